	.target	sm_103a

	.elftype	@"ET_EXEC"


//--------------------- .note.nv.tkinfo           --------------------------
	.section	.note.nv.tkinfo,"",@"SHT_NOTE"
	.sectionflags	@"SHF_NOTE_NV_TKINFO"
	.tkinfo
        /*0018*/ 	.word	0x00000002
        /*0030*/ 	.string	""
        /*0030*/ 	.string	"ptxas"
        /*0030*/ 	.string	"Cuda compilation tools, release 13.0, V13.0.88"
        /*0030*/ 	.string	"Build cuda_13.0.r13.0/compiler.36424714_0"
        /*0030*/ 	.string	"-arch sm_103a -m 64 "



//--------------------- .note.nv.cuinfo           --------------------------
	.section	.note.nv.cuinfo,"",@"SHT_NOTE"
	.sectionflags	@"SHF_NOTE_NV_CUINFO"
        /*0018*/ 	.short	0x0002
        /*001a*/ 	.short	0x0067
        /*001c*/ 	.short	0x0082
	.zero		2


//--------------------- .nv.info                  --------------------------
	.section	.nv.info,"",@"SHT_CUDA_INFO"
	.align	4


	//----- nvinfo : EIATTR_REGCOUNT
	.align		4
        /*0000*/ 	.byte	0x04, 0x2f
        /*0002*/ 	.short	(.L_29 - .L_28)
	.align		4
.L_28:
        /*0004*/ 	.word	index@(_Z25selective_scan_bwd_kernelI32Selective_Scan_bwd_kernel_traitsILi32ELi4ELb1ELb1ELb1ELb1ELb1EfN3c107complexIfEEEEv12SSMParamsBwd)
        /*0008*/ 	.word	0x000000a2


	//----- nvinfo : EIATTR_FRAME_SIZE
	.align		4
.L_29:
        /*000c*/ 	.byte	0x04, 0x11
        /*000e*/ 	.short	(.L_31 - .L_30)
	.align		4
.L_30:
        /*0010*/ 	.word	index@(_Z25selective_scan_bwd_kernelI32Selective_Scan_bwd_kernel_traitsILi32ELi4ELb1ELb1ELb1ELb1ELb1EfN3c107complexIfEEEEv12SSMParamsBwd)
        /*0014*/ 	.word	0x00000000


	//----- nvinfo : EIATTR_REGCOUNT
	.align		4
.L_31:
        /*0018*/ 	.byte	0x04, 0x2f
        /*001a*/ 	.short	(.L_33 - .L_32)
	.align		4
.L_32:
        /*001c*/ 	.word	index@(_Z25selective_scan_bwd_kernelI32Selective_Scan_bwd_kernel_traitsILi32ELi4ELb1ELb1ELb1ELb1ELb0EfN3c107complexIfEEEEv12SSMParamsBwd)
        /*0020*/ 	.word	0x0000009e


	//----- nvinfo : EIATTR_FRAME_SIZE
	.align		4
.L_33:
        /*0024*/ 	.byte	0x04, 0x11
        /*0026*/ 	.short	(.L_35 - .L_34)
	.align		4
.L_34:
        /*0028*/ 	.word	index@(_Z25selective_scan_bwd_kernelI32Selective_Scan_bwd_kernel_traitsILi32ELi4ELb1ELb1ELb1ELb1ELb0EfN3c107complexIfEEEEv12SSMParamsBwd)
        /*002c*/ 	.word	0x00000000


	//----- nvinfo : EIATTR_REGCOUNT
	.align		4
.L_35:
        /*0030*/ 	.byte	0x04, 0x2f
        /*0032*/ 	.short	(.L_37 - .L_36)
	.align		4
.L_36:
        /*0034*/ 	.word	index@(_Z25selective_scan_bwd_kernelI32Selective_Scan_bwd_kernel_traitsILi32ELi4ELb1ELb1ELb1ELb0ELb1EfN3c107complexIfEEEEv12SSMParamsBwd)
        /*0038*/ 	.word	0x000000a0


	//----- nvinfo : EIATTR_FRAME_SIZE
	.align		4
.L_37:
        /*003c*/ 	.byte	0x04, 0x11
        /*003e*/ 	.short	(.L_39 - .L_38)
	.align		4
.L_38:
        /*0040*/ 	.word	index@(_Z25selective_scan_bwd_kernelI32Selective_Scan_bwd_kernel_traitsILi32ELi4ELb1ELb1ELb1ELb0ELb1EfN3c107complexIfEEEEv12SSMParamsBwd)
        /*0044*/ 	.word	0x00000000


	//----- nvinfo : EIATTR_REGCOUNT
	.align		4
.L_39:
        /*0048*/ 	.byte	0x04, 0x2f
        /*004a*/ 	.short	(.L_41 - .L_40)
	.align		4
.L_40:
        /*004c*/ 	.word	index@(_Z25selective_scan_bwd_kernelI32Selective_Scan_bwd_kernel_traitsILi32ELi4ELb1ELb1ELb1ELb0ELb0EfN3c107complexIfEEEEv12SSMParamsBwd)
        /*0050*/ 	.word	0x000000a0


	//----- nvinfo : EIATTR_FRAME_SIZE
	.align		4
.L_41:
        /*0054*/ 	.byte	0x04, 0x11
        /*0056*/ 	.short	(.L_43 - .L_42)
	.align		4
.L_42:
        /*0058*/ 	.word	index@(_Z25selective_scan_bwd_kernelI32Selective_Scan_bwd_kernel_traitsILi32ELi4ELb1ELb1ELb1ELb0ELb0EfN3c107complexIfEEEEv12SSMParamsBwd)
        /*005c*/ 	.word	0x00000000


	//----- nvinfo : EIATTR_REGCOUNT
	.align		4
.L_43:
        /*0060*/ 	.byte	0x04, 0x2f
        /*0062*/ 	.short	(.L_45 - .L_44)
	.align		4
.L_44:
        /*0064*/ 	.word	index@(_Z25selective_scan_bwd_kernelI32Selective_Scan_bwd_kernel_traitsILi32ELi4ELb1ELb1ELb0ELb1ELb1EfN3c107complexIfEEEEv12SSMParamsBwd)
        /*0068*/ 	.word	0x0000009f


	//----- nvinfo : EIATTR_FRAME_SIZE
	.align		4
.L_45:
        /*006c*/ 	.byte	0x04, 0x11
        /*006e*/ 	.short	(.L_47 - .L_46)
	.align		4
.L_46:
        /*0070*/ 	.word	index@(_Z25selective_scan_bwd_kernelI32Selective_Scan_bwd_kernel_traitsILi32ELi4ELb1ELb1ELb0ELb1ELb1EfN3c107complexIfEEEEv12SSMParamsBwd)
        /*0074*/ 	.word	0x00000000


	//----- nvinfo : EIATTR_REGCOUNT
	.align		4
.L_47:
        /*0078*/ 	.byte	0x04, 0x2f
        /*007a*/ 	.short	(.L_49 - .L_48)
	.align		4
.L_48:
        /*007c*/ 	.word	index@(_Z25selective_scan_bwd_kernelI32Selective_Scan_bwd_kernel_traitsILi32ELi4ELb1ELb1ELb0ELb1ELb0EfN3c107complexIfEEEEv12SSMParamsBwd)
        /*0080*/ 	.word	0x0000009d


	//----- nvinfo : EIATTR_FRAME_SIZE
	.align		4
.L_49:
        /*0084*/ 	.byte	0x04, 0x11
        /*0086*/ 	.short	(.L_51 - .L_50)
	.align		4
.L_50:
        /*0088*/ 	.word	index@(_Z25selective_scan_bwd_kernelI32Selective_Scan_bwd_kernel_traitsILi32ELi4ELb1ELb1ELb0ELb1ELb0EfN3c107complexIfEEEEv12SSMParamsBwd)
        /*008c*/ 	.word	0x00000000


	//----- nvinfo : EIATTR_REGCOUNT
	.align		4
.L_51:
        /*0090*/ 	.byte	0x04, 0x2f
        /*0092*/ 	.short	(.L_53 - .L_52)
	.align		4
.L_52:
        /*0094*/ 	.word	index@(_Z25selective_scan_bwd_kernelI32Selective_Scan_bwd_kernel_traitsILi32ELi4ELb1ELb1ELb0ELb0ELb1EfN3c107complexIfEEEEv12SSMParamsBwd)
        /*0098*/ 	.word	0x0000009d


	//----- nvinfo : EIATTR_FRAME_SIZE
	.align		4
.L_53:
        /*009c*/ 	.byte	0x04, 0x11
        /*009e*/ 	.short	(.L_55 - .L_54)
	.align		4
.L_54:
        /*00a0*/ 	.word	index@(_Z25selective_scan_bwd_kernelI32Selective_Scan_bwd_kernel_traitsILi32ELi4ELb1ELb1ELb0ELb0ELb1EfN3c107complexIfEEEEv12SSMParamsBwd)
        /*00a4*/ 	.word	0x00000000


	//----- nvinfo : EIATTR_REGCOUNT
	.align		4
.L_55:
        /*00a8*/ 	.byte	0x04, 0x2f
        /*00aa*/ 	.short	(.L_57 - .L_56)
	.align		4
.L_56:
        /*00ac*/ 	.word	index@(_Z25selective_scan_bwd_kernelI32Selective_Scan_bwd_kernel_traitsILi32ELi4ELb1ELb1ELb0ELb0ELb0EfN3c107complexIfEEEEv12SSMParamsBwd)
        /*00b0*/ 	.word	0x00000099


	//----- nvinfo : EIATTR_FRAME_SIZE
	.align		4
.L_57:
        /*00b4*/ 	.byte	0x04, 0x11
        /*00b6*/ 	.short	(.L_59 - .L_58)
	.align		4
.L_58:
        /*00b8*/ 	.word	index@(_Z25selective_scan_bwd_kernelI32Selective_Scan_bwd_kernel_traitsILi32ELi4ELb1ELb1ELb0ELb0ELb0EfN3c107complexIfEEEEv12SSMParamsBwd)
        /*00bc*/ 	.word	0x00000000


	//----- nvinfo : EIATTR_REGCOUNT
	.align		4
.L_59:
        /*00c0*/ 	.byte	0x04, 0x2f
        /*00c2*/ 	.short	(.L_61 - .L_60)
	.align		4
.L_60:
        /*00c4*/ 	.word	index@(_Z25selective_scan_bwd_kernelI32Selective_Scan_bwd_kernel_traitsILi32ELi4ELb1ELb0ELb1ELb1ELb1EfN3c107complexIfEEEEv12SSMParamsBwd)
        /*00c8*/ 	.word	0x0000009d


	//----- nvinfo : EIATTR_FRAME_SIZE
	.align		4
.L_61:
        /*00cc*/ 	.byte	0x04, 0x11
        /*00ce*/ 	.short	(.L_63 - .L_62)
	.align		4
.L_62:
        /*00d0*/ 	.word	index@(_Z25selective_scan_bwd_kernelI32Selective_Scan_bwd_kernel_traitsILi32ELi4ELb1ELb0ELb1ELb1ELb1EfN3c107complexIfEEEEv12SSMParamsBwd)
        /*00d4*/ 	.word	0x00000000


	//----- nvinfo : EIATTR_REGCOUNT
	.align		4
.L_63:
        /*00d8*/ 	.byte	0x04, 0x2f
        /*00da*/ 	.short	(.L_65 - .L_64)
	.align		4
.L_64:
        /*00dc*/ 	.word	index@(_Z25selective_scan_bwd_kernelI32Selective_Scan_bwd_kernel_traitsILi32ELi4ELb1ELb0ELb1ELb1ELb0EfN3c107complexIfEEEEv12SSMParamsBwd)
        /*00e0*/ 	.word	0x0000009b


	//----- nvinfo : EIATTR_FRAME_SIZE
	.align		4
.L_65:
        /*00e4*/ 	.byte	0x04, 0x11
        /*00e6*/ 	.short	(.L_67 - .L_66)
	.align		4
.L_66:
        /*00e8*/ 	.word	index@(_Z25selective_scan_bwd_kernelI32Selective_Scan_bwd_kernel_traitsILi32ELi4ELb1ELb0ELb1ELb1ELb0EfN3c107complexIfEEEEv12SSMParamsBwd)
        /*00ec*/ 	.word	0x00000000


	//----- nvinfo : EIATTR_REGCOUNT
	.align		4
.L_67:
        /*00f0*/ 	.byte	0x04, 0x2f
        /*00f2*/ 	.short	(.L_69 - .L_68)
	.align		4
.L_68:
        /*00f4*/ 	.word	index@(_Z25selective_scan_bwd_kernelI32Selective_Scan_bwd_kernel_traitsILi32ELi4ELb1ELb0ELb1ELb0ELb1EfN3c107complexIfEEEEv12SSMParamsBwd)
        /*00f8*/ 	.word	0x0000009c


	//----- nvinfo : EIATTR_FRAME_SIZE
	.align		4
.L_69:
        /*00fc*/ 	.byte	0x04, 0x11
        /*00fe*/ 	.short	(.L_71 - .L_70)
	.align		4
.L_70:
        /*0100*/ 	.word	index@(_Z25selective_scan_bwd_kernelI32Selective_Scan_bwd_kernel_traitsILi32ELi4ELb1ELb0ELb1ELb0ELb1EfN3c107complexIfEEEEv12SSMParamsBwd)
        /*0104*/ 	.word	0x00000000


	//----- nvinfo : EIATTR_REGCOUNT
	.align		4
.L_71:
        /*0108*/ 	.byte	0x04, 0x2f
        /*010a*/ 	.short	(.L_73 - .L_72)
	.align		4
.L_72:
        /*010c*/ 	.word	index@(_Z25selective_scan_bwd_kernelI32Selective_Scan_bwd_kernel_traitsILi32ELi4ELb1ELb0ELb1ELb0ELb0EfN3c107complexIfEEEEv12SSMParamsBwd)
        /*0110*/ 	.word	0x0000009c


	//----- nvinfo : EIATTR_FRAME_SIZE
	.align		4
.L_73:
        /*0114*/ 	.byte	0x04, 0x11
        /*0116*/ 	.short	(.L_75 - .L_74)
	.align		4
.L_74:
        /*0118*/ 	.word	index@(_Z25selective_scan_bwd_kernelI32Selective_Scan_bwd_kernel_traitsILi32ELi4ELb1ELb0ELb1ELb0ELb0EfN3c107complexIfEEEEv12SSMParamsBwd)
        /*011c*/ 	.word	0x00000000


	//----- nvinfo : EIATTR_REGCOUNT
	.align		4
.L_75:
        /*0120*/ 	.byte	0x04, 0x2f
        /*0122*/ 	.short	(.L_77 - .L_76)
	.align		4
.L_76:
        /*0124*/ 	.word	index@(_Z25selective_scan_bwd_kernelI32Selective_Scan_bwd_kernel_traitsILi32ELi4ELb1ELb0ELb0ELb1ELb1EfN3c107complexIfEEEEv12SSMParamsBwd)
        /*0128*/ 	.word	0x00000072


	//----- nvinfo : EIATTR_FRAME_SIZE
	.align		4
.L_77:
        /*012c*/ 	.byte	0x04, 0x11
        /*012e*/ 	.short	(.L_79 - .L_78)
	.align		4
.L_78:
        /*0130*/ 	.word	index@(_Z25selective_scan_bwd_kernelI32Selective_Scan_bwd_kernel_traitsILi32ELi4ELb1ELb0ELb0ELb1ELb1EfN3c107complexIfEEEEv12SSMParamsBwd)
        /*0134*/ 	.word	0x00000000


	//----- nvinfo : EIATTR_REGCOUNT
	.align		4
.L_79:
        /*0138*/ 	.byte	0x04, 0x2f
        /*013a*/ 	.short	(.L_81 - .L_80)
	.align		4
.L_80:
        /*013c*/ 	.word	index@(_Z25selective_scan_bwd_kernelI32Selective_Scan_bwd_kernel_traitsILi32ELi4ELb1ELb0ELb0ELb1ELb0EfN3c107complexIfEEEEv12SSMParamsBwd)
        /*0140*/ 	.word	0x00000070


	//----- nvinfo : EIATTR_FRAME_SIZE
	.align		4
.L_81:
        /*0144*/ 	.byte	0x04, 0x11
        /*0146*/ 	.short	(.L_83 - .L_82)
	.align		4
.L_82:
        /*0148*/ 	.word	index@(_Z25selective_scan_bwd_kernelI32Selective_Scan_bwd_kernel_traitsILi32ELi4ELb1ELb0ELb0ELb1ELb0EfN3c107complexIfEEEEv12SSMParamsBwd)
        /*014c*/ 	.word	0x00000000


	//----- nvinfo : EIATTR_REGCOUNT
	.align		4
.L_83:
        /*0150*/ 	.byte	0x04, 0x2f
        /*0152*/ 	.short	(.L_85 - .L_84)
	.align		4
.L_84:
        /*0154*/ 	.word	index@(_Z25selective_scan_bwd_kernelI32Selective_Scan_bwd_kernel_traitsILi32ELi4ELb1ELb0ELb0ELb0ELb1EfN3c107complexIfEEEEv12SSMParamsBwd)
        /*0158*/ 	.word	0x00000070


	//----- nvinfo : EIATTR_FRAME_SIZE
	.align		4
.L_85:
        /*015c*/ 	.byte	0x04, 0x11
        /*015e*/ 	.short	(.L_87 - .L_86)
	.align		4
.L_86:
        /*0160*/ 	.word	index@(_Z25selective_scan_bwd_kernelI32Selective_Scan_bwd_kernel_traitsILi32ELi4ELb1ELb0ELb0ELb0ELb1EfN3c107complexIfEEEEv12SSMParamsBwd)
        /*0164*/ 	.word	0x00000000


	//----- nvinfo : EIATTR_REGCOUNT
	.align		4
.L_87:
        /*0168*/ 	.byte	0x04, 0x2f
        /*016a*/ 	.short	(.L_89 - .L_88)
	.align		4
.L_88:
        /*016c*/ 	.word	index@(_Z25selective_scan_bwd_kernelI32Selective_Scan_bwd_kernel_traitsILi32ELi4ELb1ELb0ELb0ELb0ELb0EfN3c107complexIfEEEEv12SSMParamsBwd)
        /*0170*/ 	.word	0x0000006f


	//----- nvinfo : EIATTR_FRAME_SIZE
	.align		4
.L_89:
        /*0174*/ 	.byte	0x04, 0x11
        /*0176*/ 	.short	(.L_91 - .L_90)
	.align		4
.L_90:
        /*0178*/ 	.word	index@(_Z25selective_scan_bwd_kernelI32Selective_Scan_bwd_kernel_traitsILi32ELi4ELb1ELb0ELb0ELb0ELb0EfN3c107complexIfEEEEv12SSMParamsBwd)
        /*017c*/ 	.word	0x00000000


	//----- nvinfo : EIATTR_REGCOUNT
	.align		4
.L_91:
        /*0180*/ 	.byte	0x04, 0x2f
        /*0182*/ 	.short	(.L_93 - .L_92)
	.align		4
.L_92:
        /*0184*/ 	.word	index@(_Z25selective_scan_bwd_kernelI32Selective_Scan_bwd_kernel_traitsILi32ELi4ELb0ELb1ELb1ELb1ELb1EfN3c107complexIfEEEEv12SSMParamsBwd)
        /*0188*/ 	.word	0x000000b0


	//----- nvinfo : EIATTR_FRAME_SIZE
	.align		4
.L_93:
        /*018c*/ 	.byte	0x04, 0x11
        /*018e*/ 	.short	(.L_95 - .L_94)
	.align		4
.L_94:
        /*0190*/ 	.word	index@(_Z25selective_scan_bwd_kernelI32Selective_Scan_bwd_kernel_traitsILi32ELi4ELb0ELb1ELb1ELb1ELb1EfN3c107complexIfEEEEv12SSMParamsBwd)
        /*0194*/ 	.word	0x00000000


	//----- nvinfo : EIATTR_REGCOUNT
	.align		4
.L_95:
        /*0198*/ 	.byte	0x04, 0x2f
        /*019a*/ 	.short	(.L_97 - .L_96)
	.align		4
.L_96:
        /*019c*/ 	.word	index@(_Z25selective_scan_bwd_kernelI32Selective_Scan_bwd_kernel_traitsILi32ELi4ELb0ELb1ELb1ELb1ELb0EfN3c107complexIfEEEEv12SSMParamsBwd)
        /*01a0*/ 	.word	0x000000ad


	//----- nvinfo : EIATTR_FRAME_SIZE
	.align		4
.L_97:
        /*01a4*/ 	.byte	0x04, 0x11
        /*01a6*/ 	.short	(.L_99 - .L_98)
	.align		4
.L_98:
        /*01a8*/ 	.word	index@(_Z25selective_scan_bwd_kernelI32Selective_Scan_bwd_kernel_traitsILi32ELi4ELb0ELb1ELb1ELb1ELb0EfN3c107complexIfEEEEv12SSMParamsBwd)
        /*01ac*/ 	.word	0x00000000


	//----- nvinfo : EIATTR_REGCOUNT
	.align		4
.L_99:
        /*01b0*/ 	.byte	0x04, 0x2f
        /*01b2*/ 	.short	(.L_101 - .L_100)
	.align		4
.L_100:
        /*01b4*/ 	.word	index@(_Z25selective_scan_bwd_kernelI32Selective_Scan_bwd_kernel_traitsILi32ELi4ELb0ELb1ELb1ELb0ELb1EfN3c107complexIfEEEEv12SSMParamsBwd)
        /*01b8*/ 	.word	0x000000ad


	//----- nvinfo : EIATTR_FRAME_SIZE
	.align		4
.L_101:
        /*01bc*/ 	.byte	0x04, 0x11
        /*01be*/ 	.short	(.L_103 - .L_102)
	.align		4
.L_102:
        /*01c0*/ 	.word	index@(_Z25selective_scan_bwd_kernelI32Selective_Scan_bwd_kernel_traitsILi32ELi4ELb0ELb1ELb1ELb0ELb1EfN3c107complexIfEEEEv12SSMParamsBwd)
        /*01c4*/ 	.word	0x00000000


	//----- nvinfo : EIATTR_REGCOUNT
	.align		4
.L_103:
        /*01c8*/ 	.byte	0x04, 0x2f
        /*01ca*/ 	.short	(.L_105 - .L_104)
	.align		4
.L_104:
        /*01cc*/ 	.word	index@(_Z25selective_scan_bwd_kernelI32Selective_Scan_bwd_kernel_traitsILi32ELi4ELb0ELb1ELb1ELb0ELb0EfN3c107complexIfEEEEv12SSMParamsBwd)
        /*01d0*/ 	.word	0x000000ad


	//----- nvinfo : EIATTR_FRAME_SIZE
	.align		4
.L_105:
        /*01d4*/ 	.byte	0x04, 0x11
        /*01d6*/ 	.short	(.L_107 - .L_106)
	.align		4
.L_106:
        /*01d8*/ 	.word	index@(_Z25selective_scan_bwd_kernelI32Selective_Scan_bwd_kernel_traitsILi32ELi4ELb0ELb1ELb1ELb0ELb0EfN3c107complexIfEEEEv12SSMParamsBwd)
        /*01dc*/ 	.word	0x00000000


	//----- nvinfo : EIATTR_REGCOUNT
	.align		4
.L_107:
        /*01e0*/ 	.byte	0x04, 0x2f
        /*01e2*/ 	.short	(.L_109 - .L_108)
	.align		4
.L_108:
        /*01e4*/ 	.word	index@(_Z25selective_scan_bwd_kernelI32Selective_Scan_bwd_kernel_traitsILi32ELi4ELb0ELb1ELb0ELb1ELb1EfN3c107complexIfEEEEv12SSMParamsBwd)
        /*01e8*/ 	.word	0x000000a8


	//----- nvinfo : EIATTR_FRAME_SIZE
	.align		4
.L_109:
        /*01ec*/ 	.byte	0x04, 0x11
        /*01ee*/ 	.short	(.L_111 - .L_110)
	.align		4
.L_110:
        /*01f0*/ 	.word	index@(_Z25selective_scan_bwd_kernelI32Selective_Scan_bwd_kernel_traitsILi32ELi4ELb0ELb1ELb0ELb1ELb1EfN3c107complexIfEEEEv12SSMParamsBwd)
        /*01f4*/ 	.word	0x00000000


	//----- nvinfo : EIATTR_REGCOUNT
	.align		4
.L_111:
        /*01f8*/ 	.byte	0x04, 0x2f
        /*01fa*/ 	.short	(.L_113 - .L_112)
	.align		4
.L_112:
        /*01fc*/ 	.word	index@(_Z25selective_scan_bwd_kernelI32Selective_Scan_bwd_kernel_traitsILi32ELi4ELb0ELb1ELb0ELb1ELb0EfN3c107complexIfEEEEv12SSMParamsBwd)
        /*0200*/ 	.word	0x000000aa


	//----- nvinfo : EIATTR_FRAME_SIZE
	.align		4
.L_113:
        /*0204*/ 	.byte	0x04, 0x11
        /*0206*/ 	.short	(.L_115 - .L_114)
	.align		4
.L_114:
        /*0208*/ 	.word	index@(_Z25selective_scan_bwd_kernelI32Selective_Scan_bwd_kernel_traitsILi32ELi4ELb0ELb1ELb0ELb1ELb0EfN3c107complexIfEEEEv12SSMParamsBwd)
        /*020c*/ 	.word	0x00000000


	//----- nvinfo : EIATTR_REGCOUNT
	.align		4
.L_115:
        /*0210*/ 	.byte	0x04, 0x2f
        /*0212*/ 	.short	(.L_117 - .L_116)
	.align		4
.L_116:
        /*0214*/ 	.word	index@(_Z25selective_scan_bwd_kernelI32Selective_Scan_bwd_kernel_traitsILi32ELi4ELb0ELb1ELb0ELb0ELb1EfN3c107complexIfEEEEv12SSMParamsBwd)
        /*0218*/ 	.word	0x000000a7


	//----- nvinfo : EIATTR_FRAME_SIZE
	.align		4
.L_117:
        /*021c*/ 	.byte	0x04, 0x11
        /*021e*/ 	.short	(.L_119 - .L_118)
	.align		4
.L_118:
        /*0220*/ 	.word	index@(_Z25selective_scan_bwd_kernelI32Selective_Scan_bwd_kernel_traitsILi32ELi4ELb0ELb1ELb0ELb0ELb1EfN3c107complexIfEEEEv12SSMParamsBwd)
        /*0224*/ 	.word	0x00000000


	//----- nvinfo : EIATTR_REGCOUNT
	.align		4
.L_119:
        /*0228*/ 	.byte	0x04, 0x2f
        /*022a*/ 	.short	(.L_121 - .L_120)
	.align		4
.L_120:
        /*022c*/ 	.word	index@(_Z25selective_scan_bwd_kernelI32Selective_Scan_bwd_kernel_traitsILi32ELi4ELb0ELb1ELb0ELb0ELb0EfN3c107complexIfEEEEv12SSMParamsBwd)
        /*0230*/ 	.word	0x000000a7


	//----- nvinfo : EIATTR_FRAME_SIZE
	.align		4
.L_121:
        /*0234*/ 	.byte	0x04, 0x11
        /*0236*/ 	.short	(.L_123 - .L_122)
	.align		4
.L_122:
        /*0238*/ 	.word	index@(_Z25selective_scan_bwd_kernelI32Selective_Scan_bwd_kernel_traitsILi32ELi4ELb0ELb1ELb0ELb0ELb0EfN3c107complexIfEEEEv12SSMParamsBwd)
        /*023c*/ 	.word	0x00000000


	//----- nvinfo : EIATTR_REGCOUNT
	.align		4
.L_123:
        /*0240*/ 	.byte	0x04, 0x2f
        /*0242*/ 	.short	(.L_125 - .L_124)
	.align		4
.L_124:
        /*0244*/ 	.word	index@(_Z25selective_scan_bwd_kernelI32Selective_Scan_bwd_kernel_traitsILi32ELi4ELb0ELb0ELb1ELb1ELb1EfN3c107complexIfEEEEv12SSMParamsBwd)
        /*0248*/ 	.word	0x000000a8


	//----- nvinfo : EIATTR_FRAME_SIZE
	.align		4
.L_125:
        /*024c*/ 	.byte	0x04, 0x11
        /*024e*/ 	.short	(.L_127 - .L_126)
	.align		4
.L_126:
        /*0250*/ 	.word	index@(_Z25selective_scan_bwd_kernelI32Selective_Scan_bwd_kernel_traitsILi32ELi4ELb0ELb0ELb1ELb1ELb1EfN3c107complexIfEEEEv12SSMParamsBwd)
        /*0254*/ 	.word	0x00000000


	//----- nvinfo : EIATTR_REGCOUNT
	.align		4
.L_127:
        /*0258*/ 	.byte	0x04, 0x2f
        /*025a*/ 	.short	(.L_129 - .L_128)
	.align		4
.L_128:
        /*025c*/ 	.word	index@(_Z25selective_scan_bwd_kernelI32Selective_Scan_bwd_kernel_traitsILi32ELi4ELb0ELb0ELb1ELb1ELb0EfN3c107complexIfEEEEv12SSMParamsBwd)
        /*0260*/ 	.word	0x000000ab


	//----- nvinfo : EIATTR_FRAME_SIZE
	.align		4
.L_129:
        /*0264*/ 	.byte	0x04, 0x11
        /*0266*/ 	.short	(.L_131 - .L_130)
	.align		4
.L_130:
        /*0268*/ 	.word	index@(_Z25selective_scan_bwd_kernelI32Selective_Scan_bwd_kernel_traitsILi32ELi4ELb0ELb0ELb1ELb1ELb0EfN3c107complexIfEEEEv12SSMParamsBwd)
        /*026c*/ 	.word	0x00000000


	//----- nvinfo : EIATTR_REGCOUNT
	.align		4
.L_131:
        /*0270*/ 	.byte	0x04, 0x2f
        /*0272*/ 	.short	(.L_133 - .L_132)
	.align		4
.L_132:
        /*0274*/ 	.word	index@(_Z25selective_scan_bwd_kernelI32Selective_Scan_bwd_kernel_traitsILi32ELi4ELb0ELb0ELb1ELb0ELb1EfN3c107complexIfEEEEv12SSMParamsBwd)
        /*0278*/ 	.word	0x000000a7


	//----- nvinfo : EIATTR_FRAME_SIZE
	.align		4
.L_133:
        /*027c*/ 	.byte	0x04, 0x11
        /*027e*/ 	.short	(.L_135 - .L_134)
	.align		4
.L_134:
        /*0280*/ 	.word	index@(_Z25selective_scan_bwd_kernelI32Selective_Scan_bwd_kernel_traitsILi32ELi4ELb0ELb0ELb1ELb0ELb1EfN3c107complexIfEEEEv12SSMParamsBwd)
        /*0284*/ 	.word	0x00000000


	//----- nvinfo : EIATTR_REGCOUNT
	.align		4
.L_135:
        /*0288*/ 	.byte	0x04, 0x2f
        /*028a*/ 	.short	(.L_137 - .L_136)
	.align		4
.L_136:
        /*028c*/ 	.word	index@(_Z25selective_scan_bwd_kernelI32Selective_Scan_bwd_kernel_traitsILi32ELi4ELb0ELb0ELb1ELb0ELb0EfN3c107complexIfEEEEv12SSMParamsBwd)
        /*0290*/ 	.word	0x000000a8


	//----- nvinfo : EIATTR_FRAME_SIZE
	.align		4
.L_137:
        /*0294*/ 	.byte	0x04, 0x11
        /*0296*/ 	.short	(.L_139 - .L_138)
	.align		4
.L_138:
        /*0298*/ 	.word	index@(_Z25selective_scan_bwd_kernelI32Selective_Scan_bwd_kernel_traitsILi32ELi4ELb0ELb0ELb1ELb0ELb0EfN3c107complexIfEEEEv12SSMParamsBwd)
        /*029c*/ 	.word	0x00000000


	//----- nvinfo : EIATTR_REGCOUNT
	.align		4
.L_139:
        /*02a0*/ 	.byte	0x04, 0x2f
        /*02a2*/ 	.short	(.L_141 - .L_140)
	.align		4
.L_140:
        /*02a4*/ 	.word	index@(_Z25selective_scan_bwd_kernelI32Selective_Scan_bwd_kernel_traitsILi32ELi4ELb0ELb0ELb0ELb1ELb1EfN3c107complexIfEEEEv12SSMParamsBwd)
        /*02a8*/ 	.word	0x00000078


	//----- nvinfo : EIATTR_FRAME_SIZE
	.align		4
.L_141:
        /*02ac*/ 	.byte	0x04, 0x11
        /*02ae*/ 	.short	(.L_143 - .L_142)
	.align		4
.L_142:
        /*02b0*/ 	.word	index@(_Z25selective_scan_bwd_kernelI32Selective_Scan_bwd_kernel_traitsILi32ELi4ELb0ELb0ELb0ELb1ELb1EfN3c107complexIfEEEEv12SSMParamsBwd)
        /*02b4*/ 	.word	0x00000000


	//----- nvinfo : EIATTR_REGCOUNT
	.align		4
.L_143:
        /*02b8*/ 	.byte	0x04, 0x2f
        /*02ba*/ 	.short	(.L_145 - .L_144)
	.align		4
.L_144:
        /*02bc*/ 	.word	index@(_Z25selective_scan_bwd_kernelI32Selective_Scan_bwd_kernel_traitsILi32ELi4ELb0ELb0ELb0ELb1ELb0EfN3c107complexIfEEEEv12SSMParamsBwd)
        /*02c0*/ 	.word	0x00000078


	//----- nvinfo : EIATTR_FRAME_SIZE
	.align		4
.L_145:
        /*02c4*/ 	.byte	0x04, 0x11
        /*02c6*/ 	.short	(.L_147 - .L_146)
	.align		4
.L_146:
        /*02c8*/ 	.word	index@(_Z25selective_scan_bwd_kernelI32Selective_Scan_bwd_kernel_traitsILi32ELi4ELb0ELb0ELb0ELb1ELb0EfN3c107complexIfEEEEv12SSMParamsBwd)
        /*02cc*/ 	.word	0x00000000


	//----- nvinfo : EIATTR_REGCOUNT
	.align		4
.L_147:
        /*02d0*/ 	.byte	0x04, 0x2f
        /*02d2*/ 	.short	(.L_149 - .L_148)
	.align		4
.L_148:
        /*02d4*/ 	.word	index@(_Z25selective_scan_bwd_kernelI32Selective_Scan_bwd_kernel_traitsILi32ELi4ELb0ELb0ELb0ELb0ELb1EfN3c107complexIfEEEEv12SSMParamsBwd)
        /*02d8*/ 	.word	0x00000076


	//----- nvinfo : EIATTR_FRAME_SIZE
	.align		4
.L_149:
        /*02dc*/ 	.byte	0x04, 0x11
        /*02de*/ 	.short	(.L_151 - .L_150)
	.align		4
.L_150:
        /*02e0*/ 	.word	index@(_Z25selective_scan_bwd_kernelI32Selective_Scan_bwd_kernel_traitsILi32ELi4ELb0ELb0ELb0ELb0ELb1EfN3c107complexIfEEEEv12SSMParamsBwd)
        /*02e4*/ 	.word	0x00000000


	//----- nvinfo : EIATTR_REGCOUNT
	.align		4
.L_151:
        /*02e8*/ 	.byte	0x04, 0x2f
        /*02ea*/ 	.short	(.L_153 - .L_152)
	.align		4
.L_152:
        /*02ec*/ 	.word	index@(_Z25selective_scan_bwd_kernelI32Selective_Scan_bwd_kernel_traitsILi32ELi4ELb0ELb0ELb0ELb0ELb0EfN3c107complexIfEEEEv12SSMParamsBwd)
        /*02f0*/ 	.word	0x00000078


	//----- nvinfo : EIATTR_FRAME_SIZE
	.align		4
.L_153:
        /*02f4*/ 	.byte	0x04, 0x11
        /*02f6*/ 	.short	(.L_155 - .L_154)
	.align		4
.L_154:
        /*02f8*/ 	.word	index@(_Z25selective_scan_bwd_kernelI32Selective_Scan_bwd_kernel_traitsILi32ELi4ELb0ELb0ELb0ELb0ELb0EfN3c107complexIfEEEEv12SSMParamsBwd)
        /*02fc*/ 	.word	0x00000000


	//----- nvinfo : EIATTR_REGCOUNT
	.align		4
.L_155:
        /*0300*/ 	.byte	0x04, 0x2f
        /*0302*/ 	.short	(.L_157 - .L_156)
	.align		4
.L_156:
        /*0304*/ 	.word	index@(_Z25selective_scan_bwd_kernelI32Selective_Scan_bwd_kernel_traitsILi32ELi8ELb1ELb1ELb1ELb1ELb1EfN3c107complexIfEEEEv12SSMParamsBwd)
        /*0308*/ 	.word	0x000000f2


	//----- nvinfo : EIATTR_FRAME_SIZE
	.align		4
.L_157:
        /*030c*/ 	.byte	0x04, 0x11
        /*030e*/ 	.short	(.L_159 - .L_158)
	.align		4
.L_158:
        /*0310*/ 	.word	index@(_Z25selective_scan_bwd_kernelI32Selective_Scan_bwd_kernel_traitsILi32ELi8ELb1ELb1ELb1ELb1ELb1EfN3c107complexIfEEEEv12SSMParamsBwd)
        /*0314*/ 	.word	0x00000000


	//----- nvinfo : EIATTR_REGCOUNT
	.align		4
.L_159:
        /*0318*/ 	.byte	0x04, 0x2f
        /*031a*/ 	.short	(.L_161 - .L_160)
	.align		4
.L_160:
        /*031c*/ 	.word	index@(_Z25selective_scan_bwd_kernelI32Selective_Scan_bwd_kernel_traitsILi32ELi8ELb1ELb1ELb1ELb1ELb0EfN3c107complexIfEEEEv12SSMParamsBwd)
        /*0320*/ 	.word	0x000000ee


	//----- nvinfo : EIATTR_FRAME_SIZE
	.align		4
.L_161:
        /*0324*/ 	.byte	0x04, 0x11
        /*0326*/ 	.short	(.L_163 - .L_162)
	.align		4
.L_162:
        /*0328*/ 	.word	index@(_Z25selective_scan_bwd_kernelI32Selective_Scan_bwd_kernel_traitsILi32ELi8ELb1ELb1ELb1ELb1ELb0EfN3c107complexIfEEEEv12SSMParamsBwd)
        /*032c*/ 	.word	0x00000000


	//----- nvinfo : EIATTR_REGCOUNT
	.align		4
.L_163:
        /*0330*/ 	.byte	0x04, 0x2f
        /*0332*/ 	.short	(.L_165 - .L_164)
	.align		4
.L_164:
        /*0334*/ 	.word	index@(_Z25selective_scan_bwd_kernelI32Selective_Scan_bwd_kernel_traitsILi32ELi8ELb1ELb1ELb1ELb0ELb1EfN3c107complexIfEEEEv12SSMParamsBwd)
        /*0338*/ 	.word	0x000000e8


	//----- nvinfo : EIATTR_FRAME_SIZE
	.align		4
.L_165:
        /*033c*/ 	.byte	0x04, 0x11
        /*033e*/ 	.short	(.L_167 - .L_166)
	.align		4
.L_166:
        /*0340*/ 	.word	index@(_Z25selective_scan_bwd_kernelI32Selective_Scan_bwd_kernel_traitsILi32ELi8ELb1ELb1ELb1ELb0ELb1EfN3c107complexIfEEEEv12SSMParamsBwd)
        /*0344*/ 	.word	0x00000000


	//----- nvinfo : EIATTR_REGCOUNT
	.align		4
.L_167:
        /*0348*/ 	.byte	0x04, 0x2f
        /*034a*/ 	.short	(.L_169 - .L_168)
	.align		4
.L_168:
        /*034c*/ 	.word	index@(_Z25selective_scan_bwd_kernelI32Selective_Scan_bwd_kernel_traitsILi32ELi8ELb1ELb1ELb1ELb0ELb0EfN3c107complexIfEEEEv12SSMParamsBwd)
        /*0350*/ 	.word	0x000000ec


	//----- nvinfo : EIATTR_FRAME_SIZE
	.align		4
.L_169:
        /*0354*/ 	.byte	0x04, 0x11
        /*0356*/ 	.short	(.L_171 - .L_170)
	.align		4
.L_170:
        /*0358*/ 	.word	index@(_Z25selective_scan_bwd_kernelI32Selective_Scan_bwd_kernel_traitsILi32ELi8ELb1ELb1ELb1ELb0ELb0EfN3c107complexIfEEEEv12SSMParamsBwd)
        /*035c*/ 	.word	0x00000000


	//----- nvinfo : EIATTR_REGCOUNT
	.align		4
.L_171:
        /*0360*/ 	.byte	0x04, 0x2f
        /*0362*/ 	.short	(.L_173 - .L_172)
	.align		4
.L_172:
        /*0364*/ 	.word	index@(_Z25selective_scan_bwd_kernelI32Selective_Scan_bwd_kernel_traitsILi32ELi8ELb1ELb1ELb0ELb1ELb1EfN3c107complexIfEEEEv12SSMParamsBwd)
        /*0368*/ 	.word	0x000000df


	//----- nvinfo : EIATTR_FRAME_SIZE
	.align		4
.L_173:
        /*036c*/ 	.byte	0x04, 0x11
        /*036e*/ 	.short	(.L_175 - .L_174)
	.align		4
.L_174:
        /*0370*/ 	.word	index@(_Z25selective_scan_bwd_kernelI32Selective_Scan_bwd_kernel_traitsILi32ELi8ELb1ELb1ELb0ELb1ELb1EfN3c107complexIfEEEEv12SSMParamsBwd)
        /*0374*/ 	.word	0x00000000


	//----- nvinfo : EIATTR_REGCOUNT
	.align		4
.L_175:
        /*0378*/ 	.byte	0x04, 0x2f
        /*037a*/ 	.short	(.L_177 - .L_176)
	.align		4
.L_176:
        /*037c*/ 	.word	index@(_Z25selective_scan_bwd_kernelI32Selective_Scan_bwd_kernel_traitsILi32ELi8ELb1ELb1ELb0ELb1ELb0EfN3c107complexIfEEEEv12SSMParamsBwd)
        /*0380*/ 	.word	0x000000de


	//----- nvinfo : EIATTR_FRAME_SIZE
	.align		4
.L_177:
        /*0384*/ 	.byte	0x04, 0x11
        /*0386*/ 	.short	(.L_179 - .L_178)
	.align		4
.L_178:
        /*0388*/ 	.word	index@(_Z25selective_scan_bwd_kernelI32Selective_Scan_bwd_kernel_traitsILi32ELi8ELb1ELb1ELb0ELb1ELb0EfN3c107complexIfEEEEv12SSMParamsBwd)
        /*038c*/ 	.word	0x00000000


	//----- nvinfo : EIATTR_REGCOUNT
	.align		4
.L_179:
        /*0390*/ 	.byte	0x04, 0x2f
        /*0392*/ 	.short	(.L_181 - .L_180)
	.align		4
.L_180:
        /*0394*/ 	.word	index@(_Z25selective_scan_bwd_kernelI32Selective_Scan_bwd_kernel_traitsILi32ELi8ELb1ELb1ELb0ELb0ELb1EfN3c107complexIfEEEEv12SSMParamsBwd)
        /*0398*/ 	.word	0x000000dd


	//----- nvinfo : EIATTR_FRAME_SIZE
	.align		4
.L_181:
        /*039c*/ 	.byte	0x04, 0x11
        /*039e*/ 	.short	(.L_183 - .L_182)
	.align		4
.L_182:
        /*03a0*/ 	.word	index@(_Z25selective_scan_bwd_kernelI32Selective_Scan_bwd_kernel_traitsILi32ELi8ELb1ELb1ELb0ELb0ELb1EfN3c107complexIfEEEEv12SSMParamsBwd)
        /*03a4*/ 	.word	0x00000000


	//----- nvinfo : EIATTR_REGCOUNT
	.align		4
.L_183:
        /*03a8*/ 	.byte	0x04, 0x2f
        /*03aa*/ 	.short	(.L_185 - .L_184)
	.align		4
.L_184:
        /*03ac*/ 	.word	index@(_Z25selective_scan_bwd_kernelI32Selective_Scan_bwd_kernel_traitsILi32ELi8ELb1ELb1ELb0ELb0ELb0EfN3c107complexIfEEEEv12SSMParamsBwd)
        /*03b0*/ 	.word	0x000000dd


	//----- nvinfo : EIATTR_FRAME_SIZE
	.align		4
.L_185:
        /*03b4*/ 	.byte	0x04, 0x11
        /*03b6*/ 	.short	(.L_187 - .L_186)
	.align		4
.L_186:
        /*03b8*/ 	.word	index@(_Z25selective_scan_bwd_kernelI32Selective_Scan_bwd_kernel_traitsILi32ELi8ELb1ELb1ELb0ELb0ELb0EfN3c107complexIfEEEEv12SSMParamsBwd)
        /*03bc*/ 	.word	0x00000000


	//----- nvinfo : EIATTR_REGCOUNT
	.align		4
.L_187:
        /*03c0*/ 	.byte	0x04, 0x2f
        /*03c2*/ 	.short	(.L_189 - .L_188)
	.align		4
.L_188:
        /*03c4*/ 	.word	index@(_Z25selective_scan_bwd_kernelI32Selective_Scan_bwd_kernel_traitsILi32ELi8ELb1ELb0ELb1ELb1ELb1EfN3c107complexIfEEEEv12SSMParamsBwd)
        /*03c8*/ 	.word	0x000000d4


	//----- nvinfo : EIATTR_FRAME_SIZE
	.align		4
.L_189:
        /*03cc*/ 	.byte	0x04, 0x11
        /*03ce*/ 	.short	(.L_191 - .L_190)
	.align		4
.L_190:
        /*03d0*/ 	.word	index@(_Z25selective_scan_bwd_kernelI32Selective_Scan_bwd_kernel_traitsILi32ELi8ELb1ELb0ELb1ELb1ELb1EfN3c107complexIfEEEEv12SSMParamsBwd)
        /*03d4*/ 	.word	0x00000000


	//----- nvinfo : EIATTR_REGCOUNT
	.align		4
.L_191:
        /*03d8*/ 	.byte	0x04, 0x2f
        /*03da*/ 	.short	(.L_193 - .L_192)
	.align		4
.L_192:
        /*03dc*/ 	.word	index@(_Z25selective_scan_bwd_kernelI32Selective_Scan_bwd_kernel_traitsILi32ELi8ELb1ELb0ELb1ELb1ELb0EfN3c107complexIfEEEEv12SSMParamsBwd)
        /*03e0*/ 	.word	0x000000d3


	//----- nvinfo : EIATTR_FRAME_SIZE
	.align		4
.L_193:
        /*03e4*/ 	.byte	0x04, 0x11
        /*03e6*/ 	.short	(.L_195 - .L_194)
	.align		4
.L_194:
        /*03e8*/ 	.word	index@(_Z25selective_scan_bwd_kernelI32Selective_Scan_bwd_kernel_traitsILi32ELi8ELb1ELb0ELb1ELb1ELb0EfN3c107complexIfEEEEv12SSMParamsBwd)
        /*03ec*/ 	.word	0x00000000


	//----- nvinfo : EIATTR_REGCOUNT
	.align		4
.L_195:
        /*03f0*/ 	.byte	0x04, 0x2f
        /*03f2*/ 	.short	(.L_197 - .L_196)
	.align		4
.L_196:
        /*03f4*/ 	.word	index@(_Z25selective_scan_bwd_kernelI32Selective_Scan_bwd_kernel_traitsILi32ELi8ELb1ELb0ELb1ELb0ELb1EfN3c107complexIfEEEEv12SSMParamsBwd)
        /*03f8*/ 	.word	0x000000d3


	//----- nvinfo : EIATTR_FRAME_SIZE
	.align		4
.L_197:
        /*03fc*/ 	.byte	0x04, 0x11
        /*03fe*/ 	.short	(.L_199 - .L_198)
	.align		4
.L_198:
        /*0400*/ 	.word	index@(_Z25selective_scan_bwd_kernelI32Selective_Scan_bwd_kernel_traitsILi32ELi8ELb1ELb0ELb1ELb0ELb1EfN3c107complexIfEEEEv12SSMParamsBwd)
        /*0404*/ 	.word	0x00000000


	//----- nvinfo : EIATTR_REGCOUNT
	.align		4
.L_199:
        /*0408*/ 	.byte	0x04, 0x2f
        /*040a*/ 	.short	(.L_201 - .L_200)
	.align		4
.L_200:
        /*040c*/ 	.word	index@(_Z25selective_scan_bwd_kernelI32Selective_Scan_bwd_kernel_traitsILi32ELi8ELb1ELb0ELb1ELb0ELb0EfN3c107complexIfEEEEv12SSMParamsBwd)
        /*0410*/ 	.word	0x000000d1


	//----- nvinfo : EIATTR_FRAME_SIZE
	.align		4
.L_201:
        /*0414*/ 	.byte	0x04, 0x11
        /*0416*/ 	.short	(.L_203 - .L_202)
	.align		4
.L_202:
        /*0418*/ 	.word	index@(_Z25selective_scan_bwd_kernelI32Selective_Scan_bwd_kernel_traitsILi32ELi8ELb1ELb0ELb1ELb0ELb0EfN3c107complexIfEEEEv12SSMParamsBwd)
        /*041c*/ 	.word	0x00000000


	//----- nvinfo : EIATTR_REGCOUNT
	.align		4
.L_203:
        /*0420*/ 	.byte	0x04, 0x2f
        /*0422*/ 	.short	(.L_205 - .L_204)
	.align		4
.L_204:
        /*0424*/ 	.word	index@(_Z25selective_scan_bwd_kernelI32Selective_Scan_bwd_kernel_traitsILi32ELi8ELb1ELb0ELb0ELb1ELb1EfN3c107complexIfEEEEv12SSMParamsBwd)
        /*0428*/ 	.word	0x000000a2


	//----- nvinfo : EIATTR_FRAME_SIZE
	.align		4
.L_205:
        /*042c*/ 	.byte	0x04, 0x11
        /*042e*/ 	.short	(.L_207 - .L_206)
	.align		4
.L_206:
        /*0430*/ 	.word	index@(_Z25selective_scan_bwd_kernelI32Selective_Scan_bwd_kernel_traitsILi32ELi8ELb1ELb0ELb0ELb1ELb1EfN3c107complexIfEEEEv12SSMParamsBwd)
        /*0434*/ 	.word	0x00000000


	//----- nvinfo : EIATTR_REGCOUNT
	.align		4
.L_207:
        /*0438*/ 	.byte	0x04, 0x2f
        /*043a*/ 	.short	(.L_209 - .L_208)
	.align		4
.L_208:
        /*043c*/ 	.word	index@(_Z25selective_scan_bwd_kernelI32Selective_Scan_bwd_kernel_traitsILi32ELi8ELb1ELb0ELb0ELb1ELb0EfN3c107complexIfEEEEv12SSMParamsBwd)
        /*0440*/ 	.word	0x0000009e


	//----- nvinfo : EIATTR_FRAME_SIZE
	.align		4
.L_209:
        /*0444*/ 	.byte	0x04, 0x11
        /*0446*/ 	.short	(.L_211 - .L_210)
	.align		4
.L_210:
        /*0448*/ 	.word	index@(_Z25selective_scan_bwd_kernelI32Selective_Scan_bwd_kernel_traitsILi32ELi8ELb1ELb0ELb0ELb1ELb0EfN3c107complexIfEEEEv12SSMParamsBwd)
        /*044c*/ 	.word	0x00000000


	//----- nvinfo : EIATTR_REGCOUNT
	.align		4
.L_211:
        /*0450*/ 	.byte	0x04, 0x2f
        /*0452*/ 	.short	(.L_213 - .L_212)
	.align		4
.L_212:
        /*0454*/ 	.word	index@(_Z25selective_scan_bwd_kernelI32Selective_Scan_bwd_kernel_traitsILi32ELi8ELb1ELb0ELb0ELb0ELb1EfN3c107complexIfEEEEv12SSMParamsBwd)
        /*0458*/ 	.word	0x000000a2


	//----- nvinfo : EIATTR_FRAME_SIZE
	.align		4
.L_213:
        /*045c*/ 	.byte	0x04, 0x11
        /*045e*/ 	.short	(.L_215 - .L_214)
	.align		4
.L_214:
        /*0460*/ 	.word	index@(_Z25selective_scan_bwd_kernelI32Selective_Scan_bwd_kernel_traitsILi32ELi8ELb1ELb0ELb0ELb0ELb1EfN3c107complexIfEEEEv12SSMParamsBwd)
        /*0464*/ 	.word	0x00000000


	//----- nvinfo : EIATTR_REGCOUNT
	.align		4
.L_215:
        /*0468*/ 	.byte	0x04, 0x2f
        /*046a*/ 	.short	(.L_217 - .L_216)
	.align		4
.L_216:
        /*046c*/ 	.word	index@(_Z25selective_scan_bwd_kernelI32Selective_Scan_bwd_kernel_traitsILi32ELi8ELb1ELb0ELb0ELb0ELb0EfN3c107complexIfEEEEv12SSMParamsBwd)
        /*0470*/ 	.word	0x0000009d


	//----- nvinfo : EIATTR_FRAME_SIZE
	.align		4
.L_217:
        /*0474*/ 	.byte	0x04, 0x11
        /*0476*/ 	.short	(.L_219 - .L_218)
	.align		4
.L_218:
        /*0478*/ 	.word	index@(_Z25selective_scan_bwd_kernelI32Selective_Scan_bwd_kernel_traitsILi32ELi8ELb1ELb0ELb0ELb0ELb0EfN3c107complexIfEEEEv12SSMParamsBwd)
        /*047c*/ 	.word	0x00000000


	//----- nvinfo : EIATTR_REGCOUNT
	.align		4
.L_219:
        /*0480*/ 	.byte	0x04, 0x2f
        /*0482*/ 	.short	(.L_221 - .L_220)
	.align		4
.L_220:
        /*0484*/ 	.word	index@(_Z25selective_scan_bwd_kernelI32Selective_Scan_bwd_kernel_traitsILi32ELi8ELb0ELb1ELb1ELb1ELb1EfN3c107complexIfEEEEv12SSMParamsBwd)
        /*0488*/ 	.word	0x000000fe


	//----- nvinfo : EIATTR_FRAME_SIZE
	.align		4
.L_221:
        /*048c*/ 	.byte	0x04, 0x11
        /*048e*/ 	.short	(.L_223 - .L_222)
	.align		4
.L_222:
        /*0490*/ 	.word	index@(_Z25selective_scan_bwd_kernelI32Selective_Scan_bwd_kernel_traitsILi32ELi8ELb0ELb1ELb1ELb1ELb1EfN3c107complexIfEEEEv12SSMParamsBwd)
        /*0494*/ 	.word	0x00000000


	//----- nvinfo : EIATTR_REGCOUNT
	.align		4
.L_223:
        /*0498*/ 	.byte	0x04, 0x2f
        /*049a*/ 	.short	(.L_225 - .L_224)
	.align		4
.L_224:
        /*049c*/ 	.word	index@(_Z25selective_scan_bwd_kernelI32Selective_Scan_bwd_kernel_traitsILi32ELi8ELb0ELb1ELb1ELb1ELb0EfN3c107complexIfEEEEv12SSMParamsBwd)
        /*04a0*/ 	.word	0x000000fe


	//----- nvinfo : EIATTR_FRAME_SIZE
	.align		4
.L_225:
        /*04a4*/ 	.byte	0x04, 0x11
        /*04a6*/ 	.short	(.L_227 - .L_226)
	.align		4
.L_226:
        /*04a8*/ 	.word	index@(_Z25selective_scan_bwd_kernelI32Selective_Scan_bwd_kernel_traitsILi32ELi8ELb0ELb1ELb1ELb1ELb0EfN3c107complexIfEEEEv12SSMParamsBwd)
        /*04ac*/ 	.word	0x00000000


	//----- nvinfo : EIATTR_REGCOUNT
	.align		4
.L_227:
        /*04b0*/ 	.byte	0x04, 0x2f
        /*04b2*/ 	.short	(.L_229 - .L_228)
	.align		4
.L_228:
        /*04b4*/ 	.word	index@(_Z25selective_scan_bwd_kernelI32Selective_Scan_bwd_kernel_traitsILi32ELi8ELb0ELb1ELb1ELb0ELb1EfN3c107complexIfEEEEv12SSMParamsBwd)
        /*04b8*/ 	.word	0x000000fe


	//----- nvinfo : EIATTR_FRAME_SIZE
	.align		4
.L_229:
        /*04bc*/ 	.byte	0x04, 0x11
        /*04be*/ 	.short	(.L_231 - .L_230)
	.align		4
.L_230:
        /*04c0*/ 	.word	index@(_Z25selective_scan_bwd_kernelI32Selective_Scan_bwd_kernel_traitsILi32ELi8ELb0ELb1ELb1ELb0ELb1EfN3c107complexIfEEEEv12SSMParamsBwd)
        /*04c4*/ 	.word	0x00000000


	//----- nvinfo : EIATTR_REGCOUNT
	.align		4
.L_231:
        /*04c8*/ 	.byte	0x04, 0x2f
        /*04ca*/ 	.short	(.L_233 - .L_232)
	.align		4
.L_232:
        /*04cc*/ 	.word	index@(_Z25selective_scan_bwd_kernelI32Selective_Scan_bwd_kernel_traitsILi32ELi8ELb0ELb1ELb1ELb0ELb0EfN3c107complexIfEEEEv12SSMParamsBwd)
        /*04d0*/ 	.word	0x000000fe


	//----- nvinfo : EIATTR_FRAME_SIZE
	.align		4
.L_233:
        /*04d4*/ 	.byte	0x04, 0x11
        /*04d6*/ 	.short	(.L_235 - .L_234)
	.align		4
.L_234:
        /*04d8*/ 	.word	index@(_Z25selective_scan_bwd_kernelI32Selective_Scan_bwd_kernel_traitsILi32ELi8ELb0ELb1ELb1ELb0ELb0EfN3c107complexIfEEEEv12SSMParamsBwd)
        /*04dc*/ 	.word	0x00000000


	//----- nvinfo : EIATTR_REGCOUNT
	.align		4
.L_235:
        /*04e0*/ 	.byte	0x04, 0x2f
        /*04e2*/ 	.short	(.L_237 - .L_236)
	.align		4
.L_236:
        /*04e4*/ 	.word	index@(_Z25selective_scan_bwd_kernelI32Selective_Scan_bwd_kernel_traitsILi32ELi8ELb0ELb1ELb0ELb1ELb1EfN3c107complexIfEEEEv12SSMParamsBwd)
        /*04e8*/ 	.word	0x000000f6


	//----- nvinfo : EIATTR_FRAME_SIZE
	.align		4
.L_237:
        /*04ec*/ 	.byte	0x04, 0x11
        /*04ee*/ 	.short	(.L_239 - .L_238)
	.align		4
.L_238:
        /*04f0*/ 	.word	index@(_Z25selective_scan_bwd_kernelI32Selective_Scan_bwd_kernel_traitsILi32ELi8ELb0ELb1ELb0ELb1ELb1EfN3c107complexIfEEEEv12SSMParamsBwd)
        /*04f4*/ 	.word	0x00000000


	//----- nvinfo : EIATTR_REGCOUNT
	.align		4
.L_239:
        /*04f8*/ 	.byte	0x04, 0x2f
        /*04fa*/ 	.short	(.L_241 - .L_240)
	.align		4
.L_240:
        /*04fc*/ 	.word	index@(_Z25selective_scan_bwd_kernelI32Selective_Scan_bwd_kernel_traitsILi32ELi8ELb0ELb1ELb0ELb1ELb0EfN3c107complexIfEEEEv12SSMParamsBwd)
        /*0500*/ 	.word	0x000000f8


	//----- nvinfo : EIATTR_FRAME_SIZE
	.align		4
.L_241:
        /*0504*/ 	.byte	0x04, 0x11
        /*0506*/ 	.short	(.L_243 - .L_242)
	.align		4
.L_242:
        /*0508*/ 	.word	index@(_Z25selective_scan_bwd_kernelI32Selective_Scan_bwd_kernel_traitsILi32ELi8ELb0ELb1ELb0ELb1ELb0EfN3c107complexIfEEEEv12SSMParamsBwd)
        /*050c*/ 	.word	0x00000000


	//----- nvinfo : EIATTR_REGCOUNT
	.align		4
.L_243:
        /*0510*/ 	.byte	0x04, 0x2f
        /*0512*/ 	.short	(.L_245 - .L_244)
	.align		4
.L_244:
        /*0514*/ 	.word	index@(_Z25selective_scan_bwd_kernelI32Selective_Scan_bwd_kernel_traitsILi32ELi8ELb0ELb1ELb0ELb0ELb1EfN3c107complexIfEEEEv12SSMParamsBwd)
        /*0518*/ 	.word	0x000000f7


	//----- nvinfo : EIATTR_FRAME_SIZE
	.align		4
.L_245:
        /*051c*/ 	.byte	0x04, 0x11
        /*051e*/ 	.short	(.L_247 - .L_246)
	.align		4
.L_246:
        /*0520*/ 	.word	index@(_Z25selective_scan_bwd_kernelI32Selective_Scan_bwd_kernel_traitsILi32ELi8ELb0ELb1ELb0ELb0ELb1EfN3c107complexIfEEEEv12SSMParamsBwd)
        /*0524*/ 	.word	0x00000000


	//----- nvinfo : EIATTR_REGCOUNT
	.align		4
.L_247:
        /*0528*/ 	.byte	0x04, 0x2f
        /*052a*/ 	.short	(.L_249 - .L_248)
	.align		4
.L_248:
        /*052c*/ 	.word	index@(_Z25selective_scan_bwd_kernelI32Selective_Scan_bwd_kernel_traitsILi32ELi8ELb0ELb1ELb0ELb0ELb0EfN3c107complexIfEEEEv12SSMParamsBwd)
        /*0530*/ 	.word	0x000000fe


	//----- nvinfo : EIATTR_FRAME_SIZE
	.align		4
.L_249:
        /*0534*/ 	.byte	0x04, 0x11
        /*0536*/ 	.short	(.L_251 - .L_250)
	.align		4
.L_250:
        /*0538*/ 	.word	index@(_Z25selective_scan_bwd_kernelI32Selective_Scan_bwd_kernel_traitsILi32ELi8ELb0ELb1ELb0ELb0ELb0EfN3c107complexIfEEEEv12SSMParamsBwd)
        /*053c*/ 	.word	0x00000000


	//----- nvinfo : EIATTR_REGCOUNT
	.align		4
.L_251:
        /*0540*/ 	.byte	0x04, 0x2f
        /*0542*/ 	.short	(.L_253 - .L_252)
	.align		4
.L_252:
        /*0544*/ 	.word	index@(_Z25selective_scan_bwd_kernelI32Selective_Scan_bwd_kernel_traitsILi32ELi8ELb0ELb0ELb1ELb1ELb1EfN3c107complexIfEEEEv12SSMParamsBwd)
        /*0548*/ 	.word	0x000000ed


	//----- nvinfo : EIATTR_FRAME_SIZE
	.align		4
.L_253:
        /*054c*/ 	.byte	0x04, 0x11
        /*054e*/ 	.short	(.L_255 - .L_254)
	.align		4
.L_254:
        /*0550*/ 	.word	index@(_Z25selective_scan_bwd_kernelI32Selective_Scan_bwd_kernel_traitsILi32ELi8ELb0ELb0ELb1ELb1ELb1EfN3c107complexIfEEEEv12SSMParamsBwd)
        /*0554*/ 	.word	0x00000000


	//----- nvinfo : EIATTR_REGCOUNT
	.align		4
.L_255:
        /*0558*/ 	.byte	0x04, 0x2f
        /*055a*/ 	.short	(.L_257 - .L_256)
	.align		4
.L_256:
        /*055c*/ 	.word	index@(_Z25selective_scan_bwd_kernelI32Selective_Scan_bwd_kernel_traitsILi32ELi8ELb0ELb0ELb1ELb1ELb0EfN3c107complexIfEEEEv12SSMParamsBwd)
        /*0560*/ 	.word	0x000000f6


	//----- nvinfo : EIATTR_FRAME_SIZE
	.align		4
.L_257:
        /*0564*/ 	.byte	0x04, 0x11
        /*0566*/ 	.short	(.L_259 - .L_258)
	.align		4
.L_258:
        /*0568*/ 	.word	index@(_Z25selective_scan_bwd_kernelI32Selective_Scan_bwd_kernel_traitsILi32ELi8ELb0ELb0ELb1ELb1ELb0EfN3c107complexIfEEEEv12SSMParamsBwd)
        /*056c*/ 	.word	0x00000000


	//----- nvinfo : EIATTR_REGCOUNT
	.align		4
.L_259:
        /*0570*/ 	.byte	0x04, 0x2f
        /*0572*/ 	.short	(.L_261 - .L_260)
	.align		4
.L_260:
        /*0574*/ 	.word	index@(_Z25selective_scan_bwd_kernelI32Selective_Scan_bwd_kernel_traitsILi32ELi8ELb0ELb0ELb1ELb0ELb1EfN3c107complexIfEEEEv12SSMParamsBwd)
        /*0578*/ 	.word	0x000000f2


	//----- nvinfo : EIATTR_FRAME_SIZE
	.align		4
.L_261:
        /*057c*/ 	.byte	0x04, 0x11
        /*057e*/ 	.short	(.L_263 - .L_262)
	.align		4
.L_262:
        /*0580*/ 	.word	index@(_Z25selective_scan_bwd_kernelI32Selective_Scan_bwd_kernel_traitsILi32ELi8ELb0ELb0ELb1ELb0ELb1EfN3c107complexIfEEEEv12SSMParamsBwd)
        /*0584*/ 	.word	0x00000000


	//----- nvinfo : EIATTR_REGCOUNT
	.align		4
.L_263:
        /*0588*/ 	.byte	0x04, 0x2f
        /*058a*/ 	.short	(.L_265 - .L_264)
	.align		4
.L_264:
        /*058c*/ 	.word	index@(_Z25selective_scan_bwd_kernelI32Selective_Scan_bwd_kernel_traitsILi32ELi8ELb0ELb0ELb1ELb0ELb0EfN3c107complexIfEEEEv12SSMParamsBwd)
        /*0590*/ 	.word	0x000000ef


	//----- nvinfo : EIATTR_FRAME_SIZE
	.align		4
.L_265:
        /*0594*/ 	.byte	0x04, 0x11
        /*0596*/ 	.short	(.L_267 - .L_266)
	.align		4
.L_266:
        /*0598*/ 	.word	index@(_Z25selective_scan_bwd_kernelI32Selective_Scan_bwd_kernel_traitsILi32ELi8ELb0ELb0ELb1ELb0ELb0EfN3c107complexIfEEEEv12SSMParamsBwd)
        /*059c*/ 	.word	0x00000000


	//----- nvinfo : EIATTR_REGCOUNT
	.align		4
.L_267:
        /*05a0*/ 	.byte	0x04, 0x2f
        /*05a2*/ 	.short	(.L_269 - .L_268)
	.align		4
.L_268:
        /*05a4*/ 	.word	index@(_Z25selective_scan_bwd_kernelI32Selective_Scan_bwd_kernel_traitsILi32ELi8ELb0ELb0ELb0ELb1ELb1EfN3c107complexIfEEEEv12SSMParamsBwd)
        /*05a8*/ 	.word	0x000000ad


	//----- nvinfo : EIATTR_FRAME_SIZE
	.align		4
.L_269:
        /*05ac*/ 	.byte	0x04, 0x11
        /*05ae*/ 	.short	(.L_271 - .L_270)
	.align		4
.L_270:
        /*05b0*/ 	.word	index@(_Z25selective_scan_bwd_kernelI32Selective_Scan_bwd_kernel_traitsILi32ELi8ELb0ELb0ELb0ELb1ELb1EfN3c107complexIfEEEEv12SSMParamsBwd)
        /*05b4*/ 	.word	0x00000000


	//----- nvinfo : EIATTR_REGCOUNT
	.align		4
.L_271:
        /*05b8*/ 	.byte	0x04, 0x2f
        /*05ba*/ 	.short	(.L_273 - .L_272)
	.align		4
.L_272:
        /*05bc*/ 	.word	index@(_Z25selective_scan_bwd_kernelI32Selective_Scan_bwd_kernel_traitsILi32ELi8ELb0ELb0ELb0ELb1ELb0EfN3c107complexIfEEEEv12SSMParamsBwd)
        /*05c0*/ 	.word	0x000000b0


	//----- nvinfo : EIATTR_FRAME_SIZE
	.align		4
.L_273:
        /*05c4*/ 	.byte	0x04, 0x11
        /*05c6*/ 	.short	(.L_275 - .L_274)
	.align		4
.L_274:
        /*05c8*/ 	.word	index@(_Z25selective_scan_bwd_kernelI32Selective_Scan_bwd_kernel_traitsILi32ELi8ELb0ELb0ELb0ELb1ELb0EfN3c107complexIfEEEEv12SSMParamsBwd)
        /*05cc*/ 	.word	0x00000000


	//----- nvinfo : EIATTR_REGCOUNT
	.align		4
.L_275:
        /*05d0*/ 	.byte	0x04, 0x2f
        /*05d2*/ 	.short	(.L_277 - .L_276)
	.align		4
.L_276:
        /*05d4*/ 	.word	index@(_Z25selective_scan_bwd_kernelI32Selective_Scan_bwd_kernel_traitsILi32ELi8ELb0ELb0ELb0ELb0ELb1EfN3c107complexIfEEEEv12SSMParamsBwd)
        /*05d8*/ 	.word	0x000000ae


	//----- nvinfo : EIATTR_FRAME_SIZE
	.align		4
.L_277:
        /*05dc*/ 	.byte	0x04, 0x11
        /*05de*/ 	.short	(.L_279 - .L_278)
	.align		4
.L_278:
        /*05e0*/ 	.word	index@(_Z25selective_scan_bwd_kernelI32Selective_Scan_bwd_kernel_traitsILi32ELi8ELb0ELb0ELb0ELb0ELb1EfN3c107complexIfEEEEv12SSMParamsBwd)
        /*05e4*/ 	.word	0x00000000


	//----- nvinfo : EIATTR_REGCOUNT
	.align		4
.L_279:
        /*05e8*/ 	.byte	0x04, 0x2f
        /*05ea*/ 	.short	(.L_281 - .L_280)
	.align		4
.L_280:
        /*05ec*/ 	.word	index@(_Z25selective_scan_bwd_kernelI32Selective_Scan_bwd_kernel_traitsILi32ELi8ELb0ELb0ELb0ELb0ELb0EfN3c107complexIfEEEEv12SSMParamsBwd)
        /*05f0*/ 	.word	0x000000ac


	//----- nvinfo : EIATTR_FRAME_SIZE
	.align		4
.L_281:
        /*05f4*/ 	.byte	0x04, 0x11
        /*05f6*/ 	.short	(.L_283 - .L_282)
	.align		4
.L_282:
        /*05f8*/ 	.word	index@(_Z25selective_scan_bwd_kernelI32Selective_Scan_bwd_kernel_traitsILi32ELi8ELb0ELb0ELb0ELb0ELb0EfN3c107complexIfEEEEv12SSMParamsBwd)
        /*05fc*/ 	.word	0x00000000


	//----- nvinfo : EIATTR_REGCOUNT
	.align		4
.L_283:
        /*0600*/ 	.byte	0x04, 0x2f
        /*0602*/ 	.short	(.L_285 - .L_284)
	.align		4
.L_284:
        /*0604*/ 	.word	index@(_Z25selective_scan_bwd_kernelI32Selective_Scan_bwd_kernel_traitsILi32ELi16ELb1ELb1ELb1ELb1ELb1EfN3c107complexIfEEEEv12SSMParamsBwd)
        /*0608*/ 	.word	0x000000fe


	//----- nvinfo : EIATTR_FRAME_SIZE
	.align		4
.L_285:
        /*060c*/ 	.byte	0x04, 0x11
        /*060e*/ 	.short	(.L_287 - .L_286)
	.align		4
.L_286:
        /*0610*/ 	.word	index@(_Z25selective_scan_bwd_kernelI32Selective_Scan_bwd_kernel_traitsILi32ELi16ELb1ELb1ELb1ELb1ELb1EfN3c107complexIfEEEEv12SSMParamsBwd)
        /*0614*/ 	.word	0x00000000


	//----- nvinfo : EIATTR_REGCOUNT
	.align		4
.L_287:
        /*0618*/ 	.byte	0x04, 0x2f
        /*061a*/ 	.short	(.L_289 - .L_288)
	.align		4
.L_288:
        /*061c*/ 	.word	index@(_Z25selective_scan_bwd_kernelI32Selective_Scan_bwd_kernel_traitsILi32ELi16ELb1ELb1ELb1ELb1ELb0EfN3c107complexIfEEEEv12SSMParamsBwd)
        /*0620*/ 	.word	0x000000fe


	//----- nvinfo : EIATTR_FRAME_SIZE
	.align		4
.L_289:
        /*0624*/ 	.byte	0x04, 0x11
        /*0626*/ 	.short	(.L_291 - .L_290)
	.align		4
.L_290:
        /*0628*/ 	.word	index@(_Z25selective_scan_bwd_kernelI32Selective_Scan_bwd_kernel_traitsILi32ELi16ELb1ELb1ELb1ELb1ELb0EfN3c107complexIfEEEEv12SSMParamsBwd)
        /*062c*/ 	.word	0x00000000


	//----- nvinfo : EIATTR_REGCOUNT
	.align		4
.L_291:
        /*0630*/ 	.byte	0x04, 0x2f
        /*0632*/ 	.short	(.L_293 - .L_292)
	.align		4
.L_292:
        /*0634*/ 	.word	index@(_Z25selective_scan_bwd_kernelI32Selective_Scan_bwd_kernel_traitsILi32ELi16ELb1ELb1ELb1ELb0ELb1EfN3c107complexIfEEEEv12SSMParamsBwd)
        /*0638*/ 	.word	0x000000fe


	//----- nvinfo : EIATTR_FRAME_SIZE
	.align		4
.L_293:
        /*063c*/ 	.byte	0x04, 0x11
        /*063e*/ 	.short	(.L_295 - .L_294)
	.align		4
.L_294:
        /*0640*/ 	.word	index@(_Z25selective_scan_bwd_kernelI32Selective_Scan_bwd_kernel_traitsILi32ELi16ELb1ELb1ELb1ELb0ELb1EfN3c107complexIfEEEEv12SSMParamsBwd)
        /*0644*/ 	.word	0x00000000


	//----- nvinfo : EIATTR_REGCOUNT
	.align		4
.L_295:
        /*0648*/ 	.byte	0x04, 0x2f
        /*064a*/ 	.short	(.L_297 - .L_296)
	.align		4
.L_296:
        /*064c*/ 	.word	index@(_Z25selective_scan_bwd_kernelI32Selective_Scan_bwd_kernel_traitsILi32ELi16ELb1ELb1ELb1ELb0ELb0EfN3c107complexIfEEEEv12SSMParamsBwd)
        /*0650*/ 	.word	0x000000fe


	//----- nvinfo : EIATTR_FRAME_SIZE
	.align		4
.L_297:
        /*0654*/ 	.byte	0x04, 0x11
        /*0656*/ 	.short	(.L_299 - .L_298)
	.align		4
.L_298:
        /*0658*/ 	.word	index@(_Z25selective_scan_bwd_kernelI32Selective_Scan_bwd_kernel_traitsILi32ELi16ELb1ELb1ELb1ELb0ELb0EfN3c107complexIfEEEEv12SSMParamsBwd)
        /*065c*/ 	.word	0x00000000


	//----- nvinfo : EIATTR_REGCOUNT
	.align		4
.L_299:
        /*0660*/ 	.byte	0x04, 0x2f
        /*0662*/ 	.short	(.L_301 - .L_300)
	.align		4
.L_300:
        /*0664*/ 	.word	index@(_Z25selective_scan_bwd_kernelI32Selective_Scan_bwd_kernel_traitsILi32ELi16ELb1ELb1ELb0ELb1ELb1EfN3c107complexIfEEEEv12SSMParamsBwd)
        /*0668*/ 	.word	0x000000fe


	//----- nvinfo : EIATTR_FRAME_SIZE
	.align		4
.L_301:
        /*066c*/ 	.byte	0x04, 0x11
        /*066e*/ 	.short	(.L_303 - .L_302)
	.align		4
.L_302:
        /*0670*/ 	.word	index@(_Z25selective_scan_bwd_kernelI32Selective_Scan_bwd_kernel_traitsILi32ELi16ELb1ELb1ELb0ELb1ELb1EfN3c107complexIfEEEEv12SSMParamsBwd)
        /*0674*/ 	.word	0x00000000


	//----- nvinfo : EIATTR_REGCOUNT
	.align		4
.L_303:
        /*0678*/ 	.byte	0x04, 0x2f
        /*067a*/ 	.short	(.L_305 - .L_304)
	.align		4
.L_304:
        /*067c*/ 	.word	index@(_Z25selective_scan_bwd_kernelI32Selective_Scan_bwd_kernel_traitsILi32ELi16ELb1ELb1ELb0ELb1ELb0EfN3c107complexIfEEEEv12SSMParamsBwd)
        /*0680*/ 	.word	0x000000fe


	//----- nvinfo : EIATTR_FRAME_SIZE
	.align		4
.L_305:
        /*0684*/ 	.byte	0x04, 0x11
        /*0686*/ 	.short	(.L_307 - .L_306)
	.align		4
.L_306:
        /*0688*/ 	.word	index@(_Z25selective_scan_bwd_kernelI32Selective_Scan_bwd_kernel_traitsILi32ELi16ELb1ELb1ELb0ELb1ELb0EfN3c107complexIfEEEEv12SSMParamsBwd)
        /*068c*/ 	.word	0x00000000


	//----- nvinfo : EIATTR_REGCOUNT
	.align		4
.L_307:
        /*0690*/ 	.byte	0x04, 0x2f
        /*0692*/ 	.short	(.L_309 - .L_308)
	.align		4
.L_308:
        /*0694*/ 	.word	index@(_Z25selective_scan_bwd_kernelI32Selective_Scan_bwd_kernel_traitsILi32ELi16ELb1ELb1ELb0ELb0ELb1EfN3c107complexIfEEEEv12SSMParamsBwd)
        /*0698*/ 	.word	0x000000fe


	//----- nvinfo : EIATTR_FRAME_SIZE
	.align		4
.L_309:
        /*069c*/ 	.byte	0x04, 0x11
        /*069e*/ 	.short	(.L_311 - .L_310)
	.align		4
.L_310:
        /*06a0*/ 	.word	index@(_Z25selective_scan_bwd_kernelI32Selective_Scan_bwd_kernel_traitsILi32ELi16ELb1ELb1ELb0ELb0ELb1EfN3c107complexIfEEEEv12SSMParamsBwd)
        /*06a4*/ 	.word	0x00000000


	//----- nvinfo : EIATTR_REGCOUNT
	.align		4
.L_311:
        /*06a8*/ 	.byte	0x04, 0x2f
        /*06aa*/ 	.short	(.L_313 - .L_312)
	.align		4
.L_312:
        /*06ac*/ 	.word	index@(_Z25selective_scan_bwd_kernelI32Selective_Scan_bwd_kernel_traitsILi32ELi16ELb1ELb1ELb0ELb0ELb0EfN3c107complexIfEEEEv12SSMParamsBwd)
        /*06b0*/ 	.word	0x000000fd


	//----- nvinfo : EIATTR_FRAME_SIZE
	.align		4
.L_313:
        /*06b4*/ 	.byte	0x04, 0x11
        /*06b6*/ 	.short	(.L_315 - .L_314)
	.align		4
.L_314:
        /*06b8*/ 	.word	index@(_Z25selective_scan_bwd_kernelI32Selective_Scan_bwd_kernel_traitsILi32ELi16ELb1ELb1ELb0ELb0ELb0EfN3c107complexIfEEEEv12SSMParamsBwd)
        /*06bc*/ 	.word	0x00000000


	//----- nvinfo : EIATTR_REGCOUNT
	.align		4
.L_315:
        /*06c0*/ 	.byte	0x04, 0x2f
        /*06c2*/ 	.short	(.L_317 - .L_316)
	.align		4
.L_316:
        /*06c4*/ 	.word	index@(_Z25selective_scan_bwd_kernelI32Selective_Scan_bwd_kernel_traitsILi32ELi16ELb1ELb0ELb1ELb1ELb1EfN3c107complexIfEEEEv12SSMParamsBwd)
        /*06c8*/ 	.word	0x000000e6


	//----- nvinfo : EIATTR_FRAME_SIZE
	.align		4
.L_317:
        /*06cc*/ 	.byte	0x04, 0x11
        /*06ce*/ 	.short	(.L_319 - .L_318)
	.align		4
.L_318:
        /*06d0*/ 	.word	index@(_Z25selective_scan_bwd_kernelI32Selective_Scan_bwd_kernel_traitsILi32ELi16ELb1ELb0ELb1ELb1ELb1EfN3c107complexIfEEEEv12SSMParamsBwd)
        /*06d4*/ 	.word	0x00000000


	//----- nvinfo : EIATTR_REGCOUNT
	.align		4
.L_319:
        /*06d8*/ 	.byte	0x04, 0x2f
        /*06da*/ 	.short	(.L_321 - .L_320)
	.align		4
.L_320:
        /*06dc*/ 	.word	index@(_Z25selective_scan_bwd_kernelI32Selective_Scan_bwd_kernel_traitsILi32ELi16ELb1ELb0ELb1ELb1ELb0EfN3c107complexIfEEEEv12SSMParamsBwd)
        /*06e0*/ 	.word	0x000000e1


	//----- nvinfo : EIATTR_FRAME_SIZE
	.align		4
.L_321:
        /*06e4*/ 	.byte	0x04, 0x11
        /*06e6*/ 	.short	(.L_323 - .L_322)
	.align		4
.L_322:
        /*06e8*/ 	.word	index@(_Z25selective_scan_bwd_kernelI32Selective_Scan_bwd_kernel_traitsILi32ELi16ELb1ELb0ELb1ELb1ELb0EfN3c107complexIfEEEEv12SSMParamsBwd)
        /*06ec*/ 	.word	0x00000000


	//----- nvinfo : EIATTR_REGCOUNT
	.align		4
.L_323:
        /*06f0*/ 	.byte	0x04, 0x2f
        /*06f2*/ 	.short	(.L_325 - .L_324)
	.align		4
.L_324:
        /*06f4*/ 	.word	index@(_Z25selective_scan_bwd_kernelI32Selective_Scan_bwd_kernel_traitsILi32ELi16ELb1ELb0ELb1ELb0ELb1EfN3c107complexIfEEEEv12SSMParamsBwd)
        /*06f8*/ 	.word	0x000000eb


	//----- nvinfo : EIATTR_FRAME_SIZE
	.align		4
.L_325:
        /*06fc*/ 	.byte	0x04, 0x11
        /*06fe*/ 	.short	(.L_327 - .L_326)
	.align		4
.L_326:
        /*0700*/ 	.word	index@(_Z25selective_scan_bwd_kernelI32Selective_Scan_bwd_kernel_traitsILi32ELi16ELb1ELb0ELb1ELb0ELb1EfN3c107complexIfEEEEv12SSMParamsBwd)
        /*0704*/ 	.word	0x00000000


	//----- nvinfo : EIATTR_REGCOUNT
	.align		4
.L_327:
        /*0708*/ 	.byte	0x04, 0x2f
        /*070a*/ 	.short	(.L_329 - .L_328)
	.align		4
.L_328:
        /*070c*/ 	.word	index@(_Z25selective_scan_bwd_kernelI32Selective_Scan_bwd_kernel_traitsILi32ELi16ELb1ELb0ELb1ELb0ELb0EfN3c107complexIfEEEEv12SSMParamsBwd)
        /*0710*/ 	.word	0x000000df


	//----- nvinfo : EIATTR_FRAME_SIZE
	.align		4
.L_329:
        /*0714*/ 	.byte	0x04, 0x11
        /*0716*/ 	.short	(.L_331 - .L_330)
	.align		4
.L_330:
        /*0718*/ 	.word	index@(_Z25selective_scan_bwd_kernelI32Selective_Scan_bwd_kernel_traitsILi32ELi16ELb1ELb0ELb1ELb0ELb0EfN3c107complexIfEEEEv12SSMParamsBwd)
        /*071c*/ 	.word	0x00000000


	//----- nvinfo : EIATTR_REGCOUNT
	.align		4
.L_331:
        /*0720*/ 	.byte	0x04, 0x2f
        /*0722*/ 	.short	(.L_333 - .L_332)
	.align		4
.L_332:
        /*0724*/ 	.word	index@(_Z25selective_scan_bwd_kernelI32Selective_Scan_bwd_kernel_traitsILi32ELi16ELb1ELb0ELb0ELb1ELb1EfN3c107complexIfEEEEv12SSMParamsBwd)
        /*0728*/ 	.word	0x000000db


	//----- nvinfo : EIATTR_FRAME_SIZE
	.align		4
.L_333:
        /*072c*/ 	.byte	0x04, 0x11
        /*072e*/ 	.short	(.L_335 - .L_334)
	.align		4
.L_334:
        /*0730*/ 	.word	index@(_Z25selective_scan_bwd_kernelI32Selective_Scan_bwd_kernel_traitsILi32ELi16ELb1ELb0ELb0ELb1ELb1EfN3c107complexIfEEEEv12SSMParamsBwd)
        /*0734*/ 	.word	0x00000000


	//----- nvinfo : EIATTR_REGCOUNT
	.align		4
.L_335:
        /*0738*/ 	.byte	0x04, 0x2f
        /*073a*/ 	.short	(.L_337 - .L_336)
	.align		4
.L_336:
        /*073c*/ 	.word	index@(_Z25selective_scan_bwd_kernelI32Selective_Scan_bwd_kernel_traitsILi32ELi16ELb1ELb0ELb0ELb1ELb0EfN3c107complexIfEEEEv12SSMParamsBwd)
        /*0740*/ 	.word	0x000000d9


	//----- nvinfo : EIATTR_FRAME_SIZE
	.align		4
.L_337:
        /*0744*/ 	.byte	0x04, 0x11
        /*0746*/ 	.short	(.L_339 - .L_338)
	.align		4
.L_338:
        /*0748*/ 	.word	index@(_Z25selective_scan_bwd_kernelI32Selective_Scan_bwd_kernel_traitsILi32ELi16ELb1ELb0ELb0ELb1ELb0EfN3c107complexIfEEEEv12SSMParamsBwd)
        /*074c*/ 	.word	0x00000000


	//----- nvinfo : EIATTR_REGCOUNT
	.align		4
.L_339:
        /*0750*/ 	.byte	0x04, 0x2f
        /*0752*/ 	.short	(.L_341 - .L_340)
	.align		4
.L_340:
        /*0754*/ 	.word	index@(_Z25selective_scan_bwd_kernelI32Selective_Scan_bwd_kernel_traitsILi32ELi16ELb1ELb0ELb0ELb0ELb1EfN3c107complexIfEEEEv12SSMParamsBwd)
        /*0758*/ 	.word	0x000000dc


	//----- nvinfo : EIATTR_FRAME_SIZE
	.align		4
.L_341:
        /*075c*/ 	.byte	0x04, 0x11
        /*075e*/ 	.short	(.L_343 - .L_342)
	.align		4
.L_342:
        /*0760*/ 	.word	index@(_Z25selective_scan_bwd_kernelI32Selective_Scan_bwd_kernel_traitsILi32ELi16ELb1ELb0ELb0ELb0ELb1EfN3c107complexIfEEEEv12SSMParamsBwd)
        /*0764*/ 	.word	0x00000000


	//----- nvinfo : EIATTR_REGCOUNT
	.align		4
.L_343:
        /*0768*/ 	.byte	0x04, 0x2f
        /*076a*/ 	.short	(.L_345 - .L_344)
	.align		4
.L_344:
        /*076c*/ 	.word	index@(_Z25selective_scan_bwd_kernelI32Selective_Scan_bwd_kernel_traitsILi32ELi16ELb1ELb0ELb0ELb0ELb0EfN3c107complexIfEEEEv12SSMParamsBwd)
        /*0770*/ 	.word	0x000000d6


	//----- nvinfo : EIATTR_FRAME_SIZE
	.align		4
.L_345:
        /*0774*/ 	.byte	0x04, 0x11
        /*0776*/ 	.short	(.L_347 - .L_346)
	.align		4
.L_346:
        /*0778*/ 	.word	index@(_Z25selective_scan_bwd_kernelI32Selective_Scan_bwd_kernel_traitsILi32ELi16ELb1ELb0ELb0ELb0ELb0EfN3c107complexIfEEEEv12SSMParamsBwd)
        /*077c*/ 	.word	0x00000000


	//----- nvinfo : EIATTR_REGCOUNT
	.align		4
.L_347:
        /*0780*/ 	.byte	0x04, 0x2f
        /*0782*/ 	.short	(.L_349 - .L_348)
	.align		4
.L_348:
        /*0784*/ 	.word	index@(_Z25selective_scan_bwd_kernelI32Selective_Scan_bwd_kernel_traitsILi32ELi16ELb0ELb1ELb1ELb1ELb1EfN3c107complexIfEEEEv12SSMParamsBwd)
        /*0788*/ 	.word	0x000000ff


	//----- nvinfo : EIATTR_FRAME_SIZE
	.align		4
.L_349:
        /*078c*/ 	.byte	0x04, 0x11
        /*078e*/ 	.short	(.L_351 - .L_350)
	.align		4
.L_350:
        /*0790*/ 	.word	index@(_Z25selective_scan_bwd_kernelI32Selective_Scan_bwd_kernel_traitsILi32ELi16ELb0ELb1ELb1ELb1ELb1EfN3c107complexIfEEEEv12SSMParamsBwd)
        /*0794*/ 	.word	0x00000000


	//----- nvinfo : EIATTR_REGCOUNT
	.align		4
.L_351:
        /*0798*/ 	.byte	0x04, 0x2f
        /*079a*/ 	.short	(.L_353 - .L_352)
	.align		4
.L_352:
        /*079c*/ 	.word	index@(_Z25selective_scan_bwd_kernelI32Selective_Scan_bwd_kernel_traitsILi32ELi16ELb0ELb1ELb1ELb1ELb0EfN3c107complexIfEEEEv12SSMParamsBwd)
        /*07a0*/ 	.word	0x000000fe


	//----- nvinfo : EIATTR_FRAME_SIZE
	.align		4
.L_353:
        /*07a4*/ 	.byte	0x04, 0x11
        /*07a6*/ 	.short	(.L_355 - .L_354)
	.align		4
.L_354:
        /*07a8*/ 	.word	index@(_Z25selective_scan_bwd_kernelI32Selective_Scan_bwd_kernel_traitsILi32ELi16ELb0ELb1ELb1ELb1ELb0EfN3c107complexIfEEEEv12SSMParamsBwd)
        /*07ac*/ 	.word	0x00000000


	//----- nvinfo : EIATTR_REGCOUNT
	.align		4
.L_355:
        /*07b0*/ 	.byte	0x04, 0x2f
        /*07b2*/ 	.short	(.L_357 - .L_356)
	.align		4
.L_356:
        /*07b4*/ 	.word	index@(_Z25selective_scan_bwd_kernelI32Selective_Scan_bwd_kernel_traitsILi32ELi16ELb0ELb1ELb1ELb0ELb1EfN3c107complexIfEEEEv12SSMParamsBwd)
        /*07b8*/ 	.word	0x000000ff


	//----- nvinfo : EIATTR_FRAME_SIZE
	.align		4
.L_357:
        /*07bc*/ 	.byte	0x04, 0x11
        /*07be*/ 	.short	(.L_359 - .L_358)
	.align		4
.L_358:
        /*07c0*/ 	.word	index@(_Z25selective_scan_bwd_kernelI32Selective_Scan_bwd_kernel_traitsILi32ELi16ELb0ELb1ELb1ELb0ELb1EfN3c107complexIfEEEEv12SSMParamsBwd)
        /*07c4*/ 	.word	0x00000000


	//----- nvinfo : EIATTR_REGCOUNT
	.align		4
.L_359:
        /*07c8*/ 	.byte	0x04, 0x2f
        /*07ca*/ 	.short	(.L_361 - .L_360)
	.align		4
.L_360:
        /*07cc*/ 	.word	index@(_Z25selective_scan_bwd_kernelI32Selective_Scan_bwd_kernel_traitsILi32ELi16ELb0ELb1ELb1ELb0ELb0EfN3c107complexIfEEEEv12SSMParamsBwd)
        /*07d0*/ 	.word	0x000000fe


	//----- nvinfo : EIATTR_FRAME_SIZE
	.align		4
.L_361:
        /*07d4*/ 	.byte	0x04, 0x11
        /*07d6*/ 	.short	(.L_363 - .L_362)
	.align		4
.L_362:
        /*07d8*/ 	.word	index@(_Z25selective_scan_bwd_kernelI32Selective_Scan_bwd_kernel_traitsILi32ELi16ELb0ELb1ELb1ELb0ELb0EfN3c107complexIfEEEEv12SSMParamsBwd)
        /*07dc*/ 	.word	0x00000000


	//----- nvinfo : EIATTR_REGCOUNT
	.align		4
.L_363:
        /*07e0*/ 	.byte	0x04, 0x2f
        /*07e2*/ 	.short	(.L_365 - .L_364)
	.align		4
.L_364:
        /*07e4*/ 	.word	index@(_Z25selective_scan_bwd_kernelI32Selective_Scan_bwd_kernel_traitsILi32ELi16ELb0ELb1ELb0ELb1ELb1EfN3c107complexIfEEEEv12SSMParamsBwd)
        /*07e8*/ 	.word	0x000000ff


	//----- nvinfo : EIATTR_FRAME_SIZE
	.align		4
.L_365:
        /*07ec*/ 	.byte	0x04, 0x11
        /*07ee*/ 	.short	(.L_367 - .L_366)
	.align		4
.L_366:
        /*07f0*/ 	.word	index@(_Z25selective_scan_bwd_kernelI32Selective_Scan_bwd_kernel_traitsILi32ELi16ELb0ELb1ELb0ELb1ELb1EfN3c107complexIfEEEEv12SSMParamsBwd)
        /*07f4*/ 	.word	0x00000000


	//----- nvinfo : EIATTR_REGCOUNT
	.align		4
.L_367:
        /*07f8*/ 	.byte	0x04, 0x2f
        /*07fa*/ 	.short	(.L_369 - .L_368)
	.align		4
.L_368:
        /*07fc*/ 	.word	index@(_Z25selective_scan_bwd_kernelI32Selective_Scan_bwd_kernel_traitsILi32ELi16ELb0ELb1ELb0ELb1ELb0EfN3c107complexIfEEEEv12SSMParamsBwd)
        /*0800*/ 	.word	0x000000fe


	//----- nvinfo : EIATTR_FRAME_SIZE
	.align		4
.L_369:
        /*0804*/ 	.byte	0x04, 0x11
        /*0806*/ 	.short	(.L_371 - .L_370)
	.align		4
.L_370:
        /*0808*/ 	.word	index@(_Z25selective_scan_bwd_kernelI32Selective_Scan_bwd_kernel_traitsILi32ELi16ELb0ELb1ELb0ELb1ELb0EfN3c107complexIfEEEEv12SSMParamsBwd)
        /*080c*/ 	.word	0x00000000


	//----- nvinfo : EIATTR_REGCOUNT
	.align		4
.L_371:
        /*0810*/ 	.byte	0x04, 0x2f
        /*0812*/ 	.short	(.L_373 - .L_372)
	.align		4
.L_372:
        /*0814*/ 	.word	index@(_Z25selective_scan_bwd_kernelI32Selective_Scan_bwd_kernel_traitsILi32ELi16ELb0ELb1ELb0ELb0ELb1EfN3c107complexIfEEEEv12SSMParamsBwd)
        /*0818*/ 	.word	0x000000ff


	//----- nvinfo : EIATTR_FRAME_SIZE
	.align		4
.L_373:
        /*081c*/ 	.byte	0x04, 0x11
        /*081e*/ 	.short	(.L_375 - .L_374)
	.align		4
.L_374:
        /*0820*/ 	.word	index@(_Z25selective_scan_bwd_kernelI32Selective_Scan_bwd_kernel_traitsILi32ELi16ELb0ELb1ELb0ELb0ELb1EfN3c107complexIfEEEEv12SSMParamsBwd)
        /*0824*/ 	.word	0x00000000


	//----- nvinfo : EIATTR_REGCOUNT
	.align		4
.L_375:
        /*0828*/ 	.byte	0x04, 0x2f
        /*082a*/ 	.short	(.L_377 - .L_376)
	.align		4
.L_376:
        /*082c*/ 	.word	index@(_Z25selective_scan_bwd_kernelI32Selective_Scan_bwd_kernel_traitsILi32ELi16ELb0ELb1ELb0ELb0ELb0EfN3c107complexIfEEEEv12SSMParamsBwd)
        /*0830*/ 	.word	0x000000fe


	//----- nvinfo : EIATTR_FRAME_SIZE
	.align		4
.L_377:
        /*0834*/ 	.byte	0x04, 0x11
        /*0836*/ 	.short	(.L_379 - .L_378)
	.align		4
.L_378:
        /*0838*/ 	.word	index@(_Z25selective_scan_bwd_kernelI32Selective_Scan_bwd_kernel_traitsILi32ELi16ELb0ELb1ELb0ELb0ELb0EfN3c107complexIfEEEEv12SSMParamsBwd)
        /*083c*/ 	.word	0x00000000


	//----- nvinfo : EIATTR_REGCOUNT
	.align		4
.L_379:
        /*0840*/ 	.byte	0x04, 0x2f
        /*0842*/ 	.short	(.L_381 - .L_380)
	.align		4
.L_380:
        /*0844*/ 	.word	index@(_Z25selective_scan_bwd_kernelI32Selective_Scan_bwd_kernel_traitsILi32ELi16ELb0ELb0ELb1ELb1ELb1EfN3c107complexIfEEEEv12SSMParamsBwd)
        /*0848*/ 	.word	0x000000fb


	//----- nvinfo : EIATTR_FRAME_SIZE
	.align		4
.L_381:
        /*084c*/ 	.byte	0x04, 0x11
        /*084e*/ 	.short	(.L_383 - .L_382)
	.align		4
.L_382:
        /*0850*/ 	.word	index@(_Z25selective_scan_bwd_kernelI32Selective_Scan_bwd_kernel_traitsILi32ELi16ELb0ELb0ELb1ELb1ELb1EfN3c107complexIfEEEEv12SSMParamsBwd)
        /*0854*/ 	.word	0x00000000


	//----- nvinfo : EIATTR_REGCOUNT
	.align		4
.L_383:
        /*0858*/ 	.byte	0x04, 0x2f
        /*085a*/ 	.short	(.L_385 - .L_384)
	.align		4
.L_384:
        /*085c*/ 	.word	index@(_Z25selective_scan_bwd_kernelI32Selective_Scan_bwd_kernel_traitsILi32ELi16ELb0ELb0ELb1ELb1ELb0EfN3c107complexIfEEEEv12SSMParamsBwd)
        /*0860*/ 	.word	0x000000ef


	//----- nvinfo : EIATTR_FRAME_SIZE
	.align		4
.L_385:
        /*0864*/ 	.byte	0x04, 0x11
        /*0866*/ 	.short	(.L_387 - .L_386)
	.align		4
.L_386:
        /*0868*/ 	.word	index@(_Z25selective_scan_bwd_kernelI32Selective_Scan_bwd_kernel_traitsILi32ELi16ELb0ELb0ELb1ELb1ELb0EfN3c107complexIfEEEEv12SSMParamsBwd)
        /*086c*/ 	.word	0x00000000


	//----- nvinfo : EIATTR_REGCOUNT
	.align		4
.L_387:
        /*0870*/ 	.byte	0x04, 0x2f
        /*0872*/ 	.short	(.L_389 - .L_388)
	.align		4
.L_388:
        /*0874*/ 	.word	index@(_Z25selective_scan_bwd_kernelI32Selective_Scan_bwd_kernel_traitsILi32ELi16ELb0ELb0ELb1ELb0ELb1EfN3c107complexIfEEEEv12SSMParamsBwd)
        /*0878*/ 	.word	0x000000f7


	//----- nvinfo : EIATTR_FRAME_SIZE
	.align		4
.L_389:
        /*087c*/ 	.byte	0x04, 0x11
        /*087e*/ 	.short	(.L_391 - .L_390)
	.align		4
.L_390:
        /*0880*/ 	.word	index@(_Z25selective_scan_bwd_kernelI32Selective_Scan_bwd_kernel_traitsILi32ELi16ELb0ELb0ELb1ELb0ELb1EfN3c107complexIfEEEEv12SSMParamsBwd)
        /*0884*/ 	.word	0x00000000


	//----- nvinfo : EIATTR_REGCOUNT
	.align		4
.L_391:
        /*0888*/ 	.byte	0x04, 0x2f
        /*088a*/ 	.short	(.L_393 - .L_392)
	.align		4
.L_392:
        /*088c*/ 	.word	index@(_Z25selective_scan_bwd_kernelI32Selective_Scan_bwd_kernel_traitsILi32ELi16ELb0ELb0ELb1ELb0ELb0EfN3c107complexIfEEEEv12SSMParamsBwd)
        /*0890*/ 	.word	0x000000fb


	//----- nvinfo : EIATTR_FRAME_SIZE
	.align		4
.L_393:
        /*0894*/ 	.byte	0x04, 0x11
        /*0896*/ 	.short	(.L_395 - .L_394)
	.align		4
.L_394:
        /*0898*/ 	.word	index@(_Z25selective_scan_bwd_kernelI32Selective_Scan_bwd_kernel_traitsILi32ELi16ELb0ELb0ELb1ELb0ELb0EfN3c107complexIfEEEEv12SSMParamsBwd)
        /*089c*/ 	.word	0x00000000


	//----- nvinfo : EIATTR_REGCOUNT
	.align		4
.L_395:
        /*08a0*/ 	.byte	0x04, 0x2f
        /*08a2*/ 	.short	(.L_397 - .L_396)
	.align		4
.L_396:
        /*08a4*/ 	.word	index@(_Z25selective_scan_bwd_kernelI32Selective_Scan_bwd_kernel_traitsILi32ELi16ELb0ELb0ELb0ELb1ELb1EfN3c107complexIfEEEEv12SSMParamsBwd)
        /*08a8*/ 	.word	0x000000e0


	//----- nvinfo : EIATTR_FRAME_SIZE
	.align		4
.L_397:
        /*08ac*/ 	.byte	0x04, 0x11
        /*08ae*/ 	.short	(.L_399 - .L_398)
	.align		4
.L_398:
        /*08b0*/ 	.word	index@(_Z25selective_scan_bwd_kernelI32Selective_Scan_bwd_kernel_traitsILi32ELi16ELb0ELb0ELb0ELb1ELb1EfN3c107complexIfEEEEv12SSMParamsBwd)
        /*08b4*/ 	.word	0x00000000


	//----- nvinfo : EIATTR_REGCOUNT
	.align		4
.L_399:
        /*08b8*/ 	.byte	0x04, 0x2f
        /*08ba*/ 	.short	(.L_401 - .L_400)
	.align		4
.L_400:
        /*08bc*/ 	.word	index@(_Z25selective_scan_bwd_kernelI32Selective_Scan_bwd_kernel_traitsILi32ELi16ELb0ELb0ELb0ELb1ELb0EfN3c107complexIfEEEEv12SSMParamsBwd)
        /*08c0*/ 	.word	0x000000e0


	//----- nvinfo : EIATTR_FRAME_SIZE
	.align		4
.L_401:
        /*08c4*/ 	.byte	0x04, 0x11
        /*08c6*/ 	.short	(.L_403 - .L_402)
	.align		4
.L_402:
        /*08c8*/ 	.word	index@(_Z25selective_scan_bwd_kernelI32Selective_Scan_bwd_kernel_traitsILi32ELi16ELb0ELb0ELb0ELb1ELb0EfN3c107complexIfEEEEv12SSMParamsBwd)
        /*08cc*/ 	.word	0x00000000


	//----- nvinfo : EIATTR_REGCOUNT
	.align		4
.L_403:
        /*08d0*/ 	.byte	0x04, 0x2f
        /*08d2*/ 	.short	(.L_405 - .L_404)
	.align		4
.L_404:
        /*08d4*/ 	.word	index@(_Z25selective_scan_bwd_kernelI32Selective_Scan_bwd_kernel_traitsILi32ELi16ELb0ELb0ELb0ELb0ELb1EfN3c107complexIfEEEEv12SSMParamsBwd)
        /*08d8*/ 	.word	0x000000de


	//----- nvinfo : EIATTR_FRAME_SIZE
	.align		4
.L_405:
        /*08dc*/ 	.byte	0x04, 0x11
        /*08de*/ 	.short	(.L_407 - .L_406)
	.align		4
.L_406:
        /*08e0*/ 	.word	index@(_Z25selective_scan_bwd_kernelI32Selective_Scan_bwd_kernel_traitsILi32ELi16ELb0ELb0ELb0ELb0ELb1EfN3c107complexIfEEEEv12SSMParamsBwd)
        /*08e4*/ 	.word	0x00000000


	//----- nvinfo : EIATTR_REGCOUNT
	.align		4
.L_407:
        /*08e8*/ 	.byte	0x04, 0x2f
        /*08ea*/ 	.short	(.L_409 - .L_408)
	.align		4
.L_408:
        /*08ec*/ 	.word	index@(_Z25selective_scan_bwd_kernelI32Selective_Scan_bwd_kernel_traitsILi32ELi16ELb0ELb0ELb0ELb0ELb0EfN3c107complexIfEEEEv12SSMParamsBwd)
        /*08f0*/ 	.word	0x000000de


	//----- nvinfo : EIATTR_FRAME_SIZE
	.align		4
.L_409:
        /*08f4*/ 	.byte	0x04, 0x11
        /*08f6*/ 	.short	(.L_411 - .L_410)
	.align		4
.L_410:
        /*08f8*/ 	.word	index@(_Z25selective_scan_bwd_kernelI32Selective_Scan_bwd_kernel_traitsILi32ELi16ELb0ELb0ELb0ELb0ELb0EfN3c107complexIfEEEEv12SSMParamsBwd)
        /*08fc*/ 	.word	0x00000000


	//----- nvinfo : EIATTR_REGCOUNT
	.align		4
.L_411:
        /*0900*/ 	.byte	0x04, 0x2f
        /*0902*/ 	.short	(.L_413 - .L_412)
	.align		4
.L_412:
        /*0904*/ 	.word	index@(_Z25selective_scan_bwd_kernelI32Selective_Scan_bwd_kernel_traitsILi64ELi16ELb1ELb1ELb1ELb1ELb1EfN3c107complexIfEEEEv12SSMParamsBwd)
        /*0908*/ 	.word	0x000000ff


	//----- nvinfo : EIATTR_FRAME_SIZE
	.align		4
.L_413:
        /*090c*/ 	.byte	0x04, 0x11
        /*090e*/ 	.short	(.L_415 - .L_414)
	.align		4
.L_414:
        /*0910*/ 	.word	index@(_Z25selective_scan_bwd_kernelI32Selective_Scan_bwd_kernel_traitsILi64ELi16ELb1ELb1ELb1ELb1ELb1EfN3c107complexIfEEEEv12SSMParamsBwd)
        /*0914*/ 	.word	0x00000000


	//----- nvinfo : EIATTR_REGCOUNT
	.align		4
.L_415:
        /*0918*/ 	.byte	0x04, 0x2f
        /*091a*/ 	.short	(.L_417 - .L_416)
	.align		4
.L_416:
        /*091c*/ 	.word	index@(_Z25selective_scan_bwd_kernelI32Selective_Scan_bwd_kernel_traitsILi64ELi16ELb1ELb1ELb1ELb1ELb0EfN3c107complexIfEEEEv12SSMParamsBwd)
        /*0920*/ 	.word	0x000000ff


	//----- nvinfo : EIATTR_FRAME_SIZE
	.align		4
.L_417:
        /*0924*/ 	.byte	0x04, 0x11
        /*0926*/ 	.short	(.L_419 - .L_418)
	.align		4
.L_418:
        /*0928*/ 	.word	index@(_Z25selective_scan_bwd_kernelI32Selective_Scan_bwd_kernel_traitsILi64ELi16ELb1ELb1ELb1ELb1ELb0EfN3c107complexIfEEEEv12SSMParamsBwd)
        /*092c*/ 	.word	0x00000000


	//----- nvinfo : EIATTR_REGCOUNT
	.align		4
.L_419:
        /*0930*/ 	.byte	0x04, 0x2f
        /*0932*/ 	.short	(.L_421 - .L_420)
	.align		4
.L_420:
        /*0934*/ 	.word	index@(_Z25selective_scan_bwd_kernelI32Selective_Scan_bwd_kernel_traitsILi64ELi16ELb1ELb1ELb1ELb0ELb1EfN3c107complexIfEEEEv12SSMParamsBwd)
        /*0938*/ 	.word	0x000000ff


	//----- nvinfo : EIATTR_FRAME_SIZE
	.align		4
.L_421:
        /*093c*/ 	.byte	0x04, 0x11
        /*093e*/ 	.short	(.L_423 - .L_422)
	.align		4
.L_422:
        /*0940*/ 	.word	index@(_Z25selective_scan_bwd_kernelI32Selective_Scan_bwd_kernel_traitsILi64ELi16ELb1ELb1ELb1ELb0ELb1EfN3c107complexIfEEEEv12SSMParamsBwd)
        /*0944*/ 	.word	0x00000000


	//----- nvinfo : EIATTR_REGCOUNT
	.align		4
.L_423:
        /*0948*/ 	.byte	0x04, 0x2f
        /*094a*/ 	.short	(.L_425 - .L_424)
	.align		4
.L_424:
        /*094c*/ 	.word	index@(_Z25selective_scan_bwd_kernelI32Selective_Scan_bwd_kernel_traitsILi64ELi16ELb1ELb1ELb1ELb0ELb0EfN3c107complexIfEEEEv12SSMParamsBwd)
        /*0950*/ 	.word	0x000000ff


	//----- nvinfo : EIATTR_FRAME_SIZE
	.align		4
.L_425:
        /*0954*/ 	.byte	0x04, 0x11
        /*0956*/ 	.short	(.L_427 - .L_426)
	.align		4
.L_426:
        /*0958*/ 	.word	index@(_Z25selective_scan_bwd_kernelI32Selective_Scan_bwd_kernel_traitsILi64ELi16ELb1ELb1ELb1ELb0ELb0EfN3c107complexIfEEEEv12SSMParamsBwd)
        /*095c*/ 	.word	0x00000000


	//----- nvinfo : EIATTR_REGCOUNT
	.align		4
.L_427:
        /*0960*/ 	.byte	0x04, 0x2f
        /*0962*/ 	.short	(.L_429 - .L_428)
	.align		4
.L_428:
        /*0964*/ 	.word	index@(_Z25selective_scan_bwd_kernelI32Selective_Scan_bwd_kernel_traitsILi64ELi16ELb1ELb1ELb0ELb1ELb1EfN3c107complexIfEEEEv12SSMParamsBwd)
        /*0968*/ 	.word	0x000000ff


	//----- nvinfo : EIATTR_FRAME_SIZE
	.align		4
.L_429:
        /*096c*/ 	.byte	0x04, 0x11
        /*096e*/ 	.short	(.L_431 - .L_430)
	.align		4
.L_430:
        /*0970*/ 	.word	index@(_Z25selective_scan_bwd_kernelI32Selective_Scan_bwd_kernel_traitsILi64ELi16ELb1ELb1ELb0ELb1ELb1EfN3c107complexIfEEEEv12SSMParamsBwd)
        /*0974*/ 	.word	0x00000000


	//----- nvinfo : EIATTR_REGCOUNT
	.align		4
.L_431:
        /*0978*/ 	.byte	0x04, 0x2f
        /*097a*/ 	.short	(.L_433 - .L_432)
	.align		4
.L_432:
        /*097c*/ 	.word	index@(_Z25selective_scan_bwd_kernelI32Selective_Scan_bwd_kernel_traitsILi64ELi16ELb1ELb1ELb0ELb1ELb0EfN3c107complexIfEEEEv12SSMParamsBwd)
        /*0980*/ 	.word	0x000000ff


	//----- nvinfo : EIATTR_FRAME_SIZE
	.align		4
.L_433:
        /*0984*/ 	.byte	0x04, 0x11
        /*0986*/ 	.short	(.L_435 - .L_434)
	.align		4
.L_434:
        /*0988*/ 	.word	index@(_Z25selective_scan_bwd_kernelI32Selective_Scan_bwd_kernel_traitsILi64ELi16ELb1ELb1ELb0ELb1ELb0EfN3c107complexIfEEEEv12SSMParamsBwd)
        /*098c*/ 	.word	0x00000000


	//----- nvinfo : EIATTR_REGCOUNT
	.align		4
.L_435:
        /*0990*/ 	.byte	0x04, 0x2f
        /*0992*/ 	.short	(.L_437 - .L_436)
	.align		4
.L_436:
        /*0994*/ 	.word	index@(_Z25selective_scan_bwd_kernelI32Selective_Scan_bwd_kernel_traitsILi64ELi16ELb1ELb1ELb0ELb0ELb1EfN3c107complexIfEEEEv12SSMParamsBwd)
        /*0998*/ 	.word	0x000000ff


	//----- nvinfo : EIATTR_FRAME_SIZE
	.align		4
.L_437:
        /*099c*/ 	.byte	0x04, 0x11
        /*099e*/ 	.short	(.L_439 - .L_438)
	.align		4
.L_438:
        /*09a0*/ 	.word	index@(_Z25selective_scan_bwd_kernelI32Selective_Scan_bwd_kernel_traitsILi64ELi16ELb1ELb1ELb0ELb0ELb1EfN3c107complexIfEEEEv12SSMParamsBwd)
        /*09a4*/ 	.word	0x00000000


	//----- nvinfo : EIATTR_REGCOUNT
	.align		4
.L_439:
        /*09a8*/ 	.byte	0x04, 0x2f
        /*09aa*/ 	.short	(.L_441 - .L_440)
	.align		4
.L_440:
        /*09ac*/ 	.word	index@(_Z25selective_scan_bwd_kernelI32Selective_Scan_bwd_kernel_traitsILi64ELi16ELb1ELb1ELb0ELb0ELb0EfN3c107complexIfEEEEv12SSMParamsBwd)
        /*09b0*/ 	.word	0x000000ff


	//----- nvinfo : EIATTR_FRAME_SIZE
	.align		4
.L_441:
        /*09b4*/ 	.byte	0x04, 0x11
        /*09b6*/ 	.short	(.L_443 - .L_442)
	.align		4
.L_442:
        /*09b8*/ 	.word	index@(_Z25selective_scan_bwd_kernelI32Selective_Scan_bwd_kernel_traitsILi64ELi16ELb1ELb1ELb0ELb0ELb0EfN3c107complexIfEEEEv12SSMParamsBwd)
        /*09bc*/ 	.word	0x00000000


	//----- nvinfo : EIATTR_REGCOUNT
	.align		4
.L_443:
        /*09c0*/ 	.byte	0x04, 0x2f
        /*09c2*/ 	.short	(.L_445 - .L_444)
	.align		4
.L_444:
        /*09c4*/ 	.word	index@(_Z25selective_scan_bwd_kernelI32Selective_Scan_bwd_kernel_traitsILi64ELi16ELb1ELb0ELb1ELb1ELb1EfN3c107complexIfEEEEv12SSMParamsBwd)
        /*09c8*/ 	.word	0x000000ff


	//----- nvinfo : EIATTR_FRAME_SIZE
	.align		4
.L_445:
        /*09cc*/ 	.byte	0x04, 0x11
        /*09ce*/ 	.short	(.L_447 - .L_446)
	.align		4
.L_446:
        /*09d0*/ 	.word	index@(_Z25selective_scan_bwd_kernelI32Selective_Scan_bwd_kernel_traitsILi64ELi16ELb1ELb0ELb1ELb1ELb1EfN3c107complexIfEEEEv12SSMParamsBwd)
        /*09d4*/ 	.word	0x00000000


	//----- nvinfo : EIATTR_REGCOUNT
	.align		4
.L_447:
        /*09d8*/ 	.byte	0x04, 0x2f
        /*09da*/ 	.short	(.L_449 - .L_448)
	.align		4
.L_448:
        /*09dc*/ 	.word	index@(_Z25selective_scan_bwd_kernelI32Selective_Scan_bwd_kernel_traitsILi64ELi16ELb1ELb0ELb1ELb1ELb0EfN3c107complexIfEEEEv12SSMParamsBwd)
        /*09e0*/ 	.word	0x000000ff


	//----- nvinfo : EIATTR_FRAME_SIZE
	.align		4
.L_449:
        /*09e4*/ 	.byte	0x04, 0x11
        /*09e6*/ 	.short	(.L_451 - .L_450)
	.align		4
.L_450:
        /*09e8*/ 	.word	index@(_Z25selective_scan_bwd_kernelI32Selective_Scan_bwd_kernel_traitsILi64ELi16ELb1ELb0ELb1ELb1ELb0EfN3c107complexIfEEEEv12SSMParamsBwd)
        /*09ec*/ 	.word	0x00000000


	//----- nvinfo : EIATTR_REGCOUNT
	.align		4
.L_451:
        /*09f0*/ 	.byte	0x04, 0x2f
        /*09f2*/ 	.short	(.L_453 - .L_452)
	.align		4
.L_452:
        /*09f4*/ 	.word	index@(_Z25selective_scan_bwd_kernelI32Selective_Scan_bwd_kernel_traitsILi64ELi16ELb1ELb0ELb1ELb0ELb1EfN3c107complexIfEEEEv12SSMParamsBwd)
        /*09f8*/ 	.word	0x000000fe


	//----- nvinfo : EIATTR_FRAME_SIZE
	.align		4
.L_453:
        /*09fc*/ 	.byte	0x04, 0x11
        /*09fe*/ 	.short	(.L_455 - .L_454)
	.align		4
.L_454:
        /*0a00*/ 	.word	index@(_Z25selective_scan_bwd_kernelI32Selective_Scan_bwd_kernel_traitsILi64ELi16ELb1ELb0ELb1ELb0ELb1EfN3c107complexIfEEEEv12SSMParamsBwd)
        /*0a04*/ 	.word	0x00000000


	//----- nvinfo : EIATTR_REGCOUNT
	.align		4
.L_455:
        /*0a08*/ 	.byte	0x04, 0x2f
        /*0a0a*/ 	.short	(.L_457 - .L_456)
	.align		4
.L_456:
        /*0a0c*/ 	.word	index@(_Z25selective_scan_bwd_kernelI32Selective_Scan_bwd_kernel_traitsILi64ELi16ELb1ELb0ELb1ELb0ELb0EfN3c107complexIfEEEEv12SSMParamsBwd)
        /*0a10*/ 	.word	0x000000fe


	//----- nvinfo : EIATTR_FRAME_SIZE
	.align		4
.L_457:
        /*0a14*/ 	.byte	0x04, 0x11
        /*0a16*/ 	.short	(.L_459 - .L_458)
	.align		4
.L_458:
        /*0a18*/ 	.word	index@(_Z25selective_scan_bwd_kernelI32Selective_Scan_bwd_kernel_traitsILi64ELi16ELb1ELb0ELb1ELb0ELb0EfN3c107complexIfEEEEv12SSMParamsBwd)
        /*0a1c*/ 	.word	0x00000000


	//----- nvinfo : EIATTR_REGCOUNT
	.align		4
.L_459:
        /*0a20*/ 	.byte	0x04, 0x2f
        /*0a22*/ 	.short	(.L_461 - .L_460)
	.align		4
.L_460:
        /*0a24*/ 	.word	index@(_Z25selective_scan_bwd_kernelI32Selective_Scan_bwd_kernel_traitsILi64ELi16ELb1ELb0ELb0ELb1ELb1EfN3c107complexIfEEEEv12SSMParamsBwd)
        /*0a28*/ 	.word	0x000000f9


	//----- nvinfo : EIATTR_FRAME_SIZE
	.align		4
.L_461:
        /*0a2c*/ 	.byte	0x04, 0x11
        /*0a2e*/ 	.short	(.L_463 - .L_462)
	.align		4
.L_462:
        /*0a30*/ 	.word	index@(_Z25selective_scan_bwd_kernelI32Selective_Scan_bwd_kernel_traitsILi64ELi16ELb1ELb0ELb0ELb1ELb1EfN3c107complexIfEEEEv12SSMParamsBwd)
        /*0a34*/ 	.word	0x00000000


	//----- nvinfo : EIATTR_REGCOUNT
	.align		4
.L_463:
        /*0a38*/ 	.byte	0x04, 0x2f
        /*0a3a*/ 	.short	(.L_465 - .L_464)
	.align		4
.L_464:
        /*0a3c*/ 	.word	index@(_Z25selective_scan_bwd_kernelI32Selective_Scan_bwd_kernel_traitsILi64ELi16ELb1ELb0ELb0ELb1ELb0EfN3c107complexIfEEEEv12SSMParamsBwd)
        /*0a40*/ 	.word	0x000000f9


	//----- nvinfo : EIATTR_FRAME_SIZE
	.align		4
.L_465:
        /*0a44*/ 	.byte	0x04, 0x11
        /*0a46*/ 	.short	(.L_467 - .L_466)
	.align		4
.L_466:
        /*0a48*/ 	.word	index@(_Z25selective_scan_bwd_kernelI32Selective_Scan_bwd_kernel_traitsILi64ELi16ELb1ELb0ELb0ELb1ELb0EfN3c107complexIfEEEEv12SSMParamsBwd)
        /*0a4c*/ 	.word	0x00000000


	//----- nvinfo : EIATTR_REGCOUNT
	.align		4
.L_467:
        /*0a50*/ 	.byte	0x04, 0x2f
        /*0a52*/ 	.short	(.L_469 - .L_468)
	.align		4
.L_468:
        /*0a54*/ 	.word	index@(_Z25selective_scan_bwd_kernelI32Selective_Scan_bwd_kernel_traitsILi64ELi16ELb1ELb0ELb0ELb0ELb1EfN3c107complexIfEEEEv12SSMParamsBwd)
        /*0a58*/ 	.word	0x000000f8


	//----- nvinfo : EIATTR_FRAME_SIZE
	.align		4
.L_469:
        /*0a5c*/ 	.byte	0x04, 0x11
        /*0a5e*/ 	.short	(.L_471 - .L_470)
	.align		4
.L_470:
        /*0a60*/ 	.word	index@(_Z25selective_scan_bwd_kernelI32Selective_Scan_bwd_kernel_traitsILi64ELi16ELb1ELb0ELb0ELb0ELb1EfN3c107complexIfEEEEv12SSMParamsBwd)
        /*0a64*/ 	.word	0x00000000


	//----- nvinfo : EIATTR_REGCOUNT
	.align		4
.L_471:
        /*0a68*/ 	.byte	0x04, 0x2f
        /*0a6a*/ 	.short	(.L_473 - .L_472)
	.align		4
.L_472:
        /*0a6c*/ 	.word	index@(_Z25selective_scan_bwd_kernelI32Selective_Scan_bwd_kernel_traitsILi64ELi16ELb1ELb0ELb0ELb0ELb0EfN3c107complexIfEEEEv12SSMParamsBwd)
        /*0a70*/ 	.word	0x000000f8


	//----- nvinfo : EIATTR_FRAME_SIZE
	.align		4
.L_473:
        /*0a74*/ 	.byte	0x04, 0x11
        /*0a76*/ 	.short	(.L_475 - .L_474)
	.align		4
.L_474:
        /*0a78*/ 	.word	index@(_Z25selective_scan_bwd_kernelI32Selective_Scan_bwd_kernel_traitsILi64ELi16ELb1ELb0ELb0ELb0ELb0EfN3c107complexIfEEEEv12SSMParamsBwd)
        /*0a7c*/ 	.word	0x00000000


	//----- nvinfo : EIATTR_REGCOUNT
	.align		4
.L_475:
        /*0a80*/ 	.byte	0x04, 0x2f
        /*0a82*/ 	.short	(.L_477 - .L_476)
	.align		4
.L_476:
        /*0a84*/ 	.word	index@(_Z25selective_scan_bwd_kernelI32Selective_Scan_bwd_kernel_traitsILi64ELi16ELb0ELb1ELb1ELb1ELb1EfN3c107complexIfEEEEv12SSMParamsBwd)
        /*0a88*/ 	.word	0x000000ff


	//----- nvinfo : EIATTR_FRAME_SIZE
	.align		4
.L_477:
        /*0a8c*/ 	.byte	0x04, 0x11
        /*0a8e*/ 	.short	(.L_479 - .L_478)
	.align		4
.L_478:
        /*0a90*/ 	.word	index@(_Z25selective_scan_bwd_kernelI32Selective_Scan_bwd_kernel_traitsILi64ELi16ELb0ELb1ELb1ELb1ELb1EfN3c107complexIfEEEEv12SSMParamsBwd)
        /*0a94*/ 	.word	0x00000010


	//----- nvinfo : EIATTR_REGCOUNT
	.align		4
.L_479:
        /*0a98*/ 	.byte	0x04, 0x2f
        /*0a9a*/ 	.short	(.L_481 - .L_480)
	.align		4
.L_480:
        /*0a9c*/ 	.word	index@(_Z25selective_scan_bwd_kernelI32Selective_Scan_bwd_kernel_traitsILi64ELi16ELb0ELb1ELb1ELb1ELb0EfN3c107complexIfEEEEv12SSMParamsBwd)
        /*0aa0*/ 	.word	0x000000ff


	//----- nvinfo : EIATTR_FRAME_SIZE
	.align		4
.L_481:
        /*0aa4*/ 	.byte	0x04, 0x11
        /*0aa6*/ 	.short	(.L_483 - .L_482)
	.align		4
.L_482:
        /*0aa8*/ 	.word	index@(_Z25selective_scan_bwd_kernelI32Selective_Scan_bwd_kernel_traitsILi64ELi16ELb0ELb1ELb1ELb1ELb0EfN3c107complexIfEEEEv12SSMParamsBwd)
        /*0aac*/ 	.word	0x00000018


	//----- nvinfo : EIATTR_REGCOUNT
	.align		4
.L_483:
        /*0ab0*/ 	.byte	0x04, 0x2f
        /*0ab2*/ 	.short	(.L_485 - .L_484)
	.align		4
.L_484:
        /*0ab4*/ 	.word	index@(_Z25selective_scan_bwd_kernelI32Selective_Scan_bwd_kernel_traitsILi64ELi16ELb0ELb1ELb1ELb0ELb1EfN3c107complexIfEEEEv12SSMParamsBwd)
        /*0ab8*/ 	.word	0x000000ff


	//----- nvinfo : EIATTR_FRAME_SIZE
	.align		4
.L_485:
        /*0abc*/ 	.byte	0x04, 0x11
        /*0abe*/ 	.short	(.L_487 - .L_486)
	.align		4
.L_486:
        /*0ac0*/ 	.word	index@(_Z25selective_scan_bwd_kernelI32Selective_Scan_bwd_kernel_traitsILi64ELi16ELb0ELb1ELb1ELb0ELb1EfN3c107complexIfEEEEv12SSMParamsBwd)
        /*0ac4*/ 	.word	0x00000010


	//----- nvinfo : EIATTR_REGCOUNT
	.align		4
.L_487:
        /*0ac8*/ 	.byte	0x04, 0x2f
        /*0aca*/ 	.short	(.L_489 - .L_488)
	.align		4
.L_488:
        /*0acc*/ 	.word	index@(_Z25selective_scan_bwd_kernelI32Selective_Scan_bwd_kernel_traitsILi64ELi16ELb0ELb1ELb1ELb0ELb0EfN3c107complexIfEEEEv12SSMParamsBwd)
        /*0ad0*/ 	.word	0x000000ff


	//----- nvinfo : EIATTR_FRAME_SIZE
	.align		4
.L_489:
        /*0ad4*/ 	.byte	0x04, 0x11
        /*0ad6*/ 	.short	(.L_491 - .L_490)
	.align		4
.L_490:
        /*0ad8*/ 	.word	index@(_Z25selective_scan_bwd_kernelI32Selective_Scan_bwd_kernel_traitsILi64ELi16ELb0ELb1ELb1ELb0ELb0EfN3c107complexIfEEEEv12SSMParamsBwd)
        /*0adc*/ 	.word	0x00000018


	//----- nvinfo : EIATTR_REGCOUNT
	.align		4
.L_491:
        /*0ae0*/ 	.byte	0x04, 0x2f
        /*0ae2*/ 	.short	(.L_493 - .L_492)
	.align		4
.L_492:
        /*0ae4*/ 	.word	index@(_Z25selective_scan_bwd_kernelI32Selective_Scan_bwd_kernel_traitsILi64ELi16ELb0ELb1ELb0ELb1ELb1EfN3c107complexIfEEEEv12SSMParamsBwd)
        /*0ae8*/ 	.word	0x000000ff


	//----- nvinfo : EIATTR_FRAME_SIZE
	.align		4
.L_493:
        /*0aec*/ 	.byte	0x04, 0x11
        /*0aee*/ 	.short	(.L_495 - .L_494)
	.align		4
.L_494:
        /*0af0*/ 	.word	index@(_Z25selective_scan_bwd_kernelI32Selective_Scan_bwd_kernel_traitsILi64ELi16ELb0ELb1ELb0ELb1ELb1EfN3c107complexIfEEEEv12SSMParamsBwd)
        /*0af4*/ 	.word	0x00000010


	//----- nvinfo : EIATTR_REGCOUNT
	.align		4
.L_495:
        /*0af8*/ 	.byte	0x04, 0x2f
        /*0afa*/ 	.short	(.L_497 - .L_496)
	.align		4
.L_496:
        /*0afc*/ 	.word	index@(_Z25selective_scan_bwd_kernelI32Selective_Scan_bwd_kernel_traitsILi64ELi16ELb0ELb1ELb0ELb1ELb0EfN3c107complexIfEEEEv12SSMParamsBwd)
        /*0b00*/ 	.word	0x000000ff


	//----- nvinfo : EIATTR_FRAME_SIZE
	.align		4
.L_497:
        /*0b04*/ 	.byte	0x04, 0x11
        /*0b06*/ 	.short	(.L_499 - .L_498)
	.align		4
.L_498:
        /*0b08*/ 	.word	index@(_Z25selective_scan_bwd_kernelI32Selective_Scan_bwd_kernel_traitsILi64ELi16ELb0ELb1ELb0ELb1ELb0EfN3c107complexIfEEEEv12SSMParamsBwd)
        /*0b0c*/ 	.word	0x00000018


	//----- nvinfo : EIATTR_REGCOUNT
	.align		4
.L_499:
        /*0b10*/ 	.byte	0x04, 0x2f
        /*0b12*/ 	.short	(.L_501 - .L_500)
	.align		4
.L_500:
        /*0b14*/ 	.word	index@(_Z25selective_scan_bwd_kernelI32Selective_Scan_bwd_kernel_traitsILi64ELi16ELb0ELb1ELb0ELb0ELb1EfN3c107complexIfEEEEv12SSMParamsBwd)
        /*0b18*/ 	.word	0x000000ff


	//----- nvinfo : EIATTR_FRAME_SIZE
	.align		4
.L_501:
        /*0b1c*/ 	.byte	0x04, 0x11
        /*0b1e*/ 	.short	(.L_503 - .L_502)
	.align		4
.L_502:
        /*0b20*/ 	.word	index@(_Z25selective_scan_bwd_kernelI32Selective_Scan_bwd_kernel_traitsILi64ELi16ELb0ELb1ELb0ELb0ELb1EfN3c107complexIfEEEEv12SSMParamsBwd)
        /*0b24*/ 	.word	0x00000010


	//----- nvinfo : EIATTR_REGCOUNT
	.align		4
.L_503:
        /*0b28*/ 	.byte	0x04, 0x2f
        /*0b2a*/ 	.short	(.L_505 - .L_504)
	.align		4
.L_504:
        /*0b2c*/ 	.word	index@(_Z25selective_scan_bwd_kernelI32Selective_Scan_bwd_kernel_traitsILi64ELi16ELb0ELb1ELb0ELb0ELb0EfN3c107complexIfEEEEv12SSMParamsBwd)
        /*0b30*/ 	.word	0x000000ff


	//----- nvinfo : EIATTR_FRAME_SIZE
	.align		4
.L_505:
        /*0b34*/ 	.byte	0x04, 0x11
        /*0b36*/ 	.short	(.L_507 - .L_506)
	.align		4
.L_506:
        /*0b38*/ 	.word	index@(_Z25selective_scan_bwd_kernelI32Selective_Scan_bwd_kernel_traitsILi64ELi16ELb0ELb1ELb0ELb0ELb0EfN3c107complexIfEEEEv12SSMParamsBwd)
        /*0b3c*/ 	.word	0x00000010


	//----- nvinfo : EIATTR_REGCOUNT
	.align		4
.L_507:
        /*0b40*/ 	.byte	0x04, 0x2f
        /*0b42*/ 	.short	(.L_509 - .L_508)
	.align		4
.L_508:
        /*0b44*/ 	.word	index@(_Z25selective_scan_bwd_kernelI32Selective_Scan_bwd_kernel_traitsILi64ELi16ELb0ELb0ELb1ELb1ELb1EfN3c107complexIfEEEEv12SSMParamsBwd)
        /*0b48*/ 	.word	0x000000ff


	//----- nvinfo : EIATTR_FRAME_SIZE
	.align		4
.L_509:
        /*0b4c*/ 	.byte	0x04, 0x11
        /*0b4e*/ 	.short	(.L_511 - .L_510)
	.align		4
.L_510:
        /*0b50*/ 	.word	index@(_Z25selective_scan_bwd_kernelI32Selective_Scan_bwd_kernel_traitsILi64ELi16ELb0ELb0ELb1ELb1ELb1EfN3c107complexIfEEEEv12SSMParamsBwd)
        /*0b54*/ 	.word	0x00000010


	//----- nvinfo : EIATTR_REGCOUNT
	.align		4
.L_511:
        /*0b58*/ 	.byte	0x04, 0x2f
        /*0b5a*/ 	.short	(.L_513 - .L_512)
	.align		4
.L_512:
        /*0b5c*/ 	.word	index@(_Z25selective_scan_bwd_kernelI32Selective_Scan_bwd_kernel_traitsILi64ELi16ELb0ELb0ELb1ELb1ELb0EfN3c107complexIfEEEEv12SSMParamsBwd)
        /*0b60*/ 	.word	0x000000ff


	//----- nvinfo : EIATTR_FRAME_SIZE
	.align		4
.L_513:
        /*0b64*/ 	.byte	0x04, 0x11
        /*0b66*/ 	.short	(.L_515 - .L_514)
	.align		4
.L_514:
        /*0b68*/ 	.word	index@(_Z25selective_scan_bwd_kernelI32Selective_Scan_bwd_kernel_traitsILi64ELi16ELb0ELb0ELb1ELb1ELb0EfN3c107complexIfEEEEv12SSMParamsBwd)
        /*0b6c*/ 	.word	0x00000020


	//----- nvinfo : EIATTR_REGCOUNT
	.align		4
.L_515:
        /*0b70*/ 	.byte	0x04, 0x2f
        /*0b72*/ 	.short	(.L_517 - .L_516)
	.align		4
.L_516:
        /*0b74*/ 	.word	index@(_Z25selective_scan_bwd_kernelI32Selective_Scan_bwd_kernel_traitsILi64ELi16ELb0ELb0ELb1ELb0ELb1EfN3c107complexIfEEEEv12SSMParamsBwd)
        /*0b78*/ 	.word	0x000000ff


	//----- nvinfo : EIATTR_FRAME_SIZE
	.align		4
.L_517:
        /*0b7c*/ 	.byte	0x04, 0x11
        /*0b7e*/ 	.short	(.L_519 - .L_518)
	.align		4
.L_518:
        /*0b80*/ 	.word	index@(_Z25selective_scan_bwd_kernelI32Selective_Scan_bwd_kernel_traitsILi64ELi16ELb0ELb0ELb1ELb0ELb1EfN3c107complexIfEEEEv12SSMParamsBwd)
        /*0b84*/ 	.word	0x00000010


	//----- nvinfo : EIATTR_REGCOUNT
	.align		4
.L_519:
        /*0b88*/ 	.byte	0x04, 0x2f
        /*0b8a*/ 	.short	(.L_521 - .L_520)
	.align		4
.L_520:
        /*0b8c*/ 	.word	index@(_Z25selective_scan_bwd_kernelI32Selective_Scan_bwd_kernel_traitsILi64ELi16ELb0ELb0ELb1ELb0ELb0EfN3c107complexIfEEEEv12SSMParamsBwd)
        /*0b90*/ 	.word	0x000000ff


	//----- nvinfo : EIATTR_FRAME_SIZE
	.align		4
.L_521:
        /*0b94*/ 	.byte	0x04, 0x11
        /*0b96*/ 	.short	(.L_523 - .L_522)
	.align		4
.L_522:
        /*0b98*/ 	.word	index@(_Z25selective_scan_bwd_kernelI32Selective_Scan_bwd_kernel_traitsILi64ELi16ELb0ELb0ELb1ELb0ELb0EfN3c107complexIfEEEEv12SSMParamsBwd)
        /*0b9c*/ 	.word	0x00000018


	//----- nvinfo : EIATTR_REGCOUNT
	.align		4
.L_523:
        /*0ba0*/ 	.byte	0x04, 0x2f
        /*0ba2*/ 	.short	(.L_525 - .L_524)
	.align		4
.L_524:
        /*0ba4*/ 	.word	index@(_Z25selective_scan_bwd_kernelI32Selective_Scan_bwd_kernel_traitsILi64ELi16ELb0ELb0ELb0ELb1ELb1EfN3c107complexIfEEEEv12SSMParamsBwd)
        /*0ba8*/ 	.word	0x000000f9


	//----- nvinfo : EIATTR_FRAME_SIZE
	.align		4
.L_525:
        /*0bac*/ 	.byte	0x04, 0x11
        /*0bae*/ 	.short	(.L_527 - .L_526)
	.align		4
.L_526:
        /*0bb0*/ 	.word	index@(_Z25selective_scan_bwd_kernelI32Selective_Scan_bwd_kernel_traitsILi64ELi16ELb0ELb0ELb0ELb1ELb1EfN3c107complexIfEEEEv12SSMParamsBwd)
        /*0bb4*/ 	.word	0x00000000


	//----- nvinfo : EIATTR_REGCOUNT
	.align		4
.L_527:
        /*0bb8*/ 	.byte	0x04, 0x2f
        /*0bba*/ 	.short	(.L_529 - .L_528)
	.align		4
.L_528:
        /*0bbc*/ 	.word	index@(_Z25selective_scan_bwd_kernelI32Selective_Scan_bwd_kernel_traitsILi64ELi16ELb0ELb0ELb0ELb1ELb0EfN3c107complexIfEEEEv12SSMParamsBwd)
        /*0bc0*/ 	.word	0x000000f4


	//----- nvinfo : EIATTR_FRAME_SIZE
	.align		4
.L_529:
        /*0bc4*/ 	.byte	0x04, 0x11
        /*0bc6*/ 	.short	(.L_531 - .L_530)
	.align		4
.L_530:
        /*0bc8*/ 	.word	index@(_Z25selective_scan_bwd_kernelI32Selective_Scan_bwd_kernel_traitsILi64ELi16ELb0ELb0ELb0ELb1ELb0EfN3c107complexIfEEEEv12SSMParamsBwd)
        /*0bcc*/ 	.word	0x00000000


	//----- nvinfo : EIATTR_REGCOUNT
	.align		4
.L_531:
        /*0bd0*/ 	.byte	0x04, 0x2f
        /*0bd2*/ 	.short	(.L_533 - .L_532)
	.align		4
.L_532:
        /*0bd4*/ 	.word	index@(_Z25selective_scan_bwd_kernelI32Selective_Scan_bwd_kernel_traitsILi64ELi16ELb0ELb0ELb0ELb0ELb1EfN3c107complexIfEEEEv12SSMParamsBwd)
        /*0bd8*/ 	.word	0x000000f2


	//----- nvinfo : EIATTR_FRAME_SIZE
	.align		4
.L_533:
        /*0bdc*/ 	.byte	0x04, 0x11
        /*0bde*/ 	.short	(.L_535 - .L_534)
	.align		4
.L_534:
        /*0be0*/ 	.word	index@(_Z25selective_scan_bwd_kernelI32Selective_Scan_bwd_kernel_traitsILi64ELi16ELb0ELb0ELb0ELb0ELb1EfN3c107complexIfEEEEv12SSMParamsBwd)
        /*0be4*/ 	.word	0x00000000


	//----- nvinfo : EIATTR_REGCOUNT
	.align		4
.L_535:
        /*0be8*/ 	.byte	0x04, 0x2f
        /*0bea*/ 	.short	(.L_537 - .L_536)
	.align		4
.L_536:
        /*0bec*/ 	.word	index@(_Z25selective_scan_bwd_kernelI32Selective_Scan_bwd_kernel_traitsILi64ELi16ELb0ELb0ELb0ELb0ELb0EfN3c107complexIfEEEEv12SSMParamsBwd)
        /*0bf0*/ 	.word	0x000000f3


	//----- nvinfo : EIATTR_FRAME_SIZE
	.align		4
.L_537:
        /*0bf4*/ 	.byte	0x04, 0x11
        /*0bf6*/ 	.short	(.L_539 - .L_538)
	.align		4
.L_538:
        /*0bf8*/ 	.word	index@(_Z25selective_scan_bwd_kernelI32Selective_Scan_bwd_kernel_traitsILi64ELi16ELb0ELb0ELb0ELb0ELb0EfN3c107complexIfEEEEv12SSMParamsBwd)
        /*0bfc*/ 	.word	0x00000000


	//----- nvinfo : EIATTR_REGCOUNT
	.align		4
.L_539:
        /*0c00*/ 	.byte	0x04, 0x2f
        /*0c02*/ 	.short	(.L_541 - .L_540)
	.align		4
.L_540:
        /*0c04*/ 	.word	index@(_Z25selective_scan_bwd_kernelI32Selective_Scan_bwd_kernel_traitsILi128ELi16ELb1ELb1ELb1ELb1ELb1EfN3c107complexIfEEEEv12SSMParamsBwd)
        /*0c08*/ 	.word	0x000000ff


	//----- nvinfo : EIATTR_FRAME_SIZE
	.align		4
.L_541:
        /*0c0c*/ 	.byte	0x04, 0x11
        /*0c0e*/ 	.short	(.L_543 - .L_542)
	.align		4
.L_542:
        /*0c10*/ 	.word	index@(_Z25selective_scan_bwd_kernelI32Selective_Scan_bwd_kernel_traitsILi128ELi16ELb1ELb1ELb1ELb1ELb1EfN3c107complexIfEEEEv12SSMParamsBwd)
        /*0c14*/ 	.word	0x00000010


	//----- nvinfo : EIATTR_REGCOUNT
	.align		4
.L_543:
        /*0c18*/ 	.byte	0x04, 0x2f
        /*0c1a*/ 	.short	(.L_545 - .L_544)
	.align		4
.L_544:
        /*0c1c*/ 	.word	index@(_Z25selective_scan_bwd_kernelI32Selective_Scan_bwd_kernel_traitsILi128ELi16ELb1ELb1ELb1ELb1ELb0EfN3c107complexIfEEEEv12SSMParamsBwd)
        /*0c20*/ 	.word	0x000000ff


	//----- nvinfo : EIATTR_FRAME_SIZE
	.align		4
.L_545:
        /*0c24*/ 	.byte	0x04, 0x11
        /*0c26*/ 	.short	(.L_547 - .L_546)
	.align		4
.L_546:
        /*0c28*/ 	.word	index@(_Z25selective_scan_bwd_kernelI32Selective_Scan_bwd_kernel_traitsILi128ELi16ELb1ELb1ELb1ELb1ELb0EfN3c107complexIfEEEEv12SSMParamsBwd)
        /*0c2c*/ 	.word	0x00000010


	//----- nvinfo : EIATTR_REGCOUNT
	.align		4
.L_547:
        /*0c30*/ 	.byte	0x04, 0x2f
        /*0c32*/ 	.short	(.L_549 - .L_548)
	.align		4
.L_548:
        /*0c34*/ 	.word	index@(_Z25selective_scan_bwd_kernelI32Selective_Scan_bwd_kernel_traitsILi128ELi16ELb1ELb1ELb1ELb0ELb1EfN3c107complexIfEEEEv12SSMParamsBwd)
        /*0c38*/ 	.word	0x000000ff


	//----- nvinfo : EIATTR_FRAME_SIZE
	.align		4
.L_549:
        /*0c3c*/ 	.byte	0x04, 0x11
        /*0c3e*/ 	.short	(.L_551 - .L_550)
	.align		4
.L_550:
        /*0c40*/ 	.word	index@(_Z25selective_scan_bwd_kernelI32Selective_Scan_bwd_kernel_traitsILi128ELi16ELb1ELb1ELb1ELb0ELb1EfN3c107complexIfEEEEv12SSMParamsBwd)
        /*0c44*/ 	.word	0x00000010


	//----- nvinfo : EIATTR_REGCOUNT
	.align		4
.L_551:
        /*0c48*/ 	.byte	0x04, 0x2f
        /*0c4a*/ 	.short	(.L_553 - .L_552)
	.align		4
.L_552:
        /*0c4c*/ 	.word	index@(_Z25selective_scan_bwd_kernelI32Selective_Scan_bwd_kernel_traitsILi128ELi16ELb1ELb1ELb1ELb0ELb0EfN3c107complexIfEEEEv12SSMParamsBwd)
        /*0c50*/ 	.word	0x000000ff


	//----- nvinfo : EIATTR_FRAME_SIZE
	.align		4
.L_553:
        /*0c54*/ 	.byte	0x04, 0x11
        /*0c56*/ 	.short	(.L_555 - .L_554)
	.align		4
.L_554:
        /*0c58*/ 	.word	index@(_Z25selective_scan_bwd_kernelI32Selective_Scan_bwd_kernel_traitsILi128ELi16ELb1ELb1ELb1ELb0ELb0EfN3c107complexIfEEEEv12SSMParamsBwd)
        /*0c5c*/ 	.word	0x00000010


	//----- nvinfo : EIATTR_REGCOUNT
	.align		4
.L_555:
        /*0c60*/ 	.byte	0x04, 0x2f
        /*0c62*/ 	.short	(.L_557 - .L_556)
	.align		4
.L_556:
        /*0c64*/ 	.word	index@(_Z25selective_scan_bwd_kernelI32Selective_Scan_bwd_kernel_traitsILi128ELi16ELb1ELb1ELb0ELb1ELb1EfN3c107complexIfEEEEv12SSMParamsBwd)
        /*0c68*/ 	.word	0x000000ff


	//----- nvinfo : EIATTR_FRAME_SIZE
	.align		4
.L_557:
        /*0c6c*/ 	.byte	0x04, 0x11
        /*0c6e*/ 	.short	(.L_559 - .L_558)
	.align		4
.L_558:
        /*0c70*/ 	.word	index@(_Z25selective_scan_bwd_kernelI32Selective_Scan_bwd_kernel_traitsILi128ELi16ELb1ELb1ELb0ELb1ELb1EfN3c107complexIfEEEEv12SSMParamsBwd)
        /*0c74*/ 	.word	0x00000018


	//----- nvinfo : EIATTR_REGCOUNT
	.align		4
.L_559:
        /*0c78*/ 	.byte	0x04, 0x2f
        /*0c7a*/ 	.short	(.L_561 - .L_560)
	.align		4
.L_560:
        /*0c7c*/ 	.word	index@(_Z25selective_scan_bwd_kernelI32Selective_Scan_bwd_kernel_traitsILi128ELi16ELb1ELb1ELb0ELb1ELb0EfN3c107complexIfEEEEv12SSMParamsBwd)
        /*0c80*/ 	.word	0x000000ff


	//----- nvinfo : EIATTR_FRAME_SIZE
	.align		4
.L_561:
        /*0c84*/ 	.byte	0x04, 0x11
        /*0c86*/ 	.short	(.L_563 - .L_562)
	.align		4
.L_562:
        /*0c88*/ 	.word	index@(_Z25selective_scan_bwd_kernelI32Selective_Scan_bwd_kernel_traitsILi128ELi16ELb1ELb1ELb0ELb1ELb0EfN3c107complexIfEEEEv12SSMParamsBwd)
        /*0c8c*/ 	.word	0x00000018


	//----- nvinfo : EIATTR_REGCOUNT
	.align		4
.L_563:
        /*0c90*/ 	.byte	0x04, 0x2f
        /*0c92*/ 	.short	(.L_565 - .L_564)
	.align		4
.L_564:
        /*0c94*/ 	.word	index@(_Z25selective_scan_bwd_kernelI32Selective_Scan_bwd_kernel_traitsILi128ELi16ELb1ELb1ELb0ELb0ELb1EfN3c107complexIfEEEEv12SSMParamsBwd)
        /*0c98*/ 	.word	0x000000ff


	//----- nvinfo : EIATTR_FRAME_SIZE
	.align		4
.L_565:
        /*0c9c*/ 	.byte	0x04, 0x11
        /*0c9e*/ 	.short	(.L_567 - .L_566)
	.align		4
.L_566:
        /*0ca0*/ 	.word	index@(_Z25selective_scan_bwd_kernelI32Selective_Scan_bwd_kernel_traitsILi128ELi16ELb1ELb1ELb0ELb0ELb1EfN3c107complexIfEEEEv12SSMParamsBwd)
        /*0ca4*/ 	.word	0x00000020


	//----- nvinfo : EIATTR_REGCOUNT
	.align		4
.L_567:
        /*0ca8*/ 	.byte	0x04, 0x2f
        /*0caa*/ 	.short	(.L_569 - .L_568)
	.align		4
.L_568:
        /*0cac*/ 	.word	index@(_Z25selective_scan_bwd_kernelI32Selective_Scan_bwd_kernel_traitsILi128ELi16ELb1ELb1ELb0ELb0ELb0EfN3c107complexIfEEEEv12SSMParamsBwd)
        /*0cb0*/ 	.word	0x000000ff


	//----- nvinfo : EIATTR_FRAME_SIZE
	.align		4
.L_569:
        /*0cb4*/ 	.byte	0x04, 0x11
        /*0cb6*/ 	.short	(.L_571 - .L_570)
	.align		4
.L_570:
        /*0cb8*/ 	.word	index@(_Z25selective_scan_bwd_kernelI32Selective_Scan_bwd_kernel_traitsILi128ELi16ELb1ELb1ELb0ELb0ELb0EfN3c107complexIfEEEEv12SSMParamsBwd)
        /*0cbc*/ 	.word	0x00000020


	//----- nvinfo : EIATTR_REGCOUNT
	.align		4
.L_571:
        /*0cc0*/ 	.byte	0x04, 0x2f
        /*0cc2*/ 	.short	(.L_573 - .L_572)
	.align		4
.L_572:
        /*0cc4*/ 	.word	index@(_Z25selective_scan_bwd_kernelI32Selective_Scan_bwd_kernel_traitsILi128ELi16ELb1ELb0ELb1ELb1ELb1EfN3c107complexIfEEEEv12SSMParamsBwd)
        /*0cc8*/ 	.word	0x000000fc


	//----- nvinfo : EIATTR_FRAME_SIZE
	.align		4
.L_573:
        /*0ccc*/ 	.byte	0x04, 0x11
        /*0cce*/ 	.short	(.L_575 - .L_574)
	.align		4
.L_574:
        /*0cd0*/ 	.word	index@(_Z25selective_scan_bwd_kernelI32Selective_Scan_bwd_kernel_traitsILi128ELi16ELb1ELb0ELb1ELb1ELb1EfN3c107complexIfEEEEv12SSMParamsBwd)
        /*0cd4*/ 	.word	0x00000000


	//----- nvinfo : EIATTR_REGCOUNT
	.align		4
.L_575:
        /*0cd8*/ 	.byte	0x04, 0x2f
        /*0cda*/ 	.short	(.L_577 - .L_576)
	.align		4
.L_576:
        /*0cdc*/ 	.word	index@(_Z25selective_scan_bwd_kernelI32Selective_Scan_bwd_kernel_traitsILi128ELi16ELb1ELb0ELb1ELb1ELb0EfN3c107complexIfEEEEv12SSMParamsBwd)
        /*0ce0*/ 	.word	0x000000fb


	//----- nvinfo : EIATTR_FRAME_SIZE
	.align		4
.L_577:
        /*0ce4*/ 	.byte	0x04, 0x11
        /*0ce6*/ 	.short	(.L_579 - .L_578)
	.align		4
.L_578:
        /*0ce8*/ 	.word	index@(_Z25selective_scan_bwd_kernelI32Selective_Scan_bwd_kernel_traitsILi128ELi16ELb1ELb0ELb1ELb1ELb0EfN3c107complexIfEEEEv12SSMParamsBwd)
        /*0cec*/ 	.word	0x00000000


	//----- nvinfo : EIATTR_REGCOUNT
	.align		4
.L_579:
        /*0cf0*/ 	.byte	0x04, 0x2f
        /*0cf2*/ 	.short	(.L_581 - .L_580)
	.align		4
.L_580:
        /*0cf4*/ 	.word	index@(_Z25selective_scan_bwd_kernelI32Selective_Scan_bwd_kernel_traitsILi128ELi16ELb1ELb0ELb1ELb0ELb1EfN3c107complexIfEEEEv12SSMParamsBwd)
        /*0cf8*/ 	.word	0x000000fd


	//----- nvinfo : EIATTR_FRAME_SIZE
	.align		4
.L_581:
        /*0cfc*/ 	.byte	0x04, 0x11
        /*0cfe*/ 	.short	(.L_583 - .L_582)
	.align		4
.L_582:
        /*0d00*/ 	.word	index@(_Z25selective_scan_bwd_kernelI32Selective_Scan_bwd_kernel_traitsILi128ELi16ELb1ELb0ELb1ELb0ELb1EfN3c107complexIfEEEEv12SSMParamsBwd)
        /*0d04*/ 	.word	0x00000000


	//----- nvinfo : EIATTR_REGCOUNT
	.align		4
.L_583:
        /*0d08*/ 	.byte	0x04, 0x2f
        /*0d0a*/ 	.short	(.L_585 - .L_584)
	.align		4
.L_584:
        /*0d0c*/ 	.word	index@(_Z25selective_scan_bwd_kernelI32Selective_Scan_bwd_kernel_traitsILi128ELi16ELb1ELb0ELb1ELb0ELb0EfN3c107complexIfEEEEv12SSMParamsBwd)
        /*0d10*/ 	.word	0x000000fa


	//----- nvinfo : EIATTR_FRAME_SIZE
	.align		4
.L_585:
        /*0d14*/ 	.byte	0x04, 0x11
        /*0d16*/ 	.short	(.L_587 - .L_586)
	.align		4
.L_586:
        /*0d18*/ 	.word	index@(_Z25selective_scan_bwd_kernelI32Selective_Scan_bwd_kernel_traitsILi128ELi16ELb1ELb0ELb1ELb0ELb0EfN3c107complexIfEEEEv12SSMParamsBwd)
        /*0d1c*/ 	.word	0x00000000


	//----- nvinfo : EIATTR_REGCOUNT
	.align		4
.L_587:
        /*0d20*/ 	.byte	0x04, 0x2f
        /*0d22*/ 	.short	(.L_589 - .L_588)
	.align		4
.L_588:
        /*0d24*/ 	.word	index@(_Z25selective_scan_bwd_kernelI32Selective_Scan_bwd_kernel_traitsILi128ELi16ELb1ELb0ELb0ELb1ELb1EfN3c107complexIfEEEEv12SSMParamsBwd)
        /*0d28*/ 	.word	0x000000f1


	//----- nvinfo : EIATTR_FRAME_SIZE
	.align		4
.L_589:
        /*0d2c*/ 	.byte	0x04, 0x11
        /*0d2e*/ 	.short	(.L_591 - .L_590)
	.align		4
.L_590:
        /*0d30*/ 	.word	index@(_Z25selective_scan_bwd_kernelI32Selective_Scan_bwd_kernel_traitsILi128ELi16ELb1ELb0ELb0ELb1ELb1EfN3c107complexIfEEEEv12SSMParamsBwd)
        /*0d34*/ 	.word	0x00000000


	//----- nvinfo : EIATTR_REGCOUNT
	.align		4
.L_591:
        /*0d38*/ 	.byte	0x04, 0x2f
        /*0d3a*/ 	.short	(.L_593 - .L_592)
	.align		4
.L_592:
        /*0d3c*/ 	.word	index@(_Z25selective_scan_bwd_kernelI32Selective_Scan_bwd_kernel_traitsILi128ELi16ELb1ELb0ELb0ELb1ELb0EfN3c107complexIfEEEEv12SSMParamsBwd)
        /*0d40*/ 	.word	0x000000f1


	//----- nvinfo : EIATTR_FRAME_SIZE
	.align		4
.L_593:
        /*0d44*/ 	.byte	0x04, 0x11
        /*0d46*/ 	.short	(.L_595 - .L_594)
	.align		4
.L_594:
        /*0d48*/ 	.word	index@(_Z25selective_scan_bwd_kernelI32Selective_Scan_bwd_kernel_traitsILi128ELi16ELb1ELb0ELb0ELb1ELb0EfN3c107complexIfEEEEv12SSMParamsBwd)
        /*0d4c*/ 	.word	0x00000000


	//----- nvinfo : EIATTR_REGCOUNT
	.align		4
.L_595:
        /*0d50*/ 	.byte	0x04, 0x2f
        /*0d52*/ 	.short	(.L_597 - .L_596)
	.align		4
.L_596:
        /*0d54*/ 	.word	index@(_Z25selective_scan_bwd_kernelI32Selective_Scan_bwd_kernel_traitsILi128ELi16ELb1ELb0ELb0ELb0ELb1EfN3c107complexIfEEEEv12SSMParamsBwd)
        /*0d58*/ 	.word	0x000000f1


	//----- nvinfo : EIATTR_FRAME_SIZE
	.align		4
.L_597:
        /*0d5c*/ 	.byte	0x04, 0x11
        /*0d5e*/ 	.short	(.L_599 - .L_598)
	.align		4
.L_598:
        /*0d60*/ 	.word	index@(_Z25selective_scan_bwd_kernelI32Selective_Scan_bwd_kernel_traitsILi128ELi16ELb1ELb0ELb0ELb0ELb1EfN3c107complexIfEEEEv12SSMParamsBwd)
        /*0d64*/ 	.word	0x00000000


	//----- nvinfo : EIATTR_REGCOUNT
	.align		4
.L_599:
        /*0d68*/ 	.byte	0x04, 0x2f
        /*0d6a*/ 	.short	(.L_601 - .L_600)
	.align		4
.L_600:
        /*0d6c*/ 	.word	index@(_Z25selective_scan_bwd_kernelI32Selective_Scan_bwd_kernel_traitsILi128ELi16ELb1ELb0ELb0ELb0ELb0EfN3c107complexIfEEEEv12SSMParamsBwd)
        /*0d70*/ 	.word	0x000000f1


	//----- nvinfo : EIATTR_FRAME_SIZE
	.align		4
.L_601:
        /*0d74*/ 	.byte	0x04, 0x11
        /*0d76*/ 	.short	(.L_603 - .L_602)
	.align		4
.L_602:
        /*0d78*/ 	.word	index@(_Z25selective_scan_bwd_kernelI32Selective_Scan_bwd_kernel_traitsILi128ELi16ELb1ELb0ELb0ELb0ELb0EfN3c107complexIfEEEEv12SSMParamsBwd)
        /*0d7c*/ 	.word	0x00000000


	//----- nvinfo : EIATTR_REGCOUNT
	.align		4
.L_603:
        /*0d80*/ 	.byte	0x04, 0x2f
        /*0d82*/ 	.short	(.L_605 - .L_604)
	.align		4
.L_604:
        /*0d84*/ 	.word	index@(_Z25selective_scan_bwd_kernelI32Selective_Scan_bwd_kernel_traitsILi128ELi16ELb0ELb1ELb1ELb1ELb1EfN3c107complexIfEEEEv12SSMParamsBwd)
        /*0d88*/ 	.word	0x000000ff


	//----- nvinfo : EIATTR_FRAME_SIZE
	.align		4
.L_605:
        /*0d8c*/ 	.byte	0x04, 0x11
        /*0d8e*/ 	.short	(.L_607 - .L_606)
	.align		4
.L_606:
        /*0d90*/ 	.word	index@(_Z25selective_scan_bwd_kernelI32Selective_Scan_bwd_kernel_traitsILi128ELi16ELb0ELb1ELb1ELb1ELb1EfN3c107complexIfEEEEv12SSMParamsBwd)
        /*0d94*/ 	.word	0x00000030


	//----- nvinfo : EIATTR_REGCOUNT
	.align		4
.L_607:
        /*0d98*/ 	.byte	0x04, 0x2f
        /*0d9a*/ 	.short	(.L_609 - .L_608)
	.align		4
.L_608:
        /*0d9c*/ 	.word	index@(_Z25selective_scan_bwd_kernelI32Selective_Scan_bwd_kernel_traitsILi128ELi16ELb0ELb1ELb1ELb1ELb0EfN3c107complexIfEEEEv12SSMParamsBwd)
        /*0da0*/ 	.word	0x000000ff


	//----- nvinfo : EIATTR_FRAME_SIZE
	.align		4
.L_609:
        /*0da4*/ 	.byte	0x04, 0x11
        /*0da6*/ 	.short	(.L_611 - .L_610)
	.align		4
.L_610:
        /*0da8*/ 	.word	index@(_Z25selective_scan_bwd_kernelI32Selective_Scan_bwd_kernel_traitsILi128ELi16ELb0ELb1ELb1ELb1ELb0EfN3c107complexIfEEEEv12SSMParamsBwd)
        /*0dac*/ 	.word	0x00000030


	//----- nvinfo : EIATTR_REGCOUNT
	.align		4
.L_611:
        /*0db0*/ 	.byte	0x04, 0x2f
        /*0db2*/ 	.short	(.L_613 - .L_612)
	.align		4
.L_612:
        /*0db4*/ 	.word	index@(_Z25selective_scan_bwd_kernelI32Selective_Scan_bwd_kernel_traitsILi128ELi16ELb0ELb1ELb1ELb0ELb1EfN3c107complexIfEEEEv12SSMParamsBwd)
        /*0db8*/ 	.word	0x000000ff


	//----- nvinfo : EIATTR_FRAME_SIZE
	.align		4
.L_613:
        /*0dbc*/ 	.byte	0x04, 0x11
        /*0dbe*/ 	.short	(.L_615 - .L_614)
	.align		4
.L_614:
        /*0dc0*/ 	.word	index@(_Z25selective_scan_bwd_kernelI32Selective_Scan_bwd_kernel_traitsILi128ELi16ELb0ELb1ELb1ELb0ELb1EfN3c107complexIfEEEEv12SSMParamsBwd)
        /*0dc4*/ 	.word	0x00000030


	//----- nvinfo : EIATTR_REGCOUNT
	.align		4
.L_615:
        /*0dc8*/ 	.byte	0x04, 0x2f
        /*0dca*/ 	.short	(.L_617 - .L_616)
	.align		4
.L_616:
        /*0dcc*/ 	.word	index@(_Z25selective_scan_bwd_kernelI32Selective_Scan_bwd_kernel_traitsILi128ELi16ELb0ELb1ELb1ELb0ELb0EfN3c107complexIfEEEEv12SSMParamsBwd)
        /*0dd0*/ 	.word	0x000000ff


	//----- nvinfo : EIATTR_FRAME_SIZE
	.align		4
.L_617:
        /*0dd4*/ 	.byte	0x04, 0x11
        /*0dd6*/ 	.short	(.L_619 - .L_618)
	.align		4
.L_618:
        /*0dd8*/ 	.word	index@(_Z25selective_scan_bwd_kernelI32Selective_Scan_bwd_kernel_traitsILi128ELi16ELb0ELb1ELb1ELb0ELb0EfN3c107complexIfEEEEv12SSMParamsBwd)
        /*0ddc*/ 	.word	0x00000038


	//----- nvinfo : EIATTR_REGCOUNT
	.align		4
.L_619:
        /*0de0*/ 	.byte	0x04, 0x2f
        /*0de2*/ 	.short	(.L_621 - .L_620)
	.align		4
.L_620:
        /*0de4*/ 	.word	index@(_Z25selective_scan_bwd_kernelI32Selective_Scan_bwd_kernel_traitsILi128ELi16ELb0ELb1ELb0ELb1ELb1EfN3c107complexIfEEEEv12SSMParamsBwd)
        /*0de8*/ 	.word	0x000000ff


	//----- nvinfo : EIATTR_FRAME_SIZE
	.align		4
.L_621:
        /*0dec*/ 	.byte	0x04, 0x11
        /*0dee*/ 	.short	(.L_623 - .L_622)
	.align		4
.L_622:
        /*0df0*/ 	.word	index@(_Z25selective_scan_bwd_kernelI32Selective_Scan_bwd_kernel_traitsILi128ELi16ELb0ELb1ELb0ELb1ELb1EfN3c107complexIfEEEEv12SSMParamsBwd)
        /*0df4*/ 	.word	0x00000030


	//----- nvinfo : EIATTR_REGCOUNT
	.align		4
.L_623:
        /*0df8*/ 	.byte	0x04, 0x2f
        /*0dfa*/ 	.short	(.L_625 - .L_624)
	.align		4
.L_624:
        /*0dfc*/ 	.word	index@(_Z25selective_scan_bwd_kernelI32Selective_Scan_bwd_kernel_traitsILi128ELi16ELb0ELb1ELb0ELb1ELb0EfN3c107complexIfEEEEv12SSMParamsBwd)
        /*0e00*/ 	.word	0x000000ff


	//----- nvinfo : EIATTR_FRAME_SIZE
	.align		4
.L_625:
        /*0e04*/ 	.byte	0x04, 0x11
        /*0e06*/ 	.short	(.L_627 - .L_626)
	.align		4
.L_626:
        /*0e08*/ 	.word	index@(_Z25selective_scan_bwd_kernelI32Selective_Scan_bwd_kernel_traitsILi128ELi16ELb0ELb1ELb0ELb1ELb0EfN3c107complexIfEEEEv12SSMParamsBwd)
        /*0e0c*/ 	.word	0x00000038


	//----- nvinfo : EIATTR_REGCOUNT
	.align		4
.L_627:
        /*0e10*/ 	.byte	0x04, 0x2f
        /*0e12*/ 	.short	(.L_629 - .L_628)
	.align		4
.L_628:
        /*0e14*/ 	.word	index@(_Z25selective_scan_bwd_kernelI32Selective_Scan_bwd_kernel_traitsILi128ELi16ELb0ELb1ELb0ELb0ELb1EfN3c107complexIfEEEEv12SSMParamsBwd)
        /*0e18*/ 	.word	0x000000ff


	//----- nvinfo : EIATTR_FRAME_SIZE
	.align		4
.L_629:
        /*0e1c*/ 	.byte	0x04, 0x11
        /*0e1e*/ 	.short	(.L_631 - .L_630)
	.align		4
.L_630:
        /*0e20*/ 	.word	index@(_Z25selective_scan_bwd_kernelI32Selective_Scan_bwd_kernel_traitsILi128ELi16ELb0ELb1ELb0ELb0ELb1EfN3c107complexIfEEEEv12SSMParamsBwd)
        /*0e24*/ 	.word	0x00000030


	//----- nvinfo : EIATTR_REGCOUNT
	.align		4
.L_631:
        /*0e28*/ 	.byte	0x04, 0x2f
        /*0e2a*/ 	.short	(.L_633 - .L_632)
	.align		4
.L_632:
        /*0e2c*/ 	.word	index@(_Z25selective_scan_bwd_kernelI32Selective_Scan_bwd_kernel_traitsILi128ELi16ELb0ELb1ELb0ELb0ELb0EfN3c107complexIfEEEEv12SSMParamsBwd)
        /*0e30*/ 	.word	0x000000ff


	//----- nvinfo : EIATTR_FRAME_SIZE
	.align		4
.L_633:
        /*0e34*/ 	.byte	0x04, 0x11
        /*0e36*/ 	.short	(.L_635 - .L_634)
	.align		4
.L_634:
        /*0e38*/ 	.word	index@(_Z25selective_scan_bwd_kernelI32Selective_Scan_bwd_kernel_traitsILi128ELi16ELb0ELb1ELb0ELb0ELb0EfN3c107complexIfEEEEv12SSMParamsBwd)
        /*0e3c*/ 	.word	0x00000030


	//----- nvinfo : EIATTR_REGCOUNT
	.align		4
.L_635:
        /*0e40*/ 	.byte	0x04, 0x2f
        /*0e42*/ 	.short	(.L_637 - .L_636)
	.align		4
.L_636:
        /*0e44*/ 	.word	index@(_Z25selective_scan_bwd_kernelI32Selective_Scan_bwd_kernel_traitsILi128ELi16ELb0ELb0ELb1ELb1ELb1EfN3c107complexIfEEEEv12SSMParamsBwd)
        /*0e48*/ 	.word	0x000000ff


	//----- nvinfo : EIATTR_FRAME_SIZE
	.align		4
.L_637:
        /*0e4c*/ 	.byte	0x04, 0x11
        /*0e4e*/ 	.short	(.L_639 - .L_638)
	.align		4
.L_638:
        /*0e50*/ 	.word	index@(_Z25selective_scan_bwd_kernelI32Selective_Scan_bwd_kernel_traitsILi128ELi16ELb0ELb0ELb1ELb1ELb1EfN3c107complexIfEEEEv12SSMParamsBwd)
        /*0e54*/ 	.word	0x00000030


	//----- nvinfo : EIATTR_REGCOUNT
	.align		4
.L_639:
        /*0e58*/ 	.byte	0x04, 0x2f
        /*0e5a*/ 	.short	(.L_641 - .L_640)
	.align		4
.L_640:
        /*0e5c*/ 	.word	index@(_Z25selective_scan_bwd_kernelI32Selective_Scan_bwd_kernel_traitsILi128ELi16ELb0ELb0ELb1ELb1ELb0EfN3c107complexIfEEEEv12SSMParamsBwd)
        /*0e60*/ 	.word	0x000000ff


	//----- nvinfo : EIATTR_FRAME_SIZE
	.align		4
.L_641:
        /*0e64*/ 	.byte	0x04, 0x11
        /*0e66*/ 	.short	(.L_643 - .L_642)
	.align		4
.L_642:
        /*0e68*/ 	.word	index@(_Z25selective_scan_bwd_kernelI32Selective_Scan_bwd_kernel_traitsILi128ELi16ELb0ELb0ELb1ELb1ELb0EfN3c107complexIfEEEEv12SSMParamsBwd)
        /*0e6c*/ 	.word	0x00000038


	//----- nvinfo : EIATTR_REGCOUNT
	.align		4
.L_643:
        /*0e70*/ 	.byte	0x04, 0x2f
        /*0e72*/ 	.short	(.L_645 - .L_644)
	.align		4
.L_644:
        /*0e74*/ 	.word	index@(_Z25selective_scan_bwd_kernelI32Selective_Scan_bwd_kernel_traitsILi128ELi16ELb0ELb0ELb1ELb0ELb1EfN3c107complexIfEEEEv12SSMParamsBwd)
        /*0e78*/ 	.word	0x000000ff


	//----- nvinfo : EIATTR_FRAME_SIZE
	.align		4
.L_645:
        /*0e7c*/ 	.byte	0x04, 0x11
        /*0e7e*/ 	.short	(.L_647 - .L_646)
	.align		4
.L_646:
        /*0e80*/ 	.word	index@(_Z25selective_scan_bwd_kernelI32Selective_Scan_bwd_kernel_traitsILi128ELi16ELb0ELb0ELb1ELb0ELb1EfN3c107complexIfEEEEv12SSMParamsBwd)
        /*0e84*/ 	.word	0x00000010


	//----- nvinfo : EIATTR_REGCOUNT
	.align		4
.L_647:
        /*0e88*/ 	.byte	0x04, 0x2f
        /*0e8a*/ 	.short	(.L_649 - .L_648)
	.align		4
.L_648:
        /*0e8c*/ 	.word	index@(_Z25selective_scan_bwd_kernelI32Selective_Scan_bwd_kernel_traitsILi128ELi16ELb0ELb0ELb1ELb0ELb0EfN3c107complexIfEEEEv12SSMParamsBwd)
        /*0e90*/ 	.word	0x000000ff


	//----- nvinfo : EIATTR_FRAME_SIZE
	.align		4
.L_649:
        /*0e94*/ 	.byte	0x04, 0x11
        /*0e96*/ 	.short	(.L_651 - .L_650)
	.align		4
.L_650:
        /*0e98*/ 	.word	index@(_Z25selective_scan_bwd_kernelI32Selective_Scan_bwd_kernel_traitsILi128ELi16ELb0ELb0ELb1ELb0ELb0EfN3c107complexIfEEEEv12SSMParamsBwd)
        /*0e9c*/ 	.word	0x00000010


	//----- nvinfo : EIATTR_REGCOUNT
	.align		4
.L_651:
        /*0ea0*/ 	.byte	0x04, 0x2f
        /*0ea2*/ 	.short	(.L_653 - .L_652)
	.align		4
.L_652:
        /*0ea4*/ 	.word	index@(_Z25selective_scan_bwd_kernelI32Selective_Scan_bwd_kernel_traitsILi128ELi16ELb0ELb0ELb0ELb1ELb1EfN3c107complexIfEEEEv12SSMParamsBwd)
        /*0ea8*/ 	.word	0x000000f1


	//----- nvinfo : EIATTR_FRAME_SIZE
	.align		4
.L_653:
        /*0eac*/ 	.byte	0x04, 0x11
        /*0eae*/ 	.short	(.L_655 - .L_654)
	.align		4
.L_654:
        /*0eb0*/ 	.word	index@(_Z25selective_scan_bwd_kernelI32Selective_Scan_bwd_kernel_traitsILi128ELi16ELb0ELb0ELb0ELb1ELb1EfN3c107complexIfEEEEv12SSMParamsBwd)
        /*0eb4*/ 	.word	0x00000000


	//----- nvinfo : EIATTR_REGCOUNT
	.align		4
.L_655:
        /*0eb8*/ 	.byte	0x04, 0x2f
        /*0eba*/ 	.short	(.L_657 - .L_656)
	.align		4
.L_656:
        /*0ebc*/ 	.word	index@(_Z25selective_scan_bwd_kernelI32Selective_Scan_bwd_kernel_traitsILi128ELi16ELb0ELb0ELb0ELb1ELb0EfN3c107complexIfEEEEv12SSMParamsBwd)
        /*0ec0*/ 	.word	0x000000f1


	//----- nvinfo : EIATTR_FRAME_SIZE
	.align		4
.L_657:
        /*0ec4*/ 	.byte	0x04, 0x11
        /*0ec6*/ 	.short	(.L_659 - .L_658)
	.align		4
.L_658:
        /*0ec8*/ 	.word	index@(_Z25selective_scan_bwd_kernelI32Selective_Scan_bwd_kernel_traitsILi128ELi16ELb0ELb0ELb0ELb1ELb0EfN3c107complexIfEEEEv12SSMParamsBwd)
        /*0ecc*/ 	.word	0x00000000


	//----- nvinfo : EIATTR_REGCOUNT
	.align		4
.L_659:
        /*0ed0*/ 	.byte	0x04, 0x2f
        /*0ed2*/ 	.short	(.L_661 - .L_660)
	.align		4
.L_660:
        /*0ed4*/ 	.word	index@(_Z25selective_scan_bwd_kernelI32Selective_Scan_bwd_kernel_traitsILi128ELi16ELb0ELb0ELb0ELb0ELb1EfN3c107complexIfEEEEv12SSMParamsBwd)
        /*0ed8*/ 	.word	0x000000f1


	//----- nvinfo : EIATTR_FRAME_SIZE
	.align		4
.L_661:
        /*0edc*/ 	.byte	0x04, 0x11
        /*0ede*/ 	.short	(.L_663 - .L_662)
	.align		4
.L_662:
        /*0ee0*/ 	.word	index@(_Z25selective_scan_bwd_kernelI32Selective_Scan_bwd_kernel_traitsILi128ELi16ELb0ELb0ELb0ELb0ELb1EfN3c107complexIfEEEEv12SSMParamsBwd)
        /*0ee4*/ 	.word	0x00000000


	//----- nvinfo : EIATTR_REGCOUNT
	.align		4
.L_663:
        /*0ee8*/ 	.byte	0x04, 0x2f
        /*0eea*/ 	.short	(.L_665 - .L_664)
	.align		4
.L_664:
        /*0eec*/ 	.word	index@(_Z25selective_scan_bwd_kernelI32Selective_Scan_bwd_kernel_traitsILi128ELi16ELb0ELb0ELb0ELb0ELb0EfN3c107complexIfEEEEv12SSMParamsBwd)
        /*0ef0*/ 	.word	0x000000f1


	//----- nvinfo : EIATTR_FRAME_SIZE
	.align		4
.L_665:
        /*0ef4*/ 	.byte	0x04, 0x11
        /*0ef6*/ 	.short	(.L_667 - .L_666)
	.align		4
.L_666:
        /*0ef8*/ 	.word	index@(_Z25selective_scan_bwd_kernelI32Selective_Scan_bwd_kernel_traitsILi128ELi16ELb0ELb0ELb0ELb0ELb0EfN3c107complexIfEEEEv12SSMParamsBwd)
        /*0efc*/ 	.word	0x00000000


	//----- nvinfo : EIATTR_MIN_STACK_SIZE
	.align		4
.L_667:
        /*0f00*/ 	.byte	0x04, 0x12
        /*0f02*/ 	.short	(.L_669 - .L_668)
	.align		4
.L_668:
        /*0f04*/ 	.word	index@(_Z25selective_scan_bwd_kernelI32Selective_Scan_bwd_kernel_traitsILi128ELi16ELb0ELb0ELb0ELb0ELb0EfN3c107complexIfEEEEv12SSMParamsBwd)
        /*0f08*/ 	.word	0x00000000


	//----- nvinfo : EIATTR_MIN_STACK_SIZE
	.align		4
.L_669:
        /*0f0c*/ 	.byte	0x04, 0x12
        /*0f0e*/ 	.short	(.L_671 - .L_670)
	.align		4
.L_670:
        /*0f10*/ 	.word	index@(_Z25selective_scan_bwd_kernelI32Selective_Scan_bwd_kernel_traitsILi128ELi16ELb0ELb0ELb0ELb0ELb1EfN3c107complexIfEEEEv12SSMParamsBwd)
        /*0f14*/ 	.word	0x00000000


	//----- nvinfo : EIATTR_MIN_STACK_SIZE
	.align		4
.L_671:
        /*0f18*/ 	.byte	0x04, 0x12
        /*0f1a*/ 	.short	(.L_673 - .L_672)
	.align		4
.L_672:
        /*0f1c*/ 	.word	index@(_Z25selective_scan_bwd_kernelI32Selective_Scan_bwd_kernel_traitsILi128ELi16ELb0ELb0ELb0ELb1ELb0EfN3c107complexIfEEEEv12SSMParamsBwd)
        /*0f20*/ 	.word	0x00000000


	//----- nvinfo : EIATTR_MIN_STACK_SIZE
	.align		4
.L_673:
        /*0f24*/ 	.byte	0x04, 0x12
        /*0f26*/ 	.short	(.L_675 - .L_674)
	.align		4
.L_674:
        /*0f28*/ 	.word	index@(_Z25selective_scan_bwd_kernelI32Selective_Scan_bwd_kernel_traitsILi128ELi16ELb0ELb0ELb0ELb1ELb1EfN3c107complexIfEEEEv12SSMParamsBwd)
        /*0f2c*/ 	.word	0x00000000


	//----- nvinfo : EIATTR_MIN_STACK_SIZE
	.align		4
.L_675:
        /*0f30*/ 	.byte	0x04, 0x12
        /*0f32*/ 	.short	(.L_677 - .L_676)
	.align		4
.L_676:
        /*0f34*/ 	.word	index@(_Z25selective_scan_bwd_kernelI32Selective_Scan_bwd_kernel_traitsILi128ELi16ELb0ELb0ELb1ELb0ELb0EfN3c107complexIfEEEEv12SSMParamsBwd)
        /*0f38*/ 	.word	0x00000010


	//----- nvinfo : EIATTR_MIN_STACK_SIZE
	.align		4
.L_677:
        /*0f3c*/ 	.byte	0x04, 0x12
        /*0f3e*/ 	.short	(.L_679 - .L_678)
	.align		4
.L_678:
        /*0f40*/ 	.word	index@(_Z25selective_scan_bwd_kernelI32Selective_Scan_bwd_kernel_traitsILi128ELi16ELb0ELb0ELb1ELb0ELb1EfN3c107complexIfEEEEv12SSMParamsBwd)
        /*0f44*/ 	.word	0x00000010


	//----- nvinfo : EIATTR_MIN_STACK_SIZE
	.align		4
.L_679:
        /*0f48*/ 	.byte	0x04, 0x12
        /*0f4a*/ 	.short	(.L_681 - .L_680)
	.align		4
.L_680:
        /*0f4c*/ 	.word	index@(_Z25selective_scan_bwd_kernelI32Selective_Scan_bwd_kernel_traitsILi128ELi16ELb0ELb0ELb1ELb1ELb0EfN3c107complexIfEEEEv12SSMParamsBwd)
        /*0f50*/ 	.word	0x00000038


	//----- nvinfo : EIATTR_MIN_STACK_SIZE
	.align		4
.L_681:
        /*0f54*/ 	.byte	0x04, 0x12
        /*0f56*/ 	.short	(.L_683 - .L_682)
	.align		4
.L_682:
        /*0f58*/ 	.word	index@(_Z25selective_scan_bwd_kernelI32Selective_Scan_bwd_kernel_traitsILi128ELi16ELb0ELb0ELb1ELb1ELb1EfN3c107complexIfEEEEv12SSMParamsBwd)
        /*0f5c*/ 	.word	0x00000030


	//----- nvinfo : EIATTR_MIN_STACK_SIZE
	.align		4
.L_683:
        /*0f60*/ 	.byte	0x04, 0x12
        /*0f62*/ 	.short	(.L_685 - .L_684)
	.align		4
.L_684:
        /*0f64*/ 	.word	index@(_Z25selective_scan_bwd_kernelI32Selective_Scan_bwd_kernel_traitsILi128ELi16ELb0ELb1ELb0ELb0ELb0EfN3c107complexIfEEEEv12SSMParamsBwd)
        /*0f68*/ 	.word	0x00000030


	//----- nvinfo : EIATTR_MIN_STACK_SIZE
	.align		4
.L_685:
        /*0f6c*/ 	.byte	0x04, 0x12
        /*0f6e*/ 	.short	(.L_687 - .L_686)
	.align		4
.L_686:
        /*0f70*/ 	.word	index@(_Z25selective_scan_bwd_kernelI32Selective_Scan_bwd_kernel_traitsILi128ELi16ELb0ELb1ELb0ELb0ELb1EfN3c107complexIfEEEEv12SSMParamsBwd)
        /*0f74*/ 	.word	0x00000030


	//----- nvinfo : EIATTR_MIN_STACK_SIZE
	.align		4
.L_687:
        /*0f78*/ 	.byte	0x04, 0x12
        /*0f7a*/ 	.short	(.L_689 - .L_688)
	.align		4
.L_688:
        /*0f7c*/ 	.word	index@(_Z25selective_scan_bwd_kernelI32Selective_Scan_bwd_kernel_traitsILi128ELi16ELb0ELb1ELb0ELb1ELb0EfN3c107complexIfEEEEv12SSMParamsBwd)
        /*0f80*/ 	.word	0x00000038


	//----- nvinfo : EIATTR_MIN_STACK_SIZE
	.align		4
.L_689:
        /*0f84*/ 	.byte	0x04, 0x12
        /*0f86*/ 	.short	(.L_691 - .L_690)
	.align		4
.L_690:
        /*0f88*/ 	.word	index@(_Z25selective_scan_bwd_kernelI32Selective_Scan_bwd_kernel_traitsILi128ELi16ELb0ELb1ELb0ELb1ELb1EfN3c107complexIfEEEEv12SSMParamsBwd)
        /*0f8c*/ 	.word	0x00000030


	//----- nvinfo : EIATTR_MIN_STACK_SIZE
	.align		4
.L_691:
        /*0f90*/ 	.byte	0x04, 0x12
        /*0f92*/ 	.short	(.L_693 - .L_692)
	.align		4
.L_692:
        /*0f94*/ 	.word	index@(_Z25selective_scan_bwd_kernelI32Selective_Scan_bwd_kernel_traitsILi128ELi16ELb0ELb1ELb1ELb0ELb0EfN3c107complexIfEEEEv12SSMParamsBwd)
        /*0f98*/ 	.word	0x00000038


	//----- nvinfo : EIATTR_MIN_STACK_SIZE
	.align		4
.L_693:
        /*0f9c*/ 	.byte	0x04, 0x12
        /*0f9e*/ 	.short	(.L_695 - .L_694)
	.align		4
.L_694:
        /*0fa0*/ 	.word	index@(_Z25selective_scan_bwd_kernelI32Selective_Scan_bwd_kernel_traitsILi128ELi16ELb0ELb1ELb1ELb0ELb1EfN3c107complexIfEEEEv12SSMParamsBwd)
        /*0fa4*/ 	.word	0x00000030


	//----- nvinfo : EIATTR_MIN_STACK_SIZE
	.align		4
.L_695:
        /*0fa8*/ 	.byte	0x04, 0x12
        /*0faa*/ 	.short	(.L_697 - .L_696)
	.align		4
.L_696:
        /*0fac*/ 	.word	index@(_Z25selective_scan_bwd_kernelI32Selective_Scan_bwd_kernel_traitsILi128ELi16ELb0ELb1ELb1ELb1ELb0EfN3c107complexIfEEEEv12SSMParamsBwd)
        /*0fb0*/ 	.word	0x00000030


	//----- nvinfo : EIATTR_MIN_STACK_SIZE
	.align		4
.L_697:
        /*0fb4*/ 	.byte	0x04, 0x12
        /*0fb6*/ 	.short	(.L_699 - .L_698)
	.align		4
.L_698:
        /*0fb8*/ 	.word	index@(_Z25selective_scan_bwd_kernelI32Selective_Scan_bwd_kernel_traitsILi128ELi16ELb0ELb1ELb1ELb1ELb1EfN3c107complexIfEEEEv12SSMParamsBwd)
        /*0fbc*/ 	.word	0x00000030


	//----- nvinfo : EIATTR_MIN_STACK_SIZE
	.align		4
.L_699:
        /*0fc0*/ 	.byte	0x04, 0x12
        /*0fc2*/ 	.short	(.L_701 - .L_700)
	.align		4
.L_700:
        /*0fc4*/ 	.word	index@(_Z25selective_scan_bwd_kernelI32Selective_Scan_bwd_kernel_traitsILi128ELi16ELb1ELb0ELb0ELb0ELb0EfN3c107complexIfEEEEv12SSMParamsBwd)
        /*0fc8*/ 	.word	0x00000000


	//----- nvinfo : EIATTR_MIN_STACK_SIZE
	.align		4
.L_701:
        /*0fcc*/ 	.byte	0x04, 0x12
        /*0fce*/ 	.short	(.L_703 - .L_702)
	.align		4
.L_702:
        /*0fd0*/ 	.word	index@(_Z25selective_scan_bwd_kernelI32Selective_Scan_bwd_kernel_traitsILi128ELi16ELb1ELb0ELb0ELb0ELb1EfN3c107complexIfEEEEv12SSMParamsBwd)
        /*0fd4*/ 	.word	0x00000000


	//----- nvinfo : EIATTR_MIN_STACK_SIZE
	.align		4
.L_703:
        /*0fd8*/ 	.byte	0x04, 0x12
        /*0fda*/ 	.short	(.L_705 - .L_704)
	.align		4
.L_704:
        /*0fdc*/ 	.word	index@(_Z25selective_scan_bwd_kernelI32Selective_Scan_bwd_kernel_traitsILi128ELi16ELb1ELb0ELb0ELb1ELb0EfN3c107complexIfEEEEv12SSMParamsBwd)
        /*0fe0*/ 	.word	0x00000000


	//----- nvinfo : EIATTR_MIN_STACK_SIZE
	.align		4
.L_705:
        /*0fe4*/ 	.byte	0x04, 0x12
        /*0fe6*/ 	.short	(.L_707 - .L_706)
	.align		4
.L_706:
        /*0fe8*/ 	.word	index@(_Z25selective_scan_bwd_kernelI32Selective_Scan_bwd_kernel_traitsILi128ELi16ELb1ELb0ELb0ELb1ELb1EfN3c107complexIfEEEEv12SSMParamsBwd)
        /*0fec*/ 	.word	0x00000000


	//----- nvinfo : EIATTR_MIN_STACK_SIZE
	.align		4
.L_707:
        /*0ff0*/ 	.byte	0x04, 0x12
        /*0ff2*/ 	.short	(.L_709 - .L_708)
	.align		4
.L_708:
        /*0ff4*/ 	.word	index@(_Z25selective_scan_bwd_kernelI32Selective_Scan_bwd_kernel_traitsILi128ELi16ELb1ELb0ELb1ELb0ELb0EfN3c107complexIfEEEEv12SSMParamsBwd)
        /*0ff8*/ 	.word	0x00000000


	//----- nvinfo : EIATTR_MIN_STACK_SIZE
	.align		4
.L_709:
        /*0ffc*/ 	.byte	0x04, 0x12
        /*0ffe*/ 	.short	(.L_711 - .L_710)
	.align		4
.L_710:
        /*1000*/ 	.word	index@(_Z25selective_scan_bwd_kernelI32Selective_Scan_bwd_kernel_traitsILi128ELi16ELb1ELb0ELb1ELb0ELb1EfN3c107complexIfEEEEv12SSMParamsBwd)
        /*1004*/ 	.word	0x00000000


	//----- nvinfo : EIATTR_MIN_STACK_SIZE
	.align		4
.L_711:
        /*1008*/ 	.byte	0x04, 0x12
        /*100a*/ 	.short	(.L_713 - .L_712)
	.align		4
.L_712:
        /*100c*/ 	.word	index@(_Z25selective_scan_bwd_kernelI32Selective_Scan_bwd_kernel_traitsILi128ELi16ELb1ELb0ELb1ELb1ELb0EfN3c107complexIfEEEEv12SSMParamsBwd)
        /*1010*/ 	.word	0x00000000


	//----- nvinfo : EIATTR_MIN_STACK_SIZE
	.align		4
.L_713:
        /*1014*/ 	.byte	0x04, 0x12
        /*1016*/ 	.short	(.L_715 - .L_714)
	.align		4
.L_714:
        /*1018*/ 	.word	index@(_Z25selective_scan_bwd_kernelI32Selective_Scan_bwd_kernel_traitsILi128ELi16ELb1ELb0ELb1ELb1ELb1EfN3c107complexIfEEEEv12SSMParamsBwd)
        /*101c*/ 	.word	0x00000000


	//----- nvinfo : EIATTR_MIN_STACK_SIZE
	.align		4
.L_715:
        /*1020*/ 	.byte	0x04, 0x12
        /*1022*/ 	.short	(.L_717 - .L_716)
	.align		4
.L_716:
        /*1024*/ 	.word	index@(_Z25selective_scan_bwd_kernelI32Selective_Scan_bwd_kernel_traitsILi128ELi16ELb1ELb1ELb0ELb0ELb0EfN3c107complexIfEEEEv12SSMParamsBwd)
        /*1028*/ 	.word	0x00000020


	//----- nvinfo : EIATTR_MIN_STACK_SIZE
	.align		4
.L_717:
        /*102c*/ 	.byte	0x04, 0x12
        /*102e*/ 	.short	(.L_719 - .L_718)
	.align		4
.L_718:
        /*1030*/ 	.word	index@(_Z25selective_scan_bwd_kernelI32Selective_Scan_bwd_kernel_traitsILi128ELi16ELb1ELb1ELb0ELb0ELb1EfN3c107complexIfEEEEv12SSMParamsBwd)
        /*1034*/ 	.word	0x00000020


	//----- nvinfo : EIATTR_MIN_STACK_SIZE
	.align		4
.L_719:
        /*1038*/ 	.byte	0x04, 0x12
        /*103a*/ 	.short	(.L_721 - .L_720)
	.align		4
.L_720:
        /*103c*/ 	.word	index@(_Z25selective_scan_bwd_kernelI32Selective_Scan_bwd_kernel_traitsILi128ELi16ELb1ELb1ELb0ELb1ELb0EfN3c107complexIfEEEEv12SSMParamsBwd)
        /*1040*/ 	.word	0x00000018


	//----- nvinfo : EIATTR_MIN_STACK_SIZE
	.align		4
.L_721:
        /*1044*/ 	.byte	0x04, 0x12
        /*1046*/ 	.short	(.L_723 - .L_722)
	.align		4
.L_722:
        /*1048*/ 	.word	index@(_Z25selective_scan_bwd_kernelI32Selective_Scan_bwd_kernel_traitsILi128ELi16ELb1ELb1ELb0ELb1ELb1EfN3c107complexIfEEEEv12SSMParamsBwd)
        /*104c*/ 	.word	0x00000018


	//----- nvinfo : EIATTR_MIN_STACK_SIZE
	.align		4
.L_723:
        /*1050*/ 	.byte	0x04, 0x12
        /*1052*/ 	.short	(.L_725 - .L_724)
	.align		4
.L_724:
        /*1054*/ 	.word	index@(_Z25selective_scan_bwd_kernelI32Selective_Scan_bwd_kernel_traitsILi128ELi16ELb1ELb1ELb1ELb0ELb0EfN3c107complexIfEEEEv12SSMParamsBwd)
        /*1058*/ 	.word	0x00000010


	//----- nvinfo : EIATTR_MIN_STACK_SIZE
	.align		4
.L_725:
        /*105c*/ 	.byte	0x04, 0x12
        /*105e*/ 	.short	(.L_727 - .L_726)
	.align		4
.L_726:
        /*1060*/ 	.word	index@(_Z25selective_scan_bwd_kernelI32Selective_Scan_bwd_kernel_traitsILi128ELi16ELb1ELb1ELb1ELb0ELb1EfN3c107complexIfEEEEv12SSMParamsBwd)
        /*1064*/ 	.word	0x00000010


	//----- nvinfo : EIATTR_MIN_STACK_SIZE
	.align		4
.L_727:
        /*1068*/ 	.byte	0x04, 0x12
        /*106a*/ 	.short	(.L_729 - .L_728)
	.align		4
.L_728:
        /*106c*/ 	.word	index@(_Z25selective_scan_bwd_kernelI32Selective_Scan_bwd_kernel_traitsILi128ELi16ELb1ELb1ELb1ELb1ELb0EfN3c107complexIfEEEEv12SSMParamsBwd)
        /*1070*/ 	.word	0x00000010


	//----- nvinfo : EIATTR_MIN_STACK_SIZE
	.align		4
.L_729:
        /*1074*/ 	.byte	0x04, 0x12
        /*1076*/ 	.short	(.L_731 - .L_730)
	.align		4
.L_730:
        /*1078*/ 	.word	index@(_Z25selective_scan_bwd_kernelI32Selective_Scan_bwd_kernel_traitsILi128ELi16ELb1ELb1ELb1ELb1ELb1EfN3c107complexIfEEEEv12SSMParamsBwd)
        /*107c*/ 	.word	0x00000010


	//----- nvinfo : EIATTR_MIN_STACK_SIZE
	.align		4
.L_731:
        /*1080*/ 	.byte	0x04, 0x12
        /*1082*/ 	.short	(.L_733 - .L_732)
	.align		4
.L_732:
        /*1084*/ 	.word	index@(_Z25selective_scan_bwd_kernelI32Selective_Scan_bwd_kernel_traitsILi64ELi16ELb0ELb0ELb0ELb0ELb0EfN3c107complexIfEEEEv12SSMParamsBwd)
        /*1088*/ 	.word	0x00000000


	//----- nvinfo : EIATTR_MIN_STACK_SIZE
	.align		4
.L_733:
        /*108c*/ 	.byte	0x04, 0x12
        /*108e*/ 	.short	(.L_735 - .L_734)
	.align		4
.L_734:
        /*1090*/ 	.word	index@(_Z25selective_scan_bwd_kernelI32Selective_Scan_bwd_kernel_traitsILi64ELi16ELb0ELb0ELb0ELb0ELb1EfN3c107complexIfEEEEv12SSMParamsBwd)
        /*1094*/ 	.word	0x00000000


	//----- nvinfo : EIATTR_MIN_STACK_SIZE
	.align		4
.L_735:
        /*1098*/ 	.byte	0x04, 0x12
        /*109a*/ 	.short	(.L_737 - .L_736)
	.align		4
.L_736:
        /*109c*/ 	.word	index@(_Z25selective_scan_bwd_kernelI32Selective_Scan_bwd_kernel_traitsILi64ELi16ELb0ELb0ELb0ELb1ELb0EfN3c107complexIfEEEEv12SSMParamsBwd)
        /*10a0*/ 	.word	0x00000000


	//----- nvinfo : EIATTR_MIN_STACK_SIZE
	.align		4
.L_737:
        /*10a4*/ 	.byte	0x04, 0x12
        /*10a6*/ 	.short	(.L_739 - .L_738)
	.align		4
.L_738:
        /*10a8*/ 	.word	index@(_Z25selective_scan_bwd_kernelI32Selective_Scan_bwd_kernel_traitsILi64ELi16ELb0ELb0ELb0ELb1ELb1EfN3c107complexIfEEEEv12SSMParamsBwd)
        /*10ac*/ 	.word	0x00000000


	//----- nvinfo : EIATTR_MIN_STACK_SIZE
	.align		4
.L_739:
        /*10b0*/ 	.byte	0x04, 0x12
        /*10b2*/ 	.short	(.L_741 - .L_740)
	.align		4
.L_740:
        /*10b4*/ 	.word	index@(_Z25selective_scan_bwd_kernelI32Selective_Scan_bwd_kernel_traitsILi64ELi16ELb0ELb0ELb1ELb0ELb0EfN3c107complexIfEEEEv12SSMParamsBwd)
        /*10b8*/ 	.word	0x00000018


	//----- nvinfo : EIATTR_MIN_STACK_SIZE
	.align		4
.L_741:
        /*10bc*/ 	.byte	0x04, 0x12
        /*10be*/ 	.short	(.L_743 - .L_742)
	.align		4
.L_742:
        /*10c0*/ 	.word	index@(_Z25selective_scan_bwd_kernelI32Selective_Scan_bwd_kernel_traitsILi64ELi16ELb0ELb0ELb1ELb0ELb1EfN3c107complexIfEEEEv12SSMParamsBwd)
        /*10c4*/ 	.word	0x00000010


	//----- nvinfo : EIATTR_MIN_STACK_SIZE
	.align		4
.L_743:
        /*10c8*/ 	.byte	0x04, 0x12
        /*10ca*/ 	.short	(.L_745 - .L_744)
	.align		4
.L_744:
        /*10cc*/ 	.word	index@(_Z25selective_scan_bwd_kernelI32Selective_Scan_bwd_kernel_traitsILi64ELi16ELb0ELb0ELb1ELb1ELb0EfN3c107complexIfEEEEv12SSMParamsBwd)
        /*10d0*/ 	.word	0x00000020


	//----- nvinfo : EIATTR_MIN_STACK_SIZE
	.align		4
.L_745:
        /*10d4*/ 	.byte	0x04, 0x12
        /*10d6*/ 	.short	(.L_747 - .L_746)
	.align		4
.L_746:
        /*10d8*/ 	.word	index@(_Z25selective_scan_bwd_kernelI32Selective_Scan_bwd_kernel_traitsILi64ELi16ELb0ELb0ELb1ELb1ELb1EfN3c107complexIfEEEEv12SSMParamsBwd)
        /*10dc*/ 	.word	0x00000010


	//----- nvinfo : EIATTR_MIN_STACK_SIZE
	.align		4
.L_747:
        /*10e0*/ 	.byte	0x04, 0x12
        /*10e2*/ 	.short	(.L_749 - .L_748)
	.align		4
.L_748:
        /*10e4*/ 	.word	index@(_Z25selective_scan_bwd_kernelI32Selective_Scan_bwd_kernel_traitsILi64ELi16ELb0ELb1ELb0ELb0ELb0EfN3c107complexIfEEEEv12SSMParamsBwd)
        /*10e8*/ 	.word	0x00000010


	//----- nvinfo : EIATTR_MIN_STACK_SIZE
	.align		4
.L_749:
        /*10ec*/ 	.byte	0x04, 0x12
        /*10ee*/ 	.short	(.L_751 - .L_750)
	.align		4
.L_750:
        /*10f0*/ 	.word	index@(_Z25selective_scan_bwd_kernelI32Selective_Scan_bwd_kernel_traitsILi64ELi16ELb0ELb1ELb0ELb0ELb1EfN3c107complexIfEEEEv12SSMParamsBwd)
        /*10f4*/ 	.word	0x00000010


	//----- nvinfo : EIATTR_MIN_STACK_SIZE
	.align		4
.L_751:
        /*10f8*/ 	.byte	0x04, 0x12
        /*10fa*/ 	.short	(.L_753 - .L_752)
	.align		4
.L_752:
        /*10fc*/ 	.word	index@(_Z25selective_scan_bwd_kernelI32Selective_Scan_bwd_kernel_traitsILi64ELi16ELb0ELb1ELb0ELb1ELb0EfN3c107complexIfEEEEv12SSMParamsBwd)
        /*1100*/ 	.word	0x00000018


	//----- nvinfo : EIATTR_MIN_STACK_SIZE
	.align		4
.L_753:
        /*1104*/ 	.byte	0x04, 0x12
        /*1106*/ 	.short	(.L_755 - .L_754)
	.align		4
.L_754:
        /*1108*/ 	.word	index@(_Z25selective_scan_bwd_kernelI32Selective_Scan_bwd_kernel_traitsILi64ELi16ELb0ELb1ELb0ELb1ELb1EfN3c107complexIfEEEEv12SSMParamsBwd)
        /*110c*/ 	.word	0x00000010


	//----- nvinfo : EIATTR_MIN_STACK_SIZE
	.align		4
.L_755:
        /*1110*/ 	.byte	0x04, 0x12
        /*1112*/ 	.short	(.L_757 - .L_756)
	.align		4
.L_756:
        /*1114*/ 	.word	index@(_Z25selective_scan_bwd_kernelI32Selective_Scan_bwd_kernel_traitsILi64ELi16ELb0ELb1ELb1ELb0ELb0EfN3c107complexIfEEEEv12SSMParamsBwd)
        /*1118*/ 	.word	0x00000018


	//----- nvinfo : EIATTR_MIN_STACK_SIZE
	.align		4
.L_757:
        /*111c*/ 	.byte	0x04, 0x12
        /*111e*/ 	.short	(.L_759 - .L_758)
	.align		4
.L_758:
        /*1120*/ 	.word	index@(_Z25selective_scan_bwd_kernelI32Selective_Scan_bwd_kernel_traitsILi64ELi16ELb0ELb1ELb1ELb0ELb1EfN3c107complexIfEEEEv12SSMParamsBwd)
        /*1124*/ 	.word	0x00000010


	//----- nvinfo : EIATTR_MIN_STACK_SIZE
	.align		4
.L_759:
        /*1128*/ 	.byte	0x04, 0x12
        /*112a*/ 	.short	(.L_761 - .L_760)
	.align		4
.L_760:
        /*112c*/ 	.word	index@(_Z25selective_scan_bwd_kernelI32Selective_Scan_bwd_kernel_traitsILi64ELi16ELb0ELb1ELb1ELb1ELb0EfN3c107complexIfEEEEv12SSMParamsBwd)
        /*1130*/ 	.word	0x00000018


	//----- nvinfo : EIATTR_MIN_STACK_SIZE
	.align		4
.L_761:
        /*1134*/ 	.byte	0x04, 0x12
        /*1136*/ 	.short	(.L_763 - .L_762)
	.align		4
.L_762:
        /*1138*/ 	.word	index@(_Z25selective_scan_bwd_kernelI32Selective_Scan_bwd_kernel_traitsILi64ELi16ELb0ELb1ELb1ELb1ELb1EfN3c107complexIfEEEEv12SSMParamsBwd)
        /*113c*/ 	.word	0x00000010


	//----- nvinfo : EIATTR_MIN_STACK_SIZE
	.align		4
.L_763:
        /*1140*/ 	.byte	0x04, 0x12
        /*1142*/ 	.short	(.L_765 - .L_764)
	.align		4
.L_764:
        /*1144*/ 	.word	index@(_Z25selective_scan_bwd_kernelI32Selective_Scan_bwd_kernel_traitsILi64ELi16ELb1ELb0ELb0ELb0ELb0EfN3c107complexIfEEEEv12SSMParamsBwd)
        /*1148*/ 	.word	0x00000000


	//----- nvinfo : EIATTR_MIN_STACK_SIZE
	.align		4
.L_765:
        /*114c*/ 	.byte	0x04, 0x12
        /*114e*/ 	.short	(.L_767 - .L_766)
	.align		4
.L_766:
        /*1150*/ 	.word	index@(_Z25selective_scan_bwd_kernelI32Selective_Scan_bwd_kernel_traitsILi64ELi16ELb1ELb0ELb0ELb0ELb1EfN3c107complexIfEEEEv12SSMParamsBwd)
        /*1154*/ 	.word	0x00000000


	//----- nvinfo : EIATTR_MIN_STACK_SIZE
	.align		4
.L_767:
        /*1158*/ 	.byte	0x04, 0x12
        /*115a*/ 	.short	(.L_769 - .L_768)
	.align		4
.L_768:
        /*115c*/ 	.word	index@(_Z25selective_scan_bwd_kernelI32Selective_Scan_bwd_kernel_traitsILi64ELi16ELb1ELb0ELb0ELb1ELb0EfN3c107complexIfEEEEv12SSMParamsBwd)
        /*1160*/ 	.word	0x00000000


	//----- nvinfo : EIATTR_MIN_STACK_SIZE
	.align		4
.L_769:
        /*1164*/ 	.byte	0x04, 0x12
        /*1166*/ 	.short	(.L_771 - .L_770)
	.align		4
.L_770:
        /*1168*/ 	.word	index@(_Z25selective_scan_bwd_kernelI32Selective_Scan_bwd_kernel_traitsILi64ELi16ELb1ELb0ELb0ELb1ELb1EfN3c107complexIfEEEEv12SSMParamsBwd)
        /*116c*/ 	.word	0x00000000


	//----- nvinfo : EIATTR_MIN_STACK_SIZE
	.align		4
.L_771:
        /*1170*/ 	.byte	0x04, 0x12
        /*1172*/ 	.short	(.L_773 - .L_772)
	.align		4
.L_772:
        /*1174*/ 	.word	index@(_Z25selective_scan_bwd_kernelI32Selective_Scan_bwd_kernel_traitsILi64ELi16ELb1ELb0ELb1ELb0ELb0EfN3c107complexIfEEEEv12SSMParamsBwd)
        /*1178*/ 	.word	0x00000000


	//----- nvinfo : EIATTR_MIN_STACK_SIZE
	.align		4
.L_773:
        /*117c*/ 	.byte	0x04, 0x12
        /*117e*/ 	.short	(.L_775 - .L_774)
	.align		4
.L_774:
        /*1180*/ 	.word	index@(_Z25selective_scan_bwd_kernelI32Selective_Scan_bwd_kernel_traitsILi64ELi16ELb1ELb0ELb1ELb0ELb1EfN3c107complexIfEEEEv12SSMParamsBwd)
        /*1184*/ 	.word	0x00000000


	//----- nvinfo : EIATTR_MIN_STACK_SIZE
	.align		4
.L_775:
        /*1188*/ 	.byte	0x04, 0x12
        /*118a*/ 	.short	(.L_777 - .L_776)
	.align		4
.L_776:
        /*118c*/ 	.word	index@(_Z25selective_scan_bwd_kernelI32Selective_Scan_bwd_kernel_traitsILi64ELi16ELb1ELb0ELb1ELb1ELb0EfN3c107complexIfEEEEv12SSMParamsBwd)
        /*1190*/ 	.word	0x00000000


	//----- nvinfo : EIATTR_MIN_STACK_SIZE
	.align		4
.L_777:
        /*1194*/ 	.byte	0x04, 0x12
        /*1196*/ 	.short	(.L_779 - .L_778)
	.align		4
.L_778:
        /*1198*/ 	.word	index@(_Z25selective_scan_bwd_kernelI32Selective_Scan_bwd_kernel_traitsILi64ELi16ELb1ELb0ELb1ELb1ELb1EfN3c107complexIfEEEEv12SSMParamsBwd)
        /*119c*/ 	.word	0x00000000


	//----- nvinfo : EIATTR_MIN_STACK_SIZE
	.align		4
.L_779:
        /*11a0*/ 	.byte	0x04, 0x12
        /*11a2*/ 	.short	(.L_781 - .L_780)
	.align		4
.L_780:
        /*11a4*/ 	.word	index@(_Z25selective_scan_bwd_kernelI32Selective_Scan_bwd_kernel_traitsILi64ELi16ELb1ELb1ELb0ELb0ELb0EfN3c107complexIfEEEEv12SSMParamsBwd)
        /*11a8*/ 	.word	0x00000000


	//----- nvinfo : EIATTR_MIN_STACK_SIZE
	.align		4
.L_781:
        /*11ac*/ 	.byte	0x04, 0x12
        /*11ae*/ 	.short	(.L_783 - .L_782)
	.align		4
.L_782:
        /*11b0*/ 	.word	index@(_Z25selective_scan_bwd_kernelI32Selective_Scan_bwd_kernel_traitsILi64ELi16ELb1ELb1ELb0ELb0ELb1EfN3c107complexIfEEEEv12SSMParamsBwd)
        /*11b4*/ 	.word	0x00000000


	//----- nvinfo : EIATTR_MIN_STACK_SIZE
	.align		4
.L_783:
        /*11b8*/ 	.byte	0x04, 0x12
        /*11ba*/ 	.short	(.L_785 - .L_784)
	.align		4
.L_784:
        /*11bc*/ 	.word	index@(_Z25selective_scan_bwd_kernelI32Selective_Scan_bwd_kernel_traitsILi64ELi16ELb1ELb1ELb0ELb1ELb0EfN3c107complexIfEEEEv12SSMParamsBwd)
        /*11c0*/ 	.word	0x00000000


	//----- nvinfo : EIATTR_MIN_STACK_SIZE
	.align		4
.L_785:
        /*11c4*/ 	.byte	0x04, 0x12
        /*11c6*/ 	.short	(.L_787 - .L_786)
	.align		4
.L_786:
        /*11c8*/ 	.word	index@(_Z25selective_scan_bwd_kernelI32Selective_Scan_bwd_kernel_traitsILi64ELi16ELb1ELb1ELb0ELb1ELb1EfN3c107complexIfEEEEv12SSMParamsBwd)
        /*11cc*/ 	.word	0x00000000


	//----- nvinfo : EIATTR_MIN_STACK_SIZE
	.align		4
.L_787:
        /*11d0*/ 	.byte	0x04, 0x12
        /*11d2*/ 	.short	(.L_789 - .L_788)
	.align		4
.L_788:
        /*11d4*/ 	.word	index@(_Z25selective_scan_bwd_kernelI32Selective_Scan_bwd_kernel_traitsILi64ELi16ELb1ELb1ELb1ELb0ELb0EfN3c107complexIfEEEEv12SSMParamsBwd)
        /*11d8*/ 	.word	0x00000000


	//----- nvinfo : EIATTR_MIN_STACK_SIZE
	.align		4
.L_789:
        /*11dc*/ 	.byte	0x04, 0x12
        /*11de*/ 	.short	(.L_791 - .L_790)
	.align		4
.L_790:
        /*11e0*/ 	.word	index@(_Z25selective_scan_bwd_kernelI32Selective_Scan_bwd_kernel_traitsILi64ELi16ELb1ELb1ELb1ELb0ELb1EfN3c107complexIfEEEEv12SSMParamsBwd)
        /*11e4*/ 	.word	0x00000000


	//----- nvinfo : EIATTR_MIN_STACK_SIZE
	.align		4
.L_791:
        /*11e8*/ 	.byte	0x04, 0x12
        /*11ea*/ 	.short	(.L_793 - .L_792)
	.align		4
.L_792:
        /*11ec*/ 	.word	index@(_Z25selective_scan_bwd_kernelI32Selective_Scan_bwd_kernel_traitsILi64ELi16ELb1ELb1ELb1ELb1ELb0EfN3c107complexIfEEEEv12SSMParamsBwd)
        /*11f0*/ 	.word	0x00000000


	//----- nvinfo : EIATTR_MIN_STACK_SIZE
	.align		4
.L_793:
        /*11f4*/ 	.byte	0x04, 0x12
        /*11f6*/ 	.short	(.L_795 - .L_794)
	.align		4
.L_794:
        /*11f8*/ 	.word	index@(_Z25selective_scan_bwd_kernelI32Selective_Scan_bwd_kernel_traitsILi64ELi16ELb1ELb1ELb1ELb1ELb1EfN3c107complexIfEEEEv12SSMParamsBwd)
        /*11fc*/ 	.word	0x00000000


	//----- nvinfo : EIATTR_MIN_STACK_SIZE
	.align		4
.L_795:
        /*1200*/ 	.byte	0x04, 0x12
        /*1202*/ 	.short	(.L_797 - .L_796)
	.align		4
.L_796:
        /*1204*/ 	.word	index@(_Z25selective_scan_bwd_kernelI32Selective_Scan_bwd_kernel_traitsILi32ELi16ELb0ELb0ELb0ELb0ELb0EfN3c107complexIfEEEEv12SSMParamsBwd)
        /*1208*/ 	.word	0x00000000


	//----- nvinfo : EIATTR_MIN_STACK_SIZE
	.align		4
.L_797:
        /*120c*/ 	.byte	0x04, 0x12
        /*120e*/ 	.short	(.L_799 - .L_798)
	.align		4
.L_798:
        /*1210*/ 	.word	index@(_Z25selective_scan_bwd_kernelI32Selective_Scan_bwd_kernel_traitsILi32ELi16ELb0ELb0ELb0ELb0ELb1EfN3c107complexIfEEEEv12SSMParamsBwd)
        /*1214*/ 	.word	0x00000000


	//----- nvinfo : EIATTR_MIN_STACK_SIZE
	.align		4
.L_799:
        /*1218*/ 	.byte	0x04, 0x12
        /*121a*/ 	.short	(.L_801 - .L_800)
	.align		4
.L_800:
        /*121c*/ 	.word	index@(_Z25selective_scan_bwd_kernelI32Selective_Scan_bwd_kernel_traitsILi32ELi16ELb0ELb0ELb0ELb1ELb0EfN3c107complexIfEEEEv12SSMParamsBwd)
        /*1220*/ 	.word	0x00000000


	//----- nvinfo : EIATTR_MIN_STACK_SIZE
	.align		4
.L_801:
        /*1224*/ 	.byte	0x04, 0x12
        /*1226*/ 	.short	(.L_803 - .L_802)
	.align		4
.L_802:
        /*1228*/ 	.word	index@(_Z25selective_scan_bwd_kernelI32Selective_Scan_bwd_kernel_traitsILi32ELi16ELb0ELb0ELb0ELb1ELb1EfN3c107complexIfEEEEv12SSMParamsBwd)
        /*122c*/ 	.word	0x00000000


	//----- nvinfo : EIATTR_MIN_STACK_SIZE
	.align		4
.L_803:
        /*1230*/ 	.byte	0x04, 0x12
        /*1232*/ 	.short	(.L_805 - .L_804)
	.align		4
.L_804:
        /*1234*/ 	.word	index@(_Z25selective_scan_bwd_kernelI32Selective_Scan_bwd_kernel_traitsILi32ELi16ELb0ELb0ELb1ELb0ELb0EfN3c107complexIfEEEEv12SSMParamsBwd)
        /*1238*/ 	.word	0x00000000


	//----- nvinfo : EIATTR_MIN_STACK_SIZE
	.align		4
.L_805:
        /*123c*/ 	.byte	0x04, 0x12
        /*123e*/ 	.short	(.L_807 - .L_806)
	.align		4
.L_806:
        /*1240*/ 	.word	index@(_Z25selective_scan_bwd_kernelI32Selective_Scan_bwd_kernel_traitsILi32ELi16ELb0ELb0ELb1ELb0ELb1EfN3c107complexIfEEEEv12SSMParamsBwd)
        /*1244*/ 	.word	0x00000000


	//----- nvinfo : EIATTR_MIN_STACK_SIZE
	.align		4
.L_807:
        /*1248*/ 	.byte	0x04, 0x12
        /*124a*/ 	.short	(.L_809 - .L_808)
	.align		4
.L_808:
        /*124c*/ 	.word	index@(_Z25selective_scan_bwd_kernelI32Selective_Scan_bwd_kernel_traitsILi32ELi16ELb0ELb0ELb1ELb1ELb0EfN3c107complexIfEEEEv12SSMParamsBwd)
        /*1250*/ 	.word	0x00000000


	//----- nvinfo : EIATTR_MIN_STACK_SIZE
	.align		4
.L_809:
        /*1254*/ 	.byte	0x04, 0x12
        /*1256*/ 	.short	(.L_811 - .L_810)
	.align		4
.L_810:
        /*1258*/ 	.word	index@(_Z25selective_scan_bwd_kernelI32Selective_Scan_bwd_kernel_traitsILi32ELi16ELb0ELb0ELb1ELb1ELb1EfN3c107complexIfEEEEv12SSMParamsBwd)
        /*125c*/ 	.word	0x00000000


	//----- nvinfo : EIATTR_MIN_STACK_SIZE
	.align		4
.L_811:
        /*1260*/ 	.byte	0x04, 0x12
        /*1262*/ 	.short	(.L_813 - .L_812)
	.align		4
.L_812:
        /*1264*/ 	.word	index@(_Z25selective_scan_bwd_kernelI32Selective_Scan_bwd_kernel_traitsILi32ELi16ELb0ELb1ELb0ELb0ELb0EfN3c107complexIfEEEEv12SSMParamsBwd)
        /*1268*/ 	.word	0x00000000


	//----- nvinfo : EIATTR_MIN_STACK_SIZE
	.align		4
.L_813:
        /*126c*/ 	.byte	0x04, 0x12
        /*126e*/ 	.short	(.L_815 - .L_814)
	.align		4
.L_814:
        /*1270*/ 	.word	index@(_Z25selective_scan_bwd_kernelI32Selective_Scan_bwd_kernel_traitsILi32ELi16ELb0ELb1ELb0ELb0ELb1EfN3c107complexIfEEEEv12SSMParamsBwd)
        /*1274*/ 	.word	0x00000000


	//----- nvinfo : EIATTR_MIN_STACK_SIZE
	.align		4
.L_815:
        /*1278*/ 	.byte	0x04, 0x12
        /*127a*/ 	.short	(.L_817 - .L_816)
	.align		4
.L_816:
        /*127c*/ 	.word	index@(_Z25selective_scan_bwd_kernelI32Selective_Scan_bwd_kernel_traitsILi32ELi16ELb0ELb1ELb0ELb1ELb0EfN3c107complexIfEEEEv12SSMParamsBwd)
        /*1280*/ 	.word	0x00000000


	//----- nvinfo : EIATTR_MIN_STACK_SIZE
	.align		4
.L_817:
        /*1284*/ 	.byte	0x04, 0x12
        /*1286*/ 	.short	(.L_819 - .L_818)
	.align		4
.L_818:
        /*1288*/ 	.word	index@(_Z25selective_scan_bwd_kernelI32Selective_Scan_bwd_kernel_traitsILi32ELi16ELb0ELb1ELb0ELb1ELb1EfN3c107complexIfEEEEv12SSMParamsBwd)
        /*128c*/ 	.word	0x00000000


	//----- nvinfo : EIATTR_MIN_STACK_SIZE
	.align		4
.L_819:
        /*1290*/ 	.byte	0x04, 0x12
        /*1292*/ 	.short	(.L_821 - .L_820)
	.align		4
.L_820:
        /*1294*/ 	.word	index@(_Z25selective_scan_bwd_kernelI32Selective_Scan_bwd_kernel_traitsILi32ELi16ELb0ELb1ELb1ELb0ELb0EfN3c107complexIfEEEEv12SSMParamsBwd)
        /*1298*/ 	.word	0x00000000


	//----- nvinfo : EIATTR_MIN_STACK_SIZE
	.align		4
.L_821:
        /*129c*/ 	.byte	0x04, 0x12
        /*129e*/ 	.short	(.L_823 - .L_822)
	.align		4
.L_822:
        /*12a0*/ 	.word	index@(_Z25selective_scan_bwd_kernelI32Selective_Scan_bwd_kernel_traitsILi32ELi16ELb0ELb1ELb1ELb0ELb1EfN3c107complexIfEEEEv12SSMParamsBwd)
        /*12a4*/ 	.word	0x00000000


	//----- nvinfo : EIATTR_MIN_STACK_SIZE
	.align		4
.L_823:
        /*12a8*/ 	.byte	0x04, 0x12
        /*12aa*/ 	.short	(.L_825 - .L_824)
	.align		4
.L_824:
        /*12ac*/ 	.word	index@(_Z25selective_scan_bwd_kernelI32Selective_Scan_bwd_kernel_traitsILi32ELi16ELb0ELb1ELb1ELb1ELb0EfN3c107complexIfEEEEv12SSMParamsBwd)
        /*12b0*/ 	.word	0x00000000


	//----- nvinfo : EIATTR_MIN_STACK_SIZE
	.align		4
.L_825:
        /*12b4*/ 	.byte	0x04, 0x12
        /*12b6*/ 	.short	(.L_827 - .L_826)
	.align		4
.L_826:
        /*12b8*/ 	.word	index@(_Z25selective_scan_bwd_kernelI32Selective_Scan_bwd_kernel_traitsILi32ELi16ELb0ELb1ELb1ELb1ELb1EfN3c107complexIfEEEEv12SSMParamsBwd)
        /*12bc*/ 	.word	0x00000000


	//----- nvinfo : EIATTR_MIN_STACK_SIZE
	.align		4
.L_827:
        /*12c0*/ 	.byte	0x04, 0x12
        /*12c2*/ 	.short	(.L_829 - .L_828)
	.align		4
.L_828:
        /*12c4*/ 	.word	index@(_Z25selective_scan_bwd_kernelI32Selective_Scan_bwd_kernel_traitsILi32ELi16ELb1ELb0ELb0ELb0ELb0EfN3c107complexIfEEEEv12SSMParamsBwd)
        /*12c8*/ 	.word	0x00000000


	//----- nvinfo : EIATTR_MIN_STACK_SIZE
	.align		4
.L_829:
        /*12cc*/ 	.byte	0x04, 0x12
        /*12ce*/ 	.short	(.L_831 - .L_830)
	.align		4
.L_830:
        /*12d0*/ 	.word	index@(_Z25selective_scan_bwd_kernelI32Selective_Scan_bwd_kernel_traitsILi32ELi16ELb1ELb0ELb0ELb0ELb1EfN3c107complexIfEEEEv12SSMParamsBwd)
        /*12d4*/ 	.word	0x00000000


	//----- nvinfo : EIATTR_MIN_STACK_SIZE
	.align		4
.L_831:
        /*12d8*/ 	.byte	0x04, 0x12
        /*12da*/ 	.short	(.L_833 - .L_832)
	.align		4
.L_832:
        /*12dc*/ 	.word	index@(_Z25selective_scan_bwd_kernelI32Selective_Scan_bwd_kernel_traitsILi32ELi16ELb1ELb0ELb0ELb1ELb0EfN3c107complexIfEEEEv12SSMParamsBwd)
        /*12e0*/ 	.word	0x00000000


	//----- nvinfo : EIATTR_MIN_STACK_SIZE
	.align		4
.L_833:
        /*12e4*/ 	.byte	0x04, 0x12
        /*12e6*/ 	.short	(.L_835 - .L_834)
	.align		4
.L_834:
        /*12e8*/ 	.word	index@(_Z25selective_scan_bwd_kernelI32Selective_Scan_bwd_kernel_traitsILi32ELi16ELb1ELb0ELb0ELb1ELb1EfN3c107complexIfEEEEv12SSMParamsBwd)
        /*12ec*/ 	.word	0x00000000


	//----- nvinfo : EIATTR_MIN_STACK_SIZE
	.align		4
.L_835:
        /*12f0*/ 	.byte	0x04, 0x12
        /*12f2*/ 	.short	(.L_837 - .L_836)
	.align		4
.L_836:
        /*12f4*/ 	.word	index@(_Z25selective_scan_bwd_kernelI32Selective_Scan_bwd_kernel_traitsILi32ELi16ELb1ELb0ELb1ELb0ELb0EfN3c107complexIfEEEEv12SSMParamsBwd)
        /*12f8*/ 	.word	0x00000000


	//----- nvinfo : EIATTR_MIN_STACK_SIZE
	.align		4
.L_837:
        /*12fc*/ 	.byte	0x04, 0x12
        /*12fe*/ 	.short	(.L_839 - .L_838)
	.align		4
.L_838:
        /*1300*/ 	.word	index@(_Z25selective_scan_bwd_kernelI32Selective_Scan_bwd_kernel_traitsILi32ELi16ELb1ELb0ELb1ELb0ELb1EfN3c107complexIfEEEEv12SSMParamsBwd)
        /*1304*/ 	.word	0x00000000


	//----- nvinfo : EIATTR_MIN_STACK_SIZE
	.align		4
.L_839:
        /*1308*/ 	.byte	0x04, 0x12
        /*130a*/ 	.short	(.L_841 - .L_840)
	.align		4
.L_840:
        /*130c*/ 	.word	index@(_Z25selective_scan_bwd_kernelI32Selective_Scan_bwd_kernel_traitsILi32ELi16ELb1ELb0ELb1ELb1ELb0EfN3c107complexIfEEEEv12SSMParamsBwd)
        /*1310*/ 	.word	0x00000000


	//----- nvinfo : EIATTR_MIN_STACK_SIZE
	.align		4
.L_841:
        /*1314*/ 	.byte	0x04, 0x12
        /*1316*/ 	.short	(.L_843 - .L_842)
	.align		4
.L_842:
        /*1318*/ 	.word	index@(_Z25selective_scan_bwd_kernelI32Selective_Scan_bwd_kernel_traitsILi32ELi16ELb1ELb0ELb1ELb1ELb1EfN3c107complexIfEEEEv12SSMParamsBwd)
        /*131c*/ 	.word	0x00000000


	//----- nvinfo : EIATTR_MIN_STACK_SIZE
	.align		4
.L_843:
        /*1320*/ 	.byte	0x04, 0x12
        /*1322*/ 	.short	(.L_845 - .L_844)
	.align		4
.L_844:
        /*1324*/ 	.word	index@(_Z25selective_scan_bwd_kernelI32Selective_Scan_bwd_kernel_traitsILi32ELi16ELb1ELb1ELb0ELb0ELb0EfN3c107complexIfEEEEv12SSMParamsBwd)
        /*1328*/ 	.word	0x00000000


	//----- nvinfo : EIATTR_MIN_STACK_SIZE
	.align		4
.L_845:
        /*132c*/ 	.byte	0x04, 0x12
        /*132e*/ 	.short	(.L_847 - .L_846)
	.align		4
.L_846:
        /*1330*/ 	.word	index@(_Z25selective_scan_bwd_kernelI32Selective_Scan_bwd_kernel_traitsILi32ELi16ELb1ELb1ELb0ELb0ELb1EfN3c107complexIfEEEEv12SSMParamsBwd)
        /*1334*/ 	.word	0x00000000


	//----- nvinfo : EIATTR_MIN_STACK_SIZE
	.align		4
.L_847:
        /*1338*/ 	.byte	0x04, 0x12
        /*133a*/ 	.short	(.L_849 - .L_848)
	.align		4
.L_848:
        /*133c*/ 	.word	index@(_Z25selective_scan_bwd_kernelI32Selective_Scan_bwd_kernel_traitsILi32ELi16ELb1ELb1ELb0ELb1ELb0EfN3c107complexIfEEEEv12SSMParamsBwd)
        /*1340*/ 	.word	0x00000000


	//----- nvinfo : EIATTR_MIN_STACK_SIZE
	.align		4
.L_849:
        /*1344*/ 	.byte	0x04, 0x12
        /*1346*/ 	.short	(.L_851 - .L_850)
	.align		4
.L_850:
        /*1348*/ 	.word	index@(_Z25selective_scan_bwd_kernelI32Selective_Scan_bwd_kernel_traitsILi32ELi16ELb1ELb1ELb0ELb1ELb1EfN3c107complexIfEEEEv12SSMParamsBwd)
        /*134c*/ 	.word	0x00000000


	//----- nvinfo : EIATTR_MIN_STACK_SIZE
	.align		4
.L_851:
        /*1350*/ 	.byte	0x04, 0x12
        /*1352*/ 	.short	(.L_853 - .L_852)
	.align		4
.L_852:
        /*1354*/ 	.word	index@(_Z25selective_scan_bwd_kernelI32Selective_Scan_bwd_kernel_traitsILi32ELi16ELb1ELb1ELb1ELb0ELb0EfN3c107complexIfEEEEv12SSMParamsBwd)
        /*1358*/ 	.word	0x00000000


	//----- nvinfo : EIATTR_MIN_STACK_SIZE
	.align		4
.L_853:
        /*135c*/ 	.byte	0x04, 0x12
        /*135e*/ 	.short	(.L_855 - .L_854)
	.align		4
.L_854:
        /*1360*/ 	.word	index@(_Z25selective_scan_bwd_kernelI32Selective_Scan_bwd_kernel_traitsILi32ELi16ELb1ELb1ELb1ELb0ELb1EfN3c107complexIfEEEEv12SSMParamsBwd)
        /*1364*/ 	.word	0x00000000


	//----- nvinfo : EIATTR_MIN_STACK_SIZE
	.align		4
.L_855:
        /*1368*/ 	.byte	0x04, 0x12
        /*136a*/ 	.short	(.L_857 - .L_856)
	.align		4
.L_856:
        /*136c*/ 	.word	index@(_Z25selective_scan_bwd_kernelI32Selective_Scan_bwd_kernel_traitsILi32ELi16ELb1ELb1ELb1ELb1ELb0EfN3c107complexIfEEEEv12SSMParamsBwd)
        /*1370*/ 	.word	0x00000000


	//----- nvinfo : EIATTR_MIN_STACK_SIZE
	.align		4
.L_857:
        /*1374*/ 	.byte	0x04, 0x12
        /*1376*/ 	.short	(.L_859 - .L_858)
	.align		4
.L_858:
        /*1378*/ 	.word	index@(_Z25selective_scan_bwd_kernelI32Selective_Scan_bwd_kernel_traitsILi32ELi16ELb1ELb1ELb1ELb1ELb1EfN3c107complexIfEEEEv12SSMParamsBwd)
        /*137c*/ 	.word	0x00000000


	//----- nvinfo : EIATTR_MIN_STACK_SIZE
	.align		4
.L_859:
        /*1380*/ 	.byte	0x04, 0x12
        /*1382*/ 	.short	(.L_861 - .L_860)
	.align		4
.L_860:
        /*1384*/ 	.word	index@(_Z25selective_scan_bwd_kernelI32Selective_Scan_bwd_kernel_traitsILi32ELi8ELb0ELb0ELb0ELb0ELb0EfN3c107complexIfEEEEv12SSMParamsBwd)
        /*1388*/ 	.word	0x00000000


	//----- nvinfo : EIATTR_MIN_STACK_SIZE
	.align		4
.L_861:
        /*138c*/ 	.byte	0x04, 0x12
        /*138e*/ 	.short	(.L_863 - .L_862)
	.align		4
.L_862:
        /*1390*/ 	.word	index@(_Z25selective_scan_bwd_kernelI32Selective_Scan_bwd_kernel_traitsILi32ELi8ELb0ELb0ELb0ELb0ELb1EfN3c107complexIfEEEEv12SSMParamsBwd)
        /*1394*/ 	.word	0x00000000


	//----- nvinfo : EIATTR_MIN_STACK_SIZE
	.align		4
.L_863:
        /*1398*/ 	.byte	0x04, 0x12
        /*139a*/ 	.short	(.L_865 - .L_864)
	.align		4
.L_864:
        /*139c*/ 	.word	index@(_Z25selective_scan_bwd_kernelI32Selective_Scan_bwd_kernel_traitsILi32ELi8ELb0ELb0ELb0ELb1ELb0EfN3c107complexIfEEEEv12SSMParamsBwd)
        /*13a0*/ 	.word	0x00000000


	//----- nvinfo : EIATTR_MIN_STACK_SIZE
	.align		4
.L_865:
        /*13a4*/ 	.byte	0x04, 0x12
        /*13a6*/ 	.short	(.L_867 - .L_866)
	.align		4
.L_866:
        /*13a8*/ 	.word	index@(_Z25selective_scan_bwd_kernelI32Selective_Scan_bwd_kernel_traitsILi32ELi8ELb0ELb0ELb0ELb1ELb1EfN3c107complexIfEEEEv12SSMParamsBwd)
        /*13ac*/ 	.word	0x00000000


	//----- nvinfo : EIATTR_MIN_STACK_SIZE
	.align		4
.L_867:
        /*13b0*/ 	.byte	0x04, 0x12
        /*13b2*/ 	.short	(.L_869 - .L_868)
	.align		4
.L_868:
        /*13b4*/ 	.word	index@(_Z25selective_scan_bwd_kernelI32Selective_Scan_bwd_kernel_traitsILi32ELi8ELb0ELb0ELb1ELb0ELb0EfN3c107complexIfEEEEv12SSMParamsBwd)
        /*13b8*/ 	.word	0x00000000


	//----- nvinfo : EIATTR_MIN_STACK_SIZE
	.align		4
.L_869:
        /*13bc*/ 	.byte	0x04, 0x12
        /*13be*/ 	.short	(.L_871 - .L_870)
	.align		4
.L_870:
        /*13c0*/ 	.word	index@(_Z25selective_scan_bwd_kernelI32Selective_Scan_bwd_kernel_traitsILi32ELi8ELb0ELb0ELb1ELb0ELb1EfN3c107complexIfEEEEv12SSMParamsBwd)
        /*13c4*/ 	.word	0x00000000


	//----- nvinfo : EIATTR_MIN_STACK_SIZE
	.align		4
.L_871:
        /*13c8*/ 	.byte	0x04, 0x12
        /*13ca*/ 	.short	(.L_873 - .L_872)
	.align		4
.L_872:
        /*13cc*/ 	.word	index@(_Z25selective_scan_bwd_kernelI32Selective_Scan_bwd_kernel_traitsILi32ELi8ELb0ELb0ELb1ELb1ELb0EfN3c107complexIfEEEEv12SSMParamsBwd)
        /*13d0*/ 	.word	0x00000000


	//----- nvinfo : EIATTR_MIN_STACK_SIZE
	.align		4
.L_873:
        /*13d4*/ 	.byte	0x04, 0x12
        /*13d6*/ 	.short	(.L_875 - .L_874)
	.align		4
.L_874:
        /*13d8*/ 	.word	index@(_Z25selective_scan_bwd_kernelI32Selective_Scan_bwd_kernel_traitsILi32ELi8ELb0ELb0ELb1ELb1ELb1EfN3c107complexIfEEEEv12SSMParamsBwd)
        /*13dc*/ 	.word	0x00000000


	//----- nvinfo : EIATTR_MIN_STACK_SIZE
	.align		4
.L_875:
        /*13e0*/ 	.byte	0x04, 0x12
        /*13e2*/ 	.short	(.L_877 - .L_876)
	.align		4
.L_876:
        /*13e4*/ 	.word	index@(_Z25selective_scan_bwd_kernelI32Selective_Scan_bwd_kernel_traitsILi32ELi8ELb0ELb1ELb0ELb0ELb0EfN3c107complexIfEEEEv12SSMParamsBwd)
        /*13e8*/ 	.word	0x00000000


	//----- nvinfo : EIATTR_MIN_STACK_SIZE
	.align		4
.L_877:
        /*13ec*/ 	.byte	0x04, 0x12
        /*13ee*/ 	.short	(.L_879 - .L_878)
	.align		4
.L_878:
        /*13f0*/ 	.word	index@(_Z25selective_scan_bwd_kernelI32Selective_Scan_bwd_kernel_traitsILi32ELi8ELb0ELb1ELb0ELb0ELb1EfN3c107complexIfEEEEv12SSMParamsBwd)
        /*13f4*/ 	.word	0x00000000


	//----- nvinfo : EIATTR_MIN_STACK_SIZE
	.align		4
.L_879:
        /*13f8*/ 	.byte	0x04, 0x12
        /*13fa*/ 	.short	(.L_881 - .L_880)
	.align		4
.L_880:
        /*13fc*/ 	.word	index@(_Z25selective_scan_bwd_kernelI32Selective_Scan_bwd_kernel_traitsILi32ELi8ELb0ELb1ELb0ELb1ELb0EfN3c107complexIfEEEEv12SSMParamsBwd)
        /*1400*/ 	.word	0x00000000


	//----- nvinfo : EIATTR_MIN_STACK_SIZE
	.align		4
.L_881:
        /*1404*/ 	.byte	0x04, 0x12
        /*1406*/ 	.short	(.L_883 - .L_882)
	.align		4
.L_882:
        /*1408*/ 	.word	index@(_Z25selective_scan_bwd_kernelI32Selective_Scan_bwd_kernel_traitsILi32ELi8ELb0ELb1ELb0ELb1ELb1EfN3c107complexIfEEEEv12SSMParamsBwd)
        /*140c*/ 	.word	0x00000000


	//----- nvinfo : EIATTR_MIN_STACK_SIZE
	.align		4
.L_883:
        /*1410*/ 	.byte	0x04, 0x12
        /*1412*/ 	.short	(.L_885 - .L_884)
	.align		4
.L_884:
        /*1414*/ 	.word	index@(_Z25selective_scan_bwd_kernelI32Selective_Scan_bwd_kernel_traitsILi32ELi8ELb0ELb1ELb1ELb0ELb0EfN3c107complexIfEEEEv12SSMParamsBwd)
        /*1418*/ 	.word	0x00000000


	//----- nvinfo : EIATTR_MIN_STACK_SIZE
	.align		4
.L_885:
        /*141c*/ 	.byte	0x04, 0x12
        /*141e*/ 	.short	(.L_887 - .L_886)
	.align		4
.L_886:
        /*1420*/ 	.word	index@(_Z25selective_scan_bwd_kernelI32Selective_Scan_bwd_kernel_traitsILi32ELi8ELb0ELb1ELb1ELb0ELb1EfN3c107complexIfEEEEv12SSMParamsBwd)
        /*1424*/ 	.word	0x00000000


	//----- nvinfo : EIATTR_MIN_STACK_SIZE
	.align		4
.L_887:
        /*1428*/ 	.byte	0x04, 0x12
        /*142a*/ 	.short	(.L_889 - .L_888)
	.align		4
.L_888:
        /*142c*/ 	.word	index@(_Z25selective_scan_bwd_kernelI32Selective_Scan_bwd_kernel_traitsILi32ELi8ELb0ELb1ELb1ELb1ELb0EfN3c107complexIfEEEEv12SSMParamsBwd)
        /*1430*/ 	.word	0x00000000


	//----- nvinfo : EIATTR_MIN_STACK_SIZE
	.align		4
.L_889:
        /*1434*/ 	.byte	0x04, 0x12
        /*1436*/ 	.short	(.L_891 - .L_890)
	.align		4
.L_890:
        /*1438*/ 	.word	index@(_Z25selective_scan_bwd_kernelI32Selective_Scan_bwd_kernel_traitsILi32ELi8ELb0ELb1ELb1ELb1ELb1EfN3c107complexIfEEEEv12SSMParamsBwd)
        /*143c*/ 	.word	0x00000000


	//----- nvinfo : EIATTR_MIN_STACK_SIZE
	.align		4
.L_891:
        /*1440*/ 	.byte	0x04, 0x12
        /*1442*/ 	.short	(.L_893 - .L_892)
	.align		4
.L_892:
        /*1444*/ 	.word	index@(_Z25selective_scan_bwd_kernelI32Selective_Scan_bwd_kernel_traitsILi32ELi8ELb1ELb0ELb0ELb0ELb0EfN3c107complexIfEEEEv12SSMParamsBwd)
        /*1448*/ 	.word	0x00000000


	//----- nvinfo : EIATTR_MIN_STACK_SIZE
	.align		4
.L_893:
        /*144c*/ 	.byte	0x04, 0x12
        /*144e*/ 	.short	(.L_895 - .L_894)
	.align		4
.L_894:
        /*1450*/ 	.word	index@(_Z25selective_scan_bwd_kernelI32Selective_Scan_bwd_kernel_traitsILi32ELi8ELb1ELb0ELb0ELb0ELb1EfN3c107complexIfEEEEv12SSMParamsBwd)
        /*1454*/ 	.word	0x00000000


	//----- nvinfo : EIATTR_MIN_STACK_SIZE
	.align		4
.L_895:
        /*1458*/ 	.byte	0x04, 0x12
        /*145a*/ 	.short	(.L_897 - .L_896)
	.align		4
.L_896:
        /*145c*/ 	.word	index@(_Z25selective_scan_bwd_kernelI32Selective_Scan_bwd_kernel_traitsILi32ELi8ELb1ELb0ELb0ELb1ELb0EfN3c107complexIfEEEEv12SSMParamsBwd)
        /*1460*/ 	.word	0x00000000


	//----- nvinfo : EIATTR_MIN_STACK_SIZE
	.align		4
.L_897:
        /*1464*/ 	.byte	0x04, 0x12
        /*1466*/ 	.short	(.L_899 - .L_898)
	.align		4
.L_898:
        /*1468*/ 	.word	index@(_Z25selective_scan_bwd_kernelI32Selective_Scan_bwd_kernel_traitsILi32ELi8ELb1ELb0ELb0ELb1ELb1EfN3c107complexIfEEEEv12SSMParamsBwd)
        /*146c*/ 	.word	0x00000000


	//----- nvinfo : EIATTR_MIN_STACK_SIZE
	.align		4
.L_899:
        /*1470*/ 	.byte	0x04, 0x12
        /*1472*/ 	.short	(.L_901 - .L_900)
	.align		4
.L_900:
        /*1474*/ 	.word	index@(_Z25selective_scan_bwd_kernelI32Selective_Scan_bwd_kernel_traitsILi32ELi8ELb1ELb0ELb1ELb0ELb0EfN3c107complexIfEEEEv12SSMParamsBwd)
        /*1478*/ 	.word	0x00000000


	//----- nvinfo : EIATTR_MIN_STACK_SIZE
	.align		4
.L_901:
        /*147c*/ 	.byte	0x04, 0x12
        /*147e*/ 	.short	(.L_903 - .L_902)
	.align		4
.L_902:
        /*1480*/ 	.word	index@(_Z25selective_scan_bwd_kernelI32Selective_Scan_bwd_kernel_traitsILi32ELi8ELb1ELb0ELb1ELb0ELb1EfN3c107complexIfEEEEv12SSMParamsBwd)
        /*1484*/ 	.word	0x00000000


	//----- nvinfo : EIATTR_MIN_STACK_SIZE
	.align		4
.L_903:
        /*1488*/ 	.byte	0x04, 0x12
        /*148a*/ 	.short	(.L_905 - .L_904)
	.align		4
.L_904:
        /*148c*/ 	.word	index@(_Z25selective_scan_bwd_kernelI32Selective_Scan_bwd_kernel_traitsILi32ELi8ELb1ELb0ELb1ELb1ELb0EfN3c107complexIfEEEEv12SSMParamsBwd)
        /*1490*/ 	.word	0x00000000


	//----- nvinfo : EIATTR_MIN_STACK_SIZE
	.align		4
.L_905:
        /*1494*/ 	.byte	0x04, 0x12
        /*1496*/ 	.short	(.L_907 - .L_906)
	.align		4
.L_906:
        /*1498*/ 	.word	index@(_Z25selective_scan_bwd_kernelI32Selective_Scan_bwd_kernel_traitsILi32ELi8ELb1ELb0ELb1ELb1ELb1EfN3c107complexIfEEEEv12SSMParamsBwd)
        /*149c*/ 	.word	0x00000000


	//----- nvinfo : EIATTR_MIN_STACK_SIZE
	.align		4
.L_907:
        /*14a0*/ 	.byte	0x04, 0x12
        /*14a2*/ 	.short	(.L_909 - .L_908)
	.align		4
.L_908:
        /*14a4*/ 	.word	index@(_Z25selective_scan_bwd_kernelI32Selective_Scan_bwd_kernel_traitsILi32ELi8ELb1ELb1ELb0ELb0ELb0EfN3c107complexIfEEEEv12SSMParamsBwd)
        /*14a8*/ 	.word	0x00000000


	//----- nvinfo : EIATTR_MIN_STACK_SIZE
	.align		4
.L_909:
        /*14ac*/ 	.byte	0x04, 0x12
        /*14ae*/ 	.short	(.L_911 - .L_910)
	.align		4
.L_910:
        /*14b0*/ 	.word	index@(_Z25selective_scan_bwd_kernelI32Selective_Scan_bwd_kernel_traitsILi32ELi8ELb1ELb1ELb0ELb0ELb1EfN3c107complexIfEEEEv12SSMParamsBwd)
        /*14b4*/ 	.word	0x00000000


	//----- nvinfo : EIATTR_MIN_STACK_SIZE
	.align		4
.L_911:
        /*14b8*/ 	.byte	0x04, 0x12
        /*14ba*/ 	.short	(.L_913 - .L_912)
	.align		4
.L_912:
        /*14bc*/ 	.word	index@(_Z25selective_scan_bwd_kernelI32Selective_Scan_bwd_kernel_traitsILi32ELi8ELb1ELb1ELb0ELb1ELb0EfN3c107complexIfEEEEv12SSMParamsBwd)
        /*14c0*/ 	.word	0x00000000


	//----- nvinfo : EIATTR_MIN_STACK_SIZE
	.align		4
.L_913:
        /*14c4*/ 	.byte	0x04, 0x12
        /*14c6*/ 	.short	(.L_915 - .L_914)
	.align		4
.L_914:
        /*14c8*/ 	.word	index@(_Z25selective_scan_bwd_kernelI32Selective_Scan_bwd_kernel_traitsILi32ELi8ELb1ELb1ELb0ELb1ELb1EfN3c107complexIfEEEEv12SSMParamsBwd)
        /*14cc*/ 	.word	0x00000000


	//----- nvinfo : EIATTR_MIN_STACK_SIZE
	.align		4
.L_915:
        /*14d0*/ 	.byte	0x04, 0x12
        /*14d2*/ 	.short	(.L_917 - .L_916)
	.align		4
.L_916:
        /*14d4*/ 	.word	index@(_Z25selective_scan_bwd_kernelI32Selective_Scan_bwd_kernel_traitsILi32ELi8ELb1ELb1ELb1ELb0ELb0EfN3c107complexIfEEEEv12SSMParamsBwd)
        /*14d8*/ 	.word	0x00000000


	//----- nvinfo : EIATTR_MIN_STACK_SIZE
	.align		4
.L_917:
        /*14dc*/ 	.byte	0x04, 0x12
        /*14de*/ 	.short	(.L_919 - .L_918)
	.align		4
.L_918:
        /*14e0*/ 	.word	index@(_Z25selective_scan_bwd_kernelI32Selective_Scan_bwd_kernel_traitsILi32ELi8ELb1ELb1ELb1ELb0ELb1EfN3c107complexIfEEEEv12SSMParamsBwd)
        /*14e4*/ 	.word	0x00000000


	//----- nvinfo : EIATTR_MIN_STACK_SIZE
	.align		4
.L_919:
        /*14e8*/ 	.byte	0x04, 0x12
        /*14ea*/ 	.short	(.L_921 - .L_920)
	.align		4
.L_920:
        /*14ec*/ 	.word	index@(_Z25selective_scan_bwd_kernelI32Selective_Scan_bwd_kernel_traitsILi32ELi8ELb1ELb1ELb1ELb1ELb0EfN3c107complexIfEEEEv12SSMParamsBwd)
        /*14f0*/ 	.word	0x00000000


	//----- nvinfo : EIATTR_MIN_STACK_SIZE
	.align		4
.L_921:
        /*14f4*/ 	.byte	0x04, 0x12
        /*14f6*/ 	.short	(.L_923 - .L_922)
	.align		4
.L_922:
        /*14f8*/ 	.word	index@(_Z25selective_scan_bwd_kernelI32Selective_Scan_bwd_kernel_traitsILi32ELi8ELb1ELb1ELb1ELb1ELb1EfN3c107complexIfEEEEv12SSMParamsBwd)
        /*14fc*/ 	.word	0x00000000


	//----- nvinfo : EIATTR_MIN_STACK_SIZE
	.align		4
.L_923:
        /*1500*/ 	.byte	0x04, 0x12
        /*1502*/ 	.short	(.L_925 - .L_924)
	.align		4
.L_924:
        /*1504*/ 	.word	index@(_Z25selective_scan_bwd_kernelI32Selective_Scan_bwd_kernel_traitsILi32ELi4ELb0ELb0ELb0ELb0ELb0EfN3c107complexIfEEEEv12SSMParamsBwd)
        /*1508*/ 	.word	0x00000000


	//----- nvinfo : EIATTR_MIN_STACK_SIZE
	.align		4
.L_925:
        /*150c*/ 	.byte	0x04, 0x12
        /*150e*/ 	.short	(.L_927 - .L_926)
	.align		4
.L_926:
        /*1510*/ 	.word	index@(_Z25selective_scan_bwd_kernelI32Selective_Scan_bwd_kernel_traitsILi32ELi4ELb0ELb0ELb0ELb0ELb1EfN3c107complexIfEEEEv12SSMParamsBwd)
        /*1514*/ 	.word	0x00000000


	//----- nvinfo : EIATTR_MIN_STACK_SIZE
	.align		4
.L_927:
        /*1518*/ 	.byte	0x04, 0x12
        /*151a*/ 	.short	(.L_929 - .L_928)
	.align		4
.L_928:
        /*151c*/ 	.word	index@(_Z25selective_scan_bwd_kernelI32Selective_Scan_bwd_kernel_traitsILi32ELi4ELb0ELb0ELb0ELb1ELb0EfN3c107complexIfEEEEv12SSMParamsBwd)
        /*1520*/ 	.word	0x00000000


	//----- nvinfo : EIATTR_MIN_STACK_SIZE
	.align		4
.L_929:
        /*1524*/ 	.byte	0x04, 0x12
        /*1526*/ 	.short	(.L_931 - .L_930)
	.align		4
.L_930:
        /*1528*/ 	.word	index@(_Z25selective_scan_bwd_kernelI32Selective_Scan_bwd_kernel_traitsILi32ELi4ELb0ELb0ELb0ELb1ELb1EfN3c107complexIfEEEEv12SSMParamsBwd)
        /*152c*/ 	.word	0x00000000


	//----- nvinfo : EIATTR_MIN_STACK_SIZE
	.align		4
.L_931:
        /*1530*/ 	.byte	0x04, 0x12
        /*1532*/ 	.short	(.L_933 - .L_932)
	.align		4
.L_932:
        /*1534*/ 	.word	index@(_Z25selective_scan_bwd_kernelI32Selective_Scan_bwd_kernel_traitsILi32ELi4ELb0ELb0ELb1ELb0ELb0EfN3c107complexIfEEEEv12SSMParamsBwd)
        /*1538*/ 	.word	0x00000000


	//----- nvinfo : EIATTR_MIN_STACK_SIZE
	.align		4
.L_933:
        /*153c*/ 	.byte	0x04, 0x12
        /*153e*/ 	.short	(.L_935 - .L_934)
	.align		4
.L_934:
        /*1540*/ 	.word	index@(_Z25selective_scan_bwd_kernelI32Selective_Scan_bwd_kernel_traitsILi32ELi4ELb0ELb0ELb1ELb0ELb1EfN3c107complexIfEEEEv12SSMParamsBwd)
        /*1544*/ 	.word	0x00000000


	//----- nvinfo : EIATTR_MIN_STACK_SIZE
	.align		4
.L_935:
        /*1548*/ 	.byte	0x04, 0x12
        /*154a*/ 	.short	(.L_937 - .L_936)
	.align		4
.L_936:
        /*154c*/ 	.word	index@(_Z25selective_scan_bwd_kernelI32Selective_Scan_bwd_kernel_traitsILi32ELi4ELb0ELb0ELb1ELb1ELb0EfN3c107complexIfEEEEv12SSMParamsBwd)
        /*1550*/ 	.word	0x00000000


	//----- nvinfo : EIATTR_MIN_STACK_SIZE
	.align		4
.L_937:
        /*1554*/ 	.byte	0x04, 0x12
        /*1556*/ 	.short	(.L_939 - .L_938)
	.align		4
.L_938:
        /*1558*/ 	.word	index@(_Z25selective_scan_bwd_kernelI32Selective_Scan_bwd_kernel_traitsILi32ELi4ELb0ELb0ELb1ELb1ELb1EfN3c107complexIfEEEEv12SSMParamsBwd)
        /*155c*/ 	.word	0x00000000


	//----- nvinfo : EIATTR_MIN_STACK_SIZE
	.align		4
.L_939:
        /*1560*/ 	.byte	0x04, 0x12
        /*1562*/ 	.short	(.L_941 - .L_940)
	.align		4
.L_940:
        /*1564*/ 	.word	index@(_Z25selective_scan_bwd_kernelI32Selective_Scan_bwd_kernel_traitsILi32ELi4ELb0ELb1ELb0ELb0ELb0EfN3c107complexIfEEEEv12SSMParamsBwd)
        /*1568*/ 	.word	0x00000000


	//----- nvinfo : EIATTR_MIN_STACK_SIZE
	.align		4
.L_941:
        /*156c*/ 	.byte	0x04, 0x12
        /*156e*/ 	.short	(.L_943 - .L_942)
	.align		4
.L_942:
        /*1570*/ 	.word	index@(_Z25selective_scan_bwd_kernelI32Selective_Scan_bwd_kernel_traitsILi32ELi4ELb0ELb1ELb0ELb0ELb1EfN3c107complexIfEEEEv12SSMParamsBwd)
        /*1574*/ 	.word	0x00000000


	//----- nvinfo : EIATTR_MIN_STACK_SIZE
	.align		4
.L_943:
        /*1578*/ 	.byte	0x04, 0x12
        /*157a*/ 	.short	(.L_945 - .L_944)
	.align		4
.L_944:
        /*157c*/ 	.word	index@(_Z25selective_scan_bwd_kernelI32Selective_Scan_bwd_kernel_traitsILi32ELi4ELb0ELb1ELb0ELb1ELb0EfN3c107complexIfEEEEv12SSMParamsBwd)
        /*1580*/ 	.word	0x00000000


	//----- nvinfo : EIATTR_MIN_STACK_SIZE
	.align		4
.L_945:
        /*1584*/ 	.byte	0x04, 0x12
        /*1586*/ 	.short	(.L_947 - .L_946)
	.align		4
.L_946:
        /*1588*/ 	.word	index@(_Z25selective_scan_bwd_kernelI32Selective_Scan_bwd_kernel_traitsILi32ELi4ELb0ELb1ELb0ELb1ELb1EfN3c107complexIfEEEEv12SSMParamsBwd)
        /*158c*/ 	.word	0x00000000


	//----- nvinfo : EIATTR_MIN_STACK_SIZE
	.align		4
.L_947:
        /*1590*/ 	.byte	0x04, 0x12
        /*1592*/ 	.short	(.L_949 - .L_948)
	.align		4
.L_948:
        /*1594*/ 	.word	index@(_Z25selective_scan_bwd_kernelI32Selective_Scan_bwd_kernel_traitsILi32ELi4ELb0ELb1ELb1ELb0ELb0EfN3c107complexIfEEEEv12SSMParamsBwd)
        /*1598*/ 	.word	0x00000000


	//----- nvinfo : EIATTR_MIN_STACK_SIZE
	.align		4
.L_949:
        /*159c*/ 	.byte	0x04, 0x12
        /*159e*/ 	.short	(.L_951 - .L_950)
	.align		4
.L_950:
        /*15a0*/ 	.word	index@(_Z25selective_scan_bwd_kernelI32Selective_Scan_bwd_kernel_traitsILi32ELi4ELb0ELb1ELb1ELb0ELb1EfN3c107complexIfEEEEv12SSMParamsBwd)
        /*15a4*/ 	.word	0x00000000


	//----- nvinfo : EIATTR_MIN_STACK_SIZE
	.align		4
.L_951:
        /*15a8*/ 	.byte	0x04, 0x12
        /*15aa*/ 	.short	(.L_953 - .L_952)
	.align		4
.L_952:
        /*15ac*/ 	.word	index@(_Z25selective_scan_bwd_kernelI32Selective_Scan_bwd_kernel_traitsILi32ELi4ELb0ELb1ELb1ELb1ELb0EfN3c107complexIfEEEEv12SSMParamsBwd)
        /*15b0*/ 	.word	0x00000000


	//----- nvinfo : EIATTR_MIN_STACK_SIZE
	.align		4
.L_953:
        /*15b4*/ 	.byte	0x04, 0x12
        /*15b6*/ 	.short	(.L_955 - .L_954)
	.align		4
.L_954:
        /*15b8*/ 	.word	index@(_Z25selective_scan_bwd_kernelI32Selective_Scan_bwd_kernel_traitsILi32ELi4ELb0ELb1ELb1ELb1ELb1EfN3c107complexIfEEEEv12SSMParamsBwd)
        /*15bc*/ 	.word	0x00000000


	//----- nvinfo : EIATTR_MIN_STACK_SIZE
	.align		4
.L_955:
        /*15c0*/ 	.byte	0x04, 0x12
        /*15c2*/ 	.short	(.L_957 - .L_956)
	.align		4
.L_956:
        /*15c4*/ 	.word	index@(_Z25selective_scan_bwd_kernelI32Selective_Scan_bwd_kernel_traitsILi32ELi4ELb1ELb0ELb0ELb0ELb0EfN3c107complexIfEEEEv12SSMParamsBwd)
        /*15c8*/ 	.word	0x00000000


	//----- nvinfo : EIATTR_MIN_STACK_SIZE
	.align		4
.L_957:
        /*15cc*/ 	.byte	0x04, 0x12
        /*15ce*/ 	.short	(.L_959 - .L_958)
	.align		4
.L_958:
        /*15d0*/ 	.word	index@(_Z25selective_scan_bwd_kernelI32Selective_Scan_bwd_kernel_traitsILi32ELi4ELb1ELb0ELb0ELb0ELb1EfN3c107complexIfEEEEv12SSMParamsBwd)
        /*15d4*/ 	.word	0x00000000


	//----- nvinfo : EIATTR_MIN_STACK_SIZE
	.align		4
.L_959:
        /*15d8*/ 	.byte	0x04, 0x12
        /*15da*/ 	.short	(.L_961 - .L_960)
	.align		4
.L_960:
        /*15dc*/ 	.word	index@(_Z25selective_scan_bwd_kernelI32Selective_Scan_bwd_kernel_traitsILi32ELi4ELb1ELb0ELb0ELb1ELb0EfN3c107complexIfEEEEv12SSMParamsBwd)
        /*15e0*/ 	.word	0x00000000


	//----- nvinfo : EIATTR_MIN_STACK_SIZE
	.align		4
.L_961:
        /*15e4*/ 	.byte	0x04, 0x12
        /*15e6*/ 	.short	(.L_963 - .L_962)
	.align		4
.L_962:
        /*15e8*/ 	.word	index@(_Z25selective_scan_bwd_kernelI32Selective_Scan_bwd_kernel_traitsILi32ELi4ELb1ELb0ELb0ELb1ELb1EfN3c107complexIfEEEEv12SSMParamsBwd)
        /*15ec*/ 	.word	0x00000000


	//----- nvinfo : EIATTR_MIN_STACK_SIZE
	.align		4
.L_963:
        /*15f0*/ 	.byte	0x04, 0x12
        /*15f2*/ 	.short	(.L_965 - .L_964)
	.align		4
.L_964:
        /*15f4*/ 	.word	index@(_Z25selective_scan_bwd_kernelI32Selective_Scan_bwd_kernel_traitsILi32ELi4ELb1ELb0ELb1ELb0ELb0EfN3c107complexIfEEEEv12SSMParamsBwd)
        /*15f8*/ 	.word	0x00000000


	//----- nvinfo : EIATTR_MIN_STACK_SIZE
	.align		4
.L_965:
        /*15fc*/ 	.byte	0x04, 0x12
        /*15fe*/ 	.short	(.L_967 - .L_966)
	.align		4
.L_966:
        /*1600*/ 	.word	index@(_Z25selective_scan_bwd_kernelI32Selective_Scan_bwd_kernel_traitsILi32ELi4ELb1ELb0ELb1ELb0ELb1EfN3c107complexIfEEEEv12SSMParamsBwd)
        /*1604*/ 	.word	0x00000000


	//----- nvinfo : EIATTR_MIN_STACK_SIZE
	.align		4
.L_967:
        /*1608*/ 	.byte	0x04, 0x12
        /*160a*/ 	.short	(.L_969 - .L_968)
	.align		4
.L_968:
        /*160c*/ 	.word	index@(_Z25selective_scan_bwd_kernelI32Selective_Scan_bwd_kernel_traitsILi32ELi4ELb1ELb0ELb1ELb1ELb0EfN3c107complexIfEEEEv12SSMParamsBwd)
        /*1610*/ 	.word	0x00000000


	//----- nvinfo : EIATTR_MIN_STACK_SIZE
	.align		4
.L_969:
        /*1614*/ 	.byte	0x04, 0x12
        /*1616*/ 	.short	(.L_971 - .L_970)
	.align		4
.L_970:
        /*1618*/ 	.word	index@(_Z25selective_scan_bwd_kernelI32Selective_Scan_bwd_kernel_traitsILi32ELi4ELb1ELb0ELb1ELb1ELb1EfN3c107complexIfEEEEv12SSMParamsBwd)
        /*161c*/ 	.word	0x00000000


	//----- nvinfo : EIATTR_MIN_STACK_SIZE
	.align		4
.L_971:
        /*1620*/ 	.byte	0x04, 0x12
        /*1622*/ 	.short	(.L_973 - .L_972)
	.align		4
.L_972:
        /*1624*/ 	.word	index@(_Z25selective_scan_bwd_kernelI32Selective_Scan_bwd_kernel_traitsILi32ELi4ELb1ELb1ELb0ELb0ELb0EfN3c107complexIfEEEEv12SSMParamsBwd)
        /*1628*/ 	.word	0x00000000


	//----- nvinfo : EIATTR_MIN_STACK_SIZE
	.align		4
.L_973:
        /*162c*/ 	.byte	0x04, 0x12
        /*162e*/ 	.short	(.L_975 - .L_974)
	.align		4
.L_974:
        /*1630*/ 	.word	index@(_Z25selective_scan_bwd_kernelI32Selective_Scan_bwd_kernel_traitsILi32ELi4ELb1ELb1ELb0ELb0ELb1EfN3c107complexIfEEEEv12SSMParamsBwd)
        /*1634*/ 	.word	0x00000000


	//----- nvinfo : EIATTR_MIN_STACK_SIZE
	.align		4
.L_975:
        /*1638*/ 	.byte	0x04, 0x12
        /*163a*/ 	.short	(.L_977 - .L_976)
	.align		4
.L_976:
        /*163c*/ 	.word	index@(_Z25selective_scan_bwd_kernelI32Selective_Scan_bwd_kernel_traitsILi32ELi4ELb1ELb1ELb0ELb1ELb0EfN3c107complexIfEEEEv12SSMParamsBwd)
        /*1640*/ 	.word	0x00000000


	//----- nvinfo : EIATTR_MIN_STACK_SIZE
	.align		4
.L_977:
        /*1644*/ 	.byte	0x04, 0x12
        /*1646*/ 	.short	(.L_979 - .L_978)
	.align		4
.L_978:
        /*1648*/ 	.word	index@(_Z25selective_scan_bwd_kernelI32Selective_Scan_bwd_kernel_traitsILi32ELi4ELb1ELb1ELb0ELb1ELb1EfN3c107complexIfEEEEv12SSMParamsBwd)
        /*164c*/ 	.word	0x00000000


	//----- nvinfo : EIATTR_MIN_STACK_SIZE
	.align		4
.L_979:
        /*1650*/ 	.byte	0x04, 0x12
        /*1652*/ 	.short	(.L_981 - .L_980)
	.align		4
.L_980:
        /*1654*/ 	.word	index@(_Z25selective_scan_bwd_kernelI32Selective_Scan_bwd_kernel_traitsILi32ELi4ELb1ELb1ELb1ELb0ELb0EfN3c107complexIfEEEEv12SSMParamsBwd)
        /*1658*/ 	.word	0x00000000


	//----- nvinfo : EIATTR_MIN_STACK_SIZE
	.align		4
.L_981:
        /*165c*/ 	.byte	0x04, 0x12
        /*165e*/ 	.short	(.L_983 - .L_982)
	.align		4
.L_982:
        /*1660*/ 	.word	index@(_Z25selective_scan_bwd_kernelI32Selective_Scan_bwd_kernel_traitsILi32ELi4ELb1ELb1ELb1ELb0ELb1EfN3c107complexIfEEEEv12SSMParamsBwd)
        /*1664*/ 	.word	0x00000000


	//----- nvinfo : EIATTR_MIN_STACK_SIZE
	.align		4
.L_983:
        /*1668*/ 	.byte	0x04, 0x12
        /*166a*/ 	.short	(.L_985 - .L_984)
	.align		4
.L_984:
        /*166c*/ 	.word	index@(_Z25selective_scan_bwd_kernelI32Selective_Scan_bwd_kernel_traitsILi32ELi4ELb1ELb1ELb1ELb1ELb0EfN3c107complexIfEEEEv12SSMParamsBwd)
        /*1670*/ 	.word	0x00000000


	//----- nvinfo : EIATTR_MIN_STACK_SIZE
	.align		4
.L_985:
        /*1674*/ 	.byte	0x04, 0x12
        /*1676*/ 	.short	(.L_987 - .L_986)
	.align		4
.L_986:
        /*1678*/ 	.word	index@(_Z25selective_scan_bwd_kernelI32Selective_Scan_bwd_kernel_traitsILi32ELi4ELb1ELb1ELb1ELb1ELb1EfN3c107complexIfEEEEv12SSMParamsBwd)
        /*167c*/ 	.word	0x00000000
.L_987:


//--------------------- .nv.compat                --------------------------
	.section	.nv.compat,"",@"SHT_CUDA_COMPAT_INFO"
	.align	4
        /*0000*/ 	.byte	0x02, 0x09, 0x01, 0x00, 0x02, 0x02, 0x01, 0x00, 0x02, 0x05, 0x05, 0x00, 0x03, 0x07, 0x01, 0x01
        /*0010*/ 	.byte	0x02, 0x03, 0x00, 0x00, 0x02, 0x06, 0x01, 0x00, 0x04, 0x0b, 0x08, 0x00, 0x00, 0x00, 0x00, 0x00
        /*0020*/ 	.byte	0x00, 0x00, 0x00, 0x00


//--------------------- .nv.info._Z25selective_scan_bwd_kernelI32Selective_Scan_bwd_kernel_traitsILi128ELi16ELb0ELb0ELb0ELb0ELb0EfN3c107complexIfEEEEv12SSMParamsBwd --------------------------
	.section	.nv.info._Z25selective_scan_bwd_kernelI32Selective_Scan_bwd_kernel_traitsILi128ELi16ELb0ELb0ELb0ELb0ELb0EfN3c107complexIfEEEEv12SSMParamsBwd,"",@"SHT_CUDA_INFO"
	.sectionflags	@""
	.align	4


	//----- nvinfo : EIATTR_CUDA_API_VERSION
	.align		4
        /*0000*/ 	.byte	0x04, 0x37
        /*0002*/ 	.short	(.L_989 - .L_988)
.L_988:
        /*0004*/ 	.word	0x00000082


	//----- nvinfo : EIATTR_KPARAM_INFO
	.align		4
.L_989:
        /*0008*/ 	.byte	0x04, 0x17
        /*000a*/ 	.short	(.L_991 - .L_990)
.L_990:
        /*000c*/ 	.word	0x00000000
        /*0010*/ 	.short	0x0000
        /*0012*/ 	.short	0x0000
        /*0014*/ 	.byte	0x00, 0xf0, 0xc1, 0x07


	//----- nvinfo : EIATTR_SPARSE_MMA_MASK
	.align		4
.L_991:
        /*0018*/ 	.byte	0x03, 0x50
        /*001a*/ 	.short	0x0000


	//----- nvinfo : EIATTR_MAXREG_COUNT
	.align		4
        /*001c*/ 	.byte	0x03, 0x1b
        /*001e*/ 	.short	0x00ff


	//----- nvinfo : EIATTR_NUM_BARRIERS
	.align		4
        /*0020*/ 	.byte	0x02, 0x4c
        /*0022*/ 	.byte	0x01
	.zero		1


	//----- nvinfo : EIATTR_MERCURY_ISA_VERSION
	.align		4
        /*0024*/ 	.byte	0x03, 0x5f
        /*0026*/ 	.short	0x0101


	//----- nvinfo : EIATTR_INT_WARP_WIDE_INSTR_OFFSETS
	.align		4
        /*0028*/ 	.byte	0x04, 0x31
        /*002a*/ 	.short	(.L_993 - .L_992)


	//   ....[0]....
.L_992:
        /*002c*/ 	.word	0x000046f0


	//   ....[1]....
        /*0030*/ 	.word	0x00006240


	//----- nvinfo : EIATTR_COOP_GROUP_MASK_REGIDS
	.align		4
.L_993:
        /*0034*/ 	.byte	0x04, 0x29
        /*0036*/ 	.short	(.L_995 - .L_994)


	//   ....[0]....
.L_994:
        /*0038*/ 	.word	0xffffffff


	//   ....[1]....
        /*003c*/ 	.word	0xffffffff


	//   ....[2]....
        /*0040*/ 	.word	0xffffffff


	//   ....[3]....
        /*0044*/ 	.word	0xffffffff


	//   ....[4]....
        /*0048*/ 	.word	0xffffffff


	//   ....[5]....
        /*004c*/ 	.word	0xffffffff


	//   ....[6]....
        /*0050*/ 	.word	0xffffffff


	//   ....[7]....
        /*0054*/ 	.word	0xffffffff


	//   ....[8]....
        /*0058*/ 	.word	0xffffffff


	//   ....[9]....
        /*005c*/ 	.word	0xffffffff


	//   ....[10]....
        /*0060*/ 	.word	0xffffffff


	//   ....[11]....
        /*0064*/ 	.word	0xffffffff


	//   ....[12]....
        /*0068*/ 	.word	0xffffffff


	//   ....[13]....
        /*006c*/ 	.word	0xffffffff


	//   ....[14]....
        /*0070*/ 	.word	0xffffffff


	//   ....[15]....
        /*0074*/ 	.word	0xffffffff


	//   ....[16]....
        /*0078*/ 	.word	0xffffffff


	//   ....[17]....
        /*007c*/ 	.word	0xffffffff


	//   ....[18]....
        /*0080*/ 	.word	0xffffffff


	//   ....[19]....
        /*0084*/ 	.word	0xffffffff


	//   ....[20]....
        /*0088*/ 	.word	0xffffffff


	//   ....[21]....
        /*008c*/ 	.word	0xffffffff


	//   ....[22]....
        /*0090*/ 	.word	0xffffffff


	//   ....[23]....
        /*0094*/ 	.word	0xffffffff


	//   ....[24]....
        /*0098*/ 	.word	0xffffffff


	//   ....[25]....
        /*009c*/ 	.word	0xffffffff


	//   ....[26]....
        /*00a0*/ 	.word	0xffffffff


	//   ....[27]....
        /*00a4*/ 	.word	0xffffffff


	//   ....[28]....
        /*00a8*/ 	.word	0xffffffff


	//   ....[29]....
        /*00ac*/ 	.word	0xffffffff


	//   ....[30]....
        /*00b0*/ 	.word	0xffffffff


	//   ....[31]....
        /*00b4*/ 	.word	0xffffffff


	//   ....[32]....
        /*00b8*/ 	.word	0xffffffff


	//   ....[33]....
        /*00bc*/ 	.word	0xffffffff


	//   ....[34]....
        /*00c0*/ 	.word	0xffffffff


	//   ....[35]....
        /*00c4*/ 	.word	0xffffffff


	//   ....[36]....
        /*00c8*/ 	.word	0xffffffff


	//   ....[37]....
        /*00cc*/ 	.word	0xffffffff


	//   ....[38]....
        /*00d0*/ 	.word	0xffffffff


	//   ....[39]....
        /*00d4*/ 	.word	0xffffffff


	//   ....[40]....
        /*00d8*/ 	.word	0xffffffff


	//   ....[41]....
        /*00dc*/ 	.word	0xffffffff


	//   ....[42]....
        /*00e0*/ 	.word	0xffffffff


	//   ....[43]....
        /*00e4*/ 	.word	0xffffffff


	//   ....[44]....
        /*00e8*/ 	.word	0xffffffff


	//   ....[45]....
        /*00ec*/ 	.word	0xffffffff


	//   ....[46]....
        /*00f0*/ 	.word	0xffffffff


	//   ....[47]....
        /*00f4*/ 	.word	0xffffffff


	//   ....[48]....
        /*00f8*/ 	.word	0xffffffff


	//   ....[49]....
        /*00fc*/ 	.word	0xffffffff


	//   ....[50]....
        /*0100*/ 	.word	0xffffffff


	//   ....[51]....
        /*0104*/ 	.word	0xffffffff


	//   ....[52]....
        /*0108*/ 	.word	0xffffffff


	//   ....[53]....
        /*010c*/ 	.word	0xffffffff


	//   ....[54]....
        /*0110*/ 	.word	0xffffffff


	//   ....[55]....
        /*0114*/ 	.word	0xffffffff


	//   ....[56]....
        /*0118*/ 	.word	0xffffffff


	//   ....[57]....
        /*011c*/ 	.word	0xffffffff


	//   ....[58]....
        /*0120*/ 	.word	0xffffffff


	//   ....[59]....
        /*0124*/ 	.word	0xffffffff


	//   ....[60]....
        /*0128*/ 	.word	0xffffffff


	//   ....[61]....
        /*012c*/ 	.word	0xffffffff


	//   ....[62]....
        /*0130*/ 	.word	0xffffffff


	//   ....[63]....
        /*0134*/ 	.word	0xffffffff


	//   ....[64]....
        /*0138*/ 	.word	0xffffffff


	//   ....[65]....
        /*013c*/ 	.word	0xffffffff


	//   ....[66]....
        /*0140*/ 	.word	0xffffffff


	//   ....[67]....
        /*0144*/ 	.word	0xffffffff


	//   ....[68]....
        /*0148*/ 	.word	0xffffffff


	//   ....[69]....
        /*014c*/ 	.word	0xffffffff


	//   ....[70]....
        /*0150*/ 	.word	0xffffffff


	//   ....[71]....
        /*0154*/ 	.word	0xffffffff


	//   ....[72]....
        /*0158*/ 	.word	0xffffffff


	//   ....[73]....
        /*015c*/ 	.word	0xffffffff


	//   ....[74]....
        /*0160*/ 	.word	0xffffffff


	//   ....[75]....
        /*0164*/ 	.word	0xffffffff


	//   ....[76]....
        /*0168*/ 	.word	0xffffffff


	//   ....[77]....
        /*016c*/ 	.word	0xffffffff


	//   ....[78]....
        /*0170*/ 	.word	0xffffffff


	//   ....[79]....
        /*0174*/ 	.word	0xffffffff


	//   ....[80]....
        /*0178*/ 	.word	0xffffffff


	//   ....[81]....
        /*017c*/ 	.word	0xffffffff


	//   ....[82]....
        /*0180*/ 	.word	0xffffffff


	//   ....[83]....
        /*0184*/ 	.word	0xffffffff


	//   ....[84]....
        /*0188*/ 	.word	0xffffffff


	//   ....[85]....
        /*018c*/ 	.word	0xffffffff


	//   ....[86]....
        /*0190*/ 	.word	0xffffffff


	//   ....[87]....
        /*0194*/ 	.word	0xffffffff


	//   ....[88]....
        /*0198*/ 	.word	0xffffffff


	//   ....[89]....
        /*019c*/ 	.word	0xffffffff


	//   ....[90]....
        /*01a0*/ 	.word	0xffffffff


	//   ....[91]....
        /*01a4*/ 	.word	0xffffffff


	//   ....[92]....
        /*01a8*/ 	.word	0xffffffff


	//   ....[93]....
        /*01ac*/ 	.word	0xffffffff


	//   ....[94]....
        /*01b0*/ 	.word	0xffffffff


	//   ....[95]....
        /*01b4*/ 	.word	0x0500004b


	//   ....[96]....
        /*01b8*/ 	.word	0x0500004b


	//   ....[97]....
        /*01bc*/ 	.word	0x0500004b


	//   ....[98]....
        /*01c0*/ 	.word	0x0500004b


	//   ....[99]....
        /*01c4*/ 	.word	0x0500004b


	//   ....[100]....
        /*01c8*/ 	.word	0x0500004b


	//   ....[101]....
        /*01cc*/ 	.word	0x0500004b


	//   ....[102]....
        /*01d0*/ 	.word	0x0500004b


	//   ....[103]....
        /*01d4*/ 	.word	0x0500004b


	//   ....[104]....
        /*01d8*/ 	.word	0x0500004b


	//   ....[105]....
        /*01dc*/ 	.word	0x0500004b


	//   ....[106]....
        /*01e0*/ 	.word	0x0500004b


	//   ....[107]....
        /*01e4*/ 	.word	0x0500004b


	//   ....[108]....
        /*01e8*/ 	.word	0x0500004b


	//   ....[109]....
        /*01ec*/ 	.word	0x0500004b


	//   ....[110]....
        /*01f0*/ 	.word	0x0500004b


	//   ....[111]....
        /*01f4*/ 	.word	0x0500004b


	//   ....[112]....
        /*01f8*/ 	.word	0x0500004b


	//   ....[113]....
        /*01fc*/ 	.word	0x0500004b


	//   ....[114]....
        /*0200*/ 	.word	0x0500004b


	//   ....[115]....
        /*0204*/ 	.word	0x0500004b


	//   ....[116]....
        /*0208*/ 	.word	0x0500004b


	//   ....[117]....
        /*020c*/ 	.word	0x0500004b


	//   ....[118]....
        /*0210*/ 	.word	0x0500004b


	//   ....[119]....
        /*0214*/ 	.word	0x0500004b


	//   ....[120]....
        /*0218*/ 	.word	0x0500004b


	//   ....[121]....
        /*021c*/ 	.word	0x0500004b


	//   ....[122]....
        /*0220*/ 	.word	0x0500004b


	//   ....[123]....
        /*0224*/ 	.word	0x0500004b


	//   ....[124]....
        /*0228*/ 	.word	0x0500004b


	//   ....[125]....
        /*022c*/ 	.word	0x0500004b


	//   ....[126]....
        /*0230*/ 	.word	0x0500004b


	//   ....[127]....
        /*0234*/ 	.word	0x0500004b


	//   ....[128]....
        /*0238*/ 	.word	0x0500004b


	//   ....[129]....
        /*023c*/ 	.word	0x0500004b


	//   ....[130]....
        /*0240*/ 	.word	0x0500004b


	//   ....[131]....
        /*0244*/ 	.word	0x0500004b


	//   ....[132]....
        /*0248*/ 	.word	0x0500004b


	//   ....[133]....
        /*024c*/ 	.word	0x0500004b


	//   ....[134]....
        /*0250*/ 	.word	0x0500004b


	//   ....[135]....
        /*0254*/ 	.word	0x0500004b


	//   ....[136]....
        /*0258*/ 	.word	0x0500004b


	//   ....[137]....
        /*025c*/ 	.word	0x0500004b


	//   ....[138]....
        /*0260*/ 	.word	0x0500004b


	//   ....[139]....
        /*0264*/ 	.word	0x0500004b


	//   ....[140]....
        /*0268*/ 	.word	0x0500004b


	//   ....[141]....
        /*026c*/ 	.word	0x0500004b


	//   ....[142]....
        /*0270*/ 	.word	0x0500004b


	//   ....[143]....
        /*0274*/ 	.word	0x0500004b


	//   ....[144]....
        /*0278*/ 	.word	0x0500004b


	//   ....[145]....
        /*027c*/ 	.word	0x0500004b


	//   ....[146]....
        /*0280*/ 	.word	0x0500004b


	//   ....[147]....
        /*0284*/ 	.word	0x0500004b


	//   ....[148]....
        /*0288*/ 	.word	0x0500004b


	//   ....[149]....
        /*028c*/ 	.word	0x0500004b


	//   ....[150]....
        /*0290*/ 	.word	0x0500004b


	//   ....[151]....
        /*0294*/ 	.word	0x0500004b


	//   ....[152]....
        /*0298*/ 	.word	0x0500004b


	//   ....[153]....
        /*029c*/ 	.word	0x0500004b


	//   ....[154]....
        /*02a0*/ 	.word	0x0500004b


	//   ....[155]....
        /*02a4*/ 	.word	0x0500004b


	//   ....[156]....
        /*02a8*/ 	.word	0x0500004b


	//   ....[157]....
        /*02ac*/ 	.word	0x0500004b


	//   ....[158]....
        /*02b0*/ 	.word	0x0500004b


	//----- nvinfo : EIATTR_COOP_GROUP_INSTR_OFFSETS
	.align		4
.L_995:
        /*02b4*/ 	.byte	0x04, 0x28
        /*02b6*/ 	.short	(.L_997 - .L_996)


	//   ....[0]....
.L_996:
        /*02b8*/ 	.word	0x00001020


	//   ....[1]....
        /*02bc*/ 	.word	0x00001560


	//   ....[2]....
        /*02c0*/ 	.word	0x00001a10


	//   ....[3]....
        /*02c4*/ 	.word	0x00003bb0


	//   ....[4]....
        /*02c8*/ 	.word	0x00003bc0


	//   ....[5]....
        /*02cc*/ 	.word	0x00003bd0


	//   ....[6]....
        /*02d0*/ 	.word	0x00003be0


	//   ....[7]....
        /*02d4*/ 	.word	0x00003c80


	//   ....[8]....
        /*02d8*/ 	.word	0x00003ca0


	//   ....[9]....
        /*02dc*/ 	.word	0x00003cb0


	//   ....[10]....
        /*02e0*/ 	.word	0x00003cc0


	//   ....[11]....
        /*02e4*/ 	.word	0x00003d60


	//   ....[12]....
        /*02e8*/ 	.word	0x00003d80


	//   ....[13]....
        /*02ec*/ 	.word	0x00003d90


	//   ....[14]....
        /*02f0*/ 	.word	0x00003da0


	//   ....[15]....
        /*02f4*/ 	.word	0x00003e40


	//   ....[16]....
        /*02f8*/ 	.word	0x00003e60


	//   ....[17]....
        /*02fc*/ 	.word	0x00003e70


	//   ....[18]....
        /*0300*/ 	.word	0x00003e80


	//   ....[19]....
        /*0304*/ 	.word	0x00003f30


	//   ....[20]....
        /*0308*/ 	.word	0x00003f40


	//   ....[21]....
        /*030c*/ 	.word	0x00003f50


	//   ....[22]....
        /*0310*/ 	.word	0x00003f60


	//   ....[23]....
        /*0314*/ 	.word	0x000040c0


	//   ....[24]....
        /*0318*/ 	.word	0x000040d0


	//   ....[25]....
        /*031c*/ 	.word	0x000040e0


	//   ....[26]....
        /*0320*/ 	.word	0x000040f0


	//   ....[27]....
        /*0324*/ 	.word	0x00004100


	//   ....[28]....
        /*0328*/ 	.word	0x00004110


	//   ....[29]....
        /*032c*/ 	.word	0x00004120


	//   ....[30]....
        /*0330*/ 	.word	0x00004130


	//   ....[31]....
        /*0334*/ 	.word	0x000056d0


	//   ....[32]....
        /*0338*/ 	.word	0x000056e0


	//   ....[33]....
        /*033c*/ 	.word	0x000056f0


	//   ....[34]....
        /*0340*/ 	.word	0x00005700


	//   ....[35]....
        /*0344*/ 	.word	0x00005810


	//   ....[36]....
        /*0348*/ 	.word	0x00005820


	//   ....[37]....
        /*034c*/ 	.word	0x00005830


	//   ....[38]....
        /*0350*/ 	.word	0x00005840


	//   ....[39]....
        /*0354*/ 	.word	0x00005950


	//   ....[40]....
        /*0358*/ 	.word	0x00005960


	//   ....[41]....
        /*035c*/ 	.word	0x00005970


	//   ....[42]....
        /*0360*/ 	.word	0x00005980


	//   ....[43]....
        /*0364*/ 	.word	0x00005a90


	//   ....[44]....
        /*0368*/ 	.word	0x00005aa0


	//   ....[45]....
        /*036c*/ 	.word	0x00005ab0


	//   ....[46]....
        /*0370*/ 	.word	0x00005ac0


	//   ....[47]....
        /*0374*/ 	.word	0x00005bd0


	//   ....[48]....
        /*0378*/ 	.word	0x00005be0


	//   ....[49]....
        /*037c*/ 	.word	0x00005bf0


	//   ....[50]....
        /*0380*/ 	.word	0x00005c00


	//   ....[51]....
        /*0384*/ 	.word	0x00005d10


	//   ....[52]....
        /*0388*/ 	.word	0x00005d20


	//   ....[53]....
        /*038c*/ 	.word	0x00005d30


	//   ....[54]....
        /*0390*/ 	.word	0x00005d40


	//   ....[55]....
        /*0394*/ 	.word	0x00005d50


	//   ....[56]....
        /*0398*/ 	.word	0x00005d60


	//   ....[57]....
        /*039c*/ 	.word	0x00005d70


	//   ....[58]....
        /*03a0*/ 	.word	0x00005db0


	//   ....[59]....
        /*03a4*/ 	.word	0x00005df0


	//   ....[60]....
        /*03a8*/ 	.word	0x00005e30


	//   ....[61]....
        /*03ac*/ 	.word	0x00005e50


	//   ....[62]....
        /*03b0*/ 	.word	0x00005e70


	//   ....[63]....
        /*03b4*/ 	.word	0x000074f0


	//   ....[64]....
        /*03b8*/ 	.word	0x00007530


	//   ....[65]....
        /*03bc*/ 	.word	0x000075a0


	//   ....[66]....
        /*03c0*/ 	.word	0x000075e0


	//   ....[67]....
        /*03c4*/ 	.word	0x000076d0


	//   ....[68]....
        /*03c8*/ 	.word	0x00007710


	//   ....[69]....
        /*03cc*/ 	.word	0x00007770


	//   ....[70]....
        /*03d0*/ 	.word	0x000077b0


	//   ....[71]....
        /*03d4*/ 	.word	0x000078a0


	//   ....[72]....
        /*03d8*/ 	.word	0x00007940


	//   ....[73]....
        /*03dc*/ 	.word	0x00007980


	//   ....[74]....
        /*03e0*/ 	.word	0x000079c0


	//   ....[75]....
        /*03e4*/ 	.word	0x00007a70


	//   ....[76]....
        /*03e8*/ 	.word	0x00007b10


	//   ....[77]....
        /*03ec*/ 	.word	0x00007b50


	//   ....[78]....
        /*03f0*/ 	.word	0x00007b90


	//   ....[79]....
        /*03f4*/ 	.word	0x00007cc0


	//   ....[80]....
        /*03f8*/ 	.word	0x00007d00


	//   ....[81]....
        /*03fc*/ 	.word	0x00007d40


	//   ....[82]....
        /*0400*/ 	.word	0x00007d80


	//   ....[83]....
        /*0404*/ 	.word	0x000085f0


	//   ....[84]....
        /*0408*/ 	.word	0x00008b40


	//   ....[85]....
        /*040c*/ 	.word	0x00008fc0


	//   ....[86]....
        /*0410*/ 	.word	0x00009010


	//   ....[87]....
        /*0414*/ 	.word	0x00009070


	//   ....[88]....
        /*0418*/ 	.word	0x000090c0


	//   ....[89]....
        /*041c*/ 	.word	0x000090e0


	//   ....[90]....
        /*0420*/ 	.word	0x00009280


	//   ....[91]....
        /*0424*/ 	.word	0x000092c0


	//   ....[92]....
        /*0428*/ 	.word	0x00009320


	//   ....[93]....
        /*042c*/ 	.word	0x00009370


	//   ....[94]....
        /*0430*/ 	.word	0x00009390


	//   ....[95]....
        /*0434*/ 	.word	0x00009b70


	//   ....[96]....
        /*0438*/ 	.word	0x00009bc0


	//   ....[97]....
        /*043c*/ 	.word	0x00009c10


	//   ....[98]....
        /*0440*/ 	.word	0x00009c80


	//   ....[99]....
        /*0444*/ 	.word	0x00009d50


	//   ....[100]....
        /*0448*/ 	.word	0x00009da0


	//   ....[101]....
        /*044c*/ 	.word	0x00009df0


	//   ....[102]....
        /*0450*/ 	.word	0x00009e60


	//   ....[103]....
        /*0454*/ 	.word	0x00009f30


	//   ....[104]....
        /*0458*/ 	.word	0x00009f80


	//   ....[105]....
        /*045c*/ 	.word	0x00009fd0


	//   ....[106]....
        /*0460*/ 	.word	0x0000a040


	//   ....[107]....
        /*0464*/ 	.word	0x0000a110


	//   ....[108]....
        /*0468*/ 	.word	0x0000a160


	//   ....[109]....
        /*046c*/ 	.word	0x0000a1b0


	//   ....[110]....
        /*0470*/ 	.word	0x0000a220


	//   ....[111]....
        /*0474*/ 	.word	0x0000a2f0


	//   ....[112]....
        /*0478*/ 	.word	0x0000a340


	//   ....[113]....
        /*047c*/ 	.word	0x0000a390


	//   ....[114]....
        /*0480*/ 	.word	0x0000a3e0


	//   ....[115]....
        /*0484*/ 	.word	0x0000a470


	//   ....[116]....
        /*0488*/ 	.word	0x0000a510


	//   ....[117]....
        /*048c*/ 	.word	0x0000a5b0


	//   ....[118]....
        /*0490*/ 	.word	0x0000a650


	//   ....[119]....
        /*0494*/ 	.word	0x0000a6f0


	//   ....[120]....
        /*0498*/ 	.word	0x0000a7a0


	//   ....[121]....
        /*049c*/ 	.word	0x0000a7f0


	//   ....[122]....
        /*04a0*/ 	.word	0x0000a840


	//   ....[123]....
        /*04a4*/ 	.word	0x0000a890


	//   ....[124]....
        /*04a8*/ 	.word	0x0000a8e0


	//   ....[125]....
        /*04ac*/ 	.word	0x0000a930


	//   ....[126]....
        /*04b0*/ 	.word	0x0000a980


	//   ....[127]....
        /*04b4*/ 	.word	0x0000aa10


	//   ....[128]....
        /*04b8*/ 	.word	0x0000aa60


	//   ....[129]....
        /*04bc*/ 	.word	0x0000aab0


	//   ....[130]....
        /*04c0*/ 	.word	0x0000ab00


	//   ....[131]....
        /*04c4*/ 	.word	0x0000aba0


	//   ....[132]....
        /*04c8*/ 	.word	0x0000ac30


	//   ....[133]....
        /*04cc*/ 	.word	0x0000ac80


	//   ....[134]....
        /*04d0*/ 	.word	0x0000acd0


	//   ....[135]....
        /*04d4*/ 	.word	0x0000ad70


	//   ....[136]....
        /*04d8*/ 	.word	0x0000ae00


	//   ....[137]....
        /*04dc*/ 	.word	0x0000ae50


	//   ....[138]....
        /*04e0*/ 	.word	0x0000aea0


	//   ....[139]....
        /*04e4*/ 	.word	0x0000af40


	//   ....[140]....
        /*04e8*/ 	.word	0x0000afd0


	//   ....[141]....
        /*04ec*/ 	.word	0x0000b020


	//   ....[142]....
        /*04f0*/ 	.word	0x0000b070


	//   ....[143]....
        /*04f4*/ 	.word	0x0000b110


	//   ....[144]....
        /*04f8*/ 	.word	0x0000b1a0


	//   ....[145]....
        /*04fc*/ 	.word	0x0000b1f0


	//   ....[146]....
        /*0500*/ 	.word	0x0000b240


	//   ....[147]....
        /*0504*/ 	.word	0x0000b2e0


	//   ....[148]....
        /*0508*/ 	.word	0x0000b380


	//   ....[149]....
        /*050c*/ 	.word	0x0000b3e0


	//   ....[150]....
        /*0510*/ 	.word	0x0000b4b0


	//   ....[151]....
        /*0514*/ 	.word	0x0000b520


	//   ....[152]....
        /*0518*/ 	.word	0x0000b570


	//   ....[153]....
        /*051c*/ 	.word	0x0000b5c0


	//   ....[154]....
        /*0520*/ 	.word	0x0000b610


	//   ....[155]....
        /*0524*/ 	.word	0x0000b640


	//   ....[156]....
        /*0528*/ 	.word	0x0000b690


	//   ....[157]....
        /*052c*/ 	.word	0x0000b6e0


	//   ....[158]....
        /*0530*/ 	.word	0x0000b740


	//----- nvinfo : EIATTR_VRC_CTA_INIT_COUNT
	.align		4
.L_997:
        /*0534*/ 	.byte	0x02, 0x4a
	.zero		1
	.zero		1


	//----- nvinfo : EIATTR_EXIT_INSTR_OFFSETS
	.align		4
        /*0538*/ 	.byte	0x04, 0x1c
        /*053a*/ 	.short	(.L_999 - .L_998)


	//   ....[0]....
.L_998:
        /*053c*/ 	.word	0x000094d0


	//   ....[1]....
        /*0540*/ 	.word	0x00009b10


	//----- nvinfo : EIATTR_MAX_THREADS
	.align		4
.L_999:
        /*0544*/ 	.byte	0x04, 0x05
        /*0546*/ 	.short	(.L_1001 - .L_1000)
.L_1000:
        /*0548*/ 	.word	0x00000080
        /*054c*/ 	.word	0x00000001
        /*0550*/ 	.word	0x00000001


	//----- nvinfo : EIATTR_CRS_STACK_SIZE
	.align		4
.L_1001:
        /*0554*/ 	.byte	0x04, 0x1e
        /*0556*/ 	.short	(.L_1003 - .L_1002)
.L_1002:
        /*0558*/ 	.word	0x00000000


	//----- nvinfo : EIATTR_CBANK_PARAM_SIZE
	.align		4
.L_1003:
        /*055c*/ 	.byte	0x03, 0x19
        /*055e*/ 	.short	0x01f0


	//----- nvinfo : EIATTR_PARAM_CBANK
	.align		4
        /*0560*/ 	.byte	0x04, 0x0a
        /*0562*/ 	.short	(.L_1005 - .L_1004)
	.align		4
.L_1004:
        /*0564*/ 	.word	index@(.nv.constant0._Z25selective_scan_bwd_kernelI32Selective_Scan_bwd_kernel_traitsILi128ELi16ELb0ELb0ELb0ELb0ELb0EfN3c107complexIfEEEEv12SSMParamsBwd)
        /*0568*/ 	.short	0x0380
        /*056a*/ 	.short	0x01f0


	//----- nvinfo : EIATTR_SW_WAR
	.align		4
.L_1005:
        /*056c*/ 	.byte	0x04, 0x36
        /*056e*/ 	.short	(.L_1007 - .L_1006)
.L_1006:
        /*0570*/ 	.word	0x00000008
.L_1007:


//--------------------- .nv.info._Z25selective_scan_bwd_kernelI32Selective_Scan_bwd_kernel_traitsILi128ELi16ELb0ELb0ELb0ELb0ELb1EfN3c107complexIfEEEEv12SSMParamsBwd --------------------------
	.section	.nv.info._Z25selective_scan_bwd_kernelI32Selective_Scan_bwd_kernel_traitsILi128ELi16ELb0ELb0ELb0ELb0ELb1EfN3c107complexIfEEEEv12SSMParamsBwd,"",@"SHT_CUDA_INFO"
	.sectionflags	@""
	.align	4


	//----- nvinfo : EIATTR_CUDA_API_VERSION
	.align		4
        /*0000*/ 	.byte	0x04, 0x37
        /*0002*/ 	.short	(.L_1009 - .L_1008)
.L_1008:
        /*0004*/ 	.word	0x00000082


	//----- nvinfo : EIATTR_KPARAM_INFO
	.align		4
.L_1009:
        /*0008*/ 	.byte	0x04, 0x17
        /*000a*/ 	.short	(.L_1011 - .L_1010)
.L_1010:
        /*000c*/ 	.word	0x00000000
        /*0010*/ 	.short	0x0000
        /*0012*/ 	.short	0x0000
        /*0014*/ 	.byte	0x00, 0xf0, 0xc1, 0x07


	//----- nvinfo : EIATTR_SPARSE_MMA_MASK
	.align		4
.L_1011:
        /*0018*/ 	.byte	0x03, 0x50
        /*001a*/ 	.short	0x0000


	//----- nvinfo : EIATTR_MAXREG_COUNT
	.align		4
        /*001c*/ 	.byte	0x03, 0x1b
        /*001e*/ 	.short	0x00ff


	//----- nvinfo : EIATTR_NUM_BARRIERS
	.align		4
        /*0020*/ 	.byte	0x02, 0x4c
        /*0022*/ 	.byte	0x01
	.zero		1


	//----- nvinfo : EIATTR_MERCURY_ISA_VERSION
	.align		4
        /*0024*/ 	.byte	0x03, 0x5f
        /*0026*/ 	.short	0x0101


	//----- nvinfo : EIATTR_INT_WARP_WIDE_INSTR_OFFSETS
	.align		4
        /*0028*/ 	.byte	0x04, 0x31
        /*002a*/ 	.short	(.L_1013 - .L_1012)


	//   ....[0]....
.L_1012:
        /*002c*/ 	.word	0x000065f0


	//   ....[1]....
        /*0030*/ 	.word	0x00008140


	//----- nvinfo : EIATTR_COOP_GROUP_MASK_REGIDS
	.align		4
.L_1013:
        /*0034*/ 	.byte	0x04, 0x29
        /*0036*/ 	.short	(.L_1015 - .L_1014)


	//   ....[0]....
.L_1014:
        /*0038*/ 	.word	0xffffffff


	//   ....[1]....
        /*003c*/ 	.word	0xffffffff


	//   ....[2]....
        /*0040*/ 	.word	0xffffffff


	//   ....[3]....
        /*0044*/ 	.word	0xffffffff


	//   ....[4]....
        /*0048*/ 	.word	0xffffffff


	//   ....[5]....
        /*004c*/ 	.word	0xffffffff


	//   ....[6]....
        /*0050*/ 	.word	0xffffffff


	//   ....[7]....
        /*0054*/ 	.word	0xffffffff


	//   ....[8]....
        /*0058*/ 	.word	0xffffffff


	//   ....[9]....
        /*005c*/ 	.word	0xffffffff


	//   ....[10]....
        /*0060*/ 	.word	0xffffffff


	//   ....[11]....
        /*0064*/ 	.word	0xffffffff


	//   ....[12]....
        /*0068*/ 	.word	0xffffffff


	//   ....[13]....
        /*006c*/ 	.word	0xffffffff


	//   ....[14]....
        /*0070*/ 	.word	0xffffffff


	//   ....[15]....
        /*0074*/ 	.word	0xffffffff


	//   ....[16]....
        /*0078*/ 	.word	0xffffffff


	//   ....[17]....
        /*007c*/ 	.word	0xffffffff


	//   ....[18]....
        /*0080*/ 	.word	0xffffffff


	//   ....[19]....
        /*0084*/ 	.word	0xffffffff


	//   ....[20]....
        /*0088*/ 	.word	0xffffffff


	//   ....[21]....
        /*008c*/ 	.word	0xffffffff


	//   ....[22]....
        /*0090*/ 	.word	0xffffffff


	//   ....[23]....
        /*0094*/ 	.word	0xffffffff


	//   ....[24]....
        /*0098*/ 	.word	0xffffffff


	//   ....[25]....
        /*009c*/ 	.word	0xffffffff


	//   ....[26]....
        /*00a0*/ 	.word	0xffffffff


	//   ....[27]....
        /*00a4*/ 	.word	0xffffffff


	//   ....[28]....
        /*00a8*/ 	.word	0xffffffff


	//   ....[29]....
        /*00ac*/ 	.word	0xffffffff


	//   ....[30]....
        /*00b0*/ 	.word	0xffffffff


	//   ....[31]....
        /*00b4*/ 	.word	0xffffffff


	//   ....[32]....
        /*00b8*/ 	.word	0xffffffff


	//   ....[33]....
        /*00bc*/ 	.word	0xffffffff


	//   ....[34]....
        /*00c0*/ 	.word	0xffffffff


	//   ....[35]....
        /*00c4*/ 	.word	0xffffffff


	//   ....[36]....
        /*00c8*/ 	.word	0xffffffff


	//   ....[37]....
        /*00cc*/ 	.word	0xffffffff


	//   ....[38]....
        /*00d0*/ 	.word	0xffffffff


	//   ....[39]....
        /*00d4*/ 	.word	0xffffffff


	//   ....[40]....
        /*00d8*/ 	.word	0xffffffff


	//   ....[41]....
        /*00dc*/ 	.word	0xffffffff


	//   ....[42]....
        /*00e0*/ 	.word	0xffffffff


	//   ....[43]....
        /*00e4*/ 	.word	0xffffffff


	//   ....[44]....
        /*00e8*/ 	.word	0xffffffff


	//   ....[45]....
        /*00ec*/ 	.word	0xffffffff


	//   ....[46]....
        /*00f0*/ 	.word	0xffffffff


	//   ....[47]....
        /*00f4*/ 	.word	0xffffffff


	//   ....[48]....
        /*00f8*/ 	.word	0xffffffff


	//   ....[49]....
        /*00fc*/ 	.word	0xffffffff


	//   ....[50]....
        /*0100*/ 	.word	0xffffffff


	//   ....[51]....
        /*0104*/ 	.word	0xffffffff


	//   ....[52]....
        /*0108*/ 	.word	0xffffffff


	//   ....[53]....
        /*010c*/ 	.word	0xffffffff


	//   ....[54]....
        /*0110*/ 	.word	0xffffffff


	//   ....[55]....
        /*0114*/ 	.word	0xffffffff


	//   ....[56]....
        /*0118*/ 	.word	0xffffffff


	//   ....[57]....
        /*011c*/ 	.word	0xffffffff


	//   ....[58]....
        /*0120*/ 	.word	0xffffffff


	//   ....[59]....
        /*0124*/ 	.word	0xffffffff


	//   ....[60]....
        /*0128*/ 	.word	0xffffffff


	//   ....[61]....
        /*012c*/ 	.word	0xffffffff


	//   ....[62]....
        /*0130*/ 	.word	0xffffffff


	//   ....[63]....
        /*0134*/ 	.word	0xffffffff


	//   ....[64]....
        /*0138*/ 	.word	0xffffffff


	//   ....[65]....
        /*013c*/ 	.word	0xffffffff


	//   ....[66]....
        /*0140*/ 	.word	0xffffffff


	//   ....[67]....
        /*0144*/ 	.word	0xffffffff


	//   ....[68]....
        /*0148*/ 	.word	0xffffffff


	//   ....[69]....
        /*014c*/ 	.word	0xffffffff


	//   ....[70]....
        /*0150*/ 	.word	0xffffffff


	//   ....[71]....
        /*0154*/ 	.word	0xffffffff


	//   ....[72]....
        /*0158*/ 	.word	0xffffffff


	//   ....[73]....
        /*015c*/ 	.word	0xffffffff


	//   ....[74]....
        /*0160*/ 	.word	0xffffffff


	//   ....[75]....
        /*0164*/ 	.word	0xffffffff


	//   ....[76]....
        /*0168*/ 	.word	0xffffffff


	//   ....[77]....
        /*016c*/ 	.word	0xffffffff


	//   ....[78]....
        /*0170*/ 	.word	0xffffffff


	//   ....[79]....
        /*0174*/ 	.word	0xffffffff


	//   ....[80]....
        /*0178*/ 	.word	0xffffffff


	//   ....[81]....
        /*017c*/ 	.word	0xffffffff


	//   ....[82]....
        /*0180*/ 	.word	0xffffffff


	//   ....[83]....
        /*0184*/ 	.word	0xffffffff


	//   ....[84]....
        /*0188*/ 	.word	0xffffffff


	//   ....[85]....
        /*018c*/ 	.word	0xffffffff


	//   ....[86]....
        /*0190*/ 	.word	0xffffffff


	//   ....[87]....
        /*0194*/ 	.word	0xffffffff


	//   ....[88]....
        /*0198*/ 	.word	0xffffffff


	//   ....[89]....
        /*019c*/ 	.word	0xffffffff


	//   ....[90]....
        /*01a0*/ 	.word	0xffffffff


	//   ....[91]....
        /*01a4*/ 	.word	0xffffffff


	//   ....[92]....
        /*01a8*/ 	.word	0xffffffff


	//   ....[93]....
        /*01ac*/ 	.word	0xffffffff


	//   ....[94]....
        /*01b0*/ 	.word	0xffffffff


	//   ....[95]....
        /*01b4*/ 	.word	0xffffffff


	//   ....[96]....
        /*01b8*/ 	.word	0xffffffff


	//   ....[97]....
        /*01bc*/ 	.word	0xffffffff


	//   ....[98]....
        /*01c0*/ 	.word	0xffffffff


	//   ....[99]....
        /*01c4*/ 	.word	0x0500004b


	//   ....[100]....
        /*01c8*/ 	.word	0x0500004b


	//   ....[101]....
        /*01cc*/ 	.word	0x0500004b


	//   ....[102]....
        /*01d0*/ 	.word	0x0500004b


	//   ....[103]....
        /*01d4*/ 	.word	0x0500004b


	//   ....[104]....
        /*01d8*/ 	.word	0x0500004b


	//   ....[105]....
        /*01dc*/ 	.word	0x0500004b


	//   ....[106]....
        /*01e0*/ 	.word	0x0500004b


	//   ....[107]....
        /*01e4*/ 	.word	0x0500004b


	//   ....[108]....
        /*01e8*/ 	.word	0x0500004b


	//   ....[109]....
        /*01ec*/ 	.word	0x0500004b


	//   ....[110]....
        /*01f0*/ 	.word	0x0500004b


	//   ....[111]....
        /*01f4*/ 	.word	0x0500004b


	//   ....[112]....
        /*01f8*/ 	.word	0x0500004b


	//   ....[113]....
        /*01fc*/ 	.word	0x0500004b


	//   ....[114]....
        /*0200*/ 	.word	0x0500004b


	//   ....[115]....
        /*0204*/ 	.word	0x0500004b


	//   ....[116]....
        /*0208*/ 	.word	0x0500004b


	//   ....[117]....
        /*020c*/ 	.word	0x0500004b


	//   ....[118]....
        /*0210*/ 	.word	0x0500004b


	//   ....[119]....
        /*0214*/ 	.word	0x0500004b


	//   ....[120]....
        /*0218*/ 	.word	0x0500004b


	//   ....[121]....
        /*021c*/ 	.word	0x0500004b


	//   ....[122]....
        /*0220*/ 	.word	0x0500004b


	//   ....[123]....
        /*0224*/ 	.word	0x0500004b


	//   ....[124]....
        /*0228*/ 	.word	0x0500004b


	//   ....[125]....
        /*022c*/ 	.word	0x0500004b


	//   ....[126]....
        /*0230*/ 	.word	0x0500004b


	//   ....[127]....
        /*0234*/ 	.word	0x0500004b


	//   ....[128]....
        /*0238*/ 	.word	0x0500004b


	//   ....[129]....
        /*023c*/ 	.word	0x0500004b


	//   ....[130]....
        /*0240*/ 	.word	0x0500004b


	//   ....[131]....
        /*0244*/ 	.word	0x0500004b


	//   ....[132]....
        /*0248*/ 	.word	0x0500004b


	//   ....[133]....
        /*024c*/ 	.word	0x0500004b


	//   ....[134]....
        /*0250*/ 	.word	0x0500004b


	//   ....[135]....
        /*0254*/ 	.word	0x0500004b


	//   ....[136]....
        /*0258*/ 	.word	0x0500004b


	//   ....[137]....
        /*025c*/ 	.word	0x0500004b


	//   ....[138]....
        /*0260*/ 	.word	0x0500004b


	//   ....[139]....
        /*0264*/ 	.word	0x0500004b


	//   ....[140]....
        /*0268*/ 	.word	0x0500004b


	//   ....[141]....
        /*026c*/ 	.word	0x0500004b


	//   ....[142]....
        /*0270*/ 	.word	0x0500004b


	//   ....[143]....
        /*0274*/ 	.word	0x0500004b


	//   ....[144]....
        /*0278*/ 	.word	0x0500004b


	//   ....[145]....
        /*027c*/ 	.word	0x0500004b


	//   ....[146]....
        /*0280*/ 	.word	0x0500004b


	//   ....[147]....
        /*0284*/ 	.word	0x0500004b


	//   ....[148]....
        /*0288*/ 	.word	0x0500004b


	//   ....[149]....
        /*028c*/ 	.word	0x0500004b


	//   ....[150]....
        /*0290*/ 	.word	0x0500004b


	//   ....[151]....
        /*0294*/ 	.word	0x0500004b


	//   ....[152]....
        /*0298*/ 	.word	0x0500004b


	//   ....[153]....
        /*029c*/ 	.word	0x0500004b


	//   ....[154]....
        /*02a0*/ 	.word	0x0500004b


	//   ....[155]....
        /*02a4*/ 	.word	0x0500004b


	//   ....[156]....
        /*02a8*/ 	.word	0x0500004b


	//   ....[157]....
        /*02ac*/ 	.word	0x0500004b


	//   ....[158]....
        /*02b0*/ 	.word	0x0500004b


	//   ....[159]....
        /*02b4*/ 	.word	0x0500004b


	//   ....[160]....
        /*02b8*/ 	.word	0x0500004b


	//   ....[161]....
        /*02bc*/ 	.word	0x0500004b


	//   ....[162]....
        /*02c0*/ 	.word	0x0500004b


	//----- nvinfo : EIATTR_COOP_GROUP_INSTR_OFFSETS
	.align		4
.L_1015:
        /*02c4*/ 	.byte	0x04, 0x28
        /*02c6*/ 	.short	(.L_1017 - .L_1016)


	//   ....[0]....
.L_1016:
        /*02c8*/ 	.word	0x00001090


	//   ....[1]....
        /*02cc*/ 	.word	0x00001540


	//   ....[2]....
        /*02d0*/ 	.word	0x00001a50


	//   ....[3]....
        /*02d4*/ 	.word	0x00001eb0


	//   ....[4]....
        /*02d8*/ 	.word	0x00002590


	//   ....[5]....
        /*02dc*/ 	.word	0x00002db0


	//   ....[6]....
        /*02e0*/ 	.word	0x00003620


	//   ....[7]....
        /*02e4*/ 	.word	0x00005ab0


	//   ....[8]....
        /*02e8*/ 	.word	0x00005ac0


	//   ....[9]....
        /*02ec*/ 	.word	0x00005ad0


	//   ....[10]....
        /*02f0*/ 	.word	0x00005ae0


	//   ....[11]....
        /*02f4*/ 	.word	0x00005b80


	//   ....[12]....
        /*02f8*/ 	.word	0x00005ba0


	//   ....[13]....
        /*02fc*/ 	.word	0x00005bb0


	//   ....[14]....
        /*0300*/ 	.word	0x00005bc0


	//   ....[15]....
        /*0304*/ 	.word	0x00005c60


	//   ....[16]....
        /*0308*/ 	.word	0x00005c80


	//   ....[17]....
        /*030c*/ 	.word	0x00005c90


	//   ....[18]....
        /*0310*/ 	.word	0x00005ca0


	//   ....[19]....
        /*0314*/ 	.word	0x00005d40


	//   ....[20]....
        /*0318*/ 	.word	0x00005d60


	//   ....[21]....
        /*031c*/ 	.word	0x00005d70


	//   ....[22]....
        /*0320*/ 	.word	0x00005d80


	//   ....[23]....
        /*0324*/ 	.word	0x00005e30


	//   ....[24]....
        /*0328*/ 	.word	0x00005e40


	//   ....[25]....
        /*032c*/ 	.word	0x00005e50


	//   ....[26]....
        /*0330*/ 	.word	0x00005e60


	//   ....[27]....
        /*0334*/ 	.word	0x00005fc0


	//   ....[28]....
        /*0338*/ 	.word	0x00005fd0


	//   ....[29]....
        /*033c*/ 	.word	0x00005fe0


	//   ....[30]....
        /*0340*/ 	.word	0x00005ff0


	//   ....[31]....
        /*0344*/ 	.word	0x00006000


	//   ....[32]....
        /*0348*/ 	.word	0x00006010


	//   ....[33]....
        /*034c*/ 	.word	0x00006020


	//   ....[34]....
        /*0350*/ 	.word	0x00006030


	//   ....[35]....
        /*0354*/ 	.word	0x000075d0


	//   ....[36]....
        /*0358*/ 	.word	0x000075e0


	//   ....[37]....
        /*035c*/ 	.word	0x000075f0


	//   ....[38]....
        /*0360*/ 	.word	0x00007600


	//   ....[39]....
        /*0364*/ 	.word	0x00007710


	//   ....[40]....
        /*0368*/ 	.word	0x00007720


	//   ....[41]....
        /*036c*/ 	.word	0x00007730


	//   ....[42]....
        /*0370*/ 	.word	0x00007740


	//   ....[43]....
        /*0374*/ 	.word	0x00007850


	//   ....[44]....
        /*0378*/ 	.word	0x00007860


	//   ....[45]....
        /*037c*/ 	.word	0x00007870


	//   ....[46]....
        /*0380*/ 	.word	0x00007880


	//   ....[47]....
        /*0384*/ 	.word	0x00007990


	//   ....[48]....
        /*0388*/ 	.word	0x000079a0


	//   ....[49]....
        /*038c*/ 	.word	0x000079b0


	//   ....[50]....
        /*0390*/ 	.word	0x000079c0


	//   ....[51]....
        /*0394*/ 	.word	0x00007ad0


	//   ....[52]....
        /*0398*/ 	.word	0x00007ae0


	//   ....[53]....
        /*039c*/ 	.word	0x00007af0


	//   ....[54]....
        /*03a0*/ 	.word	0x00007b00


	//   ....[55]....
        /*03a4*/ 	.word	0x00007c10


	//   ....[56]....
        /*03a8*/ 	.word	0x00007c20


	//   ....[57]....
        /*03ac*/ 	.word	0x00007c30


	//   ....[58]....
        /*03b0*/ 	.word	0x00007c40


	//   ....[59]....
        /*03b4*/ 	.word	0x00007c50


	//   ....[60]....
        /*03b8*/ 	.word	0x00007c60


	//   ....[61]....
        /*03bc*/ 	.word	0x00007c70


	//   ....[62]....
        /*03c0*/ 	.word	0x00007cb0


	//   ....[63]....
        /*03c4*/ 	.word	0x00007cf0


	//   ....[64]....
        /*03c8*/ 	.word	0x00007d30


	//   ....[65]....
        /*03cc*/ 	.word	0x00007d50


	//   ....[66]....
        /*03d0*/ 	.word	0x00007d70


	//   ....[67]....
        /*03d4*/ 	.word	0x000093f0


	//   ....[68]....
        /*03d8*/ 	.word	0x00009430


	//   ....[69]....
        /*03dc*/ 	.word	0x000094a0


	//   ....[70]....
        /*03e0*/ 	.word	0x000094e0


	//   ....[71]....
        /*03e4*/ 	.word	0x000095d0


	//   ....[72]....
        /*03e8*/ 	.word	0x00009610


	//   ....[73]....
        /*03ec*/ 	.word	0x00009670


	//   ....[74]....
        /*03f0*/ 	.word	0x000096b0


	//   ....[75]....
        /*03f4*/ 	.word	0x000097a0


	//   ....[76]....
        /*03f8*/ 	.word	0x00009840


	//   ....[77]....
        /*03fc*/ 	.word	0x00009880


	//   ....[78]....
        /*0400*/ 	.word	0x000098c0


	//   ....[79]....
        /*0404*/ 	.word	0x00009970


	//   ....[80]....
        /*0408*/ 	.word	0x00009a10


	//   ....[81]....
        /*040c*/ 	.word	0x00009a50


	//   ....[82]....
        /*0410*/ 	.word	0x00009a90


	//   ....[83]....
        /*0414*/ 	.word	0x00009bc0


	//   ....[84]....
        /*0418*/ 	.word	0x00009c00


	//   ....[85]....
        /*041c*/ 	.word	0x00009c40


	//   ....[86]....
        /*0420*/ 	.word	0x00009c80


	//   ....[87]....
        /*0424*/ 	.word	0x0000a4c0


	//   ....[88]....
        /*0428*/ 	.word	0x0000a9e0


	//   ....[89]....
        /*042c*/ 	.word	0x0000ae60


	//   ....[90]....
        /*0430*/ 	.word	0x0000aeb0


	//   ....[91]....
        /*0434*/ 	.word	0x0000af10


	//   ....[92]....
        /*0438*/ 	.word	0x0000af60


	//   ....[93]....
        /*043c*/ 	.word	0x0000af80


	//   ....[94]....
        /*0440*/ 	.word	0x0000b120


	//   ....[95]....
        /*0444*/ 	.word	0x0000b160


	//   ....[96]....
        /*0448*/ 	.word	0x0000b1c0


	//   ....[97]....
        /*044c*/ 	.word	0x0000b210


	//   ....[98]....
        /*0450*/ 	.word	0x0000b230


	//   ....[99]....
        /*0454*/ 	.word	0x0000ba20


	//   ....[100]....
        /*0458*/ 	.word	0x0000ba70


	//   ....[101]....
        /*045c*/ 	.word	0x0000bac0


	//   ....[102]....
        /*0460*/ 	.word	0x0000bb30


	//   ....[103]....
        /*0464*/ 	.word	0x0000bc00


	//   ....[104]....
        /*0468*/ 	.word	0x0000bc50


	//   ....[105]....
        /*046c*/ 	.word	0x0000bca0


	//   ....[106]....
        /*0470*/ 	.word	0x0000bd10


	//   ....[107]....
        /*0474*/ 	.word	0x0000bde0


	//   ....[108]....
        /*0478*/ 	.word	0x0000be30


	//   ....[109]....
        /*047c*/ 	.word	0x0000be80


	//   ....[110]....
        /*0480*/ 	.word	0x0000bef0


	//   ....[111]....
        /*0484*/ 	.word	0x0000bfc0


	//   ....[112]....
        /*0488*/ 	.word	0x0000c010


	//   ....[113]....
        /*048c*/ 	.word	0x0000c060


	//   ....[114]....
        /*0490*/ 	.word	0x0000c0d0


	//   ....[115]....
        /*0494*/ 	.word	0x0000c1a0


	//   ....[116]....
        /*0498*/ 	.word	0x0000c1f0


	//   ....[117]....
        /*049c*/ 	.word	0x0000c240


	//   ....[118]....
        /*04a0*/ 	.word	0x0000c290


	//   ....[119]....
        /*04a4*/ 	.word	0x0000c320


	//   ....[120]....
        /*04a8*/ 	.word	0x0000c3c0


	//   ....[121]....
        /*04ac*/ 	.word	0x0000c460


	//   ....[122]....
        /*04b0*/ 	.word	0x0000c500


	//   ....[123]....
        /*04b4*/ 	.word	0x0000c5a0


	//   ....[124]....
        /*04b8*/ 	.word	0x0000c650


	//   ....[125]....
        /*04bc*/ 	.word	0x0000c6a0


	//   ....[126]....
        /*04c0*/ 	.word	0x0000c6f0


	//   ....[127]....
        /*04c4*/ 	.word	0x0000c740


	//   ....[128]....
        /*04c8*/ 	.word	0x0000c790


	//   ....[129]....
        /*04cc*/ 	.word	0x0000c7e0


	//   ....[130]....
        /*04d0*/ 	.word	0x0000c830


	//   ....[131]....
        /*04d4*/ 	.word	0x0000c8c0


	//   ....[132]....
        /*04d8*/ 	.word	0x0000c910


	//   ....[133]....
        /*04dc*/ 	.word	0x0000c960


	//   ....[134]....
        /*04e0*/ 	.word	0x0000c9b0


	//   ....[135]....
        /*04e4*/ 	.word	0x0000ca50


	//   ....[136]....
        /*04e8*/ 	.word	0x0000cae0


	//   ....[137]....
        /*04ec*/ 	.word	0x0000cb30


	//   ....[138]....
        /*04f0*/ 	.word	0x0000cb80


	//   ....[139]....
        /*04f4*/ 	.word	0x0000cc20


	//   ....[140]....
        /*04f8*/ 	.word	0x0000ccb0


	//   ....[141]....
        /*04fc*/ 	.word	0x0000cd00


	//   ....[142]....
        /*0500*/ 	.word	0x0000cd50


	//   ....[143]....
        /*0504*/ 	.word	0x0000cdf0


	//   ....[144]....
        /*0508*/ 	.word	0x0000ce80


	//   ....[145]....
        /*050c*/ 	.word	0x0000ced0


	//   ....[146]....
        /*0510*/ 	.word	0x0000cf20


	//   ....[147]....
        /*0514*/ 	.word	0x0000cfc0


	//   ....[148]....
        /*0518*/ 	.word	0x0000d050


	//   ....[149]....
        /*051c*/ 	.word	0x0000d0a0


	//   ....[150]....
        /*0520*/ 	.word	0x0000d0f0


	//   ....[151]....
        /*0524*/ 	.word	0x0000d190


	//   ....[152]....
        /*0528*/ 	.word	0x0000d230


	//   ....[153]....
        /*052c*/ 	.word	0x0000d290


	//   ....[154]....
        /*0530*/ 	.word	0x0000d360


	//   ....[155]....
        /*0534*/ 	.word	0x0000d3d0


	//   ....[156]....
        /*0538*/ 	.word	0x0000d420


	//   ....[157]....
        /*053c*/ 	.word	0x0000d470


	//   ....[158]....
        /*0540*/ 	.word	0x0000d4c0


	//   ....[159]....
        /*0544*/ 	.word	0x0000d4f0


	//   ....[160]....
        /*0548*/ 	.word	0x0000d540


	//   ....[161]....
        /*054c*/ 	.word	0x0000d590


	//   ....[162]....
        /*0550*/ 	.word	0x0000d5f0


	//----- nvinfo : EIATTR_VRC_CTA_INIT_COUNT
	.align		4
.L_1017:
        /*0554*/ 	.byte	0x02, 0x4a
	.zero		1
	.zero		1


	//----- nvinfo : EIATTR_EXIT_INSTR_OFFSETS
	.align		4
        /*0558*/ 	.byte	0x04, 0x1c
        /*055a*/ 	.short	(.L_1019 - .L_1018)


	//   ....[0]....
.L_1018:
        /*055c*/ 	.word	0x0000b370


	//   ....[1]....
        /*0560*/ 	.word	0x0000b9c0


	//----- nvinfo : EIATTR_MAX_THREADS
	.align		4
.L_1019:
        /*0564*/ 	.byte	0x04, 0x05
        /*0566*/ 	.short	(.L_1021 - .L_1020)
.L_1020:
        /*0568*/ 	.word	0x00000080
        /*056c*/ 	.word	0x00000001
        /*0570*/ 	.word	0x00000001


	//----- nvinfo : EIATTR_CRS_STACK_SIZE
	.align		4
.L_1021:
        /*0574*/ 	.byte	0x04, 0x1e
        /*0576*/ 	.short	(.L_1023 - .L_1022)
.L_1022:
        /*0578*/ 	.word	0x00000000


	//----- nvinfo : EIATTR_CBANK_PARAM_SIZE
	.align		4
.L_1023:
        /*057c*/ 	.byte	0x03, 0x19
        /*057e*/ 	.short	0x01f0


	//----- nvinfo : EIATTR_PARAM_CBANK
	.align		4
        /*0580*/ 	.byte	0x04, 0x0a
        /*0582*/ 	.short	(.L_1025 - .L_1024)
	.align		4
.L_1024:
        /*0584*/ 	.word	index@(.nv.constant0._Z25selective_scan_bwd_kernelI32Selective_Scan_bwd_kernel_traitsILi128ELi16ELb0ELb0ELb0ELb0ELb1EfN3c107complexIfEEEEv12SSMParamsBwd)
        /*0588*/ 	.short	0x0380
        /*058a*/ 	.short	0x01f0


	//----- nvinfo : EIATTR_SW_WAR
	.align		4
.L_1025:
        /*058c*/ 	.byte	0x04, 0x36
        /*058e*/ 	.short	(.L_1027 - .L_1026)
.L_1026:
        /*0590*/ 	.word	0x00000008
.L_1027:


//--------------------- .nv.info._Z25selective_scan_bwd_kernelI32Selective_Scan_bwd_kernel_traitsILi128ELi16ELb0ELb0ELb0ELb1ELb0EfN3c107complexIfEEEEv12SSMParamsBwd --------------------------
	.section	.nv.info._Z25selective_scan_bwd_kernelI32Selective_Scan_bwd_kernel_traitsILi128ELi16ELb0ELb0ELb0ELb1ELb0EfN3c107complexIfEEEEv12SSMParamsBwd,"",@"SHT_CUDA_INFO"
	.sectionflags	@""
	.align	4


	//----- nvinfo : EIATTR_CUDA_API_VERSION
	.align		4
        /*0000*/ 	.byte	0x04, 0x37
        /*0002*/ 	.short	(.L_1029 - .L_1028)
.L_1028:
        /*0004*/ 	.word	0x00000082


	//----- nvinfo : EIATTR_KPARAM_INFO
	.align		4
.L_1029:
        /*0008*/ 	.byte	0x04, 0x17
        /*000a*/ 	.short	(.L_1031 - .L_1030)
.L_1030:
        /*000c*/ 	.word	0x00000000
        /*0010*/ 	.short	0x0000
        /*0012*/ 	.short	0x0000
        /*0014*/ 	.byte	0x00, 0xf0, 0xc1, 0x07


	//----- nvinfo : EIATTR_SPARSE_MMA_MASK
	.align		4
.L_1031:
        /*0018*/ 	.byte	0x03, 0x50
        /*001a*/ 	.short	0x0000


	//----- nvinfo : EIATTR_MAXREG_COUNT
	.align		4
        /*001c*/ 	.byte	0x03, 0x1b
        /*001e*/ 	.short	0x00ff


	//----- nvinfo : EIATTR_NUM_BARRIERS
	.align		4
        /*0020*/ 	.byte	0x02, 0x4c
        /*0022*/ 	.byte	0x01
	.zero		1


	//----- nvinfo : EIATTR_MERCURY_ISA_VERSION
	.align		4
        /*0024*/ 	.byte	0x03, 0x5f
        /*0026*/ 	.short	0x0101


	//----- nvinfo : EIATTR_INT_WARP_WIDE_INSTR_OFFSETS
	.align		4
        /*0028*/ 	.byte	0x04, 0x31
        /*002a*/ 	.short	(.L_1033 - .L_1032)


	//   ....[0]....
.L_1032:
        /*002c*/ 	.word	0x000069e0


	//   ....[1]....
        /*0030*/ 	.word	0x00008540


	//----- nvinfo : EIATTR_COOP_GROUP_MASK_REGIDS
	.align		4
.L_1033:
        /*0034*/ 	.byte	0x04, 0x29
        /*0036*/ 	.short	(.L_1035 - .L_1034)


	//   ....[0]....
.L_1034:
        /*0038*/ 	.word	0xffffffff


	//   ....[1]....
        /*003c*/ 	.word	0xffffffff


	//   ....[2]....
        /*0040*/ 	.word	0xffffffff


	//   ....[3]....
        /*0044*/ 	.word	0xffffffff


	//   ....[4]....
        /*0048*/ 	.word	0xffffffff


	//   ....[5]....
        /*004c*/ 	.word	0xffffffff


	//   ....[6]....
        /*0050*/ 	.word	0xffffffff


	//   ....[7]....
        /*0054*/ 	.word	0xffffffff


	//   ....[8]....
        /*0058*/ 	.word	0xffffffff


	//   ....[9]....
        /*005c*/ 	.word	0xffffffff


	//   ....[10]....
        /*0060*/ 	.word	0xffffffff


	//   ....[11]....
        /*0064*/ 	.word	0xffffffff


	//   ....[12]....
        /*0068*/ 	.word	0xffffffff


	//   ....[13]....
        /*006c*/ 	.word	0xffffffff


	//   ....[14]....
        /*0070*/ 	.word	0xffffffff


	//   ....[15]....
        /*0074*/ 	.word	0xffffffff


	//   ....[16]....
        /*0078*/ 	.word	0xffffffff


	//   ....[17]....
        /*007c*/ 	.word	0xffffffff


	//   ....[18]....
        /*0080*/ 	.word	0xffffffff


	//   ....[19]....
        /*0084*/ 	.word	0xffffffff


	//   ....[20]....
        /*0088*/ 	.word	0xffffffff


	//   ....[21]....
        /*008c*/ 	.word	0xffffffff


	//   ....[22]....
        /*0090*/ 	.word	0xffffffff


	//   ....[23]....
        /*0094*/ 	.word	0xffffffff


	//   ....[24]....
        /*0098*/ 	.word	0xffffffff


	//   ....[25]....
        /*009c*/ 	.word	0xffffffff


	//   ....[26]....
        /*00a0*/ 	.word	0xffffffff


	//   ....[27]....
        /*00a4*/ 	.word	0xffffffff


	//   ....[28]....
        /*00a8*/ 	.word	0xffffffff


	//   ....[29]....
        /*00ac*/ 	.word	0xffffffff


	//   ....[30]....
        /*00b0*/ 	.word	0xffffffff


	//   ....[31]....
        /*00b4*/ 	.word	0xffffffff


	//   ....[32]....
        /*00b8*/ 	.word	0xffffffff


	//   ....[33]....
        /*00bc*/ 	.word	0xffffffff


	//   ....[34]....
        /*00c0*/ 	.word	0xffffffff


	//   ....[35]....
        /*00c4*/ 	.word	0xffffffff


	//   ....[36]....
        /*00c8*/ 	.word	0xffffffff


	//   ....[37]....
        /*00cc*/ 	.word	0xffffffff


	//   ....[38]....
        /*00d0*/ 	.word	0xffffffff


	//   ....[39]....
        /*00d4*/ 	.word	0xffffffff


	//   ....[40]....
        /*00d8*/ 	.word	0xffffffff


	//   ....[41]....
        /*00dc*/ 	.word	0xffffffff


	//   ....[42]....
        /*00e0*/ 	.word	0xffffffff


	//   ....[43]....
        /*00e4*/ 	.word	0xffffffff


	//   ....[44]....
        /*00e8*/ 	.word	0xffffffff


	//   ....[45]....
        /*00ec*/ 	.word	0xffffffff


	//   ....[46]....
        /*00f0*/ 	.word	0xffffffff


	//   ....[47]....
        /*00f4*/ 	.word	0xffffffff


	//   ....[48]....
        /*00f8*/ 	.word	0xffffffff


	//   ....[49]....
        /*00fc*/ 	.word	0xffffffff


	//   ....[50]....
        /*0100*/ 	.word	0xffffffff


	//   ....[51]....
        /*0104*/ 	.word	0xffffffff


	//   ....[52]....
        /*0108*/ 	.word	0xffffffff


	//   ....[53]....
        /*010c*/ 	.word	0xffffffff


	//   ....[54]....
        /*0110*/ 	.word	0xffffffff


	//   ....[55]....
        /*0114*/ 	.word	0xffffffff


	//   ....[56]....
        /*0118*/ 	.word	0xffffffff


	//   ....[57]....
        /*011c*/ 	.word	0xffffffff


	//   ....[58]....
        /*0120*/ 	.word	0xffffffff


	//   ....[59]....
        /*0124*/ 	.word	0xffffffff


	//   ....[60]....
        /*0128*/ 	.word	0xffffffff


	//   ....[61]....
        /*012c*/ 	.word	0xffffffff


	//   ....[62]....
        /*0130*/ 	.word	0xffffffff


	//   ....[63]....
        /*0134*/ 	.word	0xffffffff


	//   ....[64]....
        /*0138*/ 	.word	0xffffffff


	//   ....[65]....
        /*013c*/ 	.word	0xffffffff


	//   ....[66]....
        /*0140*/ 	.word	0xffffffff


	//   ....[67]....
        /*0144*/ 	.word	0xffffffff


	//   ....[68]....
        /*0148*/ 	.word	0xffffffff


	//   ....[69]....
        /*014c*/ 	.word	0xffffffff


	//   ....[70]....
        /*0150*/ 	.word	0xffffffff


	//   ....[71]....
        /*0154*/ 	.word	0xffffffff


	//   ....[72]....
        /*0158*/ 	.word	0xffffffff


	//   ....[73]....
        /*015c*/ 	.word	0xffffffff


	//   ....[74]....
        /*0160*/ 	.word	0xffffffff


	//   ....[75]....
        /*0164*/ 	.word	0xffffffff


	//   ....[76]....
        /*0168*/ 	.word	0xffffffff


	//   ....[77]....
        /*016c*/ 	.word	0xffffffff


	//   ....[78]....
        /*0170*/ 	.word	0xffffffff


	//   ....[79]....
        /*0174*/ 	.word	0xffffffff


	//   ....[80]....
        /*0178*/ 	.word	0xffffffff


	//   ....[81]....
        /*017c*/ 	.word	0xffffffff


	//   ....[82]....
        /*0180*/ 	.word	0xffffffff


	//   ....[83]....
        /*0184*/ 	.word	0xffffffff


	//   ....[84]....
        /*0188*/ 	.word	0xffffffff


	//   ....[85]....
        /*018c*/ 	.word	0xffffffff


	//   ....[86]....
        /*0190*/ 	.word	0xffffffff


	//   ....[87]....
        /*0194*/ 	.word	0xffffffff


	//   ....[88]....
        /*0198*/ 	.word	0xffffffff


	//   ....[89]....
        /*019c*/ 	.word	0xffffffff


	//   ....[90]....
        /*01a0*/ 	.word	0xffffffff


	//   ....[91]....
        /*01a4*/ 	.word	0xffffffff


	//   ....[92]....
        /*01a8*/ 	.word	0xffffffff


	//   ....[93]....
        /*01ac*/ 	.word	0xffffffff


	//   ....[94]....
        /*01b0*/ 	.word	0xffffffff


	//   ....[95]....
        /*01b4*/ 	.word	0xffffffff


	//   ....[96]....
        /*01b8*/ 	.word	0x0500004b


	//   ....[97]....
        /*01bc*/ 	.word	0x0500004b


	//   ....[98]....
        /*01c0*/ 	.word	0x0500004b


	//   ....[99]....
        /*01c4*/ 	.word	0x0500004b


	//   ....[100]....
        /*01c8*/ 	.word	0x0500004b


	//   ....[101]....
        /*01cc*/ 	.word	0x0500004b


	//   ....[102]....
        /*01d0*/ 	.word	0x0500004b


	//   ....[103]....
        /*01d4*/ 	.word	0x0500004b


	//   ....[104]....
        /*01d8*/ 	.word	0x0500004b


	//   ....[105]....
        /*01dc*/ 	.word	0x0500004b


	//   ....[106]....
        /*01e0*/ 	.word	0x0500004b


	//   ....[107]....
        /*01e4*/ 	.word	0x0500004b


	//   ....[108]....
        /*01e8*/ 	.word	0x0500004b


	//   ....[109]....
        /*01ec*/ 	.word	0x0500004b


	//   ....[110]....
        /*01f0*/ 	.word	0x0500004b


	//   ....[111]....
        /*01f4*/ 	.word	0x0500004b


	//   ....[112]....
        /*01f8*/ 	.word	0x0500004b


	//   ....[113]....
        /*01fc*/ 	.word	0x0500004b


	//   ....[114]....
        /*0200*/ 	.word	0x0500004b


	//   ....[115]....
        /*0204*/ 	.word	0x0500004b


	//   ....[116]....
        /*0208*/ 	.word	0x0500004b


	//   ....[117]....
        /*020c*/ 	.word	0x0500004b


	//   ....[118]....
        /*0210*/ 	.word	0x0500004b


	//   ....[119]....
        /*0214*/ 	.word	0x0500004b


	//   ....[120]....
        /*0218*/ 	.word	0x0500004b


	//   ....[121]....
        /*021c*/ 	.word	0x0500004b


	//   ....[122]....
        /*0220*/ 	.word	0x0500004b


	//   ....[123]....
        /*0224*/ 	.word	0x0500004b


	//   ....[124]....
        /*0228*/ 	.word	0x0500004b


	//   ....[125]....
        /*022c*/ 	.word	0x0500004b


	//   ....[126]....
        /*0230*/ 	.word	0x0500004b


	//   ....[127]....
        /*0234*/ 	.word	0x0500004b


	//   ....[128]....
        /*0238*/ 	.word	0x0500004b


	//   ....[129]....
        /*023c*/ 	.word	0x0500004b


	//   ....[130]....
        /*0240*/ 	.word	0x0500004b


	//   ....[131]....
        /*0244*/ 	.word	0x0500004b


	//   ....[132]....
        /*0248*/ 	.word	0x0500004b


	//   ....[133]....
        /*024c*/ 	.word	0x0500004b


	//   ....[134]....
        /*0250*/ 	.word	0x0500004b


	//   ....[135]....
        /*0254*/ 	.word	0x0500004b


	//   ....[136]....
        /*0258*/ 	.word	0x0500004b


	//   ....[137]....
        /*025c*/ 	.word	0x0500004b


	//   ....[138]....
        /*0260*/ 	.word	0x0500004b


	//   ....[139]....
        /*0264*/ 	.word	0x0500004b


	//   ....[140]....
        /*0268*/ 	.word	0x0500004b


	//   ....[141]....
        /*026c*/ 	.word	0x0500004b


	//   ....[142]....
        /*0270*/ 	.word	0x0500004b


	//   ....[143]....
        /*0274*/ 	.word	0x0500004b


	//   ....[144]....
        /*0278*/ 	.word	0x0500004b


	//   ....[145]....
        /*027c*/ 	.word	0x0500004b


	//   ....[146]....
        /*0280*/ 	.word	0x0500004b


	//   ....[147]....
        /*0284*/ 	.word	0x0500004b


	//   ....[148]....
        /*0288*/ 	.word	0x0500004b


	//   ....[149]....
        /*028c*/ 	.word	0x0500004b


	//   ....[150]....
        /*0290*/ 	.word	0x0500004b


	//   ....[151]....
        /*0294*/ 	.word	0x0500004b


	//   ....[152]....
        /*0298*/ 	.word	0x0500004b


	//   ....[153]....
        /*029c*/ 	.word	0x0500004b


	//   ....[154]....
        /*02a0*/ 	.word	0x0500004b


	//   ....[155]....
        /*02a4*/ 	.word	0x0500004b


	//   ....[156]....
        /*02a8*/ 	.word	0x0500004b


	//   ....[157]....
        /*02ac*/ 	.word	0x0500004b


	//   ....[158]....
        /*02b0*/ 	.word	0x0500004b


	//   ....[159]....
        /*02b4*/ 	.word	0x0500004b


	//----- nvinfo : EIATTR_COOP_GROUP_INSTR_OFFSETS
	.align		4
.L_1035:
        /*02b8*/ 	.byte	0x04, 0x28
        /*02ba*/ 	.short	(.L_1037 - .L_1036)


	//   ....[0]....
.L_1036:
        /*02bc*/ 	.word	0x00001060


	//   ....[1]....
        /*02c0*/ 	.word	0x000015e0


	//   ....[2]....
        /*02c4*/ 	.word	0x00001b10


	//   ....[3]....
        /*02c8*/ 	.word	0x00005ea0


	//   ....[4]....
        /*02cc*/ 	.word	0x00005eb0


	//   ....[5]....
        /*02d0*/ 	.word	0x00005ec0


	//   ....[6]....
        /*02d4*/ 	.word	0x00005ed0


	//   ....[7]....
        /*02d8*/ 	.word	0x00005f70


	//   ....[8]....
        /*02dc*/ 	.word	0x00005f90


	//   ....[9]....
        /*02e0*/ 	.word	0x00005fa0


	//   ....[10]....
        /*02e4*/ 	.word	0x00005fb0


	//   ....[11]....
        /*02e8*/ 	.word	0x00006050


	//   ....[12]....
        /*02ec*/ 	.word	0x00006070


	//   ....[13]....
        /*02f0*/ 	.word	0x00006080


	//   ....[14]....
        /*02f4*/ 	.word	0x00006090


	//   ....[15]....
        /*02f8*/ 	.word	0x00006130


	//   ....[16]....
        /*02fc*/ 	.word	0x00006150


	//   ....[17]....
        /*0300*/ 	.word	0x00006160


	//   ....[18]....
        /*0304*/ 	.word	0x00006170


	//   ....[19]....
        /*0308*/ 	.word	0x00006220


	//   ....[20]....
        /*030c*/ 	.word	0x00006230


	//   ....[21]....
        /*0310*/ 	.word	0x00006240


	//   ....[22]....
        /*0314*/ 	.word	0x00006250


	//   ....[23]....
        /*0318*/ 	.word	0x000063b0


	//   ....[24]....
        /*031c*/ 	.word	0x000063c0


	//   ....[25]....
        /*0320*/ 	.word	0x000063d0


	//   ....[26]....
        /*0324*/ 	.word	0x000063e0


	//   ....[27]....
        /*0328*/ 	.word	0x000063f0


	//   ....[28]....
        /*032c*/ 	.word	0x00006400


	//   ....[29]....
        /*0330*/ 	.word	0x00006410


	//   ....[30]....
        /*0334*/ 	.word	0x00006420


	//   ....[31]....
        /*0338*/ 	.word	0x000079c0


	//   ....[32]....
        /*033c*/ 	.word	0x000079d0


	//   ....[33]....
        /*0340*/ 	.word	0x000079e0


	//   ....[34]....
        /*0344*/ 	.word	0x000079f0


	//   ....[35]....
        /*0348*/ 	.word	0x00007b00


	//   ....[36]....
        /*034c*/ 	.word	0x00007b10


	//   ....[37]....
        /*0350*/ 	.word	0x00007b20


	//   ....[38]....
        /*0354*/ 	.word	0x00007b30


	//   ....[39]....
        /*0358*/ 	.word	0x00007c40


	//   ....[40]....
        /*035c*/ 	.word	0x00007c50


	//   ....[41]....
        /*0360*/ 	.word	0x00007c60


	//   ....[42]....
        /*0364*/ 	.word	0x00007c70


	//   ....[43]....
        /*0368*/ 	.word	0x00007d80


	//   ....[44]....
        /*036c*/ 	.word	0x00007d90


	//   ....[45]....
        /*0370*/ 	.word	0x00007da0


	//   ....[46]....
        /*0374*/ 	.word	0x00007db0


	//   ....[47]....
        /*0378*/ 	.word	0x00007ec0


	//   ....[48]....
        /*037c*/ 	.word	0x00007ed0


	//   ....[49]....
        /*0380*/ 	.word	0x00007ee0


	//   ....[50]....
        /*0384*/ 	.word	0x00007ef0


	//   ....[51]....
        /*0388*/ 	.word	0x00008000


	//   ....[52]....
        /*038c*/ 	.word	0x00008010


	//   ....[53]....
        /*0390*/ 	.word	0x00008020


	//   ....[54]....
        /*0394*/ 	.word	0x00008030


	//   ....[55]....
        /*0398*/ 	.word	0x00008040


	//   ....[56]....
        /*039c*/ 	.word	0x00008050


	//   ....[57]....
        /*03a0*/ 	.word	0x00008060


	//   ....[58]....
        /*03a4*/ 	.word	0x000080a0


	//   ....[59]....
        /*03a8*/ 	.word	0x000080e0


	//   ....[60]....
        /*03ac*/ 	.word	0x00008120


	//   ....[61]....
        /*03b0*/ 	.word	0x00008140


	//   ....[62]....
        /*03b4*/ 	.word	0x00008160


	//   ....[63]....
        /*03b8*/ 	.word	0x00009840


	//   ....[64]....
        /*03bc*/ 	.word	0x00009880


	//   ....[65]....
        /*03c0*/ 	.word	0x000098c0


	//   ....[66]....
        /*03c4*/ 	.word	0x00009900


	//   ....[67]....
        /*03c8*/ 	.word	0x00009a10


	//   ....[68]....
        /*03cc*/ 	.word	0x00009a50


	//   ....[69]....
        /*03d0*/ 	.word	0x00009a90


	//   ....[70]....
        /*03d4*/ 	.word	0x00009ad0


	//   ....[71]....
        /*03d8*/ 	.word	0x00009be0


	//   ....[72]....
        /*03dc*/ 	.word	0x00009c60


	//   ....[73]....
        /*03e0*/ 	.word	0x00009ca0


	//   ....[74]....
        /*03e4*/ 	.word	0x00009ce0


	//   ....[75]....
        /*03e8*/ 	.word	0x00009db0


	//   ....[76]....
        /*03ec*/ 	.word	0x00009e30


	//   ....[77]....
        /*03f0*/ 	.word	0x00009e70


	//   ....[78]....
        /*03f4*/ 	.word	0x00009eb0


	//   ....[79]....
        /*03f8*/ 	.word	0x00009fc0


	//   ....[80]....
        /*03fc*/ 	.word	0x0000a000


	//   ....[81]....
        /*0400*/ 	.word	0x0000a050


	//   ....[82]....
        /*0404*/ 	.word	0x0000a090


	//   ....[83]....
        /*0408*/ 	.word	0x0000aa40


	//   ....[84]....
        /*040c*/ 	.word	0x0000b0f0


	//   ....[85]....
        /*0410*/ 	.word	0x0000b890


	//   ....[86]....
        /*0414*/ 	.word	0x0000be80


	//   ....[87]....
        /*0418*/ 	.word	0x0000bed0


	//   ....[88]....
        /*041c*/ 	.word	0x0000bf30


	//   ....[89]....
        /*0420*/ 	.word	0x0000bf80


	//   ....[90]....
        /*0424*/ 	.word	0x0000bfa0


	//   ....[91]....
        /*0428*/ 	.word	0x0000c140


	//   ....[92]....
        /*042c*/ 	.word	0x0000c180


	//   ....[93]....
        /*0430*/ 	.word	0x0000c1e0


	//   ....[94]....
        /*0434*/ 	.word	0x0000c230


	//   ....[95]....
        /*0438*/ 	.word	0x0000c250


	//   ....[96]....
        /*043c*/ 	.word	0x0000ca30


	//   ....[97]....
        /*0440*/ 	.word	0x0000ca80


	//   ....[98]....
        /*0444*/ 	.word	0x0000cad0


	//   ....[99]....
        /*0448*/ 	.word	0x0000cb40


	//   ....[100]....
        /*044c*/ 	.word	0x0000cc10


	//   ....[101]....
        /*0450*/ 	.word	0x0000cc60


	//   ....[102]....
        /*0454*/ 	.word	0x0000ccb0


	//   ....[103]....
        /*0458*/ 	.word	0x0000cd20


	//   ....[104]....
        /*045c*/ 	.word	0x0000cdf0


	//   ....[105]....
        /*0460*/ 	.word	0x0000ce40


	//   ....[106]....
        /*0464*/ 	.word	0x0000ce90


	//   ....[107]....
        /*0468*/ 	.word	0x0000cf00


	//   ....[108]....
        /*046c*/ 	.word	0x0000cfd0


	//   ....[109]....
        /*0470*/ 	.word	0x0000d020


	//   ....[110]....
        /*0474*/ 	.word	0x0000d070


	//   ....[111]....
        /*0478*/ 	.word	0x0000d0e0


	//   ....[112]....
        /*047c*/ 	.word	0x0000d1b0


	//   ....[113]....
        /*0480*/ 	.word	0x0000d200


	//   ....[114]....
        /*0484*/ 	.word	0x0000d250


	//   ....[115]....
        /*0488*/ 	.word	0x0000d2a0


	//   ....[116]....
        /*048c*/ 	.word	0x0000d330


	//   ....[117]....
        /*0490*/ 	.word	0x0000d3d0


	//   ....[118]....
        /*0494*/ 	.word	0x0000d470


	//   ....[119]....
        /*0498*/ 	.word	0x0000d510


	//   ....[120]....
        /*049c*/ 	.word	0x0000d5b0


	//   ....[121]....
        /*04a0*/ 	.word	0x0000d660


	//   ....[122]....
        /*04a4*/ 	.word	0x0000d6b0


	//   ....[123]....
        /*04a8*/ 	.word	0x0000d700


	//   ....[124]....
        /*04ac*/ 	.word	0x0000d750


	//   ....[125]....
        /*04b0*/ 	.word	0x0000d7a0


	//   ....[126]....
        /*04b4*/ 	.word	0x0000d7f0


	//   ....[127]....
        /*04b8*/ 	.word	0x0000d840


	//   ....[128]....
        /*04bc*/ 	.word	0x0000d8d0


	//   ....[129]....
        /*04c0*/ 	.word	0x0000d920


	//   ....[130]....
        /*04c4*/ 	.word	0x0000d970


	//   ....[131]....
        /*04c8*/ 	.word	0x0000d9c0


	//   ....[132]....
        /*04cc*/ 	.word	0x0000da60


	//   ....[133]....
        /*04d0*/ 	.word	0x0000daf0


	//   ....[134]....
        /*04d4*/ 	.word	0x0000db40


	//   ....[135]....
        /*04d8*/ 	.word	0x0000db90


	//   ....[136]....
        /*04dc*/ 	.word	0x0000dc30


	//   ....[137]....
        /*04e0*/ 	.word	0x0000dcc0


	//   ....[138]....
        /*04e4*/ 	.word	0x0000dd10


	//   ....[139]....
        /*04e8*/ 	.word	0x0000dd60


	//   ....[140]....
        /*04ec*/ 	.word	0x0000de00


	//   ....[141]....
        /*04f0*/ 	.word	0x0000de90


	//   ....[142]....
        /*04f4*/ 	.word	0x0000dee0


	//   ....[143]....
        /*04f8*/ 	.word	0x0000df30


	//   ....[144]....
        /*04fc*/ 	.word	0x0000dfd0


	//   ....[145]....
        /*0500*/ 	.word	0x0000e060


	//   ....[146]....
        /*0504*/ 	.word	0x0000e0b0


	//   ....[147]....
        /*0508*/ 	.word	0x0000e100


	//   ....[148]....
        /*050c*/ 	.word	0x0000e1a0


	//   ....[149]....
        /*0510*/ 	.word	0x0000e240


	//   ....[150]....
        /*0514*/ 	.word	0x0000e2a0


	//   ....[151]....
        /*0518*/ 	.word	0x0000e370


	//   ....[152]....
        /*051c*/ 	.word	0x0000e3e0


	//   ....[153]....
        /*0520*/ 	.word	0x0000e430


	//   ....[154]....
        /*0524*/ 	.word	0x0000e480


	//   ....[155]....
        /*0528*/ 	.word	0x0000e4d0


	//   ....[156]....
        /*052c*/ 	.word	0x0000e500


	//   ....[157]....
        /*0530*/ 	.word	0x0000e550


	//   ....[158]....
        /*0534*/ 	.word	0x0000e5a0


	//   ....[159]....
        /*0538*/ 	.word	0x0000e600


	//----- nvinfo : EIATTR_VRC_CTA_INIT_COUNT
	.align		4
.L_1037:
        /*053c*/ 	.byte	0x02, 0x4a
	.zero		1
	.zero		1


	//----- nvinfo : EIATTR_EXIT_INSTR_OFFSETS
	.align		4
        /*0540*/ 	.byte	0x04, 0x1c
        /*0542*/ 	.short	(.L_1039 - .L_1038)


	//   ....[0]....
.L_1038:
        /*0544*/ 	.word	0x0000c390


	//   ....[1]....
        /*0548*/ 	.word	0x0000c9d0


	//----- nvinfo : EIATTR_MAX_THREADS
	.align		4
.L_1039:
        /*054c*/ 	.byte	0x04, 0x05
        /*054e*/ 	.short	(.L_1041 - .L_1040)
.L_1040:
        /*0550*/ 	.word	0x00000080
        /*0554*/ 	.word	0x00000001
        /*0558*/ 	.word	0x00000001


	//----- nvinfo : EIATTR_CRS_STACK_SIZE
	.align		4
.L_1041:
        /*055c*/ 	.byte	0x04, 0x1e
        /*055e*/ 	.short	(.L_1043 - .L_1042)
.L_1042:
        /*0560*/ 	.word	0x00000000


	//----- nvinfo : EIATTR_CBANK_PARAM_SIZE
	.align		4
.L_1043:
        /*0564*/ 	.byte	0x03, 0x19
        /*0566*/ 	.short	0x01f0


	//----- nvinfo : EIATTR_PARAM_CBANK
	.align		4
        /*0568*/ 	.byte	0x04, 0x0a
        /*056a*/ 	.short	(.L_1045 - .L_1044)
	.align		4
.L_1044:
        /*056c*/ 	.word	index@(.nv.constant0._Z25selective_scan_bwd_kernelI32Selective_Scan_bwd_kernel_traitsILi128ELi16ELb0ELb0ELb0ELb1ELb0EfN3c107complexIfEEEEv12SSMParamsBwd)
        /*0570*/ 	.short	0x0380
        /*0572*/ 	.short	0x01f0


	//----- nvinfo : EIATTR_SW_WAR
	.align		4
.L_1045:
        /*0574*/ 	.byte	0x04, 0x36
        /*0576*/ 	.short	(.L_1047 - .L_1046)
.L_1046:
        /*0578*/ 	.word	0x00000008
.L_1047:


//--------------------- .nv.info._Z25selective_scan_bwd_kernelI32Selective_Scan_bwd_kernel_traitsILi128ELi16ELb0ELb0ELb0ELb1ELb1EfN3c107complexIfEEEEv12SSMParamsBwd --------------------------
	.section	.nv.info._Z25selective_scan_bwd_kernelI32Selective_Scan_bwd_kernel_traitsILi128ELi16ELb0ELb0ELb0ELb1ELb1EfN3c107complexIfEEEEv12SSMParamsBwd,"",@"SHT_CUDA_INFO"
	.sectionflags	@""
	.align	4


	//----- nvinfo : EIATTR_CUDA_API_VERSION
	.align		4
        /*0000*/ 	.byte	0x04, 0x37
        /*0002*/ 	.short	(.L_1049 - .L_1048)
.L_1048:
        /*0004*/ 	.word	0x00000082


	//----- nvinfo : EIATTR_KPARAM_INFO
	.align		4
.L_1049:
        /*0008*/ 	.byte	0x04, 0x17
        /*000a*/ 	.short	(.L_1051 - .L_1050)
.L_1050:
        /*000c*/ 	.word	0x00000000
        /*0010*/ 	.short	0x0000
        /*0012*/ 	.short	0x0000
        /*0014*/ 	.byte	0x00, 0xf0, 0xc1, 0x07


	//----- nvinfo : EIATTR_SPARSE_MMA_MASK
	.align		4
.L_1051:
        /*0018*/ 	.byte	0x03, 0x50
        /*001a*/ 	.short	0x0000


	//----- nvinfo : EIATTR_MAXREG_COUNT
	.align		4
        /*001c*/ 	.byte	0x03, 0x1b
        /*001e*/ 	.short	0x00ff


	//----- nvinfo : EIATTR_NUM_BARRIERS
	.align		4
        /*0020*/ 	.byte	0x02, 0x4c
        /*0022*/ 	.byte	0x01
	.zero		1


	//----- nvinfo : EIATTR_MERCURY_ISA_VERSION
	.align		4
        /*0024*/ 	.byte	0x03, 0x5f
        /*0026*/ 	.short	0x0101


	//----- nvinfo : EIATTR_INT_WARP_WIDE_INSTR_OFFSETS
	.align		4
        /*0028*/ 	.byte	0x04, 0x31
        /*002a*/ 	.short	(.L_1053 - .L_1052)


	//   ....[0]....
.L_1052:
        /*002c*/ 	.word	0x00008c70


	//   ....[1]....
        /*0030*/ 	.word	0x0000a7c0


	//----- nvinfo : EIATTR_COOP_GROUP_MASK_REGIDS
	.align		4
.L_1053:
        /*0034*/ 	.byte	0x04, 0x29
        /*0036*/ 	.short	(.L_1055 - .L_1054)


	//   ....[0]....
.L_1054:
        /*0038*/ 	.word	0xffffffff


	//   ....[1]....
        /*003c*/ 	.word	0xffffffff


	//   ....[2]....
        /*0040*/ 	.word	0xffffffff


	//   ....[3]....
        /*0044*/ 	.word	0xffffffff


	//   ....[4]....
        /*0048*/ 	.word	0xffffffff


	//   ....[5]....
        /*004c*/ 	.word	0xffffffff


	//   ....[6]....
        /*0050*/ 	.word	0xffffffff


	//   ....[7]....
        /*0054*/ 	.word	0xffffffff


	//   ....[8]....
        /*0058*/ 	.word	0xffffffff


	//   ....[9]....
        /*005c*/ 	.word	0xffffffff


	//   ....[10]....
        /*0060*/ 	.word	0xffffffff


	//   ....[11]....
        /*0064*/ 	.word	0xffffffff


	//   ....[12]....
        /*0068*/ 	.word	0xffffffff


	//   ....[13]....
        /*006c*/ 	.word	0xffffffff


	//   ....[14]....
        /*0070*/ 	.word	0xffffffff


	//   ....[15]....
        /*0074*/ 	.word	0xffffffff


	//   ....[16]....
        /*0078*/ 	.word	0xffffffff


	//   ....[17]....
        /*007c*/ 	.word	0xffffffff


	//   ....[18]....
        /*0080*/ 	.word	0xffffffff


	//   ....[19]....
        /*0084*/ 	.word	0xffffffff


	//   ....[20]....
        /*0088*/ 	.word	0xffffffff


	//   ....[21]....
        /*008c*/ 	.word	0xffffffff


	//   ....[22]....
        /*0090*/ 	.word	0xffffffff


	//   ....[23]....
        /*0094*/ 	.word	0xffffffff


	//   ....[24]....
        /*0098*/ 	.word	0xffffffff


	//   ....[25]....
        /*009c*/ 	.word	0xffffffff


	//   ....[26]....
        /*00a0*/ 	.word	0xffffffff


	//   ....[27]....
        /*00a4*/ 	.word	0xffffffff


	//   ....[28]....
        /*00a8*/ 	.word	0xffffffff


	//   ....[29]....
        /*00ac*/ 	.word	0xffffffff


	//   ....[30]....
        /*00b0*/ 	.word	0xffffffff


	//   ....[31]....
        /*00b4*/ 	.word	0xffffffff


	//   ....[32]....
        /*00b8*/ 	.word	0xffffffff


	//   ....[33]....
        /*00bc*/ 	.word	0xffffffff


	//   ....[34]....
        /*00c0*/ 	.word	0xffffffff


	//   ....[35]....
        /*00c4*/ 	.word	0xffffffff


	//   ....[36]....
        /*00c8*/ 	.word	0xffffffff


	//   ....[37]....
        /*00cc*/ 	.word	0xffffffff


	//   ....[38]....
        /*00d0*/ 	.word	0xffffffff


	//   ....[39]....
        /*00d4*/ 	.word	0xffffffff


	//   ....[40]....
        /*00d8*/ 	.word	0xffffffff


	//   ....[41]....
        /*00dc*/ 	.word	0xffffffff


	//   ....[42]....
        /*00e0*/ 	.word	0xffffffff


	//   ....[43]....
        /*00e4*/ 	.word	0xffffffff


	//   ....[44]....
        /*00e8*/ 	.word	0xffffffff


	//   ....[45]....
        /*00ec*/ 	.word	0xffffffff


	//   ....[46]....
        /*00f0*/ 	.word	0xffffffff


	//   ....[47]....
        /*00f4*/ 	.word	0xffffffff


	//   ....[48]....
        /*00f8*/ 	.word	0xffffffff


	//   ....[49]....
        /*00fc*/ 	.word	0xffffffff


	//   ....[50]....
        /*0100*/ 	.word	0xffffffff


	//   ....[51]....
        /*0104*/ 	.word	0xffffffff


	//   ....[52]....
        /*0108*/ 	.word	0xffffffff


	//   ....[53]....
        /*010c*/ 	.word	0xffffffff


	//   ....[54]....
        /*0110*/ 	.word	0xffffffff


	//   ....[55]....
        /*0114*/ 	.word	0xffffffff


	//   ....[56]....
        /*0118*/ 	.word	0xffffffff


	//   ....[57]....
        /*011c*/ 	.word	0xffffffff


	//   ....[58]....
        /*0120*/ 	.word	0xffffffff


	//   ....[59]....
        /*0124*/ 	.word	0xffffffff


	//   ....[60]....
        /*0128*/ 	.word	0xffffffff


	//   ....[61]....
        /*012c*/ 	.word	0xffffffff


	//   ....[62]....
        /*0130*/ 	.word	0xffffffff


	//   ....[63]....
        /*0134*/ 	.word	0xffffffff


	//   ....[64]....
        /*0138*/ 	.word	0xffffffff


	//   ....[65]....
        /*013c*/ 	.word	0xffffffff


	//   ....[66]....
        /*0140*/ 	.word	0xffffffff


	//   ....[67]....
        /*0144*/ 	.word	0xffffffff


	//   ....[68]....
        /*0148*/ 	.word	0xffffffff


	//   ....[69]....
        /*014c*/ 	.word	0xffffffff


	//   ....[70]....
        /*0150*/ 	.word	0xffffffff


	//   ....[71]....
        /*0154*/ 	.word	0xffffffff


	//   ....[72]....
        /*0158*/ 	.word	0xffffffff


	//   ....[73]....
        /*015c*/ 	.word	0xffffffff


	//   ....[74]....
        /*0160*/ 	.word	0xffffffff


	//   ....[75]....
        /*0164*/ 	.word	0xffffffff


	//   ....[76]....
        /*0168*/ 	.word	0xffffffff


	//   ....[77]....
        /*016c*/ 	.word	0xffffffff


	//   ....[78]....
        /*0170*/ 	.word	0xffffffff


	//   ....[79]....
        /*0174*/ 	.word	0xffffffff


	//   ....[80]....
        /*0178*/ 	.word	0xffffffff


	//   ....[81]....
        /*017c*/ 	.word	0xffffffff


	//   ....[82]....
        /*0180*/ 	.word	0xffffffff


	//   ....[83]....
        /*0184*/ 	.word	0xffffffff


	//   ....[84]....
        /*0188*/ 	.word	0xffffffff


	//   ....[85]....
        /*018c*/ 	.word	0xffffffff


	//   ....[86]....
        /*0190*/ 	.word	0xffffffff


	//   ....[87]....
        /*0194*/ 	.word	0xffffffff


	//   ....[88]....
        /*0198*/ 	.word	0xffffffff


	//   ....[89]....
        /*019c*/ 	.word	0xffffffff


	//   ....[90]....
        /*01a0*/ 	.word	0xffffffff


	//   ....[91]....
        /*01a4*/ 	.word	0xffffffff


	//   ....[92]....
        /*01a8*/ 	.word	0xffffffff


	//   ....[93]....
        /*01ac*/ 	.word	0xffffffff


	//   ....[94]....
        /*01b0*/ 	.word	0xffffffff


	//   ....[95]....
        /*01b4*/ 	.word	0xffffffff


	//   ....[96]....
        /*01b8*/ 	.word	0xffffffff


	//   ....[97]....
        /*01bc*/ 	.word	0xffffffff


	//   ....[98]....
        /*01c0*/ 	.word	0xffffffff


	//   ....[99]....
        /*01c4*/ 	.word	0xffffffff


	//   ....[100]....
        /*01c8*/ 	.word	0x0500004b


	//   ....[101]....
        /*01cc*/ 	.word	0x0500004b


	//   ....[102]....
        /*01d0*/ 	.word	0x0500004b


	//   ....[103]....
        /*01d4*/ 	.word	0x0500004b


	//   ....[104]....
        /*01d8*/ 	.word	0x0500004b


	//   ....[105]....
        /*01dc*/ 	.word	0x0500004b


	//   ....[106]....
        /*01e0*/ 	.word	0x0500004b


	//   ....[107]....
        /*01e4*/ 	.word	0x0500004b


	//   ....[108]....
        /*01e8*/ 	.word	0x0500004b


	//   ....[109]....
        /*01ec*/ 	.word	0x0500004b


	//   ....[110]....
        /*01f0*/ 	.word	0x0500004b


	//   ....[111]....
        /*01f4*/ 	.word	0x0500004b


	//   ....[112]....
        /*01f8*/ 	.word	0x0500004b


	//   ....[113]....
        /*01fc*/ 	.word	0x0500004b


	//   ....[114]....
        /*0200*/ 	.word	0x0500004b


	//   ....[115]....
        /*0204*/ 	.word	0x0500004b


	//   ....[116]....
        /*0208*/ 	.word	0x0500004b


	//   ....[117]....
        /*020c*/ 	.word	0x0500004b


	//   ....[118]....
        /*0210*/ 	.word	0x0500004b


	//   ....[119]....
        /*0214*/ 	.word	0x0500004b


	//   ....[120]....
        /*0218*/ 	.word	0x0500004b


	//   ....[121]....
        /*021c*/ 	.word	0x0500004b


	//   ....[122]....
        /*0220*/ 	.word	0x0500004b


	//   ....[123]....
        /*0224*/ 	.word	0x0500004b


	//   ....[124]....
        /*0228*/ 	.word	0x0500004b


	//   ....[125]....
        /*022c*/ 	.word	0x0500004b


	//   ....[126]....
        /*0230*/ 	.word	0x0500004b


	//   ....[127]....
        /*0234*/ 	.word	0x0500004b


	//   ....[128]....
        /*0238*/ 	.word	0x0500004b


	//   ....[129]....
        /*023c*/ 	.word	0x0500004b


	//   ....[130]....
        /*0240*/ 	.word	0x0500004b


	//   ....[131]....
        /*0244*/ 	.word	0x0500004b


	//   ....[132]....
        /*0248*/ 	.word	0x0500004b


	//   ....[133]....
        /*024c*/ 	.word	0x0500004b


	//   ....[134]....
        /*0250*/ 	.word	0x0500004b


	//   ....[135]....
        /*0254*/ 	.word	0x0500004b


	//   ....[136]....
        /*0258*/ 	.word	0x0500004b


	//   ....[137]....
        /*025c*/ 	.word	0x0500004b


	//   ....[138]....
        /*0260*/ 	.word	0x0500004b


	//   ....[139]....
        /*0264*/ 	.word	0x0500004b


	//   ....[140]....
        /*0268*/ 	.word	0x0500004b


	//   ....[141]....
        /*026c*/ 	.word	0x0500004b


	//   ....[142]....
        /*0270*/ 	.word	0x0500004b


	//   ....[143]....
        /*0274*/ 	.word	0x0500004b


	//   ....[144]....
        /*0278*/ 	.word	0x0500004b


	//   ....[145]....
        /*027c*/ 	.word	0x0500004b


	//   ....[146]....
        /*0280*/ 	.word	0x0500004b


	//   ....[147]....
        /*0284*/ 	.word	0x0500004b


	//   ....[148]....
        /*0288*/ 	.word	0x0500004b


	//   ....[149]....
        /*028c*/ 	.word	0x0500004b


	//   ....[150]....
        /*0290*/ 	.word	0x0500004b


	//   ....[151]....
        /*0294*/ 	.word	0x0500004b


	//   ....[152]....
        /*0298*/ 	.word	0x0500004b


	//   ....[153]....
        /*029c*/ 	.word	0x0500004b


	//   ....[154]....
        /*02a0*/ 	.word	0x0500004b


	//   ....[155]....
        /*02a4*/ 	.word	0x0500004b


	//   ....[156]....
        /*02a8*/ 	.word	0x0500004b


	//   ....[157]....
        /*02ac*/ 	.word	0x0500004b


	//   ....[158]....
        /*02b0*/ 	.word	0x0500004b


	//   ....[159]....
        /*02b4*/ 	.word	0x0500004b


	//   ....[160]....
        /*02b8*/ 	.word	0x0500004b


	//   ....[161]....
        /*02bc*/ 	.word	0x0500004b


	//   ....[162]....
        /*02c0*/ 	.word	0x0500004b


	//   ....[163]....
        /*02c4*/ 	.word	0x0500004b


	//----- nvinfo : EIATTR_COOP_GROUP_INSTR_OFFSETS
	.align		4
.L_1055:
        /*02c8*/ 	.byte	0x04, 0x28
        /*02ca*/ 	.short	(.L_1057 - .L_1056)


	//   ....[0]....
.L_1056:
        /*02cc*/ 	.word	0x00001010


	//   ....[1]....
        /*02d0*/ 	.word	0x00001560


	//   ....[2]....
        /*02d4*/ 	.word	0x00001ab0


	//   ....[3]....
        /*02d8*/ 	.word	0x00004550


	//   ....[4]....
        /*02dc*/ 	.word	0x00004c80


	//   ....[5]....
        /*02e0*/ 	.word	0x00005520


	//   ....[6]....
        /*02e4*/ 	.word	0x00005e20


	//   ....[7]....
        /*02e8*/ 	.word	0x00008130


	//   ....[8]....
        /*02ec*/ 	.word	0x00008140


	//   ....[9]....
        /*02f0*/ 	.word	0x00008150


	//   ....[10]....
        /*02f4*/ 	.word	0x00008160


	//   ....[11]....
        /*02f8*/ 	.word	0x00008200


	//   ....[12]....
        /*02fc*/ 	.word	0x00008220


	//   ....[13]....
        /*0300*/ 	.word	0x00008230


	//   ....[14]....
        /*0304*/ 	.word	0x00008240


	//   ....[15]....
        /*0308*/ 	.word	0x000082e0


	//   ....[16]....
        /*030c*/ 	.word	0x00008300


	//   ....[17]....
        /*0310*/ 	.word	0x00008310


	//   ....[18]....
        /*0314*/ 	.word	0x00008320


	//   ....[19]....
        /*0318*/ 	.word	0x000083c0


	//   ....[20]....
        /*031c*/ 	.word	0x000083e0


	//   ....[21]....
        /*0320*/ 	.word	0x000083f0


	//   ....[22]....
        /*0324*/ 	.word	0x00008400


	//   ....[23]....
        /*0328*/ 	.word	0x000084b0


	//   ....[24]....
        /*032c*/ 	.word	0x000084c0


	//   ....[25]....
        /*0330*/ 	.word	0x000084d0


	//   ....[26]....
        /*0334*/ 	.word	0x000084e0


	//   ....[27]....
        /*0338*/ 	.word	0x00008640


	//   ....[28]....
        /*033c*/ 	.word	0x00008650


	//   ....[29]....
        /*0340*/ 	.word	0x00008660


	//   ....[30]....
        /*0344*/ 	.word	0x00008670


	//   ....[31]....
        /*0348*/ 	.word	0x00008680


	//   ....[32]....
        /*034c*/ 	.word	0x00008690


	//   ....[33]....
        /*0350*/ 	.word	0x000086a0


	//   ....[34]....
        /*0354*/ 	.word	0x000086b0


	//   ....[35]....
        /*0358*/ 	.word	0x00009c50


	//   ....[36]....
        /*035c*/ 	.word	0x00009c60


	//   ....[37]....
        /*0360*/ 	.word	0x00009c70


	//   ....[38]....
        /*0364*/ 	.word	0x00009c80


	//   ....[39]....
        /*0368*/ 	.word	0x00009d90


	//   ....[40]....
        /*036c*/ 	.word	0x00009da0


	//   ....[41]....
        /*0370*/ 	.word	0x00009db0


	//   ....[42]....
        /*0374*/ 	.word	0x00009dc0


	//   ....[43]....
        /*0378*/ 	.word	0x00009ed0


	//   ....[44]....
        /*037c*/ 	.word	0x00009ee0


	//   ....[45]....
        /*0380*/ 	.word	0x00009ef0


	//   ....[46]....
        /*0384*/ 	.word	0x00009f00


	//   ....[47]....
        /*0388*/ 	.word	0x0000a010


	//   ....[48]....
        /*038c*/ 	.word	0x0000a020


	//   ....[49]....
        /*0390*/ 	.word	0x0000a030


	//   ....[50]....
        /*0394*/ 	.word	0x0000a040


	//   ....[51]....
        /*0398*/ 	.word	0x0000a150


	//   ....[52]....
        /*039c*/ 	.word	0x0000a160


	//   ....[53]....
        /*03a0*/ 	.word	0x0000a170


	//   ....[54]....
        /*03a4*/ 	.word	0x0000a180


	//   ....[55]....
        /*03a8*/ 	.word	0x0000a290


	//   ....[56]....
        /*03ac*/ 	.word	0x0000a2a0


	//   ....[57]....
        /*03b0*/ 	.word	0x0000a2b0


	//   ....[58]....
        /*03b4*/ 	.word	0x0000a2c0


	//   ....[59]....
        /*03b8*/ 	.word	0x0000a2d0


	//   ....[60]....
        /*03bc*/ 	.word	0x0000a2e0


	//   ....[61]....
        /*03c0*/ 	.word	0x0000a2f0


	//   ....[62]....
        /*03c4*/ 	.word	0x0000a330


	//   ....[63]....
        /*03c8*/ 	.word	0x0000a370


	//   ....[64]....
        /*03cc*/ 	.word	0x0000a3b0


	//   ....[65]....
        /*03d0*/ 	.word	0x0000a3d0


	//   ....[66]....
        /*03d4*/ 	.word	0x0000a3f0


	//   ....[67]....
        /*03d8*/ 	.word	0x0000ba70


	//   ....[68]....
        /*03dc*/ 	.word	0x0000bab0


	//   ....[69]....
        /*03e0*/ 	.word	0x0000bb20


	//   ....[70]....
        /*03e4*/ 	.word	0x0000bb60


	//   ....[71]....
        /*03e8*/ 	.word	0x0000bc50


	//   ....[72]....
        /*03ec*/ 	.word	0x0000bc90


	//   ....[73]....
        /*03f0*/ 	.word	0x0000bcf0


	//   ....[74]....
        /*03f4*/ 	.word	0x0000bd30


	//   ....[75]....
        /*03f8*/ 	.word	0x0000be20


	//   ....[76]....
        /*03fc*/ 	.word	0x0000bec0


	//   ....[77]....
        /*0400*/ 	.word	0x0000bf00


	//   ....[78]....
        /*0404*/ 	.word	0x0000bf40


	//   ....[79]....
        /*0408*/ 	.word	0x0000bff0


	//   ....[80]....
        /*040c*/ 	.word	0x0000c090


	//   ....[81]....
        /*0410*/ 	.word	0x0000c0d0


	//   ....[82]....
        /*0414*/ 	.word	0x0000c110


	//   ....[83]....
        /*0418*/ 	.word	0x0000c240


	//   ....[84]....
        /*041c*/ 	.word	0x0000c280


	//   ....[85]....
        /*0420*/ 	.word	0x0000c2c0


	//   ....[86]....
        /*0424*/ 	.word	0x0000c300


	//   ....[87]....
        /*0428*/ 	.word	0x0000cc90


	//   ....[88]....
        /*042c*/ 	.word	0x0000d310


	//   ....[89]....
        /*0430*/ 	.word	0x0000dad0


	//   ....[90]....
        /*0434*/ 	.word	0x0000e0b0


	//   ....[91]....
        /*0438*/ 	.word	0x0000e100


	//   ....[92]....
        /*043c*/ 	.word	0x0000e160


	//   ....[93]....
        /*0440*/ 	.word	0x0000e1b0


	//   ....[94]....
        /*0444*/ 	.word	0x0000e1d0


	//   ....[95]....
        /*0448*/ 	.word	0x0000e370


	//   ....[96]....
        /*044c*/ 	.word	0x0000e3b0


	//   ....[97]....
        /*0450*/ 	.word	0x0000e410


	//   ....[98]....
        /*0454*/ 	.word	0x0000e460


	//   ....[99]....
        /*0458*/ 	.word	0x0000e480


	//   ....[100]....
        /*045c*/ 	.word	0x0000ec70


	//   ....[101]....
        /*0460*/ 	.word	0x0000ecc0


	//   ....[102]....
        /*0464*/ 	.word	0x0000ed10


	//   ....[103]....
        /*0468*/ 	.word	0x0000ed80


	//   ....[104]....
        /*046c*/ 	.word	0x0000ee50


	//   ....[105]....
        /*0470*/ 	.word	0x0000eea0


	//   ....[106]....
        /*0474*/ 	.word	0x0000eef0


	//   ....[107]....
        /*0478*/ 	.word	0x0000ef60


	//   ....[108]....
        /*047c*/ 	.word	0x0000f030


	//   ....[109]....
        /*0480*/ 	.word	0x0000f080


	//   ....[110]....
        /*0484*/ 	.word	0x0000f0d0


	//   ....[111]....
        /*0488*/ 	.word	0x0000f140


	//   ....[112]....
        /*048c*/ 	.word	0x0000f210


	//   ....[113]....
        /*0490*/ 	.word	0x0000f260


	//   ....[114]....
        /*0494*/ 	.word	0x0000f2b0


	//   ....[115]....
        /*0498*/ 	.word	0x0000f320


	//   ....[116]....
        /*049c*/ 	.word	0x0000f3f0


	//   ....[117]....
        /*04a0*/ 	.word	0x0000f440


	//   ....[118]....
        /*04a4*/ 	.word	0x0000f490


	//   ....[119]....
        /*04a8*/ 	.word	0x0000f4e0


	//   ....[120]....
        /*04ac*/ 	.word	0x0000f570


	//   ....[121]....
        /*04b0*/ 	.word	0x0000f610


	//   ....[122]....
        /*04b4*/ 	.word	0x0000f6b0


	//   ....[123]....
        /*04b8*/ 	.word	0x0000f750


	//   ....[124]....
        /*04bc*/ 	.word	0x0000f7f0


	//   ....[125]....
        /*04c0*/ 	.word	0x0000f8a0


	//   ....[126]....
        /*04c4*/ 	.word	0x0000f8f0


	//   ....[127]....
        /*04c8*/ 	.word	0x0000f940


	//   ....[128]....
        /*04cc*/ 	.word	0x0000f990


	//   ....[129]....
        /*04d0*/ 	.word	0x0000f9e0


	//   ....[130]....
        /*04d4*/ 	.word	0x0000fa30


	//   ....[131]....
        /*04d8*/ 	.word	0x0000fa80


	//   ....[132]....
        /*04dc*/ 	.word	0x0000fb10


	//   ....[133]....
        /*04e0*/ 	.word	0x0000fb60


	//   ....[134]....
        /*04e4*/ 	.word	0x0000fbb0


	//   ....[135]....
        /*04e8*/ 	.word	0x0000fc00


	//   ....[136]....
        /*04ec*/ 	.word	0x0000fca0


	//   ....[137]....
        /*04f0*/ 	.word	0x0000fd30


	//   ....[138]....
        /*04f4*/ 	.word	0x0000fd80


	//   ....[139]....
        /*04f8*/ 	.word	0x0000fdd0


	//   ....[140]....
        /*04fc*/ 	.word	0x0000fe70


	//   ....[141]....
        /*0500*/ 	.word	0x0000ff00


	//   ....[142]....
        /*0504*/ 	.word	0x0000ff50


	//   ....[143]....
        /*0508*/ 	.word	0x0000ffa0


	//   ....[144]....
        /*050c*/ 	.word	0x00010040


	//   ....[145]....
        /*0510*/ 	.word	0x000100d0


	//   ....[146]....
        /*0514*/ 	.word	0x00010120


	//   ....[147]....
        /*0518*/ 	.word	0x00010170


	//   ....[148]....
        /*051c*/ 	.word	0x00010210


	//   ....[149]....
        /*0520*/ 	.word	0x000102a0


	//   ....[150]....
        /*0524*/ 	.word	0x000102f0


	//   ....[151]....
        /*0528*/ 	.word	0x00010340


	//   ....[152]....
        /*052c*/ 	.word	0x000103e0


	//   ....[153]....
        /*0530*/ 	.word	0x00010480


	//   ....[154]....
        /*0534*/ 	.word	0x000104e0


	//   ....[155]....
        /*0538*/ 	.word	0x000105b0


	//   ....[156]....
        /*053c*/ 	.word	0x00010620


	//   ....[157]....
        /*0540*/ 	.word	0x00010670


	//   ....[158]....
        /*0544*/ 	.word	0x000106c0


	//   ....[159]....
        /*0548*/ 	.word	0x00010710


	//   ....[160]....
        /*054c*/ 	.word	0x00010740


	//   ....[161]....
        /*0550*/ 	.word	0x00010790


	//   ....[162]....
        /*0554*/ 	.word	0x000107e0


	//   ....[163]....
        /*0558*/ 	.word	0x00010840


	//----- nvinfo : EIATTR_VRC_CTA_INIT_COUNT
	.align		4
.L_1057:
        /*055c*/ 	.byte	0x02, 0x4a
	.zero		1
	.zero		1


	//----- nvinfo : EIATTR_EXIT_INSTR_OFFSETS
	.align		4
        /*0560*/ 	.byte	0x04, 0x1c
        /*0562*/ 	.short	(.L_1059 - .L_1058)


	//   ....[0]....
.L_1058:
        /*0564*/ 	.word	0x0000e5c0


	//   ....[1]....
        /*0568*/ 	.word	0x0000ec10


	//----- nvinfo : EIATTR_MAX_THREADS
	.align		4
.L_1059:
        /*056c*/ 	.byte	0x04, 0x05
        /*056e*/ 	.short	(.L_1061 - .L_1060)
.L_1060:
        /*0570*/ 	.word	0x00000080
        /*0574*/ 	.word	0x00000001
        /*0578*/ 	.word	0x00000001


	//----- nvinfo : EIATTR_CRS_STACK_SIZE
	.align		4
.L_1061:
        /*057c*/ 	.byte	0x04, 0x1e
        /*057e*/ 	.short	(.L_1063 - .L_1062)
.L_1062:
        /*0580*/ 	.word	0x00000000


	//----- nvinfo : EIATTR_CBANK_PARAM_SIZE
	.align		4
.L_1063:
        /*0584*/ 	.byte	0x03, 0x19
        /*0586*/ 	.short	0x01f0


	//----- nvinfo : EIATTR_PARAM_CBANK
	.align		4
        /*0588*/ 	.byte	0x04, 0x0a
        /*058a*/ 	.short	(.L_1065 - .L_1064)
	.align		4
.L_1064:
        /*058c*/ 	.word	index@(.nv.constant0._Z25selective_scan_bwd_kernelI32Selective_Scan_bwd_kernel_traitsILi128ELi16ELb0ELb0ELb0ELb1ELb1EfN3c107complexIfEEEEv12SSMParamsBwd)
        /*0590*/ 	.short	0x0380
        /*0592*/ 	.short	0x01f0


	//----- nvinfo : EIATTR_SW_WAR
	.align		4
.L_1065:
        /*0594*/ 	.byte	0x04, 0x36
        /*0596*/ 	.short	(.L_1067 - .L_1066)
.L_1066:
        /*0598*/ 	.word	0x00000008
.L_1067:


//--------------------- .nv.info._Z25selective_scan_bwd_kernelI32Selective_Scan_bwd_kernel_traitsILi128ELi16ELb0ELb0ELb1ELb0ELb0EfN3c107complexIfEEEEv12SSMParamsBwd --------------------------
	.section	.nv.info._Z25selective_scan_bwd_kernelI32Selective_Scan_bwd_kernel_traitsILi128ELi16ELb0ELb0ELb1ELb0ELb0EfN3c107complexIfEEEEv12SSMParamsBwd,"",@"SHT_CUDA_INFO"
	.sectionflags	@""
	.align	4


	//----- nvinfo : EIATTR_CUDA_API_VERSION
	.align		4
        /*0000*/ 	.byte	0x04, 0x37
        /*0002*/ 	.short	(.L_1069 - .L_1068)
.L_1068:
        /*0004*/ 	.word	0x00000082


	//----- nvinfo : EIATTR_KPARAM_INFO
	.align		4
.L_1069:
        /*0008*/ 	.byte	0x04, 0x17
        /*000a*/ 	.short	(.L_1071 - .L_1070)
.L_1070:
        /*000c*/ 	.word	0x00000000
        /*0010*/ 	.short	0x0000
        /*0012*/ 	.short	0x0000
        /*0014*/ 	.byte	0x00, 0xf0, 0xc1, 0x07


	//----- nvinfo : EIATTR_SPARSE_MMA_MASK
	.align		4
.L_1071:
        /*0018*/ 	.byte	0x03, 0x50
        /*001a*/ 	.short	0x0000


	//----- nvinfo : EIATTR_MAXREG_COUNT
	.align		4
        /*001c*/ 	.byte	0x03, 0x1b
        /*001e*/ 	.short	0x00ff


	//----- nvinfo : EIATTR_NUM_BARRIERS
	.align		4
        /*0020*/ 	.byte	0x02, 0x4c
        /*0022*/ 	.byte	0x01
	.zero		1


	//----- nvinfo : EIATTR_ANNOTATIONS
	.align		4
        /*0024*/ 	.byte	0x04, 0x55
        /*0026*/ 	.short	(.L_1073 - .L_1072)


	//   ....[0]....
.L_1072:
        /*0028*/ 	.word	0x00000001
        /*002c*/ 	.byte	0x10, 0x02, 0x00, 0x00, 0x01, 0x00, 0x00, 0x00, 0x40, 0x02, 0x00, 0x00, 0x01, 0x00, 0x00, 0x00
        /*003c*/ 	.byte	0x90, 0x08, 0x00, 0x00, 0x01, 0x00, 0x00, 0x00, 0xa0, 0x08, 0x00, 0x00, 0x01, 0x00, 0x00, 0x00
        /*004c*/ 	.byte	0x10, 0x09, 0x00, 0x00, 0x01, 0x00, 0x00, 0x00, 0xc0, 0x1c, 0x00, 0x00, 0x01, 0x00, 0x00, 0x00
        /*005c*/ 	.byte	0xd0, 0x1c, 0x00, 0x00, 0x01, 0x00, 0x00, 0x00, 0x80, 0x20, 0x00, 0x00, 0x01, 0x00, 0x00, 0x00
        /*006c*/ 	.byte	0x00, 0xbc, 0x00, 0x00, 0x01, 0x00, 0x00, 0x00, 0x60, 0xbc, 0x00, 0x00, 0x01, 0x00, 0x00, 0x00
        /*007c*/ 	.byte	0x80, 0xbc, 0x00, 0x00, 0x01, 0x00, 0x00, 0x00, 0xb0, 0xc9, 0x00, 0x00, 0x01, 0x00, 0x00, 0x00
        /*008c*/ 	.byte	0x40, 0xca, 0x00, 0x00, 0x01, 0x00, 0x00, 0x00, 0xf0, 0xcc, 0x00, 0x00


	//----- nvinfo : EIATTR_MERCURY_ISA_VERSION
	.align		4
.L_1073:
        /*0098*/ 	.byte	0x03, 0x5f
        /*009a*/ 	.short	0x0101


	//----- nvinfo : EIATTR_INT_WARP_WIDE_INSTR_OFFSETS
	.align		4
        /*009c*/ 	.byte	0x04, 0x31
        /*009e*/ 	.short	(.L_1075 - .L_1074)


	//   ....[0]....
.L_1074:
        /*00a0*/ 	.word	0x00006bd0


	//   ....[1]....
        /*00a4*/ 	.word	0x00007d80


	//----- nvinfo : EIATTR_COOP_GROUP_MASK_REGIDS
	.align		4
.L_1075:
        /*00a8*/ 	.byte	0x04, 0x29
        /*00aa*/ 	.short	(.L_1077 - .L_1076)


	//   ....[0]....
.L_1076:
        /*00ac*/ 	.word	0xffffffff


	//   ....[1]....
        /*00b0*/ 	.word	0xffffffff


	//   ....[2]....
        /*00b4*/ 	.word	0xffffffff


	//   ....[3]....
        /*00b8*/ 	.word	0xffffffff


	//   ....[4]....
        /*00bc*/ 	.word	0xffffffff


	//   ....[5]....
        /*00c0*/ 	.word	0xffffffff


	//   ....[6]....
        /*00c4*/ 	.word	0xffffffff


	//   ....[7]....
        /*00c8*/ 	.word	0xffffffff


	//   ....[8]....
        /*00cc*/ 	.word	0xffffffff


	//   ....[9]....
        /*00d0*/ 	.word	0xffffffff


	//   ....[10]....
        /*00d4*/ 	.word	0xffffffff


	//   ....[11]....
        /*00d8*/ 	.word	0xffffffff


	//   ....[12]....
        /*00dc*/ 	.word	0xffffffff


	//   ....[13]....
        /*00e0*/ 	.word	0xffffffff


	//   ....[14]....
        /*00e4*/ 	.word	0xffffffff


	//   ....[15]....
        /*00e8*/ 	.word	0xffffffff


	//   ....[16]....
        /*00ec*/ 	.word	0xffffffff


	//   ....[17]....
        /*00f0*/ 	.word	0xffffffff


	//   ....[18]....
        /*00f4*/ 	.word	0xffffffff


	//   ....[19]....
        /*00f8*/ 	.word	0xffffffff


	//   ....[20]....
        /*00fc*/ 	.word	0xffffffff


	//   ....[21]....
        /*0100*/ 	.word	0xffffffff


	//   ....[22]....
        /*0104*/ 	.word	0xffffffff


	//   ....[23]....
        /*0108*/ 	.word	0xffffffff


	//   ....[24]....
        /*010c*/ 	.word	0xffffffff


	//   ....[25]....
        /*0110*/ 	.word	0xffffffff


	//   ....[26]....
        /*0114*/ 	.word	0xffffffff


	//   ....[27]....
        /*0118*/ 	.word	0xffffffff


	//   ....[28]....
        /*011c*/ 	.word	0xffffffff


	//   ....[29]....
        /*0120*/ 	.word	0xffffffff


	//   ....[30]....
        /*0124*/ 	.word	0xffffffff


	//   ....[31]....
        /*0128*/ 	.word	0xffffffff


	//   ....[32]....
        /*012c*/ 	.word	0xffffffff


	//   ....[33]....
        /*0130*/ 	.word	0xffffffff


	//   ....[34]....
        /*0134*/ 	.word	0xffffffff


	//   ....[35]....
        /*0138*/ 	.word	0xffffffff


	//   ....[36]....
        /*013c*/ 	.word	0xffffffff


	//   ....[37]....
        /*0140*/ 	.word	0xffffffff


	//   ....[38]....
        /*0144*/ 	.word	0xffffffff


	//   ....[39]....
        /*0148*/ 	.word	0xffffffff


	//   ....[40]....
        /*014c*/ 	.word	0xffffffff


	//   ....[41]....
        /*0150*/ 	.word	0xffffffff


	//   ....[42]....
        /*0154*/ 	.word	0xffffffff


	//   ....[43]....
        /*0158*/ 	.word	0xffffffff


	//   ....[44]....
        /*015c*/ 	.word	0xffffffff


	//   ....[45]....
        /*0160*/ 	.word	0xffffffff


	//   ....[46]....
        /*0164*/ 	.word	0xffffffff


	//   ....[47]....
        /*0168*/ 	.word	0xffffffff


	//   ....[48]....
        /*016c*/ 	.word	0xffffffff


	//   ....[49]....
        /*0170*/ 	.word	0xffffffff


	//   ....[50]....
        /*0174*/ 	.word	0xffffffff


	//   ....[51]....
        /*0178*/ 	.word	0xffffffff


	//   ....[52]....
        /*017c*/ 	.word	0xffffffff


	//   ....[53]....
        /*0180*/ 	.word	0xffffffff


	//   ....[54]....
        /*0184*/ 	.word	0xffffffff


	//   ....[55]....
        /*0188*/ 	.word	0xffffffff


	//   ....[56]....
        /*018c*/ 	.word	0xffffffff


	//   ....[57]....
        /*0190*/ 	.word	0xffffffff


	//   ....[58]....
        /*0194*/ 	.word	0xffffffff


	//   ....[59]....
        /*0198*/ 	.word	0xffffffff


	//   ....[60]....
        /*019c*/ 	.word	0xffffffff


	//   ....[61]....
        /*01a0*/ 	.word	0xffffffff


	//   ....[62]....
        /*01a4*/ 	.word	0xffffffff


	//   ....[63]....
        /*01a8*/ 	.word	0xffffffff


	//   ....[64]....
        /*01ac*/ 	.word	0xffffffff


	//   ....[65]....
        /*01b0*/ 	.word	0xffffffff


	//   ....[66]....
        /*01b4*/ 	.word	0xffffffff


	//   ....[67]....
        /*01b8*/ 	.word	0xffffffff


	//   ....[68]....
        /*01bc*/ 	.word	0xffffffff


	//   ....[69]....
        /*01c0*/ 	.word	0xffffffff


	//   ....[70]....
        /*01c4*/ 	.word	0xffffffff


	//   ....[71]....
        /*01c8*/ 	.word	0xffffffff


	//   ....[72]....
        /*01cc*/ 	.word	0xffffffff


	//   ....[73]....
        /*01d0*/ 	.word	0xffffffff


	//   ....[74]....
        /*01d4*/ 	.word	0xffffffff


	//   ....[75]....
        /*01d8*/ 	.word	0xffffffff


	//   ....[76]....
        /*01dc*/ 	.word	0xffffffff


	//   ....[77]....
        /*01e0*/ 	.word	0xffffffff


	//   ....[78]....
        /*01e4*/ 	.word	0xffffffff


	//   ....[79]....
        /*01e8*/ 	.word	0xffffffff


	//   ....[80]....
        /*01ec*/ 	.word	0xffffffff


	//   ....[81]....
        /*01f0*/ 	.word	0xffffffff


	//   ....[82]....
        /*01f4*/ 	.word	0xffffffff


	//   ....[83]....
        /*01f8*/ 	.word	0xffffffff


	//   ....[84]....
        /*01fc*/ 	.word	0xffffffff


	//   ....[85]....
        /*0200*/ 	.word	0xffffffff


	//   ....[86]....
        /*0204*/ 	.word	0xffffffff


	//   ....[87]....
        /*0208*/ 	.word	0xffffffff


	//   ....[88]....
        /*020c*/ 	.word	0xffffffff


	//   ....[89]....
        /*0210*/ 	.word	0xffffffff


	//   ....[90]....
        /*0214*/ 	.word	0xffffffff


	//   ....[91]....
        /*0218*/ 	.word	0xffffffff


	//   ....[92]....
        /*021c*/ 	.word	0xffffffff


	//   ....[93]....
        /*0220*/ 	.word	0xffffffff


	//   ....[94]....
        /*0224*/ 	.word	0xffffffff


	//   ....[95]....
        /*0228*/ 	.word	0xffffffff


	//   ....[96]....
        /*022c*/ 	.word	0x050000eb


	//   ....[97]....
        /*0230*/ 	.word	0x050000eb


	//   ....[98]....
        /*0234*/ 	.word	0x050000eb


	//   ....[99]....
        /*0238*/ 	.word	0x050000eb


	//   ....[100]....
        /*023c*/ 	.word	0x050000eb


	//   ....[101]....
        /*0240*/ 	.word	0x050000eb


	//   ....[102]....
        /*0244*/ 	.word	0x050000eb


	//   ....[103]....
        /*0248*/ 	.word	0x050000eb


	//   ....[104]....
        /*024c*/ 	.word	0x050000eb


	//   ....[105]....
        /*0250*/ 	.word	0x050000eb


	//   ....[106]....
        /*0254*/ 	.word	0x050000eb


	//   ....[107]....
        /*0258*/ 	.word	0x050000eb


	//   ....[108]....
        /*025c*/ 	.word	0x050000eb


	//   ....[109]....
        /*0260*/ 	.word	0x050000eb


	//   ....[110]....
        /*0264*/ 	.word	0x050000eb


	//   ....[111]....
        /*0268*/ 	.word	0x050000eb


	//   ....[112]....
        /*026c*/ 	.word	0x050000eb


	//   ....[113]....
        /*0270*/ 	.word	0x050000eb


	//   ....[114]....
        /*0274*/ 	.word	0x050000eb


	//   ....[115]....
        /*0278*/ 	.word	0x050000eb


	//   ....[116]....
        /*027c*/ 	.word	0x050000eb


	//   ....[117]....
        /*0280*/ 	.word	0x050000eb


	//   ....[118]....
        /*0284*/ 	.word	0x050000eb


	//   ....[119]....
        /*0288*/ 	.word	0x050000eb


	//   ....[120]....
        /*028c*/ 	.word	0x050000eb


	//   ....[121]....
        /*0290*/ 	.word	0x050000eb


	//   ....[122]....
        /*0294*/ 	.word	0x050000eb


	//   ....[123]....
        /*0298*/ 	.word	0x050000eb


	//   ....[124]....
        /*029c*/ 	.word	0x050000eb


	//   ....[125]....
        /*02a0*/ 	.word	0x050000eb


	//   ....[126]....
        /*02a4*/ 	.word	0x050000eb


	//   ....[127]....
        /*02a8*/ 	.word	0x050000eb


	//   ....[128]....
        /*02ac*/ 	.word	0x050000eb


	//   ....[129]....
        /*02b0*/ 	.word	0x050000eb


	//   ....[130]....
        /*02b4*/ 	.word	0x050000eb


	//   ....[131]....
        /*02b8*/ 	.word	0x050000eb


	//   ....[132]....
        /*02bc*/ 	.word	0x050000eb


	//   ....[133]....
        /*02c0*/ 	.word	0x050000eb


	//   ....[134]....
        /*02c4*/ 	.word	0x050000eb


	//   ....[135]....
        /*02c8*/ 	.word	0x050000eb


	//   ....[136]....
        /*02cc*/ 	.word	0x050000eb


	//   ....[137]....
        /*02d0*/ 	.word	0x050000eb


	//   ....[138]....
        /*02d4*/ 	.word	0x050000eb


	//   ....[139]....
        /*02d8*/ 	.word	0x050000eb


	//   ....[140]....
        /*02dc*/ 	.word	0x050000eb


	//   ....[141]....
        /*02e0*/ 	.word	0x050000eb


	//   ....[142]....
        /*02e4*/ 	.word	0x050000eb


	//   ....[143]....
        /*02e8*/ 	.word	0x050000eb


	//   ....[144]....
        /*02ec*/ 	.word	0x050000eb


	//   ....[145]....
        /*02f0*/ 	.word	0x050000eb


	//   ....[146]....
        /*02f4*/ 	.word	0x050000eb


	//   ....[147]....
        /*02f8*/ 	.word	0x050000eb


	//   ....[148]....
        /*02fc*/ 	.word	0x050000eb


	//   ....[149]....
        /*0300*/ 	.word	0x050000eb


	//   ....[150]....
        /*0304*/ 	.word	0x050000eb


	//   ....[151]....
        /*0308*/ 	.word	0x050000eb


	//   ....[152]....
        /*030c*/ 	.word	0x050000eb


	//   ....[153]....
        /*0310*/ 	.word	0x050000eb


	//   ....[154]....
        /*0314*/ 	.word	0x050000eb


	//   ....[155]....
        /*0318*/ 	.word	0x050000eb


	//   ....[156]....
        /*031c*/ 	.word	0x050000eb


	//   ....[157]....
        /*0320*/ 	.word	0x050000eb


	//   ....[158]....
        /*0324*/ 	.word	0x050000eb


	//   ....[159]....
        /*0328*/ 	.word	0x050000eb


	//----- nvinfo : EIATTR_COOP_GROUP_INSTR_OFFSETS
	.align		4
.L_1077:
        /*032c*/ 	.byte	0x04, 0x28
        /*032e*/ 	.short	(.L_1079 - .L_1078)


	//   ....[0]....
.L_1078:
        /*0330*/ 	.word	0x00001400


	//   ....[1]....
        /*0334*/ 	.word	0x00001980


	//   ....[2]....
        /*0338*/ 	.word	0x00001e70


	//   ....[3]....
        /*033c*/ 	.word	0x00003b30


	//   ....[4]....
        /*0340*/ 	.word	0x000051b0


	//   ....[5]....
        /*0344*/ 	.word	0x000051c0


	//   ....[6]....
        /*0348*/ 	.word	0x000051d0


	//   ....[7]....
        /*034c*/ 	.word	0x000051e0


	//   ....[8]....
        /*0350*/ 	.word	0x00005280


	//   ....[9]....
        /*0354*/ 	.word	0x000052a0


	//   ....[10]....
        /*0358*/ 	.word	0x000052b0


	//   ....[11]....
        /*035c*/ 	.word	0x000052c0


	//   ....[12]....
        /*0360*/ 	.word	0x00005350


	//   ....[13]....
        /*0364*/ 	.word	0x00005380


	//   ....[14]....
        /*0368*/ 	.word	0x00005390


	//   ....[15]....
        /*036c*/ 	.word	0x000053a0


	//   ....[16]....
        /*0370*/ 	.word	0x00005450


	//   ....[17]....
        /*0374*/ 	.word	0x00005460


	//   ....[18]....
        /*0378*/ 	.word	0x00005470


	//   ....[19]....
        /*037c*/ 	.word	0x00005480


	//   ....[20]....
        /*0380*/ 	.word	0x00005530


	//   ....[21]....
        /*0384*/ 	.word	0x00005540


	//   ....[22]....
        /*0388*/ 	.word	0x00005550


	//   ....[23]....
        /*038c*/ 	.word	0x00005560


	//   ....[24]....
        /*0390*/ 	.word	0x000056c0


	//   ....[25]....
        /*0394*/ 	.word	0x000056d0


	//   ....[26]....
        /*0398*/ 	.word	0x000056e0


	//   ....[27]....
        /*039c*/ 	.word	0x000056f0


	//   ....[28]....
        /*03a0*/ 	.word	0x00005700


	//   ....[29]....
        /*03a4*/ 	.word	0x00005710


	//   ....[30]....
        /*03a8*/ 	.word	0x00005720


	//   ....[31]....
        /*03ac*/ 	.word	0x00005730


	//   ....[32]....
        /*03b0*/ 	.word	0x00007080


	//   ....[33]....
        /*03b4*/ 	.word	0x000070a0


	//   ....[34]....
        /*03b8*/ 	.word	0x000070b0


	//   ....[35]....
        /*03bc*/ 	.word	0x000070c0


	//   ....[36]....
        /*03c0*/ 	.word	0x000071e0


	//   ....[37]....
        /*03c4*/ 	.word	0x000071f0


	//   ....[38]....
        /*03c8*/ 	.word	0x00007200


	//   ....[39]....
        /*03cc*/ 	.word	0x00007210


	//   ....[40]....
        /*03d0*/ 	.word	0x00007330


	//   ....[41]....
        /*03d4*/ 	.word	0x00007340


	//   ....[42]....
        /*03d8*/ 	.word	0x00007350


	//   ....[43]....
        /*03dc*/ 	.word	0x00007360


	//   ....[44]....
        /*03e0*/ 	.word	0x00007480


	//   ....[45]....
        /*03e4*/ 	.word	0x00007490


	//   ....[46]....
        /*03e8*/ 	.word	0x000074a0


	//   ....[47]....
        /*03ec*/ 	.word	0x000074b0


	//   ....[48]....
        /*03f0*/ 	.word	0x000075d0


	//   ....[49]....
        /*03f4*/ 	.word	0x000075e0


	//   ....[50]....
        /*03f8*/ 	.word	0x000075f0


	//   ....[51]....
        /*03fc*/ 	.word	0x00007600


	//   ....[52]....
        /*0400*/ 	.word	0x00007720


	//   ....[53]....
        /*0404*/ 	.word	0x00007730


	//   ....[54]....
        /*0408*/ 	.word	0x00007740


	//   ....[55]....
        /*040c*/ 	.word	0x00007750


	//   ....[56]....
        /*0410*/ 	.word	0x00007760


	//   ....[57]....
        /*0414*/ 	.word	0x00007770


	//   ....[58]....
        /*0418*/ 	.word	0x000077d0


	//   ....[59]....
        /*041c*/ 	.word	0x00007800


	//   ....[60]....
        /*0420*/ 	.word	0x00007830


	//   ....[61]....
        /*0424*/ 	.word	0x00007840


	//   ....[62]....
        /*0428*/ 	.word	0x00007850


	//   ....[63]....
        /*042c*/ 	.word	0x00007860


	//   ....[64]....
        /*0430*/ 	.word	0x0000b1b0


	//   ....[65]....
        /*0434*/ 	.word	0x0000b1f0


	//   ....[66]....
        /*0438*/ 	.word	0x0000b230


	//   ....[67]....
        /*043c*/ 	.word	0x0000b270


	//   ....[68]....
        /*0440*/ 	.word	0x0000b390


	//   ....[69]....
        /*0444*/ 	.word	0x0000b400


	//   ....[70]....
        /*0448*/ 	.word	0x0000b440


	//   ....[71]....
        /*044c*/ 	.word	0x0000b480


	//   ....[72]....
        /*0450*/ 	.word	0x0000b560


	//   ....[73]....
        /*0454*/ 	.word	0x0000b5d0


	//   ....[74]....
        /*0458*/ 	.word	0x0000b610


	//   ....[75]....
        /*045c*/ 	.word	0x0000b650


	//   ....[76]....
        /*0460*/ 	.word	0x0000b740


	//   ....[77]....
        /*0464*/ 	.word	0x0000b770


	//   ....[78]....
        /*0468*/ 	.word	0x0000b790


	//   ....[79]....
        /*046c*/ 	.word	0x0000b7b0


	//   ....[80]....
        /*0470*/ 	.word	0x0000b7d0


	//   ....[81]....
        /*0474*/ 	.word	0x0000b800


	//   ....[82]....
        /*0478*/ 	.word	0x0000b820


	//   ....[83]....
        /*047c*/ 	.word	0x0000b830


	//   ....[84]....
        /*0480*/ 	.word	0x0000c0b0


	//   ....[85]....
        /*0484*/ 	.word	0x0000c5e0


	//   ....[86]....
        /*0488*/ 	.word	0x0000ca70


	//   ....[87]....
        /*048c*/ 	.word	0x0000caa0


	//   ....[88]....
        /*0490*/ 	.word	0x0000cad0


	//   ....[89]....
        /*0494*/ 	.word	0x0000cb30


	//   ....[90]....
        /*0498*/ 	.word	0x0000cb70


	//   ....[91]....
        /*049c*/ 	.word	0x0000cd80


	//   ....[92]....
        /*04a0*/ 	.word	0x0000cda0


	//   ....[93]....
        /*04a4*/ 	.word	0x0000cdd0


	//   ....[94]....
        /*04a8*/ 	.word	0x0000ce10


	//   ....[95]....
        /*04ac*/ 	.word	0x0000ce30


	//   ....[96]....
        /*04b0*/ 	.word	0x0000d2c0


	//   ....[97]....
        /*04b4*/ 	.word	0x0000d310


	//   ....[98]....
        /*04b8*/ 	.word	0x0000d360


	//   ....[99]....
        /*04bc*/ 	.word	0x0000d3b0


	//   ....[100]....
        /*04c0*/ 	.word	0x0000d4a0


	//   ....[101]....
        /*04c4*/ 	.word	0x0000d4f0


	//   ....[102]....
        /*04c8*/ 	.word	0x0000d540


	//   ....[103]....
        /*04cc*/ 	.word	0x0000d590


	//   ....[104]....
        /*04d0*/ 	.word	0x0000d680


	//   ....[105]....
        /*04d4*/ 	.word	0x0000d6d0


	//   ....[106]....
        /*04d8*/ 	.word	0x0000d720


	//   ....[107]....
        /*04dc*/ 	.word	0x0000d770


	//   ....[108]....
        /*04e0*/ 	.word	0x0000d860


	//   ....[109]....
        /*04e4*/ 	.word	0x0000d8b0


	//   ....[110]....
        /*04e8*/ 	.word	0x0000d900


	//   ....[111]....
        /*04ec*/ 	.word	0x0000d950


	//   ....[112]....
        /*04f0*/ 	.word	0x0000da40


	//   ....[113]....
        /*04f4*/ 	.word	0x0000da90


	//   ....[114]....
        /*04f8*/ 	.word	0x0000dae0


	//   ....[115]....
        /*04fc*/ 	.word	0x0000db30


	//   ....[116]....
        /*0500*/ 	.word	0x0000dbc0


	//   ....[117]....
        /*0504*/ 	.word	0x0000dc60


	//   ....[118]....
        /*0508*/ 	.word	0x0000dd00


	//   ....[119]....
        /*050c*/ 	.word	0x0000dda0


	//   ....[120]....
        /*0510*/ 	.word	0x0000de40


	//   ....[121]....
        /*0514*/ 	.word	0x0000def0


	//   ....[122]....
        /*0518*/ 	.word	0x0000df50


	//   ....[123]....
        /*051c*/ 	.word	0x0000dfa0


	//   ....[124]....
        /*0520*/ 	.word	0x0000dfd0


	//   ....[125]....
        /*0524*/ 	.word	0x0000e030


	//   ....[126]....
        /*0528*/ 	.word	0x0000e080


	//   ....[127]....
        /*052c*/ 	.word	0x0000e0d0


	//   ....[128]....
        /*0530*/ 	.word	0x0000e170


	//   ....[129]....
        /*0534*/ 	.word	0x0000e1c0


	//   ....[130]....
        /*0538*/ 	.word	0x0000e210


	//   ....[131]....
        /*053c*/ 	.word	0x0000e260


	//   ....[132]....
        /*0540*/ 	.word	0x0000e2f0


	//   ....[133]....
        /*0544*/ 	.word	0x0000e380


	//   ....[134]....
        /*0548*/ 	.word	0x0000e3d0


	//   ....[135]....
        /*054c*/ 	.word	0x0000e420


	//   ....[136]....
        /*0550*/ 	.word	0x0000e4c0


	//   ....[137]....
        /*0554*/ 	.word	0x0000e550


	//   ....[138]....
        /*0558*/ 	.word	0x0000e5a0


	//   ....[139]....
        /*055c*/ 	.word	0x0000e5f0


	//   ....[140]....
        /*0560*/ 	.word	0x0000e690


	//   ....[141]....
        /*0564*/ 	.word	0x0000e720


	//   ....[142]....
        /*0568*/ 	.word	0x0000e770


	//   ....[143]....
        /*056c*/ 	.word	0x0000e7c0


	//   ....[144]....
        /*0570*/ 	.word	0x0000e860


	//   ....[145]....
        /*0574*/ 	.word	0x0000e8f0


	//   ....[146]....
        /*0578*/ 	.word	0x0000e940


	//   ....[147]....
        /*057c*/ 	.word	0x0000e990


	//   ....[148]....
        /*0580*/ 	.word	0x0000ea30


	//   ....[149]....
        /*0584*/ 	.word	0x0000ead0


	//   ....[150]....
        /*0588*/ 	.word	0x0000eb20


	//   ....[151]....
        /*058c*/ 	.word	0x0000ec20


	//   ....[152]....
        /*0590*/ 	.word	0x0000ec80


	//   ....[153]....
        /*0594*/ 	.word	0x0000ecd0


	//   ....[154]....
        /*0598*/ 	.word	0x0000ed20


	//   ....[155]....
        /*059c*/ 	.word	0x0000ed70


	//   ....[156]....
        /*05a0*/ 	.word	0x0000edc0


	//   ....[157]....
        /*05a4*/ 	.word	0x0000ee10


	//   ....[158]....
        /*05a8*/ 	.word	0x0000ee60


	//   ....[159]....
        /*05ac*/ 	.word	0x0000eeb0


	//----- nvinfo : EIATTR_VRC_CTA_INIT_COUNT
	.align		4
.L_1079:
        /*05b0*/ 	.byte	0x02, 0x4a
	.zero		1
	.zero		1


	//----- nvinfo : EIATTR_EXIT_INSTR_OFFSETS
	.align		4
        /*05b4*/ 	.byte	0x04, 0x1c
        /*05b6*/ 	.short	(.L_1081 - .L_1080)


	//   ....[0]....
.L_1080:
        /*05b8*/ 	.word	0x0000cf70


	//   ....[1]....
        /*05bc*/ 	.word	0x0000d260


	//----- nvinfo : EIATTR_MAX_THREADS
	.align		4
.L_1081:
        /*05c0*/ 	.byte	0x04, 0x05
        /*05c2*/ 	.short	(.L_1083 - .L_1082)
.L_1082:
        /*05c4*/ 	.word	0x00000080
        /*05c8*/ 	.word	0x00000001
        /*05cc*/ 	.word	0x00000001


	//----- nvinfo : EIATTR_CRS_STACK_SIZE
	.align		4
.L_1083:
        /*05d0*/ 	.byte	0x04, 0x1e
        /*05d2*/ 	.short	(.L_1085 - .L_1084)
.L_1084:
        /*05d4*/ 	.word	0x00000000


	//----- nvinfo : EIATTR_CBANK_PARAM_SIZE
	.align		4
.L_1085:
        /*05d8*/ 	.byte	0x03, 0x19
        /*05da*/ 	.short	0x01f0


	//----- nvinfo : EIATTR_PARAM_CBANK
	.align		4
        /*05dc*/ 	.byte	0x04, 0x0a
        /*05de*/ 	.short	(.L_1087 - .L_1086)
	.align		4
.L_1086:
        /*05e0*/ 	.word	index@(.nv.constant0._Z25selective_scan_bwd_kernelI32Selective_Scan_bwd_kernel_traitsILi128ELi16ELb0ELb0ELb1ELb0ELb0EfN3c107complexIfEEEEv12SSMParamsBwd)
        /*05e4*/ 	.short	0x0380
        /*05e6*/ 	.short	0x01f0


	//----- nvinfo : EIATTR_SW_WAR
	.align		4
.L_1087:
        /*05e8*/ 	.byte	0x04, 0x36
        /*05ea*/ 	.short	(.L_1089 - .L_1088)
.L_1088:
        /*05ec*/ 	.word	0x00000008
.L_1089:


//--------------------- .nv.info._Z25selective_scan_bwd_kernelI32Selective_Scan_bwd_kernel_traitsILi128ELi16ELb0ELb0ELb1ELb0ELb1EfN3c107complexIfEEEEv12SSMParamsBwd --------------------------
	.section	.nv.info._Z25selective_scan_bwd_kernelI32Selective_Scan_bwd_kernel_traitsILi128ELi16ELb0ELb0ELb1ELb0ELb1EfN3c107complexIfEEEEv12SSMParamsBwd,"",@"SHT_CUDA_INFO"
	.sectionflags	@""
	.align	4


	//----- nvinfo : EIATTR_CUDA_API_VERSION
	.align		4
        /*0000*/ 	.byte	0x04, 0x37
        /*0002*/ 	.short	(.L_1091 - .L_1090)
.L_1090:
        /*0004*/ 	.word	0x00000082


	//----- nvinfo : EIATTR_KPARAM_INFO
	.align		4
.L_1091:
        /*0008*/ 	.byte	0x04, 0x17
        /*000a*/ 	.short	(.L_1093 - .L_1092)
.L_1092:
        /*000c*/ 	.word	0x00000000
        /*0010*/ 	.short	0x0000
        /*0012*/ 	.short	0x0000
        /*0014*/ 	.byte	0x00, 0xf0, 0xc1, 0x07


	//----- nvinfo : EIATTR_SPARSE_MMA_MASK
	.align		4
.L_1093:
        /*0018*/ 	.byte	0x03, 0x50
        /*001a*/ 	.short	0x0000


	//----- nvinfo : EIATTR_MAXREG_COUNT
	.align		4
        /*001c*/ 	.byte	0x03, 0x1b
        /*001e*/ 	.short	0x00ff


	//----- nvinfo : EIATTR_NUM_BARRIERS
	.align		4
        /*0020*/ 	.byte	0x02, 0x4c
        /*0022*/ 	.byte	0x01
	.zero		1


	//----- nvinfo : EIATTR_ANNOTATIONS
	.align		4
        /*0024*/ 	.byte	0x04, 0x55
        /*0026*/ 	.short	(.L_1095 - .L_1094)


	//   ....[0]....
.L_1094:
        /* <DEDUP_REMOVED lines=8> */


	//----- nvinfo : EIATTR_MERCURY_ISA_VERSION
	.align		4
.L_1095:
        /*0098*/ 	.byte	0x03, 0x5f
        /*009a*/ 	.short	0x0101


	//----- nvinfo : EIATTR_INT_WARP_WIDE_INSTR_OFFSETS
	.align		4
        /*009c*/ 	.byte	0x04, 0x31
        /*009e*/ 	.short	(.L_1097 - .L_1096)


	//   ....[0]....
.L_1096:
        /*00a0*/ 	.word	0x00008b30


	//   ....[1]....
        /*00a4*/ 	.word	0x00009d00


	//----- nvinfo : EIATTR_COOP_GROUP_MASK_REGIDS
	.align		4
.L_1097:
        /*00a8*/ 	.byte	0x04, 0x29
        /*00aa*/ 	.short	(.L_1099 - .L_1098)


	//   ....[0]....
.L_1098:
        /*00ac*/ 	.word	0xffffffff


	//   ....[1]....
        /*00b0*/ 	.word	0xffffffff


	//   ....[2]....
        /*00b4*/ 	.word	0xffffffff


	//   ....[3]....
        /*00b8*/ 	.word	0xffffffff


	//   ....[4]....
        /*00bc*/ 	.word	0xffffffff


	//   ....[5]....
        /*00c0*/ 	.word	0xffffffff


	//   ....[6]....
        /*00c4*/ 	.word	0xffffffff


	//   ....[7]....
        /*00c8*/ 	.word	0xffffffff


	//   ....[8]....
        /*00cc*/ 	.word	0xffffffff


	//   ....[9]....
        /*00d0*/ 	.word	0xffffffff


	//   ....[10]....
        /*00d4*/ 	.word	0xffffffff


	//   ....[11]....
        /*00d8*/ 	.word	0xffffffff


	//   ....[12]....
        /*00dc*/ 	.word	0xffffffff


	//   ....[13]....
        /*00e0*/ 	.word	0xffffffff


	//   ....[14]....
        /*00e4*/ 	.word	0xffffffff


	//   ....[15]....
        /*00e8*/ 	.word	0xffffffff


	//   ....[16]....
        /*00ec*/ 	.word	0xffffffff


	//   ....[17]....
        /*00f0*/ 	.word	0xffffffff


	//   ....[18]....
        /*00f4*/ 	.word	0xffffffff


	//   ....[19]....
        /*00f8*/ 	.word	0xffffffff


	//   ....[20]....
        /*00fc*/ 	.word	0xffffffff


	//   ....[21]....
        /*0100*/ 	.word	0xffffffff


	//   ....[22]....
        /*0104*/ 	.word	0xffffffff


	//   ....[23]....
        /*0108*/ 	.word	0xffffffff


	//   ....[24]....
        /*010c*/ 	.word	0xffffffff


	//   ....[25]....
        /*0110*/ 	.word	0xffffffff


	//   ....[26]....
        /*0114*/ 	.word	0xffffffff


	//   ....[27]....
        /*0118*/ 	.word	0xffffffff


	//   ....[28]....
        /*011c*/ 	.word	0xffffffff


	//   ....[29]....
        /*0120*/ 	.word	0xffffffff


	//   ....[30]....
        /*0124*/ 	.word	0xffffffff


	//   ....[31]....
        /*0128*/ 	.word	0xffffffff


	//   ....[32]....
        /*012c*/ 	.word	0xffffffff


	//   ....[33]....
        /*0130*/ 	.word	0xffffffff


	//   ....[34]....
        /*0134*/ 	.word	0xffffffff


	//   ....[35]....
        /*0138*/ 	.word	0xffffffff


	//   ....[36]....
        /*013c*/ 	.word	0xffffffff


	//   ....[37]....
        /*0140*/ 	.word	0xffffffff


	//   ....[38]....
        /*0144*/ 	.word	0xffffffff


	//   ....[39]....
        /*0148*/ 	.word	0xffffffff


	//   ....[40]....
        /*014c*/ 	.word	0xffffffff


	//   ....[41]....
        /*0150*/ 	.word	0xffffffff


	//   ....[42]....
        /*0154*/ 	.word	0xffffffff


	//   ....[43]....
        /*0158*/ 	.word	0xffffffff


	//   ....[44]....
        /*015c*/ 	.word	0xffffffff


	//   ....[45]....
        /*0160*/ 	.word	0xffffffff


	//   ....[46]....
        /*0164*/ 	.word	0xffffffff


	//   ....[47]....
        /*0168*/ 	.word	0xffffffff


	//   ....[48]....
        /*016c*/ 	.word	0xffffffff


	//   ....[49]....
        /*0170*/ 	.word	0xffffffff


	//   ....[50]....
        /*0174*/ 	.word	0xffffffff


	//   ....[51]....
        /*0178*/ 	.word	0xffffffff


	//   ....[52]....
        /*017c*/ 	.word	0xffffffff


	//   ....[53]....
        /*0180*/ 	.word	0xffffffff


	//   ....[54]....
        /*0184*/ 	.word	0xffffffff


	//   ....[55]....
        /*0188*/ 	.word	0xffffffff


	//   ....[56]....
        /*018c*/ 	.word	0xffffffff


	//   ....[57]....
        /*0190*/ 	.word	0xffffffff


	//   ....[58]....
        /*0194*/ 	.word	0xffffffff


	//   ....[59]....
        /*0198*/ 	.word	0xffffffff


	//   ....[60]....
        /*019c*/ 	.word	0xffffffff


	//   ....[61]....
        /*01a0*/ 	.word	0xffffffff


	//   ....[62]....
        /*01a4*/ 	.word	0xffffffff


	//   ....[63]....
        /*01a8*/ 	.word	0xffffffff


	//   ....[64]....
        /*01ac*/ 	.word	0xffffffff


	//   ....[65]....
        /*01b0*/ 	.word	0xffffffff


	//   ....[66]....
        /*01b4*/ 	.word	0xffffffff


	//   ....[67]....
        /*01b8*/ 	.word	0xffffffff


	//   ....[68]....
        /*01bc*/ 	.word	0xffffffff


	//   ....[69]....
        /*01c0*/ 	.word	0xffffffff


	//   ....[70]....
        /*01c4*/ 	.word	0xffffffff


	//   ....[71]....
        /*01c8*/ 	.word	0xffffffff


	//   ....[72]....
        /*01cc*/ 	.word	0xffffffff


	//   ....[73]....
        /*01d0*/ 	.word	0xffffffff


	//   ....[74]....
        /*01d4*/ 	.word	0xffffffff


	//   ....[75]....
        /*01d8*/ 	.word	0xffffffff


	//   ....[76]....
        /*01dc*/ 	.word	0xffffffff


	//   ....[77]....
        /*01e0*/ 	.word	0xffffffff


	//   ....[78]....
        /*01e4*/ 	.word	0xffffffff


	//   ....[79]....
        /*01e8*/ 	.word	0xffffffff


	//   ....[80]....
        /*01ec*/ 	.word	0xffffffff


	//   ....[81]....
        /*01f0*/ 	.word	0xffffffff


	//   ....[82]....
        /*01f4*/ 	.word	0xffffffff


	//   ....[83]....
        /*01f8*/ 	.word	0xffffffff


	//   ....[84]....
        /*01fc*/ 	.word	0xffffffff


	//   ....[85]....
        /*0200*/ 	.word	0xffffffff


	//   ....[86]....
        /*0204*/ 	.word	0xffffffff


	//   ....[87]....
        /*0208*/ 	.word	0xffffffff


	//   ....[88]....
        /*020c*/ 	.word	0xffffffff


	//   ....[89]....
        /*0210*/ 	.word	0xffffffff


	//   ....[90]....
        /*0214*/ 	.word	0xffffffff


	//   ....[91]....
        /*0218*/ 	.word	0xffffffff


	//   ....[92]....
        /*021c*/ 	.word	0xffffffff


	//   ....[93]....
        /*0220*/ 	.word	0xffffffff


	//   ....[94]....
        /*0224*/ 	.word	0xffffffff


	//   ....[95]....
        /*0228*/ 	.word	0xffffffff


	//   ....[96]....
        /*022c*/ 	.word	0xffffffff


	//   ....[97]....
        /*0230*/ 	.word	0xffffffff


	//   ....[98]....
        /*0234*/ 	.word	0xffffffff


	//   ....[99]....
        /*0238*/ 	.word	0xffffffff


	//   ....[100]....
        /*023c*/ 	.word	0x050000eb


	//   ....[101]....
        /*0240*/ 	.word	0x050000eb


	//   ....[102]....
        /*0244*/ 	.word	0x050000eb


	//   ....[103]....
        /*0248*/ 	.word	0x050000eb


	//   ....[104]....
        /*024c*/ 	.word	0x050000eb


	//   ....[105]....
        /*0250*/ 	.word	0x050000eb


	//   ....[106]....
        /*0254*/ 	.word	0x050000eb


	//   ....[107]....
        /*0258*/ 	.word	0x050000eb


	//   ....[108]....
        /*025c*/ 	.word	0x050000eb


	//   ....[109]....
        /*0260*/ 	.word	0x050000eb


	//   ....[110]....
        /*0264*/ 	.word	0x050000eb


	//   ....[111]....
        /*0268*/ 	.word	0x050000eb


	//   ....[112]....
        /*026c*/ 	.word	0x050000eb


	//   ....[113]....
        /*0270*/ 	.word	0x050000eb


	//   ....[114]....
        /*0274*/ 	.word	0x050000eb


	//   ....[115]....
        /*0278*/ 	.word	0x050000eb


	//   ....[116]....
        /*027c*/ 	.word	0x050000eb


	//   ....[117]....
        /*0280*/ 	.word	0x050000eb


	//   ....[118]....
        /*0284*/ 	.word	0x050000eb


	//   ....[119]....
        /*0288*/ 	.word	0x050000eb


	//   ....[120]....
        /*028c*/ 	.word	0x050000eb


	//   ....[121]....
        /*0290*/ 	.word	0x050000eb


	//   ....[122]....
        /*0294*/ 	.word	0x050000eb


	//   ....[123]....
        /*0298*/ 	.word	0x050000eb


	//   ....[124]....
        /*029c*/ 	.word	0x050000eb


	//   ....[125]....
        /*02a0*/ 	.word	0x050000eb


	//   ....[126]....
        /*02a4*/ 	.word	0x050000eb


	//   ....[127]....
        /*02a8*/ 	.word	0x050000eb


	//   ....[128]....
        /*02ac*/ 	.word	0x050000eb


	//   ....[129]....
        /*02b0*/ 	.word	0x050000eb


	//   ....[130]....
        /*02b4*/ 	.word	0x050000eb


	//   ....[131]....
        /*02b8*/ 	.word	0x050000eb


	//   ....[132]....
        /*02bc*/ 	.word	0x050000eb


	//   ....[133]....
        /*02c0*/ 	.word	0x050000eb


	//   ....[134]....
        /*02c4*/ 	.word	0x050000eb


	//   ....[135]....
        /*02c8*/ 	.word	0x050000eb


	//   ....[136]....
        /*02cc*/ 	.word	0x050000eb


	//   ....[137]....
        /*02d0*/ 	.word	0x050000eb


	//   ....[138]....
        /*02d4*/ 	.word	0x050000eb


	//   ....[139]....
        /*02d8*/ 	.word	0x050000eb


	//   ....[140]....
        /*02dc*/ 	.word	0x050000eb


	//   ....[141]....
        /*02e0*/ 	.word	0x050000eb


	//   ....[142]....
        /*02e4*/ 	.word	0x050000eb


	//   ....[143]....
        /*02e8*/ 	.word	0x050000eb


	//   ....[144]....
        /*02ec*/ 	.word	0x050000eb


	//   ....[145]....
        /*02f0*/ 	.word	0x050000eb


	//   ....[146]....
        /*02f4*/ 	.word	0x050000eb


	//   ....[147]....
        /*02f8*/ 	.word	0x050000eb


	//   ....[148]....
        /*02fc*/ 	.word	0x050000eb


	//   ....[149]....
        /*0300*/ 	.word	0x050000eb


	//   ....[150]....
        /*0304*/ 	.word	0x050000eb


	//   ....[151]....
        /*0308*/ 	.word	0x050000eb


	//   ....[152]....
        /*030c*/ 	.word	0x050000eb


	//   ....[153]....
        /*0310*/ 	.word	0x050000eb


	//   ....[154]....
        /*0314*/ 	.word	0x050000eb


	//   ....[155]....
        /*0318*/ 	.word	0x050000eb


	//   ....[156]....
        /*031c*/ 	.word	0x050000eb


	//   ....[157]....
        /*0320*/ 	.word	0x050000eb


	//   ....[158]....
        /*0324*/ 	.word	0x050000eb


	//   ....[159]....
        /*0328*/ 	.word	0x050000eb


	//   ....[160]....
        /*032c*/ 	.word	0x050000eb


	//   ....[161]....
        /*0330*/ 	.word	0x050000eb


	//   ....[162]....
        /*0334*/ 	.word	0x050000eb


	//   ....[163]....
        /*0338*/ 	.word	0x050000eb


	//----- nvinfo : EIATTR_COOP_GROUP_INSTR_OFFSETS
	.align		4
.L_1099:
        /*033c*/ 	.byte	0x04, 0x28
        /*033e*/ 	.short	(.L_1101 - .L_1100)


	//   ....[0]....
.L_1100:
        /*0340*/ 	.word	0x000014e0


	//   ....[1]....
        /*0344*/ 	.word	0x000019e0


	//   ....[2]....
        /*0348*/ 	.word	0x00001ee0


	//   ....[3]....
        /*034c*/ 	.word	0x00002310


	//   ....[4]....
        /*0350*/ 	.word	0x00002a20


	//   ....[5]....
        /*0354*/ 	.word	0x00003250


	//   ....[6]....
        /*0358*/ 	.word	0x00003b20


	//   ....[7]....
        /*035c*/ 	.word	0x00005b60


	//   ....[8]....
        /*0360*/ 	.word	0x00007130


	//   ....[9]....
        /*0364*/ 	.word	0x00007140


	//   ....[10]....
        /*0368*/ 	.word	0x00007150


	//   ....[11]....
        /*036c*/ 	.word	0x00007160


	//   ....[12]....
        /*0370*/ 	.word	0x00007200


	//   ....[13]....
        /*0374*/ 	.word	0x00007220


	//   ....[14]....
        /*0378*/ 	.word	0x00007230


	//   ....[15]....
        /*037c*/ 	.word	0x00007240


	//   ....[16]....
        /*0380*/ 	.word	0x000072d0


	//   ....[17]....
        /*0384*/ 	.word	0x00007300


	//   ....[18]....
        /*0388*/ 	.word	0x00007310


	//   ....[19]....
        /*038c*/ 	.word	0x00007320


	//   ....[20]....
        /*0390*/ 	.word	0x000073d0


	//   ....[21]....
        /*0394*/ 	.word	0x000073e0


	//   ....[22]....
        /*0398*/ 	.word	0x000073f0


	//   ....[23]....
        /*039c*/ 	.word	0x00007400


	//   ....[24]....
        /*03a0*/ 	.word	0x000074b0


	//   ....[25]....
        /*03a4*/ 	.word	0x000074c0


	//   ....[26]....
        /*03a8*/ 	.word	0x000074d0


	//   ....[27]....
        /*03ac*/ 	.word	0x000074e0


	//   ....[28]....
        /*03b0*/ 	.word	0x00007640


	//   ....[29]....
        /*03b4*/ 	.word	0x00007650


	//   ....[30]....
        /*03b8*/ 	.word	0x00007660


	//   ....[31]....
        /*03bc*/ 	.word	0x00007670


	//   ....[32]....
        /*03c0*/ 	.word	0x00007680


	//   ....[33]....
        /*03c4*/ 	.word	0x00007690


	//   ....[34]....
        /*03c8*/ 	.word	0x000076a0


	//   ....[35]....
        /*03cc*/ 	.word	0x000076b0


	//   ....[36]....
        /*03d0*/ 	.word	0x00009000


	//   ....[37]....
        /*03d4*/ 	.word	0x00009020


	//   ....[38]....
        /*03d8*/ 	.word	0x00009030


	//   ....[39]....
        /*03dc*/ 	.word	0x00009040


	//   ....[40]....
        /*03e0*/ 	.word	0x00009150


	//   ....[41]....
        /*03e4*/ 	.word	0x00009160


	//   ....[42]....
        /*03e8*/ 	.word	0x00009170


	//   ....[43]....
        /*03ec*/ 	.word	0x00009180


	//   ....[44]....
        /*03f0*/ 	.word	0x00009290


	//   ....[45]....
        /*03f4*/ 	.word	0x000092a0


	//   ....[46]....
        /*03f8*/ 	.word	0x000092b0


	//   ....[47]....
        /*03fc*/ 	.word	0x000092c0


	//   ....[48]....
        /*0400*/ 	.word	0x000093d0


	//   ....[49]....
        /*0404*/ 	.word	0x000093e0


	//   ....[50]....
        /*0408*/ 	.word	0x000093f0


	//   ....[51]....
        /*040c*/ 	.word	0x00009400


	//   ....[52]....
        /*0410*/ 	.word	0x00009510


	//   ....[53]....
        /*0414*/ 	.word	0x00009520


	//   ....[54]....
        /*0418*/ 	.word	0x00009530


	//   ....[55]....
        /*041c*/ 	.word	0x00009540


	//   ....[56]....
        /*0420*/ 	.word	0x00009650


	//   ....[57]....
        /*0424*/ 	.word	0x00009660


	//   ....[58]....
        /*0428*/ 	.word	0x00009670


	//   ....[59]....
        /*042c*/ 	.word	0x00009680


	//   ....[60]....
        /*0430*/ 	.word	0x00009690


	//   ....[61]....
        /*0434*/ 	.word	0x000096a0


	//   ....[62]....
        /*0438*/ 	.word	0x00009700


	//   ....[63]....
        /*043c*/ 	.word	0x00009730


	//   ....[64]....
        /*0440*/ 	.word	0x00009760


	//   ....[65]....
        /*0444*/ 	.word	0x00009770


	//   ....[66]....
        /*0448*/ 	.word	0x00009780


	//   ....[67]....
        /*044c*/ 	.word	0x00009790


	//   ....[68]....
        /*0450*/ 	.word	0x0000d0e0


	//   ....[69]....
        /*0454*/ 	.word	0x0000d120


	//   ....[70]....
        /*0458*/ 	.word	0x0000d160


	//   ....[71]....
        /*045c*/ 	.word	0x0000d1a0


	//   ....[72]....
        /*0460*/ 	.word	0x0000d2b0


	//   ....[73]....
        /*0464*/ 	.word	0x0000d330


	//   ....[74]....
        /*0468*/ 	.word	0x0000d370


	//   ....[75]....
        /*046c*/ 	.word	0x0000d3b0


	//   ....[76]....
        /*0470*/ 	.word	0x0000d480


	//   ....[77]....
        /*0474*/ 	.word	0x0000d500


	//   ....[78]....
        /*0478*/ 	.word	0x0000d540


	//   ....[79]....
        /*047c*/ 	.word	0x0000d580


	//   ....[80]....
        /*0480*/ 	.word	0x0000d670


	//   ....[81]....
        /*0484*/ 	.word	0x0000d6a0


	//   ....[82]....
        /*0488*/ 	.word	0x0000d6c0


	//   ....[83]....
        /*048c*/ 	.word	0x0000d6e0


	//   ....[84]....
        /*0490*/ 	.word	0x0000d700


	//   ....[85]....
        /*0494*/ 	.word	0x0000d730


	//   ....[86]....
        /*0498*/ 	.word	0x0000d750


	//   ....[87]....
        /*049c*/ 	.word	0x0000d760


	//   ....[88]....
        /*04a0*/ 	.word	0x0000df10


	//   ....[89]....
        /*04a4*/ 	.word	0x0000e4e0


	//   ....[90]....
        /*04a8*/ 	.word	0x0000e9c0


	//   ....[91]....
        /*04ac*/ 	.word	0x0000e9e0


	//   ....[92]....
        /*04b0*/ 	.word	0x0000ea10


	//   ....[93]....
        /*04b4*/ 	.word	0x0000ea50


	//   ....[94]....
        /*04b8*/ 	.word	0x0000ea70


	//   ....[95]....
        /*04bc*/ 	.word	0x0000ec80


	//   ....[96]....
        /*04c0*/ 	.word	0x0000eca0


	//   ....[97]....
        /*04c4*/ 	.word	0x0000ecd0


	//   ....[98]....
        /*04c8*/ 	.word	0x0000ed10


	//   ....[99]....
        /*04cc*/ 	.word	0x0000ed30


	//   ....[100]....
        /*04d0*/ 	.word	0x0000f1c0


	//   ....[101]....
        /*04d4*/ 	.word	0x0000f210


	//   ....[102]....
        /*04d8*/ 	.word	0x0000f260


	//   ....[103]....
        /*04dc*/ 	.word	0x0000f2b0


	//   ....[104]....
        /*04e0*/ 	.word	0x0000f3a0


	//   ....[105]....
        /*04e4*/ 	.word	0x0000f3f0


	//   ....[106]....
        /*04e8*/ 	.word	0x0000f440


	//   ....[107]....
        /*04ec*/ 	.word	0x0000f490


	//   ....[108]....
        /*04f0*/ 	.word	0x0000f580


	//   ....[109]....
        /*04f4*/ 	.word	0x0000f5d0


	//   ....[110]....
        /*04f8*/ 	.word	0x0000f620


	//   ....[111]....
        /*04fc*/ 	.word	0x0000f670


	//   ....[112]....
        /*0500*/ 	.word	0x0000f760


	//   ....[113]....
        /*0504*/ 	.word	0x0000f7b0


	//   ....[114]....
        /*0508*/ 	.word	0x0000f800


	//   ....[115]....
        /*050c*/ 	.word	0x0000f850


	//   ....[116]....
        /*0510*/ 	.word	0x0000f940


	//   ....[117]....
        /*0514*/ 	.word	0x0000f990


	//   ....[118]....
        /*0518*/ 	.word	0x0000f9e0


	//   ....[119]....
        /*051c*/ 	.word	0x0000fa30


	//   ....[120]....
        /*0520*/ 	.word	0x0000fac0


	//   ....[121]....
        /*0524*/ 	.word	0x0000fb60


	//   ....[122]....
        /*0528*/ 	.word	0x0000fc00


	//   ....[123]....
        /*052c*/ 	.word	0x0000fca0


	//   ....[124]....
        /*0530*/ 	.word	0x0000fd40


	//   ....[125]....
        /*0534*/ 	.word	0x0000fdf0


	//   ....[126]....
        /*0538*/ 	.word	0x0000fe50


	//   ....[127]....
        /*053c*/ 	.word	0x0000fea0


	//   ....[128]....
        /*0540*/ 	.word	0x0000fed0


	//   ....[129]....
        /*0544*/ 	.word	0x0000ff30


	//   ....[130]....
        /*0548*/ 	.word	0x0000ff80


	//   ....[131]....
        /*054c*/ 	.word	0x0000ffd0


	//   ....[132]....
        /*0550*/ 	.word	0x00010070


	//   ....[133]....
        /*0554*/ 	.word	0x000100c0


	//   ....[134]....
        /*0558*/ 	.word	0x00010110


	//   ....[135]....
        /*055c*/ 	.word	0x00010160


	//   ....[136]....
        /*0560*/ 	.word	0x000101f0


	//   ....[137]....
        /*0564*/ 	.word	0x00010280


	//   ....[138]....
        /*0568*/ 	.word	0x000102d0


	//   ....[139]....
        /*056c*/ 	.word	0x00010320


	//   ....[140]....
        /*0570*/ 	.word	0x000103c0


	//   ....[141]....
        /*0574*/ 	.word	0x00010450


	//   ....[142]....
        /*0578*/ 	.word	0x000104a0


	//   ....[143]....
        /*057c*/ 	.word	0x000104f0


	//   ....[144]....
        /*0580*/ 	.word	0x00010590


	//   ....[145]....
        /*0584*/ 	.word	0x00010620


	//   ....[146]....
        /*0588*/ 	.word	0x00010670


	//   ....[147]....
        /*058c*/ 	.word	0x000106c0


	//   ....[148]....
        /*0590*/ 	.word	0x00010760


	//   ....[149]....
        /*0594*/ 	.word	0x000107f0


	//   ....[150]....
        /*0598*/ 	.word	0x00010840


	//   ....[151]....
        /*059c*/ 	.word	0x00010890


	//   ....[152]....
        /*05a0*/ 	.word	0x00010930


	//   ....[153]....
        /*05a4*/ 	.word	0x000109d0


	//   ....[154]....
        /*05a8*/ 	.word	0x00010a20


	//   ....[155]....
        /*05ac*/ 	.word	0x00010b20


	//   ....[156]....
        /*05b0*/ 	.word	0x00010b80


	//   ....[157]....
        /*05b4*/ 	.word	0x00010bd0


	//   ....[158]....
        /*05b8*/ 	.word	0x00010c20


	//   ....[159]....
        /*05bc*/ 	.word	0x00010c70


	//   ....[160]....
        /*05c0*/ 	.word	0x00010cc0


	//   ....[161]....
        /*05c4*/ 	.word	0x00010d10


	//   ....[162]....
        /*05c8*/ 	.word	0x00010d60


	//   ....[163]....
        /*05cc*/ 	.word	0x00010db0


	//----- nvinfo : EIATTR_VRC_CTA_INIT_COUNT
	.align		4
.L_1101:
        /*05d0*/ 	.byte	0x02, 0x4a
	.zero		1
	.zero		1


	//----- nvinfo : EIATTR_EXIT_INSTR_OFFSETS
	.align		4
        /*05d4*/ 	.byte	0x04, 0x1c
        /*05d6*/ 	.short	(.L_1103 - .L_1102)


	//   ....[0]....
.L_1102:
        /*05d8*/ 	.word	0x0000ee70


	//   ....[1]....
        /*05dc*/ 	.word	0x0000f160


	//----- nvinfo : EIATTR_MAX_THREADS
	.align		4
.L_1103:
        /*05e0*/ 	.byte	0x04, 0x05
        /*05e2*/ 	.short	(.L_1105 - .L_1104)
.L_1104:
        /*05e4*/ 	.word	0x00000080
        /*05e8*/ 	.word	0x00000001
        /*05ec*/ 	.word	0x00000001


	//----- nvinfo : EIATTR_CRS_STACK_SIZE
	.align		4
.L_1105:
        /*05f0*/ 	.byte	0x04, 0x1e
        /*05f2*/ 	.short	(.L_1107 - .L_1106)
.L_1106:
        /*05f4*/ 	.word	0x00000000


	//----- nvinfo : EIATTR_CBANK_PARAM_SIZE
	.align		4
.L_1107:
        /*05f8*/ 	.byte	0x03, 0x19
        /*05fa*/ 	.short	0x01f0


	//----- nvinfo : EIATTR_PARAM_CBANK
	.align		4
        /*05fc*/ 	.byte	0x04, 0x0a
        /*05fe*/ 	.short	(.L_1109 - .L_1108)
	.align		4
.L_1108:
        /*0600*/ 	.word	index@(.nv.constant0._Z25selective_scan_bwd_kernelI32Selective_Scan_bwd_kernel_traitsILi128ELi16ELb0ELb0ELb1ELb0ELb1EfN3c107complexIfEEEEv12SSMParamsBwd)
        /*0604*/ 	.short	0x0380
        /*0606*/ 	.short	0x01f0


	//----- nvinfo : EIATTR_SW_WAR
	.align		4
.L_1109:
        /*0608*/ 	.byte	0x04, 0x36
        /*060a*/ 	.short	(.L_1111 - .L_1110)
.L_1110:
        /*060c*/ 	.word	0x00000008
.L_1111:


//--------------------- .nv.info._Z25selective_scan_bwd_kernelI32Selective_Scan_bwd_kernel_traitsILi128ELi16ELb0ELb0ELb1ELb1ELb0EfN3c107complexIfEEEEv12SSMParamsBwd --------------------------
	.section	.nv.info._Z25selective_scan_bwd_kernelI32Selective_Scan_bwd_kernel_traitsILi128ELi16ELb0ELb0ELb1ELb1ELb0EfN3c107complexIfEEEEv12SSMParamsBwd,"",@"SHT_CUDA_INFO"
	.sectionflags	@""
	.align	4


	//----- nvinfo : EIATTR_CUDA_API_VERSION
	.align		4
        /*0000*/ 	.byte	0x04, 0x37
        /*0002*/ 	.short	(.L_1113 - .L_1112)
.L_1112:
        /*0004*/ 	.word	0x00000082


	//----- nvinfo : EIATTR_KPARAM_INFO
	.align		4
.L_1113:
        /*0008*/ 	.byte	0x04, 0x17
        /*000a*/ 	.short	(.L_1115 - .L_1114)
.L_1114:
        /*000c*/ 	.word	0x00000000
        /*0010*/ 	.short	0x0000
        /*0012*/ 	.short	0x0000
        /*0014*/ 	.byte	0x00, 0xf0, 0xc1, 0x07


	//----- nvinfo : EIATTR_SPARSE_MMA_MASK
	.align		4
.L_1115:
        /*0018*/ 	.byte	0x03, 0x50
        /*001a*/ 	.short	0x0000


	//----- nvinfo : EIATTR_MAXREG_COUNT
	.align		4
        /*001c*/ 	.byte	0x03, 0x1b
        /*001e*/ 	.short	0x00ff


	//----- nvinfo : EIATTR_NUM_BARRIERS
	.align		4
        /*0020*/ 	.byte	0x02, 0x4c
        /*0022*/ 	.byte	0x01
	.zero		1


	//----- nvinfo : EIATTR_ANNOTATIONS
	.align		4
        /*0024*/ 	.byte	0x04, 0x55
        /*0026*/ 	.short	(.L_1117 - .L_1116)


	//   ....[0]....
.L_1116:
        /*0028*/ 	.word	0x00000001
        /*002c*/ 	.byte	0x10, 0x02, 0x00, 0x00, 0x01, 0x00, 0x00, 0x00, 0x30, 0x02, 0x00, 0x00, 0x01, 0x00, 0x00, 0x00
        /* <DEDUP_REMOVED lines=14> */
        /*011c*/ 	.byte	0x10, 0xf8, 0x00, 0x00, 0x01, 0x00, 0x00, 0x00, 0xc0, 0xfa, 0x00, 0x00


	//----- nvinfo : EIATTR_MERCURY_ISA_VERSION
	.align		4
.L_1117:
        /*0128*/ 	.byte	0x03, 0x5f
        /*012a*/ 	.short	0x0101


	//----- nvinfo : EIATTR_INT_WARP_WIDE_INSTR_OFFSETS
	.align		4
        /*012c*/ 	.byte	0x04, 0x31
        /*012e*/ 	.short	(.L_1119 - .L_1118)


	//   ....[0]....
.L_1118:
        /*0130*/ 	.word	0x00008d80


	//   ....[1]....
        /*0134*/ 	.word	0x00009f70


	//----- nvinfo : EIATTR_COOP_GROUP_MASK_REGIDS
	.align		4
.L_1119:
        /*0138*/ 	.byte	0x04, 0x29
        /*013a*/ 	.short	(.L_1121 - .L_1120)


	//   ....[0]....
.L_1120:
        /*013c*/ 	.word	0xffffffff


	//   ....[1]....
        /*0140*/ 	.word	0xffffffff


	//   ....[2]....
        /*0144*/ 	.word	0xffffffff


	//   ....[3]....
        /*0148*/ 	.word	0xffffffff


	//   ....[4]....
        /*014c*/ 	.word	0xffffffff


	//   ....[5]....
        /*0150*/ 	.word	0xffffffff


	//   ....[6]....
        /*0154*/ 	.word	0xffffffff


	//   ....[7]....
        /*0158*/ 	.word	0xffffffff


	//   ....[8]....
        /*015c*/ 	.word	0xffffffff


	//   ....[9]....
        /*0160*/ 	.word	0xffffffff


	//   ....[10]....
        /*0164*/ 	.word	0xffffffff


	//   ....[11]....
        /*0168*/ 	.word	0xffffffff


	//   ....[12]....
        /*016c*/ 	.word	0xffffffff


	//   ....[13]....
        /*0170*/ 	.word	0xffffffff


	//   ....[14]....
        /*0174*/ 	.word	0xffffffff


	//   ....[15]....
        /*0178*/ 	.word	0xffffffff


	//   ....[16]....
        /*017c*/ 	.word	0xffffffff


	//   ....[17]....
        /*0180*/ 	.word	0xffffffff


	//   ....[18]....
        /*0184*/ 	.word	0xffffffff


	//   ....[19]....
        /*0188*/ 	.word	0xffffffff


	//   ....[20]....
        /*018c*/ 	.word	0xffffffff


	//   ....[21]....
        /*0190*/ 	.word	0xffffffff


	//   ....[22]....
        /*0194*/ 	.word	0xffffffff


	//   ....[23]....
        /*0198*/ 	.word	0xffffffff


	//   ....[24]....
        /*019c*/ 	.word	0xffffffff


	//   ....[25]....
        /*01a0*/ 	.word	0xffffffff


	//   ....[26]....
        /*01a4*/ 	.word	0xffffffff


	//   ....[27]....
        /*01a8*/ 	.word	0xffffffff


	//   ....[28]....
        /*01ac*/ 	.word	0xffffffff


	//   ....[29]....
        /*01b0*/ 	.word	0xffffffff


	//   ....[30]....
        /*01b4*/ 	.word	0xffffffff


	//   ....[31]....
        /*01b8*/ 	.word	0xffffffff


	//   ....[32]....
        /*01bc*/ 	.word	0xffffffff


	//   ....[33]....
        /*01c0*/ 	.word	0xffffffff


	//   ....[34]....
        /*01c4*/ 	.word	0xffffffff


	//   ....[35]....
        /*01c8*/ 	.word	0xffffffff


	//   ....[36]....
        /*01cc*/ 	.word	0xffffffff


	//   ....[37]....
        /*01d0*/ 	.word	0xffffffff


	//   ....[38]....
        /*01d4*/ 	.word	0xffffffff


	//   ....[39]....
        /*01d8*/ 	.word	0xffffffff


	//   ....[40]....
        /*01dc*/ 	.word	0xffffffff


	//   ....[41]....
        /*01e0*/ 	.word	0xffffffff


	//   ....[42]....
        /*01e4*/ 	.word	0xffffffff


	//   ....[43]....
        /*01e8*/ 	.word	0xffffffff


	//   ....[44]....
        /*01ec*/ 	.word	0xffffffff


	//   ....[45]....
        /*01f0*/ 	.word	0xffffffff


	//   ....[46]....
        /*01f4*/ 	.word	0xffffffff


	//   ....[47]....
        /*01f8*/ 	.word	0xffffffff


	//   ....[48]....
        /*01fc*/ 	.word	0xffffffff


	//   ....[49]....
        /*0200*/ 	.word	0xffffffff


	//   ....[50]....
        /*0204*/ 	.word	0xffffffff


	//   ....[51]....
        /*0208*/ 	.word	0xffffffff


	//   ....[52]....
        /*020c*/ 	.word	0xffffffff


	//   ....[53]....
        /*0210*/ 	.word	0xffffffff


	//   ....[54]....
        /*0214*/ 	.word	0xffffffff


	//   ....[55]....
        /*0218*/ 	.word	0xffffffff


	//   ....[56]....
        /*021c*/ 	.word	0xffffffff


	//   ....[57]....
        /*0220*/ 	.word	0xffffffff


	//   ....[58]....
        /*0224*/ 	.word	0xffffffff


	//   ....[59]....
        /*0228*/ 	.word	0xffffffff


	//   ....[60]....
        /*022c*/ 	.word	0xffffffff


	//   ....[61]....
        /*0230*/ 	.word	0xffffffff


	//   ....[62]....
        /*0234*/ 	.word	0xffffffff


	//   ....[63]....
        /*0238*/ 	.word	0xffffffff


	//   ....[64]....
        /*023c*/ 	.word	0xffffffff


	//   ....[65]....
        /*0240*/ 	.word	0xffffffff


	//   ....[66]....
        /*0244*/ 	.word	0xffffffff


	//   ....[67]....
        /*0248*/ 	.word	0xffffffff


	//   ....[68]....
        /*024c*/ 	.word	0xffffffff


	//   ....[69]....
        /*0250*/ 	.word	0xffffffff


	//   ....[70]....
        /*0254*/ 	.word	0xffffffff


	//   ....[71]....
        /*0258*/ 	.word	0xffffffff


	//   ....[72]....
        /*025c*/ 	.word	0xffffffff


	//   ....[73]....
        /*0260*/ 	.word	0xffffffff


	//   ....[74]....
        /*0264*/ 	.word	0xffffffff


	//   ....[75]....
        /*0268*/ 	.word	0xffffffff


	//   ....[76]....
        /*026c*/ 	.word	0xffffffff


	//   ....[77]....
        /*0270*/ 	.word	0xffffffff


	//   ....[78]....
        /*0274*/ 	.word	0xffffffff


	//   ....[79]....
        /*0278*/ 	.word	0xffffffff


	//   ....[80]....
        /*027c*/ 	.word	0xffffffff


	//   ....[81]....
        /*0280*/ 	.word	0xffffffff


	//   ....[82]....
        /*0284*/ 	.word	0xffffffff


	//   ....[83]....
        /*0288*/ 	.word	0xffffffff


	//   ....[84]....
        /*028c*/ 	.word	0xffffffff


	//   ....[85]....
        /*0290*/ 	.word	0xffffffff


	//   ....[86]....
        /*0294*/ 	.word	0xffffffff


	//   ....[87]....
        /*0298*/ 	.word	0xffffffff


	//   ....[88]....
        /*029c*/ 	.word	0xffffffff


	//   ....[89]....
        /*02a0*/ 	.word	0xffffffff


	//   ....[90]....
        /*02a4*/ 	.word	0xffffffff


	//   ....[91]....
        /*02a8*/ 	.word	0xffffffff


	//   ....[92]....
        /*02ac*/ 	.word	0xffffffff


	//   ....[93]....
        /*02b0*/ 	.word	0xffffffff


	//   ....[94]....
        /*02b4*/ 	.word	0xffffffff


	//   ....[95]....
        /*02b8*/ 	.word	0xffffffff


	//   ....[96]....
        /*02bc*/ 	.word	0xffffffff


	//   ....[97]....
        /*02c0*/ 	.word	0x050000eb


	//   ....[98]....
        /*02c4*/ 	.word	0x050000eb


	//   ....[99]....
        /*02c8*/ 	.word	0x050000eb


	//   ....[100]....
        /*02cc*/ 	.word	0x050000eb


	//   ....[101]....
        /*02d0*/ 	.word	0x050000eb


	//   ....[102]....
        /*02d4*/ 	.word	0x050000eb


	//   ....[103]....
        /*02d8*/ 	.word	0x050000eb


	//   ....[104]....
        /*02dc*/ 	.word	0x050000eb


	//   ....[105]....
        /*02e0*/ 	.word	0x050000eb


	//   ....[106]....
        /*02e4*/ 	.word	0x050000eb


	//   ....[107]....
        /*02e8*/ 	.word	0x050000eb


	//   ....[108]....
        /*02ec*/ 	.word	0x050000eb


	//   ....[109]....
        /*02f0*/ 	.word	0x050000eb


	//   ....[110]....
        /*02f4*/ 	.word	0x050000eb


	//   ....[111]....
        /*02f8*/ 	.word	0x050000eb


	//   ....[112]....
        /*02fc*/ 	.word	0x050000eb


	//   ....[113]....
        /*0300*/ 	.word	0x050000eb


	//   ....[114]....
        /*0304*/ 	.word	0x050000eb


	//   ....[115]....
        /*0308*/ 	.word	0x050000eb


	//   ....[116]....
        /*030c*/ 	.word	0x050000eb


	//   ....[117]....
        /*0310*/ 	.word	0x050000eb


	//   ....[118]....
        /*0314*/ 	.word	0x050000eb


	//   ....[119]....
        /*0318*/ 	.word	0x050000eb


	//   ....[120]....
        /*031c*/ 	.word	0x050000eb


	//   ....[121]....
        /*0320*/ 	.word	0x050000eb


	//   ....[122]....
        /*0324*/ 	.word	0x050000eb


	//   ....[123]....
        /*0328*/ 	.word	0x050000eb


	//   ....[124]....
        /*032c*/ 	.word	0x050000eb


	//   ....[125]....
        /*0330*/ 	.word	0x050000eb


	//   ....[126]....
        /*0334*/ 	.word	0x050000eb


	//   ....[127]....
        /*0338*/ 	.word	0x050000eb


	//   ....[128]....
        /*033c*/ 	.word	0x050000eb


	//   ....[129]....
        /*0340*/ 	.word	0x050000eb


	//   ....[130]....
        /*0344*/ 	.word	0x050000eb


	//   ....[131]....
        /*0348*/ 	.word	0x050000eb


	//   ....[132]....
        /*034c*/ 	.word	0x050000eb


	//   ....[133]....
        /*0350*/ 	.word	0x050000eb


	//   ....[134]....
        /*0354*/ 	.word	0x050000eb


	//   ....[135]....
        /*0358*/ 	.word	0x050000eb


	//   ....[136]....
        /*035c*/ 	.word	0x050000eb


	//   ....[137]....
        /*0360*/ 	.word	0x050000eb


	//   ....[138]....
        /*0364*/ 	.word	0x050000eb


	//   ....[139]....
        /*0368*/ 	.word	0x050000eb


	//   ....[140]....
        /*036c*/ 	.word	0x050000eb


	//   ....[141]....
        /*0370*/ 	.word	0x050000eb


	//   ....[142]....
        /*0374*/ 	.word	0x050000eb


	//   ....[143]....
        /*0378*/ 	.word	0x050000eb


	//   ....[144]....
        /*037c*/ 	.word	0x050000eb


	//   ....[145]....
        /*0380*/ 	.word	0x050000eb


	//   ....[146]....
        /*0384*/ 	.word	0x050000eb


	//   ....[147]....
        /*0388*/ 	.word	0x050000eb


	//   ....[148]....
        /*038c*/ 	.word	0x050000eb


	//   ....[149]....
        /*0390*/ 	.word	0x050000eb


	//   ....[150]....
        /*0394*/ 	.word	0x050000eb


	//   ....[151]....
        /*0398*/ 	.word	0x050000eb


	//   ....[152]....
        /*039c*/ 	.word	0x050000eb


	//   ....[153]....
        /*03a0*/ 	.word	0x050000eb


	//   ....[154]....
        /*03a4*/ 	.word	0x050000eb


	//   ....[155]....
        /*03a8*/ 	.word	0x050000eb


	//   ....[156]....
        /*03ac*/ 	.word	0x050000eb


	//   ....[157]....
        /*03b0*/ 	.word	0x050000eb


	//   ....[158]....
        /*03b4*/ 	.word	0x050000eb


	//   ....[159]....
        /*03b8*/ 	.word	0x050000eb


	//   ....[160]....
        /*03bc*/ 	.word	0x050000eb


	//----- nvinfo : EIATTR_COOP_GROUP_INSTR_OFFSETS
	.align		4
.L_1121:
        /*03c0*/ 	.byte	0x04, 0x28
        /*03c2*/ 	.short	(.L_1123 - .L_1122)


	//   ....[0]....
.L_1122:
        /*03c4*/ 	.word	0x00001410


	//   ....[1]....
        /*03c8*/ 	.word	0x00001980


	//   ....[2]....
        /*03cc*/ 	.word	0x00001f50


	//   ....[3]....
        /*03d0*/ 	.word	0x00005de0


	//   ....[4]....
        /*03d4*/ 	.word	0x00007600


	//   ....[5]....
        /*03d8*/ 	.word	0x00007610


	//   ....[6]....
        /*03dc*/ 	.word	0x00007620


	//   ....[7]....
        /*03e0*/ 	.word	0x00007630


	//   ....[8]....
        /*03e4*/ 	.word	0x000076c0


	//   ....[9]....
        /*03e8*/ 	.word	0x000076f0


	//   ....[10]....
        /*03ec*/ 	.word	0x00007700


	//   ....[11]....
        /*03f0*/ 	.word	0x00007710


	//   ....[12]....
        /*03f4*/ 	.word	0x000077b0


	//   ....[13]....
        /*03f8*/ 	.word	0x000077d0


	//   ....[14]....
        /*03fc*/ 	.word	0x000077e0


	//   ....[15]....
        /*0400*/ 	.word	0x000077f0


	//   ....[16]....
        /*0404*/ 	.word	0x000078a0


	//   ....[17]....
        /*0408*/ 	.word	0x000078b0


	//   ....[18]....
        /*040c*/ 	.word	0x000078c0


	//   ....[19]....
        /*0410*/ 	.word	0x000078d0


	//   ....[20]....
        /*0414*/ 	.word	0x00007980


	//   ....[21]....
        /*0418*/ 	.word	0x00007990


	//   ....[22]....
        /*041c*/ 	.word	0x000079a0


	//   ....[23]....
        /*0420*/ 	.word	0x000079b0


	//   ....[24]....
        /*0424*/ 	.word	0x00007b10


	//   ....[25]....
        /*0428*/ 	.word	0x00007b20


	//   ....[26]....
        /*042c*/ 	.word	0x00007b30


	//   ....[27]....
        /*0430*/ 	.word	0x00007b40


	//   ....[28]....
        /*0434*/ 	.word	0x00007b50


	//   ....[29]....
        /*0438*/ 	.word	0x00007b60


	//   ....[30]....
        /*043c*/ 	.word	0x00007b70


	//   ....[31]....
        /*0440*/ 	.word	0x00007b80


	//   ....[32]....
        /*0444*/ 	.word	0x00009350


	//   ....[33]....
        /*0448*/ 	.word	0x00009380


	//   ....[34]....
        /*044c*/ 	.word	0x00009390


	//   ....[35]....
        /*0450*/ 	.word	0x000093a0


	//   ....[36]....
        /*0454*/ 	.word	0x000094c0


	//   ....[37]....
        /*0458*/ 	.word	0x000094d0


	//   ....[38]....
        /*045c*/ 	.word	0x000094e0


	//   ....[39]....
        /*0460*/ 	.word	0x000094f0


	//   ....[40]....
        /*0464*/ 	.word	0x00009610


	//   ....[41]....
        /*0468*/ 	.word	0x00009620


	//   ....[42]....
        /*046c*/ 	.word	0x00009630


	//   ....[43]....
        /*0470*/ 	.word	0x00009640


	//   ....[44]....
        /*0474*/ 	.word	0x00009760


	//   ....[45]....
        /*0478*/ 	.word	0x00009770


	//   ....[46]....
        /*047c*/ 	.word	0x00009780


	//   ....[47]....
        /*0480*/ 	.word	0x00009790


	//   ....[48]....
        /*0484*/ 	.word	0x000098b0


	//   ....[49]....
        /*0488*/ 	.word	0x000098c0


	//   ....[50]....
        /*048c*/ 	.word	0x000098d0


	//   ....[51]....
        /*0490*/ 	.word	0x000098e0


	//   ....[52]....
        /*0494*/ 	.word	0x00009a00


	//   ....[53]....
        /*0498*/ 	.word	0x00009a10


	//   ....[54]....
        /*049c*/ 	.word	0x00009a20


	//   ....[55]....
        /*04a0*/ 	.word	0x00009a30


	//   ....[56]....
        /*04a4*/ 	.word	0x00009a40


	//   ....[57]....
        /*04a8*/ 	.word	0x00009a50


	//   ....[58]....
        /*04ac*/ 	.word	0x00009a90


	//   ....[59]....
        /*04b0*/ 	.word	0x00009ac0


	//   ....[60]....
        /*04b4*/ 	.word	0x00009b00


	//   ....[61]....
        /*04b8*/ 	.word	0x00009b20


	//   ....[62]....
        /*04bc*/ 	.word	0x00009b40


	//   ....[63]....
        /*04c0*/ 	.word	0x00009b50


	//   ....[64]....
        /*04c4*/ 	.word	0x0000d320


	//   ....[65]....
        /*04c8*/ 	.word	0x0000d360


	//   ....[66]....
        /*04cc*/ 	.word	0x0000d3a0


	//   ....[67]....
        /*04d0*/ 	.word	0x0000d3e0


	//   ....[68]....
        /*04d4*/ 	.word	0x0000d4f0


	//   ....[69]....
        /*04d8*/ 	.word	0x0000d530


	//   ....[70]....
        /*04dc*/ 	.word	0x0000d570


	//   ....[71]....
        /*04e0*/ 	.word	0x0000d5b0


	//   ....[72]....
        /*04e4*/ 	.word	0x0000d6c0


	//   ....[73]....
        /*04e8*/ 	.word	0x0000d700


	//   ....[74]....
        /*04ec*/ 	.word	0x0000d740


	//   ....[75]....
        /*04f0*/ 	.word	0x0000d780


	//   ....[76]....
        /*04f4*/ 	.word	0x0000d8c0


	//   ....[77]....
        /*04f8*/ 	.word	0x0000d8e0


	//   ....[78]....
        /*04fc*/ 	.word	0x0000d900


	//   ....[79]....
        /*0500*/ 	.word	0x0000d910


	//   ....[80]....
        /*0504*/ 	.word	0x0000d940


	//   ....[81]....
        /*0508*/ 	.word	0x0000d960


	//   ....[82]....
        /*050c*/ 	.word	0x0000d980


	//   ....[83]....
        /*0510*/ 	.word	0x0000d990


	//   ....[84]....
        /*0514*/ 	.word	0x0000e3a0


	//   ....[85]....
        /*0518*/ 	.word	0x0000ea20


	//   ....[86]....
        /*051c*/ 	.word	0x0000f200


	//   ....[87]....
        /*0520*/ 	.word	0x0000f890


	//   ....[88]....
        /*0524*/ 	.word	0x0000f8b0


	//   ....[89]....
        /*0528*/ 	.word	0x0000f8e0


	//   ....[90]....
        /*052c*/ 	.word	0x0000f920


	//   ....[91]....
        /*0530*/ 	.word	0x0000f940


	//   ....[92]....
        /*0534*/ 	.word	0x0000fb50


	//   ....[93]....
        /*0538*/ 	.word	0x0000fb70


	//   ....[94]....
        /*053c*/ 	.word	0x0000fba0


	//   ....[95]....
        /*0540*/ 	.word	0x0000fbe0


	//   ....[96]....
        /*0544*/ 	.word	0x0000fc00


	//   ....[97]....
        /*0548*/ 	.word	0x00010090


	//   ....[98]....
        /*054c*/ 	.word	0x000100e0


	//   ....[99]....
        /*0550*/ 	.word	0x00010130


	//   ....[100]....
        /*0554*/ 	.word	0x00010180


	//   ....[101]....
        /*0558*/ 	.word	0x00010270


	//   ....[102]....
        /*055c*/ 	.word	0x000102c0


	//   ....[103]....
        /*0560*/ 	.word	0x00010310


	//   ....[104]....
        /*0564*/ 	.word	0x00010360


	//   ....[105]....
        /*0568*/ 	.word	0x00010450


	//   ....[106]....
        /*056c*/ 	.word	0x000104a0


	//   ....[107]....
        /*0570*/ 	.word	0x000104f0


	//   ....[108]....
        /*0574*/ 	.word	0x00010540


	//   ....[109]....
        /*0578*/ 	.word	0x00010630


	//   ....[110]....
        /*057c*/ 	.word	0x00010680


	//   ....[111]....
        /*0580*/ 	.word	0x000106d0


	//   ....[112]....
        /*0584*/ 	.word	0x00010720


	//   ....[113]....
        /*0588*/ 	.word	0x00010810


	//   ....[114]....
        /*058c*/ 	.word	0x00010860


	//   ....[115]....
        /*0590*/ 	.word	0x000108b0


	//   ....[116]....
        /*0594*/ 	.word	0x00010900


	//   ....[117]....
        /*0598*/ 	.word	0x00010990


	//   ....[118]....
        /*059c*/ 	.word	0x00010a30


	//   ....[119]....
        /*05a0*/ 	.word	0x00010ad0


	//   ....[120]....
        /*05a4*/ 	.word	0x00010b70


	//   ....[121]....
        /*05a8*/ 	.word	0x00010c10


	//   ....[122]....
        /*05ac*/ 	.word	0x00010cc0


	//   ....[123]....
        /*05b0*/ 	.word	0x00010d20


	//   ....[124]....
        /*05b4*/ 	.word	0x00010d70


	//   ....[125]....
        /*05b8*/ 	.word	0x00010da0


	//   ....[126]....
        /*05bc*/ 	.word	0x00010e00


	//   ....[127]....
        /*05c0*/ 	.word	0x00010e50


	//   ....[128]....
        /*05c4*/ 	.word	0x00010ea0


	//   ....[129]....
        /*05c8*/ 	.word	0x00010f50


	//   ....[130]....
        /*05cc*/ 	.word	0x00010fa0


	//   ....[131]....
        /*05d0*/ 	.word	0x00010ff0


	//   ....[132]....
        /*05d4*/ 	.word	0x00011040


	//   ....[133]....
        /*05d8*/ 	.word	0x000110d0


	//   ....[134]....
        /*05dc*/ 	.word	0x00011160


	//   ....[135]....
        /*05e0*/ 	.word	0x000111b0


	//   ....[136]....
        /*05e4*/ 	.word	0x00011200


	//   ....[137]....
        /*05e8*/ 	.word	0x000112a0


	//   ....[138]....
        /*05ec*/ 	.word	0x00011330


	//   ....[139]....
        /*05f0*/ 	.word	0x00011380


	//   ....[140]....
        /*05f4*/ 	.word	0x000113d0


	//   ....[141]....
        /*05f8*/ 	.word	0x00011470


	//   ....[142]....
        /*05fc*/ 	.word	0x00011500


	//   ....[143]....
        /*0600*/ 	.word	0x00011550


	//   ....[144]....
        /*0604*/ 	.word	0x000115a0


	//   ....[145]....
        /*0608*/ 	.word	0x00011640


	//   ....[146]....
        /*060c*/ 	.word	0x000116d0


	//   ....[147]....
        /*0610*/ 	.word	0x00011720


	//   ....[148]....
        /*0614*/ 	.word	0x00011770


	//   ....[149]....
        /*0618*/ 	.word	0x00011810


	//   ....[150]....
        /*061c*/ 	.word	0x000118c0


	//   ....[151]....
        /*0620*/ 	.word	0x00011910


	//   ....[152]....
        /*0624*/ 	.word	0x00011a10


	//   ....[153]....
        /*0628*/ 	.word	0x00011a70


	//   ....[154]....
        /*062c*/ 	.word	0x00011ac0


	//   ....[155]....
        /*0630*/ 	.word	0x00011b10


	//   ....[156]....
        /*0634*/ 	.word	0x00011b60


	//   ....[157]....
        /*0638*/ 	.word	0x00011bb0


	//   ....[158]....
        /*063c*/ 	.word	0x00011c00


	//   ....[159]....
        /*0640*/ 	.word	0x00011c50


	//   ....[160]....
        /*0644*/ 	.word	0x00011ca0


	//----- nvinfo : EIATTR_VRC_CTA_INIT_COUNT
	.align		4
.L_1123:
        /*0648*/ 	.byte	0x02, 0x4a
	.zero		1
	.zero		1


	//----- nvinfo : EIATTR_EXIT_INSTR_OFFSETS
	.align		4
        /*064c*/ 	.byte	0x04, 0x1c
        /*064e*/ 	.short	(.L_1125 - .L_1124)


	//   ....[0]....
.L_1124:
        /*0650*/ 	.word	0x0000fd40


	//   ....[1]....
        /*0654*/ 	.word	0x00010030


	//----- nvinfo : EIATTR_MAX_THREADS
	.align		4
.L_1125:
        /*0658*/ 	.byte	0x04, 0x05
        /*065a*/ 	.short	(.L_1127 - .L_1126)
.L_1126:
        /*065c*/ 	.word	0x00000080
        /*0660*/ 	.word	0x00000001
        /*0664*/ 	.word	0x00000001


	//----- nvinfo : EIATTR_CRS_STACK_SIZE
	.align		4
.L_1127:
        /*0668*/ 	.byte	0x04, 0x1e
        /*066a*/ 	.short	(.L_1129 - .L_1128)
.L_1128:
        /*066c*/ 	.word	0x00000000


	//----- nvinfo : EIATTR_CBANK_PARAM_SIZE
	.align		4
.L_1129:
        /*0670*/ 	.byte	0x03, 0x19
        /*0672*/ 	.short	0x01f0


	//----- nvinfo : EIATTR_PARAM_CBANK
	.align		4
        /*0674*/ 	.byte	0x04, 0x0a
        /*0676*/ 	.short	(.L_1131 - .L_1130)
	.align		4
.L_1130:
        /*0678*/ 	.word	index@(.nv.constant0._Z25selective_scan_bwd_kernelI32Selective_Scan_bwd_kernel_traitsILi128ELi16ELb0ELb0ELb1ELb1ELb0EfN3c107complexIfEEEEv12SSMParamsBwd)
        /*067c*/ 	.short	0x0380
        /*067e*/ 	.short	0x01f0


	//----- nvinfo : EIATTR_SW_WAR
	.align		4
.L_1131:
        /*0680*/ 	.byte	0x04, 0x36
        /*0682*/ 	.short	(.L_1133 - .L_1132)
.L_1132:
        /*0684*/ 	.word	0x00000008
.L_1133:


//--------------------- .nv.info._Z25selective_scan_bwd_kernelI32Selective_Scan_bwd_kernel_traitsILi128ELi16ELb0ELb0ELb1ELb1ELb1EfN3c107complexIfEEEEv12SSMParamsBwd --------------------------
	.section	.nv.info._Z25selective_scan_bwd_kernelI32Selective_Scan_bwd_kernel_traitsILi128ELi16ELb0ELb0ELb1ELb1ELb1EfN3c107complexIfEEEEv12SSMParamsBwd,"",@"SHT_CUDA_INFO"
	.sectionflags	@""
	.align	4


	//----- nvinfo : EIATTR_CUDA_API_VERSION
	.align		4
        /*0000*/ 	.byte	0x04, 0x37
        /*0002*/ 	.short	(.L_1135 - .L_1134)
.L_1134:
        /*0004*/ 	.word	0x00000082


	//----- nvinfo : EIATTR_KPARAM_INFO
	.align		4
.L_1135:
        /*0008*/ 	.byte	0x04, 0x17
        /*000a*/ 	.short	(.L_1137 - .L_1136)
.L_1136:
        /*000c*/ 	.word	0x00000000
        /*0010*/ 	.short	0x0000
        /*0012*/ 	.short	0x0000
        /*0014*/ 	.byte	0x00, 0xf0, 0xc1, 0x07


	//----- nvinfo : EIATTR_SPARSE_MMA_MASK
	.align		4
.L_1137:
        /*0018*/ 	.byte	0x03, 0x50
        /*001a*/ 	.short	0x0000


	//----- nvinfo : EIATTR_MAXREG_COUNT
	.align		4
        /*001c*/ 	.byte	0x03, 0x1b
        /*001e*/ 	.short	0x00ff


	//----- nvinfo : EIATTR_NUM_BARRIERS
	.align		4
        /*0020*/ 	.byte	0x02, 0x4c
        /*0022*/ 	.byte	0x01
	.zero		1


	//----- nvinfo : EIATTR_ANNOTATIONS
	.align		4
        /*0024*/ 	.byte	0x04, 0x55
        /*0026*/ 	.short	(.L_1139 - .L_1138)


	//   ....[0]....
.L_1138:
        /* <DEDUP_REMOVED lines=16> */


	//----- nvinfo : EIATTR_MERCURY_ISA_VERSION
	.align		4
.L_1139:
        /*0118*/ 	.byte	0x03, 0x5f
        /*011a*/ 	.short	0x0101


	//----- nvinfo : EIATTR_INT_WARP_WIDE_INSTR_OFFSETS
	.align		4
        /*011c*/ 	.byte	0x04, 0x31
        /*011e*/ 	.short	(.L_1141 - .L_1140)


	//   ....[0]....
.L_1140:
        /*0120*/ 	.word	0x0000b090


	//   ....[1]....
        /*0124*/ 	.word	0x0000c370


	//----- nvinfo : EIATTR_COOP_GROUP_MASK_REGIDS
	.align		4
.L_1141:
        /*0128*/ 	.byte	0x04, 0x29
        /*012a*/ 	.short	(.L_1143 - .L_1142)


	//   ....[0]....
.L_1142:
        /*012c*/ 	.word	0xffffffff


	//   ....[1]....
        /*0130*/ 	.word	0xffffffff


	//   ....[2]....
        /*0134*/ 	.word	0xffffffff


	//   ....[3]....
        /*0138*/ 	.word	0xffffffff


	//   ....[4]....
        /*013c*/ 	.word	0xffffffff


	//   ....[5]....
        /*0140*/ 	.word	0xffffffff


	//   ....[6]....
        /*0144*/ 	.word	0xffffffff


	//   ....[7]....
        /*0148*/ 	.word	0xffffffff


	//   ....[8]....
        /*014c*/ 	.word	0xffffffff


	//   ....[9]....
        /*0150*/ 	.word	0xffffffff


	//   ....[10]....
        /*0154*/ 	.word	0xffffffff


	//   ....[11]....
        /*0158*/ 	.word	0xffffffff


	//   ....[12]....
        /*015c*/ 	.word	0xffffffff


	//   ....[13]....
        /*0160*/ 	.word	0xffffffff


	//   ....[14]....
        /*0164*/ 	.word	0xffffffff


	//   ....[15]....
        /*0168*/ 	.word	0xffffffff


	//   ....[16]....
        /*016c*/ 	.word	0xffffffff


	//   ....[17]....
        /*0170*/ 	.word	0xffffffff


	//   ....[18]....
        /*0174*/ 	.word	0xffffffff


	//   ....[19]....
        /*0178*/ 	.word	0xffffffff


	//   ....[20]....
        /*017c*/ 	.word	0xffffffff


	//   ....[21]....
        /*0180*/ 	.word	0xffffffff


	//   ....[22]....
        /*0184*/ 	.word	0xffffffff


	//   ....[23]....
        /*0188*/ 	.word	0xffffffff


	//   ....[24]....
        /*018c*/ 	.word	0xffffffff


	//   ....[25]....
        /*0190*/ 	.word	0xffffffff


	//   ....[26]....
        /*0194*/ 	.word	0xffffffff


	//   ....[27]....
        /*0198*/ 	.word	0xffffffff


	//   ....[28]....
        /*019c*/ 	.word	0xffffffff


	//   ....[29]....
        /*01a0*/ 	.word	0xffffffff


	//   ....[30]....
        /*01a4*/ 	.word	0xffffffff


	//   ....[31]....
        /*01a8*/ 	.word	0xffffffff


	//   ....[32]....
        /*01ac*/ 	.word	0xffffffff


	//   ....[33]....
        /*01b0*/ 	.word	0xffffffff


	//   ....[34]....
        /*01b4*/ 	.word	0xffffffff


	//   ....[35]....
        /*01b8*/ 	.word	0xffffffff


	//   ....[36]....
        /*01bc*/ 	.word	0xffffffff


	//   ....[37]....
        /*01c0*/ 	.word	0xffffffff


	//   ....[38]....
        /*01c4*/ 	.word	0xffffffff


	//   ....[39]....
        /*01c8*/ 	.word	0xffffffff


	//   ....[40]....
        /*01cc*/ 	.word	0xffffffff


	//   ....[41]....
        /*01d0*/ 	.word	0xffffffff


	//   ....[42]....
        /*01d4*/ 	.word	0xffffffff


	//   ....[43]....
        /*01d8*/ 	.word	0xffffffff


	//   ....[44]....
        /*01dc*/ 	.word	0xffffffff


	//   ....[45]....
        /*01e0*/ 	.word	0xffffffff


	//   ....[46]....
        /*01e4*/ 	.word	0xffffffff


	//   ....[47]....
        /*01e8*/ 	.word	0xffffffff


	//   ....[48]....
        /*01ec*/ 	.word	0xffffffff


	//   ....[49]....
        /*01f0*/ 	.word	0xffffffff


	//   ....[50]....
        /*01f4*/ 	.word	0xffffffff


	//   ....[51]....
        /*01f8*/ 	.word	0xffffffff


	//   ....[52]....
        /*01fc*/ 	.word	0xffffffff


	//   ....[53]....
        /*0200*/ 	.word	0xffffffff


	//   ....[54]....
        /*0204*/ 	.word	0xffffffff


	//   ....[55]....
        /*0208*/ 	.word	0xffffffff


	//   ....[56]....
        /*020c*/ 	.word	0xffffffff


	//   ....[57]....
        /*0210*/ 	.word	0xffffffff


	//   ....[58]....
        /*0214*/ 	.word	0xffffffff


	//   ....[59]....
        /*0218*/ 	.word	0xffffffff


	//   ....[60]....
        /*021c*/ 	.word	0xffffffff


	//   ....[61]....
        /*0220*/ 	.word	0xffffffff


	//   ....[62]....
        /*0224*/ 	.word	0xffffffff


	//   ....[63]....
        /*0228*/ 	.word	0xffffffff


	//   ....[64]....
        /*022c*/ 	.word	0xffffffff


	//   ....[65]....
        /*0230*/ 	.word	0xffffffff


	//   ....[66]....
        /*0234*/ 	.word	0xffffffff


	//   ....[67]....
        /*0238*/ 	.word	0xffffffff


	//   ....[68]....
        /*023c*/ 	.word	0xffffffff


	//   ....[69]....
        /*0240*/ 	.word	0xffffffff


	//   ....[70]....
        /*0244*/ 	.word	0xffffffff


	//   ....[71]....
        /*0248*/ 	.word	0xffffffff


	//   ....[72]....
        /*024c*/ 	.word	0xffffffff


	//   ....[73]....
        /*0250*/ 	.word	0xffffffff


	//   ....[74]....
        /*0254*/ 	.word	0xffffffff


	//   ....[75]....
        /*0258*/ 	.word	0xffffffff


	//   ....[76]....
        /*025c*/ 	.word	0xffffffff


	//   ....[77]....
        /*0260*/ 	.word	0xffffffff


	//   ....[78]....
        /*0264*/ 	.word	0xffffffff


	//   ....[79]....
        /*0268*/ 	.word	0xffffffff


	//   ....[80]....
        /*026c*/ 	.word	0xffffffff


	//   ....[81]....
        /*0270*/ 	.word	0xffffffff


	//   ....[82]....
        /*0274*/ 	.word	0xffffffff


	//   ....[83]....
        /*0278*/ 	.word	0xffffffff


	//   ....[84]....
        /*027c*/ 	.word	0xffffffff


	//   ....[85]....
        /*0280*/ 	.word	0xffffffff


	//   ....[86]....
        /*0284*/ 	.word	0xffffffff


	//   ....[87]....
        /*0288*/ 	.word	0xffffffff


	//   ....[88]....
        /*028c*/ 	.word	0xffffffff


	//   ....[89]....
        /*0290*/ 	.word	0xffffffff


	//   ....[90]....
        /*0294*/ 	.word	0xffffffff


	//   ....[91]....
        /*0298*/ 	.word	0xffffffff


	//   ....[92]....
        /*029c*/ 	.word	0xffffffff


	//   ....[93]....
        /*02a0*/ 	.word	0xffffffff


	//   ....[94]....
        /*02a4*/ 	.word	0xffffffff


	//   ....[95]....
        /*02a8*/ 	.word	0xffffffff


	//   ....[96]....
        /*02ac*/ 	.word	0xffffffff


	//   ....[97]....
        /*02b0*/ 	.word	0xffffffff


	//   ....[98]....
        /*02b4*/ 	.word	0xffffffff


	//   ....[99]....
        /*02b8*/ 	.word	0xffffffff


	//   ....[100]....
        /*02bc*/ 	.word	0xffffffff


	//   ....[101]....
        /*02c0*/ 	.word	0x050000eb


	//   ....[102]....
        /*02c4*/ 	.word	0x050000eb


	//   ....[103]....
        /*02c8*/ 	.word	0x050000eb


	//   ....[104]....
        /*02cc*/ 	.word	0x050000eb


	//   ....[105]....
        /*02d0*/ 	.word	0x050000eb


	//   ....[106]....
        /*02d4*/ 	.word	0x050000eb


	//   ....[107]....
        /*02d8*/ 	.word	0x050000eb


	//   ....[108]....
        /*02dc*/ 	.word	0x050000eb


	//   ....[109]....
        /*02e0*/ 	.word	0x050000eb


	//   ....[110]....
        /*02e4*/ 	.word	0x050000eb


	//   ....[111]....
        /*02e8*/ 	.word	0x050000eb


	//   ....[112]....
        /*02ec*/ 	.word	0x050000eb


	//   ....[113]....
        /*02f0*/ 	.word	0x050000eb


	//   ....[114]....
        /*02f4*/ 	.word	0x050000eb


	//   ....[115]....
        /*02f8*/ 	.word	0x050000eb


	//   ....[116]....
        /*02fc*/ 	.word	0x050000eb


	//   ....[117]....
        /*0300*/ 	.word	0x050000eb


	//   ....[118]....
        /*0304*/ 	.word	0x050000eb


	//   ....[119]....
        /*0308*/ 	.word	0x050000eb


	//   ....[120]....
        /*030c*/ 	.word	0x050000eb


	//   ....[121]....
        /*0310*/ 	.word	0x050000eb


	//   ....[122]....
        /*0314*/ 	.word	0x050000eb


	//   ....[123]....
        /*0318*/ 	.word	0x050000eb


	//   ....[124]....
        /*031c*/ 	.word	0x050000eb


	//   ....[125]....
        /*0320*/ 	.word	0x050000eb


	//   ....[126]....
        /*0324*/ 	.word	0x050000eb


	//   ....[127]....
        /*0328*/ 	.word	0x050000eb


	//   ....[128]....
        /*032c*/ 	.word	0x050000eb


	//   ....[129]....
        /*0330*/ 	.word	0x050000eb


	//   ....[130]....
        /*0334*/ 	.word	0x050000eb


	//   ....[131]....
        /*0338*/ 	.word	0x050000eb


	//   ....[132]....
        /*033c*/ 	.word	0x050000eb


	//   ....[133]....
        /*0340*/ 	.word	0x050000eb


	//   ....[134]....
        /*0344*/ 	.word	0x050000eb


	//   ....[135]....
        /*0348*/ 	.word	0x050000eb


	//   ....[136]....
        /*034c*/ 	.word	0x050000eb


	//   ....[137]....
        /*0350*/ 	.word	0x050000eb


	//   ....[138]....
        /*0354*/ 	.word	0x050000eb


	//   ....[139]....
        /*0358*/ 	.word	0x050000eb


	//   ....[140]....
        /*035c*/ 	.word	0x050000eb


	//   ....[141]....
        /*0360*/ 	.word	0x050000eb


	//   ....[142]....
        /*0364*/ 	.word	0x050000eb


	//   ....[143]....
        /*0368*/ 	.word	0x050000eb


	//   ....[144]....
        /*036c*/ 	.word	0x050000eb


	//   ....[145]....
        /*0370*/ 	.word	0x050000eb


	//   ....[146]....
        /*0374*/ 	.word	0x050000eb


	//   ....[147]....
        /*0378*/ 	.word	0x050000eb


	//   ....[148]....
        /*037c*/ 	.word	0x050000eb


	//   ....[149]....
        /*0380*/ 	.word	0x050000eb


	//   ....[150]....
        /*0384*/ 	.word	0x050000eb


	//   ....[151]....
        /*0388*/ 	.word	0x050000eb


	//   ....[152]....
        /*038c*/ 	.word	0x050000eb


	//   ....[153]....
        /*0390*/ 	.word	0x050000eb


	//   ....[154]....
        /*0394*/ 	.word	0x050000eb


	//   ....[155]....
        /*0398*/ 	.word	0x050000eb


	//   ....[156]....
        /*039c*/ 	.word	0x050000eb


	//   ....[157]....
        /*03a0*/ 	.word	0x050000eb


	//   ....[158]....
        /*03a4*/ 	.word	0x050000eb


	//   ....[159]....
        /*03a8*/ 	.word	0x050000eb


	//   ....[160]....
        /*03ac*/ 	.word	0x050000eb


	//   ....[161]....
        /*03b0*/ 	.word	0x050000eb


	//   ....[162]....
        /*03b4*/ 	.word	0x050000eb


	//   ....[163]....
        /*03b8*/ 	.word	0x050000eb


	//   ....[164]....
        /*03bc*/ 	.word	0x050000eb


	//----- nvinfo : EIATTR_COOP_GROUP_INSTR_OFFSETS
	.align		4
.L_1143:
        /*03c0*/ 	.byte	0x04, 0x28
        /*03c2*/ 	.short	(.L_1145 - .L_1144)


	//   ....[0]....
.L_1144:
        /*03c4*/ 	.word	0x000013c0


	//   ....[1]....
        /*03c8*/ 	.word	0x00001950


	//   ....[2]....
        /*03cc*/ 	.word	0x00001f30


	//   ....[3]....
        /*03d0*/ 	.word	0x000049a0


	//   ....[4]....
        /*03d4*/ 	.word	0x00005080


	//   ....[5]....
        /*03d8*/ 	.word	0x00005940


	//   ....[6]....
        /*03dc*/ 	.word	0x00006210


	//   ....[7]....
        /*03e0*/ 	.word	0x00008120


	//   ....[8]....
        /*03e4*/ 	.word	0x00009890


	//   ....[9]....
        /*03e8*/ 	.word	0x000098a0


	//   ....[10]....
        /*03ec*/ 	.word	0x000098b0


	//   ....[11]....
        /*03f0*/ 	.word	0x000098c0


	//   ....[12]....
        /*03f4*/ 	.word	0x00009950


	//   ....[13]....
        /*03f8*/ 	.word	0x00009980


	//   ....[14]....
        /*03fc*/ 	.word	0x00009990


	//   ....[15]....
        /*0400*/ 	.word	0x000099a0


	//   ....[16]....
        /*0404*/ 	.word	0x00009a40


	//   ....[17]....
        /*0408*/ 	.word	0x00009a60


	//   ....[18]....
        /*040c*/ 	.word	0x00009a70


	//   ....[19]....
        /*0410*/ 	.word	0x00009a80


	//   ....[20]....
        /*0414*/ 	.word	0x00009b30


	//   ....[21]....
        /*0418*/ 	.word	0x00009b40


	//   ....[22]....
        /*041c*/ 	.word	0x00009b50


	//   ....[23]....
        /*0420*/ 	.word	0x00009b60


	//   ....[24]....
        /*0424*/ 	.word	0x00009c10


	//   ....[25]....
        /*0428*/ 	.word	0x00009c20


	//   ....[26]....
        /*042c*/ 	.word	0x00009c30


	//   ....[27]....
        /*0430*/ 	.word	0x00009c40


	//   ....[28]....
        /*0434*/ 	.word	0x00009da0


	//   ....[29]....
        /*0438*/ 	.word	0x00009db0


	//   ....[30]....
        /*043c*/ 	.word	0x00009dc0


	//   ....[31]....
        /*0440*/ 	.word	0x00009dd0


	//   ....[32]....
        /*0444*/ 	.word	0x00009de0


	//   ....[33]....
        /*0448*/ 	.word	0x00009df0


	//   ....[34]....
        /*044c*/ 	.word	0x00009e00


	//   ....[35]....
        /*0450*/ 	.word	0x00009e10


	//   ....[36]....
        /*0454*/ 	.word	0x0000b5e0


	//   ....[37]....
        /*0458*/ 	.word	0x0000b610


	//   ....[38]....
        /*045c*/ 	.word	0x0000b620


	//   ....[39]....
        /*0460*/ 	.word	0x0000b630


	//   ....[40]....
        /*0464*/ 	.word	0x0000b750


	//   ....[41]....
        /*0468*/ 	.word	0x0000b760


	//   ....[42]....
        /*046c*/ 	.word	0x0000b770


	//   ....[43]....
        /*0470*/ 	.word	0x0000b780


	//   ....[44]....
        /*0474*/ 	.word	0x0000b8a0


	//   ....[45]....
        /*0478*/ 	.word	0x0000b8b0


	//   ....[46]....
        /*047c*/ 	.word	0x0000b8c0


	//   ....[47]....
        /*0480*/ 	.word	0x0000b8d0


	//   ....[48]....
        /*0484*/ 	.word	0x0000b9f0


	//   ....[49]....
        /*0488*/ 	.word	0x0000ba00


	//   ....[50]....
        /*048c*/ 	.word	0x0000ba10


	//   ....[51]....
        /*0490*/ 	.word	0x0000ba20


	//   ....[52]....
        /*0494*/ 	.word	0x0000bb40


	//   ....[53]....
        /*0498*/ 	.word	0x0000bb50


	//   ....[54]....
        /*049c*/ 	.word	0x0000bb60


	//   ....[55]....
        /*04a0*/ 	.word	0x0000bb70


	//   ....[56]....
        /*04a4*/ 	.word	0x0000bc90


	//   ....[57]....
        /*04a8*/ 	.word	0x0000bca0


	//   ....[58]....
        /*04ac*/ 	.word	0x0000bcb0


	//   ....[59]....
        /*04b0*/ 	.word	0x0000bcc0


	//   ....[60]....
        /*04b4*/ 	.word	0x0000bcd0


	//   ....[61]....
        /*04b8*/ 	.word	0x0000bce0


	//   ....[62]....
        /*04bc*/ 	.word	0x0000bd20


	//   ....[63]....
        /*04c0*/ 	.word	0x0000bd50


	//   ....[64]....
        /*04c4*/ 	.word	0x0000bd90


	//   ....[65]....
        /*04c8*/ 	.word	0x0000bdb0


	//   ....[66]....
        /*04cc*/ 	.word	0x0000bdd0


	//   ....[67]....
        /*04d0*/ 	.word	0x0000bde0


	//   ....[68]....
        /*04d4*/ 	.word	0x0000f5a0


	//   ....[69]....
        /*04d8*/ 	.word	0x0000f5e0


	//   ....[70]....
        /*04dc*/ 	.word	0x0000f620


	//   ....[71]....
        /*04e0*/ 	.word	0x0000f660


	//   ....[72]....
        /*04e4*/ 	.word	0x0000f770


	//   ....[73]....
        /*04e8*/ 	.word	0x0000f7b0


	//   ....[74]....
        /*04ec*/ 	.word	0x0000f7f0


	//   ....[75]....
        /*04f0*/ 	.word	0x0000f830


	//   ....[76]....
        /*04f4*/ 	.word	0x0000f980


	//   ....[77]....
        /*04f8*/ 	.word	0x0000f9c0


	//   ....[78]....
        /*04fc*/ 	.word	0x0000fa00


	//   ....[79]....
        /*0500*/ 	.word	0x0000fa40


	//   ....[80]....
        /*0504*/ 	.word	0x0000fb40


	//   ....[81]....
        /*0508*/ 	.word	0x0000fb60


	//   ....[82]....
        /*050c*/ 	.word	0x0000fb80


	//   ....[83]....
        /*0510*/ 	.word	0x0000fba0


	//   ....[84]....
        /*0514*/ 	.word	0x0000fbd0


	//   ....[85]....
        /*0518*/ 	.word	0x0000fbf0


	//   ....[86]....
        /*051c*/ 	.word	0x0000fc10


	//   ....[87]....
        /*0520*/ 	.word	0x0000fc20


	//   ....[88]....
        /*0524*/ 	.word	0x000105f0


	//   ....[89]....
        /*0528*/ 	.word	0x00010c80


	//   ....[90]....
        /*052c*/ 	.word	0x00011440


	//   ....[91]....
        /*0530*/ 	.word	0x00011ad0


	//   ....[92]....
        /*0534*/ 	.word	0x00011af0


	//   ....[93]....
        /*0538*/ 	.word	0x00011b20


	//   ....[94]....
        /*053c*/ 	.word	0x00011b60


	//   ....[95]....
        /*0540*/ 	.word	0x00011b80


	//   ....[96]....
        /*0544*/ 	.word	0x00011d90


	//   ....[97]....
        /*0548*/ 	.word	0x00011db0


	//   ....[98]....
        /*054c*/ 	.word	0x00011de0


	//   ....[99]....
        /*0550*/ 	.word	0x00011e20


	//   ....[100]....
        /*0554*/ 	.word	0x00011e40


	//   ....[101]....
        /*0558*/ 	.word	0x000122d0


	//   ....[102]....
        /*055c*/ 	.word	0x00012320


	//   ....[103]....
        /*0560*/ 	.word	0x00012370


	//   ....[104]....
        /*0564*/ 	.word	0x000123c0


	//   ....[105]....
        /*0568*/ 	.word	0x000124b0


	//   ....[106]....
        /*056c*/ 	.word	0x00012500


	//   ....[107]....
        /*0570*/ 	.word	0x00012550


	//   ....[108]....
        /*0574*/ 	.word	0x000125a0


	//   ....[109]....
        /*0578*/ 	.word	0x00012690


	//   ....[110]....
        /*057c*/ 	.word	0x000126e0


	//   ....[111]....
        /*0580*/ 	.word	0x00012730


	//   ....[112]....
        /*0584*/ 	.word	0x00012780


	//   ....[113]....
        /*0588*/ 	.word	0x00012870


	//   ....[114]....
        /*058c*/ 	.word	0x000128c0


	//   ....[115]....
        /*0590*/ 	.word	0x00012910


	//   ....[116]....
        /*0594*/ 	.word	0x00012960


	//   ....[117]....
        /*0598*/ 	.word	0x00012a50


	//   ....[118]....
        /*059c*/ 	.word	0x00012aa0


	//   ....[119]....
        /*05a0*/ 	.word	0x00012af0


	//   ....[120]....
        /*05a4*/ 	.word	0x00012b40


	//   ....[121]....
        /*05a8*/ 	.word	0x00012bd0


	//   ....[122]....
        /*05ac*/ 	.word	0x00012c70


	//   ....[123]....
        /*05b0*/ 	.word	0x00012d10


	//   ....[124]....
        /*05b4*/ 	.word	0x00012db0


	//   ....[125]....
        /*05b8*/ 	.word	0x00012e50


	//   ....[126]....
        /*05bc*/ 	.word	0x00012f00


	//   ....[127]....
        /*05c0*/ 	.word	0x00012f60


	//   ....[128]....
        /*05c4*/ 	.word	0x00012fb0


	//   ....[129]....
        /*05c8*/ 	.word	0x00012fe0


	//   ....[130]....
        /*05cc*/ 	.word	0x00013040


	//   ....[131]....
        /*05d0*/ 	.word	0x00013090


	//   ....[132]....
        /*05d4*/ 	.word	0x000130e0


	//   ....[133]....
        /*05d8*/ 	.word	0x00013190


	//   ....[134]....
        /*05dc*/ 	.word	0x000131e0


	//   ....[135]....
        /*05e0*/ 	.word	0x00013230


	//   ....[136]....
        /*05e4*/ 	.word	0x00013280


	//   ....[137]....
        /*05e8*/ 	.word	0x00013310


	//   ....[138]....
        /*05ec*/ 	.word	0x000133a0


	//   ....[139]....
        /*05f0*/ 	.word	0x000133f0


	//   ....[140]....
        /*05f4*/ 	.word	0x00013440


	//   ....[141]....
        /*05f8*/ 	.word	0x000134e0


	//   ....[142]....
        /*05fc*/ 	.word	0x00013570


	//   ....[143]....
        /*0600*/ 	.word	0x000135c0


	//   ....[144]....
        /*0604*/ 	.word	0x00013610


	//   ....[145]....
        /*0608*/ 	.word	0x000136b0


	//   ....[146]....
        /*060c*/ 	.word	0x00013740


	//   ....[147]....
        /*0610*/ 	.word	0x00013790


	//   ....[148]....
        /*0614*/ 	.word	0x000137e0


	//   ....[149]....
        /*0618*/ 	.word	0x00013880


	//   ....[150]....
        /*061c*/ 	.word	0x00013910


	//   ....[151]....
        /*0620*/ 	.word	0x00013960


	//   ....[152]....
        /*0624*/ 	.word	0x000139b0


	//   ....[153]....
        /*0628*/ 	.word	0x00013a50


	//   ....[154]....
        /*062c*/ 	.word	0x00013b00


	//   ....[155]....
        /*0630*/ 	.word	0x00013b50


	//   ....[156]....
        /*0634*/ 	.word	0x00013c50


	//   ....[157]....
        /*0638*/ 	.word	0x00013cb0


	//   ....[158]....
        /*063c*/ 	.word	0x00013d00


	//   ....[159]....
        /*0640*/ 	.word	0x00013d50


	//   ....[160]....
        /*0644*/ 	.word	0x00013da0


	//   ....[161]....
        /*0648*/ 	.word	0x00013df0


	//   ....[162]....
        /*064c*/ 	.word	0x00013e40


	//   ....[163]....
        /*0650*/ 	.word	0x00013e90


	//   ....[164]....
        /*0654*/ 	.word	0x00013ee0


	//----- nvinfo : EIATTR_VRC_CTA_INIT_COUNT
	.align		4
.L_1145:
        /*0658*/ 	.byte	0x02, 0x4a
	.zero		1
	.zero		1


	//----- nvinfo : EIATTR_EXIT_INSTR_OFFSETS
	.align		4
        /*065c*/ 	.byte	0x04, 0x1c
        /*065e*/ 	.short	(.L_1147 - .L_1146)


	//   ....[0]....
.L_1146:
        /*0660*/ 	.word	0x00011f80


	//   ....[1]....
        /*0664*/ 	.word	0x00012270


	//----- nvinfo : EIATTR_MAX_THREADS
	.align		4
.L_1147:
        /*0668*/ 	.byte	0x04, 0x05
        /*066a*/ 	.short	(.L_1149 - .L_1148)
.L_1148:
        /*066c*/ 	.word	0x00000080
        /*0670*/ 	.word	0x00000001
        /*0674*/ 	.word	0x00000001


	//----- nvinfo : EIATTR_CRS_STACK_SIZE
	.align		4
.L_1149:
        /*0678*/ 	.byte	0x04, 0x1e
        /*067a*/ 	.short	(.L_1151 - .L_1150)
.L_1150:
        /*067c*/ 	.word	0x00000000


	//----- nvinfo : EIATTR_CBANK_PARAM_SIZE
	.align		4
.L_1151:
        /*0680*/ 	.byte	0x03, 0x19
        /*0682*/ 	.short	0x01f0


	//----- nvinfo : EIATTR_PARAM_CBANK
	.align		4
        /*0684*/ 	.byte	0x04, 0x0a
        /*0686*/ 	.short	(.L_1153 - .L_1152)
	.align		4
.L_1152:
        /*0688*/ 	.word	index@(.nv.constant0._Z25selective_scan_bwd_kernelI32Selective_Scan_bwd_kernel_traitsILi128ELi16ELb0ELb0ELb1ELb1ELb1EfN3c107complexIfEEEEv12SSMParamsBwd)
        /*068c*/ 	.short	0x0380
        /*068e*/ 	.short	0x01f0


	//----- nvinfo : EIATTR_SW_WAR
	.align		4
.L_1153:
        /*0690*/ 	.byte	0x04, 0x36
        /*0692*/ 	.short	(.L_1155 - .L_1154)
.L_1154:
        /*0694*/ 	.word	0x00000008
.L_1155:


//--------------------- .nv.info._Z25selective_scan_bwd_kernelI32Selective_Scan_bwd_kernel_traitsILi128ELi16ELb0ELb1ELb0ELb0ELb0EfN3c107complexIfEEEEv12SSMParamsBwd --------------------------
	.section	.nv.info._Z25selective_scan_bwd_kernelI32Selective_Scan_bwd_kernel_traitsILi128ELi16ELb0ELb1ELb0ELb0ELb0EfN3c107complexIfEEEEv12SSMParamsBwd,"",@"SHT_CUDA_INFO"
	.sectionflags	@""
	.align	4


	//----- nvinfo : EIATTR_CUDA_API_VERSION
	.align		4
        /*0000*/ 	.byte	0x04, 0x37
        /*0002*/ 	.short	(.L_1157 - .L_1156)
.L_1156:
        /*0004*/ 	.word	0x00000082


	//----- nvinfo : EIATTR_KPARAM_INFO
	.align		4
.L_1157:
        /*0008*/ 	.byte	0x04, 0x17
        /*000a*/ 	.short	(.L_1159 - .L_1158)
.L_1158:
        /*000c*/ 	.word	0x00000000
        /*0010*/ 	.short	0x0000
        /*0012*/ 	.short	0x0000
        /*0014*/ 	.byte	0x00, 0xf0, 0xc1, 0x07


	//----- nvinfo : EIATTR_SPARSE_MMA_MASK
	.align		4
.L_1159:
        /*0018*/ 	.byte	0x03, 0x50
        /*001a*/ 	.short	0x0000


	//----- nvinfo : EIATTR_MAXREG_COUNT
	.align		4
        /*001c*/ 	.byte	0x03, 0x1b
        /*001e*/ 	.short	0x00ff


	//----- nvinfo : EIATTR_NUM_BARRIERS
	.align		4
        /*0020*/ 	.byte	0x02, 0x4c
        /*0022*/ 	.byte	0x01
	.zero		1


	//----- nvinfo : EIATTR_ANNOTATIONS
	.align		4
        /*0024*/ 	.byte	0x04, 0x55
        /*0026*/ 	.short	(.L_1161 - .L_1160)


	//   ....[0]....
.L_1160:
        /* <DEDUP_REMOVED lines=16> */


	//----- nvinfo : EIATTR_MERCURY_ISA_VERSION
	.align		4
.L_1161:
        /*0118*/ 	.byte	0x03, 0x5f
        /*011a*/ 	.short	0x0101


	//----- nvinfo : EIATTR_INT_WARP_WIDE_INSTR_OFFSETS
	.align		4
        /*011c*/ 	.byte	0x04, 0x31
        /*011e*/ 	.short	(.L_1163 - .L_1162)


	//   ....[0]....
.L_1162:
        /*0120*/ 	.word	0x000066c0


	//   ....[1]....
        /*0124*/ 	.word	0x00007bd0


	//----- nvinfo : EIATTR_COOP_GROUP_MASK_REGIDS
	.align		4
.L_1163:
        /*0128*/ 	.byte	0x04, 0x29
        /*012a*/ 	.short	(.L_1165 - .L_1164)


	//   ....[0]....
.L_1164:
        /*012c*/ 	.word	0xffffffff


	//   ....[1]....
        /*0130*/ 	.word	0xffffffff


	//   ....[2]....
        /*0134*/ 	.word	0xffffffff


	//   ....[3]....
        /*0138*/ 	.word	0xffffffff


	//   ....[4]....
        /*013c*/ 	.word	0xffffffff


	//   ....[5]....
        /*0140*/ 	.word	0xffffffff


	//   ....[6]....
        /*0144*/ 	.word	0xffffffff


	//   ....[7]....
        /*0148*/ 	.word	0xffffffff


	//   ....[8]....
        /*014c*/ 	.word	0xffffffff


	//   ....[9]....
        /*0150*/ 	.word	0xffffffff


	//   ....[10]....
        /*0154*/ 	.word	0xffffffff


	//   ....[11]....
        /*0158*/ 	.word	0xffffffff


	//   ....[12]....
        /*015c*/ 	.word	0xffffffff


	//   ....[13]....
        /*0160*/ 	.word	0xffffffff


	//   ....[14]....
        /*0164*/ 	.word	0xffffffff


	//   ....[15]....
        /*0168*/ 	.word	0xffffffff


	//   ....[16]....
        /*016c*/ 	.word	0xffffffff


	//   ....[17]....
        /*0170*/ 	.word	0xffffffff


	//   ....[18]....
        /*0174*/ 	.word	0xffffffff


	//   ....[19]....
        /*0178*/ 	.word	0xffffffff


	//   ....[20]....
        /*017c*/ 	.word	0xffffffff


	//   ....[21]....
        /*0180*/ 	.word	0xffffffff


	//   ....[22]....
        /*0184*/ 	.word	0xffffffff


	//   ....[23]....
        /*0188*/ 	.word	0xffffffff


	//   ....[24]....
        /*018c*/ 	.word	0xffffffff


	//   ....[25]....
        /*0190*/ 	.word	0xffffffff


	//   ....[26]....
        /*0194*/ 	.word	0xffffffff


	//   ....[27]....
        /*0198*/ 	.word	0xffffffff


	//   ....[28]....
        /*019c*/ 	.word	0xffffffff


	//   ....[29]....
        /*01a0*/ 	.word	0xffffffff


	//   ....[30]....
        /*01a4*/ 	.word	0xffffffff


	//   ....[31]....
        /*01a8*/ 	.word	0xffffffff


	//   ....[32]....
        /*01ac*/ 	.word	0xffffffff


	//   ....[33]....
        /*01b0*/ 	.word	0xffffffff


	//   ....[34]....
        /*01b4*/ 	.word	0xffffffff


	//   ....[35]....
        /*01b8*/ 	.word	0xffffffff


	//   ....[36]....
        /*01bc*/ 	.word	0xffffffff


	//   ....[37]....
        /*01c0*/ 	.word	0xffffffff


	//   ....[38]....
        /*01c4*/ 	.word	0xffffffff


	//   ....[39]....
        /*01c8*/ 	.word	0xffffffff


	//   ....[40]....
        /*01cc*/ 	.word	0xffffffff


	//   ....[41]....
        /*01d0*/ 	.word	0xffffffff


	//   ....[42]....
        /*01d4*/ 	.word	0xffffffff


	//   ....[43]....
        /*01d8*/ 	.word	0xffffffff


	//   ....[44]....
        /*01dc*/ 	.word	0xffffffff


	//   ....[45]....
        /*01e0*/ 	.word	0xffffffff


	//   ....[46]....
        /*01e4*/ 	.word	0xffffffff


	//   ....[47]....
        /*01e8*/ 	.word	0xffffffff


	//   ....[48]....
        /*01ec*/ 	.word	0xffffffff


	//   ....[49]....
        /*01f0*/ 	.word	0xffffffff


	//   ....[50]....
        /*01f4*/ 	.word	0xffffffff


	//   ....[51]....
        /*01f8*/ 	.word	0xffffffff


	//   ....[52]....
        /*01fc*/ 	.word	0xffffffff


	//   ....[53]....
        /*0200*/ 	.word	0xffffffff


	//   ....[54]....
        /*0204*/ 	.word	0xffffffff


	//   ....[55]....
        /*0208*/ 	.word	0xffffffff


	//   ....[56]....
        /*020c*/ 	.word	0xffffffff


	//   ....[57]....
        /*0210*/ 	.word	0xffffffff


	//   ....[58]....
        /*0214*/ 	.word	0xffffffff


	//   ....[59]....
        /*0218*/ 	.word	0xffffffff


	//   ....[60]....
        /*021c*/ 	.word	0xffffffff


	//   ....[61]....
        /*0220*/ 	.word	0xffffffff


	//   ....[62]....
        /*0224*/ 	.word	0xffffffff


	//   ....[63]....
        /*0228*/ 	.word	0xffffffff


	//   ....[64]....
        /*022c*/ 	.word	0xffffffff


	//   ....[65]....
        /*0230*/ 	.word	0xffffffff


	//   ....[66]....
        /*0234*/ 	.word	0xffffffff


	//   ....[67]....
        /*0238*/ 	.word	0xffffffff


	//   ....[68]....
        /*023c*/ 	.word	0xffffffff


	//   ....[69]....
        /*0240*/ 	.word	0xffffffff


	//   ....[70]....
        /*0244*/ 	.word	0xffffffff


	//   ....[71]....
        /*0248*/ 	.word	0xffffffff


	//   ....[72]....
        /*024c*/ 	.word	0xffffffff


	//   ....[73]....
        /*0250*/ 	.word	0xffffffff


	//   ....[74]....
        /*0254*/ 	.word	0xffffffff


	//   ....[75]....
        /*0258*/ 	.word	0xffffffff


	//   ....[76]....
        /*025c*/ 	.word	0xffffffff


	//   ....[77]....
        /*0260*/ 	.word	0xffffffff


	//   ....[78]....
        /*0264*/ 	.word	0xffffffff


	//   ....[79]....
        /*0268*/ 	.word	0xffffffff


	//   ....[80]....
        /*026c*/ 	.word	0xffffffff


	//   ....[81]....
        /*0270*/ 	.word	0xffffffff


	//   ....[82]....
        /*0274*/ 	.word	0xffffffff


	//   ....[83]....
        /*0278*/ 	.word	0xffffffff


	//   ....[84]....
        /*027c*/ 	.word	0xffffffff


	//   ....[85]....
        /*0280*/ 	.word	0xffffffff


	//   ....[86]....
        /*0284*/ 	.word	0xffffffff


	//   ....[87]....
        /*0288*/ 	.word	0xffffffff


	//   ....[88]....
        /*028c*/ 	.word	0xffffffff


	//   ....[89]....
        /*0290*/ 	.word	0xffffffff


	//   ....[90]....
        /*0294*/ 	.word	0xffffffff


	//   ....[91]....
        /*0298*/ 	.word	0xffffffff


	//   ....[92]....
        /*029c*/ 	.word	0xffffffff


	//   ....[93]....
        /*02a0*/ 	.word	0xffffffff


	//   ....[94]....
        /*02a4*/ 	.word	0xffffffff


	//   ....[95]....
        /*02a8*/ 	.word	0xffffffff


	//   ....[96]....
        /*02ac*/ 	.word	0x0500004f


	//   ....[97]....
        /*02b0*/ 	.word	0x0500004f


	//   ....[98]....
        /*02b4*/ 	.word	0x0500004f


	//   ....[99]....
        /*02b8*/ 	.word	0x0500004f


	//   ....[100]....
        /*02bc*/ 	.word	0x0500004f


	//   ....[101]....
        /*02c0*/ 	.word	0x0500004f


	//   ....[102]....
        /*02c4*/ 	.word	0x0500004f


	//   ....[103]....
        /*02c8*/ 	.word	0x0500004f


	//   ....[104]....
        /*02cc*/ 	.word	0x0500004f


	//   ....[105]....
        /*02d0*/ 	.word	0x0500004f


	//   ....[106]....
        /*02d4*/ 	.word	0x0500004f


	//   ....[107]....
        /*02d8*/ 	.word	0x0500004f


	//   ....[108]....
        /*02dc*/ 	.word	0x0500004f


	//   ....[109]....
        /*02e0*/ 	.word	0x0500004f


	//   ....[110]....
        /*02e4*/ 	.word	0x0500004f


	//   ....[111]....
        /*02e8*/ 	.word	0x0500004f


	//   ....[112]....
        /*02ec*/ 	.word	0x0500004f


	//   ....[113]....
        /*02f0*/ 	.word	0x0500004f


	//   ....[114]....
        /*02f4*/ 	.word	0x0500004f


	//   ....[115]....
        /*02f8*/ 	.word	0x0500004f


	//   ....[116]....
        /*02fc*/ 	.word	0x0500004f


	//   ....[117]....
        /*0300*/ 	.word	0x0500004f


	//   ....[118]....
        /*0304*/ 	.word	0x0500004f


	//   ....[119]....
        /*0308*/ 	.word	0x0500004f


	//   ....[120]....
        /*030c*/ 	.word	0x0500004f


	//   ....[121]....
        /*0310*/ 	.word	0x0500004f


	//   ....[122]....
        /*0314*/ 	.word	0x0500004f


	//   ....[123]....
        /*0318*/ 	.word	0x0500004f


	//   ....[124]....
        /*031c*/ 	.word	0x0500004f


	//   ....[125]....
        /*0320*/ 	.word	0x0500004f


	//   ....[126]....
        /*0324*/ 	.word	0x0500004f


	//   ....[127]....
        /*0328*/ 	.word	0x0500004f


	//   ....[128]....
        /*032c*/ 	.word	0x0500004f


	//   ....[129]....
        /*0330*/ 	.word	0x0500004f


	//   ....[130]....
        /*0334*/ 	.word	0x0500004f


	//   ....[131]....
        /*0338*/ 	.word	0x0500004f


	//   ....[132]....
        /*033c*/ 	.word	0x0500004f


	//   ....[133]....
        /*0340*/ 	.word	0x0500004f


	//   ....[134]....
        /*0344*/ 	.word	0x0500004f


	//   ....[135]....
        /*0348*/ 	.word	0x0500004f


	//   ....[136]....
        /*034c*/ 	.word	0x0500004f


	//   ....[137]....
        /*0350*/ 	.word	0x0500004f


	//   ....[138]....
        /*0354*/ 	.word	0x0500004f


	//   ....[139]....
        /*0358*/ 	.word	0x0500004f


	//   ....[140]....
        /*035c*/ 	.word	0x0500004f


	//   ....[141]....
        /*0360*/ 	.word	0x0500004f


	//   ....[142]....
        /*0364*/ 	.word	0x0500004f


	//   ....[143]....
        /*0368*/ 	.word	0x0500004f


	//   ....[144]....
        /*036c*/ 	.word	0x0500004f


	//   ....[145]....
        /*0370*/ 	.word	0x0500004f


	//   ....[146]....
        /*0374*/ 	.word	0x0500004f


	//   ....[147]....
        /*0378*/ 	.word	0x0500004f


	//   ....[148]....
        /*037c*/ 	.word	0x0500004f


	//   ....[149]....
        /*0380*/ 	.word	0x0500004f


	//   ....[150]....
        /*0384*/ 	.word	0x0500004f


	//   ....[151]....
        /*0388*/ 	.word	0x0500004f


	//   ....[152]....
        /*038c*/ 	.word	0x0500004f


	//   ....[153]....
        /*0390*/ 	.word	0x0500004f


	//   ....[154]....
        /*0394*/ 	.word	0x0500004f


	//   ....[155]....
        /*0398*/ 	.word	0x0500004f


	//   ....[156]....
        /*039c*/ 	.word	0x0500004f


	//   ....[157]....
        /*03a0*/ 	.word	0x0500004f


	//   ....[158]....
        /*03a4*/ 	.word	0x0500004f


	//   ....[159]....
        /*03a8*/ 	.word	0x0500004f


	//----- nvinfo : EIATTR_COOP_GROUP_INSTR_OFFSETS
	.align		4
.L_1165:
        /*03ac*/ 	.byte	0x04, 0x28
        /*03ae*/ 	.short	(.L_1167 - .L_1166)


	//   ....[0]....
.L_1166:
        /*03b0*/ 	.word	0x00001410


	//   ....[1]....
        /*03b4*/ 	.word	0x00001970


	//   ....[2]....
        /*03b8*/ 	.word	0x00001e40


	//   ....[3]....
        /*03bc*/ 	.word	0x000036e0


	//   ....[4]....
        /*03c0*/ 	.word	0x00005490


	//   ....[5]....
        /*03c4*/ 	.word	0x000054a0


	//   ....[6]....
        /*03c8*/ 	.word	0x000054b0


	//   ....[7]....
        /*03cc*/ 	.word	0x00005500


	//   ....[8]....
        /*03d0*/ 	.word	0x00005550


	//   ....[9]....
        /*03d4*/ 	.word	0x00005560


	//   ....[10]....
        /*03d8*/ 	.word	0x00005590


	//   ....[11]....
        /*03dc*/ 	.word	0x000055c0


	//   ....[12]....
        /*03e0*/ 	.word	0x00005610


	//   ....[13]....
        /*03e4*/ 	.word	0x00005660


	//   ....[14]....
        /*03e8*/ 	.word	0x00005670


	//   ....[15]....
        /*03ec*/ 	.word	0x00005680


	//   ....[16]....
        /*03f0*/ 	.word	0x00005730


	//   ....[17]....
        /*03f4*/ 	.word	0x00005740


	//   ....[18]....
        /*03f8*/ 	.word	0x00005750


	//   ....[19]....
        /*03fc*/ 	.word	0x00005760


	//   ....[20]....
        /*0400*/ 	.word	0x00005810


	//   ....[21]....
        /*0404*/ 	.word	0x00005820


	//   ....[22]....
        /*0408*/ 	.word	0x00005830


	//   ....[23]....
        /*040c*/ 	.word	0x00005840


	//   ....[24]....
        /*0410*/ 	.word	0x000059a0


	//   ....[25]....
        /*0414*/ 	.word	0x000059b0


	//   ....[26]....
        /*0418*/ 	.word	0x000059c0


	//   ....[27]....
        /*041c*/ 	.word	0x000059d0


	//   ....[28]....
        /*0420*/ 	.word	0x000059e0


	//   ....[29]....
        /*0424*/ 	.word	0x000059f0


	//   ....[30]....
        /*0428*/ 	.word	0x00005a00


	//   ....[31]....
        /*042c*/ 	.word	0x00005a10


	//   ....[32]....
        /*0430*/ 	.word	0x00006fe0


	//   ....[33]....
        /*0434*/ 	.word	0x00006ff0


	//   ....[34]....
        /*0438*/ 	.word	0x00007000


	//   ....[35]....
        /*043c*/ 	.word	0x00007010


	//   ....[36]....
        /*0440*/ 	.word	0x00007140


	//   ....[37]....
        /*0444*/ 	.word	0x00007150


	//   ....[38]....
        /*0448*/ 	.word	0x00007160


	//   ....[39]....
        /*044c*/ 	.word	0x00007170


	//   ....[40]....
        /*0450*/ 	.word	0x000072a0


	//   ....[41]....
        /*0454*/ 	.word	0x000072b0


	//   ....[42]....
        /*0458*/ 	.word	0x000072c0


	//   ....[43]....
        /*045c*/ 	.word	0x000072d0


	//   ....[44]....
        /*0460*/ 	.word	0x00007400


	//   ....[45]....
        /*0464*/ 	.word	0x00007410


	//   ....[46]....
        /*0468*/ 	.word	0x00007420


	//   ....[47]....
        /*046c*/ 	.word	0x00007430


	//   ....[48]....
        /*0470*/ 	.word	0x00007560


	//   ....[49]....
        /*0474*/ 	.word	0x00007570


	//   ....[50]....
        /*0478*/ 	.word	0x00007580


	//   ....[51]....
        /*047c*/ 	.word	0x00007590


	//   ....[52]....
        /*0480*/ 	.word	0x000076c0


	//   ....[53]....
        /*0484*/ 	.word	0x000076d0


	//   ....[54]....
        /*0488*/ 	.word	0x000076e0


	//   ....[55]....
        /*048c*/ 	.word	0x000076f0


	//   ....[56]....
        /*0490*/ 	.word	0x00007700


	//   ....[57]....
        /*0494*/ 	.word	0x00007710


	//   ....[58]....
        /*0498*/ 	.word	0x00007750


	//   ....[59]....
        /*049c*/ 	.word	0x00007780


	//   ....[60]....
        /*04a0*/ 	.word	0x000077c0


	//   ....[61]....
        /*04a4*/ 	.word	0x000077e0


	//   ....[62]....
        /*04a8*/ 	.word	0x00007800


	//   ....[63]....
        /*04ac*/ 	.word	0x00007810


	//   ....[64]....
        /*04b0*/ 	.word	0x0000aad0


	//   ....[65]....
        /*04b4*/ 	.word	0x0000ab10


	//   ....[66]....
        /*04b8*/ 	.word	0x0000ab50


	//   ....[67]....
        /*04bc*/ 	.word	0x0000ab90


	//   ....[68]....
        /*04c0*/ 	.word	0x0000aca0


	//   ....[69]....
        /*04c4*/ 	.word	0x0000ace0


	//   ....[70]....
        /*04c8*/ 	.word	0x0000ad20


	//   ....[71]....
        /*04cc*/ 	.word	0x0000ad60


	//   ....[72]....
        /*04d0*/ 	.word	0x0000ae70


	//   ....[73]....
        /*04d4*/ 	.word	0x0000aeb0


	//   ....[74]....
        /*04d8*/ 	.word	0x0000aef0


	//   ....[75]....
        /*04dc*/ 	.word	0x0000af30


	//   ....[76]....
        /*04e0*/ 	.word	0x0000b040


	//   ....[77]....
        /*04e4*/ 	.word	0x0000b080


	//   ....[78]....
        /*04e8*/ 	.word	0x0000b0c0


	//   ....[79]....
        /*04ec*/ 	.word	0x0000b100


	//   ....[80]....
        /*04f0*/ 	.word	0x0000b1f0


	//   ....[81]....
        /*04f4*/ 	.word	0x0000b210


	//   ....[82]....
        /*04f8*/ 	.word	0x0000b230


	//   ....[83]....
        /*04fc*/ 	.word	0x0000b240


	//   ....[84]....
        /*0500*/ 	.word	0x0000baf0


	//   ....[85]....
        /*0504*/ 	.word	0x0000c040


	//   ....[86]....
        /*0508*/ 	.word	0x0000c500


	//   ....[87]....
        /*050c*/ 	.word	0x0000c530


	//   ....[88]....
        /*0510*/ 	.word	0x0000c560


	//   ....[89]....
        /*0514*/ 	.word	0x0000c5c0


	//   ....[90]....
        /*0518*/ 	.word	0x0000c600


	//   ....[91]....
        /*051c*/ 	.word	0x0000c810


	//   ....[92]....
        /*0520*/ 	.word	0x0000c830


	//   ....[93]....
        /*0524*/ 	.word	0x0000c860


	//   ....[94]....
        /*0528*/ 	.word	0x0000c8a0


	//   ....[95]....
        /*052c*/ 	.word	0x0000c8c0


	//   ....[96]....
        /*0530*/ 	.word	0x0000cd60


	//   ....[97]....
        /*0534*/ 	.word	0x0000cdb0


	//   ....[98]....
        /*0538*/ 	.word	0x0000ce00


	//   ....[99]....
        /*053c*/ 	.word	0x0000ce50


	//   ....[100]....
        /*0540*/ 	.word	0x0000cf60


	//   ....[101]....
        /*0544*/ 	.word	0x0000cfb0


	//   ....[102]....
        /*0548*/ 	.word	0x0000d000


	//   ....[103]....
        /*054c*/ 	.word	0x0000d050


	//   ....[104]....
        /*0550*/ 	.word	0x0000d160


	//   ....[105]....
        /*0554*/ 	.word	0x0000d1b0


	//   ....[106]....
        /*0558*/ 	.word	0x0000d200


	//   ....[107]....
        /*055c*/ 	.word	0x0000d250


	//   ....[108]....
        /*0560*/ 	.word	0x0000d360


	//   ....[109]....
        /*0564*/ 	.word	0x0000d3b0


	//   ....[110]....
        /*0568*/ 	.word	0x0000d400


	//   ....[111]....
        /*056c*/ 	.word	0x0000d450


	//   ....[112]....
        /*0570*/ 	.word	0x0000d560


	//   ....[113]....
        /*0574*/ 	.word	0x0000d5b0


	//   ....[114]....
        /*0578*/ 	.word	0x0000d600


	//   ....[115]....
        /*057c*/ 	.word	0x0000d650


	//   ....[116]....
        /*0580*/ 	.word	0x0000d6f0


	//   ....[117]....
        /*0584*/ 	.word	0x0000d790


	//   ....[118]....
        /*0588*/ 	.word	0x0000d830


	//   ....[119]....
        /*058c*/ 	.word	0x0000d8d0


	//   ....[120]....
        /*0590*/ 	.word	0x0000d970


	//   ....[121]....
        /*0594*/ 	.word	0x0000da10


	//   ....[122]....
        /*0598*/ 	.word	0x0000da60


	//   ....[123]....
        /*059c*/ 	.word	0x0000dab0


	//   ....[124]....
        /*05a0*/ 	.word	0x0000db00


	//   ....[125]....
        /*05a4*/ 	.word	0x0000db60


	//   ....[126]....
        /*05a8*/ 	.word	0x0000dbb0


	//   ....[127]....
        /*05ac*/ 	.word	0x0000dc00


	//   ....[128]....
        /*05b0*/ 	.word	0x0000dc90


	//   ....[129]....
        /*05b4*/ 	.word	0x0000dce0


	//   ....[130]....
        /*05b8*/ 	.word	0x0000dd30


	//   ....[131]....
        /*05bc*/ 	.word	0x0000dd80


	//   ....[132]....
        /*05c0*/ 	.word	0x0000de20


	//   ....[133]....
        /*05c4*/ 	.word	0x0000deb0


	//   ....[134]....
        /*05c8*/ 	.word	0x0000df00


	//   ....[135]....
        /*05cc*/ 	.word	0x0000df50


	//   ....[136]....
        /*05d0*/ 	.word	0x0000dff0


	//   ....[137]....
        /*05d4*/ 	.word	0x0000e080


	//   ....[138]....
        /*05d8*/ 	.word	0x0000e0d0


	//   ....[139]....
        /*05dc*/ 	.word	0x0000e120


	//   ....[140]....
        /*05e0*/ 	.word	0x0000e1c0


	//   ....[141]....
        /*05e4*/ 	.word	0x0000e250


	//   ....[142]....
        /*05e8*/ 	.word	0x0000e2a0


	//   ....[143]....
        /*05ec*/ 	.word	0x0000e2f0


	//   ....[144]....
        /*05f0*/ 	.word	0x0000e390


	//   ....[145]....
        /*05f4*/ 	.word	0x0000e420


	//   ....[146]....
        /*05f8*/ 	.word	0x0000e470


	//   ....[147]....
        /*05fc*/ 	.word	0x0000e4c0


	//   ....[148]....
        /*0600*/ 	.word	0x0000e560


	//   ....[149]....
        /*0604*/ 	.word	0x0000e610


	//   ....[150]....
        /*0608*/ 	.word	0x0000e660


	//   ....[151]....
        /*060c*/ 	.word	0x0000e760


	//   ....[152]....
        /*0610*/ 	.word	0x0000e7b0


	//   ....[153]....
        /*0614*/ 	.word	0x0000e800


	//   ....[154]....
        /*0618*/ 	.word	0x0000e850


	//   ....[155]....
        /*061c*/ 	.word	0x0000e8a0


	//   ....[156]....
        /*0620*/ 	.word	0x0000e8e0


	//   ....[157]....
        /*0624*/ 	.word	0x0000e930


	//   ....[158]....
        /*0628*/ 	.word	0x0000e980


	//   ....[159]....
        /*062c*/ 	.word	0x0000e9d0


	//----- nvinfo : EIATTR_VRC_CTA_INIT_COUNT
	.align		4
.L_1167:
        /*0630*/ 	.byte	0x02, 0x4a
	.zero		1
	.zero		1


	//----- nvinfo : EIATTR_EXIT_INSTR_OFFSETS
	.align		4
        /*0634*/ 	.byte	0x04, 0x1c
        /*0636*/ 	.short	(.L_1169 - .L_1168)


	//   ....[0]....
.L_1168:
        /*0638*/ 	.word	0x0000ca00


	//   ....[1]....
        /*063c*/ 	.word	0x0000cd00


	//----- nvinfo : EIATTR_MAX_THREADS
	.align		4
.L_1169:
        /*0640*/ 	.byte	0x04, 0x05
        /*0642*/ 	.short	(.L_1171 - .L_1170)
.L_1170:
        /*0644*/ 	.word	0x00000080
        /*0648*/ 	.word	0x00000001
        /*064c*/ 	.word	0x00000001


	//----- nvinfo : EIATTR_CRS_STACK_SIZE
	.align		4
.L_1171:
        /*0650*/ 	.byte	0x04, 0x1e
        /*0652*/ 	.short	(.L_1173 - .L_1172)
.L_1172:
        /*0654*/ 	.word	0x00000000


	//----- nvinfo : EIATTR_CBANK_PARAM_SIZE
	.align		4
.L_1173:
        /*0658*/ 	.byte	0x03, 0x19
        /*065a*/ 	.short	0x01f0


	//----- nvinfo : EIATTR_PARAM_CBANK
	.align		4
        /*065c*/ 	.byte	0x04, 0x0a
        /*065e*/ 	.short	(.L_1175 - .L_1174)
	.align		4
.L_1174:
        /*0660*/ 	.word	index@(.nv.constant0._Z25selective_scan_bwd_kernelI32Selective_Scan_bwd_kernel_traitsILi128ELi16ELb0ELb1ELb0ELb0ELb0EfN3c107complexIfEEEEv12SSMParamsBwd)
        /*0664*/ 	.short	0x0380
        /*0666*/ 	.short	0x01f0


	//----- nvinfo : EIATTR_SW_WAR
	.align		4
.L_1175:
        /*0668*/ 	.byte	0x04, 0x36
        /*066a*/ 	.short	(.L_1177 - .L_1176)
.L_1176:
        /*066c*/ 	.word	0x00000008
.L_1177:


//--------------------- .nv.info._Z25selective_scan_bwd_kernelI32Selective_Scan_bwd_kernel_traitsILi128ELi16ELb0ELb1ELb0ELb0ELb1EfN3c107complexIfEEEEv12SSMParamsBwd --------------------------
	.section	.nv.info._Z25selective_scan_bwd_kernelI32Selective_Scan_bwd_kernel_traitsILi128ELi16ELb0ELb1ELb0ELb0ELb1EfN3c107complexIfEEEEv12SSMParamsBwd,"",@"SHT_CUDA_INFO"
	.sectionflags	@""
	.align	4


	//----- nvinfo : EIATTR_CUDA_API_VERSION
	.align		4
        /*0000*/ 	.byte	0x04, 0x37
        /*0002*/ 	.short	(.L_1179 - .L_1178)
.L_1178:
        /*0004*/ 	.word	0x00000082


	//----- nvinfo : EIATTR_KPARAM_INFO
	.align		4
.L_1179:
        /*0008*/ 	.byte	0x04, 0x17
        /*000a*/ 	.short	(.L_1181 - .L_1180)
.L_1180:
        /*000c*/ 	.word	0x00000000
        /*0010*/ 	.short	0x0000
        /*0012*/ 	.short	0x0000
        /*0014*/ 	.byte	0x00, 0xf0, 0xc1, 0x07


	//----- nvinfo : EIATTR_SPARSE_MMA_MASK
	.align		4
.L_1181:
        /*0018*/ 	.byte	0x03, 0x50
        /*001a*/ 	.short	0x0000


	//----- nvinfo : EIATTR_MAXREG_COUNT
	.align		4
        /*001c*/ 	.byte	0x03, 0x1b
        /*001e*/ 	.short	0x00ff


	//----- nvinfo : EIATTR_NUM_BARRIERS
	.align		4
        /*0020*/ 	.byte	0x02, 0x4c
        /*0022*/ 	.byte	0x01
	.zero		1


	//----- nvinfo : EIATTR_ANNOTATIONS
	.align		4
        /*0024*/ 	.byte	0x04, 0x55
        /*0026*/ 	.short	(.L_1183 - .L_1182)


	//   ....[0]....
.L_1182:
        /* <DEDUP_REMOVED lines=16> */


	//----- nvinfo : EIATTR_MERCURY_ISA_VERSION
	.align		4
.L_1183:
        /*0118*/ 	.byte	0x03, 0x5f
        /*011a*/ 	.short	0x0101


	//----- nvinfo : EIATTR_INT_WARP_WIDE_INSTR_OFFSETS
	.align		4
        /*011c*/ 	.byte	0x04, 0x31
        /*011e*/ 	.short	(.L_1185 - .L_1184)


	//   ....[0]....
.L_1184:
        /*0120*/ 	.word	0x000085d0


	//   ....[1]....
        /*0124*/ 	.word	0x00009af0


	//----- nvinfo : EIATTR_COOP_GROUP_MASK_REGIDS
	.align		4
.L_1185:
        /*0128*/ 	.byte	0x04, 0x29
        /*012a*/ 	.short	(.L_1187 - .L_1186)


	//   ....[0]....
.L_1186:
        /*012c*/ 	.word	0xffffffff


	//   ....[1]....
        /*0130*/ 	.word	0xffffffff


	//   ....[2]....
        /*0134*/ 	.word	0xffffffff


	//   ....[3]....
        /*0138*/ 	.word	0xffffffff


	//   ....[4]....
        /*013c*/ 	.word	0xffffffff


	//   ....[5]....
        /*0140*/ 	.word	0xffffffff


	//   ....[6]....
        /*0144*/ 	.word	0xffffffff


	//   ....[7]....
        /*0148*/ 	.word	0xffffffff


	//   ....[8]....
        /*014c*/ 	.word	0xffffffff


	//   ....[9]....
        /*0150*/ 	.word	0xffffffff


	//   ....[10]....
        /*0154*/ 	.word	0xffffffff


	//   ....[11]....
        /*0158*/ 	.word	0xffffffff


	//   ....[12]....
        /*015c*/ 	.word	0xffffffff


	//   ....[13]....
        /*0160*/ 	.word	0xffffffff


	//   ....[14]....
        /*0164*/ 	.word	0xffffffff


	//   ....[15]....
        /*0168*/ 	.word	0xffffffff


	//   ....[16]....
        /*016c*/ 	.word	0xffffffff


	//   ....[17]....
        /*0170*/ 	.word	0xffffffff


	//   ....[18]....
        /*0174*/ 	.word	0xffffffff


	//   ....[19]....
        /*0178*/ 	.word	0xffffffff


	//   ....[20]....
        /*017c*/ 	.word	0xffffffff


	//   ....[21]....
        /*0180*/ 	.word	0xffffffff


	//   ....[22]....
        /*0184*/ 	.word	0xffffffff


	//   ....[23]....
        /*0188*/ 	.word	0xffffffff


	//   ....[24]....
        /*018c*/ 	.word	0xffffffff


	//   ....[25]....
        /*0190*/ 	.word	0xffffffff


	//   ....[26]....
        /*0194*/ 	.word	0xffffffff


	//   ....[27]....
        /*0198*/ 	.word	0xffffffff


	//   ....[28]....
        /*019c*/ 	.word	0xffffffff


	//   ....[29]....
        /*01a0*/ 	.word	0xffffffff


	//   ....[30]....
        /*01a4*/ 	.word	0xffffffff


	//   ....[31]....
        /*01a8*/ 	.word	0xffffffff


	//   ....[32]....
        /*01ac*/ 	.word	0xffffffff


	//   ....[33]....
        /*01b0*/ 	.word	0xffffffff


	//   ....[34]....
        /*01b4*/ 	.word	0xffffffff


	//   ....[35]....
        /*01b8*/ 	.word	0xffffffff


	//   ....[36]....
        /*01bc*/ 	.word	0xffffffff


	//   ....[37]....
        /*01c0*/ 	.word	0xffffffff


	//   ....[38]....
        /*01c4*/ 	.word	0xffffffff


	//   ....[39]....
        /*01c8*/ 	.word	0xffffffff


	//   ....[40]....
        /*01cc*/ 	.word	0xffffffff


	//   ....[41]....
        /*01d0*/ 	.word	0xffffffff


	//   ....[42]....
        /*01d4*/ 	.word	0xffffffff


	//   ....[43]....
        /*01d8*/ 	.word	0xffffffff


	//   ....[44]....
        /*01dc*/ 	.word	0xffffffff


	//   ....[45]....
        /*01e0*/ 	.word	0xffffffff


	//   ....[46]....
        /*01e4*/ 	.word	0xffffffff


	//   ....[47]....
        /*01e8*/ 	.word	0xffffffff


	//   ....[48]....
        /*01ec*/ 	.word	0xffffffff


	//   ....[49]....
        /*01f0*/ 	.word	0xffffffff


	//   ....[50]....
        /*01f4*/ 	.word	0xffffffff


	//   ....[51]....
        /*01f8*/ 	.word	0xffffffff


	//   ....[52]....
        /*01fc*/ 	.word	0xffffffff


	//   ....[53]....
        /*0200*/ 	.word	0xffffffff


	//   ....[54]....
        /*0204*/ 	.word	0xffffffff


	//   ....[55]....
        /*0208*/ 	.word	0xffffffff


	//   ....[56]....
        /*020c*/ 	.word	0xffffffff


	//   ....[57]....
        /*0210*/ 	.word	0xffffffff


	//   ....[58]....
        /*0214*/ 	.word	0xffffffff


	//   ....[59]....
        /*0218*/ 	.word	0xffffffff


	//   ....[60]....
        /*021c*/ 	.word	0xffffffff


	//   ....[61]....
        /*0220*/ 	.word	0xffffffff


	//   ....[62]....
        /*0224*/ 	.word	0xffffffff


	//   ....[63]....
        /*0228*/ 	.word	0xffffffff


	//   ....[64]....
        /*022c*/ 	.word	0xffffffff


	//   ....[65]....
        /*0230*/ 	.word	0xffffffff


	//   ....[66]....
        /*0234*/ 	.word	0xffffffff


	//   ....[67]....
        /*0238*/ 	.word	0xffffffff


	//   ....[68]....
        /*023c*/ 	.word	0xffffffff


	//   ....[69]....
        /*0240*/ 	.word	0xffffffff


	//   ....[70]....
        /*0244*/ 	.word	0xffffffff


	//   ....[71]....
        /*0248*/ 	.word	0xffffffff


	//   ....[72]....
        /*024c*/ 	.word	0xffffffff


	//   ....[73]....
        /*0250*/ 	.word	0xffffffff


	//   ....[74]....
        /*0254*/ 	.word	0xffffffff


	//   ....[75]....
        /*0258*/ 	.word	0xffffffff


	//   ....[76]....
        /*025c*/ 	.word	0xffffffff


	//   ....[77]....
        /*0260*/ 	.word	0xffffffff


	//   ....[78]....
        /*0264*/ 	.word	0xffffffff


	//   ....[79]....
        /*0268*/ 	.word	0xffffffff


	//   ....[80]....
        /*026c*/ 	.word	0xffffffff


	//   ....[81]....
        /*0270*/ 	.word	0xffffffff


	//   ....[82]....
        /*0274*/ 	.word	0xffffffff


	//   ....[83]....
        /*0278*/ 	.word	0xffffffff


	//   ....[84]....
        /*027c*/ 	.word	0xffffffff


	//   ....[85]....
        /*0280*/ 	.word	0xffffffff


	//   ....[86]....
        /*0284*/ 	.word	0xffffffff


	//   ....[87]....
        /*0288*/ 	.word	0xffffffff


	//   ....[88]....
        /*028c*/ 	.word	0xffffffff


	//   ....[89]....
        /*0290*/ 	.word	0xffffffff


	//   ....[90]....
        /*0294*/ 	.word	0xffffffff


	//   ....[91]....
        /*0298*/ 	.word	0xffffffff


	//   ....[92]....
        /*029c*/ 	.word	0xffffffff


	//   ....[93]....
        /*02a0*/ 	.word	0xffffffff


	//   ....[94]....
        /*02a4*/ 	.word	0xffffffff


	//   ....[95]....
        /*02a8*/ 	.word	0xffffffff


	//   ....[96]....
        /*02ac*/ 	.word	0xffffffff


	//   ....[97]....
        /*02b0*/ 	.word	0xffffffff


	//   ....[98]....
        /*02b4*/ 	.word	0xffffffff


	//   ....[99]....
        /*02b8*/ 	.word	0xffffffff


	//   ....[100]....
        /*02bc*/ 	.word	0x0500004f


	//   ....[101]....
        /*02c0*/ 	.word	0x0500004f


	//   ....[102]....
        /*02c4*/ 	.word	0x0500004f


	//   ....[103]....
        /*02c8*/ 	.word	0x0500004f


	//   ....[104]....
        /*02cc*/ 	.word	0x0500004f


	//   ....[105]....
        /*02d0*/ 	.word	0x0500004f


	//   ....[106]....
        /*02d4*/ 	.word	0x0500004f


	//   ....[107]....
        /*02d8*/ 	.word	0x0500004f


	//   ....[108]....
        /*02dc*/ 	.word	0x0500004f


	//   ....[109]....
        /*02e0*/ 	.word	0x0500004f


	//   ....[110]....
        /*02e4*/ 	.word	0x0500004f


	//   ....[111]....
        /*02e8*/ 	.word	0x0500004f


	//   ....[112]....
        /*02ec*/ 	.word	0x0500004f


	//   ....[113]....
        /*02f0*/ 	.word	0x0500004f


	//   ....[114]....
        /*02f4*/ 	.word	0x0500004f


	//   ....[115]....
        /*02f8*/ 	.word	0x0500004f


	//   ....[116]....
        /*02fc*/ 	.word	0x0500004f


	//   ....[117]....
        /*0300*/ 	.word	0x0500004f


	//   ....[118]....
        /*0304*/ 	.word	0x0500004f


	//   ....[119]....
        /*0308*/ 	.word	0x0500004f


	//   ....[120]....
        /*030c*/ 	.word	0x0500004f


	//   ....[121]....
        /*0310*/ 	.word	0x0500004f


	//   ....[122]....
        /*0314*/ 	.word	0x0500004f


	//   ....[123]....
        /*0318*/ 	.word	0x0500004f


	//   ....[124]....
        /*031c*/ 	.word	0x0500004f


	//   ....[125]....
        /*0320*/ 	.word	0x0500004f


	//   ....[126]....
        /*0324*/ 	.word	0x0500004f


	//   ....[127]....
        /*0328*/ 	.word	0x0500004f


	//   ....[128]....
        /*032c*/ 	.word	0x0500004f


	//   ....[129]....
        /*0330*/ 	.word	0x0500004f


	//   ....[130]....
        /*0334*/ 	.word	0x0500004f


	//   ....[131]....
        /*0338*/ 	.word	0x0500004f


	//   ....[132]....
        /*033c*/ 	.word	0x0500004f


	//   ....[133]....
        /*0340*/ 	.word	0x0500004f


	//   ....[134]....
        /*0344*/ 	.word	0x0500004f


	//   ....[135]....
        /*0348*/ 	.word	0x0500004f


	//   ....[136]....
        /*034c*/ 	.word	0x0500004f


	//   ....[137]....
        /*0350*/ 	.word	0x0500004f


	//   ....[138]....
        /*0354*/ 	.word	0x0500004f


	//   ....[139]....
        /*0358*/ 	.word	0x0500004f


	//   ....[140]....
        /*035c*/ 	.word	0x0500004f


	//   ....[141]....
        /*0360*/ 	.word	0x0500004f


	//   ....[142]....
        /*0364*/ 	.word	0x0500004f


	//   ....[143]....
        /*0368*/ 	.word	0x0500004f


	//   ....[144]....
        /*036c*/ 	.word	0x0500004f


	//   ....[145]....
        /*0370*/ 	.word	0x0500004f


	//   ....[146]....
        /*0374*/ 	.word	0x0500004f


	//   ....[147]....
        /*0378*/ 	.word	0x0500004f


	//   ....[148]....
        /*037c*/ 	.word	0x0500004f


	//   ....[149]....
        /*0380*/ 	.word	0x0500004f


	//   ....[150]....
        /*0384*/ 	.word	0x0500004f


	//   ....[151]....
        /*0388*/ 	.word	0x0500004f


	//   ....[152]....
        /*038c*/ 	.word	0x0500004f


	//   ....[153]....
        /*0390*/ 	.word	0x0500004f


	//   ....[154]....
        /*0394*/ 	.word	0x0500004f


	//   ....[155]....
        /*0398*/ 	.word	0x0500004f


	//   ....[156]....
        /*039c*/ 	.word	0x0500004f


	//   ....[157]....
        /*03a0*/ 	.word	0x0500004f


	//   ....[158]....
        /*03a4*/ 	.word	0x0500004f


	//   ....[159]....
        /*03a8*/ 	.word	0x0500004f


	//   ....[160]....
        /*03ac*/ 	.word	0x0500004f


	//   ....[161]....
        /*03b0*/ 	.word	0x0500004f


	//   ....[162]....
        /*03b4*/ 	.word	0x0500004f


	//   ....[163]....
        /*03b8*/ 	.word	0x0500004f


	//----- nvinfo : EIATTR_COOP_GROUP_INSTR_OFFSETS
	.align		4
.L_1187:
        /*03bc*/ 	.byte	0x04, 0x28
        /*03be*/ 	.short	(.L_1189 - .L_1188)


	//   ....[0]....
.L_1188:
        /*03c0*/ 	.word	0x00001510


	//   ....[1]....
        /*03c4*/ 	.word	0x00001a00


	//   ....[2]....
        /*03c8*/ 	.word	0x00001ea0


	//   ....[3]....
        /*03cc*/ 	.word	0x000022c0


	//   ....[4]....
        /*03d0*/ 	.word	0x000029c0


	//   ....[5]....
        /*03d4*/ 	.word	0x000031d0


	//   ....[6]....
        /*03d8*/ 	.word	0x00003b20


	//   ....[7]....
        /*03dc*/ 	.word	0x000055f0


	//   ....[8]....
        /*03e0*/ 	.word	0x000073a0


	//   ....[9]....
        /*03e4*/ 	.word	0x000073b0


	//   ....[10]....
        /*03e8*/ 	.word	0x000073c0


	//   ....[11]....
        /*03ec*/ 	.word	0x00007410


	//   ....[12]....
        /*03f0*/ 	.word	0x00007460


	//   ....[13]....
        /*03f4*/ 	.word	0x00007470


	//   ....[14]....
        /*03f8*/ 	.word	0x000074a0


	//   ....[15]....
        /*03fc*/ 	.word	0x000074d0


	//   ....[16]....
        /*0400*/ 	.word	0x00007520


	//   ....[17]....
        /*0404*/ 	.word	0x00007570


	//   ....[18]....
        /*0408*/ 	.word	0x00007580


	//   ....[19]....
        /*040c*/ 	.word	0x00007590


	//   ....[20]....
        /*0410*/ 	.word	0x00007640


	//   ....[21]....
        /*0414*/ 	.word	0x00007650


	//   ....[22]....
        /*0418*/ 	.word	0x00007660


	//   ....[23]....
        /*041c*/ 	.word	0x00007670


	//   ....[24]....
        /*0420*/ 	.word	0x00007720


	//   ....[25]....
        /*0424*/ 	.word	0x00007730


	//   ....[26]....
        /*0428*/ 	.word	0x00007740


	//   ....[27]....
        /*042c*/ 	.word	0x00007750


	//   ....[28]....
        /*0430*/ 	.word	0x000078b0


	//   ....[29]....
        /*0434*/ 	.word	0x000078c0


	//   ....[30]....
        /*0438*/ 	.word	0x000078d0


	//   ....[31]....
        /*043c*/ 	.word	0x000078e0


	//   ....[32]....
        /*0440*/ 	.word	0x000078f0


	//   ....[33]....
        /*0444*/ 	.word	0x00007900


	//   ....[34]....
        /*0448*/ 	.word	0x00007910


	//   ....[35]....
        /*044c*/ 	.word	0x00007920


	//   ....[36]....
        /*0450*/ 	.word	0x00008ef0


	//   ....[37]....
        /*0454*/ 	.word	0x00008f00


	//   ....[38]....
        /*0458*/ 	.word	0x00008f10


	//   ....[39]....
        /*045c*/ 	.word	0x00008f20


	//   ....[40]....
        /*0460*/ 	.word	0x00009050


	//   ....[41]....
        /*0464*/ 	.word	0x00009060


	//   ....[42]....
        /*0468*/ 	.word	0x00009070


	//   ....[43]....
        /*046c*/ 	.word	0x00009080


	//   ....[44]....
        /*0470*/ 	.word	0x000091b0


	//   ....[45]....
        /*0474*/ 	.word	0x000091c0


	//   ....[46]....
        /*0478*/ 	.word	0x000091d0


	//   ....[47]....
        /*047c*/ 	.word	0x000091e0


	//   ....[48]....
        /*0480*/ 	.word	0x00009310


	//   ....[49]....
        /*0484*/ 	.word	0x00009320


	//   ....[50]....
        /*0488*/ 	.word	0x00009330


	//   ....[51]....
        /*048c*/ 	.word	0x00009340


	//   ....[52]....
        /*0490*/ 	.word	0x00009470


	//   ....[53]....
        /*0494*/ 	.word	0x00009480


	//   ....[54]....
        /*0498*/ 	.word	0x00009490


	//   ....[55]....
        /*049c*/ 	.word	0x000094a0


	//   ....[56]....
        /*04a0*/ 	.word	0x000095d0


	//   ....[57]....
        /*04a4*/ 	.word	0x000095e0


	//   ....[58]....
        /*04a8*/ 	.word	0x000095f0


	//   ....[59]....
        /*04ac*/ 	.word	0x00009600


	//   ....[60]....
        /*04b0*/ 	.word	0x00009610


	//   ....[61]....
        /*04b4*/ 	.word	0x00009620


	//   ....[62]....
        /*04b8*/ 	.word	0x00009660


	//   ....[63]....
        /*04bc*/ 	.word	0x00009690


	//   ....[64]....
        /*04c0*/ 	.word	0x000096d0


	//   ....[65]....
        /*04c4*/ 	.word	0x000096f0


	//   ....[66]....
        /*04c8*/ 	.word	0x00009710


	//   ....[67]....
        /*04cc*/ 	.word	0x00009720


	//   ....[68]....
        /*04d0*/ 	.word	0x0000c9d0


	//   ....[69]....
        /*04d4*/ 	.word	0x0000ca10


	//   ....[70]....
        /*04d8*/ 	.word	0x0000ca50


	//   ....[71]....
        /*04dc*/ 	.word	0x0000ca90


	//   ....[72]....
        /*04e0*/ 	.word	0x0000cba0


	//   ....[73]....
        /*04e4*/ 	.word	0x0000cbe0


	//   ....[74]....
        /*04e8*/ 	.word	0x0000cc20


	//   ....[75]....
        /*04ec*/ 	.word	0x0000cc60


	//   ....[76]....
        /*04f0*/ 	.word	0x0000cd70


	//   ....[77]....
        /*04f4*/ 	.word	0x0000cdb0


	//   ....[78]....
        /*04f8*/ 	.word	0x0000cdf0


	//   ....[79]....
        /*04fc*/ 	.word	0x0000ce30


	//   ....[80]....
        /*0500*/ 	.word	0x0000cf40


	//   ....[81]....
        /*0504*/ 	.word	0x0000cf80


	//   ....[82]....
        /*0508*/ 	.word	0x0000cfc0


	//   ....[83]....
        /*050c*/ 	.word	0x0000d000


	//   ....[84]....
        /*0510*/ 	.word	0x0000d100


	//   ....[85]....
        /*0514*/ 	.word	0x0000d120


	//   ....[86]....
        /*0518*/ 	.word	0x0000d140


	//   ....[87]....
        /*051c*/ 	.word	0x0000d150


	//   ....[88]....
        /*0520*/ 	.word	0x0000d9f0


	//   ....[89]....
        /*0524*/ 	.word	0x0000df20


	//   ....[90]....
        /*0528*/ 	.word	0x0000e430


	//   ....[91]....
        /*052c*/ 	.word	0x0000e450


	//   ....[92]....
        /*0530*/ 	.word	0x0000e480


	//   ....[93]....
        /*0534*/ 	.word	0x0000e4c0


	//   ....[94]....
        /*0538*/ 	.word	0x0000e4e0


	//   ....[95]....
        /*053c*/ 	.word	0x0000e6f0


	//   ....[96]....
        /*0540*/ 	.word	0x0000e710


	//   ....[97]....
        /*0544*/ 	.word	0x0000e740


	//   ....[98]....
        /*0548*/ 	.word	0x0000e780


	//   ....[99]....
        /*054c*/ 	.word	0x0000e7a0


	//   ....[100]....
        /*0550*/ 	.word	0x0000ec40


	//   ....[101]....
        /*0554*/ 	.word	0x0000ec90


	//   ....[102]....
        /*0558*/ 	.word	0x0000ece0


	//   ....[103]....
        /*055c*/ 	.word	0x0000ed30


	//   ....[104]....
        /*0560*/ 	.word	0x0000ee40


	//   ....[105]....
        /*0564*/ 	.word	0x0000ee90


	//   ....[106]....
        /*0568*/ 	.word	0x0000eee0


	//   ....[107]....
        /*056c*/ 	.word	0x0000ef30


	//   ....[108]....
        /*0570*/ 	.word	0x0000f040


	//   ....[109]....
        /*0574*/ 	.word	0x0000f090


	//   ....[110]....
        /*0578*/ 	.word	0x0000f0e0


	//   ....[111]....
        /*057c*/ 	.word	0x0000f130


	//   ....[112]....
        /*0580*/ 	.word	0x0000f240


	//   ....[113]....
        /*0584*/ 	.word	0x0000f290


	//   ....[114]....
        /*0588*/ 	.word	0x0000f2e0


	//   ....[115]....
        /*058c*/ 	.word	0x0000f330


	//   ....[116]....
        /*0590*/ 	.word	0x0000f440


	//   ....[117]....
        /*0594*/ 	.word	0x0000f490


	//   ....[118]....
        /*0598*/ 	.word	0x0000f4e0


	//   ....[119]....
        /*059c*/ 	.word	0x0000f530


	//   ....[120]....
        /*05a0*/ 	.word	0x0000f5d0


	//   ....[121]....
        /*05a4*/ 	.word	0x0000f670


	//   ....[122]....
        /*05a8*/ 	.word	0x0000f710


	//   ....[123]....
        /*05ac*/ 	.word	0x0000f7b0


	//   ....[124]....
        /*05b0*/ 	.word	0x0000f850


	//   ....[125]....
        /*05b4*/ 	.word	0x0000f8f0


	//   ....[126]....
        /*05b8*/ 	.word	0x0000f940


	//   ....[127]....
        /*05bc*/ 	.word	0x0000f990


	//   ....[128]....
        /*05c0*/ 	.word	0x0000f9e0


	//   ....[129]....
        /*05c4*/ 	.word	0x0000fa40


	//   ....[130]....
        /*05c8*/ 	.word	0x0000fa90


	//   ....[131]....
        /*05cc*/ 	.word	0x0000fae0


	//   ....[132]....
        /*05d0*/ 	.word	0x0000fb70


	//   ....[133]....
        /*05d4*/ 	.word	0x0000fbc0


	//   ....[134]....
        /*05d8*/ 	.word	0x0000fc10


	//   ....[135]....
        /*05dc*/ 	.word	0x0000fc60


	//   ....[136]....
        /*05e0*/ 	.word	0x0000fd00


	//   ....[137]....
        /*05e4*/ 	.word	0x0000fd90


	//   ....[138]....
        /*05e8*/ 	.word	0x0000fde0


	//   ....[139]....
        /*05ec*/ 	.word	0x0000fe30


	//   ....[140]....
        /*05f0*/ 	.word	0x0000fed0


	//   ....[141]....
        /*05f4*/ 	.word	0x0000ff60


	//   ....[142]....
        /*05f8*/ 	.word	0x0000ffb0


	//   ....[143]....
        /*05fc*/ 	.word	0x00010000


	//   ....[144]....
        /*0600*/ 	.word	0x000100a0


	//   ....[145]....
        /*0604*/ 	.word	0x00010130


	//   ....[146]....
        /*0608*/ 	.word	0x00010180


	//   ....[147]....
        /*060c*/ 	.word	0x000101d0


	//   ....[148]....
        /*0610*/ 	.word	0x00010270


	//   ....[149]....
        /*0614*/ 	.word	0x00010300


	//   ....[150]....
        /*0618*/ 	.word	0x00010350


	//   ....[151]....
        /*061c*/ 	.word	0x000103a0


	//   ....[152]....
        /*0620*/ 	.word	0x00010440


	//   ....[153]....
        /*0624*/ 	.word	0x000104f0


	//   ....[154]....
        /*0628*/ 	.word	0x00010540


	//   ....[155]....
        /*062c*/ 	.word	0x00010640


	//   ....[156]....
        /*0630*/ 	.word	0x00010690


	//   ....[157]....
        /*0634*/ 	.word	0x000106e0


	//   ....[158]....
        /*0638*/ 	.word	0x00010730


	//   ....[159]....
        /*063c*/ 	.word	0x00010780


	//   ....[160]....
        /*0640*/ 	.word	0x000107c0


	//   ....[161]....
        /*0644*/ 	.word	0x00010810


	//   ....[162]....
        /*0648*/ 	.word	0x00010860


	//   ....[163]....
        /*064c*/ 	.word	0x000108b0


	//----- nvinfo : EIATTR_VRC_CTA_INIT_COUNT
	.align		4
.L_1189:
        /*0650*/ 	.byte	0x02, 0x4a
	.zero		1
	.zero		1


	//----- nvinfo : EIATTR_EXIT_INSTR_OFFSETS
	.align		4
        /*0654*/ 	.byte	0x04, 0x1c
        /*0656*/ 	.short	(.L_1191 - .L_1190)


	//   ....[0]....
.L_1190:
        /*0658*/ 	.word	0x0000e8e0


	//   ....[1]....
        /*065c*/ 	.word	0x0000ebe0


	//----- nvinfo : EIATTR_MAX_THREADS
	.align		4
.L_1191:
        /*0660*/ 	.byte	0x04, 0x05
        /*0662*/ 	.short	(.L_1193 - .L_1192)
.L_1192:
        /*0664*/ 	.word	0x00000080
        /*0668*/ 	.word	0x00000001
        /*066c*/ 	.word	0x00000001


	//----- nvinfo : EIATTR_CRS_STACK_SIZE
	.align		4
.L_1193:
        /*0670*/ 	.byte	0x04, 0x1e
        /*0672*/ 	.short	(.L_1195 - .L_1194)
.L_1194:
        /*0674*/ 	.word	0x00000000


	//----- nvinfo : EIATTR_CBANK_PARAM_SIZE
	.align		4
.L_1195:
        /*0678*/ 	.byte	0x03, 0x19
        /*067a*/ 	.short	0x01f0


	//----- nvinfo : EIATTR_PARAM_CBANK
	.align		4
        /*067c*/ 	.byte	0x04, 0x0a
        /*067e*/ 	.short	(.L_1197 - .L_1196)
	.align		4
.L_1196:
        /*0680*/ 	.word	index@(.nv.constant0._Z25selective_scan_bwd_kernelI32Selective_Scan_bwd_kernel_traitsILi128ELi16ELb0ELb1ELb0ELb0ELb1EfN3c107complexIfEEEEv12SSMParamsBwd)
        /*0684*/ 	.short	0x0380
        /*0686*/ 	.short	0x01f0


	//----- nvinfo : EIATTR_SW_WAR
	.align		4
.L_1197:
        /*0688*/ 	.byte	0x04, 0x36
        /*068a*/ 	.short	(.L_1199 - .L_1198)
.L_1198:
        /*068c*/ 	.word	0x00000008
.L_1199:


//--------------------- .nv.info._Z25selective_scan_bwd_kernelI32Selective_Scan_bwd_kernel_traitsILi128ELi16ELb0ELb1ELb0ELb1ELb0EfN3c107complexIfEEEEv12SSMParamsBwd --------------------------
	.section	.nv.info._Z25selective_scan_bwd_kernelI32Selective_Scan_bwd_kernel_traitsILi128ELi16ELb0ELb1ELb0ELb1ELb0EfN3c107complexIfEEEEv12SSMParamsBwd,"",@"SHT_CUDA_INFO"
	.sectionflags	@""
	.align	4


	//----- nvinfo : EIATTR_CUDA_API_VERSION
	.align		4
        /*0000*/ 	.byte	0x04, 0x37
        /*0002*/ 	.short	(.L_1201 - .L_1200)
.L_1200:
        /*0004*/ 	.word	0x00000082


	//----- nvinfo : EIATTR_KPARAM_INFO
	.align		4
.L_1201:
        /*0008*/ 	.byte	0x04, 0x17
        /*000a*/ 	.short	(.L_1203 - .L_1202)
.L_1202:
        /*000c*/ 	.word	0x00000000
        /*0010*/ 	.short	0x0000
        /*0012*/ 	.short	0x0000
        /*0014*/ 	.byte	0x00, 0xf0, 0xc1, 0x07


	//----- nvinfo : EIATTR_SPARSE_MMA_MASK
	.align		4
.L_1203:
        /*0018*/ 	.byte	0x03, 0x50
        /*001a*/ 	.short	0x0000


	//----- nvinfo : EIATTR_MAXREG_COUNT
	.align		4
        /*001c*/ 	.byte	0x03, 0x1b
        /*001e*/ 	.short	0x00ff


	//----- nvinfo : EIATTR_NUM_BARRIERS
	.align		4
        /*0020*/ 	.byte	0x02, 0x4c
        /*0022*/ 	.byte	0x01
	.zero		1


	//----- nvinfo : EIATTR_ANNOTATIONS
	.align		4
        /*0024*/ 	.byte	0x04, 0x55
        /*0026*/ 	.short	(.L_1205 - .L_1204)


	//   ....[0]....
.L_1204:
        /* <DEDUP_REMOVED lines=17> */


	//----- nvinfo : EIATTR_MERCURY_ISA_VERSION
	.align		4
.L_1205:
        /*0128*/ 	.byte	0x03, 0x5f
        /*012a*/ 	.short	0x0101


	//----- nvinfo : EIATTR_INT_WARP_WIDE_INSTR_OFFSETS
	.align		4
        /*012c*/ 	.byte	0x04, 0x31
        /*012e*/ 	.short	(.L_1207 - .L_1206)


	//   ....[0]....
.L_1206:
        /*0130*/ 	.word	0x00008970


	//   ....[1]....
        /*0134*/ 	.word	0x00009e80


	//----- nvinfo : EIATTR_COOP_GROUP_MASK_REGIDS
	.align		4
.L_1207:
        /*0138*/ 	.byte	0x04, 0x29
        /*013a*/ 	.short	(.L_1209 - .L_1208)


	//   ....[0]....
.L_1208:
        /*013c*/ 	.word	0xffffffff


	//   ....[1]....
        /*0140*/ 	.word	0xffffffff


	//   ....[2]....
        /*0144*/ 	.word	0xffffffff


	//   ....[3]....
        /*0148*/ 	.word	0xffffffff


	//   ....[4]....
        /*014c*/ 	.word	0xffffffff


	//   ....[5]....
        /*0150*/ 	.word	0xffffffff


	//   ....[6]....
        /*0154*/ 	.word	0xffffffff


	//   ....[7]....
        /*0158*/ 	.word	0xffffffff


	//   ....[8]....
        /*015c*/ 	.word	0xffffffff


	//   ....[9]....
        /*0160*/ 	.word	0xffffffff


	//   ....[10]....
        /*0164*/ 	.word	0xffffffff


	//   ....[11]....
        /*0168*/ 	.word	0xffffffff


	//   ....[12]....
        /*016c*/ 	.word	0xffffffff


	//   ....[13]....
        /*0170*/ 	.word	0xffffffff


	//   ....[14]....
        /*0174*/ 	.word	0xffffffff


	//   ....[15]....
        /*0178*/ 	.word	0xffffffff


	//   ....[16]....
        /*017c*/ 	.word	0xffffffff


	//   ....[17]....
        /*0180*/ 	.word	0xffffffff


	//   ....[18]....
        /*0184*/ 	.word	0xffffffff


	//   ....[19]....
        /*0188*/ 	.word	0xffffffff


	//   ....[20]....
        /*018c*/ 	.word	0xffffffff


	//   ....[21]....
        /*0190*/ 	.word	0xffffffff


	//   ....[22]....
        /*0194*/ 	.word	0xffffffff


	//   ....[23]....
        /*0198*/ 	.word	0xffffffff


	//   ....[24]....
        /*019c*/ 	.word	0xffffffff


	//   ....[25]....
        /*01a0*/ 	.word	0xffffffff


	//   ....[26]....
        /*01a4*/ 	.word	0xffffffff


	//   ....[27]....
        /*01a8*/ 	.word	0xffffffff


	//   ....[28]....
        /*01ac*/ 	.word	0xffffffff


	//   ....[29]....
        /*01b0*/ 	.word	0xffffffff


	//   ....[30]....
        /*01b4*/ 	.word	0xffffffff


	//   ....[31]....
        /*01b8*/ 	.word	0xffffffff


	//   ....[32]....
        /*01bc*/ 	.word	0xffffffff


	//   ....[33]....
        /*01c0*/ 	.word	0xffffffff


	//   ....[34]....
        /*01c4*/ 	.word	0xffffffff


	//   ....[35]....
        /*01c8*/ 	.word	0xffffffff


	//   ....[36]....
        /*01cc*/ 	.word	0xffffffff


	//   ....[37]....
        /*01d0*/ 	.word	0xffffffff


	//   ....[38]....
        /*01d4*/ 	.word	0xffffffff


	//   ....[39]....
        /*01d8*/ 	.word	0xffffffff


	//   ....[40]....
        /*01dc*/ 	.word	0xffffffff


	//   ....[41]....
        /*01e0*/ 	.word	0xffffffff


	//   ....[42]....
        /*01e4*/ 	.word	0xffffffff


	//   ....[43]....
        /*01e8*/ 	.word	0xffffffff


	//   ....[44]....
        /*01ec*/ 	.word	0xffffffff


	//   ....[45]....
        /*01f0*/ 	.word	0xffffffff


	//   ....[46]....
        /*01f4*/ 	.word	0xffffffff


	//   ....[47]....
        /*01f8*/ 	.word	0xffffffff


	//   ....[48]....
        /*01fc*/ 	.word	0xffffffff


	//   ....[49]....
        /*0200*/ 	.word	0xffffffff


	//   ....[50]....
        /*0204*/ 	.word	0xffffffff


	//   ....[51]....
        /*0208*/ 	.word	0xffffffff


	//   ....[52]....
        /*020c*/ 	.word	0xffffffff


	//   ....[53]....
        /*0210*/ 	.word	0xffffffff


	//   ....[54]....
        /*0214*/ 	.word	0xffffffff


	//   ....[55]....
        /*0218*/ 	.word	0xffffffff


	//   ....[56]....
        /*021c*/ 	.word	0xffffffff


	//   ....[57]....
        /*0220*/ 	.word	0xffffffff


	//   ....[58]....
        /*0224*/ 	.word	0xffffffff


	//   ....[59]....
        /*0228*/ 	.word	0xffffffff


	//   ....[60]....
        /*022c*/ 	.word	0xffffffff


	//   ....[61]....
        /*0230*/ 	.word	0xffffffff


	//   ....[62]....
        /*0234*/ 	.word	0xffffffff


	//   ....[63]....
        /*0238*/ 	.word	0xffffffff


	//   ....[64]....
        /*023c*/ 	.word	0xffffffff


	//   ....[65]....
        /*0240*/ 	.word	0xffffffff


	//   ....[66]....
        /*0244*/ 	.word	0xffffffff


	//   ....[67]....
        /*0248*/ 	.word	0xffffffff


	//   ....[68]....
        /*024c*/ 	.word	0xffffffff


	//   ....[69]....
        /*0250*/ 	.word	0xffffffff


	//   ....[70]....
        /*0254*/ 	.word	0xffffffff


	//   ....[71]....
        /*0258*/ 	.word	0xffffffff


	//   ....[72]....
        /*025c*/ 	.word	0xffffffff


	//   ....[73]....
        /*0260*/ 	.word	0xffffffff


	//   ....[74]....
        /*0264*/ 	.word	0xffffffff


	//   ....[75]....
        /*0268*/ 	.word	0xffffffff


	//   ....[76]....
        /*026c*/ 	.word	0xffffffff


	//   ....[77]....
        /*0270*/ 	.word	0xffffffff


	//   ....[78]....
        /*0274*/ 	.word	0xffffffff


	//   ....[79]....
        /*0278*/ 	.word	0xffffffff


	//   ....[80]....
        /*027c*/ 	.word	0xffffffff


	//   ....[81]....
        /*0280*/ 	.word	0xffffffff


	//   ....[82]....
        /*0284*/ 	.word	0xffffffff


	//   ....[83]....
        /*0288*/ 	.word	0xffffffff


	//   ....[84]....
        /*028c*/ 	.word	0xffffffff


	//   ....[85]....
        /*0290*/ 	.word	0xffffffff


	//   ....[86]....
        /*0294*/ 	.word	0xffffffff


	//   ....[87]....
        /*0298*/ 	.word	0xffffffff


	//   ....[88]....
        /*029c*/ 	.word	0xffffffff


	//   ....[89]....
        /*02a0*/ 	.word	0xffffffff


	//   ....[90]....
        /*02a4*/ 	.word	0xffffffff


	//   ....[91]....
        /*02a8*/ 	.word	0xffffffff


	//   ....[92]....
        /*02ac*/ 	.word	0xffffffff


	//   ....[93]....
        /*02b0*/ 	.word	0xffffffff


	//   ....[94]....
        /*02b4*/ 	.word	0xffffffff


	//   ....[95]....
        /*02b8*/ 	.word	0xffffffff


	//   ....[96]....
        /*02bc*/ 	.word	0xffffffff


	//   ....[97]....
        /*02c0*/ 	.word	0x0500004f


	//   ....[98]....
        /*02c4*/ 	.word	0x0500004f


	//   ....[99]....
        /*02c8*/ 	.word	0x0500004f


	//   ....[100]....
        /*02cc*/ 	.word	0x0500004f


	//   ....[101]....
        /*02d0*/ 	.word	0x0500004f


	//   ....[102]....
        /*02d4*/ 	.word	0x0500004f


	//   ....[103]....
        /*02d8*/ 	.word	0x0500004f


	//   ....[104]....
        /*02dc*/ 	.word	0x0500004f


	//   ....[105]....
        /*02e0*/ 	.word	0x0500004f


	//   ....[106]....
        /*02e4*/ 	.word	0x0500004f


	//   ....[107]....
        /*02e8*/ 	.word	0x0500004f


	//   ....[108]....
        /*02ec*/ 	.word	0x0500004f


	//   ....[109]....
        /*02f0*/ 	.word	0x0500004f


	//   ....[110]....
        /*02f4*/ 	.word	0x0500004f


	//   ....[111]....
        /*02f8*/ 	.word	0x0500004f


	//   ....[112]....
        /*02fc*/ 	.word	0x0500004f


	//   ....[113]....
        /*0300*/ 	.word	0x0500004f


	//   ....[114]....
        /*0304*/ 	.word	0x0500004f


	//   ....[115]....
        /*0308*/ 	.word	0x0500004f


	//   ....[116]....
        /*030c*/ 	.word	0x0500004f


	//   ....[117]....
        /*0310*/ 	.word	0x0500004f


	//   ....[118]....
        /*0314*/ 	.word	0x0500004f


	//   ....[119]....
        /*0318*/ 	.word	0x0500004f


	//   ....[120]....
        /*031c*/ 	.word	0x0500004f


	//   ....[121]....
        /*0320*/ 	.word	0x0500004f


	//   ....[122]....
        /*0324*/ 	.word	0x0500004f


	//   ....[123]....
        /*0328*/ 	.word	0x0500004f


	//   ....[124]....
        /*032c*/ 	.word	0x0500004f


	//   ....[125]....
        /*0330*/ 	.word	0x0500004f


	//   ....[126]....
        /*0334*/ 	.word	0x0500004f


	//   ....[127]....
        /*0338*/ 	.word	0x0500004f


	//   ....[128]....
        /*033c*/ 	.word	0x0500004f


	//   ....[129]....
        /*0340*/ 	.word	0x0500004f


	//   ....[130]....
        /*0344*/ 	.word	0x0500004f


	//   ....[131]....
        /*0348*/ 	.word	0x0500004f


	//   ....[132]....
        /*034c*/ 	.word	0x0500004f


	//   ....[133]....
        /*0350*/ 	.word	0x0500004f


	//   ....[134]....
        /*0354*/ 	.word	0x0500004f


	//   ....[135]....
        /*0358*/ 	.word	0x0500004f


	//   ....[136]....
        /*035c*/ 	.word	0x0500004f


	//   ....[137]....
        /*0360*/ 	.word	0x0500004f


	//   ....[138]....
        /*0364*/ 	.word	0x0500004f


	//   ....[139]....
        /*0368*/ 	.word	0x0500004f


	//   ....[140]....
        /*036c*/ 	.word	0x0500004f


	//   ....[141]....
        /*0370*/ 	.word	0x0500004f


	//   ....[142]....
        /*0374*/ 	.word	0x0500004f


	//   ....[143]....
        /*0378*/ 	.word	0x0500004f


	//   ....[144]....
        /*037c*/ 	.word	0x0500004f


	//   ....[145]....
        /*0380*/ 	.word	0x0500004f


	//   ....[146]....
        /*0384*/ 	.word	0x0500004f


	//   ....[147]....
        /*0388*/ 	.word	0x0500004f


	//   ....[148]....
        /*038c*/ 	.word	0x0500004f


	//   ....[149]....
        /*0390*/ 	.word	0x0500004f


	//   ....[150]....
        /*0394*/ 	.word	0x0500004f


	//   ....[151]....
        /*0398*/ 	.word	0x0500004f


	//   ....[152]....
        /*039c*/ 	.word	0x0500004f


	//   ....[153]....
        /*03a0*/ 	.word	0x0500004f


	//   ....[154]....
        /*03a4*/ 	.word	0x0500004f


	//   ....[155]....
        /*03a8*/ 	.word	0x0500004f


	//   ....[156]....
        /*03ac*/ 	.word	0x0500004f


	//   ....[157]....
        /*03b0*/ 	.word	0x0500004f


	//   ....[158]....
        /*03b4*/ 	.word	0x0500004f


	//   ....[159]....
        /*03b8*/ 	.word	0x0500004f


	//   ....[160]....
        /*03bc*/ 	.word	0x0500004f


	//----- nvinfo : EIATTR_COOP_GROUP_INSTR_OFFSETS
	.align		4
.L_1209:
        /*03c0*/ 	.byte	0x04, 0x28
        /*03c2*/ 	.short	(.L_1211 - .L_1210)


	//   ....[0]....
.L_1210:
        /*03c4*/ 	.word	0x00001410


	//   ....[1]....
        /*03c8*/ 	.word	0x000019a0


	//   ....[2]....
        /*03cc*/ 	.word	0x00001f80


	//   ....[3]....
        /*03d0*/ 	.word	0x00005980


	//   ....[4]....
        /*03d4*/ 	.word	0x00007730


	//   ....[5]....
        /*03d8*/ 	.word	0x00007740


	//   ....[6]....
        /*03dc*/ 	.word	0x00007750


	//   ....[7]....
        /*03e0*/ 	.word	0x000077a0


	//   ....[8]....
        /*03e4*/ 	.word	0x000077f0


	//   ....[9]....
        /*03e8*/ 	.word	0x00007800


	//   ....[10]....
        /*03ec*/ 	.word	0x00007830


	//   ....[11]....
        /*03f0*/ 	.word	0x00007860


	//   ....[12]....
        /*03f4*/ 	.word	0x000078b0


	//   ....[13]....
        /*03f8*/ 	.word	0x00007900


	//   ....[14]....
        /*03fc*/ 	.word	0x00007910


	//   ....[15]....
        /*0400*/ 	.word	0x00007920


	//   ....[16]....
        /*0404*/ 	.word	0x000079d0


	//   ....[17]....
        /*0408*/ 	.word	0x000079e0


	//   ....[18]....
        /*040c*/ 	.word	0x000079f0


	//   ....[19]....
        /*0410*/ 	.word	0x00007a00


	//   ....[20]....
        /*0414*/ 	.word	0x00007ab0


	//   ....[21]....
        /*0418*/ 	.word	0x00007ac0


	//   ....[22]....
        /*041c*/ 	.word	0x00007ad0


	//   ....[23]....
        /*0420*/ 	.word	0x00007ae0


	//   ....[24]....
        /*0424*/ 	.word	0x00007c40


	//   ....[25]....
        /*0428*/ 	.word	0x00007c50


	//   ....[26]....
        /*042c*/ 	.word	0x00007c60


	//   ....[27]....
        /*0430*/ 	.word	0x00007c70


	//   ....[28]....
        /*0434*/ 	.word	0x00007c80


	//   ....[29]....
        /*0438*/ 	.word	0x00007c90


	//   ....[30]....
        /*043c*/ 	.word	0x00007ca0


	//   ....[31]....
        /*0440*/ 	.word	0x00007cb0


	//   ....[32]....
        /*0444*/ 	.word	0x00009280


	//   ....[33]....
        /*0448*/ 	.word	0x00009290


	//   ....[34]....
        /*044c*/ 	.word	0x000092a0


	//   ....[35]....
        /*0450*/ 	.word	0x000092b0


	//   ....[36]....
        /*0454*/ 	.word	0x000093e0


	//   ....[37]....
        /*0458*/ 	.word	0x000093f0


	//   ....[38]....
        /*045c*/ 	.word	0x00009400


	//   ....[39]....
        /*0460*/ 	.word	0x00009410


	//   ....[40]....
        /*0464*/ 	.word	0x00009540


	//   ....[41]....
        /*0468*/ 	.word	0x00009550


	//   ....[42]....
        /*046c*/ 	.word	0x00009560


	//   ....[43]....
        /*0470*/ 	.word	0x00009570


	//   ....[44]....
        /*0474*/ 	.word	0x000096a0


	//   ....[45]....
        /*0478*/ 	.word	0x000096b0


	//   ....[46]....
        /*047c*/ 	.word	0x000096c0


	//   ....[47]....
        /*0480*/ 	.word	0x000096d0


	//   ....[48]....
        /*0484*/ 	.word	0x00009800


	//   ....[49]....
        /*0488*/ 	.word	0x00009810


	//   ....[50]....
        /*048c*/ 	.word	0x00009820


	//   ....[51]....
        /*0490*/ 	.word	0x00009830


	//   ....[52]....
        /*0494*/ 	.word	0x00009960


	//   ....[53]....
        /*0498*/ 	.word	0x00009970


	//   ....[54]....
        /*049c*/ 	.word	0x00009980


	//   ....[55]....
        /*04a0*/ 	.word	0x00009990


	//   ....[56]....
        /*04a4*/ 	.word	0x000099a0


	//   ....[57]....
        /*04a8*/ 	.word	0x000099b0


	//   ....[58]....
        /*04ac*/ 	.word	0x000099f0


	//   ....[59]....
        /*04b0*/ 	.word	0x00009a20


	//   ....[60]....
        /*04b4*/ 	.word	0x00009a60


	//   ....[61]....
        /*04b8*/ 	.word	0x00009a80


	//   ....[62]....
        /*04bc*/ 	.word	0x00009aa0


	//   ....[63]....
        /*04c0*/ 	.word	0x00009ab0


	//   ....[64]....
        /*04c4*/ 	.word	0x0000cd70


	//   ....[65]....
        /*04c8*/ 	.word	0x0000cdb0


	//   ....[66]....
        /*04cc*/ 	.word	0x0000cdf0


	//   ....[67]....
        /*04d0*/ 	.word	0x0000ce30


	//   ....[68]....
        /*04d4*/ 	.word	0x0000cf40


	//   ....[69]....
        /*04d8*/ 	.word	0x0000cf80


	//   ....[70]....
        /*04dc*/ 	.word	0x0000cfc0


	//   ....[71]....
        /*04e0*/ 	.word	0x0000d000


	//   ....[72]....
        /*04e4*/ 	.word	0x0000d110


	//   ....[73]....
        /*04e8*/ 	.word	0x0000d150


	//   ....[74]....
        /*04ec*/ 	.word	0x0000d190


	//   ....[75]....
        /*04f0*/ 	.word	0x0000d1d0


	//   ....[76]....
        /*04f4*/ 	.word	0x0000d2e0


	//   ....[77]....
        /*04f8*/ 	.word	0x0000d320


	//   ....[78]....
        /*04fc*/ 	.word	0x0000d360


	//   ....[79]....
        /*0500*/ 	.word	0x0000d3a0


	//   ....[80]....
        /*0504*/ 	.word	0x0000d490


	//   ....[81]....
        /*0508*/ 	.word	0x0000d4b0


	//   ....[82]....
        /*050c*/ 	.word	0x0000d4d0


	//   ....[83]....
        /*0510*/ 	.word	0x0000d4e0


	//   ....[84]....
        /*0514*/ 	.word	0x0000dec0


	//   ....[85]....
        /*0518*/ 	.word	0x0000e550


	//   ....[86]....
        /*051c*/ 	.word	0x0000ed30


	//   ....[87]....
        /*0520*/ 	.word	0x0000f380


	//   ....[88]....
        /*0524*/ 	.word	0x0000f3b0


	//   ....[89]....
        /*0528*/ 	.word	0x0000f3e0


	//   ....[90]....
        /*052c*/ 	.word	0x0000f440


	//   ....[91]....
        /*0530*/ 	.word	0x0000f480


	//   ....[92]....
        /*0534*/ 	.word	0x0000f690


	//   ....[93]....
        /*0538*/ 	.word	0x0000f6b0


	//   ....[94]....
        /*053c*/ 	.word	0x0000f6e0


	//   ....[95]....
        /*0540*/ 	.word	0x0000f720


	//   ....[96]....
        /*0544*/ 	.word	0x0000f740


	//   ....[97]....
        /*0548*/ 	.word	0x0000fbe0


	//   ....[98]....
        /*054c*/ 	.word	0x0000fc30


	//   ....[99]....
        /*0550*/ 	.word	0x0000fc80


	//   ....[100]....
        /*0554*/ 	.word	0x0000fcd0


	//   ....[101]....
        /*0558*/ 	.word	0x0000fde0


	//   ....[102]....
        /*055c*/ 	.word	0x0000fe30


	//   ....[103]....
        /*0560*/ 	.word	0x0000fe80


	//   ....[104]....
        /*0564*/ 	.word	0x0000fed0


	//   ....[105]....
        /*0568*/ 	.word	0x0000ffe0


	//   ....[106]....
        /*056c*/ 	.word	0x00010030


	//   ....[107]....
        /*0570*/ 	.word	0x00010080


	//   ....[108]....
        /*0574*/ 	.word	0x000100d0


	//   ....[109]....
        /*0578*/ 	.word	0x000101e0


	//   ....[110]....
        /*057c*/ 	.word	0x00010230


	//   ....[111]....
        /*0580*/ 	.word	0x00010280


	//   ....[112]....
        /*0584*/ 	.word	0x000102d0


	//   ....[113]....
        /*0588*/ 	.word	0x000103e0


	//   ....[114]....
        /*058c*/ 	.word	0x00010430


	//   ....[115]....
        /*0590*/ 	.word	0x00010480


	//   ....[116]....
        /*0594*/ 	.word	0x000104d0


	//   ....[117]....
        /*0598*/ 	.word	0x00010570


	//   ....[118]....
        /*059c*/ 	.word	0x00010610


	//   ....[119]....
        /*05a0*/ 	.word	0x000106b0


	//   ....[120]....
        /*05a4*/ 	.word	0x00010750


	//   ....[121]....
        /*05a8*/ 	.word	0x000107f0


	//   ....[122]....
        /*05ac*/ 	.word	0x00010890


	//   ....[123]....
        /*05b0*/ 	.word	0x000108e0


	//   ....[124]....
        /*05b4*/ 	.word	0x00010930


	//   ....[125]....
        /*05b8*/ 	.word	0x00010980


	//   ....[126]....
        /*05bc*/ 	.word	0x000109e0


	//   ....[127]....
        /*05c0*/ 	.word	0x00010a30


	//   ....[128]....
        /*05c4*/ 	.word	0x00010a80


	//   ....[129]....
        /*05c8*/ 	.word	0x00010b10


	//   ....[130]....
        /*05cc*/ 	.word	0x00010b60


	//   ....[131]....
        /*05d0*/ 	.word	0x00010bb0


	//   ....[132]....
        /*05d4*/ 	.word	0x00010c00


	//   ....[133]....
        /*05d8*/ 	.word	0x00010ca0


	//   ....[134]....
        /*05dc*/ 	.word	0x00010d30


	//   ....[135]....
        /*05e0*/ 	.word	0x00010d80


	//   ....[136]....
        /*05e4*/ 	.word	0x00010dd0


	//   ....[137]....
        /*05e8*/ 	.word	0x00010e70


	//   ....[138]....
        /*05ec*/ 	.word	0x00010f00


	//   ....[139]....
        /*05f0*/ 	.word	0x00010f50


	//   ....[140]....
        /*05f4*/ 	.word	0x00010fa0


	//   ....[141]....
        /*05f8*/ 	.word	0x00011040


	//   ....[142]....
        /*05fc*/ 	.word	0x000110d0


	//   ....[143]....
        /*0600*/ 	.word	0x00011120


	//   ....[144]....
        /*0604*/ 	.word	0x00011170


	//   ....[145]....
        /*0608*/ 	.word	0x00011210


	//   ....[146]....
        /*060c*/ 	.word	0x000112a0


	//   ....[147]....
        /*0610*/ 	.word	0x000112f0


	//   ....[148]....
        /*0614*/ 	.word	0x00011340


	//   ....[149]....
        /*0618*/ 	.word	0x000113e0


	//   ....[150]....
        /*061c*/ 	.word	0x00011490


	//   ....[151]....
        /*0620*/ 	.word	0x000114e0


	//   ....[152]....
        /*0624*/ 	.word	0x000115e0


	//   ....[153]....
        /*0628*/ 	.word	0x00011630


	//   ....[154]....
        /*062c*/ 	.word	0x00011680


	//   ....[155]....
        /*0630*/ 	.word	0x000116d0


	//   ....[156]....
        /*0634*/ 	.word	0x00011720


	//   ....[157]....
        /*0638*/ 	.word	0x00011760


	//   ....[158]....
        /*063c*/ 	.word	0x000117b0


	//   ....[159]....
        /*0640*/ 	.word	0x00011800


	//   ....[160]....
        /*0644*/ 	.word	0x00011850


	//----- nvinfo : EIATTR_VRC_CTA_INIT_COUNT
	.align		4
.L_1211:
        /*0648*/ 	.byte	0x02, 0x4a
	.zero		1
	.zero		1


	//----- nvinfo : EIATTR_EXIT_INSTR_OFFSETS
	.align		4
        /*064c*/ 	.byte	0x04, 0x1c
        /*064e*/ 	.short	(.L_1213 - .L_1212)


	//   ....[0]....
.L_1212:
        /*0650*/ 	.word	0x0000f880


	//   ....[1]....
        /*0654*/ 	.word	0x0000fb80


	//----- nvinfo : EIATTR_MAX_THREADS
	.align		4
.L_1213:
        /*0658*/ 	.byte	0x04, 0x05
        /*065a*/ 	.short	(.L_1215 - .L_1214)
.L_1214:
        /*065c*/ 	.word	0x00000080
        /*0660*/ 	.word	0x00000001
        /*0664*/ 	.word	0x00000001


	//----- nvinfo : EIATTR_CRS_STACK_SIZE
	.align		4
.L_1215:
        /*0668*/ 	.byte	0x04, 0x1e
        /*066a*/ 	.short	(.L_1217 - .L_1216)
.L_1216:
        /*066c*/ 	.word	0x00000000


	//----- nvinfo : EIATTR_CBANK_PARAM_SIZE
	.align		4
.L_1217:
        /*0670*/ 	.byte	0x03, 0x19
        /*0672*/ 	.short	0x01f0


	//----- nvinfo : EIATTR_PARAM_CBANK
	.align		4
        /*0674*/ 	.byte	0x04, 0x0a
        /*0676*/ 	.short	(.L_1219 - .L_1218)
	.align		4
.L_1218:
        /*0678*/ 	.word	index@(.nv.constant0._Z25selective_scan_bwd_kernelI32Selective_Scan_bwd_kernel_traitsILi128ELi16ELb0ELb1ELb0ELb1ELb0EfN3c107complexIfEEEEv12SSMParamsBwd)
        /*067c*/ 	.short	0x0380
        /*067e*/ 	.short	0x01f0


	//----- nvinfo : EIATTR_SW_WAR
	.align		4
.L_1219:
        /*0680*/ 	.byte	0x04, 0x36
        /*0682*/ 	.short	(.L_1221 - .L_1220)
.L_1220:
        /*0684*/ 	.word	0x00000008
.L_1221:


//--------------------- .nv.info._Z25selective_scan_bwd_kernelI32Selective_Scan_bwd_kernel_traitsILi128ELi16ELb0ELb1ELb0ELb1ELb1EfN3c107complexIfEEEEv12SSMParamsBwd --------------------------
	.section	.nv.info._Z25selective_scan_bwd_kernelI32Selective_Scan_bwd_kernel_traitsILi128ELi16ELb0ELb1ELb0ELb1ELb1EfN3c107complexIfEEEEv12SSMParamsBwd,"",@"SHT_CUDA_INFO"
	.sectionflags	@""
	.align	4


	//----- nvinfo : EIATTR_CUDA_API_VERSION
	.align		4
        /*0000*/ 	.byte	0x04, 0x37
        /*0002*/ 	.short	(.L_1223 - .L_1222)
.L_1222:
        /*0004*/ 	.word	0x00000082


	//----- nvinfo : EIATTR_KPARAM_INFO
	.align		4
.L_1223:
        /*0008*/ 	.byte	0x04, 0x17
        /*000a*/ 	.short	(.L_1225 - .L_1224)
.L_1224:
        /*000c*/ 	.word	0x00000000
        /*0010*/ 	.short	0x0000
        /*0012*/ 	.short	0x0000
        /*0014*/ 	.byte	0x00, 0xf0, 0xc1, 0x07


	//----- nvinfo : EIATTR_SPARSE_MMA_MASK
	.align		4
.L_1225:
        /*0018*/ 	.byte	0x03, 0x50
        /*001a*/ 	.short	0x0000


	//----- nvinfo : EIATTR_MAXREG_COUNT
	.align		4
        /*001c*/ 	.byte	0x03, 0x1b
        /*001e*/ 	.short	0x00ff


	//----- nvinfo : EIATTR_NUM_BARRIERS
	.align		4
        /*0020*/ 	.byte	0x02, 0x4c
        /*0022*/ 	.byte	0x01
	.zero		1


	//----- nvinfo : EIATTR_ANNOTATIONS
	.align		4
        /*0024*/ 	.byte	0x04, 0x55
        /*0026*/ 	.short	(.L_1227 - .L_1226)


	//   ....[0]....
.L_1226:
        /* <DEDUP_REMOVED lines=16> */


	//----- nvinfo : EIATTR_MERCURY_ISA_VERSION
	.align		4
.L_1227:
        /*0118*/ 	.byte	0x03, 0x5f
        /*011a*/ 	.short	0x0101


	//----- nvinfo : EIATTR_INT_WARP_WIDE_INSTR_OFFSETS
	.align		4
        /*011c*/ 	.byte	0x04, 0x31
        /*011e*/ 	.short	(.L_1229 - .L_1228)


	//   ....[0]....
.L_1228:
        /*0120*/ 	.word	0x0000ab80


	//   ....[1]....
        /*0124*/ 	.word	0x0000c0a0


	//----- nvinfo : EIATTR_COOP_GROUP_MASK_REGIDS
	.align		4
.L_1229:
        /*0128*/ 	.byte	0x04, 0x29
        /*012a*/ 	.short	(.L_1231 - .L_1230)


	//   ....[0]....
.L_1230:
        /*012c*/ 	.word	0xffffffff


	//   ....[1]....
        /*0130*/ 	.word	0xffffffff


	//   ....[2]....
        /*0134*/ 	.word	0xffffffff


	//   ....[3]....
        /*0138*/ 	.word	0xffffffff


	//   ....[4]....
        /*013c*/ 	.word	0xffffffff


	//   ....[5]....
        /*0140*/ 	.word	0xffffffff


	//   ....[6]....
        /*0144*/ 	.word	0xffffffff


	//   ....[7]....
        /*0148*/ 	.word	0xffffffff


	//   ....[8]....
        /*014c*/ 	.word	0xffffffff


	//   ....[9]....
        /*0150*/ 	.word	0xffffffff


	//   ....[10]....
        /*0154*/ 	.word	0xffffffff


	//   ....[11]....
        /*0158*/ 	.word	0xffffffff


	//   ....[12]....
        /*015c*/ 	.word	0xffffffff


	//   ....[13]....
        /*0160*/ 	.word	0xffffffff


	//   ....[14]....
        /*0164*/ 	.word	0xffffffff


	//   ....[15]....
        /*0168*/ 	.word	0xffffffff


	//   ....[16]....
        /*016c*/ 	.word	0xffffffff


	//   ....[17]....
        /*0170*/ 	.word	0xffffffff


	//   ....[18]....
        /*0174*/ 	.word	0xffffffff


	//   ....[19]....
        /*0178*/ 	.word	0xffffffff


	//   ....[20]....
        /*017c*/ 	.word	0xffffffff


	//   ....[21]....
        /*0180*/ 	.word	0xffffffff


	//   ....[22]....
        /*0184*/ 	.word	0xffffffff


	//   ....[23]....
        /*0188*/ 	.word	0xffffffff


	//   ....[24]....
        /*018c*/ 	.word	0xffffffff


	//   ....[25]....
        /*0190*/ 	.word	0xffffffff


	//   ....[26]....
        /*0194*/ 	.word	0xffffffff


	//   ....[27]....
        /*0198*/ 	.word	0xffffffff


	//   ....[28]....
        /*019c*/ 	.word	0xffffffff


	//   ....[29]....
        /*01a0*/ 	.word	0xffffffff


	//   ....[30]....
        /*01a4*/ 	.word	0xffffffff


	//   ....[31]....
        /*01a8*/ 	.word	0xffffffff


	//   ....[32]....
        /*01ac*/ 	.word	0xffffffff


	//   ....[33]....
        /*01b0*/ 	.word	0xffffffff


	//   ....[34]....
        /*01b4*/ 	.word	0xffffffff


	//   ....[35]....
        /*01b8*/ 	.word	0xffffffff


	//   ....[36]....
        /*01bc*/ 	.word	0xffffffff


	//   ....[37]....
        /*01c0*/ 	.word	0xffffffff


	//   ....[38]....
        /*01c4*/ 	.word	0xffffffff


	//   ....[39]....
        /*01c8*/ 	.word	0xffffffff


	//   ....[40]....
        /*01cc*/ 	.word	0xffffffff


	//   ....[41]....
        /*01d0*/ 	.word	0xffffffff


	//   ....[42]....
        /*01d4*/ 	.word	0xffffffff


	//   ....[43]....
        /*01d8*/ 	.word	0xffffffff


	//   ....[44]....
        /*01dc*/ 	.word	0xffffffff


	//   ....[45]....
        /*01e0*/ 	.word	0xffffffff


	//   ....[46]....
        /*01e4*/ 	.word	0xffffffff


	//   ....[47]....
        /*01e8*/ 	.word	0xffffffff


	//   ....[48]....
        /*01ec*/ 	.word	0xffffffff


	//   ....[49]....
        /*01f0*/ 	.word	0xffffffff


	//   ....[50]....
        /*01f4*/ 	.word	0xffffffff


	//   ....[51]....
        /*01f8*/ 	.word	0xffffffff


	//   ....[52]....
        /*01fc*/ 	.word	0xffffffff


	//   ....[53]....
        /*0200*/ 	.word	0xffffffff


	//   ....[54]....
        /*0204*/ 	.word	0xffffffff


	//   ....[55]....
        /*0208*/ 	.word	0xffffffff


	//   ....[56]....
        /*020c*/ 	.word	0xffffffff


	//   ....[57]....
        /*0210*/ 	.word	0xffffffff


	//   ....[58]....
        /*0214*/ 	.word	0xffffffff


	//   ....[59]....
        /*0218*/ 	.word	0xffffffff


	//   ....[60]....
        /*021c*/ 	.word	0xffffffff


	//   ....[61]....
        /*0220*/ 	.word	0xffffffff


	//   ....[62]....
        /*0224*/ 	.word	0xffffffff


	//   ....[63]....
        /*0228*/ 	.word	0xffffffff


	//   ....[64]....
        /*022c*/ 	.word	0xffffffff


	//   ....[65]....
        /*0230*/ 	.word	0xffffffff


	//   ....[66]....
        /*0234*/ 	.word	0xffffffff


	//   ....[67]....
        /*0238*/ 	.word	0xffffffff


	//   ....[68]....
        /*023c*/ 	.word	0xffffffff


	//   ....[69]....
        /*0240*/ 	.word	0xffffffff


	//   ....[70]....
        /*0244*/ 	.word	0xffffffff


	//   ....[71]....
        /*0248*/ 	.word	0xffffffff


	//   ....[72]....
        /*024c*/ 	.word	0xffffffff


	//   ....[73]....
        /*0250*/ 	.word	0xffffffff


	//   ....[74]....
        /*0254*/ 	.word	0xffffffff


	//   ....[75]....
        /*0258*/ 	.word	0xffffffff


	//   ....[76]....
        /*025c*/ 	.word	0xffffffff


	//   ....[77]....
        /*0260*/ 	.word	0xffffffff


	//   ....[78]....
        /*0264*/ 	.word	0xffffffff


	//   ....[79]....
        /*0268*/ 	.word	0xffffffff


	//   ....[80]....
        /*026c*/ 	.word	0xffffffff


	//   ....[81]....
        /*0270*/ 	.word	0xffffffff


	//   ....[82]....
        /*0274*/ 	.word	0xffffffff


	//   ....[83]....
        /*0278*/ 	.word	0xffffffff


	//   ....[84]....
        /*027c*/ 	.word	0xffffffff


	//   ....[85]....
        /*0280*/ 	.word	0xffffffff


	//   ....[86]....
        /*0284*/ 	.word	0xffffffff


	//   ....[87]....
        /*0288*/ 	.word	0xffffffff


	//   ....[88]....
        /*028c*/ 	.word	0xffffffff


	//   ....[89]....
        /*0290*/ 	.word	0xffffffff


	//   ....[90]....
        /*0294*/ 	.word	0xffffffff


	//   ....[91]....
        /*0298*/ 	.word	0xffffffff


	//   ....[92]....
        /*029c*/ 	.word	0xffffffff


	//   ....[93]....
        /*02a0*/ 	.word	0xffffffff


	//   ....[94]....
        /*02a4*/ 	.word	0xffffffff


	//   ....[95]....
        /*02a8*/ 	.word	0xffffffff


	//   ....[96]....
        /*02ac*/ 	.word	0xffffffff


	//   ....[97]....
        /*02b0*/ 	.word	0xffffffff


	//   ....[98]....
        /*02b4*/ 	.word	0xffffffff


	//   ....[99]....
        /*02b8*/ 	.word	0xffffffff


	//   ....[100]....
        /*02bc*/ 	.word	0xffffffff


	//   ....[101]....
        /*02c0*/ 	.word	0x0500004f


	//   ....[102]....
        /*02c4*/ 	.word	0x0500004f


	//   ....[103]....
        /*02c8*/ 	.word	0x0500004f


	//   ....[104]....
        /*02cc*/ 	.word	0x0500004f


	//   ....[105]....
        /*02d0*/ 	.word	0x0500004f


	//   ....[106]....
        /*02d4*/ 	.word	0x0500004f


	//   ....[107]....
        /*02d8*/ 	.word	0x0500004f


	//   ....[108]....
        /*02dc*/ 	.word	0x0500004f


	//   ....[109]....
        /*02e0*/ 	.word	0x0500004f


	//   ....[110]....
        /*02e4*/ 	.word	0x0500004f


	//   ....[111]....
        /*02e8*/ 	.word	0x0500004f


	//   ....[112]....
        /*02ec*/ 	.word	0x0500004f


	//   ....[113]....
        /*02f0*/ 	.word	0x0500004f


	//   ....[114]....
        /*02f4*/ 	.word	0x0500004f


	//   ....[115]....
        /*02f8*/ 	.word	0x0500004f


	//   ....[116]....
        /*02fc*/ 	.word	0x0500004f


	//   ....[117]....
        /*0300*/ 	.word	0x0500004f


	//   ....[118]....
        /*0304*/ 	.word	0x0500004f


	//   ....[119]....
        /*0308*/ 	.word	0x0500004f


	//   ....[120]....
        /*030c*/ 	.word	0x0500004f


	//   ....[121]....
        /*0310*/ 	.word	0x0500004f


	//   ....[122]....
        /*0314*/ 	.word	0x0500004f


	//   ....[123]....
        /*0318*/ 	.word	0x0500004f


	//   ....[124]....
        /*031c*/ 	.word	0x0500004f


	//   ....[125]....
        /*0320*/ 	.word	0x0500004f


	//   ....[126]....
        /*0324*/ 	.word	0x0500004f


	//   ....[127]....
        /*0328*/ 	.word	0x0500004f


	//   ....[128]....
        /*032c*/ 	.word	0x0500004f


	//   ....[129]....
        /*0330*/ 	.word	0x0500004f


	//   ....[130]....
        /*0334*/ 	.word	0x0500004f


	//   ....[131]....
        /*0338*/ 	.word	0x0500004f


	//   ....[132]....
        /*033c*/ 	.word	0x0500004f


	//   ....[133]....
        /*0340*/ 	.word	0x0500004f


	//   ....[134]....
        /*0344*/ 	.word	0x0500004f


	//   ....[135]....
        /*0348*/ 	.word	0x0500004f


	//   ....[136]....
        /*034c*/ 	.word	0x0500004f


	//   ....[137]....
        /*0350*/ 	.word	0x0500004f


	//   ....[138]....
        /*0354*/ 	.word	0x0500004f


	//   ....[139]....
        /*0358*/ 	.word	0x0500004f


	//   ....[140]....
        /*035c*/ 	.word	0x0500004f


	//   ....[141]....
        /*0360*/ 	.word	0x0500004f


	//   ....[142]....
        /*0364*/ 	.word	0x0500004f


	//   ....[143]....
        /*0368*/ 	.word	0x0500004f


	//   ....[144]....
        /*036c*/ 	.word	0x0500004f


	//   ....[145]....
        /*0370*/ 	.word	0x0500004f


	//   ....[146]....
        /*0374*/ 	.word	0x0500004f


	//   ....[147]....
        /*0378*/ 	.word	0x0500004f


	//   ....[148]....
        /*037c*/ 	.word	0x0500004f


	//   ....[149]....
        /*0380*/ 	.word	0x0500004f


	//   ....[150]....
        /*0384*/ 	.word	0x0500004f


	//   ....[151]....
        /*0388*/ 	.word	0x0500004f


	//   ....[152]....
        /*038c*/ 	.word	0x0500004f


	//   ....[153]....
        /*0390*/ 	.word	0x0500004f


	//   ....[154]....
        /*0394*/ 	.word	0x0500004f


	//   ....[155]....
        /*0398*/ 	.word	0x0500004f


	//   ....[156]....
        /*039c*/ 	.word	0x0500004f


	//   ....[157]....
        /*03a0*/ 	.word	0x0500004f


	//   ....[158]....
        /*03a4*/ 	.word	0x0500004f


	//   ....[159]....
        /*03a8*/ 	.word	0x0500004f


	//   ....[160]....
        /*03ac*/ 	.word	0x0500004f


	//   ....[161]....
        /*03b0*/ 	.word	0x0500004f


	//   ....[162]....
        /*03b4*/ 	.word	0x0500004f


	//   ....[163]....
        /*03b8*/ 	.word	0x0500004f


	//   ....[164]....
        /*03bc*/ 	.word	0x0500004f


	//----- nvinfo : EIATTR_COOP_GROUP_INSTR_OFFSETS
	.align		4
.L_1231:
        /*03c0*/ 	.byte	0x04, 0x28
        /*03c2*/ 	.short	(.L_1233 - .L_1232)


	//   ....[0]....
.L_1232:
        /*03c4*/ 	.word	0x000013c0


	//   ....[1]....
        /*03c8*/ 	.word	0x00001930


	//   ....[2]....
        /*03cc*/ 	.word	0x00001f30


	//   ....[3]....
        /*03d0*/ 	.word	0x000049a0


	//   ....[4]....
        /*03d4*/ 	.word	0x00005050


	//   ....[5]....
        /*03d8*/ 	.word	0x00005910


	//   ....[6]....
        /*03dc*/ 	.word	0x000061e0


	//   ....[7]....
        /*03e0*/ 	.word	0x00007b80


	//   ....[8]....
        /*03e4*/ 	.word	0x00009950


	//   ....[9]....
        /*03e8*/ 	.word	0x00009960


	//   ....[10]....
        /*03ec*/ 	.word	0x00009970


	//   ....[11]....
        /*03f0*/ 	.word	0x000099c0


	//   ....[12]....
        /*03f4*/ 	.word	0x00009a10


	//   ....[13]....
        /*03f8*/ 	.word	0x00009a20


	//   ....[14]....
        /*03fc*/ 	.word	0x00009a50


	//   ....[15]....
        /*0400*/ 	.word	0x00009a80


	//   ....[16]....
        /*0404*/ 	.word	0x00009ad0


	//   ....[17]....
        /*0408*/ 	.word	0x00009b20


	//   ....[18]....
        /*040c*/ 	.word	0x00009b30


	//   ....[19]....
        /*0410*/ 	.word	0x00009b40


	//   ....[20]....
        /*0414*/ 	.word	0x00009bf0


	//   ....[21]....
        /*0418*/ 	.word	0x00009c00


	//   ....[22]....
        /*041c*/ 	.word	0x00009c10


	//   ....[23]....
        /*0420*/ 	.word	0x00009c20


	//   ....[24]....
        /*0424*/ 	.word	0x00009cd0


	//   ....[25]....
        /*0428*/ 	.word	0x00009ce0


	//   ....[26]....
        /*042c*/ 	.word	0x00009cf0


	//   ....[27]....
        /*0430*/ 	.word	0x00009d00


	//   ....[28]....
        /*0434*/ 	.word	0x00009e60


	//   ....[29]....
        /*0438*/ 	.word	0x00009e70


	//   ....[30]....
        /*043c*/ 	.word	0x00009e80


	//   ....[31]....
        /*0440*/ 	.word	0x00009e90


	//   ....[32]....
        /*0444*/ 	.word	0x00009ea0


	//   ....[33]....
        /*0448*/ 	.word	0x00009eb0


	//   ....[34]....
        /*044c*/ 	.word	0x00009ec0


	//   ....[35]....
        /*0450*/ 	.word	0x00009ed0


	//   ....[36]....
        /*0454*/ 	.word	0x0000b4a0


	//   ....[37]....
        /*0458*/ 	.word	0x0000b4b0


	//   ....[38]....
        /*045c*/ 	.word	0x0000b4c0


	//   ....[39]....
        /*0460*/ 	.word	0x0000b4d0


	//   ....[40]....
        /*0464*/ 	.word	0x0000b600


	//   ....[41]....
        /*0468*/ 	.word	0x0000b610


	//   ....[42]....
        /*046c*/ 	.word	0x0000b620


	//   ....[43]....
        /*0470*/ 	.word	0x0000b630


	//   ....[44]....
        /*0474*/ 	.word	0x0000b760


	//   ....[45]....
        /*0478*/ 	.word	0x0000b770


	//   ....[46]....
        /*047c*/ 	.word	0x0000b780


	//   ....[47]....
        /*0480*/ 	.word	0x0000b790


	//   ....[48]....
        /*0484*/ 	.word	0x0000b8c0


	//   ....[49]....
        /*0488*/ 	.word	0x0000b8d0


	//   ....[50]....
        /*048c*/ 	.word	0x0000b8e0


	//   ....[51]....
        /*0490*/ 	.word	0x0000b8f0


	//   ....[52]....
        /*0494*/ 	.word	0x0000ba20


	//   ....[53]....
        /*0498*/ 	.word	0x0000ba30


	//   ....[54]....
        /*049c*/ 	.word	0x0000ba40


	//   ....[55]....
        /*04a0*/ 	.word	0x0000ba50


	//   ....[56]....
        /*04a4*/ 	.word	0x0000bb80


	//   ....[57]....
        /*04a8*/ 	.word	0x0000bb90


	//   ....[58]....
        /*04ac*/ 	.word	0x0000bba0


	//   ....[59]....
        /*04b0*/ 	.word	0x0000bbb0


	//   ....[60]....
        /*04b4*/ 	.word	0x0000bbc0


	//   ....[61]....
        /*04b8*/ 	.word	0x0000bbd0


	//   ....[62]....
        /*04bc*/ 	.word	0x0000bc10


	//   ....[63]....
        /*04c0*/ 	.word	0x0000bc40


	//   ....[64]....
        /*04c4*/ 	.word	0x0000bc80


	//   ....[65]....
        /*04c8*/ 	.word	0x0000bca0


	//   ....[66]....
        /*04cc*/ 	.word	0x0000bcc0


	//   ....[67]....
        /*04d0*/ 	.word	0x0000bcd0


	//   ....[68]....
        /*04d4*/ 	.word	0x0000ef80


	//   ....[69]....
        /*04d8*/ 	.word	0x0000efc0


	//   ....[70]....
        /*04dc*/ 	.word	0x0000f000


	//   ....[71]....
        /*04e0*/ 	.word	0x0000f040


	//   ....[72]....
        /*04e4*/ 	.word	0x0000f150


	//   ....[73]....
        /*04e8*/ 	.word	0x0000f190


	//   ....[74]....
        /*04ec*/ 	.word	0x0000f1d0


	//   ....[75]....
        /*04f0*/ 	.word	0x0000f210


	//   ....[76]....
        /*04f4*/ 	.word	0x0000f320


	//   ....[77]....
        /*04f8*/ 	.word	0x0000f360


	//   ....[78]....
        /*04fc*/ 	.word	0x0000f3a0


	//   ....[79]....
        /*0500*/ 	.word	0x0000f3e0


	//   ....[80]....
        /*0504*/ 	.word	0x0000f4f0


	//   ....[81]....
        /*0508*/ 	.word	0x0000f530


	//   ....[82]....
        /*050c*/ 	.word	0x0000f570


	//   ....[83]....
        /*0510*/ 	.word	0x0000f5b0


	//   ....[84]....
        /*0514*/ 	.word	0x0000f6b0


	//   ....[85]....
        /*0518*/ 	.word	0x0000f6d0


	//   ....[86]....
        /*051c*/ 	.word	0x0000f6f0


	//   ....[87]....
        /*0520*/ 	.word	0x0000f700


	//   ....[88]....
        /*0524*/ 	.word	0x000100d0


	//   ....[89]....
        /*0528*/ 	.word	0x00010750


	//   ....[90]....
        /*052c*/ 	.word	0x00010f20


	//   ....[91]....
        /*0530*/ 	.word	0x00011560


	//   ....[92]....
        /*0534*/ 	.word	0x00011590


	//   ....[93]....
        /*0538*/ 	.word	0x000115c0


	//   ....[94]....
        /*053c*/ 	.word	0x00011620


	//   ....[95]....
        /*0540*/ 	.word	0x00011660


	//   ....[96]....
        /*0544*/ 	.word	0x00011870


	//   ....[97]....
        /*0548*/ 	.word	0x00011890


	//   ....[98]....
        /*054c*/ 	.word	0x000118c0


	//   ....[99]....
        /*0550*/ 	.word	0x00011900


	//   ....[100]....
        /*0554*/ 	.word	0x00011920


	//   ....[101]....
        /*0558*/ 	.word	0x00011dc0


	//   ....[102]....
        /*055c*/ 	.word	0x00011e10


	//   ....[103]....
        /*0560*/ 	.word	0x00011e60


	//   ....[104]....
        /*0564*/ 	.word	0x00011eb0


	//   ....[105]....
        /*0568*/ 	.word	0x00011fc0


	//   ....[106]....
        /*056c*/ 	.word	0x00012010


	//   ....[107]....
        /*0570*/ 	.word	0x00012060


	//   ....[108]....
        /*0574*/ 	.word	0x000120b0


	//   ....[109]....
        /*0578*/ 	.word	0x000121c0


	//   ....[110]....
        /*057c*/ 	.word	0x00012210


	//   ....[111]....
        /*0580*/ 	.word	0x00012260


	//   ....[112]....
        /*0584*/ 	.word	0x000122b0


	//   ....[113]....
        /*0588*/ 	.word	0x000123c0


	//   ....[114]....
        /*058c*/ 	.word	0x00012410


	//   ....[115]....
        /*0590*/ 	.word	0x00012460


	//   ....[116]....
        /*0594*/ 	.word	0x000124b0


	//   ....[117]....
        /*0598*/ 	.word	0x000125c0


	//   ....[118]....
        /*059c*/ 	.word	0x00012610


	//   ....[119]....
        /*05a0*/ 	.word	0x00012660


	//   ....[120]....
        /*05a4*/ 	.word	0x000126b0


	//   ....[121]....
        /*05a8*/ 	.word	0x00012750


	//   ....[122]....
        /*05ac*/ 	.word	0x000127f0


	//   ....[123]....
        /*05b0*/ 	.word	0x00012890


	//   ....[124]....
        /*05b4*/ 	.word	0x00012930


	//   ....[125]....
        /*05b8*/ 	.word	0x000129d0


	//   ....[126]....
        /*05bc*/ 	.word	0x00012a70


	//   ....[127]....
        /*05c0*/ 	.word	0x00012ac0


	//   ....[128]....
        /*05c4*/ 	.word	0x00012b10


	//   ....[129]....
        /*05c8*/ 	.word	0x00012b60


	//   ....[130]....
        /*05cc*/ 	.word	0x00012bc0


	//   ....[131]....
        /*05d0*/ 	.word	0x00012c10


	//   ....[132]....
        /*05d4*/ 	.word	0x00012c60


	//   ....[133]....
        /*05d8*/ 	.word	0x00012cf0


	//   ....[134]....
        /*05dc*/ 	.word	0x00012d40


	//   ....[135]....
        /*05e0*/ 	.word	0x00012d90


	//   ....[136]....
        /*05e4*/ 	.word	0x00012de0


	//   ....[137]....
        /*05e8*/ 	.word	0x00012e80


	//   ....[138]....
        /*05ec*/ 	.word	0x00012f10


	//   ....[139]....
        /*05f0*/ 	.word	0x00012f60


	//   ....[140]....
        /*05f4*/ 	.word	0x00012fb0


	//   ....[141]....
        /*05f8*/ 	.word	0x00013050


	//   ....[142]....
        /*05fc*/ 	.word	0x000130e0


	//   ....[143]....
        /*0600*/ 	.word	0x00013130


	//   ....[144]....
        /*0604*/ 	.word	0x00013180


	//   ....[145]....
        /*0608*/ 	.word	0x00013220


	//   ....[146]....
        /*060c*/ 	.word	0x000132b0


	//   ....[147]....
        /*0610*/ 	.word	0x00013300


	//   ....[148]....
        /*0614*/ 	.word	0x00013350


	//   ....[149]....
        /*0618*/ 	.word	0x000133f0


	//   ....[150]....
        /*061c*/ 	.word	0x00013480


	//   ....[151]....
        /*0620*/ 	.word	0x000134d0


	//   ....[152]....
        /*0624*/ 	.word	0x00013520


	//   ....[153]....
        /*0628*/ 	.word	0x000135c0


	//   ....[154]....
        /*062c*/ 	.word	0x00013670


	//   ....[155]....
        /*0630*/ 	.word	0x000136c0


	//   ....[156]....
        /*0634*/ 	.word	0x000137c0


	//   ....[157]....
        /*0638*/ 	.word	0x00013810


	//   ....[158]....
        /*063c*/ 	.word	0x00013860


	//   ....[159]....
        /*0640*/ 	.word	0x000138b0


	//   ....[160]....
        /*0644*/ 	.word	0x00013900


	//   ....[161]....
        /*0648*/ 	.word	0x00013940


	//   ....[162]....
        /*064c*/ 	.word	0x00013990


	//   ....[163]....
        /*0650*/ 	.word	0x000139e0


	//   ....[164]....
        /*0654*/ 	.word	0x00013a30


	//----- nvinfo : EIATTR_VRC_CTA_INIT_COUNT
	.align		4
.L_1233:
        /*0658*/ 	.byte	0x02, 0x4a
	.zero		1
	.zero		1


	//----- nvinfo : EIATTR_EXIT_INSTR_OFFSETS
	.align		4
        /*065c*/ 	.byte	0x04, 0x1c
        /*065e*/ 	.short	(.L_1235 - .L_1234)


	//   ....[0]....
.L_1234:
        /*0660*/ 	.word	0x00011a60


	//   ....[1]....
        /*0664*/ 	.word	0x00011d60


	//----- nvinfo : EIATTR_MAX_THREADS
	.align		4
.L_1235:
        /*0668*/ 	.byte	0x04, 0x05
        /*066a*/ 	.short	(.L_1237 - .L_1236)
.L_1236:
        /*066c*/ 	.word	0x00000080
        /*0670*/ 	.word	0x00000001
        /*0674*/ 	.word	0x00000001


	//----- nvinfo : EIATTR_CRS_STACK_SIZE
	.align		4
.L_1237:
        /*0678*/ 	.byte	0x04, 0x1e
        /*067a*/ 	.short	(.L_1239 - .L_1238)
.L_1238:
        /*067c*/ 	.word	0x00000000


	//----- nvinfo : EIATTR_CBANK_PARAM_SIZE
	.align		4
.L_1239:
        /*0680*/ 	.byte	0x03, 0x19
        /*0682*/ 	.short	0x01f0


	//----- nvinfo : EIATTR_PARAM_CBANK
	.align		4
        /*0684*/ 	.byte	0x04, 0x0a
        /*0686*/ 	.short	(.L_1241 - .L_1240)
	.align		4
.L_1240:
        /*0688*/ 	.word	index@(.nv.constant0._Z25selective_scan_bwd_kernelI32Selective_Scan_bwd_kernel_traitsILi128ELi16ELb0ELb1ELb0ELb1ELb1EfN3c107complexIfEEEEv12SSMParamsBwd)
        /*068c*/ 	.short	0x0380
        /*068e*/ 	.short	0x01f0


	//----- nvinfo : EIATTR_SW_WAR
	.align		4
.L_1241:
        /*0690*/ 	.byte	0x04, 0x36
        /*0692*/ 	.short	(.L_1243 - .L_1242)
.L_1242:
        /*0694*/ 	.word	0x00000008
.L_1243:


//--------------------- .nv.info._Z25selective_scan_bwd_kernelI32Selective_Scan_bwd_kernel_traitsILi128ELi16ELb0ELb1ELb1ELb0ELb0EfN3c107complexIfEEEEv12SSMParamsBwd --------------------------
	.section	.nv.info._Z25selective_scan_bwd_kernelI32Selective_Scan_bwd_kernel_traitsILi128ELi16ELb0ELb1ELb1ELb0ELb0EfN3c107complexIfEEEEv12SSMParamsBwd,"",@"SHT_CUDA_INFO"
	.sectionflags	@""
	.align	4


	//----- nvinfo : EIATTR_CUDA_API_VERSION
	.align		4
        /*0000*/ 	.byte	0x04, 0x37
        /*0002*/ 	.short	(.L_1245 - .L_1244)
.L_1244:
        /*0004*/ 	.word	0x00000082


	//----- nvinfo : EIATTR_KPARAM_INFO
	.align		4
.L_1245:
        /*0008*/ 	.byte	0x04, 0x17
        /*000a*/ 	.short	(.L_1247 - .L_1246)
.L_1246:
        /*000c*/ 	.word	0x00000000
        /*0010*/ 	.short	0x0000
        /*0012*/ 	.short	0x0000
        /*0014*/ 	.byte	0x00, 0xf0, 0xc1, 0x07


	//----- nvinfo : EIATTR_SPARSE_MMA_MASK
	.align		4
.L_1247:
        /*0018*/ 	.byte	0x03, 0x50
        /*001a*/ 	.short	0x0000


	//----- nvinfo : EIATTR_MAXREG_COUNT
	.align		4
        /*001c*/ 	.byte	0x03, 0x1b
        /*001e*/ 	.short	0x00ff


	//----- nvinfo : EIATTR_NUM_BARRIERS
	.align		4
        /*0020*/ 	.byte	0x02, 0x4c
        /*0022*/ 	.byte	0x01
	.zero		1


	//----- nvinfo : EIATTR_ANNOTATIONS
	.align		4
        /*0024*/ 	.byte	0x04, 0x55
        /*0026*/ 	.short	(.L_1249 - .L_1248)


	//   ....[0]....
.L_1248:
        /* <DEDUP_REMOVED lines=17> */


	//----- nvinfo : EIATTR_MERCURY_ISA_VERSION
	.align		4
.L_1249:
        /*0128*/ 	.byte	0x03, 0x5f
        /*012a*/ 	.short	0x0101


	//----- nvinfo : EIATTR_INT_WARP_WIDE_INSTR_OFFSETS
	.align		4
        /*012c*/ 	.byte	0x04, 0x31
        /*012e*/ 	.short	(.L_1251 - .L_1250)


	//   ....[0]....
.L_1250:
        /*0130*/ 	.word	0x000071e0


	//   ....[1]....
        /*0134*/ 	.word	0x000086f0


	//----- nvinfo : EIATTR_COOP_GROUP_MASK_REGIDS
	.align		4
.L_1251:
        /*0138*/ 	.byte	0x04, 0x29
        /*013a*/ 	.short	(.L_1253 - .L_1252)


	//   ....[0]....
.L_1252:
        /*013c*/ 	.word	0xffffffff


	//   ....[1]....
        /*0140*/ 	.word	0xffffffff


	//   ....[2]....
        /*0144*/ 	.word	0xffffffff


	//   ....[3]....
        /*0148*/ 	.word	0xffffffff


	//   ....[4]....
        /*014c*/ 	.word	0xffffffff


	//   ....[5]....
        /*0150*/ 	.word	0xffffffff


	//   ....[6]....
        /*0154*/ 	.word	0xffffffff


	//   ....[7]....
        /*0158*/ 	.word	0xffffffff


	//   ....[8]....
        /*015c*/ 	.word	0xffffffff


	//   ....[9]....
        /*0160*/ 	.word	0xffffffff


	//   ....[10]....
        /*0164*/ 	.word	0xffffffff


	//   ....[11]....
        /*0168*/ 	.word	0xffffffff


	//   ....[12]....
        /*016c*/ 	.word	0xffffffff


	//   ....[13]....
        /*0170*/ 	.word	0xffffffff


	//   ....[14]....
        /*0174*/ 	.word	0xffffffff


	//   ....[15]....
        /*0178*/ 	.word	0xffffffff


	//   ....[16]....
        /*017c*/ 	.word	0xffffffff


	//   ....[17]....
        /*0180*/ 	.word	0xffffffff


	//   ....[18]....
        /*0184*/ 	.word	0xffffffff


	//   ....[19]....
        /*0188*/ 	.word	0xffffffff


	//   ....[20]....
        /*018c*/ 	.word	0xffffffff


	//   ....[21]....
        /*0190*/ 	.word	0xffffffff


	//   ....[22]....
        /*0194*/ 	.word	0xffffffff


	//   ....[23]....
        /*0198*/ 	.word	0xffffffff


	//   ....[24]....
        /*019c*/ 	.word	0xffffffff


	//   ....[25]....
        /*01a0*/ 	.word	0xffffffff


	//   ....[26]....
        /*01a4*/ 	.word	0xffffffff


	//   ....[27]....
        /*01a8*/ 	.word	0xffffffff


	//   ....[28]....
        /*01ac*/ 	.word	0xffffffff


	//   ....[29]....
        /*01b0*/ 	.word	0xffffffff


	//   ....[30]....
        /*01b4*/ 	.word	0xffffffff


	//   ....[31]....
        /*01b8*/ 	.word	0xffffffff


	//   ....[32]....
        /*01bc*/ 	.word	0xffffffff


	//   ....[33]....
        /*01c0*/ 	.word	0xffffffff


	//   ....[34]....
        /*01c4*/ 	.word	0xffffffff


	//   ....[35]....
        /*01c8*/ 	.word	0xffffffff


	//   ....[36]....
        /*01cc*/ 	.word	0xffffffff


	//   ....[37]....
        /*01d0*/ 	.word	0xffffffff


	//   ....[38]....
        /*01d4*/ 	.word	0xffffffff


	//   ....[39]....
        /*01d8*/ 	.word	0xffffffff


	//   ....[40]....
        /*01dc*/ 	.word	0xffffffff


	//   ....[41]....
        /*01e0*/ 	.word	0xffffffff


	//   ....[42]....
        /*01e4*/ 	.word	0xffffffff


	//   ....[43]....
        /*01e8*/ 	.word	0xffffffff


	//   ....[44]....
        /*01ec*/ 	.word	0xffffffff


	//   ....[45]....
        /*01f0*/ 	.word	0xffffffff


	//   ....[46]....
        /*01f4*/ 	.word	0xffffffff


	//   ....[47]....
        /*01f8*/ 	.word	0xffffffff


	//   ....[48]....
        /*01fc*/ 	.word	0xffffffff


	//   ....[49]....
        /*0200*/ 	.word	0xffffffff


	//   ....[50]....
        /*0204*/ 	.word	0xffffffff


	//   ....[51]....
        /*0208*/ 	.word	0xffffffff


	//   ....[52]....
        /*020c*/ 	.word	0xffffffff


	//   ....[53]....
        /*0210*/ 	.word	0xffffffff


	//   ....[54]....
        /*0214*/ 	.word	0xffffffff


	//   ....[55]....
        /*0218*/ 	.word	0xffffffff


	//   ....[56]....
        /*021c*/ 	.word	0xffffffff


	//   ....[57]....
        /*0220*/ 	.word	0xffffffff


	//   ....[58]....
        /*0224*/ 	.word	0xffffffff


	//   ....[59]....
        /*0228*/ 	.word	0xffffffff


	//   ....[60]....
        /*022c*/ 	.word	0xffffffff


	//   ....[61]....
        /*0230*/ 	.word	0xffffffff


	//   ....[62]....
        /*0234*/ 	.word	0xffffffff


	//   ....[63]....
        /*0238*/ 	.word	0xffffffff


	//   ....[64]....
        /*023c*/ 	.word	0xffffffff


	//   ....[65]....
        /*0240*/ 	.word	0xffffffff


	//   ....[66]....
        /*0244*/ 	.word	0xffffffff


	//   ....[67]....
        /*0248*/ 	.word	0xffffffff


	//   ....[68]....
        /*024c*/ 	.word	0xffffffff


	//   ....[69]....
        /*0250*/ 	.word	0xffffffff


	//   ....[70]....
        /*0254*/ 	.word	0xffffffff


	//   ....[71]....
        /*0258*/ 	.word	0xffffffff


	//   ....[72]....
        /*025c*/ 	.word	0xffffffff


	//   ....[73]....
        /*0260*/ 	.word	0xffffffff


	//   ....[74]....
        /*0264*/ 	.word	0xffffffff


	//   ....[75]....
        /*0268*/ 	.word	0xffffffff


	//   ....[76]....
        /*026c*/ 	.word	0xffffffff


	//   ....[77]....
        /*0270*/ 	.word	0xffffffff


	//   ....[78]....
        /*0274*/ 	.word	0xffffffff


	//   ....[79]....
        /*0278*/ 	.word	0xffffffff


	//   ....[80]....
        /*027c*/ 	.word	0xffffffff


	//   ....[81]....
        /*0280*/ 	.word	0xffffffff


	//   ....[82]....
        /*0284*/ 	.word	0xffffffff


	//   ....[83]....
        /*0288*/ 	.word	0xffffffff


	//   ....[84]....
        /*028c*/ 	.word	0xffffffff


	//   ....[85]....
        /*0290*/ 	.word	0xffffffff


	//   ....[86]....
        /*0294*/ 	.word	0xffffffff


	//   ....[87]....
        /*0298*/ 	.word	0x0500004f


	//   ....[88]....
        /*029c*/ 	.word	0x0500004f


	//   ....[89]....
        /*02a0*/ 	.word	0x0500004f


	//   ....[90]....
        /*02a4*/ 	.word	0x0500004f


	//   ....[91]....
        /*02a8*/ 	.word	0x0500004f


	//   ....[92]....
        /*02ac*/ 	.word	0x0500004f


	//   ....[93]....
        /*02b0*/ 	.word	0x0500004f


	//   ....[94]....
        /*02b4*/ 	.word	0x0500004f


	//   ....[95]....
        /*02b8*/ 	.word	0x0500004f


	//   ....[96]....
        /*02bc*/ 	.word	0x0500004f


	//   ....[97]....
        /*02c0*/ 	.word	0x0500004f


	//   ....[98]....
        /*02c4*/ 	.word	0x0500004f


	//   ....[99]....
        /*02c8*/ 	.word	0x0500004f


	//   ....[100]....
        /*02cc*/ 	.word	0x0500004f


	//   ....[101]....
        /*02d0*/ 	.word	0x0500004f


	//   ....[102]....
        /*02d4*/ 	.word	0x0500004f


	//   ....[103]....
        /*02d8*/ 	.word	0x0500004f


	//   ....[104]....
        /*02dc*/ 	.word	0x0500004f


	//   ....[105]....
        /*02e0*/ 	.word	0x0500004f


	//   ....[106]....
        /*02e4*/ 	.word	0x0500004f


	//   ....[107]....
        /*02e8*/ 	.word	0x0500004f


	//   ....[108]....
        /*02ec*/ 	.word	0x0500004f


	//   ....[109]....
        /*02f0*/ 	.word	0x0500004f


	//   ....[110]....
        /*02f4*/ 	.word	0x0500004f


	//   ....[111]....
        /*02f8*/ 	.word	0x0500004f


	//   ....[112]....
        /*02fc*/ 	.word	0x0500004f


	//   ....[113]....
        /*0300*/ 	.word	0x0500004f


	//   ....[114]....
        /*0304*/ 	.word	0x0500004f


	//   ....[115]....
        /*0308*/ 	.word	0x0500004f


	//   ....[116]....
        /*030c*/ 	.word	0x0500004f


	//   ....[117]....
        /*0310*/ 	.word	0x0500004f


	//   ....[118]....
        /*0314*/ 	.word	0x0500004f


	//   ....[119]....
        /*0318*/ 	.word	0x0500004f


	//   ....[120]....
        /*031c*/ 	.word	0x0500004f


	//   ....[121]....
        /*0320*/ 	.word	0x0500004f


	//   ....[122]....
        /*0324*/ 	.word	0x0500004f


	//   ....[123]....
        /*0328*/ 	.word	0x0500004f


	//   ....[124]....
        /*032c*/ 	.word	0x0500004f


	//   ....[125]....
        /*0330*/ 	.word	0x0500004f


	//   ....[126]....
        /*0334*/ 	.word	0x0500004f


	//   ....[127]....
        /*0338*/ 	.word	0x0500004f


	//   ....[128]....
        /*033c*/ 	.word	0x0500004f


	//   ....[129]....
        /*0340*/ 	.word	0x0500004f


	//   ....[130]....
        /*0344*/ 	.word	0x0500004f


	//   ....[131]....
        /*0348*/ 	.word	0x0500004f


	//   ....[132]....
        /*034c*/ 	.word	0x0500004f


	//   ....[133]....
        /*0350*/ 	.word	0x0500004f


	//   ....[134]....
        /*0354*/ 	.word	0x0500004f


	//   ....[135]....
        /*0358*/ 	.word	0x0500004f


	//   ....[136]....
        /*035c*/ 	.word	0x0500004f


	//   ....[137]....
        /*0360*/ 	.word	0x0500004f


	//   ....[138]....
        /*0364*/ 	.word	0x0500004f


	//   ....[139]....
        /*0368*/ 	.word	0x0500004f


	//   ....[140]....
        /*036c*/ 	.word	0x0500004f


	//   ....[141]....
        /*0370*/ 	.word	0x0500004f


	//   ....[142]....
        /*0374*/ 	.word	0x0500004f


	//   ....[143]....
        /*0378*/ 	.word	0x0500004f


	//   ....[144]....
        /*037c*/ 	.word	0x0500004f


	//   ....[145]....
        /*0380*/ 	.word	0x0500004f


	//   ....[146]....
        /*0384*/ 	.word	0x0500004f


	//   ....[147]....
        /*0388*/ 	.word	0x0500004f


	//   ....[148]....
        /*038c*/ 	.word	0x0500004f


	//   ....[149]....
        /*0390*/ 	.word	0x0500004f


	//   ....[150]....
        /*0394*/ 	.word	0x0500004f


	//----- nvinfo : EIATTR_COOP_GROUP_INSTR_OFFSETS
	.align		4
.L_1253:
        /*0398*/ 	.byte	0x04, 0x28
        /*039a*/ 	.short	(.L_1255 - .L_1254)


	//   ....[0]....
.L_1254:
        /*039c*/ 	.word	0x000015f0


	//   ....[1]....
        /*03a0*/ 	.word	0x00001b50


	//   ....[2]....
        /*03a4*/ 	.word	0x00002040


	//   ....[3]....
        /*03a8*/ 	.word	0x00003930


	//   ....[4]....
        /*03ac*/ 	.word	0x00004a10


	//   ....[5]....
        /*03b0*/ 	.word	0x00005fc0


	//   ....[6]....
        /*03b4*/ 	.word	0x00005fd0


	//   ....[7]....
        /*03b8*/ 	.word	0x00005fe0


	//   ....[8]....
        /*03bc*/ 	.word	0x00006030


	//   ....[9]....
        /*03c0*/ 	.word	0x00006080


	//   ....[10]....
        /*03c4*/ 	.word	0x00006090


	//   ....[11]....
        /*03c8*/ 	.word	0x000060c0


	//   ....[12]....
        /*03cc*/ 	.word	0x000060f0


	//   ....[13]....
        /*03d0*/ 	.word	0x00006140


	//   ....[14]....
        /*03d4*/ 	.word	0x00006190


	//   ....[15]....
        /*03d8*/ 	.word	0x000061a0


	//   ....[16]....
        /*03dc*/ 	.word	0x000061b0


	//   ....[17]....
        /*03e0*/ 	.word	0x00006260


	//   ....[18]....
        /*03e4*/ 	.word	0x00006270


	//   ....[19]....
        /*03e8*/ 	.word	0x00006280


	//   ....[20]....
        /*03ec*/ 	.word	0x00006290


	//   ....[21]....
        /*03f0*/ 	.word	0x00006340


	//   ....[22]....
        /*03f4*/ 	.word	0x00006350


	//   ....[23]....
        /*03f8*/ 	.word	0x00006360


	//   ....[24]....
        /*03fc*/ 	.word	0x00006370


	//   ....[25]....
        /*0400*/ 	.word	0x000064d0


	//   ....[26]....
        /*0404*/ 	.word	0x000064e0


	//   ....[27]....
        /*0408*/ 	.word	0x000064f0


	//   ....[28]....
        /*040c*/ 	.word	0x00006500


	//   ....[29]....
        /*0410*/ 	.word	0x00006510


	//   ....[30]....
        /*0414*/ 	.word	0x00006520


	//   ....[31]....
        /*0418*/ 	.word	0x00006530


	//   ....[32]....
        /*041c*/ 	.word	0x00006540


	//   ....[33]....
        /*0420*/ 	.word	0x00007b10


	//   ....[34]....
        /*0424*/ 	.word	0x00007b20


	//   ....[35]....
        /*0428*/ 	.word	0x00007b30


	//   ....[36]....
        /*042c*/ 	.word	0x00007b40


	//   ....[37]....
        /*0430*/ 	.word	0x00007c70


	//   ....[38]....
        /*0434*/ 	.word	0x00007c80


	//   ....[39]....
        /*0438*/ 	.word	0x00007c90


	//   ....[40]....
        /*043c*/ 	.word	0x00007ca0


	//   ....[41]....
        /*0440*/ 	.word	0x00007dd0


	//   ....[42]....
        /*0444*/ 	.word	0x00007de0


	//   ....[43]....
        /*0448*/ 	.word	0x00007df0


	//   ....[44]....
        /*044c*/ 	.word	0x00007e00


	//   ....[45]....
        /*0450*/ 	.word	0x00007f30


	//   ....[46]....
        /*0454*/ 	.word	0x00007f40


	//   ....[47]....
        /*0458*/ 	.word	0x00007f50


	//   ....[48]....
        /*045c*/ 	.word	0x00007f60


	//   ....[49]....
        /*0460*/ 	.word	0x00008090


	//   ....[50]....
        /*0464*/ 	.word	0x000080a0


	//   ....[51]....
        /*0468*/ 	.word	0x000080b0


	//   ....[52]....
        /*046c*/ 	.word	0x000080c0


	//   ....[53]....
        /*0470*/ 	.word	0x000081f0


	//   ....[54]....
        /*0474*/ 	.word	0x00008200


	//   ....[55]....
        /*0478*/ 	.word	0x00008210


	//   ....[56]....
        /*047c*/ 	.word	0x00008220


	//   ....[57]....
        /*0480*/ 	.word	0x00008230


	//   ....[58]....
        /*0484*/ 	.word	0x00008240


	//   ....[59]....
        /*0488*/ 	.word	0x00008280


	//   ....[60]....
        /*048c*/ 	.word	0x000082b0


	//   ....[61]....
        /*0490*/ 	.word	0x000082f0


	//   ....[62]....
        /*0494*/ 	.word	0x00008310


	//   ....[63]....
        /*0498*/ 	.word	0x00008330


	//   ....[64]....
        /*049c*/ 	.word	0x00008340


	//   ....[65]....
        /*04a0*/ 	.word	0x0000c030


	//   ....[66]....
        /*04a4*/ 	.word	0x0000c070


	//   ....[67]....
        /*04a8*/ 	.word	0x0000c200


	//   ....[68]....
        /*04ac*/ 	.word	0x0000c240


	//   ....[69]....
        /*04b0*/ 	.word	0x0000c2a0


	//   ....[70]....
        /*04b4*/ 	.word	0x0000c2c0


	//   ....[71]....
        /*04b8*/ 	.word	0x0000c2f0


	//   ....[72]....
        /*04bc*/ 	.word	0x0000c310


	//   ....[73]....
        /*04c0*/ 	.word	0x0000c350


	//   ....[74]....
        /*04c4*/ 	.word	0x0000c390


	//   ....[75]....
        /*04c8*/ 	.word	0x0000cae0


	//   ....[76]....
        /*04cc*/ 	.word	0x0000d050


	//   ....[77]....
        /*04d0*/ 	.word	0x0000d560


	//   ....[78]....
        /*04d4*/ 	.word	0x0000d580


	//   ....[79]....
        /*04d8*/ 	.word	0x0000d5b0


	//   ....[80]....
        /*04dc*/ 	.word	0x0000d5f0


	//   ....[81]....
        /*04e0*/ 	.word	0x0000d610


	//   ....[82]....
        /*04e4*/ 	.word	0x0000d820


	//   ....[83]....
        /*04e8*/ 	.word	0x0000d840


	//   ....[84]....
        /*04ec*/ 	.word	0x0000d870


	//   ....[85]....
        /*04f0*/ 	.word	0x0000d8b0


	//   ....[86]....
        /*04f4*/ 	.word	0x0000d8d0


	//   ....[87]....
        /*04f8*/ 	.word	0x0000dc40


	//   ....[88]....
        /*04fc*/ 	.word	0x0000dc90


	//   ....[89]....
        /*0500*/ 	.word	0x0000dce0


	//   ....[90]....
        /*0504*/ 	.word	0x0000dd30


	//   ....[91]....
        /*0508*/ 	.word	0x0000de40


	//   ....[92]....
        /*050c*/ 	.word	0x0000de90


	//   ....[93]....
        /*0510*/ 	.word	0x0000dee0


	//   ....[94]....
        /*0514*/ 	.word	0x0000df30


	//   ....[95]....
        /*0518*/ 	.word	0x0000e040


	//   ....[96]....
        /*051c*/ 	.word	0x0000e090


	//   ....[97]....
        /*0520*/ 	.word	0x0000e0e0


	//   ....[98]....
        /*0524*/ 	.word	0x0000e130


	//   ....[99]....
        /*0528*/ 	.word	0x0000e240


	//   ....[100]....
        /*052c*/ 	.word	0x0000e290


	//   ....[101]....
        /*0530*/ 	.word	0x0000e2e0


	//   ....[102]....
        /*0534*/ 	.word	0x0000e330


	//   ....[103]....
        /*0538*/ 	.word	0x0000e440


	//   ....[104]....
        /*053c*/ 	.word	0x0000e490


	//   ....[105]....
        /*0540*/ 	.word	0x0000e4e0


	//   ....[106]....
        /*0544*/ 	.word	0x0000e530


	//   ....[107]....
        /*0548*/ 	.word	0x0000e5d0


	//   ....[108]....
        /*054c*/ 	.word	0x0000e670


	//   ....[109]....
        /*0550*/ 	.word	0x0000e710


	//   ....[110]....
        /*0554*/ 	.word	0x0000e7b0


	//   ....[111]....
        /*0558*/ 	.word	0x0000e850


	//   ....[112]....
        /*055c*/ 	.word	0x0000e8f0


	//   ....[113]....
        /*0560*/ 	.word	0x0000e940


	//   ....[114]....
        /*0564*/ 	.word	0x0000e990


	//   ....[115]....
        /*0568*/ 	.word	0x0000e9e0


	//   ....[116]....
        /*056c*/ 	.word	0x0000ea40


	//   ....[117]....
        /*0570*/ 	.word	0x0000ea90


	//   ....[118]....
        /*0574*/ 	.word	0x0000eae0


	//   ....[119]....
        /*0578*/ 	.word	0x0000eb70


	//   ....[120]....
        /*057c*/ 	.word	0x0000ebc0


	//   ....[121]....
        /*0580*/ 	.word	0x0000ec10


	//   ....[122]....
        /*0584*/ 	.word	0x0000ec60


	//   ....[123]....
        /*0588*/ 	.word	0x0000ed00


	//   ....[124]....
        /*058c*/ 	.word	0x0000ed90


	//   ....[125]....
        /*0590*/ 	.word	0x0000ede0


	//   ....[126]....
        /*0594*/ 	.word	0x0000ee30


	//   ....[127]....
        /*0598*/ 	.word	0x0000eed0


	//   ....[128]....
        /*059c*/ 	.word	0x0000ef60


	//   ....[129]....
        /*05a0*/ 	.word	0x0000efb0


	//   ....[130]....
        /*05a4*/ 	.word	0x0000f000


	//   ....[131]....
        /*05a8*/ 	.word	0x0000f0a0


	//   ....[132]....
        /*05ac*/ 	.word	0x0000f130


	//   ....[133]....
        /*05b0*/ 	.word	0x0000f180


	//   ....[134]....
        /*05b4*/ 	.word	0x0000f1d0


	//   ....[135]....
        /*05b8*/ 	.word	0x0000f270


	//   ....[136]....
        /*05bc*/ 	.word	0x0000f300


	//   ....[137]....
        /*05c0*/ 	.word	0x0000f350


	//   ....[138]....
        /*05c4*/ 	.word	0x0000f3a0


	//   ....[139]....
        /*05c8*/ 	.word	0x0000f440


	//   ....[140]....
        /*05cc*/ 	.word	0x0000f4f0


	//   ....[141]....
        /*05d0*/ 	.word	0x0000f540


	//   ....[142]....
        /*05d4*/ 	.word	0x0000f640


	//   ....[143]....
        /*05d8*/ 	.word	0x0000f690


	//   ....[144]....
        /*05dc*/ 	.word	0x0000f6e0


	//   ....[145]....
        /*05e0*/ 	.word	0x0000f730


	//   ....[146]....
        /*05e4*/ 	.word	0x0000f780


	//   ....[147]....
        /*05e8*/ 	.word	0x0000f7c0


	//   ....[148]....
        /*05ec*/ 	.word	0x0000f810


	//   ....[149]....
        /*05f0*/ 	.word	0x0000f860


	//   ....[150]....
        /*05f4*/ 	.word	0x0000f8b0


	//----- nvinfo : EIATTR_VRC_CTA_INIT_COUNT
	.align		4
.L_1255:
        /*05f8*/ 	.byte	0x02, 0x4a
	.zero		1
	.zero		1


	//----- nvinfo : EIATTR_EXIT_INSTR_OFFSETS
	.align		4
        /*05fc*/ 	.byte	0x04, 0x1c
        /*05fe*/ 	.short	(.L_1257 - .L_1256)


	//   ....[0]....
.L_1256:
        /*0600*/ 	.word	0x0000da10


	//   ....[1]....
        /*0604*/ 	.word	0x0000dbe0


	//----- nvinfo : EIATTR_MAX_THREADS
	.align		4
.L_1257:
        /*0608*/ 	.byte	0x04, 0x05
        /*060a*/ 	.short	(.L_1259 - .L_1258)
.L_1258:
        /*060c*/ 	.word	0x00000080
        /*0610*/ 	.word	0x00000001
        /*0614*/ 	.word	0x00000001


	//----- nvinfo : EIATTR_CRS_STACK_SIZE
	.align		4
.L_1259:
        /*0618*/ 	.byte	0x04, 0x1e
        /*061a*/ 	.short	(.L_1261 - .L_1260)
.L_1260:
        /*061c*/ 	.word	0x00000000


	//----- nvinfo : EIATTR_CBANK_PARAM_SIZE
	.align		4
.L_1261:
        /*0620*/ 	.byte	0x03, 0x19
        /*0622*/ 	.short	0x01f0


	//----- nvinfo : EIATTR_PARAM_CBANK
	.align		4
        /*0624*/ 	.byte	0x04, 0x0a
        /*0626*/ 	.short	(.L_1263 - .L_1262)
	.align		4
.L_1262:
        /*0628*/ 	.word	index@(.nv.constant0._Z25selective_scan_bwd_kernelI32Selective_Scan_bwd_kernel_traitsILi128ELi16ELb0ELb1ELb1ELb0ELb0EfN3c107complexIfEEEEv12SSMParamsBwd)
        /*062c*/ 	.short	0x0380
        /*062e*/ 	.short	0x01f0


	//----- nvinfo : EIATTR_SW_WAR
	.align		4
.L_1263:
        /*0630*/ 	.byte	0x04, 0x36
        /*0632*/ 	.short	(.L_1265 - .L_1264)
.L_1264:
        /*0634*/ 	.word	0x00000008
.L_1265:


//--------------------- .nv.info._Z25selective_scan_bwd_kernelI32Selective_Scan_bwd_kernel_traitsILi128ELi16ELb0ELb1ELb1ELb0ELb1EfN3c107complexIfEEEEv12SSMParamsBwd --------------------------
	.section	.nv.info._Z25selective_scan_bwd_kernelI32Selective_Scan_bwd_kernel_traitsILi128ELi16ELb0ELb1ELb1ELb0ELb1EfN3c107complexIfEEEEv12SSMParamsBwd,"",@"SHT_CUDA_INFO"
	.sectionflags	@""
	.align	4


	//----- nvinfo : EIATTR_CUDA_API_VERSION
	.align		4
        /*0000*/ 	.byte	0x04, 0x37
        /*0002*/ 	.short	(.L_1267 - .L_1266)
.L_1266:
        /*0004*/ 	.word	0x00000082


	//----- nvinfo : EIATTR_KPARAM_INFO
	.align		4
.L_1267:
        /*0008*/ 	.byte	0x04, 0x17
        /*000a*/ 	.short	(.L_1269 - .L_1268)
.L_1268:
        /*000c*/ 	.word	0x00000000
        /*0010*/ 	.short	0x0000
        /*0012*/ 	.short	0x0000
        /*0014*/ 	.byte	0x00, 0xf0, 0xc1, 0x07


	//----- nvinfo : EIATTR_SPARSE_MMA_MASK
	.align		4
.L_1269:
        /*0018*/ 	.byte	0x03, 0x50
        /*001a*/ 	.short	0x0000


	//----- nvinfo : EIATTR_MAXREG_COUNT
	.align		4
        /*001c*/ 	.byte	0x03, 0x1b
        /*001e*/ 	.short	0x00ff


	//----- nvinfo : EIATTR_NUM_BARRIERS
	.align		4
        /*0020*/ 	.byte	0x02, 0x4c
        /*0022*/ 	.byte	0x01
	.zero		1


	//----- nvinfo : EIATTR_ANNOTATIONS
	.align		4
        /*0024*/ 	.byte	0x04, 0x55
        /*0026*/ 	.short	(.L_1271 - .L_1270)


	//   ....[0]....
.L_1270:
        /* <DEDUP_REMOVED lines=15> */


	//----- nvinfo : EIATTR_MERCURY_ISA_VERSION
	.align		4
.L_1271:
        /*0108*/ 	.byte	0x03, 0x5f
        /*010a*/ 	.short	0x0101


	//----- nvinfo : EIATTR_INT_WARP_WIDE_INSTR_OFFSETS
	.align		4
        /*010c*/ 	.byte	0x04, 0x31
        /*010e*/ 	.short	(.L_1273 - .L_1272)


	//   ....[0]....
.L_1272:
        /*0110*/ 	.word	0x00009180


	//   ....[1]....
        /*0114*/ 	.word	0x0000a690


	//----- nvinfo : EIATTR_COOP_GROUP_MASK_REGIDS
	.align		4
.L_1273:
        /*0118*/ 	.byte	0x04, 0x29
        /*011a*/ 	.short	(.L_1275 - .L_1274)


	//   ....[0]....
.L_1274:
        /*011c*/ 	.word	0xffffffff


	//   ....[1]....
        /*0120*/ 	.word	0xffffffff


	//   ....[2]....
        /*0124*/ 	.word	0xffffffff


	//   ....[3]....
        /*0128*/ 	.word	0xffffffff


	//   ....[4]....
        /*012c*/ 	.word	0xffffffff


	//   ....[5]....
        /*0130*/ 	.word	0xffffffff


	//   ....[6]....
        /*0134*/ 	.word	0xffffffff


	//   ....[7]....
        /*0138*/ 	.word	0xffffffff


	//   ....[8]....
        /*013c*/ 	.word	0xffffffff


	//   ....[9]....
        /*0140*/ 	.word	0xffffffff


	//   ....[10]....
        /*0144*/ 	.word	0xffffffff


	//   ....[11]....
        /*0148*/ 	.word	0xffffffff


	//   ....[12]....
        /*014c*/ 	.word	0xffffffff


	//   ....[13]....
        /*0150*/ 	.word	0xffffffff


	//   ....[14]....
        /*0154*/ 	.word	0xffffffff


	//   ....[15]....
        /*0158*/ 	.word	0xffffffff


	//   ....[16]....
        /*015c*/ 	.word	0xffffffff


	//   ....[17]....
        /*0160*/ 	.word	0xffffffff


	//   ....[18]....
        /*0164*/ 	.word	0xffffffff


	//   ....[19]....
        /*0168*/ 	.word	0xffffffff


	//   ....[20]....
        /*016c*/ 	.word	0xffffffff


	//   ....[21]....
        /*0170*/ 	.word	0xffffffff


	//   ....[22]....
        /*0174*/ 	.word	0xffffffff


	//   ....[23]....
        /*0178*/ 	.word	0xffffffff


	//   ....[24]....
        /*017c*/ 	.word	0xffffffff


	//   ....[25]....
        /*0180*/ 	.word	0xffffffff


	//   ....[26]....
        /*0184*/ 	.word	0xffffffff


	//   ....[27]....
        /*0188*/ 	.word	0xffffffff


	//   ....[28]....
        /*018c*/ 	.word	0xffffffff


	//   ....[29]....
        /*0190*/ 	.word	0xffffffff


	//   ....[30]....
        /*0194*/ 	.word	0xffffffff


	//   ....[31]....
        /*0198*/ 	.word	0xffffffff


	//   ....[32]....
        /*019c*/ 	.word	0xffffffff


	//   ....[33]....
        /*01a0*/ 	.word	0xffffffff


	//   ....[34]....
        /*01a4*/ 	.word	0xffffffff


	//   ....[35]....
        /*01a8*/ 	.word	0xffffffff


	//   ....[36]....
        /*01ac*/ 	.word	0xffffffff


	//   ....[37]....
        /*01b0*/ 	.word	0xffffffff


	//   ....[38]....
        /*01b4*/ 	.word	0xffffffff


	//   ....[39]....
        /*01b8*/ 	.word	0xffffffff


	//   ....[40]....
        /*01bc*/ 	.word	0xffffffff


	//   ....[41]....
        /*01c0*/ 	.word	0xffffffff


	//   ....[42]....
        /*01c4*/ 	.word	0xffffffff


	//   ....[43]....
        /*01c8*/ 	.word	0xffffffff


	//   ....[44]....
        /*01cc*/ 	.word	0xffffffff


	//   ....[45]....
        /*01d0*/ 	.word	0xffffffff


	//   ....[46]....
        /*01d4*/ 	.word	0xffffffff


	//   ....[47]....
        /*01d8*/ 	.word	0xffffffff


	//   ....[48]....
        /*01dc*/ 	.word	0xffffffff


	//   ....[49]....
        /*01e0*/ 	.word	0xffffffff


	//   ....[50]....
        /*01e4*/ 	.word	0xffffffff


	//   ....[51]....
        /*01e8*/ 	.word	0xffffffff


	//   ....[52]....
        /*01ec*/ 	.word	0xffffffff


	//   ....[53]....
        /*01f0*/ 	.word	0xffffffff


	//   ....[54]....
        /*01f4*/ 	.word	0xffffffff


	//   ....[55]....
        /*01f8*/ 	.word	0xffffffff


	//   ....[56]....
        /*01fc*/ 	.word	0xffffffff


	//   ....[57]....
        /*0200*/ 	.word	0xffffffff


	//   ....[58]....
        /*0204*/ 	.word	0xffffffff


	//   ....[59]....
        /*0208*/ 	.word	0xffffffff


	//   ....[60]....
        /*020c*/ 	.word	0xffffffff


	//   ....[61]....
        /*0210*/ 	.word	0xffffffff


	//   ....[62]....
        /*0214*/ 	.word	0xffffffff


	//   ....[63]....
        /*0218*/ 	.word	0xffffffff


	//   ....[64]....
        /*021c*/ 	.word	0xffffffff


	//   ....[65]....
        /*0220*/ 	.word	0xffffffff


	//   ....[66]....
        /*0224*/ 	.word	0xffffffff


	//   ....[67]....
        /*0228*/ 	.word	0xffffffff


	//   ....[68]....
        /*022c*/ 	.word	0xffffffff


	//   ....[69]....
        /*0230*/ 	.word	0xffffffff


	//   ....[70]....
        /*0234*/ 	.word	0xffffffff


	//   ....[71]....
        /*0238*/ 	.word	0xffffffff


	//   ....[72]....
        /*023c*/ 	.word	0xffffffff


	//   ....[73]....
        /*0240*/ 	.word	0xffffffff


	//   ....[74]....
        /*0244*/ 	.word	0xffffffff


	//   ....[75]....
        /*0248*/ 	.word	0xffffffff


	//   ....[76]....
        /*024c*/ 	.word	0xffffffff


	//   ....[77]....
        /*0250*/ 	.word	0xffffffff


	//   ....[78]....
        /*0254*/ 	.word	0xffffffff


	//   ....[79]....
        /*0258*/ 	.word	0xffffffff


	//   ....[80]....
        /*025c*/ 	.word	0xffffffff


	//   ....[81]....
        /*0260*/ 	.word	0xffffffff


	//   ....[82]....
        /*0264*/ 	.word	0xffffffff


	//   ....[83]....
        /*0268*/ 	.word	0xffffffff


	//   ....[84]....
        /*026c*/ 	.word	0xffffffff


	//   ....[85]....
        /*0270*/ 	.word	0xffffffff


	//   ....[86]....
        /*0274*/ 	.word	0xffffffff


	//   ....[87]....
        /*0278*/ 	.word	0xffffffff


	//   ....[88]....
        /*027c*/ 	.word	0xffffffff


	//   ....[89]....
        /*0280*/ 	.word	0xffffffff


	//   ....[90]....
        /*0284*/ 	.word	0xffffffff


	//   ....[91]....
        /*0288*/ 	.word	0x0500004f


	//   ....[92]....
        /*028c*/ 	.word	0x0500004f


	//   ....[93]....
        /*0290*/ 	.word	0x0500004f


	//   ....[94]....
        /*0294*/ 	.word	0x0500004f


	//   ....[95]....
        /*0298*/ 	.word	0x0500004f


	//   ....[96]....
        /*029c*/ 	.word	0x0500004f


	//   ....[97]....
        /*02a0*/ 	.word	0x0500004f


	//   ....[98]....
        /*02a4*/ 	.word	0x0500004f


	//   ....[99]....
        /*02a8*/ 	.word	0x0500004f


	//   ....[100]....
        /*02ac*/ 	.word	0x0500004f


	//   ....[101]....
        /*02b0*/ 	.word	0x0500004f


	//   ....[102]....
        /*02b4*/ 	.word	0x0500004f


	//   ....[103]....
        /*02b8*/ 	.word	0x0500004f


	//   ....[104]....
        /*02bc*/ 	.word	0x0500004f


	//   ....[105]....
        /*02c0*/ 	.word	0x0500004f


	//   ....[106]....
        /*02c4*/ 	.word	0x0500004f


	//   ....[107]....
        /*02c8*/ 	.word	0x0500004f


	//   ....[108]....
        /*02cc*/ 	.word	0x0500004f


	//   ....[109]....
        /*02d0*/ 	.word	0x0500004f


	//   ....[110]....
        /*02d4*/ 	.word	0x0500004f


	//   ....[111]....
        /*02d8*/ 	.word	0x0500004f


	//   ....[112]....
        /*02dc*/ 	.word	0x0500004f


	//   ....[113]....
        /*02e0*/ 	.word	0x0500004f


	//   ....[114]....
        /*02e4*/ 	.word	0x0500004f


	//   ....[115]....
        /*02e8*/ 	.word	0x0500004f


	//   ....[116]....
        /*02ec*/ 	.word	0x0500004f


	//   ....[117]....
        /*02f0*/ 	.word	0x0500004f


	//   ....[118]....
        /*02f4*/ 	.word	0x0500004f


	//   ....[119]....
        /*02f8*/ 	.word	0x0500004f


	//   ....[120]....
        /*02fc*/ 	.word	0x0500004f


	//   ....[121]....
        /*0300*/ 	.word	0x0500004f


	//   ....[122]....
        /*0304*/ 	.word	0x0500004f


	//   ....[123]....
        /*0308*/ 	.word	0x0500004f


	//   ....[124]....
        /*030c*/ 	.word	0x0500004f


	//   ....[125]....
        /*0310*/ 	.word	0x0500004f


	//   ....[126]....
        /*0314*/ 	.word	0x0500004f


	//   ....[127]....
        /*0318*/ 	.word	0x0500004f


	//   ....[128]....
        /*031c*/ 	.word	0x0500004f


	//   ....[129]....
        /*0320*/ 	.word	0x0500004f


	//   ....[130]....
        /*0324*/ 	.word	0x0500004f


	//   ....[131]....
        /*0328*/ 	.word	0x0500004f


	//   ....[132]....
        /*032c*/ 	.word	0x0500004f


	//   ....[133]....
        /*0330*/ 	.word	0x0500004f


	//   ....[134]....
        /*0334*/ 	.word	0x0500004f


	//   ....[135]....
        /*0338*/ 	.word	0x0500004f


	//   ....[136]....
        /*033c*/ 	.word	0x0500004f


	//   ....[137]....
        /*0340*/ 	.word	0x0500004f


	//   ....[138]....
        /*0344*/ 	.word	0x0500004f


	//   ....[139]....
        /*0348*/ 	.word	0x0500004f


	//   ....[140]....
        /*034c*/ 	.word	0x0500004f


	//   ....[141]....
        /*0350*/ 	.word	0x0500004f


	//   ....[142]....
        /*0354*/ 	.word	0x0500004f


	//   ....[143]....
        /*0358*/ 	.word	0x0500004f


	//   ....[144]....
        /*035c*/ 	.word	0x0500004f


	//   ....[145]....
        /*0360*/ 	.word	0x0500004f


	//   ....[146]....
        /*0364*/ 	.word	0x0500004f


	//   ....[147]....
        /*0368*/ 	.word	0x0500004f


	//   ....[148]....
        /*036c*/ 	.word	0x0500004f


	//   ....[149]....
        /*0370*/ 	.word	0x0500004f


	//   ....[150]....
        /*0374*/ 	.word	0x0500004f


	//   ....[151]....
        /*0378*/ 	.word	0x0500004f


	//   ....[152]....
        /*037c*/ 	.word	0x0500004f


	//   ....[153]....
        /*0380*/ 	.word	0x0500004f


	//   ....[154]....
        /*0384*/ 	.word	0x0500004f


	//----- nvinfo : EIATTR_COOP_GROUP_INSTR_OFFSETS
	.align		4
.L_1275:
        /*0388*/ 	.byte	0x04, 0x28
        /*038a*/ 	.short	(.L_1277 - .L_1276)


	//   ....[0]....
.L_1276:
        /*038c*/ 	.word	0x00001720


	//   ....[1]....
        /*0390*/ 	.word	0x00001c10


	//   ....[2]....
        /*0394*/ 	.word	0x000020c0


	//   ....[3]....
        /*0398*/ 	.word	0x000024f0


	//   ....[4]....
        /*039c*/ 	.word	0x00002bf0


	//   ....[5]....
        /*03a0*/ 	.word	0x00003420


	//   ....[6]....
        /*03a4*/ 	.word	0x00003d40


	//   ....[7]....
        /*03a8*/ 	.word	0x000058d0


	//   ....[8]....
        /*03ac*/ 	.word	0x000069b0


	//   ....[9]....
        /*03b0*/ 	.word	0x00007f60


	//   ....[10]....
        /*03b4*/ 	.word	0x00007f70


	//   ....[11]....
        /*03b8*/ 	.word	0x00007f80


	//   ....[12]....
        /*03bc*/ 	.word	0x00007fd0


	//   ....[13]....
        /*03c0*/ 	.word	0x00008020


	//   ....[14]....
        /*03c4*/ 	.word	0x00008030


	//   ....[15]....
        /*03c8*/ 	.word	0x00008060


	//   ....[16]....
        /*03cc*/ 	.word	0x00008090


	//   ....[17]....
        /*03d0*/ 	.word	0x000080e0


	//   ....[18]....
        /*03d4*/ 	.word	0x00008130


	//   ....[19]....
        /*03d8*/ 	.word	0x00008140


	//   ....[20]....
        /*03dc*/ 	.word	0x00008150


	//   ....[21]....
        /*03e0*/ 	.word	0x00008200


	//   ....[22]....
        /*03e4*/ 	.word	0x00008210


	//   ....[23]....
        /*03e8*/ 	.word	0x00008220


	//   ....[24]....
        /*03ec*/ 	.word	0x00008230


	//   ....[25]....
        /*03f0*/ 	.word	0x000082e0


	//   ....[26]....
        /*03f4*/ 	.word	0x000082f0


	//   ....[27]....
        /*03f8*/ 	.word	0x00008300


	//   ....[28]....
        /*03fc*/ 	.word	0x00008310


	//   ....[29]....
        /*0400*/ 	.word	0x00008470


	//   ....[30]....
        /*0404*/ 	.word	0x00008480


	//   ....[31]....
        /*0408*/ 	.word	0x00008490


	//   ....[32]....
        /*040c*/ 	.word	0x000084a0


	//   ....[33]....
        /*0410*/ 	.word	0x000084b0


	//   ....[34]....
        /*0414*/ 	.word	0x000084c0


	//   ....[35]....
        /*0418*/ 	.word	0x000084d0


	//   ....[36]....
        /*041c*/ 	.word	0x000084e0


	//   ....[37]....
        /*0420*/ 	.word	0x00009ab0


	//   ....[38]....
        /*0424*/ 	.word	0x00009ac0


	//   ....[39]....
        /*0428*/ 	.word	0x00009ad0


	//   ....[40]....
        /*042c*/ 	.word	0x00009ae0


	//   ....[41]....
        /*0430*/ 	.word	0x00009c10


	//   ....[42]....
        /*0434*/ 	.word	0x00009c20


	//   ....[43]....
        /*0438*/ 	.word	0x00009c30


	//   ....[44]....
        /*043c*/ 	.word	0x00009c40


	//   ....[45]....
        /*0440*/ 	.word	0x00009d70


	//   ....[46]....
        /*0444*/ 	.word	0x00009d80


	//   ....[47]....
        /*0448*/ 	.word	0x00009d90


	//   ....[48]....
        /*044c*/ 	.word	0x00009da0


	//   ....[49]....
        /*0450*/ 	.word	0x00009ed0


	//   ....[50]....
        /*0454*/ 	.word	0x00009ee0


	//   ....[51]....
        /*0458*/ 	.word	0x00009ef0


	//   ....[52]....
        /*045c*/ 	.word	0x00009f00


	//   ....[53]....
        /*0460*/ 	.word	0x0000a030


	//   ....[54]....
        /*0464*/ 	.word	0x0000a040


	//   ....[55]....
        /*0468*/ 	.word	0x0000a050


	//   ....[56]....
        /*046c*/ 	.word	0x0000a060


	//   ....[57]....
        /*0470*/ 	.word	0x0000a190


	//   ....[58]....
        /*0474*/ 	.word	0x0000a1a0


	//   ....[59]....
        /*0478*/ 	.word	0x0000a1b0


	//   ....[60]....
        /*047c*/ 	.word	0x0000a1c0


	//   ....[61]....
        /*0480*/ 	.word	0x0000a1d0


	//   ....[62]....
        /*0484*/ 	.word	0x0000a1e0


	//   ....[63]....
        /*0488*/ 	.word	0x0000a220


	//   ....[64]....
        /*048c*/ 	.word	0x0000a250


	//   ....[65]....
        /*0490*/ 	.word	0x0000a290


	//   ....[66]....
        /*0494*/ 	.word	0x0000a2b0


	//   ....[67]....
        /*0498*/ 	.word	0x0000a2d0


	//   ....[68]....
        /*049c*/ 	.word	0x0000a2e0


	//   ....[69]....
        /*04a0*/ 	.word	0x0000dfb0


	//   ....[70]....
        /*04a4*/ 	.word	0x0000dff0


	//   ....[71]....
        /*04a8*/ 	.word	0x0000e180


	//   ....[72]....
        /*04ac*/ 	.word	0x0000e1c0


	//   ....[73]....
        /*04b0*/ 	.word	0x0000e220


	//   ....[74]....
        /*04b4*/ 	.word	0x0000e240


	//   ....[75]....
        /*04b8*/ 	.word	0x0000e270


	//   ....[76]....
        /*04bc*/ 	.word	0x0000e290


	//   ....[77]....
        /*04c0*/ 	.word	0x0000e2d0


	//   ....[78]....
        /*04c4*/ 	.word	0x0000e310


	//   ....[79]....
        /*04c8*/ 	.word	0x0000ea50


	//   ....[80]....
        /*04cc*/ 	.word	0x0000f020


	//   ....[81]....
        /*04d0*/ 	.word	0x0000f4a0


	//   ....[82]....
        /*04d4*/ 	.word	0x0000f4c0


	//   ....[83]....
        /*04d8*/ 	.word	0x0000f4f0


	//   ....[84]....
        /*04dc*/ 	.word	0x0000f530


	//   ....[85]....
        /*04e0*/ 	.word	0x0000f550


	//   ....[86]....
        /*04e4*/ 	.word	0x0000f760


	//   ....[87]....
        /*04e8*/ 	.word	0x0000f780


	//   ....[88]....
        /*04ec*/ 	.word	0x0000f7b0


	//   ....[89]....
        /*04f0*/ 	.word	0x0000f7f0


	//   ....[90]....
        /*04f4*/ 	.word	0x0000f810


	//   ....[91]....
        /*04f8*/ 	.word	0x0000fb80


	//   ....[92]....
        /*04fc*/ 	.word	0x0000fbd0


	//   ....[93]....
        /*0500*/ 	.word	0x0000fc20


	//   ....[94]....
        /*0504*/ 	.word	0x0000fc70


	//   ....[95]....
        /*0508*/ 	.word	0x0000fd80


	//   ....[96]....
        /*050c*/ 	.word	0x0000fdd0


	//   ....[97]....
        /*0510*/ 	.word	0x0000fe20


	//   ....[98]....
        /*0514*/ 	.word	0x0000fe70


	//   ....[99]....
        /*0518*/ 	.word	0x0000ff80


	//   ....[100]....
        /*051c*/ 	.word	0x0000ffd0


	//   ....[101]....
        /*0520*/ 	.word	0x00010020


	//   ....[102]....
        /*0524*/ 	.word	0x00010070


	//   ....[103]....
        /*0528*/ 	.word	0x00010180


	//   ....[104]....
        /*052c*/ 	.word	0x000101d0


	//   ....[105]....
        /*0530*/ 	.word	0x00010220


	//   ....[106]....
        /*0534*/ 	.word	0x00010270


	//   ....[107]....
        /*0538*/ 	.word	0x00010380


	//   ....[108]....
        /*053c*/ 	.word	0x000103d0


	//   ....[109]....
        /*0540*/ 	.word	0x00010420


	//   ....[110]....
        /*0544*/ 	.word	0x00010470


	//   ....[111]....
        /*0548*/ 	.word	0x00010510


	//   ....[112]....
        /*054c*/ 	.word	0x000105b0


	//   ....[113]....
        /*0550*/ 	.word	0x00010650


	//   ....[114]....
        /*0554*/ 	.word	0x000106f0


	//   ....[115]....
        /*0558*/ 	.word	0x00010790


	//   ....[116]....
        /*055c*/ 	.word	0x00010830


	//   ....[117]....
        /*0560*/ 	.word	0x00010880


	//   ....[118]....
        /*0564*/ 	.word	0x000108d0


	//   ....[119]....
        /*0568*/ 	.word	0x00010920


	//   ....[120]....
        /*056c*/ 	.word	0x00010980


	//   ....[121]....
        /*0570*/ 	.word	0x000109d0


	//   ....[122]....
        /*0574*/ 	.word	0x00010a20


	//   ....[123]....
        /*0578*/ 	.word	0x00010ab0


	//   ....[124]....
        /*057c*/ 	.word	0x00010b00


	//   ....[125]....
        /*0580*/ 	.word	0x00010b50


	//   ....[126]....
        /*0584*/ 	.word	0x00010ba0


	//   ....[127]....
        /*0588*/ 	.word	0x00010c40


	//   ....[128]....
        /*058c*/ 	.word	0x00010cd0


	//   ....[129]....
        /*0590*/ 	.word	0x00010d20


	//   ....[130]....
        /*0594*/ 	.word	0x00010d70


	//   ....[131]....
        /*0598*/ 	.word	0x00010e10


	//   ....[132]....
        /*059c*/ 	.word	0x00010ea0


	//   ....[133]....
        /*05a0*/ 	.word	0x00010ef0


	//   ....[134]....
        /*05a4*/ 	.word	0x00010f40


	//   ....[135]....
        /*05a8*/ 	.word	0x00010fe0


	//   ....[136]....
        /*05ac*/ 	.word	0x00011070


	//   ....[137]....
        /*05b0*/ 	.word	0x000110c0


	//   ....[138]....
        /*05b4*/ 	.word	0x00011110


	//   ....[139]....
        /*05b8*/ 	.word	0x000111b0


	//   ....[140]....
        /*05bc*/ 	.word	0x00011240


	//   ....[141]....
        /*05c0*/ 	.word	0x00011290


	//   ....[142]....
        /*05c4*/ 	.word	0x000112e0


	//   ....[143]....
        /*05c8*/ 	.word	0x00011380


	//   ....[144]....
        /*05cc*/ 	.word	0x00011430


	//   ....[145]....
        /*05d0*/ 	.word	0x00011480


	//   ....[146]....
        /*05d4*/ 	.word	0x00011580


	//   ....[147]....
        /*05d8*/ 	.word	0x000115d0


	//   ....[148]....
        /*05dc*/ 	.word	0x00011620


	//   ....[149]....
        /*05e0*/ 	.word	0x00011670


	//   ....[150]....
        /*05e4*/ 	.word	0x000116c0


	//   ....[151]....
        /*05e8*/ 	.word	0x00011700


	//   ....[152]....
        /*05ec*/ 	.word	0x00011750


	//   ....[153]....
        /*05f0*/ 	.word	0x000117a0


	//   ....[154]....
        /*05f4*/ 	.word	0x000117f0


	//----- nvinfo : EIATTR_VRC_CTA_INIT_COUNT
	.align		4
.L_1277:
        /*05f8*/ 	.byte	0x02, 0x4a
	.zero		1
	.zero		1


	//----- nvinfo : EIATTR_EXIT_INSTR_OFFSETS
	.align		4
        /*05fc*/ 	.byte	0x04, 0x1c
        /*05fe*/ 	.short	(.L_1279 - .L_1278)


	//   ....[0]....
.L_1278:
        /*0600*/ 	.word	0x0000f950


	//   ....[1]....
        /*0604*/ 	.word	0x0000fb20


	//----- nvinfo : EIATTR_MAX_THREADS
	.align		4
.L_1279:
        /*0608*/ 	.byte	0x04, 0x05
        /*060a*/ 	.short	(.L_1281 - .L_1280)
.L_1280:
        /*060c*/ 	.word	0x00000080
        /*0610*/ 	.word	0x00000001
        /*0614*/ 	.word	0x00000001


	//----- nvinfo : EIATTR_CRS_STACK_SIZE
	.align		4
.L_1281:
        /*0618*/ 	.byte	0x04, 0x1e
        /*061a*/ 	.short	(.L_1283 - .L_1282)
.L_1282:
        /*061c*/ 	.word	0x00000000


	//----- nvinfo : EIATTR_CBANK_PARAM_SIZE
	.align		4
.L_1283:
        /*0620*/ 	.byte	0x03, 0x19
        /*0622*/ 	.short	0x01f0


	//----- nvinfo : EIATTR_PARAM_CBANK
	.align		4
        /*0624*/ 	.byte	0x04, 0x0a
        /*0626*/ 	.short	(.L_1285 - .L_1284)
	.align		4
.L_1284:
        /*0628*/ 	.word	index@(.nv.constant0._Z25selective_scan_bwd_kernelI32Selective_Scan_bwd_kernel_traitsILi128ELi16ELb0ELb1ELb1ELb0ELb1EfN3c107complexIfEEEEv12SSMParamsBwd)
        /*062c*/ 	.short	0x0380
        /*062e*/ 	.short	0x01f0


	//----- nvinfo : EIATTR_SW_WAR
	.align		4
.L_1285:
        /*0630*/ 	.byte	0x04, 0x36
        /*0632*/ 	.short	(.L_1287 - .L_1286)
.L_1286:
        /*0634*/ 	.word	0x00000008
.L_1287:


//--------------------- .nv.info._Z25selective_scan_bwd_kernelI32Selective_Scan_bwd_kernel_traitsILi128ELi16ELb0ELb1ELb1ELb1ELb0EfN3c107complexIfEEEEv12SSMParamsBwd --------------------------
	.section	.nv.info._Z25selective_scan_bwd_kernelI32Selective_Scan_bwd_kernel_traitsILi128ELi16ELb0ELb1ELb1ELb1ELb0EfN3c107complexIfEEEEv12SSMParamsBwd,"",@"SHT_CUDA_INFO"
	.sectionflags	@""
	.align	4


	//----- nvinfo : EIATTR_CUDA_API_VERSION
	.align		4
        /*0000*/ 	.byte	0x04, 0x37
        /*0002*/ 	.short	(.L_1289 - .L_1288)
.L_1288:
        /*0004*/ 	.word	0x00000082


	//----- nvinfo : EIATTR_KPARAM_INFO
	.align		4
.L_1289:
        /*0008*/ 	.byte	0x04, 0x17
        /*000a*/ 	.short	(.L_1291 - .L_1290)
.L_1290:
        /*000c*/ 	.word	0x00000000
        /*0010*/ 	.short	0x0000
        /*0012*/ 	.short	0x0000
        /*0014*/ 	.byte	0x00, 0xf0, 0xc1, 0x07


	//----- nvinfo : EIATTR_SPARSE_MMA_MASK
	.align		4
.L_1291:
        /*0018*/ 	.byte	0x03, 0x50
        /*001a*/ 	.short	0x0000


	//----- nvinfo : EIATTR_MAXREG_COUNT
	.align		4
        /*001c*/ 	.byte	0x03, 0x1b
        /*001e*/ 	.short	0x00ff


	//----- nvinfo : EIATTR_NUM_BARRIERS
	.align		4
        /*0020*/ 	.byte	0x02, 0x4c
        /*0022*/ 	.byte	0x01
	.zero		1


	//----- nvinfo : EIATTR_ANNOTATIONS
	.align		4
        /*0024*/ 	.byte	0x04, 0x55
        /*0026*/ 	.short	(.L_1293 - .L_1292)


	//   ....[0]....
.L_1292:
        /* <DEDUP_REMOVED lines=16> */


	//----- nvinfo : EIATTR_MERCURY_ISA_VERSION
	.align		4
.L_1293:
        /*0118*/ 	.byte	0x03, 0x5f
        /*011a*/ 	.short	0x0101


	//----- nvinfo : EIATTR_INT_WARP_WIDE_INSTR_OFFSETS
	.align		4
        /*011c*/ 	.byte	0x04, 0x31
        /*011e*/ 	.short	(.L_1295 - .L_1294)


	//   ....[0]....
.L_1294:
        /*0120*/ 	.word	0x00009440


	//   ....[1]....
        /*0124*/ 	.word	0x0000a950


	//----- nvinfo : EIATTR_COOP_GROUP_MASK_REGIDS
	.align		4
.L_1295:
        /*0128*/ 	.byte	0x04, 0x29
        /*012a*/ 	.short	(.L_1297 - .L_1296)


	//   ....[0]....
.L_1296:
        /*012c*/ 	.word	0xffffffff


	//   ....[1]....
        /*0130*/ 	.word	0xffffffff


	//   ....[2]....
        /*0134*/ 	.word	0xffffffff


	//   ....[3]....
        /*0138*/ 	.word	0xffffffff


	//   ....[4]....
        /*013c*/ 	.word	0xffffffff


	//   ....[5]....
        /*0140*/ 	.word	0xffffffff


	//   ....[6]....
        /*0144*/ 	.word	0xffffffff


	//   ....[7]....
        /*0148*/ 	.word	0xffffffff


	//   ....[8]....
        /*014c*/ 	.word	0xffffffff


	//   ....[9]....
        /*0150*/ 	.word	0xffffffff


	//   ....[10]....
        /*0154*/ 	.word	0xffffffff


	//   ....[11]....
        /*0158*/ 	.word	0xffffffff


	//   ....[12]....
        /*015c*/ 	.word	0xffffffff


	//   ....[13]....
        /*0160*/ 	.word	0xffffffff


	//   ....[14]....
        /*0164*/ 	.word	0xffffffff


	//   ....[15]....
        /*0168*/ 	.word	0xffffffff


	//   ....[16]....
        /*016c*/ 	.word	0xffffffff


	//   ....[17]....
        /*0170*/ 	.word	0xffffffff


	//   ....[18]....
        /*0174*/ 	.word	0xffffffff


	//   ....[19]....
        /*0178*/ 	.word	0xffffffff


	//   ....[20]....
        /*017c*/ 	.word	0xffffffff


	//   ....[21]....
        /*0180*/ 	.word	0xffffffff


	//   ....[22]....
        /*0184*/ 	.word	0xffffffff


	//   ....[23]....
        /*0188*/ 	.word	0xffffffff


	//   ....[24]....
        /*018c*/ 	.word	0xffffffff


	//   ....[25]....
        /*0190*/ 	.word	0xffffffff


	//   ....[26]....
        /*0194*/ 	.word	0xffffffff


	//   ....[27]....
        /*0198*/ 	.word	0xffffffff


	//   ....[28]....
        /*019c*/ 	.word	0xffffffff


	//   ....[29]....
        /*01a0*/ 	.word	0xffffffff


	//   ....[30]....
        /*01a4*/ 	.word	0xffffffff


	//   ....[31]....
        /*01a8*/ 	.word	0xffffffff


	//   ....[32]....
        /*01ac*/ 	.word	0xffffffff


	//   ....[33]....
        /*01b0*/ 	.word	0xffffffff


	//   ....[34]....
        /*01b4*/ 	.word	0xffffffff


	//   ....[35]....
        /*01b8*/ 	.word	0xffffffff


	//   ....[36]....
        /*01bc*/ 	.word	0xffffffff


	//   ....[37]....
        /*01c0*/ 	.word	0xffffffff


	//   ....[38]....
        /*01c4*/ 	.word	0xffffffff


	//   ....[39]....
        /*01c8*/ 	.word	0xffffffff


	//   ....[40]....
        /*01cc*/ 	.word	0xffffffff


	//   ....[41]....
        /*01d0*/ 	.word	0xffffffff


	//   ....[42]....
        /*01d4*/ 	.word	0xffffffff


	//   ....[43]....
        /*01d8*/ 	.word	0xffffffff


	//   ....[44]....
        /*01dc*/ 	.word	0xffffffff


	//   ....[45]....
        /*01e0*/ 	.word	0xffffffff


	//   ....[46]....
        /*01e4*/ 	.word	0xffffffff


	//   ....[47]....
        /*01e8*/ 	.word	0xffffffff


	//   ....[48]....
        /*01ec*/ 	.word	0xffffffff


	//   ....[49]....
        /*01f0*/ 	.word	0xffffffff


	//   ....[50]....
        /*01f4*/ 	.word	0xffffffff


	//   ....[51]....
        /*01f8*/ 	.word	0xffffffff


	//   ....[52]....
        /*01fc*/ 	.word	0xffffffff


	//   ....[53]....
        /*0200*/ 	.word	0xffffffff


	//   ....[54]....
        /*0204*/ 	.word	0xffffffff


	//   ....[55]....
        /*0208*/ 	.word	0xffffffff


	//   ....[56]....
        /*020c*/ 	.word	0xffffffff


	//   ....[57]....
        /*0210*/ 	.word	0xffffffff


	//   ....[58]....
        /*0214*/ 	.word	0xffffffff


	//   ....[59]....
        /*0218*/ 	.word	0xffffffff


	//   ....[60]....
        /*021c*/ 	.word	0xffffffff


	//   ....[61]....
        /*0220*/ 	.word	0xffffffff


	//   ....[62]....
        /*0224*/ 	.word	0xffffffff


	//   ....[63]....
        /*0228*/ 	.word	0xffffffff


	//   ....[64]....
        /*022c*/ 	.word	0xffffffff


	//   ....[65]....
        /*0230*/ 	.word	0xffffffff


	//   ....[66]....
        /*0234*/ 	.word	0xffffffff


	//   ....[67]....
        /*0238*/ 	.word	0xffffffff


	//   ....[68]....
        /*023c*/ 	.word	0xffffffff


	//   ....[69]....
        /*0240*/ 	.word	0xffffffff


	//   ....[70]....
        /*0244*/ 	.word	0xffffffff


	//   ....[71]....
        /*0248*/ 	.word	0xffffffff


	//   ....[72]....
        /*024c*/ 	.word	0xffffffff


	//   ....[73]....
        /*0250*/ 	.word	0xffffffff


	//   ....[74]....
        /*0254*/ 	.word	0xffffffff


	//   ....[75]....
        /*0258*/ 	.word	0xffffffff


	//   ....[76]....
        /*025c*/ 	.word	0xffffffff


	//   ....[77]....
        /*0260*/ 	.word	0xffffffff


	//   ....[78]....
        /*0264*/ 	.word	0xffffffff


	//   ....[79]....
        /*0268*/ 	.word	0xffffffff


	//   ....[80]....
        /*026c*/ 	.word	0xffffffff


	//   ....[81]....
        /*0270*/ 	.word	0xffffffff


	//   ....[82]....
        /*0274*/ 	.word	0xffffffff


	//   ....[83]....
        /*0278*/ 	.word	0xffffffff


	//   ....[84]....
        /*027c*/ 	.word	0xffffffff


	//   ....[85]....
        /*0280*/ 	.word	0xffffffff


	//   ....[86]....
        /*0284*/ 	.word	0xffffffff


	//   ....[87]....
        /*0288*/ 	.word	0xffffffff


	//   ....[88]....
        /*028c*/ 	.word	0x0500004f


	//   ....[89]....
        /*0290*/ 	.word	0x0500004f


	//   ....[90]....
        /*0294*/ 	.word	0x0500004f


	//   ....[91]....
        /*0298*/ 	.word	0x0500004f


	//   ....[92]....
        /*029c*/ 	.word	0x0500004f


	//   ....[93]....
        /*02a0*/ 	.word	0x0500004f


	//   ....[94]....
        /*02a4*/ 	.word	0x0500004f


	//   ....[95]....
        /*02a8*/ 	.word	0x0500004f


	//   ....[96]....
        /*02ac*/ 	.word	0x0500004f


	//   ....[97]....
        /*02b0*/ 	.word	0x0500004f


	//   ....[98]....
        /*02b4*/ 	.word	0x0500004f


	//   ....[99]....
        /*02b8*/ 	.word	0x0500004f


	//   ....[100]....
        /*02bc*/ 	.word	0x0500004f


	//   ....[101]....
        /*02c0*/ 	.word	0x0500004f


	//   ....[102]....
        /*02c4*/ 	.word	0x0500004f


	//   ....[103]....
        /*02c8*/ 	.word	0x0500004f


	//   ....[104]....
        /*02cc*/ 	.word	0x0500004f


	//   ....[105]....
        /*02d0*/ 	.word	0x0500004f


	//   ....[106]....
        /*02d4*/ 	.word	0x0500004f


	//   ....[107]....
        /*02d8*/ 	.word	0x0500004f


	//   ....[108]....
        /*02dc*/ 	.word	0x0500004f


	//   ....[109]....
        /*02e0*/ 	.word	0x0500004f


	//   ....[110]....
        /*02e4*/ 	.word	0x0500004f


	//   ....[111]....
        /*02e8*/ 	.word	0x0500004f


	//   ....[112]....
        /*02ec*/ 	.word	0x0500004f


	//   ....[113]....
        /*02f0*/ 	.word	0x0500004f


	//   ....[114]....
        /*02f4*/ 	.word	0x0500004f


	//   ....[115]....
        /*02f8*/ 	.word	0x0500004f


	//   ....[116]....
        /*02fc*/ 	.word	0x0500004f


	//   ....[117]....
        /*0300*/ 	.word	0x0500004f


	//   ....[118]....
        /*0304*/ 	.word	0x0500004f


	//   ....[119]....
        /*0308*/ 	.word	0x0500004f


	//   ....[120]....
        /*030c*/ 	.word	0x0500004f


	//   ....[121]....
        /*0310*/ 	.word	0x0500004f


	//   ....[122]....
        /*0314*/ 	.word	0x0500004f


	//   ....[123]....
        /*0318*/ 	.word	0x0500004f


	//   ....[124]....
        /*031c*/ 	.word	0x0500004f


	//   ....[125]....
        /*0320*/ 	.word	0x0500004f


	//   ....[126]....
        /*0324*/ 	.word	0x0500004f


	//   ....[127]....
        /*0328*/ 	.word	0x0500004f


	//   ....[128]....
        /*032c*/ 	.word	0x0500004f


	//   ....[129]....
        /*0330*/ 	.word	0x0500004f


	//   ....[130]....
        /*0334*/ 	.word	0x0500004f


	//   ....[131]....
        /*0338*/ 	.word	0x0500004f


	//   ....[132]....
        /*033c*/ 	.word	0x0500004f


	//   ....[133]....
        /*0340*/ 	.word	0x0500004f


	//   ....[134]....
        /*0344*/ 	.word	0x0500004f


	//   ....[135]....
        /*0348*/ 	.word	0x0500004f


	//   ....[136]....
        /*034c*/ 	.word	0x0500004f


	//   ....[137]....
        /*0350*/ 	.word	0x0500004f


	//   ....[138]....
        /*0354*/ 	.word	0x0500004f


	//   ....[139]....
        /*0358*/ 	.word	0x0500004f


	//   ....[140]....
        /*035c*/ 	.word	0x0500004f


	//   ....[141]....
        /*0360*/ 	.word	0x0500004f


	//   ....[142]....
        /*0364*/ 	.word	0x0500004f


	//   ....[143]....
        /*0368*/ 	.word	0x0500004f


	//   ....[144]....
        /*036c*/ 	.word	0x0500004f


	//   ....[145]....
        /*0370*/ 	.word	0x0500004f


	//   ....[146]....
        /*0374*/ 	.word	0x0500004f


	//   ....[147]....
        /*0378*/ 	.word	0x0500004f


	//   ....[148]....
        /*037c*/ 	.word	0x0500004f


	//   ....[149]....
        /*0380*/ 	.word	0x0500004f


	//   ....[150]....
        /*0384*/ 	.word	0x0500004f


	//   ....[151]....
        /*0388*/ 	.word	0x0500004f


	//----- nvinfo : EIATTR_COOP_GROUP_INSTR_OFFSETS
	.align		4
.L_1297:
        /*038c*/ 	.byte	0x04, 0x28
        /*038e*/ 	.short	(.L_1299 - .L_1298)


	//   ....[0]....
.L_1298:
        /*0390*/ 	.word	0x00001610


	//   ....[1]....
        /*0394*/ 	.word	0x00001b70


	//   ....[2]....
        /*0398*/ 	.word	0x00002130


	//   ....[3]....
        /*039c*/ 	.word	0x00005b90


	//   ....[4]....
        /*03a0*/ 	.word	0x00006c70


	//   ....[5]....
        /*03a4*/ 	.word	0x00008220


	//   ....[6]....
        /*03a8*/ 	.word	0x00008230


	//   ....[7]....
        /*03ac*/ 	.word	0x00008240


	//   ....[8]....
        /*03b0*/ 	.word	0x00008290


	//   ....[9]....
        /*03b4*/ 	.word	0x000082e0


	//   ....[10]....
        /*03b8*/ 	.word	0x000082f0


	//   ....[11]....
        /*03bc*/ 	.word	0x00008320


	//   ....[12]....
        /*03c0*/ 	.word	0x00008350


	//   ....[13]....
        /*03c4*/ 	.word	0x000083a0


	//   ....[14]....
        /*03c8*/ 	.word	0x000083f0


	//   ....[15]....
        /*03cc*/ 	.word	0x00008400


	//   ....[16]....
        /*03d0*/ 	.word	0x00008410


	//   ....[17]....
        /*03d4*/ 	.word	0x000084c0


	//   ....[18]....
        /*03d8*/ 	.word	0x000084d0


	//   ....[19]....
        /*03dc*/ 	.word	0x000084e0


	//   ....[20]....
        /*03e0*/ 	.word	0x000084f0


	//   ....[21]....
        /*03e4*/ 	.word	0x000085a0


	//   ....[22]....
        /*03e8*/ 	.word	0x000085b0


	//   ....[23]....
        /*03ec*/ 	.word	0x000085c0


	//   ....[24]....
        /*03f0*/ 	.word	0x000085d0


	//   ....[25]....
        /*03f4*/ 	.word	0x00008730


	//   ....[26]....
        /*03f8*/ 	.word	0x00008740


	//   ....[27]....
        /*03fc*/ 	.word	0x00008750


	//   ....[28]....
        /*0400*/ 	.word	0x00008760


	//   ....[29]....
        /*0404*/ 	.word	0x00008770


	//   ....[30]....
        /*0408*/ 	.word	0x00008780


	//   ....[31]....
        /*040c*/ 	.word	0x00008790


	//   ....[32]....
        /*0410*/ 	.word	0x000087a0


	//   ....[33]....
        /*0414*/ 	.word	0x00009d70


	//   ....[34]....
        /*0418*/ 	.word	0x00009d80


	//   ....[35]....
        /*041c*/ 	.word	0x00009d90


	//   ....[36]....
        /*0420*/ 	.word	0x00009da0


	//   ....[37]....
        /*0424*/ 	.word	0x00009ed0


	//   ....[38]....
        /*0428*/ 	.word	0x00009ee0


	//   ....[39]....
        /*042c*/ 	.word	0x00009ef0


	//   ....[40]....
        /*0430*/ 	.word	0x00009f00


	//   ....[41]....
        /*0434*/ 	.word	0x0000a030


	//   ....[42]....
        /*0438*/ 	.word	0x0000a040


	//   ....[43]....
        /*043c*/ 	.word	0x0000a050


	//   ....[44]....
        /*0440*/ 	.word	0x0000a060


	//   ....[45]....
        /*0444*/ 	.word	0x0000a190


	//   ....[46]....
        /*0448*/ 	.word	0x0000a1a0


	//   ....[47]....
        /*044c*/ 	.word	0x0000a1b0


	//   ....[48]....
        /*0450*/ 	.word	0x0000a1c0


	//   ....[49]....
        /*0454*/ 	.word	0x0000a2f0


	//   ....[50]....
        /*0458*/ 	.word	0x0000a300


	//   ....[51]....
        /*045c*/ 	.word	0x0000a310


	//   ....[52]....
        /*0460*/ 	.word	0x0000a320


	//   ....[53]....
        /*0464*/ 	.word	0x0000a450


	//   ....[54]....
        /*0468*/ 	.word	0x0000a460


	//   ....[55]....
        /*046c*/ 	.word	0x0000a470


	//   ....[56]....
        /*0470*/ 	.word	0x0000a480


	//   ....[57]....
        /*0474*/ 	.word	0x0000a490


	//   ....[58]....
        /*0478*/ 	.word	0x0000a4a0


	//   ....[59]....
        /*047c*/ 	.word	0x0000a4e0


	//   ....[60]....
        /*0480*/ 	.word	0x0000a510


	//   ....[61]....
        /*0484*/ 	.word	0x0000a550


	//   ....[62]....
        /*0488*/ 	.word	0x0000a570


	//   ....[63]....
        /*048c*/ 	.word	0x0000a590


	//   ....[64]....
        /*0490*/ 	.word	0x0000a5a0


	//   ....[65]....
        /*0494*/ 	.word	0x0000e290


	//   ....[66]....
        /*0498*/ 	.word	0x0000e2d0


	//   ....[67]....
        /*049c*/ 	.word	0x0000e460


	//   ....[68]....
        /*04a0*/ 	.word	0x0000e4a0


	//   ....[69]....
        /*04a4*/ 	.word	0x0000e580


	//   ....[70]....
        /*04a8*/ 	.word	0x0000e5a0


	//   ....[71]....
        /*04ac*/ 	.word	0x0000e5d0


	//   ....[72]....
        /*04b0*/ 	.word	0x0000e5f0


	//   ....[73]....
        /*04b4*/ 	.word	0x0000e620


	//   ....[74]....
        /*04b8*/ 	.word	0x0000e640


	//   ....[75]....
        /*04bc*/ 	.word	0x0000ee60


	//   ....[76]....
        /*04c0*/ 	.word	0x0000f4f0


	//   ....[77]....
        /*04c4*/ 	.word	0x0000fcd0


	//   ....[78]....
        /*04c8*/ 	.word	0x00010390


	//   ....[79]....
        /*04cc*/ 	.word	0x000103b0


	//   ....[80]....
        /*04d0*/ 	.word	0x000103e0


	//   ....[81]....
        /*04d4*/ 	.word	0x00010420


	//   ....[82]....
        /*04d8*/ 	.word	0x00010440


	//   ....[83]....
        /*04dc*/ 	.word	0x00010650


	//   ....[84]....
        /*04e0*/ 	.word	0x00010670


	//   ....[85]....
        /*04e4*/ 	.word	0x000106a0


	//   ....[86]....
        /*04e8*/ 	.word	0x000106e0


	//   ....[87]....
        /*04ec*/ 	.word	0x00010700


	//   ....[88]....
        /*04f0*/ 	.word	0x00010a70


	//   ....[89]....
        /*04f4*/ 	.word	0x00010ac0


	//   ....[90]....
        /*04f8*/ 	.word	0x00010b10


	//   ....[91]....
        /*04fc*/ 	.word	0x00010b60


	//   ....[92]....
        /*0500*/ 	.word	0x00010c70


	//   ....[93]....
        /*0504*/ 	.word	0x00010cc0


	//   ....[94]....
        /*0508*/ 	.word	0x00010d10


	//   ....[95]....
        /*050c*/ 	.word	0x00010d60


	//   ....[96]....
        /*0510*/ 	.word	0x00010e70


	//   ....[97]....
        /*0514*/ 	.word	0x00010ec0


	//   ....[98]....
        /*0518*/ 	.word	0x00010f10


	//   ....[99]....
        /*051c*/ 	.word	0x00010f60


	//   ....[100]....
        /*0520*/ 	.word	0x00011070


	//   ....[101]....
        /*0524*/ 	.word	0x000110c0


	//   ....[102]....
        /*0528*/ 	.word	0x00011110


	//   ....[103]....
        /*052c*/ 	.word	0x00011160


	//   ....[104]....
        /*0530*/ 	.word	0x00011270


	//   ....[105]....
        /*0534*/ 	.word	0x000112c0


	//   ....[106]....
        /*0538*/ 	.word	0x00011310


	//   ....[107]....
        /*053c*/ 	.word	0x00011360


	//   ....[108]....
        /*0540*/ 	.word	0x00011400


	//   ....[109]....
        /*0544*/ 	.word	0x000114a0


	//   ....[110]....
        /*0548*/ 	.word	0x00011540


	//   ....[111]....
        /*054c*/ 	.word	0x000115e0


	//   ....[112]....
        /*0550*/ 	.word	0x00011680


	//   ....[113]....
        /*0554*/ 	.word	0x00011720


	//   ....[114]....
        /*0558*/ 	.word	0x00011770


	//   ....[115]....
        /*055c*/ 	.word	0x000117c0


	//   ....[116]....
        /*0560*/ 	.word	0x00011810


	//   ....[117]....
        /*0564*/ 	.word	0x00011870


	//   ....[118]....
        /*0568*/ 	.word	0x000118c0


	//   ....[119]....
        /*056c*/ 	.word	0x00011910


	//   ....[120]....
        /*0570*/ 	.word	0x000119a0


	//   ....[121]....
        /*0574*/ 	.word	0x000119f0


	//   ....[122]....
        /*0578*/ 	.word	0x00011a40


	//   ....[123]....
        /*057c*/ 	.word	0x00011a90


	//   ....[124]....
        /*0580*/ 	.word	0x00011b30


	//   ....[125]....
        /*0584*/ 	.word	0x00011bc0


	//   ....[126]....
        /*0588*/ 	.word	0x00011c10


	//   ....[127]....
        /*058c*/ 	.word	0x00011c60


	//   ....[128]....
        /*0590*/ 	.word	0x00011d00


	//   ....[129]....
        /*0594*/ 	.word	0x00011d90


	//   ....[130]....
        /*0598*/ 	.word	0x00011de0


	//   ....[131]....
        /*059c*/ 	.word	0x00011e30


	//   ....[132]....
        /*05a0*/ 	.word	0x00011ed0


	//   ....[133]....
        /*05a4*/ 	.word	0x00011f60


	//   ....[134]....
        /*05a8*/ 	.word	0x00011fb0


	//   ....[135]....
        /*05ac*/ 	.word	0x00012000


	//   ....[136]....
        /*05b0*/ 	.word	0x000120a0


	//   ....[137]....
        /*05b4*/ 	.word	0x00012130


	//   ....[138]....
        /*05b8*/ 	.word	0x00012180


	//   ....[139]....
        /*05bc*/ 	.word	0x000121d0


	//   ....[140]....
        /*05c0*/ 	.word	0x00012270


	//   ....[141]....
        /*05c4*/ 	.word	0x00012320


	//   ....[142]....
        /*05c8*/ 	.word	0x00012370


	//   ....[143]....
        /*05cc*/ 	.word	0x00012470


	//   ....[144]....
        /*05d0*/ 	.word	0x000124c0


	//   ....[145]....
        /*05d4*/ 	.word	0x00012510


	//   ....[146]....
        /*05d8*/ 	.word	0x00012560


	//   ....[147]....
        /*05dc*/ 	.word	0x000125b0


	//   ....[148]....
        /*05e0*/ 	.word	0x000125f0


	//   ....[149]....
        /*05e4*/ 	.word	0x00012640


	//   ....[150]....
        /*05e8*/ 	.word	0x00012690


	//   ....[151]....
        /*05ec*/ 	.word	0x000126e0


	//----- nvinfo : EIATTR_VRC_CTA_INIT_COUNT
	.align		4
.L_1299:
        /*05f0*/ 	.byte	0x02, 0x4a
	.zero		1
	.zero		1


	//----- nvinfo : EIATTR_EXIT_INSTR_OFFSETS
	.align		4
        /*05f4*/ 	.byte	0x04, 0x1c
        /*05f6*/ 	.short	(.L_1301 - .L_1300)


	//   ....[0]....
.L_1300:
        /*05f8*/ 	.word	0x00010840


	//   ....[1]....
        /*05fc*/ 	.word	0x00010a10


	//----- nvinfo : EIATTR_MAX_THREADS
	.align		4
.L_1301:
        /*0600*/ 	.byte	0x04, 0x05
        /*0602*/ 	.short	(.L_1303 - .L_1302)
.L_1302:
        /*0604*/ 	.word	0x00000080
        /*0608*/ 	.word	0x00000001
        /*060c*/ 	.word	0x00000001


	//----- nvinfo : EIATTR_CRS_STACK_SIZE
	.align		4
.L_1303:
        /*0610*/ 	.byte	0x04, 0x1e
        /*0612*/ 	.short	(.L_1305 - .L_1304)
.L_1304:
        /*0614*/ 	.word	0x00000000


	//----- nvinfo : EIATTR_CBANK_PARAM_SIZE
	.align		4
.L_1305:
        /*0618*/ 	.byte	0x03, 0x19
        /*061a*/ 	.short	0x01f0


	//----- nvinfo : EIATTR_PARAM_CBANK
	.align		4
        /*061c*/ 	.byte	0x04, 0x0a
        /*061e*/ 	.short	(.L_1307 - .L_1306)
	.align		4
.L_1306:
        /*0620*/ 	.word	index@(.nv.constant0._Z25selective_scan_bwd_kernelI32Selective_Scan_bwd_kernel_traitsILi128ELi16ELb0ELb1ELb1ELb1ELb0EfN3c107complexIfEEEEv12SSMParamsBwd)
        /*0624*/ 	.short	0x0380
        /*0626*/ 	.short	0x01f0


	//----- nvinfo : EIATTR_SW_WAR
	.align		4
.L_1307:
        /*0628*/ 	.byte	0x04, 0x36
        /*062a*/ 	.short	(.L_1309 - .L_1308)
.L_1308:
        /*062c*/ 	.word	0x00000008
.L_1309:


//--------------------- .nv.info._Z25selective_scan_bwd_kernelI32Selective_Scan_bwd_kernel_traitsILi128ELi16ELb0ELb1ELb1ELb1ELb1EfN3c107complexIfEEEEv12SSMParamsBwd --------------------------
	.section	.nv.info._Z25selective_scan_bwd_kernelI32Selective_Scan_bwd_kernel_traitsILi128ELi16ELb0ELb1ELb1ELb1ELb1EfN3c107complexIfEEEEv12SSMParamsBwd,"",@"SHT_CUDA_INFO"
	.sectionflags	@""
	.align	4


	//----- nvinfo : EIATTR_CUDA_API_VERSION
	.align		4
        /*0000*/ 	.byte	0x04, 0x37
        /*0002*/ 	.short	(.L_1311 - .L_1310)
.L_1310:
        /*0004*/ 	.word	0x00000082


	//----- nvinfo : EIATTR_KPARAM_INFO
	.align		4
.L_1311:
        /*0008*/ 	.byte	0x04, 0x17
        /*000a*/ 	.short	(.L_1313 - .L_1312)
.L_1312:
        /*000c*/ 	.word	0x00000000
        /*0010*/ 	.short	0x0000
        /*0012*/ 	.short	0x0000
        /*0014*/ 	.byte	0x00, 0xf0, 0xc1, 0x07


	//----- nvinfo : EIATTR_SPARSE_MMA_MASK
	.align		4
.L_1313:
        /*0018*/ 	.byte	0x03, 0x50
        /*001a*/ 	.short	0x0000


	//----- nvinfo : EIATTR_MAXREG_COUNT
	.align		4
        /*001c*/ 	.byte	0x03, 0x1b
        /*001e*/ 	.short	0x00ff


	//----- nvinfo : EIATTR_NUM_BARRIERS
	.align		4
        /*0020*/ 	.byte	0x02, 0x4c
        /*0022*/ 	.byte	0x01
	.zero		1


	//----- nvinfo : EIATTR_ANNOTATIONS
	.align		4
        /*0024*/ 	.byte	0x04, 0x55
        /*0026*/ 	.short	(.L_1315 - .L_1314)


	//   ....[0]....
.L_1314:
        /* <DEDUP_REMOVED lines=15> */


	//----- nvinfo : EIATTR_MERCURY_ISA_VERSION
	.align		4
.L_1315:
        /*0108*/ 	.byte	0x03, 0x5f
        /*010a*/ 	.short	0x0101


	//----- nvinfo : EIATTR_INT_WARP_WIDE_INSTR_OFFSETS
	.align		4
        /*010c*/ 	.byte	0x04, 0x31
        /*010e*/ 	.short	(.L_1317 - .L_1316)


	//   ....[0]....
.L_1316:
        /*0110*/ 	.word	0x000058f0


	//   ....[1]....
        /*0114*/ 	.word	0x00006240


	//   ....[2]....
        /*0118*/ 	.word	0x0000b780


	//   ....[3]....
        /*011c*/ 	.word	0x0000cc90


	//----- nvinfo : EIATTR_COOP_GROUP_MASK_REGIDS
	.align		4
.L_1317:
        /*0120*/ 	.byte	0x04, 0x29
        /*0122*/ 	.short	(.L_1319 - .L_1318)


	//   ....[0]....
.L_1318:
        /*0124*/ 	.word	0xffffffff


	//   ....[1]....
        /*0128*/ 	.word	0xffffffff


	//   ....[2]....
        /*012c*/ 	.word	0xffffffff


	//   ....[3]....
        /*0130*/ 	.word	0xffffffff


	//   ....[4]....
        /*0134*/ 	.word	0xffffffff


	//   ....[5]....
        /*0138*/ 	.word	0xffffffff


	//   ....[6]....
        /*013c*/ 	.word	0xffffffff


	//   ....[7]....
        /*0140*/ 	.word	0xffffffff


	//   ....[8]....
        /*0144*/ 	.word	0xffffffff


	//   ....[9]....
        /*0148*/ 	.word	0xffffffff


	//   ....[10]....
        /*014c*/ 	.word	0xffffffff


	//   ....[11]....
        /*0150*/ 	.word	0xffffffff


	//   ....[12]....
        /*0154*/ 	.word	0xffffffff


	//   ....[13]....
        /*0158*/ 	.word	0xffffffff


	//   ....[14]....
        /*015c*/ 	.word	0xffffffff


	//   ....[15]....
        /*0160*/ 	.word	0xffffffff


	//   ....[16]....
        /*0164*/ 	.word	0xffffffff


	//   ....[17]....
        /*0168*/ 	.word	0xffffffff


	//   ....[18]....
        /*016c*/ 	.word	0xffffffff


	//   ....[19]....
        /*0170*/ 	.word	0xffffffff


	//   ....[20]....
        /*0174*/ 	.word	0xffffffff


	//   ....[21]....
        /*0178*/ 	.word	0xffffffff


	//   ....[22]....
        /*017c*/ 	.word	0xffffffff


	//   ....[23]....
        /*0180*/ 	.word	0xffffffff


	//   ....[24]....
        /*0184*/ 	.word	0xffffffff


	//   ....[25]....
        /*0188*/ 	.word	0xffffffff


	//   ....[26]....
        /*018c*/ 	.word	0xffffffff


	//   ....[27]....
        /*0190*/ 	.word	0xffffffff


	//   ....[28]....
        /*0194*/ 	.word	0xffffffff


	//   ....[29]....
        /*0198*/ 	.word	0xffffffff


	//   ....[30]....
        /*019c*/ 	.word	0xffffffff


	//   ....[31]....
        /*01a0*/ 	.word	0xffffffff


	//   ....[32]....
        /*01a4*/ 	.word	0xffffffff


	//   ....[33]....
        /*01a8*/ 	.word	0xffffffff


	//   ....[34]....
        /*01ac*/ 	.word	0xffffffff


	//   ....[35]....
        /*01b0*/ 	.word	0xffffffff


	//   ....[36]....
        /*01b4*/ 	.word	0xffffffff


	//   ....[37]....
        /*01b8*/ 	.word	0xffffffff


	//   ....[38]....
        /*01bc*/ 	.word	0xffffffff


	//   ....[39]....
        /*01c0*/ 	.word	0xffffffff


	//   ....[40]....
        /*01c4*/ 	.word	0xffffffff


	//   ....[41]....
        /*01c8*/ 	.word	0xffffffff


	//   ....[42]....
        /*01cc*/ 	.word	0xffffffff


	//   ....[43]....
        /*01d0*/ 	.word	0xffffffff


	//   ....[44]....
        /*01d4*/ 	.word	0xffffffff


	//   ....[45]....
        /*01d8*/ 	.word	0xffffffff


	//   ....[46]....
        /*01dc*/ 	.word	0xffffffff


	//   ....[47]....
        /*01e0*/ 	.word	0xffffffff


	//   ....[48]....
        /*01e4*/ 	.word	0xffffffff


	//   ....[49]....
        /*01e8*/ 	.word	0xffffffff


	//   ....[50]....
        /*01ec*/ 	.word	0xffffffff


	//   ....[51]....
        /*01f0*/ 	.word	0xffffffff


	//   ....[52]....
        /*01f4*/ 	.word	0xffffffff


	//   ....[53]....
        /*01f8*/ 	.word	0xffffffff


	//   ....[54]....
        /*01fc*/ 	.word	0xffffffff


	//   ....[55]....
        /*0200*/ 	.word	0xffffffff


	//   ....[56]....
        /*0204*/ 	.word	0xffffffff


	//   ....[57]....
        /*0208*/ 	.word	0xffffffff


	//   ....[58]....
        /*020c*/ 	.word	0xffffffff


	//   ....[59]....
        /*0210*/ 	.word	0xffffffff


	//   ....[60]....
        /*0214*/ 	.word	0xffffffff


	//   ....[61]....
        /*0218*/ 	.word	0xffffffff


	//   ....[62]....
        /*021c*/ 	.word	0xffffffff


	//   ....[63]....
        /*0220*/ 	.word	0xffffffff


	//   ....[64]....
        /*0224*/ 	.word	0xffffffff


	//   ....[65]....
        /*0228*/ 	.word	0xffffffff


	//   ....[66]....
        /*022c*/ 	.word	0xffffffff


	//   ....[67]....
        /*0230*/ 	.word	0xffffffff


	//   ....[68]....
        /*0234*/ 	.word	0xffffffff


	//   ....[69]....
        /*0238*/ 	.word	0xffffffff


	//   ....[70]....
        /*023c*/ 	.word	0xffffffff


	//   ....[71]....
        /*0240*/ 	.word	0xffffffff


	//   ....[72]....
        /*0244*/ 	.word	0xffffffff


	//   ....[73]....
        /*0248*/ 	.word	0xffffffff


	//   ....[74]....
        /*024c*/ 	.word	0xffffffff


	//   ....[75]....
        /*0250*/ 	.word	0xffffffff


	//   ....[76]....
        /*0254*/ 	.word	0xffffffff


	//   ....[77]....
        /*0258*/ 	.word	0xffffffff


	//   ....[78]....
        /*025c*/ 	.word	0xffffffff


	//   ....[79]....
        /*0260*/ 	.word	0xffffffff


	//   ....[80]....
        /*0264*/ 	.word	0xffffffff


	//   ....[81]....
        /*0268*/ 	.word	0xffffffff


	//   ....[82]....
        /*026c*/ 	.word	0xffffffff


	//   ....[83]....
        /*0270*/ 	.word	0xffffffff


	//   ....[84]....
        /*0274*/ 	.word	0xffffffff


	//   ....[85]....
        /*0278*/ 	.word	0xffffffff


	//   ....[86]....
        /*027c*/ 	.word	0xffffffff


	//   ....[87]....
        /*0280*/ 	.word	0xffffffff


	//   ....[88]....
        /*0284*/ 	.word	0xffffffff


	//   ....[89]....
        /*0288*/ 	.word	0xffffffff


	//   ....[90]....
        /*028c*/ 	.word	0xffffffff


	//   ....[91]....
        /*0290*/ 	.word	0xffffffff


	//   ....[92]....
        /*0294*/ 	.word	0x0500004f


	//   ....[93]....
        /*0298*/ 	.word	0x0500004f


	//   ....[94]....
        /*029c*/ 	.word	0x0500004f


	//   ....[95]....
        /*02a0*/ 	.word	0x0500004f


	//   ....[96]....
        /*02a4*/ 	.word	0x0500004f


	//   ....[97]....
        /*02a8*/ 	.word	0x0500004f


	//   ....[98]....
        /*02ac*/ 	.word	0x0500004f


	//   ....[99]....
        /*02b0*/ 	.word	0x0500004f


	//   ....[100]....
        /*02b4*/ 	.word	0x0500004f


	//   ....[101]....
        /*02b8*/ 	.word	0x0500004f


	//   ....[102]....
        /*02bc*/ 	.word	0x0500004f


	//   ....[103]....
        /*02c0*/ 	.word	0x0500004f


	//   ....[104]....
        /*02c4*/ 	.word	0x0500004f


	//   ....[105]....
        /*02c8*/ 	.word	0x0500004f


	//   ....[106]....
        /*02cc*/ 	.word	0x0500004f


	//   ....[107]....
        /*02d0*/ 	.word	0x0500004f


	//   ....[108]....
        /*02d4*/ 	.word	0x0500004f


	//   ....[109]....
        /*02d8*/ 	.word	0x0500004f


	//   ....[110]....
        /*02dc*/ 	.word	0x0500004f


	//   ....[111]....
        /*02e0*/ 	.word	0x0500004f


	//   ....[112]....
        /*02e4*/ 	.word	0x0500004f


	//   ....[113]....
        /*02e8*/ 	.word	0x0500004f


	//   ....[114]....
        /*02ec*/ 	.word	0x0500004f


	//   ....[115]....
        /*02f0*/ 	.word	0x0500004f


	//   ....[116]....
        /*02f4*/ 	.word	0x0500004f


	//   ....[117]....
        /*02f8*/ 	.word	0x0500004f


	//   ....[118]....
        /*02fc*/ 	.word	0x0500004f


	//   ....[119]....
        /*0300*/ 	.word	0x0500004f


	//   ....[120]....
        /*0304*/ 	.word	0x0500004f


	//   ....[121]....
        /*0308*/ 	.word	0x0500004f


	//   ....[122]....
        /*030c*/ 	.word	0x0500004f


	//   ....[123]....
        /*0310*/ 	.word	0x0500004f


	//   ....[124]....
        /*0314*/ 	.word	0x0500004f


	//   ....[125]....
        /*0318*/ 	.word	0x0500004f


	//   ....[126]....
        /*031c*/ 	.word	0x0500004f


	//   ....[127]....
        /*0320*/ 	.word	0x0500004f


	//   ....[128]....
        /*0324*/ 	.word	0x0500004f


	//   ....[129]....
        /*0328*/ 	.word	0x0500004f


	//   ....[130]....
        /*032c*/ 	.word	0x0500004f


	//   ....[131]....
        /*0330*/ 	.word	0x0500004f


	//   ....[132]....
        /*0334*/ 	.word	0x0500004f


	//   ....[133]....
        /*0338*/ 	.word	0x0500004f


	//   ....[134]....
        /*033c*/ 	.word	0x0500004f


	//   ....[135]....
        /*0340*/ 	.word	0x0500004f


	//   ....[136]....
        /*0344*/ 	.word	0x0500004f


	//   ....[137]....
        /*0348*/ 	.word	0x0500004f


	//   ....[138]....
        /*034c*/ 	.word	0x0500004f


	//   ....[139]....
        /*0350*/ 	.word	0x0500004f


	//   ....[140]....
        /*0354*/ 	.word	0x0500004f


	//   ....[141]....
        /*0358*/ 	.word	0x0500004f


	//   ....[142]....
        /*035c*/ 	.word	0x0500004f


	//   ....[143]....
        /*0360*/ 	.word	0x0500004f


	//   ....[144]....
        /*0364*/ 	.word	0x0500004f


	//   ....[145]....
        /*0368*/ 	.word	0x0500004f


	//   ....[146]....
        /*036c*/ 	.word	0x0500004f


	//   ....[147]....
        /*0370*/ 	.word	0x0500004f


	//   ....[148]....
        /*0374*/ 	.word	0x0500004f


	//   ....[149]....
        /*0378*/ 	.word	0x0500004f


	//   ....[150]....
        /*037c*/ 	.word	0x0500004f


	//   ....[151]....
        /*0380*/ 	.word	0x0500004f


	//   ....[152]....
        /*0384*/ 	.word	0x0500004f


	//   ....[153]....
        /*0388*/ 	.word	0x0500004f


	//   ....[154]....
        /*038c*/ 	.word	0x0500004f


	//   ....[155]....
        /*0390*/ 	.word	0x0500004f


	//----- nvinfo : EIATTR_COOP_GROUP_INSTR_OFFSETS
	.align		4
.L_1319:
        /*0394*/ 	.byte	0x04, 0x28
        /*0396*/ 	.short	(.L_1321 - .L_1320)


	//   ....[0]....
.L_1320:
        /*0398*/ 	.word	0x00001610


	//   ....[1]....
        /*039c*/ 	.word	0x00001b70


	//   ....[2]....
        /*03a0*/ 	.word	0x00002160


	//   ....[3]....
        /*03a4*/ 	.word	0x00004bc0


	//   ....[4]....
        /*03a8*/ 	.word	0x00005290


	//   ....[5]....
        /*03ac*/ 	.word	0x00005b80


	//   ....[6]....
        /*03b0*/ 	.word	0x000064a0


	//   ....[7]....
        /*03b4*/ 	.word	0x00007eb0


	//   ....[8]....
        /*03b8*/ 	.word	0x00008f90


	//   ....[9]....
        /*03bc*/ 	.word	0x0000a560


	//   ....[10]....
        /*03c0*/ 	.word	0x0000a570


	//   ....[11]....
        /*03c4*/ 	.word	0x0000a580


	//   ....[12]....
        /*03c8*/ 	.word	0x0000a5d0


	//   ....[13]....
        /*03cc*/ 	.word	0x0000a620


	//   ....[14]....
        /*03d0*/ 	.word	0x0000a630


	//   ....[15]....
        /*03d4*/ 	.word	0x0000a660


	//   ....[16]....
        /*03d8*/ 	.word	0x0000a690


	//   ....[17]....
        /*03dc*/ 	.word	0x0000a6e0


	//   ....[18]....
        /*03e0*/ 	.word	0x0000a730


	//   ....[19]....
        /*03e4*/ 	.word	0x0000a740


	//   ....[20]....
        /*03e8*/ 	.word	0x0000a750


	//   ....[21]....
        /*03ec*/ 	.word	0x0000a800


	//   ....[22]....
        /*03f0*/ 	.word	0x0000a810


	//   ....[23]....
        /*03f4*/ 	.word	0x0000a820


	//   ....[24]....
        /*03f8*/ 	.word	0x0000a830


	//   ....[25]....
        /*03fc*/ 	.word	0x0000a8e0


	//   ....[26]....
        /*0400*/ 	.word	0x0000a8f0


	//   ....[27]....
        /*0404*/ 	.word	0x0000a900


	//   ....[28]....
        /*0408*/ 	.word	0x0000a910


	//   ....[29]....
        /*040c*/ 	.word	0x0000aa70


	//   ....[30]....
        /*0410*/ 	.word	0x0000aa80


	//   ....[31]....
        /*0414*/ 	.word	0x0000aa90


	//   ....[32]....
        /*0418*/ 	.word	0x0000aaa0


	//   ....[33]....
        /*041c*/ 	.word	0x0000aab0


	//   ....[34]....
        /*0420*/ 	.word	0x0000aac0


	//   ....[35]....
        /*0424*/ 	.word	0x0000aad0


	//   ....[36]....
        /*0428*/ 	.word	0x0000aae0


	//   ....[37]....
        /*042c*/ 	.word	0x0000c0b0


	//   ....[38]....
        /*0430*/ 	.word	0x0000c0c0


	//   ....[39]....
        /*0434*/ 	.word	0x0000c0d0


	//   ....[40]....
        /*0438*/ 	.word	0x0000c0e0


	//   ....[41]....
        /*043c*/ 	.word	0x0000c210


	//   ....[42]....
        /*0440*/ 	.word	0x0000c220


	//   ....[43]....
        /*0444*/ 	.word	0x0000c230


	//   ....[44]....
        /*0448*/ 	.word	0x0000c240


	//   ....[45]....
        /*044c*/ 	.word	0x0000c370


	//   ....[46]....
        /*0450*/ 	.word	0x0000c380


	//   ....[47]....
        /*0454*/ 	.word	0x0000c390


	//   ....[48]....
        /*0458*/ 	.word	0x0000c3a0


	//   ....[49]....
        /*045c*/ 	.word	0x0000c4d0


	//   ....[50]....
        /*0460*/ 	.word	0x0000c4e0


	//   ....[51]....
        /*0464*/ 	.word	0x0000c4f0


	//   ....[52]....
        /*0468*/ 	.word	0x0000c500


	//   ....[53]....
        /*046c*/ 	.word	0x0000c630


	//   ....[54]....
        /*0470*/ 	.word	0x0000c640


	//   ....[55]....
        /*0474*/ 	.word	0x0000c650


	//   ....[56]....
        /*0478*/ 	.word	0x0000c660


	//   ....[57]....
        /*047c*/ 	.word	0x0000c790


	//   ....[58]....
        /*0480*/ 	.word	0x0000c7a0


	//   ....[59]....
        /*0484*/ 	.word	0x0000c7b0


	//   ....[60]....
        /*0488*/ 	.word	0x0000c7c0


	//   ....[61]....
        /*048c*/ 	.word	0x0000c7d0


	//   ....[62]....
        /*0490*/ 	.word	0x0000c7e0


	//   ....[63]....
        /*0494*/ 	.word	0x0000c820


	//   ....[64]....
        /*0498*/ 	.word	0x0000c850


	//   ....[65]....
        /*049c*/ 	.word	0x0000c890


	//   ....[66]....
        /*04a0*/ 	.word	0x0000c8b0


	//   ....[67]....
        /*04a4*/ 	.word	0x0000c8d0


	//   ....[68]....
        /*04a8*/ 	.word	0x0000c8e0


	//   ....[69]....
        /*04ac*/ 	.word	0x000105b0


	//   ....[70]....
        /*04b0*/ 	.word	0x000105f0


	//   ....[71]....
        /*04b4*/ 	.word	0x00010780


	//   ....[72]....
        /*04b8*/ 	.word	0x000107c0


	//   ....[73]....
        /*04bc*/ 	.word	0x00010820


	//   ....[74]....
        /*04c0*/ 	.word	0x00010840


	//   ....[75]....
        /*04c4*/ 	.word	0x00010870


	//   ....[76]....
        /*04c8*/ 	.word	0x00010890


	//   ....[77]....
        /*04cc*/ 	.word	0x000108d0


	//   ....[78]....
        /*04d0*/ 	.word	0x00010910


	//   ....[79]....
        /*04d4*/ 	.word	0x00011190


	//   ....[80]....
        /*04d8*/ 	.word	0x00011820


	//   ....[81]....
        /*04dc*/ 	.word	0x00011fd0


	//   ....[82]....
        /*04e0*/ 	.word	0x00012680


	//   ....[83]....
        /*04e4*/ 	.word	0x000126a0


	//   ....[84]....
        /*04e8*/ 	.word	0x000126d0


	//   ....[85]....
        /*04ec*/ 	.word	0x00012710


	//   ....[86]....
        /*04f0*/ 	.word	0x00012730


	//   ....[87]....
        /*04f4*/ 	.word	0x00012940


	//   ....[88]....
        /*04f8*/ 	.word	0x00012960


	//   ....[89]....
        /*04fc*/ 	.word	0x00012990


	//   ....[90]....
        /*0500*/ 	.word	0x000129d0


	//   ....[91]....
        /*0504*/ 	.word	0x000129f0


	//   ....[92]....
        /*0508*/ 	.word	0x00012d60


	//   ....[93]....
        /*050c*/ 	.word	0x00012db0


	//   ....[94]....
        /*0510*/ 	.word	0x00012e00


	//   ....[95]....
        /*0514*/ 	.word	0x00012e50


	//   ....[96]....
        /*0518*/ 	.word	0x00012f60


	//   ....[97]....
        /*051c*/ 	.word	0x00012fb0


	//   ....[98]....
        /*0520*/ 	.word	0x00013000


	//   ....[99]....
        /*0524*/ 	.word	0x00013050


	//   ....[100]....
        /*0528*/ 	.word	0x00013160


	//   ....[101]....
        /*052c*/ 	.word	0x000131b0


	//   ....[102]....
        /*0530*/ 	.word	0x00013200


	//   ....[103]....
        /*0534*/ 	.word	0x00013250


	//   ....[104]....
        /*0538*/ 	.word	0x00013360


	//   ....[105]....
        /*053c*/ 	.word	0x000133b0


	//   ....[106]....
        /*0540*/ 	.word	0x00013400


	//   ....[107]....
        /*0544*/ 	.word	0x00013450


	//   ....[108]....
        /*0548*/ 	.word	0x00013560


	//   ....[109]....
        /*054c*/ 	.word	0x000135b0


	//   ....[110]....
        /*0550*/ 	.word	0x00013600


	//   ....[111]....
        /*0554*/ 	.word	0x00013650


	//   ....[112]....
        /*0558*/ 	.word	0x000136f0


	//   ....[113]....
        /*055c*/ 	.word	0x00013790


	//   ....[114]....
        /*0560*/ 	.word	0x00013830


	//   ....[115]....
        /*0564*/ 	.word	0x000138d0


	//   ....[116]....
        /*0568*/ 	.word	0x00013970


	//   ....[117]....
        /*056c*/ 	.word	0x00013a10


	//   ....[118]....
        /*0570*/ 	.word	0x00013a60


	//   ....[119]....
        /*0574*/ 	.word	0x00013ab0


	//   ....[120]....
        /*0578*/ 	.word	0x00013b00


	//   ....[121]....
        /*057c*/ 	.word	0x00013b60


	//   ....[122]....
        /*0580*/ 	.word	0x00013bb0


	//   ....[123]....
        /*0584*/ 	.word	0x00013c00


	//   ....[124]....
        /*0588*/ 	.word	0x00013c90


	//   ....[125]....
        /*058c*/ 	.word	0x00013ce0


	//   ....[126]....
        /*0590*/ 	.word	0x00013d30


	//   ....[127]....
        /*0594*/ 	.word	0x00013d80


	//   ....[128]....
        /*0598*/ 	.word	0x00013e20


	//   ....[129]....
        /*059c*/ 	.word	0x00013eb0


	//   ....[130]....
        /*05a0*/ 	.word	0x00013f00


	//   ....[131]....
        /*05a4*/ 	.word	0x00013f50


	//   ....[132]....
        /*05a8*/ 	.word	0x00013ff0


	//   ....[133]....
        /*05ac*/ 	.word	0x00014080


	//   ....[134]....
        /*05b0*/ 	.word	0x000140d0


	//   ....[135]....
        /*05b4*/ 	.word	0x00014120


	//   ....[136]....
        /*05b8*/ 	.word	0x000141c0


	//   ....[137]....
        /*05bc*/ 	.word	0x00014250


	//   ....[138]....
        /*05c0*/ 	.word	0x000142a0


	//   ....[139]....
        /*05c4*/ 	.word	0x000142f0


	//   ....[140]....
        /*05c8*/ 	.word	0x00014390


	//   ....[141]....
        /*05cc*/ 	.word	0x00014420


	//   ....[142]....
        /*05d0*/ 	.word	0x00014470


	//   ....[143]....
        /*05d4*/ 	.word	0x000144c0


	//   ....[144]....
        /*05d8*/ 	.word	0x00014560


	//   ....[145]....
        /*05dc*/ 	.word	0x00014610


	//   ....[146]....
        /*05e0*/ 	.word	0x00014660


	//   ....[147]....
        /*05e4*/ 	.word	0x00014760


	//   ....[148]....
        /*05e8*/ 	.word	0x000147b0


	//   ....[149]....
        /*05ec*/ 	.word	0x00014800


	//   ....[150]....
        /*05f0*/ 	.word	0x00014850


	//   ....[151]....
        /*05f4*/ 	.word	0x000148a0


	//   ....[152]....
        /*05f8*/ 	.word	0x000148e0


	//   ....[153]....
        /*05fc*/ 	.word	0x00014930


	//   ....[154]....
        /*0600*/ 	.word	0x00014980


	//   ....[155]....
        /*0604*/ 	.word	0x000149d0


	//----- nvinfo : EIATTR_VRC_CTA_INIT_COUNT
	.align		4
.L_1321:
        /*0608*/ 	.byte	0x02, 0x4a
	.zero		1
	.zero		1


	//----- nvinfo : EIATTR_EXIT_INSTR_OFFSETS
	.align		4
        /*060c*/ 	.byte	0x04, 0x1c
        /*060e*/ 	.short	(.L_1323 - .L_1322)


	//   ....[0]....
.L_1322:
        /*0610*/ 	.word	0x00012b30


	//   ....[1]....
        /*0614*/ 	.word	0x00012d00


	//----- nvinfo : EIATTR_MAX_THREADS
	.align		4
.L_1323:
        /*0618*/ 	.byte	0x04, 0x05
        /*061a*/ 	.short	(.L_1325 - .L_1324)
.L_1324:
        /*061c*/ 	.word	0x00000080
        /*0620*/ 	.word	0x00000001
        /*0624*/ 	.word	0x00000001


	//----- nvinfo : EIATTR_CRS_STACK_SIZE
	.align		4
.L_1325:
        /*0628*/ 	.byte	0x04, 0x1e
        /*062a*/ 	.short	(.L_1327 - .L_1326)
.L_1326:
        /*062c*/ 	.word	0x00000000


	//----- nvinfo : EIATTR_CBANK_PARAM_SIZE
	.align		4
.L_1327:
        /*0630*/ 	.byte	0x03, 0x19
        /*0632*/ 	.short	0x01f0


	//----- nvinfo : EIATTR_PARAM_CBANK
	.align		4
        /*0634*/ 	.byte	0x04, 0x0a
        /*0636*/ 	.short	(.L_1329 - .L_1328)
	.align		4
.L_1328:
        /*0638*/ 	.word	index@(.nv.constant0._Z25selective_scan_bwd_kernelI32Selective_Scan_bwd_kernel_traitsILi128ELi16ELb0ELb1ELb1ELb1ELb1EfN3c107complexIfEEEEv12SSMParamsBwd)
        /*063c*/ 	.short	0x0380
        /*063e*/ 	.short	0x01f0


	//----- nvinfo : EIATTR_SW_WAR
	.align		4
.L_1329:
        /*0640*/ 	.byte	0x04, 0x36
        /*0642*/ 	.short	(.L_1331 - .L_1330)
.L_1330:
        /*0644*/ 	.word	0x00000008
.L_1331:


//--------------------- .nv.info._Z25selective_scan_bwd_kernelI32Selective_Scan_bwd_kernel_traitsILi128ELi16ELb1ELb0ELb0ELb0ELb0EfN3c107complexIfEEEEv12SSMParamsBwd --------------------------
	.section	.nv.info._Z25selective_scan_bwd_kernelI32Selective_Scan_bwd_kernel_traitsILi128ELi16ELb1ELb0ELb0ELb0ELb0EfN3c107complexIfEEEEv12SSMParamsBwd,"",@"SHT_CUDA_INFO"
	.sectionflags	@""
	.align	4


	//----- nvinfo : EIATTR_CUDA_API_VERSION
	.align		4
        /*0000*/ 	.byte	0x04, 0x37
        /*0002*/ 	.short	(.L_1333 - .L_1332)
.L_1332:
        /*0004*/ 	.word	0x00000082


	//----- nvinfo : EIATTR_KPARAM_INFO
	.align		4
.L_1333:
        /*0008*/ 	.byte	0x04, 0x17
        /*000a*/ 	.short	(.L_1335 - .L_1334)
.L_1334:
        /*000c*/ 	.word	0x00000000
        /*0010*/ 	.short	0x0000
        /*0012*/ 	.short	0x0000
        /*0014*/ 	.byte	0x00, 0xf0, 0xc1, 0x07


	//----- nvinfo : EIATTR_SPARSE_MMA_MASK
	.align		4
.L_1335:
        /*0018*/ 	.byte	0x03, 0x50
        /*001a*/ 	.short	0x0000


	//----- nvinfo : EIATTR_MAXREG_COUNT
	.align		4
        /*001c*/ 	.byte	0x03, 0x1b
        /*001e*/ 	.short	0x00ff


	//----- nvinfo : EIATTR_NUM_BARRIERS
	.align		4
        /*0020*/ 	.byte	0x02, 0x4c
        /*0022*/ 	.byte	0x01
	.zero		1


	//----- nvinfo : EIATTR_MERCURY_ISA_VERSION
	.align		4
        /*0024*/ 	.byte	0x03, 0x5f
        /*0026*/ 	.short	0x0101


	//----- nvinfo : EIATTR_INT_WARP_WIDE_INSTR_OFFSETS
	.align		4
        /*0028*/ 	.byte	0x04, 0x31
        /*002a*/ 	.short	(.L_1337 - .L_1336)


	//   ....[0]....
.L_1336:
        /*002c*/ 	.word	0x00004240


	//   ....[1]....
        /*0030*/ 	.word	0x000051e0


	//----- nvinfo : EIATTR_COOP_GROUP_MASK_REGIDS
	.align		4
.L_1337:
        /*0034*/ 	.byte	0x04, 0x29
        /*0036*/ 	.short	(.L_1339 - .L_1338)


	//   ....[0]....
.L_1338:
        /*0038*/ 	.word	0xffffffff


	//   ....[1]....
        /*003c*/ 	.word	0xffffffff


	//   ....[2]....
        /*0040*/ 	.word	0xffffffff


	//   ....[3]....
        /*0044*/ 	.word	0xffffffff


	//   ....[4]....
        /*0048*/ 	.word	0xffffffff


	//   ....[5]....
        /*004c*/ 	.word	0xffffffff


	//   ....[6]....
        /*0050*/ 	.word	0xffffffff


	//   ....[7]....
        /*0054*/ 	.word	0xffffffff


	//   ....[8]....
        /*0058*/ 	.word	0xffffffff


	//   ....[9]....
        /*005c*/ 	.word	0xffffffff


	//   ....[10]....
        /*0060*/ 	.word	0xffffffff


	//   ....[11]....
        /*0064*/ 	.word	0xffffffff


	//   ....[12]....
        /*0068*/ 	.word	0xffffffff


	//   ....[13]....
        /*006c*/ 	.word	0xffffffff


	//   ....[14]....
        /*0070*/ 	.word	0xffffffff


	//   ....[15]....
        /*0074*/ 	.word	0xffffffff


	//   ....[16]....
        /*0078*/ 	.word	0xffffffff


	//   ....[17]....
        /*007c*/ 	.word	0xffffffff


	//   ....[18]....
        /*0080*/ 	.word	0xffffffff


	//   ....[19]....
        /*0084*/ 	.word	0xffffffff


	//   ....[20]....
        /*0088*/ 	.word	0xffffffff


	//   ....[21]....
        /*008c*/ 	.word	0xffffffff


	//   ....[22]....
        /*0090*/ 	.word	0xffffffff


	//   ....[23]....
        /*0094*/ 	.word	0xffffffff


	//   ....[24]....
        /*0098*/ 	.word	0xffffffff


	//   ....[25]....
        /*009c*/ 	.word	0xffffffff


	//   ....[26]....
        /*00a0*/ 	.word	0xffffffff


	//   ....[27]....
        /*00a4*/ 	.word	0xffffffff


	//   ....[28]....
        /*00a8*/ 	.word	0xffffffff


	//   ....[29]....
        /*00ac*/ 	.word	0xffffffff


	//   ....[30]....
        /*00b0*/ 	.word	0xffffffff


	//   ....[31]....
        /*00b4*/ 	.word	0xffffffff


	//   ....[32]....
        /*00b8*/ 	.word	0xffffffff


	//   ....[33]....
        /*00bc*/ 	.word	0xffffffff


	//   ....[34]....
        /*00c0*/ 	.word	0xffffffff


	//   ....[35]....
        /*00c4*/ 	.word	0xffffffff


	//   ....[36]....
        /*00c8*/ 	.word	0xffffffff


	//   ....[37]....
        /*00cc*/ 	.word	0xffffffff


	//   ....[38]....
        /*00d0*/ 	.word	0xffffffff


	//   ....[39]....
        /*00d4*/ 	.word	0xffffffff


	//   ....[40]....
        /*00d8*/ 	.word	0xffffffff


	//   ....[41]....
        /*00dc*/ 	.word	0xffffffff


	//   ....[42]....
        /*00e0*/ 	.word	0xffffffff


	//   ....[43]....
        /*00e4*/ 	.word	0xffffffff


	//   ....[44]....
        /*00e8*/ 	.word	0xffffffff


	//   ....[45]....
        /*00ec*/ 	.word	0xffffffff


	//   ....[46]....
        /*00f0*/ 	.word	0xffffffff


	//   ....[47]....
        /*00f4*/ 	.word	0xffffffff


	//   ....[48]....
        /*00f8*/ 	.word	0xffffffff


	//   ....[49]....
        /*00fc*/ 	.word	0xffffffff


	//   ....[50]....
        /*0100*/ 	.word	0xffffffff


	//   ....[51]....
        /*0104*/ 	.word	0xffffffff


	//   ....[52]....
        /*0108*/ 	.word	0xffffffff


	//   ....[53]....
        /*010c*/ 	.word	0xffffffff


	//   ....[54]....
        /*0110*/ 	.word	0xffffffff


	//   ....[55]....
        /*0114*/ 	.word	0xffffffff


	//   ....[56]....
        /*0118*/ 	.word	0xffffffff


	//   ....[57]....
        /*011c*/ 	.word	0xffffffff


	//   ....[58]....
        /*0120*/ 	.word	0xffffffff


	//   ....[59]....
        /*0124*/ 	.word	0xffffffff


	//   ....[60]....
        /*0128*/ 	.word	0xffffffff


	//   ....[61]....
        /*012c*/ 	.word	0xffffffff


	//   ....[62]....
        /*0130*/ 	.word	0xffffffff


	//   ....[63]....
        /*0134*/ 	.word	0xffffffff


	//   ....[64]....
        /*0138*/ 	.word	0xffffffff


	//   ....[65]....
        /*013c*/ 	.word	0xffffffff


	//   ....[66]....
        /*0140*/ 	.word	0xffffffff


	//   ....[67]....
        /*0144*/ 	.word	0xffffffff


	//   ....[68]....
        /*0148*/ 	.word	0xffffffff


	//   ....[69]....
        /*014c*/ 	.word	0xffffffff


	//   ....[70]....
        /*0150*/ 	.word	0xffffffff


	//   ....[71]....
        /*0154*/ 	.word	0xffffffff


	//   ....[72]....
        /*0158*/ 	.word	0xffffffff


	//   ....[73]....
        /*015c*/ 	.word	0xffffffff


	//   ....[74]....
        /*0160*/ 	.word	0xffffffff


	//   ....[75]....
        /*0164*/ 	.word	0xffffffff


	//   ....[76]....
        /*0168*/ 	.word	0xffffffff


	//   ....[77]....
        /*016c*/ 	.word	0xffffffff


	//   ....[78]....
        /*0170*/ 	.word	0xffffffff


	//   ....[79]....
        /*0174*/ 	.word	0xffffffff


	//   ....[80]....
        /*0178*/ 	.word	0xffffffff


	//   ....[81]....
        /*017c*/ 	.word	0xffffffff


	//   ....[82]....
        /*0180*/ 	.word	0xffffffff


	//   ....[83]....
        /*0184*/ 	.word	0xffffffff


	//   ....[84]....
        /*0188*/ 	.word	0xffffffff


	//   ....[85]....
        /*018c*/ 	.word	0xffffffff


	//   ....[86]....
        /*0190*/ 	.word	0xffffffff


	//   ....[87]....
        /*0194*/ 	.word	0xffffffff


	//   ....[88]....
        /*0198*/ 	.word	0xffffffff


	//   ....[89]....
        /*019c*/ 	.word	0xffffffff


	//   ....[90]....
        /*01a0*/ 	.word	0xffffffff


	//   ....[91]....
        /*01a4*/ 	.word	0xffffffff


	//   ....[92]....
        /*01a8*/ 	.word	0xffffffff


	//   ....[93]....
        /*01ac*/ 	.word	0xffffffff


	//   ....[94]....
        /*01b0*/ 	.word	0xffffffff


	//   ....[95]....
        /*01b4*/ 	.word	0x0500006f


	//   ....[96]....
        /*01b8*/ 	.word	0x0500006f


	//   ....[97]....
        /*01bc*/ 	.word	0x0500006f


	//   ....[98]....
        /*01c0*/ 	.word	0x0500006f


	//   ....[99]....
        /*01c4*/ 	.word	0x0500006f


	//   ....[100]....
        /*01c8*/ 	.word	0x0500006f


	//   ....[101]....
        /*01cc*/ 	.word	0x0500006f


	//   ....[102]....
        /*01d0*/ 	.word	0x0500006f


	//   ....[103]....
        /*01d4*/ 	.word	0x0500006f


	//   ....[104]....
        /*01d8*/ 	.word	0x0500006f


	//   ....[105]....
        /*01dc*/ 	.word	0x0500006f


	//   ....[106]....
        /*01e0*/ 	.word	0x0500006f


	//   ....[107]....
        /*01e4*/ 	.word	0x0500006f


	//   ....[108]....
        /*01e8*/ 	.word	0x0500006f


	//   ....[109]....
        /*01ec*/ 	.word	0x0500006f


	//   ....[110]....
        /*01f0*/ 	.word	0x0500006f


	//   ....[111]....
        /*01f4*/ 	.word	0x0500006f


	//   ....[112]....
        /*01f8*/ 	.word	0x0500006f


	//   ....[113]....
        /*01fc*/ 	.word	0x0500006f


	//   ....[114]....
        /*0200*/ 	.word	0x0500006f


	//   ....[115]....
        /*0204*/ 	.word	0x0500006f


	//   ....[116]....
        /*0208*/ 	.word	0x0500006f


	//   ....[117]....
        /*020c*/ 	.word	0x0500006f


	//   ....[118]....
        /*0210*/ 	.word	0x0500006f


	//   ....[119]....
        /*0214*/ 	.word	0x0500006f


	//   ....[120]....
        /*0218*/ 	.word	0x0500006f


	//   ....[121]....
        /*021c*/ 	.word	0x0500006f


	//   ....[122]....
        /*0220*/ 	.word	0x0500006f


	//   ....[123]....
        /*0224*/ 	.word	0x0500006f


	//   ....[124]....
        /*0228*/ 	.word	0x0500006f


	//   ....[125]....
        /*022c*/ 	.word	0x0500006f


	//   ....[126]....
        /*0230*/ 	.word	0x0500006f


	//   ....[127]....
        /*0234*/ 	.word	0x0500006f


	//   ....[128]....
        /*0238*/ 	.word	0x0500006f


	//   ....[129]....
        /*023c*/ 	.word	0x0500006f


	//   ....[130]....
        /*0240*/ 	.word	0x0500006f


	//   ....[131]....
        /*0244*/ 	.word	0x0500006f


	//   ....[132]....
        /*0248*/ 	.word	0x0500006f


	//   ....[133]....
        /*024c*/ 	.word	0x0500006f


	//   ....[134]....
        /*0250*/ 	.word	0x0500006f


	//   ....[135]....
        /*0254*/ 	.word	0x0500006f


	//   ....[136]....
        /*0258*/ 	.word	0x0500006f


	//   ....[137]....
        /*025c*/ 	.word	0x0500006f


	//   ....[138]....
        /*0260*/ 	.word	0x0500006f


	//   ....[139]....
        /*0264*/ 	.word	0x0500006f


	//   ....[140]....
        /*0268*/ 	.word	0x0500006f


	//   ....[141]....
        /*026c*/ 	.word	0x0500006f


	//   ....[142]....
        /*0270*/ 	.word	0x0500006f


	//   ....[143]....
        /*0274*/ 	.word	0x0500006f


	//   ....[144]....
        /*0278*/ 	.word	0x0500006f


	//   ....[145]....
        /*027c*/ 	.word	0x0500006f


	//   ....[146]....
        /*0280*/ 	.word	0x0500006f


	//   ....[147]....
        /*0284*/ 	.word	0x0500006f


	//   ....[148]....
        /*0288*/ 	.word	0x0500006f


	//   ....[149]....
        /*028c*/ 	.word	0x0500006f


	//   ....[150]....
        /*0290*/ 	.word	0x0500006f


	//   ....[151]....
        /*0294*/ 	.word	0x0500006f


	//   ....[152]....
        /*0298*/ 	.word	0x0500006f


	//   ....[153]....
        /*029c*/ 	.word	0x0500006f


	//   ....[154]....
        /*02a0*/ 	.word	0x0500006f


	//   ....[155]....
        /*02a4*/ 	.word	0x0500006f


	//   ....[156]....
        /*02a8*/ 	.word	0x0500006f


	//   ....[157]....
        /*02ac*/ 	.word	0x0500006f


	//   ....[158]....
        /*02b0*/ 	.word	0x0500006f


	//----- nvinfo : EIATTR_COOP_GROUP_INSTR_OFFSETS
	.align		4
.L_1339:
        /*02b4*/ 	.byte	0x04, 0x28
        /*02b6*/ 	.short	(.L_1341 - .L_1340)


	//   ....[0]....
.L_1340:
        /*02b8*/ 	.word	0x00000830


	//   ....[1]....
        /*02bc*/ 	.word	0x00000940


	//   ....[2]....
        /*02c0*/ 	.word	0x00000ab0


	//   ....[3]....
        /*02c4*/ 	.word	0x00002b50


	//   ....[4]....
        /*02c8*/ 	.word	0x00002b60


	//   ....[5]....
        /*02cc*/ 	.word	0x00002b70


	//   ....[6]....
        /*02d0*/ 	.word	0x00002b80


	//   ....[7]....
        /*02d4*/ 	.word	0x00002c10


	//   ....[8]....
        /*02d8*/ 	.word	0x00002c40


	//   ....[9]....
        /*02dc*/ 	.word	0x00002c50


	//   ....[10]....
        /*02e0*/ 	.word	0x00002c60


	//   ....[11]....
        /*02e4*/ 	.word	0x00002cf0


	//   ....[12]....
        /*02e8*/ 	.word	0x00002d20


	//   ....[13]....
        /*02ec*/ 	.word	0x00002d30


	//   ....[14]....
        /*02f0*/ 	.word	0x00002d40


	//   ....[15]....
        /*02f4*/ 	.word	0x00002de0


	//   ....[16]....
        /*02f8*/ 	.word	0x00002e00


	//   ....[17]....
        /*02fc*/ 	.word	0x00002e10


	//   ....[18]....
        /*0300*/ 	.word	0x00002e20


	//   ....[19]....
        /*0304*/ 	.word	0x00002ed0


	//   ....[20]....
        /*0308*/ 	.word	0x00002ee0


	//   ....[21]....
        /*030c*/ 	.word	0x00002ef0


	//   ....[22]....
        /*0310*/ 	.word	0x00002f00


	//   ....[23]....
        /*0314*/ 	.word	0x00003060


	//   ....[24]....
        /*0318*/ 	.word	0x00003070


	//   ....[25]....
        /*031c*/ 	.word	0x00003080


	//   ....[26]....
        /*0320*/ 	.word	0x00003090


	//   ....[27]....
        /*0324*/ 	.word	0x000030a0


	//   ....[28]....
        /*0328*/ 	.word	0x000030b0


	//   ....[29]....
        /*032c*/ 	.word	0x000030c0


	//   ....[30]....
        /*0330*/ 	.word	0x000030d0


	//   ....[31]....
        /*0334*/ 	.word	0x00004650


	//   ....[32]....
        /*0338*/ 	.word	0x00004660


	//   ....[33]....
        /*033c*/ 	.word	0x00004670


	//   ....[34]....
        /*0340*/ 	.word	0x00004680


	//   ....[35]....
        /*0344*/ 	.word	0x00004790


	//   ....[36]....
        /*0348*/ 	.word	0x000047a0


	//   ....[37]....
        /*034c*/ 	.word	0x000047b0


	//   ....[38]....
        /*0350*/ 	.word	0x000047c0


	//   ....[39]....
        /*0354*/ 	.word	0x000048d0


	//   ....[40]....
        /*0358*/ 	.word	0x000048e0


	//   ....[41]....
        /*035c*/ 	.word	0x000048f0


	//   ....[42]....
        /*0360*/ 	.word	0x00004900


	//   ....[43]....
        /*0364*/ 	.word	0x00004a10


	//   ....[44]....
        /*0368*/ 	.word	0x00004a20


	//   ....[45]....
        /*036c*/ 	.word	0x00004a30


	//   ....[46]....
        /*0370*/ 	.word	0x00004a40


	//   ....[47]....
        /*0374*/ 	.word	0x00004b50


	//   ....[48]....
        /*0378*/ 	.word	0x00004b60


	//   ....[49]....
        /*037c*/ 	.word	0x00004b70


	//   ....[50]....
        /*0380*/ 	.word	0x00004b80


	//   ....[51]....
        /*0384*/ 	.word	0x00004c90


	//   ....[52]....
        /*0388*/ 	.word	0x00004ca0


	//   ....[53]....
        /*038c*/ 	.word	0x00004cb0


	//   ....[54]....
        /*0390*/ 	.word	0x00004cc0


	//   ....[55]....
        /*0394*/ 	.word	0x00004cd0


	//   ....[56]....
        /*0398*/ 	.word	0x00004ce0


	//   ....[57]....
        /*039c*/ 	.word	0x00004cf0


	//   ....[58]....
        /*03a0*/ 	.word	0x00004d30


	//   ....[59]....
        /*03a4*/ 	.word	0x00004d70


	//   ....[60]....
        /*03a8*/ 	.word	0x00004db0


	//   ....[61]....
        /*03ac*/ 	.word	0x00004dd0


	//   ....[62]....
        /*03b0*/ 	.word	0x00004de0


	//   ....[63]....
        /*03b4*/ 	.word	0x000064e0


	//   ....[64]....
        /*03b8*/ 	.word	0x00006520


	//   ....[65]....
        /*03bc*/ 	.word	0x00006560


	//   ....[66]....
        /*03c0*/ 	.word	0x000065a0


	//   ....[67]....
        /*03c4*/ 	.word	0x00006700


	//   ....[68]....
        /*03c8*/ 	.word	0x00006740


	//   ....[69]....
        /*03cc*/ 	.word	0x00006780


	//   ....[70]....
        /*03d0*/ 	.word	0x000067c0


	//   ....[71]....
        /*03d4*/ 	.word	0x000068a0


	//   ....[72]....
        /*03d8*/ 	.word	0x000068e0


	//   ....[73]....
        /*03dc*/ 	.word	0x00006920


	//   ....[74]....
        /*03e0*/ 	.word	0x00006960


	//   ....[75]....
        /*03e4*/ 	.word	0x00006a70


	//   ....[76]....
        /*03e8*/ 	.word	0x00006ab0


	//   ....[77]....
        /*03ec*/ 	.word	0x00006af0


	//   ....[78]....
        /*03f0*/ 	.word	0x00006b30


	//   ....[79]....
        /*03f4*/ 	.word	0x00006c40


	//   ....[80]....
        /*03f8*/ 	.word	0x00006c80


	//   ....[81]....
        /*03fc*/ 	.word	0x00006ca0


	//   ....[82]....
        /*0400*/ 	.word	0x00006cb0


	//   ....[83]....
        /*0404*/ 	.word	0x000072f0


	//   ....[84]....
        /*0408*/ 	.word	0x00007540


	//   ....[85]....
        /*040c*/ 	.word	0x00007700


	//   ....[86]....
        /*0410*/ 	.word	0x00007750


	//   ....[87]....
        /*0414*/ 	.word	0x000077b0


	//   ....[88]....
        /*0418*/ 	.word	0x00007800


	//   ....[89]....
        /*041c*/ 	.word	0x00007820


	//   ....[90]....
        /*0420*/ 	.word	0x000079c0


	//   ....[91]....
        /*0424*/ 	.word	0x00007a00


	//   ....[92]....
        /*0428*/ 	.word	0x00007a60


	//   ....[93]....
        /*042c*/ 	.word	0x00007ab0


	//   ....[94]....
        /*0430*/ 	.word	0x00007ad0


	//   ....[95]....
        /*0434*/ 	.word	0x000081f0


	//   ....[96]....
        /*0438*/ 	.word	0x00008240


	//   ....[97]....
        /*043c*/ 	.word	0x00008290


	//   ....[98]....
        /*0440*/ 	.word	0x000082e0


	//   ....[99]....
        /*0444*/ 	.word	0x000083e0


	//   ....[100]....
        /*0448*/ 	.word	0x00008430


	//   ....[101]....
        /*044c*/ 	.word	0x00008480


	//   ....[102]....
        /*0450*/ 	.word	0x000084d0


	//   ....[103]....
        /*0454*/ 	.word	0x000085d0


	//   ....[104]....
        /*0458*/ 	.word	0x00008620


	//   ....[105]....
        /*045c*/ 	.word	0x00008670


	//   ....[106]....
        /*0460*/ 	.word	0x000086c0


	//   ....[107]....
        /*0464*/ 	.word	0x000087c0


	//   ....[108]....
        /*0468*/ 	.word	0x00008810


	//   ....[109]....
        /*046c*/ 	.word	0x00008860


	//   ....[110]....
        /*0470*/ 	.word	0x000088b0


	//   ....[111]....
        /*0474*/ 	.word	0x000089b0


	//   ....[112]....
        /*0478*/ 	.word	0x00008a00


	//   ....[113]....
        /*047c*/ 	.word	0x00008a50


	//   ....[114]....
        /*0480*/ 	.word	0x00008aa0


	//   ....[115]....
        /*0484*/ 	.word	0x00008b40


	//   ....[116]....
        /*0488*/ 	.word	0x00008be0


	//   ....[117]....
        /*048c*/ 	.word	0x00008c80


	//   ....[118]....
        /*0490*/ 	.word	0x00008d20


	//   ....[119]....
        /*0494*/ 	.word	0x00008dc0


	//   ....[120]....
        /*0498*/ 	.word	0x00008e70


	//   ....[121]....
        /*049c*/ 	.word	0x00008ed0


	//   ....[122]....
        /*04a0*/ 	.word	0x00008f20


	//   ....[123]....
        /*04a4*/ 	.word	0x00008f50


	//   ....[124]....
        /*04a8*/ 	.word	0x00008fb0


	//   ....[125]....
        /*04ac*/ 	.word	0x00009000


	//   ....[126]....
        /*04b0*/ 	.word	0x00009050


	//   ....[127]....
        /*04b4*/ 	.word	0x000090e0


	//   ....[128]....
        /*04b8*/ 	.word	0x00009130


	//   ....[129]....
        /*04bc*/ 	.word	0x00009180


	//   ....[130]....
        /*04c0*/ 	.word	0x000091d0


	//   ....[131]....
        /*04c4*/ 	.word	0x00009260


	//   ....[132]....
        /*04c8*/ 	.word	0x000092f0


	//   ....[133]....
        /*04cc*/ 	.word	0x00009340


	//   ....[134]....
        /*04d0*/ 	.word	0x00009390


	//   ....[135]....
        /*04d4*/ 	.word	0x00009420


	//   ....[136]....
        /*04d8*/ 	.word	0x000094b0


	//   ....[137]....
        /*04dc*/ 	.word	0x00009500


	//   ....[138]....
        /*04e0*/ 	.word	0x00009550


	//   ....[139]....
        /*04e4*/ 	.word	0x000095e0


	//   ....[140]....
        /*04e8*/ 	.word	0x00009670


	//   ....[141]....
        /*04ec*/ 	.word	0x000096c0


	//   ....[142]....
        /*04f0*/ 	.word	0x00009710


	//   ....[143]....
        /*04f4*/ 	.word	0x000097a0


	//   ....[144]....
        /*04f8*/ 	.word	0x00009830


	//   ....[145]....
        /*04fc*/ 	.word	0x00009880


	//   ....[146]....
        /*0500*/ 	.word	0x000098d0


	//   ....[147]....
        /*0504*/ 	.word	0x00009960


	//   ....[148]....
        /*0508*/ 	.word	0x00009a10


	//   ....[149]....
        /*050c*/ 	.word	0x00009a60


	//   ....[150]....
        /*0510*/ 	.word	0x00009b30


	//   ....[151]....
        /*0514*/ 	.word	0x00009ba0


	//   ....[152]....
        /*0518*/ 	.word	0x00009bf0


	//   ....[153]....
        /*051c*/ 	.word	0x00009c40


	//   ....[154]....
        /*0520*/ 	.word	0x00009c90


	//   ....[155]....
        /*0524*/ 	.word	0x00009cd0


	//   ....[156]....
        /*0528*/ 	.word	0x00009d20


	//   ....[157]....
        /*052c*/ 	.word	0x00009d80


	//   ....[158]....
        /*0530*/ 	.word	0x00009de0


	//----- nvinfo : EIATTR_VRC_CTA_INIT_COUNT
	.align		4
.L_1341:
        /*0534*/ 	.byte	0x02, 0x4a
	.zero		1
	.zero		1


	//----- nvinfo : EIATTR_EXIT_INSTR_OFFSETS
	.align		4
        /*0538*/ 	.byte	0x04, 0x1c
        /*053a*/ 	.short	(.L_1343 - .L_1342)


	//   ....[0]....
.L_1342:
        /*053c*/ 	.word	0x00007c10


	//   ....[1]....
        /*0540*/ 	.word	0x00008190


	//----- nvinfo : EIATTR_MAX_THREADS
	.align		4
.L_1343:
        /*0544*/ 	.byte	0x04, 0x05
        /*0546*/ 	.short	(.L_1345 - .L_1344)
.L_1344:
        /*0548*/ 	.word	0x00000080
        /*054c*/ 	.word	0x00000001
        /*0550*/ 	.word	0x00000001


	//----- nvinfo : EIATTR_CRS_STACK_SIZE
	.align		4
.L_1345:
        /*0554*/ 	.byte	0x04, 0x1e
        /*0556*/ 	.short	(.L_1347 - .L_1346)
.L_1346:
        /*0558*/ 	.word	0x00000000


	//----- nvinfo : EIATTR_CBANK_PARAM_SIZE
	.align		4
.L_1347:
        /*055c*/ 	.byte	0x03, 0x19
        /*055e*/ 	.short	0x01f0


	//----- nvinfo : EIATTR_PARAM_CBANK
	.align		4
        /*0560*/ 	.byte	0x04, 0x0a
        /*0562*/ 	.short	(.L_1349 - .L_1348)
	.align		4
.L_1348:
        /*0564*/ 	.word	index@(.nv.constant0._Z25selective_scan_bwd_kernelI32Selective_Scan_bwd_kernel_traitsILi128ELi16ELb1ELb0ELb0ELb0ELb0EfN3c107complexIfEEEEv12SSMParamsBwd)
        /*0568*/ 	.short	0x0380
        /*056a*/ 	.short	0x01f0


	//----- nvinfo : EIATTR_SW_WAR
	.align		4
.L_1349:
        /*056c*/ 	.byte	0x04, 0x36
        /*056e*/ 	.short	(.L_1351 - .L_1350)
.L_1350:
        /*0570*/ 	.word	0x00000008
.L_1351:


//--------------------- .nv.info._Z25selective_scan_bwd_kernelI32Selective_Scan_bwd_kernel_traitsILi128ELi16ELb1ELb0ELb0ELb0ELb1EfN3c107complexIfEEEEv12SSMParamsBwd --------------------------
	.section	.nv.info._Z25selective_scan_bwd_kernelI32Selective_Scan_bwd_kernel_traitsILi128ELi16ELb1ELb0ELb0ELb0ELb1EfN3c107complexIfEEEEv12SSMParamsBwd,"",@"SHT_CUDA_INFO"
	.sectionflags	@""
	.align	4


	//----- nvinfo : EIATTR_CUDA_API_VERSION
	.align		4
        /*0000*/ 	.byte	0x04, 0x37
        /*0002*/ 	.short	(.L_1353 - .L_1352)
.L_1352:
        /*0004*/ 	.word	0x00000082


	//----- nvinfo : EIATTR_KPARAM_INFO
	.align		4
.L_1353:
        /*0008*/ 	.byte	0x04, 0x17
        /*000a*/ 	.short	(.L_1355 - .L_1354)
.L_1354:
        /*000c*/ 	.word	0x00000000
        /*0010*/ 	.short	0x0000
        /*0012*/ 	.short	0x0000
        /*0014*/ 	.byte	0x00, 0xf0, 0xc1, 0x07


	//----- nvinfo : EIATTR_SPARSE_MMA_MASK
	.align		4
.L_1355:
        /*0018*/ 	.byte	0x03, 0x50
        /*001a*/ 	.short	0x0000


	//----- nvinfo : EIATTR_MAXREG_COUNT
	.align		4
        /*001c*/ 	.byte	0x03, 0x1b
        /*001e*/ 	.short	0x00ff


	//----- nvinfo : EIATTR_NUM_BARRIERS
	.align		4
        /*0020*/ 	.byte	0x02, 0x4c
        /*0022*/ 	.byte	0x01
	.zero		1


	//----- nvinfo : EIATTR_MERCURY_ISA_VERSION
	.align		4
        /*0024*/ 	.byte	0x03, 0x5f
        /*0026*/ 	.short	0x0101


	//----- nvinfo : EIATTR_INT_WARP_WIDE_INSTR_OFFSETS
	.align		4
        /*0028*/ 	.byte	0x04, 0x31
        /*002a*/ 	.short	(.L_1357 - .L_1356)


	//   ....[0]....
.L_1356:
        /*002c*/ 	.word	0x000053c0


	//   ....[1]....
        /*0030*/ 	.word	0x000064d0


	//----- nvinfo : EIATTR_COOP_GROUP_MASK_REGIDS
	.align		4
.L_1357:
        /*0034*/ 	.byte	0x04, 0x29
        /*0036*/ 	.short	(.L_1359 - .L_1358)


	//   ....[0]....
.L_1358:
        /*0038*/ 	.word	0xffffffff


	//   ....[1]....
        /*003c*/ 	.word	0xffffffff


	//   ....[2]....
        /*0040*/ 	.word	0xffffffff


	//   ....[3]....
        /*0044*/ 	.word	0xffffffff


	//   ....[4]....
        /*0048*/ 	.word	0xffffffff


	//   ....[5]....
        /*004c*/ 	.word	0xffffffff


	//   ....[6]....
        /*0050*/ 	.word	0xffffffff


	//   ....[7]....
        /*0054*/ 	.word	0xffffffff


	//   ....[8]....
        /*0058*/ 	.word	0xffffffff


	//   ....[9]....
        /*005c*/ 	.word	0xffffffff


	//   ....[10]....
        /*0060*/ 	.word	0xffffffff


	//   ....[11]....
        /*0064*/ 	.word	0xffffffff


	//   ....[12]....
        /*0068*/ 	.word	0xffffffff


	//   ....[13]....
        /*006c*/ 	.word	0xffffffff


	//   ....[14]....
        /*0070*/ 	.word	0xffffffff


	//   ....[15]....
        /*0074*/ 	.word	0xffffffff


	//   ....[16]....
        /*0078*/ 	.word	0xffffffff


	//   ....[17]....
        /*007c*/ 	.word	0xffffffff


	//   ....[18]....
        /*0080*/ 	.word	0xffffffff


	//   ....[19]....
        /*0084*/ 	.word	0xffffffff


	//   ....[20]....
        /*0088*/ 	.word	0xffffffff


	//   ....[21]....
        /*008c*/ 	.word	0xffffffff


	//   ....[22]....
        /*0090*/ 	.word	0xffffffff


	//   ....[23]....
        /*0094*/ 	.word	0xffffffff


	//   ....[24]....
        /*0098*/ 	.word	0xffffffff


	//   ....[25]....
        /*009c*/ 	.word	0xffffffff


	//   ....[26]....
        /*00a0*/ 	.word	0xffffffff


	//   ....[27]....
        /*00a4*/ 	.word	0xffffffff


	//   ....[28]....
        /*00a8*/ 	.word	0xffffffff


	//   ....[29]....
        /*00ac*/ 	.word	0xffffffff


	//   ....[30]....
        /*00b0*/ 	.word	0xffffffff


	//   ....[31]....
        /*00b4*/ 	.word	0xffffffff


	//   ....[32]....
        /*00b8*/ 	.word	0xffffffff


	//   ....[33]....
        /*00bc*/ 	.word	0xffffffff


	//   ....[34]....
        /*00c0*/ 	.word	0xffffffff


	//   ....[35]....
        /*00c4*/ 	.word	0xffffffff


	//   ....[36]....
        /*00c8*/ 	.word	0xffffffff


	//   ....[37]....
        /*00cc*/ 	.word	0xffffffff


	//   ....[38]....
        /*00d0*/ 	.word	0xffffffff


	//   ....[39]....
        /*00d4*/ 	.word	0xffffffff


	//   ....[40]....
        /*00d8*/ 	.word	0xffffffff


	//   ....[41]....
        /*00dc*/ 	.word	0xffffffff


	//   ....[42]....
        /*00e0*/ 	.word	0xffffffff


	//   ....[43]....
        /*00e4*/ 	.word	0xffffffff


	//   ....[44]....
        /*00e8*/ 	.word	0xffffffff


	//   ....[45]....
        /*00ec*/ 	.word	0xffffffff


	//   ....[46]....
        /*00f0*/ 	.word	0xffffffff


	//   ....[47]....
        /*00f4*/ 	.word	0xffffffff


	//   ....[48]....
        /*00f8*/ 	.word	0xffffffff


	//   ....[49]....
        /*00fc*/ 	.word	0xffffffff


	//   ....[50]....
        /*0100*/ 	.word	0xffffffff


	//   ....[51]....
        /*0104*/ 	.word	0xffffffff


	//   ....[52]....
        /*0108*/ 	.word	0xffffffff


	//   ....[53]....
        /*010c*/ 	.word	0xffffffff


	//   ....[54]....
        /*0110*/ 	.word	0xffffffff


	//   ....[55]....
        /*0114*/ 	.word	0xffffffff


	//   ....[56]....
        /*0118*/ 	.word	0xffffffff


	//   ....[57]....
        /*011c*/ 	.word	0xffffffff


	//   ....[58]....
        /*0120*/ 	.word	0xffffffff


	//   ....[59]....
        /*0124*/ 	.word	0xffffffff


	//   ....[60]....
        /*0128*/ 	.word	0xffffffff


	//   ....[61]....
        /*012c*/ 	.word	0xffffffff


	//   ....[62]....
        /*0130*/ 	.word	0xffffffff


	//   ....[63]....
        /*0134*/ 	.word	0xffffffff


	//   ....[64]....
        /*0138*/ 	.word	0xffffffff


	//   ....[65]....
        /*013c*/ 	.word	0xffffffff


	//   ....[66]....
        /*0140*/ 	.word	0xffffffff


	//   ....[67]....
        /*0144*/ 	.word	0xffffffff


	//   ....[68]....
        /*0148*/ 	.word	0xffffffff


	//   ....[69]....
        /*014c*/ 	.word	0xffffffff


	//   ....[70]....
        /*0150*/ 	.word	0xffffffff


	//   ....[71]....
        /*0154*/ 	.word	0xffffffff


	//   ....[72]....
        /*0158*/ 	.word	0xffffffff


	//   ....[73]....
        /*015c*/ 	.word	0xffffffff


	//   ....[74]....
        /*0160*/ 	.word	0xffffffff


	//   ....[75]....
        /*0164*/ 	.word	0xffffffff


	//   ....[76]....
        /*0168*/ 	.word	0xffffffff


	//   ....[77]....
        /*016c*/ 	.word	0xffffffff


	//   ....[78]....
        /*0170*/ 	.word	0xffffffff


	//   ....[79]....
        /*0174*/ 	.word	0xffffffff


	//   ....[80]....
        /*0178*/ 	.word	0xffffffff


	//   ....[81]....
        /*017c*/ 	.word	0xffffffff


	//   ....[82]....
        /*0180*/ 	.word	0xffffffff


	//   ....[83]....
        /*0184*/ 	.word	0xffffffff


	//   ....[84]....
        /*0188*/ 	.word	0xffffffff


	//   ....[85]....
        /*018c*/ 	.word	0xffffffff


	//   ....[86]....
        /*0190*/ 	.word	0xffffffff


	//   ....[87]....
        /*0194*/ 	.word	0xffffffff


	//   ....[88]....
        /*0198*/ 	.word	0xffffffff


	//   ....[89]....
        /*019c*/ 	.word	0xffffffff


	//   ....[90]....
        /*01a0*/ 	.word	0xffffffff


	//   ....[91]....
        /*01a4*/ 	.word	0xffffffff


	//   ....[92]....
        /*01a8*/ 	.word	0xffffffff


	//   ....[93]....
        /*01ac*/ 	.word	0xffffffff


	//   ....[94]....
        /*01b0*/ 	.word	0xffffffff


	//   ....[95]....
        /*01b4*/ 	.word	0xffffffff


	//   ....[96]....
        /*01b8*/ 	.word	0xffffffff


	//   ....[97]....
        /*01bc*/ 	.word	0xffffffff


	//   ....[98]....
        /*01c0*/ 	.word	0xffffffff


	//   ....[99]....
        /*01c4*/ 	.word	0x0500006f


	//   ....[100]....
        /*01c8*/ 	.word	0x0500006f


	//   ....[101]....
        /*01cc*/ 	.word	0x0500006f


	//   ....[102]....
        /*01d0*/ 	.word	0x0500006f


	//   ....[103]....
        /*01d4*/ 	.word	0x0500006f


	//   ....[104]....
        /*01d8*/ 	.word	0x0500006f


	//   ....[105]....
        /*01dc*/ 	.word	0x0500006f


	//   ....[106]....
        /*01e0*/ 	.word	0x0500006f


	//   ....[107]....
        /*01e4*/ 	.word	0x0500006f


	//   ....[108]....
        /*01e8*/ 	.word	0x0500006f


	//   ....[109]....
        /*01ec*/ 	.word	0x0500006f


	//   ....[110]....
        /*01f0*/ 	.word	0x0500006f


	//   ....[111]....
        /*01f4*/ 	.word	0x0500006f


	//   ....[112]....
        /*01f8*/ 	.word	0x0500006f


	//   ....[113]....
        /*01fc*/ 	.word	0x0500006f


	//   ....[114]....
        /*0200*/ 	.word	0x0500006f


	//   ....[115]....
        /*0204*/ 	.word	0x0500006f


	//   ....[116]....
        /*0208*/ 	.word	0x0500006f


	//   ....[117]....
        /*020c*/ 	.word	0x0500006f


	//   ....[118]....
        /*0210*/ 	.word	0x0500006f


	//   ....[119]....
        /*0214*/ 	.word	0x0500006f


	//   ....[120]....
        /*0218*/ 	.word	0x0500006f


	//   ....[121]....
        /*021c*/ 	.word	0x0500006f


	//   ....[122]....
        /*0220*/ 	.word	0x0500006f


	//   ....[123]....
        /*0224*/ 	.word	0x0500006f


	//   ....[124]....
        /*0228*/ 	.word	0x0500006f


	//   ....[125]....
        /*022c*/ 	.word	0x0500006f


	//   ....[126]....
        /*0230*/ 	.word	0x0500006f


	//   ....[127]....
        /*0234*/ 	.word	0x0500006f


	//   ....[128]....
        /*0238*/ 	.word	0x0500006f


	//   ....[129]....
        /*023c*/ 	.word	0x0500006f


	//   ....[130]....
        /*0240*/ 	.word	0x0500006f


	//   ....[131]....
        /*0244*/ 	.word	0x0500006f


	//   ....[132]....
        /*0248*/ 	.word	0x0500006f


	//   ....[133]....
        /*024c*/ 	.word	0x0500006f


	//   ....[134]....
        /*0250*/ 	.word	0x0500006f


	//   ....[135]....
        /*0254*/ 	.word	0x0500006f


	//   ....[136]....
        /*0258*/ 	.word	0x0500006f


	//   ....[137]....
        /*025c*/ 	.word	0x0500006f


	//   ....[138]....
        /*0260*/ 	.word	0x0500006f


	//   ....[139]....
        /*0264*/ 	.word	0x0500006f


	//   ....[140]....
        /*0268*/ 	.word	0x0500006f


	//   ....[141]....
        /*026c*/ 	.word	0x0500006f


	//   ....[142]....
        /*0270*/ 	.word	0x0500006f


	//   ....[143]....
        /*0274*/ 	.word	0x0500006f


	//   ....[144]....
        /*0278*/ 	.word	0x0500006f


	//   ....[145]....
        /*027c*/ 	.word	0x0500006f


	//   ....[146]....
        /*0280*/ 	.word	0x0500006f


	//   ....[147]....
        /*0284*/ 	.word	0x0500006f


	//   ....[148]....
        /*0288*/ 	.word	0x0500006f


	//   ....[149]....
        /*028c*/ 	.word	0x0500006f


	//   ....[150]....
        /*0290*/ 	.word	0x0500006f


	//   ....[151]....
        /*0294*/ 	.word	0x0500006f


	//   ....[152]....
        /*0298*/ 	.word	0x0500006f


	//   ....[153]....
        /*029c*/ 	.word	0x0500006f


	//   ....[154]....
        /*02a0*/ 	.word	0x0500006f


	//   ....[155]....
        /*02a4*/ 	.word	0x0500006f


	//   ....[156]....
        /*02a8*/ 	.word	0x0500006f


	//   ....[157]....
        /*02ac*/ 	.word	0x0500006f


	//   ....[158]....
        /*02b0*/ 	.word	0x0500006f


	//   ....[159]....
        /*02b4*/ 	.word	0x0500006f


	//   ....[160]....
        /*02b8*/ 	.word	0x0500006f


	//   ....[161]....
        /*02bc*/ 	.word	0x0500006f


	//   ....[162]....
        /*02c0*/ 	.word	0x0500006f


	//----- nvinfo : EIATTR_COOP_GROUP_INSTR_OFFSETS
	.align		4
.L_1359:
        /*02c4*/ 	.byte	0x04, 0x28
        /*02c6*/ 	.short	(.L_1361 - .L_1360)


	//   ....[0]....
.L_1360:
        /*02c8*/ 	.word	0x00000840


	//   ....[1]....
        /*02cc*/ 	.word	0x00000950


	//   ....[2]....
        /*02d0*/ 	.word	0x00000b10


	//   ....[3]....
        /*02d4*/ 	.word	0x00000cc0


	//   ....[4]....
        /*02d8*/ 	.word	0x000013d0


	//   ....[5]....
        /*02dc*/ 	.word	0x000019c0


	//   ....[6]....
        /*02e0*/ 	.word	0x00001d70


	//   ....[7]....
        /*02e4*/ 	.word	0x00003de0


	//   ....[8]....
        /*02e8*/ 	.word	0x00003df0


	//   ....[9]....
        /*02ec*/ 	.word	0x00003e00


	//   ....[10]....
        /*02f0*/ 	.word	0x00003e10


	//   ....[11]....
        /*02f4*/ 	.word	0x00003ea0


	//   ....[12]....
        /*02f8*/ 	.word	0x00003ed0


	//   ....[13]....
        /*02fc*/ 	.word	0x00003ee0


	//   ....[14]....
        /*0300*/ 	.word	0x00003ef0


	//   ....[15]....
        /*0304*/ 	.word	0x00003f80


	//   ....[16]....
        /*0308*/ 	.word	0x00003fb0


	//   ....[17]....
        /*030c*/ 	.word	0x00003fc0


	//   ....[18]....
        /*0310*/ 	.word	0x00003fd0


	//   ....[19]....
        /*0314*/ 	.word	0x00004070


	//   ....[20]....
        /*0318*/ 	.word	0x00004090


	//   ....[21]....
        /*031c*/ 	.word	0x000040a0


	//   ....[22]....
        /*0320*/ 	.word	0x000040b0


	//   ....[23]....
        /*0324*/ 	.word	0x00004160


	//   ....[24]....
        /*0328*/ 	.word	0x00004170


	//   ....[25]....
        /*032c*/ 	.word	0x00004180


	//   ....[26]....
        /*0330*/ 	.word	0x00004190


	//   ....[27]....
        /*0334*/ 	.word	0x000042f0


	//   ....[28]....
        /*0338*/ 	.word	0x00004300


	//   ....[29]....
        /*033c*/ 	.word	0x00004310


	//   ....[30]....
        /*0340*/ 	.word	0x00004320


	//   ....[31]....
        /*0344*/ 	.word	0x00004330


	//   ....[32]....
        /*0348*/ 	.word	0x00004340


	//   ....[33]....
        /*034c*/ 	.word	0x00004350


	//   ....[34]....
        /*0350*/ 	.word	0x00004360


	//   ....[35]....
        /*0354*/ 	.word	0x000058e0


	//   ....[36]....
        /*0358*/ 	.word	0x000058f0


	//   ....[37]....
        /*035c*/ 	.word	0x00005900


	//   ....[38]....
        /*0360*/ 	.word	0x00005910


	//   ....[39]....
        /*0364*/ 	.word	0x00005a20


	//   ....[40]....
        /*0368*/ 	.word	0x00005a30


	//   ....[41]....
        /*036c*/ 	.word	0x00005a40


	//   ....[42]....
        /*0370*/ 	.word	0x00005a50


	//   ....[43]....
        /*0374*/ 	.word	0x00005b60


	//   ....[44]....
        /*0378*/ 	.word	0x00005b70


	//   ....[45]....
        /*037c*/ 	.word	0x00005b80


	//   ....[46]....
        /*0380*/ 	.word	0x00005b90


	//   ....[47]....
        /*0384*/ 	.word	0x00005ca0


	//   ....[48]....
        /*0388*/ 	.word	0x00005cb0


	//   ....[49]....
        /*038c*/ 	.word	0x00005cc0


	//   ....[50]....
        /*0390*/ 	.word	0x00005cd0


	//   ....[51]....
        /*0394*/ 	.word	0x00005de0


	//   ....[52]....
        /*0398*/ 	.word	0x00005df0


	//   ....[53]....
        /*039c*/ 	.word	0x00005e00


	//   ....[54]....
        /*03a0*/ 	.word	0x00005e10


	//   ....[55]....
        /*03a4*/ 	.word	0x00005f20


	//   ....[56]....
        /*03a8*/ 	.word	0x00005f30


	//   ....[57]....
        /*03ac*/ 	.word	0x00005f40


	//   ....[58]....
        /*03b0*/ 	.word	0x00005f50


	//   ....[59]....
        /*03b4*/ 	.word	0x00005f60


	//   ....[60]....
        /*03b8*/ 	.word	0x00005f70


	//   ....[61]....
        /*03bc*/ 	.word	0x00005f80


	//   ....[62]....
        /*03c0*/ 	.word	0x00005fc0


	//   ....[63]....
        /*03c4*/ 	.word	0x00006000


	//   ....[64]....
        /*03c8*/ 	.word	0x00006040


	//   ....[65]....
        /*03cc*/ 	.word	0x00006060


	//   ....[66]....
        /*03d0*/ 	.word	0x00006070


	//   ....[67]....
        /*03d4*/ 	.word	0x00007750


	//   ....[68]....
        /*03d8*/ 	.word	0x00007790


	//   ....[69]....
        /*03dc*/ 	.word	0x000077d0


	//   ....[70]....
        /*03e0*/ 	.word	0x00007810


	//   ....[71]....
        /*03e4*/ 	.word	0x00007920


	//   ....[72]....
        /*03e8*/ 	.word	0x00007970


	//   ....[73]....
        /*03ec*/ 	.word	0x000079b0


	//   ....[74]....
        /*03f0*/ 	.word	0x000079f0


	//   ....[75]....
        /*03f4*/ 	.word	0x00007b00


	//   ....[76]....
        /*03f8*/ 	.word	0x00007b40


	//   ....[77]....
        /*03fc*/ 	.word	0x00007b80


	//   ....[78]....
        /*0400*/ 	.word	0x00007bc0


	//   ....[79]....
        /*0404*/ 	.word	0x00007cd0


	//   ....[80]....
        /*0408*/ 	.word	0x00007d10


	//   ....[81]....
        /*040c*/ 	.word	0x00007d50


	//   ....[82]....
        /*0410*/ 	.word	0x00007d90


	//   ....[83]....
        /*0414*/ 	.word	0x00007ea0


	//   ....[84]....
        /*0418*/ 	.word	0x00007ee0


	//   ....[85]....
        /*041c*/ 	.word	0x00007f20


	//   ....[86]....
        /*0420*/ 	.word	0x00007f40


	//   ....[87]....
        /*0424*/ 	.word	0x00008540


	//   ....[88]....
        /*0428*/ 	.word	0x00008780


	//   ....[89]....
        /*042c*/ 	.word	0x00008960


	//   ....[90]....
        /*0430*/ 	.word	0x000089b0


	//   ....[91]....
        /*0434*/ 	.word	0x00008a10


	//   ....[92]....
        /*0438*/ 	.word	0x00008a60


	//   ....[93]....
        /*043c*/ 	.word	0x00008a80


	//   ....[94]....
        /*0440*/ 	.word	0x00008c20


	//   ....[95]....
        /*0444*/ 	.word	0x00008c60


	//   ....[96]....
        /*0448*/ 	.word	0x00008cc0


	//   ....[97]....
        /*044c*/ 	.word	0x00008d10


	//   ....[98]....
        /*0450*/ 	.word	0x00008d30


	//   ....[99]....
        /*0454*/ 	.word	0x00009450


	//   ....[100]....
        /*0458*/ 	.word	0x000094a0


	//   ....[101]....
        /*045c*/ 	.word	0x000094f0


	//   ....[102]....
        /*0460*/ 	.word	0x00009560


	//   ....[103]....
        /*0464*/ 	.word	0x00009630


	//   ....[104]....
        /*0468*/ 	.word	0x00009680


	//   ....[105]....
        /*046c*/ 	.word	0x000096d0


	//   ....[106]....
        /*0470*/ 	.word	0x00009740


	//   ....[107]....
        /*0474*/ 	.word	0x00009810


	//   ....[108]....
        /*0478*/ 	.word	0x00009860


	//   ....[109]....
        /*047c*/ 	.word	0x000098b0


	//   ....[110]....
        /*0480*/ 	.word	0x00009920


	//   ....[111]....
        /*0484*/ 	.word	0x000099f0


	//   ....[112]....
        /*0488*/ 	.word	0x00009a40


	//   ....[113]....
        /*048c*/ 	.word	0x00009a90


	//   ....[114]....
        /*0490*/ 	.word	0x00009b00


	//   ....[115]....
        /*0494*/ 	.word	0x00009bd0


	//   ....[116]....
        /*0498*/ 	.word	0x00009c20


	//   ....[117]....
        /*049c*/ 	.word	0x00009c70


	//   ....[118]....
        /*04a0*/ 	.word	0x00009cc0


	//   ....[119]....
        /*04a4*/ 	.word	0x00009d50


	//   ....[120]....
        /*04a8*/ 	.word	0x00009df0


	//   ....[121]....
        /*04ac*/ 	.word	0x00009e90


	//   ....[122]....
        /*04b0*/ 	.word	0x00009f30


	//   ....[123]....
        /*04b4*/ 	.word	0x00009fd0


	//   ....[124]....
        /*04b8*/ 	.word	0x0000a080


	//   ....[125]....
        /*04bc*/ 	.word	0x0000a0e0


	//   ....[126]....
        /*04c0*/ 	.word	0x0000a130


	//   ....[127]....
        /*04c4*/ 	.word	0x0000a160


	//   ....[128]....
        /*04c8*/ 	.word	0x0000a1c0


	//   ....[129]....
        /*04cc*/ 	.word	0x0000a210


	//   ....[130]....
        /*04d0*/ 	.word	0x0000a260


	//   ....[131]....
        /*04d4*/ 	.word	0x0000a2f0


	//   ....[132]....
        /*04d8*/ 	.word	0x0000a340


	//   ....[133]....
        /*04dc*/ 	.word	0x0000a390


	//   ....[134]....
        /*04e0*/ 	.word	0x0000a3e0


	//   ....[135]....
        /*04e4*/ 	.word	0x0000a470


	//   ....[136]....
        /*04e8*/ 	.word	0x0000a500


	//   ....[137]....
        /*04ec*/ 	.word	0x0000a550


	//   ....[138]....
        /*04f0*/ 	.word	0x0000a5a0


	//   ....[139]....
        /*04f4*/ 	.word	0x0000a630


	//   ....[140]....
        /*04f8*/ 	.word	0x0000a6c0


	//   ....[141]....
        /*04fc*/ 	.word	0x0000a710


	//   ....[142]....
        /*0500*/ 	.word	0x0000a760


	//   ....[143]....
        /*0504*/ 	.word	0x0000a7f0


	//   ....[144]....
        /*0508*/ 	.word	0x0000a880


	//   ....[145]....
        /*050c*/ 	.word	0x0000a8d0


	//   ....[146]....
        /*0510*/ 	.word	0x0000a920


	//   ....[147]....
        /*0514*/ 	.word	0x0000a9b0


	//   ....[148]....
        /*0518*/ 	.word	0x0000aa40


	//   ....[149]....
        /*051c*/ 	.word	0x0000aa90


	//   ....[150]....
        /*0520*/ 	.word	0x0000aae0


	//   ....[151]....
        /*0524*/ 	.word	0x0000ab70


	//   ....[152]....
        /*0528*/ 	.word	0x0000ac10


	//   ....[153]....
        /*052c*/ 	.word	0x0000ac70


	//   ....[154]....
        /*0530*/ 	.word	0x0000ad40


	//   ....[155]....
        /*0534*/ 	.word	0x0000adb0


	//   ....[156]....
        /*0538*/ 	.word	0x0000ae00


	//   ....[157]....
        /*053c*/ 	.word	0x0000ae50


	//   ....[158]....
        /*0540*/ 	.word	0x0000aea0


	//   ....[159]....
        /*0544*/ 	.word	0x0000aee0


	//   ....[160]....
        /*0548*/ 	.word	0x0000af30


	//   ....[161]....
        /*054c*/ 	.word	0x0000af90


	//   ....[162]....
        /*0550*/ 	.word	0x0000aff0


	//----- nvinfo : EIATTR_VRC_CTA_INIT_COUNT
	.align		4
.L_1361:
        /*0554*/ 	.byte	0x02, 0x4a
	.zero		1
	.zero		1


	//----- nvinfo : EIATTR_EXIT_INSTR_OFFSETS
	.align		4
        /*0558*/ 	.byte	0x04, 0x1c
        /*055a*/ 	.short	(.L_1363 - .L_1362)


	//   ....[0]....
.L_1362:
        /*055c*/ 	.word	0x00008e70


	//   ....[1]....
        /*0560*/ 	.word	0x000093f0


	//----- nvinfo : EIATTR_MAX_THREADS
	.align		4
.L_1363:
        /*0564*/ 	.byte	0x04, 0x05
        /*0566*/ 	.short	(.L_1365 - .L_1364)
.L_1364:
        /*0568*/ 	.word	0x00000080
        /*056c*/ 	.word	0x00000001
        /*0570*/ 	.word	0x00000001


	//----- nvinfo : EIATTR_CRS_STACK_SIZE
	.align		4
.L_1365:
        /*0574*/ 	.byte	0x04, 0x1e
        /*0576*/ 	.short	(.L_1367 - .L_1366)
.L_1366:
        /*0578*/ 	.word	0x00000000


	//----- nvinfo : EIATTR_CBANK_PARAM_SIZE
	.align		4
.L_1367:
        /*057c*/ 	.byte	0x03, 0x19
        /*057e*/ 	.short	0x01f0


	//----- nvinfo : EIATTR_PARAM_CBANK
	.align		4
        /*0580*/ 	.byte	0x04, 0x0a
        /*0582*/ 	.short	(.L_1369 - .L_1368)
	.align		4
.L_1368:
        /*0584*/ 	.word	index@(.nv.constant0._Z25selective_scan_bwd_kernelI32Selective_Scan_bwd_kernel_traitsILi128ELi16ELb1ELb0ELb0ELb0ELb1EfN3c107complexIfEEEEv12SSMParamsBwd)
        /*0588*/ 	.short	0x0380
        /*058a*/ 	.short	0x01f0


	//----- nvinfo : EIATTR_SW_WAR
	.align		4
.L_1369:
        /*058c*/ 	.byte	0x04, 0x36
        /*058e*/ 	.short	(.L_1371 - .L_1370)
.L_1370:
        /*0590*/ 	.word	0x00000008
.L_1371:


//--------------------- .nv.info._Z25selective_scan_bwd_kernelI32Selective_Scan_bwd_kernel_traitsILi128ELi16ELb1ELb0ELb0ELb1ELb0EfN3c107complexIfEEEEv12SSMParamsBwd --------------------------
	.section	.nv.info._Z25selective_scan_bwd_kernelI32Selective_Scan_bwd_kernel_traitsILi128ELi16ELb1ELb0ELb0ELb1ELb0EfN3c107complexIfEEEEv12SSMParamsBwd,"",@"SHT_CUDA_INFO"
	.sectionflags	@""
	.align	4


	//----- nvinfo : EIATTR_CUDA_API_VERSION
	.align		4
        /*0000*/ 	.byte	0x04, 0x37
        /*0002*/ 	.short	(.L_1373 - .L_1372)
.L_1372:
        /*0004*/ 	.word	0x00000082


	//----- nvinfo : EIATTR_KPARAM_INFO
	.align		4
.L_1373:
        /*0008*/ 	.byte	0x04, 0x17
        /*000a*/ 	.short	(.L_1375 - .L_1374)
.L_1374:
        /*000c*/ 	.word	0x00000000
        /*0010*/ 	.short	0x0000
        /*0012*/ 	.short	0x0000
        /*0014*/ 	.byte	0x00, 0xf0, 0xc1, 0x07


	//----- nvinfo : EIATTR_SPARSE_MMA_MASK
	.align		4
.L_1375:
        /*0018*/ 	.byte	0x03, 0x50
        /*001a*/ 	.short	0x0000


	//----- nvinfo : EIATTR_MAXREG_COUNT
	.align		4
        /*001c*/ 	.byte	0x03, 0x1b
        /*001e*/ 	.short	0x00ff


	//----- nvinfo : EIATTR_NUM_BARRIERS
	.align		4
        /*0020*/ 	.byte	0x02, 0x4c
        /*0022*/ 	.byte	0x01
	.zero		1


	//----- nvinfo : EIATTR_MERCURY_ISA_VERSION
	.align		4
        /*0024*/ 	.byte	0x03, 0x5f
        /*0026*/ 	.short	0x0101


	//----- nvinfo : EIATTR_INT_WARP_WIDE_INSTR_OFFSETS
	.align		4
        /*0028*/ 	.byte	0x04, 0x31
        /*002a*/ 	.short	(.L_1377 - .L_1376)


	//   ....[0]....
.L_1376:
        /*002c*/ 	.word	0x00006430


	//   ....[1]....
        /*0030*/ 	.word	0x00007460


	//----- nvinfo : EIATTR_COOP_GROUP_MASK_REGIDS
	.align		4
.L_1377:
        /*0034*/ 	.byte	0x04, 0x29
        /*0036*/ 	.short	(.L_1379 - .L_1378)


	//   ....[0]....
.L_1378:
        /*0038*/ 	.word	0xffffffff


	//   ....[1]....
        /*003c*/ 	.word	0xffffffff


	//   ....[2]....
        /*0040*/ 	.word	0xffffffff


	//   ....[3]....
        /*0044*/ 	.word	0xffffffff


	//   ....[4]....
        /*0048*/ 	.word	0xffffffff


	//   ....[5]....
        /*004c*/ 	.word	0xffffffff


	//   ....[6]....
        /*0050*/ 	.word	0xffffffff


	//   ....[7]....
        /*0054*/ 	.word	0xffffffff


	//   ....[8]....
        /*0058*/ 	.word	0xffffffff


	//   ....[9]....
        /*005c*/ 	.word	0xffffffff


	//   ....[10]....
        /*0060*/ 	.word	0xffffffff


	//   ....[11]....
        /*0064*/ 	.word	0xffffffff


	//   ....[12]....
        /*0068*/ 	.word	0xffffffff


	//   ....[13]....
        /*006c*/ 	.word	0xffffffff


	//   ....[14]....
        /*0070*/ 	.word	0xffffffff


	//   ....[15]....
        /*0074*/ 	.word	0xffffffff


	//   ....[16]....
        /*0078*/ 	.word	0xffffffff


	//   ....[17]....
        /*007c*/ 	.word	0xffffffff


	//   ....[18]....
        /*0080*/ 	.word	0xffffffff


	//   ....[19]....
        /*0084*/ 	.word	0xffffffff


	//   ....[20]....
        /*0088*/ 	.word	0xffffffff


	//   ....[21]....
        /*008c*/ 	.word	0xffffffff


	//   ....[22]....
        /*0090*/ 	.word	0xffffffff


	//   ....[23]....
        /*0094*/ 	.word	0xffffffff


	//   ....[24]....
        /*0098*/ 	.word	0xffffffff


	//   ....[25]....
        /*009c*/ 	.word	0xffffffff


	//   ....[26]....
        /*00a0*/ 	.word	0xffffffff


	//   ....[27]....
        /*00a4*/ 	.word	0xffffffff


	//   ....[28]....
        /*00a8*/ 	.word	0xffffffff


	//   ....[29]....
        /*00ac*/ 	.word	0xffffffff


	//   ....[30]....
        /*00b0*/ 	.word	0xffffffff


	//   ....[31]....
        /*00b4*/ 	.word	0xffffffff


	//   ....[32]....
        /*00b8*/ 	.word	0xffffffff


	//   ....[33]....
        /*00bc*/ 	.word	0xffffffff


	//   ....[34]....
        /*00c0*/ 	.word	0xffffffff


	//   ....[35]....
        /*00c4*/ 	.word	0xffffffff


	//   ....[36]....
        /*00c8*/ 	.word	0xffffffff


	//   ....[37]....
        /*00cc*/ 	.word	0xffffffff


	//   ....[38]....
        /*00d0*/ 	.word	0xffffffff


	//   ....[39]....
        /*00d4*/ 	.word	0xffffffff


	//   ....[40]....
        /*00d8*/ 	.word	0xffffffff


	//   ....[41]....
        /*00dc*/ 	.word	0xffffffff


	//   ....[42]....
        /*00e0*/ 	.word	0xffffffff


	//   ....[43]....
        /*00e4*/ 	.word	0xffffffff


	//   ....[44]....
        /*00e8*/ 	.word	0xffffffff


	//   ....[45]....
        /*00ec*/ 	.word	0xffffffff


	//   ....[46]....
        /*00f0*/ 	.word	0xffffffff


	//   ....[47]....
        /*00f4*/ 	.word	0xffffffff


	//   ....[48]....
        /*00f8*/ 	.word	0xffffffff


	//   ....[49]....
        /*00fc*/ 	.word	0xffffffff


	//   ....[50]....
        /*0100*/ 	.word	0xffffffff


	//   ....[51]....
        /*0104*/ 	.word	0xffffffff


	//   ....[52]....
        /*0108*/ 	.word	0xffffffff


	//   ....[53]....
        /*010c*/ 	.word	0xffffffff


	//   ....[54]....
        /*0110*/ 	.word	0xffffffff


	//   ....[55]....
        /*0114*/ 	.word	0xffffffff


	//   ....[56]....
        /*0118*/ 	.word	0xffffffff


	//   ....[57]....
        /*011c*/ 	.word	0xffffffff


	//   ....[58]....
        /*0120*/ 	.word	0xffffffff


	//   ....[59]....
        /*0124*/ 	.word	0xffffffff


	//   ....[60]....
        /*0128*/ 	.word	0xffffffff


	//   ....[61]....
        /*012c*/ 	.word	0xffffffff


	//   ....[62]....
        /*0130*/ 	.word	0xffffffff


	//   ....[63]....
        /*0134*/ 	.word	0xffffffff


	//   ....[64]....
        /*0138*/ 	.word	0xffffffff


	//   ....[65]....
        /*013c*/ 	.word	0xffffffff


	//   ....[66]....
        /*0140*/ 	.word	0xffffffff


	//   ....[67]....
        /*0144*/ 	.word	0xffffffff


	//   ....[68]....
        /*0148*/ 	.word	0xffffffff


	//   ....[69]....
        /*014c*/ 	.word	0xffffffff


	//   ....[70]....
        /*0150*/ 	.word	0xffffffff


	//   ....[71]....
        /*0154*/ 	.word	0xffffffff


	//   ....[72]....
        /*0158*/ 	.word	0xffffffff


	//   ....[73]....
        /*015c*/ 	.word	0xffffffff


	//   ....[74]....
        /*0160*/ 	.word	0xffffffff


	//   ....[75]....
        /*0164*/ 	.word	0xffffffff


	//   ....[76]....
        /*0168*/ 	.word	0xffffffff


	//   ....[77]....
        /*016c*/ 	.word	0xffffffff


	//   ....[78]....
        /*0170*/ 	.word	0xffffffff


	//   ....[79]....
        /*0174*/ 	.word	0xffffffff


	//   ....[80]....
        /*0178*/ 	.word	0xffffffff


	//   ....[81]....
        /*017c*/ 	.word	0xffffffff


	//   ....[82]....
        /*0180*/ 	.word	0xffffffff


	//   ....[83]....
        /*0184*/ 	.word	0xffffffff


	//   ....[84]....
        /*0188*/ 	.word	0xffffffff


	//   ....[85]....
        /*018c*/ 	.word	0xffffffff


	//   ....[86]....
        /*0190*/ 	.word	0xffffffff


	//   ....[87]....
        /*0194*/ 	.word	0xffffffff


	//   ....[88]....
        /*0198*/ 	.word	0xffffffff


	//   ....[89]....
        /*019c*/ 	.word	0xffffffff


	//   ....[90]....
        /*01a0*/ 	.word	0xffffffff


	//   ....[91]....
        /*01a4*/ 	.word	0xffffffff


	//   ....[92]....
        /*01a8*/ 	.word	0xffffffff


	//   ....[93]....
        /*01ac*/ 	.word	0xffffffff


	//   ....[94]....
        /*01b0*/ 	.word	0xffffffff


	//   ....[95]....
        /*01b4*/ 	.word	0xffffffff


	//   ....[96]....
        /*01b8*/ 	.word	0x0500006f


	//   ....[97]....
        /*01bc*/ 	.word	0x0500006f


	//   ....[98]....
        /*01c0*/ 	.word	0x0500006f


	//   ....[99]....
        /*01c4*/ 	.word	0x0500006f


	//   ....[100]....
        /*01c8*/ 	.word	0x0500006f


	//   ....[101]....
        /*01cc*/ 	.word	0x0500006f


	//   ....[102]....
        /*01d0*/ 	.word	0x0500006f


	//   ....[103]....
        /*01d4*/ 	.word	0x0500006f


	//   ....[104]....
        /*01d8*/ 	.word	0x0500006f


	//   ....[105]....
        /*01dc*/ 	.word	0x0500006f


	//   ....[106]....
        /*01e0*/ 	.word	0x0500006f


	//   ....[107]....
        /*01e4*/ 	.word	0x0500006f


	//   ....[108]....
        /*01e8*/ 	.word	0x0500006f


	//   ....[109]....
        /*01ec*/ 	.word	0x0500006f


	//   ....[110]....
        /*01f0*/ 	.word	0x0500006f


	//   ....[111]....
        /*01f4*/ 	.word	0x0500006f


	//   ....[112]....
        /*01f8*/ 	.word	0x0500006f


	//   ....[113]....
        /*01fc*/ 	.word	0x0500006f


	//   ....[114]....
        /*0200*/ 	.word	0x0500006f


	//   ....[115]....
        /*0204*/ 	.word	0x0500006f


	//   ....[116]....
        /*0208*/ 	.word	0x0500006f


	//   ....[117]....
        /*020c*/ 	.word	0x0500006f


	//   ....[118]....
        /*0210*/ 	.word	0x0500006f


	//   ....[119]....
        /*0214*/ 	.word	0x0500006f


	//   ....[120]....
        /*0218*/ 	.word	0x0500006f


	//   ....[121]....
        /*021c*/ 	.word	0x0500006f


	//   ....[122]....
        /*0220*/ 	.word	0x0500006f


	//   ....[123]....
        /*0224*/ 	.word	0x0500006f


	//   ....[124]....
        /*0228*/ 	.word	0x0500006f


	//   ....[125]....
        /*022c*/ 	.word	0x0500006f


	//   ....[126]....
        /*0230*/ 	.word	0x0500006f


	//   ....[127]....
        /*0234*/ 	.word	0x0500006f


	//   ....[128]....
        /*0238*/ 	.word	0x0500006f


	//   ....[129]....
        /*023c*/ 	.word	0x0500006f


	//   ....[130]....
        /*0240*/ 	.word	0x0500006f


	//   ....[131]....
        /*0244*/ 	.word	0x0500006f


	//   ....[132]....
        /*0248*/ 	.word	0x0500006f


	//   ....[133]....
        /*024c*/ 	.word	0x0500006f


	//   ....[134]....
        /*0250*/ 	.word	0x0500006f


	//   ....[135]....
        /*0254*/ 	.word	0x0500006f


	//   ....[136]....
        /*0258*/ 	.word	0x0500006f


	//   ....[137]....
        /*025c*/ 	.word	0x0500006f


	//   ....[138]....
        /*0260*/ 	.word	0x0500006f


	//   ....[139]....
        /*0264*/ 	.word	0x0500006f


	//   ....[140]....
        /*0268*/ 	.word	0x0500006f


	//   ....[141]....
        /*026c*/ 	.word	0x0500006f


	//   ....[142]....
        /*0270*/ 	.word	0x0500006f


	//   ....[143]....
        /*0274*/ 	.word	0x0500006f


	//   ....[144]....
        /*0278*/ 	.word	0x0500006f


	//   ....[145]....
        /*027c*/ 	.word	0x0500006f


	//   ....[146]....
        /*0280*/ 	.word	0x0500006f


	//   ....[147]....
        /*0284*/ 	.word	0x0500006f


	//   ....[148]....
        /*0288*/ 	.word	0x0500006f


	//   ....[149]....
        /*028c*/ 	.word	0x0500006f


	//   ....[150]....
        /*0290*/ 	.word	0x0500006f


	//   ....[151]....
        /*0294*/ 	.word	0x0500006f


	//   ....[152]....
        /*0298*/ 	.word	0x0500006f


	//   ....[153]....
        /*029c*/ 	.word	0x0500006f


	//   ....[154]....
        /*02a0*/ 	.word	0x0500006f


	//   ....[155]....
        /*02a4*/ 	.word	0x0500006f


	//   ....[156]....
        /*02a8*/ 	.word	0x0500006f


	//   ....[157]....
        /*02ac*/ 	.word	0x0500006f


	//   ....[158]....
        /*02b0*/ 	.word	0x0500006f


	//   ....[159]....
        /*02b4*/ 	.word	0x0500006f


	//----- nvinfo : EIATTR_COOP_GROUP_INSTR_OFFSETS
	.align		4
.L_1379:
        /*02b8*/ 	.byte	0x04, 0x28
        /*02ba*/ 	.short	(.L_1381 - .L_1380)


	//   ....[0]....
.L_1380:
        /*02bc*/ 	.word	0x00000820


	//   ....[1]....
        /*02c0*/ 	.word	0x00000930


	//   ....[2]....
        /*02c4*/ 	.word	0x00000ac0


	//   ....[3]....
        /*02c8*/ 	.word	0x00004d80


	//   ....[4]....
        /*02cc*/ 	.word	0x00004d90


	//   ....[5]....
        /*02d0*/ 	.word	0x00004da0


	//   ....[6]....
        /*02d4*/ 	.word	0x00004db0


	//   ....[7]....
        /*02d8*/ 	.word	0x00004e40


	//   ....[8]....
        /*02dc*/ 	.word	0x00004e70


	//   ....[9]....
        /*02e0*/ 	.word	0x00004e80


	//   ....[10]....
        /*02e4*/ 	.word	0x00004e90


	//   ....[11]....
        /*02e8*/ 	.word	0x00004f20


	//   ....[12]....
        /*02ec*/ 	.word	0x00004f50


	//   ....[13]....
        /*02f0*/ 	.word	0x00004f60


	//   ....[14]....
        /*02f4*/ 	.word	0x00004f70


	//   ....[15]....
        /*02f8*/ 	.word	0x00005010


	//   ....[16]....
        /*02fc*/ 	.word	0x00005030


	//   ....[17]....
        /*0300*/ 	.word	0x00005040


	//   ....[18]....
        /*0304*/ 	.word	0x00005050


	//   ....[19]....
        /*0308*/ 	.word	0x00005100


	//   ....[20]....
        /*030c*/ 	.word	0x00005110


	//   ....[21]....
        /*0310*/ 	.word	0x00005120


	//   ....[22]....
        /*0314*/ 	.word	0x00005130


	//   ....[23]....
        /*0318*/ 	.word	0x00005290


	//   ....[24]....
        /*031c*/ 	.word	0x000052a0


	//   ....[25]....
        /*0320*/ 	.word	0x000052b0


	//   ....[26]....
        /*0324*/ 	.word	0x000052c0


	//   ....[27]....
        /*0328*/ 	.word	0x000052d0


	//   ....[28]....
        /*032c*/ 	.word	0x000052e0


	//   ....[29]....
        /*0330*/ 	.word	0x000052f0


	//   ....[30]....
        /*0334*/ 	.word	0x00005300


	//   ....[31]....
        /*0338*/ 	.word	0x00006880


	//   ....[32]....
        /*033c*/ 	.word	0x00006890


	//   ....[33]....
        /*0340*/ 	.word	0x000068a0


	//   ....[34]....
        /*0344*/ 	.word	0x000068b0


	//   ....[35]....
        /*0348*/ 	.word	0x000069c0


	//   ....[36]....
        /*034c*/ 	.word	0x000069d0


	//   ....[37]....
        /*0350*/ 	.word	0x000069e0


	//   ....[38]....
        /*0354*/ 	.word	0x000069f0


	//   ....[39]....
        /*0358*/ 	.word	0x00006b00


	//   ....[40]....
        /*035c*/ 	.word	0x00006b10


	//   ....[41]....
        /*0360*/ 	.word	0x00006b20


	//   ....[42]....
        /*0364*/ 	.word	0x00006b30


	//   ....[43]....
        /*0368*/ 	.word	0x00006c40


	//   ....[44]....
        /*036c*/ 	.word	0x00006c50


	//   ....[45]....
        /*0370*/ 	.word	0x00006c60


	//   ....[46]....
        /*0374*/ 	.word	0x00006c70


	//   ....[47]....
        /*0378*/ 	.word	0x00006d80


	//   ....[48]....
        /*037c*/ 	.word	0x00006d90


	//   ....[49]....
        /*0380*/ 	.word	0x00006da0


	//   ....[50]....
        /*0384*/ 	.word	0x00006db0


	//   ....[51]....
        /*0388*/ 	.word	0x00006ec0


	//   ....[52]....
        /*038c*/ 	.word	0x00006ed0


	//   ....[53]....
        /*0390*/ 	.word	0x00006ee0


	//   ....[54]....
        /*0394*/ 	.word	0x00006ef0


	//   ....[55]....
        /*0398*/ 	.word	0x00006f00


	//   ....[56]....
        /*039c*/ 	.word	0x00006f10


	//   ....[57]....
        /*03a0*/ 	.word	0x00006f20


	//   ....[58]....
        /*03a4*/ 	.word	0x00006f60


	//   ....[59]....
        /*03a8*/ 	.word	0x00006fa0


	//   ....[60]....
        /*03ac*/ 	.word	0x00006fe0


	//   ....[61]....
        /*03b0*/ 	.word	0x00007000


	//   ....[62]....
        /*03b4*/ 	.word	0x00007010


	//   ....[63]....
        /*03b8*/ 	.word	0x00008690


	//   ....[64]....
        /*03bc*/ 	.word	0x00008730


	//   ....[65]....
        /*03c0*/ 	.word	0x00008770


	//   ....[66]....
        /*03c4*/ 	.word	0x000087b0


	//   ....[67]....
        /*03c8*/ 	.word	0x00008900


	//   ....[68]....
        /*03cc*/ 	.word	0x00008940


	//   ....[69]....
        /*03d0*/ 	.word	0x00008980


	//   ....[70]....
        /*03d4*/ 	.word	0x000089c0


	//   ....[71]....
        /*03d8*/ 	.word	0x00008b10


	//   ....[72]....
        /*03dc*/ 	.word	0x00008b50


	//   ....[73]....
        /*03e0*/ 	.word	0x00008b90


	//   ....[74]....
        /*03e4*/ 	.word	0x00008bd0


	//   ....[75]....
        /*03e8*/ 	.word	0x00008d30


	//   ....[76]....
        /*03ec*/ 	.word	0x00008d70


	//   ....[77]....
        /*03f0*/ 	.word	0x00008db0


	//   ....[78]....
        /*03f4*/ 	.word	0x00008df0


	//   ....[79]....
        /*03f8*/ 	.word	0x00008e90


	//   ....[80]....
        /*03fc*/ 	.word	0x00008eb0


	//   ....[81]....
        /*0400*/ 	.word	0x00008ed0


	//   ....[82]....
        /*0404*/ 	.word	0x00008ee0


	//   ....[83]....
        /*0408*/ 	.word	0x00009560


	//   ....[84]....
        /*040c*/ 	.word	0x00009a30


	//   ....[85]....
        /*0410*/ 	.word	0x00009f30


	//   ....[86]....
        /*0414*/ 	.word	0x0000a110


	//   ....[87]....
        /*0418*/ 	.word	0x0000a160


	//   ....[88]....
        /*041c*/ 	.word	0x0000a1c0


	//   ....[89]....
        /*0420*/ 	.word	0x0000a210


	//   ....[90]....
        /*0424*/ 	.word	0x0000a230


	//   ....[91]....
        /*0428*/ 	.word	0x0000a3d0


	//   ....[92]....
        /*042c*/ 	.word	0x0000a410


	//   ....[93]....
        /*0430*/ 	.word	0x0000a470


	//   ....[94]....
        /*0434*/ 	.word	0x0000a4c0


	//   ....[95]....
        /*0438*/ 	.word	0x0000a4e0


	//   ....[96]....
        /*043c*/ 	.word	0x0000ac00


	//   ....[97]....
        /*0440*/ 	.word	0x0000ac50


	//   ....[98]....
        /*0444*/ 	.word	0x0000aca0


	//   ....[99]....
        /*0448*/ 	.word	0x0000acf0


	//   ....[100]....
        /*044c*/ 	.word	0x0000adf0


	//   ....[101]....
        /*0450*/ 	.word	0x0000ae40


	//   ....[102]....
        /*0454*/ 	.word	0x0000ae90


	//   ....[103]....
        /*0458*/ 	.word	0x0000aee0


	//   ....[104]....
        /*045c*/ 	.word	0x0000afe0


	//   ....[105]....
        /*0460*/ 	.word	0x0000b030


	//   ....[106]....
        /*0464*/ 	.word	0x0000b080


	//   ....[107]....
        /*0468*/ 	.word	0x0000b0d0


	//   ....[108]....
        /*046c*/ 	.word	0x0000b1d0


	//   ....[109]....
        /*0470*/ 	.word	0x0000b220


	//   ....[110]....
        /*0474*/ 	.word	0x0000b270


	//   ....[111]....
        /*0478*/ 	.word	0x0000b2c0


	//   ....[112]....
        /*047c*/ 	.word	0x0000b3c0


	//   ....[113]....
        /*0480*/ 	.word	0x0000b410


	//   ....[114]....
        /*0484*/ 	.word	0x0000b460


	//   ....[115]....
        /*0488*/ 	.word	0x0000b4b0


	//   ....[116]....
        /*048c*/ 	.word	0x0000b550


	//   ....[117]....
        /*0490*/ 	.word	0x0000b5f0


	//   ....[118]....
        /*0494*/ 	.word	0x0000b690


	//   ....[119]....
        /*0498*/ 	.word	0x0000b730


	//   ....[120]....
        /*049c*/ 	.word	0x0000b7d0


	//   ....[121]....
        /*04a0*/ 	.word	0x0000b880


	//   ....[122]....
        /*04a4*/ 	.word	0x0000b8e0


	//   ....[123]....
        /*04a8*/ 	.word	0x0000b930


	//   ....[124]....
        /*04ac*/ 	.word	0x0000b960


	//   ....[125]....
        /*04b0*/ 	.word	0x0000b9c0


	//   ....[126]....
        /*04b4*/ 	.word	0x0000ba10


	//   ....[127]....
        /*04b8*/ 	.word	0x0000ba60


	//   ....[128]....
        /*04bc*/ 	.word	0x0000baf0


	//   ....[129]....
        /*04c0*/ 	.word	0x0000bb40


	//   ....[130]....
        /*04c4*/ 	.word	0x0000bb90


	//   ....[131]....
        /*04c8*/ 	.word	0x0000bbe0


	//   ....[132]....
        /*04cc*/ 	.word	0x0000bc70


	//   ....[133]....
        /*04d0*/ 	.word	0x0000bd00


	//   ....[134]....
        /*04d4*/ 	.word	0x0000bd50


	//   ....[135]....
        /*04d8*/ 	.word	0x0000bda0


	//   ....[136]....
        /*04dc*/ 	.word	0x0000be30


	//   ....[137]....
        /*04e0*/ 	.word	0x0000bec0


	//   ....[138]....
        /*04e4*/ 	.word	0x0000bf10


	//   ....[139]....
        /*04e8*/ 	.word	0x0000bf60


	//   ....[140]....
        /*04ec*/ 	.word	0x0000bff0


	//   ....[141]....
        /*04f0*/ 	.word	0x0000c080


	//   ....[142]....
        /*04f4*/ 	.word	0x0000c0d0


	//   ....[143]....
        /*04f8*/ 	.word	0x0000c120


	//   ....[144]....
        /*04fc*/ 	.word	0x0000c1b0


	//   ....[145]....
        /*0500*/ 	.word	0x0000c240


	//   ....[146]....
        /*0504*/ 	.word	0x0000c290


	//   ....[147]....
        /*0508*/ 	.word	0x0000c2e0


	//   ....[148]....
        /*050c*/ 	.word	0x0000c370


	//   ....[149]....
        /*0510*/ 	.word	0x0000c420


	//   ....[150]....
        /*0514*/ 	.word	0x0000c470


	//   ....[151]....
        /*0518*/ 	.word	0x0000c540


	//   ....[152]....
        /*051c*/ 	.word	0x0000c5b0


	//   ....[153]....
        /*0520*/ 	.word	0x0000c600


	//   ....[154]....
        /*0524*/ 	.word	0x0000c650


	//   ....[155]....
        /*0528*/ 	.word	0x0000c6a0


	//   ....[156]....
        /*052c*/ 	.word	0x0000c6e0


	//   ....[157]....
        /*0530*/ 	.word	0x0000c730


	//   ....[158]....
        /*0534*/ 	.word	0x0000c790


	//   ....[159]....
        /*0538*/ 	.word	0x0000c7f0


	//----- nvinfo : EIATTR_VRC_CTA_INIT_COUNT
	.align		4
.L_1381:
        /*053c*/ 	.byte	0x02, 0x4a
	.zero		1
	.zero		1


	//----- nvinfo : EIATTR_EXIT_INSTR_OFFSETS
	.align		4
        /*0540*/ 	.byte	0x04, 0x1c
        /*0542*/ 	.short	(.L_1383 - .L_1382)


	//   ....[0]....
.L_1382:
        /*0544*/ 	.word	0x0000a620


	//   ....[1]....
        /*0548*/ 	.word	0x0000aba0


	//----- nvinfo : EIATTR_MAX_THREADS
	.align		4
.L_1383:
        /*054c*/ 	.byte	0x04, 0x05
        /*054e*/ 	.short	(.L_1385 - .L_1384)
.L_1384:
        /*0550*/ 	.word	0x00000080
        /*0554*/ 	.word	0x00000001
        /*0558*/ 	.word	0x00000001


	//----- nvinfo : EIATTR_CRS_STACK_SIZE
	.align		4
.L_1385:
        /*055c*/ 	.byte	0x04, 0x1e
        /*055e*/ 	.short	(.L_1387 - .L_1386)
.L_1386:
        /*0560*/ 	.word	0x00000000


	//----- nvinfo : EIATTR_CBANK_PARAM_SIZE
	.align		4
.L_1387:
        /*0564*/ 	.byte	0x03, 0x19
        /*0566*/ 	.short	0x01f0


	//----- nvinfo : EIATTR_PARAM_CBANK
	.align		4
        /*0568*/ 	.byte	0x04, 0x0a
        /*056a*/ 	.short	(.L_1389 - .L_1388)
	.align		4
.L_1388:
        /*056c*/ 	.word	index@(.nv.constant0._Z25selective_scan_bwd_kernelI32Selective_Scan_bwd_kernel_traitsILi128ELi16ELb1ELb0ELb0ELb1ELb0EfN3c107complexIfEEEEv12SSMParamsBwd)
        /*0570*/ 	.short	0x0380
        /*0572*/ 	.short	0x01f0


	//----- nvinfo : EIATTR_SW_WAR
	.align		4
.L_1389:
        /*0574*/ 	.byte	0x04, 0x36
        /*0576*/ 	.short	(.L_1391 - .L_1390)
.L_1390:
        /*0578*/ 	.word	0x00000008
.L_1391:


//--------------------- .nv.info._Z25selective_scan_bwd_kernelI32Selective_Scan_bwd_kernel_traitsILi128ELi16ELb1ELb0ELb0ELb1ELb1EfN3c107complexIfEEEEv12SSMParamsBwd --------------------------
	.section	.nv.info._Z25selective_scan_bwd_kernelI32Selective_Scan_bwd_kernel_traitsILi128ELi16ELb1ELb0ELb0ELb1ELb1EfN3c107complexIfEEEEv12SSMParamsBwd,"",@"SHT_CUDA_INFO"
	.sectionflags	@""
	.align	4


	//----- nvinfo : EIATTR_CUDA_API_VERSION
	.align		4
        /*0000*/ 	.byte	0x04, 0x37
        /*0002*/ 	.short	(.L_1393 - .L_1392)
.L_1392:
        /*0004*/ 	.word	0x00000082


	//----- nvinfo : EIATTR_KPARAM_INFO
	.align		4
.L_1393:
        /*0008*/ 	.byte	0x04, 0x17
        /*000a*/ 	.short	(.L_1395 - .L_1394)
.L_1394:
        /*000c*/ 	.word	0x00000000
        /*0010*/ 	.short	0x0000
        /*0012*/ 	.short	0x0000
        /*0014*/ 	.byte	0x00, 0xf0, 0xc1, 0x07


	//----- nvinfo : EIATTR_SPARSE_MMA_MASK
	.align		4
.L_1395:
        /*0018*/ 	.byte	0x03, 0x50
        /*001a*/ 	.short	0x0000


	//----- nvinfo : EIATTR_MAXREG_COUNT
	.align		4
        /*001c*/ 	.byte	0x03, 0x1b
        /*001e*/ 	.short	0x00ff


	//----- nvinfo : EIATTR_NUM_BARRIERS
	.align		4
        /*0020*/ 	.byte	0x02, 0x4c
        /*0022*/ 	.byte	0x01
	.zero		1


	//----- nvinfo : EIATTR_MERCURY_ISA_VERSION
	.align		4
        /*0024*/ 	.byte	0x03, 0x5f
        /*0026*/ 	.short	0x0101


	//----- nvinfo : EIATTR_INT_WARP_WIDE_INSTR_OFFSETS
	.align		4
        /*0028*/ 	.byte	0x04, 0x31
        /*002a*/ 	.short	(.L_1397 - .L_1396)


	//   ....[0]....
.L_1396:
        /*002c*/ 	.word	0x00007650


	//   ....[1]....
        /*0030*/ 	.word	0x00008670


	//----- nvinfo : EIATTR_COOP_GROUP_MASK_REGIDS
	.align		4
.L_1397:
        /*0034*/ 	.byte	0x04, 0x29
        /*0036*/ 	.short	(.L_1399 - .L_1398)


	//   ....[0]....
.L_1398:
        /*0038*/ 	.word	0xffffffff


	//   ....[1]....
        /*003c*/ 	.word	0xffffffff


	//   ....[2]....
        /*0040*/ 	.word	0xffffffff


	//   ....[3]....
        /*0044*/ 	.word	0xffffffff


	//   ....[4]....
        /*0048*/ 	.word	0xffffffff


	//   ....[5]....
        /*004c*/ 	.word	0xffffffff


	//   ....[6]....
        /*0050*/ 	.word	0xffffffff


	//   ....[7]....
        /*0054*/ 	.word	0xffffffff


	//   ....[8]....
        /*0058*/ 	.word	0xffffffff


	//   ....[9]....
        /*005c*/ 	.word	0xffffffff


	//   ....[10]....
        /*0060*/ 	.word	0xffffffff


	//   ....[11]....
        /*0064*/ 	.word	0xffffffff


	//   ....[12]....
        /*0068*/ 	.word	0xffffffff


	//   ....[13]....
        /*006c*/ 	.word	0xffffffff


	//   ....[14]....
        /*0070*/ 	.word	0xffffffff


	//   ....[15]....
        /*0074*/ 	.word	0xffffffff


	//   ....[16]....
        /*0078*/ 	.word	0xffffffff


	//   ....[17]....
        /*007c*/ 	.word	0xffffffff


	//   ....[18]....
        /*0080*/ 	.word	0xffffffff


	//   ....[19]....
        /*0084*/ 	.word	0xffffffff


	//   ....[20]....
        /*0088*/ 	.word	0xffffffff


	//   ....[21]....
        /*008c*/ 	.word	0xffffffff


	//   ....[22]....
        /*0090*/ 	.word	0xffffffff


	//   ....[23]....
        /*0094*/ 	.word	0xffffffff


	//   ....[24]....
        /*0098*/ 	.word	0xffffffff


	//   ....[25]....
        /*009c*/ 	.word	0xffffffff


	//   ....[26]....
        /*00a0*/ 	.word	0xffffffff


	//   ....[27]....
        /*00a4*/ 	.word	0xffffffff


	//   ....[28]....
        /*00a8*/ 	.word	0xffffffff


	//   ....[29]....
        /*00ac*/ 	.word	0xffffffff


	//   ....[30]....
        /*00b0*/ 	.word	0xffffffff


	//   ....[31]....
        /*00b4*/ 	.word	0xffffffff


	//   ....[32]....
        /*00b8*/ 	.word	0xffffffff


	//   ....[33]....
        /*00bc*/ 	.word	0xffffffff


	//   ....[34]....
        /*00c0*/ 	.word	0xffffffff


	//   ....[35]....
        /*00c4*/ 	.word	0xffffffff


	//   ....[36]....
        /*00c8*/ 	.word	0xffffffff


	//   ....[37]....
        /*00cc*/ 	.word	0xffffffff


	//   ....[38]....
        /*00d0*/ 	.word	0xffffffff


	//   ....[39]....
        /*00d4*/ 	.word	0xffffffff


	//   ....[40]....
        /*00d8*/ 	.word	0xffffffff


	//   ....[41]....
        /*00dc*/ 	.word	0xffffffff


	//   ....[42]....
        /*00e0*/ 	.word	0xffffffff


	//   ....[43]....
        /*00e4*/ 	.word	0xffffffff


	//   ....[44]....
        /*00e8*/ 	.word	0xffffffff


	//   ....[45]....
        /*00ec*/ 	.word	0xffffffff


	//   ....[46]....
        /*00f0*/ 	.word	0xffffffff


	//   ....[47]....
        /*00f4*/ 	.word	0xffffffff


	//   ....[48]....
        /*00f8*/ 	.word	0xffffffff


	//   ....[49]....
        /*00fc*/ 	.word	0xffffffff


	//   ....[50]....
        /*0100*/ 	.word	0xffffffff


	//   ....[51]....
        /*0104*/ 	.word	0xffffffff


	//   ....[52]....
        /*0108*/ 	.word	0xffffffff


	//   ....[53]....
        /*010c*/ 	.word	0xffffffff


	//   ....[54]....
        /*0110*/ 	.word	0xffffffff


	//   ....[55]....
        /*0114*/ 	.word	0xffffffff


	//   ....[56]....
        /*0118*/ 	.word	0xffffffff


	//   ....[57]....
        /*011c*/ 	.word	0xffffffff


	//   ....[58]....
        /*0120*/ 	.word	0xffffffff


	//   ....[59]....
        /*0124*/ 	.word	0xffffffff


	//   ....[60]....
        /*0128*/ 	.word	0xffffffff


	//   ....[61]....
        /*012c*/ 	.word	0xffffffff


	//   ....[62]....
        /*0130*/ 	.word	0xffffffff


	//   ....[63]....
        /*0134*/ 	.word	0xffffffff


	//   ....[64]....
        /*0138*/ 	.word	0xffffffff


	//   ....[65]....
        /*013c*/ 	.word	0xffffffff


	//   ....[66]....
        /*0140*/ 	.word	0xffffffff


	//   ....[67]....
        /*0144*/ 	.word	0xffffffff


	//   ....[68]....
        /*0148*/ 	.word	0xffffffff


	//   ....[69]....
        /*014c*/ 	.word	0xffffffff


	//   ....[70]....
        /*0150*/ 	.word	0xffffffff


	//   ....[71]....
        /*0154*/ 	.word	0xffffffff


	//   ....[72]....
        /*0158*/ 	.word	0xffffffff


	//   ....[73]....
        /*015c*/ 	.word	0xffffffff


	//   ....[74]....
        /*0160*/ 	.word	0xffffffff


	//   ....[75]....
        /*0164*/ 	.word	0xffffffff


	//   ....[76]....
        /*0168*/ 	.word	0xffffffff


	//   ....[77]....
        /*016c*/ 	.word	0xffffffff


	//   ....[78]....
        /*0170*/ 	.word	0xffffffff


	//   ....[79]....
        /*0174*/ 	.word	0xffffffff


	//   ....[80]....
        /*0178*/ 	.word	0xffffffff


	//   ....[81]....
        /*017c*/ 	.word	0xffffffff


	//   ....[82]....
        /*0180*/ 	.word	0xffffffff


	//   ....[83]....
        /*0184*/ 	.word	0xffffffff


	//   ....[84]....
        /*0188*/ 	.word	0xffffffff


	//   ....[85]....
        /*018c*/ 	.word	0xffffffff


	//   ....[86]....
        /*0190*/ 	.word	0xffffffff


	//   ....[87]....
        /*0194*/ 	.word	0xffffffff


	//   ....[88]....
        /*0198*/ 	.word	0xffffffff


	//   ....[89]....
        /*019c*/ 	.word	0xffffffff


	//   ....[90]....
        /*01a0*/ 	.word	0xffffffff


	//   ....[91]....
        /*01a4*/ 	.word	0xffffffff


	//   ....[92]....
        /*01a8*/ 	.word	0xffffffff


	//   ....[93]....
        /*01ac*/ 	.word	0xffffffff


	//   ....[94]....
        /*01b0*/ 	.word	0xffffffff


	//   ....[95]....
        /*01b4*/ 	.word	0xffffffff


	//   ....[96]....
        /*01b8*/ 	.word	0xffffffff


	//   ....[97]....
        /*01bc*/ 	.word	0xffffffff


	//   ....[98]....
        /*01c0*/ 	.word	0xffffffff


	//   ....[99]....
        /*01c4*/ 	.word	0xffffffff


	//   ....[100]....
        /*01c8*/ 	.word	0x0500006f


	//   ....[101]....
        /*01cc*/ 	.word	0x0500006f


	//   ....[102]....
        /*01d0*/ 	.word	0x0500006f


	//   ....[103]....
        /*01d4*/ 	.word	0x0500006f


	//   ....[104]....
        /*01d8*/ 	.word	0x0500006f


	//   ....[105]....
        /*01dc*/ 	.word	0x0500006f


	//   ....[106]....
        /*01e0*/ 	.word	0x0500006f


	//   ....[107]....
        /*01e4*/ 	.word	0x0500006f


	//   ....[108]....
        /*01e8*/ 	.word	0x0500006f


	//   ....[109]....
        /*01ec*/ 	.word	0x0500006f


	//   ....[110]....
        /*01f0*/ 	.word	0x0500006f


	//   ....[111]....
        /*01f4*/ 	.word	0x0500006f


	//   ....[112]....
        /*01f8*/ 	.word	0x0500006f


	//   ....[113]....
        /*01fc*/ 	.word	0x0500006f


	//   ....[114]....
        /*0200*/ 	.word	0x0500006f


	//   ....[115]....
        /*0204*/ 	.word	0x0500006f


	//   ....[116]....
        /*0208*/ 	.word	0x0500006f


	//   ....[117]....
        /*020c*/ 	.word	0x0500006f


	//   ....[118]....
        /*0210*/ 	.word	0x0500006f


	//   ....[119]....
        /*0214*/ 	.word	0x0500006f


	//   ....[120]....
        /*0218*/ 	.word	0x0500006f


	//   ....[121]....
        /*021c*/ 	.word	0x0500006f


	//   ....[122]....
        /*0220*/ 	.word	0x0500006f


	//   ....[123]....
        /*0224*/ 	.word	0x0500006f


	//   ....[124]....
        /*0228*/ 	.word	0x0500006f


	//   ....[125]....
        /*022c*/ 	.word	0x0500006f


	//   ....[126]....
        /*0230*/ 	.word	0x0500006f


	//   ....[127]....
        /*0234*/ 	.word	0x0500006f


	//   ....[128]....
        /*0238*/ 	.word	0x0500006f


	//   ....[129]....
        /*023c*/ 	.word	0x0500006f


	//   ....[130]....
        /*0240*/ 	.word	0x0500006f


	//   ....[131]....
        /*0244*/ 	.word	0x0500006f


	//   ....[132]....
        /*0248*/ 	.word	0x0500006f


	//   ....[133]....
        /*024c*/ 	.word	0x0500006f


	//   ....[134]....
        /*0250*/ 	.word	0x0500006f


	//   ....[135]....
        /*0254*/ 	.word	0x0500006f


	//   ....[136]....
        /*0258*/ 	.word	0x0500006f


	//   ....[137]....
        /*025c*/ 	.word	0x0500006f


	//   ....[138]....
        /*0260*/ 	.word	0x0500006f


	//   ....[139]....
        /*0264*/ 	.word	0x0500006f


	//   ....[140]....
        /*0268*/ 	.word	0x0500006f


	//   ....[141]....
        /*026c*/ 	.word	0x0500006f


	//   ....[142]....
        /*0270*/ 	.word	0x0500006f


	//   ....[143]....
        /*0274*/ 	.word	0x0500006f


	//   ....[144]....
        /*0278*/ 	.word	0x0500006f


	//   ....[145]....
        /*027c*/ 	.word	0x0500006f


	//   ....[146]....
        /*0280*/ 	.word	0x0500006f


	//   ....[147]....
        /*0284*/ 	.word	0x0500006f


	//   ....[148]....
        /*0288*/ 	.word	0x0500006f


	//   ....[149]....
        /*028c*/ 	.word	0x0500006f


	//   ....[150]....
        /*0290*/ 	.word	0x0500006f


	//   ....[151]....
        /*0294*/ 	.word	0x0500006f


	//   ....[152]....
        /*0298*/ 	.word	0x0500006f


	//   ....[153]....
        /*029c*/ 	.word	0x0500006f


	//   ....[154]....
        /*02a0*/ 	.word	0x0500006f


	//   ....[155]....
        /*02a4*/ 	.word	0x0500006f


	//   ....[156]....
        /*02a8*/ 	.word	0x0500006f


	//   ....[157]....
        /*02ac*/ 	.word	0x0500006f


	//   ....[158]....
        /*02b0*/ 	.word	0x0500006f


	//   ....[159]....
        /*02b4*/ 	.word	0x0500006f


	//   ....[160]....
        /*02b8*/ 	.word	0x0500006f


	//   ....[161]....
        /*02bc*/ 	.word	0x0500006f


	//   ....[162]....
        /*02c0*/ 	.word	0x0500006f


	//   ....[163]....
        /*02c4*/ 	.word	0x0500006f


	//----- nvinfo : EIATTR_COOP_GROUP_INSTR_OFFSETS
	.align		4
.L_1399:
        /*02c8*/ 	.byte	0x04, 0x28
        /*02ca*/ 	.short	(.L_1401 - .L_1400)


	//   ....[0]....
.L_1400:
        /*02cc*/ 	.word	0x00000800


	//   ....[1]....
        /*02d0*/ 	.word	0x00000910


	//   ....[2]....
        /*02d4*/ 	.word	0x00000ad0


	//   ....[3]....
        /*02d8*/ 	.word	0x00002fc0


	//   ....[4]....
        /*02dc*/ 	.word	0x00003550


	//   ....[5]....
        /*02e0*/ 	.word	0x00003bf0


	//   ....[6]....
        /*02e4*/ 	.word	0x00003f70


	//   ....[7]....
        /*02e8*/ 	.word	0x00005fd0


	//   ....[8]....
        /*02ec*/ 	.word	0x00005fe0


	//   ....[9]....
        /*02f0*/ 	.word	0x00005ff0


	//   ....[10]....
        /*02f4*/ 	.word	0x00006000


	//   ....[11]....
        /*02f8*/ 	.word	0x00006090


	//   ....[12]....
        /*02fc*/ 	.word	0x000060c0


	//   ....[13]....
        /*0300*/ 	.word	0x000060d0


	//   ....[14]....
        /*0304*/ 	.word	0x000060e0


	//   ....[15]....
        /*0308*/ 	.word	0x00006170


	//   ....[16]....
        /*030c*/ 	.word	0x000061a0


	//   ....[17]....
        /*0310*/ 	.word	0x000061b0


	//   ....[18]....
        /*0314*/ 	.word	0x000061c0


	//   ....[19]....
        /*0318*/ 	.word	0x00006260


	//   ....[20]....
        /*031c*/ 	.word	0x00006280


	//   ....[21]....
        /*0320*/ 	.word	0x00006290


	//   ....[22]....
        /*0324*/ 	.word	0x000062a0


	//   ....[23]....
        /*0328*/ 	.word	0x00006350


	//   ....[24]....
        /*032c*/ 	.word	0x00006360


	//   ....[25]....
        /*0330*/ 	.word	0x00006370


	//   ....[26]....
        /*0334*/ 	.word	0x00006380


	//   ....[27]....
        /*0338*/ 	.word	0x000064e0


	//   ....[28]....
        /*033c*/ 	.word	0x000064f0


	//   ....[29]....
        /*0340*/ 	.word	0x00006500


	//   ....[30]....
        /*0344*/ 	.word	0x00006510


	//   ....[31]....
        /*0348*/ 	.word	0x00006520


	//   ....[32]....
        /*034c*/ 	.word	0x00006530


	//   ....[33]....
        /*0350*/ 	.word	0x00006540


	//   ....[34]....
        /*0354*/ 	.word	0x00006550


	//   ....[35]....
        /*0358*/ 	.word	0x00007ad0


	//   ....[36]....
        /*035c*/ 	.word	0x00007ae0


	//   ....[37]....
        /*0360*/ 	.word	0x00007af0


	//   ....[38]....
        /*0364*/ 	.word	0x00007b00


	//   ....[39]....
        /*0368*/ 	.word	0x00007c10


	//   ....[40]....
        /*036c*/ 	.word	0x00007c20


	//   ....[41]....
        /*0370*/ 	.word	0x00007c30


	//   ....[42]....
        /*0374*/ 	.word	0x00007c40


	//   ....[43]....
        /*0378*/ 	.word	0x00007d50


	//   ....[44]....
        /*037c*/ 	.word	0x00007d60


	//   ....[45]....
        /*0380*/ 	.word	0x00007d70


	//   ....[46]....
        /*0384*/ 	.word	0x00007d80


	//   ....[47]....
        /*0388*/ 	.word	0x00007e90


	//   ....[48]....
        /*038c*/ 	.word	0x00007ea0


	//   ....[49]....
        /*0390*/ 	.word	0x00007eb0


	//   ....[50]....
        /*0394*/ 	.word	0x00007ec0


	//   ....[51]....
        /*0398*/ 	.word	0x00007fd0


	//   ....[52]....
        /*039c*/ 	.word	0x00007fe0


	//   ....[53]....
        /*03a0*/ 	.word	0x00007ff0


	//   ....[54]....
        /*03a4*/ 	.word	0x00008000


	//   ....[55]....
        /*03a8*/ 	.word	0x00008110


	//   ....[56]....
        /*03ac*/ 	.word	0x00008120


	//   ....[57]....
        /*03b0*/ 	.word	0x00008130


	//   ....[58]....
        /*03b4*/ 	.word	0x00008140


	//   ....[59]....
        /*03b8*/ 	.word	0x00008150


	//   ....[60]....
        /*03bc*/ 	.word	0x00008160


	//   ....[61]....
        /*03c0*/ 	.word	0x00008170


	//   ....[62]....
        /*03c4*/ 	.word	0x000081b0


	//   ....[63]....
        /*03c8*/ 	.word	0x000081f0


	//   ....[64]....
        /*03cc*/ 	.word	0x00008230


	//   ....[65]....
        /*03d0*/ 	.word	0x00008250


	//   ....[66]....
        /*03d4*/ 	.word	0x00008260


	//   ....[67]....
        /*03d8*/ 	.word	0x00009940


	//   ....[68]....
        /*03dc*/ 	.word	0x00009980


	//   ....[69]....
        /*03e0*/ 	.word	0x000099c0


	//   ....[70]....
        /*03e4*/ 	.word	0x00009a00


	//   ....[71]....
        /*03e8*/ 	.word	0x00009b10


	//   ....[72]....
        /*03ec*/ 	.word	0x00009b50


	//   ....[73]....
        /*03f0*/ 	.word	0x00009b90


	//   ....[74]....
        /*03f4*/ 	.word	0x00009bd0


	//   ....[75]....
        /*03f8*/ 	.word	0x00009ce0


	//   ....[76]....
        /*03fc*/ 	.word	0x00009d20


	//   ....[77]....
        /*0400*/ 	.word	0x00009d60


	//   ....[78]....
        /*0404*/ 	.word	0x00009da0


	//   ....[79]....
        /*0408*/ 	.word	0x00009eb0


	//   ....[80]....
        /*040c*/ 	.word	0x00009f00


	//   ....[81]....
        /*0410*/ 	.word	0x00009f40


	//   ....[82]....
        /*0414*/ 	.word	0x00009f80


	//   ....[83]....
        /*0418*/ 	.word	0x0000a0d0


	//   ....[84]....
        /*041c*/ 	.word	0x0000a100


	//   ....[85]....
        /*0420*/ 	.word	0x0000a110


	//   ....[86]....
        /*0424*/ 	.word	0x0000a120


	//   ....[87]....
        /*0428*/ 	.word	0x0000a780


	//   ....[88]....
        /*042c*/ 	.word	0x0000ac50


	//   ....[89]....
        /*0430*/ 	.word	0x0000b150


	//   ....[90]....
        /*0434*/ 	.word	0x0000b330


	//   ....[91]....
        /*0438*/ 	.word	0x0000b380


	//   ....[92]....
        /*043c*/ 	.word	0x0000b3e0


	//   ....[93]....
        /*0440*/ 	.word	0x0000b430


	//   ....[94]....
        /*0444*/ 	.word	0x0000b450


	//   ....[95]....
        /*0448*/ 	.word	0x0000b5f0


	//   ....[96]....
        /*044c*/ 	.word	0x0000b630


	//   ....[97]....
        /*0450*/ 	.word	0x0000b690


	//   ....[98]....
        /*0454*/ 	.word	0x0000b6e0


	//   ....[99]....
        /*0458*/ 	.word	0x0000b700


	//   ....[100]....
        /*045c*/ 	.word	0x0000be20


	//   ....[101]....
        /*0460*/ 	.word	0x0000be70


	//   ....[102]....
        /*0464*/ 	.word	0x0000bec0


	//   ....[103]....
        /*0468*/ 	.word	0x0000bf10


	//   ....[104]....
        /*046c*/ 	.word	0x0000c010


	//   ....[105]....
        /*0470*/ 	.word	0x0000c060


	//   ....[106]....
        /*0474*/ 	.word	0x0000c0b0


	//   ....[107]....
        /*0478*/ 	.word	0x0000c100


	//   ....[108]....
        /*047c*/ 	.word	0x0000c200


	//   ....[109]....
        /*0480*/ 	.word	0x0000c250


	//   ....[110]....
        /*0484*/ 	.word	0x0000c2a0


	//   ....[111]....
        /*0488*/ 	.word	0x0000c2f0


	//   ....[112]....
        /*048c*/ 	.word	0x0000c3f0


	//   ....[113]....
        /*0490*/ 	.word	0x0000c440


	//   ....[114]....
        /*0494*/ 	.word	0x0000c490


	//   ....[115]....
        /*0498*/ 	.word	0x0000c4e0


	//   ....[116]....
        /*049c*/ 	.word	0x0000c5e0


	//   ....[117]....
        /*04a0*/ 	.word	0x0000c630


	//   ....[118]....
        /*04a4*/ 	.word	0x0000c680


	//   ....[119]....
        /*04a8*/ 	.word	0x0000c6d0


	//   ....[120]....
        /*04ac*/ 	.word	0x0000c770


	//   ....[121]....
        /*04b0*/ 	.word	0x0000c810


	//   ....[122]....
        /*04b4*/ 	.word	0x0000c8b0


	//   ....[123]....
        /*04b8*/ 	.word	0x0000c950


	//   ....[124]....
        /*04bc*/ 	.word	0x0000c9f0


	//   ....[125]....
        /*04c0*/ 	.word	0x0000caa0


	//   ....[126]....
        /*04c4*/ 	.word	0x0000cb00


	//   ....[127]....
        /*04c8*/ 	.word	0x0000cb50


	//   ....[128]....
        /*04cc*/ 	.word	0x0000cb80


	//   ....[129]....
        /*04d0*/ 	.word	0x0000cbe0


	//   ....[130]....
        /*04d4*/ 	.word	0x0000cc30


	//   ....[131]....
        /*04d8*/ 	.word	0x0000cc80


	//   ....[132]....
        /*04dc*/ 	.word	0x0000cd10


	//   ....[133]....
        /*04e0*/ 	.word	0x0000cd60


	//   ....[134]....
        /*04e4*/ 	.word	0x0000cdb0


	//   ....[135]....
        /*04e8*/ 	.word	0x0000ce00


	//   ....[136]....
        /*04ec*/ 	.word	0x0000ce90


	//   ....[137]....
        /*04f0*/ 	.word	0x0000cf20


	//   ....[138]....
        /*04f4*/ 	.word	0x0000cf70


	//   ....[139]....
        /*04f8*/ 	.word	0x0000cfc0


	//   ....[140]....
        /*04fc*/ 	.word	0x0000d050


	//   ....[141]....
        /*0500*/ 	.word	0x0000d0e0


	//   ....[142]....
        /*0504*/ 	.word	0x0000d130


	//   ....[143]....
        /*0508*/ 	.word	0x0000d180


	//   ....[144]....
        /*050c*/ 	.word	0x0000d210


	//   ....[145]....
        /*0510*/ 	.word	0x0000d2a0


	//   ....[146]....
        /*0514*/ 	.word	0x0000d2f0


	//   ....[147]....
        /*0518*/ 	.word	0x0000d340


	//   ....[148]....
        /*051c*/ 	.word	0x0000d3d0


	//   ....[149]....
        /*0520*/ 	.word	0x0000d460


	//   ....[150]....
        /*0524*/ 	.word	0x0000d4b0


	//   ....[151]....
        /*0528*/ 	.word	0x0000d500


	//   ....[152]....
        /*052c*/ 	.word	0x0000d590


	//   ....[153]....
        /*0530*/ 	.word	0x0000d640


	//   ....[154]....
        /*0534*/ 	.word	0x0000d690


	//   ....[155]....
        /*0538*/ 	.word	0x0000d760


	//   ....[156]....
        /*053c*/ 	.word	0x0000d7d0


	//   ....[157]....
        /*0540*/ 	.word	0x0000d820


	//   ....[158]....
        /*0544*/ 	.word	0x0000d870


	//   ....[159]....
        /*0548*/ 	.word	0x0000d8c0


	//   ....[160]....
        /*054c*/ 	.word	0x0000d900


	//   ....[161]....
        /*0550*/ 	.word	0x0000d950


	//   ....[162]....
        /*0554*/ 	.word	0x0000d9b0


	//   ....[163]....
        /*0558*/ 	.word	0x0000da10


	//----- nvinfo : EIATTR_VRC_CTA_INIT_COUNT
	.align		4
.L_1401:
        /*055c*/ 	.byte	0x02, 0x4a
	.zero		1
	.zero		1


	//----- nvinfo : EIATTR_EXIT_INSTR_OFFSETS
	.align		4
        /*0560*/ 	.byte	0x04, 0x1c
        /*0562*/ 	.short	(.L_1403 - .L_1402)


	//   ....[0]....
.L_1402:
        /*0564*/ 	.word	0x0000b840


	//   ....[1]....
        /*0568*/ 	.word	0x0000bdc0


	//----- nvinfo : EIATTR_MAX_THREADS
	.align		4
.L_1403:
        /*056c*/ 	.byte	0x04, 0x05
        /*056e*/ 	.short	(.L_1405 - .L_1404)
.L_1404:
        /*0570*/ 	.word	0x00000080
        /*0574*/ 	.word	0x00000001
        /*0578*/ 	.word	0x00000001


	//----- nvinfo : EIATTR_CRS_STACK_SIZE
	.align		4
.L_1405:
        /*057c*/ 	.byte	0x04, 0x1e
        /*057e*/ 	.short	(.L_1407 - .L_1406)
.L_1406:
        /*0580*/ 	.word	0x00000000


	//----- nvinfo : EIATTR_CBANK_PARAM_SIZE
	.align		4
.L_1407:
        /*0584*/ 	.byte	0x03, 0x19
        /*0586*/ 	.short	0x01f0


	//----- nvinfo : EIATTR_PARAM_CBANK
	.align		4
        /*0588*/ 	.byte	0x04, 0x0a
        /*058a*/ 	.short	(.L_1409 - .L_1408)
	.align		4
.L_1408:
        /*058c*/ 	.word	index@(.nv.constant0._Z25selective_scan_bwd_kernelI32Selective_Scan_bwd_kernel_traitsILi128ELi16ELb1ELb0ELb0ELb1ELb1EfN3c107complexIfEEEEv12SSMParamsBwd)
        /*0590*/ 	.short	0x0380
        /*0592*/ 	.short	0x01f0


	//----- nvinfo : EIATTR_SW_WAR
	.align		4
.L_1409:
        /*0594*/ 	.byte	0x04, 0x36
        /*0596*/ 	.short	(.L_1411 - .L_1410)
.L_1410:
        /*0598*/ 	.word	0x00000008
.L_1411:


//--------------------- .nv.info._Z25selective_scan_bwd_kernelI32Selective_Scan_bwd_kernel_traitsILi128ELi16ELb1ELb0ELb1ELb0ELb0EfN3c107complexIfEEEEv12SSMParamsBwd --------------------------
	.section	.nv.info._Z25selective_scan_bwd_kernelI32Selective_Scan_bwd_kernel_traitsILi128ELi16ELb1ELb0ELb1ELb0ELb0EfN3c107complexIfEEEEv12SSMParamsBwd,"",@"SHT_CUDA_INFO"
	.sectionflags	@""
	.align	4


	//----- nvinfo : EIATTR_CUDA_API_VERSION
	.align		4
        /*0000*/ 	.byte	0x04, 0x37
        /*0002*/ 	.short	(.L_1413 - .L_1412)
.L_1412:
        /*0004*/ 	.word	0x00000082


	//----- nvinfo : EIATTR_KPARAM_INFO
	.align		4
.L_1413:
        /*0008*/ 	.byte	0x04, 0x17
        /*000a*/ 	.short	(.L_1415 - .L_1414)
.L_1414:
        /*000c*/ 	.word	0x00000000
        /*0010*/ 	.short	0x0000
        /*0012*/ 	.short	0x0000
        /*0014*/ 	.byte	0x00, 0xf0, 0xc1, 0x07


	//----- nvinfo : EIATTR_SPARSE_MMA_MASK
	.align		4
.L_1415:
        /*0018*/ 	.byte	0x03, 0x50
        /*001a*/ 	.short	0x0000


	//----- nvinfo : EIATTR_MAXREG_COUNT
	.align		4
        /*001c*/ 	.byte	0x03, 0x1b
        /*001e*/ 	.short	0x00ff


	//----- nvinfo : EIATTR_NUM_BARRIERS
	.align		4
        /*0020*/ 	.byte	0x02, 0x4c
        /*0022*/ 	.byte	0x01
	.zero		1


	//----- nvinfo : EIATTR_MERCURY_ISA_VERSION
	.align		4
        /*0024*/ 	.byte	0x03, 0x5f
        /*0026*/ 	.short	0x0101


	//----- nvinfo : EIATTR_INT_WARP_WIDE_INSTR_OFFSETS
	.align		4
        /*0028*/ 	.byte	0x04, 0x31
        /*002a*/ 	.short	(.L_1417 - .L_1416)


	//   ....[0]....
.L_1416:
        /*002c*/ 	.word	0x00004ad0


	//   ....[1]....
        /*0030*/ 	.word	0x00006500


	//----- nvinfo : EIATTR_COOP_GROUP_MASK_REGIDS
	.align		4
.L_1417:
        /*0034*/ 	.byte	0x04, 0x29
        /*0036*/ 	.short	(.L_1419 - .L_1418)


	//   ....[0]....
.L_1418:
        /*0038*/ 	.word	0xffffffff


	//   ....[1]....
        /*003c*/ 	.word	0xffffffff


	//   ....[2]....
        /*0040*/ 	.word	0xffffffff


	//   ....[3]....
        /*0044*/ 	.word	0xffffffff


	//   ....[4]....
        /*0048*/ 	.word	0xffffffff


	//   ....[5]....
        /*004c*/ 	.word	0xffffffff


	//   ....[6]....
        /*0050*/ 	.word	0xffffffff


	//   ....[7]....
        /*0054*/ 	.word	0xffffffff


	//   ....[8]....
        /*0058*/ 	.word	0xffffffff


	//   ....[9]....
        /*005c*/ 	.word	0xffffffff


	//   ....[10]....
        /*0060*/ 	.word	0xffffffff


	//   ....[11]....
        /*0064*/ 	.word	0xffffffff


	//   ....[12]....
        /*0068*/ 	.word	0xffffffff


	//   ....[13]....
        /*006c*/ 	.word	0xffffffff


	//   ....[14]....
        /*0070*/ 	.word	0xffffffff


	//   ....[15]....
        /*0074*/ 	.word	0xffffffff


	//   ....[16]....
        /*0078*/ 	.word	0xffffffff


	//   ....[17]....
        /*007c*/ 	.word	0xffffffff


	//   ....[18]....
        /*0080*/ 	.word	0xffffffff


	//   ....[19]....
        /*0084*/ 	.word	0xffffffff


	//   ....[20]....
        /*0088*/ 	.word	0xffffffff


	//   ....[21]....
        /*008c*/ 	.word	0xffffffff


	//   ....[22]....
        /*0090*/ 	.word	0xffffffff


	//   ....[23]....
        /*0094*/ 	.word	0xffffffff


	//   ....[24]....
        /*0098*/ 	.word	0xffffffff


	//   ....[25]....
        /*009c*/ 	.word	0xffffffff


	//   ....[26]....
        /*00a0*/ 	.word	0xffffffff


	//   ....[27]....
        /*00a4*/ 	.word	0xffffffff


	//   ....[28]....
        /*00a8*/ 	.word	0xffffffff


	//   ....[29]....
        /*00ac*/ 	.word	0xffffffff


	//   ....[30]....
        /*00b0*/ 	.word	0xffffffff


	//   ....[31]....
        /*00b4*/ 	.word	0xffffffff


	//   ....[32]....
        /*00b8*/ 	.word	0xffffffff


	//   ....[33]....
        /*00bc*/ 	.word	0xffffffff


	//   ....[34]....
        /*00c0*/ 	.word	0xffffffff


	//   ....[35]....
        /*00c4*/ 	.word	0xffffffff


	//   ....[36]....
        /*00c8*/ 	.word	0xffffffff


	//   ....[37]....
        /*00cc*/ 	.word	0xffffffff


	//   ....[38]....
        /*00d0*/ 	.word	0xffffffff


	//   ....[39]....
        /*00d4*/ 	.word	0xffffffff


	//   ....[40]....
        /*00d8*/ 	.word	0xffffffff


	//   ....[41]....
        /*00dc*/ 	.word	0xffffffff


	//   ....[42]....
        /*00e0*/ 	.word	0xffffffff


	//   ....[43]....
        /*00e4*/ 	.word	0xffffffff


	//   ....[44]....
        /*00e8*/ 	.word	0xffffffff


	//   ....[45]....
        /*00ec*/ 	.word	0xffffffff


	//   ....[46]....
        /*00f0*/ 	.word	0xffffffff


	//   ....[47]....
        /*00f4*/ 	.word	0xffffffff


	//   ....[48]....
        /*00f8*/ 	.word	0xffffffff


	//   ....[49]....
        /*00fc*/ 	.word	0xffffffff


	//   ....[50]....
        /*0100*/ 	.word	0xffffffff


	//   ....[51]....
        /*0104*/ 	.word	0xffffffff


	//   ....[52]....
        /*0108*/ 	.word	0xffffffff


	//   ....[53]....
        /*010c*/ 	.word	0xffffffff


	//   ....[54]....
        /*0110*/ 	.word	0xffffffff


	//   ....[55]....
        /*0114*/ 	.word	0xffffffff


	//   ....[56]....
        /*0118*/ 	.word	0xffffffff


	//   ....[57]....
        /*011c*/ 	.word	0xffffffff


	//   ....[58]....
        /*0120*/ 	.word	0xffffffff


	//   ....[59]....
        /*0124*/ 	.word	0xffffffff


	//   ....[60]....
        /*0128*/ 	.word	0xffffffff


	//   ....[61]....
        /*012c*/ 	.word	0xffffffff


	//   ....[62]....
        /*0130*/ 	.word	0xffffffff


	//   ....[63]....
        /*0134*/ 	.word	0xffffffff


	//   ....[64]....
        /*0138*/ 	.word	0xffffffff


	//   ....[65]....
        /*013c*/ 	.word	0xffffffff


	//   ....[66]....
        /*0140*/ 	.word	0xffffffff


	//   ....[67]....
        /*0144*/ 	.word	0xffffffff


	//   ....[68]....
        /*0148*/ 	.word	0xffffffff


	//   ....[69]....
        /*014c*/ 	.word	0xffffffff


	//   ....[70]....
        /*0150*/ 	.word	0xffffffff


	//   ....[71]....
        /*0154*/ 	.word	0xffffffff


	//   ....[72]....
        /*0158*/ 	.word	0xffffffff


	//   ....[73]....
        /*015c*/ 	.word	0xffffffff


	//   ....[74]....
        /*0160*/ 	.word	0xffffffff


	//   ....[75]....
        /*0164*/ 	.word	0xffffffff


	//   ....[76]....
        /*0168*/ 	.word	0xffffffff


	//   ....[77]....
        /*016c*/ 	.word	0xffffffff


	//   ....[78]....
        /*0170*/ 	.word	0xffffffff


	//   ....[79]....
        /*0174*/ 	.word	0xffffffff


	//   ....[80]....
        /*0178*/ 	.word	0xffffffff


	//   ....[81]....
        /*017c*/ 	.word	0xffffffff


	//   ....[82]....
        /*0180*/ 	.word	0xffffffff


	//   ....[83]....
        /*0184*/ 	.word	0xffffffff


	//   ....[84]....
        /*0188*/ 	.word	0xffffffff


	//   ....[85]....
        /*018c*/ 	.word	0xffffffff


	//   ....[86]....
        /*0190*/ 	.word	0xffffffff


	//   ....[87]....
        /*0194*/ 	.word	0xffffffff


	//   ....[88]....
        /*0198*/ 	.word	0xffffffff


	//   ....[89]....
        /*019c*/ 	.word	0xffffffff


	//   ....[90]....
        /*01a0*/ 	.word	0xffffffff


	//   ....[91]....
        /*01a4*/ 	.word	0xffffffff


	//   ....[92]....
        /*01a8*/ 	.word	0xffffffff


	//   ....[93]....
        /*01ac*/ 	.word	0xffffffff


	//   ....[94]....
        /*01b0*/ 	.word	0xffffffff


	//   ....[95]....
        /*01b4*/ 	.word	0xffffffff


	//   ....[96]....
        /*01b8*/ 	.word	0x05000087


	//   ....[97]....
        /*01bc*/ 	.word	0x05000087


	//   ....[98]....
        /*01c0*/ 	.word	0x05000087


	//   ....[99]....
        /*01c4*/ 	.word	0x05000087


	//   ....[100]....
        /*01c8*/ 	.word	0x05000087


	//   ....[101]....
        /*01cc*/ 	.word	0x05000087


	//   ....[102]....
        /*01d0*/ 	.word	0x05000087


	//   ....[103]....
        /*01d4*/ 	.word	0x05000087


	//   ....[104]....
        /*01d8*/ 	.word	0x05000087


	//   ....[105]....
        /*01dc*/ 	.word	0x05000087


	//   ....[106]....
        /*01e0*/ 	.word	0x05000087


	//   ....[107]....
        /*01e4*/ 	.word	0x05000087


	//   ....[108]....
        /*01e8*/ 	.word	0x05000087


	//   ....[109]....
        /*01ec*/ 	.word	0x05000087


	//   ....[110]....
        /*01f0*/ 	.word	0x05000087


	//   ....[111]....
        /*01f4*/ 	.word	0x05000087


	//   ....[112]....
        /*01f8*/ 	.word	0x05000087


	//   ....[113]....
        /*01fc*/ 	.word	0x05000087


	//   ....[114]....
        /*0200*/ 	.word	0x05000087


	//   ....[115]....
        /*0204*/ 	.word	0x05000087


	//   ....[116]....
        /*0208*/ 	.word	0x05000087


	//   ....[117]....
        /*020c*/ 	.word	0x05000087


	//   ....[118]....
        /*0210*/ 	.word	0x05000087


	//   ....[119]....
        /*0214*/ 	.word	0x05000087


	//   ....[120]....
        /*0218*/ 	.word	0x05000087


	//   ....[121]....
        /*021c*/ 	.word	0x05000087


	//   ....[122]....
        /*0220*/ 	.word	0x05000087


	//   ....[123]....
        /*0224*/ 	.word	0x05000087


	//   ....[124]....
        /*0228*/ 	.word	0x05000087


	//   ....[125]....
        /*022c*/ 	.word	0x05000087


	//   ....[126]....
        /*0230*/ 	.word	0x05000087


	//   ....[127]....
        /*0234*/ 	.word	0x05000087


	//   ....[128]....
        /*0238*/ 	.word	0x05000087


	//   ....[129]....
        /*023c*/ 	.word	0x05000087


	//   ....[130]....
        /*0240*/ 	.word	0x05000087


	//   ....[131]....
        /*0244*/ 	.word	0x05000087


	//   ....[132]....
        /*0248*/ 	.word	0x05000087


	//   ....[133]....
        /*024c*/ 	.word	0x05000087


	//   ....[134]....
        /*0250*/ 	.word	0x05000087


	//   ....[135]....
        /*0254*/ 	.word	0x05000087


	//   ....[136]....
        /*0258*/ 	.word	0x05000087


	//   ....[137]....
        /*025c*/ 	.word	0x05000087


	//   ....[138]....
        /*0260*/ 	.word	0x05000087


	//   ....[139]....
        /*0264*/ 	.word	0x05000087


	//   ....[140]....
        /*0268*/ 	.word	0x05000087


	//   ....[141]....
        /*026c*/ 	.word	0x05000087


	//   ....[142]....
        /*0270*/ 	.word	0x05000087


	//   ....[143]....
        /*0274*/ 	.word	0x05000087


	//   ....[144]....
        /*0278*/ 	.word	0x05000087


	//   ....[145]....
        /*027c*/ 	.word	0x05000087


	//   ....[146]....
        /*0280*/ 	.word	0x05000087


	//   ....[147]....
        /*0284*/ 	.word	0x05000087


	//   ....[148]....
        /*0288*/ 	.word	0x05000087


	//   ....[149]....
        /*028c*/ 	.word	0x05000087


	//   ....[150]....
        /*0290*/ 	.word	0x05000087


	//   ....[151]....
        /*0294*/ 	.word	0x05000087


	//   ....[152]....
        /*0298*/ 	.word	0x05000087


	//   ....[153]....
        /*029c*/ 	.word	0x05000087


	//   ....[154]....
        /*02a0*/ 	.word	0x05000087


	//   ....[155]....
        /*02a4*/ 	.word	0x05000087


	//   ....[156]....
        /*02a8*/ 	.word	0x05000087


	//   ....[157]....
        /*02ac*/ 	.word	0x05000087


	//   ....[158]....
        /*02b0*/ 	.word	0x05000087


	//   ....[159]....
        /*02b4*/ 	.word	0x05000087


	//----- nvinfo : EIATTR_COOP_GROUP_INSTR_OFFSETS
	.align		4
.L_1419:
        /*02b8*/ 	.byte	0x04, 0x28
        /*02ba*/ 	.short	(.L_1421 - .L_1420)


	//   ....[0]....
.L_1420:
        /*02bc*/ 	.word	0x00000b60


	//   ....[1]....
        /*02c0*/ 	.word	0x00000c70


	//   ....[2]....
        /*02c4*/ 	.word	0x00000de0


	//   ....[3]....
        /*02c8*/ 	.word	0x00001ef0


	//   ....[4]....
        /*02cc*/ 	.word	0x000032b0


	//   ....[5]....
        /*02d0*/ 	.word	0x000032c0


	//   ....[6]....
        /*02d4*/ 	.word	0x000032d0


	//   ....[7]....
        /*02d8*/ 	.word	0x000032e0


	//   ....[8]....
        /*02dc*/ 	.word	0x00003370


	//   ....[9]....
        /*02e0*/ 	.word	0x000033a0


	//   ....[10]....
        /*02e4*/ 	.word	0x000033b0


	//   ....[11]....
        /*02e8*/ 	.word	0x000033c0


	//   ....[12]....
        /*02ec*/ 	.word	0x00003450


	//   ....[13]....
        /*02f0*/ 	.word	0x00003480


	//   ....[14]....
        /*02f4*/ 	.word	0x00003490


	//   ....[15]....
        /*02f8*/ 	.word	0x000034a0


	//   ....[16]....
        /*02fc*/ 	.word	0x00003540


	//   ....[17]....
        /*0300*/ 	.word	0x00003560


	//   ....[18]....
        /*0304*/ 	.word	0x00003570


	//   ....[19]....
        /*0308*/ 	.word	0x00003580


	//   ....[20]....
        /*030c*/ 	.word	0x00003630


	//   ....[21]....
        /*0310*/ 	.word	0x00003640


	//   ....[22]....
        /*0314*/ 	.word	0x00003650


	//   ....[23]....
        /*0318*/ 	.word	0x00003660


	//   ....[24]....
        /*031c*/ 	.word	0x000037c0


	//   ....[25]....
        /*0320*/ 	.word	0x000037d0


	//   ....[26]....
        /*0324*/ 	.word	0x000037e0


	//   ....[27]....
        /*0328*/ 	.word	0x000037f0


	//   ....[28]....
        /*032c*/ 	.word	0x00003800


	//   ....[29]....
        /*0330*/ 	.word	0x00003810


	//   ....[30]....
        /*0334*/ 	.word	0x00003820


	//   ....[31]....
        /*0338*/ 	.word	0x00003830


	//   ....[32]....
        /*033c*/ 	.word	0x00004fd0


	//   ....[33]....
        /*0340*/ 	.word	0x00004fe0


	//   ....[34]....
        /*0344*/ 	.word	0x00004ff0


	//   ....[35]....
        /*0348*/ 	.word	0x00005000


	//   ....[36]....
        /*034c*/ 	.word	0x00005110


	//   ....[37]....
        /*0350*/ 	.word	0x00005120


	//   ....[38]....
        /*0354*/ 	.word	0x00005130


	//   ....[39]....
        /*0358*/ 	.word	0x00005140


	//   ....[40]....
        /*035c*/ 	.word	0x00005250


	//   ....[41]....
        /*0360*/ 	.word	0x00005260


	//   ....[42]....
        /*0364*/ 	.word	0x00005270


	//   ....[43]....
        /*0368*/ 	.word	0x00005280


	//   ....[44]....
        /*036c*/ 	.word	0x00005390


	//   ....[45]....
        /*0370*/ 	.word	0x000053a0


	//   ....[46]....
        /*0374*/ 	.word	0x000053b0


	//   ....[47]....
        /*0378*/ 	.word	0x000053c0


	//   ....[48]....
        /*037c*/ 	.word	0x000054d0


	//   ....[49]....
        /*0380*/ 	.word	0x000054e0


	//   ....[50]....
        /*0384*/ 	.word	0x000054f0


	//   ....[51]....
        /*0388*/ 	.word	0x00005500


	//   ....[52]....
        /*038c*/ 	.word	0x00005610


	//   ....[53]....
        /*0390*/ 	.word	0x00005620


	//   ....[54]....
        /*0394*/ 	.word	0x00005630


	//   ....[55]....
        /*0398*/ 	.word	0x00005640


	//   ....[56]....
        /*039c*/ 	.word	0x00005650


	//   ....[57]....
        /*03a0*/ 	.word	0x00005660


	//   ....[58]....
        /*03a4*/ 	.word	0x00005670


	//   ....[59]....
        /*03a8*/ 	.word	0x000056a0


	//   ....[60]....
        /*03ac*/ 	.word	0x000056e0


	//   ....[61]....
        /*03b0*/ 	.word	0x00005720


	//   ....[62]....
        /*03b4*/ 	.word	0x00005750


	//   ....[63]....
        /*03b8*/ 	.word	0x00005760


	//   ....[64]....
        /*03bc*/ 	.word	0x000090a0


	//   ....[65]....
        /*03c0*/ 	.word	0x000090e0


	//   ....[66]....
        /*03c4*/ 	.word	0x00009120


	//   ....[67]....
        /*03c8*/ 	.word	0x00009160


	//   ....[68]....
        /*03cc*/ 	.word	0x000092b0


	//   ....[69]....
        /*03d0*/ 	.word	0x000092f0


	//   ....[70]....
        /*03d4*/ 	.word	0x00009330


	//   ....[71]....
        /*03d8*/ 	.word	0x00009370


	//   ....[72]....
        /*03dc*/ 	.word	0x00009480


	//   ....[73]....
        /*03e0*/ 	.word	0x000094c0


	//   ....[74]....
        /*03e4*/ 	.word	0x00009500


	//   ....[75]....
        /*03e8*/ 	.word	0x00009520


	//   ....[76]....
        /*03ec*/ 	.word	0x00009550


	//   ....[77]....
        /*03f0*/ 	.word	0x00009570


	//   ....[78]....
        /*03f4*/ 	.word	0x00009590


	//   ....[79]....
        /*03f8*/ 	.word	0x000095b0


	//   ....[80]....
        /*03fc*/ 	.word	0x000095f0


	//   ....[81]....
        /*0400*/ 	.word	0x00009610


	//   ....[82]....
        /*0404*/ 	.word	0x00009620


	//   ....[83]....
        /*0408*/ 	.word	0x00009630


	//   ....[84]....
        /*040c*/ 	.word	0x00009dc0


	//   ....[85]....
        /*0410*/ 	.word	0x00009f80


	//   ....[86]....
        /*0414*/ 	.word	0x0000a140


	//   ....[87]....
        /*0418*/ 	.word	0x0000a190


	//   ....[88]....
        /*041c*/ 	.word	0x0000a1f0


	//   ....[89]....
        /*0420*/ 	.word	0x0000a240


	//   ....[90]....
        /*0424*/ 	.word	0x0000a260


	//   ....[91]....
        /*0428*/ 	.word	0x0000a400


	//   ....[92]....
        /*042c*/ 	.word	0x0000a440


	//   ....[93]....
        /*0430*/ 	.word	0x0000a4a0


	//   ....[94]....
        /*0434*/ 	.word	0x0000a4f0


	//   ....[95]....
        /*0438*/ 	.word	0x0000a510


	//   ....[96]....
        /*043c*/ 	.word	0x0000a960


	//   ....[97]....
        /*0440*/ 	.word	0x0000a9b0


	//   ....[98]....
        /*0444*/ 	.word	0x0000aa00


	//   ....[99]....
        /*0448*/ 	.word	0x0000aa70


	//   ....[100]....
        /*044c*/ 	.word	0x0000ab40


	//   ....[101]....
        /*0450*/ 	.word	0x0000ab90


	//   ....[102]....
        /*0454*/ 	.word	0x0000abe0


	//   ....[103]....
        /*0458*/ 	.word	0x0000ac50


	//   ....[104]....
        /*045c*/ 	.word	0x0000ad20


	//   ....[105]....
        /*0460*/ 	.word	0x0000ad70


	//   ....[106]....
        /*0464*/ 	.word	0x0000adc0


	//   ....[107]....
        /*0468*/ 	.word	0x0000ae30


	//   ....[108]....
        /*046c*/ 	.word	0x0000af00


	//   ....[109]....
        /*0470*/ 	.word	0x0000af50


	//   ....[110]....
        /*0474*/ 	.word	0x0000afa0


	//   ....[111]....
        /*0478*/ 	.word	0x0000b010


	//   ....[112]....
        /*047c*/ 	.word	0x0000b0e0


	//   ....[113]....
        /*0480*/ 	.word	0x0000b130


	//   ....[114]....
        /*0484*/ 	.word	0x0000b180


	//   ....[115]....
        /*0488*/ 	.word	0x0000b1d0


	//   ....[116]....
        /*048c*/ 	.word	0x0000b260


	//   ....[117]....
        /*0490*/ 	.word	0x0000b300


	//   ....[118]....
        /*0494*/ 	.word	0x0000b3a0


	//   ....[119]....
        /*0498*/ 	.word	0x0000b440


	//   ....[120]....
        /*049c*/ 	.word	0x0000b4e0


	//   ....[121]....
        /*04a0*/ 	.word	0x0000b590


	//   ....[122]....
        /*04a4*/ 	.word	0x0000b5f0


	//   ....[123]....
        /*04a8*/ 	.word	0x0000b640


	//   ....[124]....
        /*04ac*/ 	.word	0x0000b670


	//   ....[125]....
        /*04b0*/ 	.word	0x0000b6d0


	//   ....[126]....
        /*04b4*/ 	.word	0x0000b720


	//   ....[127]....
        /*04b8*/ 	.word	0x0000b770


	//   ....[128]....
        /*04bc*/ 	.word	0x0000b800


	//   ....[129]....
        /*04c0*/ 	.word	0x0000b850


	//   ....[130]....
        /*04c4*/ 	.word	0x0000b8a0


	//   ....[131]....
        /*04c8*/ 	.word	0x0000b8f0


	//   ....[132]....
        /*04cc*/ 	.word	0x0000b980


	//   ....[133]....
        /*04d0*/ 	.word	0x0000ba10


	//   ....[134]....
        /*04d4*/ 	.word	0x0000ba60


	//   ....[135]....
        /*04d8*/ 	.word	0x0000bab0


	//   ....[136]....
        /*04dc*/ 	.word	0x0000bb40


	//   ....[137]....
        /*04e0*/ 	.word	0x0000bbd0


	//   ....[138]....
        /*04e4*/ 	.word	0x0000bc20


	//   ....[139]....
        /*04e8*/ 	.word	0x0000bc70


	//   ....[140]....
        /*04ec*/ 	.word	0x0000bd00


	//   ....[141]....
        /*04f0*/ 	.word	0x0000bd90


	//   ....[142]....
        /*04f4*/ 	.word	0x0000bde0


	//   ....[143]....
        /*04f8*/ 	.word	0x0000be30


	//   ....[144]....
        /*04fc*/ 	.word	0x0000bec0


	//   ....[145]....
        /*0500*/ 	.word	0x0000bf50


	//   ....[146]....
        /*0504*/ 	.word	0x0000bfa0


	//   ....[147]....
        /*0508*/ 	.word	0x0000bff0


	//   ....[148]....
        /*050c*/ 	.word	0x0000c080


	//   ....[149]....
        /*0510*/ 	.word	0x0000c130


	//   ....[150]....
        /*0514*/ 	.word	0x0000c180


	//   ....[151]....
        /*0518*/ 	.word	0x0000c250


	//   ....[152]....
        /*051c*/ 	.word	0x0000c2c0


	//   ....[153]....
        /*0520*/ 	.word	0x0000c310


	//   ....[154]....
        /*0524*/ 	.word	0x0000c360


	//   ....[155]....
        /*0528*/ 	.word	0x0000c3b0


	//   ....[156]....
        /*052c*/ 	.word	0x0000c3f0


	//   ....[157]....
        /*0530*/ 	.word	0x0000c440


	//   ....[158]....
        /*0534*/ 	.word	0x0000c4a0


	//   ....[159]....
        /*0538*/ 	.word	0x0000c500


	//----- nvinfo : EIATTR_VRC_CTA_INIT_COUNT
	.align		4
.L_1421:
        /*053c*/ 	.byte	0x02, 0x4a
	.zero		1
	.zero		1


	//----- nvinfo : EIATTR_EXIT_INSTR_OFFSETS
	.align		4
        /*0540*/ 	.byte	0x04, 0x1c
        /*0542*/ 	.short	(.L_1423 - .L_1422)


	//   ....[0]....
.L_1422:
        /*0544*/ 	.word	0x0000a650


	//   ....[1]....
        /*0548*/ 	.word	0x0000a900


	//----- nvinfo : EIATTR_MAX_THREADS
	.align		4
.L_1423:
        /*054c*/ 	.byte	0x04, 0x05
        /*054e*/ 	.short	(.L_1425 - .L_1424)
.L_1424:
        /*0550*/ 	.word	0x00000080
        /*0554*/ 	.word	0x00000001
        /*0558*/ 	.word	0x00000001


	//----- nvinfo : EIATTR_CRS_STACK_SIZE
	.align		4
.L_1425:
        /*055c*/ 	.byte	0x04, 0x1e
        /*055e*/ 	.short	(.L_1427 - .L_1426)
.L_1426:
        /*0560*/ 	.word	0x00000000


	//----- nvinfo : EIATTR_CBANK_PARAM_SIZE
	.align		4
.L_1427:
        /*0564*/ 	.byte	0x03, 0x19
        /*0566*/ 	.short	0x01f0


	//----- nvinfo : EIATTR_PARAM_CBANK
	.align		4
        /*0568*/ 	.byte	0x04, 0x0a
        /*056a*/ 	.short	(.L_1429 - .L_1428)
	.align		4
.L_1428:
        /*056c*/ 	.word	index@(.nv.constant0._Z25selective_scan_bwd_kernelI32Selective_Scan_bwd_kernel_traitsILi128ELi16ELb1ELb0ELb1ELb0ELb0EfN3c107complexIfEEEEv12SSMParamsBwd)
        /*0570*/ 	.short	0x0380
        /*0572*/ 	.short	0x01f0


	//----- nvinfo : EIATTR_SW_WAR
	.align		4
.L_1429:
        /*0574*/ 	.byte	0x04, 0x36
        /*0576*/ 	.short	(.L_1431 - .L_1430)
.L_1430:
        /*0578*/ 	.word	0x00000008
.L_1431:


//--------------------- .nv.info._Z25selective_scan_bwd_kernelI32Selective_Scan_bwd_kernel_traitsILi128ELi16ELb1ELb0ELb1ELb0ELb1EfN3c107complexIfEEEEv12SSMParamsBwd --------------------------
	.section	.nv.info._Z25selective_scan_bwd_kernelI32Selective_Scan_bwd_kernel_traitsILi128ELi16ELb1ELb0ELb1ELb0ELb1EfN3c107complexIfEEEEv12SSMParamsBwd,"",@"SHT_CUDA_INFO"
	.sectionflags	@""
	.align	4


	//----- nvinfo : EIATTR_CUDA_API_VERSION
	.align		4
        /*0000*/ 	.byte	0x04, 0x37
        /*0002*/ 	.short	(.L_1433 - .L_1432)
.L_1432:
        /*0004*/ 	.word	0x00000082


	//----- nvinfo : EIATTR_KPARAM_INFO
	.align		4
.L_1433:
        /*0008*/ 	.byte	0x04, 0x17
        /*000a*/ 	.short	(.L_1435 - .L_1434)
.L_1434:
        /*000c*/ 	.word	0x00000000
        /*0010*/ 	.short	0x0000
        /*0012*/ 	.short	0x0000
        /*0014*/ 	.byte	0x00, 0xf0, 0xc1, 0x07


	//----- nvinfo : EIATTR_SPARSE_MMA_MASK
	.align		4
.L_1435:
        /*0018*/ 	.byte	0x03, 0x50
        /*001a*/ 	.short	0x0000


	//----- nvinfo : EIATTR_MAXREG_COUNT
	.align		4
        /*001c*/ 	.byte	0x03, 0x1b
        /*001e*/ 	.short	0x00ff


	//----- nvinfo : EIATTR_NUM_BARRIERS
	.align		4
        /*0020*/ 	.byte	0x02, 0x4c
        /*0022*/ 	.byte	0x01
	.zero		1


	//----- nvinfo : EIATTR_MERCURY_ISA_VERSION
	.align		4
        /*0024*/ 	.byte	0x03, 0x5f
        /*0026*/ 	.short	0x0101


	//----- nvinfo : EIATTR_INT_WARP_WIDE_INSTR_OFFSETS
	.align		4
        /*0028*/ 	.byte	0x04, 0x31
        /*002a*/ 	.short	(.L_1437 - .L_1436)


	//   ....[0]....
.L_1436:
        /*002c*/ 	.word	0x00005db0


	//   ....[1]....
        /*0030*/ 	.word	0x00007830


	//----- nvinfo : EIATTR_COOP_GROUP_MASK_REGIDS
	.align		4
.L_1437:
        /*0034*/ 	.byte	0x04, 0x29
        /*0036*/ 	.short	(.L_1439 - .L_1438)


	//   ....[0]....
.L_1438:
        /*0038*/ 	.word	0xffffffff


	//   ....[1]....
        /*003c*/ 	.word	0xffffffff


	//   ....[2]....
        /*0040*/ 	.word	0xffffffff


	//   ....[3]....
        /*0044*/ 	.word	0xffffffff


	//   ....[4]....
        /*0048*/ 	.word	0xffffffff


	//   ....[5]....
        /*004c*/ 	.word	0xffffffff


	//   ....[6]....
        /*0050*/ 	.word	0xffffffff


	//   ....[7]....
        /*0054*/ 	.word	0xffffffff


	//   ....[8]....
        /*0058*/ 	.word	0xffffffff


	//   ....[9]....
        /*005c*/ 	.word	0xffffffff


	//   ....[10]....
        /*0060*/ 	.word	0xffffffff


	//   ....[11]....
        /*0064*/ 	.word	0xffffffff


	//   ....[12]....
        /*0068*/ 	.word	0xffffffff


	//   ....[13]....
        /*006c*/ 	.word	0xffffffff


	//   ....[14]....
        /*0070*/ 	.word	0xffffffff


	//   ....[15]....
        /*0074*/ 	.word	0xffffffff


	//   ....[16]....
        /*0078*/ 	.word	0xffffffff


	//   ....[17]....
        /*007c*/ 	.word	0xffffffff


	//   ....[18]....
        /*0080*/ 	.word	0xffffffff


	//   ....[19]....
        /*0084*/ 	.word	0xffffffff


	//   ....[20]....
        /*0088*/ 	.word	0xffffffff


	//   ....[21]....
        /*008c*/ 	.word	0xffffffff


	//   ....[22]....
        /*0090*/ 	.word	0xffffffff


	//   ....[23]....
        /*0094*/ 	.word	0xffffffff


	//   ....[24]....
        /*0098*/ 	.word	0xffffffff


	//   ....[25]....
        /*009c*/ 	.word	0xffffffff


	//   ....[26]....
        /*00a0*/ 	.word	0xffffffff


	//   ....[27]....
        /*00a4*/ 	.word	0xffffffff


	//   ....[28]....
        /*00a8*/ 	.word	0xffffffff


	//   ....[29]....
        /*00ac*/ 	.word	0xffffffff


	//   ....[30]....
        /*00b0*/ 	.word	0xffffffff


	//   ....[31]....
        /*00b4*/ 	.word	0xffffffff


	//   ....[32]....
        /*00b8*/ 	.word	0xffffffff


	//   ....[33]....
        /*00bc*/ 	.word	0xffffffff


	//   ....[34]....
        /*00c0*/ 	.word	0xffffffff


	//   ....[35]....
        /*00c4*/ 	.word	0xffffffff


	//   ....[36]....
        /*00c8*/ 	.word	0xffffffff


	//   ....[37]....
        /*00cc*/ 	.word	0xffffffff


	//   ....[38]....
        /*00d0*/ 	.word	0xffffffff


	//   ....[39]....
        /*00d4*/ 	.word	0xffffffff


	//   ....[40]....
        /*00d8*/ 	.word	0xffffffff


	//   ....[41]....
        /*00dc*/ 	.word	0xffffffff


	//   ....[42]....
        /*00e0*/ 	.word	0xffffffff


	//   ....[43]....
        /*00e4*/ 	.word	0xffffffff


	//   ....[44]....
        /*00e8*/ 	.word	0xffffffff


	//   ....[45]....
        /*00ec*/ 	.word	0xffffffff


	//   ....[46]....
        /*00f0*/ 	.word	0xffffffff


	//   ....[47]....
        /*00f4*/ 	.word	0xffffffff


	//   ....[48]....
        /*00f8*/ 	.word	0xffffffff


	//   ....[49]....
        /*00fc*/ 	.word	0xffffffff


	//   ....[50]....
        /*0100*/ 	.word	0xffffffff


	//   ....[51]....
        /*0104*/ 	.word	0xffffffff


	//   ....[52]....
        /*0108*/ 	.word	0xffffffff


	//   ....[53]....
        /*010c*/ 	.word	0xffffffff


	//   ....[54]....
        /*0110*/ 	.word	0xffffffff


	//   ....[55]....
        /*0114*/ 	.word	0xffffffff


	//   ....[56]....
        /*0118*/ 	.word	0xffffffff


	//   ....[57]....
        /*011c*/ 	.word	0xffffffff


	//   ....[58]....
        /*0120*/ 	.word	0xffffffff


	//   ....[59]....
        /*0124*/ 	.word	0xffffffff


	//   ....[60]....
        /*0128*/ 	.word	0xffffffff


	//   ....[61]....
        /*012c*/ 	.word	0xffffffff


	//   ....[62]....
        /*0130*/ 	.word	0xffffffff


	//   ....[63]....
        /*0134*/ 	.word	0xffffffff


	//   ....[64]....
        /*0138*/ 	.word	0xffffffff


	//   ....[65]....
        /*013c*/ 	.word	0xffffffff


	//   ....[66]....
        /*0140*/ 	.word	0xffffffff


	//   ....[67]....
        /*0144*/ 	.word	0xffffffff


	//   ....[68]....
        /*0148*/ 	.word	0xffffffff


	//   ....[69]....
        /*014c*/ 	.word	0xffffffff


	//   ....[70]....
        /*0150*/ 	.word	0xffffffff


	//   ....[71]....
        /*0154*/ 	.word	0xffffffff


	//   ....[72]....
        /*0158*/ 	.word	0xffffffff


	//   ....[73]....
        /*015c*/ 	.word	0xffffffff


	//   ....[74]....
        /*0160*/ 	.word	0xffffffff


	//   ....[75]....
        /*0164*/ 	.word	0xffffffff


	//   ....[76]....
        /*0168*/ 	.word	0xffffffff


	//   ....[77]....
        /*016c*/ 	.word	0xffffffff


	//   ....[78]....
        /*0170*/ 	.word	0xffffffff


	//   ....[79]....
        /*0174*/ 	.word	0xffffffff


	//   ....[80]....
        /*0178*/ 	.word	0xffffffff


	//   ....[81]....
        /*017c*/ 	.word	0xffffffff


	//   ....[82]....
        /*0180*/ 	.word	0xffffffff


	//   ....[83]....
        /*0184*/ 	.word	0xffffffff


	//   ....[84]....
        /*0188*/ 	.word	0xffffffff


	//   ....[85]....
        /*018c*/ 	.word	0xffffffff


	//   ....[86]....
        /*0190*/ 	.word	0xffffffff


	//   ....[87]....
        /*0194*/ 	.word	0xffffffff


	//   ....[88]....
        /*0198*/ 	.word	0xffffffff


	//   ....[89]....
        /*019c*/ 	.word	0xffffffff


	//   ....[90]....
        /*01a0*/ 	.word	0xffffffff


	//   ....[91]....
        /*01a4*/ 	.word	0xffffffff


	//   ....[92]....
        /*01a8*/ 	.word	0xffffffff


	//   ....[93]....
        /*01ac*/ 	.word	0xffffffff


	//   ....[94]....
        /*01b0*/ 	.word	0xffffffff


	//   ....[95]....
        /*01b4*/ 	.word	0xffffffff


	//   ....[96]....
        /*01b8*/ 	.word	0xffffffff


	//   ....[97]....
        /*01bc*/ 	.word	0xffffffff


	//   ....[98]....
        /*01c0*/ 	.word	0xffffffff


	//   ....[99]....
        /*01c4*/ 	.word	0xffffffff


	//   ....[100]....
        /*01c8*/ 	.word	0x05000087


	//   ....[101]....
        /*01cc*/ 	.word	0x05000087


	//   ....[102]....
        /*01d0*/ 	.word	0x05000087


	//   ....[103]....
        /*01d4*/ 	.word	0x05000087


	//   ....[104]....
        /*01d8*/ 	.word	0x05000087


	//   ....[105]....
        /*01dc*/ 	.word	0x05000087


	//   ....[106]....
        /*01e0*/ 	.word	0x05000087


	//   ....[107]....
        /*01e4*/ 	.word	0x05000087


	//   ....[108]....
        /*01e8*/ 	.word	0x05000087


	//   ....[109]....
        /*01ec*/ 	.word	0x05000087


	//   ....[110]....
        /*01f0*/ 	.word	0x05000087


	//   ....[111]....
        /*01f4*/ 	.word	0x05000087


	//   ....[112]....
        /*01f8*/ 	.word	0x05000087


	//   ....[113]....
        /*01fc*/ 	.word	0x05000087


	//   ....[114]....
        /*0200*/ 	.word	0x05000087


	//   ....[115]....
        /*0204*/ 	.word	0x05000087


	//   ....[116]....
        /*0208*/ 	.word	0x05000087


	//   ....[117]....
        /*020c*/ 	.word	0x05000087


	//   ....[118]....
        /*0210*/ 	.word	0x05000087


	//   ....[119]....
        /*0214*/ 	.word	0x05000087


	//   ....[120]....
        /*0218*/ 	.word	0x05000087


	//   ....[121]....
        /*021c*/ 	.word	0x05000087


	//   ....[122]....
        /*0220*/ 	.word	0x05000087


	//   ....[123]....
        /*0224*/ 	.word	0x05000087


	//   ....[124]....
        /*0228*/ 	.word	0x05000087


	//   ....[125]....
        /*022c*/ 	.word	0x05000087


	//   ....[126]....
        /*0230*/ 	.word	0x05000087


	//   ....[127]....
        /*0234*/ 	.word	0x05000087


	//   ....[128]....
        /*0238*/ 	.word	0x05000087


	//   ....[129]....
        /*023c*/ 	.word	0x05000087


	//   ....[130]....
        /*0240*/ 	.word	0x05000087


	//   ....[131]....
        /*0244*/ 	.word	0x05000087


	//   ....[132]....
        /*0248*/ 	.word	0x05000087


	//   ....[133]....
        /*024c*/ 	.word	0x05000087


	//   ....[134]....
        /*0250*/ 	.word	0x05000087


	//   ....[135]....
        /*0254*/ 	.word	0x05000087


	//   ....[136]....
        /*0258*/ 	.word	0x05000087


	//   ....[137]....
        /*025c*/ 	.word	0x05000087


	//   ....[138]....
        /*0260*/ 	.word	0x05000087


	//   ....[139]....
        /*0264*/ 	.word	0x05000087


	//   ....[140]....
        /*0268*/ 	.word	0x05000087


	//   ....[141]....
        /*026c*/ 	.word	0x05000087


	//   ....[142]....
        /*0270*/ 	.word	0x05000087


	//   ....[143]....
        /*0274*/ 	.word	0x05000087


	//   ....[144]....
        /*0278*/ 	.word	0x05000087


	//   ....[145]....
        /*027c*/ 	.word	0x05000087


	//   ....[146]....
        /*0280*/ 	.word	0x05000087


	//   ....[147]....
        /*0284*/ 	.word	0x05000087


	//   ....[148]....
        /*0288*/ 	.word	0x05000087


	//   ....[149]....
        /*028c*/ 	.word	0x05000087


	//   ....[150]....
        /*0290*/ 	.word	0x05000087


	//   ....[151]....
        /*0294*/ 	.word	0x05000087


	//   ....[152]....
        /*0298*/ 	.word	0x05000087


	//   ....[153]....
        /*029c*/ 	.word	0x05000087


	//   ....[154]....
        /*02a0*/ 	.word	0x05000087


	//   ....[155]....
        /*02a4*/ 	.word	0x05000087


	//   ....[156]....
        /*02a8*/ 	.word	0x05000087


	//   ....[157]....
        /*02ac*/ 	.word	0x05000087


	//   ....[158]....
        /*02b0*/ 	.word	0x05000087


	//   ....[159]....
        /*02b4*/ 	.word	0x05000087


	//   ....[160]....
        /*02b8*/ 	.word	0x05000087


	//   ....[161]....
        /*02bc*/ 	.word	0x05000087


	//   ....[162]....
        /*02c0*/ 	.word	0x05000087


	//   ....[163]....
        /*02c4*/ 	.word	0x05000087


	//----- nvinfo : EIATTR_COOP_GROUP_INSTR_OFFSETS
	.align		4
.L_1439:
        /*02c8*/ 	.byte	0x04, 0x28
        /*02ca*/ 	.short	(.L_1441 - .L_1440)


	//   ....[0]....
.L_1440:
        /*02cc*/ 	.word	0x00000bb0


	//   ....[1]....
        /*02d0*/ 	.word	0x00000cc0


	//   ....[2]....
        /*02d4*/ 	.word	0x00000e70


	//   ....[3]....
        /*02d8*/ 	.word	0x00000fe0


	//   ....[4]....
        /*02dc*/ 	.word	0x00001590


	//   ....[5]....
        /*02e0*/ 	.word	0x00001ca0


	//   ....[6]....
        /*02e4*/ 	.word	0x00002070


	//   ....[7]....
        /*02e8*/ 	.word	0x00003110


	//   ....[8]....
        /*02ec*/ 	.word	0x00004530


	//   ....[9]....
        /*02f0*/ 	.word	0x00004540


	//   ....[10]....
        /*02f4*/ 	.word	0x00004550


	//   ....[11]....
        /*02f8*/ 	.word	0x00004560


	//   ....[12]....
        /*02fc*/ 	.word	0x000045f0


	//   ....[13]....
        /*0300*/ 	.word	0x00004620


	//   ....[14]....
        /*0304*/ 	.word	0x00004630


	//   ....[15]....
        /*0308*/ 	.word	0x00004640


	//   ....[16]....
        /*030c*/ 	.word	0x000046d0


	//   ....[17]....
        /*0310*/ 	.word	0x00004700


	//   ....[18]....
        /*0314*/ 	.word	0x00004710


	//   ....[19]....
        /*0318*/ 	.word	0x00004720


	//   ....[20]....
        /*031c*/ 	.word	0x000047c0


	//   ....[21]....
        /*0320*/ 	.word	0x000047e0


	//   ....[22]....
        /*0324*/ 	.word	0x000047f0


	//   ....[23]....
        /*0328*/ 	.word	0x00004800


	//   ....[24]....
        /*032c*/ 	.word	0x000048b0


	//   ....[25]....
        /*0330*/ 	.word	0x000048c0


	//   ....[26]....
        /*0334*/ 	.word	0x000048d0


	//   ....[27]....
        /*0338*/ 	.word	0x000048e0


	//   ....[28]....
        /*033c*/ 	.word	0x00004a40


	//   ....[29]....
        /*0340*/ 	.word	0x00004a50


	//   ....[30]....
        /*0344*/ 	.word	0x00004a60


	//   ....[31]....
        /*0348*/ 	.word	0x00004a70


	//   ....[32]....
        /*034c*/ 	.word	0x00004a80


	//   ....[33]....
        /*0350*/ 	.word	0x00004a90


	//   ....[34]....
        /*0354*/ 	.word	0x00004aa0


	//   ....[35]....
        /*0358*/ 	.word	0x00004ab0


	//   ....[36]....
        /*035c*/ 	.word	0x00006260


	//   ....[37]....
        /*0360*/ 	.word	0x00006270


	//   ....[38]....
        /*0364*/ 	.word	0x00006280


	//   ....[39]....
        /*0368*/ 	.word	0x00006290


	//   ....[40]....
        /*036c*/ 	.word	0x000063a0


	//   ....[41]....
        /*0370*/ 	.word	0x000063b0


	//   ....[42]....
        /*0374*/ 	.word	0x000063c0


	//   ....[43]....
        /*0378*/ 	.word	0x000063d0


	//   ....[44]....
        /*037c*/ 	.word	0x000064e0


	//   ....[45]....
        /*0380*/ 	.word	0x000064f0


	//   ....[46]....
        /*0384*/ 	.word	0x00006500


	//   ....[47]....
        /*0388*/ 	.word	0x00006510


	//   ....[48]....
        /*038c*/ 	.word	0x00006620


	//   ....[49]....
        /*0390*/ 	.word	0x00006630


	//   ....[50]....
        /*0394*/ 	.word	0x00006640


	//   ....[51]....
        /*0398*/ 	.word	0x00006650


	//   ....[52]....
        /*039c*/ 	.word	0x00006760


	//   ....[53]....
        /*03a0*/ 	.word	0x00006770


	//   ....[54]....
        /*03a4*/ 	.word	0x00006780


	//   ....[55]....
        /*03a8*/ 	.word	0x00006790


	//   ....[56]....
        /*03ac*/ 	.word	0x000068a0


	//   ....[57]....
        /*03b0*/ 	.word	0x000068b0


	//   ....[58]....
        /*03b4*/ 	.word	0x000068c0


	//   ....[59]....
        /*03b8*/ 	.word	0x000068d0


	//   ....[60]....
        /*03bc*/ 	.word	0x000068e0


	//   ....[61]....
        /*03c0*/ 	.word	0x000068f0


	//   ....[62]....
        /*03c4*/ 	.word	0x00006900


	//   ....[63]....
        /*03c8*/ 	.word	0x00006940


	//   ....[64]....
        /*03cc*/ 	.word	0x00006980


	//   ....[65]....
        /*03d0*/ 	.word	0x000069c0


	//   ....[66]....
        /*03d4*/ 	.word	0x000069e0


	//   ....[67]....
        /*03d8*/ 	.word	0x000069f0


	//   ....[68]....
        /*03dc*/ 	.word	0x0000a350


	//   ....[69]....
        /*03e0*/ 	.word	0x0000a390


	//   ....[70]....
        /*03e4*/ 	.word	0x0000a3d0


	//   ....[71]....
        /*03e8*/ 	.word	0x0000a410


	//   ....[72]....
        /*03ec*/ 	.word	0x0000a560


	//   ....[73]....
        /*03f0*/ 	.word	0x0000a5a0


	//   ....[74]....
        /*03f4*/ 	.word	0x0000a5e0


	//   ....[75]....
        /*03f8*/ 	.word	0x0000a620


	//   ....[76]....
        /*03fc*/ 	.word	0x0000a730


	//   ....[77]....
        /*0400*/ 	.word	0x0000a770


	//   ....[78]....
        /*0404*/ 	.word	0x0000a7b0


	//   ....[79]....
        /*0408*/ 	.word	0x0000a7d0


	//   ....[80]....
        /*040c*/ 	.word	0x0000a800


	//   ....[81]....
        /*0410*/ 	.word	0x0000a820


	//   ....[82]....
        /*0414*/ 	.word	0x0000a840


	//   ....[83]....
        /*0418*/ 	.word	0x0000a860


	//   ....[84]....
        /*041c*/ 	.word	0x0000a8a0


	//   ....[85]....
        /*0420*/ 	.word	0x0000a8c0


	//   ....[86]....
        /*0424*/ 	.word	0x0000a8d0


	//   ....[87]....
        /*0428*/ 	.word	0x0000a8e0


	//   ....[88]....
        /*042c*/ 	.word	0x0000af00


	//   ....[89]....
        /*0430*/ 	.word	0x0000b100


	//   ....[90]....
        /*0434*/ 	.word	0x0000b350


	//   ....[91]....
        /*0438*/ 	.word	0x0000b3a0


	//   ....[92]....
        /*043c*/ 	.word	0x0000b400


	//   ....[93]....
        /*0440*/ 	.word	0x0000b450


	//   ....[94]....
        /*0444*/ 	.word	0x0000b470


	//   ....[95]....
        /*0448*/ 	.word	0x0000b5c0


	//   ....[96]....
        /*044c*/ 	.word	0x0000b600


	//   ....[97]....
        /*0450*/ 	.word	0x0000b660


	//   ....[98]....
        /*0454*/ 	.word	0x0000b6b0


	//   ....[99]....
        /*0458*/ 	.word	0x0000b6d0


	//   ....[100]....
        /*045c*/ 	.word	0x0000bb00


	//   ....[101]....
        /*0460*/ 	.word	0x0000bb50


	//   ....[102]....
        /*0464*/ 	.word	0x0000bba0


	//   ....[103]....
        /*0468*/ 	.word	0x0000bbf0


	//   ....[104]....
        /*046c*/ 	.word	0x0000bcf0


	//   ....[105]....
        /*0470*/ 	.word	0x0000bd40


	//   ....[106]....
        /*0474*/ 	.word	0x0000bd90


	//   ....[107]....
        /*0478*/ 	.word	0x0000bde0


	//   ....[108]....
        /*047c*/ 	.word	0x0000bee0


	//   ....[109]....
        /*0480*/ 	.word	0x0000bf30


	//   ....[110]....
        /*0484*/ 	.word	0x0000bf80


	//   ....[111]....
        /*0488*/ 	.word	0x0000bfd0


	//   ....[112]....
        /*048c*/ 	.word	0x0000c0d0


	//   ....[113]....
        /*0490*/ 	.word	0x0000c120


	//   ....[114]....
        /*0494*/ 	.word	0x0000c170


	//   ....[115]....
        /*0498*/ 	.word	0x0000c1c0


	//   ....[116]....
        /*049c*/ 	.word	0x0000c2c0


	//   ....[117]....
        /*04a0*/ 	.word	0x0000c310


	//   ....[118]....
        /*04a4*/ 	.word	0x0000c360


	//   ....[119]....
        /*04a8*/ 	.word	0x0000c3b0


	//   ....[120]....
        /*04ac*/ 	.word	0x0000c450


	//   ....[121]....
        /*04b0*/ 	.word	0x0000c4f0


	//   ....[122]....
        /*04b4*/ 	.word	0x0000c590


	//   ....[123]....
        /*04b8*/ 	.word	0x0000c630


	//   ....[124]....
        /*04bc*/ 	.word	0x0000c6d0


	//   ....[125]....
        /*04c0*/ 	.word	0x0000c780


	//   ....[126]....
        /*04c4*/ 	.word	0x0000c7e0


	//   ....[127]....
        /*04c8*/ 	.word	0x0000c830


	//   ....[128]....
        /*04cc*/ 	.word	0x0000c860


	//   ....[129]....
        /*04d0*/ 	.word	0x0000c8c0


	//   ....[130]....
        /*04d4*/ 	.word	0x0000c910


	//   ....[131]....
        /*04d8*/ 	.word	0x0000c960


	//   ....[132]....
        /*04dc*/ 	.word	0x0000c9f0


	//   ....[133]....
        /*04e0*/ 	.word	0x0000ca40


	//   ....[134]....
        /*04e4*/ 	.word	0x0000ca90


	//   ....[135]....
        /*04e8*/ 	.word	0x0000cae0


	//   ....[136]....
        /*04ec*/ 	.word	0x0000cb70


	//   ....[137]....
        /*04f0*/ 	.word	0x0000cc00


	//   ....[138]....
        /*04f4*/ 	.word	0x0000cc50


	//   ....[139]....
        /*04f8*/ 	.word	0x0000cca0


	//   ....[140]....
        /*04fc*/ 	.word	0x0000cd30


	//   ....[141]....
        /*0500*/ 	.word	0x0000cdc0


	//   ....[142]....
        /*0504*/ 	.word	0x0000ce10


	//   ....[143]....
        /*0508*/ 	.word	0x0000ce60


	//   ....[144]....
        /*050c*/ 	.word	0x0000cef0


	//   ....[145]....
        /*0510*/ 	.word	0x0000cf80


	//   ....[146]....
        /*0514*/ 	.word	0x0000cfd0


	//   ....[147]....
        /*0518*/ 	.word	0x0000d020


	//   ....[148]....
        /*051c*/ 	.word	0x0000d0b0


	//   ....[149]....
        /*0520*/ 	.word	0x0000d140


	//   ....[150]....
        /*0524*/ 	.word	0x0000d190


	//   ....[151]....
        /*0528*/ 	.word	0x0000d1e0


	//   ....[152]....
        /*052c*/ 	.word	0x0000d270


	//   ....[153]....
        /*0530*/ 	.word	0x0000d310


	//   ....[154]....
        /*0534*/ 	.word	0x0000d370


	//   ....[155]....
        /*0538*/ 	.word	0x0000d420


	//   ....[156]....
        /*053c*/ 	.word	0x0000d490


	//   ....[157]....
        /*0540*/ 	.word	0x0000d510


	//   ....[158]....
        /*0544*/ 	.word	0x0000d560


	//   ....[159]....
        /*0548*/ 	.word	0x0000d5b0


	//   ....[160]....
        /*054c*/ 	.word	0x0000d5e0


	//   ....[161]....
        /*0550*/ 	.word	0x0000d630


	//   ....[162]....
        /*0554*/ 	.word	0x0000d690


	//   ....[163]....
        /*0558*/ 	.word	0x0000d6e0


	//----- nvinfo : EIATTR_VRC_CTA_INIT_COUNT
	.align		4
.L_1441:
        /*055c*/ 	.byte	0x02, 0x4a
	.zero		1
	.zero		1


	//----- nvinfo : EIATTR_EXIT_INSTR_OFFSETS
	.align		4
        /*0560*/ 	.byte	0x04, 0x1c
        /*0562*/ 	.short	(.L_1443 - .L_1442)


	//   ....[0]....
.L_1442:
        /*0564*/ 	.word	0x0000b7f0


	//   ....[1]....
        /*0568*/ 	.word	0x0000baa0


	//----- nvinfo : EIATTR_MAX_THREADS
	.align		4
.L_1443:
        /*056c*/ 	.byte	0x04, 0x05
        /*056e*/ 	.short	(.L_1445 - .L_1444)
.L_1444:
        /*0570*/ 	.word	0x00000080
        /*0574*/ 	.word	0x00000001
        /*0578*/ 	.word	0x00000001


	//----- nvinfo : EIATTR_CRS_STACK_SIZE
	.align		4
.L_1445:
        /*057c*/ 	.byte	0x04, 0x1e
        /*057e*/ 	.short	(.L_1447 - .L_1446)
.L_1446:
        /*0580*/ 	.word	0x00000000


	//----- nvinfo : EIATTR_CBANK_PARAM_SIZE
	.align		4
.L_1447:
        /*0584*/ 	.byte	0x03, 0x19
        /*0586*/ 	.short	0x01f0


	//----- nvinfo : EIATTR_PARAM_CBANK
	.align		4
        /*0588*/ 	.byte	0x04, 0x0a
        /*058a*/ 	.short	(.L_1449 - .L_1448)
	.align		4
.L_1448:
        /*058c*/ 	.word	index@(.nv.constant0._Z25selective_scan_bwd_kernelI32Selective_Scan_bwd_kernel_traitsILi128ELi16ELb1ELb0ELb1ELb0ELb1EfN3c107complexIfEEEEv12SSMParamsBwd)
        /*0590*/ 	.short	0x0380
        /*0592*/ 	.short	0x01f0


	//----- nvinfo : EIATTR_SW_WAR
	.align		4
.L_1449:
        /*0594*/ 	.byte	0x04, 0x36
        /*0596*/ 	.short	(.L_1451 - .L_1450)
.L_1450:
        /*0598*/ 	.word	0x00000008
.L_1451:


//--------------------- .nv.info._Z25selective_scan_bwd_kernelI32Selective_Scan_bwd_kernel_traitsILi128ELi16ELb1ELb0ELb1ELb1ELb0EfN3c107complexIfEEEEv12SSMParamsBwd --------------------------
	.section	.nv.info._Z25selective_scan_bwd_kernelI32Selective_Scan_bwd_kernel_traitsILi128ELi16ELb1ELb0ELb1ELb1ELb0EfN3c107complexIfEEEEv12SSMParamsBwd,"",@"SHT_CUDA_INFO"
	.sectionflags	@""
	.align	4


	//----- nvinfo : EIATTR_CUDA_API_VERSION
	.align		4
        /*0000*/ 	.byte	0x04, 0x37
        /*0002*/ 	.short	(.L_1453 - .L_1452)
.L_1452:
        /*0004*/ 	.word	0x00000082


	//----- nvinfo : EIATTR_KPARAM_INFO
	.align		4
.L_1453:
        /*0008*/ 	.byte	0x04, 0x17
        /*000a*/ 	.short	(.L_1455 - .L_1454)
.L_1454:
        /*000c*/ 	.word	0x00000000
        /*0010*/ 	.short	0x0000
        /*0012*/ 	.short	0x0000
        /*0014*/ 	.byte	0x00, 0xf0, 0xc1, 0x07


	//----- nvinfo : EIATTR_SPARSE_MMA_MASK
	.align		4
.L_1455:
        /*0018*/ 	.byte	0x03, 0x50
        /*001a*/ 	.short	0x0000


	//----- nvinfo : EIATTR_MAXREG_COUNT
	.align		4
        /*001c*/ 	.byte	0x03, 0x1b
        /*001e*/ 	.short	0x00ff


	//----- nvinfo : EIATTR_NUM_BARRIERS
	.align		4
        /*0020*/ 	.byte	0x02, 0x4c
        /*0022*/ 	.byte	0x01
	.zero		1


	//----- nvinfo : EIATTR_MERCURY_ISA_VERSION
	.align		4
        /*0024*/ 	.byte	0x03, 0x5f
        /*0026*/ 	.short	0x0101


	//----- nvinfo : EIATTR_INT_WARP_WIDE_INSTR_OFFSETS
	.align		4
        /*0028*/ 	.byte	0x04, 0x31
        /*002a*/ 	.short	(.L_1457 - .L_1456)


	//   ....[0]....
.L_1456:
        /*002c*/ 	.word	0x00006da0


	//   ....[1]....
        /*0030*/ 	.word	0x00008770


	//----- nvinfo : EIATTR_COOP_GROUP_MASK_REGIDS
	.align		4
.L_1457:
        /*0034*/ 	.byte	0x04, 0x29
        /*0036*/ 	.short	(.L_1459 - .L_1458)


	//   ....[0]....
.L_1458:
        /*0038*/ 	.word	0xffffffff


	//   ....[1]....
        /*003c*/ 	.word	0xffffffff


	//   ....[2]....
        /*0040*/ 	.word	0xffffffff


	//   ....[3]....
        /*0044*/ 	.word	0xffffffff


	//   ....[4]....
        /*0048*/ 	.word	0xffffffff


	//   ....[5]....
        /*004c*/ 	.word	0xffffffff


	//   ....[6]....
        /*0050*/ 	.word	0xffffffff


	//   ....[7]....
        /*0054*/ 	.word	0xffffffff


	//   ....[8]....
        /*0058*/ 	.word	0xffffffff


	//   ....[9]....
        /*005c*/ 	.word	0xffffffff


	//   ....[10]....
        /*0060*/ 	.word	0xffffffff


	//   ....[11]....
        /*0064*/ 	.word	0xffffffff


	//   ....[12]....
        /*0068*/ 	.word	0xffffffff


	//   ....[13]....
        /*006c*/ 	.word	0xffffffff


	//   ....[14]....
        /*0070*/ 	.word	0xffffffff


	//   ....[15]....
        /*0074*/ 	.word	0xffffffff


	//   ....[16]....
        /*0078*/ 	.word	0xffffffff


	//   ....[17]....
        /*007c*/ 	.word	0xffffffff


	//   ....[18]....
        /*0080*/ 	.word	0xffffffff


	//   ....[19]....
        /*0084*/ 	.word	0xffffffff


	//   ....[20]....
        /*0088*/ 	.word	0xffffffff


	//   ....[21]....
        /*008c*/ 	.word	0xffffffff


	//   ....[22]....
        /*0090*/ 	.word	0xffffffff


	//   ....[23]....
        /*0094*/ 	.word	0xffffffff


	//   ....[24]....
        /*0098*/ 	.word	0xffffffff


	//   ....[25]....
        /*009c*/ 	.word	0xffffffff


	//   ....[26]....
        /*00a0*/ 	.word	0xffffffff


	//   ....[27]....
        /*00a4*/ 	.word	0xffffffff


	//   ....[28]....
        /*00a8*/ 	.word	0xffffffff


	//   ....[29]....
        /*00ac*/ 	.word	0xffffffff


	//   ....[30]....
        /*00b0*/ 	.word	0xffffffff


	//   ....[31]....
        /*00b4*/ 	.word	0xffffffff


	//   ....[32]....
        /*00b8*/ 	.word	0xffffffff


	//   ....[33]....
        /*00bc*/ 	.word	0xffffffff


	//   ....[34]....
        /*00c0*/ 	.word	0xffffffff


	//   ....[35]....
        /*00c4*/ 	.word	0xffffffff


	//   ....[36]....
        /*00c8*/ 	.word	0xffffffff


	//   ....[37]....
        /*00cc*/ 	.word	0xffffffff


	//   ....[38]....
        /*00d0*/ 	.word	0xffffffff


	//   ....[39]....
        /*00d4*/ 	.word	0xffffffff


	//   ....[40]....
        /*00d8*/ 	.word	0xffffffff


	//   ....[41]....
        /*00dc*/ 	.word	0xffffffff


	//   ....[42]....
        /*00e0*/ 	.word	0xffffffff


	//   ....[43]....
        /*00e4*/ 	.word	0xffffffff


	//   ....[44]....
        /*00e8*/ 	.word	0xffffffff


	//   ....[45]....
        /*00ec*/ 	.word	0xffffffff


	//   ....[46]....
        /*00f0*/ 	.word	0xffffffff


	//   ....[47]....
        /*00f4*/ 	.word	0xffffffff


	//   ....[48]....
        /*00f8*/ 	.word	0xffffffff


	//   ....[49]....
        /*00fc*/ 	.word	0xffffffff


	//   ....[50]....
        /*0100*/ 	.word	0xffffffff


	//   ....[51]....
        /*0104*/ 	.word	0xffffffff


	//   ....[52]....
        /*0108*/ 	.word	0xffffffff


	//   ....[53]....
        /*010c*/ 	.word	0xffffffff


	//   ....[54]....
        /*0110*/ 	.word	0xffffffff


	//   ....[55]....
        /*0114*/ 	.word	0xffffffff


	//   ....[56]....
        /*0118*/ 	.word	0xffffffff


	//   ....[57]....
        /*011c*/ 	.word	0xffffffff


	//   ....[58]....
        /*0120*/ 	.word	0xffffffff


	//   ....[59]....
        /*0124*/ 	.word	0xffffffff


	//   ....[60]....
        /*0128*/ 	.word	0xffffffff


	//   ....[61]....
        /*012c*/ 	.word	0xffffffff


	//   ....[62]....
        /*0130*/ 	.word	0xffffffff


	//   ....[63]....
        /*0134*/ 	.word	0xffffffff


	//   ....[64]....
        /*0138*/ 	.word	0xffffffff


	//   ....[65]....
        /*013c*/ 	.word	0xffffffff


	//   ....[66]....
        /*0140*/ 	.word	0xffffffff


	//   ....[67]....
        /*0144*/ 	.word	0xffffffff


	//   ....[68]....
        /*0148*/ 	.word	0xffffffff


	//   ....[69]....
        /*014c*/ 	.word	0xffffffff


	//   ....[70]....
        /*0150*/ 	.word	0xffffffff


	//   ....[71]....
        /*0154*/ 	.word	0xffffffff


	//   ....[72]....
        /*0158*/ 	.word	0xffffffff


	//   ....[73]....
        /*015c*/ 	.word	0xffffffff


	//   ....[74]....
        /*0160*/ 	.word	0xffffffff


	//   ....[75]....
        /*0164*/ 	.word	0xffffffff


	//   ....[76]....
        /*0168*/ 	.word	0xffffffff


	//   ....[77]....
        /*016c*/ 	.word	0xffffffff


	//   ....[78]....
        /*0170*/ 	.word	0xffffffff


	//   ....[79]....
        /*0174*/ 	.word	0xffffffff


	//   ....[80]....
        /*0178*/ 	.word	0xffffffff


	//   ....[81]....
        /*017c*/ 	.word	0xffffffff


	//   ....[82]....
        /*0180*/ 	.word	0xffffffff


	//   ....[83]....
        /*0184*/ 	.word	0xffffffff


	//   ....[84]....
        /*0188*/ 	.word	0xffffffff


	//   ....[85]....
        /*018c*/ 	.word	0xffffffff


	//   ....[86]....
        /*0190*/ 	.word	0xffffffff


	//   ....[87]....
        /*0194*/ 	.word	0xffffffff


	//   ....[88]....
        /*0198*/ 	.word	0xffffffff


	//   ....[89]....
        /*019c*/ 	.word	0xffffffff


	//   ....[90]....
        /*01a0*/ 	.word	0xffffffff


	//   ....[91]....
        /*01a4*/ 	.word	0xffffffff


	//   ....[92]....
        /*01a8*/ 	.word	0xffffffff


	//   ....[93]....
        /*01ac*/ 	.word	0xffffffff


	//   ....[94]....
        /*01b0*/ 	.word	0xffffffff


	//   ....[95]....
        /*01b4*/ 	.word	0xffffffff


	//   ....[96]....
        /*01b8*/ 	.word	0xffffffff


	//   ....[97]....
        /*01bc*/ 	.word	0x05000087


	//   ....[98]....
        /*01c0*/ 	.word	0x05000087


	//   ....[99]....
        /*01c4*/ 	.word	0x05000087


	//   ....[100]....
        /*01c8*/ 	.word	0x05000087


	//   ....[101]....
        /*01cc*/ 	.word	0x05000087


	//   ....[102]....
        /*01d0*/ 	.word	0x05000087


	//   ....[103]....
        /*01d4*/ 	.word	0x05000087


	//   ....[104]....
        /*01d8*/ 	.word	0x05000087


	//   ....[105]....
        /*01dc*/ 	.word	0x05000087


	//   ....[106]....
        /*01e0*/ 	.word	0x05000087


	//   ....[107]....
        /*01e4*/ 	.word	0x05000087


	//   ....[108]....
        /*01e8*/ 	.word	0x05000087


	//   ....[109]....
        /*01ec*/ 	.word	0x05000087


	//   ....[110]....
        /*01f0*/ 	.word	0x05000087


	//   ....[111]....
        /*01f4*/ 	.word	0x05000087


	//   ....[112]....
        /*01f8*/ 	.word	0x05000087


	//   ....[113]....
        /*01fc*/ 	.word	0x05000087


	//   ....[114]....
        /*0200*/ 	.word	0x05000087


	//   ....[115]....
        /*0204*/ 	.word	0x05000087


	//   ....[116]....
        /*0208*/ 	.word	0x05000087


	//   ....[117]....
        /*020c*/ 	.word	0x05000087


	//   ....[118]....
        /*0210*/ 	.word	0x05000087


	//   ....[119]....
        /*0214*/ 	.word	0x05000087


	//   ....[120]....
        /*0218*/ 	.word	0x05000087


	//   ....[121]....
        /*021c*/ 	.word	0x05000087


	//   ....[122]....
        /*0220*/ 	.word	0x05000087


	//   ....[123]....
        /*0224*/ 	.word	0x05000087


	//   ....[124]....
        /*0228*/ 	.word	0x05000087


	//   ....[125]....
        /*022c*/ 	.word	0x05000087


	//   ....[126]....
        /*0230*/ 	.word	0x05000087


	//   ....[127]....
        /*0234*/ 	.word	0x05000087


	//   ....[128]....
        /*0238*/ 	.word	0x05000087


	//   ....[129]....
        /*023c*/ 	.word	0x05000087


	//   ....[130]....
        /*0240*/ 	.word	0x05000087


	//   ....[131]....
        /*0244*/ 	.word	0x05000087


	//   ....[132]....
        /*0248*/ 	.word	0x05000087


	//   ....[133]....
        /*024c*/ 	.word	0x05000087


	//   ....[134]....
        /*0250*/ 	.word	0x05000087


	//   ....[135]....
        /*0254*/ 	.word	0x05000087


	//   ....[136]....
        /*0258*/ 	.word	0x05000087


	//   ....[137]....
        /*025c*/ 	.word	0x05000087


	//   ....[138]....
        /*0260*/ 	.word	0x05000087


	//   ....[139]....
        /*0264*/ 	.word	0x05000087


	//   ....[140]....
        /*0268*/ 	.word	0x05000087


	//   ....[141]....
        /*026c*/ 	.word	0x05000087


	//   ....[142]....
        /*0270*/ 	.word	0x05000087


	//   ....[143]....
        /*0274*/ 	.word	0x05000087


	//   ....[144]....
        /*0278*/ 	.word	0x05000087


	//   ....[145]....
        /*027c*/ 	.word	0x05000087


	//   ....[146]....
        /*0280*/ 	.word	0x05000087


	//   ....[147]....
        /*0284*/ 	.word	0x05000087


	//   ....[148]....
        /*0288*/ 	.word	0x05000087


	//   ....[149]....
        /*028c*/ 	.word	0x05000087


	//   ....[150]....
        /*0290*/ 	.word	0x05000087


	//   ....[151]....
        /*0294*/ 	.word	0x05000087


	//   ....[152]....
        /*0298*/ 	.word	0x05000087


	//   ....[153]....
        /*029c*/ 	.word	0x05000087


	//   ....[154]....
        /*02a0*/ 	.word	0x05000087


	//   ....[155]....
        /*02a4*/ 	.word	0x05000087


	//   ....[156]....
        /*02a8*/ 	.word	0x05000087


	//   ....[157]....
        /*02ac*/ 	.word	0x05000087


	//   ....[158]....
        /*02b0*/ 	.word	0x05000087


	//   ....[159]....
        /*02b4*/ 	.word	0x05000087


	//   ....[160]....
        /*02b8*/ 	.word	0x05000087


	//----- nvinfo : EIATTR_COOP_GROUP_INSTR_OFFSETS
	.align		4
.L_1459:
        /*02bc*/ 	.byte	0x04, 0x28
        /*02be*/ 	.short	(.L_1461 - .L_1460)


	//   ....[0]....
.L_1460:
        /*02c0*/ 	.word	0x00000b50


	//   ....[1]....
        /*02c4*/ 	.word	0x00000c60


	//   ....[2]....
        /*02c8*/ 	.word	0x00000e10


	//   ....[3]....
        /*02cc*/ 	.word	0x00004140


	//   ....[4]....
        /*02d0*/ 	.word	0x000054f0


	//   ....[5]....
        /*02d4*/ 	.word	0x00005500


	//   ....[6]....
        /*02d8*/ 	.word	0x00005510


	//   ....[7]....
        /*02dc*/ 	.word	0x00005520


	//   ....[8]....
        /*02e0*/ 	.word	0x000055b0


	//   ....[9]....
        /*02e4*/ 	.word	0x000055e0


	//   ....[10]....
        /*02e8*/ 	.word	0x000055f0


	//   ....[11]....
        /*02ec*/ 	.word	0x00005600


	//   ....[12]....
        /*02f0*/ 	.word	0x00005690


	//   ....[13]....
        /*02f4*/ 	.word	0x000056c0


	//   ....[14]....
        /*02f8*/ 	.word	0x000056d0


	//   ....[15]....
        /*02fc*/ 	.word	0x000056e0


	//   ....[16]....
        /*0300*/ 	.word	0x00005780


	//   ....[17]....
        /*0304*/ 	.word	0x000057a0


	//   ....[18]....
        /*0308*/ 	.word	0x000057b0


	//   ....[19]....
        /*030c*/ 	.word	0x000057c0


	//   ....[20]....
        /*0310*/ 	.word	0x00005870


	//   ....[21]....
        /*0314*/ 	.word	0x00005880


	//   ....[22]....
        /*0318*/ 	.word	0x00005890


	//   ....[23]....
        /*031c*/ 	.word	0x000058a0


	//   ....[24]....
        /*0320*/ 	.word	0x00005a00


	//   ....[25]....
        /*0324*/ 	.word	0x00005a10


	//   ....[26]....
        /*0328*/ 	.word	0x00005a20


	//   ....[27]....
        /*032c*/ 	.word	0x00005a30


	//   ....[28]....
        /*0330*/ 	.word	0x00005a40


	//   ....[29]....
        /*0334*/ 	.word	0x00005a50


	//   ....[30]....
        /*0338*/ 	.word	0x00005a60


	//   ....[31]....
        /*033c*/ 	.word	0x00005a70


	//   ....[32]....
        /*0340*/ 	.word	0x00007210


	//   ....[33]....
        /*0344*/ 	.word	0x00007240


	//   ....[34]....
        /*0348*/ 	.word	0x00007250


	//   ....[35]....
        /*034c*/ 	.word	0x00007260


	//   ....[36]....
        /*0350*/ 	.word	0x00007370


	//   ....[37]....
        /*0354*/ 	.word	0x00007380


	//   ....[38]....
        /*0358*/ 	.word	0x00007390


	//   ....[39]....
        /*035c*/ 	.word	0x000073a0


	//   ....[40]....
        /*0360*/ 	.word	0x000074b0


	//   ....[41]....
        /*0364*/ 	.word	0x000074c0


	//   ....[42]....
        /*0368*/ 	.word	0x000074d0


	//   ....[43]....
        /*036c*/ 	.word	0x000074e0


	//   ....[44]....
        /*0370*/ 	.word	0x000075f0


	//   ....[45]....
        /*0374*/ 	.word	0x00007600


	//   ....[46]....
        /*0378*/ 	.word	0x00007610


	//   ....[47]....
        /*037c*/ 	.word	0x00007620


	//   ....[48]....
        /*0380*/ 	.word	0x00007730


	//   ....[49]....
        /*0384*/ 	.word	0x00007740


	//   ....[50]....
        /*0388*/ 	.word	0x00007750


	//   ....[51]....
        /*038c*/ 	.word	0x00007760


	//   ....[52]....
        /*0390*/ 	.word	0x00007870


	//   ....[53]....
        /*0394*/ 	.word	0x00007880


	//   ....[54]....
        /*0398*/ 	.word	0x00007890


	//   ....[55]....
        /*039c*/ 	.word	0x000078a0


	//   ....[56]....
        /*03a0*/ 	.word	0x000078b0


	//   ....[57]....
        /*03a4*/ 	.word	0x000078c0


	//   ....[58]....
        /*03a8*/ 	.word	0x000078d0


	//   ....[59]....
        /*03ac*/ 	.word	0x00007910


	//   ....[60]....
        /*03b0*/ 	.word	0x00007950


	//   ....[61]....
        /*03b4*/ 	.word	0x00007990


	//   ....[62]....
        /*03b8*/ 	.word	0x000079b0


	//   ....[63]....
        /*03bc*/ 	.word	0x000079c0


	//   ....[64]....
        /*03c0*/ 	.word	0x0000b330


	//   ....[65]....
        /*03c4*/ 	.word	0x0000b370


	//   ....[66]....
        /*03c8*/ 	.word	0x0000b3b0


	//   ....[67]....
        /*03cc*/ 	.word	0x0000b3f0


	//   ....[68]....
        /*03d0*/ 	.word	0x0000b540


	//   ....[69]....
        /*03d4*/ 	.word	0x0000b580


	//   ....[70]....
        /*03d8*/ 	.word	0x0000b5c0


	//   ....[71]....
        /*03dc*/ 	.word	0x0000b600


	//   ....[72]....
        /*03e0*/ 	.word	0x0000b710


	//   ....[73]....
        /*03e4*/ 	.word	0x0000b750


	//   ....[74]....
        /*03e8*/ 	.word	0x0000b780


	//   ....[75]....
        /*03ec*/ 	.word	0x0000b7a0


	//   ....[76]....
        /*03f0*/ 	.word	0x0000b7d0


	//   ....[77]....
        /*03f4*/ 	.word	0x0000b7f0


	//   ....[78]....
        /*03f8*/ 	.word	0x0000b810


	//   ....[79]....
        /*03fc*/ 	.word	0x0000b830


	//   ....[80]....
        /*0400*/ 	.word	0x0000b870


	//   ....[81]....
        /*0404*/ 	.word	0x0000b890


	//   ....[82]....
        /*0408*/ 	.word	0x0000b8a0


	//   ....[83]....
        /*040c*/ 	.word	0x0000b8b0


	//   ....[84]....
        /*0410*/ 	.word	0x0000bf70


	//   ....[85]....
        /*0414*/ 	.word	0x0000c440


	//   ....[86]....
        /*0418*/ 	.word	0x0000c970


	//   ....[87]....
        /*041c*/ 	.word	0x0000cb50


	//   ....[88]....
        /*0420*/ 	.word	0x0000cba0


	//   ....[89]....
        /*0424*/ 	.word	0x0000cc00


	//   ....[90]....
        /*0428*/ 	.word	0x0000cc50


	//   ....[91]....
        /*042c*/ 	.word	0x0000cc70


	//   ....[92]....
        /*0430*/ 	.word	0x0000ce10


	//   ....[93]....
        /*0434*/ 	.word	0x0000ce50


	//   ....[94]....
        /*0438*/ 	.word	0x0000ceb0


	//   ....[95]....
        /*043c*/ 	.word	0x0000cf00


	//   ....[96]....
        /*0440*/ 	.word	0x0000cf20


	//   ....[97]....
        /*0444*/ 	.word	0x0000d370


	//   ....[98]....
        /*0448*/ 	.word	0x0000d3c0


	//   ....[99]....
        /*044c*/ 	.word	0x0000d410


	//   ....[100]....
        /*0450*/ 	.word	0x0000d460


	//   ....[101]....
        /*0454*/ 	.word	0x0000d550


	//   ....[102]....
        /*0458*/ 	.word	0x0000d5a0


	//   ....[103]....
        /*045c*/ 	.word	0x0000d5f0


	//   ....[104]....
        /*0460*/ 	.word	0x0000d640


	//   ....[105]....
        /*0464*/ 	.word	0x0000d730


	//   ....[106]....
        /*0468*/ 	.word	0x0000d780


	//   ....[107]....
        /*046c*/ 	.word	0x0000d7d0


	//   ....[108]....
        /*0470*/ 	.word	0x0000d820


	//   ....[109]....
        /*0474*/ 	.word	0x0000d910


	//   ....[110]....
        /*0478*/ 	.word	0x0000d960


	//   ....[111]....
        /*047c*/ 	.word	0x0000d9b0


	//   ....[112]....
        /*0480*/ 	.word	0x0000da00


	//   ....[113]....
        /*0484*/ 	.word	0x0000daf0


	//   ....[114]....
        /*0488*/ 	.word	0x0000db40


	//   ....[115]....
        /*048c*/ 	.word	0x0000db90


	//   ....[116]....
        /*0490*/ 	.word	0x0000dbe0


	//   ....[117]....
        /*0494*/ 	.word	0x0000dc70


	//   ....[118]....
        /*0498*/ 	.word	0x0000dd10


	//   ....[119]....
        /*049c*/ 	.word	0x0000ddb0


	//   ....[120]....
        /*04a0*/ 	.word	0x0000de50


	//   ....[121]....
        /*04a4*/ 	.word	0x0000def0


	//   ....[122]....
        /*04a8*/ 	.word	0x0000dfa0


	//   ....[123]....
        /*04ac*/ 	.word	0x0000e000


	//   ....[124]....
        /*04b0*/ 	.word	0x0000e050


	//   ....[125]....
        /*04b4*/ 	.word	0x0000e080


	//   ....[126]....
        /*04b8*/ 	.word	0x0000e0e0


	//   ....[127]....
        /*04bc*/ 	.word	0x0000e130


	//   ....[128]....
        /*04c0*/ 	.word	0x0000e180


	//   ....[129]....
        /*04c4*/ 	.word	0x0000e230


	//   ....[130]....
        /*04c8*/ 	.word	0x0000e280


	//   ....[131]....
        /*04cc*/ 	.word	0x0000e2d0


	//   ....[132]....
        /*04d0*/ 	.word	0x0000e320


	//   ....[133]....
        /*04d4*/ 	.word	0x0000e3b0


	//   ....[134]....
        /*04d8*/ 	.word	0x0000e440


	//   ....[135]....
        /*04dc*/ 	.word	0x0000e490


	//   ....[136]....
        /*04e0*/ 	.word	0x0000e4e0


	//   ....[137]....
        /*04e4*/ 	.word	0x0000e570


	//   ....[138]....
        /*04e8*/ 	.word	0x0000e600


	//   ....[139]....
        /*04ec*/ 	.word	0x0000e650


	//   ....[140]....
        /*04f0*/ 	.word	0x0000e6a0


	//   ....[141]....
        /*04f4*/ 	.word	0x0000e730


	//   ....[142]....
        /*04f8*/ 	.word	0x0000e7c0


	//   ....[143]....
        /*04fc*/ 	.word	0x0000e810


	//   ....[144]....
        /*0500*/ 	.word	0x0000e860


	//   ....[145]....
        /*0504*/ 	.word	0x0000e8f0


	//   ....[146]....
        /*0508*/ 	.word	0x0000e980


	//   ....[147]....
        /*050c*/ 	.word	0x0000e9d0


	//   ....[148]....
        /*0510*/ 	.word	0x0000ea20


	//   ....[149]....
        /*0514*/ 	.word	0x0000eab0


	//   ....[150]....
        /*0518*/ 	.word	0x0000eb60


	//   ....[151]....
        /*051c*/ 	.word	0x0000ebb0


	//   ....[152]....
        /*0520*/ 	.word	0x0000ec80


	//   ....[153]....
        /*0524*/ 	.word	0x0000ecf0


	//   ....[154]....
        /*0528*/ 	.word	0x0000ed40


	//   ....[155]....
        /*052c*/ 	.word	0x0000ed90


	//   ....[156]....
        /*0530*/ 	.word	0x0000ede0


	//   ....[157]....
        /*0534*/ 	.word	0x0000ee20


	//   ....[158]....
        /*0538*/ 	.word	0x0000ee70


	//   ....[159]....
        /*053c*/ 	.word	0x0000eed0


	//   ....[160]....
        /*0540*/ 	.word	0x0000ef30


	//----- nvinfo : EIATTR_VRC_CTA_INIT_COUNT
	.align		4
.L_1461:
        /*0544*/ 	.byte	0x02, 0x4a
	.zero		1
	.zero		1


	//----- nvinfo : EIATTR_EXIT_INSTR_OFFSETS
	.align		4
        /*0548*/ 	.byte	0x04, 0x1c
        /*054a*/ 	.short	(.L_1463 - .L_1462)


	//   ....[0]....
.L_1462:
        /*054c*/ 	.word	0x0000d060


	//   ....[1]....
        /*0550*/ 	.word	0x0000d310


	//----- nvinfo : EIATTR_MAX_THREADS
	.align		4
.L_1463:
        /*0554*/ 	.byte	0x04, 0x05
        /*0556*/ 	.short	(.L_1465 - .L_1464)
.L_1464:
        /*0558*/ 	.word	0x00000080
        /*055c*/ 	.word	0x00000001
        /*0560*/ 	.word	0x00000001


	//----- nvinfo : EIATTR_CRS_STACK_SIZE
	.align		4
.L_1465:
        /*0564*/ 	.byte	0x04, 0x1e
        /*0566*/ 	.short	(.L_1467 - .L_1466)
.L_1466:
        /*0568*/ 	.word	0x00000000


	//----- nvinfo : EIATTR_CBANK_PARAM_SIZE
	.align		4
.L_1467:
        /*056c*/ 	.byte	0x03, 0x19
        /*056e*/ 	.short	0x01f0


	//----- nvinfo : EIATTR_PARAM_CBANK
	.align		4
        /*0570*/ 	.byte	0x04, 0x0a
        /*0572*/ 	.short	(.L_1469 - .L_1468)
	.align		4
.L_1468:
        /*0574*/ 	.word	index@(.nv.constant0._Z25selective_scan_bwd_kernelI32Selective_Scan_bwd_kernel_traitsILi128ELi16ELb1ELb0ELb1ELb1ELb0EfN3c107complexIfEEEEv12SSMParamsBwd)
        /*0578*/ 	.short	0x0380
        /*057a*/ 	.short	0x01f0


	//----- nvinfo : EIATTR_SW_WAR
	.align		4
.L_1469:
        /*057c*/ 	.byte	0x04, 0x36
        /*057e*/ 	.short	(.L_1471 - .L_1470)
.L_1470:
        /*0580*/ 	.word	0x00000008
.L_1471:


//--------------------- .nv.info._Z25selective_scan_bwd_kernelI32Selective_Scan_bwd_kernel_traitsILi128ELi16ELb1ELb0ELb1ELb1ELb1EfN3c107complexIfEEEEv12SSMParamsBwd --------------------------
	.section	.nv.info._Z25selective_scan_bwd_kernelI32Selective_Scan_bwd_kernel_traitsILi128ELi16ELb1ELb0ELb1ELb1ELb1EfN3c107complexIfEEEEv12SSMParamsBwd,"",@"SHT_CUDA_INFO"
	.sectionflags	@""
	.align	4


	//----- nvinfo : EIATTR_CUDA_API_VERSION
	.align		4
        /*0000*/ 	.byte	0x04, 0x37
        /*0002*/ 	.short	(.L_1473 - .L_1472)
.L_1472:
        /*0004*/ 	.word	0x00000082


	//----- nvinfo : EIATTR_KPARAM_INFO
	.align		4
.L_1473:
        /*0008*/ 	.byte	0x04, 0x17
        /*000a*/ 	.short	(.L_1475 - .L_1474)
.L_1474:
        /*000c*/ 	.word	0x00000000
        /*0010*/ 	.short	0x0000
        /*0012*/ 	.short	0x0000
        /*0014*/ 	.byte	0x00, 0xf0, 0xc1, 0x07


	//----- nvinfo : EIATTR_SPARSE_MMA_MASK
	.align		4
.L_1475:
        /*0018*/ 	.byte	0x03, 0x50
        /*001a*/ 	.short	0x0000


	//----- nvinfo : EIATTR_MAXREG_COUNT
	.align		4
        /*001c*/ 	.byte	0x03, 0x1b
        /*001e*/ 	.short	0x00ff


	//----- nvinfo : EIATTR_NUM_BARRIERS
	.align		4
        /*0020*/ 	.byte	0x02, 0x4c
        /*0022*/ 	.byte	0x01
	.zero		1


	//----- nvinfo : EIATTR_MERCURY_ISA_VERSION
	.align		4
        /*0024*/ 	.byte	0x03, 0x5f
        /*0026*/ 	.short	0x0101


	//----- nvinfo : EIATTR_INT_WARP_WIDE_INSTR_OFFSETS
	.align		4
        /*0028*/ 	.byte	0x04, 0x31
        /*002a*/ 	.short	(.L_1477 - .L_1476)


	//   ....[0]....
.L_1476:
        /*002c*/ 	.word	0x00008030


	//   ....[1]....
        /*0030*/ 	.word	0x00009aa0


	//----- nvinfo : EIATTR_COOP_GROUP_MASK_REGIDS
	.align		4
.L_1477:
        /*0034*/ 	.byte	0x04, 0x29
        /*0036*/ 	.short	(.L_1479 - .L_1478)


	//   ....[0]....
.L_1478:
        /*0038*/ 	.word	0xffffffff


	//   ....[1]....
        /*003c*/ 	.word	0xffffffff


	//   ....[2]....
        /*0040*/ 	.word	0xffffffff


	//   ....[3]....
        /*0044*/ 	.word	0xffffffff


	//   ....[4]....
        /*0048*/ 	.word	0xffffffff


	//   ....[5]....
        /*004c*/ 	.word	0xffffffff


	//   ....[6]....
        /*0050*/ 	.word	0xffffffff


	//   ....[7]....
        /*0054*/ 	.word	0xffffffff


	//   ....[8]....
        /*0058*/ 	.word	0xffffffff


	//   ....[9]....
        /*005c*/ 	.word	0xffffffff


	//   ....[10]....
        /*0060*/ 	.word	0xffffffff


	//   ....[11]....
        /*0064*/ 	.word	0xffffffff


	//   ....[12]....
        /*0068*/ 	.word	0xffffffff


	//   ....[13]....
        /*006c*/ 	.word	0xffffffff


	//   ....[14]....
        /*0070*/ 	.word	0xffffffff


	//   ....[15]....
        /*0074*/ 	.word	0xffffffff


	//   ....[16]....
        /*0078*/ 	.word	0xffffffff


	//   ....[17]....
        /*007c*/ 	.word	0xffffffff


	//   ....[18]....
        /*0080*/ 	.word	0xffffffff


	//   ....[19]....
        /*0084*/ 	.word	0xffffffff


	//   ....[20]....
        /*0088*/ 	.word	0xffffffff


	//   ....[21]....
        /*008c*/ 	.word	0xffffffff


	//   ....[22]....
        /*0090*/ 	.word	0xffffffff


	//   ....[23]....
        /*0094*/ 	.word	0xffffffff


	//   ....[24]....
        /*0098*/ 	.word	0xffffffff


	//   ....[25]....
        /*009c*/ 	.word	0xffffffff


	//   ....[26]....
        /*00a0*/ 	.word	0xffffffff


	//   ....[27]....
        /*00a4*/ 	.word	0xffffffff


	//   ....[28]....
        /*00a8*/ 	.word	0xffffffff


	//   ....[29]....
        /*00ac*/ 	.word	0xffffffff


	//   ....[30]....
        /*00b0*/ 	.word	0xffffffff


	//   ....[31]....
        /*00b4*/ 	.word	0xffffffff


	//   ....[32]....
        /*00b8*/ 	.word	0xffffffff


	//   ....[33]....
        /*00bc*/ 	.word	0xffffffff


	//   ....[34]....
        /*00c0*/ 	.word	0xffffffff


	//   ....[35]....
        /*00c4*/ 	.word	0xffffffff


	//   ....[36]....
        /*00c8*/ 	.word	0xffffffff


	//   ....[37]....
        /*00cc*/ 	.word	0xffffffff


	//   ....[38]....
        /*00d0*/ 	.word	0xffffffff


	//   ....[39]....
        /*00d4*/ 	.word	0xffffffff


	//   ....[40]....
        /*00d8*/ 	.word	0xffffffff


	//   ....[41]....
        /*00dc*/ 	.word	0xffffffff


	//   ....[42]....
        /*00e0*/ 	.word	0xffffffff


	//   ....[43]....
        /*00e4*/ 	.word	0xffffffff


	//   ....[44]....
        /*00e8*/ 	.word	0xffffffff


	//   ....[45]....
        /*00ec*/ 	.word	0xffffffff


	//   ....[46]....
        /*00f0*/ 	.word	0xffffffff


	//   ....[47]....
        /*00f4*/ 	.word	0xffffffff


	//   ....[48]....
        /*00f8*/ 	.word	0xffffffff


	//   ....[49]....
        /*00fc*/ 	.word	0xffffffff


	//   ....[50]....
        /*0100*/ 	.word	0xffffffff


	//   ....[51]....
        /*0104*/ 	.word	0xffffffff


	//   ....[52]....
        /*0108*/ 	.word	0xffffffff


	//   ....[53]....
        /*010c*/ 	.word	0xffffffff


	//   ....[54]....
        /*0110*/ 	.word	0xffffffff


	//   ....[55]....
        /*0114*/ 	.word	0xffffffff


	//   ....[56]....
        /*0118*/ 	.word	0xffffffff


	//   ....[57]....
        /*011c*/ 	.word	0xffffffff


	//   ....[58]....
        /*0120*/ 	.word	0xffffffff


	//   ....[59]....
        /*0124*/ 	.word	0xffffffff


	//   ....[60]....
        /*0128*/ 	.word	0xffffffff


	//   ....[61]....
        /*012c*/ 	.word	0xffffffff


	//   ....[62]....
        /*0130*/ 	.word	0xffffffff


	//   ....[63]....
        /*0134*/ 	.word	0xffffffff


	//   ....[64]....
        /*0138*/ 	.word	0xffffffff


	//   ....[65]....
        /*013c*/ 	.word	0xffffffff


	//   ....[66]....
        /*0140*/ 	.word	0xffffffff


	//   ....[67]....
        /*0144*/ 	.word	0xffffffff


	//   ....[68]....
        /*0148*/ 	.word	0xffffffff


	//   ....[69]....
        /*014c*/ 	.word	0xffffffff


	//   ....[70]....
        /*0150*/ 	.word	0xffffffff


	//   ....[71]....
        /*0154*/ 	.word	0xffffffff


	//   ....[72]....
        /*0158*/ 	.word	0xffffffff


	//   ....[73]....
        /*015c*/ 	.word	0xffffffff


	//   ....[74]....
        /*0160*/ 	.word	0xffffffff


	//   ....[75]....
        /*0164*/ 	.word	0xffffffff


	//   ....[76]....
        /*0168*/ 	.word	0xffffffff


	//   ....[77]....
        /*016c*/ 	.word	0xffffffff


	//   ....[78]....
        /*0170*/ 	.word	0xffffffff


	//   ....[79]....
        /*0174*/ 	.word	0xffffffff


	//   ....[80]....
        /*0178*/ 	.word	0xffffffff


	//   ....[81]....
        /*017c*/ 	.word	0xffffffff


	//   ....[82]....
        /*0180*/ 	.word	0xffffffff


	//   ....[83]....
        /*0184*/ 	.word	0xffffffff


	//   ....[84]....
        /*0188*/ 	.word	0xffffffff


	//   ....[85]....
        /*018c*/ 	.word	0xffffffff


	//   ....[86]....
        /*0190*/ 	.word	0xffffffff


	//   ....[87]....
        /*0194*/ 	.word	0xffffffff


	//   ....[88]....
        /*0198*/ 	.word	0xffffffff


	//   ....[89]....
        /*019c*/ 	.word	0xffffffff


	//   ....[90]....
        /*01a0*/ 	.word	0xffffffff


	//   ....[91]....
        /*01a4*/ 	.word	0xffffffff


	//   ....[92]....
        /*01a8*/ 	.word	0xffffffff


	//   ....[93]....
        /*01ac*/ 	.word	0xffffffff


	//   ....[94]....
        /*01b0*/ 	.word	0xffffffff


	//   ....[95]....
        /*01b4*/ 	.word	0xffffffff


	//   ....[96]....
        /*01b8*/ 	.word	0xffffffff


	//   ....[97]....
        /*01bc*/ 	.word	0xffffffff


	//   ....[98]....
        /*01c0*/ 	.word	0xffffffff


	//   ....[99]....
        /*01c4*/ 	.word	0xffffffff


	//   ....[100]....
        /*01c8*/ 	.word	0xffffffff


	//   ....[101]....
        /*01cc*/ 	.word	0x05000087


	//   ....[102]....
        /*01d0*/ 	.word	0x05000087


	//   ....[103]....
        /*01d4*/ 	.word	0x05000087


	//   ....[104]....
        /*01d8*/ 	.word	0x05000087


	//   ....[105]....
        /*01dc*/ 	.word	0x05000087


	//   ....[106]....
        /*01e0*/ 	.word	0x05000087


	//   ....[107]....
        /*01e4*/ 	.word	0x05000087


	//   ....[108]....
        /*01e8*/ 	.word	0x05000087


	//   ....[109]....
        /*01ec*/ 	.word	0x05000087


	//   ....[110]....
        /*01f0*/ 	.word	0x05000087


	//   ....[111]....
        /*01f4*/ 	.word	0x05000087


	//   ....[112]....
        /*01f8*/ 	.word	0x05000087


	//   ....[113]....
        /*01fc*/ 	.word	0x05000087


	//   ....[114]....
        /*0200*/ 	.word	0x05000087


	//   ....[115]....
        /*0204*/ 	.word	0x05000087


	//   ....[116]....
        /*0208*/ 	.word	0x05000087


	//   ....[117]....
        /*020c*/ 	.word	0x05000087


	//   ....[118]....
        /*0210*/ 	.word	0x05000087


	//   ....[119]....
        /*0214*/ 	.word	0x05000087


	//   ....[120]....
        /*0218*/ 	.word	0x05000087


	//   ....[121]....
        /*021c*/ 	.word	0x05000087


	//   ....[122]....
        /*0220*/ 	.word	0x05000087


	//   ....[123]....
        /*0224*/ 	.word	0x05000087


	//   ....[124]....
        /*0228*/ 	.word	0x05000087


	//   ....[125]....
        /*022c*/ 	.word	0x05000087


	//   ....[126]....
        /*0230*/ 	.word	0x05000087


	//   ....[127]....
        /*0234*/ 	.word	0x05000087


	//   ....[128]....
        /*0238*/ 	.word	0x05000087


	//   ....[129]....
        /*023c*/ 	.word	0x05000087


	//   ....[130]....
        /*0240*/ 	.word	0x05000087


	//   ....[131]....
        /*0244*/ 	.word	0x05000087


	//   ....[132]....
        /*0248*/ 	.word	0x05000087


	//   ....[133]....
        /*024c*/ 	.word	0x05000087


	//   ....[134]....
        /*0250*/ 	.word	0x05000087


	//   ....[135]....
        /*0254*/ 	.word	0x05000087


	//   ....[136]....
        /*0258*/ 	.word	0x05000087


	//   ....[137]....
        /*025c*/ 	.word	0x05000087


	//   ....[138]....
        /*0260*/ 	.word	0x05000087


	//   ....[139]....
        /*0264*/ 	.word	0x05000087


	//   ....[140]....
        /*0268*/ 	.word	0x05000087


	//   ....[141]....
        /*026c*/ 	.word	0x05000087


	//   ....[142]....
        /*0270*/ 	.word	0x05000087


	//   ....[143]....
        /*0274*/ 	.word	0x05000087


	//   ....[144]....
        /*0278*/ 	.word	0x05000087


	//   ....[145]....
        /*027c*/ 	.word	0x05000087


	//   ....[146]....
        /*0280*/ 	.word	0x05000087


	//   ....[147]....
        /*0284*/ 	.word	0x05000087


	//   ....[148]....
        /*0288*/ 	.word	0x05000087


	//   ....[149]....
        /*028c*/ 	.word	0x05000087


	//   ....[150]....
        /*0290*/ 	.word	0x05000087


	//   ....[151]....
        /*0294*/ 	.word	0x05000087


	//   ....[152]....
        /*0298*/ 	.word	0x05000087


	//   ....[153]....
        /*029c*/ 	.word	0x05000087


	//   ....[154]....
        /*02a0*/ 	.word	0x05000087


	//   ....[155]....
        /*02a4*/ 	.word	0x05000087


	//   ....[156]....
        /*02a8*/ 	.word	0x05000087


	//   ....[157]....
        /*02ac*/ 	.word	0x05000087


	//   ....[158]....
        /*02b0*/ 	.word	0x05000087


	//   ....[159]....
        /*02b4*/ 	.word	0x05000087


	//   ....[160]....
        /*02b8*/ 	.word	0x05000087


	//   ....[161]....
        /*02bc*/ 	.word	0x05000087


	//   ....[162]....
        /*02c0*/ 	.word	0x05000087


	//   ....[163]....
        /*02c4*/ 	.word	0x05000087


	//   ....[164]....
        /*02c8*/ 	.word	0x05000087


	//----- nvinfo : EIATTR_COOP_GROUP_INSTR_OFFSETS
	.align		4
.L_1479:
        /*02cc*/ 	.byte	0x04, 0x28
        /*02ce*/ 	.short	(.L_1481 - .L_1480)


	//   ....[0]....
.L_1480:
        /*02d0*/ 	.word	0x00000b60


	//   ....[1]....
        /*02d4*/ 	.word	0x00000c80


	//   ....[2]....
        /*02d8*/ 	.word	0x00000e40


	//   ....[3]....
        /*02dc*/ 	.word	0x000032d0


	//   ....[4]....
        /*02e0*/ 	.word	0x00003860


	//   ....[5]....
        /*02e4*/ 	.word	0x00003f30


	//   ....[6]....
        /*02e8*/ 	.word	0x00004290


	//   ....[7]....
        /*02ec*/ 	.word	0x00005370


	//   ....[8]....
        /*02f0*/ 	.word	0x000067a0


	//   ....[9]....
        /*02f4*/ 	.word	0x000067b0


	//   ....[10]....
        /*02f8*/ 	.word	0x000067c0


	//   ....[11]....
        /*02fc*/ 	.word	0x000067d0


	//   ....[12]....
        /*0300*/ 	.word	0x00006860


	//   ....[13]....
        /*0304*/ 	.word	0x00006890


	//   ....[14]....
        /*0308*/ 	.word	0x000068a0


	//   ....[15]....
        /*030c*/ 	.word	0x000068b0


	//   ....[16]....
        /*0310*/ 	.word	0x00006940


	//   ....[17]....
        /*0314*/ 	.word	0x00006970


	//   ....[18]....
        /*0318*/ 	.word	0x00006980


	//   ....[19]....
        /*031c*/ 	.word	0x00006990


	//   ....[20]....
        /*0320*/ 	.word	0x00006a30


	//   ....[21]....
        /*0324*/ 	.word	0x00006a50


	//   ....[22]....
        /*0328*/ 	.word	0x00006a60


	//   ....[23]....
        /*032c*/ 	.word	0x00006a70


	//   ....[24]....
        /*0330*/ 	.word	0x00006b20


	//   ....[25]....
        /*0334*/ 	.word	0x00006b30


	//   ....[26]....
        /*0338*/ 	.word	0x00006b40


	//   ....[27]....
        /*033c*/ 	.word	0x00006b50


	//   ....[28]....
        /*0340*/ 	.word	0x00006cb0


	//   ....[29]....
        /*0344*/ 	.word	0x00006cc0


	//   ....[30]....
        /*0348*/ 	.word	0x00006cd0


	//   ....[31]....
        /*034c*/ 	.word	0x00006ce0


	//   ....[32]....
        /*0350*/ 	.word	0x00006cf0


	//   ....[33]....
        /*0354*/ 	.word	0x00006d00


	//   ....[34]....
        /*0358*/ 	.word	0x00006d10


	//   ....[35]....
        /*035c*/ 	.word	0x00006d20


	//   ....[36]....
        /*0360*/ 	.word	0x000084d0


	//   ....[37]....
        /*0364*/ 	.word	0x000084e0


	//   ....[38]....
        /*0368*/ 	.word	0x000084f0


	//   ....[39]....
        /*036c*/ 	.word	0x00008500


	//   ....[40]....
        /*0370*/ 	.word	0x00008610


	//   ....[41]....
        /*0374*/ 	.word	0x00008620


	//   ....[42]....
        /*0378*/ 	.word	0x00008630


	//   ....[43]....
        /*037c*/ 	.word	0x00008640


	//   ....[44]....
        /*0380*/ 	.word	0x00008750


	//   ....[45]....
        /*0384*/ 	.word	0x00008760


	//   ....[46]....
        /*0388*/ 	.word	0x00008770


	//   ....[47]....
        /*038c*/ 	.word	0x00008780


	//   ....[48]....
        /*0390*/ 	.word	0x00008890


	//   ....[49]....
        /*0394*/ 	.word	0x000088a0


	//   ....[50]....
        /*0398*/ 	.word	0x000088b0


	//   ....[51]....
        /*039c*/ 	.word	0x000088c0


	//   ....[52]....
        /*03a0*/ 	.word	0x000089d0


	//   ....[53]....
        /*03a4*/ 	.word	0x000089e0


	//   ....[54]....
        /*03a8*/ 	.word	0x000089f0


	//   ....[55]....
        /*03ac*/ 	.word	0x00008a00


	//   ....[56]....
        /*03b0*/ 	.word	0x00008b10


	//   ....[57]....
        /*03b4*/ 	.word	0x00008b20


	//   ....[58]....
        /*03b8*/ 	.word	0x00008b30


	//   ....[59]....
        /*03bc*/ 	.word	0x00008b40


	//   ....[60]....
        /*03c0*/ 	.word	0x00008b50


	//   ....[61]....
        /*03c4*/ 	.word	0x00008b60


	//   ....[62]....
        /*03c8*/ 	.word	0x00008b70


	//   ....[63]....
        /*03cc*/ 	.word	0x00008ba0


	//   ....[64]....
        /*03d0*/ 	.word	0x00008be0


	//   ....[65]....
        /*03d4*/ 	.word	0x00008c20


	//   ....[66]....
        /*03d8*/ 	.word	0x00008c50


	//   ....[67]....
        /*03dc*/ 	.word	0x00008c60


	//   ....[68]....
        /*03e0*/ 	.word	0x0000c5c0


	//   ....[69]....
        /*03e4*/ 	.word	0x0000c600


	//   ....[70]....
        /*03e8*/ 	.word	0x0000c640


	//   ....[71]....
        /*03ec*/ 	.word	0x0000c680


	//   ....[72]....
        /*03f0*/ 	.word	0x0000c790


	//   ....[73]....
        /*03f4*/ 	.word	0x0000c7d0


	//   ....[74]....
        /*03f8*/ 	.word	0x0000c810


	//   ....[75]....
        /*03fc*/ 	.word	0x0000c850


	//   ....[76]....
        /*0400*/ 	.word	0x0000c960


	//   ....[77]....
        /*0404*/ 	.word	0x0000c9a0


	//   ....[78]....
        /*0408*/ 	.word	0x0000c9e0


	//   ....[79]....
        /*040c*/ 	.word	0x0000ca20


	//   ....[80]....
        /*0410*/ 	.word	0x0000ca70


	//   ....[81]....
        /*0414*/ 	.word	0x0000ca90


	//   ....[82]....
        /*0418*/ 	.word	0x0000cab0


	//   ....[83]....
        /*041c*/ 	.word	0x0000cad0


	//   ....[84]....
        /*0420*/ 	.word	0x0000cb00


	//   ....[85]....
        /*0424*/ 	.word	0x0000cb30


	//   ....[86]....
        /*0428*/ 	.word	0x0000cb40


	//   ....[87]....
        /*042c*/ 	.word	0x0000cb50


	//   ....[88]....
        /*0430*/ 	.word	0x0000d1a0


	//   ....[89]....
        /*0434*/ 	.word	0x0000d6e0


	//   ....[90]....
        /*0438*/ 	.word	0x0000db80


	//   ....[91]....
        /*043c*/ 	.word	0x0000de20


	//   ....[92]....
        /*0440*/ 	.word	0x0000de70


	//   ....[93]....
        /*0444*/ 	.word	0x0000ded0


	//   ....[94]....
        /*0448*/ 	.word	0x0000df20


	//   ....[95]....
        /*044c*/ 	.word	0x0000df40


	//   ....[96]....
        /*0450*/ 	.word	0x0000e0b0


	//   ....[97]....
        /*0454*/ 	.word	0x0000e0f0


	//   ....[98]....
        /*0458*/ 	.word	0x0000e150


	//   ....[99]....
        /*045c*/ 	.word	0x0000e1a0


	//   ....[100]....
        /*0460*/ 	.word	0x0000e1c0


	//   ....[101]....
        /*0464*/ 	.word	0x0000e610


	//   ....[102]....
        /*0468*/ 	.word	0x0000e660


	//   ....[103]....
        /*046c*/ 	.word	0x0000e6b0


	//   ....[104]....
        /*0470*/ 	.word	0x0000e700


	//   ....[105]....
        /*0474*/ 	.word	0x0000e7f0


	//   ....[106]....
        /*0478*/ 	.word	0x0000e840


	//   ....[107]....
        /*047c*/ 	.word	0x0000e890


	//   ....[108]....
        /*0480*/ 	.word	0x0000e8e0


	//   ....[109]....
        /*0484*/ 	.word	0x0000e9d0


	//   ....[110]....
        /*0488*/ 	.word	0x0000ea20


	//   ....[111]....
        /*048c*/ 	.word	0x0000ea70


	//   ....[112]....
        /*0490*/ 	.word	0x0000eac0


	//   ....[113]....
        /*0494*/ 	.word	0x0000ebb0


	//   ....[114]....
        /*0498*/ 	.word	0x0000ec00


	//   ....[115]....
        /*049c*/ 	.word	0x0000ec50


	//   ....[116]....
        /*04a0*/ 	.word	0x0000eca0


	//   ....[117]....
        /*04a4*/ 	.word	0x0000ed90


	//   ....[118]....
        /*04a8*/ 	.word	0x0000ede0


	//   ....[119]....
        /*04ac*/ 	.word	0x0000ee30


	//   ....[120]....
        /*04b0*/ 	.word	0x0000ee80


	//   ....[121]....
        /*04b4*/ 	.word	0x0000ef10


	//   ....[122]....
        /*04b8*/ 	.word	0x0000efb0


	//   ....[123]....
        /*04bc*/ 	.word	0x0000f050


	//   ....[124]....
        /*04c0*/ 	.word	0x0000f0f0


	//   ....[125]....
        /*04c4*/ 	.word	0x0000f190


	//   ....[126]....
        /*04c8*/ 	.word	0x0000f240


	//   ....[127]....
        /*04cc*/ 	.word	0x0000f2a0


	//   ....[128]....
        /*04d0*/ 	.word	0x0000f2f0


	//   ....[129]....
        /*04d4*/ 	.word	0x0000f320


	//   ....[130]....
        /*04d8*/ 	.word	0x0000f380


	//   ....[131]....
        /*04dc*/ 	.word	0x0000f3d0


	//   ....[132]....
        /*04e0*/ 	.word	0x0000f420


	//   ....[133]....
        /*04e4*/ 	.word	0x0000f4b0


	//   ....[134]....
        /*04e8*/ 	.word	0x0000f500


	//   ....[135]....
        /*04ec*/ 	.word	0x0000f550


	//   ....[136]....
        /*04f0*/ 	.word	0x0000f5a0


	//   ....[137]....
        /*04f4*/ 	.word	0x0000f630


	//   ....[138]....
        /*04f8*/ 	.word	0x0000f6c0


	//   ....[139]....
        /*04fc*/ 	.word	0x0000f710


	//   ....[140]....
        /*0500*/ 	.word	0x0000f760


	//   ....[141]....
        /*0504*/ 	.word	0x0000f7f0


	//   ....[142]....
        /*0508*/ 	.word	0x0000f880


	//   ....[143]....
        /*050c*/ 	.word	0x0000f8d0


	//   ....[144]....
        /*0510*/ 	.word	0x0000f920


	//   ....[145]....
        /*0514*/ 	.word	0x0000f9b0


	//   ....[146]....
        /*0518*/ 	.word	0x0000fa40


	//   ....[147]....
        /*051c*/ 	.word	0x0000fa90


	//   ....[148]....
        /*0520*/ 	.word	0x0000fae0


	//   ....[149]....
        /*0524*/ 	.word	0x0000fb70


	//   ....[150]....
        /*0528*/ 	.word	0x0000fc00


	//   ....[151]....
        /*052c*/ 	.word	0x0000fc50


	//   ....[152]....
        /*0530*/ 	.word	0x0000fca0


	//   ....[153]....
        /*0534*/ 	.word	0x0000fd30


	//   ....[154]....
        /*0538*/ 	.word	0x0000fde0


	//   ....[155]....
        /*053c*/ 	.word	0x0000fe30


	//   ....[156]....
        /*0540*/ 	.word	0x0000ff00


	//   ....[157]....
        /*0544*/ 	.word	0x0000ff70


	//   ....[158]....
        /*0548*/ 	.word	0x0000ffc0


	//   ....[159]....
        /*054c*/ 	.word	0x00010010


	//   ....[160]....
        /*0550*/ 	.word	0x00010060


	//   ....[161]....
        /*0554*/ 	.word	0x000100a0


	//   ....[162]....
        /*0558*/ 	.word	0x000100f0


	//   ....[163]....
        /*055c*/ 	.word	0x00010150


	//   ....[164]....
        /*0560*/ 	.word	0x000101b0


	//----- nvinfo : EIATTR_VRC_CTA_INIT_COUNT
	.align		4
.L_1481:
        /*0564*/ 	.byte	0x02, 0x4a
	.zero		1
	.zero		1


	//----- nvinfo : EIATTR_EXIT_INSTR_OFFSETS
	.align		4
        /*0568*/ 	.byte	0x04, 0x1c
        /*056a*/ 	.short	(.L_1483 - .L_1482)


	//   ....[0]....
.L_1482:
        /*056c*/ 	.word	0x0000e300


	//   ....[1]....
        /*0570*/ 	.word	0x0000e5b0


	//----- nvinfo : EIATTR_MAX_THREADS
	.align		4
.L_1483:
        /*0574*/ 	.byte	0x04, 0x05
        /*0576*/ 	.short	(.L_1485 - .L_1484)
.L_1484:
        /*0578*/ 	.word	0x00000080
        /*057c*/ 	.word	0x00000001
        /*0580*/ 	.word	0x00000001


	//----- nvinfo : EIATTR_CRS_STACK_SIZE
	.align		4
.L_1485:
        /*0584*/ 	.byte	0x04, 0x1e
        /*0586*/ 	.short	(.L_1487 - .L_1486)
.L_1486:
        /*0588*/ 	.word	0x00000000


	//----- nvinfo : EIATTR_CBANK_PARAM_SIZE
	.align		4
.L_1487:
        /*058c*/ 	.byte	0x03, 0x19
        /*058e*/ 	.short	0x01f0


	//----- nvinfo : EIATTR_PARAM_CBANK
	.align		4
        /*0590*/ 	.byte	0x04, 0x0a
        /*0592*/ 	.short	(.L_1489 - .L_1488)
	.align		4
.L_1488:
        /*0594*/ 	.word	index@(.nv.constant0._Z25selective_scan_bwd_kernelI32Selective_Scan_bwd_kernel_traitsILi128ELi16ELb1ELb0ELb1ELb1ELb1EfN3c107complexIfEEEEv12SSMParamsBwd)
        /*0598*/ 	.short	0x0380
        /*059a*/ 	.short	0x01f0


	//----- nvinfo : EIATTR_SW_WAR
	.align		4
.L_1489:
        /*059c*/ 	.byte	0x04, 0x36
        /*059e*/ 	.short	(.L_1491 - .L_1490)
.L_1490:
        /*05a0*/ 	.word	0x00000008
.L_1491:


//--------------------- .nv.info._Z25selective_scan_bwd_kernelI32Selective_Scan_bwd_kernel_traitsILi128ELi16ELb1ELb1ELb0ELb0ELb0EfN3c107complexIfEEEEv12SSMParamsBwd --------------------------
	.section	.nv.info._Z25selective_scan_bwd_kernelI32Selective_Scan_bwd_kernel_traitsILi128ELi16ELb1ELb1ELb0ELb0ELb0EfN3c107complexIfEEEEv12SSMParamsBwd,"",@"SHT_CUDA_INFO"
	.sectionflags	@""
	.align	4


	//----- nvinfo : EIATTR_CUDA_API_VERSION
	.align		4
        /*0000*/ 	.byte	0x04, 0x37
        /*0002*/ 	.short	(.L_1493 - .L_1492)
.L_1492:
        /*0004*/ 	.word	0x00000082


	//----- nvinfo : EIATTR_KPARAM_INFO
	.align		4
.L_1493:
        /*0008*/ 	.byte	0x04, 0x17
        /*000a*/ 	.short	(.L_1495 - .L_1494)
.L_1494:
        /*000c*/ 	.word	0x00000000
        /*0010*/ 	.short	0x0000
        /*0012*/ 	.short	0x0000
        /*0014*/ 	.byte	0x00, 0xf0, 0xc1, 0x07


	//----- nvinfo : EIATTR_SPARSE_MMA_MASK
	.align		4
.L_1495:
        /*0018*/ 	.byte	0x03, 0x50
        /*001a*/ 	.short	0x0000


	//----- nvinfo : EIATTR_MAXREG_COUNT
	.align		4
        /*001c*/ 	.byte	0x03, 0x1b
        /*001e*/ 	.short	0x00ff


	//----- nvinfo : EIATTR_NUM_BARRIERS
	.align		4
        /*0020*/ 	.byte	0x02, 0x4c
        /*0022*/ 	.byte	0x01
	.zero		1


	//----- nvinfo : EIATTR_ANNOTATIONS
	.align		4
        /*0024*/ 	.byte	0x04, 0x55
        /*0026*/ 	.short	(.L_1497 - .L_1496)


	//   ....[0]....
.L_1496:
        /* <DEDUP_REMOVED lines=11> */
        /*00cc*/ 	.byte	0xb0, 0x9e, 0x00, 0x00


	//----- nvinfo : EIATTR_MERCURY_ISA_VERSION
	.align		4
.L_1497:
        /*00d0*/ 	.byte	0x03, 0x5f
        /*00d2*/ 	.short	0x0101


	//----- nvinfo : EIATTR_COOP_GROUP_MASK_REGIDS
	.align		4
        /*00d4*/ 	.byte	0x04, 0x29
        /*00d6*/ 	.short	(.L_1499 - .L_1498)


	//   ....[0]....
.L_1498:
        /*00d8*/ 	.word	0xffffffff


	//   ....[1]....
        /*00dc*/ 	.word	0xffffffff


	//   ....[2]....
        /*00e0*/ 	.word	0xffffffff


	//   ....[3]....
        /*00e4*/ 	.word	0xffffffff


	//   ....[4]....
        /*00e8*/ 	.word	0xffffffff


	//   ....[5]....
        /*00ec*/ 	.word	0xffffffff


	//   ....[6]....
        /*00f0*/ 	.word	0xffffffff


	//   ....[7]....
        /*00f4*/ 	.word	0xffffffff


	//   ....[8]....
        /*00f8*/ 	.word	0xffffffff


	//   ....[9]....
        /*00fc*/ 	.word	0xffffffff


	//   ....[10]....
        /*0100*/ 	.word	0xffffffff


	//   ....[11]....
        /*0104*/ 	.word	0xffffffff


	//   ....[12]....
        /*0108*/ 	.word	0xffffffff


	//   ....[13]....
        /*010c*/ 	.word	0xffffffff


	//   ....[14]....
        /*0110*/ 	.word	0xffffffff


	//   ....[15]....
        /*0114*/ 	.word	0xffffffff


	//   ....[16]....
        /*0118*/ 	.word	0xffffffff


	//   ....[17]....
        /*011c*/ 	.word	0xffffffff


	//   ....[18]....
        /*0120*/ 	.word	0xffffffff


	//   ....[19]....
        /*0124*/ 	.word	0xffffffff


	//   ....[20]....
        /*0128*/ 	.word	0xffffffff


	//   ....[21]....
        /*012c*/ 	.word	0xffffffff


	//   ....[22]....
        /*0130*/ 	.word	0xffffffff


	//   ....[23]....
        /*0134*/ 	.word	0xffffffff


	//   ....[24]....
        /*0138*/ 	.word	0xffffffff


	//   ....[25]....
        /*013c*/ 	.word	0xffffffff


	//   ....[26]....
        /*0140*/ 	.word	0xffffffff


	//   ....[27]....
        /*0144*/ 	.word	0xffffffff


	//   ....[28]....
        /*0148*/ 	.word	0xffffffff


	//   ....[29]....
        /*014c*/ 	.word	0xffffffff


	//   ....[30]....
        /*0150*/ 	.word	0xffffffff


	//   ....[31]....
        /*0154*/ 	.word	0xffffffff


	//   ....[32]....
        /*0158*/ 	.word	0xffffffff


	//   ....[33]....
        /*015c*/ 	.word	0xffffffff


	//   ....[34]....
        /*0160*/ 	.word	0xffffffff


	//   ....[35]....
        /*0164*/ 	.word	0xffffffff


	//   ....[36]....
        /*0168*/ 	.word	0xffffffff


	//   ....[37]....
        /*016c*/ 	.word	0xffffffff


	//   ....[38]....
        /*0170*/ 	.word	0xffffffff


	//   ....[39]....
        /*0174*/ 	.word	0xffffffff


	//   ....[40]....
        /*0178*/ 	.word	0xffffffff


	//   ....[41]....
        /*017c*/ 	.word	0xffffffff


	//   ....[42]....
        /*0180*/ 	.word	0xffffffff


	//   ....[43]....
        /*0184*/ 	.word	0xffffffff


	//   ....[44]....
        /*0188*/ 	.word	0xffffffff


	//   ....[45]....
        /*018c*/ 	.word	0xffffffff


	//   ....[46]....
        /*0190*/ 	.word	0xffffffff


	//   ....[47]....
        /*0194*/ 	.word	0xffffffff


	//   ....[48]....
        /*0198*/ 	.word	0xffffffff


	//   ....[49]....
        /*019c*/ 	.word	0xffffffff


	//   ....[50]....
        /*01a0*/ 	.word	0xffffffff


	//   ....[51]....
        /*01a4*/ 	.word	0xffffffff


	//   ....[52]....
        /*01a8*/ 	.word	0xffffffff


	//   ....[53]....
        /*01ac*/ 	.word	0xffffffff


	//   ....[54]....
        /*01b0*/ 	.word	0xffffffff


	//   ....[55]....
        /*01b4*/ 	.word	0xffffffff


	//   ....[56]....
        /*01b8*/ 	.word	0xffffffff


	//   ....[57]....
        /*01bc*/ 	.word	0xffffffff


	//   ....[58]....
        /*01c0*/ 	.word	0xffffffff


	//   ....[59]....
        /*01c4*/ 	.word	0xffffffff


	//   ....[60]....
        /*01c8*/ 	.word	0xffffffff


	//   ....[61]....
        /*01cc*/ 	.word	0xffffffff


	//   ....[62]....
        /*01d0*/ 	.word	0xffffffff


	//   ....[63]....
        /*01d4*/ 	.word	0xffffffff


	//   ....[64]....
        /*01d8*/ 	.word	0xffffffff


	//   ....[65]....
        /*01dc*/ 	.word	0xffffffff


	//   ....[66]....
        /*01e0*/ 	.word	0xffffffff


	//   ....[67]....
        /*01e4*/ 	.word	0xffffffff


	//   ....[68]....
        /*01e8*/ 	.word	0xffffffff


	//   ....[69]....
        /*01ec*/ 	.word	0xffffffff


	//   ....[70]....
        /*01f0*/ 	.word	0xffffffff


	//   ....[71]....
        /*01f4*/ 	.word	0xffffffff


	//   ....[72]....
        /*01f8*/ 	.word	0xffffffff


	//   ....[73]....
        /*01fc*/ 	.word	0xffffffff


	//   ....[74]....
        /*0200*/ 	.word	0xffffffff


	//   ....[75]....
        /*0204*/ 	.word	0xffffffff


	//   ....[76]....
        /*0208*/ 	.word	0xffffffff


	//   ....[77]....
        /*020c*/ 	.word	0xffffffff


	//   ....[78]....
        /*0210*/ 	.word	0xffffffff


	//   ....[79]....
        /*0214*/ 	.word	0xffffffff


	//   ....[80]....
        /*0218*/ 	.word	0xffffffff


	//   ....[81]....
        /*021c*/ 	.word	0xffffffff


	//   ....[82]....
        /*0220*/ 	.word	0xffffffff


	//   ....[83]....
        /*0224*/ 	.word	0xffffffff


	//   ....[84]....
        /*0228*/ 	.word	0xffffffff


	//   ....[85]....
        /*022c*/ 	.word	0xffffffff


	//   ....[86]....
        /*0230*/ 	.word	0xffffffff


	//   ....[87]....
        /*0234*/ 	.word	0xffffffff


	//   ....[88]....
        /*0238*/ 	.word	0xffffffff


	//   ....[89]....
        /*023c*/ 	.word	0xffffffff


	//   ....[90]....
        /*0240*/ 	.word	0xffffffff


	//   ....[91]....
        /*0244*/ 	.word	0xffffffff


	//   ....[92]....
        /*0248*/ 	.word	0xffffffff


	//   ....[93]....
        /*024c*/ 	.word	0xffffffff


	//   ....[94]....
        /*0250*/ 	.word	0xffffffff


	//   ....[95]....
        /*0254*/ 	.word	0xffffffff


	//   ....[96]....
        /*0258*/ 	.word	0x0500008b


	//   ....[97]....
        /*025c*/ 	.word	0x0500008b


	//   ....[98]....
        /*0260*/ 	.word	0x0500008b


	//   ....[99]....
        /*0264*/ 	.word	0x0500008b


	//   ....[100]....
        /*0268*/ 	.word	0x0500008b


	//   ....[101]....
        /*026c*/ 	.word	0x0500008b


	//   ....[102]....
        /*0270*/ 	.word	0x0500008b


	//   ....[103]....
        /*0274*/ 	.word	0x0500008b


	//   ....[104]....
        /*0278*/ 	.word	0x0500008b


	//   ....[105]....
        /*027c*/ 	.word	0x0500008b


	//   ....[106]....
        /*0280*/ 	.word	0x0500008b


	//   ....[107]....
        /*0284*/ 	.word	0x0500008b


	//   ....[108]....
        /*0288*/ 	.word	0x0500008b


	//   ....[109]....
        /*028c*/ 	.word	0x0500008b


	//   ....[110]....
        /*0290*/ 	.word	0x0500008b


	//   ....[111]....
        /*0294*/ 	.word	0x0500008b


	//   ....[112]....
        /*0298*/ 	.word	0x0500008b


	//   ....[113]....
        /*029c*/ 	.word	0x0500008b


	//   ....[114]....
        /*02a0*/ 	.word	0x0500008b


	//   ....[115]....
        /*02a4*/ 	.word	0x0500008b


	//   ....[116]....
        /*02a8*/ 	.word	0x0500008b


	//   ....[117]....
        /*02ac*/ 	.word	0x0500008b


	//   ....[118]....
        /*02b0*/ 	.word	0x0500008b


	//   ....[119]....
        /*02b4*/ 	.word	0x0500008b


	//   ....[120]....
        /*02b8*/ 	.word	0x0500008b


	//   ....[121]....
        /*02bc*/ 	.word	0x0500008b


	//   ....[122]....
        /*02c0*/ 	.word	0x0500008b


	//   ....[123]....
        /*02c4*/ 	.word	0x0500008b


	//   ....[124]....
        /*02c8*/ 	.word	0x0500008b


	//   ....[125]....
        /*02cc*/ 	.word	0x0500008b


	//   ....[126]....
        /*02d0*/ 	.word	0x0500008b


	//   ....[127]....
        /*02d4*/ 	.word	0x0500008b


	//   ....[128]....
        /*02d8*/ 	.word	0x0500008b


	//   ....[129]....
        /*02dc*/ 	.word	0x0500008b


	//   ....[130]....
        /*02e0*/ 	.word	0x0500008b


	//   ....[131]....
        /*02e4*/ 	.word	0x0500008b


	//   ....[132]....
        /*02e8*/ 	.word	0x0500008b


	//   ....[133]....
        /*02ec*/ 	.word	0x0500008b


	//   ....[134]....
        /*02f0*/ 	.word	0x0500008b


	//   ....[135]....
        /*02f4*/ 	.word	0x0500008b


	//   ....[136]....
        /*02f8*/ 	.word	0x0500008b


	//   ....[137]....
        /*02fc*/ 	.word	0x0500008b


	//   ....[138]....
        /*0300*/ 	.word	0x0500008b


	//   ....[139]....
        /*0304*/ 	.word	0x0500008b


	//   ....[140]....
        /*0308*/ 	.word	0x0500008b


	//   ....[141]....
        /*030c*/ 	.word	0x0500008b


	//   ....[142]....
        /*0310*/ 	.word	0x0500008b


	//   ....[143]....
        /*0314*/ 	.word	0x0500008b


	//   ....[144]....
        /*0318*/ 	.word	0x0500008b


	//   ....[145]....
        /*031c*/ 	.word	0x0500008b


	//   ....[146]....
        /*0320*/ 	.word	0x0500008b


	//   ....[147]....
        /*0324*/ 	.word	0x0500008b


	//   ....[148]....
        /*0328*/ 	.word	0x0500008b


	//   ....[149]....
        /*032c*/ 	.word	0x0500008b


	//   ....[150]....
        /*0330*/ 	.word	0x0500008b


	//   ....[151]....
        /*0334*/ 	.word	0x0500008b


	//   ....[152]....
        /*0338*/ 	.word	0x0500008b


	//   ....[153]....
        /*033c*/ 	.word	0x0500008b


	//   ....[154]....
        /*0340*/ 	.word	0x0500008b


	//   ....[155]....
        /*0344*/ 	.word	0x0500008b


	//   ....[156]....
        /*0348*/ 	.word	0x0500008b


	//   ....[157]....
        /*034c*/ 	.word	0x0500008b


	//   ....[158]....
        /*0350*/ 	.word	0x0500008b


	//   ....[159]....
        /*0354*/ 	.word	0x0500008b


	//----- nvinfo : EIATTR_COOP_GROUP_INSTR_OFFSETS
	.align		4
.L_1499:
        /*0358*/ 	.byte	0x04, 0x28
        /*035a*/ 	.short	(.L_1501 - .L_1500)


	//   ....[0]....
.L_1500:
        /*035c*/ 	.word	0x00000ac0


	//   ....[1]....
        /*0360*/ 	.word	0x00000bd0


	//   ....[2]....
        /*0364*/ 	.word	0x00000d40


	//   ....[3]....
        /*0368*/ 	.word	0x00001840


	//   ....[4]....
        /*036c*/ 	.word	0x00003440


	//   ....[5]....
        /*0370*/ 	.word	0x00003450


	//   ....[6]....
        /*0374*/ 	.word	0x00003460


	//   ....[7]....
        /*0378*/ 	.word	0x000034b0


	//   ....[8]....
        /*037c*/ 	.word	0x00003500


	//   ....[9]....
        /*0380*/ 	.word	0x00003510


	//   ....[10]....
        /*0384*/ 	.word	0x00003540


	//   ....[11]....
        /*0388*/ 	.word	0x00003570


	//   ....[12]....
        /*038c*/ 	.word	0x000035c0


	//   ....[13]....
        /*0390*/ 	.word	0x00003610


	//   ....[14]....
        /*0394*/ 	.word	0x00003620


	//   ....[15]....
        /*0398*/ 	.word	0x00003630


	//   ....[16]....
        /*039c*/ 	.word	0x000036e0


	//   ....[17]....
        /*03a0*/ 	.word	0x000036f0


	//   ....[18]....
        /*03a4*/ 	.word	0x00003700


	//   ....[19]....
        /*03a8*/ 	.word	0x00003710


	//   ....[20]....
        /*03ac*/ 	.word	0x000037c0


	//   ....[21]....
        /*03b0*/ 	.word	0x000037d0


	//   ....[22]....
        /*03b4*/ 	.word	0x000037e0


	//   ....[23]....
        /*03b8*/ 	.word	0x000037f0


	//   ....[24]....
        /*03bc*/ 	.word	0x00003950


	//   ....[25]....
        /*03c0*/ 	.word	0x00003960


	//   ....[26]....
        /*03c4*/ 	.word	0x00003970


	//   ....[27]....
        /*03c8*/ 	.word	0x00003980


	//   ....[28]....
        /*03cc*/ 	.word	0x00003990


	//   ....[29]....
        /*03d0*/ 	.word	0x000039a0


	//   ....[30]....
        /*03d4*/ 	.word	0x000039b0


	//   ....[31]....
        /*03d8*/ 	.word	0x000039c0


	//   ....[32]....
        /*03dc*/ 	.word	0x00004fc0


	//   ....[33]....
        /*03e0*/ 	.word	0x00004fd0


	//   ....[34]....
        /*03e4*/ 	.word	0x00004fe0


	//   ....[35]....
        /*03e8*/ 	.word	0x00004ff0


	//   ....[36]....
        /*03ec*/ 	.word	0x00005110


	//   ....[37]....
        /*03f0*/ 	.word	0x00005120


	//   ....[38]....
        /*03f4*/ 	.word	0x00005130


	//   ....[39]....
        /*03f8*/ 	.word	0x00005140


	//   ....[40]....
        /*03fc*/ 	.word	0x00005260


	//   ....[41]....
        /*0400*/ 	.word	0x00005270


	//   ....[42]....
        /*0404*/ 	.word	0x00005280


	//   ....[43]....
        /*0408*/ 	.word	0x00005290


	//   ....[44]....
        /*040c*/ 	.word	0x000053b0


	//   ....[45]....
        /*0410*/ 	.word	0x000053c0


	//   ....[46]....
        /*0414*/ 	.word	0x000053d0


	//   ....[47]....
        /*0418*/ 	.word	0x000053e0


	//   ....[48]....
        /*041c*/ 	.word	0x00005500


	//   ....[49]....
        /*0420*/ 	.word	0x00005510


	//   ....[50]....
        /*0424*/ 	.word	0x00005520


	//   ....[51]....
        /*0428*/ 	.word	0x00005530


	//   ....[52]....
        /*042c*/ 	.word	0x00005650


	//   ....[53]....
        /*0430*/ 	.word	0x00005660


	//   ....[54]....
        /*0434*/ 	.word	0x00005670


	//   ....[55]....
        /*0438*/ 	.word	0x00005680


	//   ....[56]....
        /*043c*/ 	.word	0x00005690


	//   ....[57]....
        /*0440*/ 	.word	0x000056a0


	//   ....[58]....
        /*0444*/ 	.word	0x000056e0


	//   ....[59]....
        /*0448*/ 	.word	0x00005710


	//   ....[60]....
        /*044c*/ 	.word	0x00005750


	//   ....[61]....
        /*0450*/ 	.word	0x00005770


	//   ....[62]....
        /*0454*/ 	.word	0x00005790


	//   ....[63]....
        /*0458*/ 	.word	0x000057a0


	//   ....[64]....
        /*045c*/ 	.word	0x00008a40


	//   ....[65]....
        /*0460*/ 	.word	0x00008a80


	//   ....[66]....
        /*0464*/ 	.word	0x00008ac0


	//   ....[67]....
        /*0468*/ 	.word	0x00008b00


	//   ....[68]....
        /*046c*/ 	.word	0x00008d20


	//   ....[69]....
        /*0470*/ 	.word	0x00008d60


	//   ....[70]....
        /*0474*/ 	.word	0x00008da0


	//   ....[71]....
        /*0478*/ 	.word	0x00008de0


	//   ....[72]....
        /*047c*/ 	.word	0x00008e60


	//   ....[73]....
        /*0480*/ 	.word	0x00008e80


	//   ....[74]....
        /*0484*/ 	.word	0x00008ea0


	//   ....[75]....
        /*0488*/ 	.word	0x00008ec0


	//   ....[76]....
        /*048c*/ 	.word	0x00008ef0


	//   ....[77]....
        /*0490*/ 	.word	0x00008f10


	//   ....[78]....
        /*0494*/ 	.word	0x00008f30


	//   ....[79]....
        /*0498*/ 	.word	0x00008f50


	//   ....[80]....
        /*049c*/ 	.word	0x00008f80


	//   ....[81]....
        /*04a0*/ 	.word	0x00008fa0


	//   ....[82]....
        /*04a4*/ 	.word	0x00008fc0


	//   ....[83]....
        /*04a8*/ 	.word	0x00008fd0


	//   ....[84]....
        /*04ac*/ 	.word	0x00009730


	//   ....[85]....
        /*04b0*/ 	.word	0x000099e0


	//   ....[86]....
        /*04b4*/ 	.word	0x00009c80


	//   ....[87]....
        /*04b8*/ 	.word	0x00009ca0


	//   ....[88]....
        /*04bc*/ 	.word	0x00009cd0


	//   ....[89]....
        /*04c0*/ 	.word	0x00009d10


	//   ....[90]....
        /*04c4*/ 	.word	0x00009d30


	//   ....[91]....
        /*04c8*/ 	.word	0x00009f40


	//   ....[92]....
        /*04cc*/ 	.word	0x00009f60


	//   ....[93]....
        /*04d0*/ 	.word	0x00009f90


	//   ....[94]....
        /*04d4*/ 	.word	0x00009fd0


	//   ....[95]....
        /*04d8*/ 	.word	0x00009ff0


	//   ....[96]....
        /*04dc*/ 	.word	0x0000a490


	//   ....[97]....
        /*04e0*/ 	.word	0x0000a4e0


	//   ....[98]....
        /*04e4*/ 	.word	0x0000a530


	//   ....[99]....
        /*04e8*/ 	.word	0x0000a580


	//   ....[100]....
        /*04ec*/ 	.word	0x0000a690


	//   ....[101]....
        /*04f0*/ 	.word	0x0000a6e0


	//   ....[102]....
        /*04f4*/ 	.word	0x0000a730


	//   ....[103]....
        /*04f8*/ 	.word	0x0000a780


	//   ....[104]....
        /*04fc*/ 	.word	0x0000a890


	//   ....[105]....
        /*0500*/ 	.word	0x0000a8e0


	//   ....[106]....
        /*0504*/ 	.word	0x0000a930


	//   ....[107]....
        /*0508*/ 	.word	0x0000a980


	//   ....[108]....
        /*050c*/ 	.word	0x0000aa90


	//   ....[109]....
        /*0510*/ 	.word	0x0000aae0


	//   ....[110]....
        /*0514*/ 	.word	0x0000ab30


	//   ....[111]....
        /*0518*/ 	.word	0x0000ab80


	//   ....[112]....
        /*051c*/ 	.word	0x0000ac90


	//   ....[113]....
        /*0520*/ 	.word	0x0000ace0


	//   ....[114]....
        /*0524*/ 	.word	0x0000ad30


	//   ....[115]....
        /*0528*/ 	.word	0x0000ad80


	//   ....[116]....
        /*052c*/ 	.word	0x0000ae20


	//   ....[117]....
        /*0530*/ 	.word	0x0000aec0


	//   ....[118]....
        /*0534*/ 	.word	0x0000af60


	//   ....[119]....
        /*0538*/ 	.word	0x0000b000


	//   ....[120]....
        /*053c*/ 	.word	0x0000b0a0


	//   ....[121]....
        /*0540*/ 	.word	0x0000b140


	//   ....[122]....
        /*0544*/ 	.word	0x0000b190


	//   ....[123]....
        /*0548*/ 	.word	0x0000b1e0


	//   ....[124]....
        /*054c*/ 	.word	0x0000b230


	//   ....[125]....
        /*0550*/ 	.word	0x0000b290


	//   ....[126]....
        /*0554*/ 	.word	0x0000b2e0


	//   ....[127]....
        /*0558*/ 	.word	0x0000b330


	//   ....[128]....
        /*055c*/ 	.word	0x0000b3c0


	//   ....[129]....
        /*0560*/ 	.word	0x0000b410


	//   ....[130]....
        /*0564*/ 	.word	0x0000b460


	//   ....[131]....
        /*0568*/ 	.word	0x0000b4b0


	//   ....[132]....
        /*056c*/ 	.word	0x0000b540


	//   ....[133]....
        /*0570*/ 	.word	0x0000b5d0


	//   ....[134]....
        /*0574*/ 	.word	0x0000b620


	//   ....[135]....
        /*0578*/ 	.word	0x0000b670


	//   ....[136]....
        /*057c*/ 	.word	0x0000b710


	//   ....[137]....
        /*0580*/ 	.word	0x0000b7a0


	//   ....[138]....
        /*0584*/ 	.word	0x0000b7f0


	//   ....[139]....
        /*0588*/ 	.word	0x0000b840


	//   ....[140]....
        /*058c*/ 	.word	0x0000b8e0


	//   ....[141]....
        /*0590*/ 	.word	0x0000b970


	//   ....[142]....
        /*0594*/ 	.word	0x0000b9c0


	//   ....[143]....
        /*0598*/ 	.word	0x0000ba10


	//   ....[144]....
        /*059c*/ 	.word	0x0000bab0


	//   ....[145]....
        /*05a0*/ 	.word	0x0000bb40


	//   ....[146]....
        /*05a4*/ 	.word	0x0000bb90


	//   ....[147]....
        /*05a8*/ 	.word	0x0000bbe0


	//   ....[148]....
        /*05ac*/ 	.word	0x0000bc80


	//   ....[149]....
        /*05b0*/ 	.word	0x0000bd30


	//   ....[150]....
        /*05b4*/ 	.word	0x0000bd80


	//   ....[151]....
        /*05b8*/ 	.word	0x0000be80


	//   ....[152]....
        /*05bc*/ 	.word	0x0000bee0


	//   ....[153]....
        /*05c0*/ 	.word	0x0000bf30


	//   ....[154]....
        /*05c4*/ 	.word	0x0000bf80


	//   ....[155]....
        /*05c8*/ 	.word	0x0000bfd0


	//   ....[156]....
        /*05cc*/ 	.word	0x0000c020


	//   ....[157]....
        /*05d0*/ 	.word	0x0000c070


	//   ....[158]....
        /*05d4*/ 	.word	0x0000c0c0


	//   ....[159]....
        /*05d8*/ 	.word	0x0000c110


	//----- nvinfo : EIATTR_VRC_CTA_INIT_COUNT
	.align		4
.L_1501:
        /*05dc*/ 	.byte	0x02, 0x4a
	.zero		1
	.zero		1


	//----- nvinfo : EIATTR_EXIT_INSTR_OFFSETS
	.align		4
        /*05e0*/ 	.byte	0x04, 0x1c
        /*05e2*/ 	.short	(.L_1503 - .L_1502)


	//   ....[0]....
.L_1502:
        /*05e4*/ 	.word	0x0000a130


	//   ....[1]....
        /*05e8*/ 	.word	0x0000a430


	//----- nvinfo : EIATTR_MAX_THREADS
	.align		4
.L_1503:
        /*05ec*/ 	.byte	0x04, 0x05
        /*05ee*/ 	.short	(.L_1505 - .L_1504)
.L_1504:
        /*05f0*/ 	.word	0x00000080
        /*05f4*/ 	.word	0x00000001
        /*05f8*/ 	.word	0x00000001


	//----- nvinfo : EIATTR_CRS_STACK_SIZE
	.align		4
.L_1505:
        /*05fc*/ 	.byte	0x04, 0x1e
        /*05fe*/ 	.short	(.L_1507 - .L_1506)
.L_1506:
        /*0600*/ 	.word	0x00000000


	//----- nvinfo : EIATTR_CBANK_PARAM_SIZE
	.align		4
.L_1507:
        /*0604*/ 	.byte	0x03, 0x19
        /*0606*/ 	.short	0x01f0


	//----- nvinfo : EIATTR_PARAM_CBANK
	.align		4
        /*0608*/ 	.byte	0x04, 0x0a
        /*060a*/ 	.short	(.L_1509 - .L_1508)
	.align		4
.L_1508:
        /*060c*/ 	.word	index@(.nv.constant0._Z25selective_scan_bwd_kernelI32Selective_Scan_bwd_kernel_traitsILi128ELi16ELb1ELb1ELb0ELb0ELb0EfN3c107complexIfEEEEv12SSMParamsBwd)
        /*0610*/ 	.short	0x0380
        /*0612*/ 	.short	0x01f0


	//----- nvinfo : EIATTR_SW_WAR
	.align		4
.L_1509:
        /*0614*/ 	.byte	0x04, 0x36
        /*0616*/ 	.short	(.L_1511 - .L_1510)
.L_1510:
        /*0618*/ 	.word	0x00000008
.L_1511:


//--------------------- .nv.info._Z25selective_scan_bwd_kernelI32Selective_Scan_bwd_kernel_traitsILi128ELi16ELb1ELb1ELb0ELb0ELb1EfN3c107complexIfEEEEv12SSMParamsBwd --------------------------
	.section	.nv.info._Z25selective_scan_bwd_kernelI32Selective_Scan_bwd_kernel_traitsILi128ELi16ELb1ELb1ELb0ELb0ELb1EfN3c107complexIfEEEEv12SSMParamsBwd,"",@"SHT_CUDA_INFO"
	.sectionflags	@""
	.align	4


	//----- nvinfo : EIATTR_CUDA_API_VERSION
	.align		4
        /*0000*/ 	.byte	0x04, 0x37
        /*0002*/ 	.short	(.L_1513 - .L_1512)
.L_1512:
        /*0004*/ 	.word	0x00000082


	//----- nvinfo : EIATTR_KPARAM_INFO
	.align		4
.L_1513:
        /*0008*/ 	.byte	0x04, 0x17
        /*000a*/ 	.short	(.L_1515 - .L_1514)
.L_1514:
        /*000c*/ 	.word	0x00000000
        /*0010*/ 	.short	0x0000
        /*0012*/ 	.short	0x0000
        /*0014*/ 	.byte	0x00, 0xf0, 0xc1, 0x07


	//----- nvinfo : EIATTR_SPARSE_MMA_MASK
	.align		4
.L_1515:
        /*0018*/ 	.byte	0x03, 0x50
        /*001a*/ 	.short	0x0000


	//----- nvinfo : EIATTR_MAXREG_COUNT
	.align		4
        /*001c*/ 	.byte	0x03, 0x1b
        /*001e*/ 	.short	0x00ff


	//----- nvinfo : EIATTR_NUM_BARRIERS
	.align		4
        /*0020*/ 	.byte	0x02, 0x4c
        /*0022*/ 	.byte	0x01
	.zero		1


	//----- nvinfo : EIATTR_ANNOTATIONS
	.align		4
        /*0024*/ 	.byte	0x04, 0x55
        /*0026*/ 	.short	(.L_1517 - .L_1516)


	//   ....[0]....
.L_1516:
        /* <DEDUP_REMOVED lines=12> */


	//----- nvinfo : EIATTR_MERCURY_ISA_VERSION
	.align		4
.L_1517:
        /*00d0*/ 	.byte	0x03, 0x5f
        /*00d2*/ 	.short	0x0101


	//----- nvinfo : EIATTR_COOP_GROUP_MASK_REGIDS
	.align		4
        /*00d4*/ 	.byte	0x04, 0x29
        /*00d6*/ 	.short	(.L_1519 - .L_1518)


	//   ....[0]....
.L_1518:
        /*00d8*/ 	.word	0xffffffff


	//   ....[1]....
        /*00dc*/ 	.word	0xffffffff


	//   ....[2]....
        /*00e0*/ 	.word	0xffffffff


	//   ....[3]....
        /*00e4*/ 	.word	0xffffffff


	//   ....[4]....
        /*00e8*/ 	.word	0xffffffff


	//   ....[5]....
        /*00ec*/ 	.word	0xffffffff


	//   ....[6]....
        /*00f0*/ 	.word	0xffffffff


	//   ....[7]....
        /*00f4*/ 	.word	0xffffffff


	//   ....[8]....
        /*00f8*/ 	.word	0xffffffff


	//   ....[9]....
        /*00fc*/ 	.word	0xffffffff


	//   ....[10]....
        /*0100*/ 	.word	0xffffffff


	//   ....[11]....
        /*0104*/ 	.word	0xffffffff


	//   ....[12]....
        /*0108*/ 	.word	0xffffffff


	//   ....[13]....
        /*010c*/ 	.word	0xffffffff


	//   ....[14]....
        /*0110*/ 	.word	0xffffffff


	//   ....[15]....
        /*0114*/ 	.word	0xffffffff


	//   ....[16]....
        /*0118*/ 	.word	0xffffffff


	//   ....[17]....
        /*011c*/ 	.word	0xffffffff


	//   ....[18]....
        /*0120*/ 	.word	0xffffffff


	//   ....[19]....
        /*0124*/ 	.word	0xffffffff


	//   ....[20]....
        /*0128*/ 	.word	0xffffffff


	//   ....[21]....
        /*012c*/ 	.word	0xffffffff


	//   ....[22]....
        /*0130*/ 	.word	0xffffffff


	//   ....[23]....
        /*0134*/ 	.word	0xffffffff


	//   ....[24]....
        /*0138*/ 	.word	0xffffffff


	//   ....[25]....
        /*013c*/ 	.word	0xffffffff


	//   ....[26]....
        /*0140*/ 	.word	0xffffffff


	//   ....[27]....
        /*0144*/ 	.word	0xffffffff


	//   ....[28]....
        /*0148*/ 	.word	0xffffffff


	//   ....[29]....
        /*014c*/ 	.word	0xffffffff


	//   ....[30]....
        /*0150*/ 	.word	0xffffffff


	//   ....[31]....
        /*0154*/ 	.word	0xffffffff


	//   ....[32]....
        /*0158*/ 	.word	0xffffffff


	//   ....[33]....
        /*015c*/ 	.word	0xffffffff


	//   ....[34]....
        /*0160*/ 	.word	0xffffffff


	//   ....[35]....
        /*0164*/ 	.word	0xffffffff


	//   ....[36]....
        /*0168*/ 	.word	0xffffffff


	//   ....[37]....
        /*016c*/ 	.word	0xffffffff


	//   ....[38]....
        /*0170*/ 	.word	0xffffffff


	//   ....[39]....
        /*0174*/ 	.word	0xffffffff


	//   ....[40]....
        /*0178*/ 	.word	0xffffffff


	//   ....[41]....
        /*017c*/ 	.word	0xffffffff


	//   ....[42]....
        /*0180*/ 	.word	0xffffffff


	//   ....[43]....
        /*0184*/ 	.word	0xffffffff


	//   ....[44]....
        /*0188*/ 	.word	0xffffffff


	//   ....[45]....
        /*018c*/ 	.word	0xffffffff


	//   ....[46]....
        /*0190*/ 	.word	0xffffffff


	//   ....[47]....
        /*0194*/ 	.word	0xffffffff


	//   ....[48]....
        /*0198*/ 	.word	0xffffffff


	//   ....[49]....
        /*019c*/ 	.word	0xffffffff


	//   ....[50]....
        /*01a0*/ 	.word	0xffffffff


	//   ....[51]....
        /*01a4*/ 	.word	0xffffffff


	//   ....[52]....
        /*01a8*/ 	.word	0xffffffff


	//   ....[53]....
        /*01ac*/ 	.word	0xffffffff


	//   ....[54]....
        /*01b0*/ 	.word	0xffffffff


	//   ....[55]....
        /*01b4*/ 	.word	0xffffffff


	//   ....[56]....
        /*01b8*/ 	.word	0xffffffff


	//   ....[57]....
        /*01bc*/ 	.word	0xffffffff


	//   ....[58]....
        /*01c0*/ 	.word	0xffffffff


	//   ....[59]....
        /*01c4*/ 	.word	0xffffffff


	//   ....[60]....
        /*01c8*/ 	.word	0xffffffff


	//   ....[61]....
        /*01cc*/ 	.word	0xffffffff


	//   ....[62]....
        /*01d0*/ 	.word	0xffffffff


	//   ....[63]....
        /*01d4*/ 	.word	0xffffffff


	//   ....[64]....
        /*01d8*/ 	.word	0xffffffff


	//   ....[65]....
        /*01dc*/ 	.word	0xffffffff


	//   ....[66]....
        /*01e0*/ 	.word	0xffffffff


	//   ....[67]....
        /*01e4*/ 	.word	0xffffffff


	//   ....[68]....
        /*01e8*/ 	.word	0xffffffff


	//   ....[69]....
        /*01ec*/ 	.word	0xffffffff


	//   ....[70]....
        /*01f0*/ 	.word	0xffffffff


	//   ....[71]....
        /*01f4*/ 	.word	0xffffffff


	//   ....[72]....
        /*01f8*/ 	.word	0xffffffff


	//   ....[73]....
        /*01fc*/ 	.word	0xffffffff


	//   ....[74]....
        /*0200*/ 	.word	0xffffffff


	//   ....[75]....
        /*0204*/ 	.word	0xffffffff


	//   ....[76]....
        /*0208*/ 	.word	0xffffffff


	//   ....[77]....
        /*020c*/ 	.word	0xffffffff


	//   ....[78]....
        /*0210*/ 	.word	0xffffffff


	//   ....[79]....
        /*0214*/ 	.word	0xffffffff


	//   ....[80]....
        /*0218*/ 	.word	0xffffffff


	//   ....[81]....
        /*021c*/ 	.word	0xffffffff


	//   ....[82]....
        /*0220*/ 	.word	0xffffffff


	//   ....[83]....
        /*0224*/ 	.word	0xffffffff


	//   ....[84]....
        /*0228*/ 	.word	0xffffffff


	//   ....[85]....
        /*022c*/ 	.word	0xffffffff


	//   ....[86]....
        /*0230*/ 	.word	0xffffffff


	//   ....[87]....
        /*0234*/ 	.word	0xffffffff


	//   ....[88]....
        /*0238*/ 	.word	0xffffffff


	//   ....[89]....
        /*023c*/ 	.word	0xffffffff


	//   ....[90]....
        /*0240*/ 	.word	0xffffffff


	//   ....[91]....
        /*0244*/ 	.word	0xffffffff


	//   ....[92]....
        /*0248*/ 	.word	0xffffffff


	//   ....[93]....
        /*024c*/ 	.word	0xffffffff


	//   ....[94]....
        /*0250*/ 	.word	0xffffffff


	//   ....[95]....
        /*0254*/ 	.word	0xffffffff


	//   ....[96]....
        /*0258*/ 	.word	0xffffffff


	//   ....[97]....
        /*025c*/ 	.word	0xffffffff


	//   ....[98]....
        /*0260*/ 	.word	0xffffffff


	//   ....[99]....
        /*0264*/ 	.word	0xffffffff


	//   ....[100]....
        /*0268*/ 	.word	0x0500008b


	//   ....[101]....
        /*026c*/ 	.word	0x0500008b


	//   ....[102]....
        /*0270*/ 	.word	0x0500008b


	//   ....[103]....
        /*0274*/ 	.word	0x0500008b


	//   ....[104]....
        /*0278*/ 	.word	0x0500008b


	//   ....[105]....
        /*027c*/ 	.word	0x0500008b


	//   ....[106]....
        /*0280*/ 	.word	0x0500008b


	//   ....[107]....
        /*0284*/ 	.word	0x0500008b


	//   ....[108]....
        /*0288*/ 	.word	0x0500008b


	//   ....[109]....
        /*028c*/ 	.word	0x0500008b


	//   ....[110]....
        /*0290*/ 	.word	0x0500008b


	//   ....[111]....
        /*0294*/ 	.word	0x0500008b


	//   ....[112]....
        /*0298*/ 	.word	0x0500008b


	//   ....[113]....
        /*029c*/ 	.word	0x0500008b


	//   ....[114]....
        /*02a0*/ 	.word	0x0500008b


	//   ....[115]....
        /*02a4*/ 	.word	0x0500008b


	//   ....[116]....
        /*02a8*/ 	.word	0x0500008b


	//   ....[117]....
        /*02ac*/ 	.word	0x0500008b


	//   ....[118]....
        /*02b0*/ 	.word	0x0500008b


	//   ....[119]....
        /*02b4*/ 	.word	0x0500008b


	//   ....[120]....
        /*02b8*/ 	.word	0x0500008b


	//   ....[121]....
        /*02bc*/ 	.word	0x0500008b


	//   ....[122]....
        /*02c0*/ 	.word	0x0500008b


	//   ....[123]....
        /*02c4*/ 	.word	0x0500008b


	//   ....[124]....
        /*02c8*/ 	.word	0x0500008b


	//   ....[125]....
        /*02cc*/ 	.word	0x0500008b


	//   ....[126]....
        /*02d0*/ 	.word	0x0500008b


	//   ....[127]....
        /*02d4*/ 	.word	0x0500008b


	//   ....[128]....
        /*02d8*/ 	.word	0x0500008b


	//   ....[129]....
        /*02dc*/ 	.word	0x0500008b


	//   ....[130]....
        /*02e0*/ 	.word	0x0500008b


	//   ....[131]....
        /*02e4*/ 	.word	0x0500008b


	//   ....[132]....
        /*02e8*/ 	.word	0x0500008b


	//   ....[133]....
        /*02ec*/ 	.word	0x0500008b


	//   ....[134]....
        /*02f0*/ 	.word	0x0500008b


	//   ....[135]....
        /*02f4*/ 	.word	0x0500008b


	//   ....[136]....
        /*02f8*/ 	.word	0x0500008b


	//   ....[137]....
        /*02fc*/ 	.word	0x0500008b


	//   ....[138]....
        /*0300*/ 	.word	0x0500008b


	//   ....[139]....
        /*0304*/ 	.word	0x0500008b


	//   ....[140]....
        /*0308*/ 	.word	0x0500008b


	//   ....[141]....
        /*030c*/ 	.word	0x0500008b


	//   ....[142]....
        /*0310*/ 	.word	0x0500008b


	//   ....[143]....
        /*0314*/ 	.word	0x0500008b


	//   ....[144]....
        /*0318*/ 	.word	0x0500008b


	//   ....[145]....
        /*031c*/ 	.word	0x0500008b


	//   ....[146]....
        /*0320*/ 	.word	0x0500008b


	//   ....[147]....
        /*0324*/ 	.word	0x0500008b


	//   ....[148]....
        /*0328*/ 	.word	0x0500008b


	//   ....[149]....
        /*032c*/ 	.word	0x0500008b


	//   ....[150]....
        /*0330*/ 	.word	0x0500008b


	//   ....[151]....
        /*0334*/ 	.word	0x0500008b


	//   ....[152]....
        /*0338*/ 	.word	0x0500008b


	//   ....[153]....
        /*033c*/ 	.word	0x0500008b


	//   ....[154]....
        /*0340*/ 	.word	0x0500008b


	//   ....[155]....
        /*0344*/ 	.word	0x0500008b


	//   ....[156]....
        /*0348*/ 	.word	0x0500008b


	//   ....[157]....
        /*034c*/ 	.word	0x0500008b


	//   ....[158]....
        /*0350*/ 	.word	0x0500008b


	//   ....[159]....
        /*0354*/ 	.word	0x0500008b


	//   ....[160]....
        /*0358*/ 	.word	0x0500008b


	//   ....[161]....
        /*035c*/ 	.word	0x0500008b


	//   ....[162]....
        /*0360*/ 	.word	0x0500008b


	//   ....[163]....
        /*0364*/ 	.word	0x0500008b


	//----- nvinfo : EIATTR_COOP_GROUP_INSTR_OFFSETS
	.align		4
.L_1519:
        /*0368*/ 	.byte	0x04, 0x28
        /*036a*/ 	.short	(.L_1521 - .L_1520)


	//   ....[0]....
.L_1520:
        /*036c*/ 	.word	0x00000b20


	//   ....[1]....
        /*0370*/ 	.word	0x00000c40


	//   ....[2]....
        /*0374*/ 	.word	0x00000de0


	//   ....[3]....
        /*0378*/ 	.word	0x00000f60


	//   ....[4]....
        /*037c*/ 	.word	0x00001590


	//   ....[5]....
        /*0380*/ 	.word	0x00001b90


	//   ....[6]....
        /*0384*/ 	.word	0x00001ff0


	//   ....[7]....
        /*0388*/ 	.word	0x00002ae0


	//   ....[8]....
        /*038c*/ 	.word	0x000046e0


	//   ....[9]....
        /*0390*/ 	.word	0x000046f0


	//   ....[10]....
        /*0394*/ 	.word	0x00004700


	//   ....[11]....
        /*0398*/ 	.word	0x00004750


	//   ....[12]....
        /*039c*/ 	.word	0x000047a0


	//   ....[13]....
        /*03a0*/ 	.word	0x000047b0


	//   ....[14]....
        /*03a4*/ 	.word	0x000047e0


	//   ....[15]....
        /*03a8*/ 	.word	0x00004810


	//   ....[16]....
        /*03ac*/ 	.word	0x00004860


	//   ....[17]....
        /*03b0*/ 	.word	0x000048b0


	//   ....[18]....
        /*03b4*/ 	.word	0x000048c0


	//   ....[19]....
        /*03b8*/ 	.word	0x000048d0


	//   ....[20]....
        /*03bc*/ 	.word	0x00004980


	//   ....[21]....
        /*03c0*/ 	.word	0x00004990


	//   ....[22]....
        /*03c4*/ 	.word	0x000049a0


	//   ....[23]....
        /*03c8*/ 	.word	0x000049b0


	//   ....[24]....
        /*03cc*/ 	.word	0x00004a60


	//   ....[25]....
        /*03d0*/ 	.word	0x00004a70


	//   ....[26]....
        /*03d4*/ 	.word	0x00004a80


	//   ....[27]....
        /*03d8*/ 	.word	0x00004a90


	//   ....[28]....
        /*03dc*/ 	.word	0x00004bf0


	//   ....[29]....
        /*03e0*/ 	.word	0x00004c00


	//   ....[30]....
        /*03e4*/ 	.word	0x00004c10


	//   ....[31]....
        /*03e8*/ 	.word	0x00004c20


	//   ....[32]....
        /*03ec*/ 	.word	0x00004c30


	//   ....[33]....
        /*03f0*/ 	.word	0x00004c40


	//   ....[34]....
        /*03f4*/ 	.word	0x00004c50


	//   ....[35]....
        /*03f8*/ 	.word	0x00004c60


	//   ....[36]....
        /*03fc*/ 	.word	0x00006260


	//   ....[37]....
        /*0400*/ 	.word	0x00006270


	//   ....[38]....
        /*0404*/ 	.word	0x00006280


	//   ....[39]....
        /*0408*/ 	.word	0x00006290


	//   ....[40]....
        /*040c*/ 	.word	0x000063b0


	//   ....[41]....
        /*0410*/ 	.word	0x000063c0


	//   ....[42]....
        /*0414*/ 	.word	0x000063d0


	//   ....[43]....
        /*0418*/ 	.word	0x000063e0


	//   ....[44]....
        /*041c*/ 	.word	0x00006500


	//   ....[45]....
        /*0420*/ 	.word	0x00006510


	//   ....[46]....
        /*0424*/ 	.word	0x00006520


	//   ....[47]....
        /*0428*/ 	.word	0x00006530


	//   ....[48]....
        /*042c*/ 	.word	0x00006650


	//   ....[49]....
        /*0430*/ 	.word	0x00006660


	//   ....[50]....
        /*0434*/ 	.word	0x00006670


	//   ....[51]....
        /*0438*/ 	.word	0x00006680


	//   ....[52]....
        /*043c*/ 	.word	0x000067a0


	//   ....[53]....
        /*0440*/ 	.word	0x000067b0


	//   ....[54]....
        /*0444*/ 	.word	0x000067c0


	//   ....[55]....
        /*0448*/ 	.word	0x000067d0


	//   ....[56]....
        /*044c*/ 	.word	0x000068f0


	//   ....[57]....
        /*0450*/ 	.word	0x00006900


	//   ....[58]....
        /*0454*/ 	.word	0x00006910


	//   ....[59]....
        /*0458*/ 	.word	0x00006920


	//   ....[60]....
        /*045c*/ 	.word	0x00006930


	//   ....[61]....
        /*0460*/ 	.word	0x00006940


	//   ....[62]....
        /*0464*/ 	.word	0x00006980


	//   ....[63]....
        /*0468*/ 	.word	0x000069b0


	//   ....[64]....
        /*046c*/ 	.word	0x000069f0


	//   ....[65]....
        /*0470*/ 	.word	0x00006a10


	//   ....[66]....
        /*0474*/ 	.word	0x00006a30


	//   ....[67]....
        /*0478*/ 	.word	0x00006a40


	//   ....[68]....
        /*047c*/ 	.word	0x00009ce0


	//   ....[69]....
        /*0480*/ 	.word	0x00009d20


	//   ....[70]....
        /*0484*/ 	.word	0x00009d60


	//   ....[71]....
        /*0488*/ 	.word	0x00009da0


	//   ....[72]....
        /*048c*/ 	.word	0x00009fc0


	//   ....[73]....
        /*0490*/ 	.word	0x0000a000


	//   ....[74]....
        /*0494*/ 	.word	0x0000a040


	//   ....[75]....
        /*0498*/ 	.word	0x0000a080


	//   ....[76]....
        /*049c*/ 	.word	0x0000a100


	//   ....[77]....
        /*04a0*/ 	.word	0x0000a120


	//   ....[78]....
        /*04a4*/ 	.word	0x0000a140


	//   ....[79]....
        /*04a8*/ 	.word	0x0000a160


	//   ....[80]....
        /*04ac*/ 	.word	0x0000a190


	//   ....[81]....
        /*04b0*/ 	.word	0x0000a1b0


	//   ....[82]....
        /*04b4*/ 	.word	0x0000a1d0


	//   ....[83]....
        /*04b8*/ 	.word	0x0000a1f0


	//   ....[84]....
        /*04bc*/ 	.word	0x0000a220


	//   ....[85]....
        /*04c0*/ 	.word	0x0000a240


	//   ....[86]....
        /*04c4*/ 	.word	0x0000a260


	//   ....[87]....
        /*04c8*/ 	.word	0x0000a270


	//   ....[88]....
        /*04cc*/ 	.word	0x0000a9d0


	//   ....[89]....
        /*04d0*/ 	.word	0x0000ac50


	//   ....[90]....
        /*04d4*/ 	.word	0x0000af10


	//   ....[91]....
        /*04d8*/ 	.word	0x0000af30


	//   ....[92]....
        /*04dc*/ 	.word	0x0000af60


	//   ....[93]....
        /*04e0*/ 	.word	0x0000afa0


	//   ....[94]....
        /*04e4*/ 	.word	0x0000afc0


	//   ....[95]....
        /*04e8*/ 	.word	0x0000b1d0


	//   ....[96]....
        /*04ec*/ 	.word	0x0000b1f0


	//   ....[97]....
        /*04f0*/ 	.word	0x0000b220


	//   ....[98]....
        /*04f4*/ 	.word	0x0000b260


	//   ....[99]....
        /*04f8*/ 	.word	0x0000b280


	//   ....[100]....
        /*04fc*/ 	.word	0x0000b720


	//   ....[101]....
        /*0500*/ 	.word	0x0000b770


	//   ....[102]....
        /*0504*/ 	.word	0x0000b7c0


	//   ....[103]....
        /*0508*/ 	.word	0x0000b810


	//   ....[104]....
        /*050c*/ 	.word	0x0000b920


	//   ....[105]....
        /*0510*/ 	.word	0x0000b970


	//   ....[106]....
        /*0514*/ 	.word	0x0000b9c0


	//   ....[107]....
        /*0518*/ 	.word	0x0000ba10


	//   ....[108]....
        /*051c*/ 	.word	0x0000bb20


	//   ....[109]....
        /*0520*/ 	.word	0x0000bb70


	//   ....[110]....
        /*0524*/ 	.word	0x0000bbc0


	//   ....[111]....
        /*0528*/ 	.word	0x0000bc10


	//   ....[112]....
        /*052c*/ 	.word	0x0000bd20


	//   ....[113]....
        /*0530*/ 	.word	0x0000bd70


	//   ....[114]....
        /*0534*/ 	.word	0x0000bdc0


	//   ....[115]....
        /*0538*/ 	.word	0x0000be10


	//   ....[116]....
        /*053c*/ 	.word	0x0000bf20


	//   ....[117]....
        /*0540*/ 	.word	0x0000bf70


	//   ....[118]....
        /*0544*/ 	.word	0x0000bfc0


	//   ....[119]....
        /*0548*/ 	.word	0x0000c010


	//   ....[120]....
        /*054c*/ 	.word	0x0000c0b0


	//   ....[121]....
        /*0550*/ 	.word	0x0000c150


	//   ....[122]....
        /*0554*/ 	.word	0x0000c1f0


	//   ....[123]....
        /*0558*/ 	.word	0x0000c290


	//   ....[124]....
        /*055c*/ 	.word	0x0000c330


	//   ....[125]....
        /*0560*/ 	.word	0x0000c3d0


	//   ....[126]....
        /*0564*/ 	.word	0x0000c420


	//   ....[127]....
        /*0568*/ 	.word	0x0000c470


	//   ....[128]....
        /*056c*/ 	.word	0x0000c4c0


	//   ....[129]....
        /*0570*/ 	.word	0x0000c520


	//   ....[130]....
        /*0574*/ 	.word	0x0000c570


	//   ....[131]....
        /*0578*/ 	.word	0x0000c5c0


	//   ....[132]....
        /*057c*/ 	.word	0x0000c650


	//   ....[133]....
        /*0580*/ 	.word	0x0000c6a0


	//   ....[134]....
        /*0584*/ 	.word	0x0000c6f0


	//   ....[135]....
        /*0588*/ 	.word	0x0000c740


	//   ....[136]....
        /*058c*/ 	.word	0x0000c7d0


	//   ....[137]....
        /*0590*/ 	.word	0x0000c860


	//   ....[138]....
        /*0594*/ 	.word	0x0000c8b0


	//   ....[139]....
        /*0598*/ 	.word	0x0000c900


	//   ....[140]....
        /*059c*/ 	.word	0x0000c9a0


	//   ....[141]....
        /*05a0*/ 	.word	0x0000ca30


	//   ....[142]....
        /*05a4*/ 	.word	0x0000ca80


	//   ....[143]....
        /*05a8*/ 	.word	0x0000cad0


	//   ....[144]....
        /*05ac*/ 	.word	0x0000cb70


	//   ....[145]....
        /*05b0*/ 	.word	0x0000cc00


	//   ....[146]....
        /*05b4*/ 	.word	0x0000cc50


	//   ....[147]....
        /*05b8*/ 	.word	0x0000cca0


	//   ....[148]....
        /*05bc*/ 	.word	0x0000cd40


	//   ....[149]....
        /*05c0*/ 	.word	0x0000cdd0


	//   ....[150]....
        /*05c4*/ 	.word	0x0000ce20


	//   ....[151]....
        /*05c8*/ 	.word	0x0000ce70


	//   ....[152]....
        /*05cc*/ 	.word	0x0000cf10


	//   ....[153]....
        /*05d0*/ 	.word	0x0000cfc0


	//   ....[154]....
        /*05d4*/ 	.word	0x0000d010


	//   ....[155]....
        /*05d8*/ 	.word	0x0000d110


	//   ....[156]....
        /*05dc*/ 	.word	0x0000d170


	//   ....[157]....
        /*05e0*/ 	.word	0x0000d1c0


	//   ....[158]....
        /*05e4*/ 	.word	0x0000d210


	//   ....[159]....
        /*05e8*/ 	.word	0x0000d260


	//   ....[160]....
        /*05ec*/ 	.word	0x0000d2b0


	//   ....[161]....
        /*05f0*/ 	.word	0x0000d300


	//   ....[162]....
        /*05f4*/ 	.word	0x0000d350


	//   ....[163]....
        /*05f8*/ 	.word	0x0000d3a0


	//----- nvinfo : EIATTR_VRC_CTA_INIT_COUNT
	.align		4
.L_1521:
        /*05fc*/ 	.byte	0x02, 0x4a
	.zero		1
	.zero		1


	//----- nvinfo : EIATTR_EXIT_INSTR_OFFSETS
	.align		4
        /*0600*/ 	.byte	0x04, 0x1c
        /*0602*/ 	.short	(.L_1523 - .L_1522)


	//   ....[0]....
.L_1522:
        /*0604*/ 	.word	0x0000b3c0


	//   ....[1]....
        /*0608*/ 	.word	0x0000b6c0


	//----- nvinfo : EIATTR_MAX_THREADS
	.align		4
.L_1523:
        /*060c*/ 	.byte	0x04, 0x05
        /*060e*/ 	.short	(.L_1525 - .L_1524)
.L_1524:
        /*0610*/ 	.word	0x00000080
        /*0614*/ 	.word	0x00000001
        /*0618*/ 	.word	0x00000001


	//----- nvinfo : EIATTR_CRS_STACK_SIZE
	.align		4
.L_1525:
        /*061c*/ 	.byte	0x04, 0x1e
        /*061e*/ 	.short	(.L_1527 - .L_1526)
.L_1526:
        /*0620*/ 	.word	0x00000000


	//----- nvinfo : EIATTR_CBANK_PARAM_SIZE
	.align		4
.L_1527:
        /*0624*/ 	.byte	0x03, 0x19
        /*0626*/ 	.short	0x01f0


	//----- nvinfo : EIATTR_PARAM_CBANK
	.align		4
        /*0628*/ 	.byte	0x04, 0x0a
        /*062a*/ 	.short	(.L_1529 - .L_1528)
	.align		4
.L_1528:
        /*062c*/ 	.word	index@(.nv.constant0._Z25selective_scan_bwd_kernelI32Selective_Scan_bwd_kernel_traitsILi128ELi16ELb1ELb1ELb0ELb0ELb1EfN3c107complexIfEEEEv12SSMParamsBwd)
        /*0630*/ 	.short	0x0380
        /*0632*/ 	.short	0x01f0


	//----- nvinfo : EIATTR_SW_WAR
	.align		4
.L_1529:
        /*0634*/ 	.byte	0x04, 0x36
        /*0636*/ 	.short	(.L_1531 - .L_1530)
.L_1530:
        /*0638*/ 	.word	0x00000008
.L_1531:


//--------------------- .nv.info._Z25selective_scan_bwd_kernelI32Selective_Scan_bwd_kernel_traitsILi128ELi16ELb1ELb1ELb0ELb1ELb0EfN3c107complexIfEEEEv12SSMParamsBwd --------------------------
	.section	.nv.info._Z25selective_scan_bwd_kernelI32Selective_Scan_bwd_kernel_traitsILi128ELi16ELb1ELb1ELb0ELb1ELb0EfN3c107complexIfEEEEv12SSMParamsBwd,"",@"SHT_CUDA_INFO"
	.sectionflags	@""
	.align	4


	//----- nvinfo : EIATTR_CUDA_API_VERSION
	.align		4
        /*0000*/ 	.byte	0x04, 0x37
        /*0002*/ 	.short	(.L_1533 - .L_1532)
.L_1532:
        /*0004*/ 	.word	0x00000082


	//----- nvinfo : EIATTR_KPARAM_INFO
	.align		4
.L_1533:
        /*0008*/ 	.byte	0x04, 0x17
        /*000a*/ 	.short	(.L_1535 - .L_1534)
.L_1534:
        /*000c*/ 	.word	0x00000000
        /*0010*/ 	.short	0x0000
        /*0012*/ 	.short	0x0000
        /*0014*/ 	.byte	0x00, 0xf0, 0xc1, 0x07


	//----- nvinfo : EIATTR_SPARSE_MMA_MASK
	.align		4
.L_1535:
        /*0018*/ 	.byte	0x03, 0x50
        /*001a*/ 	.short	0x0000


	//----- nvinfo : EIATTR_MAXREG_COUNT
	.align		4
        /*001c*/ 	.byte	0x03, 0x1b
        /*001e*/ 	.short	0x00ff


	//----- nvinfo : EIATTR_NUM_BARRIERS
	.align		4
        /*0020*/ 	.byte	0x02, 0x4c
        /*0022*/ 	.byte	0x01
	.zero		1


	//----- nvinfo : EIATTR_ANNOTATIONS
	.align		4
        /*0024*/ 	.byte	0x04, 0x55
        /*0026*/ 	.short	(.L_1537 - .L_1536)


	//   ....[0]....
.L_1536:
        /* <DEDUP_REMOVED lines=10> */


	//----- nvinfo : EIATTR_MERCURY_ISA_VERSION
	.align		4
.L_1537:
        /*00b8*/ 	.byte	0x03, 0x5f
        /*00ba*/ 	.short	0x0101


	//----- nvinfo : EIATTR_COOP_GROUP_MASK_REGIDS
	.align		4
        /*00bc*/ 	.byte	0x04, 0x29
        /*00be*/ 	.short	(.L_1539 - .L_1538)


	//   ....[0]....
.L_1538:
        /*00c0*/ 	.word	0xffffffff


	//   ....[1]....
        /*00c4*/ 	.word	0xffffffff


	//   ....[2]....
        /*00c8*/ 	.word	0xffffffff


	//   ....[3]....
        /*00cc*/ 	.word	0xffffffff


	//   ....[4]....
        /*00d0*/ 	.word	0xffffffff


	//   ....[5]....
        /*00d4*/ 	.word	0xffffffff


	//   ....[6]....
        /*00d8*/ 	.word	0xffffffff


	//   ....[7]....
        /*00dc*/ 	.word	0xffffffff


	//   ....[8]....
        /*00e0*/ 	.word	0xffffffff


	//   ....[9]....
        /*00e4*/ 	.word	0xffffffff


	//   ....[10]....
        /*00e8*/ 	.word	0xffffffff


	//   ....[11]....
        /*00ec*/ 	.word	0xffffffff


	//   ....[12]....
        /*00f0*/ 	.word	0xffffffff


	//   ....[13]....
        /*00f4*/ 	.word	0xffffffff


	//   ....[14]....
        /*00f8*/ 	.word	0xffffffff


	//   ....[15]....
        /*00fc*/ 	.word	0xffffffff


	//   ....[16]....
        /*0100*/ 	.word	0xffffffff


	//   ....[17]....
        /*0104*/ 	.word	0xffffffff


	//   ....[18]....
        /*0108*/ 	.word	0xffffffff


	//   ....[19]....
        /*010c*/ 	.word	0xffffffff


	//   ....[20]....
        /*0110*/ 	.word	0xffffffff


	//   ....[21]....
        /*0114*/ 	.word	0xffffffff


	//   ....[22]....
        /*0118*/ 	.word	0xffffffff


	//   ....[23]....
        /*011c*/ 	.word	0xffffffff


	//   ....[24]....
        /*0120*/ 	.word	0xffffffff


	//   ....[25]....
        /*0124*/ 	.word	0xffffffff


	//   ....[26]....
        /*0128*/ 	.word	0xffffffff


	//   ....[27]....
        /*012c*/ 	.word	0xffffffff


	//   ....[28]....
        /*0130*/ 	.word	0xffffffff


	//   ....[29]....
        /*0134*/ 	.word	0xffffffff


	//   ....[30]....
        /*0138*/ 	.word	0xffffffff


	//   ....[31]....
        /*013c*/ 	.word	0xffffffff


	//   ....[32]....
        /*0140*/ 	.word	0xffffffff


	//   ....[33]....
        /*0144*/ 	.word	0xffffffff


	//   ....[34]....
        /*0148*/ 	.word	0xffffffff


	//   ....[35]....
        /*014c*/ 	.word	0xffffffff


	//   ....[36]....
        /*0150*/ 	.word	0xffffffff


	//   ....[37]....
        /*0154*/ 	.word	0xffffffff


	//   ....[38]....
        /*0158*/ 	.word	0xffffffff


	//   ....[39]....
        /*015c*/ 	.word	0xffffffff


	//   ....[40]....
        /*0160*/ 	.word	0xffffffff


	//   ....[41]....
        /*0164*/ 	.word	0xffffffff


	//   ....[42]....
        /*0168*/ 	.word	0xffffffff


	//   ....[43]....
        /*016c*/ 	.word	0xffffffff


	//   ....[44]....
        /*0170*/ 	.word	0xffffffff


	//   ....[45]....
        /*0174*/ 	.word	0xffffffff


	//   ....[46]....
        /*0178*/ 	.word	0xffffffff


	//   ....[47]....
        /*017c*/ 	.word	0xffffffff


	//   ....[48]....
        /*0180*/ 	.word	0xffffffff


	//   ....[49]....
        /*0184*/ 	.word	0xffffffff


	//   ....[50]....
        /*0188*/ 	.word	0xffffffff


	//   ....[51]....
        /*018c*/ 	.word	0xffffffff


	//   ....[52]....
        /*0190*/ 	.word	0xffffffff


	//   ....[53]....
        /*0194*/ 	.word	0xffffffff


	//   ....[54]....
        /*0198*/ 	.word	0xffffffff


	//   ....[55]....
        /*019c*/ 	.word	0xffffffff


	//   ....[56]....
        /*01a0*/ 	.word	0xffffffff


	//   ....[57]....
        /*01a4*/ 	.word	0xffffffff


	//   ....[58]....
        /*01a8*/ 	.word	0xffffffff


	//   ....[59]....
        /*01ac*/ 	.word	0xffffffff


	//   ....[60]....
        /*01b0*/ 	.word	0xffffffff


	//   ....[61]....
        /*01b4*/ 	.word	0xffffffff


	//   ....[62]....
        /*01b8*/ 	.word	0xffffffff


	//   ....[63]....
        /*01bc*/ 	.word	0xffffffff


	//   ....[64]....
        /*01c0*/ 	.word	0xffffffff


	//   ....[65]....
        /*01c4*/ 	.word	0xffffffff


	//   ....[66]....
        /*01c8*/ 	.word	0xffffffff


	//   ....[67]....
        /*01cc*/ 	.word	0xffffffff


	//   ....[68]....
        /*01d0*/ 	.word	0xffffffff


	//   ....[69]....
        /*01d4*/ 	.word	0xffffffff


	//   ....[70]....
        /*01d8*/ 	.word	0xffffffff


	//   ....[71]....
        /*01dc*/ 	.word	0xffffffff


	//   ....[72]....
        /*01e0*/ 	.word	0xffffffff


	//   ....[73]....
        /*01e4*/ 	.word	0xffffffff


	//   ....[74]....
        /*01e8*/ 	.word	0xffffffff


	//   ....[75]....
        /*01ec*/ 	.word	0xffffffff


	//   ....[76]....
        /*01f0*/ 	.word	0xffffffff


	//   ....[77]....
        /*01f4*/ 	.word	0xffffffff


	//   ....[78]....
        /*01f8*/ 	.word	0xffffffff


	//   ....[79]....
        /*01fc*/ 	.word	0xffffffff


	//   ....[80]....
        /*0200*/ 	.word	0xffffffff


	//   ....[81]....
        /*0204*/ 	.word	0xffffffff


	//   ....[82]....
        /*0208*/ 	.word	0xffffffff


	//   ....[83]....
        /*020c*/ 	.word	0xffffffff


	//   ....[84]....
        /*0210*/ 	.word	0xffffffff


	//   ....[85]....
        /*0214*/ 	.word	0xffffffff


	//   ....[86]....
        /*0218*/ 	.word	0xffffffff


	//   ....[87]....
        /*021c*/ 	.word	0xffffffff


	//   ....[88]....
        /*0220*/ 	.word	0xffffffff


	//   ....[89]....
        /*0224*/ 	.word	0xffffffff


	//   ....[90]....
        /*0228*/ 	.word	0xffffffff


	//   ....[91]....
        /*022c*/ 	.word	0xffffffff


	//   ....[92]....
        /*0230*/ 	.word	0xffffffff


	//   ....[93]....
        /*0234*/ 	.word	0xffffffff


	//   ....[94]....
        /*0238*/ 	.word	0xffffffff


	//   ....[95]....
        /*023c*/ 	.word	0xffffffff


	//   ....[96]....
        /*0240*/ 	.word	0xffffffff


	//   ....[97]....
        /*0244*/ 	.word	0x0500008b


	//   ....[98]....
        /*0248*/ 	.word	0x0500008b


	//   ....[99]....
        /*024c*/ 	.word	0x0500008b


	//   ....[100]....
        /*0250*/ 	.word	0x0500008b


	//   ....[101]....
        /*0254*/ 	.word	0x0500008b


	//   ....[102]....
        /*0258*/ 	.word	0x0500008b


	//   ....[103]....
        /*025c*/ 	.word	0x0500008b


	//   ....[104]....
        /*0260*/ 	.word	0x0500008b


	//   ....[105]....
        /*0264*/ 	.word	0x0500008b


	//   ....[106]....
        /*0268*/ 	.word	0x0500008b


	//   ....[107]....
        /*026c*/ 	.word	0x0500008b


	//   ....[108]....
        /*0270*/ 	.word	0x0500008b


	//   ....[109]....
        /*0274*/ 	.word	0x0500008b


	//   ....[110]....
        /*0278*/ 	.word	0x0500008b


	//   ....[111]....
        /*027c*/ 	.word	0x0500008b


	//   ....[112]....
        /*0280*/ 	.word	0x0500008b


	//   ....[113]....
        /*0284*/ 	.word	0x0500008b


	//   ....[114]....
        /*0288*/ 	.word	0x0500008b


	//   ....[115]....
        /*028c*/ 	.word	0x0500008b


	//   ....[116]....
        /*0290*/ 	.word	0x0500008b


	//   ....[117]....
        /*0294*/ 	.word	0x0500008b


	//   ....[118]....
        /*0298*/ 	.word	0x0500008b


	//   ....[119]....
        /*029c*/ 	.word	0x0500008b


	//   ....[120]....
        /*02a0*/ 	.word	0x0500008b


	//   ....[121]....
        /*02a4*/ 	.word	0x0500008b


	//   ....[122]....
        /*02a8*/ 	.word	0x0500008b


	//   ....[123]....
        /*02ac*/ 	.word	0x0500008b


	//   ....[124]....
        /*02b0*/ 	.word	0x0500008b


	//   ....[125]....
        /*02b4*/ 	.word	0x0500008b


	//   ....[126]....
        /*02b8*/ 	.word	0x0500008b


	//   ....[127]....
        /*02bc*/ 	.word	0x0500008b


	//   ....[128]....
        /*02c0*/ 	.word	0x0500008b


	//   ....[129]....
        /*02c4*/ 	.word	0x0500008b


	//   ....[130]....
        /*02c8*/ 	.word	0x0500008b


	//   ....[131]....
        /*02cc*/ 	.word	0x0500008b


	//   ....[132]....
        /*02d0*/ 	.word	0x0500008b


	//   ....[133]....
        /*02d4*/ 	.word	0x0500008b


	//   ....[134]....
        /*02d8*/ 	.word	0x0500008b


	//   ....[135]....
        /*02dc*/ 	.word	0x0500008b


	//   ....[136]....
        /*02e0*/ 	.word	0x0500008b


	//   ....[137]....
        /*02e4*/ 	.word	0x0500008b


	//   ....[138]....
        /*02e8*/ 	.word	0x0500008b


	//   ....[139]....
        /*02ec*/ 	.word	0x0500008b


	//   ....[140]....
        /*02f0*/ 	.word	0x0500008b


	//   ....[141]....
        /*02f4*/ 	.word	0x0500008b


	//   ....[142]....
        /*02f8*/ 	.word	0x0500008b


	//   ....[143]....
        /*02fc*/ 	.word	0x0500008b


	//   ....[144]....
        /*0300*/ 	.word	0x0500008b


	//   ....[145]....
        /*0304*/ 	.word	0x0500008b


	//   ....[146]....
        /*0308*/ 	.word	0x0500008b


	//   ....[147]....
        /*030c*/ 	.word	0x0500008b


	//   ....[148]....
        /*0310*/ 	.word	0x0500008b


	//   ....[149]....
        /*0314*/ 	.word	0x0500008b


	//   ....[150]....
        /*0318*/ 	.word	0x0500008b


	//   ....[151]....
        /*031c*/ 	.word	0x0500008b


	//   ....[152]....
        /*0320*/ 	.word	0x0500008b


	//   ....[153]....
        /*0324*/ 	.word	0x0500008b


	//   ....[154]....
        /*0328*/ 	.word	0x0500008b


	//   ....[155]....
        /*032c*/ 	.word	0x0500008b


	//   ....[156]....
        /*0330*/ 	.word	0x0500008b


	//   ....[157]....
        /*0334*/ 	.word	0x0500008b


	//   ....[158]....
        /*0338*/ 	.word	0x0500008b


	//   ....[159]....
        /*033c*/ 	.word	0x0500008b


	//   ....[160]....
        /*0340*/ 	.word	0x0500008b


	//----- nvinfo : EIATTR_COOP_GROUP_INSTR_OFFSETS
	.align		4
.L_1539:
        /*0344*/ 	.byte	0x04, 0x28
        /*0346*/ 	.short	(.L_1541 - .L_1540)


	//   ....[0]....
.L_1540:
        /*0348*/ 	.word	0x00000ae0


	//   ....[1]....
        /*034c*/ 	.word	0x00000bf0


	//   ....[2]....
        /*0350*/ 	.word	0x00000da0


	//   ....[3]....
        /*0354*/ 	.word	0x00003ab0


	//   ....[4]....
        /*0358*/ 	.word	0x000056a0


	//   ....[5]....
        /*035c*/ 	.word	0x000056b0


	//   ....[6]....
        /*0360*/ 	.word	0x000056c0


	//   ....[7]....
        /*0364*/ 	.word	0x00005710


	//   ....[8]....
        /*0368*/ 	.word	0x00005760


	//   ....[9]....
        /*036c*/ 	.word	0x00005770


	//   ....[10]....
        /*0370*/ 	.word	0x000057a0


	//   ....[11]....
        /*0374*/ 	.word	0x000057d0


	//   ....[12]....
        /*0378*/ 	.word	0x00005820


	//   ....[13]....
        /*037c*/ 	.word	0x00005870


	//   ....[14]....
        /*0380*/ 	.word	0x00005880


	//   ....[15]....
        /*0384*/ 	.word	0x00005890


	//   ....[16]....
        /*0388*/ 	.word	0x00005940


	//   ....[17]....
        /*038c*/ 	.word	0x00005950


	//   ....[18]....
        /*0390*/ 	.word	0x00005960


	//   ....[19]....
        /*0394*/ 	.word	0x00005970


	//   ....[20]....
        /*0398*/ 	.word	0x00005a20


	//   ....[21]....
        /*039c*/ 	.word	0x00005a30


	//   ....[22]....
        /*03a0*/ 	.word	0x00005a40


	//   ....[23]....
        /*03a4*/ 	.word	0x00005a50


	//   ....[24]....
        /*03a8*/ 	.word	0x00005bb0


	//   ....[25]....
        /*03ac*/ 	.word	0x00005bc0


	//   ....[26]....
        /*03b0*/ 	.word	0x00005bd0


	//   ....[27]....
        /*03b4*/ 	.word	0x00005be0


	//   ....[28]....
        /*03b8*/ 	.word	0x00005bf0


	//   ....[29]....
        /*03bc*/ 	.word	0x00005c00


	//   ....[30]....
        /*03c0*/ 	.word	0x00005c10


	//   ....[31]....
        /*03c4*/ 	.word	0x00005c20


	//   ....[32]....
        /*03c8*/ 	.word	0x00007220


	//   ....[33]....
        /*03cc*/ 	.word	0x00007230


	//   ....[34]....
        /*03d0*/ 	.word	0x00007240


	//   ....[35]....
        /*03d4*/ 	.word	0x00007250


	//   ....[36]....
        /*03d8*/ 	.word	0x00007370


	//   ....[37]....
        /*03dc*/ 	.word	0x00007380


	//   ....[38]....
        /*03e0*/ 	.word	0x00007390


	//   ....[39]....
        /*03e4*/ 	.word	0x000073a0


	//   ....[40]....
        /*03e8*/ 	.word	0x000074c0


	//   ....[41]....
        /*03ec*/ 	.word	0x000074d0


	//   ....[42]....
        /*03f0*/ 	.word	0x000074e0


	//   ....[43]....
        /*03f4*/ 	.word	0x000074f0


	//   ....[44]....
        /*03f8*/ 	.word	0x00007610


	//   ....[45]....
        /*03fc*/ 	.word	0x00007620


	//   ....[46]....
        /*0400*/ 	.word	0x00007630


	//   ....[47]....
        /*0404*/ 	.word	0x00007640


	//   ....[48]....
        /*0408*/ 	.word	0x00007760


	//   ....[49]....
        /*040c*/ 	.word	0x00007770


	//   ....[50]....
        /*0410*/ 	.word	0x00007780


	//   ....[51]....
        /*0414*/ 	.word	0x00007790


	//   ....[52]....
        /*0418*/ 	.word	0x000078b0


	//   ....[53]....
        /*041c*/ 	.word	0x000078c0


	//   ....[54]....
        /*0420*/ 	.word	0x000078d0


	//   ....[55]....
        /*0424*/ 	.word	0x000078e0


	//   ....[56]....
        /*0428*/ 	.word	0x000078f0


	//   ....[57]....
        /*042c*/ 	.word	0x00007900


	//   ....[58]....
        /*0430*/ 	.word	0x00007940


	//   ....[59]....
        /*0434*/ 	.word	0x00007970


	//   ....[60]....
        /*0438*/ 	.word	0x000079b0


	//   ....[61]....
        /*043c*/ 	.word	0x000079d0


	//   ....[62]....
        /*0440*/ 	.word	0x000079f0


	//   ....[63]....
        /*0444*/ 	.word	0x00007a00


	//   ....[64]....
        /*0448*/ 	.word	0x0000ac90


	//   ....[65]....
        /*044c*/ 	.word	0x0000acd0


	//   ....[66]....
        /*0450*/ 	.word	0x0000ad10


	//   ....[67]....
        /*0454*/ 	.word	0x0000ad50


	//   ....[68]....
        /*0458*/ 	.word	0x0000af70


	//   ....[69]....
        /*045c*/ 	.word	0x0000afb0


	//   ....[70]....
        /*0460*/ 	.word	0x0000aff0


	//   ....[71]....
        /*0464*/ 	.word	0x0000b030


	//   ....[72]....
        /*0468*/ 	.word	0x0000b0c0


	//   ....[73]....
        /*046c*/ 	.word	0x0000b0e0


	//   ....[74]....
        /*0470*/ 	.word	0x0000b100


	//   ....[75]....
        /*0474*/ 	.word	0x0000b120


	//   ....[76]....
        /*0478*/ 	.word	0x0000b150


	//   ....[77]....
        /*047c*/ 	.word	0x0000b170


	//   ....[78]....
        /*0480*/ 	.word	0x0000b190


	//   ....[79]....
        /*0484*/ 	.word	0x0000b1b0


	//   ....[80]....
        /*0488*/ 	.word	0x0000b1e0


	//   ....[81]....
        /*048c*/ 	.word	0x0000b200


	//   ....[82]....
        /*0490*/ 	.word	0x0000b220


	//   ....[83]....
        /*0494*/ 	.word	0x0000b230


	//   ....[84]....
        /*0498*/ 	.word	0x0000ba70


	//   ....[85]....
        /*049c*/ 	.word	0x0000bda0


	//   ....[86]....
        /*04a0*/ 	.word	0x0000c470


	//   ....[87]....
        /*04a4*/ 	.word	0x0000c700


	//   ....[88]....
        /*04a8*/ 	.word	0x0000c720


	//   ....[89]....
        /*04ac*/ 	.word	0x0000c750


	//   ....[90]....
        /*04b0*/ 	.word	0x0000c790


	//   ....[91]....
        /*04b4*/ 	.word	0x0000c7b0


	//   ....[92]....
        /*04b8*/ 	.word	0x0000c9c0


	//   ....[93]....
        /*04bc*/ 	.word	0x0000c9e0


	//   ....[94]....
        /*04c0*/ 	.word	0x0000ca10


	//   ....[95]....
        /*04c4*/ 	.word	0x0000ca50


	//   ....[96]....
        /*04c8*/ 	.word	0x0000ca70


	//   ....[97]....
        /*04cc*/ 	.word	0x0000cf10


	//   ....[98]....
        /*04d0*/ 	.word	0x0000cf60


	//   ....[99]....
        /*04d4*/ 	.word	0x0000cfb0


	//   ....[100]....
        /*04d8*/ 	.word	0x0000d000


	//   ....[101]....
        /*04dc*/ 	.word	0x0000d110


	//   ....[102]....
        /*04e0*/ 	.word	0x0000d160


	//   ....[103]....
        /*04e4*/ 	.word	0x0000d1b0


	//   ....[104]....
        /*04e8*/ 	.word	0x0000d200


	//   ....[105]....
        /*04ec*/ 	.word	0x0000d310


	//   ....[106]....
        /*04f0*/ 	.word	0x0000d360


	//   ....[107]....
        /*04f4*/ 	.word	0x0000d3b0


	//   ....[108]....
        /*04f8*/ 	.word	0x0000d400


	//   ....[109]....
        /*04fc*/ 	.word	0x0000d510


	//   ....[110]....
        /*0500*/ 	.word	0x0000d560


	//   ....[111]....
        /*0504*/ 	.word	0x0000d5b0


	//   ....[112]....
        /*0508*/ 	.word	0x0000d600


	//   ....[113]....
        /*050c*/ 	.word	0x0000d710


	//   ....[114]....
        /*0510*/ 	.word	0x0000d760


	//   ....[115]....
        /*0514*/ 	.word	0x0000d7b0


	//   ....[116]....
        /*0518*/ 	.word	0x0000d800


	//   ....[117]....
        /*051c*/ 	.word	0x0000d8a0


	//   ....[118]....
        /*0520*/ 	.word	0x0000d940


	//   ....[119]....
        /*0524*/ 	.word	0x0000d9e0


	//   ....[120]....
        /*0528*/ 	.word	0x0000da80


	//   ....[121]....
        /*052c*/ 	.word	0x0000db20


	//   ....[122]....
        /*0530*/ 	.word	0x0000dbc0


	//   ....[123]....
        /*0534*/ 	.word	0x0000dc10


	//   ....[124]....
        /*0538*/ 	.word	0x0000dc60


	//   ....[125]....
        /*053c*/ 	.word	0x0000dcb0


	//   ....[126]....
        /*0540*/ 	.word	0x0000dd10


	//   ....[127]....
        /*0544*/ 	.word	0x0000dd60


	//   ....[128]....
        /*0548*/ 	.word	0x0000ddb0


	//   ....[129]....
        /*054c*/ 	.word	0x0000de40


	//   ....[130]....
        /*0550*/ 	.word	0x0000de90


	//   ....[131]....
        /*0554*/ 	.word	0x0000dee0


	//   ....[132]....
        /*0558*/ 	.word	0x0000df30


	//   ....[133]....
        /*055c*/ 	.word	0x0000dfc0


	//   ....[134]....
        /*0560*/ 	.word	0x0000e050


	//   ....[135]....
        /*0564*/ 	.word	0x0000e0a0


	//   ....[136]....
        /*0568*/ 	.word	0x0000e0f0


	//   ....[137]....
        /*056c*/ 	.word	0x0000e190


	//   ....[138]....
        /*0570*/ 	.word	0x0000e220


	//   ....[139]....
        /*0574*/ 	.word	0x0000e270


	//   ....[140]....
        /*0578*/ 	.word	0x0000e2c0


	//   ....[141]....
        /*057c*/ 	.word	0x0000e360


	//   ....[142]....
        /*0580*/ 	.word	0x0000e3f0


	//   ....[143]....
        /*0584*/ 	.word	0x0000e440


	//   ....[144]....
        /*0588*/ 	.word	0x0000e490


	//   ....[145]....
        /*058c*/ 	.word	0x0000e530


	//   ....[146]....
        /*0590*/ 	.word	0x0000e5c0


	//   ....[147]....
        /*0594*/ 	.word	0x0000e610


	//   ....[148]....
        /*0598*/ 	.word	0x0000e660


	//   ....[149]....
        /*059c*/ 	.word	0x0000e700


	//   ....[150]....
        /*05a0*/ 	.word	0x0000e7b0


	//   ....[151]....
        /*05a4*/ 	.word	0x0000e800


	//   ....[152]....
        /*05a8*/ 	.word	0x0000e900


	//   ....[153]....
        /*05ac*/ 	.word	0x0000e960


	//   ....[154]....
        /*05b0*/ 	.word	0x0000e9b0


	//   ....[155]....
        /*05b4*/ 	.word	0x0000ea00


	//   ....[156]....
        /*05b8*/ 	.word	0x0000ea50


	//   ....[157]....
        /*05bc*/ 	.word	0x0000eaa0


	//   ....[158]....
        /*05c0*/ 	.word	0x0000eaf0


	//   ....[159]....
        /*05c4*/ 	.word	0x0000eb40


	//   ....[160]....
        /*05c8*/ 	.word	0x0000eb90


	//----- nvinfo : EIATTR_VRC_CTA_INIT_COUNT
	.align		4
.L_1541:
        /*05cc*/ 	.byte	0x02, 0x4a
	.zero		1
	.zero		1


	//----- nvinfo : EIATTR_EXIT_INSTR_OFFSETS
	.align		4
        /*05d0*/ 	.byte	0x04, 0x1c
        /*05d2*/ 	.short	(.L_1543 - .L_1542)


	//   ....[0]....
.L_1542:
        /*05d4*/ 	.word	0x0000cbb0


	//   ....[1]....
        /*05d8*/ 	.word	0x0000ceb0


	//----- nvinfo : EIATTR_MAX_THREADS
	.align		4
.L_1543:
        /*05dc*/ 	.byte	0x04, 0x05
        /*05de*/ 	.short	(.L_1545 - .L_1544)
.L_1544:
        /*05e0*/ 	.word	0x00000080
        /*05e4*/ 	.word	0x00000001
        /*05e8*/ 	.word	0x00000001


	//----- nvinfo : EIATTR_CRS_STACK_SIZE
	.align		4
.L_1545:
        /*05ec*/ 	.byte	0x04, 0x1e
        /*05ee*/ 	.short	(.L_1547 - .L_1546)
.L_1546:
        /*05f0*/ 	.word	0x00000000


	//----- nvinfo : EIATTR_CBANK_PARAM_SIZE
	.align		4
.L_1547:
        /*05f4*/ 	.byte	0x03, 0x19
        /*05f6*/ 	.short	0x01f0


	//----- nvinfo : EIATTR_PARAM_CBANK
	.align		4
        /*05f8*/ 	.byte	0x04, 0x0a
        /*05fa*/ 	.short	(.L_1549 - .L_1548)
	.align		4
.L_1548:
        /*05fc*/ 	.word	index@(.nv.constant0._Z25selective_scan_bwd_kernelI32Selective_Scan_bwd_kernel_traitsILi128ELi16ELb1ELb1ELb0ELb1ELb0EfN3c107complexIfEEEEv12SSMParamsBwd)
        /*0600*/ 	.short	0x0380
        /*0602*/ 	.short	0x01f0


	//----- nvinfo : EIATTR_SW_WAR
	.align		4
.L_1549:
        /*0604*/ 	.byte	0x04, 0x36
        /*0606*/ 	.short	(.L_1551 - .L_1550)
.L_1550:
        /*0608*/ 	.word	0x00000008
.L_1551:


//--------------------- .nv.info._Z25selective_scan_bwd_kernelI32Selective_Scan_bwd_kernel_traitsILi128ELi16ELb1ELb1ELb0ELb1ELb1EfN3c107complexIfEEEEv12SSMParamsBwd --------------------------
	.section	.nv.info._Z25selective_scan_bwd_kernelI32Selective_Scan_bwd_kernel_traitsILi128ELi16ELb1ELb1ELb0ELb1ELb1EfN3c107complexIfEEEEv12SSMParamsBwd,"",@"SHT_CUDA_INFO"
	.sectionflags	@""
	.align	4


	//----- nvinfo : EIATTR_CUDA_API_VERSION
	.align		4
        /*0000*/ 	.byte	0x04, 0x37
        /*0002*/ 	.short	(.L_1553 - .L_1552)
.L_1552:
        /*0004*/ 	.word	0x00000082


	//----- nvinfo : EIATTR_KPARAM_INFO
	.align		4
.L_1553:
        /*0008*/ 	.byte	0x04, 0x17
        /*000a*/ 	.short	(.L_1555 - .L_1554)
.L_1554:
        /*000c*/ 	.word	0x00000000
        /*0010*/ 	.short	0x0000
        /*0012*/ 	.short	0x0000
        /*0014*/ 	.byte	0x00, 0xf0, 0xc1, 0x07


	//----- nvinfo : EIATTR_SPARSE_MMA_MASK
	.align		4
.L_1555:
        /*0018*/ 	.byte	0x03, 0x50
        /*001a*/ 	.short	0x0000


	//----- nvinfo : EIATTR_MAXREG_COUNT
	.align		4
        /*001c*/ 	.byte	0x03, 0x1b
        /*001e*/ 	.short	0x00ff


	//----- nvinfo : EIATTR_NUM_BARRIERS
	.align		4
        /*0020*/ 	.byte	0x02, 0x4c
        /*0022*/ 	.byte	0x01
	.zero		1


	//----- nvinfo : EIATTR_ANNOTATIONS
	.align		4
        /*0024*/ 	.byte	0x04, 0x55
        /*0026*/ 	.short	(.L_1557 - .L_1556)


	//   ....[0]....
.L_1556:
        /* <DEDUP_REMOVED lines=10> */


	//----- nvinfo : EIATTR_MERCURY_ISA_VERSION
	.align		4
.L_1557:
        /*00b8*/ 	.byte	0x03, 0x5f
        /*00ba*/ 	.short	0x0101


	//----- nvinfo : EIATTR_COOP_GROUP_MASK_REGIDS
	.align		4
        /*00bc*/ 	.byte	0x04, 0x29
        /*00be*/ 	.short	(.L_1559 - .L_1558)


	//   ....[0]....
.L_1558:
        /*00c0*/ 	.word	0xffffffff


	//   ....[1]....
        /*00c4*/ 	.word	0xffffffff


	//   ....[2]....
        /*00c8*/ 	.word	0xffffffff


	//   ....[3]....
        /*00cc*/ 	.word	0xffffffff


	//   ....[4]....
        /*00d0*/ 	.word	0xffffffff


	//   ....[5]....
        /*00d4*/ 	.word	0xffffffff


	//   ....[6]....
        /*00d8*/ 	.word	0xffffffff


	//   ....[7]....
        /*00dc*/ 	.word	0xffffffff


	//   ....[8]....
        /*00e0*/ 	.word	0xffffffff


	//   ....[9]....
        /*00e4*/ 	.word	0xffffffff


	//   ....[10]....
        /*00e8*/ 	.word	0xffffffff


	//   ....[11]....
        /*00ec*/ 	.word	0xffffffff


	//   ....[12]....
        /*00f0*/ 	.word	0xffffffff


	//   ....[13]....
        /*00f4*/ 	.word	0xffffffff


	//   ....[14]....
        /*00f8*/ 	.word	0xffffffff


	//   ....[15]....
        /*00fc*/ 	.word	0xffffffff


	//   ....[16]....
        /*0100*/ 	.word	0xffffffff


	//   ....[17]....
        /*0104*/ 	.word	0xffffffff


	//   ....[18]....
        /*0108*/ 	.word	0xffffffff


	//   ....[19]....
        /*010c*/ 	.word	0xffffffff


	//   ....[20]....
        /*0110*/ 	.word	0xffffffff


	//   ....[21]....
        /*0114*/ 	.word	0xffffffff


	//   ....[22]....
        /*0118*/ 	.word	0xffffffff


	//   ....[23]....
        /*011c*/ 	.word	0xffffffff


	//   ....[24]....
        /*0120*/ 	.word	0xffffffff


	//   ....[25]....
        /*0124*/ 	.word	0xffffffff


	//   ....[26]....
        /*0128*/ 	.word	0xffffffff


	//   ....[27]....
        /*012c*/ 	.word	0xffffffff


	//   ....[28]....
        /*0130*/ 	.word	0xffffffff


	//   ....[29]....
        /*0134*/ 	.word	0xffffffff


	//   ....[30]....
        /*0138*/ 	.word	0xffffffff


	//   ....[31]....
        /*013c*/ 	.word	0xffffffff


	//   ....[32]....
        /*0140*/ 	.word	0xffffffff


	//   ....[33]....
        /*0144*/ 	.word	0xffffffff


	//   ....[34]....
        /*0148*/ 	.word	0xffffffff


	//   ....[35]....
        /*014c*/ 	.word	0xffffffff


	//   ....[36]....
        /*0150*/ 	.word	0xffffffff


	//   ....[37]....
        /*0154*/ 	.word	0xffffffff


	//   ....[38]....
        /*0158*/ 	.word	0xffffffff


	//   ....[39]....
        /*015c*/ 	.word	0xffffffff


	//   ....[40]....
        /*0160*/ 	.word	0xffffffff


	//   ....[41]....
        /*0164*/ 	.word	0xffffffff


	//   ....[42]....
        /*0168*/ 	.word	0xffffffff


	//   ....[43]....
        /*016c*/ 	.word	0xffffffff


	//   ....[44]....
        /*0170*/ 	.word	0xffffffff


	//   ....[45]....
        /*0174*/ 	.word	0xffffffff


	//   ....[46]....
        /*0178*/ 	.word	0xffffffff


	//   ....[47]....
        /*017c*/ 	.word	0xffffffff


	//   ....[48]....
        /*0180*/ 	.word	0xffffffff


	//   ....[49]....
        /*0184*/ 	.word	0xffffffff


	//   ....[50]....
        /*0188*/ 	.word	0xffffffff


	//   ....[51]....
        /*018c*/ 	.word	0xffffffff


	//   ....[52]....
        /*0190*/ 	.word	0xffffffff


	//   ....[53]....
        /*0194*/ 	.word	0xffffffff


	//   ....[54]....
        /*0198*/ 	.word	0xffffffff


	//   ....[55]....
        /*019c*/ 	.word	0xffffffff


	//   ....[56]....
        /*01a0*/ 	.word	0xffffffff


	//   ....[57]....
        /*01a4*/ 	.word	0xffffffff


	//   ....[58]....
        /*01a8*/ 	.word	0xffffffff


	//   ....[59]....
        /*01ac*/ 	.word	0xffffffff


	//   ....[60]....
        /*01b0*/ 	.word	0xffffffff


	//   ....[61]....
        /*01b4*/ 	.word	0xffffffff


	//   ....[62]....
        /*01b8*/ 	.word	0xffffffff


	//   ....[63]....
        /*01bc*/ 	.word	0xffffffff


	//   ....[64]....
        /*01c0*/ 	.word	0xffffffff


	//   ....[65]....
        /*01c4*/ 	.word	0xffffffff


	//   ....[66]....
        /*01c8*/ 	.word	0xffffffff


	//   ....[67]....
        /*01cc*/ 	.word	0xffffffff


	//   ....[68]....
        /*01d0*/ 	.word	0xffffffff


	//   ....[69]....
        /*01d4*/ 	.word	0xffffffff


	//   ....[70]....
        /*01d8*/ 	.word	0xffffffff


	//   ....[71]....
        /*01dc*/ 	.word	0xffffffff


	//   ....[72]....
        /*01e0*/ 	.word	0xffffffff


	//   ....[73]....
        /*01e4*/ 	.word	0xffffffff


	//   ....[74]....
        /*01e8*/ 	.word	0xffffffff


	//   ....[75]....
        /*01ec*/ 	.word	0xffffffff


	//   ....[76]....
        /*01f0*/ 	.word	0xffffffff


	//   ....[77]....
        /*01f4*/ 	.word	0xffffffff


	//   ....[78]....
        /*01f8*/ 	.word	0xffffffff


	//   ....[79]....
        /*01fc*/ 	.word	0xffffffff


	//   ....[80]....
        /*0200*/ 	.word	0xffffffff


	//   ....[81]....
        /*0204*/ 	.word	0xffffffff


	//   ....[82]....
        /*0208*/ 	.word	0xffffffff


	//   ....[83]....
        /*020c*/ 	.word	0xffffffff


	//   ....[84]....
        /*0210*/ 	.word	0xffffffff


	//   ....[85]....
        /*0214*/ 	.word	0xffffffff


	//   ....[86]....
        /*0218*/ 	.word	0xffffffff


	//   ....[87]....
        /*021c*/ 	.word	0xffffffff


	//   ....[88]....
        /*0220*/ 	.word	0xffffffff


	//   ....[89]....
        /*0224*/ 	.word	0xffffffff


	//   ....[90]....
        /*0228*/ 	.word	0xffffffff


	//   ....[91]....
        /*022c*/ 	.word	0xffffffff


	//   ....[92]....
        /*0230*/ 	.word	0xffffffff


	//   ....[93]....
        /*0234*/ 	.word	0xffffffff


	//   ....[94]....
        /*0238*/ 	.word	0xffffffff


	//   ....[95]....
        /*023c*/ 	.word	0xffffffff


	//   ....[96]....
        /*0240*/ 	.word	0xffffffff


	//   ....[97]....
        /*0244*/ 	.word	0xffffffff


	//   ....[98]....
        /*0248*/ 	.word	0xffffffff


	//   ....[99]....
        /*024c*/ 	.word	0xffffffff


	//   ....[100]....
        /*0250*/ 	.word	0xffffffff


	//   ....[101]....
        /*0254*/ 	.word	0x0500008b


	//   ....[102]....
        /*0258*/ 	.word	0x0500008b


	//   ....[103]....
        /*025c*/ 	.word	0x0500008b


	//   ....[104]....
        /*0260*/ 	.word	0x0500008b


	//   ....[105]....
        /*0264*/ 	.word	0x0500008b


	//   ....[106]....
        /*0268*/ 	.word	0x0500008b


	//   ....[107]....
        /*026c*/ 	.word	0x0500008b


	//   ....[108]....
        /*0270*/ 	.word	0x0500008b


	//   ....[109]....
        /*0274*/ 	.word	0x0500008b


	//   ....[110]....
        /*0278*/ 	.word	0x0500008b


	//   ....[111]....
        /*027c*/ 	.word	0x0500008b


	//   ....[112]....
        /*0280*/ 	.word	0x0500008b


	//   ....[113]....
        /*0284*/ 	.word	0x0500008b


	//   ....[114]....
        /*0288*/ 	.word	0x0500008b


	//   ....[115]....
        /*028c*/ 	.word	0x0500008b


	//   ....[116]....
        /*0290*/ 	.word	0x0500008b


	//   ....[117]....
        /*0294*/ 	.word	0x0500008b


	//   ....[118]....
        /*0298*/ 	.word	0x0500008b


	//   ....[119]....
        /*029c*/ 	.word	0x0500008b


	//   ....[120]....
        /*02a0*/ 	.word	0x0500008b


	//   ....[121]....
        /*02a4*/ 	.word	0x0500008b


	//   ....[122]....
        /*02a8*/ 	.word	0x0500008b


	//   ....[123]....
        /*02ac*/ 	.word	0x0500008b


	//   ....[124]....
        /*02b0*/ 	.word	0x0500008b


	//   ....[125]....
        /*02b4*/ 	.word	0x0500008b


	//   ....[126]....
        /*02b8*/ 	.word	0x0500008b


	//   ....[127]....
        /*02bc*/ 	.word	0x0500008b


	//   ....[128]....
        /*02c0*/ 	.word	0x0500008b


	//   ....[129]....
        /*02c4*/ 	.word	0x0500008b


	//   ....[130]....
        /*02c8*/ 	.word	0x0500008b


	//   ....[131]....
        /*02cc*/ 	.word	0x0500008b


	//   ....[132]....
        /*02d0*/ 	.word	0x0500008b


	//   ....[133]....
        /*02d4*/ 	.word	0x0500008b


	//   ....[134]....
        /*02d8*/ 	.word	0x0500008b


	//   ....[135]....
        /*02dc*/ 	.word	0x0500008b


	//   ....[136]....
        /*02e0*/ 	.word	0x0500008b


	//   ....[137]....
        /*02e4*/ 	.word	0x0500008b


	//   ....[138]....
        /*02e8*/ 	.word	0x0500008b


	//   ....[139]....
        /*02ec*/ 	.word	0x0500008b


	//   ....[140]....
        /*02f0*/ 	.word	0x0500008b


	//   ....[141]....
        /*02f4*/ 	.word	0x0500008b


	//   ....[142]....
        /*02f8*/ 	.word	0x0500008b


	//   ....[143]....
        /*02fc*/ 	.word	0x0500008b


	//   ....[144]....
        /*0300*/ 	.word	0x0500008b


	//   ....[145]....
        /*0304*/ 	.word	0x0500008b


	//   ....[146]....
        /*0308*/ 	.word	0x0500008b


	//   ....[147]....
        /*030c*/ 	.word	0x0500008b


	//   ....[148]....
        /*0310*/ 	.word	0x0500008b


	//   ....[149]....
        /*0314*/ 	.word	0x0500008b


	//   ....[150]....
        /*0318*/ 	.word	0x0500008b


	//   ....[151]....
        /*031c*/ 	.word	0x0500008b


	//   ....[152]....
        /*0320*/ 	.word	0x0500008b


	//   ....[153]....
        /*0324*/ 	.word	0x0500008b


	//   ....[154]....
        /*0328*/ 	.word	0x0500008b


	//   ....[155]....
        /*032c*/ 	.word	0x0500008b


	//   ....[156]....
        /*0330*/ 	.word	0x0500008b


	//   ....[157]....
        /*0334*/ 	.word	0x0500008b


	//   ....[158]....
        /*0338*/ 	.word	0x0500008b


	//   ....[159]....
        /*033c*/ 	.word	0x0500008b


	//   ....[160]....
        /*0340*/ 	.word	0x0500008b


	//   ....[161]....
        /*0344*/ 	.word	0x0500008b


	//   ....[162]....
        /*0348*/ 	.word	0x0500008b


	//   ....[163]....
        /*034c*/ 	.word	0x0500008b


	//   ....[164]....
        /*0350*/ 	.word	0x0500008b


	//----- nvinfo : EIATTR_COOP_GROUP_INSTR_OFFSETS
	.align		4
.L_1559:
        /*0354*/ 	.byte	0x04, 0x28
        /*0356*/ 	.short	(.L_1561 - .L_1560)


	//   ....[0]....
.L_1560:
        /*0358*/ 	.word	0x00000a90


	//   ....[1]....
        /*035c*/ 	.word	0x00000ba0


	//   ....[2]....
        /*0360*/ 	.word	0x00000d70


	//   ....[3]....
        /*0364*/ 	.word	0x00003250


	//   ....[4]....
        /*0368*/ 	.word	0x00003770


	//   ....[5]....
        /*036c*/ 	.word	0x00003e70


	//   ....[6]....
        /*0370*/ 	.word	0x000041d0


	//   ....[7]....
        /*0374*/ 	.word	0x00004cb0


	//   ....[8]....
        /*0378*/ 	.word	0x000068a0


	//   ....[9]....
        /*037c*/ 	.word	0x000068b0


	//   ....[10]....
        /*0380*/ 	.word	0x000068c0


	//   ....[11]....
        /*0384*/ 	.word	0x00006910


	//   ....[12]....
        /*0388*/ 	.word	0x00006960


	//   ....[13]....
        /*038c*/ 	.word	0x00006970


	//   ....[14]....
        /*0390*/ 	.word	0x000069a0


	//   ....[15]....
        /*0394*/ 	.word	0x000069d0


	//   ....[16]....
        /*0398*/ 	.word	0x00006a20


	//   ....[17]....
        /*039c*/ 	.word	0x00006a70


	//   ....[18]....
        /*03a0*/ 	.word	0x00006a80


	//   ....[19]....
        /*03a4*/ 	.word	0x00006a90


	//   ....[20]....
        /*03a8*/ 	.word	0x00006b40


	//   ....[21]....
        /*03ac*/ 	.word	0x00006b50


	//   ....[22]....
        /*03b0*/ 	.word	0x00006b60


	//   ....[23]....
        /*03b4*/ 	.word	0x00006b70


	//   ....[24]....
        /*03b8*/ 	.word	0x00006c20


	//   ....[25]....
        /*03bc*/ 	.word	0x00006c30


	//   ....[26]....
        /*03c0*/ 	.word	0x00006c40


	//   ....[27]....
        /*03c4*/ 	.word	0x00006c50


	//   ....[28]....
        /*03c8*/ 	.word	0x00006db0


	//   ....[29]....
        /*03cc*/ 	.word	0x00006dc0


	//   ....[30]....
        /*03d0*/ 	.word	0x00006dd0


	//   ....[31]....
        /*03d4*/ 	.word	0x00006de0


	//   ....[32]....
        /*03d8*/ 	.word	0x00006df0


	//   ....[33]....
        /*03dc*/ 	.word	0x00006e00


	//   ....[34]....
        /*03e0*/ 	.word	0x00006e10


	//   ....[35]....
        /*03e4*/ 	.word	0x00006e20


	//   ....[36]....
        /*03e8*/ 	.word	0x00008420


	//   ....[37]....
        /*03ec*/ 	.word	0x00008430


	//   ....[38]....
        /*03f0*/ 	.word	0x00008440


	//   ....[39]....
        /*03f4*/ 	.word	0x00008450


	//   ....[40]....
        /*03f8*/ 	.word	0x00008570


	//   ....[41]....
        /*03fc*/ 	.word	0x00008580


	//   ....[42]....
        /*0400*/ 	.word	0x00008590


	//   ....[43]....
        /*0404*/ 	.word	0x000085a0


	//   ....[44]....
        /*0408*/ 	.word	0x000086c0


	//   ....[45]....
        /*040c*/ 	.word	0x000086d0


	//   ....[46]....
        /*0410*/ 	.word	0x000086e0


	//   ....[47]....
        /*0414*/ 	.word	0x000086f0


	//   ....[48]....
        /*0418*/ 	.word	0x00008810


	//   ....[49]....
        /*041c*/ 	.word	0x00008820


	//   ....[50]....
        /*0420*/ 	.word	0x00008830


	//   ....[51]....
        /*0424*/ 	.word	0x00008840


	//   ....[52]....
        /*0428*/ 	.word	0x00008960


	//   ....[53]....
        /*042c*/ 	.word	0x00008970


	//   ....[54]....
        /*0430*/ 	.word	0x00008980


	//   ....[55]....
        /*0434*/ 	.word	0x00008990


	//   ....[56]....
        /*0438*/ 	.word	0x00008ab0


	//   ....[57]....
        /*043c*/ 	.word	0x00008ac0


	//   ....[58]....
        /*0440*/ 	.word	0x00008ad0


	//   ....[59]....
        /*0444*/ 	.word	0x00008ae0


	//   ....[60]....
        /*0448*/ 	.word	0x00008af0


	//   ....[61]....
        /*044c*/ 	.word	0x00008b00


	//   ....[62]....
        /*0450*/ 	.word	0x00008b40


	//   ....[63]....
        /*0454*/ 	.word	0x00008b70


	//   ....[64]....
        /*0458*/ 	.word	0x00008bb0


	//   ....[65]....
        /*045c*/ 	.word	0x00008bd0


	//   ....[66]....
        /*0460*/ 	.word	0x00008bf0


	//   ....[67]....
        /*0464*/ 	.word	0x00008c00


	//   ....[68]....
        /*0468*/ 	.word	0x0000be90


	//   ....[69]....
        /*046c*/ 	.word	0x0000bed0


	//   ....[70]....
        /*0470*/ 	.word	0x0000bf10


	//   ....[71]....
        /*0474*/ 	.word	0x0000bf50


	//   ....[72]....
        /*0478*/ 	.word	0x0000c170


	//   ....[73]....
        /*047c*/ 	.word	0x0000c1b0


	//   ....[74]....
        /*0480*/ 	.word	0x0000c1f0


	//   ....[75]....
        /*0484*/ 	.word	0x0000c230


	//   ....[76]....
        /*0488*/ 	.word	0x0000c2c0


	//   ....[77]....
        /*048c*/ 	.word	0x0000c2e0


	//   ....[78]....
        /*0490*/ 	.word	0x0000c300


	//   ....[79]....
        /*0494*/ 	.word	0x0000c320


	//   ....[80]....
        /*0498*/ 	.word	0x0000c350


	//   ....[81]....
        /*049c*/ 	.word	0x0000c370


	//   ....[82]....
        /*04a0*/ 	.word	0x0000c390


	//   ....[83]....
        /*04a4*/ 	.word	0x0000c3b0


	//   ....[84]....
        /*04a8*/ 	.word	0x0000c3e0


	//   ....[85]....
        /*04ac*/ 	.word	0x0000c400


	//   ....[86]....
        /*04b0*/ 	.word	0x0000c420


	//   ....[87]....
        /*04b4*/ 	.word	0x0000c430


	//   ....[88]....
        /*04b8*/ 	.word	0x0000cc90


	//   ....[89]....
        /*04bc*/ 	.word	0x0000cf70


	//   ....[90]....
        /*04c0*/ 	.word	0x0000d660


	//   ....[91]....
        /*04c4*/ 	.word	0x0000d8f0


	//   ....[92]....
        /*04c8*/ 	.word	0x0000d910


	//   ....[93]....
        /*04cc*/ 	.word	0x0000d940


	//   ....[94]....
        /*04d0*/ 	.word	0x0000d980


	//   ....[95]....
        /*04d4*/ 	.word	0x0000d9a0


	//   ....[96]....
        /*04d8*/ 	.word	0x0000dbb0


	//   ....[97]....
        /*04dc*/ 	.word	0x0000dbd0


	//   ....[98]....
        /*04e0*/ 	.word	0x0000dc00


	//   ....[99]....
        /*04e4*/ 	.word	0x0000dc40


	//   ....[100]....
        /*04e8*/ 	.word	0x0000dc60


	//   ....[101]....
        /*04ec*/ 	.word	0x0000e100


	//   ....[102]....
        /*04f0*/ 	.word	0x0000e150


	//   ....[103]....
        /*04f4*/ 	.word	0x0000e1a0


	//   ....[104]....
        /*04f8*/ 	.word	0x0000e1f0


	//   ....[105]....
        /*04fc*/ 	.word	0x0000e300


	//   ....[106]....
        /*0500*/ 	.word	0x0000e350


	//   ....[107]....
        /*0504*/ 	.word	0x0000e3a0


	//   ....[108]....
        /*0508*/ 	.word	0x0000e3f0


	//   ....[109]....
        /*050c*/ 	.word	0x0000e500


	//   ....[110]....
        /*0510*/ 	.word	0x0000e550


	//   ....[111]....
        /*0514*/ 	.word	0x0000e5a0


	//   ....[112]....
        /*0518*/ 	.word	0x0000e5f0


	//   ....[113]....
        /*051c*/ 	.word	0x0000e700


	//   ....[114]....
        /*0520*/ 	.word	0x0000e750


	//   ....[115]....
        /*0524*/ 	.word	0x0000e7a0


	//   ....[116]....
        /*0528*/ 	.word	0x0000e7f0


	//   ....[117]....
        /*052c*/ 	.word	0x0000e900


	//   ....[118]....
        /*0530*/ 	.word	0x0000e950


	//   ....[119]....
        /*0534*/ 	.word	0x0000e9a0


	//   ....[120]....
        /*0538*/ 	.word	0x0000e9f0


	//   ....[121]....
        /*053c*/ 	.word	0x0000ea90


	//   ....[122]....
        /*0540*/ 	.word	0x0000eb30


	//   ....[123]....
        /*0544*/ 	.word	0x0000ebd0


	//   ....[124]....
        /*0548*/ 	.word	0x0000ec70


	//   ....[125]....
        /*054c*/ 	.word	0x0000ed10


	//   ....[126]....
        /*0550*/ 	.word	0x0000edb0


	//   ....[127]....
        /*0554*/ 	.word	0x0000ee00


	//   ....[128]....
        /*0558*/ 	.word	0x0000ee50


	//   ....[129]....
        /*055c*/ 	.word	0x0000eea0


	//   ....[130]....
        /*0560*/ 	.word	0x0000ef00


	//   ....[131]....
        /*0564*/ 	.word	0x0000ef50


	//   ....[132]....
        /*0568*/ 	.word	0x0000efa0


	//   ....[133]....
        /*056c*/ 	.word	0x0000f030


	//   ....[134]....
        /*0570*/ 	.word	0x0000f080


	//   ....[135]....
        /*0574*/ 	.word	0x0000f0d0


	//   ....[136]....
        /*0578*/ 	.word	0x0000f120


	//   ....[137]....
        /*057c*/ 	.word	0x0000f1b0


	//   ....[138]....
        /*0580*/ 	.word	0x0000f240


	//   ....[139]....
        /*0584*/ 	.word	0x0000f290


	//   ....[140]....
        /*0588*/ 	.word	0x0000f2e0


	//   ....[141]....
        /*058c*/ 	.word	0x0000f380


	//   ....[142]....
        /*0590*/ 	.word	0x0000f410


	//   ....[143]....
        /*0594*/ 	.word	0x0000f460


	//   ....[144]....
        /*0598*/ 	.word	0x0000f4b0


	//   ....[145]....
        /*059c*/ 	.word	0x0000f550


	//   ....[146]....
        /*05a0*/ 	.word	0x0000f5e0


	//   ....[147]....
        /*05a4*/ 	.word	0x0000f630


	//   ....[148]....
        /*05a8*/ 	.word	0x0000f680


	//   ....[149]....
        /*05ac*/ 	.word	0x0000f720


	//   ....[150]....
        /*05b0*/ 	.word	0x0000f7b0


	//   ....[151]....
        /*05b4*/ 	.word	0x0000f800


	//   ....[152]....
        /*05b8*/ 	.word	0x0000f850


	//   ....[153]....
        /*05bc*/ 	.word	0x0000f8f0


	//   ....[154]....
        /*05c0*/ 	.word	0x0000f9a0


	//   ....[155]....
        /*05c4*/ 	.word	0x0000f9f0


	//   ....[156]....
        /*05c8*/ 	.word	0x0000faf0


	//   ....[157]....
        /*05cc*/ 	.word	0x0000fb50


	//   ....[158]....
        /*05d0*/ 	.word	0x0000fba0


	//   ....[159]....
        /*05d4*/ 	.word	0x0000fbf0


	//   ....[160]....
        /*05d8*/ 	.word	0x0000fc40


	//   ....[161]....
        /*05dc*/ 	.word	0x0000fc90


	//   ....[162]....
        /*05e0*/ 	.word	0x0000fce0


	//   ....[163]....
        /*05e4*/ 	.word	0x0000fd30


	//   ....[164]....
        /*05e8*/ 	.word	0x0000fd80


	//----- nvinfo : EIATTR_VRC_CTA_INIT_COUNT
	.align		4
.L_1561:
        /*05ec*/ 	.byte	0x02, 0x4a
	.zero		1
	.zero		1


	//----- nvinfo : EIATTR_EXIT_INSTR_OFFSETS
	.align		4
        /*05f0*/ 	.byte	0x04, 0x1c
        /*05f2*/ 	.short	(.L_1563 - .L_1562)


	//   ....[0]....
.L_1562:
        /*05f4*/ 	.word	0x0000dda0


	//   ....[1]....
        /*05f8*/ 	.word	0x0000e0a0


	//----- nvinfo : EIATTR_MAX_THREADS
	.align		4
.L_1563:
        /*05fc*/ 	.byte	0x04, 0x05
        /*05fe*/ 	.short	(.L_1565 - .L_1564)
.L_1564:
        /*0600*/ 	.word	0x00000080
        /*0604*/ 	.word	0x00000001
        /*0608*/ 	.word	0x00000001


	//----- nvinfo : EIATTR_CRS_STACK_SIZE
	.align		4
.L_1565:
        /*060c*/ 	.byte	0x04, 0x1e
        /*060e*/ 	.short	(.L_1567 - .L_1566)
.L_1566:
        /*0610*/ 	.word	0x00000000


	//----- nvinfo : EIATTR_CBANK_PARAM_SIZE
	.align		4
.L_1567:
        /*0614*/ 	.byte	0x03, 0x19
        /*0616*/ 	.short	0x01f0


	//----- nvinfo : EIATTR_PARAM_CBANK
	.align		4
        /*0618*/ 	.byte	0x04, 0x0a
        /*061a*/ 	.short	(.L_1569 - .L_1568)
	.align		4
.L_1568:
        /*061c*/ 	.word	index@(.nv.constant0._Z25selective_scan_bwd_kernelI32Selective_Scan_bwd_kernel_traitsILi128ELi16ELb1ELb1ELb0ELb1ELb1EfN3c107complexIfEEEEv12SSMParamsBwd)
        /*0620*/ 	.short	0x0380
        /*0622*/ 	.short	0x01f0


	//----- nvinfo : EIATTR_SW_WAR
	.align		4
.L_1569:
        /*0624*/ 	.byte	0x04, 0x36
        /*0626*/ 	.short	(.L_1571 - .L_1570)
.L_1570:
        /*0628*/ 	.word	0x00000008
.L_1571:


//--------------------- .nv.info._Z25selective_scan_bwd_kernelI32Selective_Scan_bwd_kernel_traitsILi128ELi16ELb1ELb1ELb1ELb0ELb0EfN3c107complexIfEEEEv12SSMParamsBwd --------------------------
	.section	.nv.info._Z25selective_scan_bwd_kernelI32Selective_Scan_bwd_kernel_traitsILi128ELi16ELb1ELb1ELb1ELb0ELb0EfN3c107complexIfEEEEv12SSMParamsBwd,"",@"SHT_CUDA_INFO"
	.sectionflags	@""
	.align	4


	//----- nvinfo : EIATTR_CUDA_API_VERSION
	.align		4
        /*0000*/ 	.byte	0x04, 0x37
        /*0002*/ 	.short	(.L_1573 - .L_1572)
.L_1572:
        /*0004*/ 	.word	0x00000082


	//----- nvinfo : EIATTR_KPARAM_INFO
	.align		4
.L_1573:
        /*0008*/ 	.byte	0x04, 0x17
        /*000a*/ 	.short	(.L_1575 - .L_1574)
.L_1574:
        /*000c*/ 	.word	0x00000000
        /*0010*/ 	.short	0x0000
        /*0012*/ 	.short	0x0000
        /*0014*/ 	.byte	0x00, 0xf0, 0xc1, 0x07


	//----- nvinfo : EIATTR_SPARSE_MMA_MASK
	.align		4
.L_1575:
        /*0018*/ 	.byte	0x03, 0x50
        /*001a*/ 	.short	0x0000


	//----- nvinfo : EIATTR_MAXREG_COUNT
	.align		4
        /*001c*/ 	.byte	0x03, 0x1b
        /*001e*/ 	.short	0x00ff


	//----- nvinfo : EIATTR_NUM_BARRIERS
	.align		4
        /*0020*/ 	.byte	0x02, 0x4c
        /*0022*/ 	.byte	0x01
	.zero		1


	//----- nvinfo : EIATTR_ANNOTATIONS
	.align		4
        /*0024*/ 	.byte	0x04, 0x55
        /*0026*/ 	.short	(.L_1577 - .L_1576)


	//   ....[0]....
.L_1576:
        /* <DEDUP_REMOVED lines=9> */


	//----- nvinfo : EIATTR_MERCURY_ISA_VERSION
	.align		4
.L_1577:
        /*00a0*/ 	.byte	0x03, 0x5f
        /*00a2*/ 	.short	0x0101


	//----- nvinfo : EIATTR_COOP_GROUP_MASK_REGIDS
	.align		4
        /*00a4*/ 	.byte	0x04, 0x29
        /*00a6*/ 	.short	(.L_1579 - .L_1578)


	//   ....[0]....
.L_1578:
        /*00a8*/ 	.word	0xffffffff


	//   ....[1]....
        /*00ac*/ 	.word	0xffffffff


	//   ....[2]....
        /*00b0*/ 	.word	0xffffffff


	//   ....[3]....
        /*00b4*/ 	.word	0xffffffff


	//   ....[4]....
        /*00b8*/ 	.word	0xffffffff


	//   ....[5]....
        /*00bc*/ 	.word	0xffffffff


	//   ....[6]....
        /*00c0*/ 	.word	0xffffffff


	//   ....[7]....
        /*00c4*/ 	.word	0xffffffff


	//   ....[8]....
        /*00c8*/ 	.word	0xffffffff


	//   ....[9]....
        /*00cc*/ 	.word	0xffffffff


	//   ....[10]....
        /*00d0*/ 	.word	0xffffffff


	//   ....[11]....
        /*00d4*/ 	.word	0xffffffff


	//   ....[12]....
        /*00d8*/ 	.word	0xffffffff


	//   ....[13]....
        /*00dc*/ 	.word	0xffffffff


	//   ....[14]....
        /*00e0*/ 	.word	0xffffffff


	//   ....[15]....
        /*00e4*/ 	.word	0xffffffff


	//   ....[16]....
        /*00e8*/ 	.word	0xffffffff


	//   ....[17]....
        /*00ec*/ 	.word	0xffffffff


	//   ....[18]....
        /*00f0*/ 	.word	0xffffffff


	//   ....[19]....
        /*00f4*/ 	.word	0xffffffff


	//   ....[20]....
        /*00f8*/ 	.word	0xffffffff


	//   ....[21]....
        /*00fc*/ 	.word	0xffffffff


	//   ....[22]....
        /*0100*/ 	.word	0xffffffff


	//   ....[23]....
        /*0104*/ 	.word	0xffffffff


	//   ....[24]....
        /*0108*/ 	.word	0xffffffff


	//   ....[25]....
        /*010c*/ 	.word	0xffffffff


	//   ....[26]....
        /*0110*/ 	.word	0xffffffff


	//   ....[27]....
        /*0114*/ 	.word	0xffffffff


	//   ....[28]....
        /*0118*/ 	.word	0xffffffff


	//   ....[29]....
        /*011c*/ 	.word	0xffffffff


	//   ....[30]....
        /*0120*/ 	.word	0xffffffff


	//   ....[31]....
        /*0124*/ 	.word	0xffffffff


	//   ....[32]....
        /*0128*/ 	.word	0xffffffff


	//   ....[33]....
        /*012c*/ 	.word	0xffffffff


	//   ....[34]....
        /*0130*/ 	.word	0xffffffff


	//   ....[35]....
        /*0134*/ 	.word	0xffffffff


	//   ....[36]....
        /*0138*/ 	.word	0xffffffff


	//   ....[37]....
        /*013c*/ 	.word	0xffffffff


	//   ....[38]....
        /*0140*/ 	.word	0xffffffff


	//   ....[39]....
        /*0144*/ 	.word	0xffffffff


	//   ....[40]....
        /*0148*/ 	.word	0xffffffff


	//   ....[41]....
        /*014c*/ 	.word	0xffffffff


	//   ....[42]....
        /*0150*/ 	.word	0xffffffff


	//   ....[43]....
        /*0154*/ 	.word	0xffffffff


	//   ....[44]....
        /*0158*/ 	.word	0xffffffff


	//   ....[45]....
        /*015c*/ 	.word	0xffffffff


	//   ....[46]....
        /*0160*/ 	.word	0xffffffff


	//   ....[47]....
        /*0164*/ 	.word	0xffffffff


	//   ....[48]....
        /*0168*/ 	.word	0xffffffff


	//   ....[49]....
        /*016c*/ 	.word	0xffffffff


	//   ....[50]....
        /*0170*/ 	.word	0xffffffff


	//   ....[51]....
        /*0174*/ 	.word	0xffffffff


	//   ....[52]....
        /*0178*/ 	.word	0xffffffff


	//   ....[53]....
        /*017c*/ 	.word	0xffffffff


	//   ....[54]....
        /*0180*/ 	.word	0xffffffff


	//   ....[55]....
        /*0184*/ 	.word	0xffffffff


	//   ....[56]....
        /*0188*/ 	.word	0xffffffff


	//   ....[57]....
        /*018c*/ 	.word	0xffffffff


	//   ....[58]....
        /*0190*/ 	.word	0xffffffff


	//   ....[59]....
        /*0194*/ 	.word	0xffffffff


	//   ....[60]....
        /*0198*/ 	.word	0xffffffff


	//   ....[61]....
        /*019c*/ 	.word	0xffffffff


	//   ....[62]....
        /*01a0*/ 	.word	0xffffffff


	//   ....[63]....
        /*01a4*/ 	.word	0xffffffff


	//   ....[64]....
        /*01a8*/ 	.word	0xffffffff


	//   ....[65]....
        /*01ac*/ 	.word	0xffffffff


	//   ....[66]....
        /*01b0*/ 	.word	0xffffffff


	//   ....[67]....
        /*01b4*/ 	.word	0xffffffff


	//   ....[68]....
        /*01b8*/ 	.word	0xffffffff


	//   ....[69]....
        /*01bc*/ 	.word	0xffffffff


	//   ....[70]....
        /*01c0*/ 	.word	0xffffffff


	//   ....[71]....
        /*01c4*/ 	.word	0xffffffff


	//   ....[72]....
        /*01c8*/ 	.word	0xffffffff


	//   ....[73]....
        /*01cc*/ 	.word	0xffffffff


	//   ....[74]....
        /*01d0*/ 	.word	0xffffffff


	//   ....[75]....
        /*01d4*/ 	.word	0xffffffff


	//   ....[76]....
        /*01d8*/ 	.word	0xffffffff


	//   ....[77]....
        /*01dc*/ 	.word	0xffffffff


	//   ....[78]....
        /*01e0*/ 	.word	0xffffffff


	//   ....[79]....
        /*01e4*/ 	.word	0xffffffff


	//   ....[80]....
        /*01e8*/ 	.word	0xffffffff


	//   ....[81]....
        /*01ec*/ 	.word	0xffffffff


	//   ....[82]....
        /*01f0*/ 	.word	0xffffffff


	//   ....[83]....
        /*01f4*/ 	.word	0xffffffff


	//   ....[84]....
        /*01f8*/ 	.word	0xffffffff


	//   ....[85]....
        /*01fc*/ 	.word	0xffffffff


	//   ....[86]....
        /*0200*/ 	.word	0xffffffff


	//   ....[87]....
        /*0204*/ 	.word	0x05000087


	//   ....[88]....
        /*0208*/ 	.word	0x05000087


	//   ....[89]....
        /*020c*/ 	.word	0x05000087


	//   ....[90]....
        /*0210*/ 	.word	0x05000087


	//   ....[91]....
        /*0214*/ 	.word	0x05000087


	//   ....[92]....
        /*0218*/ 	.word	0x05000087


	//   ....[93]....
        /*021c*/ 	.word	0x05000087


	//   ....[94]....
        /*0220*/ 	.word	0x05000087


	//   ....[95]....
        /*0224*/ 	.word	0x05000087


	//   ....[96]....
        /*0228*/ 	.word	0x05000087


	//   ....[97]....
        /*022c*/ 	.word	0x05000087


	//   ....[98]....
        /*0230*/ 	.word	0x05000087


	//   ....[99]....
        /*0234*/ 	.word	0x05000087


	//   ....[100]....
        /*0238*/ 	.word	0x05000087


	//   ....[101]....
        /*023c*/ 	.word	0x05000087


	//   ....[102]....
        /*0240*/ 	.word	0x05000087


	//   ....[103]....
        /*0244*/ 	.word	0x05000087


	//   ....[104]....
        /*0248*/ 	.word	0x05000087


	//   ....[105]....
        /*024c*/ 	.word	0x05000087


	//   ....[106]....
        /*0250*/ 	.word	0x05000087


	//   ....[107]....
        /*0254*/ 	.word	0x05000087


	//   ....[108]....
        /*0258*/ 	.word	0x05000087


	//   ....[109]....
        /*025c*/ 	.word	0x05000087


	//   ....[110]....
        /*0260*/ 	.word	0x05000087


	//   ....[111]....
        /*0264*/ 	.word	0x05000087


	//   ....[112]....
        /*0268*/ 	.word	0x05000087


	//   ....[113]....
        /*026c*/ 	.word	0x05000087


	//   ....[114]....
        /*0270*/ 	.word	0x05000087


	//   ....[115]....
        /*0274*/ 	.word	0x05000087


	//   ....[116]....
        /*0278*/ 	.word	0x05000087


	//   ....[117]....
        /*027c*/ 	.word	0x05000087


	//   ....[118]....
        /*0280*/ 	.word	0x05000087


	//   ....[119]....
        /*0284*/ 	.word	0x05000087


	//   ....[120]....
        /*0288*/ 	.word	0x05000087


	//   ....[121]....
        /*028c*/ 	.word	0x05000087


	//   ....[122]....
        /*0290*/ 	.word	0x05000087


	//   ....[123]....
        /*0294*/ 	.word	0x05000087


	//   ....[124]....
        /*0298*/ 	.word	0x05000087


	//   ....[125]....
        /*029c*/ 	.word	0x05000087


	//   ....[126]....
        /*02a0*/ 	.word	0x05000087


	//   ....[127]....
        /*02a4*/ 	.word	0x05000087


	//   ....[128]....
        /*02a8*/ 	.word	0x05000087


	//   ....[129]....
        /*02ac*/ 	.word	0x05000087


	//   ....[130]....
        /*02b0*/ 	.word	0x05000087


	//   ....[131]....
        /*02b4*/ 	.word	0x05000087


	//   ....[132]....
        /*02b8*/ 	.word	0x05000087


	//   ....[133]....
        /*02bc*/ 	.word	0x05000087


	//   ....[134]....
        /*02c0*/ 	.word	0x05000087


	//   ....[135]....
        /*02c4*/ 	.word	0x05000087


	//   ....[136]....
        /*02c8*/ 	.word	0x05000087


	//   ....[137]....
        /*02cc*/ 	.word	0x05000087


	//   ....[138]....
        /*02d0*/ 	.word	0x05000087


	//   ....[139]....
        /*02d4*/ 	.word	0x05000087


	//   ....[140]....
        /*02d8*/ 	.word	0x05000087


	//   ....[141]....
        /*02dc*/ 	.word	0x05000087


	//   ....[142]....
        /*02e0*/ 	.word	0x05000087


	//   ....[143]....
        /*02e4*/ 	.word	0x05000087


	//   ....[144]....
        /*02e8*/ 	.word	0x05000087


	//   ....[145]....
        /*02ec*/ 	.word	0x05000087


	//   ....[146]....
        /*02f0*/ 	.word	0x05000087


	//   ....[147]....
        /*02f4*/ 	.word	0x05000087


	//   ....[148]....
        /*02f8*/ 	.word	0x05000087


	//   ....[149]....
        /*02fc*/ 	.word	0x05000087


	//   ....[150]....
        /*0300*/ 	.word	0x05000087


	//----- nvinfo : EIATTR_COOP_GROUP_INSTR_OFFSETS
	.align		4
.L_1579:
        /*0304*/ 	.byte	0x04, 0x28
        /*0306*/ 	.short	(.L_1581 - .L_1580)


	//   ....[0]....
.L_1580:
        /*0308*/ 	.word	0x00000cc0


	//   ....[1]....
        /*030c*/ 	.word	0x00000de0


	//   ....[2]....
        /*0310*/ 	.word	0x00000f50


	//   ....[3]....
        /*0314*/ 	.word	0x000019d0


	//   ....[4]....
        /*0318*/ 	.word	0x000022a0


	//   ....[5]....
        /*031c*/ 	.word	0x00003750


	//   ....[6]....
        /*0320*/ 	.word	0x00003760


	//   ....[7]....
        /*0324*/ 	.word	0x00003770


	//   ....[8]....
        /*0328*/ 	.word	0x000037c0


	//   ....[9]....
        /*032c*/ 	.word	0x00003810


	//   ....[10]....
        /*0330*/ 	.word	0x00003820


	//   ....[11]....
        /*0334*/ 	.word	0x00003850


	//   ....[12]....
        /*0338*/ 	.word	0x00003880


	//   ....[13]....
        /*033c*/ 	.word	0x000038d0


	//   ....[14]....
        /*0340*/ 	.word	0x00003920


	//   ....[15]....
        /*0344*/ 	.word	0x00003930


	//   ....[16]....
        /*0348*/ 	.word	0x00003940


	//   ....[17]....
        /*034c*/ 	.word	0x000039f0


	//   ....[18]....
        /*0350*/ 	.word	0x00003a00


	//   ....[19]....
        /*0354*/ 	.word	0x00003a10


	//   ....[20]....
        /*0358*/ 	.word	0x00003a20


	//   ....[21]....
        /*035c*/ 	.word	0x00003ad0


	//   ....[22]....
        /*0360*/ 	.word	0x00003ae0


	//   ....[23]....
        /*0364*/ 	.word	0x00003af0


	//   ....[24]....
        /*0368*/ 	.word	0x00003b00


	//   ....[25]....
        /*036c*/ 	.word	0x00003c60


	//   ....[26]....
        /*0370*/ 	.word	0x00003c70


	//   ....[27]....
        /*0374*/ 	.word	0x00003c80


	//   ....[28]....
        /*0378*/ 	.word	0x00003c90


	//   ....[29]....
        /*037c*/ 	.word	0x00003ca0


	//   ....[30]....
        /*0380*/ 	.word	0x00003cb0


	//   ....[31]....
        /*0384*/ 	.word	0x00003cc0


	//   ....[32]....
        /*0388*/ 	.word	0x00003cd0


	//   ....[33]....
        /*038c*/ 	.word	0x000052d0


	//   ....[34]....
        /*0390*/ 	.word	0x000052e0


	//   ....[35]....
        /*0394*/ 	.word	0x000052f0


	//   ....[36]....
        /*0398*/ 	.word	0x00005300


	//   ....[37]....
        /*039c*/ 	.word	0x00005420


	//   ....[38]....
        /*03a0*/ 	.word	0x00005430


	//   ....[39]....
        /*03a4*/ 	.word	0x00005440


	//   ....[40]....
        /*03a8*/ 	.word	0x00005450


	//   ....[41]....
        /*03ac*/ 	.word	0x00005570


	//   ....[42]....
        /*03b0*/ 	.word	0x00005580


	//   ....[43]....
        /*03b4*/ 	.word	0x00005590


	//   ....[44]....
        /*03b8*/ 	.word	0x000055a0


	//   ....[45]....
        /*03bc*/ 	.word	0x000056c0


	//   ....[46]....
        /*03c0*/ 	.word	0x000056d0


	//   ....[47]....
        /*03c4*/ 	.word	0x000056e0


	//   ....[48]....
        /*03c8*/ 	.word	0x000056f0


	//   ....[49]....
        /*03cc*/ 	.word	0x00005810


	//   ....[50]....
        /*03d0*/ 	.word	0x00005820


	//   ....[51]....
        /*03d4*/ 	.word	0x00005830


	//   ....[52]....
        /*03d8*/ 	.word	0x00005840


	//   ....[53]....
        /*03dc*/ 	.word	0x00005960


	//   ....[54]....
        /*03e0*/ 	.word	0x00005970


	//   ....[55]....
        /*03e4*/ 	.word	0x00005980


	//   ....[56]....
        /*03e8*/ 	.word	0x00005990


	//   ....[57]....
        /*03ec*/ 	.word	0x000059a0


	//   ....[58]....
        /*03f0*/ 	.word	0x000059b0


	//   ....[59]....
        /*03f4*/ 	.word	0x00005a30


	//   ....[60]....
        /*03f8*/ 	.word	0x00005a60


	//   ....[61]....
        /*03fc*/ 	.word	0x00005a70


	//   ....[62]....
        /*0400*/ 	.word	0x00005a80


	//   ....[63]....
        /*0404*/ 	.word	0x00005a90


	//   ....[64]....
        /*0408*/ 	.word	0x00005aa0


	//   ....[65]....
        /*040c*/ 	.word	0x00009690


	//   ....[66]....
        /*0410*/ 	.word	0x000096d0


	//   ....[67]....
        /*0414*/ 	.word	0x00009970


	//   ....[68]....
        /*0418*/ 	.word	0x000099b0


	//   ....[69]....
        /*041c*/ 	.word	0x00009ac0


	//   ....[70]....
        /*0420*/ 	.word	0x00009ae0


	//   ....[71]....
        /*0424*/ 	.word	0x00009b10


	//   ....[72]....
        /*0428*/ 	.word	0x00009b30


	//   ....[73]....
        /*042c*/ 	.word	0x00009b60


	//   ....[74]....
        /*0430*/ 	.word	0x00009b80


	//   ....[75]....
        /*0434*/ 	.word	0x00009f20


	//   ....[76]....
        /*0438*/ 	.word	0x0000a200


	//   ....[77]....
        /*043c*/ 	.word	0x0000a470


	//   ....[78]....
        /*0440*/ 	.word	0x0000a490


	//   ....[79]....
        /*0444*/ 	.word	0x0000a4c0


	//   ....[80]....
        /*0448*/ 	.word	0x0000a500


	//   ....[81]....
        /*044c*/ 	.word	0x0000a520


	//   ....[82]....
        /*0450*/ 	.word	0x0000a730


	//   ....[83]....
        /*0454*/ 	.word	0x0000a750


	//   ....[84]....
        /*0458*/ 	.word	0x0000a780


	//   ....[85]....
        /*045c*/ 	.word	0x0000a7c0


	//   ....[86]....
        /*0460*/ 	.word	0x0000a7e0


	//   ....[87]....
        /*0464*/ 	.word	0x0000ab50


	//   ....[88]....
        /*0468*/ 	.word	0x0000aba0


	//   ....[89]....
        /*046c*/ 	.word	0x0000abf0


	//   ....[90]....
        /*0470*/ 	.word	0x0000ac40


	//   ....[91]....
        /*0474*/ 	.word	0x0000ad50


	//   ....[92]....
        /*0478*/ 	.word	0x0000ada0


	//   ....[93]....
        /*047c*/ 	.word	0x0000adf0


	//   ....[94]....
        /*0480*/ 	.word	0x0000ae40


	//   ....[95]....
        /*0484*/ 	.word	0x0000af50


	//   ....[96]....
        /*0488*/ 	.word	0x0000afa0


	//   ....[97]....
        /*048c*/ 	.word	0x0000aff0


	//   ....[98]....
        /*0490*/ 	.word	0x0000b040


	//   ....[99]....
        /*0494*/ 	.word	0x0000b150


	//   ....[100]....
        /*0498*/ 	.word	0x0000b1a0


	//   ....[101]....
        /*049c*/ 	.word	0x0000b1f0


	//   ....[102]....
        /*04a0*/ 	.word	0x0000b240


	//   ....[103]....
        /*04a4*/ 	.word	0x0000b350


	//   ....[104]....
        /*04a8*/ 	.word	0x0000b3a0


	//   ....[105]....
        /*04ac*/ 	.word	0x0000b3f0


	//   ....[106]....
        /*04b0*/ 	.word	0x0000b440


	//   ....[107]....
        /*04b4*/ 	.word	0x0000b4e0


	//   ....[108]....
        /*04b8*/ 	.word	0x0000b580


	//   ....[109]....
        /*04bc*/ 	.word	0x0000b620


	//   ....[110]....
        /*04c0*/ 	.word	0x0000b6c0


	//   ....[111]....
        /*04c4*/ 	.word	0x0000b760


	//   ....[112]....
        /*04c8*/ 	.word	0x0000b800


	//   ....[113]....
        /*04cc*/ 	.word	0x0000b850


	//   ....[114]....
        /*04d0*/ 	.word	0x0000b8a0


	//   ....[115]....
        /*04d4*/ 	.word	0x0000b8f0


	//   ....[116]....
        /*04d8*/ 	.word	0x0000b950


	//   ....[117]....
        /*04dc*/ 	.word	0x0000b9a0


	//   ....[118]....
        /*04e0*/ 	.word	0x0000b9f0


	//   ....[119]....
        /*04e4*/ 	.word	0x0000ba80


	//   ....[120]....
        /*04e8*/ 	.word	0x0000bad0


	//   ....[121]....
        /*04ec*/ 	.word	0x0000bb20


	//   ....[122]....
        /*04f0*/ 	.word	0x0000bb70


	//   ....[123]....
        /*04f4*/ 	.word	0x0000bc10


	//   ....[124]....
        /*04f8*/ 	.word	0x0000bca0


	//   ....[125]....
        /*04fc*/ 	.word	0x0000bcf0


	//   ....[126]....
        /*0500*/ 	.word	0x0000bd40


	//   ....[127]....
        /*0504*/ 	.word	0x0000bde0


	//   ....[128]....
        /*0508*/ 	.word	0x0000be70


	//   ....[129]....
        /*050c*/ 	.word	0x0000bec0


	//   ....[130]....
        /*0510*/ 	.word	0x0000bf10


	//   ....[131]....
        /*0514*/ 	.word	0x0000bfb0


	//   ....[132]....
        /*0518*/ 	.word	0x0000c040


	//   ....[133]....
        /*051c*/ 	.word	0x0000c090


	//   ....[134]....
        /*0520*/ 	.word	0x0000c0e0


	//   ....[135]....
        /*0524*/ 	.word	0x0000c180


	//   ....[136]....
        /*0528*/ 	.word	0x0000c210


	//   ....[137]....
        /*052c*/ 	.word	0x0000c260


	//   ....[138]....
        /*0530*/ 	.word	0x0000c2b0


	//   ....[139]....
        /*0534*/ 	.word	0x0000c350


	//   ....[140]....
        /*0538*/ 	.word	0x0000c3f0


	//   ....[141]....
        /*053c*/ 	.word	0x0000c440


	//   ....[142]....
        /*0540*/ 	.word	0x0000c540


	//   ....[143]....
        /*0544*/ 	.word	0x0000c590


	//   ....[144]....
        /*0548*/ 	.word	0x0000c5e0


	//   ....[145]....
        /*054c*/ 	.word	0x0000c630


	//   ....[146]....
        /*0550*/ 	.word	0x0000c680


	//   ....[147]....
        /*0554*/ 	.word	0x0000c6c0


	//   ....[148]....
        /*0558*/ 	.word	0x0000c710


	//   ....[149]....
        /*055c*/ 	.word	0x0000c760


	//   ....[150]....
        /*0560*/ 	.word	0x0000c7b0


	//----- nvinfo : EIATTR_VRC_CTA_INIT_COUNT
	.align		4
.L_1581:
        /*0564*/ 	.byte	0x02, 0x4a
	.zero		1
	.zero		1


	//----- nvinfo : EIATTR_EXIT_INSTR_OFFSETS
	.align		4
        /*0568*/ 	.byte	0x04, 0x1c
        /*056a*/ 	.short	(.L_1583 - .L_1582)


	//   ....[0]....
.L_1582:
        /*056c*/ 	.word	0x0000a920


	//   ....[1]....
        /*0570*/ 	.word	0x0000aaf0


	//----- nvinfo : EIATTR_MAX_THREADS
	.align		4
.L_1583:
        /*0574*/ 	.byte	0x04, 0x05
        /*0576*/ 	.short	(.L_1585 - .L_1584)
.L_1584:
        /*0578*/ 	.word	0x00000080
        /*057c*/ 	.word	0x00000001
        /*0580*/ 	.word	0x00000001


	//----- nvinfo : EIATTR_CRS_STACK_SIZE
	.align		4
.L_1585:
        /*0584*/ 	.byte	0x04, 0x1e
        /*0586*/ 	.short	(.L_1587 - .L_1586)
.L_1586:
        /*0588*/ 	.word	0x00000000


	//----- nvinfo : EIATTR_CBANK_PARAM_SIZE
	.align		4
.L_1587:
        /*058c*/ 	.byte	0x03, 0x19
        /*058e*/ 	.short	0x01f0


	//----- nvinfo : EIATTR_PARAM_CBANK
	.align		4
        /*0590*/ 	.byte	0x04, 0x0a
        /*0592*/ 	.short	(.L_1589 - .L_1588)
	.align		4
.L_1588:
        /*0594*/ 	.word	index@(.nv.constant0._Z25selective_scan_bwd_kernelI32Selective_Scan_bwd_kernel_traitsILi128ELi16ELb1ELb1ELb1ELb0ELb0EfN3c107complexIfEEEEv12SSMParamsBwd)
        /*0598*/ 	.short	0x0380
        /*059a*/ 	.short	0x01f0


	//----- nvinfo : EIATTR_SW_WAR
	.align		4
.L_1589:
        /*059c*/ 	.byte	0x04, 0x36
        /*059e*/ 	.short	(.L_1591 - .L_1590)
.L_1590:
        /*05a0*/ 	.word	0x00000008
.L_1591:


//--------------------- .nv.info._Z25selective_scan_bwd_kernelI32Selective_Scan_bwd_kernel_traitsILi128ELi16ELb1ELb1ELb1ELb0ELb1EfN3c107complexIfEEEEv12SSMParamsBwd --------------------------
	.section	.nv.info._Z25selective_scan_bwd_kernelI32Selective_Scan_bwd_kernel_traitsILi128ELi16ELb1ELb1ELb1ELb0ELb1EfN3c107complexIfEEEEv12SSMParamsBwd,"",@"SHT_CUDA_INFO"
	.sectionflags	@""
	.align	4


	//----- nvinfo : EIATTR_CUDA_API_VERSION
	.align		4
        /*0000*/ 	.byte	0x04, 0x37
        /*0002*/ 	.short	(.L_1593 - .L_1592)
.L_1592:
        /*0004*/ 	.word	0x00000082


	//----- nvinfo : EIATTR_KPARAM_INFO
	.align		4
.L_1593:
        /*0008*/ 	.byte	0x04, 0x17
        /*000a*/ 	.short	(.L_1595 - .L_1594)
.L_1594:
        /*000c*/ 	.word	0x00000000
        /*0010*/ 	.short	0x0000
        /*0012*/ 	.short	0x0000
        /*0014*/ 	.byte	0x00, 0xf0, 0xc1, 0x07


	//----- nvinfo : EIATTR_SPARSE_MMA_MASK
	.align		4
.L_1595:
        /*0018*/ 	.byte	0x03, 0x50
        /*001a*/ 	.short	0x0000


	//----- nvinfo : EIATTR_MAXREG_COUNT
	.align		4
        /*001c*/ 	.byte	0x03, 0x1b
        /*001e*/ 	.short	0x00ff


	//----- nvinfo : EIATTR_NUM_BARRIERS
	.align		4
        /*0020*/ 	.byte	0x02, 0x4c
        /*0022*/ 	.byte	0x01
	.zero		1


	//----- nvinfo : EIATTR_ANNOTATIONS
	.align		4
        /*0024*/ 	.byte	0x04, 0x55
        /*0026*/ 	.short	(.L_1597 - .L_1596)


	//   ....[0]....
.L_1596:
        /* <DEDUP_REMOVED lines=9> */


	//----- nvinfo : EIATTR_MERCURY_ISA_VERSION
	.align		4
.L_1597:
        /*00a0*/ 	.byte	0x03, 0x5f
        /*00a2*/ 	.short	0x0101


	//----- nvinfo : EIATTR_COOP_GROUP_MASK_REGIDS
	.align		4
        /*00a4*/ 	.byte	0x04, 0x29
        /*00a6*/ 	.short	(.L_1599 - .L_1598)


	//   ....[0]....
.L_1598:
        /*00a8*/ 	.word	0xffffffff


	//   ....[1]....
        /*00ac*/ 	.word	0xffffffff


	//   ....[2]....
        /*00b0*/ 	.word	0xffffffff


	//   ....[3]....
        /*00b4*/ 	.word	0xffffffff


	//   ....[4]....
        /*00b8*/ 	.word	0xffffffff


	//   ....[5]....
        /*00bc*/ 	.word	0xffffffff


	//   ....[6]....
        /*00c0*/ 	.word	0xffffffff


	//   ....[7]....
        /*00c4*/ 	.word	0xffffffff


	//   ....[8]....
        /*00c8*/ 	.word	0xffffffff


	//   ....[9]....
        /*00cc*/ 	.word	0xffffffff


	//   ....[10]....
        /*00d0*/ 	.word	0xffffffff


	//   ....[11]....
        /*00d4*/ 	.word	0xffffffff


	//   ....[12]....
        /*00d8*/ 	.word	0xffffffff


	//   ....[13]....
        /*00dc*/ 	.word	0xffffffff


	//   ....[14]....
        /*00e0*/ 	.word	0xffffffff


	//   ....[15]....
        /*00e4*/ 	.word	0xffffffff


	//   ....[16]....
        /*00e8*/ 	.word	0xffffffff


	//   ....[17]....
        /*00ec*/ 	.word	0xffffffff


	//   ....[18]....
        /*00f0*/ 	.word	0xffffffff


	//   ....[19]....
        /*00f4*/ 	.word	0xffffffff


	//   ....[20]....
        /*00f8*/ 	.word	0xffffffff


	//   ....[21]....
        /*00fc*/ 	.word	0xffffffff


	//   ....[22]....
        /*0100*/ 	.word	0xffffffff


	//   ....[23]....
        /*0104*/ 	.word	0xffffffff


	//   ....[24]....
        /*0108*/ 	.word	0xffffffff


	//   ....[25]....
        /*010c*/ 	.word	0xffffffff


	//   ....[26]....
        /*0110*/ 	.word	0xffffffff


	//   ....[27]....
        /*0114*/ 	.word	0xffffffff


	//   ....[28]....
        /*0118*/ 	.word	0xffffffff


	//   ....[29]....
        /*011c*/ 	.word	0xffffffff


	//   ....[30]....
        /*0120*/ 	.word	0xffffffff


	//   ....[31]....
        /*0124*/ 	.word	0xffffffff


	//   ....[32]....
        /*0128*/ 	.word	0xffffffff


	//   ....[33]....
        /*012c*/ 	.word	0xffffffff


	//   ....[34]....
        /*0130*/ 	.word	0xffffffff


	//   ....[35]....
        /*0134*/ 	.word	0xffffffff


	//   ....[36]....
        /*0138*/ 	.word	0xffffffff


	//   ....[37]....
        /*013c*/ 	.word	0xffffffff


	//   ....[38]....
        /*0140*/ 	.word	0xffffffff


	//   ....[39]....
        /*0144*/ 	.word	0xffffffff


	//   ....[40]....
        /*0148*/ 	.word	0xffffffff


	//   ....[41]....
        /*014c*/ 	.word	0xffffffff


	//   ....[42]....
        /*0150*/ 	.word	0xffffffff


	//   ....[43]....
        /*0154*/ 	.word	0xffffffff


	//   ....[44]....
        /*0158*/ 	.word	0xffffffff


	//   ....[45]....
        /*015c*/ 	.word	0xffffffff


	//   ....[46]....
        /*0160*/ 	.word	0xffffffff


	//   ....[47]....
        /*0164*/ 	.word	0xffffffff


	//   ....[48]....
        /*0168*/ 	.word	0xffffffff


	//   ....[49]....
        /*016c*/ 	.word	0xffffffff


	//   ....[50]....
        /*0170*/ 	.word	0xffffffff


	//   ....[51]....
        /*0174*/ 	.word	0xffffffff


	//   ....[52]....
        /*0178*/ 	.word	0xffffffff


	//   ....[53]....
        /*017c*/ 	.word	0xffffffff


	//   ....[54]....
        /*0180*/ 	.word	0xffffffff


	//   ....[55]....
        /*0184*/ 	.word	0xffffffff


	//   ....[56]....
        /*0188*/ 	.word	0xffffffff


	//   ....[57]....
        /*018c*/ 	.word	0xffffffff


	//   ....[58]....
        /*0190*/ 	.word	0xffffffff


	//   ....[59]....
        /*0194*/ 	.word	0xffffffff


	//   ....[60]....
        /*0198*/ 	.word	0xffffffff


	//   ....[61]....
        /*019c*/ 	.word	0xffffffff


	//   ....[62]....
        /*01a0*/ 	.word	0xffffffff


	//   ....[63]....
        /*01a4*/ 	.word	0xffffffff


	//   ....[64]....
        /*01a8*/ 	.word	0xffffffff


	//   ....[65]....
        /*01ac*/ 	.word	0xffffffff


	//   ....[66]....
        /*01b0*/ 	.word	0xffffffff


	//   ....[67]....
        /*01b4*/ 	.word	0xffffffff


	//   ....[68]....
        /*01b8*/ 	.word	0xffffffff


	//   ....[69]....
        /*01bc*/ 	.word	0xffffffff


	//   ....[70]....
        /*01c0*/ 	.word	0xffffffff


	//   ....[71]....
        /*01c4*/ 	.word	0xffffffff


	//   ....[72]....
        /*01c8*/ 	.word	0xffffffff


	//   ....[73]....
        /*01cc*/ 	.word	0xffffffff


	//   ....[74]....
        /*01d0*/ 	.word	0xffffffff


	//   ....[75]....
        /*01d4*/ 	.word	0xffffffff


	//   ....[76]....
        /*01d8*/ 	.word	0xffffffff


	//   ....[77]....
        /*01dc*/ 	.word	0xffffffff


	//   ....[78]....
        /*01e0*/ 	.word	0xffffffff


	//   ....[79]....
        /*01e4*/ 	.word	0xffffffff


	//   ....[80]....
        /*01e8*/ 	.word	0xffffffff


	//   ....[81]....
        /*01ec*/ 	.word	0xffffffff


	//   ....[82]....
        /*01f0*/ 	.word	0xffffffff


	//   ....[83]....
        /*01f4*/ 	.word	0xffffffff


	//   ....[84]....
        /*01f8*/ 	.word	0xffffffff


	//   ....[85]....
        /*01fc*/ 	.word	0xffffffff


	//   ....[86]....
        /*0200*/ 	.word	0xffffffff


	//   ....[87]....
        /*0204*/ 	.word	0xffffffff


	//   ....[88]....
        /*0208*/ 	.word	0xffffffff


	//   ....[89]....
        /*020c*/ 	.word	0xffffffff


	//   ....[90]....
        /*0210*/ 	.word	0xffffffff


	//   ....[91]....
        /*0214*/ 	.word	0x05000087


	//   ....[92]....
        /*0218*/ 	.word	0x05000087


	//   ....[93]....
        /*021c*/ 	.word	0x05000087


	//   ....[94]....
        /*0220*/ 	.word	0x05000087


	//   ....[95]....
        /*0224*/ 	.word	0x05000087


	//   ....[96]....
        /*0228*/ 	.word	0x05000087


	//   ....[97]....
        /*022c*/ 	.word	0x05000087


	//   ....[98]....
        /*0230*/ 	.word	0x05000087


	//   ....[99]....
        /*0234*/ 	.word	0x05000087


	//   ....[100]....
        /*0238*/ 	.word	0x05000087


	//   ....[101]....
        /*023c*/ 	.word	0x05000087


	//   ....[102]....
        /*0240*/ 	.word	0x05000087


	//   ....[103]....
        /*0244*/ 	.word	0x05000087


	//   ....[104]....
        /*0248*/ 	.word	0x05000087


	//   ....[105]....
        /*024c*/ 	.word	0x05000087


	//   ....[106]....
        /*0250*/ 	.word	0x05000087


	//   ....[107]....
        /*0254*/ 	.word	0x05000087


	//   ....[108]....
        /*0258*/ 	.word	0x05000087


	//   ....[109]....
        /*025c*/ 	.word	0x05000087


	//   ....[110]....
        /*0260*/ 	.word	0x05000087


	//   ....[111]....
        /*0264*/ 	.word	0x05000087


	//   ....[112]....
        /*0268*/ 	.word	0x05000087


	//   ....[113]....
        /*026c*/ 	.word	0x05000087


	//   ....[114]....
        /*0270*/ 	.word	0x05000087


	//   ....[115]....
        /*0274*/ 	.word	0x05000087


	//   ....[116]....
        /*0278*/ 	.word	0x05000087


	//   ....[117]....
        /*027c*/ 	.word	0x05000087


	//   ....[118]....
        /*0280*/ 	.word	0x05000087


	//   ....[119]....
        /*0284*/ 	.word	0x05000087


	//   ....[120]....
        /*0288*/ 	.word	0x05000087


	//   ....[121]....
        /*028c*/ 	.word	0x05000087


	//   ....[122]....
        /*0290*/ 	.word	0x05000087


	//   ....[123]....
        /*0294*/ 	.word	0x05000087


	//   ....[124]....
        /*0298*/ 	.word	0x05000087


	//   ....[125]....
        /*029c*/ 	.word	0x05000087


	//   ....[126]....
        /*02a0*/ 	.word	0x05000087


	//   ....[127]....
        /*02a4*/ 	.word	0x05000087


	//   ....[128]....
        /*02a8*/ 	.word	0x05000087


	//   ....[129]....
        /*02ac*/ 	.word	0x05000087


	//   ....[130]....
        /*02b0*/ 	.word	0x05000087


	//   ....[131]....
        /*02b4*/ 	.word	0x05000087


	//   ....[132]....
        /*02b8*/ 	.word	0x05000087


	//   ....[133]....
        /*02bc*/ 	.word	0x05000087


	//   ....[134]....
        /*02c0*/ 	.word	0x05000087


	//   ....[135]....
        /*02c4*/ 	.word	0x05000087


	//   ....[136]....
        /*02c8*/ 	.word	0x05000087


	//   ....[137]....
        /*02cc*/ 	.word	0x05000087


	//   ....[138]....
        /*02d0*/ 	.word	0x05000087


	//   ....[139]....
        /*02d4*/ 	.word	0x05000087


	//   ....[140]....
        /*02d8*/ 	.word	0x05000087


	//   ....[141]....
        /*02dc*/ 	.word	0x05000087


	//   ....[142]....
        /*02e0*/ 	.word	0x05000087


	//   ....[143]....
        /*02e4*/ 	.word	0x05000087


	//   ....[144]....
        /*02e8*/ 	.word	0x05000087


	//   ....[145]....
        /*02ec*/ 	.word	0x05000087


	//   ....[146]....
        /*02f0*/ 	.word	0x05000087


	//   ....[147]....
        /*02f4*/ 	.word	0x05000087


	//   ....[148]....
        /*02f8*/ 	.word	0x05000087


	//   ....[149]....
        /*02fc*/ 	.word	0x05000087


	//   ....[150]....
        /*0300*/ 	.word	0x05000087


	//   ....[151]....
        /*0304*/ 	.word	0x05000087


	//   ....[152]....
        /*0308*/ 	.word	0x05000087


	//   ....[153]....
        /*030c*/ 	.word	0x05000087


	//   ....[154]....
        /*0310*/ 	.word	0x05000087


	//----- nvinfo : EIATTR_COOP_GROUP_INSTR_OFFSETS
	.align		4
.L_1599:
        /*0314*/ 	.byte	0x04, 0x28
        /*0316*/ 	.short	(.L_1601 - .L_1600)


	//   ....[0]....
.L_1600:
        /*0318*/ 	.word	0x00000d30


	//   ....[1]....
        /*031c*/ 	.word	0x00000e40


	//   ....[2]....
        /*0320*/ 	.word	0x00000ff0


	//   ....[3]....
        /*0324*/ 	.word	0x00001160


	//   ....[4]....
        /*0328*/ 	.word	0x00001660


	//   ....[5]....
        /*032c*/ 	.word	0x00001d80


	//   ....[6]....
        /*0330*/ 	.word	0x000021e0


	//   ....[7]....
        /*0334*/ 	.word	0x00002c70


	//   ....[8]....
        /*0338*/ 	.word	0x00003540


	//   ....[9]....
        /*033c*/ 	.word	0x000049f0


	//   ....[10]....
        /*0340*/ 	.word	0x00004a00


	//   ....[11]....
        /*0344*/ 	.word	0x00004a10


	//   ....[12]....
        /*0348*/ 	.word	0x00004a60


	//   ....[13]....
        /*034c*/ 	.word	0x00004ab0


	//   ....[14]....
        /*0350*/ 	.word	0x00004ac0


	//   ....[15]....
        /*0354*/ 	.word	0x00004af0


	//   ....[16]....
        /*0358*/ 	.word	0x00004b20


	//   ....[17]....
        /*035c*/ 	.word	0x00004b70


	//   ....[18]....
        /*0360*/ 	.word	0x00004bc0


	//   ....[19]....
        /*0364*/ 	.word	0x00004bd0


	//   ....[20]....
        /*0368*/ 	.word	0x00004be0


	//   ....[21]....
        /*036c*/ 	.word	0x00004c90


	//   ....[22]....
        /*0370*/ 	.word	0x00004ca0


	//   ....[23]....
        /*0374*/ 	.word	0x00004cb0


	//   ....[24]....
        /*0378*/ 	.word	0x00004cc0


	//   ....[25]....
        /*037c*/ 	.word	0x00004d70


	//   ....[26]....
        /*0380*/ 	.word	0x00004d80


	//   ....[27]....
        /*0384*/ 	.word	0x00004d90


	//   ....[28]....
        /*0388*/ 	.word	0x00004da0


	//   ....[29]....
        /*038c*/ 	.word	0x00004f00


	//   ....[30]....
        /*0390*/ 	.word	0x00004f10


	//   ....[31]....
        /*0394*/ 	.word	0x00004f20


	//   ....[32]....
        /*0398*/ 	.word	0x00004f30


	//   ....[33]....
        /*039c*/ 	.word	0x00004f40


	//   ....[34]....
        /*03a0*/ 	.word	0x00004f50


	//   ....[35]....
        /*03a4*/ 	.word	0x00004f60


	//   ....[36]....
        /*03a8*/ 	.word	0x00004f70


	//   ....[37]....
        /*03ac*/ 	.word	0x00006570


	//   ....[38]....
        /*03b0*/ 	.word	0x00006580


	//   ....[39]....
        /*03b4*/ 	.word	0x00006590


	//   ....[40]....
        /*03b8*/ 	.word	0x000065a0


	//   ....[41]....
        /*03bc*/ 	.word	0x000066c0


	//   ....[42]....
        /*03c0*/ 	.word	0x000066d0


	//   ....[43]....
        /*03c4*/ 	.word	0x000066e0


	//   ....[44]....
        /*03c8*/ 	.word	0x000066f0


	//   ....[45]....
        /*03cc*/ 	.word	0x00006810


	//   ....[46]....
        /*03d0*/ 	.word	0x00006820


	//   ....[47]....
        /*03d4*/ 	.word	0x00006830


	//   ....[48]....
        /*03d8*/ 	.word	0x00006840


	//   ....[49]....
        /*03dc*/ 	.word	0x00006960


	//   ....[50]....
        /*03e0*/ 	.word	0x00006970


	//   ....[51]....
        /*03e4*/ 	.word	0x00006980


	//   ....[52]....
        /*03e8*/ 	.word	0x00006990


	//   ....[53]....
        /*03ec*/ 	.word	0x00006ab0


	//   ....[54]....
        /*03f0*/ 	.word	0x00006ac0


	//   ....[55]....
        /*03f4*/ 	.word	0x00006ad0


	//   ....[56]....
        /*03f8*/ 	.word	0x00006ae0


	//   ....[57]....
        /*03fc*/ 	.word	0x00006c00


	//   ....[58]....
        /*0400*/ 	.word	0x00006c10


	//   ....[59]....
        /*0404*/ 	.word	0x00006c20


	//   ....[60]....
        /*0408*/ 	.word	0x00006c30


	//   ....[61]....
        /*040c*/ 	.word	0x00006c40


	//   ....[62]....
        /*0410*/ 	.word	0x00006c50


	//   ....[63]....
        /*0414*/ 	.word	0x00006cd0


	//   ....[64]....
        /*0418*/ 	.word	0x00006d00


	//   ....[65]....
        /*041c*/ 	.word	0x00006d10


	//   ....[66]....
        /*0420*/ 	.word	0x00006d20


	//   ....[67]....
        /*0424*/ 	.word	0x00006d30


	//   ....[68]....
        /*0428*/ 	.word	0x00006d40


	//   ....[69]....
        /*042c*/ 	.word	0x0000a930


	//   ....[70]....
        /*0430*/ 	.word	0x0000a970


	//   ....[71]....
        /*0434*/ 	.word	0x0000ac10


	//   ....[72]....
        /*0438*/ 	.word	0x0000ac50


	//   ....[73]....
        /*043c*/ 	.word	0x0000ad60


	//   ....[74]....
        /*0440*/ 	.word	0x0000ad80


	//   ....[75]....
        /*0444*/ 	.word	0x0000adb0


	//   ....[76]....
        /*0448*/ 	.word	0x0000add0


	//   ....[77]....
        /*044c*/ 	.word	0x0000ae00


	//   ....[78]....
        /*0450*/ 	.word	0x0000ae20


	//   ....[79]....
        /*0454*/ 	.word	0x0000b190


	//   ....[80]....
        /*0458*/ 	.word	0x0000b430


	//   ....[81]....
        /*045c*/ 	.word	0x0000b6a0


	//   ....[82]....
        /*0460*/ 	.word	0x0000b6d0


	//   ....[83]....
        /*0464*/ 	.word	0x0000b700


	//   ....[84]....
        /*0468*/ 	.word	0x0000b760


	//   ....[85]....
        /*046c*/ 	.word	0x0000b7a0


	//   ....[86]....
        /*0470*/ 	.word	0x0000b9b0


	//   ....[87]....
        /*0474*/ 	.word	0x0000b9d0


	//   ....[88]....
        /*0478*/ 	.word	0x0000ba00


	//   ....[89]....
        /*047c*/ 	.word	0x0000ba40


	//   ....[90]....
        /*0480*/ 	.word	0x0000ba60


	//   ....[91]....
        /*0484*/ 	.word	0x0000bdd0


	//   ....[92]....
        /*0488*/ 	.word	0x0000be20


	//   ....[93]....
        /*048c*/ 	.word	0x0000be70


	//   ....[94]....
        /*0490*/ 	.word	0x0000bec0


	//   ....[95]....
        /*0494*/ 	.word	0x0000bfd0


	//   ....[96]....
        /*0498*/ 	.word	0x0000c020


	//   ....[97]....
        /*049c*/ 	.word	0x0000c070


	//   ....[98]....
        /*04a0*/ 	.word	0x0000c0c0


	//   ....[99]....
        /*04a4*/ 	.word	0x0000c1d0


	//   ....[100]....
        /*04a8*/ 	.word	0x0000c220


	//   ....[101]....
        /*04ac*/ 	.word	0x0000c270


	//   ....[102]....
        /*04b0*/ 	.word	0x0000c2c0


	//   ....[103]....
        /*04b4*/ 	.word	0x0000c3d0


	//   ....[104]....
        /*04b8*/ 	.word	0x0000c420


	//   ....[105]....
        /*04bc*/ 	.word	0x0000c470


	//   ....[106]....
        /*04c0*/ 	.word	0x0000c4c0


	//   ....[107]....
        /*04c4*/ 	.word	0x0000c5d0


	//   ....[108]....
        /*04c8*/ 	.word	0x0000c620


	//   ....[109]....
        /*04cc*/ 	.word	0x0000c670


	//   ....[110]....
        /*04d0*/ 	.word	0x0000c6c0


	//   ....[111]....
        /*04d4*/ 	.word	0x0000c760


	//   ....[112]....
        /*04d8*/ 	.word	0x0000c800


	//   ....[113]....
        /*04dc*/ 	.word	0x0000c8a0


	//   ....[114]....
        /*04e0*/ 	.word	0x0000c940


	//   ....[115]....
        /*04e4*/ 	.word	0x0000c9e0


	//   ....[116]....
        /*04e8*/ 	.word	0x0000ca80


	//   ....[117]....
        /*04ec*/ 	.word	0x0000cad0


	//   ....[118]....
        /*04f0*/ 	.word	0x0000cb20


	//   ....[119]....
        /*04f4*/ 	.word	0x0000cb70


	//   ....[120]....
        /*04f8*/ 	.word	0x0000cbd0


	//   ....[121]....
        /*04fc*/ 	.word	0x0000cc20


	//   ....[122]....
        /*0500*/ 	.word	0x0000cc70


	//   ....[123]....
        /*0504*/ 	.word	0x0000cd00


	//   ....[124]....
        /*0508*/ 	.word	0x0000cd50


	//   ....[125]....
        /*050c*/ 	.word	0x0000cda0


	//   ....[126]....
        /*0510*/ 	.word	0x0000cdf0


	//   ....[127]....
        /*0514*/ 	.word	0x0000ce90


	//   ....[128]....
        /*0518*/ 	.word	0x0000cf20


	//   ....[129]....
        /*051c*/ 	.word	0x0000cf70


	//   ....[130]....
        /*0520*/ 	.word	0x0000cfc0


	//   ....[131]....
        /*0524*/ 	.word	0x0000d060


	//   ....[132]....
        /*0528*/ 	.word	0x0000d0f0


	//   ....[133]....
        /*052c*/ 	.word	0x0000d140


	//   ....[134]....
        /*0530*/ 	.word	0x0000d190


	//   ....[135]....
        /*0534*/ 	.word	0x0000d230


	//   ....[136]....
        /*0538*/ 	.word	0x0000d2c0


	//   ....[137]....
        /*053c*/ 	.word	0x0000d310


	//   ....[138]....
        /*0540*/ 	.word	0x0000d360


	//   ....[139]....
        /*0544*/ 	.word	0x0000d400


	//   ....[140]....
        /*0548*/ 	.word	0x0000d490


	//   ....[141]....
        /*054c*/ 	.word	0x0000d4e0


	//   ....[142]....
        /*0550*/ 	.word	0x0000d530


	//   ....[143]....
        /*0554*/ 	.word	0x0000d5d0


	//   ....[144]....
        /*0558*/ 	.word	0x0000d670


	//   ....[145]....
        /*055c*/ 	.word	0x0000d6c0


	//   ....[146]....
        /*0560*/ 	.word	0x0000d7c0


	//   ....[147]....
        /*0564*/ 	.word	0x0000d810


	//   ....[148]....
        /*0568*/ 	.word	0x0000d860


	//   ....[149]....
        /*056c*/ 	.word	0x0000d8b0


	//   ....[150]....
        /*0570*/ 	.word	0x0000d900


	//   ....[151]....
        /*0574*/ 	.word	0x0000d940


	//   ....[152]....
        /*0578*/ 	.word	0x0000d990


	//   ....[153]....
        /*057c*/ 	.word	0x0000d9e0


	//   ....[154]....
        /*0580*/ 	.word	0x0000da30


	//----- nvinfo : EIATTR_VRC_CTA_INIT_COUNT
	.align		4
.L_1601:
        /*0584*/ 	.byte	0x02, 0x4a
	.zero		1
	.zero		1


	//----- nvinfo : EIATTR_EXIT_INSTR_OFFSETS
	.align		4
        /*0588*/ 	.byte	0x04, 0x1c
        /*058a*/ 	.short	(.L_1603 - .L_1602)


	//   ....[0]....
.L_1602:
        /*058c*/ 	.word	0x0000bba0


	//   ....[1]....
        /*0590*/ 	.word	0x0000bd70


	//----- nvinfo : EIATTR_MAX_THREADS
	.align		4
.L_1603:
        /*0594*/ 	.byte	0x04, 0x05
        /*0596*/ 	.short	(.L_1605 - .L_1604)
.L_1604:
        /*0598*/ 	.word	0x00000080
        /*059c*/ 	.word	0x00000001
        /*05a0*/ 	.word	0x00000001


	//----- nvinfo : EIATTR_CRS_STACK_SIZE
	.align		4
.L_1605:
        /*05a4*/ 	.byte	0x04, 0x1e
        /*05a6*/ 	.short	(.L_1607 - .L_1606)
.L_1606:
        /*05a8*/ 	.word	0x00000000


	//----- nvinfo : EIATTR_CBANK_PARAM_SIZE
	.align		4
.L_1607:
        /*05ac*/ 	.byte	0x03, 0x19
        /*05ae*/ 	.short	0x01f0


	//----- nvinfo : EIATTR_PARAM_CBANK
	.align		4
        /*05b0*/ 	.byte	0x04, 0x0a
        /*05b2*/ 	.short	(.L_1609 - .L_1608)
	.align		4
.L_1608:
        /*05b4*/ 	.word	index@(.nv.constant0._Z25selective_scan_bwd_kernelI32Selective_Scan_bwd_kernel_traitsILi128ELi16ELb1ELb1ELb1ELb0ELb1EfN3c107complexIfEEEEv12SSMParamsBwd)
        /*05b8*/ 	.short	0x0380
        /*05ba*/ 	.short	0x01f0


	//----- nvinfo : EIATTR_SW_WAR
	.align		4
.L_1609:
        /*05bc*/ 	.byte	0x04, 0x36
        /*05be*/ 	.short	(.L_1611 - .L_1610)
.L_1610:
        /*05c0*/ 	.word	0x00000008
.L_1611:


//--------------------- .nv.info._Z25selective_scan_bwd_kernelI32Selective_Scan_bwd_kernel_traitsILi128ELi16ELb1ELb1ELb1ELb1ELb0EfN3c107complexIfEEEEv12SSMParamsBwd --------------------------
	.section	.nv.info._Z25selective_scan_bwd_kernelI32Selective_Scan_bwd_kernel_traitsILi128ELi16ELb1ELb1ELb1ELb1ELb0EfN3c107complexIfEEEEv12SSMParamsBwd,"",@"SHT_CUDA_INFO"
	.sectionflags	@""
	.align	4


	//----- nvinfo : EIATTR_CUDA_API_VERSION
	.align		4
        /*0000*/ 	.byte	0x04, 0x37
        /*0002*/ 	.short	(.L_1613 - .L_1612)
.L_1612:
        /*0004*/ 	.word	0x00000082


	//----- nvinfo : EIATTR_KPARAM_INFO
	.align		4
.L_1613:
        /*0008*/ 	.byte	0x04, 0x17
        /*000a*/ 	.short	(.L_1615 - .L_1614)
.L_1614:
        /*000c*/ 	.word	0x00000000
        /*0010*/ 	.short	0x0000
        /*0012*/ 	.short	0x0000
        /*0014*/ 	.byte	0x00, 0xf0, 0xc1, 0x07


	//----- nvinfo : EIATTR_SPARSE_MMA_MASK
	.align		4
.L_1615:
        /*0018*/ 	.byte	0x03, 0x50
        /*001a*/ 	.short	0x0000


	//----- nvinfo : EIATTR_MAXREG_COUNT
	.align		4
        /*001c*/ 	.byte	0x03, 0x1b
        /*001e*/ 	.short	0x00ff


	//----- nvinfo : EIATTR_NUM_BARRIERS
	.align		4
        /*0020*/ 	.byte	0x02, 0x4c
        /*0022*/ 	.byte	0x01
	.zero		1


	//----- nvinfo : EIATTR_ANNOTATIONS
	.align		4
        /*0024*/ 	.byte	0x04, 0x55
        /*0026*/ 	.short	(.L_1617 - .L_1616)


	//   ....[0]....
.L_1616:
        /*0028*/ 	.word	0x00000001
        /*002c*/ 	.byte	0x10, 0x02, 0x00, 0x00, 0x01, 0x00, 0x00, 0x00, 0x30, 0x02, 0x00, 0x00, 0x01, 0x00, 0x00, 0x00
        /*003c*/ 	.byte	0x70, 0x0a, 0x00, 0x00, 0x01, 0x00, 0x00, 0x00, 0x90, 0x0a, 0x00, 0x00, 0x01, 0x00, 0x00, 0x00
        /*004c*/ 	.byte	0x90, 0x0c, 0x00, 0x00, 0x01, 0x00, 0x00, 0x00, 0xb0, 0x1a, 0x00, 0x00, 0x01, 0x00, 0x00, 0x00
        /*005c*/ 	.byte	0xf0, 0x34, 0x00, 0x00, 0x01, 0x00, 0x00, 0x00, 0xf0, 0xbf, 0x00, 0x00, 0x01, 0x00, 0x00, 0x00
        /*006c*/ 	.byte	0x20, 0xc0, 0x00, 0x00, 0x01, 0x00, 0x00, 0x00, 0xd0, 0xcd, 0x00, 0x00, 0x01, 0x00, 0x00, 0x00
        /*007c*/ 	.byte	0x60, 0xce, 0x00, 0x00, 0x01, 0x00, 0x00, 0x00, 0x10, 0xd1, 0x00, 0x00


	//----- nvinfo : EIATTR_MERCURY_ISA_VERSION
	.align		4
.L_1617:
        /*0088*/ 	.byte	0x03, 0x5f
        /*008a*/ 	.short	0x0101


	//----- nvinfo : EIATTR_COOP_GROUP_MASK_REGIDS
	.align		4
        /*008c*/ 	.byte	0x04, 0x29
        /*008e*/ 	.short	(.L_1619 - .L_1618)


	//   ....[0]....
.L_1618:
        /*0090*/ 	.word	0xffffffff


	//   ....[1]....
        /*0094*/ 	.word	0xffffffff


	//   ....[2]....
        /*0098*/ 	.word	0xffffffff


	//   ....[3]....
        /*009c*/ 	.word	0xffffffff


	//   ....[4]....
        /*00a0*/ 	.word	0xffffffff


	//   ....[5]....
        /*00a4*/ 	.word	0xffffffff


	//   ....[6]....
        /*00a8*/ 	.word	0xffffffff


	//   ....[7]....
        /*00ac*/ 	.word	0xffffffff


	//   ....[8]....
        /*00b0*/ 	.word	0xffffffff


	//   ....[9]....
        /*00b4*/ 	.word	0xffffffff


	//   ....[10]....
        /*00b8*/ 	.word	0xffffffff


	//   ....[11]....
        /*00bc*/ 	.word	0xffffffff


	//   ....[12]....
        /*00c0*/ 	.word	0xffffffff


	//   ....[13]....
        /*00c4*/ 	.word	0xffffffff


	//   ....[14]....
        /*00c8*/ 	.word	0xffffffff


	//   ....[15]....
        /*00cc*/ 	.word	0xffffffff


	//   ....[16]....
        /*00d0*/ 	.word	0xffffffff


	//   ....[17]....
        /*00d4*/ 	.word	0xffffffff


	//   ....[18]....
        /*00d8*/ 	.word	0xffffffff


	//   ....[19]....
        /*00dc*/ 	.word	0xffffffff


	//   ....[20]....
        /*00e0*/ 	.word	0xffffffff


	//   ....[21]....
        /*00e4*/ 	.word	0xffffffff


	//   ....[22]....
        /*00e8*/ 	.word	0xffffffff


	//   ....[23]....
        /*00ec*/ 	.word	0xffffffff


	//   ....[24]....
        /*00f0*/ 	.word	0xffffffff


	//   ....[25]....
        /*00f4*/ 	.word	0xffffffff


	//   ....[26]....
        /*00f8*/ 	.word	0xffffffff


	//   ....[27]....
        /*00fc*/ 	.word	0xffffffff


	//   ....[28]....
        /*0100*/ 	.word	0xffffffff


	//   ....[29]....
        /*0104*/ 	.word	0xffffffff


	//   ....[30]....
        /*0108*/ 	.word	0xffffffff


	//   ....[31]....
        /*010c*/ 	.word	0xffffffff


	//   ....[32]....
        /*0110*/ 	.word	0xffffffff


	//   ....[33]....
        /*0114*/ 	.word	0xffffffff


	//   ....[34]....
        /*0118*/ 	.word	0xffffffff


	//   ....[35]....
        /*011c*/ 	.word	0xffffffff


	//   ....[36]....
        /*0120*/ 	.word	0xffffffff


	//   ....[37]....
        /*0124*/ 	.word	0xffffffff


	//   ....[38]....
        /*0128*/ 	.word	0xffffffff


	//   ....[39]....
        /*012c*/ 	.word	0xffffffff


	//   ....[40]....
        /*0130*/ 	.word	0xffffffff


	//   ....[41]....
        /*0134*/ 	.word	0xffffffff


	//   ....[42]....
        /*0138*/ 	.word	0xffffffff


	//   ....[43]....
        /*013c*/ 	.word	0xffffffff


	//   ....[44]....
        /*0140*/ 	.word	0xffffffff


	//   ....[45]....
        /*0144*/ 	.word	0xffffffff


	//   ....[46]....
        /*0148*/ 	.word	0xffffffff


	//   ....[47]....
        /*014c*/ 	.word	0xffffffff


	//   ....[48]....
        /*0150*/ 	.word	0xffffffff


	//   ....[49]....
        /*0154*/ 	.word	0xffffffff


	//   ....[50]....
        /*0158*/ 	.word	0xffffffff


	//   ....[51]....
        /*015c*/ 	.word	0xffffffff


	//   ....[52]....
        /*0160*/ 	.word	0xffffffff


	//   ....[53]....
        /*0164*/ 	.word	0xffffffff


	//   ....[54]....
        /*0168*/ 	.word	0xffffffff


	//   ....[55]....
        /*016c*/ 	.word	0xffffffff


	//   ....[56]....
        /*0170*/ 	.word	0xffffffff


	//   ....[57]....
        /*0174*/ 	.word	0xffffffff


	//   ....[58]....
        /*0178*/ 	.word	0xffffffff


	//   ....[59]....
        /*017c*/ 	.word	0xffffffff


	//   ....[60]....
        /*0180*/ 	.word	0xffffffff


	//   ....[61]....
        /*0184*/ 	.word	0xffffffff


	//   ....[62]....
        /*0188*/ 	.word	0xffffffff


	//   ....[63]....
        /*018c*/ 	.word	0xffffffff


	//   ....[64]....
        /*0190*/ 	.word	0xffffffff


	//   ....[65]....
        /*0194*/ 	.word	0xffffffff


	//   ....[66]....
        /*0198*/ 	.word	0xffffffff


	//   ....[67]....
        /*019c*/ 	.word	0xffffffff


	//   ....[68]....
        /*01a0*/ 	.word	0xffffffff


	//   ....[69]....
        /*01a4*/ 	.word	0xffffffff


	//   ....[70]....
        /*01a8*/ 	.word	0xffffffff


	//   ....[71]....
        /*01ac*/ 	.word	0xffffffff


	//   ....[72]....
        /*01b0*/ 	.word	0xffffffff


	//   ....[73]....
        /*01b4*/ 	.word	0xffffffff


	//   ....[74]....
        /*01b8*/ 	.word	0xffffffff


	//   ....[75]....
        /*01bc*/ 	.word	0xffffffff


	//   ....[76]....
        /*01c0*/ 	.word	0xffffffff


	//   ....[77]....
        /*01c4*/ 	.word	0xffffffff


	//   ....[78]....
        /*01c8*/ 	.word	0xffffffff


	//   ....[79]....
        /*01cc*/ 	.word	0xffffffff


	//   ....[80]....
        /*01d0*/ 	.word	0xffffffff


	//   ....[81]....
        /*01d4*/ 	.word	0xffffffff


	//   ....[82]....
        /*01d8*/ 	.word	0xffffffff


	//   ....[83]....
        /*01dc*/ 	.word	0xffffffff


	//   ....[84]....
        /*01e0*/ 	.word	0xffffffff


	//   ....[85]....
        /*01e4*/ 	.word	0xffffffff


	//   ....[86]....
        /*01e8*/ 	.word	0xffffffff


	//   ....[87]....
        /*01ec*/ 	.word	0xffffffff


	//   ....[88]....
        /*01f0*/ 	.word	0x05000087


	//   ....[89]....
        /*01f4*/ 	.word	0x05000087


	//   ....[90]....
        /*01f8*/ 	.word	0x05000087


	//   ....[91]....
        /*01fc*/ 	.word	0x05000087


	//   ....[92]....
        /*0200*/ 	.word	0x05000087


	//   ....[93]....
        /*0204*/ 	.word	0x05000087


	//   ....[94]....
        /*0208*/ 	.word	0x05000087


	//   ....[95]....
        /*020c*/ 	.word	0x05000087


	//   ....[96]....
        /*0210*/ 	.word	0x05000087


	//   ....[97]....
        /*0214*/ 	.word	0x05000087


	//   ....[98]....
        /*0218*/ 	.word	0x05000087


	//   ....[99]....
        /*021c*/ 	.word	0x05000087


	//   ....[100]....
        /*0220*/ 	.word	0x05000087


	//   ....[101]....
        /*0224*/ 	.word	0x05000087


	//   ....[102]....
        /*0228*/ 	.word	0x05000087


	//   ....[103]....
        /*022c*/ 	.word	0x05000087


	//   ....[104]....
        /*0230*/ 	.word	0x05000087


	//   ....[105]....
        /*0234*/ 	.word	0x05000087


	//   ....[106]....
        /*0238*/ 	.word	0x05000087


	//   ....[107]....
        /*023c*/ 	.word	0x05000087


	//   ....[108]....
        /*0240*/ 	.word	0x05000087


	//   ....[109]....
        /*0244*/ 	.word	0x05000087


	//   ....[110]....
        /*0248*/ 	.word	0x05000087


	//   ....[111]....
        /*024c*/ 	.word	0x05000087


	//   ....[112]....
        /*0250*/ 	.word	0x05000087


	//   ....[113]....
        /*0254*/ 	.word	0x05000087


	//   ....[114]....
        /*0258*/ 	.word	0x05000087


	//   ....[115]....
        /*025c*/ 	.word	0x05000087


	//   ....[116]....
        /*0260*/ 	.word	0x05000087


	//   ....[117]....
        /*0264*/ 	.word	0x05000087


	//   ....[118]....
        /*0268*/ 	.word	0x05000087


	//   ....[119]....
        /*026c*/ 	.word	0x05000087


	//   ....[120]....
        /*0270*/ 	.word	0x05000087


	//   ....[121]....
        /*0274*/ 	.word	0x05000087


	//   ....[122]....
        /*0278*/ 	.word	0x05000087


	//   ....[123]....
        /*027c*/ 	.word	0x05000087


	//   ....[124]....
        /*0280*/ 	.word	0x05000087


	//   ....[125]....
        /*0284*/ 	.word	0x05000087


	//   ....[126]....
        /*0288*/ 	.word	0x05000087


	//   ....[127]....
        /*028c*/ 	.word	0x05000087


	//   ....[128]....
        /*0290*/ 	.word	0x05000087


	//   ....[129]....
        /*0294*/ 	.word	0x05000087


	//   ....[130]....
        /*0298*/ 	.word	0x05000087


	//   ....[131]....
        /*029c*/ 	.word	0x05000087


	//   ....[132]....
        /*02a0*/ 	.word	0x05000087


	//   ....[133]....
        /*02a4*/ 	.word	0x05000087


	//   ....[134]....
        /*02a8*/ 	.word	0x05000087


	//   ....[135]....
        /*02ac*/ 	.word	0x05000087


	//   ....[136]....
        /*02b0*/ 	.word	0x05000087


	//   ....[137]....
        /*02b4*/ 	.word	0x05000087


	//   ....[138]....
        /*02b8*/ 	.word	0x05000087


	//   ....[139]....
        /*02bc*/ 	.word	0x05000087


	//   ....[140]....
        /*02c0*/ 	.word	0x05000087


	//   ....[141]....
        /*02c4*/ 	.word	0x05000087


	//   ....[142]....
        /*02c8*/ 	.word	0x05000087


	//   ....[143]....
        /*02cc*/ 	.word	0x05000087


	//   ....[144]....
        /*02d0*/ 	.word	0x05000087


	//   ....[145]....
        /*02d4*/ 	.word	0x05000087


	//   ....[146]....
        /*02d8*/ 	.word	0x05000087


	//   ....[147]....
        /*02dc*/ 	.word	0x05000087


	//   ....[148]....
        /*02e0*/ 	.word	0x05000087


	//   ....[149]....
        /*02e4*/ 	.word	0x05000087


	//   ....[150]....
        /*02e8*/ 	.word	0x05000087


	//   ....[151]....
        /*02ec*/ 	.word	0x05000087


	//----- nvinfo : EIATTR_COOP_GROUP_INSTR_OFFSETS
	.align		4
.L_1619:
        /*02f0*/ 	.byte	0x04, 0x28
        /*02f2*/ 	.short	(.L_1621 - .L_1620)


	//   ....[0]....
.L_1620:
        /*02f4*/ 	.word	0x00000ce0


	//   ....[1]....
        /*02f8*/ 	.word	0x00000de0


	//   ....[2]....
        /*02fc*/ 	.word	0x00000f30


	//   ....[3]....
        /*0300*/ 	.word	0x00003c10


	//   ....[4]....
        /*0304*/ 	.word	0x000044e0


	//   ....[5]....
        /*0308*/ 	.word	0x00005990


	//   ....[6]....
        /*030c*/ 	.word	0x000059a0


	//   ....[7]....
        /*0310*/ 	.word	0x000059b0


	//   ....[8]....
        /*0314*/ 	.word	0x00005a00


	//   ....[9]....
        /*0318*/ 	.word	0x00005a50


	//   ....[10]....
        /*031c*/ 	.word	0x00005a60


	//   ....[11]....
        /*0320*/ 	.word	0x00005a90


	//   ....[12]....
        /*0324*/ 	.word	0x00005aa0


	//   ....[13]....
        /*0328*/ 	.word	0x00005b10


	//   ....[14]....
        /*032c*/ 	.word	0x00005b20


	//   ....[15]....
        /*0330*/ 	.word	0x00005b70


	//   ....[16]....
        /*0334*/ 	.word	0x00005b80


	//   ....[17]....
        /*0338*/ 	.word	0x00005c10


	//   ....[18]....
        /*033c*/ 	.word	0x00005c40


	//   ....[19]....
        /*0340*/ 	.word	0x00005c50


	//   ....[20]....
        /*0344*/ 	.word	0x00005c60


	//   ....[21]....
        /*0348*/ 	.word	0x00005d10


	//   ....[22]....
        /*034c*/ 	.word	0x00005d20


	//   ....[23]....
        /*0350*/ 	.word	0x00005d30


	//   ....[24]....
        /*0354*/ 	.word	0x00005d40


	//   ....[25]....
        /*0358*/ 	.word	0x00005eb0


	//   ....[26]....
        /*035c*/ 	.word	0x00005ec0


	//   ....[27]....
        /*0360*/ 	.word	0x00005ed0


	//   ....[28]....
        /*0364*/ 	.word	0x00005ee0


	//   ....[29]....
        /*0368*/ 	.word	0x00005ef0


	//   ....[30]....
        /*036c*/ 	.word	0x00005f00


	//   ....[31]....
        /*0370*/ 	.word	0x00005f10


	//   ....[32]....
        /*0374*/ 	.word	0x00005f20


	//   ....[33]....
        /*0378*/ 	.word	0x00007520


	//   ....[34]....
        /*037c*/ 	.word	0x00007530


	//   ....[35]....
        /*0380*/ 	.word	0x00007540


	//   ....[36]....
        /*0384*/ 	.word	0x00007550


	//   ....[37]....
        /*0388*/ 	.word	0x00007670


	//   ....[38]....
        /*038c*/ 	.word	0x00007680


	//   ....[39]....
        /*0390*/ 	.word	0x00007690


	//   ....[40]....
        /*0394*/ 	.word	0x000076a0


	//   ....[41]....
        /*0398*/ 	.word	0x000077c0


	//   ....[42]....
        /*039c*/ 	.word	0x000077d0


	//   ....[43]....
        /*03a0*/ 	.word	0x000077e0


	//   ....[44]....
        /*03a4*/ 	.word	0x000077f0


	//   ....[45]....
        /*03a8*/ 	.word	0x00007910


	//   ....[46]....
        /*03ac*/ 	.word	0x00007920


	//   ....[47]....
        /*03b0*/ 	.word	0x00007930


	//   ....[48]....
        /*03b4*/ 	.word	0x00007940


	//   ....[49]....
        /*03b8*/ 	.word	0x00007a60


	//   ....[50]....
        /*03bc*/ 	.word	0x00007a70


	//   ....[51]....
        /*03c0*/ 	.word	0x00007a80


	//   ....[52]....
        /*03c4*/ 	.word	0x00007a90


	//   ....[53]....
        /*03c8*/ 	.word	0x00007bb0


	//   ....[54]....
        /*03cc*/ 	.word	0x00007bc0


	//   ....[55]....
        /*03d0*/ 	.word	0x00007bd0


	//   ....[56]....
        /*03d4*/ 	.word	0x00007be0


	//   ....[57]....
        /*03d8*/ 	.word	0x00007bf0


	//   ....[58]....
        /*03dc*/ 	.word	0x00007c00


	//   ....[59]....
        /*03e0*/ 	.word	0x00007c80


	//   ....[60]....
        /*03e4*/ 	.word	0x00007cb0


	//   ....[61]....
        /*03e8*/ 	.word	0x00007cc0


	//   ....[62]....
        /*03ec*/ 	.word	0x00007cd0


	//   ....[63]....
        /*03f0*/ 	.word	0x00007ce0


	//   ....[64]....
        /*03f4*/ 	.word	0x00007cf0


	//   ....[65]....
        /*03f8*/ 	.word	0x0000b8e0


	//   ....[66]....
        /*03fc*/ 	.word	0x0000b920


	//   ....[67]....
        /*0400*/ 	.word	0x0000bbc0


	//   ....[68]....
        /*0404*/ 	.word	0x0000bc00


	//   ....[69]....
        /*0408*/ 	.word	0x0000bc50


	//   ....[70]....
        /*040c*/ 	.word	0x0000bc70


	//   ....[71]....
        /*0410*/ 	.word	0x0000bca0


	//   ....[72]....
        /*0414*/ 	.word	0x0000bcc0


	//   ....[73]....
        /*0418*/ 	.word	0x0000bcf0


	//   ....[74]....
        /*041c*/ 	.word	0x0000bd10


	//   ....[75]....
        /*0420*/ 	.word	0x0000c250


	//   ....[76]....
        /*0424*/ 	.word	0x0000c730


	//   ....[77]....
        /*0428*/ 	.word	0x0000cc60


	//   ....[78]....
        /*042c*/ 	.word	0x0000ce90


	//   ....[79]....
        /*0430*/ 	.word	0x0000cec0


	//   ....[80]....
        /*0434*/ 	.word	0x0000cef0


	//   ....[81]....
        /*0438*/ 	.word	0x0000cf50


	//   ....[82]....
        /*043c*/ 	.word	0x0000cf90


	//   ....[83]....
        /*0440*/ 	.word	0x0000d1a0


	//   ....[84]....
        /*0444*/ 	.word	0x0000d1c0


	//   ....[85]....
        /*0448*/ 	.word	0x0000d1f0


	//   ....[86]....
        /*044c*/ 	.word	0x0000d230


	//   ....[87]....
        /*0450*/ 	.word	0x0000d250


	//   ....[88]....
        /*0454*/ 	.word	0x0000d5c0


	//   ....[89]....
        /*0458*/ 	.word	0x0000d610


	//   ....[90]....
        /*045c*/ 	.word	0x0000d660


	//   ....[91]....
        /*0460*/ 	.word	0x0000d6c0


	//   ....[92]....
        /*0464*/ 	.word	0x0000d7c0


	//   ....[93]....
        /*0468*/ 	.word	0x0000d810


	//   ....[94]....
        /*046c*/ 	.word	0x0000d860


	//   ....[95]....
        /*0470*/ 	.word	0x0000d8c0


	//   ....[96]....
        /*0474*/ 	.word	0x0000d9c0


	//   ....[97]....
        /*0478*/ 	.word	0x0000da10


	//   ....[98]....
        /*047c*/ 	.word	0x0000da60


	//   ....[99]....
        /*0480*/ 	.word	0x0000dac0


	//   ....[100]....
        /*0484*/ 	.word	0x0000dbc0


	//   ....[101]....
        /*0488*/ 	.word	0x0000dc10


	//   ....[102]....
        /*048c*/ 	.word	0x0000dc60


	//   ....[103]....
        /*0490*/ 	.word	0x0000dcc0


	//   ....[104]....
        /*0494*/ 	.word	0x0000ddc0


	//   ....[105]....
        /*0498*/ 	.word	0x0000de10


	//   ....[106]....
        /*049c*/ 	.word	0x0000de60


	//   ....[107]....
        /*04a0*/ 	.word	0x0000deb0


	//   ....[108]....
        /*04a4*/ 	.word	0x0000df50


	//   ....[109]....
        /*04a8*/ 	.word	0x0000dff0


	//   ....[110]....
        /*04ac*/ 	.word	0x0000e090


	//   ....[111]....
        /*04b0*/ 	.word	0x0000e130


	//   ....[112]....
        /*04b4*/ 	.word	0x0000e1d0


	//   ....[113]....
        /*04b8*/ 	.word	0x0000e270


	//   ....[114]....
        /*04bc*/ 	.word	0x0000e2c0


	//   ....[115]....
        /*04c0*/ 	.word	0x0000e310


	//   ....[116]....
        /*04c4*/ 	.word	0x0000e360


	//   ....[117]....
        /*04c8*/ 	.word	0x0000e3c0


	//   ....[118]....
        /*04cc*/ 	.word	0x0000e410


	//   ....[119]....
        /*04d0*/ 	.word	0x0000e460


	//   ....[120]....
        /*04d4*/ 	.word	0x0000e4f0


	//   ....[121]....
        /*04d8*/ 	.word	0x0000e540


	//   ....[122]....
        /*04dc*/ 	.word	0x0000e590


	//   ....[123]....
        /*04e0*/ 	.word	0x0000e5e0


	//   ....[124]....
        /*04e4*/ 	.word	0x0000e680


	//   ....[125]....
        /*04e8*/ 	.word	0x0000e710


	//   ....[126]....
        /*04ec*/ 	.word	0x0000e760


	//   ....[127]....
        /*04f0*/ 	.word	0x0000e7b0


	//   ....[128]....
        /*04f4*/ 	.word	0x0000e850


	//   ....[129]....
        /*04f8*/ 	.word	0x0000e8e0


	//   ....[130]....
        /*04fc*/ 	.word	0x0000e930


	//   ....[131]....
        /*0500*/ 	.word	0x0000e980


	//   ....[132]....
        /*0504*/ 	.word	0x0000ea20


	//   ....[133]....
        /*0508*/ 	.word	0x0000eab0


	//   ....[134]....
        /*050c*/ 	.word	0x0000eb00


	//   ....[135]....
        /*0510*/ 	.word	0x0000eb50


	//   ....[136]....
        /*0514*/ 	.word	0x0000ebf0


	//   ....[137]....
        /*0518*/ 	.word	0x0000ec80


	//   ....[138]....
        /*051c*/ 	.word	0x0000ecd0


	//   ....[139]....
        /*0520*/ 	.word	0x0000ed20


	//   ....[140]....
        /*0524*/ 	.word	0x0000edb0


	//   ....[141]....
        /*0528*/ 	.word	0x0000ee50


	//   ....[142]....
        /*052c*/ 	.word	0x0000eea0


	//   ....[143]....
        /*0530*/ 	.word	0x0000efa0


	//   ....[144]....
        /*0534*/ 	.word	0x0000eff0


	//   ....[145]....
        /*0538*/ 	.word	0x0000f040


	//   ....[146]....
        /*053c*/ 	.word	0x0000f090


	//   ....[147]....
        /*0540*/ 	.word	0x0000f0e0


	//   ....[148]....
        /*0544*/ 	.word	0x0000f120


	//   ....[149]....
        /*0548*/ 	.word	0x0000f170


	//   ....[150]....
        /*054c*/ 	.word	0x0000f1c0


	//   ....[151]....
        /*0550*/ 	.word	0x0000f210


	//----- nvinfo : EIATTR_VRC_CTA_INIT_COUNT
	.align		4
.L_1621:
        /*0554*/ 	.byte	0x02, 0x4a
	.zero		1
	.zero		1


	//----- nvinfo : EIATTR_EXIT_INSTR_OFFSETS
	.align		4
        /*0558*/ 	.byte	0x04, 0x1c
        /*055a*/ 	.short	(.L_1623 - .L_1622)


	//   ....[0]....
.L_1622:
        /*055c*/ 	.word	0x0000d390


	//   ....[1]....
        /*0560*/ 	.word	0x0000d560


	//----- nvinfo : EIATTR_MAX_THREADS
	.align		4
.L_1623:
        /*0564*/ 	.byte	0x04, 0x05
        /*0566*/ 	.short	(.L_1625 - .L_1624)
.L_1624:
        /*0568*/ 	.word	0x00000080
        /*056c*/ 	.word	0x00000001
        /*0570*/ 	.word	0x00000001


	//----- nvinfo : EIATTR_CRS_STACK_SIZE
	.align		4
.L_1625:
        /*0574*/ 	.byte	0x04, 0x1e
        /*0576*/ 	.short	(.L_1627 - .L_1626)
.L_1626:
        /*0578*/ 	.word	0x00000000


	//----- nvinfo : EIATTR_CBANK_PARAM_SIZE
	.align		4
.L_1627:
        /*057c*/ 	.byte	0x03, 0x19
        /*057e*/ 	.short	0x01f0


	//----- nvinfo : EIATTR_PARAM_CBANK
	.align		4
        /*0580*/ 	.byte	0x04, 0x0a
        /*0582*/ 	.short	(.L_1629 - .L_1628)
	.align		4
.L_1628:
        /*0584*/ 	.word	index@(.nv.constant0._Z25selective_scan_bwd_kernelI32Selective_Scan_bwd_kernel_traitsILi128ELi16ELb1ELb1ELb1ELb1ELb0EfN3c107complexIfEEEEv12SSMParamsBwd)
        /*0588*/ 	.short	0x0380
        /*058a*/ 	.short	0x01f0


	//----- nvinfo : EIATTR_SW_WAR
	.align		4
.L_1629:
        /*058c*/ 	.byte	0x04, 0x36
        /*058e*/ 	.short	(.L_1631 - .L_1630)
.L_1630:
        /*0590*/ 	.word	0x00000008
.L_1631:


//--------------------- .nv.info._Z25selective_scan_bwd_kernelI32Selective_Scan_bwd_kernel_traitsILi128ELi16ELb1ELb1ELb1ELb1ELb1EfN3c107complexIfEEEEv12SSMParamsBwd --------------------------
	.section	.nv.info._Z25selective_scan_bwd_kernelI32Selective_Scan_bwd_kernel_traitsILi128ELi16ELb1ELb1ELb1ELb1ELb1EfN3c107complexIfEEEEv12SSMParamsBwd,"",@"SHT_CUDA_INFO"
	.sectionflags	@""
	.align	4


	//----- nvinfo : EIATTR_CUDA_API_VERSION
	.align		4
        /*0000*/ 	.byte	0x04, 0x37
        /*0002*/ 	.short	(.L_1633 - .L_1632)
.L_1632:
        /*0004*/ 	.word	0x00000082


	//----- nvinfo : EIATTR_KPARAM_INFO
	.align		4
.L_1633:
        /*0008*/ 	.byte	0x04, 0x17
        /*000a*/ 	.short	(.L_1635 - .L_1634)
.L_1634:
        /*000c*/ 	.word	0x00000000
        /*0010*/ 	.short	0x0000
        /*0012*/ 	.short	0x0000
        /*0014*/ 	.byte	0x00, 0xf0, 0xc1, 0x07


	//----- nvinfo : EIATTR_SPARSE_MMA_MASK
	.align		4
.L_1635:
        /*0018*/ 	.byte	0x03, 0x50
        /*001a*/ 	.short	0x0000


	//----- nvinfo : EIATTR_MAXREG_COUNT
	.align		4
        /*001c*/ 	.byte	0x03, 0x1b
        /*001e*/ 	.short	0x00ff


	//----- nvinfo : EIATTR_NUM_BARRIERS
	.align		4
        /*0020*/ 	.byte	0x02, 0x4c
        /*0022*/ 	.byte	0x01
	.zero		1


	//----- nvinfo : EIATTR_ANNOTATIONS
	.align		4
        /*0024*/ 	.byte	0x04, 0x55
        /*0026*/ 	.short	(.L_1637 - .L_1636)


	//   ....[0]....
.L_1636:
        /* <DEDUP_REMOVED lines=9> */


	//----- nvinfo : EIATTR_MERCURY_ISA_VERSION
	.align		4
.L_1637:
        /*00a0*/ 	.byte	0x03, 0x5f
        /*00a2*/ 	.short	0x0101


	//----- nvinfo : EIATTR_COOP_GROUP_MASK_REGIDS
	.align		4
        /*00a4*/ 	.byte	0x04, 0x29
        /*00a6*/ 	.short	(.L_1639 - .L_1638)


	//   ....[0]....
.L_1638:
        /*00a8*/ 	.word	0xffffffff


	//   ....[1]....
        /*00ac*/ 	.word	0xffffffff


	//   ....[2]....
        /*00b0*/ 	.word	0xffffffff


	//   ....[3]....
        /*00b4*/ 	.word	0xffffffff


	//   ....[4]....
        /*00b8*/ 	.word	0xffffffff


	//   ....[5]....
        /*00bc*/ 	.word	0xffffffff


	//   ....[6]....
        /*00c0*/ 	.word	0xffffffff


	//   ....[7]....
        /*00c4*/ 	.word	0xffffffff


	//   ....[8]....
        /*00c8*/ 	.word	0xffffffff


	//   ....[9]....
        /*00cc*/ 	.word	0xffffffff


	//   ....[10]....
        /*00d0*/ 	.word	0xffffffff


	//   ....[11]....
        /*00d4*/ 	.word	0xffffffff


	//   ....[12]....
        /*00d8*/ 	.word	0xffffffff


	//   ....[13]....
        /*00dc*/ 	.word	0xffffffff


	//   ....[14]....
        /*00e0*/ 	.word	0xffffffff


	//   ....[15]....
        /*00e4*/ 	.word	0xffffffff


	//   ....[16]....
        /*00e8*/ 	.word	0xffffffff


	//   ....[17]....
        /*00ec*/ 	.word	0xffffffff


	//   ....[18]....
        /*00f0*/ 	.word	0xffffffff


	//   ....[19]....
        /*00f4*/ 	.word	0xffffffff


	//   ....[20]....
        /*00f8*/ 	.word	0xffffffff


	//   ....[21]....
        /*00fc*/ 	.word	0xffffffff


	//   ....[22]....
        /*0100*/ 	.word	0xffffffff


	//   ....[23]....
        /*0104*/ 	.word	0xffffffff


	//   ....[24]....
        /*0108*/ 	.word	0xffffffff


	//   ....[25]....
        /*010c*/ 	.word	0xffffffff


	//   ....[26]....
        /*0110*/ 	.word	0xffffffff


	//   ....[27]....
        /*0114*/ 	.word	0xffffffff


	//   ....[28]....
        /*0118*/ 	.word	0xffffffff


	//   ....[29]....
        /*011c*/ 	.word	0xffffffff


	//   ....[30]....
        /*0120*/ 	.word	0xffffffff


	//   ....[31]....
        /*0124*/ 	.word	0xffffffff


	//   ....[32]....
        /*0128*/ 	.word	0xffffffff


	//   ....[33]....
        /*012c*/ 	.word	0xffffffff


	//   ....[34]....
        /*0130*/ 	.word	0xffffffff


	//   ....[35]....
        /*0134*/ 	.word	0xffffffff


	//   ....[36]....
        /*0138*/ 	.word	0xffffffff


	//   ....[37]....
        /*013c*/ 	.word	0xffffffff


	//   ....[38]....
        /*0140*/ 	.word	0xffffffff


	//   ....[39]....
        /*0144*/ 	.word	0xffffffff


	//   ....[40]....
        /*0148*/ 	.word	0xffffffff


	//   ....[41]....
        /*014c*/ 	.word	0xffffffff


	//   ....[42]....
        /*0150*/ 	.word	0xffffffff


	//   ....[43]....
        /*0154*/ 	.word	0xffffffff


	//   ....[44]....
        /*0158*/ 	.word	0xffffffff


	//   ....[45]....
        /*015c*/ 	.word	0xffffffff


	//   ....[46]....
        /*0160*/ 	.word	0xffffffff


	//   ....[47]....
        /*0164*/ 	.word	0xffffffff


	//   ....[48]....
        /*0168*/ 	.word	0xffffffff


	//   ....[49]....
        /*016c*/ 	.word	0xffffffff


	//   ....[50]....
        /*0170*/ 	.word	0xffffffff


	//   ....[51]....
        /*0174*/ 	.word	0xffffffff


	//   ....[52]....
        /*0178*/ 	.word	0xffffffff


	//   ....[53]....
        /*017c*/ 	.word	0xffffffff


	//   ....[54]....
        /*0180*/ 	.word	0xffffffff


	//   ....[55]....
        /*0184*/ 	.word	0xffffffff


	//   ....[56]....
        /*0188*/ 	.word	0xffffffff


	//   ....[57]....
        /*018c*/ 	.word	0xffffffff


	//   ....[58]....
        /*0190*/ 	.word	0xffffffff


	//   ....[59]....
        /*0194*/ 	.word	0xffffffff


	//   ....[60]....
        /*0198*/ 	.word	0xffffffff


	//   ....[61]....
        /*019c*/ 	.word	0xffffffff


	//   ....[62]....
        /*01a0*/ 	.word	0xffffffff


	//   ....[63]....
        /*01a4*/ 	.word	0xffffffff


	//   ....[64]....
        /*01a8*/ 	.word	0xffffffff


	//   ....[65]....
        /*01ac*/ 	.word	0xffffffff


	//   ....[66]....
        /*01b0*/ 	.word	0xffffffff


	//   ....[67]....
        /*01b4*/ 	.word	0xffffffff


	//   ....[68]....
        /*01b8*/ 	.word	0xffffffff


	//   ....[69]....
        /*01bc*/ 	.word	0xffffffff


	//   ....[70]....
        /*01c0*/ 	.word	0xffffffff


	//   ....[71]....
        /*01c4*/ 	.word	0xffffffff


	//   ....[72]....
        /*01c8*/ 	.word	0xffffffff


	//   ....[73]....
        /*01cc*/ 	.word	0xffffffff


	//   ....[74]....
        /*01d0*/ 	.word	0xffffffff


	//   ....[75]....
        /*01d4*/ 	.word	0xffffffff


	//   ....[76]....
        /*01d8*/ 	.word	0xffffffff


	//   ....[77]....
        /*01dc*/ 	.word	0xffffffff


	//   ....[78]....
        /*01e0*/ 	.word	0xffffffff


	//   ....[79]....
        /*01e4*/ 	.word	0xffffffff


	//   ....[80]....
        /*01e8*/ 	.word	0xffffffff


	//   ....[81]....
        /*01ec*/ 	.word	0xffffffff


	//   ....[82]....
        /*01f0*/ 	.word	0xffffffff


	//   ....[83]....
        /*01f4*/ 	.word	0xffffffff


	//   ....[84]....
        /*01f8*/ 	.word	0xffffffff


	//   ....[85]....
        /*01fc*/ 	.word	0xffffffff


	//   ....[86]....
        /*0200*/ 	.word	0xffffffff


	//   ....[87]....
        /*0204*/ 	.word	0xffffffff


	//   ....[88]....
        /*0208*/ 	.word	0xffffffff


	//   ....[89]....
        /*020c*/ 	.word	0xffffffff


	//   ....[90]....
        /*0210*/ 	.word	0xffffffff


	//   ....[91]....
        /*0214*/ 	.word	0xffffffff


	//   ....[92]....
        /*0218*/ 	.word	0x05000087


	//   ....[93]....
        /*021c*/ 	.word	0x05000087


	//   ....[94]....
        /*0220*/ 	.word	0x05000087


	//   ....[95]....
        /*0224*/ 	.word	0x05000087


	//   ....[96]....
        /*0228*/ 	.word	0x05000087


	//   ....[97]....
        /*022c*/ 	.word	0x05000087


	//   ....[98]....
        /*0230*/ 	.word	0x05000087


	//   ....[99]....
        /*0234*/ 	.word	0x05000087


	//   ....[100]....
        /*0238*/ 	.word	0x05000087


	//   ....[101]....
        /*023c*/ 	.word	0x05000087


	//   ....[102]....
        /*0240*/ 	.word	0x05000087


	//   ....[103]....
        /*0244*/ 	.word	0x05000087


	//   ....[104]....
        /*0248*/ 	.word	0x05000087


	//   ....[105]....
        /*024c*/ 	.word	0x05000087


	//   ....[106]....
        /*0250*/ 	.word	0x05000087


	//   ....[107]....
        /*0254*/ 	.word	0x05000087


	//   ....[108]....
        /*0258*/ 	.word	0x05000087


	//   ....[109]....
        /*025c*/ 	.word	0x05000087


	//   ....[110]....
        /*0260*/ 	.word	0x05000087


	//   ....[111]....
        /*0264*/ 	.word	0x05000087


	//   ....[112]....
        /*0268*/ 	.word	0x05000087


	//   ....[113]....
        /*026c*/ 	.word	0x05000087


	//   ....[114]....
        /*0270*/ 	.word	0x05000087


	//   ....[115]....
        /*0274*/ 	.word	0x05000087


	//   ....[116]....
        /*0278*/ 	.word	0x05000087


	//   ....[117]....
        /*027c*/ 	.word	0x05000087


	//   ....[118]....
        /*0280*/ 	.word	0x05000087


	//   ....[119]....
        /*0284*/ 	.word	0x05000087


	//   ....[120]....
        /*0288*/ 	.word	0x05000087


	//   ....[121]....
        /*028c*/ 	.word	0x05000087


	//   ....[122]....
        /*0290*/ 	.word	0x05000087


	//   ....[123]....
        /*0294*/ 	.word	0x05000087


	//   ....[124]....
        /*0298*/ 	.word	0x05000087


	//   ....[125]....
        /*029c*/ 	.word	0x05000087


	//   ....[126]....
        /*02a0*/ 	.word	0x05000087


	//   ....[127]....
        /*02a4*/ 	.word	0x05000087


	//   ....[128]....
        /*02a8*/ 	.word	0x05000087


	//   ....[129]....
        /*02ac*/ 	.word	0x05000087


	//   ....[130]....
        /*02b0*/ 	.word	0x05000087


	//   ....[131]....
        /*02b4*/ 	.word	0x05000087


	//   ....[132]....
        /*02b8*/ 	.word	0x05000087


	//   ....[133]....
        /*02bc*/ 	.word	0x05000087


	//   ....[134]....
        /*02c0*/ 	.word	0x05000087


	//   ....[135]....
        /*02c4*/ 	.word	0x05000087


	//   ....[136]....
        /*02c8*/ 	.word	0x05000087


	//   ....[137]....
        /*02cc*/ 	.word	0x05000087


	//   ....[138]....
        /*02d0*/ 	.word	0x05000087


	//   ....[139]....
        /*02d4*/ 	.word	0x05000087


	//   ....[140]....
        /*02d8*/ 	.word	0x05000087


	//   ....[141]....
        /*02dc*/ 	.word	0x05000087


	//   ....[142]....
        /*02e0*/ 	.word	0x05000087


	//   ....[143]....
        /*02e4*/ 	.word	0x05000087


	//   ....[144]....
        /*02e8*/ 	.word	0x05000087


	//   ....[145]....
        /*02ec*/ 	.word	0x05000087


	//   ....[146]....
        /*02f0*/ 	.word	0x05000087


	//   ....[147]....
        /*02f4*/ 	.word	0x05000087


	//   ....[148]....
        /*02f8*/ 	.word	0x05000087


	//   ....[149]....
        /*02fc*/ 	.word	0x05000087


	//   ....[150]....
        /*0300*/ 	.word	0x05000087


	//   ....[151]....
        /*0304*/ 	.word	0x05000087


	//   ....[152]....
        /*0308*/ 	.word	0x05000087


	//   ....[153]....
        /*030c*/ 	.word	0x05000087


	//   ....[154]....
        /*0310*/ 	.word	0x05000087


	//   ....[155]....
        /*0314*/ 	.word	0x05000087


	//----- nvinfo : EIATTR_COOP_GROUP_INSTR_OFFSETS
	.align		4
.L_1639:
        /*0318*/ 	.byte	0x04, 0x28
        /*031a*/ 	.short	(.L_1641 - .L_1640)


	//   ....[0]....
.L_1640:
        /*031c*/ 	.word	0x00000cd0


	//   ....[1]....
        /*0320*/ 	.word	0x00000de0


	//   ....[2]....
        /*0324*/ 	.word	0x00000fb0


	//   ....[3]....
        /*0328*/ 	.word	0x00003480


	//   ....[4]....
        /*032c*/ 	.word	0x00003a10


	//   ....[5]....
        /*0330*/ 	.word	0x00004090


	//   ....[6]....
        /*0334*/ 	.word	0x00004410


	//   ....[7]....
        /*0338*/ 	.word	0x00004ea0


	//   ....[8]....
        /*033c*/ 	.word	0x00005770


	//   ....[9]....
        /*0340*/ 	.word	0x00006c20


	//   ....[10]....
        /*0344*/ 	.word	0x00006c30


	//   ....[11]....
        /*0348*/ 	.word	0x00006c40


	//   ....[12]....
        /*034c*/ 	.word	0x00006c90


	//   ....[13]....
        /*0350*/ 	.word	0x00006ce0


	//   ....[14]....
        /*0354*/ 	.word	0x00006cf0


	//   ....[15]....
        /*0358*/ 	.word	0x00006d20


	//   ....[16]....
        /*035c*/ 	.word	0x00006d50


	//   ....[17]....
        /*0360*/ 	.word	0x00006da0


	//   ....[18]....
        /*0364*/ 	.word	0x00006df0


	//   ....[19]....
        /*0368*/ 	.word	0x00006e00


	//   ....[20]....
        /*036c*/ 	.word	0x00006e10


	//   ....[21]....
        /*0370*/ 	.word	0x00006ec0


	//   ....[22]....
        /*0374*/ 	.word	0x00006ed0


	//   ....[23]....
        /*0378*/ 	.word	0x00006ee0


	//   ....[24]....
        /*037c*/ 	.word	0x00006ef0


	//   ....[25]....
        /*0380*/ 	.word	0x00006fa0


	//   ....[26]....
        /*0384*/ 	.word	0x00006fb0


	//   ....[27]....
        /*0388*/ 	.word	0x00006fc0


	//   ....[28]....
        /*038c*/ 	.word	0x00006fd0


	//   ....[29]....
        /*0390*/ 	.word	0x00007130


	//   ....[30]....
        /*0394*/ 	.word	0x00007140


	//   ....[31]....
        /*0398*/ 	.word	0x00007150


	//   ....[32]....
        /*039c*/ 	.word	0x00007160


	//   ....[33]....
        /*03a0*/ 	.word	0x00007170


	//   ....[34]....
        /*03a4*/ 	.word	0x00007180


	//   ....[35]....
        /*03a8*/ 	.word	0x00007190


	//   ....[36]....
        /*03ac*/ 	.word	0x000071a0


	//   ....[37]....
        /*03b0*/ 	.word	0x000087a0


	//   ....[38]....
        /*03b4*/ 	.word	0x000087b0


	//   ....[39]....
        /*03b8*/ 	.word	0x000087c0


	//   ....[40]....
        /*03bc*/ 	.word	0x000087d0


	//   ....[41]....
        /*03c0*/ 	.word	0x000088f0


	//   ....[42]....
        /*03c4*/ 	.word	0x00008900


	//   ....[43]....
        /*03c8*/ 	.word	0x00008910


	//   ....[44]....
        /*03cc*/ 	.word	0x00008920


	//   ....[45]....
        /*03d0*/ 	.word	0x00008a40


	//   ....[46]....
        /*03d4*/ 	.word	0x00008a50


	//   ....[47]....
        /*03d8*/ 	.word	0x00008a60


	//   ....[48]....
        /*03dc*/ 	.word	0x00008a70


	//   ....[49]....
        /*03e0*/ 	.word	0x00008b90


	//   ....[50]....
        /*03e4*/ 	.word	0x00008ba0


	//   ....[51]....
        /*03e8*/ 	.word	0x00008bb0


	//   ....[52]....
        /*03ec*/ 	.word	0x00008bc0


	//   ....[53]....
        /*03f0*/ 	.word	0x00008ce0


	//   ....[54]....
        /*03f4*/ 	.word	0x00008cf0


	//   ....[55]....
        /*03f8*/ 	.word	0x00008d00


	//   ....[56]....
        /*03fc*/ 	.word	0x00008d10


	//   ....[57]....
        /*0400*/ 	.word	0x00008e30


	//   ....[58]....
        /*0404*/ 	.word	0x00008e40


	//   ....[59]....
        /*0408*/ 	.word	0x00008e50


	//   ....[60]....
        /*040c*/ 	.word	0x00008e60


	//   ....[61]....
        /*0410*/ 	.word	0x00008e70


	//   ....[62]....
        /*0414*/ 	.word	0x00008e80


	//   ....[63]....
        /*0418*/ 	.word	0x00008f00


	//   ....[64]....
        /*041c*/ 	.word	0x00008f30


	//   ....[65]....
        /*0420*/ 	.word	0x00008f40


	//   ....[66]....
        /*0424*/ 	.word	0x00008f50


	//   ....[67]....
        /*0428*/ 	.word	0x00008f60


	//   ....[68]....
        /*042c*/ 	.word	0x00008f70


	//   ....[69]....
        /*0430*/ 	.word	0x0000cb60


	//   ....[70]....
        /*0434*/ 	.word	0x0000cba0


	//   ....[71]....
        /*0438*/ 	.word	0x0000ce40


	//   ....[72]....
        /*043c*/ 	.word	0x0000ce80


	//   ....[73]....
        /*0440*/ 	.word	0x0000cf90


	//   ....[74]....
        /*0444*/ 	.word	0x0000cfb0


	//   ....[75]....
        /*0448*/ 	.word	0x0000cfe0


	//   ....[76]....
        /*044c*/ 	.word	0x0000d000


	//   ....[77]....
        /*0450*/ 	.word	0x0000d030


	//   ....[78]....
        /*0454*/ 	.word	0x0000d050


	//   ....[79]....
        /*0458*/ 	.word	0x0000d4c0


	//   ....[80]....
        /*045c*/ 	.word	0x0000d9f0


	//   ....[81]....
        /*0460*/ 	.word	0x0000deb0


	//   ....[82]....
        /*0464*/ 	.word	0x0000e0d0


	//   ....[83]....
        /*0468*/ 	.word	0x0000e100


	//   ....[84]....
        /*046c*/ 	.word	0x0000e130


	//   ....[85]....
        /*0470*/ 	.word	0x0000e190


	//   ....[86]....
        /*0474*/ 	.word	0x0000e1d0


	//   ....[87]....
        /*0478*/ 	.word	0x0000e3e0


	//   ....[88]....
        /*047c*/ 	.word	0x0000e400


	//   ....[89]....
        /*0480*/ 	.word	0x0000e430


	//   ....[90]....
        /*0484*/ 	.word	0x0000e470


	//   ....[91]....
        /*0488*/ 	.word	0x0000e490


	//   ....[92]....
        /*048c*/ 	.word	0x0000e800


	//   ....[93]....
        /*0490*/ 	.word	0x0000e850


	//   ....[94]....
        /*0494*/ 	.word	0x0000e8a0


	//   ....[95]....
        /*0498*/ 	.word	0x0000e8f0


	//   ....[96]....
        /*049c*/ 	.word	0x0000ea00


	//   ....[97]....
        /*04a0*/ 	.word	0x0000ea50


	//   ....[98]....
        /*04a4*/ 	.word	0x0000eaa0


	//   ....[99]....
        /*04a8*/ 	.word	0x0000eaf0


	//   ....[100]....
        /*04ac*/ 	.word	0x0000ec00


	//   ....[101]....
        /*04b0*/ 	.word	0x0000ec50


	//   ....[102]....
        /*04b4*/ 	.word	0x0000eca0


	//   ....[103]....
        /*04b8*/ 	.word	0x0000ecf0


	//   ....[104]....
        /*04bc*/ 	.word	0x0000ee00


	//   ....[105]....
        /*04c0*/ 	.word	0x0000ee50


	//   ....[106]....
        /*04c4*/ 	.word	0x0000eea0


	//   ....[107]....
        /*04c8*/ 	.word	0x0000eef0


	//   ....[108]....
        /*04cc*/ 	.word	0x0000f000


	//   ....[109]....
        /*04d0*/ 	.word	0x0000f050


	//   ....[110]....
        /*04d4*/ 	.word	0x0000f0a0


	//   ....[111]....
        /*04d8*/ 	.word	0x0000f0f0


	//   ....[112]....
        /*04dc*/ 	.word	0x0000f190


	//   ....[113]....
        /*04e0*/ 	.word	0x0000f230


	//   ....[114]....
        /*04e4*/ 	.word	0x0000f2d0


	//   ....[115]....
        /*04e8*/ 	.word	0x0000f370


	//   ....[116]....
        /*04ec*/ 	.word	0x0000f410


	//   ....[117]....
        /*04f0*/ 	.word	0x0000f4b0


	//   ....[118]....
        /*04f4*/ 	.word	0x0000f500


	//   ....[119]....
        /*04f8*/ 	.word	0x0000f550


	//   ....[120]....
        /*04fc*/ 	.word	0x0000f5a0


	//   ....[121]....
        /*0500*/ 	.word	0x0000f600


	//   ....[122]....
        /*0504*/ 	.word	0x0000f650


	//   ....[123]....
        /*0508*/ 	.word	0x0000f6a0


	//   ....[124]....
        /*050c*/ 	.word	0x0000f730


	//   ....[125]....
        /*0510*/ 	.word	0x0000f780


	//   ....[126]....
        /*0514*/ 	.word	0x0000f7d0


	//   ....[127]....
        /*0518*/ 	.word	0x0000f820


	//   ....[128]....
        /*051c*/ 	.word	0x0000f8c0


	//   ....[129]....
        /*0520*/ 	.word	0x0000f950


	//   ....[130]....
        /*0524*/ 	.word	0x0000f9a0


	//   ....[131]....
        /*0528*/ 	.word	0x0000f9f0


	//   ....[132]....
        /*052c*/ 	.word	0x0000fa90


	//   ....[133]....
        /*0530*/ 	.word	0x0000fb20


	//   ....[134]....
        /*0534*/ 	.word	0x0000fb70


	//   ....[135]....
        /*0538*/ 	.word	0x0000fbc0


	//   ....[136]....
        /*053c*/ 	.word	0x0000fc60


	//   ....[137]....
        /*0540*/ 	.word	0x0000fcf0


	//   ....[138]....
        /*0544*/ 	.word	0x0000fd40


	//   ....[139]....
        /*0548*/ 	.word	0x0000fd90


	//   ....[140]....
        /*054c*/ 	.word	0x0000fe30


	//   ....[141]....
        /*0550*/ 	.word	0x0000fec0


	//   ....[142]....
        /*0554*/ 	.word	0x0000ff10


	//   ....[143]....
        /*0558*/ 	.word	0x0000ff60


	//   ....[144]....
        /*055c*/ 	.word	0x00010000


	//   ....[145]....
        /*0560*/ 	.word	0x000100a0


	//   ....[146]....
        /*0564*/ 	.word	0x000100f0


	//   ....[147]....
        /*0568*/ 	.word	0x000101f0


	//   ....[148]....
        /*056c*/ 	.word	0x00010240


	//   ....[149]....
        /*0570*/ 	.word	0x00010290


	//   ....[150]....
        /*0574*/ 	.word	0x000102e0


	//   ....[151]....
        /*0578*/ 	.word	0x00010330


	//   ....[152]....
        /*057c*/ 	.word	0x00010370


	//   ....[153]....
        /*0580*/ 	.word	0x000103c0


	//   ....[154]....
        /*0584*/ 	.word	0x00010410


	//   ....[155]....
        /*0588*/ 	.word	0x00010460


	//----- nvinfo : EIATTR_VRC_CTA_INIT_COUNT
	.align		4
.L_1641:
        /*058c*/ 	.byte	0x02, 0x4a
	.zero		1
	.zero		1


	//----- nvinfo : EIATTR_EXIT_INSTR_OFFSETS
	.align		4
        /*0590*/ 	.byte	0x04, 0x1c
        /*0592*/ 	.short	(.L_1643 - .L_1642)


	//   ....[0]....
.L_1642:
        /*0594*/ 	.word	0x0000e5d0


	//   ....[1]....
        /*0598*/ 	.word	0x0000e7a0


	//----- nvinfo : EIATTR_MAX_THREADS
	.align		4
.L_1643:
        /*059c*/ 	.byte	0x04, 0x05
        /*059e*/ 	.short	(.L_1645 - .L_1644)
.L_1644:
        /*05a0*/ 	.word	0x00000080
        /*05a4*/ 	.word	0x00000001
        /*05a8*/ 	.word	0x00000001


	//----- nvinfo : EIATTR_CRS_STACK_SIZE
	.align		4
.L_1645:
        /*05ac*/ 	.byte	0x04, 0x1e
        /*05ae*/ 	.short	(.L_1647 - .L_1646)
.L_1646:
        /*05b0*/ 	.word	0x00000000


	//----- nvinfo : EIATTR_CBANK_PARAM_SIZE
	.align		4
.L_1647:
        /*05b4*/ 	.byte	0x03, 0x19
        /*05b6*/ 	.short	0x01f0


	//----- nvinfo : EIATTR_PARAM_CBANK
	.align		4
        /*05b8*/ 	.byte	0x04, 0x0a
        /*05ba*/ 	.short	(.L_1649 - .L_1648)
	.align		4
.L_1648:
        /*05bc*/ 	.word	index@(.nv.constant0._Z25selective_scan_bwd_kernelI32Selective_Scan_bwd_kernel_traitsILi128ELi16ELb1ELb1ELb1ELb1ELb1EfN3c107complexIfEEEEv12SSMParamsBwd)
        /*05c0*/ 	.short	0x0380
        /*05c2*/ 	.short	0x01f0


	//----- nvinfo : EIATTR_SW_WAR
	.align		4
.L_1649:
        /*05c4*/ 	.byte	0x04, 0x36
        /*05c6*/ 	.short	(.L_1651 - .L_1650)
.L_1650:
        /*05c8*/ 	.word	0x00000008
.L_1651:


//--------------------- .nv.info._Z25selective_scan_bwd_kernelI32Selective_Scan_bwd_kernel_traitsILi64ELi16ELb0ELb0ELb0ELb0ELb0EfN3c107complexIfEEEEv12SSMParamsBwd --------------------------
	.section	.nv.info._Z25selective_scan_bwd_kernelI32Selective_Scan_bwd_kernel_traitsILi64ELi16ELb0ELb0ELb0ELb0ELb0EfN3c107complexIfEEEEv12SSMParamsBwd,"",@"SHT_CUDA_INFO"
	.sectionflags	@""
	.align	4


	//----- nvinfo : EIATTR_CUDA_API_VERSION
	.align		4
        /*0000*/ 	.byte	0x04, 0x37
        /*0002*/ 	.short	(.L_1653 - .L_1652)
.L_1652:
        /*0004*/ 	.word	0x00000082


	//----- nvinfo : EIATTR_KPARAM_INFO
	.align		4
.L_1653:
        /*0008*/ 	.byte	0x04, 0x17
        /*000a*/ 	.short	(.L_1655 - .L_1654)
.L_1654:
        /*000c*/ 	.word	0x00000000
        /*0010*/ 	.short	0x0000
        /*0012*/ 	.short	0x0000
        /*0014*/ 	.byte	0x00, 0xf0, 0xc1, 0x07


	//----- nvinfo : EIATTR_SPARSE_MMA_MASK
	.align		4
.L_1655:
        /*0018*/ 	.byte	0x03, 0x50
        /*001a*/ 	.short	0x0000


	//----- nvinfo : EIATTR_MAXREG_COUNT
	.align		4
        /*001c*/ 	.byte	0x03, 0x1b
        /*001e*/ 	.short	0x00ff


	//----- nvinfo : EIATTR_NUM_BARRIERS
	.align		4
        /*0020*/ 	.byte	0x02, 0x4c
        /*0022*/ 	.byte	0x01
	.zero		1


	//----- nvinfo : EIATTR_MERCURY_ISA_VERSION
	.align		4
        /*0024*/ 	.byte	0x03, 0x5f
        /*0026*/ 	.short	0x0101


	//----- nvinfo : EIATTR_INT_WARP_WIDE_INSTR_OFFSETS
	.align		4
        /*0028*/ 	.byte	0x04, 0x31
        /*002a*/ 	.short	(.L_1657 - .L_1656)


	//   ....[0]....
.L_1656:
        /*002c*/ 	.word	0x00002f90


	//----- nvinfo : EIATTR_COOP_GROUP_MASK_REGIDS
	.align		4
.L_1657:
        /*0030*/ 	.byte	0x04, 0x29
        /*0032*/ 	.short	(.L_1659 - .L_1658)


	//   ....[0]....
.L_1658:
        /*0034*/ 	.word	0xffffffff


	//   ....[1]....
        /*0038*/ 	.word	0xffffffff


	//   ....[2]....
        /*003c*/ 	.word	0xffffffff


	//   ....[3]....
        /*0040*/ 	.word	0xffffffff


	//   ....[4]....
        /*0044*/ 	.word	0xffffffff


	//   ....[5]....
        /*0048*/ 	.word	0xffffffff


	//   ....[6]....
        /*004c*/ 	.word	0xffffffff


	//   ....[7]....
        /*0050*/ 	.word	0xffffffff


	//   ....[8]....
        /*0054*/ 	.word	0xffffffff


	//   ....[9]....
        /*0058*/ 	.word	0xffffffff


	//   ....[10]....
        /*005c*/ 	.word	0xffffffff


	//   ....[11]....
        /*0060*/ 	.word	0xffffffff


	//   ....[12]....
        /*0064*/ 	.word	0xffffffff


	//   ....[13]....
        /*0068*/ 	.word	0xffffffff


	//   ....[14]....
        /*006c*/ 	.word	0xffffffff


	//   ....[15]....
        /*0070*/ 	.word	0xffffffff


	//   ....[16]....
        /*0074*/ 	.word	0xffffffff


	//   ....[17]....
        /*0078*/ 	.word	0xffffffff


	//   ....[18]....
        /*007c*/ 	.word	0xffffffff


	//   ....[19]....
        /*0080*/ 	.word	0xffffffff


	//   ....[20]....
        /*0084*/ 	.word	0xffffffff


	//   ....[21]....
        /*0088*/ 	.word	0xffffffff


	//   ....[22]....
        /*008c*/ 	.word	0xffffffff


	//   ....[23]....
        /*0090*/ 	.word	0xffffffff


	//   ....[24]....
        /*0094*/ 	.word	0xffffffff


	//   ....[25]....
        /*0098*/ 	.word	0xffffffff


	//   ....[26]....
        /*009c*/ 	.word	0xffffffff


	//   ....[27]....
        /*00a0*/ 	.word	0xffffffff


	//   ....[28]....
        /*00a4*/ 	.word	0xffffffff


	//   ....[29]....
        /*00a8*/ 	.word	0xffffffff


	//   ....[30]....
        /*00ac*/ 	.word	0xffffffff


	//   ....[31]....
        /*00b0*/ 	.word	0xffffffff


	//   ....[32]....
        /*00b4*/ 	.word	0xffffffff


	//   ....[33]....
        /*00b8*/ 	.word	0xffffffff


	//   ....[34]....
        /*00bc*/ 	.word	0xffffffff


	//   ....[35]....
        /*00c0*/ 	.word	0xffffffff


	//   ....[36]....
        /*00c4*/ 	.word	0xffffffff


	//   ....[37]....
        /*00c8*/ 	.word	0xffffffff


	//   ....[38]....
        /*00cc*/ 	.word	0xffffffff


	//   ....[39]....
        /*00d0*/ 	.word	0xffffffff


	//   ....[40]....
        /*00d4*/ 	.word	0xffffffff


	//   ....[41]....
        /*00d8*/ 	.word	0xffffffff


	//   ....[42]....
        /*00dc*/ 	.word	0xffffffff


	//   ....[43]....
        /*00e0*/ 	.word	0xffffffff


	//   ....[44]....
        /*00e4*/ 	.word	0xffffffff


	//   ....[45]....
        /*00e8*/ 	.word	0xffffffff


	//   ....[46]....
        /*00ec*/ 	.word	0xffffffff


	//   ....[47]....
        /*00f0*/ 	.word	0xffffffff


	//   ....[48]....
        /*00f4*/ 	.word	0xffffffff


	//   ....[49]....
        /*00f8*/ 	.word	0xffffffff


	//   ....[50]....
        /*00fc*/ 	.word	0xffffffff


	//   ....[51]....
        /*0100*/ 	.word	0xffffffff


	//   ....[52]....
        /*0104*/ 	.word	0xffffffff


	//   ....[53]....
        /*0108*/ 	.word	0xffffffff


	//   ....[54]....
        /*010c*/ 	.word	0xffffffff


	//   ....[55]....
        /*0110*/ 	.word	0xffffffff


	//   ....[56]....
        /*0114*/ 	.word	0xffffffff


	//   ....[57]....
        /*0118*/ 	.word	0xffffffff


	//   ....[58]....
        /*011c*/ 	.word	0xffffffff


	//   ....[59]....
        /*0120*/ 	.word	0xffffffff


	//   ....[60]....
        /*0124*/ 	.word	0xffffffff


	//   ....[61]....
        /*0128*/ 	.word	0xffffffff


	//   ....[62]....
        /*012c*/ 	.word	0xffffffff


	//   ....[63]....
        /*0130*/ 	.word	0xffffffff


	//   ....[64]....
        /*0134*/ 	.word	0xffffffff


	//   ....[65]....
        /*0138*/ 	.word	0xffffffff


	//   ....[66]....
        /*013c*/ 	.word	0xffffffff


	//   ....[67]....
        /*0140*/ 	.word	0xffffffff


	//   ....[68]....
        /*0144*/ 	.word	0xffffffff


	//   ....[69]....
        /*0148*/ 	.word	0xffffffff


	//   ....[70]....
        /*014c*/ 	.word	0xffffffff


	//   ....[71]....
        /*0150*/ 	.word	0xffffffff


	//   ....[72]....
        /*0154*/ 	.word	0xffffffff


	//   ....[73]....
        /*0158*/ 	.word	0xffffffff


	//   ....[74]....
        /*015c*/ 	.word	0xffffffff


	//   ....[75]....
        /*0160*/ 	.word	0xffffffff


	//   ....[76]....
        /*0164*/ 	.word	0xffffffff


	//   ....[77]....
        /*0168*/ 	.word	0xffffffff


	//   ....[78]....
        /*016c*/ 	.word	0xffffffff


	//   ....[79]....
        /*0170*/ 	.word	0xffffffff


	//   ....[80]....
        /*0174*/ 	.word	0xffffffff


	//   ....[81]....
        /*0178*/ 	.word	0xffffffff


	//   ....[82]....
        /*017c*/ 	.word	0xffffffff


	//   ....[83]....
        /*0180*/ 	.word	0xffffffff


	//   ....[84]....
        /*0184*/ 	.word	0xffffffff


	//   ....[85]....
        /*0188*/ 	.word	0xffffffff


	//   ....[86]....
        /*018c*/ 	.word	0xffffffff


	//   ....[87]....
        /*0190*/ 	.word	0xffffffff


	//   ....[88]....
        /*0194*/ 	.word	0xffffffff


	//   ....[89]....
        /*0198*/ 	.word	0xffffffff


	//   ....[90]....
        /*019c*/ 	.word	0xffffffff


	//   ....[91]....
        /*01a0*/ 	.word	0xffffffff


	//   ....[92]....
        /*01a4*/ 	.word	0xffffffff


	//   ....[93]....
        /*01a8*/ 	.word	0xffffffff


	//   ....[94]....
        /*01ac*/ 	.word	0xffffffff


	//   ....[95]....
        /*01b0*/ 	.word	0x05000002


	//   ....[96]....
        /*01b4*/ 	.word	0x05000002


	//   ....[97]....
        /*01b8*/ 	.word	0x05000002


	//   ....[98]....
        /*01bc*/ 	.word	0x05000002


	//   ....[99]....
        /*01c0*/ 	.word	0x05000002


	//   ....[100]....
        /*01c4*/ 	.word	0x05000002


	//   ....[101]....
        /*01c8*/ 	.word	0x05000002


	//   ....[102]....
        /*01cc*/ 	.word	0x05000002


	//   ....[103]....
        /*01d0*/ 	.word	0x05000002


	//   ....[104]....
        /*01d4*/ 	.word	0x05000002


	//   ....[105]....
        /*01d8*/ 	.word	0x05000002


	//   ....[106]....
        /*01dc*/ 	.word	0x05000002


	//   ....[107]....
        /*01e0*/ 	.word	0x05000002


	//   ....[108]....
        /*01e4*/ 	.word	0x05000002


	//   ....[109]....
        /*01e8*/ 	.word	0x05000002


	//   ....[110]....
        /*01ec*/ 	.word	0x05000002


	//   ....[111]....
        /*01f0*/ 	.word	0x05000002


	//   ....[112]....
        /*01f4*/ 	.word	0x05000002


	//   ....[113]....
        /*01f8*/ 	.word	0x05000002


	//   ....[114]....
        /*01fc*/ 	.word	0x05000002


	//   ....[115]....
        /*0200*/ 	.word	0x05000002


	//   ....[116]....
        /*0204*/ 	.word	0x05000002


	//   ....[117]....
        /*0208*/ 	.word	0x05000002


	//   ....[118]....
        /*020c*/ 	.word	0x05000002


	//   ....[119]....
        /*0210*/ 	.word	0x05000002


	//   ....[120]....
        /*0214*/ 	.word	0x05000002


	//   ....[121]....
        /*0218*/ 	.word	0x05000002


	//   ....[122]....
        /*021c*/ 	.word	0x05000002


	//   ....[123]....
        /*0220*/ 	.word	0x05000002


	//   ....[124]....
        /*0224*/ 	.word	0x05000002


	//   ....[125]....
        /*0228*/ 	.word	0x05000002


	//   ....[126]....
        /*022c*/ 	.word	0x05000002


	//   ....[127]....
        /*0230*/ 	.word	0x05000002


	//   ....[128]....
        /*0234*/ 	.word	0x05000002


	//   ....[129]....
        /*0238*/ 	.word	0x05000002


	//   ....[130]....
        /*023c*/ 	.word	0x05000002


	//   ....[131]....
        /*0240*/ 	.word	0x05000002


	//   ....[132]....
        /*0244*/ 	.word	0x05000002


	//   ....[133]....
        /*0248*/ 	.word	0x05000002


	//   ....[134]....
        /*024c*/ 	.word	0x05000002


	//   ....[135]....
        /*0250*/ 	.word	0x05000002


	//   ....[136]....
        /*0254*/ 	.word	0x05000002


	//   ....[137]....
        /*0258*/ 	.word	0x05000002


	//   ....[138]....
        /*025c*/ 	.word	0x05000002


	//   ....[139]....
        /*0260*/ 	.word	0x05000002


	//   ....[140]....
        /*0264*/ 	.word	0x05000002


	//   ....[141]....
        /*0268*/ 	.word	0x05000002


	//   ....[142]....
        /*026c*/ 	.word	0x05000002


	//   ....[143]....
        /*0270*/ 	.word	0x05000002


	//   ....[144]....
        /*0274*/ 	.word	0x05000002


	//   ....[145]....
        /*0278*/ 	.word	0x05000002


	//   ....[146]....
        /*027c*/ 	.word	0x05000002


	//   ....[147]....
        /*0280*/ 	.word	0x05000002


	//   ....[148]....
        /*0284*/ 	.word	0x05000002


	//   ....[149]....
        /*0288*/ 	.word	0x05000002


	//   ....[150]....
        /*028c*/ 	.word	0x05000002


	//   ....[151]....
        /*0290*/ 	.word	0x05000002


	//   ....[152]....
        /*0294*/ 	.word	0x05000002


	//   ....[153]....
        /*0298*/ 	.word	0x05000002


	//   ....[154]....
        /*029c*/ 	.word	0x05000002


	//   ....[155]....
        /*02a0*/ 	.word	0x05000002


	//   ....[156]....
        /*02a4*/ 	.word	0x05000002


	//   ....[157]....
        /*02a8*/ 	.word	0x05000002


	//   ....[158]....
        /*02ac*/ 	.word	0x05000002


	//----- nvinfo : EIATTR_COOP_GROUP_INSTR_OFFSETS
	.align		4
.L_1659:
        /*02b0*/ 	.byte	0x04, 0x28
        /*02b2*/ 	.short	(.L_1661 - .L_1660)


	//   ....[0]....
.L_1660:
        /*02b4*/ 	.word	0x00001160


	//   ....[1]....
        /*02b8*/ 	.word	0x00001770


	//   ....[2]....
        /*02bc*/ 	.word	0x00001c60


	//   ....[3]....
        /*02c0*/ 	.word	0x00003b40


	//   ....[4]....
        /*02c4*/ 	.word	0x00003b50


	//   ....[5]....
        /*02c8*/ 	.word	0x00003b60


	//   ....[6]....
        /*02cc*/ 	.word	0x00003b70


	//   ....[7]....
        /*02d0*/ 	.word	0x00003c00


	//   ....[8]....
        /*02d4*/ 	.word	0x00003c30


	//   ....[9]....
        /*02d8*/ 	.word	0x00003c40


	//   ....[10]....
        /*02dc*/ 	.word	0x00003c50


	//   ....[11]....
        /*02e0*/ 	.word	0x00003ce0


	//   ....[12]....
        /*02e4*/ 	.word	0x00003d10


	//   ....[13]....
        /*02e8*/ 	.word	0x00003d20


	//   ....[14]....
        /*02ec*/ 	.word	0x00003d30


	//   ....[15]....
        /*02f0*/ 	.word	0x00003dd0


	//   ....[16]....
        /*02f4*/ 	.word	0x00003df0


	//   ....[17]....
        /*02f8*/ 	.word	0x00003e00


	//   ....[18]....
        /*02fc*/ 	.word	0x00003e10


	//   ....[19]....
        /*0300*/ 	.word	0x00003ec0


	//   ....[20]....
        /*0304*/ 	.word	0x00003ed0


	//   ....[21]....
        /*0308*/ 	.word	0x00003ee0


	//   ....[22]....
        /*030c*/ 	.word	0x00003ef0


	//   ....[23]....
        /*0310*/ 	.word	0x00004050


	//   ....[24]....
        /*0314*/ 	.word	0x00004060


	//   ....[25]....
        /*0318*/ 	.word	0x00004070


	//   ....[26]....
        /*031c*/ 	.word	0x00004080


	//   ....[27]....
        /*0320*/ 	.word	0x00004090


	//   ....[28]....
        /*0324*/ 	.word	0x000040a0


	//   ....[29]....
        /*0328*/ 	.word	0x000040b0


	//   ....[30]....
        /*032c*/ 	.word	0x000040c0


	//   ....[31]....
        /*0330*/ 	.word	0x00005380


	//   ....[32]....
        /*0334*/ 	.word	0x00005390


	//   ....[33]....
        /*0338*/ 	.word	0x000053a0


	//   ....[34]....
        /*033c*/ 	.word	0x000053b0


	//   ....[35]....
        /*0340*/ 	.word	0x000054c0


	//   ....[36]....
        /*0344*/ 	.word	0x000054d0


	//   ....[37]....
        /*0348*/ 	.word	0x000054e0


	//   ....[38]....
        /*034c*/ 	.word	0x000054f0


	//   ....[39]....
        /*0350*/ 	.word	0x00005600


	//   ....[40]....
        /*0354*/ 	.word	0x00005610


	//   ....[41]....
        /*0358*/ 	.word	0x00005620


	//   ....[42]....
        /*035c*/ 	.word	0x00005630


	//   ....[43]....
        /*0360*/ 	.word	0x00005740


	//   ....[44]....
        /*0364*/ 	.word	0x00005750


	//   ....[45]....
        /*0368*/ 	.word	0x00005760


	//   ....[46]....
        /*036c*/ 	.word	0x00005770


	//   ....[47]....
        /*0370*/ 	.word	0x00005880


	//   ....[48]....
        /*0374*/ 	.word	0x00005890


	//   ....[49]....
        /*0378*/ 	.word	0x000058a0


	//   ....[50]....
        /*037c*/ 	.word	0x000058b0


	//   ....[51]....
        /*0380*/ 	.word	0x000059c0


	//   ....[52]....
        /*0384*/ 	.word	0x000059d0


	//   ....[53]....
        /*0388*/ 	.word	0x000059e0


	//   ....[54]....
        /*038c*/ 	.word	0x000059f0


	//   ....[55]....
        /*0390*/ 	.word	0x00005a00


	//   ....[56]....
        /*0394*/ 	.word	0x00005a10


	//   ....[57]....
        /*0398*/ 	.word	0x00005a20


	//   ....[58]....
        /*039c*/ 	.word	0x00005a60


	//   ....[59]....
        /*03a0*/ 	.word	0x00005aa0


	//   ....[60]....
        /*03a4*/ 	.word	0x00005ae0


	//   ....[61]....
        /*03a8*/ 	.word	0x00005b00


	//   ....[62]....
        /*03ac*/ 	.word	0x00005b10


	//   ....[63]....
        /*03b0*/ 	.word	0x00007050


	//   ....[64]....
        /*03b4*/ 	.word	0x000070f0


	//   ....[65]....
        /*03b8*/ 	.word	0x00007130


	//   ....[66]....
        /*03bc*/ 	.word	0x00007190


	//   ....[67]....
        /*03c0*/ 	.word	0x00007220


	//   ....[68]....
        /*03c4*/ 	.word	0x000072c0


	//   ....[69]....
        /*03c8*/ 	.word	0x00007300


	//   ....[70]....
        /*03cc*/ 	.word	0x00007360


	//   ....[71]....
        /*03d0*/ 	.word	0x00007450


	//   ....[72]....
        /*03d4*/ 	.word	0x00007490


	//   ....[73]....
        /*03d8*/ 	.word	0x000074d0


	//   ....[74]....
        /*03dc*/ 	.word	0x00007530


	//   ....[75]....
        /*03e0*/ 	.word	0x00007620


	//   ....[76]....
        /*03e4*/ 	.word	0x00007660


	//   ....[77]....
        /*03e8*/ 	.word	0x000076a0


	//   ....[78]....
        /*03ec*/ 	.word	0x00007700


	//   ....[79]....
        /*03f0*/ 	.word	0x000077f0


	//   ....[80]....
        /*03f4*/ 	.word	0x00007830


	//   ....[81]....
        /*03f8*/ 	.word	0x00007870


	//   ....[82]....
        /*03fc*/ 	.word	0x000078d0


	//   ....[83]....
        /*0400*/ 	.word	0x00008070


	//   ....[84]....
        /*0404*/ 	.word	0x000085c0


	//   ....[85]....
        /*0408*/ 	.word	0x00008a10


	//   ....[86]....
        /*040c*/ 	.word	0x00008a50


	//   ....[87]....
        /*0410*/ 	.word	0x00008ab0


	//   ....[88]....
        /*0414*/ 	.word	0x00008b10


	//   ....[89]....
        /*0418*/ 	.word	0x00008b30


	//   ....[90]....
        /*041c*/ 	.word	0x00008ca0


	//   ....[91]....
        /*0420*/ 	.word	0x00008ce0


	//   ....[92]....
        /*0424*/ 	.word	0x00008d40


	//   ....[93]....
        /*0428*/ 	.word	0x00008d90


	//   ....[94]....
        /*042c*/ 	.word	0x00008db0


	//   ....[95]....
        /*0430*/ 	.word	0x000094a0


	//   ....[96]....
        /*0434*/ 	.word	0x000094f0


	//   ....[97]....
        /*0438*/ 	.word	0x00009540


	//   ....[98]....
        /*043c*/ 	.word	0x00009590


	//   ....[99]....
        /*0440*/ 	.word	0x00009690


	//   ....[100]....
        /*0444*/ 	.word	0x000096e0


	//   ....[101]....
        /*0448*/ 	.word	0x00009730


	//   ....[102]....
        /*044c*/ 	.word	0x00009780


	//   ....[103]....
        /*0450*/ 	.word	0x00009880


	//   ....[104]....
        /*0454*/ 	.word	0x000098d0


	//   ....[105]....
        /*0458*/ 	.word	0x00009920


	//   ....[106]....
        /*045c*/ 	.word	0x00009970


	//   ....[107]....
        /*0460*/ 	.word	0x00009a70


	//   ....[108]....
        /*0464*/ 	.word	0x00009ac0


	//   ....[109]....
        /*0468*/ 	.word	0x00009b10


	//   ....[110]....
        /*046c*/ 	.word	0x00009b60


	//   ....[111]....
        /*0470*/ 	.word	0x00009c60


	//   ....[112]....
        /*0474*/ 	.word	0x00009cb0


	//   ....[113]....
        /*0478*/ 	.word	0x00009d00


	//   ....[114]....
        /*047c*/ 	.word	0x00009d50


	//   ....[115]....
        /*0480*/ 	.word	0x00009df0


	//   ....[116]....
        /*0484*/ 	.word	0x00009e90


	//   ....[117]....
        /*0488*/ 	.word	0x00009f30


	//   ....[118]....
        /*048c*/ 	.word	0x00009fd0


	//   ....[119]....
        /*0490*/ 	.word	0x0000a070


	//   ....[120]....
        /*0494*/ 	.word	0x0000a120


	//   ....[121]....
        /*0498*/ 	.word	0x0000a180


	//   ....[122]....
        /*049c*/ 	.word	0x0000a1d0


	//   ....[123]....
        /*04a0*/ 	.word	0x0000a200


	//   ....[124]....
        /*04a4*/ 	.word	0x0000a260


	//   ....[125]....
        /*04a8*/ 	.word	0x0000a2b0


	//   ....[126]....
        /*04ac*/ 	.word	0x0000a300


	//   ....[127]....
        /*04b0*/ 	.word	0x0000a390


	//   ....[128]....
        /*04b4*/ 	.word	0x0000a3e0


	//   ....[129]....
        /*04b8*/ 	.word	0x0000a430


	//   ....[130]....
        /*04bc*/ 	.word	0x0000a480


	//   ....[131]....
        /*04c0*/ 	.word	0x0000a510


	//   ....[132]....
        /*04c4*/ 	.word	0x0000a5a0


	//   ....[133]....
        /*04c8*/ 	.word	0x0000a5f0


	//   ....[134]....
        /*04cc*/ 	.word	0x0000a640


	//   ....[135]....
        /*04d0*/ 	.word	0x0000a6d0


	//   ....[136]....
        /*04d4*/ 	.word	0x0000a760


	//   ....[137]....
        /*04d8*/ 	.word	0x0000a7b0


	//   ....[138]....
        /*04dc*/ 	.word	0x0000a800


	//   ....[139]....
        /*04e0*/ 	.word	0x0000a890


	//   ....[140]....
        /*04e4*/ 	.word	0x0000a920


	//   ....[141]....
        /*04e8*/ 	.word	0x0000a970


	//   ....[142]....
        /*04ec*/ 	.word	0x0000a9c0


	//   ....[143]....
        /*04f0*/ 	.word	0x0000aa50


	//   ....[144]....
        /*04f4*/ 	.word	0x0000aae0


	//   ....[145]....
        /*04f8*/ 	.word	0x0000ab30


	//   ....[146]....
        /*04fc*/ 	.word	0x0000ab80


	//   ....[147]....
        /*0500*/ 	.word	0x0000ac10


	//   ....[148]....
        /*0504*/ 	.word	0x0000acb0


	//   ....[149]....
        /*0508*/ 	.word	0x0000ad00


	//   ....[150]....
        /*050c*/ 	.word	0x0000add0


	//   ....[151]....
        /*0510*/ 	.word	0x0000ae40


	//   ....[152]....
        /*0514*/ 	.word	0x0000ae90


	//   ....[153]....
        /*0518*/ 	.word	0x0000aee0


	//   ....[154]....
        /*051c*/ 	.word	0x0000af30


	//   ....[155]....
        /*0520*/ 	.word	0x0000af80


	//   ....[156]....
        /*0524*/ 	.word	0x0000afd0


	//   ....[157]....
        /*0528*/ 	.word	0x0000b030


	//   ....[158]....
        /*052c*/ 	.word	0x0000b090


	//----- nvinfo : EIATTR_VRC_CTA_INIT_COUNT
	.align		4
.L_1661:
        /*0530*/ 	.byte	0x02, 0x4a
	.zero		1
	.zero		1


	//----- nvinfo : EIATTR_EXIT_INSTR_OFFSETS
	.align		4
        /*0534*/ 	.byte	0x04, 0x1c
        /*0536*/ 	.short	(.L_1663 - .L_1662)


	//   ....[0]....
.L_1662:
        /*0538*/ 	.word	0x00008ec0


	//   ....[1]....
        /*053c*/ 	.word	0x00009440


	//----- nvinfo : EIATTR_MAX_THREADS
	.align		4
.L_1663:
        /*0540*/ 	.byte	0x04, 0x05
        /*0542*/ 	.short	(.L_1665 - .L_1664)
.L_1664:
        /*0544*/ 	.word	0x00000040
        /*0548*/ 	.word	0x00000001
        /*054c*/ 	.word	0x00000001


	//----- nvinfo : EIATTR_CRS_STACK_SIZE
	.align		4
.L_1665:
        /*0550*/ 	.byte	0x04, 0x1e
        /*0552*/ 	.short	(.L_1667 - .L_1666)
.L_1666:
        /*0554*/ 	.word	0x00000000


	//----- nvinfo : EIATTR_CBANK_PARAM_SIZE
	.align		4
.L_1667:
        /*0558*/ 	.byte	0x03, 0x19
        /*055a*/ 	.short	0x01f0


	//----- nvinfo : EIATTR_PARAM_CBANK
	.align		4
        /*055c*/ 	.byte	0x04, 0x0a
        /*055e*/ 	.short	(.L_1669 - .L_1668)
	.align		4
.L_1668:
        /*0560*/ 	.word	index@(.nv.constant0._Z25selective_scan_bwd_kernelI32Selective_Scan_bwd_kernel_traitsILi64ELi16ELb0ELb0ELb0ELb0ELb0EfN3c107complexIfEEEEv12SSMParamsBwd)
        /*0564*/ 	.short	0x0380
        /*0566*/ 	.short	0x01f0


	//----- nvinfo : EIATTR_SW_WAR
	.align		4
.L_1669:
        /*0568*/ 	.byte	0x04, 0x36
        /*056a*/ 	.short	(.L_1671 - .L_1670)
.L_1670:
        /*056c*/ 	.word	0x00000008
.L_1671:


//--------------------- .nv.info._Z25selective_scan_bwd_kernelI32Selective_Scan_bwd_kernel_traitsILi64ELi16ELb0ELb0ELb0ELb0ELb1EfN3c107complexIfEEEEv12SSMParamsBwd --------------------------
	.section	.nv.info._Z25selective_scan_bwd_kernelI32Selective_Scan_bwd_kernel_traitsILi64ELi16ELb0ELb0ELb0ELb0ELb1EfN3c107complexIfEEEEv12SSMParamsBwd,"",@"SHT_CUDA_INFO"
	.sectionflags	@""
	.align	4


	//----- nvinfo : EIATTR_CUDA_API_VERSION
	.align		4
        /*0000*/ 	.byte	0x04, 0x37
        /*0002*/ 	.short	(.L_1673 - .L_1672)
.L_1672:
        /*0004*/ 	.word	0x00000082


	//----- nvinfo : EIATTR_KPARAM_INFO
	.align		4
.L_1673:
        /*0008*/ 	.byte	0x04, 0x17
        /*000a*/ 	.short	(.L_1675 - .L_1674)
.L_1674:
        /*000c*/ 	.word	0x00000000
        /*0010*/ 	.short	0x0000
        /*0012*/ 	.short	0x0000
        /*0014*/ 	.byte	0x00, 0xf0, 0xc1, 0x07


	//----- nvinfo : EIATTR_SPARSE_MMA_MASK
	.align		4
.L_1675:
        /*0018*/ 	.byte	0x03, 0x50
        /*001a*/ 	.short	0x0000


	//----- nvinfo : EIATTR_MAXREG_COUNT
	.align		4
        /*001c*/ 	.byte	0x03, 0x1b
        /*001e*/ 	.short	0x00ff


	//----- nvinfo : EIATTR_NUM_BARRIERS
	.align		4
        /*0020*/ 	.byte	0x02, 0x4c
        /*0022*/ 	.byte	0x01
	.zero		1


	//----- nvinfo : EIATTR_MERCURY_ISA_VERSION
	.align		4
        /*0024*/ 	.byte	0x03, 0x5f
        /*0026*/ 	.short	0x0101


	//----- nvinfo : EIATTR_INT_WARP_WIDE_INSTR_OFFSETS
	.align		4
        /*0028*/ 	.byte	0x04, 0x31
        /*002a*/ 	.short	(.L_1677 - .L_1676)


	//   ....[0]....
.L_1676:
        /*002c*/ 	.word	0x00004ed0


	//----- nvinfo : EIATTR_COOP_GROUP_MASK_REGIDS
	.align		4
.L_1677:
        /*0030*/ 	.byte	0x04, 0x29
        /*0032*/ 	.short	(.L_1679 - .L_1678)


	//   ....[0]....
.L_1678:
        /*0034*/ 	.word	0xffffffff


	//   ....[1]....
        /*0038*/ 	.word	0xffffffff


	//   ....[2]....
        /*003c*/ 	.word	0xffffffff


	//   ....[3]....
        /*0040*/ 	.word	0xffffffff


	//   ....[4]....
        /*0044*/ 	.word	0xffffffff


	//   ....[5]....
        /*0048*/ 	.word	0xffffffff


	//   ....[6]....
        /*004c*/ 	.word	0xffffffff


	//   ....[7]....
        /*0050*/ 	.word	0xffffffff


	//   ....[8]....
        /*0054*/ 	.word	0xffffffff


	//   ....[9]....
        /*0058*/ 	.word	0xffffffff


	//   ....[10]....
        /*005c*/ 	.word	0xffffffff


	//   ....[11]....
        /*0060*/ 	.word	0xffffffff


	//   ....[12]....
        /*0064*/ 	.word	0xffffffff


	//   ....[13]....
        /*0068*/ 	.word	0xffffffff


	//   ....[14]....
        /*006c*/ 	.word	0xffffffff


	//   ....[15]....
        /*0070*/ 	.word	0xffffffff


	//   ....[16]....
        /*0074*/ 	.word	0xffffffff


	//   ....[17]....
        /*0078*/ 	.word	0xffffffff


	//   ....[18]....
        /*007c*/ 	.word	0xffffffff


	//   ....[19]....
        /*0080*/ 	.word	0xffffffff


	//   ....[20]....
        /*0084*/ 	.word	0xffffffff


	//   ....[21]....
        /*0088*/ 	.word	0xffffffff


	//   ....[22]....
        /*008c*/ 	.word	0xffffffff


	//   ....[23]....
        /*0090*/ 	.word	0xffffffff


	//   ....[24]....
        /*0094*/ 	.word	0xffffffff


	//   ....[25]....
        /*0098*/ 	.word	0xffffffff


	//   ....[26]....
        /*009c*/ 	.word	0xffffffff


	//   ....[27]....
        /*00a0*/ 	.word	0xffffffff


	//   ....[28]....
        /*00a4*/ 	.word	0xffffffff


	//   ....[29]....
        /*00a8*/ 	.word	0xffffffff


	//   ....[30]....
        /*00ac*/ 	.word	0xffffffff


	//   ....[31]....
        /*00b0*/ 	.word	0xffffffff


	//   ....[32]....
        /*00b4*/ 	.word	0xffffffff


	//   ....[33]....
        /*00b8*/ 	.word	0xffffffff


	//   ....[34]....
        /*00bc*/ 	.word	0xffffffff


	//   ....[35]....
        /*00c0*/ 	.word	0xffffffff


	//   ....[36]....
        /*00c4*/ 	.word	0xffffffff


	//   ....[37]....
        /*00c8*/ 	.word	0xffffffff


	//   ....[38]....
        /*00cc*/ 	.word	0xffffffff


	//   ....[39]....
        /*00d0*/ 	.word	0xffffffff


	//   ....[40]....
        /*00d4*/ 	.word	0xffffffff


	//   ....[41]....
        /*00d8*/ 	.word	0xffffffff


	//   ....[42]....
        /*00dc*/ 	.word	0xffffffff


	//   ....[43]....
        /*00e0*/ 	.word	0xffffffff


	//   ....[44]....
        /*00e4*/ 	.word	0xffffffff


	//   ....[45]....
        /*00e8*/ 	.word	0xffffffff


	//   ....[46]....
        /*00ec*/ 	.word	0xffffffff


	//   ....[47]....
        /*00f0*/ 	.word	0xffffffff


	//   ....[48]....
        /*00f4*/ 	.word	0xffffffff


	//   ....[49]....
        /*00f8*/ 	.word	0xffffffff


	//   ....[50]....
        /*00fc*/ 	.word	0xffffffff


	//   ....[51]....
        /*0100*/ 	.word	0xffffffff


	//   ....[52]....
        /*0104*/ 	.word	0xffffffff


	//   ....[53]....
        /*0108*/ 	.word	0xffffffff


	//   ....[54]....
        /*010c*/ 	.word	0xffffffff


	//   ....[55]....
        /*0110*/ 	.word	0xffffffff


	//   ....[56]....
        /*0114*/ 	.word	0xffffffff


	//   ....[57]....
        /*0118*/ 	.word	0xffffffff


	//   ....[58]....
        /*011c*/ 	.word	0xffffffff


	//   ....[59]....
        /*0120*/ 	.word	0xffffffff


	//   ....[60]....
        /*0124*/ 	.word	0xffffffff


	//   ....[61]....
        /*0128*/ 	.word	0xffffffff


	//   ....[62]....
        /*012c*/ 	.word	0xffffffff


	//   ....[63]....
        /*0130*/ 	.word	0xffffffff


	//   ....[64]....
        /*0134*/ 	.word	0xffffffff


	//   ....[65]....
        /*0138*/ 	.word	0xffffffff


	//   ....[66]....
        /*013c*/ 	.word	0xffffffff


	//   ....[67]....
        /*0140*/ 	.word	0xffffffff


	//   ....[68]....
        /*0144*/ 	.word	0xffffffff


	//   ....[69]....
        /*0148*/ 	.word	0xffffffff


	//   ....[70]....
        /*014c*/ 	.word	0xffffffff


	//   ....[71]....
        /*0150*/ 	.word	0xffffffff


	//   ....[72]....
        /*0154*/ 	.word	0xffffffff


	//   ....[73]....
        /*0158*/ 	.word	0xffffffff


	//   ....[74]....
        /*015c*/ 	.word	0xffffffff


	//   ....[75]....
        /*0160*/ 	.word	0xffffffff


	//   ....[76]....
        /*0164*/ 	.word	0xffffffff


	//   ....[77]....
        /*0168*/ 	.word	0xffffffff


	//   ....[78]....
        /*016c*/ 	.word	0xffffffff


	//   ....[79]....
        /*0170*/ 	.word	0xffffffff


	//   ....[80]....
        /*0174*/ 	.word	0xffffffff


	//   ....[81]....
        /*0178*/ 	.word	0xffffffff


	//   ....[82]....
        /*017c*/ 	.word	0xffffffff


	//   ....[83]....
        /*0180*/ 	.word	0xffffffff


	//   ....[84]....
        /*0184*/ 	.word	0xffffffff


	//   ....[85]....
        /*0188*/ 	.word	0xffffffff


	//   ....[86]....
        /*018c*/ 	.word	0xffffffff


	//   ....[87]....
        /*0190*/ 	.word	0xffffffff


	//   ....[88]....
        /*0194*/ 	.word	0xffffffff


	//   ....[89]....
        /*0198*/ 	.word	0xffffffff


	//   ....[90]....
        /*019c*/ 	.word	0xffffffff


	//   ....[91]....
        /*01a0*/ 	.word	0xffffffff


	//   ....[92]....
        /*01a4*/ 	.word	0xffffffff


	//   ....[93]....
        /*01a8*/ 	.word	0xffffffff


	//   ....[94]....
        /*01ac*/ 	.word	0xffffffff


	//   ....[95]....
        /*01b0*/ 	.word	0xffffffff


	//   ....[96]....
        /*01b4*/ 	.word	0xffffffff


	//   ....[97]....
        /*01b8*/ 	.word	0xffffffff


	//   ....[98]....
        /*01bc*/ 	.word	0xffffffff


	//   ....[99]....
        /*01c0*/ 	.word	0x05000002


	//   ....[100]....
        /*01c4*/ 	.word	0x05000002


	//   ....[101]....
        /*01c8*/ 	.word	0x05000002


	//   ....[102]....
        /*01cc*/ 	.word	0x05000002


	//   ....[103]....
        /*01d0*/ 	.word	0x05000002


	//   ....[104]....
        /*01d4*/ 	.word	0x05000002


	//   ....[105]....
        /*01d8*/ 	.word	0x05000002


	//   ....[106]....
        /*01dc*/ 	.word	0x05000002


	//   ....[107]....
        /*01e0*/ 	.word	0x05000002


	//   ....[108]....
        /*01e4*/ 	.word	0x05000002


	//   ....[109]....
        /*01e8*/ 	.word	0x05000002


	//   ....[110]....
        /*01ec*/ 	.word	0x05000002


	//   ....[111]....
        /*01f0*/ 	.word	0x05000002


	//   ....[112]....
        /*01f4*/ 	.word	0x05000002


	//   ....[113]....
        /*01f8*/ 	.word	0x05000002


	//   ....[114]....
        /*01fc*/ 	.word	0x05000002


	//   ....[115]....
        /*0200*/ 	.word	0x05000002


	//   ....[116]....
        /*0204*/ 	.word	0x05000002


	//   ....[117]....
        /*0208*/ 	.word	0x05000002


	//   ....[118]....
        /*020c*/ 	.word	0x05000002


	//   ....[119]....
        /*0210*/ 	.word	0x05000002


	//   ....[120]....
        /*0214*/ 	.word	0x05000002


	//   ....[121]....
        /*0218*/ 	.word	0x05000002


	//   ....[122]....
        /*021c*/ 	.word	0x05000002


	//   ....[123]....
        /*0220*/ 	.word	0x05000002


	//   ....[124]....
        /*0224*/ 	.word	0x05000002


	//   ....[125]....
        /*0228*/ 	.word	0x05000002


	//   ....[126]....
        /*022c*/ 	.word	0x05000002


	//   ....[127]....
        /*0230*/ 	.word	0x05000002


	//   ....[128]....
        /*0234*/ 	.word	0x05000002


	//   ....[129]....
        /*0238*/ 	.word	0x05000002


	//   ....[130]....
        /*023c*/ 	.word	0x05000002


	//   ....[131]....
        /*0240*/ 	.word	0x05000002


	//   ....[132]....
        /*0244*/ 	.word	0x05000002


	//   ....[133]....
        /*0248*/ 	.word	0x05000002


	//   ....[134]....
        /*024c*/ 	.word	0x05000002


	//   ....[135]....
        /*0250*/ 	.word	0x05000002


	//   ....[136]....
        /*0254*/ 	.word	0x05000002


	//   ....[137]....
        /*0258*/ 	.word	0x05000002


	//   ....[138]....
        /*025c*/ 	.word	0x05000002


	//   ....[139]....
        /*0260*/ 	.word	0x05000002


	//   ....[140]....
        /*0264*/ 	.word	0x05000002


	//   ....[141]....
        /*0268*/ 	.word	0x05000002


	//   ....[142]....
        /*026c*/ 	.word	0x05000002


	//   ....[143]....
        /*0270*/ 	.word	0x05000002


	//   ....[144]....
        /*0274*/ 	.word	0x05000002


	//   ....[145]....
        /*0278*/ 	.word	0x05000002


	//   ....[146]....
        /*027c*/ 	.word	0x05000002


	//   ....[147]....
        /*0280*/ 	.word	0x05000002


	//   ....[148]....
        /*0284*/ 	.word	0x05000002


	//   ....[149]....
        /*0288*/ 	.word	0x05000002


	//   ....[150]....
        /*028c*/ 	.word	0x05000002


	//   ....[151]....
        /*0290*/ 	.word	0x05000002


	//   ....[152]....
        /*0294*/ 	.word	0x05000002


	//   ....[153]....
        /*0298*/ 	.word	0x05000002


	//   ....[154]....
        /*029c*/ 	.word	0x05000002


	//   ....[155]....
        /*02a0*/ 	.word	0x05000002


	//   ....[156]....
        /*02a4*/ 	.word	0x05000002


	//   ....[157]....
        /*02a8*/ 	.word	0x05000002


	//   ....[158]....
        /*02ac*/ 	.word	0x05000002


	//   ....[159]....
        /*02b0*/ 	.word	0x05000002


	//   ....[160]....
        /*02b4*/ 	.word	0x05000002


	//   ....[161]....
        /*02b8*/ 	.word	0x05000002


	//   ....[162]....
        /*02bc*/ 	.word	0x05000002


	//----- nvinfo : EIATTR_COOP_GROUP_INSTR_OFFSETS
	.align		4
.L_1679:
        /*02c0*/ 	.byte	0x04, 0x28
        /*02c2*/ 	.short	(.L_1681 - .L_1680)


	//   ....[0]....
.L_1680:
        /*02c4*/ 	.word	0x000012a0


	//   ....[1]....
        /*02c8*/ 	.word	0x00001740


	//   ....[2]....
        /*02cc*/ 	.word	0x00001bf0


	//   ....[3]....
        /*02d0*/ 	.word	0x00002060


	//   ....[4]....
        /*02d4*/ 	.word	0x00002720


	//   ....[5]....
        /*02d8*/ 	.word	0x00002f80


	//   ....[6]....
        /*02dc*/ 	.word	0x00003800


	//   ....[7]....
        /*02e0*/ 	.word	0x00005a60


	//   ....[8]....
        /*02e4*/ 	.word	0x00005a70


	//   ....[9]....
        /*02e8*/ 	.word	0x00005a80


	//   ....[10]....
        /*02ec*/ 	.word	0x00005a90


	//   ....[11]....
        /*02f0*/ 	.word	0x00005b20


	//   ....[12]....
        /*02f4*/ 	.word	0x00005b50


	//   ....[13]....
        /*02f8*/ 	.word	0x00005b60


	//   ....[14]....
        /*02fc*/ 	.word	0x00005b70


	//   ....[15]....
        /*0300*/ 	.word	0x00005c00


	//   ....[16]....
        /*0304*/ 	.word	0x00005c30


	//   ....[17]....
        /*0308*/ 	.word	0x00005c40


	//   ....[18]....
        /*030c*/ 	.word	0x00005c50


	//   ....[19]....
        /*0310*/ 	.word	0x00005cf0


	//   ....[20]....
        /*0314*/ 	.word	0x00005d10


	//   ....[21]....
        /*0318*/ 	.word	0x00005d20


	//   ....[22]....
        /*031c*/ 	.word	0x00005d30


	//   ....[23]....
        /*0320*/ 	.word	0x00005de0


	//   ....[24]....
        /*0324*/ 	.word	0x00005df0


	//   ....[25]....
        /*0328*/ 	.word	0x00005e00


	//   ....[26]....
        /*032c*/ 	.word	0x00005e10


	//   ....[27]....
        /*0330*/ 	.word	0x00005f70


	//   ....[28]....
        /*0334*/ 	.word	0x00005f80


	//   ....[29]....
        /*0338*/ 	.word	0x00005f90


	//   ....[30]....
        /*033c*/ 	.word	0x00005fa0


	//   ....[31]....
        /*0340*/ 	.word	0x00005fb0


	//   ....[32]....
        /*0344*/ 	.word	0x00005fc0


	//   ....[33]....
        /*0348*/ 	.word	0x00005fd0


	//   ....[34]....
        /*034c*/ 	.word	0x00005fe0


	//   ....[35]....
        /*0350*/ 	.word	0x000072a0


	//   ....[36]....
        /*0354*/ 	.word	0x000072b0


	//   ....[37]....
        /*0358*/ 	.word	0x000072c0


	//   ....[38]....
        /*035c*/ 	.word	0x000072d0


	//   ....[39]....
        /*0360*/ 	.word	0x000073e0


	//   ....[40]....
        /*0364*/ 	.word	0x000073f0


	//   ....[41]....
        /*0368*/ 	.word	0x00007400


	//   ....[42]....
        /*036c*/ 	.word	0x00007410


	//   ....[43]....
        /*0370*/ 	.word	0x00007520


	//   ....[44]....
        /*0374*/ 	.word	0x00007530


	//   ....[45]....
        /*0378*/ 	.word	0x00007540


	//   ....[46]....
        /*037c*/ 	.word	0x00007550


	//   ....[47]....
        /*0380*/ 	.word	0x00007660


	//   ....[48]....
        /*0384*/ 	.word	0x00007670


	//   ....[49]....
        /*0388*/ 	.word	0x00007680


	//   ....[50]....
        /*038c*/ 	.word	0x00007690


	//   ....[51]....
        /*0390*/ 	.word	0x000077a0


	//   ....[52]....
        /*0394*/ 	.word	0x000077b0


	//   ....[53]....
        /*0398*/ 	.word	0x000077c0


	//   ....[54]....
        /*039c*/ 	.word	0x000077d0


	//   ....[55]....
        /*03a0*/ 	.word	0x000078e0


	//   ....[56]....
        /*03a4*/ 	.word	0x000078f0


	//   ....[57]....
        /*03a8*/ 	.word	0x00007900


	//   ....[58]....
        /*03ac*/ 	.word	0x00007910


	//   ....[59]....
        /*03b0*/ 	.word	0x00007920


	//   ....[60]....
        /*03b4*/ 	.word	0x00007930


	//   ....[61]....
        /*03b8*/ 	.word	0x00007940


	//   ....[62]....
        /*03bc*/ 	.word	0x00007980


	//   ....[63]....
        /*03c0*/ 	.word	0x000079c0


	//   ....[64]....
        /*03c4*/ 	.word	0x000079f0


	//   ....[65]....
        /*03c8*/ 	.word	0x00007a00


	//   ....[66]....
        /*03cc*/ 	.word	0x00007a20


	//   ....[67]....
        /*03d0*/ 	.word	0x00008f20


	//   ....[68]....
        /*03d4*/ 	.word	0x00008fe0


	//   ....[69]....
        /*03d8*/ 	.word	0x00009080


	//   ....[70]....
        /*03dc*/ 	.word	0x000090c0


	//   ....[71]....
        /*03e0*/ 	.word	0x00009220


	//   ....[72]....
        /*03e4*/ 	.word	0x00009260


	//   ....[73]....
        /*03e8*/ 	.word	0x000092a0


	//   ....[74]....
        /*03ec*/ 	.word	0x000092e0


	//   ....[75]....
        /*03f0*/ 	.word	0x000093f0


	//   ....[76]....
        /*03f4*/ 	.word	0x00009430


	//   ....[77]....
        /*03f8*/ 	.word	0x00009470


	//   ....[78]....
        /*03fc*/ 	.word	0x000094b0


	//   ....[79]....
        /*0400*/ 	.word	0x00009600


	//   ....[80]....
        /*0404*/ 	.word	0x00009640


	//   ....[81]....
        /*0408*/ 	.word	0x00009680


	//   ....[82]....
        /*040c*/ 	.word	0x000096c0


	//   ....[83]....
        /*0410*/ 	.word	0x000097d0


	//   ....[84]....
        /*0414*/ 	.word	0x000097f0


	//   ....[85]....
        /*0418*/ 	.word	0x00009810


	//   ....[86]....
        /*041c*/ 	.word	0x00009820


	//   ....[87]....
        /*0420*/ 	.word	0x0000a050


	//   ....[88]....
        /*0424*/ 	.word	0x0000a4f0


	//   ....[89]....
        /*0428*/ 	.word	0x0000a910


	//   ....[90]....
        /*042c*/ 	.word	0x0000a950


	//   ....[91]....
        /*0430*/ 	.word	0x0000a9b0


	//   ....[92]....
        /*0434*/ 	.word	0x0000aa10


	//   ....[93]....
        /*0438*/ 	.word	0x0000aa30


	//   ....[94]....
        /*043c*/ 	.word	0x0000aba0


	//   ....[95]....
        /*0440*/ 	.word	0x0000abd0


	//   ....[96]....
        /*0444*/ 	.word	0x0000ac30


	//   ....[97]....
        /*0448*/ 	.word	0x0000ac90


	//   ....[98]....
        /*044c*/ 	.word	0x0000acb0


	//   ....[99]....
        /*0450*/ 	.word	0x0000b3a0


	//   ....[100]....
        /*0454*/ 	.word	0x0000b3f0


	//   ....[101]....
        /*0458*/ 	.word	0x0000b440


	//   ....[102]....
        /*045c*/ 	.word	0x0000b4b0


	//   ....[103]....
        /*0460*/ 	.word	0x0000b580


	//   ....[104]....
        /*0464*/ 	.word	0x0000b5d0


	//   ....[105]....
        /*0468*/ 	.word	0x0000b620


	//   ....[106]....
        /*046c*/ 	.word	0x0000b690


	//   ....[107]....
        /*0470*/ 	.word	0x0000b760


	//   ....[108]....
        /*0474*/ 	.word	0x0000b7b0


	//   ....[109]....
        /*0478*/ 	.word	0x0000b800


	//   ....[110]....
        /*047c*/ 	.word	0x0000b870


	//   ....[111]....
        /*0480*/ 	.word	0x0000b940


	//   ....[112]....
        /*0484*/ 	.word	0x0000b990


	//   ....[113]....
        /*0488*/ 	.word	0x0000b9e0


	//   ....[114]....
        /*048c*/ 	.word	0x0000ba50


	//   ....[115]....
        /*0490*/ 	.word	0x0000bb20


	//   ....[116]....
        /*0494*/ 	.word	0x0000bb70


	//   ....[117]....
        /*0498*/ 	.word	0x0000bbc0


	//   ....[118]....
        /*049c*/ 	.word	0x0000bc10


	//   ....[119]....
        /*04a0*/ 	.word	0x0000bca0


	//   ....[120]....
        /*04a4*/ 	.word	0x0000bd40


	//   ....[121]....
        /*04a8*/ 	.word	0x0000bde0


	//   ....[122]....
        /*04ac*/ 	.word	0x0000be80


	//   ....[123]....
        /*04b0*/ 	.word	0x0000bf20


	//   ....[124]....
        /*04b4*/ 	.word	0x0000bfd0


	//   ....[125]....
        /*04b8*/ 	.word	0x0000c030


	//   ....[126]....
        /*04bc*/ 	.word	0x0000c080


	//   ....[127]....
        /*04c0*/ 	.word	0x0000c0b0


	//   ....[128]....
        /*04c4*/ 	.word	0x0000c110


	//   ....[129]....
        /*04c8*/ 	.word	0x0000c160


	//   ....[130]....
        /*04cc*/ 	.word	0x0000c1b0


	//   ....[131]....
        /*04d0*/ 	.word	0x0000c240


	//   ....[132]....
        /*04d4*/ 	.word	0x0000c290


	//   ....[133]....
        /*04d8*/ 	.word	0x0000c2e0


	//   ....[134]....
        /*04dc*/ 	.word	0x0000c330


	//   ....[135]....
        /*04e0*/ 	.word	0x0000c3c0


	//   ....[136]....
        /*04e4*/ 	.word	0x0000c450


	//   ....[137]....
        /*04e8*/ 	.word	0x0000c4a0


	//   ....[138]....
        /*04ec*/ 	.word	0x0000c4f0


	//   ....[139]....
        /*04f0*/ 	.word	0x0000c580


	//   ....[140]....
        /*04f4*/ 	.word	0x0000c610


	//   ....[141]....
        /*04f8*/ 	.word	0x0000c660


	//   ....[142]....
        /*04fc*/ 	.word	0x0000c6b0


	//   ....[143]....
        /*0500*/ 	.word	0x0000c740


	//   ....[144]....
        /*0504*/ 	.word	0x0000c7d0


	//   ....[145]....
        /*0508*/ 	.word	0x0000c820


	//   ....[146]....
        /*050c*/ 	.word	0x0000c870


	//   ....[147]....
        /*0510*/ 	.word	0x0000c900


	//   ....[148]....
        /*0514*/ 	.word	0x0000c990


	//   ....[149]....
        /*0518*/ 	.word	0x0000c9e0


	//   ....[150]....
        /*051c*/ 	.word	0x0000ca30


	//   ....[151]....
        /*0520*/ 	.word	0x0000cac0


	//   ....[152]....
        /*0524*/ 	.word	0x0000cb60


	//   ....[153]....
        /*0528*/ 	.word	0x0000cbc0


	//   ....[154]....
        /*052c*/ 	.word	0x0000cc90


	//   ....[155]....
        /*0530*/ 	.word	0x0000ccf0


	//   ....[156]....
        /*0534*/ 	.word	0x0000cd40


	//   ....[157]....
        /*0538*/ 	.word	0x0000cd90


	//   ....[158]....
        /*053c*/ 	.word	0x0000cde0


	//   ....[159]....
        /*0540*/ 	.word	0x0000ce30


	//   ....[160]....
        /*0544*/ 	.word	0x0000ce80


	//   ....[161]....
        /*0548*/ 	.word	0x0000cee0


	//   ....[162]....
        /*054c*/ 	.word	0x0000cf40


	//----- nvinfo : EIATTR_VRC_CTA_INIT_COUNT
	.align		4
.L_1681:
        /*0550*/ 	.byte	0x02, 0x4a
	.zero		1
	.zero		1


	//----- nvinfo : EIATTR_EXIT_INSTR_OFFSETS
	.align		4
        /*0554*/ 	.byte	0x04, 0x1c
        /*0556*/ 	.short	(.L_1683 - .L_1682)


	//   ....[0]....
.L_1682:
        /*0558*/ 	.word	0x0000adc0


	//   ....[1]....
        /*055c*/ 	.word	0x0000b340


	//----- nvinfo : EIATTR_MAX_THREADS
	.align		4
.L_1683:
        /*0560*/ 	.byte	0x04, 0x05
        /*0562*/ 	.short	(.L_1685 - .L_1684)
.L_1684:
        /*0564*/ 	.word	0x00000040
        /*0568*/ 	.word	0x00000001
        /*056c*/ 	.word	0x00000001


	//----- nvinfo : EIATTR_CRS_STACK_SIZE
	.align		4
.L_1685:
        /*0570*/ 	.byte	0x04, 0x1e
        /*0572*/ 	.short	(.L_1687 - .L_1686)
.L_1686:
        /*0574*/ 	.word	0x00000000


	//----- nvinfo : EIATTR_CBANK_PARAM_SIZE
	.align		4
.L_1687:
        /*0578*/ 	.byte	0x03, 0x19
        /*057a*/ 	.short	0x01f0


	//----- nvinfo : EIATTR_PARAM_CBANK
	.align		4
        /*057c*/ 	.byte	0x04, 0x0a
        /*057e*/ 	.short	(.L_1689 - .L_1688)
	.align		4
.L_1688:
        /*0580*/ 	.word	index@(.nv.constant0._Z25selective_scan_bwd_kernelI32Selective_Scan_bwd_kernel_traitsILi64ELi16ELb0ELb0ELb0ELb0ELb1EfN3c107complexIfEEEEv12SSMParamsBwd)
        /*0584*/ 	.short	0x0380
        /*0586*/ 	.short	0x01f0


	//----- nvinfo : EIATTR_SW_WAR
	.align		4
.L_1689:
        /*0588*/ 	.byte	0x04, 0x36
        /*058a*/ 	.short	(.L_1691 - .L_1690)
.L_1690:
        /*058c*/ 	.word	0x00000008
.L_1691:


//--------------------- .nv.info._Z25selective_scan_bwd_kernelI32Selective_Scan_bwd_kernel_traitsILi64ELi16ELb0ELb0ELb0ELb1ELb0EfN3c107complexIfEEEEv12SSMParamsBwd --------------------------
	.section	.nv.info._Z25selective_scan_bwd_kernelI32Selective_Scan_bwd_kernel_traitsILi64ELi16ELb0ELb0ELb0ELb1ELb0EfN3c107complexIfEEEEv12SSMParamsBwd,"",@"SHT_CUDA_INFO"
	.sectionflags	@""
	.align	4


	//----- nvinfo : EIATTR_CUDA_API_VERSION
	.align		4
        /*0000*/ 	.byte	0x04, 0x37
        /*0002*/ 	.short	(.L_1693 - .L_1692)
.L_1692:
        /*0004*/ 	.word	0x00000082


	//----- nvinfo : EIATTR_KPARAM_INFO
	.align		4
.L_1693:
        /*0008*/ 	.byte	0x04, 0x17
        /*000a*/ 	.short	(.L_1695 - .L_1694)
.L_1694:
        /*000c*/ 	.word	0x00000000
        /*0010*/ 	.short	0x0000
        /*0012*/ 	.short	0x0000
        /*0014*/ 	.byte	0x00, 0xf0, 0xc1, 0x07


	//----- nvinfo : EIATTR_SPARSE_MMA_MASK
	.align		4
.L_1695:
        /*0018*/ 	.byte	0x03, 0x50
        /*001a*/ 	.short	0x0000


	//----- nvinfo : EIATTR_MAXREG_COUNT
	.align		4
        /*001c*/ 	.byte	0x03, 0x1b
        /*001e*/ 	.short	0x00ff


	//----- nvinfo : EIATTR_NUM_BARRIERS
	.align		4
        /*0020*/ 	.byte	0x02, 0x4c
        /*0022*/ 	.byte	0x01
	.zero		1


	//----- nvinfo : EIATTR_MERCURY_ISA_VERSION
	.align		4
        /*0024*/ 	.byte	0x03, 0x5f
        /*0026*/ 	.short	0x0101


	//----- nvinfo : EIATTR_INT_WARP_WIDE_INSTR_OFFSETS
	.align		4
        /*0028*/ 	.byte	0x04, 0x31
        /*002a*/ 	.short	(.L_1697 - .L_1696)


	//   ....[0]....
.L_1696:
        /*002c*/ 	.word	0x000051b0


	//----- nvinfo : EIATTR_COOP_GROUP_MASK_REGIDS
	.align		4
.L_1697:
        /*0030*/ 	.byte	0x04, 0x29
        /*0032*/ 	.short	(.L_1699 - .L_1698)


	//   ....[0]....
.L_1698:
        /*0034*/ 	.word	0xffffffff


	//   ....[1]....
        /*0038*/ 	.word	0xffffffff


	//   ....[2]....
        /*003c*/ 	.word	0xffffffff


	//   ....[3]....
        /*0040*/ 	.word	0xffffffff


	//   ....[4]....
        /*0044*/ 	.word	0xffffffff


	//   ....[5]....
        /*0048*/ 	.word	0xffffffff


	//   ....[6]....
        /*004c*/ 	.word	0xffffffff


	//   ....[7]....
        /*0050*/ 	.word	0xffffffff


	//   ....[8]....
        /*0054*/ 	.word	0xffffffff


	//   ....[9]....
        /*0058*/ 	.word	0xffffffff


	//   ....[10]....
        /*005c*/ 	.word	0xffffffff


	//   ....[11]....
        /*0060*/ 	.word	0xffffffff


	//   ....[12]....
        /*0064*/ 	.word	0xffffffff


	//   ....[13]....
        /*0068*/ 	.word	0xffffffff


	//   ....[14]....
        /*006c*/ 	.word	0xffffffff


	//   ....[15]....
        /*0070*/ 	.word	0xffffffff


	//   ....[16]....
        /*0074*/ 	.word	0xffffffff


	//   ....[17]....
        /*0078*/ 	.word	0xffffffff


	//   ....[18]....
        /*007c*/ 	.word	0xffffffff


	//   ....[19]....
        /*0080*/ 	.word	0xffffffff


	//   ....[20]....
        /*0084*/ 	.word	0xffffffff


	//   ....[21]....
        /*0088*/ 	.word	0xffffffff


	//   ....[22]....
        /*008c*/ 	.word	0xffffffff


	//   ....[23]....
        /*0090*/ 	.word	0xffffffff


	//   ....[24]....
        /*0094*/ 	.word	0xffffffff


	//   ....[25]....
        /*0098*/ 	.word	0xffffffff


	//   ....[26]....
        /*009c*/ 	.word	0xffffffff


	//   ....[27]....
        /*00a0*/ 	.word	0xffffffff


	//   ....[28]....
        /*00a4*/ 	.word	0xffffffff


	//   ....[29]....
        /*00a8*/ 	.word	0xffffffff


	//   ....[30]....
        /*00ac*/ 	.word	0xffffffff


	//   ....[31]....
        /*00b0*/ 	.word	0xffffffff


	//   ....[32]....
        /*00b4*/ 	.word	0xffffffff


	//   ....[33]....
        /*00b8*/ 	.word	0xffffffff


	//   ....[34]....
        /*00bc*/ 	.word	0xffffffff


	//   ....[35]....
        /*00c0*/ 	.word	0xffffffff


	//   ....[36]....
        /*00c4*/ 	.word	0xffffffff


	//   ....[37]....
        /*00c8*/ 	.word	0xffffffff


	//   ....[38]....
        /*00cc*/ 	.word	0xffffffff


	//   ....[39]....
        /*00d0*/ 	.word	0xffffffff


	//   ....[40]....
        /*00d4*/ 	.word	0xffffffff


	//   ....[41]....
        /*00d8*/ 	.word	0xffffffff


	//   ....[42]....
        /*00dc*/ 	.word	0xffffffff


	//   ....[43]....
        /*00e0*/ 	.word	0xffffffff


	//   ....[44]....
        /*00e4*/ 	.word	0xffffffff


	//   ....[45]....
        /*00e8*/ 	.word	0xffffffff


	//   ....[46]....
        /*00ec*/ 	.word	0xffffffff


	//   ....[47]....
        /*00f0*/ 	.word	0xffffffff


	//   ....[48]....
        /*00f4*/ 	.word	0xffffffff


	//   ....[49]....
        /*00f8*/ 	.word	0xffffffff


	//   ....[50]....
        /*00fc*/ 	.word	0xffffffff


	//   ....[51]....
        /*0100*/ 	.word	0xffffffff


	//   ....[52]....
        /*0104*/ 	.word	0xffffffff


	//   ....[53]....
        /*0108*/ 	.word	0xffffffff


	//   ....[54]....
        /*010c*/ 	.word	0xffffffff


	//   ....[55]....
        /*0110*/ 	.word	0xffffffff


	//   ....[56]....
        /*0114*/ 	.word	0xffffffff


	//   ....[57]....
        /*0118*/ 	.word	0xffffffff


	//   ....[58]....
        /*011c*/ 	.word	0xffffffff


	//   ....[59]....
        /*0120*/ 	.word	0xffffffff


	//   ....[60]....
        /*0124*/ 	.word	0xffffffff


	//   ....[61]....
        /*0128*/ 	.word	0xffffffff


	//   ....[62]....
        /*012c*/ 	.word	0xffffffff


	//   ....[63]....
        /*0130*/ 	.word	0xffffffff


	//   ....[64]....
        /*0134*/ 	.word	0xffffffff


	//   ....[65]....
        /*0138*/ 	.word	0xffffffff


	//   ....[66]....
        /*013c*/ 	.word	0xffffffff


	//   ....[67]....
        /*0140*/ 	.word	0xffffffff


	//   ....[68]....
        /*0144*/ 	.word	0xffffffff


	//   ....[69]....
        /*0148*/ 	.word	0xffffffff


	//   ....[70]....
        /*014c*/ 	.word	0xffffffff


	//   ....[71]....
        /*0150*/ 	.word	0xffffffff


	//   ....[72]....
        /*0154*/ 	.word	0xffffffff


	//   ....[73]....
        /*0158*/ 	.word	0xffffffff


	//   ....[74]....
        /*015c*/ 	.word	0xffffffff


	//   ....[75]....
        /*0160*/ 	.word	0xffffffff


	//   ....[76]....
        /*0164*/ 	.word	0xffffffff


	//   ....[77]....
        /*0168*/ 	.word	0xffffffff


	//   ....[78]....
        /*016c*/ 	.word	0xffffffff


	//   ....[79]....
        /*0170*/ 	.word	0xffffffff


	//   ....[80]....
        /*0174*/ 	.word	0xffffffff


	//   ....[81]....
        /*0178*/ 	.word	0xffffffff


	//   ....[82]....
        /*017c*/ 	.word	0xffffffff


	//   ....[83]....
        /*0180*/ 	.word	0xffffffff


	//   ....[84]....
        /*0184*/ 	.word	0xffffffff


	//   ....[85]....
        /*0188*/ 	.word	0xffffffff


	//   ....[86]....
        /*018c*/ 	.word	0xffffffff


	//   ....[87]....
        /*0190*/ 	.word	0xffffffff


	//   ....[88]....
        /*0194*/ 	.word	0xffffffff


	//   ....[89]....
        /*0198*/ 	.word	0xffffffff


	//   ....[90]....
        /*019c*/ 	.word	0xffffffff


	//   ....[91]....
        /*01a0*/ 	.word	0xffffffff


	//   ....[92]....
        /*01a4*/ 	.word	0xffffffff


	//   ....[93]....
        /*01a8*/ 	.word	0xffffffff


	//   ....[94]....
        /*01ac*/ 	.word	0xffffffff


	//   ....[95]....
        /*01b0*/ 	.word	0xffffffff


	//   ....[96]....
        /*01b4*/ 	.word	0x05000002


	//   ....[97]....
        /*01b8*/ 	.word	0x05000002


	//   ....[98]....
        /*01bc*/ 	.word	0x05000002


	//   ....[99]....
        /*01c0*/ 	.word	0x05000002


	//   ....[100]....
        /*01c4*/ 	.word	0x05000002


	//   ....[101]....
        /*01c8*/ 	.word	0x05000002


	//   ....[102]....
        /*01cc*/ 	.word	0x05000002


	//   ....[103]....
        /*01d0*/ 	.word	0x05000002


	//   ....[104]....
        /*01d4*/ 	.word	0x05000002


	//   ....[105]....
        /*01d8*/ 	.word	0x05000002


	//   ....[106]....
        /*01dc*/ 	.word	0x05000002


	//   ....[107]....
        /*01e0*/ 	.word	0x05000002


	//   ....[108]....
        /*01e4*/ 	.word	0x05000002


	//   ....[109]....
        /*01e8*/ 	.word	0x05000002


	//   ....[110]....
        /*01ec*/ 	.word	0x05000002


	//   ....[111]....
        /*01f0*/ 	.word	0x05000002


	//   ....[112]....
        /*01f4*/ 	.word	0x05000002


	//   ....[113]....
        /*01f8*/ 	.word	0x05000002


	//   ....[114]....
        /*01fc*/ 	.word	0x05000002


	//   ....[115]....
        /*0200*/ 	.word	0x05000002


	//   ....[116]....
        /*0204*/ 	.word	0x05000002


	//   ....[117]....
        /*0208*/ 	.word	0x05000002


	//   ....[118]....
        /*020c*/ 	.word	0x05000002


	//   ....[119]....
        /*0210*/ 	.word	0x05000002


	//   ....[120]....
        /*0214*/ 	.word	0x05000002


	//   ....[121]....
        /*0218*/ 	.word	0x05000002


	//   ....[122]....
        /*021c*/ 	.word	0x05000002


	//   ....[123]....
        /*0220*/ 	.word	0x05000002


	//   ....[124]....
        /*0224*/ 	.word	0x05000002


	//   ....[125]....
        /*0228*/ 	.word	0x05000002


	//   ....[126]....
        /*022c*/ 	.word	0x05000002


	//   ....[127]....
        /*0230*/ 	.word	0x05000002


	//   ....[128]....
        /*0234*/ 	.word	0x05000002


	//   ....[129]....
        /*0238*/ 	.word	0x05000002


	//   ....[130]....
        /*023c*/ 	.word	0x05000002


	//   ....[131]....
        /*0240*/ 	.word	0x05000002


	//   ....[132]....
        /*0244*/ 	.word	0x05000002


	//   ....[133]....
        /*0248*/ 	.word	0x05000002


	//   ....[134]....
        /*024c*/ 	.word	0x05000002


	//   ....[135]....
        /*0250*/ 	.word	0x05000002


	//   ....[136]....
        /*0254*/ 	.word	0x05000002


	//   ....[137]....
        /*0258*/ 	.word	0x05000002


	//   ....[138]....
        /*025c*/ 	.word	0x05000002


	//   ....[139]....
        /*0260*/ 	.word	0x05000002


	//   ....[140]....
        /*0264*/ 	.word	0x05000002


	//   ....[141]....
        /*0268*/ 	.word	0x05000002


	//   ....[142]....
        /*026c*/ 	.word	0x05000002


	//   ....[143]....
        /*0270*/ 	.word	0x05000002


	//   ....[144]....
        /*0274*/ 	.word	0x05000002


	//   ....[145]....
        /*0278*/ 	.word	0x05000002


	//   ....[146]....
        /*027c*/ 	.word	0x05000002


	//   ....[147]....
        /*0280*/ 	.word	0x05000002


	//   ....[148]....
        /*0284*/ 	.word	0x05000002


	//   ....[149]....
        /*0288*/ 	.word	0x05000002


	//   ....[150]....
        /*028c*/ 	.word	0x05000002


	//   ....[151]....
        /*0290*/ 	.word	0x05000002


	//   ....[152]....
        /*0294*/ 	.word	0x05000002


	//   ....[153]....
        /*0298*/ 	.word	0x05000002


	//   ....[154]....
        /*029c*/ 	.word	0x05000002


	//   ....[155]....
        /*02a0*/ 	.word	0x05000002


	//   ....[156]....
        /*02a4*/ 	.word	0x05000002


	//   ....[157]....
        /*02a8*/ 	.word	0x05000002


	//   ....[158]....
        /*02ac*/ 	.word	0x05000002


	//   ....[159]....
        /*02b0*/ 	.word	0x05000002


	//----- nvinfo : EIATTR_COOP_GROUP_INSTR_OFFSETS
	.align		4
.L_1699:
        /*02b4*/ 	.byte	0x04, 0x28
        /*02b6*/ 	.short	(.L_1701 - .L_1700)


	//   ....[0]....
.L_1700:
        /*02b8*/ 	.word	0x00001140


	//   ....[1]....
        /*02bc*/ 	.word	0x000016d0


	//   ....[2]....
        /*02c0*/ 	.word	0x00001c30


	//   ....[3]....
        /*02c4*/ 	.word	0x00005d40


	//   ....[4]....
        /*02c8*/ 	.word	0x00005d50


	//   ....[5]....
        /*02cc*/ 	.word	0x00005d60


	//   ....[6]....
        /*02d0*/ 	.word	0x00005d70


	//   ....[7]....
        /*02d4*/ 	.word	0x00005e00


	//   ....[8]....
        /*02d8*/ 	.word	0x00005e30


	//   ....[9]....
        /*02dc*/ 	.word	0x00005e40


	//   ....[10]....
        /*02e0*/ 	.word	0x00005e50


	//   ....[11]....
        /*02e4*/ 	.word	0x00005ee0


	//   ....[12]....
        /*02e8*/ 	.word	0x00005f10


	//   ....[13]....
        /*02ec*/ 	.word	0x00005f20


	//   ....[14]....
        /*02f0*/ 	.word	0x00005f30


	//   ....[15]....
        /*02f4*/ 	.word	0x00005fd0


	//   ....[16]....
        /*02f8*/ 	.word	0x00005ff0


	//   ....[17]....
        /*02fc*/ 	.word	0x00006000


	//   ....[18]....
        /*0300*/ 	.word	0x00006010


	//   ....[19]....
        /*0304*/ 	.word	0x000060c0


	//   ....[20]....
        /*0308*/ 	.word	0x000060d0


	//   ....[21]....
        /*030c*/ 	.word	0x000060e0


	//   ....[22]....
        /*0310*/ 	.word	0x000060f0


	//   ....[23]....
        /*0314*/ 	.word	0x00006250


	//   ....[24]....
        /*0318*/ 	.word	0x00006260


	//   ....[25]....
        /*031c*/ 	.word	0x00006270


	//   ....[26]....
        /*0320*/ 	.word	0x00006280


	//   ....[27]....
        /*0324*/ 	.word	0x00006290


	//   ....[28]....
        /*0328*/ 	.word	0x000062a0


	//   ....[29]....
        /*032c*/ 	.word	0x000062b0


	//   ....[30]....
        /*0330*/ 	.word	0x000062c0


	//   ....[31]....
        /*0334*/ 	.word	0x00007580


	//   ....[32]....
        /*0338*/ 	.word	0x00007590


	//   ....[33]....
        /*033c*/ 	.word	0x000075a0


	//   ....[34]....
        /*0340*/ 	.word	0x000075b0


	//   ....[35]....
        /*0344*/ 	.word	0x000076c0


	//   ....[36]....
        /*0348*/ 	.word	0x000076d0


	//   ....[37]....
        /*034c*/ 	.word	0x000076e0


	//   ....[38]....
        /*0350*/ 	.word	0x000076f0


	//   ....[39]....
        /*0354*/ 	.word	0x00007800


	//   ....[40]....
        /*0358*/ 	.word	0x00007810


	//   ....[41]....
        /*035c*/ 	.word	0x00007820


	//   ....[42]....
        /*0360*/ 	.word	0x00007830


	//   ....[43]....
        /*0364*/ 	.word	0x00007940


	//   ....[44]....
        /*0368*/ 	.word	0x00007950


	//   ....[45]....
        /*036c*/ 	.word	0x00007960


	//   ....[46]....
        /*0370*/ 	.word	0x00007970


	//   ....[47]....
        /*0374*/ 	.word	0x00007a80


	//   ....[48]....
        /*0378*/ 	.word	0x00007a90


	//   ....[49]....
        /*037c*/ 	.word	0x00007aa0


	//   ....[50]....
        /*0380*/ 	.word	0x00007ab0


	//   ....[51]....
        /*0384*/ 	.word	0x00007bc0


	//   ....[52]....
        /*0388*/ 	.word	0x00007bd0


	//   ....[53]....
        /*038c*/ 	.word	0x00007be0


	//   ....[54]....
        /*0390*/ 	.word	0x00007bf0


	//   ....[55]....
        /*0394*/ 	.word	0x00007c00


	//   ....[56]....
        /*0398*/ 	.word	0x00007c10


	//   ....[57]....
        /*039c*/ 	.word	0x00007c20


	//   ....[58]....
        /*03a0*/ 	.word	0x00007c60


	//   ....[59]....
        /*03a4*/ 	.word	0x00007ca0


	//   ....[60]....
        /*03a8*/ 	.word	0x00007ce0


	//   ....[61]....
        /*03ac*/ 	.word	0x00007d00


	//   ....[62]....
        /*03b0*/ 	.word	0x00007d10


	//   ....[63]....
        /*03b4*/ 	.word	0x00009270


	//   ....[64]....
        /*03b8*/ 	.word	0x00009310


	//   ....[65]....
        /*03bc*/ 	.word	0x00009350


	//   ....[66]....
        /*03c0*/ 	.word	0x000093b0


	//   ....[67]....
        /*03c4*/ 	.word	0x000094a0


	//   ....[68]....
        /*03c8*/ 	.word	0x000094e0


	//   ....[69]....
        /*03cc*/ 	.word	0x00009520


	//   ....[70]....
        /*03d0*/ 	.word	0x00009580


	//   ....[71]....
        /*03d4*/ 	.word	0x000096c0


	//   ....[72]....
        /*03d8*/ 	.word	0x00009710


	//   ....[73]....
        /*03dc*/ 	.word	0x00009750


	//   ....[74]....
        /*03e0*/ 	.word	0x00009790


	//   ....[75]....
        /*03e4*/ 	.word	0x000098a0


	//   ....[76]....
        /*03e8*/ 	.word	0x000098e0


	//   ....[77]....
        /*03ec*/ 	.word	0x00009920


	//   ....[78]....
        /*03f0*/ 	.word	0x00009960


	//   ....[79]....
        /*03f4*/ 	.word	0x00009a70


	//   ....[80]....
        /*03f8*/ 	.word	0x00009ab0


	//   ....[81]....
        /*03fc*/ 	.word	0x00009ae0


	//   ....[82]....
        /*0400*/ 	.word	0x00009af0


	//   ....[83]....
        /*0404*/ 	.word	0x0000a3b0


	//   ....[84]....
        /*0408*/ 	.word	0x0000ab70


	//   ....[85]....
        /*040c*/ 	.word	0x0000b210


	//   ....[86]....
        /*0410*/ 	.word	0x0000b7f0


	//   ....[87]....
        /*0414*/ 	.word	0x0000b830


	//   ....[88]....
        /*0418*/ 	.word	0x0000b890


	//   ....[89]....
        /*041c*/ 	.word	0x0000b8f0


	//   ....[90]....
        /*0420*/ 	.word	0x0000b910


	//   ....[91]....
        /*0424*/ 	.word	0x0000ba80


	//   ....[92]....
        /*0428*/ 	.word	0x0000bac0


	//   ....[93]....
        /*042c*/ 	.word	0x0000bb20


	//   ....[94]....
        /*0430*/ 	.word	0x0000bb70


	//   ....[95]....
        /*0434*/ 	.word	0x0000bb90


	//   ....[96]....
        /*0438*/ 	.word	0x0000c280


	//   ....[97]....
        /*043c*/ 	.word	0x0000c2d0


	//   ....[98]....
        /*0440*/ 	.word	0x0000c320


	//   ....[99]....
        /*0444*/ 	.word	0x0000c390


	//   ....[100]....
        /*0448*/ 	.word	0x0000c460


	//   ....[101]....
        /*044c*/ 	.word	0x0000c4b0


	//   ....[102]....
        /*0450*/ 	.word	0x0000c500


	//   ....[103]....
        /*0454*/ 	.word	0x0000c570


	//   ....[104]....
        /*0458*/ 	.word	0x0000c640


	//   ....[105]....
        /*045c*/ 	.word	0x0000c690


	//   ....[106]....
        /*0460*/ 	.word	0x0000c6e0


	//   ....[107]....
        /*0464*/ 	.word	0x0000c750


	//   ....[108]....
        /*0468*/ 	.word	0x0000c820


	//   ....[109]....
        /*046c*/ 	.word	0x0000c870


	//   ....[110]....
        /*0470*/ 	.word	0x0000c8c0


	//   ....[111]....
        /*0474*/ 	.word	0x0000c930


	//   ....[112]....
        /*0478*/ 	.word	0x0000ca00


	//   ....[113]....
        /*047c*/ 	.word	0x0000ca50


	//   ....[114]....
        /*0480*/ 	.word	0x0000caa0


	//   ....[115]....
        /*0484*/ 	.word	0x0000caf0


	//   ....[116]....
        /*0488*/ 	.word	0x0000cb80


	//   ....[117]....
        /*048c*/ 	.word	0x0000cc20


	//   ....[118]....
        /*0490*/ 	.word	0x0000ccc0


	//   ....[119]....
        /*0494*/ 	.word	0x0000cd60


	//   ....[120]....
        /*0498*/ 	.word	0x0000ce00


	//   ....[121]....
        /*049c*/ 	.word	0x0000ceb0


	//   ....[122]....
        /*04a0*/ 	.word	0x0000cf10


	//   ....[123]....
        /*04a4*/ 	.word	0x0000cf60


	//   ....[124]....
        /*04a8*/ 	.word	0x0000cf90


	//   ....[125]....
        /*04ac*/ 	.word	0x0000cff0


	//   ....[126]....
        /*04b0*/ 	.word	0x0000d040


	//   ....[127]....
        /*04b4*/ 	.word	0x0000d090


	//   ....[128]....
        /*04b8*/ 	.word	0x0000d120


	//   ....[129]....
        /*04bc*/ 	.word	0x0000d170


	//   ....[130]....
        /*04c0*/ 	.word	0x0000d1c0


	//   ....[131]....
        /*04c4*/ 	.word	0x0000d210


	//   ....[132]....
        /*04c8*/ 	.word	0x0000d2a0


	//   ....[133]....
        /*04cc*/ 	.word	0x0000d330


	//   ....[134]....
        /*04d0*/ 	.word	0x0000d380


	//   ....[135]....
        /*04d4*/ 	.word	0x0000d3d0


	//   ....[136]....
        /*04d8*/ 	.word	0x0000d460


	//   ....[137]....
        /*04dc*/ 	.word	0x0000d4f0


	//   ....[138]....
        /*04e0*/ 	.word	0x0000d540


	//   ....[139]....
        /*04e4*/ 	.word	0x0000d590


	//   ....[140]....
        /*04e8*/ 	.word	0x0000d620


	//   ....[141]....
        /*04ec*/ 	.word	0x0000d6b0


	//   ....[142]....
        /*04f0*/ 	.word	0x0000d700


	//   ....[143]....
        /*04f4*/ 	.word	0x0000d750


	//   ....[144]....
        /*04f8*/ 	.word	0x0000d7e0


	//   ....[145]....
        /*04fc*/ 	.word	0x0000d870


	//   ....[146]....
        /*0500*/ 	.word	0x0000d8c0


	//   ....[147]....
        /*0504*/ 	.word	0x0000d910


	//   ....[148]....
        /*0508*/ 	.word	0x0000d9a0


	//   ....[149]....
        /*050c*/ 	.word	0x0000da40


	//   ....[150]....
        /*0510*/ 	.word	0x0000da90


	//   ....[151]....
        /*0514*/ 	.word	0x0000db60


	//   ....[152]....
        /*0518*/ 	.word	0x0000dbd0


	//   ....[153]....
        /*051c*/ 	.word	0x0000dc20


	//   ....[154]....
        /*0520*/ 	.word	0x0000dc70


	//   ....[155]....
        /*0524*/ 	.word	0x0000dcc0


	//   ....[156]....
        /*0528*/ 	.word	0x0000dd10


	//   ....[157]....
        /*052c*/ 	.word	0x0000dd60


	//   ....[158]....
        /*0530*/ 	.word	0x0000ddc0


	//   ....[159]....
        /*0534*/ 	.word	0x0000de20


	//----- nvinfo : EIATTR_VRC_CTA_INIT_COUNT
	.align		4
.L_1701:
        /*0538*/ 	.byte	0x02, 0x4a
	.zero		1
	.zero		1


	//----- nvinfo : EIATTR_EXIT_INSTR_OFFSETS
	.align		4
        /*053c*/ 	.byte	0x04, 0x1c
        /*053e*/ 	.short	(.L_1703 - .L_1702)


	//   ....[0]....
.L_1702:
        /*0540*/ 	.word	0x0000bca0


	//   ....[1]....
        /*0544*/ 	.word	0x0000c220


	//----- nvinfo : EIATTR_MAX_THREADS
	.align		4
.L_1703:
        /*0548*/ 	.byte	0x04, 0x05
        /*054a*/ 	.short	(.L_1705 - .L_1704)
.L_1704:
        /*054c*/ 	.word	0x00000040
        /*0550*/ 	.word	0x00000001
        /*0554*/ 	.word	0x00000001


	//----- nvinfo : EIATTR_CRS_STACK_SIZE
	.align		4
.L_1705:
        /*0558*/ 	.byte	0x04, 0x1e
        /*055a*/ 	.short	(.L_1707 - .L_1706)
.L_1706:
        /*055c*/ 	.word	0x00000000


	//----- nvinfo : EIATTR_CBANK_PARAM_SIZE
	.align		4
.L_1707:
        /*0560*/ 	.byte	0x03, 0x19
        /*0562*/ 	.short	0x01f0


	//----- nvinfo : EIATTR_PARAM_CBANK
	.align		4
        /*0564*/ 	.byte	0x04, 0x0a
        /*0566*/ 	.short	(.L_1709 - .L_1708)
	.align		4
.L_1708:
        /*0568*/ 	.word	index@(.nv.constant0._Z25selective_scan_bwd_kernelI32Selective_Scan_bwd_kernel_traitsILi64ELi16ELb0ELb0ELb0ELb1ELb0EfN3c107complexIfEEEEv12SSMParamsBwd)
        /*056c*/ 	.short	0x0380
        /*056e*/ 	.short	0x01f0


	//----- nvinfo : EIATTR_SW_WAR
	.align		4
.L_1709:
        /*0570*/ 	.byte	0x04, 0x36
        /*0572*/ 	.short	(.L_1711 - .L_1710)
.L_1710:
        /*0574*/ 	.word	0x00000008
.L_1711:


//--------------------- .nv.info._Z25selective_scan_bwd_kernelI32Selective_Scan_bwd_kernel_traitsILi64ELi16ELb0ELb0ELb0ELb1ELb1EfN3c107complexIfEEEEv12SSMParamsBwd --------------------------
	.section	.nv.info._Z25selective_scan_bwd_kernelI32Selective_Scan_bwd_kernel_traitsILi64ELi16ELb0ELb0ELb0ELb1ELb1EfN3c107complexIfEEEEv12SSMParamsBwd,"",@"SHT_CUDA_INFO"
	.sectionflags	@""
	.align	4


	//----- nvinfo : EIATTR_CUDA_API_VERSION
	.align		4
        /*0000*/ 	.byte	0x04, 0x37
        /*0002*/ 	.short	(.L_1713 - .L_1712)
.L_1712:
        /*0004*/ 	.word	0x00000082


	//----- nvinfo : EIATTR_KPARAM_INFO
	.align		4
.L_1713:
        /*0008*/ 	.byte	0x04, 0x17
        /*000a*/ 	.short	(.L_1715 - .L_1714)
.L_1714:
        /*000c*/ 	.word	0x00000000
        /*0010*/ 	.short	0x0000
        /*0012*/ 	.short	0x0000
        /*0014*/ 	.byte	0x00, 0xf0, 0xc1, 0x07


	//----- nvinfo : EIATTR_SPARSE_MMA_MASK
	.align		4
.L_1715:
        /*0018*/ 	.byte	0x03, 0x50
        /*001a*/ 	.short	0x0000


	//----- nvinfo : EIATTR_MAXREG_COUNT
	.align		4
        /*001c*/ 	.byte	0x03, 0x1b
        /*001e*/ 	.short	0x00ff


	//----- nvinfo : EIATTR_NUM_BARRIERS
	.align		4
        /*0020*/ 	.byte	0x02, 0x4c
        /*0022*/ 	.byte	0x01
	.zero		1


	//----- nvinfo : EIATTR_MERCURY_ISA_VERSION
	.align		4
        /*0024*/ 	.byte	0x03, 0x5f
        /*0026*/ 	.short	0x0101


	//----- nvinfo : EIATTR_INT_WARP_WIDE_INSTR_OFFSETS
	.align		4
        /*0028*/ 	.byte	0x04, 0x31
        /*002a*/ 	.short	(.L_1717 - .L_1716)


	//   ....[0]....
.L_1716:
        /*002c*/ 	.word	0x000073f0


	//----- nvinfo : EIATTR_COOP_GROUP_MASK_REGIDS
	.align		4
.L_1717:
        /*0030*/ 	.byte	0x04, 0x29
        /*0032*/ 	.short	(.L_1719 - .L_1718)


	//   ....[0]....
.L_1718:
        /*0034*/ 	.word	0xffffffff


	//   ....[1]....
        /*0038*/ 	.word	0xffffffff


	//   ....[2]....
        /*003c*/ 	.word	0xffffffff


	//   ....[3]....
        /*0040*/ 	.word	0xffffffff


	//   ....[4]....
        /*0044*/ 	.word	0xffffffff


	//   ....[5]....
        /*0048*/ 	.word	0xffffffff


	//   ....[6]....
        /*004c*/ 	.word	0xffffffff


	//   ....[7]....
        /*0050*/ 	.word	0xffffffff


	//   ....[8]....
        /*0054*/ 	.word	0xffffffff


	//   ....[9]....
        /*0058*/ 	.word	0xffffffff


	//   ....[10]....
        /*005c*/ 	.word	0xffffffff


	//   ....[11]....
        /*0060*/ 	.word	0xffffffff


	//   ....[12]....
        /*0064*/ 	.word	0xffffffff


	//   ....[13]....
        /*0068*/ 	.word	0xffffffff


	//   ....[14]....
        /*006c*/ 	.word	0xffffffff


	//   ....[15]....
        /*0070*/ 	.word	0xffffffff


	//   ....[16]....
        /*0074*/ 	.word	0xffffffff


	//   ....[17]....
        /*0078*/ 	.word	0xffffffff


	//   ....[18]....
        /*007c*/ 	.word	0xffffffff


	//   ....[19]....
        /*0080*/ 	.word	0xffffffff


	//   ....[20]....
        /*0084*/ 	.word	0xffffffff


	//   ....[21]....
        /*0088*/ 	.word	0xffffffff


	//   ....[22]....
        /*008c*/ 	.word	0xffffffff


	//   ....[23]....
        /*0090*/ 	.word	0xffffffff


	//   ....[24]....
        /*0094*/ 	.word	0xffffffff


	//   ....[25]....
        /*0098*/ 	.word	0xffffffff


	//   ....[26]....
        /*009c*/ 	.word	0xffffffff


	//   ....[27]....
        /*00a0*/ 	.word	0xffffffff


	//   ....[28]....
        /*00a4*/ 	.word	0xffffffff


	//   ....[29]....
        /*00a8*/ 	.word	0xffffffff


	//   ....[30]....
        /*00ac*/ 	.word	0xffffffff


	//   ....[31]....
        /*00b0*/ 	.word	0xffffffff


	//   ....[32]....
        /*00b4*/ 	.word	0xffffffff


	//   ....[33]....
        /*00b8*/ 	.word	0xffffffff


	//   ....[34]....
        /*00bc*/ 	.word	0xffffffff


	//   ....[35]....
        /*00c0*/ 	.word	0xffffffff


	//   ....[36]....
        /*00c4*/ 	.word	0xffffffff


	//   ....[37]....
        /*00c8*/ 	.word	0xffffffff


	//   ....[38]....
        /*00cc*/ 	.word	0xffffffff


	//   ....[39]....
        /*00d0*/ 	.word	0xffffffff


	//   ....[40]....
        /*00d4*/ 	.word	0xffffffff


	//   ....[41]....
        /*00d8*/ 	.word	0xffffffff


	//   ....[42]....
        /*00dc*/ 	.word	0xffffffff


	//   ....[43]....
        /*00e0*/ 	.word	0xffffffff


	//   ....[44]....
        /*00e4*/ 	.word	0xffffffff


	//   ....[45]....
        /*00e8*/ 	.word	0xffffffff


	//   ....[46]....
        /*00ec*/ 	.word	0xffffffff


	//   ....[47]....
        /*00f0*/ 	.word	0xffffffff


	//   ....[48]....
        /*00f4*/ 	.word	0xffffffff


	//   ....[49]....
        /*00f8*/ 	.word	0xffffffff


	//   ....[50]....
        /*00fc*/ 	.word	0xffffffff


	//   ....[51]....
        /*0100*/ 	.word	0xffffffff


	//   ....[52]....
        /*0104*/ 	.word	0xffffffff


	//   ....[53]....
        /*0108*/ 	.word	0xffffffff


	//   ....[54]....
        /*010c*/ 	.word	0xffffffff


	//   ....[55]....
        /*0110*/ 	.word	0xffffffff


	//   ....[56]....
        /*0114*/ 	.word	0xffffffff


	//   ....[57]....
        /*0118*/ 	.word	0xffffffff


	//   ....[58]....
        /*011c*/ 	.word	0xffffffff


	//   ....[59]....
        /*0120*/ 	.word	0xffffffff


	//   ....[60]....
        /*0124*/ 	.word	0xffffffff


	//   ....[61]....
        /*0128*/ 	.word	0xffffffff


	//   ....[62]....
        /*012c*/ 	.word	0xffffffff


	//   ....[63]....
        /*0130*/ 	.word	0xffffffff


	//   ....[64]....
        /*0134*/ 	.word	0xffffffff


	//   ....[65]....
        /*0138*/ 	.word	0xffffffff


	//   ....[66]....
        /*013c*/ 	.word	0xffffffff


	//   ....[67]....
        /*0140*/ 	.word	0xffffffff


	//   ....[68]....
        /*0144*/ 	.word	0xffffffff


	//   ....[69]....
        /*0148*/ 	.word	0xffffffff


	//   ....[70]....
        /*014c*/ 	.word	0xffffffff


	//   ....[71]....
        /*0150*/ 	.word	0xffffffff


	//   ....[72]....
        /*0154*/ 	.word	0xffffffff


	//   ....[73]....
        /*0158*/ 	.word	0xffffffff


	//   ....[74]....
        /*015c*/ 	.word	0xffffffff


	//   ....[75]....
        /*0160*/ 	.word	0xffffffff


	//   ....[76]....
        /*0164*/ 	.word	0xffffffff


	//   ....[77]....
        /*0168*/ 	.word	0xffffffff


	//   ....[78]....
        /*016c*/ 	.word	0xffffffff


	//   ....[79]....
        /*0170*/ 	.word	0xffffffff


	//   ....[80]....
        /*0174*/ 	.word	0xffffffff


	//   ....[81]....
        /*0178*/ 	.word	0xffffffff


	//   ....[82]....
        /*017c*/ 	.word	0xffffffff


	//   ....[83]....
        /*0180*/ 	.word	0xffffffff


	//   ....[84]....
        /*0184*/ 	.word	0xffffffff


	//   ....[85]....
        /*0188*/ 	.word	0xffffffff


	//   ....[86]....
        /*018c*/ 	.word	0xffffffff


	//   ....[87]....
        /*0190*/ 	.word	0xffffffff


	//   ....[88]....
        /*0194*/ 	.word	0xffffffff


	//   ....[89]....
        /*0198*/ 	.word	0xffffffff


	//   ....[90]....
        /*019c*/ 	.word	0xffffffff


	//   ....[91]....
        /*01a0*/ 	.word	0xffffffff


	//   ....[92]....
        /*01a4*/ 	.word	0xffffffff


	//   ....[93]....
        /*01a8*/ 	.word	0xffffffff


	//   ....[94]....
        /*01ac*/ 	.word	0xffffffff


	//   ....[95]....
        /*01b0*/ 	.word	0xffffffff


	//   ....[96]....
        /*01b4*/ 	.word	0xffffffff


	//   ....[97]....
        /*01b8*/ 	.word	0xffffffff


	//   ....[98]....
        /*01bc*/ 	.word	0xffffffff


	//   ....[99]....
        /*01c0*/ 	.word	0xffffffff


	//   ....[100]....
        /*01c4*/ 	.word	0x05000002


	//   ....[101]....
        /*01c8*/ 	.word	0x05000002


	//   ....[102]....
        /*01cc*/ 	.word	0x05000002


	//   ....[103]....
        /*01d0*/ 	.word	0x05000002


	//   ....[104]....
        /*01d4*/ 	.word	0x05000002


	//   ....[105]....
        /*01d8*/ 	.word	0x05000002


	//   ....[106]....
        /*01dc*/ 	.word	0x05000002


	//   ....[107]....
        /*01e0*/ 	.word	0x05000002


	//   ....[108]....
        /*01e4*/ 	.word	0x05000002


	//   ....[109]....
        /*01e8*/ 	.word	0x05000002


	//   ....[110]....
        /*01ec*/ 	.word	0x05000002


	//   ....[111]....
        /*01f0*/ 	.word	0x05000002


	//   ....[112]....
        /*01f4*/ 	.word	0x05000002


	//   ....[113]....
        /*01f8*/ 	.word	0x05000002


	//   ....[114]....
        /*01fc*/ 	.word	0x05000002


	//   ....[115]....
        /*0200*/ 	.word	0x05000002


	//   ....[116]....
        /*0204*/ 	.word	0x05000002


	//   ....[117]....
        /*0208*/ 	.word	0x05000002


	//   ....[118]....
        /*020c*/ 	.word	0x05000002


	//   ....[119]....
        /*0210*/ 	.word	0x05000002


	//   ....[120]....
        /*0214*/ 	.word	0x05000002


	//   ....[121]....
        /*0218*/ 	.word	0x05000002


	//   ....[122]....
        /*021c*/ 	.word	0x05000002


	//   ....[123]....
        /*0220*/ 	.word	0x05000002


	//   ....[124]....
        /*0224*/ 	.word	0x05000002


	//   ....[125]....
        /*0228*/ 	.word	0x05000002


	//   ....[126]....
        /*022c*/ 	.word	0x05000002


	//   ....[127]....
        /*0230*/ 	.word	0x05000002


	//   ....[128]....
        /*0234*/ 	.word	0x05000002


	//   ....[129]....
        /*0238*/ 	.word	0x05000002


	//   ....[130]....
        /*023c*/ 	.word	0x05000002


	//   ....[131]....
        /*0240*/ 	.word	0x05000002


	//   ....[132]....
        /*0244*/ 	.word	0x05000002


	//   ....[133]....
        /*0248*/ 	.word	0x05000002


	//   ....[134]....
        /*024c*/ 	.word	0x05000002


	//   ....[135]....
        /*0250*/ 	.word	0x05000002


	//   ....[136]....
        /*0254*/ 	.word	0x05000002


	//   ....[137]....
        /*0258*/ 	.word	0x05000002


	//   ....[138]....
        /*025c*/ 	.word	0x05000002


	//   ....[139]....
        /*0260*/ 	.word	0x05000002


	//   ....[140]....
        /*0264*/ 	.word	0x05000002


	//   ....[141]....
        /*0268*/ 	.word	0x05000002


	//   ....[142]....
        /*026c*/ 	.word	0x05000002


	//   ....[143]....
        /*0270*/ 	.word	0x05000002


	//   ....[144]....
        /*0274*/ 	.word	0x05000002


	//   ....[145]....
        /*0278*/ 	.word	0x05000002


	//   ....[146]....
        /*027c*/ 	.word	0x05000002


	//   ....[147]....
        /*0280*/ 	.word	0x05000002


	//   ....[148]....
        /*0284*/ 	.word	0x05000002


	//   ....[149]....
        /*0288*/ 	.word	0x05000002


	//   ....[150]....
        /*028c*/ 	.word	0x05000002


	//   ....[151]....
        /*0290*/ 	.word	0x05000002


	//   ....[152]....
        /*0294*/ 	.word	0x05000002


	//   ....[153]....
        /*0298*/ 	.word	0x05000002


	//   ....[154]....
        /*029c*/ 	.word	0x05000002


	//   ....[155]....
        /*02a0*/ 	.word	0x05000002


	//   ....[156]....
        /*02a4*/ 	.word	0x05000002


	//   ....[157]....
        /*02a8*/ 	.word	0x05000002


	//   ....[158]....
        /*02ac*/ 	.word	0x05000002


	//   ....[159]....
        /*02b0*/ 	.word	0x05000002


	//   ....[160]....
        /*02b4*/ 	.word	0x05000002


	//   ....[161]....
        /*02b8*/ 	.word	0x05000002


	//   ....[162]....
        /*02bc*/ 	.word	0x05000002


	//   ....[163]....
        /*02c0*/ 	.word	0x05000002


	//----- nvinfo : EIATTR_COOP_GROUP_INSTR_OFFSETS
	.align		4
.L_1719:
        /*02c4*/ 	.byte	0x04, 0x28
        /*02c6*/ 	.short	(.L_1721 - .L_1720)


	//   ....[0]....
.L_1720:
        /*02c8*/ 	.word	0x000010b0


	//   ....[1]....
        /*02cc*/ 	.word	0x00001630


	//   ....[2]....
        /*02d0*/ 	.word	0x00001be0


	//   ....[3]....
        /*02d4*/ 	.word	0x00004640


	//   ....[4]....
        /*02d8*/ 	.word	0x00004d10


	//   ....[5]....
        /*02dc*/ 	.word	0x000055c0


	//   ....[6]....
        /*02e0*/ 	.word	0x00005e80


	//   ....[7]....
        /*02e4*/ 	.word	0x00007f80


	//   ....[8]....
        /*02e8*/ 	.word	0x00007f90


	//   ....[9]....
        /*02ec*/ 	.word	0x00007fa0


	//   ....[10]....
        /*02f0*/ 	.word	0x00007fb0


	//   ....[11]....
        /*02f4*/ 	.word	0x00008040


	//   ....[12]....
        /*02f8*/ 	.word	0x00008070


	//   ....[13]....
        /*02fc*/ 	.word	0x00008080


	//   ....[14]....
        /*0300*/ 	.word	0x00008090


	//   ....[15]....
        /*0304*/ 	.word	0x00008120


	//   ....[16]....
        /*0308*/ 	.word	0x00008150


	//   ....[17]....
        /*030c*/ 	.word	0x00008160


	//   ....[18]....
        /*0310*/ 	.word	0x00008170


	//   ....[19]....
        /*0314*/ 	.word	0x00008210


	//   ....[20]....
        /*0318*/ 	.word	0x00008230


	//   ....[21]....
        /*031c*/ 	.word	0x00008240


	//   ....[22]....
        /*0320*/ 	.word	0x00008250


	//   ....[23]....
        /*0324*/ 	.word	0x00008300


	//   ....[24]....
        /*0328*/ 	.word	0x00008310


	//   ....[25]....
        /*032c*/ 	.word	0x00008320


	//   ....[26]....
        /*0330*/ 	.word	0x00008330


	//   ....[27]....
        /*0334*/ 	.word	0x00008490


	//   ....[28]....
        /*0338*/ 	.word	0x000084a0


	//   ....[29]....
        /*033c*/ 	.word	0x000084b0


	//   ....[30]....
        /*0340*/ 	.word	0x000084c0


	//   ....[31]....
        /*0344*/ 	.word	0x000084d0


	//   ....[32]....
        /*0348*/ 	.word	0x000084e0


	//   ....[33]....
        /*034c*/ 	.word	0x000084f0


	//   ....[34]....
        /*0350*/ 	.word	0x00008500


	//   ....[35]....
        /*0354*/ 	.word	0x000097c0


	//   ....[36]....
        /*0358*/ 	.word	0x000097e0


	//   ....[37]....
        /*035c*/ 	.word	0x000097f0


	//   ....[38]....
        /*0360*/ 	.word	0x00009800


	//   ....[39]....
        /*0364*/ 	.word	0x00009910


	//   ....[40]....
        /*0368*/ 	.word	0x00009920


	//   ....[41]....
        /*036c*/ 	.word	0x00009930


	//   ....[42]....
        /*0370*/ 	.word	0x00009940


	//   ....[43]....
        /*0374*/ 	.word	0x00009a50


	//   ....[44]....
        /*0378*/ 	.word	0x00009a60


	//   ....[45]....
        /*037c*/ 	.word	0x00009a70


	//   ....[46]....
        /*0380*/ 	.word	0x00009a80


	//   ....[47]....
        /*0384*/ 	.word	0x00009b90


	//   ....[48]....
        /*0388*/ 	.word	0x00009ba0


	//   ....[49]....
        /*038c*/ 	.word	0x00009bb0


	//   ....[50]....
        /*0390*/ 	.word	0x00009bc0


	//   ....[51]....
        /*0394*/ 	.word	0x00009cd0


	//   ....[52]....
        /*0398*/ 	.word	0x00009ce0


	//   ....[53]....
        /*039c*/ 	.word	0x00009cf0


	//   ....[54]....
        /*03a0*/ 	.word	0x00009d00


	//   ....[55]....
        /*03a4*/ 	.word	0x00009e10


	//   ....[56]....
        /*03a8*/ 	.word	0x00009e20


	//   ....[57]....
        /*03ac*/ 	.word	0x00009e30


	//   ....[58]....
        /*03b0*/ 	.word	0x00009e40


	//   ....[59]....
        /*03b4*/ 	.word	0x00009e50


	//   ....[60]....
        /*03b8*/ 	.word	0x00009e60


	//   ....[61]....
        /*03bc*/ 	.word	0x00009e70


	//   ....[62]....
        /*03c0*/ 	.word	0x00009eb0


	//   ....[63]....
        /*03c4*/ 	.word	0x00009ef0


	//   ....[64]....
        /*03c8*/ 	.word	0x00009f30


	//   ....[65]....
        /*03cc*/ 	.word	0x00009f50


	//   ....[66]....
        /*03d0*/ 	.word	0x00009f70


	//   ....[67]....
        /*03d4*/ 	.word	0x0000b4e0


	//   ....[68]....
        /*03d8*/ 	.word	0x0000b560


	//   ....[69]....
        /*03dc*/ 	.word	0x0000b5a0


	//   ....[70]....
        /*03e0*/ 	.word	0x0000b600


	//   ....[71]....
        /*03e4*/ 	.word	0x0000b6b0


	//   ....[72]....
        /*03e8*/ 	.word	0x0000b730


	//   ....[73]....
        /*03ec*/ 	.word	0x0000b770


	//   ....[74]....
        /*03f0*/ 	.word	0x0000b7d0


	//   ....[75]....
        /*03f4*/ 	.word	0x0000b8c0


	//   ....[76]....
        /*03f8*/ 	.word	0x0000b910


	//   ....[77]....
        /*03fc*/ 	.word	0x0000b960


	//   ....[78]....
        /*0400*/ 	.word	0x0000b9a0


	//   ....[79]....
        /*0404*/ 	.word	0x0000baf0


	//   ....[80]....
        /*0408*/ 	.word	0x0000bb30


	//   ....[81]....
        /*040c*/ 	.word	0x0000bb70


	//   ....[82]....
        /*0410*/ 	.word	0x0000bbb0


	//   ....[83]....
        /*0414*/ 	.word	0x0000bcc0


	//   ....[84]....
        /*0418*/ 	.word	0x0000bd00


	//   ....[85]....
        /*041c*/ 	.word	0x0000bd30


	//   ....[86]....
        /*0420*/ 	.word	0x0000bd40


	//   ....[87]....
        /*0424*/ 	.word	0x0000c5b0


	//   ....[88]....
        /*0428*/ 	.word	0x0000cd60


	//   ....[89]....
        /*042c*/ 	.word	0x0000d3f0


	//   ....[90]....
        /*0430*/ 	.word	0x0000d9d0


	//   ....[91]....
        /*0434*/ 	.word	0x0000da10


	//   ....[92]....
        /*0438*/ 	.word	0x0000da70


	//   ....[93]....
        /*043c*/ 	.word	0x0000dad0


	//   ....[94]....
        /*0440*/ 	.word	0x0000daf0


	//   ....[95]....
        /*0444*/ 	.word	0x0000dc60


	//   ....[96]....
        /*0448*/ 	.word	0x0000dca0


	//   ....[97]....
        /*044c*/ 	.word	0x0000dd00


	//   ....[98]....
        /*0450*/ 	.word	0x0000dd50


	//   ....[99]....
        /*0454*/ 	.word	0x0000dd70


	//   ....[100]....
        /*0458*/ 	.word	0x0000e4d0


	//   ....[101]....
        /*045c*/ 	.word	0x0000e520


	//   ....[102]....
        /*0460*/ 	.word	0x0000e570


	//   ....[103]....
        /*0464*/ 	.word	0x0000e5c0


	//   ....[104]....
        /*0468*/ 	.word	0x0000e6b0


	//   ....[105]....
        /*046c*/ 	.word	0x0000e700


	//   ....[106]....
        /*0470*/ 	.word	0x0000e750


	//   ....[107]....
        /*0474*/ 	.word	0x0000e7a0


	//   ....[108]....
        /*0478*/ 	.word	0x0000e890


	//   ....[109]....
        /*047c*/ 	.word	0x0000e8e0


	//   ....[110]....
        /*0480*/ 	.word	0x0000e930


	//   ....[111]....
        /*0484*/ 	.word	0x0000e980


	//   ....[112]....
        /*0488*/ 	.word	0x0000ea70


	//   ....[113]....
        /*048c*/ 	.word	0x0000eac0


	//   ....[114]....
        /*0490*/ 	.word	0x0000eb10


	//   ....[115]....
        /*0494*/ 	.word	0x0000eb60


	//   ....[116]....
        /*0498*/ 	.word	0x0000ec50


	//   ....[117]....
        /*049c*/ 	.word	0x0000eca0


	//   ....[118]....
        /*04a0*/ 	.word	0x0000ecf0


	//   ....[119]....
        /*04a4*/ 	.word	0x0000ed40


	//   ....[120]....
        /*04a8*/ 	.word	0x0000edd0


	//   ....[121]....
        /*04ac*/ 	.word	0x0000ee70


	//   ....[122]....
        /*04b0*/ 	.word	0x0000ef10


	//   ....[123]....
        /*04b4*/ 	.word	0x0000efb0


	//   ....[124]....
        /*04b8*/ 	.word	0x0000f050


	//   ....[125]....
        /*04bc*/ 	.word	0x0000f100


	//   ....[126]....
        /*04c0*/ 	.word	0x0000f150


	//   ....[127]....
        /*04c4*/ 	.word	0x0000f1a0


	//   ....[128]....
        /*04c8*/ 	.word	0x0000f1f0


	//   ....[129]....
        /*04cc*/ 	.word	0x0000f240


	//   ....[130]....
        /*04d0*/ 	.word	0x0000f290


	//   ....[131]....
        /*04d4*/ 	.word	0x0000f2e0


	//   ....[132]....
        /*04d8*/ 	.word	0x0000f380


	//   ....[133]....
        /*04dc*/ 	.word	0x0000f3d0


	//   ....[134]....
        /*04e0*/ 	.word	0x0000f420


	//   ....[135]....
        /*04e4*/ 	.word	0x0000f470


	//   ....[136]....
        /*04e8*/ 	.word	0x0000f500


	//   ....[137]....
        /*04ec*/ 	.word	0x0000f590


	//   ....[138]....
        /*04f0*/ 	.word	0x0000f5e0


	//   ....[139]....
        /*04f4*/ 	.word	0x0000f630


	//   ....[140]....
        /*04f8*/ 	.word	0x0000f6c0


	//   ....[141]....
        /*04fc*/ 	.word	0x0000f750


	//   ....[142]....
        /*0500*/ 	.word	0x0000f7a0


	//   ....[143]....
        /*0504*/ 	.word	0x0000f7f0


	//   ....[144]....
        /*0508*/ 	.word	0x0000f880


	//   ....[145]....
        /*050c*/ 	.word	0x0000f910


	//   ....[146]....
        /*0510*/ 	.word	0x0000f960


	//   ....[147]....
        /*0514*/ 	.word	0x0000f9b0


	//   ....[148]....
        /*0518*/ 	.word	0x0000fa40


	//   ....[149]....
        /*051c*/ 	.word	0x0000fad0


	//   ....[150]....
        /*0520*/ 	.word	0x0000fb20


	//   ....[151]....
        /*0524*/ 	.word	0x0000fb70


	//   ....[152]....
        /*0528*/ 	.word	0x0000fc00


	//   ....[153]....
        /*052c*/ 	.word	0x0000fca0


	//   ....[154]....
        /*0530*/ 	.word	0x0000fcf0


	//   ....[155]....
        /*0534*/ 	.word	0x0000fdc0


	//   ....[156]....
        /*0538*/ 	.word	0x0000fe40


	//   ....[157]....
        /*053c*/ 	.word	0x0000fe90


	//   ....[158]....
        /*0540*/ 	.word	0x0000fee0


	//   ....[159]....
        /*0544*/ 	.word	0x0000ff30


	//   ....[160]....
        /*0548*/ 	.word	0x0000ff70


	//   ....[161]....
        /*054c*/ 	.word	0x0000ffc0


	//   ....[162]....
        /*0550*/ 	.word	0x00010010


	//   ....[163]....
        /*0554*/ 	.word	0x00010070


	//----- nvinfo : EIATTR_VRC_CTA_INIT_COUNT
	.align		4
.L_1721:
        /*0558*/ 	.byte	0x02, 0x4a
	.zero		1
	.zero		1


	//----- nvinfo : EIATTR_EXIT_INSTR_OFFSETS
	.align		4
        /*055c*/ 	.byte	0x04, 0x1c
        /*055e*/ 	.short	(.L_1723 - .L_1722)


	//   ....[0]....
.L_1722:
        /*0560*/ 	.word	0x0000de80


	//   ....[1]....
        /*0564*/ 	.word	0x0000e470


	//----- nvinfo : EIATTR_MAX_THREADS
	.align		4
.L_1723:
        /*0568*/ 	.byte	0x04, 0x05
        /*056a*/ 	.short	(.L_1725 - .L_1724)
.L_1724:
        /*056c*/ 	.word	0x00000040
        /*0570*/ 	.word	0x00000001
        /*0574*/ 	.word	0x00000001


	//----- nvinfo : EIATTR_CRS_STACK_SIZE
	.align		4
.L_1725:
        /*0578*/ 	.byte	0x04, 0x1e
        /*057a*/ 	.short	(.L_1727 - .L_1726)
.L_1726:
        /*057c*/ 	.word	0x00000000


	//----- nvinfo : EIATTR_CBANK_PARAM_SIZE
	.align		4
.L_1727:
        /*0580*/ 	.byte	0x03, 0x19
        /*0582*/ 	.short	0x01f0


	//----- nvinfo : EIATTR_PARAM_CBANK
	.align		4
        /*0584*/ 	.byte	0x04, 0x0a
        /*0586*/ 	.short	(.L_1729 - .L_1728)
	.align		4
.L_1728:
        /*0588*/ 	.word	index@(.nv.constant0._Z25selective_scan_bwd_kernelI32Selective_Scan_bwd_kernel_traitsILi64ELi16ELb0ELb0ELb0ELb1ELb1EfN3c107complexIfEEEEv12SSMParamsBwd)
        /*058c*/ 	.short	0x0380
        /*058e*/ 	.short	0x01f0


	//----- nvinfo : EIATTR_SW_WAR
	.align		4
.L_1729:
        /*0590*/ 	.byte	0x04, 0x36
        /*0592*/ 	.short	(.L_1731 - .L_1730)
.L_1730:
        /*0594*/ 	.word	0x00000008
.L_1731:


//--------------------- .nv.info._Z25selective_scan_bwd_kernelI32Selective_Scan_bwd_kernel_traitsILi64ELi16ELb0ELb0ELb1ELb0ELb0EfN3c107complexIfEEEEv12SSMParamsBwd --------------------------
	.section	.nv.info._Z25selective_scan_bwd_kernelI32Selective_Scan_bwd_kernel_traitsILi64ELi16ELb0ELb0ELb1ELb0ELb0EfN3c107complexIfEEEEv12SSMParamsBwd,"",@"SHT_CUDA_INFO"
	.sectionflags	@""
	.align	4


	//----- nvinfo : EIATTR_CUDA_API_VERSION
	.align		4
        /*0000*/ 	.byte	0x04, 0x37
        /*0002*/ 	.short	(.L_1733 - .L_1732)
.L_1732:
        /*0004*/ 	.word	0x00000082


	//----- nvinfo : EIATTR_KPARAM_INFO
	.align		4
.L_1733:
        /*0008*/ 	.byte	0x04, 0x17
        /*000a*/ 	.short	(.L_1735 - .L_1734)
.L_1734:
        /*000c*/ 	.word	0x00000000
        /*0010*/ 	.short	0x0000
        /*0012*/ 	.short	0x0000
        /*0014*/ 	.byte	0x00, 0xf0, 0xc1, 0x07


	//----- nvinfo : EIATTR_SPARSE_MMA_MASK
	.align		4
.L_1735:
        /*0018*/ 	.byte	0x03, 0x50
        /*001a*/ 	.short	0x0000


	//----- nvinfo : EIATTR_MAXREG_COUNT
	.align		4
        /*001c*/ 	.byte	0x03, 0x1b
        /*001e*/ 	.short	0x00ff


	//----- nvinfo : EIATTR_NUM_BARRIERS
	.align		4
        /*0020*/ 	.byte	0x02, 0x4c
        /*0022*/ 	.byte	0x01
	.zero		1


	//----- nvinfo : EIATTR_ANNOTATIONS
	.align		4
        /*0024*/ 	.byte	0x04, 0x55
        /*0026*/ 	.short	(.L_1737 - .L_1736)


	//   ....[0]....
.L_1736:
        /* <DEDUP_REMOVED lines=10> */


	//----- nvinfo : EIATTR_MERCURY_ISA_VERSION
	.align		4
.L_1737:
        /*00b8*/ 	.byte	0x03, 0x5f
        /*00ba*/ 	.short	0x0101


	//----- nvinfo : EIATTR_INT_WARP_WIDE_INSTR_OFFSETS
	.align		4
        /*00bc*/ 	.byte	0x04, 0x31
        /*00be*/ 	.short	(.L_1739 - .L_1738)


	//   ....[0]....
.L_1738:
        /*00c0*/ 	.word	0x00006800


	//   ....[1]....
        /*00c4*/ 	.word	0x000076d0


	//----- nvinfo : EIATTR_COOP_GROUP_MASK_REGIDS
	.align		4
.L_1739:
        /*00c8*/ 	.byte	0x04, 0x29
        /*00ca*/ 	.short	(.L_1741 - .L_1740)


	//   ....[0]....
.L_1740:
        /*00cc*/ 	.word	0xffffffff


	//   ....[1]....
        /*00d0*/ 	.word	0xffffffff


	//   ....[2]....
        /*00d4*/ 	.word	0xffffffff


	//   ....[3]....
        /*00d8*/ 	.word	0xffffffff


	//   ....[4]....
        /*00dc*/ 	.word	0xffffffff


	//   ....[5]....
        /*00e0*/ 	.word	0xffffffff


	//   ....[6]....
        /*00e4*/ 	.word	0xffffffff


	//   ....[7]....
        /*00e8*/ 	.word	0xffffffff


	//   ....[8]....
        /*00ec*/ 	.word	0xffffffff


	//   ....[9]....
        /*00f0*/ 	.word	0xffffffff


	//   ....[10]....
        /*00f4*/ 	.word	0xffffffff


	//   ....[11]....
        /*00f8*/ 	.word	0xffffffff


	//   ....[12]....
        /*00fc*/ 	.word	0xffffffff


	//   ....[13]....
        /*0100*/ 	.word	0xffffffff


	//   ....[14]....
        /*0104*/ 	.word	0xffffffff


	//   ....[15]....
        /*0108*/ 	.word	0xffffffff


	//   ....[16]....
        /*010c*/ 	.word	0xffffffff


	//   ....[17]....
        /*0110*/ 	.word	0xffffffff


	//   ....[18]....
        /*0114*/ 	.word	0xffffffff


	//   ....[19]....
        /*0118*/ 	.word	0xffffffff


	//   ....[20]....
        /*011c*/ 	.word	0xffffffff


	//   ....[21]....
        /*0120*/ 	.word	0xffffffff


	//   ....[22]....
        /*0124*/ 	.word	0xffffffff


	//   ....[23]....
        /*0128*/ 	.word	0xffffffff


	//   ....[24]....
        /*012c*/ 	.word	0xffffffff


	//   ....[25]....
        /*0130*/ 	.word	0xffffffff


	//   ....[26]....
        /*0134*/ 	.word	0xffffffff


	//   ....[27]....
        /*0138*/ 	.word	0xffffffff


	//   ....[28]....
        /*013c*/ 	.word	0xffffffff


	//   ....[29]....
        /*0140*/ 	.word	0xffffffff


	//   ....[30]....
        /*0144*/ 	.word	0xffffffff


	//   ....[31]....
        /*0148*/ 	.word	0xffffffff


	//   ....[32]....
        /*014c*/ 	.word	0xffffffff


	//   ....[33]....
        /*0150*/ 	.word	0xffffffff


	//   ....[34]....
        /*0154*/ 	.word	0xffffffff


	//   ....[35]....
        /*0158*/ 	.word	0xffffffff


	//   ....[36]....
        /*015c*/ 	.word	0xffffffff


	//   ....[37]....
        /*0160*/ 	.word	0xffffffff


	//   ....[38]....
        /*0164*/ 	.word	0xffffffff


	//   ....[39]....
        /*0168*/ 	.word	0xffffffff


	//   ....[40]....
        /*016c*/ 	.word	0xffffffff


	//   ....[41]....
        /*0170*/ 	.word	0xffffffff


	//   ....[42]....
        /*0174*/ 	.word	0xffffffff


	//   ....[43]....
        /*0178*/ 	.word	0xffffffff


	//   ....[44]....
        /*017c*/ 	.word	0xffffffff


	//   ....[45]....
        /*0180*/ 	.word	0xffffffff


	//   ....[46]....
        /*0184*/ 	.word	0xffffffff


	//   ....[47]....
        /*0188*/ 	.word	0xffffffff


	//   ....[48]....
        /*018c*/ 	.word	0xffffffff


	//   ....[49]....
        /*0190*/ 	.word	0xffffffff


	//   ....[50]....
        /*0194*/ 	.word	0xffffffff


	//   ....[51]....
        /*0198*/ 	.word	0xffffffff


	//   ....[52]....
        /*019c*/ 	.word	0xffffffff


	//   ....[53]....
        /*01a0*/ 	.word	0xffffffff


	//   ....[54]....
        /*01a4*/ 	.word	0xffffffff


	//   ....[55]....
        /*01a8*/ 	.word	0xffffffff


	//   ....[56]....
        /*01ac*/ 	.word	0xffffffff


	//   ....[57]....
        /*01b0*/ 	.word	0xffffffff


	//   ....[58]....
        /*01b4*/ 	.word	0xffffffff


	//   ....[59]....
        /*01b8*/ 	.word	0xffffffff


	//   ....[60]....
        /*01bc*/ 	.word	0xffffffff


	//   ....[61]....
        /*01c0*/ 	.word	0xffffffff


	//   ....[62]....
        /*01c4*/ 	.word	0xffffffff


	//   ....[63]....
        /*01c8*/ 	.word	0xffffffff


	//   ....[64]....
        /*01cc*/ 	.word	0xffffffff


	//   ....[65]....
        /*01d0*/ 	.word	0xffffffff


	//   ....[66]....
        /*01d4*/ 	.word	0xffffffff


	//   ....[67]....
        /*01d8*/ 	.word	0xffffffff


	//   ....[68]....
        /*01dc*/ 	.word	0xffffffff


	//   ....[69]....
        /*01e0*/ 	.word	0xffffffff


	//   ....[70]....
        /*01e4*/ 	.word	0xffffffff


	//   ....[71]....
        /*01e8*/ 	.word	0xffffffff


	//   ....[72]....
        /*01ec*/ 	.word	0xffffffff


	//   ....[73]....
        /*01f0*/ 	.word	0xffffffff


	//   ....[74]....
        /*01f4*/ 	.word	0xffffffff


	//   ....[75]....
        /*01f8*/ 	.word	0xffffffff


	//   ....[76]....
        /*01fc*/ 	.word	0xffffffff


	//   ....[77]....
        /*0200*/ 	.word	0xffffffff


	//   ....[78]....
        /*0204*/ 	.word	0xffffffff


	//   ....[79]....
        /*0208*/ 	.word	0xffffffff


	//   ....[80]....
        /*020c*/ 	.word	0xffffffff


	//   ....[81]....
        /*0210*/ 	.word	0xffffffff


	//   ....[82]....
        /*0214*/ 	.word	0xffffffff


	//   ....[83]....
        /*0218*/ 	.word	0xffffffff


	//   ....[84]....
        /*021c*/ 	.word	0xffffffff


	//   ....[85]....
        /*0220*/ 	.word	0xffffffff


	//   ....[86]....
        /*0224*/ 	.word	0xffffffff


	//   ....[87]....
        /*0228*/ 	.word	0xffffffff


	//   ....[88]....
        /*022c*/ 	.word	0xffffffff


	//   ....[89]....
        /*0230*/ 	.word	0xffffffff


	//   ....[90]....
        /*0234*/ 	.word	0xffffffff


	//   ....[91]....
        /*0238*/ 	.word	0xffffffff


	//   ....[92]....
        /*023c*/ 	.word	0xffffffff


	//   ....[93]....
        /*0240*/ 	.word	0xffffffff


	//   ....[94]....
        /*0244*/ 	.word	0xffffffff


	//   ....[95]....
        /*0248*/ 	.word	0xffffffff


	//   ....[96]....
        /*024c*/ 	.word	0x05000047


	//   ....[97]....
        /*0250*/ 	.word	0x05000047


	//   ....[98]....
        /*0254*/ 	.word	0x05000047


	//   ....[99]....
        /*0258*/ 	.word	0x05000047


	//   ....[100]....
        /*025c*/ 	.word	0x05000047


	//   ....[101]....
        /*0260*/ 	.word	0x05000047


	//   ....[102]....
        /*0264*/ 	.word	0x05000047


	//   ....[103]....
        /*0268*/ 	.word	0x05000047


	//   ....[104]....
        /*026c*/ 	.word	0x05000047


	//   ....[105]....
        /*0270*/ 	.word	0x05000047


	//   ....[106]....
        /*0274*/ 	.word	0x05000047


	//   ....[107]....
        /*0278*/ 	.word	0x05000047


	//   ....[108]....
        /*027c*/ 	.word	0x05000047


	//   ....[109]....
        /*0280*/ 	.word	0x05000047


	//   ....[110]....
        /*0284*/ 	.word	0x05000047


	//   ....[111]....
        /*0288*/ 	.word	0x05000047


	//   ....[112]....
        /*028c*/ 	.word	0x05000047


	//   ....[113]....
        /*0290*/ 	.word	0x05000047


	//   ....[114]....
        /*0294*/ 	.word	0x05000047


	//   ....[115]....
        /*0298*/ 	.word	0x05000047


	//   ....[116]....
        /*029c*/ 	.word	0x05000047


	//   ....[117]....
        /*02a0*/ 	.word	0x05000047


	//   ....[118]....
        /*02a4*/ 	.word	0x05000047


	//   ....[119]....
        /*02a8*/ 	.word	0x05000047


	//   ....[120]....
        /*02ac*/ 	.word	0x05000047


	//   ....[121]....
        /*02b0*/ 	.word	0x05000047


	//   ....[122]....
        /*02b4*/ 	.word	0x05000047


	//   ....[123]....
        /*02b8*/ 	.word	0x05000047


	//   ....[124]....
        /*02bc*/ 	.word	0x05000047


	//   ....[125]....
        /*02c0*/ 	.word	0x05000047


	//   ....[126]....
        /*02c4*/ 	.word	0x05000047


	//   ....[127]....
        /*02c8*/ 	.word	0x05000047


	//   ....[128]....
        /*02cc*/ 	.word	0x05000047


	//   ....[129]....
        /*02d0*/ 	.word	0x05000047


	//   ....[130]....
        /*02d4*/ 	.word	0x05000047


	//   ....[131]....
        /*02d8*/ 	.word	0x05000047


	//   ....[132]....
        /*02dc*/ 	.word	0x05000047


	//   ....[133]....
        /*02e0*/ 	.word	0x05000047


	//   ....[134]....
        /*02e4*/ 	.word	0x05000047


	//   ....[135]....
        /*02e8*/ 	.word	0x05000047


	//   ....[136]....
        /*02ec*/ 	.word	0x05000047


	//   ....[137]....
        /*02f0*/ 	.word	0x05000047


	//   ....[138]....
        /*02f4*/ 	.word	0x05000047


	//   ....[139]....
        /*02f8*/ 	.word	0x05000047


	//   ....[140]....
        /*02fc*/ 	.word	0x05000047


	//   ....[141]....
        /*0300*/ 	.word	0x05000047


	//   ....[142]....
        /*0304*/ 	.word	0x05000047


	//   ....[143]....
        /*0308*/ 	.word	0x05000047


	//   ....[144]....
        /*030c*/ 	.word	0x05000047


	//   ....[145]....
        /*0310*/ 	.word	0x05000047


	//   ....[146]....
        /*0314*/ 	.word	0x05000047


	//   ....[147]....
        /*0318*/ 	.word	0x05000047


	//   ....[148]....
        /*031c*/ 	.word	0x05000047


	//   ....[149]....
        /*0320*/ 	.word	0x05000047


	//   ....[150]....
        /*0324*/ 	.word	0x05000047


	//   ....[151]....
        /*0328*/ 	.word	0x05000047


	//   ....[152]....
        /*032c*/ 	.word	0x05000047


	//   ....[153]....
        /*0330*/ 	.word	0x05000047


	//   ....[154]....
        /*0334*/ 	.word	0x05000047


	//   ....[155]....
        /*0338*/ 	.word	0x05000047


	//   ....[156]....
        /*033c*/ 	.word	0x05000047


	//   ....[157]....
        /*0340*/ 	.word	0x05000047


	//   ....[158]....
        /*0344*/ 	.word	0x05000047


	//   ....[159]....
        /*0348*/ 	.word	0x05000047


	//----- nvinfo : EIATTR_COOP_GROUP_INSTR_OFFSETS
	.align		4
.L_1741:
        /*034c*/ 	.byte	0x04, 0x28
        /*034e*/ 	.short	(.L_1743 - .L_1742)


	//   ....[0]....
.L_1742:
        /*0350*/ 	.word	0x00001400


	//   ....[1]....
        /*0354*/ 	.word	0x00001970


	//   ....[2]....
        /*0358*/ 	.word	0x00001e80


	//   ....[3]....
        /*035c*/ 	.word	0x00003ca0


	//   ....[4]....
        /*0360*/ 	.word	0x000051a0


	//   ....[5]....
        /*0364*/ 	.word	0x000051b0


	//   ....[6]....
        /*0368*/ 	.word	0x000051c0


	//   ....[7]....
        /*036c*/ 	.word	0x000051d0


	//   ....[8]....
        /*0370*/ 	.word	0x00005260


	//   ....[9]....
        /*0374*/ 	.word	0x00005290


	//   ....[10]....
        /*0378*/ 	.word	0x000052a0


	//   ....[11]....
        /*037c*/ 	.word	0x000052b0


	//   ....[12]....
        /*0380*/ 	.word	0x00005340


	//   ....[13]....
        /*0384*/ 	.word	0x00005370


	//   ....[14]....
        /*0388*/ 	.word	0x00005380


	//   ....[15]....
        /*038c*/ 	.word	0x00005390


	//   ....[16]....
        /*0390*/ 	.word	0x00005440


	//   ....[17]....
        /*0394*/ 	.word	0x00005450


	//   ....[18]....
        /*0398*/ 	.word	0x00005460


	//   ....[19]....
        /*039c*/ 	.word	0x00005470


	//   ....[20]....
        /*03a0*/ 	.word	0x00005520


	//   ....[21]....
        /*03a4*/ 	.word	0x00005530


	//   ....[22]....
        /*03a8*/ 	.word	0x00005540


	//   ....[23]....
        /*03ac*/ 	.word	0x00005550


	//   ....[24]....
        /*03b0*/ 	.word	0x000056b0


	//   ....[25]....
        /*03b4*/ 	.word	0x000056c0


	//   ....[26]....
        /*03b8*/ 	.word	0x000056d0


	//   ....[27]....
        /*03bc*/ 	.word	0x000056e0


	//   ....[28]....
        /*03c0*/ 	.word	0x000056f0


	//   ....[29]....
        /*03c4*/ 	.word	0x00005700


	//   ....[30]....
        /*03c8*/ 	.word	0x00005710


	//   ....[31]....
        /*03cc*/ 	.word	0x00005720


	//   ....[32]....
        /*03d0*/ 	.word	0x00006c10


	//   ....[33]....
        /*03d4*/ 	.word	0x00006c30


	//   ....[34]....
        /*03d8*/ 	.word	0x00006c40


	//   ....[35]....
        /*03dc*/ 	.word	0x00006c50


	//   ....[36]....
        /*03e0*/ 	.word	0x00006d70


	//   ....[37]....
        /*03e4*/ 	.word	0x00006d80


	//   ....[38]....
        /*03e8*/ 	.word	0x00006d90


	//   ....[39]....
        /*03ec*/ 	.word	0x00006da0


	//   ....[40]....
        /*03f0*/ 	.word	0x00006ec0


	//   ....[41]....
        /*03f4*/ 	.word	0x00006ed0


	//   ....[42]....
        /*03f8*/ 	.word	0x00006ee0


	//   ....[43]....
        /*03fc*/ 	.word	0x00006ef0


	//   ....[44]....
        /*0400*/ 	.word	0x00007010


	//   ....[45]....
        /*0404*/ 	.word	0x00007020


	//   ....[46]....
        /*0408*/ 	.word	0x00007030


	//   ....[47]....
        /*040c*/ 	.word	0x00007040


	//   ....[48]....
        /*0410*/ 	.word	0x00007160


	//   ....[49]....
        /*0414*/ 	.word	0x00007170


	//   ....[50]....
        /*0418*/ 	.word	0x00007180


	//   ....[51]....
        /*041c*/ 	.word	0x00007190


	//   ....[52]....
        /*0420*/ 	.word	0x000072b0


	//   ....[53]....
        /*0424*/ 	.word	0x000072c0


	//   ....[54]....
        /*0428*/ 	.word	0x000072d0


	//   ....[55]....
        /*042c*/ 	.word	0x000072e0


	//   ....[56]....
        /*0430*/ 	.word	0x000072f0


	//   ....[57]....
        /*0434*/ 	.word	0x00007300


	//   ....[58]....
        /*0438*/ 	.word	0x00007360


	//   ....[59]....
        /*043c*/ 	.word	0x000073a0


	//   ....[60]....
        /*0440*/ 	.word	0x000073c0


	//   ....[61]....
        /*0444*/ 	.word	0x000073d0


	//   ....[62]....
        /*0448*/ 	.word	0x000073e0


	//   ....[63]....
        /*044c*/ 	.word	0x000073f0


	//   ....[64]....
        /*0450*/ 	.word	0x0000aa60


	//   ....[65]....
        /*0454*/ 	.word	0x0000aaa0


	//   ....[66]....
        /*0458*/ 	.word	0x0000aae0


	//   ....[67]....
        /*045c*/ 	.word	0x0000ab20


	//   ....[68]....
        /*0460*/ 	.word	0x0000ac80


	//   ....[69]....
        /*0464*/ 	.word	0x0000acc0


	//   ....[70]....
        /*0468*/ 	.word	0x0000ad00


	//   ....[71]....
        /*046c*/ 	.word	0x0000ad40


	//   ....[72]....
        /*0470*/ 	.word	0x0000ae50


	//   ....[73]....
        /*0474*/ 	.word	0x0000ae90


	//   ....[74]....
        /*0478*/ 	.word	0x0000aed0


	//   ....[75]....
        /*047c*/ 	.word	0x0000af10


	//   ....[76]....
        /*0480*/ 	.word	0x0000b000


	//   ....[77]....
        /*0484*/ 	.word	0x0000b020


	//   ....[78]....
        /*0488*/ 	.word	0x0000b040


	//   ....[79]....
        /*048c*/ 	.word	0x0000b060


	//   ....[80]....
        /*0490*/ 	.word	0x0000b090


	//   ....[81]....
        /*0494*/ 	.word	0x0000b0b0


	//   ....[82]....
        /*0498*/ 	.word	0x0000b0d0


	//   ....[83]....
        /*049c*/ 	.word	0x0000b0e0


	//   ....[84]....
        /*04a0*/ 	.word	0x0000b8b0


	//   ....[85]....
        /*04a4*/ 	.word	0x0000be10


	//   ....[86]....
        /*04a8*/ 	.word	0x0000c2a0


	//   ....[87]....
        /*04ac*/ 	.word	0x0000c2d0


	//   ....[88]....
        /*04b0*/ 	.word	0x0000c300


	//   ....[89]....
        /*04b4*/ 	.word	0x0000c360


	//   ....[90]....
        /*04b8*/ 	.word	0x0000c3a0


	//   ....[91]....
        /*04bc*/ 	.word	0x0000c580


	//   ....[92]....
        /*04c0*/ 	.word	0x0000c5a0


	//   ....[93]....
        /*04c4*/ 	.word	0x0000c5d0


	//   ....[94]....
        /*04c8*/ 	.word	0x0000c610


	//   ....[95]....
        /*04cc*/ 	.word	0x0000c630


	//   ....[96]....
        /*04d0*/ 	.word	0x0000ca90


	//   ....[97]....
        /*04d4*/ 	.word	0x0000cae0


	//   ....[98]....
        /*04d8*/ 	.word	0x0000cb30


	//   ....[99]....
        /*04dc*/ 	.word	0x0000cb80


	//   ....[100]....
        /*04e0*/ 	.word	0x0000cc70


	//   ....[101]....
        /*04e4*/ 	.word	0x0000ccc0


	//   ....[102]....
        /*04e8*/ 	.word	0x0000cd10


	//   ....[103]....
        /*04ec*/ 	.word	0x0000cd60


	//   ....[104]....
        /*04f0*/ 	.word	0x0000ce50


	//   ....[105]....
        /*04f4*/ 	.word	0x0000cea0


	//   ....[106]....
        /*04f8*/ 	.word	0x0000cef0


	//   ....[107]....
        /*04fc*/ 	.word	0x0000cf40


	//   ....[108]....
        /*0500*/ 	.word	0x0000d030


	//   ....[109]....
        /*0504*/ 	.word	0x0000d080


	//   ....[110]....
        /*0508*/ 	.word	0x0000d0d0


	//   ....[111]....
        /*050c*/ 	.word	0x0000d120


	//   ....[112]....
        /*0510*/ 	.word	0x0000d210


	//   ....[113]....
        /*0514*/ 	.word	0x0000d260


	//   ....[114]....
        /*0518*/ 	.word	0x0000d2b0


	//   ....[115]....
        /*051c*/ 	.word	0x0000d300


	//   ....[116]....
        /*0520*/ 	.word	0x0000d390


	//   ....[117]....
        /*0524*/ 	.word	0x0000d430


	//   ....[118]....
        /*0528*/ 	.word	0x0000d4d0


	//   ....[119]....
        /*052c*/ 	.word	0x0000d570


	//   ....[120]....
        /*0530*/ 	.word	0x0000d610


	//   ....[121]....
        /*0534*/ 	.word	0x0000d6c0


	//   ....[122]....
        /*0538*/ 	.word	0x0000d720


	//   ....[123]....
        /*053c*/ 	.word	0x0000d770


	//   ....[124]....
        /*0540*/ 	.word	0x0000d7a0


	//   ....[125]....
        /*0544*/ 	.word	0x0000d800


	//   ....[126]....
        /*0548*/ 	.word	0x0000d850


	//   ....[127]....
        /*054c*/ 	.word	0x0000d8a0


	//   ....[128]....
        /*0550*/ 	.word	0x0000d940


	//   ....[129]....
        /*0554*/ 	.word	0x0000d990


	//   ....[130]....
        /*0558*/ 	.word	0x0000d9e0


	//   ....[131]....
        /*055c*/ 	.word	0x0000da30


	//   ....[132]....
        /*0560*/ 	.word	0x0000dad0


	//   ....[133]....
        /*0564*/ 	.word	0x0000db60


	//   ....[134]....
        /*0568*/ 	.word	0x0000dbb0


	//   ....[135]....
        /*056c*/ 	.word	0x0000dc00


	//   ....[136]....
        /*0570*/ 	.word	0x0000dca0


	//   ....[137]....
        /*0574*/ 	.word	0x0000dd30


	//   ....[138]....
        /*0578*/ 	.word	0x0000dd80


	//   ....[139]....
        /*057c*/ 	.word	0x0000ddd0


	//   ....[140]....
        /*0580*/ 	.word	0x0000de70


	//   ....[141]....
        /*0584*/ 	.word	0x0000df00


	//   ....[142]....
        /*0588*/ 	.word	0x0000df50


	//   ....[143]....
        /*058c*/ 	.word	0x0000dfa0


	//   ....[144]....
        /*0590*/ 	.word	0x0000e040


	//   ....[145]....
        /*0594*/ 	.word	0x0000e0d0


	//   ....[146]....
        /*0598*/ 	.word	0x0000e120


	//   ....[147]....
        /*059c*/ 	.word	0x0000e170


	//   ....[148]....
        /*05a0*/ 	.word	0x0000e210


	//   ....[149]....
        /*05a4*/ 	.word	0x0000e2c0


	//   ....[150]....
        /*05a8*/ 	.word	0x0000e320


	//   ....[151]....
        /*05ac*/ 	.word	0x0000e410


	//   ....[152]....
        /*05b0*/ 	.word	0x0000e460


	//   ....[153]....
        /*05b4*/ 	.word	0x0000e4b0


	//   ....[154]....
        /*05b8*/ 	.word	0x0000e500


	//   ....[155]....
        /*05bc*/ 	.word	0x0000e550


	//   ....[156]....
        /*05c0*/ 	.word	0x0000e590


	//   ....[157]....
        /*05c4*/ 	.word	0x0000e5e0


	//   ....[158]....
        /*05c8*/ 	.word	0x0000e630


	//   ....[159]....
        /*05cc*/ 	.word	0x0000e680


	//----- nvinfo : EIATTR_VRC_CTA_INIT_COUNT
	.align		4
.L_1743:
        /*05d0*/ 	.byte	0x02, 0x4a
	.zero		1
	.zero		1


	//----- nvinfo : EIATTR_EXIT_INSTR_OFFSETS
	.align		4
        /*05d4*/ 	.byte	0x04, 0x1c
        /*05d6*/ 	.short	(.L_1745 - .L_1744)


	//   ....[0]....
.L_1744:
        /*05d8*/ 	.word	0x0000c740


	//   ....[1]....
        /*05dc*/ 	.word	0x0000ca30


	//----- nvinfo : EIATTR_MAX_THREADS
	.align		4
.L_1745:
        /*05e0*/ 	.byte	0x04, 0x05
        /*05e2*/ 	.short	(.L_1747 - .L_1746)
.L_1746:
        /*05e4*/ 	.word	0x00000040
        /*05e8*/ 	.word	0x00000001
        /*05ec*/ 	.word	0x00000001


	//----- nvinfo : EIATTR_CRS_STACK_SIZE
	.align		4
.L_1747:
        /*05f0*/ 	.byte	0x04, 0x1e
        /*05f2*/ 	.short	(.L_1749 - .L_1748)
.L_1748:
        /*05f4*/ 	.word	0x00000000


	//----- nvinfo : EIATTR_CBANK_PARAM_SIZE
	.align		4
.L_1749:
        /*05f8*/ 	.byte	0x03, 0x19
        /*05fa*/ 	.short	0x01f0


	//----- nvinfo : EIATTR_PARAM_CBANK
	.align		4
        /*05fc*/ 	.byte	0x04, 0x0a
        /*05fe*/ 	.short	(.L_1751 - .L_1750)
	.align		4
.L_1750:
        /*0600*/ 	.word	index@(.nv.constant0._Z25selective_scan_bwd_kernelI32Selective_Scan_bwd_kernel_traitsILi64ELi16ELb0ELb0ELb1ELb0ELb0EfN3c107complexIfEEEEv12SSMParamsBwd)
        /*0604*/ 	.short	0x0380
        /*0606*/ 	.short	0x01f0


	//----- nvinfo : EIATTR_SW_WAR
	.align		4
.L_1751:
        /*0608*/ 	.byte	0x04, 0x36
        /*060a*/ 	.short	(.L_1753 - .L_1752)
.L_1752:
        /*060c*/ 	.word	0x00000008
.L_1753:


//--------------------- .nv.info._Z25selective_scan_bwd_kernelI32Selective_Scan_bwd_kernel_traitsILi64ELi16ELb0ELb0ELb1ELb0ELb1EfN3c107complexIfEEEEv12SSMParamsBwd --------------------------
	.section	.nv.info._Z25selective_scan_bwd_kernelI32Selective_Scan_bwd_kernel_traitsILi64ELi16ELb0ELb0ELb1ELb0ELb1EfN3c107complexIfEEEEv12SSMParamsBwd,"",@"SHT_CUDA_INFO"
	.sectionflags	@""
	.align	4


	//----- nvinfo : EIATTR_CUDA_API_VERSION
	.align		4
        /*0000*/ 	.byte	0x04, 0x37
        /*0002*/ 	.short	(.L_1755 - .L_1754)
.L_1754:
        /*0004*/ 	.word	0x00000082


	//----- nvinfo : EIATTR_KPARAM_INFO
	.align		4
.L_1755:
        /*0008*/ 	.byte	0x04, 0x17
        /*000a*/ 	.short	(.L_1757 - .L_1756)
.L_1756:
        /*000c*/ 	.word	0x00000000
        /*0010*/ 	.short	0x0000
        /*0012*/ 	.short	0x0000
        /*0014*/ 	.byte	0x00, 0xf0, 0xc1, 0x07


	//----- nvinfo : EIATTR_SPARSE_MMA_MASK
	.align		4
.L_1757:
        /*0018*/ 	.byte	0x03, 0x50
        /*001a*/ 	.short	0x0000


	//----- nvinfo : EIATTR_MAXREG_COUNT
	.align		4
        /*001c*/ 	.byte	0x03, 0x1b
        /*001e*/ 	.short	0x00ff


	//----- nvinfo : EIATTR_NUM_BARRIERS
	.align		4
        /*0020*/ 	.byte	0x02, 0x4c
        /*0022*/ 	.byte	0x01
	.zero		1


	//----- nvinfo : EIATTR_ANNOTATIONS
	.align		4
        /*0024*/ 	.byte	0x04, 0x55
        /*0026*/ 	.short	(.L_1759 - .L_1758)


	//   ....[0]....
.L_1758:
        /* <DEDUP_REMOVED lines=8> */


	//----- nvinfo : EIATTR_MERCURY_ISA_VERSION
	.align		4
.L_1759:
        /*0098*/ 	.byte	0x03, 0x5f
        /*009a*/ 	.short	0x0101


	//----- nvinfo : EIATTR_INT_WARP_WIDE_INSTR_OFFSETS
	.align		4
        /*009c*/ 	.byte	0x04, 0x31
        /*009e*/ 	.short	(.L_1761 - .L_1760)


	//   ....[0]....
.L_1760:
        /*00a0*/ 	.word	0x00008790


	//   ....[1]....
        /*00a4*/ 	.word	0x00009610


	//----- nvinfo : EIATTR_COOP_GROUP_MASK_REGIDS
	.align		4
.L_1761:
        /*00a8*/ 	.byte	0x04, 0x29
        /*00aa*/ 	.short	(.L_1763 - .L_1762)


	//   ....[0]....
.L_1762:
        /*00ac*/ 	.word	0xffffffff


	//   ....[1]....
        /*00b0*/ 	.word	0xffffffff


	//   ....[2]....
        /*00b4*/ 	.word	0xffffffff


	//   ....[3]....
        /*00b8*/ 	.word	0xffffffff


	//   ....[4]....
        /*00bc*/ 	.word	0xffffffff


	//   ....[5]....
        /*00c0*/ 	.word	0xffffffff


	//   ....[6]....
        /*00c4*/ 	.word	0xffffffff


	//   ....[7]....
        /*00c8*/ 	.word	0xffffffff


	//   ....[8]....
        /*00cc*/ 	.word	0xffffffff


	//   ....[9]....
        /*00d0*/ 	.word	0xffffffff


	//   ....[10]....
        /*00d4*/ 	.word	0xffffffff


	//   ....[11]....
        /*00d8*/ 	.word	0xffffffff


	//   ....[12]....
        /*00dc*/ 	.word	0xffffffff


	//   ....[13]....
        /*00e0*/ 	.word	0xffffffff


	//   ....[14]....
        /*00e4*/ 	.word	0xffffffff


	//   ....[15]....
        /*00e8*/ 	.word	0xffffffff


	//   ....[16]....
        /*00ec*/ 	.word	0xffffffff


	//   ....[17]....
        /*00f0*/ 	.word	0xffffffff


	//   ....[18]....
        /*00f4*/ 	.word	0xffffffff


	//   ....[19]....
        /*00f8*/ 	.word	0xffffffff


	//   ....[20]....
        /*00fc*/ 	.word	0xffffffff


	//   ....[21]....
        /*0100*/ 	.word	0xffffffff


	//   ....[22]....
        /*0104*/ 	.word	0xffffffff


	//   ....[23]....
        /*0108*/ 	.word	0xffffffff


	//   ....[24]....
        /*010c*/ 	.word	0xffffffff


	//   ....[25]....
        /*0110*/ 	.word	0xffffffff


	//   ....[26]....
        /*0114*/ 	.word	0xffffffff


	//   ....[27]....
        /*0118*/ 	.word	0xffffffff


	//   ....[28]....
        /*011c*/ 	.word	0xffffffff


	//   ....[29]....
        /*0120*/ 	.word	0xffffffff


	//   ....[30]....
        /*0124*/ 	.word	0xffffffff


	//   ....[31]....
        /*0128*/ 	.word	0xffffffff


	//   ....[32]....
        /*012c*/ 	.word	0xffffffff


	//   ....[33]....
        /*0130*/ 	.word	0xffffffff


	//   ....[34]....
        /*0134*/ 	.word	0xffffffff


	//   ....[35]....
        /*0138*/ 	.word	0xffffffff


	//   ....[36]....
        /*013c*/ 	.word	0xffffffff


	//   ....[37]....
        /*0140*/ 	.word	0xffffffff


	//   ....[38]....
        /*0144*/ 	.word	0xffffffff


	//   ....[39]....
        /*0148*/ 	.word	0xffffffff


	//   ....[40]....
        /*014c*/ 	.word	0xffffffff


	//   ....[41]....
        /*0150*/ 	.word	0xffffffff


	//   ....[42]....
        /*0154*/ 	.word	0xffffffff


	//   ....[43]....
        /*0158*/ 	.word	0xffffffff


	//   ....[44]....
        /*015c*/ 	.word	0xffffffff


	//   ....[45]....
        /*0160*/ 	.word	0xffffffff


	//   ....[46]....
        /*0164*/ 	.word	0xffffffff


	//   ....[47]....
        /*0168*/ 	.word	0xffffffff


	//   ....[48]....
        /*016c*/ 	.word	0xffffffff


	//   ....[49]....
        /*0170*/ 	.word	0xffffffff


	//   ....[50]....
        /*0174*/ 	.word	0xffffffff


	//   ....[51]....
        /*0178*/ 	.word	0xffffffff


	//   ....[52]....
        /*017c*/ 	.word	0xffffffff


	//   ....[53]....
        /*0180*/ 	.word	0xffffffff


	//   ....[54]....
        /*0184*/ 	.word	0xffffffff


	//   ....[55]....
        /*0188*/ 	.word	0xffffffff


	//   ....[56]....
        /*018c*/ 	.word	0xffffffff


	//   ....[57]....
        /*0190*/ 	.word	0xffffffff


	//   ....[58]....
        /*0194*/ 	.word	0xffffffff


	//   ....[59]....
        /*0198*/ 	.word	0xffffffff


	//   ....[60]....
        /*019c*/ 	.word	0xffffffff


	//   ....[61]....
        /*01a0*/ 	.word	0xffffffff


	//   ....[62]....
        /*01a4*/ 	.word	0xffffffff


	//   ....[63]....
        /*01a8*/ 	.word	0xffffffff


	//   ....[64]....
        /*01ac*/ 	.word	0xffffffff


	//   ....[65]....
        /*01b0*/ 	.word	0xffffffff


	//   ....[66]....
        /*01b4*/ 	.word	0xffffffff


	//   ....[67]....
        /*01b8*/ 	.word	0xffffffff


	//   ....[68]....
        /*01bc*/ 	.word	0xffffffff


	//   ....[69]....
        /*01c0*/ 	.word	0xffffffff


	//   ....[70]....
        /*01c4*/ 	.word	0xffffffff


	//   ....[71]....
        /*01c8*/ 	.word	0xffffffff


	//   ....[72]....
        /*01cc*/ 	.word	0xffffffff


	//   ....[73]....
        /*01d0*/ 	.word	0xffffffff


	//   ....[74]....
        /*01d4*/ 	.word	0xffffffff


	//   ....[75]....
        /*01d8*/ 	.word	0xffffffff


	//   ....[76]....
        /*01dc*/ 	.word	0xffffffff


	//   ....[77]....
        /*01e0*/ 	.word	0xffffffff


	//   ....[78]....
        /*01e4*/ 	.word	0xffffffff


	//   ....[79]....
        /*01e8*/ 	.word	0xffffffff


	//   ....[80]....
        /*01ec*/ 	.word	0xffffffff


	//   ....[81]....
        /*01f0*/ 	.word	0xffffffff


	//   ....[82]....
        /*01f4*/ 	.word	0xffffffff


	//   ....[83]....
        /*01f8*/ 	.word	0xffffffff


	//   ....[84]....
        /*01fc*/ 	.word	0xffffffff


	//   ....[85]....
        /*0200*/ 	.word	0xffffffff


	//   ....[86]....
        /*0204*/ 	.word	0xffffffff


	//   ....[87]....
        /*0208*/ 	.word	0xffffffff


	//   ....[88]....
        /*020c*/ 	.word	0xffffffff


	//   ....[89]....
        /*0210*/ 	.word	0xffffffff


	//   ....[90]....
        /*0214*/ 	.word	0xffffffff


	//   ....[91]....
        /*0218*/ 	.word	0xffffffff


	//   ....[92]....
        /*021c*/ 	.word	0xffffffff


	//   ....[93]....
        /*0220*/ 	.word	0xffffffff


	//   ....[94]....
        /*0224*/ 	.word	0xffffffff


	//   ....[95]....
        /*0228*/ 	.word	0xffffffff


	//   ....[96]....
        /*022c*/ 	.word	0xffffffff


	//   ....[97]....
        /*0230*/ 	.word	0xffffffff


	//   ....[98]....
        /*0234*/ 	.word	0xffffffff


	//   ....[99]....
        /*0238*/ 	.word	0xffffffff


	//   ....[100]....
        /*023c*/ 	.word	0x05000047


	//   ....[101]....
        /*0240*/ 	.word	0x05000047


	//   ....[102]....
        /*0244*/ 	.word	0x05000047


	//   ....[103]....
        /*0248*/ 	.word	0x05000047


	//   ....[104]....
        /*024c*/ 	.word	0x05000047


	//   ....[105]....
        /*0250*/ 	.word	0x05000047


	//   ....[106]....
        /*0254*/ 	.word	0x05000047


	//   ....[107]....
        /*0258*/ 	.word	0x05000047


	//   ....[108]....
        /*025c*/ 	.word	0x05000047


	//   ....[109]....
        /*0260*/ 	.word	0x05000047


	//   ....[110]....
        /*0264*/ 	.word	0x05000047


	//   ....[111]....
        /*0268*/ 	.word	0x05000047


	//   ....[112]....
        /*026c*/ 	.word	0x05000047


	//   ....[113]....
        /*0270*/ 	.word	0x05000047


	//   ....[114]....
        /*0274*/ 	.word	0x05000047


	//   ....[115]....
        /*0278*/ 	.word	0x05000047


	//   ....[116]....
        /*027c*/ 	.word	0x05000047


	//   ....[117]....
        /*0280*/ 	.word	0x05000047


	//   ....[118]....
        /*0284*/ 	.word	0x05000047


	//   ....[119]....
        /*0288*/ 	.word	0x05000047


	//   ....[120]....
        /*028c*/ 	.word	0x05000047


	//   ....[121]....
        /*0290*/ 	.word	0x05000047


	//   ....[122]....
        /*0294*/ 	.word	0x05000047


	//   ....[123]....
        /*0298*/ 	.word	0x05000047


	//   ....[124]....
        /*029c*/ 	.word	0x05000047


	//   ....[125]....
        /*02a0*/ 	.word	0x05000047


	//   ....[126]....
        /*02a4*/ 	.word	0x05000047


	//   ....[127]....
        /*02a8*/ 	.word	0x05000047


	//   ....[128]....
        /*02ac*/ 	.word	0x05000047


	//   ....[129]....
        /*02b0*/ 	.word	0x05000047


	//   ....[130]....
        /*02b4*/ 	.word	0x05000047


	//   ....[131]....
        /*02b8*/ 	.word	0x05000047


	//   ....[132]....
        /*02bc*/ 	.word	0x05000047


	//   ....[133]....
        /*02c0*/ 	.word	0x05000047


	//   ....[134]....
        /*02c4*/ 	.word	0x05000047


	//   ....[135]....
        /*02c8*/ 	.word	0x05000047


	//   ....[136]....
        /*02cc*/ 	.word	0x05000047


	//   ....[137]....
        /*02d0*/ 	.word	0x05000047


	//   ....[138]....
        /*02d4*/ 	.word	0x05000047


	//   ....[139]....
        /*02d8*/ 	.word	0x05000047


	//   ....[140]....
        /*02dc*/ 	.word	0x05000047


	//   ....[141]....
        /*02e0*/ 	.word	0x05000047


	//   ....[142]....
        /*02e4*/ 	.word	0x05000047


	//   ....[143]....
        /*02e8*/ 	.word	0x05000047


	//   ....[144]....
        /*02ec*/ 	.word	0x05000047


	//   ....[145]....
        /*02f0*/ 	.word	0x05000047


	//   ....[146]....
        /*02f4*/ 	.word	0x05000047


	//   ....[147]....
        /*02f8*/ 	.word	0x05000047


	//   ....[148]....
        /*02fc*/ 	.word	0x05000047


	//   ....[149]....
        /*0300*/ 	.word	0x05000047


	//   ....[150]....
        /*0304*/ 	.word	0x05000047


	//   ....[151]....
        /*0308*/ 	.word	0x05000047


	//   ....[152]....
        /*030c*/ 	.word	0x05000047


	//   ....[153]....
        /*0310*/ 	.word	0x05000047


	//   ....[154]....
        /*0314*/ 	.word	0x05000047


	//   ....[155]....
        /*0318*/ 	.word	0x05000047


	//   ....[156]....
        /*031c*/ 	.word	0x05000047


	//   ....[157]....
        /*0320*/ 	.word	0x05000047


	//   ....[158]....
        /*0324*/ 	.word	0x05000047


	//   ....[159]....
        /*0328*/ 	.word	0x05000047


	//   ....[160]....
        /*032c*/ 	.word	0x05000047


	//   ....[161]....
        /*0330*/ 	.word	0x05000047


	//   ....[162]....
        /*0334*/ 	.word	0x05000047


	//   ....[163]....
        /*0338*/ 	.word	0x05000047


	//----- nvinfo : EIATTR_COOP_GROUP_INSTR_OFFSETS
	.align		4
.L_1763:
        /*033c*/ 	.byte	0x04, 0x28
        /*033e*/ 	.short	(.L_1765 - .L_1764)


	//   ....[0]....
.L_1764:
        /*0340*/ 	.word	0x000014e0


	//   ....[1]....
        /*0344*/ 	.word	0x000019e0


	//   ....[2]....
        /*0348*/ 	.word	0x00001ee0


	//   ....[3]....
        /*034c*/ 	.word	0x00002310


	//   ....[4]....
        /*0350*/ 	.word	0x00002a00


	//   ....[5]....
        /*0354*/ 	.word	0x00003230


	//   ....[6]....
        /*0358*/ 	.word	0x00003b00


	//   ....[7]....
        /*035c*/ 	.word	0x00005b40


	//   ....[8]....
        /*0360*/ 	.word	0x000070f0


	//   ....[9]....
        /*0364*/ 	.word	0x00007100


	//   ....[10]....
        /*0368*/ 	.word	0x00007110


	//   ....[11]....
        /*036c*/ 	.word	0x00007120


	//   ....[12]....
        /*0370*/ 	.word	0x000071b0


	//   ....[13]....
        /*0374*/ 	.word	0x000071e0


	//   ....[14]....
        /*0378*/ 	.word	0x000071f0


	//   ....[15]....
        /*037c*/ 	.word	0x00007200


	//   ....[16]....
        /*0380*/ 	.word	0x00007290


	//   ....[17]....
        /*0384*/ 	.word	0x000072c0


	//   ....[18]....
        /*0388*/ 	.word	0x000072d0


	//   ....[19]....
        /*038c*/ 	.word	0x000072e0


	//   ....[20]....
        /*0390*/ 	.word	0x00007390


	//   ....[21]....
        /*0394*/ 	.word	0x000073a0


	//   ....[22]....
        /*0398*/ 	.word	0x000073b0


	//   ....[23]....
        /*039c*/ 	.word	0x000073c0


	//   ....[24]....
        /*03a0*/ 	.word	0x00007470


	//   ....[25]....
        /*03a4*/ 	.word	0x00007480


	//   ....[26]....
        /*03a8*/ 	.word	0x00007490


	//   ....[27]....
        /*03ac*/ 	.word	0x000074a0


	//   ....[28]....
        /*03b0*/ 	.word	0x00007600


	//   ....[29]....
        /*03b4*/ 	.word	0x00007610


	//   ....[30]....
        /*03b8*/ 	.word	0x00007620


	//   ....[31]....
        /*03bc*/ 	.word	0x00007630


	//   ....[32]....
        /*03c0*/ 	.word	0x00007640


	//   ....[33]....
        /*03c4*/ 	.word	0x00007650


	//   ....[34]....
        /*03c8*/ 	.word	0x00007660


	//   ....[35]....
        /*03cc*/ 	.word	0x00007670


	//   ....[36]....
        /*03d0*/ 	.word	0x00008b60


	//   ....[37]....
        /*03d4*/ 	.word	0x00008b80


	//   ....[38]....
        /*03d8*/ 	.word	0x00008b90


	//   ....[39]....
        /*03dc*/ 	.word	0x00008ba0


	//   ....[40]....
        /*03e0*/ 	.word	0x00008cc0


	//   ....[41]....
        /*03e4*/ 	.word	0x00008cd0


	//   ....[42]....
        /*03e8*/ 	.word	0x00008ce0


	//   ....[43]....
        /*03ec*/ 	.word	0x00008cf0


	//   ....[44]....
        /*03f0*/ 	.word	0x00008e10


	//   ....[45]....
        /*03f4*/ 	.word	0x00008e20


	//   ....[46]....
        /*03f8*/ 	.word	0x00008e30


	//   ....[47]....
        /*03fc*/ 	.word	0x00008e40


	//   ....[48]....
        /*0400*/ 	.word	0x00008f60


	//   ....[49]....
        /*0404*/ 	.word	0x00008f70


	//   ....[50]....
        /*0408*/ 	.word	0x00008f80


	//   ....[51]....
        /*040c*/ 	.word	0x00008f90


	//   ....[52]....
        /*0410*/ 	.word	0x000090b0


	//   ....[53]....
        /*0414*/ 	.word	0x000090c0


	//   ....[54]....
        /*0418*/ 	.word	0x000090d0


	//   ....[55]....
        /*041c*/ 	.word	0x000090e0


	//   ....[56]....
        /*0420*/ 	.word	0x000091f0


	//   ....[57]....
        /*0424*/ 	.word	0x00009200


	//   ....[58]....
        /*0428*/ 	.word	0x00009210


	//   ....[59]....
        /*042c*/ 	.word	0x00009220


	//   ....[60]....
        /*0430*/ 	.word	0x00009230


	//   ....[61]....
        /*0434*/ 	.word	0x00009240


	//   ....[62]....
        /*0438*/ 	.word	0x000092a0


	//   ....[63]....
        /*043c*/ 	.word	0x000092e0


	//   ....[64]....
        /*0440*/ 	.word	0x00009300


	//   ....[65]....
        /*0444*/ 	.word	0x00009310


	//   ....[66]....
        /*0448*/ 	.word	0x00009320


	//   ....[67]....
        /*044c*/ 	.word	0x00009330


	//   ....[68]....
        /*0450*/ 	.word	0x0000c9a0


	//   ....[69]....
        /*0454*/ 	.word	0x0000c9e0


	//   ....[70]....
        /*0458*/ 	.word	0x0000ca20


	//   ....[71]....
        /*045c*/ 	.word	0x0000ca60


	//   ....[72]....
        /*0460*/ 	.word	0x0000cb70


	//   ....[73]....
        /*0464*/ 	.word	0x0000cbf0


	//   ....[74]....
        /*0468*/ 	.word	0x0000cc30


	//   ....[75]....
        /*046c*/ 	.word	0x0000cc70


	//   ....[76]....
        /*0470*/ 	.word	0x0000cd40


	//   ....[77]....
        /*0474*/ 	.word	0x0000cdc0


	//   ....[78]....
        /*0478*/ 	.word	0x0000ce00


	//   ....[79]....
        /*047c*/ 	.word	0x0000ce40


	//   ....[80]....
        /*0480*/ 	.word	0x0000cf30


	//   ....[81]....
        /*0484*/ 	.word	0x0000cf60


	//   ....[82]....
        /*0488*/ 	.word	0x0000cf80


	//   ....[83]....
        /*048c*/ 	.word	0x0000cfa0


	//   ....[84]....
        /*0490*/ 	.word	0x0000cfc0


	//   ....[85]....
        /*0494*/ 	.word	0x0000cff0


	//   ....[86]....
        /*0498*/ 	.word	0x0000d010


	//   ....[87]....
        /*049c*/ 	.word	0x0000d020


	//   ....[88]....
        /*04a0*/ 	.word	0x0000d730


	//   ....[89]....
        /*04a4*/ 	.word	0x0000dd00


	//   ....[90]....
        /*04a8*/ 	.word	0x0000e1e0


	//   ....[91]....
        /*04ac*/ 	.word	0x0000e200


	//   ....[92]....
        /*04b0*/ 	.word	0x0000e230


	//   ....[93]....
        /*04b4*/ 	.word	0x0000e270


	//   ....[94]....
        /*04b8*/ 	.word	0x0000e290


	//   ....[95]....
        /*04bc*/ 	.word	0x0000e470


	//   ....[96]....
        /*04c0*/ 	.word	0x0000e490


	//   ....[97]....
        /*04c4*/ 	.word	0x0000e4c0


	//   ....[98]....
        /*04c8*/ 	.word	0x0000e500


	//   ....[99]....
        /*04cc*/ 	.word	0x0000e520


	//   ....[100]....
        /*04d0*/ 	.word	0x0000e980


	//   ....[101]....
        /*04d4*/ 	.word	0x0000e9d0


	//   ....[102]....
        /*04d8*/ 	.word	0x0000ea20


	//   ....[103]....
        /*04dc*/ 	.word	0x0000ea70


	//   ....[104]....
        /*04e0*/ 	.word	0x0000eb60


	//   ....[105]....
        /*04e4*/ 	.word	0x0000ebb0


	//   ....[106]....
        /*04e8*/ 	.word	0x0000ec00


	//   ....[107]....
        /*04ec*/ 	.word	0x0000ec50


	//   ....[108]....
        /*04f0*/ 	.word	0x0000ed40


	//   ....[109]....
        /*04f4*/ 	.word	0x0000ed90


	//   ....[110]....
        /*04f8*/ 	.word	0x0000ede0


	//   ....[111]....
        /*04fc*/ 	.word	0x0000ee30


	//   ....[112]....
        /*0500*/ 	.word	0x0000ef20


	//   ....[113]....
        /*0504*/ 	.word	0x0000ef70


	//   ....[114]....
        /*0508*/ 	.word	0x0000efc0


	//   ....[115]....
        /*050c*/ 	.word	0x0000f010


	//   ....[116]....
        /*0510*/ 	.word	0x0000f100


	//   ....[117]....
        /*0514*/ 	.word	0x0000f150


	//   ....[118]....
        /*0518*/ 	.word	0x0000f1a0


	//   ....[119]....
        /*051c*/ 	.word	0x0000f1f0


	//   ....[120]....
        /*0520*/ 	.word	0x0000f280


	//   ....[121]....
        /*0524*/ 	.word	0x0000f320


	//   ....[122]....
        /*0528*/ 	.word	0x0000f3c0


	//   ....[123]....
        /*052c*/ 	.word	0x0000f460


	//   ....[124]....
        /*0530*/ 	.word	0x0000f500


	//   ....[125]....
        /*0534*/ 	.word	0x0000f5b0


	//   ....[126]....
        /*0538*/ 	.word	0x0000f610


	//   ....[127]....
        /*053c*/ 	.word	0x0000f660


	//   ....[128]....
        /*0540*/ 	.word	0x0000f690


	//   ....[129]....
        /*0544*/ 	.word	0x0000f6f0


	//   ....[130]....
        /*0548*/ 	.word	0x0000f740


	//   ....[131]....
        /*054c*/ 	.word	0x0000f790


	//   ....[132]....
        /*0550*/ 	.word	0x0000f830


	//   ....[133]....
        /*0554*/ 	.word	0x0000f880


	//   ....[134]....
        /*0558*/ 	.word	0x0000f8d0


	//   ....[135]....
        /*055c*/ 	.word	0x0000f920


	//   ....[136]....
        /*0560*/ 	.word	0x0000f9c0


	//   ....[137]....
        /*0564*/ 	.word	0x0000fa50


	//   ....[138]....
        /*0568*/ 	.word	0x0000faa0


	//   ....[139]....
        /*056c*/ 	.word	0x0000faf0


	//   ....[140]....
        /*0570*/ 	.word	0x0000fb90


	//   ....[141]....
        /*0574*/ 	.word	0x0000fc20


	//   ....[142]....
        /*0578*/ 	.word	0x0000fc70


	//   ....[143]....
        /*057c*/ 	.word	0x0000fcc0


	//   ....[144]....
        /*0580*/ 	.word	0x0000fd60


	//   ....[145]....
        /*0584*/ 	.word	0x0000fdf0


	//   ....[146]....
        /*0588*/ 	.word	0x0000fe40


	//   ....[147]....
        /*058c*/ 	.word	0x0000fe90


	//   ....[148]....
        /*0590*/ 	.word	0x0000ff30


	//   ....[149]....
        /*0594*/ 	.word	0x0000ffc0


	//   ....[150]....
        /*0598*/ 	.word	0x00010010


	//   ....[151]....
        /*059c*/ 	.word	0x00010060


	//   ....[152]....
        /*05a0*/ 	.word	0x000100f0


	//   ....[153]....
        /*05a4*/ 	.word	0x000101a0


	//   ....[154]....
        /*05a8*/ 	.word	0x00010200


	//   ....[155]....
        /*05ac*/ 	.word	0x000102f0


	//   ....[156]....
        /*05b0*/ 	.word	0x00010340


	//   ....[157]....
        /*05b4*/ 	.word	0x00010390


	//   ....[158]....
        /*05b8*/ 	.word	0x000103e0


	//   ....[159]....
        /*05bc*/ 	.word	0x00010430


	//   ....[160]....
        /*05c0*/ 	.word	0x00010470


	//   ....[161]....
        /*05c4*/ 	.word	0x000104c0


	//   ....[162]....
        /*05c8*/ 	.word	0x00010510


	//   ....[163]....
        /*05cc*/ 	.word	0x00010560


	//----- nvinfo : EIATTR_VRC_CTA_INIT_COUNT
	.align		4
.L_1765:
        /*05d0*/ 	.byte	0x02, 0x4a
	.zero		1
	.zero		1


	//----- nvinfo : EIATTR_EXIT_INSTR_OFFSETS
	.align		4
        /*05d4*/ 	.byte	0x04, 0x1c
        /*05d6*/ 	.short	(.L_1767 - .L_1766)


	//   ....[0]....
.L_1766:
        /*05d8*/ 	.word	0x0000e630


	//   ....[1]....
        /*05dc*/ 	.word	0x0000e920


	//----- nvinfo : EIATTR_MAX_THREADS
	.align		4
.L_1767:
        /*05e0*/ 	.byte	0x04, 0x05
        /*05e2*/ 	.short	(.L_1769 - .L_1768)
.L_1768:
        /*05e4*/ 	.word	0x00000040
        /*05e8*/ 	.word	0x00000001
        /*05ec*/ 	.word	0x00000001


	//----- nvinfo : EIATTR_CRS_STACK_SIZE
	.align		4
.L_1769:
        /*05f0*/ 	.byte	0x04, 0x1e
        /*05f2*/ 	.short	(.L_1771 - .L_1770)
.L_1770:
        /*05f4*/ 	.word	0x00000000


	//----- nvinfo : EIATTR_CBANK_PARAM_SIZE
	.align		4
.L_1771:
        /*05f8*/ 	.byte	0x03, 0x19
        /*05fa*/ 	.short	0x01f0


	//----- nvinfo : EIATTR_PARAM_CBANK
	.align		4
        /*05fc*/ 	.byte	0x04, 0x0a
        /*05fe*/ 	.short	(.L_1773 - .L_1772)
	.align		4
.L_1772:
        /*0600*/ 	.word	index@(.nv.constant0._Z25selective_scan_bwd_kernelI32Selective_Scan_bwd_kernel_traitsILi64ELi16ELb0ELb0ELb1ELb0ELb1EfN3c107complexIfEEEEv12SSMParamsBwd)
        /*0604*/ 	.short	0x0380
        /*0606*/ 	.short	0x01f0


	//----- nvinfo : EIATTR_SW_WAR
	.align		4
.L_1773:
        /*0608*/ 	.byte	0x04, 0x36
        /*060a*/ 	.short	(.L_1775 - .L_1774)
.L_1774:
        /*060c*/ 	.word	0x00000008
.L_1775:


//--------------------- .nv.info._Z25selective_scan_bwd_kernelI32Selective_Scan_bwd_kernel_traitsILi64ELi16ELb0ELb0ELb1ELb1ELb0EfN3c107complexIfEEEEv12SSMParamsBwd --------------------------
	.section	.nv.info._Z25selective_scan_bwd_kernelI32Selective_Scan_bwd_kernel_traitsILi64ELi16ELb0ELb0ELb1ELb1ELb0EfN3c107complexIfEEEEv12SSMParamsBwd,"",@"SHT_CUDA_INFO"
	.sectionflags	@""
	.align	4


	//----- nvinfo : EIATTR_CUDA_API_VERSION
	.align		4
        /*0000*/ 	.byte	0x04, 0x37
        /*0002*/ 	.short	(.L_1777 - .L_1776)
.L_1776:
        /*0004*/ 	.word	0x00000082


	//----- nvinfo : EIATTR_KPARAM_INFO
	.align		4
.L_1777:
        /*0008*/ 	.byte	0x04, 0x17
        /*000a*/ 	.short	(.L_1779 - .L_1778)
.L_1778:
        /*000c*/ 	.word	0x00000000
        /*0010*/ 	.short	0x0000
        /*0012*/ 	.short	0x0000
        /*0014*/ 	.byte	0x00, 0xf0, 0xc1, 0x07


	//----- nvinfo : EIATTR_SPARSE_MMA_MASK
	.align		4
.L_1779:
        /*0018*/ 	.byte	0x03, 0x50
        /*001a*/ 	.short	0x0000


	//----- nvinfo : EIATTR_MAXREG_COUNT
	.align		4
        /*001c*/ 	.byte	0x03, 0x1b
        /*001e*/ 	.short	0x00ff


	//----- nvinfo : EIATTR_NUM_BARRIERS
	.align		4
        /*0020*/ 	.byte	0x02, 0x4c
        /*0022*/ 	.byte	0x01
	.zero		1


	//----- nvinfo : EIATTR_ANNOTATIONS
	.align		4
        /*0024*/ 	.byte	0x04, 0x55
        /*0026*/ 	.short	(.L_1781 - .L_1780)


	//   ....[0]....
.L_1780:
        /* <DEDUP_REMOVED lines=11> */


	//----- nvinfo : EIATTR_MERCURY_ISA_VERSION
	.align		4
.L_1781:
        /*00c8*/ 	.byte	0x03, 0x5f
        /*00ca*/ 	.short	0x0101


	//----- nvinfo : EIATTR_INT_WARP_WIDE_INSTR_OFFSETS
	.align		4
        /*00cc*/ 	.byte	0x04, 0x31
        /*00ce*/ 	.short	(.L_1783 - .L_1782)


	//   ....[0]....
.L_1782:
        /*00d0*/ 	.word	0x00008a00


	//   ....[1]....
        /*00d4*/ 	.word	0x00009900


	//----- nvinfo : EIATTR_COOP_GROUP_MASK_REGIDS
	.align		4
.L_1783:
        /*00d8*/ 	.byte	0x04, 0x29
        /*00da*/ 	.short	(.L_1785 - .L_1784)


	//   ....[0]....
.L_1784:
        /*00dc*/ 	.word	0xffffffff


	//   ....[1]....
        /*00e0*/ 	.word	0xffffffff


	//   ....[2]....
        /*00e4*/ 	.word	0xffffffff


	//   ....[3]....
        /*00e8*/ 	.word	0xffffffff


	//   ....[4]....
        /*00ec*/ 	.word	0xffffffff


	//   ....[5]....
        /*00f0*/ 	.word	0xffffffff


	//   ....[6]....
        /*00f4*/ 	.word	0xffffffff


	//   ....[7]....
        /*00f8*/ 	.word	0xffffffff


	//   ....[8]....
        /*00fc*/ 	.word	0xffffffff


	//   ....[9]....
        /*0100*/ 	.word	0xffffffff


	//   ....[10]....
        /*0104*/ 	.word	0xffffffff


	//   ....[11]....
        /*0108*/ 	.word	0xffffffff


	//   ....[12]....
        /*010c*/ 	.word	0xffffffff


	//   ....[13]....
        /*0110*/ 	.word	0xffffffff


	//   ....[14]....
        /*0114*/ 	.word	0xffffffff


	//   ....[15]....
        /*0118*/ 	.word	0xffffffff


	//   ....[16]....
        /*011c*/ 	.word	0xffffffff


	//   ....[17]....
        /*0120*/ 	.word	0xffffffff


	//   ....[18]....
        /*0124*/ 	.word	0xffffffff


	//   ....[19]....
        /*0128*/ 	.word	0xffffffff


	//   ....[20]....
        /*012c*/ 	.word	0xffffffff


	//   ....[21]....
        /*0130*/ 	.word	0xffffffff


	//   ....[22]....
        /*0134*/ 	.word	0xffffffff


	//   ....[23]....
        /*0138*/ 	.word	0xffffffff


	//   ....[24]....
        /*013c*/ 	.word	0xffffffff


	//   ....[25]....
        /*0140*/ 	.word	0xffffffff


	//   ....[26]....
        /*0144*/ 	.word	0xffffffff


	//   ....[27]....
        /*0148*/ 	.word	0xffffffff


	//   ....[28]....
        /*014c*/ 	.word	0xffffffff


	//   ....[29]....
        /*0150*/ 	.word	0xffffffff


	//   ....[30]....
        /*0154*/ 	.word	0xffffffff


	//   ....[31]....
        /*0158*/ 	.word	0xffffffff


	//   ....[32]....
        /*015c*/ 	.word	0xffffffff


	//   ....[33]....
        /*0160*/ 	.word	0xffffffff


	//   ....[34]....
        /*0164*/ 	.word	0xffffffff


	//   ....[35]....
        /*0168*/ 	.word	0xffffffff


	//   ....[36]....
        /*016c*/ 	.word	0xffffffff


	//   ....[37]....
        /*0170*/ 	.word	0xffffffff


	//   ....[38]....
        /*0174*/ 	.word	0xffffffff


	//   ....[39]....
        /*0178*/ 	.word	0xffffffff


	//   ....[40]....
        /*017c*/ 	.word	0xffffffff


	//   ....[41]....
        /*0180*/ 	.word	0xffffffff


	//   ....[42]....
        /*0184*/ 	.word	0xffffffff


	//   ....[43]....
        /*0188*/ 	.word	0xffffffff


	//   ....[44]....
        /*018c*/ 	.word	0xffffffff


	//   ....[45]....
        /*0190*/ 	.word	0xffffffff


	//   ....[46]....
        /*0194*/ 	.word	0xffffffff


	//   ....[47]....
        /*0198*/ 	.word	0xffffffff


	//   ....[48]....
        /*019c*/ 	.word	0xffffffff


	//   ....[49]....
        /*01a0*/ 	.word	0xffffffff


	//   ....[50]....
        /*01a4*/ 	.word	0xffffffff


	//   ....[51]....
        /*01a8*/ 	.word	0xffffffff


	//   ....[52]....
        /*01ac*/ 	.word	0xffffffff


	//   ....[53]....
        /*01b0*/ 	.word	0xffffffff


	//   ....[54]....
        /*01b4*/ 	.word	0xffffffff


	//   ....[55]....
        /*01b8*/ 	.word	0xffffffff


	//   ....[56]....
        /*01bc*/ 	.word	0xffffffff


	//   ....[57]....
        /*01c0*/ 	.word	0xffffffff


	//   ....[58]....
        /*01c4*/ 	.word	0xffffffff


	//   ....[59]....
        /*01c8*/ 	.word	0xffffffff


	//   ....[60]....
        /*01cc*/ 	.word	0xffffffff


	//   ....[61]....
        /*01d0*/ 	.word	0xffffffff


	//   ....[62]....
        /*01d4*/ 	.word	0xffffffff


	//   ....[63]....
        /*01d8*/ 	.word	0xffffffff


	//   ....[64]....
        /*01dc*/ 	.word	0xffffffff


	//   ....[65]....
        /*01e0*/ 	.word	0xffffffff


	//   ....[66]....
        /*01e4*/ 	.word	0xffffffff


	//   ....[67]....
        /*01e8*/ 	.word	0xffffffff


	//   ....[68]....
        /*01ec*/ 	.word	0xffffffff


	//   ....[69]....
        /*01f0*/ 	.word	0xffffffff


	//   ....[70]....
        /*01f4*/ 	.word	0xffffffff


	//   ....[71]....
        /*01f8*/ 	.word	0xffffffff


	//   ....[72]....
        /*01fc*/ 	.word	0xffffffff


	//   ....[73]....
        /*0200*/ 	.word	0xffffffff


	//   ....[74]....
        /*0204*/ 	.word	0xffffffff


	//   ....[75]....
        /*0208*/ 	.word	0xffffffff


	//   ....[76]....
        /*020c*/ 	.word	0xffffffff


	//   ....[77]....
        /*0210*/ 	.word	0xffffffff


	//   ....[78]....
        /*0214*/ 	.word	0xffffffff


	//   ....[79]....
        /*0218*/ 	.word	0xffffffff


	//   ....[80]....
        /*021c*/ 	.word	0xffffffff


	//   ....[81]....
        /*0220*/ 	.word	0xffffffff


	//   ....[82]....
        /*0224*/ 	.word	0xffffffff


	//   ....[83]....
        /*0228*/ 	.word	0xffffffff


	//   ....[84]....
        /*022c*/ 	.word	0xffffffff


	//   ....[85]....
        /*0230*/ 	.word	0xffffffff


	//   ....[86]....
        /*0234*/ 	.word	0xffffffff


	//   ....[87]....
        /*0238*/ 	.word	0xffffffff


	//   ....[88]....
        /*023c*/ 	.word	0xffffffff


	//   ....[89]....
        /*0240*/ 	.word	0xffffffff


	//   ....[90]....
        /*0244*/ 	.word	0xffffffff


	//   ....[91]....
        /*0248*/ 	.word	0xffffffff


	//   ....[92]....
        /*024c*/ 	.word	0xffffffff


	//   ....[93]....
        /*0250*/ 	.word	0xffffffff


	//   ....[94]....
        /*0254*/ 	.word	0xffffffff


	//   ....[95]....
        /*0258*/ 	.word	0xffffffff


	//   ....[96]....
        /*025c*/ 	.word	0xffffffff


	//   ....[97]....
        /*0260*/ 	.word	0x05000047


	//   ....[98]....
        /*0264*/ 	.word	0x05000047


	//   ....[99]....
        /*0268*/ 	.word	0x05000047


	//   ....[100]....
        /*026c*/ 	.word	0x05000047


	//   ....[101]....
        /*0270*/ 	.word	0x05000047


	//   ....[102]....
        /*0274*/ 	.word	0x05000047


	//   ....[103]....
        /*0278*/ 	.word	0x05000047


	//   ....[104]....
        /*027c*/ 	.word	0x05000047


	//   ....[105]....
        /*0280*/ 	.word	0x05000047


	//   ....[106]....
        /*0284*/ 	.word	0x05000047


	//   ....[107]....
        /*0288*/ 	.word	0x05000047


	//   ....[108]....
        /*028c*/ 	.word	0x05000047


	//   ....[109]....
        /*0290*/ 	.word	0x05000047


	//   ....[110]....
        /*0294*/ 	.word	0x05000047


	//   ....[111]....
        /*0298*/ 	.word	0x05000047


	//   ....[112]....
        /*029c*/ 	.word	0x05000047


	//   ....[113]....
        /*02a0*/ 	.word	0x05000047


	//   ....[114]....
        /*02a4*/ 	.word	0x05000047


	//   ....[115]....
        /*02a8*/ 	.word	0x05000047


	//   ....[116]....
        /*02ac*/ 	.word	0x05000047


	//   ....[117]....
        /*02b0*/ 	.word	0x05000047


	//   ....[118]....
        /*02b4*/ 	.word	0x05000047


	//   ....[119]....
        /*02b8*/ 	.word	0x05000047


	//   ....[120]....
        /*02bc*/ 	.word	0x05000047


	//   ....[121]....
        /*02c0*/ 	.word	0x05000047


	//   ....[122]....
        /*02c4*/ 	.word	0x05000047


	//   ....[123]....
        /*02c8*/ 	.word	0x05000047


	//   ....[124]....
        /*02cc*/ 	.word	0x05000047


	//   ....[125]....
        /*02d0*/ 	.word	0x05000047


	//   ....[126]....
        /*02d4*/ 	.word	0x05000047


	//   ....[127]....
        /*02d8*/ 	.word	0x05000047


	//   ....[128]....
        /*02dc*/ 	.word	0x05000047


	//   ....[129]....
        /*02e0*/ 	.word	0x05000047


	//   ....[130]....
        /*02e4*/ 	.word	0x05000047


	//   ....[131]....
        /*02e8*/ 	.word	0x05000047


	//   ....[132]....
        /*02ec*/ 	.word	0x05000047


	//   ....[133]....
        /*02f0*/ 	.word	0x05000047


	//   ....[134]....
        /*02f4*/ 	.word	0x05000047


	//   ....[135]....
        /*02f8*/ 	.word	0x05000047


	//   ....[136]....
        /*02fc*/ 	.word	0x05000047


	//   ....[137]....
        /*0300*/ 	.word	0x05000047


	//   ....[138]....
        /*0304*/ 	.word	0x05000047


	//   ....[139]....
        /*0308*/ 	.word	0x05000047


	//   ....[140]....
        /*030c*/ 	.word	0x05000047


	//   ....[141]....
        /*0310*/ 	.word	0x05000047


	//   ....[142]....
        /*0314*/ 	.word	0x05000047


	//   ....[143]....
        /*0318*/ 	.word	0x05000047


	//   ....[144]....
        /*031c*/ 	.word	0x05000047


	//   ....[145]....
        /*0320*/ 	.word	0x05000047


	//   ....[146]....
        /*0324*/ 	.word	0x05000047


	//   ....[147]....
        /*0328*/ 	.word	0x05000047


	//   ....[148]....
        /*032c*/ 	.word	0x05000047


	//   ....[149]....
        /*0330*/ 	.word	0x05000047


	//   ....[150]....
        /*0334*/ 	.word	0x05000047


	//   ....[151]....
        /*0338*/ 	.word	0x05000047


	//   ....[152]....
        /*033c*/ 	.word	0x05000047


	//   ....[153]....
        /*0340*/ 	.word	0x05000047


	//   ....[154]....
        /*0344*/ 	.word	0x05000047


	//   ....[155]....
        /*0348*/ 	.word	0x05000047


	//   ....[156]....
        /*034c*/ 	.word	0x05000047


	//   ....[157]....
        /*0350*/ 	.word	0x05000047


	//   ....[158]....
        /*0354*/ 	.word	0x05000047


	//   ....[159]....
        /*0358*/ 	.word	0x05000047


	//   ....[160]....
        /*035c*/ 	.word	0x05000047


	//----- nvinfo : EIATTR_COOP_GROUP_INSTR_OFFSETS
	.align		4
.L_1785:
        /*0360*/ 	.byte	0x04, 0x28
        /*0362*/ 	.short	(.L_1787 - .L_1786)


	//   ....[0]....
.L_1786:
        /*0364*/ 	.word	0x000013e0


	//   ....[1]....
        /*0368*/ 	.word	0x00001960


	//   ....[2]....
        /*036c*/ 	.word	0x00001ed0


	//   ....[3]....
        /*0370*/ 	.word	0x00005ef0


	//   ....[4]....
        /*0374*/ 	.word	0x000073e0


	//   ....[5]....
        /*0378*/ 	.word	0x000073f0


	//   ....[6]....
        /*037c*/ 	.word	0x00007400


	//   ....[7]....
        /*0380*/ 	.word	0x00007410


	//   ....[8]....
        /*0384*/ 	.word	0x000074a0


	//   ....[9]....
        /*0388*/ 	.word	0x000074d0


	//   ....[10]....
        /*038c*/ 	.word	0x000074e0


	//   ....[11]....
        /*0390*/ 	.word	0x000074f0


	//   ....[12]....
        /*0394*/ 	.word	0x00007580


	//   ....[13]....
        /*0398*/ 	.word	0x000075b0


	//   ....[14]....
        /*039c*/ 	.word	0x000075c0


	//   ....[15]....
        /*03a0*/ 	.word	0x000075d0


	//   ....[16]....
        /*03a4*/ 	.word	0x00007680


	//   ....[17]....
        /*03a8*/ 	.word	0x00007690


	//   ....[18]....
        /*03ac*/ 	.word	0x000076a0


	//   ....[19]....
        /*03b0*/ 	.word	0x000076b0


	//   ....[20]....
        /*03b4*/ 	.word	0x00007760


	//   ....[21]....
        /*03b8*/ 	.word	0x00007770


	//   ....[22]....
        /*03bc*/ 	.word	0x00007780


	//   ....[23]....
        /*03c0*/ 	.word	0x00007790


	//   ....[24]....
        /*03c4*/ 	.word	0x000078f0


	//   ....[25]....
        /*03c8*/ 	.word	0x00007900


	//   ....[26]....
        /*03cc*/ 	.word	0x00007910


	//   ....[27]....
        /*03d0*/ 	.word	0x00007920


	//   ....[28]....
        /*03d4*/ 	.word	0x00007930


	//   ....[29]....
        /*03d8*/ 	.word	0x00007940


	//   ....[30]....
        /*03dc*/ 	.word	0x00007950


	//   ....[31]....
        /*03e0*/ 	.word	0x00007960


	//   ....[32]....
        /*03e4*/ 	.word	0x00008e50


	//   ....[33]....
        /*03e8*/ 	.word	0x00008e70


	//   ....[34]....
        /*03ec*/ 	.word	0x00008e80


	//   ....[35]....
        /*03f0*/ 	.word	0x00008e90


	//   ....[36]....
        /*03f4*/ 	.word	0x00008fb0


	//   ....[37]....
        /*03f8*/ 	.word	0x00008fc0


	//   ....[38]....
        /*03fc*/ 	.word	0x00008fd0


	//   ....[39]....
        /*0400*/ 	.word	0x00008fe0


	//   ....[40]....
        /*0404*/ 	.word	0x00009100


	//   ....[41]....
        /*0408*/ 	.word	0x00009110


	//   ....[42]....
        /*040c*/ 	.word	0x00009120


	//   ....[43]....
        /*0410*/ 	.word	0x00009130


	//   ....[44]....
        /*0414*/ 	.word	0x00009250


	//   ....[45]....
        /*0418*/ 	.word	0x00009260


	//   ....[46]....
        /*041c*/ 	.word	0x00009270


	//   ....[47]....
        /*0420*/ 	.word	0x00009280


	//   ....[48]....
        /*0424*/ 	.word	0x000093a0


	//   ....[49]....
        /*0428*/ 	.word	0x000093b0


	//   ....[50]....
        /*042c*/ 	.word	0x000093c0


	//   ....[51]....
        /*0430*/ 	.word	0x000093d0


	//   ....[52]....
        /*0434*/ 	.word	0x000094f0


	//   ....[53]....
        /*0438*/ 	.word	0x00009500


	//   ....[54]....
        /*043c*/ 	.word	0x00009510


	//   ....[55]....
        /*0440*/ 	.word	0x00009520


	//   ....[56]....
        /*0444*/ 	.word	0x00009530


	//   ....[57]....
        /*0448*/ 	.word	0x00009540


	//   ....[58]....
        /*044c*/ 	.word	0x00009580


	//   ....[59]....
        /*0450*/ 	.word	0x000095c0


	//   ....[60]....
        /*0454*/ 	.word	0x000095f0


	//   ....[61]....
        /*0458*/ 	.word	0x00009620


	//   ....[62]....
        /*045c*/ 	.word	0x00009630


	//   ....[63]....
        /*0460*/ 	.word	0x00009640


	//   ....[64]....
        /*0464*/ 	.word	0x0000cca0


	//   ....[65]....
        /*0468*/ 	.word	0x0000cce0


	//   ....[66]....
        /*046c*/ 	.word	0x0000cd20


	//   ....[67]....
        /*0470*/ 	.word	0x0000cd60


	//   ....[68]....
        /*0474*/ 	.word	0x0000ce70


	//   ....[69]....
        /*0478*/ 	.word	0x0000cef0


	//   ....[70]....
        /*047c*/ 	.word	0x0000cf30


	//   ....[71]....
        /*0480*/ 	.word	0x0000cf70


	//   ....[72]....
        /*0484*/ 	.word	0x0000d040


	//   ....[73]....
        /*0488*/ 	.word	0x0000d0c0


	//   ....[74]....
        /*048c*/ 	.word	0x0000d100


	//   ....[75]....
        /*0490*/ 	.word	0x0000d140


	//   ....[76]....
        /*0494*/ 	.word	0x0000d230


	//   ....[77]....
        /*0498*/ 	.word	0x0000d260


	//   ....[78]....
        /*049c*/ 	.word	0x0000d280


	//   ....[79]....
        /*04a0*/ 	.word	0x0000d2a0


	//   ....[80]....
        /*04a4*/ 	.word	0x0000d2c0


	//   ....[81]....
        /*04a8*/ 	.word	0x0000d2f0


	//   ....[82]....
        /*04ac*/ 	.word	0x0000d310


	//   ....[83]....
        /*04b0*/ 	.word	0x0000d320


	//   ....[84]....
        /*04b4*/ 	.word	0x0000dc20


	//   ....[85]....
        /*04b8*/ 	.word	0x0000e2d0


	//   ....[86]....
        /*04bc*/ 	.word	0x0000ea80


	//   ....[87]....
        /*04c0*/ 	.word	0x0000f0c0


	//   ....[88]....
        /*04c4*/ 	.word	0x0000f0f0


	//   ....[89]....
        /*04c8*/ 	.word	0x0000f120


	//   ....[90]....
        /*04cc*/ 	.word	0x0000f180


	//   ....[91]....
        /*04d0*/ 	.word	0x0000f1c0


	//   ....[92]....
        /*04d4*/ 	.word	0x0000f3a0


	//   ....[93]....
        /*04d8*/ 	.word	0x0000f3c0


	//   ....[94]....
        /*04dc*/ 	.word	0x0000f3f0


	//   ....[95]....
        /*04e0*/ 	.word	0x0000f430


	//   ....[96]....
        /*04e4*/ 	.word	0x0000f450


	//   ....[97]....
        /*04e8*/ 	.word	0x0000f8b0


	//   ....[98]....
        /*04ec*/ 	.word	0x0000f900


	//   ....[99]....
        /*04f0*/ 	.word	0x0000f950


	//   ....[100]....
        /*04f4*/ 	.word	0x0000f9a0


	//   ....[101]....
        /*04f8*/ 	.word	0x0000fa90


	//   ....[102]....
        /*04fc*/ 	.word	0x0000fae0


	//   ....[103]....
        /*0500*/ 	.word	0x0000fb30


	//   ....[104]....
        /*0504*/ 	.word	0x0000fb80


	//   ....[105]....
        /*0508*/ 	.word	0x0000fc70


	//   ....[106]....
        /*050c*/ 	.word	0x0000fcc0


	//   ....[107]....
        /*0510*/ 	.word	0x0000fd10


	//   ....[108]....
        /*0514*/ 	.word	0x0000fd60


	//   ....[109]....
        /*0518*/ 	.word	0x0000fe50


	//   ....[110]....
        /*051c*/ 	.word	0x0000fea0


	//   ....[111]....
        /*0520*/ 	.word	0x0000fef0


	//   ....[112]....
        /*0524*/ 	.word	0x0000ff40


	//   ....[113]....
        /*0528*/ 	.word	0x00010030


	//   ....[114]....
        /*052c*/ 	.word	0x00010080


	//   ....[115]....
        /*0530*/ 	.word	0x000100d0


	//   ....[116]....
        /*0534*/ 	.word	0x00010120


	//   ....[117]....
        /*0538*/ 	.word	0x000101b0


	//   ....[118]....
        /*053c*/ 	.word	0x00010250


	//   ....[119]....
        /*0540*/ 	.word	0x000102f0


	//   ....[120]....
        /*0544*/ 	.word	0x00010390


	//   ....[121]....
        /*0548*/ 	.word	0x00010430


	//   ....[122]....
        /*054c*/ 	.word	0x000104e0


	//   ....[123]....
        /*0550*/ 	.word	0x00010540


	//   ....[124]....
        /*0554*/ 	.word	0x00010590


	//   ....[125]....
        /*0558*/ 	.word	0x000105c0


	//   ....[126]....
        /*055c*/ 	.word	0x00010620


	//   ....[127]....
        /*0560*/ 	.word	0x00010670


	//   ....[128]....
        /*0564*/ 	.word	0x000106c0


	//   ....[129]....
        /*0568*/ 	.word	0x00010760


	//   ....[130]....
        /*056c*/ 	.word	0x000107b0


	//   ....[131]....
        /*0570*/ 	.word	0x00010800


	//   ....[132]....
        /*0574*/ 	.word	0x00010850


	//   ....[133]....
        /*0578*/ 	.word	0x000108f0


	//   ....[134]....
        /*057c*/ 	.word	0x00010980


	//   ....[135]....
        /*0580*/ 	.word	0x000109d0


	//   ....[136]....
        /*0584*/ 	.word	0x00010a20


	//   ....[137]....
        /*0588*/ 	.word	0x00010ac0


	//   ....[138]....
        /*058c*/ 	.word	0x00010b50


	//   ....[139]....
        /*0590*/ 	.word	0x00010ba0


	//   ....[140]....
        /*0594*/ 	.word	0x00010bf0


	//   ....[141]....
        /*0598*/ 	.word	0x00010c90


	//   ....[142]....
        /*059c*/ 	.word	0x00010d20


	//   ....[143]....
        /*05a0*/ 	.word	0x00010d70


	//   ....[144]....
        /*05a4*/ 	.word	0x00010dc0


	//   ....[145]....
        /*05a8*/ 	.word	0x00010e60


	//   ....[146]....
        /*05ac*/ 	.word	0x00010ef0


	//   ....[147]....
        /*05b0*/ 	.word	0x00010f40


	//   ....[148]....
        /*05b4*/ 	.word	0x00010f90


	//   ....[149]....
        /*05b8*/ 	.word	0x00011030


	//   ....[150]....
        /*05bc*/ 	.word	0x000110e0


	//   ....[151]....
        /*05c0*/ 	.word	0x00011140


	//   ....[152]....
        /*05c4*/ 	.word	0x00011240


	//   ....[153]....
        /*05c8*/ 	.word	0x00011290


	//   ....[154]....
        /*05cc*/ 	.word	0x000112e0


	//   ....[155]....
        /*05d0*/ 	.word	0x00011330


	//   ....[156]....
        /*05d4*/ 	.word	0x00011380


	//   ....[157]....
        /*05d8*/ 	.word	0x000113c0


	//   ....[158]....
        /*05dc*/ 	.word	0x00011410


	//   ....[159]....
        /*05e0*/ 	.word	0x00011460


	//   ....[160]....
        /*05e4*/ 	.word	0x000114b0


	//----- nvinfo : EIATTR_VRC_CTA_INIT_COUNT
	.align		4
.L_1787:
        /*05e8*/ 	.byte	0x02, 0x4a
	.zero		1
	.zero		1


	//----- nvinfo : EIATTR_EXIT_INSTR_OFFSETS
	.align		4
        /*05ec*/ 	.byte	0x04, 0x1c
        /*05ee*/ 	.short	(.L_1789 - .L_1788)


	//   ....[0]....
.L_1788:
        /*05f0*/ 	.word	0x0000f560


	//   ....[1]....
        /*05f4*/ 	.word	0x0000f850


	//----- nvinfo : EIATTR_MAX_THREADS
	.align		4
.L_1789:
        /*05f8*/ 	.byte	0x04, 0x05
        /*05fa*/ 	.short	(.L_1791 - .L_1790)
.L_1790:
        /*05fc*/ 	.word	0x00000040
        /*0600*/ 	.word	0x00000001
        /*0604*/ 	.word	0x00000001


	//----- nvinfo : EIATTR_CRS_STACK_SIZE
	.align		4
.L_1791:
        /*0608*/ 	.byte	0x04, 0x1e
        /*060a*/ 	.short	(.L_1793 - .L_1792)
.L_1792:
        /*060c*/ 	.word	0x00000000


	//----- nvinfo : EIATTR_CBANK_PARAM_SIZE
	.align		4
.L_1793:
        /*0610*/ 	.byte	0x03, 0x19
        /*0612*/ 	.short	0x01f0


	//----- nvinfo : EIATTR_PARAM_CBANK
	.align		4
        /*0614*/ 	.byte	0x04, 0x0a
        /*0616*/ 	.short	(.L_1795 - .L_1794)
	.align		4
.L_1794:
        /*0618*/ 	.word	index@(.nv.constant0._Z25selective_scan_bwd_kernelI32Selective_Scan_bwd_kernel_traitsILi64ELi16ELb0ELb0ELb1ELb1ELb0EfN3c107complexIfEEEEv12SSMParamsBwd)
        /*061c*/ 	.short	0x0380
        /*061e*/ 	.short	0x01f0


	//----- nvinfo : EIATTR_SW_WAR
	.align		4
.L_1795:
        /*0620*/ 	.byte	0x04, 0x36
        /*0622*/ 	.short	(.L_1797 - .L_1796)
.L_1796:
        /*0624*/ 	.word	0x00000008
.L_1797:


//--------------------- .nv.info._Z25selective_scan_bwd_kernelI32Selective_Scan_bwd_kernel_traitsILi64ELi16ELb0ELb0ELb1ELb1ELb1EfN3c107complexIfEEEEv12SSMParamsBwd --------------------------
	.section	.nv.info._Z25selective_scan_bwd_kernelI32Selective_Scan_bwd_kernel_traitsILi64ELi16ELb0ELb0ELb1ELb1ELb1EfN3c107complexIfEEEEv12SSMParamsBwd,"",@"SHT_CUDA_INFO"
	.sectionflags	@""
	.align	4


	//----- nvinfo : EIATTR_CUDA_API_VERSION
	.align		4
        /*0000*/ 	.byte	0x04, 0x37
        /*0002*/ 	.short	(.L_1799 - .L_1798)
.L_1798:
        /*0004*/ 	.word	0x00000082


	//----- nvinfo : EIATTR_KPARAM_INFO
	.align		4
.L_1799:
        /*0008*/ 	.byte	0x04, 0x17
        /*000a*/ 	.short	(.L_1801 - .L_1800)
.L_1800:
        /*000c*/ 	.word	0x00000000
        /*0010*/ 	.short	0x0000
        /*0012*/ 	.short	0x0000
        /*0014*/ 	.byte	0x00, 0xf0, 0xc1, 0x07


	//----- nvinfo : EIATTR_SPARSE_MMA_MASK
	.align		4
.L_1801:
        /*0018*/ 	.byte	0x03, 0x50
        /*001a*/ 	.short	0x0000


	//----- nvinfo : EIATTR_MAXREG_COUNT
	.align		4
        /*001c*/ 	.byte	0x03, 0x1b
        /*001e*/ 	.short	0x00ff


	//----- nvinfo : EIATTR_NUM_BARRIERS
	.align		4
        /*0020*/ 	.byte	0x02, 0x4c
        /*0022*/ 	.byte	0x01
	.zero		1


	//----- nvinfo : EIATTR_ANNOTATIONS
	.align		4
        /*0024*/ 	.byte	0x04, 0x55
        /*0026*/ 	.short	(.L_1803 - .L_1802)


	//   ....[0]....
.L_1802:
        /* <DEDUP_REMOVED lines=8> */


	//----- nvinfo : EIATTR_MERCURY_ISA_VERSION
	.align		4
.L_1803:
        /*0098*/ 	.byte	0x03, 0x5f
        /*009a*/ 	.short	0x0101


	//----- nvinfo : EIATTR_INT_WARP_WIDE_INSTR_OFFSETS
	.align		4
        /*009c*/ 	.byte	0x04, 0x31
        /*009e*/ 	.short	(.L_1805 - .L_1804)


	//   ....[0]....
.L_1804:
        /*00a0*/ 	.word	0x0000adc0


	//   ....[1]....
        /*00a4*/ 	.word	0x0000bc40


	//----- nvinfo : EIATTR_COOP_GROUP_MASK_REGIDS
	.align		4
.L_1805:
        /*00a8*/ 	.byte	0x04, 0x29
        /*00aa*/ 	.short	(.L_1807 - .L_1806)


	//   ....[0]....
.L_1806:
        /*00ac*/ 	.word	0xffffffff


	//   ....[1]....
        /*00b0*/ 	.word	0xffffffff


	//   ....[2]....
        /*00b4*/ 	.word	0xffffffff


	//   ....[3]....
        /*00b8*/ 	.word	0xffffffff


	//   ....[4]....
        /*00bc*/ 	.word	0xffffffff


	//   ....[5]....
        /*00c0*/ 	.word	0xffffffff


	//   ....[6]....
        /*00c4*/ 	.word	0xffffffff


	//   ....[7]....
        /*00c8*/ 	.word	0xffffffff


	//   ....[8]....
        /*00cc*/ 	.word	0xffffffff


	//   ....[9]....
        /*00d0*/ 	.word	0xffffffff


	//   ....[10]....
        /*00d4*/ 	.word	0xffffffff


	//   ....[11]....
        /*00d8*/ 	.word	0xffffffff


	//   ....[12]....
        /*00dc*/ 	.word	0xffffffff


	//   ....[13]....
        /*00e0*/ 	.word	0xffffffff


	//   ....[14]....
        /*00e4*/ 	.word	0xffffffff


	//   ....[15]....
        /*00e8*/ 	.word	0xffffffff


	//   ....[16]....
        /*00ec*/ 	.word	0xffffffff


	//   ....[17]....
        /*00f0*/ 	.word	0xffffffff


	//   ....[18]....
        /*00f4*/ 	.word	0xffffffff


	//   ....[19]....
        /*00f8*/ 	.word	0xffffffff


	//   ....[20]....
        /*00fc*/ 	.word	0xffffffff


	//   ....[21]....
        /*0100*/ 	.word	0xffffffff


	//   ....[22]....
        /*0104*/ 	.word	0xffffffff


	//   ....[23]....
        /*0108*/ 	.word	0xffffffff


	//   ....[24]....
        /*010c*/ 	.word	0xffffffff


	//   ....[25]....
        /*0110*/ 	.word	0xffffffff


	//   ....[26]....
        /*0114*/ 	.word	0xffffffff


	//   ....[27]....
        /*0118*/ 	.word	0xffffffff


	//   ....[28]....
        /*011c*/ 	.word	0xffffffff


	//   ....[29]....
        /*0120*/ 	.word	0xffffffff


	//   ....[30]....
        /*0124*/ 	.word	0xffffffff


	//   ....[31]....
        /*0128*/ 	.word	0xffffffff


	//   ....[32]....
        /*012c*/ 	.word	0xffffffff


	//   ....[33]....
        /*0130*/ 	.word	0xffffffff


	//   ....[34]....
        /*0134*/ 	.word	0xffffffff


	//   ....[35]....
        /*0138*/ 	.word	0xffffffff


	//   ....[36]....
        /*013c*/ 	.word	0xffffffff


	//   ....[37]....
        /*0140*/ 	.word	0xffffffff


	//   ....[38]....
        /*0144*/ 	.word	0xffffffff


	//   ....[39]....
        /*0148*/ 	.word	0xffffffff


	//   ....[40]....
        /*014c*/ 	.word	0xffffffff


	//   ....[41]....
        /*0150*/ 	.word	0xffffffff


	//   ....[42]....
        /*0154*/ 	.word	0xffffffff


	//   ....[43]....
        /*0158*/ 	.word	0xffffffff


	//   ....[44]....
        /*015c*/ 	.word	0xffffffff


	//   ....[45]....
        /*0160*/ 	.word	0xffffffff


	//   ....[46]....
        /*0164*/ 	.word	0xffffffff


	//   ....[47]....
        /*0168*/ 	.word	0xffffffff


	//   ....[48]....
        /*016c*/ 	.word	0xffffffff


	//   ....[49]....
        /*0170*/ 	.word	0xffffffff


	//   ....[50]....
        /*0174*/ 	.word	0xffffffff


	//   ....[51]....
        /*0178*/ 	.word	0xffffffff


	//   ....[52]....
        /*017c*/ 	.word	0xffffffff


	//   ....[53]....
        /*0180*/ 	.word	0xffffffff


	//   ....[54]....
        /*0184*/ 	.word	0xffffffff


	//   ....[55]....
        /*0188*/ 	.word	0xffffffff


	//   ....[56]....
        /*018c*/ 	.word	0xffffffff


	//   ....[57]....
        /*0190*/ 	.word	0xffffffff


	//   ....[58]....
        /*0194*/ 	.word	0xffffffff


	//   ....[59]....
        /*0198*/ 	.word	0xffffffff


	//   ....[60]....
        /*019c*/ 	.word	0xffffffff


	//   ....[61]....
        /*01a0*/ 	.word	0xffffffff


	//   ....[62]....
        /*01a4*/ 	.word	0xffffffff


	//   ....[63]....
        /*01a8*/ 	.word	0xffffffff


	//   ....[64]....
        /*01ac*/ 	.word	0xffffffff


	//   ....[65]....
        /*01b0*/ 	.word	0xffffffff


	//   ....[66]....
        /*01b4*/ 	.word	0xffffffff


	//   ....[67]....
        /*01b8*/ 	.word	0xffffffff


	//   ....[68]....
        /*01bc*/ 	.word	0xffffffff


	//   ....[69]....
        /*01c0*/ 	.word	0xffffffff


	//   ....[70]....
        /*01c4*/ 	.word	0xffffffff


	//   ....[71]....
        /*01c8*/ 	.word	0xffffffff


	//   ....[72]....
        /*01cc*/ 	.word	0xffffffff


	//   ....[73]....
        /*01d0*/ 	.word	0xffffffff


	//   ....[74]....
        /*01d4*/ 	.word	0xffffffff


	//   ....[75]....
        /*01d8*/ 	.word	0xffffffff


	//   ....[76]....
        /*01dc*/ 	.word	0xffffffff


	//   ....[77]....
        /*01e0*/ 	.word	0xffffffff


	//   ....[78]....
        /*01e4*/ 	.word	0xffffffff


	//   ....[79]....
        /*01e8*/ 	.word	0xffffffff


	//   ....[80]....
        /*01ec*/ 	.word	0xffffffff


	//   ....[81]....
        /*01f0*/ 	.word	0xffffffff


	//   ....[82]....
        /*01f4*/ 	.word	0xffffffff


	//   ....[83]....
        /*01f8*/ 	.word	0xffffffff


	//   ....[84]....
        /*01fc*/ 	.word	0xffffffff


	//   ....[85]....
        /*0200*/ 	.word	0xffffffff


	//   ....[86]....
        /*0204*/ 	.word	0xffffffff


	//   ....[87]....
        /*0208*/ 	.word	0xffffffff


	//   ....[88]....
        /*020c*/ 	.word	0xffffffff


	//   ....[89]....
        /*0210*/ 	.word	0xffffffff


	//   ....[90]....
        /*0214*/ 	.word	0xffffffff


	//   ....[91]....
        /*0218*/ 	.word	0xffffffff


	//   ....[92]....
        /*021c*/ 	.word	0xffffffff


	//   ....[93]....
        /*0220*/ 	.word	0xffffffff


	//   ....[94]....
        /*0224*/ 	.word	0xffffffff


	//   ....[95]....
        /*0228*/ 	.word	0xffffffff


	//   ....[96]....
        /*022c*/ 	.word	0xffffffff


	//   ....[97]....
        /*0230*/ 	.word	0xffffffff


	//   ....[98]....
        /*0234*/ 	.word	0xffffffff


	//   ....[99]....
        /*0238*/ 	.word	0xffffffff


	//   ....[100]....
        /*023c*/ 	.word	0xffffffff


	//   ....[101]....
        /*0240*/ 	.word	0x05000047


	//   ....[102]....
        /*0244*/ 	.word	0x05000047


	//   ....[103]....
        /*0248*/ 	.word	0x05000047


	//   ....[104]....
        /*024c*/ 	.word	0x05000047


	//   ....[105]....
        /*0250*/ 	.word	0x05000047


	//   ....[106]....
        /*0254*/ 	.word	0x05000047


	//   ....[107]....
        /*0258*/ 	.word	0x05000047


	//   ....[108]....
        /*025c*/ 	.word	0x05000047


	//   ....[109]....
        /*0260*/ 	.word	0x05000047


	//   ....[110]....
        /*0264*/ 	.word	0x05000047


	//   ....[111]....
        /*0268*/ 	.word	0x05000047


	//   ....[112]....
        /*026c*/ 	.word	0x05000047


	//   ....[113]....
        /*0270*/ 	.word	0x05000047


	//   ....[114]....
        /*0274*/ 	.word	0x05000047


	//   ....[115]....
        /*0278*/ 	.word	0x05000047


	//   ....[116]....
        /*027c*/ 	.word	0x05000047


	//   ....[117]....
        /*0280*/ 	.word	0x05000047


	//   ....[118]....
        /*0284*/ 	.word	0x05000047


	//   ....[119]....
        /*0288*/ 	.word	0x05000047


	//   ....[120]....
        /*028c*/ 	.word	0x05000047


	//   ....[121]....
        /*0290*/ 	.word	0x05000047


	//   ....[122]....
        /*0294*/ 	.word	0x05000047


	//   ....[123]....
        /*0298*/ 	.word	0x05000047


	//   ....[124]....
        /*029c*/ 	.word	0x05000047


	//   ....[125]....
        /*02a0*/ 	.word	0x05000047


	//   ....[126]....
        /*02a4*/ 	.word	0x05000047


	//   ....[127]....
        /*02a8*/ 	.word	0x05000047


	//   ....[128]....
        /*02ac*/ 	.word	0x05000047


	//   ....[129]....
        /*02b0*/ 	.word	0x05000047


	//   ....[130]....
        /*02b4*/ 	.word	0x05000047


	//   ....[131]....
        /*02b8*/ 	.word	0x05000047


	//   ....[132]....
        /*02bc*/ 	.word	0x05000047


	//   ....[133]....
        /*02c0*/ 	.word	0x05000047


	//   ....[134]....
        /*02c4*/ 	.word	0x05000047


	//   ....[135]....
        /*02c8*/ 	.word	0x05000047


	//   ....[136]....
        /*02cc*/ 	.word	0x05000047


	//   ....[137]....
        /*02d0*/ 	.word	0x05000047


	//   ....[138]....
        /*02d4*/ 	.word	0x05000047


	//   ....[139]....
        /*02d8*/ 	.word	0x05000047


	//   ....[140]....
        /*02dc*/ 	.word	0x05000047


	//   ....[141]....
        /*02e0*/ 	.word	0x05000047


	//   ....[142]....
        /*02e4*/ 	.word	0x05000047


	//   ....[143]....
        /*02e8*/ 	.word	0x05000047


	//   ....[144]....
        /*02ec*/ 	.word	0x05000047


	//   ....[145]....
        /*02f0*/ 	.word	0x05000047


	//   ....[146]....
        /*02f4*/ 	.word	0x05000047


	//   ....[147]....
        /*02f8*/ 	.word	0x05000047


	//   ....[148]....
        /*02fc*/ 	.word	0x05000047


	//   ....[149]....
        /*0300*/ 	.word	0x05000047


	//   ....[150]....
        /*0304*/ 	.word	0x05000047


	//   ....[151]....
        /*0308*/ 	.word	0x05000047


	//   ....[152]....
        /*030c*/ 	.word	0x05000047


	//   ....[153]....
        /*0310*/ 	.word	0x05000047


	//   ....[154]....
        /*0314*/ 	.word	0x05000047


	//   ....[155]....
        /*0318*/ 	.word	0x05000047


	//   ....[156]....
        /*031c*/ 	.word	0x05000047


	//   ....[157]....
        /*0320*/ 	.word	0x05000047


	//   ....[158]....
        /*0324*/ 	.word	0x05000047


	//   ....[159]....
        /*0328*/ 	.word	0x05000047


	//   ....[160]....
        /*032c*/ 	.word	0x05000047


	//   ....[161]....
        /*0330*/ 	.word	0x05000047


	//   ....[162]....
        /*0334*/ 	.word	0x05000047


	//   ....[163]....
        /*0338*/ 	.word	0x05000047


	//   ....[164]....
        /*033c*/ 	.word	0x05000047


	//----- nvinfo : EIATTR_COOP_GROUP_INSTR_OFFSETS
	.align		4
.L_1807:
        /*0340*/ 	.byte	0x04, 0x28
        /*0342*/ 	.short	(.L_1809 - .L_1808)


	//   ....[0]....
.L_1808:
        /*0344*/ 	.word	0x000013e0


	//   ....[1]....
        /*0348*/ 	.word	0x00001940


	//   ....[2]....
        /*034c*/ 	.word	0x00001ed0


	//   ....[3]....
        /*0350*/ 	.word	0x000049b0


	//   ....[4]....
        /*0354*/ 	.word	0x000050a0


	//   ....[5]....
        /*0358*/ 	.word	0x00005970


	//   ....[6]....
        /*035c*/ 	.word	0x00006230


	//   ....[7]....
        /*0360*/ 	.word	0x00008140


	//   ....[8]....
        /*0364*/ 	.word	0x00009720


	//   ....[9]....
        /*0368*/ 	.word	0x00009730


	//   ....[10]....
        /*036c*/ 	.word	0x00009740


	//   ....[11]....
        /*0370*/ 	.word	0x00009750


	//   ....[12]....
        /*0374*/ 	.word	0x000097e0


	//   ....[13]....
        /*0378*/ 	.word	0x00009810


	//   ....[14]....
        /*037c*/ 	.word	0x00009820


	//   ....[15]....
        /*0380*/ 	.word	0x00009830


	//   ....[16]....
        /*0384*/ 	.word	0x000098c0


	//   ....[17]....
        /*0388*/ 	.word	0x000098f0


	//   ....[18]....
        /*038c*/ 	.word	0x00009900


	//   ....[19]....
        /*0390*/ 	.word	0x00009910


	//   ....[20]....
        /*0394*/ 	.word	0x000099c0


	//   ....[21]....
        /*0398*/ 	.word	0x000099d0


	//   ....[22]....
        /*039c*/ 	.word	0x000099e0


	//   ....[23]....
        /*03a0*/ 	.word	0x000099f0


	//   ....[24]....
        /*03a4*/ 	.word	0x00009aa0


	//   ....[25]....
        /*03a8*/ 	.word	0x00009ab0


	//   ....[26]....
        /*03ac*/ 	.word	0x00009ac0


	//   ....[27]....
        /*03b0*/ 	.word	0x00009ad0


	//   ....[28]....
        /*03b4*/ 	.word	0x00009c30


	//   ....[29]....
        /*03b8*/ 	.word	0x00009c40


	//   ....[30]....
        /*03bc*/ 	.word	0x00009c50


	//   ....[31]....
        /*03c0*/ 	.word	0x00009c60


	//   ....[32]....
        /*03c4*/ 	.word	0x00009c70


	//   ....[33]....
        /*03c8*/ 	.word	0x00009c80


	//   ....[34]....
        /*03cc*/ 	.word	0x00009c90


	//   ....[35]....
        /*03d0*/ 	.word	0x00009ca0


	//   ....[36]....
        /*03d4*/ 	.word	0x0000b190


	//   ....[37]....
        /*03d8*/ 	.word	0x0000b1b0


	//   ....[38]....
        /*03dc*/ 	.word	0x0000b1c0


	//   ....[39]....
        /*03e0*/ 	.word	0x0000b1d0


	//   ....[40]....
        /*03e4*/ 	.word	0x0000b2f0


	//   ....[41]....
        /*03e8*/ 	.word	0x0000b300


	//   ....[42]....
        /*03ec*/ 	.word	0x0000b310


	//   ....[43]....
        /*03f0*/ 	.word	0x0000b320


	//   ....[44]....
        /*03f4*/ 	.word	0x0000b440


	//   ....[45]....
        /*03f8*/ 	.word	0x0000b450


	//   ....[46]....
        /*03fc*/ 	.word	0x0000b460


	//   ....[47]....
        /*0400*/ 	.word	0x0000b470


	//   ....[48]....
        /*0404*/ 	.word	0x0000b590


	//   ....[49]....
        /*0408*/ 	.word	0x0000b5a0


	//   ....[50]....
        /*040c*/ 	.word	0x0000b5b0


	//   ....[51]....
        /*0410*/ 	.word	0x0000b5c0


	//   ....[52]....
        /*0414*/ 	.word	0x0000b6e0


	//   ....[53]....
        /*0418*/ 	.word	0x0000b6f0


	//   ....[54]....
        /*041c*/ 	.word	0x0000b700


	//   ....[55]....
        /*0420*/ 	.word	0x0000b710


	//   ....[56]....
        /*0424*/ 	.word	0x0000b820


	//   ....[57]....
        /*0428*/ 	.word	0x0000b830


	//   ....[58]....
        /*042c*/ 	.word	0x0000b840


	//   ....[59]....
        /*0430*/ 	.word	0x0000b850


	//   ....[60]....
        /*0434*/ 	.word	0x0000b860


	//   ....[61]....
        /*0438*/ 	.word	0x0000b870


	//   ....[62]....
        /*043c*/ 	.word	0x0000b8d0


	//   ....[63]....
        /*0440*/ 	.word	0x0000b910


	//   ....[64]....
        /*0444*/ 	.word	0x0000b930


	//   ....[65]....
        /*0448*/ 	.word	0x0000b940


	//   ....[66]....
        /*044c*/ 	.word	0x0000b950


	//   ....[67]....
        /*0450*/ 	.word	0x0000b960


	//   ....[68]....
        /*0454*/ 	.word	0x0000efd0


	//   ....[69]....
        /*0458*/ 	.word	0x0000f010


	//   ....[70]....
        /*045c*/ 	.word	0x0000f050


	//   ....[71]....
        /*0460*/ 	.word	0x0000f090


	//   ....[72]....
        /*0464*/ 	.word	0x0000f1a0


	//   ....[73]....
        /*0468*/ 	.word	0x0000f220


	//   ....[74]....
        /*046c*/ 	.word	0x0000f260


	//   ....[75]....
        /*0470*/ 	.word	0x0000f2a0


	//   ....[76]....
        /*0474*/ 	.word	0x0000f370


	//   ....[77]....
        /*0478*/ 	.word	0x0000f3f0


	//   ....[78]....
        /*047c*/ 	.word	0x0000f430


	//   ....[79]....
        /*0480*/ 	.word	0x0000f470


	//   ....[80]....
        /*0484*/ 	.word	0x0000f560


	//   ....[81]....
        /*0488*/ 	.word	0x0000f590


	//   ....[82]....
        /*048c*/ 	.word	0x0000f5b0


	//   ....[83]....
        /*0490*/ 	.word	0x0000f5d0


	//   ....[84]....
        /*0494*/ 	.word	0x0000f5f0


	//   ....[85]....
        /*0498*/ 	.word	0x0000f620


	//   ....[86]....
        /*049c*/ 	.word	0x0000f640


	//   ....[87]....
        /*04a0*/ 	.word	0x0000f650


	//   ....[88]....
        /*04a4*/ 	.word	0x0000ff00


	//   ....[89]....
        /*04a8*/ 	.word	0x00010590


	//   ....[90]....
        /*04ac*/ 	.word	0x00010d50


	//   ....[91]....
        /*04b0*/ 	.word	0x00011390


	//   ....[92]....
        /*04b4*/ 	.word	0x000113c0


	//   ....[93]....
        /*04b8*/ 	.word	0x000113f0


	//   ....[94]....
        /*04bc*/ 	.word	0x00011450


	//   ....[95]....
        /*04c0*/ 	.word	0x00011490


	//   ....[96]....
        /*04c4*/ 	.word	0x00011670


	//   ....[97]....
        /*04c8*/ 	.word	0x00011690


	//   ....[98]....
        /*04cc*/ 	.word	0x000116c0


	//   ....[99]....
        /*04d0*/ 	.word	0x00011700


	//   ....[100]....
        /*04d4*/ 	.word	0x00011720


	//   ....[101]....
        /*04d8*/ 	.word	0x00011b80


	//   ....[102]....
        /*04dc*/ 	.word	0x00011bd0


	//   ....[103]....
        /*04e0*/ 	.word	0x00011c20


	//   ....[104]....
        /*04e4*/ 	.word	0x00011c70


	//   ....[105]....
        /*04e8*/ 	.word	0x00011d60


	//   ....[106]....
        /*04ec*/ 	.word	0x00011db0


	//   ....[107]....
        /*04f0*/ 	.word	0x00011e00


	//   ....[108]....
        /*04f4*/ 	.word	0x00011e50


	//   ....[109]....
        /*04f8*/ 	.word	0x00011f40


	//   ....[110]....
        /*04fc*/ 	.word	0x00011f90


	//   ....[111]....
        /*0500*/ 	.word	0x00011fe0


	//   ....[112]....
        /*0504*/ 	.word	0x00012030


	//   ....[113]....
        /*0508*/ 	.word	0x00012120


	//   ....[114]....
        /*050c*/ 	.word	0x00012170


	//   ....[115]....
        /*0510*/ 	.word	0x000121c0


	//   ....[116]....
        /*0514*/ 	.word	0x00012210


	//   ....[117]....
        /*0518*/ 	.word	0x00012300


	//   ....[118]....
        /*051c*/ 	.word	0x00012350


	//   ....[119]....
        /*0520*/ 	.word	0x000123a0


	//   ....[120]....
        /*0524*/ 	.word	0x000123f0


	//   ....[121]....
        /*0528*/ 	.word	0x00012480


	//   ....[122]....
        /*052c*/ 	.word	0x00012520


	//   ....[123]....
        /*0530*/ 	.word	0x000125c0


	//   ....[124]....
        /*0534*/ 	.word	0x00012660


	//   ....[125]....
        /*0538*/ 	.word	0x00012700


	//   ....[126]....
        /*053c*/ 	.word	0x000127b0


	//   ....[127]....
        /*0540*/ 	.word	0x00012810


	//   ....[128]....
        /*0544*/ 	.word	0x00012860


	//   ....[129]....
        /*0548*/ 	.word	0x00012890


	//   ....[130]....
        /*054c*/ 	.word	0x000128f0


	//   ....[131]....
        /*0550*/ 	.word	0x00012940


	//   ....[132]....
        /*0554*/ 	.word	0x00012990


	//   ....[133]....
        /*0558*/ 	.word	0x00012a30


	//   ....[134]....
        /*055c*/ 	.word	0x00012a80


	//   ....[135]....
        /*0560*/ 	.word	0x00012ad0


	//   ....[136]....
        /*0564*/ 	.word	0x00012b20


	//   ....[137]....
        /*0568*/ 	.word	0x00012bc0


	//   ....[138]....
        /*056c*/ 	.word	0x00012c50


	//   ....[139]....
        /*0570*/ 	.word	0x00012ca0


	//   ....[140]....
        /*0574*/ 	.word	0x00012cf0


	//   ....[141]....
        /*0578*/ 	.word	0x00012d90


	//   ....[142]....
        /*057c*/ 	.word	0x00012e20


	//   ....[143]....
        /*0580*/ 	.word	0x00012e70


	//   ....[144]....
        /*0584*/ 	.word	0x00012ec0


	//   ....[145]....
        /*0588*/ 	.word	0x00012f60


	//   ....[146]....
        /*058c*/ 	.word	0x00012ff0


	//   ....[147]....
        /*0590*/ 	.word	0x00013040


	//   ....[148]....
        /*0594*/ 	.word	0x00013090


	//   ....[149]....
        /*0598*/ 	.word	0x00013130


	//   ....[150]....
        /*059c*/ 	.word	0x000131c0


	//   ....[151]....
        /*05a0*/ 	.word	0x00013210


	//   ....[152]....
        /*05a4*/ 	.word	0x00013260


	//   ....[153]....
        /*05a8*/ 	.word	0x000132f0


	//   ....[154]....
        /*05ac*/ 	.word	0x000133a0


	//   ....[155]....
        /*05b0*/ 	.word	0x00013400


	//   ....[156]....
        /*05b4*/ 	.word	0x000134f0


	//   ....[157]....
        /*05b8*/ 	.word	0x00013540


	//   ....[158]....
        /*05bc*/ 	.word	0x00013590


	//   ....[159]....
        /*05c0*/ 	.word	0x000135e0


	//   ....[160]....
        /*05c4*/ 	.word	0x00013630


	//   ....[161]....
        /*05c8*/ 	.word	0x00013670


	//   ....[162]....
        /*05cc*/ 	.word	0x000136c0


	//   ....[163]....
        /*05d0*/ 	.word	0x00013710


	//   ....[164]....
        /*05d4*/ 	.word	0x00013760


	//----- nvinfo : EIATTR_VRC_CTA_INIT_COUNT
	.align		4
.L_1809:
        /*05d8*/ 	.byte	0x02, 0x4a
	.zero		1
	.zero		1


	//----- nvinfo : EIATTR_EXIT_INSTR_OFFSETS
	.align		4
        /*05dc*/ 	.byte	0x04, 0x1c
        /*05de*/ 	.short	(.L_1811 - .L_1810)


	//   ....[0]....
.L_1810:
        /*05e0*/ 	.word	0x00011830


	//   ....[1]....
        /*05e4*/ 	.word	0x00011b20


	//----- nvinfo : EIATTR_MAX_THREADS
	.align		4
.L_1811:
        /*05e8*/ 	.byte	0x04, 0x05
        /*05ea*/ 	.short	(.L_1813 - .L_1812)
.L_1812:
        /*05ec*/ 	.word	0x00000040
        /*05f0*/ 	.word	0x00000001
        /*05f4*/ 	.word	0x00000001


	//----- nvinfo : EIATTR_CRS_STACK_SIZE
	.align		4
.L_1813:
        /*05f8*/ 	.byte	0x04, 0x1e
        /*05fa*/ 	.short	(.L_1815 - .L_1814)
.L_1814:
        /*05fc*/ 	.word	0x00000000


	//----- nvinfo : EIATTR_CBANK_PARAM_SIZE
	.align		4
.L_1815:
        /*0600*/ 	.byte	0x03, 0x19
        /*0602*/ 	.short	0x01f0


	//----- nvinfo : EIATTR_PARAM_CBANK
	.align		4
        /*0604*/ 	.byte	0x04, 0x0a
        /*0606*/ 	.short	(.L_1817 - .L_1816)
	.align		4
.L_1816:
        /*0608*/ 	.word	index@(.nv.constant0._Z25selective_scan_bwd_kernelI32Selective_Scan_bwd_kernel_traitsILi64ELi16ELb0ELb0ELb1ELb1ELb1EfN3c107complexIfEEEEv12SSMParamsBwd)
        /*060c*/ 	.short	0x0380
        /*060e*/ 	.short	0x01f0


	//----- nvinfo : EIATTR_SW_WAR
	.align		4
.L_1817:
        /*0610*/ 	.byte	0x04, 0x36
        /*0612*/ 	.short	(.L_1819 - .L_1818)
.L_1818:
        /*0614*/ 	.word	0x00000008
.L_1819:


//--------------------- .nv.info._Z25selective_scan_bwd_kernelI32Selective_Scan_bwd_kernel_traitsILi64ELi16ELb0ELb1ELb0ELb0ELb0EfN3c107complexIfEEEEv12SSMParamsBwd --------------------------
	.section	.nv.info._Z25selective_scan_bwd_kernelI32Selective_Scan_bwd_kernel_traitsILi64ELi16ELb0ELb1ELb0ELb0ELb0EfN3c107complexIfEEEEv12SSMParamsBwd,"",@"SHT_CUDA_INFO"
	.sectionflags	@""
	.align	4


	//----- nvinfo : EIATTR_CUDA_API_VERSION
	.align		4
        /*0000*/ 	.byte	0x04, 0x37
        /*0002*/ 	.short	(.L_1821 - .L_1820)
.L_1820:
        /*0004*/ 	.word	0x00000082


	//----- nvinfo : EIATTR_KPARAM_INFO
	.align		4
.L_1821:
        /*0008*/ 	.byte	0x04, 0x17
        /*000a*/ 	.short	(.L_1823 - .L_1822)
.L_1822:
        /*000c*/ 	.word	0x00000000
        /*0010*/ 	.short	0x0000
        /*0012*/ 	.short	0x0000
        /*0014*/ 	.byte	0x00, 0xf0, 0xc1, 0x07


	//----- nvinfo : EIATTR_SPARSE_MMA_MASK
	.align		4
.L_1823:
        /*0018*/ 	.byte	0x03, 0x50
        /*001a*/ 	.short	0x0000


	//----- nvinfo : EIATTR_MAXREG_COUNT
	.align		4
        /*001c*/ 	.byte	0x03, 0x1b
        /*001e*/ 	.short	0x00ff


	//----- nvinfo : EIATTR_NUM_BARRIERS
	.align		4
        /*0020*/ 	.byte	0x02, 0x4c
        /*0022*/ 	.byte	0x01
	.zero		1


	//----- nvinfo : EIATTR_ANNOTATIONS
	.align		4
        /*0024*/ 	.byte	0x04, 0x55
        /*0026*/ 	.short	(.L_1825 - .L_1824)


	//   ....[0]....
.L_1824:
        /* <DEDUP_REMOVED lines=8> */


	//----- nvinfo : EIATTR_MERCURY_ISA_VERSION
	.align		4
.L_1825:
        /*0098*/ 	.byte	0x03, 0x5f
        /*009a*/ 	.short	0x0101


	//----- nvinfo : EIATTR_INT_WARP_WIDE_INSTR_OFFSETS
	.align		4
        /*009c*/ 	.byte	0x04, 0x31
        /*009e*/ 	.short	(.L_1827 - .L_1826)


	//   ....[0]....
.L_1826:
        /*00a0*/ 	.word	0x00006370


	//   ....[1]....
        /*00a4*/ 	.word	0x00007550


	//----- nvinfo : EIATTR_COOP_GROUP_MASK_REGIDS
	.align		4
.L_1827:
        /*00a8*/ 	.byte	0x04, 0x29
        /*00aa*/ 	.short	(.L_1829 - .L_1828)


	//   ....[0]....
.L_1828:
        /*00ac*/ 	.word	0xffffffff


	//   ....[1]....
        /*00b0*/ 	.word	0xffffffff


	//   ....[2]....
        /*00b4*/ 	.word	0xffffffff


	//   ....[3]....
        /*00b8*/ 	.word	0xffffffff


	//   ....[4]....
        /*00bc*/ 	.word	0xffffffff


	//   ....[5]....
        /*00c0*/ 	.word	0xffffffff


	//   ....[6]....
        /*00c4*/ 	.word	0xffffffff


	//   ....[7]....
        /*00c8*/ 	.word	0xffffffff


	//   ....[8]....
        /*00cc*/ 	.word	0xffffffff


	//   ....[9]....
        /*00d0*/ 	.word	0xffffffff


	//   ....[10]....
        /*00d4*/ 	.word	0xffffffff


	//   ....[11]....
        /*00d8*/ 	.word	0xffffffff


	//   ....[12]....
        /*00dc*/ 	.word	0xffffffff


	//   ....[13]....
        /*00e0*/ 	.word	0xffffffff


	//   ....[14]....
        /*00e4*/ 	.word	0xffffffff


	//   ....[15]....
        /*00e8*/ 	.word	0xffffffff


	//   ....[16]....
        /*00ec*/ 	.word	0xffffffff


	//   ....[17]....
        /*00f0*/ 	.word	0xffffffff


	//   ....[18]....
        /*00f4*/ 	.word	0xffffffff


	//   ....[19]....
        /*00f8*/ 	.word	0xffffffff


	//   ....[20]....
        /*00fc*/ 	.word	0xffffffff


	//   ....[21]....
        /*0100*/ 	.word	0xffffffff


	//   ....[22]....
        /*0104*/ 	.word	0xffffffff


	//   ....[23]....
        /*0108*/ 	.word	0xffffffff


	//   ....[24]....
        /*010c*/ 	.word	0xffffffff


	//   ....[25]....
        /*0110*/ 	.word	0xffffffff


	//   ....[26]....
        /*0114*/ 	.word	0xffffffff


	//   ....[27]....
        /*0118*/ 	.word	0xffffffff


	//   ....[28]....
        /*011c*/ 	.word	0xffffffff


	//   ....[29]....
        /*0120*/ 	.word	0xffffffff


	//   ....[30]....
        /*0124*/ 	.word	0xffffffff


	//   ....[31]....
        /*0128*/ 	.word	0xffffffff


	//   ....[32]....
        /*012c*/ 	.word	0xffffffff


	//   ....[33]....
        /*0130*/ 	.word	0xffffffff


	//   ....[34]....
        /*0134*/ 	.word	0xffffffff


	//   ....[35]....
        /*0138*/ 	.word	0xffffffff


	//   ....[36]....
        /*013c*/ 	.word	0xffffffff


	//   ....[37]....
        /*0140*/ 	.word	0xffffffff


	//   ....[38]....
        /*0144*/ 	.word	0xffffffff


	//   ....[39]....
        /*0148*/ 	.word	0xffffffff


	//   ....[40]....
        /*014c*/ 	.word	0xffffffff


	//   ....[41]....
        /*0150*/ 	.word	0xffffffff


	//   ....[42]....
        /*0154*/ 	.word	0xffffffff


	//   ....[43]....
        /*0158*/ 	.word	0xffffffff


	//   ....[44]....
        /*015c*/ 	.word	0xffffffff


	//   ....[45]....
        /*0160*/ 	.word	0xffffffff


	//   ....[46]....
        /*0164*/ 	.word	0xffffffff


	//   ....[47]....
        /*0168*/ 	.word	0xffffffff


	//   ....[48]....
        /*016c*/ 	.word	0xffffffff


	//   ....[49]....
        /*0170*/ 	.word	0xffffffff


	//   ....[50]....
        /*0174*/ 	.word	0xffffffff


	//   ....[51]....
        /*0178*/ 	.word	0xffffffff


	//   ....[52]....
        /*017c*/ 	.word	0xffffffff


	//   ....[53]....
        /*0180*/ 	.word	0xffffffff


	//   ....[54]....
        /*0184*/ 	.word	0xffffffff


	//   ....[55]....
        /*0188*/ 	.word	0xffffffff


	//   ....[56]....
        /*018c*/ 	.word	0xffffffff


	//   ....[57]....
        /*0190*/ 	.word	0xffffffff


	//   ....[58]....
        /*0194*/ 	.word	0xffffffff


	//   ....[59]....
        /*0198*/ 	.word	0xffffffff


	//   ....[60]....
        /*019c*/ 	.word	0xffffffff


	//   ....[61]....
        /*01a0*/ 	.word	0xffffffff


	//   ....[62]....
        /*01a4*/ 	.word	0xffffffff


	//   ....[63]....
        /*01a8*/ 	.word	0xffffffff


	//   ....[64]....
        /*01ac*/ 	.word	0xffffffff


	//   ....[65]....
        /*01b0*/ 	.word	0xffffffff


	//   ....[66]....
        /*01b4*/ 	.word	0xffffffff


	//   ....[67]....
        /*01b8*/ 	.word	0xffffffff


	//   ....[68]....
        /*01bc*/ 	.word	0xffffffff


	//   ....[69]....
        /*01c0*/ 	.word	0xffffffff


	//   ....[70]....
        /*01c4*/ 	.word	0xffffffff


	//   ....[71]....
        /*01c8*/ 	.word	0xffffffff


	//   ....[72]....
        /*01cc*/ 	.word	0xffffffff


	//   ....[73]....
        /*01d0*/ 	.word	0xffffffff


	//   ....[74]....
        /*01d4*/ 	.word	0xffffffff


	//   ....[75]....
        /*01d8*/ 	.word	0xffffffff


	//   ....[76]....
        /*01dc*/ 	.word	0xffffffff


	//   ....[77]....
        /*01e0*/ 	.word	0xffffffff


	//   ....[78]....
        /*01e4*/ 	.word	0xffffffff


	//   ....[79]....
        /*01e8*/ 	.word	0xffffffff


	//   ....[80]....
        /*01ec*/ 	.word	0xffffffff


	//   ....[81]....
        /*01f0*/ 	.word	0xffffffff


	//   ....[82]....
        /*01f4*/ 	.word	0xffffffff


	//   ....[83]....
        /*01f8*/ 	.word	0xffffffff


	//   ....[84]....
        /*01fc*/ 	.word	0xffffffff


	//   ....[85]....
        /*0200*/ 	.word	0xffffffff


	//   ....[86]....
        /*0204*/ 	.word	0xffffffff


	//   ....[87]....
        /*0208*/ 	.word	0xffffffff


	//   ....[88]....
        /*020c*/ 	.word	0xffffffff


	//   ....[89]....
        /*0210*/ 	.word	0xffffffff


	//   ....[90]....
        /*0214*/ 	.word	0xffffffff


	//   ....[91]....
        /*0218*/ 	.word	0xffffffff


	//   ....[92]....
        /*021c*/ 	.word	0xffffffff


	//   ....[93]....
        /*0220*/ 	.word	0xffffffff


	//   ....[94]....
        /*0224*/ 	.word	0xffffffff


	//   ....[95]....
        /*0228*/ 	.word	0xffffffff


	//   ....[96]....
        /*022c*/ 	.word	0x05000047


	//   ....[97]....
        /*0230*/ 	.word	0x05000047


	//   ....[98]....
        /*0234*/ 	.word	0x05000047


	//   ....[99]....
        /*0238*/ 	.word	0x05000047


	//   ....[100]....
        /*023c*/ 	.word	0x05000047


	//   ....[101]....
        /*0240*/ 	.word	0x05000047


	//   ....[102]....
        /*0244*/ 	.word	0x05000047


	//   ....[103]....
        /*0248*/ 	.word	0x05000047


	//   ....[104]....
        /*024c*/ 	.word	0x05000047


	//   ....[105]....
        /*0250*/ 	.word	0x05000047


	//   ....[106]....
        /*0254*/ 	.word	0x05000047


	//   ....[107]....
        /*0258*/ 	.word	0x05000047


	//   ....[108]....
        /*025c*/ 	.word	0x05000047


	//   ....[109]....
        /*0260*/ 	.word	0x05000047


	//   ....[110]....
        /*0264*/ 	.word	0x05000047


	//   ....[111]....
        /*0268*/ 	.word	0x05000047


	//   ....[112]....
        /*026c*/ 	.word	0x05000047


	//   ....[113]....
        /*0270*/ 	.word	0x05000047


	//   ....[114]....
        /*0274*/ 	.word	0x05000047


	//   ....[115]....
        /*0278*/ 	.word	0x05000047


	//   ....[116]....
        /*027c*/ 	.word	0x05000047


	//   ....[117]....
        /*0280*/ 	.word	0x05000047


	//   ....[118]....
        /*0284*/ 	.word	0x05000047


	//   ....[119]....
        /*0288*/ 	.word	0x05000047


	//   ....[120]....
        /*028c*/ 	.word	0x05000047


	//   ....[121]....
        /*0290*/ 	.word	0x05000047


	//   ....[122]....
        /*0294*/ 	.word	0x05000047


	//   ....[123]....
        /*0298*/ 	.word	0x05000047


	//   ....[124]....
        /*029c*/ 	.word	0x05000047


	//   ....[125]....
        /*02a0*/ 	.word	0x05000047


	//   ....[126]....
        /*02a4*/ 	.word	0x05000047


	//   ....[127]....
        /*02a8*/ 	.word	0x05000047


	//   ....[128]....
        /*02ac*/ 	.word	0x05000047


	//   ....[129]....
        /*02b0*/ 	.word	0x05000047


	//   ....[130]....
        /*02b4*/ 	.word	0x05000047


	//   ....[131]....
        /*02b8*/ 	.word	0x05000047


	//   ....[132]....
        /*02bc*/ 	.word	0x05000047


	//   ....[133]....
        /*02c0*/ 	.word	0x05000047


	//   ....[134]....
        /*02c4*/ 	.word	0x05000047


	//   ....[135]....
        /*02c8*/ 	.word	0x05000047


	//   ....[136]....
        /*02cc*/ 	.word	0x05000047


	//   ....[137]....
        /*02d0*/ 	.word	0x05000047


	//   ....[138]....
        /*02d4*/ 	.word	0x05000047


	//   ....[139]....
        /*02d8*/ 	.word	0x05000047


	//   ....[140]....
        /*02dc*/ 	.word	0x05000047


	//   ....[141]....
        /*02e0*/ 	.word	0x05000047


	//   ....[142]....
        /*02e4*/ 	.word	0x05000047


	//   ....[143]....
        /*02e8*/ 	.word	0x05000047


	//   ....[144]....
        /*02ec*/ 	.word	0x05000047


	//   ....[145]....
        /*02f0*/ 	.word	0x05000047


	//   ....[146]....
        /*02f4*/ 	.word	0x05000047


	//   ....[147]....
        /*02f8*/ 	.word	0x05000047


	//   ....[148]....
        /*02fc*/ 	.word	0x05000047


	//   ....[149]....
        /*0300*/ 	.word	0x05000047


	//   ....[150]....
        /*0304*/ 	.word	0x05000047


	//   ....[151]....
        /*0308*/ 	.word	0x05000047


	//   ....[152]....
        /*030c*/ 	.word	0x05000047


	//   ....[153]....
        /*0310*/ 	.word	0x05000047


	//   ....[154]....
        /*0314*/ 	.word	0x05000047


	//   ....[155]....
        /*0318*/ 	.word	0x05000047


	//   ....[156]....
        /*031c*/ 	.word	0x05000047


	//   ....[157]....
        /*0320*/ 	.word	0x05000047


	//   ....[158]....
        /*0324*/ 	.word	0x05000047


	//   ....[159]....
        /*0328*/ 	.word	0x05000047


	//----- nvinfo : EIATTR_COOP_GROUP_INSTR_OFFSETS
	.align		4
.L_1829:
        /*032c*/ 	.byte	0x04, 0x28
        /*032e*/ 	.short	(.L_1831 - .L_1830)


	//   ....[0]....
.L_1830:
        /*0330*/ 	.word	0x00001410


	//   ....[1]....
        /*0334*/ 	.word	0x00001980


	//   ....[2]....
        /*0338*/ 	.word	0x00001e60


	//   ....[3]....
        /*033c*/ 	.word	0x00003660


	//   ....[4]....
        /*0340*/ 	.word	0x00005290


	//   ....[5]....
        /*0344*/ 	.word	0x000052a0


	//   ....[6]....
        /*0348*/ 	.word	0x000052b0


	//   ....[7]....
        /*034c*/ 	.word	0x00005300


	//   ....[8]....
        /*0350*/ 	.word	0x00005350


	//   ....[9]....
        /*0354*/ 	.word	0x00005360


	//   ....[10]....
        /*0358*/ 	.word	0x00005390


	//   ....[11]....
        /*035c*/ 	.word	0x000053c0


	//   ....[12]....
        /*0360*/ 	.word	0x00005410


	//   ....[13]....
        /*0364*/ 	.word	0x00005460


	//   ....[14]....
        /*0368*/ 	.word	0x00005470


	//   ....[15]....
        /*036c*/ 	.word	0x00005480


	//   ....[16]....
        /*0370*/ 	.word	0x00005530


	//   ....[17]....
        /*0374*/ 	.word	0x00005540


	//   ....[18]....
        /*0378*/ 	.word	0x00005550


	//   ....[19]....
        /*037c*/ 	.word	0x00005560


	//   ....[20]....
        /*0380*/ 	.word	0x00005610


	//   ....[21]....
        /*0384*/ 	.word	0x00005620


	//   ....[22]....
        /*0388*/ 	.word	0x00005630


	//   ....[23]....
        /*038c*/ 	.word	0x00005640


	//   ....[24]....
        /*0390*/ 	.word	0x000057a0


	//   ....[25]....
        /*0394*/ 	.word	0x000057b0


	//   ....[26]....
        /*0398*/ 	.word	0x000057c0


	//   ....[27]....
        /*039c*/ 	.word	0x000057d0


	//   ....[28]....
        /*03a0*/ 	.word	0x000057e0


	//   ....[29]....
        /*03a4*/ 	.word	0x000057f0


	//   ....[30]....
        /*03a8*/ 	.word	0x00005800


	//   ....[31]....
        /*03ac*/ 	.word	0x00005810


	//   ....[32]....
        /*03b0*/ 	.word	0x00006b10


	//   ....[33]....
        /*03b4*/ 	.word	0x00006b20


	//   ....[34]....
        /*03b8*/ 	.word	0x00006b30


	//   ....[35]....
        /*03bc*/ 	.word	0x00006b40


	//   ....[36]....
        /*03c0*/ 	.word	0x00006c60


	//   ....[37]....
        /*03c4*/ 	.word	0x00006c70


	//   ....[38]....
        /*03c8*/ 	.word	0x00006c80


	//   ....[39]....
        /*03cc*/ 	.word	0x00006c90


	//   ....[40]....
        /*03d0*/ 	.word	0x00006db0


	//   ....[41]....
        /*03d4*/ 	.word	0x00006dc0


	//   ....[42]....
        /*03d8*/ 	.word	0x00006dd0


	//   ....[43]....
        /*03dc*/ 	.word	0x00006de0


	//   ....[44]....
        /*03e0*/ 	.word	0x00006f00


	//   ....[45]....
        /*03e4*/ 	.word	0x00006f10


	//   ....[46]....
        /*03e8*/ 	.word	0x00006f20


	//   ....[47]....
        /*03ec*/ 	.word	0x00006f30


	//   ....[48]....
        /*03f0*/ 	.word	0x00007050


	//   ....[49]....
        /*03f4*/ 	.word	0x00007060


	//   ....[50]....
        /*03f8*/ 	.word	0x00007070


	//   ....[51]....
        /*03fc*/ 	.word	0x00007080


	//   ....[52]....
        /*0400*/ 	.word	0x000071a0


	//   ....[53]....
        /*0404*/ 	.word	0x000071b0


	//   ....[54]....
        /*0408*/ 	.word	0x000071c0


	//   ....[55]....
        /*040c*/ 	.word	0x000071d0


	//   ....[56]....
        /*0410*/ 	.word	0x000071e0


	//   ....[57]....
        /*0414*/ 	.word	0x000071f0


	//   ....[58]....
        /*0418*/ 	.word	0x00007290


	//   ....[59]....
        /*041c*/ 	.word	0x000072a0


	//   ....[60]....
        /*0420*/ 	.word	0x000072b0


	//   ....[61]....
        /*0424*/ 	.word	0x000072c0


	//   ....[62]....
        /*0428*/ 	.word	0x000072d0


	//   ....[63]....
        /*042c*/ 	.word	0x000072e0


	//   ....[64]....
        /*0430*/ 	.word	0x0000a450


	//   ....[65]....
        /*0434*/ 	.word	0x0000a490


	//   ....[66]....
        /*0438*/ 	.word	0x0000a4d0


	//   ....[67]....
        /*043c*/ 	.word	0x0000a510


	//   ....[68]....
        /*0440*/ 	.word	0x0000a620


	//   ....[69]....
        /*0444*/ 	.word	0x0000a660


	//   ....[70]....
        /*0448*/ 	.word	0x0000a6a0


	//   ....[71]....
        /*044c*/ 	.word	0x0000a6e0


	//   ....[72]....
        /*0450*/ 	.word	0x0000a7f0


	//   ....[73]....
        /*0454*/ 	.word	0x0000a830


	//   ....[74]....
        /*0458*/ 	.word	0x0000a870


	//   ....[75]....
        /*045c*/ 	.word	0x0000a8b0


	//   ....[76]....
        /*0460*/ 	.word	0x0000a9c0


	//   ....[77]....
        /*0464*/ 	.word	0x0000aa00


	//   ....[78]....
        /*0468*/ 	.word	0x0000aa40


	//   ....[79]....
        /*046c*/ 	.word	0x0000aa80


	//   ....[80]....
        /*0470*/ 	.word	0x0000ab70


	//   ....[81]....
        /*0474*/ 	.word	0x0000ab90


	//   ....[82]....
        /*0478*/ 	.word	0x0000abb0


	//   ....[83]....
        /*047c*/ 	.word	0x0000abc0


	//   ....[84]....
        /*0480*/ 	.word	0x0000b350


	//   ....[85]....
        /*0484*/ 	.word	0x0000b8a0


	//   ....[86]....
        /*0488*/ 	.word	0x0000bd60


	//   ....[87]....
        /*048c*/ 	.word	0x0000bd90


	//   ....[88]....
        /*0490*/ 	.word	0x0000bdc0


	//   ....[89]....
        /*0494*/ 	.word	0x0000be20


	//   ....[90]....
        /*0498*/ 	.word	0x0000be60


	//   ....[91]....
        /*049c*/ 	.word	0x0000c040


	//   ....[92]....
        /*04a0*/ 	.word	0x0000c060


	//   ....[93]....
        /*04a4*/ 	.word	0x0000c090


	//   ....[94]....
        /*04a8*/ 	.word	0x0000c0d0


	//   ....[95]....
        /*04ac*/ 	.word	0x0000c0f0


	//   ....[96]....
        /*04b0*/ 	.word	0x0000c560


	//   ....[97]....
        /*04b4*/ 	.word	0x0000c5b0


	//   ....[98]....
        /*04b8*/ 	.word	0x0000c600


	//   ....[99]....
        /*04bc*/ 	.word	0x0000c650


	//   ....[100]....
        /*04c0*/ 	.word	0x0000c760


	//   ....[101]....
        /*04c4*/ 	.word	0x0000c7b0


	//   ....[102]....
        /*04c8*/ 	.word	0x0000c800


	//   ....[103]....
        /*04cc*/ 	.word	0x0000c850


	//   ....[104]....
        /*04d0*/ 	.word	0x0000c960


	//   ....[105]....
        /*04d4*/ 	.word	0x0000c9b0


	//   ....[106]....
        /*04d8*/ 	.word	0x0000ca00


	//   ....[107]....
        /*04dc*/ 	.word	0x0000ca50


	//   ....[108]....
        /*04e0*/ 	.word	0x0000cb60


	//   ....[109]....
        /*04e4*/ 	.word	0x0000cbb0


	//   ....[110]....
        /*04e8*/ 	.word	0x0000cc00


	//   ....[111]....
        /*04ec*/ 	.word	0x0000cc50


	//   ....[112]....
        /*04f0*/ 	.word	0x0000cd60


	//   ....[113]....
        /*04f4*/ 	.word	0x0000cdb0


	//   ....[114]....
        /*04f8*/ 	.word	0x0000ce00


	//   ....[115]....
        /*04fc*/ 	.word	0x0000ce50


	//   ....[116]....
        /*0500*/ 	.word	0x0000cef0


	//   ....[117]....
        /*0504*/ 	.word	0x0000cf90


	//   ....[118]....
        /*0508*/ 	.word	0x0000d030


	//   ....[119]....
        /*050c*/ 	.word	0x0000d0d0


	//   ....[120]....
        /*0510*/ 	.word	0x0000d170


	//   ....[121]....
        /*0514*/ 	.word	0x0000d210


	//   ....[122]....
        /*0518*/ 	.word	0x0000d260


	//   ....[123]....
        /*051c*/ 	.word	0x0000d2b0


	//   ....[124]....
        /*0520*/ 	.word	0x0000d300


	//   ....[125]....
        /*0524*/ 	.word	0x0000d360


	//   ....[126]....
        /*0528*/ 	.word	0x0000d3b0


	//   ....[127]....
        /*052c*/ 	.word	0x0000d400


	//   ....[128]....
        /*0530*/ 	.word	0x0000d490


	//   ....[129]....
        /*0534*/ 	.word	0x0000d4e0


	//   ....[130]....
        /*0538*/ 	.word	0x0000d530


	//   ....[131]....
        /*053c*/ 	.word	0x0000d580


	//   ....[132]....
        /*0540*/ 	.word	0x0000d620


	//   ....[133]....
        /*0544*/ 	.word	0x0000d6b0


	//   ....[134]....
        /*0548*/ 	.word	0x0000d700


	//   ....[135]....
        /*054c*/ 	.word	0x0000d750


	//   ....[136]....
        /*0550*/ 	.word	0x0000d7f0


	//   ....[137]....
        /*0554*/ 	.word	0x0000d880


	//   ....[138]....
        /*0558*/ 	.word	0x0000d8d0


	//   ....[139]....
        /*055c*/ 	.word	0x0000d920


	//   ....[140]....
        /*0560*/ 	.word	0x0000d9c0


	//   ....[141]....
        /*0564*/ 	.word	0x0000da50


	//   ....[142]....
        /*0568*/ 	.word	0x0000daa0


	//   ....[143]....
        /*056c*/ 	.word	0x0000daf0


	//   ....[144]....
        /*0570*/ 	.word	0x0000db90


	//   ....[145]....
        /*0574*/ 	.word	0x0000dc20


	//   ....[146]....
        /*0578*/ 	.word	0x0000dc70


	//   ....[147]....
        /*057c*/ 	.word	0x0000dcc0


	//   ....[148]....
        /*0580*/ 	.word	0x0000dd60


	//   ....[149]....
        /*0584*/ 	.word	0x0000de10


	//   ....[150]....
        /*0588*/ 	.word	0x0000de60


	//   ....[151]....
        /*058c*/ 	.word	0x0000df50


	//   ....[152]....
        /*0590*/ 	.word	0x0000dfa0


	//   ....[153]....
        /*0594*/ 	.word	0x0000dff0


	//   ....[154]....
        /*0598*/ 	.word	0x0000e040


	//   ....[155]....
        /*059c*/ 	.word	0x0000e090


	//   ....[156]....
        /*05a0*/ 	.word	0x0000e0d0


	//   ....[157]....
        /*05a4*/ 	.word	0x0000e120


	//   ....[158]....
        /*05a8*/ 	.word	0x0000e170


	//   ....[159]....
        /*05ac*/ 	.word	0x0000e1c0


	//----- nvinfo : EIATTR_VRC_CTA_INIT_COUNT
	.align		4
.L_1831:
        /*05b0*/ 	.byte	0x02, 0x4a
	.zero		1
	.zero		1


	//----- nvinfo : EIATTR_EXIT_INSTR_OFFSETS
	.align		4
        /*05b4*/ 	.byte	0x04, 0x1c
        /*05b6*/ 	.short	(.L_1833 - .L_1832)


	//   ....[0]....
.L_1832:
        /*05b8*/ 	.word	0x0000c200


	//   ....[1]....
        /*05bc*/ 	.word	0x0000c500


	//----- nvinfo : EIATTR_MAX_THREADS
	.align		4
.L_1833:
        /*05c0*/ 	.byte	0x04, 0x05
        /*05c2*/ 	.short	(.L_1835 - .L_1834)
.L_1834:
        /*05c4*/ 	.word	0x00000040
        /*05c8*/ 	.word	0x00000001
        /*05cc*/ 	.word	0x00000001


	//----- nvinfo : EIATTR_CRS_STACK_SIZE
	.align		4
.L_1835:
        /*05d0*/ 	.byte	0x04, 0x1e
        /*05d2*/ 	.short	(.L_1837 - .L_1836)
.L_1836:
        /*05d4*/ 	.word	0x00000000


	//----- nvinfo : EIATTR_CBANK_PARAM_SIZE
	.align		4
.L_1837:
        /*05d8*/ 	.byte	0x03, 0x19
        /*05da*/ 	.short	0x01f0


	//----- nvinfo : EIATTR_PARAM_CBANK
	.align		4
        /*05dc*/ 	.byte	0x04, 0x0a
        /*05de*/ 	.short	(.L_1839 - .L_1838)
	.align		4
.L_1838:
        /*05e0*/ 	.word	index@(.nv.constant0._Z25selective_scan_bwd_kernelI32Selective_Scan_bwd_kernel_traitsILi64ELi16ELb0ELb1ELb0ELb0ELb0EfN3c107complexIfEEEEv12SSMParamsBwd)
        /*05e4*/ 	.short	0x0380
        /*05e6*/ 	.short	0x01f0


	//----- nvinfo : EIATTR_SW_WAR
	.align		4
.L_1839:
        /*05e8*/ 	.byte	0x04, 0x36
        /*05ea*/ 	.short	(.L_1841 - .L_1840)
.L_1840:
        /*05ec*/ 	.word	0x00000008
.L_1841:


//--------------------- .nv.info._Z25selective_scan_bwd_kernelI32Selective_Scan_bwd_kernel_traitsILi64ELi16ELb0ELb1ELb0ELb0ELb1EfN3c107complexIfEEEEv12SSMParamsBwd --------------------------
	.section	.nv.info._Z25selective_scan_bwd_kernelI32Selective_Scan_bwd_kernel_traitsILi64ELi16ELb0ELb1ELb0ELb0ELb1EfN3c107complexIfEEEEv12SSMParamsBwd,"",@"SHT_CUDA_INFO"
	.sectionflags	@""
	.align	4


	//----- nvinfo : EIATTR_CUDA_API_VERSION
	.align		4
        /*0000*/ 	.byte	0x04, 0x37
        /*0002*/ 	.short	(.L_1843 - .L_1842)
.L_1842:
        /*0004*/ 	.word	0x00000082


	//----- nvinfo : EIATTR_KPARAM_INFO
	.align		4
.L_1843:
        /*0008*/ 	.byte	0x04, 0x17
        /*000a*/ 	.short	(.L_1845 - .L_1844)
.L_1844:
        /*000c*/ 	.word	0x00000000
        /*0010*/ 	.short	0x0000
        /*0012*/ 	.short	0x0000
        /*0014*/ 	.byte	0x00, 0xf0, 0xc1, 0x07


	//----- nvinfo : EIATTR_SPARSE_MMA_MASK
	.align		4
.L_1845:
        /*0018*/ 	.byte	0x03, 0x50
        /*001a*/ 	.short	0x0000


	//----- nvinfo : EIATTR_MAXREG_COUNT
	.align		4
        /*001c*/ 	.byte	0x03, 0x1b
        /*001e*/ 	.short	0x00ff


	//----- nvinfo : EIATTR_NUM_BARRIERS
	.align		4
        /*0020*/ 	.byte	0x02, 0x4c
        /*0022*/ 	.byte	0x01
	.zero		1


	//----- nvinfo : EIATTR_ANNOTATIONS
	.align		4
        /*0024*/ 	.byte	0x04, 0x55
        /*0026*/ 	.short	(.L_1847 - .L_1846)


	//   ....[0]....
.L_1846:
        /* <DEDUP_REMOVED lines=8> */


	//----- nvinfo : EIATTR_MERCURY_ISA_VERSION
	.align		4
.L_1847:
        /*0098*/ 	.byte	0x03, 0x5f
        /*009a*/ 	.short	0x0101


	//----- nvinfo : EIATTR_INT_WARP_WIDE_INSTR_OFFSETS
	.align		4
        /*009c*/ 	.byte	0x04, 0x31
        /*009e*/ 	.short	(.L_1849 - .L_1848)


	//   ....[0]....
.L_1848:
        /*00a0*/ 	.word	0x00008360


	//   ....[1]....
        /*00a4*/ 	.word	0x00009460


	//----- nvinfo : EIATTR_COOP_GROUP_MASK_REGIDS
	.align		4
.L_1849:
        /*00a8*/ 	.byte	0x04, 0x29
        /*00aa*/ 	.short	(.L_1851 - .L_1850)


	//   ....[0]....
.L_1850:
        /*00ac*/ 	.word	0xffffffff


	//   ....[1]....
        /*00b0*/ 	.word	0xffffffff


	//   ....[2]....
        /*00b4*/ 	.word	0xffffffff


	//   ....[3]....
        /*00b8*/ 	.word	0xffffffff


	//   ....[4]....
        /*00bc*/ 	.word	0xffffffff


	//   ....[5]....
        /*00c0*/ 	.word	0xffffffff


	//   ....[6]....
        /*00c4*/ 	.word	0xffffffff


	//   ....[7]....
        /*00c8*/ 	.word	0xffffffff


	//   ....[8]....
        /*00cc*/ 	.word	0xffffffff


	//   ....[9]....
        /*00d0*/ 	.word	0xffffffff


	//   ....[10]....
        /*00d4*/ 	.word	0xffffffff


	//   ....[11]....
        /*00d8*/ 	.word	0xffffffff


	//   ....[12]....
        /*00dc*/ 	.word	0xffffffff


	//   ....[13]....
        /*00e0*/ 	.word	0xffffffff


	//   ....[14]....
        /*00e4*/ 	.word	0xffffffff


	//   ....[15]....
        /*00e8*/ 	.word	0xffffffff


	//   ....[16]....
        /*00ec*/ 	.word	0xffffffff


	//   ....[17]....
        /*00f0*/ 	.word	0xffffffff


	//   ....[18]....
        /*00f4*/ 	.word	0xffffffff


	//   ....[19]....
        /*00f8*/ 	.word	0xffffffff


	//   ....[20]....
        /*00fc*/ 	.word	0xffffffff


	//   ....[21]....
        /*0100*/ 	.word	0xffffffff


	//   ....[22]....
        /*0104*/ 	.word	0xffffffff


	//   ....[23]....
        /*0108*/ 	.word	0xffffffff


	//   ....[24]....
        /*010c*/ 	.word	0xffffffff


	//   ....[25]....
        /*0110*/ 	.word	0xffffffff


	//   ....[26]....
        /*0114*/ 	.word	0xffffffff


	//   ....[27]....
        /*0118*/ 	.word	0xffffffff


	//   ....[28]....
        /*011c*/ 	.word	0xffffffff


	//   ....[29]....
        /*0120*/ 	.word	0xffffffff


	//   ....[30]....
        /*0124*/ 	.word	0xffffffff


	//   ....[31]....
        /*0128*/ 	.word	0xffffffff


	//   ....[32]....
        /*012c*/ 	.word	0xffffffff


	//   ....[33]....
        /*0130*/ 	.word	0xffffffff


	//   ....[34]....
        /*0134*/ 	.word	0xffffffff


	//   ....[35]....
        /*0138*/ 	.word	0xffffffff


	//   ....[36]....
        /*013c*/ 	.word	0xffffffff


	//   ....[37]....
        /*0140*/ 	.word	0xffffffff


	//   ....[38]....
        /*0144*/ 	.word	0xffffffff


	//   ....[39]....
        /*0148*/ 	.word	0xffffffff


	//   ....[40]....
        /*014c*/ 	.word	0xffffffff


	//   ....[41]....
        /*0150*/ 	.word	0xffffffff


	//   ....[42]....
        /*0154*/ 	.word	0xffffffff


	//   ....[43]....
        /*0158*/ 	.word	0xffffffff


	//   ....[44]....
        /*015c*/ 	.word	0xffffffff


	//   ....[45]....
        /*0160*/ 	.word	0xffffffff


	//   ....[46]....
        /*0164*/ 	.word	0xffffffff


	//   ....[47]....
        /*0168*/ 	.word	0xffffffff


	//   ....[48]....
        /*016c*/ 	.word	0xffffffff


	//   ....[49]....
        /*0170*/ 	.word	0xffffffff


	//   ....[50]....
        /*0174*/ 	.word	0xffffffff


	//   ....[51]....
        /*0178*/ 	.word	0xffffffff


	//   ....[52]....
        /*017c*/ 	.word	0xffffffff


	//   ....[53]....
        /*0180*/ 	.word	0xffffffff


	//   ....[54]....
        /*0184*/ 	.word	0xffffffff


	//   ....[55]....
        /*0188*/ 	.word	0xffffffff


	//   ....[56]....
        /*018c*/ 	.word	0xffffffff


	//   ....[57]....
        /*0190*/ 	.word	0xffffffff


	//   ....[58]....
        /*0194*/ 	.word	0xffffffff


	//   ....[59]....
        /*0198*/ 	.word	0xffffffff


	//   ....[60]....
        /*019c*/ 	.word	0xffffffff


	//   ....[61]....
        /*01a0*/ 	.word	0xffffffff


	//   ....[62]....
        /*01a4*/ 	.word	0xffffffff


	//   ....[63]....
        /*01a8*/ 	.word	0xffffffff


	//   ....[64]....
        /*01ac*/ 	.word	0xffffffff


	//   ....[65]....
        /*01b0*/ 	.word	0xffffffff


	//   ....[66]....
        /*01b4*/ 	.word	0xffffffff


	//   ....[67]....
        /*01b8*/ 	.word	0xffffffff


	//   ....[68]....
        /*01bc*/ 	.word	0xffffffff


	//   ....[69]....
        /*01c0*/ 	.word	0xffffffff


	//   ....[70]....
        /*01c4*/ 	.word	0xffffffff


	//   ....[71]....
        /*01c8*/ 	.word	0xffffffff


	//   ....[72]....
        /*01cc*/ 	.word	0xffffffff


	//   ....[73]....
        /*01d0*/ 	.word	0xffffffff


	//   ....[74]....
        /*01d4*/ 	.word	0xffffffff


	//   ....[75]....
        /*01d8*/ 	.word	0xffffffff


	//   ....[76]....
        /*01dc*/ 	.word	0xffffffff


	//   ....[77]....
        /*01e0*/ 	.word	0xffffffff


	//   ....[78]....
        /*01e4*/ 	.word	0xffffffff


	//   ....[79]....
        /*01e8*/ 	.word	0xffffffff


	//   ....[80]....
        /*01ec*/ 	.word	0xffffffff


	//   ....[81]....
        /*01f0*/ 	.word	0xffffffff


	//   ....[82]....
        /*01f4*/ 	.word	0xffffffff


	//   ....[83]....
        /*01f8*/ 	.word	0xffffffff


	//   ....[84]....
        /*01fc*/ 	.word	0xffffffff


	//   ....[85]....
        /*0200*/ 	.word	0xffffffff


	//   ....[86]....
        /*0204*/ 	.word	0xffffffff


	//   ....[87]....
        /*0208*/ 	.word	0xffffffff


	//   ....[88]....
        /*020c*/ 	.word	0xffffffff


	//   ....[89]....
        /*0210*/ 	.word	0xffffffff


	//   ....[90]....
        /*0214*/ 	.word	0xffffffff


	//   ....[91]....
        /*0218*/ 	.word	0xffffffff


	//   ....[92]....
        /*021c*/ 	.word	0xffffffff


	//   ....[93]....
        /*0220*/ 	.word	0xffffffff


	//   ....[94]....
        /*0224*/ 	.word	0xffffffff


	//   ....[95]....
        /*0228*/ 	.word	0xffffffff


	//   ....[96]....
        /*022c*/ 	.word	0xffffffff


	//   ....[97]....
        /*0230*/ 	.word	0xffffffff


	//   ....[98]....
        /*0234*/ 	.word	0xffffffff


	//   ....[99]....
        /*0238*/ 	.word	0xffffffff


	//   ....[100]....
        /*023c*/ 	.word	0x05000047


	//   ....[101]....
        /*0240*/ 	.word	0x05000047


	//   ....[102]....
        /*0244*/ 	.word	0x05000047


	//   ....[103]....
        /*0248*/ 	.word	0x05000047


	//   ....[104]....
        /*024c*/ 	.word	0x05000047


	//   ....[105]....
        /*0250*/ 	.word	0x05000047


	//   ....[106]....
        /*0254*/ 	.word	0x05000047


	//   ....[107]....
        /*0258*/ 	.word	0x05000047


	//   ....[108]....
        /*025c*/ 	.word	0x05000047


	//   ....[109]....
        /*0260*/ 	.word	0x05000047


	//   ....[110]....
        /*0264*/ 	.word	0x05000047


	//   ....[111]....
        /*0268*/ 	.word	0x05000047


	//   ....[112]....
        /*026c*/ 	.word	0x05000047


	//   ....[113]....
        /*0270*/ 	.word	0x05000047


	//   ....[114]....
        /*0274*/ 	.word	0x05000047


	//   ....[115]....
        /*0278*/ 	.word	0x05000047


	//   ....[116]....
        /*027c*/ 	.word	0x05000047


	//   ....[117]....
        /*0280*/ 	.word	0x05000047


	//   ....[118]....
        /*0284*/ 	.word	0x05000047


	//   ....[119]....
        /*0288*/ 	.word	0x05000047


	//   ....[120]....
        /*028c*/ 	.word	0x05000047


	//   ....[121]....
        /*0290*/ 	.word	0x05000047


	//   ....[122]....
        /*0294*/ 	.word	0x05000047


	//   ....[123]....
        /*0298*/ 	.word	0x05000047


	//   ....[124]....
        /*029c*/ 	.word	0x05000047


	//   ....[125]....
        /*02a0*/ 	.word	0x05000047


	//   ....[126]....
        /*02a4*/ 	.word	0x05000047


	//   ....[127]....
        /*02a8*/ 	.word	0x05000047


	//   ....[128]....
        /*02ac*/ 	.word	0x05000047


	//   ....[129]....
        /*02b0*/ 	.word	0x05000047


	//   ....[130]....
        /*02b4*/ 	.word	0x05000047


	//   ....[131]....
        /*02b8*/ 	.word	0x05000047


	//   ....[132]....
        /*02bc*/ 	.word	0x05000047


	//   ....[133]....
        /*02c0*/ 	.word	0x05000047


	//   ....[134]....
        /*02c4*/ 	.word	0x05000047


	//   ....[135]....
        /*02c8*/ 	.word	0x05000047


	//   ....[136]....
        /*02cc*/ 	.word	0x05000047


	//   ....[137]....
        /*02d0*/ 	.word	0x05000047


	//   ....[138]....
        /*02d4*/ 	.word	0x05000047


	//   ....[139]....
        /*02d8*/ 	.word	0x05000047


	//   ....[140]....
        /*02dc*/ 	.word	0x05000047


	//   ....[141]....
        /*02e0*/ 	.word	0x05000047


	//   ....[142]....
        /*02e4*/ 	.word	0x05000047


	//   ....[143]....
        /*02e8*/ 	.word	0x05000047


	//   ....[144]....
        /*02ec*/ 	.word	0x05000047


	//   ....[145]....
        /*02f0*/ 	.word	0x05000047


	//   ....[146]....
        /*02f4*/ 	.word	0x05000047


	//   ....[147]....
        /*02f8*/ 	.word	0x05000047


	//   ....[148]....
        /*02fc*/ 	.word	0x05000047


	//   ....[149]....
        /*0300*/ 	.word	0x05000047


	//   ....[150]....
        /*0304*/ 	.word	0x05000047


	//   ....[151]....
        /*0308*/ 	.word	0x05000047


	//   ....[152]....
        /*030c*/ 	.word	0x05000047


	//   ....[153]....
        /*0310*/ 	.word	0x05000047


	//   ....[154]....
        /*0314*/ 	.word	0x05000047


	//   ....[155]....
        /*0318*/ 	.word	0x05000047


	//   ....[156]....
        /*031c*/ 	.word	0x05000047


	//   ....[157]....
        /*0320*/ 	.word	0x05000047


	//   ....[158]....
        /*0324*/ 	.word	0x05000047


	//   ....[159]....
        /*0328*/ 	.word	0x05000047


	//   ....[160]....
        /*032c*/ 	.word	0x05000047


	//   ....[161]....
        /*0330*/ 	.word	0x05000047


	//   ....[162]....
        /*0334*/ 	.word	0x05000047


	//   ....[163]....
        /*0338*/ 	.word	0x05000047


	//----- nvinfo : EIATTR_COOP_GROUP_INSTR_OFFSETS
	.align		4
.L_1851:
        /*033c*/ 	.byte	0x04, 0x28
        /*033e*/ 	.short	(.L_1853 - .L_1852)


	//   ....[0]....
.L_1852:
        /*0340*/ 	.word	0x000014e0


	//   ....[1]....
        /*0344*/ 	.word	0x000019e0


	//   ....[2]....
        /*0348*/ 	.word	0x00001ee0


	//   ....[3]....
        /*034c*/ 	.word	0x00002310


	//   ....[4]....
        /*0350*/ 	.word	0x000029e0


	//   ....[5]....
        /*0354*/ 	.word	0x00003220


	//   ....[6]....
        /*0358*/ 	.word	0x00003ac0


	//   ....[7]....
        /*035c*/ 	.word	0x000055c0


	//   ....[8]....
        /*0360*/ 	.word	0x000071f0


	//   ....[9]....
        /*0364*/ 	.word	0x00007200


	//   ....[10]....
        /*0368*/ 	.word	0x00007210


	//   ....[11]....
        /*036c*/ 	.word	0x00007260


	//   ....[12]....
        /*0370*/ 	.word	0x000072b0


	//   ....[13]....
        /*0374*/ 	.word	0x000072c0


	//   ....[14]....
        /*0378*/ 	.word	0x000072f0


	//   ....[15]....
        /*037c*/ 	.word	0x00007340


	//   ....[16]....
        /*0380*/ 	.word	0x00007370


	//   ....[17]....
        /*0384*/ 	.word	0x00007380


	//   ....[18]....
        /*0388*/ 	.word	0x000073f0


	//   ....[19]....
        /*038c*/ 	.word	0x00007420


	//   ....[20]....
        /*0390*/ 	.word	0x00007450


	//   ....[21]....
        /*0394*/ 	.word	0x00007460


	//   ....[22]....
        /*0398*/ 	.word	0x000074b0


	//   ....[23]....
        /*039c*/ 	.word	0x00007500


	//   ....[24]....
        /*03a0*/ 	.word	0x00007530


	//   ....[25]....
        /*03a4*/ 	.word	0x00007540


	//   ....[26]....
        /*03a8*/ 	.word	0x00007590


	//   ....[27]....
        /*03ac*/ 	.word	0x000075a0


	//   ....[28]....
        /*03b0*/ 	.word	0x00007700


	//   ....[29]....
        /*03b4*/ 	.word	0x00007710


	//   ....[30]....
        /*03b8*/ 	.word	0x00007720


	//   ....[31]....
        /*03bc*/ 	.word	0x00007730


	//   ....[32]....
        /*03c0*/ 	.word	0x00007740


	//   ....[33]....
        /*03c4*/ 	.word	0x00007750


	//   ....[34]....
        /*03c8*/ 	.word	0x00007760


	//   ....[35]....
        /*03cc*/ 	.word	0x00007770


	//   ....[36]....
        /*03d0*/ 	.word	0x00008a70


	//   ....[37]....
        /*03d4*/ 	.word	0x00008a80


	//   ....[38]....
        /*03d8*/ 	.word	0x00008a90


	//   ....[39]....
        /*03dc*/ 	.word	0x00008aa0


	//   ....[40]....
        /*03e0*/ 	.word	0x00008bb0


	//   ....[41]....
        /*03e4*/ 	.word	0x00008bc0


	//   ....[42]....
        /*03e8*/ 	.word	0x00008bd0


	//   ....[43]....
        /*03ec*/ 	.word	0x00008be0


	//   ....[44]....
        /*03f0*/ 	.word	0x00008cf0


	//   ....[45]....
        /*03f4*/ 	.word	0x00008d00


	//   ....[46]....
        /*03f8*/ 	.word	0x00008d10


	//   ....[47]....
        /*03fc*/ 	.word	0x00008d20


	//   ....[48]....
        /*0400*/ 	.word	0x00008e30


	//   ....[49]....
        /*0404*/ 	.word	0x00008e40


	//   ....[50]....
        /*0408*/ 	.word	0x00008e50


	//   ....[51]....
        /*040c*/ 	.word	0x00008e60


	//   ....[52]....
        /*0410*/ 	.word	0x00008f70


	//   ....[53]....
        /*0414*/ 	.word	0x00008f80


	//   ....[54]....
        /*0418*/ 	.word	0x00008f90


	//   ....[55]....
        /*041c*/ 	.word	0x00008fa0


	//   ....[56]....
        /*0420*/ 	.word	0x000090b0


	//   ....[57]....
        /*0424*/ 	.word	0x000090c0


	//   ....[58]....
        /*0428*/ 	.word	0x000090d0


	//   ....[59]....
        /*042c*/ 	.word	0x000090e0


	//   ....[60]....
        /*0430*/ 	.word	0x000090f0


	//   ....[61]....
        /*0434*/ 	.word	0x00009100


	//   ....[62]....
        /*0438*/ 	.word	0x000091a0


	//   ....[63]....
        /*043c*/ 	.word	0x000091b0


	//   ....[64]....
        /*0440*/ 	.word	0x000091c0


	//   ....[65]....
        /*0444*/ 	.word	0x000091d0


	//   ....[66]....
        /*0448*/ 	.word	0x000091e0


	//   ....[67]....
        /*044c*/ 	.word	0x000091f0


	//   ....[68]....
        /*0450*/ 	.word	0x0000c350


	//   ....[69]....
        /*0454*/ 	.word	0x0000c390


	//   ....[70]....
        /*0458*/ 	.word	0x0000c3d0


	//   ....[71]....
        /*045c*/ 	.word	0x0000c410


	//   ....[72]....
        /*0460*/ 	.word	0x0000c520


	//   ....[73]....
        /*0464*/ 	.word	0x0000c560


	//   ....[74]....
        /*0468*/ 	.word	0x0000c5a0


	//   ....[75]....
        /*046c*/ 	.word	0x0000c5e0


	//   ....[76]....
        /*0470*/ 	.word	0x0000c6f0


	//   ....[77]....
        /*0474*/ 	.word	0x0000c730


	//   ....[78]....
        /*0478*/ 	.word	0x0000c770


	//   ....[79]....
        /*047c*/ 	.word	0x0000c7b0


	//   ....[80]....
        /*0480*/ 	.word	0x0000c8c0


	//   ....[81]....
        /*0484*/ 	.word	0x0000c900


	//   ....[82]....
        /*0488*/ 	.word	0x0000c940


	//   ....[83]....
        /*048c*/ 	.word	0x0000c980


	//   ....[84]....
        /*0490*/ 	.word	0x0000ca80


	//   ....[85]....
        /*0494*/ 	.word	0x0000caa0


	//   ....[86]....
        /*0498*/ 	.word	0x0000cac0


	//   ....[87]....
        /*049c*/ 	.word	0x0000cad0


	//   ....[88]....
        /*04a0*/ 	.word	0x0000d1b0


	//   ....[89]....
        /*04a4*/ 	.word	0x0000d780


	//   ....[90]....
        /*04a8*/ 	.word	0x0000dc90


	//   ....[91]....
        /*04ac*/ 	.word	0x0000dcb0


	//   ....[92]....
        /*04b0*/ 	.word	0x0000dce0


	//   ....[93]....
        /*04b4*/ 	.word	0x0000dd20


	//   ....[94]....
        /*04b8*/ 	.word	0x0000dd40


	//   ....[95]....
        /*04bc*/ 	.word	0x0000df20


	//   ....[96]....
        /*04c0*/ 	.word	0x0000df40


	//   ....[97]....
        /*04c4*/ 	.word	0x0000df70


	//   ....[98]....
        /*04c8*/ 	.word	0x0000dfb0


	//   ....[99]....
        /*04cc*/ 	.word	0x0000dfd0


	//   ....[100]....
        /*04d0*/ 	.word	0x0000e440


	//   ....[101]....
        /*04d4*/ 	.word	0x0000e490


	//   ....[102]....
        /*04d8*/ 	.word	0x0000e4e0


	//   ....[103]....
        /*04dc*/ 	.word	0x0000e550


	//   ....[104]....
        /*04e0*/ 	.word	0x0000e640


	//   ....[105]....
        /*04e4*/ 	.word	0x0000e690


	//   ....[106]....
        /*04e8*/ 	.word	0x0000e6e0


	//   ....[107]....
        /*04ec*/ 	.word	0x0000e750


	//   ....[108]....
        /*04f0*/ 	.word	0x0000e840


	//   ....[109]....
        /*04f4*/ 	.word	0x0000e890


	//   ....[110]....
        /*04f8*/ 	.word	0x0000e8e0


	//   ....[111]....
        /*04fc*/ 	.word	0x0000e950


	//   ....[112]....
        /*0500*/ 	.word	0x0000ea40


	//   ....[113]....
        /*0504*/ 	.word	0x0000ea90


	//   ....[114]....
        /*0508*/ 	.word	0x0000eae0


	//   ....[115]....
        /*050c*/ 	.word	0x0000eb50


	//   ....[116]....
        /*0510*/ 	.word	0x0000ec40


	//   ....[117]....
        /*0514*/ 	.word	0x0000ec90


	//   ....[118]....
        /*0518*/ 	.word	0x0000ece0


	//   ....[119]....
        /*051c*/ 	.word	0x0000ed30


	//   ....[120]....
        /*0520*/ 	.word	0x0000edd0


	//   ....[121]....
        /*0524*/ 	.word	0x0000ee70


	//   ....[122]....
        /*0528*/ 	.word	0x0000ef10


	//   ....[123]....
        /*052c*/ 	.word	0x0000efb0


	//   ....[124]....
        /*0530*/ 	.word	0x0000f050


	//   ....[125]....
        /*0534*/ 	.word	0x0000f0f0


	//   ....[126]....
        /*0538*/ 	.word	0x0000f140


	//   ....[127]....
        /*053c*/ 	.word	0x0000f190


	//   ....[128]....
        /*0540*/ 	.word	0x0000f1e0


	//   ....[129]....
        /*0544*/ 	.word	0x0000f240


	//   ....[130]....
        /*0548*/ 	.word	0x0000f290


	//   ....[131]....
        /*054c*/ 	.word	0x0000f2e0


	//   ....[132]....
        /*0550*/ 	.word	0x0000f370


	//   ....[133]....
        /*0554*/ 	.word	0x0000f3c0


	//   ....[134]....
        /*0558*/ 	.word	0x0000f410


	//   ....[135]....
        /*055c*/ 	.word	0x0000f460


	//   ....[136]....
        /*0560*/ 	.word	0x0000f4f0


	//   ....[137]....
        /*0564*/ 	.word	0x0000f580


	//   ....[138]....
        /*0568*/ 	.word	0x0000f5d0


	//   ....[139]....
        /*056c*/ 	.word	0x0000f620


	//   ....[140]....
        /*0570*/ 	.word	0x0000f6c0


	//   ....[141]....
        /*0574*/ 	.word	0x0000f750


	//   ....[142]....
        /*0578*/ 	.word	0x0000f7a0


	//   ....[143]....
        /*057c*/ 	.word	0x0000f7f0


	//   ....[144]....
        /*0580*/ 	.word	0x0000f890


	//   ....[145]....
        /*0584*/ 	.word	0x0000f920


	//   ....[146]....
        /*0588*/ 	.word	0x0000f970


	//   ....[147]....
        /*058c*/ 	.word	0x0000f9c0


	//   ....[148]....
        /*0590*/ 	.word	0x0000fa60


	//   ....[149]....
        /*0594*/ 	.word	0x0000faf0


	//   ....[150]....
        /*0598*/ 	.word	0x0000fb40


	//   ....[151]....
        /*059c*/ 	.word	0x0000fb90


	//   ....[152]....
        /*05a0*/ 	.word	0x0000fc30


	//   ....[153]....
        /*05a4*/ 	.word	0x0000fce0


	//   ....[154]....
        /*05a8*/ 	.word	0x0000fd30


	//   ....[155]....
        /*05ac*/ 	.word	0x0000fe20


	//   ....[156]....
        /*05b0*/ 	.word	0x0000fe80


	//   ....[157]....
        /*05b4*/ 	.word	0x0000fed0


	//   ....[158]....
        /*05b8*/ 	.word	0x0000ff20


	//   ....[159]....
        /*05bc*/ 	.word	0x0000ff70


	//   ....[160]....
        /*05c0*/ 	.word	0x0000ffc0


	//   ....[161]....
        /*05c4*/ 	.word	0x00010010


	//   ....[162]....
        /*05c8*/ 	.word	0x00010060


	//   ....[163]....
        /*05cc*/ 	.word	0x000100b0


	//----- nvinfo : EIATTR_VRC_CTA_INIT_COUNT
	.align		4
.L_1853:
        /*05d0*/ 	.byte	0x02, 0x4a
	.zero		1
	.zero		1


	//----- nvinfo : EIATTR_EXIT_INSTR_OFFSETS
	.align		4
        /*05d4*/ 	.byte	0x04, 0x1c
        /*05d6*/ 	.short	(.L_1855 - .L_1854)


	//   ....[0]....
.L_1854:
        /*05d8*/ 	.word	0x0000e0e0


	//   ....[1]....
        /*05dc*/ 	.word	0x0000e3e0


	//----- nvinfo : EIATTR_MAX_THREADS
	.align		4
.L_1855:
        /*05e0*/ 	.byte	0x04, 0x05
        /*05e2*/ 	.short	(.L_1857 - .L_1856)
.L_1856:
        /*05e4*/ 	.word	0x00000040
        /*05e8*/ 	.word	0x00000001
        /*05ec*/ 	.word	0x00000001


	//----- nvinfo : EIATTR_CRS_STACK_SIZE
	.align		4
.L_1857:
        /*05f0*/ 	.byte	0x04, 0x1e
        /*05f2*/ 	.short	(.L_1859 - .L_1858)
.L_1858:
        /*05f4*/ 	.word	0x00000000


	//----- nvinfo : EIATTR_CBANK_PARAM_SIZE
	.align		4
.L_1859:
        /*05f8*/ 	.byte	0x03, 0x19
        /*05fa*/ 	.short	0x01f0


	//----- nvinfo : EIATTR_PARAM_CBANK
	.align		4
        /*05fc*/ 	.byte	0x04, 0x0a
        /*05fe*/ 	.short	(.L_1861 - .L_1860)
	.align		4
.L_1860:
        /*0600*/ 	.word	index@(.nv.constant0._Z25selective_scan_bwd_kernelI32Selective_Scan_bwd_kernel_traitsILi64ELi16ELb0ELb1ELb0ELb0ELb1EfN3c107complexIfEEEEv12SSMParamsBwd)
        /*0604*/ 	.short	0x0380
        /*0606*/ 	.short	0x01f0


	//----- nvinfo : EIATTR_SW_WAR
	.align		4
.L_1861:
        /*0608*/ 	.byte	0x04, 0x36
        /*060a*/ 	.short	(.L_1863 - .L_1862)
.L_1862:
        /*060c*/ 	.word	0x00000008
.L_1863:


//--------------------- .nv.info._Z25selective_scan_bwd_kernelI32Selective_Scan_bwd_kernel_traitsILi64ELi16ELb0ELb1ELb0ELb1ELb0EfN3c107complexIfEEEEv12SSMParamsBwd --------------------------
	.section	.nv.info._Z25selective_scan_bwd_kernelI32Selective_Scan_bwd_kernel_traitsILi64ELi16ELb0ELb1ELb0ELb1ELb0EfN3c107complexIfEEEEv12SSMParamsBwd,"",@"SHT_CUDA_INFO"
	.sectionflags	@""
	.align	4


	//----- nvinfo : EIATTR_CUDA_API_VERSION
	.align		4
        /*0000*/ 	.byte	0x04, 0x37
        /*0002*/ 	.short	(.L_1865 - .L_1864)
.L_1864:
        /*0004*/ 	.word	0x00000082


	//----- nvinfo : EIATTR_KPARAM_INFO
	.align		4
.L_1865:
        /*0008*/ 	.byte	0x04, 0x17
        /*000a*/ 	.short	(.L_1867 - .L_1866)
.L_1866:
        /*000c*/ 	.word	0x00000000
        /*0010*/ 	.short	0x0000
        /*0012*/ 	.short	0x0000
        /*0014*/ 	.byte	0x00, 0xf0, 0xc1, 0x07


	//----- nvinfo : EIATTR_SPARSE_MMA_MASK
	.align		4
.L_1867:
        /*0018*/ 	.byte	0x03, 0x50
        /*001a*/ 	.short	0x0000


	//----- nvinfo : EIATTR_MAXREG_COUNT
	.align		4
        /*001c*/ 	.byte	0x03, 0x1b
        /*001e*/ 	.short	0x00ff


	//----- nvinfo : EIATTR_NUM_BARRIERS
	.align		4
        /*0020*/ 	.byte	0x02, 0x4c
        /*0022*/ 	.byte	0x01
	.zero		1


	//----- nvinfo : EIATTR_ANNOTATIONS
	.align		4
        /*0024*/ 	.byte	0x04, 0x55
        /*0026*/ 	.short	(.L_1869 - .L_1868)


	//   ....[0]....
.L_1868:
        /* <DEDUP_REMOVED lines=9> */


	//----- nvinfo : EIATTR_MERCURY_ISA_VERSION
	.align		4
.L_1869:
        /*00a8*/ 	.byte	0x03, 0x5f
        /*00aa*/ 	.short	0x0101


	//----- nvinfo : EIATTR_INT_WARP_WIDE_INSTR_OFFSETS
	.align		4
        /*00ac*/ 	.byte	0x04, 0x31
        /*00ae*/ 	.short	(.L_1871 - .L_1870)


	//   ....[0]....
.L_1870:
        /*00b0*/ 	.word	0x000085e0


	//   ....[1]....
        /*00b4*/ 	.word	0x000097e0


	//----- nvinfo : EIATTR_COOP_GROUP_MASK_REGIDS
	.align		4
.L_1871:
        /*00b8*/ 	.byte	0x04, 0x29
        /*00ba*/ 	.short	(.L_1873 - .L_1872)


	//   ....[0]....
.L_1872:
        /*00bc*/ 	.word	0xffffffff


	//   ....[1]....
        /*00c0*/ 	.word	0xffffffff


	//   ....[2]....
        /*00c4*/ 	.word	0xffffffff


	//   ....[3]....
        /*00c8*/ 	.word	0xffffffff


	//   ....[4]....
        /*00cc*/ 	.word	0xffffffff


	//   ....[5]....
        /*00d0*/ 	.word	0xffffffff


	//   ....[6]....
        /*00d4*/ 	.word	0xffffffff


	//   ....[7]....
        /*00d8*/ 	.word	0xffffffff


	//   ....[8]....
        /*00dc*/ 	.word	0xffffffff


	//   ....[9]....
        /*00e0*/ 	.word	0xffffffff


	//   ....[10]....
        /*00e4*/ 	.word	0xffffffff


	//   ....[11]....
        /*00e8*/ 	.word	0xffffffff


	//   ....[12]....
        /*00ec*/ 	.word	0xffffffff


	//   ....[13]....
        /*00f0*/ 	.word	0xffffffff


	//   ....[14]....
        /*00f4*/ 	.word	0xffffffff


	//   ....[15]....
        /*00f8*/ 	.word	0xffffffff


	//   ....[16]....
        /*00fc*/ 	.word	0xffffffff


	//   ....[17]....
        /*0100*/ 	.word	0xffffffff


	//   ....[18]....
        /*0104*/ 	.word	0xffffffff


	//   ....[19]....
        /*0108*/ 	.word	0xffffffff


	//   ....[20]....
        /*010c*/ 	.word	0xffffffff


	//   ....[21]....
        /*0110*/ 	.word	0xffffffff


	//   ....[22]....
        /*0114*/ 	.word	0xffffffff


	//   ....[23]....
        /*0118*/ 	.word	0xffffffff


	//   ....[24]....
        /*011c*/ 	.word	0xffffffff


	//   ....[25]....
        /*0120*/ 	.word	0xffffffff


	//   ....[26]....
        /*0124*/ 	.word	0xffffffff


	//   ....[27]....
        /*0128*/ 	.word	0xffffffff


	//   ....[28]....
        /*012c*/ 	.word	0xffffffff


	//   ....[29]....
        /*0130*/ 	.word	0xffffffff


	//   ....[30]....
        /*0134*/ 	.word	0xffffffff


	//   ....[31]....
        /*0138*/ 	.word	0xffffffff


	//   ....[32]....
        /*013c*/ 	.word	0xffffffff


	//   ....[33]....
        /*0140*/ 	.word	0xffffffff


	//   ....[34]....
        /*0144*/ 	.word	0xffffffff


	//   ....[35]....
        /*0148*/ 	.word	0xffffffff


	//   ....[36]....
        /*014c*/ 	.word	0xffffffff


	//   ....[37]....
        /*0150*/ 	.word	0xffffffff


	//   ....[38]....
        /*0154*/ 	.word	0xffffffff


	//   ....[39]....
        /*0158*/ 	.word	0xffffffff


	//   ....[40]....
        /*015c*/ 	.word	0xffffffff


	//   ....[41]....
        /*0160*/ 	.word	0xffffffff


	//   ....[42]....
        /*0164*/ 	.word	0xffffffff


	//   ....[43]....
        /*0168*/ 	.word	0xffffffff


	//   ....[44]....
        /*016c*/ 	.word	0xffffffff


	//   ....[45]....
        /*0170*/ 	.word	0xffffffff


	//   ....[46]....
        /*0174*/ 	.word	0xffffffff


	//   ....[47]....
        /*0178*/ 	.word	0xffffffff


	//   ....[48]....
        /*017c*/ 	.word	0xffffffff


	//   ....[49]....
        /*0180*/ 	.word	0xffffffff


	//   ....[50]....
        /*0184*/ 	.word	0xffffffff


	//   ....[51]....
        /*0188*/ 	.word	0xffffffff


	//   ....[52]....
        /*018c*/ 	.word	0xffffffff


	//   ....[53]....
        /*0190*/ 	.word	0xffffffff


	//   ....[54]....
        /*0194*/ 	.word	0xffffffff


	//   ....[55]....
        /*0198*/ 	.word	0xffffffff


	//   ....[56]....
        /*019c*/ 	.word	0xffffffff


	//   ....[57]....
        /*01a0*/ 	.word	0xffffffff


	//   ....[58]....
        /*01a4*/ 	.word	0xffffffff


	//   ....[59]....
        /*01a8*/ 	.word	0xffffffff


	//   ....[60]....
        /*01ac*/ 	.word	0xffffffff


	//   ....[61]....
        /*01b0*/ 	.word	0xffffffff


	//   ....[62]....
        /*01b4*/ 	.word	0xffffffff


	//   ....[63]....
        /*01b8*/ 	.word	0xffffffff


	//   ....[64]....
        /*01bc*/ 	.word	0xffffffff


	//   ....[65]....
        /*01c0*/ 	.word	0xffffffff


	//   ....[66]....
        /*01c4*/ 	.word	0xffffffff


	//   ....[67]....
        /*01c8*/ 	.word	0xffffffff


	//   ....[68]....
        /*01cc*/ 	.word	0xffffffff


	//   ....[69]....
        /*01d0*/ 	.word	0xffffffff


	//   ....[70]....
        /*01d4*/ 	.word	0xffffffff


	//   ....[71]....
        /*01d8*/ 	.word	0xffffffff


	//   ....[72]....
        /*01dc*/ 	.word	0xffffffff


	//   ....[73]....
        /*01e0*/ 	.word	0xffffffff


	//   ....[74]....
        /*01e4*/ 	.word	0xffffffff


	//   ....[75]....
        /*01e8*/ 	.word	0xffffffff


	//   ....[76]....
        /*01ec*/ 	.word	0xffffffff


	//   ....[77]....
        /*01f0*/ 	.word	0xffffffff


	//   ....[78]....
        /*01f4*/ 	.word	0xffffffff


	//   ....[79]....
        /*01f8*/ 	.word	0xffffffff


	//   ....[80]....
        /*01fc*/ 	.word	0xffffffff


	//   ....[81]....
        /*0200*/ 	.word	0xffffffff


	//   ....[82]....
        /*0204*/ 	.word	0xffffffff


	//   ....[83]....
        /*0208*/ 	.word	0xffffffff


	//   ....[84]....
        /*020c*/ 	.word	0xffffffff


	//   ....[85]....
        /*0210*/ 	.word	0xffffffff


	//   ....[86]....
        /*0214*/ 	.word	0xffffffff


	//   ....[87]....
        /*0218*/ 	.word	0xffffffff


	//   ....[88]....
        /*021c*/ 	.word	0xffffffff


	//   ....[89]....
        /*0220*/ 	.word	0xffffffff


	//   ....[90]....
        /*0224*/ 	.word	0xffffffff


	//   ....[91]....
        /*0228*/ 	.word	0xffffffff


	//   ....[92]....
        /*022c*/ 	.word	0xffffffff


	//   ....[93]....
        /*0230*/ 	.word	0xffffffff


	//   ....[94]....
        /*0234*/ 	.word	0xffffffff


	//   ....[95]....
        /*0238*/ 	.word	0xffffffff


	//   ....[96]....
        /*023c*/ 	.word	0xffffffff


	//   ....[97]....
        /*0240*/ 	.word	0x05000047


	//   ....[98]....
        /*0244*/ 	.word	0x05000047


	//   ....[99]....
        /*0248*/ 	.word	0x05000047


	//   ....[100]....
        /*024c*/ 	.word	0x05000047


	//   ....[101]....
        /*0250*/ 	.word	0x05000047


	//   ....[102]....
        /*0254*/ 	.word	0x05000047


	//   ....[103]....
        /*0258*/ 	.word	0x05000047


	//   ....[104]....
        /*025c*/ 	.word	0x05000047


	//   ....[105]....
        /*0260*/ 	.word	0x05000047


	//   ....[106]....
        /*0264*/ 	.word	0x05000047


	//   ....[107]....
        /*0268*/ 	.word	0x05000047


	//   ....[108]....
        /*026c*/ 	.word	0x05000047


	//   ....[109]....
        /*0270*/ 	.word	0x05000047


	//   ....[110]....
        /*0274*/ 	.word	0x05000047


	//   ....[111]....
        /*0278*/ 	.word	0x05000047


	//   ....[112]....
        /*027c*/ 	.word	0x05000047


	//   ....[113]....
        /*0280*/ 	.word	0x05000047


	//   ....[114]....
        /*0284*/ 	.word	0x05000047


	//   ....[115]....
        /*0288*/ 	.word	0x05000047


	//   ....[116]....
        /*028c*/ 	.word	0x05000047


	//   ....[117]....
        /*0290*/ 	.word	0x05000047


	//   ....[118]....
        /*0294*/ 	.word	0x05000047


	//   ....[119]....
        /*0298*/ 	.word	0x05000047


	//   ....[120]....
        /*029c*/ 	.word	0x05000047


	//   ....[121]....
        /*02a0*/ 	.word	0x05000047


	//   ....[122]....
        /*02a4*/ 	.word	0x05000047


	//   ....[123]....
        /*02a8*/ 	.word	0x05000047


	//   ....[124]....
        /*02ac*/ 	.word	0x05000047


	//   ....[125]....
        /*02b0*/ 	.word	0x05000047


	//   ....[126]....
        /*02b4*/ 	.word	0x05000047


	//   ....[127]....
        /*02b8*/ 	.word	0x05000047


	//   ....[128]....
        /*02bc*/ 	.word	0x05000047


	//   ....[129]....
        /*02c0*/ 	.word	0x05000047


	//   ....[130]....
        /*02c4*/ 	.word	0x05000047


	//   ....[131]....
        /*02c8*/ 	.word	0x05000047


	//   ....[132]....
        /*02cc*/ 	.word	0x05000047


	//   ....[133]....
        /*02d0*/ 	.word	0x05000047


	//   ....[134]....
        /*02d4*/ 	.word	0x05000047


	//   ....[135]....
        /*02d8*/ 	.word	0x05000047


	//   ....[136]....
        /*02dc*/ 	.word	0x05000047


	//   ....[137]....
        /*02e0*/ 	.word	0x05000047


	//   ....[138]....
        /*02e4*/ 	.word	0x05000047


	//   ....[139]....
        /*02e8*/ 	.word	0x05000047


	//   ....[140]....
        /*02ec*/ 	.word	0x05000047


	//   ....[141]....
        /*02f0*/ 	.word	0x05000047


	//   ....[142]....
        /*02f4*/ 	.word	0x05000047


	//   ....[143]....
        /*02f8*/ 	.word	0x05000047


	//   ....[144]....
        /*02fc*/ 	.word	0x05000047


	//   ....[145]....
        /*0300*/ 	.word	0x05000047


	//   ....[146]....
        /*0304*/ 	.word	0x05000047


	//   ....[147]....
        /*0308*/ 	.word	0x05000047


	//   ....[148]....
        /*030c*/ 	.word	0x05000047


	//   ....[149]....
        /*0310*/ 	.word	0x05000047


	//   ....[150]....
        /*0314*/ 	.word	0x05000047


	//   ....[151]....
        /*0318*/ 	.word	0x05000047


	//   ....[152]....
        /*031c*/ 	.word	0x05000047


	//   ....[153]....
        /*0320*/ 	.word	0x05000047


	//   ....[154]....
        /*0324*/ 	.word	0x05000047


	//   ....[155]....
        /*0328*/ 	.word	0x05000047


	//   ....[156]....
        /*032c*/ 	.word	0x05000047


	//   ....[157]....
        /*0330*/ 	.word	0x05000047


	//   ....[158]....
        /*0334*/ 	.word	0x05000047


	//   ....[159]....
        /*0338*/ 	.word	0x05000047


	//   ....[160]....
        /*033c*/ 	.word	0x05000047


	//----- nvinfo : EIATTR_COOP_GROUP_INSTR_OFFSETS
	.align		4
.L_1873:
        /*0340*/ 	.byte	0x04, 0x28
        /*0342*/ 	.short	(.L_1875 - .L_1874)


	//   ....[0]....
.L_1874:
        /*0344*/ 	.word	0x00001400


	//   ....[1]....
        /*0348*/ 	.word	0x00001970


	//   ....[2]....
        /*034c*/ 	.word	0x00001ed0


	//   ....[3]....
        /*0350*/ 	.word	0x000058d0


	//   ....[4]....
        /*0354*/ 	.word	0x00007500


	//   ....[5]....
        /*0358*/ 	.word	0x00007510


	//   ....[6]....
        /*035c*/ 	.word	0x00007520


	//   ....[7]....
        /*0360*/ 	.word	0x00007570


	//   ....[8]....
        /*0364*/ 	.word	0x000075c0


	//   ....[9]....
        /*0368*/ 	.word	0x000075d0


	//   ....[10]....
        /*036c*/ 	.word	0x00007600


	//   ....[11]....
        /*0370*/ 	.word	0x00007630


	//   ....[12]....
        /*0374*/ 	.word	0x00007680


	//   ....[13]....
        /*0378*/ 	.word	0x000076d0


	//   ....[14]....
        /*037c*/ 	.word	0x000076e0


	//   ....[15]....
        /*0380*/ 	.word	0x000076f0


	//   ....[16]....
        /*0384*/ 	.word	0x000077a0


	//   ....[17]....
        /*0388*/ 	.word	0x000077b0


	//   ....[18]....
        /*038c*/ 	.word	0x000077c0


	//   ....[19]....
        /*0390*/ 	.word	0x000077d0


	//   ....[20]....
        /*0394*/ 	.word	0x00007880


	//   ....[21]....
        /*0398*/ 	.word	0x00007890


	//   ....[22]....
        /*039c*/ 	.word	0x000078a0


	//   ....[23]....
        /*03a0*/ 	.word	0x000078b0


	//   ....[24]....
        /*03a4*/ 	.word	0x00007a10


	//   ....[25]....
        /*03a8*/ 	.word	0x00007a20


	//   ....[26]....
        /*03ac*/ 	.word	0x00007a30


	//   ....[27]....
        /*03b0*/ 	.word	0x00007a40


	//   ....[28]....
        /*03b4*/ 	.word	0x00007a50


	//   ....[29]....
        /*03b8*/ 	.word	0x00007a60


	//   ....[30]....
        /*03bc*/ 	.word	0x00007a70


	//   ....[31]....
        /*03c0*/ 	.word	0x00007a80


	//   ....[32]....
        /*03c4*/ 	.word	0x00008d80


	//   ....[33]....
        /*03c8*/ 	.word	0x00008da0


	//   ....[34]....
        /*03cc*/ 	.word	0x00008db0


	//   ....[35]....
        /*03d0*/ 	.word	0x00008dc0


	//   ....[36]....
        /*03d4*/ 	.word	0x00008ee0


	//   ....[37]....
        /*03d8*/ 	.word	0x00008ef0


	//   ....[38]....
        /*03dc*/ 	.word	0x00008f00


	//   ....[39]....
        /*03e0*/ 	.word	0x00008f10


	//   ....[40]....
        /*03e4*/ 	.word	0x00009030


	//   ....[41]....
        /*03e8*/ 	.word	0x00009040


	//   ....[42]....
        /*03ec*/ 	.word	0x00009050


	//   ....[43]....
        /*03f0*/ 	.word	0x00009060


	//   ....[44]....
        /*03f4*/ 	.word	0x00009180


	//   ....[45]....
        /*03f8*/ 	.word	0x00009190


	//   ....[46]....
        /*03fc*/ 	.word	0x000091a0


	//   ....[47]....
        /*0400*/ 	.word	0x000091b0


	//   ....[48]....
        /*0404*/ 	.word	0x000092d0


	//   ....[49]....
        /*0408*/ 	.word	0x000092e0


	//   ....[50]....
        /*040c*/ 	.word	0x000092f0


	//   ....[51]....
        /*0410*/ 	.word	0x00009300


	//   ....[52]....
        /*0414*/ 	.word	0x00009420


	//   ....[53]....
        /*0418*/ 	.word	0x00009430


	//   ....[54]....
        /*041c*/ 	.word	0x00009440


	//   ....[55]....
        /*0420*/ 	.word	0x00009450


	//   ....[56]....
        /*0424*/ 	.word	0x00009460


	//   ....[57]....
        /*0428*/ 	.word	0x00009470


	//   ....[58]....
        /*042c*/ 	.word	0x000094b0


	//   ....[59]....
        /*0430*/ 	.word	0x000094f0


	//   ....[60]....
        /*0434*/ 	.word	0x00009520


	//   ....[61]....
        /*0438*/ 	.word	0x00009550


	//   ....[62]....
        /*043c*/ 	.word	0x00009560


	//   ....[63]....
        /*0440*/ 	.word	0x00009570


	//   ....[64]....
        /*0444*/ 	.word	0x0000c6d0


	//   ....[65]....
        /*0448*/ 	.word	0x0000c710


	//   ....[66]....
        /*044c*/ 	.word	0x0000c750


	//   ....[67]....
        /*0450*/ 	.word	0x0000c790


	//   ....[68]....
        /*0454*/ 	.word	0x0000c8a0


	//   ....[69]....
        /*0458*/ 	.word	0x0000c8e0


	//   ....[70]....
        /*045c*/ 	.word	0x0000c920


	//   ....[71]....
        /*0460*/ 	.word	0x0000c960


	//   ....[72]....
        /*0464*/ 	.word	0x0000ca70


	//   ....[73]....
        /*0468*/ 	.word	0x0000cab0


	//   ....[74]....
        /*046c*/ 	.word	0x0000caf0


	//   ....[75]....
        /*0470*/ 	.word	0x0000cb30


	//   ....[76]....
        /*0474*/ 	.word	0x0000cc40


	//   ....[77]....
        /*0478*/ 	.word	0x0000cc80


	//   ....[78]....
        /*047c*/ 	.word	0x0000ccc0


	//   ....[79]....
        /*0480*/ 	.word	0x0000cd00


	//   ....[80]....
        /*0484*/ 	.word	0x0000cdf0


	//   ....[81]....
        /*0488*/ 	.word	0x0000ce10


	//   ....[82]....
        /*048c*/ 	.word	0x0000ce30


	//   ....[83]....
        /*0490*/ 	.word	0x0000ce40


	//   ....[84]....
        /*0494*/ 	.word	0x0000d710


	//   ....[85]....
        /*0498*/ 	.word	0x0000ddc0


	//   ....[86]....
        /*049c*/ 	.word	0x0000e570


	//   ....[87]....
        /*04a0*/ 	.word	0x0000ebc0


	//   ....[88]....
        /*04a4*/ 	.word	0x0000ebf0


	//   ....[89]....
        /*04a8*/ 	.word	0x0000ec20


	//   ....[90]....
        /*04ac*/ 	.word	0x0000ec80


	//   ....[91]....
        /*04b0*/ 	.word	0x0000ecc0


	//   ....[92]....
        /*04b4*/ 	.word	0x0000eea0


	//   ....[93]....
        /*04b8*/ 	.word	0x0000eec0


	//   ....[94]....
        /*04bc*/ 	.word	0x0000eef0


	//   ....[95]....
        /*04c0*/ 	.word	0x0000ef30


	//   ....[96]....
        /*04c4*/ 	.word	0x0000ef50


	//   ....[97]....
        /*04c8*/ 	.word	0x0000f3c0


	//   ....[98]....
        /*04cc*/ 	.word	0x0000f410


	//   ....[99]....
        /*04d0*/ 	.word	0x0000f460


	//   ....[100]....
        /*04d4*/ 	.word	0x0000f4b0


	//   ....[101]....
        /*04d8*/ 	.word	0x0000f5c0


	//   ....[102]....
        /*04dc*/ 	.word	0x0000f610


	//   ....[103]....
        /*04e0*/ 	.word	0x0000f660


	//   ....[104]....
        /*04e4*/ 	.word	0x0000f6b0


	//   ....[105]....
        /*04e8*/ 	.word	0x0000f7c0


	//   ....[106]....
        /*04ec*/ 	.word	0x0000f810


	//   ....[107]....
        /*04f0*/ 	.word	0x0000f860


	//   ....[108]....
        /*04f4*/ 	.word	0x0000f8b0


	//   ....[109]....
        /*04f8*/ 	.word	0x0000f9c0


	//   ....[110]....
        /*04fc*/ 	.word	0x0000fa10


	//   ....[111]....
        /*0500*/ 	.word	0x0000fa60


	//   ....[112]....
        /*0504*/ 	.word	0x0000fab0


	//   ....[113]....
        /*0508*/ 	.word	0x0000fbc0


	//   ....[114]....
        /*050c*/ 	.word	0x0000fc10


	//   ....[115]....
        /*0510*/ 	.word	0x0000fc60


	//   ....[116]....
        /*0514*/ 	.word	0x0000fcb0


	//   ....[117]....
        /*0518*/ 	.word	0x0000fd50


	//   ....[118]....
        /*051c*/ 	.word	0x0000fdf0


	//   ....[119]....
        /*0520*/ 	.word	0x0000fe90


	//   ....[120]....
        /*0524*/ 	.word	0x0000ff30


	//   ....[121]....
        /*0528*/ 	.word	0x0000ffd0


	//   ....[122]....
        /*052c*/ 	.word	0x00010070


	//   ....[123]....
        /*0530*/ 	.word	0x000100c0


	//   ....[124]....
        /*0534*/ 	.word	0x00010110


	//   ....[125]....
        /*0538*/ 	.word	0x00010160


	//   ....[126]....
        /*053c*/ 	.word	0x000101c0


	//   ....[127]....
        /*0540*/ 	.word	0x00010210


	//   ....[128]....
        /*0544*/ 	.word	0x00010260


	//   ....[129]....
        /*0548*/ 	.word	0x00010300


	//   ....[130]....
        /*054c*/ 	.word	0x00010350


	//   ....[131]....
        /*0550*/ 	.word	0x000103a0


	//   ....[132]....
        /*0554*/ 	.word	0x000103f0


	//   ....[133]....
        /*0558*/ 	.word	0x00010490


	//   ....[134]....
        /*055c*/ 	.word	0x00010520


	//   ....[135]....
        /*0560*/ 	.word	0x00010570


	//   ....[136]....
        /*0564*/ 	.word	0x000105c0


	//   ....[137]....
        /*0568*/ 	.word	0x00010660


	//   ....[138]....
        /*056c*/ 	.word	0x000106f0


	//   ....[139]....
        /*0570*/ 	.word	0x00010740


	//   ....[140]....
        /*0574*/ 	.word	0x00010790


	//   ....[141]....
        /*0578*/ 	.word	0x00010830


	//   ....[142]....
        /*057c*/ 	.word	0x000108c0


	//   ....[143]....
        /*0580*/ 	.word	0x00010910


	//   ....[144]....
        /*0584*/ 	.word	0x00010960


	//   ....[145]....
        /*0588*/ 	.word	0x00010a00


	//   ....[146]....
        /*058c*/ 	.word	0x00010a90


	//   ....[147]....
        /*0590*/ 	.word	0x00010ae0


	//   ....[148]....
        /*0594*/ 	.word	0x00010b30


	//   ....[149]....
        /*0598*/ 	.word	0x00010bd0


	//   ....[150]....
        /*059c*/ 	.word	0x00010c80


	//   ....[151]....
        /*05a0*/ 	.word	0x00010cd0


	//   ....[152]....
        /*05a4*/ 	.word	0x00010dd0


	//   ....[153]....
        /*05a8*/ 	.word	0x00010e20


	//   ....[154]....
        /*05ac*/ 	.word	0x00010e70


	//   ....[155]....
        /*05b0*/ 	.word	0x00010ec0


	//   ....[156]....
        /*05b4*/ 	.word	0x00010f10


	//   ....[157]....
        /*05b8*/ 	.word	0x00010f50


	//   ....[158]....
        /*05bc*/ 	.word	0x00010fa0


	//   ....[159]....
        /*05c0*/ 	.word	0x00010ff0


	//   ....[160]....
        /*05c4*/ 	.word	0x00011040


	//----- nvinfo : EIATTR_VRC_CTA_INIT_COUNT
	.align		4
.L_1875:
        /*05c8*/ 	.byte	0x02, 0x4a
	.zero		1
	.zero		1


	//----- nvinfo : EIATTR_EXIT_INSTR_OFFSETS
	.align		4
        /*05cc*/ 	.byte	0x04, 0x1c
        /*05ce*/ 	.short	(.L_1877 - .L_1876)


	//   ....[0]....
.L_1876:
        /*05d0*/ 	.word	0x0000f060


	//   ....[1]....
        /*05d4*/ 	.word	0x0000f360


	//----- nvinfo : EIATTR_MAX_THREADS
	.align		4
.L_1877:
        /*05d8*/ 	.byte	0x04, 0x05
        /*05da*/ 	.short	(.L_1879 - .L_1878)
.L_1878:
        /*05dc*/ 	.word	0x00000040
        /*05e0*/ 	.word	0x00000001
        /*05e4*/ 	.word	0x00000001


	//----- nvinfo : EIATTR_CRS_STACK_SIZE
	.align		4
.L_1879:
        /*05e8*/ 	.byte	0x04, 0x1e
        /*05ea*/ 	.short	(.L_1881 - .L_1880)
.L_1880:
        /*05ec*/ 	.word	0x00000000


	//----- nvinfo : EIATTR_CBANK_PARAM_SIZE
	.align		4
.L_1881:
        /*05f0*/ 	.byte	0x03, 0x19
        /*05f2*/ 	.short	0x01f0


	//----- nvinfo : EIATTR_PARAM_CBANK
	.align		4
        /*05f4*/ 	.byte	0x04, 0x0a
        /*05f6*/ 	.short	(.L_1883 - .L_1882)
	.align		4
.L_1882:
        /*05f8*/ 	.word	index@(.nv.constant0._Z25selective_scan_bwd_kernelI32Selective_Scan_bwd_kernel_traitsILi64ELi16ELb0ELb1ELb0ELb1ELb0EfN3c107complexIfEEEEv12SSMParamsBwd)
        /*05fc*/ 	.short	0x0380
        /*05fe*/ 	.short	0x01f0


	//----- nvinfo : EIATTR_SW_WAR
	.align		4
.L_1883:
        /*0600*/ 	.byte	0x04, 0x36
        /*0602*/ 	.short	(.L_1885 - .L_1884)
.L_1884:
        /*0604*/ 	.word	0x00000008
.L_1885:


//--------------------- .nv.info._Z25selective_scan_bwd_kernelI32Selective_Scan_bwd_kernel_traitsILi64ELi16ELb0ELb1ELb0ELb1ELb1EfN3c107complexIfEEEEv12SSMParamsBwd --------------------------
	.section	.nv.info._Z25selective_scan_bwd_kernelI32Selective_Scan_bwd_kernel_traitsILi64ELi16ELb0ELb1ELb0ELb1ELb1EfN3c107complexIfEEEEv12SSMParamsBwd,"",@"SHT_CUDA_INFO"
	.sectionflags	@""
	.align	4


	//----- nvinfo : EIATTR_CUDA_API_VERSION
	.align		4
        /*0000*/ 	.byte	0x04, 0x37
        /*0002*/ 	.short	(.L_1887 - .L_1886)
.L_1886:
        /*0004*/ 	.word	0x00000082


	//----- nvinfo : EIATTR_KPARAM_INFO
	.align		4
.L_1887:
        /*0008*/ 	.byte	0x04, 0x17
        /*000a*/ 	.short	(.L_1889 - .L_1888)
.L_1888:
        /*000c*/ 	.word	0x00000000
        /*0010*/ 	.short	0x0000
        /*0012*/ 	.short	0x0000
        /*0014*/ 	.byte	0x00, 0xf0, 0xc1, 0x07


	//----- nvinfo : EIATTR_SPARSE_MMA_MASK
	.align		4
.L_1889:
        /*0018*/ 	.byte	0x03, 0x50
        /*001a*/ 	.short	0x0000


	//----- nvinfo : EIATTR_MAXREG_COUNT
	.align		4
        /*001c*/ 	.byte	0x03, 0x1b
        /*001e*/ 	.short	0x00ff


	//----- nvinfo : EIATTR_NUM_BARRIERS
	.align		4
        /*0020*/ 	.byte	0x02, 0x4c
        /*0022*/ 	.byte	0x01
	.zero		1


	//----- nvinfo : EIATTR_ANNOTATIONS
	.align		4
        /*0024*/ 	.byte	0x04, 0x55
        /*0026*/ 	.short	(.L_1891 - .L_1890)


	//   ....[0]....
.L_1890:
        /* <DEDUP_REMOVED lines=8> */


	//----- nvinfo : EIATTR_MERCURY_ISA_VERSION
	.align		4
.L_1891:
        /*0098*/ 	.byte	0x03, 0x5f
        /*009a*/ 	.short	0x0101


	//----- nvinfo : EIATTR_INT_WARP_WIDE_INSTR_OFFSETS
	.align		4
        /*009c*/ 	.byte	0x04, 0x31
        /*009e*/ 	.short	(.L_1893 - .L_1892)


	//   ....[0]....
.L_1892:
        /*00a0*/ 	.word	0x0000a970


	//   ....[1]....
        /*00a4*/ 	.word	0x0000ba70


	//----- nvinfo : EIATTR_COOP_GROUP_MASK_REGIDS
	.align		4
.L_1893:
        /*00a8*/ 	.byte	0x04, 0x29
        /*00aa*/ 	.short	(.L_1895 - .L_1894)


	//   ....[0]....
.L_1894:
        /*00ac*/ 	.word	0xffffffff


	//   ....[1]....
        /*00b0*/ 	.word	0xffffffff


	//   ....[2]....
        /*00b4*/ 	.word	0xffffffff


	//   ....[3]....
        /*00b8*/ 	.word	0xffffffff


	//   ....[4]....
        /*00bc*/ 	.word	0xffffffff


	//   ....[5]....
        /*00c0*/ 	.word	0xffffffff


	//   ....[6]....
        /*00c4*/ 	.word	0xffffffff


	//   ....[7]....
        /*00c8*/ 	.word	0xffffffff


	//   ....[8]....
        /*00cc*/ 	.word	0xffffffff


	//   ....[9]....
        /*00d0*/ 	.word	0xffffffff


	//   ....[10]....
        /*00d4*/ 	.word	0xffffffff


	//   ....[11]....
        /*00d8*/ 	.word	0xffffffff


	//   ....[12]....
        /*00dc*/ 	.word	0xffffffff


	//   ....[13]....
        /*00e0*/ 	.word	0xffffffff


	//   ....[14]....
        /*00e4*/ 	.word	0xffffffff


	//   ....[15]....
        /*00e8*/ 	.word	0xffffffff


	//   ....[16]....
        /*00ec*/ 	.word	0xffffffff


	//   ....[17]....
        /*00f0*/ 	.word	0xffffffff


	//   ....[18]....
        /*00f4*/ 	.word	0xffffffff


	//   ....[19]....
        /*00f8*/ 	.word	0xffffffff


	//   ....[20]....
        /*00fc*/ 	.word	0xffffffff


	//   ....[21]....
        /*0100*/ 	.word	0xffffffff


	//   ....[22]....
        /*0104*/ 	.word	0xffffffff


	//   ....[23]....
        /*0108*/ 	.word	0xffffffff


	//   ....[24]....
        /*010c*/ 	.word	0xffffffff


	//   ....[25]....
        /*0110*/ 	.word	0xffffffff


	//   ....[26]....
        /*0114*/ 	.word	0xffffffff


	//   ....[27]....
        /*0118*/ 	.word	0xffffffff


	//   ....[28]....
        /*011c*/ 	.word	0xffffffff


	//   ....[29]....
        /*0120*/ 	.word	0xffffffff


	//   ....[30]....
        /*0124*/ 	.word	0xffffffff


	//   ....[31]....
        /*0128*/ 	.word	0xffffffff


	//   ....[32]....
        /*012c*/ 	.word	0xffffffff


	//   ....[33]....
        /*0130*/ 	.word	0xffffffff


	//   ....[34]....
        /*0134*/ 	.word	0xffffffff


	//   ....[35]....
        /*0138*/ 	.word	0xffffffff


	//   ....[36]....
        /*013c*/ 	.word	0xffffffff


	//   ....[37]....
        /*0140*/ 	.word	0xffffffff


	//   ....[38]....
        /*0144*/ 	.word	0xffffffff


	//   ....[39]....
        /*0148*/ 	.word	0xffffffff


	//   ....[40]....
        /*014c*/ 	.word	0xffffffff


	//   ....[41]....
        /*0150*/ 	.word	0xffffffff


	//   ....[42]....
        /*0154*/ 	.word	0xffffffff


	//   ....[43]....
        /*0158*/ 	.word	0xffffffff


	//   ....[44]....
        /*015c*/ 	.word	0xffffffff


	//   ....[45]....
        /*0160*/ 	.word	0xffffffff


	//   ....[46]....
        /*0164*/ 	.word	0xffffffff


	//   ....[47]....
        /*0168*/ 	.word	0xffffffff


	//   ....[48]....
        /*016c*/ 	.word	0xffffffff


	//   ....[49]....
        /*0170*/ 	.word	0xffffffff


	//   ....[50]....
        /*0174*/ 	.word	0xffffffff


	//   ....[51]....
        /*0178*/ 	.word	0xffffffff


	//   ....[52]....
        /*017c*/ 	.word	0xffffffff


	//   ....[53]....
        /*0180*/ 	.word	0xffffffff


	//   ....[54]....
        /*0184*/ 	.word	0xffffffff


	//   ....[55]....
        /*0188*/ 	.word	0xffffffff


	//   ....[56]....
        /*018c*/ 	.word	0xffffffff


	//   ....[57]....
        /*0190*/ 	.word	0xffffffff


	//   ....[58]....
        /*0194*/ 	.word	0xffffffff


	//   ....[59]....
        /*0198*/ 	.word	0xffffffff


	//   ....[60]....
        /*019c*/ 	.word	0xffffffff


	//   ....[61]....
        /*01a0*/ 	.word	0xffffffff


	//   ....[62]....
        /*01a4*/ 	.word	0xffffffff


	//   ....[63]....
        /*01a8*/ 	.word	0xffffffff


	//   ....[64]....
        /*01ac*/ 	.word	0xffffffff


	//   ....[65]....
        /*01b0*/ 	.word	0xffffffff


	//   ....[66]....
        /*01b4*/ 	.word	0xffffffff


	//   ....[67]....
        /*01b8*/ 	.word	0xffffffff


	//   ....[68]....
        /*01bc*/ 	.word	0xffffffff


	//   ....[69]....
        /*01c0*/ 	.word	0xffffffff


	//   ....[70]....
        /*01c4*/ 	.word	0xffffffff


	//   ....[71]....
        /*01c8*/ 	.word	0xffffffff


	//   ....[72]....
        /*01cc*/ 	.word	0xffffffff


	//   ....[73]....
        /*01d0*/ 	.word	0xffffffff


	//   ....[74]....
        /*01d4*/ 	.word	0xffffffff


	//   ....[75]....
        /*01d8*/ 	.word	0xffffffff


	//   ....[76]....
        /*01dc*/ 	.word	0xffffffff


	//   ....[77]....
        /*01e0*/ 	.word	0xffffffff


	//   ....[78]....
        /*01e4*/ 	.word	0xffffffff


	//   ....[79]....
        /*01e8*/ 	.word	0xffffffff


	//   ....[80]....
        /*01ec*/ 	.word	0xffffffff


	//   ....[81]....
        /*01f0*/ 	.word	0xffffffff


	//   ....[82]....
        /*01f4*/ 	.word	0xffffffff


	//   ....[83]....
        /*01f8*/ 	.word	0xffffffff


	//   ....[84]....
        /*01fc*/ 	.word	0xffffffff


	//   ....[85]....
        /*0200*/ 	.word	0xffffffff


	//   ....[86]....
        /*0204*/ 	.word	0xffffffff


	//   ....[87]....
        /*0208*/ 	.word	0xffffffff


	//   ....[88]....
        /*020c*/ 	.word	0xffffffff


	//   ....[89]....
        /*0210*/ 	.word	0xffffffff


	//   ....[90]....
        /*0214*/ 	.word	0xffffffff


	//   ....[91]....
        /*0218*/ 	.word	0xffffffff


	//   ....[92]....
        /*021c*/ 	.word	0xffffffff


	//   ....[93]....
        /*0220*/ 	.word	0xffffffff


	//   ....[94]....
        /*0224*/ 	.word	0xffffffff


	//   ....[95]....
        /*0228*/ 	.word	0xffffffff


	//   ....[96]....
        /*022c*/ 	.word	0xffffffff


	//   ....[97]....
        /*0230*/ 	.word	0xffffffff


	//   ....[98]....
        /*0234*/ 	.word	0xffffffff


	//   ....[99]....
        /*0238*/ 	.word	0xffffffff


	//   ....[100]....
        /*023c*/ 	.word	0xffffffff


	//   ....[101]....
        /*0240*/ 	.word	0x05000047


	//   ....[102]....
        /*0244*/ 	.word	0x05000047


	//   ....[103]....
        /*0248*/ 	.word	0x05000047


	//   ....[104]....
        /*024c*/ 	.word	0x05000047


	//   ....[105]....
        /*0250*/ 	.word	0x05000047


	//   ....[106]....
        /*0254*/ 	.word	0x05000047


	//   ....[107]....
        /*0258*/ 	.word	0x05000047


	//   ....[108]....
        /*025c*/ 	.word	0x05000047


	//   ....[109]....
        /*0260*/ 	.word	0x05000047


	//   ....[110]....
        /*0264*/ 	.word	0x05000047


	//   ....[111]....
        /*0268*/ 	.word	0x05000047


	//   ....[112]....
        /*026c*/ 	.word	0x05000047


	//   ....[113]....
        /*0270*/ 	.word	0x05000047


	//   ....[114]....
        /*0274*/ 	.word	0x05000047


	//   ....[115]....
        /*0278*/ 	.word	0x05000047


	//   ....[116]....
        /*027c*/ 	.word	0x05000047


	//   ....[117]....
        /*0280*/ 	.word	0x05000047


	//   ....[118]....
        /*0284*/ 	.word	0x05000047


	//   ....[119]....
        /*0288*/ 	.word	0x05000047


	//   ....[120]....
        /*028c*/ 	.word	0x05000047


	//   ....[121]....
        /*0290*/ 	.word	0x05000047


	//   ....[122]....
        /*0294*/ 	.word	0x05000047


	//   ....[123]....
        /*0298*/ 	.word	0x05000047


	//   ....[124]....
        /*029c*/ 	.word	0x05000047


	//   ....[125]....
        /*02a0*/ 	.word	0x05000047


	//   ....[126]....
        /*02a4*/ 	.word	0x05000047


	//   ....[127]....
        /*02a8*/ 	.word	0x05000047


	//   ....[128]....
        /*02ac*/ 	.word	0x05000047


	//   ....[129]....
        /*02b0*/ 	.word	0x05000047


	//   ....[130]....
        /*02b4*/ 	.word	0x05000047


	//   ....[131]....
        /*02b8*/ 	.word	0x05000047


	//   ....[132]....
        /*02bc*/ 	.word	0x05000047


	//   ....[133]....
        /*02c0*/ 	.word	0x05000047


	//   ....[134]....
        /*02c4*/ 	.word	0x05000047


	//   ....[135]....
        /*02c8*/ 	.word	0x05000047


	//   ....[136]....
        /*02cc*/ 	.word	0x05000047


	//   ....[137]....
        /*02d0*/ 	.word	0x05000047


	//   ....[138]....
        /*02d4*/ 	.word	0x05000047


	//   ....[139]....
        /*02d8*/ 	.word	0x05000047


	//   ....[140]....
        /*02dc*/ 	.word	0x05000047


	//   ....[141]....
        /*02e0*/ 	.word	0x05000047


	//   ....[142]....
        /*02e4*/ 	.word	0x05000047


	//   ....[143]....
        /*02e8*/ 	.word	0x05000047


	//   ....[144]....
        /*02ec*/ 	.word	0x05000047


	//   ....[145]....
        /*02f0*/ 	.word	0x05000047


	//   ....[146]....
        /*02f4*/ 	.word	0x05000047


	//   ....[147]....
        /*02f8*/ 	.word	0x05000047


	//   ....[148]....
        /*02fc*/ 	.word	0x05000047


	//   ....[149]....
        /*0300*/ 	.word	0x05000047


	//   ....[150]....
        /*0304*/ 	.word	0x05000047


	//   ....[151]....
        /*0308*/ 	.word	0x05000047


	//   ....[152]....
        /*030c*/ 	.word	0x05000047


	//   ....[153]....
        /*0310*/ 	.word	0x05000047


	//   ....[154]....
        /*0314*/ 	.word	0x05000047


	//   ....[155]....
        /*0318*/ 	.word	0x05000047


	//   ....[156]....
        /*031c*/ 	.word	0x05000047


	//   ....[157]....
        /*0320*/ 	.word	0x05000047


	//   ....[158]....
        /*0324*/ 	.word	0x05000047


	//   ....[159]....
        /*0328*/ 	.word	0x05000047


	//   ....[160]....
        /*032c*/ 	.word	0x05000047


	//   ....[161]....
        /*0330*/ 	.word	0x05000047


	//   ....[162]....
        /*0334*/ 	.word	0x05000047


	//   ....[163]....
        /*0338*/ 	.word	0x05000047


	//   ....[164]....
        /*033c*/ 	.word	0x05000047


	//----- nvinfo : EIATTR_COOP_GROUP_INSTR_OFFSETS
	.align		4
.L_1895:
        /*0340*/ 	.byte	0x04, 0x28
        /*0342*/ 	.short	(.L_1897 - .L_1896)


	//   ....[0]....
.L_1896:
        /*0344*/ 	.word	0x000013c0


	//   ....[1]....
        /*0348*/ 	.word	0x00001930


	//   ....[2]....
        /*034c*/ 	.word	0x00001eb0


	//   ....[3]....
        /*0350*/ 	.word	0x00004980


	//   ....[4]....
        /*0354*/ 	.word	0x000050a0


	//   ....[5]....
        /*0358*/ 	.word	0x00005940


	//   ....[6]....
        /*035c*/ 	.word	0x00006210


	//   ....[7]....
        /*0360*/ 	.word	0x00007bb0


	//   ....[8]....
        /*0364*/ 	.word	0x00009800


	//   ....[9]....
        /*0368*/ 	.word	0x00009810


	//   ....[10]....
        /*036c*/ 	.word	0x00009820


	//   ....[11]....
        /*0370*/ 	.word	0x00009870


	//   ....[12]....
        /*0374*/ 	.word	0x000098c0


	//   ....[13]....
        /*0378*/ 	.word	0x000098d0


	//   ....[14]....
        /*037c*/ 	.word	0x00009900


	//   ....[15]....
        /*0380*/ 	.word	0x00009950


	//   ....[16]....
        /*0384*/ 	.word	0x00009980


	//   ....[17]....
        /*0388*/ 	.word	0x00009990


	//   ....[18]....
        /*038c*/ 	.word	0x00009a00


	//   ....[19]....
        /*0390*/ 	.word	0x00009a30


	//   ....[20]....
        /*0394*/ 	.word	0x00009a60


	//   ....[21]....
        /*0398*/ 	.word	0x00009a70


	//   ....[22]....
        /*039c*/ 	.word	0x00009ac0


	//   ....[23]....
        /*03a0*/ 	.word	0x00009b10


	//   ....[24]....
        /*03a4*/ 	.word	0x00009b40


	//   ....[25]....
        /*03a8*/ 	.word	0x00009b50


	//   ....[26]....
        /*03ac*/ 	.word	0x00009ba0


	//   ....[27]....
        /*03b0*/ 	.word	0x00009bb0


	//   ....[28]....
        /*03b4*/ 	.word	0x00009d10


	//   ....[29]....
        /*03b8*/ 	.word	0x00009d20


	//   ....[30]....
        /*03bc*/ 	.word	0x00009d30


	//   ....[31]....
        /*03c0*/ 	.word	0x00009d40


	//   ....[32]....
        /*03c4*/ 	.word	0x00009d50


	//   ....[33]....
        /*03c8*/ 	.word	0x00009d60


	//   ....[34]....
        /*03cc*/ 	.word	0x00009d70


	//   ....[35]....
        /*03d0*/ 	.word	0x00009d80


	//   ....[36]....
        /*03d4*/ 	.word	0x0000b080


	//   ....[37]....
        /*03d8*/ 	.word	0x0000b090


	//   ....[38]....
        /*03dc*/ 	.word	0x0000b0a0


	//   ....[39]....
        /*03e0*/ 	.word	0x0000b0b0


	//   ....[40]....
        /*03e4*/ 	.word	0x0000b1c0


	//   ....[41]....
        /*03e8*/ 	.word	0x0000b1d0


	//   ....[42]....
        /*03ec*/ 	.word	0x0000b1e0


	//   ....[43]....
        /*03f0*/ 	.word	0x0000b1f0


	//   ....[44]....
        /*03f4*/ 	.word	0x0000b300


	//   ....[45]....
        /*03f8*/ 	.word	0x0000b310


	//   ....[46]....
        /*03fc*/ 	.word	0x0000b320


	//   ....[47]....
        /*0400*/ 	.word	0x0000b330


	//   ....[48]....
        /*0404*/ 	.word	0x0000b440


	//   ....[49]....
        /*0408*/ 	.word	0x0000b450


	//   ....[50]....
        /*040c*/ 	.word	0x0000b460


	//   ....[51]....
        /*0410*/ 	.word	0x0000b470


	//   ....[52]....
        /*0414*/ 	.word	0x0000b580


	//   ....[53]....
        /*0418*/ 	.word	0x0000b590


	//   ....[54]....
        /*041c*/ 	.word	0x0000b5a0


	//   ....[55]....
        /*0420*/ 	.word	0x0000b5b0


	//   ....[56]....
        /*0424*/ 	.word	0x0000b6c0


	//   ....[57]....
        /*0428*/ 	.word	0x0000b6d0


	//   ....[58]....
        /*042c*/ 	.word	0x0000b6e0


	//   ....[59]....
        /*0430*/ 	.word	0x0000b6f0


	//   ....[60]....
        /*0434*/ 	.word	0x0000b700


	//   ....[61]....
        /*0438*/ 	.word	0x0000b710


	//   ....[62]....
        /*043c*/ 	.word	0x0000b7b0


	//   ....[63]....
        /*0440*/ 	.word	0x0000b7c0


	//   ....[64]....
        /*0444*/ 	.word	0x0000b7d0


	//   ....[65]....
        /*0448*/ 	.word	0x0000b7e0


	//   ....[66]....
        /*044c*/ 	.word	0x0000b7f0


	//   ....[67]....
        /*0450*/ 	.word	0x0000b800


	//   ....[68]....
        /*0454*/ 	.word	0x0000e960


	//   ....[69]....
        /*0458*/ 	.word	0x0000e9a0


	//   ....[70]....
        /*045c*/ 	.word	0x0000e9e0


	//   ....[71]....
        /*0460*/ 	.word	0x0000ea20


	//   ....[72]....
        /*0464*/ 	.word	0x0000eb30


	//   ....[73]....
        /*0468*/ 	.word	0x0000eb70


	//   ....[74]....
        /*046c*/ 	.word	0x0000ebb0


	//   ....[75]....
        /*0470*/ 	.word	0x0000ebf0


	//   ....[76]....
        /*0474*/ 	.word	0x0000ed00


	//   ....[77]....
        /*0478*/ 	.word	0x0000ed40


	//   ....[78]....
        /*047c*/ 	.word	0x0000ed80


	//   ....[79]....
        /*0480*/ 	.word	0x0000edc0


	//   ....[80]....
        /*0484*/ 	.word	0x0000eed0


	//   ....[81]....
        /*0488*/ 	.word	0x0000ef10


	//   ....[82]....
        /*048c*/ 	.word	0x0000ef50


	//   ....[83]....
        /*0490*/ 	.word	0x0000ef90


	//   ....[84]....
        /*0494*/ 	.word	0x0000f090


	//   ....[85]....
        /*0498*/ 	.word	0x0000f0b0


	//   ....[86]....
        /*049c*/ 	.word	0x0000f0d0


	//   ....[87]....
        /*04a0*/ 	.word	0x0000f0e0


	//   ....[88]....
        /*04a4*/ 	.word	0x0000f990


	//   ....[89]....
        /*04a8*/ 	.word	0x00010030


	//   ....[90]....
        /*04ac*/ 	.word	0x000107e0


	//   ....[91]....
        /*04b0*/ 	.word	0x00010e20


	//   ....[92]....
        /*04b4*/ 	.word	0x00010e50


	//   ....[93]....
        /*04b8*/ 	.word	0x00010e80


	//   ....[94]....
        /*04bc*/ 	.word	0x00010ee0


	//   ....[95]....
        /*04c0*/ 	.word	0x00010f20


	//   ....[96]....
        /*04c4*/ 	.word	0x00011100


	//   ....[97]....
        /*04c8*/ 	.word	0x00011120


	//   ....[98]....
        /*04cc*/ 	.word	0x00011150


	//   ....[99]....
        /*04d0*/ 	.word	0x00011190


	//   ....[100]....
        /*04d4*/ 	.word	0x000111b0


	//   ....[101]....
        /*04d8*/ 	.word	0x00011620


	//   ....[102]....
        /*04dc*/ 	.word	0x00011670


	//   ....[103]....
        /*04e0*/ 	.word	0x000116c0


	//   ....[104]....
        /*04e4*/ 	.word	0x00011730


	//   ....[105]....
        /*04e8*/ 	.word	0x00011820


	//   ....[106]....
        /*04ec*/ 	.word	0x00011870


	//   ....[107]....
        /*04f0*/ 	.word	0x000118c0


	//   ....[108]....
        /*04f4*/ 	.word	0x00011930


	//   ....[109]....
        /*04f8*/ 	.word	0x00011a20


	//   ....[110]....
        /*04fc*/ 	.word	0x00011a70


	//   ....[111]....
        /*0500*/ 	.word	0x00011ac0


	//   ....[112]....
        /*0504*/ 	.word	0x00011b30


	//   ....[113]....
        /*0508*/ 	.word	0x00011c20


	//   ....[114]....
        /*050c*/ 	.word	0x00011c70


	//   ....[115]....
        /*0510*/ 	.word	0x00011cc0


	//   ....[116]....
        /*0514*/ 	.word	0x00011d30


	//   ....[117]....
        /*0518*/ 	.word	0x00011e20


	//   ....[118]....
        /*051c*/ 	.word	0x00011e70


	//   ....[119]....
        /*0520*/ 	.word	0x00011ec0


	//   ....[120]....
        /*0524*/ 	.word	0x00011f10


	//   ....[121]....
        /*0528*/ 	.word	0x00011fb0


	//   ....[122]....
        /*052c*/ 	.word	0x00012050


	//   ....[123]....
        /*0530*/ 	.word	0x000120f0


	//   ....[124]....
        /*0534*/ 	.word	0x00012190


	//   ....[125]....
        /*0538*/ 	.word	0x00012230


	//   ....[126]....
        /*053c*/ 	.word	0x000122d0


	//   ....[127]....
        /*0540*/ 	.word	0x00012320


	//   ....[128]....
        /*0544*/ 	.word	0x00012370


	//   ....[129]....
        /*0548*/ 	.word	0x000123c0


	//   ....[130]....
        /*054c*/ 	.word	0x00012420


	//   ....[131]....
        /*0550*/ 	.word	0x00012470


	//   ....[132]....
        /*0554*/ 	.word	0x000124c0


	//   ....[133]....
        /*0558*/ 	.word	0x00012550


	//   ....[134]....
        /*055c*/ 	.word	0x000125a0


	//   ....[135]....
        /*0560*/ 	.word	0x000125f0


	//   ....[136]....
        /*0564*/ 	.word	0x00012640


	//   ....[137]....
        /*0568*/ 	.word	0x000126d0


	//   ....[138]....
        /*056c*/ 	.word	0x00012760


	//   ....[139]....
        /*0570*/ 	.word	0x000127b0


	//   ....[140]....
        /*0574*/ 	.word	0x00012800


	//   ....[141]....
        /*0578*/ 	.word	0x000128a0


	//   ....[142]....
        /*057c*/ 	.word	0x00012930


	//   ....[143]....
        /*0580*/ 	.word	0x00012980


	//   ....[144]....
        /*0584*/ 	.word	0x000129d0


	//   ....[145]....
        /*0588*/ 	.word	0x00012a70


	//   ....[146]....
        /*058c*/ 	.word	0x00012b00


	//   ....[147]....
        /*0590*/ 	.word	0x00012b50


	//   ....[148]....
        /*0594*/ 	.word	0x00012ba0


	//   ....[149]....
        /*0598*/ 	.word	0x00012c40


	//   ....[150]....
        /*059c*/ 	.word	0x00012cd0


	//   ....[151]....
        /*05a0*/ 	.word	0x00012d20


	//   ....[152]....
        /*05a4*/ 	.word	0x00012d70


	//   ....[153]....
        /*05a8*/ 	.word	0x00012e10


	//   ....[154]....
        /*05ac*/ 	.word	0x00012ec0


	//   ....[155]....
        /*05b0*/ 	.word	0x00012f10


	//   ....[156]....
        /*05b4*/ 	.word	0x00013000


	//   ....[157]....
        /*05b8*/ 	.word	0x00013060


	//   ....[158]....
        /*05bc*/ 	.word	0x000130b0


	//   ....[159]....
        /*05c0*/ 	.word	0x00013100


	//   ....[160]....
        /*05c4*/ 	.word	0x00013150


	//   ....[161]....
        /*05c8*/ 	.word	0x000131a0


	//   ....[162]....
        /*05cc*/ 	.word	0x000131f0


	//   ....[163]....
        /*05d0*/ 	.word	0x00013240


	//   ....[164]....
        /*05d4*/ 	.word	0x00013290


	//----- nvinfo : EIATTR_VRC_CTA_INIT_COUNT
	.align		4
.L_1897:
        /*05d8*/ 	.byte	0x02, 0x4a
	.zero		1
	.zero		1


	//----- nvinfo : EIATTR_EXIT_INSTR_OFFSETS
	.align		4
        /*05dc*/ 	.byte	0x04, 0x1c
        /*05de*/ 	.short	(.L_1899 - .L_1898)


	//   ....[0]....
.L_1898:
        /*05e0*/ 	.word	0x000112c0


	//   ....[1]....
        /*05e4*/ 	.word	0x000115c0


	//----- nvinfo : EIATTR_MAX_THREADS
	.align		4
.L_1899:
        /*05e8*/ 	.byte	0x04, 0x05
        /*05ea*/ 	.short	(.L_1901 - .L_1900)
.L_1900:
        /*05ec*/ 	.word	0x00000040
        /*05f0*/ 	.word	0x00000001
        /*05f4*/ 	.word	0x00000001


	//----- nvinfo : EIATTR_CRS_STACK_SIZE
	.align		4
.L_1901:
        /*05f8*/ 	.byte	0x04, 0x1e
        /*05fa*/ 	.short	(.L_1903 - .L_1902)
.L_1902:
        /*05fc*/ 	.word	0x00000000


	//----- nvinfo : EIATTR_CBANK_PARAM_SIZE
	.align		4
.L_1903:
        /*0600*/ 	.byte	0x03, 0x19
        /*0602*/ 	.short	0x01f0


	//----- nvinfo : EIATTR_PARAM_CBANK
	.align		4
        /*0604*/ 	.byte	0x04, 0x0a
        /*0606*/ 	.short	(.L_1905 - .L_1904)
	.align		4
.L_1904:
        /*0608*/ 	.word	index@(.nv.constant0._Z25selective_scan_bwd_kernelI32Selective_Scan_bwd_kernel_traitsILi64ELi16ELb0ELb1ELb0ELb1ELb1EfN3c107complexIfEEEEv12SSMParamsBwd)
        /*060c*/ 	.short	0x0380
        /*060e*/ 	.short	0x01f0


	//----- nvinfo : EIATTR_SW_WAR
	.align		4
.L_1905:
        /*0610*/ 	.byte	0x04, 0x36
        /*0612*/ 	.short	(.L_1907 - .L_1906)
.L_1906:
        /*0614*/ 	.word	0x00000008
.L_1907:


//--------------------- .nv.info._Z25selective_scan_bwd_kernelI32Selective_Scan_bwd_kernel_traitsILi64ELi16ELb0ELb1ELb1ELb0ELb0EfN3c107complexIfEEEEv12SSMParamsBwd --------------------------
	.section	.nv.info._Z25selective_scan_bwd_kernelI32Selective_Scan_bwd_kernel_traitsILi64ELi16ELb0ELb1ELb1ELb0ELb0EfN3c107complexIfEEEEv12SSMParamsBwd,"",@"SHT_CUDA_INFO"
	.sectionflags	@""
	.align	4


	//----- nvinfo : EIATTR_CUDA_API_VERSION
	.align		4
        /*0000*/ 	.byte	0x04, 0x37
        /*0002*/ 	.short	(.L_1909 - .L_1908)
.L_1908:
        /*0004*/ 	.word	0x00000082


	//----- nvinfo : EIATTR_KPARAM_INFO
	.align		4
.L_1909:
        /*0008*/ 	.byte	0x04, 0x17
        /*000a*/ 	.short	(.L_1911 - .L_1910)
.L_1910:
        /*000c*/ 	.word	0x00000000
        /*0010*/ 	.short	0x0000
        /*0012*/ 	.short	0x0000
        /*0014*/ 	.byte	0x00, 0xf0, 0xc1, 0x07


	//----- nvinfo : EIATTR_SPARSE_MMA_MASK
	.align		4
.L_1911:
        /*0018*/ 	.byte	0x03, 0x50
        /*001a*/ 	.short	0x0000


	//----- nvinfo : EIATTR_MAXREG_COUNT
	.align		4
        /*001c*/ 	.byte	0x03, 0x1b
        /*001e*/ 	.short	0x00ff


	//----- nvinfo : EIATTR_NUM_BARRIERS
	.align		4
        /*0020*/ 	.byte	0x02, 0x4c
        /*0022*/ 	.byte	0x01
	.zero		1


	//----- nvinfo : EIATTR_ANNOTATIONS
	.align		4
        /*0024*/ 	.byte	0x04, 0x55
        /*0026*/ 	.short	(.L_1913 - .L_1912)


	//   ....[0]....
.L_1912:
        /* <DEDUP_REMOVED lines=10> */


	//----- nvinfo : EIATTR_MERCURY_ISA_VERSION
	.align		4
.L_1913:
        /*00b8*/ 	.byte	0x03, 0x5f
        /*00ba*/ 	.short	0x0101


	//----- nvinfo : EIATTR_INT_WARP_WIDE_INSTR_OFFSETS
	.align		4
        /*00bc*/ 	.byte	0x04, 0x31
        /*00be*/ 	.short	(.L_1915 - .L_1914)


	//   ....[0]....
.L_1914:
        /*00c0*/ 	.word	0x00006e70


	//   ....[1]....
        /*00c4*/ 	.word	0x00008080


	//----- nvinfo : EIATTR_COOP_GROUP_MASK_REGIDS
	.align		4
.L_1915:
        /*00c8*/ 	.byte	0x04, 0x29
        /*00ca*/ 	.short	(.L_1917 - .L_1916)


	//   ....[0]....
.L_1916:
        /*00cc*/ 	.word	0xffffffff


	//   ....[1]....
        /*00d0*/ 	.word	0xffffffff


	//   ....[2]....
        /*00d4*/ 	.word	0xffffffff


	//   ....[3]....
        /*00d8*/ 	.word	0xffffffff


	//   ....[4]....
        /*00dc*/ 	.word	0xffffffff


	//   ....[5]....
        /*00e0*/ 	.word	0xffffffff


	//   ....[6]....
        /*00e4*/ 	.word	0xffffffff


	//   ....[7]....
        /*00e8*/ 	.word	0xffffffff


	//   ....[8]....
        /*00ec*/ 	.word	0xffffffff


	//   ....[9]....
        /*00f0*/ 	.word	0xffffffff


	//   ....[10]....
        /*00f4*/ 	.word	0xffffffff


	//   ....[11]....
        /*00f8*/ 	.word	0xffffffff


	//   ....[12]....
        /*00fc*/ 	.word	0xffffffff


	//   ....[13]....
        /*0100*/ 	.word	0xffffffff


	//   ....[14]....
        /*0104*/ 	.word	0xffffffff


	//   ....[15]....
        /*0108*/ 	.word	0xffffffff


	//   ....[16]....
        /*010c*/ 	.word	0xffffffff


	//   ....[17]....
        /*0110*/ 	.word	0xffffffff


	//   ....[18]....
        /*0114*/ 	.word	0xffffffff


	//   ....[19]....
        /*0118*/ 	.word	0xffffffff


	//   ....[20]....
        /*011c*/ 	.word	0xffffffff


	//   ....[21]....
        /*0120*/ 	.word	0xffffffff


	//   ....[22]....
        /*0124*/ 	.word	0xffffffff


	//   ....[23]....
        /*0128*/ 	.word	0xffffffff


	//   ....[24]....
        /*012c*/ 	.word	0xffffffff


	//   ....[25]....
        /*0130*/ 	.word	0xffffffff


	//   ....[26]....
        /*0134*/ 	.word	0xffffffff


	//   ....[27]....
        /*0138*/ 	.word	0xffffffff


	//   ....[28]....
        /*013c*/ 	.word	0xffffffff


	//   ....[29]....
        /*0140*/ 	.word	0xffffffff


	//   ....[30]....
        /*0144*/ 	.word	0xffffffff


	//   ....[31]....
        /*0148*/ 	.word	0xffffffff


	//   ....[32]....
        /*014c*/ 	.word	0xffffffff


	//   ....[33]....
        /*0150*/ 	.word	0xffffffff


	//   ....[34]....
        /*0154*/ 	.word	0xffffffff


	//   ....[35]....
        /*0158*/ 	.word	0xffffffff


	//   ....[36]....
        /*015c*/ 	.word	0xffffffff


	//   ....[37]....
        /*0160*/ 	.word	0xffffffff


	//   ....[38]....
        /*0164*/ 	.word	0xffffffff


	//   ....[39]....
        /*0168*/ 	.word	0xffffffff


	//   ....[40]....
        /*016c*/ 	.word	0xffffffff


	//   ....[41]....
        /*0170*/ 	.word	0xffffffff


	//   ....[42]....
        /*0174*/ 	.word	0xffffffff


	//   ....[43]....
        /*0178*/ 	.word	0xffffffff


	//   ....[44]....
        /*017c*/ 	.word	0xffffffff


	//   ....[45]....
        /*0180*/ 	.word	0xffffffff


	//   ....[46]....
        /*0184*/ 	.word	0xffffffff


	//   ....[47]....
        /*0188*/ 	.word	0xffffffff


	//   ....[48]....
        /*018c*/ 	.word	0xffffffff


	//   ....[49]....
        /*0190*/ 	.word	0xffffffff


	//   ....[50]....
        /*0194*/ 	.word	0xffffffff


	//   ....[51]....
        /*0198*/ 	.word	0xffffffff


	//   ....[52]....
        /*019c*/ 	.word	0xffffffff


	//   ....[53]....
        /*01a0*/ 	.word	0xffffffff


	//   ....[54]....
        /*01a4*/ 	.word	0xffffffff


	//   ....[55]....
        /*01a8*/ 	.word	0xffffffff


	//   ....[56]....
        /*01ac*/ 	.word	0xffffffff


	//   ....[57]....
        /*01b0*/ 	.word	0xffffffff


	//   ....[58]....
        /*01b4*/ 	.word	0xffffffff


	//   ....[59]....
        /*01b8*/ 	.word	0xffffffff


	//   ....[60]....
        /*01bc*/ 	.word	0xffffffff


	//   ....[61]....
        /*01c0*/ 	.word	0xffffffff


	//   ....[62]....
        /*01c4*/ 	.word	0xffffffff


	//   ....[63]....
        /*01c8*/ 	.word	0xffffffff


	//   ....[64]....
        /*01cc*/ 	.word	0xffffffff


	//   ....[65]....
        /*01d0*/ 	.word	0xffffffff


	//   ....[66]....
        /*01d4*/ 	.word	0xffffffff


	//   ....[67]....
        /*01d8*/ 	.word	0xffffffff


	//   ....[68]....
        /*01dc*/ 	.word	0xffffffff


	//   ....[69]....
        /*01e0*/ 	.word	0xffffffff


	//   ....[70]....
        /*01e4*/ 	.word	0xffffffff


	//   ....[71]....
        /*01e8*/ 	.word	0xffffffff


	//   ....[72]....
        /*01ec*/ 	.word	0xffffffff


	//   ....[73]....
        /*01f0*/ 	.word	0xffffffff


	//   ....[74]....
        /*01f4*/ 	.word	0xffffffff


	//   ....[75]....
        /*01f8*/ 	.word	0xffffffff


	//   ....[76]....
        /*01fc*/ 	.word	0xffffffff


	//   ....[77]....
        /*0200*/ 	.word	0xffffffff


	//   ....[78]....
        /*0204*/ 	.word	0xffffffff


	//   ....[79]....
        /*0208*/ 	.word	0xffffffff


	//   ....[80]....
        /*020c*/ 	.word	0xffffffff


	//   ....[81]....
        /*0210*/ 	.word	0xffffffff


	//   ....[82]....
        /*0214*/ 	.word	0xffffffff


	//   ....[83]....
        /*0218*/ 	.word	0xffffffff


	//   ....[84]....
        /*021c*/ 	.word	0xffffffff


	//   ....[85]....
        /*0220*/ 	.word	0xffffffff


	//   ....[86]....
        /*0224*/ 	.word	0xffffffff


	//   ....[87]....
        /*0228*/ 	.word	0x05000047


	//   ....[88]....
        /*022c*/ 	.word	0x05000047


	//   ....[89]....
        /*0230*/ 	.word	0x05000047


	//   ....[90]....
        /*0234*/ 	.word	0x05000047


	//   ....[91]....
        /*0238*/ 	.word	0x05000047


	//   ....[92]....
        /*023c*/ 	.word	0x05000047


	//   ....[93]....
        /*0240*/ 	.word	0x05000047


	//   ....[94]....
        /*0244*/ 	.word	0x05000047


	//   ....[95]....
        /*0248*/ 	.word	0x05000047


	//   ....[96]....
        /*024c*/ 	.word	0x05000047


	//   ....[97]....
        /*0250*/ 	.word	0x05000047


	//   ....[98]....
        /*0254*/ 	.word	0x05000047


	//   ....[99]....
        /*0258*/ 	.word	0x05000047


	//   ....[100]....
        /*025c*/ 	.word	0x05000047


	//   ....[101]....
        /*0260*/ 	.word	0x05000047


	//   ....[102]....
        /*0264*/ 	.word	0x05000047


	//   ....[103]....
        /*0268*/ 	.word	0x05000047


	//   ....[104]....
        /*026c*/ 	.word	0x05000047


	//   ....[105]....
        /*0270*/ 	.word	0x05000047


	//   ....[106]....
        /*0274*/ 	.word	0x05000047


	//   ....[107]....
        /*0278*/ 	.word	0x05000047


	//   ....[108]....
        /*027c*/ 	.word	0x05000047


	//   ....[109]....
        /*0280*/ 	.word	0x05000047


	//   ....[110]....
        /*0284*/ 	.word	0x05000047


	//   ....[111]....
        /*0288*/ 	.word	0x05000047


	//   ....[112]....
        /*028c*/ 	.word	0x05000047


	//   ....[113]....
        /*0290*/ 	.word	0x05000047


	//   ....[114]....
        /*0294*/ 	.word	0x05000047


	//   ....[115]....
        /*0298*/ 	.word	0x05000047


	//   ....[116]....
        /*029c*/ 	.word	0x05000047


	//   ....[117]....
        /*02a0*/ 	.word	0x05000047


	//   ....[118]....
        /*02a4*/ 	.word	0x05000047


	//   ....[119]....
        /*02a8*/ 	.word	0x05000047


	//   ....[120]....
        /*02ac*/ 	.word	0x05000047


	//   ....[121]....
        /*02b0*/ 	.word	0x05000047


	//   ....[122]....
        /*02b4*/ 	.word	0x05000047


	//   ....[123]....
        /*02b8*/ 	.word	0x05000047


	//   ....[124]....
        /*02bc*/ 	.word	0x05000047


	//   ....[125]....
        /*02c0*/ 	.word	0x05000047


	//   ....[126]....
        /*02c4*/ 	.word	0x05000047


	//   ....[127]....
        /*02c8*/ 	.word	0x05000047


	//   ....[128]....
        /*02cc*/ 	.word	0x05000047


	//   ....[129]....
        /*02d0*/ 	.word	0x05000047


	//   ....[130]....
        /*02d4*/ 	.word	0x05000047


	//   ....[131]....
        /*02d8*/ 	.word	0x05000047


	//   ....[132]....
        /*02dc*/ 	.word	0x05000047


	//   ....[133]....
        /*02e0*/ 	.word	0x05000047


	//   ....[134]....
        /*02e4*/ 	.word	0x05000047


	//   ....[135]....
        /*02e8*/ 	.word	0x05000047


	//   ....[136]....
        /*02ec*/ 	.word	0x05000047


	//   ....[137]....
        /*02f0*/ 	.word	0x05000047


	//   ....[138]....
        /*02f4*/ 	.word	0x05000047


	//   ....[139]....
        /*02f8*/ 	.word	0x05000047


	//   ....[140]....
        /*02fc*/ 	.word	0x05000047


	//   ....[141]....
        /*0300*/ 	.word	0x05000047


	//   ....[142]....
        /*0304*/ 	.word	0x05000047


	//   ....[143]....
        /*0308*/ 	.word	0x05000047


	//   ....[144]....
        /*030c*/ 	.word	0x05000047


	//   ....[145]....
        /*0310*/ 	.word	0x05000047


	//   ....[146]....
        /*0314*/ 	.word	0x05000047


	//   ....[147]....
        /*0318*/ 	.word	0x05000047


	//   ....[148]....
        /*031c*/ 	.word	0x05000047


	//   ....[149]....
        /*0320*/ 	.word	0x05000047


	//   ....[150]....
        /*0324*/ 	.word	0x05000047


	//----- nvinfo : EIATTR_COOP_GROUP_INSTR_OFFSETS
	.align		4
.L_1917:
        /*0328*/ 	.byte	0x04, 0x28
        /*032a*/ 	.short	(.L_1919 - .L_1918)


	//   ....[0]....
.L_1918:
        /*032c*/ 	.word	0x000015f0


	//   ....[1]....
        /*0330*/ 	.word	0x00001b60


	//   ....[2]....
        /*0334*/ 	.word	0x00002050


	//   ....[3]....
        /*0338*/ 	.word	0x000038b0


	//   ....[4]....
        /*033c*/ 	.word	0x00004990


	//   ....[5]....
        /*0340*/ 	.word	0x00005db0


	//   ....[6]....
        /*0344*/ 	.word	0x00005dc0


	//   ....[7]....
        /*0348*/ 	.word	0x00005dd0


	//   ....[8]....
        /*034c*/ 	.word	0x00005e20


	//   ....[9]....
        /*0350*/ 	.word	0x00005e70


	//   ....[10]....
        /*0354*/ 	.word	0x00005e80


	//   ....[11]....
        /*0358*/ 	.word	0x00005eb0


	//   ....[12]....
        /*035c*/ 	.word	0x00005ee0


	//   ....[13]....
        /*0360*/ 	.word	0x00005f30


	//   ....[14]....
        /*0364*/ 	.word	0x00005f80


	//   ....[15]....
        /*0368*/ 	.word	0x00005f90


	//   ....[16]....
        /*036c*/ 	.word	0x00005fa0


	//   ....[17]....
        /*0370*/ 	.word	0x00006050


	//   ....[18]....
        /*0374*/ 	.word	0x00006060


	//   ....[19]....
        /*0378*/ 	.word	0x00006070


	//   ....[20]....
        /*037c*/ 	.word	0x00006080


	//   ....[21]....
        /*0380*/ 	.word	0x00006130


	//   ....[22]....
        /*0384*/ 	.word	0x00006140


	//   ....[23]....
        /*0388*/ 	.word	0x00006150


	//   ....[24]....
        /*038c*/ 	.word	0x00006160


	//   ....[25]....
        /*0390*/ 	.word	0x000062c0


	//   ....[26]....
        /*0394*/ 	.word	0x000062d0


	//   ....[27]....
        /*0398*/ 	.word	0x000062e0


	//   ....[28]....
        /*039c*/ 	.word	0x000062f0


	//   ....[29]....
        /*03a0*/ 	.word	0x00006300


	//   ....[30]....
        /*03a4*/ 	.word	0x00006310


	//   ....[31]....
        /*03a8*/ 	.word	0x00006320


	//   ....[32]....
        /*03ac*/ 	.word	0x00006330


	//   ....[33]....
        /*03b0*/ 	.word	0x00007630


	//   ....[34]....
        /*03b4*/ 	.word	0x00007640


	//   ....[35]....
        /*03b8*/ 	.word	0x00007650


	//   ....[36]....
        /*03bc*/ 	.word	0x00007660


	//   ....[37]....
        /*03c0*/ 	.word	0x00007780


	//   ....[38]....
        /*03c4*/ 	.word	0x00007790


	//   ....[39]....
        /*03c8*/ 	.word	0x000077a0


	//   ....[40]....
        /*03cc*/ 	.word	0x000077b0


	//   ....[41]....
        /*03d0*/ 	.word	0x000078d0


	//   ....[42]....
        /*03d4*/ 	.word	0x000078e0


	//   ....[43]....
        /*03d8*/ 	.word	0x000078f0


	//   ....[44]....
        /*03dc*/ 	.word	0x00007900


	//   ....[45]....
        /*03e0*/ 	.word	0x00007a20


	//   ....[46]....
        /*03e4*/ 	.word	0x00007a30


	//   ....[47]....
        /*03e8*/ 	.word	0x00007a40


	//   ....[48]....
        /*03ec*/ 	.word	0x00007a50


	//   ....[49]....
        /*03f0*/ 	.word	0x00007b70


	//   ....[50]....
        /*03f4*/ 	.word	0x00007b80


	//   ....[51]....
        /*03f8*/ 	.word	0x00007b90


	//   ....[52]....
        /*03fc*/ 	.word	0x00007ba0


	//   ....[53]....
        /*0400*/ 	.word	0x00007cc0


	//   ....[54]....
        /*0404*/ 	.word	0x00007cd0


	//   ....[55]....
        /*0408*/ 	.word	0x00007ce0


	//   ....[56]....
        /*040c*/ 	.word	0x00007cf0


	//   ....[57]....
        /*0410*/ 	.word	0x00007d00


	//   ....[58]....
        /*0414*/ 	.word	0x00007d10


	//   ....[59]....
        /*0418*/ 	.word	0x00007d70


	//   ....[60]....
        /*041c*/ 	.word	0x00007db0


	//   ....[61]....
        /*0420*/ 	.word	0x00007dd0


	//   ....[62]....
        /*0424*/ 	.word	0x00007de0


	//   ....[63]....
        /*0428*/ 	.word	0x00007df0


	//   ....[64]....
        /*042c*/ 	.word	0x00007e00


	//   ....[65]....
        /*0430*/ 	.word	0x0000b960


	//   ....[66]....
        /*0434*/ 	.word	0x0000b9a0


	//   ....[67]....
        /*0438*/ 	.word	0x0000bb30


	//   ....[68]....
        /*043c*/ 	.word	0x0000bb70


	//   ....[69]....
        /*0440*/ 	.word	0x0000bc20


	//   ....[70]....
        /*0444*/ 	.word	0x0000bc40


	//   ....[71]....
        /*0448*/ 	.word	0x0000bc70


	//   ....[72]....
        /*044c*/ 	.word	0x0000bc90


	//   ....[73]....
        /*0450*/ 	.word	0x0000bcd0


	//   ....[74]....
        /*0454*/ 	.word	0x0000bd10


	//   ....[75]....
        /*0458*/ 	.word	0x0000c370


	//   ....[76]....
        /*045c*/ 	.word	0x0000c8e0


	//   ....[77]....
        /*0460*/ 	.word	0x0000cdf0


	//   ....[78]....
        /*0464*/ 	.word	0x0000ce10


	//   ....[79]....
        /*0468*/ 	.word	0x0000ce40


	//   ....[80]....
        /*046c*/ 	.word	0x0000ce80


	//   ....[81]....
        /*0470*/ 	.word	0x0000cea0


	//   ....[82]....
        /*0474*/ 	.word	0x0000d080


	//   ....[83]....
        /*0478*/ 	.word	0x0000d0a0


	//   ....[84]....
        /*047c*/ 	.word	0x0000d0d0


	//   ....[85]....
        /*0480*/ 	.word	0x0000d110


	//   ....[86]....
        /*0484*/ 	.word	0x0000d130


	//   ....[87]....
        /*0488*/ 	.word	0x0000d470


	//   ....[88]....
        /*048c*/ 	.word	0x0000d4c0


	//   ....[89]....
        /*0490*/ 	.word	0x0000d510


	//   ....[90]....
        /*0494*/ 	.word	0x0000d560


	//   ....[91]....
        /*0498*/ 	.word	0x0000d670


	//   ....[92]....
        /*049c*/ 	.word	0x0000d6c0


	//   ....[93]....
        /*04a0*/ 	.word	0x0000d710


	//   ....[94]....
        /*04a4*/ 	.word	0x0000d760


	//   ....[95]....
        /*04a8*/ 	.word	0x0000d870


	//   ....[96]....
        /*04ac*/ 	.word	0x0000d8c0


	//   ....[97]....
        /*04b0*/ 	.word	0x0000d910


	//   ....[98]....
        /*04b4*/ 	.word	0x0000d960


	//   ....[99]....
        /*04b8*/ 	.word	0x0000da70


	//   ....[100]....
        /*04bc*/ 	.word	0x0000dac0


	//   ....[101]....
        /*04c0*/ 	.word	0x0000db10


	//   ....[102]....
        /*04c4*/ 	.word	0x0000db60


	//   ....[103]....
        /*04c8*/ 	.word	0x0000dc70


	//   ....[104]....
        /*04cc*/ 	.word	0x0000dcc0


	//   ....[105]....
        /*04d0*/ 	.word	0x0000dd10


	//   ....[106]....
        /*04d4*/ 	.word	0x0000dd60


	//   ....[107]....
        /*04d8*/ 	.word	0x0000de00


	//   ....[108]....
        /*04dc*/ 	.word	0x0000dea0


	//   ....[109]....
        /*04e0*/ 	.word	0x0000df40


	//   ....[110]....
        /*04e4*/ 	.word	0x0000dfe0


	//   ....[111]....
        /*04e8*/ 	.word	0x0000e080


	//   ....[112]....
        /*04ec*/ 	.word	0x0000e120


	//   ....[113]....
        /*04f0*/ 	.word	0x0000e170


	//   ....[114]....
        /*04f4*/ 	.word	0x0000e1c0


	//   ....[115]....
        /*04f8*/ 	.word	0x0000e210


	//   ....[116]....
        /*04fc*/ 	.word	0x0000e270


	//   ....[117]....
        /*0500*/ 	.word	0x0000e2c0


	//   ....[118]....
        /*0504*/ 	.word	0x0000e310


	//   ....[119]....
        /*0508*/ 	.word	0x0000e3a0


	//   ....[120]....
        /*050c*/ 	.word	0x0000e3f0


	//   ....[121]....
        /*0510*/ 	.word	0x0000e440


	//   ....[122]....
        /*0514*/ 	.word	0x0000e490


	//   ....[123]....
        /*0518*/ 	.word	0x0000e520


	//   ....[124]....
        /*051c*/ 	.word	0x0000e5b0


	//   ....[125]....
        /*0520*/ 	.word	0x0000e600


	//   ....[126]....
        /*0524*/ 	.word	0x0000e650


	//   ....[127]....
        /*0528*/ 	.word	0x0000e6f0


	//   ....[128]....
        /*052c*/ 	.word	0x0000e780


	//   ....[129]....
        /*0530*/ 	.word	0x0000e7d0


	//   ....[130]....
        /*0534*/ 	.word	0x0000e820


	//   ....[131]....
        /*0538*/ 	.word	0x0000e8c0


	//   ....[132]....
        /*053c*/ 	.word	0x0000e950


	//   ....[133]....
        /*0540*/ 	.word	0x0000e9a0


	//   ....[134]....
        /*0544*/ 	.word	0x0000e9f0


	//   ....[135]....
        /*0548*/ 	.word	0x0000ea90


	//   ....[136]....
        /*054c*/ 	.word	0x0000eb20


	//   ....[137]....
        /*0550*/ 	.word	0x0000eb70


	//   ....[138]....
        /*0554*/ 	.word	0x0000ebc0


	//   ....[139]....
        /*0558*/ 	.word	0x0000ec60


	//   ....[140]....
        /*055c*/ 	.word	0x0000ed10


	//   ....[141]....
        /*0560*/ 	.word	0x0000ed60


	//   ....[142]....
        /*0564*/ 	.word	0x0000ee50


	//   ....[143]....
        /*0568*/ 	.word	0x0000eeb0


	//   ....[144]....
        /*056c*/ 	.word	0x0000ef00


	//   ....[145]....
        /*0570*/ 	.word	0x0000ef50


	//   ....[146]....
        /*0574*/ 	.word	0x0000efa0


	//   ....[147]....
        /*0578*/ 	.word	0x0000eff0


	//   ....[148]....
        /*057c*/ 	.word	0x0000f040


	//   ....[149]....
        /*0580*/ 	.word	0x0000f090


	//   ....[150]....
        /*0584*/ 	.word	0x0000f0e0


	//----- nvinfo : EIATTR_VRC_CTA_INIT_COUNT
	.align		4
.L_1919:
        /*0588*/ 	.byte	0x02, 0x4a
	.zero		1
	.zero		1


	//----- nvinfo : EIATTR_EXIT_INSTR_OFFSETS
	.align		4
        /*058c*/ 	.byte	0x04, 0x1c
        /*058e*/ 	.short	(.L_1921 - .L_1920)


	//   ....[0]....
.L_1920:
        /*0590*/ 	.word	0x0000d240


	//   ....[1]....
        /*0594*/ 	.word	0x0000d410


	//----- nvinfo : EIATTR_MAX_THREADS
	.align		4
.L_1921:
        /*0598*/ 	.byte	0x04, 0x05
        /*059a*/ 	.short	(.L_1923 - .L_1922)
.L_1922:
        /*059c*/ 	.word	0x00000040
        /*05a0*/ 	.word	0x00000001
        /*05a4*/ 	.word	0x00000001


	//----- nvinfo : EIATTR_CRS_STACK_SIZE
	.align		4
.L_1923:
        /*05a8*/ 	.byte	0x04, 0x1e
        /*05aa*/ 	.short	(.L_1925 - .L_1924)
.L_1924:
        /*05ac*/ 	.word	0x00000000


	//----- nvinfo : EIATTR_CBANK_PARAM_SIZE
	.align		4
.L_1925:
        /*05b0*/ 	.byte	0x03, 0x19
        /*05b2*/ 	.short	0x01f0


	//----- nvinfo : EIATTR_PARAM_CBANK
	.align		4
        /*05b4*/ 	.byte	0x04, 0x0a
        /*05b6*/ 	.short	(.L_1927 - .L_1926)
	.align		4
.L_1926:
        /*05b8*/ 	.word	index@(.nv.constant0._Z25selective_scan_bwd_kernelI32Selective_Scan_bwd_kernel_traitsILi64ELi16ELb0ELb1ELb1ELb0ELb0EfN3c107complexIfEEEEv12SSMParamsBwd)
        /*05bc*/ 	.short	0x0380
        /*05be*/ 	.short	0x01f0


	//----- nvinfo : EIATTR_SW_WAR
	.align		4
.L_1927:
        /*05c0*/ 	.byte	0x04, 0x36
        /*05c2*/ 	.short	(.L_1929 - .L_1928)
.L_1928:
        /*05c4*/ 	.word	0x00000008
.L_1929:


//--------------------- .nv.info._Z25selective_scan_bwd_kernelI32Selective_Scan_bwd_kernel_traitsILi64ELi16ELb0ELb1ELb1ELb0ELb1EfN3c107complexIfEEEEv12SSMParamsBwd --------------------------
	.section	.nv.info._Z25selective_scan_bwd_kernelI32Selective_Scan_bwd_kernel_traitsILi64ELi16ELb0ELb1ELb1ELb0ELb1EfN3c107complexIfEEEEv12SSMParamsBwd,"",@"SHT_CUDA_INFO"
	.sectionflags	@""
	.align	4


	//----- nvinfo : EIATTR_CUDA_API_VERSION
	.align		4
        /*0000*/ 	.byte	0x04, 0x37
        /*0002*/ 	.short	(.L_1931 - .L_1930)
.L_1930:
        /*0004*/ 	.word	0x00000082


	//----- nvinfo : EIATTR_KPARAM_INFO
	.align		4
.L_1931:
        /*0008*/ 	.byte	0x04, 0x17
        /*000a*/ 	.short	(.L_1933 - .L_1932)
.L_1932:
        /*000c*/ 	.word	0x00000000
        /*0010*/ 	.short	0x0000
        /*0012*/ 	.short	0x0000
        /*0014*/ 	.byte	0x00, 0xf0, 0xc1, 0x07


	//----- nvinfo : EIATTR_SPARSE_MMA_MASK
	.align		4
.L_1933:
        /*0018*/ 	.byte	0x03, 0x50
        /*001a*/ 	.short	0x0000


	//----- nvinfo : EIATTR_MAXREG_COUNT
	.align		4
        /*001c*/ 	.byte	0x03, 0x1b
        /*001e*/ 	.short	0x00ff


	//----- nvinfo : EIATTR_NUM_BARRIERS
	.align		4
        /*0020*/ 	.byte	0x02, 0x4c
        /*0022*/ 	.byte	0x01
	.zero		1


	//----- nvinfo : EIATTR_ANNOTATIONS
	.align		4
        /*0024*/ 	.byte	0x04, 0x55
        /*0026*/ 	.short	(.L_1935 - .L_1934)


	//   ....[0]....
.L_1934:
        /* <DEDUP_REMOVED lines=8> */


	//----- nvinfo : EIATTR_MERCURY_ISA_VERSION
	.align		4
.L_1935:
        /*0098*/ 	.byte	0x03, 0x5f
        /*009a*/ 	.short	0x0101


	//----- nvinfo : EIATTR_INT_WARP_WIDE_INSTR_OFFSETS
	.align		4
        /*009c*/ 	.byte	0x04, 0x31
        /*009e*/ 	.short	(.L_1937 - .L_1936)


	//   ....[0]....
.L_1936:
        /*00a0*/ 	.word	0x00008e10


	//   ....[1]....
        /*00a4*/ 	.word	0x0000a040


	//----- nvinfo : EIATTR_COOP_GROUP_MASK_REGIDS
	.align		4
.L_1937:
        /*00a8*/ 	.byte	0x04, 0x29
        /*00aa*/ 	.short	(.L_1939 - .L_1938)


	//   ....[0]....
.L_1938:
        /*00ac*/ 	.word	0xffffffff


	//   ....[1]....
        /*00b0*/ 	.word	0xffffffff


	//   ....[2]....
        /*00b4*/ 	.word	0xffffffff


	//   ....[3]....
        /*00b8*/ 	.word	0xffffffff


	//   ....[4]....
        /*00bc*/ 	.word	0xffffffff


	//   ....[5]....
        /*00c0*/ 	.word	0xffffffff


	//   ....[6]....
        /*00c4*/ 	.word	0xffffffff


	//   ....[7]....
        /*00c8*/ 	.word	0xffffffff


	//   ....[8]....
        /*00cc*/ 	.word	0xffffffff


	//   ....[9]....
        /*00d0*/ 	.word	0xffffffff


	//   ....[10]....
        /*00d4*/ 	.word	0xffffffff


	//   ....[11]....
        /*00d8*/ 	.word	0xffffffff


	//   ....[12]....
        /*00dc*/ 	.word	0xffffffff


	//   ....[13]....
        /*00e0*/ 	.word	0xffffffff


	//   ....[14]....
        /*00e4*/ 	.word	0xffffffff


	//   ....[15]....
        /*00e8*/ 	.word	0xffffffff


	//   ....[16]....
        /*00ec*/ 	.word	0xffffffff


	//   ....[17]....
        /*00f0*/ 	.word	0xffffffff


	//   ....[18]....
        /*00f4*/ 	.word	0xffffffff


	//   ....[19]....
        /*00f8*/ 	.word	0xffffffff


	//   ....[20]....
        /*00fc*/ 	.word	0xffffffff


	//   ....[21]....
        /*0100*/ 	.word	0xffffffff


	//   ....[22]....
        /*0104*/ 	.word	0xffffffff


	//   ....[23]....
        /*0108*/ 	.word	0xffffffff


	//   ....[24]....
        /*010c*/ 	.word	0xffffffff


	//   ....[25]....
        /*0110*/ 	.word	0xffffffff


	//   ....[26]....
        /*0114*/ 	.word	0xffffffff


	//   ....[27]....
        /*0118*/ 	.word	0xffffffff


	//   ....[28]....
        /*011c*/ 	.word	0xffffffff


	//   ....[29]....
        /*0120*/ 	.word	0xffffffff


	//   ....[30]....
        /*0124*/ 	.word	0xffffffff


	//   ....[31]....
        /*0128*/ 	.word	0xffffffff


	//   ....[32]....
        /*012c*/ 	.word	0xffffffff


	//   ....[33]....
        /*0130*/ 	.word	0xffffffff


	//   ....[34]....
        /*0134*/ 	.word	0xffffffff


	//   ....[35]....
        /*0138*/ 	.word	0xffffffff


	//   ....[36]....
        /*013c*/ 	.word	0xffffffff


	//   ....[37]....
        /*0140*/ 	.word	0xffffffff


	//   ....[38]....
        /*0144*/ 	.word	0xffffffff


	//   ....[39]....
        /*0148*/ 	.word	0xffffffff


	//   ....[40]....
        /*014c*/ 	.word	0xffffffff


	//   ....[41]....
        /*0150*/ 	.word	0xffffffff


	//   ....[42]....
        /*0154*/ 	.word	0xffffffff


	//   ....[43]....
        /*0158*/ 	.word	0xffffffff


	//   ....[44]....
        /*015c*/ 	.word	0xffffffff


	//   ....[45]....
        /*0160*/ 	.word	0xffffffff


	//   ....[46]....
        /*0164*/ 	.word	0xffffffff


	//   ....[47]....
        /*0168*/ 	.word	0xffffffff


	//   ....[48]....
        /*016c*/ 	.word	0xffffffff


	//   ....[49]....
        /*0170*/ 	.word	0xffffffff


	//   ....[50]....
        /*0174*/ 	.word	0xffffffff


	//   ....[51]....
        /*0178*/ 	.word	0xffffffff


	//   ....[52]....
        /*017c*/ 	.word	0xffffffff


	//   ....[53]....
        /*0180*/ 	.word	0xffffffff


	//   ....[54]....
        /*0184*/ 	.word	0xffffffff


	//   ....[55]....
        /*0188*/ 	.word	0xffffffff


	//   ....[56]....
        /*018c*/ 	.word	0xffffffff


	//   ....[57]....
        /*0190*/ 	.word	0xffffffff


	//   ....[58]....
        /*0194*/ 	.word	0xffffffff


	//   ....[59]....
        /*0198*/ 	.word	0xffffffff


	//   ....[60]....
        /*019c*/ 	.word	0xffffffff


	//   ....[61]....
        /*01a0*/ 	.word	0xffffffff


	//   ....[62]....
        /*01a4*/ 	.word	0xffffffff


	//   ....[63]....
        /*01a8*/ 	.word	0xffffffff


	//   ....[64]....
        /*01ac*/ 	.word	0xffffffff


	//   ....[65]....
        /*01b0*/ 	.word	0xffffffff


	//   ....[66]....
        /*01b4*/ 	.word	0xffffffff


	//   ....[67]....
        /*01b8*/ 	.word	0xffffffff


	//   ....[68]....
        /*01bc*/ 	.word	0xffffffff


	//   ....[69]....
        /*01c0*/ 	.word	0xffffffff


	//   ....[70]....
        /*01c4*/ 	.word	0xffffffff


	//   ....[71]....
        /*01c8*/ 	.word	0xffffffff


	//   ....[72]....
        /*01cc*/ 	.word	0xffffffff


	//   ....[73]....
        /*01d0*/ 	.word	0xffffffff


	//   ....[74]....
        /*01d4*/ 	.word	0xffffffff


	//   ....[75]....
        /*01d8*/ 	.word	0xffffffff


	//   ....[76]....
        /*01dc*/ 	.word	0xffffffff


	//   ....[77]....
        /*01e0*/ 	.word	0xffffffff


	//   ....[78]....
        /*01e4*/ 	.word	0xffffffff


	//   ....[79]....
        /*01e8*/ 	.word	0xffffffff


	//   ....[80]....
        /*01ec*/ 	.word	0xffffffff


	//   ....[81]....
        /*01f0*/ 	.word	0xffffffff


	//   ....[82]....
        /*01f4*/ 	.word	0xffffffff


	//   ....[83]....
        /*01f8*/ 	.word	0xffffffff


	//   ....[84]....
        /*01fc*/ 	.word	0xffffffff


	//   ....[85]....
        /*0200*/ 	.word	0xffffffff


	//   ....[86]....
        /*0204*/ 	.word	0xffffffff


	//   ....[87]....
        /*0208*/ 	.word	0xffffffff


	//   ....[88]....
        /*020c*/ 	.word	0xffffffff


	//   ....[89]....
        /*0210*/ 	.word	0xffffffff


	//   ....[90]....
        /*0214*/ 	.word	0xffffffff


	//   ....[91]....
        /*0218*/ 	.word	0x05000047


	//   ....[92]....
        /*021c*/ 	.word	0x05000047


	//   ....[93]....
        /*0220*/ 	.word	0x05000047


	//   ....[94]....
        /*0224*/ 	.word	0x05000047


	//   ....[95]....
        /*0228*/ 	.word	0x05000047


	//   ....[96]....
        /*022c*/ 	.word	0x05000047


	//   ....[97]....
        /*0230*/ 	.word	0x05000047


	//   ....[98]....
        /*0234*/ 	.word	0x05000047


	//   ....[99]....
        /*0238*/ 	.word	0x05000047


	//   ....[100]....
        /*023c*/ 	.word	0x05000047


	//   ....[101]....
        /*0240*/ 	.word	0x05000047


	//   ....[102]....
        /*0244*/ 	.word	0x05000047


	//   ....[103]....
        /*0248*/ 	.word	0x05000047


	//   ....[104]....
        /*024c*/ 	.word	0x05000047


	//   ....[105]....
        /*0250*/ 	.word	0x05000047


	//   ....[106]....
        /*0254*/ 	.word	0x05000047


	//   ....[107]....
        /*0258*/ 	.word	0x05000047


	//   ....[108]....
        /*025c*/ 	.word	0x05000047


	//   ....[109]....
        /*0260*/ 	.word	0x05000047


	//   ....[110]....
        /*0264*/ 	.word	0x05000047


	//   ....[111]....
        /*0268*/ 	.word	0x05000047


	//   ....[112]....
        /*026c*/ 	.word	0x05000047


	//   ....[113]....
        /*0270*/ 	.word	0x05000047


	//   ....[114]....
        /*0274*/ 	.word	0x05000047


	//   ....[115]....
        /*0278*/ 	.word	0x05000047


	//   ....[116]....
        /*027c*/ 	.word	0x05000047


	//   ....[117]....
        /*0280*/ 	.word	0x05000047


	//   ....[118]....
        /*0284*/ 	.word	0x05000047


	//   ....[119]....
        /*0288*/ 	.word	0x05000047


	//   ....[120]....
        /*028c*/ 	.word	0x05000047


	//   ....[121]....
        /*0290*/ 	.word	0x05000047


	//   ....[122]....
        /*0294*/ 	.word	0x05000047


	//   ....[123]....
        /*0298*/ 	.word	0x05000047


	//   ....[124]....
        /*029c*/ 	.word	0x05000047


	//   ....[125]....
        /*02a0*/ 	.word	0x05000047


	//   ....[126]....
        /*02a4*/ 	.word	0x05000047


	//   ....[127]....
        /*02a8*/ 	.word	0x05000047


	//   ....[128]....
        /*02ac*/ 	.word	0x05000047


	//   ....[129]....
        /*02b0*/ 	.word	0x05000047


	//   ....[130]....
        /*02b4*/ 	.word	0x05000047


	//   ....[131]....
        /*02b8*/ 	.word	0x05000047


	//   ....[132]....
        /*02bc*/ 	.word	0x05000047


	//   ....[133]....
        /*02c0*/ 	.word	0x05000047


	//   ....[134]....
        /*02c4*/ 	.word	0x05000047


	//   ....[135]....
        /*02c8*/ 	.word	0x05000047


	//   ....[136]....
        /*02cc*/ 	.word	0x05000047


	//   ....[137]....
        /*02d0*/ 	.word	0x05000047


	//   ....[138]....
        /*02d4*/ 	.word	0x05000047


	//   ....[139]....
        /*02d8*/ 	.word	0x05000047


	//   ....[140]....
        /*02dc*/ 	.word	0x05000047


	//   ....[141]....
        /*02e0*/ 	.word	0x05000047


	//   ....[142]....
        /*02e4*/ 	.word	0x05000047


	//   ....[143]....
        /*02e8*/ 	.word	0x05000047


	//   ....[144]....
        /*02ec*/ 	.word	0x05000047


	//   ....[145]....
        /*02f0*/ 	.word	0x05000047


	//   ....[146]....
        /*02f4*/ 	.word	0x05000047


	//   ....[147]....
        /*02f8*/ 	.word	0x05000047


	//   ....[148]....
        /*02fc*/ 	.word	0x05000047


	//   ....[149]....
        /*0300*/ 	.word	0x05000047


	//   ....[150]....
        /*0304*/ 	.word	0x05000047


	//   ....[151]....
        /*0308*/ 	.word	0x05000047


	//   ....[152]....
        /*030c*/ 	.word	0x05000047


	//   ....[153]....
        /*0310*/ 	.word	0x05000047


	//   ....[154]....
        /*0314*/ 	.word	0x05000047


	//----- nvinfo : EIATTR_COOP_GROUP_INSTR_OFFSETS
	.align		4
.L_1939:
        /*0318*/ 	.byte	0x04, 0x28
        /*031a*/ 	.short	(.L_1941 - .L_1940)


	//   ....[0]....
.L_1940:
        /*031c*/ 	.word	0x00001690


	//   ....[1]....
        /*0320*/ 	.word	0x00001b60


	//   ....[2]....
        /*0324*/ 	.word	0x000020a0


	//   ....[3]....
        /*0328*/ 	.word	0x00002520


	//   ....[4]....
        /*032c*/ 	.word	0x00002c20


	//   ....[5]....
        /*0330*/ 	.word	0x00003450


	//   ....[6]....
        /*0334*/ 	.word	0x00003d00


	//   ....[7]....
        /*0338*/ 	.word	0x00005870


	//   ....[8]....
        /*033c*/ 	.word	0x00006950


	//   ....[9]....
        /*0340*/ 	.word	0x00007d70


	//   ....[10]....
        /*0344*/ 	.word	0x00007d80


	//   ....[11]....
        /*0348*/ 	.word	0x00007d90


	//   ....[12]....
        /*034c*/ 	.word	0x00007de0


	//   ....[13]....
        /*0350*/ 	.word	0x00007e30


	//   ....[14]....
        /*0354*/ 	.word	0x00007e40


	//   ....[15]....
        /*0358*/ 	.word	0x00007e70


	//   ....[16]....
        /*035c*/ 	.word	0x00007ea0


	//   ....[17]....
        /*0360*/ 	.word	0x00007ef0


	//   ....[18]....
        /*0364*/ 	.word	0x00007f40


	//   ....[19]....
        /*0368*/ 	.word	0x00007f50


	//   ....[20]....
        /*036c*/ 	.word	0x00007f60


	//   ....[21]....
        /*0370*/ 	.word	0x00008010


	//   ....[22]....
        /*0374*/ 	.word	0x00008020


	//   ....[23]....
        /*0378*/ 	.word	0x00008030


	//   ....[24]....
        /*037c*/ 	.word	0x00008040


	//   ....[25]....
        /*0380*/ 	.word	0x000080f0


	//   ....[26]....
        /*0384*/ 	.word	0x00008100


	//   ....[27]....
        /*0388*/ 	.word	0x00008110


	//   ....[28]....
        /*038c*/ 	.word	0x00008120


	//   ....[29]....
        /*0390*/ 	.word	0x00008280


	//   ....[30]....
        /*0394*/ 	.word	0x00008290


	//   ....[31]....
        /*0398*/ 	.word	0x000082a0


	//   ....[32]....
        /*039c*/ 	.word	0x000082b0


	//   ....[33]....
        /*03a0*/ 	.word	0x000082c0


	//   ....[34]....
        /*03a4*/ 	.word	0x000082d0


	//   ....[35]....
        /*03a8*/ 	.word	0x000082e0


	//   ....[36]....
        /*03ac*/ 	.word	0x000082f0


	//   ....[37]....
        /*03b0*/ 	.word	0x000095f0


	//   ....[38]....
        /*03b4*/ 	.word	0x00009600


	//   ....[39]....
        /*03b8*/ 	.word	0x00009610


	//   ....[40]....
        /*03bc*/ 	.word	0x00009620


	//   ....[41]....
        /*03c0*/ 	.word	0x00009740


	//   ....[42]....
        /*03c4*/ 	.word	0x00009750


	//   ....[43]....
        /*03c8*/ 	.word	0x00009760


	//   ....[44]....
        /*03cc*/ 	.word	0x00009770


	//   ....[45]....
        /*03d0*/ 	.word	0x00009890


	//   ....[46]....
        /*03d4*/ 	.word	0x000098a0


	//   ....[47]....
        /*03d8*/ 	.word	0x000098b0


	//   ....[48]....
        /*03dc*/ 	.word	0x000098c0


	//   ....[49]....
        /*03e0*/ 	.word	0x000099e0


	//   ....[50]....
        /*03e4*/ 	.word	0x000099f0


	//   ....[51]....
        /*03e8*/ 	.word	0x00009a00


	//   ....[52]....
        /*03ec*/ 	.word	0x00009a10


	//   ....[53]....
        /*03f0*/ 	.word	0x00009b30


	//   ....[54]....
        /*03f4*/ 	.word	0x00009b40


	//   ....[55]....
        /*03f8*/ 	.word	0x00009b50


	//   ....[56]....
        /*03fc*/ 	.word	0x00009b60


	//   ....[57]....
        /*0400*/ 	.word	0x00009c80


	//   ....[58]....
        /*0404*/ 	.word	0x00009c90


	//   ....[59]....
        /*0408*/ 	.word	0x00009ca0


	//   ....[60]....
        /*040c*/ 	.word	0x00009cb0


	//   ....[61]....
        /*0410*/ 	.word	0x00009cc0


	//   ....[62]....
        /*0414*/ 	.word	0x00009cd0


	//   ....[63]....
        /*0418*/ 	.word	0x00009d30


	//   ....[64]....
        /*041c*/ 	.word	0x00009d70


	//   ....[65]....
        /*0420*/ 	.word	0x00009d90


	//   ....[66]....
        /*0424*/ 	.word	0x00009da0


	//   ....[67]....
        /*0428*/ 	.word	0x00009db0


	//   ....[68]....
        /*042c*/ 	.word	0x00009dc0


	//   ....[69]....
        /*0430*/ 	.word	0x0000d900


	//   ....[70]....
        /*0434*/ 	.word	0x0000d940


	//   ....[71]....
        /*0438*/ 	.word	0x0000dad0


	//   ....[72]....
        /*043c*/ 	.word	0x0000db10


	//   ....[73]....
        /*0440*/ 	.word	0x0000dbe0


	//   ....[74]....
        /*0444*/ 	.word	0x0000dc00


	//   ....[75]....
        /*0448*/ 	.word	0x0000dc30


	//   ....[76]....
        /*044c*/ 	.word	0x0000dc50


	//   ....[77]....
        /*0450*/ 	.word	0x0000dc90


	//   ....[78]....
        /*0454*/ 	.word	0x0000dcd0


	//   ....[79]....
        /*0458*/ 	.word	0x0000e300


	//   ....[80]....
        /*045c*/ 	.word	0x0000e8d0


	//   ....[81]....
        /*0460*/ 	.word	0x0000ed50


	//   ....[82]....
        /*0464*/ 	.word	0x0000ed70


	//   ....[83]....
        /*0468*/ 	.word	0x0000eda0


	//   ....[84]....
        /*046c*/ 	.word	0x0000ede0


	//   ....[85]....
        /*0470*/ 	.word	0x0000ee00


	//   ....[86]....
        /*0474*/ 	.word	0x0000efe0


	//   ....[87]....
        /*0478*/ 	.word	0x0000f000


	//   ....[88]....
        /*047c*/ 	.word	0x0000f030


	//   ....[89]....
        /*0480*/ 	.word	0x0000f070


	//   ....[90]....
        /*0484*/ 	.word	0x0000f090


	//   ....[91]....
        /*0488*/ 	.word	0x0000f3d0


	//   ....[92]....
        /*048c*/ 	.word	0x0000f420


	//   ....[93]....
        /*0490*/ 	.word	0x0000f470


	//   ....[94]....
        /*0494*/ 	.word	0x0000f4c0


	//   ....[95]....
        /*0498*/ 	.word	0x0000f5d0


	//   ....[96]....
        /*049c*/ 	.word	0x0000f620


	//   ....[97]....
        /*04a0*/ 	.word	0x0000f670


	//   ....[98]....
        /*04a4*/ 	.word	0x0000f6c0


	//   ....[99]....
        /*04a8*/ 	.word	0x0000f7d0


	//   ....[100]....
        /*04ac*/ 	.word	0x0000f820


	//   ....[101]....
        /*04b0*/ 	.word	0x0000f870


	//   ....[102]....
        /*04b4*/ 	.word	0x0000f8c0


	//   ....[103]....
        /*04b8*/ 	.word	0x0000f9d0


	//   ....[104]....
        /*04bc*/ 	.word	0x0000fa20


	//   ....[105]....
        /*04c0*/ 	.word	0x0000fa70


	//   ....[106]....
        /*04c4*/ 	.word	0x0000fac0


	//   ....[107]....
        /*04c8*/ 	.word	0x0000fbd0


	//   ....[108]....
        /*04cc*/ 	.word	0x0000fc20


	//   ....[109]....
        /*04d0*/ 	.word	0x0000fc70


	//   ....[110]....
        /*04d4*/ 	.word	0x0000fcc0


	//   ....[111]....
        /*04d8*/ 	.word	0x0000fd60


	//   ....[112]....
        /*04dc*/ 	.word	0x0000fe00


	//   ....[113]....
        /*04e0*/ 	.word	0x0000fea0


	//   ....[114]....
        /*04e4*/ 	.word	0x0000ff40


	//   ....[115]....
        /*04e8*/ 	.word	0x0000ffe0


	//   ....[116]....
        /*04ec*/ 	.word	0x00010080


	//   ....[117]....
        /*04f0*/ 	.word	0x000100d0


	//   ....[118]....
        /*04f4*/ 	.word	0x00010120


	//   ....[119]....
        /*04f8*/ 	.word	0x00010170


	//   ....[120]....
        /*04fc*/ 	.word	0x000101d0


	//   ....[121]....
        /*0500*/ 	.word	0x00010220


	//   ....[122]....
        /*0504*/ 	.word	0x00010270


	//   ....[123]....
        /*0508*/ 	.word	0x00010300


	//   ....[124]....
        /*050c*/ 	.word	0x00010350


	//   ....[125]....
        /*0510*/ 	.word	0x000103a0


	//   ....[126]....
        /*0514*/ 	.word	0x000103f0


	//   ....[127]....
        /*0518*/ 	.word	0x00010480


	//   ....[128]....
        /*051c*/ 	.word	0x00010510


	//   ....[129]....
        /*0520*/ 	.word	0x00010560


	//   ....[130]....
        /*0524*/ 	.word	0x000105b0


	//   ....[131]....
        /*0528*/ 	.word	0x00010650


	//   ....[132]....
        /*052c*/ 	.word	0x000106e0


	//   ....[133]....
        /*0530*/ 	.word	0x00010730


	//   ....[134]....
        /*0534*/ 	.word	0x00010780


	//   ....[135]....
        /*0538*/ 	.word	0x00010820


	//   ....[136]....
        /*053c*/ 	.word	0x000108b0


	//   ....[137]....
        /*0540*/ 	.word	0x00010900


	//   ....[138]....
        /*0544*/ 	.word	0x00010950


	//   ....[139]....
        /*0548*/ 	.word	0x000109f0


	//   ....[140]....
        /*054c*/ 	.word	0x00010a80


	//   ....[141]....
        /*0550*/ 	.word	0x00010ad0


	//   ....[142]....
        /*0554*/ 	.word	0x00010b20


	//   ....[143]....
        /*0558*/ 	.word	0x00010bc0


	//   ....[144]....
        /*055c*/ 	.word	0x00010c70


	//   ....[145]....
        /*0560*/ 	.word	0x00010cc0


	//   ....[146]....
        /*0564*/ 	.word	0x00010db0


	//   ....[147]....
        /*0568*/ 	.word	0x00010e10


	//   ....[148]....
        /*056c*/ 	.word	0x00010e60


	//   ....[149]....
        /*0570*/ 	.word	0x00010eb0


	//   ....[150]....
        /*0574*/ 	.word	0x00010f00


	//   ....[151]....
        /*0578*/ 	.word	0x00010f50


	//   ....[152]....
        /*057c*/ 	.word	0x00010fa0


	//   ....[153]....
        /*0580*/ 	.word	0x00010ff0


	//   ....[154]....
        /*0584*/ 	.word	0x00011040


	//----- nvinfo : EIATTR_VRC_CTA_INIT_COUNT
	.align		4
.L_1941:
        /*0588*/ 	.byte	0x02, 0x4a
	.zero		1
	.zero		1


	//----- nvinfo : EIATTR_EXIT_INSTR_OFFSETS
	.align		4
        /*058c*/ 	.byte	0x04, 0x1c
        /*058e*/ 	.short	(.L_1943 - .L_1942)


	//   ....[0]....
.L_1942:
        /*0590*/ 	.word	0x0000f1a0


	//   ....[1]....
        /*0594*/ 	.word	0x0000f370


	//----- nvinfo : EIATTR_MAX_THREADS
	.align		4
.L_1943:
        /*0598*/ 	.byte	0x04, 0x05
        /*059a*/ 	.short	(.L_1945 - .L_1944)
.L_1944:
        /*059c*/ 	.word	0x00000040
        /*05a0*/ 	.word	0x00000001
        /*05a4*/ 	.word	0x00000001


	//----- nvinfo : EIATTR_CRS_STACK_SIZE
	.align		4
.L_1945:
        /*05a8*/ 	.byte	0x04, 0x1e
        /*05aa*/ 	.short	(.L_1947 - .L_1946)
.L_1946:
        /*05ac*/ 	.word	0x00000000


	//----- nvinfo : EIATTR_CBANK_PARAM_SIZE
	.align		4
.L_1947:
        /*05b0*/ 	.byte	0x03, 0x19
        /*05b2*/ 	.short	0x01f0


	//----- nvinfo : EIATTR_PARAM_CBANK
	.align		4
        /*05b4*/ 	.byte	0x04, 0x0a
        /*05b6*/ 	.short	(.L_1949 - .L_1948)
	.align		4
.L_1948:
        /*05b8*/ 	.word	index@(.nv.constant0._Z25selective_scan_bwd_kernelI32Selective_Scan_bwd_kernel_traitsILi64ELi16ELb0ELb1ELb1ELb0ELb1EfN3c107complexIfEEEEv12SSMParamsBwd)
        /*05bc*/ 	.short	0x0380
        /*05be*/ 	.short	0x01f0


	//----- nvinfo : EIATTR_SW_WAR
	.align		4
.L_1949:
        /*05c0*/ 	.byte	0x04, 0x36
        /*05c2*/ 	.short	(.L_1951 - .L_1950)
.L_1950:
        /*05c4*/ 	.word	0x00000008
.L_1951:


//--------------------- .nv.info._Z25selective_scan_bwd_kernelI32Selective_Scan_bwd_kernel_traitsILi64ELi16ELb0ELb1ELb1ELb1ELb0EfN3c107complexIfEEEEv12SSMParamsBwd --------------------------
	.section	.nv.info._Z25selective_scan_bwd_kernelI32Selective_Scan_bwd_kernel_traitsILi64ELi16ELb0ELb1ELb1ELb1ELb0EfN3c107complexIfEEEEv12SSMParamsBwd,"",@"SHT_CUDA_INFO"
	.sectionflags	@""
	.align	4


	//----- nvinfo : EIATTR_CUDA_API_VERSION
	.align		4
        /*0000*/ 	.byte	0x04, 0x37
        /*0002*/ 	.short	(.L_1953 - .L_1952)
.L_1952:
        /*0004*/ 	.word	0x00000082


	//----- nvinfo : EIATTR_KPARAM_INFO
	.align		4
.L_1953:
        /*0008*/ 	.byte	0x04, 0x17
        /*000a*/ 	.short	(.L_1955 - .L_1954)
.L_1954:
        /*000c*/ 	.word	0x00000000
        /*0010*/ 	.short	0x0000
        /*0012*/ 	.short	0x0000
        /*0014*/ 	.byte	0x00, 0xf0, 0xc1, 0x07


	//----- nvinfo : EIATTR_SPARSE_MMA_MASK
	.align		4
.L_1955:
        /*0018*/ 	.byte	0x03, 0x50
        /*001a*/ 	.short	0x0000


	//----- nvinfo : EIATTR_MAXREG_COUNT
	.align		4
        /*001c*/ 	.byte	0x03, 0x1b
        /*001e*/ 	.short	0x00ff


	//----- nvinfo : EIATTR_NUM_BARRIERS
	.align		4
        /*0020*/ 	.byte	0x02, 0x4c
        /*0022*/ 	.byte	0x01
	.zero		1


	//----- nvinfo : EIATTR_ANNOTATIONS
	.align		4
        /*0024*/ 	.byte	0x04, 0x55
        /*0026*/ 	.short	(.L_1957 - .L_1956)


	//   ....[0]....
.L_1956:
        /* <DEDUP_REMOVED lines=9> */


	//----- nvinfo : EIATTR_MERCURY_ISA_VERSION
	.align		4
.L_1957:
        /*00a8*/ 	.byte	0x03, 0x5f
        /*00aa*/ 	.short	0x0101


	//----- nvinfo : EIATTR_INT_WARP_WIDE_INSTR_OFFSETS
	.align		4
        /*00ac*/ 	.byte	0x04, 0x31
        /*00ae*/ 	.short	(.L_1959 - .L_1958)


	//   ....[0]....
.L_1958:
        /*00b0*/ 	.word	0x000090e0


	//   ....[1]....
        /*00b4*/ 	.word	0x0000a2f0


	//----- nvinfo : EIATTR_COOP_GROUP_MASK_REGIDS
	.align		4
.L_1959:
        /*00b8*/ 	.byte	0x04, 0x29
        /*00ba*/ 	.short	(.L_1961 - .L_1960)


	//   ....[0]....
.L_1960:
        /*00bc*/ 	.word	0xffffffff


	//   ....[1]....
        /*00c0*/ 	.word	0xffffffff


	//   ....[2]....
        /*00c4*/ 	.word	0xffffffff


	//   ....[3]....
        /*00c8*/ 	.word	0xffffffff


	//   ....[4]....
        /*00cc*/ 	.word	0xffffffff


	//   ....[5]....
        /*00d0*/ 	.word	0xffffffff


	//   ....[6]....
        /*00d4*/ 	.word	0xffffffff


	//   ....[7]....
        /*00d8*/ 	.word	0xffffffff


	//   ....[8]....
        /*00dc*/ 	.word	0xffffffff


	//   ....[9]....
        /*00e0*/ 	.word	0xffffffff


	//   ....[10]....
        /*00e4*/ 	.word	0xffffffff


	//   ....[11]....
        /*00e8*/ 	.word	0xffffffff


	//   ....[12]....
        /*00ec*/ 	.word	0xffffffff


	//   ....[13]....
        /*00f0*/ 	.word	0xffffffff


	//   ....[14]....
        /*00f4*/ 	.word	0xffffffff


	//   ....[15]....
        /*00f8*/ 	.word	0xffffffff


	//   ....[16]....
        /*00fc*/ 	.word	0xffffffff


	//   ....[17]....
        /*0100*/ 	.word	0xffffffff


	//   ....[18]....
        /*0104*/ 	.word	0xffffffff


	//   ....[19]....
        /*0108*/ 	.word	0xffffffff


	//   ....[20]....
        /*010c*/ 	.word	0xffffffff


	//   ....[21]....
        /*0110*/ 	.word	0xffffffff


	//   ....[22]....
        /*0114*/ 	.word	0xffffffff


	//   ....[23]....
        /*0118*/ 	.word	0xffffffff


	//   ....[24]....
        /*011c*/ 	.word	0xffffffff


	//   ....[25]....
        /*0120*/ 	.word	0xffffffff


	//   ....[26]....
        /*0124*/ 	.word	0xffffffff


	//   ....[27]....
        /*0128*/ 	.word	0xffffffff


	//   ....[28]....
        /*012c*/ 	.word	0xffffffff


	//   ....[29]....
        /*0130*/ 	.word	0xffffffff


	//   ....[30]....
        /*0134*/ 	.word	0xffffffff


	//   ....[31]....
        /*0138*/ 	.word	0xffffffff


	//   ....[32]....
        /*013c*/ 	.word	0xffffffff


	//   ....[33]....
        /*0140*/ 	.word	0xffffffff


	//   ....[34]....
        /*0144*/ 	.word	0xffffffff


	//   ....[35]....
        /*0148*/ 	.word	0xffffffff


	//   ....[36]....
        /*014c*/ 	.word	0xffffffff


	//   ....[37]....
        /*0150*/ 	.word	0xffffffff


	//   ....[38]....
        /*0154*/ 	.word	0xffffffff


	//   ....[39]....
        /*0158*/ 	.word	0xffffffff


	//   ....[40]....
        /*015c*/ 	.word	0xffffffff


	//   ....[41]....
        /*0160*/ 	.word	0xffffffff


	//   ....[42]....
        /*0164*/ 	.word	0xffffffff


	//   ....[43]....
        /*0168*/ 	.word	0xffffffff


	//   ....[44]....
        /*016c*/ 	.word	0xffffffff


	//   ....[45]....
        /*0170*/ 	.word	0xffffffff


	//   ....[46]....
        /*0174*/ 	.word	0xffffffff


	//   ....[47]....
        /*0178*/ 	.word	0xffffffff


	//   ....[48]....
        /*017c*/ 	.word	0xffffffff


	//   ....[49]....
        /*0180*/ 	.word	0xffffffff


	//   ....[50]....
        /*0184*/ 	.word	0xffffffff


	//   ....[51]....
        /*0188*/ 	.word	0xffffffff


	//   ....[52]....
        /*018c*/ 	.word	0xffffffff


	//   ....[53]....
        /*0190*/ 	.word	0xffffffff


	//   ....[54]....
        /*0194*/ 	.word	0xffffffff


	//   ....[55]....
        /*0198*/ 	.word	0xffffffff


	//   ....[56]....
        /*019c*/ 	.word	0xffffffff


	//   ....[57]....
        /*01a0*/ 	.word	0xffffffff


	//   ....[58]....
        /*01a4*/ 	.word	0xffffffff


	//   ....[59]....
        /*01a8*/ 	.word	0xffffffff


	//   ....[60]....
        /*01ac*/ 	.word	0xffffffff


	//   ....[61]....
        /*01b0*/ 	.word	0xffffffff


	//   ....[62]....
        /*01b4*/ 	.word	0xffffffff


	//   ....[63]....
        /*01b8*/ 	.word	0xffffffff


	//   ....[64]....
        /*01bc*/ 	.word	0xffffffff


	//   ....[65]....
        /*01c0*/ 	.word	0xffffffff


	//   ....[66]....
        /*01c4*/ 	.word	0xffffffff


	//   ....[67]....
        /*01c8*/ 	.word	0xffffffff


	//   ....[68]....
        /*01cc*/ 	.word	0xffffffff


	//   ....[69]....
        /*01d0*/ 	.word	0xffffffff


	//   ....[70]....
        /*01d4*/ 	.word	0xffffffff


	//   ....[71]....
        /*01d8*/ 	.word	0xffffffff


	//   ....[72]....
        /*01dc*/ 	.word	0xffffffff


	//   ....[73]....
        /*01e0*/ 	.word	0xffffffff


	//   ....[74]....
        /*01e4*/ 	.word	0xffffffff


	//   ....[75]....
        /*01e8*/ 	.word	0xffffffff


	//   ....[76]....
        /*01ec*/ 	.word	0xffffffff


	//   ....[77]....
        /*01f0*/ 	.word	0xffffffff


	//   ....[78]....
        /*01f4*/ 	.word	0xffffffff


	//   ....[79]....
        /*01f8*/ 	.word	0xffffffff


	//   ....[80]....
        /*01fc*/ 	.word	0xffffffff


	//   ....[81]....
        /*0200*/ 	.word	0xffffffff


	//   ....[82]....
        /*0204*/ 	.word	0xffffffff


	//   ....[83]....
        /*0208*/ 	.word	0xffffffff


	//   ....[84]....
        /*020c*/ 	.word	0xffffffff


	//   ....[85]....
        /*0210*/ 	.word	0xffffffff


	//   ....[86]....
        /*0214*/ 	.word	0xffffffff


	//   ....[87]....
        /*0218*/ 	.word	0xffffffff


	//   ....[88]....
        /*021c*/ 	.word	0x05000047


	//   ....[89]....
        /*0220*/ 	.word	0x05000047


	//   ....[90]....
        /*0224*/ 	.word	0x05000047


	//   ....[91]....
        /*0228*/ 	.word	0x05000047


	//   ....[92]....
        /*022c*/ 	.word	0x05000047


	//   ....[93]....
        /*0230*/ 	.word	0x05000047


	//   ....[94]....
        /*0234*/ 	.word	0x05000047


	//   ....[95]....
        /*0238*/ 	.word	0x05000047


	//   ....[96]....
        /*023c*/ 	.word	0x05000047


	//   ....[97]....
        /*0240*/ 	.word	0x05000047


	//   ....[98]....
        /*0244*/ 	.word	0x05000047


	//   ....[99]....
        /*0248*/ 	.word	0x05000047


	//   ....[100]....
        /*024c*/ 	.word	0x05000047


	//   ....[101]....
        /*0250*/ 	.word	0x05000047


	//   ....[102]....
        /*0254*/ 	.word	0x05000047


	//   ....[103]....
        /*0258*/ 	.word	0x05000047


	//   ....[104]....
        /*025c*/ 	.word	0x05000047


	//   ....[105]....
        /*0260*/ 	.word	0x05000047


	//   ....[106]....
        /*0264*/ 	.word	0x05000047


	//   ....[107]....
        /*0268*/ 	.word	0x05000047


	//   ....[108]....
        /*026c*/ 	.word	0x05000047


	//   ....[109]....
        /*0270*/ 	.word	0x05000047


	//   ....[110]....
        /*0274*/ 	.word	0x05000047


	//   ....[111]....
        /*0278*/ 	.word	0x05000047


	//   ....[112]....
        /*027c*/ 	.word	0x05000047


	//   ....[113]....
        /*0280*/ 	.word	0x05000047


	//   ....[114]....
        /*0284*/ 	.word	0x05000047


	//   ....[115]....
        /*0288*/ 	.word	0x05000047


	//   ....[116]....
        /*028c*/ 	.word	0x05000047


	//   ....[117]....
        /*0290*/ 	.word	0x05000047


	//   ....[118]....
        /*0294*/ 	.word	0x05000047


	//   ....[119]....
        /*0298*/ 	.word	0x05000047


	//   ....[120]....
        /*029c*/ 	.word	0x05000047


	//   ....[121]....
        /*02a0*/ 	.word	0x05000047


	//   ....[122]....
        /*02a4*/ 	.word	0x05000047


	//   ....[123]....
        /*02a8*/ 	.word	0x05000047


	//   ....[124]....
        /*02ac*/ 	.word	0x05000047


	//   ....[125]....
        /*02b0*/ 	.word	0x05000047


	//   ....[126]....
        /*02b4*/ 	.word	0x05000047


	//   ....[127]....
        /*02b8*/ 	.word	0x05000047


	//   ....[128]....
        /*02bc*/ 	.word	0x05000047


	//   ....[129]....
        /*02c0*/ 	.word	0x05000047


	//   ....[130]....
        /*02c4*/ 	.word	0x05000047


	//   ....[131]....
        /*02c8*/ 	.word	0x05000047


	//   ....[132]....
        /*02cc*/ 	.word	0x05000047


	//   ....[133]....
        /*02d0*/ 	.word	0x05000047


	//   ....[134]....
        /*02d4*/ 	.word	0x05000047


	//   ....[135]....
        /*02d8*/ 	.word	0x05000047


	//   ....[136]....
        /*02dc*/ 	.word	0x05000047


	//   ....[137]....
        /*02e0*/ 	.word	0x05000047


	//   ....[138]....
        /*02e4*/ 	.word	0x05000047


	//   ....[139]....
        /*02e8*/ 	.word	0x05000047


	//   ....[140]....
        /*02ec*/ 	.word	0x05000047


	//   ....[141]....
        /*02f0*/ 	.word	0x05000047


	//   ....[142]....
        /*02f4*/ 	.word	0x05000047


	//   ....[143]....
        /*02f8*/ 	.word	0x05000047


	//   ....[144]....
        /*02fc*/ 	.word	0x05000047


	//   ....[145]....
        /*0300*/ 	.word	0x05000047


	//   ....[146]....
        /*0304*/ 	.word	0x05000047


	//   ....[147]....
        /*0308*/ 	.word	0x05000047


	//   ....[148]....
        /*030c*/ 	.word	0x05000047


	//   ....[149]....
        /*0310*/ 	.word	0x05000047


	//   ....[150]....
        /*0314*/ 	.word	0x05000047


	//   ....[151]....
        /*0318*/ 	.word	0x05000047


	//----- nvinfo : EIATTR_COOP_GROUP_INSTR_OFFSETS
	.align		4
.L_1961:
        /*031c*/ 	.byte	0x04, 0x28
        /*031e*/ 	.short	(.L_1963 - .L_1962)


	//   ....[0]....
.L_1962:
        /*0320*/ 	.word	0x00001610


	//   ....[1]....
        /*0324*/ 	.word	0x00001b80


	//   ....[2]....
        /*0328*/ 	.word	0x000020d0


	//   ....[3]....
        /*032c*/ 	.word	0x00005b20


	//   ....[4]....
        /*0330*/ 	.word	0x00006c00


	//   ....[5]....
        /*0334*/ 	.word	0x00008020


	//   ....[6]....
        /*0338*/ 	.word	0x00008030


	//   ....[7]....
        /*033c*/ 	.word	0x00008040


	//   ....[8]....
        /*0340*/ 	.word	0x00008090


	//   ....[9]....
        /*0344*/ 	.word	0x000080e0


	//   ....[10]....
        /*0348*/ 	.word	0x000080f0


	//   ....[11]....
        /*034c*/ 	.word	0x00008120


	//   ....[12]....
        /*0350*/ 	.word	0x00008150


	//   ....[13]....
        /*0354*/ 	.word	0x000081a0


	//   ....[14]....
        /*0358*/ 	.word	0x000081f0


	//   ....[15]....
        /*035c*/ 	.word	0x00008200


	//   ....[16]....
        /*0360*/ 	.word	0x00008210


	//   ....[17]....
        /*0364*/ 	.word	0x000082c0


	//   ....[18]....
        /*0368*/ 	.word	0x000082d0


	//   ....[19]....
        /*036c*/ 	.word	0x000082e0


	//   ....[20]....
        /*0370*/ 	.word	0x000082f0


	//   ....[21]....
        /*0374*/ 	.word	0x000083a0


	//   ....[22]....
        /*0378*/ 	.word	0x000083b0


	//   ....[23]....
        /*037c*/ 	.word	0x000083c0


	//   ....[24]....
        /*0380*/ 	.word	0x000083d0


	//   ....[25]....
        /*0384*/ 	.word	0x00008530


	//   ....[26]....
        /*0388*/ 	.word	0x00008540


	//   ....[27]....
        /*038c*/ 	.word	0x00008550


	//   ....[28]....
        /*0390*/ 	.word	0x00008560


	//   ....[29]....
        /*0394*/ 	.word	0x00008570


	//   ....[30]....
        /*0398*/ 	.word	0x00008580


	//   ....[31]....
        /*039c*/ 	.word	0x00008590


	//   ....[32]....
        /*03a0*/ 	.word	0x000085a0


	//   ....[33]....
        /*03a4*/ 	.word	0x000098a0


	//   ....[34]....
        /*03a8*/ 	.word	0x000098b0


	//   ....[35]....
        /*03ac*/ 	.word	0x000098c0


	//   ....[36]....
        /*03b0*/ 	.word	0x000098d0


	//   ....[37]....
        /*03b4*/ 	.word	0x000099f0


	//   ....[38]....
        /*03b8*/ 	.word	0x00009a00


	//   ....[39]....
        /*03bc*/ 	.word	0x00009a10


	//   ....[40]....
        /*03c0*/ 	.word	0x00009a20


	//   ....[41]....
        /*03c4*/ 	.word	0x00009b40


	//   ....[42]....
        /*03c8*/ 	.word	0x00009b50


	//   ....[43]....
        /*03cc*/ 	.word	0x00009b60


	//   ....[44]....
        /*03d0*/ 	.word	0x00009b70


	//   ....[45]....
        /*03d4*/ 	.word	0x00009c90


	//   ....[46]....
        /*03d8*/ 	.word	0x00009ca0


	//   ....[47]....
        /*03dc*/ 	.word	0x00009cb0


	//   ....[48]....
        /*03e0*/ 	.word	0x00009cc0


	//   ....[49]....
        /*03e4*/ 	.word	0x00009de0


	//   ....[50]....
        /*03e8*/ 	.word	0x00009df0


	//   ....[51]....
        /*03ec*/ 	.word	0x00009e00


	//   ....[52]....
        /*03f0*/ 	.word	0x00009e10


	//   ....[53]....
        /*03f4*/ 	.word	0x00009f30


	//   ....[54]....
        /*03f8*/ 	.word	0x00009f40


	//   ....[55]....
        /*03fc*/ 	.word	0x00009f50


	//   ....[56]....
        /*0400*/ 	.word	0x00009f60


	//   ....[57]....
        /*0404*/ 	.word	0x00009f70


	//   ....[58]....
        /*0408*/ 	.word	0x00009f80


	//   ....[59]....
        /*040c*/ 	.word	0x00009fe0


	//   ....[60]....
        /*0410*/ 	.word	0x0000a020


	//   ....[61]....
        /*0414*/ 	.word	0x0000a040


	//   ....[62]....
        /*0418*/ 	.word	0x0000a050


	//   ....[63]....
        /*041c*/ 	.word	0x0000a060


	//   ....[64]....
        /*0420*/ 	.word	0x0000a070


	//   ....[65]....
        /*0424*/ 	.word	0x0000dbd0


	//   ....[66]....
        /*0428*/ 	.word	0x0000dc10


	//   ....[67]....
        /*042c*/ 	.word	0x0000dda0


	//   ....[68]....
        /*0430*/ 	.word	0x0000dde0


	//   ....[69]....
        /*0434*/ 	.word	0x0000def0


	//   ....[70]....
        /*0438*/ 	.word	0x0000df10


	//   ....[71]....
        /*043c*/ 	.word	0x0000df40


	//   ....[72]....
        /*0440*/ 	.word	0x0000df60


	//   ....[73]....
        /*0444*/ 	.word	0x0000df90


	//   ....[74]....
        /*0448*/ 	.word	0x0000dfb0


	//   ....[75]....
        /*044c*/ 	.word	0x0000e6f0


	//   ....[76]....
        /*0450*/ 	.word	0x0000ed70


	//   ....[77]....
        /*0454*/ 	.word	0x0000f550


	//   ....[78]....
        /*0458*/ 	.word	0x0000fc10


	//   ....[79]....
        /*045c*/ 	.word	0x0000fc30


	//   ....[80]....
        /*0460*/ 	.word	0x0000fc60


	//   ....[81]....
        /*0464*/ 	.word	0x0000fca0


	//   ....[82]....
        /*0468*/ 	.word	0x0000fcc0


	//   ....[83]....
        /*046c*/ 	.word	0x0000fea0


	//   ....[84]....
        /*0470*/ 	.word	0x0000fec0


	//   ....[85]....
        /*0474*/ 	.word	0x0000fef0


	//   ....[86]....
        /*0478*/ 	.word	0x0000ff30


	//   ....[87]....
        /*047c*/ 	.word	0x0000ff50


	//   ....[88]....
        /*0480*/ 	.word	0x00010290


	//   ....[89]....
        /*0484*/ 	.word	0x000102e0


	//   ....[90]....
        /*0488*/ 	.word	0x00010330


	//   ....[91]....
        /*048c*/ 	.word	0x00010380


	//   ....[92]....
        /*0490*/ 	.word	0x00010490


	//   ....[93]....
        /*0494*/ 	.word	0x000104e0


	//   ....[94]....
        /*0498*/ 	.word	0x00010530


	//   ....[95]....
        /*049c*/ 	.word	0x00010580


	//   ....[96]....
        /*04a0*/ 	.word	0x00010690


	//   ....[97]....
        /*04a4*/ 	.word	0x000106e0


	//   ....[98]....
        /*04a8*/ 	.word	0x00010730


	//   ....[99]....
        /*04ac*/ 	.word	0x00010780


	//   ....[100]....
        /*04b0*/ 	.word	0x00010890


	//   ....[101]....
        /*04b4*/ 	.word	0x000108e0


	//   ....[102]....
        /*04b8*/ 	.word	0x00010930


	//   ....[103]....
        /*04bc*/ 	.word	0x00010980


	//   ....[104]....
        /*04c0*/ 	.word	0x00010a90


	//   ....[105]....
        /*04c4*/ 	.word	0x00010ae0


	//   ....[106]....
        /*04c8*/ 	.word	0x00010b30


	//   ....[107]....
        /*04cc*/ 	.word	0x00010b80


	//   ....[108]....
        /*04d0*/ 	.word	0x00010c20


	//   ....[109]....
        /*04d4*/ 	.word	0x00010cc0


	//   ....[110]....
        /*04d8*/ 	.word	0x00010d60


	//   ....[111]....
        /*04dc*/ 	.word	0x00010e00


	//   ....[112]....
        /*04e0*/ 	.word	0x00010ea0


	//   ....[113]....
        /*04e4*/ 	.word	0x00010f40


	//   ....[114]....
        /*04e8*/ 	.word	0x00010f90


	//   ....[115]....
        /*04ec*/ 	.word	0x00010fe0


	//   ....[116]....
        /*04f0*/ 	.word	0x00011030


	//   ....[117]....
        /*04f4*/ 	.word	0x00011090


	//   ....[118]....
        /*04f8*/ 	.word	0x000110e0


	//   ....[119]....
        /*04fc*/ 	.word	0x00011130


	//   ....[120]....
        /*0500*/ 	.word	0x000111c0


	//   ....[121]....
        /*0504*/ 	.word	0x00011210


	//   ....[122]....
        /*0508*/ 	.word	0x00011260


	//   ....[123]....
        /*050c*/ 	.word	0x000112b0


	//   ....[124]....
        /*0510*/ 	.word	0x00011340


	//   ....[125]....
        /*0514*/ 	.word	0x000113d0


	//   ....[126]....
        /*0518*/ 	.word	0x00011420


	//   ....[127]....
        /*051c*/ 	.word	0x00011470


	//   ....[128]....
        /*0520*/ 	.word	0x00011510


	//   ....[129]....
        /*0524*/ 	.word	0x000115a0


	//   ....[130]....
        /*0528*/ 	.word	0x000115f0


	//   ....[131]....
        /*052c*/ 	.word	0x00011640


	//   ....[132]....
        /*0530*/ 	.word	0x000116e0


	//   ....[133]....
        /*0534*/ 	.word	0x00011770


	//   ....[134]....
        /*0538*/ 	.word	0x000117c0


	//   ....[135]....
        /*053c*/ 	.word	0x00011810


	//   ....[136]....
        /*0540*/ 	.word	0x000118b0


	//   ....[137]....
        /*0544*/ 	.word	0x00011940


	//   ....[138]....
        /*0548*/ 	.word	0x00011990


	//   ....[139]....
        /*054c*/ 	.word	0x000119e0


	//   ....[140]....
        /*0550*/ 	.word	0x00011a80


	//   ....[141]....
        /*0554*/ 	.word	0x00011b30


	//   ....[142]....
        /*0558*/ 	.word	0x00011b80


	//   ....[143]....
        /*055c*/ 	.word	0x00011c70


	//   ....[144]....
        /*0560*/ 	.word	0x00011cd0


	//   ....[145]....
        /*0564*/ 	.word	0x00011d20


	//   ....[146]....
        /*0568*/ 	.word	0x00011d70


	//   ....[147]....
        /*056c*/ 	.word	0x00011dc0


	//   ....[148]....
        /*0570*/ 	.word	0x00011e10


	//   ....[149]....
        /*0574*/ 	.word	0x00011e60


	//   ....[150]....
        /*0578*/ 	.word	0x00011eb0


	//   ....[151]....
        /*057c*/ 	.word	0x00011f00


	//----- nvinfo : EIATTR_VRC_CTA_INIT_COUNT
	.align		4
.L_1963:
        /*0580*/ 	.byte	0x02, 0x4a
	.zero		1
	.zero		1


	//----- nvinfo : EIATTR_EXIT_INSTR_OFFSETS
	.align		4
        /*0584*/ 	.byte	0x04, 0x1c
        /*0586*/ 	.short	(.L_1965 - .L_1964)


	//   ....[0]....
.L_1964:
        /*0588*/ 	.word	0x00010060


	//   ....[1]....
        /*058c*/ 	.word	0x00010230


	//----- nvinfo : EIATTR_MAX_THREADS
	.align		4
.L_1965:
        /*0590*/ 	.byte	0x04, 0x05
        /*0592*/ 	.short	(.L_1967 - .L_1966)
.L_1966:
        /*0594*/ 	.word	0x00000040
        /*0598*/ 	.word	0x00000001
        /*059c*/ 	.word	0x00000001


	//----- nvinfo : EIATTR_CRS_STACK_SIZE
	.align		4
.L_1967:
        /*05a0*/ 	.byte	0x04, 0x1e
        /*05a2*/ 	.short	(.L_1969 - .L_1968)
.L_1968:
        /*05a4*/ 	.word	0x00000000


	//----- nvinfo : EIATTR_CBANK_PARAM_SIZE
	.align		4
.L_1969:
        /*05a8*/ 	.byte	0x03, 0x19
        /*05aa*/ 	.short	0x01f0


	//----- nvinfo : EIATTR_PARAM_CBANK
	.align		4
        /*05ac*/ 	.byte	0x04, 0x0a
        /*05ae*/ 	.short	(.L_1971 - .L_1970)
	.align		4
.L_1970:
        /*05b0*/ 	.word	index@(.nv.constant0._Z25selective_scan_bwd_kernelI32Selective_Scan_bwd_kernel_traitsILi64ELi16ELb0ELb1ELb1ELb1ELb0EfN3c107complexIfEEEEv12SSMParamsBwd)
        /*05b4*/ 	.short	0x0380
        /*05b6*/ 	.short	0x01f0


	//----- nvinfo : EIATTR_SW_WAR
	.align		4
.L_1971:
        /*05b8*/ 	.byte	0x04, 0x36
        /*05ba*/ 	.short	(.L_1973 - .L_1972)
.L_1972:
        /*05bc*/ 	.word	0x00000008
.L_1973:


//--------------------- .nv.info._Z25selective_scan_bwd_kernelI32Selective_Scan_bwd_kernel_traitsILi64ELi16ELb0ELb1ELb1ELb1ELb1EfN3c107complexIfEEEEv12SSMParamsBwd --------------------------
	.section	.nv.info._Z25selective_scan_bwd_kernelI32Selective_Scan_bwd_kernel_traitsILi64ELi16ELb0ELb1ELb1ELb1ELb1EfN3c107complexIfEEEEv12SSMParamsBwd,"",@"SHT_CUDA_INFO"
	.sectionflags	@""
	.align	4


	//----- nvinfo : EIATTR_CUDA_API_VERSION
	.align		4
        /*0000*/ 	.byte	0x04, 0x37
        /*0002*/ 	.short	(.L_1975 - .L_1974)
.L_1974:
        /*0004*/ 	.word	0x00000082


	//----- nvinfo : EIATTR_KPARAM_INFO
	.align		4
.L_1975:
        /*0008*/ 	.byte	0x04, 0x17
        /*000a*/ 	.short	(.L_1977 - .L_1976)
.L_1976:
        /*000c*/ 	.word	0x00000000
        /*0010*/ 	.short	0x0000
        /*0012*/ 	.short	0x0000
        /*0014*/ 	.byte	0x00, 0xf0, 0xc1, 0x07


	//----- nvinfo : EIATTR_SPARSE_MMA_MASK
	.align		4
.L_1977:
        /*0018*/ 	.byte	0x03, 0x50
        /*001a*/ 	.short	0x0000


	//----- nvinfo : EIATTR_MAXREG_COUNT
	.align		4
        /*001c*/ 	.byte	0x03, 0x1b
        /*001e*/ 	.short	0x00ff


	//----- nvinfo : EIATTR_NUM_BARRIERS
	.align		4
        /*0020*/ 	.byte	0x02, 0x4c
        /*0022*/ 	.byte	0x01
	.zero		1


	//----- nvinfo : EIATTR_ANNOTATIONS
	.align		4
        /*0024*/ 	.byte	0x04, 0x55
        /*0026*/ 	.short	(.L_1979 - .L_1978)


	//   ....[0]....
.L_1978:
        /* <DEDUP_REMOVED lines=8> */


	//----- nvinfo : EIATTR_MERCURY_ISA_VERSION
	.align		4
.L_1979:
        /*0098*/ 	.byte	0x03, 0x5f
        /*009a*/ 	.short	0x0101


	//----- nvinfo : EIATTR_INT_WARP_WIDE_INSTR_OFFSETS
	.align		4
        /*009c*/ 	.byte	0x04, 0x31
        /*009e*/ 	.short	(.L_1981 - .L_1980)


	//   ....[0]....
.L_1980:
        /*00a0*/ 	.word	0x00005940


	//   ....[1]....
        /*00a4*/ 	.word	0x00006280


	//   ....[2]....
        /*00a8*/ 	.word	0x0000b490


	//   ....[3]....
        /*00ac*/ 	.word	0x0000c6c0


	//----- nvinfo : EIATTR_COOP_GROUP_MASK_REGIDS
	.align		4
.L_1981:
        /*00b0*/ 	.byte	0x04, 0x29
        /*00b2*/ 	.short	(.L_1983 - .L_1982)


	//   ....[0]....
.L_1982:
        /*00b4*/ 	.word	0xffffffff


	//   ....[1]....
        /*00b8*/ 	.word	0xffffffff


	//   ....[2]....
        /*00bc*/ 	.word	0xffffffff


	//   ....[3]....
        /*00c0*/ 	.word	0xffffffff


	//   ....[4]....
        /*00c4*/ 	.word	0xffffffff


	//   ....[5]....
        /*00c8*/ 	.word	0xffffffff


	//   ....[6]....
        /*00cc*/ 	.word	0xffffffff


	//   ....[7]....
        /*00d0*/ 	.word	0xffffffff


	//   ....[8]....
        /*00d4*/ 	.word	0xffffffff


	//   ....[9]....
        /*00d8*/ 	.word	0xffffffff


	//   ....[10]....
        /*00dc*/ 	.word	0xffffffff


	//   ....[11]....
        /*00e0*/ 	.word	0xffffffff


	//   ....[12]....
        /*00e4*/ 	.word	0xffffffff


	//   ....[13]....
        /*00e8*/ 	.word	0xffffffff


	//   ....[14]....
        /*00ec*/ 	.word	0xffffffff


	//   ....[15]....
        /*00f0*/ 	.word	0xffffffff


	//   ....[16]....
        /*00f4*/ 	.word	0xffffffff


	//   ....[17]....
        /*00f8*/ 	.word	0xffffffff


	//   ....[18]....
        /*00fc*/ 	.word	0xffffffff


	//   ....[19]....
        /*0100*/ 	.word	0xffffffff


	//   ....[20]....
        /*0104*/ 	.word	0xffffffff


	//   ....[21]....
        /*0108*/ 	.word	0xffffffff


	//   ....[22]....
        /*010c*/ 	.word	0xffffffff


	//   ....[23]....
        /*0110*/ 	.word	0xffffffff


	//   ....[24]....
        /*0114*/ 	.word	0xffffffff


	//   ....[25]....
        /*0118*/ 	.word	0xffffffff


	//   ....[26]....
        /*011c*/ 	.word	0xffffffff


	//   ....[27]....
        /*0120*/ 	.word	0xffffffff


	//   ....[28]....
        /*0124*/ 	.word	0xffffffff


	//   ....[29]....
        /*0128*/ 	.word	0xffffffff


	//   ....[30]....
        /*012c*/ 	.word	0xffffffff


	//   ....[31]....
        /*0130*/ 	.word	0xffffffff


	//   ....[32]....
        /*0134*/ 	.word	0xffffffff


	//   ....[33]....
        /*0138*/ 	.word	0xffffffff


	//   ....[34]....
        /*013c*/ 	.word	0xffffffff


	//   ....[35]....
        /*0140*/ 	.word	0xffffffff


	//   ....[36]....
        /*0144*/ 	.word	0xffffffff


	//   ....[37]....
        /*0148*/ 	.word	0xffffffff


	//   ....[38]....
        /*014c*/ 	.word	0xffffffff


	//   ....[39]....
        /*0150*/ 	.word	0xffffffff


	//   ....[40]....
        /*0154*/ 	.word	0xffffffff


	//   ....[41]....
        /*0158*/ 	.word	0xffffffff


	//   ....[42]....
        /*015c*/ 	.word	0xffffffff


	//   ....[43]....
        /*0160*/ 	.word	0xffffffff


	//   ....[44]....
        /*0164*/ 	.word	0xffffffff


	//   ....[45]....
        /*0168*/ 	.word	0xffffffff


	//   ....[46]....
        /*016c*/ 	.word	0xffffffff


	//   ....[47]....
        /*0170*/ 	.word	0xffffffff


	//   ....[48]....
        /*0174*/ 	.word	0xffffffff


	//   ....[49]....
        /*0178*/ 	.word	0xffffffff


	//   ....[50]....
        /*017c*/ 	.word	0xffffffff


	//   ....[51]....
        /*0180*/ 	.word	0xffffffff


	//   ....[52]....
        /*0184*/ 	.word	0xffffffff


	//   ....[53]....
        /*0188*/ 	.word	0xffffffff


	//   ....[54]....
        /*018c*/ 	.word	0xffffffff


	//   ....[55]....
        /*0190*/ 	.word	0xffffffff


	//   ....[56]....
        /*0194*/ 	.word	0xffffffff


	//   ....[57]....
        /*0198*/ 	.word	0xffffffff


	//   ....[58]....
        /*019c*/ 	.word	0xffffffff


	//   ....[59]....
        /*01a0*/ 	.word	0xffffffff


	//   ....[60]....
        /*01a4*/ 	.word	0xffffffff


	//   ....[61]....
        /*01a8*/ 	.word	0xffffffff


	//   ....[62]....
        /*01ac*/ 	.word	0xffffffff


	//   ....[63]....
        /*01b0*/ 	.word	0xffffffff


	//   ....[64]....
        /*01b4*/ 	.word	0xffffffff


	//   ....[65]....
        /*01b8*/ 	.word	0xffffffff


	//   ....[66]....
        /*01bc*/ 	.word	0xffffffff


	//   ....[67]....
        /*01c0*/ 	.word	0xffffffff


	//   ....[68]....
        /*01c4*/ 	.word	0xffffffff


	//   ....[69]....
        /*01c8*/ 	.word	0xffffffff


	//   ....[70]....
        /*01cc*/ 	.word	0xffffffff


	//   ....[71]....
        /*01d0*/ 	.word	0xffffffff


	//   ....[72]....
        /*01d4*/ 	.word	0xffffffff


	//   ....[73]....
        /*01d8*/ 	.word	0xffffffff


	//   ....[74]....
        /*01dc*/ 	.word	0xffffffff


	//   ....[75]....
        /*01e0*/ 	.word	0xffffffff


	//   ....[76]....
        /*01e4*/ 	.word	0xffffffff


	//   ....[77]....
        /*01e8*/ 	.word	0xffffffff


	//   ....[78]....
        /*01ec*/ 	.word	0xffffffff


	//   ....[79]....
        /*01f0*/ 	.word	0xffffffff


	//   ....[80]....
        /*01f4*/ 	.word	0xffffffff


	//   ....[81]....
        /*01f8*/ 	.word	0xffffffff


	//   ....[82]....
        /*01fc*/ 	.word	0xffffffff


	//   ....[83]....
        /*0200*/ 	.word	0xffffffff


	//   ....[84]....
        /*0204*/ 	.word	0xffffffff


	//   ....[85]....
        /*0208*/ 	.word	0xffffffff


	//   ....[86]....
        /*020c*/ 	.word	0xffffffff


	//   ....[87]....
        /*0210*/ 	.word	0xffffffff


	//   ....[88]....
        /*0214*/ 	.word	0xffffffff


	//   ....[89]....
        /*0218*/ 	.word	0xffffffff


	//   ....[90]....
        /*021c*/ 	.word	0xffffffff


	//   ....[91]....
        /*0220*/ 	.word	0xffffffff


	//   ....[92]....
        /*0224*/ 	.word	0x05000047


	//   ....[93]....
        /*0228*/ 	.word	0x05000047


	//   ....[94]....
        /*022c*/ 	.word	0x05000047


	//   ....[95]....
        /*0230*/ 	.word	0x05000047


	//   ....[96]....
        /*0234*/ 	.word	0x05000047


	//   ....[97]....
        /*0238*/ 	.word	0x05000047


	//   ....[98]....
        /*023c*/ 	.word	0x05000047


	//   ....[99]....
        /*0240*/ 	.word	0x05000047


	//   ....[100]....
        /*0244*/ 	.word	0x05000047


	//   ....[101]....
        /*0248*/ 	.word	0x05000047


	//   ....[102]....
        /*024c*/ 	.word	0x05000047


	//   ....[103]....
        /*0250*/ 	.word	0x05000047


	//   ....[104]....
        /*0254*/ 	.word	0x05000047


	//   ....[105]....
        /*0258*/ 	.word	0x05000047


	//   ....[106]....
        /*025c*/ 	.word	0x05000047


	//   ....[107]....
        /*0260*/ 	.word	0x05000047


	//   ....[108]....
        /*0264*/ 	.word	0x05000047


	//   ....[109]....
        /*0268*/ 	.word	0x05000047


	//   ....[110]....
        /*026c*/ 	.word	0x05000047


	//   ....[111]....
        /*0270*/ 	.word	0x05000047


	//   ....[112]....
        /*0274*/ 	.word	0x05000047


	//   ....[113]....
        /*0278*/ 	.word	0x05000047


	//   ....[114]....
        /*027c*/ 	.word	0x05000047


	//   ....[115]....
        /*0280*/ 	.word	0x05000047


	//   ....[116]....
        /*0284*/ 	.word	0x05000047


	//   ....[117]....
        /*0288*/ 	.word	0x05000047


	//   ....[118]....
        /*028c*/ 	.word	0x05000047


	//   ....[119]....
        /*0290*/ 	.word	0x05000047


	//   ....[120]....
        /*0294*/ 	.word	0x05000047


	//   ....[121]....
        /*0298*/ 	.word	0x05000047


	//   ....[122]....
        /*029c*/ 	.word	0x05000047


	//   ....[123]....
        /*02a0*/ 	.word	0x05000047


	//   ....[124]....
        /*02a4*/ 	.word	0x05000047


	//   ....[125]....
        /*02a8*/ 	.word	0x05000047


	//   ....[126]....
        /*02ac*/ 	.word	0x05000047


	//   ....[127]....
        /*02b0*/ 	.word	0x05000047


	//   ....[128]....
        /*02b4*/ 	.word	0x05000047


	//   ....[129]....
        /*02b8*/ 	.word	0x05000047


	//   ....[130]....
        /*02bc*/ 	.word	0x05000047


	//   ....[131]....
        /*02c0*/ 	.word	0x05000047


	//   ....[132]....
        /*02c4*/ 	.word	0x05000047


	//   ....[133]....
        /*02c8*/ 	.word	0x05000047


	//   ....[134]....
        /*02cc*/ 	.word	0x05000047


	//   ....[135]....
        /*02d0*/ 	.word	0x05000047


	//   ....[136]....
        /*02d4*/ 	.word	0x05000047


	//   ....[137]....
        /*02d8*/ 	.word	0x05000047


	//   ....[138]....
        /*02dc*/ 	.word	0x05000047


	//   ....[139]....
        /*02e0*/ 	.word	0x05000047


	//   ....[140]....
        /*02e4*/ 	.word	0x05000047


	//   ....[141]....
        /*02e8*/ 	.word	0x05000047


	//   ....[142]....
        /*02ec*/ 	.word	0x05000047


	//   ....[143]....
        /*02f0*/ 	.word	0x05000047


	//   ....[144]....
        /*02f4*/ 	.word	0x05000047


	//   ....[145]....
        /*02f8*/ 	.word	0x05000047


	//   ....[146]....
        /*02fc*/ 	.word	0x05000047


	//   ....[147]....
        /*0300*/ 	.word	0x05000047


	//   ....[148]....
        /*0304*/ 	.word	0x05000047


	//   ....[149]....
        /*0308*/ 	.word	0x05000047


	//   ....[150]....
        /*030c*/ 	.word	0x05000047


	//   ....[151]....
        /*0310*/ 	.word	0x05000047


	//   ....[152]....
        /*0314*/ 	.word	0x05000047


	//   ....[153]....
        /*0318*/ 	.word	0x05000047


	//   ....[154]....
        /*031c*/ 	.word	0x05000047


	//   ....[155]....
        /*0320*/ 	.word	0x05000047


	//----- nvinfo : EIATTR_COOP_GROUP_INSTR_OFFSETS
	.align		4
.L_1983:
        /*0324*/ 	.byte	0x04, 0x28
        /*0326*/ 	.short	(.L_1985 - .L_1984)


	//   ....[0]....
.L_1984:
        /*0328*/ 	.word	0x00001620


	//   ....[1]....
        /*032c*/ 	.word	0x00001b90


	//   ....[2]....
        /*0330*/ 	.word	0x00002110


	//   ....[3]....
        /*0334*/ 	.word	0x00004be0


	//   ....[4]....
        /*0338*/ 	.word	0x00005310


	//   ....[5]....
        /*033c*/ 	.word	0x00005bc0


	//   ....[6]....
        /*0340*/ 	.word	0x000064e0


	//   ....[7]....
        /*0344*/ 	.word	0x00007ed0


	//   ....[8]....
        /*0348*/ 	.word	0x00008fb0


	//   ....[9]....
        /*034c*/ 	.word	0x0000a3f0


	//   ....[10]....
        /*0350*/ 	.word	0x0000a400


	//   ....[11]....
        /*0354*/ 	.word	0x0000a410


	//   ....[12]....
        /*0358*/ 	.word	0x0000a460


	//   ....[13]....
        /*035c*/ 	.word	0x0000a4b0


	//   ....[14]....
        /*0360*/ 	.word	0x0000a4c0


	//   ....[15]....
        /*0364*/ 	.word	0x0000a4f0


	//   ....[16]....
        /*0368*/ 	.word	0x0000a520


	//   ....[17]....
        /*036c*/ 	.word	0x0000a570


	//   ....[18]....
        /*0370*/ 	.word	0x0000a5c0


	//   ....[19]....
        /*0374*/ 	.word	0x0000a5d0


	//   ....[20]....
        /*0378*/ 	.word	0x0000a5e0


	//   ....[21]....
        /*037c*/ 	.word	0x0000a690


	//   ....[22]....
        /*0380*/ 	.word	0x0000a6a0


	//   ....[23]....
        /*0384*/ 	.word	0x0000a6b0


	//   ....[24]....
        /*0388*/ 	.word	0x0000a6c0


	//   ....[25]....
        /*038c*/ 	.word	0x0000a770


	//   ....[26]....
        /*0390*/ 	.word	0x0000a780


	//   ....[27]....
        /*0394*/ 	.word	0x0000a790


	//   ....[28]....
        /*0398*/ 	.word	0x0000a7a0


	//   ....[29]....
        /*039c*/ 	.word	0x0000a900


	//   ....[30]....
        /*03a0*/ 	.word	0x0000a910


	//   ....[31]....
        /*03a4*/ 	.word	0x0000a920


	//   ....[32]....
        /*03a8*/ 	.word	0x0000a930


	//   ....[33]....
        /*03ac*/ 	.word	0x0000a940


	//   ....[34]....
        /*03b0*/ 	.word	0x0000a950


	//   ....[35]....
        /*03b4*/ 	.word	0x0000a960


	//   ....[36]....
        /*03b8*/ 	.word	0x0000a970


	//   ....[37]....
        /*03bc*/ 	.word	0x0000bc70


	//   ....[38]....
        /*03c0*/ 	.word	0x0000bc80


	//   ....[39]....
        /*03c4*/ 	.word	0x0000bc90


	//   ....[40]....
        /*03c8*/ 	.word	0x0000bca0


	//   ....[41]....
        /*03cc*/ 	.word	0x0000bdc0


	//   ....[42]....
        /*03d0*/ 	.word	0x0000bdd0


	//   ....[43]....
        /*03d4*/ 	.word	0x0000bde0


	//   ....[44]....
        /*03d8*/ 	.word	0x0000bdf0


	//   ....[45]....
        /*03dc*/ 	.word	0x0000bf10


	//   ....[46]....
        /*03e0*/ 	.word	0x0000bf20


	//   ....[47]....
        /*03e4*/ 	.word	0x0000bf30


	//   ....[48]....
        /*03e8*/ 	.word	0x0000bf40


	//   ....[49]....
        /*03ec*/ 	.word	0x0000c060


	//   ....[50]....
        /*03f0*/ 	.word	0x0000c070


	//   ....[51]....
        /*03f4*/ 	.word	0x0000c080


	//   ....[52]....
        /*03f8*/ 	.word	0x0000c090


	//   ....[53]....
        /*03fc*/ 	.word	0x0000c1b0


	//   ....[54]....
        /*0400*/ 	.word	0x0000c1c0


	//   ....[55]....
        /*0404*/ 	.word	0x0000c1d0


	//   ....[56]....
        /*0408*/ 	.word	0x0000c1e0


	//   ....[57]....
        /*040c*/ 	.word	0x0000c300


	//   ....[58]....
        /*0410*/ 	.word	0x0000c310


	//   ....[59]....
        /*0414*/ 	.word	0x0000c320


	//   ....[60]....
        /*0418*/ 	.word	0x0000c330


	//   ....[61]....
        /*041c*/ 	.word	0x0000c340


	//   ....[62]....
        /*0420*/ 	.word	0x0000c350


	//   ....[63]....
        /*0424*/ 	.word	0x0000c3b0


	//   ....[64]....
        /*0428*/ 	.word	0x0000c3f0


	//   ....[65]....
        /*042c*/ 	.word	0x0000c410


	//   ....[66]....
        /*0430*/ 	.word	0x0000c420


	//   ....[67]....
        /*0434*/ 	.word	0x0000c430


	//   ....[68]....
        /*0438*/ 	.word	0x0000c440


	//   ....[69]....
        /*043c*/ 	.word	0x0000ff80


	//   ....[70]....
        /*0440*/ 	.word	0x0000ffc0


	//   ....[71]....
        /*0444*/ 	.word	0x00010150


	//   ....[72]....
        /*0448*/ 	.word	0x00010190


	//   ....[73]....
        /*044c*/ 	.word	0x00010260


	//   ....[74]....
        /*0450*/ 	.word	0x00010280


	//   ....[75]....
        /*0454*/ 	.word	0x000102b0


	//   ....[76]....
        /*0458*/ 	.word	0x000102d0


	//   ....[77]....
        /*045c*/ 	.word	0x00010310


	//   ....[78]....
        /*0460*/ 	.word	0x00010350


	//   ....[79]....
        /*0464*/ 	.word	0x00010ac0


	//   ....[80]....
        /*0468*/ 	.word	0x00011140


	//   ....[81]....
        /*046c*/ 	.word	0x00011900


	//   ....[82]....
        /*0470*/ 	.word	0x00011fb0


	//   ....[83]....
        /*0474*/ 	.word	0x00011fd0


	//   ....[84]....
        /*0478*/ 	.word	0x00012000


	//   ....[85]....
        /*047c*/ 	.word	0x00012040


	//   ....[86]....
        /*0480*/ 	.word	0x00012060


	//   ....[87]....
        /*0484*/ 	.word	0x00012240


	//   ....[88]....
        /*0488*/ 	.word	0x00012260


	//   ....[89]....
        /*048c*/ 	.word	0x00012290


	//   ....[90]....
        /*0490*/ 	.word	0x000122d0


	//   ....[91]....
        /*0494*/ 	.word	0x000122f0


	//   ....[92]....
        /*0498*/ 	.word	0x00012630


	//   ....[93]....
        /*049c*/ 	.word	0x00012680


	//   ....[94]....
        /*04a0*/ 	.word	0x000126d0


	//   ....[95]....
        /*04a4*/ 	.word	0x00012720


	//   ....[96]....
        /*04a8*/ 	.word	0x00012830


	//   ....[97]....
        /*04ac*/ 	.word	0x00012880


	//   ....[98]....
        /*04b0*/ 	.word	0x000128d0


	//   ....[99]....
        /*04b4*/ 	.word	0x00012920


	//   ....[100]....
        /*04b8*/ 	.word	0x00012a30


	//   ....[101]....
        /*04bc*/ 	.word	0x00012a80


	//   ....[102]....
        /*04c0*/ 	.word	0x00012ad0


	//   ....[103]....
        /*04c4*/ 	.word	0x00012b20


	//   ....[104]....
        /*04c8*/ 	.word	0x00012c30


	//   ....[105]....
        /*04cc*/ 	.word	0x00012c80


	//   ....[106]....
        /*04d0*/ 	.word	0x00012cd0


	//   ....[107]....
        /*04d4*/ 	.word	0x00012d20


	//   ....[108]....
        /*04d8*/ 	.word	0x00012e30


	//   ....[109]....
        /*04dc*/ 	.word	0x00012e80


	//   ....[110]....
        /*04e0*/ 	.word	0x00012ed0


	//   ....[111]....
        /*04e4*/ 	.word	0x00012f20


	//   ....[112]....
        /*04e8*/ 	.word	0x00012fc0


	//   ....[113]....
        /*04ec*/ 	.word	0x00013060


	//   ....[114]....
        /*04f0*/ 	.word	0x00013100


	//   ....[115]....
        /*04f4*/ 	.word	0x000131a0


	//   ....[116]....
        /*04f8*/ 	.word	0x00013240


	//   ....[117]....
        /*04fc*/ 	.word	0x000132e0


	//   ....[118]....
        /*0500*/ 	.word	0x00013330


	//   ....[119]....
        /*0504*/ 	.word	0x00013380


	//   ....[120]....
        /*0508*/ 	.word	0x000133d0


	//   ....[121]....
        /*050c*/ 	.word	0x00013430


	//   ....[122]....
        /*0510*/ 	.word	0x00013480


	//   ....[123]....
        /*0514*/ 	.word	0x000134d0


	//   ....[124]....
        /*0518*/ 	.word	0x00013560


	//   ....[125]....
        /*051c*/ 	.word	0x000135b0


	//   ....[126]....
        /*0520*/ 	.word	0x00013600


	//   ....[127]....
        /*0524*/ 	.word	0x00013650


	//   ....[128]....
        /*0528*/ 	.word	0x000136e0


	//   ....[129]....
        /*052c*/ 	.word	0x00013770


	//   ....[130]....
        /*0530*/ 	.word	0x000137c0


	//   ....[131]....
        /*0534*/ 	.word	0x00013810


	//   ....[132]....
        /*0538*/ 	.word	0x000138b0


	//   ....[133]....
        /*053c*/ 	.word	0x00013940


	//   ....[134]....
        /*0540*/ 	.word	0x00013990


	//   ....[135]....
        /*0544*/ 	.word	0x000139e0


	//   ....[136]....
        /*0548*/ 	.word	0x00013a80


	//   ....[137]....
        /*054c*/ 	.word	0x00013b10


	//   ....[138]....
        /*0550*/ 	.word	0x00013b60


	//   ....[139]....
        /*0554*/ 	.word	0x00013bb0


	//   ....[140]....
        /*0558*/ 	.word	0x00013c50


	//   ....[141]....
        /*055c*/ 	.word	0x00013ce0


	//   ....[142]....
        /*0560*/ 	.word	0x00013d30


	//   ....[143]....
        /*0564*/ 	.word	0x00013d80


	//   ....[144]....
        /*0568*/ 	.word	0x00013e20


	//   ....[145]....
        /*056c*/ 	.word	0x00013ed0


	//   ....[146]....
        /*0570*/ 	.word	0x00013f20


	//   ....[147]....
        /*0574*/ 	.word	0x00014010


	//   ....[148]....
        /*0578*/ 	.word	0x00014070


	//   ....[149]....
        /*057c*/ 	.word	0x000140c0


	//   ....[150]....
        /*0580*/ 	.word	0x00014110


	//   ....[151]....
        /*0584*/ 	.word	0x00014160


	//   ....[152]....
        /*0588*/ 	.word	0x000141b0


	//   ....[153]....
        /*058c*/ 	.word	0x00014200


	//   ....[154]....
        /*0590*/ 	.word	0x00014250


	//   ....[155]....
        /*0594*/ 	.word	0x000142a0


	//----- nvinfo : EIATTR_VRC_CTA_INIT_COUNT
	.align		4
.L_1985:
        /*0598*/ 	.byte	0x02, 0x4a
	.zero		1
	.zero		1


	//----- nvinfo : EIATTR_EXIT_INSTR_OFFSETS
	.align		4
        /*059c*/ 	.byte	0x04, 0x1c
        /*059e*/ 	.short	(.L_1987 - .L_1986)


	//   ....[0]....
.L_1986:
        /*05a0*/ 	.word	0x00012400


	//   ....[1]....
        /*05a4*/ 	.word	0x000125d0


	//----- nvinfo : EIATTR_MAX_THREADS
	.align		4
.L_1987:
        /*05a8*/ 	.byte	0x04, 0x05
        /*05aa*/ 	.short	(.L_1989 - .L_1988)
.L_1988:
        /*05ac*/ 	.word	0x00000040
        /*05b0*/ 	.word	0x00000001
        /*05b4*/ 	.word	0x00000001


	//----- nvinfo : EIATTR_CRS_STACK_SIZE
	.align		4
.L_1989:
        /*05b8*/ 	.byte	0x04, 0x1e
        /*05ba*/ 	.short	(.L_1991 - .L_1990)
.L_1990:
        /*05bc*/ 	.word	0x00000000


	//----- nvinfo : EIATTR_CBANK_PARAM_SIZE
	.align		4
.L_1991:
        /*05c0*/ 	.byte	0x03, 0x19
        /*05c2*/ 	.short	0x01f0


	//----- nvinfo : EIATTR_PARAM_CBANK
	.align		4
        /*05c4*/ 	.byte	0x04, 0x0a
        /*05c6*/ 	.short	(.L_1993 - .L_1992)
	.align		4
.L_1992:
        /*05c8*/ 	.word	index@(.nv.constant0._Z25selective_scan_bwd_kernelI32Selective_Scan_bwd_kernel_traitsILi64ELi16ELb0ELb1ELb1ELb1ELb1EfN3c107complexIfEEEEv12SSMParamsBwd)
        /*05cc*/ 	.short	0x0380
        /*05ce*/ 	.short	0x01f0


	//----- nvinfo : EIATTR_SW_WAR
	.align		4
.L_1993:
        /*05d0*/ 	.byte	0x04, 0x36
        /*05d2*/ 	.short	(.L_1995 - .L_1994)
.L_1994:
        /*05d4*/ 	.word	0x00000008
.L_1995:


//--------------------- .nv.info._Z25selective_scan_bwd_kernelI32Selective_Scan_bwd_kernel_traitsILi64ELi16ELb1ELb0ELb0ELb0ELb0EfN3c107complexIfEEEEv12SSMParamsBwd --------------------------
	.section	.nv.info._Z25selective_scan_bwd_kernelI32Selective_Scan_bwd_kernel_traitsILi64ELi16ELb1ELb0ELb0ELb0ELb0EfN3c107complexIfEEEEv12SSMParamsBwd,"",@"SHT_CUDA_INFO"
	.sectionflags	@""
	.align	4


	//----- nvinfo : EIATTR_CUDA_API_VERSION
	.align		4
        /*0000*/ 	.byte	0x04, 0x37
        /*0002*/ 	.short	(.L_1997 - .L_1996)
.L_1996:
        /*0004*/ 	.word	0x00000082


	//----- nvinfo : EIATTR_KPARAM_INFO
	.align		4
.L_1997:
        /*0008*/ 	.byte	0x04, 0x17
        /*000a*/ 	.short	(.L_1999 - .L_1998)
.L_1998:
        /*000c*/ 	.word	0x00000000
        /*0010*/ 	.short	0x0000
        /*0012*/ 	.short	0x0000
        /*0014*/ 	.byte	0x00, 0xf0, 0xc1, 0x07


	//----- nvinfo : EIATTR_SPARSE_MMA_MASK
	.align		4
.L_1999:
        /*0018*/ 	.byte	0x03, 0x50
        /*001a*/ 	.short	0x0000


	//----- nvinfo : EIATTR_MAXREG_COUNT
	.align		4
        /*001c*/ 	.byte	0x03, 0x1b
        /*001e*/ 	.short	0x00ff


	//----- nvinfo : EIATTR_NUM_BARRIERS
	.align		4
        /*0020*/ 	.byte	0x02, 0x4c
        /*0022*/ 	.byte	0x01
	.zero		1


	//----- nvinfo : EIATTR_MERCURY_ISA_VERSION
	.align		4
        /*0024*/ 	.byte	0x03, 0x5f
        /*0026*/ 	.short	0x0101


	//----- nvinfo : EIATTR_COOP_GROUP_MASK_REGIDS
	.align		4
        /*0028*/ 	.byte	0x04, 0x29
        /*002a*/ 	.short	(.L_2001 - .L_2000)


	//   ....[0]....
.L_2000:
        /*002c*/ 	.word	0xffffffff


	//   ....[1]....
        /*0030*/ 	.word	0xffffffff


	//   ....[2]....
        /*0034*/ 	.word	0xffffffff


	//   ....[3]....
        /*0038*/ 	.word	0xffffffff


	//   ....[4]....
        /*003c*/ 	.word	0xffffffff


	//   ....[5]....
        /*0040*/ 	.word	0xffffffff


	//   ....[6]....
        /*0044*/ 	.word	0xffffffff


	//   ....[7]....
        /*0048*/ 	.word	0xffffffff


	//   ....[8]....
        /*004c*/ 	.word	0xffffffff


	//   ....[9]....
        /*0050*/ 	.word	0xffffffff


	//   ....[10]....
        /*0054*/ 	.word	0xffffffff


	//   ....[11]....
        /*0058*/ 	.word	0xffffffff


	//   ....[12]....
        /*005c*/ 	.word	0xffffffff


	//   ....[13]....
        /*0060*/ 	.word	0xffffffff


	//   ....[14]....
        /*0064*/ 	.word	0xffffffff


	//   ....[15]....
        /*0068*/ 	.word	0xffffffff


	//   ....[16]....
        /*006c*/ 	.word	0xffffffff


	//   ....[17]....
        /*0070*/ 	.word	0xffffffff


	//   ....[18]....
        /*0074*/ 	.word	0xffffffff


	//   ....[19]....
        /*0078*/ 	.word	0xffffffff


	//   ....[20]....
        /*007c*/ 	.word	0xffffffff


	//   ....[21]....
        /*0080*/ 	.word	0xffffffff


	//   ....[22]....
        /*0084*/ 	.word	0xffffffff


	//   ....[23]....
        /*0088*/ 	.word	0xffffffff


	//   ....[24]....
        /*008c*/ 	.word	0xffffffff


	//   ....[25]....
        /*0090*/ 	.word	0xffffffff


	//   ....[26]....
        /*0094*/ 	.word	0xffffffff


	//   ....[27]....
        /*0098*/ 	.word	0xffffffff


	//   ....[28]....
        /*009c*/ 	.word	0xffffffff


	//   ....[29]....
        /*00a0*/ 	.word	0xffffffff


	//   ....[30]....
        /*00a4*/ 	.word	0xffffffff


	//   ....[31]....
        /*00a8*/ 	.word	0xffffffff


	//   ....[32]....
        /*00ac*/ 	.word	0xffffffff


	//   ....[33]....
        /*00b0*/ 	.word	0xffffffff


	//   ....[34]....
        /*00b4*/ 	.word	0xffffffff


	//   ....[35]....
        /*00b8*/ 	.word	0xffffffff


	//   ....[36]....
        /*00bc*/ 	.word	0xffffffff


	//   ....[37]....
        /*00c0*/ 	.word	0xffffffff


	//   ....[38]....
        /*00c4*/ 	.word	0xffffffff


	//   ....[39]....
        /*00c8*/ 	.word	0xffffffff


	//   ....[40]....
        /*00cc*/ 	.word	0xffffffff


	//   ....[41]....
        /*00d0*/ 	.word	0xffffffff


	//   ....[42]....
        /*00d4*/ 	.word	0xffffffff


	//   ....[43]....
        /*00d8*/ 	.word	0xffffffff


	//   ....[44]....
        /*00dc*/ 	.word	0xffffffff


	//   ....[45]....
        /*00e0*/ 	.word	0xffffffff


	//   ....[46]....
        /*00e4*/ 	.word	0xffffffff


	//   ....[47]....
        /*00e8*/ 	.word	0xffffffff


	//   ....[48]....
        /*00ec*/ 	.word	0xffffffff


	//   ....[49]....
        /*00f0*/ 	.word	0xffffffff


	//   ....[50]....
        /*00f4*/ 	.word	0xffffffff


	//   ....[51]....
        /*00f8*/ 	.word	0xffffffff


	//   ....[52]....
        /*00fc*/ 	.word	0xffffffff


	//   ....[53]....
        /*0100*/ 	.word	0xffffffff


	//   ....[54]....
        /*0104*/ 	.word	0xffffffff


	//   ....[55]....
        /*0108*/ 	.word	0xffffffff


	//   ....[56]....
        /*010c*/ 	.word	0xffffffff


	//   ....[57]....
        /*0110*/ 	.word	0xffffffff


	//   ....[58]....
        /*0114*/ 	.word	0xffffffff


	//   ....[59]....
        /*0118*/ 	.word	0xffffffff


	//   ....[60]....
        /*011c*/ 	.word	0xffffffff


	//   ....[61]....
        /*0120*/ 	.word	0xffffffff


	//   ....[62]....
        /*0124*/ 	.word	0xffffffff


	//   ....[63]....
        /*0128*/ 	.word	0xffffffff


	//   ....[64]....
        /*012c*/ 	.word	0xffffffff


	//   ....[65]....
        /*0130*/ 	.word	0xffffffff


	//   ....[66]....
        /*0134*/ 	.word	0xffffffff


	//   ....[67]....
        /*0138*/ 	.word	0xffffffff


	//   ....[68]....
        /*013c*/ 	.word	0xffffffff


	//   ....[69]....
        /*0140*/ 	.word	0xffffffff


	//   ....[70]....
        /*0144*/ 	.word	0xffffffff


	//   ....[71]....
        /*0148*/ 	.word	0xffffffff


	//   ....[72]....
        /*014c*/ 	.word	0xffffffff


	//   ....[73]....
        /*0150*/ 	.word	0xffffffff


	//   ....[74]....
        /*0154*/ 	.word	0xffffffff


	//   ....[75]....
        /*0158*/ 	.word	0xffffffff


	//   ....[76]....
        /*015c*/ 	.word	0xffffffff


	//   ....[77]....
        /*0160*/ 	.word	0xffffffff


	//   ....[78]....
        /*0164*/ 	.word	0xffffffff


	//   ....[79]....
        /*0168*/ 	.word	0xffffffff


	//   ....[80]....
        /*016c*/ 	.word	0xffffffff


	//   ....[81]....
        /*0170*/ 	.word	0xffffffff


	//   ....[82]....
        /*0174*/ 	.word	0xffffffff


	//   ....[83]....
        /*0178*/ 	.word	0xffffffff


	//   ....[84]....
        /*017c*/ 	.word	0xffffffff


	//   ....[85]....
        /*0180*/ 	.word	0xffffffff


	//   ....[86]....
        /*0184*/ 	.word	0xffffffff


	//   ....[87]....
        /*0188*/ 	.word	0xffffffff


	//   ....[88]....
        /*018c*/ 	.word	0xffffffff


	//   ....[89]....
        /*0190*/ 	.word	0xffffffff


	//   ....[90]....
        /*0194*/ 	.word	0xffffffff


	//   ....[91]....
        /*0198*/ 	.word	0xffffffff


	//   ....[92]....
        /*019c*/ 	.word	0xffffffff


	//   ....[93]....
        /*01a0*/ 	.word	0xffffffff


	//   ....[94]....
        /*01a4*/ 	.word	0xffffffff


	//   ....[95]....
        /*01a8*/ 	.word	0x05000002


	//   ....[96]....
        /*01ac*/ 	.word	0x05000002


	//   ....[97]....
        /*01b0*/ 	.word	0x05000002


	//   ....[98]....
        /*01b4*/ 	.word	0x05000002


	//   ....[99]....
        /*01b8*/ 	.word	0x05000002


	//   ....[100]....
        /*01bc*/ 	.word	0x05000002


	//   ....[101]....
        /*01c0*/ 	.word	0x05000002


	//   ....[102]....
        /*01c4*/ 	.word	0x05000002


	//   ....[103]....
        /*01c8*/ 	.word	0x05000002


	//   ....[104]....
        /*01cc*/ 	.word	0x05000002


	//   ....[105]....
        /*01d0*/ 	.word	0x05000002


	//   ....[106]....
        /*01d4*/ 	.word	0x05000002


	//   ....[107]....
        /*01d8*/ 	.word	0x05000002


	//   ....[108]....
        /*01dc*/ 	.word	0x05000002


	//   ....[109]....
        /*01e0*/ 	.word	0x05000002


	//   ....[110]....
        /*01e4*/ 	.word	0x05000002


	//   ....[111]....
        /*01e8*/ 	.word	0x05000002


	//   ....[112]....
        /*01ec*/ 	.word	0x05000002


	//   ....[113]....
        /*01f0*/ 	.word	0x05000002


	//   ....[114]....
        /*01f4*/ 	.word	0x05000002


	//   ....[115]....
        /*01f8*/ 	.word	0x05000002


	//   ....[116]....
        /*01fc*/ 	.word	0x05000002


	//   ....[117]....
        /*0200*/ 	.word	0x05000002


	//   ....[118]....
        /*0204*/ 	.word	0x05000002


	//   ....[119]....
        /*0208*/ 	.word	0x05000002


	//   ....[120]....
        /*020c*/ 	.word	0x05000002


	//   ....[121]....
        /*0210*/ 	.word	0x05000002


	//   ....[122]....
        /*0214*/ 	.word	0x05000002


	//   ....[123]....
        /*0218*/ 	.word	0x05000002


	//   ....[124]....
        /*021c*/ 	.word	0x05000002


	//   ....[125]....
        /*0220*/ 	.word	0x05000002


	//   ....[126]....
        /*0224*/ 	.word	0x05000002


	//   ....[127]....
        /*0228*/ 	.word	0x05000002


	//   ....[128]....
        /*022c*/ 	.word	0x05000002


	//   ....[129]....
        /*0230*/ 	.word	0x05000002


	//   ....[130]....
        /*0234*/ 	.word	0x05000002


	//   ....[131]....
        /*0238*/ 	.word	0x05000002


	//   ....[132]....
        /*023c*/ 	.word	0x05000002


	//   ....[133]....
        /*0240*/ 	.word	0x05000002


	//   ....[134]....
        /*0244*/ 	.word	0x05000002


	//   ....[135]....
        /*0248*/ 	.word	0x05000002


	//   ....[136]....
        /*024c*/ 	.word	0x05000002


	//   ....[137]....
        /*0250*/ 	.word	0x05000002


	//   ....[138]....
        /*0254*/ 	.word	0x05000002


	//   ....[139]....
        /*0258*/ 	.word	0x05000002


	//   ....[140]....
        /*025c*/ 	.word	0x05000002


	//   ....[141]....
        /*0260*/ 	.word	0x05000002


	//   ....[142]....
        /*0264*/ 	.word	0x05000002


	//   ....[143]....
        /*0268*/ 	.word	0x05000002


	//   ....[144]....
        /*026c*/ 	.word	0x05000002


	//   ....[145]....
        /*0270*/ 	.word	0x05000002


	//   ....[146]....
        /*0274*/ 	.word	0x05000002


	//   ....[147]....
        /*0278*/ 	.word	0x05000002


	//   ....[148]....
        /*027c*/ 	.word	0x05000002


	//   ....[149]....
        /*0280*/ 	.word	0x05000002


	//   ....[150]....
        /*0284*/ 	.word	0x05000002


	//   ....[151]....
        /*0288*/ 	.word	0x05000002


	//   ....[152]....
        /*028c*/ 	.word	0x05000002


	//   ....[153]....
        /*0290*/ 	.word	0x05000002


	//   ....[154]....
        /*0294*/ 	.word	0x05000002


	//   ....[155]....
        /*0298*/ 	.word	0x05000002


	//   ....[156]....
        /*029c*/ 	.word	0x05000002


	//   ....[157]....
        /*02a0*/ 	.word	0x05000002


	//   ....[158]....
        /*02a4*/ 	.word	0x05000002


	//----- nvinfo : EIATTR_COOP_GROUP_INSTR_OFFSETS
	.align		4
.L_2001:
        /*02a8*/ 	.byte	0x04, 0x28
        /*02aa*/ 	.short	(.L_2003 - .L_2002)


	//   ....[0]....
.L_2002:
        /*02ac*/ 	.word	0x00000820


	//   ....[1]....
        /*02b0*/ 	.word	0x00000930


	//   ....[2]....
        /*02b4*/ 	.word	0x00000a80


	//   ....[3]....
        /*02b8*/ 	.word	0x00002990


	//   ....[4]....
        /*02bc*/ 	.word	0x000029a0


	//   ....[5]....
        /*02c0*/ 	.word	0x000029b0


	//   ....[6]....
        /*02c4*/ 	.word	0x000029c0


	//   ....[7]....
        /*02c8*/ 	.word	0x00002a60


	//   ....[8]....
        /*02cc*/ 	.word	0x00002a80


	//   ....[9]....
        /*02d0*/ 	.word	0x00002a90


	//   ....[10]....
        /*02d4*/ 	.word	0x00002aa0


	//   ....[11]....
        /*02d8*/ 	.word	0x00002b30


	//   ....[12]....
        /*02dc*/ 	.word	0x00002b60


	//   ....[13]....
        /*02e0*/ 	.word	0x00002b70


	//   ....[14]....
        /*02e4*/ 	.word	0x00002b80


	//   ....[15]....
        /*02e8*/ 	.word	0x00002c20


	//   ....[16]....
        /*02ec*/ 	.word	0x00002c40


	//   ....[17]....
        /*02f0*/ 	.word	0x00002c50


	//   ....[18]....
        /*02f4*/ 	.word	0x00002c60


	//   ....[19]....
        /*02f8*/ 	.word	0x00002d10


	//   ....[20]....
        /*02fc*/ 	.word	0x00002d20


	//   ....[21]....
        /*0300*/ 	.word	0x00002d30


	//   ....[22]....
        /*0304*/ 	.word	0x00002d40


	//   ....[23]....
        /*0308*/ 	.word	0x00002ea0


	//   ....[24]....
        /*030c*/ 	.word	0x00002eb0


	//   ....[25]....
        /*0310*/ 	.word	0x00002ec0


	//   ....[26]....
        /*0314*/ 	.word	0x00002ed0


	//   ....[27]....
        /*0318*/ 	.word	0x00002ee0


	//   ....[28]....
        /*031c*/ 	.word	0x00002ef0


	//   ....[29]....
        /*0320*/ 	.word	0x00002f00


	//   ....[30]....
        /*0324*/ 	.word	0x00002f10


	//   ....[31]....
        /*0328*/ 	.word	0x000041c0


	//   ....[32]....
        /*032c*/ 	.word	0x000041e0


	//   ....[33]....
        /*0330*/ 	.word	0x000041f0


	//   ....[34]....
        /*0334*/ 	.word	0x00004200


	//   ....[35]....
        /*0338*/ 	.word	0x00004310


	//   ....[36]....
        /*033c*/ 	.word	0x00004320


	//   ....[37]....
        /*0340*/ 	.word	0x00004330


	//   ....[38]....
        /*0344*/ 	.word	0x00004340


	//   ....[39]....
        /*0348*/ 	.word	0x00004450


	//   ....[40]....
        /*034c*/ 	.word	0x00004460


	//   ....[41]....
        /*0350*/ 	.word	0x00004470


	//   ....[42]....
        /*0354*/ 	.word	0x00004480


	//   ....[43]....
        /*0358*/ 	.word	0x00004590


	//   ....[44]....
        /*035c*/ 	.word	0x000045a0


	//   ....[45]....
        /*0360*/ 	.word	0x000045b0


	//   ....[46]....
        /*0364*/ 	.word	0x000045c0


	//   ....[47]....
        /*0368*/ 	.word	0x000046d0


	//   ....[48]....
        /*036c*/ 	.word	0x000046e0


	//   ....[49]....
        /*0370*/ 	.word	0x000046f0


	//   ....[50]....
        /*0374*/ 	.word	0x00004700


	//   ....[51]....
        /*0378*/ 	.word	0x00004810


	//   ....[52]....
        /*037c*/ 	.word	0x00004820


	//   ....[53]....
        /*0380*/ 	.word	0x00004830


	//   ....[54]....
        /*0384*/ 	.word	0x00004840


	//   ....[55]....
        /*0388*/ 	.word	0x00004850


	//   ....[56]....
        /*038c*/ 	.word	0x00004860


	//   ....[57]....
        /*0390*/ 	.word	0x00004870


	//   ....[58]....
        /*0394*/ 	.word	0x000048a0


	//   ....[59]....
        /*0398*/ 	.word	0x000048e0


	//   ....[60]....
        /*039c*/ 	.word	0x00004920


	//   ....[61]....
        /*03a0*/ 	.word	0x00004950


	//   ....[62]....
        /*03a4*/ 	.word	0x00004970


	//   ....[63]....
        /*03a8*/ 	.word	0x00005e80


	//   ....[64]....
        /*03ac*/ 	.word	0x00005ef0


	//   ....[65]....
        /*03b0*/ 	.word	0x00005f30


	//   ....[66]....
        /*03b4*/ 	.word	0x00005f70


	//   ....[67]....
        /*03b8*/ 	.word	0x00006040


	//   ....[68]....
        /*03bc*/ 	.word	0x000060b0


	//   ....[69]....
        /*03c0*/ 	.word	0x000060f0


	//   ....[70]....
        /*03c4*/ 	.word	0x00006130


	//   ....[71]....
        /*03c8*/ 	.word	0x00006240


	//   ....[72]....
        /*03cc*/ 	.word	0x00006280


	//   ....[73]....
        /*03d0*/ 	.word	0x000062c0


	//   ....[74]....
        /*03d4*/ 	.word	0x00006300


	//   ....[75]....
        /*03d8*/ 	.word	0x00006410


	//   ....[76]....
        /*03dc*/ 	.word	0x00006460


	//   ....[77]....
        /*03e0*/ 	.word	0x000064a0


	//   ....[78]....
        /*03e4*/ 	.word	0x000064e0


	//   ....[79]....
        /*03e8*/ 	.word	0x000065f0


	//   ....[80]....
        /*03ec*/ 	.word	0x00006630


	//   ....[81]....
        /*03f0*/ 	.word	0x00006670


	//   ....[82]....
        /*03f4*/ 	.word	0x00006690


	//   ....[83]....
        /*03f8*/ 	.word	0x00006bf0


	//   ....[84]....
        /*03fc*/ 	.word	0x00006e80


	//   ....[85]....
        /*0400*/ 	.word	0x00007040


	//   ....[86]....
        /*0404*/ 	.word	0x00007090


	//   ....[87]....
        /*0408*/ 	.word	0x000070f0


	//   ....[88]....
        /*040c*/ 	.word	0x00007140


	//   ....[89]....
        /*0410*/ 	.word	0x00007160


	//   ....[90]....
        /*0414*/ 	.word	0x000072d0


	//   ....[91]....
        /*0418*/ 	.word	0x00007310


	//   ....[92]....
        /*041c*/ 	.word	0x00007370


	//   ....[93]....
        /*0420*/ 	.word	0x000073c0


	//   ....[94]....
        /*0424*/ 	.word	0x000073e0


	//   ....[95]....
        /*0428*/ 	.word	0x00007ad0


	//   ....[96]....
        /*042c*/ 	.word	0x00007b20


	//   ....[97]....
        /*0430*/ 	.word	0x00007b70


	//   ....[98]....
        /*0434*/ 	.word	0x00007bc0


	//   ....[99]....
        /*0438*/ 	.word	0x00007cb0


	//   ....[100]....
        /*043c*/ 	.word	0x00007d00


	//   ....[101]....
        /*0440*/ 	.word	0x00007d50


	//   ....[102]....
        /*0444*/ 	.word	0x00007da0


	//   ....[103]....
        /*0448*/ 	.word	0x00007e90


	//   ....[104]....
        /*044c*/ 	.word	0x00007ee0


	//   ....[105]....
        /*0450*/ 	.word	0x00007f30


	//   ....[106]....
        /*0454*/ 	.word	0x00007f80


	//   ....[107]....
        /*0458*/ 	.word	0x00008080


	//   ....[108]....
        /*045c*/ 	.word	0x000080d0


	//   ....[109]....
        /*0460*/ 	.word	0x00008120


	//   ....[110]....
        /*0464*/ 	.word	0x00008170


	//   ....[111]....
        /*0468*/ 	.word	0x00008260


	//   ....[112]....
        /*046c*/ 	.word	0x000082b0


	//   ....[113]....
        /*0470*/ 	.word	0x00008300


	//   ....[114]....
        /*0474*/ 	.word	0x00008350


	//   ....[115]....
        /*0478*/ 	.word	0x000083e0


	//   ....[116]....
        /*047c*/ 	.word	0x00008480


	//   ....[117]....
        /*0480*/ 	.word	0x00008520


	//   ....[118]....
        /*0484*/ 	.word	0x000085c0


	//   ....[119]....
        /*0488*/ 	.word	0x00008660


	//   ....[120]....
        /*048c*/ 	.word	0x00008710


	//   ....[121]....
        /*0490*/ 	.word	0x00008760


	//   ....[122]....
        /*0494*/ 	.word	0x000087b0


	//   ....[123]....
        /*0498*/ 	.word	0x00008800


	//   ....[124]....
        /*049c*/ 	.word	0x00008850


	//   ....[125]....
        /*04a0*/ 	.word	0x000088a0


	//   ....[126]....
        /*04a4*/ 	.word	0x000088f0


	//   ....[127]....
        /*04a8*/ 	.word	0x00008990


	//   ....[128]....
        /*04ac*/ 	.word	0x000089e0


	//   ....[129]....
        /*04b0*/ 	.word	0x00008a30


	//   ....[130]....
        /*04b4*/ 	.word	0x00008a80


	//   ....[131]....
        /*04b8*/ 	.word	0x00008b10


	//   ....[132]....
        /*04bc*/ 	.word	0x00008ba0


	//   ....[133]....
        /*04c0*/ 	.word	0x00008bf0


	//   ....[134]....
        /*04c4*/ 	.word	0x00008c40


	//   ....[135]....
        /*04c8*/ 	.word	0x00008cd0


	//   ....[136]....
        /*04cc*/ 	.word	0x00008d60


	//   ....[137]....
        /*04d0*/ 	.word	0x00008db0


	//   ....[138]....
        /*04d4*/ 	.word	0x00008e00


	//   ....[139]....
        /*04d8*/ 	.word	0x00008e90


	//   ....[140]....
        /*04dc*/ 	.word	0x00008f20


	//   ....[141]....
        /*04e0*/ 	.word	0x00008f70


	//   ....[142]....
        /*04e4*/ 	.word	0x00008fc0


	//   ....[143]....
        /*04e8*/ 	.word	0x00009050


	//   ....[144]....
        /*04ec*/ 	.word	0x000090e0


	//   ....[145]....
        /*04f0*/ 	.word	0x00009130


	//   ....[146]....
        /*04f4*/ 	.word	0x00009180


	//   ....[147]....
        /*04f8*/ 	.word	0x00009210


	//   ....[148]....
        /*04fc*/ 	.word	0x000092b0


	//   ....[149]....
        /*0500*/ 	.word	0x00009300


	//   ....[150]....
        /*0504*/ 	.word	0x000093c0


	//   ....[151]....
        /*0508*/ 	.word	0x00009450


	//   ....[152]....
        /*050c*/ 	.word	0x000094a0


	//   ....[153]....
        /*0510*/ 	.word	0x000094f0


	//   ....[154]....
        /*0514*/ 	.word	0x00009540


	//   ....[155]....
        /*0518*/ 	.word	0x00009580


	//   ....[156]....
        /*051c*/ 	.word	0x000095d0


	//   ....[157]....
        /*0520*/ 	.word	0x00009620


	//   ....[158]....
        /*0524*/ 	.word	0x00009680


	//----- nvinfo : EIATTR_VRC_CTA_INIT_COUNT
	.align		4
.L_2003:
        /*0528*/ 	.byte	0x02, 0x4a
	.zero		1
	.zero		1


	//----- nvinfo : EIATTR_EXIT_INSTR_OFFSETS
	.align		4
        /*052c*/ 	.byte	0x04, 0x1c
        /*052e*/ 	.short	(.L_2005 - .L_2004)


	//   ....[0]....
.L_2004:
        /*0530*/ 	.word	0x000074f0


	//   ....[1]....
        /*0534*/ 	.word	0x00007a70


	//----- nvinfo : EIATTR_MAX_THREADS
	.align		4
.L_2005:
        /*0538*/ 	.byte	0x04, 0x05
        /*053a*/ 	.short	(.L_2007 - .L_2006)
.L_2006:
        /*053c*/ 	.word	0x00000040
        /*0540*/ 	.word	0x00000001
        /*0544*/ 	.word	0x00000001


	//----- nvinfo : EIATTR_CRS_STACK_SIZE
	.align		4
.L_2007:
        /*0548*/ 	.byte	0x04, 0x1e
        /*054a*/ 	.short	(.L_2009 - .L_2008)
.L_2008:
        /*054c*/ 	.word	0x00000000


	//----- nvinfo : EIATTR_CBANK_PARAM_SIZE
	.align		4
.L_2009:
        /*0550*/ 	.byte	0x03, 0x19
        /*0552*/ 	.short	0x01f0


	//----- nvinfo : EIATTR_PARAM_CBANK
	.align		4
        /*0554*/ 	.byte	0x04, 0x0a
        /*0556*/ 	.short	(.L_2011 - .L_2010)
	.align		4
.L_2010:
        /*0558*/ 	.word	index@(.nv.constant0._Z25selective_scan_bwd_kernelI32Selective_Scan_bwd_kernel_traitsILi64ELi16ELb1ELb0ELb0ELb0ELb0EfN3c107complexIfEEEEv12SSMParamsBwd)
        /*055c*/ 	.short	0x0380
        /*055e*/ 	.short	0x01f0


	//----- nvinfo : EIATTR_SW_WAR
	.align		4
.L_2011:
        /*0560*/ 	.byte	0x04, 0x36
        /*0562*/ 	.short	(.L_2013 - .L_2012)
.L_2012:
        /*0564*/ 	.word	0x00000008
.L_2013:


//--------------------- .nv.info._Z25selective_scan_bwd_kernelI32Selective_Scan_bwd_kernel_traitsILi64ELi16ELb1ELb0ELb0ELb0ELb1EfN3c107complexIfEEEEv12SSMParamsBwd --------------------------
	.section	.nv.info._Z25selective_scan_bwd_kernelI32Selective_Scan_bwd_kernel_traitsILi64ELi16ELb1ELb0ELb0ELb0ELb1EfN3c107complexIfEEEEv12SSMParamsBwd,"",@"SHT_CUDA_INFO"
	.sectionflags	@""
	.align	4


	//----- nvinfo : EIATTR_CUDA_API_VERSION
	.align		4
        /*0000*/ 	.byte	0x04, 0x37
        /*0002*/ 	.short	(.L_2015 - .L_2014)
.L_2014:
        /*0004*/ 	.word	0x00000082


	//----- nvinfo : EIATTR_KPARAM_INFO
	.align		4
.L_2015:
        /*0008*/ 	.byte	0x04, 0x17
        /*000a*/ 	.short	(.L_2017 - .L_2016)
.L_2016:
        /*000c*/ 	.word	0x00000000
        /*0010*/ 	.short	0x0000
        /*0012*/ 	.short	0x0000
        /*0014*/ 	.byte	0x00, 0xf0, 0xc1, 0x07


	//----- nvinfo : EIATTR_SPARSE_MMA_MASK
	.align		4
.L_2017:
        /*0018*/ 	.byte	0x03, 0x50
        /*001a*/ 	.short	0x0000


	//----- nvinfo : EIATTR_MAXREG_COUNT
	.align		4
        /*001c*/ 	.byte	0x03, 0x1b
        /*001e*/ 	.short	0x00ff


	//----- nvinfo : EIATTR_NUM_BARRIERS
	.align		4
        /*0020*/ 	.byte	0x02, 0x4c
        /*0022*/ 	.byte	0x01
	.zero		1


	//----- nvinfo : EIATTR_MERCURY_ISA_VERSION
	.align		4
        /*0024*/ 	.byte	0x03, 0x5f
        /*0026*/ 	.short	0x0101


	//----- nvinfo : EIATTR_COOP_GROUP_MASK_REGIDS
	.align		4
        /*0028*/ 	.byte	0x04, 0x29
        /*002a*/ 	.short	(.L_2019 - .L_2018)


	//   ....[0]....
.L_2018:
        /*002c*/ 	.word	0xffffffff


	//   ....[1]....
        /*0030*/ 	.word	0xffffffff


	//   ....[2]....
        /*0034*/ 	.word	0xffffffff


	//   ....[3]....
        /*0038*/ 	.word	0xffffffff


	//   ....[4]....
        /*003c*/ 	.word	0xffffffff


	//   ....[5]....
        /*0040*/ 	.word	0xffffffff


	//   ....[6]....
        /*0044*/ 	.word	0xffffffff


	//   ....[7]....
        /*0048*/ 	.word	0xffffffff


	//   ....[8]....
        /*004c*/ 	.word	0xffffffff


	//   ....[9]....
        /*0050*/ 	.word	0xffffffff


	//   ....[10]....
        /*0054*/ 	.word	0xffffffff


	//   ....[11]....
        /*0058*/ 	.word	0xffffffff


	//   ....[12]....
        /*005c*/ 	.word	0xffffffff


	//   ....[13]....
        /*0060*/ 	.word	0xffffffff


	//   ....[14]....
        /*0064*/ 	.word	0xffffffff


	//   ....[15]....
        /*0068*/ 	.word	0xffffffff


	//   ....[16]....
        /*006c*/ 	.word	0xffffffff


	//   ....[17]....
        /*0070*/ 	.word	0xffffffff


	//   ....[18]....
        /*0074*/ 	.word	0xffffffff


	//   ....[19]....
        /*0078*/ 	.word	0xffffffff


	//   ....[20]....
        /*007c*/ 	.word	0xffffffff


	//   ....[21]....
        /*0080*/ 	.word	0xffffffff


	//   ....[22]....
        /*0084*/ 	.word	0xffffffff


	//   ....[23]....
        /*0088*/ 	.word	0xffffffff


	//   ....[24]....
        /*008c*/ 	.word	0xffffffff


	//   ....[25]....
        /*0090*/ 	.word	0xffffffff


	//   ....[26]....
        /*0094*/ 	.word	0xffffffff


	//   ....[27]....
        /*0098*/ 	.word	0xffffffff


	//   ....[28]....
        /*009c*/ 	.word	0xffffffff


	//   ....[29]....
        /*00a0*/ 	.word	0xffffffff


	//   ....[30]....
        /*00a4*/ 	.word	0xffffffff


	//   ....[31]....
        /*00a8*/ 	.word	0xffffffff


	//   ....[32]....
        /*00ac*/ 	.word	0xffffffff


	//   ....[33]....
        /*00b0*/ 	.word	0xffffffff


	//   ....[34]....
        /*00b4*/ 	.word	0xffffffff


	//   ....[35]....
        /*00b8*/ 	.word	0xffffffff


	//   ....[36]....
        /*00bc*/ 	.word	0xffffffff


	//   ....[37]....
        /*00c0*/ 	.word	0xffffffff


	//   ....[38]....
        /*00c4*/ 	.word	0xffffffff


	//   ....[39]....
        /*00c8*/ 	.word	0xffffffff


	//   ....[40]....
        /*00cc*/ 	.word	0xffffffff


	//   ....[41]....
        /*00d0*/ 	.word	0xffffffff


	//   ....[42]....
        /*00d4*/ 	.word	0xffffffff


	//   ....[43]....
        /*00d8*/ 	.word	0xffffffff


	//   ....[44]....
        /*00dc*/ 	.word	0xffffffff


	//   ....[45]....
        /*00e0*/ 	.word	0xffffffff


	//   ....[46]....
        /*00e4*/ 	.word	0xffffffff


	//   ....[47]....
        /*00e8*/ 	.word	0xffffffff


	//   ....[48]....
        /*00ec*/ 	.word	0xffffffff


	//   ....[49]....
        /*00f0*/ 	.word	0xffffffff


	//   ....[50]....
        /*00f4*/ 	.word	0xffffffff


	//   ....[51]....
        /*00f8*/ 	.word	0xffffffff


	//   ....[52]....
        /*00fc*/ 	.word	0xffffffff


	//   ....[53]....
        /*0100*/ 	.word	0xffffffff


	//   ....[54]....
        /*0104*/ 	.word	0xffffffff


	//   ....[55]....
        /*0108*/ 	.word	0xffffffff


	//   ....[56]....
        /*010c*/ 	.word	0xffffffff


	//   ....[57]....
        /*0110*/ 	.word	0xffffffff


	//   ....[58]....
        /*0114*/ 	.word	0xffffffff


	//   ....[59]....
        /*0118*/ 	.word	0xffffffff


	//   ....[60]....
        /*011c*/ 	.word	0xffffffff


	//   ....[61]....
        /*0120*/ 	.word	0xffffffff


	//   ....[62]....
        /*0124*/ 	.word	0xffffffff


	//   ....[63]....
        /*0128*/ 	.word	0xffffffff


	//   ....[64]....
        /*012c*/ 	.word	0xffffffff


	//   ....[65]....
        /*0130*/ 	.word	0xffffffff


	//   ....[66]....
        /*0134*/ 	.word	0xffffffff


	//   ....[67]....
        /*0138*/ 	.word	0xffffffff


	//   ....[68]....
        /*013c*/ 	.word	0xffffffff


	//   ....[69]....
        /*0140*/ 	.word	0xffffffff


	//   ....[70]....
        /*0144*/ 	.word	0xffffffff


	//   ....[71]....
        /*0148*/ 	.word	0xffffffff


	//   ....[72]....
        /*014c*/ 	.word	0xffffffff


	//   ....[73]....
        /*0150*/ 	.word	0xffffffff


	//   ....[74]....
        /*0154*/ 	.word	0xffffffff


	//   ....[75]....
        /*0158*/ 	.word	0xffffffff


	//   ....[76]....
        /*015c*/ 	.word	0xffffffff


	//   ....[77]....
        /*0160*/ 	.word	0xffffffff


	//   ....[78]....
        /*0164*/ 	.word	0xffffffff


	//   ....[79]....
        /*0168*/ 	.word	0xffffffff


	//   ....[80]....
        /*016c*/ 	.word	0xffffffff


	//   ....[81]....
        /*0170*/ 	.word	0xffffffff


	//   ....[82]....
        /*0174*/ 	.word	0xffffffff


	//   ....[83]....
        /*0178*/ 	.word	0xffffffff


	//   ....[84]....
        /*017c*/ 	.word	0xffffffff


	//   ....[85]....
        /*0180*/ 	.word	0xffffffff


	//   ....[86]....
        /*0184*/ 	.word	0xffffffff


	//   ....[87]....
        /*0188*/ 	.word	0xffffffff


	//   ....[88]....
        /*018c*/ 	.word	0xffffffff


	//   ....[89]....
        /*0190*/ 	.word	0xffffffff


	//   ....[90]....
        /*0194*/ 	.word	0xffffffff


	//   ....[91]....
        /*0198*/ 	.word	0xffffffff


	//   ....[92]....
        /*019c*/ 	.word	0xffffffff


	//   ....[93]....
        /*01a0*/ 	.word	0xffffffff


	//   ....[94]....
        /*01a4*/ 	.word	0xffffffff


	//   ....[95]....
        /*01a8*/ 	.word	0xffffffff


	//   ....[96]....
        /*01ac*/ 	.word	0xffffffff


	//   ....[97]....
        /*01b0*/ 	.word	0xffffffff


	//   ....[98]....
        /*01b4*/ 	.word	0xffffffff


	//   ....[99]....
        /*01b8*/ 	.word	0x0500003e


	//   ....[100]....
        /*01bc*/ 	.word	0x0500003e


	//   ....[101]....
        /*01c0*/ 	.word	0x0500003e


	//   ....[102]....
        /*01c4*/ 	.word	0x0500003e


	//   ....[103]....
        /*01c8*/ 	.word	0x0500003e


	//   ....[104]....
        /*01cc*/ 	.word	0x0500003e


	//   ....[105]....
        /*01d0*/ 	.word	0x0500003e


	//   ....[106]....
        /*01d4*/ 	.word	0x0500003e


	//   ....[107]....
        /*01d8*/ 	.word	0x0500003e


	//   ....[108]....
        /*01dc*/ 	.word	0x0500003e


	//   ....[109]....
        /*01e0*/ 	.word	0x0500003e


	//   ....[110]....
        /*01e4*/ 	.word	0x0500003e


	//   ....[111]....
        /*01e8*/ 	.word	0x0500003e


	//   ....[112]....
        /*01ec*/ 	.word	0x0500003e


	//   ....[113]....
        /*01f0*/ 	.word	0x0500003e


	//   ....[114]....
        /*01f4*/ 	.word	0x0500003e


	//   ....[115]....
        /*01f8*/ 	.word	0x0500003e


	//   ....[116]....
        /*01fc*/ 	.word	0x0500003e


	//   ....[117]....
        /*0200*/ 	.word	0x0500003e


	//   ....[118]....
        /*0204*/ 	.word	0x0500003e


	//   ....[119]....
        /*0208*/ 	.word	0x0500003e


	//   ....[120]....
        /*020c*/ 	.word	0x0500003e


	//   ....[121]....
        /*0210*/ 	.word	0x0500003e


	//   ....[122]....
        /*0214*/ 	.word	0x0500003e


	//   ....[123]....
        /*0218*/ 	.word	0x0500003e


	//   ....[124]....
        /*021c*/ 	.word	0x0500003e


	//   ....[125]....
        /*0220*/ 	.word	0x0500003e


	//   ....[126]....
        /*0224*/ 	.word	0x0500003e


	//   ....[127]....
        /*0228*/ 	.word	0x0500003e


	//   ....[128]....
        /*022c*/ 	.word	0x0500003e


	//   ....[129]....
        /*0230*/ 	.word	0x0500003e


	//   ....[130]....
        /*0234*/ 	.word	0x0500003e


	//   ....[131]....
        /*0238*/ 	.word	0x0500003e


	//   ....[132]....
        /*023c*/ 	.word	0x0500003e


	//   ....[133]....
        /*0240*/ 	.word	0x0500003e


	//   ....[134]....
        /*0244*/ 	.word	0x0500003e


	//   ....[135]....
        /*0248*/ 	.word	0x0500003e


	//   ....[136]....
        /*024c*/ 	.word	0x0500003e


	//   ....[137]....
        /*0250*/ 	.word	0x0500003e


	//   ....[138]....
        /*0254*/ 	.word	0x0500003e


	//   ....[139]....
        /*0258*/ 	.word	0x0500003e


	//   ....[140]....
        /*025c*/ 	.word	0x0500003e


	//   ....[141]....
        /*0260*/ 	.word	0x0500003e


	//   ....[142]....
        /*0264*/ 	.word	0x0500003e


	//   ....[143]....
        /*0268*/ 	.word	0x0500003e


	//   ....[144]....
        /*026c*/ 	.word	0x0500003e


	//   ....[145]....
        /*0270*/ 	.word	0x0500003e


	//   ....[146]....
        /*0274*/ 	.word	0x0500003e


	//   ....[147]....
        /*0278*/ 	.word	0x0500003e


	//   ....[148]....
        /*027c*/ 	.word	0x0500003e


	//   ....[149]....
        /*0280*/ 	.word	0x0500003e


	//   ....[150]....
        /*0284*/ 	.word	0x0500003e


	//   ....[151]....
        /*0288*/ 	.word	0x0500003e


	//   ....[152]....
        /*028c*/ 	.word	0x0500003e


	//   ....[153]....
        /*0290*/ 	.word	0x0500003e


	//   ....[154]....
        /*0294*/ 	.word	0x0500003e


	//   ....[155]....
        /*0298*/ 	.word	0x0500003e


	//   ....[156]....
        /*029c*/ 	.word	0x0500003e


	//   ....[157]....
        /*02a0*/ 	.word	0x0500003e


	//   ....[158]....
        /*02a4*/ 	.word	0x0500003e


	//   ....[159]....
        /*02a8*/ 	.word	0x0500003e


	//   ....[160]....
        /*02ac*/ 	.word	0x0500003e


	//   ....[161]....
        /*02b0*/ 	.word	0x0500003e


	//   ....[162]....
        /*02b4*/ 	.word	0x0500003e


	//----- nvinfo : EIATTR_COOP_GROUP_INSTR_OFFSETS
	.align		4
.L_2019:
        /*02b8*/ 	.byte	0x04, 0x28
        /*02ba*/ 	.short	(.L_2021 - .L_2020)


	//   ....[0]....
.L_2020:
        /*02bc*/ 	.word	0x00000840


	//   ....[1]....
        /*02c0*/ 	.word	0x00000950


	//   ....[2]....
        /*02c4*/ 	.word	0x00000b10


	//   ....[3]....
        /*02c8*/ 	.word	0x00000dc0


	//   ....[4]....
        /*02cc*/ 	.word	0x000013f0


	//   ....[5]....
        /*02d0*/ 	.word	0x00001a80


	//   ....[6]....
        /*02d4*/ 	.word	0x00001d70


	//   ....[7]....
        /*02d8*/ 	.word	0x00003c70


	//   ....[8]....
        /*02dc*/ 	.word	0x00003c80


	//   ....[9]....
        /*02e0*/ 	.word	0x00003c90


	//   ....[10]....
        /*02e4*/ 	.word	0x00003ca0


	//   ....[11]....
        /*02e8*/ 	.word	0x00003d40


	//   ....[12]....
        /*02ec*/ 	.word	0x00003d60


	//   ....[13]....
        /*02f0*/ 	.word	0x00003d70


	//   ....[14]....
        /*02f4*/ 	.word	0x00003d80


	//   ....[15]....
        /*02f8*/ 	.word	0x00003e20


	//   ....[16]....
        /*02fc*/ 	.word	0x00003e40


	//   ....[17]....
        /*0300*/ 	.word	0x00003e50


	//   ....[18]....
        /*0304*/ 	.word	0x00003e60


	//   ....[19]....
        /*0308*/ 	.word	0x00003f00


	//   ....[20]....
        /*030c*/ 	.word	0x00003f20


	//   ....[21]....
        /*0310*/ 	.word	0x00003f30


	//   ....[22]....
        /*0314*/ 	.word	0x00003f40


	//   ....[23]....
        /*0318*/ 	.word	0x00003ff0


	//   ....[24]....
        /*031c*/ 	.word	0x00004000


	//   ....[25]....
        /*0320*/ 	.word	0x00004010


	//   ....[26]....
        /*0324*/ 	.word	0x00004020


	//   ....[27]....
        /*0328*/ 	.word	0x00004180


	//   ....[28]....
        /*032c*/ 	.word	0x00004190


	//   ....[29]....
        /*0330*/ 	.word	0x000041a0


	//   ....[30]....
        /*0334*/ 	.word	0x000041b0


	//   ....[31]....
        /*0338*/ 	.word	0x000041c0


	//   ....[32]....
        /*033c*/ 	.word	0x000041d0


	//   ....[33]....
        /*0340*/ 	.word	0x000041e0


	//   ....[34]....
        /*0344*/ 	.word	0x000041f0


	//   ....[35]....
        /*0348*/ 	.word	0x000054a0


	//   ....[36]....
        /*034c*/ 	.word	0x000054b0


	//   ....[37]....
        /*0350*/ 	.word	0x000054c0


	//   ....[38]....
        /*0354*/ 	.word	0x000054d0


	//   ....[39]....
        /*0358*/ 	.word	0x000055e0


	//   ....[40]....
        /*035c*/ 	.word	0x000055f0


	//   ....[41]....
        /*0360*/ 	.word	0x00005600


	//   ....[42]....
        /*0364*/ 	.word	0x00005610


	//   ....[43]....
        /*0368*/ 	.word	0x00005720


	//   ....[44]....
        /*036c*/ 	.word	0x00005730


	//   ....[45]....
        /*0370*/ 	.word	0x00005740


	//   ....[46]....
        /*0374*/ 	.word	0x00005750


	//   ....[47]....
        /*0378*/ 	.word	0x00005860


	//   ....[48]....
        /*037c*/ 	.word	0x00005870


	//   ....[49]....
        /*0380*/ 	.word	0x00005880


	//   ....[50]....
        /*0384*/ 	.word	0x00005890


	//   ....[51]....
        /*0388*/ 	.word	0x000059a0


	//   ....[52]....
        /*038c*/ 	.word	0x000059b0


	//   ....[53]....
        /*0390*/ 	.word	0x000059c0


	//   ....[54]....
        /*0394*/ 	.word	0x000059d0


	//   ....[55]....
        /*0398*/ 	.word	0x00005ae0


	//   ....[56]....
        /*039c*/ 	.word	0x00005af0


	//   ....[57]....
        /*03a0*/ 	.word	0x00005b00


	//   ....[58]....
        /*03a4*/ 	.word	0x00005b10


	//   ....[59]....
        /*03a8*/ 	.word	0x00005b20


	//   ....[60]....
        /*03ac*/ 	.word	0x00005b30


	//   ....[61]....
        /*03b0*/ 	.word	0x00005b40


	//   ....[62]....
        /*03b4*/ 	.word	0x00005b70


	//   ....[63]....
        /*03b8*/ 	.word	0x00005bb0


	//   ....[64]....
        /*03bc*/ 	.word	0x00005bf0


	//   ....[65]....
        /*03c0*/ 	.word	0x00005c20


	//   ....[66]....
        /*03c4*/ 	.word	0x00005c40


	//   ....[67]....
        /*03c8*/ 	.word	0x00007120


	//   ....[68]....
        /*03cc*/ 	.word	0x000071c0


	//   ....[69]....
        /*03d0*/ 	.word	0x00007200


	//   ....[70]....
        /*03d4*/ 	.word	0x00007240


	//   ....[71]....
        /*03d8*/ 	.word	0x00007350


	//   ....[72]....
        /*03dc*/ 	.word	0x00007390


	//   ....[73]....
        /*03e0*/ 	.word	0x000073d0


	//   ....[74]....
        /*03e4*/ 	.word	0x00007410


	//   ....[75]....
        /*03e8*/ 	.word	0x00007520


	//   ....[76]....
        /*03ec*/ 	.word	0x000075a0


	//   ....[77]....
        /*03f0*/ 	.word	0x000075e0


	//   ....[78]....
        /*03f4*/ 	.word	0x00007620


	//   ....[79]....
        /*03f8*/ 	.word	0x00007740


	//   ....[80]....
        /*03fc*/ 	.word	0x00007780


	//   ....[81]....
        /*0400*/ 	.word	0x000077c0


	//   ....[82]....
        /*0404*/ 	.word	0x00007800


	//   ....[83]....
        /*0408*/ 	.word	0x00007910


	//   ....[84]....
        /*040c*/ 	.word	0x00007930


	//   ....[85]....
        /*0410*/ 	.word	0x00007950


	//   ....[86]....
        /*0414*/ 	.word	0x00007960


	//   ....[87]....
        /*0418*/ 	.word	0x00007e90


	//   ....[88]....
        /*041c*/ 	.word	0x00008110


	//   ....[89]....
        /*0420*/ 	.word	0x000082d0


	//   ....[90]....
        /*0424*/ 	.word	0x00008320


	//   ....[91]....
        /*0428*/ 	.word	0x00008380


	//   ....[92]....
        /*042c*/ 	.word	0x000083d0


	//   ....[93]....
        /*0430*/ 	.word	0x000083f0


	//   ....[94]....
        /*0434*/ 	.word	0x00008560


	//   ....[95]....
        /*0438*/ 	.word	0x000085a0


	//   ....[96]....
        /*043c*/ 	.word	0x00008600


	//   ....[97]....
        /*0440*/ 	.word	0x00008650


	//   ....[98]....
        /*0444*/ 	.word	0x00008670


	//   ....[99]....
        /*0448*/ 	.word	0x00008d60


	//   ....[100]....
        /*044c*/ 	.word	0x00008db0


	//   ....[101]....
        /*0450*/ 	.word	0x00008e00


	//   ....[102]....
        /*0454*/ 	.word	0x00008e50


	//   ....[103]....
        /*0458*/ 	.word	0x00008f40


	//   ....[104]....
        /*045c*/ 	.word	0x00008f90


	//   ....[105]....
        /*0460*/ 	.word	0x00008fe0


	//   ....[106]....
        /*0464*/ 	.word	0x00009030


	//   ....[107]....
        /*0468*/ 	.word	0x00009120


	//   ....[108]....
        /*046c*/ 	.word	0x00009170


	//   ....[109]....
        /*0470*/ 	.word	0x000091c0


	//   ....[110]....
        /*0474*/ 	.word	0x00009210


	//   ....[111]....
        /*0478*/ 	.word	0x00009300


	//   ....[112]....
        /*047c*/ 	.word	0x00009350


	//   ....[113]....
        /*0480*/ 	.word	0x000093a0


	//   ....[114]....
        /*0484*/ 	.word	0x000093f0


	//   ....[115]....
        /*0488*/ 	.word	0x000094e0


	//   ....[116]....
        /*048c*/ 	.word	0x00009530


	//   ....[117]....
        /*0490*/ 	.word	0x00009580


	//   ....[118]....
        /*0494*/ 	.word	0x000095d0


	//   ....[119]....
        /*0498*/ 	.word	0x00009660


	//   ....[120]....
        /*049c*/ 	.word	0x00009700


	//   ....[121]....
        /*04a0*/ 	.word	0x000097a0


	//   ....[122]....
        /*04a4*/ 	.word	0x00009840


	//   ....[123]....
        /*04a8*/ 	.word	0x000098e0


	//   ....[124]....
        /*04ac*/ 	.word	0x00009990


	//   ....[125]....
        /*04b0*/ 	.word	0x000099e0


	//   ....[126]....
        /*04b4*/ 	.word	0x00009a30


	//   ....[127]....
        /*04b8*/ 	.word	0x00009a80


	//   ....[128]....
        /*04bc*/ 	.word	0x00009ad0


	//   ....[129]....
        /*04c0*/ 	.word	0x00009b20


	//   ....[130]....
        /*04c4*/ 	.word	0x00009b70


	//   ....[131]....
        /*04c8*/ 	.word	0x00009c00


	//   ....[132]....
        /*04cc*/ 	.word	0x00009c50


	//   ....[133]....
        /*04d0*/ 	.word	0x00009ca0


	//   ....[134]....
        /*04d4*/ 	.word	0x00009cf0


	//   ....[135]....
        /*04d8*/ 	.word	0x00009d80


	//   ....[136]....
        /*04dc*/ 	.word	0x00009e10


	//   ....[137]....
        /*04e0*/ 	.word	0x00009e60


	//   ....[138]....
        /*04e4*/ 	.word	0x00009eb0


	//   ....[139]....
        /*04e8*/ 	.word	0x00009f40


	//   ....[140]....
        /*04ec*/ 	.word	0x00009fd0


	//   ....[141]....
        /*04f0*/ 	.word	0x0000a020


	//   ....[142]....
        /*04f4*/ 	.word	0x0000a070


	//   ....[143]....
        /*04f8*/ 	.word	0x0000a100


	//   ....[144]....
        /*04fc*/ 	.word	0x0000a190


	//   ....[145]....
        /*0500*/ 	.word	0x0000a1e0


	//   ....[146]....
        /*0504*/ 	.word	0x0000a230


	//   ....[147]....
        /*0508*/ 	.word	0x0000a2c0


	//   ....[148]....
        /*050c*/ 	.word	0x0000a350


	//   ....[149]....
        /*0510*/ 	.word	0x0000a3a0


	//   ....[150]....
        /*0514*/ 	.word	0x0000a3f0


	//   ....[151]....
        /*0518*/ 	.word	0x0000a480


	//   ....[152]....
        /*051c*/ 	.word	0x0000a520


	//   ....[153]....
        /*0520*/ 	.word	0x0000a570


	//   ....[154]....
        /*0524*/ 	.word	0x0000a640


	//   ....[155]....
        /*0528*/ 	.word	0x0000a6c0


	//   ....[156]....
        /*052c*/ 	.word	0x0000a710


	//   ....[157]....
        /*0530*/ 	.word	0x0000a760


	//   ....[158]....
        /*0534*/ 	.word	0x0000a7b0


	//   ....[159]....
        /*0538*/ 	.word	0x0000a7f0


	//   ....[160]....
        /*053c*/ 	.word	0x0000a840


	//   ....[161]....
        /*0540*/ 	.word	0x0000a890


	//   ....[162]....
        /*0544*/ 	.word	0x0000a8f0


	//----- nvinfo : EIATTR_VRC_CTA_INIT_COUNT
	.align		4
.L_2021:
        /*0548*/ 	.byte	0x02, 0x4a
	.zero		1
	.zero		1


	//----- nvinfo : EIATTR_EXIT_INSTR_OFFSETS
	.align		4
        /*054c*/ 	.byte	0x04, 0x1c
        /*054e*/ 	.short	(.L_2023 - .L_2022)


	//   ....[0]....
.L_2022:
        /*0550*/ 	.word	0x00008780


	//   ....[1]....
        /*0554*/ 	.word	0x00008d00


	//----- nvinfo : EIATTR_MAX_THREADS
	.align		4
.L_2023:
        /*0558*/ 	.byte	0x04, 0x05
        /*055a*/ 	.short	(.L_2025 - .L_2024)
.L_2024:
        /*055c*/ 	.word	0x00000040
        /*0560*/ 	.word	0x00000001
        /*0564*/ 	.word	0x00000001


	//----- nvinfo : EIATTR_CRS_STACK_SIZE
	.align		4
.L_2025:
        /*0568*/ 	.byte	0x04, 0x1e
        /*056a*/ 	.short	(.L_2027 - .L_2026)
.L_2026:
        /*056c*/ 	.word	0x00000000


	//----- nvinfo : EIATTR_CBANK_PARAM_SIZE
	.align		4
.L_2027:
        /*0570*/ 	.byte	0x03, 0x19
        /*0572*/ 	.short	0x01f0


	//----- nvinfo : EIATTR_PARAM_CBANK
	.align		4
        /*0574*/ 	.byte	0x04, 0x0a
        /*0576*/ 	.short	(.L_2029 - .L_2028)
	.align		4
.L_2028:
        /*0578*/ 	.word	index@(.nv.constant0._Z25selective_scan_bwd_kernelI32Selective_Scan_bwd_kernel_traitsILi64ELi16ELb1ELb0ELb0ELb0ELb1EfN3c107complexIfEEEEv12SSMParamsBwd)
        /*057c*/ 	.short	0x0380
        /*057e*/ 	.short	0x01f0


	//----- nvinfo : EIATTR_SW_WAR
	.align		4
.L_2029:
        /*0580*/ 	.byte	0x04, 0x36
        /*0582*/ 	.short	(.L_2031 - .L_2030)
.L_2030:
        /*0584*/ 	.word	0x00000008
.L_2031:


//--------------------- .nv.info._Z25selective_scan_bwd_kernelI32Selective_Scan_bwd_kernel_traitsILi64ELi16ELb1ELb0ELb0ELb1ELb0EfN3c107complexIfEEEEv12SSMParamsBwd --------------------------
	.section	.nv.info._Z25selective_scan_bwd_kernelI32Selective_Scan_bwd_kernel_traitsILi64ELi16ELb1ELb0ELb0ELb1ELb0EfN3c107complexIfEEEEv12SSMParamsBwd,"",@"SHT_CUDA_INFO"
	.sectionflags	@""
	.align	4


	//----- nvinfo : EIATTR_CUDA_API_VERSION
	.align		4
        /*0000*/ 	.byte	0x04, 0x37
        /*0002*/ 	.short	(.L_2033 - .L_2032)
.L_2032:
        /*0004*/ 	.word	0x00000082


	//----- nvinfo : EIATTR_KPARAM_INFO
	.align		4
.L_2033:
        /*0008*/ 	.byte	0x04, 0x17
        /*000a*/ 	.short	(.L_2035 - .L_2034)
.L_2034:
        /*000c*/ 	.word	0x00000000
        /*0010*/ 	.short	0x0000
        /*0012*/ 	.short	0x0000
        /*0014*/ 	.byte	0x00, 0xf0, 0xc1, 0x07


	//----- nvinfo : EIATTR_SPARSE_MMA_MASK
	.align		4
.L_2035:
        /*0018*/ 	.byte	0x03, 0x50
        /*001a*/ 	.short	0x0000


	//----- nvinfo : EIATTR_MAXREG_COUNT
	.align		4
        /*001c*/ 	.byte	0x03, 0x1b
        /*001e*/ 	.short	0x00ff


	//----- nvinfo : EIATTR_NUM_BARRIERS
	.align		4
        /*0020*/ 	.byte	0x02, 0x4c
        /*0022*/ 	.byte	0x01
	.zero		1


	//----- nvinfo : EIATTR_MERCURY_ISA_VERSION
	.align		4
        /*0024*/ 	.byte	0x03, 0x5f
        /*0026*/ 	.short	0x0101


	//----- nvinfo : EIATTR_COOP_GROUP_MASK_REGIDS
	.align		4
        /*0028*/ 	.byte	0x04, 0x29
        /*002a*/ 	.short	(.L_2037 - .L_2036)


	//   ....[0]....
.L_2036:
        /*002c*/ 	.word	0xffffffff


	//   ....[1]....
        /*0030*/ 	.word	0xffffffff


	//   ....[2]....
        /*0034*/ 	.word	0xffffffff


	//   ....[3]....
        /*0038*/ 	.word	0xffffffff


	//   ....[4]....
        /*003c*/ 	.word	0xffffffff


	//   ....[5]....
        /*0040*/ 	.word	0xffffffff


	//   ....[6]....
        /*0044*/ 	.word	0xffffffff


	//   ....[7]....
        /*0048*/ 	.word	0xffffffff


	//   ....[8]....
        /*004c*/ 	.word	0xffffffff


	//   ....[9]....
        /*0050*/ 	.word	0xffffffff


	//   ....[10]....
        /*0054*/ 	.word	0xffffffff


	//   ....[11]....
        /*0058*/ 	.word	0xffffffff


	//   ....[12]....
        /*005c*/ 	.word	0xffffffff


	//   ....[13]....
        /*0060*/ 	.word	0xffffffff


	//   ....[14]....
        /*0064*/ 	.word	0xffffffff


	//   ....[15]....
        /*0068*/ 	.word	0xffffffff


	//   ....[16]....
        /*006c*/ 	.word	0xffffffff


	//   ....[17]....
        /*0070*/ 	.word	0xffffffff


	//   ....[18]....
        /*0074*/ 	.word	0xffffffff


	//   ....[19]....
        /*0078*/ 	.word	0xffffffff


	//   ....[20]....
        /*007c*/ 	.word	0xffffffff


	//   ....[21]....
        /*0080*/ 	.word	0xffffffff


	//   ....[22]....
        /*0084*/ 	.word	0xffffffff


	//   ....[23]....
        /*0088*/ 	.word	0xffffffff


	//   ....[24]....
        /*008c*/ 	.word	0xffffffff


	//   ....[25]....
        /*0090*/ 	.word	0xffffffff


	//   ....[26]....
        /*0094*/ 	.word	0xffffffff


	//   ....[27]....
        /*0098*/ 	.word	0xffffffff


	//   ....[28]....
        /*009c*/ 	.word	0xffffffff


	//   ....[29]....
        /*00a0*/ 	.word	0xffffffff


	//   ....[30]....
        /*00a4*/ 	.word	0xffffffff


	//   ....[31]....
        /*00a8*/ 	.word	0xffffffff


	//   ....[32]....
        /*00ac*/ 	.word	0xffffffff


	//   ....[33]....
        /*00b0*/ 	.word	0xffffffff


	//   ....[34]....
        /*00b4*/ 	.word	0xffffffff


	//   ....[35]....
        /*00b8*/ 	.word	0xffffffff


	//   ....[36]....
        /*00bc*/ 	.word	0xffffffff


	//   ....[37]....
        /*00c0*/ 	.word	0xffffffff


	//   ....[38]....
        /*00c4*/ 	.word	0xffffffff


	//   ....[39]....
        /*00c8*/ 	.word	0xffffffff


	//   ....[40]....
        /*00cc*/ 	.word	0xffffffff


	//   ....[41]....
        /*00d0*/ 	.word	0xffffffff


	//   ....[42]....
        /*00d4*/ 	.word	0xffffffff


	//   ....[43]....
        /*00d8*/ 	.word	0xffffffff


	//   ....[44]....
        /*00dc*/ 	.word	0xffffffff


	//   ....[45]....
        /*00e0*/ 	.word	0xffffffff


	//   ....[46]....
        /*00e4*/ 	.word	0xffffffff


	//   ....[47]....
        /*00e8*/ 	.word	0xffffffff


	//   ....[48]....
        /*00ec*/ 	.word	0xffffffff


	//   ....[49]....
        /*00f0*/ 	.word	0xffffffff


	//   ....[50]....
        /*00f4*/ 	.word	0xffffffff


	//   ....[51]....
        /*00f8*/ 	.word	0xffffffff


	//   ....[52]....
        /*00fc*/ 	.word	0xffffffff


	//   ....[53]....
        /*0100*/ 	.word	0xffffffff


	//   ....[54]....
        /*0104*/ 	.word	0xffffffff


	//   ....[55]....
        /*0108*/ 	.word	0xffffffff


	//   ....[56]....
        /*010c*/ 	.word	0xffffffff


	//   ....[57]....
        /*0110*/ 	.word	0xffffffff


	//   ....[58]....
        /*0114*/ 	.word	0xffffffff


	//   ....[59]....
        /*0118*/ 	.word	0xffffffff


	//   ....[60]....
        /*011c*/ 	.word	0xffffffff


	//   ....[61]....
        /*0120*/ 	.word	0xffffffff


	//   ....[62]....
        /*0124*/ 	.word	0xffffffff


	//   ....[63]....
        /*0128*/ 	.word	0xffffffff


	//   ....[64]....
        /*012c*/ 	.word	0xffffffff


	//   ....[65]....
        /*0130*/ 	.word	0xffffffff


	//   ....[66]....
        /*0134*/ 	.word	0xffffffff


	//   ....[67]....
        /*0138*/ 	.word	0xffffffff


	//   ....[68]....
        /*013c*/ 	.word	0xffffffff


	//   ....[69]....
        /*0140*/ 	.word	0xffffffff


	//   ....[70]....
        /*0144*/ 	.word	0xffffffff


	//   ....[71]....
        /*0148*/ 	.word	0xffffffff


	//   ....[72]....
        /*014c*/ 	.word	0xffffffff


	//   ....[73]....
        /*0150*/ 	.word	0xffffffff


	//   ....[74]....
        /*0154*/ 	.word	0xffffffff


	//   ....[75]....
        /*0158*/ 	.word	0xffffffff


	//   ....[76]....
        /*015c*/ 	.word	0xffffffff


	//   ....[77]....
        /*0160*/ 	.word	0xffffffff


	//   ....[78]....
        /*0164*/ 	.word	0xffffffff


	//   ....[79]....
        /*0168*/ 	.word	0xffffffff


	//   ....[80]....
        /*016c*/ 	.word	0xffffffff


	//   ....[81]....
        /*0170*/ 	.word	0xffffffff


	//   ....[82]....
        /*0174*/ 	.word	0xffffffff


	//   ....[83]....
        /*0178*/ 	.word	0xffffffff


	//   ....[84]....
        /*017c*/ 	.word	0xffffffff


	//   ....[85]....
        /*0180*/ 	.word	0xffffffff


	//   ....[86]....
        /*0184*/ 	.word	0xffffffff


	//   ....[87]....
        /*0188*/ 	.word	0xffffffff


	//   ....[88]....
        /*018c*/ 	.word	0xffffffff


	//   ....[89]....
        /*0190*/ 	.word	0xffffffff


	//   ....[90]....
        /*0194*/ 	.word	0xffffffff


	//   ....[91]....
        /*0198*/ 	.word	0xffffffff


	//   ....[92]....
        /*019c*/ 	.word	0xffffffff


	//   ....[93]....
        /*01a0*/ 	.word	0xffffffff


	//   ....[94]....
        /*01a4*/ 	.word	0xffffffff


	//   ....[95]....
        /*01a8*/ 	.word	0xffffffff


	//   ....[96]....
        /*01ac*/ 	.word	0x0500003f


	//   ....[97]....
        /*01b0*/ 	.word	0x0500003f


	//   ....[98]....
        /*01b4*/ 	.word	0x0500003f


	//   ....[99]....
        /*01b8*/ 	.word	0x0500003f


	//   ....[100]....
        /*01bc*/ 	.word	0x0500003f


	//   ....[101]....
        /*01c0*/ 	.word	0x0500003f


	//   ....[102]....
        /*01c4*/ 	.word	0x0500003f


	//   ....[103]....
        /*01c8*/ 	.word	0x0500003f


	//   ....[104]....
        /*01cc*/ 	.word	0x0500003f


	//   ....[105]....
        /*01d0*/ 	.word	0x0500003f


	//   ....[106]....
        /*01d4*/ 	.word	0x0500003f


	//   ....[107]....
        /*01d8*/ 	.word	0x0500003f


	//   ....[108]....
        /*01dc*/ 	.word	0x0500003f


	//   ....[109]....
        /*01e0*/ 	.word	0x0500003f


	//   ....[110]....
        /*01e4*/ 	.word	0x0500003f


	//   ....[111]....
        /*01e8*/ 	.word	0x0500003f


	//   ....[112]....
        /*01ec*/ 	.word	0x0500003f


	//   ....[113]....
        /*01f0*/ 	.word	0x0500003f


	//   ....[114]....
        /*01f4*/ 	.word	0x0500003f


	//   ....[115]....
        /*01f8*/ 	.word	0x0500003f


	//   ....[116]....
        /*01fc*/ 	.word	0x0500003f


	//   ....[117]....
        /*0200*/ 	.word	0x0500003f


	//   ....[118]....
        /*0204*/ 	.word	0x0500003f


	//   ....[119]....
        /*0208*/ 	.word	0x0500003f


	//   ....[120]....
        /*020c*/ 	.word	0x0500003f


	//   ....[121]....
        /*0210*/ 	.word	0x0500003f


	//   ....[122]....
        /*0214*/ 	.word	0x0500003f


	//   ....[123]....
        /*0218*/ 	.word	0x0500003f


	//   ....[124]....
        /*021c*/ 	.word	0x0500003f


	//   ....[125]....
        /*0220*/ 	.word	0x0500003f


	//   ....[126]....
        /*0224*/ 	.word	0x0500003f


	//   ....[127]....
        /*0228*/ 	.word	0x0500003f


	//   ....[128]....
        /*022c*/ 	.word	0x0500003f


	//   ....[129]....
        /*0230*/ 	.word	0x0500003f


	//   ....[130]....
        /*0234*/ 	.word	0x0500003f


	//   ....[131]....
        /*0238*/ 	.word	0x0500003f


	//   ....[132]....
        /*023c*/ 	.word	0x0500003f


	//   ....[133]....
        /*0240*/ 	.word	0x0500003f


	//   ....[134]....
        /*0244*/ 	.word	0x0500003f


	//   ....[135]....
        /*0248*/ 	.word	0x0500003f


	//   ....[136]....
        /*024c*/ 	.word	0x0500003f


	//   ....[137]....
        /*0250*/ 	.word	0x0500003f


	//   ....[138]....
        /*0254*/ 	.word	0x0500003f


	//   ....[139]....
        /*0258*/ 	.word	0x0500003f


	//   ....[140]....
        /*025c*/ 	.word	0x0500003f


	//   ....[141]....
        /*0260*/ 	.word	0x0500003f


	//   ....[142]....
        /*0264*/ 	.word	0x0500003f


	//   ....[143]....
        /*0268*/ 	.word	0x0500003f


	//   ....[144]....
        /*026c*/ 	.word	0x0500003f


	//   ....[145]....
        /*0270*/ 	.word	0x0500003f


	//   ....[146]....
        /*0274*/ 	.word	0x0500003f


	//   ....[147]....
        /*0278*/ 	.word	0x0500003f


	//   ....[148]....
        /*027c*/ 	.word	0x0500003f


	//   ....[149]....
        /*0280*/ 	.word	0x0500003f


	//   ....[150]....
        /*0284*/ 	.word	0x0500003f


	//   ....[151]....
        /*0288*/ 	.word	0x0500003f


	//   ....[152]....
        /*028c*/ 	.word	0x0500003f


	//   ....[153]....
        /*0290*/ 	.word	0x0500003f


	//   ....[154]....
        /*0294*/ 	.word	0x0500003f


	//   ....[155]....
        /*0298*/ 	.word	0x0500003f


	//   ....[156]....
        /*029c*/ 	.word	0x0500003f


	//   ....[157]....
        /*02a0*/ 	.word	0x0500003f


	//   ....[158]....
        /*02a4*/ 	.word	0x0500003f


	//   ....[159]....
        /*02a8*/ 	.word	0x0500003f


	//----- nvinfo : EIATTR_COOP_GROUP_INSTR_OFFSETS
	.align		4
.L_2037:
        /*02ac*/ 	.byte	0x04, 0x28
        /*02ae*/ 	.short	(.L_2039 - .L_2038)


	//   ....[0]....
.L_2038:
        /*02b0*/ 	.word	0x00000810


	//   ....[1]....
        /*02b4*/ 	.word	0x00000920


	//   ....[2]....
        /*02b8*/ 	.word	0x00000ae0


	//   ....[3]....
        /*02bc*/ 	.word	0x00004bd0


	//   ....[4]....
        /*02c0*/ 	.word	0x00004be0


	//   ....[5]....
        /*02c4*/ 	.word	0x00004bf0


	//   ....[6]....
        /*02c8*/ 	.word	0x00004c00


	//   ....[7]....
        /*02cc*/ 	.word	0x00004c90


	//   ....[8]....
        /*02d0*/ 	.word	0x00004cc0


	//   ....[9]....
        /*02d4*/ 	.word	0x00004cd0


	//   ....[10]....
        /*02d8*/ 	.word	0x00004ce0


	//   ....[11]....
        /*02dc*/ 	.word	0x00004d70


	//   ....[12]....
        /*02e0*/ 	.word	0x00004da0


	//   ....[13]....
        /*02e4*/ 	.word	0x00004db0


	//   ....[14]....
        /*02e8*/ 	.word	0x00004dc0


	//   ....[15]....
        /*02ec*/ 	.word	0x00004e60


	//   ....[16]....
        /*02f0*/ 	.word	0x00004e80


	//   ....[17]....
        /*02f4*/ 	.word	0x00004e90


	//   ....[18]....
        /*02f8*/ 	.word	0x00004ea0


	//   ....[19]....
        /*02fc*/ 	.word	0x00004f50


	//   ....[20]....
        /*0300*/ 	.word	0x00004f60


	//   ....[21]....
        /*0304*/ 	.word	0x00004f70


	//   ....[22]....
        /*0308*/ 	.word	0x00004f80


	//   ....[23]....
        /*030c*/ 	.word	0x000050e0


	//   ....[24]....
        /*0310*/ 	.word	0x000050f0


	//   ....[25]....
        /*0314*/ 	.word	0x00005100


	//   ....[26]....
        /*0318*/ 	.word	0x00005110


	//   ....[27]....
        /*031c*/ 	.word	0x00005120


	//   ....[28]....
        /*0320*/ 	.word	0x00005130


	//   ....[29]....
        /*0324*/ 	.word	0x00005140


	//   ....[30]....
        /*0328*/ 	.word	0x00005150


	//   ....[31]....
        /*032c*/ 	.word	0x00006400


	//   ....[32]....
        /*0330*/ 	.word	0x00006410


	//   ....[33]....
        /*0334*/ 	.word	0x00006420


	//   ....[34]....
        /*0338*/ 	.word	0x00006430


	//   ....[35]....
        /*033c*/ 	.word	0x00006540


	//   ....[36]....
        /*0340*/ 	.word	0x00006550


	//   ....[37]....
        /*0344*/ 	.word	0x00006560


	//   ....[38]....
        /*0348*/ 	.word	0x00006570


	//   ....[39]....
        /*034c*/ 	.word	0x00006680


	//   ....[40]....
        /*0350*/ 	.word	0x00006690


	//   ....[41]....
        /*0354*/ 	.word	0x000066a0


	//   ....[42]....
        /*0358*/ 	.word	0x000066b0


	//   ....[43]....
        /*035c*/ 	.word	0x000067c0


	//   ....[44]....
        /*0360*/ 	.word	0x000067d0


	//   ....[45]....
        /*0364*/ 	.word	0x000067e0


	//   ....[46]....
        /*0368*/ 	.word	0x000067f0


	//   ....[47]....
        /*036c*/ 	.word	0x00006900


	//   ....[48]....
        /*0370*/ 	.word	0x00006910


	//   ....[49]....
        /*0374*/ 	.word	0x00006920


	//   ....[50]....
        /*0378*/ 	.word	0x00006930


	//   ....[51]....
        /*037c*/ 	.word	0x00006a40


	//   ....[52]....
        /*0380*/ 	.word	0x00006a50


	//   ....[53]....
        /*0384*/ 	.word	0x00006a60


	//   ....[54]....
        /*0388*/ 	.word	0x00006a70


	//   ....[55]....
        /*038c*/ 	.word	0x00006a80


	//   ....[56]....
        /*0390*/ 	.word	0x00006a90


	//   ....[57]....
        /*0394*/ 	.word	0x00006aa0


	//   ....[58]....
        /*0398*/ 	.word	0x00006ae0


	//   ....[59]....
        /*039c*/ 	.word	0x00006b20


	//   ....[60]....
        /*03a0*/ 	.word	0x00006b60


	//   ....[61]....
        /*03a4*/ 	.word	0x00006b80


	//   ....[62]....
        /*03a8*/ 	.word	0x00006ba0


	//   ....[63]....
        /*03ac*/ 	.word	0x00008030


	//   ....[64]....
        /*03b0*/ 	.word	0x00008110


	//   ....[65]....
        /*03b4*/ 	.word	0x00008150


	//   ....[66]....
        /*03b8*/ 	.word	0x00008190


	//   ....[67]....
        /*03bc*/ 	.word	0x00008260


	//   ....[68]....
        /*03c0*/ 	.word	0x00008320


	//   ....[69]....
        /*03c4*/ 	.word	0x00008360


	//   ....[70]....
        /*03c8*/ 	.word	0x000083a0


	//   ....[71]....
        /*03cc*/ 	.word	0x00008450


	//   ....[72]....
        /*03d0*/ 	.word	0x000084f0


	//   ....[73]....
        /*03d4*/ 	.word	0x00008530


	//   ....[74]....
        /*03d8*/ 	.word	0x00008570


	//   ....[75]....
        /*03dc*/ 	.word	0x00008660


	//   ....[76]....
        /*03e0*/ 	.word	0x000086c0


	//   ....[77]....
        /*03e4*/ 	.word	0x00008710


	//   ....[78]....
        /*03e8*/ 	.word	0x00008750


	//   ....[79]....
        /*03ec*/ 	.word	0x00008830


	//   ....[80]....
        /*03f0*/ 	.word	0x00008890


	//   ....[81]....
        /*03f4*/ 	.word	0x000088b0


	//   ....[82]....
        /*03f8*/ 	.word	0x000088c0


	//   ....[83]....
        /*03fc*/ 	.word	0x00008e90


	//   ....[84]....
        /*0400*/ 	.word	0x00009370


	//   ....[85]....
        /*0404*/ 	.word	0x00009870


	//   ....[86]....
        /*0408*/ 	.word	0x00009a50


	//   ....[87]....
        /*040c*/ 	.word	0x00009aa0


	//   ....[88]....
        /*0410*/ 	.word	0x00009b00


	//   ....[89]....
        /*0414*/ 	.word	0x00009b50


	//   ....[90]....
        /*0418*/ 	.word	0x00009b70


	//   ....[91]....
        /*041c*/ 	.word	0x00009ce0


	//   ....[92]....
        /*0420*/ 	.word	0x00009d20


	//   ....[93]....
        /*0424*/ 	.word	0x00009d80


	//   ....[94]....
        /*0428*/ 	.word	0x00009dd0


	//   ....[95]....
        /*042c*/ 	.word	0x00009df0


	//   ....[96]....
        /*0430*/ 	.word	0x0000a4e0


	//   ....[97]....
        /*0434*/ 	.word	0x0000a530


	//   ....[98]....
        /*0438*/ 	.word	0x0000a580


	//   ....[99]....
        /*043c*/ 	.word	0x0000a5d0


	//   ....[100]....
        /*0440*/ 	.word	0x0000a6c0


	//   ....[101]....
        /*0444*/ 	.word	0x0000a710


	//   ....[102]....
        /*0448*/ 	.word	0x0000a760


	//   ....[103]....
        /*044c*/ 	.word	0x0000a7b0


	//   ....[104]....
        /*0450*/ 	.word	0x0000a8a0


	//   ....[105]....
        /*0454*/ 	.word	0x0000a8f0


	//   ....[106]....
        /*0458*/ 	.word	0x0000a940


	//   ....[107]....
        /*045c*/ 	.word	0x0000a990


	//   ....[108]....
        /*0460*/ 	.word	0x0000aa80


	//   ....[109]....
        /*0464*/ 	.word	0x0000aad0


	//   ....[110]....
        /*0468*/ 	.word	0x0000ab20


	//   ....[111]....
        /*046c*/ 	.word	0x0000ab70


	//   ....[112]....
        /*0470*/ 	.word	0x0000ac60


	//   ....[113]....
        /*0474*/ 	.word	0x0000acb0


	//   ....[114]....
        /*0478*/ 	.word	0x0000ad00


	//   ....[115]....
        /*047c*/ 	.word	0x0000ad50


	//   ....[116]....
        /*0480*/ 	.word	0x0000ade0


	//   ....[117]....
        /*0484*/ 	.word	0x0000ae80


	//   ....[118]....
        /*0488*/ 	.word	0x0000af20


	//   ....[119]....
        /*048c*/ 	.word	0x0000afc0


	//   ....[120]....
        /*0490*/ 	.word	0x0000b060


	//   ....[121]....
        /*0494*/ 	.word	0x0000b110


	//   ....[122]....
        /*0498*/ 	.word	0x0000b160


	//   ....[123]....
        /*049c*/ 	.word	0x0000b1b0


	//   ....[124]....
        /*04a0*/ 	.word	0x0000b200


	//   ....[125]....
        /*04a4*/ 	.word	0x0000b250


	//   ....[126]....
        /*04a8*/ 	.word	0x0000b2a0


	//   ....[127]....
        /*04ac*/ 	.word	0x0000b2f0


	//   ....[128]....
        /*04b0*/ 	.word	0x0000b380


	//   ....[129]....
        /*04b4*/ 	.word	0x0000b3d0


	//   ....[130]....
        /*04b8*/ 	.word	0x0000b420


	//   ....[131]....
        /*04bc*/ 	.word	0x0000b470


	//   ....[132]....
        /*04c0*/ 	.word	0x0000b500


	//   ....[133]....
        /*04c4*/ 	.word	0x0000b590


	//   ....[134]....
        /*04c8*/ 	.word	0x0000b5e0


	//   ....[135]....
        /*04cc*/ 	.word	0x0000b630


	//   ....[136]....
        /*04d0*/ 	.word	0x0000b6c0


	//   ....[137]....
        /*04d4*/ 	.word	0x0000b750


	//   ....[138]....
        /*04d8*/ 	.word	0x0000b7a0


	//   ....[139]....
        /*04dc*/ 	.word	0x0000b7f0


	//   ....[140]....
        /*04e0*/ 	.word	0x0000b880


	//   ....[141]....
        /*04e4*/ 	.word	0x0000b910


	//   ....[142]....
        /*04e8*/ 	.word	0x0000b960


	//   ....[143]....
        /*04ec*/ 	.word	0x0000b9b0


	//   ....[144]....
        /*04f0*/ 	.word	0x0000ba40


	//   ....[145]....
        /*04f4*/ 	.word	0x0000bad0


	//   ....[146]....
        /*04f8*/ 	.word	0x0000bb20


	//   ....[147]....
        /*04fc*/ 	.word	0x0000bb70


	//   ....[148]....
        /*0500*/ 	.word	0x0000bc00


	//   ....[149]....
        /*0504*/ 	.word	0x0000bcb0


	//   ....[150]....
        /*0508*/ 	.word	0x0000bd00


	//   ....[151]....
        /*050c*/ 	.word	0x0000bdc0


	//   ....[152]....
        /*0510*/ 	.word	0x0000be40


	//   ....[153]....
        /*0514*/ 	.word	0x0000be90


	//   ....[154]....
        /*0518*/ 	.word	0x0000bee0


	//   ....[155]....
        /*051c*/ 	.word	0x0000bf30


	//   ....[156]....
        /*0520*/ 	.word	0x0000bf70


	//   ....[157]....
        /*0524*/ 	.word	0x0000bfc0


	//   ....[158]....
        /*0528*/ 	.word	0x0000c010


	//   ....[159]....
        /*052c*/ 	.word	0x0000c070


	//----- nvinfo : EIATTR_VRC_CTA_INIT_COUNT
	.align		4
.L_2039:
        /*0530*/ 	.byte	0x02, 0x4a
	.zero		1
	.zero		1


	//----- nvinfo : EIATTR_EXIT_INSTR_OFFSETS
	.align		4
        /*0534*/ 	.byte	0x04, 0x1c
        /*0536*/ 	.short	(.L_2041 - .L_2040)


	//   ....[0]....
.L_2040:
        /*0538*/ 	.word	0x00009f00


	//   ....[1]....
        /*053c*/ 	.word	0x0000a480


	//----- nvinfo : EIATTR_MAX_THREADS
	.align		4
.L_2041:
        /*0540*/ 	.byte	0x04, 0x05
        /*0542*/ 	.short	(.L_2043 - .L_2042)
.L_2042:
        /*0544*/ 	.word	0x00000040
        /*0548*/ 	.word	0x00000001
        /*054c*/ 	.word	0x00000001


	//----- nvinfo : EIATTR_CRS_STACK_SIZE
	.align		4
.L_2043:
        /*0550*/ 	.byte	0x04, 0x1e
        /*0552*/ 	.short	(.L_2045 - .L_2044)
.L_2044:
        /*0554*/ 	.word	0x00000000


	//----- nvinfo : EIATTR_CBANK_PARAM_SIZE
	.align		4
.L_2045:
        /*0558*/ 	.byte	0x03, 0x19
        /*055a*/ 	.short	0x01f0


	//----- nvinfo : EIATTR_PARAM_CBANK
	.align		4
        /*055c*/ 	.byte	0x04, 0x0a
        /*055e*/ 	.short	(.L_2047 - .L_2046)
	.align		4
.L_2046:
        /*0560*/ 	.word	index@(.nv.constant0._Z25selective_scan_bwd_kernelI32Selective_Scan_bwd_kernel_traitsILi64ELi16ELb1ELb0ELb0ELb1ELb0EfN3c107complexIfEEEEv12SSMParamsBwd)
        /*0564*/ 	.short	0x0380
        /*0566*/ 	.short	0x01f0


	//----- nvinfo : EIATTR_SW_WAR
	.align		4
.L_2047:
        /*0568*/ 	.byte	0x04, 0x36
        /*056a*/ 	.short	(.L_2049 - .L_2048)
.L_2048:
        /*056c*/ 	.word	0x00000008
.L_2049:


//--------------------- .nv.info._Z25selective_scan_bwd_kernelI32Selective_Scan_bwd_kernel_traitsILi64ELi16ELb1ELb0ELb0ELb1ELb1EfN3c107complexIfEEEEv12SSMParamsBwd --------------------------
	.section	.nv.info._Z25selective_scan_bwd_kernelI32Selective_Scan_bwd_kernel_traitsILi64ELi16ELb1ELb0ELb0ELb1ELb1EfN3c107complexIfEEEEv12SSMParamsBwd,"",@"SHT_CUDA_INFO"
	.sectionflags	@""
	.align	4


	//----- nvinfo : EIATTR_CUDA_API_VERSION
	.align		4
        /*0000*/ 	.byte	0x04, 0x37
        /*0002*/ 	.short	(.L_2051 - .L_2050)
.L_2050:
        /*0004*/ 	.word	0x00000082


	//----- nvinfo : EIATTR_KPARAM_INFO
	.align		4
.L_2051:
        /*0008*/ 	.byte	0x04, 0x17
        /*000a*/ 	.short	(.L_2053 - .L_2052)
.L_2052:
        /*000c*/ 	.word	0x00000000
        /*0010*/ 	.short	0x0000
        /*0012*/ 	.short	0x0000
        /*0014*/ 	.byte	0x00, 0xf0, 0xc1, 0x07


	//----- nvinfo : EIATTR_SPARSE_MMA_MASK
	.align		4
.L_2053:
        /*0018*/ 	.byte	0x03, 0x50
        /*001a*/ 	.short	0x0000


	//----- nvinfo : EIATTR_MAXREG_COUNT
	.align		4
        /*001c*/ 	.byte	0x03, 0x1b
        /*001e*/ 	.short	0x00ff


	//----- nvinfo : EIATTR_NUM_BARRIERS
	.align		4
        /*0020*/ 	.byte	0x02, 0x4c
        /*0022*/ 	.byte	0x01
	.zero		1


	//----- nvinfo : EIATTR_MERCURY_ISA_VERSION
	.align		4
        /*0024*/ 	.byte	0x03, 0x5f
        /*0026*/ 	.short	0x0101


	//----- nvinfo : EIATTR_COOP_GROUP_MASK_REGIDS
	.align		4
        /*0028*/ 	.byte	0x04, 0x29
        /*002a*/ 	.short	(.L_2055 - .L_2054)


	//   ....[0]....
.L_2054:
        /*002c*/ 	.word	0xffffffff


	//   ....[1]....
        /*0030*/ 	.word	0xffffffff


	//   ....[2]....
        /*0034*/ 	.word	0xffffffff


	//   ....[3]....
        /*0038*/ 	.word	0xffffffff


	//   ....[4]....
        /*003c*/ 	.word	0xffffffff


	//   ....[5]....
        /*0040*/ 	.word	0xffffffff


	//   ....[6]....
        /*0044*/ 	.word	0xffffffff


	//   ....[7]....
        /*0048*/ 	.word	0xffffffff


	//   ....[8]....
        /*004c*/ 	.word	0xffffffff


	//   ....[9]....
        /*0050*/ 	.word	0xffffffff


	//   ....[10]....
        /*0054*/ 	.word	0xffffffff


	//   ....[11]....
        /*0058*/ 	.word	0xffffffff


	//   ....[12]....
        /*005c*/ 	.word	0xffffffff


	//   ....[13]....
        /*0060*/ 	.word	0xffffffff


	//   ....[14]....
        /*0064*/ 	.word	0xffffffff


	//   ....[15]....
        /*0068*/ 	.word	0xffffffff


	//   ....[16]....
        /*006c*/ 	.word	0xffffffff


	//   ....[17]....
        /*0070*/ 	.word	0xffffffff


	//   ....[18]....
        /*0074*/ 	.word	0xffffffff


	//   ....[19]....
        /*0078*/ 	.word	0xffffffff


	//   ....[20]....
        /*007c*/ 	.word	0xffffffff


	//   ....[21]....
        /*0080*/ 	.word	0xffffffff


	//   ....[22]....
        /*0084*/ 	.word	0xffffffff


	//   ....[23]....
        /*0088*/ 	.word	0xffffffff


	//   ....[24]....
        /*008c*/ 	.word	0xffffffff


	//   ....[25]....
        /*0090*/ 	.word	0xffffffff


	//   ....[26]....
        /*0094*/ 	.word	0xffffffff


	//   ....[27]....
        /*0098*/ 	.word	0xffffffff


	//   ....[28]....
        /*009c*/ 	.word	0xffffffff


	//   ....[29]....
        /*00a0*/ 	.word	0xffffffff


	//   ....[30]....
        /*00a4*/ 	.word	0xffffffff


	//   ....[31]....
        /*00a8*/ 	.word	0xffffffff


	//   ....[32]....
        /*00ac*/ 	.word	0xffffffff


	//   ....[33]....
        /*00b0*/ 	.word	0xffffffff


	//   ....[34]....
        /*00b4*/ 	.word	0xffffffff


	//   ....[35]....
        /*00b8*/ 	.word	0xffffffff


	//   ....[36]....
        /*00bc*/ 	.word	0xffffffff


	//   ....[37]....
        /*00c0*/ 	.word	0xffffffff


	//   ....[38]....
        /*00c4*/ 	.word	0xffffffff


	//   ....[39]....
        /*00c8*/ 	.word	0xffffffff


	//   ....[40]....
        /*00cc*/ 	.word	0xffffffff


	//   ....[41]....
        /*00d0*/ 	.word	0xffffffff


	//   ....[42]....
        /*00d4*/ 	.word	0xffffffff


	//   ....[43]....
        /*00d8*/ 	.word	0xffffffff


	//   ....[44]....
        /*00dc*/ 	.word	0xffffffff


	//   ....[45]....
        /*00e0*/ 	.word	0xffffffff


	//   ....[46]....
        /*00e4*/ 	.word	0xffffffff


	//   ....[47]....
        /*00e8*/ 	.word	0xffffffff


	//   ....[48]....
        /*00ec*/ 	.word	0xffffffff


	//   ....[49]....
        /*00f0*/ 	.word	0xffffffff


	//   ....[50]....
        /*00f4*/ 	.word	0xffffffff


	//   ....[51]....
        /*00f8*/ 	.word	0xffffffff


	//   ....[52]....
        /*00fc*/ 	.word	0xffffffff


	//   ....[53]....
        /*0100*/ 	.word	0xffffffff


	//   ....[54]....
        /*0104*/ 	.word	0xffffffff


	//   ....[55]....
        /*0108*/ 	.word	0xffffffff


	//   ....[56]....
        /*010c*/ 	.word	0xffffffff


	//   ....[57]....
        /*0110*/ 	.word	0xffffffff


	//   ....[58]....
        /*0114*/ 	.word	0xffffffff


	//   ....[59]....
        /*0118*/ 	.word	0xffffffff


	//   ....[60]....
        /*011c*/ 	.word	0xffffffff


	//   ....[61]....
        /*0120*/ 	.word	0xffffffff


	//   ....[62]....
        /*0124*/ 	.word	0xffffffff


	//   ....[63]....
        /*0128*/ 	.word	0xffffffff


	//   ....[64]....
        /*012c*/ 	.word	0xffffffff


	//   ....[65]....
        /*0130*/ 	.word	0xffffffff


	//   ....[66]....
        /*0134*/ 	.word	0xffffffff


	//   ....[67]....
        /*0138*/ 	.word	0xffffffff


	//   ....[68]....
        /*013c*/ 	.word	0xffffffff


	//   ....[69]....
        /*0140*/ 	.word	0xffffffff


	//   ....[70]....
        /*0144*/ 	.word	0xffffffff


	//   ....[71]....
        /*0148*/ 	.word	0xffffffff


	//   ....[72]....
        /*014c*/ 	.word	0xffffffff


	//   ....[73]....
        /*0150*/ 	.word	0xffffffff


	//   ....[74]....
        /*0154*/ 	.word	0xffffffff


	//   ....[75]....
        /*0158*/ 	.word	0xffffffff


	//   ....[76]....
        /*015c*/ 	.word	0xffffffff


	//   ....[77]....
        /*0160*/ 	.word	0xffffffff


	//   ....[78]....
        /*0164*/ 	.word	0xffffffff


	//   ....[79]....
        /*0168*/ 	.word	0xffffffff


	//   ....[80]....
        /*016c*/ 	.word	0xffffffff


	//   ....[81]....
        /*0170*/ 	.word	0xffffffff


	//   ....[82]....
        /*0174*/ 	.word	0xffffffff


	//   ....[83]....
        /*0178*/ 	.word	0xffffffff


	//   ....[84]....
        /*017c*/ 	.word	0xffffffff


	//   ....[85]....
        /*0180*/ 	.word	0xffffffff


	//   ....[86]....
        /*0184*/ 	.word	0xffffffff


	//   ....[87]....
        /*0188*/ 	.word	0xffffffff


	//   ....[88]....
        /*018c*/ 	.word	0xffffffff


	//   ....[89]....
        /*0190*/ 	.word	0xffffffff


	//   ....[90]....
        /*0194*/ 	.word	0xffffffff


	//   ....[91]....
        /*0198*/ 	.word	0xffffffff


	//   ....[92]....
        /*019c*/ 	.word	0xffffffff


	//   ....[93]....
        /*01a0*/ 	.word	0xffffffff


	//   ....[94]....
        /*01a4*/ 	.word	0xffffffff


	//   ....[95]....
        /*01a8*/ 	.word	0xffffffff


	//   ....[96]....
        /*01ac*/ 	.word	0xffffffff


	//   ....[97]....
        /*01b0*/ 	.word	0xffffffff


	//   ....[98]....
        /*01b4*/ 	.word	0xffffffff


	//   ....[99]....
        /*01b8*/ 	.word	0xffffffff


	//   ....[100]....
        /*01bc*/ 	.word	0x0500003f


	//   ....[101]....
        /*01c0*/ 	.word	0x0500003f


	//   ....[102]....
        /*01c4*/ 	.word	0x0500003f


	//   ....[103]....
        /*01c8*/ 	.word	0x0500003f


	//   ....[104]....
        /*01cc*/ 	.word	0x0500003f


	//   ....[105]....
        /*01d0*/ 	.word	0x0500003f


	//   ....[106]....
        /*01d4*/ 	.word	0x0500003f


	//   ....[107]....
        /*01d8*/ 	.word	0x0500003f


	//   ....[108]....
        /*01dc*/ 	.word	0x0500003f


	//   ....[109]....
        /*01e0*/ 	.word	0x0500003f


	//   ....[110]....
        /*01e4*/ 	.word	0x0500003f


	//   ....[111]....
        /*01e8*/ 	.word	0x0500003f


	//   ....[112]....
        /*01ec*/ 	.word	0x0500003f


	//   ....[113]....
        /*01f0*/ 	.word	0x0500003f


	//   ....[114]....
        /*01f4*/ 	.word	0x0500003f


	//   ....[115]....
        /*01f8*/ 	.word	0x0500003f


	//   ....[116]....
        /*01fc*/ 	.word	0x0500003f


	//   ....[117]....
        /*0200*/ 	.word	0x0500003f


	//   ....[118]....
        /*0204*/ 	.word	0x0500003f


	//   ....[119]....
        /*0208*/ 	.word	0x0500003f


	//   ....[120]....
        /*020c*/ 	.word	0x0500003f


	//   ....[121]....
        /*0210*/ 	.word	0x0500003f


	//   ....[122]....
        /*0214*/ 	.word	0x0500003f


	//   ....[123]....
        /*0218*/ 	.word	0x0500003f


	//   ....[124]....
        /*021c*/ 	.word	0x0500003f


	//   ....[125]....
        /*0220*/ 	.word	0x0500003f


	//   ....[126]....
        /*0224*/ 	.word	0x0500003f


	//   ....[127]....
        /*0228*/ 	.word	0x0500003f


	//   ....[128]....
        /*022c*/ 	.word	0x0500003f


	//   ....[129]....
        /*0230*/ 	.word	0x0500003f


	//   ....[130]....
        /*0234*/ 	.word	0x0500003f


	//   ....[131]....
        /*0238*/ 	.word	0x0500003f


	//   ....[132]....
        /*023c*/ 	.word	0x0500003f


	//   ....[133]....
        /*0240*/ 	.word	0x0500003f


	//   ....[134]....
        /*0244*/ 	.word	0x0500003f


	//   ....[135]....
        /*0248*/ 	.word	0x0500003f


	//   ....[136]....
        /*024c*/ 	.word	0x0500003f


	//   ....[137]....
        /*0250*/ 	.word	0x0500003f


	//   ....[138]....
        /*0254*/ 	.word	0x0500003f


	//   ....[139]....
        /*0258*/ 	.word	0x0500003f


	//   ....[140]....
        /*025c*/ 	.word	0x0500003f


	//   ....[141]....
        /*0260*/ 	.word	0x0500003f


	//   ....[142]....
        /*0264*/ 	.word	0x0500003f


	//   ....[143]....
        /*0268*/ 	.word	0x0500003f


	//   ....[144]....
        /*026c*/ 	.word	0x0500003f


	//   ....[145]....
        /*0270*/ 	.word	0x0500003f


	//   ....[146]....
        /*0274*/ 	.word	0x0500003f


	//   ....[147]....
        /*0278*/ 	.word	0x0500003f


	//   ....[148]....
        /*027c*/ 	.word	0x0500003f


	//   ....[149]....
        /*0280*/ 	.word	0x0500003f


	//   ....[150]....
        /*0284*/ 	.word	0x0500003f


	//   ....[151]....
        /*0288*/ 	.word	0x0500003f


	//   ....[152]....
        /*028c*/ 	.word	0x0500003f


	//   ....[153]....
        /*0290*/ 	.word	0x0500003f


	//   ....[154]....
        /*0294*/ 	.word	0x0500003f


	//   ....[155]....
        /*0298*/ 	.word	0x0500003f


	//   ....[156]....
        /*029c*/ 	.word	0x0500003f


	//   ....[157]....
        /*02a0*/ 	.word	0x0500003f


	//   ....[158]....
        /*02a4*/ 	.word	0x0500003f


	//   ....[159]....
        /*02a8*/ 	.word	0x0500003f


	//   ....[160]....
        /*02ac*/ 	.word	0x0500003f


	//   ....[161]....
        /*02b0*/ 	.word	0x0500003f


	//   ....[162]....
        /*02b4*/ 	.word	0x0500003f


	//   ....[163]....
        /*02b8*/ 	.word	0x0500003f


	//----- nvinfo : EIATTR_COOP_GROUP_INSTR_OFFSETS
	.align		4
.L_2055:
        /*02bc*/ 	.byte	0x04, 0x28
        /*02be*/ 	.short	(.L_2057 - .L_2056)


	//   ....[0]....
.L_2056:
        /*02c0*/ 	.word	0x000007e0


	//   ....[1]....
        /*02c4*/ 	.word	0x000008f0


	//   ....[2]....
        /*02c8*/ 	.word	0x00000ab0


	//   ....[3]....
        /*02cc*/ 	.word	0x00002fa0


	//   ....[4]....
        /*02d0*/ 	.word	0x000035a0


	//   ....[5]....
        /*02d4*/ 	.word	0x00003c80


	//   ....[6]....
        /*02d8*/ 	.word	0x00003f50


	//   ....[7]....
        /*02dc*/ 	.word	0x00005e40


	//   ....[8]....
        /*02e0*/ 	.word	0x00005e50


	//   ....[9]....
        /*02e4*/ 	.word	0x00005e60


	//   ....[10]....
        /*02e8*/ 	.word	0x00005e70


	//   ....[11]....
        /*02ec*/ 	.word	0x00005f00


	//   ....[12]....
        /*02f0*/ 	.word	0x00005f30


	//   ....[13]....
        /*02f4*/ 	.word	0x00005f40


	//   ....[14]....
        /*02f8*/ 	.word	0x00005f50


	//   ....[15]....
        /*02fc*/ 	.word	0x00005fe0


	//   ....[16]....
        /*0300*/ 	.word	0x00006010


	//   ....[17]....
        /*0304*/ 	.word	0x00006020


	//   ....[18]....
        /*0308*/ 	.word	0x00006030


	//   ....[19]....
        /*030c*/ 	.word	0x000060d0


	//   ....[20]....
        /*0310*/ 	.word	0x000060f0


	//   ....[21]....
        /*0314*/ 	.word	0x00006100


	//   ....[22]....
        /*0318*/ 	.word	0x00006110


	//   ....[23]....
        /*031c*/ 	.word	0x000061c0


	//   ....[24]....
        /*0320*/ 	.word	0x000061d0


	//   ....[25]....
        /*0324*/ 	.word	0x000061e0


	//   ....[26]....
        /*0328*/ 	.word	0x000061f0


	//   ....[27]....
        /*032c*/ 	.word	0x00006350


	//   ....[28]....
        /*0330*/ 	.word	0x00006360


	//   ....[29]....
        /*0334*/ 	.word	0x00006370


	//   ....[30]....
        /*0338*/ 	.word	0x00006380


	//   ....[31]....
        /*033c*/ 	.word	0x00006390


	//   ....[32]....
        /*0340*/ 	.word	0x000063a0


	//   ....[33]....
        /*0344*/ 	.word	0x000063b0


	//   ....[34]....
        /*0348*/ 	.word	0x000063c0


	//   ....[35]....
        /*034c*/ 	.word	0x00007670


	//   ....[36]....
        /*0350*/ 	.word	0x00007680


	//   ....[37]....
        /*0354*/ 	.word	0x00007690


	//   ....[38]....
        /*0358*/ 	.word	0x000076a0


	//   ....[39]....
        /*035c*/ 	.word	0x000077b0


	//   ....[40]....
        /*0360*/ 	.word	0x000077c0


	//   ....[41]....
        /*0364*/ 	.word	0x000077d0


	//   ....[42]....
        /*0368*/ 	.word	0x000077e0


	//   ....[43]....
        /*036c*/ 	.word	0x000078f0


	//   ....[44]....
        /*0370*/ 	.word	0x00007900


	//   ....[45]....
        /*0374*/ 	.word	0x00007910


	//   ....[46]....
        /*0378*/ 	.word	0x00007920


	//   ....[47]....
        /*037c*/ 	.word	0x00007a30


	//   ....[48]....
        /*0380*/ 	.word	0x00007a40


	//   ....[49]....
        /*0384*/ 	.word	0x00007a50


	//   ....[50]....
        /*0388*/ 	.word	0x00007a60


	//   ....[51]....
        /*038c*/ 	.word	0x00007b70


	//   ....[52]....
        /*0390*/ 	.word	0x00007b80


	//   ....[53]....
        /*0394*/ 	.word	0x00007b90


	//   ....[54]....
        /*0398*/ 	.word	0x00007ba0


	//   ....[55]....
        /*039c*/ 	.word	0x00007cb0


	//   ....[56]....
        /*03a0*/ 	.word	0x00007cc0


	//   ....[57]....
        /*03a4*/ 	.word	0x00007cd0


	//   ....[58]....
        /*03a8*/ 	.word	0x00007ce0


	//   ....[59]....
        /*03ac*/ 	.word	0x00007cf0


	//   ....[60]....
        /*03b0*/ 	.word	0x00007d00


	//   ....[61]....
        /*03b4*/ 	.word	0x00007d10


	//   ....[62]....
        /*03b8*/ 	.word	0x00007d50


	//   ....[63]....
        /*03bc*/ 	.word	0x00007d90


	//   ....[64]....
        /*03c0*/ 	.word	0x00007dd0


	//   ....[65]....
        /*03c4*/ 	.word	0x00007df0


	//   ....[66]....
        /*03c8*/ 	.word	0x00007e10


	//   ....[67]....
        /*03cc*/ 	.word	0x000092a0


	//   ....[68]....
        /*03d0*/ 	.word	0x00009380


	//   ....[69]....
        /*03d4*/ 	.word	0x000093c0


	//   ....[70]....
        /*03d8*/ 	.word	0x00009400


	//   ....[71]....
        /*03dc*/ 	.word	0x000094d0


	//   ....[72]....
        /*03e0*/ 	.word	0x00009590


	//   ....[73]....
        /*03e4*/ 	.word	0x000095d0


	//   ....[74]....
        /*03e8*/ 	.word	0x00009610


	//   ....[75]....
        /*03ec*/ 	.word	0x000096c0


	//   ....[76]....
        /*03f0*/ 	.word	0x00009760


	//   ....[77]....
        /*03f4*/ 	.word	0x000097a0


	//   ....[78]....
        /*03f8*/ 	.word	0x000097e0


	//   ....[79]....
        /*03fc*/ 	.word	0x000098d0


	//   ....[80]....
        /*0400*/ 	.word	0x00009930


	//   ....[81]....
        /*0404*/ 	.word	0x00009980


	//   ....[82]....
        /*0408*/ 	.word	0x000099c0


	//   ....[83]....
        /*040c*/ 	.word	0x00009aa0


	//   ....[84]....
        /*0410*/ 	.word	0x00009b00


	//   ....[85]....
        /*0414*/ 	.word	0x00009b20


	//   ....[86]....
        /*0418*/ 	.word	0x00009b30


	//   ....[87]....
        /*041c*/ 	.word	0x0000a0e0


	//   ....[88]....
        /*0420*/ 	.word	0x0000a5b0


	//   ....[89]....
        /*0424*/ 	.word	0x0000aad0


	//   ....[90]....
        /*0428*/ 	.word	0x0000ac90


	//   ....[91]....
        /*042c*/ 	.word	0x0000ace0


	//   ....[92]....
        /*0430*/ 	.word	0x0000ad40


	//   ....[93]....
        /*0434*/ 	.word	0x0000ad90


	//   ....[94]....
        /*0438*/ 	.word	0x0000adb0


	//   ....[95]....
        /*043c*/ 	.word	0x0000af20


	//   ....[96]....
        /*0440*/ 	.word	0x0000af60


	//   ....[97]....
        /*0444*/ 	.word	0x0000afc0


	//   ....[98]....
        /*0448*/ 	.word	0x0000b010


	//   ....[99]....
        /*044c*/ 	.word	0x0000b030


	//   ....[100]....
        /*0450*/ 	.word	0x0000b720


	//   ....[101]....
        /*0454*/ 	.word	0x0000b770


	//   ....[102]....
        /*0458*/ 	.word	0x0000b7c0


	//   ....[103]....
        /*045c*/ 	.word	0x0000b810


	//   ....[104]....
        /*0460*/ 	.word	0x0000b900


	//   ....[105]....
        /*0464*/ 	.word	0x0000b950


	//   ....[106]....
        /*0468*/ 	.word	0x0000b9a0


	//   ....[107]....
        /*046c*/ 	.word	0x0000b9f0


	//   ....[108]....
        /*0470*/ 	.word	0x0000bae0


	//   ....[109]....
        /*0474*/ 	.word	0x0000bb30


	//   ....[110]....
        /*0478*/ 	.word	0x0000bb80


	//   ....[111]....
        /*047c*/ 	.word	0x0000bbd0


	//   ....[112]....
        /*0480*/ 	.word	0x0000bcc0


	//   ....[113]....
        /*0484*/ 	.word	0x0000bd10


	//   ....[114]....
        /*0488*/ 	.word	0x0000bd60


	//   ....[115]....
        /*048c*/ 	.word	0x0000bdb0


	//   ....[116]....
        /*0490*/ 	.word	0x0000bea0


	//   ....[117]....
        /*0494*/ 	.word	0x0000bef0


	//   ....[118]....
        /*0498*/ 	.word	0x0000bf40


	//   ....[119]....
        /*049c*/ 	.word	0x0000bf90


	//   ....[120]....
        /*04a0*/ 	.word	0x0000c020


	//   ....[121]....
        /*04a4*/ 	.word	0x0000c0c0


	//   ....[122]....
        /*04a8*/ 	.word	0x0000c160


	//   ....[123]....
        /*04ac*/ 	.word	0x0000c200


	//   ....[124]....
        /*04b0*/ 	.word	0x0000c2a0


	//   ....[125]....
        /*04b4*/ 	.word	0x0000c350


	//   ....[126]....
        /*04b8*/ 	.word	0x0000c3a0


	//   ....[127]....
        /*04bc*/ 	.word	0x0000c3f0


	//   ....[128]....
        /*04c0*/ 	.word	0x0000c440


	//   ....[129]....
        /*04c4*/ 	.word	0x0000c490


	//   ....[130]....
        /*04c8*/ 	.word	0x0000c4e0


	//   ....[131]....
        /*04cc*/ 	.word	0x0000c530


	//   ....[132]....
        /*04d0*/ 	.word	0x0000c5c0


	//   ....[133]....
        /*04d4*/ 	.word	0x0000c610


	//   ....[134]....
        /*04d8*/ 	.word	0x0000c660


	//   ....[135]....
        /*04dc*/ 	.word	0x0000c6b0


	//   ....[136]....
        /*04e0*/ 	.word	0x0000c740


	//   ....[137]....
        /*04e4*/ 	.word	0x0000c7d0


	//   ....[138]....
        /*04e8*/ 	.word	0x0000c820


	//   ....[139]....
        /*04ec*/ 	.word	0x0000c870


	//   ....[140]....
        /*04f0*/ 	.word	0x0000c900


	//   ....[141]....
        /*04f4*/ 	.word	0x0000c990


	//   ....[142]....
        /*04f8*/ 	.word	0x0000c9e0


	//   ....[143]....
        /*04fc*/ 	.word	0x0000ca30


	//   ....[144]....
        /*0500*/ 	.word	0x0000cac0


	//   ....[145]....
        /*0504*/ 	.word	0x0000cb50


	//   ....[146]....
        /*0508*/ 	.word	0x0000cba0


	//   ....[147]....
        /*050c*/ 	.word	0x0000cbf0


	//   ....[148]....
        /*0510*/ 	.word	0x0000cc80


	//   ....[149]....
        /*0514*/ 	.word	0x0000cd10


	//   ....[150]....
        /*0518*/ 	.word	0x0000cd60


	//   ....[151]....
        /*051c*/ 	.word	0x0000cdb0


	//   ....[152]....
        /*0520*/ 	.word	0x0000ce40


	//   ....[153]....
        /*0524*/ 	.word	0x0000cef0


	//   ....[154]....
        /*0528*/ 	.word	0x0000cf40


	//   ....[155]....
        /*052c*/ 	.word	0x0000d000


	//   ....[156]....
        /*0530*/ 	.word	0x0000d080


	//   ....[157]....
        /*0534*/ 	.word	0x0000d0d0


	//   ....[158]....
        /*0538*/ 	.word	0x0000d120


	//   ....[159]....
        /*053c*/ 	.word	0x0000d170


	//   ....[160]....
        /*0540*/ 	.word	0x0000d1b0


	//   ....[161]....
        /*0544*/ 	.word	0x0000d200


	//   ....[162]....
        /*0548*/ 	.word	0x0000d250


	//   ....[163]....
        /*054c*/ 	.word	0x0000d2b0


	//----- nvinfo : EIATTR_VRC_CTA_INIT_COUNT
	.align		4
.L_2057:
        /*0550*/ 	.byte	0x02, 0x4a
	.zero		1
	.zero		1


	//----- nvinfo : EIATTR_EXIT_INSTR_OFFSETS
	.align		4
        /*0554*/ 	.byte	0x04, 0x1c
        /*0556*/ 	.short	(.L_2059 - .L_2058)


	//   ....[0]....
.L_2058:
        /*0558*/ 	.word	0x0000b140


	//   ....[1]....
        /*055c*/ 	.word	0x0000b6c0


	//----- nvinfo : EIATTR_MAX_THREADS
	.align		4
.L_2059:
        /*0560*/ 	.byte	0x04, 0x05
        /*0562*/ 	.short	(.L_2061 - .L_2060)
.L_2060:
        /*0564*/ 	.word	0x00000040
        /*0568*/ 	.word	0x00000001
        /*056c*/ 	.word	0x00000001


	//----- nvinfo : EIATTR_CRS_STACK_SIZE
	.align		4
.L_2061:
        /*0570*/ 	.byte	0x04, 0x1e
        /*0572*/ 	.short	(.L_2063 - .L_2062)
.L_2062:
        /*0574*/ 	.word	0x00000000


	//----- nvinfo : EIATTR_CBANK_PARAM_SIZE
	.align		4
.L_2063:
        /*0578*/ 	.byte	0x03, 0x19
        /*057a*/ 	.short	0x01f0


	//----- nvinfo : EIATTR_PARAM_CBANK
	.align		4
        /*057c*/ 	.byte	0x04, 0x0a
        /*057e*/ 	.short	(.L_2065 - .L_2064)
	.align		4
.L_2064:
        /*0580*/ 	.word	index@(.nv.constant0._Z25selective_scan_bwd_kernelI32Selective_Scan_bwd_kernel_traitsILi64ELi16ELb1ELb0ELb0ELb1ELb1EfN3c107complexIfEEEEv12SSMParamsBwd)
        /*0584*/ 	.short	0x0380
        /*0586*/ 	.short	0x01f0


	//----- nvinfo : EIATTR_SW_WAR
	.align		4
.L_2065:
        /*0588*/ 	.byte	0x04, 0x36
        /*058a*/ 	.short	(.L_2067 - .L_2066)
.L_2066:
        /*058c*/ 	.word	0x00000008
.L_2067:


//--------------------- .nv.info._Z25selective_scan_bwd_kernelI32Selective_Scan_bwd_kernel_traitsILi64ELi16ELb1ELb0ELb1ELb0ELb0EfN3c107complexIfEEEEv12SSMParamsBwd --------------------------
	.section	.nv.info._Z25selective_scan_bwd_kernelI32Selective_Scan_bwd_kernel_traitsILi64ELi16ELb1ELb0ELb1ELb0ELb0EfN3c107complexIfEEEEv12SSMParamsBwd,"",@"SHT_CUDA_INFO"
	.sectionflags	@""
	.align	4


	//----- nvinfo : EIATTR_CUDA_API_VERSION
	.align		4
        /*0000*/ 	.byte	0x04, 0x37
        /*0002*/ 	.short	(.L_2069 - .L_2068)
.L_2068:
        /*0004*/ 	.word	0x00000082


	//----- nvinfo : EIATTR_KPARAM_INFO
	.align		4
.L_2069:
        /*0008*/ 	.byte	0x04, 0x17
        /*000a*/ 	.short	(.L_2071 - .L_2070)
.L_2070:
        /*000c*/ 	.word	0x00000000
        /*0010*/ 	.short	0x0000
        /*0012*/ 	.short	0x0000
        /*0014*/ 	.byte	0x00, 0xf0, 0xc1, 0x07


	//----- nvinfo : EIATTR_SPARSE_MMA_MASK
	.align		4
.L_2071:
        /*0018*/ 	.byte	0x03, 0x50
        /*001a*/ 	.short	0x0000


	//----- nvinfo : EIATTR_MAXREG_COUNT
	.align		4
        /*001c*/ 	.byte	0x03, 0x1b
        /*001e*/ 	.short	0x00ff


	//----- nvinfo : EIATTR_NUM_BARRIERS
	.align		4
        /*0020*/ 	.byte	0x02, 0x4c
        /*0022*/ 	.byte	0x01
	.zero		1


	//----- nvinfo : EIATTR_MERCURY_ISA_VERSION
	.align		4
        /*0024*/ 	.byte	0x03, 0x5f
        /*0026*/ 	.short	0x0101


	//----- nvinfo : EIATTR_INT_WARP_WIDE_INSTR_OFFSETS
	.align		4
        /*0028*/ 	.byte	0x04, 0x31
        /*002a*/ 	.short	(.L_2073 - .L_2072)


	//   ....[0]....
.L_2072:
        /*002c*/ 	.word	0x00004a40


	//   ....[1]....
        /*0030*/ 	.word	0x00005e60


	//----- nvinfo : EIATTR_COOP_GROUP_MASK_REGIDS
	.align		4
.L_2073:
        /*0034*/ 	.byte	0x04, 0x29
        /*0036*/ 	.short	(.L_2075 - .L_2074)


	//   ....[0]....
.L_2074:
        /*0038*/ 	.word	0xffffffff


	//   ....[1]....
        /*003c*/ 	.word	0xffffffff


	//   ....[2]....
        /*0040*/ 	.word	0xffffffff


	//   ....[3]....
        /*0044*/ 	.word	0xffffffff


	//   ....[4]....
        /*0048*/ 	.word	0xffffffff


	//   ....[5]....
        /*004c*/ 	.word	0xffffffff


	//   ....[6]....
        /*0050*/ 	.word	0xffffffff


	//   ....[7]....
        /*0054*/ 	.word	0xffffffff


	//   ....[8]....
        /*0058*/ 	.word	0xffffffff


	//   ....[9]....
        /*005c*/ 	.word	0xffffffff


	//   ....[10]....
        /*0060*/ 	.word	0xffffffff


	//   ....[11]....
        /*0064*/ 	.word	0xffffffff


	//   ....[12]....
        /*0068*/ 	.word	0xffffffff


	//   ....[13]....
        /*006c*/ 	.word	0xffffffff


	//   ....[14]....
        /*0070*/ 	.word	0xffffffff


	//   ....[15]....
        /*0074*/ 	.word	0xffffffff


	//   ....[16]....
        /*0078*/ 	.word	0xffffffff


	//   ....[17]....
        /*007c*/ 	.word	0xffffffff


	//   ....[18]....
        /*0080*/ 	.word	0xffffffff


	//   ....[19]....
        /*0084*/ 	.word	0xffffffff


	//   ....[20]....
        /*0088*/ 	.word	0xffffffff


	//   ....[21]....
        /*008c*/ 	.word	0xffffffff


	//   ....[22]....
        /*0090*/ 	.word	0xffffffff


	//   ....[23]....
        /*0094*/ 	.word	0xffffffff


	//   ....[24]....
        /*0098*/ 	.word	0xffffffff


	//   ....[25]....
        /*009c*/ 	.word	0xffffffff


	//   ....[26]....
        /*00a0*/ 	.word	0xffffffff


	//   ....[27]....
        /*00a4*/ 	.word	0xffffffff


	//   ....[28]....
        /*00a8*/ 	.word	0xffffffff


	//   ....[29]....
        /*00ac*/ 	.word	0xffffffff


	//   ....[30]....
        /*00b0*/ 	.word	0xffffffff


	//   ....[31]....
        /*00b4*/ 	.word	0xffffffff


	//   ....[32]....
        /*00b8*/ 	.word	0xffffffff


	//   ....[33]....
        /*00bc*/ 	.word	0xffffffff


	//   ....[34]....
        /*00c0*/ 	.word	0xffffffff


	//   ....[35]....
        /*00c4*/ 	.word	0xffffffff


	//   ....[36]....
        /*00c8*/ 	.word	0xffffffff


	//   ....[37]....
        /*00cc*/ 	.word	0xffffffff


	//   ....[38]....
        /*00d0*/ 	.word	0xffffffff


	//   ....[39]....
        /*00d4*/ 	.word	0xffffffff


	//   ....[40]....
        /*00d8*/ 	.word	0xffffffff


	//   ....[41]....
        /*00dc*/ 	.word	0xffffffff


	//   ....[42]....
        /*00e0*/ 	.word	0xffffffff


	//   ....[43]....
        /*00e4*/ 	.word	0xffffffff


	//   ....[44]....
        /*00e8*/ 	.word	0xffffffff


	//   ....[45]....
        /*00ec*/ 	.word	0xffffffff


	//   ....[46]....
        /*00f0*/ 	.word	0xffffffff


	//   ....[47]....
        /*00f4*/ 	.word	0xffffffff


	//   ....[48]....
        /*00f8*/ 	.word	0xffffffff


	//   ....[49]....
        /*00fc*/ 	.word	0xffffffff


	//   ....[50]....
        /*0100*/ 	.word	0xffffffff


	//   ....[51]....
        /*0104*/ 	.word	0xffffffff


	//   ....[52]....
        /*0108*/ 	.word	0xffffffff


	//   ....[53]....
        /*010c*/ 	.word	0xffffffff


	//   ....[54]....
        /*0110*/ 	.word	0xffffffff


	//   ....[55]....
        /*0114*/ 	.word	0xffffffff


	//   ....[56]....
        /*0118*/ 	.word	0xffffffff


	//   ....[57]....
        /*011c*/ 	.word	0xffffffff


	//   ....[58]....
        /*0120*/ 	.word	0xffffffff


	//   ....[59]....
        /*0124*/ 	.word	0xffffffff


	//   ....[60]....
        /*0128*/ 	.word	0xffffffff


	//   ....[61]....
        /*012c*/ 	.word	0xffffffff


	//   ....[62]....
        /*0130*/ 	.word	0xffffffff


	//   ....[63]....
        /*0134*/ 	.word	0xffffffff


	//   ....[64]....
        /*0138*/ 	.word	0xffffffff


	//   ....[65]....
        /*013c*/ 	.word	0xffffffff


	//   ....[66]....
        /*0140*/ 	.word	0xffffffff


	//   ....[67]....
        /*0144*/ 	.word	0xffffffff


	//   ....[68]....
        /*0148*/ 	.word	0xffffffff


	//   ....[69]....
        /*014c*/ 	.word	0xffffffff


	//   ....[70]....
        /*0150*/ 	.word	0xffffffff


	//   ....[71]....
        /*0154*/ 	.word	0xffffffff


	//   ....[72]....
        /*0158*/ 	.word	0xffffffff


	//   ....[73]....
        /*015c*/ 	.word	0xffffffff


	//   ....[74]....
        /*0160*/ 	.word	0xffffffff


	//   ....[75]....
        /*0164*/ 	.word	0xffffffff


	//   ....[76]....
        /*0168*/ 	.word	0xffffffff


	//   ....[77]....
        /*016c*/ 	.word	0xffffffff


	//   ....[78]....
        /*0170*/ 	.word	0xffffffff


	//   ....[79]....
        /*0174*/ 	.word	0xffffffff


	//   ....[80]....
        /*0178*/ 	.word	0xffffffff


	//   ....[81]....
        /*017c*/ 	.word	0xffffffff


	//   ....[82]....
        /*0180*/ 	.word	0xffffffff


	//   ....[83]....
        /*0184*/ 	.word	0xffffffff


	//   ....[84]....
        /*0188*/ 	.word	0xffffffff


	//   ....[85]....
        /*018c*/ 	.word	0xffffffff


	//   ....[86]....
        /*0190*/ 	.word	0xffffffff


	//   ....[87]....
        /*0194*/ 	.word	0xffffffff


	//   ....[88]....
        /*0198*/ 	.word	0xffffffff


	//   ....[89]....
        /*019c*/ 	.word	0xffffffff


	//   ....[90]....
        /*01a0*/ 	.word	0xffffffff


	//   ....[91]....
        /*01a4*/ 	.word	0xffffffff


	//   ....[92]....
        /*01a8*/ 	.word	0xffffffff


	//   ....[93]....
        /*01ac*/ 	.word	0xffffffff


	//   ....[94]....
        /*01b0*/ 	.word	0xffffffff


	//   ....[95]....
        /*01b4*/ 	.word	0xffffffff


	//   ....[96]....
        /*01b8*/ 	.word	0x05000063


	//   ....[97]....
        /*01bc*/ 	.word	0x05000063


	//   ....[98]....
        /*01c0*/ 	.word	0x05000063


	//   ....[99]....
        /*01c4*/ 	.word	0x05000063


	//   ....[100]....
        /*01c8*/ 	.word	0x05000063


	//   ....[101]....
        /*01cc*/ 	.word	0x05000063


	//   ....[102]....
        /*01d0*/ 	.word	0x05000063


	//   ....[103]....
        /*01d4*/ 	.word	0x05000063


	//   ....[104]....
        /*01d8*/ 	.word	0x05000063


	//   ....[105]....
        /*01dc*/ 	.word	0x05000063


	//   ....[106]....
        /*01e0*/ 	.word	0x05000063


	//   ....[107]....
        /*01e4*/ 	.word	0x05000063


	//   ....[108]....
        /*01e8*/ 	.word	0x05000063


	//   ....[109]....
        /*01ec*/ 	.word	0x05000063


	//   ....[110]....
        /*01f0*/ 	.word	0x05000063


	//   ....[111]....
        /*01f4*/ 	.word	0x05000063


	//   ....[112]....
        /*01f8*/ 	.word	0x05000063


	//   ....[113]....
        /*01fc*/ 	.word	0x05000063


	//   ....[114]....
        /*0200*/ 	.word	0x05000063


	//   ....[115]....
        /*0204*/ 	.word	0x05000063


	//   ....[116]....
        /*0208*/ 	.word	0x05000063


	//   ....[117]....
        /*020c*/ 	.word	0x05000063


	//   ....[118]....
        /*0210*/ 	.word	0x05000063


	//   ....[119]....
        /*0214*/ 	.word	0x05000063


	//   ....[120]....
        /*0218*/ 	.word	0x05000063


	//   ....[121]....
        /*021c*/ 	.word	0x05000063


	//   ....[122]....
        /*0220*/ 	.word	0x05000063


	//   ....[123]....
        /*0224*/ 	.word	0x05000063


	//   ....[124]....
        /*0228*/ 	.word	0x05000063


	//   ....[125]....
        /*022c*/ 	.word	0x05000063


	//   ....[126]....
        /*0230*/ 	.word	0x05000063


	//   ....[127]....
        /*0234*/ 	.word	0x05000063


	//   ....[128]....
        /*0238*/ 	.word	0x05000063


	//   ....[129]....
        /*023c*/ 	.word	0x05000063


	//   ....[130]....
        /*0240*/ 	.word	0x05000063


	//   ....[131]....
        /*0244*/ 	.word	0x05000063


	//   ....[132]....
        /*0248*/ 	.word	0x05000063


	//   ....[133]....
        /*024c*/ 	.word	0x05000063


	//   ....[134]....
        /*0250*/ 	.word	0x05000063


	//   ....[135]....
        /*0254*/ 	.word	0x05000063


	//   ....[136]....
        /*0258*/ 	.word	0x05000063


	//   ....[137]....
        /*025c*/ 	.word	0x05000063


	//   ....[138]....
        /*0260*/ 	.word	0x05000063


	//   ....[139]....
        /*0264*/ 	.word	0x05000063


	//   ....[140]....
        /*0268*/ 	.word	0x05000063


	//   ....[141]....
        /*026c*/ 	.word	0x05000063


	//   ....[142]....
        /*0270*/ 	.word	0x05000063


	//   ....[143]....
        /*0274*/ 	.word	0x05000063


	//   ....[144]....
        /*0278*/ 	.word	0x05000063


	//   ....[145]....
        /*027c*/ 	.word	0x05000063


	//   ....[146]....
        /*0280*/ 	.word	0x05000063


	//   ....[147]....
        /*0284*/ 	.word	0x05000063


	//   ....[148]....
        /*0288*/ 	.word	0x05000063


	//   ....[149]....
        /*028c*/ 	.word	0x05000063


	//   ....[150]....
        /*0290*/ 	.word	0x05000063


	//   ....[151]....
        /*0294*/ 	.word	0x05000063


	//   ....[152]....
        /*0298*/ 	.word	0x05000063


	//   ....[153]....
        /*029c*/ 	.word	0x05000063


	//   ....[154]....
        /*02a0*/ 	.word	0x05000063


	//   ....[155]....
        /*02a4*/ 	.word	0x05000063


	//   ....[156]....
        /*02a8*/ 	.word	0x05000063


	//   ....[157]....
        /*02ac*/ 	.word	0x05000063


	//   ....[158]....
        /*02b0*/ 	.word	0x05000063


	//   ....[159]....
        /*02b4*/ 	.word	0x05000063


	//----- nvinfo : EIATTR_COOP_GROUP_INSTR_OFFSETS
	.align		4
.L_2075:
        /*02b8*/ 	.byte	0x04, 0x28
        /*02ba*/ 	.short	(.L_2077 - .L_2076)


	//   ....[0]....
.L_2076:
        /*02bc*/ 	.word	0x00000c90


	//   ....[1]....
        /*02c0*/ 	.word	0x00000da0


	//   ....[2]....
        /*02c4*/ 	.word	0x00000ef0


	//   ....[3]....
        /*02c8*/ 	.word	0x00001fd0


	//   ....[4]....
        /*02cc*/ 	.word	0x00003270


	//   ....[5]....
        /*02d0*/ 	.word	0x00003280


	//   ....[6]....
        /*02d4*/ 	.word	0x00003290


	//   ....[7]....
        /*02d8*/ 	.word	0x000032a0


	//   ....[8]....
        /*02dc*/ 	.word	0x00003330


	//   ....[9]....
        /*02e0*/ 	.word	0x00003360


	//   ....[10]....
        /*02e4*/ 	.word	0x00003370


	//   ....[11]....
        /*02e8*/ 	.word	0x00003380


	//   ....[12]....
        /*02ec*/ 	.word	0x00003410


	//   ....[13]....
        /*02f0*/ 	.word	0x00003440


	//   ....[14]....
        /*02f4*/ 	.word	0x00003450


	//   ....[15]....
        /*02f8*/ 	.word	0x00003460


	//   ....[16]....
        /*02fc*/ 	.word	0x00003500


	//   ....[17]....
        /*0300*/ 	.word	0x00003520


	//   ....[18]....
        /*0304*/ 	.word	0x00003530


	//   ....[19]....
        /*0308*/ 	.word	0x00003540


	//   ....[20]....
        /*030c*/ 	.word	0x000035f0


	//   ....[21]....
        /*0310*/ 	.word	0x00003600


	//   ....[22]....
        /*0314*/ 	.word	0x00003610


	//   ....[23]....
        /*0318*/ 	.word	0x00003620


	//   ....[24]....
        /*031c*/ 	.word	0x00003780


	//   ....[25]....
        /*0320*/ 	.word	0x00003790


	//   ....[26]....
        /*0324*/ 	.word	0x000037a0


	//   ....[27]....
        /*0328*/ 	.word	0x000037b0


	//   ....[28]....
        /*032c*/ 	.word	0x000037c0


	//   ....[29]....
        /*0330*/ 	.word	0x000037d0


	//   ....[30]....
        /*0334*/ 	.word	0x000037e0


	//   ....[31]....
        /*0338*/ 	.word	0x000037f0


	//   ....[32]....
        /*033c*/ 	.word	0x00004ce0


	//   ....[33]....
        /*0340*/ 	.word	0x00004cf0


	//   ....[34]....
        /*0344*/ 	.word	0x00004d00


	//   ....[35]....
        /*0348*/ 	.word	0x00004d10


	//   ....[36]....
        /*034c*/ 	.word	0x00004e20


	//   ....[37]....
        /*0350*/ 	.word	0x00004e30


	//   ....[38]....
        /*0354*/ 	.word	0x00004e40


	//   ....[39]....
        /*0358*/ 	.word	0x00004e50


	//   ....[40]....
        /*035c*/ 	.word	0x00004f60


	//   ....[41]....
        /*0360*/ 	.word	0x00004f70


	//   ....[42]....
        /*0364*/ 	.word	0x00004f80


	//   ....[43]....
        /*0368*/ 	.word	0x00004f90


	//   ....[44]....
        /*036c*/ 	.word	0x000050a0


	//   ....[45]....
        /*0370*/ 	.word	0x000050b0


	//   ....[46]....
        /*0374*/ 	.word	0x000050c0


	//   ....[47]....
        /*0378*/ 	.word	0x000050d0


	//   ....[48]....
        /*037c*/ 	.word	0x000051e0


	//   ....[49]....
        /*0380*/ 	.word	0x000051f0


	//   ....[50]....
        /*0384*/ 	.word	0x00005200


	//   ....[51]....
        /*0388*/ 	.word	0x00005210


	//   ....[52]....
        /*038c*/ 	.word	0x00005320


	//   ....[53]....
        /*0390*/ 	.word	0x00005330


	//   ....[54]....
        /*0394*/ 	.word	0x00005340


	//   ....[55]....
        /*0398*/ 	.word	0x00005350


	//   ....[56]....
        /*039c*/ 	.word	0x00005360


	//   ....[57]....
        /*03a0*/ 	.word	0x00005370


	//   ....[58]....
        /*03a4*/ 	.word	0x00005380


	//   ....[59]....
        /*03a8*/ 	.word	0x000053c0


	//   ....[60]....
        /*03ac*/ 	.word	0x00005400


	//   ....[61]....
        /*03b0*/ 	.word	0x00005440


	//   ....[62]....
        /*03b4*/ 	.word	0x00005460


	//   ....[63]....
        /*03b8*/ 	.word	0x00005480


	//   ....[64]....
        /*03bc*/ 	.word	0x00008a40


	//   ....[65]....
        /*03c0*/ 	.word	0x00008a80


	//   ....[66]....
        /*03c4*/ 	.word	0x00008ac0


	//   ....[67]....
        /*03c8*/ 	.word	0x00008b00


	//   ....[68]....
        /*03cc*/ 	.word	0x00008c10


	//   ....[69]....
        /*03d0*/ 	.word	0x00008c50


	//   ....[70]....
        /*03d4*/ 	.word	0x00008c90


	//   ....[71]....
        /*03d8*/ 	.word	0x00008cd0


	//   ....[72]....
        /*03dc*/ 	.word	0x00008de0


	//   ....[73]....
        /*03e0*/ 	.word	0x00008e20


	//   ....[74]....
        /*03e4*/ 	.word	0x00008e60


	//   ....[75]....
        /*03e8*/ 	.word	0x00008ea0


	//   ....[76]....
        /*03ec*/ 	.word	0x00008ee0


	//   ....[77]....
        /*03f0*/ 	.word	0x00008f00


	//   ....[78]....
        /*03f4*/ 	.word	0x00008f20


	//   ....[79]....
        /*03f8*/ 	.word	0x00008f40


	//   ....[80]....
        /*03fc*/ 	.word	0x00008f70


	//   ....[81]....
        /*0400*/ 	.word	0x00008f90


	//   ....[82]....
        /*0404*/ 	.word	0x00008fb0


	//   ....[83]....
        /*0408*/ 	.word	0x00008fc0


	//   ....[84]....
        /*040c*/ 	.word	0x00009660


	//   ....[85]....
        /*0410*/ 	.word	0x00009860


	//   ....[86]....
        /*0414*/ 	.word	0x00009a20


	//   ....[87]....
        /*0418*/ 	.word	0x00009a70


	//   ....[88]....
        /*041c*/ 	.word	0x00009ad0


	//   ....[89]....
        /*0420*/ 	.word	0x00009b20


	//   ....[90]....
        /*0424*/ 	.word	0x00009b40


	//   ....[91]....
        /*0428*/ 	.word	0x00009cb0


	//   ....[92]....
        /*042c*/ 	.word	0x00009cf0


	//   ....[93]....
        /*0430*/ 	.word	0x00009d50


	//   ....[94]....
        /*0434*/ 	.word	0x00009da0


	//   ....[95]....
        /*0438*/ 	.word	0x00009dc0


	//   ....[96]....
        /*043c*/ 	.word	0x0000a1e0


	//   ....[97]....
        /*0440*/ 	.word	0x0000a230


	//   ....[98]....
        /*0444*/ 	.word	0x0000a280


	//   ....[99]....
        /*0448*/ 	.word	0x0000a2f0


	//   ....[100]....
        /*044c*/ 	.word	0x0000a3c0


	//   ....[101]....
        /*0450*/ 	.word	0x0000a410


	//   ....[102]....
        /*0454*/ 	.word	0x0000a460


	//   ....[103]....
        /*0458*/ 	.word	0x0000a4d0


	//   ....[104]....
        /*045c*/ 	.word	0x0000a5a0


	//   ....[105]....
        /*0460*/ 	.word	0x0000a5f0


	//   ....[106]....
        /*0464*/ 	.word	0x0000a640


	//   ....[107]....
        /*0468*/ 	.word	0x0000a6b0


	//   ....[108]....
        /*046c*/ 	.word	0x0000a780


	//   ....[109]....
        /*0470*/ 	.word	0x0000a7d0


	//   ....[110]....
        /*0474*/ 	.word	0x0000a820


	//   ....[111]....
        /*0478*/ 	.word	0x0000a890


	//   ....[112]....
        /*047c*/ 	.word	0x0000a960


	//   ....[113]....
        /*0480*/ 	.word	0x0000a9b0


	//   ....[114]....
        /*0484*/ 	.word	0x0000aa00


	//   ....[115]....
        /*0488*/ 	.word	0x0000aa50


	//   ....[116]....
        /*048c*/ 	.word	0x0000aae0


	//   ....[117]....
        /*0490*/ 	.word	0x0000ab80


	//   ....[118]....
        /*0494*/ 	.word	0x0000ac20


	//   ....[119]....
        /*0498*/ 	.word	0x0000acc0


	//   ....[120]....
        /*049c*/ 	.word	0x0000ad60


	//   ....[121]....
        /*04a0*/ 	.word	0x0000ae10


	//   ....[122]....
        /*04a4*/ 	.word	0x0000ae70


	//   ....[123]....
        /*04a8*/ 	.word	0x0000aec0


	//   ....[124]....
        /*04ac*/ 	.word	0x0000aef0


	//   ....[125]....
        /*04b0*/ 	.word	0x0000af50


	//   ....[126]....
        /*04b4*/ 	.word	0x0000afa0


	//   ....[127]....
        /*04b8*/ 	.word	0x0000aff0


	//   ....[128]....
        /*04bc*/ 	.word	0x0000b080


	//   ....[129]....
        /*04c0*/ 	.word	0x0000b0d0


	//   ....[130]....
        /*04c4*/ 	.word	0x0000b120


	//   ....[131]....
        /*04c8*/ 	.word	0x0000b170


	//   ....[132]....
        /*04cc*/ 	.word	0x0000b200


	//   ....[133]....
        /*04d0*/ 	.word	0x0000b290


	//   ....[134]....
        /*04d4*/ 	.word	0x0000b2e0


	//   ....[135]....
        /*04d8*/ 	.word	0x0000b330


	//   ....[136]....
        /*04dc*/ 	.word	0x0000b3c0


	//   ....[137]....
        /*04e0*/ 	.word	0x0000b450


	//   ....[138]....
        /*04e4*/ 	.word	0x0000b4a0


	//   ....[139]....
        /*04e8*/ 	.word	0x0000b4f0


	//   ....[140]....
        /*04ec*/ 	.word	0x0000b580


	//   ....[141]....
        /*04f0*/ 	.word	0x0000b610


	//   ....[142]....
        /*04f4*/ 	.word	0x0000b660


	//   ....[143]....
        /*04f8*/ 	.word	0x0000b6b0


	//   ....[144]....
        /*04fc*/ 	.word	0x0000b740


	//   ....[145]....
        /*0500*/ 	.word	0x0000b7d0


	//   ....[146]....
        /*0504*/ 	.word	0x0000b820


	//   ....[147]....
        /*0508*/ 	.word	0x0000b870


	//   ....[148]....
        /*050c*/ 	.word	0x0000b900


	//   ....[149]....
        /*0510*/ 	.word	0x0000b9b0


	//   ....[150]....
        /*0514*/ 	.word	0x0000ba10


	//   ....[151]....
        /*0518*/ 	.word	0x0000baf0


	//   ....[152]....
        /*051c*/ 	.word	0x0000bb20


	//   ....[153]....
        /*0520*/ 	.word	0x0000bb90


	//   ....[154]....
        /*0524*/ 	.word	0x0000bbe0


	//   ....[155]....
        /*0528*/ 	.word	0x0000bc30


	//   ....[156]....
        /*052c*/ 	.word	0x0000bc60


	//   ....[157]....
        /*0530*/ 	.word	0x0000bcb0


	//   ....[158]....
        /*0534*/ 	.word	0x0000bd00


	//   ....[159]....
        /*0538*/ 	.word	0x0000bd60


	//----- nvinfo : EIATTR_VRC_CTA_INIT_COUNT
	.align		4
.L_2077:
        /*053c*/ 	.byte	0x02, 0x4a
	.zero		1
	.zero		1


	//----- nvinfo : EIATTR_EXIT_INSTR_OFFSETS
	.align		4
        /*0540*/ 	.byte	0x04, 0x1c
        /*0542*/ 	.short	(.L_2079 - .L_2078)


	//   ....[0]....
.L_2078:
        /*0544*/ 	.word	0x00009ed0


	//   ....[1]....
        /*0548*/ 	.word	0x0000a180


	//----- nvinfo : EIATTR_MAX_THREADS
	.align		4
.L_2079:
        /*054c*/ 	.byte	0x04, 0x05
        /*054e*/ 	.short	(.L_2081 - .L_2080)
.L_2080:
        /*0550*/ 	.word	0x00000040
        /*0554*/ 	.word	0x00000001
        /*0558*/ 	.word	0x00000001


	//----- nvinfo : EIATTR_CRS_STACK_SIZE
	.align		4
.L_2081:
        /*055c*/ 	.byte	0x04, 0x1e
        /*055e*/ 	.short	(.L_2083 - .L_2082)
.L_2082:
        /*0560*/ 	.word	0x00000000


	//----- nvinfo : EIATTR_CBANK_PARAM_SIZE
	.align		4
.L_2083:
        /*0564*/ 	.byte	0x03, 0x19
        /*0566*/ 	.short	0x01f0


	//----- nvinfo : EIATTR_PARAM_CBANK
	.align		4
        /*0568*/ 	.byte	0x04, 0x0a
        /*056a*/ 	.short	(.L_2085 - .L_2084)
	.align		4
.L_2084:
        /*056c*/ 	.word	index@(.nv.constant0._Z25selective_scan_bwd_kernelI32Selective_Scan_bwd_kernel_traitsILi64ELi16ELb1ELb0ELb1ELb0ELb0EfN3c107complexIfEEEEv12SSMParamsBwd)
        /*0570*/ 	.short	0x0380
        /*0572*/ 	.short	0x01f0


	//----- nvinfo : EIATTR_SW_WAR
	.align		4
.L_2085:
        /*0574*/ 	.byte	0x04, 0x36
        /*0576*/ 	.short	(.L_2087 - .L_2086)
.L_2086:
        /*0578*/ 	.word	0x00000008
.L_2087:


//--------------------- .nv.info._Z25selective_scan_bwd_kernelI32Selective_Scan_bwd_kernel_traitsILi64ELi16ELb1ELb0ELb1ELb0ELb1EfN3c107complexIfEEEEv12SSMParamsBwd --------------------------
	.section	.nv.info._Z25selective_scan_bwd_kernelI32Selective_Scan_bwd_kernel_traitsILi64ELi16ELb1ELb0ELb1ELb0ELb1EfN3c107complexIfEEEEv12SSMParamsBwd,"",@"SHT_CUDA_INFO"
	.sectionflags	@""
	.align	4


	//----- nvinfo : EIATTR_CUDA_API_VERSION
	.align		4
        /*0000*/ 	.byte	0x04, 0x37
        /*0002*/ 	.short	(.L_2089 - .L_2088)
.L_2088:
        /*0004*/ 	.word	0x00000082


	//----- nvinfo : EIATTR_KPARAM_INFO
	.align		4
.L_2089:
        /*0008*/ 	.byte	0x04, 0x17
        /*000a*/ 	.short	(.L_2091 - .L_2090)
.L_2090:
        /*000c*/ 	.word	0x00000000
        /*0010*/ 	.short	0x0000
        /*0012*/ 	.short	0x0000
        /*0014*/ 	.byte	0x00, 0xf0, 0xc1, 0x07


	//----- nvinfo : EIATTR_SPARSE_MMA_MASK
	.align		4
.L_2091:
        /*0018*/ 	.byte	0x03, 0x50
        /*001a*/ 	.short	0x0000


	//----- nvinfo : EIATTR_MAXREG_COUNT
	.align		4
        /*001c*/ 	.byte	0x03, 0x1b
        /*001e*/ 	.short	0x00ff


	//----- nvinfo : EIATTR_NUM_BARRIERS
	.align		4
        /*0020*/ 	.byte	0x02, 0x4c
        /*0022*/ 	.byte	0x01
	.zero		1


	//----- nvinfo : EIATTR_MERCURY_ISA_VERSION
	.align		4
        /*0024*/ 	.byte	0x03, 0x5f
        /*0026*/ 	.short	0x0101


	//----- nvinfo : EIATTR_INT_WARP_WIDE_INSTR_OFFSETS
	.align		4
        /*0028*/ 	.byte	0x04, 0x31
        /*002a*/ 	.short	(.L_2093 - .L_2092)


	//   ....[0]....
.L_2092:
        /*002c*/ 	.word	0x00005ce0


	//   ....[1]....
        /*0030*/ 	.word	0x00007100


	//----- nvinfo : EIATTR_COOP_GROUP_MASK_REGIDS
	.align		4
.L_2093:
        /*0034*/ 	.byte	0x04, 0x29
        /*0036*/ 	.short	(.L_2095 - .L_2094)


	//   ....[0]....
.L_2094:
        /*0038*/ 	.word	0xffffffff


	//   ....[1]....
        /*003c*/ 	.word	0xffffffff


	//   ....[2]....
        /*0040*/ 	.word	0xffffffff


	//   ....[3]....
        /*0044*/ 	.word	0xffffffff


	//   ....[4]....
        /*0048*/ 	.word	0xffffffff


	//   ....[5]....
        /*004c*/ 	.word	0xffffffff


	//   ....[6]....
        /*0050*/ 	.word	0xffffffff


	//   ....[7]....
        /*0054*/ 	.word	0xffffffff


	//   ....[8]....
        /*0058*/ 	.word	0xffffffff


	//   ....[9]....
        /*005c*/ 	.word	0xffffffff


	//   ....[10]....
        /*0060*/ 	.word	0xffffffff


	//   ....[11]....
        /*0064*/ 	.word	0xffffffff


	//   ....[12]....
        /*0068*/ 	.word	0xffffffff


	//   ....[13]....
        /*006c*/ 	.word	0xffffffff


	//   ....[14]....
        /*0070*/ 	.word	0xffffffff


	//   ....[15]....
        /*0074*/ 	.word	0xffffffff


	//   ....[16]....
        /*0078*/ 	.word	0xffffffff


	//   ....[17]....
        /*007c*/ 	.word	0xffffffff


	//   ....[18]....
        /*0080*/ 	.word	0xffffffff


	//   ....[19]....
        /*0084*/ 	.word	0xffffffff


	//   ....[20]....
        /*0088*/ 	.word	0xffffffff


	//   ....[21]....
        /*008c*/ 	.word	0xffffffff


	//   ....[22]....
        /*0090*/ 	.word	0xffffffff


	//   ....[23]....
        /*0094*/ 	.word	0xffffffff


	//   ....[24]....
        /*0098*/ 	.word	0xffffffff


	//   ....[25]....
        /*009c*/ 	.word	0xffffffff


	//   ....[26]....
        /*00a0*/ 	.word	0xffffffff


	//   ....[27]....
        /*00a4*/ 	.word	0xffffffff


	//   ....[28]....
        /*00a8*/ 	.word	0xffffffff


	//   ....[29]....
        /*00ac*/ 	.word	0xffffffff


	//   ....[30]....
        /*00b0*/ 	.word	0xffffffff


	//   ....[31]....
        /*00b4*/ 	.word	0xffffffff


	//   ....[32]....
        /*00b8*/ 	.word	0xffffffff


	//   ....[33]....
        /*00bc*/ 	.word	0xffffffff


	//   ....[34]....
        /*00c0*/ 	.word	0xffffffff


	//   ....[35]....
        /*00c4*/ 	.word	0xffffffff


	//   ....[36]....
        /*00c8*/ 	.word	0xffffffff


	//   ....[37]....
        /*00cc*/ 	.word	0xffffffff


	//   ....[38]....
        /*00d0*/ 	.word	0xffffffff


	//   ....[39]....
        /*00d4*/ 	.word	0xffffffff


	//   ....[40]....
        /*00d8*/ 	.word	0xffffffff


	//   ....[41]....
        /*00dc*/ 	.word	0xffffffff


	//   ....[42]....
        /*00e0*/ 	.word	0xffffffff


	//   ....[43]....
        /*00e4*/ 	.word	0xffffffff


	//   ....[44]....
        /*00e8*/ 	.word	0xffffffff


	//   ....[45]....
        /*00ec*/ 	.word	0xffffffff


	//   ....[46]....
        /*00f0*/ 	.word	0xffffffff


	//   ....[47]....
        /*00f4*/ 	.word	0xffffffff


	//   ....[48]....
        /*00f8*/ 	.word	0xffffffff


	//   ....[49]....
        /*00fc*/ 	.word	0xffffffff


	//   ....[50]....
        /*0100*/ 	.word	0xffffffff


	//   ....[51]....
        /*0104*/ 	.word	0xffffffff


	//   ....[52]....
        /*0108*/ 	.word	0xffffffff


	//   ....[53]....
        /*010c*/ 	.word	0xffffffff


	//   ....[54]....
        /*0110*/ 	.word	0xffffffff


	//   ....[55]....
        /*0114*/ 	.word	0xffffffff


	//   ....[56]....
        /*0118*/ 	.word	0xffffffff


	//   ....[57]....
        /*011c*/ 	.word	0xffffffff


	//   ....[58]....
        /*0120*/ 	.word	0xffffffff


	//   ....[59]....
        /*0124*/ 	.word	0xffffffff


	//   ....[60]....
        /*0128*/ 	.word	0xffffffff


	//   ....[61]....
        /*012c*/ 	.word	0xffffffff


	//   ....[62]....
        /*0130*/ 	.word	0xffffffff


	//   ....[63]....
        /*0134*/ 	.word	0xffffffff


	//   ....[64]....
        /*0138*/ 	.word	0xffffffff


	//   ....[65]....
        /*013c*/ 	.word	0xffffffff


	//   ....[66]....
        /*0140*/ 	.word	0xffffffff


	//   ....[67]....
        /*0144*/ 	.word	0xffffffff


	//   ....[68]....
        /*0148*/ 	.word	0xffffffff


	//   ....[69]....
        /*014c*/ 	.word	0xffffffff


	//   ....[70]....
        /*0150*/ 	.word	0xffffffff


	//   ....[71]....
        /*0154*/ 	.word	0xffffffff


	//   ....[72]....
        /*0158*/ 	.word	0xffffffff


	//   ....[73]....
        /*015c*/ 	.word	0xffffffff


	//   ....[74]....
        /*0160*/ 	.word	0xffffffff


	//   ....[75]....
        /*0164*/ 	.word	0xffffffff


	//   ....[76]....
        /*0168*/ 	.word	0xffffffff


	//   ....[77]....
        /*016c*/ 	.word	0xffffffff


	//   ....[78]....
        /*0170*/ 	.word	0xffffffff


	//   ....[79]....
        /*0174*/ 	.word	0xffffffff


	//   ....[80]....
        /*0178*/ 	.word	0xffffffff


	//   ....[81]....
        /*017c*/ 	.word	0xffffffff


	//   ....[82]....
        /*0180*/ 	.word	0xffffffff


	//   ....[83]....
        /*0184*/ 	.word	0xffffffff


	//   ....[84]....
        /*0188*/ 	.word	0xffffffff


	//   ....[85]....
        /*018c*/ 	.word	0xffffffff


	//   ....[86]....
        /*0190*/ 	.word	0xffffffff


	//   ....[87]....
        /*0194*/ 	.word	0xffffffff


	//   ....[88]....
        /*0198*/ 	.word	0xffffffff


	//   ....[89]....
        /*019c*/ 	.word	0xffffffff


	//   ....[90]....
        /*01a0*/ 	.word	0xffffffff


	//   ....[91]....
        /*01a4*/ 	.word	0xffffffff


	//   ....[92]....
        /*01a8*/ 	.word	0xffffffff


	//   ....[93]....
        /*01ac*/ 	.word	0xffffffff


	//   ....[94]....
        /*01b0*/ 	.word	0xffffffff


	//   ....[95]....
        /*01b4*/ 	.word	0xffffffff


	//   ....[96]....
        /*01b8*/ 	.word	0xffffffff


	//   ....[97]....
        /*01bc*/ 	.word	0xffffffff


	//   ....[98]....
        /*01c0*/ 	.word	0xffffffff


	//   ....[99]....
        /*01c4*/ 	.word	0xffffffff


	//   ....[100]....
        /*01c8*/ 	.word	0x05000063


	//   ....[101]....
        /*01cc*/ 	.word	0x05000063


	//   ....[102]....
        /*01d0*/ 	.word	0x05000063


	//   ....[103]....
        /*01d4*/ 	.word	0x05000063


	//   ....[104]....
        /*01d8*/ 	.word	0x05000063


	//   ....[105]....
        /*01dc*/ 	.word	0x05000063


	//   ....[106]....
        /*01e0*/ 	.word	0x05000063


	//   ....[107]....
        /*01e4*/ 	.word	0x05000063


	//   ....[108]....
        /*01e8*/ 	.word	0x05000063


	//   ....[109]....
        /*01ec*/ 	.word	0x05000063


	//   ....[110]....
        /*01f0*/ 	.word	0x05000063


	//   ....[111]....
        /*01f4*/ 	.word	0x05000063


	//   ....[112]....
        /*01f8*/ 	.word	0x05000063


	//   ....[113]....
        /*01fc*/ 	.word	0x05000063


	//   ....[114]....
        /*0200*/ 	.word	0x05000063


	//   ....[115]....
        /*0204*/ 	.word	0x05000063


	//   ....[116]....
        /*0208*/ 	.word	0x05000063


	//   ....[117]....
        /*020c*/ 	.word	0x05000063


	//   ....[118]....
        /*0210*/ 	.word	0x05000063


	//   ....[119]....
        /*0214*/ 	.word	0x05000063


	//   ....[120]....
        /*0218*/ 	.word	0x05000063


	//   ....[121]....
        /*021c*/ 	.word	0x05000063


	//   ....[122]....
        /*0220*/ 	.word	0x05000063


	//   ....[123]....
        /*0224*/ 	.word	0x05000063


	//   ....[124]....
        /*0228*/ 	.word	0x05000063


	//   ....[125]....
        /*022c*/ 	.word	0x05000063


	//   ....[126]....
        /*0230*/ 	.word	0x05000063


	//   ....[127]....
        /*0234*/ 	.word	0x05000063


	//   ....[128]....
        /*0238*/ 	.word	0x05000063


	//   ....[129]....
        /*023c*/ 	.word	0x05000063


	//   ....[130]....
        /*0240*/ 	.word	0x05000063


	//   ....[131]....
        /*0244*/ 	.word	0x05000063


	//   ....[132]....
        /*0248*/ 	.word	0x05000063


	//   ....[133]....
        /*024c*/ 	.word	0x05000063


	//   ....[134]....
        /*0250*/ 	.word	0x05000063


	//   ....[135]....
        /*0254*/ 	.word	0x05000063


	//   ....[136]....
        /*0258*/ 	.word	0x05000063


	//   ....[137]....
        /*025c*/ 	.word	0x05000063


	//   ....[138]....
        /*0260*/ 	.word	0x05000063


	//   ....[139]....
        /*0264*/ 	.word	0x05000063


	//   ....[140]....
        /*0268*/ 	.word	0x05000063


	//   ....[141]....
        /*026c*/ 	.word	0x05000063


	//   ....[142]....
        /*0270*/ 	.word	0x05000063


	//   ....[143]....
        /*0274*/ 	.word	0x05000063


	//   ....[144]....
        /*0278*/ 	.word	0x05000063


	//   ....[145]....
        /*027c*/ 	.word	0x05000063


	//   ....[146]....
        /*0280*/ 	.word	0x05000063


	//   ....[147]....
        /*0284*/ 	.word	0x05000063


	//   ....[148]....
        /*0288*/ 	.word	0x05000063


	//   ....[149]....
        /*028c*/ 	.word	0x05000063


	//   ....[150]....
        /*0290*/ 	.word	0x05000063


	//   ....[151]....
        /*0294*/ 	.word	0x05000063


	//   ....[152]....
        /*0298*/ 	.word	0x05000063


	//   ....[153]....
        /*029c*/ 	.word	0x05000063


	//   ....[154]....
        /*02a0*/ 	.word	0x05000063


	//   ....[155]....
        /*02a4*/ 	.word	0x05000063


	//   ....[156]....
        /*02a8*/ 	.word	0x05000063


	//   ....[157]....
        /*02ac*/ 	.word	0x05000063


	//   ....[158]....
        /*02b0*/ 	.word	0x05000063


	//   ....[159]....
        /*02b4*/ 	.word	0x05000063


	//   ....[160]....
        /*02b8*/ 	.word	0x05000063


	//   ....[161]....
        /*02bc*/ 	.word	0x05000063


	//   ....[162]....
        /*02c0*/ 	.word	0x05000063


	//   ....[163]....
        /*02c4*/ 	.word	0x05000063


	//----- nvinfo : EIATTR_COOP_GROUP_INSTR_OFFSETS
	.align		4
.L_2095:
        /*02c8*/ 	.byte	0x04, 0x28
        /*02ca*/ 	.short	(.L_2097 - .L_2096)


	//   ....[0]....
.L_2096:
        /*02cc*/ 	.word	0x00000cb0


	//   ....[1]....
        /*02d0*/ 	.word	0x00000da0


	//   ....[2]....
        /*02d4*/ 	.word	0x00000f60


	//   ....[3]....
        /*02d8*/ 	.word	0x00001210


	//   ....[4]....
        /*02dc*/ 	.word	0x000017f0


	//   ....[5]....
        /*02e0*/ 	.word	0x00001e40


	//   ....[6]....
        /*02e4*/ 	.word	0x000021b0


	//   ....[7]....
        /*02e8*/ 	.word	0x00003270


	//   ....[8]....
        /*02ec*/ 	.word	0x00004510


	//   ....[9]....
        /*02f0*/ 	.word	0x00004520


	//   ....[10]....
        /*02f4*/ 	.word	0x00004530


	//   ....[11]....
        /*02f8*/ 	.word	0x00004540


	//   ....[12]....
        /*02fc*/ 	.word	0x000045d0


	//   ....[13]....
        /*0300*/ 	.word	0x00004600


	//   ....[14]....
        /*0304*/ 	.word	0x00004610


	//   ....[15]....
        /*0308*/ 	.word	0x00004620


	//   ....[16]....
        /*030c*/ 	.word	0x000046b0


	//   ....[17]....
        /*0310*/ 	.word	0x000046e0


	//   ....[18]....
        /*0314*/ 	.word	0x000046f0


	//   ....[19]....
        /*0318*/ 	.word	0x00004700


	//   ....[20]....
        /*031c*/ 	.word	0x000047a0


	//   ....[21]....
        /*0320*/ 	.word	0x000047c0


	//   ....[22]....
        /*0324*/ 	.word	0x000047d0


	//   ....[23]....
        /*0328*/ 	.word	0x000047e0


	//   ....[24]....
        /*032c*/ 	.word	0x00004890


	//   ....[25]....
        /*0330*/ 	.word	0x000048a0


	//   ....[26]....
        /*0334*/ 	.word	0x000048b0


	//   ....[27]....
        /*0338*/ 	.word	0x000048c0


	//   ....[28]....
        /*033c*/ 	.word	0x00004a20


	//   ....[29]....
        /*0340*/ 	.word	0x00004a30


	//   ....[30]....
        /*0344*/ 	.word	0x00004a40


	//   ....[31]....
        /*0348*/ 	.word	0x00004a50


	//   ....[32]....
        /*034c*/ 	.word	0x00004a60


	//   ....[33]....
        /*0350*/ 	.word	0x00004a70


	//   ....[34]....
        /*0354*/ 	.word	0x00004a80


	//   ....[35]....
        /*0358*/ 	.word	0x00004a90


	//   ....[36]....
        /*035c*/ 	.word	0x00005f80


	//   ....[37]....
        /*0360*/ 	.word	0x00005f90


	//   ....[38]....
        /*0364*/ 	.word	0x00005fa0


	//   ....[39]....
        /*0368*/ 	.word	0x00005fb0


	//   ....[40]....
        /*036c*/ 	.word	0x000060c0


	//   ....[41]....
        /*0370*/ 	.word	0x000060d0


	//   ....[42]....
        /*0374*/ 	.word	0x000060e0


	//   ....[43]....
        /*0378*/ 	.word	0x000060f0


	//   ....[44]....
        /*037c*/ 	.word	0x00006200


	//   ....[45]....
        /*0380*/ 	.word	0x00006210


	//   ....[46]....
        /*0384*/ 	.word	0x00006220


	//   ....[47]....
        /*0388*/ 	.word	0x00006230


	//   ....[48]....
        /*038c*/ 	.word	0x00006340


	//   ....[49]....
        /*0390*/ 	.word	0x00006350


	//   ....[50]....
        /*0394*/ 	.word	0x00006360


	//   ....[51]....
        /*0398*/ 	.word	0x00006370


	//   ....[52]....
        /*039c*/ 	.word	0x00006480


	//   ....[53]....
        /*03a0*/ 	.word	0x00006490


	//   ....[54]....
        /*03a4*/ 	.word	0x000064a0


	//   ....[55]....
        /*03a8*/ 	.word	0x000064b0


	//   ....[56]....
        /*03ac*/ 	.word	0x000065c0


	//   ....[57]....
        /*03b0*/ 	.word	0x000065d0


	//   ....[58]....
        /*03b4*/ 	.word	0x000065e0


	//   ....[59]....
        /*03b8*/ 	.word	0x000065f0


	//   ....[60]....
        /*03bc*/ 	.word	0x00006600


	//   ....[61]....
        /*03c0*/ 	.word	0x00006610


	//   ....[62]....
        /*03c4*/ 	.word	0x00006620


	//   ....[63]....
        /*03c8*/ 	.word	0x00006660


	//   ....[64]....
        /*03cc*/ 	.word	0x000066a0


	//   ....[65]....
        /*03d0*/ 	.word	0x000066e0


	//   ....[66]....
        /*03d4*/ 	.word	0x00006700


	//   ....[67]....
        /*03d8*/ 	.word	0x00006720


	//   ....[68]....
        /*03dc*/ 	.word	0x00009ce0


	//   ....[69]....
        /*03e0*/ 	.word	0x00009d20


	//   ....[70]....
        /*03e4*/ 	.word	0x00009d60


	//   ....[71]....
        /*03e8*/ 	.word	0x00009da0


	//   ....[72]....
        /*03ec*/ 	.word	0x00009eb0


	//   ....[73]....
        /*03f0*/ 	.word	0x00009ef0


	//   ....[74]....
        /*03f4*/ 	.word	0x00009f30


	//   ....[75]....
        /*03f8*/ 	.word	0x00009f70


	//   ....[76]....
        /*03fc*/ 	.word	0x0000a080


	//   ....[77]....
        /*0400*/ 	.word	0x0000a0c0


	//   ....[78]....
        /*0404*/ 	.word	0x0000a100


	//   ....[79]....
        /*0408*/ 	.word	0x0000a140


	//   ....[80]....
        /*040c*/ 	.word	0x0000a180


	//   ....[81]....
        /*0410*/ 	.word	0x0000a1a0


	//   ....[82]....
        /*0414*/ 	.word	0x0000a1c0


	//   ....[83]....
        /*0418*/ 	.word	0x0000a1e0


	//   ....[84]....
        /*041c*/ 	.word	0x0000a210


	//   ....[85]....
        /*0420*/ 	.word	0x0000a230


	//   ....[86]....
        /*0424*/ 	.word	0x0000a250


	//   ....[87]....
        /*0428*/ 	.word	0x0000a260


	//   ....[88]....
        /*042c*/ 	.word	0x0000a920


	//   ....[89]....
        /*0430*/ 	.word	0x0000aaf0


	//   ....[90]....
        /*0434*/ 	.word	0x0000acb0


	//   ....[91]....
        /*0438*/ 	.word	0x0000ad00


	//   ....[92]....
        /*043c*/ 	.word	0x0000ad60


	//   ....[93]....
        /*0440*/ 	.word	0x0000adb0


	//   ....[94]....
        /*0444*/ 	.word	0x0000add0


	//   ....[95]....
        /*0448*/ 	.word	0x0000af40


	//   ....[96]....
        /*044c*/ 	.word	0x0000af80


	//   ....[97]....
        /*0450*/ 	.word	0x0000afe0


	//   ....[98]....
        /*0454*/ 	.word	0x0000b030


	//   ....[99]....
        /*0458*/ 	.word	0x0000b050


	//   ....[100]....
        /*045c*/ 	.word	0x0000b470


	//   ....[101]....
        /*0460*/ 	.word	0x0000b4c0


	//   ....[102]....
        /*0464*/ 	.word	0x0000b510


	//   ....[103]....
        /*0468*/ 	.word	0x0000b580


	//   ....[104]....
        /*046c*/ 	.word	0x0000b650


	//   ....[105]....
        /*0470*/ 	.word	0x0000b6a0


	//   ....[106]....
        /*0474*/ 	.word	0x0000b6f0


	//   ....[107]....
        /*0478*/ 	.word	0x0000b760


	//   ....[108]....
        /*047c*/ 	.word	0x0000b830


	//   ....[109]....
        /*0480*/ 	.word	0x0000b880


	//   ....[110]....
        /*0484*/ 	.word	0x0000b8d0


	//   ....[111]....
        /*0488*/ 	.word	0x0000b940


	//   ....[112]....
        /*048c*/ 	.word	0x0000ba10


	//   ....[113]....
        /*0490*/ 	.word	0x0000ba60


	//   ....[114]....
        /*0494*/ 	.word	0x0000bab0


	//   ....[115]....
        /*0498*/ 	.word	0x0000bb20


	//   ....[116]....
        /*049c*/ 	.word	0x0000bbf0


	//   ....[117]....
        /*04a0*/ 	.word	0x0000bc40


	//   ....[118]....
        /*04a4*/ 	.word	0x0000bc90


	//   ....[119]....
        /*04a8*/ 	.word	0x0000bce0


	//   ....[120]....
        /*04ac*/ 	.word	0x0000bd70


	//   ....[121]....
        /*04b0*/ 	.word	0x0000be10


	//   ....[122]....
        /*04b4*/ 	.word	0x0000beb0


	//   ....[123]....
        /*04b8*/ 	.word	0x0000bf50


	//   ....[124]....
        /*04bc*/ 	.word	0x0000bff0


	//   ....[125]....
        /*04c0*/ 	.word	0x0000c0a0


	//   ....[126]....
        /*04c4*/ 	.word	0x0000c100


	//   ....[127]....
        /*04c8*/ 	.word	0x0000c150


	//   ....[128]....
        /*04cc*/ 	.word	0x0000c180


	//   ....[129]....
        /*04d0*/ 	.word	0x0000c1e0


	//   ....[130]....
        /*04d4*/ 	.word	0x0000c230


	//   ....[131]....
        /*04d8*/ 	.word	0x0000c280


	//   ....[132]....
        /*04dc*/ 	.word	0x0000c310


	//   ....[133]....
        /*04e0*/ 	.word	0x0000c360


	//   ....[134]....
        /*04e4*/ 	.word	0x0000c3b0


	//   ....[135]....
        /*04e8*/ 	.word	0x0000c400


	//   ....[136]....
        /*04ec*/ 	.word	0x0000c490


	//   ....[137]....
        /*04f0*/ 	.word	0x0000c520


	//   ....[138]....
        /*04f4*/ 	.word	0x0000c570


	//   ....[139]....
        /*04f8*/ 	.word	0x0000c5c0


	//   ....[140]....
        /*04fc*/ 	.word	0x0000c650


	//   ....[141]....
        /*0500*/ 	.word	0x0000c6e0


	//   ....[142]....
        /*0504*/ 	.word	0x0000c730


	//   ....[143]....
        /*0508*/ 	.word	0x0000c780


	//   ....[144]....
        /*050c*/ 	.word	0x0000c810


	//   ....[145]....
        /*0510*/ 	.word	0x0000c8a0


	//   ....[146]....
        /*0514*/ 	.word	0x0000c8f0


	//   ....[147]....
        /*0518*/ 	.word	0x0000c940


	//   ....[148]....
        /*051c*/ 	.word	0x0000c9d0


	//   ....[149]....
        /*0520*/ 	.word	0x0000ca60


	//   ....[150]....
        /*0524*/ 	.word	0x0000cab0


	//   ....[151]....
        /*0528*/ 	.word	0x0000cb00


	//   ....[152]....
        /*052c*/ 	.word	0x0000cb90


	//   ....[153]....
        /*0530*/ 	.word	0x0000cc40


	//   ....[154]....
        /*0534*/ 	.word	0x0000cca0


	//   ....[155]....
        /*0538*/ 	.word	0x0000cd80


	//   ....[156]....
        /*053c*/ 	.word	0x0000cdb0


	//   ....[157]....
        /*0540*/ 	.word	0x0000ce20


	//   ....[158]....
        /*0544*/ 	.word	0x0000ce70


	//   ....[159]....
        /*0548*/ 	.word	0x0000cec0


	//   ....[160]....
        /*054c*/ 	.word	0x0000cef0


	//   ....[161]....
        /*0550*/ 	.word	0x0000cf40


	//   ....[162]....
        /*0554*/ 	.word	0x0000cf90


	//   ....[163]....
        /*0558*/ 	.word	0x0000cff0


	//----- nvinfo : EIATTR_VRC_CTA_INIT_COUNT
	.align		4
.L_2097:
        /*055c*/ 	.byte	0x02, 0x4a
	.zero		1
	.zero		1


	//----- nvinfo : EIATTR_EXIT_INSTR_OFFSETS
	.align		4
        /*0560*/ 	.byte	0x04, 0x1c
        /*0562*/ 	.short	(.L_2099 - .L_2098)


	//   ....[0]....
.L_2098:
        /*0564*/ 	.word	0x0000b160


	//   ....[1]....
        /*0568*/ 	.word	0x0000b410


	//----- nvinfo : EIATTR_MAX_THREADS
	.align		4
.L_2099:
        /*056c*/ 	.byte	0x04, 0x05
        /*056e*/ 	.short	(.L_2101 - .L_2100)
.L_2100:
        /*0570*/ 	.word	0x00000040
        /*0574*/ 	.word	0x00000001
        /*0578*/ 	.word	0x00000001


	//----- nvinfo : EIATTR_CRS_STACK_SIZE
	.align		4
.L_2101:
        /*057c*/ 	.byte	0x04, 0x1e
        /*057e*/ 	.short	(.L_2103 - .L_2102)
.L_2102:
        /*0580*/ 	.word	0x00000000


	//----- nvinfo : EIATTR_CBANK_PARAM_SIZE
	.align		4
.L_2103:
        /*0584*/ 	.byte	0x03, 0x19
        /*0586*/ 	.short	0x01f0


	//----- nvinfo : EIATTR_PARAM_CBANK
	.align		4
        /*0588*/ 	.byte	0x04, 0x0a
        /*058a*/ 	.short	(.L_2105 - .L_2104)
	.align		4
.L_2104:
        /*058c*/ 	.word	index@(.nv.constant0._Z25selective_scan_bwd_kernelI32Selective_Scan_bwd_kernel_traitsILi64ELi16ELb1ELb0ELb1ELb0ELb1EfN3c107complexIfEEEEv12SSMParamsBwd)
        /*0590*/ 	.short	0x0380
        /*0592*/ 	.short	0x01f0


	//----- nvinfo : EIATTR_SW_WAR
	.align		4
.L_2105:
        /*0594*/ 	.byte	0x04, 0x36
        /*0596*/ 	.short	(.L_2107 - .L_2106)
.L_2106:
        /*0598*/ 	.word	0x00000008
.L_2107:


//--------------------- .nv.info._Z25selective_scan_bwd_kernelI32Selective_Scan_bwd_kernel_traitsILi64ELi16ELb1ELb0ELb1ELb1ELb0EfN3c107complexIfEEEEv12SSMParamsBwd --------------------------
	.section	.nv.info._Z25selective_scan_bwd_kernelI32Selective_Scan_bwd_kernel_traitsILi64ELi16ELb1ELb0ELb1ELb1ELb0EfN3c107complexIfEEEEv12SSMParamsBwd,"",@"SHT_CUDA_INFO"
	.sectionflags	@""
	.align	4


	//----- nvinfo : EIATTR_CUDA_API_VERSION
	.align		4
        /*0000*/ 	.byte	0x04, 0x37
        /*0002*/ 	.short	(.L_2109 - .L_2108)
.L_2108:
        /*0004*/ 	.word	0x00000082


	//----- nvinfo : EIATTR_KPARAM_INFO
	.align		4
.L_2109:
        /*0008*/ 	.byte	0x04, 0x17
        /*000a*/ 	.short	(.L_2111 - .L_2110)
.L_2110:
        /*000c*/ 	.word	0x00000000
        /*0010*/ 	.short	0x0000
        /*0012*/ 	.short	0x0000
        /*0014*/ 	.byte	0x00, 0xf0, 0xc1, 0x07


	//----- nvinfo : EIATTR_SPARSE_MMA_MASK
	.align		4
.L_2111:
        /*0018*/ 	.byte	0x03, 0x50
        /*001a*/ 	.short	0x0000


	//----- nvinfo : EIATTR_MAXREG_COUNT
	.align		4
        /*001c*/ 	.byte	0x03, 0x1b
        /*001e*/ 	.short	0x00ff


	//----- nvinfo : EIATTR_NUM_BARRIERS
	.align		4
        /*0020*/ 	.byte	0x02, 0x4c
        /*0022*/ 	.byte	0x01
	.zero		1


	//----- nvinfo : EIATTR_MERCURY_ISA_VERSION
	.align		4
        /*0024*/ 	.byte	0x03, 0x5f
        /*0026*/ 	.short	0x0101


	//----- nvinfo : EIATTR_INT_WARP_WIDE_INSTR_OFFSETS
	.align		4
        /*0028*/ 	.byte	0x04, 0x31
        /*002a*/ 	.short	(.L_2113 - .L_2112)


	//   ....[0]....
.L_2112:
        /*002c*/ 	.word	0x00006c50


	//   ....[1]....
        /*0030*/ 	.word	0x000082c0


	//----- nvinfo : EIATTR_COOP_GROUP_MASK_REGIDS
	.align		4
.L_2113:
        /*0034*/ 	.byte	0x04, 0x29
        /*0036*/ 	.short	(.L_2115 - .L_2114)


	//   ....[0]....
.L_2114:
        /*0038*/ 	.word	0xffffffff


	//   ....[1]....
        /*003c*/ 	.word	0xffffffff


	//   ....[2]....
        /*0040*/ 	.word	0xffffffff


	//   ....[3]....
        /*0044*/ 	.word	0xffffffff


	//   ....[4]....
        /*0048*/ 	.word	0xffffffff


	//   ....[5]....
        /*004c*/ 	.word	0xffffffff


	//   ....[6]....
        /*0050*/ 	.word	0xffffffff


	//   ....[7]....
        /*0054*/ 	.word	0xffffffff


	//   ....[8]....
        /*0058*/ 	.word	0xffffffff


	//   ....[9]....
        /*005c*/ 	.word	0xffffffff


	//   ....[10]....
        /*0060*/ 	.word	0xffffffff


	//   ....[11]....
        /*0064*/ 	.word	0xffffffff


	//   ....[12]....
        /*0068*/ 	.word	0xffffffff


	//   ....[13]....
        /*006c*/ 	.word	0xffffffff


	//   ....[14]....
        /*0070*/ 	.word	0xffffffff


	//   ....[15]....
        /*0074*/ 	.word	0xffffffff


	//   ....[16]....
        /*0078*/ 	.word	0xffffffff


	//   ....[17]....
        /*007c*/ 	.word	0xffffffff


	//   ....[18]....
        /*0080*/ 	.word	0xffffffff


	//   ....[19]....
        /*0084*/ 	.word	0xffffffff


	//   ....[20]....
        /*0088*/ 	.word	0xffffffff


	//   ....[21]....
        /*008c*/ 	.word	0xffffffff


	//   ....[22]....
        /*0090*/ 	.word	0xffffffff


	//   ....[23]....
        /*0094*/ 	.word	0xffffffff


	//   ....[24]....
        /*0098*/ 	.word	0xffffffff


	//   ....[25]....
        /*009c*/ 	.word	0xffffffff


	//   ....[26]....
        /*00a0*/ 	.word	0xffffffff


	//   ....[27]....
        /*00a4*/ 	.word	0xffffffff


	//   ....[28]....
        /*00a8*/ 	.word	0xffffffff


	//   ....[29]....
        /*00ac*/ 	.word	0xffffffff


	//   ....[30]....
        /*00b0*/ 	.word	0xffffffff


	//   ....[31]....
        /*00b4*/ 	.word	0xffffffff


	//   ....[32]....
        /*00b8*/ 	.word	0xffffffff


	//   ....[33]....
        /*00bc*/ 	.word	0xffffffff


	//   ....[34]....
        /*00c0*/ 	.word	0xffffffff


	//   ....[35]....
        /*00c4*/ 	.word	0xffffffff


	//   ....[36]....
        /*00c8*/ 	.word	0xffffffff


	//   ....[37]....
        /*00cc*/ 	.word	0xffffffff


	//   ....[38]....
        /*00d0*/ 	.word	0xffffffff


	//   ....[39]....
        /*00d4*/ 	.word	0xffffffff


	//   ....[40]....
        /*00d8*/ 	.word	0xffffffff


	//   ....[41]....
        /*00dc*/ 	.word	0xffffffff


	//   ....[42]....
        /*00e0*/ 	.word	0xffffffff


	//   ....[43]....
        /*00e4*/ 	.word	0xffffffff


	//   ....[44]....
        /*00e8*/ 	.word	0xffffffff


	//   ....[45]....
        /*00ec*/ 	.word	0xffffffff


	//   ....[46]....
        /*00f0*/ 	.word	0xffffffff


	//   ....[47]....
        /*00f4*/ 	.word	0xffffffff


	//   ....[48]....
        /*00f8*/ 	.word	0xffffffff


	//   ....[49]....
        /*00fc*/ 	.word	0xffffffff


	//   ....[50]....
        /*0100*/ 	.word	0xffffffff


	//   ....[51]....
        /*0104*/ 	.word	0xffffffff


	//   ....[52]....
        /*0108*/ 	.word	0xffffffff


	//   ....[53]....
        /*010c*/ 	.word	0xffffffff


	//   ....[54]....
        /*0110*/ 	.word	0xffffffff


	//   ....[55]....
        /*0114*/ 	.word	0xffffffff


	//   ....[56]....
        /*0118*/ 	.word	0xffffffff


	//   ....[57]....
        /*011c*/ 	.word	0xffffffff


	//   ....[58]....
        /*0120*/ 	.word	0xffffffff


	//   ....[59]....
        /*0124*/ 	.word	0xffffffff


	//   ....[60]....
        /*0128*/ 	.word	0xffffffff


	//   ....[61]....
        /*012c*/ 	.word	0xffffffff


	//   ....[62]....
        /*0130*/ 	.word	0xffffffff


	//   ....[63]....
        /*0134*/ 	.word	0xffffffff


	//   ....[64]....
        /*0138*/ 	.word	0xffffffff


	//   ....[65]....
        /*013c*/ 	.word	0xffffffff


	//   ....[66]....
        /*0140*/ 	.word	0xffffffff


	//   ....[67]....
        /*0144*/ 	.word	0xffffffff


	//   ....[68]....
        /*0148*/ 	.word	0xffffffff


	//   ....[69]....
        /*014c*/ 	.word	0xffffffff


	//   ....[70]....
        /*0150*/ 	.word	0xffffffff


	//   ....[71]....
        /*0154*/ 	.word	0xffffffff


	//   ....[72]....
        /*0158*/ 	.word	0xffffffff


	//   ....[73]....
        /*015c*/ 	.word	0xffffffff


	//   ....[74]....
        /*0160*/ 	.word	0xffffffff


	//   ....[75]....
        /*0164*/ 	.word	0xffffffff


	//   ....[76]....
        /*0168*/ 	.word	0xffffffff


	//   ....[77]....
        /*016c*/ 	.word	0xffffffff


	//   ....[78]....
        /*0170*/ 	.word	0xffffffff


	//   ....[79]....
        /*0174*/ 	.word	0xffffffff


	//   ....[80]....
        /*0178*/ 	.word	0xffffffff


	//   ....[81]....
        /*017c*/ 	.word	0xffffffff


	//   ....[82]....
        /*0180*/ 	.word	0xffffffff


	//   ....[83]....
        /*0184*/ 	.word	0xffffffff


	//   ....[84]....
        /*0188*/ 	.word	0xffffffff


	//   ....[85]....
        /*018c*/ 	.word	0xffffffff


	//   ....[86]....
        /*0190*/ 	.word	0xffffffff


	//   ....[87]....
        /*0194*/ 	.word	0xffffffff


	//   ....[88]....
        /*0198*/ 	.word	0xffffffff


	//   ....[89]....
        /*019c*/ 	.word	0xffffffff


	//   ....[90]....
        /*01a0*/ 	.word	0xffffffff


	//   ....[91]....
        /*01a4*/ 	.word	0xffffffff


	//   ....[92]....
        /*01a8*/ 	.word	0xffffffff


	//   ....[93]....
        /*01ac*/ 	.word	0xffffffff


	//   ....[94]....
        /*01b0*/ 	.word	0xffffffff


	//   ....[95]....
        /*01b4*/ 	.word	0xffffffff


	//   ....[96]....
        /*01b8*/ 	.word	0xffffffff


	//   ....[97]....
        /*01bc*/ 	.word	0x05000063


	//   ....[98]....
        /*01c0*/ 	.word	0x05000063


	//   ....[99]....
        /*01c4*/ 	.word	0x05000063


	//   ....[100]....
        /*01c8*/ 	.word	0x05000063


	//   ....[101]....
        /*01cc*/ 	.word	0x05000063


	//   ....[102]....
        /*01d0*/ 	.word	0x05000063


	//   ....[103]....
        /*01d4*/ 	.word	0x05000063


	//   ....[104]....
        /*01d8*/ 	.word	0x05000063


	//   ....[105]....
        /*01dc*/ 	.word	0x05000063


	//   ....[106]....
        /*01e0*/ 	.word	0x05000063


	//   ....[107]....
        /*01e4*/ 	.word	0x05000063


	//   ....[108]....
        /*01e8*/ 	.word	0x05000063


	//   ....[109]....
        /*01ec*/ 	.word	0x05000063


	//   ....[110]....
        /*01f0*/ 	.word	0x05000063


	//   ....[111]....
        /*01f4*/ 	.word	0x05000063


	//   ....[112]....
        /*01f8*/ 	.word	0x05000063


	//   ....[113]....
        /*01fc*/ 	.word	0x05000063


	//   ....[114]....
        /*0200*/ 	.word	0x05000063


	//   ....[115]....
        /*0204*/ 	.word	0x05000063


	//   ....[116]....
        /*0208*/ 	.word	0x05000063


	//   ....[117]....
        /*020c*/ 	.word	0x05000063


	//   ....[118]....
        /*0210*/ 	.word	0x05000063


	//   ....[119]....
        /*0214*/ 	.word	0x05000063


	//   ....[120]....
        /*0218*/ 	.word	0x05000063


	//   ....[121]....
        /*021c*/ 	.word	0x05000063


	//   ....[122]....
        /*0220*/ 	.word	0x05000063


	//   ....[123]....
        /*0224*/ 	.word	0x05000063


	//   ....[124]....
        /*0228*/ 	.word	0x05000063


	//   ....[125]....
        /*022c*/ 	.word	0x05000063


	//   ....[126]....
        /*0230*/ 	.word	0x05000063


	//   ....[127]....
        /*0234*/ 	.word	0x05000063


	//   ....[128]....
        /*0238*/ 	.word	0x05000063


	//   ....[129]....
        /*023c*/ 	.word	0x05000063


	//   ....[130]....
        /*0240*/ 	.word	0x05000063


	//   ....[131]....
        /*0244*/ 	.word	0x05000063


	//   ....[132]....
        /*0248*/ 	.word	0x05000063


	//   ....[133]....
        /*024c*/ 	.word	0x05000063


	//   ....[134]....
        /*0250*/ 	.word	0x05000063


	//   ....[135]....
        /*0254*/ 	.word	0x05000063


	//   ....[136]....
        /*0258*/ 	.word	0x05000063


	//   ....[137]....
        /*025c*/ 	.word	0x05000063


	//   ....[138]....
        /*0260*/ 	.word	0x05000063


	//   ....[139]....
        /*0264*/ 	.word	0x05000063


	//   ....[140]....
        /*0268*/ 	.word	0x05000063


	//   ....[141]....
        /*026c*/ 	.word	0x05000063


	//   ....[142]....
        /*0270*/ 	.word	0x05000063


	//   ....[143]....
        /*0274*/ 	.word	0x05000063


	//   ....[144]....
        /*0278*/ 	.word	0x05000063


	//   ....[145]....
        /*027c*/ 	.word	0x05000063


	//   ....[146]....
        /*0280*/ 	.word	0x05000063


	//   ....[147]....
        /*0284*/ 	.word	0x05000063


	//   ....[148]....
        /*0288*/ 	.word	0x05000063


	//   ....[149]....
        /*028c*/ 	.word	0x05000063


	//   ....[150]....
        /*0290*/ 	.word	0x05000063


	//   ....[151]....
        /*0294*/ 	.word	0x05000063


	//   ....[152]....
        /*0298*/ 	.word	0x05000063


	//   ....[153]....
        /*029c*/ 	.word	0x05000063


	//   ....[154]....
        /*02a0*/ 	.word	0x05000063


	//   ....[155]....
        /*02a4*/ 	.word	0x05000063


	//   ....[156]....
        /*02a8*/ 	.word	0x05000063


	//   ....[157]....
        /*02ac*/ 	.word	0x05000063


	//   ....[158]....
        /*02b0*/ 	.word	0x05000063


	//   ....[159]....
        /*02b4*/ 	.word	0x05000063


	//   ....[160]....
        /*02b8*/ 	.word	0x05000063


	//----- nvinfo : EIATTR_COOP_GROUP_INSTR_OFFSETS
	.align		4
.L_2115:
        /*02bc*/ 	.byte	0x04, 0x28
        /*02be*/ 	.short	(.L_2117 - .L_2116)


	//   ....[0]....
.L_2116:
        /*02c0*/ 	.word	0x00000c70


	//   ....[1]....
        /*02c4*/ 	.word	0x00000d80


	//   ....[2]....
        /*02c8*/ 	.word	0x00000f40


	//   ....[3]....
        /*02cc*/ 	.word	0x000042a0


	//   ....[4]....
        /*02d0*/ 	.word	0x000054a0


	//   ....[5]....
        /*02d4*/ 	.word	0x000054b0


	//   ....[6]....
        /*02d8*/ 	.word	0x000054c0


	//   ....[7]....
        /*02dc*/ 	.word	0x000054d0


	//   ....[8]....
        /*02e0*/ 	.word	0x00005570


	//   ....[9]....
        /*02e4*/ 	.word	0x00005590


	//   ....[10]....
        /*02e8*/ 	.word	0x000055a0


	//   ....[11]....
        /*02ec*/ 	.word	0x000055b0


	//   ....[12]....
        /*02f0*/ 	.word	0x00005650


	//   ....[13]....
        /*02f4*/ 	.word	0x00005670


	//   ....[14]....
        /*02f8*/ 	.word	0x00005680


	//   ....[15]....
        /*02fc*/ 	.word	0x00005690


	//   ....[16]....
        /*0300*/ 	.word	0x00005730


	//   ....[17]....
        /*0304*/ 	.word	0x00005750


	//   ....[18]....
        /*0308*/ 	.word	0x00005760


	//   ....[19]....
        /*030c*/ 	.word	0x00005770


	//   ....[20]....
        /*0310*/ 	.word	0x00005820


	//   ....[21]....
        /*0314*/ 	.word	0x00005830


	//   ....[22]....
        /*0318*/ 	.word	0x00005840


	//   ....[23]....
        /*031c*/ 	.word	0x00005850


	//   ....[24]....
        /*0320*/ 	.word	0x000059b0


	//   ....[25]....
        /*0324*/ 	.word	0x000059c0


	//   ....[26]....
        /*0328*/ 	.word	0x000059d0


	//   ....[27]....
        /*032c*/ 	.word	0x000059e0


	//   ....[28]....
        /*0330*/ 	.word	0x000059f0


	//   ....[29]....
        /*0334*/ 	.word	0x00005a00


	//   ....[30]....
        /*0338*/ 	.word	0x00005a10


	//   ....[31]....
        /*033c*/ 	.word	0x00005a20


	//   ....[32]....
        /*0340*/ 	.word	0x00006f10


	//   ....[33]....
        /*0344*/ 	.word	0x00006f20


	//   ....[34]....
        /*0348*/ 	.word	0x00006f30


	//   ....[35]....
        /*034c*/ 	.word	0x00006f40


	//   ....[36]....
        /*0350*/ 	.word	0x00007050


	//   ....[37]....
        /*0354*/ 	.word	0x00007060


	//   ....[38]....
        /*0358*/ 	.word	0x00007070


	//   ....[39]....
        /*035c*/ 	.word	0x00007080


	//   ....[40]....
        /*0360*/ 	.word	0x00007190


	//   ....[41]....
        /*0364*/ 	.word	0x000071a0


	//   ....[42]....
        /*0368*/ 	.word	0x000071b0


	//   ....[43]....
        /*036c*/ 	.word	0x000071c0


	//   ....[44]....
        /*0370*/ 	.word	0x000072d0


	//   ....[45]....
        /*0374*/ 	.word	0x000072e0


	//   ....[46]....
        /*0378*/ 	.word	0x000072f0


	//   ....[47]....
        /*037c*/ 	.word	0x00007300


	//   ....[48]....
        /*0380*/ 	.word	0x00007410


	//   ....[49]....
        /*0384*/ 	.word	0x00007420


	//   ....[50]....
        /*0388*/ 	.word	0x00007430


	//   ....[51]....
        /*038c*/ 	.word	0x00007440


	//   ....[52]....
        /*0390*/ 	.word	0x00007550


	//   ....[53]....
        /*0394*/ 	.word	0x00007560


	//   ....[54]....
        /*0398*/ 	.word	0x00007570


	//   ....[55]....
        /*039c*/ 	.word	0x00007580


	//   ....[56]....
        /*03a0*/ 	.word	0x00007590


	//   ....[57]....
        /*03a4*/ 	.word	0x000075a0


	//   ....[58]....
        /*03a8*/ 	.word	0x000075b0


	//   ....[59]....
        /*03ac*/ 	.word	0x000075e0


	//   ....[60]....
        /*03b0*/ 	.word	0x00007620


	//   ....[61]....
        /*03b4*/ 	.word	0x00007650


	//   ....[62]....
        /*03b8*/ 	.word	0x00007690


	//   ....[63]....
        /*03bc*/ 	.word	0x000076b0


	//   ....[64]....
        /*03c0*/ 	.word	0x0000ac60


	//   ....[65]....
        /*03c4*/ 	.word	0x0000aca0


	//   ....[66]....
        /*03c8*/ 	.word	0x0000ace0


	//   ....[67]....
        /*03cc*/ 	.word	0x0000ad20


	//   ....[68]....
        /*03d0*/ 	.word	0x0000ae30


	//   ....[69]....
        /*03d4*/ 	.word	0x0000ae70


	//   ....[70]....
        /*03d8*/ 	.word	0x0000aeb0


	//   ....[71]....
        /*03dc*/ 	.word	0x0000aef0


	//   ....[72]....
        /*03e0*/ 	.word	0x0000b000


	//   ....[73]....
        /*03e4*/ 	.word	0x0000b040


	//   ....[74]....
        /*03e8*/ 	.word	0x0000b080


	//   ....[75]....
        /*03ec*/ 	.word	0x0000b0c0


	//   ....[76]....
        /*03f0*/ 	.word	0x0000b100


	//   ....[77]....
        /*03f4*/ 	.word	0x0000b120


	//   ....[78]....
        /*03f8*/ 	.word	0x0000b140


	//   ....[79]....
        /*03fc*/ 	.word	0x0000b160


	//   ....[80]....
        /*0400*/ 	.word	0x0000b190


	//   ....[81]....
        /*0404*/ 	.word	0x0000b1b0


	//   ....[82]....
        /*0408*/ 	.word	0x0000b1d0


	//   ....[83]....
        /*040c*/ 	.word	0x0000b1e0


	//   ....[84]....
        /*0410*/ 	.word	0x0000b820


	//   ....[85]....
        /*0414*/ 	.word	0x0000bd30


	//   ....[86]....
        /*0418*/ 	.word	0x0000c1f0


	//   ....[87]....
        /*041c*/ 	.word	0x0000c3d0


	//   ....[88]....
        /*0420*/ 	.word	0x0000c420


	//   ....[89]....
        /*0424*/ 	.word	0x0000c480


	//   ....[90]....
        /*0428*/ 	.word	0x0000c4d0


	//   ....[91]....
        /*042c*/ 	.word	0x0000c4f0


	//   ....[92]....
        /*0430*/ 	.word	0x0000c660


	//   ....[93]....
        /*0434*/ 	.word	0x0000c6a0


	//   ....[94]....
        /*0438*/ 	.word	0x0000c700


	//   ....[95]....
        /*043c*/ 	.word	0x0000c750


	//   ....[96]....
        /*0440*/ 	.word	0x0000c770


	//   ....[97]....
        /*0444*/ 	.word	0x0000cb90


	//   ....[98]....
        /*0448*/ 	.word	0x0000cbe0


	//   ....[99]....
        /*044c*/ 	.word	0x0000cc30


	//   ....[100]....
        /*0450*/ 	.word	0x0000cc80


	//   ....[101]....
        /*0454*/ 	.word	0x0000cd70


	//   ....[102]....
        /*0458*/ 	.word	0x0000cdc0


	//   ....[103]....
        /*045c*/ 	.word	0x0000ce10


	//   ....[104]....
        /*0460*/ 	.word	0x0000ce60


	//   ....[105]....
        /*0464*/ 	.word	0x0000cf50


	//   ....[106]....
        /*0468*/ 	.word	0x0000cfa0


	//   ....[107]....
        /*046c*/ 	.word	0x0000cff0


	//   ....[108]....
        /*0470*/ 	.word	0x0000d040


	//   ....[109]....
        /*0474*/ 	.word	0x0000d130


	//   ....[110]....
        /*0478*/ 	.word	0x0000d180


	//   ....[111]....
        /*047c*/ 	.word	0x0000d1d0


	//   ....[112]....
        /*0480*/ 	.word	0x0000d220


	//   ....[113]....
        /*0484*/ 	.word	0x0000d310


	//   ....[114]....
        /*0488*/ 	.word	0x0000d360


	//   ....[115]....
        /*048c*/ 	.word	0x0000d3b0


	//   ....[116]....
        /*0490*/ 	.word	0x0000d400


	//   ....[117]....
        /*0494*/ 	.word	0x0000d490


	//   ....[118]....
        /*0498*/ 	.word	0x0000d530


	//   ....[119]....
        /*049c*/ 	.word	0x0000d5d0


	//   ....[120]....
        /*04a0*/ 	.word	0x0000d670


	//   ....[121]....
        /*04a4*/ 	.word	0x0000d710


	//   ....[122]....
        /*04a8*/ 	.word	0x0000d7c0


	//   ....[123]....
        /*04ac*/ 	.word	0x0000d810


	//   ....[124]....
        /*04b0*/ 	.word	0x0000d860


	//   ....[125]....
        /*04b4*/ 	.word	0x0000d8b0


	//   ....[126]....
        /*04b8*/ 	.word	0x0000d900


	//   ....[127]....
        /*04bc*/ 	.word	0x0000d950


	//   ....[128]....
        /*04c0*/ 	.word	0x0000d9a0


	//   ....[129]....
        /*04c4*/ 	.word	0x0000da30


	//   ....[130]....
        /*04c8*/ 	.word	0x0000da80


	//   ....[131]....
        /*04cc*/ 	.word	0x0000dad0


	//   ....[132]....
        /*04d0*/ 	.word	0x0000db20


	//   ....[133]....
        /*04d4*/ 	.word	0x0000dbb0


	//   ....[134]....
        /*04d8*/ 	.word	0x0000dc40


	//   ....[135]....
        /*04dc*/ 	.word	0x0000dc90


	//   ....[136]....
        /*04e0*/ 	.word	0x0000dce0


	//   ....[137]....
        /*04e4*/ 	.word	0x0000dd70


	//   ....[138]....
        /*04e8*/ 	.word	0x0000de00


	//   ....[139]....
        /*04ec*/ 	.word	0x0000de50


	//   ....[140]....
        /*04f0*/ 	.word	0x0000dea0


	//   ....[141]....
        /*04f4*/ 	.word	0x0000df30


	//   ....[142]....
        /*04f8*/ 	.word	0x0000dfc0


	//   ....[143]....
        /*04fc*/ 	.word	0x0000e010


	//   ....[144]....
        /*0500*/ 	.word	0x0000e060


	//   ....[145]....
        /*0504*/ 	.word	0x0000e0f0


	//   ....[146]....
        /*0508*/ 	.word	0x0000e180


	//   ....[147]....
        /*050c*/ 	.word	0x0000e1d0


	//   ....[148]....
        /*0510*/ 	.word	0x0000e220


	//   ....[149]....
        /*0514*/ 	.word	0x0000e2b0


	//   ....[150]....
        /*0518*/ 	.word	0x0000e350


	//   ....[151]....
        /*051c*/ 	.word	0x0000e3a0


	//   ....[152]....
        /*0520*/ 	.word	0x0000e480


	//   ....[153]....
        /*0524*/ 	.word	0x0000e4f0


	//   ....[154]....
        /*0528*/ 	.word	0x0000e540


	//   ....[155]....
        /*052c*/ 	.word	0x0000e590


	//   ....[156]....
        /*0530*/ 	.word	0x0000e5e0


	//   ....[157]....
        /*0534*/ 	.word	0x0000e610


	//   ....[158]....
        /*0538*/ 	.word	0x0000e660


	//   ....[159]....
        /*053c*/ 	.word	0x0000e6b0


	//   ....[160]....
        /*0540*/ 	.word	0x0000e700


	//----- nvinfo : EIATTR_VRC_CTA_INIT_COUNT
	.align		4
.L_2117:
        /*0544*/ 	.byte	0x02, 0x4a
	.zero		1
	.zero		1


	//----- nvinfo : EIATTR_EXIT_INSTR_OFFSETS
	.align		4
        /*0548*/ 	.byte	0x04, 0x1c
        /*054a*/ 	.short	(.L_2119 - .L_2118)


	//   ....[0]....
.L_2118:
        /*054c*/ 	.word	0x0000c880


	//   ....[1]....
        /*0550*/ 	.word	0x0000cb30


	//----- nvinfo : EIATTR_MAX_THREADS
	.align		4
.L_2119:
        /*0554*/ 	.byte	0x04, 0x05
        /*0556*/ 	.short	(.L_2121 - .L_2120)
.L_2120:
        /*0558*/ 	.word	0x00000040
        /*055c*/ 	.word	0x00000001
        /*0560*/ 	.word	0x00000001


	//----- nvinfo : EIATTR_CRS_STACK_SIZE
	.align		4
.L_2121:
        /*0564*/ 	.byte	0x04, 0x1e
        /*0566*/ 	.short	(.L_2123 - .L_2122)
.L_2122:
        /*0568*/ 	.word	0x00000000


	//----- nvinfo : EIATTR_CBANK_PARAM_SIZE
	.align		4
.L_2123:
        /*056c*/ 	.byte	0x03, 0x19
        /*056e*/ 	.short	0x01f0


	//----- nvinfo : EIATTR_PARAM_CBANK
	.align		4
        /*0570*/ 	.byte	0x04, 0x0a
        /*0572*/ 	.short	(.L_2125 - .L_2124)
	.align		4
.L_2124:
        /*0574*/ 	.word	index@(.nv.constant0._Z25selective_scan_bwd_kernelI32Selective_Scan_bwd_kernel_traitsILi64ELi16ELb1ELb0ELb1ELb1ELb0EfN3c107complexIfEEEEv12SSMParamsBwd)
        /*0578*/ 	.short	0x0380
        /*057a*/ 	.short	0x01f0


	//----- nvinfo : EIATTR_SW_WAR
	.align		4
.L_2125:
        /*057c*/ 	.byte	0x04, 0x36
        /*057e*/ 	.short	(.L_2127 - .L_2126)
.L_2126:
        /*0580*/ 	.word	0x00000008
.L_2127:


//--------------------- .nv.info._Z25selective_scan_bwd_kernelI32Selective_Scan_bwd_kernel_traitsILi64ELi16ELb1ELb0ELb1ELb1ELb1EfN3c107complexIfEEEEv12SSMParamsBwd --------------------------
	.section	.nv.info._Z25selective_scan_bwd_kernelI32Selective_Scan_bwd_kernel_traitsILi64ELi16ELb1ELb0ELb1ELb1ELb1EfN3c107complexIfEEEEv12SSMParamsBwd,"",@"SHT_CUDA_INFO"
	.sectionflags	@""
	.align	4


	//----- nvinfo : EIATTR_CUDA_API_VERSION
	.align		4
        /*0000*/ 	.byte	0x04, 0x37
        /*0002*/ 	.short	(.L_2129 - .L_2128)
.L_2128:
        /*0004*/ 	.word	0x00000082


	//----- nvinfo : EIATTR_KPARAM_INFO
	.align		4
.L_2129:
        /*0008*/ 	.byte	0x04, 0x17
        /*000a*/ 	.short	(.L_2131 - .L_2130)
.L_2130:
        /*000c*/ 	.word	0x00000000
        /*0010*/ 	.short	0x0000
        /*0012*/ 	.short	0x0000
        /*0014*/ 	.byte	0x00, 0xf0, 0xc1, 0x07


	//----- nvinfo : EIATTR_SPARSE_MMA_MASK
	.align		4
.L_2131:
        /*0018*/ 	.byte	0x03, 0x50
        /*001a*/ 	.short	0x0000


	//----- nvinfo : EIATTR_MAXREG_COUNT
	.align		4
        /*001c*/ 	.byte	0x03, 0x1b
        /*001e*/ 	.short	0x00ff


	//----- nvinfo : EIATTR_NUM_BARRIERS
	.align		4
        /*0020*/ 	.byte	0x02, 0x4c
        /*0022*/ 	.byte	0x01
	.zero		1


	//----- nvinfo : EIATTR_MERCURY_ISA_VERSION
	.align		4
        /*0024*/ 	.byte	0x03, 0x5f
        /*0026*/ 	.short	0x0101


	//----- nvinfo : EIATTR_INT_WARP_WIDE_INSTR_OFFSETS
	.align		4
        /*0028*/ 	.byte	0x04, 0x31
        /*002a*/ 	.short	(.L_2133 - .L_2132)


	//   ....[0]....
.L_2132:
        /*002c*/ 	.word	0x00007ed0


	//   ....[1]....
        /*0030*/ 	.word	0x00009540


	//----- nvinfo : EIATTR_COOP_GROUP_MASK_REGIDS
	.align		4
.L_2133:
        /*0034*/ 	.byte	0x04, 0x29
        /*0036*/ 	.short	(.L_2135 - .L_2134)


	//   ....[0]....
.L_2134:
        /*0038*/ 	.word	0xffffffff


	//   ....[1]....
        /*003c*/ 	.word	0xffffffff


	//   ....[2]....
        /*0040*/ 	.word	0xffffffff


	//   ....[3]....
        /*0044*/ 	.word	0xffffffff


	//   ....[4]....
        /*0048*/ 	.word	0xffffffff


	//   ....[5]....
        /*004c*/ 	.word	0xffffffff


	//   ....[6]....
        /*0050*/ 	.word	0xffffffff


	//   ....[7]....
        /*0054*/ 	.word	0xffffffff


	//   ....[8]....
        /*0058*/ 	.word	0xffffffff


	//   ....[9]....
        /*005c*/ 	.word	0xffffffff


	//   ....[10]....
        /*0060*/ 	.word	0xffffffff


	//   ....[11]....
        /*0064*/ 	.word	0xffffffff


	//   ....[12]....
        /*0068*/ 	.word	0xffffffff


	//   ....[13]....
        /*006c*/ 	.word	0xffffffff


	//   ....[14]....
        /*0070*/ 	.word	0xffffffff


	//   ....[15]....
        /*0074*/ 	.word	0xffffffff


	//   ....[16]....
        /*0078*/ 	.word	0xffffffff


	//   ....[17]....
        /*007c*/ 	.word	0xffffffff


	//   ....[18]....
        /*0080*/ 	.word	0xffffffff


	//   ....[19]....
        /*0084*/ 	.word	0xffffffff


	//   ....[20]....
        /*0088*/ 	.word	0xffffffff


	//   ....[21]....
        /*008c*/ 	.word	0xffffffff


	//   ....[22]....
        /*0090*/ 	.word	0xffffffff


	//   ....[23]....
        /*0094*/ 	.word	0xffffffff


	//   ....[24]....
        /*0098*/ 	.word	0xffffffff


	//   ....[25]....
        /*009c*/ 	.word	0xffffffff


	//   ....[26]....
        /*00a0*/ 	.word	0xffffffff


	//   ....[27]....
        /*00a4*/ 	.word	0xffffffff


	//   ....[28]....
        /*00a8*/ 	.word	0xffffffff


	//   ....[29]....
        /*00ac*/ 	.word	0xffffffff


	//   ....[30]....
        /*00b0*/ 	.word	0xffffffff


	//   ....[31]....
        /*00b4*/ 	.word	0xffffffff


	//   ....[32]....
        /*00b8*/ 	.word	0xffffffff


	//   ....[33]....
        /*00bc*/ 	.word	0xffffffff


	//   ....[34]....
        /*00c0*/ 	.word	0xffffffff


	//   ....[35]....
        /*00c4*/ 	.word	0xffffffff


	//   ....[36]....
        /*00c8*/ 	.word	0xffffffff


	//   ....[37]....
        /*00cc*/ 	.word	0xffffffff


	//   ....[38]....
        /*00d0*/ 	.word	0xffffffff


	//   ....[39]....
        /*00d4*/ 	.word	0xffffffff


	//   ....[40]....
        /*00d8*/ 	.word	0xffffffff


	//   ....[41]....
        /*00dc*/ 	.word	0xffffffff


	//   ....[42]....
        /*00e0*/ 	.word	0xffffffff


	//   ....[43]....
        /*00e4*/ 	.word	0xffffffff


	//   ....[44]....
        /*00e8*/ 	.word	0xffffffff


	//   ....[45]....
        /*00ec*/ 	.word	0xffffffff


	//   ....[46]....
        /*00f0*/ 	.word	0xffffffff


	//   ....[47]....
        /*00f4*/ 	.word	0xffffffff


	//   ....[48]....
        /*00f8*/ 	.word	0xffffffff


	//   ....[49]....
        /*00fc*/ 	.word	0xffffffff


	//   ....[50]....
        /*0100*/ 	.word	0xffffffff


	//   ....[51]....
        /*0104*/ 	.word	0xffffffff


	//   ....[52]....
        /*0108*/ 	.word	0xffffffff


	//   ....[53]....
        /*010c*/ 	.word	0xffffffff


	//   ....[54]....
        /*0110*/ 	.word	0xffffffff


	//   ....[55]....
        /*0114*/ 	.word	0xffffffff


	//   ....[56]....
        /*0118*/ 	.word	0xffffffff


	//   ....[57]....
        /*011c*/ 	.word	0xffffffff


	//   ....[58]....
        /*0120*/ 	.word	0xffffffff


	//   ....[59]....
        /*0124*/ 	.word	0xffffffff


	//   ....[60]....
        /*0128*/ 	.word	0xffffffff


	//   ....[61]....
        /*012c*/ 	.word	0xffffffff


	//   ....[62]....
        /*0130*/ 	.word	0xffffffff


	//   ....[63]....
        /*0134*/ 	.word	0xffffffff


	//   ....[64]....
        /*0138*/ 	.word	0xffffffff


	//   ....[65]....
        /*013c*/ 	.word	0xffffffff


	//   ....[66]....
        /*0140*/ 	.word	0xffffffff


	//   ....[67]....
        /*0144*/ 	.word	0xffffffff


	//   ....[68]....
        /*0148*/ 	.word	0xffffffff


	//   ....[69]....
        /*014c*/ 	.word	0xffffffff


	//   ....[70]....
        /*0150*/ 	.word	0xffffffff


	//   ....[71]....
        /*0154*/ 	.word	0xffffffff


	//   ....[72]....
        /*0158*/ 	.word	0xffffffff


	//   ....[73]....
        /*015c*/ 	.word	0xffffffff


	//   ....[74]....
        /*0160*/ 	.word	0xffffffff


	//   ....[75]....
        /*0164*/ 	.word	0xffffffff


	//   ....[76]....
        /*0168*/ 	.word	0xffffffff


	//   ....[77]....
        /*016c*/ 	.word	0xffffffff


	//   ....[78]....
        /*0170*/ 	.word	0xffffffff


	//   ....[79]....
        /*0174*/ 	.word	0xffffffff


	//   ....[80]....
        /*0178*/ 	.word	0xffffffff


	//   ....[81]....
        /*017c*/ 	.word	0xffffffff


	//   ....[82]....
        /*0180*/ 	.word	0xffffffff


	//   ....[83]....
        /*0184*/ 	.word	0xffffffff


	//   ....[84]....
        /*0188*/ 	.word	0xffffffff


	//   ....[85]....
        /*018c*/ 	.word	0xffffffff


	//   ....[86]....
        /*0190*/ 	.word	0xffffffff


	//   ....[87]....
        /*0194*/ 	.word	0xffffffff


	//   ....[88]....
        /*0198*/ 	.word	0xffffffff


	//   ....[89]....
        /*019c*/ 	.word	0xffffffff


	//   ....[90]....
        /*01a0*/ 	.word	0xffffffff


	//   ....[91]....
        /*01a4*/ 	.word	0xffffffff


	//   ....[92]....
        /*01a8*/ 	.word	0xffffffff


	//   ....[93]....
        /*01ac*/ 	.word	0xffffffff


	//   ....[94]....
        /*01b0*/ 	.word	0xffffffff


	//   ....[95]....
        /*01b4*/ 	.word	0xffffffff


	//   ....[96]....
        /*01b8*/ 	.word	0xffffffff


	//   ....[97]....
        /*01bc*/ 	.word	0xffffffff


	//   ....[98]....
        /*01c0*/ 	.word	0xffffffff


	//   ....[99]....
        /*01c4*/ 	.word	0xffffffff


	//   ....[100]....
        /*01c8*/ 	.word	0xffffffff


	//   ....[101]....
        /*01cc*/ 	.word	0x05000063


	//   ....[102]....
        /*01d0*/ 	.word	0x05000063


	//   ....[103]....
        /*01d4*/ 	.word	0x05000063


	//   ....[104]....
        /*01d8*/ 	.word	0x05000063


	//   ....[105]....
        /*01dc*/ 	.word	0x05000063


	//   ....[106]....
        /*01e0*/ 	.word	0x05000063


	//   ....[107]....
        /*01e4*/ 	.word	0x05000063


	//   ....[108]....
        /*01e8*/ 	.word	0x05000063


	//   ....[109]....
        /*01ec*/ 	.word	0x05000063


	//   ....[110]....
        /*01f0*/ 	.word	0x05000063


	//   ....[111]....
        /*01f4*/ 	.word	0x05000063


	//   ....[112]....
        /*01f8*/ 	.word	0x05000063


	//   ....[113]....
        /*01fc*/ 	.word	0x05000063


	//   ....[114]....
        /*0200*/ 	.word	0x05000063


	//   ....[115]....
        /*0204*/ 	.word	0x05000063


	//   ....[116]....
        /*0208*/ 	.word	0x05000063


	//   ....[117]....
        /*020c*/ 	.word	0x05000063


	//   ....[118]....
        /*0210*/ 	.word	0x05000063


	//   ....[119]....
        /*0214*/ 	.word	0x05000063


	//   ....[120]....
        /*0218*/ 	.word	0x05000063


	//   ....[121]....
        /*021c*/ 	.word	0x05000063


	//   ....[122]....
        /*0220*/ 	.word	0x05000063


	//   ....[123]....
        /*0224*/ 	.word	0x05000063


	//   ....[124]....
        /*0228*/ 	.word	0x05000063


	//   ....[125]....
        /*022c*/ 	.word	0x05000063


	//   ....[126]....
        /*0230*/ 	.word	0x05000063


	//   ....[127]....
        /*0234*/ 	.word	0x05000063


	//   ....[128]....
        /*0238*/ 	.word	0x05000063


	//   ....[129]....
        /*023c*/ 	.word	0x05000063


	//   ....[130]....
        /*0240*/ 	.word	0x05000063


	//   ....[131]....
        /*0244*/ 	.word	0x05000063


	//   ....[132]....
        /*0248*/ 	.word	0x05000063


	//   ....[133]....
        /*024c*/ 	.word	0x05000063


	//   ....[134]....
        /*0250*/ 	.word	0x05000063


	//   ....[135]....
        /*0254*/ 	.word	0x05000063


	//   ....[136]....
        /*0258*/ 	.word	0x05000063


	//   ....[137]....
        /*025c*/ 	.word	0x05000063


	//   ....[138]....
        /*0260*/ 	.word	0x05000063


	//   ....[139]....
        /*0264*/ 	.word	0x05000063


	//   ....[140]....
        /*0268*/ 	.word	0x05000063


	//   ....[141]....
        /*026c*/ 	.word	0x05000063


	//   ....[142]....
        /*0270*/ 	.word	0x05000063


	//   ....[143]....
        /*0274*/ 	.word	0x05000063


	//   ....[144]....
        /*0278*/ 	.word	0x05000063


	//   ....[145]....
        /*027c*/ 	.word	0x05000063


	//   ....[146]....
        /*0280*/ 	.word	0x05000063


	//   ....[147]....
        /*0284*/ 	.word	0x05000063


	//   ....[148]....
        /*0288*/ 	.word	0x05000063


	//   ....[149]....
        /*028c*/ 	.word	0x05000063


	//   ....[150]....
        /*0290*/ 	.word	0x05000063


	//   ....[151]....
        /*0294*/ 	.word	0x05000063


	//   ....[152]....
        /*0298*/ 	.word	0x05000063


	//   ....[153]....
        /*029c*/ 	.word	0x05000063


	//   ....[154]....
        /*02a0*/ 	.word	0x05000063


	//   ....[155]....
        /*02a4*/ 	.word	0x05000063


	//   ....[156]....
        /*02a8*/ 	.word	0x05000063


	//   ....[157]....
        /*02ac*/ 	.word	0x05000063


	//   ....[158]....
        /*02b0*/ 	.word	0x05000063


	//   ....[159]....
        /*02b4*/ 	.word	0x05000063


	//   ....[160]....
        /*02b8*/ 	.word	0x05000063


	//   ....[161]....
        /*02bc*/ 	.word	0x05000063


	//   ....[162]....
        /*02c0*/ 	.word	0x05000063


	//   ....[163]....
        /*02c4*/ 	.word	0x05000063


	//   ....[164]....
        /*02c8*/ 	.word	0x05000063


	//----- nvinfo : EIATTR_COOP_GROUP_INSTR_OFFSETS
	.align		4
.L_2135:
        /*02cc*/ 	.byte	0x04, 0x28
        /*02ce*/ 	.short	(.L_2137 - .L_2136)


	//   ....[0]....
.L_2136:
        /*02d0*/ 	.word	0x00000c60


	//   ....[1]....
        /*02d4*/ 	.word	0x00000d70


	//   ....[2]....
        /*02d8*/ 	.word	0x00000f30


	//   ....[3]....
        /*02dc*/ 	.word	0x00003420


	//   ....[4]....
        /*02e0*/ 	.word	0x000039c0


	//   ....[5]....
        /*02e4*/ 	.word	0x00004040


	//   ....[6]....
        /*02e8*/ 	.word	0x000043c0


	//   ....[7]....
        /*02ec*/ 	.word	0x00005520


	//   ....[8]....
        /*02f0*/ 	.word	0x00006720


	//   ....[9]....
        /*02f4*/ 	.word	0x00006730


	//   ....[10]....
        /*02f8*/ 	.word	0x00006740


	//   ....[11]....
        /*02fc*/ 	.word	0x00006750


	//   ....[12]....
        /*0300*/ 	.word	0x000067f0


	//   ....[13]....
        /*0304*/ 	.word	0x00006810


	//   ....[14]....
        /*0308*/ 	.word	0x00006820


	//   ....[15]....
        /*030c*/ 	.word	0x00006830


	//   ....[16]....
        /*0310*/ 	.word	0x000068d0


	//   ....[17]....
        /*0314*/ 	.word	0x000068f0


	//   ....[18]....
        /*0318*/ 	.word	0x00006900


	//   ....[19]....
        /*031c*/ 	.word	0x00006910


	//   ....[20]....
        /*0320*/ 	.word	0x000069b0


	//   ....[21]....
        /*0324*/ 	.word	0x000069d0


	//   ....[22]....
        /*0328*/ 	.word	0x000069e0


	//   ....[23]....
        /*032c*/ 	.word	0x000069f0


	//   ....[24]....
        /*0330*/ 	.word	0x00006aa0


	//   ....[25]....
        /*0334*/ 	.word	0x00006ab0


	//   ....[26]....
        /*0338*/ 	.word	0x00006ac0


	//   ....[27]....
        /*033c*/ 	.word	0x00006ad0


	//   ....[28]....
        /*0340*/ 	.word	0x00006c30


	//   ....[29]....
        /*0344*/ 	.word	0x00006c40


	//   ....[30]....
        /*0348*/ 	.word	0x00006c50


	//   ....[31]....
        /*034c*/ 	.word	0x00006c60


	//   ....[32]....
        /*0350*/ 	.word	0x00006c70


	//   ....[33]....
        /*0354*/ 	.word	0x00006c80


	//   ....[34]....
        /*0358*/ 	.word	0x00006c90


	//   ....[35]....
        /*035c*/ 	.word	0x00006ca0


	//   ....[36]....
        /*0360*/ 	.word	0x00008190


	//   ....[37]....
        /*0364*/ 	.word	0x000081a0


	//   ....[38]....
        /*0368*/ 	.word	0x000081b0


	//   ....[39]....
        /*036c*/ 	.word	0x000081c0


	//   ....[40]....
        /*0370*/ 	.word	0x000082d0


	//   ....[41]....
        /*0374*/ 	.word	0x000082e0


	//   ....[42]....
        /*0378*/ 	.word	0x000082f0


	//   ....[43]....
        /*037c*/ 	.word	0x00008300


	//   ....[44]....
        /*0380*/ 	.word	0x00008410


	//   ....[45]....
        /*0384*/ 	.word	0x00008420


	//   ....[46]....
        /*0388*/ 	.word	0x00008430


	//   ....[47]....
        /*038c*/ 	.word	0x00008440


	//   ....[48]....
        /*0390*/ 	.word	0x00008550


	//   ....[49]....
        /*0394*/ 	.word	0x00008560


	//   ....[50]....
        /*0398*/ 	.word	0x00008570


	//   ....[51]....
        /*039c*/ 	.word	0x00008580


	//   ....[52]....
        /*03a0*/ 	.word	0x00008690


	//   ....[53]....
        /*03a4*/ 	.word	0x000086a0


	//   ....[54]....
        /*03a8*/ 	.word	0x000086b0


	//   ....[55]....
        /*03ac*/ 	.word	0x000086c0


	//   ....[56]....
        /*03b0*/ 	.word	0x000087d0


	//   ....[57]....
        /*03b4*/ 	.word	0x000087e0


	//   ....[58]....
        /*03b8*/ 	.word	0x000087f0


	//   ....[59]....
        /*03bc*/ 	.word	0x00008800


	//   ....[60]....
        /*03c0*/ 	.word	0x00008810


	//   ....[61]....
        /*03c4*/ 	.word	0x00008820


	//   ....[62]....
        /*03c8*/ 	.word	0x00008830


	//   ....[63]....
        /*03cc*/ 	.word	0x00008860


	//   ....[64]....
        /*03d0*/ 	.word	0x000088a0


	//   ....[65]....
        /*03d4*/ 	.word	0x000088d0


	//   ....[66]....
        /*03d8*/ 	.word	0x00008910


	//   ....[67]....
        /*03dc*/ 	.word	0x00008930


	//   ....[68]....
        /*03e0*/ 	.word	0x0000bee0


	//   ....[69]....
        /*03e4*/ 	.word	0x0000bf20


	//   ....[70]....
        /*03e8*/ 	.word	0x0000bf60


	//   ....[71]....
        /*03ec*/ 	.word	0x0000bfa0


	//   ....[72]....
        /*03f0*/ 	.word	0x0000c0b0


	//   ....[73]....
        /*03f4*/ 	.word	0x0000c0f0


	//   ....[74]....
        /*03f8*/ 	.word	0x0000c130


	//   ....[75]....
        /*03fc*/ 	.word	0x0000c170


	//   ....[76]....
        /*0400*/ 	.word	0x0000c280


	//   ....[77]....
        /*0404*/ 	.word	0x0000c2c0


	//   ....[78]....
        /*0408*/ 	.word	0x0000c300


	//   ....[79]....
        /*040c*/ 	.word	0x0000c340


	//   ....[80]....
        /*0410*/ 	.word	0x0000c380


	//   ....[81]....
        /*0414*/ 	.word	0x0000c3a0


	//   ....[82]....
        /*0418*/ 	.word	0x0000c3c0


	//   ....[83]....
        /*041c*/ 	.word	0x0000c3e0


	//   ....[84]....
        /*0420*/ 	.word	0x0000c410


	//   ....[85]....
        /*0424*/ 	.word	0x0000c430


	//   ....[86]....
        /*0428*/ 	.word	0x0000c450


	//   ....[87]....
        /*042c*/ 	.word	0x0000c460


	//   ....[88]....
        /*0430*/ 	.word	0x0000caa0


	//   ....[89]....
        /*0434*/ 	.word	0x0000cf70


	//   ....[90]....
        /*0438*/ 	.word	0x0000d460


	//   ....[91]....
        /*043c*/ 	.word	0x0000d640


	//   ....[92]....
        /*0440*/ 	.word	0x0000d690


	//   ....[93]....
        /*0444*/ 	.word	0x0000d6f0


	//   ....[94]....
        /*0448*/ 	.word	0x0000d740


	//   ....[95]....
        /*044c*/ 	.word	0x0000d760


	//   ....[96]....
        /*0450*/ 	.word	0x0000d8d0


	//   ....[97]....
        /*0454*/ 	.word	0x0000d910


	//   ....[98]....
        /*0458*/ 	.word	0x0000d970


	//   ....[99]....
        /*045c*/ 	.word	0x0000d9c0


	//   ....[100]....
        /*0460*/ 	.word	0x0000d9e0


	//   ....[101]....
        /*0464*/ 	.word	0x0000de00


	//   ....[102]....
        /*0468*/ 	.word	0x0000de50


	//   ....[103]....
        /*046c*/ 	.word	0x0000dea0


	//   ....[104]....
        /*0470*/ 	.word	0x0000def0


	//   ....[105]....
        /*0474*/ 	.word	0x0000dfe0


	//   ....[106]....
        /*0478*/ 	.word	0x0000e030


	//   ....[107]....
        /*047c*/ 	.word	0x0000e080


	//   ....[108]....
        /*0480*/ 	.word	0x0000e0d0


	//   ....[109]....
        /*0484*/ 	.word	0x0000e1c0


	//   ....[110]....
        /*0488*/ 	.word	0x0000e210


	//   ....[111]....
        /*048c*/ 	.word	0x0000e260


	//   ....[112]....
        /*0490*/ 	.word	0x0000e2b0


	//   ....[113]....
        /*0494*/ 	.word	0x0000e3a0


	//   ....[114]....
        /*0498*/ 	.word	0x0000e3f0


	//   ....[115]....
        /*049c*/ 	.word	0x0000e440


	//   ....[116]....
        /*04a0*/ 	.word	0x0000e490


	//   ....[117]....
        /*04a4*/ 	.word	0x0000e580


	//   ....[118]....
        /*04a8*/ 	.word	0x0000e5d0


	//   ....[119]....
        /*04ac*/ 	.word	0x0000e620


	//   ....[120]....
        /*04b0*/ 	.word	0x0000e670


	//   ....[121]....
        /*04b4*/ 	.word	0x0000e700


	//   ....[122]....
        /*04b8*/ 	.word	0x0000e7a0


	//   ....[123]....
        /*04bc*/ 	.word	0x0000e840


	//   ....[124]....
        /*04c0*/ 	.word	0x0000e8e0


	//   ....[125]....
        /*04c4*/ 	.word	0x0000e980


	//   ....[126]....
        /*04c8*/ 	.word	0x0000ea30


	//   ....[127]....
        /*04cc*/ 	.word	0x0000ea80


	//   ....[128]....
        /*04d0*/ 	.word	0x0000ead0


	//   ....[129]....
        /*04d4*/ 	.word	0x0000eb20


	//   ....[130]....
        /*04d8*/ 	.word	0x0000eb70


	//   ....[131]....
        /*04dc*/ 	.word	0x0000ebc0


	//   ....[132]....
        /*04e0*/ 	.word	0x0000ec10


	//   ....[133]....
        /*04e4*/ 	.word	0x0000eca0


	//   ....[134]....
        /*04e8*/ 	.word	0x0000ecf0


	//   ....[135]....
        /*04ec*/ 	.word	0x0000ed40


	//   ....[136]....
        /*04f0*/ 	.word	0x0000ed90


	//   ....[137]....
        /*04f4*/ 	.word	0x0000ee20


	//   ....[138]....
        /*04f8*/ 	.word	0x0000eeb0


	//   ....[139]....
        /*04fc*/ 	.word	0x0000ef00


	//   ....[140]....
        /*0500*/ 	.word	0x0000ef50


	//   ....[141]....
        /*0504*/ 	.word	0x0000efe0


	//   ....[142]....
        /*0508*/ 	.word	0x0000f070


	//   ....[143]....
        /*050c*/ 	.word	0x0000f0c0


	//   ....[144]....
        /*0510*/ 	.word	0x0000f110


	//   ....[145]....
        /*0514*/ 	.word	0x0000f1a0


	//   ....[146]....
        /*0518*/ 	.word	0x0000f230


	//   ....[147]....
        /*051c*/ 	.word	0x0000f280


	//   ....[148]....
        /*0520*/ 	.word	0x0000f2d0


	//   ....[149]....
        /*0524*/ 	.word	0x0000f360


	//   ....[150]....
        /*0528*/ 	.word	0x0000f3f0


	//   ....[151]....
        /*052c*/ 	.word	0x0000f440


	//   ....[152]....
        /*0530*/ 	.word	0x0000f490


	//   ....[153]....
        /*0534*/ 	.word	0x0000f520


	//   ....[154]....
        /*0538*/ 	.word	0x0000f5c0


	//   ....[155]....
        /*053c*/ 	.word	0x0000f610


	//   ....[156]....
        /*0540*/ 	.word	0x0000f6f0


	//   ....[157]....
        /*0544*/ 	.word	0x0000f760


	//   ....[158]....
        /*0548*/ 	.word	0x0000f7b0


	//   ....[159]....
        /*054c*/ 	.word	0x0000f800


	//   ....[160]....
        /*0550*/ 	.word	0x0000f850


	//   ....[161]....
        /*0554*/ 	.word	0x0000f880


	//   ....[162]....
        /*0558*/ 	.word	0x0000f8d0


	//   ....[163]....
        /*055c*/ 	.word	0x0000f920


	//   ....[164]....
        /*0560*/ 	.word	0x0000f970


	//----- nvinfo : EIATTR_VRC_CTA_INIT_COUNT
	.align		4
.L_2137:
        /*0564*/ 	.byte	0x02, 0x4a
	.zero		1
	.zero		1


	//----- nvinfo : EIATTR_EXIT_INSTR_OFFSETS
	.align		4
        /*0568*/ 	.byte	0x04, 0x1c
        /*056a*/ 	.short	(.L_2139 - .L_2138)


	//   ....[0]....
.L_2138:
        /*056c*/ 	.word	0x0000daf0


	//   ....[1]....
        /*0570*/ 	.word	0x0000dda0


	//----- nvinfo : EIATTR_MAX_THREADS
	.align		4
.L_2139:
        /*0574*/ 	.byte	0x04, 0x05
        /*0576*/ 	.short	(.L_2141 - .L_2140)
.L_2140:
        /*0578*/ 	.word	0x00000040
        /*057c*/ 	.word	0x00000001
        /*0580*/ 	.word	0x00000001


	//----- nvinfo : EIATTR_CRS_STACK_SIZE
	.align		4
.L_2141:
        /*0584*/ 	.byte	0x04, 0x1e
        /*0586*/ 	.short	(.L_2143 - .L_2142)
.L_2142:
        /*0588*/ 	.word	0x00000000


	//----- nvinfo : EIATTR_CBANK_PARAM_SIZE
	.align		4
.L_2143:
        /*058c*/ 	.byte	0x03, 0x19
        /*058e*/ 	.short	0x01f0


	//----- nvinfo : EIATTR_PARAM_CBANK
	.align		4
        /*0590*/ 	.byte	0x04, 0x0a
        /*0592*/ 	.short	(.L_2145 - .L_2144)
	.align		4
.L_2144:
        /*0594*/ 	.word	index@(.nv.constant0._Z25selective_scan_bwd_kernelI32Selective_Scan_bwd_kernel_traitsILi64ELi16ELb1ELb0ELb1ELb1ELb1EfN3c107complexIfEEEEv12SSMParamsBwd)
        /*0598*/ 	.short	0x0380
        /*059a*/ 	.short	0x01f0


	//----- nvinfo : EIATTR_SW_WAR
	.align		4
.L_2145:
        /*059c*/ 	.byte	0x04, 0x36
        /*059e*/ 	.short	(.L_2147 - .L_2146)
.L_2146:
        /*05a0*/ 	.word	0x00000008
.L_2147:


//--------------------- .nv.info._Z25selective_scan_bwd_kernelI32Selective_Scan_bwd_kernel_traitsILi64ELi16ELb1ELb1ELb0ELb0ELb0EfN3c107complexIfEEEEv12SSMParamsBwd --------------------------
	.section	.nv.info._Z25selective_scan_bwd_kernelI32Selective_Scan_bwd_kernel_traitsILi64ELi16ELb1ELb1ELb0ELb0ELb0EfN3c107complexIfEEEEv12SSMParamsBwd,"",@"SHT_CUDA_INFO"
	.sectionflags	@""
	.align	4


	//----- nvinfo : EIATTR_CUDA_API_VERSION
	.align		4
        /*0000*/ 	.byte	0x04, 0x37
        /*0002*/ 	.short	(.L_2149 - .L_2148)
.L_2148:
        /*0004*/ 	.word	0x00000082


	//----- nvinfo : EIATTR_KPARAM_INFO
	.align		4
.L_2149:
        /*0008*/ 	.byte	0x04, 0x17
        /*000a*/ 	.short	(.L_2151 - .L_2150)
.L_2150:
        /*000c*/ 	.word	0x00000000
        /*0010*/ 	.short	0x0000
        /*0012*/ 	.short	0x0000
        /*0014*/ 	.byte	0x00, 0xf0, 0xc1, 0x07


	//----- nvinfo : EIATTR_SPARSE_MMA_MASK
	.align		4
.L_2151:
        /*0018*/ 	.byte	0x03, 0x50
        /*001a*/ 	.short	0x0000


	//----- nvinfo : EIATTR_MAXREG_COUNT
	.align		4
        /*001c*/ 	.byte	0x03, 0x1b
        /*001e*/ 	.short	0x00ff


	//----- nvinfo : EIATTR_NUM_BARRIERS
	.align		4
        /*0020*/ 	.byte	0x02, 0x4c
        /*0022*/ 	.byte	0x01
	.zero		1


	//----- nvinfo : EIATTR_MERCURY_ISA_VERSION
	.align		4
        /*0024*/ 	.byte	0x03, 0x5f
        /*0026*/ 	.short	0x0101


	//----- nvinfo : EIATTR_INT_WARP_WIDE_INSTR_OFFSETS
	.align		4
        /*0028*/ 	.byte	0x04, 0x31
        /*002a*/ 	.short	(.L_2153 - .L_2152)


	//   ....[0]....
.L_2152:
        /*002c*/ 	.word	0x00005530


	//----- nvinfo : EIATTR_COOP_GROUP_MASK_REGIDS
	.align		4
.L_2153:
        /*0030*/ 	.byte	0x04, 0x29
        /*0032*/ 	.short	(.L_2155 - .L_2154)


	//   ....[0]....
.L_2154:
        /*0034*/ 	.word	0xffffffff


	//   ....[1]....
        /*0038*/ 	.word	0xffffffff


	//   ....[2]....
        /*003c*/ 	.word	0xffffffff


	//   ....[3]....
        /*0040*/ 	.word	0xffffffff


	//   ....[4]....
        /*0044*/ 	.word	0xffffffff


	//   ....[5]....
        /*0048*/ 	.word	0xffffffff


	//   ....[6]....
        /*004c*/ 	.word	0xffffffff


	//   ....[7]....
        /*0050*/ 	.word	0xffffffff


	//   ....[8]....
        /*0054*/ 	.word	0xffffffff


	//   ....[9]....
        /*0058*/ 	.word	0xffffffff


	//   ....[10]....
        /*005c*/ 	.word	0xffffffff


	//   ....[11]....
        /*0060*/ 	.word	0xffffffff


	//   ....[12]....
        /*0064*/ 	.word	0xffffffff


	//   ....[13]....
        /*0068*/ 	.word	0xffffffff


	//   ....[14]....
        /*006c*/ 	.word	0xffffffff


	//   ....[15]....
        /*0070*/ 	.word	0xffffffff


	//   ....[16]....
        /*0074*/ 	.word	0xffffffff


	//   ....[17]....
        /*0078*/ 	.word	0xffffffff


	//   ....[18]....
        /*007c*/ 	.word	0xffffffff


	//   ....[19]....
        /*0080*/ 	.word	0xffffffff


	//   ....[20]....
        /*0084*/ 	.word	0xffffffff


	//   ....[21]....
        /*0088*/ 	.word	0xffffffff


	//   ....[22]....
        /*008c*/ 	.word	0xffffffff


	//   ....[23]....
        /*0090*/ 	.word	0xffffffff


	//   ....[24]....
        /*0094*/ 	.word	0xffffffff


	//   ....[25]....
        /*0098*/ 	.word	0xffffffff


	//   ....[26]....
        /*009c*/ 	.word	0xffffffff


	//   ....[27]....
        /*00a0*/ 	.word	0xffffffff


	//   ....[28]....
        /*00a4*/ 	.word	0xffffffff


	//   ....[29]....
        /*00a8*/ 	.word	0xffffffff


	//   ....[30]....
        /*00ac*/ 	.word	0xffffffff


	//   ....[31]....
        /*00b0*/ 	.word	0xffffffff


	//   ....[32]....
        /*00b4*/ 	.word	0xffffffff


	//   ....[33]....
        /*00b8*/ 	.word	0xffffffff


	//   ....[34]....
        /*00bc*/ 	.word	0xffffffff


	//   ....[35]....
        /*00c0*/ 	.word	0xffffffff


	//   ....[36]....
        /*00c4*/ 	.word	0xffffffff


	//   ....[37]....
        /*00c8*/ 	.word	0xffffffff


	//   ....[38]....
        /*00cc*/ 	.word	0xffffffff


	//   ....[39]....
        /*00d0*/ 	.word	0xffffffff


	//   ....[40]....
        /*00d4*/ 	.word	0xffffffff


	//   ....[41]....
        /*00d8*/ 	.word	0xffffffff


	//   ....[42]....
        /*00dc*/ 	.word	0xffffffff


	//   ....[43]....
        /*00e0*/ 	.word	0xffffffff


	//   ....[44]....
        /*00e4*/ 	.word	0xffffffff


	//   ....[45]....
        /*00e8*/ 	.word	0xffffffff


	//   ....[46]....
        /*00ec*/ 	.word	0xffffffff


	//   ....[47]....
        /*00f0*/ 	.word	0xffffffff


	//   ....[48]....
        /*00f4*/ 	.word	0xffffffff


	//   ....[49]....
        /*00f8*/ 	.word	0xffffffff


	//   ....[50]....
        /*00fc*/ 	.word	0xffffffff


	//   ....[51]....
        /*0100*/ 	.word	0xffffffff


	//   ....[52]....
        /*0104*/ 	.word	0xffffffff


	//   ....[53]....
        /*0108*/ 	.word	0xffffffff


	//   ....[54]....
        /*010c*/ 	.word	0xffffffff


	//   ....[55]....
        /*0110*/ 	.word	0xffffffff


	//   ....[56]....
        /*0114*/ 	.word	0xffffffff


	//   ....[57]....
        /*0118*/ 	.word	0xffffffff


	//   ....[58]....
        /*011c*/ 	.word	0xffffffff


	//   ....[59]....
        /*0120*/ 	.word	0xffffffff


	//   ....[60]....
        /*0124*/ 	.word	0xffffffff


	//   ....[61]....
        /*0128*/ 	.word	0xffffffff


	//   ....[62]....
        /*012c*/ 	.word	0xffffffff


	//   ....[63]....
        /*0130*/ 	.word	0xffffffff


	//   ....[64]....
        /*0134*/ 	.word	0xffffffff


	//   ....[65]....
        /*0138*/ 	.word	0xffffffff


	//   ....[66]....
        /*013c*/ 	.word	0xffffffff


	//   ....[67]....
        /*0140*/ 	.word	0xffffffff


	//   ....[68]....
        /*0144*/ 	.word	0xffffffff


	//   ....[69]....
        /*0148*/ 	.word	0xffffffff


	//   ....[70]....
        /*014c*/ 	.word	0xffffffff


	//   ....[71]....
        /*0150*/ 	.word	0xffffffff


	//   ....[72]....
        /*0154*/ 	.word	0xffffffff


	//   ....[73]....
        /*0158*/ 	.word	0xffffffff


	//   ....[74]....
        /*015c*/ 	.word	0xffffffff


	//   ....[75]....
        /*0160*/ 	.word	0xffffffff


	//   ....[76]....
        /*0164*/ 	.word	0xffffffff


	//   ....[77]....
        /*0168*/ 	.word	0xffffffff


	//   ....[78]....
        /*016c*/ 	.word	0xffffffff


	//   ....[79]....
        /*0170*/ 	.word	0xffffffff


	//   ....[80]....
        /*0174*/ 	.word	0xffffffff


	//   ....[81]....
        /*0178*/ 	.word	0xffffffff


	//   ....[82]....
        /*017c*/ 	.word	0xffffffff


	//   ....[83]....
        /*0180*/ 	.word	0xffffffff


	//   ....[84]....
        /*0184*/ 	.word	0xffffffff


	//   ....[85]....
        /*0188*/ 	.word	0xffffffff


	//   ....[86]....
        /*018c*/ 	.word	0xffffffff


	//   ....[87]....
        /*0190*/ 	.word	0xffffffff


	//   ....[88]....
        /*0194*/ 	.word	0xffffffff


	//   ....[89]....
        /*0198*/ 	.word	0xffffffff


	//   ....[90]....
        /*019c*/ 	.word	0xffffffff


	//   ....[91]....
        /*01a0*/ 	.word	0xffffffff


	//   ....[92]....
        /*01a4*/ 	.word	0xffffffff


	//   ....[93]....
        /*01a8*/ 	.word	0xffffffff


	//   ....[94]....
        /*01ac*/ 	.word	0xffffffff


	//   ....[95]....
        /*01b0*/ 	.word	0xffffffff


	//   ....[96]....
        /*01b4*/ 	.word	0x050000f6


	//   ....[97]....
        /*01b8*/ 	.word	0x050000f6


	//   ....[98]....
        /*01bc*/ 	.word	0x050000f6


	//   ....[99]....
        /*01c0*/ 	.word	0x050000f6


	//   ....[100]....
        /*01c4*/ 	.word	0x050000f6


	//   ....[101]....
        /*01c8*/ 	.word	0x050000f6


	//   ....[102]....
        /*01cc*/ 	.word	0x050000f6


	//   ....[103]....
        /*01d0*/ 	.word	0x050000f6


	//   ....[104]....
        /*01d4*/ 	.word	0x050000f6


	//   ....[105]....
        /*01d8*/ 	.word	0x050000f6


	//   ....[106]....
        /*01dc*/ 	.word	0x050000f6


	//   ....[107]....
        /*01e0*/ 	.word	0x050000f6


	//   ....[108]....
        /*01e4*/ 	.word	0x050000f6


	//   ....[109]....
        /*01e8*/ 	.word	0x050000f6


	//   ....[110]....
        /*01ec*/ 	.word	0x050000f6


	//   ....[111]....
        /*01f0*/ 	.word	0x050000f6


	//   ....[112]....
        /*01f4*/ 	.word	0x050000f6


	//   ....[113]....
        /*01f8*/ 	.word	0x050000f6


	//   ....[114]....
        /*01fc*/ 	.word	0x050000f6


	//   ....[115]....
        /*0200*/ 	.word	0x050000f6


	//   ....[116]....
        /*0204*/ 	.word	0x050000f6


	//   ....[117]....
        /*0208*/ 	.word	0x050000f6


	//   ....[118]....
        /*020c*/ 	.word	0x050000f6


	//   ....[119]....
        /*0210*/ 	.word	0x050000f6


	//   ....[120]....
        /*0214*/ 	.word	0x050000f6


	//   ....[121]....
        /*0218*/ 	.word	0x050000f6


	//   ....[122]....
        /*021c*/ 	.word	0x050000f6


	//   ....[123]....
        /*0220*/ 	.word	0x050000f6


	//   ....[124]....
        /*0224*/ 	.word	0x050000f6


	//   ....[125]....
        /*0228*/ 	.word	0x050000f6


	//   ....[126]....
        /*022c*/ 	.word	0x050000f6


	//   ....[127]....
        /*0230*/ 	.word	0x050000f6


	//   ....[128]....
        /*0234*/ 	.word	0x050000f6


	//   ....[129]....
        /*0238*/ 	.word	0x050000f6


	//   ....[130]....
        /*023c*/ 	.word	0x050000f6


	//   ....[131]....
        /*0240*/ 	.word	0x050000f6


	//   ....[132]....
        /*0244*/ 	.word	0x050000f6


	//   ....[133]....
        /*0248*/ 	.word	0x050000f6


	//   ....[134]....
        /*024c*/ 	.word	0x050000f6


	//   ....[135]....
        /*0250*/ 	.word	0x050000f6


	//   ....[136]....
        /*0254*/ 	.word	0x050000f6


	//   ....[137]....
        /*0258*/ 	.word	0x050000f6


	//   ....[138]....
        /*025c*/ 	.word	0x050000f6


	//   ....[139]....
        /*0260*/ 	.word	0x050000f6


	//   ....[140]....
        /*0264*/ 	.word	0x050000f6


	//   ....[141]....
        /*0268*/ 	.word	0x050000f6


	//   ....[142]....
        /*026c*/ 	.word	0x050000f6


	//   ....[143]....
        /*0270*/ 	.word	0x050000f6


	//   ....[144]....
        /*0274*/ 	.word	0x050000f6


	//   ....[145]....
        /*0278*/ 	.word	0x050000f6


	//   ....[146]....
        /*027c*/ 	.word	0x050000f6


	//   ....[147]....
        /*0280*/ 	.word	0x050000f6


	//   ....[148]....
        /*0284*/ 	.word	0x050000f6


	//   ....[149]....
        /*0288*/ 	.word	0x050000f6


	//   ....[150]....
        /*028c*/ 	.word	0x050000f6


	//   ....[151]....
        /*0290*/ 	.word	0x050000f6


	//   ....[152]....
        /*0294*/ 	.word	0x050000f6


	//   ....[153]....
        /*0298*/ 	.word	0x050000f6


	//   ....[154]....
        /*029c*/ 	.word	0x050000f6


	//   ....[155]....
        /*02a0*/ 	.word	0x050000f6


	//   ....[156]....
        /*02a4*/ 	.word	0x050000f6


	//   ....[157]....
        /*02a8*/ 	.word	0x050000f6


	//   ....[158]....
        /*02ac*/ 	.word	0x050000f6


	//   ....[159]....
        /*02b0*/ 	.word	0x050000f6


	//----- nvinfo : EIATTR_COOP_GROUP_INSTR_OFFSETS
	.align		4
.L_2155:
        /*02b4*/ 	.byte	0x04, 0x28
        /*02b6*/ 	.short	(.L_2157 - .L_2156)


	//   ....[0]....
.L_2156:
        /*02b8*/ 	.word	0x00000af0


	//   ....[1]....
        /*02bc*/ 	.word	0x00000c00


	//   ....[2]....
        /*02c0*/ 	.word	0x00000d70


	//   ....[3]....
        /*02c4*/ 	.word	0x000017e0


	//   ....[4]....
        /*02c8*/ 	.word	0x00003230


	//   ....[5]....
        /*02cc*/ 	.word	0x00003240


	//   ....[6]....
        /*02d0*/ 	.word	0x00003250


	//   ....[7]....
        /*02d4*/ 	.word	0x00003260


	//   ....[8]....
        /*02d8*/ 	.word	0x00003300


	//   ....[9]....
        /*02dc*/ 	.word	0x00003320


	//   ....[10]....
        /*02e0*/ 	.word	0x00003330


	//   ....[11]....
        /*02e4*/ 	.word	0x00003340


	//   ....[12]....
        /*02e8*/ 	.word	0x000033e0


	//   ....[13]....
        /*02ec*/ 	.word	0x00003400


	//   ....[14]....
        /*02f0*/ 	.word	0x00003410


	//   ....[15]....
        /*02f4*/ 	.word	0x00003420


	//   ....[16]....
        /*02f8*/ 	.word	0x000034c0


	//   ....[17]....
        /*02fc*/ 	.word	0x000034e0


	//   ....[18]....
        /*0300*/ 	.word	0x000034f0


	//   ....[19]....
        /*0304*/ 	.word	0x00003500


	//   ....[20]....
        /*0308*/ 	.word	0x000035b0


	//   ....[21]....
        /*030c*/ 	.word	0x000035c0


	//   ....[22]....
        /*0310*/ 	.word	0x000035d0


	//   ....[23]....
        /*0314*/ 	.word	0x000035e0


	//   ....[24]....
        /*0318*/ 	.word	0x00003740


	//   ....[25]....
        /*031c*/ 	.word	0x00003750


	//   ....[26]....
        /*0320*/ 	.word	0x00003760


	//   ....[27]....
        /*0324*/ 	.word	0x00003770


	//   ....[28]....
        /*0328*/ 	.word	0x00003780


	//   ....[29]....
        /*032c*/ 	.word	0x00003790


	//   ....[30]....
        /*0330*/ 	.word	0x000037a0


	//   ....[31]....
        /*0334*/ 	.word	0x000037b0


	//   ....[32]....
        /*0338*/ 	.word	0x00004ad0


	//   ....[33]....
        /*033c*/ 	.word	0x00004ae0


	//   ....[34]....
        /*0340*/ 	.word	0x00004af0


	//   ....[35]....
        /*0344*/ 	.word	0x00004b00


	//   ....[36]....
        /*0348*/ 	.word	0x00004c10


	//   ....[37]....
        /*034c*/ 	.word	0x00004c20


	//   ....[38]....
        /*0350*/ 	.word	0x00004c30


	//   ....[39]....
        /*0354*/ 	.word	0x00004c40


	//   ....[40]....
        /*0358*/ 	.word	0x00004d50


	//   ....[41]....
        /*035c*/ 	.word	0x00004d60


	//   ....[42]....
        /*0360*/ 	.word	0x00004d70


	//   ....[43]....
        /*0364*/ 	.word	0x00004d80


	//   ....[44]....
        /*0368*/ 	.word	0x00004e90


	//   ....[45]....
        /*036c*/ 	.word	0x00004ea0


	//   ....[46]....
        /*0370*/ 	.word	0x00004eb0


	//   ....[47]....
        /*0374*/ 	.word	0x00004ec0


	//   ....[48]....
        /*0378*/ 	.word	0x00004fd0


	//   ....[49]....
        /*037c*/ 	.word	0x00004fe0


	//   ....[50]....
        /*0380*/ 	.word	0x00004ff0


	//   ....[51]....
        /*0384*/ 	.word	0x00005000


	//   ....[52]....
        /*0388*/ 	.word	0x00005110


	//   ....[53]....
        /*038c*/ 	.word	0x00005120


	//   ....[54]....
        /*0390*/ 	.word	0x00005130


	//   ....[55]....
        /*0394*/ 	.word	0x00005140


	//   ....[56]....
        /*0398*/ 	.word	0x00005150


	//   ....[57]....
        /*039c*/ 	.word	0x00005160


	//   ....[58]....
        /*03a0*/ 	.word	0x000051d0


	//   ....[59]....
        /*03a4*/ 	.word	0x00005210


	//   ....[60]....
        /*03a8*/ 	.word	0x00005230


	//   ....[61]....
        /*03ac*/ 	.word	0x00005250


	//   ....[62]....
        /*03b0*/ 	.word	0x00005260


	//   ....[63]....
        /*03b4*/ 	.word	0x00005270


	//   ....[64]....
        /*03b8*/ 	.word	0x000083f0


	//   ....[65]....
        /*03bc*/ 	.word	0x00008430


	//   ....[66]....
        /*03c0*/ 	.word	0x00008470


	//   ....[67]....
        /*03c4*/ 	.word	0x000084b0


	//   ....[68]....
        /*03c8*/ 	.word	0x000085c0


	//   ....[69]....
        /*03cc*/ 	.word	0x00008600


	//   ....[70]....
        /*03d0*/ 	.word	0x00008640


	//   ....[71]....
        /*03d4*/ 	.word	0x00008680


	//   ....[72]....
        /*03d8*/ 	.word	0x00008790


	//   ....[73]....
        /*03dc*/ 	.word	0x000087d0


	//   ....[74]....
        /*03e0*/ 	.word	0x00008810


	//   ....[75]....
        /*03e4*/ 	.word	0x00008850


	//   ....[76]....
        /*03e8*/ 	.word	0x000088c0


	//   ....[77]....
        /*03ec*/ 	.word	0x000088e0


	//   ....[78]....
        /*03f0*/ 	.word	0x00008900


	//   ....[79]....
        /*03f4*/ 	.word	0x00008920


	//   ....[80]....
        /*03f8*/ 	.word	0x00008960


	//   ....[81]....
        /*03fc*/ 	.word	0x00008980


	//   ....[82]....
        /*0400*/ 	.word	0x00008990


	//   ....[83]....
        /*0404*/ 	.word	0x000089a0


	//   ....[84]....
        /*0408*/ 	.word	0x00009090


	//   ....[85]....
        /*040c*/ 	.word	0x00009330


	//   ....[86]....
        /*0410*/ 	.word	0x00009510


	//   ....[87]....
        /*0414*/ 	.word	0x00009560


	//   ....[88]....
        /*0418*/ 	.word	0x000095c0


	//   ....[89]....
        /*041c*/ 	.word	0x00009610


	//   ....[90]....
        /*0420*/ 	.word	0x00009630


	//   ....[91]....
        /*0424*/ 	.word	0x000097a0


	//   ....[92]....
        /*0428*/ 	.word	0x000097e0


	//   ....[93]....
        /*042c*/ 	.word	0x00009840


	//   ....[94]....
        /*0430*/ 	.word	0x00009890


	//   ....[95]....
        /*0434*/ 	.word	0x000098b0


	//   ....[96]....
        /*0438*/ 	.word	0x00009d20


	//   ....[97]....
        /*043c*/ 	.word	0x00009d70


	//   ....[98]....
        /*0440*/ 	.word	0x00009dc0


	//   ....[99]....
        /*0444*/ 	.word	0x00009e10


	//   ....[100]....
        /*0448*/ 	.word	0x00009f10


	//   ....[101]....
        /*044c*/ 	.word	0x00009f60


	//   ....[102]....
        /*0450*/ 	.word	0x00009fb0


	//   ....[103]....
        /*0454*/ 	.word	0x0000a000


	//   ....[104]....
        /*0458*/ 	.word	0x0000a100


	//   ....[105]....
        /*045c*/ 	.word	0x0000a150


	//   ....[106]....
        /*0460*/ 	.word	0x0000a1a0


	//   ....[107]....
        /*0464*/ 	.word	0x0000a1f0


	//   ....[108]....
        /*0468*/ 	.word	0x0000a2f0


	//   ....[109]....
        /*046c*/ 	.word	0x0000a340


	//   ....[110]....
        /*0470*/ 	.word	0x0000a390


	//   ....[111]....
        /*0474*/ 	.word	0x0000a3e0


	//   ....[112]....
        /*0478*/ 	.word	0x0000a4e0


	//   ....[113]....
        /*047c*/ 	.word	0x0000a530


	//   ....[114]....
        /*0480*/ 	.word	0x0000a580


	//   ....[115]....
        /*0484*/ 	.word	0x0000a5d0


	//   ....[116]....
        /*0488*/ 	.word	0x0000a660


	//   ....[117]....
        /*048c*/ 	.word	0x0000a700


	//   ....[118]....
        /*0490*/ 	.word	0x0000a7a0


	//   ....[119]....
        /*0494*/ 	.word	0x0000a840


	//   ....[120]....
        /*0498*/ 	.word	0x0000a8e0


	//   ....[121]....
        /*049c*/ 	.word	0x0000a990


	//   ....[122]....
        /*04a0*/ 	.word	0x0000a9f0


	//   ....[123]....
        /*04a4*/ 	.word	0x0000aa40


	//   ....[124]....
        /*04a8*/ 	.word	0x0000aa80


	//   ....[125]....
        /*04ac*/ 	.word	0x0000aad0


	//   ....[126]....
        /*04b0*/ 	.word	0x0000ab20


	//   ....[127]....
        /*04b4*/ 	.word	0x0000ab70


	//   ....[128]....
        /*04b8*/ 	.word	0x0000ac00


	//   ....[129]....
        /*04bc*/ 	.word	0x0000ac50


	//   ....[130]....
        /*04c0*/ 	.word	0x0000aca0


	//   ....[131]....
        /*04c4*/ 	.word	0x0000acf0


	//   ....[132]....
        /*04c8*/ 	.word	0x0000ad80


	//   ....[133]....
        /*04cc*/ 	.word	0x0000ae10


	//   ....[134]....
        /*04d0*/ 	.word	0x0000ae60


	//   ....[135]....
        /*04d4*/ 	.word	0x0000aeb0


	//   ....[136]....
        /*04d8*/ 	.word	0x0000af40


	//   ....[137]....
        /*04dc*/ 	.word	0x0000afd0


	//   ....[138]....
        /*04e0*/ 	.word	0x0000b020


	//   ....[139]....
        /*04e4*/ 	.word	0x0000b070


	//   ....[140]....
        /*04e8*/ 	.word	0x0000b100


	//   ....[141]....
        /*04ec*/ 	.word	0x0000b190


	//   ....[142]....
        /*04f0*/ 	.word	0x0000b1e0


	//   ....[143]....
        /*04f4*/ 	.word	0x0000b230


	//   ....[144]....
        /*04f8*/ 	.word	0x0000b2c0


	//   ....[145]....
        /*04fc*/ 	.word	0x0000b350


	//   ....[146]....
        /*0500*/ 	.word	0x0000b3a0


	//   ....[147]....
        /*0504*/ 	.word	0x0000b3f0


	//   ....[148]....
        /*0508*/ 	.word	0x0000b480


	//   ....[149]....
        /*050c*/ 	.word	0x0000b520


	//   ....[150]....
        /*0510*/ 	.word	0x0000b570


	//   ....[151]....
        /*0514*/ 	.word	0x0000b660


	//   ....[152]....
        /*0518*/ 	.word	0x0000b6b0


	//   ....[153]....
        /*051c*/ 	.word	0x0000b700


	//   ....[154]....
        /*0520*/ 	.word	0x0000b750


	//   ....[155]....
        /*0524*/ 	.word	0x0000b7a0


	//   ....[156]....
        /*0528*/ 	.word	0x0000b7f0


	//   ....[157]....
        /*052c*/ 	.word	0x0000b840


	//   ....[158]....
        /*0530*/ 	.word	0x0000b890


	//   ....[159]....
        /*0534*/ 	.word	0x0000b8e0


	//----- nvinfo : EIATTR_VRC_CTA_INIT_COUNT
	.align		4
.L_2157:
        /*0538*/ 	.byte	0x02, 0x4a
	.zero		1
	.zero		1


	//----- nvinfo : EIATTR_EXIT_INSTR_OFFSETS
	.align		4
        /*053c*/ 	.byte	0x04, 0x1c
        /*053e*/ 	.short	(.L_2159 - .L_2158)


	//   ....[0]....
.L_2158:
        /*0540*/ 	.word	0x000099c0


	//   ....[1]....
        /*0544*/ 	.word	0x00009cc0


	//----- nvinfo : EIATTR_MAX_THREADS
	.align		4
.L_2159:
        /*0548*/ 	.byte	0x04, 0x05
        /*054a*/ 	.short	(.L_2161 - .L_2160)
.L_2160:
        /*054c*/ 	.word	0x00000040
        /*0550*/ 	.word	0x00000001
        /*0554*/ 	.word	0x00000001


	//----- nvinfo : EIATTR_CRS_STACK_SIZE
	.align		4
.L_2161:
        /*0558*/ 	.byte	0x04, 0x1e
        /*055a*/ 	.short	(.L_2163 - .L_2162)
.L_2162:
        /*055c*/ 	.word	0x00000000


	//----- nvinfo : EIATTR_CBANK_PARAM_SIZE
	.align		4
.L_2163:
        /*0560*/ 	.byte	0x03, 0x19
        /*0562*/ 	.short	0x01f0


	//----- nvinfo : EIATTR_PARAM_CBANK
	.align		4
        /*0564*/ 	.byte	0x04, 0x0a
        /*0566*/ 	.short	(.L_2165 - .L_2164)
	.align		4
.L_2164:
        /*0568*/ 	.word	index@(.nv.constant0._Z25selective_scan_bwd_kernelI32Selective_Scan_bwd_kernel_traitsILi64ELi16ELb1ELb1ELb0ELb0ELb0EfN3c107complexIfEEEEv12SSMParamsBwd)
        /*056c*/ 	.short	0x0380
        /*056e*/ 	.short	0x01f0


	//----- nvinfo : EIATTR_SW_WAR
	.align		4
.L_2165:
        /*0570*/ 	.byte	0x04, 0x36
        /*0572*/ 	.short	(.L_2167 - .L_2166)
.L_2166:
        /*0574*/ 	.word	0x00000008
.L_2167:


//--------------------- .nv.info._Z25selective_scan_bwd_kernelI32Selective_Scan_bwd_kernel_traitsILi64ELi16ELb1ELb1ELb0ELb0ELb1EfN3c107complexIfEEEEv12SSMParamsBwd --------------------------
	.section	.nv.info._Z25selective_scan_bwd_kernelI32Selective_Scan_bwd_kernel_traitsILi64ELi16ELb1ELb1ELb0ELb0ELb1EfN3c107complexIfEEEEv12SSMParamsBwd,"",@"SHT_CUDA_INFO"
	.sectionflags	@""
	.align	4


	//----- nvinfo : EIATTR_CUDA_API_VERSION
	.align		4
        /*0000*/ 	.byte	0x04, 0x37
        /*0002*/ 	.short	(.L_2169 - .L_2168)
.L_2168:
        /*0004*/ 	.word	0x00000082


	//----- nvinfo : EIATTR_KPARAM_INFO
	.align		4
.L_2169:
        /*0008*/ 	.byte	0x04, 0x17
        /*000a*/ 	.short	(.L_2171 - .L_2170)
.L_2170:
        /*000c*/ 	.word	0x00000000
        /*0010*/ 	.short	0x0000
        /*0012*/ 	.short	0x0000
        /*0014*/ 	.byte	0x00, 0xf0, 0xc1, 0x07


	//----- nvinfo : EIATTR_SPARSE_MMA_MASK
	.align		4
.L_2171:
        /*0018*/ 	.byte	0x03, 0x50
        /*001a*/ 	.short	0x0000


	//----- nvinfo : EIATTR_MAXREG_COUNT
	.align		4
        /*001c*/ 	.byte	0x03, 0x1b
        /*001e*/ 	.short	0x00ff


	//----- nvinfo : EIATTR_NUM_BARRIERS
	.align		4
        /*0020*/ 	.byte	0x02, 0x4c
        /*0022*/ 	.byte	0x01
	.zero		1


	//----- nvinfo : EIATTR_MERCURY_ISA_VERSION
	.align		4
        /*0024*/ 	.byte	0x03, 0x5f
        /*0026*/ 	.short	0x0101


	//----- nvinfo : EIATTR_INT_WARP_WIDE_INSTR_OFFSETS
	.align		4
        /*0028*/ 	.byte	0x04, 0x31
        /*002a*/ 	.short	(.L_2173 - .L_2172)


	//   ....[0]....
.L_2172:
        /*002c*/ 	.word	0x000067e0


	//----- nvinfo : EIATTR_COOP_GROUP_MASK_REGIDS
	.align		4
.L_2173:
        /*0030*/ 	.byte	0x04, 0x29
        /*0032*/ 	.short	(.L_2175 - .L_2174)


	//   ....[0]....
.L_2174:
        /*0034*/ 	.word	0xffffffff


	//   ....[1]....
        /*0038*/ 	.word	0xffffffff


	//   ....[2]....
        /*003c*/ 	.word	0xffffffff


	//   ....[3]....
        /*0040*/ 	.word	0xffffffff


	//   ....[4]....
        /*0044*/ 	.word	0xffffffff


	//   ....[5]....
        /*0048*/ 	.word	0xffffffff


	//   ....[6]....
        /*004c*/ 	.word	0xffffffff


	//   ....[7]....
        /*0050*/ 	.word	0xffffffff


	//   ....[8]....
        /*0054*/ 	.word	0xffffffff


	//   ....[9]....
        /*0058*/ 	.word	0xffffffff


	//   ....[10]....
        /*005c*/ 	.word	0xffffffff


	//   ....[11]....
        /*0060*/ 	.word	0xffffffff


	//   ....[12]....
        /*0064*/ 	.word	0xffffffff


	//   ....[13]....
        /*0068*/ 	.word	0xffffffff


	//   ....[14]....
        /*006c*/ 	.word	0xffffffff


	//   ....[15]....
        /*0070*/ 	.word	0xffffffff


	//   ....[16]....
        /*0074*/ 	.word	0xffffffff


	//   ....[17]....
        /*0078*/ 	.word	0xffffffff


	//   ....[18]....
        /*007c*/ 	.word	0xffffffff


	//   ....[19]....
        /*0080*/ 	.word	0xffffffff


	//   ....[20]....
        /*0084*/ 	.word	0xffffffff


	//   ....[21]....
        /*0088*/ 	.word	0xffffffff


	//   ....[22]....
        /*008c*/ 	.word	0xffffffff


	//   ....[23]....
        /*0090*/ 	.word	0xffffffff


	//   ....[24]....
        /*0094*/ 	.word	0xffffffff


	//   ....[25]....
        /*0098*/ 	.word	0xffffffff


	//   ....[26]....
        /*009c*/ 	.word	0xffffffff


	//   ....[27]....
        /*00a0*/ 	.word	0xffffffff


	//   ....[28]....
        /*00a4*/ 	.word	0xffffffff


	//   ....[29]....
        /*00a8*/ 	.word	0xffffffff


	//   ....[30]....
        /*00ac*/ 	.word	0xffffffff


	//   ....[31]....
        /*00b0*/ 	.word	0xffffffff


	//   ....[32]....
        /*00b4*/ 	.word	0xffffffff


	//   ....[33]....
        /*00b8*/ 	.word	0xffffffff


	//   ....[34]....
        /*00bc*/ 	.word	0xffffffff


	//   ....[35]....
        /*00c0*/ 	.word	0xffffffff


	//   ....[36]....
        /*00c4*/ 	.word	0xffffffff


	//   ....[37]....
        /*00c8*/ 	.word	0xffffffff


	//   ....[38]....
        /*00cc*/ 	.word	0xffffffff


	//   ....[39]....
        /*00d0*/ 	.word	0xffffffff


	//   ....[40]....
        /*00d4*/ 	.word	0xffffffff


	//   ....[41]....
        /*00d8*/ 	.word	0xffffffff


	//   ....[42]....
        /*00dc*/ 	.word	0xffffffff


	//   ....[43]....
        /*00e0*/ 	.word	0xffffffff


	//   ....[44]....
        /*00e4*/ 	.word	0xffffffff


	//   ....[45]....
        /*00e8*/ 	.word	0xffffffff


	//   ....[46]....
        /*00ec*/ 	.word	0xffffffff


	//   ....[47]....
        /*00f0*/ 	.word	0xffffffff


	//   ....[48]....
        /*00f4*/ 	.word	0xffffffff


	//   ....[49]....
        /*00f8*/ 	.word	0xffffffff


	//   ....[50]....
        /*00fc*/ 	.word	0xffffffff


	//   ....[51]....
        /*0100*/ 	.word	0xffffffff


	//   ....[52]....
        /*0104*/ 	.word	0xffffffff


	//   ....[53]....
        /*0108*/ 	.word	0xffffffff


	//   ....[54]....
        /*010c*/ 	.word	0xffffffff


	//   ....[55]....
        /*0110*/ 	.word	0xffffffff


	//   ....[56]....
        /*0114*/ 	.word	0xffffffff


	//   ....[57]....
        /*0118*/ 	.word	0xffffffff


	//   ....[58]....
        /*011c*/ 	.word	0xffffffff


	//   ....[59]....
        /*0120*/ 	.word	0xffffffff


	//   ....[60]....
        /*0124*/ 	.word	0xffffffff


	//   ....[61]....
        /*0128*/ 	.word	0xffffffff


	//   ....[62]....
        /*012c*/ 	.word	0xffffffff


	//   ....[63]....
        /*0130*/ 	.word	0xffffffff


	//   ....[64]....
        /*0134*/ 	.word	0xffffffff


	//   ....[65]....
        /*0138*/ 	.word	0xffffffff


	//   ....[66]....
        /*013c*/ 	.word	0xffffffff


	//   ....[67]....
        /*0140*/ 	.word	0xffffffff


	//   ....[68]....
        /*0144*/ 	.word	0xffffffff


	//   ....[69]....
        /*0148*/ 	.word	0xffffffff


	//   ....[70]....
        /*014c*/ 	.word	0xffffffff


	//   ....[71]....
        /*0150*/ 	.word	0xffffffff


	//   ....[72]....
        /*0154*/ 	.word	0xffffffff


	//   ....[73]....
        /*0158*/ 	.word	0xffffffff


	//   ....[74]....
        /*015c*/ 	.word	0xffffffff


	//   ....[75]....
        /*0160*/ 	.word	0xffffffff


	//   ....[76]....
        /*0164*/ 	.word	0xffffffff


	//   ....[77]....
        /*0168*/ 	.word	0xffffffff


	//   ....[78]....
        /*016c*/ 	.word	0xffffffff


	//   ....[79]....
        /*0170*/ 	.word	0xffffffff


	//   ....[80]....
        /*0174*/ 	.word	0xffffffff


	//   ....[81]....
        /*0178*/ 	.word	0xffffffff


	//   ....[82]....
        /*017c*/ 	.word	0xffffffff


	//   ....[83]....
        /*0180*/ 	.word	0xffffffff


	//   ....[84]....
        /*0184*/ 	.word	0xffffffff


	//   ....[85]....
        /*0188*/ 	.word	0xffffffff


	//   ....[86]....
        /*018c*/ 	.word	0xffffffff


	//   ....[87]....
        /*0190*/ 	.word	0xffffffff


	//   ....[88]....
        /*0194*/ 	.word	0xffffffff


	//   ....[89]....
        /*0198*/ 	.word	0xffffffff


	//   ....[90]....
        /*019c*/ 	.word	0xffffffff


	//   ....[91]....
        /*01a0*/ 	.word	0xffffffff


	//   ....[92]....
        /*01a4*/ 	.word	0xffffffff


	//   ....[93]....
        /*01a8*/ 	.word	0xffffffff


	//   ....[94]....
        /*01ac*/ 	.word	0xffffffff


	//   ....[95]....
        /*01b0*/ 	.word	0xffffffff


	//   ....[96]....
        /*01b4*/ 	.word	0xffffffff


	//   ....[97]....
        /*01b8*/ 	.word	0xffffffff


	//   ....[98]....
        /*01bc*/ 	.word	0xffffffff


	//   ....[99]....
        /*01c0*/ 	.word	0xffffffff


	//   ....[100]....
        /*01c4*/ 	.word	0x050000f6


	//   ....[101]....
        /*01c8*/ 	.word	0x050000f6


	//   ....[102]....
        /*01cc*/ 	.word	0x050000f6


	//   ....[103]....
        /*01d0*/ 	.word	0x050000f6


	//   ....[104]....
        /*01d4*/ 	.word	0x050000f6


	//   ....[105]....
        /*01d8*/ 	.word	0x050000f6


	//   ....[106]....
        /*01dc*/ 	.word	0x050000f6


	//   ....[107]....
        /*01e0*/ 	.word	0x050000f6


	//   ....[108]....
        /*01e4*/ 	.word	0x050000f6


	//   ....[109]....
        /*01e8*/ 	.word	0x050000f6


	//   ....[110]....
        /*01ec*/ 	.word	0x050000f6


	//   ....[111]....
        /*01f0*/ 	.word	0x050000f6


	//   ....[112]....
        /*01f4*/ 	.word	0x050000f6


	//   ....[113]....
        /*01f8*/ 	.word	0x050000f6


	//   ....[114]....
        /*01fc*/ 	.word	0x050000f6


	//   ....[115]....
        /*0200*/ 	.word	0x050000f6


	//   ....[116]....
        /*0204*/ 	.word	0x050000f6


	//   ....[117]....
        /*0208*/ 	.word	0x050000f6


	//   ....[118]....
        /*020c*/ 	.word	0x050000f6


	//   ....[119]....
        /*0210*/ 	.word	0x050000f6


	//   ....[120]....
        /*0214*/ 	.word	0x050000f6


	//   ....[121]....
        /*0218*/ 	.word	0x050000f6


	//   ....[122]....
        /*021c*/ 	.word	0x050000f6


	//   ....[123]....
        /*0220*/ 	.word	0x050000f6


	//   ....[124]....
        /*0224*/ 	.word	0x050000f6


	//   ....[125]....
        /*0228*/ 	.word	0x050000f6


	//   ....[126]....
        /*022c*/ 	.word	0x050000f6


	//   ....[127]....
        /*0230*/ 	.word	0x050000f6


	//   ....[128]....
        /*0234*/ 	.word	0x050000f6


	//   ....[129]....
        /*0238*/ 	.word	0x050000f6


	//   ....[130]....
        /*023c*/ 	.word	0x050000f6


	//   ....[131]....
        /*0240*/ 	.word	0x050000f6


	//   ....[132]....
        /*0244*/ 	.word	0x050000f6


	//   ....[133]....
        /*0248*/ 	.word	0x050000f6


	//   ....[134]....
        /*024c*/ 	.word	0x050000f6


	//   ....[135]....
        /*0250*/ 	.word	0x050000f6


	//   ....[136]....
        /*0254*/ 	.word	0x050000f6


	//   ....[137]....
        /*0258*/ 	.word	0x050000f6


	//   ....[138]....
        /*025c*/ 	.word	0x050000f6


	//   ....[139]....
        /*0260*/ 	.word	0x050000f6


	//   ....[140]....
        /*0264*/ 	.word	0x050000f6


	//   ....[141]....
        /*0268*/ 	.word	0x050000f6


	//   ....[142]....
        /*026c*/ 	.word	0x050000f6


	//   ....[143]....
        /*0270*/ 	.word	0x050000f6


	//   ....[144]....
        /*0274*/ 	.word	0x050000f6


	//   ....[145]....
        /*0278*/ 	.word	0x050000f6


	//   ....[146]....
        /*027c*/ 	.word	0x050000f6


	//   ....[147]....
        /*0280*/ 	.word	0x050000f6


	//   ....[148]....
        /*0284*/ 	.word	0x050000f6


	//   ....[149]....
        /*0288*/ 	.word	0x050000f6


	//   ....[150]....
        /*028c*/ 	.word	0x050000f6


	//   ....[151]....
        /*0290*/ 	.word	0x050000f6


	//   ....[152]....
        /*0294*/ 	.word	0x050000f6


	//   ....[153]....
        /*0298*/ 	.word	0x050000f6


	//   ....[154]....
        /*029c*/ 	.word	0x050000f6


	//   ....[155]....
        /*02a0*/ 	.word	0x050000f6


	//   ....[156]....
        /*02a4*/ 	.word	0x050000f6


	//   ....[157]....
        /*02a8*/ 	.word	0x050000f6


	//   ....[158]....
        /*02ac*/ 	.word	0x050000f6


	//   ....[159]....
        /*02b0*/ 	.word	0x050000f6


	//   ....[160]....
        /*02b4*/ 	.word	0x050000f6


	//   ....[161]....
        /*02b8*/ 	.word	0x050000f6


	//   ....[162]....
        /*02bc*/ 	.word	0x050000f6


	//   ....[163]....
        /*02c0*/ 	.word	0x050000f6


	//----- nvinfo : EIATTR_COOP_GROUP_INSTR_OFFSETS
	.align		4
.L_2175:
        /*02c4*/ 	.byte	0x04, 0x28
        /*02c6*/ 	.short	(.L_2177 - .L_2176)


	//   ....[0]....
.L_2176:
        /*02c8*/ 	.word	0x00000b10


	//   ....[1]....
        /*02cc*/ 	.word	0x00000c20


	//   ....[2]....
        /*02d0*/ 	.word	0x00000de0


	//   ....[3]....
        /*02d4*/ 	.word	0x00000f90


	//   ....[4]....
        /*02d8*/ 	.word	0x00001630


	//   ....[5]....
        /*02dc*/ 	.word	0x00001d80


	//   ....[6]....
        /*02e0*/ 	.word	0x00002030


	//   ....[7]....
        /*02e4*/ 	.word	0x00002aa0


	//   ....[8]....
        /*02e8*/ 	.word	0x000044f0


	//   ....[9]....
        /*02ec*/ 	.word	0x00004500


	//   ....[10]....
        /*02f0*/ 	.word	0x00004510


	//   ....[11]....
        /*02f4*/ 	.word	0x00004520


	//   ....[12]....
        /*02f8*/ 	.word	0x000045c0


	//   ....[13]....
        /*02fc*/ 	.word	0x000045e0


	//   ....[14]....
        /*0300*/ 	.word	0x000045f0


	//   ....[15]....
        /*0304*/ 	.word	0x00004600


	//   ....[16]....
        /*0308*/ 	.word	0x000046a0


	//   ....[17]....
        /*030c*/ 	.word	0x000046c0


	//   ....[18]....
        /*0310*/ 	.word	0x000046d0


	//   ....[19]....
        /*0314*/ 	.word	0x000046e0


	//   ....[20]....
        /*0318*/ 	.word	0x00004780


	//   ....[21]....
        /*031c*/ 	.word	0x000047a0


	//   ....[22]....
        /*0320*/ 	.word	0x000047b0


	//   ....[23]....
        /*0324*/ 	.word	0x000047c0


	//   ....[24]....
        /*0328*/ 	.word	0x00004870


	//   ....[25]....
        /*032c*/ 	.word	0x00004880


	//   ....[26]....
        /*0330*/ 	.word	0x00004890


	//   ....[27]....
        /*0334*/ 	.word	0x000048a0


	//   ....[28]....
        /*0338*/ 	.word	0x00004a00


	//   ....[29]....
        /*033c*/ 	.word	0x00004a10


	//   ....[30]....
        /*0340*/ 	.word	0x00004a20


	//   ....[31]....
        /*0344*/ 	.word	0x00004a30


	//   ....[32]....
        /*0348*/ 	.word	0x00004a40


	//   ....[33]....
        /*034c*/ 	.word	0x00004a50


	//   ....[34]....
        /*0350*/ 	.word	0x00004a60


	//   ....[35]....
        /*0354*/ 	.word	0x00004a70


	//   ....[36]....
        /*0358*/ 	.word	0x00005d90


	//   ....[37]....
        /*035c*/ 	.word	0x00005da0


	//   ....[38]....
        /*0360*/ 	.word	0x00005db0


	//   ....[39]....
        /*0364*/ 	.word	0x00005dc0


	//   ....[40]....
        /*0368*/ 	.word	0x00005ed0


	//   ....[41]....
        /*036c*/ 	.word	0x00005ee0


	//   ....[42]....
        /*0370*/ 	.word	0x00005ef0


	//   ....[43]....
        /*0374*/ 	.word	0x00005f00


	//   ....[44]....
        /*0378*/ 	.word	0x00006010


	//   ....[45]....
        /*037c*/ 	.word	0x00006020


	//   ....[46]....
        /*0380*/ 	.word	0x00006030


	//   ....[47]....
        /*0384*/ 	.word	0x00006040


	//   ....[48]....
        /*0388*/ 	.word	0x00006150


	//   ....[49]....
        /*038c*/ 	.word	0x00006160


	//   ....[50]....
        /*0390*/ 	.word	0x00006170


	//   ....[51]....
        /*0394*/ 	.word	0x00006180


	//   ....[52]....
        /*0398*/ 	.word	0x00006290


	//   ....[53]....
        /*039c*/ 	.word	0x000062a0


	//   ....[54]....
        /*03a0*/ 	.word	0x000062b0


	//   ....[55]....
        /*03a4*/ 	.word	0x000062c0


	//   ....[56]....
        /*03a8*/ 	.word	0x000063d0


	//   ....[57]....
        /*03ac*/ 	.word	0x000063e0


	//   ....[58]....
        /*03b0*/ 	.word	0x000063f0


	//   ....[59]....
        /*03b4*/ 	.word	0x00006400


	//   ....[60]....
        /*03b8*/ 	.word	0x00006410


	//   ....[61]....
        /*03bc*/ 	.word	0x00006420


	//   ....[62]....
        /*03c0*/ 	.word	0x00006490


	//   ....[63]....
        /*03c4*/ 	.word	0x000064d0


	//   ....[64]....
        /*03c8*/ 	.word	0x000064f0


	//   ....[65]....
        /*03cc*/ 	.word	0x00006510


	//   ....[66]....
        /*03d0*/ 	.word	0x00006520


	//   ....[67]....
        /*03d4*/ 	.word	0x00006530


	//   ....[68]....
        /*03d8*/ 	.word	0x000096a0


	//   ....[69]....
        /*03dc*/ 	.word	0x000096e0


	//   ....[70]....
        /*03e0*/ 	.word	0x00009720


	//   ....[71]....
        /*03e4*/ 	.word	0x00009760


	//   ....[72]....
        /*03e8*/ 	.word	0x00009870


	//   ....[73]....
        /*03ec*/ 	.word	0x000098b0


	//   ....[74]....
        /*03f0*/ 	.word	0x000098f0


	//   ....[75]....
        /*03f4*/ 	.word	0x00009930


	//   ....[76]....
        /*03f8*/ 	.word	0x00009a40


	//   ....[77]....
        /*03fc*/ 	.word	0x00009a80


	//   ....[78]....
        /*0400*/ 	.word	0x00009ac0


	//   ....[79]....
        /*0404*/ 	.word	0x00009b00


	//   ....[80]....
        /*0408*/ 	.word	0x00009b70


	//   ....[81]....
        /*040c*/ 	.word	0x00009b90


	//   ....[82]....
        /*0410*/ 	.word	0x00009bb0


	//   ....[83]....
        /*0414*/ 	.word	0x00009bd0


	//   ....[84]....
        /*0418*/ 	.word	0x00009c00


	//   ....[85]....
        /*041c*/ 	.word	0x00009c30


	//   ....[86]....
        /*0420*/ 	.word	0x00009c40


	//   ....[87]....
        /*0424*/ 	.word	0x00009c50


	//   ....[88]....
        /*0428*/ 	.word	0x0000a2f0


	//   ....[89]....
        /*042c*/ 	.word	0x0000a5a0


	//   ....[90]....
        /*0430*/ 	.word	0x0000a780


	//   ....[91]....
        /*0434*/ 	.word	0x0000a7d0


	//   ....[92]....
        /*0438*/ 	.word	0x0000a830


	//   ....[93]....
        /*043c*/ 	.word	0x0000a880


	//   ....[94]....
        /*0440*/ 	.word	0x0000a8a0


	//   ....[95]....
        /*0444*/ 	.word	0x0000aa10


	//   ....[96]....
        /*0448*/ 	.word	0x0000aa50


	//   ....[97]....
        /*044c*/ 	.word	0x0000aab0


	//   ....[98]....
        /*0450*/ 	.word	0x0000ab00


	//   ....[99]....
        /*0454*/ 	.word	0x0000ab20


	//   ....[100]....
        /*0458*/ 	.word	0x0000af70


	//   ....[101]....
        /*045c*/ 	.word	0x0000afc0


	//   ....[102]....
        /*0460*/ 	.word	0x0000b010


	//   ....[103]....
        /*0464*/ 	.word	0x0000b060


	//   ....[104]....
        /*0468*/ 	.word	0x0000b150


	//   ....[105]....
        /*046c*/ 	.word	0x0000b1a0


	//   ....[106]....
        /*0470*/ 	.word	0x0000b1f0


	//   ....[107]....
        /*0474*/ 	.word	0x0000b240


	//   ....[108]....
        /*0478*/ 	.word	0x0000b330


	//   ....[109]....
        /*047c*/ 	.word	0x0000b380


	//   ....[110]....
        /*0480*/ 	.word	0x0000b3d0


	//   ....[111]....
        /*0484*/ 	.word	0x0000b420


	//   ....[112]....
        /*0488*/ 	.word	0x0000b510


	//   ....[113]....
        /*048c*/ 	.word	0x0000b560


	//   ....[114]....
        /*0490*/ 	.word	0x0000b5b0


	//   ....[115]....
        /*0494*/ 	.word	0x0000b600


	//   ....[116]....
        /*0498*/ 	.word	0x0000b6f0


	//   ....[117]....
        /*049c*/ 	.word	0x0000b740


	//   ....[118]....
        /*04a0*/ 	.word	0x0000b790


	//   ....[119]....
        /*04a4*/ 	.word	0x0000b7e0


	//   ....[120]....
        /*04a8*/ 	.word	0x0000b870


	//   ....[121]....
        /*04ac*/ 	.word	0x0000b910


	//   ....[122]....
        /*04b0*/ 	.word	0x0000b9b0


	//   ....[123]....
        /*04b4*/ 	.word	0x0000ba50


	//   ....[124]....
        /*04b8*/ 	.word	0x0000baf0


	//   ....[125]....
        /*04bc*/ 	.word	0x0000bba0


	//   ....[126]....
        /*04c0*/ 	.word	0x0000bc00


	//   ....[127]....
        /*04c4*/ 	.word	0x0000bc50


	//   ....[128]....
        /*04c8*/ 	.word	0x0000bc90


	//   ....[129]....
        /*04cc*/ 	.word	0x0000bce0


	//   ....[130]....
        /*04d0*/ 	.word	0x0000bd30


	//   ....[131]....
        /*04d4*/ 	.word	0x0000bd80


	//   ....[132]....
        /*04d8*/ 	.word	0x0000be10


	//   ....[133]....
        /*04dc*/ 	.word	0x0000be60


	//   ....[134]....
        /*04e0*/ 	.word	0x0000beb0


	//   ....[135]....
        /*04e4*/ 	.word	0x0000bf00


	//   ....[136]....
        /*04e8*/ 	.word	0x0000bf90


	//   ....[137]....
        /*04ec*/ 	.word	0x0000c020


	//   ....[138]....
        /*04f0*/ 	.word	0x0000c070


	//   ....[139]....
        /*04f4*/ 	.word	0x0000c0c0


	//   ....[140]....
        /*04f8*/ 	.word	0x0000c150


	//   ....[141]....
        /*04fc*/ 	.word	0x0000c1e0


	//   ....[142]....
        /*0500*/ 	.word	0x0000c230


	//   ....[143]....
        /*0504*/ 	.word	0x0000c280


	//   ....[144]....
        /*0508*/ 	.word	0x0000c310


	//   ....[145]....
        /*050c*/ 	.word	0x0000c3a0


	//   ....[146]....
        /*0510*/ 	.word	0x0000c3f0


	//   ....[147]....
        /*0514*/ 	.word	0x0000c440


	//   ....[148]....
        /*0518*/ 	.word	0x0000c4d0


	//   ....[149]....
        /*051c*/ 	.word	0x0000c560


	//   ....[150]....
        /*0520*/ 	.word	0x0000c5b0


	//   ....[151]....
        /*0524*/ 	.word	0x0000c600


	//   ....[152]....
        /*0528*/ 	.word	0x0000c690


	//   ....[153]....
        /*052c*/ 	.word	0x0000c730


	//   ....[154]....
        /*0530*/ 	.word	0x0000c780


	//   ....[155]....
        /*0534*/ 	.word	0x0000c870


	//   ....[156]....
        /*0538*/ 	.word	0x0000c8c0


	//   ....[157]....
        /*053c*/ 	.word	0x0000c910


	//   ....[158]....
        /*0540*/ 	.word	0x0000c960


	//   ....[159]....
        /*0544*/ 	.word	0x0000c9b0


	//   ....[160]....
        /*0548*/ 	.word	0x0000ca00


	//   ....[161]....
        /*054c*/ 	.word	0x0000ca50


	//   ....[162]....
        /*0550*/ 	.word	0x0000caa0


	//   ....[163]....
        /*0554*/ 	.word	0x0000caf0


	//----- nvinfo : EIATTR_VRC_CTA_INIT_COUNT
	.align		4
.L_2177:
        /*0558*/ 	.byte	0x02, 0x4a
	.zero		1
	.zero		1


	//----- nvinfo : EIATTR_EXIT_INSTR_OFFSETS
	.align		4
        /*055c*/ 	.byte	0x04, 0x1c
        /*055e*/ 	.short	(.L_2179 - .L_2178)


	//   ....[0]....
.L_2178:
        /*0560*/ 	.word	0x0000ac30


	//   ....[1]....
        /*0564*/ 	.word	0x0000af10


	//----- nvinfo : EIATTR_MAX_THREADS
	.align		4
.L_2179:
        /*0568*/ 	.byte	0x04, 0x05
        /*056a*/ 	.short	(.L_2181 - .L_2180)
.L_2180:
        /*056c*/ 	.word	0x00000040
        /*0570*/ 	.word	0x00000001
        /*0574*/ 	.word	0x00000001


	//----- nvinfo : EIATTR_CRS_STACK_SIZE
	.align		4
.L_2181:
        /*0578*/ 	.byte	0x04, 0x1e
        /*057a*/ 	.short	(.L_2183 - .L_2182)
.L_2182:
        /*057c*/ 	.word	0x00000000


	//----- nvinfo : EIATTR_CBANK_PARAM_SIZE
	.align		4
.L_2183:
        /*0580*/ 	.byte	0x03, 0x19
        /*0582*/ 	.short	0x01f0


	//----- nvinfo : EIATTR_PARAM_CBANK
	.align		4
        /*0584*/ 	.byte	0x04, 0x0a
        /*0586*/ 	.short	(.L_2185 - .L_2184)
	.align		4
.L_2184:
        /*0588*/ 	.word	index@(.nv.constant0._Z25selective_scan_bwd_kernelI32Selective_Scan_bwd_kernel_traitsILi64ELi16ELb1ELb1ELb0ELb0ELb1EfN3c107complexIfEEEEv12SSMParamsBwd)
        /*058c*/ 	.short	0x0380
        /*058e*/ 	.short	0x01f0


	//----- nvinfo : EIATTR_SW_WAR
	.align		4
.L_2185:
        /*0590*/ 	.byte	0x04, 0x36
        /*0592*/ 	.short	(.L_2187 - .L_2186)
.L_2186:
        /*0594*/ 	.word	0x00000008
.L_2187:


//--------------------- .nv.info._Z25selective_scan_bwd_kernelI32Selective_Scan_bwd_kernel_traitsILi64ELi16ELb1ELb1ELb0ELb1ELb0EfN3c107complexIfEEEEv12SSMParamsBwd --------------------------
	.section	.nv.info._Z25selective_scan_bwd_kernelI32Selective_Scan_bwd_kernel_traitsILi64ELi16ELb1ELb1ELb0ELb1ELb0EfN3c107complexIfEEEEv12SSMParamsBwd,"",@"SHT_CUDA_INFO"
	.sectionflags	@""
	.align	4


	//----- nvinfo : EIATTR_CUDA_API_VERSION
	.align		4
        /*0000*/ 	.byte	0x04, 0x37
        /*0002*/ 	.short	(.L_2189 - .L_2188)
.L_2188:
        /*0004*/ 	.word	0x00000082


	//----- nvinfo : EIATTR_KPARAM_INFO
	.align		4
.L_2189:
        /*0008*/ 	.byte	0x04, 0x17
        /*000a*/ 	.short	(.L_2191 - .L_2190)
.L_2190:
        /*000c*/ 	.word	0x00000000
        /*0010*/ 	.short	0x0000
        /*0012*/ 	.short	0x0000
        /*0014*/ 	.byte	0x00, 0xf0, 0xc1, 0x07


	//----- nvinfo : EIATTR_SPARSE_MMA_MASK
	.align		4
.L_2191:
        /*0018*/ 	.byte	0x03, 0x50
        /*001a*/ 	.short	0x0000


	//----- nvinfo : EIATTR_MAXREG_COUNT
	.align		4
        /*001c*/ 	.byte	0x03, 0x1b
        /*001e*/ 	.short	0x00ff


	//----- nvinfo : EIATTR_NUM_BARRIERS
	.align		4
        /*0020*/ 	.byte	0x02, 0x4c
        /*0022*/ 	.byte	0x01
	.zero		1


	//----- nvinfo : EIATTR_MERCURY_ISA_VERSION
	.align		4
        /*0024*/ 	.byte	0x03, 0x5f
        /*0026*/ 	.short	0x0101


	//----- nvinfo : EIATTR_INT_WARP_WIDE_INSTR_OFFSETS
	.align		4
        /*0028*/ 	.byte	0x04, 0x31
        /*002a*/ 	.short	(.L_2193 - .L_2192)


	//   ....[0]....
.L_2192:
        /*002c*/ 	.word	0x00007780


	//----- nvinfo : EIATTR_COOP_GROUP_MASK_REGIDS
	.align		4
.L_2193:
        /*0030*/ 	.byte	0x04, 0x29
        /*0032*/ 	.short	(.L_2195 - .L_2194)


	//   ....[0]....
.L_2194:
        /*0034*/ 	.word	0xffffffff


	//   ....[1]....
        /*0038*/ 	.word	0xffffffff


	//   ....[2]....
        /*003c*/ 	.word	0xffffffff


	//   ....[3]....
        /*0040*/ 	.word	0xffffffff


	//   ....[4]....
        /*0044*/ 	.word	0xffffffff


	//   ....[5]....
        /*0048*/ 	.word	0xffffffff


	//   ....[6]....
        /*004c*/ 	.word	0xffffffff


	//   ....[7]....
        /*0050*/ 	.word	0xffffffff


	//   ....[8]....
        /*0054*/ 	.word	0xffffffff


	//   ....[9]....
        /*0058*/ 	.word	0xffffffff


	//   ....[10]....
        /*005c*/ 	.word	0xffffffff


	//   ....[11]....
        /*0060*/ 	.word	0xffffffff


	//   ....[12]....
        /*0064*/ 	.word	0xffffffff


	//   ....[13]....
        /*0068*/ 	.word	0xffffffff


	//   ....[14]....
        /*006c*/ 	.word	0xffffffff


	//   ....[15]....
        /*0070*/ 	.word	0xffffffff


	//   ....[16]....
        /*0074*/ 	.word	0xffffffff


	//   ....[17]....
        /*0078*/ 	.word	0xffffffff


	//   ....[18]....
        /*007c*/ 	.word	0xffffffff


	//   ....[19]....
        /*0080*/ 	.word	0xffffffff


	//   ....[20]....
        /*0084*/ 	.word	0xffffffff


	//   ....[21]....
        /*0088*/ 	.word	0xffffffff


	//   ....[22]....
        /*008c*/ 	.word	0xffffffff


	//   ....[23]....
        /*0090*/ 	.word	0xffffffff


	//   ....[24]....
        /*0094*/ 	.word	0xffffffff


	//   ....[25]....
        /*0098*/ 	.word	0xffffffff


	//   ....[26]....
        /*009c*/ 	.word	0xffffffff


	//   ....[27]....
        /*00a0*/ 	.word	0xffffffff


	//   ....[28]....
        /*00a4*/ 	.word	0xffffffff


	//   ....[29]....
        /*00a8*/ 	.word	0xffffffff


	//   ....[30]....
        /*00ac*/ 	.word	0xffffffff


	//   ....[31]....
        /*00b0*/ 	.word	0xffffffff


	//   ....[32]....
        /*00b4*/ 	.word	0xffffffff


	//   ....[33]....
        /*00b8*/ 	.word	0xffffffff


	//   ....[34]....
        /*00bc*/ 	.word	0xffffffff


	//   ....[35]....
        /*00c0*/ 	.word	0xffffffff


	//   ....[36]....
        /*00c4*/ 	.word	0xffffffff


	//   ....[37]....
        /*00c8*/ 	.word	0xffffffff


	//   ....[38]....
        /*00cc*/ 	.word	0xffffffff


	//   ....[39]....
        /*00d0*/ 	.word	0xffffffff


	//   ....[40]....
        /*00d4*/ 	.word	0xffffffff


	//   ....[41]....
        /*00d8*/ 	.word	0xffffffff


	//   ....[42]....
        /*00dc*/ 	.word	0xffffffff


	//   ....[43]....
        /*00e0*/ 	.word	0xffffffff


	//   ....[44]....
        /*00e4*/ 	.word	0xffffffff


	//   ....[45]....
        /*00e8*/ 	.word	0xffffffff


	//   ....[46]....
        /*00ec*/ 	.word	0xffffffff


	//   ....[47]....
        /*00f0*/ 	.word	0xffffffff


	//   ....[48]....
        /*00f4*/ 	.word	0xffffffff


	//   ....[49]....
        /*00f8*/ 	.word	0xffffffff


	//   ....[50]....
        /*00fc*/ 	.word	0xffffffff


	//   ....[51]....
        /*0100*/ 	.word	0xffffffff


	//   ....[52]....
        /*0104*/ 	.word	0xffffffff


	//   ....[53]....
        /*0108*/ 	.word	0xffffffff


	//   ....[54]....
        /*010c*/ 	.word	0xffffffff


	//   ....[55]....
        /*0110*/ 	.word	0xffffffff


	//   ....[56]....
        /*0114*/ 	.word	0xffffffff


	//   ....[57]....
        /*0118*/ 	.word	0xffffffff


	//   ....[58]....
        /*011c*/ 	.word	0xffffffff


	//   ....[59]....
        /*0120*/ 	.word	0xffffffff


	//   ....[60]....
        /*0124*/ 	.word	0xffffffff


	//   ....[61]....
        /*0128*/ 	.word	0xffffffff


	//   ....[62]....
        /*012c*/ 	.word	0xffffffff


	//   ....[63]....
        /*0130*/ 	.word	0xffffffff


	//   ....[64]....
        /*0134*/ 	.word	0xffffffff


	//   ....[65]....
        /*0138*/ 	.word	0xffffffff


	//   ....[66]....
        /*013c*/ 	.word	0xffffffff


	//   ....[67]....
        /*0140*/ 	.word	0xffffffff


	//   ....[68]....
        /*0144*/ 	.word	0xffffffff


	//   ....[69]....
        /*0148*/ 	.word	0xffffffff


	//   ....[70]....
        /*014c*/ 	.word	0xffffffff


	//   ....[71]....
        /*0150*/ 	.word	0xffffffff


	//   ....[72]....
        /*0154*/ 	.word	0xffffffff


	//   ....[73]....
        /*0158*/ 	.word	0xffffffff


	//   ....[74]....
        /*015c*/ 	.word	0xffffffff


	//   ....[75]....
        /*0160*/ 	.word	0xffffffff


	//   ....[76]....
        /*0164*/ 	.word	0xffffffff


	//   ....[77]....
        /*0168*/ 	.word	0xffffffff


	//   ....[78]....
        /*016c*/ 	.word	0xffffffff


	//   ....[79]....
        /*0170*/ 	.word	0xffffffff


	//   ....[80]....
        /*0174*/ 	.word	0xffffffff


	//   ....[81]....
        /*0178*/ 	.word	0xffffffff


	//   ....[82]....
        /*017c*/ 	.word	0xffffffff


	//   ....[83]....
        /*0180*/ 	.word	0xffffffff


	//   ....[84]....
        /*0184*/ 	.word	0xffffffff


	//   ....[85]....
        /*0188*/ 	.word	0xffffffff


	//   ....[86]....
        /*018c*/ 	.word	0xffffffff


	//   ....[87]....
        /*0190*/ 	.word	0xffffffff


	//   ....[88]....
        /*0194*/ 	.word	0xffffffff


	//   ....[89]....
        /*0198*/ 	.word	0xffffffff


	//   ....[90]....
        /*019c*/ 	.word	0xffffffff


	//   ....[91]....
        /*01a0*/ 	.word	0xffffffff


	//   ....[92]....
        /*01a4*/ 	.word	0xffffffff


	//   ....[93]....
        /*01a8*/ 	.word	0xffffffff


	//   ....[94]....
        /*01ac*/ 	.word	0xffffffff


	//   ....[95]....
        /*01b0*/ 	.word	0xffffffff


	//   ....[96]....
        /*01b4*/ 	.word	0xffffffff


	//   ....[97]....
        /*01b8*/ 	.word	0x050000f4


	//   ....[98]....
        /*01bc*/ 	.word	0x050000f4


	//   ....[99]....
        /*01c0*/ 	.word	0x050000f4


	//   ....[100]....
        /*01c4*/ 	.word	0x050000f4


	//   ....[101]....
        /*01c8*/ 	.word	0x050000f4


	//   ....[102]....
        /*01cc*/ 	.word	0x050000f4


	//   ....[103]....
        /*01d0*/ 	.word	0x050000f4


	//   ....[104]....
        /*01d4*/ 	.word	0x050000f4


	//   ....[105]....
        /*01d8*/ 	.word	0x050000f4


	//   ....[106]....
        /*01dc*/ 	.word	0x050000f4


	//   ....[107]....
        /*01e0*/ 	.word	0x050000f4


	//   ....[108]....
        /*01e4*/ 	.word	0x050000f4


	//   ....[109]....
        /*01e8*/ 	.word	0x050000f4


	//   ....[110]....
        /*01ec*/ 	.word	0x050000f4


	//   ....[111]....
        /*01f0*/ 	.word	0x050000f4


	//   ....[112]....
        /*01f4*/ 	.word	0x050000f4


	//   ....[113]....
        /*01f8*/ 	.word	0x050000f4


	//   ....[114]....
        /*01fc*/ 	.word	0x050000f4


	//   ....[115]....
        /*0200*/ 	.word	0x050000f4


	//   ....[116]....
        /*0204*/ 	.word	0x050000f4


	//   ....[117]....
        /*0208*/ 	.word	0x050000f4


	//   ....[118]....
        /*020c*/ 	.word	0x050000f4


	//   ....[119]....
        /*0210*/ 	.word	0x050000f4


	//   ....[120]....
        /*0214*/ 	.word	0x050000f4


	//   ....[121]....
        /*0218*/ 	.word	0x050000f4


	//   ....[122]....
        /*021c*/ 	.word	0x050000f4


	//   ....[123]....
        /*0220*/ 	.word	0x050000f4


	//   ....[124]....
        /*0224*/ 	.word	0x050000f4


	//   ....[125]....
        /*0228*/ 	.word	0x050000f4


	//   ....[126]....
        /*022c*/ 	.word	0x050000f4


	//   ....[127]....
        /*0230*/ 	.word	0x050000f4


	//   ....[128]....
        /*0234*/ 	.word	0x050000f4


	//   ....[129]....
        /*0238*/ 	.word	0x050000f4


	//   ....[130]....
        /*023c*/ 	.word	0x050000f4


	//   ....[131]....
        /*0240*/ 	.word	0x050000f4


	//   ....[132]....
        /*0244*/ 	.word	0x050000f4


	//   ....[133]....
        /*0248*/ 	.word	0x050000f4


	//   ....[134]....
        /*024c*/ 	.word	0x050000f4


	//   ....[135]....
        /*0250*/ 	.word	0x050000f4


	//   ....[136]....
        /*0254*/ 	.word	0x050000f4


	//   ....[137]....
        /*0258*/ 	.word	0x050000f4


	//   ....[138]....
        /*025c*/ 	.word	0x050000f4


	//   ....[139]....
        /*0260*/ 	.word	0x050000f4


	//   ....[140]....
        /*0264*/ 	.word	0x050000f4


	//   ....[141]....
        /*0268*/ 	.word	0x050000f4


	//   ....[142]....
        /*026c*/ 	.word	0x050000f4


	//   ....[143]....
        /*0270*/ 	.word	0x050000f4


	//   ....[144]....
        /*0274*/ 	.word	0x050000f4


	//   ....[145]....
        /*0278*/ 	.word	0x050000f4


	//   ....[146]....
        /*027c*/ 	.word	0x050000f4


	//   ....[147]....
        /*0280*/ 	.word	0x050000f4


	//   ....[148]....
        /*0284*/ 	.word	0x050000f4


	//   ....[149]....
        /*0288*/ 	.word	0x050000f4


	//   ....[150]....
        /*028c*/ 	.word	0x050000f4


	//   ....[151]....
        /*0290*/ 	.word	0x050000f4


	//   ....[152]....
        /*0294*/ 	.word	0x050000f4


	//   ....[153]....
        /*0298*/ 	.word	0x050000f4


	//   ....[154]....
        /*029c*/ 	.word	0x050000f4


	//   ....[155]....
        /*02a0*/ 	.word	0x050000f4


	//   ....[156]....
        /*02a4*/ 	.word	0x050000f4


	//   ....[157]....
        /*02a8*/ 	.word	0x050000f4


	//   ....[158]....
        /*02ac*/ 	.word	0x050000f4


	//   ....[159]....
        /*02b0*/ 	.word	0x050000f4


	//   ....[160]....
        /*02b4*/ 	.word	0x050000f4


	//----- nvinfo : EIATTR_COOP_GROUP_INSTR_OFFSETS
	.align		4
.L_2195:
        /*02b8*/ 	.byte	0x04, 0x28
        /*02ba*/ 	.short	(.L_2197 - .L_2196)


	//   ....[0]....
.L_2196:
        /*02bc*/ 	.word	0x00000b10


	//   ....[1]....
        /*02c0*/ 	.word	0x00000c20


	//   ....[2]....
        /*02c4*/ 	.word	0x00000de0


	//   ....[3]....
        /*02c8*/ 	.word	0x00003a40


	//   ....[4]....
        /*02cc*/ 	.word	0x00005490


	//   ....[5]....
        /*02d0*/ 	.word	0x000054a0


	//   ....[6]....
        /*02d4*/ 	.word	0x000054b0


	//   ....[7]....
        /*02d8*/ 	.word	0x000054c0


	//   ....[8]....
        /*02dc*/ 	.word	0x00005560


	//   ....[9]....
        /*02e0*/ 	.word	0x00005580


	//   ....[10]....
        /*02e4*/ 	.word	0x00005590


	//   ....[11]....
        /*02e8*/ 	.word	0x000055a0


	//   ....[12]....
        /*02ec*/ 	.word	0x00005640


	//   ....[13]....
        /*02f0*/ 	.word	0x00005660


	//   ....[14]....
        /*02f4*/ 	.word	0x00005670


	//   ....[15]....
        /*02f8*/ 	.word	0x00005680


	//   ....[16]....
        /*02fc*/ 	.word	0x00005720


	//   ....[17]....
        /*0300*/ 	.word	0x00005740


	//   ....[18]....
        /*0304*/ 	.word	0x00005750


	//   ....[19]....
        /*0308*/ 	.word	0x00005760


	//   ....[20]....
        /*030c*/ 	.word	0x00005810


	//   ....[21]....
        /*0310*/ 	.word	0x00005820


	//   ....[22]....
        /*0314*/ 	.word	0x00005830


	//   ....[23]....
        /*0318*/ 	.word	0x00005840


	//   ....[24]....
        /*031c*/ 	.word	0x000059a0


	//   ....[25]....
        /*0320*/ 	.word	0x000059b0


	//   ....[26]....
        /*0324*/ 	.word	0x000059c0


	//   ....[27]....
        /*0328*/ 	.word	0x000059d0


	//   ....[28]....
        /*032c*/ 	.word	0x000059e0


	//   ....[29]....
        /*0330*/ 	.word	0x000059f0


	//   ....[30]....
        /*0334*/ 	.word	0x00005a00


	//   ....[31]....
        /*0338*/ 	.word	0x00005a10


	//   ....[32]....
        /*033c*/ 	.word	0x00006d30


	//   ....[33]....
        /*0340*/ 	.word	0x00006d40


	//   ....[34]....
        /*0344*/ 	.word	0x00006d50


	//   ....[35]....
        /*0348*/ 	.word	0x00006d60


	//   ....[36]....
        /*034c*/ 	.word	0x00006e70


	//   ....[37]....
        /*0350*/ 	.word	0x00006e80


	//   ....[38]....
        /*0354*/ 	.word	0x00006e90


	//   ....[39]....
        /*0358*/ 	.word	0x00006ea0


	//   ....[40]....
        /*035c*/ 	.word	0x00006fb0


	//   ....[41]....
        /*0360*/ 	.word	0x00006fc0


	//   ....[42]....
        /*0364*/ 	.word	0x00006fd0


	//   ....[43]....
        /*0368*/ 	.word	0x00006fe0


	//   ....[44]....
        /*036c*/ 	.word	0x000070f0


	//   ....[45]....
        /*0370*/ 	.word	0x00007100


	//   ....[46]....
        /*0374*/ 	.word	0x00007110


	//   ....[47]....
        /*0378*/ 	.word	0x00007120


	//   ....[48]....
        /*037c*/ 	.word	0x00007230


	//   ....[49]....
        /*0380*/ 	.word	0x00007240


	//   ....[50]....
        /*0384*/ 	.word	0x00007250


	//   ....[51]....
        /*0388*/ 	.word	0x00007260


	//   ....[52]....
        /*038c*/ 	.word	0x00007370


	//   ....[53]....
        /*0390*/ 	.word	0x00007380


	//   ....[54]....
        /*0394*/ 	.word	0x00007390


	//   ....[55]....
        /*0398*/ 	.word	0x000073a0


	//   ....[56]....
        /*039c*/ 	.word	0x000073b0


	//   ....[57]....
        /*03a0*/ 	.word	0x000073c0


	//   ....[58]....
        /*03a4*/ 	.word	0x000073d0


	//   ....[59]....
        /*03a8*/ 	.word	0x00007410


	//   ....[60]....
        /*03ac*/ 	.word	0x00007450


	//   ....[61]....
        /*03b0*/ 	.word	0x00007490


	//   ....[62]....
        /*03b4*/ 	.word	0x000074b0


	//   ....[63]....
        /*03b8*/ 	.word	0x000074d0


	//   ....[64]....
        /*03bc*/ 	.word	0x0000a630


	//   ....[65]....
        /*03c0*/ 	.word	0x0000a670


	//   ....[66]....
        /*03c4*/ 	.word	0x0000a6b0


	//   ....[67]....
        /*03c8*/ 	.word	0x0000a6f0


	//   ....[68]....
        /*03cc*/ 	.word	0x0000a800


	//   ....[69]....
        /*03d0*/ 	.word	0x0000a840


	//   ....[70]....
        /*03d4*/ 	.word	0x0000a880


	//   ....[71]....
        /*03d8*/ 	.word	0x0000a8c0


	//   ....[72]....
        /*03dc*/ 	.word	0x0000a9d0


	//   ....[73]....
        /*03e0*/ 	.word	0x0000aa10


	//   ....[74]....
        /*03e4*/ 	.word	0x0000aa50


	//   ....[75]....
        /*03e8*/ 	.word	0x0000aa90


	//   ....[76]....
        /*03ec*/ 	.word	0x0000ab10


	//   ....[77]....
        /*03f0*/ 	.word	0x0000ab30


	//   ....[78]....
        /*03f4*/ 	.word	0x0000ab50


	//   ....[79]....
        /*03f8*/ 	.word	0x0000ab70


	//   ....[80]....
        /*03fc*/ 	.word	0x0000abb0


	//   ....[81]....
        /*0400*/ 	.word	0x0000abd0


	//   ....[82]....
        /*0404*/ 	.word	0x0000abe0


	//   ....[83]....
        /*0408*/ 	.word	0x0000abf0


	//   ....[84]....
        /*040c*/ 	.word	0x0000b3a0


	//   ....[85]....
        /*0410*/ 	.word	0x0000b880


	//   ....[86]....
        /*0414*/ 	.word	0x0000bd80


	//   ....[87]....
        /*0418*/ 	.word	0x0000bf80


	//   ....[88]....
        /*041c*/ 	.word	0x0000bfd0


	//   ....[89]....
        /*0420*/ 	.word	0x0000c030


	//   ....[90]....
        /*0424*/ 	.word	0x0000c080


	//   ....[91]....
        /*0428*/ 	.word	0x0000c0a0


	//   ....[92]....
        /*042c*/ 	.word	0x0000c210


	//   ....[93]....
        /*0430*/ 	.word	0x0000c250


	//   ....[94]....
        /*0434*/ 	.word	0x0000c2b0


	//   ....[95]....
        /*0438*/ 	.word	0x0000c300


	//   ....[96]....
        /*043c*/ 	.word	0x0000c320


	//   ....[97]....
        /*0440*/ 	.word	0x0000c790


	//   ....[98]....
        /*0444*/ 	.word	0x0000c7e0


	//   ....[99]....
        /*0448*/ 	.word	0x0000c830


	//   ....[100]....
        /*044c*/ 	.word	0x0000c880


	//   ....[101]....
        /*0450*/ 	.word	0x0000c970


	//   ....[102]....
        /*0454*/ 	.word	0x0000c9c0


	//   ....[103]....
        /*0458*/ 	.word	0x0000ca10


	//   ....[104]....
        /*045c*/ 	.word	0x0000ca60


	//   ....[105]....
        /*0460*/ 	.word	0x0000cb50


	//   ....[106]....
        /*0464*/ 	.word	0x0000cba0


	//   ....[107]....
        /*0468*/ 	.word	0x0000cbf0


	//   ....[108]....
        /*046c*/ 	.word	0x0000cc40


	//   ....[109]....
        /*0470*/ 	.word	0x0000cd30


	//   ....[110]....
        /*0474*/ 	.word	0x0000cd80


	//   ....[111]....
        /*0478*/ 	.word	0x0000cdd0


	//   ....[112]....
        /*047c*/ 	.word	0x0000ce20


	//   ....[113]....
        /*0480*/ 	.word	0x0000cf10


	//   ....[114]....
        /*0484*/ 	.word	0x0000cf60


	//   ....[115]....
        /*0488*/ 	.word	0x0000cfb0


	//   ....[116]....
        /*048c*/ 	.word	0x0000d000


	//   ....[117]....
        /*0490*/ 	.word	0x0000d090


	//   ....[118]....
        /*0494*/ 	.word	0x0000d130


	//   ....[119]....
        /*0498*/ 	.word	0x0000d1d0


	//   ....[120]....
        /*049c*/ 	.word	0x0000d270


	//   ....[121]....
        /*04a0*/ 	.word	0x0000d310


	//   ....[122]....
        /*04a4*/ 	.word	0x0000d3c0


	//   ....[123]....
        /*04a8*/ 	.word	0x0000d420


	//   ....[124]....
        /*04ac*/ 	.word	0x0000d470


	//   ....[125]....
        /*04b0*/ 	.word	0x0000d4b0


	//   ....[126]....
        /*04b4*/ 	.word	0x0000d500


	//   ....[127]....
        /*04b8*/ 	.word	0x0000d550


	//   ....[128]....
        /*04bc*/ 	.word	0x0000d5a0


	//   ....[129]....
        /*04c0*/ 	.word	0x0000d630


	//   ....[130]....
        /*04c4*/ 	.word	0x0000d680


	//   ....[131]....
        /*04c8*/ 	.word	0x0000d6d0


	//   ....[132]....
        /*04cc*/ 	.word	0x0000d720


	//   ....[133]....
        /*04d0*/ 	.word	0x0000d7b0


	//   ....[134]....
        /*04d4*/ 	.word	0x0000d840


	//   ....[135]....
        /*04d8*/ 	.word	0x0000d890


	//   ....[136]....
        /*04dc*/ 	.word	0x0000d8e0


	//   ....[137]....
        /*04e0*/ 	.word	0x0000d970


	//   ....[138]....
        /*04e4*/ 	.word	0x0000da00


	//   ....[139]....
        /*04e8*/ 	.word	0x0000da50


	//   ....[140]....
        /*04ec*/ 	.word	0x0000daa0


	//   ....[141]....
        /*04f0*/ 	.word	0x0000db30


	//   ....[142]....
        /*04f4*/ 	.word	0x0000dbc0


	//   ....[143]....
        /*04f8*/ 	.word	0x0000dc10


	//   ....[144]....
        /*04fc*/ 	.word	0x0000dc60


	//   ....[145]....
        /*0500*/ 	.word	0x0000dcf0


	//   ....[146]....
        /*0504*/ 	.word	0x0000dd80


	//   ....[147]....
        /*0508*/ 	.word	0x0000ddd0


	//   ....[148]....
        /*050c*/ 	.word	0x0000de20


	//   ....[149]....
        /*0510*/ 	.word	0x0000deb0


	//   ....[150]....
        /*0514*/ 	.word	0x0000df50


	//   ....[151]....
        /*0518*/ 	.word	0x0000dfa0


	//   ....[152]....
        /*051c*/ 	.word	0x0000e090


	//   ....[153]....
        /*0520*/ 	.word	0x0000e0f0


	//   ....[154]....
        /*0524*/ 	.word	0x0000e140


	//   ....[155]....
        /*0528*/ 	.word	0x0000e190


	//   ....[156]....
        /*052c*/ 	.word	0x0000e1e0


	//   ....[157]....
        /*0530*/ 	.word	0x0000e210


	//   ....[158]....
        /*0534*/ 	.word	0x0000e270


	//   ....[159]....
        /*0538*/ 	.word	0x0000e2c0


	//   ....[160]....
        /*053c*/ 	.word	0x0000e310


	//----- nvinfo : EIATTR_VRC_CTA_INIT_COUNT
	.align		4
.L_2197:
        /*0540*/ 	.byte	0x02, 0x4a
	.zero		1
	.zero		1


	//----- nvinfo : EIATTR_EXIT_INSTR_OFFSETS
	.align		4
        /*0544*/ 	.byte	0x04, 0x1c
        /*0546*/ 	.short	(.L_2199 - .L_2198)


	//   ....[0]....
.L_2198:
        /*0548*/ 	.word	0x0000c430


	//   ....[1]....
        /*054c*/ 	.word	0x0000c730


	//----- nvinfo : EIATTR_MAX_THREADS
	.align		4
.L_2199:
        /*0550*/ 	.byte	0x04, 0x05
        /*0552*/ 	.short	(.L_2201 - .L_2200)
.L_2200:
        /*0554*/ 	.word	0x00000040
        /*0558*/ 	.word	0x00000001
        /*055c*/ 	.word	0x00000001


	//----- nvinfo : EIATTR_CRS_STACK_SIZE
	.align		4
.L_2201:
        /*0560*/ 	.byte	0x04, 0x1e
        /*0562*/ 	.short	(.L_2203 - .L_2202)
.L_2202:
        /*0564*/ 	.word	0x00000000


	//----- nvinfo : EIATTR_CBANK_PARAM_SIZE
	.align		4
.L_2203:
        /*0568*/ 	.byte	0x03, 0x19
        /*056a*/ 	.short	0x01f0


	//----- nvinfo : EIATTR_PARAM_CBANK
	.align		4
        /*056c*/ 	.byte	0x04, 0x0a
        /*056e*/ 	.short	(.L_2205 - .L_2204)
	.align		4
.L_2204:
        /*0570*/ 	.word	index@(.nv.constant0._Z25selective_scan_bwd_kernelI32Selective_Scan_bwd_kernel_traitsILi64ELi16ELb1ELb1ELb0ELb1ELb0EfN3c107complexIfEEEEv12SSMParamsBwd)
        /*0574*/ 	.short	0x0380
        /*0576*/ 	.short	0x01f0


	//----- nvinfo : EIATTR_SW_WAR
	.align		4
.L_2205:
        /*0578*/ 	.byte	0x04, 0x36
        /*057a*/ 	.short	(.L_2207 - .L_2206)
.L_2206:
        /*057c*/ 	.word	0x00000008
.L_2207:


//--------------------- .nv.info._Z25selective_scan_bwd_kernelI32Selective_Scan_bwd_kernel_traitsILi64ELi16ELb1ELb1ELb0ELb1ELb1EfN3c107complexIfEEEEv12SSMParamsBwd --------------------------
	.section	.nv.info._Z25selective_scan_bwd_kernelI32Selective_Scan_bwd_kernel_traitsILi64ELi16ELb1ELb1ELb0ELb1ELb1EfN3c107complexIfEEEEv12SSMParamsBwd,"",@"SHT_CUDA_INFO"
	.sectionflags	@""
	.align	4


	//----- nvinfo : EIATTR_CUDA_API_VERSION
	.align		4
        /*0000*/ 	.byte	0x04, 0x37
        /*0002*/ 	.short	(.L_2209 - .L_2208)
.L_2208:
        /*0004*/ 	.word	0x00000082


	//----- nvinfo : EIATTR_KPARAM_INFO
	.align		4
.L_2209:
        /*0008*/ 	.byte	0x04, 0x17
        /*000a*/ 	.short	(.L_2211 - .L_2210)
.L_2210:
        /*000c*/ 	.word	0x00000000
        /*0010*/ 	.short	0x0000
        /*0012*/ 	.short	0x0000
        /*0014*/ 	.byte	0x00, 0xf0, 0xc1, 0x07


	//----- nvinfo : EIATTR_SPARSE_MMA_MASK
	.align		4
.L_2211:
        /*0018*/ 	.byte	0x03, 0x50
        /*001a*/ 	.short	0x0000


	//----- nvinfo : EIATTR_MAXREG_COUNT
	.align		4
        /*001c*/ 	.byte	0x03, 0x1b
        /*001e*/ 	.short	0x00ff


	//----- nvinfo : EIATTR_NUM_BARRIERS
	.align		4
        /*0020*/ 	.byte	0x02, 0x4c
        /*0022*/ 	.byte	0x01
	.zero		1


	//----- nvinfo : EIATTR_MERCURY_ISA_VERSION
	.align		4
        /*0024*/ 	.byte	0x03, 0x5f
        /*0026*/ 	.short	0x0101


	//----- nvinfo : EIATTR_INT_WARP_WIDE_INSTR_OFFSETS
	.align		4
        /*0028*/ 	.byte	0x04, 0x31
        /*002a*/ 	.short	(.L_2213 - .L_2212)


	//   ....[0]....
.L_2212:
        /*002c*/ 	.word	0x000089e0


	//----- nvinfo : EIATTR_COOP_GROUP_MASK_REGIDS
	.align		4
.L_2213:
        /*0030*/ 	.byte	0x04, 0x29
        /*0032*/ 	.short	(.L_2215 - .L_2214)


	//   ....[0]....
.L_2214:
        /*0034*/ 	.word	0xffffffff


	//   ....[1]....
        /*0038*/ 	.word	0xffffffff


	//   ....[2]....
        /*003c*/ 	.word	0xffffffff


	//   ....[3]....
        /*0040*/ 	.word	0xffffffff


	//   ....[4]....
        /*0044*/ 	.word	0xffffffff


	//   ....[5]....
        /*0048*/ 	.word	0xffffffff


	//   ....[6]....
        /*004c*/ 	.word	0xffffffff


	//   ....[7]....
        /*0050*/ 	.word	0xffffffff


	//   ....[8]....
        /*0054*/ 	.word	0xffffffff


	//   ....[9]....
        /*0058*/ 	.word	0xffffffff


	//   ....[10]....
        /*005c*/ 	.word	0xffffffff


	//   ....[11]....
        /*0060*/ 	.word	0xffffffff


	//   ....[12]....
        /*0064*/ 	.word	0xffffffff


	//   ....[13]....
        /*0068*/ 	.word	0xffffffff


	//   ....[14]....
        /*006c*/ 	.word	0xffffffff


	//   ....[15]....
        /*0070*/ 	.word	0xffffffff


	//   ....[16]....
        /*0074*/ 	.word	0xffffffff


	//   ....[17]....
        /*0078*/ 	.word	0xffffffff


	//   ....[18]....
        /*007c*/ 	.word	0xffffffff


	//   ....[19]....
        /*0080*/ 	.word	0xffffffff


	//   ....[20]....
        /*0084*/ 	.word	0xffffffff


	//   ....[21]....
        /*0088*/ 	.word	0xffffffff


	//   ....[22]....
        /*008c*/ 	.word	0xffffffff


	//   ....[23]....
        /*0090*/ 	.word	0xffffffff


	//   ....[24]....
        /*0094*/ 	.word	0xffffffff


	//   ....[25]....
        /*0098*/ 	.word	0xffffffff


	//   ....[26]....
        /*009c*/ 	.word	0xffffffff


	//   ....[27]....
        /*00a0*/ 	.word	0xffffffff


	//   ....[28]....
        /*00a4*/ 	.word	0xffffffff


	//   ....[29]....
        /*00a8*/ 	.word	0xffffffff


	//   ....[30]....
        /*00ac*/ 	.word	0xffffffff


	//   ....[31]....
        /*00b0*/ 	.word	0xffffffff


	//   ....[32]....
        /*00b4*/ 	.word	0xffffffff


	//   ....[33]....
        /*00b8*/ 	.word	0xffffffff


	//   ....[34]....
        /*00bc*/ 	.word	0xffffffff


	//   ....[35]....
        /*00c0*/ 	.word	0xffffffff


	//   ....[36]....
        /*00c4*/ 	.word	0xffffffff


	//   ....[37]....
        /*00c8*/ 	.word	0xffffffff


	//   ....[38]....
        /*00cc*/ 	.word	0xffffffff


	//   ....[39]....
        /*00d0*/ 	.word	0xffffffff


	//   ....[40]....
        /*00d4*/ 	.word	0xffffffff


	//   ....[41]....
        /*00d8*/ 	.word	0xffffffff


	//   ....[42]....
        /*00dc*/ 	.word	0xffffffff


	//   ....[43]....
        /*00e0*/ 	.word	0xffffffff


	//   ....[44]....
        /*00e4*/ 	.word	0xffffffff


	//   ....[45]....
        /*00e8*/ 	.word	0xffffffff


	//   ....[46]....
        /*00ec*/ 	.word	0xffffffff


	//   ....[47]....
        /*00f0*/ 	.word	0xffffffff


	//   ....[48]....
        /*00f4*/ 	.word	0xffffffff


	//   ....[49]....
        /*00f8*/ 	.word	0xffffffff


	//   ....[50]....
        /*00fc*/ 	.word	0xffffffff


	//   ....[51]....
        /*0100*/ 	.word	0xffffffff


	//   ....[52]....
        /*0104*/ 	.word	0xffffffff


	//   ....[53]....
        /*0108*/ 	.word	0xffffffff


	//   ....[54]....
        /*010c*/ 	.word	0xffffffff


	//   ....[55]....
        /*0110*/ 	.word	0xffffffff


	//   ....[56]....
        /*0114*/ 	.word	0xffffffff


	//   ....[57]....
        /*0118*/ 	.word	0xffffffff


	//   ....[58]....
        /*011c*/ 	.word	0xffffffff


	//   ....[59]....
        /*0120*/ 	.word	0xffffffff


	//   ....[60]....
        /*0124*/ 	.word	0xffffffff


	//   ....[61]....
        /*0128*/ 	.word	0xffffffff


	//   ....[62]....
        /*012c*/ 	.word	0xffffffff


	//   ....[63]....
        /*0130*/ 	.word	0xffffffff


	//   ....[64]....
        /*0134*/ 	.word	0xffffffff


	//   ....[65]....
        /*0138*/ 	.word	0xffffffff


	//   ....[66]....
        /*013c*/ 	.word	0xffffffff


	//   ....[67]....
        /*0140*/ 	.word	0xffffffff


	//   ....[68]....
        /*0144*/ 	.word	0xffffffff


	//   ....[69]....
        /*0148*/ 	.word	0xffffffff


	//   ....[70]....
        /*014c*/ 	.word	0xffffffff


	//   ....[71]....
        /*0150*/ 	.word	0xffffffff


	//   ....[72]....
        /*0154*/ 	.word	0xffffffff


	//   ....[73]....
        /*0158*/ 	.word	0xffffffff


	//   ....[74]....
        /*015c*/ 	.word	0xffffffff


	//   ....[75]....
        /*0160*/ 	.word	0xffffffff


	//   ....[76]....
        /*0164*/ 	.word	0xffffffff


	//   ....[77]....
        /*0168*/ 	.word	0xffffffff


	//   ....[78]....
        /*016c*/ 	.word	0xffffffff


	//   ....[79]....
        /*0170*/ 	.word	0xffffffff


	//   ....[80]....
        /*0174*/ 	.word	0xffffffff


	//   ....[81]....
        /*0178*/ 	.word	0xffffffff


	//   ....[82]....
        /*017c*/ 	.word	0xffffffff


	//   ....[83]....
        /*0180*/ 	.word	0xffffffff


	//   ....[84]....
        /*0184*/ 	.word	0xffffffff


	//   ....[85]....
        /*0188*/ 	.word	0xffffffff


	//   ....[86]....
        /*018c*/ 	.word	0xffffffff


	//   ....[87]....
        /*0190*/ 	.word	0xffffffff


	//   ....[88]....
        /*0194*/ 	.word	0xffffffff


	//   ....[89]....
        /*0198*/ 	.word	0xffffffff


	//   ....[90]....
        /*019c*/ 	.word	0xffffffff


	//   ....[91]....
        /*01a0*/ 	.word	0xffffffff


	//   ....[92]....
        /*01a4*/ 	.word	0xffffffff


	//   ....[93]....
        /*01a8*/ 	.word	0xffffffff


	//   ....[94]....
        /*01ac*/ 	.word	0xffffffff


	//   ....[95]....
        /*01b0*/ 	.word	0xffffffff


	//   ....[96]....
        /*01b4*/ 	.word	0xffffffff


	//   ....[97]....
        /*01b8*/ 	.word	0xffffffff


	//   ....[98]....
        /*01bc*/ 	.word	0xffffffff


	//   ....[99]....
        /*01c0*/ 	.word	0xffffffff


	//   ....[100]....
        /*01c4*/ 	.word	0xffffffff


	//   ....[101]....
        /*01c8*/ 	.word	0x050000f4


	//   ....[102]....
        /*01cc*/ 	.word	0x050000f4


	//   ....[103]....
        /*01d0*/ 	.word	0x050000f4


	//   ....[104]....
        /*01d4*/ 	.word	0x050000f4


	//   ....[105]....
        /*01d8*/ 	.word	0x050000f4


	//   ....[106]....
        /*01dc*/ 	.word	0x050000f4


	//   ....[107]....
        /*01e0*/ 	.word	0x050000f4


	//   ....[108]....
        /*01e4*/ 	.word	0x050000f4


	//   ....[109]....
        /*01e8*/ 	.word	0x050000f4


	//   ....[110]....
        /*01ec*/ 	.word	0x050000f4


	//   ....[111]....
        /*01f0*/ 	.word	0x050000f4


	//   ....[112]....
        /*01f4*/ 	.word	0x050000f4


	//   ....[113]....
        /*01f8*/ 	.word	0x050000f4


	//   ....[114]....
        /*01fc*/ 	.word	0x050000f4


	//   ....[115]....
        /*0200*/ 	.word	0x050000f4


	//   ....[116]....
        /*0204*/ 	.word	0x050000f4


	//   ....[117]....
        /*0208*/ 	.word	0x050000f4


	//   ....[118]....
        /*020c*/ 	.word	0x050000f4


	//   ....[119]....
        /*0210*/ 	.word	0x050000f4


	//   ....[120]....
        /*0214*/ 	.word	0x050000f4


	//   ....[121]....
        /*0218*/ 	.word	0x050000f4


	//   ....[122]....
        /*021c*/ 	.word	0x050000f4


	//   ....[123]....
        /*0220*/ 	.word	0x050000f4


	//   ....[124]....
        /*0224*/ 	.word	0x050000f4


	//   ....[125]....
        /*0228*/ 	.word	0x050000f4


	//   ....[126]....
        /*022c*/ 	.word	0x050000f4


	//   ....[127]....
        /*0230*/ 	.word	0x050000f4


	//   ....[128]....
        /*0234*/ 	.word	0x050000f4


	//   ....[129]....
        /*0238*/ 	.word	0x050000f4


	//   ....[130]....
        /*023c*/ 	.word	0x050000f4


	//   ....[131]....
        /*0240*/ 	.word	0x050000f4


	//   ....[132]....
        /*0244*/ 	.word	0x050000f4


	//   ....[133]....
        /*0248*/ 	.word	0x050000f4


	//   ....[134]....
        /*024c*/ 	.word	0x050000f4


	//   ....[135]....
        /*0250*/ 	.word	0x050000f4


	//   ....[136]....
        /*0254*/ 	.word	0x050000f4


	//   ....[137]....
        /*0258*/ 	.word	0x050000f4


	//   ....[138]....
        /*025c*/ 	.word	0x050000f4


	//   ....[139]....
        /*0260*/ 	.word	0x050000f4


	//   ....[140]....
        /*0264*/ 	.word	0x050000f4


	//   ....[141]....
        /*0268*/ 	.word	0x050000f4


	//   ....[142]....
        /*026c*/ 	.word	0x050000f4


	//   ....[143]....
        /*0270*/ 	.word	0x050000f4


	//   ....[144]....
        /*0274*/ 	.word	0x050000f4


	//   ....[145]....
        /*0278*/ 	.word	0x050000f4


	//   ....[146]....
        /*027c*/ 	.word	0x050000f4


	//   ....[147]....
        /*0280*/ 	.word	0x050000f4


	//   ....[148]....
        /*0284*/ 	.word	0x050000f4


	//   ....[149]....
        /*0288*/ 	.word	0x050000f4


	//   ....[150]....
        /*028c*/ 	.word	0x050000f4


	//   ....[151]....
        /*0290*/ 	.word	0x050000f4


	//   ....[152]....
        /*0294*/ 	.word	0x050000f4


	//   ....[153]....
        /*0298*/ 	.word	0x050000f4


	//   ....[154]....
        /*029c*/ 	.word	0x050000f4


	//   ....[155]....
        /*02a0*/ 	.word	0x050000f4


	//   ....[156]....
        /*02a4*/ 	.word	0x050000f4


	//   ....[157]....
        /*02a8*/ 	.word	0x050000f4


	//   ....[158]....
        /*02ac*/ 	.word	0x050000f4


	//   ....[159]....
        /*02b0*/ 	.word	0x050000f4


	//   ....[160]....
        /*02b4*/ 	.word	0x050000f4


	//   ....[161]....
        /*02b8*/ 	.word	0x050000f4


	//   ....[162]....
        /*02bc*/ 	.word	0x050000f4


	//   ....[163]....
        /*02c0*/ 	.word	0x050000f4


	//   ....[164]....
        /*02c4*/ 	.word	0x050000f4


	//----- nvinfo : EIATTR_COOP_GROUP_INSTR_OFFSETS
	.align		4
.L_2215:
        /*02c8*/ 	.byte	0x04, 0x28
        /*02ca*/ 	.short	(.L_2217 - .L_2216)


	//   ....[0]....
.L_2216:
        /*02cc*/ 	.word	0x00000ae0


	//   ....[1]....
        /*02d0*/ 	.word	0x00000bf0


	//   ....[2]....
        /*02d4*/ 	.word	0x00000db0


	//   ....[3]....
        /*02d8*/ 	.word	0x000032b0


	//   ....[4]....
        /*02dc*/ 	.word	0x00003870


	//   ....[5]....
        /*02e0*/ 	.word	0x00003f60


	//   ....[6]....
        /*02e4*/ 	.word	0x00004250


	//   ....[7]....
        /*02e8*/ 	.word	0x00004cb0


	//   ....[8]....
        /*02ec*/ 	.word	0x00006700


	//   ....[9]....
        /*02f0*/ 	.word	0x00006710


	//   ....[10]....
        /*02f4*/ 	.word	0x00006720


	//   ....[11]....
        /*02f8*/ 	.word	0x00006730


	//   ....[12]....
        /*02fc*/ 	.word	0x000067e0


	//   ....[13]....
        /*0300*/ 	.word	0x000067f0


	//   ....[14]....
        /*0304*/ 	.word	0x00006800


	//   ....[15]....
        /*0308*/ 	.word	0x00006810


	//   ....[16]....
        /*030c*/ 	.word	0x000068c0


	//   ....[17]....
        /*0310*/ 	.word	0x000068d0


	//   ....[18]....
        /*0314*/ 	.word	0x000068e0


	//   ....[19]....
        /*0318*/ 	.word	0x000068f0


	//   ....[20]....
        /*031c*/ 	.word	0x00006990


	//   ....[21]....
        /*0320*/ 	.word	0x000069b0


	//   ....[22]....
        /*0324*/ 	.word	0x000069c0


	//   ....[23]....
        /*0328*/ 	.word	0x000069d0


	//   ....[24]....
        /*032c*/ 	.word	0x00006a80


	//   ....[25]....
        /*0330*/ 	.word	0x00006a90


	//   ....[26]....
        /*0334*/ 	.word	0x00006aa0


	//   ....[27]....
        /*0338*/ 	.word	0x00006ab0


	//   ....[28]....
        /*033c*/ 	.word	0x00006c10


	//   ....[29]....
        /*0340*/ 	.word	0x00006c20


	//   ....[30]....
        /*0344*/ 	.word	0x00006c30


	//   ....[31]....
        /*0348*/ 	.word	0x00006c40


	//   ....[32]....
        /*034c*/ 	.word	0x00006c50


	//   ....[33]....
        /*0350*/ 	.word	0x00006c60


	//   ....[34]....
        /*0354*/ 	.word	0x00006c70


	//   ....[35]....
        /*0358*/ 	.word	0x00006c80


	//   ....[36]....
        /*035c*/ 	.word	0x00007fa0


	//   ....[37]....
        /*0360*/ 	.word	0x00007fb0


	//   ....[38]....
        /*0364*/ 	.word	0x00007fc0


	//   ....[39]....
        /*0368*/ 	.word	0x00007fd0


	//   ....[40]....
        /*036c*/ 	.word	0x000080e0


	//   ....[41]....
        /*0370*/ 	.word	0x000080f0


	//   ....[42]....
        /*0374*/ 	.word	0x00008100


	//   ....[43]....
        /*0378*/ 	.word	0x00008110


	//   ....[44]....
        /*037c*/ 	.word	0x00008220


	//   ....[45]....
        /*0380*/ 	.word	0x00008230


	//   ....[46]....
        /*0384*/ 	.word	0x00008240


	//   ....[47]....
        /*0388*/ 	.word	0x00008250


	//   ....[48]....
        /*038c*/ 	.word	0x00008360


	//   ....[49]....
        /*0390*/ 	.word	0x00008370


	//   ....[50]....
        /*0394*/ 	.word	0x00008380


	//   ....[51]....
        /*0398*/ 	.word	0x00008390


	//   ....[52]....
        /*039c*/ 	.word	0x000084a0


	//   ....[53]....
        /*03a0*/ 	.word	0x000084b0


	//   ....[54]....
        /*03a4*/ 	.word	0x000084c0


	//   ....[55]....
        /*03a8*/ 	.word	0x000084d0


	//   ....[56]....
        /*03ac*/ 	.word	0x000085e0


	//   ....[57]....
        /*03b0*/ 	.word	0x000085f0


	//   ....[58]....
        /*03b4*/ 	.word	0x00008600


	//   ....[59]....
        /*03b8*/ 	.word	0x00008610


	//   ....[60]....
        /*03bc*/ 	.word	0x00008620


	//   ....[61]....
        /*03c0*/ 	.word	0x00008630


	//   ....[62]....
        /*03c4*/ 	.word	0x00008640


	//   ....[63]....
        /*03c8*/ 	.word	0x00008680


	//   ....[64]....
        /*03cc*/ 	.word	0x000086c0


	//   ....[65]....
        /*03d0*/ 	.word	0x00008700


	//   ....[66]....
        /*03d4*/ 	.word	0x00008720


	//   ....[67]....
        /*03d8*/ 	.word	0x00008740


	//   ....[68]....
        /*03dc*/ 	.word	0x0000b890


	//   ....[69]....
        /*03e0*/ 	.word	0x0000b8d0


	//   ....[70]....
        /*03e4*/ 	.word	0x0000b910


	//   ....[71]....
        /*03e8*/ 	.word	0x0000b950


	//   ....[72]....
        /*03ec*/ 	.word	0x0000ba60


	//   ....[73]....
        /*03f0*/ 	.word	0x0000baa0


	//   ....[74]....
        /*03f4*/ 	.word	0x0000bae0


	//   ....[75]....
        /*03f8*/ 	.word	0x0000bb20


	//   ....[76]....
        /*03fc*/ 	.word	0x0000bc30


	//   ....[77]....
        /*0400*/ 	.word	0x0000bc70


	//   ....[78]....
        /*0404*/ 	.word	0x0000bcb0


	//   ....[79]....
        /*0408*/ 	.word	0x0000bcf0


	//   ....[80]....
        /*040c*/ 	.word	0x0000bd70


	//   ....[81]....
        /*0410*/ 	.word	0x0000bd90


	//   ....[82]....
        /*0414*/ 	.word	0x0000bdb0


	//   ....[83]....
        /*0418*/ 	.word	0x0000bdd0


	//   ....[84]....
        /*041c*/ 	.word	0x0000be00


	//   ....[85]....
        /*0420*/ 	.word	0x0000be30


	//   ....[86]....
        /*0424*/ 	.word	0x0000be40


	//   ....[87]....
        /*0428*/ 	.word	0x0000be50


	//   ....[88]....
        /*042c*/ 	.word	0x0000c5f0


	//   ....[89]....
        /*0430*/ 	.word	0x0000c860


	//   ....[90]....
        /*0434*/ 	.word	0x0000cfc0


	//   ....[91]....
        /*0438*/ 	.word	0x0000d1a0


	//   ....[92]....
        /*043c*/ 	.word	0x0000d1f0


	//   ....[93]....
        /*0440*/ 	.word	0x0000d250


	//   ....[94]....
        /*0444*/ 	.word	0x0000d2a0


	//   ....[95]....
        /*0448*/ 	.word	0x0000d2c0


	//   ....[96]....
        /*044c*/ 	.word	0x0000d430


	//   ....[97]....
        /*0450*/ 	.word	0x0000d470


	//   ....[98]....
        /*0454*/ 	.word	0x0000d4d0


	//   ....[99]....
        /*0458*/ 	.word	0x0000d520


	//   ....[100]....
        /*045c*/ 	.word	0x0000d540


	//   ....[101]....
        /*0460*/ 	.word	0x0000d990


	//   ....[102]....
        /*0464*/ 	.word	0x0000d9e0


	//   ....[103]....
        /*0468*/ 	.word	0x0000da30


	//   ....[104]....
        /*046c*/ 	.word	0x0000da80


	//   ....[105]....
        /*0470*/ 	.word	0x0000db70


	//   ....[106]....
        /*0474*/ 	.word	0x0000dbc0


	//   ....[107]....
        /*0478*/ 	.word	0x0000dc10


	//   ....[108]....
        /*047c*/ 	.word	0x0000dc60


	//   ....[109]....
        /*0480*/ 	.word	0x0000dd50


	//   ....[110]....
        /*0484*/ 	.word	0x0000dda0


	//   ....[111]....
        /*0488*/ 	.word	0x0000ddf0


	//   ....[112]....
        /*048c*/ 	.word	0x0000de40


	//   ....[113]....
        /*0490*/ 	.word	0x0000df30


	//   ....[114]....
        /*0494*/ 	.word	0x0000df80


	//   ....[115]....
        /*0498*/ 	.word	0x0000dfd0


	//   ....[116]....
        /*049c*/ 	.word	0x0000e020


	//   ....[117]....
        /*04a0*/ 	.word	0x0000e110


	//   ....[118]....
        /*04a4*/ 	.word	0x0000e160


	//   ....[119]....
        /*04a8*/ 	.word	0x0000e1b0


	//   ....[120]....
        /*04ac*/ 	.word	0x0000e200


	//   ....[121]....
        /*04b0*/ 	.word	0x0000e290


	//   ....[122]....
        /*04b4*/ 	.word	0x0000e330


	//   ....[123]....
        /*04b8*/ 	.word	0x0000e3d0


	//   ....[124]....
        /*04bc*/ 	.word	0x0000e470


	//   ....[125]....
        /*04c0*/ 	.word	0x0000e510


	//   ....[126]....
        /*04c4*/ 	.word	0x0000e5c0


	//   ....[127]....
        /*04c8*/ 	.word	0x0000e620


	//   ....[128]....
        /*04cc*/ 	.word	0x0000e670


	//   ....[129]....
        /*04d0*/ 	.word	0x0000e6b0


	//   ....[130]....
        /*04d4*/ 	.word	0x0000e700


	//   ....[131]....
        /*04d8*/ 	.word	0x0000e750


	//   ....[132]....
        /*04dc*/ 	.word	0x0000e7a0


	//   ....[133]....
        /*04e0*/ 	.word	0x0000e830


	//   ....[134]....
        /*04e4*/ 	.word	0x0000e880


	//   ....[135]....
        /*04e8*/ 	.word	0x0000e8d0


	//   ....[136]....
        /*04ec*/ 	.word	0x0000e920


	//   ....[137]....
        /*04f0*/ 	.word	0x0000e9b0


	//   ....[138]....
        /*04f4*/ 	.word	0x0000ea40


	//   ....[139]....
        /*04f8*/ 	.word	0x0000ea90


	//   ....[140]....
        /*04fc*/ 	.word	0x0000eae0


	//   ....[141]....
        /*0500*/ 	.word	0x0000eb70


	//   ....[142]....
        /*0504*/ 	.word	0x0000ec00


	//   ....[143]....
        /*0508*/ 	.word	0x0000ec50


	//   ....[144]....
        /*050c*/ 	.word	0x0000eca0


	//   ....[145]....
        /*0510*/ 	.word	0x0000ed30


	//   ....[146]....
        /*0514*/ 	.word	0x0000edc0


	//   ....[147]....
        /*0518*/ 	.word	0x0000ee10


	//   ....[148]....
        /*051c*/ 	.word	0x0000ee60


	//   ....[149]....
        /*0520*/ 	.word	0x0000eef0


	//   ....[150]....
        /*0524*/ 	.word	0x0000ef80


	//   ....[151]....
        /*0528*/ 	.word	0x0000efd0


	//   ....[152]....
        /*052c*/ 	.word	0x0000f020


	//   ....[153]....
        /*0530*/ 	.word	0x0000f0b0


	//   ....[154]....
        /*0534*/ 	.word	0x0000f150


	//   ....[155]....
        /*0538*/ 	.word	0x0000f1a0


	//   ....[156]....
        /*053c*/ 	.word	0x0000f290


	//   ....[157]....
        /*0540*/ 	.word	0x0000f2f0


	//   ....[158]....
        /*0544*/ 	.word	0x0000f340


	//   ....[159]....
        /*0548*/ 	.word	0x0000f390


	//   ....[160]....
        /*054c*/ 	.word	0x0000f3e0


	//   ....[161]....
        /*0550*/ 	.word	0x0000f410


	//   ....[162]....
        /*0554*/ 	.word	0x0000f470


	//   ....[163]....
        /*0558*/ 	.word	0x0000f4c0


	//   ....[164]....
        /*055c*/ 	.word	0x0000f510


	//----- nvinfo : EIATTR_VRC_CTA_INIT_COUNT
	.align		4
.L_2217:
        /*0560*/ 	.byte	0x02, 0x4a
	.zero		1
	.zero		1


	//----- nvinfo : EIATTR_EXIT_INSTR_OFFSETS
	.align		4
        /*0564*/ 	.byte	0x04, 0x1c
        /*0566*/ 	.short	(.L_2219 - .L_2218)


	//   ....[0]....
.L_2218:
        /*0568*/ 	.word	0x0000d650


	//   ....[1]....
        /*056c*/ 	.word	0x0000d930


	//----- nvinfo : EIATTR_MAX_THREADS
	.align		4
.L_2219:
        /*0570*/ 	.byte	0x04, 0x05
        /*0572*/ 	.short	(.L_2221 - .L_2220)
.L_2220:
        /*0574*/ 	.word	0x00000040
        /*0578*/ 	.word	0x00000001
        /*057c*/ 	.word	0x00000001


	//----- nvinfo : EIATTR_CRS_STACK_SIZE
	.align		4
.L_2221:
        /*0580*/ 	.byte	0x04, 0x1e
        /*0582*/ 	.short	(.L_2223 - .L_2222)
.L_2222:
        /*0584*/ 	.word	0x00000000


	//----- nvinfo : EIATTR_CBANK_PARAM_SIZE
	.align		4
.L_2223:
        /*0588*/ 	.byte	0x03, 0x19
        /*058a*/ 	.short	0x01f0


	//----- nvinfo : EIATTR_PARAM_CBANK
	.align		4
        /*058c*/ 	.byte	0x04, 0x0a
        /*058e*/ 	.short	(.L_2225 - .L_2224)
	.align		4
.L_2224:
        /*0590*/ 	.word	index@(.nv.constant0._Z25selective_scan_bwd_kernelI32Selective_Scan_bwd_kernel_traitsILi64ELi16ELb1ELb1ELb0ELb1ELb1EfN3c107complexIfEEEEv12SSMParamsBwd)
        /*0594*/ 	.short	0x0380
        /*0596*/ 	.short	0x01f0


	//----- nvinfo : EIATTR_SW_WAR
	.align		4
.L_2225:
        /*0598*/ 	.byte	0x04, 0x36
        /*059a*/ 	.short	(.L_2227 - .L_2226)
.L_2226:
        /*059c*/ 	.word	0x00000008
.L_2227:


//--------------------- .nv.info._Z25selective_scan_bwd_kernelI32Selective_Scan_bwd_kernel_traitsILi64ELi16ELb1ELb1ELb1ELb0ELb0EfN3c107complexIfEEEEv12SSMParamsBwd --------------------------
	.section	.nv.info._Z25selective_scan_bwd_kernelI32Selective_Scan_bwd_kernel_traitsILi64ELi16ELb1ELb1ELb1ELb0ELb0EfN3c107complexIfEEEEv12SSMParamsBwd,"",@"SHT_CUDA_INFO"
	.sectionflags	@""
	.align	4


	//----- nvinfo : EIATTR_CUDA_API_VERSION
	.align		4
        /*0000*/ 	.byte	0x04, 0x37
        /*0002*/ 	.short	(.L_2229 - .L_2228)
.L_2228:
        /*0004*/ 	.word	0x00000082


	//----- nvinfo : EIATTR_KPARAM_INFO
	.align		4
.L_2229:
        /*0008*/ 	.byte	0x04, 0x17
        /*000a*/ 	.short	(.L_2231 - .L_2230)
.L_2230:
        /*000c*/ 	.word	0x00000000
        /*0010*/ 	.short	0x0000
        /*0012*/ 	.short	0x0000
        /*0014*/ 	.byte	0x00, 0xf0, 0xc1, 0x07


	//----- nvinfo : EIATTR_SPARSE_MMA_MASK
	.align		4
.L_2231:
        /*0018*/ 	.byte	0x03, 0x50
        /*001a*/ 	.short	0x0000


	//----- nvinfo : EIATTR_MAXREG_COUNT
	.align		4
        /*001c*/ 	.byte	0x03, 0x1b
        /*001e*/ 	.short	0x00ff


	//----- nvinfo : EIATTR_NUM_BARRIERS
	.align		4
        /*0020*/ 	.byte	0x02, 0x4c
        /*0022*/ 	.byte	0x01
	.zero		1


	//----- nvinfo : EIATTR_MERCURY_ISA_VERSION
	.align		4
        /*0024*/ 	.byte	0x03, 0x5f
        /*0026*/ 	.short	0x0101


	//----- nvinfo : EIATTR_INT_WARP_WIDE_INSTR_OFFSETS
	.align		4
        /*0028*/ 	.byte	0x04, 0x31
        /*002a*/ 	.short	(.L_2233 - .L_2232)


	//   ....[0]....
.L_2232:
        /*002c*/ 	.word	0x00005810


	//----- nvinfo : EIATTR_COOP_GROUP_MASK_REGIDS
	.align		4
.L_2233:
        /*0030*/ 	.byte	0x04, 0x29
        /*0032*/ 	.short	(.L_2235 - .L_2234)


	//   ....[0]....
.L_2234:
        /*0034*/ 	.word	0xffffffff


	//   ....[1]....
        /*0038*/ 	.word	0xffffffff


	//   ....[2]....
        /*003c*/ 	.word	0xffffffff


	//   ....[3]....
        /*0040*/ 	.word	0xffffffff


	//   ....[4]....
        /*0044*/ 	.word	0xffffffff


	//   ....[5]....
        /*0048*/ 	.word	0xffffffff


	//   ....[6]....
        /*004c*/ 	.word	0xffffffff


	//   ....[7]....
        /*0050*/ 	.word	0xffffffff


	//   ....[8]....
        /*0054*/ 	.word	0xffffffff


	//   ....[9]....
        /*0058*/ 	.word	0xffffffff


	//   ....[10]....
        /*005c*/ 	.word	0xffffffff


	//   ....[11]....
        /*0060*/ 	.word	0xffffffff


	//   ....[12]....
        /*0064*/ 	.word	0xffffffff


	//   ....[13]....
        /*0068*/ 	.word	0xffffffff


	//   ....[14]....
        /*006c*/ 	.word	0xffffffff


	//   ....[15]....
        /*0070*/ 	.word	0xffffffff


	//   ....[16]....
        /*0074*/ 	.word	0xffffffff


	//   ....[17]....
        /*0078*/ 	.word	0xffffffff


	//   ....[18]....
        /*007c*/ 	.word	0xffffffff


	//   ....[19]....
        /*0080*/ 	.word	0xffffffff


	//   ....[20]....
        /*0084*/ 	.word	0xffffffff


	//   ....[21]....
        /*0088*/ 	.word	0xffffffff


	//   ....[22]....
        /*008c*/ 	.word	0xffffffff


	//   ....[23]....
        /*0090*/ 	.word	0xffffffff


	//   ....[24]....
        /*0094*/ 	.word	0xffffffff


	//   ....[25]....
        /*0098*/ 	.word	0xffffffff


	//   ....[26]....
        /*009c*/ 	.word	0xffffffff


	//   ....[27]....
        /*00a0*/ 	.word	0xffffffff


	//   ....[28]....
        /*00a4*/ 	.word	0xffffffff


	//   ....[29]....
        /*00a8*/ 	.word	0xffffffff


	//   ....[30]....
        /*00ac*/ 	.word	0xffffffff


	//   ....[31]....
        /*00b0*/ 	.word	0xffffffff


	//   ....[32]....
        /*00b4*/ 	.word	0xffffffff


	//   ....[33]....
        /*00b8*/ 	.word	0xffffffff


	//   ....[34]....
        /*00bc*/ 	.word	0xffffffff


	//   ....[35]....
        /*00c0*/ 	.word	0xffffffff


	//   ....[36]....
        /*00c4*/ 	.word	0xffffffff


	//   ....[37]....
        /*00c8*/ 	.word	0xffffffff


	//   ....[38]....
        /*00cc*/ 	.word	0xffffffff


	//   ....[39]....
        /*00d0*/ 	.word	0xffffffff


	//   ....[40]....
        /*00d4*/ 	.word	0xffffffff


	//   ....[41]....
        /*00d8*/ 	.word	0xffffffff


	//   ....[42]....
        /*00dc*/ 	.word	0xffffffff


	//   ....[43]....
        /*00e0*/ 	.word	0xffffffff


	//   ....[44]....
        /*00e4*/ 	.word	0xffffffff


	//   ....[45]....
        /*00e8*/ 	.word	0xffffffff


	//   ....[46]....
        /*00ec*/ 	.word	0xffffffff


	//   ....[47]....
        /*00f0*/ 	.word	0xffffffff


	//   ....[48]....
        /*00f4*/ 	.word	0xffffffff


	//   ....[49]....
        /*00f8*/ 	.word	0xffffffff


	//   ....[50]....
        /*00fc*/ 	.word	0xffffffff


	//   ....[51]....
        /*0100*/ 	.word	0xffffffff


	//   ....[52]....
        /*0104*/ 	.word	0xffffffff


	//   ....[53]....
        /*0108*/ 	.word	0xffffffff


	//   ....[54]....
        /*010c*/ 	.word	0xffffffff


	//   ....[55]....
        /*0110*/ 	.word	0xffffffff


	//   ....[56]....
        /*0114*/ 	.word	0xffffffff


	//   ....[57]....
        /*0118*/ 	.word	0xffffffff


	//   ....[58]....
        /*011c*/ 	.word	0xffffffff


	//   ....[59]....
        /*0120*/ 	.word	0xffffffff


	//   ....[60]....
        /*0124*/ 	.word	0xffffffff


	//   ....[61]....
        /*0128*/ 	.word	0xffffffff


	//   ....[62]....
        /*012c*/ 	.word	0xffffffff


	//   ....[63]....
        /*0130*/ 	.word	0xffffffff


	//   ....[64]....
        /*0134*/ 	.word	0xffffffff


	//   ....[65]....
        /*0138*/ 	.word	0xffffffff


	//   ....[66]....
        /*013c*/ 	.word	0xffffffff


	//   ....[67]....
        /*0140*/ 	.word	0xffffffff


	//   ....[68]....
        /*0144*/ 	.word	0xffffffff


	//   ....[69]....
        /*0148*/ 	.word	0xffffffff


	//   ....[70]....
        /*014c*/ 	.word	0xffffffff


	//   ....[71]....
        /*0150*/ 	.word	0xffffffff


	//   ....[72]....
        /*0154*/ 	.word	0xffffffff


	//   ....[73]....
        /*0158*/ 	.word	0xffffffff


	//   ....[74]....
        /*015c*/ 	.word	0xffffffff


	//   ....[75]....
        /*0160*/ 	.word	0xffffffff


	//   ....[76]....
        /*0164*/ 	.word	0xffffffff


	//   ....[77]....
        /*0168*/ 	.word	0xffffffff


	//   ....[78]....
        /*016c*/ 	.word	0xffffffff


	//   ....[79]....
        /*0170*/ 	.word	0xffffffff


	//   ....[80]....
        /*0174*/ 	.word	0xffffffff


	//   ....[81]....
        /*0178*/ 	.word	0xffffffff


	//   ....[82]....
        /*017c*/ 	.word	0xffffffff


	//   ....[83]....
        /*0180*/ 	.word	0xffffffff


	//   ....[84]....
        /*0184*/ 	.word	0xffffffff


	//   ....[85]....
        /*0188*/ 	.word	0xffffffff


	//   ....[86]....
        /*018c*/ 	.word	0xffffffff


	//   ....[87]....
        /*0190*/ 	.word	0x050000f6


	//   ....[88]....
        /*0194*/ 	.word	0x050000f6


	//   ....[89]....
        /*0198*/ 	.word	0x050000f6


	//   ....[90]....
        /*019c*/ 	.word	0x050000f6


	//   ....[91]....
        /*01a0*/ 	.word	0x050000f6


	//   ....[92]....
        /*01a4*/ 	.word	0x050000f6


	//   ....[93]....
        /*01a8*/ 	.word	0x050000f6


	//   ....[94]....
        /*01ac*/ 	.word	0x050000f6


	//   ....[95]....
        /*01b0*/ 	.word	0x050000f6


	//   ....[96]....
        /*01b4*/ 	.word	0x050000f6


	//   ....[97]....
        /*01b8*/ 	.word	0x050000f6


	//   ....[98]....
        /*01bc*/ 	.word	0x050000f6


	//   ....[99]....
        /*01c0*/ 	.word	0x050000f6


	//   ....[100]....
        /*01c4*/ 	.word	0x050000f6


	//   ....[101]....
        /*01c8*/ 	.word	0x050000f6


	//   ....[102]....
        /*01cc*/ 	.word	0x050000f6


	//   ....[103]....
        /*01d0*/ 	.word	0x050000f6


	//   ....[104]....
        /*01d4*/ 	.word	0x050000f6


	//   ....[105]....
        /*01d8*/ 	.word	0x050000f6


	//   ....[106]....
        /*01dc*/ 	.word	0x050000f6


	//   ....[107]....
        /*01e0*/ 	.word	0x050000f6


	//   ....[108]....
        /*01e4*/ 	.word	0x050000f6


	//   ....[109]....
        /*01e8*/ 	.word	0x050000f6


	//   ....[110]....
        /*01ec*/ 	.word	0x050000f6


	//   ....[111]....
        /*01f0*/ 	.word	0x050000f6


	//   ....[112]....
        /*01f4*/ 	.word	0x050000f6


	//   ....[113]....
        /*01f8*/ 	.word	0x050000f6


	//   ....[114]....
        /*01fc*/ 	.word	0x050000f6


	//   ....[115]....
        /*0200*/ 	.word	0x050000f6


	//   ....[116]....
        /*0204*/ 	.word	0x050000f6


	//   ....[117]....
        /*0208*/ 	.word	0x050000f6


	//   ....[118]....
        /*020c*/ 	.word	0x050000f6


	//   ....[119]....
        /*0210*/ 	.word	0x050000f6


	//   ....[120]....
        /*0214*/ 	.word	0x050000f6


	//   ....[121]....
        /*0218*/ 	.word	0x050000f6


	//   ....[122]....
        /*021c*/ 	.word	0x050000f6


	//   ....[123]....
        /*0220*/ 	.word	0x050000f6


	//   ....[124]....
        /*0224*/ 	.word	0x050000f6


	//   ....[125]....
        /*0228*/ 	.word	0x050000f6


	//   ....[126]....
        /*022c*/ 	.word	0x050000f6


	//   ....[127]....
        /*0230*/ 	.word	0x050000f6


	//   ....[128]....
        /*0234*/ 	.word	0x050000f6


	//   ....[129]....
        /*0238*/ 	.word	0x050000f6


	//   ....[130]....
        /*023c*/ 	.word	0x050000f6


	//   ....[131]....
        /*0240*/ 	.word	0x050000f6


	//   ....[132]....
        /*0244*/ 	.word	0x050000f6


	//   ....[133]....
        /*0248*/ 	.word	0x050000f6


	//   ....[134]....
        /*024c*/ 	.word	0x050000f6


	//   ....[135]....
        /*0250*/ 	.word	0x050000f6


	//   ....[136]....
        /*0254*/ 	.word	0x050000f6


	//   ....[137]....
        /*0258*/ 	.word	0x050000f6


	//   ....[138]....
        /*025c*/ 	.word	0x050000f6


	//   ....[139]....
        /*0260*/ 	.word	0x050000f6


	//   ....[140]....
        /*0264*/ 	.word	0x050000f6


	//   ....[141]....
        /*0268*/ 	.word	0x050000f6


	//   ....[142]....
        /*026c*/ 	.word	0x050000f6


	//   ....[143]....
        /*0270*/ 	.word	0x050000f6


	//   ....[144]....
        /*0274*/ 	.word	0x050000f6


	//   ....[145]....
        /*0278*/ 	.word	0x050000f6


	//   ....[146]....
        /*027c*/ 	.word	0x050000f6


	//   ....[147]....
        /*0280*/ 	.word	0x050000f6


	//   ....[148]....
        /*0284*/ 	.word	0x050000f6


	//   ....[149]....
        /*0288*/ 	.word	0x050000f6


	//   ....[150]....
        /*028c*/ 	.word	0x050000f6


	//----- nvinfo : EIATTR_COOP_GROUP_INSTR_OFFSETS
	.align		4
.L_2235:
        /*0290*/ 	.byte	0x04, 0x28
        /*0292*/ 	.short	(.L_2237 - .L_2236)


	//   ....[0]....
.L_2236:
        /*0294*/ 	.word	0x00000cc0


	//   ....[1]....
        /*0298*/ 	.word	0x00000dd0


	//   ....[2]....
        /*029c*/ 	.word	0x00000ee0


	//   ....[3]....
        /*02a0*/ 	.word	0x00001980


	//   ....[4]....
        /*02a4*/ 	.word	0x00002200


	//   ....[5]....
        /*02a8*/ 	.word	0x00003540


	//   ....[6]....
        /*02ac*/ 	.word	0x00003550


	//   ....[7]....
        /*02b0*/ 	.word	0x00003560


	//   ....[8]....
        /*02b4*/ 	.word	0x00003570


	//   ....[9]....
        /*02b8*/ 	.word	0x00003610


	//   ....[10]....
        /*02bc*/ 	.word	0x00003630


	//   ....[11]....
        /*02c0*/ 	.word	0x00003640


	//   ....[12]....
        /*02c4*/ 	.word	0x00003650


	//   ....[13]....
        /*02c8*/ 	.word	0x000036f0


	//   ....[14]....
        /*02cc*/ 	.word	0x00003710


	//   ....[15]....
        /*02d0*/ 	.word	0x00003720


	//   ....[16]....
        /*02d4*/ 	.word	0x00003730


	//   ....[17]....
        /*02d8*/ 	.word	0x000037d0


	//   ....[18]....
        /*02dc*/ 	.word	0x000037f0


	//   ....[19]....
        /*02e0*/ 	.word	0x00003800


	//   ....[20]....
        /*02e4*/ 	.word	0x00003810


	//   ....[21]....
        /*02e8*/ 	.word	0x000038c0


	//   ....[22]....
        /*02ec*/ 	.word	0x000038d0


	//   ....[23]....
        /*02f0*/ 	.word	0x000038e0


	//   ....[24]....
        /*02f4*/ 	.word	0x000038f0


	//   ....[25]....
        /*02f8*/ 	.word	0x00003a50


	//   ....[26]....
        /*02fc*/ 	.word	0x00003a60


	//   ....[27]....
        /*0300*/ 	.word	0x00003a70


	//   ....[28]....
        /*0304*/ 	.word	0x00003a80


	//   ....[29]....
        /*0308*/ 	.word	0x00003a90


	//   ....[30]....
        /*030c*/ 	.word	0x00003aa0


	//   ....[31]....
        /*0310*/ 	.word	0x00003ab0


	//   ....[32]....
        /*0314*/ 	.word	0x00003ac0


	//   ....[33]....
        /*0318*/ 	.word	0x00004de0


	//   ....[34]....
        /*031c*/ 	.word	0x00004df0


	//   ....[35]....
        /*0320*/ 	.word	0x00004e00


	//   ....[36]....
        /*0324*/ 	.word	0x00004e10


	//   ....[37]....
        /*0328*/ 	.word	0x00004f20


	//   ....[38]....
        /*032c*/ 	.word	0x00004f30


	//   ....[39]....
        /*0330*/ 	.word	0x00004f40


	//   ....[40]....
        /*0334*/ 	.word	0x00004f50


	//   ....[41]....
        /*0338*/ 	.word	0x00005060


	//   ....[42]....
        /*033c*/ 	.word	0x00005070


	//   ....[43]....
        /*0340*/ 	.word	0x00005080


	//   ....[44]....
        /*0344*/ 	.word	0x00005090


	//   ....[45]....
        /*0348*/ 	.word	0x000051a0


	//   ....[46]....
        /*034c*/ 	.word	0x000051b0


	//   ....[47]....
        /*0350*/ 	.word	0x000051c0


	//   ....[48]....
        /*0354*/ 	.word	0x000051d0


	//   ....[49]....
        /*0358*/ 	.word	0x000052e0


	//   ....[50]....
        /*035c*/ 	.word	0x000052f0


	//   ....[51]....
        /*0360*/ 	.word	0x00005300


	//   ....[52]....
        /*0364*/ 	.word	0x00005310


	//   ....[53]....
        /*0368*/ 	.word	0x00005420


	//   ....[54]....
        /*036c*/ 	.word	0x00005430


	//   ....[55]....
        /*0370*/ 	.word	0x00005440


	//   ....[56]....
        /*0374*/ 	.word	0x00005450


	//   ....[57]....
        /*0378*/ 	.word	0x00005460


	//   ....[58]....
        /*037c*/ 	.word	0x00005470


	//   ....[59]....
        /*0380*/ 	.word	0x000054e0


	//   ....[60]....
        /*0384*/ 	.word	0x00005520


	//   ....[61]....
        /*0388*/ 	.word	0x00005540


	//   ....[62]....
        /*038c*/ 	.word	0x00005560


	//   ....[63]....
        /*0390*/ 	.word	0x00005570


	//   ....[64]....
        /*0394*/ 	.word	0x00005580


	//   ....[65]....
        /*0398*/ 	.word	0x00009000


	//   ....[66]....
        /*039c*/ 	.word	0x00009040


	//   ....[67]....
        /*03a0*/ 	.word	0x000091d0


	//   ....[68]....
        /*03a4*/ 	.word	0x00009210


	//   ....[69]....
        /*03a8*/ 	.word	0x000093a0


	//   ....[70]....
        /*03ac*/ 	.word	0x000093e0


	//   ....[71]....
        /*03b0*/ 	.word	0x00009460


	//   ....[72]....
        /*03b4*/ 	.word	0x00009480


	//   ....[73]....
        /*03b8*/ 	.word	0x000094b0


	//   ....[74]....
        /*03bc*/ 	.word	0x000094e0


	//   ....[75]....
        /*03c0*/ 	.word	0x00009840


	//   ....[76]....
        /*03c4*/ 	.word	0x00009b50


	//   ....[77]....
        /*03c8*/ 	.word	0x00009d10


	//   ....[78]....
        /*03cc*/ 	.word	0x00009d60


	//   ....[79]....
        /*03d0*/ 	.word	0x00009dc0


	//   ....[80]....
        /*03d4*/ 	.word	0x00009e10


	//   ....[81]....
        /*03d8*/ 	.word	0x00009e30


	//   ....[82]....
        /*03dc*/ 	.word	0x00009fa0


	//   ....[83]....
        /*03e0*/ 	.word	0x00009fe0


	//   ....[84]....
        /*03e4*/ 	.word	0x0000a040


	//   ....[85]....
        /*03e8*/ 	.word	0x0000a090


	//   ....[86]....
        /*03ec*/ 	.word	0x0000a0b0


	//   ....[87]....
        /*03f0*/ 	.word	0x0000a3f0


	//   ....[88]....
        /*03f4*/ 	.word	0x0000a440


	//   ....[89]....
        /*03f8*/ 	.word	0x0000a490


	//   ....[90]....
        /*03fc*/ 	.word	0x0000a4e0


	//   ....[91]....
        /*0400*/ 	.word	0x0000a5d0


	//   ....[92]....
        /*0404*/ 	.word	0x0000a620


	//   ....[93]....
        /*0408*/ 	.word	0x0000a670


	//   ....[94]....
        /*040c*/ 	.word	0x0000a6c0


	//   ....[95]....
        /*0410*/ 	.word	0x0000a7b0


	//   ....[96]....
        /*0414*/ 	.word	0x0000a800


	//   ....[97]....
        /*0418*/ 	.word	0x0000a850


	//   ....[98]....
        /*041c*/ 	.word	0x0000a8a0


	//   ....[99]....
        /*0420*/ 	.word	0x0000a990


	//   ....[100]....
        /*0424*/ 	.word	0x0000a9e0


	//   ....[101]....
        /*0428*/ 	.word	0x0000aa30


	//   ....[102]....
        /*042c*/ 	.word	0x0000aa80


	//   ....[103]....
        /*0430*/ 	.word	0x0000ab70


	//   ....[104]....
        /*0434*/ 	.word	0x0000abc0


	//   ....[105]....
        /*0438*/ 	.word	0x0000ac10


	//   ....[106]....
        /*043c*/ 	.word	0x0000ac60


	//   ....[107]....
        /*0440*/ 	.word	0x0000acf0


	//   ....[108]....
        /*0444*/ 	.word	0x0000ad90


	//   ....[109]....
        /*0448*/ 	.word	0x0000ae30


	//   ....[110]....
        /*044c*/ 	.word	0x0000aed0


	//   ....[111]....
        /*0450*/ 	.word	0x0000af70


	//   ....[112]....
        /*0454*/ 	.word	0x0000b020


	//   ....[113]....
        /*0458*/ 	.word	0x0000b080


	//   ....[114]....
        /*045c*/ 	.word	0x0000b0d0


	//   ....[115]....
        /*0460*/ 	.word	0x0000b110


	//   ....[116]....
        /*0464*/ 	.word	0x0000b160


	//   ....[117]....
        /*0468*/ 	.word	0x0000b1b0


	//   ....[118]....
        /*046c*/ 	.word	0x0000b200


	//   ....[119]....
        /*0470*/ 	.word	0x0000b290


	//   ....[120]....
        /*0474*/ 	.word	0x0000b2e0


	//   ....[121]....
        /*0478*/ 	.word	0x0000b330


	//   ....[122]....
        /*047c*/ 	.word	0x0000b380


	//   ....[123]....
        /*0480*/ 	.word	0x0000b410


	//   ....[124]....
        /*0484*/ 	.word	0x0000b4a0


	//   ....[125]....
        /*0488*/ 	.word	0x0000b4f0


	//   ....[126]....
        /*048c*/ 	.word	0x0000b540


	//   ....[127]....
        /*0490*/ 	.word	0x0000b5d0


	//   ....[128]....
        /*0494*/ 	.word	0x0000b660


	//   ....[129]....
        /*0498*/ 	.word	0x0000b6b0


	//   ....[130]....
        /*049c*/ 	.word	0x0000b700


	//   ....[131]....
        /*04a0*/ 	.word	0x0000b790


	//   ....[132]....
        /*04a4*/ 	.word	0x0000b820


	//   ....[133]....
        /*04a8*/ 	.word	0x0000b870


	//   ....[134]....
        /*04ac*/ 	.word	0x0000b8c0


	//   ....[135]....
        /*04b0*/ 	.word	0x0000b950


	//   ....[136]....
        /*04b4*/ 	.word	0x0000b9e0


	//   ....[137]....
        /*04b8*/ 	.word	0x0000ba30


	//   ....[138]....
        /*04bc*/ 	.word	0x0000ba80


	//   ....[139]....
        /*04c0*/ 	.word	0x0000bb10


	//   ....[140]....
        /*04c4*/ 	.word	0x0000bbb0


	//   ....[141]....
        /*04c8*/ 	.word	0x0000bc00


	//   ....[142]....
        /*04cc*/ 	.word	0x0000bce0


	//   ....[143]....
        /*04d0*/ 	.word	0x0000bd50


	//   ....[144]....
        /*04d4*/ 	.word	0x0000bda0


	//   ....[145]....
        /*04d8*/ 	.word	0x0000bdf0


	//   ....[146]....
        /*04dc*/ 	.word	0x0000be40


	//   ....[147]....
        /*04e0*/ 	.word	0x0000be90


	//   ....[148]....
        /*04e4*/ 	.word	0x0000bee0


	//   ....[149]....
        /*04e8*/ 	.word	0x0000bf30


	//   ....[150]....
        /*04ec*/ 	.word	0x0000bf80


	//----- nvinfo : EIATTR_VRC_CTA_INIT_COUNT
	.align		4
.L_2237:
        /*04f0*/ 	.byte	0x02, 0x4a
	.zero		1
	.zero		1


	//----- nvinfo : EIATTR_EXIT_INSTR_OFFSETS
	.align		4
        /*04f4*/ 	.byte	0x04, 0x1c
        /*04f6*/ 	.short	(.L_2239 - .L_2238)


	//   ....[0]....
.L_2238:
        /*04f8*/ 	.word	0x0000a1c0


	//   ....[1]....
        /*04fc*/ 	.word	0x0000a390


	//----- nvinfo : EIATTR_MAX_THREADS
	.align		4
.L_2239:
        /*0500*/ 	.byte	0x04, 0x05
        /*0502*/ 	.short	(.L_2241 - .L_2240)
.L_2240:
        /*0504*/ 	.word	0x00000040
        /*0508*/ 	.word	0x00000001
        /*050c*/ 	.word	0x00000001


	//----- nvinfo : EIATTR_CRS_STACK_SIZE
	.align		4
.L_2241:
        /*0510*/ 	.byte	0x04, 0x1e
        /*0512*/ 	.short	(.L_2243 - .L_2242)
.L_2242:
        /*0514*/ 	.word	0x00000000


	//----- nvinfo : EIATTR_CBANK_PARAM_SIZE
	.align		4
.L_2243:
        /*0518*/ 	.byte	0x03, 0x19
        /*051a*/ 	.short	0x01f0


	//----- nvinfo : EIATTR_PARAM_CBANK
	.align		4
        /*051c*/ 	.byte	0x04, 0x0a
        /*051e*/ 	.short	(.L_2245 - .L_2244)
	.align		4
.L_2244:
        /*0520*/ 	.word	index@(.nv.constant0._Z25selective_scan_bwd_kernelI32Selective_Scan_bwd_kernel_traitsILi64ELi16ELb1ELb1ELb1ELb0ELb0EfN3c107complexIfEEEEv12SSMParamsBwd)
        /*0524*/ 	.short	0x0380
        /*0526*/ 	.short	0x01f0


	//----- nvinfo : EIATTR_SW_WAR
	.align		4
.L_2245:
        /*0528*/ 	.byte	0x04, 0x36
        /*052a*/ 	.short	(.L_2247 - .L_2246)
.L_2246:
        /*052c*/ 	.word	0x00000008
.L_2247:


//--------------------- .nv.info._Z25selective_scan_bwd_kernelI32Selective_Scan_bwd_kernel_traitsILi64ELi16ELb1ELb1ELb1ELb0ELb1EfN3c107complexIfEEEEv12SSMParamsBwd --------------------------
	.section	.nv.info._Z25selective_scan_bwd_kernelI32Selective_Scan_bwd_kernel_traitsILi64ELi16ELb1ELb1ELb1ELb0ELb1EfN3c107complexIfEEEEv12SSMParamsBwd,"",@"SHT_CUDA_INFO"
	.sectionflags	@""
	.align	4


	//----- nvinfo : EIATTR_CUDA_API_VERSION
	.align		4
        /*0000*/ 	.byte	0x04, 0x37
        /*0002*/ 	.short	(.L_2249 - .L_2248)
.L_2248:
        /*0004*/ 	.word	0x00000082


	//----- nvinfo : EIATTR_KPARAM_INFO
	.align		4
.L_2249:
        /*0008*/ 	.byte	0x04, 0x17
        /*000a*/ 	.short	(.L_2251 - .L_2250)
.L_2250:
        /*000c*/ 	.word	0x00000000
        /*0010*/ 	.short	0x0000
        /*0012*/ 	.short	0x0000
        /*0014*/ 	.byte	0x00, 0xf0, 0xc1, 0x07


	//----- nvinfo : EIATTR_SPARSE_MMA_MASK
	.align		4
.L_2251:
        /*0018*/ 	.byte	0x03, 0x50
        /*001a*/ 	.short	0x0000


	//----- nvinfo : EIATTR_MAXREG_COUNT
	.align		4
        /*001c*/ 	.byte	0x03, 0x1b
        /*001e*/ 	.short	0x00ff


	//----- nvinfo : EIATTR_NUM_BARRIERS
	.align		4
        /*0020*/ 	.byte	0x02, 0x4c
        /*0022*/ 	.byte	0x01
	.zero		1


	//----- nvinfo : EIATTR_MERCURY_ISA_VERSION
	.align		4
        /*0024*/ 	.byte	0x03, 0x5f
        /*0026*/ 	.short	0x0101


	//----- nvinfo : EIATTR_INT_WARP_WIDE_INSTR_OFFSETS
	.align		4
        /*0028*/ 	.byte	0x04, 0x31
        /*002a*/ 	.short	(.L_2253 - .L_2252)


	//   ....[0]....
.L_2252:
        /*002c*/ 	.word	0x00006aa0


	//----- nvinfo : EIATTR_COOP_GROUP_MASK_REGIDS
	.align		4
.L_2253:
        /*0030*/ 	.byte	0x04, 0x29
        /*0032*/ 	.short	(.L_2255 - .L_2254)


	//   ....[0]....
.L_2254:
        /*0034*/ 	.word	0xffffffff


	//   ....[1]....
        /*0038*/ 	.word	0xffffffff


	//   ....[2]....
        /*003c*/ 	.word	0xffffffff


	//   ....[3]....
        /*0040*/ 	.word	0xffffffff


	//   ....[4]....
        /*0044*/ 	.word	0xffffffff


	//   ....[5]....
        /*0048*/ 	.word	0xffffffff


	//   ....[6]....
        /*004c*/ 	.word	0xffffffff


	//   ....[7]....
        /*0050*/ 	.word	0xffffffff


	//   ....[8]....
        /*0054*/ 	.word	0xffffffff


	//   ....[9]....
        /*0058*/ 	.word	0xffffffff


	//   ....[10]....
        /*005c*/ 	.word	0xffffffff


	//   ....[11]....
        /*0060*/ 	.word	0xffffffff


	//   ....[12]....
        /*0064*/ 	.word	0xffffffff


	//   ....[13]....
        /*0068*/ 	.word	0xffffffff


	//   ....[14]....
        /*006c*/ 	.word	0xffffffff


	//   ....[15]....
        /*0070*/ 	.word	0xffffffff


	//   ....[16]....
        /*0074*/ 	.word	0xffffffff


	//   ....[17]....
        /*0078*/ 	.word	0xffffffff


	//   ....[18]....
        /*007c*/ 	.word	0xffffffff


	//   ....[19]....
        /*0080*/ 	.word	0xffffffff


	//   ....[20]....
        /*0084*/ 	.word	0xffffffff


	//   ....[21]....
        /*0088*/ 	.word	0xffffffff


	//   ....[22]....
        /*008c*/ 	.word	0xffffffff


	//   ....[23]....
        /*0090*/ 	.word	0xffffffff


	//   ....[24]....
        /*0094*/ 	.word	0xffffffff


	//   ....[25]....
        /*0098*/ 	.word	0xffffffff


	//   ....[26]....
        /*009c*/ 	.word	0xffffffff


	//   ....[27]....
        /*00a0*/ 	.word	0xffffffff


	//   ....[28]....
        /*00a4*/ 	.word	0xffffffff


	//   ....[29]....
        /*00a8*/ 	.word	0xffffffff


	//   ....[30]....
        /*00ac*/ 	.word	0xffffffff


	//   ....[31]....
        /*00b0*/ 	.word	0xffffffff


	//   ....[32]....
        /*00b4*/ 	.word	0xffffffff


	//   ....[33]....
        /*00b8*/ 	.word	0xffffffff


	//   ....[34]....
        /*00bc*/ 	.word	0xffffffff


	//   ....[35]....
        /*00c0*/ 	.word	0xffffffff


	//   ....[36]....
        /*00c4*/ 	.word	0xffffffff


	//   ....[37]....
        /*00c8*/ 	.word	0xffffffff


	//   ....[38]....
        /*00cc*/ 	.word	0xffffffff


	//   ....[39]....
        /*00d0*/ 	.word	0xffffffff


	//   ....[40]....
        /*00d4*/ 	.word	0xffffffff


	//   ....[41]....
        /*00d8*/ 	.word	0xffffffff


	//   ....[42]....
        /*00dc*/ 	.word	0xffffffff


	//   ....[43]....
        /*00e0*/ 	.word	0xffffffff


	//   ....[44]....
        /*00e4*/ 	.word	0xffffffff


	//   ....[45]....
        /*00e8*/ 	.word	0xffffffff


	//   ....[46]....
        /*00ec*/ 	.word	0xffffffff


	//   ....[47]....
        /*00f0*/ 	.word	0xffffffff


	//   ....[48]....
        /*00f4*/ 	.word	0xffffffff


	//   ....[49]....
        /*00f8*/ 	.word	0xffffffff


	//   ....[50]....
        /*00fc*/ 	.word	0xffffffff


	//   ....[51]....
        /*0100*/ 	.word	0xffffffff


	//   ....[52]....
        /*0104*/ 	.word	0xffffffff


	//   ....[53]....
        /*0108*/ 	.word	0xffffffff


	//   ....[54]....
        /*010c*/ 	.word	0xffffffff


	//   ....[55]....
        /*0110*/ 	.word	0xffffffff


	//   ....[56]....
        /*0114*/ 	.word	0xffffffff


	//   ....[57]....
        /*0118*/ 	.word	0xffffffff


	//   ....[58]....
        /*011c*/ 	.word	0xffffffff


	//   ....[59]....
        /*0120*/ 	.word	0xffffffff


	//   ....[60]....
        /*0124*/ 	.word	0xffffffff


	//   ....[61]....
        /*0128*/ 	.word	0xffffffff


	//   ....[62]....
        /*012c*/ 	.word	0xffffffff


	//   ....[63]....
        /*0130*/ 	.word	0xffffffff


	//   ....[64]....
        /*0134*/ 	.word	0xffffffff


	//   ....[65]....
        /*0138*/ 	.word	0xffffffff


	//   ....[66]....
        /*013c*/ 	.word	0xffffffff


	//   ....[67]....
        /*0140*/ 	.word	0xffffffff


	//   ....[68]....
        /*0144*/ 	.word	0xffffffff


	//   ....[69]....
        /*0148*/ 	.word	0xffffffff


	//   ....[70]....
        /*014c*/ 	.word	0xffffffff


	//   ....[71]....
        /*0150*/ 	.word	0xffffffff


	//   ....[72]....
        /*0154*/ 	.word	0xffffffff


	//   ....[73]....
        /*0158*/ 	.word	0xffffffff


	//   ....[74]....
        /*015c*/ 	.word	0xffffffff


	//   ....[75]....
        /*0160*/ 	.word	0xffffffff


	//   ....[76]....
        /*0164*/ 	.word	0xffffffff


	//   ....[77]....
        /*0168*/ 	.word	0xffffffff


	//   ....[78]....
        /*016c*/ 	.word	0xffffffff


	//   ....[79]....
        /*0170*/ 	.word	0xffffffff


	//   ....[80]....
        /*0174*/ 	.word	0xffffffff


	//   ....[81]....
        /*0178*/ 	.word	0xffffffff


	//   ....[82]....
        /*017c*/ 	.word	0xffffffff


	//   ....[83]....
        /*0180*/ 	.word	0xffffffff


	//   ....[84]....
        /*0184*/ 	.word	0xffffffff


	//   ....[85]....
        /*0188*/ 	.word	0xffffffff


	//   ....[86]....
        /*018c*/ 	.word	0xffffffff


	//   ....[87]....
        /*0190*/ 	.word	0xffffffff


	//   ....[88]....
        /*0194*/ 	.word	0xffffffff


	//   ....[89]....
        /*0198*/ 	.word	0xffffffff


	//   ....[90]....
        /*019c*/ 	.word	0xffffffff


	//   ....[91]....
        /*01a0*/ 	.word	0x050000f6


	//   ....[92]....
        /*01a4*/ 	.word	0x050000f6


	//   ....[93]....
        /*01a8*/ 	.word	0x050000f6


	//   ....[94]....
        /*01ac*/ 	.word	0x050000f6


	//   ....[95]....
        /*01b0*/ 	.word	0x050000f6


	//   ....[96]....
        /*01b4*/ 	.word	0x050000f6


	//   ....[97]....
        /*01b8*/ 	.word	0x050000f6


	//   ....[98]....
        /*01bc*/ 	.word	0x050000f6


	//   ....[99]....
        /*01c0*/ 	.word	0x050000f6


	//   ....[100]....
        /*01c4*/ 	.word	0x050000f6


	//   ....[101]....
        /*01c8*/ 	.word	0x050000f6


	//   ....[102]....
        /*01cc*/ 	.word	0x050000f6


	//   ....[103]....
        /*01d0*/ 	.word	0x050000f6


	//   ....[104]....
        /*01d4*/ 	.word	0x050000f6


	//   ....[105]....
        /*01d8*/ 	.word	0x050000f6


	//   ....[106]....
        /*01dc*/ 	.word	0x050000f6


	//   ....[107]....
        /*01e0*/ 	.word	0x050000f6


	//   ....[108]....
        /*01e4*/ 	.word	0x050000f6


	//   ....[109]....
        /*01e8*/ 	.word	0x050000f6


	//   ....[110]....
        /*01ec*/ 	.word	0x050000f6


	//   ....[111]....
        /*01f0*/ 	.word	0x050000f6


	//   ....[112]....
        /*01f4*/ 	.word	0x050000f6


	//   ....[113]....
        /*01f8*/ 	.word	0x050000f6


	//   ....[114]....
        /*01fc*/ 	.word	0x050000f6


	//   ....[115]....
        /*0200*/ 	.word	0x050000f6


	//   ....[116]....
        /*0204*/ 	.word	0x050000f6


	//   ....[117]....
        /*0208*/ 	.word	0x050000f6


	//   ....[118]....
        /*020c*/ 	.word	0x050000f6


	//   ....[119]....
        /*0210*/ 	.word	0x050000f6


	//   ....[120]....
        /*0214*/ 	.word	0x050000f6


	//   ....[121]....
        /*0218*/ 	.word	0x050000f6


	//   ....[122]....
        /*021c*/ 	.word	0x050000f6


	//   ....[123]....
        /*0220*/ 	.word	0x050000f6


	//   ....[124]....
        /*0224*/ 	.word	0x050000f6


	//   ....[125]....
        /*0228*/ 	.word	0x050000f6


	//   ....[126]....
        /*022c*/ 	.word	0x050000f6


	//   ....[127]....
        /*0230*/ 	.word	0x050000f6


	//   ....[128]....
        /*0234*/ 	.word	0x050000f6


	//   ....[129]....
        /*0238*/ 	.word	0x050000f6


	//   ....[130]....
        /*023c*/ 	.word	0x050000f6


	//   ....[131]....
        /*0240*/ 	.word	0x050000f6


	//   ....[132]....
        /*0244*/ 	.word	0x050000f6


	//   ....[133]....
        /*0248*/ 	.word	0x050000f6


	//   ....[134]....
        /*024c*/ 	.word	0x050000f6


	//   ....[135]....
        /*0250*/ 	.word	0x050000f6


	//   ....[136]....
        /*0254*/ 	.word	0x050000f6


	//   ....[137]....
        /*0258*/ 	.word	0x050000f6


	//   ....[138]....
        /*025c*/ 	.word	0x050000f6


	//   ....[139]....
        /*0260*/ 	.word	0x050000f6


	//   ....[140]....
        /*0264*/ 	.word	0x050000f6


	//   ....[141]....
        /*0268*/ 	.word	0x050000f6


	//   ....[142]....
        /*026c*/ 	.word	0x050000f6


	//   ....[143]....
        /*0270*/ 	.word	0x050000f6


	//   ....[144]....
        /*0274*/ 	.word	0x050000f6


	//   ....[145]....
        /*0278*/ 	.word	0x050000f6


	//   ....[146]....
        /*027c*/ 	.word	0x050000f6


	//   ....[147]....
        /*0280*/ 	.word	0x050000f6


	//   ....[148]....
        /*0284*/ 	.word	0x050000f6


	//   ....[149]....
        /*0288*/ 	.word	0x050000f6


	//   ....[150]....
        /*028c*/ 	.word	0x050000f6


	//   ....[151]....
        /*0290*/ 	.word	0x050000f6


	//   ....[152]....
        /*0294*/ 	.word	0x050000f6


	//   ....[153]....
        /*0298*/ 	.word	0x050000f6


	//   ....[154]....
        /*029c*/ 	.word	0x050000f6


	//----- nvinfo : EIATTR_COOP_GROUP_INSTR_OFFSETS
	.align		4
.L_2255:
        /*02a0*/ 	.byte	0x04, 0x28
        /*02a2*/ 	.short	(.L_2257 - .L_2256)


	//   ....[0]....
.L_2256:
        /*02a4*/ 	.word	0x00000d30


	//   ....[1]....
        /*02a8*/ 	.word	0x00000e40


	//   ....[2]....
        /*02ac*/ 	.word	0x00000ff0


	//   ....[3]....
        /*02b0*/ 	.word	0x00001160


	//   ....[4]....
        /*02b4*/ 	.word	0x000016b0


	//   ....[5]....
        /*02b8*/ 	.word	0x00001e50


	//   ....[6]....
        /*02bc*/ 	.word	0x000021e0


	//   ....[7]....
        /*02c0*/ 	.word	0x00002c10


	//   ....[8]....
        /*02c4*/ 	.word	0x00003490


	//   ....[9]....
        /*02c8*/ 	.word	0x000047d0


	//   ....[10]....
        /*02cc*/ 	.word	0x000047e0


	//   ....[11]....
        /*02d0*/ 	.word	0x000047f0


	//   ....[12]....
        /*02d4*/ 	.word	0x00004800


	//   ....[13]....
        /*02d8*/ 	.word	0x000048a0


	//   ....[14]....
        /*02dc*/ 	.word	0x000048c0


	//   ....[15]....
        /*02e0*/ 	.word	0x000048d0


	//   ....[16]....
        /*02e4*/ 	.word	0x000048e0


	//   ....[17]....
        /*02e8*/ 	.word	0x00004980


	//   ....[18]....
        /*02ec*/ 	.word	0x000049a0


	//   ....[19]....
        /*02f0*/ 	.word	0x000049b0


	//   ....[20]....
        /*02f4*/ 	.word	0x000049c0


	//   ....[21]....
        /*02f8*/ 	.word	0x00004a60


	//   ....[22]....
        /*02fc*/ 	.word	0x00004a80


	//   ....[23]....
        /*0300*/ 	.word	0x00004a90


	//   ....[24]....
        /*0304*/ 	.word	0x00004aa0


	//   ....[25]....
        /*0308*/ 	.word	0x00004b50


	//   ....[26]....
        /*030c*/ 	.word	0x00004b60


	//   ....[27]....
        /*0310*/ 	.word	0x00004b70


	//   ....[28]....
        /*0314*/ 	.word	0x00004b80


	//   ....[29]....
        /*0318*/ 	.word	0x00004ce0


	//   ....[30]....
        /*031c*/ 	.word	0x00004cf0


	//   ....[31]....
        /*0320*/ 	.word	0x00004d00


	//   ....[32]....
        /*0324*/ 	.word	0x00004d10


	//   ....[33]....
        /*0328*/ 	.word	0x00004d20


	//   ....[34]....
        /*032c*/ 	.word	0x00004d30


	//   ....[35]....
        /*0330*/ 	.word	0x00004d40


	//   ....[36]....
        /*0334*/ 	.word	0x00004d50


	//   ....[37]....
        /*0338*/ 	.word	0x00006070


	//   ....[38]....
        /*033c*/ 	.word	0x00006080


	//   ....[39]....
        /*0340*/ 	.word	0x00006090


	//   ....[40]....
        /*0344*/ 	.word	0x000060a0


	//   ....[41]....
        /*0348*/ 	.word	0x000061b0


	//   ....[42]....
        /*034c*/ 	.word	0x000061c0


	//   ....[43]....
        /*0350*/ 	.word	0x000061d0


	//   ....[44]....
        /*0354*/ 	.word	0x000061e0


	//   ....[45]....
        /*0358*/ 	.word	0x000062f0


	//   ....[46]....
        /*035c*/ 	.word	0x00006300


	//   ....[47]....
        /*0360*/ 	.word	0x00006310


	//   ....[48]....
        /*0364*/ 	.word	0x00006320


	//   ....[49]....
        /*0368*/ 	.word	0x00006430


	//   ....[50]....
        /*036c*/ 	.word	0x00006440


	//   ....[51]....
        /*0370*/ 	.word	0x00006450


	//   ....[52]....
        /*0374*/ 	.word	0x00006460


	//   ....[53]....
        /*0378*/ 	.word	0x00006570


	//   ....[54]....
        /*037c*/ 	.word	0x00006580


	//   ....[55]....
        /*0380*/ 	.word	0x00006590


	//   ....[56]....
        /*0384*/ 	.word	0x000065a0


	//   ....[57]....
        /*0388*/ 	.word	0x000066b0


	//   ....[58]....
        /*038c*/ 	.word	0x000066c0


	//   ....[59]....
        /*0390*/ 	.word	0x000066d0


	//   ....[60]....
        /*0394*/ 	.word	0x000066e0


	//   ....[61]....
        /*0398*/ 	.word	0x000066f0


	//   ....[62]....
        /*039c*/ 	.word	0x00006700


	//   ....[63]....
        /*03a0*/ 	.word	0x00006770


	//   ....[64]....
        /*03a4*/ 	.word	0x000067b0


	//   ....[65]....
        /*03a8*/ 	.word	0x000067d0


	//   ....[66]....
        /*03ac*/ 	.word	0x000067f0


	//   ....[67]....
        /*03b0*/ 	.word	0x00006800


	//   ....[68]....
        /*03b4*/ 	.word	0x00006810


	//   ....[69]....
        /*03b8*/ 	.word	0x0000a290


	//   ....[70]....
        /*03bc*/ 	.word	0x0000a2d0


	//   ....[71]....
        /*03c0*/ 	.word	0x0000a460


	//   ....[72]....
        /*03c4*/ 	.word	0x0000a4a0


	//   ....[73]....
        /*03c8*/ 	.word	0x0000a630


	//   ....[74]....
        /*03cc*/ 	.word	0x0000a670


	//   ....[75]....
        /*03d0*/ 	.word	0x0000a6f0


	//   ....[76]....
        /*03d4*/ 	.word	0x0000a710


	//   ....[77]....
        /*03d8*/ 	.word	0x0000a740


	//   ....[78]....
        /*03dc*/ 	.word	0x0000a770


	//   ....[79]....
        /*03e0*/ 	.word	0x0000aad0


	//   ....[80]....
        /*03e4*/ 	.word	0x0000add0


	//   ....[81]....
        /*03e8*/ 	.word	0x0000af90


	//   ....[82]....
        /*03ec*/ 	.word	0x0000afe0


	//   ....[83]....
        /*03f0*/ 	.word	0x0000b040


	//   ....[84]....
        /*03f4*/ 	.word	0x0000b090


	//   ....[85]....
        /*03f8*/ 	.word	0x0000b0b0


	//   ....[86]....
        /*03fc*/ 	.word	0x0000b220


	//   ....[87]....
        /*0400*/ 	.word	0x0000b260


	//   ....[88]....
        /*0404*/ 	.word	0x0000b2c0


	//   ....[89]....
        /*0408*/ 	.word	0x0000b310


	//   ....[90]....
        /*040c*/ 	.word	0x0000b330


	//   ....[91]....
        /*0410*/ 	.word	0x0000b670


	//   ....[92]....
        /*0414*/ 	.word	0x0000b6c0


	//   ....[93]....
        /*0418*/ 	.word	0x0000b710


	//   ....[94]....
        /*041c*/ 	.word	0x0000b760


	//   ....[95]....
        /*0420*/ 	.word	0x0000b850


	//   ....[96]....
        /*0424*/ 	.word	0x0000b8a0


	//   ....[97]....
        /*0428*/ 	.word	0x0000b8f0


	//   ....[98]....
        /*042c*/ 	.word	0x0000b940


	//   ....[99]....
        /*0430*/ 	.word	0x0000ba30


	//   ....[100]....
        /*0434*/ 	.word	0x0000ba80


	//   ....[101]....
        /*0438*/ 	.word	0x0000bad0


	//   ....[102]....
        /*043c*/ 	.word	0x0000bb20


	//   ....[103]....
        /*0440*/ 	.word	0x0000bc10


	//   ....[104]....
        /*0444*/ 	.word	0x0000bc60


	//   ....[105]....
        /*0448*/ 	.word	0x0000bcb0


	//   ....[106]....
        /*044c*/ 	.word	0x0000bd00


	//   ....[107]....
        /*0450*/ 	.word	0x0000bdf0


	//   ....[108]....
        /*0454*/ 	.word	0x0000be40


	//   ....[109]....
        /*0458*/ 	.word	0x0000be90


	//   ....[110]....
        /*045c*/ 	.word	0x0000bee0


	//   ....[111]....
        /*0460*/ 	.word	0x0000bf70


	//   ....[112]....
        /*0464*/ 	.word	0x0000c010


	//   ....[113]....
        /*0468*/ 	.word	0x0000c0b0


	//   ....[114]....
        /*046c*/ 	.word	0x0000c150


	//   ....[115]....
        /*0470*/ 	.word	0x0000c1f0


	//   ....[116]....
        /*0474*/ 	.word	0x0000c2a0


	//   ....[117]....
        /*0478*/ 	.word	0x0000c300


	//   ....[118]....
        /*047c*/ 	.word	0x0000c350


	//   ....[119]....
        /*0480*/ 	.word	0x0000c390


	//   ....[120]....
        /*0484*/ 	.word	0x0000c3e0


	//   ....[121]....
        /*0488*/ 	.word	0x0000c430


	//   ....[122]....
        /*048c*/ 	.word	0x0000c480


	//   ....[123]....
        /*0490*/ 	.word	0x0000c510


	//   ....[124]....
        /*0494*/ 	.word	0x0000c560


	//   ....[125]....
        /*0498*/ 	.word	0x0000c5b0


	//   ....[126]....
        /*049c*/ 	.word	0x0000c600


	//   ....[127]....
        /*04a0*/ 	.word	0x0000c690


	//   ....[128]....
        /*04a4*/ 	.word	0x0000c720


	//   ....[129]....
        /*04a8*/ 	.word	0x0000c770


	//   ....[130]....
        /*04ac*/ 	.word	0x0000c7c0


	//   ....[131]....
        /*04b0*/ 	.word	0x0000c850


	//   ....[132]....
        /*04b4*/ 	.word	0x0000c8e0


	//   ....[133]....
        /*04b8*/ 	.word	0x0000c930


	//   ....[134]....
        /*04bc*/ 	.word	0x0000c980


	//   ....[135]....
        /*04c0*/ 	.word	0x0000ca10


	//   ....[136]....
        /*04c4*/ 	.word	0x0000caa0


	//   ....[137]....
        /*04c8*/ 	.word	0x0000caf0


	//   ....[138]....
        /*04cc*/ 	.word	0x0000cb40


	//   ....[139]....
        /*04d0*/ 	.word	0x0000cbd0


	//   ....[140]....
        /*04d4*/ 	.word	0x0000cc60


	//   ....[141]....
        /*04d8*/ 	.word	0x0000ccb0


	//   ....[142]....
        /*04dc*/ 	.word	0x0000cd00


	//   ....[143]....
        /*04e0*/ 	.word	0x0000cd90


	//   ....[144]....
        /*04e4*/ 	.word	0x0000ce30


	//   ....[145]....
        /*04e8*/ 	.word	0x0000ce80


	//   ....[146]....
        /*04ec*/ 	.word	0x0000cf60


	//   ....[147]....
        /*04f0*/ 	.word	0x0000cfd0


	//   ....[148]....
        /*04f4*/ 	.word	0x0000d020


	//   ....[149]....
        /*04f8*/ 	.word	0x0000d070


	//   ....[150]....
        /*04fc*/ 	.word	0x0000d0c0


	//   ....[151]....
        /*0500*/ 	.word	0x0000d110


	//   ....[152]....
        /*0504*/ 	.word	0x0000d160


	//   ....[153]....
        /*0508*/ 	.word	0x0000d1b0


	//   ....[154]....
        /*050c*/ 	.word	0x0000d200


	//----- nvinfo : EIATTR_VRC_CTA_INIT_COUNT
	.align		4
.L_2257:
        /*0510*/ 	.byte	0x02, 0x4a
	.zero		1
	.zero		1


	//----- nvinfo : EIATTR_EXIT_INSTR_OFFSETS
	.align		4
        /*0514*/ 	.byte	0x04, 0x1c
        /*0516*/ 	.short	(.L_2259 - .L_2258)


	//   ....[0]....
.L_2258:
        /*0518*/ 	.word	0x0000b440


	//   ....[1]....
        /*051c*/ 	.word	0x0000b610


	//----- nvinfo : EIATTR_MAX_THREADS
	.align		4
.L_2259:
        /*0520*/ 	.byte	0x04, 0x05
        /*0522*/ 	.short	(.L_2261 - .L_2260)
.L_2260:
        /*0524*/ 	.word	0x00000040
        /*0528*/ 	.word	0x00000001
        /*052c*/ 	.word	0x00000001


	//----- nvinfo : EIATTR_CRS_STACK_SIZE
	.align		4
.L_2261:
        /*0530*/ 	.byte	0x04, 0x1e
        /*0532*/ 	.short	(.L_2263 - .L_2262)
.L_2262:
        /*0534*/ 	.word	0x00000000


	//----- nvinfo : EIATTR_CBANK_PARAM_SIZE
	.align		4
.L_2263:
        /*0538*/ 	.byte	0x03, 0x19
        /*053a*/ 	.short	0x01f0


	//----- nvinfo : EIATTR_PARAM_CBANK
	.align		4
        /*053c*/ 	.byte	0x04, 0x0a
        /*053e*/ 	.short	(.L_2265 - .L_2264)
	.align		4
.L_2264:
        /*0540*/ 	.word	index@(.nv.constant0._Z25selective_scan_bwd_kernelI32Selective_Scan_bwd_kernel_traitsILi64ELi16ELb1ELb1ELb1ELb0ELb1EfN3c107complexIfEEEEv12SSMParamsBwd)
        /*0544*/ 	.short	0x0380
        /*0546*/ 	.short	0x01f0


	//----- nvinfo : EIATTR_SW_WAR
	.align		4
.L_2265:
        /*0548*/ 	.byte	0x04, 0x36
        /*054a*/ 	.short	(.L_2267 - .L_2266)
.L_2266:
        /*054c*/ 	.word	0x00000008
.L_2267:


//--------------------- .nv.info._Z25selective_scan_bwd_kernelI32Selective_Scan_bwd_kernel_traitsILi64ELi16ELb1ELb1ELb1ELb1ELb0EfN3c107complexIfEEEEv12SSMParamsBwd --------------------------
	.section	.nv.info._Z25selective_scan_bwd_kernelI32Selective_Scan_bwd_kernel_traitsILi64ELi16ELb1ELb1ELb1ELb1ELb0EfN3c107complexIfEEEEv12SSMParamsBwd,"",@"SHT_CUDA_INFO"
	.sectionflags	@""
	.align	4


	//----- nvinfo : EIATTR_CUDA_API_VERSION
	.align		4
        /*0000*/ 	.byte	0x04, 0x37
        /*0002*/ 	.short	(.L_2269 - .L_2268)
.L_2268:
        /*0004*/ 	.word	0x00000082


	//----- nvinfo : EIATTR_KPARAM_INFO
	.align		4
.L_2269:
        /*0008*/ 	.byte	0x04, 0x17
        /*000a*/ 	.short	(.L_2271 - .L_2270)
.L_2270:
        /*000c*/ 	.word	0x00000000
        /*0010*/ 	.short	0x0000
        /*0012*/ 	.short	0x0000
        /*0014*/ 	.byte	0x00, 0xf0, 0xc1, 0x07


	//----- nvinfo : EIATTR_SPARSE_MMA_MASK
	.align		4
.L_2271:
        /*0018*/ 	.byte	0x03, 0x50
        /*001a*/ 	.short	0x0000


	//----- nvinfo : EIATTR_MAXREG_COUNT
	.align		4
        /*001c*/ 	.byte	0x03, 0x1b
        /*001e*/ 	.short	0x00ff


	//----- nvinfo : EIATTR_NUM_BARRIERS
	.align		4
        /*0020*/ 	.byte	0x02, 0x4c
        /*0022*/ 	.byte	0x01
	.zero		1


	//----- nvinfo : EIATTR_MERCURY_ISA_VERSION
	.align		4
        /*0024*/ 	.byte	0x03, 0x5f
        /*0026*/ 	.short	0x0101


	//----- nvinfo : EIATTR_INT_WARP_WIDE_INSTR_OFFSETS
	.align		4
        /*0028*/ 	.byte	0x04, 0x31
        /*002a*/ 	.short	(.L_2273 - .L_2272)


	//   ....[0]....
.L_2272:
        /*002c*/ 	.word	0x00007a70


	//----- nvinfo : EIATTR_COOP_GROUP_MASK_REGIDS
	.align		4
.L_2273:
        /*0030*/ 	.byte	0x04, 0x29
        /*0032*/ 	.short	(.L_2275 - .L_2274)


	//   ....[0]....
.L_2274:
        /*0034*/ 	.word	0xffffffff


	//   ....[1]....
        /*0038*/ 	.word	0xffffffff


	//   ....[2]....
        /*003c*/ 	.word	0xffffffff


	//   ....[3]....
        /*0040*/ 	.word	0xffffffff


	//   ....[4]....
        /*0044*/ 	.word	0xffffffff


	//   ....[5]....
        /*0048*/ 	.word	0xffffffff


	//   ....[6]....
        /*004c*/ 	.word	0xffffffff


	//   ....[7]....
        /*0050*/ 	.word	0xffffffff


	//   ....[8]....
        /*0054*/ 	.word	0xffffffff


	//   ....[9]....
        /*0058*/ 	.word	0xffffffff


	//   ....[10]....
        /*005c*/ 	.word	0xffffffff


	//   ....[11]....
        /*0060*/ 	.word	0xffffffff


	//   ....[12]....
        /*0064*/ 	.word	0xffffffff


	//   ....[13]....
        /*0068*/ 	.word	0xffffffff


	//   ....[14]....
        /*006c*/ 	.word	0xffffffff


	//   ....[15]....
        /*0070*/ 	.word	0xffffffff


	//   ....[16]....
        /*0074*/ 	.word	0xffffffff


	//   ....[17]....
        /*0078*/ 	.word	0xffffffff


	//   ....[18]....
        /*007c*/ 	.word	0xffffffff


	//   ....[19]....
        /*0080*/ 	.word	0xffffffff


	//   ....[20]....
        /*0084*/ 	.word	0xffffffff


	//   ....[21]....
        /*0088*/ 	.word	0xffffffff


	//   ....[22]....
        /*008c*/ 	.word	0xffffffff


	//   ....[23]....
        /*0090*/ 	.word	0xffffffff


	//   ....[24]....
        /*0094*/ 	.word	0xffffffff


	//   ....[25]....
        /*0098*/ 	.word	0xffffffff


	//   ....[26]....
        /*009c*/ 	.word	0xffffffff


	//   ....[27]....
        /*00a0*/ 	.word	0xffffffff


	//   ....[28]....
        /*00a4*/ 	.word	0xffffffff


	//   ....[29]....
        /*00a8*/ 	.word	0xffffffff


	//   ....[30]....
        /*00ac*/ 	.word	0xffffffff


	//   ....[31]....
        /*00b0*/ 	.word	0xffffffff


	//   ....[32]....
        /*00b4*/ 	.word	0xffffffff


	//   ....[33]....
        /*00b8*/ 	.word	0xffffffff


	//   ....[34]....
        /*00bc*/ 	.word	0xffffffff


	//   ....[35]....
        /*00c0*/ 	.word	0xffffffff


	//   ....[36]....
        /*00c4*/ 	.word	0xffffffff


	//   ....[37]....
        /*00c8*/ 	.word	0xffffffff


	//   ....[38]....
        /*00cc*/ 	.word	0xffffffff


	//   ....[39]....
        /*00d0*/ 	.word	0xffffffff


	//   ....[40]....
        /*00d4*/ 	.word	0xffffffff


	//   ....[41]....
        /*00d8*/ 	.word	0xffffffff


	//   ....[42]....
        /*00dc*/ 	.word	0xffffffff


	//   ....[43]....
        /*00e0*/ 	.word	0xffffffff


	//   ....[44]....
        /*00e4*/ 	.word	0xffffffff


	//   ....[45]....
        /*00e8*/ 	.word	0xffffffff


	//   ....[46]....
        /*00ec*/ 	.word	0xffffffff


	//   ....[47]....
        /*00f0*/ 	.word	0xffffffff


	//   ....[48]....
        /*00f4*/ 	.word	0xffffffff


	//   ....[49]....
        /*00f8*/ 	.word	0xffffffff


	//   ....[50]....
        /*00fc*/ 	.word	0xffffffff


	//   ....[51]....
        /*0100*/ 	.word	0xffffffff


	//   ....[52]....
        /*0104*/ 	.word	0xffffffff


	//   ....[53]....
        /*0108*/ 	.word	0xffffffff


	//   ....[54]....
        /*010c*/ 	.word	0xffffffff


	//   ....[55]....
        /*0110*/ 	.word	0xffffffff


	//   ....[56]....
        /*0114*/ 	.word	0xffffffff


	//   ....[57]....
        /*0118*/ 	.word	0xffffffff


	//   ....[58]....
        /*011c*/ 	.word	0xffffffff


	//   ....[59]....
        /*0120*/ 	.word	0xffffffff


	//   ....[60]....
        /*0124*/ 	.word	0xffffffff


	//   ....[61]....
        /*0128*/ 	.word	0xffffffff


	//   ....[62]....
        /*012c*/ 	.word	0xffffffff


	//   ....[63]....
        /*0130*/ 	.word	0xffffffff


	//   ....[64]....
        /*0134*/ 	.word	0xffffffff


	//   ....[65]....
        /*0138*/ 	.word	0xffffffff


	//   ....[66]....
        /*013c*/ 	.word	0xffffffff


	//   ....[67]....
        /*0140*/ 	.word	0xffffffff


	//   ....[68]....
        /*0144*/ 	.word	0xffffffff


	//   ....[69]....
        /*0148*/ 	.word	0xffffffff


	//   ....[70]....
        /*014c*/ 	.word	0xffffffff


	//   ....[71]....
        /*0150*/ 	.word	0xffffffff


	//   ....[72]....
        /*0154*/ 	.word	0xffffffff


	//   ....[73]....
        /*0158*/ 	.word	0xffffffff


	//   ....[74]....
        /*015c*/ 	.word	0xffffffff


	//   ....[75]....
        /*0160*/ 	.word	0xffffffff


	//   ....[76]....
        /*0164*/ 	.word	0xffffffff


	//   ....[77]....
        /*0168*/ 	.word	0xffffffff


	//   ....[78]....
        /*016c*/ 	.word	0xffffffff


	//   ....[79]....
        /*0170*/ 	.word	0xffffffff


	//   ....[80]....
        /*0174*/ 	.word	0xffffffff


	//   ....[81]....
        /*0178*/ 	.word	0xffffffff


	//   ....[82]....
        /*017c*/ 	.word	0xffffffff


	//   ....[83]....
        /*0180*/ 	.word	0xffffffff


	//   ....[84]....
        /*0184*/ 	.word	0xffffffff


	//   ....[85]....
        /*0188*/ 	.word	0xffffffff


	//   ....[86]....
        /*018c*/ 	.word	0xffffffff


	//   ....[87]....
        /*0190*/ 	.word	0xffffffff


	//   ....[88]....
        /*0194*/ 	.word	0x050000f3


	//   ....[89]....
        /*0198*/ 	.word	0x050000f3


	//   ....[90]....
        /*019c*/ 	.word	0x050000f3


	//   ....[91]....
        /*01a0*/ 	.word	0x050000f3


	//   ....[92]....
        /*01a4*/ 	.word	0x050000f3


	//   ....[93]....
        /*01a8*/ 	.word	0x050000f3


	//   ....[94]....
        /*01ac*/ 	.word	0x050000f3


	//   ....[95]....
        /*01b0*/ 	.word	0x050000f3


	//   ....[96]....
        /*01b4*/ 	.word	0x050000f3


	//   ....[97]....
        /*01b8*/ 	.word	0x050000f3


	//   ....[98]....
        /*01bc*/ 	.word	0x050000f3


	//   ....[99]....
        /*01c0*/ 	.word	0x050000f3


	//   ....[100]....
        /*01c4*/ 	.word	0x050000f3


	//   ....[101]....
        /*01c8*/ 	.word	0x050000f3


	//   ....[102]....
        /*01cc*/ 	.word	0x050000f3


	//   ....[103]....
        /*01d0*/ 	.word	0x050000f3


	//   ....[104]....
        /*01d4*/ 	.word	0x050000f3


	//   ....[105]....
        /*01d8*/ 	.word	0x050000f3


	//   ....[106]....
        /*01dc*/ 	.word	0x050000f3


	//   ....[107]....
        /*01e0*/ 	.word	0x050000f3


	//   ....[108]....
        /*01e4*/ 	.word	0x050000f3


	//   ....[109]....
        /*01e8*/ 	.word	0x050000f3


	//   ....[110]....
        /*01ec*/ 	.word	0x050000f3


	//   ....[111]....
        /*01f0*/ 	.word	0x050000f3


	//   ....[112]....
        /*01f4*/ 	.word	0x050000f3


	//   ....[113]....
        /*01f8*/ 	.word	0x050000f3


	//   ....[114]....
        /*01fc*/ 	.word	0x050000f3


	//   ....[115]....
        /*0200*/ 	.word	0x050000f3


	//   ....[116]....
        /*0204*/ 	.word	0x050000f3


	//   ....[117]....
        /*0208*/ 	.word	0x050000f3


	//   ....[118]....
        /*020c*/ 	.word	0x050000f3


	//   ....[119]....
        /*0210*/ 	.word	0x050000f3


	//   ....[120]....
        /*0214*/ 	.word	0x050000f3


	//   ....[121]....
        /*0218*/ 	.word	0x050000f3


	//   ....[122]....
        /*021c*/ 	.word	0x050000f3


	//   ....[123]....
        /*0220*/ 	.word	0x050000f3


	//   ....[124]....
        /*0224*/ 	.word	0x050000f3


	//   ....[125]....
        /*0228*/ 	.word	0x050000f3


	//   ....[126]....
        /*022c*/ 	.word	0x050000f3


	//   ....[127]....
        /*0230*/ 	.word	0x050000f3


	//   ....[128]....
        /*0234*/ 	.word	0x050000f3


	//   ....[129]....
        /*0238*/ 	.word	0x050000f3


	//   ....[130]....
        /*023c*/ 	.word	0x050000f3


	//   ....[131]....
        /*0240*/ 	.word	0x050000f3


	//   ....[132]....
        /*0244*/ 	.word	0x050000f3


	//   ....[133]....
        /*0248*/ 	.word	0x050000f3


	//   ....[134]....
        /*024c*/ 	.word	0x050000f3


	//   ....[135]....
        /*0250*/ 	.word	0x050000f3


	//   ....[136]....
        /*0254*/ 	.word	0x050000f3


	//   ....[137]....
        /*0258*/ 	.word	0x050000f3


	//   ....[138]....
        /*025c*/ 	.word	0x050000f3


	//   ....[139]....
        /*0260*/ 	.word	0x050000f3


	//   ....[140]....
        /*0264*/ 	.word	0x050000f3


	//   ....[141]....
        /*0268*/ 	.word	0x050000f3


	//   ....[142]....
        /*026c*/ 	.word	0x050000f3


	//   ....[143]....
        /*0270*/ 	.word	0x050000f3


	//   ....[144]....
        /*0274*/ 	.word	0x050000f3


	//   ....[145]....
        /*0278*/ 	.word	0x050000f3


	//   ....[146]....
        /*027c*/ 	.word	0x050000f3


	//   ....[147]....
        /*0280*/ 	.word	0x050000f3


	//   ....[148]....
        /*0284*/ 	.word	0x050000f3


	//   ....[149]....
        /*0288*/ 	.word	0x050000f3


	//   ....[150]....
        /*028c*/ 	.word	0x050000f3


	//   ....[151]....
        /*0290*/ 	.word	0x050000f3


	//----- nvinfo : EIATTR_COOP_GROUP_INSTR_OFFSETS
	.align		4
.L_2275:
        /*0294*/ 	.byte	0x04, 0x28
        /*0296*/ 	.short	(.L_2277 - .L_2276)


	//   ....[0]....
.L_2276:
        /*0298*/ 	.word	0x00000ce0


	//   ....[1]....
        /*029c*/ 	.word	0x00000df0


	//   ....[2]....
        /*02a0*/ 	.word	0x00000fb0


	//   ....[3]....
        /*02a4*/ 	.word	0x00003be0


	//   ....[4]....
        /*02a8*/ 	.word	0x00004450


	//   ....[5]....
        /*02ac*/ 	.word	0x000057a0


	//   ....[6]....
        /*02b0*/ 	.word	0x000057b0


	//   ....[7]....
        /*02b4*/ 	.word	0x000057c0


	//   ....[8]....
        /*02b8*/ 	.word	0x000057d0


	//   ....[9]....
        /*02bc*/ 	.word	0x00005870


	//   ....[10]....
        /*02c0*/ 	.word	0x00005890


	//   ....[11]....
        /*02c4*/ 	.word	0x000058a0


	//   ....[12]....
        /*02c8*/ 	.word	0x000058b0


	//   ....[13]....
        /*02cc*/ 	.word	0x00005950


	//   ....[14]....
        /*02d0*/ 	.word	0x00005970


	//   ....[15]....
        /*02d4*/ 	.word	0x00005980


	//   ....[16]....
        /*02d8*/ 	.word	0x00005990


	//   ....[17]....
        /*02dc*/ 	.word	0x00005a30


	//   ....[18]....
        /*02e0*/ 	.word	0x00005a50


	//   ....[19]....
        /*02e4*/ 	.word	0x00005a60


	//   ....[20]....
        /*02e8*/ 	.word	0x00005a70


	//   ....[21]....
        /*02ec*/ 	.word	0x00005b20


	//   ....[22]....
        /*02f0*/ 	.word	0x00005b30


	//   ....[23]....
        /*02f4*/ 	.word	0x00005b40


	//   ....[24]....
        /*02f8*/ 	.word	0x00005b50


	//   ....[25]....
        /*02fc*/ 	.word	0x00005cb0


	//   ....[26]....
        /*0300*/ 	.word	0x00005cc0


	//   ....[27]....
        /*0304*/ 	.word	0x00005cd0


	//   ....[28]....
        /*0308*/ 	.word	0x00005ce0


	//   ....[29]....
        /*030c*/ 	.word	0x00005cf0


	//   ....[30]....
        /*0310*/ 	.word	0x00005d00


	//   ....[31]....
        /*0314*/ 	.word	0x00005d10


	//   ....[32]....
        /*0318*/ 	.word	0x00005d20


	//   ....[33]....
        /*031c*/ 	.word	0x00007040


	//   ....[34]....
        /*0320*/ 	.word	0x00007050


	//   ....[35]....
        /*0324*/ 	.word	0x00007060


	//   ....[36]....
        /*0328*/ 	.word	0x00007070


	//   ....[37]....
        /*032c*/ 	.word	0x00007180


	//   ....[38]....
        /*0330*/ 	.word	0x00007190


	//   ....[39]....
        /*0334*/ 	.word	0x000071a0


	//   ....[40]....
        /*0338*/ 	.word	0x000071b0


	//   ....[41]....
        /*033c*/ 	.word	0x000072c0


	//   ....[42]....
        /*0340*/ 	.word	0x000072d0


	//   ....[43]....
        /*0344*/ 	.word	0x000072e0


	//   ....[44]....
        /*0348*/ 	.word	0x000072f0


	//   ....[45]....
        /*034c*/ 	.word	0x00007400


	//   ....[46]....
        /*0350*/ 	.word	0x00007410


	//   ....[47]....
        /*0354*/ 	.word	0x00007420


	//   ....[48]....
        /*0358*/ 	.word	0x00007430


	//   ....[49]....
        /*035c*/ 	.word	0x00007540


	//   ....[50]....
        /*0360*/ 	.word	0x00007550


	//   ....[51]....
        /*0364*/ 	.word	0x00007560


	//   ....[52]....
        /*0368*/ 	.word	0x00007570


	//   ....[53]....
        /*036c*/ 	.word	0x00007680


	//   ....[54]....
        /*0370*/ 	.word	0x00007690


	//   ....[55]....
        /*0374*/ 	.word	0x000076a0


	//   ....[56]....
        /*0378*/ 	.word	0x000076b0


	//   ....[57]....
        /*037c*/ 	.word	0x000076c0


	//   ....[58]....
        /*0380*/ 	.word	0x000076d0


	//   ....[59]....
        /*0384*/ 	.word	0x000076e0


	//   ....[60]....
        /*0388*/ 	.word	0x00007720


	//   ....[61]....
        /*038c*/ 	.word	0x00007760


	//   ....[62]....
        /*0390*/ 	.word	0x000077a0


	//   ....[63]....
        /*0394*/ 	.word	0x000077c0


	//   ....[64]....
        /*0398*/ 	.word	0x000077e0


	//   ....[65]....
        /*039c*/ 	.word	0x0000b240


	//   ....[66]....
        /*03a0*/ 	.word	0x0000b280


	//   ....[67]....
        /*03a4*/ 	.word	0x0000b410


	//   ....[68]....
        /*03a8*/ 	.word	0x0000b450


	//   ....[69]....
        /*03ac*/ 	.word	0x0000b5e0


	//   ....[70]....
        /*03b0*/ 	.word	0x0000b620


	//   ....[71]....
        /*03b4*/ 	.word	0x0000b6f0


	//   ....[72]....
        /*03b8*/ 	.word	0x0000b710


	//   ....[73]....
        /*03bc*/ 	.word	0x0000b740


	//   ....[74]....
        /*03c0*/ 	.word	0x0000b760


	//   ....[75]....
        /*03c4*/ 	.word	0x0000bbb0


	//   ....[76]....
        /*03c8*/ 	.word	0x0000c090


	//   ....[77]....
        /*03cc*/ 	.word	0x0000c580


	//   ....[78]....
        /*03d0*/ 	.word	0x0000c780


	//   ....[79]....
        /*03d4*/ 	.word	0x0000c7d0


	//   ....[80]....
        /*03d8*/ 	.word	0x0000c830


	//   ....[81]....
        /*03dc*/ 	.word	0x0000c880


	//   ....[82]....
        /*03e0*/ 	.word	0x0000c8a0


	//   ....[83]....
        /*03e4*/ 	.word	0x0000ca10


	//   ....[84]....
        /*03e8*/ 	.word	0x0000ca50


	//   ....[85]....
        /*03ec*/ 	.word	0x0000cab0


	//   ....[86]....
        /*03f0*/ 	.word	0x0000cb00


	//   ....[87]....
        /*03f4*/ 	.word	0x0000cb20


	//   ....[88]....
        /*03f8*/ 	.word	0x0000ce60


	//   ....[89]....
        /*03fc*/ 	.word	0x0000ceb0


	//   ....[90]....
        /*0400*/ 	.word	0x0000cf00


	//   ....[91]....
        /*0404*/ 	.word	0x0000cf50


	//   ....[92]....
        /*0408*/ 	.word	0x0000d040


	//   ....[93]....
        /*040c*/ 	.word	0x0000d090


	//   ....[94]....
        /*0410*/ 	.word	0x0000d0e0


	//   ....[95]....
        /*0414*/ 	.word	0x0000d130


	//   ....[96]....
        /*0418*/ 	.word	0x0000d220


	//   ....[97]....
        /*041c*/ 	.word	0x0000d270


	//   ....[98]....
        /*0420*/ 	.word	0x0000d2c0


	//   ....[99]....
        /*0424*/ 	.word	0x0000d310


	//   ....[100]....
        /*0428*/ 	.word	0x0000d400


	//   ....[101]....
        /*042c*/ 	.word	0x0000d450


	//   ....[102]....
        /*0430*/ 	.word	0x0000d4a0


	//   ....[103]....
        /*0434*/ 	.word	0x0000d4f0


	//   ....[104]....
        /*0438*/ 	.word	0x0000d5e0


	//   ....[105]....
        /*043c*/ 	.word	0x0000d630


	//   ....[106]....
        /*0440*/ 	.word	0x0000d680


	//   ....[107]....
        /*0444*/ 	.word	0x0000d6d0


	//   ....[108]....
        /*0448*/ 	.word	0x0000d760


	//   ....[109]....
        /*044c*/ 	.word	0x0000d800


	//   ....[110]....
        /*0450*/ 	.word	0x0000d8a0


	//   ....[111]....
        /*0454*/ 	.word	0x0000d940


	//   ....[112]....
        /*0458*/ 	.word	0x0000d9e0


	//   ....[113]....
        /*045c*/ 	.word	0x0000da90


	//   ....[114]....
        /*0460*/ 	.word	0x0000daf0


	//   ....[115]....
        /*0464*/ 	.word	0x0000db40


	//   ....[116]....
        /*0468*/ 	.word	0x0000db80


	//   ....[117]....
        /*046c*/ 	.word	0x0000dbd0


	//   ....[118]....
        /*0470*/ 	.word	0x0000dc20


	//   ....[119]....
        /*0474*/ 	.word	0x0000dc70


	//   ....[120]....
        /*0478*/ 	.word	0x0000dd00


	//   ....[121]....
        /*047c*/ 	.word	0x0000dd50


	//   ....[122]....
        /*0480*/ 	.word	0x0000dda0


	//   ....[123]....
        /*0484*/ 	.word	0x0000ddf0


	//   ....[124]....
        /*0488*/ 	.word	0x0000de80


	//   ....[125]....
        /*048c*/ 	.word	0x0000df10


	//   ....[126]....
        /*0490*/ 	.word	0x0000df60


	//   ....[127]....
        /*0494*/ 	.word	0x0000dfb0


	//   ....[128]....
        /*0498*/ 	.word	0x0000e040


	//   ....[129]....
        /*049c*/ 	.word	0x0000e0d0


	//   ....[130]....
        /*04a0*/ 	.word	0x0000e120


	//   ....[131]....
        /*04a4*/ 	.word	0x0000e170


	//   ....[132]....
        /*04a8*/ 	.word	0x0000e200


	//   ....[133]....
        /*04ac*/ 	.word	0x0000e290


	//   ....[134]....
        /*04b0*/ 	.word	0x0000e2e0


	//   ....[135]....
        /*04b4*/ 	.word	0x0000e330


	//   ....[136]....
        /*04b8*/ 	.word	0x0000e3c0


	//   ....[137]....
        /*04bc*/ 	.word	0x0000e450


	//   ....[138]....
        /*04c0*/ 	.word	0x0000e4a0


	//   ....[139]....
        /*04c4*/ 	.word	0x0000e4f0


	//   ....[140]....
        /*04c8*/ 	.word	0x0000e580


	//   ....[141]....
        /*04cc*/ 	.word	0x0000e610


	//   ....[142]....
        /*04d0*/ 	.word	0x0000e660


	//   ....[143]....
        /*04d4*/ 	.word	0x0000e720


	//   ....[144]....
        /*04d8*/ 	.word	0x0000e7c0


	//   ....[145]....
        /*04dc*/ 	.word	0x0000e810


	//   ....[146]....
        /*04e0*/ 	.word	0x0000e860


	//   ....[147]....
        /*04e4*/ 	.word	0x0000e8b0


	//   ....[148]....
        /*04e8*/ 	.word	0x0000e8e0


	//   ....[149]....
        /*04ec*/ 	.word	0x0000e940


	//   ....[150]....
        /*04f0*/ 	.word	0x0000e990


	//   ....[151]....
        /*04f4*/ 	.word	0x0000e9e0


	//----- nvinfo : EIATTR_VRC_CTA_INIT_COUNT
	.align		4
.L_2277:
        /*04f8*/ 	.byte	0x02, 0x4a
	.zero		1
	.zero		1


	//----- nvinfo : EIATTR_EXIT_INSTR_OFFSETS
	.align		4
        /*04fc*/ 	.byte	0x04, 0x1c
        /*04fe*/ 	.short	(.L_2279 - .L_2278)


	//   ....[0]....
.L_2278:
        /*0500*/ 	.word	0x0000cc30


	//   ....[1]....
        /*0504*/ 	.word	0x0000ce00


	//----- nvinfo : EIATTR_MAX_THREADS
	.align		4
.L_2279:
        /*0508*/ 	.byte	0x04, 0x05
        /*050a*/ 	.short	(.L_2281 - .L_2280)
.L_2280:
        /*050c*/ 	.word	0x00000040
        /*0510*/ 	.word	0x00000001
        /*0514*/ 	.word	0x00000001


	//----- nvinfo : EIATTR_CRS_STACK_SIZE
	.align		4
.L_2281:
        /*0518*/ 	.byte	0x04, 0x1e
        /*051a*/ 	.short	(.L_2283 - .L_2282)
.L_2282:
        /*051c*/ 	.word	0x00000000


	//----- nvinfo : EIATTR_CBANK_PARAM_SIZE
	.align		4
.L_2283:
        /*0520*/ 	.byte	0x03, 0x19
        /*0522*/ 	.short	0x01f0


	//----- nvinfo : EIATTR_PARAM_CBANK
	.align		4
        /*0524*/ 	.byte	0x04, 0x0a
        /*0526*/ 	.short	(.L_2285 - .L_2284)
	.align		4
.L_2284:
        /*0528*/ 	.word	index@(.nv.constant0._Z25selective_scan_bwd_kernelI32Selective_Scan_bwd_kernel_traitsILi64ELi16ELb1ELb1ELb1ELb1ELb0EfN3c107complexIfEEEEv12SSMParamsBwd)
        /*052c*/ 	.short	0x0380
        /*052e*/ 	.short	0x01f0


	//----- nvinfo : EIATTR_SW_WAR
	.align		4
.L_2285:
        /*0530*/ 	.byte	0x04, 0x36
        /*0532*/ 	.short	(.L_2287 - .L_2286)
.L_2286:
        /*0534*/ 	.word	0x00000008
.L_2287:


//--------------------- .nv.info._Z25selective_scan_bwd_kernelI32Selective_Scan_bwd_kernel_traitsILi64ELi16ELb1ELb1ELb1ELb1ELb1EfN3c107complexIfEEEEv12SSMParamsBwd --------------------------
	.section	.nv.info._Z25selective_scan_bwd_kernelI32Selective_Scan_bwd_kernel_traitsILi64ELi16ELb1ELb1ELb1ELb1ELb1EfN3c107complexIfEEEEv12SSMParamsBwd,"",@"SHT_CUDA_INFO"
	.sectionflags	@""
	.align	4


	//----- nvinfo : EIATTR_CUDA_API_VERSION
	.align		4
        /*0000*/ 	.byte	0x04, 0x37
        /*0002*/ 	.short	(.L_2289 - .L_2288)
.L_2288:
        /*0004*/ 	.word	0x00000082


	//----- nvinfo : EIATTR_KPARAM_INFO
	.align		4
.L_2289:
        /*0008*/ 	.byte	0x04, 0x17
        /*000a*/ 	.short	(.L_2291 - .L_2290)
.L_2290:
        /*000c*/ 	.word	0x00000000
        /*0010*/ 	.short	0x0000
        /*0012*/ 	.short	0x0000
        /*0014*/ 	.byte	0x00, 0xf0, 0xc1, 0x07


	//----- nvinfo : EIATTR_SPARSE_MMA_MASK
	.align		4
.L_2291:
        /*0018*/ 	.byte	0x03, 0x50
        /*001a*/ 	.short	0x0000


	//----- nvinfo : EIATTR_MAXREG_COUNT
	.align		4
        /*001c*/ 	.byte	0x03, 0x1b
        /*001e*/ 	.short	0x00ff


	//----- nvinfo : EIATTR_NUM_BARRIERS
	.align		4
        /*0020*/ 	.byte	0x02, 0x4c
        /*0022*/ 	.byte	0x01
	.zero		1


	//----- nvinfo : EIATTR_MERCURY_ISA_VERSION
	.align		4
        /*0024*/ 	.byte	0x03, 0x5f
        /*0026*/ 	.short	0x0101


	//----- nvinfo : EIATTR_INT_WARP_WIDE_INSTR_OFFSETS
	.align		4
        /*0028*/ 	.byte	0x04, 0x31
        /*002a*/ 	.short	(.L_2293 - .L_2292)


	//   ....[0]....
.L_2292:
        /*002c*/ 	.word	0x00008cd0


	//----- nvinfo : EIATTR_COOP_GROUP_MASK_REGIDS
	.align		4
.L_2293:
        /*0030*/ 	.byte	0x04, 0x29
        /*0032*/ 	.short	(.L_2295 - .L_2294)


	//   ....[0]....
.L_2294:
        /*0034*/ 	.word	0xffffffff


	//   ....[1]....
        /*0038*/ 	.word	0xffffffff


	//   ....[2]....
        /*003c*/ 	.word	0xffffffff


	//   ....[3]....
        /*0040*/ 	.word	0xffffffff


	//   ....[4]....
        /*0044*/ 	.word	0xffffffff


	//   ....[5]....
        /*0048*/ 	.word	0xffffffff


	//   ....[6]....
        /*004c*/ 	.word	0xffffffff


	//   ....[7]....
        /*0050*/ 	.word	0xffffffff


	//   ....[8]....
        /*0054*/ 	.word	0xffffffff


	//   ....[9]....
        /*0058*/ 	.word	0xffffffff


	//   ....[10]....
        /*005c*/ 	.word	0xffffffff


	//   ....[11]....
        /*0060*/ 	.word	0xffffffff


	//   ....[12]....
        /*0064*/ 	.word	0xffffffff


	//   ....[13]....
        /*0068*/ 	.word	0xffffffff


	//   ....[14]....
        /*006c*/ 	.word	0xffffffff


	//   ....[15]....
        /*0070*/ 	.word	0xffffffff


	//   ....[16]....
        /*0074*/ 	.word	0xffffffff


	//   ....[17]....
        /*0078*/ 	.word	0xffffffff


	//   ....[18]....
        /*007c*/ 	.word	0xffffffff


	//   ....[19]....
        /*0080*/ 	.word	0xffffffff


	//   ....[20]....
        /*0084*/ 	.word	0xffffffff


	//   ....[21]....
        /*0088*/ 	.word	0xffffffff


	//   ....[22]....
        /*008c*/ 	.word	0xffffffff


	//   ....[23]....
        /*0090*/ 	.word	0xffffffff


	//   ....[24]....
        /*0094*/ 	.word	0xffffffff


	//   ....[25]....
        /*0098*/ 	.word	0xffffffff


	//   ....[26]....
        /*009c*/ 	.word	0xffffffff


	//   ....[27]....
        /*00a0*/ 	.word	0xffffffff


	//   ....[28]....
        /*00a4*/ 	.word	0xffffffff


	//   ....[29]....
        /*00a8*/ 	.word	0xffffffff


	//   ....[30]....
        /*00ac*/ 	.word	0xffffffff


	//   ....[31]....
        /*00b0*/ 	.word	0xffffffff


	//   ....[32]....
        /*00b4*/ 	.word	0xffffffff


	//   ....[33]....
        /*00b8*/ 	.word	0xffffffff


	//   ....[34]....
        /*00bc*/ 	.word	0xffffffff


	//   ....[35]....
        /*00c0*/ 	.word	0xffffffff


	//   ....[36]....
        /*00c4*/ 	.word	0xffffffff


	//   ....[37]....
        /*00c8*/ 	.word	0xffffffff


	//   ....[38]....
        /*00cc*/ 	.word	0xffffffff


	//   ....[39]....
        /*00d0*/ 	.word	0xffffffff


	//   ....[40]....
        /*00d4*/ 	.word	0xffffffff


	//   ....[41]....
        /*00d8*/ 	.word	0xffffffff


	//   ....[42]....
        /*00dc*/ 	.word	0xffffffff


	//   ....[43]....
        /*00e0*/ 	.word	0xffffffff


	//   ....[44]....
        /*00e4*/ 	.word	0xffffffff


	//   ....[45]....
        /*00e8*/ 	.word	0xffffffff


	//   ....[46]....
        /*00ec*/ 	.word	0xffffffff


	//   ....[47]....
        /*00f0*/ 	.word	0xffffffff


	//   ....[48]....
        /*00f4*/ 	.word	0xffffffff


	//   ....[49]....
        /*00f8*/ 	.word	0xffffffff


	//   ....[50]....
        /*00fc*/ 	.word	0xffffffff


	//   ....[51]....
        /*0100*/ 	.word	0xffffffff


	//   ....[52]....
        /*0104*/ 	.word	0xffffffff


	//   ....[53]....
        /*0108*/ 	.word	0xffffffff


	//   ....[54]....
        /*010c*/ 	.word	0xffffffff


	//   ....[55]....
        /*0110*/ 	.word	0xffffffff


	//   ....[56]....
        /*0114*/ 	.word	0xffffffff


	//   ....[57]....
        /*0118*/ 	.word	0xffffffff


	//   ....[58]....
        /*011c*/ 	.word	0xffffffff


	//   ....[59]....
        /*0120*/ 	.word	0xffffffff


	//   ....[60]....
        /*0124*/ 	.word	0xffffffff


	//   ....[61]....
        /*0128*/ 	.word	0xffffffff


	//   ....[62]....
        /*012c*/ 	.word	0xffffffff


	//   ....[63]....
        /*0130*/ 	.word	0xffffffff


	//   ....[64]....
        /*0134*/ 	.word	0xffffffff


	//   ....[65]....
        /*0138*/ 	.word	0xffffffff


	//   ....[66]....
        /*013c*/ 	.word	0xffffffff


	//   ....[67]....
        /*0140*/ 	.word	0xffffffff


	//   ....[68]....
        /*0144*/ 	.word	0xffffffff


	//   ....[69]....
        /*0148*/ 	.word	0xffffffff


	//   ....[70]....
        /*014c*/ 	.word	0xffffffff


	//   ....[71]....
        /*0150*/ 	.word	0xffffffff


	//   ....[72]....
        /*0154*/ 	.word	0xffffffff


	//   ....[73]....
        /*0158*/ 	.word	0xffffffff


	//   ....[74]....
        /*015c*/ 	.word	0xffffffff


	//   ....[75]....
        /*0160*/ 	.word	0xffffffff


	//   ....[76]....
        /*0164*/ 	.word	0xffffffff


	//   ....[77]....
        /*0168*/ 	.word	0xffffffff


	//   ....[78]....
        /*016c*/ 	.word	0xffffffff


	//   ....[79]....
        /*0170*/ 	.word	0xffffffff


	//   ....[80]....
        /*0174*/ 	.word	0xffffffff


	//   ....[81]....
        /*0178*/ 	.word	0xffffffff


	//   ....[82]....
        /*017c*/ 	.word	0xffffffff


	//   ....[83]....
        /*0180*/ 	.word	0xffffffff


	//   ....[84]....
        /*0184*/ 	.word	0xffffffff


	//   ....[85]....
        /*0188*/ 	.word	0xffffffff


	//   ....[86]....
        /*018c*/ 	.word	0xffffffff


	//   ....[87]....
        /*0190*/ 	.word	0xffffffff


	//   ....[88]....
        /*0194*/ 	.word	0xffffffff


	//   ....[89]....
        /*0198*/ 	.word	0xffffffff


	//   ....[90]....
        /*019c*/ 	.word	0xffffffff


	//   ....[91]....
        /*01a0*/ 	.word	0xffffffff


	//   ....[92]....
        /*01a4*/ 	.word	0x050000f6


	//   ....[93]....
        /*01a8*/ 	.word	0x050000f6


	//   ....[94]....
        /*01ac*/ 	.word	0x050000f6


	//   ....[95]....
        /*01b0*/ 	.word	0x050000f6


	//   ....[96]....
        /*01b4*/ 	.word	0x050000f6


	//   ....[97]....
        /*01b8*/ 	.word	0x050000f6


	//   ....[98]....
        /*01bc*/ 	.word	0x050000f6


	//   ....[99]....
        /*01c0*/ 	.word	0x050000f6


	//   ....[100]....
        /*01c4*/ 	.word	0x050000f6


	//   ....[101]....
        /*01c8*/ 	.word	0x050000f6


	//   ....[102]....
        /*01cc*/ 	.word	0x050000f6


	//   ....[103]....
        /*01d0*/ 	.word	0x050000f6


	//   ....[104]....
        /*01d4*/ 	.word	0x050000f6


	//   ....[105]....
        /*01d8*/ 	.word	0x050000f6


	//   ....[106]....
        /*01dc*/ 	.word	0x050000f6


	//   ....[107]....
        /*01e0*/ 	.word	0x050000f6


	//   ....[108]....
        /*01e4*/ 	.word	0x050000f6


	//   ....[109]....
        /*01e8*/ 	.word	0x050000f6


	//   ....[110]....
        /*01ec*/ 	.word	0x050000f6


	//   ....[111]....
        /*01f0*/ 	.word	0x050000f6


	//   ....[112]....
        /*01f4*/ 	.word	0x050000f6


	//   ....[113]....
        /*01f8*/ 	.word	0x050000f6


	//   ....[114]....
        /*01fc*/ 	.word	0x050000f6


	//   ....[115]....
        /*0200*/ 	.word	0x050000f6


	//   ....[116]....
        /*0204*/ 	.word	0x050000f6


	//   ....[117]....
        /*0208*/ 	.word	0x050000f6


	//   ....[118]....
        /*020c*/ 	.word	0x050000f6


	//   ....[119]....
        /*0210*/ 	.word	0x050000f6


	//   ....[120]....
        /*0214*/ 	.word	0x050000f6


	//   ....[121]....
        /*0218*/ 	.word	0x050000f6


	//   ....[122]....
        /*021c*/ 	.word	0x050000f6


	//   ....[123]....
        /*0220*/ 	.word	0x050000f6


	//   ....[124]....
        /*0224*/ 	.word	0x050000f6


	//   ....[125]....
        /*0228*/ 	.word	0x050000f6


	//   ....[126]....
        /*022c*/ 	.word	0x050000f6


	//   ....[127]....
        /*0230*/ 	.word	0x050000f6


	//   ....[128]....
        /*0234*/ 	.word	0x050000f6


	//   ....[129]....
        /*0238*/ 	.word	0x050000f6


	//   ....[130]....
        /*023c*/ 	.word	0x050000f6


	//   ....[131]....
        /*0240*/ 	.word	0x050000f6


	//   ....[132]....
        /*0244*/ 	.word	0x050000f6


	//   ....[133]....
        /*0248*/ 	.word	0x050000f6


	//   ....[134]....
        /*024c*/ 	.word	0x050000f6


	//   ....[135]....
        /*0250*/ 	.word	0x050000f6


	//   ....[136]....
        /*0254*/ 	.word	0x050000f6


	//   ....[137]....
        /*0258*/ 	.word	0x050000f6


	//   ....[138]....
        /*025c*/ 	.word	0x050000f6


	//   ....[139]....
        /*0260*/ 	.word	0x050000f6


	//   ....[140]....
        /*0264*/ 	.word	0x050000f6


	//   ....[141]....
        /*0268*/ 	.word	0x050000f6


	//   ....[142]....
        /*026c*/ 	.word	0x050000f6


	//   ....[143]....
        /*0270*/ 	.word	0x050000f6


	//   ....[144]....
        /*0274*/ 	.word	0x050000f6


	//   ....[145]....
        /*0278*/ 	.word	0x050000f6


	//   ....[146]....
        /*027c*/ 	.word	0x050000f6


	//   ....[147]....
        /*0280*/ 	.word	0x050000f6


	//   ....[148]....
        /*0284*/ 	.word	0x050000f6


	//   ....[149]....
        /*0288*/ 	.word	0x050000f6


	//   ....[150]....
        /*028c*/ 	.word	0x050000f6


	//   ....[151]....
        /*0290*/ 	.word	0x050000f6


	//   ....[152]....
        /*0294*/ 	.word	0x050000f6


	//   ....[153]....
        /*0298*/ 	.word	0x050000f6


	//   ....[154]....
        /*029c*/ 	.word	0x050000f6


	//   ....[155]....
        /*02a0*/ 	.word	0x050000f6


	//----- nvinfo : EIATTR_COOP_GROUP_INSTR_OFFSETS
	.align		4
.L_2295:
        /*02a4*/ 	.byte	0x04, 0x28
        /*02a6*/ 	.short	(.L_2297 - .L_2296)


	//   ....[0]....
.L_2296:
        /*02a8*/ 	.word	0x00000d00


	//   ....[1]....
        /*02ac*/ 	.word	0x00000e00


	//   ....[2]....
        /*02b0*/ 	.word	0x00000fc0


	//   ....[3]....
        /*02b4*/ 	.word	0x00003480


	//   ....[4]....
        /*02b8*/ 	.word	0x000039e0


	//   ....[5]....
        /*02bc*/ 	.word	0x000040f0


	//   ....[6]....
        /*02c0*/ 	.word	0x00004410


	//   ....[7]....
        /*02c4*/ 	.word	0x00004e40


	//   ....[8]....
        /*02c8*/ 	.word	0x000056c0


	//   ....[9]....
        /*02cc*/ 	.word	0x00006a00


	//   ....[10]....
        /*02d0*/ 	.word	0x00006a10


	//   ....[11]....
        /*02d4*/ 	.word	0x00006a20


	//   ....[12]....
        /*02d8*/ 	.word	0x00006a30


	//   ....[13]....
        /*02dc*/ 	.word	0x00006ad0


	//   ....[14]....
        /*02e0*/ 	.word	0x00006af0


	//   ....[15]....
        /*02e4*/ 	.word	0x00006b00


	//   ....[16]....
        /*02e8*/ 	.word	0x00006b10


	//   ....[17]....
        /*02ec*/ 	.word	0x00006bb0


	//   ....[18]....
        /*02f0*/ 	.word	0x00006bd0


	//   ....[19]....
        /*02f4*/ 	.word	0x00006be0


	//   ....[20]....
        /*02f8*/ 	.word	0x00006bf0


	//   ....[21]....
        /*02fc*/ 	.word	0x00006c90


	//   ....[22]....
        /*0300*/ 	.word	0x00006cb0


	//   ....[23]....
        /*0304*/ 	.word	0x00006cc0


	//   ....[24]....
        /*0308*/ 	.word	0x00006cd0


	//   ....[25]....
        /*030c*/ 	.word	0x00006d80


	//   ....[26]....
        /*0310*/ 	.word	0x00006d90


	//   ....[27]....
        /*0314*/ 	.word	0x00006da0


	//   ....[28]....
        /*0318*/ 	.word	0x00006db0


	//   ....[29]....
        /*031c*/ 	.word	0x00006f10


	//   ....[30]....
        /*0320*/ 	.word	0x00006f20


	//   ....[31]....
        /*0324*/ 	.word	0x00006f30


	//   ....[32]....
        /*0328*/ 	.word	0x00006f40


	//   ....[33]....
        /*032c*/ 	.word	0x00006f50


	//   ....[34]....
        /*0330*/ 	.word	0x00006f60


	//   ....[35]....
        /*0334*/ 	.word	0x00006f70


	//   ....[36]....
        /*0338*/ 	.word	0x00006f80


	//   ....[37]....
        /*033c*/ 	.word	0x000082a0


	//   ....[38]....
        /*0340*/ 	.word	0x000082b0


	//   ....[39]....
        /*0344*/ 	.word	0x000082c0


	//   ....[40]....
        /*0348*/ 	.word	0x000082d0


	//   ....[41]....
        /*034c*/ 	.word	0x000083e0


	//   ....[42]....
        /*0350*/ 	.word	0x000083f0


	//   ....[43]....
        /*0354*/ 	.word	0x00008400


	//   ....[44]....
        /*0358*/ 	.word	0x00008410


	//   ....[45]....
        /*035c*/ 	.word	0x00008520


	//   ....[46]....
        /*0360*/ 	.word	0x00008530


	//   ....[47]....
        /*0364*/ 	.word	0x00008540


	//   ....[48]....
        /*0368*/ 	.word	0x00008550


	//   ....[49]....
        /*036c*/ 	.word	0x00008660


	//   ....[50]....
        /*0370*/ 	.word	0x00008670


	//   ....[51]....
        /*0374*/ 	.word	0x00008680


	//   ....[52]....
        /*0378*/ 	.word	0x00008690


	//   ....[53]....
        /*037c*/ 	.word	0x000087a0


	//   ....[54]....
        /*0380*/ 	.word	0x000087b0


	//   ....[55]....
        /*0384*/ 	.word	0x000087c0


	//   ....[56]....
        /*0388*/ 	.word	0x000087d0


	//   ....[57]....
        /*038c*/ 	.word	0x000088e0


	//   ....[58]....
        /*0390*/ 	.word	0x000088f0


	//   ....[59]....
        /*0394*/ 	.word	0x00008900


	//   ....[60]....
        /*0398*/ 	.word	0x00008910


	//   ....[61]....
        /*039c*/ 	.word	0x00008920


	//   ....[62]....
        /*03a0*/ 	.word	0x00008930


	//   ....[63]....
        /*03a4*/ 	.word	0x000089a0


	//   ....[64]....
        /*03a8*/ 	.word	0x000089e0


	//   ....[65]....
        /*03ac*/ 	.word	0x00008a00


	//   ....[66]....
        /*03b0*/ 	.word	0x00008a20


	//   ....[67]....
        /*03b4*/ 	.word	0x00008a30


	//   ....[68]....
        /*03b8*/ 	.word	0x00008a40


	//   ....[69]....
        /*03bc*/ 	.word	0x0000c4c0


	//   ....[70]....
        /*03c0*/ 	.word	0x0000c500


	//   ....[71]....
        /*03c4*/ 	.word	0x0000c690


	//   ....[72]....
        /*03c8*/ 	.word	0x0000c6d0


	//   ....[73]....
        /*03cc*/ 	.word	0x0000c860


	//   ....[74]....
        /*03d0*/ 	.word	0x0000c8a0


	//   ....[75]....
        /*03d4*/ 	.word	0x0000c920


	//   ....[76]....
        /*03d8*/ 	.word	0x0000c940


	//   ....[77]....
        /*03dc*/ 	.word	0x0000c970


	//   ....[78]....
        /*03e0*/ 	.word	0x0000c9a0


	//   ....[79]....
        /*03e4*/ 	.word	0x0000cdf0


	//   ....[80]....
        /*03e8*/ 	.word	0x0000d020


	//   ....[81]....
        /*03ec*/ 	.word	0x0000d7d0


	//   ....[82]....
        /*03f0*/ 	.word	0x0000d9c0


	//   ....[83]....
        /*03f4*/ 	.word	0x0000da10


	//   ....[84]....
        /*03f8*/ 	.word	0x0000da70


	//   ....[85]....
        /*03fc*/ 	.word	0x0000dac0


	//   ....[86]....
        /*0400*/ 	.word	0x0000dae0


	//   ....[87]....
        /*0404*/ 	.word	0x0000dc50


	//   ....[88]....
        /*0408*/ 	.word	0x0000dc90


	//   ....[89]....
        /*040c*/ 	.word	0x0000dcf0


	//   ....[90]....
        /*0410*/ 	.word	0x0000dd40


	//   ....[91]....
        /*0414*/ 	.word	0x0000dd60


	//   ....[92]....
        /*0418*/ 	.word	0x0000e0a0


	//   ....[93]....
        /*041c*/ 	.word	0x0000e0f0


	//   ....[94]....
        /*0420*/ 	.word	0x0000e140


	//   ....[95]....
        /*0424*/ 	.word	0x0000e190


	//   ....[96]....
        /*0428*/ 	.word	0x0000e280


	//   ....[97]....
        /*042c*/ 	.word	0x0000e2d0


	//   ....[98]....
        /*0430*/ 	.word	0x0000e320


	//   ....[99]....
        /*0434*/ 	.word	0x0000e370


	//   ....[100]....
        /*0438*/ 	.word	0x0000e460


	//   ....[101]....
        /*043c*/ 	.word	0x0000e4b0


	//   ....[102]....
        /*0440*/ 	.word	0x0000e500


	//   ....[103]....
        /*0444*/ 	.word	0x0000e550


	//   ....[104]....
        /*0448*/ 	.word	0x0000e640


	//   ....[105]....
        /*044c*/ 	.word	0x0000e690


	//   ....[106]....
        /*0450*/ 	.word	0x0000e6e0


	//   ....[107]....
        /*0454*/ 	.word	0x0000e730


	//   ....[108]....
        /*0458*/ 	.word	0x0000e820


	//   ....[109]....
        /*045c*/ 	.word	0x0000e870


	//   ....[110]....
        /*0460*/ 	.word	0x0000e8c0


	//   ....[111]....
        /*0464*/ 	.word	0x0000e910


	//   ....[112]....
        /*0468*/ 	.word	0x0000e9a0


	//   ....[113]....
        /*046c*/ 	.word	0x0000ea40


	//   ....[114]....
        /*0470*/ 	.word	0x0000eae0


	//   ....[115]....
        /*0474*/ 	.word	0x0000eb80


	//   ....[116]....
        /*0478*/ 	.word	0x0000ec20


	//   ....[117]....
        /*047c*/ 	.word	0x0000ecd0


	//   ....[118]....
        /*0480*/ 	.word	0x0000ed30


	//   ....[119]....
        /*0484*/ 	.word	0x0000ed80


	//   ....[120]....
        /*0488*/ 	.word	0x0000edc0


	//   ....[121]....
        /*048c*/ 	.word	0x0000ee10


	//   ....[122]....
        /*0490*/ 	.word	0x0000ee60


	//   ....[123]....
        /*0494*/ 	.word	0x0000eeb0


	//   ....[124]....
        /*0498*/ 	.word	0x0000ef40


	//   ....[125]....
        /*049c*/ 	.word	0x0000ef90


	//   ....[126]....
        /*04a0*/ 	.word	0x0000efe0


	//   ....[127]....
        /*04a4*/ 	.word	0x0000f030


	//   ....[128]....
        /*04a8*/ 	.word	0x0000f0c0


	//   ....[129]....
        /*04ac*/ 	.word	0x0000f150


	//   ....[130]....
        /*04b0*/ 	.word	0x0000f1a0


	//   ....[131]....
        /*04b4*/ 	.word	0x0000f1f0


	//   ....[132]....
        /*04b8*/ 	.word	0x0000f280


	//   ....[133]....
        /*04bc*/ 	.word	0x0000f310


	//   ....[134]....
        /*04c0*/ 	.word	0x0000f360


	//   ....[135]....
        /*04c4*/ 	.word	0x0000f3b0


	//   ....[136]....
        /*04c8*/ 	.word	0x0000f440


	//   ....[137]....
        /*04cc*/ 	.word	0x0000f4d0


	//   ....[138]....
        /*04d0*/ 	.word	0x0000f520


	//   ....[139]....
        /*04d4*/ 	.word	0x0000f570


	//   ....[140]....
        /*04d8*/ 	.word	0x0000f600


	//   ....[141]....
        /*04dc*/ 	.word	0x0000f690


	//   ....[142]....
        /*04e0*/ 	.word	0x0000f6e0


	//   ....[143]....
        /*04e4*/ 	.word	0x0000f730


	//   ....[144]....
        /*04e8*/ 	.word	0x0000f7c0


	//   ....[145]....
        /*04ec*/ 	.word	0x0000f860


	//   ....[146]....
        /*04f0*/ 	.word	0x0000f8b0


	//   ....[147]....
        /*04f4*/ 	.word	0x0000f990


	//   ....[148]....
        /*04f8*/ 	.word	0x0000fa00


	//   ....[149]....
        /*04fc*/ 	.word	0x0000fa50


	//   ....[150]....
        /*0500*/ 	.word	0x0000faa0


	//   ....[151]....
        /*0504*/ 	.word	0x0000faf0


	//   ....[152]....
        /*0508*/ 	.word	0x0000fb40


	//   ....[153]....
        /*050c*/ 	.word	0x0000fb90


	//   ....[154]....
        /*0510*/ 	.word	0x0000fbe0


	//   ....[155]....
        /*0514*/ 	.word	0x0000fc30


	//----- nvinfo : EIATTR_VRC_CTA_INIT_COUNT
	.align		4
.L_2297:
        /*0518*/ 	.byte	0x02, 0x4a
	.zero		1
	.zero		1


	//----- nvinfo : EIATTR_EXIT_INSTR_OFFSETS
	.align		4
        /*051c*/ 	.byte	0x04, 0x1c
        /*051e*/ 	.short	(.L_2299 - .L_2298)


	//   ....[0]....
.L_2298:
        /*0520*/ 	.word	0x0000de70


	//   ....[1]....
        /*0524*/ 	.word	0x0000e040


	//----- nvinfo : EIATTR_MAX_THREADS
	.align		4
.L_2299:
        /*0528*/ 	.byte	0x04, 0x05
        /*052a*/ 	.short	(.L_2301 - .L_2300)
.L_2300:
        /*052c*/ 	.word	0x00000040
        /*0530*/ 	.word	0x00000001
        /*0534*/ 	.word	0x00000001


	//----- nvinfo : EIATTR_CRS_STACK_SIZE
	.align		4
.L_2301:
        /*0538*/ 	.byte	0x04, 0x1e
        /*053a*/ 	.short	(.L_2303 - .L_2302)
.L_2302:
        /*053c*/ 	.word	0x00000000


	//----- nvinfo : EIATTR_CBANK_PARAM_SIZE
	.align		4
.L_2303:
        /*0540*/ 	.byte	0x03, 0x19
        /*0542*/ 	.short	0x01f0


	//----- nvinfo : EIATTR_PARAM_CBANK
	.align		4
        /*0544*/ 	.byte	0x04, 0x0a
        /*0546*/ 	.short	(.L_2305 - .L_2304)
	.align		4
.L_2304:
        /*0548*/ 	.word	index@(.nv.constant0._Z25selective_scan_bwd_kernelI32Selective_Scan_bwd_kernel_traitsILi64ELi16ELb1ELb1ELb1ELb1ELb1EfN3c107complexIfEEEEv12SSMParamsBwd)
        /*054c*/ 	.short	0x0380
        /*054e*/ 	.short	0x01f0


	//----- nvinfo : EIATTR_SW_WAR
	.align		4
.L_2305:
        /*0550*/ 	.byte	0x04, 0x36
        /*0552*/ 	.short	(.L_2307 - .L_2306)
.L_2306:
        /*0554*/ 	.word	0x00000008
.L_2307:


//--------------------- .nv.info._Z25selective_scan_bwd_kernelI32Selective_Scan_bwd_kernel_traitsILi32ELi16ELb0ELb0ELb0ELb0ELb0EfN3c107complexIfEEEEv12SSMParamsBwd --------------------------
	.section	.nv.info._Z25selective_scan_bwd_kernelI32Selective_Scan_bwd_kernel_traitsILi32ELi16ELb0ELb0ELb0ELb0ELb0EfN3c107complexIfEEEEv12SSMParamsBwd,"",@"SHT_CUDA_INFO"
	.sectionflags	@""
	.align	4


	//----- nvinfo : EIATTR_CUDA_API_VERSION
	.align		4
        /*0000*/ 	.byte	0x04, 0x37
        /*0002*/ 	.short	(.L_2309 - .L_2308)
.L_2308:
        /*0004*/ 	.word	0x00000082


	//----- nvinfo : EIATTR_KPARAM_INFO
	.align		4
.L_2309:
        /*0008*/ 	.byte	0x04, 0x17
        /*000a*/ 	.short	(.L_2311 - .L_2310)
.L_2310:
        /*000c*/ 	.word	0x00000000
        /*0010*/ 	.short	0x0000
        /*0012*/ 	.short	0x0000
        /*0014*/ 	.byte	0x00, 0xf0, 0xc1, 0x07


	//----- nvinfo : EIATTR_SPARSE_MMA_MASK
	.align		4
.L_2311:
        /*0018*/ 	.byte	0x03, 0x50
        /*001a*/ 	.short	0x0000


	//----- nvinfo : EIATTR_MAXREG_COUNT
	.align		4
        /*001c*/ 	.byte	0x03, 0x1b
        /*001e*/ 	.short	0x00ff


	//----- nvinfo : EIATTR_NUM_BARRIERS
	.align		4
        /*0020*/ 	.byte	0x02, 0x4c
        /*0022*/ 	.byte	0x01
	.zero		1


	//----- nvinfo : EIATTR_MERCURY_ISA_VERSION
	.align		4
        /*0024*/ 	.byte	0x03, 0x5f
        /*0026*/ 	.short	0x0101


	//----- nvinfo : EIATTR_INT_WARP_WIDE_INSTR_OFFSETS
	.align		4
        /*0028*/ 	.byte	0x04, 0x31
        /*002a*/ 	.short	(.L_2313 - .L_2312)


	//   ....[0]....
.L_2312:
        /*002c*/ 	.word	0x00002cb0


	//----- nvinfo : EIATTR_COOP_GROUP_MASK_REGIDS
	.align		4
.L_2313:
        /*0030*/ 	.byte	0x04, 0x29
        /*0032*/ 	.short	(.L_2315 - .L_2314)


	//   ....[0]....
.L_2314:
        /*0034*/ 	.word	0xffffffff


	//   ....[1]....
        /*0038*/ 	.word	0xffffffff


	//   ....[2]....
        /*003c*/ 	.word	0xffffffff


	//   ....[3]....
        /*0040*/ 	.word	0xffffffff


	//   ....[4]....
        /*0044*/ 	.word	0xffffffff


	//   ....[5]....
        /*0048*/ 	.word	0xffffffff


	//   ....[6]....
        /*004c*/ 	.word	0xffffffff


	//   ....[7]....
        /*0050*/ 	.word	0xffffffff


	//   ....[8]....
        /*0054*/ 	.word	0xffffffff


	//   ....[9]....
        /*0058*/ 	.word	0xffffffff


	//   ....[10]....
        /*005c*/ 	.word	0xffffffff


	//   ....[11]....
        /*0060*/ 	.word	0xffffffff


	//   ....[12]....
        /*0064*/ 	.word	0xffffffff


	//   ....[13]....
        /*0068*/ 	.word	0xffffffff


	//   ....[14]....
        /*006c*/ 	.word	0xffffffff


	//   ....[15]....
        /*0070*/ 	.word	0xffffffff


	//   ....[16]....
        /*0074*/ 	.word	0xffffffff


	//   ....[17]....
        /*0078*/ 	.word	0xffffffff


	//   ....[18]....
        /*007c*/ 	.word	0xffffffff


	//   ....[19]....
        /*0080*/ 	.word	0xffffffff


	//   ....[20]....
        /*0084*/ 	.word	0xffffffff


	//   ....[21]....
        /*0088*/ 	.word	0xffffffff


	//   ....[22]....
        /*008c*/ 	.word	0xffffffff


	//   ....[23]....
        /*0090*/ 	.word	0xffffffff


	//   ....[24]....
        /*0094*/ 	.word	0xffffffff


	//   ....[25]....
        /*0098*/ 	.word	0xffffffff


	//   ....[26]....
        /*009c*/ 	.word	0xffffffff


	//   ....[27]....
        /*00a0*/ 	.word	0xffffffff


	//   ....[28]....
        /*00a4*/ 	.word	0xffffffff


	//   ....[29]....
        /*00a8*/ 	.word	0xffffffff


	//   ....[30]....
        /*00ac*/ 	.word	0xffffffff


	//   ....[31]....
        /*00b0*/ 	.word	0xffffffff


	//   ....[32]....
        /*00b4*/ 	.word	0xffffffff


	//   ....[33]....
        /*00b8*/ 	.word	0xffffffff


	//   ....[34]....
        /*00bc*/ 	.word	0xffffffff


	//   ....[35]....
        /*00c0*/ 	.word	0xffffffff


	//   ....[36]....
        /*00c4*/ 	.word	0xffffffff


	//   ....[37]....
        /*00c8*/ 	.word	0xffffffff


	//   ....[38]....
        /*00cc*/ 	.word	0xffffffff


	//   ....[39]....
        /*00d0*/ 	.word	0xffffffff


	//   ....[40]....
        /*00d4*/ 	.word	0xffffffff


	//   ....[41]....
        /*00d8*/ 	.word	0xffffffff


	//   ....[42]....
        /*00dc*/ 	.word	0xffffffff


	//   ....[43]....
        /*00e0*/ 	.word	0xffffffff


	//   ....[44]....
        /*00e4*/ 	.word	0xffffffff


	//   ....[45]....
        /*00e8*/ 	.word	0xffffffff


	//   ....[46]....
        /*00ec*/ 	.word	0xffffffff


	//   ....[47]....
        /*00f0*/ 	.word	0xffffffff


	//   ....[48]....
        /*00f4*/ 	.word	0xffffffff


	//   ....[49]....
        /*00f8*/ 	.word	0xffffffff


	//   ....[50]....
        /*00fc*/ 	.word	0xffffffff


	//   ....[51]....
        /*0100*/ 	.word	0xffffffff


	//   ....[52]....
        /*0104*/ 	.word	0xffffffff


	//   ....[53]....
        /*0108*/ 	.word	0xffffffff


	//   ....[54]....
        /*010c*/ 	.word	0xffffffff


	//   ....[55]....
        /*0110*/ 	.word	0xffffffff


	//   ....[56]....
        /*0114*/ 	.word	0xffffffff


	//   ....[57]....
        /*0118*/ 	.word	0xffffffff


	//   ....[58]....
        /*011c*/ 	.word	0xffffffff


	//   ....[59]....
        /*0120*/ 	.word	0xffffffff


	//   ....[60]....
        /*0124*/ 	.word	0xffffffff


	//   ....[61]....
        /*0128*/ 	.word	0xffffffff


	//   ....[62]....
        /*012c*/ 	.word	0xffffffff


	//   ....[63]....
        /*0130*/ 	.word	0xffffffff


	//   ....[64]....
        /*0134*/ 	.word	0xffffffff


	//   ....[65]....
        /*0138*/ 	.word	0xffffffff


	//   ....[66]....
        /*013c*/ 	.word	0xffffffff


	//   ....[67]....
        /*0140*/ 	.word	0xffffffff


	//   ....[68]....
        /*0144*/ 	.word	0xffffffff


	//   ....[69]....
        /*0148*/ 	.word	0xffffffff


	//   ....[70]....
        /*014c*/ 	.word	0xffffffff


	//   ....[71]....
        /*0150*/ 	.word	0xffffffff


	//   ....[72]....
        /*0154*/ 	.word	0xffffffff


	//   ....[73]....
        /*0158*/ 	.word	0xffffffff


	//   ....[74]....
        /*015c*/ 	.word	0xffffffff


	//   ....[75]....
        /*0160*/ 	.word	0xffffffff


	//   ....[76]....
        /*0164*/ 	.word	0xffffffff


	//   ....[77]....
        /*0168*/ 	.word	0xffffffff


	//   ....[78]....
        /*016c*/ 	.word	0xffffffff


	//   ....[79]....
        /*0170*/ 	.word	0xffffffff


	//   ....[80]....
        /*0174*/ 	.word	0xffffffff


	//   ....[81]....
        /*0178*/ 	.word	0xffffffff


	//   ....[82]....
        /*017c*/ 	.word	0xffffffff


	//   ....[83]....
        /*0180*/ 	.word	0xffffffff


	//   ....[84]....
        /*0184*/ 	.word	0xffffffff


	//   ....[85]....
        /*0188*/ 	.word	0xffffffff


	//   ....[86]....
        /*018c*/ 	.word	0xffffffff


	//   ....[87]....
        /*0190*/ 	.word	0xffffffff


	//   ....[88]....
        /*0194*/ 	.word	0xffffffff


	//   ....[89]....
        /*0198*/ 	.word	0xffffffff


	//   ....[90]....
        /*019c*/ 	.word	0xffffffff


	//----- nvinfo : EIATTR_COOP_GROUP_INSTR_OFFSETS
	.align		4
.L_2315:
        /*01a0*/ 	.byte	0x04, 0x28
        /*01a2*/ 	.short	(.L_2317 - .L_2316)


	//   ....[0]....
.L_2316:
        /*01a4*/ 	.word	0x00000fe0


	//   ....[1]....
        /*01a8*/ 	.word	0x00001440


	//   ....[2]....
        /*01ac*/ 	.word	0x00001940


	//   ....[3]....
        /*01b0*/ 	.word	0x00003730


	//   ....[4]....
        /*01b4*/ 	.word	0x00003780


	//   ....[5]....
        /*01b8*/ 	.word	0x00003830


	//   ....[6]....
        /*01bc*/ 	.word	0x00003850


	//   ....[7]....
        /*01c0*/ 	.word	0x00003960


	//   ....[8]....
        /*01c4*/ 	.word	0x000039a0


	//   ....[9]....
        /*01c8*/ 	.word	0x00003a20


	//   ....[10]....
        /*01cc*/ 	.word	0x00003a70


	//   ....[11]....
        /*01d0*/ 	.word	0x00003bb0


	//   ....[12]....
        /*01d4*/ 	.word	0x00003be0


	//   ....[13]....
        /*01d8*/ 	.word	0x00003c10


	//   ....[14]....
        /*01dc*/ 	.word	0x00003c40


	//   ....[15]....
        /*01e0*/ 	.word	0x00003e20


	//   ....[16]....
        /*01e4*/ 	.word	0x00003e60


	//   ....[17]....
        /*01e8*/ 	.word	0x00003e90


	//   ....[18]....
        /*01ec*/ 	.word	0x00003ec0


	//   ....[19]....
        /*01f0*/ 	.word	0x00004080


	//   ....[20]....
        /*01f4*/ 	.word	0x000040b0


	//   ....[21]....
        /*01f8*/ 	.word	0x000040d0


	//   ....[22]....
        /*01fc*/ 	.word	0x00004100


	//   ....[23]....
        /*0200*/ 	.word	0x000042b0


	//   ....[24]....
        /*0204*/ 	.word	0x000042e0


	//   ....[25]....
        /*0208*/ 	.word	0x00004320


	//   ....[26]....
        /*020c*/ 	.word	0x00004350


	//   ....[27]....
        /*0210*/ 	.word	0x00004390


	//   ....[28]....
        /*0214*/ 	.word	0x000043d0


	//   ....[29]....
        /*0218*/ 	.word	0x00004610


	//   ....[30]....
        /*021c*/ 	.word	0x00004630


	//   ....[31]....
        /*0220*/ 	.word	0x00004640


	//   ....[32]....
        /*0224*/ 	.word	0x00004650


	//   ....[33]....
        /*0228*/ 	.word	0x00004750


	//   ....[34]....
        /*022c*/ 	.word	0x00004790


	//   ....[35]....
        /*0230*/ 	.word	0x000047a0


	//   ....[36]....
        /*0234*/ 	.word	0x000047b0


	//   ....[37]....
        /*0238*/ 	.word	0x000048b0


	//   ....[38]....
        /*023c*/ 	.word	0x000048f0


	//   ....[39]....
        /*0240*/ 	.word	0x00004920


	//   ....[40]....
        /*0244*/ 	.word	0x00004930


	//   ....[41]....
        /*0248*/ 	.word	0x00004a30


	//   ....[42]....
        /*024c*/ 	.word	0x00004a70


	//   ....[43]....
        /*0250*/ 	.word	0x00004ab0


	//   ....[44]....
        /*0254*/ 	.word	0x00004ac0


	//   ....[45]....
        /*0258*/ 	.word	0x00004b90


	//   ....[46]....
        /*025c*/ 	.word	0x00004bd0


	//   ....[47]....
        /*0260*/ 	.word	0x00004be0


	//   ....[48]....
        /*0264*/ 	.word	0x00004bf0


	//   ....[49]....
        /*0268*/ 	.word	0x00004ce0


	//   ....[50]....
        /*026c*/ 	.word	0x00004d20


	//   ....[51]....
        /*0270*/ 	.word	0x00004d60


	//   ....[52]....
        /*0274*/ 	.word	0x00004da0


	//   ....[53]....
        /*0278*/ 	.word	0x00004de0


	//   ....[54]....
        /*027c*/ 	.word	0x00004e10


	//   ....[55]....
        /*0280*/ 	.word	0x00004e40


	//   ....[56]....
        /*0284*/ 	.word	0x00004e80


	//   ....[57]....
        /*0288*/ 	.word	0x00004eb0


	//   ....[58]....
        /*028c*/ 	.word	0x00004f10


	//   ....[59]....
        /*0290*/ 	.word	0x000066e0


	//   ....[60]....
        /*0294*/ 	.word	0x00006720


	//   ....[61]....
        /*0298*/ 	.word	0x00006760


	//   ....[62]....
        /*029c*/ 	.word	0x000067a0


	//   ....[63]....
        /*02a0*/ 	.word	0x000068b0


	//   ....[64]....
        /*02a4*/ 	.word	0x000068f0


	//   ....[65]....
        /*02a8*/ 	.word	0x00006930


	//   ....[66]....
        /*02ac*/ 	.word	0x00006970


	//   ....[67]....
        /*02b0*/ 	.word	0x00006a80


	//   ....[68]....
        /*02b4*/ 	.word	0x00006b00


	//   ....[69]....
        /*02b8*/ 	.word	0x00006b40


	//   ....[70]....
        /*02bc*/ 	.word	0x00006b80


	//   ....[71]....
        /*02c0*/ 	.word	0x00006c50


	//   ....[72]....
        /*02c4*/ 	.word	0x00006cd0


	//   ....[73]....
        /*02c8*/ 	.word	0x00006d10


	//   ....[74]....
        /*02cc*/ 	.word	0x00006d50


	//   ....[75]....
        /*02d0*/ 	.word	0x00006e40


	//   ....[76]....
        /*02d4*/ 	.word	0x00006e70


	//   ....[77]....
        /*02d8*/ 	.word	0x00006e90


	//   ....[78]....
        /*02dc*/ 	.word	0x00006ea0


	//   ....[79]....
        /*02e0*/ 	.word	0x000074d0


	//   ....[80]....
        /*02e4*/ 	.word	0x00007ad0


	//   ....[81]....
        /*02e8*/ 	.word	0x00007f20


	//   ....[82]....
        /*02ec*/ 	.word	0x00007f70


	//   ....[83]....
        /*02f0*/ 	.word	0x00007fc0


	//   ....[84]....
        /*02f4*/ 	.word	0x00007ff0


	//   ....[85]....
        /*02f8*/ 	.word	0x00008010


	//   ....[86]....
        /*02fc*/ 	.word	0x00008130


	//   ....[87]....
        /*0300*/ 	.word	0x00008170


	//   ....[88]....
        /*0304*/ 	.word	0x000081c0


	//   ....[89]....
        /*0308*/ 	.word	0x000081f0


	//   ....[90]....
        /*030c*/ 	.word	0x00008210


	//----- nvinfo : EIATTR_VRC_CTA_INIT_COUNT
	.align		4
.L_2317:
        /*0310*/ 	.byte	0x02, 0x4a
	.zero		1
	.zero		1


	//----- nvinfo : EIATTR_EXIT_INSTR_OFFSETS
	.align		4
        /*0314*/ 	.byte	0x04, 0x1c
        /*0316*/ 	.short	(.L_2319 - .L_2318)


	//   ....[0]....
.L_2318:
        /*0318*/ 	.word	0x000082d0


	//   ....[1]....
        /*031c*/ 	.word	0x00008850


	//----- nvinfo : EIATTR_MAX_THREADS
	.align		4
.L_2319:
        /*0320*/ 	.byte	0x04, 0x05
        /*0322*/ 	.short	(.L_2321 - .L_2320)
.L_2320:
        /*0324*/ 	.word	0x00000020
        /*0328*/ 	.word	0x00000001
        /*032c*/ 	.word	0x00000001


	//----- nvinfo : EIATTR_CRS_STACK_SIZE
	.align		4
.L_2321:
        /*0330*/ 	.byte	0x04, 0x1e
        /*0332*/ 	.short	(.L_2323 - .L_2322)
.L_2322:
        /*0334*/ 	.word	0x00000000


	//----- nvinfo : EIATTR_CBANK_PARAM_SIZE
	.align		4
.L_2323:
        /*0338*/ 	.byte	0x03, 0x19
        /*033a*/ 	.short	0x01f0


	//----- nvinfo : EIATTR_PARAM_CBANK
	.align		4
        /*033c*/ 	.byte	0x04, 0x0a
        /*033e*/ 	.short	(.L_2325 - .L_2324)
	.align		4
.L_2324:
        /*0340*/ 	.word	index@(.nv.constant0._Z25selective_scan_bwd_kernelI32Selective_Scan_bwd_kernel_traitsILi32ELi16ELb0ELb0ELb0ELb0ELb0EfN3c107complexIfEEEEv12SSMParamsBwd)
        /*0344*/ 	.short	0x0380
        /*0346*/ 	.short	0x01f0


	//----- nvinfo : EIATTR_SW_WAR
	.align		4
.L_2325:
        /*0348*/ 	.byte	0x04, 0x36
        /*034a*/ 	.short	(.L_2327 - .L_2326)
.L_2326:
        /*034c*/ 	.word	0x00000008
.L_2327:


//--------------------- .nv.info._Z25selective_scan_bwd_kernelI32Selective_Scan_bwd_kernel_traitsILi32ELi16ELb0ELb0ELb0ELb0ELb1EfN3c107complexIfEEEEv12SSMParamsBwd --------------------------
	.section	.nv.info._Z25selective_scan_bwd_kernelI32Selective_Scan_bwd_kernel_traitsILi32ELi16ELb0ELb0ELb0ELb0ELb1EfN3c107complexIfEEEEv12SSMParamsBwd,"",@"SHT_CUDA_INFO"
	.sectionflags	@""
	.align	4


	//----- nvinfo : EIATTR_CUDA_API_VERSION
	.align		4
        /*0000*/ 	.byte	0x04, 0x37
        /*0002*/ 	.short	(.L_2329 - .L_2328)
.L_2328:
        /*0004*/ 	.word	0x00000082


	//----- nvinfo : EIATTR_KPARAM_INFO
	.align		4
.L_2329:
        /*0008*/ 	.byte	0x04, 0x17
        /*000a*/ 	.short	(.L_2331 - .L_2330)
.L_2330:
        /*000c*/ 	.word	0x00000000
        /*0010*/ 	.short	0x0000
        /*0012*/ 	.short	0x0000
        /*0014*/ 	.byte	0x00, 0xf0, 0xc1, 0x07


	//----- nvinfo : EIATTR_SPARSE_MMA_MASK
	.align		4
.L_2331:
        /*0018*/ 	.byte	0x03, 0x50
        /*001a*/ 	.short	0x0000


	//----- nvinfo : EIATTR_MAXREG_COUNT
	.align		4
        /*001c*/ 	.byte	0x03, 0x1b
        /*001e*/ 	.short	0x00ff


	//----- nvinfo : EIATTR_NUM_BARRIERS
	.align		4
        /*0020*/ 	.byte	0x02, 0x4c
        /*0022*/ 	.byte	0x01
	.zero		1


	//----- nvinfo : EIATTR_MERCURY_ISA_VERSION
	.align		4
        /*0024*/ 	.byte	0x03, 0x5f
        /*0026*/ 	.short	0x0101


	//----- nvinfo : EIATTR_INT_WARP_WIDE_INSTR_OFFSETS
	.align		4
        /*0028*/ 	.byte	0x04, 0x31
        /*002a*/ 	.short	(.L_2333 - .L_2332)


	//   ....[0]....
.L_2332:
        /*002c*/ 	.word	0x00004e10


	//----- nvinfo : EIATTR_COOP_GROUP_MASK_REGIDS
	.align		4
.L_2333:
        /*0030*/ 	.byte	0x04, 0x29
        /*0032*/ 	.short	(.L_2335 - .L_2334)


	//   ....[0]....
.L_2334:
        /*0034*/ 	.word	0xffffffff


	//   ....[1]....
        /*0038*/ 	.word	0xffffffff


	//   ....[2]....
        /*003c*/ 	.word	0xffffffff


	//   ....[3]....
        /*0040*/ 	.word	0xffffffff


	//   ....[4]....
        /*0044*/ 	.word	0xffffffff


	//   ....[5]....
        /*0048*/ 	.word	0xffffffff


	//   ....[6]....
        /*004c*/ 	.word	0xffffffff


	//   ....[7]....
        /*0050*/ 	.word	0xffffffff


	//   ....[8]....
        /*0054*/ 	.word	0xffffffff


	//   ....[9]....
        /*0058*/ 	.word	0xffffffff


	//   ....[10]....
        /*005c*/ 	.word	0xffffffff


	//   ....[11]....
        /*0060*/ 	.word	0xffffffff


	//   ....[12]....
        /*0064*/ 	.word	0xffffffff


	//   ....[13]....
        /*0068*/ 	.word	0xffffffff


	//   ....[14]....
        /*006c*/ 	.word	0xffffffff


	//   ....[15]....
        /*0070*/ 	.word	0xffffffff


	//   ....[16]....
        /*0074*/ 	.word	0xffffffff


	//   ....[17]....
        /*0078*/ 	.word	0xffffffff


	//   ....[18]....
        /*007c*/ 	.word	0xffffffff


	//   ....[19]....
        /*0080*/ 	.word	0xffffffff


	//   ....[20]....
        /*0084*/ 	.word	0xffffffff


	//   ....[21]....
        /*0088*/ 	.word	0xffffffff


	//   ....[22]....
        /*008c*/ 	.word	0xffffffff


	//   ....[23]....
        /*0090*/ 	.word	0xffffffff


	//   ....[24]....
        /*0094*/ 	.word	0xffffffff


	//   ....[25]....
        /*0098*/ 	.word	0xffffffff


	//   ....[26]....
        /*009c*/ 	.word	0xffffffff


	//   ....[27]....
        /*00a0*/ 	.word	0xffffffff


	//   ....[28]....
        /*00a4*/ 	.word	0xffffffff


	//   ....[29]....
        /*00a8*/ 	.word	0xffffffff


	//   ....[30]....
        /*00ac*/ 	.word	0xffffffff


	//   ....[31]....
        /*00b0*/ 	.word	0xffffffff


	//   ....[32]....
        /*00b4*/ 	.word	0xffffffff


	//   ....[33]....
        /*00b8*/ 	.word	0xffffffff


	//   ....[34]....
        /*00bc*/ 	.word	0xffffffff


	//   ....[35]....
        /*00c0*/ 	.word	0xffffffff


	//   ....[36]....
        /*00c4*/ 	.word	0xffffffff


	//   ....[37]....
        /*00c8*/ 	.word	0xffffffff


	//   ....[38]....
        /*00cc*/ 	.word	0xffffffff


	//   ....[39]....
        /*00d0*/ 	.word	0xffffffff


	//   ....[40]....
        /*00d4*/ 	.word	0xffffffff


	//   ....[41]....
        /*00d8*/ 	.word	0xffffffff


	//   ....[42]....
        /*00dc*/ 	.word	0xffffffff


	//   ....[43]....
        /*00e0*/ 	.word	0xffffffff


	//   ....[44]....
        /*00e4*/ 	.word	0xffffffff


	//   ....[45]....
        /*00e8*/ 	.word	0xffffffff


	//   ....[46]....
        /*00ec*/ 	.word	0xffffffff


	//   ....[47]....
        /*00f0*/ 	.word	0xffffffff


	//   ....[48]....
        /*00f4*/ 	.word	0xffffffff


	//   ....[49]....
        /*00f8*/ 	.word	0xffffffff


	//   ....[50]....
        /*00fc*/ 	.word	0xffffffff


	//   ....[51]....
        /*0100*/ 	.word	0xffffffff


	//   ....[52]....
        /*0104*/ 	.word	0xffffffff


	//   ....[53]....
        /*0108*/ 	.word	0xffffffff


	//   ....[54]....
        /*010c*/ 	.word	0xffffffff


	//   ....[55]....
        /*0110*/ 	.word	0xffffffff


	//   ....[56]....
        /*0114*/ 	.word	0xffffffff


	//   ....[57]....
        /*0118*/ 	.word	0xffffffff


	//   ....[58]....
        /*011c*/ 	.word	0xffffffff


	//   ....[59]....
        /*0120*/ 	.word	0xffffffff


	//   ....[60]....
        /*0124*/ 	.word	0xffffffff


	//   ....[61]....
        /*0128*/ 	.word	0xffffffff


	//   ....[62]....
        /*012c*/ 	.word	0xffffffff


	//   ....[63]....
        /*0130*/ 	.word	0xffffffff


	//   ....[64]....
        /*0134*/ 	.word	0xffffffff


	//   ....[65]....
        /*0138*/ 	.word	0xffffffff


	//   ....[66]....
        /*013c*/ 	.word	0xffffffff


	//   ....[67]....
        /*0140*/ 	.word	0xffffffff


	//   ....[68]....
        /*0144*/ 	.word	0xffffffff


	//   ....[69]....
        /*0148*/ 	.word	0xffffffff


	//   ....[70]....
        /*014c*/ 	.word	0xffffffff


	//   ....[71]....
        /*0150*/ 	.word	0xffffffff


	//   ....[72]....
        /*0154*/ 	.word	0xffffffff


	//   ....[73]....
        /*0158*/ 	.word	0xffffffff


	//   ....[74]....
        /*015c*/ 	.word	0xffffffff


	//   ....[75]....
        /*0160*/ 	.word	0xffffffff


	//   ....[76]....
        /*0164*/ 	.word	0xffffffff


	//   ....[77]....
        /*0168*/ 	.word	0xffffffff


	//   ....[78]....
        /*016c*/ 	.word	0xffffffff


	//   ....[79]....
        /*0170*/ 	.word	0xffffffff


	//   ....[80]....
        /*0174*/ 	.word	0xffffffff


	//   ....[81]....
        /*0178*/ 	.word	0xffffffff


	//   ....[82]....
        /*017c*/ 	.word	0xffffffff


	//   ....[83]....
        /*0180*/ 	.word	0xffffffff


	//   ....[84]....
        /*0184*/ 	.word	0xffffffff


	//   ....[85]....
        /*0188*/ 	.word	0xffffffff


	//   ....[86]....
        /*018c*/ 	.word	0xffffffff


	//   ....[87]....
        /*0190*/ 	.word	0xffffffff


	//   ....[88]....
        /*0194*/ 	.word	0xffffffff


	//   ....[89]....
        /*0198*/ 	.word	0xffffffff


	//   ....[90]....
        /*019c*/ 	.word	0xffffffff


	//   ....[91]....
        /*01a0*/ 	.word	0xffffffff


	//   ....[92]....
        /*01a4*/ 	.word	0xffffffff


	//   ....[93]....
        /*01a8*/ 	.word	0xffffffff


	//   ....[94]....
        /*01ac*/ 	.word	0xffffffff


	//----- nvinfo : EIATTR_COOP_GROUP_INSTR_OFFSETS
	.align		4
.L_2335:
        /*01b0*/ 	.byte	0x04, 0x28
        /*01b2*/ 	.short	(.L_2337 - .L_2336)


	//   ....[0]....
.L_2336:
        /*01b4*/ 	.word	0x00001230


	//   ....[1]....
        /*01b8*/ 	.word	0x00001680


	//   ....[2]....
        /*01bc*/ 	.word	0x00001b20


	//   ....[3]....
        /*01c0*/ 	.word	0x00001fa0


	//   ....[4]....
        /*01c4*/ 	.word	0x00002660


	//   ....[5]....
        /*01c8*/ 	.word	0x00002ec0


	//   ....[6]....
        /*01cc*/ 	.word	0x00003750


	//   ....[7]....
        /*01d0*/ 	.word	0x00005890


	//   ....[8]....
        /*01d4*/ 	.word	0x000058e0


	//   ....[9]....
        /*01d8*/ 	.word	0x00005990


	//   ....[10]....
        /*01dc*/ 	.word	0x000059b0


	//   ....[11]....
        /*01e0*/ 	.word	0x00005a90


	//   ....[12]....
        /*01e4*/ 	.word	0x00005ac0


	//   ....[13]....
        /*01e8*/ 	.word	0x00005b70


	//   ....[14]....
        /*01ec*/ 	.word	0x00005bb0


	//   ....[15]....
        /*01f0*/ 	.word	0x00005d20


	//   ....[16]....
        /*01f4*/ 	.word	0x00005d60


	//   ....[17]....
        /*01f8*/ 	.word	0x00005da0


	//   ....[18]....
        /*01fc*/ 	.word	0x00005df0


	//   ....[19]....
        /*0200*/ 	.word	0x00005f90


	//   ....[20]....
        /*0204*/ 	.word	0x00005fc0


	//   ....[21]....
        /*0208*/ 	.word	0x00005ff0


	//   ....[22]....
        /*020c*/ 	.word	0x00006020


	//   ....[23]....
        /*0210*/ 	.word	0x000061e0


	//   ....[24]....
        /*0214*/ 	.word	0x00006210


	//   ....[25]....
        /*0218*/ 	.word	0x00006230


	//   ....[26]....
        /*021c*/ 	.word	0x00006260


	//   ....[27]....
        /*0220*/ 	.word	0x00006410


	//   ....[28]....
        /*0224*/ 	.word	0x00006440


	//   ....[29]....
        /*0228*/ 	.word	0x00006480


	//   ....[30]....
        /*022c*/ 	.word	0x000064b0


	//   ....[31]....
        /*0230*/ 	.word	0x000064e0


	//   ....[32]....
        /*0234*/ 	.word	0x00006520


	//   ....[33]....
        /*0238*/ 	.word	0x00006770


	//   ....[34]....
        /*023c*/ 	.word	0x00006790


	//   ....[35]....
        /*0240*/ 	.word	0x000067a0


	//   ....[36]....
        /*0244*/ 	.word	0x000067b0


	//   ....[37]....
        /*0248*/ 	.word	0x000068b0


	//   ....[38]....
        /*024c*/ 	.word	0x000068f0


	//   ....[39]....
        /*0250*/ 	.word	0x00006900


	//   ....[40]....
        /*0254*/ 	.word	0x00006910


	//   ....[41]....
        /*0258*/ 	.word	0x00006a10


	//   ....[42]....
        /*025c*/ 	.word	0x00006a50


	//   ....[43]....
        /*0260*/ 	.word	0x00006a80


	//   ....[44]....
        /*0264*/ 	.word	0x00006a90


	//   ....[45]....
        /*0268*/ 	.word	0x00006b90


	//   ....[46]....
        /*026c*/ 	.word	0x00006bd0


	//   ....[47]....
        /*0270*/ 	.word	0x00006c10


	//   ....[48]....
        /*0274*/ 	.word	0x00006c20


	//   ....[49]....
        /*0278*/ 	.word	0x00006d00


	//   ....[50]....
        /*027c*/ 	.word	0x00006d30


	//   ....[51]....
        /*0280*/ 	.word	0x00006d40


	//   ....[52]....
        /*0284*/ 	.word	0x00006d50


	//   ....[53]....
        /*0288*/ 	.word	0x00006e40


	//   ....[54]....
        /*028c*/ 	.word	0x00006e80


	//   ....[55]....
        /*0290*/ 	.word	0x00006ec0


	//   ....[56]....
        /*0294*/ 	.word	0x00006f00


	//   ....[57]....
        /*0298*/ 	.word	0x00006f40


	//   ....[58]....
        /*029c*/ 	.word	0x00006f70


	//   ....[59]....
        /*02a0*/ 	.word	0x00006fa0


	//   ....[60]....
        /*02a4*/ 	.word	0x00006fe0


	//   ....[61]....
        /*02a8*/ 	.word	0x00007010


	//   ....[62]....
        /*02ac*/ 	.word	0x00007070


	//   ....[63]....
        /*02b0*/ 	.word	0x00008850


	//   ....[64]....
        /*02b4*/ 	.word	0x00008890


	//   ....[65]....
        /*02b8*/ 	.word	0x000088d0


	//   ....[66]....
        /*02bc*/ 	.word	0x00008910


	//   ....[67]....
        /*02c0*/ 	.word	0x00008a20


	//   ....[68]....
        /*02c4*/ 	.word	0x00008a60


	//   ....[69]....
        /*02c8*/ 	.word	0x00008aa0


	//   ....[70]....
        /*02cc*/ 	.word	0x00008ae0


	//   ....[71]....
        /*02d0*/ 	.word	0x00008bf0


	//   ....[72]....
        /*02d4*/ 	.word	0x00008c70


	//   ....[73]....
        /*02d8*/ 	.word	0x00008cb0


	//   ....[74]....
        /*02dc*/ 	.word	0x00008cf0


	//   ....[75]....
        /*02e0*/ 	.word	0x00008dc0


	//   ....[76]....
        /*02e4*/ 	.word	0x00008e40


	//   ....[77]....
        /*02e8*/ 	.word	0x00008e80


	//   ....[78]....
        /*02ec*/ 	.word	0x00008ec0


	//   ....[79]....
        /*02f0*/ 	.word	0x00008fa0


	//   ....[80]....
        /*02f4*/ 	.word	0x00008fd0


	//   ....[81]....
        /*02f8*/ 	.word	0x00008ff0


	//   ....[82]....
        /*02fc*/ 	.word	0x00009000


	//   ....[83]....
        /*0300*/ 	.word	0x00009600


	//   ....[84]....
        /*0304*/ 	.word	0x00009c50


	//   ....[85]....
        /*0308*/ 	.word	0x0000a060


	//   ....[86]....
        /*030c*/ 	.word	0x0000a0b0


	//   ....[87]....
        /*0310*/ 	.word	0x0000a100


	//   ....[88]....
        /*0314*/ 	.word	0x0000a130


	//   ....[89]....
        /*0318*/ 	.word	0x0000a150


	//   ....[90]....
        /*031c*/ 	.word	0x0000a270


	//   ....[91]....
        /*0320*/ 	.word	0x0000a2b0


	//   ....[92]....
        /*0324*/ 	.word	0x0000a300


	//   ....[93]....
        /*0328*/ 	.word	0x0000a330


	//   ....[94]....
        /*032c*/ 	.word	0x0000a350


	//----- nvinfo : EIATTR_VRC_CTA_INIT_COUNT
	.align		4
.L_2337:
        /*0330*/ 	.byte	0x02, 0x4a
	.zero		1
	.zero		1


	//----- nvinfo : EIATTR_EXIT_INSTR_OFFSETS
	.align		4
        /*0334*/ 	.byte	0x04, 0x1c
        /*0336*/ 	.short	(.L_2339 - .L_2338)


	//   ....[0]....
.L_2338:
        /*0338*/ 	.word	0x0000a410


	//   ....[1]....
        /*033c*/ 	.word	0x0000a990


	//----- nvinfo : EIATTR_MAX_THREADS
	.align		4
.L_2339:
        /*0340*/ 	.byte	0x04, 0x05
        /*0342*/ 	.short	(.L_2341 - .L_2340)
.L_2340:
        /*0344*/ 	.word	0x00000020
        /*0348*/ 	.word	0x00000001
        /*034c*/ 	.word	0x00000001


	//----- nvinfo : EIATTR_CRS_STACK_SIZE
	.align		4
.L_2341:
        /*0350*/ 	.byte	0x04, 0x1e
        /*0352*/ 	.short	(.L_2343 - .L_2342)
.L_2342:
        /*0354*/ 	.word	0x00000000


	//----- nvinfo : EIATTR_CBANK_PARAM_SIZE
	.align		4
.L_2343:
        /*0358*/ 	.byte	0x03, 0x19
        /*035a*/ 	.short	0x01f0


	//----- nvinfo : EIATTR_PARAM_CBANK
	.align		4
        /*035c*/ 	.byte	0x04, 0x0a
        /*035e*/ 	.short	(.L_2345 - .L_2344)
	.align		4
.L_2344:
        /*0360*/ 	.word	index@(.nv.constant0._Z25selective_scan_bwd_kernelI32Selective_Scan_bwd_kernel_traitsILi32ELi16ELb0ELb0ELb0ELb0ELb1EfN3c107complexIfEEEEv12SSMParamsBwd)
        /*0364*/ 	.short	0x0380
        /*0366*/ 	.short	0x01f0


	//----- nvinfo : EIATTR_SW_WAR
	.align		4
.L_2345:
        /*0368*/ 	.byte	0x04, 0x36
        /*036a*/ 	.short	(.L_2347 - .L_2346)
.L_2346:
        /*036c*/ 	.word	0x00000008
.L_2347:


//--------------------- .nv.info._Z25selective_scan_bwd_kernelI32Selective_Scan_bwd_kernel_traitsILi32ELi16ELb0ELb0ELb0ELb1ELb0EfN3c107complexIfEEEEv12SSMParamsBwd --------------------------
	.section	.nv.info._Z25selective_scan_bwd_kernelI32Selective_Scan_bwd_kernel_traitsILi32ELi16ELb0ELb0ELb0ELb1ELb0EfN3c107complexIfEEEEv12SSMParamsBwd,"",@"SHT_CUDA_INFO"
	.sectionflags	@""
	.align	4


	//----- nvinfo : EIATTR_CUDA_API_VERSION
	.align		4
        /*0000*/ 	.byte	0x04, 0x37
        /*0002*/ 	.short	(.L_2349 - .L_2348)
.L_2348:
        /*0004*/ 	.word	0x00000082


	//----- nvinfo : EIATTR_KPARAM_INFO
	.align		4
.L_2349:
        /*0008*/ 	.byte	0x04, 0x17
        /*000a*/ 	.short	(.L_2351 - .L_2350)
.L_2350:
        /*000c*/ 	.word	0x00000000
        /*0010*/ 	.short	0x0000
        /*0012*/ 	.short	0x0000
        /*0014*/ 	.byte	0x00, 0xf0, 0xc1, 0x07


	//----- nvinfo : EIATTR_SPARSE_MMA_MASK
	.align		4
.L_2351:
        /*0018*/ 	.byte	0x03, 0x50
        /*001a*/ 	.short	0x0000


	//----- nvinfo : EIATTR_MAXREG_COUNT
	.align		4
        /*001c*/ 	.byte	0x03, 0x1b
        /*001e*/ 	.short	0x00ff


	//----- nvinfo : EIATTR_NUM_BARRIERS
	.align		4
        /*0020*/ 	.byte	0x02, 0x4c
        /*0022*/ 	.byte	0x01
	.zero		1


	//----- nvinfo : EIATTR_MERCURY_ISA_VERSION
	.align		4
        /*0024*/ 	.byte	0x03, 0x5f
        /*0026*/ 	.short	0x0101


	//----- nvinfo : EIATTR_INT_WARP_WIDE_INSTR_OFFSETS
	.align		4
        /*0028*/ 	.byte	0x04, 0x31
        /*002a*/ 	.short	(.L_2353 - .L_2352)


	//   ....[0]....
.L_2352:
        /*002c*/ 	.word	0x00005130


	//----- nvinfo : EIATTR_COOP_GROUP_MASK_REGIDS
	.align		4
.L_2353:
        /*0030*/ 	.byte	0x04, 0x29
        /*0032*/ 	.short	(.L_2355 - .L_2354)


	//   ....[0]....
.L_2354:
        /*0034*/ 	.word	0xffffffff


	//   ....[1]....
        /*0038*/ 	.word	0xffffffff


	//   ....[2]....
        /*003c*/ 	.word	0xffffffff


	//   ....[3]....
        /*0040*/ 	.word	0xffffffff


	//   ....[4]....
        /*0044*/ 	.word	0xffffffff


	//   ....[5]....
        /*0048*/ 	.word	0xffffffff


	//   ....[6]....
        /*004c*/ 	.word	0xffffffff


	//   ....[7]....
        /*0050*/ 	.word	0xffffffff


	//   ....[8]....
        /*0054*/ 	.word	0xffffffff


	//   ....[9]....
        /*0058*/ 	.word	0xffffffff


	//   ....[10]....
        /*005c*/ 	.word	0xffffffff


	//   ....[11]....
        /*0060*/ 	.word	0xffffffff


	//   ....[12]....
        /*0064*/ 	.word	0xffffffff


	//   ....[13]....
        /*0068*/ 	.word	0xffffffff


	//   ....[14]....
        /*006c*/ 	.word	0xffffffff


	//   ....[15]....
        /*0070*/ 	.word	0xffffffff


	//   ....[16]....
        /*0074*/ 	.word	0xffffffff


	//   ....[17]....
        /*0078*/ 	.word	0xffffffff


	//   ....[18]....
        /*007c*/ 	.word	0xffffffff


	//   ....[19]....
        /*0080*/ 	.word	0xffffffff


	//   ....[20]....
        /*0084*/ 	.word	0xffffffff


	//   ....[21]....
        /*0088*/ 	.word	0xffffffff


	//   ....[22]....
        /*008c*/ 	.word	0xffffffff


	//   ....[23]....
        /*0090*/ 	.word	0xffffffff


	//   ....[24]....
        /*0094*/ 	.word	0xffffffff


	//   ....[25]....
        /*0098*/ 	.word	0xffffffff


	//   ....[26]....
        /*009c*/ 	.word	0xffffffff


	//   ....[27]....
        /*00a0*/ 	.word	0xffffffff


	//   ....[28]....
        /*00a4*/ 	.word	0xffffffff


	//   ....[29]....
        /*00a8*/ 	.word	0xffffffff


	//   ....[30]....
        /*00ac*/ 	.word	0xffffffff


	//   ....[31]....
        /*00b0*/ 	.word	0xffffffff


	//   ....[32]....
        /*00b4*/ 	.word	0xffffffff


	//   ....[33]....
        /*00b8*/ 	.word	0xffffffff


	//   ....[34]....
        /*00bc*/ 	.word	0xffffffff


	//   ....[35]....
        /*00c0*/ 	.word	0xffffffff


	//   ....[36]....
        /*00c4*/ 	.word	0xffffffff


	//   ....[37]....
        /*00c8*/ 	.word	0xffffffff


	//   ....[38]....
        /*00cc*/ 	.word	0xffffffff


	//   ....[39]....
        /*00d0*/ 	.word	0xffffffff


	//   ....[40]....
        /*00d4*/ 	.word	0xffffffff


	//   ....[41]....
        /*00d8*/ 	.word	0xffffffff


	//   ....[42]....
        /*00dc*/ 	.word	0xffffffff


	//   ....[43]....
        /*00e0*/ 	.word	0xffffffff


	//   ....[44]....
        /*00e4*/ 	.word	0xffffffff


	//   ....[45]....
        /*00e8*/ 	.word	0xffffffff


	//   ....[46]....
        /*00ec*/ 	.word	0xffffffff


	//   ....[47]....
        /*00f0*/ 	.word	0xffffffff


	//   ....[48]....
        /*00f4*/ 	.word	0xffffffff


	//   ....[49]....
        /*00f8*/ 	.word	0xffffffff


	//   ....[50]....
        /*00fc*/ 	.word	0xffffffff


	//   ....[51]....
        /*0100*/ 	.word	0xffffffff


	//   ....[52]....
        /*0104*/ 	.word	0xffffffff


	//   ....[53]....
        /*0108*/ 	.word	0xffffffff


	//   ....[54]....
        /*010c*/ 	.word	0xffffffff


	//   ....[55]....
        /*0110*/ 	.word	0xffffffff


	//   ....[56]....
        /*0114*/ 	.word	0xffffffff


	//   ....[57]....
        /*0118*/ 	.word	0xffffffff


	//   ....[58]....
        /*011c*/ 	.word	0xffffffff


	//   ....[59]....
        /*0120*/ 	.word	0xffffffff


	//   ....[60]....
        /*0124*/ 	.word	0xffffffff


	//   ....[61]....
        /*0128*/ 	.word	0xffffffff


	//   ....[62]....
        /*012c*/ 	.word	0xffffffff


	//   ....[63]....
        /*0130*/ 	.word	0xffffffff


	//   ....[64]....
        /*0134*/ 	.word	0xffffffff


	//   ....[65]....
        /*0138*/ 	.word	0xffffffff


	//   ....[66]....
        /*013c*/ 	.word	0xffffffff


	//   ....[67]....
        /*0140*/ 	.word	0xffffffff


	//   ....[68]....
        /*0144*/ 	.word	0xffffffff


	//   ....[69]....
        /*0148*/ 	.word	0xffffffff


	//   ....[70]....
        /*014c*/ 	.word	0xffffffff


	//   ....[71]....
        /*0150*/ 	.word	0xffffffff


	//   ....[72]....
        /*0154*/ 	.word	0xffffffff


	//   ....[73]....
        /*0158*/ 	.word	0xffffffff


	//   ....[74]....
        /*015c*/ 	.word	0xffffffff


	//   ....[75]....
        /*0160*/ 	.word	0xffffffff


	//   ....[76]....
        /*0164*/ 	.word	0xffffffff


	//   ....[77]....
        /*0168*/ 	.word	0xffffffff


	//   ....[78]....
        /*016c*/ 	.word	0xffffffff


	//   ....[79]....
        /*0170*/ 	.word	0xffffffff


	//   ....[80]....
        /*0174*/ 	.word	0xffffffff


	//   ....[81]....
        /*0178*/ 	.word	0xffffffff


	//   ....[82]....
        /*017c*/ 	.word	0xffffffff


	//   ....[83]....
        /*0180*/ 	.word	0xffffffff


	//   ....[84]....
        /*0184*/ 	.word	0xffffffff


	//   ....[85]....
        /*0188*/ 	.word	0xffffffff


	//   ....[86]....
        /*018c*/ 	.word	0xffffffff


	//   ....[87]....
        /*0190*/ 	.word	0xffffffff


	//   ....[88]....
        /*0194*/ 	.word	0xffffffff


	//   ....[89]....
        /*0198*/ 	.word	0xffffffff


	//   ....[90]....
        /*019c*/ 	.word	0xffffffff


	//   ....[91]....
        /*01a0*/ 	.word	0xffffffff


	//----- nvinfo : EIATTR_COOP_GROUP_INSTR_OFFSETS
	.align		4
.L_2355:
        /*01a4*/ 	.byte	0x04, 0x28
        /*01a6*/ 	.short	(.L_2357 - .L_2356)


	//   ....[0]....
.L_2356:
        /*01a8*/ 	.word	0x000010c0


	//   ....[1]....
        /*01ac*/ 	.word	0x00001640


	//   ....[2]....
        /*01b0*/ 	.word	0x00001ba0


	//   ....[3]....
        /*01b4*/ 	.word	0x00005bb0


	//   ....[4]....
        /*01b8*/ 	.word	0x00005c00


	//   ....[5]....
        /*01bc*/ 	.word	0x00005cb0


	//   ....[6]....
        /*01c0*/ 	.word	0x00005ce0


	//   ....[7]....
        /*01c4*/ 	.word	0x00005e00


	//   ....[8]....
        /*01c8*/ 	.word	0x00005e40


	//   ....[9]....
        /*01cc*/ 	.word	0x00005ed0


	//   ....[10]....
        /*01d0*/ 	.word	0x00005f00


	//   ....[11]....
        /*01d4*/ 	.word	0x00006050


	//   ....[12]....
        /*01d8*/ 	.word	0x00006090


	//   ....[13]....
        /*01dc*/ 	.word	0x000060e0


	//   ....[14]....
        /*01e0*/ 	.word	0x00006130


	//   ....[15]....
        /*01e4*/ 	.word	0x000062b0


	//   ....[16]....
        /*01e8*/ 	.word	0x000062e0


	//   ....[17]....
        /*01ec*/ 	.word	0x00006310


	//   ....[18]....
        /*01f0*/ 	.word	0x00006340


	//   ....[19]....
        /*01f4*/ 	.word	0x00006500


	//   ....[20]....
        /*01f8*/ 	.word	0x00006520


	//   ....[21]....
        /*01fc*/ 	.word	0x00006540


	//   ....[22]....
        /*0200*/ 	.word	0x00006570


	//   ....[23]....
        /*0204*/ 	.word	0x00006730


	//   ....[24]....
        /*0208*/ 	.word	0x00006760


	//   ....[25]....
        /*020c*/ 	.word	0x000067a0


	//   ....[26]....
        /*0210*/ 	.word	0x000067d0


	//   ....[27]....
        /*0214*/ 	.word	0x00006810


	//   ....[28]....
        /*0218*/ 	.word	0x00006850


	//   ....[29]....
        /*021c*/ 	.word	0x00006a90


	//   ....[30]....
        /*0220*/ 	.word	0x00006ab0


	//   ....[31]....
        /*0224*/ 	.word	0x00006ac0


	//   ....[32]....
        /*0228*/ 	.word	0x00006ad0


	//   ....[33]....
        /*022c*/ 	.word	0x00006bd0


	//   ....[34]....
        /*0230*/ 	.word	0x00006c10


	//   ....[35]....
        /*0234*/ 	.word	0x00006c20


	//   ....[36]....
        /*0238*/ 	.word	0x00006c30


	//   ....[37]....
        /*023c*/ 	.word	0x00006d30


	//   ....[38]....
        /*0240*/ 	.word	0x00006d70


	//   ....[39]....
        /*0244*/ 	.word	0x00006da0


	//   ....[40]....
        /*0248*/ 	.word	0x00006db0


	//   ....[41]....
        /*024c*/ 	.word	0x00006eb0


	//   ....[42]....
        /*0250*/ 	.word	0x00006ef0


	//   ....[43]....
        /*0254*/ 	.word	0x00006f30


	//   ....[44]....
        /*0258*/ 	.word	0x00006f40


	//   ....[45]....
        /*025c*/ 	.word	0x00007020


	//   ....[46]....
        /*0260*/ 	.word	0x00007050


	//   ....[47]....
        /*0264*/ 	.word	0x00007060


	//   ....[48]....
        /*0268*/ 	.word	0x00007070


	//   ....[49]....
        /*026c*/ 	.word	0x00007160


	//   ....[50]....
        /*0270*/ 	.word	0x000071a0


	//   ....[51]....
        /*0274*/ 	.word	0x000071e0


	//   ....[52]....
        /*0278*/ 	.word	0x00007220


	//   ....[53]....
        /*027c*/ 	.word	0x00007260


	//   ....[54]....
        /*0280*/ 	.word	0x00007290


	//   ....[55]....
        /*0284*/ 	.word	0x000072c0


	//   ....[56]....
        /*0288*/ 	.word	0x00007300


	//   ....[57]....
        /*028c*/ 	.word	0x00007330


	//   ....[58]....
        /*0290*/ 	.word	0x00007390


	//   ....[59]....
        /*0294*/ 	.word	0x00008b80


	//   ....[60]....
        /*0298*/ 	.word	0x00008bc0


	//   ....[61]....
        /*029c*/ 	.word	0x00008c00


	//   ....[62]....
        /*02a0*/ 	.word	0x00008c40


	//   ....[63]....
        /*02a4*/ 	.word	0x00008d50


	//   ....[64]....
        /*02a8*/ 	.word	0x00008d90


	//   ....[65]....
        /*02ac*/ 	.word	0x00008dd0


	//   ....[66]....
        /*02b0*/ 	.word	0x00008e10


	//   ....[67]....
        /*02b4*/ 	.word	0x00008f20


	//   ....[68]....
        /*02b8*/ 	.word	0x00008f60


	//   ....[69]....
        /*02bc*/ 	.word	0x00008fa0


	//   ....[70]....
        /*02c0*/ 	.word	0x00008fe0


	//   ....[71]....
        /*02c4*/ 	.word	0x000090f0


	//   ....[72]....
        /*02c8*/ 	.word	0x00009130


	//   ....[73]....
        /*02cc*/ 	.word	0x00009170


	//   ....[74]....
        /*02d0*/ 	.word	0x000091b0


	//   ....[75]....
        /*02d4*/ 	.word	0x000092c0


	//   ....[76]....
        /*02d8*/ 	.word	0x000092f0


	//   ....[77]....
        /*02dc*/ 	.word	0x00009310


	//   ....[78]....
        /*02e0*/ 	.word	0x00009320


	//   ....[79]....
        /*02e4*/ 	.word	0x00009b50


	//   ....[80]....
        /*02e8*/ 	.word	0x0000a1c0


	//   ....[81]....
        /*02ec*/ 	.word	0x0000a9a0


	//   ....[82]....
        /*02f0*/ 	.word	0x0000af80


	//   ....[83]....
        /*02f4*/ 	.word	0x0000afd0


	//   ....[84]....
        /*02f8*/ 	.word	0x0000b020


	//   ....[85]....
        /*02fc*/ 	.word	0x0000b050


	//   ....[86]....
        /*0300*/ 	.word	0x0000b070


	//   ....[87]....
        /*0304*/ 	.word	0x0000b190


	//   ....[88]....
        /*0308*/ 	.word	0x0000b1d0


	//   ....[89]....
        /*030c*/ 	.word	0x0000b220


	//   ....[90]....
        /*0310*/ 	.word	0x0000b250


	//   ....[91]....
        /*0314*/ 	.word	0x0000b270


	//----- nvinfo : EIATTR_VRC_CTA_INIT_COUNT
	.align		4
.L_2357:
        /*0318*/ 	.byte	0x02, 0x4a
	.zero		1
	.zero		1


	//----- nvinfo : EIATTR_EXIT_INSTR_OFFSETS
	.align		4
        /*031c*/ 	.byte	0x04, 0x1c
        /*031e*/ 	.short	(.L_2359 - .L_2358)


	//   ....[0]....
.L_2358:
        /*0320*/ 	.word	0x0000b330


	//   ....[1]....
        /*0324*/ 	.word	0x0000b8b0


	//----- nvinfo : EIATTR_MAX_THREADS
	.align		4
.L_2359:
        /*0328*/ 	.byte	0x04, 0x05
        /*032a*/ 	.short	(.L_2361 - .L_2360)
.L_2360:
        /*032c*/ 	.word	0x00000020
        /*0330*/ 	.word	0x00000001
        /*0334*/ 	.word	0x00000001


	//----- nvinfo : EIATTR_CRS_STACK_SIZE
	.align		4
.L_2361:
        /*0338*/ 	.byte	0x04, 0x1e
        /*033a*/ 	.short	(.L_2363 - .L_2362)
.L_2362:
        /*033c*/ 	.word	0x00000000


	//----- nvinfo : EIATTR_CBANK_PARAM_SIZE
	.align		4
.L_2363:
        /*0340*/ 	.byte	0x03, 0x19
        /*0342*/ 	.short	0x01f0


	//----- nvinfo : EIATTR_PARAM_CBANK
	.align		4
        /*0344*/ 	.byte	0x04, 0x0a
        /*0346*/ 	.short	(.L_2365 - .L_2364)
	.align		4
.L_2364:
        /*0348*/ 	.word	index@(.nv.constant0._Z25selective_scan_bwd_kernelI32Selective_Scan_bwd_kernel_traitsILi32ELi16ELb0ELb0ELb0ELb1ELb0EfN3c107complexIfEEEEv12SSMParamsBwd)
        /*034c*/ 	.short	0x0380
        /*034e*/ 	.short	0x01f0


	//----- nvinfo : EIATTR_SW_WAR
	.align		4
.L_2365:
        /*0350*/ 	.byte	0x04, 0x36
        /*0352*/ 	.short	(.L_2367 - .L_2366)
.L_2366:
        /*0354*/ 	.word	0x00000008
.L_2367:


//--------------------- .nv.info._Z25selective_scan_bwd_kernelI32Selective_Scan_bwd_kernel_traitsILi32ELi16ELb0ELb0ELb0ELb1ELb1EfN3c107complexIfEEEEv12SSMParamsBwd --------------------------
	.section	.nv.info._Z25selective_scan_bwd_kernelI32Selective_Scan_bwd_kernel_traitsILi32ELi16ELb0ELb0ELb0ELb1ELb1EfN3c107complexIfEEEEv12SSMParamsBwd,"",@"SHT_CUDA_INFO"
	.sectionflags	@""
	.align	4


	//----- nvinfo : EIATTR_CUDA_API_VERSION
	.align		4
        /*0000*/ 	.byte	0x04, 0x37
        /*0002*/ 	.short	(.L_2369 - .L_2368)
.L_2368:
        /*0004*/ 	.word	0x00000082


	//----- nvinfo : EIATTR_KPARAM_INFO
	.align		4
.L_2369:
        /*0008*/ 	.byte	0x04, 0x17
        /*000a*/ 	.short	(.L_2371 - .L_2370)
.L_2370:
        /*000c*/ 	.word	0x00000000
        /*0010*/ 	.short	0x0000
        /*0012*/ 	.short	0x0000
        /*0014*/ 	.byte	0x00, 0xf0, 0xc1, 0x07


	//----- nvinfo : EIATTR_SPARSE_MMA_MASK
	.align		4
.L_2371:
        /*0018*/ 	.byte	0x03, 0x50
        /*001a*/ 	.short	0x0000


	//----- nvinfo : EIATTR_MAXREG_COUNT
	.align		4
        /*001c*/ 	.byte	0x03, 0x1b
        /*001e*/ 	.short	0x00ff


	//----- nvinfo : EIATTR_NUM_BARRIERS
	.align		4
        /*0020*/ 	.byte	0x02, 0x4c
        /*0022*/ 	.byte	0x01
	.zero		1


	//----- nvinfo : EIATTR_MERCURY_ISA_VERSION
	.align		4
        /*0024*/ 	.byte	0x03, 0x5f
        /*0026*/ 	.short	0x0101


	//----- nvinfo : EIATTR_INT_WARP_WIDE_INSTR_OFFSETS
	.align		4
        /*0028*/ 	.byte	0x04, 0x31
        /*002a*/ 	.short	(.L_2373 - .L_2372)


	//   ....[0]....
.L_2372:
        /*002c*/ 	.word	0x00007410


	//----- nvinfo : EIATTR_COOP_GROUP_MASK_REGIDS
	.align		4
.L_2373:
        /*0030*/ 	.byte	0x04, 0x29
        /*0032*/ 	.short	(.L_2375 - .L_2374)


	//   ....[0]....
.L_2374:
        /*0034*/ 	.word	0xffffffff


	//   ....[1]....
        /*0038*/ 	.word	0xffffffff


	//   ....[2]....
        /*003c*/ 	.word	0xffffffff


	//   ....[3]....
        /*0040*/ 	.word	0xffffffff


	//   ....[4]....
        /*0044*/ 	.word	0xffffffff


	//   ....[5]....
        /*0048*/ 	.word	0xffffffff


	//   ....[6]....
        /*004c*/ 	.word	0xffffffff


	//   ....[7]....
        /*0050*/ 	.word	0xffffffff


	//   ....[8]....
        /*0054*/ 	.word	0xffffffff


	//   ....[9]....
        /*0058*/ 	.word	0xffffffff


	//   ....[10]....
        /*005c*/ 	.word	0xffffffff


	//   ....[11]....
        /*0060*/ 	.word	0xffffffff


	//   ....[12]....
        /*0064*/ 	.word	0xffffffff


	//   ....[13]....
        /*0068*/ 	.word	0xffffffff


	//   ....[14]....
        /*006c*/ 	.word	0xffffffff


	//   ....[15]....
        /*0070*/ 	.word	0xffffffff


	//   ....[16]....
        /*0074*/ 	.word	0xffffffff


	//   ....[17]....
        /*0078*/ 	.word	0xffffffff


	//   ....[18]....
        /*007c*/ 	.word	0xffffffff


	//   ....[19]....
        /*0080*/ 	.word	0xffffffff


	//   ....[20]....
        /*0084*/ 	.word	0xffffffff


	//   ....[21]....
        /*0088*/ 	.word	0xffffffff


	//   ....[22]....
        /*008c*/ 	.word	0xffffffff


	//   ....[23]....
        /*0090*/ 	.word	0xffffffff


	//   ....[24]....
        /*0094*/ 	.word	0xffffffff


	//   ....[25]....
        /*0098*/ 	.word	0xffffffff


	//   ....[26]....
        /*009c*/ 	.word	0xffffffff


	//   ....[27]....
        /*00a0*/ 	.word	0xffffffff


	//   ....[28]....
        /*00a4*/ 	.word	0xffffffff


	//   ....[29]....
        /*00a8*/ 	.word	0xffffffff


	//   ....[30]....
        /*00ac*/ 	.word	0xffffffff


	//   ....[31]....
        /*00b0*/ 	.word	0xffffffff


	//   ....[32]....
        /*00b4*/ 	.word	0xffffffff


	//   ....[33]....
        /*00b8*/ 	.word	0xffffffff


	//   ....[34]....
        /*00bc*/ 	.word	0xffffffff


	//   ....[35]....
        /*00c0*/ 	.word	0xffffffff


	//   ....[36]....
        /*00c4*/ 	.word	0xffffffff


	//   ....[37]....
        /*00c8*/ 	.word	0xffffffff


	//   ....[38]....
        /*00cc*/ 	.word	0xffffffff


	//   ....[39]....
        /*00d0*/ 	.word	0xffffffff


	//   ....[40]....
        /*00d4*/ 	.word	0xffffffff


	//   ....[41]....
        /*00d8*/ 	.word	0xffffffff


	//   ....[42]....
        /*00dc*/ 	.word	0xffffffff


	//   ....[43]....
        /*00e0*/ 	.word	0xffffffff


	//   ....[44]....
        /*00e4*/ 	.word	0xffffffff


	//   ....[45]....
        /*00e8*/ 	.word	0xffffffff


	//   ....[46]....
        /*00ec*/ 	.word	0xffffffff


	//   ....[47]....
        /*00f0*/ 	.word	0xffffffff


	//   ....[48]....
        /*00f4*/ 	.word	0xffffffff


	//   ....[49]....
        /*00f8*/ 	.word	0xffffffff


	//   ....[50]....
        /*00fc*/ 	.word	0xffffffff


	//   ....[51]....
        /*0100*/ 	.word	0xffffffff


	//   ....[52]....
        /*0104*/ 	.word	0xffffffff


	//   ....[53]....
        /*0108*/ 	.word	0xffffffff


	//   ....[54]....
        /*010c*/ 	.word	0xffffffff


	//   ....[55]....
        /*0110*/ 	.word	0xffffffff


	//   ....[56]....
        /*0114*/ 	.word	0xffffffff


	//   ....[57]....
        /*0118*/ 	.word	0xffffffff


	//   ....[58]....
        /*011c*/ 	.word	0xffffffff


	//   ....[59]....
        /*0120*/ 	.word	0xffffffff


	//   ....[60]....
        /*0124*/ 	.word	0xffffffff


	//   ....[61]....
        /*0128*/ 	.word	0xffffffff


	//   ....[62]....
        /*012c*/ 	.word	0xffffffff


	//   ....[63]....
        /*0130*/ 	.word	0xffffffff


	//   ....[64]....
        /*0134*/ 	.word	0xffffffff


	//   ....[65]....
        /*0138*/ 	.word	0xffffffff


	//   ....[66]....
        /*013c*/ 	.word	0xffffffff


	//   ....[67]....
        /*0140*/ 	.word	0xffffffff


	//   ....[68]....
        /*0144*/ 	.word	0xffffffff


	//   ....[69]....
        /*0148*/ 	.word	0xffffffff


	//   ....[70]....
        /*014c*/ 	.word	0xffffffff


	//   ....[71]....
        /*0150*/ 	.word	0xffffffff


	//   ....[72]....
        /*0154*/ 	.word	0xffffffff


	//   ....[73]....
        /*0158*/ 	.word	0xffffffff


	//   ....[74]....
        /*015c*/ 	.word	0xffffffff


	//   ....[75]....
        /*0160*/ 	.word	0xffffffff


	//   ....[76]....
        /*0164*/ 	.word	0xffffffff


	//   ....[77]....
        /*0168*/ 	.word	0xffffffff


	//   ....[78]....
        /*016c*/ 	.word	0xffffffff


	//   ....[79]....
        /*0170*/ 	.word	0xffffffff


	//   ....[80]....
        /*0174*/ 	.word	0xffffffff


	//   ....[81]....
        /*0178*/ 	.word	0xffffffff


	//   ....[82]....
        /*017c*/ 	.word	0xffffffff


	//   ....[83]....
        /*0180*/ 	.word	0xffffffff


	//   ....[84]....
        /*0184*/ 	.word	0xffffffff


	//   ....[85]....
        /*0188*/ 	.word	0xffffffff


	//   ....[86]....
        /*018c*/ 	.word	0xffffffff


	//   ....[87]....
        /*0190*/ 	.word	0xffffffff


	//   ....[88]....
        /*0194*/ 	.word	0xffffffff


	//   ....[89]....
        /*0198*/ 	.word	0xffffffff


	//   ....[90]....
        /*019c*/ 	.word	0xffffffff


	//   ....[91]....
        /*01a0*/ 	.word	0xffffffff


	//   ....[92]....
        /*01a4*/ 	.word	0xffffffff


	//   ....[93]....
        /*01a8*/ 	.word	0xffffffff


	//   ....[94]....
        /*01ac*/ 	.word	0xffffffff


	//   ....[95]....
        /*01b0*/ 	.word	0xffffffff


	//----- nvinfo : EIATTR_COOP_GROUP_INSTR_OFFSETS
	.align		4
.L_2375:
        /*01b4*/ 	.byte	0x04, 0x28
        /*01b6*/ 	.short	(.L_2377 - .L_2376)


	//   ....[0]....
.L_2376:
        /*01b8*/ 	.word	0x000010b0


	//   ....[1]....
        /*01bc*/ 	.word	0x00001630


	//   ....[2]....
        /*01c0*/ 	.word	0x00001be0


	//   ....[3]....
        /*01c4*/ 	.word	0x00004650


	//   ....[4]....
        /*01c8*/ 	.word	0x00004d10


	//   ....[5]....
        /*01cc*/ 	.word	0x000055e0


	//   ....[6]....
        /*01d0*/ 	.word	0x00005ea0


	//   ....[7]....
        /*01d4*/ 	.word	0x00007ea0


	//   ....[8]....
        /*01d8*/ 	.word	0x00007ef0


	//   ....[9]....
        /*01dc*/ 	.word	0x00007fa0


	//   ....[10]....
        /*01e0*/ 	.word	0x00007fd0


	//   ....[11]....
        /*01e4*/ 	.word	0x000080f0


	//   ....[12]....
        /*01e8*/ 	.word	0x00008130


	//   ....[13]....
        /*01ec*/ 	.word	0x000081c0


	//   ....[14]....
        /*01f0*/ 	.word	0x00008200


	//   ....[15]....
        /*01f4*/ 	.word	0x00008350


	//   ....[16]....
        /*01f8*/ 	.word	0x00008380


	//   ....[17]....
        /*01fc*/ 	.word	0x000083b0


	//   ....[18]....
        /*0200*/ 	.word	0x00008400


	//   ....[19]....
        /*0204*/ 	.word	0x000085a0


	//   ....[20]....
        /*0208*/ 	.word	0x000085d0


	//   ....[21]....
        /*020c*/ 	.word	0x00008600


	//   ....[22]....
        /*0210*/ 	.word	0x00008630


	//   ....[23]....
        /*0214*/ 	.word	0x000087f0


	//   ....[24]....
        /*0218*/ 	.word	0x00008810


	//   ....[25]....
        /*021c*/ 	.word	0x00008830


	//   ....[26]....
        /*0220*/ 	.word	0x00008860


	//   ....[27]....
        /*0224*/ 	.word	0x00008a20


	//   ....[28]....
        /*0228*/ 	.word	0x00008a50


	//   ....[29]....
        /*022c*/ 	.word	0x00008a90


	//   ....[30]....
        /*0230*/ 	.word	0x00008ac0


	//   ....[31]....
        /*0234*/ 	.word	0x00008af0


	//   ....[32]....
        /*0238*/ 	.word	0x00008b30


	//   ....[33]....
        /*023c*/ 	.word	0x00008d80


	//   ....[34]....
        /*0240*/ 	.word	0x00008da0


	//   ....[35]....
        /*0244*/ 	.word	0x00008db0


	//   ....[36]....
        /*0248*/ 	.word	0x00008dc0


	//   ....[37]....
        /*024c*/ 	.word	0x00008ec0


	//   ....[38]....
        /*0250*/ 	.word	0x00008f00


	//   ....[39]....
        /*0254*/ 	.word	0x00008f10


	//   ....[40]....
        /*0258*/ 	.word	0x00008f20


	//   ....[41]....
        /*025c*/ 	.word	0x00009020


	//   ....[42]....
        /*0260*/ 	.word	0x00009060


	//   ....[43]....
        /*0264*/ 	.word	0x00009090


	//   ....[44]....
        /*0268*/ 	.word	0x000090a0


	//   ....[45]....
        /*026c*/ 	.word	0x000091a0


	//   ....[46]....
        /*0270*/ 	.word	0x000091e0


	//   ....[47]....
        /*0274*/ 	.word	0x00009220


	//   ....[48]....
        /*0278*/ 	.word	0x00009230


	//   ....[49]....
        /*027c*/ 	.word	0x00009310


	//   ....[50]....
        /*0280*/ 	.word	0x00009340


	//   ....[51]....
        /*0284*/ 	.word	0x00009350


	//   ....[52]....
        /*0288*/ 	.word	0x00009360


	//   ....[53]....
        /*028c*/ 	.word	0x00009450


	//   ....[54]....
        /*0290*/ 	.word	0x00009490


	//   ....[55]....
        /*0294*/ 	.word	0x000094d0


	//   ....[56]....
        /*0298*/ 	.word	0x00009510


	//   ....[57]....
        /*029c*/ 	.word	0x00009550


	//   ....[58]....
        /*02a0*/ 	.word	0x00009590


	//   ....[59]....
        /*02a4*/ 	.word	0x000095d0


	//   ....[60]....
        /*02a8*/ 	.word	0x00009620


	//   ....[61]....
        /*02ac*/ 	.word	0x00009660


	//   ....[62]....
        /*02b0*/ 	.word	0x000096e0


	//   ....[63]....
        /*02b4*/ 	.word	0x0000ae60


	//   ....[64]....
        /*02b8*/ 	.word	0x0000aea0


	//   ....[65]....
        /*02bc*/ 	.word	0x0000aee0


	//   ....[66]....
        /*02c0*/ 	.word	0x0000af20


	//   ....[67]....
        /*02c4*/ 	.word	0x0000b030


	//   ....[68]....
        /*02c8*/ 	.word	0x0000b070


	//   ....[69]....
        /*02cc*/ 	.word	0x0000b0b0


	//   ....[70]....
        /*02d0*/ 	.word	0x0000b0f0


	//   ....[71]....
        /*02d4*/ 	.word	0x0000b200


	//   ....[72]....
        /*02d8*/ 	.word	0x0000b280


	//   ....[73]....
        /*02dc*/ 	.word	0x0000b2c0


	//   ....[74]....
        /*02e0*/ 	.word	0x0000b300


	//   ....[75]....
        /*02e4*/ 	.word	0x0000b3d0


	//   ....[76]....
        /*02e8*/ 	.word	0x0000b450


	//   ....[77]....
        /*02ec*/ 	.word	0x0000b490


	//   ....[78]....
        /*02f0*/ 	.word	0x0000b4d0


	//   ....[79]....
        /*02f4*/ 	.word	0x0000b5b0


	//   ....[80]....
        /*02f8*/ 	.word	0x0000b5e0


	//   ....[81]....
        /*02fc*/ 	.word	0x0000b600


	//   ....[82]....
        /*0300*/ 	.word	0x0000b610


	//   ....[83]....
        /*0304*/ 	.word	0x0000be10


	//   ....[84]....
        /*0308*/ 	.word	0x0000c460


	//   ....[85]....
        /*030c*/ 	.word	0x0000cc50


	//   ....[86]....
        /*0310*/ 	.word	0x0000d230


	//   ....[87]....
        /*0314*/ 	.word	0x0000d280


	//   ....[88]....
        /*0318*/ 	.word	0x0000d2d0


	//   ....[89]....
        /*031c*/ 	.word	0x0000d300


	//   ....[90]....
        /*0320*/ 	.word	0x0000d320


	//   ....[91]....
        /*0324*/ 	.word	0x0000d440


	//   ....[92]....
        /*0328*/ 	.word	0x0000d480


	//   ....[93]....
        /*032c*/ 	.word	0x0000d4d0


	//   ....[94]....
        /*0330*/ 	.word	0x0000d500


	//   ....[95]....
        /*0334*/ 	.word	0x0000d520


	//----- nvinfo : EIATTR_VRC_CTA_INIT_COUNT
	.align		4
.L_2377:
        /*0338*/ 	.byte	0x02, 0x4a
	.zero		1
	.zero		1


	//----- nvinfo : EIATTR_EXIT_INSTR_OFFSETS
	.align		4
        /*033c*/ 	.byte	0x04, 0x1c
        /*033e*/ 	.short	(.L_2379 - .L_2378)


	//   ....[0]....
.L_2378:
        /*0340*/ 	.word	0x0000d5e0


	//   ....[1]....
        /*0344*/ 	.word	0x0000db60


	//----- nvinfo : EIATTR_MAX_THREADS
	.align		4
.L_2379:
        /*0348*/ 	.byte	0x04, 0x05
        /*034a*/ 	.short	(.L_2381 - .L_2380)
.L_2380:
        /*034c*/ 	.word	0x00000020
        /*0350*/ 	.word	0x00000001
        /*0354*/ 	.word	0x00000001


	//----- nvinfo : EIATTR_CRS_STACK_SIZE
	.align		4
.L_2381:
        /*0358*/ 	.byte	0x04, 0x1e
        /*035a*/ 	.short	(.L_2383 - .L_2382)
.L_2382:
        /*035c*/ 	.word	0x00000000


	//----- nvinfo : EIATTR_CBANK_PARAM_SIZE
	.align		4
.L_2383:
        /*0360*/ 	.byte	0x03, 0x19
        /*0362*/ 	.short	0x01f0


	//----- nvinfo : EIATTR_PARAM_CBANK
	.align		4
        /*0364*/ 	.byte	0x04, 0x0a
        /*0366*/ 	.short	(.L_2385 - .L_2384)
	.align		4
.L_2384:
        /*0368*/ 	.word	index@(.nv.constant0._Z25selective_scan_bwd_kernelI32Selective_Scan_bwd_kernel_traitsILi32ELi16ELb0ELb0ELb0ELb1ELb1EfN3c107complexIfEEEEv12SSMParamsBwd)
        /*036c*/ 	.short	0x0380
        /*036e*/ 	.short	0x01f0


	//----- nvinfo : EIATTR_SW_WAR
	.align		4
.L_2385:
        /*0370*/ 	.byte	0x04, 0x36
        /*0372*/ 	.short	(.L_2387 - .L_2386)
.L_2386:
        /*0374*/ 	.word	0x00000008
.L_2387:


//--------------------- .nv.info._Z25selective_scan_bwd_kernelI32Selective_Scan_bwd_kernel_traitsILi32ELi16ELb0ELb0ELb1ELb0ELb0EfN3c107complexIfEEEEv12SSMParamsBwd --------------------------
	.section	.nv.info._Z25selective_scan_bwd_kernelI32Selective_Scan_bwd_kernel_traitsILi32ELi16ELb0ELb0ELb1ELb0ELb0EfN3c107complexIfEEEEv12SSMParamsBwd,"",@"SHT_CUDA_INFO"
	.sectionflags	@""
	.align	4


	//----- nvinfo : EIATTR_CUDA_API_VERSION
	.align		4
        /*0000*/ 	.byte	0x04, 0x37
        /*0002*/ 	.short	(.L_2389 - .L_2388)
.L_2388:
        /*0004*/ 	.word	0x00000082


	//----- nvinfo : EIATTR_KPARAM_INFO
	.align		4
.L_2389:
        /*0008*/ 	.byte	0x04, 0x17
        /*000a*/ 	.short	(.L_2391 - .L_2390)
.L_2390:
        /*000c*/ 	.word	0x00000000
        /*0010*/ 	.short	0x0000
        /*0012*/ 	.short	0x0000
        /*0014*/ 	.byte	0x00, 0xf0, 0xc1, 0x07


	//----- nvinfo : EIATTR_SPARSE_MMA_MASK
	.align		4
.L_2391:
        /*0018*/ 	.byte	0x03, 0x50
        /*001a*/ 	.short	0x0000


	//----- nvinfo : EIATTR_MAXREG_COUNT
	.align		4
        /*001c*/ 	.byte	0x03, 0x1b
        /*001e*/ 	.short	0x00ff


	//----- nvinfo : EIATTR_NUM_BARRIERS
	.align		4
        /*0020*/ 	.byte	0x02, 0x4c
        /*0022*/ 	.byte	0x01
	.zero		1


	//----- nvinfo : EIATTR_MERCURY_ISA_VERSION
	.align		4
        /*0024*/ 	.byte	0x03, 0x5f
        /*0026*/ 	.short	0x0101


	//----- nvinfo : EIATTR_INT_WARP_WIDE_INSTR_OFFSETS
	.align		4
        /*0028*/ 	.byte	0x04, 0x31
        /*002a*/ 	.short	(.L_2393 - .L_2392)


	//   ....[0]....
.L_2392:
        /*002c*/ 	.word	0x00007370


	//   ....[1]....
        /*0030*/ 	.word	0x00007b80


	//----- nvinfo : EIATTR_COOP_GROUP_MASK_REGIDS
	.align		4
.L_2393:
        /*0034*/ 	.byte	0x04, 0x29
        /*0036*/ 	.short	(.L_2395 - .L_2394)


	//   ....[0]....
.L_2394:
        /*0038*/ 	.word	0xffffffff


	//   ....[1]....
        /*003c*/ 	.word	0xffffffff


	//   ....[2]....
        /*0040*/ 	.word	0xffffffff


	//   ....[3]....
        /*0044*/ 	.word	0xffffffff


	//   ....[4]....
        /*0048*/ 	.word	0xffffffff


	//   ....[5]....
        /*004c*/ 	.word	0xffffffff


	//   ....[6]....
        /*0050*/ 	.word	0xffffffff


	//   ....[7]....
        /*0054*/ 	.word	0xffffffff


	//   ....[8]....
        /*0058*/ 	.word	0xffffffff


	//   ....[9]....
        /*005c*/ 	.word	0xffffffff


	//   ....[10]....
        /*0060*/ 	.word	0xffffffff


	//   ....[11]....
        /*0064*/ 	.word	0xffffffff


	//   ....[12]....
        /*0068*/ 	.word	0xffffffff


	//   ....[13]....
        /*006c*/ 	.word	0xffffffff


	//   ....[14]....
        /*0070*/ 	.word	0xffffffff


	//   ....[15]....
        /*0074*/ 	.word	0xffffffff


	//   ....[16]....
        /*0078*/ 	.word	0xffffffff


	//   ....[17]....
        /*007c*/ 	.word	0xffffffff


	//   ....[18]....
        /*0080*/ 	.word	0xffffffff


	//   ....[19]....
        /*0084*/ 	.word	0xffffffff


	//   ....[20]....
        /*0088*/ 	.word	0xffffffff


	//   ....[21]....
        /*008c*/ 	.word	0xffffffff


	//   ....[22]....
        /*0090*/ 	.word	0xffffffff


	//   ....[23]....
        /*0094*/ 	.word	0xffffffff


	//   ....[24]....
        /*0098*/ 	.word	0xffffffff


	//   ....[25]....
        /*009c*/ 	.word	0xffffffff


	//   ....[26]....
        /*00a0*/ 	.word	0xffffffff


	//   ....[27]....
        /*00a4*/ 	.word	0xffffffff


	//   ....[28]....
        /*00a8*/ 	.word	0xffffffff


	//   ....[29]....
        /*00ac*/ 	.word	0xffffffff


	//   ....[30]....
        /*00b0*/ 	.word	0xffffffff


	//   ....[31]....
        /*00b4*/ 	.word	0xffffffff


	//   ....[32]....
        /*00b8*/ 	.word	0xffffffff


	//   ....[33]....
        /*00bc*/ 	.word	0xffffffff


	//   ....[34]....
        /*00c0*/ 	.word	0xffffffff


	//   ....[35]....
        /*00c4*/ 	.word	0xffffffff


	//   ....[36]....
        /*00c8*/ 	.word	0xffffffff


	//   ....[37]....
        /*00cc*/ 	.word	0xffffffff


	//   ....[38]....
        /*00d0*/ 	.word	0xffffffff


	//   ....[39]....
        /*00d4*/ 	.word	0xffffffff


	//   ....[40]....
        /*00d8*/ 	.word	0xffffffff


	//   ....[41]....
        /*00dc*/ 	.word	0xffffffff


	//   ....[42]....
        /*00e0*/ 	.word	0xffffffff


	//   ....[43]....
        /*00e4*/ 	.word	0xffffffff


	//   ....[44]....
        /*00e8*/ 	.word	0xffffffff


	//   ....[45]....
        /*00ec*/ 	.word	0xffffffff


	//   ....[46]....
        /*00f0*/ 	.word	0xffffffff


	//   ....[47]....
        /*00f4*/ 	.word	0xffffffff


	//   ....[48]....
        /*00f8*/ 	.word	0xffffffff


	//   ....[49]....
        /*00fc*/ 	.word	0xffffffff


	//   ....[50]....
        /*0100*/ 	.word	0xffffffff


	//   ....[51]....
        /*0104*/ 	.word	0xffffffff


	//   ....[52]....
        /*0108*/ 	.word	0xffffffff


	//   ....[53]....
        /*010c*/ 	.word	0xffffffff


	//   ....[54]....
        /*0110*/ 	.word	0xffffffff


	//   ....[55]....
        /*0114*/ 	.word	0xffffffff


	//   ....[56]....
        /*0118*/ 	.word	0xffffffff


	//   ....[57]....
        /*011c*/ 	.word	0xffffffff


	//   ....[58]....
        /*0120*/ 	.word	0xffffffff


	//   ....[59]....
        /*0124*/ 	.word	0xffffffff


	//   ....[60]....
        /*0128*/ 	.word	0xffffffff


	//   ....[61]....
        /*012c*/ 	.word	0xffffffff


	//   ....[62]....
        /*0130*/ 	.word	0xffffffff


	//   ....[63]....
        /*0134*/ 	.word	0xffffffff


	//   ....[64]....
        /*0138*/ 	.word	0xffffffff


	//   ....[65]....
        /*013c*/ 	.word	0xffffffff


	//   ....[66]....
        /*0140*/ 	.word	0xffffffff


	//   ....[67]....
        /*0144*/ 	.word	0xffffffff


	//   ....[68]....
        /*0148*/ 	.word	0xffffffff


	//   ....[69]....
        /*014c*/ 	.word	0xffffffff


	//   ....[70]....
        /*0150*/ 	.word	0xffffffff


	//   ....[71]....
        /*0154*/ 	.word	0xffffffff


	//   ....[72]....
        /*0158*/ 	.word	0xffffffff


	//   ....[73]....
        /*015c*/ 	.word	0xffffffff


	//   ....[74]....
        /*0160*/ 	.word	0xffffffff


	//   ....[75]....
        /*0164*/ 	.word	0xffffffff


	//   ....[76]....
        /*0168*/ 	.word	0xffffffff


	//   ....[77]....
        /*016c*/ 	.word	0xffffffff


	//   ....[78]....
        /*0170*/ 	.word	0xffffffff


	//   ....[79]....
        /*0174*/ 	.word	0xffffffff


	//   ....[80]....
        /*0178*/ 	.word	0xffffffff


	//   ....[81]....
        /*017c*/ 	.word	0xffffffff


	//   ....[82]....
        /*0180*/ 	.word	0xffffffff


	//   ....[83]....
        /*0184*/ 	.word	0xffffffff


	//   ....[84]....
        /*0188*/ 	.word	0xffffffff


	//   ....[85]....
        /*018c*/ 	.word	0xffffffff


	//   ....[86]....
        /*0190*/ 	.word	0xffffffff


	//   ....[87]....
        /*0194*/ 	.word	0xffffffff


	//   ....[88]....
        /*0198*/ 	.word	0xffffffff


	//   ....[89]....
        /*019c*/ 	.word	0xffffffff


	//   ....[90]....
        /*01a0*/ 	.word	0xffffffff


	//   ....[91]....
        /*01a4*/ 	.word	0xffffffff


	//----- nvinfo : EIATTR_COOP_GROUP_INSTR_OFFSETS
	.align		4
.L_2395:
        /*01a8*/ 	.byte	0x04, 0x28
        /*01aa*/ 	.short	(.L_2397 - .L_2396)


	//   ....[0]....
.L_2396:
        /*01ac*/ 	.word	0x00001390


	//   ....[1]....
        /*01b0*/ 	.word	0x000018e0


	//   ....[2]....
        /*01b4*/ 	.word	0x00001e10


	//   ....[3]....
        /*01b8*/ 	.word	0x00004490


	//   ....[4]....
        /*01bc*/ 	.word	0x00005a50


	//   ....[5]....
        /*01c0*/ 	.word	0x00005aa0


	//   ....[6]....
        /*01c4*/ 	.word	0x00005b10


	//   ....[7]....
        /*01c8*/ 	.word	0x00005b50


	//   ....[8]....
        /*01cc*/ 	.word	0x00005c70


	//   ....[9]....
        /*01d0*/ 	.word	0x00005cd0


	//   ....[10]....
        /*01d4*/ 	.word	0x00005d10


	//   ....[11]....
        /*01d8*/ 	.word	0x00005d50


	//   ....[12]....
        /*01dc*/ 	.word	0x00005ed0


	//   ....[13]....
        /*01e0*/ 	.word	0x00005f10


	//   ....[14]....
        /*01e4*/ 	.word	0x00005f40


	//   ....[15]....
        /*01e8*/ 	.word	0x00005f70


	//   ....[16]....
        /*01ec*/ 	.word	0x000060f0


	//   ....[17]....
        /*01f0*/ 	.word	0x00006130


	//   ....[18]....
        /*01f4*/ 	.word	0x00006170


	//   ....[19]....
        /*01f8*/ 	.word	0x000061c0


	//   ....[20]....
        /*01fc*/ 	.word	0x00006400


	//   ....[21]....
        /*0200*/ 	.word	0x00006410


	//   ....[22]....
        /*0204*/ 	.word	0x00006430


	//   ....[23]....
        /*0208*/ 	.word	0x00006460


	//   ....[24]....
        /*020c*/ 	.word	0x00006600


	//   ....[25]....
        /*0210*/ 	.word	0x00006620


	//   ....[26]....
        /*0214*/ 	.word	0x00006640


	//   ....[27]....
        /*0218*/ 	.word	0x00006660


	//   ....[28]....
        /*021c*/ 	.word	0x00006690


	//   ....[29]....
        /*0220*/ 	.word	0x000066c0


	//   ....[30]....
        /*0224*/ 	.word	0x00007460


	//   ....[31]....
        /*0228*/ 	.word	0x000074b0


	//   ....[32]....
        /*022c*/ 	.word	0x000074d0


	//   ....[33]....
        /*0230*/ 	.word	0x000074f0


	//   ....[34]....
        /*0234*/ 	.word	0x000075d0


	//   ....[35]....
        /*0238*/ 	.word	0x000075f0


	//   ....[36]....
        /*023c*/ 	.word	0x00007600


	//   ....[37]....
        /*0240*/ 	.word	0x00007610


	//   ....[38]....
        /*0244*/ 	.word	0x000076e0


	//   ....[39]....
        /*0248*/ 	.word	0x00007700


	//   ....[40]....
        /*024c*/ 	.word	0x00007710


	//   ....[41]....
        /*0250*/ 	.word	0x00007720


	//   ....[42]....
        /*0254*/ 	.word	0x000077f0


	//   ....[43]....
        /*0258*/ 	.word	0x00007810


	//   ....[44]....
        /*025c*/ 	.word	0x00007820


	//   ....[45]....
        /*0260*/ 	.word	0x00007830


	//   ....[46]....
        /*0264*/ 	.word	0x00007900


	//   ....[47]....
        /*0268*/ 	.word	0x00007920


	//   ....[48]....
        /*026c*/ 	.word	0x00007930


	//   ....[49]....
        /*0270*/ 	.word	0x00007940


	//   ....[50]....
        /*0274*/ 	.word	0x00007a20


	//   ....[51]....
        /*0278*/ 	.word	0x00007a60


	//   ....[52]....
        /*027c*/ 	.word	0x00007aa0


	//   ....[53]....
        /*0280*/ 	.word	0x00007ae0


	//   ....[54]....
        /*0284*/ 	.word	0x00007b20


	//   ....[55]....
        /*0288*/ 	.word	0x00007b60


	//   ....[56]....
        /*028c*/ 	.word	0x00007ba0


	//   ....[57]....
        /*0290*/ 	.word	0x00007bd0


	//   ....[58]....
        /*0294*/ 	.word	0x00007bf0


	//   ....[59]....
        /*0298*/ 	.word	0x00007c30


	//   ....[60]....
        /*029c*/ 	.word	0x0000acb0


	//   ....[61]....
        /*02a0*/ 	.word	0x0000acf0


	//   ....[62]....
        /*02a4*/ 	.word	0x0000ad30


	//   ....[63]....
        /*02a8*/ 	.word	0x0000ad70


	//   ....[64]....
        /*02ac*/ 	.word	0x0000ae80


	//   ....[65]....
        /*02b0*/ 	.word	0x0000aec0


	//   ....[66]....
        /*02b4*/ 	.word	0x0000af00


	//   ....[67]....
        /*02b8*/ 	.word	0x0000af40


	//   ....[68]....
        /*02bc*/ 	.word	0x0000b050


	//   ....[69]....
        /*02c0*/ 	.word	0x0000b090


	//   ....[70]....
        /*02c4*/ 	.word	0x0000b0d0


	//   ....[71]....
        /*02c8*/ 	.word	0x0000b110


	//   ....[72]....
        /*02cc*/ 	.word	0x0000b220


	//   ....[73]....
        /*02d0*/ 	.word	0x0000b260


	//   ....[74]....
        /*02d4*/ 	.word	0x0000b290


	//   ....[75]....
        /*02d8*/ 	.word	0x0000b2b0


	//   ....[76]....
        /*02dc*/ 	.word	0x0000b2e0


	//   ....[77]....
        /*02e0*/ 	.word	0x0000b300


	//   ....[78]....
        /*02e4*/ 	.word	0x0000b320


	//   ....[79]....
        /*02e8*/ 	.word	0x0000b330


	//   ....[80]....
        /*02ec*/ 	.word	0x0000bb30


	//   ....[81]....
        /*02f0*/ 	.word	0x0000bfc0


	//   ....[82]....
        /*02f4*/ 	.word	0x0000c3e0


	//   ....[83]....
        /*02f8*/ 	.word	0x0000c430


	//   ....[84]....
        /*02fc*/ 	.word	0x0000c480


	//   ....[85]....
        /*0300*/ 	.word	0x0000c4b0


	//   ....[86]....
        /*0304*/ 	.word	0x0000c4d0


	//   ....[87]....
        /*0308*/ 	.word	0x0000c5f0


	//   ....[88]....
        /*030c*/ 	.word	0x0000c630


	//   ....[89]....
        /*0310*/ 	.word	0x0000c680


	//   ....[90]....
        /*0314*/ 	.word	0x0000c6b0


	//   ....[91]....
        /*0318*/ 	.word	0x0000c6d0


	//----- nvinfo : EIATTR_VRC_CTA_INIT_COUNT
	.align		4
.L_2397:
        /*031c*/ 	.byte	0x02, 0x4a
	.zero		1
	.zero		1


	//----- nvinfo : EIATTR_EXIT_INSTR_OFFSETS
	.align		4
        /*0320*/ 	.byte	0x04, 0x1c
        /*0322*/ 	.short	(.L_2399 - .L_2398)


	//   ....[0]....
.L_2398:
        /*0324*/ 	.word	0x0000c790


	//   ....[1]....
        /*0328*/ 	.word	0x0000ca80


	//----- nvinfo : EIATTR_MAX_THREADS
	.align		4
.L_2399:
        /*032c*/ 	.byte	0x04, 0x05
        /*032e*/ 	.short	(.L_2401 - .L_2400)
.L_2400:
        /*0330*/ 	.word	0x00000020
        /*0334*/ 	.word	0x00000001
        /*0338*/ 	.word	0x00000001


	//----- nvinfo : EIATTR_CRS_STACK_SIZE
	.align		4
.L_2401:
        /*033c*/ 	.byte	0x04, 0x1e
        /*033e*/ 	.short	(.L_2403 - .L_2402)
.L_2402:
        /*0340*/ 	.word	0x00000000


	//----- nvinfo : EIATTR_CBANK_PARAM_SIZE
	.align		4
.L_2403:
        /*0344*/ 	.byte	0x03, 0x19
        /*0346*/ 	.short	0x01f0


	//----- nvinfo : EIATTR_PARAM_CBANK
	.align		4
        /*0348*/ 	.byte	0x04, 0x0a
        /*034a*/ 	.short	(.L_2405 - .L_2404)
	.align		4
.L_2404:
        /*034c*/ 	.word	index@(.nv.constant0._Z25selective_scan_bwd_kernelI32Selective_Scan_bwd_kernel_traitsILi32ELi16ELb0ELb0ELb1ELb0ELb0EfN3c107complexIfEEEEv12SSMParamsBwd)
        /*0350*/ 	.short	0x0380
        /*0352*/ 	.short	0x01f0


	//----- nvinfo : EIATTR_SW_WAR
	.align		4
.L_2405:
        /*0354*/ 	.byte	0x04, 0x36
        /*0356*/ 	.short	(.L_2407 - .L_2406)
.L_2406:
        /*0358*/ 	.word	0x00000008
.L_2407:


//--------------------- .nv.info._Z25selective_scan_bwd_kernelI32Selective_Scan_bwd_kernel_traitsILi32ELi16ELb0ELb0ELb1ELb0ELb1EfN3c107complexIfEEEEv12SSMParamsBwd --------------------------
	.section	.nv.info._Z25selective_scan_bwd_kernelI32Selective_Scan_bwd_kernel_traitsILi32ELi16ELb0ELb0ELb1ELb0ELb1EfN3c107complexIfEEEEv12SSMParamsBwd,"",@"SHT_CUDA_INFO"
	.sectionflags	@""
	.align	4


	//----- nvinfo : EIATTR_CUDA_API_VERSION
	.align		4
        /*0000*/ 	.byte	0x04, 0x37
        /*0002*/ 	.short	(.L_2409 - .L_2408)
.L_2408:
        /*0004*/ 	.word	0x00000082


	//----- nvinfo : EIATTR_KPARAM_INFO
	.align		4
.L_2409:
        /*0008*/ 	.byte	0x04, 0x17
        /*000a*/ 	.short	(.L_2411 - .L_2410)
.L_2410:
        /*000c*/ 	.word	0x00000000
        /*0010*/ 	.short	0x0000
        /*0012*/ 	.short	0x0000
        /*0014*/ 	.byte	0x00, 0xf0, 0xc1, 0x07


	//----- nvinfo : EIATTR_SPARSE_MMA_MASK
	.align		4
.L_2411:
        /*0018*/ 	.byte	0x03, 0x50
        /*001a*/ 	.short	0x0000


	//----- nvinfo : EIATTR_MAXREG_COUNT
	.align		4
        /*001c*/ 	.byte	0x03, 0x1b
        /*001e*/ 	.short	0x00ff


	//----- nvinfo : EIATTR_NUM_BARRIERS
	.align		4
        /*0020*/ 	.byte	0x02, 0x4c
        /*0022*/ 	.byte	0x01
	.zero		1


	//----- nvinfo : EIATTR_MERCURY_ISA_VERSION
	.align		4
        /*0024*/ 	.byte	0x03, 0x5f
        /*0026*/ 	.short	0x0101


	//----- nvinfo : EIATTR_INT_WARP_WIDE_INSTR_OFFSETS
	.align		4
        /*0028*/ 	.byte	0x04, 0x31
        /*002a*/ 	.short	(.L_2413 - .L_2412)


	//   ....[0]....
.L_2412:
        /*002c*/ 	.word	0x000097d0


	//   ....[1]....
        /*0030*/ 	.word	0x00009fe0


	//----- nvinfo : EIATTR_COOP_GROUP_MASK_REGIDS
	.align		4
.L_2413:
        /*0034*/ 	.byte	0x04, 0x29
        /*0036*/ 	.short	(.L_2415 - .L_2414)


	//   ....[0]....
.L_2414:
        /*0038*/ 	.word	0xffffffff


	//   ....[1]....
        /*003c*/ 	.word	0xffffffff


	//   ....[2]....
        /*0040*/ 	.word	0xffffffff


	//   ....[3]....
        /*0044*/ 	.word	0xffffffff


	//   ....[4]....
        /*0048*/ 	.word	0xffffffff


	//   ....[5]....
        /*004c*/ 	.word	0xffffffff


	//   ....[6]....
        /*0050*/ 	.word	0xffffffff


	//   ....[7]....
        /*0054*/ 	.word	0xffffffff


	//   ....[8]....
        /*0058*/ 	.word	0xffffffff


	//   ....[9]....
        /*005c*/ 	.word	0xffffffff


	//   ....[10]....
        /*0060*/ 	.word	0xffffffff


	//   ....[11]....
        /*0064*/ 	.word	0xffffffff


	//   ....[12]....
        /*0068*/ 	.word	0xffffffff


	//   ....[13]....
        /*006c*/ 	.word	0xffffffff


	//   ....[14]....
        /*0070*/ 	.word	0xffffffff


	//   ....[15]....
        /*0074*/ 	.word	0xffffffff


	//   ....[16]....
        /*0078*/ 	.word	0xffffffff


	//   ....[17]....
        /*007c*/ 	.word	0xffffffff


	//   ....[18]....
        /*0080*/ 	.word	0xffffffff


	//   ....[19]....
        /*0084*/ 	.word	0xffffffff


	//   ....[20]....
        /*0088*/ 	.word	0xffffffff


	//   ....[21]....
        /*008c*/ 	.word	0xffffffff


	//   ....[22]....
        /*0090*/ 	.word	0xffffffff


	//   ....[23]....
        /*0094*/ 	.word	0xffffffff


	//   ....[24]....
        /*0098*/ 	.word	0xffffffff


	//   ....[25]....
        /*009c*/ 	.word	0xffffffff


	//   ....[26]....
        /*00a0*/ 	.word	0xffffffff


	//   ....[27]....
        /*00a4*/ 	.word	0xffffffff


	//   ....[28]....
        /*00a8*/ 	.word	0xffffffff


	//   ....[29]....
        /*00ac*/ 	.word	0xffffffff


	//   ....[30]....
        /*00b0*/ 	.word	0xffffffff


	//   ....[31]....
        /*00b4*/ 	.word	0xffffffff


	//   ....[32]....
        /*00b8*/ 	.word	0xffffffff


	//   ....[33]....
        /*00bc*/ 	.word	0xffffffff


	//   ....[34]....
        /*00c0*/ 	.word	0xffffffff


	//   ....[35]....
        /*00c4*/ 	.word	0xffffffff


	//   ....[36]....
        /*00c8*/ 	.word	0xffffffff


	//   ....[37]....
        /*00cc*/ 	.word	0xffffffff


	//   ....[38]....
        /*00d0*/ 	.word	0xffffffff


	//   ....[39]....
        /*00d4*/ 	.word	0xffffffff


	//   ....[40]....
        /*00d8*/ 	.word	0xffffffff


	//   ....[41]....
        /*00dc*/ 	.word	0xffffffff


	//   ....[42]....
        /*00e0*/ 	.word	0xffffffff


	//   ....[43]....
        /*00e4*/ 	.word	0xffffffff


	//   ....[44]....
        /*00e8*/ 	.word	0xffffffff


	//   ....[45]....
        /*00ec*/ 	.word	0xffffffff


	//   ....[46]....
        /*00f0*/ 	.word	0xffffffff


	//   ....[47]....
        /*00f4*/ 	.word	0xffffffff


	//   ....[48]....
        /*00f8*/ 	.word	0xffffffff


	//   ....[49]....
        /*00fc*/ 	.word	0xffffffff


	//   ....[50]....
        /*0100*/ 	.word	0xffffffff


	//   ....[51]....
        /*0104*/ 	.word	0xffffffff


	//   ....[52]....
        /*0108*/ 	.word	0xffffffff


	//   ....[53]....
        /*010c*/ 	.word	0xffffffff


	//   ....[54]....
        /*0110*/ 	.word	0xffffffff


	//   ....[55]....
        /*0114*/ 	.word	0xffffffff


	//   ....[56]....
        /*0118*/ 	.word	0xffffffff


	//   ....[57]....
        /*011c*/ 	.word	0xffffffff


	//   ....[58]....
        /*0120*/ 	.word	0xffffffff


	//   ....[59]....
        /*0124*/ 	.word	0xffffffff


	//   ....[60]....
        /*0128*/ 	.word	0xffffffff


	//   ....[61]....
        /*012c*/ 	.word	0xffffffff


	//   ....[62]....
        /*0130*/ 	.word	0xffffffff


	//   ....[63]....
        /*0134*/ 	.word	0xffffffff


	//   ....[64]....
        /*0138*/ 	.word	0xffffffff


	//   ....[65]....
        /*013c*/ 	.word	0xffffffff


	//   ....[66]....
        /*0140*/ 	.word	0xffffffff


	//   ....[67]....
        /*0144*/ 	.word	0xffffffff


	//   ....[68]....
        /*0148*/ 	.word	0xffffffff


	//   ....[69]....
        /*014c*/ 	.word	0xffffffff


	//   ....[70]....
        /*0150*/ 	.word	0xffffffff


	//   ....[71]....
        /*0154*/ 	.word	0xffffffff


	//   ....[72]....
        /*0158*/ 	.word	0xffffffff


	//   ....[73]....
        /*015c*/ 	.word	0xffffffff


	//   ....[74]....
        /*0160*/ 	.word	0xffffffff


	//   ....[75]....
        /*0164*/ 	.word	0xffffffff


	//   ....[76]....
        /*0168*/ 	.word	0xffffffff


	//   ....[77]....
        /*016c*/ 	.word	0xffffffff


	//   ....[78]....
        /*0170*/ 	.word	0xffffffff


	//   ....[79]....
        /*0174*/ 	.word	0xffffffff


	//   ....[80]....
        /*0178*/ 	.word	0xffffffff


	//   ....[81]....
        /*017c*/ 	.word	0xffffffff


	//   ....[82]....
        /*0180*/ 	.word	0xffffffff


	//   ....[83]....
        /*0184*/ 	.word	0xffffffff


	//   ....[84]....
        /*0188*/ 	.word	0xffffffff


	//   ....[85]....
        /*018c*/ 	.word	0xffffffff


	//   ....[86]....
        /*0190*/ 	.word	0xffffffff


	//   ....[87]....
        /*0194*/ 	.word	0xffffffff


	//   ....[88]....
        /*0198*/ 	.word	0xffffffff


	//   ....[89]....
        /*019c*/ 	.word	0xffffffff


	//   ....[90]....
        /*01a0*/ 	.word	0xffffffff


	//   ....[91]....
        /*01a4*/ 	.word	0xffffffff


	//   ....[92]....
        /*01a8*/ 	.word	0xffffffff


	//   ....[93]....
        /*01ac*/ 	.word	0xffffffff


	//   ....[94]....
        /*01b0*/ 	.word	0xffffffff


	//   ....[95]....
        /*01b4*/ 	.word	0xffffffff


	//----- nvinfo : EIATTR_COOP_GROUP_INSTR_OFFSETS
	.align		4
.L_2415:
        /*01b8*/ 	.byte	0x04, 0x28
        /*01ba*/ 	.short	(.L_2417 - .L_2416)


	//   ....[0]....
.L_2416:
        /*01bc*/ 	.word	0x000016a0


	//   ....[1]....
        /*01c0*/ 	.word	0x00001bb0


	//   ....[2]....
        /*01c4*/ 	.word	0x00002140


	//   ....[3]....
        /*01c8*/ 	.word	0x00002680


	//   ....[4]....
        /*01cc*/ 	.word	0x00002d30


	//   ....[5]....
        /*01d0*/ 	.word	0x00003640


	//   ....[6]....
        /*01d4*/ 	.word	0x00003f10


	//   ....[7]....
        /*01d8*/ 	.word	0x000068b0


	//   ....[8]....
        /*01dc*/ 	.word	0x00007ea0


	//   ....[9]....
        /*01e0*/ 	.word	0x00007ee0


	//   ....[10]....
        /*01e4*/ 	.word	0x00007f60


	//   ....[11]....
        /*01e8*/ 	.word	0x00007fa0


	//   ....[12]....
        /*01ec*/ 	.word	0x000080e0


	//   ....[13]....
        /*01f0*/ 	.word	0x00008140


	//   ....[14]....
        /*01f4*/ 	.word	0x00008180


	//   ....[15]....
        /*01f8*/ 	.word	0x000081c0


	//   ....[16]....
        /*01fc*/ 	.word	0x00008310


	//   ....[17]....
        /*0200*/ 	.word	0x00008340


	//   ....[18]....
        /*0204*/ 	.word	0x00008360


	//   ....[19]....
        /*0208*/ 	.word	0x00008390


	//   ....[20]....
        /*020c*/ 	.word	0x00008590


	//   ....[21]....
        /*0210*/ 	.word	0x000085f0


	//   ....[22]....
        /*0214*/ 	.word	0x00008620


	//   ....[23]....
        /*0218*/ 	.word	0x00008650


	//   ....[24]....
        /*021c*/ 	.word	0x00008860


	//   ....[25]....
        /*0220*/ 	.word	0x00008870


	//   ....[26]....
        /*0224*/ 	.word	0x00008890


	//   ....[27]....
        /*0228*/ 	.word	0x000088b0


	//   ....[28]....
        /*022c*/ 	.word	0x00008a70


	//   ....[29]....
        /*0230*/ 	.word	0x00008aa0


	//   ....[30]....
        /*0234*/ 	.word	0x00008ac0


	//   ....[31]....
        /*0238*/ 	.word	0x00008ae0


	//   ....[32]....
        /*023c*/ 	.word	0x00008b10


	//   ....[33]....
        /*0240*/ 	.word	0x00008b30


	//   ....[34]....
        /*0244*/ 	.word	0x000098c0


	//   ....[35]....
        /*0248*/ 	.word	0x00009910


	//   ....[36]....
        /*024c*/ 	.word	0x00009930


	//   ....[37]....
        /*0250*/ 	.word	0x00009950


	//   ....[38]....
        /*0254*/ 	.word	0x00009a30


	//   ....[39]....
        /*0258*/ 	.word	0x00009a50


	//   ....[40]....
        /*025c*/ 	.word	0x00009a60


	//   ....[41]....
        /*0260*/ 	.word	0x00009a70


	//   ....[42]....
        /*0264*/ 	.word	0x00009b40


	//   ....[43]....
        /*0268*/ 	.word	0x00009b60


	//   ....[44]....
        /*026c*/ 	.word	0x00009b70


	//   ....[45]....
        /*0270*/ 	.word	0x00009b80


	//   ....[46]....
        /*0274*/ 	.word	0x00009c50


	//   ....[47]....
        /*0278*/ 	.word	0x00009c70


	//   ....[48]....
        /*027c*/ 	.word	0x00009c80


	//   ....[49]....
        /*0280*/ 	.word	0x00009c90


	//   ....[50]....
        /*0284*/ 	.word	0x00009d60


	//   ....[51]....
        /*0288*/ 	.word	0x00009d80


	//   ....[52]....
        /*028c*/ 	.word	0x00009d90


	//   ....[53]....
        /*0290*/ 	.word	0x00009da0


	//   ....[54]....
        /*0294*/ 	.word	0x00009e90


	//   ....[55]....
        /*0298*/ 	.word	0x00009ed0


	//   ....[56]....
        /*029c*/ 	.word	0x00009f10


	//   ....[57]....
        /*02a0*/ 	.word	0x00009f50


	//   ....[58]....
        /*02a4*/ 	.word	0x00009f90


	//   ....[59]....
        /*02a8*/ 	.word	0x00009fd0


	//   ....[60]....
        /*02ac*/ 	.word	0x0000a010


	//   ....[61]....
        /*02b0*/ 	.word	0x0000a030


	//   ....[62]....
        /*02b4*/ 	.word	0x0000a050


	//   ....[63]....
        /*02b8*/ 	.word	0x0000a090


	//   ....[64]....
        /*02bc*/ 	.word	0x0000d110


	//   ....[65]....
        /*02c0*/ 	.word	0x0000d150


	//   ....[66]....
        /*02c4*/ 	.word	0x0000d190


	//   ....[67]....
        /*02c8*/ 	.word	0x0000d1d0


	//   ....[68]....
        /*02cc*/ 	.word	0x0000d2e0


	//   ....[69]....
        /*02d0*/ 	.word	0x0000d320


	//   ....[70]....
        /*02d4*/ 	.word	0x0000d360


	//   ....[71]....
        /*02d8*/ 	.word	0x0000d3a0


	//   ....[72]....
        /*02dc*/ 	.word	0x0000d4b0


	//   ....[73]....
        /*02e0*/ 	.word	0x0000d4f0


	//   ....[74]....
        /*02e4*/ 	.word	0x0000d530


	//   ....[75]....
        /*02e8*/ 	.word	0x0000d570


	//   ....[76]....
        /*02ec*/ 	.word	0x0000d680


	//   ....[77]....
        /*02f0*/ 	.word	0x0000d6c0


	//   ....[78]....
        /*02f4*/ 	.word	0x0000d6f0


	//   ....[79]....
        /*02f8*/ 	.word	0x0000d710


	//   ....[80]....
        /*02fc*/ 	.word	0x0000d740


	//   ....[81]....
        /*0300*/ 	.word	0x0000d760


	//   ....[82]....
        /*0304*/ 	.word	0x0000d780


	//   ....[83]....
        /*0308*/ 	.word	0x0000d790


	//   ....[84]....
        /*030c*/ 	.word	0x0000df80


	//   ....[85]....
        /*0310*/ 	.word	0x0000e490


	//   ....[86]....
        /*0314*/ 	.word	0x0000e850


	//   ....[87]....
        /*0318*/ 	.word	0x0000e8a0


	//   ....[88]....
        /*031c*/ 	.word	0x0000e8f0


	//   ....[89]....
        /*0320*/ 	.word	0x0000e920


	//   ....[90]....
        /*0324*/ 	.word	0x0000e940


	//   ....[91]....
        /*0328*/ 	.word	0x0000ea60


	//   ....[92]....
        /*032c*/ 	.word	0x0000eaa0


	//   ....[93]....
        /*0330*/ 	.word	0x0000eaf0


	//   ....[94]....
        /*0334*/ 	.word	0x0000eb20


	//   ....[95]....
        /*0338*/ 	.word	0x0000eb40


	//----- nvinfo : EIATTR_VRC_CTA_INIT_COUNT
	.align		4
.L_2417:
        /*033c*/ 	.byte	0x02, 0x4a
	.zero		1
	.zero		1


	//----- nvinfo : EIATTR_EXIT_INSTR_OFFSETS
	.align		4
        /*0340*/ 	.byte	0x04, 0x1c
        /*0342*/ 	.short	(.L_2419 - .L_2418)


	//   ....[0]....
.L_2418:
        /*0344*/ 	.word	0x0000ec00


	//   ....[1]....
        /*0348*/ 	.word	0x0000eef0


	//----- nvinfo : EIATTR_MAX_THREADS
	.align		4
.L_2419:
        /*034c*/ 	.byte	0x04, 0x05
        /*034e*/ 	.short	(.L_2421 - .L_2420)
.L_2420:
        /*0350*/ 	.word	0x00000020
        /*0354*/ 	.word	0x00000001
        /*0358*/ 	.word	0x00000001


	//----- nvinfo : EIATTR_CRS_STACK_SIZE
	.align		4
.L_2421:
        /*035c*/ 	.byte	0x04, 0x1e
        /*035e*/ 	.short	(.L_2423 - .L_2422)
.L_2422:
        /*0360*/ 	.word	0x00000000


	//----- nvinfo : EIATTR_CBANK_PARAM_SIZE
	.align		4
.L_2423:
        /*0364*/ 	.byte	0x03, 0x19
        /*0366*/ 	.short	0x01f0


	//----- nvinfo : EIATTR_PARAM_CBANK
	.align		4
        /*0368*/ 	.byte	0x04, 0x0a
        /*036a*/ 	.short	(.L_2425 - .L_2424)
	.align		4
.L_2424:
        /*036c*/ 	.word	index@(.nv.constant0._Z25selective_scan_bwd_kernelI32Selective_Scan_bwd_kernel_traitsILi32ELi16ELb0ELb0ELb1ELb0ELb1EfN3c107complexIfEEEEv12SSMParamsBwd)
        /*0370*/ 	.short	0x0380
        /*0372*/ 	.short	0x01f0


	//----- nvinfo : EIATTR_SW_WAR
	.align		4
.L_2425:
        /*0374*/ 	.byte	0x04, 0x36
        /*0376*/ 	.short	(.L_2427 - .L_2426)
.L_2426:
        /*0378*/ 	.word	0x00000008
.L_2427:


//--------------------- .nv.info._Z25selective_scan_bwd_kernelI32Selective_Scan_bwd_kernel_traitsILi32ELi16ELb0ELb0ELb1ELb1ELb0EfN3c107complexIfEEEEv12SSMParamsBwd --------------------------
	.section	.nv.info._Z25selective_scan_bwd_kernelI32Selective_Scan_bwd_kernel_traitsILi32ELi16ELb0ELb0ELb1ELb1ELb0EfN3c107complexIfEEEEv12SSMParamsBwd,"",@"SHT_CUDA_INFO"
	.sectionflags	@""
	.align	4


	//----- nvinfo : EIATTR_CUDA_API_VERSION
	.align		4
        /*0000*/ 	.byte	0x04, 0x37
        /*0002*/ 	.short	(.L_2429 - .L_2428)
.L_2428:
        /*0004*/ 	.word	0x00000082


	//----- nvinfo : EIATTR_KPARAM_INFO
	.align		4
.L_2429:
        /*0008*/ 	.byte	0x04, 0x17
        /*000a*/ 	.short	(.L_2431 - .L_2430)
.L_2430:
        /*000c*/ 	.word	0x00000000
        /*0010*/ 	.short	0x0000
        /*0012*/ 	.short	0x0000
        /*0014*/ 	.byte	0x00, 0xf0, 0xc1, 0x07


	//----- nvinfo : EIATTR_SPARSE_MMA_MASK
	.align		4
.L_2431:
        /*0018*/ 	.byte	0x03, 0x50
        /*001a*/ 	.short	0x0000


	//----- nvinfo : EIATTR_MAXREG_COUNT
	.align		4
        /*001c*/ 	.byte	0x03, 0x1b
        /*001e*/ 	.short	0x00ff


	//----- nvinfo : EIATTR_NUM_BARRIERS
	.align		4
        /*0020*/ 	.byte	0x02, 0x4c
        /*0022*/ 	.byte	0x01
	.zero		1


	//----- nvinfo : EIATTR_MERCURY_ISA_VERSION
	.align		4
        /*0024*/ 	.byte	0x03, 0x5f
        /*0026*/ 	.short	0x0101


	//----- nvinfo : EIATTR_INT_WARP_WIDE_INSTR_OFFSETS
	.align		4
        /*0028*/ 	.byte	0x04, 0x31
        /*002a*/ 	.short	(.L_2433 - .L_2432)


	//   ....[0]....
.L_2432:
        /*002c*/ 	.word	0x000094b0


	//   ....[1]....
        /*0030*/ 	.word	0x00009ca0


	//----- nvinfo : EIATTR_COOP_GROUP_MASK_REGIDS
	.align		4
.L_2433:
        /*0034*/ 	.byte	0x04, 0x29
        /*0036*/ 	.short	(.L_2435 - .L_2434)


	//   ....[0]....
.L_2434:
        /*0038*/ 	.word	0xffffffff


	//   ....[1]....
        /*003c*/ 	.word	0xffffffff


	//   ....[2]....
        /*0040*/ 	.word	0xffffffff


	//   ....[3]....
        /*0044*/ 	.word	0xffffffff


	//   ....[4]....
        /*0048*/ 	.word	0xffffffff


	//   ....[5]....
        /*004c*/ 	.word	0xffffffff


	//   ....[6]....
        /*0050*/ 	.word	0xffffffff


	//   ....[7]....
        /*0054*/ 	.word	0xffffffff


	//   ....[8]....
        /*0058*/ 	.word	0xffffffff


	//   ....[9]....
        /*005c*/ 	.word	0xffffffff


	//   ....[10]....
        /*0060*/ 	.word	0xffffffff


	//   ....[11]....
        /*0064*/ 	.word	0xffffffff


	//   ....[12]....
        /*0068*/ 	.word	0xffffffff


	//   ....[13]....
        /*006c*/ 	.word	0xffffffff


	//   ....[14]....
        /*0070*/ 	.word	0xffffffff


	//   ....[15]....
        /*0074*/ 	.word	0xffffffff


	//   ....[16]....
        /*0078*/ 	.word	0xffffffff


	//   ....[17]....
        /*007c*/ 	.word	0xffffffff


	//   ....[18]....
        /*0080*/ 	.word	0xffffffff


	//   ....[19]....
        /*0084*/ 	.word	0xffffffff


	//   ....[20]....
        /*0088*/ 	.word	0xffffffff


	//   ....[21]....
        /*008c*/ 	.word	0xffffffff


	//   ....[22]....
        /*0090*/ 	.word	0xffffffff


	//   ....[23]....
        /*0094*/ 	.word	0xffffffff


	//   ....[24]....
        /*0098*/ 	.word	0xffffffff


	//   ....[25]....
        /*009c*/ 	.word	0xffffffff


	//   ....[26]....
        /*00a0*/ 	.word	0xffffffff


	//   ....[27]....
        /*00a4*/ 	.word	0xffffffff


	//   ....[28]....
        /*00a8*/ 	.word	0xffffffff


	//   ....[29]....
        /*00ac*/ 	.word	0xffffffff


	//   ....[30]....
        /*00b0*/ 	.word	0xffffffff


	//   ....[31]....
        /*00b4*/ 	.word	0xffffffff


	//   ....[32]....
        /*00b8*/ 	.word	0xffffffff


	//   ....[33]....
        /*00bc*/ 	.word	0xffffffff


	//   ....[34]....
        /*00c0*/ 	.word	0xffffffff


	//   ....[35]....
        /*00c4*/ 	.word	0xffffffff


	//   ....[36]....
        /*00c8*/ 	.word	0xffffffff


	//   ....[37]....
        /*00cc*/ 	.word	0xffffffff


	//   ....[38]....
        /*00d0*/ 	.word	0xffffffff


	//   ....[39]....
        /*00d4*/ 	.word	0xffffffff


	//   ....[40]....
        /*00d8*/ 	.word	0xffffffff


	//   ....[41]....
        /*00dc*/ 	.word	0xffffffff


	//   ....[42]....
        /*00e0*/ 	.word	0xffffffff


	//   ....[43]....
        /*00e4*/ 	.word	0xffffffff


	//   ....[44]....
        /*00e8*/ 	.word	0xffffffff


	//   ....[45]....
        /*00ec*/ 	.word	0xffffffff


	//   ....[46]....
        /*00f0*/ 	.word	0xffffffff


	//   ....[47]....
        /*00f4*/ 	.word	0xffffffff


	//   ....[48]....
        /*00f8*/ 	.word	0xffffffff


	//   ....[49]....
        /*00fc*/ 	.word	0xffffffff


	//   ....[50]....
        /*0100*/ 	.word	0xffffffff


	//   ....[51]....
        /*0104*/ 	.word	0xffffffff


	//   ....[52]....
        /*0108*/ 	.word	0xffffffff


	//   ....[53]....
        /*010c*/ 	.word	0xffffffff


	//   ....[54]....
        /*0110*/ 	.word	0xffffffff


	//   ....[55]....
        /*0114*/ 	.word	0xffffffff


	//   ....[56]....
        /*0118*/ 	.word	0xffffffff


	//   ....[57]....
        /*011c*/ 	.word	0xffffffff


	//   ....[58]....
        /*0120*/ 	.word	0xffffffff


	//   ....[59]....
        /*0124*/ 	.word	0xffffffff


	//   ....[60]....
        /*0128*/ 	.word	0xffffffff


	//   ....[61]....
        /*012c*/ 	.word	0xffffffff


	//   ....[62]....
        /*0130*/ 	.word	0xffffffff


	//   ....[63]....
        /*0134*/ 	.word	0xffffffff


	//   ....[64]....
        /*0138*/ 	.word	0xffffffff


	//   ....[65]....
        /*013c*/ 	.word	0xffffffff


	//   ....[66]....
        /*0140*/ 	.word	0xffffffff


	//   ....[67]....
        /*0144*/ 	.word	0xffffffff


	//   ....[68]....
        /*0148*/ 	.word	0xffffffff


	//   ....[69]....
        /*014c*/ 	.word	0xffffffff


	//   ....[70]....
        /*0150*/ 	.word	0xffffffff


	//   ....[71]....
        /*0154*/ 	.word	0xffffffff


	//   ....[72]....
        /*0158*/ 	.word	0xffffffff


	//   ....[73]....
        /*015c*/ 	.word	0xffffffff


	//   ....[74]....
        /*0160*/ 	.word	0xffffffff


	//   ....[75]....
        /*0164*/ 	.word	0xffffffff


	//   ....[76]....
        /*0168*/ 	.word	0xffffffff


	//   ....[77]....
        /*016c*/ 	.word	0xffffffff


	//   ....[78]....
        /*0170*/ 	.word	0xffffffff


	//   ....[79]....
        /*0174*/ 	.word	0xffffffff


	//   ....[80]....
        /*0178*/ 	.word	0xffffffff


	//   ....[81]....
        /*017c*/ 	.word	0xffffffff


	//   ....[82]....
        /*0180*/ 	.word	0xffffffff


	//   ....[83]....
        /*0184*/ 	.word	0xffffffff


	//   ....[84]....
        /*0188*/ 	.word	0xffffffff


	//   ....[85]....
        /*018c*/ 	.word	0xffffffff


	//   ....[86]....
        /*0190*/ 	.word	0xffffffff


	//   ....[87]....
        /*0194*/ 	.word	0xffffffff


	//   ....[88]....
        /*0198*/ 	.word	0xffffffff


	//   ....[89]....
        /*019c*/ 	.word	0xffffffff


	//   ....[90]....
        /*01a0*/ 	.word	0xffffffff


	//   ....[91]....
        /*01a4*/ 	.word	0xffffffff


	//   ....[92]....
        /*01a8*/ 	.word	0xffffffff


	//----- nvinfo : EIATTR_COOP_GROUP_INSTR_OFFSETS
	.align		4
.L_2435:
        /*01ac*/ 	.byte	0x04, 0x28
        /*01ae*/ 	.short	(.L_2437 - .L_2436)


	//   ....[0]....
.L_2436:
        /*01b0*/ 	.word	0x00001360


	//   ....[1]....
        /*01b4*/ 	.word	0x000018e0


	//   ....[2]....
        /*01b8*/ 	.word	0x00001de0


	//   ....[3]....
        /*01bc*/ 	.word	0x000065d0


	//   ....[4]....
        /*01c0*/ 	.word	0x00007bc0


	//   ....[5]....
        /*01c4*/ 	.word	0x00007bf0


	//   ....[6]....
        /*01c8*/ 	.word	0x00007c20


	//   ....[7]....
        /*01cc*/ 	.word	0x00007c60


	//   ....[8]....
        /*01d0*/ 	.word	0x00007dc0


	//   ....[9]....
        /*01d4*/ 	.word	0x00007e10


	//   ....[10]....
        /*01d8*/ 	.word	0x00007e60


	//   ....[11]....
        /*01dc*/ 	.word	0x00007ec0


	//   ....[12]....
        /*01e0*/ 	.word	0x00008050


	//   ....[13]....
        /*01e4*/ 	.word	0x000080a0


	//   ....[14]....
        /*01e8*/ 	.word	0x000080d0


	//   ....[15]....
        /*01ec*/ 	.word	0x00008110


	//   ....[16]....
        /*01f0*/ 	.word	0x000082e0


	//   ....[17]....
        /*01f4*/ 	.word	0x00008310


	//   ....[18]....
        /*01f8*/ 	.word	0x00008330


	//   ....[19]....
        /*01fc*/ 	.word	0x00008370


	//   ....[20]....
        /*0200*/ 	.word	0x00008550


	//   ....[21]....
        /*0204*/ 	.word	0x00008580


	//   ....[22]....
        /*0208*/ 	.word	0x000085b0


	//   ....[23]....
        /*020c*/ 	.word	0x000085e0


	//   ....[24]....
        /*0210*/ 	.word	0x000087a0


	//   ....[25]....
        /*0214*/ 	.word	0x000087d0


	//   ....[26]....
        /*0218*/ 	.word	0x00008800


	//   ....[27]....
        /*021c*/ 	.word	0x00008820


	//   ....[28]....
        /*0220*/ 	.word	0x00008860


	//   ....[29]....
        /*0224*/ 	.word	0x00008890


	//   ....[30]....
        /*0228*/ 	.word	0x00009580


	//   ....[31]....
        /*022c*/ 	.word	0x000095c0


	//   ....[32]....
        /*0230*/ 	.word	0x000095e0


	//   ....[33]....
        /*0234*/ 	.word	0x00009600


	//   ....[34]....
        /*0238*/ 	.word	0x000096e0


	//   ....[35]....
        /*023c*/ 	.word	0x00009700


	//   ....[36]....
        /*0240*/ 	.word	0x00009710


	//   ....[37]....
        /*0244*/ 	.word	0x00009720


	//   ....[38]....
        /*0248*/ 	.word	0x000097f0


	//   ....[39]....
        /*024c*/ 	.word	0x00009810


	//   ....[40]....
        /*0250*/ 	.word	0x00009820


	//   ....[41]....
        /*0254*/ 	.word	0x00009830


	//   ....[42]....
        /*0258*/ 	.word	0x00009900


	//   ....[43]....
        /*025c*/ 	.word	0x00009920


	//   ....[44]....
        /*0260*/ 	.word	0x00009930


	//   ....[45]....
        /*0264*/ 	.word	0x00009940


	//   ....[46]....
        /*0268*/ 	.word	0x00009a10


	//   ....[47]....
        /*026c*/ 	.word	0x00009a30


	//   ....[48]....
        /*0270*/ 	.word	0x00009a40


	//   ....[49]....
        /*0274*/ 	.word	0x00009a50


	//   ....[50]....
        /*0278*/ 	.word	0x00009b50


	//   ....[51]....
        /*027c*/ 	.word	0x00009b90


	//   ....[52]....
        /*0280*/ 	.word	0x00009bd0


	//   ....[53]....
        /*0284*/ 	.word	0x00009c10


	//   ....[54]....
        /*0288*/ 	.word	0x00009c50


	//   ....[55]....
        /*028c*/ 	.word	0x00009c90


	//   ....[56]....
        /*0290*/ 	.word	0x00009cd0


	//   ....[57]....
        /*0294*/ 	.word	0x00009d00


	//   ....[58]....
        /*0298*/ 	.word	0x00009d40


	//   ....[59]....
        /*029c*/ 	.word	0x00009df0


	//   ....[60]....
        /*02a0*/ 	.word	0x0000cd50


	//   ....[61]....
        /*02a4*/ 	.word	0x0000cd90


	//   ....[62]....
        /*02a8*/ 	.word	0x0000cdd0


	//   ....[63]....
        /*02ac*/ 	.word	0x0000ce10


	//   ....[64]....
        /*02b0*/ 	.word	0x0000cf20


	//   ....[65]....
        /*02b4*/ 	.word	0x0000cf60


	//   ....[66]....
        /*02b8*/ 	.word	0x0000cfa0


	//   ....[67]....
        /*02bc*/ 	.word	0x0000cfe0


	//   ....[68]....
        /*02c0*/ 	.word	0x0000d0f0


	//   ....[69]....
        /*02c4*/ 	.word	0x0000d130


	//   ....[70]....
        /*02c8*/ 	.word	0x0000d170


	//   ....[71]....
        /*02cc*/ 	.word	0x0000d1b0


	//   ....[72]....
        /*02d0*/ 	.word	0x0000d2c0


	//   ....[73]....
        /*02d4*/ 	.word	0x0000d300


	//   ....[74]....
        /*02d8*/ 	.word	0x0000d330


	//   ....[75]....
        /*02dc*/ 	.word	0x0000d350


	//   ....[76]....
        /*02e0*/ 	.word	0x0000d380


	//   ....[77]....
        /*02e4*/ 	.word	0x0000d3a0


	//   ....[78]....
        /*02e8*/ 	.word	0x0000d3c0


	//   ....[79]....
        /*02ec*/ 	.word	0x0000d3d0


	//   ....[80]....
        /*02f0*/ 	.word	0x0000dc30


	//   ....[81]....
        /*02f4*/ 	.word	0x0000e330


	//   ....[82]....
        /*02f8*/ 	.word	0x0000eaa0


	//   ....[83]....
        /*02fc*/ 	.word	0x0000f0a0


	//   ....[84]....
        /*0300*/ 	.word	0x0000f0f0


	//   ....[85]....
        /*0304*/ 	.word	0x0000f140


	//   ....[86]....
        /*0308*/ 	.word	0x0000f170


	//   ....[87]....
        /*030c*/ 	.word	0x0000f190


	//   ....[88]....
        /*0310*/ 	.word	0x0000f2b0


	//   ....[89]....
        /*0314*/ 	.word	0x0000f2f0


	//   ....[90]....
        /*0318*/ 	.word	0x0000f340


	//   ....[91]....
        /*031c*/ 	.word	0x0000f370


	//   ....[92]....
        /*0320*/ 	.word	0x0000f390


	//----- nvinfo : EIATTR_VRC_CTA_INIT_COUNT
	.align		4
.L_2437:
        /*0324*/ 	.byte	0x02, 0x4a
	.zero		1
	.zero		1


	//----- nvinfo : EIATTR_EXIT_INSTR_OFFSETS
	.align		4
        /*0328*/ 	.byte	0x04, 0x1c
        /*032a*/ 	.short	(.L_2439 - .L_2438)


	//   ....[0]....
.L_2438:
        /*032c*/ 	.word	0x0000f450


	//   ....[1]....
        /*0330*/ 	.word	0x0000f740


	//----- nvinfo : EIATTR_MAX_THREADS
	.align		4
.L_2439:
        /*0334*/ 	.byte	0x04, 0x05
        /*0336*/ 	.short	(.L_2441 - .L_2440)
.L_2440:
        /*0338*/ 	.word	0x00000020
        /*033c*/ 	.word	0x00000001
        /*0340*/ 	.word	0x00000001


	//----- nvinfo : EIATTR_CRS_STACK_SIZE
	.align		4
.L_2441:
        /*0344*/ 	.byte	0x04, 0x1e
        /*0346*/ 	.short	(.L_2443 - .L_2442)
.L_2442:
        /*0348*/ 	.word	0x00000000


	//----- nvinfo : EIATTR_CBANK_PARAM_SIZE
	.align		4
.L_2443:
        /*034c*/ 	.byte	0x03, 0x19
        /*034e*/ 	.short	0x01f0


	//----- nvinfo : EIATTR_PARAM_CBANK
	.align		4
        /*0350*/ 	.byte	0x04, 0x0a
        /*0352*/ 	.short	(.L_2445 - .L_2444)
	.align		4
.L_2444:
        /*0354*/ 	.word	index@(.nv.constant0._Z25selective_scan_bwd_kernelI32Selective_Scan_bwd_kernel_traitsILi32ELi16ELb0ELb0ELb1ELb1ELb0EfN3c107complexIfEEEEv12SSMParamsBwd)
        /*0358*/ 	.short	0x0380
        /*035a*/ 	.short	0x01f0


	//----- nvinfo : EIATTR_SW_WAR
	.align		4
.L_2445:
        /*035c*/ 	.byte	0x04, 0x36
        /*035e*/ 	.short	(.L_2447 - .L_2446)
.L_2446:
        /*0360*/ 	.word	0x00000008
.L_2447:


//--------------------- .nv.info._Z25selective_scan_bwd_kernelI32Selective_Scan_bwd_kernel_traitsILi32ELi16ELb0ELb0ELb1ELb1ELb1EfN3c107complexIfEEEEv12SSMParamsBwd --------------------------
	.section	.nv.info._Z25selective_scan_bwd_kernelI32Selective_Scan_bwd_kernel_traitsILi32ELi16ELb0ELb0ELb1ELb1ELb1EfN3c107complexIfEEEEv12SSMParamsBwd,"",@"SHT_CUDA_INFO"
	.sectionflags	@""
	.align	4


	//----- nvinfo : EIATTR_CUDA_API_VERSION
	.align		4
        /*0000*/ 	.byte	0x04, 0x37
        /*0002*/ 	.short	(.L_2449 - .L_2448)
.L_2448:
        /*0004*/ 	.word	0x00000082


	//----- nvinfo : EIATTR_KPARAM_INFO
	.align		4
.L_2449:
        /*0008*/ 	.byte	0x04, 0x17
        /*000a*/ 	.short	(.L_2451 - .L_2450)
.L_2450:
        /*000c*/ 	.word	0x00000000
        /*0010*/ 	.short	0x0000
        /*0012*/ 	.short	0x0000
        /*0014*/ 	.byte	0x00, 0xf0, 0xc1, 0x07


	//----- nvinfo : EIATTR_SPARSE_MMA_MASK
	.align		4
.L_2451:
        /*0018*/ 	.byte	0x03, 0x50
        /*001a*/ 	.short	0x0000


	//----- nvinfo : EIATTR_MAXREG_COUNT
	.align		4
        /*001c*/ 	.byte	0x03, 0x1b
        /*001e*/ 	.short	0x00ff


	//----- nvinfo : EIATTR_NUM_BARRIERS
	.align		4
        /*0020*/ 	.byte	0x02, 0x4c
        /*0022*/ 	.byte	0x01
	.zero		1


	//----- nvinfo : EIATTR_MERCURY_ISA_VERSION
	.align		4
        /*0024*/ 	.byte	0x03, 0x5f
        /*0026*/ 	.short	0x0101


	//----- nvinfo : EIATTR_INT_WARP_WIDE_INSTR_OFFSETS
	.align		4
        /*0028*/ 	.byte	0x04, 0x31
        /*002a*/ 	.short	(.L_2453 - .L_2452)


	//   ....[0]....
.L_2452:
        /*002c*/ 	.word	0x00009610


	//   ....[1]....
        /*0030*/ 	.word	0x0000b960


	//   ....[2]....
        /*0034*/ 	.word	0x0000c3c0


	//----- nvinfo : EIATTR_COOP_GROUP_MASK_REGIDS
	.align		4
.L_2453:
        /*0038*/ 	.byte	0x04, 0x29
        /*003a*/ 	.short	(.L_2455 - .L_2454)


	//   ....[0]....
.L_2454:
        /*003c*/ 	.word	0xffffffff


	//   ....[1]....
        /*0040*/ 	.word	0xffffffff


	//   ....[2]....
        /*0044*/ 	.word	0xffffffff


	//   ....[3]....
        /*0048*/ 	.word	0xffffffff


	//   ....[4]....
        /*004c*/ 	.word	0xffffffff


	//   ....[5]....
        /*0050*/ 	.word	0xffffffff


	//   ....[6]....
        /*0054*/ 	.word	0xffffffff


	//   ....[7]....
        /*0058*/ 	.word	0xffffffff


	//   ....[8]....
        /*005c*/ 	.word	0xffffffff


	//   ....[9]....
        /*0060*/ 	.word	0xffffffff


	//   ....[10]....
        /*0064*/ 	.word	0xffffffff


	//   ....[11]....
        /*0068*/ 	.word	0xffffffff


	//   ....[12]....
        /*006c*/ 	.word	0xffffffff


	//   ....[13]....
        /*0070*/ 	.word	0xffffffff


	//   ....[14]....
        /*0074*/ 	.word	0xffffffff


	//   ....[15]....
        /*0078*/ 	.word	0xffffffff


	//   ....[16]....
        /*007c*/ 	.word	0xffffffff


	//   ....[17]....
        /*0080*/ 	.word	0xffffffff


	//   ....[18]....
        /*0084*/ 	.word	0xffffffff


	//   ....[19]....
        /*0088*/ 	.word	0xffffffff


	//   ....[20]....
        /*008c*/ 	.word	0xffffffff


	//   ....[21]....
        /*0090*/ 	.word	0xffffffff


	//   ....[22]....
        /*0094*/ 	.word	0xffffffff


	//   ....[23]....
        /*0098*/ 	.word	0xffffffff


	//   ....[24]....
        /*009c*/ 	.word	0xffffffff


	//   ....[25]....
        /*00a0*/ 	.word	0xffffffff


	//   ....[26]....
        /*00a4*/ 	.word	0xffffffff


	//   ....[27]....
        /*00a8*/ 	.word	0xffffffff


	//   ....[28]....
        /*00ac*/ 	.word	0xffffffff


	//   ....[29]....
        /*00b0*/ 	.word	0xffffffff


	//   ....[30]....
        /*00b4*/ 	.word	0xffffffff


	//   ....[31]....
        /*00b8*/ 	.word	0xffffffff


	//   ....[32]....
        /*00bc*/ 	.word	0xffffffff


	//   ....[33]....
        /*00c0*/ 	.word	0xffffffff


	//   ....[34]....
        /*00c4*/ 	.word	0xffffffff


	//   ....[35]....
        /*00c8*/ 	.word	0xffffffff


	//   ....[36]....
        /*00cc*/ 	.word	0xffffffff


	//   ....[37]....
        /*00d0*/ 	.word	0xffffffff


	//   ....[38]....
        /*00d4*/ 	.word	0xffffffff


	//   ....[39]....
        /*00d8*/ 	.word	0xffffffff


	//   ....[40]....
        /*00dc*/ 	.word	0xffffffff


	//   ....[41]....
        /*00e0*/ 	.word	0xffffffff


	//   ....[42]....
        /*00e4*/ 	.word	0xffffffff


	//   ....[43]....
        /*00e8*/ 	.word	0xffffffff


	//   ....[44]....
        /*00ec*/ 	.word	0xffffffff


	//   ....[45]....
        /*00f0*/ 	.word	0xffffffff


	//   ....[46]....
        /*00f4*/ 	.word	0xffffffff


	//   ....[47]....
        /*00f8*/ 	.word	0xffffffff


	//   ....[48]....
        /*00fc*/ 	.word	0xffffffff


	//   ....[49]....
        /*0100*/ 	.word	0xffffffff


	//   ....[50]....
        /*0104*/ 	.word	0xffffffff


	//   ....[51]....
        /*0108*/ 	.word	0xffffffff


	//   ....[52]....
        /*010c*/ 	.word	0xffffffff


	//   ....[53]....
        /*0110*/ 	.word	0xffffffff


	//   ....[54]....
        /*0114*/ 	.word	0xffffffff


	//   ....[55]....
        /*0118*/ 	.word	0xffffffff


	//   ....[56]....
        /*011c*/ 	.word	0xffffffff


	//   ....[57]....
        /*0120*/ 	.word	0xffffffff


	//   ....[58]....
        /*0124*/ 	.word	0xffffffff


	//   ....[59]....
        /*0128*/ 	.word	0xffffffff


	//   ....[60]....
        /*012c*/ 	.word	0xffffffff


	//   ....[61]....
        /*0130*/ 	.word	0xffffffff


	//   ....[62]....
        /*0134*/ 	.word	0xffffffff


	//   ....[63]....
        /*0138*/ 	.word	0xffffffff


	//   ....[64]....
        /*013c*/ 	.word	0xffffffff


	//   ....[65]....
        /*0140*/ 	.word	0xffffffff


	//   ....[66]....
        /*0144*/ 	.word	0xffffffff


	//   ....[67]....
        /*0148*/ 	.word	0xffffffff


	//   ....[68]....
        /*014c*/ 	.word	0xffffffff


	//   ....[69]....
        /*0150*/ 	.word	0xffffffff


	//   ....[70]....
        /*0154*/ 	.word	0xffffffff


	//   ....[71]....
        /*0158*/ 	.word	0xffffffff


	//   ....[72]....
        /*015c*/ 	.word	0xffffffff


	//   ....[73]....
        /*0160*/ 	.word	0xffffffff


	//   ....[74]....
        /*0164*/ 	.word	0xffffffff


	//   ....[75]....
        /*0168*/ 	.word	0xffffffff


	//   ....[76]....
        /*016c*/ 	.word	0xffffffff


	//   ....[77]....
        /*0170*/ 	.word	0xffffffff


	//   ....[78]....
        /*0174*/ 	.word	0xffffffff


	//   ....[79]....
        /*0178*/ 	.word	0xffffffff


	//   ....[80]....
        /*017c*/ 	.word	0xffffffff


	//   ....[81]....
        /*0180*/ 	.word	0xffffffff


	//   ....[82]....
        /*0184*/ 	.word	0xffffffff


	//   ....[83]....
        /*0188*/ 	.word	0xffffffff


	//   ....[84]....
        /*018c*/ 	.word	0xffffffff


	//   ....[85]....
        /*0190*/ 	.word	0xffffffff


	//   ....[86]....
        /*0194*/ 	.word	0xffffffff


	//   ....[87]....
        /*0198*/ 	.word	0xffffffff


	//   ....[88]....
        /*019c*/ 	.word	0xffffffff


	//   ....[89]....
        /*01a0*/ 	.word	0xffffffff


	//   ....[90]....
        /*01a4*/ 	.word	0xffffffff


	//   ....[91]....
        /*01a8*/ 	.word	0xffffffff


	//   ....[92]....
        /*01ac*/ 	.word	0xffffffff


	//   ....[93]....
        /*01b0*/ 	.word	0xffffffff


	//   ....[94]....
        /*01b4*/ 	.word	0xffffffff


	//   ....[95]....
        /*01b8*/ 	.word	0xffffffff


	//   ....[96]....
        /*01bc*/ 	.word	0xffffffff


	//----- nvinfo : EIATTR_COOP_GROUP_INSTR_OFFSETS
	.align		4
.L_2455:
        /*01c0*/ 	.byte	0x04, 0x28
        /*01c2*/ 	.short	(.L_2457 - .L_2456)


	//   ....[0]....
.L_2456:
        /*01c4*/ 	.word	0x000013d0


	//   ....[1]....
        /*01c8*/ 	.word	0x00001940


	//   ....[2]....
        /*01cc*/ 	.word	0x00001e80


	//   ....[3]....
        /*01d0*/ 	.word	0x000048e0


	//   ....[4]....
        /*01d4*/ 	.word	0x00005020


	//   ....[5]....
        /*01d8*/ 	.word	0x000058a0


	//   ....[6]....
        /*01dc*/ 	.word	0x000061b0


	//   ....[7]....
        /*01e0*/ 	.word	0x00008a20


	//   ....[8]....
        /*01e4*/ 	.word	0x0000a040


	//   ....[9]....
        /*01e8*/ 	.word	0x0000a090


	//   ....[10]....
        /*01ec*/ 	.word	0x0000a100


	//   ....[11]....
        /*01f0*/ 	.word	0x0000a140


	//   ....[12]....
        /*01f4*/ 	.word	0x0000a260


	//   ....[13]....
        /*01f8*/ 	.word	0x0000a2c0


	//   ....[14]....
        /*01fc*/ 	.word	0x0000a300


	//   ....[15]....
        /*0200*/ 	.word	0x0000a340


	//   ....[16]....
        /*0204*/ 	.word	0x0000a4c0


	//   ....[17]....
        /*0208*/ 	.word	0x0000a500


	//   ....[18]....
        /*020c*/ 	.word	0x0000a530


	//   ....[19]....
        /*0210*/ 	.word	0x0000a560


	//   ....[20]....
        /*0214*/ 	.word	0x0000a6e0


	//   ....[21]....
        /*0218*/ 	.word	0x0000a720


	//   ....[22]....
        /*021c*/ 	.word	0x0000a760


	//   ....[23]....
        /*0220*/ 	.word	0x0000a7b0


	//   ....[24]....
        /*0224*/ 	.word	0x0000a9f0


	//   ....[25]....
        /*0228*/ 	.word	0x0000aa00


	//   ....[26]....
        /*022c*/ 	.word	0x0000aa20


	//   ....[27]....
        /*0230*/ 	.word	0x0000aa50


	//   ....[28]....
        /*0234*/ 	.word	0x0000abf0


	//   ....[29]....
        /*0238*/ 	.word	0x0000ac10


	//   ....[30]....
        /*023c*/ 	.word	0x0000ac30


	//   ....[31]....
        /*0240*/ 	.word	0x0000ac50


	//   ....[32]....
        /*0244*/ 	.word	0x0000ac80


	//   ....[33]....
        /*0248*/ 	.word	0x0000aca0


	//   ....[34]....
        /*024c*/ 	.word	0x0000ba50


	//   ....[35]....
        /*0250*/ 	.word	0x0000baa0


	//   ....[36]....
        /*0254*/ 	.word	0x0000bac0


	//   ....[37]....
        /*0258*/ 	.word	0x0000bae0


	//   ....[38]....
        /*025c*/ 	.word	0x0000bbc0


	//   ....[39]....
        /*0260*/ 	.word	0x0000bbe0


	//   ....[40]....
        /*0264*/ 	.word	0x0000bbf0


	//   ....[41]....
        /*0268*/ 	.word	0x0000bc00


	//   ....[42]....
        /*026c*/ 	.word	0x0000bcd0


	//   ....[43]....
        /*0270*/ 	.word	0x0000bcf0


	//   ....[44]....
        /*0274*/ 	.word	0x0000bd00


	//   ....[45]....
        /*0278*/ 	.word	0x0000bd10


	//   ....[46]....
        /*027c*/ 	.word	0x0000bde0


	//   ....[47]....
        /*0280*/ 	.word	0x0000be00


	//   ....[48]....
        /*0284*/ 	.word	0x0000be10


	//   ....[49]....
        /*0288*/ 	.word	0x0000be20


	//   ....[50]....
        /*028c*/ 	.word	0x0000bef0


	//   ....[51]....
        /*0290*/ 	.word	0x0000bf10


	//   ....[52]....
        /*0294*/ 	.word	0x0000bf20


	//   ....[53]....
        /*0298*/ 	.word	0x0000bf30


	//   ....[54]....
        /*029c*/ 	.word	0x0000c020


	//   ....[55]....
        /*02a0*/ 	.word	0x0000c060


	//   ....[56]....
        /*02a4*/ 	.word	0x0000c0a0


	//   ....[57]....
        /*02a8*/ 	.word	0x0000c0e0


	//   ....[58]....
        /*02ac*/ 	.word	0x0000c120


	//   ....[59]....
        /*02b0*/ 	.word	0x0000c160


	//   ....[60]....
        /*02b4*/ 	.word	0x0000c170


	//   ....[61]....
        /*02b8*/ 	.word	0x0000c180


	//   ....[62]....
        /*02bc*/ 	.word	0x0000c1a0


	//   ....[63]....
        /*02c0*/ 	.word	0x0000c1e0


	//   ....[64]....
        /*02c4*/ 	.word	0x0000f280


	//   ....[65]....
        /*02c8*/ 	.word	0x0000f2c0


	//   ....[66]....
        /*02cc*/ 	.word	0x0000f300


	//   ....[67]....
        /*02d0*/ 	.word	0x0000f340


	//   ....[68]....
        /*02d4*/ 	.word	0x0000f450


	//   ....[69]....
        /*02d8*/ 	.word	0x0000f490


	//   ....[70]....
        /*02dc*/ 	.word	0x0000f4d0


	//   ....[71]....
        /*02e0*/ 	.word	0x0000f510


	//   ....[72]....
        /*02e4*/ 	.word	0x0000f620


	//   ....[73]....
        /*02e8*/ 	.word	0x0000f660


	//   ....[74]....
        /*02ec*/ 	.word	0x0000f6a0


	//   ....[75]....
        /*02f0*/ 	.word	0x0000f6e0


	//   ....[76]....
        /*02f4*/ 	.word	0x0000f830


	//   ....[77]....
        /*02f8*/ 	.word	0x0000f850


	//   ....[78]....
        /*02fc*/ 	.word	0x0000f870


	//   ....[79]....
        /*0300*/ 	.word	0x0000f880


	//   ....[80]....
        /*0304*/ 	.word	0x0000f8b0


	//   ....[81]....
        /*0308*/ 	.word	0x0000f8d0


	//   ....[82]....
        /*030c*/ 	.word	0x0000f8f0


	//   ....[83]....
        /*0310*/ 	.word	0x0000f900


	//   ....[84]....
        /*0314*/ 	.word	0x00010100


	//   ....[85]....
        /*0318*/ 	.word	0x000107d0


	//   ....[86]....
        /*031c*/ 	.word	0x00010fc0


	//   ....[87]....
        /*0320*/ 	.word	0x000115d0


	//   ....[88]....
        /*0324*/ 	.word	0x00011620


	//   ....[89]....
        /*0328*/ 	.word	0x00011670


	//   ....[90]....
        /*032c*/ 	.word	0x000116a0


	//   ....[91]....
        /*0330*/ 	.word	0x000116c0


	//   ....[92]....
        /*0334*/ 	.word	0x000117e0


	//   ....[93]....
        /*0338*/ 	.word	0x00011820


	//   ....[94]....
        /*033c*/ 	.word	0x00011870


	//   ....[95]....
        /*0340*/ 	.word	0x000118a0


	//   ....[96]....
        /*0344*/ 	.word	0x000118c0


	//----- nvinfo : EIATTR_VRC_CTA_INIT_COUNT
	.align		4
.L_2457:
        /*0348*/ 	.byte	0x02, 0x4a
	.zero		1
	.zero		1


	//----- nvinfo : EIATTR_EXIT_INSTR_OFFSETS
	.align		4
        /*034c*/ 	.byte	0x04, 0x1c
        /*034e*/ 	.short	(.L_2459 - .L_2458)


	//   ....[0]....
.L_2458:
        /*0350*/ 	.word	0x00011980


	//   ....[1]....
        /*0354*/ 	.word	0x00011c70


	//----- nvinfo : EIATTR_MAX_THREADS
	.align		4
.L_2459:
        /*0358*/ 	.byte	0x04, 0x05
        /*035a*/ 	.short	(.L_2461 - .L_2460)
.L_2460:
        /*035c*/ 	.word	0x00000020
        /*0360*/ 	.word	0x00000001
        /*0364*/ 	.word	0x00000001


	//----- nvinfo : EIATTR_CRS_STACK_SIZE
	.align		4
.L_2461:
        /*0368*/ 	.byte	0x04, 0x1e
        /*036a*/ 	.short	(.L_2463 - .L_2462)
.L_2462:
        /*036c*/ 	.word	0x00000000


	//----- nvinfo : EIATTR_CBANK_PARAM_SIZE
	.align		4
.L_2463:
        /*0370*/ 	.byte	0x03, 0x19
        /*0372*/ 	.short	0x01f0


	//----- nvinfo : EIATTR_PARAM_CBANK
	.align		4
        /*0374*/ 	.byte	0x04, 0x0a
        /*0376*/ 	.short	(.L_2465 - .L_2464)
	.align		4
.L_2464:
        /*0378*/ 	.word	index@(.nv.constant0._Z25selective_scan_bwd_kernelI32Selective_Scan_bwd_kernel_traitsILi32ELi16ELb0ELb0ELb1ELb1ELb1EfN3c107complexIfEEEEv12SSMParamsBwd)
        /*037c*/ 	.short	0x0380
        /*037e*/ 	.short	0x01f0


	//----- nvinfo : EIATTR_SW_WAR
	.align		4
.L_2465:
        /*0380*/ 	.byte	0x04, 0x36
        /*0382*/ 	.short	(.L_2467 - .L_2466)
.L_2466:
        /*0384*/ 	.word	0x00000008
.L_2467:


//--------------------- .nv.info._Z25selective_scan_bwd_kernelI32Selective_Scan_bwd_kernel_traitsILi32ELi16ELb0ELb1ELb0ELb0ELb0EfN3c107complexIfEEEEv12SSMParamsBwd --------------------------
	.section	.nv.info._Z25selective_scan_bwd_kernelI32Selective_Scan_bwd_kernel_traitsILi32ELi16ELb0ELb1ELb0ELb0ELb0EfN3c107complexIfEEEEv12SSMParamsBwd,"",@"SHT_CUDA_INFO"
	.sectionflags	@""
	.align	4


	//----- nvinfo : EIATTR_CUDA_API_VERSION
	.align		4
        /*0000*/ 	.byte	0x04, 0x37
        /*0002*/ 	.short	(.L_2469 - .L_2468)
.L_2468:
        /*0004*/ 	.word	0x00000082


	//----- nvinfo : EIATTR_KPARAM_INFO
	.align		4
.L_2469:
        /*0008*/ 	.byte	0x04, 0x17
        /*000a*/ 	.short	(.L_2471 - .L_2470)
.L_2470:
        /*000c*/ 	.word	0x00000000
        /*0010*/ 	.short	0x0000
        /*0012*/ 	.short	0x0000
        /*0014*/ 	.byte	0x00, 0xf0, 0xc1, 0x07


	//----- nvinfo : EIATTR_SPARSE_MMA_MASK
	.align		4
.L_2471:
        /*0018*/ 	.byte	0x03, 0x50
        /*001a*/ 	.short	0x0000


	//----- nvinfo : EIATTR_MAXREG_COUNT
	.align		4
        /*001c*/ 	.byte	0x03, 0x1b
        /*001e*/ 	.short	0x00ff


	//----- nvinfo : EIATTR_NUM_BARRIERS
	.align		4
        /*0020*/ 	.byte	0x02, 0x4c
        /*0022*/ 	.byte	0x01
	.zero		1


	//----- nvinfo : EIATTR_MERCURY_ISA_VERSION
	.align		4
        /*0024*/ 	.byte	0x03, 0x5f
        /*0026*/ 	.short	0x0101


	//----- nvinfo : EIATTR_INT_WARP_WIDE_INSTR_OFFSETS
	.align		4
        /*0028*/ 	.byte	0x04, 0x31
        /*002a*/ 	.short	(.L_2473 - .L_2472)


	//   ....[0]....
.L_2472:
        /*002c*/ 	.word	0x00006740


	//   ....[1]....
        /*0030*/ 	.word	0x00006e30


	//----- nvinfo : EIATTR_COOP_GROUP_MASK_REGIDS
	.align		4
.L_2473:
        /*0034*/ 	.byte	0x04, 0x29
        /*0036*/ 	.short	(.L_2475 - .L_2474)


	//   ....[0]....
.L_2474:
        /*0038*/ 	.word	0xffffffff


	//   ....[1]....
        /*003c*/ 	.word	0xffffffff


	//   ....[2]....
        /*0040*/ 	.word	0xffffffff


	//   ....[3]....
        /*0044*/ 	.word	0xffffffff


	//   ....[4]....
        /*0048*/ 	.word	0xffffffff


	//   ....[5]....
        /*004c*/ 	.word	0xffffffff


	//   ....[6]....
        /*0050*/ 	.word	0xffffffff


	//   ....[7]....
        /*0054*/ 	.word	0xffffffff


	//   ....[8]....
        /*0058*/ 	.word	0xffffffff


	//   ....[9]....
        /*005c*/ 	.word	0xffffffff


	//   ....[10]....
        /*0060*/ 	.word	0xffffffff


	//   ....[11]....
        /*0064*/ 	.word	0xffffffff


	//   ....[12]....
        /*0068*/ 	.word	0xffffffff


	//   ....[13]....
        /*006c*/ 	.word	0xffffffff


	//   ....[14]....
        /*0070*/ 	.word	0xffffffff


	//   ....[15]....
        /*0074*/ 	.word	0xffffffff


	//   ....[16]....
        /*0078*/ 	.word	0xffffffff


	//   ....[17]....
        /*007c*/ 	.word	0xffffffff


	//   ....[18]....
        /*0080*/ 	.word	0xffffffff


	//   ....[19]....
        /*0084*/ 	.word	0xffffffff


	//   ....[20]....
        /*0088*/ 	.word	0xffffffff


	//   ....[21]....
        /*008c*/ 	.word	0xffffffff


	//   ....[22]....
        /*0090*/ 	.word	0xffffffff


	//   ....[23]....
        /*0094*/ 	.word	0xffffffff


	//   ....[24]....
        /*0098*/ 	.word	0xffffffff


	//   ....[25]....
        /*009c*/ 	.word	0xffffffff


	//   ....[26]....
        /*00a0*/ 	.word	0xffffffff


	//   ....[27]....
        /*00a4*/ 	.word	0xffffffff


	//   ....[28]....
        /*00a8*/ 	.word	0xffffffff


	//   ....[29]....
        /*00ac*/ 	.word	0xffffffff


	//   ....[30]....
        /*00b0*/ 	.word	0xffffffff


	//   ....[31]....
        /*00b4*/ 	.word	0xffffffff


	//   ....[32]....
        /*00b8*/ 	.word	0xffffffff


	//   ....[33]....
        /*00bc*/ 	.word	0xffffffff


	//   ....[34]....
        /*00c0*/ 	.word	0xffffffff


	//   ....[35]....
        /*00c4*/ 	.word	0xffffffff


	//   ....[36]....
        /*00c8*/ 	.word	0xffffffff


	//   ....[37]....
        /*00cc*/ 	.word	0xffffffff


	//   ....[38]....
        /*00d0*/ 	.word	0xffffffff


	//   ....[39]....
        /*00d4*/ 	.word	0xffffffff


	//   ....[40]....
        /*00d8*/ 	.word	0xffffffff


	//   ....[41]....
        /*00dc*/ 	.word	0xffffffff


	//   ....[42]....
        /*00e0*/ 	.word	0xffffffff


	//   ....[43]....
        /*00e4*/ 	.word	0xffffffff


	//   ....[44]....
        /*00e8*/ 	.word	0xffffffff


	//   ....[45]....
        /*00ec*/ 	.word	0xffffffff


	//   ....[46]....
        /*00f0*/ 	.word	0xffffffff


	//   ....[47]....
        /*00f4*/ 	.word	0xffffffff


	//   ....[48]....
        /*00f8*/ 	.word	0xffffffff


	//   ....[49]....
        /*00fc*/ 	.word	0xffffffff


	//   ....[50]....
        /*0100*/ 	.word	0xffffffff


	//   ....[51]....
        /*0104*/ 	.word	0xffffffff


	//   ....[52]....
        /*0108*/ 	.word	0xffffffff


	//   ....[53]....
        /*010c*/ 	.word	0xffffffff


	//   ....[54]....
        /*0110*/ 	.word	0xffffffff


	//   ....[55]....
        /*0114*/ 	.word	0xffffffff


	//   ....[56]....
        /*0118*/ 	.word	0xffffffff


	//   ....[57]....
        /*011c*/ 	.word	0xffffffff


	//   ....[58]....
        /*0120*/ 	.word	0xffffffff


	//   ....[59]....
        /*0124*/ 	.word	0xffffffff


	//   ....[60]....
        /*0128*/ 	.word	0xffffffff


	//   ....[61]....
        /*012c*/ 	.word	0xffffffff


	//   ....[62]....
        /*0130*/ 	.word	0xffffffff


	//   ....[63]....
        /*0134*/ 	.word	0xffffffff


	//   ....[64]....
        /*0138*/ 	.word	0xffffffff


	//   ....[65]....
        /*013c*/ 	.word	0xffffffff


	//   ....[66]....
        /*0140*/ 	.word	0xffffffff


	//   ....[67]....
        /*0144*/ 	.word	0xffffffff


	//   ....[68]....
        /*0148*/ 	.word	0xffffffff


	//   ....[69]....
        /*014c*/ 	.word	0xffffffff


	//   ....[70]....
        /*0150*/ 	.word	0xffffffff


	//   ....[71]....
        /*0154*/ 	.word	0xffffffff


	//   ....[72]....
        /*0158*/ 	.word	0xffffffff


	//   ....[73]....
        /*015c*/ 	.word	0xffffffff


	//   ....[74]....
        /*0160*/ 	.word	0xffffffff


	//   ....[75]....
        /*0164*/ 	.word	0xffffffff


	//   ....[76]....
        /*0168*/ 	.word	0xffffffff


	//   ....[77]....
        /*016c*/ 	.word	0xffffffff


	//   ....[78]....
        /*0170*/ 	.word	0xffffffff


	//   ....[79]....
        /*0174*/ 	.word	0xffffffff


	//   ....[80]....
        /*0178*/ 	.word	0xffffffff


	//   ....[81]....
        /*017c*/ 	.word	0xffffffff


	//   ....[82]....
        /*0180*/ 	.word	0xffffffff


	//   ....[83]....
        /*0184*/ 	.word	0xffffffff


	//   ....[84]....
        /*0188*/ 	.word	0xffffffff


	//   ....[85]....
        /*018c*/ 	.word	0xffffffff


	//   ....[86]....
        /*0190*/ 	.word	0xffffffff


	//   ....[87]....
        /*0194*/ 	.word	0xffffffff


	//   ....[88]....
        /*0198*/ 	.word	0xffffffff


	//   ....[89]....
        /*019c*/ 	.word	0xffffffff


	//   ....[90]....
        /*01a0*/ 	.word	0xffffffff


	//   ....[91]....
        /*01a4*/ 	.word	0xffffffff


	//----- nvinfo : EIATTR_COOP_GROUP_INSTR_OFFSETS
	.align		4
.L_2475:
        /*01a8*/ 	.byte	0x04, 0x28
        /*01aa*/ 	.short	(.L_2477 - .L_2476)


	//   ....[0]....
.L_2476:
        /*01ac*/ 	.word	0x000013c0


	//   ....[1]....
        /*01b0*/ 	.word	0x00001920


	//   ....[2]....
        /*01b4*/ 	.word	0x00001df0


	//   ....[3]....
        /*01b8*/ 	.word	0x00003e20


	//   ....[4]....
        /*01bc*/ 	.word	0x00005850


	//   ....[5]....
        /*01c0*/ 	.word	0x00005860


	//   ....[6]....
        /*01c4*/ 	.word	0x00005870


	//   ....[7]....
        /*01c8*/ 	.word	0x00005890


	//   ....[8]....
        /*01cc*/ 	.word	0x00005920


	//   ....[9]....
        /*01d0*/ 	.word	0x00005950


	//   ....[10]....
        /*01d4*/ 	.word	0x00005960


	//   ....[11]....
        /*01d8*/ 	.word	0x00005980


	//   ....[12]....
        /*01dc*/ 	.word	0x00005a10


	//   ....[13]....
        /*01e0*/ 	.word	0x00005a40


	//   ....[14]....
        /*01e4*/ 	.word	0x00005a50


	//   ....[15]....
        /*01e8*/ 	.word	0x00005a70


	//   ....[16]....
        /*01ec*/ 	.word	0x00005b00


	//   ....[17]....
        /*01f0*/ 	.word	0x00005b30


	//   ....[18]....
        /*01f4*/ 	.word	0x00005b40


	//   ....[19]....
        /*01f8*/ 	.word	0x00005b50


	//   ....[20]....
        /*01fc*/ 	.word	0x00005c00


	//   ....[21]....
        /*0200*/ 	.word	0x00005c20


	//   ....[22]....
        /*0204*/ 	.word	0x00005c30


	//   ....[23]....
        /*0208*/ 	.word	0x00005c40


	//   ....[24]....
        /*020c*/ 	.word	0x00005cf0


	//   ....[25]....
        /*0210*/ 	.word	0x00005d00


	//   ....[26]....
        /*0214*/ 	.word	0x00005d10


	//   ....[27]....
        /*0218*/ 	.word	0x00005d20


	//   ....[28]....
        /*021c*/ 	.word	0x00005d30


	//   ....[29]....
        /*0220*/ 	.word	0x00005d50


	//   ....[30]....
        /*0224*/ 	.word	0x00006820


	//   ....[31]....
        /*0228*/ 	.word	0x00006840


	//   ....[32]....
        /*022c*/ 	.word	0x00006850


	//   ....[33]....
        /*0230*/ 	.word	0x00006860


	//   ....[34]....
        /*0234*/ 	.word	0x00006940


	//   ....[35]....
        /*0238*/ 	.word	0x00006960


	//   ....[36]....
        /*023c*/ 	.word	0x00006970


	//   ....[37]....
        /*0240*/ 	.word	0x00006980


	//   ....[38]....
        /*0244*/ 	.word	0x00006a60


	//   ....[39]....
        /*0248*/ 	.word	0x00006a80


	//   ....[40]....
        /*024c*/ 	.word	0x00006a90


	//   ....[41]....
        /*0250*/ 	.word	0x00006aa0


	//   ....[42]....
        /*0254*/ 	.word	0x00006b80


	//   ....[43]....
        /*0258*/ 	.word	0x00006ba0


	//   ....[44]....
        /*025c*/ 	.word	0x00006bb0


	//   ....[45]....
        /*0260*/ 	.word	0x00006bc0


	//   ....[46]....
        /*0264*/ 	.word	0x00006ca0


	//   ....[47]....
        /*0268*/ 	.word	0x00006cc0


	//   ....[48]....
        /*026c*/ 	.word	0x00006cd0


	//   ....[49]....
        /*0270*/ 	.word	0x00006ce0


	//   ....[50]....
        /*0274*/ 	.word	0x00006db0


	//   ....[51]....
        /*0278*/ 	.word	0x00006df0


	//   ....[52]....
        /*027c*/ 	.word	0x00006e10


	//   ....[53]....
        /*0280*/ 	.word	0x00006e20


	//   ....[54]....
        /*0284*/ 	.word	0x00006e40


	//   ....[55]....
        /*0288*/ 	.word	0x00006e60


	//   ....[56]....
        /*028c*/ 	.word	0x00006e90


	//   ....[57]....
        /*0290*/ 	.word	0x00006f10


	//   ....[58]....
        /*0294*/ 	.word	0x00006f50


	//   ....[59]....
        /*0298*/ 	.word	0x00006fe0


	//   ....[60]....
        /*029c*/ 	.word	0x0000a450


	//   ....[61]....
        /*02a0*/ 	.word	0x0000a490


	//   ....[62]....
        /*02a4*/ 	.word	0x0000a4d0


	//   ....[63]....
        /*02a8*/ 	.word	0x0000a510


	//   ....[64]....
        /*02ac*/ 	.word	0x0000a620


	//   ....[65]....
        /*02b0*/ 	.word	0x0000a660


	//   ....[66]....
        /*02b4*/ 	.word	0x0000a6a0


	//   ....[67]....
        /*02b8*/ 	.word	0x0000a6e0


	//   ....[68]....
        /*02bc*/ 	.word	0x0000a7f0


	//   ....[69]....
        /*02c0*/ 	.word	0x0000a830


	//   ....[70]....
        /*02c4*/ 	.word	0x0000a870


	//   ....[71]....
        /*02c8*/ 	.word	0x0000a8b0


	//   ....[72]....
        /*02cc*/ 	.word	0x0000a9c0


	//   ....[73]....
        /*02d0*/ 	.word	0x0000aa00


	//   ....[74]....
        /*02d4*/ 	.word	0x0000aa40


	//   ....[75]....
        /*02d8*/ 	.word	0x0000aa80


	//   ....[76]....
        /*02dc*/ 	.word	0x0000ab80


	//   ....[77]....
        /*02e0*/ 	.word	0x0000aba0


	//   ....[78]....
        /*02e4*/ 	.word	0x0000abc0


	//   ....[79]....
        /*02e8*/ 	.word	0x0000abd0


	//   ....[80]....
        /*02ec*/ 	.word	0x0000b2d0


	//   ....[81]....
        /*02f0*/ 	.word	0x0000b800


	//   ....[82]....
        /*02f4*/ 	.word	0x0000bc80


	//   ....[83]....
        /*02f8*/ 	.word	0x0000bcd0


	//   ....[84]....
        /*02fc*/ 	.word	0x0000bd20


	//   ....[85]....
        /*0300*/ 	.word	0x0000bd50


	//   ....[86]....
        /*0304*/ 	.word	0x0000bd70


	//   ....[87]....
        /*0308*/ 	.word	0x0000be90


	//   ....[88]....
        /*030c*/ 	.word	0x0000bed0


	//   ....[89]....
        /*0310*/ 	.word	0x0000bf20


	//   ....[90]....
        /*0314*/ 	.word	0x0000bf50


	//   ....[91]....
        /*0318*/ 	.word	0x0000bf70


	//----- nvinfo : EIATTR_VRC_CTA_INIT_COUNT
	.align		4
.L_2477:
        /*031c*/ 	.byte	0x02, 0x4a
	.zero		1
	.zero		1


	//----- nvinfo : EIATTR_EXIT_INSTR_OFFSETS
	.align		4
        /*0320*/ 	.byte	0x04, 0x1c
        /*0322*/ 	.short	(.L_2479 - .L_2478)


	//   ....[0]....
.L_2478:
        /*0324*/ 	.word	0x0000c030


	//   ....[1]....
        /*0328*/ 	.word	0x0000c330


	//----- nvinfo : EIATTR_MAX_THREADS
	.align		4
.L_2479:
        /*032c*/ 	.byte	0x04, 0x05
        /*032e*/ 	.short	(.L_2481 - .L_2480)
.L_2480:
        /*0330*/ 	.word	0x00000020
        /*0334*/ 	.word	0x00000001
        /*0338*/ 	.word	0x00000001


	//----- nvinfo : EIATTR_CRS_STACK_SIZE
	.align		4
.L_2481:
        /*033c*/ 	.byte	0x04, 0x1e
        /*033e*/ 	.short	(.L_2483 - .L_2482)
.L_2482:
        /*0340*/ 	.word	0x00000000


	//----- nvinfo : EIATTR_CBANK_PARAM_SIZE
	.align		4
.L_2483:
        /*0344*/ 	.byte	0x03, 0x19
        /*0346*/ 	.short	0x01f0


	//----- nvinfo : EIATTR_PARAM_CBANK
	.align		4
        /*0348*/ 	.byte	0x04, 0x0a
        /*034a*/ 	.short	(.L_2485 - .L_2484)
	.align		4
.L_2484:
        /*034c*/ 	.word	index@(.nv.constant0._Z25selective_scan_bwd_kernelI32Selective_Scan_bwd_kernel_traitsILi32ELi16ELb0ELb1ELb0ELb0ELb0EfN3c107complexIfEEEEv12SSMParamsBwd)
        /*0350*/ 	.short	0x0380
        /*0352*/ 	.short	0x01f0


	//----- nvinfo : EIATTR_SW_WAR
	.align		4
.L_2485:
        /*0354*/ 	.byte	0x04, 0x36
        /*0356*/ 	.short	(.L_2487 - .L_2486)
.L_2486:
        /*0358*/ 	.word	0x00000008
.L_2487:


//--------------------- .nv.info._Z25selective_scan_bwd_kernelI32Selective_Scan_bwd_kernel_traitsILi32ELi16ELb0ELb1ELb0ELb0ELb1EfN3c107complexIfEEEEv12SSMParamsBwd --------------------------
	.section	.nv.info._Z25selective_scan_bwd_kernelI32Selective_Scan_bwd_kernel_traitsILi32ELi16ELb0ELb1ELb0ELb0ELb1EfN3c107complexIfEEEEv12SSMParamsBwd,"",@"SHT_CUDA_INFO"
	.sectionflags	@""
	.align	4


	//----- nvinfo : EIATTR_CUDA_API_VERSION
	.align		4
        /*0000*/ 	.byte	0x04, 0x37
        /*0002*/ 	.short	(.L_2489 - .L_2488)
.L_2488:
        /*0004*/ 	.word	0x00000082


	//----- nvinfo : EIATTR_KPARAM_INFO
	.align		4
.L_2489:
        /*0008*/ 	.byte	0x04, 0x17
        /*000a*/ 	.short	(.L_2491 - .L_2490)
.L_2490:
        /*000c*/ 	.word	0x00000000
        /*0010*/ 	.short	0x0000
        /*0012*/ 	.short	0x0000
        /*0014*/ 	.byte	0x00, 0xf0, 0xc1, 0x07


	//----- nvinfo : EIATTR_SPARSE_MMA_MASK
	.align		4
.L_2491:
        /*0018*/ 	.byte	0x03, 0x50
        /*001a*/ 	.short	0x0000


	//----- nvinfo : EIATTR_MAXREG_COUNT
	.align		4
        /*001c*/ 	.byte	0x03, 0x1b
        /*001e*/ 	.short	0x00ff


	//----- nvinfo : EIATTR_NUM_BARRIERS
	.align		4
        /*0020*/ 	.byte	0x02, 0x4c
        /*0022*/ 	.byte	0x01
	.zero		1


	//----- nvinfo : EIATTR_MERCURY_ISA_VERSION
	.align		4
        /*0024*/ 	.byte	0x03, 0x5f
        /*0026*/ 	.short	0x0101


	//----- nvinfo : EIATTR_INT_WARP_WIDE_INSTR_OFFSETS
	.align		4
        /*0028*/ 	.byte	0x04, 0x31
        /*002a*/ 	.short	(.L_2493 - .L_2492)


	//   ....[0]....
.L_2492:
        /*002c*/ 	.word	0x00008a10


	//   ....[1]....
        /*0030*/ 	.word	0x00009130


	//----- nvinfo : EIATTR_COOP_GROUP_MASK_REGIDS
	.align		4
.L_2493:
        /*0034*/ 	.byte	0x04, 0x29
        /*0036*/ 	.short	(.L_2495 - .L_2494)


	//   ....[0]....
.L_2494:
        /*0038*/ 	.word	0xffffffff


	//   ....[1]....
        /*003c*/ 	.word	0xffffffff


	//   ....[2]....
        /*0040*/ 	.word	0xffffffff


	//   ....[3]....
        /*0044*/ 	.word	0xffffffff


	//   ....[4]....
        /*0048*/ 	.word	0xffffffff


	//   ....[5]....
        /*004c*/ 	.word	0xffffffff


	//   ....[6]....
        /*0050*/ 	.word	0xffffffff


	//   ....[7]....
        /*0054*/ 	.word	0xffffffff


	//   ....[8]....
        /*0058*/ 	.word	0xffffffff


	//   ....[9]....
        /*005c*/ 	.word	0xffffffff


	//   ....[10]....
        /*0060*/ 	.word	0xffffffff


	//   ....[11]....
        /*0064*/ 	.word	0xffffffff


	//   ....[12]....
        /*0068*/ 	.word	0xffffffff


	//   ....[13]....
        /*006c*/ 	.word	0xffffffff


	//   ....[14]....
        /*0070*/ 	.word	0xffffffff


	//   ....[15]....
        /*0074*/ 	.word	0xffffffff


	//   ....[16]....
        /*0078*/ 	.word	0xffffffff


	//   ....[17]....
        /*007c*/ 	.word	0xffffffff


	//   ....[18]....
        /*0080*/ 	.word	0xffffffff


	//   ....[19]....
        /*0084*/ 	.word	0xffffffff


	//   ....[20]....
        /*0088*/ 	.word	0xffffffff


	//   ....[21]....
        /*008c*/ 	.word	0xffffffff


	//   ....[22]....
        /*0090*/ 	.word	0xffffffff


	//   ....[23]....
        /*0094*/ 	.word	0xffffffff


	//   ....[24]....
        /*0098*/ 	.word	0xffffffff


	//   ....[25]....
        /*009c*/ 	.word	0xffffffff


	//   ....[26]....
        /*00a0*/ 	.word	0xffffffff


	//   ....[27]....
        /*00a4*/ 	.word	0xffffffff


	//   ....[28]....
        /*00a8*/ 	.word	0xffffffff


	//   ....[29]....
        /*00ac*/ 	.word	0xffffffff


	//   ....[30]....
        /*00b0*/ 	.word	0xffffffff


	//   ....[31]....
        /*00b4*/ 	.word	0xffffffff


	//   ....[32]....
        /*00b8*/ 	.word	0xffffffff


	//   ....[33]....
        /*00bc*/ 	.word	0xffffffff


	//   ....[34]....
        /*00c0*/ 	.word	0xffffffff


	//   ....[35]....
        /*00c4*/ 	.word	0xffffffff


	//   ....[36]....
        /*00c8*/ 	.word	0xffffffff


	//   ....[37]....
        /*00cc*/ 	.word	0xffffffff


	//   ....[38]....
        /*00d0*/ 	.word	0xffffffff


	//   ....[39]....
        /*00d4*/ 	.word	0xffffffff


	//   ....[40]....
        /*00d8*/ 	.word	0xffffffff


	//   ....[41]....
        /*00dc*/ 	.word	0xffffffff


	//   ....[42]....
        /*00e0*/ 	.word	0xffffffff


	//   ....[43]....
        /*00e4*/ 	.word	0xffffffff


	//   ....[44]....
        /*00e8*/ 	.word	0xffffffff


	//   ....[45]....
        /*00ec*/ 	.word	0xffffffff


	//   ....[46]....
        /*00f0*/ 	.word	0xffffffff


	//   ....[47]....
        /*00f4*/ 	.word	0xffffffff


	//   ....[48]....
        /*00f8*/ 	.word	0xffffffff


	//   ....[49]....
        /*00fc*/ 	.word	0xffffffff


	//   ....[50]....
        /*0100*/ 	.word	0xffffffff


	//   ....[51]....
        /*0104*/ 	.word	0xffffffff


	//   ....[52]....
        /*0108*/ 	.word	0xffffffff


	//   ....[53]....
        /*010c*/ 	.word	0xffffffff


	//   ....[54]....
        /*0110*/ 	.word	0xffffffff


	//   ....[55]....
        /*0114*/ 	.word	0xffffffff


	//   ....[56]....
        /*0118*/ 	.word	0xffffffff


	//   ....[57]....
        /*011c*/ 	.word	0xffffffff


	//   ....[58]....
        /*0120*/ 	.word	0xffffffff


	//   ....[59]....
        /*0124*/ 	.word	0xffffffff


	//   ....[60]....
        /*0128*/ 	.word	0xffffffff


	//   ....[61]....
        /*012c*/ 	.word	0xffffffff


	//   ....[62]....
        /*0130*/ 	.word	0xffffffff


	//   ....[63]....
        /*0134*/ 	.word	0xffffffff


	//   ....[64]....
        /*0138*/ 	.word	0xffffffff


	//   ....[65]....
        /*013c*/ 	.word	0xffffffff


	//   ....[66]....
        /*0140*/ 	.word	0xffffffff


	//   ....[67]....
        /*0144*/ 	.word	0xffffffff


	//   ....[68]....
        /*0148*/ 	.word	0xffffffff


	//   ....[69]....
        /*014c*/ 	.word	0xffffffff


	//   ....[70]....
        /*0150*/ 	.word	0xffffffff


	//   ....[71]....
        /*0154*/ 	.word	0xffffffff


	//   ....[72]....
        /*0158*/ 	.word	0xffffffff


	//   ....[73]....
        /*015c*/ 	.word	0xffffffff


	//   ....[74]....
        /*0160*/ 	.word	0xffffffff


	//   ....[75]....
        /*0164*/ 	.word	0xffffffff


	//   ....[76]....
        /*0168*/ 	.word	0xffffffff


	//   ....[77]....
        /*016c*/ 	.word	0xffffffff


	//   ....[78]....
        /*0170*/ 	.word	0xffffffff


	//   ....[79]....
        /*0174*/ 	.word	0xffffffff


	//   ....[80]....
        /*0178*/ 	.word	0xffffffff


	//   ....[81]....
        /*017c*/ 	.word	0xffffffff


	//   ....[82]....
        /*0180*/ 	.word	0xffffffff


	//   ....[83]....
        /*0184*/ 	.word	0xffffffff


	//   ....[84]....
        /*0188*/ 	.word	0xffffffff


	//   ....[85]....
        /*018c*/ 	.word	0xffffffff


	//   ....[86]....
        /*0190*/ 	.word	0xffffffff


	//   ....[87]....
        /*0194*/ 	.word	0xffffffff


	//   ....[88]....
        /*0198*/ 	.word	0xffffffff


	//   ....[89]....
        /*019c*/ 	.word	0xffffffff


	//   ....[90]....
        /*01a0*/ 	.word	0xffffffff


	//   ....[91]....
        /*01a4*/ 	.word	0xffffffff


	//   ....[92]....
        /*01a8*/ 	.word	0xffffffff


	//   ....[93]....
        /*01ac*/ 	.word	0xffffffff


	//   ....[94]....
        /*01b0*/ 	.word	0xffffffff


	//   ....[95]....
        /*01b4*/ 	.word	0xffffffff


	//----- nvinfo : EIATTR_COOP_GROUP_INSTR_OFFSETS
	.align		4
.L_2495:
        /*01b8*/ 	.byte	0x04, 0x28
        /*01ba*/ 	.short	(.L_2497 - .L_2496)


	//   ....[0]....
.L_2496:
        /*01bc*/ 	.word	0x00001530


	//   ....[1]....
        /*01c0*/ 	.word	0x00001a90


	//   ....[2]....
        /*01c4*/ 	.word	0x00002010


	//   ....[3]....
        /*01c8*/ 	.word	0x00002560


	//   ....[4]....
        /*01cc*/ 	.word	0x00002c70


	//   ....[5]....
        /*01d0*/ 	.word	0x00003530


	//   ....[6]....
        /*01d4*/ 	.word	0x00003e00


	//   ....[7]....
        /*01d8*/ 	.word	0x00006110


	//   ....[8]....
        /*01dc*/ 	.word	0x00007b40


	//   ....[9]....
        /*01e0*/ 	.word	0x00007b50


	//   ....[10]....
        /*01e4*/ 	.word	0x00007b60


	//   ....[11]....
        /*01e8*/ 	.word	0x00007b70


	//   ....[12]....
        /*01ec*/ 	.word	0x00007c20


	//   ....[13]....
        /*01f0*/ 	.word	0x00007c40


	//   ....[14]....
        /*01f4*/ 	.word	0x00007c50


	//   ....[15]....
        /*01f8*/ 	.word	0x00007c60


	//   ....[16]....
        /*01fc*/ 	.word	0x00007d10


	//   ....[17]....
        /*0200*/ 	.word	0x00007d30


	//   ....[18]....
        /*0204*/ 	.word	0x00007d40


	//   ....[19]....
        /*0208*/ 	.word	0x00007d50


	//   ....[20]....
        /*020c*/ 	.word	0x00007e00


	//   ....[21]....
        /*0210*/ 	.word	0x00007e20


	//   ....[22]....
        /*0214*/ 	.word	0x00007e30


	//   ....[23]....
        /*0218*/ 	.word	0x00007e40


	//   ....[24]....
        /*021c*/ 	.word	0x00007ef0


	//   ....[25]....
        /*0220*/ 	.word	0x00007f10


	//   ....[26]....
        /*0224*/ 	.word	0x00007f20


	//   ....[27]....
        /*0228*/ 	.word	0x00007f30


	//   ....[28]....
        /*022c*/ 	.word	0x00007fd0


	//   ....[29]....
        /*0230*/ 	.word	0x00007ff0


	//   ....[30]....
        /*0234*/ 	.word	0x00008000


	//   ....[31]....
        /*0238*/ 	.word	0x00008010


	//   ....[32]....
        /*023c*/ 	.word	0x00008020


	//   ....[33]....
        /*0240*/ 	.word	0x00008070


	//   ....[34]....
        /*0244*/ 	.word	0x00008af0


	//   ....[35]....
        /*0248*/ 	.word	0x00008b20


	//   ....[36]....
        /*024c*/ 	.word	0x00008b30


	//   ....[37]....
        /*0250*/ 	.word	0x00008b40


	//   ....[38]....
        /*0254*/ 	.word	0x00008c20


	//   ....[39]....
        /*0258*/ 	.word	0x00008c40


	//   ....[40]....
        /*025c*/ 	.word	0x00008c50


	//   ....[41]....
        /*0260*/ 	.word	0x00008c60


	//   ....[42]....
        /*0264*/ 	.word	0x00008d40


	//   ....[43]....
        /*0268*/ 	.word	0x00008d60


	//   ....[44]....
        /*026c*/ 	.word	0x00008d70


	//   ....[45]....
        /*0270*/ 	.word	0x00008d80


	//   ....[46]....
        /*0274*/ 	.word	0x00008e60


	//   ....[47]....
        /*0278*/ 	.word	0x00008e80


	//   ....[48]....
        /*027c*/ 	.word	0x00008e90


	//   ....[49]....
        /*0280*/ 	.word	0x00008ea0


	//   ....[50]....
        /*0284*/ 	.word	0x00008f80


	//   ....[51]....
        /*0288*/ 	.word	0x00008fa0


	//   ....[52]....
        /*028c*/ 	.word	0x00008fb0


	//   ....[53]....
        /*0290*/ 	.word	0x00008fc0


	//   ....[54]....
        /*0294*/ 	.word	0x00009090


	//   ....[55]....
        /*0298*/ 	.word	0x000090d0


	//   ....[56]....
        /*029c*/ 	.word	0x00009110


	//   ....[57]....
        /*02a0*/ 	.word	0x00009120


	//   ....[58]....
        /*02a4*/ 	.word	0x00009140


	//   ....[59]....
        /*02a8*/ 	.word	0x00009160


	//   ....[60]....
        /*02ac*/ 	.word	0x00009190


	//   ....[61]....
        /*02b0*/ 	.word	0x000091f0


	//   ....[62]....
        /*02b4*/ 	.word	0x00009230


	//   ....[63]....
        /*02b8*/ 	.word	0x000092b0


	//   ....[64]....
        /*02bc*/ 	.word	0x0000c720


	//   ....[65]....
        /*02c0*/ 	.word	0x0000c760


	//   ....[66]....
        /*02c4*/ 	.word	0x0000c7a0


	//   ....[67]....
        /*02c8*/ 	.word	0x0000c7e0


	//   ....[68]....
        /*02cc*/ 	.word	0x0000c8f0


	//   ....[69]....
        /*02d0*/ 	.word	0x0000c930


	//   ....[70]....
        /*02d4*/ 	.word	0x0000c970


	//   ....[71]....
        /*02d8*/ 	.word	0x0000c9b0


	//   ....[72]....
        /*02dc*/ 	.word	0x0000cac0


	//   ....[73]....
        /*02e0*/ 	.word	0x0000cb00


	//   ....[74]....
        /*02e4*/ 	.word	0x0000cb40


	//   ....[75]....
        /*02e8*/ 	.word	0x0000cb80


	//   ....[76]....
        /*02ec*/ 	.word	0x0000cc90


	//   ....[77]....
        /*02f0*/ 	.word	0x0000ccd0


	//   ....[78]....
        /*02f4*/ 	.word	0x0000cd10


	//   ....[79]....
        /*02f8*/ 	.word	0x0000cd50


	//   ....[80]....
        /*02fc*/ 	.word	0x0000ce60


	//   ....[81]....
        /*0300*/ 	.word	0x0000ce80


	//   ....[82]....
        /*0304*/ 	.word	0x0000cea0


	//   ....[83]....
        /*0308*/ 	.word	0x0000ceb0


	//   ....[84]....
        /*030c*/ 	.word	0x0000d5c0


	//   ....[85]....
        /*0310*/ 	.word	0x0000daf0


	//   ....[86]....
        /*0314*/ 	.word	0x0000df70


	//   ....[87]....
        /*0318*/ 	.word	0x0000dfc0


	//   ....[88]....
        /*031c*/ 	.word	0x0000e010


	//   ....[89]....
        /*0320*/ 	.word	0x0000e040


	//   ....[90]....
        /*0324*/ 	.word	0x0000e060


	//   ....[91]....
        /*0328*/ 	.word	0x0000e180


	//   ....[92]....
        /*032c*/ 	.word	0x0000e1c0


	//   ....[93]....
        /*0330*/ 	.word	0x0000e210


	//   ....[94]....
        /*0334*/ 	.word	0x0000e240


	//   ....[95]....
        /*0338*/ 	.word	0x0000e260


	//----- nvinfo : EIATTR_VRC_CTA_INIT_COUNT
	.align		4
.L_2497:
        /*033c*/ 	.byte	0x02, 0x4a
	.zero		1
	.zero		1


	//----- nvinfo : EIATTR_EXIT_INSTR_OFFSETS
	.align		4
        /*0340*/ 	.byte	0x04, 0x1c
        /*0342*/ 	.short	(.L_2499 - .L_2498)


	//   ....[0]....
.L_2498:
        /*0344*/ 	.word	0x0000e320


	//   ....[1]....
        /*0348*/ 	.word	0x0000e620


	//----- nvinfo : EIATTR_MAX_THREADS
	.align		4
.L_2499:
        /*034c*/ 	.byte	0x04, 0x05
        /*034e*/ 	.short	(.L_2501 - .L_2500)
.L_2500:
        /*0350*/ 	.word	0x00000020
        /*0354*/ 	.word	0x00000001
        /*0358*/ 	.word	0x00000001


	//----- nvinfo : EIATTR_CRS_STACK_SIZE
	.align		4
.L_2501:
        /*035c*/ 	.byte	0x04, 0x1e
        /*035e*/ 	.short	(.L_2503 - .L_2502)
.L_2502:
        /*0360*/ 	.word	0x00000000


	//----- nvinfo : EIATTR_CBANK_PARAM_SIZE
	.align		4
.L_2503:
        /*0364*/ 	.byte	0x03, 0x19
        /*0366*/ 	.short	0x01f0


	//----- nvinfo : EIATTR_PARAM_CBANK
	.align		4
        /*0368*/ 	.byte	0x04, 0x0a
        /*036a*/ 	.short	(.L_2505 - .L_2504)
	.align		4
.L_2504:
        /*036c*/ 	.word	index@(.nv.constant0._Z25selective_scan_bwd_kernelI32Selective_Scan_bwd_kernel_traitsILi32ELi16ELb0ELb1ELb0ELb0ELb1EfN3c107complexIfEEEEv12SSMParamsBwd)
        /*0370*/ 	.short	0x0380
        /*0372*/ 	.short	0x01f0


	//----- nvinfo : EIATTR_SW_WAR
	.align		4
.L_2505:
        /*0374*/ 	.byte	0x04, 0x36
        /*0376*/ 	.short	(.L_2507 - .L_2506)
.L_2506:
        /*0378*/ 	.word	0x00000008
.L_2507:


//--------------------- .nv.info._Z25selective_scan_bwd_kernelI32Selective_Scan_bwd_kernel_traitsILi32ELi16ELb0ELb1ELb0ELb1ELb0EfN3c107complexIfEEEEv12SSMParamsBwd --------------------------
	.section	.nv.info._Z25selective_scan_bwd_kernelI32Selective_Scan_bwd_kernel_traitsILi32ELi16ELb0ELb1ELb0ELb1ELb0EfN3c107complexIfEEEEv12SSMParamsBwd,"",@"SHT_CUDA_INFO"
	.sectionflags	@""
	.align	4


	//----- nvinfo : EIATTR_CUDA_API_VERSION
	.align		4
        /*0000*/ 	.byte	0x04, 0x37
        /*0002*/ 	.short	(.L_2509 - .L_2508)
.L_2508:
        /*0004*/ 	.word	0x00000082


	//----- nvinfo : EIATTR_KPARAM_INFO
	.align		4
.L_2509:
        /*0008*/ 	.byte	0x04, 0x17
        /*000a*/ 	.short	(.L_2511 - .L_2510)
.L_2510:
        /*000c*/ 	.word	0x00000000
        /*0010*/ 	.short	0x0000
        /*0012*/ 	.short	0x0000
        /*0014*/ 	.byte	0x00, 0xf0, 0xc1, 0x07


	//----- nvinfo : EIATTR_SPARSE_MMA_MASK
	.align		4
.L_2511:
        /*0018*/ 	.byte	0x03, 0x50
        /*001a*/ 	.short	0x0000


	//----- nvinfo : EIATTR_MAXREG_COUNT
	.align		4
        /*001c*/ 	.byte	0x03, 0x1b
        /*001e*/ 	.short	0x00ff


	//----- nvinfo : EIATTR_NUM_BARRIERS
	.align		4
        /*0020*/ 	.byte	0x02, 0x4c
        /*0022*/ 	.byte	0x01
	.zero		1


	//----- nvinfo : EIATTR_MERCURY_ISA_VERSION
	.align		4
        /*0024*/ 	.byte	0x03, 0x5f
        /*0026*/ 	.short	0x0101


	//----- nvinfo : EIATTR_INT_WARP_WIDE_INSTR_OFFSETS
	.align		4
        /*0028*/ 	.byte	0x04, 0x31
        /*002a*/ 	.short	(.L_2513 - .L_2512)


	//   ....[0]....
.L_2512:
        /*002c*/ 	.word	0x00008940


	//   ....[1]....
        /*0030*/ 	.word	0x00009060


	//----- nvinfo : EIATTR_COOP_GROUP_MASK_REGIDS
	.align		4
.L_2513:
        /*0034*/ 	.byte	0x04, 0x29
        /*0036*/ 	.short	(.L_2515 - .L_2514)


	//   ....[0]....
.L_2514:
        /*0038*/ 	.word	0xffffffff


	//   ....[1]....
        /*003c*/ 	.word	0xffffffff


	//   ....[2]....
        /*0040*/ 	.word	0xffffffff


	//   ....[3]....
        /*0044*/ 	.word	0xffffffff


	//   ....[4]....
        /*0048*/ 	.word	0xffffffff


	//   ....[5]....
        /*004c*/ 	.word	0xffffffff


	//   ....[6]....
        /*0050*/ 	.word	0xffffffff


	//   ....[7]....
        /*0054*/ 	.word	0xffffffff


	//   ....[8]....
        /*0058*/ 	.word	0xffffffff


	//   ....[9]....
        /*005c*/ 	.word	0xffffffff


	//   ....[10]....
        /*0060*/ 	.word	0xffffffff


	//   ....[11]....
        /*0064*/ 	.word	0xffffffff


	//   ....[12]....
        /*0068*/ 	.word	0xffffffff


	//   ....[13]....
        /*006c*/ 	.word	0xffffffff


	//   ....[14]....
        /*0070*/ 	.word	0xffffffff


	//   ....[15]....
        /*0074*/ 	.word	0xffffffff


	//   ....[16]....
        /*0078*/ 	.word	0xffffffff


	//   ....[17]....
        /*007c*/ 	.word	0xffffffff


	//   ....[18]....
        /*0080*/ 	.word	0xffffffff


	//   ....[19]....
        /*0084*/ 	.word	0xffffffff


	//   ....[20]....
        /*0088*/ 	.word	0xffffffff


	//   ....[21]....
        /*008c*/ 	.word	0xffffffff


	//   ....[22]....
        /*0090*/ 	.word	0xffffffff


	//   ....[23]....
        /*0094*/ 	.word	0xffffffff


	//   ....[24]....
        /*0098*/ 	.word	0xffffffff


	//   ....[25]....
        /*009c*/ 	.word	0xffffffff


	//   ....[26]....
        /*00a0*/ 	.word	0xffffffff


	//   ....[27]....
        /*00a4*/ 	.word	0xffffffff


	//   ....[28]....
        /*00a8*/ 	.word	0xffffffff


	//   ....[29]....
        /*00ac*/ 	.word	0xffffffff


	//   ....[30]....
        /*00b0*/ 	.word	0xffffffff


	//   ....[31]....
        /*00b4*/ 	.word	0xffffffff


	//   ....[32]....
        /*00b8*/ 	.word	0xffffffff


	//   ....[33]....
        /*00bc*/ 	.word	0xffffffff


	//   ....[34]....
        /*00c0*/ 	.word	0xffffffff


	//   ....[35]....
        /*00c4*/ 	.word	0xffffffff


	//   ....[36]....
        /*00c8*/ 	.word	0xffffffff


	//   ....[37]....
        /*00cc*/ 	.word	0xffffffff


	//   ....[38]....
        /*00d0*/ 	.word	0xffffffff


	//   ....[39]....
        /*00d4*/ 	.word	0xffffffff


	//   ....[40]....
        /*00d8*/ 	.word	0xffffffff


	//   ....[41]....
        /*00dc*/ 	.word	0xffffffff


	//   ....[42]....
        /*00e0*/ 	.word	0xffffffff


	//   ....[43]....
        /*00e4*/ 	.word	0xffffffff


	//   ....[44]....
        /*00e8*/ 	.word	0xffffffff


	//   ....[45]....
        /*00ec*/ 	.word	0xffffffff


	//   ....[46]....
        /*00f0*/ 	.word	0xffffffff


	//   ....[47]....
        /*00f4*/ 	.word	0xffffffff


	//   ....[48]....
        /*00f8*/ 	.word	0xffffffff


	//   ....[49]....
        /*00fc*/ 	.word	0xffffffff


	//   ....[50]....
        /*0100*/ 	.word	0xffffffff


	//   ....[51]....
        /*0104*/ 	.word	0xffffffff


	//   ....[52]....
        /*0108*/ 	.word	0xffffffff


	//   ....[53]....
        /*010c*/ 	.word	0xffffffff


	//   ....[54]....
        /*0110*/ 	.word	0xffffffff


	//   ....[55]....
        /*0114*/ 	.word	0xffffffff


	//   ....[56]....
        /*0118*/ 	.word	0xffffffff


	//   ....[57]....
        /*011c*/ 	.word	0xffffffff


	//   ....[58]....
        /*0120*/ 	.word	0xffffffff


	//   ....[59]....
        /*0124*/ 	.word	0xffffffff


	//   ....[60]....
        /*0128*/ 	.word	0xffffffff


	//   ....[61]....
        /*012c*/ 	.word	0xffffffff


	//   ....[62]....
        /*0130*/ 	.word	0xffffffff


	//   ....[63]....
        /*0134*/ 	.word	0xffffffff


	//   ....[64]....
        /*0138*/ 	.word	0xffffffff


	//   ....[65]....
        /*013c*/ 	.word	0xffffffff


	//   ....[66]....
        /*0140*/ 	.word	0xffffffff


	//   ....[67]....
        /*0144*/ 	.word	0xffffffff


	//   ....[68]....
        /*0148*/ 	.word	0xffffffff


	//   ....[69]....
        /*014c*/ 	.word	0xffffffff


	//   ....[70]....
        /*0150*/ 	.word	0xffffffff


	//   ....[71]....
        /*0154*/ 	.word	0xffffffff


	//   ....[72]....
        /*0158*/ 	.word	0xffffffff


	//   ....[73]....
        /*015c*/ 	.word	0xffffffff


	//   ....[74]....
        /*0160*/ 	.word	0xffffffff


	//   ....[75]....
        /*0164*/ 	.word	0xffffffff


	//   ....[76]....
        /*0168*/ 	.word	0xffffffff


	//   ....[77]....
        /*016c*/ 	.word	0xffffffff


	//   ....[78]....
        /*0170*/ 	.word	0xffffffff


	//   ....[79]....
        /*0174*/ 	.word	0xffffffff


	//   ....[80]....
        /*0178*/ 	.word	0xffffffff


	//   ....[81]....
        /*017c*/ 	.word	0xffffffff


	//   ....[82]....
        /*0180*/ 	.word	0xffffffff


	//   ....[83]....
        /*0184*/ 	.word	0xffffffff


	//   ....[84]....
        /*0188*/ 	.word	0xffffffff


	//   ....[85]....
        /*018c*/ 	.word	0xffffffff


	//   ....[86]....
        /*0190*/ 	.word	0xffffffff


	//   ....[87]....
        /*0194*/ 	.word	0xffffffff


	//   ....[88]....
        /*0198*/ 	.word	0xffffffff


	//   ....[89]....
        /*019c*/ 	.word	0xffffffff


	//   ....[90]....
        /*01a0*/ 	.word	0xffffffff


	//   ....[91]....
        /*01a4*/ 	.word	0xffffffff


	//   ....[92]....
        /*01a8*/ 	.word	0xffffffff


	//----- nvinfo : EIATTR_COOP_GROUP_INSTR_OFFSETS
	.align		4
.L_2515:
        /*01ac*/ 	.byte	0x04, 0x28
        /*01ae*/ 	.short	(.L_2517 - .L_2516)


	//   ....[0]....
.L_2516:
        /*01b0*/ 	.word	0x00001390


	//   ....[1]....
        /*01b4*/ 	.word	0x000018f0


	//   ....[2]....
        /*01b8*/ 	.word	0x00001e10


	//   ....[3]....
        /*01bc*/ 	.word	0x00006040


	//   ....[4]....
        /*01c0*/ 	.word	0x00007a70


	//   ....[5]....
        /*01c4*/ 	.word	0x00007a80


	//   ....[6]....
        /*01c8*/ 	.word	0x00007a90


	//   ....[7]....
        /*01cc*/ 	.word	0x00007ab0


	//   ....[8]....
        /*01d0*/ 	.word	0x00007b40


	//   ....[9]....
        /*01d4*/ 	.word	0x00007b60


	//   ....[10]....
        /*01d8*/ 	.word	0x00007b80


	//   ....[11]....
        /*01dc*/ 	.word	0x00007ba0


	//   ....[12]....
        /*01e0*/ 	.word	0x00007c30


	//   ....[13]....
        /*01e4*/ 	.word	0x00007c50


	//   ....[14]....
        /*01e8*/ 	.word	0x00007c70


	//   ....[15]....
        /*01ec*/ 	.word	0x00007c80


	//   ....[16]....
        /*01f0*/ 	.word	0x00007d20


	//   ....[17]....
        /*01f4*/ 	.word	0x00007d50


	//   ....[18]....
        /*01f8*/ 	.word	0x00007d60


	//   ....[19]....
        /*01fc*/ 	.word	0x00007d70


	//   ....[20]....
        /*0200*/ 	.word	0x00007e30


	//   ....[21]....
        /*0204*/ 	.word	0x00007e40


	//   ....[22]....
        /*0208*/ 	.word	0x00007e50


	//   ....[23]....
        /*020c*/ 	.word	0x00007e60


	//   ....[24]....
        /*0210*/ 	.word	0x00007f00


	//   ....[25]....
        /*0214*/ 	.word	0x00007f20


	//   ....[26]....
        /*0218*/ 	.word	0x00007f30


	//   ....[27]....
        /*021c*/ 	.word	0x00007f40


	//   ....[28]....
        /*0220*/ 	.word	0x00007f50


	//   ....[29]....
        /*0224*/ 	.word	0x00007fa0


	//   ....[30]....
        /*0228*/ 	.word	0x00008a20


	//   ....[31]....
        /*022c*/ 	.word	0x00008a50


	//   ....[32]....
        /*0230*/ 	.word	0x00008a60


	//   ....[33]....
        /*0234*/ 	.word	0x00008a70


	//   ....[34]....
        /*0238*/ 	.word	0x00008b50


	//   ....[35]....
        /*023c*/ 	.word	0x00008b70


	//   ....[36]....
        /*0240*/ 	.word	0x00008b80


	//   ....[37]....
        /*0244*/ 	.word	0x00008b90


	//   ....[38]....
        /*0248*/ 	.word	0x00008c70


	//   ....[39]....
        /*024c*/ 	.word	0x00008c90


	//   ....[40]....
        /*0250*/ 	.word	0x00008ca0


	//   ....[41]....
        /*0254*/ 	.word	0x00008cb0


	//   ....[42]....
        /*0258*/ 	.word	0x00008d90


	//   ....[43]....
        /*025c*/ 	.word	0x00008db0


	//   ....[44]....
        /*0260*/ 	.word	0x00008dc0


	//   ....[45]....
        /*0264*/ 	.word	0x00008dd0


	//   ....[46]....
        /*0268*/ 	.word	0x00008eb0


	//   ....[47]....
        /*026c*/ 	.word	0x00008ed0


	//   ....[48]....
        /*0270*/ 	.word	0x00008ee0


	//   ....[49]....
        /*0274*/ 	.word	0x00008ef0


	//   ....[50]....
        /*0278*/ 	.word	0x00008fc0


	//   ....[51]....
        /*027c*/ 	.word	0x00009000


	//   ....[52]....
        /*0280*/ 	.word	0x00009040


	//   ....[53]....
        /*0284*/ 	.word	0x00009050


	//   ....[54]....
        /*0288*/ 	.word	0x00009070


	//   ....[55]....
        /*028c*/ 	.word	0x00009090


	//   ....[56]....
        /*0290*/ 	.word	0x000090b0


	//   ....[57]....
        /*0294*/ 	.word	0x00009130


	//   ....[58]....
        /*0298*/ 	.word	0x00009170


	//   ....[59]....
        /*029c*/ 	.word	0x000091e0


	//   ....[60]....
        /*02a0*/ 	.word	0x0000c650


	//   ....[61]....
        /*02a4*/ 	.word	0x0000c690


	//   ....[62]....
        /*02a8*/ 	.word	0x0000c6d0


	//   ....[63]....
        /*02ac*/ 	.word	0x0000c710


	//   ....[64]....
        /*02b0*/ 	.word	0x0000c820


	//   ....[65]....
        /*02b4*/ 	.word	0x0000c860


	//   ....[66]....
        /*02b8*/ 	.word	0x0000c8a0


	//   ....[67]....
        /*02bc*/ 	.word	0x0000c8e0


	//   ....[68]....
        /*02c0*/ 	.word	0x0000c9f0


	//   ....[69]....
        /*02c4*/ 	.word	0x0000ca30


	//   ....[70]....
        /*02c8*/ 	.word	0x0000ca70


	//   ....[71]....
        /*02cc*/ 	.word	0x0000cab0


	//   ....[72]....
        /*02d0*/ 	.word	0x0000cbc0


	//   ....[73]....
        /*02d4*/ 	.word	0x0000cc00


	//   ....[74]....
        /*02d8*/ 	.word	0x0000cc40


	//   ....[75]....
        /*02dc*/ 	.word	0x0000cc80


	//   ....[76]....
        /*02e0*/ 	.word	0x0000cd90


	//   ....[77]....
        /*02e4*/ 	.word	0x0000cdc0


	//   ....[78]....
        /*02e8*/ 	.word	0x0000cde0


	//   ....[79]....
        /*02ec*/ 	.word	0x0000cdf0


	//   ....[80]....
        /*02f0*/ 	.word	0x0000d650


	//   ....[81]....
        /*02f4*/ 	.word	0x0000dd20


	//   ....[82]....
        /*02f8*/ 	.word	0x0000e4b0


	//   ....[83]....
        /*02fc*/ 	.word	0x0000eac0


	//   ....[84]....
        /*0300*/ 	.word	0x0000eb10


	//   ....[85]....
        /*0304*/ 	.word	0x0000eb60


	//   ....[86]....
        /*0308*/ 	.word	0x0000eb90


	//   ....[87]....
        /*030c*/ 	.word	0x0000ebb0


	//   ....[88]....
        /*0310*/ 	.word	0x0000ecd0


	//   ....[89]....
        /*0314*/ 	.word	0x0000ed10


	//   ....[90]....
        /*0318*/ 	.word	0x0000ed60


	//   ....[91]....
        /*031c*/ 	.word	0x0000ed90


	//   ....[92]....
        /*0320*/ 	.word	0x0000edb0


	//----- nvinfo : EIATTR_VRC_CTA_INIT_COUNT
	.align		4
.L_2517:
        /*0324*/ 	.byte	0x02, 0x4a
	.zero		1
	.zero		1


	//----- nvinfo : EIATTR_EXIT_INSTR_OFFSETS
	.align		4
        /*0328*/ 	.byte	0x04, 0x1c
        /*032a*/ 	.short	(.L_2519 - .L_2518)


	//   ....[0]....
.L_2518:
        /*032c*/ 	.word	0x0000ee70


	//   ....[1]....
        /*0330*/ 	.word	0x0000f170


	//----- nvinfo : EIATTR_MAX_THREADS
	.align		4
.L_2519:
        /*0334*/ 	.byte	0x04, 0x05
        /*0336*/ 	.short	(.L_2521 - .L_2520)
.L_2520:
        /*0338*/ 	.word	0x00000020
        /*033c*/ 	.word	0x00000001
        /*0340*/ 	.word	0x00000001


	//----- nvinfo : EIATTR_CRS_STACK_SIZE
	.align		4
.L_2521:
        /*0344*/ 	.byte	0x04, 0x1e
        /*0346*/ 	.short	(.L_2523 - .L_2522)
.L_2522:
        /*0348*/ 	.word	0x00000000


	//----- nvinfo : EIATTR_CBANK_PARAM_SIZE
	.align		4
.L_2523:
        /*034c*/ 	.byte	0x03, 0x19
        /*034e*/ 	.short	0x01f0


	//----- nvinfo : EIATTR_PARAM_CBANK
	.align		4
        /*0350*/ 	.byte	0x04, 0x0a
        /*0352*/ 	.short	(.L_2525 - .L_2524)
	.align		4
.L_2524:
        /*0354*/ 	.word	index@(.nv.constant0._Z25selective_scan_bwd_kernelI32Selective_Scan_bwd_kernel_traitsILi32ELi16ELb0ELb1ELb0ELb1ELb0EfN3c107complexIfEEEEv12SSMParamsBwd)
        /*0358*/ 	.short	0x0380
        /*035a*/ 	.short	0x01f0


	//----- nvinfo : EIATTR_SW_WAR
	.align		4
.L_2525:
        /*035c*/ 	.byte	0x04, 0x36
        /*035e*/ 	.short	(.L_2527 - .L_2526)
.L_2526:
        /*0360*/ 	.word	0x00000008
.L_2527:


//--------------------- .nv.info._Z25selective_scan_bwd_kernelI32Selective_Scan_bwd_kernel_traitsILi32ELi16ELb0ELb1ELb0ELb1ELb1EfN3c107complexIfEEEEv12SSMParamsBwd --------------------------
	.section	.nv.info._Z25selective_scan_bwd_kernelI32Selective_Scan_bwd_kernel_traitsILi32ELi16ELb0ELb1ELb0ELb1ELb1EfN3c107complexIfEEEEv12SSMParamsBwd,"",@"SHT_CUDA_INFO"
	.sectionflags	@""
	.align	4


	//----- nvinfo : EIATTR_CUDA_API_VERSION
	.align		4
        /*0000*/ 	.byte	0x04, 0x37
        /*0002*/ 	.short	(.L_2529 - .L_2528)
.L_2528:
        /*0004*/ 	.word	0x00000082


	//----- nvinfo : EIATTR_KPARAM_INFO
	.align		4
.L_2529:
        /*0008*/ 	.byte	0x04, 0x17
        /*000a*/ 	.short	(.L_2531 - .L_2530)
.L_2530:
        /*000c*/ 	.word	0x00000000
        /*0010*/ 	.short	0x0000
        /*0012*/ 	.short	0x0000
        /*0014*/ 	.byte	0x00, 0xf0, 0xc1, 0x07


	//----- nvinfo : EIATTR_SPARSE_MMA_MASK
	.align		4
.L_2531:
        /*0018*/ 	.byte	0x03, 0x50
        /*001a*/ 	.short	0x0000


	//----- nvinfo : EIATTR_MAXREG_COUNT
	.align		4
        /*001c*/ 	.byte	0x03, 0x1b
        /*001e*/ 	.short	0x00ff


	//----- nvinfo : EIATTR_NUM_BARRIERS
	.align		4
        /*0020*/ 	.byte	0x02, 0x4c
        /*0022*/ 	.byte	0x01
	.zero		1


	//----- nvinfo : EIATTR_MERCURY_ISA_VERSION
	.align		4
        /*0024*/ 	.byte	0x03, 0x5f
        /*0026*/ 	.short	0x0101


	//----- nvinfo : EIATTR_INT_WARP_WIDE_INSTR_OFFSETS
	.align		4
        /*0028*/ 	.byte	0x04, 0x31
        /*002a*/ 	.short	(.L_2533 - .L_2532)


	//   ....[0]....
.L_2532:
        /*002c*/ 	.word	0x0000acb0


	//   ....[1]....
        /*0030*/ 	.word	0x0000b3d0


	//----- nvinfo : EIATTR_COOP_GROUP_MASK_REGIDS
	.align		4
.L_2533:
        /*0034*/ 	.byte	0x04, 0x29
        /*0036*/ 	.short	(.L_2535 - .L_2534)


	//   ....[0]....
.L_2534:
        /*0038*/ 	.word	0xffffffff


	//   ....[1]....
        /*003c*/ 	.word	0xffffffff


	//   ....[2]....
        /*0040*/ 	.word	0xffffffff


	//   ....[3]....
        /*0044*/ 	.word	0xffffffff


	//   ....[4]....
        /*0048*/ 	.word	0xffffffff


	//   ....[5]....
        /*004c*/ 	.word	0xffffffff


	//   ....[6]....
        /*0050*/ 	.word	0xffffffff


	//   ....[7]....
        /*0054*/ 	.word	0xffffffff


	//   ....[8]....
        /*0058*/ 	.word	0xffffffff


	//   ....[9]....
        /*005c*/ 	.word	0xffffffff


	//   ....[10]....
        /*0060*/ 	.word	0xffffffff


	//   ....[11]....
        /*0064*/ 	.word	0xffffffff


	//   ....[12]....
        /*0068*/ 	.word	0xffffffff


	//   ....[13]....
        /*006c*/ 	.word	0xffffffff


	//   ....[14]....
        /*0070*/ 	.word	0xffffffff


	//   ....[15]....
        /*0074*/ 	.word	0xffffffff


	//   ....[16]....
        /*0078*/ 	.word	0xffffffff


	//   ....[17]....
        /*007c*/ 	.word	0xffffffff


	//   ....[18]....
        /*0080*/ 	.word	0xffffffff


	//   ....[19]....
        /*0084*/ 	.word	0xffffffff


	//   ....[20]....
        /*0088*/ 	.word	0xffffffff


	//   ....[21]....
        /*008c*/ 	.word	0xffffffff


	//   ....[22]....
        /*0090*/ 	.word	0xffffffff


	//   ....[23]....
        /*0094*/ 	.word	0xffffffff


	//   ....[24]....
        /*0098*/ 	.word	0xffffffff


	//   ....[25]....
        /*009c*/ 	.word	0xffffffff


	//   ....[26]....
        /*00a0*/ 	.word	0xffffffff


	//   ....[27]....
        /*00a4*/ 	.word	0xffffffff


	//   ....[28]....
        /*00a8*/ 	.word	0xffffffff


	//   ....[29]....
        /*00ac*/ 	.word	0xffffffff


	//   ....[30]....
        /*00b0*/ 	.word	0xffffffff


	//   ....[31]....
        /*00b4*/ 	.word	0xffffffff


	//   ....[32]....
        /*00b8*/ 	.word	0xffffffff


	//   ....[33]....
        /*00bc*/ 	.word	0xffffffff


	//   ....[34]....
        /*00c0*/ 	.word	0xffffffff


	//   ....[35]....
        /*00c4*/ 	.word	0xffffffff


	//   ....[36]....
        /*00c8*/ 	.word	0xffffffff


	//   ....[37]....
        /*00cc*/ 	.word	0xffffffff


	//   ....[38]....
        /*00d0*/ 	.word	0xffffffff


	//   ....[39]....
        /*00d4*/ 	.word	0xffffffff


	//   ....[40]....
        /*00d8*/ 	.word	0xffffffff


	//   ....[41]....
        /*00dc*/ 	.word	0xffffffff


	//   ....[42]....
        /*00e0*/ 	.word	0xffffffff


	//   ....[43]....
        /*00e4*/ 	.word	0xffffffff


	//   ....[44]....
        /*00e8*/ 	.word	0xffffffff


	//   ....[45]....
        /*00ec*/ 	.word	0xffffffff


	//   ....[46]....
        /*00f0*/ 	.word	0xffffffff


	//   ....[47]....
        /*00f4*/ 	.word	0xffffffff


	//   ....[48]....
        /*00f8*/ 	.word	0xffffffff


	//   ....[49]....
        /*00fc*/ 	.word	0xffffffff


	//   ....[50]....
        /*0100*/ 	.word	0xffffffff


	//   ....[51]....
        /*0104*/ 	.word	0xffffffff


	//   ....[52]....
        /*0108*/ 	.word	0xffffffff


	//   ....[53]....
        /*010c*/ 	.word	0xffffffff


	//   ....[54]....
        /*0110*/ 	.word	0xffffffff


	//   ....[55]....
        /*0114*/ 	.word	0xffffffff


	//   ....[56]....
        /*0118*/ 	.word	0xffffffff


	//   ....[57]....
        /*011c*/ 	.word	0xffffffff


	//   ....[58]....
        /*0120*/ 	.word	0xffffffff


	//   ....[59]....
        /*0124*/ 	.word	0xffffffff


	//   ....[60]....
        /*0128*/ 	.word	0xffffffff


	//   ....[61]....
        /*012c*/ 	.word	0xffffffff


	//   ....[62]....
        /*0130*/ 	.word	0xffffffff


	//   ....[63]....
        /*0134*/ 	.word	0xffffffff


	//   ....[64]....
        /*0138*/ 	.word	0xffffffff


	//   ....[65]....
        /*013c*/ 	.word	0xffffffff


	//   ....[66]....
        /*0140*/ 	.word	0xffffffff


	//   ....[67]....
        /*0144*/ 	.word	0xffffffff


	//   ....[68]....
        /*0148*/ 	.word	0xffffffff


	//   ....[69]....
        /*014c*/ 	.word	0xffffffff


	//   ....[70]....
        /*0150*/ 	.word	0xffffffff


	//   ....[71]....
        /*0154*/ 	.word	0xffffffff


	//   ....[72]....
        /*0158*/ 	.word	0xffffffff


	//   ....[73]....
        /*015c*/ 	.word	0xffffffff


	//   ....[74]....
        /*0160*/ 	.word	0xffffffff


	//   ....[75]....
        /*0164*/ 	.word	0xffffffff


	//   ....[76]....
        /*0168*/ 	.word	0xffffffff


	//   ....[77]....
        /*016c*/ 	.word	0xffffffff


	//   ....[78]....
        /*0170*/ 	.word	0xffffffff


	//   ....[79]....
        /*0174*/ 	.word	0xffffffff


	//   ....[80]....
        /*0178*/ 	.word	0xffffffff


	//   ....[81]....
        /*017c*/ 	.word	0xffffffff


	//   ....[82]....
        /*0180*/ 	.word	0xffffffff


	//   ....[83]....
        /*0184*/ 	.word	0xffffffff


	//   ....[84]....
        /*0188*/ 	.word	0xffffffff


	//   ....[85]....
        /*018c*/ 	.word	0xffffffff


	//   ....[86]....
        /*0190*/ 	.word	0xffffffff


	//   ....[87]....
        /*0194*/ 	.word	0xffffffff


	//   ....[88]....
        /*0198*/ 	.word	0xffffffff


	//   ....[89]....
        /*019c*/ 	.word	0xffffffff


	//   ....[90]....
        /*01a0*/ 	.word	0xffffffff


	//   ....[91]....
        /*01a4*/ 	.word	0xffffffff


	//   ....[92]....
        /*01a8*/ 	.word	0xffffffff


	//   ....[93]....
        /*01ac*/ 	.word	0xffffffff


	//   ....[94]....
        /*01b0*/ 	.word	0xffffffff


	//   ....[95]....
        /*01b4*/ 	.word	0xffffffff


	//   ....[96]....
        /*01b8*/ 	.word	0xffffffff


	//----- nvinfo : EIATTR_COOP_GROUP_INSTR_OFFSETS
	.align		4
.L_2535:
        /*01bc*/ 	.byte	0x04, 0x28
        /*01be*/ 	.short	(.L_2537 - .L_2536)


	//   ....[0]....
.L_2536:
        /*01c0*/ 	.word	0x00001380


	//   ....[1]....
        /*01c4*/ 	.word	0x000018e0


	//   ....[2]....
        /*01c8*/ 	.word	0x00001e40


	//   ....[3]....
        /*01cc*/ 	.word	0x000048f0


	//   ....[4]....
        /*01d0*/ 	.word	0x00005000


	//   ....[5]....
        /*01d4*/ 	.word	0x000058b0


	//   ....[6]....
        /*01d8*/ 	.word	0x000061d0


	//   ....[7]....
        /*01dc*/ 	.word	0x00008390


	//   ....[8]....
        /*01e0*/ 	.word	0x00009de0


	//   ....[9]....
        /*01e4*/ 	.word	0x00009df0


	//   ....[10]....
        /*01e8*/ 	.word	0x00009e00


	//   ....[11]....
        /*01ec*/ 	.word	0x00009e10


	//   ....[12]....
        /*01f0*/ 	.word	0x00009ec0


	//   ....[13]....
        /*01f4*/ 	.word	0x00009ee0


	//   ....[14]....
        /*01f8*/ 	.word	0x00009ef0


	//   ....[15]....
        /*01fc*/ 	.word	0x00009f00


	//   ....[16]....
        /*0200*/ 	.word	0x00009fb0


	//   ....[17]....
        /*0204*/ 	.word	0x00009fd0


	//   ....[18]....
        /*0208*/ 	.word	0x00009fe0


	//   ....[19]....
        /*020c*/ 	.word	0x00009ff0


	//   ....[20]....
        /*0210*/ 	.word	0x0000a0a0


	//   ....[21]....
        /*0214*/ 	.word	0x0000a0c0


	//   ....[22]....
        /*0218*/ 	.word	0x0000a0d0


	//   ....[23]....
        /*021c*/ 	.word	0x0000a0e0


	//   ....[24]....
        /*0220*/ 	.word	0x0000a190


	//   ....[25]....
        /*0224*/ 	.word	0x0000a1b0


	//   ....[26]....
        /*0228*/ 	.word	0x0000a1c0


	//   ....[27]....
        /*022c*/ 	.word	0x0000a1d0


	//   ....[28]....
        /*0230*/ 	.word	0x0000a270


	//   ....[29]....
        /*0234*/ 	.word	0x0000a290


	//   ....[30]....
        /*0238*/ 	.word	0x0000a2a0


	//   ....[31]....
        /*023c*/ 	.word	0x0000a2b0


	//   ....[32]....
        /*0240*/ 	.word	0x0000a2c0


	//   ....[33]....
        /*0244*/ 	.word	0x0000a310


	//   ....[34]....
        /*0248*/ 	.word	0x0000ad90


	//   ....[35]....
        /*024c*/ 	.word	0x0000adc0


	//   ....[36]....
        /*0250*/ 	.word	0x0000add0


	//   ....[37]....
        /*0254*/ 	.word	0x0000ade0


	//   ....[38]....
        /*0258*/ 	.word	0x0000aec0


	//   ....[39]....
        /*025c*/ 	.word	0x0000aee0


	//   ....[40]....
        /*0260*/ 	.word	0x0000aef0


	//   ....[41]....
        /*0264*/ 	.word	0x0000af00


	//   ....[42]....
        /*0268*/ 	.word	0x0000afe0


	//   ....[43]....
        /*026c*/ 	.word	0x0000b000


	//   ....[44]....
        /*0270*/ 	.word	0x0000b010


	//   ....[45]....
        /*0274*/ 	.word	0x0000b020


	//   ....[46]....
        /*0278*/ 	.word	0x0000b100


	//   ....[47]....
        /*027c*/ 	.word	0x0000b120


	//   ....[48]....
        /*0280*/ 	.word	0x0000b130


	//   ....[49]....
        /*0284*/ 	.word	0x0000b140


	//   ....[50]....
        /*0288*/ 	.word	0x0000b220


	//   ....[51]....
        /*028c*/ 	.word	0x0000b240


	//   ....[52]....
        /*0290*/ 	.word	0x0000b250


	//   ....[53]....
        /*0294*/ 	.word	0x0000b260


	//   ....[54]....
        /*0298*/ 	.word	0x0000b330


	//   ....[55]....
        /*029c*/ 	.word	0x0000b370


	//   ....[56]....
        /*02a0*/ 	.word	0x0000b3b0


	//   ....[57]....
        /*02a4*/ 	.word	0x0000b3c0


	//   ....[58]....
        /*02a8*/ 	.word	0x0000b3e0


	//   ....[59]....
        /*02ac*/ 	.word	0x0000b400


	//   ....[60]....
        /*02b0*/ 	.word	0x0000b430


	//   ....[61]....
        /*02b4*/ 	.word	0x0000b490


	//   ....[62]....
        /*02b8*/ 	.word	0x0000b4d0


	//   ....[63]....
        /*02bc*/ 	.word	0x0000b550


	//   ....[64]....
        /*02c0*/ 	.word	0x0000e9c0


	//   ....[65]....
        /*02c4*/ 	.word	0x0000ea00


	//   ....[66]....
        /*02c8*/ 	.word	0x0000ea40


	//   ....[67]....
        /*02cc*/ 	.word	0x0000ea80


	//   ....[68]....
        /*02d0*/ 	.word	0x0000eb90


	//   ....[69]....
        /*02d4*/ 	.word	0x0000ebd0


	//   ....[70]....
        /*02d8*/ 	.word	0x0000ec10


	//   ....[71]....
        /*02dc*/ 	.word	0x0000ec50


	//   ....[72]....
        /*02e0*/ 	.word	0x0000ed60


	//   ....[73]....
        /*02e4*/ 	.word	0x0000eda0


	//   ....[74]....
        /*02e8*/ 	.word	0x0000ede0


	//   ....[75]....
        /*02ec*/ 	.word	0x0000ee20


	//   ....[76]....
        /*02f0*/ 	.word	0x0000ef30


	//   ....[77]....
        /*02f4*/ 	.word	0x0000ef70


	//   ....[78]....
        /*02f8*/ 	.word	0x0000efb0


	//   ....[79]....
        /*02fc*/ 	.word	0x0000eff0


	//   ....[80]....
        /*0300*/ 	.word	0x0000f100


	//   ....[81]....
        /*0304*/ 	.word	0x0000f120


	//   ....[82]....
        /*0308*/ 	.word	0x0000f140


	//   ....[83]....
        /*030c*/ 	.word	0x0000f150


	//   ....[84]....
        /*0310*/ 	.word	0x0000f9a0


	//   ....[85]....
        /*0314*/ 	.word	0x00010080


	//   ....[86]....
        /*0318*/ 	.word	0x00010810


	//   ....[87]....
        /*031c*/ 	.word	0x00010e10


	//   ....[88]....
        /*0320*/ 	.word	0x00010e60


	//   ....[89]....
        /*0324*/ 	.word	0x00010eb0


	//   ....[90]....
        /*0328*/ 	.word	0x00010ee0


	//   ....[91]....
        /*032c*/ 	.word	0x00010f00


	//   ....[92]....
        /*0330*/ 	.word	0x00011020


	//   ....[93]....
        /*0334*/ 	.word	0x00011060


	//   ....[94]....
        /*0338*/ 	.word	0x000110b0


	//   ....[95]....
        /*033c*/ 	.word	0x000110e0


	//   ....[96]....
        /*0340*/ 	.word	0x00011100


	//----- nvinfo : EIATTR_VRC_CTA_INIT_COUNT
	.align		4
.L_2537:
        /*0344*/ 	.byte	0x02, 0x4a
	.zero		1
	.zero		1


	//----- nvinfo : EIATTR_EXIT_INSTR_OFFSETS
	.align		4
        /*0348*/ 	.byte	0x04, 0x1c
        /*034a*/ 	.short	(.L_2539 - .L_2538)


	//   ....[0]....
.L_2538:
        /*034c*/ 	.word	0x000111c0


	//   ....[1]....
        /*0350*/ 	.word	0x000114c0


	//----- nvinfo : EIATTR_MAX_THREADS
	.align		4
.L_2539:
        /*0354*/ 	.byte	0x04, 0x05
        /*0356*/ 	.short	(.L_2541 - .L_2540)
.L_2540:
        /*0358*/ 	.word	0x00000020
        /*035c*/ 	.word	0x00000001
        /*0360*/ 	.word	0x00000001


	//----- nvinfo : EIATTR_CRS_STACK_SIZE
	.align		4
.L_2541:
        /*0364*/ 	.byte	0x04, 0x1e
        /*0366*/ 	.short	(.L_2543 - .L_2542)
.L_2542:
        /*0368*/ 	.word	0x00000000


	//----- nvinfo : EIATTR_CBANK_PARAM_SIZE
	.align		4
.L_2543:
        /*036c*/ 	.byte	0x03, 0x19
        /*036e*/ 	.short	0x01f0


	//----- nvinfo : EIATTR_PARAM_CBANK
	.align		4
        /*0370*/ 	.byte	0x04, 0x0a
        /*0372*/ 	.short	(.L_2545 - .L_2544)
	.align		4
.L_2544:
        /*0374*/ 	.word	index@(.nv.constant0._Z25selective_scan_bwd_kernelI32Selective_Scan_bwd_kernel_traitsILi32ELi16ELb0ELb1ELb0ELb1ELb1EfN3c107complexIfEEEEv12SSMParamsBwd)
        /*0378*/ 	.short	0x0380
        /*037a*/ 	.short	0x01f0


	//----- nvinfo : EIATTR_SW_WAR
	.align		4
.L_2545:
        /*037c*/ 	.byte	0x04, 0x36
        /*037e*/ 	.short	(.L_2547 - .L_2546)
.L_2546:
        /*0380*/ 	.word	0x00000008
.L_2547:


//--------------------- .nv.info._Z25selective_scan_bwd_kernelI32Selective_Scan_bwd_kernel_traitsILi32ELi16ELb0ELb1ELb1ELb0ELb0EfN3c107complexIfEEEEv12SSMParamsBwd --------------------------
	.section	.nv.info._Z25selective_scan_bwd_kernelI32Selective_Scan_bwd_kernel_traitsILi32ELi16ELb0ELb1ELb1ELb0ELb0EfN3c107complexIfEEEEv12SSMParamsBwd,"",@"SHT_CUDA_INFO"
	.sectionflags	@""
	.align	4


	//----- nvinfo : EIATTR_CUDA_API_VERSION
	.align		4
        /*0000*/ 	.byte	0x04, 0x37
        /*0002*/ 	.short	(.L_2549 - .L_2548)
.L_2548:
        /*0004*/ 	.word	0x00000082


	//----- nvinfo : EIATTR_KPARAM_INFO
	.align		4
.L_2549:
        /*0008*/ 	.byte	0x04, 0x17
        /*000a*/ 	.short	(.L_2551 - .L_2550)
.L_2550:
        /*000c*/ 	.word	0x00000000
        /*0010*/ 	.short	0x0000
        /*0012*/ 	.short	0x0000
        /*0014*/ 	.byte	0x00, 0xf0, 0xc1, 0x07


	//----- nvinfo : EIATTR_SPARSE_MMA_MASK
	.align		4
.L_2551:
        /*0018*/ 	.byte	0x03, 0x50
        /*001a*/ 	.short	0x0000


	//----- nvinfo : EIATTR_MAXREG_COUNT
	.align		4
        /*001c*/ 	.byte	0x03, 0x1b
        /*001e*/ 	.short	0x00ff


	//----- nvinfo : EIATTR_NUM_BARRIERS
	.align		4
        /*0020*/ 	.byte	0x02, 0x4c
        /*0022*/ 	.byte	0x01
	.zero		1


	//----- nvinfo : EIATTR_MERCURY_ISA_VERSION
	.align		4
        /*0024*/ 	.byte	0x03, 0x5f
        /*0026*/ 	.short	0x0101


	//----- nvinfo : EIATTR_INT_WARP_WIDE_INSTR_OFFSETS
	.align		4
        /*0028*/ 	.byte	0x04, 0x31
        /*002a*/ 	.short	(.L_2553 - .L_2552)


	//   ....[0]....
.L_2552:
        /*002c*/ 	.word	0x00008240


	//   ....[1]....
        /*0030*/ 	.word	0x00008900


	//----- nvinfo : EIATTR_COOP_GROUP_MASK_REGIDS
	.align		4
.L_2553:
        /*0034*/ 	.byte	0x04, 0x29
        /*0036*/ 	.short	(.L_2555 - .L_2554)


	//   ....[0]....
.L_2554:
        /*0038*/ 	.word	0xffffffff


	//   ....[1]....
        /*003c*/ 	.word	0xffffffff


	//   ....[2]....
        /*0040*/ 	.word	0xffffffff


	//   ....[3]....
        /*0044*/ 	.word	0xffffffff


	//   ....[4]....
        /*0048*/ 	.word	0xffffffff


	//   ....[5]....
        /*004c*/ 	.word	0xffffffff


	//   ....[6]....
        /*0050*/ 	.word	0xffffffff


	//   ....[7]....
        /*0054*/ 	.word	0xffffffff


	//   ....[8]....
        /*0058*/ 	.word	0xffffffff


	//   ....[9]....
        /*005c*/ 	.word	0xffffffff


	//   ....[10]....
        /*0060*/ 	.word	0xffffffff


	//   ....[11]....
        /*0064*/ 	.word	0xffffffff


	//   ....[12]....
        /*0068*/ 	.word	0xffffffff


	//   ....[13]....
        /*006c*/ 	.word	0xffffffff


	//   ....[14]....
        /*0070*/ 	.word	0xffffffff


	//   ....[15]....
        /*0074*/ 	.word	0xffffffff


	//   ....[16]....
        /*0078*/ 	.word	0xffffffff


	//   ....[17]....
        /*007c*/ 	.word	0xffffffff


	//   ....[18]....
        /*0080*/ 	.word	0xffffffff


	//   ....[19]....
        /*0084*/ 	.word	0xffffffff


	//   ....[20]....
        /*0088*/ 	.word	0xffffffff


	//   ....[21]....
        /*008c*/ 	.word	0xffffffff


	//   ....[22]....
        /*0090*/ 	.word	0xffffffff


	//   ....[23]....
        /*0094*/ 	.word	0xffffffff


	//   ....[24]....
        /*0098*/ 	.word	0xffffffff


	//   ....[25]....
        /*009c*/ 	.word	0xffffffff


	//   ....[26]....
        /*00a0*/ 	.word	0xffffffff


	//   ....[27]....
        /*00a4*/ 	.word	0xffffffff


	//   ....[28]....
        /*00a8*/ 	.word	0xffffffff


	//   ....[29]....
        /*00ac*/ 	.word	0xffffffff


	//   ....[30]....
        /*00b0*/ 	.word	0xffffffff


	//   ....[31]....
        /*00b4*/ 	.word	0xffffffff


	//   ....[32]....
        /*00b8*/ 	.word	0xffffffff


	//   ....[33]....
        /*00bc*/ 	.word	0xffffffff


	//   ....[34]....
        /*00c0*/ 	.word	0xffffffff


	//   ....[35]....
        /*00c4*/ 	.word	0xffffffff


	//   ....[36]....
        /*00c8*/ 	.word	0xffffffff


	//   ....[37]....
        /*00cc*/ 	.word	0xffffffff


	//   ....[38]....
        /*00d0*/ 	.word	0xffffffff


	//   ....[39]....
        /*00d4*/ 	.word	0xffffffff


	//   ....[40]....
        /*00d8*/ 	.word	0xffffffff


	//   ....[41]....
        /*00dc*/ 	.word	0xffffffff


	//   ....[42]....
        /*00e0*/ 	.word	0xffffffff


	//   ....[43]....
        /*00e4*/ 	.word	0xffffffff


	//   ....[44]....
        /*00e8*/ 	.word	0xffffffff


	//   ....[45]....
        /*00ec*/ 	.word	0xffffffff


	//   ....[46]....
        /*00f0*/ 	.word	0xffffffff


	//   ....[47]....
        /*00f4*/ 	.word	0xffffffff


	//   ....[48]....
        /*00f8*/ 	.word	0xffffffff


	//   ....[49]....
        /*00fc*/ 	.word	0xffffffff


	//   ....[50]....
        /*0100*/ 	.word	0xffffffff


	//   ....[51]....
        /*0104*/ 	.word	0xffffffff


	//   ....[52]....
        /*0108*/ 	.word	0xffffffff


	//   ....[53]....
        /*010c*/ 	.word	0xffffffff


	//   ....[54]....
        /*0110*/ 	.word	0xffffffff


	//   ....[55]....
        /*0114*/ 	.word	0xffffffff


	//   ....[56]....
        /*0118*/ 	.word	0xffffffff


	//   ....[57]....
        /*011c*/ 	.word	0xffffffff


	//   ....[58]....
        /*0120*/ 	.word	0xffffffff


	//   ....[59]....
        /*0124*/ 	.word	0xffffffff


	//   ....[60]....
        /*0128*/ 	.word	0xffffffff


	//   ....[61]....
        /*012c*/ 	.word	0xffffffff


	//   ....[62]....
        /*0130*/ 	.word	0xffffffff


	//   ....[63]....
        /*0134*/ 	.word	0xffffffff


	//   ....[64]....
        /*0138*/ 	.word	0xffffffff


	//   ....[65]....
        /*013c*/ 	.word	0xffffffff


	//   ....[66]....
        /*0140*/ 	.word	0xffffffff


	//   ....[67]....
        /*0144*/ 	.word	0xffffffff


	//   ....[68]....
        /*0148*/ 	.word	0xffffffff


	//   ....[69]....
        /*014c*/ 	.word	0xffffffff


	//   ....[70]....
        /*0150*/ 	.word	0xffffffff


	//   ....[71]....
        /*0154*/ 	.word	0xffffffff


	//   ....[72]....
        /*0158*/ 	.word	0xffffffff


	//   ....[73]....
        /*015c*/ 	.word	0xffffffff


	//   ....[74]....
        /*0160*/ 	.word	0xffffffff


	//   ....[75]....
        /*0164*/ 	.word	0xffffffff


	//   ....[76]....
        /*0168*/ 	.word	0xffffffff


	//   ....[77]....
        /*016c*/ 	.word	0xffffffff


	//   ....[78]....
        /*0170*/ 	.word	0xffffffff


	//   ....[79]....
        /*0174*/ 	.word	0xffffffff


	//   ....[80]....
        /*0178*/ 	.word	0xffffffff


	//   ....[81]....
        /*017c*/ 	.word	0xffffffff


	//   ....[82]....
        /*0180*/ 	.word	0xffffffff


	//----- nvinfo : EIATTR_COOP_GROUP_INSTR_OFFSETS
	.align		4
.L_2555:
        /*0184*/ 	.byte	0x04, 0x28
        /*0186*/ 	.short	(.L_2557 - .L_2556)


	//   ....[0]....
.L_2556:
        /*0188*/ 	.word	0x00001630


	//   ....[1]....
        /*018c*/ 	.word	0x00001b50


	//   ....[2]....
        /*0190*/ 	.word	0x00002040


	//   ....[3]....
        /*0194*/ 	.word	0x000042c0


	//   ....[4]....
        /*0198*/ 	.word	0x000060e0


	//   ....[5]....
        /*019c*/ 	.word	0x00007340


	//   ....[6]....
        /*01a0*/ 	.word	0x00007350


	//   ....[7]....
        /*01a4*/ 	.word	0x00007360


	//   ....[8]....
        /*01a8*/ 	.word	0x00007370


	//   ....[9]....
        /*01ac*/ 	.word	0x00007420


	//   ....[10]....
        /*01b0*/ 	.word	0x00007440


	//   ....[11]....
        /*01b4*/ 	.word	0x00007450


	//   ....[12]....
        /*01b8*/ 	.word	0x00007460


	//   ....[13]....
        /*01bc*/ 	.word	0x00007510


	//   ....[14]....
        /*01c0*/ 	.word	0x00007530


	//   ....[15]....
        /*01c4*/ 	.word	0x00007540


	//   ....[16]....
        /*01c8*/ 	.word	0x00007550


	//   ....[17]....
        /*01cc*/ 	.word	0x00007600


	//   ....[18]....
        /*01d0*/ 	.word	0x00007620


	//   ....[19]....
        /*01d4*/ 	.word	0x00007630


	//   ....[20]....
        /*01d8*/ 	.word	0x00007640


	//   ....[21]....
        /*01dc*/ 	.word	0x00007700


	//   ....[22]....
        /*01e0*/ 	.word	0x00007710


	//   ....[23]....
        /*01e4*/ 	.word	0x00007720


	//   ....[24]....
        /*01e8*/ 	.word	0x00007730


	//   ....[25]....
        /*01ec*/ 	.word	0x000077d0


	//   ....[26]....
        /*01f0*/ 	.word	0x000077e0


	//   ....[27]....
        /*01f4*/ 	.word	0x00007800


	//   ....[28]....
        /*01f8*/ 	.word	0x00007810


	//   ....[29]....
        /*01fc*/ 	.word	0x00007830


	//   ....[30]....
        /*0200*/ 	.word	0x00007850


	//   ....[31]....
        /*0204*/ 	.word	0x000082f0


	//   ....[32]....
        /*0208*/ 	.word	0x00008320


	//   ....[33]....
        /*020c*/ 	.word	0x00008330


	//   ....[34]....
        /*0210*/ 	.word	0x00008340


	//   ....[35]....
        /*0214*/ 	.word	0x00008420


	//   ....[36]....
        /*0218*/ 	.word	0x00008440


	//   ....[37]....
        /*021c*/ 	.word	0x00008450


	//   ....[38]....
        /*0220*/ 	.word	0x00008460


	//   ....[39]....
        /*0224*/ 	.word	0x00008540


	//   ....[40]....
        /*0228*/ 	.word	0x00008560


	//   ....[41]....
        /*022c*/ 	.word	0x00008570


	//   ....[42]....
        /*0230*/ 	.word	0x00008580


	//   ....[43]....
        /*0234*/ 	.word	0x00008660


	//   ....[44]....
        /*0238*/ 	.word	0x00008680


	//   ....[45]....
        /*023c*/ 	.word	0x00008690


	//   ....[46]....
        /*0240*/ 	.word	0x000086a0


	//   ....[47]....
        /*0244*/ 	.word	0x00008780


	//   ....[48]....
        /*0248*/ 	.word	0x000087a0


	//   ....[49]....
        /*024c*/ 	.word	0x000087b0


	//   ....[50]....
        /*0250*/ 	.word	0x000087c0


	//   ....[51]....
        /*0254*/ 	.word	0x00008890


	//   ....[52]....
        /*0258*/ 	.word	0x000088d0


	//   ....[53]....
        /*025c*/ 	.word	0x000088e0


	//   ....[54]....
        /*0260*/ 	.word	0x000088f0


	//   ....[55]....
        /*0264*/ 	.word	0x00008910


	//   ....[56]....
        /*0268*/ 	.word	0x000089c0


	//   ....[57]....
        /*026c*/ 	.word	0x000089d0


	//   ....[58]....
        /*0270*/ 	.word	0x000089e0


	//   ....[59]....
        /*0274*/ 	.word	0x000089f0


	//   ....[60]....
        /*0278*/ 	.word	0x00008a00


	//   ....[61]....
        /*027c*/ 	.word	0x0000c920


	//   ....[62]....
        /*0280*/ 	.word	0x0000c960


	//   ....[63]....
        /*0284*/ 	.word	0x0000caf0


	//   ....[64]....
        /*0288*/ 	.word	0x0000cb30


	//   ....[65]....
        /*028c*/ 	.word	0x0000cbb0


	//   ....[66]....
        /*0290*/ 	.word	0x0000cbd0


	//   ....[67]....
        /*0294*/ 	.word	0x0000cc00


	//   ....[68]....
        /*0298*/ 	.word	0x0000cc20


	//   ....[69]....
        /*029c*/ 	.word	0x0000cc60


	//   ....[70]....
        /*02a0*/ 	.word	0x0000cc90


	//   ....[71]....
        /*02a4*/ 	.word	0x0000d350


	//   ....[72]....
        /*02a8*/ 	.word	0x0000d7f0


	//   ....[73]....
        /*02ac*/ 	.word	0x0000dc90


	//   ....[74]....
        /*02b0*/ 	.word	0x0000dce0


	//   ....[75]....
        /*02b4*/ 	.word	0x0000dd30


	//   ....[76]....
        /*02b8*/ 	.word	0x0000dd60


	//   ....[77]....
        /*02bc*/ 	.word	0x0000dd80


	//   ....[78]....
        /*02c0*/ 	.word	0x0000dea0


	//   ....[79]....
        /*02c4*/ 	.word	0x0000ded0


	//   ....[80]....
        /*02c8*/ 	.word	0x0000df30


	//   ....[81]....
        /*02cc*/ 	.word	0x0000df60


	//   ....[82]....
        /*02d0*/ 	.word	0x0000df80


	//----- nvinfo : EIATTR_VRC_CTA_INIT_COUNT
	.align		4
.L_2557:
        /*02d4*/ 	.byte	0x02, 0x4a
	.zero		1
	.zero		1


	//----- nvinfo : EIATTR_EXIT_INSTR_OFFSETS
	.align		4
        /*02d8*/ 	.byte	0x04, 0x1c
        /*02da*/ 	.short	(.L_2559 - .L_2558)


	//   ....[0]....
.L_2558:
        /*02dc*/ 	.word	0x0000e040


	//   ....[1]....
        /*02e0*/ 	.word	0x0000e210


	//----- nvinfo : EIATTR_MAX_THREADS
	.align		4
.L_2559:
        /*02e4*/ 	.byte	0x04, 0x05
        /*02e6*/ 	.short	(.L_2561 - .L_2560)
.L_2560:
        /*02e8*/ 	.word	0x00000020
        /*02ec*/ 	.word	0x00000001
        /*02f0*/ 	.word	0x00000001


	//----- nvinfo : EIATTR_CRS_STACK_SIZE
	.align		4
.L_2561:
        /*02f4*/ 	.byte	0x04, 0x1e
        /*02f6*/ 	.short	(.L_2563 - .L_2562)
.L_2562:
        /*02f8*/ 	.word	0x00000000


	//----- nvinfo : EIATTR_CBANK_PARAM_SIZE
	.align		4
.L_2563:
        /*02fc*/ 	.byte	0x03, 0x19
        /*02fe*/ 	.short	0x01f0


	//----- nvinfo : EIATTR_PARAM_CBANK
	.align		4
        /*0300*/ 	.byte	0x04, 0x0a
        /*0302*/ 	.short	(.L_2565 - .L_2564)
	.align		4
.L_2564:
        /*0304*/ 	.word	index@(.nv.constant0._Z25selective_scan_bwd_kernelI32Selective_Scan_bwd_kernel_traitsILi32ELi16ELb0ELb1ELb1ELb0ELb0EfN3c107complexIfEEEEv12SSMParamsBwd)
        /*0308*/ 	.short	0x0380
        /*030a*/ 	.short	0x01f0


	//----- nvinfo : EIATTR_SW_WAR
	.align		4
.L_2565:
        /*030c*/ 	.byte	0x04, 0x36
        /*030e*/ 	.short	(.L_2567 - .L_2566)
.L_2566:
        /*0310*/ 	.word	0x00000008
.L_2567:


//--------------------- .nv.info._Z25selective_scan_bwd_kernelI32Selective_Scan_bwd_kernel_traitsILi32ELi16ELb0ELb1ELb1ELb0ELb1EfN3c107complexIfEEEEv12SSMParamsBwd --------------------------
	.section	.nv.info._Z25selective_scan_bwd_kernelI32Selective_Scan_bwd_kernel_traitsILi32ELi16ELb0ELb1ELb1ELb0ELb1EfN3c107complexIfEEEEv12SSMParamsBwd,"",@"SHT_CUDA_INFO"
	.sectionflags	@""
	.align	4


	//----- nvinfo : EIATTR_CUDA_API_VERSION
	.align		4
        /*0000*/ 	.byte	0x04, 0x37
        /*0002*/ 	.short	(.L_2569 - .L_2568)
.L_2568:
        /*0004*/ 	.word	0x00000082


	//----- nvinfo : EIATTR_KPARAM_INFO
	.align		4
.L_2569:
        /*0008*/ 	.byte	0x04, 0x17
        /*000a*/ 	.short	(.L_2571 - .L_2570)
.L_2570:
        /*000c*/ 	.word	0x00000000
        /*0010*/ 	.short	0x0000
        /*0012*/ 	.short	0x0000
        /*0014*/ 	.byte	0x00, 0xf0, 0xc1, 0x07


	//----- nvinfo : EIATTR_SPARSE_MMA_MASK
	.align		4
.L_2571:
        /*0018*/ 	.byte	0x03, 0x50
        /*001a*/ 	.short	0x0000


	//----- nvinfo : EIATTR_MAXREG_COUNT
	.align		4
        /*001c*/ 	.byte	0x03, 0x1b
        /*001e*/ 	.short	0x00ff


	//----- nvinfo : EIATTR_NUM_BARRIERS
	.align		4
        /*0020*/ 	.byte	0x02, 0x4c
        /*0022*/ 	.byte	0x01
	.zero		1


	//----- nvinfo : EIATTR_MERCURY_ISA_VERSION
	.align		4
        /*0024*/ 	.byte	0x03, 0x5f
        /*0026*/ 	.short	0x0101


	//----- nvinfo : EIATTR_INT_WARP_WIDE_INSTR_OFFSETS
	.align		4
        /*0028*/ 	.byte	0x04, 0x31
        /*002a*/ 	.short	(.L_2573 - .L_2572)


	//   ....[0]....
.L_2572:
        /*002c*/ 	.word	0x0000a570


	//   ....[1]....
        /*0030*/ 	.word	0x0000ac70


	//----- nvinfo : EIATTR_COOP_GROUP_MASK_REGIDS
	.align		4
.L_2573:
        /*0034*/ 	.byte	0x04, 0x29
        /*0036*/ 	.short	(.L_2575 - .L_2574)


	//   ....[0]....
.L_2574:
        /*0038*/ 	.word	0xffffffff


	//   ....[1]....
        /*003c*/ 	.word	0xffffffff


	//   ....[2]....
        /*0040*/ 	.word	0xffffffff


	//   ....[3]....
        /*0044*/ 	.word	0xffffffff


	//   ....[4]....
        /*0048*/ 	.word	0xffffffff


	//   ....[5]....
        /*004c*/ 	.word	0xffffffff


	//   ....[6]....
        /*0050*/ 	.word	0xffffffff


	//   ....[7]....
        /*0054*/ 	.word	0xffffffff


	//   ....[8]....
        /*0058*/ 	.word	0xffffffff


	//   ....[9]....
        /*005c*/ 	.word	0xffffffff


	//   ....[10]....
        /*0060*/ 	.word	0xffffffff


	//   ....[11]....
        /*0064*/ 	.word	0xffffffff


	//   ....[12]....
        /*0068*/ 	.word	0xffffffff


	//   ....[13]....
        /*006c*/ 	.word	0xffffffff


	//   ....[14]....
        /*0070*/ 	.word	0xffffffff


	//   ....[15]....
        /*0074*/ 	.word	0xffffffff


	//   ....[16]....
        /*0078*/ 	.word	0xffffffff


	//   ....[17]....
        /*007c*/ 	.word	0xffffffff


	//   ....[18]....
        /*0080*/ 	.word	0xffffffff


	//   ....[19]....
        /*0084*/ 	.word	0xffffffff


	//   ....[20]....
        /*0088*/ 	.word	0xffffffff


	//   ....[21]....
        /*008c*/ 	.word	0xffffffff


	//   ....[22]....
        /*0090*/ 	.word	0xffffffff


	//   ....[23]....
        /*0094*/ 	.word	0xffffffff


	//   ....[24]....
        /*0098*/ 	.word	0xffffffff


	//   ....[25]....
        /*009c*/ 	.word	0xffffffff


	//   ....[26]....
        /*00a0*/ 	.word	0xffffffff


	//   ....[27]....
        /*00a4*/ 	.word	0xffffffff


	//   ....[28]....
        /*00a8*/ 	.word	0xffffffff


	//   ....[29]....
        /*00ac*/ 	.word	0xffffffff


	//   ....[30]....
        /*00b0*/ 	.word	0xffffffff


	//   ....[31]....
        /*00b4*/ 	.word	0xffffffff


	//   ....[32]....
        /*00b8*/ 	.word	0xffffffff


	//   ....[33]....
        /*00bc*/ 	.word	0xffffffff


	//   ....[34]....
        /*00c0*/ 	.word	0xffffffff


	//   ....[35]....
        /*00c4*/ 	.word	0xffffffff


	//   ....[36]....
        /*00c8*/ 	.word	0xffffffff


	//   ....[37]....
        /*00cc*/ 	.word	0xffffffff


	//   ....[38]....
        /*00d0*/ 	.word	0xffffffff


	//   ....[39]....
        /*00d4*/ 	.word	0xffffffff


	//   ....[40]....
        /*00d8*/ 	.word	0xffffffff


	//   ....[41]....
        /*00dc*/ 	.word	0xffffffff


	//   ....[42]....
        /*00e0*/ 	.word	0xffffffff


	//   ....[43]....
        /*00e4*/ 	.word	0xffffffff


	//   ....[44]....
        /*00e8*/ 	.word	0xffffffff


	//   ....[45]....
        /*00ec*/ 	.word	0xffffffff


	//   ....[46]....
        /*00f0*/ 	.word	0xffffffff


	//   ....[47]....
        /*00f4*/ 	.word	0xffffffff


	//   ....[48]....
        /*00f8*/ 	.word	0xffffffff


	//   ....[49]....
        /*00fc*/ 	.word	0xffffffff


	//   ....[50]....
        /*0100*/ 	.word	0xffffffff


	//   ....[51]....
        /*0104*/ 	.word	0xffffffff


	//   ....[52]....
        /*0108*/ 	.word	0xffffffff


	//   ....[53]....
        /*010c*/ 	.word	0xffffffff


	//   ....[54]....
        /*0110*/ 	.word	0xffffffff


	//   ....[55]....
        /*0114*/ 	.word	0xffffffff


	//   ....[56]....
        /*0118*/ 	.word	0xffffffff


	//   ....[57]....
        /*011c*/ 	.word	0xffffffff


	//   ....[58]....
        /*0120*/ 	.word	0xffffffff


	//   ....[59]....
        /*0124*/ 	.word	0xffffffff


	//   ....[60]....
        /*0128*/ 	.word	0xffffffff


	//   ....[61]....
        /*012c*/ 	.word	0xffffffff


	//   ....[62]....
        /*0130*/ 	.word	0xffffffff


	//   ....[63]....
        /*0134*/ 	.word	0xffffffff


	//   ....[64]....
        /*0138*/ 	.word	0xffffffff


	//   ....[65]....
        /*013c*/ 	.word	0xffffffff


	//   ....[66]....
        /*0140*/ 	.word	0xffffffff


	//   ....[67]....
        /*0144*/ 	.word	0xffffffff


	//   ....[68]....
        /*0148*/ 	.word	0xffffffff


	//   ....[69]....
        /*014c*/ 	.word	0xffffffff


	//   ....[70]....
        /*0150*/ 	.word	0xffffffff


	//   ....[71]....
        /*0154*/ 	.word	0xffffffff


	//   ....[72]....
        /*0158*/ 	.word	0xffffffff


	//   ....[73]....
        /*015c*/ 	.word	0xffffffff


	//   ....[74]....
        /*0160*/ 	.word	0xffffffff


	//   ....[75]....
        /*0164*/ 	.word	0xffffffff


	//   ....[76]....
        /*0168*/ 	.word	0xffffffff


	//   ....[77]....
        /*016c*/ 	.word	0xffffffff


	//   ....[78]....
        /*0170*/ 	.word	0xffffffff


	//   ....[79]....
        /*0174*/ 	.word	0xffffffff


	//   ....[80]....
        /*0178*/ 	.word	0xffffffff


	//   ....[81]....
        /*017c*/ 	.word	0xffffffff


	//   ....[82]....
        /*0180*/ 	.word	0xffffffff


	//   ....[83]....
        /*0184*/ 	.word	0xffffffff


	//   ....[84]....
        /*0188*/ 	.word	0xffffffff


	//   ....[85]....
        /*018c*/ 	.word	0xffffffff


	//   ....[86]....
        /*0190*/ 	.word	0xffffffff


	//----- nvinfo : EIATTR_COOP_GROUP_INSTR_OFFSETS
	.align		4
.L_2575:
        /*0194*/ 	.byte	0x04, 0x28
        /*0196*/ 	.short	(.L_2577 - .L_2576)


	//   ....[0]....
.L_2576:
        /*0198*/ 	.word	0x00001840


	//   ....[1]....
        /*019c*/ 	.word	0x00001d50


	//   ....[2]....
        /*01a0*/ 	.word	0x000022c0


	//   ....[3]....
        /*01a4*/ 	.word	0x000027e0


	//   ....[4]....
        /*01a8*/ 	.word	0x00002f10


	//   ....[5]....
        /*01ac*/ 	.word	0x000037c0


	//   ....[6]....
        /*01b0*/ 	.word	0x000040a0


	//   ....[7]....
        /*01b4*/ 	.word	0x000065f0


	//   ....[8]....
        /*01b8*/ 	.word	0x00008420


	//   ....[9]....
        /*01bc*/ 	.word	0x00009670


	//   ....[10]....
        /*01c0*/ 	.word	0x00009680


	//   ....[11]....
        /*01c4*/ 	.word	0x00009690


	//   ....[12]....
        /*01c8*/ 	.word	0x000096a0


	//   ....[13]....
        /*01cc*/ 	.word	0x00009750


	//   ....[14]....
        /*01d0*/ 	.word	0x00009770


	//   ....[15]....
        /*01d4*/ 	.word	0x00009780


	//   ....[16]....
        /*01d8*/ 	.word	0x00009790


	//   ....[17]....
        /*01dc*/ 	.word	0x00009840


	//   ....[18]....
        /*01e0*/ 	.word	0x00009860


	//   ....[19]....
        /*01e4*/ 	.word	0x00009870


	//   ....[20]....
        /*01e8*/ 	.word	0x00009880


	//   ....[21]....
        /*01ec*/ 	.word	0x00009930


	//   ....[22]....
        /*01f0*/ 	.word	0x00009950


	//   ....[23]....
        /*01f4*/ 	.word	0x00009960


	//   ....[24]....
        /*01f8*/ 	.word	0x00009970


	//   ....[25]....
        /*01fc*/ 	.word	0x00009a30


	//   ....[26]....
        /*0200*/ 	.word	0x00009a40


	//   ....[27]....
        /*0204*/ 	.word	0x00009a50


	//   ....[28]....
        /*0208*/ 	.word	0x00009a60


	//   ....[29]....
        /*020c*/ 	.word	0x00009b00


	//   ....[30]....
        /*0210*/ 	.word	0x00009b10


	//   ....[31]....
        /*0214*/ 	.word	0x00009b30


	//   ....[32]....
        /*0218*/ 	.word	0x00009b40


	//   ....[33]....
        /*021c*/ 	.word	0x00009b60


	//   ....[34]....
        /*0220*/ 	.word	0x00009b80


	//   ....[35]....
        /*0224*/ 	.word	0x0000a620


	//   ....[36]....
        /*0228*/ 	.word	0x0000a650


	//   ....[37]....
        /*022c*/ 	.word	0x0000a660


	//   ....[38]....
        /*0230*/ 	.word	0x0000a670


	//   ....[39]....
        /*0234*/ 	.word	0x0000a750


	//   ....[40]....
        /*0238*/ 	.word	0x0000a770


	//   ....[41]....
        /*023c*/ 	.word	0x0000a780


	//   ....[42]....
        /*0240*/ 	.word	0x0000a790


	//   ....[43]....
        /*0244*/ 	.word	0x0000a870


	//   ....[44]....
        /*0248*/ 	.word	0x0000a890


	//   ....[45]....
        /*024c*/ 	.word	0x0000a8a0


	//   ....[46]....
        /*0250*/ 	.word	0x0000a8b0


	//   ....[47]....
        /*0254*/ 	.word	0x0000a990


	//   ....[48]....
        /*0258*/ 	.word	0x0000a9b0


	//   ....[49]....
        /*025c*/ 	.word	0x0000a9c0


	//   ....[50]....
        /*0260*/ 	.word	0x0000a9d0


	//   ....[51]....
        /*0264*/ 	.word	0x0000aab0


	//   ....[52]....
        /*0268*/ 	.word	0x0000aad0


	//   ....[53]....
        /*026c*/ 	.word	0x0000aae0


	//   ....[54]....
        /*0270*/ 	.word	0x0000aaf0


	//   ....[55]....
        /*0274*/ 	.word	0x0000abc0


	//   ....[56]....
        /*0278*/ 	.word	0x0000ac00


	//   ....[57]....
        /*027c*/ 	.word	0x0000ac40


	//   ....[58]....
        /*0280*/ 	.word	0x0000ac50


	//   ....[59]....
        /*0284*/ 	.word	0x0000ac60


	//   ....[60]....
        /*0288*/ 	.word	0x0000ac80


	//   ....[61]....
        /*028c*/ 	.word	0x0000ad00


	//   ....[62]....
        /*0290*/ 	.word	0x0000ad30


	//   ....[63]....
        /*0294*/ 	.word	0x0000ad40


	//   ....[64]....
        /*0298*/ 	.word	0x0000ad60


	//   ....[65]....
        /*029c*/ 	.word	0x0000ec50


	//   ....[66]....
        /*02a0*/ 	.word	0x0000ec90


	//   ....[67]....
        /*02a4*/ 	.word	0x0000ee20


	//   ....[68]....
        /*02a8*/ 	.word	0x0000ee60


	//   ....[69]....
        /*02ac*/ 	.word	0x0000ef60


	//   ....[70]....
        /*02b0*/ 	.word	0x0000ef80


	//   ....[71]....
        /*02b4*/ 	.word	0x0000efb0


	//   ....[72]....
        /*02b8*/ 	.word	0x0000efd0


	//   ....[73]....
        /*02bc*/ 	.word	0x0000f010


	//   ....[74]....
        /*02c0*/ 	.word	0x0000f040


	//   ....[75]....
        /*02c4*/ 	.word	0x0000f690


	//   ....[76]....
        /*02c8*/ 	.word	0x0000fb60


	//   ....[77]....
        /*02cc*/ 	.word	0x0000ffd0


	//   ....[78]....
        /*02d0*/ 	.word	0x00010020


	//   ....[79]....
        /*02d4*/ 	.word	0x00010070


	//   ....[80]....
        /*02d8*/ 	.word	0x000100a0


	//   ....[81]....
        /*02dc*/ 	.word	0x000100c0


	//   ....[82]....
        /*02e0*/ 	.word	0x000101e0


	//   ....[83]....
        /*02e4*/ 	.word	0x00010210


	//   ....[84]....
        /*02e8*/ 	.word	0x00010270


	//   ....[85]....
        /*02ec*/ 	.word	0x000102a0


	//   ....[86]....
        /*02f0*/ 	.word	0x000102c0


	//----- nvinfo : EIATTR_VRC_CTA_INIT_COUNT
	.align		4
.L_2577:
        /*02f4*/ 	.byte	0x02, 0x4a
	.zero		1
	.zero		1


	//----- nvinfo : EIATTR_EXIT_INSTR_OFFSETS
	.align		4
        /*02f8*/ 	.byte	0x04, 0x1c
        /*02fa*/ 	.short	(.L_2579 - .L_2578)


	//   ....[0]....
.L_2578:
        /*02fc*/ 	.word	0x00010380


	//   ....[1]....
        /*0300*/ 	.word	0x00010550


	//----- nvinfo : EIATTR_MAX_THREADS
	.align		4
.L_2579:
        /*0304*/ 	.byte	0x04, 0x05
        /*0306*/ 	.short	(.L_2581 - .L_2580)
.L_2580:
        /*0308*/ 	.word	0x00000020
        /*030c*/ 	.word	0x00000001
        /*0310*/ 	.word	0x00000001


	//----- nvinfo : EIATTR_CRS_STACK_SIZE
	.align		4
.L_2581:
        /*0314*/ 	.byte	0x04, 0x1e
        /*0316*/ 	.short	(.L_2583 - .L_2582)
.L_2582:
        /*0318*/ 	.word	0x00000000


	//----- nvinfo : EIATTR_CBANK_PARAM_SIZE
	.align		4
.L_2583:
        /*031c*/ 	.byte	0x03, 0x19
        /*031e*/ 	.short	0x01f0


	//----- nvinfo : EIATTR_PARAM_CBANK
	.align		4
        /*0320*/ 	.byte	0x04, 0x0a
        /*0322*/ 	.short	(.L_2585 - .L_2584)
	.align		4
.L_2584:
        /*0324*/ 	.word	index@(.nv.constant0._Z25selective_scan_bwd_kernelI32Selective_Scan_bwd_kernel_traitsILi32ELi16ELb0ELb1ELb1ELb0ELb1EfN3c107complexIfEEEEv12SSMParamsBwd)
        /*0328*/ 	.short	0x0380
        /*032a*/ 	.short	0x01f0


	//----- nvinfo : EIATTR_SW_WAR
	.align		4
.L_2585:
        /*032c*/ 	.byte	0x04, 0x36
        /*032e*/ 	.short	(.L_2587 - .L_2586)
.L_2586:
        /*0330*/ 	.word	0x00000008
.L_2587:


//--------------------- .nv.info._Z25selective_scan_bwd_kernelI32Selective_Scan_bwd_kernel_traitsILi32ELi16ELb0ELb1ELb1ELb1ELb0EfN3c107complexIfEEEEv12SSMParamsBwd --------------------------
	.section	.nv.info._Z25selective_scan_bwd_kernelI32Selective_Scan_bwd_kernel_traitsILi32ELi16ELb0ELb1ELb1ELb1ELb0EfN3c107complexIfEEEEv12SSMParamsBwd,"",@"SHT_CUDA_INFO"
	.sectionflags	@""
	.align	4


	//----- nvinfo : EIATTR_CUDA_API_VERSION
	.align		4
        /*0000*/ 	.byte	0x04, 0x37
        /*0002*/ 	.short	(.L_2589 - .L_2588)
.L_2588:
        /*0004*/ 	.word	0x00000082


	//----- nvinfo : EIATTR_KPARAM_INFO
	.align		4
.L_2589:
        /*0008*/ 	.byte	0x04, 0x17
        /*000a*/ 	.short	(.L_2591 - .L_2590)
.L_2590:
        /*000c*/ 	.word	0x00000000
        /*0010*/ 	.short	0x0000
        /*0012*/ 	.short	0x0000
        /*0014*/ 	.byte	0x00, 0xf0, 0xc1, 0x07


	//----- nvinfo : EIATTR_SPARSE_MMA_MASK
	.align		4
.L_2591:
        /*0018*/ 	.byte	0x03, 0x50
        /*001a*/ 	.short	0x0000


	//----- nvinfo : EIATTR_MAXREG_COUNT
	.align		4
        /*001c*/ 	.byte	0x03, 0x1b
        /*001e*/ 	.short	0x00ff


	//----- nvinfo : EIATTR_NUM_BARRIERS
	.align		4
        /*0020*/ 	.byte	0x02, 0x4c
        /*0022*/ 	.byte	0x01
	.zero		1


	//----- nvinfo : EIATTR_MERCURY_ISA_VERSION
	.align		4
        /*0024*/ 	.byte	0x03, 0x5f
        /*0026*/ 	.short	0x0101


	//----- nvinfo : EIATTR_INT_WARP_WIDE_INSTR_OFFSETS
	.align		4
        /*0028*/ 	.byte	0x04, 0x31
        /*002a*/ 	.short	(.L_2593 - .L_2592)


	//   ....[0]....
.L_2592:
        /*002c*/ 	.word	0x0000a3e0


	//   ....[1]....
        /*0030*/ 	.word	0x0000aad0


	//----- nvinfo : EIATTR_COOP_GROUP_MASK_REGIDS
	.align		4
.L_2593:
        /*0034*/ 	.byte	0x04, 0x29
        /*0036*/ 	.short	(.L_2595 - .L_2594)


	//   ....[0]....
.L_2594:
        /*0038*/ 	.word	0xffffffff


	//   ....[1]....
        /*003c*/ 	.word	0xffffffff


	//   ....[2]....
        /*0040*/ 	.word	0xffffffff


	//   ....[3]....
        /*0044*/ 	.word	0xffffffff


	//   ....[4]....
        /*0048*/ 	.word	0xffffffff


	//   ....[5]....
        /*004c*/ 	.word	0xffffffff


	//   ....[6]....
        /*0050*/ 	.word	0xffffffff


	//   ....[7]....
        /*0054*/ 	.word	0xffffffff


	//   ....[8]....
        /*0058*/ 	.word	0xffffffff


	//   ....[9]....
        /*005c*/ 	.word	0xffffffff


	//   ....[10]....
        /*0060*/ 	.word	0xffffffff


	//   ....[11]....
        /*0064*/ 	.word	0xffffffff


	//   ....[12]....
        /*0068*/ 	.word	0xffffffff


	//   ....[13]....
        /*006c*/ 	.word	0xffffffff


	//   ....[14]....
        /*0070*/ 	.word	0xffffffff


	//   ....[15]....
        /*0074*/ 	.word	0xffffffff


	//   ....[16]....
        /*0078*/ 	.word	0xffffffff


	//   ....[17]....
        /*007c*/ 	.word	0xffffffff


	//   ....[18]....
        /*0080*/ 	.word	0xffffffff


	//   ....[19]....
        /*0084*/ 	.word	0xffffffff


	//   ....[20]....
        /*0088*/ 	.word	0xffffffff


	//   ....[21]....
        /*008c*/ 	.word	0xffffffff


	//   ....[22]....
        /*0090*/ 	.word	0xffffffff


	//   ....[23]....
        /*0094*/ 	.word	0xffffffff


	//   ....[24]....
        /*0098*/ 	.word	0xffffffff


	//   ....[25]....
        /*009c*/ 	.word	0xffffffff


	//   ....[26]....
        /*00a0*/ 	.word	0xffffffff


	//   ....[27]....
        /*00a4*/ 	.word	0xffffffff


	//   ....[28]....
        /*00a8*/ 	.word	0xffffffff


	//   ....[29]....
        /*00ac*/ 	.word	0xffffffff


	//   ....[30]....
        /*00b0*/ 	.word	0xffffffff


	//   ....[31]....
        /*00b4*/ 	.word	0xffffffff


	//   ....[32]....
        /*00b8*/ 	.word	0xffffffff


	//   ....[33]....
        /*00bc*/ 	.word	0xffffffff


	//   ....[34]....
        /*00c0*/ 	.word	0xffffffff


	//   ....[35]....
        /*00c4*/ 	.word	0xffffffff


	//   ....[36]....
        /*00c8*/ 	.word	0xffffffff


	//   ....[37]....
        /*00cc*/ 	.word	0xffffffff


	//   ....[38]....
        /*00d0*/ 	.word	0xffffffff


	//   ....[39]....
        /*00d4*/ 	.word	0xffffffff


	//   ....[40]....
        /*00d8*/ 	.word	0xffffffff


	//   ....[41]....
        /*00dc*/ 	.word	0xffffffff


	//   ....[42]....
        /*00e0*/ 	.word	0xffffffff


	//   ....[43]....
        /*00e4*/ 	.word	0xffffffff


	//   ....[44]....
        /*00e8*/ 	.word	0xffffffff


	//   ....[45]....
        /*00ec*/ 	.word	0xffffffff


	//   ....[46]....
        /*00f0*/ 	.word	0xffffffff


	//   ....[47]....
        /*00f4*/ 	.word	0xffffffff


	//   ....[48]....
        /*00f8*/ 	.word	0xffffffff


	//   ....[49]....
        /*00fc*/ 	.word	0xffffffff


	//   ....[50]....
        /*0100*/ 	.word	0xffffffff


	//   ....[51]....
        /*0104*/ 	.word	0xffffffff


	//   ....[52]....
        /*0108*/ 	.word	0xffffffff


	//   ....[53]....
        /*010c*/ 	.word	0xffffffff


	//   ....[54]....
        /*0110*/ 	.word	0xffffffff


	//   ....[55]....
        /*0114*/ 	.word	0xffffffff


	//   ....[56]....
        /*0118*/ 	.word	0xffffffff


	//   ....[57]....
        /*011c*/ 	.word	0xffffffff


	//   ....[58]....
        /*0120*/ 	.word	0xffffffff


	//   ....[59]....
        /*0124*/ 	.word	0xffffffff


	//   ....[60]....
        /*0128*/ 	.word	0xffffffff


	//   ....[61]....
        /*012c*/ 	.word	0xffffffff


	//   ....[62]....
        /*0130*/ 	.word	0xffffffff


	//   ....[63]....
        /*0134*/ 	.word	0xffffffff


	//   ....[64]....
        /*0138*/ 	.word	0xffffffff


	//   ....[65]....
        /*013c*/ 	.word	0xffffffff


	//   ....[66]....
        /*0140*/ 	.word	0xffffffff


	//   ....[67]....
        /*0144*/ 	.word	0xffffffff


	//   ....[68]....
        /*0148*/ 	.word	0xffffffff


	//   ....[69]....
        /*014c*/ 	.word	0xffffffff


	//   ....[70]....
        /*0150*/ 	.word	0xffffffff


	//   ....[71]....
        /*0154*/ 	.word	0xffffffff


	//   ....[72]....
        /*0158*/ 	.word	0xffffffff


	//   ....[73]....
        /*015c*/ 	.word	0xffffffff


	//   ....[74]....
        /*0160*/ 	.word	0xffffffff


	//   ....[75]....
        /*0164*/ 	.word	0xffffffff


	//   ....[76]....
        /*0168*/ 	.word	0xffffffff


	//   ....[77]....
        /*016c*/ 	.word	0xffffffff


	//   ....[78]....
        /*0170*/ 	.word	0xffffffff


	//   ....[79]....
        /*0174*/ 	.word	0xffffffff


	//   ....[80]....
        /*0178*/ 	.word	0xffffffff


	//   ....[81]....
        /*017c*/ 	.word	0xffffffff


	//   ....[82]....
        /*0180*/ 	.word	0xffffffff


	//   ....[83]....
        /*0184*/ 	.word	0xffffffff


	//----- nvinfo : EIATTR_COOP_GROUP_INSTR_OFFSETS
	.align		4
.L_2595:
        /*0188*/ 	.byte	0x04, 0x28
        /*018a*/ 	.short	(.L_2597 - .L_2596)


	//   ....[0]....
.L_2596:
        /*018c*/ 	.word	0x000015d0


	//   ....[1]....
        /*0190*/ 	.word	0x00001b10


	//   ....[2]....
        /*0194*/ 	.word	0x00002030


	//   ....[3]....
        /*0198*/ 	.word	0x00006460


	//   ....[4]....
        /*019c*/ 	.word	0x00008290


	//   ....[5]....
        /*01a0*/ 	.word	0x000094e0


	//   ....[6]....
        /*01a4*/ 	.word	0x000094f0


	//   ....[7]....
        /*01a8*/ 	.word	0x00009500


	//   ....[8]....
        /*01ac*/ 	.word	0x00009510


	//   ....[9]....
        /*01b0*/ 	.word	0x000095c0


	//   ....[10]....
        /*01b4*/ 	.word	0x000095e0


	//   ....[11]....
        /*01b8*/ 	.word	0x000095f0


	//   ....[12]....
        /*01bc*/ 	.word	0x00009600


	//   ....[13]....
        /*01c0*/ 	.word	0x000096b0


	//   ....[14]....
        /*01c4*/ 	.word	0x000096d0


	//   ....[15]....
        /*01c8*/ 	.word	0x000096e0


	//   ....[16]....
        /*01cc*/ 	.word	0x000096f0


	//   ....[17]....
        /*01d0*/ 	.word	0x000097a0


	//   ....[18]....
        /*01d4*/ 	.word	0x000097c0


	//   ....[19]....
        /*01d8*/ 	.word	0x000097d0


	//   ....[20]....
        /*01dc*/ 	.word	0x000097e0


	//   ....[21]....
        /*01e0*/ 	.word	0x000098a0


	//   ....[22]....
        /*01e4*/ 	.word	0x000098b0


	//   ....[23]....
        /*01e8*/ 	.word	0x000098c0


	//   ....[24]....
        /*01ec*/ 	.word	0x000098d0


	//   ....[25]....
        /*01f0*/ 	.word	0x00009970


	//   ....[26]....
        /*01f4*/ 	.word	0x00009980


	//   ....[27]....
        /*01f8*/ 	.word	0x000099a0


	//   ....[28]....
        /*01fc*/ 	.word	0x000099b0


	//   ....[29]....
        /*0200*/ 	.word	0x000099d0


	//   ....[30]....
        /*0204*/ 	.word	0x000099f0


	//   ....[31]....
        /*0208*/ 	.word	0x0000a490


	//   ....[32]....
        /*020c*/ 	.word	0x0000a4c0


	//   ....[33]....
        /*0210*/ 	.word	0x0000a4d0


	//   ....[34]....
        /*0214*/ 	.word	0x0000a4e0


	//   ....[35]....
        /*0218*/ 	.word	0x0000a5c0


	//   ....[36]....
        /*021c*/ 	.word	0x0000a5e0


	//   ....[37]....
        /*0220*/ 	.word	0x0000a5f0


	//   ....[38]....
        /*0224*/ 	.word	0x0000a600


	//   ....[39]....
        /*0228*/ 	.word	0x0000a6e0


	//   ....[40]....
        /*022c*/ 	.word	0x0000a700


	//   ....[41]....
        /*0230*/ 	.word	0x0000a710


	//   ....[42]....
        /*0234*/ 	.word	0x0000a720


	//   ....[43]....
        /*0238*/ 	.word	0x0000a800


	//   ....[44]....
        /*023c*/ 	.word	0x0000a820


	//   ....[45]....
        /*0240*/ 	.word	0x0000a830


	//   ....[46]....
        /*0244*/ 	.word	0x0000a840


	//   ....[47]....
        /*0248*/ 	.word	0x0000a920


	//   ....[48]....
        /*024c*/ 	.word	0x0000a940


	//   ....[49]....
        /*0250*/ 	.word	0x0000a950


	//   ....[50]....
        /*0254*/ 	.word	0x0000a960


	//   ....[51]....
        /*0258*/ 	.word	0x0000aa30


	//   ....[52]....
        /*025c*/ 	.word	0x0000aa70


	//   ....[53]....
        /*0260*/ 	.word	0x0000aab0


	//   ....[54]....
        /*0264*/ 	.word	0x0000aac0


	//   ....[55]....
        /*0268*/ 	.word	0x0000aae0


	//   ....[56]....
        /*026c*/ 	.word	0x0000ab00


	//   ....[57]....
        /*0270*/ 	.word	0x0000aba0


	//   ....[58]....
        /*0274*/ 	.word	0x0000abb0


	//   ....[59]....
        /*0278*/ 	.word	0x0000abc0


	//   ....[60]....
        /*027c*/ 	.word	0x0000abd0


	//   ....[61]....
        /*0280*/ 	.word	0x0000eac0


	//   ....[62]....
        /*0284*/ 	.word	0x0000eb00


	//   ....[63]....
        /*0288*/ 	.word	0x0000ec90


	//   ....[64]....
        /*028c*/ 	.word	0x0000ecd0


	//   ....[65]....
        /*0290*/ 	.word	0x0000edd0


	//   ....[66]....
        /*0294*/ 	.word	0x0000edf0


	//   ....[67]....
        /*0298*/ 	.word	0x0000ee20


	//   ....[68]....
        /*029c*/ 	.word	0x0000ee40


	//   ....[69]....
        /*02a0*/ 	.word	0x0000ee80


	//   ....[70]....
        /*02a4*/ 	.word	0x0000eeb0


	//   ....[71]....
        /*02a8*/ 	.word	0x0000f5a0


	//   ....[72]....
        /*02ac*/ 	.word	0x0000fc40


	//   ....[73]....
        /*02b0*/ 	.word	0x00010430


	//   ....[74]....
        /*02b4*/ 	.word	0x00010a30


	//   ....[75]....
        /*02b8*/ 	.word	0x00010a80


	//   ....[76]....
        /*02bc*/ 	.word	0x00010ad0


	//   ....[77]....
        /*02c0*/ 	.word	0x00010b00


	//   ....[78]....
        /*02c4*/ 	.word	0x00010b20


	//   ....[79]....
        /*02c8*/ 	.word	0x00010c40


	//   ....[80]....
        /*02cc*/ 	.word	0x00010c70


	//   ....[81]....
        /*02d0*/ 	.word	0x00010cd0


	//   ....[82]....
        /*02d4*/ 	.word	0x00010d00


	//   ....[83]....
        /*02d8*/ 	.word	0x00010d20


	//----- nvinfo : EIATTR_VRC_CTA_INIT_COUNT
	.align		4
.L_2597:
        /*02dc*/ 	.byte	0x02, 0x4a
	.zero		1
	.zero		1


	//----- nvinfo : EIATTR_EXIT_INSTR_OFFSETS
	.align		4
        /*02e0*/ 	.byte	0x04, 0x1c
        /*02e2*/ 	.short	(.L_2599 - .L_2598)


	//   ....[0]....
.L_2598:
        /*02e4*/ 	.word	0x00010de0


	//   ....[1]....
        /*02e8*/ 	.word	0x00010fb0


	//----- nvinfo : EIATTR_MAX_THREADS
	.align		4
.L_2599:
        /*02ec*/ 	.byte	0x04, 0x05
        /*02ee*/ 	.short	(.L_2601 - .L_2600)
.L_2600:
        /*02f0*/ 	.word	0x00000020
        /*02f4*/ 	.word	0x00000001
        /*02f8*/ 	.word	0x00000001


	//----- nvinfo : EIATTR_CRS_STACK_SIZE
	.align		4
.L_2601:
        /*02fc*/ 	.byte	0x04, 0x1e
        /*02fe*/ 	.short	(.L_2603 - .L_2602)
.L_2602:
        /*0300*/ 	.word	0x00000000


	//----- nvinfo : EIATTR_CBANK_PARAM_SIZE
	.align		4
.L_2603:
        /*0304*/ 	.byte	0x03, 0x19
        /*0306*/ 	.short	0x01f0


	//----- nvinfo : EIATTR_PARAM_CBANK
	.align		4
        /*0308*/ 	.byte	0x04, 0x0a
        /*030a*/ 	.short	(.L_2605 - .L_2604)
	.align		4
.L_2604:
        /*030c*/ 	.word	index@(.nv.constant0._Z25selective_scan_bwd_kernelI32Selective_Scan_bwd_kernel_traitsILi32ELi16ELb0ELb1ELb1ELb1ELb0EfN3c107complexIfEEEEv12SSMParamsBwd)
        /*0310*/ 	.short	0x0380
        /*0312*/ 	.short	0x01f0


	//----- nvinfo : EIATTR_SW_WAR
	.align		4
.L_2605:
        /*0314*/ 	.byte	0x04, 0x36
        /*0316*/ 	.short	(.L_2607 - .L_2606)
.L_2606:
        /*0318*/ 	.word	0x00000008
.L_2607:


//--------------------- .nv.info._Z25selective_scan_bwd_kernelI32Selective_Scan_bwd_kernel_traitsILi32ELi16ELb0ELb1ELb1ELb1ELb1EfN3c107complexIfEEEEv12SSMParamsBwd --------------------------
	.section	.nv.info._Z25selective_scan_bwd_kernelI32Selective_Scan_bwd_kernel_traitsILi32ELi16ELb0ELb1ELb1ELb1ELb1EfN3c107complexIfEEEEv12SSMParamsBwd,"",@"SHT_CUDA_INFO"
	.sectionflags	@""
	.align	4


	//----- nvinfo : EIATTR_CUDA_API_VERSION
	.align		4
        /*0000*/ 	.byte	0x04, 0x37
        /*0002*/ 	.short	(.L_2609 - .L_2608)
.L_2608:
        /*0004*/ 	.word	0x00000082


	//----- nvinfo : EIATTR_KPARAM_INFO
	.align		4
.L_2609:
        /*0008*/ 	.byte	0x04, 0x17
        /*000a*/ 	.short	(.L_2611 - .L_2610)
.L_2610:
        /*000c*/ 	.word	0x00000000
        /*0010*/ 	.short	0x0000
        /*0012*/ 	.short	0x0000
        /*0014*/ 	.byte	0x00, 0xf0, 0xc1, 0x07


	//----- nvinfo : EIATTR_SPARSE_MMA_MASK
	.align		4
.L_2611:
        /*0018*/ 	.byte	0x03, 0x50
        /*001a*/ 	.short	0x0000


	//----- nvinfo : EIATTR_MAXREG_COUNT
	.align		4
        /*001c*/ 	.byte	0x03, 0x1b
        /*001e*/ 	.short	0x00ff


	//----- nvinfo : EIATTR_NUM_BARRIERS
	.align		4
        /*0020*/ 	.byte	0x02, 0x4c
        /*0022*/ 	.byte	0x01
	.zero		1


	//----- nvinfo : EIATTR_MERCURY_ISA_VERSION
	.align		4
        /*0024*/ 	.byte	0x03, 0x5f
        /*0026*/ 	.short	0x0101


	//----- nvinfo : EIATTR_INT_WARP_WIDE_INSTR_OFFSETS
	.align		4
        /*0028*/ 	.byte	0x04, 0x31
        /*002a*/ 	.short	(.L_2613 - .L_2612)


	//   ....[0]....
.L_2612:
        /*002c*/ 	.word	0x0000c710


	//   ....[1]....
        /*0030*/ 	.word	0x0000ce40


	//----- nvinfo : EIATTR_COOP_GROUP_MASK_REGIDS
	.align		4
.L_2613:
        /*0034*/ 	.byte	0x04, 0x29
        /*0036*/ 	.short	(.L_2615 - .L_2614)


	//   ....[0]....
.L_2614:
        /*0038*/ 	.word	0xffffffff


	//   ....[1]....
        /*003c*/ 	.word	0xffffffff


	//   ....[2]....
        /*0040*/ 	.word	0xffffffff


	//   ....[3]....
        /*0044*/ 	.word	0xffffffff


	//   ....[4]....
        /*0048*/ 	.word	0xffffffff


	//   ....[5]....
        /*004c*/ 	.word	0xffffffff


	//   ....[6]....
        /*0050*/ 	.word	0xffffffff


	//   ....[7]....
        /*0054*/ 	.word	0xffffffff


	//   ....[8]....
        /*0058*/ 	.word	0xffffffff


	//   ....[9]....
        /*005c*/ 	.word	0xffffffff


	//   ....[10]....
        /*0060*/ 	.word	0xffffffff


	//   ....[11]....
        /*0064*/ 	.word	0xffffffff


	//   ....[12]....
        /*0068*/ 	.word	0xffffffff


	//   ....[13]....
        /*006c*/ 	.word	0xffffffff


	//   ....[14]....
        /*0070*/ 	.word	0xffffffff


	//   ....[15]....
        /*0074*/ 	.word	0xffffffff


	//   ....[16]....
        /*0078*/ 	.word	0xffffffff


	//   ....[17]....
        /*007c*/ 	.word	0xffffffff


	//   ....[18]....
        /*0080*/ 	.word	0xffffffff


	//   ....[19]....
        /*0084*/ 	.word	0xffffffff


	//   ....[20]....
        /*0088*/ 	.word	0xffffffff


	//   ....[21]....
        /*008c*/ 	.word	0xffffffff


	//   ....[22]....
        /*0090*/ 	.word	0xffffffff


	//   ....[23]....
        /*0094*/ 	.word	0xffffffff


	//   ....[24]....
        /*0098*/ 	.word	0xffffffff


	//   ....[25]....
        /*009c*/ 	.word	0xffffffff


	//   ....[26]....
        /*00a0*/ 	.word	0xffffffff


	//   ....[27]....
        /*00a4*/ 	.word	0xffffffff


	//   ....[28]....
        /*00a8*/ 	.word	0xffffffff


	//   ....[29]....
        /*00ac*/ 	.word	0xffffffff


	//   ....[30]....
        /*00b0*/ 	.word	0xffffffff


	//   ....[31]....
        /*00b4*/ 	.word	0xffffffff


	//   ....[32]....
        /*00b8*/ 	.word	0xffffffff


	//   ....[33]....
        /*00bc*/ 	.word	0xffffffff


	//   ....[34]....
        /*00c0*/ 	.word	0xffffffff


	//   ....[35]....
        /*00c4*/ 	.word	0xffffffff


	//   ....[36]....
        /*00c8*/ 	.word	0xffffffff


	//   ....[37]....
        /*00cc*/ 	.word	0xffffffff


	//   ....[38]....
        /*00d0*/ 	.word	0xffffffff


	//   ....[39]....
        /*00d4*/ 	.word	0xffffffff


	//   ....[40]....
        /*00d8*/ 	.word	0xffffffff


	//   ....[41]....
        /*00dc*/ 	.word	0xffffffff


	//   ....[42]....
        /*00e0*/ 	.word	0xffffffff


	//   ....[43]....
        /*00e4*/ 	.word	0xffffffff


	//   ....[44]....
        /*00e8*/ 	.word	0xffffffff


	//   ....[45]....
        /*00ec*/ 	.word	0xffffffff


	//   ....[46]....
        /*00f0*/ 	.word	0xffffffff


	//   ....[47]....
        /*00f4*/ 	.word	0xffffffff


	//   ....[48]....
        /*00f8*/ 	.word	0xffffffff


	//   ....[49]....
        /*00fc*/ 	.word	0xffffffff


	//   ....[50]....
        /*0100*/ 	.word	0xffffffff


	//   ....[51]....
        /*0104*/ 	.word	0xffffffff


	//   ....[52]....
        /*0108*/ 	.word	0xffffffff


	//   ....[53]....
        /*010c*/ 	.word	0xffffffff


	//   ....[54]....
        /*0110*/ 	.word	0xffffffff


	//   ....[55]....
        /*0114*/ 	.word	0xffffffff


	//   ....[56]....
        /*0118*/ 	.word	0xffffffff


	//   ....[57]....
        /*011c*/ 	.word	0xffffffff


	//   ....[58]....
        /*0120*/ 	.word	0xffffffff


	//   ....[59]....
        /*0124*/ 	.word	0xffffffff


	//   ....[60]....
        /*0128*/ 	.word	0xffffffff


	//   ....[61]....
        /*012c*/ 	.word	0xffffffff


	//   ....[62]....
        /*0130*/ 	.word	0xffffffff


	//   ....[63]....
        /*0134*/ 	.word	0xffffffff


	//   ....[64]....
        /*0138*/ 	.word	0xffffffff


	//   ....[65]....
        /*013c*/ 	.word	0xffffffff


	//   ....[66]....
        /*0140*/ 	.word	0xffffffff


	//   ....[67]....
        /*0144*/ 	.word	0xffffffff


	//   ....[68]....
        /*0148*/ 	.word	0xffffffff


	//   ....[69]....
        /*014c*/ 	.word	0xffffffff


	//   ....[70]....
        /*0150*/ 	.word	0xffffffff


	//   ....[71]....
        /*0154*/ 	.word	0xffffffff


	//   ....[72]....
        /*0158*/ 	.word	0xffffffff


	//   ....[73]....
        /*015c*/ 	.word	0xffffffff


	//   ....[74]....
        /*0160*/ 	.word	0xffffffff


	//   ....[75]....
        /*0164*/ 	.word	0xffffffff


	//   ....[76]....
        /*0168*/ 	.word	0xffffffff


	//   ....[77]....
        /*016c*/ 	.word	0xffffffff


	//   ....[78]....
        /*0170*/ 	.word	0xffffffff


	//   ....[79]....
        /*0174*/ 	.word	0xffffffff


	//   ....[80]....
        /*0178*/ 	.word	0xffffffff


	//   ....[81]....
        /*017c*/ 	.word	0xffffffff


	//   ....[82]....
        /*0180*/ 	.word	0xffffffff


	//   ....[83]....
        /*0184*/ 	.word	0xffffffff


	//   ....[84]....
        /*0188*/ 	.word	0xffffffff


	//   ....[85]....
        /*018c*/ 	.word	0xffffffff


	//   ....[86]....
        /*0190*/ 	.word	0xffffffff


	//   ....[87]....
        /*0194*/ 	.word	0xffffffff


	//----- nvinfo : EIATTR_COOP_GROUP_INSTR_OFFSETS
	.align		4
.L_2615:
        /*0198*/ 	.byte	0x04, 0x28
        /*019a*/ 	.short	(.L_2617 - .L_2616)


	//   ....[0]....
.L_2616:
        /*019c*/ 	.word	0x00001590


	//   ....[1]....
        /*01a0*/ 	.word	0x00001b10


	//   ....[2]....
        /*01a4*/ 	.word	0x00002050


	//   ....[3]....
        /*01a8*/ 	.word	0x00004aa0


	//   ....[4]....
        /*01ac*/ 	.word	0x000051a0


	//   ....[5]....
        /*01b0*/ 	.word	0x00005a60


	//   ....[6]....
        /*01b4*/ 	.word	0x00006390


	//   ....[7]....
        /*01b8*/ 	.word	0x00008780


	//   ....[8]....
        /*01bc*/ 	.word	0x0000a5e0


	//   ....[9]....
        /*01c0*/ 	.word	0x0000b840


	//   ....[10]....
        /*01c4*/ 	.word	0x0000b850


	//   ....[11]....
        /*01c8*/ 	.word	0x0000b860


	//   ....[12]....
        /*01cc*/ 	.word	0x0000b870


	//   ....[13]....
        /*01d0*/ 	.word	0x0000b920


	//   ....[14]....
        /*01d4*/ 	.word	0x0000b940


	//   ....[15]....
        /*01d8*/ 	.word	0x0000b950


	//   ....[16]....
        /*01dc*/ 	.word	0x0000b960


	//   ....[17]....
        /*01e0*/ 	.word	0x0000ba10


	//   ....[18]....
        /*01e4*/ 	.word	0x0000ba30


	//   ....[19]....
        /*01e8*/ 	.word	0x0000ba40


	//   ....[20]....
        /*01ec*/ 	.word	0x0000ba50


	//   ....[21]....
        /*01f0*/ 	.word	0x0000bb00


	//   ....[22]....
        /*01f4*/ 	.word	0x0000bb20


	//   ....[23]....
        /*01f8*/ 	.word	0x0000bb30


	//   ....[24]....
        /*01fc*/ 	.word	0x0000bb40


	//   ....[25]....
        /*0200*/ 	.word	0x0000bc00


	//   ....[26]....
        /*0204*/ 	.word	0x0000bc10


	//   ....[27]....
        /*0208*/ 	.word	0x0000bc20


	//   ....[28]....
        /*020c*/ 	.word	0x0000bc30


	//   ....[29]....
        /*0210*/ 	.word	0x0000bcd0


	//   ....[30]....
        /*0214*/ 	.word	0x0000bce0


	//   ....[31]....
        /*0218*/ 	.word	0x0000bd00


	//   ....[32]....
        /*021c*/ 	.word	0x0000bd10


	//   ....[33]....
        /*0220*/ 	.word	0x0000bd30


	//   ....[34]....
        /*0224*/ 	.word	0x0000bd50


	//   ....[35]....
        /*0228*/ 	.word	0x0000c7f0


	//   ....[36]....
        /*022c*/ 	.word	0x0000c820


	//   ....[37]....
        /*0230*/ 	.word	0x0000c830


	//   ....[38]....
        /*0234*/ 	.word	0x0000c840


	//   ....[39]....
        /*0238*/ 	.word	0x0000c920


	//   ....[40]....
        /*023c*/ 	.word	0x0000c940


	//   ....[41]....
        /*0240*/ 	.word	0x0000c950


	//   ....[42]....
        /*0244*/ 	.word	0x0000c960


	//   ....[43]....
        /*0248*/ 	.word	0x0000ca40


	//   ....[44]....
        /*024c*/ 	.word	0x0000ca60


	//   ....[45]....
        /*0250*/ 	.word	0x0000ca70


	//   ....[46]....
        /*0254*/ 	.word	0x0000ca80


	//   ....[47]....
        /*0258*/ 	.word	0x0000cb60


	//   ....[48]....
        /*025c*/ 	.word	0x0000cb80


	//   ....[49]....
        /*0260*/ 	.word	0x0000cb90


	//   ....[50]....
        /*0264*/ 	.word	0x0000cba0


	//   ....[51]....
        /*0268*/ 	.word	0x0000cc80


	//   ....[52]....
        /*026c*/ 	.word	0x0000cca0


	//   ....[53]....
        /*0270*/ 	.word	0x0000ccb0


	//   ....[54]....
        /*0274*/ 	.word	0x0000ccc0


	//   ....[55]....
        /*0278*/ 	.word	0x0000cd90


	//   ....[56]....
        /*027c*/ 	.word	0x0000cdd0


	//   ....[57]....
        /*0280*/ 	.word	0x0000ce10


	//   ....[58]....
        /*0284*/ 	.word	0x0000ce20


	//   ....[59]....
        /*0288*/ 	.word	0x0000ce30


	//   ....[60]....
        /*028c*/ 	.word	0x0000ce50


	//   ....[61]....
        /*0290*/ 	.word	0x0000ced0


	//   ....[62]....
        /*0294*/ 	.word	0x0000cf00


	//   ....[63]....
        /*0298*/ 	.word	0x0000cf10


	//   ....[64]....
        /*029c*/ 	.word	0x0000cf30


	//   ....[65]....
        /*02a0*/ 	.word	0x00010e20


	//   ....[66]....
        /*02a4*/ 	.word	0x00010e60


	//   ....[67]....
        /*02a8*/ 	.word	0x00010ff0


	//   ....[68]....
        /*02ac*/ 	.word	0x00011030


	//   ....[69]....
        /*02b0*/ 	.word	0x00011130


	//   ....[70]....
        /*02b4*/ 	.word	0x00011150


	//   ....[71]....
        /*02b8*/ 	.word	0x00011180


	//   ....[72]....
        /*02bc*/ 	.word	0x000111a0


	//   ....[73]....
        /*02c0*/ 	.word	0x000111e0


	//   ....[74]....
        /*02c4*/ 	.word	0x00011210


	//   ....[75]....
        /*02c8*/ 	.word	0x00011920


	//   ....[76]....
        /*02cc*/ 	.word	0x00011f70


	//   ....[77]....
        /*02d0*/ 	.word	0x00012780


	//   ....[78]....
        /*02d4*/ 	.word	0x00012d90


	//   ....[79]....
        /*02d8*/ 	.word	0x00012de0


	//   ....[80]....
        /*02dc*/ 	.word	0x00012e30


	//   ....[81]....
        /*02e0*/ 	.word	0x00012e60


	//   ....[82]....
        /*02e4*/ 	.word	0x00012e80


	//   ....[83]....
        /*02e8*/ 	.word	0x00012fa0


	//   ....[84]....
        /*02ec*/ 	.word	0x00012fd0


	//   ....[85]....
        /*02f0*/ 	.word	0x00013030


	//   ....[86]....
        /*02f4*/ 	.word	0x00013060


	//   ....[87]....
        /*02f8*/ 	.word	0x00013080


	//----- nvinfo : EIATTR_VRC_CTA_INIT_COUNT
	.align		4
.L_2617:
        /*02fc*/ 	.byte	0x02, 0x4a
	.zero		1
	.zero		1


	//----- nvinfo : EIATTR_EXIT_INSTR_OFFSETS
	.align		4
        /*0300*/ 	.byte	0x04, 0x1c
        /*0302*/ 	.short	(.L_2619 - .L_2618)


	//   ....[0]....
.L_2618:
        /*0304*/ 	.word	0x00013140


	//   ....[1]....
        /*0308*/ 	.word	0x00013310


	//----- nvinfo : EIATTR_MAX_THREADS
	.align		4
.L_2619:
        /*030c*/ 	.byte	0x04, 0x05
        /*030e*/ 	.short	(.L_2621 - .L_2620)
.L_2620:
        /*0310*/ 	.word	0x00000020
        /*0314*/ 	.word	0x00000001
        /*0318*/ 	.word	0x00000001


	//----- nvinfo : EIATTR_CRS_STACK_SIZE
	.align		4
.L_2621:
        /*031c*/ 	.byte	0x04, 0x1e
        /*031e*/ 	.short	(.L_2623 - .L_2622)
.L_2622:
        /*0320*/ 	.word	0x00000000


	//----- nvinfo : EIATTR_CBANK_PARAM_SIZE
	.align		4
.L_2623:
        /*0324*/ 	.byte	0x03, 0x19
        /*0326*/ 	.short	0x01f0


	//----- nvinfo : EIATTR_PARAM_CBANK
	.align		4
        /*0328*/ 	.byte	0x04, 0x0a
        /*032a*/ 	.short	(.L_2625 - .L_2624)
	.align		4
.L_2624:
        /*032c*/ 	.word	index@(.nv.constant0._Z25selective_scan_bwd_kernelI32Selective_Scan_bwd_kernel_traitsILi32ELi16ELb0ELb1ELb1ELb1ELb1EfN3c107complexIfEEEEv12SSMParamsBwd)
        /*0330*/ 	.short	0x0380
        /*0332*/ 	.short	0x01f0


	//----- nvinfo : EIATTR_SW_WAR
	.align		4
.L_2625:
        /*0334*/ 	.byte	0x04, 0x36
        /*0336*/ 	.short	(.L_2627 - .L_2626)
.L_2626:
        /*0338*/ 	.word	0x00000008
.L_2627:


//--------------------- .nv.info._Z25selective_scan_bwd_kernelI32Selective_Scan_bwd_kernel_traitsILi32ELi16ELb1ELb0ELb0ELb0ELb0EfN3c107complexIfEEEEv12SSMParamsBwd --------------------------
	.section	.nv.info._Z25selective_scan_bwd_kernelI32Selective_Scan_bwd_kernel_traitsILi32ELi16ELb1ELb0ELb0ELb0ELb0EfN3c107complexIfEEEEv12SSMParamsBwd,"",@"SHT_CUDA_INFO"
	.sectionflags	@""
	.align	4


	//----- nvinfo : EIATTR_CUDA_API_VERSION
	.align		4
        /*0000*/ 	.byte	0x04, 0x37
        /*0002*/ 	.short	(.L_2629 - .L_2628)
.L_2628:
        /*0004*/ 	.word	0x00000082


	//----- nvinfo : EIATTR_KPARAM_INFO
	.align		4
.L_2629:
        /*0008*/ 	.byte	0x04, 0x17
        /*000a*/ 	.short	(.L_2631 - .L_2630)
.L_2630:
        /*000c*/ 	.word	0x00000000
        /*0010*/ 	.short	0x0000
        /*0012*/ 	.short	0x0000
        /*0014*/ 	.byte	0x00, 0xf0, 0xc1, 0x07


	//----- nvinfo : EIATTR_SPARSE_MMA_MASK
	.align		4
.L_2631:
        /*0018*/ 	.byte	0x03, 0x50
        /*001a*/ 	.short	0x0000


	//----- nvinfo : EIATTR_MAXREG_COUNT
	.align		4
        /*001c*/ 	.byte	0x03, 0x1b
        /*001e*/ 	.short	0x00ff


	//----- nvinfo : EIATTR_NUM_BARRIERS
	.align		4
        /*0020*/ 	.byte	0x02, 0x4c
        /*0022*/ 	.byte	0x01
	.zero		1


	//----- nvinfo : EIATTR_MERCURY_ISA_VERSION
	.align		4
        /*0024*/ 	.byte	0x03, 0x5f
        /*0026*/ 	.short	0x0101


	//----- nvinfo : EIATTR_COOP_GROUP_MASK_REGIDS
	.align		4
        /*0028*/ 	.byte	0x04, 0x29
        /*002a*/ 	.short	(.L_2633 - .L_2632)


	//   ....[0]....
.L_2632:
        /*002c*/ 	.word	0xffffffff


	//   ....[1]....
        /*0030*/ 	.word	0xffffffff


	//   ....[2]....
        /*0034*/ 	.word	0xffffffff


	//   ....[3]....
        /*0038*/ 	.word	0xffffffff


	//   ....[4]....
        /*003c*/ 	.word	0xffffffff


	//   ....[5]....
        /*0040*/ 	.word	0xffffffff


	//   ....[6]....
        /*0044*/ 	.word	0xffffffff


	//   ....[7]....
        /*0048*/ 	.word	0xffffffff


	//   ....[8]....
        /*004c*/ 	.word	0xffffffff


	//   ....[9]....
        /*0050*/ 	.word	0xffffffff


	//   ....[10]....
        /*0054*/ 	.word	0xffffffff


	//   ....[11]....
        /*0058*/ 	.word	0xffffffff


	//   ....[12]....
        /*005c*/ 	.word	0xffffffff


	//   ....[13]....
        /*0060*/ 	.word	0xffffffff


	//   ....[14]....
        /*0064*/ 	.word	0xffffffff


	//   ....[15]....
        /*0068*/ 	.word	0xffffffff


	//   ....[16]....
        /*006c*/ 	.word	0xffffffff


	//   ....[17]....
        /*0070*/ 	.word	0xffffffff


	//   ....[18]....
        /*0074*/ 	.word	0xffffffff


	//   ....[19]....
        /*0078*/ 	.word	0xffffffff


	//   ....[20]....
        /*007c*/ 	.word	0xffffffff


	//   ....[21]....
        /*0080*/ 	.word	0xffffffff


	//   ....[22]....
        /*0084*/ 	.word	0xffffffff


	//   ....[23]....
        /*0088*/ 	.word	0xffffffff


	//   ....[24]....
        /*008c*/ 	.word	0xffffffff


	//   ....[25]....
        /*0090*/ 	.word	0xffffffff


	//   ....[26]....
        /*0094*/ 	.word	0xffffffff


	//   ....[27]....
        /*0098*/ 	.word	0xffffffff


	//   ....[28]....
        /*009c*/ 	.word	0xffffffff


	//   ....[29]....
        /*00a0*/ 	.word	0xffffffff


	//   ....[30]....
        /*00a4*/ 	.word	0xffffffff


	//   ....[31]....
        /*00a8*/ 	.word	0xffffffff


	//   ....[32]....
        /*00ac*/ 	.word	0xffffffff


	//   ....[33]....
        /*00b0*/ 	.word	0xffffffff


	//   ....[34]....
        /*00b4*/ 	.word	0xffffffff


	//   ....[35]....
        /*00b8*/ 	.word	0xffffffff


	//   ....[36]....
        /*00bc*/ 	.word	0xffffffff


	//   ....[37]....
        /*00c0*/ 	.word	0xffffffff


	//   ....[38]....
        /*00c4*/ 	.word	0xffffffff


	//   ....[39]....
        /*00c8*/ 	.word	0xffffffff


	//   ....[40]....
        /*00cc*/ 	.word	0xffffffff


	//   ....[41]....
        /*00d0*/ 	.word	0xffffffff


	//   ....[42]....
        /*00d4*/ 	.word	0xffffffff


	//   ....[43]....
        /*00d8*/ 	.word	0xffffffff


	//   ....[44]....
        /*00dc*/ 	.word	0xffffffff


	//   ....[45]....
        /*00e0*/ 	.word	0xffffffff


	//   ....[46]....
        /*00e4*/ 	.word	0xffffffff


	//   ....[47]....
        /*00e8*/ 	.word	0xffffffff


	//   ....[48]....
        /*00ec*/ 	.word	0xffffffff


	//   ....[49]....
        /*00f0*/ 	.word	0xffffffff


	//   ....[50]....
        /*00f4*/ 	.word	0xffffffff


	//   ....[51]....
        /*00f8*/ 	.word	0xffffffff


	//   ....[52]....
        /*00fc*/ 	.word	0xffffffff


	//   ....[53]....
        /*0100*/ 	.word	0xffffffff


	//   ....[54]....
        /*0104*/ 	.word	0xffffffff


	//   ....[55]....
        /*0108*/ 	.word	0xffffffff


	//   ....[56]....
        /*010c*/ 	.word	0xffffffff


	//   ....[57]....
        /*0110*/ 	.word	0xffffffff


	//   ....[58]....
        /*0114*/ 	.word	0xffffffff


	//   ....[59]....
        /*0118*/ 	.word	0xffffffff


	//   ....[60]....
        /*011c*/ 	.word	0xffffffff


	//   ....[61]....
        /*0120*/ 	.word	0xffffffff


	//   ....[62]....
        /*0124*/ 	.word	0xffffffff


	//   ....[63]....
        /*0128*/ 	.word	0xffffffff


	//   ....[64]....
        /*012c*/ 	.word	0xffffffff


	//   ....[65]....
        /*0130*/ 	.word	0xffffffff


	//   ....[66]....
        /*0134*/ 	.word	0xffffffff


	//   ....[67]....
        /*0138*/ 	.word	0xffffffff


	//   ....[68]....
        /*013c*/ 	.word	0xffffffff


	//   ....[69]....
        /*0140*/ 	.word	0xffffffff


	//   ....[70]....
        /*0144*/ 	.word	0xffffffff


	//   ....[71]....
        /*0148*/ 	.word	0xffffffff


	//   ....[72]....
        /*014c*/ 	.word	0xffffffff


	//   ....[73]....
        /*0150*/ 	.word	0xffffffff


	//   ....[74]....
        /*0154*/ 	.word	0xffffffff


	//   ....[75]....
        /*0158*/ 	.word	0xffffffff


	//   ....[76]....
        /*015c*/ 	.word	0xffffffff


	//   ....[77]....
        /*0160*/ 	.word	0xffffffff


	//   ....[78]....
        /*0164*/ 	.word	0xffffffff


	//   ....[79]....
        /*0168*/ 	.word	0xffffffff


	//   ....[80]....
        /*016c*/ 	.word	0xffffffff


	//   ....[81]....
        /*0170*/ 	.word	0xffffffff


	//   ....[82]....
        /*0174*/ 	.word	0xffffffff


	//   ....[83]....
        /*0178*/ 	.word	0xffffffff


	//   ....[84]....
        /*017c*/ 	.word	0xffffffff


	//   ....[85]....
        /*0180*/ 	.word	0xffffffff


	//   ....[86]....
        /*0184*/ 	.word	0xffffffff


	//   ....[87]....
        /*0188*/ 	.word	0xffffffff


	//   ....[88]....
        /*018c*/ 	.word	0xffffffff


	//   ....[89]....
        /*0190*/ 	.word	0xffffffff


	//   ....[90]....
        /*0194*/ 	.word	0xffffffff


	//----- nvinfo : EIATTR_COOP_GROUP_INSTR_OFFSETS
	.align		4
.L_2633:
        /*0198*/ 	.byte	0x04, 0x28
        /*019a*/ 	.short	(.L_2635 - .L_2634)


	//   ....[0]....
.L_2634:
        /*019c*/ 	.word	0x00000780


	//   ....[1]....
        /*01a0*/ 	.word	0x00000890


	//   ....[2]....
        /*01a4*/ 	.word	0x000009f0


	//   ....[3]....
        /*01a8*/ 	.word	0x00002860


	//   ....[4]....
        /*01ac*/ 	.word	0x000028a0


	//   ....[5]....
        /*01b0*/ 	.word	0x00002970


	//   ....[6]....
        /*01b4*/ 	.word	0x000029b0


	//   ....[7]....
        /*01b8*/ 	.word	0x00002ac0


	//   ....[8]....
        /*01bc*/ 	.word	0x00002b10


	//   ....[9]....
        /*01c0*/ 	.word	0x00002b80


	//   ....[10]....
        /*01c4*/ 	.word	0x00002be0


	//   ....[11]....
        /*01c8*/ 	.word	0x00002d50


	//   ....[12]....
        /*01cc*/ 	.word	0x00002da0


	//   ....[13]....
        /*01d0*/ 	.word	0x00002de0


	//   ....[14]....
        /*01d4*/ 	.word	0x00002e20


	//   ....[15]....
        /*01d8*/ 	.word	0x00002fc0


	//   ....[16]....
        /*01dc*/ 	.word	0x00003000


	//   ....[17]....
        /*01e0*/ 	.word	0x00003040


	//   ....[18]....
        /*01e4*/ 	.word	0x00003080


	//   ....[19]....
        /*01e8*/ 	.word	0x00003220


	//   ....[20]....
        /*01ec*/ 	.word	0x00003260


	//   ....[21]....
        /*01f0*/ 	.word	0x000032a0


	//   ....[22]....
        /*01f4*/ 	.word	0x000032e0


	//   ....[23]....
        /*01f8*/ 	.word	0x000033b0


	//   ....[24]....
        /*01fc*/ 	.word	0x000033f0


	//   ....[25]....
        /*0200*/ 	.word	0x000034a0


	//   ....[26]....
        /*0204*/ 	.word	0x000034e0


	//   ....[27]....
        /*0208*/ 	.word	0x00003590


	//   ....[28]....
        /*020c*/ 	.word	0x000035d0


	//   ....[29]....
        /*0210*/ 	.word	0x00003600


	//   ....[30]....
        /*0214*/ 	.word	0x00003620


	//   ....[31]....
        /*0218*/ 	.word	0x00003650


	//   ....[32]....
        /*021c*/ 	.word	0x00003670


	//   ....[33]....
        /*0220*/ 	.word	0x000037d0


	//   ....[34]....
        /*0224*/ 	.word	0x00003840


	//   ....[35]....
        /*0228*/ 	.word	0x00003860


	//   ....[36]....
        /*022c*/ 	.word	0x00003870


	//   ....[37]....
        /*0230*/ 	.word	0x00003940


	//   ....[38]....
        /*0234*/ 	.word	0x00003960


	//   ....[39]....
        /*0238*/ 	.word	0x00003970


	//   ....[40]....
        /*023c*/ 	.word	0x00003980


	//   ....[41]....
        /*0240*/ 	.word	0x00003a50


	//   ....[42]....
        /*0244*/ 	.word	0x00003a70


	//   ....[43]....
        /*0248*/ 	.word	0x00003a80


	//   ....[44]....
        /*024c*/ 	.word	0x00003a90


	//   ....[45]....
        /*0250*/ 	.word	0x00003b60


	//   ....[46]....
        /*0254*/ 	.word	0x00003ba0


	//   ....[47]....
        /*0258*/ 	.word	0x00003bb0


	//   ....[48]....
        /*025c*/ 	.word	0x00003bc0


	//   ....[49]....
        /*0260*/ 	.word	0x00003c90


	//   ....[50]....
        /*0264*/ 	.word	0x00003cd0


	//   ....[51]....
        /*0268*/ 	.word	0x00003d10


	//   ....[52]....
        /*026c*/ 	.word	0x00003d50


	//   ....[53]....
        /*0270*/ 	.word	0x00003d90


	//   ....[54]....
        /*0274*/ 	.word	0x00003dc0


	//   ....[55]....
        /*0278*/ 	.word	0x00003df0


	//   ....[56]....
        /*027c*/ 	.word	0x00003e50


	//   ....[57]....
        /*0280*/ 	.word	0x00003e90


	//   ....[58]....
        /*0284*/ 	.word	0x00003ed0


	//   ....[59]....
        /*0288*/ 	.word	0x00005720


	//   ....[60]....
        /*028c*/ 	.word	0x00005760


	//   ....[61]....
        /*0290*/ 	.word	0x000057a0


	//   ....[62]....
        /*0294*/ 	.word	0x000057e0


	//   ....[63]....
        /*0298*/ 	.word	0x000058f0


	//   ....[64]....
        /*029c*/ 	.word	0x00005930


	//   ....[65]....
        /*02a0*/ 	.word	0x00005970


	//   ....[66]....
        /*02a4*/ 	.word	0x000059b0


	//   ....[67]....
        /*02a8*/ 	.word	0x00005b10


	//   ....[68]....
        /*02ac*/ 	.word	0x00005b50


	//   ....[69]....
        /*02b0*/ 	.word	0x00005b90


	//   ....[70]....
        /*02b4*/ 	.word	0x00005bd0


	//   ....[71]....
        /*02b8*/ 	.word	0x00005ce0


	//   ....[72]....
        /*02bc*/ 	.word	0x00005d20


	//   ....[73]....
        /*02c0*/ 	.word	0x00005d60


	//   ....[74]....
        /*02c4*/ 	.word	0x00005da0


	//   ....[75]....
        /*02c8*/ 	.word	0x00005e70


	//   ....[76]....
        /*02cc*/ 	.word	0x00005e90


	//   ....[77]....
        /*02d0*/ 	.word	0x00005eb0


	//   ....[78]....
        /*02d4*/ 	.word	0x00005ec0


	//   ....[79]....
        /*02d8*/ 	.word	0x000063b0


	//   ....[80]....
        /*02dc*/ 	.word	0x00006630


	//   ....[81]....
        /*02e0*/ 	.word	0x000067f0


	//   ....[82]....
        /*02e4*/ 	.word	0x00006840


	//   ....[83]....
        /*02e8*/ 	.word	0x00006890


	//   ....[84]....
        /*02ec*/ 	.word	0x000068c0


	//   ....[85]....
        /*02f0*/ 	.word	0x000068e0


	//   ....[86]....
        /*02f4*/ 	.word	0x00006a00


	//   ....[87]....
        /*02f8*/ 	.word	0x00006a40


	//   ....[88]....
        /*02fc*/ 	.word	0x00006a90


	//   ....[89]....
        /*0300*/ 	.word	0x00006ac0


	//   ....[90]....
        /*0304*/ 	.word	0x00006ae0


	//----- nvinfo : EIATTR_VRC_CTA_INIT_COUNT
	.align		4
.L_2635:
        /*0308*/ 	.byte	0x02, 0x4a
	.zero		1
	.zero		1


	//----- nvinfo : EIATTR_EXIT_INSTR_OFFSETS
	.align		4
        /*030c*/ 	.byte	0x04, 0x1c
        /*030e*/ 	.short	(.L_2637 - .L_2636)


	//   ....[0]....
.L_2636:
        /*0310*/ 	.word	0x00006ba0


	//   ....[1]....
        /*0314*/ 	.word	0x00007120


	//----- nvinfo : EIATTR_MAX_THREADS
	.align		4
.L_2637:
        /*0318*/ 	.byte	0x04, 0x05
        /*031a*/ 	.short	(.L_2639 - .L_2638)
.L_2638:
        /*031c*/ 	.word	0x00000020
        /*0320*/ 	.word	0x00000001
        /*0324*/ 	.word	0x00000001


	//----- nvinfo : EIATTR_CRS_STACK_SIZE
	.align		4
.L_2639:
        /*0328*/ 	.byte	0x04, 0x1e
        /*032a*/ 	.short	(.L_2641 - .L_2640)
.L_2640:
        /*032c*/ 	.word	0x00000000


	//----- nvinfo : EIATTR_CBANK_PARAM_SIZE
	.align		4
.L_2641:
        /*0330*/ 	.byte	0x03, 0x19
        /*0332*/ 	.short	0x01f0


	//----- nvinfo : EIATTR_PARAM_CBANK
	.align		4
        /*0334*/ 	.byte	0x04, 0x0a
        /*0336*/ 	.short	(.L_2643 - .L_2642)
	.align		4
.L_2642:
        /*0338*/ 	.word	index@(.nv.constant0._Z25selective_scan_bwd_kernelI32Selective_Scan_bwd_kernel_traitsILi32ELi16ELb1ELb0ELb0ELb0ELb0EfN3c107complexIfEEEEv12SSMParamsBwd)
        /*033c*/ 	.short	0x0380
        /*033e*/ 	.short	0x01f0


	//----- nvinfo : EIATTR_SW_WAR
	.align		4
.L_2643:
        /*0340*/ 	.byte	0x04, 0x36
        /*0342*/ 	.short	(.L_2645 - .L_2644)
.L_2644:
        /*0344*/ 	.word	0x00000008
.L_2645:


//--------------------- .nv.info._Z25selective_scan_bwd_kernelI32Selective_Scan_bwd_kernel_traitsILi32ELi16ELb1ELb0ELb0ELb0ELb1EfN3c107complexIfEEEEv12SSMParamsBwd --------------------------
	.section	.nv.info._Z25selective_scan_bwd_kernelI32Selective_Scan_bwd_kernel_traitsILi32ELi16ELb1ELb0ELb0ELb0ELb1EfN3c107complexIfEEEEv12SSMParamsBwd,"",@"SHT_CUDA_INFO"
	.sectionflags	@""
	.align	4


	//----- nvinfo : EIATTR_CUDA_API_VERSION
	.align		4
        /*0000*/ 	.byte	0x04, 0x37
        /*0002*/ 	.short	(.L_2647 - .L_2646)
.L_2646:
        /*0004*/ 	.word	0x00000082


	//----- nvinfo : EIATTR_KPARAM_INFO
	.align		4
.L_2647:
        /*0008*/ 	.byte	0x04, 0x17
        /*000a*/ 	.short	(.L_2649 - .L_2648)
.L_2648:
        /*000c*/ 	.word	0x00000000
        /*0010*/ 	.short	0x0000
        /*0012*/ 	.short	0x0000
        /*0014*/ 	.byte	0x00, 0xf0, 0xc1, 0x07


	//----- nvinfo : EIATTR_SPARSE_MMA_MASK
	.align		4
.L_2649:
        /*0018*/ 	.byte	0x03, 0x50
        /*001a*/ 	.short	0x0000


	//----- nvinfo : EIATTR_MAXREG_COUNT
	.align		4
        /*001c*/ 	.byte	0x03, 0x1b
        /*001e*/ 	.short	0x00ff


	//----- nvinfo : EIATTR_NUM_BARRIERS
	.align		4
        /*0020*/ 	.byte	0x02, 0x4c
        /*0022*/ 	.byte	0x01
	.zero		1


	//----- nvinfo : EIATTR_MERCURY_ISA_VERSION
	.align		4
        /*0024*/ 	.byte	0x03, 0x5f
        /*0026*/ 	.short	0x0101


	//----- nvinfo : EIATTR_COOP_GROUP_MASK_REGIDS
	.align		4
        /*0028*/ 	.byte	0x04, 0x29
        /*002a*/ 	.short	(.L_2651 - .L_2650)


	//   ....[0]....
.L_2650:
        /*002c*/ 	.word	0xffffffff


	//   ....[1]....
        /*0030*/ 	.word	0xffffffff


	//   ....[2]....
        /*0034*/ 	.word	0xffffffff


	//   ....[3]....
        /*0038*/ 	.word	0xffffffff


	//   ....[4]....
        /*003c*/ 	.word	0xffffffff


	//   ....[5]....
        /*0040*/ 	.word	0xffffffff


	//   ....[6]....
        /*0044*/ 	.word	0xffffffff


	//   ....[7]....
        /*0048*/ 	.word	0xffffffff


	//   ....[8]....
        /*004c*/ 	.word	0xffffffff


	//   ....[9]....
        /*0050*/ 	.word	0xffffffff


	//   ....[10]....
        /*0054*/ 	.word	0xffffffff


	//   ....[11]....
        /*0058*/ 	.word	0xffffffff


	//   ....[12]....
        /*005c*/ 	.word	0xffffffff


	//   ....[13]....
        /*0060*/ 	.word	0xffffffff


	//   ....[14]....
        /*0064*/ 	.word	0xffffffff


	//   ....[15]....
        /*0068*/ 	.word	0xffffffff


	//   ....[16]....
        /*006c*/ 	.word	0xffffffff


	//   ....[17]....
        /*0070*/ 	.word	0xffffffff


	//   ....[18]....
        /*0074*/ 	.word	0xffffffff


	//   ....[19]....
        /*0078*/ 	.word	0xffffffff


	//   ....[20]....
        /*007c*/ 	.word	0xffffffff


	//   ....[21]....
        /*0080*/ 	.word	0xffffffff


	//   ....[22]....
        /*0084*/ 	.word	0xffffffff


	//   ....[23]....
        /*0088*/ 	.word	0xffffffff


	//   ....[24]....
        /*008c*/ 	.word	0xffffffff


	//   ....[25]....
        /*0090*/ 	.word	0xffffffff


	//   ....[26]....
        /*0094*/ 	.word	0xffffffff


	//   ....[27]....
        /*0098*/ 	.word	0xffffffff


	//   ....[28]....
        /*009c*/ 	.word	0xffffffff


	//   ....[29]....
        /*00a0*/ 	.word	0xffffffff


	//   ....[30]....
        /*00a4*/ 	.word	0xffffffff


	//   ....[31]....
        /*00a8*/ 	.word	0xffffffff


	//   ....[32]....
        /*00ac*/ 	.word	0xffffffff


	//   ....[33]....
        /*00b0*/ 	.word	0xffffffff


	//   ....[34]....
        /*00b4*/ 	.word	0xffffffff


	//   ....[35]....
        /*00b8*/ 	.word	0xffffffff


	//   ....[36]....
        /*00bc*/ 	.word	0xffffffff


	//   ....[37]....
        /*00c0*/ 	.word	0xffffffff


	//   ....[38]....
        /*00c4*/ 	.word	0xffffffff


	//   ....[39]....
        /*00c8*/ 	.word	0xffffffff


	//   ....[40]....
        /*00cc*/ 	.word	0xffffffff


	//   ....[41]....
        /*00d0*/ 	.word	0xffffffff


	//   ....[42]....
        /*00d4*/ 	.word	0xffffffff


	//   ....[43]....
        /*00d8*/ 	.word	0xffffffff


	//   ....[44]....
        /*00dc*/ 	.word	0xffffffff


	//   ....[45]....
        /*00e0*/ 	.word	0xffffffff


	//   ....[46]....
        /*00e4*/ 	.word	0xffffffff


	//   ....[47]....
        /*00e8*/ 	.word	0xffffffff


	//   ....[48]....
        /*00ec*/ 	.word	0xffffffff


	//   ....[49]....
        /*00f0*/ 	.word	0xffffffff


	//   ....[50]....
        /*00f4*/ 	.word	0xffffffff


	//   ....[51]....
        /*00f8*/ 	.word	0xffffffff


	//   ....[52]....
        /*00fc*/ 	.word	0xffffffff


	//   ....[53]....
        /*0100*/ 	.word	0xffffffff


	//   ....[54]....
        /*0104*/ 	.word	0xffffffff


	//   ....[55]....
        /*0108*/ 	.word	0xffffffff


	//   ....[56]....
        /*010c*/ 	.word	0xffffffff


	//   ....[57]....
        /*0110*/ 	.word	0xffffffff


	//   ....[58]....
        /*0114*/ 	.word	0xffffffff


	//   ....[59]....
        /*0118*/ 	.word	0xffffffff


	//   ....[60]....
        /*011c*/ 	.word	0xffffffff


	//   ....[61]....
        /*0120*/ 	.word	0xffffffff


	//   ....[62]....
        /*0124*/ 	.word	0xffffffff


	//   ....[63]....
        /*0128*/ 	.word	0xffffffff


	//   ....[64]....
        /*012c*/ 	.word	0xffffffff


	//   ....[65]....
        /*0130*/ 	.word	0xffffffff


	//   ....[66]....
        /*0134*/ 	.word	0xffffffff


	//   ....[67]....
        /*0138*/ 	.word	0xffffffff


	//   ....[68]....
        /*013c*/ 	.word	0xffffffff


	//   ....[69]....
        /*0140*/ 	.word	0xffffffff


	//   ....[70]....
        /*0144*/ 	.word	0xffffffff


	//   ....[71]....
        /*0148*/ 	.word	0xffffffff


	//   ....[72]....
        /*014c*/ 	.word	0xffffffff


	//   ....[73]....
        /*0150*/ 	.word	0xffffffff


	//   ....[74]....
        /*0154*/ 	.word	0xffffffff


	//   ....[75]....
        /*0158*/ 	.word	0xffffffff


	//   ....[76]....
        /*015c*/ 	.word	0xffffffff


	//   ....[77]....
        /*0160*/ 	.word	0xffffffff


	//   ....[78]....
        /*0164*/ 	.word	0xffffffff


	//   ....[79]....
        /*0168*/ 	.word	0xffffffff


	//   ....[80]....
        /*016c*/ 	.word	0xffffffff


	//   ....[81]....
        /*0170*/ 	.word	0xffffffff


	//   ....[82]....
        /*0174*/ 	.word	0xffffffff


	//   ....[83]....
        /*0178*/ 	.word	0xffffffff


	//   ....[84]....
        /*017c*/ 	.word	0xffffffff


	//   ....[85]....
        /*0180*/ 	.word	0xffffffff


	//   ....[86]....
        /*0184*/ 	.word	0xffffffff


	//   ....[87]....
        /*0188*/ 	.word	0xffffffff


	//   ....[88]....
        /*018c*/ 	.word	0xffffffff


	//   ....[89]....
        /*0190*/ 	.word	0xffffffff


	//   ....[90]....
        /*0194*/ 	.word	0xffffffff


	//   ....[91]....
        /*0198*/ 	.word	0xffffffff


	//   ....[92]....
        /*019c*/ 	.word	0xffffffff


	//   ....[93]....
        /*01a0*/ 	.word	0xffffffff


	//   ....[94]....
        /*01a4*/ 	.word	0xffffffff


	//----- nvinfo : EIATTR_COOP_GROUP_INSTR_OFFSETS
	.align		4
.L_2651:
        /*01a8*/ 	.byte	0x04, 0x28
        /*01aa*/ 	.short	(.L_2653 - .L_2652)


	//   ....[0]....
.L_2652:
        /*01ac*/ 	.word	0x000007c0


	//   ....[1]....
        /*01b0*/ 	.word	0x000008d0


	//   ....[2]....
        /*01b4*/ 	.word	0x00000a80


	//   ....[3]....
        /*01b8*/ 	.word	0x00000c30


	//   ....[4]....
        /*01bc*/ 	.word	0x000012c0


	//   ....[5]....
        /*01c0*/ 	.word	0x00001950


	//   ....[6]....
        /*01c4*/ 	.word	0x00001ce0


	//   ....[7]....
        /*01c8*/ 	.word	0x00003b30


	//   ....[8]....
        /*01cc*/ 	.word	0x00003b80


	//   ....[9]....
        /*01d0*/ 	.word	0x00003c10


	//   ....[10]....
        /*01d4*/ 	.word	0x00003c70


	//   ....[11]....
        /*01d8*/ 	.word	0x00003d90


	//   ....[12]....
        /*01dc*/ 	.word	0x00003dd0


	//   ....[13]....
        /*01e0*/ 	.word	0x00003e50


	//   ....[14]....
        /*01e4*/ 	.word	0x00003e90


	//   ....[15]....
        /*01e8*/ 	.word	0x00004000


	//   ....[16]....
        /*01ec*/ 	.word	0x00004040


	//   ....[17]....
        /*01f0*/ 	.word	0x00004080


	//   ....[18]....
        /*01f4*/ 	.word	0x000040c0


	//   ....[19]....
        /*01f8*/ 	.word	0x00004260


	//   ....[20]....
        /*01fc*/ 	.word	0x000042a0


	//   ....[21]....
        /*0200*/ 	.word	0x000042e0


	//   ....[22]....
        /*0204*/ 	.word	0x00004320


	//   ....[23]....
        /*0208*/ 	.word	0x000044d0


	//   ....[24]....
        /*020c*/ 	.word	0x00004510


	//   ....[25]....
        /*0210*/ 	.word	0x00004550


	//   ....[26]....
        /*0214*/ 	.word	0x00004590


	//   ....[27]....
        /*0218*/ 	.word	0x00004700


	//   ....[28]....
        /*021c*/ 	.word	0x00004750


	//   ....[29]....
        /*0220*/ 	.word	0x00004790


	//   ....[30]....
        /*0224*/ 	.word	0x000047d0


	//   ....[31]....
        /*0228*/ 	.word	0x00004850


	//   ....[32]....
        /*022c*/ 	.word	0x00004890


	//   ....[33]....
        /*0230*/ 	.word	0x000048d0


	//   ....[34]....
        /*0234*/ 	.word	0x000048f0


	//   ....[35]....
        /*0238*/ 	.word	0x00004920


	//   ....[36]....
        /*023c*/ 	.word	0x00004940


	//   ....[37]....
        /*0240*/ 	.word	0x00004a90


	//   ....[38]....
        /*0244*/ 	.word	0x00004ad0


	//   ....[39]....
        /*0248*/ 	.word	0x00004b30


	//   ....[40]....
        /*024c*/ 	.word	0x00004b40


	//   ....[41]....
        /*0250*/ 	.word	0x00004c10


	//   ....[42]....
        /*0254*/ 	.word	0x00004c30


	//   ....[43]....
        /*0258*/ 	.word	0x00004c40


	//   ....[44]....
        /*025c*/ 	.word	0x00004c50


	//   ....[45]....
        /*0260*/ 	.word	0x00004d20


	//   ....[46]....
        /*0264*/ 	.word	0x00004d40


	//   ....[47]....
        /*0268*/ 	.word	0x00004d50


	//   ....[48]....
        /*026c*/ 	.word	0x00004d60


	//   ....[49]....
        /*0270*/ 	.word	0x00004e30


	//   ....[50]....
        /*0274*/ 	.word	0x00004e70


	//   ....[51]....
        /*0278*/ 	.word	0x00004e80


	//   ....[52]....
        /*027c*/ 	.word	0x00004e90


	//   ....[53]....
        /*0280*/ 	.word	0x00004f60


	//   ....[54]....
        /*0284*/ 	.word	0x00004fa0


	//   ....[55]....
        /*0288*/ 	.word	0x00004fe0


	//   ....[56]....
        /*028c*/ 	.word	0x00005020


	//   ....[57]....
        /*0290*/ 	.word	0x00005060


	//   ....[58]....
        /*0294*/ 	.word	0x00005090


	//   ....[59]....
        /*0298*/ 	.word	0x000050c0


	//   ....[60]....
        /*029c*/ 	.word	0x00005120


	//   ....[61]....
        /*02a0*/ 	.word	0x00005150


	//   ....[62]....
        /*02a4*/ 	.word	0x000051b0


	//   ....[63]....
        /*02a8*/ 	.word	0x000069e0


	//   ....[64]....
        /*02ac*/ 	.word	0x00006a20


	//   ....[65]....
        /*02b0*/ 	.word	0x00006a60


	//   ....[66]....
        /*02b4*/ 	.word	0x00006aa0


	//   ....[67]....
        /*02b8*/ 	.word	0x00006bb0


	//   ....[68]....
        /*02bc*/ 	.word	0x00006bf0


	//   ....[69]....
        /*02c0*/ 	.word	0x00006c30


	//   ....[70]....
        /*02c4*/ 	.word	0x00006c70


	//   ....[71]....
        /*02c8*/ 	.word	0x00006dc0


	//   ....[72]....
        /*02cc*/ 	.word	0x00006e00


	//   ....[73]....
        /*02d0*/ 	.word	0x00006e40


	//   ....[74]....
        /*02d4*/ 	.word	0x00006e80


	//   ....[75]....
        /*02d8*/ 	.word	0x00006f90


	//   ....[76]....
        /*02dc*/ 	.word	0x00006fd0


	//   ....[77]....
        /*02e0*/ 	.word	0x00007010


	//   ....[78]....
        /*02e4*/ 	.word	0x00007050


	//   ....[79]....
        /*02e8*/ 	.word	0x00007140


	//   ....[80]....
        /*02ec*/ 	.word	0x00007160


	//   ....[81]....
        /*02f0*/ 	.word	0x00007180


	//   ....[82]....
        /*02f4*/ 	.word	0x00007190


	//   ....[83]....
        /*02f8*/ 	.word	0x00007690


	//   ....[84]....
        /*02fc*/ 	.word	0x000078d0


	//   ....[85]....
        /*0300*/ 	.word	0x00007a90


	//   ....[86]....
        /*0304*/ 	.word	0x00007ae0


	//   ....[87]....
        /*0308*/ 	.word	0x00007b30


	//   ....[88]....
        /*030c*/ 	.word	0x00007b60


	//   ....[89]....
        /*0310*/ 	.word	0x00007b80


	//   ....[90]....
        /*0314*/ 	.word	0x00007ca0


	//   ....[91]....
        /*0318*/ 	.word	0x00007ce0


	//   ....[92]....
        /*031c*/ 	.word	0x00007d30


	//   ....[93]....
        /*0320*/ 	.word	0x00007d60


	//   ....[94]....
        /*0324*/ 	.word	0x00007d80


	//----- nvinfo : EIATTR_VRC_CTA_INIT_COUNT
	.align		4
.L_2653:
        /*0328*/ 	.byte	0x02, 0x4a
	.zero		1
	.zero		1


	//----- nvinfo : EIATTR_EXIT_INSTR_OFFSETS
	.align		4
        /*032c*/ 	.byte	0x04, 0x1c
        /*032e*/ 	.short	(.L_2655 - .L_2654)


	//   ....[0]....
.L_2654:
        /*0330*/ 	.word	0x00007e40


	//   ....[1]....
        /*0334*/ 	.word	0x000083c0


	//----- nvinfo : EIATTR_MAX_THREADS
	.align		4
.L_2655:
        /*0338*/ 	.byte	0x04, 0x05
        /*033a*/ 	.short	(.L_2657 - .L_2656)
.L_2656:
        /*033c*/ 	.word	0x00000020
        /*0340*/ 	.word	0x00000001
        /*0344*/ 	.word	0x00000001


	//----- nvinfo : EIATTR_CRS_STACK_SIZE
	.align		4
.L_2657:
        /*0348*/ 	.byte	0x04, 0x1e
        /*034a*/ 	.short	(.L_2659 - .L_2658)
.L_2658:
        /*034c*/ 	.word	0x00000000


	//----- nvinfo : EIATTR_CBANK_PARAM_SIZE
	.align		4
.L_2659:
        /*0350*/ 	.byte	0x03, 0x19
        /*0352*/ 	.short	0x01f0


	//----- nvinfo : EIATTR_PARAM_CBANK
	.align		4
        /*0354*/ 	.byte	0x04, 0x0a
        /*0356*/ 	.short	(.L_2661 - .L_2660)
	.align		4
.L_2660:
        /*0358*/ 	.word	index@(.nv.constant0._Z25selective_scan_bwd_kernelI32Selective_Scan_bwd_kernel_traitsILi32ELi16ELb1ELb0ELb0ELb0ELb1EfN3c107complexIfEEEEv12SSMParamsBwd)
        /*035c*/ 	.short	0x0380
        /*035e*/ 	.short	0x01f0


	//----- nvinfo : EIATTR_SW_WAR
	.align		4
.L_2661:
        /*0360*/ 	.byte	0x04, 0x36
        /*0362*/ 	.short	(.L_2663 - .L_2662)
.L_2662:
        /*0364*/ 	.word	0x00000008
.L_2663:


//--------------------- .nv.info._Z25selective_scan_bwd_kernelI32Selective_Scan_bwd_kernel_traitsILi32ELi16ELb1ELb0ELb0ELb1ELb0EfN3c107complexIfEEEEv12SSMParamsBwd --------------------------
	.section	.nv.info._Z25selective_scan_bwd_kernelI32Selective_Scan_bwd_kernel_traitsILi32ELi16ELb1ELb0ELb0ELb1ELb0EfN3c107complexIfEEEEv12SSMParamsBwd,"",@"SHT_CUDA_INFO"
	.sectionflags	@""
	.align	4


	//----- nvinfo : EIATTR_CUDA_API_VERSION
	.align		4
        /*0000*/ 	.byte	0x04, 0x37
        /*0002*/ 	.short	(.L_2665 - .L_2664)
.L_2664:
        /*0004*/ 	.word	0x00000082


	//----- nvinfo : EIATTR_KPARAM_INFO
	.align		4
.L_2665:
        /*0008*/ 	.byte	0x04, 0x17
        /*000a*/ 	.short	(.L_2667 - .L_2666)
.L_2666:
        /*000c*/ 	.word	0x00000000
        /*0010*/ 	.short	0x0000
        /*0012*/ 	.short	0x0000
        /*0014*/ 	.byte	0x00, 0xf0, 0xc1, 0x07


	//----- nvinfo : EIATTR_SPARSE_MMA_MASK
	.align		4
.L_2667:
        /*0018*/ 	.byte	0x03, 0x50
        /*001a*/ 	.short	0x0000


	//----- nvinfo : EIATTR_MAXREG_COUNT
	.align		4
        /*001c*/ 	.byte	0x03, 0x1b
        /*001e*/ 	.short	0x00ff


	//----- nvinfo : EIATTR_NUM_BARRIERS
	.align		4
        /*0020*/ 	.byte	0x02, 0x4c
        /*0022*/ 	.byte	0x01
	.zero		1


	//----- nvinfo : EIATTR_MERCURY_ISA_VERSION
	.align		4
        /*0024*/ 	.byte	0x03, 0x5f
        /*0026*/ 	.short	0x0101


	//----- nvinfo : EIATTR_COOP_GROUP_MASK_REGIDS
	.align		4
        /*0028*/ 	.byte	0x04, 0x29
        /*002a*/ 	.short	(.L_2669 - .L_2668)


	//   ....[0]....
.L_2668:
        /*002c*/ 	.word	0xffffffff


	//   ....[1]....
        /*0030*/ 	.word	0xffffffff


	//   ....[2]....
        /*0034*/ 	.word	0xffffffff


	//   ....[3]....
        /*0038*/ 	.word	0xffffffff


	//   ....[4]....
        /*003c*/ 	.word	0xffffffff


	//   ....[5]....
        /*0040*/ 	.word	0xffffffff


	//   ....[6]....
        /*0044*/ 	.word	0xffffffff


	//   ....[7]....
        /*0048*/ 	.word	0xffffffff


	//   ....[8]....
        /*004c*/ 	.word	0xffffffff


	//   ....[9]....
        /*0050*/ 	.word	0xffffffff


	//   ....[10]....
        /*0054*/ 	.word	0xffffffff


	//   ....[11]....
        /*0058*/ 	.word	0xffffffff


	//   ....[12]....
        /*005c*/ 	.word	0xffffffff


	//   ....[13]....
        /*0060*/ 	.word	0xffffffff


	//   ....[14]....
        /*0064*/ 	.word	0xffffffff


	//   ....[15]....
        /*0068*/ 	.word	0xffffffff


	//   ....[16]....
        /*006c*/ 	.word	0xffffffff


	//   ....[17]....
        /*0070*/ 	.word	0xffffffff


	//   ....[18]....
        /*0074*/ 	.word	0xffffffff


	//   ....[19]....
        /*0078*/ 	.word	0xffffffff


	//   ....[20]....
        /*007c*/ 	.word	0xffffffff


	//   ....[21]....
        /*0080*/ 	.word	0xffffffff


	//   ....[22]....
        /*0084*/ 	.word	0xffffffff


	//   ....[23]....
        /*0088*/ 	.word	0xffffffff


	//   ....[24]....
        /*008c*/ 	.word	0xffffffff


	//   ....[25]....
        /*0090*/ 	.word	0xffffffff


	//   ....[26]....
        /*0094*/ 	.word	0xffffffff


	//   ....[27]....
        /*0098*/ 	.word	0xffffffff


	//   ....[28]....
        /*009c*/ 	.word	0xffffffff


	//   ....[29]....
        /*00a0*/ 	.word	0xffffffff


	//   ....[30]....
        /*00a4*/ 	.word	0xffffffff


	//   ....[31]....
        /*00a8*/ 	.word	0xffffffff


	//   ....[32]....
        /*00ac*/ 	.word	0xffffffff


	//   ....[33]....
        /*00b0*/ 	.word	0xffffffff


	//   ....[34]....
        /*00b4*/ 	.word	0xffffffff


	//   ....[35]....
        /*00b8*/ 	.word	0xffffffff


	//   ....[36]....
        /*00bc*/ 	.word	0xffffffff


	//   ....[37]....
        /*00c0*/ 	.word	0xffffffff


	//   ....[38]....
        /*00c4*/ 	.word	0xffffffff


	//   ....[39]....
        /*00c8*/ 	.word	0xffffffff


	//   ....[40]....
        /*00cc*/ 	.word	0xffffffff


	//   ....[41]....
        /*00d0*/ 	.word	0xffffffff


	//   ....[42]....
        /*00d4*/ 	.word	0xffffffff


	//   ....[43]....
        /*00d8*/ 	.word	0xffffffff


	//   ....[44]....
        /*00dc*/ 	.word	0xffffffff


	//   ....[45]....
        /*00e0*/ 	.word	0xffffffff


	//   ....[46]....
        /*00e4*/ 	.word	0xffffffff


	//   ....[47]....
        /*00e8*/ 	.word	0xffffffff


	//   ....[48]....
        /*00ec*/ 	.word	0xffffffff


	//   ....[49]....
        /*00f0*/ 	.word	0xffffffff


	//   ....[50]....
        /*00f4*/ 	.word	0xffffffff


	//   ....[51]....
        /*00f8*/ 	.word	0xffffffff


	//   ....[52]....
        /*00fc*/ 	.word	0xffffffff


	//   ....[53]....
        /*0100*/ 	.word	0xffffffff


	//   ....[54]....
        /*0104*/ 	.word	0xffffffff


	//   ....[55]....
        /*0108*/ 	.word	0xffffffff


	//   ....[56]....
        /*010c*/ 	.word	0xffffffff


	//   ....[57]....
        /*0110*/ 	.word	0xffffffff


	//   ....[58]....
        /*0114*/ 	.word	0xffffffff


	//   ....[59]....
        /*0118*/ 	.word	0xffffffff


	//   ....[60]....
        /*011c*/ 	.word	0xffffffff


	//   ....[61]....
        /*0120*/ 	.word	0xffffffff


	//   ....[62]....
        /*0124*/ 	.word	0xffffffff


	//   ....[63]....
        /*0128*/ 	.word	0xffffffff


	//   ....[64]....
        /*012c*/ 	.word	0xffffffff


	//   ....[65]....
        /*0130*/ 	.word	0xffffffff


	//   ....[66]....
        /*0134*/ 	.word	0xffffffff


	//   ....[67]....
        /*0138*/ 	.word	0xffffffff


	//   ....[68]....
        /*013c*/ 	.word	0xffffffff


	//   ....[69]....
        /*0140*/ 	.word	0xffffffff


	//   ....[70]....
        /*0144*/ 	.word	0xffffffff


	//   ....[71]....
        /*0148*/ 	.word	0xffffffff


	//   ....[72]....
        /*014c*/ 	.word	0xffffffff


	//   ....[73]....
        /*0150*/ 	.word	0xffffffff


	//   ....[74]....
        /*0154*/ 	.word	0xffffffff


	//   ....[75]....
        /*0158*/ 	.word	0xffffffff


	//   ....[76]....
        /*015c*/ 	.word	0xffffffff


	//   ....[77]....
        /*0160*/ 	.word	0xffffffff


	//   ....[78]....
        /*0164*/ 	.word	0xffffffff


	//   ....[79]....
        /*0168*/ 	.word	0xffffffff


	//   ....[80]....
        /*016c*/ 	.word	0xffffffff


	//   ....[81]....
        /*0170*/ 	.word	0xffffffff


	//   ....[82]....
        /*0174*/ 	.word	0xffffffff


	//   ....[83]....
        /*0178*/ 	.word	0xffffffff


	//   ....[84]....
        /*017c*/ 	.word	0xffffffff


	//   ....[85]....
        /*0180*/ 	.word	0xffffffff


	//   ....[86]....
        /*0184*/ 	.word	0xffffffff


	//   ....[87]....
        /*0188*/ 	.word	0xffffffff


	//   ....[88]....
        /*018c*/ 	.word	0xffffffff


	//   ....[89]....
        /*0190*/ 	.word	0xffffffff


	//   ....[90]....
        /*0194*/ 	.word	0xffffffff


	//   ....[91]....
        /*0198*/ 	.word	0xffffffff


	//----- nvinfo : EIATTR_COOP_GROUP_INSTR_OFFSETS
	.align		4
.L_2669:
        /*019c*/ 	.byte	0x04, 0x28
        /*019e*/ 	.short	(.L_2671 - .L_2670)


	//   ....[0]....
.L_2670:
        /*01a0*/ 	.word	0x00000770


	//   ....[1]....
        /*01a4*/ 	.word	0x00000880


	//   ....[2]....
        /*01a8*/ 	.word	0x00000a40


	//   ....[3]....
        /*01ac*/ 	.word	0x00004aa0


	//   ....[4]....
        /*01b0*/ 	.word	0x00004ae0


	//   ....[5]....
        /*01b4*/ 	.word	0x00004ba0


	//   ....[6]....
        /*01b8*/ 	.word	0x00004be0


	//   ....[7]....
        /*01bc*/ 	.word	0x00004d00


	//   ....[8]....
        /*01c0*/ 	.word	0x00004d40


	//   ....[9]....
        /*01c4*/ 	.word	0x00004db0


	//   ....[10]....
        /*01c8*/ 	.word	0x00004df0


	//   ....[11]....
        /*01cc*/ 	.word	0x00004f70


	//   ....[12]....
        /*01d0*/ 	.word	0x00004fb0


	//   ....[13]....
        /*01d4*/ 	.word	0x00004ff0


	//   ....[14]....
        /*01d8*/ 	.word	0x00005030


	//   ....[15]....
        /*01dc*/ 	.word	0x000051e0


	//   ....[16]....
        /*01e0*/ 	.word	0x00005220


	//   ....[17]....
        /*01e4*/ 	.word	0x00005260


	//   ....[18]....
        /*01e8*/ 	.word	0x000052a0


	//   ....[19]....
        /*01ec*/ 	.word	0x00005450


	//   ....[20]....
        /*01f0*/ 	.word	0x00005490


	//   ....[21]....
        /*01f4*/ 	.word	0x000054d0


	//   ....[22]....
        /*01f8*/ 	.word	0x00005510


	//   ....[23]....
        /*01fc*/ 	.word	0x00005630


	//   ....[24]....
        /*0200*/ 	.word	0x00005660


	//   ....[25]....
        /*0204*/ 	.word	0x000056e0


	//   ....[26]....
        /*0208*/ 	.word	0x00005720


	//   ....[27]....
        /*020c*/ 	.word	0x000057d0


	//   ....[28]....
        /*0210*/ 	.word	0x00005810


	//   ....[29]....
        /*0214*/ 	.word	0x00005840


	//   ....[30]....
        /*0218*/ 	.word	0x00005860


	//   ....[31]....
        /*021c*/ 	.word	0x00005890


	//   ....[32]....
        /*0220*/ 	.word	0x000058b0


	//   ....[33]....
        /*0224*/ 	.word	0x00005a10


	//   ....[34]....
        /*0228*/ 	.word	0x00005a80


	//   ....[35]....
        /*022c*/ 	.word	0x00005aa0


	//   ....[36]....
        /*0230*/ 	.word	0x00005ab0


	//   ....[37]....
        /*0234*/ 	.word	0x00005b80


	//   ....[38]....
        /*0238*/ 	.word	0x00005ba0


	//   ....[39]....
        /*023c*/ 	.word	0x00005bb0


	//   ....[40]....
        /*0240*/ 	.word	0x00005bc0


	//   ....[41]....
        /*0244*/ 	.word	0x00005c90


	//   ....[42]....
        /*0248*/ 	.word	0x00005cb0


	//   ....[43]....
        /*024c*/ 	.word	0x00005cc0


	//   ....[44]....
        /*0250*/ 	.word	0x00005cd0


	//   ....[45]....
        /*0254*/ 	.word	0x00005da0


	//   ....[46]....
        /*0258*/ 	.word	0x00005de0


	//   ....[47]....
        /*025c*/ 	.word	0x00005df0


	//   ....[48]....
        /*0260*/ 	.word	0x00005e00


	//   ....[49]....
        /*0264*/ 	.word	0x00005ed0


	//   ....[50]....
        /*0268*/ 	.word	0x00005f10


	//   ....[51]....
        /*026c*/ 	.word	0x00005f50


	//   ....[52]....
        /*0270*/ 	.word	0x00005f90


	//   ....[53]....
        /*0274*/ 	.word	0x00005fd0


	//   ....[54]....
        /*0278*/ 	.word	0x00006000


	//   ....[55]....
        /*027c*/ 	.word	0x00006030


	//   ....[56]....
        /*0280*/ 	.word	0x00006080


	//   ....[57]....
        /*0284*/ 	.word	0x000060a0


	//   ....[58]....
        /*0288*/ 	.word	0x00006100


	//   ....[59]....
        /*028c*/ 	.word	0x00007940


	//   ....[60]....
        /*0290*/ 	.word	0x00007980


	//   ....[61]....
        /*0294*/ 	.word	0x000079c0


	//   ....[62]....
        /*0298*/ 	.word	0x00007a00


	//   ....[63]....
        /*029c*/ 	.word	0x00007b10


	//   ....[64]....
        /*02a0*/ 	.word	0x00007b50


	//   ....[65]....
        /*02a4*/ 	.word	0x00007b90


	//   ....[66]....
        /*02a8*/ 	.word	0x00007bd0


	//   ....[67]....
        /*02ac*/ 	.word	0x00007ce0


	//   ....[68]....
        /*02b0*/ 	.word	0x00007d20


	//   ....[69]....
        /*02b4*/ 	.word	0x00007d60


	//   ....[70]....
        /*02b8*/ 	.word	0x00007da0


	//   ....[71]....
        /*02bc*/ 	.word	0x00007eb0


	//   ....[72]....
        /*02c0*/ 	.word	0x00007ef0


	//   ....[73]....
        /*02c4*/ 	.word	0x00007f30


	//   ....[74]....
        /*02c8*/ 	.word	0x00007f70


	//   ....[75]....
        /*02cc*/ 	.word	0x00008080


	//   ....[76]....
        /*02d0*/ 	.word	0x000080c0


	//   ....[77]....
        /*02d4*/ 	.word	0x000080f0


	//   ....[78]....
        /*02d8*/ 	.word	0x00008100


	//   ....[79]....
        /*02dc*/ 	.word	0x00008660


	//   ....[80]....
        /*02e0*/ 	.word	0x00008b30


	//   ....[81]....
        /*02e4*/ 	.word	0x00009040


	//   ....[82]....
        /*02e8*/ 	.word	0x00009210


	//   ....[83]....
        /*02ec*/ 	.word	0x00009260


	//   ....[84]....
        /*02f0*/ 	.word	0x000092b0


	//   ....[85]....
        /*02f4*/ 	.word	0x000092e0


	//   ....[86]....
        /*02f8*/ 	.word	0x00009300


	//   ....[87]....
        /*02fc*/ 	.word	0x00009420


	//   ....[88]....
        /*0300*/ 	.word	0x00009460


	//   ....[89]....
        /*0304*/ 	.word	0x000094b0


	//   ....[90]....
        /*0308*/ 	.word	0x000094e0


	//   ....[91]....
        /*030c*/ 	.word	0x00009500


	//----- nvinfo : EIATTR_VRC_CTA_INIT_COUNT
	.align		4
.L_2671:
        /*0310*/ 	.byte	0x02, 0x4a
	.zero		1
	.zero		1


	//----- nvinfo : EIATTR_EXIT_INSTR_OFFSETS
	.align		4
        /*0314*/ 	.byte	0x04, 0x1c
        /*0316*/ 	.short	(.L_2673 - .L_2672)


	//   ....[0]....
.L_2672:
        /*0318*/ 	.word	0x000095c0


	//   ....[1]....
        /*031c*/ 	.word	0x00009b40


	//----- nvinfo : EIATTR_MAX_THREADS
	.align		4
.L_2673:
        /*0320*/ 	.byte	0x04, 0x05
        /*0322*/ 	.short	(.L_2675 - .L_2674)
.L_2674:
        /*0324*/ 	.word	0x00000020
        /*0328*/ 	.word	0x00000001
        /*032c*/ 	.word	0x00000001


	//----- nvinfo : EIATTR_CRS_STACK_SIZE
	.align		4
.L_2675:
        /*0330*/ 	.byte	0x04, 0x1e
        /*0332*/ 	.short	(.L_2677 - .L_2676)
.L_2676:
        /*0334*/ 	.word	0x00000000


	//----- nvinfo : EIATTR_CBANK_PARAM_SIZE
	.align		4
.L_2677:
        /*0338*/ 	.byte	0x03, 0x19
        /*033a*/ 	.short	0x01f0


	//----- nvinfo : EIATTR_PARAM_CBANK
	.align		4
        /*033c*/ 	.byte	0x04, 0x0a
        /*033e*/ 	.short	(.L_2679 - .L_2678)
	.align		4
.L_2678:
        /*0340*/ 	.word	index@(.nv.constant0._Z25selective_scan_bwd_kernelI32Selective_Scan_bwd_kernel_traitsILi32ELi16ELb1ELb0ELb0ELb1ELb0EfN3c107complexIfEEEEv12SSMParamsBwd)
        /*0344*/ 	.short	0x0380
        /*0346*/ 	.short	0x01f0


	//----- nvinfo : EIATTR_SW_WAR
	.align		4
.L_2679:
        /*0348*/ 	.byte	0x04, 0x36
        /*034a*/ 	.short	(.L_2681 - .L_2680)
.L_2680:
        /*034c*/ 	.word	0x00000008
.L_2681:


//--------------------- .nv.info._Z25selective_scan_bwd_kernelI32Selective_Scan_bwd_kernel_traitsILi32ELi16ELb1ELb0ELb0ELb1ELb1EfN3c107complexIfEEEEv12SSMParamsBwd --------------------------
	.section	.nv.info._Z25selective_scan_bwd_kernelI32Selective_Scan_bwd_kernel_traitsILi32ELi16ELb1ELb0ELb0ELb1ELb1EfN3c107complexIfEEEEv12SSMParamsBwd,"",@"SHT_CUDA_INFO"
	.sectionflags	@""
	.align	4


	//----- nvinfo : EIATTR_CUDA_API_VERSION
	.align		4
        /*0000*/ 	.byte	0x04, 0x37
        /*0002*/ 	.short	(.L_2683 - .L_2682)
.L_2682:
        /*0004*/ 	.word	0x00000082


	//----- nvinfo : EIATTR_KPARAM_INFO
	.align		4
.L_2683:
        /*0008*/ 	.byte	0x04, 0x17
        /*000a*/ 	.short	(.L_2685 - .L_2684)
.L_2684:
        /*000c*/ 	.word	0x00000000
        /*0010*/ 	.short	0x0000
        /*0012*/ 	.short	0x0000
        /*0014*/ 	.byte	0x00, 0xf0, 0xc1, 0x07


	//----- nvinfo : EIATTR_SPARSE_MMA_MASK
	.align		4
.L_2685:
        /*0018*/ 	.byte	0x03, 0x50
        /*001a*/ 	.short	0x0000


	//----- nvinfo : EIATTR_MAXREG_COUNT
	.align		4
        /*001c*/ 	.byte	0x03, 0x1b
        /*001e*/ 	.short	0x00ff


	//----- nvinfo : EIATTR_NUM_BARRIERS
	.align		4
        /*0020*/ 	.byte	0x02, 0x4c
        /*0022*/ 	.byte	0x01
	.zero		1


	//----- nvinfo : EIATTR_MERCURY_ISA_VERSION
	.align		4
        /*0024*/ 	.byte	0x03, 0x5f
        /*0026*/ 	.short	0x0101


	//----- nvinfo : EIATTR_COOP_GROUP_MASK_REGIDS
	.align		4
        /*0028*/ 	.byte	0x04, 0x29
        /*002a*/ 	.short	(.L_2687 - .L_2686)


	//   ....[0]....
.L_2686:
        /*002c*/ 	.word	0xffffffff


	//   ....[1]....
        /*0030*/ 	.word	0xffffffff


	//   ....[2]....
        /*0034*/ 	.word	0xffffffff


	//   ....[3]....
        /*0038*/ 	.word	0xffffffff


	//   ....[4]....
        /*003c*/ 	.word	0xffffffff


	//   ....[5]....
        /*0040*/ 	.word	0xffffffff


	//   ....[6]....
        /*0044*/ 	.word	0xffffffff


	//   ....[7]....
        /*0048*/ 	.word	0xffffffff


	//   ....[8]....
        /*004c*/ 	.word	0xffffffff


	//   ....[9]....
        /*0050*/ 	.word	0xffffffff


	//   ....[10]....
        /*0054*/ 	.word	0xffffffff


	//   ....[11]....
        /*0058*/ 	.word	0xffffffff


	//   ....[12]....
        /*005c*/ 	.word	0xffffffff


	//   ....[13]....
        /*0060*/ 	.word	0xffffffff


	//   ....[14]....
        /*0064*/ 	.word	0xffffffff


	//   ....[15]....
        /*0068*/ 	.word	0xffffffff


	//   ....[16]....
        /*006c*/ 	.word	0xffffffff


	//   ....[17]....
        /*0070*/ 	.word	0xffffffff


	//   ....[18]....
        /*0074*/ 	.word	0xffffffff


	//   ....[19]....
        /*0078*/ 	.word	0xffffffff


	//   ....[20]....
        /*007c*/ 	.word	0xffffffff


	//   ....[21]....
        /*0080*/ 	.word	0xffffffff


	//   ....[22]....
        /*0084*/ 	.word	0xffffffff


	//   ....[23]....
        /*0088*/ 	.word	0xffffffff


	//   ....[24]....
        /*008c*/ 	.word	0xffffffff


	//   ....[25]....
        /*0090*/ 	.word	0xffffffff


	//   ....[26]....
        /*0094*/ 	.word	0xffffffff


	//   ....[27]....
        /*0098*/ 	.word	0xffffffff


	//   ....[28]....
        /*009c*/ 	.word	0xffffffff


	//   ....[29]....
        /*00a0*/ 	.word	0xffffffff


	//   ....[30]....
        /*00a4*/ 	.word	0xffffffff


	//   ....[31]....
        /*00a8*/ 	.word	0xffffffff


	//   ....[32]....
        /*00ac*/ 	.word	0xffffffff


	//   ....[33]....
        /*00b0*/ 	.word	0xffffffff


	//   ....[34]....
        /*00b4*/ 	.word	0xffffffff


	//   ....[35]....
        /*00b8*/ 	.word	0xffffffff


	//   ....[36]....
        /*00bc*/ 	.word	0xffffffff


	//   ....[37]....
        /*00c0*/ 	.word	0xffffffff


	//   ....[38]....
        /*00c4*/ 	.word	0xffffffff


	//   ....[39]....
        /*00c8*/ 	.word	0xffffffff


	//   ....[40]....
        /*00cc*/ 	.word	0xffffffff


	//   ....[41]....
        /*00d0*/ 	.word	0xffffffff


	//   ....[42]....
        /*00d4*/ 	.word	0xffffffff


	//   ....[43]....
        /*00d8*/ 	.word	0xffffffff


	//   ....[44]....
        /*00dc*/ 	.word	0xffffffff


	//   ....[45]....
        /*00e0*/ 	.word	0xffffffff


	//   ....[46]....
        /*00e4*/ 	.word	0xffffffff


	//   ....[47]....
        /*00e8*/ 	.word	0xffffffff


	//   ....[48]....
        /*00ec*/ 	.word	0xffffffff


	//   ....[49]....
        /*00f0*/ 	.word	0xffffffff


	//   ....[50]....
        /*00f4*/ 	.word	0xffffffff


	//   ....[51]....
        /*00f8*/ 	.word	0xffffffff


	//   ....[52]....
        /*00fc*/ 	.word	0xffffffff


	//   ....[53]....
        /*0100*/ 	.word	0xffffffff


	//   ....[54]....
        /*0104*/ 	.word	0xffffffff


	//   ....[55]....
        /*0108*/ 	.word	0xffffffff


	//   ....[56]....
        /*010c*/ 	.word	0xffffffff


	//   ....[57]....
        /*0110*/ 	.word	0xffffffff


	//   ....[58]....
        /*0114*/ 	.word	0xffffffff


	//   ....[59]....
        /*0118*/ 	.word	0xffffffff


	//   ....[60]....
        /*011c*/ 	.word	0xffffffff


	//   ....[61]....
        /*0120*/ 	.word	0xffffffff


	//   ....[62]....
        /*0124*/ 	.word	0xffffffff


	//   ....[63]....
        /*0128*/ 	.word	0xffffffff


	//   ....[64]....
        /*012c*/ 	.word	0xffffffff


	//   ....[65]....
        /*0130*/ 	.word	0xffffffff


	//   ....[66]....
        /*0134*/ 	.word	0xffffffff


	//   ....[67]....
        /*0138*/ 	.word	0xffffffff


	//   ....[68]....
        /*013c*/ 	.word	0xffffffff


	//   ....[69]....
        /*0140*/ 	.word	0xffffffff


	//   ....[70]....
        /*0144*/ 	.word	0xffffffff


	//   ....[71]....
        /*0148*/ 	.word	0xffffffff


	//   ....[72]....
        /*014c*/ 	.word	0xffffffff


	//   ....[73]....
        /*0150*/ 	.word	0xffffffff


	//   ....[74]....
        /*0154*/ 	.word	0xffffffff


	//   ....[75]....
        /*0158*/ 	.word	0xffffffff


	//   ....[76]....
        /*015c*/ 	.word	0xffffffff


	//   ....[77]....
        /*0160*/ 	.word	0xffffffff


	//   ....[78]....
        /*0164*/ 	.word	0xffffffff


	//   ....[79]....
        /*0168*/ 	.word	0xffffffff


	//   ....[80]....
        /*016c*/ 	.word	0xffffffff


	//   ....[81]....
        /*0170*/ 	.word	0xffffffff


	//   ....[82]....
        /*0174*/ 	.word	0xffffffff


	//   ....[83]....
        /*0178*/ 	.word	0xffffffff


	//   ....[84]....
        /*017c*/ 	.word	0xffffffff


	//   ....[85]....
        /*0180*/ 	.word	0xffffffff


	//   ....[86]....
        /*0184*/ 	.word	0xffffffff


	//   ....[87]....
        /*0188*/ 	.word	0xffffffff


	//   ....[88]....
        /*018c*/ 	.word	0xffffffff


	//   ....[89]....
        /*0190*/ 	.word	0xffffffff


	//   ....[90]....
        /*0194*/ 	.word	0xffffffff


	//   ....[91]....
        /*0198*/ 	.word	0xffffffff


	//   ....[92]....
        /*019c*/ 	.word	0xffffffff


	//   ....[93]....
        /*01a0*/ 	.word	0xffffffff


	//   ....[94]....
        /*01a4*/ 	.word	0xffffffff


	//   ....[95]....
        /*01a8*/ 	.word	0xffffffff


	//----- nvinfo : EIATTR_COOP_GROUP_INSTR_OFFSETS
	.align		4
.L_2687:
        /*01ac*/ 	.byte	0x04, 0x28
        /*01ae*/ 	.short	(.L_2689 - .L_2688)


	//   ....[0]....
.L_2688:
        /*01b0*/ 	.word	0x00000770


	//   ....[1]....
        /*01b4*/ 	.word	0x00000880


	//   ....[2]....
        /*01b8*/ 	.word	0x00000a40


	//   ....[3]....
        /*01bc*/ 	.word	0x00002f30


	//   ....[4]....
        /*01c0*/ 	.word	0x00003540


	//   ....[5]....
        /*01c4*/ 	.word	0x00003bd0


	//   ....[6]....
        /*01c8*/ 	.word	0x00003ee0


	//   ....[7]....
        /*01cc*/ 	.word	0x00005d30


	//   ....[8]....
        /*01d0*/ 	.word	0x00005d70


	//   ....[9]....
        /*01d4*/ 	.word	0x00005e10


	//   ....[10]....
        /*01d8*/ 	.word	0x00005e70


	//   ....[11]....
        /*01dc*/ 	.word	0x00005f90


	//   ....[12]....
        /*01e0*/ 	.word	0x00005fd0


	//   ....[13]....
        /*01e4*/ 	.word	0x00006040


	//   ....[14]....
        /*01e8*/ 	.word	0x000060a0


	//   ....[15]....
        /*01ec*/ 	.word	0x000061f0


	//   ....[16]....
        /*01f0*/ 	.word	0x00006240


	//   ....[17]....
        /*01f4*/ 	.word	0x00006280


	//   ....[18]....
        /*01f8*/ 	.word	0x000062c0


	//   ....[19]....
        /*01fc*/ 	.word	0x00006460


	//   ....[20]....
        /*0200*/ 	.word	0x000064a0


	//   ....[21]....
        /*0204*/ 	.word	0x000064e0


	//   ....[22]....
        /*0208*/ 	.word	0x00006520


	//   ....[23]....
        /*020c*/ 	.word	0x000066d0


	//   ....[24]....
        /*0210*/ 	.word	0x00006710


	//   ....[25]....
        /*0214*/ 	.word	0x00006750


	//   ....[26]....
        /*0218*/ 	.word	0x00006790


	//   ....[27]....
        /*021c*/ 	.word	0x00006900


	//   ....[28]....
        /*0220*/ 	.word	0x00006950


	//   ....[29]....
        /*0224*/ 	.word	0x00006990


	//   ....[30]....
        /*0228*/ 	.word	0x000069d0


	//   ....[31]....
        /*022c*/ 	.word	0x00006a50


	//   ....[32]....
        /*0230*/ 	.word	0x00006aa0


	//   ....[33]....
        /*0234*/ 	.word	0x00006ac0


	//   ....[34]....
        /*0238*/ 	.word	0x00006af0


	//   ....[35]....
        /*023c*/ 	.word	0x00006b20


	//   ....[36]....
        /*0240*/ 	.word	0x00006b40


	//   ....[37]....
        /*0244*/ 	.word	0x00006c80


	//   ....[38]....
        /*0248*/ 	.word	0x00006cc0


	//   ....[39]....
        /*024c*/ 	.word	0x00006d30


	//   ....[40]....
        /*0250*/ 	.word	0x00006d40


	//   ....[41]....
        /*0254*/ 	.word	0x00006e10


	//   ....[42]....
        /*0258*/ 	.word	0x00006e30


	//   ....[43]....
        /*025c*/ 	.word	0x00006e40


	//   ....[44]....
        /*0260*/ 	.word	0x00006e50


	//   ....[45]....
        /*0264*/ 	.word	0x00006f20


	//   ....[46]....
        /*0268*/ 	.word	0x00006f40


	//   ....[47]....
        /*026c*/ 	.word	0x00006f50


	//   ....[48]....
        /*0270*/ 	.word	0x00006f60


	//   ....[49]....
        /*0274*/ 	.word	0x00007030


	//   ....[50]....
        /*0278*/ 	.word	0x00007070


	//   ....[51]....
        /*027c*/ 	.word	0x00007080


	//   ....[52]....
        /*0280*/ 	.word	0x00007090


	//   ....[53]....
        /*0284*/ 	.word	0x00007160


	//   ....[54]....
        /*0288*/ 	.word	0x000071a0


	//   ....[55]....
        /*028c*/ 	.word	0x000071e0


	//   ....[56]....
        /*0290*/ 	.word	0x00007220


	//   ....[57]....
        /*0294*/ 	.word	0x00007260


	//   ....[58]....
        /*0298*/ 	.word	0x00007290


	//   ....[59]....
        /*029c*/ 	.word	0x000072c0


	//   ....[60]....
        /*02a0*/ 	.word	0x00007310


	//   ....[61]....
        /*02a4*/ 	.word	0x00007330


	//   ....[62]....
        /*02a8*/ 	.word	0x00007390


	//   ....[63]....
        /*02ac*/ 	.word	0x00008bf0


	//   ....[64]....
        /*02b0*/ 	.word	0x00008c30


	//   ....[65]....
        /*02b4*/ 	.word	0x00008c70


	//   ....[66]....
        /*02b8*/ 	.word	0x00008cb0


	//   ....[67]....
        /*02bc*/ 	.word	0x00008dc0


	//   ....[68]....
        /*02c0*/ 	.word	0x00008e00


	//   ....[69]....
        /*02c4*/ 	.word	0x00008e40


	//   ....[70]....
        /*02c8*/ 	.word	0x00008e80


	//   ....[71]....
        /*02cc*/ 	.word	0x00008f90


	//   ....[72]....
        /*02d0*/ 	.word	0x00008fd0


	//   ....[73]....
        /*02d4*/ 	.word	0x00009010


	//   ....[74]....
        /*02d8*/ 	.word	0x00009050


	//   ....[75]....
        /*02dc*/ 	.word	0x00009160


	//   ....[76]....
        /*02e0*/ 	.word	0x000091a0


	//   ....[77]....
        /*02e4*/ 	.word	0x000091e0


	//   ....[78]....
        /*02e8*/ 	.word	0x00009220


	//   ....[79]....
        /*02ec*/ 	.word	0x00009330


	//   ....[80]....
        /*02f0*/ 	.word	0x00009360


	//   ....[81]....
        /*02f4*/ 	.word	0x00009380


	//   ....[82]....
        /*02f8*/ 	.word	0x00009390


	//   ....[83]....
        /*02fc*/ 	.word	0x000098d0


	//   ....[84]....
        /*0300*/ 	.word	0x00009da0


	//   ....[85]....
        /*0304*/ 	.word	0x0000a2b0


	//   ....[86]....
        /*0308*/ 	.word	0x0000a470


	//   ....[87]....
        /*030c*/ 	.word	0x0000a4c0


	//   ....[88]....
        /*0310*/ 	.word	0x0000a510


	//   ....[89]....
        /*0314*/ 	.word	0x0000a540


	//   ....[90]....
        /*0318*/ 	.word	0x0000a560


	//   ....[91]....
        /*031c*/ 	.word	0x0000a680


	//   ....[92]....
        /*0320*/ 	.word	0x0000a6c0


	//   ....[93]....
        /*0324*/ 	.word	0x0000a710


	//   ....[94]....
        /*0328*/ 	.word	0x0000a740


	//   ....[95]....
        /*032c*/ 	.word	0x0000a760


	//----- nvinfo : EIATTR_VRC_CTA_INIT_COUNT
	.align		4
.L_2689:
        /*0330*/ 	.byte	0x02, 0x4a
	.zero		1
	.zero		1


	//----- nvinfo : EIATTR_EXIT_INSTR_OFFSETS
	.align		4
        /*0334*/ 	.byte	0x04, 0x1c
        /*0336*/ 	.short	(.L_2691 - .L_2690)


	//   ....[0]....
.L_2690:
        /*0338*/ 	.word	0x0000a820


	//   ....[1]....
        /*033c*/ 	.word	0x0000ada0


	//----- nvinfo : EIATTR_MAX_THREADS
	.align		4
.L_2691:
        /*0340*/ 	.byte	0x04, 0x05
        /*0342*/ 	.short	(.L_2693 - .L_2692)
.L_2692:
        /*0344*/ 	.word	0x00000020
        /*0348*/ 	.word	0x00000001
        /*034c*/ 	.word	0x00000001


	//----- nvinfo : EIATTR_CRS_STACK_SIZE
	.align		4
.L_2693:
        /*0350*/ 	.byte	0x04, 0x1e
        /*0352*/ 	.short	(.L_2695 - .L_2694)
.L_2694:
        /*0354*/ 	.word	0x00000000


	//----- nvinfo : EIATTR_CBANK_PARAM_SIZE
	.align		4
.L_2695:
        /*0358*/ 	.byte	0x03, 0x19
        /*035a*/ 	.short	0x01f0


	//----- nvinfo : EIATTR_PARAM_CBANK
	.align		4
        /*035c*/ 	.byte	0x04, 0x0a
        /*035e*/ 	.short	(.L_2697 - .L_2696)
	.align		4
.L_2696:
        /*0360*/ 	.word	index@(.nv.constant0._Z25selective_scan_bwd_kernelI32Selective_Scan_bwd_kernel_traitsILi32ELi16ELb1ELb0ELb0ELb1ELb1EfN3c107complexIfEEEEv12SSMParamsBwd)
        /*0364*/ 	.short	0x0380
        /*0366*/ 	.short	0x01f0


	//----- nvinfo : EIATTR_SW_WAR
	.align		4
.L_2697:
        /*0368*/ 	.byte	0x04, 0x36
        /*036a*/ 	.short	(.L_2699 - .L_2698)
.L_2698:
        /*036c*/ 	.word	0x00000008
.L_2699:


//--------------------- .nv.info._Z25selective_scan_bwd_kernelI32Selective_Scan_bwd_kernel_traitsILi32ELi16ELb1ELb0ELb1ELb0ELb0EfN3c107complexIfEEEEv12SSMParamsBwd --------------------------
	.section	.nv.info._Z25selective_scan_bwd_kernelI32Selective_Scan_bwd_kernel_traitsILi32ELi16ELb1ELb0ELb1ELb0ELb0EfN3c107complexIfEEEEv12SSMParamsBwd,"",@"SHT_CUDA_INFO"
	.sectionflags	@""
	.align	4


	//----- nvinfo : EIATTR_CUDA_API_VERSION
	.align		4
        /*0000*/ 	.byte	0x04, 0x37
        /*0002*/ 	.short	(.L_2701 - .L_2700)
.L_2700:
        /*0004*/ 	.word	0x00000082


	//----- nvinfo : EIATTR_KPARAM_INFO
	.align		4
.L_2701:
        /*0008*/ 	.byte	0x04, 0x17
        /*000a*/ 	.short	(.L_2703 - .L_2702)
.L_2702:
        /*000c*/ 	.word	0x00000000
        /*0010*/ 	.short	0x0000
        /*0012*/ 	.short	0x0000
        /*0014*/ 	.byte	0x00, 0xf0, 0xc1, 0x07


	//----- nvinfo : EIATTR_SPARSE_MMA_MASK
	.align		4
.L_2703:
        /*0018*/ 	.byte	0x03, 0x50
        /*001a*/ 	.short	0x0000


	//----- nvinfo : EIATTR_MAXREG_COUNT
	.align		4
        /*001c*/ 	.byte	0x03, 0x1b
        /*001e*/ 	.short	0x00ff


	//----- nvinfo : EIATTR_NUM_BARRIERS
	.align		4
        /*0020*/ 	.byte	0x02, 0x4c
        /*0022*/ 	.byte	0x01
	.zero		1


	//----- nvinfo : EIATTR_MERCURY_ISA_VERSION
	.align		4
        /*0024*/ 	.byte	0x03, 0x5f
        /*0026*/ 	.short	0x0101


	//----- nvinfo : EIATTR_INT_WARP_WIDE_INSTR_OFFSETS
	.align		4
        /*0028*/ 	.byte	0x04, 0x31
        /*002a*/ 	.short	(.L_2705 - .L_2704)


	//   ....[0]....
.L_2704:
        /*002c*/ 	.word	0x00004a50


	//   ....[1]....
        /*0030*/ 	.word	0x00005270


	//----- nvinfo : EIATTR_COOP_GROUP_MASK_REGIDS
	.align		4
.L_2705:
        /*0034*/ 	.byte	0x04, 0x29
        /*0036*/ 	.short	(.L_2707 - .L_2706)


	//   ....[0]....
.L_2706:
        /*0038*/ 	.word	0xffffffff


	//   ....[1]....
        /*003c*/ 	.word	0xffffffff


	//   ....[2]....
        /*0040*/ 	.word	0xffffffff


	//   ....[3]....
        /*0044*/ 	.word	0xffffffff


	//   ....[4]....
        /*0048*/ 	.word	0xffffffff


	//   ....[5]....
        /*004c*/ 	.word	0xffffffff


	//   ....[6]....
        /*0050*/ 	.word	0xffffffff


	//   ....[7]....
        /*0054*/ 	.word	0xffffffff


	//   ....[8]....
        /*0058*/ 	.word	0xffffffff


	//   ....[9]....
        /*005c*/ 	.word	0xffffffff


	//   ....[10]....
        /*0060*/ 	.word	0xffffffff


	//   ....[11]....
        /*0064*/ 	.word	0xffffffff


	//   ....[12]....
        /*0068*/ 	.word	0xffffffff


	//   ....[13]....
        /*006c*/ 	.word	0xffffffff


	//   ....[14]....
        /*0070*/ 	.word	0xffffffff


	//   ....[15]....
        /*0074*/ 	.word	0xffffffff


	//   ....[16]....
        /*0078*/ 	.word	0xffffffff


	//   ....[17]....
        /*007c*/ 	.word	0xffffffff


	//   ....[18]....
        /*0080*/ 	.word	0xffffffff


	//   ....[19]....
        /*0084*/ 	.word	0xffffffff


	//   ....[20]....
        /*0088*/ 	.word	0xffffffff


	//   ....[21]....
        /*008c*/ 	.word	0xffffffff


	//   ....[22]....
        /*0090*/ 	.word	0xffffffff


	//   ....[23]....
        /*0094*/ 	.word	0xffffffff


	//   ....[24]....
        /*0098*/ 	.word	0xffffffff


	//   ....[25]....
        /*009c*/ 	.word	0xffffffff


	//   ....[26]....
        /*00a0*/ 	.word	0xffffffff


	//   ....[27]....
        /*00a4*/ 	.word	0xffffffff


	//   ....[28]....
        /*00a8*/ 	.word	0xffffffff


	//   ....[29]....
        /*00ac*/ 	.word	0xffffffff


	//   ....[30]....
        /*00b0*/ 	.word	0xffffffff


	//   ....[31]....
        /*00b4*/ 	.word	0xffffffff


	//   ....[32]....
        /*00b8*/ 	.word	0xffffffff


	//   ....[33]....
        /*00bc*/ 	.word	0xffffffff


	//   ....[34]....
        /*00c0*/ 	.word	0xffffffff


	//   ....[35]....
        /*00c4*/ 	.word	0xffffffff


	//   ....[36]....
        /*00c8*/ 	.word	0xffffffff


	//   ....[37]....
        /*00cc*/ 	.word	0xffffffff


	//   ....[38]....
        /*00d0*/ 	.word	0xffffffff


	//   ....[39]....
        /*00d4*/ 	.word	0xffffffff


	//   ....[40]....
        /*00d8*/ 	.word	0xffffffff


	//   ....[41]....
        /*00dc*/ 	.word	0xffffffff


	//   ....[42]....
        /*00e0*/ 	.word	0xffffffff


	//   ....[43]....
        /*00e4*/ 	.word	0xffffffff


	//   ....[44]....
        /*00e8*/ 	.word	0xffffffff


	//   ....[45]....
        /*00ec*/ 	.word	0xffffffff


	//   ....[46]....
        /*00f0*/ 	.word	0xffffffff


	//   ....[47]....
        /*00f4*/ 	.word	0xffffffff


	//   ....[48]....
        /*00f8*/ 	.word	0xffffffff


	//   ....[49]....
        /*00fc*/ 	.word	0xffffffff


	//   ....[50]....
        /*0100*/ 	.word	0xffffffff


	//   ....[51]....
        /*0104*/ 	.word	0xffffffff


	//   ....[52]....
        /*0108*/ 	.word	0xffffffff


	//   ....[53]....
        /*010c*/ 	.word	0xffffffff


	//   ....[54]....
        /*0110*/ 	.word	0xffffffff


	//   ....[55]....
        /*0114*/ 	.word	0xffffffff


	//   ....[56]....
        /*0118*/ 	.word	0xffffffff


	//   ....[57]....
        /*011c*/ 	.word	0xffffffff


	//   ....[58]....
        /*0120*/ 	.word	0xffffffff


	//   ....[59]....
        /*0124*/ 	.word	0xffffffff


	//   ....[60]....
        /*0128*/ 	.word	0xffffffff


	//   ....[61]....
        /*012c*/ 	.word	0xffffffff


	//   ....[62]....
        /*0130*/ 	.word	0xffffffff


	//   ....[63]....
        /*0134*/ 	.word	0xffffffff


	//   ....[64]....
        /*0138*/ 	.word	0xffffffff


	//   ....[65]....
        /*013c*/ 	.word	0xffffffff


	//   ....[66]....
        /*0140*/ 	.word	0xffffffff


	//   ....[67]....
        /*0144*/ 	.word	0xffffffff


	//   ....[68]....
        /*0148*/ 	.word	0xffffffff


	//   ....[69]....
        /*014c*/ 	.word	0xffffffff


	//   ....[70]....
        /*0150*/ 	.word	0xffffffff


	//   ....[71]....
        /*0154*/ 	.word	0xffffffff


	//   ....[72]....
        /*0158*/ 	.word	0xffffffff


	//   ....[73]....
        /*015c*/ 	.word	0xffffffff


	//   ....[74]....
        /*0160*/ 	.word	0xffffffff


	//   ....[75]....
        /*0164*/ 	.word	0xffffffff


	//   ....[76]....
        /*0168*/ 	.word	0xffffffff


	//   ....[77]....
        /*016c*/ 	.word	0xffffffff


	//   ....[78]....
        /*0170*/ 	.word	0xffffffff


	//   ....[79]....
        /*0174*/ 	.word	0xffffffff


	//   ....[80]....
        /*0178*/ 	.word	0xffffffff


	//   ....[81]....
        /*017c*/ 	.word	0xffffffff


	//   ....[82]....
        /*0180*/ 	.word	0xffffffff


	//   ....[83]....
        /*0184*/ 	.word	0xffffffff


	//   ....[84]....
        /*0188*/ 	.word	0xffffffff


	//   ....[85]....
        /*018c*/ 	.word	0xffffffff


	//   ....[86]....
        /*0190*/ 	.word	0xffffffff


	//   ....[87]....
        /*0194*/ 	.word	0xffffffff


	//   ....[88]....
        /*0198*/ 	.word	0xffffffff


	//   ....[89]....
        /*019c*/ 	.word	0xffffffff


	//   ....[90]....
        /*01a0*/ 	.word	0xffffffff


	//   ....[91]....
        /*01a4*/ 	.word	0xffffffff


	//----- nvinfo : EIATTR_COOP_GROUP_INSTR_OFFSETS
	.align		4
.L_2707:
        /*01a8*/ 	.byte	0x04, 0x28
        /*01aa*/ 	.short	(.L_2709 - .L_2708)


	//   ....[0]....
.L_2708:
        /*01ac*/ 	.word	0x00000ce0


	//   ....[1]....
        /*01b0*/ 	.word	0x00000df0


	//   ....[2]....
        /*01b4*/ 	.word	0x00000f40


	//   ....[3]....
        /*01b8*/ 	.word	0x00001f10


	//   ....[4]....
        /*01bc*/ 	.word	0x000030c0


	//   ....[5]....
        /*01c0*/ 	.word	0x00003100


	//   ....[6]....
        /*01c4*/ 	.word	0x00003170


	//   ....[7]....
        /*01c8*/ 	.word	0x000031c0


	//   ....[8]....
        /*01cc*/ 	.word	0x00003360


	//   ....[9]....
        /*01d0*/ 	.word	0x000033a0


	//   ....[10]....
        /*01d4*/ 	.word	0x000033f0


	//   ....[11]....
        /*01d8*/ 	.word	0x00003430


	//   ....[12]....
        /*01dc*/ 	.word	0x000035b0


	//   ....[13]....
        /*01e0*/ 	.word	0x000035f0


	//   ....[14]....
        /*01e4*/ 	.word	0x00003630


	//   ....[15]....
        /*01e8*/ 	.word	0x00003670


	//   ....[16]....
        /*01ec*/ 	.word	0x00003840


	//   ....[17]....
        /*01f0*/ 	.word	0x00003880


	//   ....[18]....
        /*01f4*/ 	.word	0x000038c0


	//   ....[19]....
        /*01f8*/ 	.word	0x00003900


	//   ....[20]....
        /*01fc*/ 	.word	0x00003ad0


	//   ....[21]....
        /*0200*/ 	.word	0x00003b10


	//   ....[22]....
        /*0204*/ 	.word	0x00003b50


	//   ....[23]....
        /*0208*/ 	.word	0x00003b90


	//   ....[24]....
        /*020c*/ 	.word	0x00003cf0


	//   ....[25]....
        /*0210*/ 	.word	0x00003d60


	//   ....[26]....
        /*0214*/ 	.word	0x00003da0


	//   ....[27]....
        /*0218*/ 	.word	0x00003de0


	//   ....[28]....
        /*021c*/ 	.word	0x00003e20


	//   ....[29]....
        /*0220*/ 	.word	0x00003e60


	//   ....[30]....
        /*0224*/ 	.word	0x00003ed0


	//   ....[31]....
        /*0228*/ 	.word	0x00004ba0


	//   ....[32]....
        /*022c*/ 	.word	0x00004bb0


	//   ....[33]....
        /*0230*/ 	.word	0x00004bc0


	//   ....[34]....
        /*0234*/ 	.word	0x00004c90


	//   ....[35]....
        /*0238*/ 	.word	0x00004cb0


	//   ....[36]....
        /*023c*/ 	.word	0x00004cc0


	//   ....[37]....
        /*0240*/ 	.word	0x00004cd0


	//   ....[38]....
        /*0244*/ 	.word	0x00004da0


	//   ....[39]....
        /*0248*/ 	.word	0x00004dc0


	//   ....[40]....
        /*024c*/ 	.word	0x00004dd0


	//   ....[41]....
        /*0250*/ 	.word	0x00004de0


	//   ....[42]....
        /*0254*/ 	.word	0x00004eb0


	//   ....[43]....
        /*0258*/ 	.word	0x00004ed0


	//   ....[44]....
        /*025c*/ 	.word	0x00004ee0


	//   ....[45]....
        /*0260*/ 	.word	0x00004ef0


	//   ....[46]....
        /*0264*/ 	.word	0x00004fc0


	//   ....[47]....
        /*0268*/ 	.word	0x00004ff0


	//   ....[48]....
        /*026c*/ 	.word	0x00005000


	//   ....[49]....
        /*0270*/ 	.word	0x00005010


	//   ....[50]....
        /*0274*/ 	.word	0x00005100


	//   ....[51]....
        /*0278*/ 	.word	0x00005140


	//   ....[52]....
        /*027c*/ 	.word	0x00005180


	//   ....[53]....
        /*0280*/ 	.word	0x000051c0


	//   ....[54]....
        /*0284*/ 	.word	0x00005200


	//   ....[55]....
        /*0288*/ 	.word	0x00005240


	//   ....[56]....
        /*028c*/ 	.word	0x00005280


	//   ....[57]....
        /*0290*/ 	.word	0x000052c0


	//   ....[58]....
        /*0294*/ 	.word	0x00005330


	//   ....[59]....
        /*0298*/ 	.word	0x00005370


	//   ....[60]....
        /*029c*/ 	.word	0x00008100


	//   ....[61]....
        /*02a0*/ 	.word	0x00008140


	//   ....[62]....
        /*02a4*/ 	.word	0x00008180


	//   ....[63]....
        /*02a8*/ 	.word	0x000081c0


	//   ....[64]....
        /*02ac*/ 	.word	0x000082d0


	//   ....[65]....
        /*02b0*/ 	.word	0x00008310


	//   ....[66]....
        /*02b4*/ 	.word	0x00008350


	//   ....[67]....
        /*02b8*/ 	.word	0x00008390


	//   ....[68]....
        /*02bc*/ 	.word	0x000084a0


	//   ....[69]....
        /*02c0*/ 	.word	0x000084e0


	//   ....[70]....
        /*02c4*/ 	.word	0x00008520


	//   ....[71]....
        /*02c8*/ 	.word	0x00008560


	//   ....[72]....
        /*02cc*/ 	.word	0x000085a0


	//   ....[73]....
        /*02d0*/ 	.word	0x000085c0


	//   ....[74]....
        /*02d4*/ 	.word	0x000085e0


	//   ....[75]....
        /*02d8*/ 	.word	0x00008600


	//   ....[76]....
        /*02dc*/ 	.word	0x00008630


	//   ....[77]....
        /*02e0*/ 	.word	0x00008650


	//   ....[78]....
        /*02e4*/ 	.word	0x00008670


	//   ....[79]....
        /*02e8*/ 	.word	0x00008680


	//   ....[80]....
        /*02ec*/ 	.word	0x00008c60


	//   ....[81]....
        /*02f0*/ 	.word	0x00008ea0


	//   ....[82]....
        /*02f4*/ 	.word	0x00009060


	//   ....[83]....
        /*02f8*/ 	.word	0x000090b0


	//   ....[84]....
        /*02fc*/ 	.word	0x00009100


	//   ....[85]....
        /*0300*/ 	.word	0x00009130


	//   ....[86]....
        /*0304*/ 	.word	0x00009150


	//   ....[87]....
        /*0308*/ 	.word	0x00009270


	//   ....[88]....
        /*030c*/ 	.word	0x000092b0


	//   ....[89]....
        /*0310*/ 	.word	0x00009300


	//   ....[90]....
        /*0314*/ 	.word	0x00009330


	//   ....[91]....
        /*0318*/ 	.word	0x00009350


	//----- nvinfo : EIATTR_VRC_CTA_INIT_COUNT
	.align		4
.L_2709:
        /*031c*/ 	.byte	0x02, 0x4a
	.zero		1
	.zero		1


	//----- nvinfo : EIATTR_EXIT_INSTR_OFFSETS
	.align		4
        /*0320*/ 	.byte	0x04, 0x1c
        /*0322*/ 	.short	(.L_2711 - .L_2710)


	//   ....[0]....
.L_2710:
        /*0324*/ 	.word	0x00009410


	//   ....[1]....
        /*0328*/ 	.word	0x000096c0


	//----- nvinfo : EIATTR_MAX_THREADS
	.align		4
.L_2711:
        /*032c*/ 	.byte	0x04, 0x05
        /*032e*/ 	.short	(.L_2713 - .L_2712)
.L_2712:
        /*0330*/ 	.word	0x00000020
        /*0334*/ 	.word	0x00000001
        /*0338*/ 	.word	0x00000001


	//----- nvinfo : EIATTR_CRS_STACK_SIZE
	.align		4
.L_2713:
        /*033c*/ 	.byte	0x04, 0x1e
        /*033e*/ 	.short	(.L_2715 - .L_2714)
.L_2714:
        /*0340*/ 	.word	0x00000000


	//----- nvinfo : EIATTR_CBANK_PARAM_SIZE
	.align		4
.L_2715:
        /*0344*/ 	.byte	0x03, 0x19
        /*0346*/ 	.short	0x01f0


	//----- nvinfo : EIATTR_PARAM_CBANK
	.align		4
        /*0348*/ 	.byte	0x04, 0x0a
        /*034a*/ 	.short	(.L_2717 - .L_2716)
	.align		4
.L_2716:
        /*034c*/ 	.word	index@(.nv.constant0._Z25selective_scan_bwd_kernelI32Selective_Scan_bwd_kernel_traitsILi32ELi16ELb1ELb0ELb1ELb0ELb0EfN3c107complexIfEEEEv12SSMParamsBwd)
        /*0350*/ 	.short	0x0380
        /*0352*/ 	.short	0x01f0


	//----- nvinfo : EIATTR_SW_WAR
	.align		4
.L_2717:
        /*0354*/ 	.byte	0x04, 0x36
        /*0356*/ 	.short	(.L_2719 - .L_2718)
.L_2718:
        /*0358*/ 	.word	0x00000008
.L_2719:


//--------------------- .nv.info._Z25selective_scan_bwd_kernelI32Selective_Scan_bwd_kernel_traitsILi32ELi16ELb1ELb0ELb1ELb0ELb1EfN3c107complexIfEEEEv12SSMParamsBwd --------------------------
	.section	.nv.info._Z25selective_scan_bwd_kernelI32Selective_Scan_bwd_kernel_traitsILi32ELi16ELb1ELb0ELb1ELb0ELb1EfN3c107complexIfEEEEv12SSMParamsBwd,"",@"SHT_CUDA_INFO"
	.sectionflags	@""
	.align	4


	//----- nvinfo : EIATTR_CUDA_API_VERSION
	.align		4
        /*0000*/ 	.byte	0x04, 0x37
        /*0002*/ 	.short	(.L_2721 - .L_2720)
.L_2720:
        /*0004*/ 	.word	0x00000082


	//----- nvinfo : EIATTR_KPARAM_INFO
	.align		4
.L_2721:
        /*0008*/ 	.byte	0x04, 0x17
        /*000a*/ 	.short	(.L_2723 - .L_2722)
.L_2722:
        /*000c*/ 	.word	0x00000000
        /*0010*/ 	.short	0x0000
        /*0012*/ 	.short	0x0000
        /*0014*/ 	.byte	0x00, 0xf0, 0xc1, 0x07


	//----- nvinfo : EIATTR_SPARSE_MMA_MASK
	.align		4
.L_2723:
        /*0018*/ 	.byte	0x03, 0x50
        /*001a*/ 	.short	0x0000


	//----- nvinfo : EIATTR_MAXREG_COUNT
	.align		4
        /*001c*/ 	.byte	0x03, 0x1b
        /*001e*/ 	.short	0x00ff


	//----- nvinfo : EIATTR_NUM_BARRIERS
	.align		4
        /*0020*/ 	.byte	0x02, 0x4c
        /*0022*/ 	.byte	0x01
	.zero		1


	//----- nvinfo : EIATTR_MERCURY_ISA_VERSION
	.align		4
        /*0024*/ 	.byte	0x03, 0x5f
        /*0026*/ 	.short	0x0101


	//----- nvinfo : EIATTR_INT_WARP_WIDE_INSTR_OFFSETS
	.align		4
        /*0028*/ 	.byte	0x04, 0x31
        /*002a*/ 	.short	(.L_2725 - .L_2724)


	//   ....[0]....
.L_2724:
        /*002c*/ 	.word	0x00005dd0


	//   ....[1]....
        /*0030*/ 	.word	0x00006620


	//----- nvinfo : EIATTR_COOP_GROUP_MASK_REGIDS
	.align		4
.L_2725:
        /*0034*/ 	.byte	0x04, 0x29
        /*0036*/ 	.short	(.L_2727 - .L_2726)


	//   ....[0]....
.L_2726:
        /*0038*/ 	.word	0xffffffff


	//   ....[1]....
        /*003c*/ 	.word	0xffffffff


	//   ....[2]....
        /*0040*/ 	.word	0xffffffff


	//   ....[3]....
        /*0044*/ 	.word	0xffffffff


	//   ....[4]....
        /*0048*/ 	.word	0xffffffff


	//   ....[5]....
        /*004c*/ 	.word	0xffffffff


	//   ....[6]....
        /*0050*/ 	.word	0xffffffff


	//   ....[7]....
        /*0054*/ 	.word	0xffffffff


	//   ....[8]....
        /*0058*/ 	.word	0xffffffff


	//   ....[9]....
        /*005c*/ 	.word	0xffffffff


	//   ....[10]....
        /*0060*/ 	.word	0xffffffff


	//   ....[11]....
        /*0064*/ 	.word	0xffffffff


	//   ....[12]....
        /*0068*/ 	.word	0xffffffff


	//   ....[13]....
        /*006c*/ 	.word	0xffffffff


	//   ....[14]....
        /*0070*/ 	.word	0xffffffff


	//   ....[15]....
        /*0074*/ 	.word	0xffffffff


	//   ....[16]....
        /*0078*/ 	.word	0xffffffff


	//   ....[17]....
        /*007c*/ 	.word	0xffffffff


	//   ....[18]....
        /*0080*/ 	.word	0xffffffff


	//   ....[19]....
        /*0084*/ 	.word	0xffffffff


	//   ....[20]....
        /*0088*/ 	.word	0xffffffff


	//   ....[21]....
        /*008c*/ 	.word	0xffffffff


	//   ....[22]....
        /*0090*/ 	.word	0xffffffff


	//   ....[23]....
        /*0094*/ 	.word	0xffffffff


	//   ....[24]....
        /*0098*/ 	.word	0xffffffff


	//   ....[25]....
        /*009c*/ 	.word	0xffffffff


	//   ....[26]....
        /*00a0*/ 	.word	0xffffffff


	//   ....[27]....
        /*00a4*/ 	.word	0xffffffff


	//   ....[28]....
        /*00a8*/ 	.word	0xffffffff


	//   ....[29]....
        /*00ac*/ 	.word	0xffffffff


	//   ....[30]....
        /*00b0*/ 	.word	0xffffffff


	//   ....[31]....
        /*00b4*/ 	.word	0xffffffff


	//   ....[32]....
        /*00b8*/ 	.word	0xffffffff


	//   ....[33]....
        /*00bc*/ 	.word	0xffffffff


	//   ....[34]....
        /*00c0*/ 	.word	0xffffffff


	//   ....[35]....
        /*00c4*/ 	.word	0xffffffff


	//   ....[36]....
        /*00c8*/ 	.word	0xffffffff


	//   ....[37]....
        /*00cc*/ 	.word	0xffffffff


	//   ....[38]....
        /*00d0*/ 	.word	0xffffffff


	//   ....[39]....
        /*00d4*/ 	.word	0xffffffff


	//   ....[40]....
        /*00d8*/ 	.word	0xffffffff


	//   ....[41]....
        /*00dc*/ 	.word	0xffffffff


	//   ....[42]....
        /*00e0*/ 	.word	0xffffffff


	//   ....[43]....
        /*00e4*/ 	.word	0xffffffff


	//   ....[44]....
        /*00e8*/ 	.word	0xffffffff


	//   ....[45]....
        /*00ec*/ 	.word	0xffffffff


	//   ....[46]....
        /*00f0*/ 	.word	0xffffffff


	//   ....[47]....
        /*00f4*/ 	.word	0xffffffff


	//   ....[48]....
        /*00f8*/ 	.word	0xffffffff


	//   ....[49]....
        /*00fc*/ 	.word	0xffffffff


	//   ....[50]....
        /*0100*/ 	.word	0xffffffff


	//   ....[51]....
        /*0104*/ 	.word	0xffffffff


	//   ....[52]....
        /*0108*/ 	.word	0xffffffff


	//   ....[53]....
        /*010c*/ 	.word	0xffffffff


	//   ....[54]....
        /*0110*/ 	.word	0xffffffff


	//   ....[55]....
        /*0114*/ 	.word	0xffffffff


	//   ....[56]....
        /*0118*/ 	.word	0xffffffff


	//   ....[57]....
        /*011c*/ 	.word	0xffffffff


	//   ....[58]....
        /*0120*/ 	.word	0xffffffff


	//   ....[59]....
        /*0124*/ 	.word	0xffffffff


	//   ....[60]....
        /*0128*/ 	.word	0xffffffff


	//   ....[61]....
        /*012c*/ 	.word	0xffffffff


	//   ....[62]....
        /*0130*/ 	.word	0xffffffff


	//   ....[63]....
        /*0134*/ 	.word	0xffffffff


	//   ....[64]....
        /*0138*/ 	.word	0xffffffff


	//   ....[65]....
        /*013c*/ 	.word	0xffffffff


	//   ....[66]....
        /*0140*/ 	.word	0xffffffff


	//   ....[67]....
        /*0144*/ 	.word	0xffffffff


	//   ....[68]....
        /*0148*/ 	.word	0xffffffff


	//   ....[69]....
        /*014c*/ 	.word	0xffffffff


	//   ....[70]....
        /*0150*/ 	.word	0xffffffff


	//   ....[71]....
        /*0154*/ 	.word	0xffffffff


	//   ....[72]....
        /*0158*/ 	.word	0xffffffff


	//   ....[73]....
        /*015c*/ 	.word	0xffffffff


	//   ....[74]....
        /*0160*/ 	.word	0xffffffff


	//   ....[75]....
        /*0164*/ 	.word	0xffffffff


	//   ....[76]....
        /*0168*/ 	.word	0xffffffff


	//   ....[77]....
        /*016c*/ 	.word	0xffffffff


	//   ....[78]....
        /*0170*/ 	.word	0xffffffff


	//   ....[79]....
        /*0174*/ 	.word	0xffffffff


	//   ....[80]....
        /*0178*/ 	.word	0xffffffff


	//   ....[81]....
        /*017c*/ 	.word	0xffffffff


	//   ....[82]....
        /*0180*/ 	.word	0xffffffff


	//   ....[83]....
        /*0184*/ 	.word	0xffffffff


	//   ....[84]....
        /*0188*/ 	.word	0xffffffff


	//   ....[85]....
        /*018c*/ 	.word	0xffffffff


	//   ....[86]....
        /*0190*/ 	.word	0xffffffff


	//   ....[87]....
        /*0194*/ 	.word	0xffffffff


	//   ....[88]....
        /*0198*/ 	.word	0xffffffff


	//   ....[89]....
        /*019c*/ 	.word	0xffffffff


	//   ....[90]....
        /*01a0*/ 	.word	0xffffffff


	//   ....[91]....
        /*01a4*/ 	.word	0xffffffff


	//   ....[92]....
        /*01a8*/ 	.word	0xffffffff


	//   ....[93]....
        /*01ac*/ 	.word	0xffffffff


	//   ....[94]....
        /*01b0*/ 	.word	0xffffffff


	//   ....[95]....
        /*01b4*/ 	.word	0xffffffff


	//----- nvinfo : EIATTR_COOP_GROUP_INSTR_OFFSETS
	.align		4
.L_2727:
        /*01b8*/ 	.byte	0x04, 0x28
        /*01ba*/ 	.short	(.L_2729 - .L_2728)


	//   ....[0]....
.L_2728:
        /*01bc*/ 	.word	0x00000cf0


	//   ....[1]....
        /*01c0*/ 	.word	0x00000e00


	//   ....[2]....
        /*01c4*/ 	.word	0x00000fa0


	//   ....[3]....
        /*01c8*/ 	.word	0x00001120


	//   ....[4]....
        /*01cc*/ 	.word	0x00001770


	//   ....[5]....
        /*01d0*/ 	.word	0x00001df0


	//   ....[6]....
        /*01d4*/ 	.word	0x000021c0


	//   ....[7]....
        /*01d8*/ 	.word	0x00003090


	//   ....[8]....
        /*01dc*/ 	.word	0x000043a0


	//   ....[9]....
        /*01e0*/ 	.word	0x000043e0


	//   ....[10]....
        /*01e4*/ 	.word	0x000043f0


	//   ....[11]....
        /*01e8*/ 	.word	0x00004430


	//   ....[12]....
        /*01ec*/ 	.word	0x00004600


	//   ....[13]....
        /*01f0*/ 	.word	0x00004640


	//   ....[14]....
        /*01f4*/ 	.word	0x00004680


	//   ....[15]....
        /*01f8*/ 	.word	0x000046e0


	//   ....[16]....
        /*01fc*/ 	.word	0x00004860


	//   ....[17]....
        /*0200*/ 	.word	0x000048a0


	//   ....[18]....
        /*0204*/ 	.word	0x000048e0


	//   ....[19]....
        /*0208*/ 	.word	0x00004920


	//   ....[20]....
        /*020c*/ 	.word	0x00004ad0


	//   ....[21]....
        /*0210*/ 	.word	0x00004b10


	//   ....[22]....
        /*0214*/ 	.word	0x00004b40


	//   ....[23]....
        /*0218*/ 	.word	0x00004b80


	//   ....[24]....
        /*021c*/ 	.word	0x00004d70


	//   ....[25]....
        /*0220*/ 	.word	0x00004da0


	//   ....[26]....
        /*0224*/ 	.word	0x00004dd0


	//   ....[27]....
        /*0228*/ 	.word	0x00004df0


	//   ....[28]....
        /*022c*/ 	.word	0x00004fa0


	//   ....[29]....
        /*0230*/ 	.word	0x00004fc0


	//   ....[30]....
        /*0234*/ 	.word	0x00004ff0


	//   ....[31]....
        /*0238*/ 	.word	0x00005010


	//   ....[32]....
        /*023c*/ 	.word	0x00005040


	//   ....[33]....
        /*0240*/ 	.word	0x00005070


	//   ....[34]....
        /*0244*/ 	.word	0x00005ee0


	//   ....[35]....
        /*0248*/ 	.word	0x00005f20


	//   ....[36]....
        /*024c*/ 	.word	0x00005f40


	//   ....[37]....
        /*0250*/ 	.word	0x00005f60


	//   ....[38]....
        /*0254*/ 	.word	0x00006040


	//   ....[39]....
        /*0258*/ 	.word	0x00006060


	//   ....[40]....
        /*025c*/ 	.word	0x00006070


	//   ....[41]....
        /*0260*/ 	.word	0x00006080


	//   ....[42]....
        /*0264*/ 	.word	0x00006150


	//   ....[43]....
        /*0268*/ 	.word	0x00006170


	//   ....[44]....
        /*026c*/ 	.word	0x00006180


	//   ....[45]....
        /*0270*/ 	.word	0x00006190


	//   ....[46]....
        /*0274*/ 	.word	0x00006260


	//   ....[47]....
        /*0278*/ 	.word	0x00006280


	//   ....[48]....
        /*027c*/ 	.word	0x00006290


	//   ....[49]....
        /*0280*/ 	.word	0x000062a0


	//   ....[50]....
        /*0284*/ 	.word	0x00006370


	//   ....[51]....
        /*0288*/ 	.word	0x00006390


	//   ....[52]....
        /*028c*/ 	.word	0x000063a0


	//   ....[53]....
        /*0290*/ 	.word	0x000063b0


	//   ....[54]....
        /*0294*/ 	.word	0x00006490


	//   ....[55]....
        /*0298*/ 	.word	0x000064d0


	//   ....[56]....
        /*029c*/ 	.word	0x00006510


	//   ....[57]....
        /*02a0*/ 	.word	0x00006550


	//   ....[58]....
        /*02a4*/ 	.word	0x00006590


	//   ....[59]....
        /*02a8*/ 	.word	0x000065d0


	//   ....[60]....
        /*02ac*/ 	.word	0x00006610


	//   ....[61]....
        /*02b0*/ 	.word	0x00006640


	//   ....[62]....
        /*02b4*/ 	.word	0x000066a0


	//   ....[63]....
        /*02b8*/ 	.word	0x00006700


	//   ....[64]....
        /*02bc*/ 	.word	0x00009330


	//   ....[65]....
        /*02c0*/ 	.word	0x00009370


	//   ....[66]....
        /*02c4*/ 	.word	0x000093b0


	//   ....[67]....
        /*02c8*/ 	.word	0x000093f0


	//   ....[68]....
        /*02cc*/ 	.word	0x00009500


	//   ....[69]....
        /*02d0*/ 	.word	0x00009540


	//   ....[70]....
        /*02d4*/ 	.word	0x00009580


	//   ....[71]....
        /*02d8*/ 	.word	0x000095c0


	//   ....[72]....
        /*02dc*/ 	.word	0x000096d0


	//   ....[73]....
        /*02e0*/ 	.word	0x00009710


	//   ....[74]....
        /*02e4*/ 	.word	0x00009750


	//   ....[75]....
        /*02e8*/ 	.word	0x00009790


	//   ....[76]....
        /*02ec*/ 	.word	0x000097e0


	//   ....[77]....
        /*02f0*/ 	.word	0x00009800


	//   ....[78]....
        /*02f4*/ 	.word	0x00009820


	//   ....[79]....
        /*02f8*/ 	.word	0x00009840


	//   ....[80]....
        /*02fc*/ 	.word	0x00009870


	//   ....[81]....
        /*0300*/ 	.word	0x00009890


	//   ....[82]....
        /*0304*/ 	.word	0x000098b0


	//   ....[83]....
        /*0308*/ 	.word	0x000098c0


	//   ....[84]....
        /*030c*/ 	.word	0x00009ef0


	//   ....[85]....
        /*0310*/ 	.word	0x0000a030


	//   ....[86]....
        /*0314*/ 	.word	0x0000a270


	//   ....[87]....
        /*0318*/ 	.word	0x0000a2c0


	//   ....[88]....
        /*031c*/ 	.word	0x0000a310


	//   ....[89]....
        /*0320*/ 	.word	0x0000a340


	//   ....[90]....
        /*0324*/ 	.word	0x0000a360


	//   ....[91]....
        /*0328*/ 	.word	0x0000a430


	//   ....[92]....
        /*032c*/ 	.word	0x0000a470


	//   ....[93]....
        /*0330*/ 	.word	0x0000a4c0


	//   ....[94]....
        /*0334*/ 	.word	0x0000a4f0


	//   ....[95]....
        /*0338*/ 	.word	0x0000a510


	//----- nvinfo : EIATTR_VRC_CTA_INIT_COUNT
	.align		4
.L_2729:
        /*033c*/ 	.byte	0x02, 0x4a
	.zero		1
	.zero		1


	//----- nvinfo : EIATTR_EXIT_INSTR_OFFSETS
	.align		4
        /*0340*/ 	.byte	0x04, 0x1c
        /*0342*/ 	.short	(.L_2731 - .L_2730)


	//   ....[0]....
.L_2730:
        /*0344*/ 	.word	0x0000a5b0


	//   ....[1]....
        /*0348*/ 	.word	0x0000a860


	//----- nvinfo : EIATTR_MAX_THREADS
	.align		4
.L_2731:
        /*034c*/ 	.byte	0x04, 0x05
        /*034e*/ 	.short	(.L_2733 - .L_2732)
.L_2732:
        /*0350*/ 	.word	0x00000020
        /*0354*/ 	.word	0x00000001
        /*0358*/ 	.word	0x00000001


	//----- nvinfo : EIATTR_CRS_STACK_SIZE
	.align		4
.L_2733:
        /*035c*/ 	.byte	0x04, 0x1e
        /*035e*/ 	.short	(.L_2735 - .L_2734)
.L_2734:
        /*0360*/ 	.word	0x00000000


	//----- nvinfo : EIATTR_CBANK_PARAM_SIZE
	.align		4
.L_2735:
        /*0364*/ 	.byte	0x03, 0x19
        /*0366*/ 	.short	0x01f0


	//----- nvinfo : EIATTR_PARAM_CBANK
	.align		4
        /*0368*/ 	.byte	0x04, 0x0a
        /*036a*/ 	.short	(.L_2737 - .L_2736)
	.align		4
.L_2736:
        /*036c*/ 	.word	index@(.nv.constant0._Z25selective_scan_bwd_kernelI32Selective_Scan_bwd_kernel_traitsILi32ELi16ELb1ELb0ELb1ELb0ELb1EfN3c107complexIfEEEEv12SSMParamsBwd)
        /*0370*/ 	.short	0x0380
        /*0372*/ 	.short	0x01f0


	//----- nvinfo : EIATTR_SW_WAR
	.align		4
.L_2737:
        /*0374*/ 	.byte	0x04, 0x36
        /*0376*/ 	.short	(.L_2739 - .L_2738)
.L_2738:
        /*0378*/ 	.word	0x00000008
.L_2739:


//--------------------- .nv.info._Z25selective_scan_bwd_kernelI32Selective_Scan_bwd_kernel_traitsILi32ELi16ELb1ELb0ELb1ELb1ELb0EfN3c107complexIfEEEEv12SSMParamsBwd --------------------------
	.section	.nv.info._Z25selective_scan_bwd_kernelI32Selective_Scan_bwd_kernel_traitsILi32ELi16ELb1ELb0ELb1ELb1ELb0EfN3c107complexIfEEEEv12SSMParamsBwd,"",@"SHT_CUDA_INFO"
	.sectionflags	@""
	.align	4


	//----- nvinfo : EIATTR_CUDA_API_VERSION
	.align		4
        /*0000*/ 	.byte	0x04, 0x37
        /*0002*/ 	.short	(.L_2741 - .L_2740)
.L_2740:
        /*0004*/ 	.word	0x00000082


	//----- nvinfo : EIATTR_KPARAM_INFO
	.align		4
.L_2741:
        /*0008*/ 	.byte	0x04, 0x17
        /*000a*/ 	.short	(.L_2743 - .L_2742)
.L_2742:
        /*000c*/ 	.word	0x00000000
        /*0010*/ 	.short	0x0000
        /*0012*/ 	.short	0x0000
        /*0014*/ 	.byte	0x00, 0xf0, 0xc1, 0x07


	//----- nvinfo : EIATTR_SPARSE_MMA_MASK
	.align		4
.L_2743:
        /*0018*/ 	.byte	0x03, 0x50
        /*001a*/ 	.short	0x0000


	//----- nvinfo : EIATTR_MAXREG_COUNT
	.align		4
        /*001c*/ 	.byte	0x03, 0x1b
        /*001e*/ 	.short	0x00ff


	//----- nvinfo : EIATTR_NUM_BARRIERS
	.align		4
        /*0020*/ 	.byte	0x02, 0x4c
        /*0022*/ 	.byte	0x01
	.zero		1


	//----- nvinfo : EIATTR_MERCURY_ISA_VERSION
	.align		4
        /*0024*/ 	.byte	0x03, 0x5f
        /*0026*/ 	.short	0x0101


	//----- nvinfo : EIATTR_INT_WARP_WIDE_INSTR_OFFSETS
	.align		4
        /*0028*/ 	.byte	0x04, 0x31
        /*002a*/ 	.short	(.L_2745 - .L_2744)


	//   ....[0]....
.L_2744:
        /*002c*/ 	.word	0x00006cb0


	//   ....[1]....
        /*0030*/ 	.word	0x00007500


	//----- nvinfo : EIATTR_COOP_GROUP_MASK_REGIDS
	.align		4
.L_2745:
        /*0034*/ 	.byte	0x04, 0x29
        /*0036*/ 	.short	(.L_2747 - .L_2746)


	//   ....[0]....
.L_2746:
        /*0038*/ 	.word	0xffffffff


	//   ....[1]....
        /*003c*/ 	.word	0xffffffff


	//   ....[2]....
        /*0040*/ 	.word	0xffffffff


	//   ....[3]....
        /*0044*/ 	.word	0xffffffff


	//   ....[4]....
        /*0048*/ 	.word	0xffffffff


	//   ....[5]....
        /*004c*/ 	.word	0xffffffff


	//   ....[6]....
        /*0050*/ 	.word	0xffffffff


	//   ....[7]....
        /*0054*/ 	.word	0xffffffff


	//   ....[8]....
        /*0058*/ 	.word	0xffffffff


	//   ....[9]....
        /*005c*/ 	.word	0xffffffff


	//   ....[10]....
        /*0060*/ 	.word	0xffffffff


	//   ....[11]....
        /*0064*/ 	.word	0xffffffff


	//   ....[12]....
        /*0068*/ 	.word	0xffffffff


	//   ....[13]....
        /*006c*/ 	.word	0xffffffff


	//   ....[14]....
        /*0070*/ 	.word	0xffffffff


	//   ....[15]....
        /*0074*/ 	.word	0xffffffff


	//   ....[16]....
        /*0078*/ 	.word	0xffffffff


	//   ....[17]....
        /*007c*/ 	.word	0xffffffff


	//   ....[18]....
        /*0080*/ 	.word	0xffffffff


	//   ....[19]....
        /*0084*/ 	.word	0xffffffff


	//   ....[20]....
        /*0088*/ 	.word	0xffffffff


	//   ....[21]....
        /*008c*/ 	.word	0xffffffff


	//   ....[22]....
        /*0090*/ 	.word	0xffffffff


	//   ....[23]....
        /*0094*/ 	.word	0xffffffff


	//   ....[24]....
        /*0098*/ 	.word	0xffffffff


	//   ....[25]....
        /*009c*/ 	.word	0xffffffff


	//   ....[26]....
        /*00a0*/ 	.word	0xffffffff


	//   ....[27]....
        /*00a4*/ 	.word	0xffffffff


	//   ....[28]....
        /*00a8*/ 	.word	0xffffffff


	//   ....[29]....
        /*00ac*/ 	.word	0xffffffff


	//   ....[30]....
        /*00b0*/ 	.word	0xffffffff


	//   ....[31]....
        /*00b4*/ 	.word	0xffffffff


	//   ....[32]....
        /*00b8*/ 	.word	0xffffffff


	//   ....[33]....
        /*00bc*/ 	.word	0xffffffff


	//   ....[34]....
        /*00c0*/ 	.word	0xffffffff


	//   ....[35]....
        /*00c4*/ 	.word	0xffffffff


	//   ....[36]....
        /*00c8*/ 	.word	0xffffffff


	//   ....[37]....
        /*00cc*/ 	.word	0xffffffff


	//   ....[38]....
        /*00d0*/ 	.word	0xffffffff


	//   ....[39]....
        /*00d4*/ 	.word	0xffffffff


	//   ....[40]....
        /*00d8*/ 	.word	0xffffffff


	//   ....[41]....
        /*00dc*/ 	.word	0xffffffff


	//   ....[42]....
        /*00e0*/ 	.word	0xffffffff


	//   ....[43]....
        /*00e4*/ 	.word	0xffffffff


	//   ....[44]....
        /*00e8*/ 	.word	0xffffffff


	//   ....[45]....
        /*00ec*/ 	.word	0xffffffff


	//   ....[46]....
        /*00f0*/ 	.word	0xffffffff


	//   ....[47]....
        /*00f4*/ 	.word	0xffffffff


	//   ....[48]....
        /*00f8*/ 	.word	0xffffffff


	//   ....[49]....
        /*00fc*/ 	.word	0xffffffff


	//   ....[50]....
        /*0100*/ 	.word	0xffffffff


	//   ....[51]....
        /*0104*/ 	.word	0xffffffff


	//   ....[52]....
        /*0108*/ 	.word	0xffffffff


	//   ....[53]....
        /*010c*/ 	.word	0xffffffff


	//   ....[54]....
        /*0110*/ 	.word	0xffffffff


	//   ....[55]....
        /*0114*/ 	.word	0xffffffff


	//   ....[56]....
        /*0118*/ 	.word	0xffffffff


	//   ....[57]....
        /*011c*/ 	.word	0xffffffff


	//   ....[58]....
        /*0120*/ 	.word	0xffffffff


	//   ....[59]....
        /*0124*/ 	.word	0xffffffff


	//   ....[60]....
        /*0128*/ 	.word	0xffffffff


	//   ....[61]....
        /*012c*/ 	.word	0xffffffff


	//   ....[62]....
        /*0130*/ 	.word	0xffffffff


	//   ....[63]....
        /*0134*/ 	.word	0xffffffff


	//   ....[64]....
        /*0138*/ 	.word	0xffffffff


	//   ....[65]....
        /*013c*/ 	.word	0xffffffff


	//   ....[66]....
        /*0140*/ 	.word	0xffffffff


	//   ....[67]....
        /*0144*/ 	.word	0xffffffff


	//   ....[68]....
        /*0148*/ 	.word	0xffffffff


	//   ....[69]....
        /*014c*/ 	.word	0xffffffff


	//   ....[70]....
        /*0150*/ 	.word	0xffffffff


	//   ....[71]....
        /*0154*/ 	.word	0xffffffff


	//   ....[72]....
        /*0158*/ 	.word	0xffffffff


	//   ....[73]....
        /*015c*/ 	.word	0xffffffff


	//   ....[74]....
        /*0160*/ 	.word	0xffffffff


	//   ....[75]....
        /*0164*/ 	.word	0xffffffff


	//   ....[76]....
        /*0168*/ 	.word	0xffffffff


	//   ....[77]....
        /*016c*/ 	.word	0xffffffff


	//   ....[78]....
        /*0170*/ 	.word	0xffffffff


	//   ....[79]....
        /*0174*/ 	.word	0xffffffff


	//   ....[80]....
        /*0178*/ 	.word	0xffffffff


	//   ....[81]....
        /*017c*/ 	.word	0xffffffff


	//   ....[82]....
        /*0180*/ 	.word	0xffffffff


	//   ....[83]....
        /*0184*/ 	.word	0xffffffff


	//   ....[84]....
        /*0188*/ 	.word	0xffffffff


	//   ....[85]....
        /*018c*/ 	.word	0xffffffff


	//   ....[86]....
        /*0190*/ 	.word	0xffffffff


	//   ....[87]....
        /*0194*/ 	.word	0xffffffff


	//   ....[88]....
        /*0198*/ 	.word	0xffffffff


	//   ....[89]....
        /*019c*/ 	.word	0xffffffff


	//   ....[90]....
        /*01a0*/ 	.word	0xffffffff


	//   ....[91]....
        /*01a4*/ 	.word	0xffffffff


	//   ....[92]....
        /*01a8*/ 	.word	0xffffffff


	//----- nvinfo : EIATTR_COOP_GROUP_INSTR_OFFSETS
	.align		4
.L_2747:
        /*01ac*/ 	.byte	0x04, 0x28
        /*01ae*/ 	.short	(.L_2749 - .L_2748)


	//   ....[0]....
.L_2748:
        /*01b0*/ 	.word	0x00000ce0


	//   ....[1]....
        /*01b4*/ 	.word	0x00000df0


	//   ....[2]....
        /*01b8*/ 	.word	0x00000fb0


	//   ....[3]....
        /*01bc*/ 	.word	0x00004110


	//   ....[4]....
        /*01c0*/ 	.word	0x00005330


	//   ....[5]....
        /*01c4*/ 	.word	0x00005360


	//   ....[6]....
        /*01c8*/ 	.word	0x00005390


	//   ....[7]....
        /*01cc*/ 	.word	0x000053d0


	//   ....[8]....
        /*01d0*/ 	.word	0x00005590


	//   ....[9]....
        /*01d4*/ 	.word	0x000055d0


	//   ....[10]....
        /*01d8*/ 	.word	0x00005610


	//   ....[11]....
        /*01dc*/ 	.word	0x00005650


	//   ....[12]....
        /*01e0*/ 	.word	0x00005800


	//   ....[13]....
        /*01e4*/ 	.word	0x00005840


	//   ....[14]....
        /*01e8*/ 	.word	0x00005870


	//   ....[15]....
        /*01ec*/ 	.word	0x000058b0


	//   ....[16]....
        /*01f0*/ 	.word	0x00005a30


	//   ....[17]....
        /*01f4*/ 	.word	0x00005a80


	//   ....[18]....
        /*01f8*/ 	.word	0x00005aa0


	//   ....[19]....
        /*01fc*/ 	.word	0x00005ad0


	//   ....[20]....
        /*0200*/ 	.word	0x00005cc0


	//   ....[21]....
        /*0204*/ 	.word	0x00005cf0


	//   ....[22]....
        /*0208*/ 	.word	0x00005d20


	//   ....[23]....
        /*020c*/ 	.word	0x00005d50


	//   ....[24]....
        /*0210*/ 	.word	0x00005f00


	//   ....[25]....
        /*0214*/ 	.word	0x00005f30


	//   ....[26]....
        /*0218*/ 	.word	0x00005f60


	//   ....[27]....
        /*021c*/ 	.word	0x00005f80


	//   ....[28]....
        /*0220*/ 	.word	0x00005fb0


	//   ....[29]....
        /*0224*/ 	.word	0x00005fe0


	//   ....[30]....
        /*0228*/ 	.word	0x00006da0


	//   ....[31]....
        /*022c*/ 	.word	0x00006de0


	//   ....[32]....
        /*0230*/ 	.word	0x00006e00


	//   ....[33]....
        /*0234*/ 	.word	0x00006e20


	//   ....[34]....
        /*0238*/ 	.word	0x00006f00


	//   ....[35]....
        /*023c*/ 	.word	0x00006f20


	//   ....[36]....
        /*0240*/ 	.word	0x00006f30


	//   ....[37]....
        /*0244*/ 	.word	0x00006f40


	//   ....[38]....
        /*0248*/ 	.word	0x00007010


	//   ....[39]....
        /*024c*/ 	.word	0x00007030


	//   ....[40]....
        /*0250*/ 	.word	0x00007040


	//   ....[41]....
        /*0254*/ 	.word	0x00007050


	//   ....[42]....
        /*0258*/ 	.word	0x00007120


	//   ....[43]....
        /*025c*/ 	.word	0x00007140


	//   ....[44]....
        /*0260*/ 	.word	0x00007150


	//   ....[45]....
        /*0264*/ 	.word	0x00007160


	//   ....[46]....
        /*0268*/ 	.word	0x00007230


	//   ....[47]....
        /*026c*/ 	.word	0x00007260


	//   ....[48]....
        /*0270*/ 	.word	0x00007270


	//   ....[49]....
        /*0274*/ 	.word	0x00007280


	//   ....[50]....
        /*0278*/ 	.word	0x00007370


	//   ....[51]....
        /*027c*/ 	.word	0x000073b0


	//   ....[52]....
        /*0280*/ 	.word	0x000073f0


	//   ....[53]....
        /*0284*/ 	.word	0x00007430


	//   ....[54]....
        /*0288*/ 	.word	0x00007470


	//   ....[55]....
        /*028c*/ 	.word	0x000074b0


	//   ....[56]....
        /*0290*/ 	.word	0x000074f0


	//   ....[57]....
        /*0294*/ 	.word	0x00007530


	//   ....[58]....
        /*0298*/ 	.word	0x000075e0


	//   ....[59]....
        /*029c*/ 	.word	0x00007630


	//   ....[60]....
        /*02a0*/ 	.word	0x0000a370


	//   ....[61]....
        /*02a4*/ 	.word	0x0000a3b0


	//   ....[62]....
        /*02a8*/ 	.word	0x0000a3f0


	//   ....[63]....
        /*02ac*/ 	.word	0x0000a430


	//   ....[64]....
        /*02b0*/ 	.word	0x0000a540


	//   ....[65]....
        /*02b4*/ 	.word	0x0000a580


	//   ....[66]....
        /*02b8*/ 	.word	0x0000a5c0


	//   ....[67]....
        /*02bc*/ 	.word	0x0000a600


	//   ....[68]....
        /*02c0*/ 	.word	0x0000a710


	//   ....[69]....
        /*02c4*/ 	.word	0x0000a750


	//   ....[70]....
        /*02c8*/ 	.word	0x0000a790


	//   ....[71]....
        /*02cc*/ 	.word	0x0000a7d0


	//   ....[72]....
        /*02d0*/ 	.word	0x0000a810


	//   ....[73]....
        /*02d4*/ 	.word	0x0000a830


	//   ....[74]....
        /*02d8*/ 	.word	0x0000a850


	//   ....[75]....
        /*02dc*/ 	.word	0x0000a870


	//   ....[76]....
        /*02e0*/ 	.word	0x0000a8a0


	//   ....[77]....
        /*02e4*/ 	.word	0x0000a8c0


	//   ....[78]....
        /*02e8*/ 	.word	0x0000a8e0


	//   ....[79]....
        /*02ec*/ 	.word	0x0000a8f0


	//   ....[80]....
        /*02f0*/ 	.word	0x0000af00


	//   ....[81]....
        /*02f4*/ 	.word	0x0000b3d0


	//   ....[82]....
        /*02f8*/ 	.word	0x0000b8f0


	//   ....[83]....
        /*02fc*/ 	.word	0x0000bad0


	//   ....[84]....
        /*0300*/ 	.word	0x0000bb20


	//   ....[85]....
        /*0304*/ 	.word	0x0000bb70


	//   ....[86]....
        /*0308*/ 	.word	0x0000bba0


	//   ....[87]....
        /*030c*/ 	.word	0x0000bbc0


	//   ....[88]....
        /*0310*/ 	.word	0x0000bce0


	//   ....[89]....
        /*0314*/ 	.word	0x0000bd20


	//   ....[90]....
        /*0318*/ 	.word	0x0000bd70


	//   ....[91]....
        /*031c*/ 	.word	0x0000bda0


	//   ....[92]....
        /*0320*/ 	.word	0x0000bdc0


	//----- nvinfo : EIATTR_VRC_CTA_INIT_COUNT
	.align		4
.L_2749:
        /*0324*/ 	.byte	0x02, 0x4a
	.zero		1
	.zero		1


	//----- nvinfo : EIATTR_EXIT_INSTR_OFFSETS
	.align		4
        /*0328*/ 	.byte	0x04, 0x1c
        /*032a*/ 	.short	(.L_2751 - .L_2750)


	//   ....[0]....
.L_2750:
        /*032c*/ 	.word	0x0000be80


	//   ....[1]....
        /*0330*/ 	.word	0x0000c130


	//----- nvinfo : EIATTR_MAX_THREADS
	.align		4
.L_2751:
        /*0334*/ 	.byte	0x04, 0x05
        /*0336*/ 	.short	(.L_2753 - .L_2752)
.L_2752:
        /*0338*/ 	.word	0x00000020
        /*033c*/ 	.word	0x00000001
        /*0340*/ 	.word	0x00000001


	//----- nvinfo : EIATTR_CRS_STACK_SIZE
	.align		4
.L_2753:
        /*0344*/ 	.byte	0x04, 0x1e
        /*0346*/ 	.short	(.L_2755 - .L_2754)
.L_2754:
        /*0348*/ 	.word	0x00000000


	//----- nvinfo : EIATTR_CBANK_PARAM_SIZE
	.align		4
.L_2755:
        /*034c*/ 	.byte	0x03, 0x19
        /*034e*/ 	.short	0x01f0


	//----- nvinfo : EIATTR_PARAM_CBANK
	.align		4
        /*0350*/ 	.byte	0x04, 0x0a
        /*0352*/ 	.short	(.L_2757 - .L_2756)
	.align		4
.L_2756:
        /*0354*/ 	.word	index@(.nv.constant0._Z25selective_scan_bwd_kernelI32Selective_Scan_bwd_kernel_traitsILi32ELi16ELb1ELb0ELb1ELb1ELb0EfN3c107complexIfEEEEv12SSMParamsBwd)
        /*0358*/ 	.short	0x0380
        /*035a*/ 	.short	0x01f0


	//----- nvinfo : EIATTR_SW_WAR
	.align		4
.L_2757:
        /*035c*/ 	.byte	0x04, 0x36
        /*035e*/ 	.short	(.L_2759 - .L_2758)
.L_2758:
        /*0360*/ 	.word	0x00000008
.L_2759:


//--------------------- .nv.info._Z25selective_scan_bwd_kernelI32Selective_Scan_bwd_kernel_traitsILi32ELi16ELb1ELb0ELb1ELb1ELb1EfN3c107complexIfEEEEv12SSMParamsBwd --------------------------
	.section	.nv.info._Z25selective_scan_bwd_kernelI32Selective_Scan_bwd_kernel_traitsILi32ELi16ELb1ELb0ELb1ELb1ELb1EfN3c107complexIfEEEEv12SSMParamsBwd,"",@"SHT_CUDA_INFO"
	.sectionflags	@""
	.align	4


	//----- nvinfo : EIATTR_CUDA_API_VERSION
	.align		4
        /*0000*/ 	.byte	0x04, 0x37
        /*0002*/ 	.short	(.L_2761 - .L_2760)
.L_2760:
        /*0004*/ 	.word	0x00000082


	//----- nvinfo : EIATTR_KPARAM_INFO
	.align		4
.L_2761:
        /*0008*/ 	.byte	0x04, 0x17
        /*000a*/ 	.short	(.L_2763 - .L_2762)
.L_2762:
        /*000c*/ 	.word	0x00000000
        /*0010*/ 	.short	0x0000
        /*0012*/ 	.short	0x0000
        /*0014*/ 	.byte	0x00, 0xf0, 0xc1, 0x07


	//----- nvinfo : EIATTR_SPARSE_MMA_MASK
	.align		4
.L_2763:
        /*0018*/ 	.byte	0x03, 0x50
        /*001a*/ 	.short	0x0000


	//----- nvinfo : EIATTR_MAXREG_COUNT
	.align		4
        /*001c*/ 	.byte	0x03, 0x1b
        /*001e*/ 	.short	0x00ff


	//----- nvinfo : EIATTR_NUM_BARRIERS
	.align		4
        /*0020*/ 	.byte	0x02, 0x4c
        /*0022*/ 	.byte	0x01
	.zero		1


	//----- nvinfo : EIATTR_MERCURY_ISA_VERSION
	.align		4
        /*0024*/ 	.byte	0x03, 0x5f
        /*0026*/ 	.short	0x0101


	//----- nvinfo : EIATTR_INT_WARP_WIDE_INSTR_OFFSETS
	.align		4
        /*0028*/ 	.byte	0x04, 0x31
        /*002a*/ 	.short	(.L_2765 - .L_2764)


	//   ....[0]....
.L_2764:
        /*002c*/ 	.word	0x00007f80


	//   ....[1]....
        /*0030*/ 	.word	0x00008950


	//----- nvinfo : EIATTR_COOP_GROUP_MASK_REGIDS
	.align		4
.L_2765:
        /*0034*/ 	.byte	0x04, 0x29
        /*0036*/ 	.short	(.L_2767 - .L_2766)


	//   ....[0]....
.L_2766:
        /*0038*/ 	.word	0xffffffff


	//   ....[1]....
        /*003c*/ 	.word	0xffffffff


	//   ....[2]....
        /*0040*/ 	.word	0xffffffff


	//   ....[3]....
        /*0044*/ 	.word	0xffffffff


	//   ....[4]....
        /*0048*/ 	.word	0xffffffff


	//   ....[5]....
        /*004c*/ 	.word	0xffffffff


	//   ....[6]....
        /*0050*/ 	.word	0xffffffff


	//   ....[7]....
        /*0054*/ 	.word	0xffffffff


	//   ....[8]....
        /*0058*/ 	.word	0xffffffff


	//   ....[9]....
        /*005c*/ 	.word	0xffffffff


	//   ....[10]....
        /*0060*/ 	.word	0xffffffff


	//   ....[11]....
        /*0064*/ 	.word	0xffffffff


	//   ....[12]....
        /*0068*/ 	.word	0xffffffff


	//   ....[13]....
        /*006c*/ 	.word	0xffffffff


	//   ....[14]....
        /*0070*/ 	.word	0xffffffff


	//   ....[15]....
        /*0074*/ 	.word	0xffffffff


	//   ....[16]....
        /*0078*/ 	.word	0xffffffff


	//   ....[17]....
        /*007c*/ 	.word	0xffffffff


	//   ....[18]....
        /*0080*/ 	.word	0xffffffff


	//   ....[19]....
        /*0084*/ 	.word	0xffffffff


	//   ....[20]....
        /*0088*/ 	.word	0xffffffff


	//   ....[21]....
        /*008c*/ 	.word	0xffffffff


	//   ....[22]....
        /*0090*/ 	.word	0xffffffff


	//   ....[23]....
        /*0094*/ 	.word	0xffffffff


	//   ....[24]....
        /*0098*/ 	.word	0xffffffff


	//   ....[25]....
        /*009c*/ 	.word	0xffffffff


	//   ....[26]....
        /*00a0*/ 	.word	0xffffffff


	//   ....[27]....
        /*00a4*/ 	.word	0xffffffff


	//   ....[28]....
        /*00a8*/ 	.word	0xffffffff


	//   ....[29]....
        /*00ac*/ 	.word	0xffffffff


	//   ....[30]....
        /*00b0*/ 	.word	0xffffffff


	//   ....[31]....
        /*00b4*/ 	.word	0xffffffff


	//   ....[32]....
        /*00b8*/ 	.word	0xffffffff


	//   ....[33]....
        /*00bc*/ 	.word	0xffffffff


	//   ....[34]....
        /*00c0*/ 	.word	0xffffffff


	//   ....[35]....
        /*00c4*/ 	.word	0xffffffff


	//   ....[36]....
        /*00c8*/ 	.word	0xffffffff


	//   ....[37]....
        /*00cc*/ 	.word	0xffffffff


	//   ....[38]....
        /*00d0*/ 	.word	0xffffffff


	//   ....[39]....
        /*00d4*/ 	.word	0xffffffff


	//   ....[40]....
        /*00d8*/ 	.word	0xffffffff


	//   ....[41]....
        /*00dc*/ 	.word	0xffffffff


	//   ....[42]....
        /*00e0*/ 	.word	0xffffffff


	//   ....[43]....
        /*00e4*/ 	.word	0xffffffff


	//   ....[44]....
        /*00e8*/ 	.word	0xffffffff


	//   ....[45]....
        /*00ec*/ 	.word	0xffffffff


	//   ....[46]....
        /*00f0*/ 	.word	0xffffffff


	//   ....[47]....
        /*00f4*/ 	.word	0xffffffff


	//   ....[48]....
        /*00f8*/ 	.word	0xffffffff


	//   ....[49]....
        /*00fc*/ 	.word	0xffffffff


	//   ....[50]....
        /*0100*/ 	.word	0xffffffff


	//   ....[51]....
        /*0104*/ 	.word	0xffffffff


	//   ....[52]....
        /*0108*/ 	.word	0xffffffff


	//   ....[53]....
        /*010c*/ 	.word	0xffffffff


	//   ....[54]....
        /*0110*/ 	.word	0xffffffff


	//   ....[55]....
        /*0114*/ 	.word	0xffffffff


	//   ....[56]....
        /*0118*/ 	.word	0xffffffff


	//   ....[57]....
        /*011c*/ 	.word	0xffffffff


	//   ....[58]....
        /*0120*/ 	.word	0xffffffff


	//   ....[59]....
        /*0124*/ 	.word	0xffffffff


	//   ....[60]....
        /*0128*/ 	.word	0xffffffff


	//   ....[61]....
        /*012c*/ 	.word	0xffffffff


	//   ....[62]....
        /*0130*/ 	.word	0xffffffff


	//   ....[63]....
        /*0134*/ 	.word	0xffffffff


	//   ....[64]....
        /*0138*/ 	.word	0xffffffff


	//   ....[65]....
        /*013c*/ 	.word	0xffffffff


	//   ....[66]....
        /*0140*/ 	.word	0xffffffff


	//   ....[67]....
        /*0144*/ 	.word	0xffffffff


	//   ....[68]....
        /*0148*/ 	.word	0xffffffff


	//   ....[69]....
        /*014c*/ 	.word	0xffffffff


	//   ....[70]....
        /*0150*/ 	.word	0xffffffff


	//   ....[71]....
        /*0154*/ 	.word	0xffffffff


	//   ....[72]....
        /*0158*/ 	.word	0xffffffff


	//   ....[73]....
        /*015c*/ 	.word	0xffffffff


	//   ....[74]....
        /*0160*/ 	.word	0xffffffff


	//   ....[75]....
        /*0164*/ 	.word	0xffffffff


	//   ....[76]....
        /*0168*/ 	.word	0xffffffff


	//   ....[77]....
        /*016c*/ 	.word	0xffffffff


	//   ....[78]....
        /*0170*/ 	.word	0xffffffff


	//   ....[79]....
        /*0174*/ 	.word	0xffffffff


	//   ....[80]....
        /*0178*/ 	.word	0xffffffff


	//   ....[81]....
        /*017c*/ 	.word	0xffffffff


	//   ....[82]....
        /*0180*/ 	.word	0xffffffff


	//   ....[83]....
        /*0184*/ 	.word	0xffffffff


	//   ....[84]....
        /*0188*/ 	.word	0xffffffff


	//   ....[85]....
        /*018c*/ 	.word	0xffffffff


	//   ....[86]....
        /*0190*/ 	.word	0xffffffff


	//   ....[87]....
        /*0194*/ 	.word	0xffffffff


	//   ....[88]....
        /*0198*/ 	.word	0xffffffff


	//   ....[89]....
        /*019c*/ 	.word	0xffffffff


	//   ....[90]....
        /*01a0*/ 	.word	0xffffffff


	//   ....[91]....
        /*01a4*/ 	.word	0xffffffff


	//   ....[92]....
        /*01a8*/ 	.word	0xffffffff


	//   ....[93]....
        /*01ac*/ 	.word	0xffffffff


	//   ....[94]....
        /*01b0*/ 	.word	0xffffffff


	//   ....[95]....
        /*01b4*/ 	.word	0xffffffff


	//   ....[96]....
        /*01b8*/ 	.word	0xffffffff


	//----- nvinfo : EIATTR_COOP_GROUP_INSTR_OFFSETS
	.align		4
.L_2767:
        /*01bc*/ 	.byte	0x04, 0x28
        /*01be*/ 	.short	(.L_2769 - .L_2768)


	//   ....[0]....
.L_2768:
        /*01c0*/ 	.word	0x00000d60


	//   ....[1]....
        /*01c4*/ 	.word	0x00000e50


	//   ....[2]....
        /*01c8*/ 	.word	0x00001030


	//   ....[3]....
        /*01cc*/ 	.word	0x000034c0


	//   ....[4]....
        /*01d0*/ 	.word	0x00003a10


	//   ....[5]....
        /*01d4*/ 	.word	0x00004100


	//   ....[6]....
        /*01d8*/ 	.word	0x00004450


	//   ....[7]....
        /*01dc*/ 	.word	0x000053d0


	//   ....[8]....
        /*01e0*/ 	.word	0x00006690


	//   ....[9]....
        /*01e4*/ 	.word	0x000066d0


	//   ....[10]....
        /*01e8*/ 	.word	0x00006770


	//   ....[11]....
        /*01ec*/ 	.word	0x000067b0


	//   ....[12]....
        /*01f0*/ 	.word	0x00006890


	//   ....[13]....
        /*01f4*/ 	.word	0x000068d0


	//   ....[14]....
        /*01f8*/ 	.word	0x00006950


	//   ....[15]....
        /*01fc*/ 	.word	0x00006980


	//   ....[16]....
        /*0200*/ 	.word	0x00006af0


	//   ....[17]....
        /*0204*/ 	.word	0x00006b30


	//   ....[18]....
        /*0208*/ 	.word	0x00006b70


	//   ....[19]....
        /*020c*/ 	.word	0x00006bb0


	//   ....[20]....
        /*0210*/ 	.word	0x00006d70


	//   ....[21]....
        /*0214*/ 	.word	0x00006da0


	//   ....[22]....
        /*0218*/ 	.word	0x00006dd0


	//   ....[23]....
        /*021c*/ 	.word	0x00006e00


	//   ....[24]....
        /*0220*/ 	.word	0x00006fe0


	//   ....[25]....
        /*0224*/ 	.word	0x00007010


	//   ....[26]....
        /*0228*/ 	.word	0x00007040


	//   ....[27]....
        /*022c*/ 	.word	0x00007070


	//   ....[28]....
        /*0230*/ 	.word	0x00007240


	//   ....[29]....
        /*0234*/ 	.word	0x00007270


	//   ....[30]....
        /*0238*/ 	.word	0x000072a0


	//   ....[31]....
        /*023c*/ 	.word	0x000072c0


	//   ....[32]....
        /*0240*/ 	.word	0x00007300


	//   ....[33]....
        /*0244*/ 	.word	0x00007330


	//   ....[34]....
        /*0248*/ 	.word	0x000080c0


	//   ....[35]....
        /*024c*/ 	.word	0x00008100


	//   ....[36]....
        /*0250*/ 	.word	0x00008120


	//   ....[37]....
        /*0254*/ 	.word	0x00008140


	//   ....[38]....
        /*0258*/ 	.word	0x00008220


	//   ....[39]....
        /*025c*/ 	.word	0x00008240


	//   ....[40]....
        /*0260*/ 	.word	0x00008250


	//   ....[41]....
        /*0264*/ 	.word	0x00008260


	//   ....[42]....
        /*0268*/ 	.word	0x00008330


	//   ....[43]....
        /*026c*/ 	.word	0x00008350


	//   ....[44]....
        /*0270*/ 	.word	0x00008360


	//   ....[45]....
        /*0274*/ 	.word	0x00008370


	//   ....[46]....
        /*0278*/ 	.word	0x00008440


	//   ....[47]....
        /*027c*/ 	.word	0x00008460


	//   ....[48]....
        /*0280*/ 	.word	0x00008470


	//   ....[49]....
        /*0284*/ 	.word	0x00008480


	//   ....[50]....
        /*0288*/ 	.word	0x00008550


	//   ....[51]....
        /*028c*/ 	.word	0x00008570


	//   ....[52]....
        /*0290*/ 	.word	0x00008580


	//   ....[53]....
        /*0294*/ 	.word	0x00008590


	//   ....[54]....
        /*0298*/ 	.word	0x00008680


	//   ....[55]....
        /*029c*/ 	.word	0x000086c0


	//   ....[56]....
        /*02a0*/ 	.word	0x00008700


	//   ....[57]....
        /*02a4*/ 	.word	0x00008740


	//   ....[58]....
        /*02a8*/ 	.word	0x00008780


	//   ....[59]....
        /*02ac*/ 	.word	0x000087c0


	//   ....[60]....
        /*02b0*/ 	.word	0x00008830


	//   ....[61]....
        /*02b4*/ 	.word	0x00008870


	//   ....[62]....
        /*02b8*/ 	.word	0x000088b0


	//   ....[63]....
        /*02bc*/ 	.word	0x00008910


	//   ....[64]....
        /*02c0*/ 	.word	0x0000b5e0


	//   ....[65]....
        /*02c4*/ 	.word	0x0000b620


	//   ....[66]....
        /*02c8*/ 	.word	0x0000b660


	//   ....[67]....
        /*02cc*/ 	.word	0x0000b6a0


	//   ....[68]....
        /*02d0*/ 	.word	0x0000b7b0


	//   ....[69]....
        /*02d4*/ 	.word	0x0000b7f0


	//   ....[70]....
        /*02d8*/ 	.word	0x0000b830


	//   ....[71]....
        /*02dc*/ 	.word	0x0000b870


	//   ....[72]....
        /*02e0*/ 	.word	0x0000b980


	//   ....[73]....
        /*02e4*/ 	.word	0x0000b9c0


	//   ....[74]....
        /*02e8*/ 	.word	0x0000ba00


	//   ....[75]....
        /*02ec*/ 	.word	0x0000ba40


	//   ....[76]....
        /*02f0*/ 	.word	0x0000ba90


	//   ....[77]....
        /*02f4*/ 	.word	0x0000bab0


	//   ....[78]....
        /*02f8*/ 	.word	0x0000bad0


	//   ....[79]....
        /*02fc*/ 	.word	0x0000baf0


	//   ....[80]....
        /*0300*/ 	.word	0x0000bb20


	//   ....[81]....
        /*0304*/ 	.word	0x0000bb40


	//   ....[82]....
        /*0308*/ 	.word	0x0000bb60


	//   ....[83]....
        /*030c*/ 	.word	0x0000bb70


	//   ....[84]....
        /*0310*/ 	.word	0x0000c100


	//   ....[85]....
        /*0314*/ 	.word	0x0000c650


	//   ....[86]....
        /*0318*/ 	.word	0x0000caa0


	//   ....[87]....
        /*031c*/ 	.word	0x0000cd20


	//   ....[88]....
        /*0320*/ 	.word	0x0000cd70


	//   ....[89]....
        /*0324*/ 	.word	0x0000cdc0


	//   ....[90]....
        /*0328*/ 	.word	0x0000cdf0


	//   ....[91]....
        /*032c*/ 	.word	0x0000ce10


	//   ....[92]....
        /*0330*/ 	.word	0x0000cee0


	//   ....[93]....
        /*0334*/ 	.word	0x0000cf20


	//   ....[94]....
        /*0338*/ 	.word	0x0000cf70


	//   ....[95]....
        /*033c*/ 	.word	0x0000cfa0


	//   ....[96]....
        /*0340*/ 	.word	0x0000cfc0


	//----- nvinfo : EIATTR_VRC_CTA_INIT_COUNT
	.align		4
.L_2769:
        /*0344*/ 	.byte	0x02, 0x4a
	.zero		1
	.zero		1


	//----- nvinfo : EIATTR_EXIT_INSTR_OFFSETS
	.align		4
        /*0348*/ 	.byte	0x04, 0x1c
        /*034a*/ 	.short	(.L_2771 - .L_2770)


	//   ....[0]....
.L_2770:
        /*034c*/ 	.word	0x0000d060


	//   ....[1]....
        /*0350*/ 	.word	0x0000d310


	//----- nvinfo : EIATTR_MAX_THREADS
	.align		4
.L_2771:
        /*0354*/ 	.byte	0x04, 0x05
        /*0356*/ 	.short	(.L_2773 - .L_2772)
.L_2772:
        /*0358*/ 	.word	0x00000020
        /*035c*/ 	.word	0x00000001
        /*0360*/ 	.word	0x00000001


	//----- nvinfo : EIATTR_CRS_STACK_SIZE
	.align		4
.L_2773:
        /*0364*/ 	.byte	0x04, 0x1e
        /*0366*/ 	.short	(.L_2775 - .L_2774)
.L_2774:
        /*0368*/ 	.word	0x00000000


	//----- nvinfo : EIATTR_CBANK_PARAM_SIZE
	.align		4
.L_2775:
        /*036c*/ 	.byte	0x03, 0x19
        /*036e*/ 	.short	0x01f0


	//----- nvinfo : EIATTR_PARAM_CBANK
	.align		4
        /*0370*/ 	.byte	0x04, 0x0a
        /*0372*/ 	.short	(.L_2777 - .L_2776)
	.align		4
.L_2776:
        /*0374*/ 	.word	index@(.nv.constant0._Z25selective_scan_bwd_kernelI32Selective_Scan_bwd_kernel_traitsILi32ELi16ELb1ELb0ELb1ELb1ELb1EfN3c107complexIfEEEEv12SSMParamsBwd)
        /*0378*/ 	.short	0x0380
        /*037a*/ 	.short	0x01f0


	//----- nvinfo : EIATTR_SW_WAR
	.align		4
.L_2777:
        /*037c*/ 	.byte	0x04, 0x36
        /*037e*/ 	.short	(.L_2779 - .L_2778)
.L_2778:
        /*0380*/ 	.word	0x00000008
.L_2779:


//--------------------- .nv.info._Z25selective_scan_bwd_kernelI32Selective_Scan_bwd_kernel_traitsILi32ELi16ELb1ELb1ELb0ELb0ELb0EfN3c107complexIfEEEEv12SSMParamsBwd --------------------------
	.section	.nv.info._Z25selective_scan_bwd_kernelI32Selective_Scan_bwd_kernel_traitsILi32ELi16ELb1ELb1ELb0ELb0ELb0EfN3c107complexIfEEEEv12SSMParamsBwd,"",@"SHT_CUDA_INFO"
	.sectionflags	@""
	.align	4


	//----- nvinfo : EIATTR_CUDA_API_VERSION
	.align		4
        /*0000*/ 	.byte	0x04, 0x37
        /*0002*/ 	.short	(.L_2781 - .L_2780)
.L_2780:
        /*0004*/ 	.word	0x00000082


	//----- nvinfo : EIATTR_KPARAM_INFO
	.align		4
.L_2781:
        /*0008*/ 	.byte	0x04, 0x17
        /*000a*/ 	.short	(.L_2783 - .L_2782)
.L_2782:
        /*000c*/ 	.word	0x00000000
        /*0010*/ 	.short	0x0000
        /*0012*/ 	.short	0x0000
        /*0014*/ 	.byte	0x00, 0xf0, 0xc1, 0x07


	//----- nvinfo : EIATTR_SPARSE_MMA_MASK
	.align		4
.L_2783:
        /*0018*/ 	.byte	0x03, 0x50
        /*001a*/ 	.short	0x0000


	//----- nvinfo : EIATTR_MAXREG_COUNT
	.align		4
        /*001c*/ 	.byte	0x03, 0x1b
        /*001e*/ 	.short	0x00ff


	//----- nvinfo : EIATTR_NUM_BARRIERS
	.align		4
        /*0020*/ 	.byte	0x02, 0x4c
        /*0022*/ 	.byte	0x01
	.zero		1


	//----- nvinfo : EIATTR_MERCURY_ISA_VERSION
	.align		4
        /*0024*/ 	.byte	0x03, 0x5f
        /*0026*/ 	.short	0x0101


	//----- nvinfo : EIATTR_INT_WARP_WIDE_INSTR_OFFSETS
	.align		4
        /*0028*/ 	.byte	0x04, 0x31
        /*002a*/ 	.short	(.L_2785 - .L_2784)


	//   ....[0]....
.L_2784:
        /*002c*/ 	.word	0x00004520


	//   ....[1]....
        /*0030*/ 	.word	0x00004fb0


	//----- nvinfo : EIATTR_COOP_GROUP_MASK_REGIDS
	.align		4
.L_2785:
        /*0034*/ 	.byte	0x04, 0x29
        /*0036*/ 	.short	(.L_2787 - .L_2786)


	//   ....[0]....
.L_2786:
        /*0038*/ 	.word	0xffffffff


	//   ....[1]....
        /*003c*/ 	.word	0xffffffff


	//   ....[2]....
        /*0040*/ 	.word	0xffffffff


	//   ....[3]....
        /*0044*/ 	.word	0xffffffff


	//   ....[4]....
        /*0048*/ 	.word	0xffffffff


	//   ....[5]....
        /*004c*/ 	.word	0xffffffff


	//   ....[6]....
        /*0050*/ 	.word	0xffffffff


	//   ....[7]....
        /*0054*/ 	.word	0xffffffff


	//   ....[8]....
        /*0058*/ 	.word	0xffffffff


	//   ....[9]....
        /*005c*/ 	.word	0xffffffff


	//   ....[10]....
        /*0060*/ 	.word	0xffffffff


	//   ....[11]....
        /*0064*/ 	.word	0xffffffff


	//   ....[12]....
        /*0068*/ 	.word	0xffffffff


	//   ....[13]....
        /*006c*/ 	.word	0xffffffff


	//   ....[14]....
        /*0070*/ 	.word	0xffffffff


	//   ....[15]....
        /*0074*/ 	.word	0xffffffff


	//   ....[16]....
        /*0078*/ 	.word	0xffffffff


	//   ....[17]....
        /*007c*/ 	.word	0xffffffff


	//   ....[18]....
        /*0080*/ 	.word	0xffffffff


	//   ....[19]....
        /*0084*/ 	.word	0xffffffff


	//   ....[20]....
        /*0088*/ 	.word	0xffffffff


	//   ....[21]....
        /*008c*/ 	.word	0xffffffff


	//   ....[22]....
        /*0090*/ 	.word	0xffffffff


	//   ....[23]....
        /*0094*/ 	.word	0xffffffff


	//   ....[24]....
        /*0098*/ 	.word	0xffffffff


	//   ....[25]....
        /*009c*/ 	.word	0xffffffff


	//   ....[26]....
        /*00a0*/ 	.word	0xffffffff


	//   ....[27]....
        /*00a4*/ 	.word	0xffffffff


	//   ....[28]....
        /*00a8*/ 	.word	0xffffffff


	//   ....[29]....
        /*00ac*/ 	.word	0xffffffff


	//   ....[30]....
        /*00b0*/ 	.word	0xffffffff


	//   ....[31]....
        /*00b4*/ 	.word	0xffffffff


	//   ....[32]....
        /*00b8*/ 	.word	0xffffffff


	//   ....[33]....
        /*00bc*/ 	.word	0xffffffff


	//   ....[34]....
        /*00c0*/ 	.word	0xffffffff


	//   ....[35]....
        /*00c4*/ 	.word	0xffffffff


	//   ....[36]....
        /*00c8*/ 	.word	0xffffffff


	//   ....[37]....
        /*00cc*/ 	.word	0xffffffff


	//   ....[38]....
        /*00d0*/ 	.word	0xffffffff


	//   ....[39]....
        /*00d4*/ 	.word	0xffffffff


	//   ....[40]....
        /*00d8*/ 	.word	0xffffffff


	//   ....[41]....
        /*00dc*/ 	.word	0xffffffff


	//   ....[42]....
        /*00e0*/ 	.word	0xffffffff


	//   ....[43]....
        /*00e4*/ 	.word	0xffffffff


	//   ....[44]....
        /*00e8*/ 	.word	0xffffffff


	//   ....[45]....
        /*00ec*/ 	.word	0xffffffff


	//   ....[46]....
        /*00f0*/ 	.word	0xffffffff


	//   ....[47]....
        /*00f4*/ 	.word	0xffffffff


	//   ....[48]....
        /*00f8*/ 	.word	0xffffffff


	//   ....[49]....
        /*00fc*/ 	.word	0xffffffff


	//   ....[50]....
        /*0100*/ 	.word	0xffffffff


	//   ....[51]....
        /*0104*/ 	.word	0xffffffff


	//   ....[52]....
        /*0108*/ 	.word	0xffffffff


	//   ....[53]....
        /*010c*/ 	.word	0xffffffff


	//   ....[54]....
        /*0110*/ 	.word	0xffffffff


	//   ....[55]....
        /*0114*/ 	.word	0xffffffff


	//   ....[56]....
        /*0118*/ 	.word	0xffffffff


	//   ....[57]....
        /*011c*/ 	.word	0xffffffff


	//   ....[58]....
        /*0120*/ 	.word	0xffffffff


	//   ....[59]....
        /*0124*/ 	.word	0xffffffff


	//   ....[60]....
        /*0128*/ 	.word	0xffffffff


	//   ....[61]....
        /*012c*/ 	.word	0xffffffff


	//   ....[62]....
        /*0130*/ 	.word	0xffffffff


	//   ....[63]....
        /*0134*/ 	.word	0xffffffff


	//   ....[64]....
        /*0138*/ 	.word	0xffffffff


	//   ....[65]....
        /*013c*/ 	.word	0xffffffff


	//   ....[66]....
        /*0140*/ 	.word	0xffffffff


	//   ....[67]....
        /*0144*/ 	.word	0xffffffff


	//   ....[68]....
        /*0148*/ 	.word	0xffffffff


	//   ....[69]....
        /*014c*/ 	.word	0xffffffff


	//   ....[70]....
        /*0150*/ 	.word	0xffffffff


	//   ....[71]....
        /*0154*/ 	.word	0xffffffff


	//   ....[72]....
        /*0158*/ 	.word	0xffffffff


	//   ....[73]....
        /*015c*/ 	.word	0xffffffff


	//   ....[74]....
        /*0160*/ 	.word	0xffffffff


	//   ....[75]....
        /*0164*/ 	.word	0xffffffff


	//   ....[76]....
        /*0168*/ 	.word	0xffffffff


	//   ....[77]....
        /*016c*/ 	.word	0xffffffff


	//   ....[78]....
        /*0170*/ 	.word	0xffffffff


	//   ....[79]....
        /*0174*/ 	.word	0xffffffff


	//   ....[80]....
        /*0178*/ 	.word	0xffffffff


	//   ....[81]....
        /*017c*/ 	.word	0xffffffff


	//   ....[82]....
        /*0180*/ 	.word	0xffffffff


	//   ....[83]....
        /*0184*/ 	.word	0xffffffff


	//   ....[84]....
        /*0188*/ 	.word	0xffffffff


	//   ....[85]....
        /*018c*/ 	.word	0xffffffff


	//   ....[86]....
        /*0190*/ 	.word	0xffffffff


	//   ....[87]....
        /*0194*/ 	.word	0xffffffff


	//   ....[88]....
        /*0198*/ 	.word	0xffffffff


	//   ....[89]....
        /*019c*/ 	.word	0xffffffff


	//   ....[90]....
        /*01a0*/ 	.word	0xffffffff


	//   ....[91]....
        /*01a4*/ 	.word	0xffffffff


	//----- nvinfo : EIATTR_COOP_GROUP_INSTR_OFFSETS
	.align		4
.L_2787:
        /*01a8*/ 	.byte	0x04, 0x28
        /*01aa*/ 	.short	(.L_2789 - .L_2788)


	//   ....[0]....
.L_2788:
        /*01ac*/ 	.word	0x00000a70


	//   ....[1]....
        /*01b0*/ 	.word	0x00000b80


	//   ....[2]....
        /*01b4*/ 	.word	0x00000ce0


	//   ....[3]....
        /*01b8*/ 	.word	0x00001500


	//   ....[4]....
        /*01bc*/ 	.word	0x00002dd0


	//   ....[5]....
        /*01c0*/ 	.word	0x00002df0


	//   ....[6]....
        /*01c4*/ 	.word	0x00002e00


	//   ....[7]....
        /*01c8*/ 	.word	0x00002e10


	//   ....[8]....
        /*01cc*/ 	.word	0x00002ed0


	//   ....[9]....
        /*01d0*/ 	.word	0x00002ee0


	//   ....[10]....
        /*01d4*/ 	.word	0x00002ef0


	//   ....[11]....
        /*01d8*/ 	.word	0x00002f00


	//   ....[12]....
        /*01dc*/ 	.word	0x00003090


	//   ....[13]....
        /*01e0*/ 	.word	0x000030c0


	//   ....[14]....
        /*01e4*/ 	.word	0x000030e0


	//   ....[15]....
        /*01e8*/ 	.word	0x00003120


	//   ....[16]....
        /*01ec*/ 	.word	0x000032e0


	//   ....[17]....
        /*01f0*/ 	.word	0x00003320


	//   ....[18]....
        /*01f4*/ 	.word	0x00003340


	//   ....[19]....
        /*01f8*/ 	.word	0x00003370


	//   ....[20]....
        /*01fc*/ 	.word	0x00003570


	//   ....[21]....
        /*0200*/ 	.word	0x00003590


	//   ....[22]....
        /*0204*/ 	.word	0x000035b0


	//   ....[23]....
        /*0208*/ 	.word	0x000035d0


	//   ....[24]....
        /*020c*/ 	.word	0x00003760


	//   ....[25]....
        /*0210*/ 	.word	0x00003790


	//   ....[26]....
        /*0214*/ 	.word	0x000037b0


	//   ....[27]....
        /*0218*/ 	.word	0x000037e0


	//   ....[28]....
        /*021c*/ 	.word	0x00003810


	//   ....[29]....
        /*0220*/ 	.word	0x00003840


	//   ....[30]....
        /*0224*/ 	.word	0x000046c0


	//   ....[31]....
        /*0228*/ 	.word	0x000046e0


	//   ....[32]....
        /*022c*/ 	.word	0x00004700


	//   ....[33]....
        /*0230*/ 	.word	0x00004720


	//   ....[34]....
        /*0234*/ 	.word	0x00004800


	//   ....[35]....
        /*0238*/ 	.word	0x00004820


	//   ....[36]....
        /*023c*/ 	.word	0x00004830


	//   ....[37]....
        /*0240*/ 	.word	0x00004840


	//   ....[38]....
        /*0244*/ 	.word	0x00004910


	//   ....[39]....
        /*0248*/ 	.word	0x00004930


	//   ....[40]....
        /*024c*/ 	.word	0x00004940


	//   ....[41]....
        /*0250*/ 	.word	0x00004950


	//   ....[42]....
        /*0254*/ 	.word	0x00004a20


	//   ....[43]....
        /*0258*/ 	.word	0x00004a40


	//   ....[44]....
        /*025c*/ 	.word	0x00004a50


	//   ....[45]....
        /*0260*/ 	.word	0x00004a60


	//   ....[46]....
        /*0264*/ 	.word	0x00004b30


	//   ....[47]....
        /*0268*/ 	.word	0x00004b50


	//   ....[48]....
        /*026c*/ 	.word	0x00004b60


	//   ....[49]....
        /*0270*/ 	.word	0x00004b70


	//   ....[50]....
        /*0274*/ 	.word	0x00004c70


	//   ....[51]....
        /*0278*/ 	.word	0x00004cd0


	//   ....[52]....
        /*027c*/ 	.word	0x00004d20


	//   ....[53]....
        /*0280*/ 	.word	0x00004d60


	//   ....[54]....
        /*0284*/ 	.word	0x00004da0


	//   ....[55]....
        /*0288*/ 	.word	0x00004de0


	//   ....[56]....
        /*028c*/ 	.word	0x00004e30


	//   ....[57]....
        /*0290*/ 	.word	0x00004e70


	//   ....[58]....
        /*0294*/ 	.word	0x00004ec0


	//   ....[59]....
        /*0298*/ 	.word	0x00004f00


	//   ....[60]....
        /*029c*/ 	.word	0x00007900


	//   ....[61]....
        /*02a0*/ 	.word	0x00007940


	//   ....[62]....
        /*02a4*/ 	.word	0x00007980


	//   ....[63]....
        /*02a8*/ 	.word	0x000079c0


	//   ....[64]....
        /*02ac*/ 	.word	0x00007ad0


	//   ....[65]....
        /*02b0*/ 	.word	0x00007b10


	//   ....[66]....
        /*02b4*/ 	.word	0x00007b50


	//   ....[67]....
        /*02b8*/ 	.word	0x00007b90


	//   ....[68]....
        /*02bc*/ 	.word	0x00007ca0


	//   ....[69]....
        /*02c0*/ 	.word	0x00007ce0


	//   ....[70]....
        /*02c4*/ 	.word	0x00007d20


	//   ....[71]....
        /*02c8*/ 	.word	0x00007d60


	//   ....[72]....
        /*02cc*/ 	.word	0x00007e70


	//   ....[73]....
        /*02d0*/ 	.word	0x00007e90


	//   ....[74]....
        /*02d4*/ 	.word	0x00007eb0


	//   ....[75]....
        /*02d8*/ 	.word	0x00007ed0


	//   ....[76]....
        /*02dc*/ 	.word	0x00007f00


	//   ....[77]....
        /*02e0*/ 	.word	0x00007f20


	//   ....[78]....
        /*02e4*/ 	.word	0x00007f40


	//   ....[79]....
        /*02e8*/ 	.word	0x00007f50


	//   ....[80]....
        /*02ec*/ 	.word	0x00008570


	//   ....[81]....
        /*02f0*/ 	.word	0x00008830


	//   ....[82]....
        /*02f4*/ 	.word	0x000089f0


	//   ....[83]....
        /*02f8*/ 	.word	0x00008a40


	//   ....[84]....
        /*02fc*/ 	.word	0x00008a90


	//   ....[85]....
        /*0300*/ 	.word	0x00008ac0


	//   ....[86]....
        /*0304*/ 	.word	0x00008ae0


	//   ....[87]....
        /*0308*/ 	.word	0x00008c00


	//   ....[88]....
        /*030c*/ 	.word	0x00008c40


	//   ....[89]....
        /*0310*/ 	.word	0x00008c90


	//   ....[90]....
        /*0314*/ 	.word	0x00008cc0


	//   ....[91]....
        /*0318*/ 	.word	0x00008ce0


	//----- nvinfo : EIATTR_VRC_CTA_INIT_COUNT
	.align		4
.L_2789:
        /*031c*/ 	.byte	0x02, 0x4a
	.zero		1
	.zero		1


	//----- nvinfo : EIATTR_EXIT_INSTR_OFFSETS
	.align		4
        /*0320*/ 	.byte	0x04, 0x1c
        /*0322*/ 	.short	(.L_2791 - .L_2790)


	//   ....[0]....
.L_2790:
        /*0324*/ 	.word	0x00008da0


	//   ....[1]....
        /*0328*/ 	.word	0x00009080


	//----- nvinfo : EIATTR_MAX_THREADS
	.align		4
.L_2791:
        /*032c*/ 	.byte	0x04, 0x05
        /*032e*/ 	.short	(.L_2793 - .L_2792)
.L_2792:
        /*0330*/ 	.word	0x00000020
        /*0334*/ 	.word	0x00000001
        /*0338*/ 	.word	0x00000001


	//----- nvinfo : EIATTR_CRS_STACK_SIZE
	.align		4
.L_2793:
        /*033c*/ 	.byte	0x04, 0x1e
        /*033e*/ 	.short	(.L_2795 - .L_2794)
.L_2794:
        /*0340*/ 	.word	0x00000000


	//----- nvinfo : EIATTR_CBANK_PARAM_SIZE
	.align		4
.L_2795:
        /*0344*/ 	.byte	0x03, 0x19
        /*0346*/ 	.short	0x01f0


	//----- nvinfo : EIATTR_PARAM_CBANK
	.align		4
        /*0348*/ 	.byte	0x04, 0x0a
        /*034a*/ 	.short	(.L_2797 - .L_2796)
	.align		4
.L_2796:
        /*034c*/ 	.word	index@(.nv.constant0._Z25selective_scan_bwd_kernelI32Selective_Scan_bwd_kernel_traitsILi32ELi16ELb1ELb1ELb0ELb0ELb0EfN3c107complexIfEEEEv12SSMParamsBwd)
        /*0350*/ 	.short	0x0380
        /*0352*/ 	.short	0x01f0


	//----- nvinfo : EIATTR_SW_WAR
	.align		4
.L_2797:
        /*0354*/ 	.byte	0x04, 0x36
        /*0356*/ 	.short	(.L_2799 - .L_2798)
.L_2798:
        /*0358*/ 	.word	0x00000008
.L_2799:


//--------------------- .nv.info._Z25selective_scan_bwd_kernelI32Selective_Scan_bwd_kernel_traitsILi32ELi16ELb1ELb1ELb0ELb0ELb1EfN3c107complexIfEEEEv12SSMParamsBwd --------------------------
	.section	.nv.info._Z25selective_scan_bwd_kernelI32Selective_Scan_bwd_kernel_traitsILi32ELi16ELb1ELb1ELb0ELb0ELb1EfN3c107complexIfEEEEv12SSMParamsBwd,"",@"SHT_CUDA_INFO"
	.sectionflags	@""
	.align	4


	//----- nvinfo : EIATTR_CUDA_API_VERSION
	.align		4
        /*0000*/ 	.byte	0x04, 0x37
        /*0002*/ 	.short	(.L_2801 - .L_2800)
.L_2800:
        /*0004*/ 	.word	0x00000082


	//----- nvinfo : EIATTR_KPARAM_INFO
	.align		4
.L_2801:
        /*0008*/ 	.byte	0x04, 0x17
        /*000a*/ 	.short	(.L_2803 - .L_2802)
.L_2802:
        /*000c*/ 	.word	0x00000000
        /*0010*/ 	.short	0x0000
        /*0012*/ 	.short	0x0000
        /*0014*/ 	.byte	0x00, 0xf0, 0xc1, 0x07


	//----- nvinfo : EIATTR_SPARSE_MMA_MASK
	.align		4
.L_2803:
        /*0018*/ 	.byte	0x03, 0x50
        /*001a*/ 	.short	0x0000


	//----- nvinfo : EIATTR_MAXREG_COUNT
	.align		4
        /*001c*/ 	.byte	0x03, 0x1b
        /*001e*/ 	.short	0x00ff


	//----- nvinfo : EIATTR_NUM_BARRIERS
	.align		4
        /*0020*/ 	.byte	0x02, 0x4c
        /*0022*/ 	.byte	0x01
	.zero		1


	//----- nvinfo : EIATTR_MERCURY_ISA_VERSION
	.align		4
        /*0024*/ 	.byte	0x03, 0x5f
        /*0026*/ 	.short	0x0101


	//----- nvinfo : EIATTR_INT_WARP_WIDE_INSTR_OFFSETS
	.align		4
        /*0028*/ 	.byte	0x04, 0x31
        /*002a*/ 	.short	(.L_2805 - .L_2804)


	//   ....[0]....
.L_2804:
        /*002c*/ 	.word	0x000048a0


	//   ....[1]....
        /*0030*/ 	.word	0x00005750


	//----- nvinfo : EIATTR_COOP_GROUP_MASK_REGIDS
	.align		4
.L_2805:
        /*0034*/ 	.byte	0x04, 0x29
        /*0036*/ 	.short	(.L_2807 - .L_2806)


	//   ....[0]....
.L_2806:
        /*0038*/ 	.word	0xffffffff


	//   ....[1]....
        /*003c*/ 	.word	0xffffffff


	//   ....[2]....
        /*0040*/ 	.word	0xffffffff


	//   ....[3]....
        /*0044*/ 	.word	0xffffffff


	//   ....[4]....
        /*0048*/ 	.word	0xffffffff


	//   ....[5]....
        /*004c*/ 	.word	0xffffffff


	//   ....[6]....
        /*0050*/ 	.word	0xffffffff


	//   ....[7]....
        /*0054*/ 	.word	0xffffffff


	//   ....[8]....
        /*0058*/ 	.word	0xffffffff


	//   ....[9]....
        /*005c*/ 	.word	0xffffffff


	//   ....[10]....
        /*0060*/ 	.word	0xffffffff


	//   ....[11]....
        /*0064*/ 	.word	0xffffffff


	//   ....[12]....
        /*0068*/ 	.word	0xffffffff


	//   ....[13]....
        /*006c*/ 	.word	0xffffffff


	//   ....[14]....
        /*0070*/ 	.word	0xffffffff


	//   ....[15]....
        /*0074*/ 	.word	0xffffffff


	//   ....[16]....
        /*0078*/ 	.word	0xffffffff


	//   ....[17]....
        /*007c*/ 	.word	0xffffffff


	//   ....[18]....
        /*0080*/ 	.word	0xffffffff


	//   ....[19]....
        /*0084*/ 	.word	0xffffffff


	//   ....[20]....
        /*0088*/ 	.word	0xffffffff


	//   ....[21]....
        /*008c*/ 	.word	0xffffffff


	//   ....[22]....
        /*0090*/ 	.word	0xffffffff


	//   ....[23]....
        /*0094*/ 	.word	0xffffffff


	//   ....[24]....
        /*0098*/ 	.word	0xffffffff


	//   ....[25]....
        /*009c*/ 	.word	0xffffffff


	//   ....[26]....
        /*00a0*/ 	.word	0xffffffff


	//   ....[27]....
        /*00a4*/ 	.word	0xffffffff


	//   ....[28]....
        /*00a8*/ 	.word	0xffffffff


	//   ....[29]....
        /*00ac*/ 	.word	0xffffffff


	//   ....[30]....
        /*00b0*/ 	.word	0xffffffff


	//   ....[31]....
        /*00b4*/ 	.word	0xffffffff


	//   ....[32]....
        /*00b8*/ 	.word	0xffffffff


	//   ....[33]....
        /*00bc*/ 	.word	0xffffffff


	//   ....[34]....
        /*00c0*/ 	.word	0xffffffff


	//   ....[35]....
        /*00c4*/ 	.word	0xffffffff


	//   ....[36]....
        /*00c8*/ 	.word	0xffffffff


	//   ....[37]....
        /*00cc*/ 	.word	0xffffffff


	//   ....[38]....
        /*00d0*/ 	.word	0xffffffff


	//   ....[39]....
        /*00d4*/ 	.word	0xffffffff


	//   ....[40]....
        /*00d8*/ 	.word	0xffffffff


	//   ....[41]....
        /*00dc*/ 	.word	0xffffffff


	//   ....[42]....
        /*00e0*/ 	.word	0xffffffff


	//   ....[43]....
        /*00e4*/ 	.word	0xffffffff


	//   ....[44]....
        /*00e8*/ 	.word	0xffffffff


	//   ....[45]....
        /*00ec*/ 	.word	0xffffffff


	//   ....[46]....
        /*00f0*/ 	.word	0xffffffff


	//   ....[47]....
        /*00f4*/ 	.word	0xffffffff


	//   ....[48]....
        /*00f8*/ 	.word	0xffffffff


	//   ....[49]....
        /*00fc*/ 	.word	0xffffffff


	//   ....[50]....
        /*0100*/ 	.word	0xffffffff


	//   ....[51]....
        /*0104*/ 	.word	0xffffffff


	//   ....[52]....
        /*0108*/ 	.word	0xffffffff


	//   ....[53]....
        /*010c*/ 	.word	0xffffffff


	//   ....[54]....
        /*0110*/ 	.word	0xffffffff


	//   ....[55]....
        /*0114*/ 	.word	0xffffffff


	//   ....[56]....
        /*0118*/ 	.word	0xffffffff


	//   ....[57]....
        /*011c*/ 	.word	0xffffffff


	//   ....[58]....
        /*0120*/ 	.word	0xffffffff


	//   ....[59]....
        /*0124*/ 	.word	0xffffffff


	//   ....[60]....
        /*0128*/ 	.word	0xffffffff


	//   ....[61]....
        /*012c*/ 	.word	0xffffffff


	//   ....[62]....
        /*0130*/ 	.word	0xffffffff


	//   ....[63]....
        /*0134*/ 	.word	0xffffffff


	//   ....[64]....
        /*0138*/ 	.word	0xffffffff


	//   ....[65]....
        /*013c*/ 	.word	0xffffffff


	//   ....[66]....
        /*0140*/ 	.word	0xffffffff


	//   ....[67]....
        /*0144*/ 	.word	0xffffffff


	//   ....[68]....
        /*0148*/ 	.word	0xffffffff


	//   ....[69]....
        /*014c*/ 	.word	0xffffffff


	//   ....[70]....
        /*0150*/ 	.word	0xffffffff


	//   ....[71]....
        /*0154*/ 	.word	0xffffffff


	//   ....[72]....
        /*0158*/ 	.word	0xffffffff


	//   ....[73]....
        /*015c*/ 	.word	0xffffffff


	//   ....[74]....
        /*0160*/ 	.word	0xffffffff


	//   ....[75]....
        /*0164*/ 	.word	0xffffffff


	//   ....[76]....
        /*0168*/ 	.word	0xffffffff


	//   ....[77]....
        /*016c*/ 	.word	0xffffffff


	//   ....[78]....
        /*0170*/ 	.word	0xffffffff


	//   ....[79]....
        /*0174*/ 	.word	0xffffffff


	//   ....[80]....
        /*0178*/ 	.word	0xffffffff


	//   ....[81]....
        /*017c*/ 	.word	0xffffffff


	//   ....[82]....
        /*0180*/ 	.word	0xffffffff


	//   ....[83]....
        /*0184*/ 	.word	0xffffffff


	//   ....[84]....
        /*0188*/ 	.word	0xffffffff


	//   ....[85]....
        /*018c*/ 	.word	0xffffffff


	//   ....[86]....
        /*0190*/ 	.word	0xffffffff


	//   ....[87]....
        /*0194*/ 	.word	0xffffffff


	//   ....[88]....
        /*0198*/ 	.word	0xffffffff


	//   ....[89]....
        /*019c*/ 	.word	0xffffffff


	//   ....[90]....
        /*01a0*/ 	.word	0xffffffff


	//   ....[91]....
        /*01a4*/ 	.word	0xffffffff


	//   ....[92]....
        /*01a8*/ 	.word	0xffffffff


	//   ....[93]....
        /*01ac*/ 	.word	0xffffffff


	//   ....[94]....
        /*01b0*/ 	.word	0xffffffff


	//   ....[95]....
        /*01b4*/ 	.word	0xffffffff


	//----- nvinfo : EIATTR_COOP_GROUP_INSTR_OFFSETS
	.align		4
.L_2807:
        /*01b8*/ 	.byte	0x04, 0x28
        /*01ba*/ 	.short	(.L_2809 - .L_2808)


	//   ....[0]....
.L_2808:
        /*01bc*/ 	.word	0x00000a80


	//   ....[1]....
        /*01c0*/ 	.word	0x00000b80


	//   ....[2]....
        /*01c4*/ 	.word	0x00000d20


	//   ....[3]....
        /*01c8*/ 	.word	0x00000ea0


	//   ....[4]....
        /*01cc*/ 	.word	0x000015e0


	//   ....[5]....
        /*01d0*/ 	.word	0x00001b80


	//   ....[6]....
        /*01d4*/ 	.word	0x00001f40


	//   ....[7]....
        /*01d8*/ 	.word	0x00002790


	//   ....[8]....
        /*01dc*/ 	.word	0x00003f50


	//   ....[9]....
        /*01e0*/ 	.word	0x00003f80


	//   ....[10]....
        /*01e4*/ 	.word	0x00004010


	//   ....[11]....
        /*01e8*/ 	.word	0x00004040


	//   ....[12]....
        /*01ec*/ 	.word	0x00004090


	//   ....[13]....
        /*01f0*/ 	.word	0x000040a0


	//   ....[14]....
        /*01f4*/ 	.word	0x00004100


	//   ....[15]....
        /*01f8*/ 	.word	0x00004110


	//   ....[16]....
        /*01fc*/ 	.word	0x000041c0


	//   ....[17]....
        /*0200*/ 	.word	0x00004210


	//   ....[18]....
        /*0204*/ 	.word	0x00004260


	//   ....[19]....
        /*0208*/ 	.word	0x00004290


	//   ....[20]....
        /*020c*/ 	.word	0x00004330


	//   ....[21]....
        /*0210*/ 	.word	0x00004370


	//   ....[22]....
        /*0214*/ 	.word	0x00004380


	//   ....[23]....
        /*0218*/ 	.word	0x00004390


	//   ....[24]....
        /*021c*/ 	.word	0x00004430


	//   ....[25]....
        /*0220*/ 	.word	0x00004470


	//   ....[26]....
        /*0224*/ 	.word	0x000044b0


	//   ....[27]....
        /*0228*/ 	.word	0x000044e0


	//   ....[28]....
        /*022c*/ 	.word	0x00004630


	//   ....[29]....
        /*0230*/ 	.word	0x00004670


	//   ....[30]....
        /*0234*/ 	.word	0x000046b0


	//   ....[31]....
        /*0238*/ 	.word	0x000046f0


	//   ....[32]....
        /*023c*/ 	.word	0x00004ea0


	//   ....[33]....
        /*0240*/ 	.word	0x00004eb0


	//   ....[34]....
        /*0244*/ 	.word	0x00005030


	//   ....[35]....
        /*0248*/ 	.word	0x00005050


	//   ....[36]....
        /*024c*/ 	.word	0x00005060


	//   ....[37]....
        /*0250*/ 	.word	0x00005070


	//   ....[38]....
        /*0254*/ 	.word	0x00005140


	//   ....[39]....
        /*0258*/ 	.word	0x00005160


	//   ....[40]....
        /*025c*/ 	.word	0x00005170


	//   ....[41]....
        /*0260*/ 	.word	0x00005180


	//   ....[42]....
        /*0264*/ 	.word	0x00005250


	//   ....[43]....
        /*0268*/ 	.word	0x00005270


	//   ....[44]....
        /*026c*/ 	.word	0x00005280


	//   ....[45]....
        /*0270*/ 	.word	0x00005290


	//   ....[46]....
        /*0274*/ 	.word	0x00005360


	//   ....[47]....
        /*0278*/ 	.word	0x00005380


	//   ....[48]....
        /*027c*/ 	.word	0x00005390


	//   ....[49]....
        /*0280*/ 	.word	0x000053a0


	//   ....[50]....
        /*0284*/ 	.word	0x00005470


	//   ....[51]....
        /*0288*/ 	.word	0x000054a0


	//   ....[52]....
        /*028c*/ 	.word	0x000054b0


	//   ....[53]....
        /*0290*/ 	.word	0x000054c0


	//   ....[54]....
        /*0294*/ 	.word	0x00005600


	//   ....[55]....
        /*0298*/ 	.word	0x00005640


	//   ....[56]....
        /*029c*/ 	.word	0x00005680


	//   ....[57]....
        /*02a0*/ 	.word	0x00005730


	//   ....[58]....
        /*02a4*/ 	.word	0x00005790


	//   ....[59]....
        /*02a8*/ 	.word	0x000058d0


	//   ....[60]....
        /*02ac*/ 	.word	0x00005910


	//   ....[61]....
        /*02b0*/ 	.word	0x00005970


	//   ....[62]....
        /*02b4*/ 	.word	0x00005d10


	//   ....[63]....
        /*02b8*/ 	.word	0x00006280


	//   ....[64]....
        /*02bc*/ 	.word	0x00008b70


	//   ....[65]....
        /*02c0*/ 	.word	0x00008bb0


	//   ....[66]....
        /*02c4*/ 	.word	0x00008bf0


	//   ....[67]....
        /*02c8*/ 	.word	0x00008c30


	//   ....[68]....
        /*02cc*/ 	.word	0x00008d40


	//   ....[69]....
        /*02d0*/ 	.word	0x00008d80


	//   ....[70]....
        /*02d4*/ 	.word	0x00008dc0


	//   ....[71]....
        /*02d8*/ 	.word	0x00008e00


	//   ....[72]....
        /*02dc*/ 	.word	0x00008f10


	//   ....[73]....
        /*02e0*/ 	.word	0x00008f50


	//   ....[74]....
        /*02e4*/ 	.word	0x00008f90


	//   ....[75]....
        /*02e8*/ 	.word	0x00008fd0


	//   ....[76]....
        /*02ec*/ 	.word	0x000090a0


	//   ....[77]....
        /*02f0*/ 	.word	0x000090c0


	//   ....[78]....
        /*02f4*/ 	.word	0x000090e0


	//   ....[79]....
        /*02f8*/ 	.word	0x00009100


	//   ....[80]....
        /*02fc*/ 	.word	0x00009130


	//   ....[81]....
        /*0300*/ 	.word	0x00009150


	//   ....[82]....
        /*0304*/ 	.word	0x00009170


	//   ....[83]....
        /*0308*/ 	.word	0x00009180


	//   ....[84]....
        /*030c*/ 	.word	0x00009780


	//   ....[85]....
        /*0310*/ 	.word	0x000099c0


	//   ....[86]....
        /*0314*/ 	.word	0x00009c10


	//   ....[87]....
        /*0318*/ 	.word	0x00009c60


	//   ....[88]....
        /*031c*/ 	.word	0x00009cb0


	//   ....[89]....
        /*0320*/ 	.word	0x00009ce0


	//   ....[90]....
        /*0324*/ 	.word	0x00009d00


	//   ....[91]....
        /*0328*/ 	.word	0x00009dd0


	//   ....[92]....
        /*032c*/ 	.word	0x00009e10


	//   ....[93]....
        /*0330*/ 	.word	0x00009e60


	//   ....[94]....
        /*0334*/ 	.word	0x00009e90


	//   ....[95]....
        /*0338*/ 	.word	0x00009eb0


	//----- nvinfo : EIATTR_VRC_CTA_INIT_COUNT
	.align		4
.L_2809:
        /*033c*/ 	.byte	0x02, 0x4a
	.zero		1
	.zero		1


	//----- nvinfo : EIATTR_EXIT_INSTR_OFFSETS
	.align		4
        /*0340*/ 	.byte	0x04, 0x1c
        /*0342*/ 	.short	(.L_2811 - .L_2810)


	//   ....[0]....
.L_2810:
        /*0344*/ 	.word	0x00009f50


	//   ....[1]....
        /*0348*/ 	.word	0x0000a210


	//----- nvinfo : EIATTR_MAX_THREADS
	.align		4
.L_2811:
        /*034c*/ 	.byte	0x04, 0x05
        /*034e*/ 	.short	(.L_2813 - .L_2812)
.L_2812:
        /*0350*/ 	.word	0x00000020
        /*0354*/ 	.word	0x00000001
        /*0358*/ 	.word	0x00000001


	//----- nvinfo : EIATTR_CRS_STACK_SIZE
	.align		4
.L_2813:
        /*035c*/ 	.byte	0x04, 0x1e
        /*035e*/ 	.short	(.L_2815 - .L_2814)
.L_2814:
        /*0360*/ 	.word	0x00000000


	//----- nvinfo : EIATTR_CBANK_PARAM_SIZE
	.align		4
.L_2815:
        /*0364*/ 	.byte	0x03, 0x19
        /*0366*/ 	.short	0x01f0


	//----- nvinfo : EIATTR_PARAM_CBANK
	.align		4
        /*0368*/ 	.byte	0x04, 0x0a
        /*036a*/ 	.short	(.L_2817 - .L_2816)
	.align		4
.L_2816:
        /*036c*/ 	.word	index@(.nv.constant0._Z25selective_scan_bwd_kernelI32Selective_Scan_bwd_kernel_traitsILi32ELi16ELb1ELb1ELb0ELb0ELb1EfN3c107complexIfEEEEv12SSMParamsBwd)
        /*0370*/ 	.short	0x0380
        /*0372*/ 	.short	0x01f0


	//----- nvinfo : EIATTR_SW_WAR
	.align		4
.L_2817:
        /*0374*/ 	.byte	0x04, 0x36
        /*0376*/ 	.short	(.L_2819 - .L_2818)
.L_2818:
        /*0378*/ 	.word	0x00000008
.L_2819:


//--------------------- .nv.info._Z25selective_scan_bwd_kernelI32Selective_Scan_bwd_kernel_traitsILi32ELi16ELb1ELb1ELb0ELb1ELb0EfN3c107complexIfEEEEv12SSMParamsBwd --------------------------
	.section	.nv.info._Z25selective_scan_bwd_kernelI32Selective_Scan_bwd_kernel_traitsILi32ELi16ELb1ELb1ELb0ELb1ELb0EfN3c107complexIfEEEEv12SSMParamsBwd,"",@"SHT_CUDA_INFO"
	.sectionflags	@""
	.align	4


	//----- nvinfo : EIATTR_CUDA_API_VERSION
	.align		4
        /*0000*/ 	.byte	0x04, 0x37
        /*0002*/ 	.short	(.L_2821 - .L_2820)
.L_2820:
        /*0004*/ 	.word	0x00000082


	//----- nvinfo : EIATTR_KPARAM_INFO
	.align		4
.L_2821:
        /*0008*/ 	.byte	0x04, 0x17
        /*000a*/ 	.short	(.L_2823 - .L_2822)
.L_2822:
        /*000c*/ 	.word	0x00000000
        /*0010*/ 	.short	0x0000
        /*0012*/ 	.short	0x0000
        /*0014*/ 	.byte	0x00, 0xf0, 0xc1, 0x07


	//----- nvinfo : EIATTR_SPARSE_MMA_MASK
	.align		4
.L_2823:
        /*0018*/ 	.byte	0x03, 0x50
        /*001a*/ 	.short	0x0000


	//----- nvinfo : EIATTR_MAXREG_COUNT
	.align		4
        /*001c*/ 	.byte	0x03, 0x1b
        /*001e*/ 	.short	0x00ff


	//----- nvinfo : EIATTR_NUM_BARRIERS
	.align		4
        /*0020*/ 	.byte	0x02, 0x4c
        /*0022*/ 	.byte	0x01
	.zero		1


	//----- nvinfo : EIATTR_MERCURY_ISA_VERSION
	.align		4
        /*0024*/ 	.byte	0x03, 0x5f
        /*0026*/ 	.short	0x0101


	//----- nvinfo : EIATTR_INT_WARP_WIDE_INSTR_OFFSETS
	.align		4
        /*0028*/ 	.byte	0x04, 0x31
        /*002a*/ 	.short	(.L_2825 - .L_2824)


	//   ....[0]....
.L_2824:
        /*002c*/ 	.word	0x000054f0


	//   ....[1]....
        /*0030*/ 	.word	0x00006580


	//----- nvinfo : EIATTR_COOP_GROUP_MASK_REGIDS
	.align		4
.L_2825:
        /*0034*/ 	.byte	0x04, 0x29
        /*0036*/ 	.short	(.L_2827 - .L_2826)


	//   ....[0]....
.L_2826:
        /*0038*/ 	.word	0xffffffff


	//   ....[1]....
        /*003c*/ 	.word	0xffffffff


	//   ....[2]....
        /*0040*/ 	.word	0xffffffff


	//   ....[3]....
        /*0044*/ 	.word	0xffffffff


	//   ....[4]....
        /*0048*/ 	.word	0xffffffff


	//   ....[5]....
        /*004c*/ 	.word	0xffffffff


	//   ....[6]....
        /*0050*/ 	.word	0xffffffff


	//   ....[7]....
        /*0054*/ 	.word	0xffffffff


	//   ....[8]....
        /*0058*/ 	.word	0xffffffff


	//   ....[9]....
        /*005c*/ 	.word	0xffffffff


	//   ....[10]....
        /*0060*/ 	.word	0xffffffff


	//   ....[11]....
        /*0064*/ 	.word	0xffffffff


	//   ....[12]....
        /*0068*/ 	.word	0xffffffff


	//   ....[13]....
        /*006c*/ 	.word	0xffffffff


	//   ....[14]....
        /*0070*/ 	.word	0xffffffff


	//   ....[15]....
        /*0074*/ 	.word	0xffffffff


	//   ....[16]....
        /*0078*/ 	.word	0xffffffff


	//   ....[17]....
        /*007c*/ 	.word	0xffffffff


	//   ....[18]....
        /*0080*/ 	.word	0xffffffff


	//   ....[19]....
        /*0084*/ 	.word	0xffffffff


	//   ....[20]....
        /*0088*/ 	.word	0xffffffff


	//   ....[21]....
        /*008c*/ 	.word	0xffffffff


	//   ....[22]....
        /*0090*/ 	.word	0xffffffff


	//   ....[23]....
        /*0094*/ 	.word	0xffffffff


	//   ....[24]....
        /*0098*/ 	.word	0xffffffff


	//   ....[25]....
        /*009c*/ 	.word	0xffffffff


	//   ....[26]....
        /*00a0*/ 	.word	0xffffffff


	//   ....[27]....
        /*00a4*/ 	.word	0xffffffff


	//   ....[28]....
        /*00a8*/ 	.word	0xffffffff


	//   ....[29]....
        /*00ac*/ 	.word	0xffffffff


	//   ....[30]....
        /*00b0*/ 	.word	0xffffffff


	//   ....[31]....
        /*00b4*/ 	.word	0xffffffff


	//   ....[32]....
        /*00b8*/ 	.word	0xffffffff


	//   ....[33]....
        /*00bc*/ 	.word	0xffffffff


	//   ....[34]....
        /*00c0*/ 	.word	0xffffffff


	//   ....[35]....
        /*00c4*/ 	.word	0xffffffff


	//   ....[36]....
        /*00c8*/ 	.word	0xffffffff


	//   ....[37]....
        /*00cc*/ 	.word	0xffffffff


	//   ....[38]....
        /*00d0*/ 	.word	0xffffffff


	//   ....[39]....
        /*00d4*/ 	.word	0xffffffff


	//   ....[40]....
        /*00d8*/ 	.word	0xffffffff


	//   ....[41]....
        /*00dc*/ 	.word	0xffffffff


	//   ....[42]....
        /*00e0*/ 	.word	0xffffffff


	//   ....[43]....
        /*00e4*/ 	.word	0xffffffff


	//   ....[44]....
        /*00e8*/ 	.word	0xffffffff


	//   ....[45]....
        /*00ec*/ 	.word	0xffffffff


	//   ....[46]....
        /*00f0*/ 	.word	0xffffffff


	//   ....[47]....
        /*00f4*/ 	.word	0xffffffff


	//   ....[48]....
        /*00f8*/ 	.word	0xffffffff


	//   ....[49]....
        /*00fc*/ 	.word	0xffffffff


	//   ....[50]....
        /*0100*/ 	.word	0xffffffff


	//   ....[51]....
        /*0104*/ 	.word	0xffffffff


	//   ....[52]....
        /*0108*/ 	.word	0xffffffff


	//   ....[53]....
        /*010c*/ 	.word	0xffffffff


	//   ....[54]....
        /*0110*/ 	.word	0xffffffff


	//   ....[55]....
        /*0114*/ 	.word	0xffffffff


	//   ....[56]....
        /*0118*/ 	.word	0xffffffff


	//   ....[57]....
        /*011c*/ 	.word	0xffffffff


	//   ....[58]....
        /*0120*/ 	.word	0xffffffff


	//   ....[59]....
        /*0124*/ 	.word	0xffffffff


	//   ....[60]....
        /*0128*/ 	.word	0xffffffff


	//   ....[61]....
        /*012c*/ 	.word	0xffffffff


	//   ....[62]....
        /*0130*/ 	.word	0xffffffff


	//   ....[63]....
        /*0134*/ 	.word	0xffffffff


	//   ....[64]....
        /*0138*/ 	.word	0xffffffff


	//   ....[65]....
        /*013c*/ 	.word	0xffffffff


	//   ....[66]....
        /*0140*/ 	.word	0xffffffff


	//   ....[67]....
        /*0144*/ 	.word	0xffffffff


	//   ....[68]....
        /*0148*/ 	.word	0xffffffff


	//   ....[69]....
        /*014c*/ 	.word	0xffffffff


	//   ....[70]....
        /*0150*/ 	.word	0xffffffff


	//   ....[71]....
        /*0154*/ 	.word	0xffffffff


	//   ....[72]....
        /*0158*/ 	.word	0xffffffff


	//   ....[73]....
        /*015c*/ 	.word	0xffffffff


	//   ....[74]....
        /*0160*/ 	.word	0xffffffff


	//   ....[75]....
        /*0164*/ 	.word	0xffffffff


	//   ....[76]....
        /*0168*/ 	.word	0xffffffff


	//   ....[77]....
        /*016c*/ 	.word	0xffffffff


	//   ....[78]....
        /*0170*/ 	.word	0xffffffff


	//   ....[79]....
        /*0174*/ 	.word	0xffffffff


	//   ....[80]....
        /*0178*/ 	.word	0xffffffff


	//   ....[81]....
        /*017c*/ 	.word	0xffffffff


	//   ....[82]....
        /*0180*/ 	.word	0xffffffff


	//   ....[83]....
        /*0184*/ 	.word	0xffffffff


	//   ....[84]....
        /*0188*/ 	.word	0xffffffff


	//   ....[85]....
        /*018c*/ 	.word	0xffffffff


	//   ....[86]....
        /*0190*/ 	.word	0xffffffff


	//   ....[87]....
        /*0194*/ 	.word	0xffffffff


	//   ....[88]....
        /*0198*/ 	.word	0xffffffff


	//   ....[89]....
        /*019c*/ 	.word	0xffffffff


	//   ....[90]....
        /*01a0*/ 	.word	0xffffffff


	//   ....[91]....
        /*01a4*/ 	.word	0xffffffff


	//   ....[92]....
        /*01a8*/ 	.word	0xffffffff


	//----- nvinfo : EIATTR_COOP_GROUP_INSTR_OFFSETS
	.align		4
.L_2827:
        /*01ac*/ 	.byte	0x04, 0x28
        /*01ae*/ 	.short	(.L_2829 - .L_2828)


	//   ....[0]....
.L_2828:
        /*01b0*/ 	.word	0x00000a50


	//   ....[1]....
        /*01b4*/ 	.word	0x00000b60


	//   ....[2]....
        /*01b8*/ 	.word	0x00000d20


	//   ....[3]....
        /*01bc*/ 	.word	0x00003780


	//   ....[4]....
        /*01c0*/ 	.word	0x00004f40


	//   ....[5]....
        /*01c4*/ 	.word	0x00004f90


	//   ....[6]....
        /*01c8*/ 	.word	0x00004ff0


	//   ....[7]....
        /*01cc*/ 	.word	0x00005030


	//   ....[8]....
        /*01d0*/ 	.word	0x00005080


	//   ....[9]....
        /*01d4*/ 	.word	0x000050a0


	//   ....[10]....
        /*01d8*/ 	.word	0x000050f0


	//   ....[11]....
        /*01dc*/ 	.word	0x00005100


	//   ....[12]....
        /*01e0*/ 	.word	0x00005180


	//   ....[13]....
        /*01e4*/ 	.word	0x000051b0


	//   ....[14]....
        /*01e8*/ 	.word	0x000051e0


	//   ....[15]....
        /*01ec*/ 	.word	0x000051f0


	//   ....[16]....
        /*01f0*/ 	.word	0x000052c0


	//   ....[17]....
        /*01f4*/ 	.word	0x000052f0


	//   ....[18]....
        /*01f8*/ 	.word	0x00005340


	//   ....[19]....
        /*01fc*/ 	.word	0x00005350


	//   ....[20]....
        /*0200*/ 	.word	0x00005420


	//   ....[21]....
        /*0204*/ 	.word	0x00005470


	//   ....[22]....
        /*0208*/ 	.word	0x000054b0


	//   ....[23]....
        /*020c*/ 	.word	0x000054e0


	//   ....[24]....
        /*0210*/ 	.word	0x00005630


	//   ....[25]....
        /*0214*/ 	.word	0x00005660


	//   ....[26]....
        /*0218*/ 	.word	0x00005690


	//   ....[27]....
        /*021c*/ 	.word	0x000056d0


	//   ....[28]....
        /*0220*/ 	.word	0x00005e50


	//   ....[29]....
        /*0224*/ 	.word	0x00005f00


	//   ....[30]....
        /*0228*/ 	.word	0x00005f30


	//   ....[31]....
        /*022c*/ 	.word	0x00005f40


	//   ....[32]....
        /*0230*/ 	.word	0x00005f50


	//   ....[33]....
        /*0234*/ 	.word	0x00005f60


	//   ....[34]....
        /*0238*/ 	.word	0x00006040


	//   ....[35]....
        /*023c*/ 	.word	0x00006060


	//   ....[36]....
        /*0240*/ 	.word	0x00006070


	//   ....[37]....
        /*0244*/ 	.word	0x00006080


	//   ....[38]....
        /*0248*/ 	.word	0x00006160


	//   ....[39]....
        /*024c*/ 	.word	0x00006180


	//   ....[40]....
        /*0250*/ 	.word	0x00006190


	//   ....[41]....
        /*0254*/ 	.word	0x000061a0


	//   ....[42]....
        /*0258*/ 	.word	0x00006280


	//   ....[43]....
        /*025c*/ 	.word	0x000062a0


	//   ....[44]....
        /*0260*/ 	.word	0x000062b0


	//   ....[45]....
        /*0264*/ 	.word	0x000062c0


	//   ....[46]....
        /*0268*/ 	.word	0x000063a0


	//   ....[47]....
        /*026c*/ 	.word	0x000063c0


	//   ....[48]....
        /*0270*/ 	.word	0x000063d0


	//   ....[49]....
        /*0274*/ 	.word	0x000063e0


	//   ....[50]....
        /*0278*/ 	.word	0x00006550


	//   ....[51]....
        /*027c*/ 	.word	0x00006590


	//   ....[52]....
        /*0280*/ 	.word	0x00006610


	//   ....[53]....
        /*0284*/ 	.word	0x000067a0


	//   ....[54]....
        /*0288*/ 	.word	0x000067f0


	//   ....[55]....
        /*028c*/ 	.word	0x00006900


	//   ....[56]....
        /*0290*/ 	.word	0x00006920


	//   ....[57]....
        /*0294*/ 	.word	0x000069a0


	//   ....[58]....
        /*0298*/ 	.word	0x00006af0


	//   ....[59]....
        /*029c*/ 	.word	0x00007100


	//   ....[60]....
        /*02a0*/ 	.word	0x00009b50


	//   ....[61]....
        /*02a4*/ 	.word	0x00009b90


	//   ....[62]....
        /*02a8*/ 	.word	0x00009bd0


	//   ....[63]....
        /*02ac*/ 	.word	0x00009c10


	//   ....[64]....
        /*02b0*/ 	.word	0x00009d20


	//   ....[65]....
        /*02b4*/ 	.word	0x00009d60


	//   ....[66]....
        /*02b8*/ 	.word	0x00009da0


	//   ....[67]....
        /*02bc*/ 	.word	0x00009de0


	//   ....[68]....
        /*02c0*/ 	.word	0x00009ef0


	//   ....[69]....
        /*02c4*/ 	.word	0x00009f30


	//   ....[70]....
        /*02c8*/ 	.word	0x00009f70


	//   ....[71]....
        /*02cc*/ 	.word	0x00009fb0


	//   ....[72]....
        /*02d0*/ 	.word	0x0000a080


	//   ....[73]....
        /*02d4*/ 	.word	0x0000a0a0


	//   ....[74]....
        /*02d8*/ 	.word	0x0000a0c0


	//   ....[75]....
        /*02dc*/ 	.word	0x0000a0e0


	//   ....[76]....
        /*02e0*/ 	.word	0x0000a110


	//   ....[77]....
        /*02e4*/ 	.word	0x0000a130


	//   ....[78]....
        /*02e8*/ 	.word	0x0000a150


	//   ....[79]....
        /*02ec*/ 	.word	0x0000a160


	//   ....[80]....
        /*02f0*/ 	.word	0x0000a780


	//   ....[81]....
        /*02f4*/ 	.word	0x0000acf0


	//   ....[82]....
        /*02f8*/ 	.word	0x0000b170


	//   ....[83]....
        /*02fc*/ 	.word	0x0000b3d0


	//   ....[84]....
        /*0300*/ 	.word	0x0000b420


	//   ....[85]....
        /*0304*/ 	.word	0x0000b470


	//   ....[86]....
        /*0308*/ 	.word	0x0000b4a0


	//   ....[87]....
        /*030c*/ 	.word	0x0000b4c0


	//   ....[88]....
        /*0310*/ 	.word	0x0000b590


	//   ....[89]....
        /*0314*/ 	.word	0x0000b5d0


	//   ....[90]....
        /*0318*/ 	.word	0x0000b620


	//   ....[91]....
        /*031c*/ 	.word	0x0000b650


	//   ....[92]....
        /*0320*/ 	.word	0x0000b670


	//----- nvinfo : EIATTR_VRC_CTA_INIT_COUNT
	.align		4
.L_2829:
        /*0324*/ 	.byte	0x02, 0x4a
	.zero		1
	.zero		1


	//----- nvinfo : EIATTR_EXIT_INSTR_OFFSETS
	.align		4
        /*0328*/ 	.byte	0x04, 0x1c
        /*032a*/ 	.short	(.L_2831 - .L_2830)


	//   ....[0]....
.L_2830:
        /*032c*/ 	.word	0x0000b710


	//   ....[1]....
        /*0330*/ 	.word	0x0000b9d0


	//----- nvinfo : EIATTR_MAX_THREADS
	.align		4
.L_2831:
        /*0334*/ 	.byte	0x04, 0x05
        /*0336*/ 	.short	(.L_2833 - .L_2832)
.L_2832:
        /*0338*/ 	.word	0x00000020
        /*033c*/ 	.word	0x00000001
        /*0340*/ 	.word	0x00000001


	//----- nvinfo : EIATTR_CRS_STACK_SIZE
	.align		4
.L_2833:
        /*0344*/ 	.byte	0x04, 0x1e
        /*0346*/ 	.short	(.L_2835 - .L_2834)
.L_2834:
        /*0348*/ 	.word	0x00000000


	//----- nvinfo : EIATTR_CBANK_PARAM_SIZE
	.align		4
.L_2835:
        /*034c*/ 	.byte	0x03, 0x19
        /*034e*/ 	.short	0x01f0


	//----- nvinfo : EIATTR_PARAM_CBANK
	.align		4
        /*0350*/ 	.byte	0x04, 0x0a
        /*0352*/ 	.short	(.L_2837 - .L_2836)
	.align		4
.L_2836:
        /*0354*/ 	.word	index@(.nv.constant0._Z25selective_scan_bwd_kernelI32Selective_Scan_bwd_kernel_traitsILi32ELi16ELb1ELb1ELb0ELb1ELb0EfN3c107complexIfEEEEv12SSMParamsBwd)
        /*0358*/ 	.short	0x0380
        /*035a*/ 	.short	0x01f0


	//----- nvinfo : EIATTR_SW_WAR
	.align		4
.L_2837:
        /*035c*/ 	.byte	0x04, 0x36
        /*035e*/ 	.short	(.L_2839 - .L_2838)
.L_2838:
        /*0360*/ 	.word	0x00000008
.L_2839:


//--------------------- .nv.info._Z25selective_scan_bwd_kernelI32Selective_Scan_bwd_kernel_traitsILi32ELi16ELb1ELb1ELb0ELb1ELb1EfN3c107complexIfEEEEv12SSMParamsBwd --------------------------
	.section	.nv.info._Z25selective_scan_bwd_kernelI32Selective_Scan_bwd_kernel_traitsILi32ELi16ELb1ELb1ELb0ELb1ELb1EfN3c107complexIfEEEEv12SSMParamsBwd,"",@"SHT_CUDA_INFO"
	.sectionflags	@""
	.align	4


	//----- nvinfo : EIATTR_CUDA_API_VERSION
	.align		4
        /*0000*/ 	.byte	0x04, 0x37
        /*0002*/ 	.short	(.L_2841 - .L_2840)
.L_2840:
        /*0004*/ 	.word	0x00000082


	//----- nvinfo : EIATTR_KPARAM_INFO
	.align		4
.L_2841:
        /*0008*/ 	.byte	0x04, 0x17
        /*000a*/ 	.short	(.L_2843 - .L_2842)
.L_2842:
        /*000c*/ 	.word	0x00000000
        /*0010*/ 	.short	0x0000
        /*0012*/ 	.short	0x0000
        /*0014*/ 	.byte	0x00, 0xf0, 0xc1, 0x07


	//----- nvinfo : EIATTR_SPARSE_MMA_MASK
	.align		4
.L_2843:
        /*0018*/ 	.byte	0x03, 0x50
        /*001a*/ 	.short	0x0000


	//----- nvinfo : EIATTR_MAXREG_COUNT
	.align		4
        /*001c*/ 	.byte	0x03, 0x1b
        /*001e*/ 	.short	0x00ff


	//----- nvinfo : EIATTR_NUM_BARRIERS
	.align		4
        /*0020*/ 	.byte	0x02, 0x4c
        /*0022*/ 	.byte	0x01
	.zero		1


	//----- nvinfo : EIATTR_MERCURY_ISA_VERSION
	.align		4
        /*0024*/ 	.byte	0x03, 0x5f
        /*0026*/ 	.short	0x0101


	//----- nvinfo : EIATTR_INT_WARP_WIDE_INSTR_OFFSETS
	.align		4
        /*0028*/ 	.byte	0x04, 0x31
        /*002a*/ 	.short	(.L_2845 - .L_2844)


	//   ....[0]....
.L_2844:
        /*002c*/ 	.word	0x00006710


	//   ....[1]....
        /*0030*/ 	.word	0x000077a0


	//----- nvinfo : EIATTR_COOP_GROUP_MASK_REGIDS
	.align		4
.L_2845:
        /*0034*/ 	.byte	0x04, 0x29
        /*0036*/ 	.short	(.L_2847 - .L_2846)


	//   ....[0]....
.L_2846:
        /*0038*/ 	.word	0xffffffff


	//   ....[1]....
        /*003c*/ 	.word	0xffffffff


	//   ....[2]....
        /*0040*/ 	.word	0xffffffff


	//   ....[3]....
        /*0044*/ 	.word	0xffffffff


	//   ....[4]....
        /*0048*/ 	.word	0xffffffff


	//   ....[5]....
        /*004c*/ 	.word	0xffffffff


	//   ....[6]....
        /*0050*/ 	.word	0xffffffff


	//   ....[7]....
        /*0054*/ 	.word	0xffffffff


	//   ....[8]....
        /*0058*/ 	.word	0xffffffff


	//   ....[9]....
        /*005c*/ 	.word	0xffffffff


	//   ....[10]....
        /*0060*/ 	.word	0xffffffff


	//   ....[11]....
        /*0064*/ 	.word	0xffffffff


	//   ....[12]....
        /*0068*/ 	.word	0xffffffff


	//   ....[13]....
        /*006c*/ 	.word	0xffffffff


	//   ....[14]....
        /*0070*/ 	.word	0xffffffff


	//   ....[15]....
        /*0074*/ 	.word	0xffffffff


	//   ....[16]....
        /*0078*/ 	.word	0xffffffff


	//   ....[17]....
        /*007c*/ 	.word	0xffffffff


	//   ....[18]....
        /*0080*/ 	.word	0xffffffff


	//   ....[19]....
        /*0084*/ 	.word	0xffffffff


	//   ....[20]....
        /*0088*/ 	.word	0xffffffff


	//   ....[21]....
        /*008c*/ 	.word	0xffffffff


	//   ....[22]....
        /*0090*/ 	.word	0xffffffff


	//   ....[23]....
        /*0094*/ 	.word	0xffffffff


	//   ....[24]....
        /*0098*/ 	.word	0xffffffff


	//   ....[25]....
        /*009c*/ 	.word	0xffffffff


	//   ....[26]....
        /*00a0*/ 	.word	0xffffffff


	//   ....[27]....
        /*00a4*/ 	.word	0xffffffff


	//   ....[28]....
        /*00a8*/ 	.word	0xffffffff


	//   ....[29]....
        /*00ac*/ 	.word	0xffffffff


	//   ....[30]....
        /*00b0*/ 	.word	0xffffffff


	//   ....[31]....
        /*00b4*/ 	.word	0xffffffff


	//   ....[32]....
        /*00b8*/ 	.word	0xffffffff


	//   ....[33]....
        /*00bc*/ 	.word	0xffffffff


	//   ....[34]....
        /*00c0*/ 	.word	0xffffffff


	//   ....[35]....
        /*00c4*/ 	.word	0xffffffff


	//   ....[36]....
        /*00c8*/ 	.word	0xffffffff


	//   ....[37]....
        /*00cc*/ 	.word	0xffffffff


	//   ....[38]....
        /*00d0*/ 	.word	0xffffffff


	//   ....[39]....
        /*00d4*/ 	.word	0xffffffff


	//   ....[40]....
        /*00d8*/ 	.word	0xffffffff


	//   ....[41]....
        /*00dc*/ 	.word	0xffffffff


	//   ....[42]....
        /*00e0*/ 	.word	0xffffffff


	//   ....[43]....
        /*00e4*/ 	.word	0xffffffff


	//   ....[44]....
        /*00e8*/ 	.word	0xffffffff


	//   ....[45]....
        /*00ec*/ 	.word	0xffffffff


	//   ....[46]....
        /*00f0*/ 	.word	0xffffffff


	//   ....[47]....
        /*00f4*/ 	.word	0xffffffff


	//   ....[48]....
        /*00f8*/ 	.word	0xffffffff


	//   ....[49]....
        /*00fc*/ 	.word	0xffffffff


	//   ....[50]....
        /*0100*/ 	.word	0xffffffff


	//   ....[51]....
        /*0104*/ 	.word	0xffffffff


	//   ....[52]....
        /*0108*/ 	.word	0xffffffff


	//   ....[53]....
        /*010c*/ 	.word	0xffffffff


	//   ....[54]....
        /*0110*/ 	.word	0xffffffff


	//   ....[55]....
        /*0114*/ 	.word	0xffffffff


	//   ....[56]....
        /*0118*/ 	.word	0xffffffff


	//   ....[57]....
        /*011c*/ 	.word	0xffffffff


	//   ....[58]....
        /*0120*/ 	.word	0xffffffff


	//   ....[59]....
        /*0124*/ 	.word	0xffffffff


	//   ....[60]....
        /*0128*/ 	.word	0xffffffff


	//   ....[61]....
        /*012c*/ 	.word	0xffffffff


	//   ....[62]....
        /*0130*/ 	.word	0xffffffff


	//   ....[63]....
        /*0134*/ 	.word	0xffffffff


	//   ....[64]....
        /*0138*/ 	.word	0xffffffff


	//   ....[65]....
        /*013c*/ 	.word	0xffffffff


	//   ....[66]....
        /*0140*/ 	.word	0xffffffff


	//   ....[67]....
        /*0144*/ 	.word	0xffffffff


	//   ....[68]....
        /*0148*/ 	.word	0xffffffff


	//   ....[69]....
        /*014c*/ 	.word	0xffffffff


	//   ....[70]....
        /*0150*/ 	.word	0xffffffff


	//   ....[71]....
        /*0154*/ 	.word	0xffffffff


	//   ....[72]....
        /*0158*/ 	.word	0xffffffff


	//   ....[73]....
        /*015c*/ 	.word	0xffffffff


	//   ....[74]....
        /*0160*/ 	.word	0xffffffff


	//   ....[75]....
        /*0164*/ 	.word	0xffffffff


	//   ....[76]....
        /*0168*/ 	.word	0xffffffff


	//   ....[77]....
        /*016c*/ 	.word	0xffffffff


	//   ....[78]....
        /*0170*/ 	.word	0xffffffff


	//   ....[79]....
        /*0174*/ 	.word	0xffffffff


	//   ....[80]....
        /*0178*/ 	.word	0xffffffff


	//   ....[81]....
        /*017c*/ 	.word	0xffffffff


	//   ....[82]....
        /*0180*/ 	.word	0xffffffff


	//   ....[83]....
        /*0184*/ 	.word	0xffffffff


	//   ....[84]....
        /*0188*/ 	.word	0xffffffff


	//   ....[85]....
        /*018c*/ 	.word	0xffffffff


	//   ....[86]....
        /*0190*/ 	.word	0xffffffff


	//   ....[87]....
        /*0194*/ 	.word	0xffffffff


	//   ....[88]....
        /*0198*/ 	.word	0xffffffff


	//   ....[89]....
        /*019c*/ 	.word	0xffffffff


	//   ....[90]....
        /*01a0*/ 	.word	0xffffffff


	//   ....[91]....
        /*01a4*/ 	.word	0xffffffff


	//   ....[92]....
        /*01a8*/ 	.word	0xffffffff


	//   ....[93]....
        /*01ac*/ 	.word	0xffffffff


	//   ....[94]....
        /*01b0*/ 	.word	0xffffffff


	//   ....[95]....
        /*01b4*/ 	.word	0xffffffff


	//   ....[96]....
        /*01b8*/ 	.word	0xffffffff


	//----- nvinfo : EIATTR_COOP_GROUP_INSTR_OFFSETS
	.align		4
.L_2847:
        /*01bc*/ 	.byte	0x04, 0x28
        /*01be*/ 	.short	(.L_2849 - .L_2848)


	//   ....[0]....
.L_2848:
        /*01c0*/ 	.word	0x00000a50


	//   ....[1]....
        /*01c4*/ 	.word	0x00000b60


	//   ....[2]....
        /*01c8*/ 	.word	0x00000d20


	//   ....[3]....
        /*01cc*/ 	.word	0x000031d0


	//   ....[4]....
        /*01d0*/ 	.word	0x00003760


	//   ....[5]....
        /*01d4*/ 	.word	0x00003d90


	//   ....[6]....
        /*01d8*/ 	.word	0x00004150


	//   ....[7]....
        /*01dc*/ 	.word	0x000049a0


	//   ....[8]....
        /*01e0*/ 	.word	0x00006160


	//   ....[9]....
        /*01e4*/ 	.word	0x000061b0


	//   ....[10]....
        /*01e8*/ 	.word	0x00006210


	//   ....[11]....
        /*01ec*/ 	.word	0x00006250


	//   ....[12]....
        /*01f0*/ 	.word	0x000062a0


	//   ....[13]....
        /*01f4*/ 	.word	0x000062c0


	//   ....[14]....
        /*01f8*/ 	.word	0x00006310


	//   ....[15]....
        /*01fc*/ 	.word	0x00006320


	//   ....[16]....
        /*0200*/ 	.word	0x000063a0


	//   ....[17]....
        /*0204*/ 	.word	0x000063d0


	//   ....[18]....
        /*0208*/ 	.word	0x00006400


	//   ....[19]....
        /*020c*/ 	.word	0x00006410


	//   ....[20]....
        /*0210*/ 	.word	0x000064e0


	//   ....[21]....
        /*0214*/ 	.word	0x00006510


	//   ....[22]....
        /*0218*/ 	.word	0x00006560


	//   ....[23]....
        /*021c*/ 	.word	0x00006570


	//   ....[24]....
        /*0220*/ 	.word	0x00006640


	//   ....[25]....
        /*0224*/ 	.word	0x00006690


	//   ....[26]....
        /*0228*/ 	.word	0x000066d0


	//   ....[27]....
        /*022c*/ 	.word	0x00006700


	//   ....[28]....
        /*0230*/ 	.word	0x00006850


	//   ....[29]....
        /*0234*/ 	.word	0x00006880


	//   ....[30]....
        /*0238*/ 	.word	0x000068b0


	//   ....[31]....
        /*023c*/ 	.word	0x000068f0


	//   ....[32]....
        /*0240*/ 	.word	0x00007070


	//   ....[33]....
        /*0244*/ 	.word	0x00007120


	//   ....[34]....
        /*0248*/ 	.word	0x00007150


	//   ....[35]....
        /*024c*/ 	.word	0x00007160


	//   ....[36]....
        /*0250*/ 	.word	0x00007170


	//   ....[37]....
        /*0254*/ 	.word	0x00007180


	//   ....[38]....
        /*0258*/ 	.word	0x00007260


	//   ....[39]....
        /*025c*/ 	.word	0x00007280


	//   ....[40]....
        /*0260*/ 	.word	0x00007290


	//   ....[41]....
        /*0264*/ 	.word	0x000072a0


	//   ....[42]....
        /*0268*/ 	.word	0x00007380


	//   ....[43]....
        /*026c*/ 	.word	0x000073a0


	//   ....[44]....
        /*0270*/ 	.word	0x000073b0


	//   ....[45]....
        /*0274*/ 	.word	0x000073c0


	//   ....[46]....
        /*0278*/ 	.word	0x000074a0


	//   ....[47]....
        /*027c*/ 	.word	0x000074c0


	//   ....[48]....
        /*0280*/ 	.word	0x000074d0


	//   ....[49]....
        /*0284*/ 	.word	0x000074e0


	//   ....[50]....
        /*0288*/ 	.word	0x000075c0


	//   ....[51]....
        /*028c*/ 	.word	0x000075e0


	//   ....[52]....
        /*0290*/ 	.word	0x000075f0


	//   ....[53]....
        /*0294*/ 	.word	0x00007600


	//   ....[54]....
        /*0298*/ 	.word	0x00007770


	//   ....[55]....
        /*029c*/ 	.word	0x000077b0


	//   ....[56]....
        /*02a0*/ 	.word	0x00007830


	//   ....[57]....
        /*02a4*/ 	.word	0x000079c0


	//   ....[58]....
        /*02a8*/ 	.word	0x00007a10


	//   ....[59]....
        /*02ac*/ 	.word	0x00007b20


	//   ....[60]....
        /*02b0*/ 	.word	0x00007b40


	//   ....[61]....
        /*02b4*/ 	.word	0x00007bc0


	//   ....[62]....
        /*02b8*/ 	.word	0x00007f10


	//   ....[63]....
        /*02bc*/ 	.word	0x00008320


	//   ....[64]....
        /*02c0*/ 	.word	0x0000ad70


	//   ....[65]....
        /*02c4*/ 	.word	0x0000adb0


	//   ....[66]....
        /*02c8*/ 	.word	0x0000adf0


	//   ....[67]....
        /*02cc*/ 	.word	0x0000ae30


	//   ....[68]....
        /*02d0*/ 	.word	0x0000af40


	//   ....[69]....
        /*02d4*/ 	.word	0x0000af80


	//   ....[70]....
        /*02d8*/ 	.word	0x0000afc0


	//   ....[71]....
        /*02dc*/ 	.word	0x0000b000


	//   ....[72]....
        /*02e0*/ 	.word	0x0000b110


	//   ....[73]....
        /*02e4*/ 	.word	0x0000b150


	//   ....[74]....
        /*02e8*/ 	.word	0x0000b190


	//   ....[75]....
        /*02ec*/ 	.word	0x0000b1d0


	//   ....[76]....
        /*02f0*/ 	.word	0x0000b2a0


	//   ....[77]....
        /*02f4*/ 	.word	0x0000b2c0


	//   ....[78]....
        /*02f8*/ 	.word	0x0000b2e0


	//   ....[79]....
        /*02fc*/ 	.word	0x0000b300


	//   ....[80]....
        /*0300*/ 	.word	0x0000b330


	//   ....[81]....
        /*0304*/ 	.word	0x0000b350


	//   ....[82]....
        /*0308*/ 	.word	0x0000b370


	//   ....[83]....
        /*030c*/ 	.word	0x0000b380


	//   ....[84]....
        /*0310*/ 	.word	0x0000b990


	//   ....[85]....
        /*0314*/ 	.word	0x0000bee0


	//   ....[86]....
        /*0318*/ 	.word	0x0000c390


	//   ....[87]....
        /*031c*/ 	.word	0x0000c5f0


	//   ....[88]....
        /*0320*/ 	.word	0x0000c640


	//   ....[89]....
        /*0324*/ 	.word	0x0000c690


	//   ....[90]....
        /*0328*/ 	.word	0x0000c6c0


	//   ....[91]....
        /*032c*/ 	.word	0x0000c6e0


	//   ....[92]....
        /*0330*/ 	.word	0x0000c7b0


	//   ....[93]....
        /*0334*/ 	.word	0x0000c7f0


	//   ....[94]....
        /*0338*/ 	.word	0x0000c840


	//   ....[95]....
        /*033c*/ 	.word	0x0000c870


	//   ....[96]....
        /*0340*/ 	.word	0x0000c890


	//----- nvinfo : EIATTR_VRC_CTA_INIT_COUNT
	.align		4
.L_2849:
        /*0344*/ 	.byte	0x02, 0x4a
	.zero		1
	.zero		1


	//----- nvinfo : EIATTR_EXIT_INSTR_OFFSETS
	.align		4
        /*0348*/ 	.byte	0x04, 0x1c
        /*034a*/ 	.short	(.L_2851 - .L_2850)


	//   ....[0]....
.L_2850:
        /*034c*/ 	.word	0x0000c930


	//   ....[1]....
        /*0350*/ 	.word	0x0000cbf0


	//----- nvinfo : EIATTR_MAX_THREADS
	.align		4
.L_2851:
        /*0354*/ 	.byte	0x04, 0x05
        /*0356*/ 	.short	(.L_2853 - .L_2852)
.L_2852:
        /*0358*/ 	.word	0x00000020
        /*035c*/ 	.word	0x00000001
        /*0360*/ 	.word	0x00000001


	//----- nvinfo : EIATTR_CRS_STACK_SIZE
	.align		4
.L_2853:
        /*0364*/ 	.byte	0x04, 0x1e
        /*0366*/ 	.short	(.L_2855 - .L_2854)
.L_2854:
        /*0368*/ 	.word	0x00000000


	//----- nvinfo : EIATTR_CBANK_PARAM_SIZE
	.align		4
.L_2855:
        /*036c*/ 	.byte	0x03, 0x19
        /*036e*/ 	.short	0x01f0


	//----- nvinfo : EIATTR_PARAM_CBANK
	.align		4
        /*0370*/ 	.byte	0x04, 0x0a
        /*0372*/ 	.short	(.L_2857 - .L_2856)
	.align		4
.L_2856:
        /*0374*/ 	.word	index@(.nv.constant0._Z25selective_scan_bwd_kernelI32Selective_Scan_bwd_kernel_traitsILi32ELi16ELb1ELb1ELb0ELb1ELb1EfN3c107complexIfEEEEv12SSMParamsBwd)
        /*0378*/ 	.short	0x0380
        /*037a*/ 	.short	0x01f0


	//----- nvinfo : EIATTR_SW_WAR
	.align		4
.L_2857:
        /*037c*/ 	.byte	0x04, 0x36
        /*037e*/ 	.short	(.L_2859 - .L_2858)
.L_2858:
        /*0380*/ 	.word	0x00000008
.L_2859:


//--------------------- .nv.info._Z25selective_scan_bwd_kernelI32Selective_Scan_bwd_kernel_traitsILi32ELi16ELb1ELb1ELb1ELb0ELb0EfN3c107complexIfEEEEv12SSMParamsBwd --------------------------
	.section	.nv.info._Z25selective_scan_bwd_kernelI32Selective_Scan_bwd_kernel_traitsILi32ELi16ELb1ELb1ELb1ELb0ELb0EfN3c107complexIfEEEEv12SSMParamsBwd,"",@"SHT_CUDA_INFO"
	.sectionflags	@""
	.align	4


	//----- nvinfo : EIATTR_CUDA_API_VERSION
	.align		4
        /*0000*/ 	.byte	0x04, 0x37
        /*0002*/ 	.short	(.L_2861 - .L_2860)
.L_2860:
        /*0004*/ 	.word	0x00000082


	//----- nvinfo : EIATTR_KPARAM_INFO
	.align		4
.L_2861:
        /*0008*/ 	.byte	0x04, 0x17
        /*000a*/ 	.short	(.L_2863 - .L_2862)
.L_2862:
        /*000c*/ 	.word	0x00000000
        /*0010*/ 	.short	0x0000
        /*0012*/ 	.short	0x0000
        /*0014*/ 	.byte	0x00, 0xf0, 0xc1, 0x07


	//----- nvinfo : EIATTR_SPARSE_MMA_MASK
	.align		4
.L_2863:
        /*0018*/ 	.byte	0x03, 0x50
        /*001a*/ 	.short	0x0000


	//----- nvinfo : EIATTR_MAXREG_COUNT
	.align		4
        /*001c*/ 	.byte	0x03, 0x1b
        /*001e*/ 	.short	0x00ff


	//----- nvinfo : EIATTR_NUM_BARRIERS
	.align		4
        /*0020*/ 	.byte	0x02, 0x4c
        /*0022*/ 	.byte	0x01
	.zero		1


	//----- nvinfo : EIATTR_MERCURY_ISA_VERSION
	.align		4
        /*0024*/ 	.byte	0x03, 0x5f
        /*0026*/ 	.short	0x0101


	//----- nvinfo : EIATTR_INT_WARP_WIDE_INSTR_OFFSETS
	.align		4
        /*0028*/ 	.byte	0x04, 0x31
        /*002a*/ 	.short	(.L_2865 - .L_2864)


	//   ....[0]....
.L_2864:
        /*002c*/ 	.word	0x000044b0


	//   ....[1]....
        /*0030*/ 	.word	0x00004c80


	//----- nvinfo : EIATTR_COOP_GROUP_MASK_REGIDS
	.align		4
.L_2865:
        /*0034*/ 	.byte	0x04, 0x29
        /*0036*/ 	.short	(.L_2867 - .L_2866)


	//   ....[0]....
.L_2866:
        /*0038*/ 	.word	0xffffffff


	//   ....[1]....
        /*003c*/ 	.word	0xffffffff


	//   ....[2]....
        /*0040*/ 	.word	0xffffffff


	//   ....[3]....
        /*0044*/ 	.word	0xffffffff


	//   ....[4]....
        /*0048*/ 	.word	0xffffffff


	//   ....[5]....
        /*004c*/ 	.word	0xffffffff


	//   ....[6]....
        /*0050*/ 	.word	0xffffffff


	//   ....[7]....
        /*0054*/ 	.word	0xffffffff


	//   ....[8]....
        /*0058*/ 	.word	0xffffffff


	//   ....[9]....
        /*005c*/ 	.word	0xffffffff


	//   ....[10]....
        /*0060*/ 	.word	0xffffffff


	//   ....[11]....
        /*0064*/ 	.word	0xffffffff


	//   ....[12]....
        /*0068*/ 	.word	0xffffffff


	//   ....[13]....
        /*006c*/ 	.word	0xffffffff


	//   ....[14]....
        /*0070*/ 	.word	0xffffffff


	//   ....[15]....
        /*0074*/ 	.word	0xffffffff


	//   ....[16]....
        /*0078*/ 	.word	0xffffffff


	//   ....[17]....
        /*007c*/ 	.word	0xffffffff


	//   ....[18]....
        /*0080*/ 	.word	0xffffffff


	//   ....[19]....
        /*0084*/ 	.word	0xffffffff


	//   ....[20]....
        /*0088*/ 	.word	0xffffffff


	//   ....[21]....
        /*008c*/ 	.word	0xffffffff


	//   ....[22]....
        /*0090*/ 	.word	0xffffffff


	//   ....[23]....
        /*0094*/ 	.word	0xffffffff


	//   ....[24]....
        /*0098*/ 	.word	0xffffffff


	//   ....[25]....
        /*009c*/ 	.word	0xffffffff


	//   ....[26]....
        /*00a0*/ 	.word	0xffffffff


	//   ....[27]....
        /*00a4*/ 	.word	0xffffffff


	//   ....[28]....
        /*00a8*/ 	.word	0xffffffff


	//   ....[29]....
        /*00ac*/ 	.word	0xffffffff


	//   ....[30]....
        /*00b0*/ 	.word	0xffffffff


	//   ....[31]....
        /*00b4*/ 	.word	0xffffffff


	//   ....[32]....
        /*00b8*/ 	.word	0xffffffff


	//   ....[33]....
        /*00bc*/ 	.word	0xffffffff


	//   ....[34]....
        /*00c0*/ 	.word	0xffffffff


	//   ....[35]....
        /*00c4*/ 	.word	0xffffffff


	//   ....[36]....
        /*00c8*/ 	.word	0xffffffff


	//   ....[37]....
        /*00cc*/ 	.word	0xffffffff


	//   ....[38]....
        /*00d0*/ 	.word	0xffffffff


	//   ....[39]....
        /*00d4*/ 	.word	0xffffffff


	//   ....[40]....
        /*00d8*/ 	.word	0xffffffff


	//   ....[41]....
        /*00dc*/ 	.word	0xffffffff


	//   ....[42]....
        /*00e0*/ 	.word	0xffffffff


	//   ....[43]....
        /*00e4*/ 	.word	0xffffffff


	//   ....[44]....
        /*00e8*/ 	.word	0xffffffff


	//   ....[45]....
        /*00ec*/ 	.word	0xffffffff


	//   ....[46]....
        /*00f0*/ 	.word	0xffffffff


	//   ....[47]....
        /*00f4*/ 	.word	0xffffffff


	//   ....[48]....
        /*00f8*/ 	.word	0xffffffff


	//   ....[49]....
        /*00fc*/ 	.word	0xffffffff


	//   ....[50]....
        /*0100*/ 	.word	0xffffffff


	//   ....[51]....
        /*0104*/ 	.word	0xffffffff


	//   ....[52]....
        /*0108*/ 	.word	0xffffffff


	//   ....[53]....
        /*010c*/ 	.word	0xffffffff


	//   ....[54]....
        /*0110*/ 	.word	0xffffffff


	//   ....[55]....
        /*0114*/ 	.word	0xffffffff


	//   ....[56]....
        /*0118*/ 	.word	0xffffffff


	//   ....[57]....
        /*011c*/ 	.word	0xffffffff


	//   ....[58]....
        /*0120*/ 	.word	0xffffffff


	//   ....[59]....
        /*0124*/ 	.word	0xffffffff


	//   ....[60]....
        /*0128*/ 	.word	0xffffffff


	//   ....[61]....
        /*012c*/ 	.word	0xffffffff


	//   ....[62]....
        /*0130*/ 	.word	0xffffffff


	//   ....[63]....
        /*0134*/ 	.word	0xffffffff


	//   ....[64]....
        /*0138*/ 	.word	0xffffffff


	//   ....[65]....
        /*013c*/ 	.word	0xffffffff


	//   ....[66]....
        /*0140*/ 	.word	0xffffffff


	//   ....[67]....
        /*0144*/ 	.word	0xffffffff


	//   ....[68]....
        /*0148*/ 	.word	0xffffffff


	//   ....[69]....
        /*014c*/ 	.word	0xffffffff


	//   ....[70]....
        /*0150*/ 	.word	0xffffffff


	//   ....[71]....
        /*0154*/ 	.word	0xffffffff


	//   ....[72]....
        /*0158*/ 	.word	0xffffffff


	//   ....[73]....
        /*015c*/ 	.word	0xffffffff


	//   ....[74]....
        /*0160*/ 	.word	0xffffffff


	//   ....[75]....
        /*0164*/ 	.word	0xffffffff


	//   ....[76]....
        /*0168*/ 	.word	0xffffffff


	//   ....[77]....
        /*016c*/ 	.word	0xffffffff


	//   ....[78]....
        /*0170*/ 	.word	0xffffffff


	//   ....[79]....
        /*0174*/ 	.word	0xffffffff


	//   ....[80]....
        /*0178*/ 	.word	0xffffffff


	//   ....[81]....
        /*017c*/ 	.word	0xffffffff


	//   ....[82]....
        /*0180*/ 	.word	0xffffffff


	//----- nvinfo : EIATTR_COOP_GROUP_INSTR_OFFSETS
	.align		4
.L_2867:
        /*0184*/ 	.byte	0x04, 0x28
        /*0186*/ 	.short	(.L_2869 - .L_2868)


	//   ....[0]....
.L_2868:
        /*0188*/ 	.word	0x00000c00


	//   ....[1]....
        /*018c*/ 	.word	0x00000d10


	//   ....[2]....
        /*0190*/ 	.word	0x00000e70


	//   ....[3]....
        /*0194*/ 	.word	0x000016a0


	//   ....[4]....
        /*0198*/ 	.word	0x00001f20


	//   ....[5]....
        /*019c*/ 	.word	0x00003060


	//   ....[6]....
        /*01a0*/ 	.word	0x00003080


	//   ....[7]....
        /*01a4*/ 	.word	0x00003110


	//   ....[8]....
        /*01a8*/ 	.word	0x00003130


	//   ....[9]....
        /*01ac*/ 	.word	0x00003190


	//   ....[10]....
        /*01b0*/ 	.word	0x000031a0


	//   ....[11]....
        /*01b4*/ 	.word	0x00003200


	//   ....[12]....
        /*01b8*/ 	.word	0x00003210


	//   ....[13]....
        /*01bc*/ 	.word	0x00003280


	//   ....[14]....
        /*01c0*/ 	.word	0x000032a0


	//   ....[15]....
        /*01c4*/ 	.word	0x000032e0


	//   ....[16]....
        /*01c8*/ 	.word	0x00003300


	//   ....[17]....
        /*01cc*/ 	.word	0x00003380


	//   ....[18]....
        /*01d0*/ 	.word	0x000033b0


	//   ....[19]....
        /*01d4*/ 	.word	0x000033d0


	//   ....[20]....
        /*01d8*/ 	.word	0x000033e0


	//   ....[21]....
        /*01dc*/ 	.word	0x00003490


	//   ....[22]....
        /*01e0*/ 	.word	0x000034b0


	//   ....[23]....
        /*01e4*/ 	.word	0x000034c0


	//   ....[24]....
        /*01e8*/ 	.word	0x000034d0


	//   ....[25]....
        /*01ec*/ 	.word	0x00003890


	//   ....[26]....
        /*01f0*/ 	.word	0x000038d0


	//   ....[27]....
        /*01f4*/ 	.word	0x00003910


	//   ....[28]....
        /*01f8*/ 	.word	0x00003940


	//   ....[29]....
        /*01fc*/ 	.word	0x000039a0


	//   ....[30]....
        /*0200*/ 	.word	0x000039d0


	//   ....[31]....
        /*0204*/ 	.word	0x00004580


	//   ....[32]....
        /*0208*/ 	.word	0x000045c0


	//   ....[33]....
        /*020c*/ 	.word	0x000045d0


	//   ....[34]....
        /*0210*/ 	.word	0x000045e0


	//   ....[35]....
        /*0214*/ 	.word	0x000046b0


	//   ....[36]....
        /*0218*/ 	.word	0x000046d0


	//   ....[37]....
        /*021c*/ 	.word	0x000046e0


	//   ....[38]....
        /*0220*/ 	.word	0x000046f0


	//   ....[39]....
        /*0224*/ 	.word	0x000047c0


	//   ....[40]....
        /*0228*/ 	.word	0x000047e0


	//   ....[41]....
        /*022c*/ 	.word	0x000047f0


	//   ....[42]....
        /*0230*/ 	.word	0x00004800


	//   ....[43]....
        /*0234*/ 	.word	0x000048d0


	//   ....[44]....
        /*0238*/ 	.word	0x000048f0


	//   ....[45]....
        /*023c*/ 	.word	0x00004900


	//   ....[46]....
        /*0240*/ 	.word	0x00004910


	//   ....[47]....
        /*0244*/ 	.word	0x00004a00


	//   ....[48]....
        /*0248*/ 	.word	0x00004a40


	//   ....[49]....
        /*024c*/ 	.word	0x00004a50


	//   ....[50]....
        /*0250*/ 	.word	0x00004a60


	//   ....[51]....
        /*0254*/ 	.word	0x00004b50


	//   ....[52]....
        /*0258*/ 	.word	0x00004b90


	//   ....[53]....
        /*025c*/ 	.word	0x00004bd0


	//   ....[54]....
        /*0260*/ 	.word	0x00004c10


	//   ....[55]....
        /*0264*/ 	.word	0x00004c50


	//   ....[56]....
        /*0268*/ 	.word	0x00004c90


	//   ....[57]....
        /*026c*/ 	.word	0x00004cd0


	//   ....[58]....
        /*0270*/ 	.word	0x00004d10


	//   ....[59]....
        /*0274*/ 	.word	0x00004d50


	//   ....[60]....
        /*0278*/ 	.word	0x00004d90


	//   ....[61]....
        /*027c*/ 	.word	0x00008530


	//   ....[62]....
        /*0280*/ 	.word	0x00008570


	//   ....[63]....
        /*0284*/ 	.word	0x00008700


	//   ....[64]....
        /*0288*/ 	.word	0x00008740


	//   ....[65]....
        /*028c*/ 	.word	0x000088d0


	//   ....[66]....
        /*0290*/ 	.word	0x00008910


	//   ....[67]....
        /*0294*/ 	.word	0x00008a90


	//   ....[68]....
        /*0298*/ 	.word	0x00008ab0


	//   ....[69]....
        /*029c*/ 	.word	0x00008ae0


	//   ....[70]....
        /*02a0*/ 	.word	0x00008b00


	//   ....[71]....
        /*02a4*/ 	.word	0x00008dc0


	//   ....[72]....
        /*02a8*/ 	.word	0x000090d0


	//   ....[73]....
        /*02ac*/ 	.word	0x00009290


	//   ....[74]....
        /*02b0*/ 	.word	0x000092e0


	//   ....[75]....
        /*02b4*/ 	.word	0x00009330


	//   ....[76]....
        /*02b8*/ 	.word	0x00009360


	//   ....[77]....
        /*02bc*/ 	.word	0x00009380


	//   ....[78]....
        /*02c0*/ 	.word	0x000094a0


	//   ....[79]....
        /*02c4*/ 	.word	0x000094e0


	//   ....[80]....
        /*02c8*/ 	.word	0x00009530


	//   ....[81]....
        /*02cc*/ 	.word	0x00009560


	//   ....[82]....
        /*02d0*/ 	.word	0x00009580


	//----- nvinfo : EIATTR_VRC_CTA_INIT_COUNT
	.align		4
.L_2869:
        /*02d4*/ 	.byte	0x02, 0x4a
	.zero		1
	.zero		1


	//----- nvinfo : EIATTR_EXIT_INSTR_OFFSETS
	.align		4
        /*02d8*/ 	.byte	0x04, 0x1c
        /*02da*/ 	.short	(.L_2871 - .L_2870)


	//   ....[0]....
.L_2870:
        /*02dc*/ 	.word	0x00009640


	//   ....[1]....
        /*02e0*/ 	.word	0x00009810


	//----- nvinfo : EIATTR_MAX_THREADS
	.align		4
.L_2871:
        /*02e4*/ 	.byte	0x04, 0x05
        /*02e6*/ 	.short	(.L_2873 - .L_2872)
.L_2872:
        /*02e8*/ 	.word	0x00000020
        /*02ec*/ 	.word	0x00000001
        /*02f0*/ 	.word	0x00000001


	//----- nvinfo : EIATTR_CRS_STACK_SIZE
	.align		4
.L_2873:
        /*02f4*/ 	.byte	0x04, 0x1e
        /*02f6*/ 	.short	(.L_2875 - .L_2874)
.L_2874:
        /*02f8*/ 	.word	0x00000000


	//----- nvinfo : EIATTR_CBANK_PARAM_SIZE
	.align		4
.L_2875:
        /*02fc*/ 	.byte	0x03, 0x19
        /*02fe*/ 	.short	0x01f0


	//----- nvinfo : EIATTR_PARAM_CBANK
	.align		4
        /*0300*/ 	.byte	0x04, 0x0a
        /*0302*/ 	.short	(.L_2877 - .L_2876)
	.align		4
.L_2876:
        /*0304*/ 	.word	index@(.nv.constant0._Z25selective_scan_bwd_kernelI32Selective_Scan_bwd_kernel_traitsILi32ELi16ELb1ELb1ELb1ELb0ELb0EfN3c107complexIfEEEEv12SSMParamsBwd)
        /*0308*/ 	.short	0x0380
        /*030a*/ 	.short	0x01f0


	//----- nvinfo : EIATTR_SW_WAR
	.align		4
.L_2877:
        /*030c*/ 	.byte	0x04, 0x36
        /*030e*/ 	.short	(.L_2879 - .L_2878)
.L_2878:
        /*0310*/ 	.word	0x00000008
.L_2879:


//--------------------- .nv.info._Z25selective_scan_bwd_kernelI32Selective_Scan_bwd_kernel_traitsILi32ELi16ELb1ELb1ELb1ELb0ELb1EfN3c107complexIfEEEEv12SSMParamsBwd --------------------------
	.section	.nv.info._Z25selective_scan_bwd_kernelI32Selective_Scan_bwd_kernel_traitsILi32ELi16ELb1ELb1ELb1ELb0ELb1EfN3c107complexIfEEEEv12SSMParamsBwd,"",@"SHT_CUDA_INFO"
	.sectionflags	@""
	.align	4


	//----- nvinfo : EIATTR_CUDA_API_VERSION
	.align		4
        /*0000*/ 	.byte	0x04, 0x37
        /*0002*/ 	.short	(.L_2881 - .L_2880)
.L_2880:
        /*0004*/ 	.word	0x00000082


	//----- nvinfo : EIATTR_KPARAM_INFO
	.align		4
.L_2881:
        /*0008*/ 	.byte	0x04, 0x17
        /*000a*/ 	.short	(.L_2883 - .L_2882)
.L_2882:
        /*000c*/ 	.word	0x00000000
        /*0010*/ 	.short	0x0000
        /*0012*/ 	.short	0x0000
        /*0014*/ 	.byte	0x00, 0xf0, 0xc1, 0x07


	//----- nvinfo : EIATTR_SPARSE_MMA_MASK
	.align		4
.L_2883:
        /*0018*/ 	.byte	0x03, 0x50
        /*001a*/ 	.short	0x0000


	//----- nvinfo : EIATTR_MAXREG_COUNT
	.align		4
        /*001c*/ 	.byte	0x03, 0x1b
        /*001e*/ 	.short	0x00ff


	//----- nvinfo : EIATTR_NUM_BARRIERS
	.align		4
        /*0020*/ 	.byte	0x02, 0x4c
        /*0022*/ 	.byte	0x01
	.zero		1


	//----- nvinfo : EIATTR_MERCURY_ISA_VERSION
	.align		4
        /*0024*/ 	.byte	0x03, 0x5f
        /*0026*/ 	.short	0x0101


	//----- nvinfo : EIATTR_INT_WARP_WIDE_INSTR_OFFSETS
	.align		4
        /*0028*/ 	.byte	0x04, 0x31
        /*002a*/ 	.short	(.L_2885 - .L_2884)


	//   ....[0]....
.L_2884:
        /*002c*/ 	.word	0x00005750


	//   ....[1]....
        /*0030*/ 	.word	0x00005f20


	//----- nvinfo : EIATTR_COOP_GROUP_MASK_REGIDS
	.align		4
.L_2885:
        /*0034*/ 	.byte	0x04, 0x29
        /*0036*/ 	.short	(.L_2887 - .L_2886)


	//   ....[0]....
.L_2886:
        /*0038*/ 	.word	0xffffffff


	//   ....[1]....
        /*003c*/ 	.word	0xffffffff


	//   ....[2]....
        /*0040*/ 	.word	0xffffffff


	//   ....[3]....
        /*0044*/ 	.word	0xffffffff


	//   ....[4]....
        /*0048*/ 	.word	0xffffffff


	//   ....[5]....
        /*004c*/ 	.word	0xffffffff


	//   ....[6]....
        /*0050*/ 	.word	0xffffffff


	//   ....[7]....
        /*0054*/ 	.word	0xffffffff


	//   ....[8]....
        /*0058*/ 	.word	0xffffffff


	//   ....[9]....
        /*005c*/ 	.word	0xffffffff


	//   ....[10]....
        /*0060*/ 	.word	0xffffffff


	//   ....[11]....
        /*0064*/ 	.word	0xffffffff


	//   ....[12]....
        /*0068*/ 	.word	0xffffffff


	//   ....[13]....
        /*006c*/ 	.word	0xffffffff


	//   ....[14]....
        /*0070*/ 	.word	0xffffffff


	//   ....[15]....
        /*0074*/ 	.word	0xffffffff


	//   ....[16]....
        /*0078*/ 	.word	0xffffffff


	//   ....[17]....
        /*007c*/ 	.word	0xffffffff


	//   ....[18]....
        /*0080*/ 	.word	0xffffffff


	//   ....[19]....
        /*0084*/ 	.word	0xffffffff


	//   ....[20]....
        /*0088*/ 	.word	0xffffffff


	//   ....[21]....
        /*008c*/ 	.word	0xffffffff


	//   ....[22]....
        /*0090*/ 	.word	0xffffffff


	//   ....[23]....
        /*0094*/ 	.word	0xffffffff


	//   ....[24]....
        /*0098*/ 	.word	0xffffffff


	//   ....[25]....
        /*009c*/ 	.word	0xffffffff


	//   ....[26]....
        /*00a0*/ 	.word	0xffffffff


	//   ....[27]....
        /*00a4*/ 	.word	0xffffffff


	//   ....[28]....
        /*00a8*/ 	.word	0xffffffff


	//   ....[29]....
        /*00ac*/ 	.word	0xffffffff


	//   ....[30]....
        /*00b0*/ 	.word	0xffffffff


	//   ....[31]....
        /*00b4*/ 	.word	0xffffffff


	//   ....[32]....
        /*00b8*/ 	.word	0xffffffff


	//   ....[33]....
        /*00bc*/ 	.word	0xffffffff


	//   ....[34]....
        /*00c0*/ 	.word	0xffffffff


	//   ....[35]....
        /*00c4*/ 	.word	0xffffffff


	//   ....[36]....
        /*00c8*/ 	.word	0xffffffff


	//   ....[37]....
        /*00cc*/ 	.word	0xffffffff


	//   ....[38]....
        /*00d0*/ 	.word	0xffffffff


	//   ....[39]....
        /*00d4*/ 	.word	0xffffffff


	//   ....[40]....
        /*00d8*/ 	.word	0xffffffff


	//   ....[41]....
        /*00dc*/ 	.word	0xffffffff


	//   ....[42]....
        /*00e0*/ 	.word	0xffffffff


	//   ....[43]....
        /*00e4*/ 	.word	0xffffffff


	//   ....[44]....
        /*00e8*/ 	.word	0xffffffff


	//   ....[45]....
        /*00ec*/ 	.word	0xffffffff


	//   ....[46]....
        /*00f0*/ 	.word	0xffffffff


	//   ....[47]....
        /*00f4*/ 	.word	0xffffffff


	//   ....[48]....
        /*00f8*/ 	.word	0xffffffff


	//   ....[49]....
        /*00fc*/ 	.word	0xffffffff


	//   ....[50]....
        /*0100*/ 	.word	0xffffffff


	//   ....[51]....
        /*0104*/ 	.word	0xffffffff


	//   ....[52]....
        /*0108*/ 	.word	0xffffffff


	//   ....[53]....
        /*010c*/ 	.word	0xffffffff


	//   ....[54]....
        /*0110*/ 	.word	0xffffffff


	//   ....[55]....
        /*0114*/ 	.word	0xffffffff


	//   ....[56]....
        /*0118*/ 	.word	0xffffffff


	//   ....[57]....
        /*011c*/ 	.word	0xffffffff


	//   ....[58]....
        /*0120*/ 	.word	0xffffffff


	//   ....[59]....
        /*0124*/ 	.word	0xffffffff


	//   ....[60]....
        /*0128*/ 	.word	0xffffffff


	//   ....[61]....
        /*012c*/ 	.word	0xffffffff


	//   ....[62]....
        /*0130*/ 	.word	0xffffffff


	//   ....[63]....
        /*0134*/ 	.word	0xffffffff


	//   ....[64]....
        /*0138*/ 	.word	0xffffffff


	//   ....[65]....
        /*013c*/ 	.word	0xffffffff


	//   ....[66]....
        /*0140*/ 	.word	0xffffffff


	//   ....[67]....
        /*0144*/ 	.word	0xffffffff


	//   ....[68]....
        /*0148*/ 	.word	0xffffffff


	//   ....[69]....
        /*014c*/ 	.word	0xffffffff


	//   ....[70]....
        /*0150*/ 	.word	0xffffffff


	//   ....[71]....
        /*0154*/ 	.word	0xffffffff


	//   ....[72]....
        /*0158*/ 	.word	0xffffffff


	//   ....[73]....
        /*015c*/ 	.word	0xffffffff


	//   ....[74]....
        /*0160*/ 	.word	0xffffffff


	//   ....[75]....
        /*0164*/ 	.word	0xffffffff


	//   ....[76]....
        /*0168*/ 	.word	0xffffffff


	//   ....[77]....
        /*016c*/ 	.word	0xffffffff


	//   ....[78]....
        /*0170*/ 	.word	0xffffffff


	//   ....[79]....
        /*0174*/ 	.word	0xffffffff


	//   ....[80]....
        /*0178*/ 	.word	0xffffffff


	//   ....[81]....
        /*017c*/ 	.word	0xffffffff


	//   ....[82]....
        /*0180*/ 	.word	0xffffffff


	//   ....[83]....
        /*0184*/ 	.word	0xffffffff


	//   ....[84]....
        /*0188*/ 	.word	0xffffffff


	//   ....[85]....
        /*018c*/ 	.word	0xffffffff


	//   ....[86]....
        /*0190*/ 	.word	0xffffffff


	//----- nvinfo : EIATTR_COOP_GROUP_INSTR_OFFSETS
	.align		4
.L_2887:
        /*0194*/ 	.byte	0x04, 0x28
        /*0196*/ 	.short	(.L_2889 - .L_2888)


	//   ....[0]....
.L_2888:
        /*0198*/ 	.word	0x00000c20


	//   ....[1]....
        /*019c*/ 	.word	0x00000d30


	//   ....[2]....
        /*01a0*/ 	.word	0x00000ed0


	//   ....[3]....
        /*01a4*/ 	.word	0x00001180


	//   ....[4]....
        /*01a8*/ 	.word	0x00001780


	//   ....[5]....
        /*01ac*/ 	.word	0x00001e10


	//   ....[6]....
        /*01b0*/ 	.word	0x00002120


	//   ....[7]....
        /*01b4*/ 	.word	0x00002940


	//   ....[8]....
        /*01b8*/ 	.word	0x000031c0


	//   ....[9]....
        /*01bc*/ 	.word	0x00004300


	//   ....[10]....
        /*01c0*/ 	.word	0x00004320


	//   ....[11]....
        /*01c4*/ 	.word	0x000043b0


	//   ....[12]....
        /*01c8*/ 	.word	0x000043d0


	//   ....[13]....
        /*01cc*/ 	.word	0x00004430


	//   ....[14]....
        /*01d0*/ 	.word	0x00004440


	//   ....[15]....
        /*01d4*/ 	.word	0x000044a0


	//   ....[16]....
        /*01d8*/ 	.word	0x000044b0


	//   ....[17]....
        /*01dc*/ 	.word	0x00004520


	//   ....[18]....
        /*01e0*/ 	.word	0x00004540


	//   ....[19]....
        /*01e4*/ 	.word	0x00004580


	//   ....[20]....
        /*01e8*/ 	.word	0x000045a0


	//   ....[21]....
        /*01ec*/ 	.word	0x00004620


	//   ....[22]....
        /*01f0*/ 	.word	0x00004650


	//   ....[23]....
        /*01f4*/ 	.word	0x00004670


	//   ....[24]....
        /*01f8*/ 	.word	0x00004680


	//   ....[25]....
        /*01fc*/ 	.word	0x00004730


	//   ....[26]....
        /*0200*/ 	.word	0x00004750


	//   ....[27]....
        /*0204*/ 	.word	0x00004760


	//   ....[28]....
        /*0208*/ 	.word	0x00004770


	//   ....[29]....
        /*020c*/ 	.word	0x00004b30


	//   ....[30]....
        /*0210*/ 	.word	0x00004b70


	//   ....[31]....
        /*0214*/ 	.word	0x00004bb0


	//   ....[32]....
        /*0218*/ 	.word	0x00004be0


	//   ....[33]....
        /*021c*/ 	.word	0x00004c40


	//   ....[34]....
        /*0220*/ 	.word	0x00004c70


	//   ....[35]....
        /*0224*/ 	.word	0x00005820


	//   ....[36]....
        /*0228*/ 	.word	0x00005860


	//   ....[37]....
        /*022c*/ 	.word	0x00005870


	//   ....[38]....
        /*0230*/ 	.word	0x00005880


	//   ....[39]....
        /*0234*/ 	.word	0x00005950


	//   ....[40]....
        /*0238*/ 	.word	0x00005970


	//   ....[41]....
        /*023c*/ 	.word	0x00005980


	//   ....[42]....
        /*0240*/ 	.word	0x00005990


	//   ....[43]....
        /*0244*/ 	.word	0x00005a60


	//   ....[44]....
        /*0248*/ 	.word	0x00005a80


	//   ....[45]....
        /*024c*/ 	.word	0x00005a90


	//   ....[46]....
        /*0250*/ 	.word	0x00005aa0


	//   ....[47]....
        /*0254*/ 	.word	0x00005b70


	//   ....[48]....
        /*0258*/ 	.word	0x00005b90


	//   ....[49]....
        /*025c*/ 	.word	0x00005ba0


	//   ....[50]....
        /*0260*/ 	.word	0x00005bb0


	//   ....[51]....
        /*0264*/ 	.word	0x00005ca0


	//   ....[52]....
        /*0268*/ 	.word	0x00005ce0


	//   ....[53]....
        /*026c*/ 	.word	0x00005cf0


	//   ....[54]....
        /*0270*/ 	.word	0x00005d00


	//   ....[55]....
        /*0274*/ 	.word	0x00005df0


	//   ....[56]....
        /*0278*/ 	.word	0x00005e30


	//   ....[57]....
        /*027c*/ 	.word	0x00005e70


	//   ....[58]....
        /*0280*/ 	.word	0x00005eb0


	//   ....[59]....
        /*0284*/ 	.word	0x00005ef0


	//   ....[60]....
        /*0288*/ 	.word	0x00005f30


	//   ....[61]....
        /*028c*/ 	.word	0x00005f70


	//   ....[62]....
        /*0290*/ 	.word	0x00005fb0


	//   ....[63]....
        /*0294*/ 	.word	0x00005ff0


	//   ....[64]....
        /*0298*/ 	.word	0x00006030


	//   ....[65]....
        /*029c*/ 	.word	0x000097d0


	//   ....[66]....
        /*02a0*/ 	.word	0x00009810


	//   ....[67]....
        /*02a4*/ 	.word	0x000099a0


	//   ....[68]....
        /*02a8*/ 	.word	0x000099e0


	//   ....[69]....
        /*02ac*/ 	.word	0x00009b70


	//   ....[70]....
        /*02b0*/ 	.word	0x00009bb0


	//   ....[71]....
        /*02b4*/ 	.word	0x00009d30


	//   ....[72]....
        /*02b8*/ 	.word	0x00009d50


	//   ....[73]....
        /*02bc*/ 	.word	0x00009d80


	//   ....[74]....
        /*02c0*/ 	.word	0x00009da0


	//   ....[75]....
        /*02c4*/ 	.word	0x0000a060


	//   ....[76]....
        /*02c8*/ 	.word	0x0000a360


	//   ....[77]....
        /*02cc*/ 	.word	0x0000a540


	//   ....[78]....
        /*02d0*/ 	.word	0x0000a590


	//   ....[79]....
        /*02d4*/ 	.word	0x0000a5e0


	//   ....[80]....
        /*02d8*/ 	.word	0x0000a610


	//   ....[81]....
        /*02dc*/ 	.word	0x0000a630


	//   ....[82]....
        /*02e0*/ 	.word	0x0000a750


	//   ....[83]....
        /*02e4*/ 	.word	0x0000a790


	//   ....[84]....
        /*02e8*/ 	.word	0x0000a7e0


	//   ....[85]....
        /*02ec*/ 	.word	0x0000a810


	//   ....[86]....
        /*02f0*/ 	.word	0x0000a830


	//----- nvinfo : EIATTR_VRC_CTA_INIT_COUNT
	.align		4
.L_2889:
        /*02f4*/ 	.byte	0x02, 0x4a
	.zero		1
	.zero		1


	//----- nvinfo : EIATTR_EXIT_INSTR_OFFSETS
	.align		4
        /*02f8*/ 	.byte	0x04, 0x1c
        /*02fa*/ 	.short	(.L_2891 - .L_2890)


	//   ....[0]....
.L_2890:
        /*02fc*/ 	.word	0x0000a8f0


	//   ....[1]....
        /*0300*/ 	.word	0x0000aac0


	//----- nvinfo : EIATTR_MAX_THREADS
	.align		4
.L_2891:
        /*0304*/ 	.byte	0x04, 0x05
        /*0306*/ 	.short	(.L_2893 - .L_2892)
.L_2892:
        /*0308*/ 	.word	0x00000020
        /*030c*/ 	.word	0x00000001
        /*0310*/ 	.word	0x00000001


	//----- nvinfo : EIATTR_CRS_STACK_SIZE
	.align		4
.L_2893:
        /*0314*/ 	.byte	0x04, 0x1e
        /*0316*/ 	.short	(.L_2895 - .L_2894)
.L_2894:
        /*0318*/ 	.word	0x00000000


	//----- nvinfo : EIATTR_CBANK_PARAM_SIZE
	.align		4
.L_2895:
        /*031c*/ 	.byte	0x03, 0x19
        /*031e*/ 	.short	0x01f0


	//----- nvinfo : EIATTR_PARAM_CBANK
	.align		4
        /*0320*/ 	.byte	0x04, 0x0a
        /*0322*/ 	.short	(.L_2897 - .L_2896)
	.align		4
.L_2896:
        /*0324*/ 	.word	index@(.nv.constant0._Z25selective_scan_bwd_kernelI32Selective_Scan_bwd_kernel_traitsILi32ELi16ELb1ELb1ELb1ELb0ELb1EfN3c107complexIfEEEEv12SSMParamsBwd)
        /*0328*/ 	.short	0x0380
        /*032a*/ 	.short	0x01f0


	//----- nvinfo : EIATTR_SW_WAR
	.align		4
.L_2897:
        /*032c*/ 	.byte	0x04, 0x36
        /*032e*/ 	.short	(.L_2899 - .L_2898)
.L_2898:
        /*0330*/ 	.word	0x00000008
.L_2899:


//--------------------- .nv.info._Z25selective_scan_bwd_kernelI32Selective_Scan_bwd_kernel_traitsILi32ELi16ELb1ELb1ELb1ELb1ELb0EfN3c107complexIfEEEEv12SSMParamsBwd --------------------------
	.section	.nv.info._Z25selective_scan_bwd_kernelI32Selective_Scan_bwd_kernel_traitsILi32ELi16ELb1ELb1ELb1ELb1ELb0EfN3c107complexIfEEEEv12SSMParamsBwd,"",@"SHT_CUDA_INFO"
	.sectionflags	@""
	.align	4


	//----- nvinfo : EIATTR_CUDA_API_VERSION
	.align		4
        /*0000*/ 	.byte	0x04, 0x37
        /*0002*/ 	.short	(.L_2901 - .L_2900)
.L_2900:
        /*0004*/ 	.word	0x00000082


	//----- nvinfo : EIATTR_KPARAM_INFO
	.align		4
.L_2901:
        /*0008*/ 	.byte	0x04, 0x17
        /*000a*/ 	.short	(.L_2903 - .L_2902)
.L_2902:
        /*000c*/ 	.word	0x00000000
        /*0010*/ 	.short	0x0000
        /*0012*/ 	.short	0x0000
        /*0014*/ 	.byte	0x00, 0xf0, 0xc1, 0x07


	//----- nvinfo : EIATTR_SPARSE_MMA_MASK
	.align		4
.L_2903:
        /*0018*/ 	.byte	0x03, 0x50
        /*001a*/ 	.short	0x0000


	//----- nvinfo : EIATTR_MAXREG_COUNT
	.align		4
        /*001c*/ 	.byte	0x03, 0x1b
        /*001e*/ 	.short	0x00ff


	//----- nvinfo : EIATTR_NUM_BARRIERS
	.align		4
        /*0020*/ 	.byte	0x02, 0x4c
        /*0022*/ 	.byte	0x01
	.zero		1


	//----- nvinfo : EIATTR_MERCURY_ISA_VERSION
	.align		4
        /*0024*/ 	.byte	0x03, 0x5f
        /*0026*/ 	.short	0x0101


	//----- nvinfo : EIATTR_INT_WARP_WIDE_INSTR_OFFSETS
	.align		4
        /*0028*/ 	.byte	0x04, 0x31
        /*002a*/ 	.short	(.L_2905 - .L_2904)


	//   ....[0]....
.L_2904:
        /*002c*/ 	.word	0x000066f0


	//   ....[1]....
        /*0030*/ 	.word	0x00006ed0


	//----- nvinfo : EIATTR_COOP_GROUP_MASK_REGIDS
	.align		4
.L_2905:
        /*0034*/ 	.byte	0x04, 0x29
        /*0036*/ 	.short	(.L_2907 - .L_2906)


	//   ....[0]....
.L_2906:
        /*0038*/ 	.word	0xffffffff


	//   ....[1]....
        /*003c*/ 	.word	0xffffffff


	//   ....[2]....
        /*0040*/ 	.word	0xffffffff


	//   ....[3]....
        /*0044*/ 	.word	0xffffffff


	//   ....[4]....
        /*0048*/ 	.word	0xffffffff


	//   ....[5]....
        /*004c*/ 	.word	0xffffffff


	//   ....[6]....
        /*0050*/ 	.word	0xffffffff


	//   ....[7]....
        /*0054*/ 	.word	0xffffffff


	//   ....[8]....
        /*0058*/ 	.word	0xffffffff


	//   ....[9]....
        /*005c*/ 	.word	0xffffffff


	//   ....[10]....
        /*0060*/ 	.word	0xffffffff


	//   ....[11]....
        /*0064*/ 	.word	0xffffffff


	//   ....[12]....
        /*0068*/ 	.word	0xffffffff


	//   ....[13]....
        /*006c*/ 	.word	0xffffffff


	//   ....[14]....
        /*0070*/ 	.word	0xffffffff


	//   ....[15]....
        /*0074*/ 	.word	0xffffffff


	//   ....[16]....
        /*0078*/ 	.word	0xffffffff


	//   ....[17]....
        /*007c*/ 	.word	0xffffffff


	//   ....[18]....
        /*0080*/ 	.word	0xffffffff


	//   ....[19]....
        /*0084*/ 	.word	0xffffffff


	//   ....[20]....
        /*0088*/ 	.word	0xffffffff


	//   ....[21]....
        /*008c*/ 	.word	0xffffffff


	//   ....[22]....
        /*0090*/ 	.word	0xffffffff


	//   ....[23]....
        /*0094*/ 	.word	0xffffffff


	//   ....[24]....
        /*0098*/ 	.word	0xffffffff


	//   ....[25]....
        /*009c*/ 	.word	0xffffffff


	//   ....[26]....
        /*00a0*/ 	.word	0xffffffff


	//   ....[27]....
        /*00a4*/ 	.word	0xffffffff


	//   ....[28]....
        /*00a8*/ 	.word	0xffffffff


	//   ....[29]....
        /*00ac*/ 	.word	0xffffffff


	//   ....[30]....
        /*00b0*/ 	.word	0xffffffff


	//   ....[31]....
        /*00b4*/ 	.word	0xffffffff


	//   ....[32]....
        /*00b8*/ 	.word	0xffffffff


	//   ....[33]....
        /*00bc*/ 	.word	0xffffffff


	//   ....[34]....
        /*00c0*/ 	.word	0xffffffff


	//   ....[35]....
        /*00c4*/ 	.word	0xffffffff


	//   ....[36]....
        /*00c8*/ 	.word	0xffffffff


	//   ....[37]....
        /*00cc*/ 	.word	0xffffffff


	//   ....[38]....
        /*00d0*/ 	.word	0xffffffff


	//   ....[39]....
        /*00d4*/ 	.word	0xffffffff


	//   ....[40]....
        /*00d8*/ 	.word	0xffffffff


	//   ....[41]....
        /*00dc*/ 	.word	0xffffffff


	//   ....[42]....
        /*00e0*/ 	.word	0xffffffff


	//   ....[43]....
        /*00e4*/ 	.word	0xffffffff


	//   ....[44]....
        /*00e8*/ 	.word	0xffffffff


	//   ....[45]....
        /*00ec*/ 	.word	0xffffffff


	//   ....[46]....
        /*00f0*/ 	.word	0xffffffff


	//   ....[47]....
        /*00f4*/ 	.word	0xffffffff


	//   ....[48]....
        /*00f8*/ 	.word	0xffffffff


	//   ....[49]....
        /*00fc*/ 	.word	0xffffffff


	//   ....[50]....
        /*0100*/ 	.word	0xffffffff


	//   ....[51]....
        /*0104*/ 	.word	0xffffffff


	//   ....[52]....
        /*0108*/ 	.word	0xffffffff


	//   ....[53]....
        /*010c*/ 	.word	0xffffffff


	//   ....[54]....
        /*0110*/ 	.word	0xffffffff


	//   ....[55]....
        /*0114*/ 	.word	0xffffffff


	//   ....[56]....
        /*0118*/ 	.word	0xffffffff


	//   ....[57]....
        /*011c*/ 	.word	0xffffffff


	//   ....[58]....
        /*0120*/ 	.word	0xffffffff


	//   ....[59]....
        /*0124*/ 	.word	0xffffffff


	//   ....[60]....
        /*0128*/ 	.word	0xffffffff


	//   ....[61]....
        /*012c*/ 	.word	0xffffffff


	//   ....[62]....
        /*0130*/ 	.word	0xffffffff


	//   ....[63]....
        /*0134*/ 	.word	0xffffffff


	//   ....[64]....
        /*0138*/ 	.word	0xffffffff


	//   ....[65]....
        /*013c*/ 	.word	0xffffffff


	//   ....[66]....
        /*0140*/ 	.word	0xffffffff


	//   ....[67]....
        /*0144*/ 	.word	0xffffffff


	//   ....[68]....
        /*0148*/ 	.word	0xffffffff


	//   ....[69]....
        /*014c*/ 	.word	0xffffffff


	//   ....[70]....
        /*0150*/ 	.word	0xffffffff


	//   ....[71]....
        /*0154*/ 	.word	0xffffffff


	//   ....[72]....
        /*0158*/ 	.word	0xffffffff


	//   ....[73]....
        /*015c*/ 	.word	0xffffffff


	//   ....[74]....
        /*0160*/ 	.word	0xffffffff


	//   ....[75]....
        /*0164*/ 	.word	0xffffffff


	//   ....[76]....
        /*0168*/ 	.word	0xffffffff


	//   ....[77]....
        /*016c*/ 	.word	0xffffffff


	//   ....[78]....
        /*0170*/ 	.word	0xffffffff


	//   ....[79]....
        /*0174*/ 	.word	0xffffffff


	//   ....[80]....
        /*0178*/ 	.word	0xffffffff


	//   ....[81]....
        /*017c*/ 	.word	0xffffffff


	//   ....[82]....
        /*0180*/ 	.word	0xffffffff


	//   ....[83]....
        /*0184*/ 	.word	0xffffffff


	//----- nvinfo : EIATTR_COOP_GROUP_INSTR_OFFSETS
	.align		4
.L_2907:
        /*0188*/ 	.byte	0x04, 0x28
        /*018a*/ 	.short	(.L_2909 - .L_2908)


	//   ....[0]....
.L_2908:
        /*018c*/ 	.word	0x00000c00


	//   ....[1]....
        /*0190*/ 	.word	0x00000d10


	//   ....[2]....
        /*0194*/ 	.word	0x00000ed0


	//   ....[3]....
        /*0198*/ 	.word	0x000038e0


	//   ....[4]....
        /*019c*/ 	.word	0x00004160


	//   ....[5]....
        /*01a0*/ 	.word	0x000052b0


	//   ....[6]....
        /*01a4*/ 	.word	0x000052e0


	//   ....[7]....
        /*01a8*/ 	.word	0x00005350


	//   ....[8]....
        /*01ac*/ 	.word	0x00005360


	//   ....[9]....
        /*01b0*/ 	.word	0x000053d0


	//   ....[10]....
        /*01b4*/ 	.word	0x000053e0


	//   ....[11]....
        /*01b8*/ 	.word	0x00005430


	//   ....[12]....
        /*01bc*/ 	.word	0x00005450


	//   ....[13]....
        /*01c0*/ 	.word	0x000054c0


	//   ....[14]....
        /*01c4*/ 	.word	0x000054f0


	//   ....[15]....
        /*01c8*/ 	.word	0x00005520


	//   ....[16]....
        /*01cc*/ 	.word	0x00005530


	//   ....[17]....
        /*01d0*/ 	.word	0x000055d0


	//   ....[18]....
        /*01d4*/ 	.word	0x00005600


	//   ....[19]....
        /*01d8*/ 	.word	0x00005610


	//   ....[20]....
        /*01dc*/ 	.word	0x00005620


	//   ....[21]....
        /*01e0*/ 	.word	0x000056d0


	//   ....[22]....
        /*01e4*/ 	.word	0x000056f0


	//   ....[23]....
        /*01e8*/ 	.word	0x00005700


	//   ....[24]....
        /*01ec*/ 	.word	0x00005710


	//   ....[25]....
        /*01f0*/ 	.word	0x00005b00


	//   ....[26]....
        /*01f4*/ 	.word	0x00005b20


	//   ....[27]....
        /*01f8*/ 	.word	0x00005b50


	//   ....[28]....
        /*01fc*/ 	.word	0x00005b80


	//   ....[29]....
        /*0200*/ 	.word	0x00005bc0


	//   ....[30]....
        /*0204*/ 	.word	0x00005bf0


	//   ....[31]....
        /*0208*/ 	.word	0x000067d0


	//   ....[32]....
        /*020c*/ 	.word	0x00006810


	//   ....[33]....
        /*0210*/ 	.word	0x00006820


	//   ....[34]....
        /*0214*/ 	.word	0x00006830


	//   ....[35]....
        /*0218*/ 	.word	0x00006900


	//   ....[36]....
        /*021c*/ 	.word	0x00006920


	//   ....[37]....
        /*0220*/ 	.word	0x00006930


	//   ....[38]....
        /*0224*/ 	.word	0x00006940


	//   ....[39]....
        /*0228*/ 	.word	0x00006a10


	//   ....[40]....
        /*022c*/ 	.word	0x00006a30


	//   ....[41]....
        /*0230*/ 	.word	0x00006a40


	//   ....[42]....
        /*0234*/ 	.word	0x00006a50


	//   ....[43]....
        /*0238*/ 	.word	0x00006b20


	//   ....[44]....
        /*023c*/ 	.word	0x00006b40


	//   ....[45]....
        /*0240*/ 	.word	0x00006b50


	//   ....[46]....
        /*0244*/ 	.word	0x00006b60


	//   ....[47]....
        /*0248*/ 	.word	0x00006c50


	//   ....[48]....
        /*024c*/ 	.word	0x00006c90


	//   ....[49]....
        /*0250*/ 	.word	0x00006ca0


	//   ....[50]....
        /*0254*/ 	.word	0x00006cb0


	//   ....[51]....
        /*0258*/ 	.word	0x00006da0


	//   ....[52]....
        /*025c*/ 	.word	0x00006de0


	//   ....[53]....
        /*0260*/ 	.word	0x00006e20


	//   ....[54]....
        /*0264*/ 	.word	0x00006e60


	//   ....[55]....
        /*0268*/ 	.word	0x00006ea0


	//   ....[56]....
        /*026c*/ 	.word	0x00006ee0


	//   ....[57]....
        /*0270*/ 	.word	0x00006f20


	//   ....[58]....
        /*0274*/ 	.word	0x00006f60


	//   ....[59]....
        /*0278*/ 	.word	0x00006fa0


	//   ....[60]....
        /*027c*/ 	.word	0x00006fe0


	//   ....[61]....
        /*0280*/ 	.word	0x0000a780


	//   ....[62]....
        /*0284*/ 	.word	0x0000a7c0


	//   ....[63]....
        /*0288*/ 	.word	0x0000a950


	//   ....[64]....
        /*028c*/ 	.word	0x0000a990


	//   ....[65]....
        /*0290*/ 	.word	0x0000ab20


	//   ....[66]....
        /*0294*/ 	.word	0x0000ab60


	//   ....[67]....
        /*0298*/ 	.word	0x0000ace0


	//   ....[68]....
        /*029c*/ 	.word	0x0000ad00


	//   ....[69]....
        /*02a0*/ 	.word	0x0000ad30


	//   ....[70]....
        /*02a4*/ 	.word	0x0000ad50


	//   ....[71]....
        /*02a8*/ 	.word	0x0000b120


	//   ....[72]....
        /*02ac*/ 	.word	0x0000b5e0


	//   ....[73]....
        /*02b0*/ 	.word	0x0000baf0


	//   ....[74]....
        /*02b4*/ 	.word	0x0000bce0


	//   ....[75]....
        /*02b8*/ 	.word	0x0000bd30


	//   ....[76]....
        /*02bc*/ 	.word	0x0000bd80


	//   ....[77]....
        /*02c0*/ 	.word	0x0000bdb0


	//   ....[78]....
        /*02c4*/ 	.word	0x0000bdd0


	//   ....[79]....
        /*02c8*/ 	.word	0x0000bef0


	//   ....[80]....
        /*02cc*/ 	.word	0x0000bf30


	//   ....[81]....
        /*02d0*/ 	.word	0x0000bf80


	//   ....[82]....
        /*02d4*/ 	.word	0x0000bfb0


	//   ....[83]....
        /*02d8*/ 	.word	0x0000bfd0


	//----- nvinfo : EIATTR_VRC_CTA_INIT_COUNT
	.align		4
.L_2909:
        /*02dc*/ 	.byte	0x02, 0x4a
	.zero		1
	.zero		1


	//----- nvinfo : EIATTR_EXIT_INSTR_OFFSETS
	.align		4
        /*02e0*/ 	.byte	0x04, 0x1c
        /*02e2*/ 	.short	(.L_2911 - .L_2910)


	//   ....[0]....
.L_2910:
        /*02e4*/ 	.word	0x0000c090


	//   ....[1]....
        /*02e8*/ 	.word	0x0000c260


	//----- nvinfo : EIATTR_MAX_THREADS
	.align		4
.L_2911:
        /*02ec*/ 	.byte	0x04, 0x05
        /*02ee*/ 	.short	(.L_2913 - .L_2912)
.L_2912:
        /*02f0*/ 	.word	0x00000020
        /*02f4*/ 	.word	0x00000001
        /*02f8*/ 	.word	0x00000001


	//----- nvinfo : EIATTR_CRS_STACK_SIZE
	.align		4
.L_2913:
        /*02fc*/ 	.byte	0x04, 0x1e
        /*02fe*/ 	.short	(.L_2915 - .L_2914)
.L_2914:
        /*0300*/ 	.word	0x00000000


	//----- nvinfo : EIATTR_CBANK_PARAM_SIZE
	.align		4
.L_2915:
        /*0304*/ 	.byte	0x03, 0x19
        /*0306*/ 	.short	0x01f0


	//----- nvinfo : EIATTR_PARAM_CBANK
	.align		4
        /*0308*/ 	.byte	0x04, 0x0a
        /*030a*/ 	.short	(.L_2917 - .L_2916)
	.align		4
.L_2916:
        /*030c*/ 	.word	index@(.nv.constant0._Z25selective_scan_bwd_kernelI32Selective_Scan_bwd_kernel_traitsILi32ELi16ELb1ELb1ELb1ELb1ELb0EfN3c107complexIfEEEEv12SSMParamsBwd)
        /*0310*/ 	.short	0x0380
        /*0312*/ 	.short	0x01f0


	//----- nvinfo : EIATTR_SW_WAR
	.align		4
.L_2917:
        /*0314*/ 	.byte	0x04, 0x36
        /*0316*/ 	.short	(.L_2919 - .L_2918)
.L_2918:
        /*0318*/ 	.word	0x00000008
.L_2919:


//--------------------- .nv.info._Z25selective_scan_bwd_kernelI32Selective_Scan_bwd_kernel_traitsILi32ELi16ELb1ELb1ELb1ELb1ELb1EfN3c107complexIfEEEEv12SSMParamsBwd --------------------------
	.section	.nv.info._Z25selective_scan_bwd_kernelI32Selective_Scan_bwd_kernel_traitsILi32ELi16ELb1ELb1ELb1ELb1ELb1EfN3c107complexIfEEEEv12SSMParamsBwd,"",@"SHT_CUDA_INFO"
	.sectionflags	@""
	.align	4


	//----- nvinfo : EIATTR_CUDA_API_VERSION
	.align		4
        /*0000*/ 	.byte	0x04, 0x37
        /*0002*/ 	.short	(.L_2921 - .L_2920)
.L_2920:
        /*0004*/ 	.word	0x00000082


	//----- nvinfo : EIATTR_KPARAM_INFO
	.align		4
.L_2921:
        /*0008*/ 	.byte	0x04, 0x17
        /*000a*/ 	.short	(.L_2923 - .L_2922)
.L_2922:
        /*000c*/ 	.word	0x00000000
        /*0010*/ 	.short	0x0000
        /*0012*/ 	.short	0x0000
        /*0014*/ 	.byte	0x00, 0xf0, 0xc1, 0x07


	//----- nvinfo : EIATTR_SPARSE_MMA_MASK
	.align		4
.L_2923:
        /*0018*/ 	.byte	0x03, 0x50
        /*001a*/ 	.short	0x0000


	//----- nvinfo : EIATTR_MAXREG_COUNT
	.align		4
        /*001c*/ 	.byte	0x03, 0x1b
        /*001e*/ 	.short	0x00ff


	//----- nvinfo : EIATTR_NUM_BARRIERS
	.align		4
        /*0020*/ 	.byte	0x02, 0x4c
        /*0022*/ 	.byte	0x01
	.zero		1


	//----- nvinfo : EIATTR_MERCURY_ISA_VERSION
	.align		4
        /*0024*/ 	.byte	0x03, 0x5f
        /*0026*/ 	.short	0x0101


	//----- nvinfo : EIATTR_INT_WARP_WIDE_INSTR_OFFSETS
	.align		4
        /*0028*/ 	.byte	0x04, 0x31
        /*002a*/ 	.short	(.L_2925 - .L_2924)


	//   ....[0]....
.L_2924:
        /*002c*/ 	.word	0x000079c0


	//   ....[1]....
        /*0030*/ 	.word	0x00008190


	//----- nvinfo : EIATTR_COOP_GROUP_MASK_REGIDS
	.align		4
.L_2925:
        /*0034*/ 	.byte	0x04, 0x29
        /*0036*/ 	.short	(.L_2927 - .L_2926)


	//   ....[0]....
.L_2926:
        /*0038*/ 	.word	0xffffffff


	//   ....[1]....
        /*003c*/ 	.word	0xffffffff


	//   ....[2]....
        /*0040*/ 	.word	0xffffffff


	//   ....[3]....
        /*0044*/ 	.word	0xffffffff


	//   ....[4]....
        /*0048*/ 	.word	0xffffffff


	//   ....[5]....
        /*004c*/ 	.word	0xffffffff


	//   ....[6]....
        /*0050*/ 	.word	0xffffffff


	//   ....[7]....
        /*0054*/ 	.word	0xffffffff


	//   ....[8]....
        /*0058*/ 	.word	0xffffffff


	//   ....[9]....
        /*005c*/ 	.word	0xffffffff


	//   ....[10]....
        /*0060*/ 	.word	0xffffffff


	//   ....[11]....
        /*0064*/ 	.word	0xffffffff


	//   ....[12]....
        /*0068*/ 	.word	0xffffffff


	//   ....[13]....
        /*006c*/ 	.word	0xffffffff


	//   ....[14]....
        /*0070*/ 	.word	0xffffffff


	//   ....[15]....
        /*0074*/ 	.word	0xffffffff


	//   ....[16]....
        /*0078*/ 	.word	0xffffffff


	//   ....[17]....
        /*007c*/ 	.word	0xffffffff


	//   ....[18]....
        /*0080*/ 	.word	0xffffffff


	//   ....[19]....
        /*0084*/ 	.word	0xffffffff


	//   ....[20]....
        /*0088*/ 	.word	0xffffffff


	//   ....[21]....
        /*008c*/ 	.word	0xffffffff


	//   ....[22]....
        /*0090*/ 	.word	0xffffffff


	//   ....[23]....
        /*0094*/ 	.word	0xffffffff


	//   ....[24]....
        /*0098*/ 	.word	0xffffffff


	//   ....[25]....
        /*009c*/ 	.word	0xffffffff


	//   ....[26]....
        /*00a0*/ 	.word	0xffffffff


	//   ....[27]....
        /*00a4*/ 	.word	0xffffffff


	//   ....[28]....
        /*00a8*/ 	.word	0xffffffff


	//   ....[29]....
        /*00ac*/ 	.word	0xffffffff


	//   ....[30]....
        /*00b0*/ 	.word	0xffffffff


	//   ....[31]....
        /*00b4*/ 	.word	0xffffffff


	//   ....[32]....
        /*00b8*/ 	.word	0xffffffff


	//   ....[33]....
        /*00bc*/ 	.word	0xffffffff


	//   ....[34]....
        /*00c0*/ 	.word	0xffffffff


	//   ....[35]....
        /*00c4*/ 	.word	0xffffffff


	//   ....[36]....
        /*00c8*/ 	.word	0xffffffff


	//   ....[37]....
        /*00cc*/ 	.word	0xffffffff


	//   ....[38]....
        /*00d0*/ 	.word	0xffffffff


	//   ....[39]....
        /*00d4*/ 	.word	0xffffffff


	//   ....[40]....
        /*00d8*/ 	.word	0xffffffff


	//   ....[41]....
        /*00dc*/ 	.word	0xffffffff


	//   ....[42]....
        /*00e0*/ 	.word	0xffffffff


	//   ....[43]....
        /*00e4*/ 	.word	0xffffffff


	//   ....[44]....
        /*00e8*/ 	.word	0xffffffff


	//   ....[45]....
        /*00ec*/ 	.word	0xffffffff


	//   ....[46]....
        /*00f0*/ 	.word	0xffffffff


	//   ....[47]....
        /*00f4*/ 	.word	0xffffffff


	//   ....[48]....
        /*00f8*/ 	.word	0xffffffff


	//   ....[49]....
        /*00fc*/ 	.word	0xffffffff


	//   ....[50]....
        /*0100*/ 	.word	0xffffffff


	//   ....[51]....
        /*0104*/ 	.word	0xffffffff


	//   ....[52]....
        /*0108*/ 	.word	0xffffffff


	//   ....[53]....
        /*010c*/ 	.word	0xffffffff


	//   ....[54]....
        /*0110*/ 	.word	0xffffffff


	//   ....[55]....
        /*0114*/ 	.word	0xffffffff


	//   ....[56]....
        /*0118*/ 	.word	0xffffffff


	//   ....[57]....
        /*011c*/ 	.word	0xffffffff


	//   ....[58]....
        /*0120*/ 	.word	0xffffffff


	//   ....[59]....
        /*0124*/ 	.word	0xffffffff


	//   ....[60]....
        /*0128*/ 	.word	0xffffffff


	//   ....[61]....
        /*012c*/ 	.word	0xffffffff


	//   ....[62]....
        /*0130*/ 	.word	0xffffffff


	//   ....[63]....
        /*0134*/ 	.word	0xffffffff


	//   ....[64]....
        /*0138*/ 	.word	0xffffffff


	//   ....[65]....
        /*013c*/ 	.word	0xffffffff


	//   ....[66]....
        /*0140*/ 	.word	0xffffffff


	//   ....[67]....
        /*0144*/ 	.word	0xffffffff


	//   ....[68]....
        /*0148*/ 	.word	0xffffffff


	//   ....[69]....
        /*014c*/ 	.word	0xffffffff


	//   ....[70]....
        /*0150*/ 	.word	0xffffffff


	//   ....[71]....
        /*0154*/ 	.word	0xffffffff


	//   ....[72]....
        /*0158*/ 	.word	0xffffffff


	//   ....[73]....
        /*015c*/ 	.word	0xffffffff


	//   ....[74]....
        /*0160*/ 	.word	0xffffffff


	//   ....[75]....
        /*0164*/ 	.word	0xffffffff


	//   ....[76]....
        /*0168*/ 	.word	0xffffffff


	//   ....[77]....
        /*016c*/ 	.word	0xffffffff


	//   ....[78]....
        /*0170*/ 	.word	0xffffffff


	//   ....[79]....
        /*0174*/ 	.word	0xffffffff


	//   ....[80]....
        /*0178*/ 	.word	0xffffffff


	//   ....[81]....
        /*017c*/ 	.word	0xffffffff


	//   ....[82]....
        /*0180*/ 	.word	0xffffffff


	//   ....[83]....
        /*0184*/ 	.word	0xffffffff


	//   ....[84]....
        /*0188*/ 	.word	0xffffffff


	//   ....[85]....
        /*018c*/ 	.word	0xffffffff


	//   ....[86]....
        /*0190*/ 	.word	0xffffffff


	//   ....[87]....
        /*0194*/ 	.word	0xffffffff


	//----- nvinfo : EIATTR_COOP_GROUP_INSTR_OFFSETS
	.align		4
.L_2927:
        /*0198*/ 	.byte	0x04, 0x28
        /*019a*/ 	.short	(.L_2929 - .L_2928)


	//   ....[0]....
.L_2928:
        /*019c*/ 	.word	0x00000bf0


	//   ....[1]....
        /*01a0*/ 	.word	0x00000d00


	//   ....[2]....
        /*01a4*/ 	.word	0x00000ec0


	//   ....[3]....
        /*01a8*/ 	.word	0x000033c0


	//   ....[4]....
        /*01ac*/ 	.word	0x000039e0


	//   ....[5]....
        /*01b0*/ 	.word	0x00004090


	//   ....[6]....
        /*01b4*/ 	.word	0x00004380


	//   ....[7]....
        /*01b8*/ 	.word	0x00004bb0


	//   ....[8]....
        /*01bc*/ 	.word	0x00005430


	//   ....[9]....
        /*01c0*/ 	.word	0x00006570


	//   ....[10]....
        /*01c4*/ 	.word	0x00006590


	//   ....[11]....
        /*01c8*/ 	.word	0x00006620


	//   ....[12]....
        /*01cc*/ 	.word	0x00006640


	//   ....[13]....
        /*01d0*/ 	.word	0x000066a0


	//   ....[14]....
        /*01d4*/ 	.word	0x000066b0


	//   ....[15]....
        /*01d8*/ 	.word	0x00006710


	//   ....[16]....
        /*01dc*/ 	.word	0x00006720


	//   ....[17]....
        /*01e0*/ 	.word	0x00006790


	//   ....[18]....
        /*01e4*/ 	.word	0x000067b0


	//   ....[19]....
        /*01e8*/ 	.word	0x000067f0


	//   ....[20]....
        /*01ec*/ 	.word	0x00006810


	//   ....[21]....
        /*01f0*/ 	.word	0x00006890


	//   ....[22]....
        /*01f4*/ 	.word	0x000068c0


	//   ....[23]....
        /*01f8*/ 	.word	0x000068e0


	//   ....[24]....
        /*01fc*/ 	.word	0x000068f0


	//   ....[25]....
        /*0200*/ 	.word	0x000069a0


	//   ....[26]....
        /*0204*/ 	.word	0x000069c0


	//   ....[27]....
        /*0208*/ 	.word	0x000069d0


	//   ....[28]....
        /*020c*/ 	.word	0x000069e0


	//   ....[29]....
        /*0210*/ 	.word	0x00006da0


	//   ....[30]....
        /*0214*/ 	.word	0x00006de0


	//   ....[31]....
        /*0218*/ 	.word	0x00006e20


	//   ....[32]....
        /*021c*/ 	.word	0x00006e50


	//   ....[33]....
        /*0220*/ 	.word	0x00006eb0


	//   ....[34]....
        /*0224*/ 	.word	0x00006ee0


	//   ....[35]....
        /*0228*/ 	.word	0x00007a90


	//   ....[36]....
        /*022c*/ 	.word	0x00007ad0


	//   ....[37]....
        /*0230*/ 	.word	0x00007ae0


	//   ....[38]....
        /*0234*/ 	.word	0x00007af0


	//   ....[39]....
        /*0238*/ 	.word	0x00007bc0


	//   ....[40]....
        /*023c*/ 	.word	0x00007be0


	//   ....[41]....
        /*0240*/ 	.word	0x00007bf0


	//   ....[42]....
        /*0244*/ 	.word	0x00007c00


	//   ....[43]....
        /*0248*/ 	.word	0x00007cd0


	//   ....[44]....
        /*024c*/ 	.word	0x00007cf0


	//   ....[45]....
        /*0250*/ 	.word	0x00007d00


	//   ....[46]....
        /*0254*/ 	.word	0x00007d10


	//   ....[47]....
        /*0258*/ 	.word	0x00007de0


	//   ....[48]....
        /*025c*/ 	.word	0x00007e00


	//   ....[49]....
        /*0260*/ 	.word	0x00007e10


	//   ....[50]....
        /*0264*/ 	.word	0x00007e20


	//   ....[51]....
        /*0268*/ 	.word	0x00007f10


	//   ....[52]....
        /*026c*/ 	.word	0x00007f50


	//   ....[53]....
        /*0270*/ 	.word	0x00007f60


	//   ....[54]....
        /*0274*/ 	.word	0x00007f70


	//   ....[55]....
        /*0278*/ 	.word	0x00008060


	//   ....[56]....
        /*027c*/ 	.word	0x000080a0


	//   ....[57]....
        /*0280*/ 	.word	0x000080e0


	//   ....[58]....
        /*0284*/ 	.word	0x00008120


	//   ....[59]....
        /*0288*/ 	.word	0x00008160


	//   ....[60]....
        /*028c*/ 	.word	0x000081a0


	//   ....[61]....
        /*0290*/ 	.word	0x000081e0


	//   ....[62]....
        /*0294*/ 	.word	0x00008220


	//   ....[63]....
        /*0298*/ 	.word	0x00008260


	//   ....[64]....
        /*029c*/ 	.word	0x000082a0


	//   ....[65]....
        /*02a0*/ 	.word	0x0000ba40


	//   ....[66]....
        /*02a4*/ 	.word	0x0000ba80


	//   ....[67]....
        /*02a8*/ 	.word	0x0000bc10


	//   ....[68]....
        /*02ac*/ 	.word	0x0000bc50


	//   ....[69]....
        /*02b0*/ 	.word	0x0000bde0


	//   ....[70]....
        /*02b4*/ 	.word	0x0000be20


	//   ....[71]....
        /*02b8*/ 	.word	0x0000bfa0


	//   ....[72]....
        /*02bc*/ 	.word	0x0000bfc0


	//   ....[73]....
        /*02c0*/ 	.word	0x0000bff0


	//   ....[74]....
        /*02c4*/ 	.word	0x0000c010


	//   ....[75]....
        /*02c8*/ 	.word	0x0000c3c0


	//   ....[76]....
        /*02cc*/ 	.word	0x0000c880


	//   ....[77]....
        /*02d0*/ 	.word	0x0000cd80


	//   ....[78]....
        /*02d4*/ 	.word	0x0000cf60


	//   ....[79]....
        /*02d8*/ 	.word	0x0000cfb0


	//   ....[80]....
        /*02dc*/ 	.word	0x0000d000


	//   ....[81]....
        /*02e0*/ 	.word	0x0000d030


	//   ....[82]....
        /*02e4*/ 	.word	0x0000d050


	//   ....[83]....
        /*02e8*/ 	.word	0x0000d170


	//   ....[84]....
        /*02ec*/ 	.word	0x0000d1b0


	//   ....[85]....
        /*02f0*/ 	.word	0x0000d200


	//   ....[86]....
        /*02f4*/ 	.word	0x0000d230


	//   ....[87]....
        /*02f8*/ 	.word	0x0000d250


	//----- nvinfo : EIATTR_VRC_CTA_INIT_COUNT
	.align		4
.L_2929:
        /*02fc*/ 	.byte	0x02, 0x4a
	.zero		1
	.zero		1


	//----- nvinfo : EIATTR_EXIT_INSTR_OFFSETS
	.align		4
        /*0300*/ 	.byte	0x04, 0x1c
        /*0302*/ 	.short	(.L_2931 - .L_2930)


	//   ....[0]....
.L_2930:
        /*0304*/ 	.word	0x0000d310


	//   ....[1]....
        /*0308*/ 	.word	0x0000d4e0


	//----- nvinfo : EIATTR_MAX_THREADS
	.align		4
.L_2931:
        /*030c*/ 	.byte	0x04, 0x05
        /*030e*/ 	.short	(.L_2933 - .L_2932)
.L_2932:
        /*0310*/ 	.word	0x00000020
        /*0314*/ 	.word	0x00000001
        /*0318*/ 	.word	0x00000001


	//----- nvinfo : EIATTR_CRS_STACK_SIZE
	.align		4
.L_2933:
        /*031c*/ 	.byte	0x04, 0x1e
        /*031e*/ 	.short	(.L_2935 - .L_2934)
.L_2934:
        /*0320*/ 	.word	0x00000000


	//----- nvinfo : EIATTR_CBANK_PARAM_SIZE
	.align		4
.L_2935:
        /*0324*/ 	.byte	0x03, 0x19
        /*0326*/ 	.short	0x01f0


	//----- nvinfo : EIATTR_PARAM_CBANK
	.align		4
        /*0328*/ 	.byte	0x04, 0x0a
        /*032a*/ 	.short	(.L_2937 - .L_2936)
	.align		4
.L_2936:
        /*032c*/ 	.word	index@(.nv.constant0._Z25selective_scan_bwd_kernelI32Selective_Scan_bwd_kernel_traitsILi32ELi16ELb1ELb1ELb1ELb1ELb1EfN3c107complexIfEEEEv12SSMParamsBwd)
        /*0330*/ 	.short	0x0380
        /*0332*/ 	.short	0x01f0


	//----- nvinfo : EIATTR_SW_WAR
	.align		4
.L_2937:
        /*0334*/ 	.byte	0x04, 0x36
        /*0336*/ 	.short	(.L_2939 - .L_2938)
.L_2938:
        /*0338*/ 	.word	0x00000008
.L_2939:


//--------------------- .nv.info._Z25selective_scan_bwd_kernelI32Selective_Scan_bwd_kernel_traitsILi32ELi8ELb0ELb0ELb0ELb0ELb0EfN3c107complexIfEEEEv12SSMParamsBwd --------------------------
	.section	.nv.info._Z25selective_scan_bwd_kernelI32Selective_Scan_bwd_kernel_traitsILi32ELi8ELb0ELb0ELb0ELb0ELb0EfN3c107complexIfEEEEv12SSMParamsBwd,"",@"SHT_CUDA_INFO"
	.sectionflags	@""
	.align	4


	//----- nvinfo : EIATTR_CUDA_API_VERSION
	.align		4
        /*0000*/ 	.byte	0x04, 0x37
        /*0002*/ 	.short	(.L_2941 - .L_2940)
.L_2940:
        /*0004*/ 	.word	0x00000082


	//----- nvinfo : EIATTR_KPARAM_INFO
	.align		4
.L_2941:
        /*0008*/ 	.byte	0x04, 0x17
        /*000a*/ 	.short	(.L_2943 - .L_2942)
.L_2942:
        /*000c*/ 	.word	0x00000000
        /*0010*/ 	.short	0x0000
        /*0012*/ 	.short	0x0000
        /*0014*/ 	.byte	0x00, 0xf0, 0xc1, 0x07


	//----- nvinfo : EIATTR_SPARSE_MMA_MASK
	.align		4
.L_2943:
        /*0018*/ 	.byte	0x03, 0x50
        /*001a*/ 	.short	0x0000


	//----- nvinfo : EIATTR_MAXREG_COUNT
	.align		4
        /*001c*/ 	.byte	0x03, 0x1b
        /*001e*/ 	.short	0x00ff


	//----- nvinfo : EIATTR_NUM_BARRIERS
	.align		4
        /*0020*/ 	.byte	0x02, 0x4c
        /*0022*/ 	.byte	0x01
	.zero		1


	//----- nvinfo : EIATTR_MERCURY_ISA_VERSION
	.align		4
        /*0024*/ 	.byte	0x03, 0x5f
        /*0026*/ 	.short	0x0101


	//----- nvinfo : EIATTR_COOP_GROUP_MASK_REGIDS
	.align		4
        /*0028*/ 	.byte	0x04, 0x29
        /*002a*/ 	.short	(.L_2945 - .L_2944)


	//   ....[0]....
.L_2944:
        /*002c*/ 	.word	0xffffffff


	//   ....[1]....
        /*0030*/ 	.word	0xffffffff


	//   ....[2]....
        /*0034*/ 	.word	0xffffffff


	//   ....[3]....
        /*0038*/ 	.word	0xffffffff


	//   ....[4]....
        /*003c*/ 	.word	0xffffffff


	//   ....[5]....
        /*0040*/ 	.word	0xffffffff


	//   ....[6]....
        /*0044*/ 	.word	0xffffffff


	//   ....[7]....
        /*0048*/ 	.word	0xffffffff


	//   ....[8]....
        /*004c*/ 	.word	0xffffffff


	//   ....[9]....
        /*0050*/ 	.word	0xffffffff


	//   ....[10]....
        /*0054*/ 	.word	0xffffffff


	//   ....[11]....
        /*0058*/ 	.word	0xffffffff


	//   ....[12]....
        /*005c*/ 	.word	0xffffffff


	//   ....[13]....
        /*0060*/ 	.word	0xffffffff


	//   ....[14]....
        /*0064*/ 	.word	0xffffffff


	//   ....[15]....
        /*0068*/ 	.word	0xffffffff


	//   ....[16]....
        /*006c*/ 	.word	0xffffffff


	//   ....[17]....
        /*0070*/ 	.word	0xffffffff


	//   ....[18]....
        /*0074*/ 	.word	0xffffffff


	//   ....[19]....
        /*0078*/ 	.word	0xffffffff


	//   ....[20]....
        /*007c*/ 	.word	0xffffffff


	//   ....[21]....
        /*0080*/ 	.word	0xffffffff


	//   ....[22]....
        /*0084*/ 	.word	0xffffffff


	//   ....[23]....
        /*0088*/ 	.word	0xffffffff


	//   ....[24]....
        /*008c*/ 	.word	0xffffffff


	//   ....[25]....
        /*0090*/ 	.word	0xffffffff


	//   ....[26]....
        /*0094*/ 	.word	0xffffffff


	//   ....[27]....
        /*0098*/ 	.word	0xffffffff


	//   ....[28]....
        /*009c*/ 	.word	0xffffffff


	//   ....[29]....
        /*00a0*/ 	.word	0xffffffff


	//   ....[30]....
        /*00a4*/ 	.word	0xffffffff


	//   ....[31]....
        /*00a8*/ 	.word	0xffffffff


	//   ....[32]....
        /*00ac*/ 	.word	0xffffffff


	//   ....[33]....
        /*00b0*/ 	.word	0xffffffff


	//   ....[34]....
        /*00b4*/ 	.word	0xffffffff


	//   ....[35]....
        /*00b8*/ 	.word	0xffffffff


	//   ....[36]....
        /*00bc*/ 	.word	0xffffffff


	//   ....[37]....
        /*00c0*/ 	.word	0xffffffff


	//   ....[38]....
        /*00c4*/ 	.word	0xffffffff


	//   ....[39]....
        /*00c8*/ 	.word	0xffffffff


	//   ....[40]....
        /*00cc*/ 	.word	0xffffffff


	//   ....[41]....
        /*00d0*/ 	.word	0xffffffff


	//   ....[42]....
        /*00d4*/ 	.word	0xffffffff


	//   ....[43]....
        /*00d8*/ 	.word	0xffffffff


	//   ....[44]....
        /*00dc*/ 	.word	0xffffffff


	//   ....[45]....
        /*00e0*/ 	.word	0xffffffff


	//   ....[46]....
        /*00e4*/ 	.word	0xffffffff


	//   ....[47]....
        /*00e8*/ 	.word	0xffffffff


	//   ....[48]....
        /*00ec*/ 	.word	0xffffffff


	//   ....[49]....
        /*00f0*/ 	.word	0xffffffff


	//   ....[50]....
        /*00f4*/ 	.word	0xffffffff


	//   ....[51]....
        /*00f8*/ 	.word	0xffffffff


	//   ....[52]....
        /*00fc*/ 	.word	0xffffffff


	//   ....[53]....
        /*0100*/ 	.word	0xffffffff


	//   ....[54]....
        /*0104*/ 	.word	0xffffffff


	//   ....[55]....
        /*0108*/ 	.word	0xffffffff


	//   ....[56]....
        /*010c*/ 	.word	0xffffffff


	//   ....[57]....
        /*0110*/ 	.word	0xffffffff


	//   ....[58]....
        /*0114*/ 	.word	0xffffffff


	//   ....[59]....
        /*0118*/ 	.word	0xffffffff


	//   ....[60]....
        /*011c*/ 	.word	0xffffffff


	//   ....[61]....
        /*0120*/ 	.word	0xffffffff


	//   ....[62]....
        /*0124*/ 	.word	0xffffffff


	//   ....[63]....
        /*0128*/ 	.word	0xffffffff


	//   ....[64]....
        /*012c*/ 	.word	0xffffffff


	//   ....[65]....
        /*0130*/ 	.word	0xffffffff


	//   ....[66]....
        /*0134*/ 	.word	0xffffffff


	//   ....[67]....
        /*0138*/ 	.word	0xffffffff


	//   ....[68]....
        /*013c*/ 	.word	0xffffffff


	//   ....[69]....
        /*0140*/ 	.word	0xffffffff


	//   ....[70]....
        /*0144*/ 	.word	0xffffffff


	//   ....[71]....
        /*0148*/ 	.word	0xffffffff


	//   ....[72]....
        /*014c*/ 	.word	0xffffffff


	//   ....[73]....
        /*0150*/ 	.word	0xffffffff


	//   ....[74]....
        /*0154*/ 	.word	0xffffffff


	//   ....[75]....
        /*0158*/ 	.word	0xffffffff


	//   ....[76]....
        /*015c*/ 	.word	0xffffffff


	//   ....[77]....
        /*0160*/ 	.word	0xffffffff


	//   ....[78]....
        /*0164*/ 	.word	0xffffffff


	//   ....[79]....
        /*0168*/ 	.word	0xffffffff


	//   ....[80]....
        /*016c*/ 	.word	0xffffffff


	//   ....[81]....
        /*0170*/ 	.word	0xffffffff


	//   ....[82]....
        /*0174*/ 	.word	0xffffffff


	//   ....[83]....
        /*0178*/ 	.word	0xffffffff


	//   ....[84]....
        /*017c*/ 	.word	0xffffffff


	//   ....[85]....
        /*0180*/ 	.word	0xffffffff


	//   ....[86]....
        /*0184*/ 	.word	0xffffffff


	//   ....[87]....
        /*0188*/ 	.word	0xffffffff


	//   ....[88]....
        /*018c*/ 	.word	0xffffffff


	//   ....[89]....
        /*0190*/ 	.word	0xffffffff


	//   ....[90]....
        /*0194*/ 	.word	0xffffffff


	//----- nvinfo : EIATTR_COOP_GROUP_INSTR_OFFSETS
	.align		4
.L_2945:
        /*0198*/ 	.byte	0x04, 0x28
        /*019a*/ 	.short	(.L_2947 - .L_2946)


	//   ....[0]....
.L_2946:
        /*019c*/ 	.word	0x00000ba0


	//   ....[1]....
        /*01a0*/ 	.word	0x00000da0


	//   ....[2]....
        /*01a4*/ 	.word	0x00001020


	//   ....[3]....
        /*01a8*/ 	.word	0x00002170


	//   ....[4]....
        /*01ac*/ 	.word	0x00002190


	//   ....[5]....
        /*01b0*/ 	.word	0x000021a0


	//   ....[6]....
        /*01b4*/ 	.word	0x000021b0


	//   ....[7]....
        /*01b8*/ 	.word	0x00002250


	//   ....[8]....
        /*01bc*/ 	.word	0x00002280


	//   ....[9]....
        /*01c0*/ 	.word	0x00002290


	//   ....[10]....
        /*01c4*/ 	.word	0x000022a0


	//   ....[11]....
        /*01c8*/ 	.word	0x00002370


	//   ....[12]....
        /*01cc*/ 	.word	0x000023b0


	//   ....[13]....
        /*01d0*/ 	.word	0x000023f0


	//   ....[14]....
        /*01d4*/ 	.word	0x00002430


	//   ....[15]....
        /*01d8*/ 	.word	0x000025b0


	//   ....[16]....
        /*01dc*/ 	.word	0x000025f0


	//   ....[17]....
        /*01e0*/ 	.word	0x00002630


	//   ....[18]....
        /*01e4*/ 	.word	0x00002670


	//   ....[19]....
        /*01e8*/ 	.word	0x00002820


	//   ....[20]....
        /*01ec*/ 	.word	0x00002860


	//   ....[21]....
        /*01f0*/ 	.word	0x000028a0


	//   ....[22]....
        /*01f4*/ 	.word	0x000028e0


	//   ....[23]....
        /*01f8*/ 	.word	0x000029a0


	//   ....[24]....
        /*01fc*/ 	.word	0x00002a30


	//   ....[25]....
        /*0200*/ 	.word	0x00002a70


	//   ....[26]....
        /*0204*/ 	.word	0x00002a90


	//   ....[27]....
        /*0208*/ 	.word	0x00002aa0


	//   ....[28]....
        /*020c*/ 	.word	0x00002ab0


	//   ....[29]....
        /*0210*/ 	.word	0x00002ac0


	//   ....[30]....
        /*0214*/ 	.word	0x00002ad0


	//   ....[31]....
        /*0218*/ 	.word	0x00002b00


	//   ....[32]....
        /*021c*/ 	.word	0x00002b10


	//   ....[33]....
        /*0220*/ 	.word	0x00002c00


	//   ....[34]....
        /*0224*/ 	.word	0x00002c10


	//   ....[35]....
        /*0228*/ 	.word	0x00002c20


	//   ....[36]....
        /*022c*/ 	.word	0x00002c30


	//   ....[37]....
        /*0230*/ 	.word	0x00002d00


	//   ....[38]....
        /*0234*/ 	.word	0x00002d20


	//   ....[39]....
        /*0238*/ 	.word	0x00002d30


	//   ....[40]....
        /*023c*/ 	.word	0x00002d40


	//   ....[41]....
        /*0240*/ 	.word	0x00002e10


	//   ....[42]....
        /*0244*/ 	.word	0x00002e30


	//   ....[43]....
        /*0248*/ 	.word	0x00002e40


	//   ....[44]....
        /*024c*/ 	.word	0x00002e50


	//   ....[45]....
        /*0250*/ 	.word	0x00002f20


	//   ....[46]....
        /*0254*/ 	.word	0x00002f40


	//   ....[47]....
        /*0258*/ 	.word	0x00002f50


	//   ....[48]....
        /*025c*/ 	.word	0x00002f60


	//   ....[49]....
        /*0260*/ 	.word	0x00003030


	//   ....[50]....
        /*0264*/ 	.word	0x00003070


	//   ....[51]....
        /*0268*/ 	.word	0x00003090


	//   ....[52]....
        /*026c*/ 	.word	0x000030a0


	//   ....[53]....
        /*0270*/ 	.word	0x000030b0


	//   ....[54]....
        /*0274*/ 	.word	0x000030c0


	//   ....[55]....
        /*0278*/ 	.word	0x000030d0


	//   ....[56]....
        /*027c*/ 	.word	0x000030f0


	//   ....[57]....
        /*0280*/ 	.word	0x00003110


	//   ....[58]....
        /*0284*/ 	.word	0x00003140


	//   ....[59]....
        /*0288*/ 	.word	0x00003d70


	//   ....[60]....
        /*028c*/ 	.word	0x00003db0


	//   ....[61]....
        /*0290*/ 	.word	0x00003df0


	//   ....[62]....
        /*0294*/ 	.word	0x00003e20


	//   ....[63]....
        /*0298*/ 	.word	0x00003e70


	//   ....[64]....
        /*029c*/ 	.word	0x00003e90


	//   ....[65]....
        /*02a0*/ 	.word	0x00003ed0


	//   ....[66]....
        /*02a4*/ 	.word	0x00003f10


	//   ....[67]....
        /*02a8*/ 	.word	0x00003fe0


	//   ....[68]....
        /*02ac*/ 	.word	0x00004020


	//   ....[69]....
        /*02b0*/ 	.word	0x00004060


	//   ....[70]....
        /*02b4*/ 	.word	0x000040a0


	//   ....[71]....
        /*02b8*/ 	.word	0x000041a0


	//   ....[72]....
        /*02bc*/ 	.word	0x00004220


	//   ....[73]....
        /*02c0*/ 	.word	0x00004260


	//   ....[74]....
        /*02c4*/ 	.word	0x000042a0


	//   ....[75]....
        /*02c8*/ 	.word	0x00004370


	//   ....[76]....
        /*02cc*/ 	.word	0x000043a0


	//   ....[77]....
        /*02d0*/ 	.word	0x000043c0


	//   ....[78]....
        /*02d4*/ 	.word	0x000043d0


	//   ....[79]....
        /*02d8*/ 	.word	0x00004820


	//   ....[80]....
        /*02dc*/ 	.word	0x00004b00


	//   ....[81]....
        /*02e0*/ 	.word	0x00004e90


	//   ....[82]....
        /*02e4*/ 	.word	0x00004ed0


	//   ....[83]....
        /*02e8*/ 	.word	0x00004f30


	//   ....[84]....
        /*02ec*/ 	.word	0x00004f60


	//   ....[85]....
        /*02f0*/ 	.word	0x00004f80


	//   ....[86]....
        /*02f4*/ 	.word	0x00005050


	//   ....[87]....
        /*02f8*/ 	.word	0x00005090


	//   ....[88]....
        /*02fc*/ 	.word	0x000050e0


	//   ....[89]....
        /*0300*/ 	.word	0x00005110


	//   ....[90]....
        /*0304*/ 	.word	0x00005130


	//----- nvinfo : EIATTR_VRC_CTA_INIT_COUNT
	.align		4
.L_2947:
        /*0308*/ 	.byte	0x02, 0x4a
	.zero		1
	.zero		1


	//----- nvinfo : EIATTR_EXIT_INSTR_OFFSETS
	.align		4
        /*030c*/ 	.byte	0x04, 0x1c
        /*030e*/ 	.short	(.L_2949 - .L_2948)


	//   ....[0]....
.L_2948:
        /*0310*/ 	.word	0x000051d0


	//   ....[1]....
        /*0314*/ 	.word	0x000056f0


	//----- nvinfo : EIATTR_MAX_THREADS
	.align		4
.L_2949:
        /*0318*/ 	.byte	0x04, 0x05
        /*031a*/ 	.short	(.L_2951 - .L_2950)
.L_2950:
        /*031c*/ 	.word	0x00000020
        /*0320*/ 	.word	0x00000001
        /*0324*/ 	.word	0x00000001


	//----- nvinfo : EIATTR_CRS_STACK_SIZE
	.align		4
.L_2951:
        /*0328*/ 	.byte	0x04, 0x1e
        /*032a*/ 	.short	(.L_2953 - .L_2952)
.L_2952:
        /*032c*/ 	.word	0x00000000


	//----- nvinfo : EIATTR_CBANK_PARAM_SIZE
	.align		4
.L_2953:
        /*0330*/ 	.byte	0x03, 0x19
        /*0332*/ 	.short	0x01f0


	//----- nvinfo : EIATTR_PARAM_CBANK
	.align		4
        /*0334*/ 	.byte	0x04, 0x0a
        /*0336*/ 	.short	(.L_2955 - .L_2954)
	.align		4
.L_2954:
        /*0338*/ 	.word	index@(.nv.constant0._Z25selective_scan_bwd_kernelI32Selective_Scan_bwd_kernel_traitsILi32ELi8ELb0ELb0ELb0ELb0ELb0EfN3c107complexIfEEEEv12SSMParamsBwd)
        /*033c*/ 	.short	0x0380
        /*033e*/ 	.short	0x01f0


	//----- nvinfo : EIATTR_SW_WAR
	.align		4
.L_2955:
        /*0340*/ 	.byte	0x04, 0x36
        /*0342*/ 	.short	(.L_2957 - .L_2956)
.L_2956:
        /*0344*/ 	.word	0x00000008
.L_2957:


//--------------------- .nv.info._Z25selective_scan_bwd_kernelI32Selective_Scan_bwd_kernel_traitsILi32ELi8ELb0ELb0ELb0ELb0ELb1EfN3c107complexIfEEEEv12SSMParamsBwd --------------------------
	.section	.nv.info._Z25selective_scan_bwd_kernelI32Selective_Scan_bwd_kernel_traitsILi32ELi8ELb0ELb0ELb0ELb0ELb1EfN3c107complexIfEEEEv12SSMParamsBwd,"",@"SHT_CUDA_INFO"
	.sectionflags	@""
	.align	4


	//----- nvinfo : EIATTR_CUDA_API_VERSION
	.align		4
        /*0000*/ 	.byte	0x04, 0x37
        /*0002*/ 	.short	(.L_2959 - .L_2958)
.L_2958:
        /*0004*/ 	.word	0x00000082


	//----- nvinfo : EIATTR_KPARAM_INFO
	.align		4
.L_2959:
        /*0008*/ 	.byte	0x04, 0x17
        /*000a*/ 	.short	(.L_2961 - .L_2960)
.L_2960:
        /*000c*/ 	.word	0x00000000
        /*0010*/ 	.short	0x0000
        /*0012*/ 	.short	0x0000
        /*0014*/ 	.byte	0x00, 0xf0, 0xc1, 0x07


	//----- nvinfo : EIATTR_SPARSE_MMA_MASK
	.align		4
.L_2961:
        /*0018*/ 	.byte	0x03, 0x50
        /*001a*/ 	.short	0x0000


	//----- nvinfo : EIATTR_MAXREG_COUNT
	.align		4
        /*001c*/ 	.byte	0x03, 0x1b
        /*001e*/ 	.short	0x00ff


	//----- nvinfo : EIATTR_NUM_BARRIERS
	.align		4
        /*0020*/ 	.byte	0x02, 0x4c
        /*0022*/ 	.byte	0x01
	.zero		1


	//----- nvinfo : EIATTR_MERCURY_ISA_VERSION
	.align		4
        /*0024*/ 	.byte	0x03, 0x5f
        /*0026*/ 	.short	0x0101


	//----- nvinfo : EIATTR_COOP_GROUP_MASK_REGIDS
	.align		4
        /*0028*/ 	.byte	0x04, 0x29
        /*002a*/ 	.short	(.L_2963 - .L_2962)


	//   ....[0]....
.L_2962:
        /*002c*/ 	.word	0xffffffff


	//   ....[1]....
        /*0030*/ 	.word	0xffffffff


	//   ....[2]....
        /*0034*/ 	.word	0xffffffff


	//   ....[3]....
        /*0038*/ 	.word	0xffffffff


	//   ....[4]....
        /*003c*/ 	.word	0xffffffff


	//   ....[5]....
        /*0040*/ 	.word	0xffffffff


	//   ....[6]....
        /*0044*/ 	.word	0xffffffff


	//   ....[7]....
        /*0048*/ 	.word	0xffffffff


	//   ....[8]....
        /*004c*/ 	.word	0xffffffff


	//   ....[9]....
        /*0050*/ 	.word	0xffffffff


	//   ....[10]....
        /*0054*/ 	.word	0xffffffff


	//   ....[11]....
        /*0058*/ 	.word	0xffffffff


	//   ....[12]....
        /*005c*/ 	.word	0xffffffff


	//   ....[13]....
        /*0060*/ 	.word	0xffffffff


	//   ....[14]....
        /*0064*/ 	.word	0xffffffff


	//   ....[15]....
        /*0068*/ 	.word	0xffffffff


	//   ....[16]....
        /*006c*/ 	.word	0xffffffff


	//   ....[17]....
        /*0070*/ 	.word	0xffffffff


	//   ....[18]....
        /*0074*/ 	.word	0xffffffff


	//   ....[19]....
        /*0078*/ 	.word	0xffffffff


	//   ....[20]....
        /*007c*/ 	.word	0xffffffff


	//   ....[21]....
        /*0080*/ 	.word	0xffffffff


	//   ....[22]....
        /*0084*/ 	.word	0xffffffff


	//   ....[23]....
        /*0088*/ 	.word	0xffffffff


	//   ....[24]....
        /*008c*/ 	.word	0xffffffff


	//   ....[25]....
        /*0090*/ 	.word	0xffffffff


	//   ....[26]....
        /*0094*/ 	.word	0xffffffff


	//   ....[27]....
        /*0098*/ 	.word	0xffffffff


	//   ....[28]....
        /*009c*/ 	.word	0xffffffff


	//   ....[29]....
        /*00a0*/ 	.word	0xffffffff


	//   ....[30]....
        /*00a4*/ 	.word	0xffffffff


	//   ....[31]....
        /*00a8*/ 	.word	0xffffffff


	//   ....[32]....
        /*00ac*/ 	.word	0xffffffff


	//   ....[33]....
        /*00b0*/ 	.word	0xffffffff


	//   ....[34]....
        /*00b4*/ 	.word	0xffffffff


	//   ....[35]....
        /*00b8*/ 	.word	0xffffffff


	//   ....[36]....
        /*00bc*/ 	.word	0xffffffff


	//   ....[37]....
        /*00c0*/ 	.word	0xffffffff


	//   ....[38]....
        /*00c4*/ 	.word	0xffffffff


	//   ....[39]....
        /*00c8*/ 	.word	0xffffffff


	//   ....[40]....
        /*00cc*/ 	.word	0xffffffff


	//   ....[41]....
        /*00d0*/ 	.word	0xffffffff


	//   ....[42]....
        /*00d4*/ 	.word	0xffffffff


	//   ....[43]....
        /*00d8*/ 	.word	0xffffffff


	//   ....[44]....
        /*00dc*/ 	.word	0xffffffff


	//   ....[45]....
        /*00e0*/ 	.word	0xffffffff


	//   ....[46]....
        /*00e4*/ 	.word	0xffffffff


	//   ....[47]....
        /*00e8*/ 	.word	0xffffffff


	//   ....[48]....
        /*00ec*/ 	.word	0xffffffff


	//   ....[49]....
        /*00f0*/ 	.word	0xffffffff


	//   ....[50]....
        /*00f4*/ 	.word	0xffffffff


	//   ....[51]....
        /*00f8*/ 	.word	0xffffffff


	//   ....[52]....
        /*00fc*/ 	.word	0xffffffff


	//   ....[53]....
        /*0100*/ 	.word	0xffffffff


	//   ....[54]....
        /*0104*/ 	.word	0xffffffff


	//   ....[55]....
        /*0108*/ 	.word	0xffffffff


	//   ....[56]....
        /*010c*/ 	.word	0xffffffff


	//   ....[57]....
        /*0110*/ 	.word	0xffffffff


	//   ....[58]....
        /*0114*/ 	.word	0xffffffff


	//   ....[59]....
        /*0118*/ 	.word	0xffffffff


	//   ....[60]....
        /*011c*/ 	.word	0xffffffff


	//   ....[61]....
        /*0120*/ 	.word	0xffffffff


	//   ....[62]....
        /*0124*/ 	.word	0xffffffff


	//   ....[63]....
        /*0128*/ 	.word	0xffffffff


	//   ....[64]....
        /*012c*/ 	.word	0xffffffff


	//   ....[65]....
        /*0130*/ 	.word	0xffffffff


	//   ....[66]....
        /*0134*/ 	.word	0xffffffff


	//   ....[67]....
        /*0138*/ 	.word	0xffffffff


	//   ....[68]....
        /*013c*/ 	.word	0xffffffff


	//   ....[69]....
        /*0140*/ 	.word	0xffffffff


	//   ....[70]....
        /*0144*/ 	.word	0xffffffff


	//   ....[71]....
        /*0148*/ 	.word	0xffffffff


	//   ....[72]....
        /*014c*/ 	.word	0xffffffff


	//   ....[73]....
        /*0150*/ 	.word	0xffffffff


	//   ....[74]....
        /*0154*/ 	.word	0xffffffff


	//   ....[75]....
        /*0158*/ 	.word	0xffffffff


	//   ....[76]....
        /*015c*/ 	.word	0xffffffff


	//   ....[77]....
        /*0160*/ 	.word	0xffffffff


	//   ....[78]....
        /*0164*/ 	.word	0xffffffff


	//   ....[79]....
        /*0168*/ 	.word	0xffffffff


	//   ....[80]....
        /*016c*/ 	.word	0xffffffff


	//   ....[81]....
        /*0170*/ 	.word	0xffffffff


	//   ....[82]....
        /*0174*/ 	.word	0xffffffff


	//   ....[83]....
        /*0178*/ 	.word	0xffffffff


	//   ....[84]....
        /*017c*/ 	.word	0xffffffff


	//   ....[85]....
        /*0180*/ 	.word	0xffffffff


	//   ....[86]....
        /*0184*/ 	.word	0xffffffff


	//   ....[87]....
        /*0188*/ 	.word	0xffffffff


	//   ....[88]....
        /*018c*/ 	.word	0xffffffff


	//   ....[89]....
        /*0190*/ 	.word	0xffffffff


	//   ....[90]....
        /*0194*/ 	.word	0xffffffff


	//   ....[91]....
        /*0198*/ 	.word	0xffffffff


	//   ....[92]....
        /*019c*/ 	.word	0xffffffff


	//   ....[93]....
        /*01a0*/ 	.word	0xffffffff


	//   ....[94]....
        /*01a4*/ 	.word	0xffffffff


	//----- nvinfo : EIATTR_COOP_GROUP_INSTR_OFFSETS
	.align		4
.L_2963:
        /*01a8*/ 	.byte	0x04, 0x28
        /*01aa*/ 	.short	(.L_2965 - .L_2964)


	//   ....[0]....
.L_2964:
        /*01ac*/ 	.word	0x00000d60


	//   ....[1]....
        /*01b0*/ 	.word	0x00000fb0


	//   ....[2]....
        /*01b4*/ 	.word	0x000011b0


	//   ....[3]....
        /*01b8*/ 	.word	0x000013b0


	//   ....[4]....
        /*01bc*/ 	.word	0x000017e0


	//   ....[5]....
        /*01c0*/ 	.word	0x00001b60


	//   ....[6]....
        /*01c4*/ 	.word	0x00002020


	//   ....[7]....
        /*01c8*/ 	.word	0x00003370


	//   ....[8]....
        /*01cc*/ 	.word	0x000033a0


	//   ....[9]....
        /*01d0*/ 	.word	0x000033c0


	//   ....[10]....
        /*01d4*/ 	.word	0x000033d0


	//   ....[11]....
        /*01d8*/ 	.word	0x00003470


	//   ....[12]....
        /*01dc*/ 	.word	0x000034a0


	//   ....[13]....
        /*01e0*/ 	.word	0x000034b0


	//   ....[14]....
        /*01e4*/ 	.word	0x000034c0


	//   ....[15]....
        /*01e8*/ 	.word	0x00003590


	//   ....[16]....
        /*01ec*/ 	.word	0x000035d0


	//   ....[17]....
        /*01f0*/ 	.word	0x00003610


	//   ....[18]....
        /*01f4*/ 	.word	0x00003650


	//   ....[19]....
        /*01f8*/ 	.word	0x000037d0


	//   ....[20]....
        /*01fc*/ 	.word	0x00003810


	//   ....[21]....
        /*0200*/ 	.word	0x00003850


	//   ....[22]....
        /*0204*/ 	.word	0x00003890


	//   ....[23]....
        /*0208*/ 	.word	0x00003a30


	//   ....[24]....
        /*020c*/ 	.word	0x00003a70


	//   ....[25]....
        /*0210*/ 	.word	0x00003ab0


	//   ....[26]....
        /*0214*/ 	.word	0x00003af0


	//   ....[27]....
        /*0218*/ 	.word	0x00003bc0


	//   ....[28]....
        /*021c*/ 	.word	0x00003c50


	//   ....[29]....
        /*0220*/ 	.word	0x00003c90


	//   ....[30]....
        /*0224*/ 	.word	0x00003cb0


	//   ....[31]....
        /*0228*/ 	.word	0x00003cc0


	//   ....[32]....
        /*022c*/ 	.word	0x00003cd0


	//   ....[33]....
        /*0230*/ 	.word	0x00003ce0


	//   ....[34]....
        /*0234*/ 	.word	0x00003cf0


	//   ....[35]....
        /*0238*/ 	.word	0x00003d20


	//   ....[36]....
        /*023c*/ 	.word	0x00003d30


	//   ....[37]....
        /*0240*/ 	.word	0x00003e20


	//   ....[38]....
        /*0244*/ 	.word	0x00003e30


	//   ....[39]....
        /*0248*/ 	.word	0x00003e40


	//   ....[40]....
        /*024c*/ 	.word	0x00003e50


	//   ....[41]....
        /*0250*/ 	.word	0x00003f20


	//   ....[42]....
        /*0254*/ 	.word	0x00003f40


	//   ....[43]....
        /*0258*/ 	.word	0x00003f50


	//   ....[44]....
        /*025c*/ 	.word	0x00003f60


	//   ....[45]....
        /*0260*/ 	.word	0x00004030


	//   ....[46]....
        /*0264*/ 	.word	0x00004050


	//   ....[47]....
        /*0268*/ 	.word	0x00004060


	//   ....[48]....
        /*026c*/ 	.word	0x00004070


	//   ....[49]....
        /*0270*/ 	.word	0x00004140


	//   ....[50]....
        /*0274*/ 	.word	0x00004160


	//   ....[51]....
        /*0278*/ 	.word	0x00004170


	//   ....[52]....
        /*027c*/ 	.word	0x00004180


	//   ....[53]....
        /*0280*/ 	.word	0x00004250


	//   ....[54]....
        /*0284*/ 	.word	0x00004290


	//   ....[55]....
        /*0288*/ 	.word	0x000042b0


	//   ....[56]....
        /*028c*/ 	.word	0x000042c0


	//   ....[57]....
        /*0290*/ 	.word	0x000042d0


	//   ....[58]....
        /*0294*/ 	.word	0x000042e0


	//   ....[59]....
        /*0298*/ 	.word	0x000042f0


	//   ....[60]....
        /*029c*/ 	.word	0x00004310


	//   ....[61]....
        /*02a0*/ 	.word	0x00004330


	//   ....[62]....
        /*02a4*/ 	.word	0x00004360


	//   ....[63]....
        /*02a8*/ 	.word	0x00004f90


	//   ....[64]....
        /*02ac*/ 	.word	0x00004fd0


	//   ....[65]....
        /*02b0*/ 	.word	0x00005010


	//   ....[66]....
        /*02b4*/ 	.word	0x00005050


	//   ....[67]....
        /*02b8*/ 	.word	0x000050c0


	//   ....[68]....
        /*02bc*/ 	.word	0x00005100


	//   ....[69]....
        /*02c0*/ 	.word	0x00005140


	//   ....[70]....
        /*02c4*/ 	.word	0x00005180


	//   ....[71]....
        /*02c8*/ 	.word	0x00005270


	//   ....[72]....
        /*02cc*/ 	.word	0x000052b0


	//   ....[73]....
        /*02d0*/ 	.word	0x000052e0


	//   ....[74]....
        /*02d4*/ 	.word	0x00005320


	//   ....[75]....
        /*02d8*/ 	.word	0x00005410


	//   ....[76]....
        /*02dc*/ 	.word	0x00005450


	//   ....[77]....
        /*02e0*/ 	.word	0x00005490


	//   ....[78]....
        /*02e4*/ 	.word	0x000054d0


	//   ....[79]....
        /*02e8*/ 	.word	0x00005590


	//   ....[80]....
        /*02ec*/ 	.word	0x000055d0


	//   ....[81]....
        /*02f0*/ 	.word	0x000055f0


	//   ....[82]....
        /*02f4*/ 	.word	0x00005600


	//   ....[83]....
        /*02f8*/ 	.word	0x00005a40


	//   ....[84]....
        /*02fc*/ 	.word	0x00005d20


	//   ....[85]....
        /*0300*/ 	.word	0x000060b0


	//   ....[86]....
        /*0304*/ 	.word	0x00006100


	//   ....[87]....
        /*0308*/ 	.word	0x00006150


	//   ....[88]....
        /*030c*/ 	.word	0x00006180


	//   ....[89]....
        /*0310*/ 	.word	0x000061a0


	//   ....[90]....
        /*0314*/ 	.word	0x00006270


	//   ....[91]....
        /*0318*/ 	.word	0x000062a0


	//   ....[92]....
        /*031c*/ 	.word	0x00006300


	//   ....[93]....
        /*0320*/ 	.word	0x00006330


	//   ....[94]....
        /*0324*/ 	.word	0x00006350


	//----- nvinfo : EIATTR_VRC_CTA_INIT_COUNT
	.align		4
.L_2965:
        /*0328*/ 	.byte	0x02, 0x4a
	.zero		1
	.zero		1


	//----- nvinfo : EIATTR_EXIT_INSTR_OFFSETS
	.align		4
        /*032c*/ 	.byte	0x04, 0x1c
        /*032e*/ 	.short	(.L_2967 - .L_2966)


	//   ....[0]....
.L_2966:
        /*0330*/ 	.word	0x000063f0


	//   ....[1]....
        /*0334*/ 	.word	0x00006910


	//----- nvinfo : EIATTR_MAX_THREADS
	.align		4
.L_2967:
        /*0338*/ 	.byte	0x04, 0x05
        /*033a*/ 	.short	(.L_2969 - .L_2968)
.L_2968:
        /*033c*/ 	.word	0x00000020
        /*0340*/ 	.word	0x00000001
        /*0344*/ 	.word	0x00000001


	//----- nvinfo : EIATTR_CRS_STACK_SIZE
	.align		4
.L_2969:
        /*0348*/ 	.byte	0x04, 0x1e
        /*034a*/ 	.short	(.L_2971 - .L_2970)
.L_2970:
        /*034c*/ 	.word	0x00000000


	//----- nvinfo : EIATTR_CBANK_PARAM_SIZE
	.align		4
.L_2971:
        /*0350*/ 	.byte	0x03, 0x19
        /*0352*/ 	.short	0x01f0


	//----- nvinfo : EIATTR_PARAM_CBANK
	.align		4
        /*0354*/ 	.byte	0x04, 0x0a
        /*0356*/ 	.short	(.L_2973 - .L_2972)
	.align		4
.L_2972:
        /*0358*/ 	.word	index@(.nv.constant0._Z25selective_scan_bwd_kernelI32Selective_Scan_bwd_kernel_traitsILi32ELi8ELb0ELb0ELb0ELb0ELb1EfN3c107complexIfEEEEv12SSMParamsBwd)
        /*035c*/ 	.short	0x0380
        /*035e*/ 	.short	0x01f0


	//----- nvinfo : EIATTR_SW_WAR
	.align		4
.L_2973:
        /*0360*/ 	.byte	0x04, 0x36
        /*0362*/ 	.short	(.L_2975 - .L_2974)
.L_2974:
        /*0364*/ 	.word	0x00000008
.L_2975:


//--------------------- .nv.info._Z25selective_scan_bwd_kernelI32Selective_Scan_bwd_kernel_traitsILi32ELi8ELb0ELb0ELb0ELb1ELb0EfN3c107complexIfEEEEv12SSMParamsBwd --------------------------
	.section	.nv.info._Z25selective_scan_bwd_kernelI32Selective_Scan_bwd_kernel_traitsILi32ELi8ELb0ELb0ELb0ELb1ELb0EfN3c107complexIfEEEEv12SSMParamsBwd,"",@"SHT_CUDA_INFO"
	.sectionflags	@""
	.align	4


	//----- nvinfo : EIATTR_CUDA_API_VERSION
	.align		4
        /*0000*/ 	.byte	0x04, 0x37
        /*0002*/ 	.short	(.L_2977 - .L_2976)
.L_2976:
        /*0004*/ 	.word	0x00000082


	//----- nvinfo : EIATTR_KPARAM_INFO
	.align		4
.L_2977:
        /*0008*/ 	.byte	0x04, 0x17
        /*000a*/ 	.short	(.L_2979 - .L_2978)
.L_2978:
        /*000c*/ 	.word	0x00000000
        /*0010*/ 	.short	0x0000
        /*0012*/ 	.short	0x0000
        /*0014*/ 	.byte	0x00, 0xf0, 0xc1, 0x07


	//----- nvinfo : EIATTR_SPARSE_MMA_MASK
	.align		4
.L_2979:
        /*0018*/ 	.byte	0x03, 0x50
        /*001a*/ 	.short	0x0000


	//----- nvinfo : EIATTR_MAXREG_COUNT
	.align		4
        /*001c*/ 	.byte	0x03, 0x1b
        /*001e*/ 	.short	0x00ff


	//----- nvinfo : EIATTR_NUM_BARRIERS
	.align		4
        /*0020*/ 	.byte	0x02, 0x4c
        /*0022*/ 	.byte	0x01
	.zero		1


	//----- nvinfo : EIATTR_MERCURY_ISA_VERSION
	.align		4
        /*0024*/ 	.byte	0x03, 0x5f
        /*0026*/ 	.short	0x0101


	//----- nvinfo : EIATTR_COOP_GROUP_MASK_REGIDS
	.align		4
        /*0028*/ 	.byte	0x04, 0x29
        /*002a*/ 	.short	(.L_2981 - .L_2980)


	//   ....[0]....
.L_2980:
        /*002c*/ 	.word	0xffffffff


	//   ....[1]....
        /*0030*/ 	.word	0xffffffff


	//   ....[2]....
        /*0034*/ 	.word	0xffffffff


	//   ....[3]....
        /*0038*/ 	.word	0xffffffff


	//   ....[4]....
        /*003c*/ 	.word	0xffffffff


	//   ....[5]....
        /*0040*/ 	.word	0xffffffff


	//   ....[6]....
        /*0044*/ 	.word	0xffffffff


	//   ....[7]....
        /*0048*/ 	.word	0xffffffff


	//   ....[8]....
        /*004c*/ 	.word	0xffffffff


	//   ....[9]....
        /*0050*/ 	.word	0xffffffff


	//   ....[10]....
        /*0054*/ 	.word	0xffffffff


	//   ....[11]....
        /*0058*/ 	.word	0xffffffff


	//   ....[12]....
        /*005c*/ 	.word	0xffffffff


	//   ....[13]....
        /*0060*/ 	.word	0xffffffff


	//   ....[14]....
        /*0064*/ 	.word	0xffffffff


	//   ....[15]....
        /*0068*/ 	.word	0xffffffff


	//   ....[16]....
        /*006c*/ 	.word	0xffffffff


	//   ....[17]....
        /*0070*/ 	.word	0xffffffff


	//   ....[18]....
        /*0074*/ 	.word	0xffffffff


	//   ....[19]....
        /*0078*/ 	.word	0xffffffff


	//   ....[20]....
        /*007c*/ 	.word	0xffffffff


	//   ....[21]....
        /*0080*/ 	.word	0xffffffff


	//   ....[22]....
        /*0084*/ 	.word	0xffffffff


	//   ....[23]....
        /*0088*/ 	.word	0xffffffff


	//   ....[24]....
        /*008c*/ 	.word	0xffffffff


	//   ....[25]....
        /*0090*/ 	.word	0xffffffff


	//   ....[26]....
        /*0094*/ 	.word	0xffffffff


	//   ....[27]....
        /*0098*/ 	.word	0xffffffff


	//   ....[28]....
        /*009c*/ 	.word	0xffffffff


	//   ....[29]....
        /*00a0*/ 	.word	0xffffffff


	//   ....[30]....
        /*00a4*/ 	.word	0xffffffff


	//   ....[31]....
        /*00a8*/ 	.word	0xffffffff


	//   ....[32]....
        /*00ac*/ 	.word	0xffffffff


	//   ....[33]....
        /*00b0*/ 	.word	0xffffffff


	//   ....[34]....
        /*00b4*/ 	.word	0xffffffff


	//   ....[35]....
        /*00b8*/ 	.word	0xffffffff


	//   ....[36]....
        /*00bc*/ 	.word	0xffffffff


	//   ....[37]....
        /*00c0*/ 	.word	0xffffffff


	//   ....[38]....
        /*00c4*/ 	.word	0xffffffff


	//   ....[39]....
        /*00c8*/ 	.word	0xffffffff


	//   ....[40]....
        /*00cc*/ 	.word	0xffffffff


	//   ....[41]....
        /*00d0*/ 	.word	0xffffffff


	//   ....[42]....
        /*00d4*/ 	.word	0xffffffff


	//   ....[43]....
        /*00d8*/ 	.word	0xffffffff


	//   ....[44]....
        /*00dc*/ 	.word	0xffffffff


	//   ....[45]....
        /*00e0*/ 	.word	0xffffffff


	//   ....[46]....
        /*00e4*/ 	.word	0xffffffff


	//   ....[47]....
        /*00e8*/ 	.word	0xffffffff


	//   ....[48]....
        /*00ec*/ 	.word	0xffffffff


	//   ....[49]....
        /*00f0*/ 	.word	0xffffffff


	//   ....[50]....
        /*00f4*/ 	.word	0xffffffff


	//   ....[51]....
        /*00f8*/ 	.word	0xffffffff


	//   ....[52]....
        /*00fc*/ 	.word	0xffffffff


	//   ....[53]....
        /*0100*/ 	.word	0xffffffff


	//   ....[54]....
        /*0104*/ 	.word	0xffffffff


	//   ....[55]....
        /*0108*/ 	.word	0xffffffff


	//   ....[56]....
        /*010c*/ 	.word	0xffffffff


	//   ....[57]....
        /*0110*/ 	.word	0xffffffff


	//   ....[58]....
        /*0114*/ 	.word	0xffffffff


	//   ....[59]....
        /*0118*/ 	.word	0xffffffff


	//   ....[60]....
        /*011c*/ 	.word	0xffffffff


	//   ....[61]....
        /*0120*/ 	.word	0xffffffff


	//   ....[62]....
        /*0124*/ 	.word	0xffffffff


	//   ....[63]....
        /*0128*/ 	.word	0xffffffff


	//   ....[64]....
        /*012c*/ 	.word	0xffffffff


	//   ....[65]....
        /*0130*/ 	.word	0xffffffff


	//   ....[66]....
        /*0134*/ 	.word	0xffffffff


	//   ....[67]....
        /*0138*/ 	.word	0xffffffff


	//   ....[68]....
        /*013c*/ 	.word	0xffffffff


	//   ....[69]....
        /*0140*/ 	.word	0xffffffff


	//   ....[70]....
        /*0144*/ 	.word	0xffffffff


	//   ....[71]....
        /*0148*/ 	.word	0xffffffff


	//   ....[72]....
        /*014c*/ 	.word	0xffffffff


	//   ....[73]....
        /*0150*/ 	.word	0xffffffff


	//   ....[74]....
        /*0154*/ 	.word	0xffffffff


	//   ....[75]....
        /*0158*/ 	.word	0xffffffff


	//   ....[76]....
        /*015c*/ 	.word	0xffffffff


	//   ....[77]....
        /*0160*/ 	.word	0xffffffff


	//   ....[78]....
        /*0164*/ 	.word	0xffffffff


	//   ....[79]....
        /*0168*/ 	.word	0xffffffff


	//   ....[80]....
        /*016c*/ 	.word	0xffffffff


	//   ....[81]....
        /*0170*/ 	.word	0xffffffff


	//   ....[82]....
        /*0174*/ 	.word	0xffffffff


	//   ....[83]....
        /*0178*/ 	.word	0xffffffff


	//   ....[84]....
        /*017c*/ 	.word	0xffffffff


	//   ....[85]....
        /*0180*/ 	.word	0xffffffff


	//   ....[86]....
        /*0184*/ 	.word	0xffffffff


	//   ....[87]....
        /*0188*/ 	.word	0xffffffff


	//   ....[88]....
        /*018c*/ 	.word	0xffffffff


	//   ....[89]....
        /*0190*/ 	.word	0xffffffff


	//   ....[90]....
        /*0194*/ 	.word	0xffffffff


	//   ....[91]....
        /*0198*/ 	.word	0xffffffff


	//----- nvinfo : EIATTR_COOP_GROUP_INSTR_OFFSETS
	.align		4
.L_2981:
        /*019c*/ 	.byte	0x04, 0x28
        /*019e*/ 	.short	(.L_2983 - .L_2982)


	//   ....[0]....
.L_2982:
        /*01a0*/ 	.word	0x00000bb0


	//   ....[1]....
        /*01a4*/ 	.word	0x00000db0


	//   ....[2]....
        /*01a8*/ 	.word	0x00001090


	//   ....[3]....
        /*01ac*/ 	.word	0x000032a0


	//   ....[4]....
        /*01b0*/ 	.word	0x000032c0


	//   ....[5]....
        /*01b4*/ 	.word	0x000032d0


	//   ....[6]....
        /*01b8*/ 	.word	0x000032e0


	//   ....[7]....
        /*01bc*/ 	.word	0x00003380


	//   ....[8]....
        /*01c0*/ 	.word	0x000033b0


	//   ....[9]....
        /*01c4*/ 	.word	0x000033c0


	//   ....[10]....
        /*01c8*/ 	.word	0x000033d0


	//   ....[11]....
        /*01cc*/ 	.word	0x000034a0


	//   ....[12]....
        /*01d0*/ 	.word	0x000034e0


	//   ....[13]....
        /*01d4*/ 	.word	0x00003520


	//   ....[14]....
        /*01d8*/ 	.word	0x00003560


	//   ....[15]....
        /*01dc*/ 	.word	0x000036e0


	//   ....[16]....
        /*01e0*/ 	.word	0x00003720


	//   ....[17]....
        /*01e4*/ 	.word	0x00003760


	//   ....[18]....
        /*01e8*/ 	.word	0x000037a0


	//   ....[19]....
        /*01ec*/ 	.word	0x00003950


	//   ....[20]....
        /*01f0*/ 	.word	0x00003990


	//   ....[21]....
        /*01f4*/ 	.word	0x000039d0


	//   ....[22]....
        /*01f8*/ 	.word	0x00003a10


	//   ....[23]....
        /*01fc*/ 	.word	0x00003ad0


	//   ....[24]....
        /*0200*/ 	.word	0x00003b60


	//   ....[25]....
        /*0204*/ 	.word	0x00003ba0


	//   ....[26]....
        /*0208*/ 	.word	0x00003bc0


	//   ....[27]....
        /*020c*/ 	.word	0x00003bd0


	//   ....[28]....
        /*0210*/ 	.word	0x00003be0


	//   ....[29]....
        /*0214*/ 	.word	0x00003bf0


	//   ....[30]....
        /*0218*/ 	.word	0x00003c00


	//   ....[31]....
        /*021c*/ 	.word	0x00003c30


	//   ....[32]....
        /*0220*/ 	.word	0x00003c40


	//   ....[33]....
        /*0224*/ 	.word	0x00003d30


	//   ....[34]....
        /*0228*/ 	.word	0x00003d40


	//   ....[35]....
        /*022c*/ 	.word	0x00003d50


	//   ....[36]....
        /*0230*/ 	.word	0x00003d60


	//   ....[37]....
        /*0234*/ 	.word	0x00003e30


	//   ....[38]....
        /*0238*/ 	.word	0x00003e50


	//   ....[39]....
        /*023c*/ 	.word	0x00003e60


	//   ....[40]....
        /*0240*/ 	.word	0x00003e70


	//   ....[41]....
        /*0244*/ 	.word	0x00003f40


	//   ....[42]....
        /*0248*/ 	.word	0x00003f60


	//   ....[43]....
        /*024c*/ 	.word	0x00003f70


	//   ....[44]....
        /*0250*/ 	.word	0x00003f80


	//   ....[45]....
        /*0254*/ 	.word	0x00004050


	//   ....[46]....
        /*0258*/ 	.word	0x00004070


	//   ....[47]....
        /*025c*/ 	.word	0x00004080


	//   ....[48]....
        /*0260*/ 	.word	0x00004090


	//   ....[49]....
        /*0264*/ 	.word	0x00004160


	//   ....[50]....
        /*0268*/ 	.word	0x000041a0


	//   ....[51]....
        /*026c*/ 	.word	0x000041c0


	//   ....[52]....
        /*0270*/ 	.word	0x000041d0


	//   ....[53]....
        /*0274*/ 	.word	0x000041e0


	//   ....[54]....
        /*0278*/ 	.word	0x000041f0


	//   ....[55]....
        /*027c*/ 	.word	0x00004200


	//   ....[56]....
        /*0280*/ 	.word	0x00004220


	//   ....[57]....
        /*0284*/ 	.word	0x00004240


	//   ....[58]....
        /*0288*/ 	.word	0x00004270


	//   ....[59]....
        /*028c*/ 	.word	0x00004ea0


	//   ....[60]....
        /*0290*/ 	.word	0x00004ee0


	//   ....[61]....
        /*0294*/ 	.word	0x00004f20


	//   ....[62]....
        /*0298*/ 	.word	0x00004f60


	//   ....[63]....
        /*029c*/ 	.word	0x00004fd0


	//   ....[64]....
        /*02a0*/ 	.word	0x00005010


	//   ....[65]....
        /*02a4*/ 	.word	0x00005050


	//   ....[66]....
        /*02a8*/ 	.word	0x00005090


	//   ....[67]....
        /*02ac*/ 	.word	0x00005150


	//   ....[68]....
        /*02b0*/ 	.word	0x00005190


	//   ....[69]....
        /*02b4*/ 	.word	0x000051c0


	//   ....[70]....
        /*02b8*/ 	.word	0x00005200


	//   ....[71]....
        /*02bc*/ 	.word	0x00005300


	//   ....[72]....
        /*02c0*/ 	.word	0x00005340


	//   ....[73]....
        /*02c4*/ 	.word	0x00005380


	//   ....[74]....
        /*02c8*/ 	.word	0x000053c0


	//   ....[75]....
        /*02cc*/ 	.word	0x000054c0


	//   ....[76]....
        /*02d0*/ 	.word	0x000054f0


	//   ....[77]....
        /*02d4*/ 	.word	0x00005500


	//   ....[78]....
        /*02d8*/ 	.word	0x00005510


	//   ....[79]....
        /*02dc*/ 	.word	0x00005a40


	//   ....[80]....
        /*02e0*/ 	.word	0x00005c30


	//   ....[81]....
        /*02e4*/ 	.word	0x000061e0


	//   ....[82]....
        /*02e8*/ 	.word	0x000065e0


	//   ....[83]....
        /*02ec*/ 	.word	0x00006620


	//   ....[84]....
        /*02f0*/ 	.word	0x00006680


	//   ....[85]....
        /*02f4*/ 	.word	0x000066b0


	//   ....[86]....
        /*02f8*/ 	.word	0x000066d0


	//   ....[87]....
        /*02fc*/ 	.word	0x000067a0


	//   ....[88]....
        /*0300*/ 	.word	0x000067e0


	//   ....[89]....
        /*0304*/ 	.word	0x00006830


	//   ....[90]....
        /*0308*/ 	.word	0x00006860


	//   ....[91]....
        /*030c*/ 	.word	0x00006880


	//----- nvinfo : EIATTR_VRC_CTA_INIT_COUNT
	.align		4
.L_2983:
        /*0310*/ 	.byte	0x02, 0x4a
	.zero		1
	.zero		1


	//----- nvinfo : EIATTR_EXIT_INSTR_OFFSETS
	.align		4
        /*0314*/ 	.byte	0x04, 0x1c
        /*0316*/ 	.short	(.L_2985 - .L_2984)


	//   ....[0]....
.L_2984:
        /*0318*/ 	.word	0x00006920


	//   ....[1]....
        /*031c*/ 	.word	0x00006e40


	//----- nvinfo : EIATTR_MAX_THREADS
	.align		4
.L_2985:
        /*0320*/ 	.byte	0x04, 0x05
        /*0322*/ 	.short	(.L_2987 - .L_2986)
.L_2986:
        /*0324*/ 	.word	0x00000020
        /*0328*/ 	.word	0x00000001
        /*032c*/ 	.word	0x00000001


	//----- nvinfo : EIATTR_CRS_STACK_SIZE
	.align		4
.L_2987:
        /*0330*/ 	.byte	0x04, 0x1e
        /*0332*/ 	.short	(.L_2989 - .L_2988)
.L_2988:
        /*0334*/ 	.word	0x00000000


	//----- nvinfo : EIATTR_CBANK_PARAM_SIZE
	.align		4
.L_2989:
        /*0338*/ 	.byte	0x03, 0x19
        /*033a*/ 	.short	0x01f0


	//----- nvinfo : EIATTR_PARAM_CBANK
	.align		4
        /*033c*/ 	.byte	0x04, 0x0a
        /*033e*/ 	.short	(.L_2991 - .L_2990)
	.align		4
.L_2990:
        /*0340*/ 	.word	index@(.nv.constant0._Z25selective_scan_bwd_kernelI32Selective_Scan_bwd_kernel_traitsILi32ELi8ELb0ELb0ELb0ELb1ELb0EfN3c107complexIfEEEEv12SSMParamsBwd)
        /*0344*/ 	.short	0x0380
        /*0346*/ 	.short	0x01f0


	//----- nvinfo : EIATTR_SW_WAR
	.align		4
.L_2991:
        /*0348*/ 	.byte	0x04, 0x36
        /*034a*/ 	.short	(.L_2993 - .L_2992)
.L_2992:
        /*034c*/ 	.word	0x00000008
.L_2993:


//--------------------- .nv.info._Z25selective_scan_bwd_kernelI32Selective_Scan_bwd_kernel_traitsILi32ELi8ELb0ELb0ELb0ELb1ELb1EfN3c107complexIfEEEEv12SSMParamsBwd --------------------------
	.section	.nv.info._Z25selective_scan_bwd_kernelI32Selective_Scan_bwd_kernel_traitsILi32ELi8ELb0ELb0ELb0ELb1ELb1EfN3c107complexIfEEEEv12SSMParamsBwd,"",@"SHT_CUDA_INFO"
	.sectionflags	@""
	.align	4


	//----- nvinfo : EIATTR_CUDA_API_VERSION
	.align		4
        /*0000*/ 	.byte	0x04, 0x37
        /*0002*/ 	.short	(.L_2995 - .L_2994)
.L_2994:
        /*0004*/ 	.word	0x00000082


	//----- nvinfo : EIATTR_KPARAM_INFO
	.align		4
.L_2995:
        /*0008*/ 	.byte	0x04, 0x17
        /*000a*/ 	.short	(.L_2997 - .L_2996)
.L_2996:
        /*000c*/ 	.word	0x00000000
        /*0010*/ 	.short	0x0000
        /*0012*/ 	.short	0x0000
        /*0014*/ 	.byte	0x00, 0xf0, 0xc1, 0x07


	//----- nvinfo : EIATTR_SPARSE_MMA_MASK
	.align		4
.L_2997:
        /*0018*/ 	.byte	0x03, 0x50
        /*001a*/ 	.short	0x0000


	//----- nvinfo : EIATTR_MAXREG_COUNT
	.align		4
        /*001c*/ 	.byte	0x03, 0x1b
        /*001e*/ 	.short	0x00ff


	//----- nvinfo : EIATTR_NUM_BARRIERS
	.align		4
        /*0020*/ 	.byte	0x02, 0x4c
        /*0022*/ 	.byte	0x01
	.zero		1


	//----- nvinfo : EIATTR_MERCURY_ISA_VERSION
	.align		4
        /*0024*/ 	.byte	0x03, 0x5f
        /*0026*/ 	.short	0x0101


	//----- nvinfo : EIATTR_COOP_GROUP_MASK_REGIDS
	.align		4
        /*0028*/ 	.byte	0x04, 0x29
        /*002a*/ 	.short	(.L_2999 - .L_2998)


	//   ....[0]....
.L_2998:
        /*002c*/ 	.word	0xffffffff


	//   ....[1]....
        /*0030*/ 	.word	0xffffffff


	//   ....[2]....
        /*0034*/ 	.word	0xffffffff


	//   ....[3]....
        /*0038*/ 	.word	0xffffffff


	//   ....[4]....
        /*003c*/ 	.word	0xffffffff


	//   ....[5]....
        /*0040*/ 	.word	0xffffffff


	//   ....[6]....
        /*0044*/ 	.word	0xffffffff


	//   ....[7]....
        /*0048*/ 	.word	0xffffffff


	//   ....[8]....
        /*004c*/ 	.word	0xffffffff


	//   ....[9]....
        /*0050*/ 	.word	0xffffffff


	//   ....[10]....
        /*0054*/ 	.word	0xffffffff


	//   ....[11]....
        /*0058*/ 	.word	0xffffffff


	//   ....[12]....
        /*005c*/ 	.word	0xffffffff


	//   ....[13]....
        /*0060*/ 	.word	0xffffffff


	//   ....[14]....
        /*0064*/ 	.word	0xffffffff


	//   ....[15]....
        /*0068*/ 	.word	0xffffffff


	//   ....[16]....
        /*006c*/ 	.word	0xffffffff


	//   ....[17]....
        /*0070*/ 	.word	0xffffffff


	//   ....[18]....
        /*0074*/ 	.word	0xffffffff


	//   ....[19]....
        /*0078*/ 	.word	0xffffffff


	//   ....[20]....
        /*007c*/ 	.word	0xffffffff


	//   ....[21]....
        /*0080*/ 	.word	0xffffffff


	//   ....[22]....
        /*0084*/ 	.word	0xffffffff


	//   ....[23]....
        /*0088*/ 	.word	0xffffffff


	//   ....[24]....
        /*008c*/ 	.word	0xffffffff


	//   ....[25]....
        /*0090*/ 	.word	0xffffffff


	//   ....[26]....
        /*0094*/ 	.word	0xffffffff


	//   ....[27]....
        /*0098*/ 	.word	0xffffffff


	//   ....[28]....
        /*009c*/ 	.word	0xffffffff


	//   ....[29]....
        /*00a0*/ 	.word	0xffffffff


	//   ....[30]....
        /*00a4*/ 	.word	0xffffffff


	//   ....[31]....
        /*00a8*/ 	.word	0xffffffff


	//   ....[32]....
        /*00ac*/ 	.word	0xffffffff


	//   ....[33]....
        /*00b0*/ 	.word	0xffffffff


	//   ....[34]....
        /*00b4*/ 	.word	0xffffffff


	//   ....[35]....
        /*00b8*/ 	.word	0xffffffff


	//   ....[36]....
        /*00bc*/ 	.word	0xffffffff


	//   ....[37]....
        /*00c0*/ 	.word	0xffffffff


	//   ....[38]....
        /*00c4*/ 	.word	0xffffffff


	//   ....[39]....
        /*00c8*/ 	.word	0xffffffff


	//   ....[40]....
        /*00cc*/ 	.word	0xffffffff


	//   ....[41]....
        /*00d0*/ 	.word	0xffffffff


	//   ....[42]....
        /*00d4*/ 	.word	0xffffffff


	//   ....[43]....
        /*00d8*/ 	.word	0xffffffff


	//   ....[44]....
        /*00dc*/ 	.word	0xffffffff


	//   ....[45]....
        /*00e0*/ 	.word	0xffffffff


	//   ....[46]....
        /*00e4*/ 	.word	0xffffffff


	//   ....[47]....
        /*00e8*/ 	.word	0xffffffff


	//   ....[48]....
        /*00ec*/ 	.word	0xffffffff


	//   ....[49]....
        /*00f0*/ 	.word	0xffffffff


	//   ....[50]....
        /*00f4*/ 	.word	0xffffffff


	//   ....[51]....
        /*00f8*/ 	.word	0xffffffff


	//   ....[52]....
        /*00fc*/ 	.word	0xffffffff


	//   ....[53]....
        /*0100*/ 	.word	0xffffffff


	//   ....[54]....
        /*0104*/ 	.word	0xffffffff


	//   ....[55]....
        /*0108*/ 	.word	0xffffffff


	//   ....[56]....
        /*010c*/ 	.word	0xffffffff


	//   ....[57]....
        /*0110*/ 	.word	0xffffffff


	//   ....[58]....
        /*0114*/ 	.word	0xffffffff


	//   ....[59]....
        /*0118*/ 	.word	0xffffffff


	//   ....[60]....
        /*011c*/ 	.word	0xffffffff


	//   ....[61]....
        /*0120*/ 	.word	0xffffffff


	//   ....[62]....
        /*0124*/ 	.word	0xffffffff


	//   ....[63]....
        /*0128*/ 	.word	0xffffffff


	//   ....[64]....
        /*012c*/ 	.word	0xffffffff


	//   ....[65]....
        /*0130*/ 	.word	0xffffffff


	//   ....[66]....
        /*0134*/ 	.word	0xffffffff


	//   ....[67]....
        /*0138*/ 	.word	0xffffffff


	//   ....[68]....
        /*013c*/ 	.word	0xffffffff


	//   ....[69]....
        /*0140*/ 	.word	0xffffffff


	//   ....[70]....
        /*0144*/ 	.word	0xffffffff


	//   ....[71]....
        /*0148*/ 	.word	0xffffffff


	//   ....[72]....
        /*014c*/ 	.word	0xffffffff


	//   ....[73]....
        /*0150*/ 	.word	0xffffffff


	//   ....[74]....
        /*0154*/ 	.word	0xffffffff


	//   ....[75]....
        /*0158*/ 	.word	0xffffffff


	//   ....[76]....
        /*015c*/ 	.word	0xffffffff


	//   ....[77]....
        /*0160*/ 	.word	0xffffffff


	//   ....[78]....
        /*0164*/ 	.word	0xffffffff


	//   ....[79]....
        /*0168*/ 	.word	0xffffffff


	//   ....[80]....
        /*016c*/ 	.word	0xffffffff


	//   ....[81]....
        /*0170*/ 	.word	0xffffffff


	//   ....[82]....
        /*0174*/ 	.word	0xffffffff


	//   ....[83]....
        /*0178*/ 	.word	0xffffffff


	//   ....[84]....
        /*017c*/ 	.word	0xffffffff


	//   ....[85]....
        /*0180*/ 	.word	0xffffffff


	//   ....[86]....
        /*0184*/ 	.word	0xffffffff


	//   ....[87]....
        /*0188*/ 	.word	0xffffffff


	//   ....[88]....
        /*018c*/ 	.word	0xffffffff


	//   ....[89]....
        /*0190*/ 	.word	0xffffffff


	//   ....[90]....
        /*0194*/ 	.word	0xffffffff


	//   ....[91]....
        /*0198*/ 	.word	0xffffffff


	//   ....[92]....
        /*019c*/ 	.word	0xffffffff


	//   ....[93]....
        /*01a0*/ 	.word	0xffffffff


	//   ....[94]....
        /*01a4*/ 	.word	0xffffffff


	//   ....[95]....
        /*01a8*/ 	.word	0xffffffff


	//----- nvinfo : EIATTR_COOP_GROUP_INSTR_OFFSETS
	.align		4
.L_2999:
        /*01ac*/ 	.byte	0x04, 0x28
        /*01ae*/ 	.short	(.L_3001 - .L_3000)


	//   ....[0]....
.L_3000:
        /*01b0*/ 	.word	0x00000cc0


	//   ....[1]....
        /*01b4*/ 	.word	0x00000ef0


	//   ....[2]....
        /*01b8*/ 	.word	0x00001170


	//   ....[3]....
        /*01bc*/ 	.word	0x00002580


	//   ....[4]....
        /*01c0*/ 	.word	0x00002a10


	//   ....[5]....
        /*01c4*/ 	.word	0x00002d00


	//   ....[6]....
        /*01c8*/ 	.word	0x000031e0


	//   ....[7]....
        /*01cc*/ 	.word	0x000044a0


	//   ....[8]....
        /*01d0*/ 	.word	0x000044d0


	//   ....[9]....
        /*01d4*/ 	.word	0x000044f0


	//   ....[10]....
        /*01d8*/ 	.word	0x00004500


	//   ....[11]....
        /*01dc*/ 	.word	0x000045a0


	//   ....[12]....
        /*01e0*/ 	.word	0x000045d0


	//   ....[13]....
        /*01e4*/ 	.word	0x000045e0


	//   ....[14]....
        /*01e8*/ 	.word	0x000045f0


	//   ....[15]....
        /*01ec*/ 	.word	0x000046c0


	//   ....[16]....
        /*01f0*/ 	.word	0x00004700


	//   ....[17]....
        /*01f4*/ 	.word	0x00004740


	//   ....[18]....
        /*01f8*/ 	.word	0x00004780


	//   ....[19]....
        /*01fc*/ 	.word	0x00004900


	//   ....[20]....
        /*0200*/ 	.word	0x00004940


	//   ....[21]....
        /*0204*/ 	.word	0x00004980


	//   ....[22]....
        /*0208*/ 	.word	0x000049c0


	//   ....[23]....
        /*020c*/ 	.word	0x00004b60


	//   ....[24]....
        /*0210*/ 	.word	0x00004ba0


	//   ....[25]....
        /*0214*/ 	.word	0x00004be0


	//   ....[26]....
        /*0218*/ 	.word	0x00004c20


	//   ....[27]....
        /*021c*/ 	.word	0x00004cf0


	//   ....[28]....
        /*0220*/ 	.word	0x00004d80


	//   ....[29]....
        /*0224*/ 	.word	0x00004dc0


	//   ....[30]....
        /*0228*/ 	.word	0x00004de0


	//   ....[31]....
        /*022c*/ 	.word	0x00004df0


	//   ....[32]....
        /*0230*/ 	.word	0x00004e00


	//   ....[33]....
        /*0234*/ 	.word	0x00004e10


	//   ....[34]....
        /*0238*/ 	.word	0x00004e20


	//   ....[35]....
        /*023c*/ 	.word	0x00004e50


	//   ....[36]....
        /*0240*/ 	.word	0x00004e60


	//   ....[37]....
        /*0244*/ 	.word	0x00004f50


	//   ....[38]....
        /*0248*/ 	.word	0x00004f60


	//   ....[39]....
        /*024c*/ 	.word	0x00004f70


	//   ....[40]....
        /*0250*/ 	.word	0x00004f80


	//   ....[41]....
        /*0254*/ 	.word	0x00005050


	//   ....[42]....
        /*0258*/ 	.word	0x00005070


	//   ....[43]....
        /*025c*/ 	.word	0x00005080


	//   ....[44]....
        /*0260*/ 	.word	0x00005090


	//   ....[45]....
        /*0264*/ 	.word	0x00005160


	//   ....[46]....
        /*0268*/ 	.word	0x00005180


	//   ....[47]....
        /*026c*/ 	.word	0x00005190


	//   ....[48]....
        /*0270*/ 	.word	0x000051a0


	//   ....[49]....
        /*0274*/ 	.word	0x00005270


	//   ....[50]....
        /*0278*/ 	.word	0x00005290


	//   ....[51]....
        /*027c*/ 	.word	0x000052a0


	//   ....[52]....
        /*0280*/ 	.word	0x000052b0


	//   ....[53]....
        /*0284*/ 	.word	0x00005380


	//   ....[54]....
        /*0288*/ 	.word	0x000053c0


	//   ....[55]....
        /*028c*/ 	.word	0x000053e0


	//   ....[56]....
        /*0290*/ 	.word	0x000053f0


	//   ....[57]....
        /*0294*/ 	.word	0x00005400


	//   ....[58]....
        /*0298*/ 	.word	0x00005410


	//   ....[59]....
        /*029c*/ 	.word	0x00005420


	//   ....[60]....
        /*02a0*/ 	.word	0x00005440


	//   ....[61]....
        /*02a4*/ 	.word	0x00005460


	//   ....[62]....
        /*02a8*/ 	.word	0x00005490


	//   ....[63]....
        /*02ac*/ 	.word	0x000060c0


	//   ....[64]....
        /*02b0*/ 	.word	0x00006100


	//   ....[65]....
        /*02b4*/ 	.word	0x00006140


	//   ....[66]....
        /*02b8*/ 	.word	0x00006180


	//   ....[67]....
        /*02bc*/ 	.word	0x000061f0


	//   ....[68]....
        /*02c0*/ 	.word	0x00006230


	//   ....[69]....
        /*02c4*/ 	.word	0x00006270


	//   ....[70]....
        /*02c8*/ 	.word	0x000062b0


	//   ....[71]....
        /*02cc*/ 	.word	0x000063a0


	//   ....[72]....
        /*02d0*/ 	.word	0x000063e0


	//   ....[73]....
        /*02d4*/ 	.word	0x00006410


	//   ....[74]....
        /*02d8*/ 	.word	0x00006450


	//   ....[75]....
        /*02dc*/ 	.word	0x00006540


	//   ....[76]....
        /*02e0*/ 	.word	0x00006580


	//   ....[77]....
        /*02e4*/ 	.word	0x000065c0


	//   ....[78]....
        /*02e8*/ 	.word	0x00006600


	//   ....[79]....
        /*02ec*/ 	.word	0x000066c0


	//   ....[80]....
        /*02f0*/ 	.word	0x00006700


	//   ....[81]....
        /*02f4*/ 	.word	0x00006720


	//   ....[82]....
        /*02f8*/ 	.word	0x00006730


	//   ....[83]....
        /*02fc*/ 	.word	0x00006c50


	//   ....[84]....
        /*0300*/ 	.word	0x00006f90


	//   ....[85]....
        /*0304*/ 	.word	0x00007450


	//   ....[86]....
        /*0308*/ 	.word	0x000077e0


	//   ....[87]....
        /*030c*/ 	.word	0x00007830


	//   ....[88]....
        /*0310*/ 	.word	0x00007880


	//   ....[89]....
        /*0314*/ 	.word	0x000078b0


	//   ....[90]....
        /*0318*/ 	.word	0x000078d0


	//   ....[91]....
        /*031c*/ 	.word	0x000079a0


	//   ....[92]....
        /*0320*/ 	.word	0x000079d0


	//   ....[93]....
        /*0324*/ 	.word	0x00007a30


	//   ....[94]....
        /*0328*/ 	.word	0x00007a60


	//   ....[95]....
        /*032c*/ 	.word	0x00007a80


	//----- nvinfo : EIATTR_VRC_CTA_INIT_COUNT
	.align		4
.L_3001:
        /*0330*/ 	.byte	0x02, 0x4a
	.zero		1
	.zero		1


	//----- nvinfo : EIATTR_EXIT_INSTR_OFFSETS
	.align		4
        /*0334*/ 	.byte	0x04, 0x1c
        /*0336*/ 	.short	(.L_3003 - .L_3002)


	//   ....[0]....
.L_3002:
        /*0338*/ 	.word	0x00007b20


	//   ....[1]....
        /*033c*/ 	.word	0x00008040


	//----- nvinfo : EIATTR_MAX_THREADS
	.align		4
.L_3003:
        /*0340*/ 	.byte	0x04, 0x05
        /*0342*/ 	.short	(.L_3005 - .L_3004)
.L_3004:
        /*0344*/ 	.word	0x00000020
        /*0348*/ 	.word	0x00000001
        /*034c*/ 	.word	0x00000001


	//----- nvinfo : EIATTR_CRS_STACK_SIZE
	.align		4
.L_3005:
        /*0350*/ 	.byte	0x04, 0x1e
        /*0352*/ 	.short	(.L_3007 - .L_3006)
.L_3006:
        /*0354*/ 	.word	0x00000000


	//----- nvinfo : EIATTR_CBANK_PARAM_SIZE
	.align		4
.L_3007:
        /*0358*/ 	.byte	0x03, 0x19
        /*035a*/ 	.short	0x01f0


	//----- nvinfo : EIATTR_PARAM_CBANK
	.align		4
        /*035c*/ 	.byte	0x04, 0x0a
        /*035e*/ 	.short	(.L_3009 - .L_3008)
	.align		4
.L_3008:
        /*0360*/ 	.word	index@(.nv.constant0._Z25selective_scan_bwd_kernelI32Selective_Scan_bwd_kernel_traitsILi32ELi8ELb0ELb0ELb0ELb1ELb1EfN3c107complexIfEEEEv12SSMParamsBwd)
        /*0364*/ 	.short	0x0380
        /*0366*/ 	.short	0x01f0


	//----- nvinfo : EIATTR_SW_WAR
	.align		4
.L_3009:
        /*0368*/ 	.byte	0x04, 0x36
        /*036a*/ 	.short	(.L_3011 - .L_3010)
.L_3010:
        /*036c*/ 	.word	0x00000008
.L_3011:


//--------------------- .nv.info._Z25selective_scan_bwd_kernelI32Selective_Scan_bwd_kernel_traitsILi32ELi8ELb0ELb0ELb1ELb0ELb0EfN3c107complexIfEEEEv12SSMParamsBwd --------------------------
	.section	.nv.info._Z25selective_scan_bwd_kernelI32Selective_Scan_bwd_kernel_traitsILi32ELi8ELb0ELb0ELb1ELb0ELb0EfN3c107complexIfEEEEv12SSMParamsBwd,"",@"SHT_CUDA_INFO"
	.sectionflags	@""
	.align	4


	//----- nvinfo : EIATTR_CUDA_API_VERSION
	.align		4
        /*0000*/ 	.byte	0x04, 0x37
        /*0002*/ 	.short	(.L_3013 - .L_3012)
.L_3012:
        /*0004*/ 	.word	0x00000082


	//----- nvinfo : EIATTR_KPARAM_INFO
	.align		4
.L_3013:
        /*0008*/ 	.byte	0x04, 0x17
        /*000a*/ 	.short	(.L_3015 - .L_3014)
.L_3014:
        /*000c*/ 	.word	0x00000000
        /*0010*/ 	.short	0x0000
        /*0012*/ 	.short	0x0000
        /*0014*/ 	.byte	0x00, 0xf0, 0xc1, 0x07


	//----- nvinfo : EIATTR_SPARSE_MMA_MASK
	.align		4
.L_3015:
        /*0018*/ 	.byte	0x03, 0x50
        /*001a*/ 	.short	0x0000


	//----- nvinfo : EIATTR_MAXREG_COUNT
	.align		4
        /*001c*/ 	.byte	0x03, 0x1b
        /*001e*/ 	.short	0x00ff


	//----- nvinfo : EIATTR_NUM_BARRIERS
	.align		4
        /*0020*/ 	.byte	0x02, 0x4c
        /*0022*/ 	.byte	0x01
	.zero		1


	//----- nvinfo : EIATTR_MERCURY_ISA_VERSION
	.align		4
        /*0024*/ 	.byte	0x03, 0x5f
        /*0026*/ 	.short	0x0101


	//----- nvinfo : EIATTR_COOP_GROUP_MASK_REGIDS
	.align		4
        /*0028*/ 	.byte	0x04, 0x29
        /*002a*/ 	.short	(.L_3017 - .L_3016)


	//   ....[0]....
.L_3016:
        /*002c*/ 	.word	0xffffffff


	//   ....[1]....
        /*0030*/ 	.word	0xffffffff


	//   ....[2]....
        /*0034*/ 	.word	0xffffffff


	//   ....[3]....
        /*0038*/ 	.word	0xffffffff


	//   ....[4]....
        /*003c*/ 	.word	0xffffffff


	//   ....[5]....
        /*0040*/ 	.word	0xffffffff


	//   ....[6]....
        /*0044*/ 	.word	0xffffffff


	//   ....[7]....
        /*0048*/ 	.word	0xffffffff


	//   ....[8]....
        /*004c*/ 	.word	0xffffffff


	//   ....[9]....
        /*0050*/ 	.word	0xffffffff


	//   ....[10]....
        /*0054*/ 	.word	0xffffffff


	//   ....[11]....
        /*0058*/ 	.word	0xffffffff


	//   ....[12]....
        /*005c*/ 	.word	0xffffffff


	//   ....[13]....
        /*0060*/ 	.word	0xffffffff


	//   ....[14]....
        /*0064*/ 	.word	0xffffffff


	//   ....[15]....
        /*0068*/ 	.word	0xffffffff


	//   ....[16]....
        /*006c*/ 	.word	0xffffffff


	//   ....[17]....
        /*0070*/ 	.word	0xffffffff


	//   ....[18]....
        /*0074*/ 	.word	0xffffffff


	//   ....[19]....
        /*0078*/ 	.word	0xffffffff


	//   ....[20]....
        /*007c*/ 	.word	0xffffffff


	//   ....[21]....
        /*0080*/ 	.word	0xffffffff


	//   ....[22]....
        /*0084*/ 	.word	0xffffffff


	//   ....[23]....
        /*0088*/ 	.word	0xffffffff


	//   ....[24]....
        /*008c*/ 	.word	0xffffffff


	//   ....[25]....
        /*0090*/ 	.word	0xffffffff


	//   ....[26]....
        /*0094*/ 	.word	0xffffffff


	//   ....[27]....
        /*0098*/ 	.word	0xffffffff


	//   ....[28]....
        /*009c*/ 	.word	0xffffffff


	//   ....[29]....
        /*00a0*/ 	.word	0xffffffff


	//   ....[30]....
        /*00a4*/ 	.word	0xffffffff


	//   ....[31]....
        /*00a8*/ 	.word	0xffffffff


	//   ....[32]....
        /*00ac*/ 	.word	0xffffffff


	//   ....[33]....
        /*00b0*/ 	.word	0xffffffff


	//   ....[34]....
        /*00b4*/ 	.word	0xffffffff


	//   ....[35]....
        /*00b8*/ 	.word	0xffffffff


	//   ....[36]....
        /*00bc*/ 	.word	0xffffffff


	//   ....[37]....
        /*00c0*/ 	.word	0xffffffff


	//   ....[38]....
        /*00c4*/ 	.word	0xffffffff


	//   ....[39]....
        /*00c8*/ 	.word	0xffffffff


	//   ....[40]....
        /*00cc*/ 	.word	0xffffffff


	//   ....[41]....
        /*00d0*/ 	.word	0xffffffff


	//   ....[42]....
        /*00d4*/ 	.word	0xffffffff


	//   ....[43]....
        /*00d8*/ 	.word	0xffffffff


	//   ....[44]....
        /*00dc*/ 	.word	0xffffffff


	//   ....[45]....
        /*00e0*/ 	.word	0xffffffff


	//   ....[46]....
        /*00e4*/ 	.word	0xffffffff


	//   ....[47]....
        /*00e8*/ 	.word	0xffffffff


	//   ....[48]....
        /*00ec*/ 	.word	0xffffffff


	//   ....[49]....
        /*00f0*/ 	.word	0xffffffff


	//   ....[50]....
        /*00f4*/ 	.word	0xffffffff


	//   ....[51]....
        /*00f8*/ 	.word	0xffffffff


	//   ....[52]....
        /*00fc*/ 	.word	0xffffffff


	//   ....[53]....
        /*0100*/ 	.word	0xffffffff


	//   ....[54]....
        /*0104*/ 	.word	0xffffffff


	//   ....[55]....
        /*0108*/ 	.word	0xffffffff


	//   ....[56]....
        /*010c*/ 	.word	0xffffffff


	//   ....[57]....
        /*0110*/ 	.word	0xffffffff


	//   ....[58]....
        /*0114*/ 	.word	0xffffffff


	//   ....[59]....
        /*0118*/ 	.word	0xffffffff


	//   ....[60]....
        /*011c*/ 	.word	0xffffffff


	//   ....[61]....
        /*0120*/ 	.word	0xffffffff


	//   ....[62]....
        /*0124*/ 	.word	0xffffffff


	//   ....[63]....
        /*0128*/ 	.word	0xffffffff


	//   ....[64]....
        /*012c*/ 	.word	0xffffffff


	//   ....[65]....
        /*0130*/ 	.word	0xffffffff


	//   ....[66]....
        /*0134*/ 	.word	0xffffffff


	//   ....[67]....
        /*0138*/ 	.word	0xffffffff


	//   ....[68]....
        /*013c*/ 	.word	0xffffffff


	//   ....[69]....
        /*0140*/ 	.word	0xffffffff


	//   ....[70]....
        /*0144*/ 	.word	0xffffffff


	//   ....[71]....
        /*0148*/ 	.word	0xffffffff


	//   ....[72]....
        /*014c*/ 	.word	0xffffffff


	//   ....[73]....
        /*0150*/ 	.word	0xffffffff


	//   ....[74]....
        /*0154*/ 	.word	0xffffffff


	//   ....[75]....
        /*0158*/ 	.word	0xffffffff


	//   ....[76]....
        /*015c*/ 	.word	0xffffffff


	//   ....[77]....
        /*0160*/ 	.word	0xffffffff


	//   ....[78]....
        /*0164*/ 	.word	0xffffffff


	//   ....[79]....
        /*0168*/ 	.word	0xffffffff


	//   ....[80]....
        /*016c*/ 	.word	0xffffffff


	//   ....[81]....
        /*0170*/ 	.word	0xffffffff


	//   ....[82]....
        /*0174*/ 	.word	0xffffffff


	//   ....[83]....
        /*0178*/ 	.word	0xffffffff


	//   ....[84]....
        /*017c*/ 	.word	0xffffffff


	//   ....[85]....
        /*0180*/ 	.word	0xffffffff


	//   ....[86]....
        /*0184*/ 	.word	0xffffffff


	//   ....[87]....
        /*0188*/ 	.word	0xffffffff


	//   ....[88]....
        /*018c*/ 	.word	0xffffffff


	//   ....[89]....
        /*0190*/ 	.word	0xffffffff


	//   ....[90]....
        /*0194*/ 	.word	0xffffffff


	//   ....[91]....
        /*0198*/ 	.word	0xffffffff


	//----- nvinfo : EIATTR_COOP_GROUP_INSTR_OFFSETS
	.align		4
.L_3017:
        /*019c*/ 	.byte	0x04, 0x28
        /*019e*/ 	.short	(.L_3019 - .L_3018)


	//   ....[0]....
.L_3018:
        /*01a0*/ 	.word	0x000012f0


	//   ....[1]....
        /*01a4*/ 	.word	0x000014f0


	//   ....[2]....
        /*01a8*/ 	.word	0x00001710


	//   ....[3]....
        /*01ac*/ 	.word	0x000027c0


	//   ....[4]....
        /*01b0*/ 	.word	0x000033d0


	//   ....[5]....
        /*01b4*/ 	.word	0x00003400


	//   ....[6]....
        /*01b8*/ 	.word	0x00003440


	//   ....[7]....
        /*01bc*/ 	.word	0x00003450


	//   ....[8]....
        /*01c0*/ 	.word	0x000034c0


	//   ....[9]....
        /*01c4*/ 	.word	0x000034f0


	//   ....[10]....
        /*01c8*/ 	.word	0x00003530


	//   ....[11]....
        /*01cc*/ 	.word	0x00003540


	//   ....[12]....
        /*01d0*/ 	.word	0x000035d0


	//   ....[13]....
        /*01d4*/ 	.word	0x00003610


	//   ....[14]....
        /*01d8*/ 	.word	0x00003620


	//   ....[15]....
        /*01dc*/ 	.word	0x00003630


	//   ....[16]....
        /*01e0*/ 	.word	0x000036f0


	//   ....[17]....
        /*01e4*/ 	.word	0x00003730


	//   ....[18]....
        /*01e8*/ 	.word	0x00003770


	//   ....[19]....
        /*01ec*/ 	.word	0x000037a0


	//   ....[20]....
        /*01f0*/ 	.word	0x000038f0


	//   ....[21]....
        /*01f4*/ 	.word	0x00003930


	//   ....[22]....
        /*01f8*/ 	.word	0x00003970


	//   ....[23]....
        /*01fc*/ 	.word	0x000039b0


	//   ....[24]....
        /*0200*/ 	.word	0x00003b70


	//   ....[25]....
        /*0204*/ 	.word	0x00003bb0


	//   ....[26]....
        /*0208*/ 	.word	0x00003bf0


	//   ....[27]....
        /*020c*/ 	.word	0x00003c30


	//   ....[28]....
        /*0210*/ 	.word	0x00003c70


	//   ....[29]....
        /*0214*/ 	.word	0x00003cb0


	//   ....[30]....
        /*0218*/ 	.word	0x00004180


	//   ....[31]....
        /*021c*/ 	.word	0x000041c0


	//   ....[32]....
        /*0220*/ 	.word	0x000041d0


	//   ....[33]....
        /*0224*/ 	.word	0x000041e0


	//   ....[34]....
        /*0228*/ 	.word	0x000042d0


	//   ....[35]....
        /*022c*/ 	.word	0x000042f0


	//   ....[36]....
        /*0230*/ 	.word	0x00004300


	//   ....[37]....
        /*0234*/ 	.word	0x00004310


	//   ....[38]....
        /*0238*/ 	.word	0x000043e0


	//   ....[39]....
        /*023c*/ 	.word	0x00004400


	//   ....[40]....
        /*0240*/ 	.word	0x00004410


	//   ....[41]....
        /*0244*/ 	.word	0x00004420


	//   ....[42]....
        /*0248*/ 	.word	0x000044f0


	//   ....[43]....
        /*024c*/ 	.word	0x00004510


	//   ....[44]....
        /*0250*/ 	.word	0x00004520


	//   ....[45]....
        /*0254*/ 	.word	0x00004530


	//   ....[46]....
        /*0258*/ 	.word	0x00004600


	//   ....[47]....
        /*025c*/ 	.word	0x00004640


	//   ....[48]....
        /*0260*/ 	.word	0x00004650


	//   ....[49]....
        /*0264*/ 	.word	0x00004660


	//   ....[50]....
        /*0268*/ 	.word	0x00004750


	//   ....[51]....
        /*026c*/ 	.word	0x00004790


	//   ....[52]....
        /*0270*/ 	.word	0x000047d0


	//   ....[53]....
        /*0274*/ 	.word	0x00004810


	//   ....[54]....
        /*0278*/ 	.word	0x00004850


	//   ....[55]....
        /*027c*/ 	.word	0x00004890


	//   ....[56]....
        /*0280*/ 	.word	0x000048f0


	//   ....[57]....
        /*0284*/ 	.word	0x00004940


	//   ....[58]....
        /*0288*/ 	.word	0x00004980


	//   ....[59]....
        /*028c*/ 	.word	0x000049c0


	//   ....[60]....
        /*0290*/ 	.word	0x00005d90


	//   ....[61]....
        /*0294*/ 	.word	0x00005dd0


	//   ....[62]....
        /*0298*/ 	.word	0x00005e10


	//   ....[63]....
        /*029c*/ 	.word	0x00005e50


	//   ....[64]....
        /*02a0*/ 	.word	0x00005ec0


	//   ....[65]....
        /*02a4*/ 	.word	0x00005f00


	//   ....[66]....
        /*02a8*/ 	.word	0x00005f40


	//   ....[67]....
        /*02ac*/ 	.word	0x00005f80


	//   ....[68]....
        /*02b0*/ 	.word	0x00006020


	//   ....[69]....
        /*02b4*/ 	.word	0x00006060


	//   ....[70]....
        /*02b8*/ 	.word	0x000060a0


	//   ....[71]....
        /*02bc*/ 	.word	0x000060e0


	//   ....[72]....
        /*02c0*/ 	.word	0x000061d0


	//   ....[73]....
        /*02c4*/ 	.word	0x00006210


	//   ....[74]....
        /*02c8*/ 	.word	0x00006250


	//   ....[75]....
        /*02cc*/ 	.word	0x00006290


	//   ....[76]....
        /*02d0*/ 	.word	0x00006300


	//   ....[77]....
        /*02d4*/ 	.word	0x00006320


	//   ....[78]....
        /*02d8*/ 	.word	0x00006340


	//   ....[79]....
        /*02dc*/ 	.word	0x00006350


	//   ....[80]....
        /*02e0*/ 	.word	0x000067b0


	//   ....[81]....
        /*02e4*/ 	.word	0x00006a80


	//   ....[82]....
        /*02e8*/ 	.word	0x00006e30


	//   ....[83]....
        /*02ec*/ 	.word	0x00006e80


	//   ....[84]....
        /*02f0*/ 	.word	0x00006ed0


	//   ....[85]....
        /*02f4*/ 	.word	0x00006f00


	//   ....[86]....
        /*02f8*/ 	.word	0x00006f20


	//   ....[87]....
        /*02fc*/ 	.word	0x00006ff0


	//   ....[88]....
        /*0300*/ 	.word	0x00007030


	//   ....[89]....
        /*0304*/ 	.word	0x00007080


	//   ....[90]....
        /*0308*/ 	.word	0x000070b0


	//   ....[91]....
        /*030c*/ 	.word	0x000070d0


	//----- nvinfo : EIATTR_VRC_CTA_INIT_COUNT
	.align		4
.L_3019:
        /*0310*/ 	.byte	0x02, 0x4a
	.zero		1
	.zero		1


	//----- nvinfo : EIATTR_EXIT_INSTR_OFFSETS
	.align		4
        /*0314*/ 	.byte	0x04, 0x1c
        /*0316*/ 	.short	(.L_3021 - .L_3020)


	//   ....[0]....
.L_3020:
        /*0318*/ 	.word	0x00007170


	//   ....[1]....
        /*031c*/ 	.word	0x000073b0


	//----- nvinfo : EIATTR_MAX_THREADS
	.align		4
.L_3021:
        /*0320*/ 	.byte	0x04, 0x05
        /*0322*/ 	.short	(.L_3023 - .L_3022)
.L_3022:
        /*0324*/ 	.word	0x00000020
        /*0328*/ 	.word	0x00000001
        /*032c*/ 	.word	0x00000001


	//----- nvinfo : EIATTR_CRS_STACK_SIZE
	.align		4
.L_3023:
        /*0330*/ 	.byte	0x04, 0x1e
        /*0332*/ 	.short	(.L_3025 - .L_3024)
.L_3024:
        /*0334*/ 	.word	0x00000000


	//----- nvinfo : EIATTR_CBANK_PARAM_SIZE
	.align		4
.L_3025:
        /*0338*/ 	.byte	0x03, 0x19
        /*033a*/ 	.short	0x01f0


	//----- nvinfo : EIATTR_PARAM_CBANK
	.align		4
        /*033c*/ 	.byte	0x04, 0x0a
        /*033e*/ 	.short	(.L_3027 - .L_3026)
	.align		4
.L_3026:
        /*0340*/ 	.word	index@(.nv.constant0._Z25selective_scan_bwd_kernelI32Selective_Scan_bwd_kernel_traitsILi32ELi8ELb0ELb0ELb1ELb0ELb0EfN3c107complexIfEEEEv12SSMParamsBwd)
        /*0344*/ 	.short	0x0380
        /*0346*/ 	.short	0x01f0


	//----- nvinfo : EIATTR_SW_WAR
	.align		4
.L_3027:
        /*0348*/ 	.byte	0x04, 0x36
        /*034a*/ 	.short	(.L_3029 - .L_3028)
.L_3028:
        /*034c*/ 	.word	0x00000008
.L_3029:


//--------------------- .nv.info._Z25selective_scan_bwd_kernelI32Selective_Scan_bwd_kernel_traitsILi32ELi8ELb0ELb0ELb1ELb0ELb1EfN3c107complexIfEEEEv12SSMParamsBwd --------------------------
	.section	.nv.info._Z25selective_scan_bwd_kernelI32Selective_Scan_bwd_kernel_traitsILi32ELi8ELb0ELb0ELb1ELb0ELb1EfN3c107complexIfEEEEv12SSMParamsBwd,"",@"SHT_CUDA_INFO"
	.sectionflags	@""
	.align	4


	//----- nvinfo : EIATTR_CUDA_API_VERSION
	.align		4
        /*0000*/ 	.byte	0x04, 0x37
        /*0002*/ 	.short	(.L_3031 - .L_3030)
.L_3030:
        /*0004*/ 	.word	0x00000082


	//----- nvinfo : EIATTR_KPARAM_INFO
	.align		4
.L_3031:
        /*0008*/ 	.byte	0x04, 0x17
        /*000a*/ 	.short	(.L_3033 - .L_3032)
.L_3032:
        /*000c*/ 	.word	0x00000000
        /*0010*/ 	.short	0x0000
        /*0012*/ 	.short	0x0000
        /*0014*/ 	.byte	0x00, 0xf0, 0xc1, 0x07


	//----- nvinfo : EIATTR_SPARSE_MMA_MASK
	.align		4
.L_3033:
        /*0018*/ 	.byte	0x03, 0x50
        /*001a*/ 	.short	0x0000


	//----- nvinfo : EIATTR_MAXREG_COUNT
	.align		4
        /*001c*/ 	.byte	0x03, 0x1b
        /*001e*/ 	.short	0x00ff


	//----- nvinfo : EIATTR_NUM_BARRIERS
	.align		4
        /*0020*/ 	.byte	0x02, 0x4c
        /*0022*/ 	.byte	0x01
	.zero		1


	//----- nvinfo : EIATTR_MERCURY_ISA_VERSION
	.align		4
        /*0024*/ 	.byte	0x03, 0x5f
        /*0026*/ 	.short	0x0101


	//----- nvinfo : EIATTR_COOP_GROUP_MASK_REGIDS
	.align		4
        /*0028*/ 	.byte	0x04, 0x29
        /*002a*/ 	.short	(.L_3035 - .L_3034)


	//   ....[0]....
.L_3034:
        /*002c*/ 	.word	0xffffffff


	//   ....[1]....
        /*0030*/ 	.word	0xffffffff


	//   ....[2]....
        /*0034*/ 	.word	0xffffffff


	//   ....[3]....
        /*0038*/ 	.word	0xffffffff


	//   ....[4]....
        /*003c*/ 	.word	0xffffffff


	//   ....[5]....
        /*0040*/ 	.word	0xffffffff


	//   ....[6]....
        /*0044*/ 	.word	0xffffffff


	//   ....[7]....
        /*0048*/ 	.word	0xffffffff


	//   ....[8]....
        /*004c*/ 	.word	0xffffffff


	//   ....[9]....
        /*0050*/ 	.word	0xffffffff


	//   ....[10]....
        /*0054*/ 	.word	0xffffffff


	//   ....[11]....
        /*0058*/ 	.word	0xffffffff


	//   ....[12]....
        /*005c*/ 	.word	0xffffffff


	//   ....[13]....
        /*0060*/ 	.word	0xffffffff


	//   ....[14]....
        /*0064*/ 	.word	0xffffffff


	//   ....[15]....
        /*0068*/ 	.word	0xffffffff


	//   ....[16]....
        /*006c*/ 	.word	0xffffffff


	//   ....[17]....
        /*0070*/ 	.word	0xffffffff


	//   ....[18]....
        /*0074*/ 	.word	0xffffffff


	//   ....[19]....
        /*0078*/ 	.word	0xffffffff


	//   ....[20]....
        /*007c*/ 	.word	0xffffffff


	//   ....[21]....
        /*0080*/ 	.word	0xffffffff


	//   ....[22]....
        /*0084*/ 	.word	0xffffffff


	//   ....[23]....
        /*0088*/ 	.word	0xffffffff


	//   ....[24]....
        /*008c*/ 	.word	0xffffffff


	//   ....[25]....
        /*0090*/ 	.word	0xffffffff


	//   ....[26]....
        /*0094*/ 	.word	0xffffffff


	//   ....[27]....
        /*0098*/ 	.word	0xffffffff


	//   ....[28]....
        /*009c*/ 	.word	0xffffffff


	//   ....[29]....
        /*00a0*/ 	.word	0xffffffff


	//   ....[30]....
        /*00a4*/ 	.word	0xffffffff


	//   ....[31]....
        /*00a8*/ 	.word	0xffffffff


	//   ....[32]....
        /*00ac*/ 	.word	0xffffffff


	//   ....[33]....
        /*00b0*/ 	.word	0xffffffff


	//   ....[34]....
        /*00b4*/ 	.word	0xffffffff


	//   ....[35]....
        /*00b8*/ 	.word	0xffffffff


	//   ....[36]....
        /*00bc*/ 	.word	0xffffffff


	//   ....[37]....
        /*00c0*/ 	.word	0xffffffff


	//   ....[38]....
        /*00c4*/ 	.word	0xffffffff


	//   ....[39]....
        /*00c8*/ 	.word	0xffffffff


	//   ....[40]....
        /*00cc*/ 	.word	0xffffffff


	//   ....[41]....
        /*00d0*/ 	.word	0xffffffff


	//   ....[42]....
        /*00d4*/ 	.word	0xffffffff


	//   ....[43]....
        /*00d8*/ 	.word	0xffffffff


	//   ....[44]....
        /*00dc*/ 	.word	0xffffffff


	//   ....[45]....
        /*00e0*/ 	.word	0xffffffff


	//   ....[46]....
        /*00e4*/ 	.word	0xffffffff


	//   ....[47]....
        /*00e8*/ 	.word	0xffffffff


	//   ....[48]....
        /*00ec*/ 	.word	0xffffffff


	//   ....[49]....
        /*00f0*/ 	.word	0xffffffff


	//   ....[50]....
        /*00f4*/ 	.word	0xffffffff


	//   ....[51]....
        /*00f8*/ 	.word	0xffffffff


	//   ....[52]....
        /*00fc*/ 	.word	0xffffffff


	//   ....[53]....
        /*0100*/ 	.word	0xffffffff


	//   ....[54]....
        /*0104*/ 	.word	0xffffffff


	//   ....[55]....
        /*0108*/ 	.word	0xffffffff


	//   ....[56]....
        /*010c*/ 	.word	0xffffffff


	//   ....[57]....
        /*0110*/ 	.word	0xffffffff


	//   ....[58]....
        /*0114*/ 	.word	0xffffffff


	//   ....[59]....
        /*0118*/ 	.word	0xffffffff


	//   ....[60]....
        /*011c*/ 	.word	0xffffffff


	//   ....[61]....
        /*0120*/ 	.word	0xffffffff


	//   ....[62]....
        /*0124*/ 	.word	0xffffffff


	//   ....[63]....
        /*0128*/ 	.word	0xffffffff


	//   ....[64]....
        /*012c*/ 	.word	0xffffffff


	//   ....[65]....
        /*0130*/ 	.word	0xffffffff


	//   ....[66]....
        /*0134*/ 	.word	0xffffffff


	//   ....[67]....
        /*0138*/ 	.word	0xffffffff


	//   ....[68]....
        /*013c*/ 	.word	0xffffffff


	//   ....[69]....
        /*0140*/ 	.word	0xffffffff


	//   ....[70]....
        /*0144*/ 	.word	0xffffffff


	//   ....[71]....
        /*0148*/ 	.word	0xffffffff


	//   ....[72]....
        /*014c*/ 	.word	0xffffffff


	//   ....[73]....
        /*0150*/ 	.word	0xffffffff


	//   ....[74]....
        /*0154*/ 	.word	0xffffffff


	//   ....[75]....
        /*0158*/ 	.word	0xffffffff


	//   ....[76]....
        /*015c*/ 	.word	0xffffffff


	//   ....[77]....
        /*0160*/ 	.word	0xffffffff


	//   ....[78]....
        /*0164*/ 	.word	0xffffffff


	//   ....[79]....
        /*0168*/ 	.word	0xffffffff


	//   ....[80]....
        /*016c*/ 	.word	0xffffffff


	//   ....[81]....
        /*0170*/ 	.word	0xffffffff


	//   ....[82]....
        /*0174*/ 	.word	0xffffffff


	//   ....[83]....
        /*0178*/ 	.word	0xffffffff


	//   ....[84]....
        /*017c*/ 	.word	0xffffffff


	//   ....[85]....
        /*0180*/ 	.word	0xffffffff


	//   ....[86]....
        /*0184*/ 	.word	0xffffffff


	//   ....[87]....
        /*0188*/ 	.word	0xffffffff


	//   ....[88]....
        /*018c*/ 	.word	0xffffffff


	//   ....[89]....
        /*0190*/ 	.word	0xffffffff


	//   ....[90]....
        /*0194*/ 	.word	0xffffffff


	//   ....[91]....
        /*0198*/ 	.word	0xffffffff


	//   ....[92]....
        /*019c*/ 	.word	0xffffffff


	//   ....[93]....
        /*01a0*/ 	.word	0xffffffff


	//   ....[94]....
        /*01a4*/ 	.word	0xffffffff


	//   ....[95]....
        /*01a8*/ 	.word	0xffffffff


	//----- nvinfo : EIATTR_COOP_GROUP_INSTR_OFFSETS
	.align		4
.L_3035:
        /*01ac*/ 	.byte	0x04, 0x28
        /*01ae*/ 	.short	(.L_3037 - .L_3036)


	//   ....[0]....
.L_3036:
        /*01b0*/ 	.word	0x00001440


	//   ....[1]....
        /*01b4*/ 	.word	0x00001680


	//   ....[2]....
        /*01b8*/ 	.word	0x00001880


	//   ....[3]....
        /*01bc*/ 	.word	0x00001ae0


	//   ....[4]....
        /*01c0*/ 	.word	0x00001f50


	//   ....[5]....
        /*01c4*/ 	.word	0x00002290


	//   ....[6]....
        /*01c8*/ 	.word	0x00002750


	//   ....[7]....
        /*01cc*/ 	.word	0x000039f0


	//   ....[8]....
        /*01d0*/ 	.word	0x00004650


	//   ....[9]....
        /*01d4*/ 	.word	0x00004690


	//   ....[10]....
        /*01d8*/ 	.word	0x000046e0


	//   ....[11]....
        /*01dc*/ 	.word	0x00004700


	//   ....[12]....
        /*01e0*/ 	.word	0x00004790


	//   ....[13]....
        /*01e4*/ 	.word	0x000047c0


	//   ....[14]....
        /*01e8*/ 	.word	0x000047e0


	//   ....[15]....
        /*01ec*/ 	.word	0x000047f0


	//   ....[16]....
        /*01f0*/ 	.word	0x00004880


	//   ....[17]....
        /*01f4*/ 	.word	0x000048c0


	//   ....[18]....
        /*01f8*/ 	.word	0x000048d0


	//   ....[19]....
        /*01fc*/ 	.word	0x000048e0


	//   ....[20]....
        /*0200*/ 	.word	0x00004990


	//   ....[21]....
        /*0204*/ 	.word	0x000049d0


	//   ....[22]....
        /*0208*/ 	.word	0x000049f0


	//   ....[23]....
        /*020c*/ 	.word	0x00004a20


	//   ....[24]....
        /*0210*/ 	.word	0x00004bc0


	//   ....[25]....
        /*0214*/ 	.word	0x00004c00


	//   ....[26]....
        /*0218*/ 	.word	0x00004c40


	//   ....[27]....
        /*021c*/ 	.word	0x00004c80


	//   ....[28]....
        /*0220*/ 	.word	0x00004de0


	//   ....[29]....
        /*0224*/ 	.word	0x00004e20


	//   ....[30]....
        /*0228*/ 	.word	0x00004e60


	//   ....[31]....
        /*022c*/ 	.word	0x00004ea0


	//   ....[32]....
        /*0230*/ 	.word	0x00004ee0


	//   ....[33]....
        /*0234*/ 	.word	0x00004f20


	//   ....[34]....
        /*0238*/ 	.word	0x00004fa0


	//   ....[35]....
        /*023c*/ 	.word	0x00005400


	//   ....[36]....
        /*0240*/ 	.word	0x00005440


	//   ....[37]....
        /*0244*/ 	.word	0x00005450


	//   ....[38]....
        /*0248*/ 	.word	0x00005530


	//   ....[39]....
        /*024c*/ 	.word	0x00005560


	//   ....[40]....
        /*0250*/ 	.word	0x00005570


	//   ....[41]....
        /*0254*/ 	.word	0x00005580


	//   ....[42]....
        /*0258*/ 	.word	0x00005650


	//   ....[43]....
        /*025c*/ 	.word	0x00005670


	//   ....[44]....
        /*0260*/ 	.word	0x00005680


	//   ....[45]....
        /*0264*/ 	.word	0x00005690


	//   ....[46]....
        /*0268*/ 	.word	0x00005760


	//   ....[47]....
        /*026c*/ 	.word	0x00005780


	//   ....[48]....
        /*0270*/ 	.word	0x00005790


	//   ....[49]....
        /*0274*/ 	.word	0x000057a0


	//   ....[50]....
        /*0278*/ 	.word	0x00005870


	//   ....[51]....
        /*027c*/ 	.word	0x000058b0


	//   ....[52]....
        /*0280*/ 	.word	0x000058c0


	//   ....[53]....
        /*0284*/ 	.word	0x000058d0


	//   ....[54]....
        /*0288*/ 	.word	0x000059c0


	//   ....[55]....
        /*028c*/ 	.word	0x00005a00


	//   ....[56]....
        /*0290*/ 	.word	0x00005a40


	//   ....[57]....
        /*0294*/ 	.word	0x00005a80


	//   ....[58]....
        /*0298*/ 	.word	0x00005ac0


	//   ....[59]....
        /*029c*/ 	.word	0x00005b00


	//   ....[60]....
        /*02a0*/ 	.word	0x00005b60


	//   ....[61]....
        /*02a4*/ 	.word	0x00005ba0


	//   ....[62]....
        /*02a8*/ 	.word	0x00005bd0


	//   ....[63]....
        /*02ac*/ 	.word	0x00005c40


	//   ....[64]....
        /*02b0*/ 	.word	0x00007000


	//   ....[65]....
        /*02b4*/ 	.word	0x00007040


	//   ....[66]....
        /*02b8*/ 	.word	0x00007080


	//   ....[67]....
        /*02bc*/ 	.word	0x000070c0


	//   ....[68]....
        /*02c0*/ 	.word	0x00007100


	//   ....[69]....
        /*02c4*/ 	.word	0x00007140


	//   ....[70]....
        /*02c8*/ 	.word	0x00007180


	//   ....[71]....
        /*02cc*/ 	.word	0x000071c0


	//   ....[72]....
        /*02d0*/ 	.word	0x000072a0


	//   ....[73]....
        /*02d4*/ 	.word	0x000072e0


	//   ....[74]....
        /*02d8*/ 	.word	0x00007320


	//   ....[75]....
        /*02dc*/ 	.word	0x00007360


	//   ....[76]....
        /*02e0*/ 	.word	0x00007440


	//   ....[77]....
        /*02e4*/ 	.word	0x00007480


	//   ....[78]....
        /*02e8*/ 	.word	0x000074c0


	//   ....[79]....
        /*02ec*/ 	.word	0x00007500


	//   ....[80]....
        /*02f0*/ 	.word	0x00007570


	//   ....[81]....
        /*02f4*/ 	.word	0x00007590


	//   ....[82]....
        /*02f8*/ 	.word	0x000075b0


	//   ....[83]....
        /*02fc*/ 	.word	0x000075c0


	//   ....[84]....
        /*0300*/ 	.word	0x00007a90


	//   ....[85]....
        /*0304*/ 	.word	0x00007d10


	//   ....[86]....
        /*0308*/ 	.word	0x00008090


	//   ....[87]....
        /*030c*/ 	.word	0x000080e0


	//   ....[88]....
        /*0310*/ 	.word	0x00008130


	//   ....[89]....
        /*0314*/ 	.word	0x00008160


	//   ....[90]....
        /*0318*/ 	.word	0x00008180


	//   ....[91]....
        /*031c*/ 	.word	0x00008250


	//   ....[92]....
        /*0320*/ 	.word	0x00008290


	//   ....[93]....
        /*0324*/ 	.word	0x000082e0


	//   ....[94]....
        /*0328*/ 	.word	0x00008310


	//   ....[95]....
        /*032c*/ 	.word	0x00008330


	//----- nvinfo : EIATTR_VRC_CTA_INIT_COUNT
	.align		4
.L_3037:
        /*0330*/ 	.byte	0x02, 0x4a
	.zero		1
	.zero		1


	//----- nvinfo : EIATTR_EXIT_INSTR_OFFSETS
	.align		4
        /*0334*/ 	.byte	0x04, 0x1c
        /*0336*/ 	.short	(.L_3039 - .L_3038)


	//   ....[0]....
.L_3038:
        /*0338*/ 	.word	0x000083d0


	//   ....[1]....
        /*033c*/ 	.word	0x00008650


	//----- nvinfo : EIATTR_MAX_THREADS
	.align		4
.L_3039:
        /*0340*/ 	.byte	0x04, 0x05
        /*0342*/ 	.short	(.L_3041 - .L_3040)
.L_3040:
        /*0344*/ 	.word	0x00000020
        /*0348*/ 	.word	0x00000001
        /*034c*/ 	.word	0x00000001


	//----- nvinfo : EIATTR_CRS_STACK_SIZE
	.align		4
.L_3041:
        /*0350*/ 	.byte	0x04, 0x1e
        /*0352*/ 	.short	(.L_3043 - .L_3042)
.L_3042:
        /*0354*/ 	.word	0x00000000


	//----- nvinfo : EIATTR_CBANK_PARAM_SIZE
	.align		4
.L_3043:
        /*0358*/ 	.byte	0x03, 0x19
        /*035a*/ 	.short	0x01f0


	//----- nvinfo : EIATTR_PARAM_CBANK
	.align		4
        /*035c*/ 	.byte	0x04, 0x0a
        /*035e*/ 	.short	(.L_3045 - .L_3044)
	.align		4
.L_3044:
        /*0360*/ 	.word	index@(.nv.constant0._Z25selective_scan_bwd_kernelI32Selective_Scan_bwd_kernel_traitsILi32ELi8ELb0ELb0ELb1ELb0ELb1EfN3c107complexIfEEEEv12SSMParamsBwd)
        /*0364*/ 	.short	0x0380
        /*0366*/ 	.short	0x01f0


	//----- nvinfo : EIATTR_SW_WAR
	.align		4
.L_3045:
        /*0368*/ 	.byte	0x04, 0x36
        /*036a*/ 	.short	(.L_3047 - .L_3046)
.L_3046:
        /*036c*/ 	.word	0x00000008
.L_3047:


//--------------------- .nv.info._Z25selective_scan_bwd_kernelI32Selective_Scan_bwd_kernel_traitsILi32ELi8ELb0ELb0ELb1ELb1ELb0EfN3c107complexIfEEEEv12SSMParamsBwd --------------------------
	.section	.nv.info._Z25selective_scan_bwd_kernelI32Selective_Scan_bwd_kernel_traitsILi32ELi8ELb0ELb0ELb1ELb1ELb0EfN3c107complexIfEEEEv12SSMParamsBwd,"",@"SHT_CUDA_INFO"
	.sectionflags	@""
	.align	4


	//----- nvinfo : EIATTR_CUDA_API_VERSION
	.align		4
        /*0000*/ 	.byte	0x04, 0x37
        /*0002*/ 	.short	(.L_3049 - .L_3048)
.L_3048:
        /*0004*/ 	.word	0x00000082


	//----- nvinfo : EIATTR_KPARAM_INFO
	.align		4
.L_3049:
        /*0008*/ 	.byte	0x04, 0x17
        /*000a*/ 	.short	(.L_3051 - .L_3050)
.L_3050:
        /*000c*/ 	.word	0x00000000
        /*0010*/ 	.short	0x0000
        /*0012*/ 	.short	0x0000
        /*0014*/ 	.byte	0x00, 0xf0, 0xc1, 0x07


	//----- nvinfo : EIATTR_SPARSE_MMA_MASK
	.align		4
.L_3051:
        /*0018*/ 	.byte	0x03, 0x50
        /*001a*/ 	.short	0x0000


	//----- nvinfo : EIATTR_MAXREG_COUNT
	.align		4
        /*001c*/ 	.byte	0x03, 0x1b
        /*001e*/ 	.short	0x00ff


	//----- nvinfo : EIATTR_NUM_BARRIERS
	.align		4
        /*0020*/ 	.byte	0x02, 0x4c
        /*0022*/ 	.byte	0x01
	.zero		1


	//----- nvinfo : EIATTR_MERCURY_ISA_VERSION
	.align		4
        /*0024*/ 	.byte	0x03, 0x5f
        /*0026*/ 	.short	0x0101


	//----- nvinfo : EIATTR_COOP_GROUP_MASK_REGIDS
	.align		4
        /*0028*/ 	.byte	0x04, 0x29
        /*002a*/ 	.short	(.L_3053 - .L_3052)


	//   ....[0]....
.L_3052:
        /*002c*/ 	.word	0xffffffff


	//   ....[1]....
        /*0030*/ 	.word	0xffffffff


	//   ....[2]....
        /*0034*/ 	.word	0xffffffff


	//   ....[3]....
        /*0038*/ 	.word	0xffffffff


	//   ....[4]....
        /*003c*/ 	.word	0xffffffff


	//   ....[5]....
        /*0040*/ 	.word	0xffffffff


	//   ....[6]....
        /*0044*/ 	.word	0xffffffff


	//   ....[7]....
        /*0048*/ 	.word	0xffffffff


	//   ....[8]....
        /*004c*/ 	.word	0xffffffff


	//   ....[9]....
        /*0050*/ 	.word	0xffffffff


	//   ....[10]....
        /*0054*/ 	.word	0xffffffff


	//   ....[11]....
        /*0058*/ 	.word	0xffffffff


	//   ....[12]....
        /*005c*/ 	.word	0xffffffff


	//   ....[13]....
        /*0060*/ 	.word	0xffffffff


	//   ....[14]....
        /*0064*/ 	.word	0xffffffff


	//   ....[15]....
        /*0068*/ 	.word	0xffffffff


	//   ....[16]....
        /*006c*/ 	.word	0xffffffff


	//   ....[17]....
        /*0070*/ 	.word	0xffffffff


	//   ....[18]....
        /*0074*/ 	.word	0xffffffff


	//   ....[19]....
        /*0078*/ 	.word	0xffffffff


	//   ....[20]....
        /*007c*/ 	.word	0xffffffff


	//   ....[21]....
        /*0080*/ 	.word	0xffffffff


	//   ....[22]....
        /*0084*/ 	.word	0xffffffff


	//   ....[23]....
        /*0088*/ 	.word	0xffffffff


	//   ....[24]....
        /*008c*/ 	.word	0xffffffff


	//   ....[25]....
        /*0090*/ 	.word	0xffffffff


	//   ....[26]....
        /*0094*/ 	.word	0xffffffff


	//   ....[27]....
        /*0098*/ 	.word	0xffffffff


	//   ....[28]....
        /*009c*/ 	.word	0xffffffff


	//   ....[29]....
        /*00a0*/ 	.word	0xffffffff


	//   ....[30]....
        /*00a4*/ 	.word	0xffffffff


	//   ....[31]....
        /*00a8*/ 	.word	0xffffffff


	//   ....[32]....
        /*00ac*/ 	.word	0xffffffff


	//   ....[33]....
        /*00b0*/ 	.word	0xffffffff


	//   ....[34]....
        /*00b4*/ 	.word	0xffffffff


	//   ....[35]....
        /*00b8*/ 	.word	0xffffffff


	//   ....[36]....
        /*00bc*/ 	.word	0xffffffff


	//   ....[37]....
        /*00c0*/ 	.word	0xffffffff


	//   ....[38]....
        /*00c4*/ 	.word	0xffffffff


	//   ....[39]....
        /*00c8*/ 	.word	0xffffffff


	//   ....[40]....
        /*00cc*/ 	.word	0xffffffff


	//   ....[41]....
        /*00d0*/ 	.word	0xffffffff


	//   ....[42]....
        /*00d4*/ 	.word	0xffffffff


	//   ....[43]....
        /*00d8*/ 	.word	0xffffffff


	//   ....[44]....
        /*00dc*/ 	.word	0xffffffff


	//   ....[45]....
        /*00e0*/ 	.word	0xffffffff


	//   ....[46]....
        /*00e4*/ 	.word	0xffffffff


	//   ....[47]....
        /*00e8*/ 	.word	0xffffffff


	//   ....[48]....
        /*00ec*/ 	.word	0xffffffff


	//   ....[49]....
        /*00f0*/ 	.word	0xffffffff


	//   ....[50]....
        /*00f4*/ 	.word	0xffffffff


	//   ....[51]....
        /*00f8*/ 	.word	0xffffffff


	//   ....[52]....
        /*00fc*/ 	.word	0xffffffff


	//   ....[53]....
        /*0100*/ 	.word	0xffffffff


	//   ....[54]....
        /*0104*/ 	.word	0xffffffff


	//   ....[55]....
        /*0108*/ 	.word	0xffffffff


	//   ....[56]....
        /*010c*/ 	.word	0xffffffff


	//   ....[57]....
        /*0110*/ 	.word	0xffffffff


	//   ....[58]....
        /*0114*/ 	.word	0xffffffff


	//   ....[59]....
        /*0118*/ 	.word	0xffffffff


	//   ....[60]....
        /*011c*/ 	.word	0xffffffff


	//   ....[61]....
        /*0120*/ 	.word	0xffffffff


	//   ....[62]....
        /*0124*/ 	.word	0xffffffff


	//   ....[63]....
        /*0128*/ 	.word	0xffffffff


	//   ....[64]....
        /*012c*/ 	.word	0xffffffff


	//   ....[65]....
        /*0130*/ 	.word	0xffffffff


	//   ....[66]....
        /*0134*/ 	.word	0xffffffff


	//   ....[67]....
        /*0138*/ 	.word	0xffffffff


	//   ....[68]....
        /*013c*/ 	.word	0xffffffff


	//   ....[69]....
        /*0140*/ 	.word	0xffffffff


	//   ....[70]....
        /*0144*/ 	.word	0xffffffff


	//   ....[71]....
        /*0148*/ 	.word	0xffffffff


	//   ....[72]....
        /*014c*/ 	.word	0xffffffff


	//   ....[73]....
        /*0150*/ 	.word	0xffffffff


	//   ....[74]....
        /*0154*/ 	.word	0xffffffff


	//   ....[75]....
        /*0158*/ 	.word	0xffffffff


	//   ....[76]....
        /*015c*/ 	.word	0xffffffff


	//   ....[77]....
        /*0160*/ 	.word	0xffffffff


	//   ....[78]....
        /*0164*/ 	.word	0xffffffff


	//   ....[79]....
        /*0168*/ 	.word	0xffffffff


	//   ....[80]....
        /*016c*/ 	.word	0xffffffff


	//   ....[81]....
        /*0170*/ 	.word	0xffffffff


	//   ....[82]....
        /*0174*/ 	.word	0xffffffff


	//   ....[83]....
        /*0178*/ 	.word	0xffffffff


	//   ....[84]....
        /*017c*/ 	.word	0xffffffff


	//   ....[85]....
        /*0180*/ 	.word	0xffffffff


	//   ....[86]....
        /*0184*/ 	.word	0xffffffff


	//   ....[87]....
        /*0188*/ 	.word	0xffffffff


	//   ....[88]....
        /*018c*/ 	.word	0xffffffff


	//   ....[89]....
        /*0190*/ 	.word	0xffffffff


	//   ....[90]....
        /*0194*/ 	.word	0xffffffff


	//   ....[91]....
        /*0198*/ 	.word	0xffffffff


	//   ....[92]....
        /*019c*/ 	.word	0xffffffff


	//----- nvinfo : EIATTR_COOP_GROUP_INSTR_OFFSETS
	.align		4
.L_3053:
        /*01a0*/ 	.byte	0x04, 0x28
        /*01a2*/ 	.short	(.L_3055 - .L_3054)


	//   ....[0]....
.L_3054:
        /*01a4*/ 	.word	0x00001230


	//   ....[1]....
        /*01a8*/ 	.word	0x00001440


	//   ....[2]....
        /*01ac*/ 	.word	0x00001720


	//   ....[3]....
        /*01b0*/ 	.word	0x00003800


	//   ....[4]....
        /*01b4*/ 	.word	0x00004450


	//   ....[5]....
        /*01b8*/ 	.word	0x00004480


	//   ....[6]....
        /*01bc*/ 	.word	0x000044d0


	//   ....[7]....
        /*01c0*/ 	.word	0x000044e0


	//   ....[8]....
        /*01c4*/ 	.word	0x00004550


	//   ....[9]....
        /*01c8*/ 	.word	0x00004580


	//   ....[10]....
        /*01cc*/ 	.word	0x000045c0


	//   ....[11]....
        /*01d0*/ 	.word	0x000045d0


	//   ....[12]....
        /*01d4*/ 	.word	0x00004670


	//   ....[13]....
        /*01d8*/ 	.word	0x000046b0


	//   ....[14]....
        /*01dc*/ 	.word	0x000046d0


	//   ....[15]....
        /*01e0*/ 	.word	0x000046f0


	//   ....[16]....
        /*01e4*/ 	.word	0x000047a0


	//   ....[17]....
        /*01e8*/ 	.word	0x000047e0


	//   ....[18]....
        /*01ec*/ 	.word	0x00004810


	//   ....[19]....
        /*01f0*/ 	.word	0x00004850


	//   ....[20]....
        /*01f4*/ 	.word	0x000049a0


	//   ....[21]....
        /*01f8*/ 	.word	0x000049e0


	//   ....[22]....
        /*01fc*/ 	.word	0x00004a20


	//   ....[23]....
        /*0200*/ 	.word	0x00004a60


	//   ....[24]....
        /*0204*/ 	.word	0x00004c10


	//   ....[25]....
        /*0208*/ 	.word	0x00004c50


	//   ....[26]....
        /*020c*/ 	.word	0x00004c90


	//   ....[27]....
        /*0210*/ 	.word	0x00004cd0


	//   ....[28]....
        /*0214*/ 	.word	0x00004d10


	//   ....[29]....
        /*0218*/ 	.word	0x00004d50


	//   ....[30]....
        /*021c*/ 	.word	0x00005220


	//   ....[31]....
        /*0220*/ 	.word	0x00005250


	//   ....[32]....
        /*0224*/ 	.word	0x00005260


	//   ....[33]....
        /*0228*/ 	.word	0x00005270


	//   ....[34]....
        /*022c*/ 	.word	0x00005360


	//   ....[35]....
        /*0230*/ 	.word	0x00005380


	//   ....[36]....
        /*0234*/ 	.word	0x00005390


	//   ....[37]....
        /*0238*/ 	.word	0x000053a0


	//   ....[38]....
        /*023c*/ 	.word	0x00005470


	//   ....[39]....
        /*0240*/ 	.word	0x00005490


	//   ....[40]....
        /*0244*/ 	.word	0x000054a0


	//   ....[41]....
        /*0248*/ 	.word	0x000054b0


	//   ....[42]....
        /*024c*/ 	.word	0x00005580


	//   ....[43]....
        /*0250*/ 	.word	0x000055a0


	//   ....[44]....
        /*0254*/ 	.word	0x000055b0


	//   ....[45]....
        /*0258*/ 	.word	0x000055c0


	//   ....[46]....
        /*025c*/ 	.word	0x00005690


	//   ....[47]....
        /*0260*/ 	.word	0x000056d0


	//   ....[48]....
        /*0264*/ 	.word	0x000056e0


	//   ....[49]....
        /*0268*/ 	.word	0x000056f0


	//   ....[50]....
        /*026c*/ 	.word	0x000057c0


	//   ....[51]....
        /*0270*/ 	.word	0x00005800


	//   ....[52]....
        /*0274*/ 	.word	0x00005840


	//   ....[53]....
        /*0278*/ 	.word	0x00005880


	//   ....[54]....
        /*027c*/ 	.word	0x000058c0


	//   ....[55]....
        /*0280*/ 	.word	0x00005900


	//   ....[56]....
        /*0284*/ 	.word	0x000059e0


	//   ....[57]....
        /*0288*/ 	.word	0x00005a20


	//   ....[58]....
        /*028c*/ 	.word	0x00005a70


	//   ....[59]....
        /*0290*/ 	.word	0x00005ab0


	//   ....[60]....
        /*0294*/ 	.word	0x00006e20


	//   ....[61]....
        /*0298*/ 	.word	0x00006e60


	//   ....[62]....
        /*029c*/ 	.word	0x00006ea0


	//   ....[63]....
        /*02a0*/ 	.word	0x00006ee0


	//   ....[64]....
        /*02a4*/ 	.word	0x00006f20


	//   ....[65]....
        /*02a8*/ 	.word	0x00006f90


	//   ....[66]....
        /*02ac*/ 	.word	0x00006fd0


	//   ....[67]....
        /*02b0*/ 	.word	0x00007010


	//   ....[68]....
        /*02b4*/ 	.word	0x000070e0


	//   ....[69]....
        /*02b8*/ 	.word	0x00007160


	//   ....[70]....
        /*02bc*/ 	.word	0x000071a0


	//   ....[71]....
        /*02c0*/ 	.word	0x000071e0


	//   ....[72]....
        /*02c4*/ 	.word	0x000072d0


	//   ....[73]....
        /*02c8*/ 	.word	0x00007320


	//   ....[74]....
        /*02cc*/ 	.word	0x00007340


	//   ....[75]....
        /*02d0*/ 	.word	0x00007360


	//   ....[76]....
        /*02d4*/ 	.word	0x00007380


	//   ....[77]....
        /*02d8*/ 	.word	0x000073b0


	//   ....[78]....
        /*02dc*/ 	.word	0x000073d0


	//   ....[79]....
        /*02e0*/ 	.word	0x000073e0


	//   ....[80]....
        /*02e4*/ 	.word	0x000078f0


	//   ....[81]....
        /*02e8*/ 	.word	0x00007c60


	//   ....[82]....
        /*02ec*/ 	.word	0x00008130


	//   ....[83]....
        /*02f0*/ 	.word	0x000084b0


	//   ....[84]....
        /*02f4*/ 	.word	0x00008500


	//   ....[85]....
        /*02f8*/ 	.word	0x00008550


	//   ....[86]....
        /*02fc*/ 	.word	0x00008580


	//   ....[87]....
        /*0300*/ 	.word	0x000085a0


	//   ....[88]....
        /*0304*/ 	.word	0x00008670


	//   ....[89]....
        /*0308*/ 	.word	0x000086b0


	//   ....[90]....
        /*030c*/ 	.word	0x00008700


	//   ....[91]....
        /*0310*/ 	.word	0x00008730


	//   ....[92]....
        /*0314*/ 	.word	0x00008750


	//----- nvinfo : EIATTR_VRC_CTA_INIT_COUNT
	.align		4
.L_3055:
        /*0318*/ 	.byte	0x02, 0x4a
	.zero		1
	.zero		1


	//----- nvinfo : EIATTR_EXIT_INSTR_OFFSETS
	.align		4
        /*031c*/ 	.byte	0x04, 0x1c
        /*031e*/ 	.short	(.L_3057 - .L_3056)


	//   ....[0]....
.L_3056:
        /*0320*/ 	.word	0x000087f0


	//   ....[1]....
        /*0324*/ 	.word	0x00008a70


	//----- nvinfo : EIATTR_MAX_THREADS
	.align		4
.L_3057:
        /*0328*/ 	.byte	0x04, 0x05
        /*032a*/ 	.short	(.L_3059 - .L_3058)
.L_3058:
        /*032c*/ 	.word	0x00000020
        /*0330*/ 	.word	0x00000001
        /*0334*/ 	.word	0x00000001


	//----- nvinfo : EIATTR_CRS_STACK_SIZE
	.align		4
.L_3059:
        /*0338*/ 	.byte	0x04, 0x1e
        /*033a*/ 	.short	(.L_3061 - .L_3060)
.L_3060:
        /*033c*/ 	.word	0x00000000


	//----- nvinfo : EIATTR_CBANK_PARAM_SIZE
	.align		4
.L_3061:
        /*0340*/ 	.byte	0x03, 0x19
        /*0342*/ 	.short	0x01f0


	//----- nvinfo : EIATTR_PARAM_CBANK
	.align		4
        /*0344*/ 	.byte	0x04, 0x0a
        /*0346*/ 	.short	(.L_3063 - .L_3062)
	.align		4
.L_3062:
        /*0348*/ 	.word	index@(.nv.constant0._Z25selective_scan_bwd_kernelI32Selective_Scan_bwd_kernel_traitsILi32ELi8ELb0ELb0ELb1ELb1ELb0EfN3c107complexIfEEEEv12SSMParamsBwd)
        /*034c*/ 	.short	0x0380
        /*034e*/ 	.short	0x01f0


	//----- nvinfo : EIATTR_SW_WAR
	.align		4
.L_3063:
        /*0350*/ 	.byte	0x04, 0x36
        /*0352*/ 	.short	(.L_3065 - .L_3064)
.L_3064:
        /*0354*/ 	.word	0x00000008
.L_3065:


//--------------------- .nv.info._Z25selective_scan_bwd_kernelI32Selective_Scan_bwd_kernel_traitsILi32ELi8ELb0ELb0ELb1ELb1ELb1EfN3c107complexIfEEEEv12SSMParamsBwd --------------------------
	.section	.nv.info._Z25selective_scan_bwd_kernelI32Selective_Scan_bwd_kernel_traitsILi32ELi8ELb0ELb0ELb1ELb1ELb1EfN3c107complexIfEEEEv12SSMParamsBwd,"",@"SHT_CUDA_INFO"
	.sectionflags	@""
	.align	4


	//----- nvinfo : EIATTR_CUDA_API_VERSION
	.align		4
        /*0000*/ 	.byte	0x04, 0x37
        /*0002*/ 	.short	(.L_3067 - .L_3066)
.L_3066:
        /*0004*/ 	.word	0x00000082


	//----- nvinfo : EIATTR_KPARAM_INFO
	.align		4
.L_3067:
        /*0008*/ 	.byte	0x04, 0x17
        /*000a*/ 	.short	(.L_3069 - .L_3068)
.L_3068:
        /*000c*/ 	.word	0x00000000
        /*0010*/ 	.short	0x0000
        /*0012*/ 	.short	0x0000
        /*0014*/ 	.byte	0x00, 0xf0, 0xc1, 0x07


	//----- nvinfo : EIATTR_SPARSE_MMA_MASK
	.align		4
.L_3069:
        /*0018*/ 	.byte	0x03, 0x50
        /*001a*/ 	.short	0x0000


	//----- nvinfo : EIATTR_MAXREG_COUNT
	.align		4
        /*001c*/ 	.byte	0x03, 0x1b
        /*001e*/ 	.short	0x00ff


	//----- nvinfo : EIATTR_NUM_BARRIERS
	.align		4
        /*0020*/ 	.byte	0x02, 0x4c
        /*0022*/ 	.byte	0x01
	.zero		1


	//----- nvinfo : EIATTR_MERCURY_ISA_VERSION
	.align		4
        /*0024*/ 	.byte	0x03, 0x5f
        /*0026*/ 	.short	0x0101


	//----- nvinfo : EIATTR_COOP_GROUP_MASK_REGIDS
	.align		4
        /*0028*/ 	.byte	0x04, 0x29
        /*002a*/ 	.short	(.L_3071 - .L_3070)


	//   ....[0]....
.L_3070:
        /*002c*/ 	.word	0xffffffff


	//   ....[1]....
        /*0030*/ 	.word	0xffffffff


	//   ....[2]....
        /*0034*/ 	.word	0xffffffff


	//   ....[3]....
        /*0038*/ 	.word	0xffffffff


	//   ....[4]....
        /*003c*/ 	.word	0xffffffff


	//   ....[5]....
        /*0040*/ 	.word	0xffffffff


	//   ....[6]....
        /*0044*/ 	.word	0xffffffff


	//   ....[7]....
        /*0048*/ 	.word	0xffffffff


	//   ....[8]....
        /*004c*/ 	.word	0xffffffff


	//   ....[9]....
        /*0050*/ 	.word	0xffffffff


	//   ....[10]....
        /*0054*/ 	.word	0xffffffff


	//   ....[11]....
        /*0058*/ 	.word	0xffffffff


	//   ....[12]....
        /*005c*/ 	.word	0xffffffff


	//   ....[13]....
        /*0060*/ 	.word	0xffffffff


	//   ....[14]....
        /*0064*/ 	.word	0xffffffff


	//   ....[15]....
        /*0068*/ 	.word	0xffffffff


	//   ....[16]....
        /*006c*/ 	.word	0xffffffff


	//   ....[17]....
        /*0070*/ 	.word	0xffffffff


	//   ....[18]....
        /*0074*/ 	.word	0xffffffff


	//   ....[19]....
        /*0078*/ 	.word	0xffffffff


	//   ....[20]....
        /*007c*/ 	.word	0xffffffff


	//   ....[21]....
        /*0080*/ 	.word	0xffffffff


	//   ....[22]....
        /*0084*/ 	.word	0xffffffff


	//   ....[23]....
        /*0088*/ 	.word	0xffffffff


	//   ....[24]....
        /*008c*/ 	.word	0xffffffff


	//   ....[25]....
        /*0090*/ 	.word	0xffffffff


	//   ....[26]....
        /*0094*/ 	.word	0xffffffff


	//   ....[27]....
        /*0098*/ 	.word	0xffffffff


	//   ....[28]....
        /*009c*/ 	.word	0xffffffff


	//   ....[29]....
        /*00a0*/ 	.word	0xffffffff


	//   ....[30]....
        /*00a4*/ 	.word	0xffffffff


	//   ....[31]....
        /*00a8*/ 	.word	0xffffffff


	//   ....[32]....
        /*00ac*/ 	.word	0xffffffff


	//   ....[33]....
        /*00b0*/ 	.word	0xffffffff


	//   ....[34]....
        /*00b4*/ 	.word	0xffffffff


	//   ....[35]....
        /*00b8*/ 	.word	0xffffffff


	//   ....[36]....
        /*00bc*/ 	.word	0xffffffff


	//   ....[37]....
        /*00c0*/ 	.word	0xffffffff


	//   ....[38]....
        /*00c4*/ 	.word	0xffffffff


	//   ....[39]....
        /*00c8*/ 	.word	0xffffffff


	//   ....[40]....
        /*00cc*/ 	.word	0xffffffff


	//   ....[41]....
        /*00d0*/ 	.word	0xffffffff


	//   ....[42]....
        /*00d4*/ 	.word	0xffffffff


	//   ....[43]....
        /*00d8*/ 	.word	0xffffffff


	//   ....[44]....
        /*00dc*/ 	.word	0xffffffff


	//   ....[45]....
        /*00e0*/ 	.word	0xffffffff


	//   ....[46]....
        /*00e4*/ 	.word	0xffffffff


	//   ....[47]....
        /*00e8*/ 	.word	0xffffffff


	//   ....[48]....
        /*00ec*/ 	.word	0xffffffff


	//   ....[49]....
        /*00f0*/ 	.word	0xffffffff


	//   ....[50]....
        /*00f4*/ 	.word	0xffffffff


	//   ....[51]....
        /*00f8*/ 	.word	0xffffffff


	//   ....[52]....
        /*00fc*/ 	.word	0xffffffff


	//   ....[53]....
        /*0100*/ 	.word	0xffffffff


	//   ....[54]....
        /*0104*/ 	.word	0xffffffff


	//   ....[55]....
        /*0108*/ 	.word	0xffffffff


	//   ....[56]....
        /*010c*/ 	.word	0xffffffff


	//   ....[57]....
        /*0110*/ 	.word	0xffffffff


	//   ....[58]....
        /*0114*/ 	.word	0xffffffff


	//   ....[59]....
        /*0118*/ 	.word	0xffffffff


	//   ....[60]....
        /*011c*/ 	.word	0xffffffff


	//   ....[61]....
        /*0120*/ 	.word	0xffffffff


	//   ....[62]....
        /*0124*/ 	.word	0xffffffff


	//   ....[63]....
        /*0128*/ 	.word	0xffffffff


	//   ....[64]....
        /*012c*/ 	.word	0xffffffff


	//   ....[65]....
        /*0130*/ 	.word	0xffffffff


	//   ....[66]....
        /*0134*/ 	.word	0xffffffff


	//   ....[67]....
        /*0138*/ 	.word	0xffffffff


	//   ....[68]....
        /*013c*/ 	.word	0xffffffff


	//   ....[69]....
        /*0140*/ 	.word	0xffffffff


	//   ....[70]....
        /*0144*/ 	.word	0xffffffff


	//   ....[71]....
        /*0148*/ 	.word	0xffffffff


	//   ....[72]....
        /*014c*/ 	.word	0xffffffff


	//   ....[73]....
        /*0150*/ 	.word	0xffffffff


	//   ....[74]....
        /*0154*/ 	.word	0xffffffff


	//   ....[75]....
        /*0158*/ 	.word	0xffffffff


	//   ....[76]....
        /*015c*/ 	.word	0xffffffff


	//   ....[77]....
        /*0160*/ 	.word	0xffffffff


	//   ....[78]....
        /*0164*/ 	.word	0xffffffff


	//   ....[79]....
        /*0168*/ 	.word	0xffffffff


	//   ....[80]....
        /*016c*/ 	.word	0xffffffff


	//   ....[81]....
        /*0170*/ 	.word	0xffffffff


	//   ....[82]....
        /*0174*/ 	.word	0xffffffff


	//   ....[83]....
        /*0178*/ 	.word	0xffffffff


	//   ....[84]....
        /*017c*/ 	.word	0xffffffff


	//   ....[85]....
        /*0180*/ 	.word	0xffffffff


	//   ....[86]....
        /*0184*/ 	.word	0xffffffff


	//   ....[87]....
        /*0188*/ 	.word	0xffffffff


	//   ....[88]....
        /*018c*/ 	.word	0xffffffff


	//   ....[89]....
        /*0190*/ 	.word	0xffffffff


	//   ....[90]....
        /*0194*/ 	.word	0xffffffff


	//   ....[91]....
        /*0198*/ 	.word	0xffffffff


	//   ....[92]....
        /*019c*/ 	.word	0xffffffff


	//   ....[93]....
        /*01a0*/ 	.word	0xffffffff


	//   ....[94]....
        /*01a4*/ 	.word	0xffffffff


	//   ....[95]....
        /*01a8*/ 	.word	0xffffffff


	//   ....[96]....
        /*01ac*/ 	.word	0xffffffff


	//----- nvinfo : EIATTR_COOP_GROUP_INSTR_OFFSETS
	.align		4
.L_3071:
        /*01b0*/ 	.byte	0x04, 0x28
        /*01b2*/ 	.short	(.L_3073 - .L_3072)


	//   ....[0]....
.L_3072:
        /*01b4*/ 	.word	0x00001350


	//   ....[1]....
        /*01b8*/ 	.word	0x00001570


	//   ....[2]....
        /*01bc*/ 	.word	0x000017e0


	//   ....[3]....
        /*01c0*/ 	.word	0x00002bd0


	//   ....[4]....
        /*01c4*/ 	.word	0x00003000


	//   ....[5]....
        /*01c8*/ 	.word	0x00003370


	//   ....[6]....
        /*01cc*/ 	.word	0x00003840


	//   ....[7]....
        /*01d0*/ 	.word	0x00004a10


	//   ....[8]....
        /*01d4*/ 	.word	0x00005670


	//   ....[9]....
        /*01d8*/ 	.word	0x000056a0


	//   ....[10]....
        /*01dc*/ 	.word	0x00005710


	//   ....[11]....
        /*01e0*/ 	.word	0x00005720


	//   ....[12]....
        /*01e4*/ 	.word	0x000057b0


	//   ....[13]....
        /*01e8*/ 	.word	0x000057e0


	//   ....[14]....
        /*01ec*/ 	.word	0x00005800


	//   ....[15]....
        /*01f0*/ 	.word	0x00005810


	//   ....[16]....
        /*01f4*/ 	.word	0x000058a0


	//   ....[17]....
        /*01f8*/ 	.word	0x000058e0


	//   ....[18]....
        /*01fc*/ 	.word	0x000058f0


	//   ....[19]....
        /*0200*/ 	.word	0x00005900


	//   ....[20]....
        /*0204*/ 	.word	0x000059b0


	//   ....[21]....
        /*0208*/ 	.word	0x000059f0


	//   ....[22]....
        /*020c*/ 	.word	0x00005a10


	//   ....[23]....
        /*0210*/ 	.word	0x00005a50


	//   ....[24]....
        /*0214*/ 	.word	0x00005bc0


	//   ....[25]....
        /*0218*/ 	.word	0x00005c00


	//   ....[26]....
        /*021c*/ 	.word	0x00005c40


	//   ....[27]....
        /*0220*/ 	.word	0x00005c80


	//   ....[28]....
        /*0224*/ 	.word	0x00005e30


	//   ....[29]....
        /*0228*/ 	.word	0x00005e70


	//   ....[30]....
        /*022c*/ 	.word	0x00005eb0


	//   ....[31]....
        /*0230*/ 	.word	0x00005ef0


	//   ....[32]....
        /*0234*/ 	.word	0x00005f30


	//   ....[33]....
        /*0238*/ 	.word	0x00005f70


	//   ....[34]....
        /*023c*/ 	.word	0x00006000


	//   ....[35]....
        /*0240*/ 	.word	0x00006440


	//   ....[36]....
        /*0244*/ 	.word	0x00006470


	//   ....[37]....
        /*0248*/ 	.word	0x00006480


	//   ....[38]....
        /*024c*/ 	.word	0x00006560


	//   ....[39]....
        /*0250*/ 	.word	0x00006590


	//   ....[40]....
        /*0254*/ 	.word	0x000065a0


	//   ....[41]....
        /*0258*/ 	.word	0x000065b0


	//   ....[42]....
        /*025c*/ 	.word	0x00006680


	//   ....[43]....
        /*0260*/ 	.word	0x000066a0


	//   ....[44]....
        /*0264*/ 	.word	0x000066b0


	//   ....[45]....
        /*0268*/ 	.word	0x000066c0


	//   ....[46]....
        /*026c*/ 	.word	0x00006790


	//   ....[47]....
        /*0270*/ 	.word	0x000067b0


	//   ....[48]....
        /*0274*/ 	.word	0x000067c0


	//   ....[49]....
        /*0278*/ 	.word	0x000067d0


	//   ....[50]....
        /*027c*/ 	.word	0x000068a0


	//   ....[51]....
        /*0280*/ 	.word	0x000068e0


	//   ....[52]....
        /*0284*/ 	.word	0x000068f0


	//   ....[53]....
        /*0288*/ 	.word	0x00006900


	//   ....[54]....
        /*028c*/ 	.word	0x000069f0


	//   ....[55]....
        /*0290*/ 	.word	0x00006a30


	//   ....[56]....
        /*0294*/ 	.word	0x00006a70


	//   ....[57]....
        /*0298*/ 	.word	0x00006ab0


	//   ....[58]....
        /*029c*/ 	.word	0x00006af0


	//   ....[59]....
        /*02a0*/ 	.word	0x00006b30


	//   ....[60]....
        /*02a4*/ 	.word	0x00006bd0


	//   ....[61]....
        /*02a8*/ 	.word	0x00006c00


	//   ....[62]....
        /*02ac*/ 	.word	0x00006c40


	//   ....[63]....
        /*02b0*/ 	.word	0x00006c80


	//   ....[64]....
        /*02b4*/ 	.word	0x00008030


	//   ....[65]....
        /*02b8*/ 	.word	0x00008070


	//   ....[66]....
        /*02bc*/ 	.word	0x000080b0


	//   ....[67]....
        /*02c0*/ 	.word	0x000080f0


	//   ....[68]....
        /*02c4*/ 	.word	0x00008130


	//   ....[69]....
        /*02c8*/ 	.word	0x00008170


	//   ....[70]....
        /*02cc*/ 	.word	0x000081b0


	//   ....[71]....
        /*02d0*/ 	.word	0x000081f0


	//   ....[72]....
        /*02d4*/ 	.word	0x000082d0


	//   ....[73]....
        /*02d8*/ 	.word	0x00008310


	//   ....[74]....
        /*02dc*/ 	.word	0x00008350


	//   ....[75]....
        /*02e0*/ 	.word	0x00008390


	//   ....[76]....
        /*02e4*/ 	.word	0x00008470


	//   ....[77]....
        /*02e8*/ 	.word	0x000084b0


	//   ....[78]....
        /*02ec*/ 	.word	0x000084f0


	//   ....[79]....
        /*02f0*/ 	.word	0x00008530


	//   ....[80]....
        /*02f4*/ 	.word	0x000085a0


	//   ....[81]....
        /*02f8*/ 	.word	0x000085c0


	//   ....[82]....
        /*02fc*/ 	.word	0x000085e0


	//   ....[83]....
        /*0300*/ 	.word	0x000085f0


	//   ....[84]....
        /*0304*/ 	.word	0x00008af0


	//   ....[85]....
        /*0308*/ 	.word	0x00008e30


	//   ....[86]....
        /*030c*/ 	.word	0x00009300


	//   ....[87]....
        /*0310*/ 	.word	0x000096b0


	//   ....[88]....
        /*0314*/ 	.word	0x00009700


	//   ....[89]....
        /*0318*/ 	.word	0x00009750


	//   ....[90]....
        /*031c*/ 	.word	0x00009780


	//   ....[91]....
        /*0320*/ 	.word	0x000097a0


	//   ....[92]....
        /*0324*/ 	.word	0x00009870


	//   ....[93]....
        /*0328*/ 	.word	0x000098b0


	//   ....[94]....
        /*032c*/ 	.word	0x00009900


	//   ....[95]....
        /*0330*/ 	.word	0x00009930


	//   ....[96]....
        /*0334*/ 	.word	0x00009950


	//----- nvinfo : EIATTR_VRC_CTA_INIT_COUNT
	.align		4
.L_3073:
        /*0338*/ 	.byte	0x02, 0x4a
	.zero		1
	.zero		1


	//----- nvinfo : EIATTR_EXIT_INSTR_OFFSETS
	.align		4
        /*033c*/ 	.byte	0x04, 0x1c
        /*033e*/ 	.short	(.L_3075 - .L_3074)


	//   ....[0]....
.L_3074:
        /*0340*/ 	.word	0x000099f0


	//   ....[1]....
        /*0344*/ 	.word	0x00009ca0


	//----- nvinfo : EIATTR_MAX_THREADS
	.align		4
.L_3075:
        /*0348*/ 	.byte	0x04, 0x05
        /*034a*/ 	.short	(.L_3077 - .L_3076)
.L_3076:
        /*034c*/ 	.word	0x00000020
        /*0350*/ 	.word	0x00000001
        /*0354*/ 	.word	0x00000001


	//----- nvinfo : EIATTR_CRS_STACK_SIZE
	.align		4
.L_3077:
        /*0358*/ 	.byte	0x04, 0x1e
        /*035a*/ 	.short	(.L_3079 - .L_3078)
.L_3078:
        /*035c*/ 	.word	0x00000000


	//----- nvinfo : EIATTR_CBANK_PARAM_SIZE
	.align		4
.L_3079:
        /*0360*/ 	.byte	0x03, 0x19
        /*0362*/ 	.short	0x01f0


	//----- nvinfo : EIATTR_PARAM_CBANK
	.align		4
        /*0364*/ 	.byte	0x04, 0x0a
        /*0366*/ 	.short	(.L_3081 - .L_3080)
	.align		4
.L_3080:
        /*0368*/ 	.word	index@(.nv.constant0._Z25selective_scan_bwd_kernelI32Selective_Scan_bwd_kernel_traitsILi32ELi8ELb0ELb0ELb1ELb1ELb1EfN3c107complexIfEEEEv12SSMParamsBwd)
        /*036c*/ 	.short	0x0380
        /*036e*/ 	.short	0x01f0


	//----- nvinfo : EIATTR_SW_WAR
	.align		4
.L_3081:
        /*0370*/ 	.byte	0x04, 0x36
        /*0372*/ 	.short	(.L_3083 - .L_3082)
.L_3082:
        /*0374*/ 	.word	0x00000008
.L_3083:


//--------------------- .nv.info._Z25selective_scan_bwd_kernelI32Selective_Scan_bwd_kernel_traitsILi32ELi8ELb0ELb1ELb0ELb0ELb0EfN3c107complexIfEEEEv12SSMParamsBwd --------------------------
	.section	.nv.info._Z25selective_scan_bwd_kernelI32Selective_Scan_bwd_kernel_traitsILi32ELi8ELb0ELb1ELb0ELb0ELb0EfN3c107complexIfEEEEv12SSMParamsBwd,"",@"SHT_CUDA_INFO"
	.sectionflags	@""
	.align	4


	//----- nvinfo : EIATTR_CUDA_API_VERSION
	.align		4
        /*0000*/ 	.byte	0x04, 0x37
        /*0002*/ 	.short	(.L_3085 - .L_3084)
.L_3084:
        /*0004*/ 	.word	0x00000082


	//----- nvinfo : EIATTR_KPARAM_INFO
	.align		4
.L_3085:
        /*0008*/ 	.byte	0x04, 0x17
        /*000a*/ 	.short	(.L_3087 - .L_3086)
.L_3086:
        /*000c*/ 	.word	0x00000000
        /*0010*/ 	.short	0x0000
        /*0012*/ 	.short	0x0000
        /*0014*/ 	.byte	0x00, 0xf0, 0xc1, 0x07


	//----- nvinfo : EIATTR_SPARSE_MMA_MASK
	.align		4
.L_3087:
        /*0018*/ 	.byte	0x03, 0x50
        /*001a*/ 	.short	0x0000


	//----- nvinfo : EIATTR_MAXREG_COUNT
	.align		4
        /*001c*/ 	.byte	0x03, 0x1b
        /*001e*/ 	.short	0x00ff


	//----- nvinfo : EIATTR_NUM_BARRIERS
	.align		4
        /*0020*/ 	.byte	0x02, 0x4c
        /*0022*/ 	.byte	0x01
	.zero		1


	//----- nvinfo : EIATTR_MERCURY_ISA_VERSION
	.align		4
        /*0024*/ 	.byte	0x03, 0x5f
        /*0026*/ 	.short	0x0101


	//----- nvinfo : EIATTR_COOP_GROUP_MASK_REGIDS
	.align		4
        /*0028*/ 	.byte	0x04, 0x29
        /*002a*/ 	.short	(.L_3089 - .L_3088)


	//   ....[0]....
.L_3088:
        /*002c*/ 	.word	0xffffffff


	//   ....[1]....
        /*0030*/ 	.word	0xffffffff


	//   ....[2]....
        /*0034*/ 	.word	0xffffffff


	//   ....[3]....
        /*0038*/ 	.word	0xffffffff


	//   ....[4]....
        /*003c*/ 	.word	0xffffffff


	//   ....[5]....
        /*0040*/ 	.word	0xffffffff


	//   ....[6]....
        /*0044*/ 	.word	0xffffffff


	//   ....[7]....
        /*0048*/ 	.word	0xffffffff


	//   ....[8]....
        /*004c*/ 	.word	0xffffffff


	//   ....[9]....
        /*0050*/ 	.word	0xffffffff


	//   ....[10]....
        /*0054*/ 	.word	0xffffffff


	//   ....[11]....
        /*0058*/ 	.word	0xffffffff


	//   ....[12]....
        /*005c*/ 	.word	0xffffffff


	//   ....[13]....
        /*0060*/ 	.word	0xffffffff


	//   ....[14]....
        /*0064*/ 	.word	0xffffffff


	//   ....[15]....
        /*0068*/ 	.word	0xffffffff


	//   ....[16]....
        /*006c*/ 	.word	0xffffffff


	//   ....[17]....
        /*0070*/ 	.word	0xffffffff


	//   ....[18]....
        /*0074*/ 	.word	0xffffffff


	//   ....[19]....
        /*0078*/ 	.word	0xffffffff


	//   ....[20]....
        /*007c*/ 	.word	0xffffffff


	//   ....[21]....
        /*0080*/ 	.word	0xffffffff


	//   ....[22]....
        /*0084*/ 	.word	0xffffffff


	//   ....[23]....
        /*0088*/ 	.word	0xffffffff


	//   ....[24]....
        /*008c*/ 	.word	0xffffffff


	//   ....[25]....
        /*0090*/ 	.word	0xffffffff


	//   ....[26]....
        /*0094*/ 	.word	0xffffffff


	//   ....[27]....
        /*0098*/ 	.word	0xffffffff


	//   ....[28]....
        /*009c*/ 	.word	0xffffffff


	//   ....[29]....
        /*00a0*/ 	.word	0xffffffff


	//   ....[30]....
        /*00a4*/ 	.word	0xffffffff


	//   ....[31]....
        /*00a8*/ 	.word	0xffffffff


	//   ....[32]....
        /*00ac*/ 	.word	0xffffffff


	//   ....[33]....
        /*00b0*/ 	.word	0xffffffff


	//   ....[34]....
        /*00b4*/ 	.word	0xffffffff


	//   ....[35]....
        /*00b8*/ 	.word	0xffffffff


	//   ....[36]....
        /*00bc*/ 	.word	0xffffffff


	//   ....[37]....
        /*00c0*/ 	.word	0xffffffff


	//   ....[38]....
        /*00c4*/ 	.word	0xffffffff


	//   ....[39]....
        /*00c8*/ 	.word	0xffffffff


	//   ....[40]....
        /*00cc*/ 	.word	0xffffffff


	//   ....[41]....
        /*00d0*/ 	.word	0xffffffff


	//   ....[42]....
        /*00d4*/ 	.word	0xffffffff


	//   ....[43]....
        /*00d8*/ 	.word	0xffffffff


	//   ....[44]....
        /*00dc*/ 	.word	0xffffffff


	//   ....[45]....
        /*00e0*/ 	.word	0xffffffff


	//   ....[46]....
        /*00e4*/ 	.word	0xffffffff


	//   ....[47]....
        /*00e8*/ 	.word	0xffffffff


	//   ....[48]....
        /*00ec*/ 	.word	0xffffffff


	//   ....[49]....
        /*00f0*/ 	.word	0xffffffff


	//   ....[50]....
        /*00f4*/ 	.word	0xffffffff


	//   ....[51]....
        /*00f8*/ 	.word	0xffffffff


	//   ....[52]....
        /*00fc*/ 	.word	0xffffffff


	//   ....[53]....
        /*0100*/ 	.word	0xffffffff


	//   ....[54]....
        /*0104*/ 	.word	0xffffffff


	//   ....[55]....
        /*0108*/ 	.word	0xffffffff


	//   ....[56]....
        /*010c*/ 	.word	0xffffffff


	//   ....[57]....
        /*0110*/ 	.word	0xffffffff


	//   ....[58]....
        /*0114*/ 	.word	0xffffffff


	//   ....[59]....
        /*0118*/ 	.word	0xffffffff


	//   ....[60]....
        /*011c*/ 	.word	0xffffffff


	//   ....[61]....
        /*0120*/ 	.word	0xffffffff


	//   ....[62]....
        /*0124*/ 	.word	0xffffffff


	//   ....[63]....
        /*0128*/ 	.word	0xffffffff


	//   ....[64]....
        /*012c*/ 	.word	0xffffffff


	//   ....[65]....
        /*0130*/ 	.word	0xffffffff


	//   ....[66]....
        /*0134*/ 	.word	0xffffffff


	//   ....[67]....
        /*0138*/ 	.word	0xffffffff


	//   ....[68]....
        /*013c*/ 	.word	0xffffffff


	//   ....[69]....
        /*0140*/ 	.word	0xffffffff


	//   ....[70]....
        /*0144*/ 	.word	0xffffffff


	//   ....[71]....
        /*0148*/ 	.word	0xffffffff


	//   ....[72]....
        /*014c*/ 	.word	0xffffffff


	//   ....[73]....
        /*0150*/ 	.word	0xffffffff


	//   ....[74]....
        /*0154*/ 	.word	0xffffffff


	//   ....[75]....
        /*0158*/ 	.word	0xffffffff


	//   ....[76]....
        /*015c*/ 	.word	0xffffffff


	//   ....[77]....
        /*0160*/ 	.word	0xffffffff


	//   ....[78]....
        /*0164*/ 	.word	0xffffffff


	//   ....[79]....
        /*0168*/ 	.word	0xffffffff


	//   ....[80]....
        /*016c*/ 	.word	0xffffffff


	//   ....[81]....
        /*0170*/ 	.word	0xffffffff


	//   ....[82]....
        /*0174*/ 	.word	0xffffffff


	//   ....[83]....
        /*0178*/ 	.word	0xffffffff


	//   ....[84]....
        /*017c*/ 	.word	0xffffffff


	//   ....[85]....
        /*0180*/ 	.word	0xffffffff


	//   ....[86]....
        /*0184*/ 	.word	0xffffffff


	//   ....[87]....
        /*0188*/ 	.word	0xffffffff


	//   ....[88]....
        /*018c*/ 	.word	0xffffffff


	//   ....[89]....
        /*0190*/ 	.word	0xffffffff


	//   ....[90]....
        /*0194*/ 	.word	0xffffffff


	//   ....[91]....
        /*0198*/ 	.word	0xffffffff


	//----- nvinfo : EIATTR_COOP_GROUP_INSTR_OFFSETS
	.align		4
.L_3089:
        /*019c*/ 	.byte	0x04, 0x28
        /*019e*/ 	.short	(.L_3091 - .L_3090)


	//   ....[0]....
.L_3090:
        /*01a0*/ 	.word	0x000012c0


	//   ....[1]....
        /*01a4*/ 	.word	0x000014c0


	//   ....[2]....
        /*01a8*/ 	.word	0x000016e0


	//   ....[3]....
        /*01ac*/ 	.word	0x00002550


	//   ....[4]....
        /*01b0*/ 	.word	0x00003250


	//   ....[5]....
        /*01b4*/ 	.word	0x00003280


	//   ....[6]....
        /*01b8*/ 	.word	0x00003310


	//   ....[7]....
        /*01bc*/ 	.word	0x00003320


	//   ....[8]....
        /*01c0*/ 	.word	0x00003390


	//   ....[9]....
        /*01c4*/ 	.word	0x000033a0


	//   ....[10]....
        /*01c8*/ 	.word	0x000033f0


	//   ....[11]....
        /*01cc*/ 	.word	0x00003410


	//   ....[12]....
        /*01d0*/ 	.word	0x00003480


	//   ....[13]....
        /*01d4*/ 	.word	0x000034b0


	//   ....[14]....
        /*01d8*/ 	.word	0x000034e0


	//   ....[15]....
        /*01dc*/ 	.word	0x00003500


	//   ....[16]....
        /*01e0*/ 	.word	0x00003580


	//   ....[17]....
        /*01e4*/ 	.word	0x000035b0


	//   ....[18]....
        /*01e8*/ 	.word	0x000035d0


	//   ....[19]....
        /*01ec*/ 	.word	0x000035f0


	//   ....[20]....
        /*01f0*/ 	.word	0x00003680


	//   ....[21]....
        /*01f4*/ 	.word	0x000036a0


	//   ....[22]....
        /*01f8*/ 	.word	0x000036c0


	//   ....[23]....
        /*01fc*/ 	.word	0x000036d0


	//   ....[24]....
        /*0200*/ 	.word	0x00003c10


	//   ....[25]....
        /*0204*/ 	.word	0x00003c30


	//   ....[26]....
        /*0208*/ 	.word	0x00003c40


	//   ....[27]....
        /*020c*/ 	.word	0x00003c50


	//   ....[28]....
        /*0210*/ 	.word	0x00003c60


	//   ....[29]....
        /*0214*/ 	.word	0x00003c70


	//   ....[30]....
        /*0218*/ 	.word	0x00003c80


	//   ....[31]....
        /*021c*/ 	.word	0x00003c90


	//   ....[32]....
        /*0220*/ 	.word	0x00003ca0


	//   ....[33]....
        /*0224*/ 	.word	0x00003cb0


	//   ....[34]....
        /*0228*/ 	.word	0x00003dc0


	//   ....[35]....
        /*022c*/ 	.word	0x00003e00


	//   ....[36]....
        /*0230*/ 	.word	0x00003e10


	//   ....[37]....
        /*0234*/ 	.word	0x00003e20


	//   ....[38]....
        /*0238*/ 	.word	0x00003f10


	//   ....[39]....
        /*023c*/ 	.word	0x00003f30


	//   ....[40]....
        /*0240*/ 	.word	0x00003f40


	//   ....[41]....
        /*0244*/ 	.word	0x00003f50


	//   ....[42]....
        /*0248*/ 	.word	0x00004030


	//   ....[43]....
        /*024c*/ 	.word	0x00004050


	//   ....[44]....
        /*0250*/ 	.word	0x00004060


	//   ....[45]....
        /*0254*/ 	.word	0x00004070


	//   ....[46]....
        /*0258*/ 	.word	0x00004150


	//   ....[47]....
        /*025c*/ 	.word	0x00004170


	//   ....[48]....
        /*0260*/ 	.word	0x00004180


	//   ....[49]....
        /*0264*/ 	.word	0x00004190


	//   ....[50]....
        /*0268*/ 	.word	0x00004260


	//   ....[51]....
        /*026c*/ 	.word	0x000042a0


	//   ....[52]....
        /*0270*/ 	.word	0x000042e0


	//   ....[53]....
        /*0274*/ 	.word	0x00004320


	//   ....[54]....
        /*0278*/ 	.word	0x00004340


	//   ....[55]....
        /*027c*/ 	.word	0x00004360


	//   ....[56]....
        /*0280*/ 	.word	0x00004370


	//   ....[57]....
        /*0284*/ 	.word	0x00004990


	//   ....[58]....
        /*0288*/ 	.word	0x000049e0


	//   ....[59]....
        /*028c*/ 	.word	0x00004b00


	//   ....[60]....
        /*0290*/ 	.word	0x00005970


	//   ....[61]....
        /*0294*/ 	.word	0x000059b0


	//   ....[62]....
        /*0298*/ 	.word	0x000059c0


	//   ....[63]....
        /*029c*/ 	.word	0x000059d0


	//   ....[64]....
        /*02a0*/ 	.word	0x00005a30


	//   ....[65]....
        /*02a4*/ 	.word	0x00005a70


	//   ....[66]....
        /*02a8*/ 	.word	0x00005ab0


	//   ....[67]....
        /*02ac*/ 	.word	0x00005af0


	//   ....[68]....
        /*02b0*/ 	.word	0x00005c00


	//   ....[69]....
        /*02b4*/ 	.word	0x00005c40


	//   ....[70]....
        /*02b8*/ 	.word	0x00005c80


	//   ....[71]....
        /*02bc*/ 	.word	0x00005cc0


	//   ....[72]....
        /*02c0*/ 	.word	0x00005dd0


	//   ....[73]....
        /*02c4*/ 	.word	0x00005e20


	//   ....[74]....
        /*02c8*/ 	.word	0x00005e60


	//   ....[75]....
        /*02cc*/ 	.word	0x00005ea0


	//   ....[76]....
        /*02d0*/ 	.word	0x00005fb0


	//   ....[77]....
        /*02d4*/ 	.word	0x00005ff0


	//   ....[78]....
        /*02d8*/ 	.word	0x00006010


	//   ....[79]....
        /*02dc*/ 	.word	0x00006020


	//   ....[80]....
        /*02e0*/ 	.word	0x00006490


	//   ....[81]....
        /*02e4*/ 	.word	0x00006760


	//   ....[82]....
        /*02e8*/ 	.word	0x00006b10


	//   ....[83]....
        /*02ec*/ 	.word	0x00006b60


	//   ....[84]....
        /*02f0*/ 	.word	0x00006bb0


	//   ....[85]....
        /*02f4*/ 	.word	0x00006be0


	//   ....[86]....
        /*02f8*/ 	.word	0x00006c00


	//   ....[87]....
        /*02fc*/ 	.word	0x00006cd0


	//   ....[88]....
        /*0300*/ 	.word	0x00006d10


	//   ....[89]....
        /*0304*/ 	.word	0x00006d60


	//   ....[90]....
        /*0308*/ 	.word	0x00006d90


	//   ....[91]....
        /*030c*/ 	.word	0x00006db0


	//----- nvinfo : EIATTR_VRC_CTA_INIT_COUNT
	.align		4
.L_3091:
        /*0310*/ 	.byte	0x02, 0x4a
	.zero		1
	.zero		1


	//----- nvinfo : EIATTR_EXIT_INSTR_OFFSETS
	.align		4
        /*0314*/ 	.byte	0x04, 0x1c
        /*0316*/ 	.short	(.L_3093 - .L_3092)


	//   ....[0]....
.L_3092:
        /*0318*/ 	.word	0x00006e50


	//   ....[1]....
        /*031c*/ 	.word	0x000070d0


	//----- nvinfo : EIATTR_MAX_THREADS
	.align		4
.L_3093:
        /*0320*/ 	.byte	0x04, 0x05
        /*0322*/ 	.short	(.L_3095 - .L_3094)
.L_3094:
        /*0324*/ 	.word	0x00000020
        /*0328*/ 	.word	0x00000001
        /*032c*/ 	.word	0x00000001


	//----- nvinfo : EIATTR_CRS_STACK_SIZE
	.align		4
.L_3095:
        /*0330*/ 	.byte	0x04, 0x1e
        /*0332*/ 	.short	(.L_3097 - .L_3096)
.L_3096:
        /*0334*/ 	.word	0x00000000


	//----- nvinfo : EIATTR_CBANK_PARAM_SIZE
	.align		4
.L_3097:
        /*0338*/ 	.byte	0x03, 0x19
        /*033a*/ 	.short	0x01f0


	//----- nvinfo : EIATTR_PARAM_CBANK
	.align		4
        /*033c*/ 	.byte	0x04, 0x0a
        /*033e*/ 	.short	(.L_3099 - .L_3098)
	.align		4
.L_3098:
        /*0340*/ 	.word	index@(.nv.constant0._Z25selective_scan_bwd_kernelI32Selective_Scan_bwd_kernel_traitsILi32ELi8ELb0ELb1ELb0ELb0ELb0EfN3c107complexIfEEEEv12SSMParamsBwd)
        /*0344*/ 	.short	0x0380
        /*0346*/ 	.short	0x01f0


	//----- nvinfo : EIATTR_SW_WAR
	.align		4
.L_3099:
        /*0348*/ 	.byte	0x04, 0x36
        /*034a*/ 	.short	(.L_3101 - .L_3100)
.L_3100:
        /*034c*/ 	.word	0x00000008
.L_3101:


//--------------------- .nv.info._Z25selective_scan_bwd_kernelI32Selective_Scan_bwd_kernel_traitsILi32ELi8ELb0ELb1ELb0ELb0ELb1EfN3c107complexIfEEEEv12SSMParamsBwd --------------------------
	.section	.nv.info._Z25selective_scan_bwd_kernelI32Selective_Scan_bwd_kernel_traitsILi32ELi8ELb0ELb1ELb0ELb0ELb1EfN3c107complexIfEEEEv12SSMParamsBwd,"",@"SHT_CUDA_INFO"
	.sectionflags	@""
	.align	4


	//----- nvinfo : EIATTR_CUDA_API_VERSION
	.align		4
        /*0000*/ 	.byte	0x04, 0x37
        /*0002*/ 	.short	(.L_3103 - .L_3102)
.L_3102:
        /*0004*/ 	.word	0x00000082


	//----- nvinfo : EIATTR_KPARAM_INFO
	.align		4
.L_3103:
        /*0008*/ 	.byte	0x04, 0x17
        /*000a*/ 	.short	(.L_3105 - .L_3104)
.L_3104:
        /*000c*/ 	.word	0x00000000
        /*0010*/ 	.short	0x0000
        /*0012*/ 	.short	0x0000
        /*0014*/ 	.byte	0x00, 0xf0, 0xc1, 0x07


	//----- nvinfo : EIATTR_SPARSE_MMA_MASK
	.align		4
.L_3105:
        /*0018*/ 	.byte	0x03, 0x50
        /*001a*/ 	.short	0x0000


	//----- nvinfo : EIATTR_MAXREG_COUNT
	.align		4
        /*001c*/ 	.byte	0x03, 0x1b
        /*001e*/ 	.short	0x00ff


	//----- nvinfo : EIATTR_NUM_BARRIERS
	.align		4
        /*0020*/ 	.byte	0x02, 0x4c
        /*0022*/ 	.byte	0x01
	.zero		1


	//----- nvinfo : EIATTR_MERCURY_ISA_VERSION
	.align		4
        /*0024*/ 	.byte	0x03, 0x5f
        /*0026*/ 	.short	0x0101


	//----- nvinfo : EIATTR_COOP_GROUP_MASK_REGIDS
	.align		4
        /*0028*/ 	.byte	0x04, 0x29
        /*002a*/ 	.short	(.L_3107 - .L_3106)


	//   ....[0]....
.L_3106:
        /*002c*/ 	.word	0xffffffff


	//   ....[1]....
        /*0030*/ 	.word	0xffffffff


	//   ....[2]....
        /*0034*/ 	.word	0xffffffff


	//   ....[3]....
        /*0038*/ 	.word	0xffffffff


	//   ....[4]....
        /*003c*/ 	.word	0xffffffff


	//   ....[5]....
        /*0040*/ 	.word	0xffffffff


	//   ....[6]....
        /*0044*/ 	.word	0xffffffff


	//   ....[7]....
        /*0048*/ 	.word	0xffffffff


	//   ....[8]....
        /*004c*/ 	.word	0xffffffff


	//   ....[9]....
        /*0050*/ 	.word	0xffffffff


	//   ....[10]....
        /*0054*/ 	.word	0xffffffff


	//   ....[11]....
        /*0058*/ 	.word	0xffffffff


	//   ....[12]....
        /*005c*/ 	.word	0xffffffff


	//   ....[13]....
        /*0060*/ 	.word	0xffffffff


	//   ....[14]....
        /*0064*/ 	.word	0xffffffff


	//   ....[15]....
        /*0068*/ 	.word	0xffffffff


	//   ....[16]....
        /*006c*/ 	.word	0xffffffff


	//   ....[17]....
        /*0070*/ 	.word	0xffffffff


	//   ....[18]....
        /*0074*/ 	.word	0xffffffff


	//   ....[19]....
        /*0078*/ 	.word	0xffffffff


	//   ....[20]....
        /*007c*/ 	.word	0xffffffff


	//   ....[21]....
        /*0080*/ 	.word	0xffffffff


	//   ....[22]....
        /*0084*/ 	.word	0xffffffff


	//   ....[23]....
        /*0088*/ 	.word	0xffffffff


	//   ....[24]....
        /*008c*/ 	.word	0xffffffff


	//   ....[25]....
        /*0090*/ 	.word	0xffffffff


	//   ....[26]....
        /*0094*/ 	.word	0xffffffff


	//   ....[27]....
        /*0098*/ 	.word	0xffffffff


	//   ....[28]....
        /*009c*/ 	.word	0xffffffff


	//   ....[29]....
        /*00a0*/ 	.word	0xffffffff


	//   ....[30]....
        /*00a4*/ 	.word	0xffffffff


	//   ....[31]....
        /*00a8*/ 	.word	0xffffffff


	//   ....[32]....
        /*00ac*/ 	.word	0xffffffff


	//   ....[33]....
        /*00b0*/ 	.word	0xffffffff


	//   ....[34]....
        /*00b4*/ 	.word	0xffffffff


	//   ....[35]....
        /*00b8*/ 	.word	0xffffffff


	//   ....[36]....
        /*00bc*/ 	.word	0xffffffff


	//   ....[37]....
        /*00c0*/ 	.word	0xffffffff


	//   ....[38]....
        /*00c4*/ 	.word	0xffffffff


	//   ....[39]....
        /*00c8*/ 	.word	0xffffffff


	//   ....[40]....
        /*00cc*/ 	.word	0xffffffff


	//   ....[41]....
        /*00d0*/ 	.word	0xffffffff


	//   ....[42]....
        /*00d4*/ 	.word	0xffffffff


	//   ....[43]....
        /*00d8*/ 	.word	0xffffffff


	//   ....[44]....
        /*00dc*/ 	.word	0xffffffff


	//   ....[45]....
        /*00e0*/ 	.word	0xffffffff


	//   ....[46]....
        /*00e4*/ 	.word	0xffffffff


	//   ....[47]....
        /*00e8*/ 	.word	0xffffffff


	//   ....[48]....
        /*00ec*/ 	.word	0xffffffff


	//   ....[49]....
        /*00f0*/ 	.word	0xffffffff


	//   ....[50]....
        /*00f4*/ 	.word	0xffffffff


	//   ....[51]....
        /*00f8*/ 	.word	0xffffffff


	//   ....[52]....
        /*00fc*/ 	.word	0xffffffff


	//   ....[53]....
        /*0100*/ 	.word	0xffffffff


	//   ....[54]....
        /*0104*/ 	.word	0xffffffff


	//   ....[55]....
        /*0108*/ 	.word	0xffffffff


	//   ....[56]....
        /*010c*/ 	.word	0xffffffff


	//   ....[57]....
        /*0110*/ 	.word	0xffffffff


	//   ....[58]....
        /*0114*/ 	.word	0xffffffff


	//   ....[59]....
        /*0118*/ 	.word	0xffffffff


	//   ....[60]....
        /*011c*/ 	.word	0xffffffff


	//   ....[61]....
        /*0120*/ 	.word	0xffffffff


	//   ....[62]....
        /*0124*/ 	.word	0xffffffff


	//   ....[63]....
        /*0128*/ 	.word	0xffffffff


	//   ....[64]....
        /*012c*/ 	.word	0xffffffff


	//   ....[65]....
        /*0130*/ 	.word	0xffffffff


	//   ....[66]....
        /*0134*/ 	.word	0xffffffff


	//   ....[67]....
        /*0138*/ 	.word	0xffffffff


	//   ....[68]....
        /*013c*/ 	.word	0xffffffff


	//   ....[69]....
        /*0140*/ 	.word	0xffffffff


	//   ....[70]....
        /*0144*/ 	.word	0xffffffff


	//   ....[71]....
        /*0148*/ 	.word	0xffffffff


	//   ....[72]....
        /*014c*/ 	.word	0xffffffff


	//   ....[73]....
        /*0150*/ 	.word	0xffffffff


	//   ....[74]....
        /*0154*/ 	.word	0xffffffff


	//   ....[75]....
        /*0158*/ 	.word	0xffffffff


	//   ....[76]....
        /*015c*/ 	.word	0xffffffff


	//   ....[77]....
        /*0160*/ 	.word	0xffffffff


	//   ....[78]....
        /*0164*/ 	.word	0xffffffff


	//   ....[79]....
        /*0168*/ 	.word	0xffffffff


	//   ....[80]....
        /*016c*/ 	.word	0xffffffff


	//   ....[81]....
        /*0170*/ 	.word	0xffffffff


	//   ....[82]....
        /*0174*/ 	.word	0xffffffff


	//   ....[83]....
        /*0178*/ 	.word	0xffffffff


	//   ....[84]....
        /*017c*/ 	.word	0xffffffff


	//   ....[85]....
        /*0180*/ 	.word	0xffffffff


	//   ....[86]....
        /*0184*/ 	.word	0xffffffff


	//   ....[87]....
        /*0188*/ 	.word	0xffffffff


	//   ....[88]....
        /*018c*/ 	.word	0xffffffff


	//   ....[89]....
        /*0190*/ 	.word	0xffffffff


	//   ....[90]....
        /*0194*/ 	.word	0xffffffff


	//   ....[91]....
        /*0198*/ 	.word	0xffffffff


	//   ....[92]....
        /*019c*/ 	.word	0xffffffff


	//   ....[93]....
        /*01a0*/ 	.word	0xffffffff


	//   ....[94]....
        /*01a4*/ 	.word	0xffffffff


	//   ....[95]....
        /*01a8*/ 	.word	0xffffffff


	//----- nvinfo : EIATTR_COOP_GROUP_INSTR_OFFSETS
	.align		4
.L_3107:
        /*01ac*/ 	.byte	0x04, 0x28
        /*01ae*/ 	.short	(.L_3109 - .L_3108)


	//   ....[0]....
.L_3108:
        /*01b0*/ 	.word	0x000013a0


	//   ....[1]....
        /*01b4*/ 	.word	0x000015f0


	//   ....[2]....
        /*01b8*/ 	.word	0x00001810


	//   ....[3]....
        /*01bc*/ 	.word	0x00001a10


	//   ....[4]....
        /*01c0*/ 	.word	0x00001e10


	//   ....[5]....
        /*01c4*/ 	.word	0x000021c0


	//   ....[6]....
        /*01c8*/ 	.word	0x00002670


	//   ....[7]....
        /*01cc*/ 	.word	0x000036b0


	//   ....[8]....
        /*01d0*/ 	.word	0x000043d0


	//   ....[9]....
        /*01d4*/ 	.word	0x00004400


	//   ....[10]....
        /*01d8*/ 	.word	0x00004470


	//   ....[11]....
        /*01dc*/ 	.word	0x00004480


	//   ....[12]....
        /*01e0*/ 	.word	0x000044f0


	//   ....[13]....
        /*01e4*/ 	.word	0x00004500


	//   ....[14]....
        /*01e8*/ 	.word	0x00004550


	//   ....[15]....
        /*01ec*/ 	.word	0x00004570


	//   ....[16]....
        /*01f0*/ 	.word	0x000045e0


	//   ....[17]....
        /*01f4*/ 	.word	0x00004610


	//   ....[18]....
        /*01f8*/ 	.word	0x00004640


	//   ....[19]....
        /*01fc*/ 	.word	0x00004650


	//   ....[20]....
        /*0200*/ 	.word	0x000046f0


	//   ....[21]....
        /*0204*/ 	.word	0x00004720


	//   ....[22]....
        /*0208*/ 	.word	0x00004730


	//   ....[23]....
        /*020c*/ 	.word	0x00004740


	//   ....[24]....
        /*0210*/ 	.word	0x000047f0


	//   ....[25]....
        /*0214*/ 	.word	0x00004810


	//   ....[26]....
        /*0218*/ 	.word	0x00004820


	//   ....[27]....
        /*021c*/ 	.word	0x00004830


	//   ....[28]....
        /*0220*/ 	.word	0x00004d60


	//   ....[29]....
        /*0224*/ 	.word	0x00004d90


	//   ....[30]....
        /*0228*/ 	.word	0x00004da0


	//   ....[31]....
        /*022c*/ 	.word	0x00004db0


	//   ....[32]....
        /*0230*/ 	.word	0x00004dc0


	//   ....[33]....
        /*0234*/ 	.word	0x00004dd0


	//   ....[34]....
        /*0238*/ 	.word	0x00004de0


	//   ....[35]....
        /*023c*/ 	.word	0x00004df0


	//   ....[36]....
        /*0240*/ 	.word	0x00004e00


	//   ....[37]....
        /*0244*/ 	.word	0x00004e10


	//   ....[38]....
        /*0248*/ 	.word	0x00004f20


	//   ....[39]....
        /*024c*/ 	.word	0x00004f60


	//   ....[40]....
        /*0250*/ 	.word	0x00004f70


	//   ....[41]....
        /*0254*/ 	.word	0x00004f80


	//   ....[42]....
        /*0258*/ 	.word	0x00005070


	//   ....[43]....
        /*025c*/ 	.word	0x00005090


	//   ....[44]....
        /*0260*/ 	.word	0x000050a0


	//   ....[45]....
        /*0264*/ 	.word	0x000050b0


	//   ....[46]....
        /*0268*/ 	.word	0x00005190


	//   ....[47]....
        /*026c*/ 	.word	0x000051b0


	//   ....[48]....
        /*0270*/ 	.word	0x000051c0


	//   ....[49]....
        /*0274*/ 	.word	0x000051d0


	//   ....[50]....
        /*0278*/ 	.word	0x000052b0


	//   ....[51]....
        /*027c*/ 	.word	0x000052d0


	//   ....[52]....
        /*0280*/ 	.word	0x000052e0


	//   ....[53]....
        /*0284*/ 	.word	0x000052f0


	//   ....[54]....
        /*0288*/ 	.word	0x000053e0


	//   ....[55]....
        /*028c*/ 	.word	0x00005420


	//   ....[56]....
        /*0290*/ 	.word	0x00005460


	//   ....[57]....
        /*0294*/ 	.word	0x000054a0


	//   ....[58]....
        /*0298*/ 	.word	0x000054d0


	//   ....[59]....
        /*029c*/ 	.word	0x000054f0


	//   ....[60]....
        /*02a0*/ 	.word	0x00005500


	//   ....[61]....
        /*02a4*/ 	.word	0x00005510


	//   ....[62]....
        /*02a8*/ 	.word	0x00005540


	//   ....[63]....
        /*02ac*/ 	.word	0x00005580


	//   ....[64]....
        /*02b0*/ 	.word	0x00006af0


	//   ....[65]....
        /*02b4*/ 	.word	0x00006b30


	//   ....[66]....
        /*02b8*/ 	.word	0x00006b40


	//   ....[67]....
        /*02bc*/ 	.word	0x00006b50


	//   ....[68]....
        /*02c0*/ 	.word	0x00006bc0


	//   ....[69]....
        /*02c4*/ 	.word	0x00006c00


	//   ....[70]....
        /*02c8*/ 	.word	0x00006c40


	//   ....[71]....
        /*02cc*/ 	.word	0x00006c80


	//   ....[72]....
        /*02d0*/ 	.word	0x00006d90


	//   ....[73]....
        /*02d4*/ 	.word	0x00006dd0


	//   ....[74]....
        /*02d8*/ 	.word	0x00006e10


	//   ....[75]....
        /*02dc*/ 	.word	0x00006e50


	//   ....[76]....
        /*02e0*/ 	.word	0x00006f60


	//   ....[77]....
        /*02e4*/ 	.word	0x00006fb0


	//   ....[78]....
        /*02e8*/ 	.word	0x00006ff0


	//   ....[79]....
        /*02ec*/ 	.word	0x00007030


	//   ....[80]....
        /*02f0*/ 	.word	0x00007170


	//   ....[81]....
        /*02f4*/ 	.word	0x00007180


	//   ....[82]....
        /*02f8*/ 	.word	0x00007190


	//   ....[83]....
        /*02fc*/ 	.word	0x000071a0


	//   ....[84]....
        /*0300*/ 	.word	0x000075f0


	//   ....[85]....
        /*0304*/ 	.word	0x000078d0


	//   ....[86]....
        /*0308*/ 	.word	0x00007c80


	//   ....[87]....
        /*030c*/ 	.word	0x00007cd0


	//   ....[88]....
        /*0310*/ 	.word	0x00007d20


	//   ....[89]....
        /*0314*/ 	.word	0x00007d50


	//   ....[90]....
        /*0318*/ 	.word	0x00007d70


	//   ....[91]....
        /*031c*/ 	.word	0x00007e40


	//   ....[92]....
        /*0320*/ 	.word	0x00007e80


	//   ....[93]....
        /*0324*/ 	.word	0x00007ed0


	//   ....[94]....
        /*0328*/ 	.word	0x00007f00


	//   ....[95]....
        /*032c*/ 	.word	0x00007f20


	//----- nvinfo : EIATTR_VRC_CTA_INIT_COUNT
	.align		4
.L_3109:
        /*0330*/ 	.byte	0x02, 0x4a
	.zero		1
	.zero		1


	//----- nvinfo : EIATTR_EXIT_INSTR_OFFSETS
	.align		4
        /*0334*/ 	.byte	0x04, 0x1c
        /*0336*/ 	.short	(.L_3111 - .L_3110)


	//   ....[0]....
.L_3110:
        /*0338*/ 	.word	0x00007fc0


	//   ....[1]....
        /*033c*/ 	.word	0x00008240


	//----- nvinfo : EIATTR_MAX_THREADS
	.align		4
.L_3111:
        /*0340*/ 	.byte	0x04, 0x05
        /*0342*/ 	.short	(.L_3113 - .L_3112)
.L_3112:
        /*0344*/ 	.word	0x00000020
        /*0348*/ 	.word	0x00000001
        /*034c*/ 	.word	0x00000001


	//----- nvinfo : EIATTR_CRS_STACK_SIZE
	.align		4
.L_3113:
        /*0350*/ 	.byte	0x04, 0x1e
        /*0352*/ 	.short	(.L_3115 - .L_3114)
.L_3114:
        /*0354*/ 	.word	0x00000000


	//----- nvinfo : EIATTR_CBANK_PARAM_SIZE
	.align		4
.L_3115:
        /*0358*/ 	.byte	0x03, 0x19
        /*035a*/ 	.short	0x01f0


	//----- nvinfo : EIATTR_PARAM_CBANK
	.align		4
        /*035c*/ 	.byte	0x04, 0x0a
        /*035e*/ 	.short	(.L_3117 - .L_3116)
	.align		4
.L_3116:
        /*0360*/ 	.word	index@(.nv.constant0._Z25selective_scan_bwd_kernelI32Selective_Scan_bwd_kernel_traitsILi32ELi8ELb0ELb1ELb0ELb0ELb1EfN3c107complexIfEEEEv12SSMParamsBwd)
        /*0364*/ 	.short	0x0380
        /*0366*/ 	.short	0x01f0


	//----- nvinfo : EIATTR_SW_WAR
	.align		4
.L_3117:
        /*0368*/ 	.byte	0x04, 0x36
        /*036a*/ 	.short	(.L_3119 - .L_3118)
.L_3118:
        /*036c*/ 	.word	0x00000008
.L_3119:


//--------------------- .nv.info._Z25selective_scan_bwd_kernelI32Selective_Scan_bwd_kernel_traitsILi32ELi8ELb0ELb1ELb0ELb1ELb0EfN3c107complexIfEEEEv12SSMParamsBwd --------------------------
	.section	.nv.info._Z25selective_scan_bwd_kernelI32Selective_Scan_bwd_kernel_traitsILi32ELi8ELb0ELb1ELb0ELb1ELb0EfN3c107complexIfEEEEv12SSMParamsBwd,"",@"SHT_CUDA_INFO"
	.sectionflags	@""
	.align	4


	//----- nvinfo : EIATTR_CUDA_API_VERSION
	.align		4
        /*0000*/ 	.byte	0x04, 0x37
        /*0002*/ 	.short	(.L_3121 - .L_3120)
.L_3120:
        /*0004*/ 	.word	0x00000082


	//----- nvinfo : EIATTR_KPARAM_INFO
	.align		4
.L_3121:
        /*0008*/ 	.byte	0x04, 0x17
        /*000a*/ 	.short	(.L_3123 - .L_3122)
.L_3122:
        /*000c*/ 	.word	0x00000000
        /*0010*/ 	.short	0x0000
        /*0012*/ 	.short	0x0000
        /*0014*/ 	.byte	0x00, 0xf0, 0xc1, 0x07


	//----- nvinfo : EIATTR_SPARSE_MMA_MASK
	.align		4
.L_3123:
        /*0018*/ 	.byte	0x03, 0x50
        /*001a*/ 	.short	0x0000


	//----- nvinfo : EIATTR_MAXREG_COUNT
	.align		4
        /*001c*/ 	.byte	0x03, 0x1b
        /*001e*/ 	.short	0x00ff


	//----- nvinfo : EIATTR_NUM_BARRIERS
	.align		4
        /*0020*/ 	.byte	0x02, 0x4c
        /*0022*/ 	.byte	0x01
	.zero		1


	//----- nvinfo : EIATTR_MERCURY_ISA_VERSION
	.align		4
        /*0024*/ 	.byte	0x03, 0x5f
        /*0026*/ 	.short	0x0101


	//----- nvinfo : EIATTR_COOP_GROUP_MASK_REGIDS
	.align		4
        /*0028*/ 	.byte	0x04, 0x29
        /*002a*/ 	.short	(.L_3125 - .L_3124)


	//   ....[0]....
.L_3124:
        /*002c*/ 	.word	0xffffffff


	//   ....[1]....
        /*0030*/ 	.word	0xffffffff


	//   ....[2]....
        /*0034*/ 	.word	0xffffffff


	//   ....[3]....
        /*0038*/ 	.word	0xffffffff


	//   ....[4]....
        /*003c*/ 	.word	0xffffffff


	//   ....[5]....
        /*0040*/ 	.word	0xffffffff


	//   ....[6]....
        /*0044*/ 	.word	0xffffffff


	//   ....[7]....
        /*0048*/ 	.word	0xffffffff


	//   ....[8]....
        /*004c*/ 	.word	0xffffffff


	//   ....[9]....
        /*0050*/ 	.word	0xffffffff


	//   ....[10]....
        /*0054*/ 	.word	0xffffffff


	//   ....[11]....
        /*0058*/ 	.word	0xffffffff


	//   ....[12]....
        /*005c*/ 	.word	0xffffffff


	//   ....[13]....
        /*0060*/ 	.word	0xffffffff


	//   ....[14]....
        /*0064*/ 	.word	0xffffffff


	//   ....[15]....
        /*0068*/ 	.word	0xffffffff


	//   ....[16]....
        /*006c*/ 	.word	0xffffffff


	//   ....[17]....
        /*0070*/ 	.word	0xffffffff


	//   ....[18]....
        /*0074*/ 	.word	0xffffffff


	//   ....[19]....
        /*0078*/ 	.word	0xffffffff


	//   ....[20]....
        /*007c*/ 	.word	0xffffffff


	//   ....[21]....
        /*0080*/ 	.word	0xffffffff


	//   ....[22]....
        /*0084*/ 	.word	0xffffffff


	//   ....[23]....
        /*0088*/ 	.word	0xffffffff


	//   ....[24]....
        /*008c*/ 	.word	0xffffffff


	//   ....[25]....
        /*0090*/ 	.word	0xffffffff


	//   ....[26]....
        /*0094*/ 	.word	0xffffffff


	//   ....[27]....
        /*0098*/ 	.word	0xffffffff


	//   ....[28]....
        /*009c*/ 	.word	0xffffffff


	//   ....[29]....
        /*00a0*/ 	.word	0xffffffff


	//   ....[30]....
        /*00a4*/ 	.word	0xffffffff


	//   ....[31]....
        /*00a8*/ 	.word	0xffffffff


	//   ....[32]....
        /*00ac*/ 	.word	0xffffffff


	//   ....[33]....
        /*00b0*/ 	.word	0xffffffff


	//   ....[34]....
        /*00b4*/ 	.word	0xffffffff


	//   ....[35]....
        /*00b8*/ 	.word	0xffffffff


	//   ....[36]....
        /*00bc*/ 	.word	0xffffffff


	//   ....[37]....
        /*00c0*/ 	.word	0xffffffff


	//   ....[38]....
        /*00c4*/ 	.word	0xffffffff


	//   ....[39]....
        /*00c8*/ 	.word	0xffffffff


	//   ....[40]....
        /*00cc*/ 	.word	0xffffffff


	//   ....[41]....
        /*00d0*/ 	.word	0xffffffff


	//   ....[42]....
        /*00d4*/ 	.word	0xffffffff


	//   ....[43]....
        /*00d8*/ 	.word	0xffffffff


	//   ....[44]....
        /*00dc*/ 	.word	0xffffffff


	//   ....[45]....
        /*00e0*/ 	.word	0xffffffff


	//   ....[46]....
        /*00e4*/ 	.word	0xffffffff


	//   ....[47]....
        /*00e8*/ 	.word	0xffffffff


	//   ....[48]....
        /*00ec*/ 	.word	0xffffffff


	//   ....[49]....
        /*00f0*/ 	.word	0xffffffff


	//   ....[50]....
        /*00f4*/ 	.word	0xffffffff


	//   ....[51]....
        /*00f8*/ 	.word	0xffffffff


	//   ....[52]....
        /*00fc*/ 	.word	0xffffffff


	//   ....[53]....
        /*0100*/ 	.word	0xffffffff


	//   ....[54]....
        /*0104*/ 	.word	0xffffffff


	//   ....[55]....
        /*0108*/ 	.word	0xffffffff


	//   ....[56]....
        /*010c*/ 	.word	0xffffffff


	//   ....[57]....
        /*0110*/ 	.word	0xffffffff


	//   ....[58]....
        /*0114*/ 	.word	0xffffffff


	//   ....[59]....
        /*0118*/ 	.word	0xffffffff


	//   ....[60]....
        /*011c*/ 	.word	0xffffffff


	//   ....[61]....
        /*0120*/ 	.word	0xffffffff


	//   ....[62]....
        /*0124*/ 	.word	0xffffffff


	//   ....[63]....
        /*0128*/ 	.word	0xffffffff


	//   ....[64]....
        /*012c*/ 	.word	0xffffffff


	//   ....[65]....
        /*0130*/ 	.word	0xffffffff


	//   ....[66]....
        /*0134*/ 	.word	0xffffffff


	//   ....[67]....
        /*0138*/ 	.word	0xffffffff


	//   ....[68]....
        /*013c*/ 	.word	0xffffffff


	//   ....[69]....
        /*0140*/ 	.word	0xffffffff


	//   ....[70]....
        /*0144*/ 	.word	0xffffffff


	//   ....[71]....
        /*0148*/ 	.word	0xffffffff


	//   ....[72]....
        /*014c*/ 	.word	0xffffffff


	//   ....[73]....
        /*0150*/ 	.word	0xffffffff


	//   ....[74]....
        /*0154*/ 	.word	0xffffffff


	//   ....[75]....
        /*0158*/ 	.word	0xffffffff


	//   ....[76]....
        /*015c*/ 	.word	0xffffffff


	//   ....[77]....
        /*0160*/ 	.word	0xffffffff


	//   ....[78]....
        /*0164*/ 	.word	0xffffffff


	//   ....[79]....
        /*0168*/ 	.word	0xffffffff


	//   ....[80]....
        /*016c*/ 	.word	0xffffffff


	//   ....[81]....
        /*0170*/ 	.word	0xffffffff


	//   ....[82]....
        /*0174*/ 	.word	0xffffffff


	//   ....[83]....
        /*0178*/ 	.word	0xffffffff


	//   ....[84]....
        /*017c*/ 	.word	0xffffffff


	//   ....[85]....
        /*0180*/ 	.word	0xffffffff


	//   ....[86]....
        /*0184*/ 	.word	0xffffffff


	//   ....[87]....
        /*0188*/ 	.word	0xffffffff


	//   ....[88]....
        /*018c*/ 	.word	0xffffffff


	//   ....[89]....
        /*0190*/ 	.word	0xffffffff


	//   ....[90]....
        /*0194*/ 	.word	0xffffffff


	//   ....[91]....
        /*0198*/ 	.word	0xffffffff


	//   ....[92]....
        /*019c*/ 	.word	0xffffffff


	//----- nvinfo : EIATTR_COOP_GROUP_INSTR_OFFSETS
	.align		4
.L_3125:
        /*01a0*/ 	.byte	0x04, 0x28
        /*01a2*/ 	.short	(.L_3127 - .L_3126)


	//   ....[0]....
.L_3126:
        /*01a4*/ 	.word	0x00001210


	//   ....[1]....
        /*01a8*/ 	.word	0x00001420


	//   ....[2]....
        /*01ac*/ 	.word	0x000016f0


	//   ....[3]....
        /*01b0*/ 	.word	0x000035b0


	//   ....[4]....
        /*01b4*/ 	.word	0x000042a0


	//   ....[5]....
        /*01b8*/ 	.word	0x000042d0


	//   ....[6]....
        /*01bc*/ 	.word	0x00004370


	//   ....[7]....
        /*01c0*/ 	.word	0x00004390


	//   ....[8]....
        /*01c4*/ 	.word	0x000043f0


	//   ....[9]....
        /*01c8*/ 	.word	0x00004400


	//   ....[10]....
        /*01cc*/ 	.word	0x00004460


	//   ....[11]....
        /*01d0*/ 	.word	0x00004470


	//   ....[12]....
        /*01d4*/ 	.word	0x000044e0


	//   ....[13]....
        /*01d8*/ 	.word	0x000044f0


	//   ....[14]....
        /*01dc*/ 	.word	0x00004540


	//   ....[15]....
        /*01e0*/ 	.word	0x00004560


	//   ....[16]....
        /*01e4*/ 	.word	0x000045d0


	//   ....[17]....
        /*01e8*/ 	.word	0x00004600


	//   ....[18]....
        /*01ec*/ 	.word	0x00004630


	//   ....[19]....
        /*01f0*/ 	.word	0x00004640


	//   ....[20]....
        /*01f4*/ 	.word	0x000046f0


	//   ....[21]....
        /*01f8*/ 	.word	0x00004710


	//   ....[22]....
        /*01fc*/ 	.word	0x00004720


	//   ....[23]....
        /*0200*/ 	.word	0x00004730


	//   ....[24]....
        /*0204*/ 	.word	0x00004c70


	//   ....[25]....
        /*0208*/ 	.word	0x00004c90


	//   ....[26]....
        /*020c*/ 	.word	0x00004ca0


	//   ....[27]....
        /*0210*/ 	.word	0x00004cb0


	//   ....[28]....
        /*0214*/ 	.word	0x00004cc0


	//   ....[29]....
        /*0218*/ 	.word	0x00004cd0


	//   ....[30]....
        /*021c*/ 	.word	0x00004ce0


	//   ....[31]....
        /*0220*/ 	.word	0x00004cf0


	//   ....[32]....
        /*0224*/ 	.word	0x00004d00


	//   ....[33]....
        /*0228*/ 	.word	0x00004d10


	//   ....[34]....
        /*022c*/ 	.word	0x00004e20


	//   ....[35]....
        /*0230*/ 	.word	0x00004e60


	//   ....[36]....
        /*0234*/ 	.word	0x00004e70


	//   ....[37]....
        /*0238*/ 	.word	0x00004e80


	//   ....[38]....
        /*023c*/ 	.word	0x00004f70


	//   ....[39]....
        /*0240*/ 	.word	0x00004f90


	//   ....[40]....
        /*0244*/ 	.word	0x00004fa0


	//   ....[41]....
        /*0248*/ 	.word	0x00004fb0


	//   ....[42]....
        /*024c*/ 	.word	0x00005090


	//   ....[43]....
        /*0250*/ 	.word	0x000050b0


	//   ....[44]....
        /*0254*/ 	.word	0x000050c0


	//   ....[45]....
        /*0258*/ 	.word	0x000050d0


	//   ....[46]....
        /*025c*/ 	.word	0x000051b0


	//   ....[47]....
        /*0260*/ 	.word	0x000051d0


	//   ....[48]....
        /*0264*/ 	.word	0x000051e0


	//   ....[49]....
        /*0268*/ 	.word	0x000051f0


	//   ....[50]....
        /*026c*/ 	.word	0x000052d0


	//   ....[51]....
        /*0270*/ 	.word	0x00005320


	//   ....[52]....
        /*0274*/ 	.word	0x00005360


	//   ....[53]....
        /*0278*/ 	.word	0x00005380


	//   ....[54]....
        /*027c*/ 	.word	0x00005390


	//   ....[55]....
        /*0280*/ 	.word	0x000053a0


	//   ....[56]....
        /*0284*/ 	.word	0x000053b0


	//   ....[57]....
        /*0288*/ 	.word	0x000053c0


	//   ....[58]....
        /*028c*/ 	.word	0x000053e0


	//   ....[59]....
        /*0290*/ 	.word	0x00005410


	//   ....[60]....
        /*0294*/ 	.word	0x000069f0


	//   ....[61]....
        /*0298*/ 	.word	0x00006a30


	//   ....[62]....
        /*029c*/ 	.word	0x00006a40


	//   ....[63]....
        /*02a0*/ 	.word	0x00006a50


	//   ....[64]....
        /*02a4*/ 	.word	0x00006ac0


	//   ....[65]....
        /*02a8*/ 	.word	0x00006b00


	//   ....[66]....
        /*02ac*/ 	.word	0x00006b40


	//   ....[67]....
        /*02b0*/ 	.word	0x00006b80


	//   ....[68]....
        /*02b4*/ 	.word	0x00006c90


	//   ....[69]....
        /*02b8*/ 	.word	0x00006cd0


	//   ....[70]....
        /*02bc*/ 	.word	0x00006d10


	//   ....[71]....
        /*02c0*/ 	.word	0x00006d50


	//   ....[72]....
        /*02c4*/ 	.word	0x00006e60


	//   ....[73]....
        /*02c8*/ 	.word	0x00006ea0


	//   ....[74]....
        /*02cc*/ 	.word	0x00006ee0


	//   ....[75]....
        /*02d0*/ 	.word	0x00006f20


	//   ....[76]....
        /*02d4*/ 	.word	0x00007030


	//   ....[77]....
        /*02d8*/ 	.word	0x00007070


	//   ....[78]....
        /*02dc*/ 	.word	0x00007090


	//   ....[79]....
        /*02e0*/ 	.word	0x000070a0


	//   ....[80]....
        /*02e4*/ 	.word	0x000075c0


	//   ....[81]....
        /*02e8*/ 	.word	0x00007920


	//   ....[82]....
        /*02ec*/ 	.word	0x00007dd0


	//   ....[83]....
        /*02f0*/ 	.word	0x00008180


	//   ....[84]....
        /*02f4*/ 	.word	0x000081d0


	//   ....[85]....
        /*02f8*/ 	.word	0x00008220


	//   ....[86]....
        /*02fc*/ 	.word	0x00008250


	//   ....[87]....
        /*0300*/ 	.word	0x00008270


	//   ....[88]....
        /*0304*/ 	.word	0x00008340


	//   ....[89]....
        /*0308*/ 	.word	0x00008380


	//   ....[90]....
        /*030c*/ 	.word	0x000083d0


	//   ....[91]....
        /*0310*/ 	.word	0x00008400


	//   ....[92]....
        /*0314*/ 	.word	0x00008420


	//----- nvinfo : EIATTR_VRC_CTA_INIT_COUNT
	.align		4
.L_3127:
        /*0318*/ 	.byte	0x02, 0x4a
	.zero		1
	.zero		1


	//----- nvinfo : EIATTR_EXIT_INSTR_OFFSETS
	.align		4
        /*031c*/ 	.byte	0x04, 0x1c
        /*031e*/ 	.short	(.L_3129 - .L_3128)


	//   ....[0]....
.L_3128:
        /*0320*/ 	.word	0x000084c0


	//   ....[1]....
        /*0324*/ 	.word	0x00008740


	//----- nvinfo : EIATTR_MAX_THREADS
	.align		4
.L_3129:
        /*0328*/ 	.byte	0x04, 0x05
        /*032a*/ 	.short	(.L_3131 - .L_3130)
.L_3130:
        /*032c*/ 	.word	0x00000020
        /*0330*/ 	.word	0x00000001
        /*0334*/ 	.word	0x00000001


	//----- nvinfo : EIATTR_CRS_STACK_SIZE
	.align		4
.L_3131:
        /*0338*/ 	.byte	0x04, 0x1e
        /*033a*/ 	.short	(.L_3133 - .L_3132)
.L_3132:
        /*033c*/ 	.word	0x00000000


	//----- nvinfo : EIATTR_CBANK_PARAM_SIZE
	.align		4
.L_3133:
        /*0340*/ 	.byte	0x03, 0x19
        /*0342*/ 	.short	0x01f0


	//----- nvinfo : EIATTR_PARAM_CBANK
	.align		4
        /*0344*/ 	.byte	0x04, 0x0a
        /*0346*/ 	.short	(.L_3135 - .L_3134)
	.align		4
.L_3134:
        /*0348*/ 	.word	index@(.nv.constant0._Z25selective_scan_bwd_kernelI32Selective_Scan_bwd_kernel_traitsILi32ELi8ELb0ELb1ELb0ELb1ELb0EfN3c107complexIfEEEEv12SSMParamsBwd)
        /*034c*/ 	.short	0x0380
        /*034e*/ 	.short	0x01f0


	//----- nvinfo : EIATTR_SW_WAR
	.align		4
.L_3135:
        /*0350*/ 	.byte	0x04, 0x36
        /*0352*/ 	.short	(.L_3137 - .L_3136)
.L_3136:
        /*0354*/ 	.word	0x00000008
.L_3137:


//--------------------- .nv.info._Z25selective_scan_bwd_kernelI32Selective_Scan_bwd_kernel_traitsILi32ELi8ELb0ELb1ELb0ELb1ELb1EfN3c107complexIfEEEEv12SSMParamsBwd --------------------------
	.section	.nv.info._Z25selective_scan_bwd_kernelI32Selective_Scan_bwd_kernel_traitsILi32ELi8ELb0ELb1ELb0ELb1ELb1EfN3c107complexIfEEEEv12SSMParamsBwd,"",@"SHT_CUDA_INFO"
	.sectionflags	@""
	.align	4


	//----- nvinfo : EIATTR_CUDA_API_VERSION
	.align		4
        /*0000*/ 	.byte	0x04, 0x37
        /*0002*/ 	.short	(.L_3139 - .L_3138)
.L_3138:
        /*0004*/ 	.word	0x00000082


	//----- nvinfo : EIATTR_KPARAM_INFO
	.align		4
.L_3139:
        /*0008*/ 	.byte	0x04, 0x17
        /*000a*/ 	.short	(.L_3141 - .L_3140)
.L_3140:
        /*000c*/ 	.word	0x00000000
        /*0010*/ 	.short	0x0000
        /*0012*/ 	.short	0x0000
        /*0014*/ 	.byte	0x00, 0xf0, 0xc1, 0x07


	//----- nvinfo : EIATTR_SPARSE_MMA_MASK
	.align		4
.L_3141:
        /*0018*/ 	.byte	0x03, 0x50
        /*001a*/ 	.short	0x0000


	//----- nvinfo : EIATTR_MAXREG_COUNT
	.align		4
        /*001c*/ 	.byte	0x03, 0x1b
        /*001e*/ 	.short	0x00ff


	//----- nvinfo : EIATTR_NUM_BARRIERS
	.align		4
        /*0020*/ 	.byte	0x02, 0x4c
        /*0022*/ 	.byte	0x01
	.zero		1


	//----- nvinfo : EIATTR_MERCURY_ISA_VERSION
	.align		4
        /*0024*/ 	.byte	0x03, 0x5f
        /*0026*/ 	.short	0x0101


	//----- nvinfo : EIATTR_COOP_GROUP_MASK_REGIDS
	.align		4
        /*0028*/ 	.byte	0x04, 0x29
        /*002a*/ 	.short	(.L_3143 - .L_3142)


	//   ....[0]....
.L_3142:
        /*002c*/ 	.word	0xffffffff


	//   ....[1]....
        /*0030*/ 	.word	0xffffffff


	//   ....[2]....
        /*0034*/ 	.word	0xffffffff


	//   ....[3]....
        /*0038*/ 	.word	0xffffffff


	//   ....[4]....
        /*003c*/ 	.word	0xffffffff


	//   ....[5]....
        /*0040*/ 	.word	0xffffffff


	//   ....[6]....
        /*0044*/ 	.word	0xffffffff


	//   ....[7]....
        /*0048*/ 	.word	0xffffffff


	//   ....[8]....
        /*004c*/ 	.word	0xffffffff


	//   ....[9]....
        /*0050*/ 	.word	0xffffffff


	//   ....[10]....
        /*0054*/ 	.word	0xffffffff


	//   ....[11]....
        /*0058*/ 	.word	0xffffffff


	//   ....[12]....
        /*005c*/ 	.word	0xffffffff


	//   ....[13]....
        /*0060*/ 	.word	0xffffffff


	//   ....[14]....
        /*0064*/ 	.word	0xffffffff


	//   ....[15]....
        /*0068*/ 	.word	0xffffffff


	//   ....[16]....
        /*006c*/ 	.word	0xffffffff


	//   ....[17]....
        /*0070*/ 	.word	0xffffffff


	//   ....[18]....
        /*0074*/ 	.word	0xffffffff


	//   ....[19]....
        /*0078*/ 	.word	0xffffffff


	//   ....[20]....
        /*007c*/ 	.word	0xffffffff


	//   ....[21]....
        /*0080*/ 	.word	0xffffffff


	//   ....[22]....
        /*0084*/ 	.word	0xffffffff


	//   ....[23]....
        /*0088*/ 	.word	0xffffffff


	//   ....[24]....
        /*008c*/ 	.word	0xffffffff


	//   ....[25]....
        /*0090*/ 	.word	0xffffffff


	//   ....[26]....
        /*0094*/ 	.word	0xffffffff


	//   ....[27]....
        /*0098*/ 	.word	0xffffffff


	//   ....[28]....
        /*009c*/ 	.word	0xffffffff


	//   ....[29]....
        /*00a0*/ 	.word	0xffffffff


	//   ....[30]....
        /*00a4*/ 	.word	0xffffffff


	//   ....[31]....
        /*00a8*/ 	.word	0xffffffff


	//   ....[32]....
        /*00ac*/ 	.word	0xffffffff


	//   ....[33]....
        /*00b0*/ 	.word	0xffffffff


	//   ....[34]....
        /*00b4*/ 	.word	0xffffffff


	//   ....[35]....
        /*00b8*/ 	.word	0xffffffff


	//   ....[36]....
        /*00bc*/ 	.word	0xffffffff


	//   ....[37]....
        /*00c0*/ 	.word	0xffffffff


	//   ....[38]....
        /*00c4*/ 	.word	0xffffffff


	//   ....[39]....
        /*00c8*/ 	.word	0xffffffff


	//   ....[40]....
        /*00cc*/ 	.word	0xffffffff


	//   ....[41]....
        /*00d0*/ 	.word	0xffffffff


	//   ....[42]....
        /*00d4*/ 	.word	0xffffffff


	//   ....[43]....
        /*00d8*/ 	.word	0xffffffff


	//   ....[44]....
        /*00dc*/ 	.word	0xffffffff


	//   ....[45]....
        /*00e0*/ 	.word	0xffffffff


	//   ....[46]....
        /*00e4*/ 	.word	0xffffffff


	//   ....[47]....
        /*00e8*/ 	.word	0xffffffff


	//   ....[48]....
        /*00ec*/ 	.word	0xffffffff


	//   ....[49]....
        /*00f0*/ 	.word	0xffffffff


	//   ....[50]....
        /*00f4*/ 	.word	0xffffffff


	//   ....[51]....
        /*00f8*/ 	.word	0xffffffff


	//   ....[52]....
        /*00fc*/ 	.word	0xffffffff


	//   ....[53]....
        /*0100*/ 	.word	0xffffffff


	//   ....[54]....
        /*0104*/ 	.word	0xffffffff


	//   ....[55]....
        /*0108*/ 	.word	0xffffffff


	//   ....[56]....
        /*010c*/ 	.word	0xffffffff


	//   ....[57]....
        /*0110*/ 	.word	0xffffffff


	//   ....[58]....
        /*0114*/ 	.word	0xffffffff


	//   ....[59]....
        /*0118*/ 	.word	0xffffffff


	//   ....[60]....
        /*011c*/ 	.word	0xffffffff


	//   ....[61]....
        /*0120*/ 	.word	0xffffffff


	//   ....[62]....
        /*0124*/ 	.word	0xffffffff


	//   ....[63]....
        /*0128*/ 	.word	0xffffffff


	//   ....[64]....
        /*012c*/ 	.word	0xffffffff


	//   ....[65]....
        /*0130*/ 	.word	0xffffffff


	//   ....[66]....
        /*0134*/ 	.word	0xffffffff


	//   ....[67]....
        /*0138*/ 	.word	0xffffffff


	//   ....[68]....
        /*013c*/ 	.word	0xffffffff


	//   ....[69]....
        /*0140*/ 	.word	0xffffffff


	//   ....[70]....
        /*0144*/ 	.word	0xffffffff


	//   ....[71]....
        /*0148*/ 	.word	0xffffffff


	//   ....[72]....
        /*014c*/ 	.word	0xffffffff


	//   ....[73]....
        /*0150*/ 	.word	0xffffffff


	//   ....[74]....
        /*0154*/ 	.word	0xffffffff


	//   ....[75]....
        /*0158*/ 	.word	0xffffffff


	//   ....[76]....
        /*015c*/ 	.word	0xffffffff


	//   ....[77]....
        /*0160*/ 	.word	0xffffffff


	//   ....[78]....
        /*0164*/ 	.word	0xffffffff


	//   ....[79]....
        /*0168*/ 	.word	0xffffffff


	//   ....[80]....
        /*016c*/ 	.word	0xffffffff


	//   ....[81]....
        /*0170*/ 	.word	0xffffffff


	//   ....[82]....
        /*0174*/ 	.word	0xffffffff


	//   ....[83]....
        /*0178*/ 	.word	0xffffffff


	//   ....[84]....
        /*017c*/ 	.word	0xffffffff


	//   ....[85]....
        /*0180*/ 	.word	0xffffffff


	//   ....[86]....
        /*0184*/ 	.word	0xffffffff


	//   ....[87]....
        /*0188*/ 	.word	0xffffffff


	//   ....[88]....
        /*018c*/ 	.word	0xffffffff


	//   ....[89]....
        /*0190*/ 	.word	0xffffffff


	//   ....[90]....
        /*0194*/ 	.word	0xffffffff


	//   ....[91]....
        /*0198*/ 	.word	0xffffffff


	//   ....[92]....
        /*019c*/ 	.word	0xffffffff


	//   ....[93]....
        /*01a0*/ 	.word	0xffffffff


	//   ....[94]....
        /*01a4*/ 	.word	0xffffffff


	//   ....[95]....
        /*01a8*/ 	.word	0xffffffff


	//   ....[96]....
        /*01ac*/ 	.word	0xffffffff


	//----- nvinfo : EIATTR_COOP_GROUP_INSTR_OFFSETS
	.align		4
.L_3143:
        /*01b0*/ 	.byte	0x04, 0x28
        /*01b2*/ 	.short	(.L_3145 - .L_3144)


	//   ....[0]....
.L_3144:
        /*01b4*/ 	.word	0x00001380


	//   ....[1]....
        /*01b8*/ 	.word	0x000015b0


	//   ....[2]....
        /*01bc*/ 	.word	0x00001820


	//   ....[3]....
        /*01c0*/ 	.word	0x00002c00


	//   ....[4]....
        /*01c4*/ 	.word	0x00003070


	//   ....[5]....
        /*01c8*/ 	.word	0x000033a0


	//   ....[6]....
        /*01cc*/ 	.word	0x00003870


	//   ....[7]....
        /*01d0*/ 	.word	0x00004800


	//   ....[8]....
        /*01d4*/ 	.word	0x00005540


	//   ....[9]....
        /*01d8*/ 	.word	0x00005570


	//   ....[10]....
        /*01dc*/ 	.word	0x000055e0


	//   ....[11]....
        /*01e0*/ 	.word	0x000055f0


	//   ....[12]....
        /*01e4*/ 	.word	0x00005660


	//   ....[13]....
        /*01e8*/ 	.word	0x00005670


	//   ....[14]....
        /*01ec*/ 	.word	0x000056c0


	//   ....[15]....
        /*01f0*/ 	.word	0x000056e0


	//   ....[16]....
        /*01f4*/ 	.word	0x00005750


	//   ....[17]....
        /*01f8*/ 	.word	0x00005780


	//   ....[18]....
        /*01fc*/ 	.word	0x000057b0


	//   ....[19]....
        /*0200*/ 	.word	0x000057c0


	//   ....[20]....
        /*0204*/ 	.word	0x00005860


	//   ....[21]....
        /*0208*/ 	.word	0x00005890


	//   ....[22]....
        /*020c*/ 	.word	0x000058a0


	//   ....[23]....
        /*0210*/ 	.word	0x000058b0


	//   ....[24]....
        /*0214*/ 	.word	0x00005960


	//   ....[25]....
        /*0218*/ 	.word	0x00005980


	//   ....[26]....
        /*021c*/ 	.word	0x00005990


	//   ....[27]....
        /*0220*/ 	.word	0x000059a0


	//   ....[28]....
        /*0224*/ 	.word	0x00005ee0


	//   ....[29]....
        /*0228*/ 	.word	0x00005f00


	//   ....[30]....
        /*022c*/ 	.word	0x00005f10


	//   ....[31]....
        /*0230*/ 	.word	0x00005f20


	//   ....[32]....
        /*0234*/ 	.word	0x00005f30


	//   ....[33]....
        /*0238*/ 	.word	0x00005f40


	//   ....[34]....
        /*023c*/ 	.word	0x00005f50


	//   ....[35]....
        /*0240*/ 	.word	0x00005f60


	//   ....[36]....
        /*0244*/ 	.word	0x00005f70


	//   ....[37]....
        /*0248*/ 	.word	0x00005f80


	//   ....[38]....
        /*024c*/ 	.word	0x00006090


	//   ....[39]....
        /*0250*/ 	.word	0x000060d0


	//   ....[40]....
        /*0254*/ 	.word	0x000060e0


	//   ....[41]....
        /*0258*/ 	.word	0x000060f0


	//   ....[42]....
        /*025c*/ 	.word	0x000061e0


	//   ....[43]....
        /*0260*/ 	.word	0x00006200


	//   ....[44]....
        /*0264*/ 	.word	0x00006210


	//   ....[45]....
        /*0268*/ 	.word	0x00006220


	//   ....[46]....
        /*026c*/ 	.word	0x00006300


	//   ....[47]....
        /*0270*/ 	.word	0x00006320


	//   ....[48]....
        /*0274*/ 	.word	0x00006330


	//   ....[49]....
        /*0278*/ 	.word	0x00006340


	//   ....[50]....
        /*027c*/ 	.word	0x00006420


	//   ....[51]....
        /*0280*/ 	.word	0x00006440


	//   ....[52]....
        /*0284*/ 	.word	0x00006450


	//   ....[53]....
        /*0288*/ 	.word	0x00006460


	//   ....[54]....
        /*028c*/ 	.word	0x00006560


	//   ....[55]....
        /*0290*/ 	.word	0x000065a0


	//   ....[56]....
        /*0294*/ 	.word	0x000065e0


	//   ....[57]....
        /*0298*/ 	.word	0x00006610


	//   ....[58]....
        /*029c*/ 	.word	0x00006640


	//   ....[59]....
        /*02a0*/ 	.word	0x00006660


	//   ....[60]....
        /*02a4*/ 	.word	0x00006670


	//   ....[61]....
        /*02a8*/ 	.word	0x00006680


	//   ....[62]....
        /*02ac*/ 	.word	0x00006690


	//   ....[63]....
        /*02b0*/ 	.word	0x000066c0


	//   ....[64]....
        /*02b4*/ 	.word	0x00007c70


	//   ....[65]....
        /*02b8*/ 	.word	0x00007cb0


	//   ....[66]....
        /*02bc*/ 	.word	0x00007cc0


	//   ....[67]....
        /*02c0*/ 	.word	0x00007cd0


	//   ....[68]....
        /*02c4*/ 	.word	0x00007d30


	//   ....[69]....
        /*02c8*/ 	.word	0x00007d70


	//   ....[70]....
        /*02cc*/ 	.word	0x00007db0


	//   ....[71]....
        /*02d0*/ 	.word	0x00007df0


	//   ....[72]....
        /*02d4*/ 	.word	0x00007f00


	//   ....[73]....
        /*02d8*/ 	.word	0x00007f40


	//   ....[74]....
        /*02dc*/ 	.word	0x00007f80


	//   ....[75]....
        /*02e0*/ 	.word	0x00007fc0


	//   ....[76]....
        /*02e4*/ 	.word	0x000080d0


	//   ....[77]....
        /*02e8*/ 	.word	0x00008110


	//   ....[78]....
        /*02ec*/ 	.word	0x00008150


	//   ....[79]....
        /*02f0*/ 	.word	0x00008190


	//   ....[80]....
        /*02f4*/ 	.word	0x000082e0


	//   ....[81]....
        /*02f8*/ 	.word	0x00008300


	//   ....[82]....
        /*02fc*/ 	.word	0x00008310


	//   ....[83]....
        /*0300*/ 	.word	0x00008320


	//   ....[84]....
        /*0304*/ 	.word	0x00008830


	//   ....[85]....
        /*0308*/ 	.word	0x00008b70


	//   ....[86]....
        /*030c*/ 	.word	0x00009040


	//   ....[87]....
        /*0310*/ 	.word	0x000093f0


	//   ....[88]....
        /*0314*/ 	.word	0x00009440


	//   ....[89]....
        /*0318*/ 	.word	0x00009490


	//   ....[90]....
        /*031c*/ 	.word	0x000094c0


	//   ....[91]....
        /*0320*/ 	.word	0x000094e0


	//   ....[92]....
        /*0324*/ 	.word	0x000095b0


	//   ....[93]....
        /*0328*/ 	.word	0x000095f0


	//   ....[94]....
        /*032c*/ 	.word	0x00009640


	//   ....[95]....
        /*0330*/ 	.word	0x00009670


	//   ....[96]....
        /*0334*/ 	.word	0x00009690


	//----- nvinfo : EIATTR_VRC_CTA_INIT_COUNT
	.align		4
.L_3145:
        /*0338*/ 	.byte	0x02, 0x4a
	.zero		1
	.zero		1


	//----- nvinfo : EIATTR_EXIT_INSTR_OFFSETS
	.align		4
        /*033c*/ 	.byte	0x04, 0x1c
        /*033e*/ 	.short	(.L_3147 - .L_3146)


	//   ....[0]....
.L_3146:
        /*0340*/ 	.word	0x00009730


	//   ....[1]....
        /*0344*/ 	.word	0x000099b0


	//----- nvinfo : EIATTR_MAX_THREADS
	.align		4
.L_3147:
        /*0348*/ 	.byte	0x04, 0x05
        /*034a*/ 	.short	(.L_3149 - .L_3148)
.L_3148:
        /*034c*/ 	.word	0x00000020
        /*0350*/ 	.word	0x00000001
        /*0354*/ 	.word	0x00000001


	//----- nvinfo : EIATTR_CRS_STACK_SIZE
	.align		4
.L_3149:
        /*0358*/ 	.byte	0x04, 0x1e
        /*035a*/ 	.short	(.L_3151 - .L_3150)
.L_3150:
        /*035c*/ 	.word	0x00000000


	//----- nvinfo : EIATTR_CBANK_PARAM_SIZE
	.align		4
.L_3151:
        /*0360*/ 	.byte	0x03, 0x19
        /*0362*/ 	.short	0x01f0


	//----- nvinfo : EIATTR_PARAM_CBANK
	.align		4
        /*0364*/ 	.byte	0x04, 0x0a
        /*0366*/ 	.short	(.L_3153 - .L_3152)
	.align		4
.L_3152:
        /*0368*/ 	.word	index@(.nv.constant0._Z25selective_scan_bwd_kernelI32Selective_Scan_bwd_kernel_traitsILi32ELi8ELb0ELb1ELb0ELb1ELb1EfN3c107complexIfEEEEv12SSMParamsBwd)
        /*036c*/ 	.short	0x0380
        /*036e*/ 	.short	0x01f0


	//----- nvinfo : EIATTR_SW_WAR
	.align		4
.L_3153:
        /*0370*/ 	.byte	0x04, 0x36
        /*0372*/ 	.short	(.L_3155 - .L_3154)
.L_3154:
        /*0374*/ 	.word	0x00000008
.L_3155:


//--------------------- .nv.info._Z25selective_scan_bwd_kernelI32Selective_Scan_bwd_kernel_traitsILi32ELi8ELb0ELb1ELb1ELb0ELb0EfN3c107complexIfEEEEv12SSMParamsBwd --------------------------
	.section	.nv.info._Z25selective_scan_bwd_kernelI32Selective_Scan_bwd_kernel_traitsILi32ELi8ELb0ELb1ELb1ELb0ELb0EfN3c107complexIfEEEEv12SSMParamsBwd,"",@"SHT_CUDA_INFO"
	.sectionflags	@""
	.align	4


	//----- nvinfo : EIATTR_CUDA_API_VERSION
	.align		4
        /*0000*/ 	.byte	0x04, 0x37
        /*0002*/ 	.short	(.L_3157 - .L_3156)
.L_3156:
        /*0004*/ 	.word	0x00000082


	//----- nvinfo : EIATTR_KPARAM_INFO
	.align		4
.L_3157:
        /*0008*/ 	.byte	0x04, 0x17
        /*000a*/ 	.short	(.L_3159 - .L_3158)
.L_3158:
        /*000c*/ 	.word	0x00000000
        /*0010*/ 	.short	0x0000
        /*0012*/ 	.short	0x0000
        /*0014*/ 	.byte	0x00, 0xf0, 0xc1, 0x07


	//----- nvinfo : EIATTR_SPARSE_MMA_MASK
	.align		4
.L_3159:
        /*0018*/ 	.byte	0x03, 0x50
        /*001a*/ 	.short	0x0000


	//----- nvinfo : EIATTR_MAXREG_COUNT
	.align		4
        /*001c*/ 	.byte	0x03, 0x1b
        /*001e*/ 	.short	0x00ff


	//----- nvinfo : EIATTR_NUM_BARRIERS
	.align		4
        /*0020*/ 	.byte	0x02, 0x4c
        /*0022*/ 	.byte	0x01
	.zero		1


	//----- nvinfo : EIATTR_MERCURY_ISA_VERSION
	.align		4
        /*0024*/ 	.byte	0x03, 0x5f
        /*0026*/ 	.short	0x0101


	//----- nvinfo : EIATTR_COOP_GROUP_MASK_REGIDS
	.align		4
        /*0028*/ 	.byte	0x04, 0x29
        /*002a*/ 	.short	(.L_3161 - .L_3160)


	//   ....[0]....
.L_3160:
        /*002c*/ 	.word	0xffffffff


	//   ....[1]....
        /*0030*/ 	.word	0xffffffff


	//   ....[2]....
        /*0034*/ 	.word	0xffffffff


	//   ....[3]....
        /*0038*/ 	.word	0xffffffff


	//   ....[4]....
        /*003c*/ 	.word	0xffffffff


	//   ....[5]....
        /*0040*/ 	.word	0xffffffff


	//   ....[6]....
        /*0044*/ 	.word	0xffffffff


	//   ....[7]....
        /*0048*/ 	.word	0xffffffff


	//   ....[8]....
        /*004c*/ 	.word	0xffffffff


	//   ....[9]....
        /*0050*/ 	.word	0xffffffff


	//   ....[10]....
        /*0054*/ 	.word	0xffffffff


	//   ....[11]....
        /*0058*/ 	.word	0xffffffff


	//   ....[12]....
        /*005c*/ 	.word	0xffffffff


	//   ....[13]....
        /*0060*/ 	.word	0xffffffff


	//   ....[14]....
        /*0064*/ 	.word	0xffffffff


	//   ....[15]....
        /*0068*/ 	.word	0xffffffff


	//   ....[16]....
        /*006c*/ 	.word	0xffffffff


	//   ....[17]....
        /*0070*/ 	.word	0xffffffff


	//   ....[18]....
        /*0074*/ 	.word	0xffffffff


	//   ....[19]....
        /*0078*/ 	.word	0xffffffff


	//   ....[20]....
        /*007c*/ 	.word	0xffffffff


	//   ....[21]....
        /*0080*/ 	.word	0xffffffff


	//   ....[22]....
        /*0084*/ 	.word	0xffffffff


	//   ....[23]....
        /*0088*/ 	.word	0xffffffff


	//   ....[24]....
        /*008c*/ 	.word	0xffffffff


	//   ....[25]....
        /*0090*/ 	.word	0xffffffff


	//   ....[26]....
        /*0094*/ 	.word	0xffffffff


	//   ....[27]....
        /*0098*/ 	.word	0xffffffff


	//   ....[28]....
        /*009c*/ 	.word	0xffffffff


	//   ....[29]....
        /*00a0*/ 	.word	0xffffffff


	//   ....[30]....
        /*00a4*/ 	.word	0xffffffff


	//   ....[31]....
        /*00a8*/ 	.word	0xffffffff


	//   ....[32]....
        /*00ac*/ 	.word	0xffffffff


	//   ....[33]....
        /*00b0*/ 	.word	0xffffffff


	//   ....[34]....
        /*00b4*/ 	.word	0xffffffff


	//   ....[35]....
        /*00b8*/ 	.word	0xffffffff


	//   ....[36]....
        /*00bc*/ 	.word	0xffffffff


	//   ....[37]....
        /*00c0*/ 	.word	0xffffffff


	//   ....[38]....
        /*00c4*/ 	.word	0xffffffff


	//   ....[39]....
        /*00c8*/ 	.word	0xffffffff


	//   ....[40]....
        /*00cc*/ 	.word	0xffffffff


	//   ....[41]....
        /*00d0*/ 	.word	0xffffffff


	//   ....[42]....
        /*00d4*/ 	.word	0xffffffff


	//   ....[43]....
        /*00d8*/ 	.word	0xffffffff


	//   ....[44]....
        /*00dc*/ 	.word	0xffffffff


	//   ....[45]....
        /*00e0*/ 	.word	0xffffffff


	//   ....[46]....
        /*00e4*/ 	.word	0xffffffff


	//   ....[47]....
        /*00e8*/ 	.word	0xffffffff


	//   ....[48]....
        /*00ec*/ 	.word	0xffffffff


	//   ....[49]....
        /*00f0*/ 	.word	0xffffffff


	//   ....[50]....
        /*00f4*/ 	.word	0xffffffff


	//   ....[51]....
        /*00f8*/ 	.word	0xffffffff


	//   ....[52]....
        /*00fc*/ 	.word	0xffffffff


	//   ....[53]....
        /*0100*/ 	.word	0xffffffff


	//   ....[54]....
        /*0104*/ 	.word	0xffffffff


	//   ....[55]....
        /*0108*/ 	.word	0xffffffff


	//   ....[56]....
        /*010c*/ 	.word	0xffffffff


	//   ....[57]....
        /*0110*/ 	.word	0xffffffff


	//   ....[58]....
        /*0114*/ 	.word	0xffffffff


	//   ....[59]....
        /*0118*/ 	.word	0xffffffff


	//   ....[60]....
        /*011c*/ 	.word	0xffffffff


	//   ....[61]....
        /*0120*/ 	.word	0xffffffff


	//   ....[62]....
        /*0124*/ 	.word	0xffffffff


	//   ....[63]....
        /*0128*/ 	.word	0xffffffff


	//   ....[64]....
        /*012c*/ 	.word	0xffffffff


	//   ....[65]....
        /*0130*/ 	.word	0xffffffff


	//   ....[66]....
        /*0134*/ 	.word	0xffffffff


	//   ....[67]....
        /*0138*/ 	.word	0xffffffff


	//   ....[68]....
        /*013c*/ 	.word	0xffffffff


	//   ....[69]....
        /*0140*/ 	.word	0xffffffff


	//   ....[70]....
        /*0144*/ 	.word	0xffffffff


	//   ....[71]....
        /*0148*/ 	.word	0xffffffff


	//   ....[72]....
        /*014c*/ 	.word	0xffffffff


	//   ....[73]....
        /*0150*/ 	.word	0xffffffff


	//   ....[74]....
        /*0154*/ 	.word	0xffffffff


	//   ....[75]....
        /*0158*/ 	.word	0xffffffff


	//   ....[76]....
        /*015c*/ 	.word	0xffffffff


	//   ....[77]....
        /*0160*/ 	.word	0xffffffff


	//   ....[78]....
        /*0164*/ 	.word	0xffffffff


	//   ....[79]....
        /*0168*/ 	.word	0xffffffff


	//   ....[80]....
        /*016c*/ 	.word	0xffffffff


	//   ....[81]....
        /*0170*/ 	.word	0xffffffff


	//   ....[82]....
        /*0174*/ 	.word	0xffffffff


	//----- nvinfo : EIATTR_COOP_GROUP_INSTR_OFFSETS
	.align		4
.L_3161:
        /*0178*/ 	.byte	0x04, 0x28
        /*017a*/ 	.short	(.L_3163 - .L_3162)


	//   ....[0]....
.L_3162:
        /*017c*/ 	.word	0x000014a0


	//   ....[1]....
        /*0180*/ 	.word	0x000016a0


	//   ....[2]....
        /*0184*/ 	.word	0x000018c0


	//   ....[3]....
        /*0188*/ 	.word	0x00002790


	//   ....[4]....
        /*018c*/ 	.word	0x00002f20


	//   ....[5]....
        /*0190*/ 	.word	0x00003880


	//   ....[6]....
        /*0194*/ 	.word	0x000038b0


	//   ....[7]....
        /*0198*/ 	.word	0x00003950


	//   ....[8]....
        /*019c*/ 	.word	0x00003970


	//   ....[9]....
        /*01a0*/ 	.word	0x000039d0


	//   ....[10]....
        /*01a4*/ 	.word	0x000039e0


	//   ....[11]....
        /*01a8*/ 	.word	0x00003a40


	//   ....[12]....
        /*01ac*/ 	.word	0x00003a50


	//   ....[13]....
        /*01b0*/ 	.word	0x00003ac0


	//   ....[14]....
        /*01b4*/ 	.word	0x00003ad0


	//   ....[15]....
        /*01b8*/ 	.word	0x00003b20


	//   ....[16]....
        /*01bc*/ 	.word	0x00003b40


	//   ....[17]....
        /*01c0*/ 	.word	0x00003bb0


	//   ....[18]....
        /*01c4*/ 	.word	0x00003be0


	//   ....[19]....
        /*01c8*/ 	.word	0x00003c10


	//   ....[20]....
        /*01cc*/ 	.word	0x00003c20


	//   ....[21]....
        /*01d0*/ 	.word	0x00003cd0


	//   ....[22]....
        /*01d4*/ 	.word	0x00003cf0


	//   ....[23]....
        /*01d8*/ 	.word	0x00003d00


	//   ....[24]....
        /*01dc*/ 	.word	0x00003d10


	//   ....[25]....
        /*01e0*/ 	.word	0x00004250


	//   ....[26]....
        /*01e4*/ 	.word	0x00004270


	//   ....[27]....
        /*01e8*/ 	.word	0x00004280


	//   ....[28]....
        /*01ec*/ 	.word	0x00004290


	//   ....[29]....
        /*01f0*/ 	.word	0x000042a0


	//   ....[30]....
        /*01f4*/ 	.word	0x000042b0


	//   ....[31]....
        /*01f8*/ 	.word	0x000042c0


	//   ....[32]....
        /*01fc*/ 	.word	0x000042d0


	//   ....[33]....
        /*0200*/ 	.word	0x000042e0


	//   ....[34]....
        /*0204*/ 	.word	0x000042f0


	//   ....[35]....
        /*0208*/ 	.word	0x00004400


	//   ....[36]....
        /*020c*/ 	.word	0x00004440


	//   ....[37]....
        /*0210*/ 	.word	0x00004450


	//   ....[38]....
        /*0214*/ 	.word	0x00004460


	//   ....[39]....
        /*0218*/ 	.word	0x00004550


	//   ....[40]....
        /*021c*/ 	.word	0x00004570


	//   ....[41]....
        /*0220*/ 	.word	0x00004580


	//   ....[42]....
        /*0224*/ 	.word	0x00004590


	//   ....[43]....
        /*0228*/ 	.word	0x00004670


	//   ....[44]....
        /*022c*/ 	.word	0x00004690


	//   ....[45]....
        /*0230*/ 	.word	0x000046a0


	//   ....[46]....
        /*0234*/ 	.word	0x000046b0


	//   ....[47]....
        /*0238*/ 	.word	0x00004790


	//   ....[48]....
        /*023c*/ 	.word	0x000047b0


	//   ....[49]....
        /*0240*/ 	.word	0x000047c0


	//   ....[50]....
        /*0244*/ 	.word	0x000047d0


	//   ....[51]....
        /*0248*/ 	.word	0x000048c0


	//   ....[52]....
        /*024c*/ 	.word	0x00004900


	//   ....[53]....
        /*0250*/ 	.word	0x00004940


	//   ....[54]....
        /*0254*/ 	.word	0x00004950


	//   ....[55]....
        /*0258*/ 	.word	0x00004960


	//   ....[56]....
        /*025c*/ 	.word	0x00004970


	//   ....[57]....
        /*0260*/ 	.word	0x00004980


	//   ....[58]....
        /*0264*/ 	.word	0x00004990


	//   ....[59]....
        /*0268*/ 	.word	0x000049a0


	//   ....[60]....
        /*026c*/ 	.word	0x000049c0


	//   ....[61]....
        /*0270*/ 	.word	0x00006340


	//   ....[62]....
        /*0274*/ 	.word	0x00006370


	//   ....[63]....
        /*0278*/ 	.word	0x000063a0


	//   ....[64]....
        /*027c*/ 	.word	0x000063c0


	//   ....[65]....
        /*0280*/ 	.word	0x00006400


	//   ....[66]....
        /*0284*/ 	.word	0x00006440


	//   ....[67]....
        /*0288*/ 	.word	0x000065d0


	//   ....[68]....
        /*028c*/ 	.word	0x00006610


	//   ....[69]....
        /*0290*/ 	.word	0x000067a0


	//   ....[70]....
        /*0294*/ 	.word	0x000067e0


	//   ....[71]....
        /*0298*/ 	.word	0x00006ce0


	//   ....[72]....
        /*029c*/ 	.word	0x00006fb0


	//   ....[73]....
        /*02a0*/ 	.word	0x00007380


	//   ....[74]....
        /*02a4*/ 	.word	0x000073d0


	//   ....[75]....
        /*02a8*/ 	.word	0x00007420


	//   ....[76]....
        /*02ac*/ 	.word	0x00007450


	//   ....[77]....
        /*02b0*/ 	.word	0x00007470


	//   ....[78]....
        /*02b4*/ 	.word	0x00007540


	//   ....[79]....
        /*02b8*/ 	.word	0x00007580


	//   ....[80]....
        /*02bc*/ 	.word	0x000075d0


	//   ....[81]....
        /*02c0*/ 	.word	0x00007600


	//   ....[82]....
        /*02c4*/ 	.word	0x00007620


	//----- nvinfo : EIATTR_VRC_CTA_INIT_COUNT
	.align		4
.L_3163:
        /*02c8*/ 	.byte	0x02, 0x4a
	.zero		1
	.zero		1


	//----- nvinfo : EIATTR_EXIT_INSTR_OFFSETS
	.align		4
        /*02cc*/ 	.byte	0x04, 0x1c
        /*02ce*/ 	.short	(.L_3165 - .L_3164)


	//   ....[0]....
.L_3164:
        /*02d0*/ 	.word	0x000076c0


	//   ....[1]....
        /*02d4*/ 	.word	0x00007830


	//----- nvinfo : EIATTR_MAX_THREADS
	.align		4
.L_3165:
        /*02d8*/ 	.byte	0x04, 0x05
        /*02da*/ 	.short	(.L_3167 - .L_3166)
.L_3166:
        /*02dc*/ 	.word	0x00000020
        /*02e0*/ 	.word	0x00000001
        /*02e4*/ 	.word	0x00000001


	//----- nvinfo : EIATTR_CRS_STACK_SIZE
	.align		4
.L_3167:
        /*02e8*/ 	.byte	0x04, 0x1e
        /*02ea*/ 	.short	(.L_3169 - .L_3168)
.L_3168:
        /*02ec*/ 	.word	0x00000000


	//----- nvinfo : EIATTR_CBANK_PARAM_SIZE
	.align		4
.L_3169:
        /*02f0*/ 	.byte	0x03, 0x19
        /*02f2*/ 	.short	0x01f0


	//----- nvinfo : EIATTR_PARAM_CBANK
	.align		4
        /*02f4*/ 	.byte	0x04, 0x0a
        /*02f6*/ 	.short	(.L_3171 - .L_3170)
	.align		4
.L_3170:
        /*02f8*/ 	.word	index@(.nv.constant0._Z25selective_scan_bwd_kernelI32Selective_Scan_bwd_kernel_traitsILi32ELi8ELb0ELb1ELb1ELb0ELb0EfN3c107complexIfEEEEv12SSMParamsBwd)
        /*02fc*/ 	.short	0x0380
        /*02fe*/ 	.short	0x01f0


	//----- nvinfo : EIATTR_SW_WAR
	.align		4
.L_3171:
        /*0300*/ 	.byte	0x04, 0x36
        /*0302*/ 	.short	(.L_3173 - .L_3172)
.L_3172:
        /*0304*/ 	.word	0x00000008
.L_3173:


//--------------------- .nv.info._Z25selective_scan_bwd_kernelI32Selective_Scan_bwd_kernel_traitsILi32ELi8ELb0ELb1ELb1ELb0ELb1EfN3c107complexIfEEEEv12SSMParamsBwd --------------------------
	.section	.nv.info._Z25selective_scan_bwd_kernelI32Selective_Scan_bwd_kernel_traitsILi32ELi8ELb0ELb1ELb1ELb0ELb1EfN3c107complexIfEEEEv12SSMParamsBwd,"",@"SHT_CUDA_INFO"
	.sectionflags	@""
	.align	4


	//----- nvinfo : EIATTR_CUDA_API_VERSION
	.align		4
        /*0000*/ 	.byte	0x04, 0x37
        /*0002*/ 	.short	(.L_3175 - .L_3174)
.L_3174:
        /*0004*/ 	.word	0x00000082


	//----- nvinfo : EIATTR_KPARAM_INFO
	.align		4
.L_3175:
        /*0008*/ 	.byte	0x04, 0x17
        /*000a*/ 	.short	(.L_3177 - .L_3176)
.L_3176:
        /*000c*/ 	.word	0x00000000
        /*0010*/ 	.short	0x0000
        /*0012*/ 	.short	0x0000
        /*0014*/ 	.byte	0x00, 0xf0, 0xc1, 0x07


	//----- nvinfo : EIATTR_SPARSE_MMA_MASK
	.align		4
.L_3177:
        /*0018*/ 	.byte	0x03, 0x50
        /*001a*/ 	.short	0x0000


	//----- nvinfo : EIATTR_MAXREG_COUNT
	.align		4
        /*001c*/ 	.byte	0x03, 0x1b
        /*001e*/ 	.short	0x00ff


	//----- nvinfo : EIATTR_NUM_BARRIERS
	.align		4
        /*0020*/ 	.byte	0x02, 0x4c
        /*0022*/ 	.byte	0x01
	.zero		1


	//----- nvinfo : EIATTR_MERCURY_ISA_VERSION
	.align		4
        /*0024*/ 	.byte	0x03, 0x5f
        /*0026*/ 	.short	0x0101


	//----- nvinfo : EIATTR_COOP_GROUP_MASK_REGIDS
	.align		4
        /*0028*/ 	.byte	0x04, 0x29
        /*002a*/ 	.short	(.L_3179 - .L_3178)


	//   ....[0]....
.L_3178:
        /*002c*/ 	.word	0xffffffff


	//   ....[1]....
        /*0030*/ 	.word	0xffffffff


	//   ....[2]....
        /*0034*/ 	.word	0xffffffff


	//   ....[3]....
        /*0038*/ 	.word	0xffffffff


	//   ....[4]....
        /*003c*/ 	.word	0xffffffff


	//   ....[5]....
        /*0040*/ 	.word	0xffffffff


	//   ....[6]....
        /*0044*/ 	.word	0xffffffff


	//   ....[7]....
        /*0048*/ 	.word	0xffffffff


	//   ....[8]....
        /*004c*/ 	.word	0xffffffff


	//   ....[9]....
        /*0050*/ 	.word	0xffffffff


	//   ....[10]....
        /*0054*/ 	.word	0xffffffff


	//   ....[11]....
        /*0058*/ 	.word	0xffffffff


	//   ....[12]....
        /*005c*/ 	.word	0xffffffff


	//   ....[13]....
        /*0060*/ 	.word	0xffffffff


	//   ....[14]....
        /*0064*/ 	.word	0xffffffff


	//   ....[15]....
        /*0068*/ 	.word	0xffffffff


	//   ....[16]....
        /*006c*/ 	.word	0xffffffff


	//   ....[17]....
        /*0070*/ 	.word	0xffffffff


	//   ....[18]....
        /*0074*/ 	.word	0xffffffff


	//   ....[19]....
        /*0078*/ 	.word	0xffffffff


	//   ....[20]....
        /*007c*/ 	.word	0xffffffff


	//   ....[21]....
        /*0080*/ 	.word	0xffffffff


	//   ....[22]....
        /*0084*/ 	.word	0xffffffff


	//   ....[23]....
        /*0088*/ 	.word	0xffffffff


	//   ....[24]....
        /*008c*/ 	.word	0xffffffff


	//   ....[25]....
        /*0090*/ 	.word	0xffffffff


	//   ....[26]....
        /*0094*/ 	.word	0xffffffff


	//   ....[27]....
        /*0098*/ 	.word	0xffffffff


	//   ....[28]....
        /*009c*/ 	.word	0xffffffff


	//   ....[29]....
        /*00a0*/ 	.word	0xffffffff


	//   ....[30]....
        /*00a4*/ 	.word	0xffffffff


	//   ....[31]....
        /*00a8*/ 	.word	0xffffffff


	//   ....[32]....
        /*00ac*/ 	.word	0xffffffff


	//   ....[33]....
        /*00b0*/ 	.word	0xffffffff


	//   ....[34]....
        /*00b4*/ 	.word	0xffffffff


	//   ....[35]....
        /*00b8*/ 	.word	0xffffffff


	//   ....[36]....
        /*00bc*/ 	.word	0xffffffff


	//   ....[37]....
        /*00c0*/ 	.word	0xffffffff


	//   ....[38]....
        /*00c4*/ 	.word	0xffffffff


	//   ....[39]....
        /*00c8*/ 	.word	0xffffffff


	//   ....[40]....
        /*00cc*/ 	.word	0xffffffff


	//   ....[41]....
        /*00d0*/ 	.word	0xffffffff


	//   ....[42]....
        /*00d4*/ 	.word	0xffffffff


	//   ....[43]....
        /*00d8*/ 	.word	0xffffffff


	//   ....[44]....
        /*00dc*/ 	.word	0xffffffff


	//   ....[45]....
        /*00e0*/ 	.word	0xffffffff


	//   ....[46]....
        /*00e4*/ 	.word	0xffffffff


	//   ....[47]....
        /*00e8*/ 	.word	0xffffffff


	//   ....[48]....
        /*00ec*/ 	.word	0xffffffff


	//   ....[49]....
        /*00f0*/ 	.word	0xffffffff


	//   ....[50]....
        /*00f4*/ 	.word	0xffffffff


	//   ....[51]....
        /*00f8*/ 	.word	0xffffffff


	//   ....[52]....
        /*00fc*/ 	.word	0xffffffff


	//   ....[53]....
        /*0100*/ 	.word	0xffffffff


	//   ....[54]....
        /*0104*/ 	.word	0xffffffff


	//   ....[55]....
        /*0108*/ 	.word	0xffffffff


	//   ....[56]....
        /*010c*/ 	.word	0xffffffff


	//   ....[57]....
        /*0110*/ 	.word	0xffffffff


	//   ....[58]....
        /*0114*/ 	.word	0xffffffff


	//   ....[59]....
        /*0118*/ 	.word	0xffffffff


	//   ....[60]....
        /*011c*/ 	.word	0xffffffff


	//   ....[61]....
        /*0120*/ 	.word	0xffffffff


	//   ....[62]....
        /*0124*/ 	.word	0xffffffff


	//   ....[63]....
        /*0128*/ 	.word	0xffffffff


	//   ....[64]....
        /*012c*/ 	.word	0xffffffff


	//   ....[65]....
        /*0130*/ 	.word	0xffffffff


	//   ....[66]....
        /*0134*/ 	.word	0xffffffff


	//   ....[67]....
        /*0138*/ 	.word	0xffffffff


	//   ....[68]....
        /*013c*/ 	.word	0xffffffff


	//   ....[69]....
        /*0140*/ 	.word	0xffffffff


	//   ....[70]....
        /*0144*/ 	.word	0xffffffff


	//   ....[71]....
        /*0148*/ 	.word	0xffffffff


	//   ....[72]....
        /*014c*/ 	.word	0xffffffff


	//   ....[73]....
        /*0150*/ 	.word	0xffffffff


	//   ....[74]....
        /*0154*/ 	.word	0xffffffff


	//   ....[75]....
        /*0158*/ 	.word	0xffffffff


	//   ....[76]....
        /*015c*/ 	.word	0xffffffff


	//   ....[77]....
        /*0160*/ 	.word	0xffffffff


	//   ....[78]....
        /*0164*/ 	.word	0xffffffff


	//   ....[79]....
        /*0168*/ 	.word	0xffffffff


	//   ....[80]....
        /*016c*/ 	.word	0xffffffff


	//   ....[81]....
        /*0170*/ 	.word	0xffffffff


	//   ....[82]....
        /*0174*/ 	.word	0xffffffff


	//   ....[83]....
        /*0178*/ 	.word	0xffffffff


	//   ....[84]....
        /*017c*/ 	.word	0xffffffff


	//   ....[85]....
        /*0180*/ 	.word	0xffffffff


	//   ....[86]....
        /*0184*/ 	.word	0xffffffff


	//----- nvinfo : EIATTR_COOP_GROUP_INSTR_OFFSETS
	.align		4
.L_3179:
        /*0188*/ 	.byte	0x04, 0x28
        /*018a*/ 	.short	(.L_3181 - .L_3180)


	//   ....[0]....
.L_3180:
        /*018c*/ 	.word	0x00001580


	//   ....[1]....
        /*0190*/ 	.word	0x000017d0


	//   ....[2]....
        /*0194*/ 	.word	0x000019e0


	//   ....[3]....
        /*0198*/ 	.word	0x00001bc0


	//   ....[4]....
        /*019c*/ 	.word	0x00002010


	//   ....[5]....
        /*01a0*/ 	.word	0x00002380


	//   ....[6]....
        /*01a4*/ 	.word	0x00002820


	//   ....[7]....
        /*01a8*/ 	.word	0x000038c0


	//   ....[8]....
        /*01ac*/ 	.word	0x00004080


	//   ....[9]....
        /*01b0*/ 	.word	0x000049e0


	//   ....[10]....
        /*01b4*/ 	.word	0x00004a10


	//   ....[11]....
        /*01b8*/ 	.word	0x00004aa0


	//   ....[12]....
        /*01bc*/ 	.word	0x00004ab0


	//   ....[13]....
        /*01c0*/ 	.word	0x00004b20


	//   ....[14]....
        /*01c4*/ 	.word	0x00004b30


	//   ....[15]....
        /*01c8*/ 	.word	0x00004b80


	//   ....[16]....
        /*01cc*/ 	.word	0x00004ba0


	//   ....[17]....
        /*01d0*/ 	.word	0x00004c10


	//   ....[18]....
        /*01d4*/ 	.word	0x00004c40


	//   ....[19]....
        /*01d8*/ 	.word	0x00004c70


	//   ....[20]....
        /*01dc*/ 	.word	0x00004c80


	//   ....[21]....
        /*01e0*/ 	.word	0x00004d20


	//   ....[22]....
        /*01e4*/ 	.word	0x00004d40


	//   ....[23]....
        /*01e8*/ 	.word	0x00004d60


	//   ....[24]....
        /*01ec*/ 	.word	0x00004d70


	//   ....[25]....
        /*01f0*/ 	.word	0x00004e20


	//   ....[26]....
        /*01f4*/ 	.word	0x00004e40


	//   ....[27]....
        /*01f8*/ 	.word	0x00004e50


	//   ....[28]....
        /*01fc*/ 	.word	0x00004e60


	//   ....[29]....
        /*0200*/ 	.word	0x00005390


	//   ....[30]....
        /*0204*/ 	.word	0x000053c0


	//   ....[31]....
        /*0208*/ 	.word	0x000053d0


	//   ....[32]....
        /*020c*/ 	.word	0x000053e0


	//   ....[33]....
        /*0210*/ 	.word	0x000053f0


	//   ....[34]....
        /*0214*/ 	.word	0x00005400


	//   ....[35]....
        /*0218*/ 	.word	0x00005410


	//   ....[36]....
        /*021c*/ 	.word	0x00005420


	//   ....[37]....
        /*0220*/ 	.word	0x00005430


	//   ....[38]....
        /*0224*/ 	.word	0x00005440


	//   ....[39]....
        /*0228*/ 	.word	0x00005550


	//   ....[40]....
        /*022c*/ 	.word	0x00005590


	//   ....[41]....
        /*0230*/ 	.word	0x000055a0


	//   ....[42]....
        /*0234*/ 	.word	0x000055b0


	//   ....[43]....
        /*0238*/ 	.word	0x000056a0


	//   ....[44]....
        /*023c*/ 	.word	0x000056c0


	//   ....[45]....
        /*0240*/ 	.word	0x000056d0


	//   ....[46]....
        /*0244*/ 	.word	0x000056e0


	//   ....[47]....
        /*0248*/ 	.word	0x000057c0


	//   ....[48]....
        /*024c*/ 	.word	0x000057e0


	//   ....[49]....
        /*0250*/ 	.word	0x000057f0


	//   ....[50]....
        /*0254*/ 	.word	0x00005800


	//   ....[51]....
        /*0258*/ 	.word	0x000058e0


	//   ....[52]....
        /*025c*/ 	.word	0x00005900


	//   ....[53]....
        /*0260*/ 	.word	0x00005910


	//   ....[54]....
        /*0264*/ 	.word	0x00005920


	//   ....[55]....
        /*0268*/ 	.word	0x00005a10


	//   ....[56]....
        /*026c*/ 	.word	0x00005a50


	//   ....[57]....
        /*0270*/ 	.word	0x00005a90


	//   ....[58]....
        /*0274*/ 	.word	0x00005ac0


	//   ....[59]....
        /*0278*/ 	.word	0x00005af0


	//   ....[60]....
        /*027c*/ 	.word	0x00005b20


	//   ....[61]....
        /*0280*/ 	.word	0x00005b30


	//   ....[62]....
        /*0284*/ 	.word	0x00005b40


	//   ....[63]....
        /*0288*/ 	.word	0x00005b60


	//   ....[64]....
        /*028c*/ 	.word	0x00005b80


	//   ....[65]....
        /*0290*/ 	.word	0x00007490


	//   ....[66]....
        /*0294*/ 	.word	0x000074c0


	//   ....[67]....
        /*0298*/ 	.word	0x000074f0


	//   ....[68]....
        /*029c*/ 	.word	0x00007510


	//   ....[69]....
        /*02a0*/ 	.word	0x00007540


	//   ....[70]....
        /*02a4*/ 	.word	0x00007570


	//   ....[71]....
        /*02a8*/ 	.word	0x000076f0


	//   ....[72]....
        /*02ac*/ 	.word	0x00007730


	//   ....[73]....
        /*02b0*/ 	.word	0x000078c0


	//   ....[74]....
        /*02b4*/ 	.word	0x00007900


	//   ....[75]....
        /*02b8*/ 	.word	0x00007e10


	//   ....[76]....
        /*02bc*/ 	.word	0x000080f0


	//   ....[77]....
        /*02c0*/ 	.word	0x000084c0


	//   ....[78]....
        /*02c4*/ 	.word	0x00008510


	//   ....[79]....
        /*02c8*/ 	.word	0x00008560


	//   ....[80]....
        /*02cc*/ 	.word	0x00008590


	//   ....[81]....
        /*02d0*/ 	.word	0x000085b0


	//   ....[82]....
        /*02d4*/ 	.word	0x00008680


	//   ....[83]....
        /*02d8*/ 	.word	0x000086c0


	//   ....[84]....
        /*02dc*/ 	.word	0x00008710


	//   ....[85]....
        /*02e0*/ 	.word	0x00008740


	//   ....[86]....
        /*02e4*/ 	.word	0x00008760


	//----- nvinfo : EIATTR_VRC_CTA_INIT_COUNT
	.align		4
.L_3181:
        /*02e8*/ 	.byte	0x02, 0x4a
	.zero		1
	.zero		1


	//----- nvinfo : EIATTR_EXIT_INSTR_OFFSETS
	.align		4
        /*02ec*/ 	.byte	0x04, 0x1c
        /*02ee*/ 	.short	(.L_3183 - .L_3182)


	//   ....[0]....
.L_3182:
        /*02f0*/ 	.word	0x00008800


	//   ....[1]....
        /*02f4*/ 	.word	0x00008970


	//----- nvinfo : EIATTR_MAX_THREADS
	.align		4
.L_3183:
        /*02f8*/ 	.byte	0x04, 0x05
        /*02fa*/ 	.short	(.L_3185 - .L_3184)
.L_3184:
        /*02fc*/ 	.word	0x00000020
        /*0300*/ 	.word	0x00000001
        /*0304*/ 	.word	0x00000001


	//----- nvinfo : EIATTR_CRS_STACK_SIZE
	.align		4
.L_3185:
        /*0308*/ 	.byte	0x04, 0x1e
        /*030a*/ 	.short	(.L_3187 - .L_3186)
.L_3186:
        /*030c*/ 	.word	0x00000000


	//----- nvinfo : EIATTR_CBANK_PARAM_SIZE
	.align		4
.L_3187:
        /*0310*/ 	.byte	0x03, 0x19
        /*0312*/ 	.short	0x01f0


	//----- nvinfo : EIATTR_PARAM_CBANK
	.align		4
        /*0314*/ 	.byte	0x04, 0x0a
        /*0316*/ 	.short	(.L_3189 - .L_3188)
	.align		4
.L_3188:
        /*0318*/ 	.word	index@(.nv.constant0._Z25selective_scan_bwd_kernelI32Selective_Scan_bwd_kernel_traitsILi32ELi8ELb0ELb1ELb1ELb0ELb1EfN3c107complexIfEEEEv12SSMParamsBwd)
        /*031c*/ 	.short	0x0380
        /*031e*/ 	.short	0x01f0


	//----- nvinfo : EIATTR_SW_WAR
	.align		4
.L_3189:
        /*0320*/ 	.byte	0x04, 0x36
        /*0322*/ 	.short	(.L_3191 - .L_3190)
.L_3190:
        /*0324*/ 	.word	0x00000008
.L_3191:


//--------------------- .nv.info._Z25selective_scan_bwd_kernelI32Selective_Scan_bwd_kernel_traitsILi32ELi8ELb0ELb1ELb1ELb1ELb0EfN3c107complexIfEEEEv12SSMParamsBwd --------------------------
	.section	.nv.info._Z25selective_scan_bwd_kernelI32Selective_Scan_bwd_kernel_traitsILi32ELi8ELb0ELb1ELb1ELb1ELb0EfN3c107complexIfEEEEv12SSMParamsBwd,"",@"SHT_CUDA_INFO"
	.sectionflags	@""
	.align	4


	//----- nvinfo : EIATTR_CUDA_API_VERSION
	.align		4
        /*0000*/ 	.byte	0x04, 0x37
        /*0002*/ 	.short	(.L_3193 - .L_3192)
.L_3192:
        /*0004*/ 	.word	0x00000082


	//----- nvinfo : EIATTR_KPARAM_INFO
	.align		4
.L_3193:
        /*0008*/ 	.byte	0x04, 0x17
        /*000a*/ 	.short	(.L_3195 - .L_3194)
.L_3194:
        /*000c*/ 	.word	0x00000000
        /*0010*/ 	.short	0x0000
        /*0012*/ 	.short	0x0000
        /*0014*/ 	.byte	0x00, 0xf0, 0xc1, 0x07


	//----- nvinfo : EIATTR_SPARSE_MMA_MASK
	.align		4
.L_3195:
        /*0018*/ 	.byte	0x03, 0x50
        /*001a*/ 	.short	0x0000


	//----- nvinfo : EIATTR_MAXREG_COUNT
	.align		4
        /*001c*/ 	.byte	0x03, 0x1b
        /*001e*/ 	.short	0x00ff


	//----- nvinfo : EIATTR_NUM_BARRIERS
	.align		4
        /*0020*/ 	.byte	0x02, 0x4c
        /*0022*/ 	.byte	0x01
	.zero		1


	//----- nvinfo : EIATTR_MERCURY_ISA_VERSION
	.align		4
        /*0024*/ 	.byte	0x03, 0x5f
        /*0026*/ 	.short	0x0101


	//----- nvinfo : EIATTR_COOP_GROUP_MASK_REGIDS
	.align		4
        /*0028*/ 	.byte	0x04, 0x29
        /*002a*/ 	.short	(.L_3197 - .L_3196)


	//   ....[0]....
.L_3196:
        /*002c*/ 	.word	0xffffffff


	//   ....[1]....
        /*0030*/ 	.word	0xffffffff


	//   ....[2]....
        /*0034*/ 	.word	0xffffffff


	//   ....[3]....
        /*0038*/ 	.word	0xffffffff


	//   ....[4]....
        /*003c*/ 	.word	0xffffffff


	//   ....[5]....
        /*0040*/ 	.word	0xffffffff


	//   ....[6]....
        /*0044*/ 	.word	0xffffffff


	//   ....[7]....
        /*0048*/ 	.word	0xffffffff


	//   ....[8]....
        /*004c*/ 	.word	0xffffffff


	//   ....[9]....
        /*0050*/ 	.word	0xffffffff


	//   ....[10]....
        /*0054*/ 	.word	0xffffffff


	//   ....[11]....
        /*0058*/ 	.word	0xffffffff


	//   ....[12]....
        /*005c*/ 	.word	0xffffffff


	//   ....[13]....
        /*0060*/ 	.word	0xffffffff


	//   ....[14]....
        /*0064*/ 	.word	0xffffffff


	//   ....[15]....
        /*0068*/ 	.word	0xffffffff


	//   ....[16]....
        /*006c*/ 	.word	0xffffffff


	//   ....[17]....
        /*0070*/ 	.word	0xffffffff


	//   ....[18]....
        /*0074*/ 	.word	0xffffffff


	//   ....[19]....
        /*0078*/ 	.word	0xffffffff


	//   ....[20]....
        /*007c*/ 	.word	0xffffffff


	//   ....[21]....
        /*0080*/ 	.word	0xffffffff


	//   ....[22]....
        /*0084*/ 	.word	0xffffffff


	//   ....[23]....
        /*0088*/ 	.word	0xffffffff


	//   ....[24]....
        /*008c*/ 	.word	0xffffffff


	//   ....[25]....
        /*0090*/ 	.word	0xffffffff


	//   ....[26]....
        /*0094*/ 	.word	0xffffffff


	//   ....[27]....
        /*0098*/ 	.word	0xffffffff


	//   ....[28]....
        /*009c*/ 	.word	0xffffffff


	//   ....[29]....
        /*00a0*/ 	.word	0xffffffff


	//   ....[30]....
        /*00a4*/ 	.word	0xffffffff


	//   ....[31]....
        /*00a8*/ 	.word	0xffffffff


	//   ....[32]....
        /*00ac*/ 	.word	0xffffffff


	//   ....[33]....
        /*00b0*/ 	.word	0xffffffff


	//   ....[34]....
        /*00b4*/ 	.word	0xffffffff


	//   ....[35]....
        /*00b8*/ 	.word	0xffffffff


	//   ....[36]....
        /*00bc*/ 	.word	0xffffffff


	//   ....[37]....
        /*00c0*/ 	.word	0xffffffff


	//   ....[38]....
        /*00c4*/ 	.word	0xffffffff


	//   ....[39]....
        /*00c8*/ 	.word	0xffffffff


	//   ....[40]....
        /*00cc*/ 	.word	0xffffffff


	//   ....[41]....
        /*00d0*/ 	.word	0xffffffff


	//   ....[42]....
        /*00d4*/ 	.word	0xffffffff


	//   ....[43]....
        /*00d8*/ 	.word	0xffffffff


	//   ....[44]....
        /*00dc*/ 	.word	0xffffffff


	//   ....[45]....
        /*00e0*/ 	.word	0xffffffff


	//   ....[46]....
        /*00e4*/ 	.word	0xffffffff


	//   ....[47]....
        /*00e8*/ 	.word	0xffffffff


	//   ....[48]....
        /*00ec*/ 	.word	0xffffffff


	//   ....[49]....
        /*00f0*/ 	.word	0xffffffff


	//   ....[50]....
        /*00f4*/ 	.word	0xffffffff


	//   ....[51]....
        /*00f8*/ 	.word	0xffffffff


	//   ....[52]....
        /*00fc*/ 	.word	0xffffffff


	//   ....[53]....
        /*0100*/ 	.word	0xffffffff


	//   ....[54]....
        /*0104*/ 	.word	0xffffffff


	//   ....[55]....
        /*0108*/ 	.word	0xffffffff


	//   ....[56]....
        /*010c*/ 	.word	0xffffffff


	//   ....[57]....
        /*0110*/ 	.word	0xffffffff


	//   ....[58]....
        /*0114*/ 	.word	0xffffffff


	//   ....[59]....
        /*0118*/ 	.word	0xffffffff


	//   ....[60]....
        /*011c*/ 	.word	0xffffffff


	//   ....[61]....
        /*0120*/ 	.word	0xffffffff


	//   ....[62]....
        /*0124*/ 	.word	0xffffffff


	//   ....[63]....
        /*0128*/ 	.word	0xffffffff


	//   ....[64]....
        /*012c*/ 	.word	0xffffffff


	//   ....[65]....
        /*0130*/ 	.word	0xffffffff


	//   ....[66]....
        /*0134*/ 	.word	0xffffffff


	//   ....[67]....
        /*0138*/ 	.word	0xffffffff


	//   ....[68]....
        /*013c*/ 	.word	0xffffffff


	//   ....[69]....
        /*0140*/ 	.word	0xffffffff


	//   ....[70]....
        /*0144*/ 	.word	0xffffffff


	//   ....[71]....
        /*0148*/ 	.word	0xffffffff


	//   ....[72]....
        /*014c*/ 	.word	0xffffffff


	//   ....[73]....
        /*0150*/ 	.word	0xffffffff


	//   ....[74]....
        /*0154*/ 	.word	0xffffffff


	//   ....[75]....
        /*0158*/ 	.word	0xffffffff


	//   ....[76]....
        /*015c*/ 	.word	0xffffffff


	//   ....[77]....
        /*0160*/ 	.word	0xffffffff


	//   ....[78]....
        /*0164*/ 	.word	0xffffffff


	//   ....[79]....
        /*0168*/ 	.word	0xffffffff


	//   ....[80]....
        /*016c*/ 	.word	0xffffffff


	//   ....[81]....
        /*0170*/ 	.word	0xffffffff


	//   ....[82]....
        /*0174*/ 	.word	0xffffffff


	//   ....[83]....
        /*0178*/ 	.word	0xffffffff


	//----- nvinfo : EIATTR_COOP_GROUP_INSTR_OFFSETS
	.align		4
.L_3197:
        /*017c*/ 	.byte	0x04, 0x28
        /*017e*/ 	.short	(.L_3199 - .L_3198)


	//   ....[0]....
.L_3198:
        /*0180*/ 	.word	0x000013d0


	//   ....[1]....
        /*0184*/ 	.word	0x000015f0


	//   ....[2]....
        /*0188*/ 	.word	0x000018c0


	//   ....[3]....
        /*018c*/ 	.word	0x000037f0


	//   ....[4]....
        /*0190*/ 	.word	0x00003f70


	//   ....[5]....
        /*0194*/ 	.word	0x000048f0


	//   ....[6]....
        /*0198*/ 	.word	0x00004920


	//   ....[7]....
        /*019c*/ 	.word	0x000049c0


	//   ....[8]....
        /*01a0*/ 	.word	0x000049e0


	//   ....[9]....
        /*01a4*/ 	.word	0x00004a40


	//   ....[10]....
        /*01a8*/ 	.word	0x00004a50


	//   ....[11]....
        /*01ac*/ 	.word	0x00004ab0


	//   ....[12]....
        /*01b0*/ 	.word	0x00004ac0


	//   ....[13]....
        /*01b4*/ 	.word	0x00004b30


	//   ....[14]....
        /*01b8*/ 	.word	0x00004b40


	//   ....[15]....
        /*01bc*/ 	.word	0x00004b90


	//   ....[16]....
        /*01c0*/ 	.word	0x00004bb0


	//   ....[17]....
        /*01c4*/ 	.word	0x00004c20


	//   ....[18]....
        /*01c8*/ 	.word	0x00004c50


	//   ....[19]....
        /*01cc*/ 	.word	0x00004c80


	//   ....[20]....
        /*01d0*/ 	.word	0x00004c90


	//   ....[21]....
        /*01d4*/ 	.word	0x00004d40


	//   ....[22]....
        /*01d8*/ 	.word	0x00004d60


	//   ....[23]....
        /*01dc*/ 	.word	0x00004d70


	//   ....[24]....
        /*01e0*/ 	.word	0x00004d80


	//   ....[25]....
        /*01e4*/ 	.word	0x000052b0


	//   ....[26]....
        /*01e8*/ 	.word	0x000052e0


	//   ....[27]....
        /*01ec*/ 	.word	0x000052f0


	//   ....[28]....
        /*01f0*/ 	.word	0x00005300


	//   ....[29]....
        /*01f4*/ 	.word	0x00005310


	//   ....[30]....
        /*01f8*/ 	.word	0x00005320


	//   ....[31]....
        /*01fc*/ 	.word	0x00005330


	//   ....[32]....
        /*0200*/ 	.word	0x00005340


	//   ....[33]....
        /*0204*/ 	.word	0x00005350


	//   ....[34]....
        /*0208*/ 	.word	0x00005360


	//   ....[35]....
        /*020c*/ 	.word	0x00005470


	//   ....[36]....
        /*0210*/ 	.word	0x000054b0


	//   ....[37]....
        /*0214*/ 	.word	0x000054c0


	//   ....[38]....
        /*0218*/ 	.word	0x000054d0


	//   ....[39]....
        /*021c*/ 	.word	0x000055c0


	//   ....[40]....
        /*0220*/ 	.word	0x000055e0


	//   ....[41]....
        /*0224*/ 	.word	0x000055f0


	//   ....[42]....
        /*0228*/ 	.word	0x00005600


	//   ....[43]....
        /*022c*/ 	.word	0x000056e0


	//   ....[44]....
        /*0230*/ 	.word	0x00005700


	//   ....[45]....
        /*0234*/ 	.word	0x00005710


	//   ....[46]....
        /*0238*/ 	.word	0x00005720


	//   ....[47]....
        /*023c*/ 	.word	0x00005800


	//   ....[48]....
        /*0240*/ 	.word	0x00005820


	//   ....[49]....
        /*0244*/ 	.word	0x00005830


	//   ....[50]....
        /*0248*/ 	.word	0x00005840


	//   ....[51]....
        /*024c*/ 	.word	0x00005930


	//   ....[52]....
        /*0250*/ 	.word	0x00005970


	//   ....[53]....
        /*0254*/ 	.word	0x000059b0


	//   ....[54]....
        /*0258*/ 	.word	0x000059c0


	//   ....[55]....
        /*025c*/ 	.word	0x000059d0


	//   ....[56]....
        /*0260*/ 	.word	0x000059e0


	//   ....[57]....
        /*0264*/ 	.word	0x000059f0


	//   ....[58]....
        /*0268*/ 	.word	0x00005a00


	//   ....[59]....
        /*026c*/ 	.word	0x00005a10


	//   ....[60]....
        /*0270*/ 	.word	0x00005a30


	//   ....[61]....
        /*0274*/ 	.word	0x000073b0


	//   ....[62]....
        /*0278*/ 	.word	0x000073e0


	//   ....[63]....
        /*027c*/ 	.word	0x00007410


	//   ....[64]....
        /*0280*/ 	.word	0x00007430


	//   ....[65]....
        /*0284*/ 	.word	0x00007470


	//   ....[66]....
        /*0288*/ 	.word	0x000074b0


	//   ....[67]....
        /*028c*/ 	.word	0x00007630


	//   ....[68]....
        /*0290*/ 	.word	0x00007670


	//   ....[69]....
        /*0294*/ 	.word	0x00007800


	//   ....[70]....
        /*0298*/ 	.word	0x00007840


	//   ....[71]....
        /*029c*/ 	.word	0x00007e00


	//   ....[72]....
        /*02a0*/ 	.word	0x00008160


	//   ....[73]....
        /*02a4*/ 	.word	0x00008610


	//   ....[74]....
        /*02a8*/ 	.word	0x000089e0


	//   ....[75]....
        /*02ac*/ 	.word	0x00008a30


	//   ....[76]....
        /*02b0*/ 	.word	0x00008a80


	//   ....[77]....
        /*02b4*/ 	.word	0x00008ab0


	//   ....[78]....
        /*02b8*/ 	.word	0x00008ad0


	//   ....[79]....
        /*02bc*/ 	.word	0x00008ba0


	//   ....[80]....
        /*02c0*/ 	.word	0x00008be0


	//   ....[81]....
        /*02c4*/ 	.word	0x00008c30


	//   ....[82]....
        /*02c8*/ 	.word	0x00008c60


	//   ....[83]....
        /*02cc*/ 	.word	0x00008c80


	//----- nvinfo : EIATTR_VRC_CTA_INIT_COUNT
	.align		4
.L_3199:
        /*02d0*/ 	.byte	0x02, 0x4a
	.zero		1
	.zero		1


	//----- nvinfo : EIATTR_EXIT_INSTR_OFFSETS
	.align		4
        /*02d4*/ 	.byte	0x04, 0x1c
        /*02d6*/ 	.short	(.L_3201 - .L_3200)


	//   ....[0]....
.L_3200:
        /*02d8*/ 	.word	0x00008d20


	//   ....[1]....
        /*02dc*/ 	.word	0x00008e90


	//----- nvinfo : EIATTR_MAX_THREADS
	.align		4
.L_3201:
        /*02e0*/ 	.byte	0x04, 0x05
        /*02e2*/ 	.short	(.L_3203 - .L_3202)
.L_3202:
        /*02e4*/ 	.word	0x00000020
        /*02e8*/ 	.word	0x00000001
        /*02ec*/ 	.word	0x00000001


	//----- nvinfo : EIATTR_CRS_STACK_SIZE
	.align		4
.L_3203:
        /*02f0*/ 	.byte	0x04, 0x1e
        /*02f2*/ 	.short	(.L_3205 - .L_3204)
.L_3204:
        /*02f4*/ 	.word	0x00000000


	//----- nvinfo : EIATTR_CBANK_PARAM_SIZE
	.align		4
.L_3205:
        /*02f8*/ 	.byte	0x03, 0x19
        /*02fa*/ 	.short	0x01f0


	//----- nvinfo : EIATTR_PARAM_CBANK
	.align		4
        /*02fc*/ 	.byte	0x04, 0x0a
        /*02fe*/ 	.short	(.L_3207 - .L_3206)
	.align		4
.L_3206:
        /*0300*/ 	.word	index@(.nv.constant0._Z25selective_scan_bwd_kernelI32Selective_Scan_bwd_kernel_traitsILi32ELi8ELb0ELb1ELb1ELb1ELb0EfN3c107complexIfEEEEv12SSMParamsBwd)
        /*0304*/ 	.short	0x0380
        /*0306*/ 	.short	0x01f0


	//----- nvinfo : EIATTR_SW_WAR
	.align		4
.L_3207:
        /*0308*/ 	.byte	0x04, 0x36
        /*030a*/ 	.short	(.L_3209 - .L_3208)
.L_3208:
        /*030c*/ 	.word	0x00000008
.L_3209:


//--------------------- .nv.info._Z25selective_scan_bwd_kernelI32Selective_Scan_bwd_kernel_traitsILi32ELi8ELb0ELb1ELb1ELb1ELb1EfN3c107complexIfEEEEv12SSMParamsBwd --------------------------
	.section	.nv.info._Z25selective_scan_bwd_kernelI32Selective_Scan_bwd_kernel_traitsILi32ELi8ELb0ELb1ELb1ELb1ELb1EfN3c107complexIfEEEEv12SSMParamsBwd,"",@"SHT_CUDA_INFO"
	.sectionflags	@""
	.align	4


	//----- nvinfo : EIATTR_CUDA_API_VERSION
	.align		4
        /*0000*/ 	.byte	0x04, 0x37
        /*0002*/ 	.short	(.L_3211 - .L_3210)
.L_3210:
        /*0004*/ 	.word	0x00000082


	//----- nvinfo : EIATTR_KPARAM_INFO
	.align		4
.L_3211:
        /*0008*/ 	.byte	0x04, 0x17
        /*000a*/ 	.short	(.L_3213 - .L_3212)
.L_3212:
        /*000c*/ 	.word	0x00000000
        /*0010*/ 	.short	0x0000
        /*0012*/ 	.short	0x0000
        /*0014*/ 	.byte	0x00, 0xf0, 0xc1, 0x07


	//----- nvinfo : EIATTR_SPARSE_MMA_MASK
	.align		4
.L_3213:
        /*0018*/ 	.byte	0x03, 0x50
        /*001a*/ 	.short	0x0000


	//----- nvinfo : EIATTR_MAXREG_COUNT
	.align		4
        /*001c*/ 	.byte	0x03, 0x1b
        /*001e*/ 	.short	0x00ff


	//----- nvinfo : EIATTR_NUM_BARRIERS
	.align		4
        /*0020*/ 	.byte	0x02, 0x4c
        /*0022*/ 	.byte	0x01
	.zero		1


	//----- nvinfo : EIATTR_MERCURY_ISA_VERSION
	.align		4
        /*0024*/ 	.byte	0x03, 0x5f
        /*0026*/ 	.short	0x0101


	//----- nvinfo : EIATTR_COOP_GROUP_MASK_REGIDS
	.align		4
        /*0028*/ 	.byte	0x04, 0x29
        /*002a*/ 	.short	(.L_3215 - .L_3214)


	//   ....[0]....
.L_3214:
        /*002c*/ 	.word	0xffffffff


	//   ....[1]....
        /*0030*/ 	.word	0xffffffff


	//   ....[2]....
        /*0034*/ 	.word	0xffffffff


	//   ....[3]....
        /*0038*/ 	.word	0xffffffff


	//   ....[4]....
        /*003c*/ 	.word	0xffffffff


	//   ....[5]....
        /*0040*/ 	.word	0xffffffff


	//   ....[6]....
        /*0044*/ 	.word	0xffffffff


	//   ....[7]....
        /*0048*/ 	.word	0xffffffff


	//   ....[8]....
        /*004c*/ 	.word	0xffffffff


	//   ....[9]....
        /*0050*/ 	.word	0xffffffff


	//   ....[10]....
        /*0054*/ 	.word	0xffffffff


	//   ....[11]....
        /*0058*/ 	.word	0xffffffff


	//   ....[12]....
        /*005c*/ 	.word	0xffffffff


	//   ....[13]....
        /*0060*/ 	.word	0xffffffff


	//   ....[14]....
        /*0064*/ 	.word	0xffffffff


	//   ....[15]....
        /*0068*/ 	.word	0xffffffff


	//   ....[16]....
        /*006c*/ 	.word	0xffffffff


	//   ....[17]....
        /*0070*/ 	.word	0xffffffff


	//   ....[18]....
        /*0074*/ 	.word	0xffffffff


	//   ....[19]....
        /*0078*/ 	.word	0xffffffff


	//   ....[20]....
        /*007c*/ 	.word	0xffffffff


	//   ....[21]....
        /*0080*/ 	.word	0xffffffff


	//   ....[22]....
        /*0084*/ 	.word	0xffffffff


	//   ....[23]....
        /*0088*/ 	.word	0xffffffff


	//   ....[24]....
        /*008c*/ 	.word	0xffffffff


	//   ....[25]....
        /*0090*/ 	.word	0xffffffff


	//   ....[26]....
        /*0094*/ 	.word	0xffffffff


	//   ....[27]....
        /*0098*/ 	.word	0xffffffff


	//   ....[28]....
        /*009c*/ 	.word	0xffffffff


	//   ....[29]....
        /*00a0*/ 	.word	0xffffffff


	//   ....[30]....
        /*00a4*/ 	.word	0xffffffff


	//   ....[31]....
        /*00a8*/ 	.word	0xffffffff


	//   ....[32]....
        /*00ac*/ 	.word	0xffffffff


	//   ....[33]....
        /*00b0*/ 	.word	0xffffffff


	//   ....[34]....
        /*00b4*/ 	.word	0xffffffff


	//   ....[35]....
        /*00b8*/ 	.word	0xffffffff


	//   ....[36]....
        /*00bc*/ 	.word	0xffffffff


	//   ....[37]....
        /*00c0*/ 	.word	0xffffffff


	//   ....[38]....
        /*00c4*/ 	.word	0xffffffff


	//   ....[39]....
        /*00c8*/ 	.word	0xffffffff


	//   ....[40]....
        /*00cc*/ 	.word	0xffffffff


	//   ....[41]....
        /*00d0*/ 	.word	0xffffffff


	//   ....[42]....
        /*00d4*/ 	.word	0xffffffff


	//   ....[43]....
        /*00d8*/ 	.word	0xffffffff


	//   ....[44]....
        /*00dc*/ 	.word	0xffffffff


	//   ....[45]....
        /*00e0*/ 	.word	0xffffffff


	//   ....[46]....
        /*00e4*/ 	.word	0xffffffff


	//   ....[47]....
        /*00e8*/ 	.word	0xffffffff


	//   ....[48]....
        /*00ec*/ 	.word	0xffffffff


	//   ....[49]....
        /*00f0*/ 	.word	0xffffffff


	//   ....[50]....
        /*00f4*/ 	.word	0xffffffff


	//   ....[51]....
        /*00f8*/ 	.word	0xffffffff


	//   ....[52]....
        /*00fc*/ 	.word	0xffffffff


	//   ....[53]....
        /*0100*/ 	.word	0xffffffff


	//   ....[54]....
        /*0104*/ 	.word	0xffffffff


	//   ....[55]....
        /*0108*/ 	.word	0xffffffff


	//   ....[56]....
        /*010c*/ 	.word	0xffffffff


	//   ....[57]....
        /*0110*/ 	.word	0xffffffff


	//   ....[58]....
        /*0114*/ 	.word	0xffffffff


	//   ....[59]....
        /*0118*/ 	.word	0xffffffff


	//   ....[60]....
        /*011c*/ 	.word	0xffffffff


	//   ....[61]....
        /*0120*/ 	.word	0xffffffff


	//   ....[62]....
        /*0124*/ 	.word	0xffffffff


	//   ....[63]....
        /*0128*/ 	.word	0xffffffff


	//   ....[64]....
        /*012c*/ 	.word	0xffffffff


	//   ....[65]....
        /*0130*/ 	.word	0xffffffff


	//   ....[66]....
        /*0134*/ 	.word	0xffffffff


	//   ....[67]....
        /*0138*/ 	.word	0xffffffff


	//   ....[68]....
        /*013c*/ 	.word	0xffffffff


	//   ....[69]....
        /*0140*/ 	.word	0xffffffff


	//   ....[70]....
        /*0144*/ 	.word	0xffffffff


	//   ....[71]....
        /*0148*/ 	.word	0xffffffff


	//   ....[72]....
        /*014c*/ 	.word	0xffffffff


	//   ....[73]....
        /*0150*/ 	.word	0xffffffff


	//   ....[74]....
        /*0154*/ 	.word	0xffffffff


	//   ....[75]....
        /*0158*/ 	.word	0xffffffff


	//   ....[76]....
        /*015c*/ 	.word	0xffffffff


	//   ....[77]....
        /*0160*/ 	.word	0xffffffff


	//   ....[78]....
        /*0164*/ 	.word	0xffffffff


	//   ....[79]....
        /*0168*/ 	.word	0xffffffff


	//   ....[80]....
        /*016c*/ 	.word	0xffffffff


	//   ....[81]....
        /*0170*/ 	.word	0xffffffff


	//   ....[82]....
        /*0174*/ 	.word	0xffffffff


	//   ....[83]....
        /*0178*/ 	.word	0xffffffff


	//   ....[84]....
        /*017c*/ 	.word	0xffffffff


	//   ....[85]....
        /*0180*/ 	.word	0xffffffff


	//   ....[86]....
        /*0184*/ 	.word	0xffffffff


	//   ....[87]....
        /*0188*/ 	.word	0xffffffff


	//----- nvinfo : EIATTR_COOP_GROUP_INSTR_OFFSETS
	.align		4
.L_3215:
        /*018c*/ 	.byte	0x04, 0x28
        /*018e*/ 	.short	(.L_3217 - .L_3216)


	//   ....[0]....
.L_3216:
        /*0190*/ 	.word	0x00001500


	//   ....[1]....
        /*0194*/ 	.word	0x00001730


	//   ....[2]....
        /*0198*/ 	.word	0x000019a0


	//   ....[3]....
        /*019c*/ 	.word	0x00002d80


	//   ....[4]....
        /*01a0*/ 	.word	0x00003170


	//   ....[5]....
        /*01a4*/ 	.word	0x00003520


	//   ....[6]....
        /*01a8*/ 	.word	0x00003a00


	//   ....[7]....
        /*01ac*/ 	.word	0x00004a10


	//   ....[8]....
        /*01b0*/ 	.word	0x00005220


	//   ....[9]....
        /*01b4*/ 	.word	0x00005b50


	//   ....[10]....
        /*01b8*/ 	.word	0x00005b80


	//   ....[11]....
        /*01bc*/ 	.word	0x00005c10


	//   ....[12]....
        /*01c0*/ 	.word	0x00005c20


	//   ....[13]....
        /*01c4*/ 	.word	0x00005c90


	//   ....[14]....
        /*01c8*/ 	.word	0x00005ca0


	//   ....[15]....
        /*01cc*/ 	.word	0x00005cf0


	//   ....[16]....
        /*01d0*/ 	.word	0x00005d10


	//   ....[17]....
        /*01d4*/ 	.word	0x00005d80


	//   ....[18]....
        /*01d8*/ 	.word	0x00005db0


	//   ....[19]....
        /*01dc*/ 	.word	0x00005de0


	//   ....[20]....
        /*01e0*/ 	.word	0x00005df0


	//   ....[21]....
        /*01e4*/ 	.word	0x00005e90


	//   ....[22]....
        /*01e8*/ 	.word	0x00005eb0


	//   ....[23]....
        /*01ec*/ 	.word	0x00005ed0


	//   ....[24]....
        /*01f0*/ 	.word	0x00005ee0


	//   ....[25]....
        /*01f4*/ 	.word	0x00005f90


	//   ....[26]....
        /*01f8*/ 	.word	0x00005fb0


	//   ....[27]....
        /*01fc*/ 	.word	0x00005fc0


	//   ....[28]....
        /*0200*/ 	.word	0x00005fd0


	//   ....[29]....
        /*0204*/ 	.word	0x00006510


	//   ....[30]....
        /*0208*/ 	.word	0x00006530


	//   ....[31]....
        /*020c*/ 	.word	0x00006540


	//   ....[32]....
        /*0210*/ 	.word	0x00006550


	//   ....[33]....
        /*0214*/ 	.word	0x00006560


	//   ....[34]....
        /*0218*/ 	.word	0x00006570


	//   ....[35]....
        /*021c*/ 	.word	0x00006580


	//   ....[36]....
        /*0220*/ 	.word	0x00006590


	//   ....[37]....
        /*0224*/ 	.word	0x000065a0


	//   ....[38]....
        /*0228*/ 	.word	0x000065b0


	//   ....[39]....
        /*022c*/ 	.word	0x000066c0


	//   ....[40]....
        /*0230*/ 	.word	0x00006700


	//   ....[41]....
        /*0234*/ 	.word	0x00006710


	//   ....[42]....
        /*0238*/ 	.word	0x00006720


	//   ....[43]....
        /*023c*/ 	.word	0x00006810


	//   ....[44]....
        /*0240*/ 	.word	0x00006830


	//   ....[45]....
        /*0244*/ 	.word	0x00006840


	//   ....[46]....
        /*0248*/ 	.word	0x00006850


	//   ....[47]....
        /*024c*/ 	.word	0x00006930


	//   ....[48]....
        /*0250*/ 	.word	0x00006950


	//   ....[49]....
        /*0254*/ 	.word	0x00006960


	//   ....[50]....
        /*0258*/ 	.word	0x00006970


	//   ....[51]....
        /*025c*/ 	.word	0x00006a50


	//   ....[52]....
        /*0260*/ 	.word	0x00006a70


	//   ....[53]....
        /*0264*/ 	.word	0x00006a80


	//   ....[54]....
        /*0268*/ 	.word	0x00006a90


	//   ....[55]....
        /*026c*/ 	.word	0x00006b80


	//   ....[56]....
        /*0270*/ 	.word	0x00006bc0


	//   ....[57]....
        /*0274*/ 	.word	0x00006c00


	//   ....[58]....
        /*0278*/ 	.word	0x00006c30


	//   ....[59]....
        /*027c*/ 	.word	0x00006c60


	//   ....[60]....
        /*0280*/ 	.word	0x00006c90


	//   ....[61]....
        /*0284*/ 	.word	0x00006ca0


	//   ....[62]....
        /*0288*/ 	.word	0x00006cb0


	//   ....[63]....
        /*028c*/ 	.word	0x00006cd0


	//   ....[64]....
        /*0290*/ 	.word	0x00006cf0


	//   ....[65]....
        /*0294*/ 	.word	0x00008600


	//   ....[66]....
        /*0298*/ 	.word	0x00008630


	//   ....[67]....
        /*029c*/ 	.word	0x00008660


	//   ....[68]....
        /*02a0*/ 	.word	0x00008680


	//   ....[69]....
        /*02a4*/ 	.word	0x000086c0


	//   ....[70]....
        /*02a8*/ 	.word	0x00008700


	//   ....[71]....
        /*02ac*/ 	.word	0x00008870


	//   ....[72]....
        /*02b0*/ 	.word	0x000088b0


	//   ....[73]....
        /*02b4*/ 	.word	0x00008a40


	//   ....[74]....
        /*02b8*/ 	.word	0x00008a80


	//   ....[75]....
        /*02bc*/ 	.word	0x00009040


	//   ....[76]....
        /*02c0*/ 	.word	0x00009380


	//   ....[77]....
        /*02c4*/ 	.word	0x00009850


	//   ....[78]....
        /*02c8*/ 	.word	0x00009c20


	//   ....[79]....
        /*02cc*/ 	.word	0x00009c70


	//   ....[80]....
        /*02d0*/ 	.word	0x00009cc0


	//   ....[81]....
        /*02d4*/ 	.word	0x00009cf0


	//   ....[82]....
        /*02d8*/ 	.word	0x00009d10


	//   ....[83]....
        /*02dc*/ 	.word	0x00009de0


	//   ....[84]....
        /*02e0*/ 	.word	0x00009e20


	//   ....[85]....
        /*02e4*/ 	.word	0x00009e70


	//   ....[86]....
        /*02e8*/ 	.word	0x00009ea0


	//   ....[87]....
        /*02ec*/ 	.word	0x00009ec0


	//----- nvinfo : EIATTR_VRC_CTA_INIT_COUNT
	.align		4
.L_3217:
        /*02f0*/ 	.byte	0x02, 0x4a
	.zero		1
	.zero		1


	//----- nvinfo : EIATTR_EXIT_INSTR_OFFSETS
	.align		4
        /*02f4*/ 	.byte	0x04, 0x1c
        /*02f6*/ 	.short	(.L_3219 - .L_3218)


	//   ....[0]....
.L_3218:
        /*02f8*/ 	.word	0x00009f60


	//   ....[1]....
        /*02fc*/ 	.word	0x0000a0d0


	//----- nvinfo : EIATTR_MAX_THREADS
	.align		4
.L_3219:
        /*0300*/ 	.byte	0x04, 0x05
        /*0302*/ 	.short	(.L_3221 - .L_3220)
.L_3220:
        /*0304*/ 	.word	0x00000020
        /*0308*/ 	.word	0x00000001
        /*030c*/ 	.word	0x00000001


	//----- nvinfo : EIATTR_CRS_STACK_SIZE
	.align		4
.L_3221:
        /*0310*/ 	.byte	0x04, 0x1e
        /*0312*/ 	.short	(.L_3223 - .L_3222)
.L_3222:
        /*0314*/ 	.word	0x00000000


	//----- nvinfo : EIATTR_CBANK_PARAM_SIZE
	.align		4
.L_3223:
        /*0318*/ 	.byte	0x03, 0x19
        /*031a*/ 	.short	0x01f0


	//----- nvinfo : EIATTR_PARAM_CBANK
	.align		4
        /*031c*/ 	.byte	0x04, 0x0a
        /*031e*/ 	.short	(.L_3225 - .L_3224)
	.align		4
.L_3224:
        /*0320*/ 	.word	index@(.nv.constant0._Z25selective_scan_bwd_kernelI32Selective_Scan_bwd_kernel_traitsILi32ELi8ELb0ELb1ELb1ELb1ELb1EfN3c107complexIfEEEEv12SSMParamsBwd)
        /*0324*/ 	.short	0x0380
        /*0326*/ 	.short	0x01f0


	//----- nvinfo : EIATTR_SW_WAR
	.align		4
.L_3225:
        /*0328*/ 	.byte	0x04, 0x36
        /*032a*/ 	.short	(.L_3227 - .L_3226)
.L_3226:
        /*032c*/ 	.word	0x00000008
.L_3227:


//--------------------- .nv.info._Z25selective_scan_bwd_kernelI32Selective_Scan_bwd_kernel_traitsILi32ELi8ELb1ELb0ELb0ELb0ELb0EfN3c107complexIfEEEEv12SSMParamsBwd --------------------------
	.section	.nv.info._Z25selective_scan_bwd_kernelI32Selective_Scan_bwd_kernel_traitsILi32ELi8ELb1ELb0ELb0ELb0ELb0EfN3c107complexIfEEEEv12SSMParamsBwd,"",@"SHT_CUDA_INFO"
	.sectionflags	@""
	.align	4


	//----- nvinfo : EIATTR_CUDA_API_VERSION
	.align		4
        /*0000*/ 	.byte	0x04, 0x37
        /*0002*/ 	.short	(.L_3229 - .L_3228)
.L_3228:
        /*0004*/ 	.word	0x00000082


	//----- nvinfo : EIATTR_KPARAM_INFO
	.align		4
.L_3229:
        /*0008*/ 	.byte	0x04, 0x17
        /*000a*/ 	.short	(.L_3231 - .L_3230)
.L_3230:
        /*000c*/ 	.word	0x00000000
        /*0010*/ 	.short	0x0000
        /*0012*/ 	.short	0x0000
        /*0014*/ 	.byte	0x00, 0xf0, 0xc1, 0x07


	//----- nvinfo : EIATTR_SPARSE_MMA_MASK
	.align		4
.L_3231:
        /*0018*/ 	.byte	0x03, 0x50
        /*001a*/ 	.short	0x0000


	//----- nvinfo : EIATTR_MAXREG_COUNT
	.align		4
        /*001c*/ 	.byte	0x03, 0x1b
        /*001e*/ 	.short	0x00ff


	//----- nvinfo : EIATTR_NUM_BARRIERS
	.align		4
        /*0020*/ 	.byte	0x02, 0x4c
        /*0022*/ 	.byte	0x01
	.zero		1


	//----- nvinfo : EIATTR_MERCURY_ISA_VERSION
	.align		4
        /*0024*/ 	.byte	0x03, 0x5f
        /*0026*/ 	.short	0x0101


	//----- nvinfo : EIATTR_COOP_GROUP_MASK_REGIDS
	.align		4
        /*0028*/ 	.byte	0x04, 0x29
        /*002a*/ 	.short	(.L_3233 - .L_3232)


	//   ....[0]....
.L_3232:
        /*002c*/ 	.word	0xffffffff


	//   ....[1]....
        /*0030*/ 	.word	0xffffffff


	//   ....[2]....
        /*0034*/ 	.word	0xffffffff


	//   ....[3]....
        /*0038*/ 	.word	0xffffffff


	//   ....[4]....
        /*003c*/ 	.word	0xffffffff


	//   ....[5]....
        /*0040*/ 	.word	0xffffffff


	//   ....[6]....
        /*0044*/ 	.word	0xffffffff


	//   ....[7]....
        /*0048*/ 	.word	0xffffffff


	//   ....[8]....
        /*004c*/ 	.word	0xffffffff


	//   ....[9]....
        /*0050*/ 	.word	0xffffffff


	//   ....[10]....
        /*0054*/ 	.word	0xffffffff


	//   ....[11]....
        /*0058*/ 	.word	0xffffffff


	//   ....[12]....
        /*005c*/ 	.word	0xffffffff


	//   ....[13]....
        /*0060*/ 	.word	0xffffffff


	//   ....[14]....
        /*0064*/ 	.word	0xffffffff


	//   ....[15]....
        /*0068*/ 	.word	0xffffffff


	//   ....[16]....
        /*006c*/ 	.word	0xffffffff


	//   ....[17]....
        /*0070*/ 	.word	0xffffffff


	//   ....[18]....
        /*0074*/ 	.word	0xffffffff


	//   ....[19]....
        /*0078*/ 	.word	0xffffffff


	//   ....[20]....
        /*007c*/ 	.word	0xffffffff


	//   ....[21]....
        /*0080*/ 	.word	0xffffffff


	//   ....[22]....
        /*0084*/ 	.word	0xffffffff


	//   ....[23]....
        /*0088*/ 	.word	0xffffffff


	//   ....[24]....
        /*008c*/ 	.word	0xffffffff


	//   ....[25]....
        /*0090*/ 	.word	0xffffffff


	//   ....[26]....
        /*0094*/ 	.word	0xffffffff


	//   ....[27]....
        /*0098*/ 	.word	0xffffffff


	//   ....[28]....
        /*009c*/ 	.word	0xffffffff


	//   ....[29]....
        /*00a0*/ 	.word	0xffffffff


	//   ....[30]....
        /*00a4*/ 	.word	0xffffffff


	//   ....[31]....
        /*00a8*/ 	.word	0xffffffff


	//   ....[32]....
        /*00ac*/ 	.word	0xffffffff


	//   ....[33]....
        /*00b0*/ 	.word	0xffffffff


	//   ....[34]....
        /*00b4*/ 	.word	0xffffffff


	//   ....[35]....
        /*00b8*/ 	.word	0xffffffff


	//   ....[36]....
        /*00bc*/ 	.word	0xffffffff


	//   ....[37]....
        /*00c0*/ 	.word	0xffffffff


	//   ....[38]....
        /*00c4*/ 	.word	0xffffffff


	//   ....[39]....
        /*00c8*/ 	.word	0xffffffff


	//   ....[40]....
        /*00cc*/ 	.word	0xffffffff


	//   ....[41]....
        /*00d0*/ 	.word	0xffffffff


	//   ....[42]....
        /*00d4*/ 	.word	0xffffffff


	//   ....[43]....
        /*00d8*/ 	.word	0xffffffff


	//   ....[44]....
        /*00dc*/ 	.word	0xffffffff


	//   ....[45]....
        /*00e0*/ 	.word	0xffffffff


	//   ....[46]....
        /*00e4*/ 	.word	0xffffffff


	//   ....[47]....
        /*00e8*/ 	.word	0xffffffff


	//   ....[48]....
        /*00ec*/ 	.word	0xffffffff


	//   ....[49]....
        /*00f0*/ 	.word	0xffffffff


	//   ....[50]....
        /*00f4*/ 	.word	0xffffffff


	//   ....[51]....
        /*00f8*/ 	.word	0xffffffff


	//   ....[52]....
        /*00fc*/ 	.word	0xffffffff


	//   ....[53]....
        /*0100*/ 	.word	0xffffffff


	//   ....[54]....
        /*0104*/ 	.word	0xffffffff


	//   ....[55]....
        /*0108*/ 	.word	0xffffffff


	//   ....[56]....
        /*010c*/ 	.word	0xffffffff


	//   ....[57]....
        /*0110*/ 	.word	0xffffffff


	//   ....[58]....
        /*0114*/ 	.word	0xffffffff


	//   ....[59]....
        /*0118*/ 	.word	0xffffffff


	//   ....[60]....
        /*011c*/ 	.word	0xffffffff


	//   ....[61]....
        /*0120*/ 	.word	0xffffffff


	//   ....[62]....
        /*0124*/ 	.word	0xffffffff


	//   ....[63]....
        /*0128*/ 	.word	0xffffffff


	//   ....[64]....
        /*012c*/ 	.word	0xffffffff


	//   ....[65]....
        /*0130*/ 	.word	0xffffffff


	//   ....[66]....
        /*0134*/ 	.word	0xffffffff


	//   ....[67]....
        /*0138*/ 	.word	0xffffffff


	//   ....[68]....
        /*013c*/ 	.word	0xffffffff


	//   ....[69]....
        /*0140*/ 	.word	0xffffffff


	//   ....[70]....
        /*0144*/ 	.word	0xffffffff


	//   ....[71]....
        /*0148*/ 	.word	0xffffffff


	//   ....[72]....
        /*014c*/ 	.word	0xffffffff


	//   ....[73]....
        /*0150*/ 	.word	0xffffffff


	//   ....[74]....
        /*0154*/ 	.word	0xffffffff


	//   ....[75]....
        /*0158*/ 	.word	0xffffffff


	//   ....[76]....
        /*015c*/ 	.word	0xffffffff


	//   ....[77]....
        /*0160*/ 	.word	0xffffffff


	//   ....[78]....
        /*0164*/ 	.word	0xffffffff


	//   ....[79]....
        /*0168*/ 	.word	0xffffffff


	//   ....[80]....
        /*016c*/ 	.word	0xffffffff


	//   ....[81]....
        /*0170*/ 	.word	0xffffffff


	//   ....[82]....
        /*0174*/ 	.word	0xffffffff


	//   ....[83]....
        /*0178*/ 	.word	0xffffffff


	//   ....[84]....
        /*017c*/ 	.word	0xffffffff


	//   ....[85]....
        /*0180*/ 	.word	0xffffffff


	//   ....[86]....
        /*0184*/ 	.word	0xffffffff


	//   ....[87]....
        /*0188*/ 	.word	0xffffffff


	//   ....[88]....
        /*018c*/ 	.word	0xffffffff


	//   ....[89]....
        /*0190*/ 	.word	0xffffffff


	//   ....[90]....
        /*0194*/ 	.word	0xffffffff


	//----- nvinfo : EIATTR_COOP_GROUP_INSTR_OFFSETS
	.align		4
.L_3233:
        /*0198*/ 	.byte	0x04, 0x28
        /*019a*/ 	.short	(.L_3235 - .L_3234)


	//   ....[0]....
.L_3234:
        /*019c*/ 	.word	0x00000740


	//   ....[1]....
        /*01a0*/ 	.word	0x000007c0


	//   ....[2]....
        /*01a4*/ 	.word	0x00000890


	//   ....[3]....
        /*01a8*/ 	.word	0x00001960


	//   ....[4]....
        /*01ac*/ 	.word	0x00001980


	//   ....[5]....
        /*01b0*/ 	.word	0x00001990


	//   ....[6]....
        /*01b4*/ 	.word	0x000019a0


	//   ....[7]....
        /*01b8*/ 	.word	0x00001a30


	//   ....[8]....
        /*01bc*/ 	.word	0x00001a70


	//   ....[9]....
        /*01c0*/ 	.word	0x00001a80


	//   ....[10]....
        /*01c4*/ 	.word	0x00001a90


	//   ....[11]....
        /*01c8*/ 	.word	0x00001b50


	//   ....[12]....
        /*01cc*/ 	.word	0x00001b90


	//   ....[13]....
        /*01d0*/ 	.word	0x00001bf0


	//   ....[14]....
        /*01d4*/ 	.word	0x00001c30


	//   ....[15]....
        /*01d8*/ 	.word	0x00001db0


	//   ....[16]....
        /*01dc*/ 	.word	0x00001df0


	//   ....[17]....
        /*01e0*/ 	.word	0x00001e30


	//   ....[18]....
        /*01e4*/ 	.word	0x00001e70


	//   ....[19]....
        /*01e8*/ 	.word	0x00002030


	//   ....[20]....
        /*01ec*/ 	.word	0x00002070


	//   ....[21]....
        /*01f0*/ 	.word	0x000020b0


	//   ....[22]....
        /*01f4*/ 	.word	0x000020f0


	//   ....[23]....
        /*01f8*/ 	.word	0x00002270


	//   ....[24]....
        /*01fc*/ 	.word	0x000022a0


	//   ....[25]....
        /*0200*/ 	.word	0x000022b0


	//   ....[26]....
        /*0204*/ 	.word	0x000022c0


	//   ....[27]....
        /*0208*/ 	.word	0x000022d0


	//   ....[28]....
        /*020c*/ 	.word	0x000022e0


	//   ....[29]....
        /*0210*/ 	.word	0x00002300


	//   ....[30]....
        /*0214*/ 	.word	0x00002320


	//   ....[31]....
        /*0218*/ 	.word	0x00002330


	//   ....[32]....
        /*021c*/ 	.word	0x00002340


	//   ....[33]....
        /*0220*/ 	.word	0x00002430


	//   ....[34]....
        /*0224*/ 	.word	0x00002440


	//   ....[35]....
        /*0228*/ 	.word	0x00002450


	//   ....[36]....
        /*022c*/ 	.word	0x00002460


	//   ....[37]....
        /*0230*/ 	.word	0x00002530


	//   ....[38]....
        /*0234*/ 	.word	0x00002550


	//   ....[39]....
        /*0238*/ 	.word	0x00002560


	//   ....[40]....
        /*023c*/ 	.word	0x00002570


	//   ....[41]....
        /*0240*/ 	.word	0x00002640


	//   ....[42]....
        /*0244*/ 	.word	0x00002660


	//   ....[43]....
        /*0248*/ 	.word	0x00002670


	//   ....[44]....
        /*024c*/ 	.word	0x00002680


	//   ....[45]....
        /*0250*/ 	.word	0x00002750


	//   ....[46]....
        /*0254*/ 	.word	0x00002770


	//   ....[47]....
        /*0258*/ 	.word	0x00002780


	//   ....[48]....
        /*025c*/ 	.word	0x00002790


	//   ....[49]....
        /*0260*/ 	.word	0x00002860


	//   ....[50]....
        /*0264*/ 	.word	0x000028a0


	//   ....[51]....
        /*0268*/ 	.word	0x000028c0


	//   ....[52]....
        /*026c*/ 	.word	0x000028d0


	//   ....[53]....
        /*0270*/ 	.word	0x000028e0


	//   ....[54]....
        /*0274*/ 	.word	0x000028f0


	//   ....[55]....
        /*0278*/ 	.word	0x00002900


	//   ....[56]....
        /*027c*/ 	.word	0x00002920


	//   ....[57]....
        /*0280*/ 	.word	0x00002940


	//   ....[58]....
        /*0284*/ 	.word	0x00002970


	//   ....[59]....
        /*0288*/ 	.word	0x000035b0


	//   ....[60]....
        /*028c*/ 	.word	0x000035f0


	//   ....[61]....
        /*0290*/ 	.word	0x00003630


	//   ....[62]....
        /*0294*/ 	.word	0x00003670


	//   ....[63]....
        /*0298*/ 	.word	0x000037d0


	//   ....[64]....
        /*029c*/ 	.word	0x00003810


	//   ....[65]....
        /*02a0*/ 	.word	0x00003840


	//   ....[66]....
        /*02a4*/ 	.word	0x00003860


	//   ....[67]....
        /*02a8*/ 	.word	0x000038b0


	//   ....[68]....
        /*02ac*/ 	.word	0x000038f0


	//   ....[69]....
        /*02b0*/ 	.word	0x00003930


	//   ....[70]....
        /*02b4*/ 	.word	0x00003970


	//   ....[71]....
        /*02b8*/ 	.word	0x00003a80


	//   ....[72]....
        /*02bc*/ 	.word	0x00003aa0


	//   ....[73]....
        /*02c0*/ 	.word	0x00003ae0


	//   ....[74]....
        /*02c4*/ 	.word	0x00003b20


	//   ....[75]....
        /*02c8*/ 	.word	0x00003bf0


	//   ....[76]....
        /*02cc*/ 	.word	0x00003c10


	//   ....[77]....
        /*02d0*/ 	.word	0x00003c30


	//   ....[78]....
        /*02d4*/ 	.word	0x00003c40


	//   ....[79]....
        /*02d8*/ 	.word	0x00003fd0


	//   ....[80]....
        /*02dc*/ 	.word	0x00004130


	//   ....[81]....
        /*02e0*/ 	.word	0x00004300


	//   ....[82]....
        /*02e4*/ 	.word	0x00004350


	//   ....[83]....
        /*02e8*/ 	.word	0x000043a0


	//   ....[84]....
        /*02ec*/ 	.word	0x000043d0


	//   ....[85]....
        /*02f0*/ 	.word	0x000043f0


	//   ....[86]....
        /*02f4*/ 	.word	0x000044c0


	//   ....[87]....
        /*02f8*/ 	.word	0x00004500


	//   ....[88]....
        /*02fc*/ 	.word	0x00004550


	//   ....[89]....
        /*0300*/ 	.word	0x00004580


	//   ....[90]....
        /*0304*/ 	.word	0x000045a0


	//----- nvinfo : EIATTR_VRC_CTA_INIT_COUNT
	.align		4
.L_3235:
        /*0308*/ 	.byte	0x02, 0x4a
	.zero		1
	.zero		1


	//----- nvinfo : EIATTR_EXIT_INSTR_OFFSETS
	.align		4
        /*030c*/ 	.byte	0x04, 0x1c
        /*030e*/ 	.short	(.L_3237 - .L_3236)


	//   ....[0]....
.L_3236:
        /*0310*/ 	.word	0x00004640


	//   ....[1]....
        /*0314*/ 	.word	0x00004b60


	//----- nvinfo : EIATTR_MAX_THREADS
	.align		4
.L_3237:
        /*0318*/ 	.byte	0x04, 0x05
        /*031a*/ 	.short	(.L_3239 - .L_3238)
.L_3238:
        /*031c*/ 	.word	0x00000020
        /*0320*/ 	.word	0x00000001
        /*0324*/ 	.word	0x00000001


	//----- nvinfo : EIATTR_CRS_STACK_SIZE
	.align		4
.L_3239:
        /*0328*/ 	.byte	0x04, 0x1e
        /*032a*/ 	.short	(.L_3241 - .L_3240)
.L_3240:
        /*032c*/ 	.word	0x00000000


	//----- nvinfo : EIATTR_CBANK_PARAM_SIZE
	.align		4
.L_3241:
        /*0330*/ 	.byte	0x03, 0x19
        /*0332*/ 	.short	0x01f0


	//----- nvinfo : EIATTR_PARAM_CBANK
	.align		4
        /*0334*/ 	.byte	0x04, 0x0a
        /*0336*/ 	.short	(.L_3243 - .L_3242)
	.align		4
.L_3242:
        /*0338*/ 	.word	index@(.nv.constant0._Z25selective_scan_bwd_kernelI32Selective_Scan_bwd_kernel_traitsILi32ELi8ELb1ELb0ELb0ELb0ELb0EfN3c107complexIfEEEEv12SSMParamsBwd)
        /*033c*/ 	.short	0x0380
        /*033e*/ 	.short	0x01f0


	//----- nvinfo : EIATTR_SW_WAR
	.align		4
.L_3243:
        /*0340*/ 	.byte	0x04, 0x36
        /*0342*/ 	.short	(.L_3245 - .L_3244)
.L_3244:
        /*0344*/ 	.word	0x00000008
.L_3245:


//--------------------- .nv.info._Z25selective_scan_bwd_kernelI32Selective_Scan_bwd_kernel_traitsILi32ELi8ELb1ELb0ELb0ELb0ELb1EfN3c107complexIfEEEEv12SSMParamsBwd --------------------------
	.section	.nv.info._Z25selective_scan_bwd_kernelI32Selective_Scan_bwd_kernel_traitsILi32ELi8ELb1ELb0ELb0ELb0ELb1EfN3c107complexIfEEEEv12SSMParamsBwd,"",@"SHT_CUDA_INFO"
	.sectionflags	@""
	.align	4


	//----- nvinfo : EIATTR_CUDA_API_VERSION
	.align		4
        /*0000*/ 	.byte	0x04, 0x37
        /*0002*/ 	.short	(.L_3247 - .L_3246)
.L_3246:
        /*0004*/ 	.word	0x00000082


	//----- nvinfo : EIATTR_KPARAM_INFO
	.align		4
.L_3247:
        /*0008*/ 	.byte	0x04, 0x17
        /*000a*/ 	.short	(.L_3249 - .L_3248)
.L_3248:
        /*000c*/ 	.word	0x00000000
        /*0010*/ 	.short	0x0000
        /*0012*/ 	.short	0x0000
        /*0014*/ 	.byte	0x00, 0xf0, 0xc1, 0x07


	//----- nvinfo : EIATTR_SPARSE_MMA_MASK
	.align		4
.L_3249:
        /*0018*/ 	.byte	0x03, 0x50
        /*001a*/ 	.short	0x0000


	//----- nvinfo : EIATTR_MAXREG_COUNT
	.align		4
        /*001c*/ 	.byte	0x03, 0x1b
        /*001e*/ 	.short	0x00ff


	//----- nvinfo : EIATTR_NUM_BARRIERS
	.align		4
        /*0020*/ 	.byte	0x02, 0x4c
        /*0022*/ 	.byte	0x01
	.zero		1


	//----- nvinfo : EIATTR_MERCURY_ISA_VERSION
	.align		4
        /*0024*/ 	.byte	0x03, 0x5f
        /*0026*/ 	.short	0x0101


	//----- nvinfo : EIATTR_COOP_GROUP_MASK_REGIDS
	.align		4
        /*0028*/ 	.byte	0x04, 0x29
        /*002a*/ 	.short	(.L_3251 - .L_3250)


	//   ....[0]....
.L_3250:
        /*002c*/ 	.word	0xffffffff


	//   ....[1]....
        /*0030*/ 	.word	0xffffffff


	//   ....[2]....
        /*0034*/ 	.word	0xffffffff


	//   ....[3]....
        /*0038*/ 	.word	0xffffffff


	//   ....[4]....
        /*003c*/ 	.word	0xffffffff


	//   ....[5]....
        /*0040*/ 	.word	0xffffffff


	//   ....[6]....
        /*0044*/ 	.word	0xffffffff


	//   ....[7]....
        /*0048*/ 	.word	0xffffffff


	//   ....[8]....
        /*004c*/ 	.word	0xffffffff


	//   ....[9]....
        /*0050*/ 	.word	0xffffffff


	//   ....[10]....
        /*0054*/ 	.word	0xffffffff


	//   ....[11]....
        /*0058*/ 	.word	0xffffffff


	//   ....[12]....
        /*005c*/ 	.word	0xffffffff


	//   ....[13]....
        /*0060*/ 	.word	0xffffffff


	//   ....[14]....
        /*0064*/ 	.word	0xffffffff


	//   ....[15]....
        /*0068*/ 	.word	0xffffffff


	//   ....[16]....
        /*006c*/ 	.word	0xffffffff


	//   ....[17]....
        /*0070*/ 	.word	0xffffffff


	//   ....[18]....
        /*0074*/ 	.word	0xffffffff


	//   ....[19]....
        /*0078*/ 	.word	0xffffffff


	//   ....[20]....
        /*007c*/ 	.word	0xffffffff


	//   ....[21]....
        /*0080*/ 	.word	0xffffffff


	//   ....[22]....
        /*0084*/ 	.word	0xffffffff


	//   ....[23]....
        /*0088*/ 	.word	0xffffffff


	//   ....[24]....
        /*008c*/ 	.word	0xffffffff


	//   ....[25]....
        /*0090*/ 	.word	0xffffffff


	//   ....[26]....
        /*0094*/ 	.word	0xffffffff


	//   ....[27]....
        /*0098*/ 	.word	0xffffffff


	//   ....[28]....
        /*009c*/ 	.word	0xffffffff


	//   ....[29]....
        /*00a0*/ 	.word	0xffffffff


	//   ....[30]....
        /*00a4*/ 	.word	0xffffffff


	//   ....[31]....
        /*00a8*/ 	.word	0xffffffff


	//   ....[32]....
        /*00ac*/ 	.word	0xffffffff


	//   ....[33]....
        /*00b0*/ 	.word	0xffffffff


	//   ....[34]....
        /*00b4*/ 	.word	0xffffffff


	//   ....[35]....
        /*00b8*/ 	.word	0xffffffff


	//   ....[36]....
        /*00bc*/ 	.word	0xffffffff


	//   ....[37]....
        /*00c0*/ 	.word	0xffffffff


	//   ....[38]....
        /*00c4*/ 	.word	0xffffffff


	//   ....[39]....
        /*00c8*/ 	.word	0xffffffff


	//   ....[40]....
        /*00cc*/ 	.word	0xffffffff


	//   ....[41]....
        /*00d0*/ 	.word	0xffffffff


	//   ....[42]....
        /*00d4*/ 	.word	0xffffffff


	//   ....[43]....
        /*00d8*/ 	.word	0xffffffff


	//   ....[44]....
        /*00dc*/ 	.word	0xffffffff


	//   ....[45]....
        /*00e0*/ 	.word	0xffffffff


	//   ....[46]....
        /*00e4*/ 	.word	0xffffffff


	//   ....[47]....
        /*00e8*/ 	.word	0xffffffff


	//   ....[48]....
        /*00ec*/ 	.word	0xffffffff


	//   ....[49]....
        /*00f0*/ 	.word	0xffffffff


	//   ....[50]....
        /*00f4*/ 	.word	0xffffffff


	//   ....[51]....
        /*00f8*/ 	.word	0xffffffff


	//   ....[52]....
        /*00fc*/ 	.word	0xffffffff


	//   ....[53]....
        /*0100*/ 	.word	0xffffffff


	//   ....[54]....
        /*0104*/ 	.word	0xffffffff


	//   ....[55]....
        /*0108*/ 	.word	0xffffffff


	//   ....[56]....
        /*010c*/ 	.word	0xffffffff


	//   ....[57]....
        /*0110*/ 	.word	0xffffffff


	//   ....[58]....
        /*0114*/ 	.word	0xffffffff


	//   ....[59]....
        /*0118*/ 	.word	0xffffffff


	//   ....[60]....
        /*011c*/ 	.word	0xffffffff


	//   ....[61]....
        /*0120*/ 	.word	0xffffffff


	//   ....[62]....
        /*0124*/ 	.word	0xffffffff


	//   ....[63]....
        /*0128*/ 	.word	0xffffffff


	//   ....[64]....
        /*012c*/ 	.word	0xffffffff


	//   ....[65]....
        /*0130*/ 	.word	0xffffffff


	//   ....[66]....
        /*0134*/ 	.word	0xffffffff


	//   ....[67]....
        /*0138*/ 	.word	0xffffffff


	//   ....[68]....
        /*013c*/ 	.word	0xffffffff


	//   ....[69]....
        /*0140*/ 	.word	0xffffffff


	//   ....[70]....
        /*0144*/ 	.word	0xffffffff


	//   ....[71]....
        /*0148*/ 	.word	0xffffffff


	//   ....[72]....
        /*014c*/ 	.word	0xffffffff


	//   ....[73]....
        /*0150*/ 	.word	0xffffffff


	//   ....[74]....
        /*0154*/ 	.word	0xffffffff


	//   ....[75]....
        /*0158*/ 	.word	0xffffffff


	//   ....[76]....
        /*015c*/ 	.word	0xffffffff


	//   ....[77]....
        /*0160*/ 	.word	0xffffffff


	//   ....[78]....
        /*0164*/ 	.word	0xffffffff


	//   ....[79]....
        /*0168*/ 	.word	0xffffffff


	//   ....[80]....
        /*016c*/ 	.word	0xffffffff


	//   ....[81]....
        /*0170*/ 	.word	0xffffffff


	//   ....[82]....
        /*0174*/ 	.word	0xffffffff


	//   ....[83]....
        /*0178*/ 	.word	0xffffffff


	//   ....[84]....
        /*017c*/ 	.word	0xffffffff


	//   ....[85]....
        /*0180*/ 	.word	0xffffffff


	//   ....[86]....
        /*0184*/ 	.word	0xffffffff


	//   ....[87]....
        /*0188*/ 	.word	0xffffffff


	//   ....[88]....
        /*018c*/ 	.word	0xffffffff


	//   ....[89]....
        /*0190*/ 	.word	0xffffffff


	//   ....[90]....
        /*0194*/ 	.word	0xffffffff


	//   ....[91]....
        /*0198*/ 	.word	0xffffffff


	//   ....[92]....
        /*019c*/ 	.word	0xffffffff


	//   ....[93]....
        /*01a0*/ 	.word	0xffffffff


	//   ....[94]....
        /*01a4*/ 	.word	0xffffffff


	//----- nvinfo : EIATTR_COOP_GROUP_INSTR_OFFSETS
	.align		4
.L_3251:
        /*01a8*/ 	.byte	0x04, 0x28
        /*01aa*/ 	.short	(.L_3253 - .L_3252)


	//   ....[0]....
.L_3252:
        /*01ac*/ 	.word	0x000007d0


	//   ....[1]....
        /*01b0*/ 	.word	0x00000870


	//   ....[2]....
        /*01b4*/ 	.word	0x00000980


	//   ....[3]....
        /*01b8*/ 	.word	0x00000a70


	//   ....[4]....
        /*01bc*/ 	.word	0x00000db0


	//   ....[5]....
        /*01c0*/ 	.word	0x00001160


	//   ....[6]....
        /*01c4*/ 	.word	0x00001330


	//   ....[7]....
        /*01c8*/ 	.word	0x00002430


	//   ....[8]....
        /*01cc*/ 	.word	0x00002450


	//   ....[9]....
        /*01d0*/ 	.word	0x00002460


	//   ....[10]....
        /*01d4*/ 	.word	0x00002470


	//   ....[11]....
        /*01d8*/ 	.word	0x00002510


	//   ....[12]....
        /*01dc*/ 	.word	0x00002540


	//   ....[13]....
        /*01e0*/ 	.word	0x00002550


	//   ....[14]....
        /*01e4*/ 	.word	0x00002560


	//   ....[15]....
        /*01e8*/ 	.word	0x00002640


	//   ....[16]....
        /*01ec*/ 	.word	0x000026a0


	//   ....[17]....
        /*01f0*/ 	.word	0x000026e0


	//   ....[18]....
        /*01f4*/ 	.word	0x00002720


	//   ....[19]....
        /*01f8*/ 	.word	0x000028b0


	//   ....[20]....
        /*01fc*/ 	.word	0x000028f0


	//   ....[21]....
        /*0200*/ 	.word	0x00002930


	//   ....[22]....
        /*0204*/ 	.word	0x00002970


	//   ....[23]....
        /*0208*/ 	.word	0x00002b10


	//   ....[24]....
        /*020c*/ 	.word	0x00002b50


	//   ....[25]....
        /*0210*/ 	.word	0x00002b90


	//   ....[26]....
        /*0214*/ 	.word	0x00002bd0


	//   ....[27]....
        /*0218*/ 	.word	0x00002ca0


	//   ....[28]....
        /*021c*/ 	.word	0x00002d50


	//   ....[29]....
        /*0220*/ 	.word	0x00002d80


	//   ....[30]....
        /*0224*/ 	.word	0x00002d90


	//   ....[31]....
        /*0228*/ 	.word	0x00002da0


	//   ....[32]....
        /*022c*/ 	.word	0x00002db0


	//   ....[33]....
        /*0230*/ 	.word	0x00002dc0


	//   ....[34]....
        /*0234*/ 	.word	0x00002df0


	//   ....[35]....
        /*0238*/ 	.word	0x00002e00


	//   ....[36]....
        /*023c*/ 	.word	0x00002e10


	//   ....[37]....
        /*0240*/ 	.word	0x00002f00


	//   ....[38]....
        /*0244*/ 	.word	0x00002f10


	//   ....[39]....
        /*0248*/ 	.word	0x00002f20


	//   ....[40]....
        /*024c*/ 	.word	0x00002f30


	//   ....[41]....
        /*0250*/ 	.word	0x00003000


	//   ....[42]....
        /*0254*/ 	.word	0x00003020


	//   ....[43]....
        /*0258*/ 	.word	0x00003030


	//   ....[44]....
        /*025c*/ 	.word	0x00003040


	//   ....[45]....
        /*0260*/ 	.word	0x00003110


	//   ....[46]....
        /*0264*/ 	.word	0x00003130


	//   ....[47]....
        /*0268*/ 	.word	0x00003140


	//   ....[48]....
        /*026c*/ 	.word	0x00003150


	//   ....[49]....
        /*0270*/ 	.word	0x00003220


	//   ....[50]....
        /*0274*/ 	.word	0x00003240


	//   ....[51]....
        /*0278*/ 	.word	0x00003250


	//   ....[52]....
        /*027c*/ 	.word	0x00003260


	//   ....[53]....
        /*0280*/ 	.word	0x00003330


	//   ....[54]....
        /*0284*/ 	.word	0x00003370


	//   ....[55]....
        /*0288*/ 	.word	0x00003390


	//   ....[56]....
        /*028c*/ 	.word	0x000033a0


	//   ....[57]....
        /*0290*/ 	.word	0x000033b0


	//   ....[58]....
        /*0294*/ 	.word	0x000033c0


	//   ....[59]....
        /*0298*/ 	.word	0x000033d0


	//   ....[60]....
        /*029c*/ 	.word	0x000033f0


	//   ....[61]....
        /*02a0*/ 	.word	0x00003410


	//   ....[62]....
        /*02a4*/ 	.word	0x00003440


	//   ....[63]....
        /*02a8*/ 	.word	0x00004090


	//   ....[64]....
        /*02ac*/ 	.word	0x000040d0


	//   ....[65]....
        /*02b0*/ 	.word	0x00004110


	//   ....[66]....
        /*02b4*/ 	.word	0x00004150


	//   ....[67]....
        /*02b8*/ 	.word	0x00004280


	//   ....[68]....
        /*02bc*/ 	.word	0x000042c0


	//   ....[69]....
        /*02c0*/ 	.word	0x000042f0


	//   ....[70]....
        /*02c4*/ 	.word	0x00004310


	//   ....[71]....
        /*02c8*/ 	.word	0x00004360


	//   ....[72]....
        /*02cc*/ 	.word	0x00004380


	//   ....[73]....
        /*02d0*/ 	.word	0x000043c0


	//   ....[74]....
        /*02d4*/ 	.word	0x00004400


	//   ....[75]....
        /*02d8*/ 	.word	0x00004510


	//   ....[76]....
        /*02dc*/ 	.word	0x00004550


	//   ....[77]....
        /*02e0*/ 	.word	0x00004590


	//   ....[78]....
        /*02e4*/ 	.word	0x000045d0


	//   ....[79]....
        /*02e8*/ 	.word	0x000046b0


	//   ....[80]....
        /*02ec*/ 	.word	0x000046d0


	//   ....[81]....
        /*02f0*/ 	.word	0x000046f0


	//   ....[82]....
        /*02f4*/ 	.word	0x00004700


	//   ....[83]....
        /*02f8*/ 	.word	0x00004a70


	//   ....[84]....
        /*02fc*/ 	.word	0x00004c00


	//   ....[85]....
        /*0300*/ 	.word	0x00004dc0


	//   ....[86]....
        /*0304*/ 	.word	0x00004e10


	//   ....[87]....
        /*0308*/ 	.word	0x00004e60


	//   ....[88]....
        /*030c*/ 	.word	0x00004e90


	//   ....[89]....
        /*0310*/ 	.word	0x00004eb0


	//   ....[90]....
        /*0314*/ 	.word	0x00004f80


	//   ....[91]....
        /*0318*/ 	.word	0x00004fc0


	//   ....[92]....
        /*031c*/ 	.word	0x00005010


	//   ....[93]....
        /*0320*/ 	.word	0x00005040


	//   ....[94]....
        /*0324*/ 	.word	0x00005060


	//----- nvinfo : EIATTR_VRC_CTA_INIT_COUNT
	.align		4
.L_3253:
        /*0328*/ 	.byte	0x02, 0x4a
	.zero		1
	.zero		1


	//----- nvinfo : EIATTR_EXIT_INSTR_OFFSETS
	.align		4
        /*032c*/ 	.byte	0x04, 0x1c
        /*032e*/ 	.short	(.L_3255 - .L_3254)


	//   ....[0]....
.L_3254:
        /*0330*/ 	.word	0x00005100


	//   ....[1]....
        /*0334*/ 	.word	0x00005620


	//----- nvinfo : EIATTR_MAX_THREADS
	.align		4
.L_3255:
        /*0338*/ 	.byte	0x04, 0x05
        /*033a*/ 	.short	(.L_3257 - .L_3256)
.L_3256:
        /*033c*/ 	.word	0x00000020
        /*0340*/ 	.word	0x00000001
        /*0344*/ 	.word	0x00000001


	//----- nvinfo : EIATTR_CRS_STACK_SIZE
	.align		4
.L_3257:
        /*0348*/ 	.byte	0x04, 0x1e
        /*034a*/ 	.short	(.L_3259 - .L_3258)
.L_3258:
        /*034c*/ 	.word	0x00000000


	//----- nvinfo : EIATTR_CBANK_PARAM_SIZE
	.align		4
.L_3259:
        /*0350*/ 	.byte	0x03, 0x19
        /*0352*/ 	.short	0x01f0


	//----- nvinfo : EIATTR_PARAM_CBANK
	.align		4
        /*0354*/ 	.byte	0x04, 0x0a
        /*0356*/ 	.short	(.L_3261 - .L_3260)
	.align		4
.L_3260:
        /*0358*/ 	.word	index@(.nv.constant0._Z25selective_scan_bwd_kernelI32Selective_Scan_bwd_kernel_traitsILi32ELi8ELb1ELb0ELb0ELb0ELb1EfN3c107complexIfEEEEv12SSMParamsBwd)
        /*035c*/ 	.short	0x0380
        /*035e*/ 	.short	0x01f0


	//----- nvinfo : EIATTR_SW_WAR
	.align		4
.L_3261:
        /*0360*/ 	.byte	0x04, 0x36
        /*0362*/ 	.short	(.L_3263 - .L_3262)
.L_3262:
        /*0364*/ 	.word	0x00000008
.L_3263:


//--------------------- .nv.info._Z25selective_scan_bwd_kernelI32Selective_Scan_bwd_kernel_traitsILi32ELi8ELb1ELb0ELb0ELb1ELb0EfN3c107complexIfEEEEv12SSMParamsBwd --------------------------
	.section	.nv.info._Z25selective_scan_bwd_kernelI32Selective_Scan_bwd_kernel_traitsILi32ELi8ELb1ELb0ELb0ELb1ELb0EfN3c107complexIfEEEEv12SSMParamsBwd,"",@"SHT_CUDA_INFO"
	.sectionflags	@""
	.align	4


	//----- nvinfo : EIATTR_CUDA_API_VERSION
	.align		4
        /*0000*/ 	.byte	0x04, 0x37
        /*0002*/ 	.short	(.L_3265 - .L_3264)
.L_3264:
        /*0004*/ 	.word	0x00000082


	//----- nvinfo : EIATTR_KPARAM_INFO
	.align		4
.L_3265:
        /*0008*/ 	.byte	0x04, 0x17
        /*000a*/ 	.short	(.L_3267 - .L_3266)
.L_3266:
        /*000c*/ 	.word	0x00000000
        /*0010*/ 	.short	0x0000
        /*0012*/ 	.short	0x0000
        /*0014*/ 	.byte	0x00, 0xf0, 0xc1, 0x07


	//----- nvinfo : EIATTR_SPARSE_MMA_MASK
	.align		4
.L_3267:
        /*0018*/ 	.byte	0x03, 0x50
        /*001a*/ 	.short	0x0000


	//----- nvinfo : EIATTR_MAXREG_COUNT
	.align		4
        /*001c*/ 	.byte	0x03, 0x1b
        /*001e*/ 	.short	0x00ff


	//----- nvinfo : EIATTR_NUM_BARRIERS
	.align		4
        /*0020*/ 	.byte	0x02, 0x4c
        /*0022*/ 	.byte	0x01
	.zero		1


	//----- nvinfo : EIATTR_MERCURY_ISA_VERSION
	.align		4
        /*0024*/ 	.byte	0x03, 0x5f
        /*0026*/ 	.short	0x0101


	//----- nvinfo : EIATTR_COOP_GROUP_MASK_REGIDS
	.align		4
        /*0028*/ 	.byte	0x04, 0x29
        /*002a*/ 	.short	(.L_3269 - .L_3268)


	//   ....[0]....
.L_3268:
        /*002c*/ 	.word	0xffffffff


	//   ....[1]....
        /*0030*/ 	.word	0xffffffff


	//   ....[2]....
        /*0034*/ 	.word	0xffffffff


	//   ....[3]....
        /*0038*/ 	.word	0xffffffff


	//   ....[4]....
        /*003c*/ 	.word	0xffffffff


	//   ....[5]....
        /*0040*/ 	.word	0xffffffff


	//   ....[6]....
        /*0044*/ 	.word	0xffffffff


	//   ....[7]....
        /*0048*/ 	.word	0xffffffff


	//   ....[8]....
        /*004c*/ 	.word	0xffffffff


	//   ....[9]....
        /*0050*/ 	.word	0xffffffff


	//   ....[10]....
        /*0054*/ 	.word	0xffffffff


	//   ....[11]....
        /*0058*/ 	.word	0xffffffff


	//   ....[12]....
        /*005c*/ 	.word	0xffffffff


	//   ....[13]....
        /*0060*/ 	.word	0xffffffff


	//   ....[14]....
        /*0064*/ 	.word	0xffffffff


	//   ....[15]....
        /*0068*/ 	.word	0xffffffff


	//   ....[16]....
        /*006c*/ 	.word	0xffffffff


	//   ....[17]....
        /*0070*/ 	.word	0xffffffff


	//   ....[18]....
        /*0074*/ 	.word	0xffffffff


	//   ....[19]....
        /*0078*/ 	.word	0xffffffff


	//   ....[20]....
        /*007c*/ 	.word	0xffffffff


	//   ....[21]....
        /*0080*/ 	.word	0xffffffff


	//   ....[22]....
        /*0084*/ 	.word	0xffffffff


	//   ....[23]....
        /*0088*/ 	.word	0xffffffff


	//   ....[24]....
        /*008c*/ 	.word	0xffffffff


	//   ....[25]....
        /*0090*/ 	.word	0xffffffff


	//   ....[26]....
        /*0094*/ 	.word	0xffffffff


	//   ....[27]....
        /*0098*/ 	.word	0xffffffff


	//   ....[28]....
        /*009c*/ 	.word	0xffffffff


	//   ....[29]....
        /*00a0*/ 	.word	0xffffffff


	//   ....[30]....
        /*00a4*/ 	.word	0xffffffff


	//   ....[31]....
        /*00a8*/ 	.word	0xffffffff


	//   ....[32]....
        /*00ac*/ 	.word	0xffffffff


	//   ....[33]....
        /*00b0*/ 	.word	0xffffffff


	//   ....[34]....
        /*00b4*/ 	.word	0xffffffff


	//   ....[35]....
        /*00b8*/ 	.word	0xffffffff


	//   ....[36]....
        /*00bc*/ 	.word	0xffffffff


	//   ....[37]....
        /*00c0*/ 	.word	0xffffffff


	//   ....[38]....
        /*00c4*/ 	.word	0xffffffff


	//   ....[39]....
        /*00c8*/ 	.word	0xffffffff


	//   ....[40]....
        /*00cc*/ 	.word	0xffffffff


	//   ....[41]....
        /*00d0*/ 	.word	0xffffffff


	//   ....[42]....
        /*00d4*/ 	.word	0xffffffff


	//   ....[43]....
        /*00d8*/ 	.word	0xffffffff


	//   ....[44]....
        /*00dc*/ 	.word	0xffffffff


	//   ....[45]....
        /*00e0*/ 	.word	0xffffffff


	//   ....[46]....
        /*00e4*/ 	.word	0xffffffff


	//   ....[47]....
        /*00e8*/ 	.word	0xffffffff


	//   ....[48]....
        /*00ec*/ 	.word	0xffffffff


	//   ....[49]....
        /*00f0*/ 	.word	0xffffffff


	//   ....[50]....
        /*00f4*/ 	.word	0xffffffff


	//   ....[51]....
        /*00f8*/ 	.word	0xffffffff


	//   ....[52]....
        /*00fc*/ 	.word	0xffffffff


	//   ....[53]....
        /*0100*/ 	.word	0xffffffff


	//   ....[54]....
        /*0104*/ 	.word	0xffffffff


	//   ....[55]....
        /*0108*/ 	.word	0xffffffff


	//   ....[56]....
        /*010c*/ 	.word	0xffffffff


	//   ....[57]....
        /*0110*/ 	.word	0xffffffff


	//   ....[58]....
        /*0114*/ 	.word	0xffffffff


	//   ....[59]....
        /*0118*/ 	.word	0xffffffff


	//   ....[60]....
        /*011c*/ 	.word	0xffffffff


	//   ....[61]....
        /*0120*/ 	.word	0xffffffff


	//   ....[62]....
        /*0124*/ 	.word	0xffffffff


	//   ....[63]....
        /*0128*/ 	.word	0xffffffff


	//   ....[64]....
        /*012c*/ 	.word	0xffffffff


	//   ....[65]....
        /*0130*/ 	.word	0xffffffff


	//   ....[66]....
        /*0134*/ 	.word	0xffffffff


	//   ....[67]....
        /*0138*/ 	.word	0xffffffff


	//   ....[68]....
        /*013c*/ 	.word	0xffffffff


	//   ....[69]....
        /*0140*/ 	.word	0xffffffff


	//   ....[70]....
        /*0144*/ 	.word	0xffffffff


	//   ....[71]....
        /*0148*/ 	.word	0xffffffff


	//   ....[72]....
        /*014c*/ 	.word	0xffffffff


	//   ....[73]....
        /*0150*/ 	.word	0xffffffff


	//   ....[74]....
        /*0154*/ 	.word	0xffffffff


	//   ....[75]....
        /*0158*/ 	.word	0xffffffff


	//   ....[76]....
        /*015c*/ 	.word	0xffffffff


	//   ....[77]....
        /*0160*/ 	.word	0xffffffff


	//   ....[78]....
        /*0164*/ 	.word	0xffffffff


	//   ....[79]....
        /*0168*/ 	.word	0xffffffff


	//   ....[80]....
        /*016c*/ 	.word	0xffffffff


	//   ....[81]....
        /*0170*/ 	.word	0xffffffff


	//   ....[82]....
        /*0174*/ 	.word	0xffffffff


	//   ....[83]....
        /*0178*/ 	.word	0xffffffff


	//   ....[84]....
        /*017c*/ 	.word	0xffffffff


	//   ....[85]....
        /*0180*/ 	.word	0xffffffff


	//   ....[86]....
        /*0184*/ 	.word	0xffffffff


	//   ....[87]....
        /*0188*/ 	.word	0xffffffff


	//   ....[88]....
        /*018c*/ 	.word	0xffffffff


	//   ....[89]....
        /*0190*/ 	.word	0xffffffff


	//   ....[90]....
        /*0194*/ 	.word	0xffffffff


	//   ....[91]....
        /*0198*/ 	.word	0xffffffff


	//----- nvinfo : EIATTR_COOP_GROUP_INSTR_OFFSETS
	.align		4
.L_3269:
        /*019c*/ 	.byte	0x04, 0x28
        /*019e*/ 	.short	(.L_3271 - .L_3270)


	//   ....[0]....
.L_3270:
        /*01a0*/ 	.word	0x00000760


	//   ....[1]....
        /*01a4*/ 	.word	0x00000810


	//   ....[2]....
        /*01a8*/ 	.word	0x00000970


	//   ....[3]....
        /*01ac*/ 	.word	0x00002ad0


	//   ....[4]....
        /*01b0*/ 	.word	0x00002af0


	//   ....[5]....
        /*01b4*/ 	.word	0x00002b00


	//   ....[6]....
        /*01b8*/ 	.word	0x00002b10


	//   ....[7]....
        /*01bc*/ 	.word	0x00002ba0


	//   ....[8]....
        /*01c0*/ 	.word	0x00002be0


	//   ....[9]....
        /*01c4*/ 	.word	0x00002bf0


	//   ....[10]....
        /*01c8*/ 	.word	0x00002c00


	//   ....[11]....
        /*01cc*/ 	.word	0x00002cb0


	//   ....[12]....
        /*01d0*/ 	.word	0x00002cf0


	//   ....[13]....
        /*01d4*/ 	.word	0x00002d60


	//   ....[14]....
        /*01d8*/ 	.word	0x00002da0


	//   ....[15]....
        /*01dc*/ 	.word	0x00002f10


	//   ....[16]....
        /*01e0*/ 	.word	0x00002f50


	//   ....[17]....
        /*01e4*/ 	.word	0x00002f90


	//   ....[18]....
        /*01e8*/ 	.word	0x00002fd0


	//   ....[19]....
        /*01ec*/ 	.word	0x000031a0


	//   ....[20]....
        /*01f0*/ 	.word	0x000031e0


	//   ....[21]....
        /*01f4*/ 	.word	0x00003220


	//   ....[22]....
        /*01f8*/ 	.word	0x00003260


	//   ....[23]....
        /*01fc*/ 	.word	0x00003360


	//   ....[24]....
        /*0200*/ 	.word	0x000033f0


	//   ....[25]....
        /*0204*/ 	.word	0x00003420


	//   ....[26]....
        /*0208*/ 	.word	0x00003430


	//   ....[27]....
        /*020c*/ 	.word	0x00003440


	//   ....[28]....
        /*0210*/ 	.word	0x00003450


	//   ....[29]....
        /*0214*/ 	.word	0x00003460


	//   ....[30]....
        /*0218*/ 	.word	0x00003490


	//   ....[31]....
        /*021c*/ 	.word	0x000034a0


	//   ....[32]....
        /*0220*/ 	.word	0x000034b0


	//   ....[33]....
        /*0224*/ 	.word	0x000035a0


	//   ....[34]....
        /*0228*/ 	.word	0x000035b0


	//   ....[35]....
        /*022c*/ 	.word	0x000035c0


	//   ....[36]....
        /*0230*/ 	.word	0x000035d0


	//   ....[37]....
        /*0234*/ 	.word	0x000036a0


	//   ....[38]....
        /*0238*/ 	.word	0x000036c0


	//   ....[39]....
        /*023c*/ 	.word	0x000036d0


	//   ....[40]....
        /*0240*/ 	.word	0x000036e0


	//   ....[41]....
        /*0244*/ 	.word	0x000037b0


	//   ....[42]....
        /*0248*/ 	.word	0x000037d0


	//   ....[43]....
        /*024c*/ 	.word	0x000037e0


	//   ....[44]....
        /*0250*/ 	.word	0x000037f0


	//   ....[45]....
        /*0254*/ 	.word	0x000038c0


	//   ....[46]....
        /*0258*/ 	.word	0x000038e0


	//   ....[47]....
        /*025c*/ 	.word	0x000038f0


	//   ....[48]....
        /*0260*/ 	.word	0x00003900


	//   ....[49]....
        /*0264*/ 	.word	0x000039d0


	//   ....[50]....
        /*0268*/ 	.word	0x00003a10


	//   ....[51]....
        /*026c*/ 	.word	0x00003a30


	//   ....[52]....
        /*0270*/ 	.word	0x00003a40


	//   ....[53]....
        /*0274*/ 	.word	0x00003a50


	//   ....[54]....
        /*0278*/ 	.word	0x00003a60


	//   ....[55]....
        /*027c*/ 	.word	0x00003a70


	//   ....[56]....
        /*0280*/ 	.word	0x00003a90


	//   ....[57]....
        /*0284*/ 	.word	0x00003ab0


	//   ....[58]....
        /*0288*/ 	.word	0x00003ae0


	//   ....[59]....
        /*028c*/ 	.word	0x00004720


	//   ....[60]....
        /*0290*/ 	.word	0x00004760


	//   ....[61]....
        /*0294*/ 	.word	0x000047a0


	//   ....[62]....
        /*0298*/ 	.word	0x000047e0


	//   ....[63]....
        /*029c*/ 	.word	0x00004920


	//   ....[64]....
        /*02a0*/ 	.word	0x00004960


	//   ....[65]....
        /*02a4*/ 	.word	0x000049a0


	//   ....[66]....
        /*02a8*/ 	.word	0x000049e0


	//   ....[67]....
        /*02ac*/ 	.word	0x00004a20


	//   ....[68]....
        /*02b0*/ 	.word	0x00004a40


	//   ....[69]....
        /*02b4*/ 	.word	0x00004a80


	//   ....[70]....
        /*02b8*/ 	.word	0x00004ac0


	//   ....[71]....
        /*02bc*/ 	.word	0x00004bd0


	//   ....[72]....
        /*02c0*/ 	.word	0x00004c10


	//   ....[73]....
        /*02c4*/ 	.word	0x00004c50


	//   ....[74]....
        /*02c8*/ 	.word	0x00004c90


	//   ....[75]....
        /*02cc*/ 	.word	0x00004d70


	//   ....[76]....
        /*02d0*/ 	.word	0x00004d90


	//   ....[77]....
        /*02d4*/ 	.word	0x00004db0


	//   ....[78]....
        /*02d8*/ 	.word	0x00004dc0


	//   ....[79]....
        /*02dc*/ 	.word	0x000050f0


	//   ....[80]....
        /*02e0*/ 	.word	0x00005450


	//   ....[81]....
        /*02e4*/ 	.word	0x000056b0


	//   ....[82]....
        /*02e8*/ 	.word	0x00005880


	//   ....[83]....
        /*02ec*/ 	.word	0x000058c0


	//   ....[84]....
        /*02f0*/ 	.word	0x00005920


	//   ....[85]....
        /*02f4*/ 	.word	0x00005950


	//   ....[86]....
        /*02f8*/ 	.word	0x00005970


	//   ....[87]....
        /*02fc*/ 	.word	0x00005a40


	//   ....[88]....
        /*0300*/ 	.word	0x00005a70


	//   ....[89]....
        /*0304*/ 	.word	0x00005ad0


	//   ....[90]....
        /*0308*/ 	.word	0x00005b00


	//   ....[91]....
        /*030c*/ 	.word	0x00005b20


	//----- nvinfo : EIATTR_VRC_CTA_INIT_COUNT
	.align		4
.L_3271:
        /*0310*/ 	.byte	0x02, 0x4a
	.zero		1
	.zero		1


	//----- nvinfo : EIATTR_EXIT_INSTR_OFFSETS
	.align		4
        /*0314*/ 	.byte	0x04, 0x1c
        /*0316*/ 	.short	(.L_3273 - .L_3272)


	//   ....[0]....
.L_3272:
        /*0318*/ 	.word	0x00005bc0


	//   ....[1]....
        /*031c*/ 	.word	0x000060e0


	//----- nvinfo : EIATTR_MAX_THREADS
	.align		4
.L_3273:
        /*0320*/ 	.byte	0x04, 0x05
        /*0322*/ 	.short	(.L_3275 - .L_3274)
.L_3274:
        /*0324*/ 	.word	0x00000020
        /*0328*/ 	.word	0x00000001
        /*032c*/ 	.word	0x00000001


	//----- nvinfo : EIATTR_CRS_STACK_SIZE
	.align		4
.L_3275:
        /*0330*/ 	.byte	0x04, 0x1e
        /*0332*/ 	.short	(.L_3277 - .L_3276)
.L_3276:
        /*0334*/ 	.word	0x00000000


	//----- nvinfo : EIATTR_CBANK_PARAM_SIZE
	.align		4
.L_3277:
        /*0338*/ 	.byte	0x03, 0x19
        /*033a*/ 	.short	0x01f0


	//----- nvinfo : EIATTR_PARAM_CBANK
	.align		4
        /*033c*/ 	.byte	0x04, 0x0a
        /*033e*/ 	.short	(.L_3279 - .L_3278)
	.align		4
.L_3278:
        /*0340*/ 	.word	index@(.nv.constant0._Z25selective_scan_bwd_kernelI32Selective_Scan_bwd_kernel_traitsILi32ELi8ELb1ELb0ELb0ELb1ELb0EfN3c107complexIfEEEEv12SSMParamsBwd)
        /*0344*/ 	.short	0x0380
        /*0346*/ 	.short	0x01f0


	//----- nvinfo : EIATTR_SW_WAR
	.align		4
.L_3279:
        /*0348*/ 	.byte	0x04, 0x36
        /*034a*/ 	.short	(.L_3281 - .L_3280)
.L_3280:
        /*034c*/ 	.word	0x00000008
.L_3281:


//--------------------- .nv.info._Z25selective_scan_bwd_kernelI32Selective_Scan_bwd_kernel_traitsILi32ELi8ELb1ELb0ELb0ELb1ELb1EfN3c107complexIfEEEEv12SSMParamsBwd --------------------------
	.section	.nv.info._Z25selective_scan_bwd_kernelI32Selective_Scan_bwd_kernel_traitsILi32ELi8ELb1ELb0ELb0ELb1ELb1EfN3c107complexIfEEEEv12SSMParamsBwd,"",@"SHT_CUDA_INFO"
	.sectionflags	@""
	.align	4


	//----- nvinfo : EIATTR_CUDA_API_VERSION
	.align		4
        /*0000*/ 	.byte	0x04, 0x37
        /*0002*/ 	.short	(.L_3283 - .L_3282)
.L_3282:
        /*0004*/ 	.word	0x00000082


	//----- nvinfo : EIATTR_KPARAM_INFO
	.align		4
.L_3283:
        /*0008*/ 	.byte	0x04, 0x17
        /*000a*/ 	.short	(.L_3285 - .L_3284)
.L_3284:
        /*000c*/ 	.word	0x00000000
        /*0010*/ 	.short	0x0000
        /*0012*/ 	.short	0x0000
        /*0014*/ 	.byte	0x00, 0xf0, 0xc1, 0x07


	//----- nvinfo : EIATTR_SPARSE_MMA_MASK
	.align		4
.L_3285:
        /*0018*/ 	.byte	0x03, 0x50
        /*001a*/ 	.short	0x0000


	//----- nvinfo : EIATTR_MAXREG_COUNT
	.align		4
        /*001c*/ 	.byte	0x03, 0x1b
        /*001e*/ 	.short	0x00ff


	//----- nvinfo : EIATTR_NUM_BARRIERS
	.align		4
        /*0020*/ 	.byte	0x02, 0x4c
        /*0022*/ 	.byte	0x01
	.zero		1


	//----- nvinfo : EIATTR_MERCURY_ISA_VERSION
	.align		4
        /*0024*/ 	.byte	0x03, 0x5f
        /*0026*/ 	.short	0x0101


	//----- nvinfo : EIATTR_COOP_GROUP_MASK_REGIDS
	.align		4
        /*0028*/ 	.byte	0x04, 0x29
        /*002a*/ 	.short	(.L_3287 - .L_3286)


	//   ....[0]....
.L_3286:
        /*002c*/ 	.word	0xffffffff


	//   ....[1]....
        /*0030*/ 	.word	0xffffffff


	//   ....[2]....
        /*0034*/ 	.word	0xffffffff


	//   ....[3]....
        /*0038*/ 	.word	0xffffffff


	//   ....[4]....
        /*003c*/ 	.word	0xffffffff


	//   ....[5]....
        /*0040*/ 	.word	0xffffffff


	//   ....[6]....
        /*0044*/ 	.word	0xffffffff


	//   ....[7]....
        /*0048*/ 	.word	0xffffffff


	//   ....[8]....
        /*004c*/ 	.word	0xffffffff


	//   ....[9]....
        /*0050*/ 	.word	0xffffffff


	//   ....[10]....
        /*0054*/ 	.word	0xffffffff


	//   ....[11]....
        /*0058*/ 	.word	0xffffffff


	//   ....[12]....
        /*005c*/ 	.word	0xffffffff


	//   ....[13]....
        /*0060*/ 	.word	0xffffffff


	//   ....[14]....
        /*0064*/ 	.word	0xffffffff


	//   ....[15]....
        /*0068*/ 	.word	0xffffffff


	//   ....[16]....
        /*006c*/ 	.word	0xffffffff


	//   ....[17]....
        /*0070*/ 	.word	0xffffffff


	//   ....[18]....
        /*0074*/ 	.word	0xffffffff


	//   ....[19]....
        /*0078*/ 	.word	0xffffffff


	//   ....[20]....
        /*007c*/ 	.word	0xffffffff


	//   ....[21]....
        /*0080*/ 	.word	0xffffffff


	//   ....[22]....
        /*0084*/ 	.word	0xffffffff


	//   ....[23]....
        /*0088*/ 	.word	0xffffffff


	//   ....[24]....
        /*008c*/ 	.word	0xffffffff


	//   ....[25]....
        /*0090*/ 	.word	0xffffffff


	//   ....[26]....
        /*0094*/ 	.word	0xffffffff


	//   ....[27]....
        /*0098*/ 	.word	0xffffffff


	//   ....[28]....
        /*009c*/ 	.word	0xffffffff


	//   ....[29]....
        /*00a0*/ 	.word	0xffffffff


	//   ....[30]....
        /*00a4*/ 	.word	0xffffffff


	//   ....[31]....
        /*00a8*/ 	.word	0xffffffff


	//   ....[32]....
        /*00ac*/ 	.word	0xffffffff


	//   ....[33]....
        /*00b0*/ 	.word	0xffffffff


	//   ....[34]....
        /*00b4*/ 	.word	0xffffffff


	//   ....[35]....
        /*00b8*/ 	.word	0xffffffff


	//   ....[36]....
        /*00bc*/ 	.word	0xffffffff


	//   ....[37]....
        /*00c0*/ 	.word	0xffffffff


	//   ....[38]....
        /*00c4*/ 	.word	0xffffffff


	//   ....[39]....
        /*00c8*/ 	.word	0xffffffff


	//   ....[40]....
        /*00cc*/ 	.word	0xffffffff


	//   ....[41]....
        /*00d0*/ 	.word	0xffffffff


	//   ....[42]....
        /*00d4*/ 	.word	0xffffffff


	//   ....[43]....
        /*00d8*/ 	.word	0xffffffff


	//   ....[44]....
        /*00dc*/ 	.word	0xffffffff


	//   ....[45]....
        /*00e0*/ 	.word	0xffffffff


	//   ....[46]....
        /*00e4*/ 	.word	0xffffffff


	//   ....[47]....
        /*00e8*/ 	.word	0xffffffff


	//   ....[48]....
        /*00ec*/ 	.word	0xffffffff


	//   ....[49]....
        /*00f0*/ 	.word	0xffffffff


	//   ....[50]....
        /*00f4*/ 	.word	0xffffffff


	//   ....[51]....
        /*00f8*/ 	.word	0xffffffff


	//   ....[52]....
        /*00fc*/ 	.word	0xffffffff


	//   ....[53]....
        /*0100*/ 	.word	0xffffffff


	//   ....[54]....
        /*0104*/ 	.word	0xffffffff


	//   ....[55]....
        /*0108*/ 	.word	0xffffffff


	//   ....[56]....
        /*010c*/ 	.word	0xffffffff


	//   ....[57]....
        /*0110*/ 	.word	0xffffffff


	//   ....[58]....
        /*0114*/ 	.word	0xffffffff


	//   ....[59]....
        /*0118*/ 	.word	0xffffffff


	//   ....[60]....
        /*011c*/ 	.word	0xffffffff


	//   ....[61]....
        /*0120*/ 	.word	0xffffffff


	//   ....[62]....
        /*0124*/ 	.word	0xffffffff


	//   ....[63]....
        /*0128*/ 	.word	0xffffffff


	//   ....[64]....
        /*012c*/ 	.word	0xffffffff


	//   ....[65]....
        /*0130*/ 	.word	0xffffffff


	//   ....[66]....
        /*0134*/ 	.word	0xffffffff


	//   ....[67]....
        /*0138*/ 	.word	0xffffffff


	//   ....[68]....
        /*013c*/ 	.word	0xffffffff


	//   ....[69]....
        /*0140*/ 	.word	0xffffffff


	//   ....[70]....
        /*0144*/ 	.word	0xffffffff


	//   ....[71]....
        /*0148*/ 	.word	0xffffffff


	//   ....[72]....
        /*014c*/ 	.word	0xffffffff


	//   ....[73]....
        /*0150*/ 	.word	0xffffffff


	//   ....[74]....
        /*0154*/ 	.word	0xffffffff


	//   ....[75]....
        /*0158*/ 	.word	0xffffffff


	//   ....[76]....
        /*015c*/ 	.word	0xffffffff


	//   ....[77]....
        /*0160*/ 	.word	0xffffffff


	//   ....[78]....
        /*0164*/ 	.word	0xffffffff


	//   ....[79]....
        /*0168*/ 	.word	0xffffffff


	//   ....[80]....
        /*016c*/ 	.word	0xffffffff


	//   ....[81]....
        /*0170*/ 	.word	0xffffffff


	//   ....[82]....
        /*0174*/ 	.word	0xffffffff


	//   ....[83]....
        /*0178*/ 	.word	0xffffffff


	//   ....[84]....
        /*017c*/ 	.word	0xffffffff


	//   ....[85]....
        /*0180*/ 	.word	0xffffffff


	//   ....[86]....
        /*0184*/ 	.word	0xffffffff


	//   ....[87]....
        /*0188*/ 	.word	0xffffffff


	//   ....[88]....
        /*018c*/ 	.word	0xffffffff


	//   ....[89]....
        /*0190*/ 	.word	0xffffffff


	//   ....[90]....
        /*0194*/ 	.word	0xffffffff


	//   ....[91]....
        /*0198*/ 	.word	0xffffffff


	//   ....[92]....
        /*019c*/ 	.word	0xffffffff


	//   ....[93]....
        /*01a0*/ 	.word	0xffffffff


	//   ....[94]....
        /*01a4*/ 	.word	0xffffffff


	//   ....[95]....
        /*01a8*/ 	.word	0xffffffff


	//----- nvinfo : EIATTR_COOP_GROUP_INSTR_OFFSETS
	.align		4
.L_3287:
        /*01ac*/ 	.byte	0x04, 0x28
        /*01ae*/ 	.short	(.L_3289 - .L_3288)


	//   ....[0]....
.L_3288:
        /*01b0*/ 	.word	0x00000740


	//   ....[1]....
        /*01b4*/ 	.word	0x000007d0


	//   ....[2]....
        /*01b8*/ 	.word	0x000009b0


	//   ....[3]....
        /*01bc*/ 	.word	0x00001bf0


	//   ....[4]....
        /*01c0*/ 	.word	0x00001ec0


	//   ....[5]....
        /*01c4*/ 	.word	0x00002200


	//   ....[6]....
        /*01c8*/ 	.word	0x00002430


	//   ....[7]....
        /*01cc*/ 	.word	0x00003530


	//   ....[8]....
        /*01d0*/ 	.word	0x00003550


	//   ....[9]....
        /*01d4*/ 	.word	0x00003560


	//   ....[10]....
        /*01d8*/ 	.word	0x00003570


	//   ....[11]....
        /*01dc*/ 	.word	0x00003610


	//   ....[12]....
        /*01e0*/ 	.word	0x00003640


	//   ....[13]....
        /*01e4*/ 	.word	0x00003650


	//   ....[14]....
        /*01e8*/ 	.word	0x00003660


	//   ....[15]....
        /*01ec*/ 	.word	0x00003730


	//   ....[16]....
        /*01f0*/ 	.word	0x00003770


	//   ....[17]....
        /*01f4*/ 	.word	0x000037e0


	//   ....[18]....
        /*01f8*/ 	.word	0x00003830


	//   ....[19]....
        /*01fc*/ 	.word	0x000039a0


	//   ....[20]....
        /*0200*/ 	.word	0x000039e0


	//   ....[21]....
        /*0204*/ 	.word	0x00003a20


	//   ....[22]....
        /*0208*/ 	.word	0x00003a60


	//   ....[23]....
        /*020c*/ 	.word	0x00003c00


	//   ....[24]....
        /*0210*/ 	.word	0x00003c40


	//   ....[25]....
        /*0214*/ 	.word	0x00003c80


	//   ....[26]....
        /*0218*/ 	.word	0x00003cc0


	//   ....[27]....
        /*021c*/ 	.word	0x00003dd0


	//   ....[28]....
        /*0220*/ 	.word	0x00003e60


	//   ....[29]....
        /*0224*/ 	.word	0x00003ea0


	//   ....[30]....
        /*0228*/ 	.word	0x00003eb0


	//   ....[31]....
        /*022c*/ 	.word	0x00003ec0


	//   ....[32]....
        /*0230*/ 	.word	0x00003ed0


	//   ....[33]....
        /*0234*/ 	.word	0x00003ee0


	//   ....[34]....
        /*0238*/ 	.word	0x00003ef0


	//   ....[35]....
        /*023c*/ 	.word	0x00003f00


	//   ....[36]....
        /*0240*/ 	.word	0x00003f10


	//   ....[37]....
        /*0244*/ 	.word	0x00004000


	//   ....[38]....
        /*0248*/ 	.word	0x00004010


	//   ....[39]....
        /*024c*/ 	.word	0x00004020


	//   ....[40]....
        /*0250*/ 	.word	0x00004030


	//   ....[41]....
        /*0254*/ 	.word	0x00004100


	//   ....[42]....
        /*0258*/ 	.word	0x00004120


	//   ....[43]....
        /*025c*/ 	.word	0x00004130


	//   ....[44]....
        /*0260*/ 	.word	0x00004140


	//   ....[45]....
        /*0264*/ 	.word	0x00004210


	//   ....[46]....
        /*0268*/ 	.word	0x00004230


	//   ....[47]....
        /*026c*/ 	.word	0x00004240


	//   ....[48]....
        /*0270*/ 	.word	0x00004250


	//   ....[49]....
        /*0274*/ 	.word	0x00004320


	//   ....[50]....
        /*0278*/ 	.word	0x00004340


	//   ....[51]....
        /*027c*/ 	.word	0x00004350


	//   ....[52]....
        /*0280*/ 	.word	0x00004360


	//   ....[53]....
        /*0284*/ 	.word	0x00004430


	//   ....[54]....
        /*0288*/ 	.word	0x00004470


	//   ....[55]....
        /*028c*/ 	.word	0x00004490


	//   ....[56]....
        /*0290*/ 	.word	0x000044a0


	//   ....[57]....
        /*0294*/ 	.word	0x000044b0


	//   ....[58]....
        /*0298*/ 	.word	0x000044c0


	//   ....[59]....
        /*029c*/ 	.word	0x000044d0


	//   ....[60]....
        /*02a0*/ 	.word	0x000044f0


	//   ....[61]....
        /*02a4*/ 	.word	0x00004510


	//   ....[62]....
        /*02a8*/ 	.word	0x00004540


	//   ....[63]....
        /*02ac*/ 	.word	0x00005190


	//   ....[64]....
        /*02b0*/ 	.word	0x000051d0


	//   ....[65]....
        /*02b4*/ 	.word	0x00005210


	//   ....[66]....
        /*02b8*/ 	.word	0x00005240


	//   ....[67]....
        /*02bc*/ 	.word	0x000052a0


	//   ....[68]....
        /*02c0*/ 	.word	0x000052f0


	//   ....[69]....
        /*02c4*/ 	.word	0x00005330


	//   ....[70]....
        /*02c8*/ 	.word	0x00005370


	//   ....[71]....
        /*02cc*/ 	.word	0x00005410


	//   ....[72]....
        /*02d0*/ 	.word	0x00005450


	//   ....[73]....
        /*02d4*/ 	.word	0x00005490


	//   ....[74]....
        /*02d8*/ 	.word	0x000054d0


	//   ....[75]....
        /*02dc*/ 	.word	0x000055a0


	//   ....[76]....
        /*02e0*/ 	.word	0x00005620


	//   ....[77]....
        /*02e4*/ 	.word	0x00005670


	//   ....[78]....
        /*02e8*/ 	.word	0x000056b0


	//   ....[79]....
        /*02ec*/ 	.word	0x00005780


	//   ....[80]....
        /*02f0*/ 	.word	0x000057e0


	//   ....[81]....
        /*02f4*/ 	.word	0x00005800


	//   ....[82]....
        /*02f8*/ 	.word	0x00005810


	//   ....[83]....
        /*02fc*/ 	.word	0x00005b30


	//   ....[84]....
        /*0300*/ 	.word	0x00005e10


	//   ....[85]....
        /*0304*/ 	.word	0x00006140


	//   ....[86]....
        /*0308*/ 	.word	0x000062d0


	//   ....[87]....
        /*030c*/ 	.word	0x00006320


	//   ....[88]....
        /*0310*/ 	.word	0x00006370


	//   ....[89]....
        /*0314*/ 	.word	0x000063a0


	//   ....[90]....
        /*0318*/ 	.word	0x000063c0


	//   ....[91]....
        /*031c*/ 	.word	0x00006490


	//   ....[92]....
        /*0320*/ 	.word	0x000064d0


	//   ....[93]....
        /*0324*/ 	.word	0x00006520


	//   ....[94]....
        /*0328*/ 	.word	0x00006550


	//   ....[95]....
        /*032c*/ 	.word	0x00006570


	//----- nvinfo : EIATTR_VRC_CTA_INIT_COUNT
	.align		4
.L_3289:
        /*0330*/ 	.byte	0x02, 0x4a
	.zero		1
	.zero		1


	//----- nvinfo : EIATTR_EXIT_INSTR_OFFSETS
	.align		4
        /*0334*/ 	.byte	0x04, 0x1c
        /*0336*/ 	.short	(.L_3291 - .L_3290)


	//   ....[0]....
.L_3290:
        /*0338*/ 	.word	0x00006610


	//   ....[1]....
        /*033c*/ 	.word	0x00006b30


	//----- nvinfo : EIATTR_MAX_THREADS
	.align		4
.L_3291:
        /*0340*/ 	.byte	0x04, 0x05
        /*0342*/ 	.short	(.L_3293 - .L_3292)
.L_3292:
        /*0344*/ 	.word	0x00000020
        /*0348*/ 	.word	0x00000001
        /*034c*/ 	.word	0x00000001


	//----- nvinfo : EIATTR_CRS_STACK_SIZE
	.align		4
.L_3293:
        /*0350*/ 	.byte	0x04, 0x1e
        /*0352*/ 	.short	(.L_3295 - .L_3294)
.L_3294:
        /*0354*/ 	.word	0x00000000


	//----- nvinfo : EIATTR_CBANK_PARAM_SIZE
	.align		4
.L_3295:
        /*0358*/ 	.byte	0x03, 0x19
        /*035a*/ 	.short	0x01f0


	//----- nvinfo : EIATTR_PARAM_CBANK
	.align		4
        /*035c*/ 	.byte	0x04, 0x0a
        /*035e*/ 	.short	(.L_3297 - .L_3296)
	.align		4
.L_3296:
        /*0360*/ 	.word	index@(.nv.constant0._Z25selective_scan_bwd_kernelI32Selective_Scan_bwd_kernel_traitsILi32ELi8ELb1ELb0ELb0ELb1ELb1EfN3c107complexIfEEEEv12SSMParamsBwd)
        /*0364*/ 	.short	0x0380
        /*0366*/ 	.short	0x01f0


	//----- nvinfo : EIATTR_SW_WAR
	.align		4
.L_3297:
        /*0368*/ 	.byte	0x04, 0x36
        /*036a*/ 	.short	(.L_3299 - .L_3298)
.L_3298:
        /*036c*/ 	.word	0x00000008
.L_3299:


//--------------------- .nv.info._Z25selective_scan_bwd_kernelI32Selective_Scan_bwd_kernel_traitsILi32ELi8ELb1ELb0ELb1ELb0ELb0EfN3c107complexIfEEEEv12SSMParamsBwd --------------------------
	.section	.nv.info._Z25selective_scan_bwd_kernelI32Selective_Scan_bwd_kernel_traitsILi32ELi8ELb1ELb0ELb1ELb0ELb0EfN3c107complexIfEEEEv12SSMParamsBwd,"",@"SHT_CUDA_INFO"
	.sectionflags	@""
	.align	4


	//----- nvinfo : EIATTR_CUDA_API_VERSION
	.align		4
        /*0000*/ 	.byte	0x04, 0x37
        /*0002*/ 	.short	(.L_3301 - .L_3300)
.L_3300:
        /*0004*/ 	.word	0x00000082


	//----- nvinfo : EIATTR_KPARAM_INFO
	.align		4
.L_3301:
        /*0008*/ 	.byte	0x04, 0x17
        /*000a*/ 	.short	(.L_3303 - .L_3302)
.L_3302:
        /*000c*/ 	.word	0x00000000
        /*0010*/ 	.short	0x0000
        /*0012*/ 	.short	0x0000
        /*0014*/ 	.byte	0x00, 0xf0, 0xc1, 0x07


	//----- nvinfo : EIATTR_SPARSE_MMA_MASK
	.align		4
.L_3303:
        /*0018*/ 	.byte	0x03, 0x50
        /*001a*/ 	.short	0x0000


	//----- nvinfo : EIATTR_MAXREG_COUNT
	.align		4
        /*001c*/ 	.byte	0x03, 0x1b
        /*001e*/ 	.short	0x00ff


	//----- nvinfo : EIATTR_NUM_BARRIERS
	.align		4
        /*0020*/ 	.byte	0x02, 0x4c
        /*0022*/ 	.byte	0x01
	.zero		1


	//----- nvinfo : EIATTR_MERCURY_ISA_VERSION
	.align		4
        /*0024*/ 	.byte	0x03, 0x5f
        /*0026*/ 	.short	0x0101


	//----- nvinfo : EIATTR_COOP_GROUP_MASK_REGIDS
	.align		4
        /*0028*/ 	.byte	0x04, 0x29
        /*002a*/ 	.short	(.L_3305 - .L_3304)


	//   ....[0]....
.L_3304:
        /*002c*/ 	.word	0xffffffff


	//   ....[1]....
        /*0030*/ 	.word	0xffffffff


	//   ....[2]....
        /*0034*/ 	.word	0xffffffff


	//   ....[3]....
        /*0038*/ 	.word	0xffffffff


	//   ....[4]....
        /*003c*/ 	.word	0xffffffff


	//   ....[5]....
        /*0040*/ 	.word	0xffffffff


	//   ....[6]....
        /*0044*/ 	.word	0xffffffff


	//   ....[7]....
        /*0048*/ 	.word	0xffffffff


	//   ....[8]....
        /*004c*/ 	.word	0xffffffff


	//   ....[9]....
        /*0050*/ 	.word	0xffffffff


	//   ....[10]....
        /*0054*/ 	.word	0xffffffff


	//   ....[11]....
        /*0058*/ 	.word	0xffffffff


	//   ....[12]....
        /*005c*/ 	.word	0xffffffff


	//   ....[13]....
        /*0060*/ 	.word	0xffffffff


	//   ....[14]....
        /*0064*/ 	.word	0xffffffff


	//   ....[15]....
        /*0068*/ 	.word	0xffffffff


	//   ....[16]....
        /*006c*/ 	.word	0xffffffff


	//   ....[17]....
        /*0070*/ 	.word	0xffffffff


	//   ....[18]....
        /*0074*/ 	.word	0xffffffff


	//   ....[19]....
        /*0078*/ 	.word	0xffffffff


	//   ....[20]....
        /*007c*/ 	.word	0xffffffff


	//   ....[21]....
        /*0080*/ 	.word	0xffffffff


	//   ....[22]....
        /*0084*/ 	.word	0xffffffff


	//   ....[23]....
        /*0088*/ 	.word	0xffffffff


	//   ....[24]....
        /*008c*/ 	.word	0xffffffff


	//   ....[25]....
        /*0090*/ 	.word	0xffffffff


	//   ....[26]....
        /*0094*/ 	.word	0xffffffff


	//   ....[27]....
        /*0098*/ 	.word	0xffffffff


	//   ....[28]....
        /*009c*/ 	.word	0xffffffff


	//   ....[29]....
        /*00a0*/ 	.word	0xffffffff


	//   ....[30]....
        /*00a4*/ 	.word	0xffffffff


	//   ....[31]....
        /*00a8*/ 	.word	0xffffffff


	//   ....[32]....
        /*00ac*/ 	.word	0xffffffff


	//   ....[33]....
        /*00b0*/ 	.word	0xffffffff


	//   ....[34]....
        /*00b4*/ 	.word	0xffffffff


	//   ....[35]....
        /*00b8*/ 	.word	0xffffffff


	//   ....[36]....
        /*00bc*/ 	.word	0xffffffff


	//   ....[37]....
        /*00c0*/ 	.word	0xffffffff


	//   ....[38]....
        /*00c4*/ 	.word	0xffffffff


	//   ....[39]....
        /*00c8*/ 	.word	0xffffffff


	//   ....[40]....
        /*00cc*/ 	.word	0xffffffff


	//   ....[41]....
        /*00d0*/ 	.word	0xffffffff


	//   ....[42]....
        /*00d4*/ 	.word	0xffffffff


	//   ....[43]....
        /*00d8*/ 	.word	0xffffffff


	//   ....[44]....
        /*00dc*/ 	.word	0xffffffff


	//   ....[45]....
        /*00e0*/ 	.word	0xffffffff


	//   ....[46]....
        /*00e4*/ 	.word	0xffffffff


	//   ....[47]....
        /*00e8*/ 	.word	0xffffffff


	//   ....[48]....
        /*00ec*/ 	.word	0xffffffff


	//   ....[49]....
        /*00f0*/ 	.word	0xffffffff


	//   ....[50]....
        /*00f4*/ 	.word	0xffffffff


	//   ....[51]....
        /*00f8*/ 	.word	0xffffffff


	//   ....[52]....
        /*00fc*/ 	.word	0xffffffff


	//   ....[53]....
        /*0100*/ 	.word	0xffffffff


	//   ....[54]....
        /*0104*/ 	.word	0xffffffff


	//   ....[55]....
        /*0108*/ 	.word	0xffffffff


	//   ....[56]....
        /*010c*/ 	.word	0xffffffff


	//   ....[57]....
        /*0110*/ 	.word	0xffffffff


	//   ....[58]....
        /*0114*/ 	.word	0xffffffff


	//   ....[59]....
        /*0118*/ 	.word	0xffffffff


	//   ....[60]....
        /*011c*/ 	.word	0xffffffff


	//   ....[61]....
        /*0120*/ 	.word	0xffffffff


	//   ....[62]....
        /*0124*/ 	.word	0xffffffff


	//   ....[63]....
        /*0128*/ 	.word	0xffffffff


	//   ....[64]....
        /*012c*/ 	.word	0xffffffff


	//   ....[65]....
        /*0130*/ 	.word	0xffffffff


	//   ....[66]....
        /*0134*/ 	.word	0xffffffff


	//   ....[67]....
        /*0138*/ 	.word	0xffffffff


	//   ....[68]....
        /*013c*/ 	.word	0xffffffff


	//   ....[69]....
        /*0140*/ 	.word	0xffffffff


	//   ....[70]....
        /*0144*/ 	.word	0xffffffff


	//   ....[71]....
        /*0148*/ 	.word	0xffffffff


	//   ....[72]....
        /*014c*/ 	.word	0xffffffff


	//   ....[73]....
        /*0150*/ 	.word	0xffffffff


	//   ....[74]....
        /*0154*/ 	.word	0xffffffff


	//   ....[75]....
        /*0158*/ 	.word	0xffffffff


	//   ....[76]....
        /*015c*/ 	.word	0xffffffff


	//   ....[77]....
        /*0160*/ 	.word	0xffffffff


	//   ....[78]....
        /*0164*/ 	.word	0xffffffff


	//   ....[79]....
        /*0168*/ 	.word	0xffffffff


	//   ....[80]....
        /*016c*/ 	.word	0xffffffff


	//   ....[81]....
        /*0170*/ 	.word	0xffffffff


	//   ....[82]....
        /*0174*/ 	.word	0xffffffff


	//   ....[83]....
        /*0178*/ 	.word	0xffffffff


	//   ....[84]....
        /*017c*/ 	.word	0xffffffff


	//   ....[85]....
        /*0180*/ 	.word	0xffffffff


	//   ....[86]....
        /*0184*/ 	.word	0xffffffff


	//   ....[87]....
        /*0188*/ 	.word	0xffffffff


	//   ....[88]....
        /*018c*/ 	.word	0xffffffff


	//   ....[89]....
        /*0190*/ 	.word	0xffffffff


	//   ....[90]....
        /*0194*/ 	.word	0xffffffff


	//   ....[91]....
        /*0198*/ 	.word	0xffffffff


	//----- nvinfo : EIATTR_COOP_GROUP_INSTR_OFFSETS
	.align		4
.L_3305:
        /*019c*/ 	.byte	0x04, 0x28
        /*019e*/ 	.short	(.L_3307 - .L_3306)


	//   ....[0]....
.L_3306:
        /*01a0*/ 	.word	0x00000df0


	//   ....[1]....
        /*01a4*/ 	.word	0x00000e70


	//   ....[2]....
        /*01a8*/ 	.word	0x00000f30


	//   ....[3]....
        /*01ac*/ 	.word	0x000016e0


	//   ....[4]....
        /*01b0*/ 	.word	0x000022b0


	//   ....[5]....
        /*01b4*/ 	.word	0x000022e0


	//   ....[6]....
        /*01b8*/ 	.word	0x00002330


	//   ....[7]....
        /*01bc*/ 	.word	0x00002340


	//   ....[8]....
        /*01c0*/ 	.word	0x000023b0


	//   ....[9]....
        /*01c4*/ 	.word	0x000023e0


	//   ....[10]....
        /*01c8*/ 	.word	0x00002420


	//   ....[11]....
        /*01cc*/ 	.word	0x00002430


	//   ....[12]....
        /*01d0*/ 	.word	0x000024c0


	//   ....[13]....
        /*01d4*/ 	.word	0x00002500


	//   ....[14]....
        /*01d8*/ 	.word	0x00002510


	//   ....[15]....
        /*01dc*/ 	.word	0x00002520


	//   ....[16]....
        /*01e0*/ 	.word	0x000025c0


	//   ....[17]....
        /*01e4*/ 	.word	0x000025f0


	//   ....[18]....
        /*01e8*/ 	.word	0x00002600


	//   ....[19]....
        /*01ec*/ 	.word	0x00002610


	//   ....[20]....
        /*01f0*/ 	.word	0x00002720


	//   ....[21]....
        /*01f4*/ 	.word	0x00002760


	//   ....[22]....
        /*01f8*/ 	.word	0x000027a0


	//   ....[23]....
        /*01fc*/ 	.word	0x000027e0


	//   ....[24]....
        /*0200*/ 	.word	0x000029b0


	//   ....[25]....
        /*0204*/ 	.word	0x000029f0


	//   ....[26]....
        /*0208*/ 	.word	0x00002a30


	//   ....[27]....
        /*020c*/ 	.word	0x00002a60


	//   ....[28]....
        /*0210*/ 	.word	0x00002a90


	//   ....[29]....
        /*0214*/ 	.word	0x00002ac0


	//   ....[30]....
        /*0218*/ 	.word	0x00002f70


	//   ....[31]....
        /*021c*/ 	.word	0x00002fa0


	//   ....[32]....
        /*0220*/ 	.word	0x00002fb0


	//   ....[33]....
        /*0224*/ 	.word	0x00002fc0


	//   ....[34]....
        /*0228*/ 	.word	0x00003170


	//   ....[35]....
        /*022c*/ 	.word	0x000031f0


	//   ....[36]....
        /*0230*/ 	.word	0x00003230


	//   ....[37]....
        /*0234*/ 	.word	0x00003240


	//   ....[38]....
        /*0238*/ 	.word	0x00003310


	//   ....[39]....
        /*023c*/ 	.word	0x00003330


	//   ....[40]....
        /*0240*/ 	.word	0x00003340


	//   ....[41]....
        /*0244*/ 	.word	0x00003350


	//   ....[42]....
        /*0248*/ 	.word	0x00003420


	//   ....[43]....
        /*024c*/ 	.word	0x00003440


	//   ....[44]....
        /*0250*/ 	.word	0x00003450


	//   ....[45]....
        /*0254*/ 	.word	0x00003460


	//   ....[46]....
        /*0258*/ 	.word	0x00003530


	//   ....[47]....
        /*025c*/ 	.word	0x00003550


	//   ....[48]....
        /*0260*/ 	.word	0x00003560


	//   ....[49]....
        /*0264*/ 	.word	0x00003570


	//   ....[50]....
        /*0268*/ 	.word	0x00003660


	//   ....[51]....
        /*026c*/ 	.word	0x000036a0


	//   ....[52]....
        /*0270*/ 	.word	0x000036e0


	//   ....[53]....
        /*0274*/ 	.word	0x00003720


	//   ....[54]....
        /*0278*/ 	.word	0x00003760


	//   ....[55]....
        /*027c*/ 	.word	0x000037a0


	//   ....[56]....
        /*0280*/ 	.word	0x000037e0


	//   ....[57]....
        /*0284*/ 	.word	0x00003820


	//   ....[58]....
        /*0288*/ 	.word	0x00003870


	//   ....[59]....
        /*028c*/ 	.word	0x00003950


	//   ....[60]....
        /*0290*/ 	.word	0x00004c50


	//   ....[61]....
        /*0294*/ 	.word	0x00004c90


	//   ....[62]....
        /*0298*/ 	.word	0x00004ca0


	//   ....[63]....
        /*029c*/ 	.word	0x00004cb0


	//   ....[64]....
        /*02a0*/ 	.word	0x00004d20


	//   ....[65]....
        /*02a4*/ 	.word	0x00004d60


	//   ....[66]....
        /*02a8*/ 	.word	0x00004da0


	//   ....[67]....
        /*02ac*/ 	.word	0x00004de0


	//   ....[68]....
        /*02b0*/ 	.word	0x00004ee0


	//   ....[69]....
        /*02b4*/ 	.word	0x00004f20


	//   ....[70]....
        /*02b8*/ 	.word	0x00004f60


	//   ....[71]....
        /*02bc*/ 	.word	0x00004fa0


	//   ....[72]....
        /*02c0*/ 	.word	0x000050b0


	//   ....[73]....
        /*02c4*/ 	.word	0x000050f0


	//   ....[74]....
        /*02c8*/ 	.word	0x00005130


	//   ....[75]....
        /*02cc*/ 	.word	0x00005170


	//   ....[76]....
        /*02d0*/ 	.word	0x00005200


	//   ....[77]....
        /*02d4*/ 	.word	0x00005220


	//   ....[78]....
        /*02d8*/ 	.word	0x00005240


	//   ....[79]....
        /*02dc*/ 	.word	0x00005250


	//   ....[80]....
        /*02e0*/ 	.word	0x00005610


	//   ....[81]....
        /*02e4*/ 	.word	0x00005770


	//   ....[82]....
        /*02e8*/ 	.word	0x00005940


	//   ....[83]....
        /*02ec*/ 	.word	0x00005990


	//   ....[84]....
        /*02f0*/ 	.word	0x000059e0


	//   ....[85]....
        /*02f4*/ 	.word	0x00005a10


	//   ....[86]....
        /*02f8*/ 	.word	0x00005a30


	//   ....[87]....
        /*02fc*/ 	.word	0x00005b00


	//   ....[88]....
        /*0300*/ 	.word	0x00005b40


	//   ....[89]....
        /*0304*/ 	.word	0x00005b90


	//   ....[90]....
        /*0308*/ 	.word	0x00005bc0


	//   ....[91]....
        /*030c*/ 	.word	0x00005be0


	//----- nvinfo : EIATTR_VRC_CTA_INIT_COUNT
	.align		4
.L_3307:
        /*0310*/ 	.byte	0x02, 0x4a
	.zero		1
	.zero		1


	//----- nvinfo : EIATTR_EXIT_INSTR_OFFSETS
	.align		4
        /*0314*/ 	.byte	0x04, 0x1c
        /*0316*/ 	.short	(.L_3309 - .L_3308)


	//   ....[0]....
.L_3308:
        /*0318*/ 	.word	0x00005c80


	//   ....[1]....
        /*031c*/ 	.word	0x00005ec0


	//----- nvinfo : EIATTR_MAX_THREADS
	.align		4
.L_3309:
        /*0320*/ 	.byte	0x04, 0x05
        /*0322*/ 	.short	(.L_3311 - .L_3310)
.L_3310:
        /*0324*/ 	.word	0x00000020
        /*0328*/ 	.word	0x00000001
        /*032c*/ 	.word	0x00000001


	//----- nvinfo : EIATTR_CRS_STACK_SIZE
	.align		4
.L_3311:
        /*0330*/ 	.byte	0x04, 0x1e
        /*0332*/ 	.short	(.L_3313 - .L_3312)
.L_3312:
        /*0334*/ 	.word	0x00000000


	//----- nvinfo : EIATTR_CBANK_PARAM_SIZE
	.align		4
.L_3313:
        /*0338*/ 	.byte	0x03, 0x19
        /*033a*/ 	.short	0x01f0


	//----- nvinfo : EIATTR_PARAM_CBANK
	.align		4
        /*033c*/ 	.byte	0x04, 0x0a
        /*033e*/ 	.short	(.L_3315 - .L_3314)
	.align		4
.L_3314:
        /*0340*/ 	.word	index@(.nv.constant0._Z25selective_scan_bwd_kernelI32Selective_Scan_bwd_kernel_traitsILi32ELi8ELb1ELb0ELb1ELb0ELb0EfN3c107complexIfEEEEv12SSMParamsBwd)
        /*0344*/ 	.short	0x0380
        /*0346*/ 	.short	0x01f0


	//----- nvinfo : EIATTR_SW_WAR
	.align		4
.L_3315:
        /*0348*/ 	.byte	0x04, 0x36
        /*034a*/ 	.short	(.L_3317 - .L_3316)
.L_3316:
        /*034c*/ 	.word	0x00000008
.L_3317:


//--------------------- .nv.info._Z25selective_scan_bwd_kernelI32Selective_Scan_bwd_kernel_traitsILi32ELi8ELb1ELb0ELb1ELb0ELb1EfN3c107complexIfEEEEv12SSMParamsBwd --------------------------
	.section	.nv.info._Z25selective_scan_bwd_kernelI32Selective_Scan_bwd_kernel_traitsILi32ELi8ELb1ELb0ELb1ELb0ELb1EfN3c107complexIfEEEEv12SSMParamsBwd,"",@"SHT_CUDA_INFO"
	.sectionflags	@""
	.align	4


	//----- nvinfo : EIATTR_CUDA_API_VERSION
	.align		4
        /*0000*/ 	.byte	0x04, 0x37
        /*0002*/ 	.short	(.L_3319 - .L_3318)
.L_3318:
        /*0004*/ 	.word	0x00000082


	//----- nvinfo : EIATTR_KPARAM_INFO
	.align		4
.L_3319:
        /*0008*/ 	.byte	0x04, 0x17
        /*000a*/ 	.short	(.L_3321 - .L_3320)
.L_3320:
        /*000c*/ 	.word	0x00000000
        /*0010*/ 	.short	0x0000
        /*0012*/ 	.short	0x0000
        /*0014*/ 	.byte	0x00, 0xf0, 0xc1, 0x07


	//----- nvinfo : EIATTR_SPARSE_MMA_MASK
	.align		4
.L_3321:
        /*0018*/ 	.byte	0x03, 0x50
        /*001a*/ 	.short	0x0000


	//----- nvinfo : EIATTR_MAXREG_COUNT
	.align		4
        /*001c*/ 	.byte	0x03, 0x1b
        /*001e*/ 	.short	0x00ff


	//----- nvinfo : EIATTR_NUM_BARRIERS
	.align		4
        /*0020*/ 	.byte	0x02, 0x4c
        /*0022*/ 	.byte	0x01
	.zero		1


	//----- nvinfo : EIATTR_MERCURY_ISA_VERSION
	.align		4
        /*0024*/ 	.byte	0x03, 0x5f
        /*0026*/ 	.short	0x0101


	//----- nvinfo : EIATTR_COOP_GROUP_MASK_REGIDS
	.align		4
        /*0028*/ 	.byte	0x04, 0x29
        /*002a*/ 	.short	(.L_3323 - .L_3322)


	//   ....[0]....
.L_3322:
        /*002c*/ 	.word	0xffffffff


	//   ....[1]....
        /*0030*/ 	.word	0xffffffff


	//   ....[2]....
        /*0034*/ 	.word	0xffffffff


	//   ....[3]....
        /*0038*/ 	.word	0xffffffff


	//   ....[4]....
        /*003c*/ 	.word	0xffffffff


	//   ....[5]....
        /*0040*/ 	.word	0xffffffff


	//   ....[6]....
        /*0044*/ 	.word	0xffffffff


	//   ....[7]....
        /*0048*/ 	.word	0xffffffff


	//   ....[8]....
        /*004c*/ 	.word	0xffffffff


	//   ....[9]....
        /*0050*/ 	.word	0xffffffff


	//   ....[10]....
        /*0054*/ 	.word	0xffffffff


	//   ....[11]....
        /*0058*/ 	.word	0xffffffff


	//   ....[12]....
        /*005c*/ 	.word	0xffffffff


	//   ....[13]....
        /*0060*/ 	.word	0xffffffff


	//   ....[14]....
        /*0064*/ 	.word	0xffffffff


	//   ....[15]....
        /*0068*/ 	.word	0xffffffff


	//   ....[16]....
        /*006c*/ 	.word	0xffffffff


	//   ....[17]....
        /*0070*/ 	.word	0xffffffff


	//   ....[18]....
        /*0074*/ 	.word	0xffffffff


	//   ....[19]....
        /*0078*/ 	.word	0xffffffff


	//   ....[20]....
        /*007c*/ 	.word	0xffffffff


	//   ....[21]....
        /*0080*/ 	.word	0xffffffff


	//   ....[22]....
        /*0084*/ 	.word	0xffffffff


	//   ....[23]....
        /*0088*/ 	.word	0xffffffff


	//   ....[24]....
        /*008c*/ 	.word	0xffffffff


	//   ....[25]....
        /*0090*/ 	.word	0xffffffff


	//   ....[26]....
        /*0094*/ 	.word	0xffffffff


	//   ....[27]....
        /*0098*/ 	.word	0xffffffff


	//   ....[28]....
        /*009c*/ 	.word	0xffffffff


	//   ....[29]....
        /*00a0*/ 	.word	0xffffffff


	//   ....[30]....
        /*00a4*/ 	.word	0xffffffff


	//   ....[31]....
        /*00a8*/ 	.word	0xffffffff


	//   ....[32]....
        /*00ac*/ 	.word	0xffffffff


	//   ....[33]....
        /*00b0*/ 	.word	0xffffffff


	//   ....[34]....
        /*00b4*/ 	.word	0xffffffff


	//   ....[35]....
        /*00b8*/ 	.word	0xffffffff


	//   ....[36]....
        /*00bc*/ 	.word	0xffffffff


	//   ....[37]....
        /*00c0*/ 	.word	0xffffffff


	//   ....[38]....
        /*00c4*/ 	.word	0xffffffff


	//   ....[39]....
        /*00c8*/ 	.word	0xffffffff


	//   ....[40]....
        /*00cc*/ 	.word	0xffffffff


	//   ....[41]....
        /*00d0*/ 	.word	0xffffffff


	//   ....[42]....
        /*00d4*/ 	.word	0xffffffff


	//   ....[43]....
        /*00d8*/ 	.word	0xffffffff


	//   ....[44]....
        /*00dc*/ 	.word	0xffffffff


	//   ....[45]....
        /*00e0*/ 	.word	0xffffffff


	//   ....[46]....
        /*00e4*/ 	.word	0xffffffff


	//   ....[47]....
        /*00e8*/ 	.word	0xffffffff


	//   ....[48]....
        /*00ec*/ 	.word	0xffffffff


	//   ....[49]....
        /*00f0*/ 	.word	0xffffffff


	//   ....[50]....
        /*00f4*/ 	.word	0xffffffff


	//   ....[51]....
        /*00f8*/ 	.word	0xffffffff


	//   ....[52]....
        /*00fc*/ 	.word	0xffffffff


	//   ....[53]....
        /*0100*/ 	.word	0xffffffff


	//   ....[54]....
        /*0104*/ 	.word	0xffffffff


	//   ....[55]....
        /*0108*/ 	.word	0xffffffff


	//   ....[56]....
        /*010c*/ 	.word	0xffffffff


	//   ....[57]....
        /*0110*/ 	.word	0xffffffff


	//   ....[58]....
        /*0114*/ 	.word	0xffffffff


	//   ....[59]....
        /*0118*/ 	.word	0xffffffff


	//   ....[60]....
        /*011c*/ 	.word	0xffffffff


	//   ....[61]....
        /*0120*/ 	.word	0xffffffff


	//   ....[62]....
        /*0124*/ 	.word	0xffffffff


	//   ....[63]....
        /*0128*/ 	.word	0xffffffff


	//   ....[64]....
        /*012c*/ 	.word	0xffffffff


	//   ....[65]....
        /*0130*/ 	.word	0xffffffff


	//   ....[66]....
        /*0134*/ 	.word	0xffffffff


	//   ....[67]....
        /*0138*/ 	.word	0xffffffff


	//   ....[68]....
        /*013c*/ 	.word	0xffffffff


	//   ....[69]....
        /*0140*/ 	.word	0xffffffff


	//   ....[70]....
        /*0144*/ 	.word	0xffffffff


	//   ....[71]....
        /*0148*/ 	.word	0xffffffff


	//   ....[72]....
        /*014c*/ 	.word	0xffffffff


	//   ....[73]....
        /*0150*/ 	.word	0xffffffff


	//   ....[74]....
        /*0154*/ 	.word	0xffffffff


	//   ....[75]....
        /*0158*/ 	.word	0xffffffff


	//   ....[76]....
        /*015c*/ 	.word	0xffffffff


	//   ....[77]....
        /*0160*/ 	.word	0xffffffff


	//   ....[78]....
        /*0164*/ 	.word	0xffffffff


	//   ....[79]....
        /*0168*/ 	.word	0xffffffff


	//   ....[80]....
        /*016c*/ 	.word	0xffffffff


	//   ....[81]....
        /*0170*/ 	.word	0xffffffff


	//   ....[82]....
        /*0174*/ 	.word	0xffffffff


	//   ....[83]....
        /*0178*/ 	.word	0xffffffff


	//   ....[84]....
        /*017c*/ 	.word	0xffffffff


	//   ....[85]....
        /*0180*/ 	.word	0xffffffff


	//   ....[86]....
        /*0184*/ 	.word	0xffffffff


	//   ....[87]....
        /*0188*/ 	.word	0xffffffff


	//   ....[88]....
        /*018c*/ 	.word	0xffffffff


	//   ....[89]....
        /*0190*/ 	.word	0xffffffff


	//   ....[90]....
        /*0194*/ 	.word	0xffffffff


	//   ....[91]....
        /*0198*/ 	.word	0xffffffff


	//   ....[92]....
        /*019c*/ 	.word	0xffffffff


	//   ....[93]....
        /*01a0*/ 	.word	0xffffffff


	//   ....[94]....
        /*01a4*/ 	.word	0xffffffff


	//   ....[95]....
        /*01a8*/ 	.word	0xffffffff


	//----- nvinfo : EIATTR_COOP_GROUP_INSTR_OFFSETS
	.align		4
.L_3323:
        /*01ac*/ 	.byte	0x04, 0x28
        /*01ae*/ 	.short	(.L_3325 - .L_3324)


	//   ....[0]....
.L_3324:
        /*01b0*/ 	.word	0x00000e90


	//   ....[1]....
        /*01b4*/ 	.word	0x00000f10


	//   ....[2]....
        /*01b8*/ 	.word	0x00001030


	//   ....[3]....
        /*01bc*/ 	.word	0x00001120


	//   ....[4]....
        /*01c0*/ 	.word	0x00001410


	//   ....[5]....
        /*01c4*/ 	.word	0x000017f0


	//   ....[6]....
        /*01c8*/ 	.word	0x000019e0


	//   ....[7]....
        /*01cc*/ 	.word	0x000021b0


	//   ....[8]....
        /*01d0*/ 	.word	0x00002d50


	//   ....[9]....
        /*01d4*/ 	.word	0x00002d80


	//   ....[10]....
        /*01d8*/ 	.word	0x00002dd0


	//   ....[11]....
        /*01dc*/ 	.word	0x00002de0


	//   ....[12]....
        /*01e0*/ 	.word	0x00002e50


	//   ....[13]....
        /*01e4*/ 	.word	0x00002e80


	//   ....[14]....
        /*01e8*/ 	.word	0x00002ec0


	//   ....[15]....
        /*01ec*/ 	.word	0x00002ed0


	//   ....[16]....
        /*01f0*/ 	.word	0x00002f70


	//   ....[17]....
        /*01f4*/ 	.word	0x00002fb0


	//   ....[18]....
        /*01f8*/ 	.word	0x00002fd0


	//   ....[19]....
        /*01fc*/ 	.word	0x00002ff0


	//   ....[20]....
        /*0200*/ 	.word	0x00003090


	//   ....[21]....
        /*0204*/ 	.word	0x000030c0


	//   ....[22]....
        /*0208*/ 	.word	0x000030d0


	//   ....[23]....
        /*020c*/ 	.word	0x000030e0


	//   ....[24]....
        /*0210*/ 	.word	0x000031f0


	//   ....[25]....
        /*0214*/ 	.word	0x00003270


	//   ....[26]....
        /*0218*/ 	.word	0x000032b0


	//   ....[27]....
        /*021c*/ 	.word	0x000032f0


	//   ....[28]....
        /*0220*/ 	.word	0x000034b0


	//   ....[29]....
        /*0224*/ 	.word	0x000034f0


	//   ....[30]....
        /*0228*/ 	.word	0x00003530


	//   ....[31]....
        /*022c*/ 	.word	0x00003570


	//   ....[32]....
        /*0230*/ 	.word	0x000035b0


	//   ....[33]....
        /*0234*/ 	.word	0x000035f0


	//   ....[34]....
        /*0238*/ 	.word	0x00003a50


	//   ....[35]....
        /*023c*/ 	.word	0x00003a70


	//   ....[36]....
        /*0240*/ 	.word	0x00003a80


	//   ....[37]....
        /*0244*/ 	.word	0x00003a90


	//   ....[38]....
        /*0248*/ 	.word	0x00003c20


	//   ....[39]....
        /*024c*/ 	.word	0x00003ce0


	//   ....[40]....
        /*0250*/ 	.word	0x00003d00


	//   ....[41]....
        /*0254*/ 	.word	0x00003d10


	//   ....[42]....
        /*0258*/ 	.word	0x00003de0


	//   ....[43]....
        /*025c*/ 	.word	0x00003e00


	//   ....[44]....
        /*0260*/ 	.word	0x00003e10


	//   ....[45]....
        /*0264*/ 	.word	0x00003e20


	//   ....[46]....
        /*0268*/ 	.word	0x00003ef0


	//   ....[47]....
        /*026c*/ 	.word	0x00003f10


	//   ....[48]....
        /*0270*/ 	.word	0x00003f20


	//   ....[49]....
        /*0274*/ 	.word	0x00003f30


	//   ....[50]....
        /*0278*/ 	.word	0x00004000


	//   ....[51]....
        /*027c*/ 	.word	0x00004020


	//   ....[52]....
        /*0280*/ 	.word	0x00004030


	//   ....[53]....
        /*0284*/ 	.word	0x00004040


	//   ....[54]....
        /*0288*/ 	.word	0x00004140


	//   ....[55]....
        /*028c*/ 	.word	0x00004180


	//   ....[56]....
        /*0290*/ 	.word	0x000041c0


	//   ....[57]....
        /*0294*/ 	.word	0x00004200


	//   ....[58]....
        /*0298*/ 	.word	0x00004240


	//   ....[59]....
        /*029c*/ 	.word	0x00004280


	//   ....[60]....
        /*02a0*/ 	.word	0x000042c0


	//   ....[61]....
        /*02a4*/ 	.word	0x00004300


	//   ....[62]....
        /*02a8*/ 	.word	0x00004350


	//   ....[63]....
        /*02ac*/ 	.word	0x000043b0


	//   ....[64]....
        /*02b0*/ 	.word	0x00005720


	//   ....[65]....
        /*02b4*/ 	.word	0x00005760


	//   ....[66]....
        /*02b8*/ 	.word	0x00005770


	//   ....[67]....
        /*02bc*/ 	.word	0x00005780


	//   ....[68]....
        /*02c0*/ 	.word	0x000057c0


	//   ....[69]....
        /*02c4*/ 	.word	0x00005800


	//   ....[70]....
        /*02c8*/ 	.word	0x00005840


	//   ....[71]....
        /*02cc*/ 	.word	0x00005880


	//   ....[72]....
        /*02d0*/ 	.word	0x000059b0


	//   ....[73]....
        /*02d4*/ 	.word	0x000059f0


	//   ....[74]....
        /*02d8*/ 	.word	0x00005a30


	//   ....[75]....
        /*02dc*/ 	.word	0x00005a70


	//   ....[76]....
        /*02e0*/ 	.word	0x00005b80


	//   ....[77]....
        /*02e4*/ 	.word	0x00005bc0


	//   ....[78]....
        /*02e8*/ 	.word	0x00005c00


	//   ....[79]....
        /*02ec*/ 	.word	0x00005c40


	//   ....[80]....
        /*02f0*/ 	.word	0x00005cd0


	//   ....[81]....
        /*02f4*/ 	.word	0x00005cf0


	//   ....[82]....
        /*02f8*/ 	.word	0x00005d10


	//   ....[83]....
        /*02fc*/ 	.word	0x00005d20


	//   ....[84]....
        /*0300*/ 	.word	0x000060e0


	//   ....[85]....
        /*0304*/ 	.word	0x00006250


	//   ....[86]....
        /*0308*/ 	.word	0x00006410


	//   ....[87]....
        /*030c*/ 	.word	0x00006460


	//   ....[88]....
        /*0310*/ 	.word	0x000064b0


	//   ....[89]....
        /*0314*/ 	.word	0x000064e0


	//   ....[90]....
        /*0318*/ 	.word	0x00006500


	//   ....[91]....
        /*031c*/ 	.word	0x000065d0


	//   ....[92]....
        /*0320*/ 	.word	0x00006610


	//   ....[93]....
        /*0324*/ 	.word	0x00006660


	//   ....[94]....
        /*0328*/ 	.word	0x00006690


	//   ....[95]....
        /*032c*/ 	.word	0x000066b0


	//----- nvinfo : EIATTR_VRC_CTA_INIT_COUNT
	.align		4
.L_3325:
        /*0330*/ 	.byte	0x02, 0x4a
	.zero		1
	.zero		1


	//----- nvinfo : EIATTR_EXIT_INSTR_OFFSETS
	.align		4
        /*0334*/ 	.byte	0x04, 0x1c
        /*0336*/ 	.short	(.L_3327 - .L_3326)


	//   ....[0]....
.L_3326:
        /*0338*/ 	.word	0x00006750


	//   ....[1]....
        /*033c*/ 	.word	0x00006990


	//----- nvinfo : EIATTR_MAX_THREADS
	.align		4
.L_3327:
        /*0340*/ 	.byte	0x04, 0x05
        /*0342*/ 	.short	(.L_3329 - .L_3328)
.L_3328:
        /*0344*/ 	.word	0x00000020
        /*0348*/ 	.word	0x00000001
        /*034c*/ 	.word	0x00000001


	//----- nvinfo : EIATTR_CRS_STACK_SIZE
	.align		4
.L_3329:
        /*0350*/ 	.byte	0x04, 0x1e
        /*0352*/ 	.short	(.L_3331 - .L_3330)
.L_3330:
        /*0354*/ 	.word	0x00000000


	//----- nvinfo : EIATTR_CBANK_PARAM_SIZE
	.align		4
.L_3331:
        /*0358*/ 	.byte	0x03, 0x19
        /*035a*/ 	.short	0x01f0


	//----- nvinfo : EIATTR_PARAM_CBANK
	.align		4
        /*035c*/ 	.byte	0x04, 0x0a
        /*035e*/ 	.short	(.L_3333 - .L_3332)
	.align		4
.L_3332:
        /*0360*/ 	.word	index@(.nv.constant0._Z25selective_scan_bwd_kernelI32Selective_Scan_bwd_kernel_traitsILi32ELi8ELb1ELb0ELb1ELb0ELb1EfN3c107complexIfEEEEv12SSMParamsBwd)
        /*0364*/ 	.short	0x0380
        /*0366*/ 	.short	0x01f0


	//----- nvinfo : EIATTR_SW_WAR
	.align		4
.L_3333:
        /*0368*/ 	.byte	0x04, 0x36
        /*036a*/ 	.short	(.L_3335 - .L_3334)
.L_3334:
        /*036c*/ 	.word	0x00000008
.L_3335:


//--------------------- .nv.info._Z25selective_scan_bwd_kernelI32Selective_Scan_bwd_kernel_traitsILi32ELi8ELb1ELb0ELb1ELb1ELb0EfN3c107complexIfEEEEv12SSMParamsBwd --------------------------
	.section	.nv.info._Z25selective_scan_bwd_kernelI32Selective_Scan_bwd_kernel_traitsILi32ELi8ELb1ELb0ELb1ELb1ELb0EfN3c107complexIfEEEEv12SSMParamsBwd,"",@"SHT_CUDA_INFO"
	.sectionflags	@""
	.align	4


	//----- nvinfo : EIATTR_CUDA_API_VERSION
	.align		4
        /*0000*/ 	.byte	0x04, 0x37
        /*0002*/ 	.short	(.L_3337 - .L_3336)
.L_3336:
        /*0004*/ 	.word	0x00000082


	//----- nvinfo : EIATTR_KPARAM_INFO
	.align		4
.L_3337:
        /*0008*/ 	.byte	0x04, 0x17
        /*000a*/ 	.short	(.L_3339 - .L_3338)
.L_3338:
        /*000c*/ 	.word	0x00000000
        /*0010*/ 	.short	0x0000
        /*0012*/ 	.short	0x0000
        /*0014*/ 	.byte	0x00, 0xf0, 0xc1, 0x07


	//----- nvinfo : EIATTR_SPARSE_MMA_MASK
	.align		4
.L_3339:
        /*0018*/ 	.byte	0x03, 0x50
        /*001a*/ 	.short	0x0000


	//----- nvinfo : EIATTR_MAXREG_COUNT
	.align		4
        /*001c*/ 	.byte	0x03, 0x1b
        /*001e*/ 	.short	0x00ff


	//----- nvinfo : EIATTR_NUM_BARRIERS
	.align		4
        /*0020*/ 	.byte	0x02, 0x4c
        /*0022*/ 	.byte	0x01
	.zero		1


	//----- nvinfo : EIATTR_MERCURY_ISA_VERSION
	.align		4
        /*0024*/ 	.byte	0x03, 0x5f
        /*0026*/ 	.short	0x0101


	//----- nvinfo : EIATTR_COOP_GROUP_MASK_REGIDS
	.align		4
        /*0028*/ 	.byte	0x04, 0x29
        /*002a*/ 	.short	(.L_3341 - .L_3340)


	//   ....[0]....
.L_3340:
        /*002c*/ 	.word	0xffffffff


	//   ....[1]....
        /*0030*/ 	.word	0xffffffff


	//   ....[2]....
        /*0034*/ 	.word	0xffffffff


	//   ....[3]....
        /*0038*/ 	.word	0xffffffff


	//   ....[4]....
        /*003c*/ 	.word	0xffffffff


	//   ....[5]....
        /*0040*/ 	.word	0xffffffff


	//   ....[6]....
        /*0044*/ 	.word	0xffffffff


	//   ....[7]....
        /*0048*/ 	.word	0xffffffff


	//   ....[8]....
        /*004c*/ 	.word	0xffffffff


	//   ....[9]....
        /*0050*/ 	.word	0xffffffff


	//   ....[10]....
        /*0054*/ 	.word	0xffffffff


	//   ....[11]....
        /*0058*/ 	.word	0xffffffff


	//   ....[12]....
        /*005c*/ 	.word	0xffffffff


	//   ....[13]....
        /*0060*/ 	.word	0xffffffff


	//   ....[14]....
        /*0064*/ 	.word	0xffffffff


	//   ....[15]....
        /*0068*/ 	.word	0xffffffff


	//   ....[16]....
        /*006c*/ 	.word	0xffffffff


	//   ....[17]....
        /*0070*/ 	.word	0xffffffff


	//   ....[18]....
        /*0074*/ 	.word	0xffffffff


	//   ....[19]....
        /*0078*/ 	.word	0xffffffff


	//   ....[20]....
        /*007c*/ 	.word	0xffffffff


	//   ....[21]....
        /*0080*/ 	.word	0xffffffff


	//   ....[22]....
        /*0084*/ 	.word	0xffffffff


	//   ....[23]....
        /*0088*/ 	.word	0xffffffff


	//   ....[24]....
        /*008c*/ 	.word	0xffffffff


	//   ....[25]....
        /*0090*/ 	.word	0xffffffff


	//   ....[26]....
        /*0094*/ 	.word	0xffffffff


	//   ....[27]....
        /*0098*/ 	.word	0xffffffff


	//   ....[28]....
        /*009c*/ 	.word	0xffffffff


	//   ....[29]....
        /*00a0*/ 	.word	0xffffffff


	//   ....[30]....
        /*00a4*/ 	.word	0xffffffff


	//   ....[31]....
        /*00a8*/ 	.word	0xffffffff


	//   ....[32]....
        /*00ac*/ 	.word	0xffffffff


	//   ....[33]....
        /*00b0*/ 	.word	0xffffffff


	//   ....[34]....
        /*00b4*/ 	.word	0xffffffff


	//   ....[35]....
        /*00b8*/ 	.word	0xffffffff


	//   ....[36]....
        /*00bc*/ 	.word	0xffffffff


	//   ....[37]....
        /*00c0*/ 	.word	0xffffffff


	//   ....[38]....
        /*00c4*/ 	.word	0xffffffff


	//   ....[39]....
        /*00c8*/ 	.word	0xffffffff


	//   ....[40]....
        /*00cc*/ 	.word	0xffffffff


	//   ....[41]....
        /*00d0*/ 	.word	0xffffffff


	//   ....[42]....
        /*00d4*/ 	.word	0xffffffff


	//   ....[43]....
        /*00d8*/ 	.word	0xffffffff


	//   ....[44]....
        /*00dc*/ 	.word	0xffffffff


	//   ....[45]....
        /*00e0*/ 	.word	0xffffffff


	//   ....[46]....
        /*00e4*/ 	.word	0xffffffff


	//   ....[47]....
        /*00e8*/ 	.word	0xffffffff


	//   ....[48]....
        /*00ec*/ 	.word	0xffffffff


	//   ....[49]....
        /*00f0*/ 	.word	0xffffffff


	//   ....[50]....
        /*00f4*/ 	.word	0xffffffff


	//   ....[51]....
        /*00f8*/ 	.word	0xffffffff


	//   ....[52]....
        /*00fc*/ 	.word	0xffffffff


	//   ....[53]....
        /*0100*/ 	.word	0xffffffff


	//   ....[54]....
        /*0104*/ 	.word	0xffffffff


	//   ....[55]....
        /*0108*/ 	.word	0xffffffff


	//   ....[56]....
        /*010c*/ 	.word	0xffffffff


	//   ....[57]....
        /*0110*/ 	.word	0xffffffff


	//   ....[58]....
        /*0114*/ 	.word	0xffffffff


	//   ....[59]....
        /*0118*/ 	.word	0xffffffff


	//   ....[60]....
        /*011c*/ 	.word	0xffffffff


	//   ....[61]....
        /*0120*/ 	.word	0xffffffff


	//   ....[62]....
        /*0124*/ 	.word	0xffffffff


	//   ....[63]....
        /*0128*/ 	.word	0xffffffff


	//   ....[64]....
        /*012c*/ 	.word	0xffffffff


	//   ....[65]....
        /*0130*/ 	.word	0xffffffff


	//   ....[66]....
        /*0134*/ 	.word	0xffffffff


	//   ....[67]....
        /*0138*/ 	.word	0xffffffff


	//   ....[68]....
        /*013c*/ 	.word	0xffffffff


	//   ....[69]....
        /*0140*/ 	.word	0xffffffff


	//   ....[70]....
        /*0144*/ 	.word	0xffffffff


	//   ....[71]....
        /*0148*/ 	.word	0xffffffff


	//   ....[72]....
        /*014c*/ 	.word	0xffffffff


	//   ....[73]....
        /*0150*/ 	.word	0xffffffff


	//   ....[74]....
        /*0154*/ 	.word	0xffffffff


	//   ....[75]....
        /*0158*/ 	.word	0xffffffff


	//   ....[76]....
        /*015c*/ 	.word	0xffffffff


	//   ....[77]....
        /*0160*/ 	.word	0xffffffff


	//   ....[78]....
        /*0164*/ 	.word	0xffffffff


	//   ....[79]....
        /*0168*/ 	.word	0xffffffff


	//   ....[80]....
        /*016c*/ 	.word	0xffffffff


	//   ....[81]....
        /*0170*/ 	.word	0xffffffff


	//   ....[82]....
        /*0174*/ 	.word	0xffffffff


	//   ....[83]....
        /*0178*/ 	.word	0xffffffff


	//   ....[84]....
        /*017c*/ 	.word	0xffffffff


	//   ....[85]....
        /*0180*/ 	.word	0xffffffff


	//   ....[86]....
        /*0184*/ 	.word	0xffffffff


	//   ....[87]....
        /*0188*/ 	.word	0xffffffff


	//   ....[88]....
        /*018c*/ 	.word	0xffffffff


	//   ....[89]....
        /*0190*/ 	.word	0xffffffff


	//   ....[90]....
        /*0194*/ 	.word	0xffffffff


	//   ....[91]....
        /*0198*/ 	.word	0xffffffff


	//   ....[92]....
        /*019c*/ 	.word	0xffffffff


	//----- nvinfo : EIATTR_COOP_GROUP_INSTR_OFFSETS
	.align		4
.L_3341:
        /*01a0*/ 	.byte	0x04, 0x28
        /*01a2*/ 	.short	(.L_3343 - .L_3342)


	//   ....[0]....
.L_3342:
        /*01a4*/ 	.word	0x00000e00


	//   ....[1]....
        /*01a8*/ 	.word	0x00000eb0


	//   ....[2]....
        /*01ac*/ 	.word	0x00001010


	//   ....[3]....
        /*01b0*/ 	.word	0x00002800


	//   ....[4]....
        /*01b4*/ 	.word	0x00003410


	//   ....[5]....
        /*01b8*/ 	.word	0x00003440


	//   ....[6]....
        /*01bc*/ 	.word	0x00003490


	//   ....[7]....
        /*01c0*/ 	.word	0x000034a0


	//   ....[8]....
        /*01c4*/ 	.word	0x00003510


	//   ....[9]....
        /*01c8*/ 	.word	0x00003540


	//   ....[10]....
        /*01cc*/ 	.word	0x00003580


	//   ....[11]....
        /*01d0*/ 	.word	0x00003590


	//   ....[12]....
        /*01d4*/ 	.word	0x00003620


	//   ....[13]....
        /*01d8*/ 	.word	0x00003660


	//   ....[14]....
        /*01dc*/ 	.word	0x00003670


	//   ....[15]....
        /*01e0*/ 	.word	0x00003680


	//   ....[16]....
        /*01e4*/ 	.word	0x00003720


	//   ....[17]....
        /*01e8*/ 	.word	0x00003750


	//   ....[18]....
        /*01ec*/ 	.word	0x00003760


	//   ....[19]....
        /*01f0*/ 	.word	0x00003770


	//   ....[20]....
        /*01f4*/ 	.word	0x00003880


	//   ....[21]....
        /*01f8*/ 	.word	0x000038c0


	//   ....[22]....
        /*01fc*/ 	.word	0x00003900


	//   ....[23]....
        /*0200*/ 	.word	0x00003940


	//   ....[24]....
        /*0204*/ 	.word	0x00003b10


	//   ....[25]....
        /*0208*/ 	.word	0x00003b50


	//   ....[26]....
        /*020c*/ 	.word	0x00003b90


	//   ....[27]....
        /*0210*/ 	.word	0x00003bd0


	//   ....[28]....
        /*0214*/ 	.word	0x00003c10


	//   ....[29]....
        /*0218*/ 	.word	0x00003c40


	//   ....[30]....
        /*021c*/ 	.word	0x000040f0


	//   ....[31]....
        /*0220*/ 	.word	0x00004100


	//   ....[32]....
        /*0224*/ 	.word	0x00004110


	//   ....[33]....
        /*0228*/ 	.word	0x00004120


	//   ....[34]....
        /*022c*/ 	.word	0x000042b0


	//   ....[35]....
        /*0230*/ 	.word	0x000042f0


	//   ....[36]....
        /*0234*/ 	.word	0x00004380


	//   ....[37]....
        /*0238*/ 	.word	0x000043a0


	//   ....[38]....
        /*023c*/ 	.word	0x00004470


	//   ....[39]....
        /*0240*/ 	.word	0x00004490


	//   ....[40]....
        /*0244*/ 	.word	0x000044a0


	//   ....[41]....
        /*0248*/ 	.word	0x000044b0


	//   ....[42]....
        /*024c*/ 	.word	0x00004580


	//   ....[43]....
        /*0250*/ 	.word	0x000045a0


	//   ....[44]....
        /*0254*/ 	.word	0x000045b0


	//   ....[45]....
        /*0258*/ 	.word	0x000045c0


	//   ....[46]....
        /*025c*/ 	.word	0x00004690


	//   ....[47]....
        /*0260*/ 	.word	0x000046b0


	//   ....[48]....
        /*0264*/ 	.word	0x000046c0


	//   ....[49]....
        /*0268*/ 	.word	0x000046d0


	//   ....[50]....
        /*026c*/ 	.word	0x000047a0


	//   ....[51]....
        /*0270*/ 	.word	0x000047e0


	//   ....[52]....
        /*0274*/ 	.word	0x00004820


	//   ....[53]....
        /*0278*/ 	.word	0x00004860


	//   ....[54]....
        /*027c*/ 	.word	0x000048a0


	//   ....[55]....
        /*0280*/ 	.word	0x000048e0


	//   ....[56]....
        /*0284*/ 	.word	0x00004920


	//   ....[57]....
        /*0288*/ 	.word	0x00004970


	//   ....[58]....
        /*028c*/ 	.word	0x000049b0


	//   ....[59]....
        /*0290*/ 	.word	0x00004ac0


	//   ....[60]....
        /*0294*/ 	.word	0x00005db0


	//   ....[61]....
        /*0298*/ 	.word	0x00005df0


	//   ....[62]....
        /*029c*/ 	.word	0x00005e00


	//   ....[63]....
        /*02a0*/ 	.word	0x00005e10


	//   ....[64]....
        /*02a4*/ 	.word	0x00005e50


	//   ....[65]....
        /*02a8*/ 	.word	0x00005ed0


	//   ....[66]....
        /*02ac*/ 	.word	0x00005f10


	//   ....[67]....
        /*02b0*/ 	.word	0x00005f50


	//   ....[68]....
        /*02b4*/ 	.word	0x00006010


	//   ....[69]....
        /*02b8*/ 	.word	0x00006070


	//   ....[70]....
        /*02bc*/ 	.word	0x000060c0


	//   ....[71]....
        /*02c0*/ 	.word	0x00006100


	//   ....[72]....
        /*02c4*/ 	.word	0x000061b0


	//   ....[73]....
        /*02c8*/ 	.word	0x00006220


	//   ....[74]....
        /*02cc*/ 	.word	0x00006260


	//   ....[75]....
        /*02d0*/ 	.word	0x000062a0


	//   ....[76]....
        /*02d4*/ 	.word	0x00006350


	//   ....[77]....
        /*02d8*/ 	.word	0x00006380


	//   ....[78]....
        /*02dc*/ 	.word	0x000063a0


	//   ....[79]....
        /*02e0*/ 	.word	0x000063b0


	//   ....[80]....
        /*02e4*/ 	.word	0x000066f0


	//   ....[81]....
        /*02e8*/ 	.word	0x000069d0


	//   ....[82]....
        /*02ec*/ 	.word	0x00006cd0


	//   ....[83]....
        /*02f0*/ 	.word	0x00006ea0


	//   ....[84]....
        /*02f4*/ 	.word	0x00006ef0


	//   ....[85]....
        /*02f8*/ 	.word	0x00006f40


	//   ....[86]....
        /*02fc*/ 	.word	0x00006f70


	//   ....[87]....
        /*0300*/ 	.word	0x00006f90


	//   ....[88]....
        /*0304*/ 	.word	0x00007060


	//   ....[89]....
        /*0308*/ 	.word	0x000070a0


	//   ....[90]....
        /*030c*/ 	.word	0x000070f0


	//   ....[91]....
        /*0310*/ 	.word	0x00007120


	//   ....[92]....
        /*0314*/ 	.word	0x00007140


	//----- nvinfo : EIATTR_VRC_CTA_INIT_COUNT
	.align		4
.L_3343:
        /*0318*/ 	.byte	0x02, 0x4a
	.zero		1
	.zero		1


	//----- nvinfo : EIATTR_EXIT_INSTR_OFFSETS
	.align		4
        /*031c*/ 	.byte	0x04, 0x1c
        /*031e*/ 	.short	(.L_3345 - .L_3344)


	//   ....[0]....
.L_3344:
        /*0320*/ 	.word	0x000071e0


	//   ....[1]....
        /*0324*/ 	.word	0x00007420


	//----- nvinfo : EIATTR_MAX_THREADS
	.align		4
.L_3345:
        /*0328*/ 	.byte	0x04, 0x05
        /*032a*/ 	.short	(.L_3347 - .L_3346)
.L_3346:
        /*032c*/ 	.word	0x00000020
        /*0330*/ 	.word	0x00000001
        /*0334*/ 	.word	0x00000001


	//----- nvinfo : EIATTR_CRS_STACK_SIZE
	.align		4
.L_3347:
        /*0338*/ 	.byte	0x04, 0x1e
        /*033a*/ 	.short	(.L_3349 - .L_3348)
.L_3348:
        /*033c*/ 	.word	0x00000000


	//----- nvinfo : EIATTR_CBANK_PARAM_SIZE
	.align		4
.L_3349:
        /*0340*/ 	.byte	0x03, 0x19
        /*0342*/ 	.short	0x01f0


	//----- nvinfo : EIATTR_PARAM_CBANK
	.align		4
        /*0344*/ 	.byte	0x04, 0x0a
        /*0346*/ 	.short	(.L_3351 - .L_3350)
	.align		4
.L_3350:
        /*0348*/ 	.word	index@(.nv.constant0._Z25selective_scan_bwd_kernelI32Selective_Scan_bwd_kernel_traitsILi32ELi8ELb1ELb0ELb1ELb1ELb0EfN3c107complexIfEEEEv12SSMParamsBwd)
        /*034c*/ 	.short	0x0380
        /*034e*/ 	.short	0x01f0


	//----- nvinfo : EIATTR_SW_WAR
	.align		4
.L_3351:
        /*0350*/ 	.byte	0x04, 0x36
        /*0352*/ 	.short	(.L_3353 - .L_3352)
.L_3352:
        /*0354*/ 	.word	0x00000008
.L_3353:


//--------------------- .nv.info._Z25selective_scan_bwd_kernelI32Selective_Scan_bwd_kernel_traitsILi32ELi8ELb1ELb0ELb1ELb1ELb1EfN3c107complexIfEEEEv12SSMParamsBwd --------------------------
	.section	.nv.info._Z25selective_scan_bwd_kernelI32Selective_Scan_bwd_kernel_traitsILi32ELi8ELb1ELb0ELb1ELb1ELb1EfN3c107complexIfEEEEv12SSMParamsBwd,"",@"SHT_CUDA_INFO"
	.sectionflags	@""
	.align	4


	//----- nvinfo : EIATTR_CUDA_API_VERSION
	.align		4
        /*0000*/ 	.byte	0x04, 0x37
        /*0002*/ 	.short	(.L_3355 - .L_3354)
.L_3354:
        /*0004*/ 	.word	0x00000082


	//----- nvinfo : EIATTR_KPARAM_INFO
	.align		4
.L_3355:
        /*0008*/ 	.byte	0x04, 0x17
        /*000a*/ 	.short	(.L_3357 - .L_3356)
.L_3356:
        /*000c*/ 	.word	0x00000000
        /*0010*/ 	.short	0x0000
        /*0012*/ 	.short	0x0000
        /*0014*/ 	.byte	0x00, 0xf0, 0xc1, 0x07


	//----- nvinfo : EIATTR_SPARSE_MMA_MASK
	.align		4
.L_3357:
        /*0018*/ 	.byte	0x03, 0x50
        /*001a*/ 	.short	0x0000


	//----- nvinfo : EIATTR_MAXREG_COUNT
	.align		4
        /*001c*/ 	.byte	0x03, 0x1b
        /*001e*/ 	.short	0x00ff


	//----- nvinfo : EIATTR_NUM_BARRIERS
	.align		4
        /*0020*/ 	.byte	0x02, 0x4c
        /*0022*/ 	.byte	0x01
	.zero		1


	//----- nvinfo : EIATTR_MERCURY_ISA_VERSION
	.align		4
        /*0024*/ 	.byte	0x03, 0x5f
        /*0026*/ 	.short	0x0101


	//----- nvinfo : EIATTR_COOP_GROUP_MASK_REGIDS
	.align		4
        /*0028*/ 	.byte	0x04, 0x29
        /*002a*/ 	.short	(.L_3359 - .L_3358)


	//   ....[0]....
.L_3358:
        /*002c*/ 	.word	0xffffffff


	//   ....[1]....
        /*0030*/ 	.word	0xffffffff


	//   ....[2]....
        /*0034*/ 	.word	0xffffffff


	//   ....[3]....
        /*0038*/ 	.word	0xffffffff


	//   ....[4]....
        /*003c*/ 	.word	0xffffffff


	//   ....[5]....
        /*0040*/ 	.word	0xffffffff


	//   ....[6]....
        /*0044*/ 	.word	0xffffffff


	//   ....[7]....
        /*0048*/ 	.word	0xffffffff


	//   ....[8]....
        /*004c*/ 	.word	0xffffffff


	//   ....[9]....
        /*0050*/ 	.word	0xffffffff


	//   ....[10]....
        /*0054*/ 	.word	0xffffffff


	//   ....[11]....
        /*0058*/ 	.word	0xffffffff


	//   ....[12]....
        /*005c*/ 	.word	0xffffffff


	//   ....[13]....
        /*0060*/ 	.word	0xffffffff


	//   ....[14]....
        /*0064*/ 	.word	0xffffffff


	//   ....[15]....
        /*0068*/ 	.word	0xffffffff


	//   ....[16]....
        /*006c*/ 	.word	0xffffffff


	//   ....[17]....
        /*0070*/ 	.word	0xffffffff


	//   ....[18]....
        /*0074*/ 	.word	0xffffffff


	//   ....[19]....
        /*0078*/ 	.word	0xffffffff


	//   ....[20]....
        /*007c*/ 	.word	0xffffffff


	//   ....[21]....
        /*0080*/ 	.word	0xffffffff


	//   ....[22]....
        /*0084*/ 	.word	0xffffffff


	//   ....[23]....
        /*0088*/ 	.word	0xffffffff


	//   ....[24]....
        /*008c*/ 	.word	0xffffffff


	//   ....[25]....
        /*0090*/ 	.word	0xffffffff


	//   ....[26]....
        /*0094*/ 	.word	0xffffffff


	//   ....[27]....
        /*0098*/ 	.word	0xffffffff


	//   ....[28]....
        /*009c*/ 	.word	0xffffffff


	//   ....[29]....
        /*00a0*/ 	.word	0xffffffff


	//   ....[30]....
        /*00a4*/ 	.word	0xffffffff


	//   ....[31]....
        /*00a8*/ 	.word	0xffffffff


	//   ....[32]....
        /*00ac*/ 	.word	0xffffffff


	//   ....[33]....
        /*00b0*/ 	.word	0xffffffff


	//   ....[34]....
        /*00b4*/ 	.word	0xffffffff


	//   ....[35]....
        /*00b8*/ 	.word	0xffffffff


	//   ....[36]....
        /*00bc*/ 	.word	0xffffffff


	//   ....[37]....
        /*00c0*/ 	.word	0xffffffff


	//   ....[38]....
        /*00c4*/ 	.word	0xffffffff


	//   ....[39]....
        /*00c8*/ 	.word	0xffffffff


	//   ....[40]....
        /*00cc*/ 	.word	0xffffffff


	//   ....[41]....
        /*00d0*/ 	.word	0xffffffff


	//   ....[42]....
        /*00d4*/ 	.word	0xffffffff


	//   ....[43]....
        /*00d8*/ 	.word	0xffffffff


	//   ....[44]....
        /*00dc*/ 	.word	0xffffffff


	//   ....[45]....
        /*00e0*/ 	.word	0xffffffff


	//   ....[46]....
        /*00e4*/ 	.word	0xffffffff


	//   ....[47]....
        /*00e8*/ 	.word	0xffffffff


	//   ....[48]....
        /*00ec*/ 	.word	0xffffffff


	//   ....[49]....
        /*00f0*/ 	.word	0xffffffff


	//   ....[50]....
        /*00f4*/ 	.word	0xffffffff


	//   ....[51]....
        /*00f8*/ 	.word	0xffffffff


	//   ....[52]....
        /*00fc*/ 	.word	0xffffffff


	//   ....[53]....
        /*0100*/ 	.word	0xffffffff


	//   ....[54]....
        /*0104*/ 	.word	0xffffffff


	//   ....[55]....
        /*0108*/ 	.word	0xffffffff


	//   ....[56]....
        /*010c*/ 	.word	0xffffffff


	//   ....[57]....
        /*0110*/ 	.word	0xffffffff


	//   ....[58]....
        /*0114*/ 	.word	0xffffffff


	//   ....[59]....
        /*0118*/ 	.word	0xffffffff


	//   ....[60]....
        /*011c*/ 	.word	0xffffffff


	//   ....[61]....
        /*0120*/ 	.word	0xffffffff


	//   ....[62]....
        /*0124*/ 	.word	0xffffffff


	//   ....[63]....
        /*0128*/ 	.word	0xffffffff


	//   ....[64]....
        /*012c*/ 	.word	0xffffffff


	//   ....[65]....
        /*0130*/ 	.word	0xffffffff


	//   ....[66]....
        /*0134*/ 	.word	0xffffffff


	//   ....[67]....
        /*0138*/ 	.word	0xffffffff


	//   ....[68]....
        /*013c*/ 	.word	0xffffffff


	//   ....[69]....
        /*0140*/ 	.word	0xffffffff


	//   ....[70]....
        /*0144*/ 	.word	0xffffffff


	//   ....[71]....
        /*0148*/ 	.word	0xffffffff


	//   ....[72]....
        /*014c*/ 	.word	0xffffffff


	//   ....[73]....
        /*0150*/ 	.word	0xffffffff


	//   ....[74]....
        /*0154*/ 	.word	0xffffffff


	//   ....[75]....
        /*0158*/ 	.word	0xffffffff


	//   ....[76]....
        /*015c*/ 	.word	0xffffffff


	//   ....[77]....
        /*0160*/ 	.word	0xffffffff


	//   ....[78]....
        /*0164*/ 	.word	0xffffffff


	//   ....[79]....
        /*0168*/ 	.word	0xffffffff


	//   ....[80]....
        /*016c*/ 	.word	0xffffffff


	//   ....[81]....
        /*0170*/ 	.word	0xffffffff


	//   ....[82]....
        /*0174*/ 	.word	0xffffffff


	//   ....[83]....
        /*0178*/ 	.word	0xffffffff


	//   ....[84]....
        /*017c*/ 	.word	0xffffffff


	//   ....[85]....
        /*0180*/ 	.word	0xffffffff


	//   ....[86]....
        /*0184*/ 	.word	0xffffffff


	//   ....[87]....
        /*0188*/ 	.word	0xffffffff


	//   ....[88]....
        /*018c*/ 	.word	0xffffffff


	//   ....[89]....
        /*0190*/ 	.word	0xffffffff


	//   ....[90]....
        /*0194*/ 	.word	0xffffffff


	//   ....[91]....
        /*0198*/ 	.word	0xffffffff


	//   ....[92]....
        /*019c*/ 	.word	0xffffffff


	//   ....[93]....
        /*01a0*/ 	.word	0xffffffff


	//   ....[94]....
        /*01a4*/ 	.word	0xffffffff


	//   ....[95]....
        /*01a8*/ 	.word	0xffffffff


	//   ....[96]....
        /*01ac*/ 	.word	0xffffffff


	//----- nvinfo : EIATTR_COOP_GROUP_INSTR_OFFSETS
	.align		4
.L_3359:
        /*01b0*/ 	.byte	0x04, 0x28
        /*01b2*/ 	.short	(.L_3361 - .L_3360)


	//   ....[0]....
.L_3360:
        /*01b4*/ 	.word	0x00000df0


	//   ....[1]....
        /*01b8*/ 	.word	0x00000e80


	//   ....[2]....
        /*01bc*/ 	.word	0x00001060


	//   ....[3]....
        /*01c0*/ 	.word	0x000022a0


	//   ....[4]....
        /*01c4*/ 	.word	0x00002580


	//   ....[5]....
        /*01c8*/ 	.word	0x000028b0


	//   ....[6]....
        /*01cc*/ 	.word	0x00002ae0


	//   ....[7]....
        /*01d0*/ 	.word	0x000032b0


	//   ....[8]....
        /*01d4*/ 	.word	0x00003f30


	//   ....[9]....
        /*01d8*/ 	.word	0x00003f60


	//   ....[10]....
        /*01dc*/ 	.word	0x00003fa0


	//   ....[11]....
        /*01e0*/ 	.word	0x00003fb0


	//   ....[12]....
        /*01e4*/ 	.word	0x00004020


	//   ....[13]....
        /*01e8*/ 	.word	0x00004050


	//   ....[14]....
        /*01ec*/ 	.word	0x00004090


	//   ....[15]....
        /*01f0*/ 	.word	0x000040a0


	//   ....[16]....
        /*01f4*/ 	.word	0x00004130


	//   ....[17]....
        /*01f8*/ 	.word	0x00004170


	//   ....[18]....
        /*01fc*/ 	.word	0x00004180


	//   ....[19]....
        /*0200*/ 	.word	0x00004190


	//   ....[20]....
        /*0204*/ 	.word	0x00004230


	//   ....[21]....
        /*0208*/ 	.word	0x00004260


	//   ....[22]....
        /*020c*/ 	.word	0x00004270


	//   ....[23]....
        /*0210*/ 	.word	0x00004280


	//   ....[24]....
        /*0214*/ 	.word	0x00004370


	//   ....[25]....
        /*0218*/ 	.word	0x000043b0


	//   ....[26]....
        /*021c*/ 	.word	0x000043f0


	//   ....[27]....
        /*0220*/ 	.word	0x00004430


	//   ....[28]....
        /*0224*/ 	.word	0x000045c0


	//   ....[29]....
        /*0228*/ 	.word	0x00004600


	//   ....[30]....
        /*022c*/ 	.word	0x00004640


	//   ....[31]....
        /*0230*/ 	.word	0x00004670


	//   ....[32]....
        /*0234*/ 	.word	0x000046b0


	//   ....[33]....
        /*0238*/ 	.word	0x000046e0


	//   ....[34]....
        /*023c*/ 	.word	0x00004b50


	//   ....[35]....
        /*0240*/ 	.word	0x00004b70


	//   ....[36]....
        /*0244*/ 	.word	0x00004b80


	//   ....[37]....
        /*0248*/ 	.word	0x00004b90


	//   ....[38]....
        /*024c*/ 	.word	0x00004d00


	//   ....[39]....
        /*0250*/ 	.word	0x00004de0


	//   ....[40]....
        /*0254*/ 	.word	0x00004e00


	//   ....[41]....
        /*0258*/ 	.word	0x00004e10


	//   ....[42]....
        /*025c*/ 	.word	0x00004ee0


	//   ....[43]....
        /*0260*/ 	.word	0x00004f00


	//   ....[44]....
        /*0264*/ 	.word	0x00004f10


	//   ....[45]....
        /*0268*/ 	.word	0x00004f20


	//   ....[46]....
        /*026c*/ 	.word	0x00004ff0


	//   ....[47]....
        /*0270*/ 	.word	0x00005010


	//   ....[48]....
        /*0274*/ 	.word	0x00005020


	//   ....[49]....
        /*0278*/ 	.word	0x00005030


	//   ....[50]....
        /*027c*/ 	.word	0x00005100


	//   ....[51]....
        /*0280*/ 	.word	0x00005120


	//   ....[52]....
        /*0284*/ 	.word	0x00005130


	//   ....[53]....
        /*0288*/ 	.word	0x00005140


	//   ....[54]....
        /*028c*/ 	.word	0x00005210


	//   ....[55]....
        /*0290*/ 	.word	0x00005250


	//   ....[56]....
        /*0294*/ 	.word	0x00005290


	//   ....[57]....
        /*0298*/ 	.word	0x000052d0


	//   ....[58]....
        /*029c*/ 	.word	0x00005310


	//   ....[59]....
        /*02a0*/ 	.word	0x00005350


	//   ....[60]....
        /*02a4*/ 	.word	0x00005390


	//   ....[61]....
        /*02a8*/ 	.word	0x000053e0


	//   ....[62]....
        /*02ac*/ 	.word	0x00005420


	//   ....[63]....
        /*02b0*/ 	.word	0x00005530


	//   ....[64]....
        /*02b4*/ 	.word	0x00006820


	//   ....[65]....
        /*02b8*/ 	.word	0x00006860


	//   ....[66]....
        /*02bc*/ 	.word	0x00006870


	//   ....[67]....
        /*02c0*/ 	.word	0x00006880


	//   ....[68]....
        /*02c4*/ 	.word	0x000068c0


	//   ....[69]....
        /*02c8*/ 	.word	0x00006900


	//   ....[70]....
        /*02cc*/ 	.word	0x00006940


	//   ....[71]....
        /*02d0*/ 	.word	0x00006980


	//   ....[72]....
        /*02d4*/ 	.word	0x00006a60


	//   ....[73]....
        /*02d8*/ 	.word	0x00006aa0


	//   ....[74]....
        /*02dc*/ 	.word	0x00006ae0


	//   ....[75]....
        /*02e0*/ 	.word	0x00006b20


	//   ....[76]....
        /*02e4*/ 	.word	0x00006c30


	//   ....[77]....
        /*02e8*/ 	.word	0x00006c70


	//   ....[78]....
        /*02ec*/ 	.word	0x00006cb0


	//   ....[79]....
        /*02f0*/ 	.word	0x00006cf0


	//   ....[80]....
        /*02f4*/ 	.word	0x00006dd0


	//   ....[81]....
        /*02f8*/ 	.word	0x00006df0


	//   ....[82]....
        /*02fc*/ 	.word	0x00006e10


	//   ....[83]....
        /*0300*/ 	.word	0x00006e20


	//   ....[84]....
        /*0304*/ 	.word	0x00007150


	//   ....[85]....
        /*0308*/ 	.word	0x000071c0


	//   ....[86]....
        /*030c*/ 	.word	0x00007780


	//   ....[87]....
        /*0310*/ 	.word	0x00007910


	//   ....[88]....
        /*0314*/ 	.word	0x00007960


	//   ....[89]....
        /*0318*/ 	.word	0x000079b0


	//   ....[90]....
        /*031c*/ 	.word	0x000079e0


	//   ....[91]....
        /*0320*/ 	.word	0x00007a00


	//   ....[92]....
        /*0324*/ 	.word	0x00007ad0


	//   ....[93]....
        /*0328*/ 	.word	0x00007b10


	//   ....[94]....
        /*032c*/ 	.word	0x00007b60


	//   ....[95]....
        /*0330*/ 	.word	0x00007b90


	//   ....[96]....
        /*0334*/ 	.word	0x00007bb0


	//----- nvinfo : EIATTR_VRC_CTA_INIT_COUNT
	.align		4
.L_3361:
        /*0338*/ 	.byte	0x02, 0x4a
	.zero		1
	.zero		1


	//----- nvinfo : EIATTR_EXIT_INSTR_OFFSETS
	.align		4
        /*033c*/ 	.byte	0x04, 0x1c
        /*033e*/ 	.short	(.L_3363 - .L_3362)


	//   ....[0]....
.L_3362:
        /*0340*/ 	.word	0x00007c50


	//   ....[1]....
        /*0344*/ 	.word	0x00007e90


	//----- nvinfo : EIATTR_MAX_THREADS
	.align		4
.L_3363:
        /*0348*/ 	.byte	0x04, 0x05
        /*034a*/ 	.short	(.L_3365 - .L_3364)
.L_3364:
        /*034c*/ 	.word	0x00000020
        /*0350*/ 	.word	0x00000001
        /*0354*/ 	.word	0x00000001


	//----- nvinfo : EIATTR_CRS_STACK_SIZE
	.align		4
.L_3365:
        /*0358*/ 	.byte	0x04, 0x1e
        /*035a*/ 	.short	(.L_3367 - .L_3366)
.L_3366:
        /*035c*/ 	.word	0x00000000


	//----- nvinfo : EIATTR_CBANK_PARAM_SIZE
	.align		4
.L_3367:
        /*0360*/ 	.byte	0x03, 0x19
        /*0362*/ 	.short	0x01f0


	//----- nvinfo : EIATTR_PARAM_CBANK
	.align		4
        /*0364*/ 	.byte	0x04, 0x0a
        /*0366*/ 	.short	(.L_3369 - .L_3368)
	.align		4
.L_3368:
        /*0368*/ 	.word	index@(.nv.constant0._Z25selective_scan_bwd_kernelI32Selective_Scan_bwd_kernel_traitsILi32ELi8ELb1ELb0ELb1ELb1ELb1EfN3c107complexIfEEEEv12SSMParamsBwd)
        /*036c*/ 	.short	0x0380
        /*036e*/ 	.short	0x01f0


	//----- nvinfo : EIATTR_SW_WAR
	.align		4
.L_3369:
        /*0370*/ 	.byte	0x04, 0x36
        /*0372*/ 	.short	(.L_3371 - .L_3370)
.L_3370:
        /*0374*/ 	.word	0x00000008
.L_3371:


//--------------------- .nv.info._Z25selective_scan_bwd_kernelI32Selective_Scan_bwd_kernel_traitsILi32ELi8ELb1ELb1ELb0ELb0ELb0EfN3c107complexIfEEEEv12SSMParamsBwd --------------------------
	.section	.nv.info._Z25selective_scan_bwd_kernelI32Selective_Scan_bwd_kernel_traitsILi32ELi8ELb1ELb1ELb0ELb0ELb0EfN3c107complexIfEEEEv12SSMParamsBwd,"",@"SHT_CUDA_INFO"
	.sectionflags	@""
	.align	4


	//----- nvinfo : EIATTR_CUDA_API_VERSION
	.align		4
        /*0000*/ 	.byte	0x04, 0x37
        /*0002*/ 	.short	(.L_3373 - .L_3372)
.L_3372:
        /*0004*/ 	.word	0x00000082


	//----- nvinfo : EIATTR_KPARAM_INFO
	.align		4
.L_3373:
        /*0008*/ 	.byte	0x04, 0x17
        /*000a*/ 	.short	(.L_3375 - .L_3374)
.L_3374:
        /*000c*/ 	.word	0x00000000
        /*0010*/ 	.short	0x0000
        /*0012*/ 	.short	0x0000
        /*0014*/ 	.byte	0x00, 0xf0, 0xc1, 0x07


	//----- nvinfo : EIATTR_SPARSE_MMA_MASK
	.align		4
.L_3375:
        /*0018*/ 	.byte	0x03, 0x50
        /*001a*/ 	.short	0x0000


	//----- nvinfo : EIATTR_MAXREG_COUNT
	.align		4
        /*001c*/ 	.byte	0x03, 0x1b
        /*001e*/ 	.short	0x00ff


	//----- nvinfo : EIATTR_NUM_BARRIERS
	.align		4
        /*0020*/ 	.byte	0x02, 0x4c
        /*0022*/ 	.byte	0x01
	.zero		1


	//----- nvinfo : EIATTR_MERCURY_ISA_VERSION
	.align		4
        /*0024*/ 	.byte	0x03, 0x5f
        /*0026*/ 	.short	0x0101


	//----- nvinfo : EIATTR_COOP_GROUP_MASK_REGIDS
	.align		4
        /*0028*/ 	.byte	0x04, 0x29
        /*002a*/ 	.short	(.L_3377 - .L_3376)


	//   ....[0]....
.L_3376:
        /*002c*/ 	.word	0xffffffff


	//   ....[1]....
        /*0030*/ 	.word	0xffffffff


	//   ....[2]....
        /*0034*/ 	.word	0xffffffff


	//   ....[3]....
        /*0038*/ 	.word	0xffffffff


	//   ....[4]....
        /*003c*/ 	.word	0xffffffff


	//   ....[5]....
        /*0040*/ 	.word	0xffffffff


	//   ....[6]....
        /*0044*/ 	.word	0xffffffff


	//   ....[7]....
        /*0048*/ 	.word	0xffffffff


	//   ....[8]....
        /*004c*/ 	.word	0xffffffff


	//   ....[9]....
        /*0050*/ 	.word	0xffffffff


	//   ....[10]....
        /*0054*/ 	.word	0xffffffff


	//   ....[11]....
        /*0058*/ 	.word	0xffffffff


	//   ....[12]....
        /*005c*/ 	.word	0xffffffff


	//   ....[13]....
        /*0060*/ 	.word	0xffffffff


	//   ....[14]....
        /*0064*/ 	.word	0xffffffff


	//   ....[15]....
        /*0068*/ 	.word	0xffffffff


	//   ....[16]....
        /*006c*/ 	.word	0xffffffff


	//   ....[17]....
        /*0070*/ 	.word	0xffffffff


	//   ....[18]....
        /*0074*/ 	.word	0xffffffff


	//   ....[19]....
        /*0078*/ 	.word	0xffffffff


	//   ....[20]....
        /*007c*/ 	.word	0xffffffff


	//   ....[21]....
        /*0080*/ 	.word	0xffffffff


	//   ....[22]....
        /*0084*/ 	.word	0xffffffff


	//   ....[23]....
        /*0088*/ 	.word	0xffffffff


	//   ....[24]....
        /*008c*/ 	.word	0xffffffff


	//   ....[25]....
        /*0090*/ 	.word	0xffffffff


	//   ....[26]....
        /*0094*/ 	.word	0xffffffff


	//   ....[27]....
        /*0098*/ 	.word	0xffffffff


	//   ....[28]....
        /*009c*/ 	.word	0xffffffff


	//   ....[29]....
        /*00a0*/ 	.word	0xffffffff


	//   ....[30]....
        /*00a4*/ 	.word	0xffffffff


	//   ....[31]....
        /*00a8*/ 	.word	0xffffffff


	//   ....[32]....
        /*00ac*/ 	.word	0xffffffff


	//   ....[33]....
        /*00b0*/ 	.word	0xffffffff


	//   ....[34]....
        /*00b4*/ 	.word	0xffffffff


	//   ....[35]....
        /*00b8*/ 	.word	0xffffffff


	//   ....[36]....
        /*00bc*/ 	.word	0xffffffff


	//   ....[37]....
        /*00c0*/ 	.word	0xffffffff


	//   ....[38]....
        /*00c4*/ 	.word	0xffffffff


	//   ....[39]....
        /*00c8*/ 	.word	0xffffffff


	//   ....[40]....
        /*00cc*/ 	.word	0xffffffff


	//   ....[41]....
        /*00d0*/ 	.word	0xffffffff


	//   ....[42]....
        /*00d4*/ 	.word	0xffffffff


	//   ....[43]....
        /*00d8*/ 	.word	0xffffffff


	//   ....[44]....
        /*00dc*/ 	.word	0xffffffff


	//   ....[45]....
        /*00e0*/ 	.word	0xffffffff


	//   ....[46]....
        /*00e4*/ 	.word	0xffffffff


	//   ....[47]....
        /*00e8*/ 	.word	0xffffffff


	//   ....[48]....
        /*00ec*/ 	.word	0xffffffff


	//   ....[49]....
        /*00f0*/ 	.word	0xffffffff


	//   ....[50]....
        /*00f4*/ 	.word	0xffffffff


	//   ....[51]....
        /*00f8*/ 	.word	0xffffffff


	//   ....[52]....
        /*00fc*/ 	.word	0xffffffff


	//   ....[53]....
        /*0100*/ 	.word	0xffffffff


	//   ....[54]....
        /*0104*/ 	.word	0xffffffff


	//   ....[55]....
        /*0108*/ 	.word	0xffffffff


	//   ....[56]....
        /*010c*/ 	.word	0xffffffff


	//   ....[57]....
        /*0110*/ 	.word	0xffffffff


	//   ....[58]....
        /*0114*/ 	.word	0xffffffff


	//   ....[59]....
        /*0118*/ 	.word	0xffffffff


	//   ....[60]....
        /*011c*/ 	.word	0xffffffff


	//   ....[61]....
        /*0120*/ 	.word	0xffffffff


	//   ....[62]....
        /*0124*/ 	.word	0xffffffff


	//   ....[63]....
        /*0128*/ 	.word	0xffffffff


	//   ....[64]....
        /*012c*/ 	.word	0xffffffff


	//   ....[65]....
        /*0130*/ 	.word	0xffffffff


	//   ....[66]....
        /*0134*/ 	.word	0xffffffff


	//   ....[67]....
        /*0138*/ 	.word	0xffffffff


	//   ....[68]....
        /*013c*/ 	.word	0xffffffff


	//   ....[69]....
        /*0140*/ 	.word	0xffffffff


	//   ....[70]....
        /*0144*/ 	.word	0xffffffff


	//   ....[71]....
        /*0148*/ 	.word	0xffffffff


	//   ....[72]....
        /*014c*/ 	.word	0xffffffff


	//   ....[73]....
        /*0150*/ 	.word	0xffffffff


	//   ....[74]....
        /*0154*/ 	.word	0xffffffff


	//   ....[75]....
        /*0158*/ 	.word	0xffffffff


	//   ....[76]....
        /*015c*/ 	.word	0xffffffff


	//   ....[77]....
        /*0160*/ 	.word	0xffffffff


	//   ....[78]....
        /*0164*/ 	.word	0xffffffff


	//   ....[79]....
        /*0168*/ 	.word	0xffffffff


	//   ....[80]....
        /*016c*/ 	.word	0xffffffff


	//   ....[81]....
        /*0170*/ 	.word	0xffffffff


	//   ....[82]....
        /*0174*/ 	.word	0xffffffff


	//   ....[83]....
        /*0178*/ 	.word	0xffffffff


	//   ....[84]....
        /*017c*/ 	.word	0xffffffff


	//   ....[85]....
        /*0180*/ 	.word	0xffffffff


	//   ....[86]....
        /*0184*/ 	.word	0xffffffff


	//   ....[87]....
        /*0188*/ 	.word	0xffffffff


	//   ....[88]....
        /*018c*/ 	.word	0xffffffff


	//   ....[89]....
        /*0190*/ 	.word	0xffffffff


	//   ....[90]....
        /*0194*/ 	.word	0xffffffff


	//   ....[91]....
        /*0198*/ 	.word	0xffffffff


	//----- nvinfo : EIATTR_COOP_GROUP_INSTR_OFFSETS
	.align		4
.L_3377:
        /*019c*/ 	.byte	0x04, 0x28
        /*019e*/ 	.short	(.L_3379 - .L_3378)


	//   ....[0]....
.L_3378:
        /*01a0*/ 	.word	0x00000dd0


	//   ....[1]....
        /*01a4*/ 	.word	0x00000e50


	//   ....[2]....
        /*01a8*/ 	.word	0x00000f10


	//   ....[3]....
        /*01ac*/ 	.word	0x00001510


	//   ....[4]....
        /*01b0*/ 	.word	0x00002240


	//   ....[5]....
        /*01b4*/ 	.word	0x00002260


	//   ....[6]....
        /*01b8*/ 	.word	0x00002280


	//   ....[7]....
        /*01bc*/ 	.word	0x00002290


	//   ....[8]....
        /*01c0*/ 	.word	0x00002330


	//   ....[9]....
        /*01c4*/ 	.word	0x00002360


	//   ....[10]....
        /*01c8*/ 	.word	0x00002370


	//   ....[11]....
        /*01cc*/ 	.word	0x00002380


	//   ....[12]....
        /*01d0*/ 	.word	0x00002430


	//   ....[13]....
        /*01d4*/ 	.word	0x00002480


	//   ....[14]....
        /*01d8*/ 	.word	0x000024e0


	//   ....[15]....
        /*01dc*/ 	.word	0x00002520


	//   ....[16]....
        /*01e0*/ 	.word	0x000026c0


	//   ....[17]....
        /*01e4*/ 	.word	0x00002700


	//   ....[18]....
        /*01e8*/ 	.word	0x00002740


	//   ....[19]....
        /*01ec*/ 	.word	0x00002780


	//   ....[20]....
        /*01f0*/ 	.word	0x00002930


	//   ....[21]....
        /*01f4*/ 	.word	0x00002970


	//   ....[22]....
        /*01f8*/ 	.word	0x000029b0


	//   ....[23]....
        /*01fc*/ 	.word	0x000029f0


	//   ....[24]....
        /*0200*/ 	.word	0x00002b50


	//   ....[25]....
        /*0204*/ 	.word	0x00002b90


	//   ....[26]....
        /*0208*/ 	.word	0x00002bb0


	//   ....[27]....
        /*020c*/ 	.word	0x00002bc0


	//   ....[28]....
        /*0210*/ 	.word	0x00002bd0


	//   ....[29]....
        /*0214*/ 	.word	0x00002be0


	//   ....[30]....
        /*0218*/ 	.word	0x00002bf0


	//   ....[31]....
        /*021c*/ 	.word	0x00002c00


	//   ....[32]....
        /*0220*/ 	.word	0x00002c10


	//   ....[33]....
        /*0224*/ 	.word	0x00002c20


	//   ....[34]....
        /*0228*/ 	.word	0x00002d10


	//   ....[35]....
        /*022c*/ 	.word	0x00002d20


	//   ....[36]....
        /*0230*/ 	.word	0x00002d30


	//   ....[37]....
        /*0234*/ 	.word	0x00002d40


	//   ....[38]....
        /*0238*/ 	.word	0x00002e10


	//   ....[39]....
        /*023c*/ 	.word	0x00002e30


	//   ....[40]....
        /*0240*/ 	.word	0x00002e40


	//   ....[41]....
        /*0244*/ 	.word	0x00002e50


	//   ....[42]....
        /*0248*/ 	.word	0x00002f20


	//   ....[43]....
        /*024c*/ 	.word	0x00002f40


	//   ....[44]....
        /*0250*/ 	.word	0x00002f50


	//   ....[45]....
        /*0254*/ 	.word	0x00002f60


	//   ....[46]....
        /*0258*/ 	.word	0x00003030


	//   ....[47]....
        /*025c*/ 	.word	0x00003050


	//   ....[48]....
        /*0260*/ 	.word	0x00003060


	//   ....[49]....
        /*0264*/ 	.word	0x00003070


	//   ....[50]....
        /*0268*/ 	.word	0x00003140


	//   ....[51]....
        /*026c*/ 	.word	0x00003180


	//   ....[52]....
        /*0270*/ 	.word	0x000031c0


	//   ....[53]....
        /*0274*/ 	.word	0x00003200


	//   ....[54]....
        /*0278*/ 	.word	0x00003230


	//   ....[55]....
        /*027c*/ 	.word	0x00003270


	//   ....[56]....
        /*0280*/ 	.word	0x000032b0


	//   ....[57]....
        /*0284*/ 	.word	0x00003300


	//   ....[58]....
        /*0288*/ 	.word	0x00003330


	//   ....[59]....
        /*028c*/ 	.word	0x00003390


	//   ....[60]....
        /*0290*/ 	.word	0x000047f0


	//   ....[61]....
        /*0294*/ 	.word	0x00004830


	//   ....[62]....
        /*0298*/ 	.word	0x00004870


	//   ....[63]....
        /*029c*/ 	.word	0x000048b0


	//   ....[64]....
        /*02a0*/ 	.word	0x00004950


	//   ....[65]....
        /*02a4*/ 	.word	0x00004980


	//   ....[66]....
        /*02a8*/ 	.word	0x000049c0


	//   ....[67]....
        /*02ac*/ 	.word	0x00004a00


	//   ....[68]....
        /*02b0*/ 	.word	0x00004b10


	//   ....[69]....
        /*02b4*/ 	.word	0x00004b50


	//   ....[70]....
        /*02b8*/ 	.word	0x00004b90


	//   ....[71]....
        /*02bc*/ 	.word	0x00004bd0


	//   ....[72]....
        /*02c0*/ 	.word	0x00004cd0


	//   ....[73]....
        /*02c4*/ 	.word	0x00004d10


	//   ....[74]....
        /*02c8*/ 	.word	0x00004d50


	//   ....[75]....
        /*02cc*/ 	.word	0x00004d90


	//   ....[76]....
        /*02d0*/ 	.word	0x00004e30


	//   ....[77]....
        /*02d4*/ 	.word	0x00004e50


	//   ....[78]....
        /*02d8*/ 	.word	0x00004e70


	//   ....[79]....
        /*02dc*/ 	.word	0x00004e80


	//   ....[80]....
        /*02e0*/ 	.word	0x000052b0


	//   ....[81]....
        /*02e4*/ 	.word	0x00005410


	//   ....[82]....
        /*02e8*/ 	.word	0x000055e0


	//   ....[83]....
        /*02ec*/ 	.word	0x00005630


	//   ....[84]....
        /*02f0*/ 	.word	0x00005680


	//   ....[85]....
        /*02f4*/ 	.word	0x000056b0


	//   ....[86]....
        /*02f8*/ 	.word	0x000056d0


	//   ....[87]....
        /*02fc*/ 	.word	0x000057a0


	//   ....[88]....
        /*0300*/ 	.word	0x000057e0


	//   ....[89]....
        /*0304*/ 	.word	0x00005830


	//   ....[90]....
        /*0308*/ 	.word	0x00005860


	//   ....[91]....
        /*030c*/ 	.word	0x00005880


	//----- nvinfo : EIATTR_VRC_CTA_INIT_COUNT
	.align		4
.L_3379:
        /*0310*/ 	.byte	0x02, 0x4a
	.zero		1
	.zero		1


	//----- nvinfo : EIATTR_EXIT_INSTR_OFFSETS
	.align		4
        /*0314*/ 	.byte	0x04, 0x1c
        /*0316*/ 	.short	(.L_3381 - .L_3380)


	//   ....[0]....
.L_3380:
        /*0318*/ 	.word	0x00005920


	//   ....[1]....
        /*031c*/ 	.word	0x00005ba0


	//----- nvinfo : EIATTR_MAX_THREADS
	.align		4
.L_3381:
        /*0320*/ 	.byte	0x04, 0x05
        /*0322*/ 	.short	(.L_3383 - .L_3382)
.L_3382:
        /*0324*/ 	.word	0x00000020
        /*0328*/ 	.word	0x00000001
        /*032c*/ 	.word	0x00000001


	//----- nvinfo : EIATTR_CRS_STACK_SIZE
	.align		4
.L_3383:
        /*0330*/ 	.byte	0x04, 0x1e
        /*0332*/ 	.short	(.L_3385 - .L_3384)
.L_3384:
        /*0334*/ 	.word	0x00000000


	//----- nvinfo : EIATTR_CBANK_PARAM_SIZE
	.align		4
.L_3385:
        /*0338*/ 	.byte	0x03, 0x19
        /*033a*/ 	.short	0x01f0


	//----- nvinfo : EIATTR_PARAM_CBANK
	.align		4
        /*033c*/ 	.byte	0x04, 0x0a
        /*033e*/ 	.short	(.L_3387 - .L_3386)
	.align		4
.L_3386:
        /*0340*/ 	.word	index@(.nv.constant0._Z25selective_scan_bwd_kernelI32Selective_Scan_bwd_kernel_traitsILi32ELi8ELb1ELb1ELb0ELb0ELb0EfN3c107complexIfEEEEv12SSMParamsBwd)
        /*0344*/ 	.short	0x0380
        /*0346*/ 	.short	0x01f0


	//----- nvinfo : EIATTR_SW_WAR
	.align		4
.L_3387:
        /*0348*/ 	.byte	0x04, 0x36
        /*034a*/ 	.short	(.L_3389 - .L_3388)
.L_3388:
        /*034c*/ 	.word	0x00000008
.L_3389:


//--------------------- .nv.info._Z25selective_scan_bwd_kernelI32Selective_Scan_bwd_kernel_traitsILi32ELi8ELb1ELb1ELb0ELb0ELb1EfN3c107complexIfEEEEv12SSMParamsBwd --------------------------
	.section	.nv.info._Z25selective_scan_bwd_kernelI32Selective_Scan_bwd_kernel_traitsILi32ELi8ELb1ELb1ELb0ELb0ELb1EfN3c107complexIfEEEEv12SSMParamsBwd,"",@"SHT_CUDA_INFO"
	.sectionflags	@""
	.align	4


	//----- nvinfo : EIATTR_CUDA_API_VERSION
	.align		4
        /*0000*/ 	.byte	0x04, 0x37
        /*0002*/ 	.short	(.L_3391 - .L_3390)
.L_3390:
        /*0004*/ 	.word	0x00000082


	//----- nvinfo : EIATTR_KPARAM_INFO
	.align		4
.L_3391:
        /*0008*/ 	.byte	0x04, 0x17
        /*000a*/ 	.short	(.L_3393 - .L_3392)
.L_3392:
        /*000c*/ 	.word	0x00000000
        /*0010*/ 	.short	0x0000
        /*0012*/ 	.short	0x0000
        /*0014*/ 	.byte	0x00, 0xf0, 0xc1, 0x07


	//----- nvinfo : EIATTR_SPARSE_MMA_MASK
	.align		4
.L_3393:
        /*0018*/ 	.byte	0x03, 0x50
        /*001a*/ 	.short	0x0000


	//----- nvinfo : EIATTR_MAXREG_COUNT
	.align		4
        /*001c*/ 	.byte	0x03, 0x1b
        /*001e*/ 	.short	0x00ff


	//----- nvinfo : EIATTR_NUM_BARRIERS
	.align		4
        /*0020*/ 	.byte	0x02, 0x4c
        /*0022*/ 	.byte	0x01
	.zero		1


	//----- nvinfo : EIATTR_MERCURY_ISA_VERSION
	.align		4
        /*0024*/ 	.byte	0x03, 0x5f
        /*0026*/ 	.short	0x0101


	//----- nvinfo : EIATTR_COOP_GROUP_MASK_REGIDS
	.align		4
        /*0028*/ 	.byte	0x04, 0x29
        /*002a*/ 	.short	(.L_3395 - .L_3394)


	//   ....[0]....
.L_3394:
        /*002c*/ 	.word	0xffffffff


	//   ....[1]....
        /*0030*/ 	.word	0xffffffff


	//   ....[2]....
        /*0034*/ 	.word	0xffffffff


	//   ....[3]....
        /*0038*/ 	.word	0xffffffff


	//   ....[4]....
        /*003c*/ 	.word	0xffffffff


	//   ....[5]....
        /*0040*/ 	.word	0xffffffff


	//   ....[6]....
        /*0044*/ 	.word	0xffffffff


	//   ....[7]....
        /*0048*/ 	.word	0xffffffff


	//   ....[8]....
        /*004c*/ 	.word	0xffffffff


	//   ....[9]....
        /*0050*/ 	.word	0xffffffff


	//   ....[10]....
        /*0054*/ 	.word	0xffffffff


	//   ....[11]....
        /*0058*/ 	.word	0xffffffff


	//   ....[12]....
        /*005c*/ 	.word	0xffffffff


	//   ....[13]....
        /*0060*/ 	.word	0xffffffff


	//   ....[14]....
        /*0064*/ 	.word	0xffffffff


	//   ....[15]....
        /*0068*/ 	.word	0xffffffff


	//   ....[16]....
        /*006c*/ 	.word	0xffffffff


	//   ....[17]....
        /*0070*/ 	.word	0xffffffff


	//   ....[18]....
        /*0074*/ 	.word	0xffffffff


	//   ....[19]....
        /*0078*/ 	.word	0xffffffff


	//   ....[20]....
        /*007c*/ 	.word	0xffffffff


	//   ....[21]....
        /*0080*/ 	.word	0xffffffff


	//   ....[22]....
        /*0084*/ 	.word	0xffffffff


	//   ....[23]....
        /*0088*/ 	.word	0xffffffff


	//   ....[24]....
        /*008c*/ 	.word	0xffffffff


	//   ....[25]....
        /*0090*/ 	.word	0xffffffff


	//   ....[26]....
        /*0094*/ 	.word	0xffffffff


	//   ....[27]....
        /*0098*/ 	.word	0xffffffff


	//   ....[28]....
        /*009c*/ 	.word	0xffffffff


	//   ....[29]....
        /*00a0*/ 	.word	0xffffffff


	//   ....[30]....
        /*00a4*/ 	.word	0xffffffff


	//   ....[31]....
        /*00a8*/ 	.word	0xffffffff


	//   ....[32]....
        /*00ac*/ 	.word	0xffffffff


	//   ....[33]....
        /*00b0*/ 	.word	0xffffffff


	//   ....[34]....
        /*00b4*/ 	.word	0xffffffff


	//   ....[35]....
        /*00b8*/ 	.word	0xffffffff


	//   ....[36]....
        /*00bc*/ 	.word	0xffffffff


	//   ....[37]....
        /*00c0*/ 	.word	0xffffffff


	//   ....[38]....
        /*00c4*/ 	.word	0xffffffff


	//   ....[39]....
        /*00c8*/ 	.word	0xffffffff


	//   ....[40]....
        /*00cc*/ 	.word	0xffffffff


	//   ....[41]....
        /*00d0*/ 	.word	0xffffffff


	//   ....[42]....
        /*00d4*/ 	.word	0xffffffff


	//   ....[43]....
        /*00d8*/ 	.word	0xffffffff


	//   ....[44]....
        /*00dc*/ 	.word	0xffffffff


	//   ....[45]....
        /*00e0*/ 	.word	0xffffffff


	//   ....[46]....
        /*00e4*/ 	.word	0xffffffff


	//   ....[47]....
        /*00e8*/ 	.word	0xffffffff


	//   ....[48]....
        /*00ec*/ 	.word	0xffffffff


	//   ....[49]....
        /*00f0*/ 	.word	0xffffffff


	//   ....[50]....
        /*00f4*/ 	.word	0xffffffff


	//   ....[51]....
        /*00f8*/ 	.word	0xffffffff


	//   ....[52]....
        /*00fc*/ 	.word	0xffffffff


	//   ....[53]....
        /*0100*/ 	.word	0xffffffff


	//   ....[54]....
        /*0104*/ 	.word	0xffffffff


	//   ....[55]....
        /*0108*/ 	.word	0xffffffff


	//   ....[56]....
        /*010c*/ 	.word	0xffffffff


	//   ....[57]....
        /*0110*/ 	.word	0xffffffff


	//   ....[58]....
        /*0114*/ 	.word	0xffffffff


	//   ....[59]....
        /*0118*/ 	.word	0xffffffff


	//   ....[60]....
        /*011c*/ 	.word	0xffffffff


	//   ....[61]....
        /*0120*/ 	.word	0xffffffff


	//   ....[62]....
        /*0124*/ 	.word	0xffffffff


	//   ....[63]....
        /*0128*/ 	.word	0xffffffff


	//   ....[64]....
        /*012c*/ 	.word	0xffffffff


	//   ....[65]....
        /*0130*/ 	.word	0xffffffff


	//   ....[66]....
        /*0134*/ 	.word	0xffffffff


	//   ....[67]....
        /*0138*/ 	.word	0xffffffff


	//   ....[68]....
        /*013c*/ 	.word	0xffffffff


	//   ....[69]....
        /*0140*/ 	.word	0xffffffff


	//   ....[70]....
        /*0144*/ 	.word	0xffffffff


	//   ....[71]....
        /*0148*/ 	.word	0xffffffff


	//   ....[72]....
        /*014c*/ 	.word	0xffffffff


	//   ....[73]....
        /*0150*/ 	.word	0xffffffff


	//   ....[74]....
        /*0154*/ 	.word	0xffffffff


	//   ....[75]....
        /*0158*/ 	.word	0xffffffff


	//   ....[76]....
        /*015c*/ 	.word	0xffffffff


	//   ....[77]....
        /*0160*/ 	.word	0xffffffff


	//   ....[78]....
        /*0164*/ 	.word	0xffffffff


	//   ....[79]....
        /*0168*/ 	.word	0xffffffff


	//   ....[80]....
        /*016c*/ 	.word	0xffffffff


	//   ....[81]....
        /*0170*/ 	.word	0xffffffff


	//   ....[82]....
        /*0174*/ 	.word	0xffffffff


	//   ....[83]....
        /*0178*/ 	.word	0xffffffff


	//   ....[84]....
        /*017c*/ 	.word	0xffffffff


	//   ....[85]....
        /*0180*/ 	.word	0xffffffff


	//   ....[86]....
        /*0184*/ 	.word	0xffffffff


	//   ....[87]....
        /*0188*/ 	.word	0xffffffff


	//   ....[88]....
        /*018c*/ 	.word	0xffffffff


	//   ....[89]....
        /*0190*/ 	.word	0xffffffff


	//   ....[90]....
        /*0194*/ 	.word	0xffffffff


	//   ....[91]....
        /*0198*/ 	.word	0xffffffff


	//   ....[92]....
        /*019c*/ 	.word	0xffffffff


	//   ....[93]....
        /*01a0*/ 	.word	0xffffffff


	//   ....[94]....
        /*01a4*/ 	.word	0xffffffff


	//   ....[95]....
        /*01a8*/ 	.word	0xffffffff


	//----- nvinfo : EIATTR_COOP_GROUP_INSTR_OFFSETS
	.align		4
.L_3395:
        /*01ac*/ 	.byte	0x04, 0x28
        /*01ae*/ 	.short	(.L_3397 - .L_3396)


	//   ....[0]....
.L_3396:
        /*01b0*/ 	.word	0x00000e90


	//   ....[1]....
        /*01b4*/ 	.word	0x00000f40


	//   ....[2]....
        /*01b8*/ 	.word	0x00001060


	//   ....[3]....
        /*01bc*/ 	.word	0x00001150


	//   ....[4]....
        /*01c0*/ 	.word	0x000014e0


	//   ....[5]....
        /*01c4*/ 	.word	0x00001870


	//   ....[6]....
        /*01c8*/ 	.word	0x00001a10


	//   ....[7]....
        /*01cc*/ 	.word	0x00002030


	//   ....[8]....
        /*01d0*/ 	.word	0x00002d50


	//   ....[9]....
        /*01d4*/ 	.word	0x00002d90


	//   ....[10]....
        /*01d8*/ 	.word	0x00002db0


	//   ....[11]....
        /*01dc*/ 	.word	0x00002dc0


	//   ....[12]....
        /*01e0*/ 	.word	0x00002e60


	//   ....[13]....
        /*01e4*/ 	.word	0x00002e90


	//   ....[14]....
        /*01e8*/ 	.word	0x00002ea0


	//   ....[15]....
        /*01ec*/ 	.word	0x00002eb0


	//   ....[16]....
        /*01f0*/ 	.word	0x00002f90


	//   ....[17]....
        /*01f4*/ 	.word	0x00002ff0


	//   ....[18]....
        /*01f8*/ 	.word	0x00003030


	//   ....[19]....
        /*01fc*/ 	.word	0x00003070


	//   ....[20]....
        /*0200*/ 	.word	0x000031f0


	//   ....[21]....
        /*0204*/ 	.word	0x00003230


	//   ....[22]....
        /*0208*/ 	.word	0x00003270


	//   ....[23]....
        /*020c*/ 	.word	0x000032b0


	//   ....[24]....
        /*0210*/ 	.word	0x00003450


	//   ....[25]....
        /*0214*/ 	.word	0x00003490


	//   ....[26]....
        /*0218*/ 	.word	0x000034d0


	//   ....[27]....
        /*021c*/ 	.word	0x00003510


	//   ....[28]....
        /*0220*/ 	.word	0x000035a0


	//   ....[29]....
        /*0224*/ 	.word	0x00003680


	//   ....[30]....
        /*0228*/ 	.word	0x000036c0


	//   ....[31]....
        /*022c*/ 	.word	0x000036e0


	//   ....[32]....
        /*0230*/ 	.word	0x000036f0


	//   ....[33]....
        /*0234*/ 	.word	0x00003700


	//   ....[34]....
        /*0238*/ 	.word	0x00003710


	//   ....[35]....
        /*023c*/ 	.word	0x00003720


	//   ....[36]....
        /*0240*/ 	.word	0x00003730


	//   ....[37]....
        /*0244*/ 	.word	0x00003740


	//   ....[38]....
        /*0248*/ 	.word	0x00003830


	//   ....[39]....
        /*024c*/ 	.word	0x00003840


	//   ....[40]....
        /*0250*/ 	.word	0x00003850


	//   ....[41]....
        /*0254*/ 	.word	0x00003860


	//   ....[42]....
        /*0258*/ 	.word	0x00003930


	//   ....[43]....
        /*025c*/ 	.word	0x00003950


	//   ....[44]....
        /*0260*/ 	.word	0x00003960


	//   ....[45]....
        /*0264*/ 	.word	0x00003970


	//   ....[46]....
        /*0268*/ 	.word	0x00003a40


	//   ....[47]....
        /*026c*/ 	.word	0x00003a60


	//   ....[48]....
        /*0270*/ 	.word	0x00003a70


	//   ....[49]....
        /*0274*/ 	.word	0x00003a80


	//   ....[50]....
        /*0278*/ 	.word	0x00003b50


	//   ....[51]....
        /*027c*/ 	.word	0x00003b70


	//   ....[52]....
        /*0280*/ 	.word	0x00003b80


	//   ....[53]....
        /*0284*/ 	.word	0x00003b90


	//   ....[54]....
        /*0288*/ 	.word	0x00003c60


	//   ....[55]....
        /*028c*/ 	.word	0x00003ca0


	//   ....[56]....
        /*0290*/ 	.word	0x00003ce0


	//   ....[57]....
        /*0294*/ 	.word	0x00003d20


	//   ....[58]....
        /*0298*/ 	.word	0x00003d50


	//   ....[59]....
        /*029c*/ 	.word	0x00003d90


	//   ....[60]....
        /*02a0*/ 	.word	0x00003dd0


	//   ....[61]....
        /*02a4*/ 	.word	0x00003e20


	//   ....[62]....
        /*02a8*/ 	.word	0x00003e50


	//   ....[63]....
        /*02ac*/ 	.word	0x00003ea0


	//   ....[64]....
        /*02b0*/ 	.word	0x00005310


	//   ....[65]....
        /*02b4*/ 	.word	0x00005350


	//   ....[66]....
        /*02b8*/ 	.word	0x00005390


	//   ....[67]....
        /*02bc*/ 	.word	0x000053d0


	//   ....[68]....
        /*02c0*/ 	.word	0x000054f0


	//   ....[69]....
        /*02c4*/ 	.word	0x00005530


	//   ....[70]....
        /*02c8*/ 	.word	0x00005570


	//   ....[71]....
        /*02cc*/ 	.word	0x000055b0


	//   ....[72]....
        /*02d0*/ 	.word	0x000056c0


	//   ....[73]....
        /*02d4*/ 	.word	0x00005700


	//   ....[74]....
        /*02d8*/ 	.word	0x00005740


	//   ....[75]....
        /*02dc*/ 	.word	0x00005780


	//   ....[76]....
        /*02e0*/ 	.word	0x00005890


	//   ....[77]....
        /*02e4*/ 	.word	0x000058d0


	//   ....[78]....
        /*02e8*/ 	.word	0x00005900


	//   ....[79]....
        /*02ec*/ 	.word	0x00005920


	//   ....[80]....
        /*02f0*/ 	.word	0x00005950


	//   ....[81]....
        /*02f4*/ 	.word	0x00005970


	//   ....[82]....
        /*02f8*/ 	.word	0x00005990


	//   ....[83]....
        /*02fc*/ 	.word	0x000059a0


	//   ....[84]....
        /*0300*/ 	.word	0x00005db0


	//   ....[85]....
        /*0304*/ 	.word	0x00005f30


	//   ....[86]....
        /*0308*/ 	.word	0x00006100


	//   ....[87]....
        /*030c*/ 	.word	0x00006140


	//   ....[88]....
        /*0310*/ 	.word	0x000061a0


	//   ....[89]....
        /*0314*/ 	.word	0x000061d0


	//   ....[90]....
        /*0318*/ 	.word	0x000061f0


	//   ....[91]....
        /*031c*/ 	.word	0x000062c0


	//   ....[92]....
        /*0320*/ 	.word	0x000062f0


	//   ....[93]....
        /*0324*/ 	.word	0x00006350


	//   ....[94]....
        /*0328*/ 	.word	0x00006380


	//   ....[95]....
        /*032c*/ 	.word	0x000063a0


	//----- nvinfo : EIATTR_VRC_CTA_INIT_COUNT
	.align		4
.L_3397:
        /*0330*/ 	.byte	0x02, 0x4a
	.zero		1
	.zero		1


	//----- nvinfo : EIATTR_EXIT_INSTR_OFFSETS
	.align		4
        /*0334*/ 	.byte	0x04, 0x1c
        /*0336*/ 	.short	(.L_3399 - .L_3398)


	//   ....[0]....
.L_3398:
        /*0338*/ 	.word	0x00006440


	//   ....[1]....
        /*033c*/ 	.word	0x000066d0


	//----- nvinfo : EIATTR_MAX_THREADS
	.align		4
.L_3399:
        /*0340*/ 	.byte	0x04, 0x05
        /*0342*/ 	.short	(.L_3401 - .L_3400)
.L_3400:
        /*0344*/ 	.word	0x00000020
        /*0348*/ 	.word	0x00000001
        /*034c*/ 	.word	0x00000001


	//----- nvinfo : EIATTR_CRS_STACK_SIZE
	.align		4
.L_3401:
        /*0350*/ 	.byte	0x04, 0x1e
        /*0352*/ 	.short	(.L_3403 - .L_3402)
.L_3402:
        /*0354*/ 	.word	0x00000000


	//----- nvinfo : EIATTR_CBANK_PARAM_SIZE
	.align		4
.L_3403:
        /*0358*/ 	.byte	0x03, 0x19
        /*035a*/ 	.short	0x01f0


	//----- nvinfo : EIATTR_PARAM_CBANK
	.align		4
        /*035c*/ 	.byte	0x04, 0x0a
        /*035e*/ 	.short	(.L_3405 - .L_3404)
	.align		4
.L_3404:
        /*0360*/ 	.word	index@(.nv.constant0._Z25selective_scan_bwd_kernelI32Selective_Scan_bwd_kernel_traitsILi32ELi8ELb1ELb1ELb0ELb0ELb1EfN3c107complexIfEEEEv12SSMParamsBwd)
        /*0364*/ 	.short	0x0380
        /*0366*/ 	.short	0x01f0


	//----- nvinfo : EIATTR_SW_WAR
	.align		4
.L_3405:
        /*0368*/ 	.byte	0x04, 0x36
        /*036a*/ 	.short	(.L_3407 - .L_3406)
.L_3406:
        /*036c*/ 	.word	0x00000008
.L_3407:


//--------------------- .nv.info._Z25selective_scan_bwd_kernelI32Selective_Scan_bwd_kernel_traitsILi32ELi8ELb1ELb1ELb0ELb1ELb0EfN3c107complexIfEEEEv12SSMParamsBwd --------------------------
	.section	.nv.info._Z25selective_scan_bwd_kernelI32Selective_Scan_bwd_kernel_traitsILi32ELi8ELb1ELb1ELb0ELb1ELb0EfN3c107complexIfEEEEv12SSMParamsBwd,"",@"SHT_CUDA_INFO"
	.sectionflags	@""
	.align	4


	//----- nvinfo : EIATTR_CUDA_API_VERSION
	.align		4
        /*0000*/ 	.byte	0x04, 0x37
        /*0002*/ 	.short	(.L_3409 - .L_3408)
.L_3408:
        /*0004*/ 	.word	0x00000082


	//----- nvinfo : EIATTR_KPARAM_INFO
	.align		4
.L_3409:
        /*0008*/ 	.byte	0x04, 0x17
        /*000a*/ 	.short	(.L_3411 - .L_3410)
.L_3410:
        /*000c*/ 	.word	0x00000000
        /*0010*/ 	.short	0x0000
        /*0012*/ 	.short	0x0000
        /*0014*/ 	.byte	0x00, 0xf0, 0xc1, 0x07


	//----- nvinfo : EIATTR_SPARSE_MMA_MASK
	.align		4
.L_3411:
        /*0018*/ 	.byte	0x03, 0x50
        /*001a*/ 	.short	0x0000


	//----- nvinfo : EIATTR_MAXREG_COUNT
	.align		4
        /*001c*/ 	.byte	0x03, 0x1b
        /*001e*/ 	.short	0x00ff


	//----- nvinfo : EIATTR_NUM_BARRIERS
	.align		4
        /*0020*/ 	.byte	0x02, 0x4c
        /*0022*/ 	.byte	0x01
	.zero		1


	//----- nvinfo : EIATTR_MERCURY_ISA_VERSION
	.align		4
        /*0024*/ 	.byte	0x03, 0x5f
        /*0026*/ 	.short	0x0101


	//----- nvinfo : EIATTR_COOP_GROUP_MASK_REGIDS
	.align		4
        /*0028*/ 	.byte	0x04, 0x29
        /*002a*/ 	.short	(.L_3413 - .L_3412)


	//   ....[0]....
.L_3412:
        /*002c*/ 	.word	0xffffffff


	//   ....[1]....
        /*0030*/ 	.word	0xffffffff


	//   ....[2]....
        /*0034*/ 	.word	0xffffffff


	//   ....[3]....
        /*0038*/ 	.word	0xffffffff


	//   ....[4]....
        /*003c*/ 	.word	0xffffffff


	//   ....[5]....
        /*0040*/ 	.word	0xffffffff


	//   ....[6]....
        /*0044*/ 	.word	0xffffffff


	//   ....[7]....
        /*0048*/ 	.word	0xffffffff


	//   ....[8]....
        /*004c*/ 	.word	0xffffffff


	//   ....[9]....
        /*0050*/ 	.word	0xffffffff


	//   ....[10]....
        /*0054*/ 	.word	0xffffffff


	//   ....[11]....
        /*0058*/ 	.word	0xffffffff


	//   ....[12]....
        /*005c*/ 	.word	0xffffffff


	//   ....[13]....
        /*0060*/ 	.word	0xffffffff


	//   ....[14]....
        /*0064*/ 	.word	0xffffffff


	//   ....[15]....
        /*0068*/ 	.word	0xffffffff


	//   ....[16]....
        /*006c*/ 	.word	0xffffffff


	//   ....[17]....
        /*0070*/ 	.word	0xffffffff


	//   ....[18]....
        /*0074*/ 	.word	0xffffffff


	//   ....[19]....
        /*0078*/ 	.word	0xffffffff


	//   ....[20]....
        /*007c*/ 	.word	0xffffffff


	//   ....[21]....
        /*0080*/ 	.word	0xffffffff


	//   ....[22]....
        /*0084*/ 	.word	0xffffffff


	//   ....[23]....
        /*0088*/ 	.word	0xffffffff


	//   ....[24]....
        /*008c*/ 	.word	0xffffffff


	//   ....[25]....
        /*0090*/ 	.word	0xffffffff


	//   ....[26]....
        /*0094*/ 	.word	0xffffffff


	//   ....[27]....
        /*0098*/ 	.word	0xffffffff


	//   ....[28]....
        /*009c*/ 	.word	0xffffffff


	//   ....[29]....
        /*00a0*/ 	.word	0xffffffff


	//   ....[30]....
        /*00a4*/ 	.word	0xffffffff


	//   ....[31]....
        /*00a8*/ 	.word	0xffffffff


	//   ....[32]....
        /*00ac*/ 	.word	0xffffffff


	//   ....[33]....
        /*00b0*/ 	.word	0xffffffff


	//   ....[34]....
        /*00b4*/ 	.word	0xffffffff


	//   ....[35]....
        /*00b8*/ 	.word	0xffffffff


	//   ....[36]....
        /*00bc*/ 	.word	0xffffffff


	//   ....[37]....
        /*00c0*/ 	.word	0xffffffff


	//   ....[38]....
        /*00c4*/ 	.word	0xffffffff


	//   ....[39]....
        /*00c8*/ 	.word	0xffffffff


	//   ....[40]....
        /*00cc*/ 	.word	0xffffffff


	//   ....[41]....
        /*00d0*/ 	.word	0xffffffff


	//   ....[42]....
        /*00d4*/ 	.word	0xffffffff


	//   ....[43]....
        /*00d8*/ 	.word	0xffffffff


	//   ....[44]....
        /*00dc*/ 	.word	0xffffffff


	//   ....[45]....
        /*00e0*/ 	.word	0xffffffff


	//   ....[46]....
        /*00e4*/ 	.word	0xffffffff


	//   ....[47]....
        /*00e8*/ 	.word	0xffffffff


	//   ....[48]....
        /*00ec*/ 	.word	0xffffffff


	//   ....[49]....
        /*00f0*/ 	.word	0xffffffff


	//   ....[50]....
        /*00f4*/ 	.word	0xffffffff


	//   ....[51]....
        /*00f8*/ 	.word	0xffffffff


	//   ....[52]....
        /*00fc*/ 	.word	0xffffffff


	//   ....[53]....
        /*0100*/ 	.word	0xffffffff


	//   ....[54]....
        /*0104*/ 	.word	0xffffffff


	//   ....[55]....
        /*0108*/ 	.word	0xffffffff


	//   ....[56]....
        /*010c*/ 	.word	0xffffffff


	//   ....[57]....
        /*0110*/ 	.word	0xffffffff


	//   ....[58]....
        /*0114*/ 	.word	0xffffffff


	//   ....[59]....
        /*0118*/ 	.word	0xffffffff


	//   ....[60]....
        /*011c*/ 	.word	0xffffffff


	//   ....[61]....
        /*0120*/ 	.word	0xffffffff


	//   ....[62]....
        /*0124*/ 	.word	0xffffffff


	//   ....[63]....
        /*0128*/ 	.word	0xffffffff


	//   ....[64]....
        /*012c*/ 	.word	0xffffffff


	//   ....[65]....
        /*0130*/ 	.word	0xffffffff


	//   ....[66]....
        /*0134*/ 	.word	0xffffffff


	//   ....[67]....
        /*0138*/ 	.word	0xffffffff


	//   ....[68]....
        /*013c*/ 	.word	0xffffffff


	//   ....[69]....
        /*0140*/ 	.word	0xffffffff


	//   ....[70]....
        /*0144*/ 	.word	0xffffffff


	//   ....[71]....
        /*0148*/ 	.word	0xffffffff


	//   ....[72]....
        /*014c*/ 	.word	0xffffffff


	//   ....[73]....
        /*0150*/ 	.word	0xffffffff


	//   ....[74]....
        /*0154*/ 	.word	0xffffffff


	//   ....[75]....
        /*0158*/ 	.word	0xffffffff


	//   ....[76]....
        /*015c*/ 	.word	0xffffffff


	//   ....[77]....
        /*0160*/ 	.word	0xffffffff


	//   ....[78]....
        /*0164*/ 	.word	0xffffffff


	//   ....[79]....
        /*0168*/ 	.word	0xffffffff


	//   ....[80]....
        /*016c*/ 	.word	0xffffffff


	//   ....[81]....
        /*0170*/ 	.word	0xffffffff


	//   ....[82]....
        /*0174*/ 	.word	0xffffffff


	//   ....[83]....
        /*0178*/ 	.word	0xffffffff


	//   ....[84]....
        /*017c*/ 	.word	0xffffffff


	//   ....[85]....
        /*0180*/ 	.word	0xffffffff


	//   ....[86]....
        /*0184*/ 	.word	0xffffffff


	//   ....[87]....
        /*0188*/ 	.word	0xffffffff


	//   ....[88]....
        /*018c*/ 	.word	0xffffffff


	//   ....[89]....
        /*0190*/ 	.word	0xffffffff


	//   ....[90]....
        /*0194*/ 	.word	0xffffffff


	//   ....[91]....
        /*0198*/ 	.word	0xffffffff


	//   ....[92]....
        /*019c*/ 	.word	0xffffffff


	//----- nvinfo : EIATTR_COOP_GROUP_INSTR_OFFSETS
	.align		4
.L_3413:
        /*01a0*/ 	.byte	0x04, 0x28
        /*01a2*/ 	.short	(.L_3415 - .L_3414)


	//   ....[0]....
.L_3414:
        /*01a4*/ 	.word	0x00000de0


	//   ....[1]....
        /*01a8*/ 	.word	0x00000e90


	//   ....[2]....
        /*01ac*/ 	.word	0x00000ff0


	//   ....[3]....
        /*01b0*/ 	.word	0x00002670


	//   ....[4]....
        /*01b4*/ 	.word	0x00003380


	//   ....[5]....
        /*01b8*/ 	.word	0x000033b0


	//   ....[6]....
        /*01bc*/ 	.word	0x000033d0


	//   ....[7]....
        /*01c0*/ 	.word	0x000033e0


	//   ....[8]....
        /*01c4*/ 	.word	0x00003480


	//   ....[9]....
        /*01c8*/ 	.word	0x000034b0


	//   ....[10]....
        /*01cc*/ 	.word	0x000034c0


	//   ....[11]....
        /*01d0*/ 	.word	0x000034d0


	//   ....[12]....
        /*01d4*/ 	.word	0x000035a0


	//   ....[13]....
        /*01d8*/ 	.word	0x000035e0


	//   ....[14]....
        /*01dc*/ 	.word	0x00003640


	//   ....[15]....
        /*01e0*/ 	.word	0x00003680


	//   ....[16]....
        /*01e4*/ 	.word	0x00003820


	//   ....[17]....
        /*01e8*/ 	.word	0x00003860


	//   ....[18]....
        /*01ec*/ 	.word	0x000038a0


	//   ....[19]....
        /*01f0*/ 	.word	0x000038e0


	//   ....[20]....
        /*01f4*/ 	.word	0x00003a80


	//   ....[21]....
        /*01f8*/ 	.word	0x00003ac0


	//   ....[22]....
        /*01fc*/ 	.word	0x00003b00


	//   ....[23]....
        /*0200*/ 	.word	0x00003b40


	//   ....[24]....
        /*0204*/ 	.word	0x00003c20


	//   ....[25]....
        /*0208*/ 	.word	0x00003c50


	//   ....[26]....
        /*020c*/ 	.word	0x00003cd0


	//   ....[27]....
        /*0210*/ 	.word	0x00003d10


	//   ....[28]....
        /*0214*/ 	.word	0x00003d30


	//   ....[29]....
        /*0218*/ 	.word	0x00003d40


	//   ....[30]....
        /*021c*/ 	.word	0x00003d50


	//   ....[31]....
        /*0220*/ 	.word	0x00003d60


	//   ....[32]....
        /*0224*/ 	.word	0x00003d70


	//   ....[33]....
        /*0228*/ 	.word	0x00003d80


	//   ....[34]....
        /*022c*/ 	.word	0x00003e70


	//   ....[35]....
        /*0230*/ 	.word	0x00003e80


	//   ....[36]....
        /*0234*/ 	.word	0x00003e90


	//   ....[37]....
        /*0238*/ 	.word	0x00003ea0


	//   ....[38]....
        /*023c*/ 	.word	0x00003f70


	//   ....[39]....
        /*0240*/ 	.word	0x00003f90


	//   ....[40]....
        /*0244*/ 	.word	0x00003fa0


	//   ....[41]....
        /*0248*/ 	.word	0x00003fb0


	//   ....[42]....
        /*024c*/ 	.word	0x00004080


	//   ....[43]....
        /*0250*/ 	.word	0x000040a0


	//   ....[44]....
        /*0254*/ 	.word	0x000040b0


	//   ....[45]....
        /*0258*/ 	.word	0x000040c0


	//   ....[46]....
        /*025c*/ 	.word	0x00004190


	//   ....[47]....
        /*0260*/ 	.word	0x000041b0


	//   ....[48]....
        /*0264*/ 	.word	0x000041c0


	//   ....[49]....
        /*0268*/ 	.word	0x000041d0


	//   ....[50]....
        /*026c*/ 	.word	0x000042a0


	//   ....[51]....
        /*0270*/ 	.word	0x000042e0


	//   ....[52]....
        /*0274*/ 	.word	0x00004320


	//   ....[53]....
        /*0278*/ 	.word	0x00004360


	//   ....[54]....
        /*027c*/ 	.word	0x00004390


	//   ....[55]....
        /*0280*/ 	.word	0x000043d0


	//   ....[56]....
        /*0284*/ 	.word	0x00004410


	//   ....[57]....
        /*0288*/ 	.word	0x00004460


	//   ....[58]....
        /*028c*/ 	.word	0x00004490


	//   ....[59]....
        /*0290*/ 	.word	0x000044f0


	//   ....[60]....
        /*0294*/ 	.word	0x00005950


	//   ....[61]....
        /*0298*/ 	.word	0x00005990


	//   ....[62]....
        /*029c*/ 	.word	0x000059d0


	//   ....[63]....
        /*02a0*/ 	.word	0x00005a10


	//   ....[64]....
        /*02a4*/ 	.word	0x00005b70


	//   ....[65]....
        /*02a8*/ 	.word	0x00005bb0


	//   ....[66]....
        /*02ac*/ 	.word	0x00005bf0


	//   ....[67]....
        /*02b0*/ 	.word	0x00005c30


	//   ....[68]....
        /*02b4*/ 	.word	0x00005d20


	//   ....[69]....
        /*02b8*/ 	.word	0x00005d60


	//   ....[70]....
        /*02bc*/ 	.word	0x00005da0


	//   ....[71]....
        /*02c0*/ 	.word	0x00005de0


	//   ....[72]....
        /*02c4*/ 	.word	0x00005ed0


	//   ....[73]....
        /*02c8*/ 	.word	0x00005f10


	//   ....[74]....
        /*02cc*/ 	.word	0x00005f40


	//   ....[75]....
        /*02d0*/ 	.word	0x00005f60


	//   ....[76]....
        /*02d4*/ 	.word	0x00005f90


	//   ....[77]....
        /*02d8*/ 	.word	0x00005fb0


	//   ....[78]....
        /*02dc*/ 	.word	0x00005fd0


	//   ....[79]....
        /*02e0*/ 	.word	0x00005fe0


	//   ....[80]....
        /*02e4*/ 	.word	0x00006390


	//   ....[81]....
        /*02e8*/ 	.word	0x00006650


	//   ....[82]....
        /*02ec*/ 	.word	0x00006980


	//   ....[83]....
        /*02f0*/ 	.word	0x00006b40


	//   ....[84]....
        /*02f4*/ 	.word	0x00006b90


	//   ....[85]....
        /*02f8*/ 	.word	0x00006be0


	//   ....[86]....
        /*02fc*/ 	.word	0x00006c10


	//   ....[87]....
        /*0300*/ 	.word	0x00006c30


	//   ....[88]....
        /*0304*/ 	.word	0x00006d00


	//   ....[89]....
        /*0308*/ 	.word	0x00006d40


	//   ....[90]....
        /*030c*/ 	.word	0x00006d90


	//   ....[91]....
        /*0310*/ 	.word	0x00006dc0


	//   ....[92]....
        /*0314*/ 	.word	0x00006de0


	//----- nvinfo : EIATTR_VRC_CTA_INIT_COUNT
	.align		4
.L_3415:
        /*0318*/ 	.byte	0x02, 0x4a
	.zero		1
	.zero		1


	//----- nvinfo : EIATTR_EXIT_INSTR_OFFSETS
	.align		4
        /*031c*/ 	.byte	0x04, 0x1c
        /*031e*/ 	.short	(.L_3417 - .L_3416)


	//   ....[0]....
.L_3416:
        /*0320*/ 	.word	0x00006e80


	//   ....[1]....
        /*0324*/ 	.word	0x00007100


	//----- nvinfo : EIATTR_MAX_THREADS
	.align		4
.L_3417:
        /*0328*/ 	.byte	0x04, 0x05
        /*032a*/ 	.short	(.L_3419 - .L_3418)
.L_3418:
        /*032c*/ 	.word	0x00000020
        /*0330*/ 	.word	0x00000001
        /*0334*/ 	.word	0x00000001


	//----- nvinfo : EIATTR_CRS_STACK_SIZE
	.align		4
.L_3419:
        /*0338*/ 	.byte	0x04, 0x1e
        /*033a*/ 	.short	(.L_3421 - .L_3420)
.L_3420:
        /*033c*/ 	.word	0x00000000


	//----- nvinfo : EIATTR_CBANK_PARAM_SIZE
	.align		4
.L_3421:
        /*0340*/ 	.byte	0x03, 0x19
        /*0342*/ 	.short	0x01f0


	//----- nvinfo : EIATTR_PARAM_CBANK
	.align		4
        /*0344*/ 	.byte	0x04, 0x0a
        /*0346*/ 	.short	(.L_3423 - .L_3422)
	.align		4
.L_3422:
        /*0348*/ 	.word	index@(.nv.constant0._Z25selective_scan_bwd_kernelI32Selective_Scan_bwd_kernel_traitsILi32ELi8ELb1ELb1ELb0ELb1ELb0EfN3c107complexIfEEEEv12SSMParamsBwd)
        /*034c*/ 	.short	0x0380
        /*034e*/ 	.short	0x01f0


	//----- nvinfo : EIATTR_SW_WAR
	.align		4
.L_3423:
        /*0350*/ 	.byte	0x04, 0x36
        /*0352*/ 	.short	(.L_3425 - .L_3424)
.L_3424:
        /*0354*/ 	.word	0x00000008
.L_3425:


//--------------------- .nv.info._Z25selective_scan_bwd_kernelI32Selective_Scan_bwd_kernel_traitsILi32ELi8ELb1ELb1ELb0ELb1ELb1EfN3c107complexIfEEEEv12SSMParamsBwd --------------------------
	.section	.nv.info._Z25selective_scan_bwd_kernelI32Selective_Scan_bwd_kernel_traitsILi32ELi8ELb1ELb1ELb0ELb1ELb1EfN3c107complexIfEEEEv12SSMParamsBwd,"",@"SHT_CUDA_INFO"
	.sectionflags	@""
	.align	4


	//----- nvinfo : EIATTR_CUDA_API_VERSION
	.align		4
        /*0000*/ 	.byte	0x04, 0x37
        /*0002*/ 	.short	(.L_3427 - .L_3426)
.L_3426:
        /*0004*/ 	.word	0x00000082


	//----- nvinfo : EIATTR_KPARAM_INFO
	.align		4
.L_3427:
        /*0008*/ 	.byte	0x04, 0x17
        /*000a*/ 	.short	(.L_3429 - .L_3428)
.L_3428:
        /*000c*/ 	.word	0x00000000
        /*0010*/ 	.short	0x0000
        /*0012*/ 	.short	0x0000
        /*0014*/ 	.byte	0x00, 0xf0, 0xc1, 0x07


	//----- nvinfo : EIATTR_SPARSE_MMA_MASK
	.align		4
.L_3429:
        /*0018*/ 	.byte	0x03, 0x50
        /*001a*/ 	.short	0x0000


	//----- nvinfo : EIATTR_MAXREG_COUNT
	.align		4
        /*001c*/ 	.byte	0x03, 0x1b
        /*001e*/ 	.short	0x00ff


	//----- nvinfo : EIATTR_NUM_BARRIERS
	.align		4
        /*0020*/ 	.byte	0x02, 0x4c
        /*0022*/ 	.byte	0x01
	.zero		1


	//----- nvinfo : EIATTR_MERCURY_ISA_VERSION
	.align		4
        /*0024*/ 	.byte	0x03, 0x5f
        /*0026*/ 	.short	0x0101


	//----- nvinfo : EIATTR_COOP_GROUP_MASK_REGIDS
	.align		4
        /*0028*/ 	.byte	0x04, 0x29
        /*002a*/ 	.short	(.L_3431 - .L_3430)


	//   ....[0]....
.L_3430:
        /*002c*/ 	.word	0xffffffff


	//   ....[1]....
        /*0030*/ 	.word	0xffffffff


	//   ....[2]....
        /*0034*/ 	.word	0xffffffff


	//   ....[3]....
        /*0038*/ 	.word	0xffffffff


	//   ....[4]....
        /*003c*/ 	.word	0xffffffff


	//   ....[5]....
        /*0040*/ 	.word	0xffffffff


	//   ....[6]....
        /*0044*/ 	.word	0xffffffff


	//   ....[7]....
        /*0048*/ 	.word	0xffffffff


	//   ....[8]....
        /*004c*/ 	.word	0xffffffff


	//   ....[9]....
        /*0050*/ 	.word	0xffffffff


	//   ....[10]....
        /*0054*/ 	.word	0xffffffff


	//   ....[11]....
        /*0058*/ 	.word	0xffffffff


	//   ....[12]....
        /*005c*/ 	.word	0xffffffff


	//   ....[13]....
        /*0060*/ 	.word	0xffffffff


	//   ....[14]....
        /*0064*/ 	.word	0xffffffff


	//   ....[15]....
        /*0068*/ 	.word	0xffffffff


	//   ....[16]....
        /*006c*/ 	.word	0xffffffff


	//   ....[17]....
        /*0070*/ 	.word	0xffffffff


	//   ....[18]....
        /*0074*/ 	.word	0xffffffff


	//   ....[19]....
        /*0078*/ 	.word	0xffffffff


	//   ....[20]....
        /*007c*/ 	.word	0xffffffff


	//   ....[21]....
        /*0080*/ 	.word	0xffffffff


	//   ....[22]....
        /*0084*/ 	.word	0xffffffff


	//   ....[23]....
        /*0088*/ 	.word	0xffffffff


	//   ....[24]....
        /*008c*/ 	.word	0xffffffff


	//   ....[25]....
        /*0090*/ 	.word	0xffffffff


	//   ....[26]....
        /*0094*/ 	.word	0xffffffff


	//   ....[27]....
        /*0098*/ 	.word	0xffffffff


	//   ....[28]....
        /*009c*/ 	.word	0xffffffff


	//   ....[29]....
        /*00a0*/ 	.word	0xffffffff


	//   ....[30]....
        /*00a4*/ 	.word	0xffffffff


	//   ....[31]....
        /*00a8*/ 	.word	0xffffffff


	//   ....[32]....
        /*00ac*/ 	.word	0xffffffff


	//   ....[33]....
        /*00b0*/ 	.word	0xffffffff


	//   ....[34]....
        /*00b4*/ 	.word	0xffffffff


	//   ....[35]....
        /*00b8*/ 	.word	0xffffffff


	//   ....[36]....
        /*00bc*/ 	.word	0xffffffff


	//   ....[37]....
        /*00c0*/ 	.word	0xffffffff


	//   ....[38]....
        /*00c4*/ 	.word	0xffffffff


	//   ....[39]....
        /*00c8*/ 	.word	0xffffffff


	//   ....[40]....
        /*00cc*/ 	.word	0xffffffff


	//   ....[41]....
        /*00d0*/ 	.word	0xffffffff


	//   ....[42]....
        /*00d4*/ 	.word	0xffffffff


	//   ....[43]....
        /*00d8*/ 	.word	0xffffffff


	//   ....[44]....
        /*00dc*/ 	.word	0xffffffff


	//   ....[45]....
        /*00e0*/ 	.word	0xffffffff


	//   ....[46]....
        /*00e4*/ 	.word	0xffffffff


	//   ....[47]....
        /*00e8*/ 	.word	0xffffffff


	//   ....[48]....
        /*00ec*/ 	.word	0xffffffff


	//   ....[49]....
        /*00f0*/ 	.word	0xffffffff


	//   ....[50]....
        /*00f4*/ 	.word	0xffffffff


	//   ....[51]....
        /*00f8*/ 	.word	0xffffffff


	//   ....[52]....
        /*00fc*/ 	.word	0xffffffff


	//   ....[53]....
        /*0100*/ 	.word	0xffffffff


	//   ....[54]....
        /*0104*/ 	.word	0xffffffff


	//   ....[55]....
        /*0108*/ 	.word	0xffffffff


	//   ....[56]....
        /*010c*/ 	.word	0xffffffff


	//   ....[57]....
        /*0110*/ 	.word	0xffffffff


	//   ....[58]....
        /*0114*/ 	.word	0xffffffff


	//   ....[59]....
        /*0118*/ 	.word	0xffffffff


	//   ....[60]....
        /*011c*/ 	.word	0xffffffff


	//   ....[61]....
        /*0120*/ 	.word	0xffffffff


	//   ....[62]....
        /*0124*/ 	.word	0xffffffff


	//   ....[63]....
        /*0128*/ 	.word	0xffffffff


	//   ....[64]....
        /*012c*/ 	.word	0xffffffff


	//   ....[65]....
        /*0130*/ 	.word	0xffffffff


	//   ....[66]....
        /*0134*/ 	.word	0xffffffff


	//   ....[67]....
        /*0138*/ 	.word	0xffffffff


	//   ....[68]....
        /*013c*/ 	.word	0xffffffff


	//   ....[69]....
        /*0140*/ 	.word	0xffffffff


	//   ....[70]....
        /*0144*/ 	.word	0xffffffff


	//   ....[71]....
        /*0148*/ 	.word	0xffffffff


	//   ....[72]....
        /*014c*/ 	.word	0xffffffff


	//   ....[73]....
        /*0150*/ 	.word	0xffffffff


	//   ....[74]....
        /*0154*/ 	.word	0xffffffff


	//   ....[75]....
        /*0158*/ 	.word	0xffffffff


	//   ....[76]....
        /*015c*/ 	.word	0xffffffff


	//   ....[77]....
        /*0160*/ 	.word	0xffffffff


	//   ....[78]....
        /*0164*/ 	.word	0xffffffff


	//   ....[79]....
        /*0168*/ 	.word	0xffffffff


	//   ....[80]....
        /*016c*/ 	.word	0xffffffff


	//   ....[81]....
        /*0170*/ 	.word	0xffffffff


	//   ....[82]....
        /*0174*/ 	.word	0xffffffff


	//   ....[83]....
        /*0178*/ 	.word	0xffffffff


	//   ....[84]....
        /*017c*/ 	.word	0xffffffff


	//   ....[85]....
        /*0180*/ 	.word	0xffffffff


	//   ....[86]....
        /*0184*/ 	.word	0xffffffff


	//   ....[87]....
        /*0188*/ 	.word	0xffffffff


	//   ....[88]....
        /*018c*/ 	.word	0xffffffff


	//   ....[89]....
        /*0190*/ 	.word	0xffffffff


	//   ....[90]....
        /*0194*/ 	.word	0xffffffff


	//   ....[91]....
        /*0198*/ 	.word	0xffffffff


	//   ....[92]....
        /*019c*/ 	.word	0xffffffff


	//   ....[93]....
        /*01a0*/ 	.word	0xffffffff


	//   ....[94]....
        /*01a4*/ 	.word	0xffffffff


	//   ....[95]....
        /*01a8*/ 	.word	0xffffffff


	//   ....[96]....
        /*01ac*/ 	.word	0xffffffff


	//----- nvinfo : EIATTR_COOP_GROUP_INSTR_OFFSETS
	.align		4
.L_3431:
        /*01b0*/ 	.byte	0x04, 0x28
        /*01b2*/ 	.short	(.L_3433 - .L_3432)


	//   ....[0]....
.L_3432:
        /*01b4*/ 	.word	0x00000e00


	//   ....[1]....
        /*01b8*/ 	.word	0x00000eb0


	//   ....[2]....
        /*01bc*/ 	.word	0x00001090


	//   ....[3]....
        /*01c0*/ 	.word	0x000022d0


	//   ....[4]....
        /*01c4*/ 	.word	0x000025a0


	//   ....[5]....
        /*01c8*/ 	.word	0x000028e0


	//   ....[6]....
        /*01cc*/ 	.word	0x00002b10


	//   ....[7]....
        /*01d0*/ 	.word	0x00003130


	//   ....[8]....
        /*01d4*/ 	.word	0x00003e60


	//   ....[9]....
        /*01d8*/ 	.word	0x00003e80


	//   ....[10]....
        /*01dc*/ 	.word	0x00003ea0


	//   ....[11]....
        /*01e0*/ 	.word	0x00003eb0


	//   ....[12]....
        /*01e4*/ 	.word	0x00003f50


	//   ....[13]....
        /*01e8*/ 	.word	0x00003f80


	//   ....[14]....
        /*01ec*/ 	.word	0x00003f90


	//   ....[15]....
        /*01f0*/ 	.word	0x00003fa0


	//   ....[16]....
        /*01f4*/ 	.word	0x00004050


	//   ....[17]....
        /*01f8*/ 	.word	0x00004090


	//   ....[18]....
        /*01fc*/ 	.word	0x000040f0


	//   ....[19]....
        /*0200*/ 	.word	0x00004130


	//   ....[20]....
        /*0204*/ 	.word	0x000042b0


	//   ....[21]....
        /*0208*/ 	.word	0x000042f0


	//   ....[22]....
        /*020c*/ 	.word	0x00004330


	//   ....[23]....
        /*0210*/ 	.word	0x00004370


	//   ....[24]....
        /*0214*/ 	.word	0x00004520


	//   ....[25]....
        /*0218*/ 	.word	0x00004560


	//   ....[26]....
        /*021c*/ 	.word	0x000045a0


	//   ....[27]....
        /*0220*/ 	.word	0x000045e0


	//   ....[28]....
        /*0224*/ 	.word	0x000046d0


	//   ....[29]....
        /*0228*/ 	.word	0x00004780


	//   ....[30]....
        /*022c*/ 	.word	0x000047c0


	//   ....[31]....
        /*0230*/ 	.word	0x000047e0


	//   ....[32]....
        /*0234*/ 	.word	0x000047f0


	//   ....[33]....
        /*0238*/ 	.word	0x00004800


	//   ....[34]....
        /*023c*/ 	.word	0x00004810


	//   ....[35]....
        /*0240*/ 	.word	0x00004820


	//   ....[36]....
        /*0244*/ 	.word	0x00004830


	//   ....[37]....
        /*0248*/ 	.word	0x00004840


	//   ....[38]....
        /*024c*/ 	.word	0x00004930


	//   ....[39]....
        /*0250*/ 	.word	0x00004940


	//   ....[40]....
        /*0254*/ 	.word	0x00004950


	//   ....[41]....
        /*0258*/ 	.word	0x00004960


	//   ....[42]....
        /*025c*/ 	.word	0x00004a30


	//   ....[43]....
        /*0260*/ 	.word	0x00004a50


	//   ....[44]....
        /*0264*/ 	.word	0x00004a60


	//   ....[45]....
        /*0268*/ 	.word	0x00004a70


	//   ....[46]....
        /*026c*/ 	.word	0x00004b40


	//   ....[47]....
        /*0270*/ 	.word	0x00004b60


	//   ....[48]....
        /*0274*/ 	.word	0x00004b70


	//   ....[49]....
        /*0278*/ 	.word	0x00004b80


	//   ....[50]....
        /*027c*/ 	.word	0x00004c50


	//   ....[51]....
        /*0280*/ 	.word	0x00004c70


	//   ....[52]....
        /*0284*/ 	.word	0x00004c80


	//   ....[53]....
        /*0288*/ 	.word	0x00004c90


	//   ....[54]....
        /*028c*/ 	.word	0x00004d60


	//   ....[55]....
        /*0290*/ 	.word	0x00004da0


	//   ....[56]....
        /*0294*/ 	.word	0x00004de0


	//   ....[57]....
        /*0298*/ 	.word	0x00004e20


	//   ....[58]....
        /*029c*/ 	.word	0x00004e50


	//   ....[59]....
        /*02a0*/ 	.word	0x00004e90


	//   ....[60]....
        /*02a4*/ 	.word	0x00004ed0


	//   ....[61]....
        /*02a8*/ 	.word	0x00004f00


	//   ....[62]....
        /*02ac*/ 	.word	0x00004f20


	//   ....[63]....
        /*02b0*/ 	.word	0x00004fa0


	//   ....[64]....
        /*02b4*/ 	.word	0x00006410


	//   ....[65]....
        /*02b8*/ 	.word	0x00006450


	//   ....[66]....
        /*02bc*/ 	.word	0x00006490


	//   ....[67]....
        /*02c0*/ 	.word	0x000064d0


	//   ....[68]....
        /*02c4*/ 	.word	0x00006580


	//   ....[69]....
        /*02c8*/ 	.word	0x00006600


	//   ....[70]....
        /*02cc*/ 	.word	0x00006640


	//   ....[71]....
        /*02d0*/ 	.word	0x00006680


	//   ....[72]....
        /*02d4*/ 	.word	0x00006750


	//   ....[73]....
        /*02d8*/ 	.word	0x000067d0


	//   ....[74]....
        /*02dc*/ 	.word	0x00006810


	//   ....[75]....
        /*02e0*/ 	.word	0x00006850


	//   ....[76]....
        /*02e4*/ 	.word	0x00006940


	//   ....[77]....
        /*02e8*/ 	.word	0x000069a0


	//   ....[78]....
        /*02ec*/ 	.word	0x000069e0


	//   ....[79]....
        /*02f0*/ 	.word	0x00006a20


	//   ....[80]....
        /*02f4*/ 	.word	0x00006a40


	//   ....[81]....
        /*02f8*/ 	.word	0x00006a70


	//   ....[82]....
        /*02fc*/ 	.word	0x00006a90


	//   ....[83]....
        /*0300*/ 	.word	0x00006aa0


	//   ....[84]....
        /*0304*/ 	.word	0x00006e50


	//   ....[85]....
        /*0308*/ 	.word	0x00006eb0


	//   ....[86]....
        /*030c*/ 	.word	0x00007470


	//   ....[87]....
        /*0310*/ 	.word	0x00007600


	//   ....[88]....
        /*0314*/ 	.word	0x00007650


	//   ....[89]....
        /*0318*/ 	.word	0x000076a0


	//   ....[90]....
        /*031c*/ 	.word	0x000076d0


	//   ....[91]....
        /*0320*/ 	.word	0x000076f0


	//   ....[92]....
        /*0324*/ 	.word	0x000077c0


	//   ....[93]....
        /*0328*/ 	.word	0x00007800


	//   ....[94]....
        /*032c*/ 	.word	0x00007850


	//   ....[95]....
        /*0330*/ 	.word	0x00007880


	//   ....[96]....
        /*0334*/ 	.word	0x000078a0


	//----- nvinfo : EIATTR_VRC_CTA_INIT_COUNT
	.align		4
.L_3433:
        /*0338*/ 	.byte	0x02, 0x4a
	.zero		1
	.zero		1


	//----- nvinfo : EIATTR_EXIT_INSTR_OFFSETS
	.align		4
        /*033c*/ 	.byte	0x04, 0x1c
        /*033e*/ 	.short	(.L_3435 - .L_3434)


	//   ....[0]....
.L_3434:
        /*0340*/ 	.word	0x00007940


	//   ....[1]....
        /*0344*/ 	.word	0x00007bc0


	//----- nvinfo : EIATTR_MAX_THREADS
	.align		4
.L_3435:
        /*0348*/ 	.byte	0x04, 0x05
        /*034a*/ 	.short	(.L_3437 - .L_3436)
.L_3436:
        /*034c*/ 	.word	0x00000020
        /*0350*/ 	.word	0x00000001
        /*0354*/ 	.word	0x00000001


	//----- nvinfo : EIATTR_CRS_STACK_SIZE
	.align		4
.L_3437:
        /*0358*/ 	.byte	0x04, 0x1e
        /*035a*/ 	.short	(.L_3439 - .L_3438)
.L_3438:
        /*035c*/ 	.word	0x00000000


	//----- nvinfo : EIATTR_CBANK_PARAM_SIZE
	.align		4
.L_3439:
        /*0360*/ 	.byte	0x03, 0x19
        /*0362*/ 	.short	0x01f0


	//----- nvinfo : EIATTR_PARAM_CBANK
	.align		4
        /*0364*/ 	.byte	0x04, 0x0a
        /*0366*/ 	.short	(.L_3441 - .L_3440)
	.align		4
.L_3440:
        /*0368*/ 	.word	index@(.nv.constant0._Z25selective_scan_bwd_kernelI32Selective_Scan_bwd_kernel_traitsILi32ELi8ELb1ELb1ELb0ELb1ELb1EfN3c107complexIfEEEEv12SSMParamsBwd)
        /*036c*/ 	.short	0x0380
        /*036e*/ 	.short	0x01f0


	//----- nvinfo : EIATTR_SW_WAR
	.align		4
.L_3441:
        /*0370*/ 	.byte	0x04, 0x36
        /*0372*/ 	.short	(.L_3443 - .L_3442)
.L_3442:
        /*0374*/ 	.word	0x00000008
.L_3443:


//--------------------- .nv.info._Z25selective_scan_bwd_kernelI32Selective_Scan_bwd_kernel_traitsILi32ELi8ELb1ELb1ELb1ELb0ELb0EfN3c107complexIfEEEEv12SSMParamsBwd --------------------------
	.section	.nv.info._Z25selective_scan_bwd_kernelI32Selective_Scan_bwd_kernel_traitsILi32ELi8ELb1ELb1ELb1ELb0ELb0EfN3c107complexIfEEEEv12SSMParamsBwd,"",@"SHT_CUDA_INFO"
	.sectionflags	@""
	.align	4


	//----- nvinfo : EIATTR_CUDA_API_VERSION
	.align		4
        /*0000*/ 	.byte	0x04, 0x37
        /*0002*/ 	.short	(.L_3445 - .L_3444)
.L_3444:
        /*0004*/ 	.word	0x00000082


	//----- nvinfo : EIATTR_KPARAM_INFO
	.align		4
.L_3445:
        /*0008*/ 	.byte	0x04, 0x17
        /*000a*/ 	.short	(.L_3447 - .L_3446)
.L_3446:
        /*000c*/ 	.word	0x00000000
        /*0010*/ 	.short	0x0000
        /*0012*/ 	.short	0x0000
        /*0014*/ 	.byte	0x00, 0xf0, 0xc1, 0x07


	//----- nvinfo : EIATTR_SPARSE_MMA_MASK
	.align		4
.L_3447:
        /*0018*/ 	.byte	0x03, 0x50
        /*001a*/ 	.short	0x0000


	//----- nvinfo : EIATTR_MAXREG_COUNT
	.align		4
        /*001c*/ 	.byte	0x03, 0x1b
        /*001e*/ 	.short	0x00ff


	//----- nvinfo : EIATTR_NUM_BARRIERS
	.align		4
        /*0020*/ 	.byte	0x02, 0x4c
        /*0022*/ 	.byte	0x01
	.zero		1


	//----- nvinfo : EIATTR_MERCURY_ISA_VERSION
	.align		4
        /*0024*/ 	.byte	0x03, 0x5f
        /*0026*/ 	.short	0x0101


	//----- nvinfo : EIATTR_COOP_GROUP_MASK_REGIDS
	.align		4
        /*0028*/ 	.byte	0x04, 0x29
        /*002a*/ 	.short	(.L_3449 - .L_3448)


	//   ....[0]....
.L_3448:
        /*002c*/ 	.word	0xffffffff


	//   ....[1]....
        /*0030*/ 	.word	0xffffffff


	//   ....[2]....
        /*0034*/ 	.word	0xffffffff


	//   ....[3]....
        /*0038*/ 	.word	0xffffffff


	//   ....[4]....
        /*003c*/ 	.word	0xffffffff


	//   ....[5]....
        /*0040*/ 	.word	0xffffffff


	//   ....[6]....
        /*0044*/ 	.word	0xffffffff


	//   ....[7]....
        /*0048*/ 	.word	0xffffffff


	//   ....[8]....
        /*004c*/ 	.word	0xffffffff


	//   ....[9]....
        /*0050*/ 	.word	0xffffffff


	//   ....[10]....
        /*0054*/ 	.word	0xffffffff


	//   ....[11]....
        /*0058*/ 	.word	0xffffffff


	//   ....[12]....
        /*005c*/ 	.word	0xffffffff


	//   ....[13]....
        /*0060*/ 	.word	0xffffffff


	//   ....[14]....
        /*0064*/ 	.word	0xffffffff


	//   ....[15]....
        /*0068*/ 	.word	0xffffffff


	//   ....[16]....
        /*006c*/ 	.word	0xffffffff


	//   ....[17]....
        /*0070*/ 	.word	0xffffffff


	//   ....[18]....
        /*0074*/ 	.word	0xffffffff


	//   ....[19]....
        /*0078*/ 	.word	0xffffffff


	//   ....[20]....
        /*007c*/ 	.word	0xffffffff


	//   ....[21]....
        /*0080*/ 	.word	0xffffffff


	//   ....[22]....
        /*0084*/ 	.word	0xffffffff


	//   ....[23]....
        /*0088*/ 	.word	0xffffffff


	//   ....[24]....
        /*008c*/ 	.word	0xffffffff


	//   ....[25]....
        /*0090*/ 	.word	0xffffffff


	//   ....[26]....
        /*0094*/ 	.word	0xffffffff


	//   ....[27]....
        /*0098*/ 	.word	0xffffffff


	//   ....[28]....
        /*009c*/ 	.word	0xffffffff


	//   ....[29]....
        /*00a0*/ 	.word	0xffffffff


	//   ....[30]....
        /*00a4*/ 	.word	0xffffffff


	//   ....[31]....
        /*00a8*/ 	.word	0xffffffff


	//   ....[32]....
        /*00ac*/ 	.word	0xffffffff


	//   ....[33]....
        /*00b0*/ 	.word	0xffffffff


	//   ....[34]....
        /*00b4*/ 	.word	0xffffffff


	//   ....[35]....
        /*00b8*/ 	.word	0xffffffff


	//   ....[36]....
        /*00bc*/ 	.word	0xffffffff


	//   ....[37]....
        /*00c0*/ 	.word	0xffffffff


	//   ....[38]....
        /*00c4*/ 	.word	0xffffffff


	//   ....[39]....
        /*00c8*/ 	.word	0xffffffff


	//   ....[40]....
        /*00cc*/ 	.word	0xffffffff


	//   ....[41]....
        /*00d0*/ 	.word	0xffffffff


	//   ....[42]....
        /*00d4*/ 	.word	0xffffffff


	//   ....[43]....
        /*00d8*/ 	.word	0xffffffff


	//   ....[44]....
        /*00dc*/ 	.word	0xffffffff


	//   ....[45]....
        /*00e0*/ 	.word	0xffffffff


	//   ....[46]....
        /*00e4*/ 	.word	0xffffffff


	//   ....[47]....
        /*00e8*/ 	.word	0xffffffff


	//   ....[48]....
        /*00ec*/ 	.word	0xffffffff


	//   ....[49]....
        /*00f0*/ 	.word	0xffffffff


	//   ....[50]....
        /*00f4*/ 	.word	0xffffffff


	//   ....[51]....
        /*00f8*/ 	.word	0xffffffff


	//   ....[52]....
        /*00fc*/ 	.word	0xffffffff


	//   ....[53]....
        /*0100*/ 	.word	0xffffffff


	//   ....[54]....
        /*0104*/ 	.word	0xffffffff


	//   ....[55]....
        /*0108*/ 	.word	0xffffffff


	//   ....[56]....
        /*010c*/ 	.word	0xffffffff


	//   ....[57]....
        /*0110*/ 	.word	0xffffffff


	//   ....[58]....
        /*0114*/ 	.word	0xffffffff


	//   ....[59]....
        /*0118*/ 	.word	0xffffffff


	//   ....[60]....
        /*011c*/ 	.word	0xffffffff


	//   ....[61]....
        /*0120*/ 	.word	0xffffffff


	//   ....[62]....
        /*0124*/ 	.word	0xffffffff


	//   ....[63]....
        /*0128*/ 	.word	0xffffffff


	//   ....[64]....
        /*012c*/ 	.word	0xffffffff


	//   ....[65]....
        /*0130*/ 	.word	0xffffffff


	//   ....[66]....
        /*0134*/ 	.word	0xffffffff


	//   ....[67]....
        /*0138*/ 	.word	0xffffffff


	//   ....[68]....
        /*013c*/ 	.word	0xffffffff


	//   ....[69]....
        /*0140*/ 	.word	0xffffffff


	//   ....[70]....
        /*0144*/ 	.word	0xffffffff


	//   ....[71]....
        /*0148*/ 	.word	0xffffffff


	//   ....[72]....
        /*014c*/ 	.word	0xffffffff


	//   ....[73]....
        /*0150*/ 	.word	0xffffffff


	//   ....[74]....
        /*0154*/ 	.word	0xffffffff


	//   ....[75]....
        /*0158*/ 	.word	0xffffffff


	//   ....[76]....
        /*015c*/ 	.word	0xffffffff


	//   ....[77]....
        /*0160*/ 	.word	0xffffffff


	//   ....[78]....
        /*0164*/ 	.word	0xffffffff


	//   ....[79]....
        /*0168*/ 	.word	0xffffffff


	//   ....[80]....
        /*016c*/ 	.word	0xffffffff


	//   ....[81]....
        /*0170*/ 	.word	0xffffffff


	//   ....[82]....
        /*0174*/ 	.word	0xffffffff


	//----- nvinfo : EIATTR_COOP_GROUP_INSTR_OFFSETS
	.align		4
.L_3449:
        /*0178*/ 	.byte	0x04, 0x28
        /*017a*/ 	.short	(.L_3451 - .L_3450)


	//   ....[0]....
.L_3450:
        /*017c*/ 	.word	0x00000f90


	//   ....[1]....
        /*0180*/ 	.word	0x00001040


	//   ....[2]....
        /*0184*/ 	.word	0x000010f0


	//   ....[3]....
        /*0188*/ 	.word	0x000016f0


	//   ....[4]....
        /*018c*/ 	.word	0x00001ba0


	//   ....[5]....
        /*0190*/ 	.word	0x000024d0


	//   ....[6]....
        /*0194*/ 	.word	0x000024f0


	//   ....[7]....
        /*0198*/ 	.word	0x00002510


	//   ....[8]....
        /*019c*/ 	.word	0x00002520


	//   ....[9]....
        /*01a0*/ 	.word	0x000025c0


	//   ....[10]....
        /*01a4*/ 	.word	0x000025f0


	//   ....[11]....
        /*01a8*/ 	.word	0x00002600


	//   ....[12]....
        /*01ac*/ 	.word	0x00002610


	//   ....[13]....
        /*01b0*/ 	.word	0x000026d0


	//   ....[14]....
        /*01b4*/ 	.word	0x00002710


	//   ....[15]....
        /*01b8*/ 	.word	0x00002770


	//   ....[16]....
        /*01bc*/ 	.word	0x000027b0


	//   ....[17]....
        /*01c0*/ 	.word	0x00002940


	//   ....[18]....
        /*01c4*/ 	.word	0x00002980


	//   ....[19]....
        /*01c8*/ 	.word	0x000029c0


	//   ....[20]....
        /*01cc*/ 	.word	0x00002a00


	//   ....[21]....
        /*01d0*/ 	.word	0x00002bc0


	//   ....[22]....
        /*01d4*/ 	.word	0x00002c00


	//   ....[23]....
        /*01d8*/ 	.word	0x00002c40


	//   ....[24]....
        /*01dc*/ 	.word	0x00002c80


	//   ....[25]....
        /*01e0*/ 	.word	0x00002d50


	//   ....[26]....
        /*01e4*/ 	.word	0x00002e00


	//   ....[27]....
        /*01e8*/ 	.word	0x00002e40


	//   ....[28]....
        /*01ec*/ 	.word	0x00002e60


	//   ....[29]....
        /*01f0*/ 	.word	0x00002e70


	//   ....[30]....
        /*01f4*/ 	.word	0x00002e80


	//   ....[31]....
        /*01f8*/ 	.word	0x00002e90


	//   ....[32]....
        /*01fc*/ 	.word	0x00002ea0


	//   ....[33]....
        /*0200*/ 	.word	0x00002eb0


	//   ....[34]....
        /*0204*/ 	.word	0x00002ec0


	//   ....[35]....
        /*0208*/ 	.word	0x00002fb0


	//   ....[36]....
        /*020c*/ 	.word	0x00002fc0


	//   ....[37]....
        /*0210*/ 	.word	0x00002fd0


	//   ....[38]....
        /*0214*/ 	.word	0x00002fe0


	//   ....[39]....
        /*0218*/ 	.word	0x000030b0


	//   ....[40]....
        /*021c*/ 	.word	0x000030d0


	//   ....[41]....
        /*0220*/ 	.word	0x000030e0


	//   ....[42]....
        /*0224*/ 	.word	0x000030f0


	//   ....[43]....
        /*0228*/ 	.word	0x000031c0


	//   ....[44]....
        /*022c*/ 	.word	0x000031e0


	//   ....[45]....
        /*0230*/ 	.word	0x000031f0


	//   ....[46]....
        /*0234*/ 	.word	0x00003200


	//   ....[47]....
        /*0238*/ 	.word	0x000032d0


	//   ....[48]....
        /*023c*/ 	.word	0x000032f0


	//   ....[49]....
        /*0240*/ 	.word	0x00003300


	//   ....[50]....
        /*0244*/ 	.word	0x00003310


	//   ....[51]....
        /*0248*/ 	.word	0x000033e0


	//   ....[52]....
        /*024c*/ 	.word	0x00003420


	//   ....[53]....
        /*0250*/ 	.word	0x00003460


	//   ....[54]....
        /*0254*/ 	.word	0x000034a0


	//   ....[55]....
        /*0258*/ 	.word	0x000034e0


	//   ....[56]....
        /*025c*/ 	.word	0x00003520


	//   ....[57]....
        /*0260*/ 	.word	0x00003570


	//   ....[58]....
        /*0264*/ 	.word	0x000035b0


	//   ....[59]....
        /*0268*/ 	.word	0x000035d0


	//   ....[60]....
        /*026c*/ 	.word	0x00003630


	//   ....[61]....
        /*0270*/ 	.word	0x00004de0


	//   ....[62]....
        /*0274*/ 	.word	0x00004e20


	//   ....[63]....
        /*0278*/ 	.word	0x00004f20


	//   ....[64]....
        /*027c*/ 	.word	0x00004f40


	//   ....[65]....
        /*0280*/ 	.word	0x00004f70


	//   ....[66]....
        /*0284*/ 	.word	0x00004fa0


	//   ....[67]....
        /*0288*/ 	.word	0x00005100


	//   ....[68]....
        /*028c*/ 	.word	0x00005140


	//   ....[69]....
        /*0290*/ 	.word	0x000052d0


	//   ....[70]....
        /*0294*/ 	.word	0x00005310


	//   ....[71]....
        /*0298*/ 	.word	0x00005750


	//   ....[72]....
        /*029c*/ 	.word	0x000058c0


	//   ....[73]....
        /*02a0*/ 	.word	0x00005a80


	//   ....[74]....
        /*02a4*/ 	.word	0x00005ad0


	//   ....[75]....
        /*02a8*/ 	.word	0x00005b20


	//   ....[76]....
        /*02ac*/ 	.word	0x00005b50


	//   ....[77]....
        /*02b0*/ 	.word	0x00005b70


	//   ....[78]....
        /*02b4*/ 	.word	0x00005c40


	//   ....[79]....
        /*02b8*/ 	.word	0x00005c80


	//   ....[80]....
        /*02bc*/ 	.word	0x00005cd0


	//   ....[81]....
        /*02c0*/ 	.word	0x00005d00


	//   ....[82]....
        /*02c4*/ 	.word	0x00005d20


	//----- nvinfo : EIATTR_VRC_CTA_INIT_COUNT
	.align		4
.L_3451:
        /*02c8*/ 	.byte	0x02, 0x4a
	.zero		1
	.zero		1


	//----- nvinfo : EIATTR_EXIT_INSTR_OFFSETS
	.align		4
        /*02cc*/ 	.byte	0x04, 0x1c
        /*02ce*/ 	.short	(.L_3453 - .L_3452)


	//   ....[0]....
.L_3452:
        /*02d0*/ 	.word	0x00005dc0


	//   ....[1]....
        /*02d4*/ 	.word	0x00005f30


	//----- nvinfo : EIATTR_MAX_THREADS
	.align		4
.L_3453:
        /*02d8*/ 	.byte	0x04, 0x05
        /*02da*/ 	.short	(.L_3455 - .L_3454)
.L_3454:
        /*02dc*/ 	.word	0x00000020
        /*02e0*/ 	.word	0x00000001
        /*02e4*/ 	.word	0x00000001


	//----- nvinfo : EIATTR_CRS_STACK_SIZE
	.align		4
.L_3455:
        /*02e8*/ 	.byte	0x04, 0x1e
        /*02ea*/ 	.short	(.L_3457 - .L_3456)
.L_3456:
        /*02ec*/ 	.word	0x00000000


	//----- nvinfo : EIATTR_CBANK_PARAM_SIZE
	.align		4
.L_3457:
        /*02f0*/ 	.byte	0x03, 0x19
        /*02f2*/ 	.short	0x01f0


	//----- nvinfo : EIATTR_PARAM_CBANK
	.align		4
        /*02f4*/ 	.byte	0x04, 0x0a
        /*02f6*/ 	.short	(.L_3459 - .L_3458)
	.align		4
.L_3458:
        /*02f8*/ 	.word	index@(.nv.constant0._Z25selective_scan_bwd_kernelI32Selective_Scan_bwd_kernel_traitsILi32ELi8ELb1ELb1ELb1ELb0ELb0EfN3c107complexIfEEEEv12SSMParamsBwd)
        /*02fc*/ 	.short	0x0380
        /*02fe*/ 	.short	0x01f0


	//----- nvinfo : EIATTR_SW_WAR
	.align		4
.L_3459:
        /*0300*/ 	.byte	0x04, 0x36
        /*0302*/ 	.short	(.L_3461 - .L_3460)
.L_3460:
        /*0304*/ 	.word	0x00000008
.L_3461:


//--------------------- .nv.info._Z25selective_scan_bwd_kernelI32Selective_Scan_bwd_kernel_traitsILi32ELi8ELb1ELb1ELb1ELb0ELb1EfN3c107complexIfEEEEv12SSMParamsBwd --------------------------
	.section	.nv.info._Z25selective_scan_bwd_kernelI32Selective_Scan_bwd_kernel_traitsILi32ELi8ELb1ELb1ELb1ELb0ELb1EfN3c107complexIfEEEEv12SSMParamsBwd,"",@"SHT_CUDA_INFO"
	.sectionflags	@""
	.align	4


	//----- nvinfo : EIATTR_CUDA_API_VERSION
	.align		4
        /*0000*/ 	.byte	0x04, 0x37
        /*0002*/ 	.short	(.L_3463 - .L_3462)
.L_3462:
        /*0004*/ 	.word	0x00000082


	//----- nvinfo : EIATTR_KPARAM_INFO
	.align		4
.L_3463:
        /*0008*/ 	.byte	0x04, 0x17
        /*000a*/ 	.short	(.L_3465 - .L_3464)
.L_3464:
        /*000c*/ 	.word	0x00000000
        /*0010*/ 	.short	0x0000
        /*0012*/ 	.short	0x0000
        /*0014*/ 	.byte	0x00, 0xf0, 0xc1, 0x07


	//----- nvinfo : EIATTR_SPARSE_MMA_MASK
	.align		4
.L_3465:
        /*0018*/ 	.byte	0x03, 0x50
        /*001a*/ 	.short	0x0000


	//----- nvinfo : EIATTR_MAXREG_COUNT
	.align		4
        /*001c*/ 	.byte	0x03, 0x1b
        /*001e*/ 	.short	0x00ff


	//----- nvinfo : EIATTR_NUM_BARRIERS
	.align		4
        /*0020*/ 	.byte	0x02, 0x4c
        /*0022*/ 	.byte	0x01
	.zero		1


	//----- nvinfo : EIATTR_MERCURY_ISA_VERSION
	.align		4
        /*0024*/ 	.byte	0x03, 0x5f
        /*0026*/ 	.short	0x0101


	//----- nvinfo : EIATTR_COOP_GROUP_MASK_REGIDS
	.align		4
        /*0028*/ 	.byte	0x04, 0x29
        /*002a*/ 	.short	(.L_3467 - .L_3466)


	//   ....[0]....
.L_3466:
        /*002c*/ 	.word	0xffffffff


	//   ....[1]....
        /*0030*/ 	.word	0xffffffff


	//   ....[2]....
        /*0034*/ 	.word	0xffffffff


	//   ....[3]....
        /*0038*/ 	.word	0xffffffff


	//   ....[4]....
        /*003c*/ 	.word	0xffffffff


	//   ....[5]....
        /*0040*/ 	.word	0xffffffff


	//   ....[6]....
        /*0044*/ 	.word	0xffffffff


	//   ....[7]....
        /*0048*/ 	.word	0xffffffff


	//   ....[8]....
        /*004c*/ 	.word	0xffffffff


	//   ....[9]....
        /*0050*/ 	.word	0xffffffff


	//   ....[10]....
        /*0054*/ 	.word	0xffffffff


	//   ....[11]....
        /*0058*/ 	.word	0xffffffff


	//   ....[12]....
        /*005c*/ 	.word	0xffffffff


	//   ....[13]....
        /*0060*/ 	.word	0xffffffff


	//   ....[14]....
        /*0064*/ 	.word	0xffffffff


	//   ....[15]....
        /*0068*/ 	.word	0xffffffff


	//   ....[16]....
        /*006c*/ 	.word	0xffffffff


	//   ....[17]....
        /*0070*/ 	.word	0xffffffff


	//   ....[18]....
        /*0074*/ 	.word	0xffffffff


	//   ....[19]....
        /*0078*/ 	.word	0xffffffff


	//   ....[20]....
        /*007c*/ 	.word	0xffffffff


	//   ....[21]....
        /*0080*/ 	.word	0xffffffff


	//   ....[22]....
        /*0084*/ 	.word	0xffffffff


	//   ....[23]....
        /*0088*/ 	.word	0xffffffff


	//   ....[24]....
        /*008c*/ 	.word	0xffffffff


	//   ....[25]....
        /*0090*/ 	.word	0xffffffff


	//   ....[26]....
        /*0094*/ 	.word	0xffffffff


	//   ....[27]....
        /*0098*/ 	.word	0xffffffff


	//   ....[28]....
        /*009c*/ 	.word	0xffffffff


	//   ....[29]....
        /*00a0*/ 	.word	0xffffffff


	//   ....[30]....
        /*00a4*/ 	.word	0xffffffff


	//   ....[31]....
        /*00a8*/ 	.word	0xffffffff


	//   ....[32]....
        /*00ac*/ 	.word	0xffffffff


	//   ....[33]....
        /*00b0*/ 	.word	0xffffffff


	//   ....[34]....
        /*00b4*/ 	.word	0xffffffff


	//   ....[35]....
        /*00b8*/ 	.word	0xffffffff


	//   ....[36]....
        /*00bc*/ 	.word	0xffffffff


	//   ....[37]....
        /*00c0*/ 	.word	0xffffffff


	//   ....[38]....
        /*00c4*/ 	.word	0xffffffff


	//   ....[39]....
        /*00c8*/ 	.word	0xffffffff


	//   ....[40]....
        /*00cc*/ 	.word	0xffffffff


	//   ....[41]....
        /*00d0*/ 	.word	0xffffffff


	//   ....[42]....
        /*00d4*/ 	.word	0xffffffff


	//   ....[43]....
        /*00d8*/ 	.word	0xffffffff


	//   ....[44]....
        /*00dc*/ 	.word	0xffffffff


	//   ....[45]....
        /*00e0*/ 	.word	0xffffffff


	//   ....[46]....
        /*00e4*/ 	.word	0xffffffff


	//   ....[47]....
        /*00e8*/ 	.word	0xffffffff


	//   ....[48]....
        /*00ec*/ 	.word	0xffffffff


	//   ....[49]....
        /*00f0*/ 	.word	0xffffffff


	//   ....[50]....
        /*00f4*/ 	.word	0xffffffff


	//   ....[51]....
        /*00f8*/ 	.word	0xffffffff


	//   ....[52]....
        /*00fc*/ 	.word	0xffffffff


	//   ....[53]....
        /*0100*/ 	.word	0xffffffff


	//   ....[54]....
        /*0104*/ 	.word	0xffffffff


	//   ....[55]....
        /*0108*/ 	.word	0xffffffff


	//   ....[56]....
        /*010c*/ 	.word	0xffffffff


	//   ....[57]....
        /*0110*/ 	.word	0xffffffff


	//   ....[58]....
        /*0114*/ 	.word	0xffffffff


	//   ....[59]....
        /*0118*/ 	.word	0xffffffff


	//   ....[60]....
        /*011c*/ 	.word	0xffffffff


	//   ....[61]....
        /*0120*/ 	.word	0xffffffff


	//   ....[62]....
        /*0124*/ 	.word	0xffffffff


	//   ....[63]....
        /*0128*/ 	.word	0xffffffff


	//   ....[64]....
        /*012c*/ 	.word	0xffffffff


	//   ....[65]....
        /*0130*/ 	.word	0xffffffff


	//   ....[66]....
        /*0134*/ 	.word	0xffffffff


	//   ....[67]....
        /*0138*/ 	.word	0xffffffff


	//   ....[68]....
        /*013c*/ 	.word	0xffffffff


	//   ....[69]....
        /*0140*/ 	.word	0xffffffff


	//   ....[70]....
        /*0144*/ 	.word	0xffffffff


	//   ....[71]....
        /*0148*/ 	.word	0xffffffff


	//   ....[72]....
        /*014c*/ 	.word	0xffffffff


	//   ....[73]....
        /*0150*/ 	.word	0xffffffff


	//   ....[74]....
        /*0154*/ 	.word	0xffffffff


	//   ....[75]....
        /*0158*/ 	.word	0xffffffff


	//   ....[76]....
        /*015c*/ 	.word	0xffffffff


	//   ....[77]....
        /*0160*/ 	.word	0xffffffff


	//   ....[78]....
        /*0164*/ 	.word	0xffffffff


	//   ....[79]....
        /*0168*/ 	.word	0xffffffff


	//   ....[80]....
        /*016c*/ 	.word	0xffffffff


	//   ....[81]....
        /*0170*/ 	.word	0xffffffff


	//   ....[82]....
        /*0174*/ 	.word	0xffffffff


	//   ....[83]....
        /*0178*/ 	.word	0xffffffff


	//   ....[84]....
        /*017c*/ 	.word	0xffffffff


	//   ....[85]....
        /*0180*/ 	.word	0xffffffff


	//   ....[86]....
        /*0184*/ 	.word	0xffffffff


	//----- nvinfo : EIATTR_COOP_GROUP_INSTR_OFFSETS
	.align		4
.L_3467:
        /*0188*/ 	.byte	0x04, 0x28
        /*018a*/ 	.short	(.L_3469 - .L_3468)


	//   ....[0]....
.L_3468:
        /*018c*/ 	.word	0x00001020


	//   ....[1]....
        /*0190*/ 	.word	0x000010d0


	//   ....[2]....
        /*0194*/ 	.word	0x000011f0


	//   ....[3]....
        /*0198*/ 	.word	0x000012e0


	//   ....[4]....
        /*019c*/ 	.word	0x00001700


	//   ....[5]....
        /*01a0*/ 	.word	0x00001a70


	//   ....[6]....
        /*01a4*/ 	.word	0x00001ba0


	//   ....[7]....
        /*01a8*/ 	.word	0x000021b0


	//   ....[8]....
        /*01ac*/ 	.word	0x00002690


	//   ....[9]....
        /*01b0*/ 	.word	0x00002fa0


	//   ....[10]....
        /*01b4*/ 	.word	0x00002fc0


	//   ....[11]....
        /*01b8*/ 	.word	0x00002fe0


	//   ....[12]....
        /*01bc*/ 	.word	0x00002ff0


	//   ....[13]....
        /*01c0*/ 	.word	0x00003090


	//   ....[14]....
        /*01c4*/ 	.word	0x000030c0


	//   ....[15]....
        /*01c8*/ 	.word	0x000030d0


	//   ....[16]....
        /*01cc*/ 	.word	0x000030e0


	//   ....[17]....
        /*01d0*/ 	.word	0x00003190


	//   ....[18]....
        /*01d4*/ 	.word	0x000031d0


	//   ....[19]....
        /*01d8*/ 	.word	0x00003220


	//   ....[20]....
        /*01dc*/ 	.word	0x00003280


	//   ....[21]....
        /*01e0*/ 	.word	0x00003400


	//   ....[22]....
        /*01e4*/ 	.word	0x00003440


	//   ....[23]....
        /*01e8*/ 	.word	0x00003480


	//   ....[24]....
        /*01ec*/ 	.word	0x000034c0


	//   ....[25]....
        /*01f0*/ 	.word	0x00003680


	//   ....[26]....
        /*01f4*/ 	.word	0x000036c0


	//   ....[27]....
        /*01f8*/ 	.word	0x00003700


	//   ....[28]....
        /*01fc*/ 	.word	0x00003740


	//   ....[29]....
        /*0200*/ 	.word	0x00003810


	//   ....[30]....
        /*0204*/ 	.word	0x000038c0


	//   ....[31]....
        /*0208*/ 	.word	0x00003900


	//   ....[32]....
        /*020c*/ 	.word	0x00003920


	//   ....[33]....
        /*0210*/ 	.word	0x00003930


	//   ....[34]....
        /*0214*/ 	.word	0x00003940


	//   ....[35]....
        /*0218*/ 	.word	0x00003950


	//   ....[36]....
        /*021c*/ 	.word	0x00003960


	//   ....[37]....
        /*0220*/ 	.word	0x00003970


	//   ....[38]....
        /*0224*/ 	.word	0x00003980


	//   ....[39]....
        /*0228*/ 	.word	0x00003a70


	//   ....[40]....
        /*022c*/ 	.word	0x00003a80


	//   ....[41]....
        /*0230*/ 	.word	0x00003a90


	//   ....[42]....
        /*0234*/ 	.word	0x00003aa0


	//   ....[43]....
        /*0238*/ 	.word	0x00003b70


	//   ....[44]....
        /*023c*/ 	.word	0x00003b90


	//   ....[45]....
        /*0240*/ 	.word	0x00003ba0


	//   ....[46]....
        /*0244*/ 	.word	0x00003bb0


	//   ....[47]....
        /*0248*/ 	.word	0x00003c80


	//   ....[48]....
        /*024c*/ 	.word	0x00003ca0


	//   ....[49]....
        /*0250*/ 	.word	0x00003cb0


	//   ....[50]....
        /*0254*/ 	.word	0x00003cc0


	//   ....[51]....
        /*0258*/ 	.word	0x00003d90


	//   ....[52]....
        /*025c*/ 	.word	0x00003db0


	//   ....[53]....
        /*0260*/ 	.word	0x00003dc0


	//   ....[54]....
        /*0264*/ 	.word	0x00003dd0


	//   ....[55]....
        /*0268*/ 	.word	0x00003ea0


	//   ....[56]....
        /*026c*/ 	.word	0x00003ee0


	//   ....[57]....
        /*0270*/ 	.word	0x00003f20


	//   ....[58]....
        /*0274*/ 	.word	0x00003f60


	//   ....[59]....
        /*0278*/ 	.word	0x00003fa0


	//   ....[60]....
        /*027c*/ 	.word	0x00003fe0


	//   ....[61]....
        /*0280*/ 	.word	0x00004020


	//   ....[62]....
        /*0284*/ 	.word	0x00004070


	//   ....[63]....
        /*0288*/ 	.word	0x000040b0


	//   ....[64]....
        /*028c*/ 	.word	0x00004100


	//   ....[65]....
        /*0290*/ 	.word	0x000058a0


	//   ....[66]....
        /*0294*/ 	.word	0x000058e0


	//   ....[67]....
        /*0298*/ 	.word	0x000059e0


	//   ....[68]....
        /*029c*/ 	.word	0x00005a00


	//   ....[69]....
        /*02a0*/ 	.word	0x00005a30


	//   ....[70]....
        /*02a4*/ 	.word	0x00005a60


	//   ....[71]....
        /*02a8*/ 	.word	0x00005bd0


	//   ....[72]....
        /*02ac*/ 	.word	0x00005c10


	//   ....[73]....
        /*02b0*/ 	.word	0x00005da0


	//   ....[74]....
        /*02b4*/ 	.word	0x00005de0


	//   ....[75]....
        /*02b8*/ 	.word	0x00006210


	//   ....[76]....
        /*02bc*/ 	.word	0x000063a0


	//   ....[77]....
        /*02c0*/ 	.word	0x00006540


	//   ....[78]....
        /*02c4*/ 	.word	0x00006590


	//   ....[79]....
        /*02c8*/ 	.word	0x000065e0


	//   ....[80]....
        /*02cc*/ 	.word	0x00006610


	//   ....[81]....
        /*02d0*/ 	.word	0x00006630


	//   ....[82]....
        /*02d4*/ 	.word	0x00006700


	//   ....[83]....
        /*02d8*/ 	.word	0x00006740


	//   ....[84]....
        /*02dc*/ 	.word	0x00006790


	//   ....[85]....
        /*02e0*/ 	.word	0x000067c0


	//   ....[86]....
        /*02e4*/ 	.word	0x000067e0


	//----- nvinfo : EIATTR_VRC_CTA_INIT_COUNT
	.align		4
.L_3469:
        /*02e8*/ 	.byte	0x02, 0x4a
	.zero		1
	.zero		1


	//----- nvinfo : EIATTR_EXIT_INSTR_OFFSETS
	.align		4
        /*02ec*/ 	.byte	0x04, 0x1c
        /*02ee*/ 	.short	(.L_3471 - .L_3470)


	//   ....[0]....
.L_3470:
        /*02f0*/ 	.word	0x00006880


	//   ....[1]....
        /*02f4*/ 	.word	0x000069f0


	//----- nvinfo : EIATTR_MAX_THREADS
	.align		4
.L_3471:
        /*02f8*/ 	.byte	0x04, 0x05
        /*02fa*/ 	.short	(.L_3473 - .L_3472)
.L_3472:
        /*02fc*/ 	.word	0x00000020
        /*0300*/ 	.word	0x00000001
        /*0304*/ 	.word	0x00000001


	//----- nvinfo : EIATTR_CRS_STACK_SIZE
	.align		4
.L_3473:
        /*0308*/ 	.byte	0x04, 0x1e
        /*030a*/ 	.short	(.L_3475 - .L_3474)
.L_3474:
        /*030c*/ 	.word	0x00000000


	//----- nvinfo : EIATTR_CBANK_PARAM_SIZE
	.align		4
.L_3475:
        /*0310*/ 	.byte	0x03, 0x19
        /*0312*/ 	.short	0x01f0


	//----- nvinfo : EIATTR_PARAM_CBANK
	.align		4
        /*0314*/ 	.byte	0x04, 0x0a
        /*0316*/ 	.short	(.L_3477 - .L_3476)
	.align		4
.L_3476:
        /*0318*/ 	.word	index@(.nv.constant0._Z25selective_scan_bwd_kernelI32Selective_Scan_bwd_kernel_traitsILi32ELi8ELb1ELb1ELb1ELb0ELb1EfN3c107complexIfEEEEv12SSMParamsBwd)
        /*031c*/ 	.short	0x0380
        /*031e*/ 	.short	0x01f0


	//----- nvinfo : EIATTR_SW_WAR
	.align		4
.L_3477:
        /*0320*/ 	.byte	0x04, 0x36
        /*0322*/ 	.short	(.L_3479 - .L_3478)
.L_3478:
        /*0324*/ 	.word	0x00000008
.L_3479:


//--------------------- .nv.info._Z25selective_scan_bwd_kernelI32Selective_Scan_bwd_kernel_traitsILi32ELi8ELb1ELb1ELb1ELb1ELb0EfN3c107complexIfEEEEv12SSMParamsBwd --------------------------
	.section	.nv.info._Z25selective_scan_bwd_kernelI32Selective_Scan_bwd_kernel_traitsILi32ELi8ELb1ELb1ELb1ELb1ELb0EfN3c107complexIfEEEEv12SSMParamsBwd,"",@"SHT_CUDA_INFO"
	.sectionflags	@""
	.align	4


	//----- nvinfo : EIATTR_CUDA_API_VERSION
	.align		4
        /*0000*/ 	.byte	0x04, 0x37
        /*0002*/ 	.short	(.L_3481 - .L_3480)
.L_3480:
        /*0004*/ 	.word	0x00000082


	//----- nvinfo : EIATTR_KPARAM_INFO
	.align		4
.L_3481:
        /*0008*/ 	.byte	0x04, 0x17
        /*000a*/ 	.short	(.L_3483 - .L_3482)
.L_3482:
        /*000c*/ 	.word	0x00000000
        /*0010*/ 	.short	0x0000
        /*0012*/ 	.short	0x0000
        /*0014*/ 	.byte	0x00, 0xf0, 0xc1, 0x07


	//----- nvinfo : EIATTR_SPARSE_MMA_MASK
	.align		4
.L_3483:
        /*0018*/ 	.byte	0x03, 0x50
        /*001a*/ 	.short	0x0000


	//----- nvinfo : EIATTR_MAXREG_COUNT
	.align		4
        /*001c*/ 	.byte	0x03, 0x1b
        /*001e*/ 	.short	0x00ff


	//----- nvinfo : EIATTR_NUM_BARRIERS
	.align		4
        /*0020*/ 	.byte	0x02, 0x4c
        /*0022*/ 	.byte	0x01
	.zero		1


	//----- nvinfo : EIATTR_MERCURY_ISA_VERSION
	.align		4
        /*0024*/ 	.byte	0x03, 0x5f
        /*0026*/ 	.short	0x0101


	//----- nvinfo : EIATTR_COOP_GROUP_MASK_REGIDS
	.align		4
        /*0028*/ 	.byte	0x04, 0x29
        /*002a*/ 	.short	(.L_3485 - .L_3484)


	//   ....[0]....
.L_3484:
        /*002c*/ 	.word	0xffffffff


	//   ....[1]....
        /*0030*/ 	.word	0xffffffff


	//   ....[2]....
        /*0034*/ 	.word	0xffffffff


	//   ....[3]....
        /*0038*/ 	.word	0xffffffff


	//   ....[4]....
        /*003c*/ 	.word	0xffffffff


	//   ....[5]....
        /*0040*/ 	.word	0xffffffff


	//   ....[6]....
        /*0044*/ 	.word	0xffffffff


	//   ....[7]....
        /*0048*/ 	.word	0xffffffff


	//   ....[8]....
        /*004c*/ 	.word	0xffffffff


	//   ....[9]....
        /*0050*/ 	.word	0xffffffff


	//   ....[10]....
        /*0054*/ 	.word	0xffffffff


	//   ....[11]....
        /*0058*/ 	.word	0xffffffff


	//   ....[12]....
        /*005c*/ 	.word	0xffffffff


	//   ....[13]....
        /*0060*/ 	.word	0xffffffff


	//   ....[14]....
        /*0064*/ 	.word	0xffffffff


	//   ....[15]....
        /*0068*/ 	.word	0xffffffff


	//   ....[16]....
        /*006c*/ 	.word	0xffffffff


	//   ....[17]....
        /*0070*/ 	.word	0xffffffff


	//   ....[18]....
        /*0074*/ 	.word	0xffffffff


	//   ....[19]....
        /*0078*/ 	.word	0xffffffff


	//   ....[20]....
        /*007c*/ 	.word	0xffffffff


	//   ....[21]....
        /*0080*/ 	.word	0xffffffff


	//   ....[22]....
        /*0084*/ 	.word	0xffffffff


	//   ....[23]....
        /*0088*/ 	.word	0xffffffff


	//   ....[24]....
        /*008c*/ 	.word	0xffffffff


	//   ....[25]....
        /*0090*/ 	.word	0xffffffff


	//   ....[26]....
        /*0094*/ 	.word	0xffffffff


	//   ....[27]....
        /*0098*/ 	.word	0xffffffff


	//   ....[28]....
        /*009c*/ 	.word	0xffffffff


	//   ....[29]....
        /*00a0*/ 	.word	0xffffffff


	//   ....[30]....
        /*00a4*/ 	.word	0xffffffff


	//   ....[31]....
        /*00a8*/ 	.word	0xffffffff


	//   ....[32]....
        /*00ac*/ 	.word	0xffffffff


	//   ....[33]....
        /*00b0*/ 	.word	0xffffffff


	//   ....[34]....
        /*00b4*/ 	.word	0xffffffff


	//   ....[35]....
        /*00b8*/ 	.word	0xffffffff


	//   ....[36]....
        /*00bc*/ 	.word	0xffffffff


	//   ....[37]....
        /*00c0*/ 	.word	0xffffffff


	//   ....[38]....
        /*00c4*/ 	.word	0xffffffff


	//   ....[39]....
        /*00c8*/ 	.word	0xffffffff


	//   ....[40]....
        /*00cc*/ 	.word	0xffffffff


	//   ....[41]....
        /*00d0*/ 	.word	0xffffffff


	//   ....[42]....
        /*00d4*/ 	.word	0xffffffff


	//   ....[43]....
        /*00d8*/ 	.word	0xffffffff


	//   ....[44]....
        /*00dc*/ 	.word	0xffffffff


	//   ....[45]....
        /*00e0*/ 	.word	0xffffffff


	//   ....[46]....
        /*00e4*/ 	.word	0xffffffff


	//   ....[47]....
        /*00e8*/ 	.word	0xffffffff


	//   ....[48]....
        /*00ec*/ 	.word	0xffffffff


	//   ....[49]....
        /*00f0*/ 	.word	0xffffffff


	//   ....[50]....
        /*00f4*/ 	.word	0xffffffff


	//   ....[51]....
        /*00f8*/ 	.word	0xffffffff


	//   ....[52]....
        /*00fc*/ 	.word	0xffffffff


	//   ....[53]....
        /*0100*/ 	.word	0xffffffff


	//   ....[54]....
        /*0104*/ 	.word	0xffffffff


	//   ....[55]....
        /*0108*/ 	.word	0xffffffff


	//   ....[56]....
        /*010c*/ 	.word	0xffffffff


	//   ....[57]....
        /*0110*/ 	.word	0xffffffff


	//   ....[58]....
        /*0114*/ 	.word	0xffffffff


	//   ....[59]....
        /*0118*/ 	.word	0xffffffff


	//   ....[60]....
        /*011c*/ 	.word	0xffffffff


	//   ....[61]....
        /*0120*/ 	.word	0xffffffff


	//   ....[62]....
        /*0124*/ 	.word	0xffffffff


	//   ....[63]....
        /*0128*/ 	.word	0xffffffff


	//   ....[64]....
        /*012c*/ 	.word	0xffffffff


	//   ....[65]....
        /*0130*/ 	.word	0xffffffff


	//   ....[66]....
        /*0134*/ 	.word	0xffffffff


	//   ....[67]....
        /*0138*/ 	.word	0xffffffff


	//   ....[68]....
        /*013c*/ 	.word	0xffffffff


	//   ....[69]....
        /*0140*/ 	.word	0xffffffff


	//   ....[70]....
        /*0144*/ 	.word	0xffffffff


	//   ....[71]....
        /*0148*/ 	.word	0xffffffff


	//   ....[72]....
        /*014c*/ 	.word	0xffffffff


	//   ....[73]....
        /*0150*/ 	.word	0xffffffff


	//   ....[74]....
        /*0154*/ 	.word	0xffffffff


	//   ....[75]....
        /*0158*/ 	.word	0xffffffff


	//   ....[76]....
        /*015c*/ 	.word	0xffffffff


	//   ....[77]....
        /*0160*/ 	.word	0xffffffff


	//   ....[78]....
        /*0164*/ 	.word	0xffffffff


	//   ....[79]....
        /*0168*/ 	.word	0xffffffff


	//   ....[80]....
        /*016c*/ 	.word	0xffffffff


	//   ....[81]....
        /*0170*/ 	.word	0xffffffff


	//   ....[82]....
        /*0174*/ 	.word	0xffffffff


	//   ....[83]....
        /*0178*/ 	.word	0xffffffff


	//----- nvinfo : EIATTR_COOP_GROUP_INSTR_OFFSETS
	.align		4
.L_3485:
        /*017c*/ 	.byte	0x04, 0x28
        /*017e*/ 	.short	(.L_3487 - .L_3486)


	//   ....[0]....
.L_3486:
        /*0180*/ 	.word	0x00000f20


	//   ....[1]....
        /*0184*/ 	.word	0x00000fb0


	//   ....[2]....
        /*0188*/ 	.word	0x00001110


	//   ....[3]....
        /*018c*/ 	.word	0x00002780


	//   ....[4]....
        /*0190*/ 	.word	0x00002c30


	//   ....[5]....
        /*0194*/ 	.word	0x00003560


	//   ....[6]....
        /*0198*/ 	.word	0x00003580


	//   ....[7]....
        /*019c*/ 	.word	0x000035a0


	//   ....[8]....
        /*01a0*/ 	.word	0x000035b0


	//   ....[9]....
        /*01a4*/ 	.word	0x00003650


	//   ....[10]....
        /*01a8*/ 	.word	0x00003680


	//   ....[11]....
        /*01ac*/ 	.word	0x00003690


	//   ....[12]....
        /*01b0*/ 	.word	0x000036a0


	//   ....[13]....
        /*01b4*/ 	.word	0x00003760


	//   ....[14]....
        /*01b8*/ 	.word	0x000037a0


	//   ....[15]....
        /*01bc*/ 	.word	0x00003800


	//   ....[16]....
        /*01c0*/ 	.word	0x00003840


	//   ....[17]....
        /*01c4*/ 	.word	0x000039d0


	//   ....[18]....
        /*01c8*/ 	.word	0x00003a10


	//   ....[19]....
        /*01cc*/ 	.word	0x00003a50


	//   ....[20]....
        /*01d0*/ 	.word	0x00003a90


	//   ....[21]....
        /*01d4*/ 	.word	0x00003c50


	//   ....[22]....
        /*01d8*/ 	.word	0x00003c90


	//   ....[23]....
        /*01dc*/ 	.word	0x00003cd0


	//   ....[24]....
        /*01e0*/ 	.word	0x00003d10


	//   ....[25]....
        /*01e4*/ 	.word	0x00003de0


	//   ....[26]....
        /*01e8*/ 	.word	0x00003e90


	//   ....[27]....
        /*01ec*/ 	.word	0x00003ed0


	//   ....[28]....
        /*01f0*/ 	.word	0x00003ef0


	//   ....[29]....
        /*01f4*/ 	.word	0x00003f00


	//   ....[30]....
        /*01f8*/ 	.word	0x00003f10


	//   ....[31]....
        /*01fc*/ 	.word	0x00003f20


	//   ....[32]....
        /*0200*/ 	.word	0x00003f30


	//   ....[33]....
        /*0204*/ 	.word	0x00003f40


	//   ....[34]....
        /*0208*/ 	.word	0x00003f50


	//   ....[35]....
        /*020c*/ 	.word	0x00004040


	//   ....[36]....
        /*0210*/ 	.word	0x00004050


	//   ....[37]....
        /*0214*/ 	.word	0x00004060


	//   ....[38]....
        /*0218*/ 	.word	0x00004070


	//   ....[39]....
        /*021c*/ 	.word	0x00004140


	//   ....[40]....
        /*0220*/ 	.word	0x00004160


	//   ....[41]....
        /*0224*/ 	.word	0x00004170


	//   ....[42]....
        /*0228*/ 	.word	0x00004180


	//   ....[43]....
        /*022c*/ 	.word	0x00004250


	//   ....[44]....
        /*0230*/ 	.word	0x00004270


	//   ....[45]....
        /*0234*/ 	.word	0x00004280


	//   ....[46]....
        /*0238*/ 	.word	0x00004290


	//   ....[47]....
        /*023c*/ 	.word	0x00004360


	//   ....[48]....
        /*0240*/ 	.word	0x00004380


	//   ....[49]....
        /*0244*/ 	.word	0x00004390


	//   ....[50]....
        /*0248*/ 	.word	0x000043a0


	//   ....[51]....
        /*024c*/ 	.word	0x00004470


	//   ....[52]....
        /*0250*/ 	.word	0x000044b0


	//   ....[53]....
        /*0254*/ 	.word	0x000044f0


	//   ....[54]....
        /*0258*/ 	.word	0x00004530


	//   ....[55]....
        /*025c*/ 	.word	0x00004570


	//   ....[56]....
        /*0260*/ 	.word	0x000045b0


	//   ....[57]....
        /*0264*/ 	.word	0x000045f0


	//   ....[58]....
        /*0268*/ 	.word	0x00004640


	//   ....[59]....
        /*026c*/ 	.word	0x00004680


	//   ....[60]....
        /*0270*/ 	.word	0x000046d0


	//   ....[61]....
        /*0274*/ 	.word	0x00005e70


	//   ....[62]....
        /*0278*/ 	.word	0x00005eb0


	//   ....[63]....
        /*027c*/ 	.word	0x00005fb0


	//   ....[64]....
        /*0280*/ 	.word	0x00005fd0


	//   ....[65]....
        /*0284*/ 	.word	0x00006000


	//   ....[66]....
        /*0288*/ 	.word	0x00006030


	//   ....[67]....
        /*028c*/ 	.word	0x000061a0


	//   ....[68]....
        /*0290*/ 	.word	0x000061e0


	//   ....[69]....
        /*0294*/ 	.word	0x00006370


	//   ....[70]....
        /*0298*/ 	.word	0x000063b0


	//   ....[71]....
        /*029c*/ 	.word	0x00006740


	//   ....[72]....
        /*02a0*/ 	.word	0x00006a40


	//   ....[73]....
        /*02a4*/ 	.word	0x00006d70


	//   ....[74]....
        /*02a8*/ 	.word	0x00006f10


	//   ....[75]....
        /*02ac*/ 	.word	0x00006f60


	//   ....[76]....
        /*02b0*/ 	.word	0x00006fb0


	//   ....[77]....
        /*02b4*/ 	.word	0x00006fe0


	//   ....[78]....
        /*02b8*/ 	.word	0x00007000


	//   ....[79]....
        /*02bc*/ 	.word	0x000070d0


	//   ....[80]....
        /*02c0*/ 	.word	0x00007110


	//   ....[81]....
        /*02c4*/ 	.word	0x00007160


	//   ....[82]....
        /*02c8*/ 	.word	0x00007190


	//   ....[83]....
        /*02cc*/ 	.word	0x000071b0


	//----- nvinfo : EIATTR_VRC_CTA_INIT_COUNT
	.align		4
.L_3487:
        /*02d0*/ 	.byte	0x02, 0x4a
	.zero		1
	.zero		1


	//----- nvinfo : EIATTR_EXIT_INSTR_OFFSETS
	.align		4
        /*02d4*/ 	.byte	0x04, 0x1c
        /*02d6*/ 	.short	(.L_3489 - .L_3488)


	//   ....[0]....
.L_3488:
        /*02d8*/ 	.word	0x00007250


	//   ....[1]....
        /*02dc*/ 	.word	0x000073c0


	//----- nvinfo : EIATTR_MAX_THREADS
	.align		4
.L_3489:
        /*02e0*/ 	.byte	0x04, 0x05
        /*02e2*/ 	.short	(.L_3491 - .L_3490)
.L_3490:
        /*02e4*/ 	.word	0x00000020
        /*02e8*/ 	.word	0x00000001
        /*02ec*/ 	.word	0x00000001


	//----- nvinfo : EIATTR_CRS_STACK_SIZE
	.align		4
.L_3491:
        /*02f0*/ 	.byte	0x04, 0x1e
        /*02f2*/ 	.short	(.L_3493 - .L_3492)
.L_3492:
        /*02f4*/ 	.word	0x00000000


	//----- nvinfo : EIATTR_CBANK_PARAM_SIZE
	.align		4
.L_3493:
        /*02f8*/ 	.byte	0x03, 0x19
        /*02fa*/ 	.short	0x01f0


	//----- nvinfo : EIATTR_PARAM_CBANK
	.align		4
        /*02fc*/ 	.byte	0x04, 0x0a
        /*02fe*/ 	.short	(.L_3495 - .L_3494)
	.align		4
.L_3494:
        /*0300*/ 	.word	index@(.nv.constant0._Z25selective_scan_bwd_kernelI32Selective_Scan_bwd_kernel_traitsILi32ELi8ELb1ELb1ELb1ELb1ELb0EfN3c107complexIfEEEEv12SSMParamsBwd)
        /*0304*/ 	.short	0x0380
        /*0306*/ 	.short	0x01f0


	//----- nvinfo : EIATTR_SW_WAR
	.align		4
.L_3495:
        /*0308*/ 	.byte	0x04, 0x36
        /*030a*/ 	.short	(.L_3497 - .L_3496)
.L_3496:
        /*030c*/ 	.word	0x00000008
.L_3497:


//--------------------- .nv.info._Z25selective_scan_bwd_kernelI32Selective_Scan_bwd_kernel_traitsILi32ELi8ELb1ELb1ELb1ELb1ELb1EfN3c107complexIfEEEEv12SSMParamsBwd --------------------------
	.section	.nv.info._Z25selective_scan_bwd_kernelI32Selective_Scan_bwd_kernel_traitsILi32ELi8ELb1ELb1ELb1ELb1ELb1EfN3c107complexIfEEEEv12SSMParamsBwd,"",@"SHT_CUDA_INFO"
	.sectionflags	@""
	.align	4


	//----- nvinfo : EIATTR_CUDA_API_VERSION
	.align		4
        /*0000*/ 	.byte	0x04, 0x37
        /*0002*/ 	.short	(.L_3499 - .L_3498)
.L_3498:
        /*0004*/ 	.word	0x00000082


	//----- nvinfo : EIATTR_KPARAM_INFO
	.align		4
.L_3499:
        /*0008*/ 	.byte	0x04, 0x17
        /*000a*/ 	.short	(.L_3501 - .L_3500)
.L_3500:
        /*000c*/ 	.word	0x00000000
        /*0010*/ 	.short	0x0000
        /*0012*/ 	.short	0x0000
        /*0014*/ 	.byte	0x00, 0xf0, 0xc1, 0x07


	//----- nvinfo : EIATTR_SPARSE_MMA_MASK
	.align		4
.L_3501:
        /*0018*/ 	.byte	0x03, 0x50
        /*001a*/ 	.short	0x0000


	//----- nvinfo : EIATTR_MAXREG_COUNT
	.align		4
        /*001c*/ 	.byte	0x03, 0x1b
        /*001e*/ 	.short	0x00ff


	//----- nvinfo : EIATTR_NUM_BARRIERS
	.align		4
        /*0020*/ 	.byte	0x02, 0x4c
        /*0022*/ 	.byte	0x01
	.zero		1


	//----- nvinfo : EIATTR_MERCURY_ISA_VERSION
	.align		4
        /*0024*/ 	.byte	0x03, 0x5f
        /*0026*/ 	.short	0x0101


	//----- nvinfo : EIATTR_COOP_GROUP_MASK_REGIDS
	.align		4
        /*0028*/ 	.byte	0x04, 0x29
        /*002a*/ 	.short	(.L_3503 - .L_3502)


	//   ....[0]....
.L_3502:
        /*002c*/ 	.word	0xffffffff


	//   ....[1]....
        /*0030*/ 	.word	0xffffffff


	//   ....[2]....
        /*0034*/ 	.word	0xffffffff


	//   ....[3]....
        /*0038*/ 	.word	0xffffffff


	//   ....[4]....
        /*003c*/ 	.word	0xffffffff


	//   ....[5]....
        /*0040*/ 	.word	0xffffffff


	//   ....[6]....
        /*0044*/ 	.word	0xffffffff


	//   ....[7]....
        /*0048*/ 	.word	0xffffffff


	//   ....[8]....
        /*004c*/ 	.word	0xffffffff


	//   ....[9]....
        /*0050*/ 	.word	0xffffffff


	//   ....[10]....
        /*0054*/ 	.word	0xffffffff


	//   ....[11]....
        /*0058*/ 	.word	0xffffffff


	//   ....[12]....
        /*005c*/ 	.word	0xffffffff


	//   ....[13]....
        /*0060*/ 	.word	0xffffffff


	//   ....[14]....
        /*0064*/ 	.word	0xffffffff


	//   ....[15]....
        /*0068*/ 	.word	0xffffffff


	//   ....[16]....
        /*006c*/ 	.word	0xffffffff


	//   ....[17]....
        /*0070*/ 	.word	0xffffffff


	//   ....[18]....
        /*0074*/ 	.word	0xffffffff


	//   ....[19]....
        /*0078*/ 	.word	0xffffffff


	//   ....[20]....
        /*007c*/ 	.word	0xffffffff


	//   ....[21]....
        /*0080*/ 	.word	0xffffffff


	//   ....[22]....
        /*0084*/ 	.word	0xffffffff


	//   ....[23]....
        /*0088*/ 	.word	0xffffffff


	//   ....[24]....
        /*008c*/ 	.word	0xffffffff


	//   ....[25]....
        /*0090*/ 	.word	0xffffffff


	//   ....[26]....
        /*0094*/ 	.word	0xffffffff


	//   ....[27]....
        /*0098*/ 	.word	0xffffffff


	//   ....[28]....
        /*009c*/ 	.word	0xffffffff


	//   ....[29]....
        /*00a0*/ 	.word	0xffffffff


	//   ....[30]....
        /*00a4*/ 	.word	0xffffffff


	//   ....[31]....
        /*00a8*/ 	.word	0xffffffff


	//   ....[32]....
        /*00ac*/ 	.word	0xffffffff


	//   ....[33]....
        /*00b0*/ 	.word	0xffffffff


	//   ....[34]....
        /*00b4*/ 	.word	0xffffffff


	//   ....[35]....
        /*00b8*/ 	.word	0xffffffff


	//   ....[36]....
        /*00bc*/ 	.word	0xffffffff


	//   ....[37]....
        /*00c0*/ 	.word	0xffffffff


	//   ....[38]....
        /*00c4*/ 	.word	0xffffffff


	//   ....[39]....
        /*00c8*/ 	.word	0xffffffff


	//   ....[40]....
        /*00cc*/ 	.word	0xffffffff


	//   ....[41]....
        /*00d0*/ 	.word	0xffffffff


	//   ....[42]....
        /*00d4*/ 	.word	0xffffffff


	//   ....[43]....
        /*00d8*/ 	.word	0xffffffff


	//   ....[44]....
        /*00dc*/ 	.word	0xffffffff


	//   ....[45]....
        /*00e0*/ 	.word	0xffffffff


	//   ....[46]....
        /*00e4*/ 	.word	0xffffffff


	//   ....[47]....
        /*00e8*/ 	.word	0xffffffff


	//   ....[48]....
        /*00ec*/ 	.word	0xffffffff


	//   ....[49]....
        /*00f0*/ 	.word	0xffffffff


	//   ....[50]....
        /*00f4*/ 	.word	0xffffffff


	//   ....[51]....
        /*00f8*/ 	.word	0xffffffff


	//   ....[52]....
        /*00fc*/ 	.word	0xffffffff


	//   ....[53]....
        /*0100*/ 	.word	0xffffffff


	//   ....[54]....
        /*0104*/ 	.word	0xffffffff


	//   ....[55]....
        /*0108*/ 	.word	0xffffffff


	//   ....[56]....
        /*010c*/ 	.word	0xffffffff


	//   ....[57]....
        /*0110*/ 	.word	0xffffffff


	//   ....[58]....
        /*0114*/ 	.word	0xffffffff


	//   ....[59]....
        /*0118*/ 	.word	0xffffffff


	//   ....[60]....
        /*011c*/ 	.word	0xffffffff


	//   ....[61]....
        /*0120*/ 	.word	0xffffffff


	//   ....[62]....
        /*0124*/ 	.word	0xffffffff


	//   ....[63]....
        /*0128*/ 	.word	0xffffffff


	//   ....[64]....
        /*012c*/ 	.word	0xffffffff


	//   ....[65]....
        /*0130*/ 	.word	0xffffffff


	//   ....[66]....
        /*0134*/ 	.word	0xffffffff


	//   ....[67]....
        /*0138*/ 	.word	0xffffffff


	//   ....[68]....
        /*013c*/ 	.word	0xffffffff


	//   ....[69]....
        /*0140*/ 	.word	0xffffffff


	//   ....[70]....
        /*0144*/ 	.word	0xffffffff


	//   ....[71]....
        /*0148*/ 	.word	0xffffffff


	//   ....[72]....
        /*014c*/ 	.word	0xffffffff


	//   ....[73]....
        /*0150*/ 	.word	0xffffffff


	//   ....[74]....
        /*0154*/ 	.word	0xffffffff


	//   ....[75]....
        /*0158*/ 	.word	0xffffffff


	//   ....[76]....
        /*015c*/ 	.word	0xffffffff


	//   ....[77]....
        /*0160*/ 	.word	0xffffffff


	//   ....[78]....
        /*0164*/ 	.word	0xffffffff


	//   ....[79]....
        /*0168*/ 	.word	0xffffffff


	//   ....[80]....
        /*016c*/ 	.word	0xffffffff


	//   ....[81]....
        /*0170*/ 	.word	0xffffffff


	//   ....[82]....
        /*0174*/ 	.word	0xffffffff


	//   ....[83]....
        /*0178*/ 	.word	0xffffffff


	//   ....[84]....
        /*017c*/ 	.word	0xffffffff


	//   ....[85]....
        /*0180*/ 	.word	0xffffffff


	//   ....[86]....
        /*0184*/ 	.word	0xffffffff


	//   ....[87]....
        /*0188*/ 	.word	0xffffffff


	//----- nvinfo : EIATTR_COOP_GROUP_INSTR_OFFSETS
	.align		4
.L_3503:
        /*018c*/ 	.byte	0x04, 0x28
        /*018e*/ 	.short	(.L_3505 - .L_3504)


	//   ....[0]....
.L_3504:
        /*0190*/ 	.word	0x00000f50


	//   ....[1]....
        /*0194*/ 	.word	0x00000fd0


	//   ....[2]....
        /*0198*/ 	.word	0x000011b0


	//   ....[3]....
        /*019c*/ 	.word	0x000023f0


	//   ....[4]....
        /*01a0*/ 	.word	0x000026f0


	//   ....[5]....
        /*01a4*/ 	.word	0x00002a10


	//   ....[6]....
        /*01a8*/ 	.word	0x00002c30


	//   ....[7]....
        /*01ac*/ 	.word	0x00003240


	//   ....[8]....
        /*01b0*/ 	.word	0x00003720


	//   ....[9]....
        /*01b4*/ 	.word	0x00004020


	//   ....[10]....
        /*01b8*/ 	.word	0x00004040


	//   ....[11]....
        /*01bc*/ 	.word	0x00004060


	//   ....[12]....
        /*01c0*/ 	.word	0x00004070


	//   ....[13]....
        /*01c4*/ 	.word	0x00004110


	//   ....[14]....
        /*01c8*/ 	.word	0x00004140


	//   ....[15]....
        /*01cc*/ 	.word	0x00004150


	//   ....[16]....
        /*01d0*/ 	.word	0x00004160


	//   ....[17]....
        /*01d4*/ 	.word	0x00004210


	//   ....[18]....
        /*01d8*/ 	.word	0x00004250


	//   ....[19]....
        /*01dc*/ 	.word	0x000042b0


	//   ....[20]....
        /*01e0*/ 	.word	0x00004300


	//   ....[21]....
        /*01e4*/ 	.word	0x00004490


	//   ....[22]....
        /*01e8*/ 	.word	0x000044d0


	//   ....[23]....
        /*01ec*/ 	.word	0x00004510


	//   ....[24]....
        /*01f0*/ 	.word	0x00004550


	//   ....[25]....
        /*01f4*/ 	.word	0x00004710


	//   ....[26]....
        /*01f8*/ 	.word	0x00004750


	//   ....[27]....
        /*01fc*/ 	.word	0x00004790


	//   ....[28]....
        /*0200*/ 	.word	0x000047d0


	//   ....[29]....
        /*0204*/ 	.word	0x000048a0


	//   ....[30]....
        /*0208*/ 	.word	0x00004950


	//   ....[31]....
        /*020c*/ 	.word	0x00004990


	//   ....[32]....
        /*0210*/ 	.word	0x000049b0


	//   ....[33]....
        /*0214*/ 	.word	0x000049c0


	//   ....[34]....
        /*0218*/ 	.word	0x000049d0


	//   ....[35]....
        /*021c*/ 	.word	0x000049e0


	//   ....[36]....
        /*0220*/ 	.word	0x000049f0


	//   ....[37]....
        /*0224*/ 	.word	0x00004a00


	//   ....[38]....
        /*0228*/ 	.word	0x00004a10


	//   ....[39]....
        /*022c*/ 	.word	0x00004b00


	//   ....[40]....
        /*0230*/ 	.word	0x00004b10


	//   ....[41]....
        /*0234*/ 	.word	0x00004b20


	//   ....[42]....
        /*0238*/ 	.word	0x00004b30


	//   ....[43]....
        /*023c*/ 	.word	0x00004c00


	//   ....[44]....
        /*0240*/ 	.word	0x00004c20


	//   ....[45]....
        /*0244*/ 	.word	0x00004c30


	//   ....[46]....
        /*0248*/ 	.word	0x00004c40


	//   ....[47]....
        /*024c*/ 	.word	0x00004d10


	//   ....[48]....
        /*0250*/ 	.word	0x00004d30


	//   ....[49]....
        /*0254*/ 	.word	0x00004d40


	//   ....[50]....
        /*0258*/ 	.word	0x00004d50


	//   ....[51]....
        /*025c*/ 	.word	0x00004e20


	//   ....[52]....
        /*0260*/ 	.word	0x00004e40


	//   ....[53]....
        /*0264*/ 	.word	0x00004e50


	//   ....[54]....
        /*0268*/ 	.word	0x00004e60


	//   ....[55]....
        /*026c*/ 	.word	0x00004f30


	//   ....[56]....
        /*0270*/ 	.word	0x00004f70


	//   ....[57]....
        /*0274*/ 	.word	0x00004fb0


	//   ....[58]....
        /*0278*/ 	.word	0x00004ff0


	//   ....[59]....
        /*027c*/ 	.word	0x00005030


	//   ....[60]....
        /*0280*/ 	.word	0x00005070


	//   ....[61]....
        /*0284*/ 	.word	0x000050c0


	//   ....[62]....
        /*0288*/ 	.word	0x00005120


	//   ....[63]....
        /*028c*/ 	.word	0x00005160


	//   ....[64]....
        /*0290*/ 	.word	0x00005190


	//   ....[65]....
        /*0294*/ 	.word	0x00006930


	//   ....[66]....
        /*0298*/ 	.word	0x00006970


	//   ....[67]....
        /*029c*/ 	.word	0x00006a70


	//   ....[68]....
        /*02a0*/ 	.word	0x00006a90


	//   ....[69]....
        /*02a4*/ 	.word	0x00006ac0


	//   ....[70]....
        /*02a8*/ 	.word	0x00006af0


	//   ....[71]....
        /*02ac*/ 	.word	0x00006c60


	//   ....[72]....
        /*02b0*/ 	.word	0x00006ca0


	//   ....[73]....
        /*02b4*/ 	.word	0x00006e30


	//   ....[74]....
        /*02b8*/ 	.word	0x00006e70


	//   ....[75]....
        /*02bc*/ 	.word	0x00007200


	//   ....[76]....
        /*02c0*/ 	.word	0x000074e0


	//   ....[77]....
        /*02c4*/ 	.word	0x00007830


	//   ....[78]....
        /*02c8*/ 	.word	0x000079d0


	//   ....[79]....
        /*02cc*/ 	.word	0x00007a20


	//   ....[80]....
        /*02d0*/ 	.word	0x00007a70


	//   ....[81]....
        /*02d4*/ 	.word	0x00007aa0


	//   ....[82]....
        /*02d8*/ 	.word	0x00007ac0


	//   ....[83]....
        /*02dc*/ 	.word	0x00007b90


	//   ....[84]....
        /*02e0*/ 	.word	0x00007bd0


	//   ....[85]....
        /*02e4*/ 	.word	0x00007c20


	//   ....[86]....
        /*02e8*/ 	.word	0x00007c50


	//   ....[87]....
        /*02ec*/ 	.word	0x00007c70


	//----- nvinfo : EIATTR_VRC_CTA_INIT_COUNT
	.align		4
.L_3505:
        /*02f0*/ 	.byte	0x02, 0x4a
	.zero		1
	.zero		1


	//----- nvinfo : EIATTR_EXIT_INSTR_OFFSETS
	.align		4
        /*02f4*/ 	.byte	0x04, 0x1c
        /*02f6*/ 	.short	(.L_3507 - .L_3506)


	//   ....[0]....
.L_3506:
        /*02f8*/ 	.word	0x00007d10


	//   ....[1]....
        /*02fc*/ 	.word	0x00007e80


	//----- nvinfo : EIATTR_MAX_THREADS
	.align		4
.L_3507:
        /*0300*/ 	.byte	0x04, 0x05
        /*0302*/ 	.short	(.L_3509 - .L_3508)
.L_3508:
        /*0304*/ 	.word	0x00000020
        /*0308*/ 	.word	0x00000001
        /*030c*/ 	.word	0x00000001


	//----- nvinfo : EIATTR_CRS_STACK_SIZE
	.align		4
.L_3509:
        /*0310*/ 	.byte	0x04, 0x1e
        /*0312*/ 	.short	(.L_3511 - .L_3510)
.L_3510:
        /*0314*/ 	.word	0x00000000


	//----- nvinfo : EIATTR_CBANK_PARAM_SIZE
	.align		4
.L_3511:
        /*0318*/ 	.byte	0x03, 0x19
        /*031a*/ 	.short	0x01f0


	//----- nvinfo : EIATTR_PARAM_CBANK
	.align		4
        /*031c*/ 	.byte	0x04, 0x0a
        /*031e*/ 	.short	(.L_3513 - .L_3512)
	.align		4
.L_3512:
        /*0320*/ 	.word	index@(.nv.constant0._Z25selective_scan_bwd_kernelI32Selective_Scan_bwd_kernel_traitsILi32ELi8ELb1ELb1ELb1ELb1ELb1EfN3c107complexIfEEEEv12SSMParamsBwd)
        /*0324*/ 	.short	0x0380
        /*0326*/ 	.short	0x01f0


	//----- nvinfo : EIATTR_SW_WAR
	.align		4
.L_3513:
        /*0328*/ 	.byte	0x04, 0x36
        /*032a*/ 	.short	(.L_3515 - .L_3514)
.L_3514:
        /*032c*/ 	.word	0x00000008
.L_3515:


//--------------------- .nv.info._Z25selective_scan_bwd_kernelI32Selective_Scan_bwd_kernel_traitsILi32ELi4ELb0ELb0ELb0ELb0ELb0EfN3c107complexIfEEEEv12SSMParamsBwd --------------------------
	.section	.nv.info._Z25selective_scan_bwd_kernelI32Selective_Scan_bwd_kernel_traitsILi32ELi4ELb0ELb0ELb0ELb0ELb0EfN3c107complexIfEEEEv12SSMParamsBwd,"",@"SHT_CUDA_INFO"
	.sectionflags	@""
	.align	4


	//----- nvinfo : EIATTR_CUDA_API_VERSION
	.align		4
        /*0000*/ 	.byte	0x04, 0x37
        /*0002*/ 	.short	(.L_3517 - .L_3516)
.L_3516:
        /*0004*/ 	.word	0x00000082


	//----- nvinfo : EIATTR_KPARAM_INFO
	.align		4
.L_3517:
        /*0008*/ 	.byte	0x04, 0x17
        /*000a*/ 	.short	(.L_3519 - .L_3518)
.L_3518:
        /*000c*/ 	.word	0x00000000
        /*0010*/ 	.short	0x0000
        /*0012*/ 	.short	0x0000
        /*0014*/ 	.byte	0x00, 0xf0, 0xc1, 0x07


	//----- nvinfo : EIATTR_SPARSE_MMA_MASK
	.align		4
.L_3519:
        /*0018*/ 	.byte	0x03, 0x50
        /*001a*/ 	.short	0x0000


	//----- nvinfo : EIATTR_MAXREG_COUNT
	.align		4
        /*001c*/ 	.byte	0x03, 0x1b
        /*001e*/ 	.short	0x00ff


	//----- nvinfo : EIATTR_NUM_BARRIERS
	.align		4
        /*0020*/ 	.byte	0x02, 0x4c
        /*0022*/ 	.byte	0x01
	.zero		1


	//----- nvinfo : EIATTR_MERCURY_ISA_VERSION
	.align		4
        /*0024*/ 	.byte	0x03, 0x5f
        /*0026*/ 	.short	0x0101


	//----- nvinfo : EIATTR_COOP_GROUP_MASK_REGIDS
	.align		4
        /*0028*/ 	.byte	0x04, 0x29
        /*002a*/ 	.short	(.L_3521 - .L_3520)


	//   ....[0]....
.L_3520:
        /*002c*/ 	.word	0xffffffff


	//   ....[1]....
        /*0030*/ 	.word	0xffffffff


	//   ....[2]....
        /*0034*/ 	.word	0xffffffff


	//   ....[3]....
        /*0038*/ 	.word	0xffffffff


	//   ....[4]....
        /*003c*/ 	.word	0xffffffff


	//   ....[5]....
        /*0040*/ 	.word	0xffffffff


	//   ....[6]....
        /*0044*/ 	.word	0xffffffff


	//   ....[7]....
        /*0048*/ 	.word	0xffffffff


	//   ....[8]....
        /*004c*/ 	.word	0xffffffff


	//   ....[9]....
        /*0050*/ 	.word	0xffffffff


	//   ....[10]....
        /*0054*/ 	.word	0xffffffff


	//   ....[11]....
        /*0058*/ 	.word	0xffffffff


	//   ....[12]....
        /*005c*/ 	.word	0xffffffff


	//   ....[13]....
        /*0060*/ 	.word	0xffffffff


	//   ....[14]....
        /*0064*/ 	.word	0xffffffff


	//   ....[15]....
        /*0068*/ 	.word	0xffffffff


	//   ....[16]....
        /*006c*/ 	.word	0xffffffff


	//   ....[17]....
        /*0070*/ 	.word	0xffffffff


	//   ....[18]....
        /*0074*/ 	.word	0xffffffff


	//   ....[19]....
        /*0078*/ 	.word	0xffffffff


	//   ....[20]....
        /*007c*/ 	.word	0xffffffff


	//   ....[21]....
        /*0080*/ 	.word	0xffffffff


	//   ....[22]....
        /*0084*/ 	.word	0xffffffff


	//   ....[23]....
        /*0088*/ 	.word	0xffffffff


	//   ....[24]....
        /*008c*/ 	.word	0xffffffff


	//   ....[25]....
        /*0090*/ 	.word	0xffffffff


	//   ....[26]....
        /*0094*/ 	.word	0xffffffff


	//   ....[27]....
        /*0098*/ 	.word	0xffffffff


	//   ....[28]....
        /*009c*/ 	.word	0xffffffff


	//   ....[29]....
        /*00a0*/ 	.word	0xffffffff


	//   ....[30]....
        /*00a4*/ 	.word	0xffffffff


	//   ....[31]....
        /*00a8*/ 	.word	0xffffffff


	//   ....[32]....
        /*00ac*/ 	.word	0xffffffff


	//   ....[33]....
        /*00b0*/ 	.word	0xffffffff


	//   ....[34]....
        /*00b4*/ 	.word	0xffffffff


	//   ....[35]....
        /*00b8*/ 	.word	0xffffffff


	//   ....[36]....
        /*00bc*/ 	.word	0xffffffff


	//   ....[37]....
        /*00c0*/ 	.word	0xffffffff


	//   ....[38]....
        /*00c4*/ 	.word	0xffffffff


	//   ....[39]....
        /*00c8*/ 	.word	0xffffffff


	//   ....[40]....
        /*00cc*/ 	.word	0xffffffff


	//   ....[41]....
        /*00d0*/ 	.word	0xffffffff


	//   ....[42]....
        /*00d4*/ 	.word	0xffffffff


	//   ....[43]....
        /*00d8*/ 	.word	0xffffffff


	//   ....[44]....
        /*00dc*/ 	.word	0xffffffff


	//   ....[45]....
        /*00e0*/ 	.word	0xffffffff


	//   ....[46]....
        /*00e4*/ 	.word	0xffffffff


	//   ....[47]....
        /*00e8*/ 	.word	0xffffffff


	//   ....[48]....
        /*00ec*/ 	.word	0xffffffff


	//   ....[49]....
        /*00f0*/ 	.word	0xffffffff


	//   ....[50]....
        /*00f4*/ 	.word	0xffffffff


	//   ....[51]....
        /*00f8*/ 	.word	0xffffffff


	//   ....[52]....
        /*00fc*/ 	.word	0xffffffff


	//   ....[53]....
        /*0100*/ 	.word	0xffffffff


	//   ....[54]....
        /*0104*/ 	.word	0xffffffff


	//   ....[55]....
        /*0108*/ 	.word	0xffffffff


	//   ....[56]....
        /*010c*/ 	.word	0xffffffff


	//   ....[57]....
        /*0110*/ 	.word	0xffffffff


	//   ....[58]....
        /*0114*/ 	.word	0xffffffff


	//   ....[59]....
        /*0118*/ 	.word	0xffffffff


	//   ....[60]....
        /*011c*/ 	.word	0xffffffff


	//   ....[61]....
        /*0120*/ 	.word	0xffffffff


	//   ....[62]....
        /*0124*/ 	.word	0xffffffff


	//   ....[63]....
        /*0128*/ 	.word	0xffffffff


	//   ....[64]....
        /*012c*/ 	.word	0xffffffff


	//   ....[65]....
        /*0130*/ 	.word	0xffffffff


	//   ....[66]....
        /*0134*/ 	.word	0xffffffff


	//   ....[67]....
        /*0138*/ 	.word	0xffffffff


	//   ....[68]....
        /*013c*/ 	.word	0xffffffff


	//   ....[69]....
        /*0140*/ 	.word	0xffffffff


	//   ....[70]....
        /*0144*/ 	.word	0xffffffff


	//   ....[71]....
        /*0148*/ 	.word	0xffffffff


	//   ....[72]....
        /*014c*/ 	.word	0xffffffff


	//   ....[73]....
        /*0150*/ 	.word	0xffffffff


	//   ....[74]....
        /*0154*/ 	.word	0xffffffff


	//   ....[75]....
        /*0158*/ 	.word	0xffffffff


	//   ....[76]....
        /*015c*/ 	.word	0xffffffff


	//   ....[77]....
        /*0160*/ 	.word	0xffffffff


	//   ....[78]....
        /*0164*/ 	.word	0xffffffff


	//   ....[79]....
        /*0168*/ 	.word	0xffffffff


	//   ....[80]....
        /*016c*/ 	.word	0xffffffff


	//   ....[81]....
        /*0170*/ 	.word	0xffffffff


	//   ....[82]....
        /*0174*/ 	.word	0xffffffff


	//   ....[83]....
        /*0178*/ 	.word	0xffffffff


	//   ....[84]....
        /*017c*/ 	.word	0xffffffff


	//   ....[85]....
        /*0180*/ 	.word	0xffffffff


	//   ....[86]....
        /*0184*/ 	.word	0xffffffff


	//   ....[87]....
        /*0188*/ 	.word	0xffffffff


	//   ....[88]....
        /*018c*/ 	.word	0xffffffff


	//   ....[89]....
        /*0190*/ 	.word	0xffffffff


	//   ....[90]....
        /*0194*/ 	.word	0xffffffff


	//----- nvinfo : EIATTR_COOP_GROUP_INSTR_OFFSETS
	.align		4
.L_3521:
        /*0198*/ 	.byte	0x04, 0x28
        /*019a*/ 	.short	(.L_3523 - .L_3522)


	//   ....[0]....
.L_3522:
        /*019c*/ 	.word	0x00000900


	//   ....[1]....
        /*01a0*/ 	.word	0x000009e0


	//   ....[2]....
        /*01a4*/ 	.word	0x00000ac0


	//   ....[3]....
        /*01a8*/ 	.word	0x00001510


	//   ....[4]....
        /*01ac*/ 	.word	0x00001550


	//   ....[5]....
        /*01b0*/ 	.word	0x00001570


	//   ....[6]....
        /*01b4*/ 	.word	0x00001580


	//   ....[7]....
        /*01b8*/ 	.word	0x00001610


	//   ....[8]....
        /*01bc*/ 	.word	0x00001650


	//   ....[9]....
        /*01c0*/ 	.word	0x00001660


	//   ....[10]....
        /*01c4*/ 	.word	0x00001670


	//   ....[11]....
        /*01c8*/ 	.word	0x00001700


	//   ....[12]....
        /*01cc*/ 	.word	0x00001740


	//   ....[13]....
        /*01d0*/ 	.word	0x00001750


	//   ....[14]....
        /*01d4*/ 	.word	0x00001760


	//   ....[15]....
        /*01d8*/ 	.word	0x00001800


	//   ....[16]....
        /*01dc*/ 	.word	0x00001830


	//   ....[17]....
        /*01e0*/ 	.word	0x00001840


	//   ....[18]....
        /*01e4*/ 	.word	0x00001850


	//   ....[19]....
        /*01e8*/ 	.word	0x00001940


	//   ....[20]....
        /*01ec*/ 	.word	0x00001980


	//   ....[21]....
        /*01f0*/ 	.word	0x000019c0


	//   ....[22]....
        /*01f4*/ 	.word	0x00001a00


	//   ....[23]....
        /*01f8*/ 	.word	0x00001b70


	//   ....[24]....
        /*01fc*/ 	.word	0x00001bd0


	//   ....[25]....
        /*0200*/ 	.word	0x00001c10


	//   ....[26]....
        /*0204*/ 	.word	0x00001c20


	//   ....[27]....
        /*0208*/ 	.word	0x00001c30


	//   ....[28]....
        /*020c*/ 	.word	0x00001c40


	//   ....[29]....
        /*0210*/ 	.word	0x00001c50


	//   ....[30]....
        /*0214*/ 	.word	0x00001c60


	//   ....[31]....
        /*0218*/ 	.word	0x00001c90


	//   ....[32]....
        /*021c*/ 	.word	0x00001ca0


	//   ....[33]....
        /*0220*/ 	.word	0x00001d90


	//   ....[34]....
        /*0224*/ 	.word	0x00001da0


	//   ....[35]....
        /*0228*/ 	.word	0x00001db0


	//   ....[36]....
        /*022c*/ 	.word	0x00001dc0


	//   ....[37]....
        /*0230*/ 	.word	0x00001e90


	//   ....[38]....
        /*0234*/ 	.word	0x00001eb0


	//   ....[39]....
        /*0238*/ 	.word	0x00001ec0


	//   ....[40]....
        /*023c*/ 	.word	0x00001ed0


	//   ....[41]....
        /*0240*/ 	.word	0x00001fa0


	//   ....[42]....
        /*0244*/ 	.word	0x00001fc0


	//   ....[43]....
        /*0248*/ 	.word	0x00001fd0


	//   ....[44]....
        /*024c*/ 	.word	0x00001fe0


	//   ....[45]....
        /*0250*/ 	.word	0x000020b0


	//   ....[46]....
        /*0254*/ 	.word	0x000020d0


	//   ....[47]....
        /*0258*/ 	.word	0x000020e0


	//   ....[48]....
        /*025c*/ 	.word	0x000020f0


	//   ....[49]....
        /*0260*/ 	.word	0x000021c0


	//   ....[50]....
        /*0264*/ 	.word	0x00002200


	//   ....[51]....
        /*0268*/ 	.word	0x00002220


	//   ....[52]....
        /*026c*/ 	.word	0x00002230


	//   ....[53]....
        /*0270*/ 	.word	0x00002240


	//   ....[54]....
        /*0274*/ 	.word	0x00002250


	//   ....[55]....
        /*0278*/ 	.word	0x00002260


	//   ....[56]....
        /*027c*/ 	.word	0x00002280


	//   ....[57]....
        /*0280*/ 	.word	0x000022a0


	//   ....[58]....
        /*0284*/ 	.word	0x000022d0


	//   ....[59]....
        /*0288*/ 	.word	0x00002930


	//   ....[60]....
        /*028c*/ 	.word	0x00002960


	//   ....[61]....
        /*0290*/ 	.word	0x00002990


	//   ....[62]....
        /*0294*/ 	.word	0x000029a0


	//   ....[63]....
        /*0298*/ 	.word	0x000029e0


	//   ....[64]....
        /*029c*/ 	.word	0x00002a00


	//   ....[65]....
        /*02a0*/ 	.word	0x00002a20


	//   ....[66]....
        /*02a4*/ 	.word	0x00002a40


	//   ....[67]....
        /*02a8*/ 	.word	0x00002a80


	//   ....[68]....
        /*02ac*/ 	.word	0x00002aa0


	//   ....[69]....
        /*02b0*/ 	.word	0x00002ad0


	//   ....[70]....
        /*02b4*/ 	.word	0x00002b10


	//   ....[71]....
        /*02b8*/ 	.word	0x00002c10


	//   ....[72]....
        /*02bc*/ 	.word	0x00002c50


	//   ....[73]....
        /*02c0*/ 	.word	0x00002c90


	//   ....[74]....
        /*02c4*/ 	.word	0x00002cd0


	//   ....[75]....
        /*02c8*/ 	.word	0x00002d40


	//   ....[76]....
        /*02cc*/ 	.word	0x00002d70


	//   ....[77]....
        /*02d0*/ 	.word	0x00002da0


	//   ....[78]....
        /*02d4*/ 	.word	0x00002db0


	//   ....[79]....
        /*02d8*/ 	.word	0x000030d0


	//   ....[80]....
        /*02dc*/ 	.word	0x000032b0


	//   ....[81]....
        /*02e0*/ 	.word	0x00003590


	//   ....[82]....
        /*02e4*/ 	.word	0x000035e0


	//   ....[83]....
        /*02e8*/ 	.word	0x00003630


	//   ....[84]....
        /*02ec*/ 	.word	0x00003660


	//   ....[85]....
        /*02f0*/ 	.word	0x00003680


	//   ....[86]....
        /*02f4*/ 	.word	0x00003750


	//   ....[87]....
        /*02f8*/ 	.word	0x00003790


	//   ....[88]....
        /*02fc*/ 	.word	0x000037e0


	//   ....[89]....
        /*0300*/ 	.word	0x00003810


	//   ....[90]....
        /*0304*/ 	.word	0x00003830


	//----- nvinfo : EIATTR_VRC_CTA_INIT_COUNT
	.align		4
.L_3523:
        /*0308*/ 	.byte	0x02, 0x4a
	.zero		1
	.zero		1


	//----- nvinfo : EIATTR_EXIT_INSTR_OFFSETS
	.align		4
        /*030c*/ 	.byte	0x04, 0x1c
        /*030e*/ 	.short	(.L_3525 - .L_3524)


	//   ....[0]....
.L_3524:
        /*0310*/ 	.word	0x000038d0


	//   ....[1]....
        /*0314*/ 	.word	0x00003df0


	//----- nvinfo : EIATTR_MAX_THREADS
	.align		4
.L_3525:
        /*0318*/ 	.byte	0x04, 0x05
        /*031a*/ 	.short	(.L_3527 - .L_3526)
.L_3526:
        /*031c*/ 	.word	0x00000020
        /*0320*/ 	.word	0x00000001
        /*0324*/ 	.word	0x00000001


	//----- nvinfo : EIATTR_CRS_STACK_SIZE
	.align		4
.L_3527:
        /*0328*/ 	.byte	0x04, 0x1e
        /*032a*/ 	.short	(.L_3529 - .L_3528)
.L_3528:
        /*032c*/ 	.word	0x00000000


	//----- nvinfo : EIATTR_CBANK_PARAM_SIZE
	.align		4
.L_3529:
        /*0330*/ 	.byte	0x03, 0x19
        /*0332*/ 	.short	0x01f0


	//----- nvinfo : EIATTR_PARAM_CBANK
	.align		4
        /*0334*/ 	.byte	0x04, 0x0a
        /*0336*/ 	.short	(.L_3531 - .L_3530)
	.align		4
.L_3530:
        /*0338*/ 	.word	index@(.nv.constant0._Z25selective_scan_bwd_kernelI32Selective_Scan_bwd_kernel_traitsILi32ELi4ELb0ELb0ELb0ELb0ELb0EfN3c107complexIfEEEEv12SSMParamsBwd)
        /*033c*/ 	.short	0x0380
        /*033e*/ 	.short	0x01f0


	//----- nvinfo : EIATTR_SW_WAR
	.align		4
.L_3531:
        /*0340*/ 	.byte	0x04, 0x36
        /*0342*/ 	.short	(.L_3533 - .L_3532)
.L_3532:
        /*0344*/ 	.word	0x00000008
.L_3533:


//--------------------- .nv.info._Z25selective_scan_bwd_kernelI32Selective_Scan_bwd_kernel_traitsILi32ELi4ELb0ELb0ELb0ELb0ELb1EfN3c107complexIfEEEEv12SSMParamsBwd --------------------------
	.section	.nv.info._Z25selective_scan_bwd_kernelI32Selective_Scan_bwd_kernel_traitsILi32ELi4ELb0ELb0ELb0ELb0ELb1EfN3c107complexIfEEEEv12SSMParamsBwd,"",@"SHT_CUDA_INFO"
	.sectionflags	@""
	.align	4


	//----- nvinfo : EIATTR_CUDA_API_VERSION
	.align		4
        /*0000*/ 	.byte	0x04, 0x37
        /*0002*/ 	.short	(.L_3535 - .L_3534)
.L_3534:
        /*0004*/ 	.word	0x00000082


	//----- nvinfo : EIATTR_KPARAM_INFO
	.align		4
.L_3535:
        /*0008*/ 	.byte	0x04, 0x17
        /*000a*/ 	.short	(.L_3537 - .L_3536)
.L_3536:
        /*000c*/ 	.word	0x00000000
        /*0010*/ 	.short	0x0000
        /*0012*/ 	.short	0x0000
        /*0014*/ 	.byte	0x00, 0xf0, 0xc1, 0x07


	//----- nvinfo : EIATTR_SPARSE_MMA_MASK
	.align		4
.L_3537:
        /*0018*/ 	.byte	0x03, 0x50
        /*001a*/ 	.short	0x0000


	//----- nvinfo : EIATTR_MAXREG_COUNT
	.align		4
        /*001c*/ 	.byte	0x03, 0x1b
        /*001e*/ 	.short	0x00ff


	//----- nvinfo : EIATTR_NUM_BARRIERS
	.align		4
        /*0020*/ 	.byte	0x02, 0x4c
        /*0022*/ 	.byte	0x01
	.zero		1


	//----- nvinfo : EIATTR_MERCURY_ISA_VERSION
	.align		4
        /*0024*/ 	.byte	0x03, 0x5f
        /*0026*/ 	.short	0x0101


	//----- nvinfo : EIATTR_COOP_GROUP_MASK_REGIDS
	.align		4
        /*0028*/ 	.byte	0x04, 0x29
        /*002a*/ 	.short	(.L_3539 - .L_3538)


	//   ....[0]....
.L_3538:
        /*002c*/ 	.word	0xffffffff


	//   ....[1]....
        /*0030*/ 	.word	0xffffffff


	//   ....[2]....
        /*0034*/ 	.word	0xffffffff


	//   ....[3]....
        /*0038*/ 	.word	0xffffffff


	//   ....[4]....
        /*003c*/ 	.word	0xffffffff


	//   ....[5]....
        /*0040*/ 	.word	0xffffffff


	//   ....[6]....
        /*0044*/ 	.word	0xffffffff


	//   ....[7]....
        /*0048*/ 	.word	0xffffffff


	//   ....[8]....
        /*004c*/ 	.word	0xffffffff


	//   ....[9]....
        /*0050*/ 	.word	0xffffffff


	//   ....[10]....
        /*0054*/ 	.word	0xffffffff


	//   ....[11]....
        /*0058*/ 	.word	0xffffffff


	//   ....[12]....
        /*005c*/ 	.word	0xffffffff


	//   ....[13]....
        /*0060*/ 	.word	0xffffffff


	//   ....[14]....
        /*0064*/ 	.word	0xffffffff


	//   ....[15]....
        /*0068*/ 	.word	0xffffffff


	//   ....[16]....
        /*006c*/ 	.word	0xffffffff


	//   ....[17]....
        /*0070*/ 	.word	0xffffffff


	//   ....[18]....
        /*0074*/ 	.word	0xffffffff


	//   ....[19]....
        /*0078*/ 	.word	0xffffffff


	//   ....[20]....
        /*007c*/ 	.word	0xffffffff


	//   ....[21]....
        /*0080*/ 	.word	0xffffffff


	//   ....[22]....
        /*0084*/ 	.word	0xffffffff


	//   ....[23]....
        /*0088*/ 	.word	0xffffffff


	//   ....[24]....
        /*008c*/ 	.word	0xffffffff


	//   ....[25]....
        /*0090*/ 	.word	0xffffffff


	//   ....[26]....
        /*0094*/ 	.word	0xffffffff


	//   ....[27]....
        /*0098*/ 	.word	0xffffffff


	//   ....[28]....
        /*009c*/ 	.word	0xffffffff


	//   ....[29]....
        /*00a0*/ 	.word	0xffffffff


	//   ....[30]....
        /*00a4*/ 	.word	0xffffffff


	//   ....[31]....
        /*00a8*/ 	.word	0xffffffff


	//   ....[32]....
        /*00ac*/ 	.word	0xffffffff


	//   ....[33]....
        /*00b0*/ 	.word	0xffffffff


	//   ....[34]....
        /*00b4*/ 	.word	0xffffffff


	//   ....[35]....
        /*00b8*/ 	.word	0xffffffff


	//   ....[36]....
        /*00bc*/ 	.word	0xffffffff


	//   ....[37]....
        /*00c0*/ 	.word	0xffffffff


	//   ....[38]....
        /*00c4*/ 	.word	0xffffffff


	//   ....[39]....
        /*00c8*/ 	.word	0xffffffff


	//   ....[40]....
        /*00cc*/ 	.word	0xffffffff


	//   ....[41]....
        /*00d0*/ 	.word	0xffffffff


	//   ....[42]....
        /*00d4*/ 	.word	0xffffffff


	//   ....[43]....
        /*00d8*/ 	.word	0xffffffff


	//   ....[44]....
        /*00dc*/ 	.word	0xffffffff


	//   ....[45]....
        /*00e0*/ 	.word	0xffffffff


	//   ....[46]....
        /*00e4*/ 	.word	0xffffffff


	//   ....[47]....
        /*00e8*/ 	.word	0xffffffff


	//   ....[48]....
        /*00ec*/ 	.word	0xffffffff


	//   ....[49]....
        /*00f0*/ 	.word	0xffffffff


	//   ....[50]....
        /*00f4*/ 	.word	0xffffffff


	//   ....[51]....
        /*00f8*/ 	.word	0xffffffff


	//   ....[52]....
        /*00fc*/ 	.word	0xffffffff


	//   ....[53]....
        /*0100*/ 	.word	0xffffffff


	//   ....[54]....
        /*0104*/ 	.word	0xffffffff


	//   ....[55]....
        /*0108*/ 	.word	0xffffffff


	//   ....[56]....
        /*010c*/ 	.word	0xffffffff


	//   ....[57]....
        /*0110*/ 	.word	0xffffffff


	//   ....[58]....
        /*0114*/ 	.word	0xffffffff


	//   ....[59]....
        /*0118*/ 	.word	0xffffffff


	//   ....[60]....
        /*011c*/ 	.word	0xffffffff


	//   ....[61]....
        /*0120*/ 	.word	0xffffffff


	//   ....[62]....
        /*0124*/ 	.word	0xffffffff


	//   ....[63]....
        /*0128*/ 	.word	0xffffffff


	//   ....[64]....
        /*012c*/ 	.word	0xffffffff


	//   ....[65]....
        /*0130*/ 	.word	0xffffffff


	//   ....[66]....
        /*0134*/ 	.word	0xffffffff


	//   ....[67]....
        /*0138*/ 	.word	0xffffffff


	//   ....[68]....
        /*013c*/ 	.word	0xffffffff


	//   ....[69]....
        /*0140*/ 	.word	0xffffffff


	//   ....[70]....
        /*0144*/ 	.word	0xffffffff


	//   ....[71]....
        /*0148*/ 	.word	0xffffffff


	//   ....[72]....
        /*014c*/ 	.word	0xffffffff


	//   ....[73]....
        /*0150*/ 	.word	0xffffffff


	//   ....[74]....
        /*0154*/ 	.word	0xffffffff


	//   ....[75]....
        /*0158*/ 	.word	0xffffffff


	//   ....[76]....
        /*015c*/ 	.word	0xffffffff


	//   ....[77]....
        /*0160*/ 	.word	0xffffffff


	//   ....[78]....
        /*0164*/ 	.word	0xffffffff


	//   ....[79]....
        /*0168*/ 	.word	0xffffffff


	//   ....[80]....
        /*016c*/ 	.word	0xffffffff


	//   ....[81]....
        /*0170*/ 	.word	0xffffffff


	//   ....[82]....
        /*0174*/ 	.word	0xffffffff


	//   ....[83]....
        /*0178*/ 	.word	0xffffffff


	//   ....[84]....
        /*017c*/ 	.word	0xffffffff


	//   ....[85]....
        /*0180*/ 	.word	0xffffffff


	//   ....[86]....
        /*0184*/ 	.word	0xffffffff


	//   ....[87]....
        /*0188*/ 	.word	0xffffffff


	//   ....[88]....
        /*018c*/ 	.word	0xffffffff


	//   ....[89]....
        /*0190*/ 	.word	0xffffffff


	//   ....[90]....
        /*0194*/ 	.word	0xffffffff


	//   ....[91]....
        /*0198*/ 	.word	0xffffffff


	//   ....[92]....
        /*019c*/ 	.word	0xffffffff


	//   ....[93]....
        /*01a0*/ 	.word	0xffffffff


	//   ....[94]....
        /*01a4*/ 	.word	0xffffffff


	//----- nvinfo : EIATTR_COOP_GROUP_INSTR_OFFSETS
	.align		4
.L_3539:
        /*01a8*/ 	.byte	0x04, 0x28
        /*01aa*/ 	.short	(.L_3541 - .L_3540)


	//   ....[0]....
.L_3540:
        /*01ac*/ 	.word	0x00000970


	//   ....[1]....
        /*01b0*/ 	.word	0x00000a60


	//   ....[2]....
        /*01b4*/ 	.word	0x00000be0


	//   ....[3]....
        /*01b8*/ 	.word	0x00000d60


	//   ....[4]....
        /*01bc*/ 	.word	0x00000fd0


	//   ....[5]....
        /*01c0*/ 	.word	0x00001170


	//   ....[6]....
        /*01c4*/ 	.word	0x00001360


	//   ....[7]....
        /*01c8*/ 	.word	0x00001f40


	//   ....[8]....
        /*01cc*/ 	.word	0x00001f70


	//   ....[9]....
        /*01d0*/ 	.word	0x00001f90


	//   ....[10]....
        /*01d4*/ 	.word	0x00001fa0


	//   ....[11]....
        /*01d8*/ 	.word	0x00002030


	//   ....[12]....
        /*01dc*/ 	.word	0x00002070


	//   ....[13]....
        /*01e0*/ 	.word	0x00002080


	//   ....[14]....
        /*01e4*/ 	.word	0x00002090


	//   ....[15]....
        /*01e8*/ 	.word	0x00002120


	//   ....[16]....
        /*01ec*/ 	.word	0x00002160


	//   ....[17]....
        /*01f0*/ 	.word	0x00002170


	//   ....[18]....
        /*01f4*/ 	.word	0x00002180


	//   ....[19]....
        /*01f8*/ 	.word	0x00002220


	//   ....[20]....
        /*01fc*/ 	.word	0x00002250


	//   ....[21]....
        /*0200*/ 	.word	0x00002260


	//   ....[22]....
        /*0204*/ 	.word	0x00002270


	//   ....[23]....
        /*0208*/ 	.word	0x000023a0


	//   ....[24]....
        /*020c*/ 	.word	0x000023e0


	//   ....[25]....
        /*0210*/ 	.word	0x00002420


	//   ....[26]....
        /*0214*/ 	.word	0x00002460


	//   ....[27]....
        /*0218*/ 	.word	0x00002530


	//   ....[28]....
        /*021c*/ 	.word	0x000025f0


	//   ....[29]....
        /*0220*/ 	.word	0x00002630


	//   ....[30]....
        /*0224*/ 	.word	0x00002640


	//   ....[31]....
        /*0228*/ 	.word	0x00002650


	//   ....[32]....
        /*022c*/ 	.word	0x00002660


	//   ....[33]....
        /*0230*/ 	.word	0x00002670


	//   ....[34]....
        /*0234*/ 	.word	0x00002680


	//   ....[35]....
        /*0238*/ 	.word	0x000026b0


	//   ....[36]....
        /*023c*/ 	.word	0x000026c0


	//   ....[37]....
        /*0240*/ 	.word	0x000027b0


	//   ....[38]....
        /*0244*/ 	.word	0x000027c0


	//   ....[39]....
        /*0248*/ 	.word	0x000027d0


	//   ....[40]....
        /*024c*/ 	.word	0x000027e0


	//   ....[41]....
        /*0250*/ 	.word	0x000028b0


	//   ....[42]....
        /*0254*/ 	.word	0x000028d0


	//   ....[43]....
        /*0258*/ 	.word	0x000028e0


	//   ....[44]....
        /*025c*/ 	.word	0x000028f0


	//   ....[45]....
        /*0260*/ 	.word	0x000029c0


	//   ....[46]....
        /*0264*/ 	.word	0x000029e0


	//   ....[47]....
        /*0268*/ 	.word	0x000029f0


	//   ....[48]....
        /*026c*/ 	.word	0x00002a00


	//   ....[49]....
        /*0270*/ 	.word	0x00002ad0


	//   ....[50]....
        /*0274*/ 	.word	0x00002af0


	//   ....[51]....
        /*0278*/ 	.word	0x00002b00


	//   ....[52]....
        /*027c*/ 	.word	0x00002b10


	//   ....[53]....
        /*0280*/ 	.word	0x00002be0


	//   ....[54]....
        /*0284*/ 	.word	0x00002c20


	//   ....[55]....
        /*0288*/ 	.word	0x00002c40


	//   ....[56]....
        /*028c*/ 	.word	0x00002c50


	//   ....[57]....
        /*0290*/ 	.word	0x00002c60


	//   ....[58]....
        /*0294*/ 	.word	0x00002c70


	//   ....[59]....
        /*0298*/ 	.word	0x00002c80


	//   ....[60]....
        /*029c*/ 	.word	0x00002ca0


	//   ....[61]....
        /*02a0*/ 	.word	0x00002cc0


	//   ....[62]....
        /*02a4*/ 	.word	0x00002cf0


	//   ....[63]....
        /*02a8*/ 	.word	0x00003340


	//   ....[64]....
        /*02ac*/ 	.word	0x00003370


	//   ....[65]....
        /*02b0*/ 	.word	0x000033a0


	//   ....[66]....
        /*02b4*/ 	.word	0x000033c0


	//   ....[67]....
        /*02b8*/ 	.word	0x000033f0


	//   ....[68]....
        /*02bc*/ 	.word	0x00003410


	//   ....[69]....
        /*02c0*/ 	.word	0x00003430


	//   ....[70]....
        /*02c4*/ 	.word	0x00003450


	//   ....[71]....
        /*02c8*/ 	.word	0x00003480


	//   ....[72]....
        /*02cc*/ 	.word	0x000034b0


	//   ....[73]....
        /*02d0*/ 	.word	0x000034f0


	//   ....[74]....
        /*02d4*/ 	.word	0x00003530


	//   ....[75]....
        /*02d8*/ 	.word	0x000036a0


	//   ....[76]....
        /*02dc*/ 	.word	0x000036e0


	//   ....[77]....
        /*02e0*/ 	.word	0x00003720


	//   ....[78]....
        /*02e4*/ 	.word	0x00003740


	//   ....[79]....
        /*02e8*/ 	.word	0x00003780


	//   ....[80]....
        /*02ec*/ 	.word	0x000037a0


	//   ....[81]....
        /*02f0*/ 	.word	0x000037c0


	//   ....[82]....
        /*02f4*/ 	.word	0x000037d0


	//   ....[83]....
        /*02f8*/ 	.word	0x00003af0


	//   ....[84]....
        /*02fc*/ 	.word	0x00003cc0


	//   ....[85]....
        /*0300*/ 	.word	0x00003fa0


	//   ....[86]....
        /*0304*/ 	.word	0x00003ff0


	//   ....[87]....
        /*0308*/ 	.word	0x00004040


	//   ....[88]....
        /*030c*/ 	.word	0x00004070


	//   ....[89]....
        /*0310*/ 	.word	0x00004090


	//   ....[90]....
        /*0314*/ 	.word	0x00004160


	//   ....[91]....
        /*0318*/ 	.word	0x000041a0


	//   ....[92]....
        /*031c*/ 	.word	0x000041f0


	//   ....[93]....
        /*0320*/ 	.word	0x00004220


	//   ....[94]....
        /*0324*/ 	.word	0x00004240


	//----- nvinfo : EIATTR_VRC_CTA_INIT_COUNT
	.align		4
.L_3541:
        /*0328*/ 	.byte	0x02, 0x4a
	.zero		1
	.zero		1


	//----- nvinfo : EIATTR_EXIT_INSTR_OFFSETS
	.align		4
        /*032c*/ 	.byte	0x04, 0x1c
        /*032e*/ 	.short	(.L_3543 - .L_3542)


	//   ....[0]....
.L_3542:
        /*0330*/ 	.word	0x000042e0


	//   ....[1]....
        /*0334*/ 	.word	0x00004800


	//----- nvinfo : EIATTR_MAX_THREADS
	.align		4
.L_3543:
        /*0338*/ 	.byte	0x04, 0x05
        /*033a*/ 	.short	(.L_3545 - .L_3544)
.L_3544:
        /*033c*/ 	.word	0x00000020
        /*0340*/ 	.word	0x00000001
        /*0344*/ 	.word	0x00000001


	//----- nvinfo : EIATTR_CRS_STACK_SIZE
	.align		4
.L_3545:
        /*0348*/ 	.byte	0x04, 0x1e
        /*034a*/ 	.short	(.L_3547 - .L_3546)
.L_3546:
        /*034c*/ 	.word	0x00000000


	//----- nvinfo : EIATTR_CBANK_PARAM_SIZE
	.align		4
.L_3547:
        /*0350*/ 	.byte	0x03, 0x19
        /*0352*/ 	.short	0x01f0


	//----- nvinfo : EIATTR_PARAM_CBANK
	.align		4
        /*0354*/ 	.byte	0x04, 0x0a
        /*0356*/ 	.short	(.L_3549 - .L_3548)
	.align		4
.L_3548:
        /*0358*/ 	.word	index@(.nv.constant0._Z25selective_scan_bwd_kernelI32Selective_Scan_bwd_kernel_traitsILi32ELi4ELb0ELb0ELb0ELb0ELb1EfN3c107complexIfEEEEv12SSMParamsBwd)
        /*035c*/ 	.short	0x0380
        /*035e*/ 	.short	0x01f0


	//----- nvinfo : EIATTR_SW_WAR
	.align		4
.L_3549:
        /*0360*/ 	.byte	0x04, 0x36
        /*0362*/ 	.short	(.L_3551 - .L_3550)
.L_3550:
        /*0364*/ 	.word	0x00000008
.L_3551:


//--------------------- .nv.info._Z25selective_scan_bwd_kernelI32Selective_Scan_bwd_kernel_traitsILi32ELi4ELb0ELb0ELb0ELb1ELb0EfN3c107complexIfEEEEv12SSMParamsBwd --------------------------
	.section	.nv.info._Z25selective_scan_bwd_kernelI32Selective_Scan_bwd_kernel_traitsILi32ELi4ELb0ELb0ELb0ELb1ELb0EfN3c107complexIfEEEEv12SSMParamsBwd,"",@"SHT_CUDA_INFO"
	.sectionflags	@""
	.align	4


	//----- nvinfo : EIATTR_CUDA_API_VERSION
	.align		4
        /*0000*/ 	.byte	0x04, 0x37
        /*0002*/ 	.short	(.L_3553 - .L_3552)
.L_3552:
        /*0004*/ 	.word	0x00000082


	//----- nvinfo : EIATTR_KPARAM_INFO
	.align		4
.L_3553:
        /*0008*/ 	.byte	0x04, 0x17
        /*000a*/ 	.short	(.L_3555 - .L_3554)
.L_3554:
        /*000c*/ 	.word	0x00000000
        /*0010*/ 	.short	0x0000
        /*0012*/ 	.short	0x0000
        /*0014*/ 	.byte	0x00, 0xf0, 0xc1, 0x07


	//----- nvinfo : EIATTR_SPARSE_MMA_MASK
	.align		4
.L_3555:
        /*0018*/ 	.byte	0x03, 0x50
        /*001a*/ 	.short	0x0000


	//----- nvinfo : EIATTR_MAXREG_COUNT
	.align		4
        /*001c*/ 	.byte	0x03, 0x1b
        /*001e*/ 	.short	0x00ff


	//----- nvinfo : EIATTR_NUM_BARRIERS
	.align		4
        /*0020*/ 	.byte	0x02, 0x4c
        /*0022*/ 	.byte	0x01
	.zero		1


	//----- nvinfo : EIATTR_MERCURY_ISA_VERSION
	.align		4
        /*0024*/ 	.byte	0x03, 0x5f
        /*0026*/ 	.short	0x0101


	//----- nvinfo : EIATTR_COOP_GROUP_MASK_REGIDS
	.align		4
        /*0028*/ 	.byte	0x04, 0x29
        /*002a*/ 	.short	(.L_3557 - .L_3556)


	//   ....[0]....
.L_3556:
        /*002c*/ 	.word	0xffffffff


	//   ....[1]....
        /*0030*/ 	.word	0xffffffff


	//   ....[2]....
        /*0034*/ 	.word	0xffffffff


	//   ....[3]....
        /*0038*/ 	.word	0xffffffff


	//   ....[4]....
        /*003c*/ 	.word	0xffffffff


	//   ....[5]....
        /*0040*/ 	.word	0xffffffff


	//   ....[6]....
        /*0044*/ 	.word	0xffffffff


	//   ....[7]....
        /*0048*/ 	.word	0xffffffff


	//   ....[8]....
        /*004c*/ 	.word	0xffffffff


	//   ....[9]....
        /*0050*/ 	.word	0xffffffff


	//   ....[10]....
        /*0054*/ 	.word	0xffffffff


	//   ....[11]....
        /*0058*/ 	.word	0xffffffff


	//   ....[12]....
        /*005c*/ 	.word	0xffffffff


	//   ....[13]....
        /*0060*/ 	.word	0xffffffff


	//   ....[14]....
        /*0064*/ 	.word	0xffffffff


	//   ....[15]....
        /*0068*/ 	.word	0xffffffff


	//   ....[16]....
        /*006c*/ 	.word	0xffffffff


	//   ....[17]....
        /*0070*/ 	.word	0xffffffff


	//   ....[18]....
        /*0074*/ 	.word	0xffffffff


	//   ....[19]....
        /*0078*/ 	.word	0xffffffff


	//   ....[20]....
        /*007c*/ 	.word	0xffffffff


	//   ....[21]....
        /*0080*/ 	.word	0xffffffff


	//   ....[22]....
        /*0084*/ 	.word	0xffffffff


	//   ....[23]....
        /*0088*/ 	.word	0xffffffff


	//   ....[24]....
        /*008c*/ 	.word	0xffffffff


	//   ....[25]....
        /*0090*/ 	.word	0xffffffff


	//   ....[26]....
        /*0094*/ 	.word	0xffffffff


	//   ....[27]....
        /*0098*/ 	.word	0xffffffff


	//   ....[28]....
        /*009c*/ 	.word	0xffffffff


	//   ....[29]....
        /*00a0*/ 	.word	0xffffffff


	//   ....[30]....
        /*00a4*/ 	.word	0xffffffff


	//   ....[31]....
        /*00a8*/ 	.word	0xffffffff


	//   ....[32]....
        /*00ac*/ 	.word	0xffffffff


	//   ....[33]....
        /*00b0*/ 	.word	0xffffffff


	//   ....[34]....
        /*00b4*/ 	.word	0xffffffff


	//   ....[35]....
        /*00b8*/ 	.word	0xffffffff


	//   ....[36]....
        /*00bc*/ 	.word	0xffffffff


	//   ....[37]....
        /*00c0*/ 	.word	0xffffffff


	//   ....[38]....
        /*00c4*/ 	.word	0xffffffff


	//   ....[39]....
        /*00c8*/ 	.word	0xffffffff


	//   ....[40]....
        /*00cc*/ 	.word	0xffffffff


	//   ....[41]....
        /*00d0*/ 	.word	0xffffffff


	//   ....[42]....
        /*00d4*/ 	.word	0xffffffff


	//   ....[43]....
        /*00d8*/ 	.word	0xffffffff


	//   ....[44]....
        /*00dc*/ 	.word	0xffffffff


	//   ....[45]....
        /*00e0*/ 	.word	0xffffffff


	//   ....[46]....
        /*00e4*/ 	.word	0xffffffff


	//   ....[47]....
        /*00e8*/ 	.word	0xffffffff


	//   ....[48]....
        /*00ec*/ 	.word	0xffffffff


	//   ....[49]....
        /*00f0*/ 	.word	0xffffffff


	//   ....[50]....
        /*00f4*/ 	.word	0xffffffff


	//   ....[51]....
        /*00f8*/ 	.word	0xffffffff


	//   ....[52]....
        /*00fc*/ 	.word	0xffffffff


	//   ....[53]....
        /*0100*/ 	.word	0xffffffff


	//   ....[54]....
        /*0104*/ 	.word	0xffffffff


	//   ....[55]....
        /*0108*/ 	.word	0xffffffff


	//   ....[56]....
        /*010c*/ 	.word	0xffffffff


	//   ....[57]....
        /*0110*/ 	.word	0xffffffff


	//   ....[58]....
        /*0114*/ 	.word	0xffffffff


	//   ....[59]....
        /*0118*/ 	.word	0xffffffff


	//   ....[60]....
        /*011c*/ 	.word	0xffffffff


	//   ....[61]....
        /*0120*/ 	.word	0xffffffff


	//   ....[62]....
        /*0124*/ 	.word	0xffffffff


	//   ....[63]....
        /*0128*/ 	.word	0xffffffff


	//   ....[64]....
        /*012c*/ 	.word	0xffffffff


	//   ....[65]....
        /*0130*/ 	.word	0xffffffff


	//   ....[66]....
        /*0134*/ 	.word	0xffffffff


	//   ....[67]....
        /*0138*/ 	.word	0xffffffff


	//   ....[68]....
        /*013c*/ 	.word	0xffffffff


	//   ....[69]....
        /*0140*/ 	.word	0xffffffff


	//   ....[70]....
        /*0144*/ 	.word	0xffffffff


	//   ....[71]....
        /*0148*/ 	.word	0xffffffff


	//   ....[72]....
        /*014c*/ 	.word	0xffffffff


	//   ....[73]....
        /*0150*/ 	.word	0xffffffff


	//   ....[74]....
        /*0154*/ 	.word	0xffffffff


	//   ....[75]....
        /*0158*/ 	.word	0xffffffff


	//   ....[76]....
        /*015c*/ 	.word	0xffffffff


	//   ....[77]....
        /*0160*/ 	.word	0xffffffff


	//   ....[78]....
        /*0164*/ 	.word	0xffffffff


	//   ....[79]....
        /*0168*/ 	.word	0xffffffff


	//   ....[80]....
        /*016c*/ 	.word	0xffffffff


	//   ....[81]....
        /*0170*/ 	.word	0xffffffff


	//   ....[82]....
        /*0174*/ 	.word	0xffffffff


	//   ....[83]....
        /*0178*/ 	.word	0xffffffff


	//   ....[84]....
        /*017c*/ 	.word	0xffffffff


	//   ....[85]....
        /*0180*/ 	.word	0xffffffff


	//   ....[86]....
        /*0184*/ 	.word	0xffffffff


	//   ....[87]....
        /*0188*/ 	.word	0xffffffff


	//   ....[88]....
        /*018c*/ 	.word	0xffffffff


	//   ....[89]....
        /*0190*/ 	.word	0xffffffff


	//   ....[90]....
        /*0194*/ 	.word	0xffffffff


	//   ....[91]....
        /*0198*/ 	.word	0xffffffff


	//----- nvinfo : EIATTR_COOP_GROUP_INSTR_OFFSETS
	.align		4
.L_3557:
        /*019c*/ 	.byte	0x04, 0x28
        /*019e*/ 	.short	(.L_3559 - .L_3558)


	//   ....[0]....
.L_3558:
        /*01a0*/ 	.word	0x000008b0


	//   ....[1]....
        /*01a4*/ 	.word	0x000009c0


	//   ....[2]....
        /*01a8*/ 	.word	0x00000b00


	//   ....[3]....
        /*01ac*/ 	.word	0x00001d70


	//   ....[4]....
        /*01b0*/ 	.word	0x00001da0


	//   ....[5]....
        /*01b4*/ 	.word	0x00001dd0


	//   ....[6]....
        /*01b8*/ 	.word	0x00001de0


	//   ....[7]....
        /*01bc*/ 	.word	0x00001e70


	//   ....[8]....
        /*01c0*/ 	.word	0x00001eb0


	//   ....[9]....
        /*01c4*/ 	.word	0x00001ec0


	//   ....[10]....
        /*01c8*/ 	.word	0x00001ed0


	//   ....[11]....
        /*01cc*/ 	.word	0x00001f60


	//   ....[12]....
        /*01d0*/ 	.word	0x00001fa0


	//   ....[13]....
        /*01d4*/ 	.word	0x00001fb0


	//   ....[14]....
        /*01d8*/ 	.word	0x00001fc0


	//   ....[15]....
        /*01dc*/ 	.word	0x00002060


	//   ....[16]....
        /*01e0*/ 	.word	0x00002090


	//   ....[17]....
        /*01e4*/ 	.word	0x000020a0


	//   ....[18]....
        /*01e8*/ 	.word	0x000020b0


	//   ....[19]....
        /*01ec*/ 	.word	0x000021e0


	//   ....[20]....
        /*01f0*/ 	.word	0x00002220


	//   ....[21]....
        /*01f4*/ 	.word	0x00002260


	//   ....[22]....
        /*01f8*/ 	.word	0x000022a0


	//   ....[23]....
        /*01fc*/ 	.word	0x00002380


	//   ....[24]....
        /*0200*/ 	.word	0x00002440


	//   ....[25]....
        /*0204*/ 	.word	0x00002470


	//   ....[26]....
        /*0208*/ 	.word	0x00002480


	//   ....[27]....
        /*020c*/ 	.word	0x00002490


	//   ....[28]....
        /*0210*/ 	.word	0x000024a0


	//   ....[29]....
        /*0214*/ 	.word	0x000024b0


	//   ....[30]....
        /*0218*/ 	.word	0x000024c0


	//   ....[31]....
        /*021c*/ 	.word	0x000024f0


	//   ....[32]....
        /*0220*/ 	.word	0x00002500


	//   ....[33]....
        /*0224*/ 	.word	0x000025f0


	//   ....[34]....
        /*0228*/ 	.word	0x00002600


	//   ....[35]....
        /*022c*/ 	.word	0x00002610


	//   ....[36]....
        /*0230*/ 	.word	0x00002620


	//   ....[37]....
        /*0234*/ 	.word	0x000026f0


	//   ....[38]....
        /*0238*/ 	.word	0x00002710


	//   ....[39]....
        /*023c*/ 	.word	0x00002720


	//   ....[40]....
        /*0240*/ 	.word	0x00002730


	//   ....[41]....
        /*0244*/ 	.word	0x00002800


	//   ....[42]....
        /*0248*/ 	.word	0x00002820


	//   ....[43]....
        /*024c*/ 	.word	0x00002830


	//   ....[44]....
        /*0250*/ 	.word	0x00002840


	//   ....[45]....
        /*0254*/ 	.word	0x00002910


	//   ....[46]....
        /*0258*/ 	.word	0x00002930


	//   ....[47]....
        /*025c*/ 	.word	0x00002940


	//   ....[48]....
        /*0260*/ 	.word	0x00002950


	//   ....[49]....
        /*0264*/ 	.word	0x00002a20


	//   ....[50]....
        /*0268*/ 	.word	0x00002a60


	//   ....[51]....
        /*026c*/ 	.word	0x00002a80


	//   ....[52]....
        /*0270*/ 	.word	0x00002a90


	//   ....[53]....
        /*0274*/ 	.word	0x00002aa0


	//   ....[54]....
        /*0278*/ 	.word	0x00002ab0


	//   ....[55]....
        /*027c*/ 	.word	0x00002ac0


	//   ....[56]....
        /*0280*/ 	.word	0x00002ae0


	//   ....[57]....
        /*0284*/ 	.word	0x00002b00


	//   ....[58]....
        /*0288*/ 	.word	0x00002b30


	//   ....[59]....
        /*028c*/ 	.word	0x000031b0


	//   ....[60]....
        /*0290*/ 	.word	0x000031e0


	//   ....[61]....
        /*0294*/ 	.word	0x000031f0


	//   ....[62]....
        /*0298*/ 	.word	0x00003200


	//   ....[63]....
        /*029c*/ 	.word	0x00003230


	//   ....[64]....
        /*02a0*/ 	.word	0x00003250


	//   ....[65]....
        /*02a4*/ 	.word	0x00003270


	//   ....[66]....
        /*02a8*/ 	.word	0x00003290


	//   ....[67]....
        /*02ac*/ 	.word	0x000032c0


	//   ....[68]....
        /*02b0*/ 	.word	0x000032f0


	//   ....[69]....
        /*02b4*/ 	.word	0x00003320


	//   ....[70]....
        /*02b8*/ 	.word	0x00003360


	//   ....[71]....
        /*02bc*/ 	.word	0x000034f0


	//   ....[72]....
        /*02c0*/ 	.word	0x00003530


	//   ....[73]....
        /*02c4*/ 	.word	0x00003560


	//   ....[74]....
        /*02c8*/ 	.word	0x00003580


	//   ....[75]....
        /*02cc*/ 	.word	0x000035c0


	//   ....[76]....
        /*02d0*/ 	.word	0x000035e0


	//   ....[77]....
        /*02d4*/ 	.word	0x00003600


	//   ....[78]....
        /*02d8*/ 	.word	0x00003610


	//   ....[79]....
        /*02dc*/ 	.word	0x00003a20


	//   ....[80]....
        /*02e0*/ 	.word	0x00003aa0


	//   ....[81]....
        /*02e4*/ 	.word	0x00003e00


	//   ....[82]....
        /*02e8*/ 	.word	0x000040e0


	//   ....[83]....
        /*02ec*/ 	.word	0x00004130


	//   ....[84]....
        /*02f0*/ 	.word	0x00004180


	//   ....[85]....
        /*02f4*/ 	.word	0x000041b0


	//   ....[86]....
        /*02f8*/ 	.word	0x000041d0


	//   ....[87]....
        /*02fc*/ 	.word	0x000042a0


	//   ....[88]....
        /*0300*/ 	.word	0x000042e0


	//   ....[89]....
        /*0304*/ 	.word	0x00004330


	//   ....[90]....
        /*0308*/ 	.word	0x00004360


	//   ....[91]....
        /*030c*/ 	.word	0x00004380


	//----- nvinfo : EIATTR_VRC_CTA_INIT_COUNT
	.align		4
.L_3559:
        /*0310*/ 	.byte	0x02, 0x4a
	.zero		1
	.zero		1


	//----- nvinfo : EIATTR_EXIT_INSTR_OFFSETS
	.align		4
        /*0314*/ 	.byte	0x04, 0x1c
        /*0316*/ 	.short	(.L_3561 - .L_3560)


	//   ....[0]....
.L_3560:
        /*0318*/ 	.word	0x00004420


	//   ....[1]....
        /*031c*/ 	.word	0x00004940


	//----- nvinfo : EIATTR_MAX_THREADS
	.align		4
.L_3561:
        /*0320*/ 	.byte	0x04, 0x05
        /*0322*/ 	.short	(.L_3563 - .L_3562)
.L_3562:
        /*0324*/ 	.word	0x00000020
        /*0328*/ 	.word	0x00000001
        /*032c*/ 	.word	0x00000001


	//----- nvinfo : EIATTR_CRS_STACK_SIZE
	.align		4
.L_3563:
        /*0330*/ 	.byte	0x04, 0x1e
        /*0332*/ 	.short	(.L_3565 - .L_3564)
.L_3564:
        /*0334*/ 	.word	0x00000000


	//----- nvinfo : EIATTR_CBANK_PARAM_SIZE
	.align		4
.L_3565:
        /*0338*/ 	.byte	0x03, 0x19
        /*033a*/ 	.short	0x01f0


	//----- nvinfo : EIATTR_PARAM_CBANK
	.align		4
        /*033c*/ 	.byte	0x04, 0x0a
        /*033e*/ 	.short	(.L_3567 - .L_3566)
	.align		4
.L_3566:
        /*0340*/ 	.word	index@(.nv.constant0._Z25selective_scan_bwd_kernelI32Selective_Scan_bwd_kernel_traitsILi32ELi4ELb0ELb0ELb0ELb1ELb0EfN3c107complexIfEEEEv12SSMParamsBwd)
        /*0344*/ 	.short	0x0380
        /*0346*/ 	.short	0x01f0


	//----- nvinfo : EIATTR_SW_WAR
	.align		4
.L_3567:
        /*0348*/ 	.byte	0x04, 0x36
        /*034a*/ 	.short	(.L_3569 - .L_3568)
.L_3568:
        /*034c*/ 	.word	0x00000008
.L_3569:


//--------------------- .nv.info._Z25selective_scan_bwd_kernelI32Selective_Scan_bwd_kernel_traitsILi32ELi4ELb0ELb0ELb0ELb1ELb1EfN3c107complexIfEEEEv12SSMParamsBwd --------------------------
	.section	.nv.info._Z25selective_scan_bwd_kernelI32Selective_Scan_bwd_kernel_traitsILi32ELi4ELb0ELb0ELb0ELb1ELb1EfN3c107complexIfEEEEv12SSMParamsBwd,"",@"SHT_CUDA_INFO"
	.sectionflags	@""
	.align	4


	//----- nvinfo : EIATTR_CUDA_API_VERSION
	.align		4
        /*0000*/ 	.byte	0x04, 0x37
        /*0002*/ 	.short	(.L_3571 - .L_3570)
.L_3570:
        /*0004*/ 	.word	0x00000082


	//----- nvinfo : EIATTR_KPARAM_INFO
	.align		4
.L_3571:
        /*0008*/ 	.byte	0x04, 0x17
        /*000a*/ 	.short	(.L_3573 - .L_3572)
.L_3572:
        /*000c*/ 	.word	0x00000000
        /*0010*/ 	.short	0x0000
        /*0012*/ 	.short	0x0000
        /*0014*/ 	.byte	0x00, 0xf0, 0xc1, 0x07


	//----- nvinfo : EIATTR_SPARSE_MMA_MASK
	.align		4
.L_3573:
        /*0018*/ 	.byte	0x03, 0x50
        /*001a*/ 	.short	0x0000


	//----- nvinfo : EIATTR_MAXREG_COUNT
	.align		4
        /*001c*/ 	.byte	0x03, 0x1b
        /*001e*/ 	.short	0x00ff


	//----- nvinfo : EIATTR_NUM_BARRIERS
	.align		4
        /*0020*/ 	.byte	0x02, 0x4c
        /*0022*/ 	.byte	0x01
	.zero		1


	//----- nvinfo : EIATTR_MERCURY_ISA_VERSION
	.align		4
        /*0024*/ 	.byte	0x03, 0x5f
        /*0026*/ 	.short	0x0101


	//----- nvinfo : EIATTR_COOP_GROUP_MASK_REGIDS
	.align		4
        /*0028*/ 	.byte	0x04, 0x29
        /*002a*/ 	.short	(.L_3575 - .L_3574)


	//   ....[0]....
.L_3574:
        /*002c*/ 	.word	0xffffffff


	//   ....[1]....
        /*0030*/ 	.word	0xffffffff


	//   ....[2]....
        /*0034*/ 	.word	0xffffffff


	//   ....[3]....
        /*0038*/ 	.word	0xffffffff


	//   ....[4]....
        /*003c*/ 	.word	0xffffffff


	//   ....[5]....
        /*0040*/ 	.word	0xffffffff


	//   ....[6]....
        /*0044*/ 	.word	0xffffffff


	//   ....[7]....
        /*0048*/ 	.word	0xffffffff


	//   ....[8]....
        /*004c*/ 	.word	0xffffffff


	//   ....[9]....
        /*0050*/ 	.word	0xffffffff


	//   ....[10]....
        /*0054*/ 	.word	0xffffffff


	//   ....[11]....
        /*0058*/ 	.word	0xffffffff


	//   ....[12]....
        /*005c*/ 	.word	0xffffffff


	//   ....[13]....
        /*0060*/ 	.word	0xffffffff


	//   ....[14]....
        /*0064*/ 	.word	0xffffffff


	//   ....[15]....
        /*0068*/ 	.word	0xffffffff


	//   ....[16]....
        /*006c*/ 	.word	0xffffffff


	//   ....[17]....
        /*0070*/ 	.word	0xffffffff


	//   ....[18]....
        /*0074*/ 	.word	0xffffffff


	//   ....[19]....
        /*0078*/ 	.word	0xffffffff


	//   ....[20]....
        /*007c*/ 	.word	0xffffffff


	//   ....[21]....
        /*0080*/ 	.word	0xffffffff


	//   ....[22]....
        /*0084*/ 	.word	0xffffffff


	//   ....[23]....
        /*0088*/ 	.word	0xffffffff


	//   ....[24]....
        /*008c*/ 	.word	0xffffffff


	//   ....[25]....
        /*0090*/ 	.word	0xffffffff


	//   ....[26]....
        /*0094*/ 	.word	0xffffffff


	//   ....[27]....
        /*0098*/ 	.word	0xffffffff


	//   ....[28]....
        /*009c*/ 	.word	0xffffffff


	//   ....[29]....
        /*00a0*/ 	.word	0xffffffff


	//   ....[30]....
        /*00a4*/ 	.word	0xffffffff


	//   ....[31]....
        /*00a8*/ 	.word	0xffffffff


	//   ....[32]....
        /*00ac*/ 	.word	0xffffffff


	//   ....[33]....
        /*00b0*/ 	.word	0xffffffff


	//   ....[34]....
        /*00b4*/ 	.word	0xffffffff


	//   ....[35]....
        /*00b8*/ 	.word	0xffffffff


	//   ....[36]....
        /*00bc*/ 	.word	0xffffffff


	//   ....[37]....
        /*00c0*/ 	.word	0xffffffff


	//   ....[38]....
        /*00c4*/ 	.word	0xffffffff


	//   ....[39]....
        /*00c8*/ 	.word	0xffffffff


	//   ....[40]....
        /*00cc*/ 	.word	0xffffffff


	//   ....[41]....
        /*00d0*/ 	.word	0xffffffff


	//   ....[42]....
        /*00d4*/ 	.word	0xffffffff


	//   ....[43]....
        /*00d8*/ 	.word	0xffffffff


	//   ....[44]....
        /*00dc*/ 	.word	0xffffffff


	//   ....[45]....
        /*00e0*/ 	.word	0xffffffff


	//   ....[46]....
        /*00e4*/ 	.word	0xffffffff


	//   ....[47]....
        /*00e8*/ 	.word	0xffffffff


	//   ....[48]....
        /*00ec*/ 	.word	0xffffffff


	//   ....[49]....
        /*00f0*/ 	.word	0xffffffff


	//   ....[50]....
        /*00f4*/ 	.word	0xffffffff


	//   ....[51]....
        /*00f8*/ 	.word	0xffffffff


	//   ....[52]....
        /*00fc*/ 	.word	0xffffffff


	//   ....[53]....
        /*0100*/ 	.word	0xffffffff


	//   ....[54]....
        /*0104*/ 	.word	0xffffffff


	//   ....[55]....
        /*0108*/ 	.word	0xffffffff


	//   ....[56]....
        /*010c*/ 	.word	0xffffffff


	//   ....[57]....
        /*0110*/ 	.word	0xffffffff


	//   ....[58]....
        /*0114*/ 	.word	0xffffffff


	//   ....[59]....
        /*0118*/ 	.word	0xffffffff


	//   ....[60]....
        /*011c*/ 	.word	0xffffffff


	//   ....[61]....
        /*0120*/ 	.word	0xffffffff


	//   ....[62]....
        /*0124*/ 	.word	0xffffffff


	//   ....[63]....
        /*0128*/ 	.word	0xffffffff


	//   ....[64]....
        /*012c*/ 	.word	0xffffffff


	//   ....[65]....
        /*0130*/ 	.word	0xffffffff


	//   ....[66]....
        /*0134*/ 	.word	0xffffffff


	//   ....[67]....
        /*0138*/ 	.word	0xffffffff


	//   ....[68]....
        /*013c*/ 	.word	0xffffffff


	//   ....[69]....
        /*0140*/ 	.word	0xffffffff


	//   ....[70]....
        /*0144*/ 	.word	0xffffffff


	//   ....[71]....
        /*0148*/ 	.word	0xffffffff


	//   ....[72]....
        /*014c*/ 	.word	0xffffffff


	//   ....[73]....
        /*0150*/ 	.word	0xffffffff


	//   ....[74]....
        /*0154*/ 	.word	0xffffffff


	//   ....[75]....
        /*0158*/ 	.word	0xffffffff


	//   ....[76]....
        /*015c*/ 	.word	0xffffffff


	//   ....[77]....
        /*0160*/ 	.word	0xffffffff


	//   ....[78]....
        /*0164*/ 	.word	0xffffffff


	//   ....[79]....
        /*0168*/ 	.word	0xffffffff


	//   ....[80]....
        /*016c*/ 	.word	0xffffffff


	//   ....[81]....
        /*0170*/ 	.word	0xffffffff


	//   ....[82]....
        /*0174*/ 	.word	0xffffffff


	//   ....[83]....
        /*0178*/ 	.word	0xffffffff


	//   ....[84]....
        /*017c*/ 	.word	0xffffffff


	//   ....[85]....
        /*0180*/ 	.word	0xffffffff


	//   ....[86]....
        /*0184*/ 	.word	0xffffffff


	//   ....[87]....
        /*0188*/ 	.word	0xffffffff


	//   ....[88]....
        /*018c*/ 	.word	0xffffffff


	//   ....[89]....
        /*0190*/ 	.word	0xffffffff


	//   ....[90]....
        /*0194*/ 	.word	0xffffffff


	//   ....[91]....
        /*0198*/ 	.word	0xffffffff


	//   ....[92]....
        /*019c*/ 	.word	0xffffffff


	//   ....[93]....
        /*01a0*/ 	.word	0xffffffff


	//   ....[94]....
        /*01a4*/ 	.word	0xffffffff


	//   ....[95]....
        /*01a8*/ 	.word	0xffffffff


	//----- nvinfo : EIATTR_COOP_GROUP_INSTR_OFFSETS
	.align		4
.L_3575:
        /*01ac*/ 	.byte	0x04, 0x28
        /*01ae*/ 	.short	(.L_3577 - .L_3576)


	//   ....[0]....
.L_3576:
        /*01b0*/ 	.word	0x000008c0


	//   ....[1]....
        /*01b4*/ 	.word	0x000009e0


	//   ....[2]....
        /*01b8*/ 	.word	0x00000b00


	//   ....[3]....
        /*01bc*/ 	.word	0x00001630


	//   ....[4]....
        /*01c0*/ 	.word	0x00001850


	//   ....[5]....
        /*01c4*/ 	.word	0x000019f0


	//   ....[6]....
        /*01c8*/ 	.word	0x00001be0


	//   ....[7]....
        /*01cc*/ 	.word	0x000027b0


	//   ....[8]....
        /*01d0*/ 	.word	0x000027e0


	//   ....[9]....
        /*01d4*/ 	.word	0x00002820


	//   ....[10]....
        /*01d8*/ 	.word	0x00002830


	//   ....[11]....
        /*01dc*/ 	.word	0x000028b0


	//   ....[12]....
        /*01e0*/ 	.word	0x000028e0


	//   ....[13]....
        /*01e4*/ 	.word	0x00002910


	//   ....[14]....
        /*01e8*/ 	.word	0x00002920


	//   ....[15]....
        /*01ec*/ 	.word	0x000029b0


	//   ....[16]....
        /*01f0*/ 	.word	0x000029f0


	//   ....[17]....
        /*01f4*/ 	.word	0x00002a00


	//   ....[18]....
        /*01f8*/ 	.word	0x00002a10


	//   ....[19]....
        /*01fc*/ 	.word	0x00002ac0


	//   ....[20]....
        /*0200*/ 	.word	0x00002af0


	//   ....[21]....
        /*0204*/ 	.word	0x00002b00


	//   ....[22]....
        /*0208*/ 	.word	0x00002b10


	//   ....[23]....
        /*020c*/ 	.word	0x00002c10


	//   ....[24]....
        /*0210*/ 	.word	0x00002c50


	//   ....[25]....
        /*0214*/ 	.word	0x00002c90


	//   ....[26]....
        /*0218*/ 	.word	0x00002cd0


	//   ....[27]....
        /*021c*/ 	.word	0x00002de0


	//   ....[28]....
        /*0220*/ 	.word	0x00002e70


	//   ....[29]....
        /*0224*/ 	.word	0x00002eb0


	//   ....[30]....
        /*0228*/ 	.word	0x00002ed0


	//   ....[31]....
        /*022c*/ 	.word	0x00002ee0


	//   ....[32]....
        /*0230*/ 	.word	0x00002ef0


	//   ....[33]....
        /*0234*/ 	.word	0x00002f00


	//   ....[34]....
        /*0238*/ 	.word	0x00002f10


	//   ....[35]....
        /*023c*/ 	.word	0x00002f40


	//   ....[36]....
        /*0240*/ 	.word	0x00002f50


	//   ....[37]....
        /*0244*/ 	.word	0x00003040


	//   ....[38]....
        /*0248*/ 	.word	0x00003050


	//   ....[39]....
        /*024c*/ 	.word	0x00003060


	//   ....[40]....
        /*0250*/ 	.word	0x00003070


	//   ....[41]....
        /*0254*/ 	.word	0x00003140


	//   ....[42]....
        /*0258*/ 	.word	0x00003160


	//   ....[43]....
        /*025c*/ 	.word	0x00003170


	//   ....[44]....
        /*0260*/ 	.word	0x00003180


	//   ....[45]....
        /*0264*/ 	.word	0x00003250


	//   ....[46]....
        /*0268*/ 	.word	0x00003270


	//   ....[47]....
        /*026c*/ 	.word	0x00003280


	//   ....[48]....
        /*0270*/ 	.word	0x00003290


	//   ....[49]....
        /*0274*/ 	.word	0x00003360


	//   ....[50]....
        /*0278*/ 	.word	0x00003380


	//   ....[51]....
        /*027c*/ 	.word	0x00003390


	//   ....[52]....
        /*0280*/ 	.word	0x000033a0


	//   ....[53]....
        /*0284*/ 	.word	0x00003470


	//   ....[54]....
        /*0288*/ 	.word	0x000034b0


	//   ....[55]....
        /*028c*/ 	.word	0x000034d0


	//   ....[56]....
        /*0290*/ 	.word	0x000034e0


	//   ....[57]....
        /*0294*/ 	.word	0x000034f0


	//   ....[58]....
        /*0298*/ 	.word	0x00003500


	//   ....[59]....
        /*029c*/ 	.word	0x00003510


	//   ....[60]....
        /*02a0*/ 	.word	0x00003530


	//   ....[61]....
        /*02a4*/ 	.word	0x00003550


	//   ....[62]....
        /*02a8*/ 	.word	0x00003580


	//   ....[63]....
        /*02ac*/ 	.word	0x00003c00


	//   ....[64]....
        /*02b0*/ 	.word	0x00003c30


	//   ....[65]....
        /*02b4*/ 	.word	0x00003c40


	//   ....[66]....
        /*02b8*/ 	.word	0x00003c50


	//   ....[67]....
        /*02bc*/ 	.word	0x00003c80


	//   ....[68]....
        /*02c0*/ 	.word	0x00003ca0


	//   ....[69]....
        /*02c4*/ 	.word	0x00003cc0


	//   ....[70]....
        /*02c8*/ 	.word	0x00003ce0


	//   ....[71]....
        /*02cc*/ 	.word	0x00003d20


	//   ....[72]....
        /*02d0*/ 	.word	0x00003d40


	//   ....[73]....
        /*02d4*/ 	.word	0x00003d70


	//   ....[74]....
        /*02d8*/ 	.word	0x00003db0


	//   ....[75]....
        /*02dc*/ 	.word	0x00003f10


	//   ....[76]....
        /*02e0*/ 	.word	0x00003f50


	//   ....[77]....
        /*02e4*/ 	.word	0x00003f70


	//   ....[78]....
        /*02e8*/ 	.word	0x00003fa0


	//   ....[79]....
        /*02ec*/ 	.word	0x00004010


	//   ....[80]....
        /*02f0*/ 	.word	0x00004030


	//   ....[81]....
        /*02f4*/ 	.word	0x00004050


	//   ....[82]....
        /*02f8*/ 	.word	0x00004060


	//   ....[83]....
        /*02fc*/ 	.word	0x00004450


	//   ....[84]....
        /*0300*/ 	.word	0x00004490


	//   ....[85]....
        /*0304*/ 	.word	0x00004850


	//   ....[86]....
        /*0308*/ 	.word	0x00004b30


	//   ....[87]....
        /*030c*/ 	.word	0x00004b70


	//   ....[88]....
        /*0310*/ 	.word	0x00004bd0


	//   ....[89]....
        /*0314*/ 	.word	0x00004c00


	//   ....[90]....
        /*0318*/ 	.word	0x00004c20


	//   ....[91]....
        /*031c*/ 	.word	0x00004cf0


	//   ....[92]....
        /*0320*/ 	.word	0x00004d20


	//   ....[93]....
        /*0324*/ 	.word	0x00004d80


	//   ....[94]....
        /*0328*/ 	.word	0x00004db0


	//   ....[95]....
        /*032c*/ 	.word	0x00004dd0


	//----- nvinfo : EIATTR_VRC_CTA_INIT_COUNT
	.align		4
.L_3577:
        /*0330*/ 	.byte	0x02, 0x4a
	.zero		1
	.zero		1


	//----- nvinfo : EIATTR_EXIT_INSTR_OFFSETS
	.align		4
        /*0334*/ 	.byte	0x04, 0x1c
        /*0336*/ 	.short	(.L_3579 - .L_3578)


	//   ....[0]....
.L_3578:
        /*0338*/ 	.word	0x00004e70


	//   ....[1]....
        /*033c*/ 	.word	0x00005390


	//----- nvinfo : EIATTR_MAX_THREADS
	.align		4
.L_3579:
        /*0340*/ 	.byte	0x04, 0x05
        /*0342*/ 	.short	(.L_3581 - .L_3580)
.L_3580:
        /*0344*/ 	.word	0x00000020
        /*0348*/ 	.word	0x00000001
        /*034c*/ 	.word	0x00000001


	//----- nvinfo : EIATTR_CRS_STACK_SIZE
	.align		4
.L_3581:
        /*0350*/ 	.byte	0x04, 0x1e
        /*0352*/ 	.short	(.L_3583 - .L_3582)
.L_3582:
        /*0354*/ 	.word	0x00000000


	//----- nvinfo : EIATTR_CBANK_PARAM_SIZE
	.align		4
.L_3583:
        /*0358*/ 	.byte	0x03, 0x19
        /*035a*/ 	.short	0x01f0


	//----- nvinfo : EIATTR_PARAM_CBANK
	.align		4
        /*035c*/ 	.byte	0x04, 0x0a
        /*035e*/ 	.short	(.L_3585 - .L_3584)
	.align		4
.L_3584:
        /*0360*/ 	.word	index@(.nv.constant0._Z25selective_scan_bwd_kernelI32Selective_Scan_bwd_kernel_traitsILi32ELi4ELb0ELb0ELb0ELb1ELb1EfN3c107complexIfEEEEv12SSMParamsBwd)
        /*0364*/ 	.short	0x0380
        /*0366*/ 	.short	0x01f0


	//----- nvinfo : EIATTR_SW_WAR
	.align		4
.L_3585:
        /*0368*/ 	.byte	0x04, 0x36
        /*036a*/ 	.short	(.L_3587 - .L_3586)
.L_3586:
        /*036c*/ 	.word	0x00000008
.L_3587:


//--------------------- .nv.info._Z25selective_scan_bwd_kernelI32Selective_Scan_bwd_kernel_traitsILi32ELi4ELb0ELb0ELb1ELb0ELb0EfN3c107complexIfEEEEv12SSMParamsBwd --------------------------
	.section	.nv.info._Z25selective_scan_bwd_kernelI32Selective_Scan_bwd_kernel_traitsILi32ELi4ELb0ELb0ELb1ELb0ELb0EfN3c107complexIfEEEEv12SSMParamsBwd,"",@"SHT_CUDA_INFO"
	.sectionflags	@""
	.align	4


	//----- nvinfo : EIATTR_CUDA_API_VERSION
	.align		4
        /*0000*/ 	.byte	0x04, 0x37
        /*0002*/ 	.short	(.L_3589 - .L_3588)
.L_3588:
        /*0004*/ 	.word	0x00000082


	//----- nvinfo : EIATTR_KPARAM_INFO
	.align		4
.L_3589:
        /*0008*/ 	.byte	0x04, 0x17
        /*000a*/ 	.short	(.L_3591 - .L_3590)
.L_3590:
        /*000c*/ 	.word	0x00000000
        /*0010*/ 	.short	0x0000
        /*0012*/ 	.short	0x0000
        /*0014*/ 	.byte	0x00, 0xf0, 0xc1, 0x07


	//----- nvinfo : EIATTR_SPARSE_MMA_MASK
	.align		4
.L_3591:
        /*0018*/ 	.byte	0x03, 0x50
        /*001a*/ 	.short	0x0000


	//----- nvinfo : EIATTR_MAXREG_COUNT
	.align		4
        /*001c*/ 	.byte	0x03, 0x1b
        /*001e*/ 	.short	0x00ff


	//----- nvinfo : EIATTR_NUM_BARRIERS
	.align		4
        /*0020*/ 	.byte	0x02, 0x4c
        /*0022*/ 	.byte	0x01
	.zero		1


	//----- nvinfo : EIATTR_MERCURY_ISA_VERSION
	.align		4
        /*0024*/ 	.byte	0x03, 0x5f
        /*0026*/ 	.short	0x0101


	//----- nvinfo : EIATTR_COOP_GROUP_MASK_REGIDS
	.align		4
        /*0028*/ 	.byte	0x04, 0x29
        /*002a*/ 	.short	(.L_3593 - .L_3592)


	//   ....[0]....
.L_3592:
        /*002c*/ 	.word	0xffffffff


	//   ....[1]....
        /*0030*/ 	.word	0xffffffff


	//   ....[2]....
        /*0034*/ 	.word	0xffffffff


	//   ....[3]....
        /*0038*/ 	.word	0xffffffff


	//   ....[4]....
        /*003c*/ 	.word	0xffffffff


	//   ....[5]....
        /*0040*/ 	.word	0xffffffff


	//   ....[6]....
        /*0044*/ 	.word	0xffffffff


	//   ....[7]....
        /*0048*/ 	.word	0xffffffff


	//   ....[8]....
        /*004c*/ 	.word	0xffffffff


	//   ....[9]....
        /*0050*/ 	.word	0xffffffff


	//   ....[10]....
        /*0054*/ 	.word	0xffffffff


	//   ....[11]....
        /*0058*/ 	.word	0xffffffff


	//   ....[12]....
        /*005c*/ 	.word	0xffffffff


	//   ....[13]....
        /*0060*/ 	.word	0xffffffff


	//   ....[14]....
        /*0064*/ 	.word	0xffffffff


	//   ....[15]....
        /*0068*/ 	.word	0xffffffff


	//   ....[16]....
        /*006c*/ 	.word	0xffffffff


	//   ....[17]....
        /*0070*/ 	.word	0xffffffff


	//   ....[18]....
        /*0074*/ 	.word	0xffffffff


	//   ....[19]....
        /*0078*/ 	.word	0xffffffff


	//   ....[20]....
        /*007c*/ 	.word	0xffffffff


	//   ....[21]....
        /*0080*/ 	.word	0xffffffff


	//   ....[22]....
        /*0084*/ 	.word	0xffffffff


	//   ....[23]....
        /*0088*/ 	.word	0xffffffff


	//   ....[24]....
        /*008c*/ 	.word	0xffffffff


	//   ....[25]....
        /*0090*/ 	.word	0xffffffff


	//   ....[26]....
        /*0094*/ 	.word	0xffffffff


	//   ....[27]....
        /*0098*/ 	.word	0xffffffff


	//   ....[28]....
        /*009c*/ 	.word	0xffffffff


	//   ....[29]....
        /*00a0*/ 	.word	0xffffffff


	//   ....[30]....
        /*00a4*/ 	.word	0xffffffff


	//   ....[31]....
        /*00a8*/ 	.word	0xffffffff


	//   ....[32]....
        /*00ac*/ 	.word	0xffffffff


	//   ....[33]....
        /*00b0*/ 	.word	0xffffffff


	//   ....[34]....
        /*00b4*/ 	.word	0xffffffff


	//   ....[35]....
        /*00b8*/ 	.word	0xffffffff


	//   ....[36]....
        /*00bc*/ 	.word	0xffffffff


	//   ....[37]....
        /*00c0*/ 	.word	0xffffffff


	//   ....[38]....
        /*00c4*/ 	.word	0xffffffff


	//   ....[39]....
        /*00c8*/ 	.word	0xffffffff


	//   ....[40]....
        /*00cc*/ 	.word	0xffffffff


	//   ....[41]....
        /*00d0*/ 	.word	0xffffffff


	//   ....[42]....
        /*00d4*/ 	.word	0xffffffff


	//   ....[43]....
        /*00d8*/ 	.word	0xffffffff


	//   ....[44]....
        /*00dc*/ 	.word	0xffffffff


	//   ....[45]....
        /*00e0*/ 	.word	0xffffffff


	//   ....[46]....
        /*00e4*/ 	.word	0xffffffff


	//   ....[47]....
        /*00e8*/ 	.word	0xffffffff


	//   ....[48]....
        /*00ec*/ 	.word	0xffffffff


	//   ....[49]....
        /*00f0*/ 	.word	0xffffffff


	//   ....[50]....
        /*00f4*/ 	.word	0xffffffff


	//   ....[51]....
        /*00f8*/ 	.word	0xffffffff


	//   ....[52]....
        /*00fc*/ 	.word	0xffffffff


	//   ....[53]....
        /*0100*/ 	.word	0xffffffff


	//   ....[54]....
        /*0104*/ 	.word	0xffffffff


	//   ....[55]....
        /*0108*/ 	.word	0xffffffff


	//   ....[56]....
        /*010c*/ 	.word	0xffffffff


	//   ....[57]....
        /*0110*/ 	.word	0xffffffff


	//   ....[58]....
        /*0114*/ 	.word	0xffffffff


	//   ....[59]....
        /*0118*/ 	.word	0xffffffff


	//   ....[60]....
        /*011c*/ 	.word	0xffffffff


	//   ....[61]....
        /*0120*/ 	.word	0xffffffff


	//   ....[62]....
        /*0124*/ 	.word	0xffffffff


	//   ....[63]....
        /*0128*/ 	.word	0xffffffff


	//   ....[64]....
        /*012c*/ 	.word	0xffffffff


	//   ....[65]....
        /*0130*/ 	.word	0xffffffff


	//   ....[66]....
        /*0134*/ 	.word	0xffffffff


	//   ....[67]....
        /*0138*/ 	.word	0xffffffff


	//   ....[68]....
        /*013c*/ 	.word	0xffffffff


	//   ....[69]....
        /*0140*/ 	.word	0xffffffff


	//   ....[70]....
        /*0144*/ 	.word	0xffffffff


	//   ....[71]....
        /*0148*/ 	.word	0xffffffff


	//   ....[72]....
        /*014c*/ 	.word	0xffffffff


	//   ....[73]....
        /*0150*/ 	.word	0xffffffff


	//   ....[74]....
        /*0154*/ 	.word	0xffffffff


	//   ....[75]....
        /*0158*/ 	.word	0xffffffff


	//   ....[76]....
        /*015c*/ 	.word	0xffffffff


	//   ....[77]....
        /*0160*/ 	.word	0xffffffff


	//   ....[78]....
        /*0164*/ 	.word	0xffffffff


	//   ....[79]....
        /*0168*/ 	.word	0xffffffff


	//   ....[80]....
        /*016c*/ 	.word	0xffffffff


	//   ....[81]....
        /*0170*/ 	.word	0xffffffff


	//   ....[82]....
        /*0174*/ 	.word	0xffffffff


	//   ....[83]....
        /*0178*/ 	.word	0xffffffff


	//   ....[84]....
        /*017c*/ 	.word	0xffffffff


	//   ....[85]....
        /*0180*/ 	.word	0xffffffff


	//   ....[86]....
        /*0184*/ 	.word	0xffffffff


	//   ....[87]....
        /*0188*/ 	.word	0xffffffff


	//   ....[88]....
        /*018c*/ 	.word	0xffffffff


	//   ....[89]....
        /*0190*/ 	.word	0xffffffff


	//   ....[90]....
        /*0194*/ 	.word	0xffffffff


	//   ....[91]....
        /*0198*/ 	.word	0xffffffff


	//----- nvinfo : EIATTR_COOP_GROUP_INSTR_OFFSETS
	.align		4
.L_3593:
        /*019c*/ 	.byte	0x04, 0x28
        /*019e*/ 	.short	(.L_3595 - .L_3594)


	//   ....[0]....
.L_3594:
        /*01a0*/ 	.word	0x00000e80


	//   ....[1]....
        /*01a4*/ 	.word	0x00000f60


	//   ....[2]....
        /*01a8*/ 	.word	0x00001030


	//   ....[3]....
        /*01ac*/ 	.word	0x00001780


	//   ....[4]....
        /*01b0*/ 	.word	0x00001e90


	//   ....[5]....
        /*01b4*/ 	.word	0x00001ec0


	//   ....[6]....
        /*01b8*/ 	.word	0x00001ee0


	//   ....[7]....
        /*01bc*/ 	.word	0x00001ef0


	//   ....[8]....
        /*01c0*/ 	.word	0x00001f90


	//   ....[9]....
        /*01c4*/ 	.word	0x00001fc0


	//   ....[10]....
        /*01c8*/ 	.word	0x00001fd0


	//   ....[11]....
        /*01cc*/ 	.word	0x00001fe0


	//   ....[12]....
        /*01d0*/ 	.word	0x00002080


	//   ....[13]....
        /*01d4*/ 	.word	0x000020b0


	//   ....[14]....
        /*01d8*/ 	.word	0x000020c0


	//   ....[15]....
        /*01dc*/ 	.word	0x000020d0


	//   ....[16]....
        /*01e0*/ 	.word	0x00002170


	//   ....[17]....
        /*01e4*/ 	.word	0x000021a0


	//   ....[18]....
        /*01e8*/ 	.word	0x000021b0


	//   ....[19]....
        /*01ec*/ 	.word	0x000021c0


	//   ....[20]....
        /*01f0*/ 	.word	0x00002260


	//   ....[21]....
        /*01f4*/ 	.word	0x00002290


	//   ....[22]....
        /*01f8*/ 	.word	0x000022a0


	//   ....[23]....
        /*01fc*/ 	.word	0x000022b0


	//   ....[24]....
        /*0200*/ 	.word	0x000023d0


	//   ....[25]....
        /*0204*/ 	.word	0x000023e0


	//   ....[26]....
        /*0208*/ 	.word	0x00002410


	//   ....[27]....
        /*020c*/ 	.word	0x00002420


	//   ....[28]....
        /*0210*/ 	.word	0x00002430


	//   ....[29]....
        /*0214*/ 	.word	0x00002440


	//   ....[30]....
        /*0218*/ 	.word	0x000026e0


	//   ....[31]....
        /*021c*/ 	.word	0x000026f0


	//   ....[32]....
        /*0220*/ 	.word	0x00002700


	//   ....[33]....
        /*0224*/ 	.word	0x00002710


	//   ....[34]....
        /*0228*/ 	.word	0x000027f0


	//   ....[35]....
        /*022c*/ 	.word	0x00002810


	//   ....[36]....
        /*0230*/ 	.word	0x00002820


	//   ....[37]....
        /*0234*/ 	.word	0x00002830


	//   ....[38]....
        /*0238*/ 	.word	0x00002910


	//   ....[39]....
        /*023c*/ 	.word	0x00002930


	//   ....[40]....
        /*0240*/ 	.word	0x00002940


	//   ....[41]....
        /*0244*/ 	.word	0x00002950


	//   ....[42]....
        /*0248*/ 	.word	0x00002a30


	//   ....[43]....
        /*024c*/ 	.word	0x00002a50


	//   ....[44]....
        /*0250*/ 	.word	0x00002a60


	//   ....[45]....
        /*0254*/ 	.word	0x00002a70


	//   ....[46]....
        /*0258*/ 	.word	0x00002b50


	//   ....[47]....
        /*025c*/ 	.word	0x00002b70


	//   ....[48]....
        /*0260*/ 	.word	0x00002b80


	//   ....[49]....
        /*0264*/ 	.word	0x00002b90


	//   ....[50]....
        /*0268*/ 	.word	0x00002c60


	//   ....[51]....
        /*026c*/ 	.word	0x00002c90


	//   ....[52]....
        /*0270*/ 	.word	0x00002ca0


	//   ....[53]....
        /*0274*/ 	.word	0x00002cb0


	//   ....[54]....
        /*0278*/ 	.word	0x00002cc0


	//   ....[55]....
        /*027c*/ 	.word	0x00002cd0


	//   ....[56]....
        /*0280*/ 	.word	0x00002ce0


	//   ....[57]....
        /*0284*/ 	.word	0x00002d00


	//   ....[58]....
        /*0288*/ 	.word	0x00002d20


	//   ....[59]....
        /*028c*/ 	.word	0x00002d50


	//   ....[60]....
        /*0290*/ 	.word	0x00003a10


	//   ....[61]....
        /*0294*/ 	.word	0x00003a40


	//   ....[62]....
        /*0298*/ 	.word	0x00003a50


	//   ....[63]....
        /*029c*/ 	.word	0x00003a60


	//   ....[64]....
        /*02a0*/ 	.word	0x00003a90


	//   ....[65]....
        /*02a4*/ 	.word	0x00003ab0


	//   ....[66]....
        /*02a8*/ 	.word	0x00003ad0


	//   ....[67]....
        /*02ac*/ 	.word	0x00003af0


	//   ....[68]....
        /*02b0*/ 	.word	0x00003b20


	//   ....[69]....
        /*02b4*/ 	.word	0x00003b40


	//   ....[70]....
        /*02b8*/ 	.word	0x00003b60


	//   ....[71]....
        /*02bc*/ 	.word	0x00003b80


	//   ....[72]....
        /*02c0*/ 	.word	0x00003bb0


	//   ....[73]....
        /*02c4*/ 	.word	0x00003bd0


	//   ....[74]....
        /*02c8*/ 	.word	0x00003bf0


	//   ....[75]....
        /*02cc*/ 	.word	0x00003c10


	//   ....[76]....
        /*02d0*/ 	.word	0x00003d90


	//   ....[77]....
        /*02d4*/ 	.word	0x00003db0


	//   ....[78]....
        /*02d8*/ 	.word	0x00003dc0


	//   ....[79]....
        /*02dc*/ 	.word	0x00003dd0


	//   ....[80]....
        /*02e0*/ 	.word	0x000040f0


	//   ....[81]....
        /*02e4*/ 	.word	0x000042d0


	//   ....[82]....
        /*02e8*/ 	.word	0x000045d0


	//   ....[83]....
        /*02ec*/ 	.word	0x00004620


	//   ....[84]....
        /*02f0*/ 	.word	0x00004670


	//   ....[85]....
        /*02f4*/ 	.word	0x000046a0


	//   ....[86]....
        /*02f8*/ 	.word	0x000046c0


	//   ....[87]....
        /*02fc*/ 	.word	0x00004790


	//   ....[88]....
        /*0300*/ 	.word	0x000047d0


	//   ....[89]....
        /*0304*/ 	.word	0x00004820


	//   ....[90]....
        /*0308*/ 	.word	0x00004850


	//   ....[91]....
        /*030c*/ 	.word	0x00004870


	//----- nvinfo : EIATTR_VRC_CTA_INIT_COUNT
	.align		4
.L_3595:
        /*0310*/ 	.byte	0x02, 0x4a
	.zero		1
	.zero		1


	//----- nvinfo : EIATTR_EXIT_INSTR_OFFSETS
	.align		4
        /*0314*/ 	.byte	0x04, 0x1c
        /*0316*/ 	.short	(.L_3597 - .L_3596)


	//   ....[0]....
.L_3596:
        /*0318*/ 	.word	0x00004910


	//   ....[1]....
        /*031c*/ 	.word	0x00004b50


	//----- nvinfo : EIATTR_MAX_THREADS
	.align		4
.L_3597:
        /*0320*/ 	.byte	0x04, 0x05
        /*0322*/ 	.short	(.L_3599 - .L_3598)
.L_3598:
        /*0324*/ 	.word	0x00000020
        /*0328*/ 	.word	0x00000001
        /*032c*/ 	.word	0x00000001


	//----- nvinfo : EIATTR_CRS_STACK_SIZE
	.align		4
.L_3599:
        /*0330*/ 	.byte	0x04, 0x1e
        /*0332*/ 	.short	(.L_3601 - .L_3600)
.L_3600:
        /*0334*/ 	.word	0x00000000


	//----- nvinfo : EIATTR_CBANK_PARAM_SIZE
	.align		4
.L_3601:
        /*0338*/ 	.byte	0x03, 0x19
        /*033a*/ 	.short	0x01f0


	//----- nvinfo : EIATTR_PARAM_CBANK
	.align		4
        /*033c*/ 	.byte	0x04, 0x0a
        /*033e*/ 	.short	(.L_3603 - .L_3602)
	.align		4
.L_3602:
        /*0340*/ 	.word	index@(.nv.constant0._Z25selective_scan_bwd_kernelI32Selective_Scan_bwd_kernel_traitsILi32ELi4ELb0ELb0ELb1ELb0ELb0EfN3c107complexIfEEEEv12SSMParamsBwd)
        /*0344*/ 	.short	0x0380
        /*0346*/ 	.short	0x01f0


	//----- nvinfo : EIATTR_SW_WAR
	.align		4
.L_3603:
        /*0348*/ 	.byte	0x04, 0x36
        /*034a*/ 	.short	(.L_3605 - .L_3604)
.L_3604:
        /*034c*/ 	.word	0x00000008
.L_3605:


//--------------------- .nv.info._Z25selective_scan_bwd_kernelI32Selective_Scan_bwd_kernel_traitsILi32ELi4ELb0ELb0ELb1ELb0ELb1EfN3c107complexIfEEEEv12SSMParamsBwd --------------------------
	.section	.nv.info._Z25selective_scan_bwd_kernelI32Selective_Scan_bwd_kernel_traitsILi32ELi4ELb0ELb0ELb1ELb0ELb1EfN3c107complexIfEEEEv12SSMParamsBwd,"",@"SHT_CUDA_INFO"
	.sectionflags	@""
	.align	4


	//----- nvinfo : EIATTR_CUDA_API_VERSION
	.align		4
        /*0000*/ 	.byte	0x04, 0x37
        /*0002*/ 	.short	(.L_3607 - .L_3606)
.L_3606:
        /*0004*/ 	.word	0x00000082


	//----- nvinfo : EIATTR_KPARAM_INFO
	.align		4
.L_3607:
        /*0008*/ 	.byte	0x04, 0x17
        /*000a*/ 	.short	(.L_3609 - .L_3608)
.L_3608:
        /*000c*/ 	.word	0x00000000
        /*0010*/ 	.short	0x0000
        /*0012*/ 	.short	0x0000
        /*0014*/ 	.byte	0x00, 0xf0, 0xc1, 0x07


	//----- nvinfo : EIATTR_SPARSE_MMA_MASK
	.align		4
.L_3609:
        /*0018*/ 	.byte	0x03, 0x50
        /*001a*/ 	.short	0x0000


	//----- nvinfo : EIATTR_MAXREG_COUNT
	.align		4
        /*001c*/ 	.byte	0x03, 0x1b
        /*001e*/ 	.short	0x00ff


	//----- nvinfo : EIATTR_NUM_BARRIERS
	.align		4
        /*0020*/ 	.byte	0x02, 0x4c
        /*0022*/ 	.byte	0x01
	.zero		1


	//----- nvinfo : EIATTR_MERCURY_ISA_VERSION
	.align		4
        /*0024*/ 	.byte	0x03, 0x5f
        /*0026*/ 	.short	0x0101


	//----- nvinfo : EIATTR_COOP_GROUP_MASK_REGIDS
	.align		4
        /*0028*/ 	.byte	0x04, 0x29
        /*002a*/ 	.short	(.L_3611 - .L_3610)


	//   ....[0]....
.L_3610:
        /*002c*/ 	.word	0xffffffff


	//   ....[1]....
        /*0030*/ 	.word	0xffffffff


	//   ....[2]....
        /*0034*/ 	.word	0xffffffff


	//   ....[3]....
        /*0038*/ 	.word	0xffffffff


	//   ....[4]....
        /*003c*/ 	.word	0xffffffff


	//   ....[5]....
        /*0040*/ 	.word	0xffffffff


	//   ....[6]....
        /*0044*/ 	.word	0xffffffff


	//   ....[7]....
        /*0048*/ 	.word	0xffffffff


	//   ....[8]....
        /*004c*/ 	.word	0xffffffff


	//   ....[9]....
        /*0050*/ 	.word	0xffffffff


	//   ....[10]....
        /*0054*/ 	.word	0xffffffff


	//   ....[11]....
        /*0058*/ 	.word	0xffffffff


	//   ....[12]....
        /*005c*/ 	.word	0xffffffff


	//   ....[13]....
        /*0060*/ 	.word	0xffffffff


	//   ....[14]....
        /*0064*/ 	.word	0xffffffff


	//   ....[15]....
        /*0068*/ 	.word	0xffffffff


	//   ....[16]....
        /*006c*/ 	.word	0xffffffff


	//   ....[17]....
        /*0070*/ 	.word	0xffffffff


	//   ....[18]....
        /*0074*/ 	.word	0xffffffff


	//   ....[19]....
        /*0078*/ 	.word	0xffffffff


	//   ....[20]....
        /*007c*/ 	.word	0xffffffff


	//   ....[21]....
        /*0080*/ 	.word	0xffffffff


	//   ....[22]....
        /*0084*/ 	.word	0xffffffff


	//   ....[23]....
        /*0088*/ 	.word	0xffffffff


	//   ....[24]....
        /*008c*/ 	.word	0xffffffff


	//   ....[25]....
        /*0090*/ 	.word	0xffffffff


	//   ....[26]....
        /*0094*/ 	.word	0xffffffff


	//   ....[27]....
        /*0098*/ 	.word	0xffffffff


	//   ....[28]....
        /*009c*/ 	.word	0xffffffff


	//   ....[29]....
        /*00a0*/ 	.word	0xffffffff


	//   ....[30]....
        /*00a4*/ 	.word	0xffffffff


	//   ....[31]....
        /*00a8*/ 	.word	0xffffffff


	//   ....[32]....
        /*00ac*/ 	.word	0xffffffff


	//   ....[33]....
        /*00b0*/ 	.word	0xffffffff


	//   ....[34]....
        /*00b4*/ 	.word	0xffffffff


	//   ....[35]....
        /*00b8*/ 	.word	0xffffffff


	//   ....[36]....
        /*00bc*/ 	.word	0xffffffff


	//   ....[37]....
        /*00c0*/ 	.word	0xffffffff


	//   ....[38]....
        /*00c4*/ 	.word	0xffffffff


	//   ....[39]....
        /*00c8*/ 	.word	0xffffffff


	//   ....[40]....
        /*00cc*/ 	.word	0xffffffff


	//   ....[41]....
        /*00d0*/ 	.word	0xffffffff


	//   ....[42]....
        /*00d4*/ 	.word	0xffffffff


	//   ....[43]....
        /*00d8*/ 	.word	0xffffffff


	//   ....[44]....
        /*00dc*/ 	.word	0xffffffff


	//   ....[45]....
        /*00e0*/ 	.word	0xffffffff


	//   ....[46]....
        /*00e4*/ 	.word	0xffffffff


	//   ....[47]....
        /*00e8*/ 	.word	0xffffffff


	//   ....[48]....
        /*00ec*/ 	.word	0xffffffff


	//   ....[49]....
        /*00f0*/ 	.word	0xffffffff


	//   ....[50]....
        /*00f4*/ 	.word	0xffffffff


	//   ....[51]....
        /*00f8*/ 	.word	0xffffffff


	//   ....[52]....
        /*00fc*/ 	.word	0xffffffff


	//   ....[53]....
        /*0100*/ 	.word	0xffffffff


	//   ....[54]....
        /*0104*/ 	.word	0xffffffff


	//   ....[55]....
        /*0108*/ 	.word	0xffffffff


	//   ....[56]....
        /*010c*/ 	.word	0xffffffff


	//   ....[57]....
        /*0110*/ 	.word	0xffffffff


	//   ....[58]....
        /*0114*/ 	.word	0xffffffff


	//   ....[59]....
        /*0118*/ 	.word	0xffffffff


	//   ....[60]....
        /*011c*/ 	.word	0xffffffff


	//   ....[61]....
        /*0120*/ 	.word	0xffffffff


	//   ....[62]....
        /*0124*/ 	.word	0xffffffff


	//   ....[63]....
        /*0128*/ 	.word	0xffffffff


	//   ....[64]....
        /*012c*/ 	.word	0xffffffff


	//   ....[65]....
        /*0130*/ 	.word	0xffffffff


	//   ....[66]....
        /*0134*/ 	.word	0xffffffff


	//   ....[67]....
        /*0138*/ 	.word	0xffffffff


	//   ....[68]....
        /*013c*/ 	.word	0xffffffff


	//   ....[69]....
        /*0140*/ 	.word	0xffffffff


	//   ....[70]....
        /*0144*/ 	.word	0xffffffff


	//   ....[71]....
        /*0148*/ 	.word	0xffffffff


	//   ....[72]....
        /*014c*/ 	.word	0xffffffff


	//   ....[73]....
        /*0150*/ 	.word	0xffffffff


	//   ....[74]....
        /*0154*/ 	.word	0xffffffff


	//   ....[75]....
        /*0158*/ 	.word	0xffffffff


	//   ....[76]....
        /*015c*/ 	.word	0xffffffff


	//   ....[77]....
        /*0160*/ 	.word	0xffffffff


	//   ....[78]....
        /*0164*/ 	.word	0xffffffff


	//   ....[79]....
        /*0168*/ 	.word	0xffffffff


	//   ....[80]....
        /*016c*/ 	.word	0xffffffff


	//   ....[81]....
        /*0170*/ 	.word	0xffffffff


	//   ....[82]....
        /*0174*/ 	.word	0xffffffff


	//   ....[83]....
        /*0178*/ 	.word	0xffffffff


	//   ....[84]....
        /*017c*/ 	.word	0xffffffff


	//   ....[85]....
        /*0180*/ 	.word	0xffffffff


	//   ....[86]....
        /*0184*/ 	.word	0xffffffff


	//   ....[87]....
        /*0188*/ 	.word	0xffffffff


	//   ....[88]....
        /*018c*/ 	.word	0xffffffff


	//   ....[89]....
        /*0190*/ 	.word	0xffffffff


	//   ....[90]....
        /*0194*/ 	.word	0xffffffff


	//   ....[91]....
        /*0198*/ 	.word	0xffffffff


	//   ....[92]....
        /*019c*/ 	.word	0xffffffff


	//   ....[93]....
        /*01a0*/ 	.word	0xffffffff


	//   ....[94]....
        /*01a4*/ 	.word	0xffffffff


	//   ....[95]....
        /*01a8*/ 	.word	0xffffffff


	//----- nvinfo : EIATTR_COOP_GROUP_INSTR_OFFSETS
	.align		4
.L_3611:
        /*01ac*/ 	.byte	0x04, 0x28
        /*01ae*/ 	.short	(.L_3613 - .L_3612)


	//   ....[0]....
.L_3612:
        /*01b0*/ 	.word	0x00000f20


	//   ....[1]....
        /*01b4*/ 	.word	0x00001010


	//   ....[2]....
        /*01b8*/ 	.word	0x00001190


	//   ....[3]....
        /*01bc*/ 	.word	0x00001310


	//   ....[4]....
        /*01c0*/ 	.word	0x00001590


	//   ....[5]....
        /*01c4*/ 	.word	0x00001700


	//   ....[6]....
        /*01c8*/ 	.word	0x000018f0


	//   ....[7]....
        /*01cc*/ 	.word	0x00002230


	//   ....[8]....
        /*01d0*/ 	.word	0x000028d0


	//   ....[9]....
        /*01d4*/ 	.word	0x00002900


	//   ....[10]....
        /*01d8*/ 	.word	0x00002920


	//   ....[11]....
        /*01dc*/ 	.word	0x00002940


	//   ....[12]....
        /*01e0*/ 	.word	0x00002a00


	//   ....[13]....
        /*01e4*/ 	.word	0x00002a20


	//   ....[14]....
        /*01e8*/ 	.word	0x00002a30


	//   ....[15]....
        /*01ec*/ 	.word	0x00002a40


	//   ....[16]....
        /*01f0*/ 	.word	0x00002ae0


	//   ....[17]....
        /*01f4*/ 	.word	0x00002b10


	//   ....[18]....
        /*01f8*/ 	.word	0x00002b20


	//   ....[19]....
        /*01fc*/ 	.word	0x00002b30


	//   ....[20]....
        /*0200*/ 	.word	0x00002bd0


	//   ....[21]....
        /*0204*/ 	.word	0x00002c00


	//   ....[22]....
        /*0208*/ 	.word	0x00002c10


	//   ....[23]....
        /*020c*/ 	.word	0x00002c20


	//   ....[24]....
        /*0210*/ 	.word	0x00002cc0


	//   ....[25]....
        /*0214*/ 	.word	0x00002cf0


	//   ....[26]....
        /*0218*/ 	.word	0x00002d00


	//   ....[27]....
        /*021c*/ 	.word	0x00002d10


	//   ....[28]....
        /*0220*/ 	.word	0x00002e10


	//   ....[29]....
        /*0224*/ 	.word	0x00002e20


	//   ....[30]....
        /*0228*/ 	.word	0x00002e50


	//   ....[31]....
        /*022c*/ 	.word	0x00002e60


	//   ....[32]....
        /*0230*/ 	.word	0x00002e70


	//   ....[33]....
        /*0234*/ 	.word	0x00002e80


	//   ....[34]....
        /*0238*/ 	.word	0x00003120


	//   ....[35]....
        /*023c*/ 	.word	0x00003130


	//   ....[36]....
        /*0240*/ 	.word	0x00003140


	//   ....[37]....
        /*0244*/ 	.word	0x00003150


	//   ....[38]....
        /*0248*/ 	.word	0x00003230


	//   ....[39]....
        /*024c*/ 	.word	0x00003250


	//   ....[40]....
        /*0250*/ 	.word	0x00003260


	//   ....[41]....
        /*0254*/ 	.word	0x00003270


	//   ....[42]....
        /*0258*/ 	.word	0x00003350


	//   ....[43]....
        /*025c*/ 	.word	0x00003370


	//   ....[44]....
        /*0260*/ 	.word	0x00003380


	//   ....[45]....
        /*0264*/ 	.word	0x00003390


	//   ....[46]....
        /*0268*/ 	.word	0x00003470


	//   ....[47]....
        /*026c*/ 	.word	0x00003490


	//   ....[48]....
        /*0270*/ 	.word	0x000034a0


	//   ....[49]....
        /*0274*/ 	.word	0x000034b0


	//   ....[50]....
        /*0278*/ 	.word	0x00003590


	//   ....[51]....
        /*027c*/ 	.word	0x000035b0


	//   ....[52]....
        /*0280*/ 	.word	0x000035c0


	//   ....[53]....
        /*0284*/ 	.word	0x000035d0


	//   ....[54]....
        /*0288*/ 	.word	0x000036a0


	//   ....[55]....
        /*028c*/ 	.word	0x000036d0


	//   ....[56]....
        /*0290*/ 	.word	0x000036e0


	//   ....[57]....
        /*0294*/ 	.word	0x000036f0


	//   ....[58]....
        /*0298*/ 	.word	0x00003700


	//   ....[59]....
        /*029c*/ 	.word	0x00003710


	//   ....[60]....
        /*02a0*/ 	.word	0x00003720


	//   ....[61]....
        /*02a4*/ 	.word	0x00003740


	//   ....[62]....
        /*02a8*/ 	.word	0x00003760


	//   ....[63]....
        /*02ac*/ 	.word	0x00003790


	//   ....[64]....
        /*02b0*/ 	.word	0x00004450


	//   ....[65]....
        /*02b4*/ 	.word	0x00004490


	//   ....[66]....
        /*02b8*/ 	.word	0x000044c0


	//   ....[67]....
        /*02bc*/ 	.word	0x000044d0


	//   ....[68]....
        /*02c0*/ 	.word	0x00004500


	//   ....[69]....
        /*02c4*/ 	.word	0x00004520


	//   ....[70]....
        /*02c8*/ 	.word	0x00004540


	//   ....[71]....
        /*02cc*/ 	.word	0x00004560


	//   ....[72]....
        /*02d0*/ 	.word	0x00004590


	//   ....[73]....
        /*02d4*/ 	.word	0x000045b0


	//   ....[74]....
        /*02d8*/ 	.word	0x000045d0


	//   ....[75]....
        /*02dc*/ 	.word	0x000045f0


	//   ....[76]....
        /*02e0*/ 	.word	0x00004620


	//   ....[77]....
        /*02e4*/ 	.word	0x00004640


	//   ....[78]....
        /*02e8*/ 	.word	0x00004660


	//   ....[79]....
        /*02ec*/ 	.word	0x00004680


	//   ....[80]....
        /*02f0*/ 	.word	0x000047b0


	//   ....[81]....
        /*02f4*/ 	.word	0x000047f0


	//   ....[82]....
        /*02f8*/ 	.word	0x00004800


	//   ....[83]....
        /*02fc*/ 	.word	0x00004810


	//   ....[84]....
        /*0300*/ 	.word	0x00004b30


	//   ....[85]....
        /*0304*/ 	.word	0x00004d00


	//   ....[86]....
        /*0308*/ 	.word	0x00005000


	//   ....[87]....
        /*030c*/ 	.word	0x00005050


	//   ....[88]....
        /*0310*/ 	.word	0x000050a0


	//   ....[89]....
        /*0314*/ 	.word	0x000050d0


	//   ....[90]....
        /*0318*/ 	.word	0x000050f0


	//   ....[91]....
        /*031c*/ 	.word	0x000051c0


	//   ....[92]....
        /*0320*/ 	.word	0x00005200


	//   ....[93]....
        /*0324*/ 	.word	0x00005250


	//   ....[94]....
        /*0328*/ 	.word	0x00005280


	//   ....[95]....
        /*032c*/ 	.word	0x000052a0


	//----- nvinfo : EIATTR_VRC_CTA_INIT_COUNT
	.align		4
.L_3613:
        /*0330*/ 	.byte	0x02, 0x4a
	.zero		1
	.zero		1


	//----- nvinfo : EIATTR_EXIT_INSTR_OFFSETS
	.align		4
        /*0334*/ 	.byte	0x04, 0x1c
        /*0336*/ 	.short	(.L_3615 - .L_3614)


	//   ....[0]....
.L_3614:
        /*0338*/ 	.word	0x00005340


	//   ....[1]....
        /*033c*/ 	.word	0x00005580


	//----- nvinfo : EIATTR_MAX_THREADS
	.align		4
.L_3615:
        /*0340*/ 	.byte	0x04, 0x05
        /*0342*/ 	.short	(.L_3617 - .L_3616)
.L_3616:
        /*0344*/ 	.word	0x00000020
        /*0348*/ 	.word	0x00000001
        /*034c*/ 	.word	0x00000001


	//----- nvinfo : EIATTR_CRS_STACK_SIZE
	.align		4
.L_3617:
        /*0350*/ 	.byte	0x04, 0x1e
        /*0352*/ 	.short	(.L_3619 - .L_3618)
.L_3618:
        /*0354*/ 	.word	0x00000000


	//----- nvinfo : EIATTR_CBANK_PARAM_SIZE
	.align		4
.L_3619:
        /*0358*/ 	.byte	0x03, 0x19
        /*035a*/ 	.short	0x01f0


	//----- nvinfo : EIATTR_PARAM_CBANK
	.align		4
        /*035c*/ 	.byte	0x04, 0x0a
        /*035e*/ 	.short	(.L_3621 - .L_3620)
	.align		4
.L_3620:
        /*0360*/ 	.word	index@(.nv.constant0._Z25selective_scan_bwd_kernelI32Selective_Scan_bwd_kernel_traitsILi32ELi4ELb0ELb0ELb1ELb0ELb1EfN3c107complexIfEEEEv12SSMParamsBwd)
        /*0364*/ 	.short	0x0380
        /*0366*/ 	.short	0x01f0


	//----- nvinfo : EIATTR_SW_WAR
	.align		4
.L_3621:
        /*0368*/ 	.byte	0x04, 0x36
        /*036a*/ 	.short	(.L_3623 - .L_3622)
.L_3622:
        /*036c*/ 	.word	0x00000008
.L_3623:


//--------------------- .nv.info._Z25selective_scan_bwd_kernelI32Selective_Scan_bwd_kernel_traitsILi32ELi4ELb0ELb0ELb1ELb1ELb0EfN3c107complexIfEEEEv12SSMParamsBwd --------------------------
	.section	.nv.info._Z25selective_scan_bwd_kernelI32Selective_Scan_bwd_kernel_traitsILi32ELi4ELb0ELb0ELb1ELb1ELb0EfN3c107complexIfEEEEv12SSMParamsBwd,"",@"SHT_CUDA_INFO"
	.sectionflags	@""
	.align	4


	//----- nvinfo : EIATTR_CUDA_API_VERSION
	.align		4
        /*0000*/ 	.byte	0x04, 0x37
        /*0002*/ 	.short	(.L_3625 - .L_3624)
.L_3624:
        /*0004*/ 	.word	0x00000082


	//----- nvinfo : EIATTR_KPARAM_INFO
	.align		4
.L_3625:
        /*0008*/ 	.byte	0x04, 0x17
        /*000a*/ 	.short	(.L_3627 - .L_3626)
.L_3626:
        /*000c*/ 	.word	0x00000000
        /*0010*/ 	.short	0x0000
        /*0012*/ 	.short	0x0000
        /*0014*/ 	.byte	0x00, 0xf0, 0xc1, 0x07


	//----- nvinfo : EIATTR_SPARSE_MMA_MASK
	.align		4
.L_3627:
        /*0018*/ 	.byte	0x03, 0x50
        /*001a*/ 	.short	0x0000


	//----- nvinfo : EIATTR_MAXREG_COUNT
	.align		4
        /*001c*/ 	.byte	0x03, 0x1b
        /*001e*/ 	.short	0x00ff


	//----- nvinfo : EIATTR_NUM_BARRIERS
	.align		4
        /*0020*/ 	.byte	0x02, 0x4c
        /*0022*/ 	.byte	0x01
	.zero		1


	//----- nvinfo : EIATTR_MERCURY_ISA_VERSION
	.align		4
        /*0024*/ 	.byte	0x03, 0x5f
        /*0026*/ 	.short	0x0101


	//----- nvinfo : EIATTR_COOP_GROUP_MASK_REGIDS
	.align		4
        /*0028*/ 	.byte	0x04, 0x29
        /*002a*/ 	.short	(.L_3629 - .L_3628)


	//   ....[0]....
.L_3628:
        /*002c*/ 	.word	0xffffffff


	//   ....[1]....
        /*0030*/ 	.word	0xffffffff


	//   ....[2]....
        /*0034*/ 	.word	0xffffffff


	//   ....[3]....
        /*0038*/ 	.word	0xffffffff


	//   ....[4]....
        /*003c*/ 	.word	0xffffffff


	//   ....[5]....
        /*0040*/ 	.word	0xffffffff


	//   ....[6]....
        /*0044*/ 	.word	0xffffffff


	//   ....[7]....
        /*0048*/ 	.word	0xffffffff


	//   ....[8]....
        /*004c*/ 	.word	0xffffffff


	//   ....[9]....
        /*0050*/ 	.word	0xffffffff


	//   ....[10]....
        /*0054*/ 	.word	0xffffffff


	//   ....[11]....
        /*0058*/ 	.word	0xffffffff


	//   ....[12]....
        /*005c*/ 	.word	0xffffffff


	//   ....[13]....
        /*0060*/ 	.word	0xffffffff


	//   ....[14]....
        /*0064*/ 	.word	0xffffffff


	//   ....[15]....
        /*0068*/ 	.word	0xffffffff


	//   ....[16]....
        /*006c*/ 	.word	0xffffffff


	//   ....[17]....
        /*0070*/ 	.word	0xffffffff


	//   ....[18]....
        /*0074*/ 	.word	0xffffffff


	//   ....[19]....
        /*0078*/ 	.word	0xffffffff


	//   ....[20]....
        /*007c*/ 	.word	0xffffffff


	//   ....[21]....
        /*0080*/ 	.word	0xffffffff


	//   ....[22]....
        /*0084*/ 	.word	0xffffffff


	//   ....[23]....
        /*0088*/ 	.word	0xffffffff


	//   ....[24]....
        /*008c*/ 	.word	0xffffffff


	//   ....[25]....
        /*0090*/ 	.word	0xffffffff


	//   ....[26]....
        /*0094*/ 	.word	0xffffffff


	//   ....[27]....
        /*0098*/ 	.word	0xffffffff


	//   ....[28]....
        /*009c*/ 	.word	0xffffffff


	//   ....[29]....
        /*00a0*/ 	.word	0xffffffff


	//   ....[30]....
        /*00a4*/ 	.word	0xffffffff


	//   ....[31]....
        /*00a8*/ 	.word	0xffffffff


	//   ....[32]....
        /*00ac*/ 	.word	0xffffffff


	//   ....[33]....
        /*00b0*/ 	.word	0xffffffff


	//   ....[34]....
        /*00b4*/ 	.word	0xffffffff


	//   ....[35]....
        /*00b8*/ 	.word	0xffffffff


	//   ....[36]....
        /*00bc*/ 	.word	0xffffffff


	//   ....[37]....
        /*00c0*/ 	.word	0xffffffff


	//   ....[38]....
        /*00c4*/ 	.word	0xffffffff


	//   ....[39]....
        /*00c8*/ 	.word	0xffffffff


	//   ....[40]....
        /*00cc*/ 	.word	0xffffffff


	//   ....[41]....
        /*00d0*/ 	.word	0xffffffff


	//   ....[42]....
        /*00d4*/ 	.word	0xffffffff


	//   ....[43]....
        /*00d8*/ 	.word	0xffffffff


	//   ....[44]....
        /*00dc*/ 	.word	0xffffffff


	//   ....[45]....
        /*00e0*/ 	.word	0xffffffff


	//   ....[46]....
        /*00e4*/ 	.word	0xffffffff


	//   ....[47]....
        /*00e8*/ 	.word	0xffffffff


	//   ....[48]....
        /*00ec*/ 	.word	0xffffffff


	//   ....[49]....
        /*00f0*/ 	.word	0xffffffff


	//   ....[50]....
        /*00f4*/ 	.word	0xffffffff


	//   ....[51]....
        /*00f8*/ 	.word	0xffffffff


	//   ....[52]....
        /*00fc*/ 	.word	0xffffffff


	//   ....[53]....
        /*0100*/ 	.word	0xffffffff


	//   ....[54]....
        /*0104*/ 	.word	0xffffffff


	//   ....[55]....
        /*0108*/ 	.word	0xffffffff


	//   ....[56]....
        /*010c*/ 	.word	0xffffffff


	//   ....[57]....
        /*0110*/ 	.word	0xffffffff


	//   ....[58]....
        /*0114*/ 	.word	0xffffffff


	//   ....[59]....
        /*0118*/ 	.word	0xffffffff


	//   ....[60]....
        /*011c*/ 	.word	0xffffffff


	//   ....[61]....
        /*0120*/ 	.word	0xffffffff


	//   ....[62]....
        /*0124*/ 	.word	0xffffffff


	//   ....[63]....
        /*0128*/ 	.word	0xffffffff


	//   ....[64]....
        /*012c*/ 	.word	0xffffffff


	//   ....[65]....
        /*0130*/ 	.word	0xffffffff


	//   ....[66]....
        /*0134*/ 	.word	0xffffffff


	//   ....[67]....
        /*0138*/ 	.word	0xffffffff


	//   ....[68]....
        /*013c*/ 	.word	0xffffffff


	//   ....[69]....
        /*0140*/ 	.word	0xffffffff


	//   ....[70]....
        /*0144*/ 	.word	0xffffffff


	//   ....[71]....
        /*0148*/ 	.word	0xffffffff


	//   ....[72]....
        /*014c*/ 	.word	0xffffffff


	//   ....[73]....
        /*0150*/ 	.word	0xffffffff


	//   ....[74]....
        /*0154*/ 	.word	0xffffffff


	//   ....[75]....
        /*0158*/ 	.word	0xffffffff


	//   ....[76]....
        /*015c*/ 	.word	0xffffffff


	//   ....[77]....
        /*0160*/ 	.word	0xffffffff


	//   ....[78]....
        /*0164*/ 	.word	0xffffffff


	//   ....[79]....
        /*0168*/ 	.word	0xffffffff


	//   ....[80]....
        /*016c*/ 	.word	0xffffffff


	//   ....[81]....
        /*0170*/ 	.word	0xffffffff


	//   ....[82]....
        /*0174*/ 	.word	0xffffffff


	//   ....[83]....
        /*0178*/ 	.word	0xffffffff


	//   ....[84]....
        /*017c*/ 	.word	0xffffffff


	//   ....[85]....
        /*0180*/ 	.word	0xffffffff


	//   ....[86]....
        /*0184*/ 	.word	0xffffffff


	//   ....[87]....
        /*0188*/ 	.word	0xffffffff


	//   ....[88]....
        /*018c*/ 	.word	0xffffffff


	//   ....[89]....
        /*0190*/ 	.word	0xffffffff


	//   ....[90]....
        /*0194*/ 	.word	0xffffffff


	//   ....[91]....
        /*0198*/ 	.word	0xffffffff


	//   ....[92]....
        /*019c*/ 	.word	0xffffffff


	//----- nvinfo : EIATTR_COOP_GROUP_INSTR_OFFSETS
	.align		4
.L_3629:
        /*01a0*/ 	.byte	0x04, 0x28
        /*01a2*/ 	.short	(.L_3631 - .L_3630)


	//   ....[0]....
.L_3630:
        /*01a4*/ 	.word	0x00000e50


	//   ....[1]....
        /*01a8*/ 	.word	0x00000f60


	//   ....[2]....
        /*01ac*/ 	.word	0x000010a0


	//   ....[3]....
        /*01b0*/ 	.word	0x00002060


	//   ....[4]....
        /*01b4*/ 	.word	0x00002720


	//   ....[5]....
        /*01b8*/ 	.word	0x00002750


	//   ....[6]....
        /*01bc*/ 	.word	0x00002770


	//   ....[7]....
        /*01c0*/ 	.word	0x00002780


	//   ....[8]....
        /*01c4*/ 	.word	0x00002840


	//   ....[9]....
        /*01c8*/ 	.word	0x00002850


	//   ....[10]....
        /*01cc*/ 	.word	0x00002860


	//   ....[11]....
        /*01d0*/ 	.word	0x00002870


	//   ....[12]....
        /*01d4*/ 	.word	0x00002930


	//   ....[13]....
        /*01d8*/ 	.word	0x00002940


	//   ....[14]....
        /*01dc*/ 	.word	0x00002950


	//   ....[15]....
        /*01e0*/ 	.word	0x00002960


	//   ....[16]....
        /*01e4*/ 	.word	0x00002a20


	//   ....[17]....
        /*01e8*/ 	.word	0x00002a30


	//   ....[18]....
        /*01ec*/ 	.word	0x00002a40


	//   ....[19]....
        /*01f0*/ 	.word	0x00002a50


	//   ....[20]....
        /*01f4*/ 	.word	0x00002b10


	//   ....[21]....
        /*01f8*/ 	.word	0x00002b20


	//   ....[22]....
        /*01fc*/ 	.word	0x00002b30


	//   ....[23]....
        /*0200*/ 	.word	0x00002b40


	//   ....[24]....
        /*0204*/ 	.word	0x00002c60


	//   ....[25]....
        /*0208*/ 	.word	0x00002c70


	//   ....[26]....
        /*020c*/ 	.word	0x00002ca0


	//   ....[27]....
        /*0210*/ 	.word	0x00002cb0


	//   ....[28]....
        /*0214*/ 	.word	0x00002cc0


	//   ....[29]....
        /*0218*/ 	.word	0x00002cd0


	//   ....[30]....
        /*021c*/ 	.word	0x00002f70


	//   ....[31]....
        /*0220*/ 	.word	0x00002f80


	//   ....[32]....
        /*0224*/ 	.word	0x00002f90


	//   ....[33]....
        /*0228*/ 	.word	0x00002fa0


	//   ....[34]....
        /*022c*/ 	.word	0x00003080


	//   ....[35]....
        /*0230*/ 	.word	0x000030a0


	//   ....[36]....
        /*0234*/ 	.word	0x000030b0


	//   ....[37]....
        /*0238*/ 	.word	0x000030c0


	//   ....[38]....
        /*023c*/ 	.word	0x000031a0


	//   ....[39]....
        /*0240*/ 	.word	0x000031c0


	//   ....[40]....
        /*0244*/ 	.word	0x000031d0


	//   ....[41]....
        /*0248*/ 	.word	0x000031e0


	//   ....[42]....
        /*024c*/ 	.word	0x000032c0


	//   ....[43]....
        /*0250*/ 	.word	0x000032e0


	//   ....[44]....
        /*0254*/ 	.word	0x000032f0


	//   ....[45]....
        /*0258*/ 	.word	0x00003300


	//   ....[46]....
        /*025c*/ 	.word	0x000033e0


	//   ....[47]....
        /*0260*/ 	.word	0x00003400


	//   ....[48]....
        /*0264*/ 	.word	0x00003410


	//   ....[49]....
        /*0268*/ 	.word	0x00003420


	//   ....[50]....
        /*026c*/ 	.word	0x000034f0


	//   ....[51]....
        /*0270*/ 	.word	0x00003520


	//   ....[52]....
        /*0274*/ 	.word	0x00003530


	//   ....[53]....
        /*0278*/ 	.word	0x00003540


	//   ....[54]....
        /*027c*/ 	.word	0x00003550


	//   ....[55]....
        /*0280*/ 	.word	0x00003560


	//   ....[56]....
        /*0284*/ 	.word	0x00003570


	//   ....[57]....
        /*0288*/ 	.word	0x00003590


	//   ....[58]....
        /*028c*/ 	.word	0x000035b0


	//   ....[59]....
        /*0290*/ 	.word	0x000035f0


	//   ....[60]....
        /*0294*/ 	.word	0x000042a0


	//   ....[61]....
        /*0298*/ 	.word	0x000042d0


	//   ....[62]....
        /*029c*/ 	.word	0x000042e0


	//   ....[63]....
        /*02a0*/ 	.word	0x000042f0


	//   ....[64]....
        /*02a4*/ 	.word	0x00004320


	//   ....[65]....
        /*02a8*/ 	.word	0x00004340


	//   ....[66]....
        /*02ac*/ 	.word	0x00004360


	//   ....[67]....
        /*02b0*/ 	.word	0x00004380


	//   ....[68]....
        /*02b4*/ 	.word	0x000043b0


	//   ....[69]....
        /*02b8*/ 	.word	0x000043d0


	//   ....[70]....
        /*02bc*/ 	.word	0x000043f0


	//   ....[71]....
        /*02c0*/ 	.word	0x00004410


	//   ....[72]....
        /*02c4*/ 	.word	0x00004440


	//   ....[73]....
        /*02c8*/ 	.word	0x00004460


	//   ....[74]....
        /*02cc*/ 	.word	0x00004480


	//   ....[75]....
        /*02d0*/ 	.word	0x000044a0


	//   ....[76]....
        /*02d4*/ 	.word	0x00004500


	//   ....[77]....
        /*02d8*/ 	.word	0x000045b0


	//   ....[78]....
        /*02dc*/ 	.word	0x00004650


	//   ....[79]....
        /*02e0*/ 	.word	0x00004660


	//   ....[80]....
        /*02e4*/ 	.word	0x00004a70


	//   ....[81]....
        /*02e8*/ 	.word	0x00004af0


	//   ....[82]....
        /*02ec*/ 	.word	0x00004e50


	//   ....[83]....
        /*02f0*/ 	.word	0x00005150


	//   ....[84]....
        /*02f4*/ 	.word	0x000051a0


	//   ....[85]....
        /*02f8*/ 	.word	0x000051f0


	//   ....[86]....
        /*02fc*/ 	.word	0x00005220


	//   ....[87]....
        /*0300*/ 	.word	0x00005240


	//   ....[88]....
        /*0304*/ 	.word	0x00005310


	//   ....[89]....
        /*0308*/ 	.word	0x00005350


	//   ....[90]....
        /*030c*/ 	.word	0x000053a0


	//   ....[91]....
        /*0310*/ 	.word	0x000053d0


	//   ....[92]....
        /*0314*/ 	.word	0x000053f0


	//----- nvinfo : EIATTR_VRC_CTA_INIT_COUNT
	.align		4
.L_3631:
        /*0318*/ 	.byte	0x02, 0x4a
	.zero		1
	.zero		1


	//----- nvinfo : EIATTR_EXIT_INSTR_OFFSETS
	.align		4
        /*031c*/ 	.byte	0x04, 0x1c
        /*031e*/ 	.short	(.L_3633 - .L_3632)


	//   ....[0]....
.L_3632:
        /*0320*/ 	.word	0x00005490


	//   ....[1]....
        /*0324*/ 	.word	0x000056d0


	//----- nvinfo : EIATTR_MAX_THREADS
	.align		4
.L_3633:
        /*0328*/ 	.byte	0x04, 0x05
        /*032a*/ 	.short	(.L_3635 - .L_3634)
.L_3634:
        /*032c*/ 	.word	0x00000020
        /*0330*/ 	.word	0x00000001
        /*0334*/ 	.word	0x00000001


	//----- nvinfo : EIATTR_CRS_STACK_SIZE
	.align		4
.L_3635:
        /*0338*/ 	.byte	0x04, 0x1e
        /*033a*/ 	.short	(.L_3637 - .L_3636)
.L_3636:
        /*033c*/ 	.word	0x00000000


	//----- nvinfo : EIATTR_CBANK_PARAM_SIZE
	.align		4
.L_3637:
        /*0340*/ 	.byte	0x03, 0x19
        /*0342*/ 	.short	0x01f0


	//----- nvinfo : EIATTR_PARAM_CBANK
	.align		4
        /*0344*/ 	.byte	0x04, 0x0a
        /*0346*/ 	.short	(.L_3639 - .L_3638)
	.align		4
.L_3638:
        /*0348*/ 	.word	index@(.nv.constant0._Z25selective_scan_bwd_kernelI32Selective_Scan_bwd_kernel_traitsILi32ELi4ELb0ELb0ELb1ELb1ELb0EfN3c107complexIfEEEEv12SSMParamsBwd)
        /*034c*/ 	.short	0x0380
        /*034e*/ 	.short	0x01f0


	//----- nvinfo : EIATTR_SW_WAR
	.align		4
.L_3639:
        /*0350*/ 	.byte	0x04, 0x36
        /*0352*/ 	.short	(.L_3641 - .L_3640)
.L_3640:
        /*0354*/ 	.word	0x00000008
.L_3641:


//--------------------- .nv.info._Z25selective_scan_bwd_kernelI32Selective_Scan_bwd_kernel_traitsILi32ELi4ELb0ELb0ELb1ELb1ELb1EfN3c107complexIfEEEEv12SSMParamsBwd --------------------------
	.section	.nv.info._Z25selective_scan_bwd_kernelI32Selective_Scan_bwd_kernel_traitsILi32ELi4ELb0ELb0ELb1ELb1ELb1EfN3c107complexIfEEEEv12SSMParamsBwd,"",@"SHT_CUDA_INFO"
	.sectionflags	@""
	.align	4


	//----- nvinfo : EIATTR_CUDA_API_VERSION
	.align		4
        /*0000*/ 	.byte	0x04, 0x37
        /*0002*/ 	.short	(.L_3643 - .L_3642)
.L_3642:
        /*0004*/ 	.word	0x00000082


	//----- nvinfo : EIATTR_KPARAM_INFO
	.align		4
.L_3643:
        /*0008*/ 	.byte	0x04, 0x17
        /*000a*/ 	.short	(.L_3645 - .L_3644)
.L_3644:
        /*000c*/ 	.word	0x00000000
        /*0010*/ 	.short	0x0000
        /*0012*/ 	.short	0x0000
        /*0014*/ 	.byte	0x00, 0xf0, 0xc1, 0x07


	//----- nvinfo : EIATTR_SPARSE_MMA_MASK
	.align		4
.L_3645:
        /*0018*/ 	.byte	0x03, 0x50
        /*001a*/ 	.short	0x0000


	//----- nvinfo : EIATTR_MAXREG_COUNT
	.align		4
        /*001c*/ 	.byte	0x03, 0x1b
        /*001e*/ 	.short	0x00ff


	//----- nvinfo : EIATTR_NUM_BARRIERS
	.align		4
        /*0020*/ 	.byte	0x02, 0x4c
        /*0022*/ 	.byte	0x01
	.zero		1


	//----- nvinfo : EIATTR_MERCURY_ISA_VERSION
	.align		4
        /*0024*/ 	.byte	0x03, 0x5f
        /*0026*/ 	.short	0x0101


	//----- nvinfo : EIATTR_COOP_GROUP_MASK_REGIDS
	.align		4
        /*0028*/ 	.byte	0x04, 0x29
        /*002a*/ 	.short	(.L_3647 - .L_3646)


	//   ....[0]....
.L_3646:
        /*002c*/ 	.word	0xffffffff


	//   ....[1]....
        /*0030*/ 	.word	0xffffffff


	//   ....[2]....
        /*0034*/ 	.word	0xffffffff


	//   ....[3]....
        /*0038*/ 	.word	0xffffffff


	//   ....[4]....
        /*003c*/ 	.word	0xffffffff


	//   ....[5]....
        /*0040*/ 	.word	0xffffffff


	//   ....[6]....
        /*0044*/ 	.word	0xffffffff


	//   ....[7]....
        /*0048*/ 	.word	0xffffffff


	//   ....[8]....
        /*004c*/ 	.word	0xffffffff


	//   ....[9]....
        /*0050*/ 	.word	0xffffffff


	//   ....[10]....
        /*0054*/ 	.word	0xffffffff


	//   ....[11]....
        /*0058*/ 	.word	0xffffffff


	//   ....[12]....
        /*005c*/ 	.word	0xffffffff


	//   ....[13]....
        /*0060*/ 	.word	0xffffffff


	//   ....[14]....
        /*0064*/ 	.word	0xffffffff


	//   ....[15]....
        /*0068*/ 	.word	0xffffffff


	//   ....[16]....
        /*006c*/ 	.word	0xffffffff


	//   ....[17]....
        /*0070*/ 	.word	0xffffffff


	//   ....[18]....
        /*0074*/ 	.word	0xffffffff


	//   ....[19]....
        /*0078*/ 	.word	0xffffffff


	//   ....[20]....
        /*007c*/ 	.word	0xffffffff


	//   ....[21]....
        /*0080*/ 	.word	0xffffffff


	//   ....[22]....
        /*0084*/ 	.word	0xffffffff


	//   ....[23]....
        /*0088*/ 	.word	0xffffffff


	//   ....[24]....
        /*008c*/ 	.word	0xffffffff


	//   ....[25]....
        /*0090*/ 	.word	0xffffffff


	//   ....[26]....
        /*0094*/ 	.word	0xffffffff


	//   ....[27]....
        /*0098*/ 	.word	0xffffffff


	//   ....[28]....
        /*009c*/ 	.word	0xffffffff


	//   ....[29]....
        /*00a0*/ 	.word	0xffffffff


	//   ....[30]....
        /*00a4*/ 	.word	0xffffffff


	//   ....[31]....
        /*00a8*/ 	.word	0xffffffff


	//   ....[32]....
        /*00ac*/ 	.word	0xffffffff


	//   ....[33]....
        /*00b0*/ 	.word	0xffffffff


	//   ....[34]....
        /*00b4*/ 	.word	0xffffffff


	//   ....[35]....
        /*00b8*/ 	.word	0xffffffff


	//   ....[36]....
        /*00bc*/ 	.word	0xffffffff


	//   ....[37]....
        /*00c0*/ 	.word	0xffffffff


	//   ....[38]....
        /*00c4*/ 	.word	0xffffffff


	//   ....[39]....
        /*00c8*/ 	.word	0xffffffff


	//   ....[40]....
        /*00cc*/ 	.word	0xffffffff


	//   ....[41]....
        /*00d0*/ 	.word	0xffffffff


	//   ....[42]....
        /*00d4*/ 	.word	0xffffffff


	//   ....[43]....
        /*00d8*/ 	.word	0xffffffff


	//   ....[44]....
        /*00dc*/ 	.word	0xffffffff


	//   ....[45]....
        /*00e0*/ 	.word	0xffffffff


	//   ....[46]....
        /*00e4*/ 	.word	0xffffffff


	//   ....[47]....
        /*00e8*/ 	.word	0xffffffff


	//   ....[48]....
        /*00ec*/ 	.word	0xffffffff


	//   ....[49]....
        /*00f0*/ 	.word	0xffffffff


	//   ....[50]....
        /*00f4*/ 	.word	0xffffffff


	//   ....[51]....
        /*00f8*/ 	.word	0xffffffff


	//   ....[52]....
        /*00fc*/ 	.word	0xffffffff


	//   ....[53]....
        /*0100*/ 	.word	0xffffffff


	//   ....[54]....
        /*0104*/ 	.word	0xffffffff


	//   ....[55]....
        /*0108*/ 	.word	0xffffffff


	//   ....[56]....
        /*010c*/ 	.word	0xffffffff


	//   ....[57]....
        /*0110*/ 	.word	0xffffffff


	//   ....[58]....
        /*0114*/ 	.word	0xffffffff


	//   ....[59]....
        /*0118*/ 	.word	0xffffffff


	//   ....[60]....
        /*011c*/ 	.word	0xffffffff


	//   ....[61]....
        /*0120*/ 	.word	0xffffffff


	//   ....[62]....
        /*0124*/ 	.word	0xffffffff


	//   ....[63]....
        /*0128*/ 	.word	0xffffffff


	//   ....[64]....
        /*012c*/ 	.word	0xffffffff


	//   ....[65]....
        /*0130*/ 	.word	0xffffffff


	//   ....[66]....
        /*0134*/ 	.word	0xffffffff


	//   ....[67]....
        /*0138*/ 	.word	0xffffffff


	//   ....[68]....
        /*013c*/ 	.word	0xffffffff


	//   ....[69]....
        /*0140*/ 	.word	0xffffffff


	//   ....[70]....
        /*0144*/ 	.word	0xffffffff


	//   ....[71]....
        /*0148*/ 	.word	0xffffffff


	//   ....[72]....
        /*014c*/ 	.word	0xffffffff


	//   ....[73]....
        /*0150*/ 	.word	0xffffffff


	//   ....[74]....
        /*0154*/ 	.word	0xffffffff


	//   ....[75]....
        /*0158*/ 	.word	0xffffffff


	//   ....[76]....
        /*015c*/ 	.word	0xffffffff


	//   ....[77]....
        /*0160*/ 	.word	0xffffffff


	//   ....[78]....
        /*0164*/ 	.word	0xffffffff


	//   ....[79]....
        /*0168*/ 	.word	0xffffffff


	//   ....[80]....
        /*016c*/ 	.word	0xffffffff


	//   ....[81]....
        /*0170*/ 	.word	0xffffffff


	//   ....[82]....
        /*0174*/ 	.word	0xffffffff


	//   ....[83]....
        /*0178*/ 	.word	0xffffffff


	//   ....[84]....
        /*017c*/ 	.word	0xffffffff


	//   ....[85]....
        /*0180*/ 	.word	0xffffffff


	//   ....[86]....
        /*0184*/ 	.word	0xffffffff


	//   ....[87]....
        /*0188*/ 	.word	0xffffffff


	//   ....[88]....
        /*018c*/ 	.word	0xffffffff


	//   ....[89]....
        /*0190*/ 	.word	0xffffffff


	//   ....[90]....
        /*0194*/ 	.word	0xffffffff


	//   ....[91]....
        /*0198*/ 	.word	0xffffffff


	//   ....[92]....
        /*019c*/ 	.word	0xffffffff


	//   ....[93]....
        /*01a0*/ 	.word	0xffffffff


	//   ....[94]....
        /*01a4*/ 	.word	0xffffffff


	//   ....[95]....
        /*01a8*/ 	.word	0xffffffff


	//   ....[96]....
        /*01ac*/ 	.word	0xffffffff


	//----- nvinfo : EIATTR_COOP_GROUP_INSTR_OFFSETS
	.align		4
.L_3647:
        /*01b0*/ 	.byte	0x04, 0x28
        /*01b2*/ 	.short	(.L_3649 - .L_3648)


	//   ....[0]....
.L_3648:
        /*01b4*/ 	.word	0x00000e20


	//   ....[1]....
        /*01b8*/ 	.word	0x00000f50


	//   ....[2]....
        /*01bc*/ 	.word	0x00001060


	//   ....[3]....
        /*01c0*/ 	.word	0x00001b80


	//   ....[4]....
        /*01c4*/ 	.word	0x00001db0


	//   ....[5]....
        /*01c8*/ 	.word	0x00001f30


	//   ....[6]....
        /*01cc*/ 	.word	0x00002140


	//   ....[7]....
        /*01d0*/ 	.word	0x00002ab0


	//   ....[8]....
        /*01d4*/ 	.word	0x00003130


	//   ....[9]....
        /*01d8*/ 	.word	0x00003160


	//   ....[10]....
        /*01dc*/ 	.word	0x00003180


	//   ....[11]....
        /*01e0*/ 	.word	0x00003190


	//   ....[12]....
        /*01e4*/ 	.word	0x00003230


	//   ....[13]....
        /*01e8*/ 	.word	0x00003260


	//   ....[14]....
        /*01ec*/ 	.word	0x00003270


	//   ....[15]....
        /*01f0*/ 	.word	0x00003280


	//   ....[16]....
        /*01f4*/ 	.word	0x00003320


	//   ....[17]....
        /*01f8*/ 	.word	0x00003350


	//   ....[18]....
        /*01fc*/ 	.word	0x00003360


	//   ....[19]....
        /*0200*/ 	.word	0x00003370


	//   ....[20]....
        /*0204*/ 	.word	0x00003410


	//   ....[21]....
        /*0208*/ 	.word	0x00003440


	//   ....[22]....
        /*020c*/ 	.word	0x00003450


	//   ....[23]....
        /*0210*/ 	.word	0x00003460


	//   ....[24]....
        /*0214*/ 	.word	0x00003500


	//   ....[25]....
        /*0218*/ 	.word	0x00003530


	//   ....[26]....
        /*021c*/ 	.word	0x00003540


	//   ....[27]....
        /*0220*/ 	.word	0x00003550


	//   ....[28]....
        /*0224*/ 	.word	0x00003670


	//   ....[29]....
        /*0228*/ 	.word	0x00003680


	//   ....[30]....
        /*022c*/ 	.word	0x000036a0


	//   ....[31]....
        /*0230*/ 	.word	0x000036b0


	//   ....[32]....
        /*0234*/ 	.word	0x000036c0


	//   ....[33]....
        /*0238*/ 	.word	0x000036d0


	//   ....[34]....
        /*023c*/ 	.word	0x00003980


	//   ....[35]....
        /*0240*/ 	.word	0x00003990


	//   ....[36]....
        /*0244*/ 	.word	0x000039a0


	//   ....[37]....
        /*0248*/ 	.word	0x000039b0


	//   ....[38]....
        /*024c*/ 	.word	0x00003a90


	//   ....[39]....
        /*0250*/ 	.word	0x00003ab0


	//   ....[40]....
        /*0254*/ 	.word	0x00003ac0


	//   ....[41]....
        /*0258*/ 	.word	0x00003ad0


	//   ....[42]....
        /*025c*/ 	.word	0x00003bb0


	//   ....[43]....
        /*0260*/ 	.word	0x00003bd0


	//   ....[44]....
        /*0264*/ 	.word	0x00003be0


	//   ....[45]....
        /*0268*/ 	.word	0x00003bf0


	//   ....[46]....
        /*026c*/ 	.word	0x00003cd0


	//   ....[47]....
        /*0270*/ 	.word	0x00003cf0


	//   ....[48]....
        /*0274*/ 	.word	0x00003d00


	//   ....[49]....
        /*0278*/ 	.word	0x00003d10


	//   ....[50]....
        /*027c*/ 	.word	0x00003df0


	//   ....[51]....
        /*0280*/ 	.word	0x00003e10


	//   ....[52]....
        /*0284*/ 	.word	0x00003e20


	//   ....[53]....
        /*0288*/ 	.word	0x00003e30


	//   ....[54]....
        /*028c*/ 	.word	0x00003f00


	//   ....[55]....
        /*0290*/ 	.word	0x00003f30


	//   ....[56]....
        /*0294*/ 	.word	0x00003f40


	//   ....[57]....
        /*0298*/ 	.word	0x00003f50


	//   ....[58]....
        /*029c*/ 	.word	0x00003f60


	//   ....[59]....
        /*02a0*/ 	.word	0x00003f70


	//   ....[60]....
        /*02a4*/ 	.word	0x00003f80


	//   ....[61]....
        /*02a8*/ 	.word	0x00003fa0


	//   ....[62]....
        /*02ac*/ 	.word	0x00003fc0


	//   ....[63]....
        /*02b0*/ 	.word	0x00003ff0


	//   ....[64]....
        /*02b4*/ 	.word	0x00004cb0


	//   ....[65]....
        /*02b8*/ 	.word	0x00004ce0


	//   ....[66]....
        /*02bc*/ 	.word	0x00004cf0


	//   ....[67]....
        /*02c0*/ 	.word	0x00004d00


	//   ....[68]....
        /*02c4*/ 	.word	0x00004d30


	//   ....[69]....
        /*02c8*/ 	.word	0x00004d50


	//   ....[70]....
        /*02cc*/ 	.word	0x00004d70


	//   ....[71]....
        /*02d0*/ 	.word	0x00004d90


	//   ....[72]....
        /*02d4*/ 	.word	0x00004dc0


	//   ....[73]....
        /*02d8*/ 	.word	0x00004de0


	//   ....[74]....
        /*02dc*/ 	.word	0x00004e00


	//   ....[75]....
        /*02e0*/ 	.word	0x00004e20


	//   ....[76]....
        /*02e4*/ 	.word	0x00004e50


	//   ....[77]....
        /*02e8*/ 	.word	0x00004e70


	//   ....[78]....
        /*02ec*/ 	.word	0x00004e90


	//   ....[79]....
        /*02f0*/ 	.word	0x00004eb0


	//   ....[80]....
        /*02f4*/ 	.word	0x00005030


	//   ....[81]....
        /*02f8*/ 	.word	0x00005050


	//   ....[82]....
        /*02fc*/ 	.word	0x00005060


	//   ....[83]....
        /*0300*/ 	.word	0x00005070


	//   ....[84]....
        /*0304*/ 	.word	0x00005460


	//   ....[85]....
        /*0308*/ 	.word	0x000054a0


	//   ....[86]....
        /*030c*/ 	.word	0x00005860


	//   ....[87]....
        /*0310*/ 	.word	0x00005b60


	//   ....[88]....
        /*0314*/ 	.word	0x00005bb0


	//   ....[89]....
        /*0318*/ 	.word	0x00005c00


	//   ....[90]....
        /*031c*/ 	.word	0x00005c30


	//   ....[91]....
        /*0320*/ 	.word	0x00005c50


	//   ....[92]....
        /*0324*/ 	.word	0x00005d20


	//   ....[93]....
        /*0328*/ 	.word	0x00005d60


	//   ....[94]....
        /*032c*/ 	.word	0x00005db0


	//   ....[95]....
        /*0330*/ 	.word	0x00005de0


	//   ....[96]....
        /*0334*/ 	.word	0x00005e00


	//----- nvinfo : EIATTR_VRC_CTA_INIT_COUNT
	.align		4
.L_3649:
        /*0338*/ 	.byte	0x02, 0x4a
	.zero		1
	.zero		1


	//----- nvinfo : EIATTR_EXIT_INSTR_OFFSETS
	.align		4
        /*033c*/ 	.byte	0x04, 0x1c
        /*033e*/ 	.short	(.L_3651 - .L_3650)


	//   ....[0]....
.L_3650:
        /*0340*/ 	.word	0x00005ea0


	//   ....[1]....
        /*0344*/ 	.word	0x00006100


	//----- nvinfo : EIATTR_MAX_THREADS
	.align		4
.L_3651:
        /*0348*/ 	.byte	0x04, 0x05
        /*034a*/ 	.short	(.L_3653 - .L_3652)
.L_3652:
        /*034c*/ 	.word	0x00000020
        /*0350*/ 	.word	0x00000001
        /*0354*/ 	.word	0x00000001


	//----- nvinfo : EIATTR_CRS_STACK_SIZE
	.align		4
.L_3653:
        /*0358*/ 	.byte	0x04, 0x1e
        /*035a*/ 	.short	(.L_3655 - .L_3654)
.L_3654:
        /*035c*/ 	.word	0x00000000


	//----- nvinfo : EIATTR_CBANK_PARAM_SIZE
	.align		4
.L_3655:
        /*0360*/ 	.byte	0x03, 0x19
        /*0362*/ 	.short	0x01f0


	//----- nvinfo : EIATTR_PARAM_CBANK
	.align		4
        /*0364*/ 	.byte	0x04, 0x0a
        /*0366*/ 	.short	(.L_3657 - .L_3656)
	.align		4
.L_3656:
        /*0368*/ 	.word	index@(.nv.constant0._Z25selective_scan_bwd_kernelI32Selective_Scan_bwd_kernel_traitsILi32ELi4ELb0ELb0ELb1ELb1ELb1EfN3c107complexIfEEEEv12SSMParamsBwd)
        /*036c*/ 	.short	0x0380
        /*036e*/ 	.short	0x01f0


	//----- nvinfo : EIATTR_SW_WAR
	.align		4
.L_3657:
        /*0370*/ 	.byte	0x04, 0x36
        /*0372*/ 	.short	(.L_3659 - .L_3658)
.L_3658:
        /*0374*/ 	.word	0x00000008
.L_3659:


//--------------------- .nv.info._Z25selective_scan_bwd_kernelI32Selective_Scan_bwd_kernel_traitsILi32ELi4ELb0ELb1ELb0ELb0ELb0EfN3c107complexIfEEEEv12SSMParamsBwd --------------------------
	.section	.nv.info._Z25selective_scan_bwd_kernelI32Selective_Scan_bwd_kernel_traitsILi32ELi4ELb0ELb1ELb0ELb0ELb0EfN3c107complexIfEEEEv12SSMParamsBwd,"",@"SHT_CUDA_INFO"
	.sectionflags	@""
	.align	4


	//----- nvinfo : EIATTR_CUDA_API_VERSION
	.align		4
        /*0000*/ 	.byte	0x04, 0x37
        /*0002*/ 	.short	(.L_3661 - .L_3660)
.L_3660:
        /*0004*/ 	.word	0x00000082


	//----- nvinfo : EIATTR_KPARAM_INFO
	.align		4
.L_3661:
        /*0008*/ 	.byte	0x04, 0x17
        /*000a*/ 	.short	(.L_3663 - .L_3662)
.L_3662:
        /*000c*/ 	.word	0x00000000
        /*0010*/ 	.short	0x0000
        /*0012*/ 	.short	0x0000
        /*0014*/ 	.byte	0x00, 0xf0, 0xc1, 0x07


	//----- nvinfo : EIATTR_SPARSE_MMA_MASK
	.align		4
.L_3663:
        /*0018*/ 	.byte	0x03, 0x50
        /*001a*/ 	.short	0x0000


	//----- nvinfo : EIATTR_MAXREG_COUNT
	.align		4
        /*001c*/ 	.byte	0x03, 0x1b
        /*001e*/ 	.short	0x00ff


	//----- nvinfo : EIATTR_NUM_BARRIERS
	.align		4
        /*0020*/ 	.byte	0x02, 0x4c
        /*0022*/ 	.byte	0x01
	.zero		1


	//----- nvinfo : EIATTR_MERCURY_ISA_VERSION
	.align		4
        /*0024*/ 	.byte	0x03, 0x5f
        /*0026*/ 	.short	0x0101


	//----- nvinfo : EIATTR_COOP_GROUP_MASK_REGIDS
	.align		4
        /*0028*/ 	.byte	0x04, 0x29
        /*002a*/ 	.short	(.L_3665 - .L_3664)


	//   ....[0]....
.L_3664:
        /*002c*/ 	.word	0xffffffff


	//   ....[1]....
        /*0030*/ 	.word	0xffffffff


	//   ....[2]....
        /*0034*/ 	.word	0xffffffff


	//   ....[3]....
        /*0038*/ 	.word	0xffffffff


	//   ....[4]....
        /*003c*/ 	.word	0xffffffff


	//   ....[5]....
        /*0040*/ 	.word	0xffffffff


	//   ....[6]....
        /*0044*/ 	.word	0xffffffff


	//   ....[7]....
        /*0048*/ 	.word	0xffffffff


	//   ....[8]....
        /*004c*/ 	.word	0xffffffff


	//   ....[9]....
        /*0050*/ 	.word	0xffffffff


	//   ....[10]....
        /*0054*/ 	.word	0xffffffff


	//   ....[11]....
        /*0058*/ 	.word	0xffffffff


	//   ....[12]....
        /*005c*/ 	.word	0xffffffff


	//   ....[13]....
        /*0060*/ 	.word	0xffffffff


	//   ....[14]....
        /*0064*/ 	.word	0xffffffff


	//   ....[15]....
        /*0068*/ 	.word	0xffffffff


	//   ....[16]....
        /*006c*/ 	.word	0xffffffff


	//   ....[17]....
        /*0070*/ 	.word	0xffffffff


	//   ....[18]....
        /*0074*/ 	.word	0xffffffff


	//   ....[19]....
        /*0078*/ 	.word	0xffffffff


	//   ....[20]....
        /*007c*/ 	.word	0xffffffff


	//   ....[21]....
        /*0080*/ 	.word	0xffffffff


	//   ....[22]....
        /*0084*/ 	.word	0xffffffff


	//   ....[23]....
        /*0088*/ 	.word	0xffffffff


	//   ....[24]....
        /*008c*/ 	.word	0xffffffff


	//   ....[25]....
        /*0090*/ 	.word	0xffffffff


	//   ....[26]....
        /*0094*/ 	.word	0xffffffff


	//   ....[27]....
        /*0098*/ 	.word	0xffffffff


	//   ....[28]....
        /*009c*/ 	.word	0xffffffff


	//   ....[29]....
        /*00a0*/ 	.word	0xffffffff


	//   ....[30]....
        /*00a4*/ 	.word	0xffffffff


	//   ....[31]....
        /*00a8*/ 	.word	0xffffffff


	//   ....[32]....
        /*00ac*/ 	.word	0xffffffff


	//   ....[33]....
        /*00b0*/ 	.word	0xffffffff


	//   ....[34]....
        /*00b4*/ 	.word	0xffffffff


	//   ....[35]....
        /*00b8*/ 	.word	0xffffffff


	//   ....[36]....
        /*00bc*/ 	.word	0xffffffff


	//   ....[37]....
        /*00c0*/ 	.word	0xffffffff


	//   ....[38]....
        /*00c4*/ 	.word	0xffffffff


	//   ....[39]....
        /*00c8*/ 	.word	0xffffffff


	//   ....[40]....
        /*00cc*/ 	.word	0xffffffff


	//   ....[41]....
        /*00d0*/ 	.word	0xffffffff


	//   ....[42]....
        /*00d4*/ 	.word	0xffffffff


	//   ....[43]....
        /*00d8*/ 	.word	0xffffffff


	//   ....[44]....
        /*00dc*/ 	.word	0xffffffff


	//   ....[45]....
        /*00e0*/ 	.word	0xffffffff


	//   ....[46]....
        /*00e4*/ 	.word	0xffffffff


	//   ....[47]....
        /*00e8*/ 	.word	0xffffffff


	//   ....[48]....
        /*00ec*/ 	.word	0xffffffff


	//   ....[49]....
        /*00f0*/ 	.word	0xffffffff


	//   ....[50]....
        /*00f4*/ 	.word	0xffffffff


	//   ....[51]....
        /*00f8*/ 	.word	0xffffffff


	//   ....[52]....
        /*00fc*/ 	.word	0xffffffff


	//   ....[53]....
        /*0100*/ 	.word	0xffffffff


	//   ....[54]....
        /*0104*/ 	.word	0xffffffff


	//   ....[55]....
        /*0108*/ 	.word	0xffffffff


	//   ....[56]....
        /*010c*/ 	.word	0xffffffff


	//   ....[57]....
        /*0110*/ 	.word	0xffffffff


	//   ....[58]....
        /*0114*/ 	.word	0xffffffff


	//   ....[59]....
        /*0118*/ 	.word	0xffffffff


	//   ....[60]....
        /*011c*/ 	.word	0xffffffff


	//   ....[61]....
        /*0120*/ 	.word	0xffffffff


	//   ....[62]....
        /*0124*/ 	.word	0xffffffff


	//   ....[63]....
        /*0128*/ 	.word	0xffffffff


	//   ....[64]....
        /*012c*/ 	.word	0xffffffff


	//   ....[65]....
        /*0130*/ 	.word	0xffffffff


	//   ....[66]....
        /*0134*/ 	.word	0xffffffff


	//   ....[67]....
        /*0138*/ 	.word	0xffffffff


	//   ....[68]....
        /*013c*/ 	.word	0xffffffff


	//   ....[69]....
        /*0140*/ 	.word	0xffffffff


	//   ....[70]....
        /*0144*/ 	.word	0xffffffff


	//   ....[71]....
        /*0148*/ 	.word	0xffffffff


	//   ....[72]....
        /*014c*/ 	.word	0xffffffff


	//   ....[73]....
        /*0150*/ 	.word	0xffffffff


	//   ....[74]....
        /*0154*/ 	.word	0xffffffff


	//   ....[75]....
        /*0158*/ 	.word	0xffffffff


	//   ....[76]....
        /*015c*/ 	.word	0xffffffff


	//   ....[77]....
        /*0160*/ 	.word	0xffffffff


	//   ....[78]....
        /*0164*/ 	.word	0xffffffff


	//   ....[79]....
        /*0168*/ 	.word	0xffffffff


	//   ....[80]....
        /*016c*/ 	.word	0xffffffff


	//   ....[81]....
        /*0170*/ 	.word	0xffffffff


	//   ....[82]....
        /*0174*/ 	.word	0xffffffff


	//   ....[83]....
        /*0178*/ 	.word	0xffffffff


	//   ....[84]....
        /*017c*/ 	.word	0xffffffff


	//   ....[85]....
        /*0180*/ 	.word	0xffffffff


	//   ....[86]....
        /*0184*/ 	.word	0xffffffff


	//   ....[87]....
        /*0188*/ 	.word	0xffffffff


	//   ....[88]....
        /*018c*/ 	.word	0xffffffff


	//   ....[89]....
        /*0190*/ 	.word	0xffffffff


	//   ....[90]....
        /*0194*/ 	.word	0xffffffff


	//   ....[91]....
        /*0198*/ 	.word	0xffffffff


	//----- nvinfo : EIATTR_COOP_GROUP_INSTR_OFFSETS
	.align		4
.L_3665:
        /*019c*/ 	.byte	0x04, 0x28
        /*019e*/ 	.short	(.L_3667 - .L_3666)


	//   ....[0]....
.L_3666:
        /*01a0*/ 	.word	0x00000e60


	//   ....[1]....
        /*01a4*/ 	.word	0x00000f40


	//   ....[2]....
        /*01a8*/ 	.word	0x00001010


	//   ....[3]....
        /*01ac*/ 	.word	0x000016e0


	//   ....[4]....
        /*01b0*/ 	.word	0x00001e10


	//   ....[5]....
        /*01b4*/ 	.word	0x00001e40


	//   ....[6]....
        /*01b8*/ 	.word	0x00001e60


	//   ....[7]....
        /*01bc*/ 	.word	0x00001e70


	//   ....[8]....
        /*01c0*/ 	.word	0x00001f00


	//   ....[9]....
        /*01c4*/ 	.word	0x00001f40


	//   ....[10]....
        /*01c8*/ 	.word	0x00001f50


	//   ....[11]....
        /*01cc*/ 	.word	0x00001f60


	//   ....[12]....
        /*01d0*/ 	.word	0x00002020


	//   ....[13]....
        /*01d4*/ 	.word	0x00002030


	//   ....[14]....
        /*01d8*/ 	.word	0x00002040


	//   ....[15]....
        /*01dc*/ 	.word	0x00002050


	//   ....[16]....
        /*01e0*/ 	.word	0x000020e0


	//   ....[17]....
        /*01e4*/ 	.word	0x00002120


	//   ....[18]....
        /*01e8*/ 	.word	0x00002130


	//   ....[19]....
        /*01ec*/ 	.word	0x00002140


	//   ....[20]....
        /*01f0*/ 	.word	0x000021f0


	//   ....[21]....
        /*01f4*/ 	.word	0x00002210


	//   ....[22]....
        /*01f8*/ 	.word	0x00002220


	//   ....[23]....
        /*01fc*/ 	.word	0x00002230


	//   ....[24]....
        /*0200*/ 	.word	0x00002350


	//   ....[25]....
        /*0204*/ 	.word	0x00002360


	//   ....[26]....
        /*0208*/ 	.word	0x00002380


	//   ....[27]....
        /*020c*/ 	.word	0x00002390


	//   ....[28]....
        /*0210*/ 	.word	0x000023a0


	//   ....[29]....
        /*0214*/ 	.word	0x000023b0


	//   ....[30]....
        /*0218*/ 	.word	0x00002660


	//   ....[31]....
        /*021c*/ 	.word	0x00002670


	//   ....[32]....
        /*0220*/ 	.word	0x00002680


	//   ....[33]....
        /*0224*/ 	.word	0x00002690


	//   ....[34]....
        /*0228*/ 	.word	0x00002770


	//   ....[35]....
        /*022c*/ 	.word	0x00002790


	//   ....[36]....
        /*0230*/ 	.word	0x000027a0


	//   ....[37]....
        /*0234*/ 	.word	0x000027b0


	//   ....[38]....
        /*0238*/ 	.word	0x00002890


	//   ....[39]....
        /*023c*/ 	.word	0x000028b0


	//   ....[40]....
        /*0240*/ 	.word	0x000028c0


	//   ....[41]....
        /*0244*/ 	.word	0x000028d0


	//   ....[42]....
        /*0248*/ 	.word	0x000029b0


	//   ....[43]....
        /*024c*/ 	.word	0x000029d0


	//   ....[44]....
        /*0250*/ 	.word	0x000029e0


	//   ....[45]....
        /*0254*/ 	.word	0x000029f0


	//   ....[46]....
        /*0258*/ 	.word	0x00002ad0


	//   ....[47]....
        /*025c*/ 	.word	0x00002af0


	//   ....[48]....
        /*0260*/ 	.word	0x00002b00


	//   ....[49]....
        /*0264*/ 	.word	0x00002b10


	//   ....[50]....
        /*0268*/ 	.word	0x00002be0


	//   ....[51]....
        /*026c*/ 	.word	0x00002c10


	//   ....[52]....
        /*0270*/ 	.word	0x00002c20


	//   ....[53]....
        /*0274*/ 	.word	0x00002c30


	//   ....[54]....
        /*0278*/ 	.word	0x00002c40


	//   ....[55]....
        /*027c*/ 	.word	0x00002c50


	//   ....[56]....
        /*0280*/ 	.word	0x00002c60


	//   ....[57]....
        /*0284*/ 	.word	0x00002c80


	//   ....[58]....
        /*0288*/ 	.word	0x00002ca0


	//   ....[59]....
        /*028c*/ 	.word	0x00002cd0


	//   ....[60]....
        /*0290*/ 	.word	0x000037d0


	//   ....[61]....
        /*0294*/ 	.word	0x00003810


	//   ....[62]....
        /*0298*/ 	.word	0x00003820


	//   ....[63]....
        /*029c*/ 	.word	0x00003830


	//   ....[64]....
        /*02a0*/ 	.word	0x00003860


	//   ....[65]....
        /*02a4*/ 	.word	0x00003880


	//   ....[66]....
        /*02a8*/ 	.word	0x000038a0


	//   ....[67]....
        /*02ac*/ 	.word	0x000038c0


	//   ....[68]....
        /*02b0*/ 	.word	0x000038f0


	//   ....[69]....
        /*02b4*/ 	.word	0x00003910


	//   ....[70]....
        /*02b8*/ 	.word	0x00003930


	//   ....[71]....
        /*02bc*/ 	.word	0x00003950


	//   ....[72]....
        /*02c0*/ 	.word	0x00003980


	//   ....[73]....
        /*02c4*/ 	.word	0x000039a0


	//   ....[74]....
        /*02c8*/ 	.word	0x000039c0


	//   ....[75]....
        /*02cc*/ 	.word	0x000039e0


	//   ....[76]....
        /*02d0*/ 	.word	0x00003bb0


	//   ....[77]....
        /*02d4*/ 	.word	0x00003bf0


	//   ....[78]....
        /*02d8*/ 	.word	0x00003c00


	//   ....[79]....
        /*02dc*/ 	.word	0x00003c10


	//   ....[80]....
        /*02e0*/ 	.word	0x00003f30


	//   ....[81]....
        /*02e4*/ 	.word	0x00004110


	//   ....[82]....
        /*02e8*/ 	.word	0x00004410


	//   ....[83]....
        /*02ec*/ 	.word	0x00004460


	//   ....[84]....
        /*02f0*/ 	.word	0x000044b0


	//   ....[85]....
        /*02f4*/ 	.word	0x000044e0


	//   ....[86]....
        /*02f8*/ 	.word	0x00004500


	//   ....[87]....
        /*02fc*/ 	.word	0x000045d0


	//   ....[88]....
        /*0300*/ 	.word	0x00004610


	//   ....[89]....
        /*0304*/ 	.word	0x00004660


	//   ....[90]....
        /*0308*/ 	.word	0x00004690


	//   ....[91]....
        /*030c*/ 	.word	0x000046b0


	//----- nvinfo : EIATTR_VRC_CTA_INIT_COUNT
	.align		4
.L_3667:
        /*0310*/ 	.byte	0x02, 0x4a
	.zero		1
	.zero		1


	//----- nvinfo : EIATTR_EXIT_INSTR_OFFSETS
	.align		4
        /*0314*/ 	.byte	0x04, 0x1c
        /*0316*/ 	.short	(.L_3669 - .L_3668)


	//   ....[0]....
.L_3668:
        /*0318*/ 	.word	0x00004750


	//   ....[1]....
        /*031c*/ 	.word	0x000049d0


	//----- nvinfo : EIATTR_MAX_THREADS
	.align		4
.L_3669:
        /*0320*/ 	.byte	0x04, 0x05
        /*0322*/ 	.short	(.L_3671 - .L_3670)
.L_3670:
        /*0324*/ 	.word	0x00000020
        /*0328*/ 	.word	0x00000001
        /*032c*/ 	.word	0x00000001


	//----- nvinfo : EIATTR_CRS_STACK_SIZE
	.align		4
.L_3671:
        /*0330*/ 	.byte	0x04, 0x1e
        /*0332*/ 	.short	(.L_3673 - .L_3672)
.L_3672:
        /*0334*/ 	.word	0x00000000


	//----- nvinfo : EIATTR_CBANK_PARAM_SIZE
	.align		4
.L_3673:
        /*0338*/ 	.byte	0x03, 0x19
        /*033a*/ 	.short	0x01f0


	//----- nvinfo : EIATTR_PARAM_CBANK
	.align		4
        /*033c*/ 	.byte	0x04, 0x0a
        /*033e*/ 	.short	(.L_3675 - .L_3674)
	.align		4
.L_3674:
        /*0340*/ 	.word	index@(.nv.constant0._Z25selective_scan_bwd_kernelI32Selective_Scan_bwd_kernel_traitsILi32ELi4ELb0ELb1ELb0ELb0ELb0EfN3c107complexIfEEEEv12SSMParamsBwd)
        /*0344*/ 	.short	0x0380
        /*0346*/ 	.short	0x01f0


	//----- nvinfo : EIATTR_SW_WAR
	.align		4
.L_3675:
        /*0348*/ 	.byte	0x04, 0x36
        /*034a*/ 	.short	(.L_3677 - .L_3676)
.L_3676:
        /*034c*/ 	.word	0x00000008
.L_3677:


//--------------------- .nv.info._Z25selective_scan_bwd_kernelI32Selective_Scan_bwd_kernel_traitsILi32ELi4ELb0ELb1ELb0ELb0ELb1EfN3c107complexIfEEEEv12SSMParamsBwd --------------------------
	.section	.nv.info._Z25selective_scan_bwd_kernelI32Selective_Scan_bwd_kernel_traitsILi32ELi4ELb0ELb1ELb0ELb0ELb1EfN3c107complexIfEEEEv12SSMParamsBwd,"",@"SHT_CUDA_INFO"
	.sectionflags	@""
	.align	4


	//----- nvinfo : EIATTR_CUDA_API_VERSION
	.align		4
        /*0000*/ 	.byte	0x04, 0x37
        /*0002*/ 	.short	(.L_3679 - .L_3678)
.L_3678:
        /*0004*/ 	.word	0x00000082


	//----- nvinfo : EIATTR_KPARAM_INFO
	.align		4
.L_3679:
        /*0008*/ 	.byte	0x04, 0x17
        /*000a*/ 	.short	(.L_3681 - .L_3680)
.L_3680:
        /*000c*/ 	.word	0x00000000
        /*0010*/ 	.short	0x0000
        /*0012*/ 	.short	0x0000
        /*0014*/ 	.byte	0x00, 0xf0, 0xc1, 0x07


	//----- nvinfo : EIATTR_SPARSE_MMA_MASK
	.align		4
.L_3681:
        /*0018*/ 	.byte	0x03, 0x50
        /*001a*/ 	.short	0x0000


	//----- nvinfo : EIATTR_MAXREG_COUNT
	.align		4
        /*001c*/ 	.byte	0x03, 0x1b
        /*001e*/ 	.short	0x00ff


	//----- nvinfo : EIATTR_NUM_BARRIERS
	.align		4
        /*0020*/ 	.byte	0x02, 0x4c
        /*0022*/ 	.byte	0x01
	.zero		1


	//----- nvinfo : EIATTR_MERCURY_ISA_VERSION
	.align		4
        /*0024*/ 	.byte	0x03, 0x5f
        /*0026*/ 	.short	0x0101


	//----- nvinfo : EIATTR_COOP_GROUP_MASK_REGIDS
	.align		4
        /*0028*/ 	.byte	0x04, 0x29
        /*002a*/ 	.short	(.L_3683 - .L_3682)


	//   ....[0]....
.L_3682:
        /*002c*/ 	.word	0xffffffff


	//   ....[1]....
        /*0030*/ 	.word	0xffffffff


	//   ....[2]....
        /*0034*/ 	.word	0xffffffff


	//   ....[3]....
        /*0038*/ 	.word	0xffffffff


	//   ....[4]....
        /*003c*/ 	.word	0xffffffff


	//   ....[5]....
        /*0040*/ 	.word	0xffffffff


	//   ....[6]....
        /*0044*/ 	.word	0xffffffff


	//   ....[7]....
        /*0048*/ 	.word	0xffffffff


	//   ....[8]....
        /*004c*/ 	.word	0xffffffff


	//   ....[9]....
        /*0050*/ 	.word	0xffffffff


	//   ....[10]....
        /*0054*/ 	.word	0xffffffff


	//   ....[11]....
        /*0058*/ 	.word	0xffffffff


	//   ....[12]....
        /*005c*/ 	.word	0xffffffff


	//   ....[13]....
        /*0060*/ 	.word	0xffffffff


	//   ....[14]....
        /*0064*/ 	.word	0xffffffff


	//   ....[15]....
        /*0068*/ 	.word	0xffffffff


	//   ....[16]....
        /*006c*/ 	.word	0xffffffff


	//   ....[17]....
        /*0070*/ 	.word	0xffffffff


	//   ....[18]....
        /*0074*/ 	.word	0xffffffff


	//   ....[19]....
        /*0078*/ 	.word	0xffffffff


	//   ....[20]....
        /*007c*/ 	.word	0xffffffff


	//   ....[21]....
        /*0080*/ 	.word	0xffffffff


	//   ....[22]....
        /*0084*/ 	.word	0xffffffff


	//   ....[23]....
        /*0088*/ 	.word	0xffffffff


	//   ....[24]....
        /*008c*/ 	.word	0xffffffff


	//   ....[25]....
        /*0090*/ 	.word	0xffffffff


	//   ....[26]....
        /*0094*/ 	.word	0xffffffff


	//   ....[27]....
        /*0098*/ 	.word	0xffffffff


	//   ....[28]....
        /*009c*/ 	.word	0xffffffff


	//   ....[29]....
        /*00a0*/ 	.word	0xffffffff


	//   ....[30]....
        /*00a4*/ 	.word	0xffffffff


	//   ....[31]....
        /*00a8*/ 	.word	0xffffffff


	//   ....[32]....
        /*00ac*/ 	.word	0xffffffff


	//   ....[33]....
        /*00b0*/ 	.word	0xffffffff


	//   ....[34]....
        /*00b4*/ 	.word	0xffffffff


	//   ....[35]....
        /*00b8*/ 	.word	0xffffffff


	//   ....[36]....
        /*00bc*/ 	.word	0xffffffff


	//   ....[37]....
        /*00c0*/ 	.word	0xffffffff


	//   ....[38]....
        /*00c4*/ 	.word	0xffffffff


	//   ....[39]....
        /*00c8*/ 	.word	0xffffffff


	//   ....[40]....
        /*00cc*/ 	.word	0xffffffff


	//   ....[41]....
        /*00d0*/ 	.word	0xffffffff


	//   ....[42]....
        /*00d4*/ 	.word	0xffffffff


	//   ....[43]....
        /*00d8*/ 	.word	0xffffffff


	//   ....[44]....
        /*00dc*/ 	.word	0xffffffff


	//   ....[45]....
        /*00e0*/ 	.word	0xffffffff


	//   ....[46]....
        /*00e4*/ 	.word	0xffffffff


	//   ....[47]....
        /*00e8*/ 	.word	0xffffffff


	//   ....[48]....
        /*00ec*/ 	.word	0xffffffff


	//   ....[49]....
        /*00f0*/ 	.word	0xffffffff


	//   ....[50]....
        /*00f4*/ 	.word	0xffffffff


	//   ....[51]....
        /*00f8*/ 	.word	0xffffffff


	//   ....[52]....
        /*00fc*/ 	.word	0xffffffff


	//   ....[53]....
        /*0100*/ 	.word	0xffffffff


	//   ....[54]....
        /*0104*/ 	.word	0xffffffff


	//   ....[55]....
        /*0108*/ 	.word	0xffffffff


	//   ....[56]....
        /*010c*/ 	.word	0xffffffff


	//   ....[57]....
        /*0110*/ 	.word	0xffffffff


	//   ....[58]....
        /*0114*/ 	.word	0xffffffff


	//   ....[59]....
        /*0118*/ 	.word	0xffffffff


	//   ....[60]....
        /*011c*/ 	.word	0xffffffff


	//   ....[61]....
        /*0120*/ 	.word	0xffffffff


	//   ....[62]....
        /*0124*/ 	.word	0xffffffff


	//   ....[63]....
        /*0128*/ 	.word	0xffffffff


	//   ....[64]....
        /*012c*/ 	.word	0xffffffff


	//   ....[65]....
        /*0130*/ 	.word	0xffffffff


	//   ....[66]....
        /*0134*/ 	.word	0xffffffff


	//   ....[67]....
        /*0138*/ 	.word	0xffffffff


	//   ....[68]....
        /*013c*/ 	.word	0xffffffff


	//   ....[69]....
        /*0140*/ 	.word	0xffffffff


	//   ....[70]....
        /*0144*/ 	.word	0xffffffff


	//   ....[71]....
        /*0148*/ 	.word	0xffffffff


	//   ....[72]....
        /*014c*/ 	.word	0xffffffff


	//   ....[73]....
        /*0150*/ 	.word	0xffffffff


	//   ....[74]....
        /*0154*/ 	.word	0xffffffff


	//   ....[75]....
        /*0158*/ 	.word	0xffffffff


	//   ....[76]....
        /*015c*/ 	.word	0xffffffff


	//   ....[77]....
        /*0160*/ 	.word	0xffffffff


	//   ....[78]....
        /*0164*/ 	.word	0xffffffff


	//   ....[79]....
        /*0168*/ 	.word	0xffffffff


	//   ....[80]....
        /*016c*/ 	.word	0xffffffff


	//   ....[81]....
        /*0170*/ 	.word	0xffffffff


	//   ....[82]....
        /*0174*/ 	.word	0xffffffff


	//   ....[83]....
        /*0178*/ 	.word	0xffffffff


	//   ....[84]....
        /*017c*/ 	.word	0xffffffff


	//   ....[85]....
        /*0180*/ 	.word	0xffffffff


	//   ....[86]....
        /*0184*/ 	.word	0xffffffff


	//   ....[87]....
        /*0188*/ 	.word	0xffffffff


	//   ....[88]....
        /*018c*/ 	.word	0xffffffff


	//   ....[89]....
        /*0190*/ 	.word	0xffffffff


	//   ....[90]....
        /*0194*/ 	.word	0xffffffff


	//   ....[91]....
        /*0198*/ 	.word	0xffffffff


	//   ....[92]....
        /*019c*/ 	.word	0xffffffff


	//   ....[93]....
        /*01a0*/ 	.word	0xffffffff


	//   ....[94]....
        /*01a4*/ 	.word	0xffffffff


	//   ....[95]....
        /*01a8*/ 	.word	0xffffffff


	//----- nvinfo : EIATTR_COOP_GROUP_INSTR_OFFSETS
	.align		4
.L_3683:
        /*01ac*/ 	.byte	0x04, 0x28
        /*01ae*/ 	.short	(.L_3685 - .L_3684)


	//   ....[0]....
.L_3684:
        /*01b0*/ 	.word	0x00000f00


	//   ....[1]....
        /*01b4*/ 	.word	0x00001000


	//   ....[2]....
        /*01b8*/ 	.word	0x00001160


	//   ....[3]....
        /*01bc*/ 	.word	0x000012f0


	//   ....[4]....
        /*01c0*/ 	.word	0x00001530


	//   ....[5]....
        /*01c4*/ 	.word	0x00001730


	//   ....[6]....
        /*01c8*/ 	.word	0x000018d0


	//   ....[7]....
        /*01cc*/ 	.word	0x00002120


	//   ....[8]....
        /*01d0*/ 	.word	0x00002840


	//   ....[9]....
        /*01d4*/ 	.word	0x00002860


	//   ....[10]....
        /*01d8*/ 	.word	0x00002890


	//   ....[11]....
        /*01dc*/ 	.word	0x000028b0


	//   ....[12]....
        /*01e0*/ 	.word	0x00002940


	//   ....[13]....
        /*01e4*/ 	.word	0x00002970


	//   ....[14]....
        /*01e8*/ 	.word	0x00002990


	//   ....[15]....
        /*01ec*/ 	.word	0x000029a0


	//   ....[16]....
        /*01f0*/ 	.word	0x00002a40


	//   ....[17]....
        /*01f4*/ 	.word	0x00002a70


	//   ....[18]....
        /*01f8*/ 	.word	0x00002a80


	//   ....[19]....
        /*01fc*/ 	.word	0x00002a90


	//   ....[20]....
        /*0200*/ 	.word	0x00002b30


	//   ....[21]....
        /*0204*/ 	.word	0x00002b60


	//   ....[22]....
        /*0208*/ 	.word	0x00002b70


	//   ....[23]....
        /*020c*/ 	.word	0x00002b80


	//   ....[24]....
        /*0210*/ 	.word	0x00002c20


	//   ....[25]....
        /*0214*/ 	.word	0x00002c50


	//   ....[26]....
        /*0218*/ 	.word	0x00002c60


	//   ....[27]....
        /*021c*/ 	.word	0x00002c70


	//   ....[28]....
        /*0220*/ 	.word	0x00002d90


	//   ....[29]....
        /*0224*/ 	.word	0x00002da0


	//   ....[30]....
        /*0228*/ 	.word	0x00002dc0


	//   ....[31]....
        /*022c*/ 	.word	0x00002dd0


	//   ....[32]....
        /*0230*/ 	.word	0x00002de0


	//   ....[33]....
        /*0234*/ 	.word	0x00002df0


	//   ....[34]....
        /*0238*/ 	.word	0x000030a0


	//   ....[35]....
        /*023c*/ 	.word	0x000030b0


	//   ....[36]....
        /*0240*/ 	.word	0x000030c0


	//   ....[37]....
        /*0244*/ 	.word	0x000030d0


	//   ....[38]....
        /*0248*/ 	.word	0x000031b0


	//   ....[39]....
        /*024c*/ 	.word	0x000031d0


	//   ....[40]....
        /*0250*/ 	.word	0x000031e0


	//   ....[41]....
        /*0254*/ 	.word	0x000031f0


	//   ....[42]....
        /*0258*/ 	.word	0x000032d0


	//   ....[43]....
        /*025c*/ 	.word	0x000032f0


	//   ....[44]....
        /*0260*/ 	.word	0x00003300


	//   ....[45]....
        /*0264*/ 	.word	0x00003310


	//   ....[46]....
        /*0268*/ 	.word	0x000033f0


	//   ....[47]....
        /*026c*/ 	.word	0x00003410


	//   ....[48]....
        /*0270*/ 	.word	0x00003420


	//   ....[49]....
        /*0274*/ 	.word	0x00003430


	//   ....[50]....
        /*0278*/ 	.word	0x00003510


	//   ....[51]....
        /*027c*/ 	.word	0x00003530


	//   ....[52]....
        /*0280*/ 	.word	0x00003540


	//   ....[53]....
        /*0284*/ 	.word	0x00003550


	//   ....[54]....
        /*0288*/ 	.word	0x00003620


	//   ....[55]....
        /*028c*/ 	.word	0x00003650


	//   ....[56]....
        /*0290*/ 	.word	0x00003660


	//   ....[57]....
        /*0294*/ 	.word	0x00003670


	//   ....[58]....
        /*0298*/ 	.word	0x00003680


	//   ....[59]....
        /*029c*/ 	.word	0x00003690


	//   ....[60]....
        /*02a0*/ 	.word	0x000036a0


	//   ....[61]....
        /*02a4*/ 	.word	0x000036c0


	//   ....[62]....
        /*02a8*/ 	.word	0x000036e0


	//   ....[63]....
        /*02ac*/ 	.word	0x00003710


	//   ....[64]....
        /*02b0*/ 	.word	0x00004210


	//   ....[65]....
        /*02b4*/ 	.word	0x00004250


	//   ....[66]....
        /*02b8*/ 	.word	0x00004290


	//   ....[67]....
        /*02bc*/ 	.word	0x000042c0


	//   ....[68]....
        /*02c0*/ 	.word	0x000042f0


	//   ....[69]....
        /*02c4*/ 	.word	0x00004310


	//   ....[70]....
        /*02c8*/ 	.word	0x00004330


	//   ....[71]....
        /*02cc*/ 	.word	0x00004350


	//   ....[72]....
        /*02d0*/ 	.word	0x00004380


	//   ....[73]....
        /*02d4*/ 	.word	0x000043a0


	//   ....[74]....
        /*02d8*/ 	.word	0x000043c0


	//   ....[75]....
        /*02dc*/ 	.word	0x000043e0


	//   ....[76]....
        /*02e0*/ 	.word	0x00004410


	//   ....[77]....
        /*02e4*/ 	.word	0x00004430


	//   ....[78]....
        /*02e8*/ 	.word	0x00004450


	//   ....[79]....
        /*02ec*/ 	.word	0x00004470


	//   ....[80]....
        /*02f0*/ 	.word	0x00004600


	//   ....[81]....
        /*02f4*/ 	.word	0x00004630


	//   ....[82]....
        /*02f8*/ 	.word	0x00004640


	//   ....[83]....
        /*02fc*/ 	.word	0x00004650


	//   ....[84]....
        /*0300*/ 	.word	0x00004960


	//   ....[85]....
        /*0304*/ 	.word	0x00004b40


	//   ....[86]....
        /*0308*/ 	.word	0x00004e40


	//   ....[87]....
        /*030c*/ 	.word	0x00004e90


	//   ....[88]....
        /*0310*/ 	.word	0x00004ee0


	//   ....[89]....
        /*0314*/ 	.word	0x00004f10


	//   ....[90]....
        /*0318*/ 	.word	0x00004f30


	//   ....[91]....
        /*031c*/ 	.word	0x00005000


	//   ....[92]....
        /*0320*/ 	.word	0x00005040


	//   ....[93]....
        /*0324*/ 	.word	0x00005090


	//   ....[94]....
        /*0328*/ 	.word	0x000050c0


	//   ....[95]....
        /*032c*/ 	.word	0x000050e0


	//----- nvinfo : EIATTR_VRC_CTA_INIT_COUNT
	.align		4
.L_3685:
        /*0330*/ 	.byte	0x02, 0x4a
	.zero		1
	.zero		1


	//----- nvinfo : EIATTR_EXIT_INSTR_OFFSETS
	.align		4
        /*0334*/ 	.byte	0x04, 0x1c
        /*0336*/ 	.short	(.L_3687 - .L_3686)


	//   ....[0]....
.L_3686:
        /*0338*/ 	.word	0x00005180


	//   ....[1]....
        /*033c*/ 	.word	0x00005400


	//----- nvinfo : EIATTR_MAX_THREADS
	.align		4
.L_3687:
        /*0340*/ 	.byte	0x04, 0x05
        /*0342*/ 	.short	(.L_3689 - .L_3688)
.L_3688:
        /*0344*/ 	.word	0x00000020
        /*0348*/ 	.word	0x00000001
        /*034c*/ 	.word	0x00000001


	//----- nvinfo : EIATTR_CRS_STACK_SIZE
	.align		4
.L_3689:
        /*0350*/ 	.byte	0x04, 0x1e
        /*0352*/ 	.short	(.L_3691 - .L_3690)
.L_3690:
        /*0354*/ 	.word	0x00000000


	//----- nvinfo : EIATTR_CBANK_PARAM_SIZE
	.align		4
.L_3691:
        /*0358*/ 	.byte	0x03, 0x19
        /*035a*/ 	.short	0x01f0


	//----- nvinfo : EIATTR_PARAM_CBANK
	.align		4
        /*035c*/ 	.byte	0x04, 0x0a
        /*035e*/ 	.short	(.L_3693 - .L_3692)
	.align		4
.L_3692:
        /*0360*/ 	.word	index@(.nv.constant0._Z25selective_scan_bwd_kernelI32Selective_Scan_bwd_kernel_traitsILi32ELi4ELb0ELb1ELb0ELb0ELb1EfN3c107complexIfEEEEv12SSMParamsBwd)
        /*0364*/ 	.short	0x0380
        /*0366*/ 	.short	0x01f0


	//----- nvinfo : EIATTR_SW_WAR
	.align		4
.L_3693:
        /*0368*/ 	.byte	0x04, 0x36
        /*036a*/ 	.short	(.L_3695 - .L_3694)
.L_3694:
        /*036c*/ 	.word	0x00000008
.L_3695:


//--------------------- .nv.info._Z25selective_scan_bwd_kernelI32Selective_Scan_bwd_kernel_traitsILi32ELi4ELb0ELb1ELb0ELb1ELb0EfN3c107complexIfEEEEv12SSMParamsBwd --------------------------
	.section	.nv.info._Z25selective_scan_bwd_kernelI32Selective_Scan_bwd_kernel_traitsILi32ELi4ELb0ELb1ELb0ELb1ELb0EfN3c107complexIfEEEEv12SSMParamsBwd,"",@"SHT_CUDA_INFO"
	.sectionflags	@""
	.align	4


	//----- nvinfo : EIATTR_CUDA_API_VERSION
	.align		4
        /*0000*/ 	.byte	0x04, 0x37
        /*0002*/ 	.short	(.L_3697 - .L_3696)
.L_3696:
        /*0004*/ 	.word	0x00000082


	//----- nvinfo : EIATTR_KPARAM_INFO
	.align		4
.L_3697:
        /*0008*/ 	.byte	0x04, 0x17
        /*000a*/ 	.short	(.L_3699 - .L_3698)
.L_3698:
        /*000c*/ 	.word	0x00000000
        /*0010*/ 	.short	0x0000
        /*0012*/ 	.short	0x0000
        /*0014*/ 	.byte	0x00, 0xf0, 0xc1, 0x07


	//----- nvinfo : EIATTR_SPARSE_MMA_MASK
	.align		4
.L_3699:
        /*0018*/ 	.byte	0x03, 0x50
        /*001a*/ 	.short	0x0000


	//----- nvinfo : EIATTR_MAXREG_COUNT
	.align		4
        /*001c*/ 	.byte	0x03, 0x1b
        /*001e*/ 	.short	0x00ff


	//----- nvinfo : EIATTR_NUM_BARRIERS
	.align		4
        /*0020*/ 	.byte	0x02, 0x4c
        /*0022*/ 	.byte	0x01
	.zero		1


	//----- nvinfo : EIATTR_MERCURY_ISA_VERSION
	.align		4
        /*0024*/ 	.byte	0x03, 0x5f
        /*0026*/ 	.short	0x0101


	//----- nvinfo : EIATTR_COOP_GROUP_MASK_REGIDS
	.align		4
        /*0028*/ 	.byte	0x04, 0x29
        /*002a*/ 	.short	(.L_3701 - .L_3700)


	//   ....[0]....
.L_3700:
        /*002c*/ 	.word	0xffffffff


	//   ....[1]....
        /*0030*/ 	.word	0xffffffff


	//   ....[2]....
        /*0034*/ 	.word	0xffffffff


	//   ....[3]....
        /*0038*/ 	.word	0xffffffff


	//   ....[4]....
        /*003c*/ 	.word	0xffffffff


	//   ....[5]....
        /*0040*/ 	.word	0xffffffff


	//   ....[6]....
        /*0044*/ 	.word	0xffffffff


	//   ....[7]....
        /*0048*/ 	.word	0xffffffff


	//   ....[8]....
        /*004c*/ 	.word	0xffffffff


	//   ....[9]....
        /*0050*/ 	.word	0xffffffff


	//   ....[10]....
        /*0054*/ 	.word	0xffffffff


	//   ....[11]....
        /*0058*/ 	.word	0xffffffff


	//   ....[12]....
        /*005c*/ 	.word	0xffffffff


	//   ....[13]....
        /*0060*/ 	.word	0xffffffff


	//   ....[14]....
        /*0064*/ 	.word	0xffffffff


	//   ....[15]....
        /*0068*/ 	.word	0xffffffff


	//   ....[16]....
        /*006c*/ 	.word	0xffffffff


	//   ....[17]....
        /*0070*/ 	.word	0xffffffff


	//   ....[18]....
        /*0074*/ 	.word	0xffffffff


	//   ....[19]....
        /*0078*/ 	.word	0xffffffff


	//   ....[20]....
        /*007c*/ 	.word	0xffffffff


	//   ....[21]....
        /*0080*/ 	.word	0xffffffff


	//   ....[22]....
        /*0084*/ 	.word	0xffffffff


	//   ....[23]....
        /*0088*/ 	.word	0xffffffff


	//   ....[24]....
        /*008c*/ 	.word	0xffffffff


	//   ....[25]....
        /*0090*/ 	.word	0xffffffff


	//   ....[26]....
        /*0094*/ 	.word	0xffffffff


	//   ....[27]....
        /*0098*/ 	.word	0xffffffff


	//   ....[28]....
        /*009c*/ 	.word	0xffffffff


	//   ....[29]....
        /*00a0*/ 	.word	0xffffffff


	//   ....[30]....
        /*00a4*/ 	.word	0xffffffff


	//   ....[31]....
        /*00a8*/ 	.word	0xffffffff


	//   ....[32]....
        /*00ac*/ 	.word	0xffffffff


	//   ....[33]....
        /*00b0*/ 	.word	0xffffffff


	//   ....[34]....
        /*00b4*/ 	.word	0xffffffff


	//   ....[35]....
        /*00b8*/ 	.word	0xffffffff


	//   ....[36]....
        /*00bc*/ 	.word	0xffffffff


	//   ....[37]....
        /*00c0*/ 	.word	0xffffffff


	//   ....[38]....
        /*00c4*/ 	.word	0xffffffff


	//   ....[39]....
        /*00c8*/ 	.word	0xffffffff


	//   ....[40]....
        /*00cc*/ 	.word	0xffffffff


	//   ....[41]....
        /*00d0*/ 	.word	0xffffffff


	//   ....[42]....
        /*00d4*/ 	.word	0xffffffff


	//   ....[43]....
        /*00d8*/ 	.word	0xffffffff


	//   ....[44]....
        /*00dc*/ 	.word	0xffffffff


	//   ....[45]....
        /*00e0*/ 	.word	0xffffffff


	//   ....[46]....
        /*00e4*/ 	.word	0xffffffff


	//   ....[47]....
        /*00e8*/ 	.word	0xffffffff


	//   ....[48]....
        /*00ec*/ 	.word	0xffffffff


	//   ....[49]....
        /*00f0*/ 	.word	0xffffffff


	//   ....[50]....
        /*00f4*/ 	.word	0xffffffff


	//   ....[51]....
        /*00f8*/ 	.word	0xffffffff


	//   ....[52]....
        /*00fc*/ 	.word	0xffffffff


	//   ....[53]....
        /*0100*/ 	.word	0xffffffff


	//   ....[54]....
        /*0104*/ 	.word	0xffffffff


	//   ....[55]....
        /*0108*/ 	.word	0xffffffff


	//   ....[56]....
        /*010c*/ 	.word	0xffffffff


	//   ....[57]....
        /*0110*/ 	.word	0xffffffff


	//   ....[58]....
        /*0114*/ 	.word	0xffffffff


	//   ....[59]....
        /*0118*/ 	.word	0xffffffff


	//   ....[60]....
        /*011c*/ 	.word	0xffffffff


	//   ....[61]....
        /*0120*/ 	.word	0xffffffff


	//   ....[62]....
        /*0124*/ 	.word	0xffffffff


	//   ....[63]....
        /*0128*/ 	.word	0xffffffff


	//   ....[64]....
        /*012c*/ 	.word	0xffffffff


	//   ....[65]....
        /*0130*/ 	.word	0xffffffff


	//   ....[66]....
        /*0134*/ 	.word	0xffffffff


	//   ....[67]....
        /*0138*/ 	.word	0xffffffff


	//   ....[68]....
        /*013c*/ 	.word	0xffffffff


	//   ....[69]....
        /*0140*/ 	.word	0xffffffff


	//   ....[70]....
        /*0144*/ 	.word	0xffffffff


	//   ....[71]....
        /*0148*/ 	.word	0xffffffff


	//   ....[72]....
        /*014c*/ 	.word	0xffffffff


	//   ....[73]....
        /*0150*/ 	.word	0xffffffff


	//   ....[74]....
        /*0154*/ 	.word	0xffffffff


	//   ....[75]....
        /*0158*/ 	.word	0xffffffff


	//   ....[76]....
        /*015c*/ 	.word	0xffffffff


	//   ....[77]....
        /*0160*/ 	.word	0xffffffff


	//   ....[78]....
        /*0164*/ 	.word	0xffffffff


	//   ....[79]....
        /*0168*/ 	.word	0xffffffff


	//   ....[80]....
        /*016c*/ 	.word	0xffffffff


	//   ....[81]....
        /*0170*/ 	.word	0xffffffff


	//   ....[82]....
        /*0174*/ 	.word	0xffffffff


	//   ....[83]....
        /*0178*/ 	.word	0xffffffff


	//   ....[84]....
        /*017c*/ 	.word	0xffffffff


	//   ....[85]....
        /*0180*/ 	.word	0xffffffff


	//   ....[86]....
        /*0184*/ 	.word	0xffffffff


	//   ....[87]....
        /*0188*/ 	.word	0xffffffff


	//   ....[88]....
        /*018c*/ 	.word	0xffffffff


	//   ....[89]....
        /*0190*/ 	.word	0xffffffff


	//   ....[90]....
        /*0194*/ 	.word	0xffffffff


	//   ....[91]....
        /*0198*/ 	.word	0xffffffff


	//   ....[92]....
        /*019c*/ 	.word	0xffffffff


	//----- nvinfo : EIATTR_COOP_GROUP_INSTR_OFFSETS
	.align		4
.L_3701:
        /*01a0*/ 	.byte	0x04, 0x28
        /*01a2*/ 	.short	(.L_3703 - .L_3702)


	//   ....[0]....
.L_3702:
        /*01a4*/ 	.word	0x00000e30


	//   ....[1]....
        /*01a8*/ 	.word	0x00000f40


	//   ....[2]....
        /*01ac*/ 	.word	0x00001080


	//   ....[3]....
        /*01b0*/ 	.word	0x00001f70


	//   ....[4]....
        /*01b4*/ 	.word	0x000026a0


	//   ....[5]....
        /*01b8*/ 	.word	0x000026d0


	//   ....[6]....
        /*01bc*/ 	.word	0x000026f0


	//   ....[7]....
        /*01c0*/ 	.word	0x00002700


	//   ....[8]....
        /*01c4*/ 	.word	0x000027a0


	//   ....[9]....
        /*01c8*/ 	.word	0x000027d0


	//   ....[10]....
        /*01cc*/ 	.word	0x000027e0


	//   ....[11]....
        /*01d0*/ 	.word	0x000027f0


	//   ....[12]....
        /*01d4*/ 	.word	0x00002890


	//   ....[13]....
        /*01d8*/ 	.word	0x000028c0


	//   ....[14]....
        /*01dc*/ 	.word	0x000028d0


	//   ....[15]....
        /*01e0*/ 	.word	0x000028e0


	//   ....[16]....
        /*01e4*/ 	.word	0x00002980


	//   ....[17]....
        /*01e8*/ 	.word	0x000029b0


	//   ....[18]....
        /*01ec*/ 	.word	0x000029c0


	//   ....[19]....
        /*01f0*/ 	.word	0x000029d0


	//   ....[20]....
        /*01f4*/ 	.word	0x00002a80


	//   ....[21]....
        /*01f8*/ 	.word	0x00002aa0


	//   ....[22]....
        /*01fc*/ 	.word	0x00002ab0


	//   ....[23]....
        /*0200*/ 	.word	0x00002ac0


	//   ....[24]....
        /*0204*/ 	.word	0x00002be0


	//   ....[25]....
        /*0208*/ 	.word	0x00002bf0


	//   ....[26]....
        /*020c*/ 	.word	0x00002c10


	//   ....[27]....
        /*0210*/ 	.word	0x00002c20


	//   ....[28]....
        /*0214*/ 	.word	0x00002c30


	//   ....[29]....
        /*0218*/ 	.word	0x00002c40


	//   ....[30]....
        /*021c*/ 	.word	0x00002ef0


	//   ....[31]....
        /*0220*/ 	.word	0x00002f00


	//   ....[32]....
        /*0224*/ 	.word	0x00002f10


	//   ....[33]....
        /*0228*/ 	.word	0x00002f20


	//   ....[34]....
        /*022c*/ 	.word	0x00003000


	//   ....[35]....
        /*0230*/ 	.word	0x00003020


	//   ....[36]....
        /*0234*/ 	.word	0x00003030


	//   ....[37]....
        /*0238*/ 	.word	0x00003040


	//   ....[38]....
        /*023c*/ 	.word	0x00003120


	//   ....[39]....
        /*0240*/ 	.word	0x00003140


	//   ....[40]....
        /*0244*/ 	.word	0x00003150


	//   ....[41]....
        /*0248*/ 	.word	0x00003160


	//   ....[42]....
        /*024c*/ 	.word	0x00003240


	//   ....[43]....
        /*0250*/ 	.word	0x00003260


	//   ....[44]....
        /*0254*/ 	.word	0x00003270


	//   ....[45]....
        /*0258*/ 	.word	0x00003280


	//   ....[46]....
        /*025c*/ 	.word	0x00003360


	//   ....[47]....
        /*0260*/ 	.word	0x00003380


	//   ....[48]....
        /*0264*/ 	.word	0x00003390


	//   ....[49]....
        /*0268*/ 	.word	0x000033a0


	//   ....[50]....
        /*026c*/ 	.word	0x00003470


	//   ....[51]....
        /*0270*/ 	.word	0x000034a0


	//   ....[52]....
        /*0274*/ 	.word	0x000034b0


	//   ....[53]....
        /*0278*/ 	.word	0x000034c0


	//   ....[54]....
        /*027c*/ 	.word	0x000034d0


	//   ....[55]....
        /*0280*/ 	.word	0x000034e0


	//   ....[56]....
        /*0284*/ 	.word	0x000034f0


	//   ....[57]....
        /*0288*/ 	.word	0x00003510


	//   ....[58]....
        /*028c*/ 	.word	0x00003530


	//   ....[59]....
        /*0290*/ 	.word	0x000035a0


	//   ....[60]....
        /*0294*/ 	.word	0x00004060


	//   ....[61]....
        /*0298*/ 	.word	0x000040a0


	//   ....[62]....
        /*029c*/ 	.word	0x000040e0


	//   ....[63]....
        /*02a0*/ 	.word	0x00004100


	//   ....[64]....
        /*02a4*/ 	.word	0x00004130


	//   ....[65]....
        /*02a8*/ 	.word	0x00004150


	//   ....[66]....
        /*02ac*/ 	.word	0x00004180


	//   ....[67]....
        /*02b0*/ 	.word	0x00004190


	//   ....[68]....
        /*02b4*/ 	.word	0x000041c0


	//   ....[69]....
        /*02b8*/ 	.word	0x000041d0


	//   ....[70]....
        /*02bc*/ 	.word	0x00004210


	//   ....[71]....
        /*02c0*/ 	.word	0x00004220


	//   ....[72]....
        /*02c4*/ 	.word	0x00004250


	//   ....[73]....
        /*02c8*/ 	.word	0x00004260


	//   ....[74]....
        /*02cc*/ 	.word	0x000042a0


	//   ....[75]....
        /*02d0*/ 	.word	0x000042b0


	//   ....[76]....
        /*02d4*/ 	.word	0x00004470


	//   ....[77]....
        /*02d8*/ 	.word	0x00004480


	//   ....[78]....
        /*02dc*/ 	.word	0x00004490


	//   ....[79]....
        /*02e0*/ 	.word	0x000044a0


	//   ....[80]....
        /*02e4*/ 	.word	0x000048a0


	//   ....[81]....
        /*02e8*/ 	.word	0x000048e0


	//   ....[82]....
        /*02ec*/ 	.word	0x00004c90


	//   ....[83]....
        /*02f0*/ 	.word	0x00004f90


	//   ....[84]....
        /*02f4*/ 	.word	0x00004fe0


	//   ....[85]....
        /*02f8*/ 	.word	0x00005030


	//   ....[86]....
        /*02fc*/ 	.word	0x00005060


	//   ....[87]....
        /*0300*/ 	.word	0x00005080


	//   ....[88]....
        /*0304*/ 	.word	0x00005150


	//   ....[89]....
        /*0308*/ 	.word	0x00005190


	//   ....[90]....
        /*030c*/ 	.word	0x000051e0


	//   ....[91]....
        /*0310*/ 	.word	0x00005210


	//   ....[92]....
        /*0314*/ 	.word	0x00005230


	//----- nvinfo : EIATTR_VRC_CTA_INIT_COUNT
	.align		4
.L_3703:
        /*0318*/ 	.byte	0x02, 0x4a
	.zero		1
	.zero		1


	//----- nvinfo : EIATTR_EXIT_INSTR_OFFSETS
	.align		4
        /*031c*/ 	.byte	0x04, 0x1c
        /*031e*/ 	.short	(.L_3705 - .L_3704)


	//   ....[0]....
.L_3704:
        /*0320*/ 	.word	0x000052d0


	//   ....[1]....
        /*0324*/ 	.word	0x00005550


	//----- nvinfo : EIATTR_MAX_THREADS
	.align		4
.L_3705:
        /*0328*/ 	.byte	0x04, 0x05
        /*032a*/ 	.short	(.L_3707 - .L_3706)
.L_3706:
        /*032c*/ 	.word	0x00000020
        /*0330*/ 	.word	0x00000001
        /*0334*/ 	.word	0x00000001


	//----- nvinfo : EIATTR_CRS_STACK_SIZE
	.align		4
.L_3707:
        /*0338*/ 	.byte	0x04, 0x1e
        /*033a*/ 	.short	(.L_3709 - .L_3708)
.L_3708:
        /*033c*/ 	.word	0x00000000


	//----- nvinfo : EIATTR_CBANK_PARAM_SIZE
	.align		4
.L_3709:
        /*0340*/ 	.byte	0x03, 0x19
        /*0342*/ 	.short	0x01f0


	//----- nvinfo : EIATTR_PARAM_CBANK
	.align		4
        /*0344*/ 	.byte	0x04, 0x0a
        /*0346*/ 	.short	(.L_3711 - .L_3710)
	.align		4
.L_3710:
        /*0348*/ 	.word	index@(.nv.constant0._Z25selective_scan_bwd_kernelI32Selective_Scan_bwd_kernel_traitsILi32ELi4ELb0ELb1ELb0ELb1ELb0EfN3c107complexIfEEEEv12SSMParamsBwd)
        /*034c*/ 	.short	0x0380
        /*034e*/ 	.short	0x01f0


	//----- nvinfo : EIATTR_SW_WAR
	.align		4
.L_3711:
        /*0350*/ 	.byte	0x04, 0x36
        /*0352*/ 	.short	(.L_3713 - .L_3712)
.L_3712:
        /*0354*/ 	.word	0x00000008
.L_3713:


//--------------------- .nv.info._Z25selective_scan_bwd_kernelI32Selective_Scan_bwd_kernel_traitsILi32ELi4ELb0ELb1ELb0ELb1ELb1EfN3c107complexIfEEEEv12SSMParamsBwd --------------------------
	.section	.nv.info._Z25selective_scan_bwd_kernelI32Selective_Scan_bwd_kernel_traitsILi32ELi4ELb0ELb1ELb0ELb1ELb1EfN3c107complexIfEEEEv12SSMParamsBwd,"",@"SHT_CUDA_INFO"
	.sectionflags	@""
	.align	4


	//----- nvinfo : EIATTR_CUDA_API_VERSION
	.align		4
        /*0000*/ 	.byte	0x04, 0x37
        /*0002*/ 	.short	(.L_3715 - .L_3714)
.L_3714:
        /*0004*/ 	.word	0x00000082


	//----- nvinfo : EIATTR_KPARAM_INFO
	.align		4
.L_3715:
        /*0008*/ 	.byte	0x04, 0x17
        /*000a*/ 	.short	(.L_3717 - .L_3716)
.L_3716:
        /*000c*/ 	.word	0x00000000
        /*0010*/ 	.short	0x0000
        /*0012*/ 	.short	0x0000
        /*0014*/ 	.byte	0x00, 0xf0, 0xc1, 0x07


	//----- nvinfo : EIATTR_SPARSE_MMA_MASK
	.align		4
.L_3717:
        /*0018*/ 	.byte	0x03, 0x50
        /*001a*/ 	.short	0x0000


	//----- nvinfo : EIATTR_MAXREG_COUNT
	.align		4
        /*001c*/ 	.byte	0x03, 0x1b
        /*001e*/ 	.short	0x00ff


	//----- nvinfo : EIATTR_NUM_BARRIERS
	.align		4
        /*0020*/ 	.byte	0x02, 0x4c
        /*0022*/ 	.byte	0x01
	.zero		1


	//----- nvinfo : EIATTR_MERCURY_ISA_VERSION
	.align		4
        /*0024*/ 	.byte	0x03, 0x5f
        /*0026*/ 	.short	0x0101


	//----- nvinfo : EIATTR_COOP_GROUP_MASK_REGIDS
	.align		4
        /*0028*/ 	.byte	0x04, 0x29
        /*002a*/ 	.short	(.L_3719 - .L_3718)


	//   ....[0]....
.L_3718:
        /*002c*/ 	.word	0xffffffff


	//   ....[1]....
        /*0030*/ 	.word	0xffffffff


	//   ....[2]....
        /*0034*/ 	.word	0xffffffff


	//   ....[3]....
        /*0038*/ 	.word	0xffffffff


	//   ....[4]....
        /*003c*/ 	.word	0xffffffff


	//   ....[5]....
        /*0040*/ 	.word	0xffffffff


	//   ....[6]....
        /*0044*/ 	.word	0xffffffff


	//   ....[7]....
        /*0048*/ 	.word	0xffffffff


	//   ....[8]....
        /*004c*/ 	.word	0xffffffff


	//   ....[9]....
        /*0050*/ 	.word	0xffffffff


	//   ....[10]....
        /*0054*/ 	.word	0xffffffff


	//   ....[11]....
        /*0058*/ 	.word	0xffffffff


	//   ....[12]....
        /*005c*/ 	.word	0xffffffff


	//   ....[13]....
        /*0060*/ 	.word	0xffffffff


	//   ....[14]....
        /*0064*/ 	.word	0xffffffff


	//   ....[15]....
        /*0068*/ 	.word	0xffffffff


	//   ....[16]....
        /*006c*/ 	.word	0xffffffff


	//   ....[17]....
        /*0070*/ 	.word	0xffffffff


	//   ....[18]....
        /*0074*/ 	.word	0xffffffff


	//   ....[19]....
        /*0078*/ 	.word	0xffffffff


	//   ....[20]....
        /*007c*/ 	.word	0xffffffff


	//   ....[21]....
        /*0080*/ 	.word	0xffffffff


	//   ....[22]....
        /*0084*/ 	.word	0xffffffff


	//   ....[23]....
        /*0088*/ 	.word	0xffffffff


	//   ....[24]....
        /*008c*/ 	.word	0xffffffff


	//   ....[25]....
        /*0090*/ 	.word	0xffffffff


	//   ....[26]....
        /*0094*/ 	.word	0xffffffff


	//   ....[27]....
        /*0098*/ 	.word	0xffffffff


	//   ....[28]....
        /*009c*/ 	.word	0xffffffff


	//   ....[29]....
        /*00a0*/ 	.word	0xffffffff


	//   ....[30]....
        /*00a4*/ 	.word	0xffffffff


	//   ....[31]....
        /*00a8*/ 	.word	0xffffffff


	//   ....[32]....
        /*00ac*/ 	.word	0xffffffff


	//   ....[33]....
        /*00b0*/ 	.word	0xffffffff


	//   ....[34]....
        /*00b4*/ 	.word	0xffffffff


	//   ....[35]....
        /*00b8*/ 	.word	0xffffffff


	//   ....[36]....
        /*00bc*/ 	.word	0xffffffff


	//   ....[37]....
        /*00c0*/ 	.word	0xffffffff


	//   ....[38]....
        /*00c4*/ 	.word	0xffffffff


	//   ....[39]....
        /*00c8*/ 	.word	0xffffffff


	//   ....[40]....
        /*00cc*/ 	.word	0xffffffff


	//   ....[41]....
        /*00d0*/ 	.word	0xffffffff


	//   ....[42]....
        /*00d4*/ 	.word	0xffffffff


	//   ....[43]....
        /*00d8*/ 	.word	0xffffffff


	//   ....[44]....
        /*00dc*/ 	.word	0xffffffff


	//   ....[45]....
        /*00e0*/ 	.word	0xffffffff


	//   ....[46]....
        /*00e4*/ 	.word	0xffffffff


	//   ....[47]....
        /*00e8*/ 	.word	0xffffffff


	//   ....[48]....
        /*00ec*/ 	.word	0xffffffff


	//   ....[49]....
        /*00f0*/ 	.word	0xffffffff


	//   ....[50]....
        /*00f4*/ 	.word	0xffffffff


	//   ....[51]....
        /*00f8*/ 	.word	0xffffffff


	//   ....[52]....
        /*00fc*/ 	.word	0xffffffff


	//   ....[53]....
        /*0100*/ 	.word	0xffffffff


	//   ....[54]....
        /*0104*/ 	.word	0xffffffff


	//   ....[55]....
        /*0108*/ 	.word	0xffffffff


	//   ....[56]....
        /*010c*/ 	.word	0xffffffff


	//   ....[57]....
        /*0110*/ 	.word	0xffffffff


	//   ....[58]....
        /*0114*/ 	.word	0xffffffff


	//   ....[59]....
        /*0118*/ 	.word	0xffffffff


	//   ....[60]....
        /*011c*/ 	.word	0xffffffff


	//   ....[61]....
        /*0120*/ 	.word	0xffffffff


	//   ....[62]....
        /*0124*/ 	.word	0xffffffff


	//   ....[63]....
        /*0128*/ 	.word	0xffffffff


	//   ....[64]....
        /*012c*/ 	.word	0xffffffff


	//   ....[65]....
        /*0130*/ 	.word	0xffffffff


	//   ....[66]....
        /*0134*/ 	.word	0xffffffff


	//   ....[67]....
        /*0138*/ 	.word	0xffffffff


	//   ....[68]....
        /*013c*/ 	.word	0xffffffff


	//   ....[69]....
        /*0140*/ 	.word	0xffffffff


	//   ....[70]....
        /*0144*/ 	.word	0xffffffff


	//   ....[71]....
        /*0148*/ 	.word	0xffffffff


	//   ....[72]....
        /*014c*/ 	.word	0xffffffff


	//   ....[73]....
        /*0150*/ 	.word	0xffffffff


	//   ....[74]....
        /*0154*/ 	.word	0xffffffff


	//   ....[75]....
        /*0158*/ 	.word	0xffffffff


	//   ....[76]....
        /*015c*/ 	.word	0xffffffff


	//   ....[77]....
        /*0160*/ 	.word	0xffffffff


	//   ....[78]....
        /*0164*/ 	.word	0xffffffff


	//   ....[79]....
        /*0168*/ 	.word	0xffffffff


	//   ....[80]....
        /*016c*/ 	.word	0xffffffff


	//   ....[81]....
        /*0170*/ 	.word	0xffffffff


	//   ....[82]....
        /*0174*/ 	.word	0xffffffff


	//   ....[83]....
        /*0178*/ 	.word	0xffffffff


	//   ....[84]....
        /*017c*/ 	.word	0xffffffff


	//   ....[85]....
        /*0180*/ 	.word	0xffffffff


	//   ....[86]....
        /*0184*/ 	.word	0xffffffff


	//   ....[87]....
        /*0188*/ 	.word	0xffffffff


	//   ....[88]....
        /*018c*/ 	.word	0xffffffff


	//   ....[89]....
        /*0190*/ 	.word	0xffffffff


	//   ....[90]....
        /*0194*/ 	.word	0xffffffff


	//   ....[91]....
        /*0198*/ 	.word	0xffffffff


	//   ....[92]....
        /*019c*/ 	.word	0xffffffff


	//   ....[93]....
        /*01a0*/ 	.word	0xffffffff


	//   ....[94]....
        /*01a4*/ 	.word	0xffffffff


	//   ....[95]....
        /*01a8*/ 	.word	0xffffffff


	//   ....[96]....
        /*01ac*/ 	.word	0xffffffff


	//----- nvinfo : EIATTR_COOP_GROUP_INSTR_OFFSETS
	.align		4
.L_3719:
        /*01b0*/ 	.byte	0x04, 0x28
        /*01b2*/ 	.short	(.L_3721 - .L_3720)


	//   ....[0]....
.L_3720:
        /*01b4*/ 	.word	0x00000e30


	//   ....[1]....
        /*01b8*/ 	.word	0x00000f50


	//   ....[2]....
        /*01bc*/ 	.word	0x00001070


	//   ....[3]....
        /*01c0*/ 	.word	0x00001b90


	//   ....[4]....
        /*01c4*/ 	.word	0x00001dc0


	//   ....[5]....
        /*01c8*/ 	.word	0x00001f40


	//   ....[6]....
        /*01cc*/ 	.word	0x00002150


	//   ....[7]....
        /*01d0*/ 	.word	0x000029b0


	//   ....[8]....
        /*01d4*/ 	.word	0x000030e0


	//   ....[9]....
        /*01d8*/ 	.word	0x00003110


	//   ....[10]....
        /*01dc*/ 	.word	0x00003130


	//   ....[11]....
        /*01e0*/ 	.word	0x00003140


	//   ....[12]....
        /*01e4*/ 	.word	0x000031e0


	//   ....[13]....
        /*01e8*/ 	.word	0x00003210


	//   ....[14]....
        /*01ec*/ 	.word	0x00003220


	//   ....[15]....
        /*01f0*/ 	.word	0x00003230


	//   ....[16]....
        /*01f4*/ 	.word	0x000032d0


	//   ....[17]....
        /*01f8*/ 	.word	0x00003300


	//   ....[18]....
        /*01fc*/ 	.word	0x00003310


	//   ....[19]....
        /*0200*/ 	.word	0x00003320


	//   ....[20]....
        /*0204*/ 	.word	0x000033c0


	//   ....[21]....
        /*0208*/ 	.word	0x000033f0


	//   ....[22]....
        /*020c*/ 	.word	0x00003400


	//   ....[23]....
        /*0210*/ 	.word	0x00003410


	//   ....[24]....
        /*0214*/ 	.word	0x000034b0


	//   ....[25]....
        /*0218*/ 	.word	0x000034e0


	//   ....[26]....
        /*021c*/ 	.word	0x000034f0


	//   ....[27]....
        /*0220*/ 	.word	0x00003500


	//   ....[28]....
        /*0224*/ 	.word	0x00003620


	//   ....[29]....
        /*0228*/ 	.word	0x00003630


	//   ....[30]....
        /*022c*/ 	.word	0x00003650


	//   ....[31]....
        /*0230*/ 	.word	0x00003660


	//   ....[32]....
        /*0234*/ 	.word	0x00003670


	//   ....[33]....
        /*0238*/ 	.word	0x00003680


	//   ....[34]....
        /*023c*/ 	.word	0x00003930


	//   ....[35]....
        /*0240*/ 	.word	0x00003940


	//   ....[36]....
        /*0244*/ 	.word	0x00003950


	//   ....[37]....
        /*0248*/ 	.word	0x00003960


	//   ....[38]....
        /*024c*/ 	.word	0x00003a40


	//   ....[39]....
        /*0250*/ 	.word	0x00003a60


	//   ....[40]....
        /*0254*/ 	.word	0x00003a70


	//   ....[41]....
        /*0258*/ 	.word	0x00003a80


	//   ....[42]....
        /*025c*/ 	.word	0x00003b60


	//   ....[43]....
        /*0260*/ 	.word	0x00003b80


	//   ....[44]....
        /*0264*/ 	.word	0x00003b90


	//   ....[45]....
        /*0268*/ 	.word	0x00003ba0


	//   ....[46]....
        /*026c*/ 	.word	0x00003c80


	//   ....[47]....
        /*0270*/ 	.word	0x00003ca0


	//   ....[48]....
        /*0274*/ 	.word	0x00003cb0


	//   ....[49]....
        /*0278*/ 	.word	0x00003cc0


	//   ....[50]....
        /*027c*/ 	.word	0x00003da0


	//   ....[51]....
        /*0280*/ 	.word	0x00003dc0


	//   ....[52]....
        /*0284*/ 	.word	0x00003dd0


	//   ....[53]....
        /*0288*/ 	.word	0x00003de0


	//   ....[54]....
        /*028c*/ 	.word	0x00003eb0


	//   ....[55]....
        /*0290*/ 	.word	0x00003ee0


	//   ....[56]....
        /*0294*/ 	.word	0x00003ef0


	//   ....[57]....
        /*0298*/ 	.word	0x00003f00


	//   ....[58]....
        /*029c*/ 	.word	0x00003f10


	//   ....[59]....
        /*02a0*/ 	.word	0x00003f20


	//   ....[60]....
        /*02a4*/ 	.word	0x00003f30


	//   ....[61]....
        /*02a8*/ 	.word	0x00003f50


	//   ....[62]....
        /*02ac*/ 	.word	0x00003f70


	//   ....[63]....
        /*02b0*/ 	.word	0x00003fb0


	//   ....[64]....
        /*02b4*/ 	.word	0x00004aa0


	//   ....[65]....
        /*02b8*/ 	.word	0x00004ad0


	//   ....[66]....
        /*02bc*/ 	.word	0x00004ae0


	//   ....[67]....
        /*02c0*/ 	.word	0x00004af0


	//   ....[68]....
        /*02c4*/ 	.word	0x00004b20


	//   ....[69]....
        /*02c8*/ 	.word	0x00004b40


	//   ....[70]....
        /*02cc*/ 	.word	0x00004b60


	//   ....[71]....
        /*02d0*/ 	.word	0x00004b80


	//   ....[72]....
        /*02d4*/ 	.word	0x00004bb0


	//   ....[73]....
        /*02d8*/ 	.word	0x00004bd0


	//   ....[74]....
        /*02dc*/ 	.word	0x00004bf0


	//   ....[75]....
        /*02e0*/ 	.word	0x00004c10


	//   ....[76]....
        /*02e4*/ 	.word	0x00004c40


	//   ....[77]....
        /*02e8*/ 	.word	0x00004c60


	//   ....[78]....
        /*02ec*/ 	.word	0x00004c80


	//   ....[79]....
        /*02f0*/ 	.word	0x00004ca0


	//   ....[80]....
        /*02f4*/ 	.word	0x00004e60


	//   ....[81]....
        /*02f8*/ 	.word	0x00004ea0


	//   ....[82]....
        /*02fc*/ 	.word	0x00004ed0


	//   ....[83]....
        /*0300*/ 	.word	0x00004ee0


	//   ....[84]....
        /*0304*/ 	.word	0x000052d0


	//   ....[85]....
        /*0308*/ 	.word	0x00005310


	//   ....[86]....
        /*030c*/ 	.word	0x000056c0


	//   ....[87]....
        /*0310*/ 	.word	0x000059c0


	//   ....[88]....
        /*0314*/ 	.word	0x00005a10


	//   ....[89]....
        /*0318*/ 	.word	0x00005a60


	//   ....[90]....
        /*031c*/ 	.word	0x00005a90


	//   ....[91]....
        /*0320*/ 	.word	0x00005ab0


	//   ....[92]....
        /*0324*/ 	.word	0x00005b80


	//   ....[93]....
        /*0328*/ 	.word	0x00005bc0


	//   ....[94]....
        /*032c*/ 	.word	0x00005c10


	//   ....[95]....
        /*0330*/ 	.word	0x00005c40


	//   ....[96]....
        /*0334*/ 	.word	0x00005c60


	//----- nvinfo : EIATTR_VRC_CTA_INIT_COUNT
	.align		4
.L_3721:
        /*0338*/ 	.byte	0x02, 0x4a
	.zero		1
	.zero		1


	//----- nvinfo : EIATTR_EXIT_INSTR_OFFSETS
	.align		4
        /*033c*/ 	.byte	0x04, 0x1c
        /*033e*/ 	.short	(.L_3723 - .L_3722)


	//   ....[0]....
.L_3722:
        /*0340*/ 	.word	0x00005d00


	//   ....[1]....
        /*0344*/ 	.word	0x00005f80


	//----- nvinfo : EIATTR_MAX_THREADS
	.align		4
.L_3723:
        /*0348*/ 	.byte	0x04, 0x05
        /*034a*/ 	.short	(.L_3725 - .L_3724)
.L_3724:
        /*034c*/ 	.word	0x00000020
        /*0350*/ 	.word	0x00000001
        /*0354*/ 	.word	0x00000001


	//----- nvinfo : EIATTR_CRS_STACK_SIZE
	.align		4
.L_3725:
        /*0358*/ 	.byte	0x04, 0x1e
        /*035a*/ 	.short	(.L_3727 - .L_3726)
.L_3726:
        /*035c*/ 	.word	0x00000000


	//----- nvinfo : EIATTR_CBANK_PARAM_SIZE
	.align		4
.L_3727:
        /*0360*/ 	.byte	0x03, 0x19
        /*0362*/ 	.short	0x01f0


	//----- nvinfo : EIATTR_PARAM_CBANK
	.align		4
        /*0364*/ 	.byte	0x04, 0x0a
        /*0366*/ 	.short	(.L_3729 - .L_3728)
	.align		4
.L_3728:
        /*0368*/ 	.word	index@(.nv.constant0._Z25selective_scan_bwd_kernelI32Selective_Scan_bwd_kernel_traitsILi32ELi4ELb0ELb1ELb0ELb1ELb1EfN3c107complexIfEEEEv12SSMParamsBwd)
        /*036c*/ 	.short	0x0380
        /*036e*/ 	.short	0x01f0


	//----- nvinfo : EIATTR_SW_WAR
	.align		4
.L_3729:
        /*0370*/ 	.byte	0x04, 0x36
        /*0372*/ 	.short	(.L_3731 - .L_3730)
.L_3730:
        /*0374*/ 	.word	0x00000008
.L_3731:


//--------------------- .nv.info._Z25selective_scan_bwd_kernelI32Selective_Scan_bwd_kernel_traitsILi32ELi4ELb0ELb1ELb1ELb0ELb0EfN3c107complexIfEEEEv12SSMParamsBwd --------------------------
	.section	.nv.info._Z25selective_scan_bwd_kernelI32Selective_Scan_bwd_kernel_traitsILi32ELi4ELb0ELb1ELb1ELb0ELb0EfN3c107complexIfEEEEv12SSMParamsBwd,"",@"SHT_CUDA_INFO"
	.sectionflags	@""
	.align	4


	//----- nvinfo : EIATTR_CUDA_API_VERSION
	.align		4
        /*0000*/ 	.byte	0x04, 0x37
        /*0002*/ 	.short	(.L_3733 - .L_3732)
.L_3732:
        /*0004*/ 	.word	0x00000082


	//----- nvinfo : EIATTR_KPARAM_INFO
	.align		4
.L_3733:
        /*0008*/ 	.byte	0x04, 0x17
        /*000a*/ 	.short	(.L_3735 - .L_3734)
.L_3734:
        /*000c*/ 	.word	0x00000000
        /*0010*/ 	.short	0x0000
        /*0012*/ 	.short	0x0000
        /*0014*/ 	.byte	0x00, 0xf0, 0xc1, 0x07


	//----- nvinfo : EIATTR_SPARSE_MMA_MASK
	.align		4
.L_3735:
        /*0018*/ 	.byte	0x03, 0x50
        /*001a*/ 	.short	0x0000


	//----- nvinfo : EIATTR_MAXREG_COUNT
	.align		4
        /*001c*/ 	.byte	0x03, 0x1b
        /*001e*/ 	.short	0x00ff


	//----- nvinfo : EIATTR_NUM_BARRIERS
	.align		4
        /*0020*/ 	.byte	0x02, 0x4c
        /*0022*/ 	.byte	0x01
	.zero		1


	//----- nvinfo : EIATTR_MERCURY_ISA_VERSION
	.align		4
        /*0024*/ 	.byte	0x03, 0x5f
        /*0026*/ 	.short	0x0101


	//----- nvinfo : EIATTR_COOP_GROUP_MASK_REGIDS
	.align		4
        /*0028*/ 	.byte	0x04, 0x29
        /*002a*/ 	.short	(.L_3737 - .L_3736)


	//   ....[0]....
.L_3736:
        /*002c*/ 	.word	0xffffffff


	//   ....[1]....
        /*0030*/ 	.word	0xffffffff


	//   ....[2]....
        /*0034*/ 	.word	0xffffffff


	//   ....[3]....
        /*0038*/ 	.word	0xffffffff


	//   ....[4]....
        /*003c*/ 	.word	0xffffffff


	//   ....[5]....
        /*0040*/ 	.word	0xffffffff


	//   ....[6]....
        /*0044*/ 	.word	0xffffffff


	//   ....[7]....
        /*0048*/ 	.word	0xffffffff


	//   ....[8]....
        /*004c*/ 	.word	0xffffffff


	//   ....[9]....
        /*0050*/ 	.word	0xffffffff


	//   ....[10]....
        /*0054*/ 	.word	0xffffffff


	//   ....[11]....
        /*0058*/ 	.word	0xffffffff


	//   ....[12]....
        /*005c*/ 	.word	0xffffffff


	//   ....[13]....
        /*0060*/ 	.word	0xffffffff


	//   ....[14]....
        /*0064*/ 	.word	0xffffffff


	//   ....[15]....
        /*0068*/ 	.word	0xffffffff


	//   ....[16]....
        /*006c*/ 	.word	0xffffffff


	//   ....[17]....
        /*0070*/ 	.word	0xffffffff


	//   ....[18]....
        /*0074*/ 	.word	0xffffffff


	//   ....[19]....
        /*0078*/ 	.word	0xffffffff


	//   ....[20]....
        /*007c*/ 	.word	0xffffffff


	//   ....[21]....
        /*0080*/ 	.word	0xffffffff


	//   ....[22]....
        /*0084*/ 	.word	0xffffffff


	//   ....[23]....
        /*0088*/ 	.word	0xffffffff


	//   ....[24]....
        /*008c*/ 	.word	0xffffffff


	//   ....[25]....
        /*0090*/ 	.word	0xffffffff


	//   ....[26]....
        /*0094*/ 	.word	0xffffffff


	//   ....[27]....
        /*0098*/ 	.word	0xffffffff


	//   ....[28]....
        /*009c*/ 	.word	0xffffffff


	//   ....[29]....
        /*00a0*/ 	.word	0xffffffff


	//   ....[30]....
        /*00a4*/ 	.word	0xffffffff


	//   ....[31]....
        /*00a8*/ 	.word	0xffffffff


	//   ....[32]....
        /*00ac*/ 	.word	0xffffffff


	//   ....[33]....
        /*00b0*/ 	.word	0xffffffff


	//   ....[34]....
        /*00b4*/ 	.word	0xffffffff


	//   ....[35]....
        /*00b8*/ 	.word	0xffffffff


	//   ....[36]....
        /*00bc*/ 	.word	0xffffffff


	//   ....[37]....
        /*00c0*/ 	.word	0xffffffff


	//   ....[38]....
        /*00c4*/ 	.word	0xffffffff


	//   ....[39]....
        /*00c8*/ 	.word	0xffffffff


	//   ....[40]....
        /*00cc*/ 	.word	0xffffffff


	//   ....[41]....
        /*00d0*/ 	.word	0xffffffff


	//   ....[42]....
        /*00d4*/ 	.word	0xffffffff


	//   ....[43]....
        /*00d8*/ 	.word	0xffffffff


	//   ....[44]....
        /*00dc*/ 	.word	0xffffffff


	//   ....[45]....
        /*00e0*/ 	.word	0xffffffff


	//   ....[46]....
        /*00e4*/ 	.word	0xffffffff


	//   ....[47]....
        /*00e8*/ 	.word	0xffffffff


	//   ....[48]....
        /*00ec*/ 	.word	0xffffffff


	//   ....[49]....
        /*00f0*/ 	.word	0xffffffff


	//   ....[50]....
        /*00f4*/ 	.word	0xffffffff


	//   ....[51]....
        /*00f8*/ 	.word	0xffffffff


	//   ....[52]....
        /*00fc*/ 	.word	0xffffffff


	//   ....[53]....
        /*0100*/ 	.word	0xffffffff


	//   ....[54]....
        /*0104*/ 	.word	0xffffffff


	//   ....[55]....
        /*0108*/ 	.word	0xffffffff


	//   ....[56]....
        /*010c*/ 	.word	0xffffffff


	//   ....[57]....
        /*0110*/ 	.word	0xffffffff


	//   ....[58]....
        /*0114*/ 	.word	0xffffffff


	//   ....[59]....
        /*0118*/ 	.word	0xffffffff


	//   ....[60]....
        /*011c*/ 	.word	0xffffffff


	//   ....[61]....
        /*0120*/ 	.word	0xffffffff


	//   ....[62]....
        /*0124*/ 	.word	0xffffffff


	//   ....[63]....
        /*0128*/ 	.word	0xffffffff


	//   ....[64]....
        /*012c*/ 	.word	0xffffffff


	//   ....[65]....
        /*0130*/ 	.word	0xffffffff


	//   ....[66]....
        /*0134*/ 	.word	0xffffffff


	//   ....[67]....
        /*0138*/ 	.word	0xffffffff


	//   ....[68]....
        /*013c*/ 	.word	0xffffffff


	//   ....[69]....
        /*0140*/ 	.word	0xffffffff


	//   ....[70]....
        /*0144*/ 	.word	0xffffffff


	//   ....[71]....
        /*0148*/ 	.word	0xffffffff


	//   ....[72]....
        /*014c*/ 	.word	0xffffffff


	//   ....[73]....
        /*0150*/ 	.word	0xffffffff


	//   ....[74]....
        /*0154*/ 	.word	0xffffffff


	//   ....[75]....
        /*0158*/ 	.word	0xffffffff


	//   ....[76]....
        /*015c*/ 	.word	0xffffffff


	//   ....[77]....
        /*0160*/ 	.word	0xffffffff


	//   ....[78]....
        /*0164*/ 	.word	0xffffffff


	//   ....[79]....
        /*0168*/ 	.word	0xffffffff


	//   ....[80]....
        /*016c*/ 	.word	0xffffffff


	//   ....[81]....
        /*0170*/ 	.word	0xffffffff


	//   ....[82]....
        /*0174*/ 	.word	0xffffffff


	//----- nvinfo : EIATTR_COOP_GROUP_INSTR_OFFSETS
	.align		4
.L_3737:
        /*0178*/ 	.byte	0x04, 0x28
        /*017a*/ 	.short	(.L_3739 - .L_3738)


	//   ....[0]....
.L_3738:
        /*017c*/ 	.word	0x00000ff0


	//   ....[1]....
        /*0180*/ 	.word	0x000010d0


	//   ....[2]....
        /*0184*/ 	.word	0x000011a0


	//   ....[3]....
        /*0188*/ 	.word	0x00001820


	//   ....[4]....
        /*018c*/ 	.word	0x00001c00


	//   ....[5]....
        /*0190*/ 	.word	0x000021b0


	//   ....[6]....
        /*0194*/ 	.word	0x000021e0


	//   ....[7]....
        /*0198*/ 	.word	0x00002240


	//   ....[8]....
        /*019c*/ 	.word	0x00002250


	//   ....[9]....
        /*01a0*/ 	.word	0x000022c0


	//   ....[10]....
        /*01a4*/ 	.word	0x000022d0


	//   ....[11]....
        /*01a8*/ 	.word	0x00002330


	//   ....[12]....
        /*01ac*/ 	.word	0x00002340


	//   ....[13]....
        /*01b0*/ 	.word	0x000023b0


	//   ....[14]....
        /*01b4*/ 	.word	0x000023e0


	//   ....[15]....
        /*01b8*/ 	.word	0x00002420


	//   ....[16]....
        /*01bc*/ 	.word	0x00002430


	//   ....[17]....
        /*01c0*/ 	.word	0x00002500


	//   ....[18]....
        /*01c4*/ 	.word	0x00002540


	//   ....[19]....
        /*01c8*/ 	.word	0x00002580


	//   ....[20]....
        /*01cc*/ 	.word	0x000025b0


	//   ....[21]....
        /*01d0*/ 	.word	0x00002740


	//   ....[22]....
        /*01d4*/ 	.word	0x00002780


	//   ....[23]....
        /*01d8*/ 	.word	0x000027c0


	//   ....[24]....
        /*01dc*/ 	.word	0x000027e0


	//   ....[25]....
        /*01e0*/ 	.word	0x000027f0


	//   ....[26]....
        /*01e4*/ 	.word	0x00002800


	//   ....[27]....
        /*01e8*/ 	.word	0x000028f0


	//   ....[28]....
        /*01ec*/ 	.word	0x00002910


	//   ....[29]....
        /*01f0*/ 	.word	0x00002920


	//   ....[30]....
        /*01f4*/ 	.word	0x00002930


	//   ....[31]....
        /*01f8*/ 	.word	0x00002940


	//   ....[32]....
        /*01fc*/ 	.word	0x00002950


	//   ....[33]....
        /*0200*/ 	.word	0x00002960


	//   ....[34]....
        /*0204*/ 	.word	0x00002970


	//   ....[35]....
        /*0208*/ 	.word	0x00002a40


	//   ....[36]....
        /*020c*/ 	.word	0x00002a60


	//   ....[37]....
        /*0210*/ 	.word	0x00002a70


	//   ....[38]....
        /*0214*/ 	.word	0x00002a80


	//   ....[39]....
        /*0218*/ 	.word	0x00002b50


	//   ....[40]....
        /*021c*/ 	.word	0x00002b70


	//   ....[41]....
        /*0220*/ 	.word	0x00002b80


	//   ....[42]....
        /*0224*/ 	.word	0x00002b90


	//   ....[43]....
        /*0228*/ 	.word	0x00002c60


	//   ....[44]....
        /*022c*/ 	.word	0x00002c90


	//   ....[45]....
        /*0230*/ 	.word	0x00002ca0


	//   ....[46]....
        /*0234*/ 	.word	0x00002cb0


	//   ....[47]....
        /*0238*/ 	.word	0x00002d80


	//   ....[48]....
        /*023c*/ 	.word	0x00002db0


	//   ....[49]....
        /*0240*/ 	.word	0x00002dc0


	//   ....[50]....
        /*0244*/ 	.word	0x00002dd0


	//   ....[51]....
        /*0248*/ 	.word	0x00002ea0


	//   ....[52]....
        /*024c*/ 	.word	0x00002ee0


	//   ....[53]....
        /*0250*/ 	.word	0x00002f20


	//   ....[54]....
        /*0254*/ 	.word	0x00002f60


	//   ....[55]....
        /*0258*/ 	.word	0x00002fa0


	//   ....[56]....
        /*025c*/ 	.word	0x00002fe0


	//   ....[57]....
        /*0260*/ 	.word	0x00003020


	//   ....[58]....
        /*0264*/ 	.word	0x00003080


	//   ....[59]....
        /*0268*/ 	.word	0x000030c0


	//   ....[60]....
        /*026c*/ 	.word	0x00003100


	//   ....[61]....
        /*0270*/ 	.word	0x00003ce0


	//   ....[62]....
        /*0274*/ 	.word	0x00003d20


	//   ....[63]....
        /*0278*/ 	.word	0x00003e10


	//   ....[64]....
        /*027c*/ 	.word	0x00003e30


	//   ....[65]....
        /*0280*/ 	.word	0x00003e60


	//   ....[66]....
        /*0284*/ 	.word	0x00003e80


	//   ....[67]....
        /*0288*/ 	.word	0x00003eb0


	//   ....[68]....
        /*028c*/ 	.word	0x00003ee0


	//   ....[69]....
        /*0290*/ 	.word	0x00003fb0


	//   ....[70]....
        /*0294*/ 	.word	0x00003ff0


	//   ....[71]....
        /*0298*/ 	.word	0x000042d0


	//   ....[72]....
        /*029c*/ 	.word	0x000044b0


	//   ....[73]....
        /*02a0*/ 	.word	0x000047d0


	//   ....[74]....
        /*02a4*/ 	.word	0x00004820


	//   ....[75]....
        /*02a8*/ 	.word	0x00004870


	//   ....[76]....
        /*02ac*/ 	.word	0x000048a0


	//   ....[77]....
        /*02b0*/ 	.word	0x000048c0


	//   ....[78]....
        /*02b4*/ 	.word	0x00004990


	//   ....[79]....
        /*02b8*/ 	.word	0x000049d0


	//   ....[80]....
        /*02bc*/ 	.word	0x00004a20


	//   ....[81]....
        /*02c0*/ 	.word	0x00004a50


	//   ....[82]....
        /*02c4*/ 	.word	0x00004a70


	//----- nvinfo : EIATTR_VRC_CTA_INIT_COUNT
	.align		4
.L_3739:
        /*02c8*/ 	.byte	0x02, 0x4a
	.zero		1
	.zero		1


	//----- nvinfo : EIATTR_EXIT_INSTR_OFFSETS
	.align		4
        /*02cc*/ 	.byte	0x04, 0x1c
        /*02ce*/ 	.short	(.L_3741 - .L_3740)


	//   ....[0]....
.L_3740:
        /*02d0*/ 	.word	0x00004b10


	//   ....[1]....
        /*02d4*/ 	.word	0x00004c80


	//----- nvinfo : EIATTR_MAX_THREADS
	.align		4
.L_3741:
        /*02d8*/ 	.byte	0x04, 0x05
        /*02da*/ 	.short	(.L_3743 - .L_3742)
.L_3742:
        /*02dc*/ 	.word	0x00000020
        /*02e0*/ 	.word	0x00000001
        /*02e4*/ 	.word	0x00000001


	//----- nvinfo : EIATTR_CRS_STACK_SIZE
	.align		4
.L_3743:
        /*02e8*/ 	.byte	0x04, 0x1e
        /*02ea*/ 	.short	(.L_3745 - .L_3744)
.L_3744:
        /*02ec*/ 	.word	0x00000000


	//----- nvinfo : EIATTR_CBANK_PARAM_SIZE
	.align		4
.L_3745:
        /*02f0*/ 	.byte	0x03, 0x19
        /*02f2*/ 	.short	0x01f0


	//----- nvinfo : EIATTR_PARAM_CBANK
	.align		4
        /*02f4*/ 	.byte	0x04, 0x0a
        /*02f6*/ 	.short	(.L_3747 - .L_3746)
	.align		4
.L_3746:
        /*02f8*/ 	.word	index@(.nv.constant0._Z25selective_scan_bwd_kernelI32Selective_Scan_bwd_kernel_traitsILi32ELi4ELb0ELb1ELb1ELb0ELb0EfN3c107complexIfEEEEv12SSMParamsBwd)
        /*02fc*/ 	.short	0x0380
        /*02fe*/ 	.short	0x01f0


	//----- nvinfo : EIATTR_SW_WAR
	.align		4
.L_3747:
        /*0300*/ 	.byte	0x04, 0x36
        /*0302*/ 	.short	(.L_3749 - .L_3748)
.L_3748:
        /*0304*/ 	.word	0x00000008
.L_3749:


//--------------------- .nv.info._Z25selective_scan_bwd_kernelI32Selective_Scan_bwd_kernel_traitsILi32ELi4ELb0ELb1ELb1ELb0ELb1EfN3c107complexIfEEEEv12SSMParamsBwd --------------------------
	.section	.nv.info._Z25selective_scan_bwd_kernelI32Selective_Scan_bwd_kernel_traitsILi32ELi4ELb0ELb1ELb1ELb0ELb1EfN3c107complexIfEEEEv12SSMParamsBwd,"",@"SHT_CUDA_INFO"
	.sectionflags	@""
	.align	4


	//----- nvinfo : EIATTR_CUDA_API_VERSION
	.align		4
        /*0000*/ 	.byte	0x04, 0x37
        /*0002*/ 	.short	(.L_3751 - .L_3750)
.L_3750:
        /*0004*/ 	.word	0x00000082


	//----- nvinfo : EIATTR_KPARAM_INFO
	.align		4
.L_3751:
        /*0008*/ 	.byte	0x04, 0x17
        /*000a*/ 	.short	(.L_3753 - .L_3752)
.L_3752:
        /*000c*/ 	.word	0x00000000
        /*0010*/ 	.short	0x0000
        /*0012*/ 	.short	0x0000
        /*0014*/ 	.byte	0x00, 0xf0, 0xc1, 0x07


	//----- nvinfo : EIATTR_SPARSE_MMA_MASK
	.align		4
.L_3753:
        /*0018*/ 	.byte	0x03, 0x50
        /*001a*/ 	.short	0x0000


	//----- nvinfo : EIATTR_MAXREG_COUNT
	.align		4
        /*001c*/ 	.byte	0x03, 0x1b
        /*001e*/ 	.short	0x00ff


	//----- nvinfo : EIATTR_NUM_BARRIERS
	.align		4
        /*0020*/ 	.byte	0x02, 0x4c
        /*0022*/ 	.byte	0x01
	.zero		1


	//----- nvinfo : EIATTR_MERCURY_ISA_VERSION
	.align		4
        /*0024*/ 	.byte	0x03, 0x5f
        /*0026*/ 	.short	0x0101


	//----- nvinfo : EIATTR_COOP_GROUP_MASK_REGIDS
	.align		4
        /*0028*/ 	.byte	0x04, 0x29
        /*002a*/ 	.short	(.L_3755 - .L_3754)


	//   ....[0]....
.L_3754:
        /*002c*/ 	.word	0xffffffff


	//   ....[1]....
        /*0030*/ 	.word	0xffffffff


	//   ....[2]....
        /*0034*/ 	.word	0xffffffff


	//   ....[3]....
        /*0038*/ 	.word	0xffffffff


	//   ....[4]....
        /*003c*/ 	.word	0xffffffff


	//   ....[5]....
        /*0040*/ 	.word	0xffffffff


	//   ....[6]....
        /*0044*/ 	.word	0xffffffff


	//   ....[7]....
        /*0048*/ 	.word	0xffffffff


	//   ....[8]....
        /*004c*/ 	.word	0xffffffff


	//   ....[9]....
        /*0050*/ 	.word	0xffffffff


	//   ....[10]....
        /*0054*/ 	.word	0xffffffff


	//   ....[11]....
        /*0058*/ 	.word	0xffffffff


	//   ....[12]....
        /*005c*/ 	.word	0xffffffff


	//   ....[13]....
        /*0060*/ 	.word	0xffffffff


	//   ....[14]....
        /*0064*/ 	.word	0xffffffff


	//   ....[15]....
        /*0068*/ 	.word	0xffffffff


	//   ....[16]....
        /*006c*/ 	.word	0xffffffff


	//   ....[17]....
        /*0070*/ 	.word	0xffffffff


	//   ....[18]....
        /*0074*/ 	.word	0xffffffff


	//   ....[19]....
        /*0078*/ 	.word	0xffffffff


	//   ....[20]....
        /*007c*/ 	.word	0xffffffff


	//   ....[21]....
        /*0080*/ 	.word	0xffffffff


	//   ....[22]....
        /*0084*/ 	.word	0xffffffff


	//   ....[23]....
        /*0088*/ 	.word	0xffffffff


	//   ....[24]....
        /*008c*/ 	.word	0xffffffff


	//   ....[25]....
        /*0090*/ 	.word	0xffffffff


	//   ....[26]....
        /*0094*/ 	.word	0xffffffff


	//   ....[27]....
        /*0098*/ 	.word	0xffffffff


	//   ....[28]....
        /*009c*/ 	.word	0xffffffff


	//   ....[29]....
        /*00a0*/ 	.word	0xffffffff


	//   ....[30]....
        /*00a4*/ 	.word	0xffffffff


	//   ....[31]....
        /*00a8*/ 	.word	0xffffffff


	//   ....[32]....
        /*00ac*/ 	.word	0xffffffff


	//   ....[33]....
        /*00b0*/ 	.word	0xffffffff


	//   ....[34]....
        /*00b4*/ 	.word	0xffffffff


	//   ....[35]....
        /*00b8*/ 	.word	0xffffffff


	//   ....[36]....
        /*00bc*/ 	.word	0xffffffff


	//   ....[37]....
        /*00c0*/ 	.word	0xffffffff


	//   ....[38]....
        /*00c4*/ 	.word	0xffffffff


	//   ....[39]....
        /*00c8*/ 	.word	0xffffffff


	//   ....[40]....
        /*00cc*/ 	.word	0xffffffff


	//   ....[41]....
        /*00d0*/ 	.word	0xffffffff


	//   ....[42]....
        /*00d4*/ 	.word	0xffffffff


	//   ....[43]....
        /*00d8*/ 	.word	0xffffffff


	//   ....[44]....
        /*00dc*/ 	.word	0xffffffff


	//   ....[45]....
        /*00e0*/ 	.word	0xffffffff


	//   ....[46]....
        /*00e4*/ 	.word	0xffffffff


	//   ....[47]....
        /*00e8*/ 	.word	0xffffffff


	//   ....[48]....
        /*00ec*/ 	.word	0xffffffff


	//   ....[49]....
        /*00f0*/ 	.word	0xffffffff


	//   ....[50]....
        /*00f4*/ 	.word	0xffffffff


	//   ....[51]....
        /*00f8*/ 	.word	0xffffffff


	//   ....[52]....
        /*00fc*/ 	.word	0xffffffff


	//   ....[53]....
        /*0100*/ 	.word	0xffffffff


	//   ....[54]....
        /*0104*/ 	.word	0xffffffff


	//   ....[55]....
        /*0108*/ 	.word	0xffffffff


	//   ....[56]....
        /*010c*/ 	.word	0xffffffff


	//   ....[57]....
        /*0110*/ 	.word	0xffffffff


	//   ....[58]....
        /*0114*/ 	.word	0xffffffff


	//   ....[59]....
        /*0118*/ 	.word	0xffffffff


	//   ....[60]....
        /*011c*/ 	.word	0xffffffff


	//   ....[61]....
        /*0120*/ 	.word	0xffffffff


	//   ....[62]....
        /*0124*/ 	.word	0xffffffff


	//   ....[63]....
        /*0128*/ 	.word	0xffffffff


	//   ....[64]....
        /*012c*/ 	.word	0xffffffff


	//   ....[65]....
        /*0130*/ 	.word	0xffffffff


	//   ....[66]....
        /*0134*/ 	.word	0xffffffff


	//   ....[67]....
        /*0138*/ 	.word	0xffffffff


	//   ....[68]....
        /*013c*/ 	.word	0xffffffff


	//   ....[69]....
        /*0140*/ 	.word	0xffffffff


	//   ....[70]....
        /*0144*/ 	.word	0xffffffff


	//   ....[71]....
        /*0148*/ 	.word	0xffffffff


	//   ....[72]....
        /*014c*/ 	.word	0xffffffff


	//   ....[73]....
        /*0150*/ 	.word	0xffffffff


	//   ....[74]....
        /*0154*/ 	.word	0xffffffff


	//   ....[75]....
        /*0158*/ 	.word	0xffffffff


	//   ....[76]....
        /*015c*/ 	.word	0xffffffff


	//   ....[77]....
        /*0160*/ 	.word	0xffffffff


	//   ....[78]....
        /*0164*/ 	.word	0xffffffff


	//   ....[79]....
        /*0168*/ 	.word	0xffffffff


	//   ....[80]....
        /*016c*/ 	.word	0xffffffff


	//   ....[81]....
        /*0170*/ 	.word	0xffffffff


	//   ....[82]....
        /*0174*/ 	.word	0xffffffff


	//   ....[83]....
        /*0178*/ 	.word	0xffffffff


	//   ....[84]....
        /*017c*/ 	.word	0xffffffff


	//   ....[85]....
        /*0180*/ 	.word	0xffffffff


	//   ....[86]....
        /*0184*/ 	.word	0xffffffff


	//----- nvinfo : EIATTR_COOP_GROUP_INSTR_OFFSETS
	.align		4
.L_3755:
        /*0188*/ 	.byte	0x04, 0x28
        /*018a*/ 	.short	(.L_3757 - .L_3756)


	//   ....[0]....
.L_3756:
        /*018c*/ 	.word	0x00001060


	//   ....[1]....
        /*0190*/ 	.word	0x00001150


	//   ....[2]....
        /*0194*/ 	.word	0x000012e0


	//   ....[3]....
        /*0198*/ 	.word	0x00001460


	//   ....[4]....
        /*019c*/ 	.word	0x000016f0


	//   ....[5]....
        /*01a0*/ 	.word	0x000018b0


	//   ....[6]....
        /*01a4*/ 	.word	0x00001a50


	//   ....[7]....
        /*01a8*/ 	.word	0x00002250


	//   ....[8]....
        /*01ac*/ 	.word	0x00002630


	//   ....[9]....
        /*01b0*/ 	.word	0x00002be0


	//   ....[10]....
        /*01b4*/ 	.word	0x00002c10


	//   ....[11]....
        /*01b8*/ 	.word	0x00002c70


	//   ....[12]....
        /*01bc*/ 	.word	0x00002c80


	//   ....[13]....
        /*01c0*/ 	.word	0x00002cf0


	//   ....[14]....
        /*01c4*/ 	.word	0x00002d00


	//   ....[15]....
        /*01c8*/ 	.word	0x00002d60


	//   ....[16]....
        /*01cc*/ 	.word	0x00002d70


	//   ....[17]....
        /*01d0*/ 	.word	0x00002de0


	//   ....[18]....
        /*01d4*/ 	.word	0x00002e10


	//   ....[19]....
        /*01d8*/ 	.word	0x00002e50


	//   ....[20]....
        /*01dc*/ 	.word	0x00002e60


	//   ....[21]....
        /*01e0*/ 	.word	0x00002f30


	//   ....[22]....
        /*01e4*/ 	.word	0x00002f70


	//   ....[23]....
        /*01e8*/ 	.word	0x00002fb0


	//   ....[24]....
        /*01ec*/ 	.word	0x00002fe0


	//   ....[25]....
        /*01f0*/ 	.word	0x00003170


	//   ....[26]....
        /*01f4*/ 	.word	0x000031b0


	//   ....[27]....
        /*01f8*/ 	.word	0x000031f0


	//   ....[28]....
        /*01fc*/ 	.word	0x00003210


	//   ....[29]....
        /*0200*/ 	.word	0x00003220


	//   ....[30]....
        /*0204*/ 	.word	0x00003230


	//   ....[31]....
        /*0208*/ 	.word	0x00003320


	//   ....[32]....
        /*020c*/ 	.word	0x00003340


	//   ....[33]....
        /*0210*/ 	.word	0x00003350


	//   ....[34]....
        /*0214*/ 	.word	0x00003360


	//   ....[35]....
        /*0218*/ 	.word	0x00003370


	//   ....[36]....
        /*021c*/ 	.word	0x00003380


	//   ....[37]....
        /*0220*/ 	.word	0x00003390


	//   ....[38]....
        /*0224*/ 	.word	0x000033a0


	//   ....[39]....
        /*0228*/ 	.word	0x00003470


	//   ....[40]....
        /*022c*/ 	.word	0x00003490


	//   ....[41]....
        /*0230*/ 	.word	0x000034a0


	//   ....[42]....
        /*0234*/ 	.word	0x000034b0


	//   ....[43]....
        /*0238*/ 	.word	0x00003580


	//   ....[44]....
        /*023c*/ 	.word	0x000035a0


	//   ....[45]....
        /*0240*/ 	.word	0x000035b0


	//   ....[46]....
        /*0244*/ 	.word	0x000035c0


	//   ....[47]....
        /*0248*/ 	.word	0x00003690


	//   ....[48]....
        /*024c*/ 	.word	0x000036c0


	//   ....[49]....
        /*0250*/ 	.word	0x000036d0


	//   ....[50]....
        /*0254*/ 	.word	0x000036e0


	//   ....[51]....
        /*0258*/ 	.word	0x000037b0


	//   ....[52]....
        /*025c*/ 	.word	0x000037e0


	//   ....[53]....
        /*0260*/ 	.word	0x000037f0


	//   ....[54]....
        /*0264*/ 	.word	0x00003800


	//   ....[55]....
        /*0268*/ 	.word	0x000038d0


	//   ....[56]....
        /*026c*/ 	.word	0x00003910


	//   ....[57]....
        /*0270*/ 	.word	0x00003950


	//   ....[58]....
        /*0274*/ 	.word	0x00003990


	//   ....[59]....
        /*0278*/ 	.word	0x000039d0


	//   ....[60]....
        /*027c*/ 	.word	0x00003a10


	//   ....[61]....
        /*0280*/ 	.word	0x00003a60


	//   ....[62]....
        /*0284*/ 	.word	0x00003ab0


	//   ....[63]....
        /*0288*/ 	.word	0x00003af0


	//   ....[64]....
        /*028c*/ 	.word	0x00003b20


	//   ....[65]....
        /*0290*/ 	.word	0x00004710


	//   ....[66]....
        /*0294*/ 	.word	0x00004750


	//   ....[67]....
        /*0298*/ 	.word	0x00004780


	//   ....[68]....
        /*029c*/ 	.word	0x000047a0


	//   ....[69]....
        /*02a0*/ 	.word	0x000047d0


	//   ....[70]....
        /*02a4*/ 	.word	0x000047f0


	//   ....[71]....
        /*02a8*/ 	.word	0x00004820


	//   ....[72]....
        /*02ac*/ 	.word	0x00004850


	//   ....[73]....
        /*02b0*/ 	.word	0x000048d0


	//   ....[74]....
        /*02b4*/ 	.word	0x00004910


	//   ....[75]....
        /*02b8*/ 	.word	0x00004d00


	//   ....[76]....
        /*02bc*/ 	.word	0x00004f00


	//   ....[77]....
        /*02c0*/ 	.word	0x00005200


	//   ....[78]....
        /*02c4*/ 	.word	0x00005250


	//   ....[79]....
        /*02c8*/ 	.word	0x000052a0


	//   ....[80]....
        /*02cc*/ 	.word	0x000052d0


	//   ....[81]....
        /*02d0*/ 	.word	0x000052f0


	//   ....[82]....
        /*02d4*/ 	.word	0x000053c0


	//   ....[83]....
        /*02d8*/ 	.word	0x00005400


	//   ....[84]....
        /*02dc*/ 	.word	0x00005450


	//   ....[85]....
        /*02e0*/ 	.word	0x00005480


	//   ....[86]....
        /*02e4*/ 	.word	0x000054a0


	//----- nvinfo : EIATTR_VRC_CTA_INIT_COUNT
	.align		4
.L_3757:
        /*02e8*/ 	.byte	0x02, 0x4a
	.zero		1
	.zero		1


	//----- nvinfo : EIATTR_EXIT_INSTR_OFFSETS
	.align		4
        /*02ec*/ 	.byte	0x04, 0x1c
        /*02ee*/ 	.short	(.L_3759 - .L_3758)


	//   ....[0]....
.L_3758:
        /*02f0*/ 	.word	0x00005540


	//   ....[1]....
        /*02f4*/ 	.word	0x000056b0


	//----- nvinfo : EIATTR_MAX_THREADS
	.align		4
.L_3759:
        /*02f8*/ 	.byte	0x04, 0x05
        /*02fa*/ 	.short	(.L_3761 - .L_3760)
.L_3760:
        /*02fc*/ 	.word	0x00000020
        /*0300*/ 	.word	0x00000001
        /*0304*/ 	.word	0x00000001


	//----- nvinfo : EIATTR_CRS_STACK_SIZE
	.align		4
.L_3761:
        /*0308*/ 	.byte	0x04, 0x1e
        /*030a*/ 	.short	(.L_3763 - .L_3762)
.L_3762:
        /*030c*/ 	.word	0x00000000


	//----- nvinfo : EIATTR_CBANK_PARAM_SIZE
	.align		4
.L_3763:
        /*0310*/ 	.byte	0x03, 0x19
        /*0312*/ 	.short	0x01f0


	//----- nvinfo : EIATTR_PARAM_CBANK
	.align		4
        /*0314*/ 	.byte	0x04, 0x0a
        /*0316*/ 	.short	(.L_3765 - .L_3764)
	.align		4
.L_3764:
        /*0318*/ 	.word	index@(.nv.constant0._Z25selective_scan_bwd_kernelI32Selective_Scan_bwd_kernel_traitsILi32ELi4ELb0ELb1ELb1ELb0ELb1EfN3c107complexIfEEEEv12SSMParamsBwd)
        /*031c*/ 	.short	0x0380
        /*031e*/ 	.short	0x01f0


	//----- nvinfo : EIATTR_SW_WAR
	.align		4
.L_3765:
        /*0320*/ 	.byte	0x04, 0x36
        /*0322*/ 	.short	(.L_3767 - .L_3766)
.L_3766:
        /*0324*/ 	.word	0x00000008
.L_3767:


//--------------------- .nv.info._Z25selective_scan_bwd_kernelI32Selective_Scan_bwd_kernel_traitsILi32ELi4ELb0ELb1ELb1ELb1ELb0EfN3c107complexIfEEEEv12SSMParamsBwd --------------------------
	.section	.nv.info._Z25selective_scan_bwd_kernelI32Selective_Scan_bwd_kernel_traitsILi32ELi4ELb0ELb1ELb1ELb1ELb0EfN3c107complexIfEEEEv12SSMParamsBwd,"",@"SHT_CUDA_INFO"
	.sectionflags	@""
	.align	4


	//----- nvinfo : EIATTR_CUDA_API_VERSION
	.align		4
        /*0000*/ 	.byte	0x04, 0x37
        /*0002*/ 	.short	(.L_3769 - .L_3768)
.L_3768:
        /*0004*/ 	.word	0x00000082


	//----- nvinfo : EIATTR_KPARAM_INFO
	.align		4
.L_3769:
        /*0008*/ 	.byte	0x04, 0x17
        /*000a*/ 	.short	(.L_3771 - .L_3770)
.L_3770:
        /*000c*/ 	.word	0x00000000
        /*0010*/ 	.short	0x0000
        /*0012*/ 	.short	0x0000
        /*0014*/ 	.byte	0x00, 0xf0, 0xc1, 0x07


	//----- nvinfo : EIATTR_SPARSE_MMA_MASK
	.align		4
.L_3771:
        /*0018*/ 	.byte	0x03, 0x50
        /*001a*/ 	.short	0x0000


	//----- nvinfo : EIATTR_MAXREG_COUNT
	.align		4
        /*001c*/ 	.byte	0x03, 0x1b
        /*001e*/ 	.short	0x00ff


	//----- nvinfo : EIATTR_NUM_BARRIERS
	.align		4
        /*0020*/ 	.byte	0x02, 0x4c
        /*0022*/ 	.byte	0x01
	.zero		1


	//----- nvinfo : EIATTR_MERCURY_ISA_VERSION
	.align		4
        /*0024*/ 	.byte	0x03, 0x5f
        /*0026*/ 	.short	0x0101


	//----- nvinfo : EIATTR_COOP_GROUP_MASK_REGIDS
	.align		4
        /*0028*/ 	.byte	0x04, 0x29
        /*002a*/ 	.short	(.L_3773 - .L_3772)


	//   ....[0]....
.L_3772:
        /*002c*/ 	.word	0xffffffff


	//   ....[1]....
        /*0030*/ 	.word	0xffffffff


	//   ....[2]....
        /*0034*/ 	.word	0xffffffff


	//   ....[3]....
        /*0038*/ 	.word	0xffffffff


	//   ....[4]....
        /*003c*/ 	.word	0xffffffff


	//   ....[5]....
        /*0040*/ 	.word	0xffffffff


	//   ....[6]....
        /*0044*/ 	.word	0xffffffff


	//   ....[7]....
        /*0048*/ 	.word	0xffffffff


	//   ....[8]....
        /*004c*/ 	.word	0xffffffff


	//   ....[9]....
        /*0050*/ 	.word	0xffffffff


	//   ....[10]....
        /*0054*/ 	.word	0xffffffff


	//   ....[11]....
        /*0058*/ 	.word	0xffffffff


	//   ....[12]....
        /*005c*/ 	.word	0xffffffff


	//   ....[13]....
        /*0060*/ 	.word	0xffffffff


	//   ....[14]....
        /*0064*/ 	.word	0xffffffff


	//   ....[15]....
        /*0068*/ 	.word	0xffffffff


	//   ....[16]....
        /*006c*/ 	.word	0xffffffff


	//   ....[17]....
        /*0070*/ 	.word	0xffffffff


	//   ....[18]....
        /*0074*/ 	.word	0xffffffff


	//   ....[19]....
        /*0078*/ 	.word	0xffffffff


	//   ....[20]....
        /*007c*/ 	.word	0xffffffff


	//   ....[21]....
        /*0080*/ 	.word	0xffffffff


	//   ....[22]....
        /*0084*/ 	.word	0xffffffff


	//   ....[23]....
        /*0088*/ 	.word	0xffffffff


	//   ....[24]....
        /*008c*/ 	.word	0xffffffff


	//   ....[25]....
        /*0090*/ 	.word	0xffffffff


	//   ....[26]....
        /*0094*/ 	.word	0xffffffff


	//   ....[27]....
        /*0098*/ 	.word	0xffffffff


	//   ....[28]....
        /*009c*/ 	.word	0xffffffff


	//   ....[29]....
        /*00a0*/ 	.word	0xffffffff


	//   ....[30]....
        /*00a4*/ 	.word	0xffffffff


	//   ....[31]....
        /*00a8*/ 	.word	0xffffffff


	//   ....[32]....
        /*00ac*/ 	.word	0xffffffff


	//   ....[33]....
        /*00b0*/ 	.word	0xffffffff


	//   ....[34]....
        /*00b4*/ 	.word	0xffffffff


	//   ....[35]....
        /*00b8*/ 	.word	0xffffffff


	//   ....[36]....
        /*00bc*/ 	.word	0xffffffff


	//   ....[37]....
        /*00c0*/ 	.word	0xffffffff


	//   ....[38]....
        /*00c4*/ 	.word	0xffffffff


	//   ....[39]....
        /*00c8*/ 	.word	0xffffffff


	//   ....[40]....
        /*00cc*/ 	.word	0xffffffff


	//   ....[41]....
        /*00d0*/ 	.word	0xffffffff


	//   ....[42]....
        /*00d4*/ 	.word	0xffffffff


	//   ....[43]....
        /*00d8*/ 	.word	0xffffffff


	//   ....[44]....
        /*00dc*/ 	.word	0xffffffff


	//   ....[45]....
        /*00e0*/ 	.word	0xffffffff


	//   ....[46]....
        /*00e4*/ 	.word	0xffffffff


	//   ....[47]....
        /*00e8*/ 	.word	0xffffffff


	//   ....[48]....
        /*00ec*/ 	.word	0xffffffff


	//   ....[49]....
        /*00f0*/ 	.word	0xffffffff


	//   ....[50]....
        /*00f4*/ 	.word	0xffffffff


	//   ....[51]....
        /*00f8*/ 	.word	0xffffffff


	//   ....[52]....
        /*00fc*/ 	.word	0xffffffff


	//   ....[53]....
        /*0100*/ 	.word	0xffffffff


	//   ....[54]....
        /*0104*/ 	.word	0xffffffff


	//   ....[55]....
        /*0108*/ 	.word	0xffffffff


	//   ....[56]....
        /*010c*/ 	.word	0xffffffff


	//   ....[57]....
        /*0110*/ 	.word	0xffffffff


	//   ....[58]....
        /*0114*/ 	.word	0xffffffff


	//   ....[59]....
        /*0118*/ 	.word	0xffffffff


	//   ....[60]....
        /*011c*/ 	.word	0xffffffff


	//   ....[61]....
        /*0120*/ 	.word	0xffffffff


	//   ....[62]....
        /*0124*/ 	.word	0xffffffff


	//   ....[63]....
        /*0128*/ 	.word	0xffffffff


	//   ....[64]....
        /*012c*/ 	.word	0xffffffff


	//   ....[65]....
        /*0130*/ 	.word	0xffffffff


	//   ....[66]....
        /*0134*/ 	.word	0xffffffff


	//   ....[67]....
        /*0138*/ 	.word	0xffffffff


	//   ....[68]....
        /*013c*/ 	.word	0xffffffff


	//   ....[69]....
        /*0140*/ 	.word	0xffffffff


	//   ....[70]....
        /*0144*/ 	.word	0xffffffff


	//   ....[71]....
        /*0148*/ 	.word	0xffffffff


	//   ....[72]....
        /*014c*/ 	.word	0xffffffff


	//   ....[73]....
        /*0150*/ 	.word	0xffffffff


	//   ....[74]....
        /*0154*/ 	.word	0xffffffff


	//   ....[75]....
        /*0158*/ 	.word	0xffffffff


	//   ....[76]....
        /*015c*/ 	.word	0xffffffff


	//   ....[77]....
        /*0160*/ 	.word	0xffffffff


	//   ....[78]....
        /*0164*/ 	.word	0xffffffff


	//   ....[79]....
        /*0168*/ 	.word	0xffffffff


	//   ....[80]....
        /*016c*/ 	.word	0xffffffff


	//   ....[81]....
        /*0170*/ 	.word	0xffffffff


	//   ....[82]....
        /*0174*/ 	.word	0xffffffff


	//   ....[83]....
        /*0178*/ 	.word	0xffffffff


	//----- nvinfo : EIATTR_COOP_GROUP_INSTR_OFFSETS
	.align		4
.L_3773:
        /*017c*/ 	.byte	0x04, 0x28
        /*017e*/ 	.short	(.L_3775 - .L_3774)


	//   ....[0]....
.L_3774:
        /*0180*/ 	.word	0x00000fb0


	//   ....[1]....
        /*0184*/ 	.word	0x000010c0


	//   ....[2]....
        /*0188*/ 	.word	0x00001200


	//   ....[3]....
        /*018c*/ 	.word	0x000020a0


	//   ....[4]....
        /*0190*/ 	.word	0x00002470


	//   ....[5]....
        /*0194*/ 	.word	0x00002a30


	//   ....[6]....
        /*0198*/ 	.word	0x00002a60


	//   ....[7]....
        /*019c*/ 	.word	0x00002ac0


	//   ....[8]....
        /*01a0*/ 	.word	0x00002ad0


	//   ....[9]....
        /*01a4*/ 	.word	0x00002b40


	//   ....[10]....
        /*01a8*/ 	.word	0x00002b50


	//   ....[11]....
        /*01ac*/ 	.word	0x00002bb0


	//   ....[12]....
        /*01b0*/ 	.word	0x00002bc0


	//   ....[13]....
        /*01b4*/ 	.word	0x00002c30


	//   ....[14]....
        /*01b8*/ 	.word	0x00002c60


	//   ....[15]....
        /*01bc*/ 	.word	0x00002ca0


	//   ....[16]....
        /*01c0*/ 	.word	0x00002cb0


	//   ....[17]....
        /*01c4*/ 	.word	0x00002d80


	//   ....[18]....
        /*01c8*/ 	.word	0x00002dc0


	//   ....[19]....
        /*01cc*/ 	.word	0x00002e00


	//   ....[20]....
        /*01d0*/ 	.word	0x00002e30


	//   ....[21]....
        /*01d4*/ 	.word	0x00002f80


	//   ....[22]....
        /*01d8*/ 	.word	0x00002fc0


	//   ....[23]....
        /*01dc*/ 	.word	0x00003000


	//   ....[24]....
        /*01e0*/ 	.word	0x00003040


	//   ....[25]....
        /*01e4*/ 	.word	0x00003070


	//   ....[26]....
        /*01e8*/ 	.word	0x00003160


	//   ....[27]....
        /*01ec*/ 	.word	0x00003180


	//   ....[28]....
        /*01f0*/ 	.word	0x00003190


	//   ....[29]....
        /*01f4*/ 	.word	0x000031a0


	//   ....[30]....
        /*01f8*/ 	.word	0x000031b0


	//   ....[31]....
        /*01fc*/ 	.word	0x000031c0


	//   ....[32]....
        /*0200*/ 	.word	0x000031d0


	//   ....[33]....
        /*0204*/ 	.word	0x000031e0


	//   ....[34]....
        /*0208*/ 	.word	0x000031f0


	//   ....[35]....
        /*020c*/ 	.word	0x000032c0


	//   ....[36]....
        /*0210*/ 	.word	0x000032e0


	//   ....[37]....
        /*0214*/ 	.word	0x000032f0


	//   ....[38]....
        /*0218*/ 	.word	0x00003300


	//   ....[39]....
        /*021c*/ 	.word	0x000033d0


	//   ....[40]....
        /*0220*/ 	.word	0x000033f0


	//   ....[41]....
        /*0224*/ 	.word	0x00003400


	//   ....[42]....
        /*0228*/ 	.word	0x00003410


	//   ....[43]....
        /*022c*/ 	.word	0x000034e0


	//   ....[44]....
        /*0230*/ 	.word	0x00003510


	//   ....[45]....
        /*0234*/ 	.word	0x00003520


	//   ....[46]....
        /*0238*/ 	.word	0x00003530


	//   ....[47]....
        /*023c*/ 	.word	0x00003600


	//   ....[48]....
        /*0240*/ 	.word	0x00003630


	//   ....[49]....
        /*0244*/ 	.word	0x00003640


	//   ....[50]....
        /*0248*/ 	.word	0x00003650


	//   ....[51]....
        /*024c*/ 	.word	0x00003720


	//   ....[52]....
        /*0250*/ 	.word	0x00003760


	//   ....[53]....
        /*0254*/ 	.word	0x000037a0


	//   ....[54]....
        /*0258*/ 	.word	0x000037e0


	//   ....[55]....
        /*025c*/ 	.word	0x00003820


	//   ....[56]....
        /*0260*/ 	.word	0x00003860


	//   ....[57]....
        /*0264*/ 	.word	0x000038a0


	//   ....[58]....
        /*0268*/ 	.word	0x000038f0


	//   ....[59]....
        /*026c*/ 	.word	0x00003920


	//   ....[60]....
        /*0270*/ 	.word	0x00003960


	//   ....[61]....
        /*0274*/ 	.word	0x00004560


	//   ....[62]....
        /*0278*/ 	.word	0x000045a0


	//   ....[63]....
        /*027c*/ 	.word	0x00004660


	//   ....[64]....
        /*0280*/ 	.word	0x00004680


	//   ....[65]....
        /*0284*/ 	.word	0x000046b0


	//   ....[66]....
        /*0288*/ 	.word	0x000046d0


	//   ....[67]....
        /*028c*/ 	.word	0x00004700


	//   ....[68]....
        /*0290*/ 	.word	0x00004730


	//   ....[69]....
        /*0294*/ 	.word	0x000047a0


	//   ....[70]....
        /*0298*/ 	.word	0x000047e0


	//   ....[71]....
        /*029c*/ 	.word	0x00004c30


	//   ....[72]....
        /*02a0*/ 	.word	0x00004c70


	//   ....[73]....
        /*02a4*/ 	.word	0x00005040


	//   ....[74]....
        /*02a8*/ 	.word	0x00005340


	//   ....[75]....
        /*02ac*/ 	.word	0x00005390


	//   ....[76]....
        /*02b0*/ 	.word	0x000053e0


	//   ....[77]....
        /*02b4*/ 	.word	0x00005410


	//   ....[78]....
        /*02b8*/ 	.word	0x00005430


	//   ....[79]....
        /*02bc*/ 	.word	0x00005500


	//   ....[80]....
        /*02c0*/ 	.word	0x00005540


	//   ....[81]....
        /*02c4*/ 	.word	0x00005590


	//   ....[82]....
        /*02c8*/ 	.word	0x000055c0


	//   ....[83]....
        /*02cc*/ 	.word	0x000055e0


	//----- nvinfo : EIATTR_VRC_CTA_INIT_COUNT
	.align		4
.L_3775:
        /*02d0*/ 	.byte	0x02, 0x4a
	.zero		1
	.zero		1


	//----- nvinfo : EIATTR_EXIT_INSTR_OFFSETS
	.align		4
        /*02d4*/ 	.byte	0x04, 0x1c
        /*02d6*/ 	.short	(.L_3777 - .L_3776)


	//   ....[0]....
.L_3776:
        /*02d8*/ 	.word	0x00005680


	//   ....[1]....
        /*02dc*/ 	.word	0x000057f0


	//----- nvinfo : EIATTR_MAX_THREADS
	.align		4
.L_3777:
        /*02e0*/ 	.byte	0x04, 0x05
        /*02e2*/ 	.short	(.L_3779 - .L_3778)
.L_3778:
        /*02e4*/ 	.word	0x00000020
        /*02e8*/ 	.word	0x00000001
        /*02ec*/ 	.word	0x00000001


	//----- nvinfo : EIATTR_CRS_STACK_SIZE
	.align		4
.L_3779:
        /*02f0*/ 	.byte	0x04, 0x1e
        /*02f2*/ 	.short	(.L_3781 - .L_3780)
.L_3780:
        /*02f4*/ 	.word	0x00000000


	//----- nvinfo : EIATTR_CBANK_PARAM_SIZE
	.align		4
.L_3781:
        /*02f8*/ 	.byte	0x03, 0x19
        /*02fa*/ 	.short	0x01f0


	//----- nvinfo : EIATTR_PARAM_CBANK
	.align		4
        /*02fc*/ 	.byte	0x04, 0x0a
        /*02fe*/ 	.short	(.L_3783 - .L_3782)
	.align		4
.L_3782:
        /*0300*/ 	.word	index@(.nv.constant0._Z25selective_scan_bwd_kernelI32Selective_Scan_bwd_kernel_traitsILi32ELi4ELb0ELb1ELb1ELb1ELb0EfN3c107complexIfEEEEv12SSMParamsBwd)
        /*0304*/ 	.short	0x0380
        /*0306*/ 	.short	0x01f0


	//----- nvinfo : EIATTR_SW_WAR
	.align		4
.L_3783:
        /*0308*/ 	.byte	0x04, 0x36
        /*030a*/ 	.short	(.L_3785 - .L_3784)
.L_3784:
        /*030c*/ 	.word	0x00000008
.L_3785:


//--------------------- .nv.info._Z25selective_scan_bwd_kernelI32Selective_Scan_bwd_kernel_traitsILi32ELi4ELb0ELb1ELb1ELb1ELb1EfN3c107complexIfEEEEv12SSMParamsBwd --------------------------
	.section	.nv.info._Z25selective_scan_bwd_kernelI32Selective_Scan_bwd_kernel_traitsILi32ELi4ELb0ELb1ELb1ELb1ELb1EfN3c107complexIfEEEEv12SSMParamsBwd,"",@"SHT_CUDA_INFO"
	.sectionflags	@""
	.align	4


	//----- nvinfo : EIATTR_CUDA_API_VERSION
	.align		4
        /*0000*/ 	.byte	0x04, 0x37
        /*0002*/ 	.short	(.L_3787 - .L_3786)
.L_3786:
        /*0004*/ 	.word	0x00000082


	//----- nvinfo : EIATTR_KPARAM_INFO
	.align		4
.L_3787:
        /*0008*/ 	.byte	0x04, 0x17
        /*000a*/ 	.short	(.L_3789 - .L_3788)
.L_3788:
        /*000c*/ 	.word	0x00000000
        /*0010*/ 	.short	0x0000
        /*0012*/ 	.short	0x0000
        /*0014*/ 	.byte	0x00, 0xf0, 0xc1, 0x07


	//----- nvinfo : EIATTR_SPARSE_MMA_MASK
	.align		4
.L_3789:
        /*0018*/ 	.byte	0x03, 0x50
        /*001a*/ 	.short	0x0000


	//----- nvinfo : EIATTR_MAXREG_COUNT
	.align		4
        /*001c*/ 	.byte	0x03, 0x1b
        /*001e*/ 	.short	0x00ff


	//----- nvinfo : EIATTR_NUM_BARRIERS
	.align		4
        /*0020*/ 	.byte	0x02, 0x4c
        /*0022*/ 	.byte	0x01
	.zero		1


	//----- nvinfo : EIATTR_MERCURY_ISA_VERSION
	.align		4
        /*0024*/ 	.byte	0x03, 0x5f
        /*0026*/ 	.short	0x0101


	//----- nvinfo : EIATTR_COOP_GROUP_MASK_REGIDS
	.align		4
        /*0028*/ 	.byte	0x04, 0x29
        /*002a*/ 	.short	(.L_3791 - .L_3790)


	//   ....[0]....
.L_3790:
        /*002c*/ 	.word	0xffffffff


	//   ....[1]....
        /*0030*/ 	.word	0xffffffff


	//   ....[2]....
        /*0034*/ 	.word	0xffffffff


	//   ....[3]....
        /*0038*/ 	.word	0xffffffff


	//   ....[4]....
        /*003c*/ 	.word	0xffffffff


	//   ....[5]....
        /*0040*/ 	.word	0xffffffff


	//   ....[6]....
        /*0044*/ 	.word	0xffffffff


	//   ....[7]....
        /*0048*/ 	.word	0xffffffff


	//   ....[8]....
        /*004c*/ 	.word	0xffffffff


	//   ....[9]....
        /*0050*/ 	.word	0xffffffff


	//   ....[10]....
        /*0054*/ 	.word	0xffffffff


	//   ....[11]....
        /*0058*/ 	.word	0xffffffff


	//   ....[12]....
        /*005c*/ 	.word	0xffffffff


	//   ....[13]....
        /*0060*/ 	.word	0xffffffff


	//   ....[14]....
        /*0064*/ 	.word	0xffffffff


	//   ....[15]....
        /*0068*/ 	.word	0xffffffff


	//   ....[16]....
        /*006c*/ 	.word	0xffffffff


	//   ....[17]....
        /*0070*/ 	.word	0xffffffff


	//   ....[18]....
        /*0074*/ 	.word	0xffffffff


	//   ....[19]....
        /*0078*/ 	.word	0xffffffff


	//   ....[20]....
        /*007c*/ 	.word	0xffffffff


	//   ....[21]....
        /*0080*/ 	.word	0xffffffff


	//   ....[22]....
        /*0084*/ 	.word	0xffffffff


	//   ....[23]....
        /*0088*/ 	.word	0xffffffff


	//   ....[24]....
        /*008c*/ 	.word	0xffffffff


	//   ....[25]....
        /*0090*/ 	.word	0xffffffff


	//   ....[26]....
        /*0094*/ 	.word	0xffffffff


	//   ....[27]....
        /*0098*/ 	.word	0xffffffff


	//   ....[28]....
        /*009c*/ 	.word	0xffffffff


	//   ....[29]....
        /*00a0*/ 	.word	0xffffffff


	//   ....[30]....
        /*00a4*/ 	.word	0xffffffff


	//   ....[31]....
        /*00a8*/ 	.word	0xffffffff


	//   ....[32]....
        /*00ac*/ 	.word	0xffffffff


	//   ....[33]....
        /*00b0*/ 	.word	0xffffffff


	//   ....[34]....
        /*00b4*/ 	.word	0xffffffff


	//   ....[35]....
        /*00b8*/ 	.word	0xffffffff


	//   ....[36]....
        /*00bc*/ 	.word	0xffffffff


	//   ....[37]....
        /*00c0*/ 	.word	0xffffffff


	//   ....[38]....
        /*00c4*/ 	.word	0xffffffff


	//   ....[39]....
        /*00c8*/ 	.word	0xffffffff


	//   ....[40]....
        /*00cc*/ 	.word	0xffffffff


	//   ....[41]....
        /*00d0*/ 	.word	0xffffffff


	//   ....[42]....
        /*00d4*/ 	.word	0xffffffff


	//   ....[43]....
        /*00d8*/ 	.word	0xffffffff


	//   ....[44]....
        /*00dc*/ 	.word	0xffffffff


	//   ....[45]....
        /*00e0*/ 	.word	0xffffffff


	//   ....[46]....
        /*00e4*/ 	.word	0xffffffff


	//   ....[47]....
        /*00e8*/ 	.word	0xffffffff


	//   ....[48]....
        /*00ec*/ 	.word	0xffffffff


	//   ....[49]....
        /*00f0*/ 	.word	0xffffffff


	//   ....[50]....
        /*00f4*/ 	.word	0xffffffff


	//   ....[51]....
        /*00f8*/ 	.word	0xffffffff


	//   ....[52]....
        /*00fc*/ 	.word	0xffffffff


	//   ....[53]....
        /*0100*/ 	.word	0xffffffff


	//   ....[54]....
        /*0104*/ 	.word	0xffffffff


	//   ....[55]....
        /*0108*/ 	.word	0xffffffff


	//   ....[56]....
        /*010c*/ 	.word	0xffffffff


	//   ....[57]....
        /*0110*/ 	.word	0xffffffff


	//   ....[58]....
        /*0114*/ 	.word	0xffffffff


	//   ....[59]....
        /*0118*/ 	.word	0xffffffff


	//   ....[60]....
        /*011c*/ 	.word	0xffffffff


	//   ....[61]....
        /*0120*/ 	.word	0xffffffff


	//   ....[62]....
        /*0124*/ 	.word	0xffffffff


	//   ....[63]....
        /*0128*/ 	.word	0xffffffff


	//   ....[64]....
        /*012c*/ 	.word	0xffffffff


	//   ....[65]....
        /*0130*/ 	.word	0xffffffff


	//   ....[66]....
        /*0134*/ 	.word	0xffffffff


	//   ....[67]....
        /*0138*/ 	.word	0xffffffff


	//   ....[68]....
        /*013c*/ 	.word	0xffffffff


	//   ....[69]....
        /*0140*/ 	.word	0xffffffff


	//   ....[70]....
        /*0144*/ 	.word	0xffffffff


	//   ....[71]....
        /*0148*/ 	.word	0xffffffff


	//   ....[72]....
        /*014c*/ 	.word	0xffffffff


	//   ....[73]....
        /*0150*/ 	.word	0xffffffff


	//   ....[74]....
        /*0154*/ 	.word	0xffffffff


	//   ....[75]....
        /*0158*/ 	.word	0xffffffff


	//   ....[76]....
        /*015c*/ 	.word	0xffffffff


	//   ....[77]....
        /*0160*/ 	.word	0xffffffff


	//   ....[78]....
        /*0164*/ 	.word	0xffffffff


	//   ....[79]....
        /*0168*/ 	.word	0xffffffff


	//   ....[80]....
        /*016c*/ 	.word	0xffffffff


	//   ....[81]....
        /*0170*/ 	.word	0xffffffff


	//   ....[82]....
        /*0174*/ 	.word	0xffffffff


	//   ....[83]....
        /*0178*/ 	.word	0xffffffff


	//   ....[84]....
        /*017c*/ 	.word	0xffffffff


	//   ....[85]....
        /*0180*/ 	.word	0xffffffff


	//   ....[86]....
        /*0184*/ 	.word	0xffffffff


	//   ....[87]....
        /*0188*/ 	.word	0xffffffff


	//----- nvinfo : EIATTR_COOP_GROUP_INSTR_OFFSETS
	.align		4
.L_3791:
        /*018c*/ 	.byte	0x04, 0x28
        /*018e*/ 	.short	(.L_3793 - .L_3792)


	//   ....[0]....
.L_3792:
        /*0190*/ 	.word	0x00000fb0


	//   ....[1]....
        /*0194*/ 	.word	0x000010e0


	//   ....[2]....
        /*0198*/ 	.word	0x000011f0


	//   ....[3]....
        /*019c*/ 	.word	0x00001d20


	//   ....[4]....
        /*01a0*/ 	.word	0x00001f60


	//   ....[5]....
        /*01a4*/ 	.word	0x000020e0


	//   ....[6]....
        /*01a8*/ 	.word	0x000022d0


	//   ....[7]....
        /*01ac*/ 	.word	0x00002ae0


	//   ....[8]....
        /*01b0*/ 	.word	0x00002ee0


	//   ....[9]....
        /*01b4*/ 	.word	0x00003460


	//   ....[10]....
        /*01b8*/ 	.word	0x00003490


	//   ....[11]....
        /*01bc*/ 	.word	0x00003500


	//   ....[12]....
        /*01c0*/ 	.word	0x00003510


	//   ....[13]....
        /*01c4*/ 	.word	0x00003580


	//   ....[14]....
        /*01c8*/ 	.word	0x00003590


	//   ....[15]....
        /*01cc*/ 	.word	0x000035f0


	//   ....[16]....
        /*01d0*/ 	.word	0x00003600


	//   ....[17]....
        /*01d4*/ 	.word	0x00003670


	//   ....[18]....
        /*01d8*/ 	.word	0x000036a0


	//   ....[19]....
        /*01dc*/ 	.word	0x000036e0


	//   ....[20]....
        /*01e0*/ 	.word	0x000036f0


	//   ....[21]....
        /*01e4*/ 	.word	0x000037b0


	//   ....[22]....
        /*01e8*/ 	.word	0x000037f0


	//   ....[23]....
        /*01ec*/ 	.word	0x00003820


	//   ....[24]....
        /*01f0*/ 	.word	0x00003850


	//   ....[25]....
        /*01f4*/ 	.word	0x000039b0


	//   ....[26]....
        /*01f8*/ 	.word	0x000039f0


	//   ....[27]....
        /*01fc*/ 	.word	0x00003a30


	//   ....[28]....
        /*0200*/ 	.word	0x00003a70


	//   ....[29]....
        /*0204*/ 	.word	0x00003ab0


	//   ....[30]....
        /*0208*/ 	.word	0x00003b30


	//   ....[31]....
        /*020c*/ 	.word	0x00003bb0


	//   ....[32]....
        /*0210*/ 	.word	0x00003bd0


	//   ....[33]....
        /*0214*/ 	.word	0x00003be0


	//   ....[34]....
        /*0218*/ 	.word	0x00003bf0


	//   ....[35]....
        /*021c*/ 	.word	0x00003c00


	//   ....[36]....
        /*0220*/ 	.word	0x00003c10


	//   ....[37]....
        /*0224*/ 	.word	0x00003c20


	//   ....[38]....
        /*0228*/ 	.word	0x00003c30


	//   ....[39]....
        /*022c*/ 	.word	0x00003d00


	//   ....[40]....
        /*0230*/ 	.word	0x00003d20


	//   ....[41]....
        /*0234*/ 	.word	0x00003d30


	//   ....[42]....
        /*0238*/ 	.word	0x00003d40


	//   ....[43]....
        /*023c*/ 	.word	0x00003e10


	//   ....[44]....
        /*0240*/ 	.word	0x00003e30


	//   ....[45]....
        /*0244*/ 	.word	0x00003e40


	//   ....[46]....
        /*0248*/ 	.word	0x00003e50


	//   ....[47]....
        /*024c*/ 	.word	0x00003f20


	//   ....[48]....
        /*0250*/ 	.word	0x00003f50


	//   ....[49]....
        /*0254*/ 	.word	0x00003f60


	//   ....[50]....
        /*0258*/ 	.word	0x00003f70


	//   ....[51]....
        /*025c*/ 	.word	0x00004040


	//   ....[52]....
        /*0260*/ 	.word	0x00004070


	//   ....[53]....
        /*0264*/ 	.word	0x00004080


	//   ....[54]....
        /*0268*/ 	.word	0x00004090


	//   ....[55]....
        /*026c*/ 	.word	0x00004160


	//   ....[56]....
        /*0270*/ 	.word	0x000041a0


	//   ....[57]....
        /*0274*/ 	.word	0x000041e0


	//   ....[58]....
        /*0278*/ 	.word	0x00004220


	//   ....[59]....
        /*027c*/ 	.word	0x00004260


	//   ....[60]....
        /*0280*/ 	.word	0x000042a0


	//   ....[61]....
        /*0284*/ 	.word	0x000042e0


	//   ....[62]....
        /*0288*/ 	.word	0x00004330


	//   ....[63]....
        /*028c*/ 	.word	0x00004370


	//   ....[64]....
        /*0290*/ 	.word	0x000043c0


	//   ....[65]....
        /*0294*/ 	.word	0x00004fa0


	//   ....[66]....
        /*0298*/ 	.word	0x00004fe0


	//   ....[67]....
        /*029c*/ 	.word	0x000050d0


	//   ....[68]....
        /*02a0*/ 	.word	0x000050f0


	//   ....[69]....
        /*02a4*/ 	.word	0x00005120


	//   ....[70]....
        /*02a8*/ 	.word	0x00005140


	//   ....[71]....
        /*02ac*/ 	.word	0x00005170


	//   ....[72]....
        /*02b0*/ 	.word	0x000051a0


	//   ....[73]....
        /*02b4*/ 	.word	0x000051f0


	//   ....[74]....
        /*02b8*/ 	.word	0x00005230


	//   ....[75]....
        /*02bc*/ 	.word	0x00005670


	//   ....[76]....
        /*02c0*/ 	.word	0x000056b0


	//   ....[77]....
        /*02c4*/ 	.word	0x00005a70


	//   ....[78]....
        /*02c8*/ 	.word	0x00005d70


	//   ....[79]....
        /*02cc*/ 	.word	0x00005dc0


	//   ....[80]....
        /*02d0*/ 	.word	0x00005e10


	//   ....[81]....
        /*02d4*/ 	.word	0x00005e40


	//   ....[82]....
        /*02d8*/ 	.word	0x00005e60


	//   ....[83]....
        /*02dc*/ 	.word	0x00005f30


	//   ....[84]....
        /*02e0*/ 	.word	0x00005f70


	//   ....[85]....
        /*02e4*/ 	.word	0x00005fc0


	//   ....[86]....
        /*02e8*/ 	.word	0x00005ff0


	//   ....[87]....
        /*02ec*/ 	.word	0x00006010


	//----- nvinfo : EIATTR_VRC_CTA_INIT_COUNT
	.align		4
.L_3793:
        /*02f0*/ 	.byte	0x02, 0x4a
	.zero		1
	.zero		1


	//----- nvinfo : EIATTR_EXIT_INSTR_OFFSETS
	.align		4
        /*02f4*/ 	.byte	0x04, 0x1c
        /*02f6*/ 	.short	(.L_3795 - .L_3794)


	//   ....[0]....
.L_3794:
        /*02f8*/ 	.word	0x000060b0


	//   ....[1]....
        /*02fc*/ 	.word	0x00006220


	//----- nvinfo : EIATTR_MAX_THREADS
	.align		4
.L_3795:
        /*0300*/ 	.byte	0x04, 0x05
        /*0302*/ 	.short	(.L_3797 - .L_3796)
.L_3796:
        /*0304*/ 	.word	0x00000020
        /*0308*/ 	.word	0x00000001
        /*030c*/ 	.word	0x00000001


	//----- nvinfo : EIATTR_CRS_STACK_SIZE
	.align		4
.L_3797:
        /*0310*/ 	.byte	0x04, 0x1e
        /*0312*/ 	.short	(.L_3799 - .L_3798)
.L_3798:
        /*0314*/ 	.word	0x00000000


	//----- nvinfo : EIATTR_CBANK_PARAM_SIZE
	.align		4
.L_3799:
        /*0318*/ 	.byte	0x03, 0x19
        /*031a*/ 	.short	0x01f0


	//----- nvinfo : EIATTR_PARAM_CBANK
	.align		4
        /*031c*/ 	.byte	0x04, 0x0a
        /*031e*/ 	.short	(.L_3801 - .L_3800)
	.align		4
.L_3800:
        /*0320*/ 	.word	index@(.nv.constant0._Z25selective_scan_bwd_kernelI32Selective_Scan_bwd_kernel_traitsILi32ELi4ELb0ELb1ELb1ELb1ELb1EfN3c107complexIfEEEEv12SSMParamsBwd)
        /*0324*/ 	.short	0x0380
        /*0326*/ 	.short	0x01f0


	//----- nvinfo : EIATTR_SW_WAR
	.align		4
.L_3801:
        /*0328*/ 	.byte	0x04, 0x36
        /*032a*/ 	.short	(.L_3803 - .L_3802)
.L_3802:
        /*032c*/ 	.word	0x00000008
.L_3803:


//--------------------- .nv.info._Z25selective_scan_bwd_kernelI32Selective_Scan_bwd_kernel_traitsILi32ELi4ELb1ELb0ELb0ELb0ELb0EfN3c107complexIfEEEEv12SSMParamsBwd --------------------------
	.section	.nv.info._Z25selective_scan_bwd_kernelI32Selective_Scan_bwd_kernel_traitsILi32ELi4ELb1ELb0ELb0ELb0ELb0EfN3c107complexIfEEEEv12SSMParamsBwd,"",@"SHT_CUDA_INFO"
	.sectionflags	@""
	.align	4


	//----- nvinfo : EIATTR_CUDA_API_VERSION
	.align		4
        /*0000*/ 	.byte	0x04, 0x37
        /*0002*/ 	.short	(.L_3805 - .L_3804)
.L_3804:
        /*0004*/ 	.word	0x00000082


	//----- nvinfo : EIATTR_KPARAM_INFO
	.align		4
.L_3805:
        /*0008*/ 	.byte	0x04, 0x17
        /*000a*/ 	.short	(.L_3807 - .L_3806)
.L_3806:
        /*000c*/ 	.word	0x00000000
        /*0010*/ 	.short	0x0000
        /*0012*/ 	.short	0x0000
        /*0014*/ 	.byte	0x00, 0xf0, 0xc1, 0x07


	//----- nvinfo : EIATTR_SPARSE_MMA_MASK
	.align		4
.L_3807:
        /*0018*/ 	.byte	0x03, 0x50
        /*001a*/ 	.short	0x0000


	//----- nvinfo : EIATTR_MAXREG_COUNT
	.align		4
        /*001c*/ 	.byte	0x03, 0x1b
        /*001e*/ 	.short	0x00ff


	//----- nvinfo : EIATTR_NUM_BARRIERS
	.align		4
        /*0020*/ 	.byte	0x02, 0x4c
        /*0022*/ 	.byte	0x01
	.zero		1


	//----- nvinfo : EIATTR_MERCURY_ISA_VERSION
	.align		4
        /*0024*/ 	.byte	0x03, 0x5f
        /*0026*/ 	.short	0x0101


	//----- nvinfo : EIATTR_COOP_GROUP_MASK_REGIDS
	.align		4
        /*0028*/ 	.byte	0x04, 0x29
        /*002a*/ 	.short	(.L_3809 - .L_3808)


	//   ....[0]....
.L_3808:
        /*002c*/ 	.word	0xffffffff


	//   ....[1]....
        /*0030*/ 	.word	0xffffffff


	//   ....[2]....
        /*0034*/ 	.word	0xffffffff


	//   ....[3]....
        /*0038*/ 	.word	0xffffffff


	//   ....[4]....
        /*003c*/ 	.word	0xffffffff


	//   ....[5]....
        /*0040*/ 	.word	0xffffffff


	//   ....[6]....
        /*0044*/ 	.word	0xffffffff


	//   ....[7]....
        /*0048*/ 	.word	0xffffffff


	//   ....[8]....
        /*004c*/ 	.word	0xffffffff


	//   ....[9]....
        /*0050*/ 	.word	0xffffffff


	//   ....[10]....
        /*0054*/ 	.word	0xffffffff


	//   ....[11]....
        /*0058*/ 	.word	0xffffffff


	//   ....[12]....
        /*005c*/ 	.word	0xffffffff


	//   ....[13]....
        /*0060*/ 	.word	0xffffffff


	//   ....[14]....
        /*0064*/ 	.word	0xffffffff


	//   ....[15]....
        /*0068*/ 	.word	0xffffffff


	//   ....[16]....
        /*006c*/ 	.word	0xffffffff


	//   ....[17]....
        /*0070*/ 	.word	0xffffffff


	//   ....[18]....
        /*0074*/ 	.word	0xffffffff


	//   ....[19]....
        /*0078*/ 	.word	0xffffffff


	//   ....[20]....
        /*007c*/ 	.word	0xffffffff


	//   ....[21]....
        /*0080*/ 	.word	0xffffffff


	//   ....[22]....
        /*0084*/ 	.word	0xffffffff


	//   ....[23]....
        /*0088*/ 	.word	0xffffffff


	//   ....[24]....
        /*008c*/ 	.word	0xffffffff


	//   ....[25]....
        /*0090*/ 	.word	0xffffffff


	//   ....[26]....
        /*0094*/ 	.word	0xffffffff


	//   ....[27]....
        /*0098*/ 	.word	0xffffffff


	//   ....[28]....
        /*009c*/ 	.word	0xffffffff


	//   ....[29]....
        /*00a0*/ 	.word	0xffffffff


	//   ....[30]....
        /*00a4*/ 	.word	0xffffffff


	//   ....[31]....
        /*00a8*/ 	.word	0xffffffff


	//   ....[32]....
        /*00ac*/ 	.word	0xffffffff


	//   ....[33]....
        /*00b0*/ 	.word	0xffffffff


	//   ....[34]....
        /*00b4*/ 	.word	0xffffffff


	//   ....[35]....
        /*00b8*/ 	.word	0xffffffff


	//   ....[36]....
        /*00bc*/ 	.word	0xffffffff


	//   ....[37]....
        /*00c0*/ 	.word	0xffffffff


	//   ....[38]....
        /*00c4*/ 	.word	0xffffffff


	//   ....[39]....
        /*00c8*/ 	.word	0xffffffff


	//   ....[40]....
        /*00cc*/ 	.word	0xffffffff


	//   ....[41]....
        /*00d0*/ 	.word	0xffffffff


	//   ....[42]....
        /*00d4*/ 	.word	0xffffffff


	//   ....[43]....
        /*00d8*/ 	.word	0xffffffff


	//   ....[44]....
        /*00dc*/ 	.word	0xffffffff


	//   ....[45]....
        /*00e0*/ 	.word	0xffffffff


	//   ....[46]....
        /*00e4*/ 	.word	0xffffffff


	//   ....[47]....
        /*00e8*/ 	.word	0xffffffff


	//   ....[48]....
        /*00ec*/ 	.word	0xffffffff


	//   ....[49]....
        /*00f0*/ 	.word	0xffffffff


	//   ....[50]....
        /*00f4*/ 	.word	0xffffffff


	//   ....[51]....
        /*00f8*/ 	.word	0xffffffff


	//   ....[52]....
        /*00fc*/ 	.word	0xffffffff


	//   ....[53]....
        /*0100*/ 	.word	0xffffffff


	//   ....[54]....
        /*0104*/ 	.word	0xffffffff


	//   ....[55]....
        /*0108*/ 	.word	0xffffffff


	//   ....[56]....
        /*010c*/ 	.word	0xffffffff


	//   ....[57]....
        /*0110*/ 	.word	0xffffffff


	//   ....[58]....
        /*0114*/ 	.word	0xffffffff


	//   ....[59]....
        /*0118*/ 	.word	0xffffffff


	//   ....[60]....
        /*011c*/ 	.word	0xffffffff


	//   ....[61]....
        /*0120*/ 	.word	0xffffffff


	//   ....[62]....
        /*0124*/ 	.word	0xffffffff


	//   ....[63]....
        /*0128*/ 	.word	0xffffffff


	//   ....[64]....
        /*012c*/ 	.word	0xffffffff


	//   ....[65]....
        /*0130*/ 	.word	0xffffffff


	//   ....[66]....
        /*0134*/ 	.word	0xffffffff


	//   ....[67]....
        /*0138*/ 	.word	0xffffffff


	//   ....[68]....
        /*013c*/ 	.word	0xffffffff


	//   ....[69]....
        /*0140*/ 	.word	0xffffffff


	//   ....[70]....
        /*0144*/ 	.word	0xffffffff


	//   ....[71]....
        /*0148*/ 	.word	0xffffffff


	//   ....[72]....
        /*014c*/ 	.word	0xffffffff


	//   ....[73]....
        /*0150*/ 	.word	0xffffffff


	//   ....[74]....
        /*0154*/ 	.word	0xffffffff


	//   ....[75]....
        /*0158*/ 	.word	0xffffffff


	//   ....[76]....
        /*015c*/ 	.word	0xffffffff


	//   ....[77]....
        /*0160*/ 	.word	0xffffffff


	//   ....[78]....
        /*0164*/ 	.word	0xffffffff


	//   ....[79]....
        /*0168*/ 	.word	0xffffffff


	//   ....[80]....
        /*016c*/ 	.word	0xffffffff


	//   ....[81]....
        /*0170*/ 	.word	0xffffffff


	//   ....[82]....
        /*0174*/ 	.word	0xffffffff


	//   ....[83]....
        /*0178*/ 	.word	0xffffffff


	//   ....[84]....
        /*017c*/ 	.word	0xffffffff


	//   ....[85]....
        /*0180*/ 	.word	0xffffffff


	//   ....[86]....
        /*0184*/ 	.word	0xffffffff


	//   ....[87]....
        /*0188*/ 	.word	0xffffffff


	//   ....[88]....
        /*018c*/ 	.word	0xffffffff


	//   ....[89]....
        /*0190*/ 	.word	0xffffffff


	//   ....[90]....
        /*0194*/ 	.word	0xffffffff


	//----- nvinfo : EIATTR_COOP_GROUP_INSTR_OFFSETS
	.align		4
.L_3809:
        /*0198*/ 	.byte	0x04, 0x28
        /*019a*/ 	.short	(.L_3811 - .L_3810)


	//   ....[0]....
.L_3810:
        /*019c*/ 	.word	0x000006a0


	//   ....[1]....
        /*01a0*/ 	.word	0x00000700


	//   ....[2]....
        /*01a4*/ 	.word	0x00000790


	//   ....[3]....
        /*01a8*/ 	.word	0x000011c0


	//   ....[4]....
        /*01ac*/ 	.word	0x000011f0


	//   ....[5]....
        /*01b0*/ 	.word	0x00001230


	//   ....[6]....
        /*01b4*/ 	.word	0x00001240


	//   ....[7]....
        /*01b8*/ 	.word	0x000012c0


	//   ....[8]....
        /*01bc*/ 	.word	0x000012f0


	//   ....[9]....
        /*01c0*/ 	.word	0x00001320


	//   ....[10]....
        /*01c4*/ 	.word	0x00001330


	//   ....[11]....
        /*01c8*/ 	.word	0x000013c0


	//   ....[12]....
        /*01cc*/ 	.word	0x00001400


	//   ....[13]....
        /*01d0*/ 	.word	0x00001410


	//   ....[14]....
        /*01d4*/ 	.word	0x00001420


	//   ....[15]....
        /*01d8*/ 	.word	0x000014c0


	//   ....[16]....
        /*01dc*/ 	.word	0x000014f0


	//   ....[17]....
        /*01e0*/ 	.word	0x00001500


	//   ....[18]....
        /*01e4*/ 	.word	0x00001510


	//   ....[19]....
        /*01e8*/ 	.word	0x00001640


	//   ....[20]....
        /*01ec*/ 	.word	0x00001680


	//   ....[21]....
        /*01f0*/ 	.word	0x000016c0


	//   ....[22]....
        /*01f4*/ 	.word	0x00001700


	//   ....[23]....
        /*01f8*/ 	.word	0x00001810


	//   ....[24]....
        /*01fc*/ 	.word	0x00001880


	//   ....[25]....
        /*0200*/ 	.word	0x000018c0


	//   ....[26]....
        /*0204*/ 	.word	0x000018e0


	//   ....[27]....
        /*0208*/ 	.word	0x000018f0


	//   ....[28]....
        /*020c*/ 	.word	0x00001900


	//   ....[29]....
        /*0210*/ 	.word	0x00001910


	//   ....[30]....
        /*0214*/ 	.word	0x00001920


	//   ....[31]....
        /*0218*/ 	.word	0x00001950


	//   ....[32]....
        /*021c*/ 	.word	0x00001960


	//   ....[33]....
        /*0220*/ 	.word	0x00001a50


	//   ....[34]....
        /*0224*/ 	.word	0x00001a60


	//   ....[35]....
        /*0228*/ 	.word	0x00001a70


	//   ....[36]....
        /*022c*/ 	.word	0x00001a80


	//   ....[37]....
        /*0230*/ 	.word	0x00001b50


	//   ....[38]....
        /*0234*/ 	.word	0x00001b70


	//   ....[39]....
        /*0238*/ 	.word	0x00001b80


	//   ....[40]....
        /*023c*/ 	.word	0x00001b90


	//   ....[41]....
        /*0240*/ 	.word	0x00001c60


	//   ....[42]....
        /*0244*/ 	.word	0x00001c80


	//   ....[43]....
        /*0248*/ 	.word	0x00001c90


	//   ....[44]....
        /*024c*/ 	.word	0x00001ca0


	//   ....[45]....
        /*0250*/ 	.word	0x00001d70


	//   ....[46]....
        /*0254*/ 	.word	0x00001d90


	//   ....[47]....
        /*0258*/ 	.word	0x00001da0


	//   ....[48]....
        /*025c*/ 	.word	0x00001db0


	//   ....[49]....
        /*0260*/ 	.word	0x00001e80


	//   ....[50]....
        /*0264*/ 	.word	0x00001ec0


	//   ....[51]....
        /*0268*/ 	.word	0x00001ee0


	//   ....[52]....
        /*026c*/ 	.word	0x00001ef0


	//   ....[53]....
        /*0270*/ 	.word	0x00001f00


	//   ....[54]....
        /*0274*/ 	.word	0x00001f10


	//   ....[55]....
        /*0278*/ 	.word	0x00001f20


	//   ....[56]....
        /*027c*/ 	.word	0x00001f40


	//   ....[57]....
        /*0280*/ 	.word	0x00001f60


	//   ....[58]....
        /*0284*/ 	.word	0x00001f90


	//   ....[59]....
        /*0288*/ 	.word	0x000025f0


	//   ....[60]....
        /*028c*/ 	.word	0x00002620


	//   ....[61]....
        /*0290*/ 	.word	0x00002650


	//   ....[62]....
        /*0294*/ 	.word	0x00002660


	//   ....[63]....
        /*0298*/ 	.word	0x00002690


	//   ....[64]....
        /*029c*/ 	.word	0x000026b0


	//   ....[65]....
        /*02a0*/ 	.word	0x000026d0


	//   ....[66]....
        /*02a4*/ 	.word	0x000026f0


	//   ....[67]....
        /*02a8*/ 	.word	0x00002730


	//   ....[68]....
        /*02ac*/ 	.word	0x00002770


	//   ....[69]....
        /*02b0*/ 	.word	0x000027b0


	//   ....[70]....
        /*02b4*/ 	.word	0x000027f0


	//   ....[71]....
        /*02b8*/ 	.word	0x00002910


	//   ....[72]....
        /*02bc*/ 	.word	0x00002970


	//   ....[73]....
        /*02c0*/ 	.word	0x000029a0


	//   ....[74]....
        /*02c4*/ 	.word	0x000029d0


	//   ....[75]....
        /*02c8*/ 	.word	0x00002a10


	//   ....[76]....
        /*02cc*/ 	.word	0x00002a40


	//   ....[77]....
        /*02d0*/ 	.word	0x00002a60


	//   ....[78]....
        /*02d4*/ 	.word	0x00002a70


	//   ....[79]....
        /*02d8*/ 	.word	0x00002df0


	//   ....[80]....
        /*02dc*/ 	.word	0x00002f70


	//   ....[81]....
        /*02e0*/ 	.word	0x00003090


	//   ....[82]....
        /*02e4*/ 	.word	0x000030e0


	//   ....[83]....
        /*02e8*/ 	.word	0x00003130


	//   ....[84]....
        /*02ec*/ 	.word	0x00003160


	//   ....[85]....
        /*02f0*/ 	.word	0x00003180


	//   ....[86]....
        /*02f4*/ 	.word	0x00003250


	//   ....[87]....
        /*02f8*/ 	.word	0x00003290


	//   ....[88]....
        /*02fc*/ 	.word	0x000032e0


	//   ....[89]....
        /*0300*/ 	.word	0x00003310


	//   ....[90]....
        /*0304*/ 	.word	0x00003330


	//----- nvinfo : EIATTR_VRC_CTA_INIT_COUNT
	.align		4
.L_3811:
        /*0308*/ 	.byte	0x02, 0x4a
	.zero		1
	.zero		1


	//----- nvinfo : EIATTR_EXIT_INSTR_OFFSETS
	.align		4
        /*030c*/ 	.byte	0x04, 0x1c
        /*030e*/ 	.short	(.L_3813 - .L_3812)


	//   ....[0]....
.L_3812:
        /*0310*/ 	.word	0x000033d0


	//   ....[1]....
        /*0314*/ 	.word	0x000038f0


	//----- nvinfo : EIATTR_MAX_THREADS
	.align		4
.L_3813:
        /*0318*/ 	.byte	0x04, 0x05
        /*031a*/ 	.short	(.L_3815 - .L_3814)
.L_3814:
        /*031c*/ 	.word	0x00000020
        /*0320*/ 	.word	0x00000001
        /*0324*/ 	.word	0x00000001


	//----- nvinfo : EIATTR_CRS_STACK_SIZE
	.align		4
.L_3815:
        /*0328*/ 	.byte	0x04, 0x1e
        /*032a*/ 	.short	(.L_3817 - .L_3816)
.L_3816:
        /*032c*/ 	.word	0x00000000


	//----- nvinfo : EIATTR_CBANK_PARAM_SIZE
	.align		4
.L_3817:
        /*0330*/ 	.byte	0x03, 0x19
        /*0332*/ 	.short	0x01f0


	//----- nvinfo : EIATTR_PARAM_CBANK
	.align		4
        /*0334*/ 	.byte	0x04, 0x0a
        /*0336*/ 	.short	(.L_3819 - .L_3818)
	.align		4
.L_3818:
        /*0338*/ 	.word	index@(.nv.constant0._Z25selective_scan_bwd_kernelI32Selective_Scan_bwd_kernel_traitsILi32ELi4ELb1ELb0ELb0ELb0ELb0EfN3c107complexIfEEEEv12SSMParamsBwd)
        /*033c*/ 	.short	0x0380
        /*033e*/ 	.short	0x01f0


	//----- nvinfo : EIATTR_SW_WAR
	.align		4
.L_3819:
        /*0340*/ 	.byte	0x04, 0x36
        /*0342*/ 	.short	(.L_3821 - .L_3820)
.L_3820:
        /*0344*/ 	.word	0x00000008
.L_3821:


//--------------------- .nv.info._Z25selective_scan_bwd_kernelI32Selective_Scan_bwd_kernel_traitsILi32ELi4ELb1ELb0ELb0ELb0ELb1EfN3c107complexIfEEEEv12SSMParamsBwd --------------------------
	.section	.nv.info._Z25selective_scan_bwd_kernelI32Selective_Scan_bwd_kernel_traitsILi32ELi4ELb1ELb0ELb0ELb0ELb1EfN3c107complexIfEEEEv12SSMParamsBwd,"",@"SHT_CUDA_INFO"
	.sectionflags	@""
	.align	4


	//----- nvinfo : EIATTR_CUDA_API_VERSION
	.align		4
        /*0000*/ 	.byte	0x04, 0x37
        /*0002*/ 	.short	(.L_3823 - .L_3822)
.L_3822:
        /*0004*/ 	.word	0x00000082


	//----- nvinfo : EIATTR_KPARAM_INFO
	.align		4
.L_3823:
        /*0008*/ 	.byte	0x04, 0x17
        /*000a*/ 	.short	(.L_3825 - .L_3824)
.L_3824:
        /*000c*/ 	.word	0x00000000
        /*0010*/ 	.short	0x0000
        /*0012*/ 	.short	0x0000
        /*0014*/ 	.byte	0x00, 0xf0, 0xc1, 0x07


	//----- nvinfo : EIATTR_SPARSE_MMA_MASK
	.align		4
.L_3825:
        /*0018*/ 	.byte	0x03, 0x50
        /*001a*/ 	.short	0x0000


	//----- nvinfo : EIATTR_MAXREG_COUNT
	.align		4
        /*001c*/ 	.byte	0x03, 0x1b
        /*001e*/ 	.short	0x00ff


	//----- nvinfo : EIATTR_NUM_BARRIERS
	.align		4
        /*0020*/ 	.byte	0x02, 0x4c
        /*0022*/ 	.byte	0x01
	.zero		1


	//----- nvinfo : EIATTR_MERCURY_ISA_VERSION
	.align		4
        /*0024*/ 	.byte	0x03, 0x5f
        /*0026*/ 	.short	0x0101


	//----- nvinfo : EIATTR_COOP_GROUP_MASK_REGIDS
	.align		4
        /*0028*/ 	.byte	0x04, 0x29
        /*002a*/ 	.short	(.L_3827 - .L_3826)


	//   ....[0]....
.L_3826:
        /*002c*/ 	.word	0xffffffff


	//   ....[1]....
        /*0030*/ 	.word	0xffffffff


	//   ....[2]....
        /*0034*/ 	.word	0xffffffff


	//   ....[3]....
        /*0038*/ 	.word	0xffffffff


	//   ....[4]....
        /*003c*/ 	.word	0xffffffff


	//   ....[5]....
        /*0040*/ 	.word	0xffffffff


	//   ....[6]....
        /*0044*/ 	.word	0xffffffff


	//   ....[7]....
        /*0048*/ 	.word	0xffffffff


	//   ....[8]....
        /*004c*/ 	.word	0xffffffff


	//   ....[9]....
        /*0050*/ 	.word	0xffffffff


	//   ....[10]....
        /*0054*/ 	.word	0xffffffff


	//   ....[11]....
        /*0058*/ 	.word	0xffffffff


	//   ....[12]....
        /*005c*/ 	.word	0xffffffff


	//   ....[13]....
        /*0060*/ 	.word	0xffffffff


	//   ....[14]....
        /*0064*/ 	.word	0xffffffff


	//   ....[15]....
        /*0068*/ 	.word	0xffffffff


	//   ....[16]....
        /*006c*/ 	.word	0xffffffff


	//   ....[17]....
        /*0070*/ 	.word	0xffffffff


	//   ....[18]....
        /*0074*/ 	.word	0xffffffff


	//   ....[19]....
        /*0078*/ 	.word	0xffffffff


	//   ....[20]....
        /*007c*/ 	.word	0xffffffff


	//   ....[21]....
        /*0080*/ 	.word	0xffffffff


	//   ....[22]....
        /*0084*/ 	.word	0xffffffff


	//   ....[23]....
        /*0088*/ 	.word	0xffffffff


	//   ....[24]....
        /*008c*/ 	.word	0xffffffff


	//   ....[25]....
        /*0090*/ 	.word	0xffffffff


	//   ....[26]....
        /*0094*/ 	.word	0xffffffff


	//   ....[27]....
        /*0098*/ 	.word	0xffffffff


	//   ....[28]....
        /*009c*/ 	.word	0xffffffff


	//   ....[29]....
        /*00a0*/ 	.word	0xffffffff


	//   ....[30]....
        /*00a4*/ 	.word	0xffffffff


	//   ....[31]....
        /*00a8*/ 	.word	0xffffffff


	//   ....[32]....
        /*00ac*/ 	.word	0xffffffff


	//   ....[33]....
        /*00b0*/ 	.word	0xffffffff


	//   ....[34]....
        /*00b4*/ 	.word	0xffffffff


	//   ....[35]....
        /*00b8*/ 	.word	0xffffffff


	//   ....[36]....
        /*00bc*/ 	.word	0xffffffff


	//   ....[37]....
        /*00c0*/ 	.word	0xffffffff


	//   ....[38]....
        /*00c4*/ 	.word	0xffffffff


	//   ....[39]....
        /*00c8*/ 	.word	0xffffffff


	//   ....[40]....
        /*00cc*/ 	.word	0xffffffff


	//   ....[41]....
        /*00d0*/ 	.word	0xffffffff


	//   ....[42]....
        /*00d4*/ 	.word	0xffffffff


	//   ....[43]....
        /*00d8*/ 	.word	0xffffffff


	//   ....[44]....
        /*00dc*/ 	.word	0xffffffff


	//   ....[45]....
        /*00e0*/ 	.word	0xffffffff


	//   ....[46]....
        /*00e4*/ 	.word	0xffffffff


	//   ....[47]....
        /*00e8*/ 	.word	0xffffffff


	//   ....[48]....
        /*00ec*/ 	.word	0xffffffff


	//   ....[49]....
        /*00f0*/ 	.word	0xffffffff


	//   ....[50]....
        /*00f4*/ 	.word	0xffffffff


	//   ....[51]....
        /*00f8*/ 	.word	0xffffffff


	//   ....[52]....
        /*00fc*/ 	.word	0xffffffff


	//   ....[53]....
        /*0100*/ 	.word	0xffffffff


	//   ....[54]....
        /*0104*/ 	.word	0xffffffff


	//   ....[55]....
        /*0108*/ 	.word	0xffffffff


	//   ....[56]....
        /*010c*/ 	.word	0xffffffff


	//   ....[57]....
        /*0110*/ 	.word	0xffffffff


	//   ....[58]....
        /*0114*/ 	.word	0xffffffff


	//   ....[59]....
        /*0118*/ 	.word	0xffffffff


	//   ....[60]....
        /*011c*/ 	.word	0xffffffff


	//   ....[61]....
        /*0120*/ 	.word	0xffffffff


	//   ....[62]....
        /*0124*/ 	.word	0xffffffff


	//   ....[63]....
        /*0128*/ 	.word	0xffffffff


	//   ....[64]....
        /*012c*/ 	.word	0xffffffff


	//   ....[65]....
        /*0130*/ 	.word	0xffffffff


	//   ....[66]....
        /*0134*/ 	.word	0xffffffff


	//   ....[67]....
        /*0138*/ 	.word	0xffffffff


	//   ....[68]....
        /*013c*/ 	.word	0xffffffff


	//   ....[69]....
        /*0140*/ 	.word	0xffffffff


	//   ....[70]....
        /*0144*/ 	.word	0xffffffff


	//   ....[71]....
        /*0148*/ 	.word	0xffffffff


	//   ....[72]....
        /*014c*/ 	.word	0xffffffff


	//   ....[73]....
        /*0150*/ 	.word	0xffffffff


	//   ....[74]....
        /*0154*/ 	.word	0xffffffff


	//   ....[75]....
        /*0158*/ 	.word	0xffffffff


	//   ....[76]....
        /*015c*/ 	.word	0xffffffff


	//   ....[77]....
        /*0160*/ 	.word	0xffffffff


	//   ....[78]....
        /*0164*/ 	.word	0xffffffff


	//   ....[79]....
        /*0168*/ 	.word	0xffffffff


	//   ....[80]....
        /*016c*/ 	.word	0xffffffff


	//   ....[81]....
        /*0170*/ 	.word	0xffffffff


	//   ....[82]....
        /*0174*/ 	.word	0xffffffff


	//   ....[83]....
        /*0178*/ 	.word	0xffffffff


	//   ....[84]....
        /*017c*/ 	.word	0xffffffff


	//   ....[85]....
        /*0180*/ 	.word	0xffffffff


	//   ....[86]....
        /*0184*/ 	.word	0xffffffff


	//   ....[87]....
        /*0188*/ 	.word	0xffffffff


	//   ....[88]....
        /*018c*/ 	.word	0xffffffff


	//   ....[89]....
        /*0190*/ 	.word	0xffffffff


	//   ....[90]....
        /*0194*/ 	.word	0xffffffff


	//   ....[91]....
        /*0198*/ 	.word	0xffffffff


	//   ....[92]....
        /*019c*/ 	.word	0xffffffff


	//   ....[93]....
        /*01a0*/ 	.word	0xffffffff


	//   ....[94]....
        /*01a4*/ 	.word	0xffffffff


	//----- nvinfo : EIATTR_COOP_GROUP_INSTR_OFFSETS
	.align		4
.L_3827:
        /*01a8*/ 	.byte	0x04, 0x28
        /*01aa*/ 	.short	(.L_3829 - .L_3828)


	//   ....[0]....
.L_3828:
        /*01ac*/ 	.word	0x00000740


	//   ....[1]....
        /*01b0*/ 	.word	0x000007c0


	//   ....[2]....
        /*01b4*/ 	.word	0x00000890


	//   ....[3]....
        /*01b8*/ 	.word	0x00000950


	//   ....[4]....
        /*01bc*/ 	.word	0x00000b40


	//   ....[5]....
        /*01c0*/ 	.word	0x00000d30


	//   ....[6]....
        /*01c4*/ 	.word	0x00000df0


	//   ....[7]....
        /*01c8*/ 	.word	0x000018d0


	//   ....[8]....
        /*01cc*/ 	.word	0x00001900


	//   ....[9]....
        /*01d0*/ 	.word	0x00001940


	//   ....[10]....
        /*01d4*/ 	.word	0x00001950


	//   ....[11]....
        /*01d8*/ 	.word	0x000019d0


	//   ....[12]....
        /*01dc*/ 	.word	0x00001a00


	//   ....[13]....
        /*01e0*/ 	.word	0x00001a30


	//   ....[14]....
        /*01e4*/ 	.word	0x00001a40


	//   ....[15]....
        /*01e8*/ 	.word	0x00001ad0


	//   ....[16]....
        /*01ec*/ 	.word	0x00001b10


	//   ....[17]....
        /*01f0*/ 	.word	0x00001b20


	//   ....[18]....
        /*01f4*/ 	.word	0x00001b30


	//   ....[19]....
        /*01f8*/ 	.word	0x00001bd0


	//   ....[20]....
        /*01fc*/ 	.word	0x00001c00


	//   ....[21]....
        /*0200*/ 	.word	0x00001c10


	//   ....[22]....
        /*0204*/ 	.word	0x00001c20


	//   ....[23]....
        /*0208*/ 	.word	0x00001d40


	//   ....[24]....
        /*020c*/ 	.word	0x00001d80


	//   ....[25]....
        /*0210*/ 	.word	0x00001dc0


	//   ....[26]....
        /*0214*/ 	.word	0x00001e00


	//   ....[27]....
        /*0218*/ 	.word	0x00001f20


	//   ....[28]....
        /*021c*/ 	.word	0x00001f90


	//   ....[29]....
        /*0220*/ 	.word	0x00001fd0


	//   ....[30]....
        /*0224*/ 	.word	0x00001ff0


	//   ....[31]....
        /*0228*/ 	.word	0x00002000


	//   ....[32]....
        /*022c*/ 	.word	0x00002010


	//   ....[33]....
        /*0230*/ 	.word	0x00002020


	//   ....[34]....
        /*0234*/ 	.word	0x00002030


	//   ....[35]....
        /*0238*/ 	.word	0x00002060


	//   ....[36]....
        /*023c*/ 	.word	0x00002070


	//   ....[37]....
        /*0240*/ 	.word	0x00002160


	//   ....[38]....
        /*0244*/ 	.word	0x00002170


	//   ....[39]....
        /*0248*/ 	.word	0x00002180


	//   ....[40]....
        /*024c*/ 	.word	0x00002190


	//   ....[41]....
        /*0250*/ 	.word	0x00002260


	//   ....[42]....
        /*0254*/ 	.word	0x00002280


	//   ....[43]....
        /*0258*/ 	.word	0x00002290


	//   ....[44]....
        /*025c*/ 	.word	0x000022a0


	//   ....[45]....
        /*0260*/ 	.word	0x00002370


	//   ....[46]....
        /*0264*/ 	.word	0x00002390


	//   ....[47]....
        /*0268*/ 	.word	0x000023a0


	//   ....[48]....
        /*026c*/ 	.word	0x000023b0


	//   ....[49]....
        /*0270*/ 	.word	0x00002480


	//   ....[50]....
        /*0274*/ 	.word	0x000024a0


	//   ....[51]....
        /*0278*/ 	.word	0x000024b0


	//   ....[52]....
        /*027c*/ 	.word	0x000024c0


	//   ....[53]....
        /*0280*/ 	.word	0x00002590


	//   ....[54]....
        /*0284*/ 	.word	0x000025d0


	//   ....[55]....
        /*0288*/ 	.word	0x000025f0


	//   ....[56]....
        /*028c*/ 	.word	0x00002600


	//   ....[57]....
        /*0290*/ 	.word	0x00002610


	//   ....[58]....
        /*0294*/ 	.word	0x00002620


	//   ....[59]....
        /*0298*/ 	.word	0x00002630


	//   ....[60]....
        /*029c*/ 	.word	0x00002650


	//   ....[61]....
        /*02a0*/ 	.word	0x00002670


	//   ....[62]....
        /*02a4*/ 	.word	0x000026a0


	//   ....[63]....
        /*02a8*/ 	.word	0x00002d20


	//   ....[64]....
        /*02ac*/ 	.word	0x00002d50


	//   ....[65]....
        /*02b0*/ 	.word	0x00002d60


	//   ....[66]....
        /*02b4*/ 	.word	0x00002d70


	//   ....[67]....
        /*02b8*/ 	.word	0x00002da0


	//   ....[68]....
        /*02bc*/ 	.word	0x00002dc0


	//   ....[69]....
        /*02c0*/ 	.word	0x00002de0


	//   ....[70]....
        /*02c4*/ 	.word	0x00002e00


	//   ....[71]....
        /*02c8*/ 	.word	0x00002e30


	//   ....[72]....
        /*02cc*/ 	.word	0x00002e60


	//   ....[73]....
        /*02d0*/ 	.word	0x00002e90


	//   ....[74]....
        /*02d4*/ 	.word	0x00002ed0


	//   ....[75]....
        /*02d8*/ 	.word	0x00002fe0


	//   ....[76]....
        /*02dc*/ 	.word	0x00003020


	//   ....[77]....
        /*02e0*/ 	.word	0x00003060


	//   ....[78]....
        /*02e4*/ 	.word	0x000030a0


	//   ....[79]....
        /*02e8*/ 	.word	0x000030e0


	//   ....[80]....
        /*02ec*/ 	.word	0x00003130


	//   ....[81]....
        /*02f0*/ 	.word	0x00003170


	//   ....[82]....
        /*02f4*/ 	.word	0x00003180


	//   ....[83]....
        /*02f8*/ 	.word	0x00003500


	//   ....[84]....
        /*02fc*/ 	.word	0x00003680


	//   ....[85]....
        /*0300*/ 	.word	0x000037a0


	//   ....[86]....
        /*0304*/ 	.word	0x000037f0


	//   ....[87]....
        /*0308*/ 	.word	0x00003840


	//   ....[88]....
        /*030c*/ 	.word	0x00003870


	//   ....[89]....
        /*0310*/ 	.word	0x00003890


	//   ....[90]....
        /*0314*/ 	.word	0x00003960


	//   ....[91]....
        /*0318*/ 	.word	0x000039a0


	//   ....[92]....
        /*031c*/ 	.word	0x000039f0


	//   ....[93]....
        /*0320*/ 	.word	0x00003a20


	//   ....[94]....
        /*0324*/ 	.word	0x00003a40


	//----- nvinfo : EIATTR_VRC_CTA_INIT_COUNT
	.align		4
.L_3829:
        /*0328*/ 	.byte	0x02, 0x4a
	.zero		1
	.zero		1


	//----- nvinfo : EIATTR_EXIT_INSTR_OFFSETS
	.align		4
        /*032c*/ 	.byte	0x04, 0x1c
        /*032e*/ 	.short	(.L_3831 - .L_3830)


	//   ....[0]....
.L_3830:
        /*0330*/ 	.word	0x00003ae0


	//   ....[1]....
        /*0334*/ 	.word	0x00004000


	//----- nvinfo : EIATTR_MAX_THREADS
	.align		4
.L_3831:
        /*0338*/ 	.byte	0x04, 0x05
        /*033a*/ 	.short	(.L_3833 - .L_3832)
.L_3832:
        /*033c*/ 	.word	0x00000020
        /*0340*/ 	.word	0x00000001
        /*0344*/ 	.word	0x00000001


	//----- nvinfo : EIATTR_CRS_STACK_SIZE
	.align		4
.L_3833:
        /*0348*/ 	.byte	0x04, 0x1e
        /*034a*/ 	.short	(.L_3835 - .L_3834)
.L_3834:
        /*034c*/ 	.word	0x00000000


	//----- nvinfo : EIATTR_CBANK_PARAM_SIZE
	.align		4
.L_3835:
        /*0350*/ 	.byte	0x03, 0x19
        /*0352*/ 	.short	0x01f0


	//----- nvinfo : EIATTR_PARAM_CBANK
	.align		4
        /*0354*/ 	.byte	0x04, 0x0a
        /*0356*/ 	.short	(.L_3837 - .L_3836)
	.align		4
.L_3836:
        /*0358*/ 	.word	index@(.nv.constant0._Z25selective_scan_bwd_kernelI32Selective_Scan_bwd_kernel_traitsILi32ELi4ELb1ELb0ELb0ELb0ELb1EfN3c107complexIfEEEEv12SSMParamsBwd)
        /*035c*/ 	.short	0x0380
        /*035e*/ 	.short	0x01f0


	//----- nvinfo : EIATTR_SW_WAR
	.align		4
.L_3837:
        /*0360*/ 	.byte	0x04, 0x36
        /*0362*/ 	.short	(.L_3839 - .L_3838)
.L_3838:
        /*0364*/ 	.word	0x00000008
.L_3839:


//--------------------- .nv.info._Z25selective_scan_bwd_kernelI32Selective_Scan_bwd_kernel_traitsILi32ELi4ELb1ELb0ELb0ELb1ELb0EfN3c107complexIfEEEEv12SSMParamsBwd --------------------------
	.section	.nv.info._Z25selective_scan_bwd_kernelI32Selective_Scan_bwd_kernel_traitsILi32ELi4ELb1ELb0ELb0ELb1ELb0EfN3c107complexIfEEEEv12SSMParamsBwd,"",@"SHT_CUDA_INFO"
	.sectionflags	@""
	.align	4


	//----- nvinfo : EIATTR_CUDA_API_VERSION
	.align		4
        /*0000*/ 	.byte	0x04, 0x37
        /*0002*/ 	.short	(.L_3841 - .L_3840)
.L_3840:
        /*0004*/ 	.word	0x00000082


	//----- nvinfo : EIATTR_KPARAM_INFO
	.align		4
.L_3841:
        /*0008*/ 	.byte	0x04, 0x17
        /*000a*/ 	.short	(.L_3843 - .L_3842)
.L_3842:
        /*000c*/ 	.word	0x00000000
        /*0010*/ 	.short	0x0000
        /*0012*/ 	.short	0x0000
        /*0014*/ 	.byte	0x00, 0xf0, 0xc1, 0x07


	//----- nvinfo : EIATTR_SPARSE_MMA_MASK
	.align		4
.L_3843:
        /*0018*/ 	.byte	0x03, 0x50
        /*001a*/ 	.short	0x0000


	//----- nvinfo : EIATTR_MAXREG_COUNT
	.align		4
        /*001c*/ 	.byte	0x03, 0x1b
        /*001e*/ 	.short	0x00ff


	//----- nvinfo : EIATTR_NUM_BARRIERS
	.align		4
        /*0020*/ 	.byte	0x02, 0x4c
        /*0022*/ 	.byte	0x01
	.zero		1


	//----- nvinfo : EIATTR_MERCURY_ISA_VERSION
	.align		4
        /*0024*/ 	.byte	0x03, 0x5f
        /*0026*/ 	.short	0x0101


	//----- nvinfo : EIATTR_COOP_GROUP_MASK_REGIDS
	.align		4
        /*0028*/ 	.byte	0x04, 0x29
        /*002a*/ 	.short	(.L_3845 - .L_3844)


	//   ....[0]....
.L_3844:
        /*002c*/ 	.word	0xffffffff


	//   ....[1]....
        /*0030*/ 	.word	0xffffffff


	//   ....[2]....
        /*0034*/ 	.word	0xffffffff


	//   ....[3]....
        /*0038*/ 	.word	0xffffffff


	//   ....[4]....
        /*003c*/ 	.word	0xffffffff


	//   ....[5]....
        /*0040*/ 	.word	0xffffffff


	//   ....[6]....
        /*0044*/ 	.word	0xffffffff


	//   ....[7]....
        /*0048*/ 	.word	0xffffffff


	//   ....[8]....
        /*004c*/ 	.word	0xffffffff


	//   ....[9]....
        /*0050*/ 	.word	0xffffffff


	//   ....[10]....
        /*0054*/ 	.word	0xffffffff


	//   ....[11]....
        /*0058*/ 	.word	0xffffffff


	//   ....[12]....
        /*005c*/ 	.word	0xffffffff


	//   ....[13]....
        /*0060*/ 	.word	0xffffffff


	//   ....[14]....
        /*0064*/ 	.word	0xffffffff


	//   ....[15]....
        /*0068*/ 	.word	0xffffffff


	//   ....[16]....
        /*006c*/ 	.word	0xffffffff


	//   ....[17]....
        /*0070*/ 	.word	0xffffffff


	//   ....[18]....
        /*0074*/ 	.word	0xffffffff


	//   ....[19]....
        /*0078*/ 	.word	0xffffffff


	//   ....[20]....
        /*007c*/ 	.word	0xffffffff


	//   ....[21]....
        /*0080*/ 	.word	0xffffffff


	//   ....[22]....
        /*0084*/ 	.word	0xffffffff


	//   ....[23]....
        /*0088*/ 	.word	0xffffffff


	//   ....[24]....
        /*008c*/ 	.word	0xffffffff


	//   ....[25]....
        /*0090*/ 	.word	0xffffffff


	//   ....[26]....
        /*0094*/ 	.word	0xffffffff


	//   ....[27]....
        /*0098*/ 	.word	0xffffffff


	//   ....[28]....
        /*009c*/ 	.word	0xffffffff


	//   ....[29]....
        /*00a0*/ 	.word	0xffffffff


	//   ....[30]....
        /*00a4*/ 	.word	0xffffffff


	//   ....[31]....
        /*00a8*/ 	.word	0xffffffff


	//   ....[32]....
        /*00ac*/ 	.word	0xffffffff


	//   ....[33]....
        /*00b0*/ 	.word	0xffffffff


	//   ....[34]....
        /*00b4*/ 	.word	0xffffffff


	//   ....[35]....
        /*00b8*/ 	.word	0xffffffff


	//   ....[36]....
        /*00bc*/ 	.word	0xffffffff


	//   ....[37]....
        /*00c0*/ 	.word	0xffffffff


	//   ....[38]....
        /*00c4*/ 	.word	0xffffffff


	//   ....[39]....
        /*00c8*/ 	.word	0xffffffff


	//   ....[40]....
        /*00cc*/ 	.word	0xffffffff


	//   ....[41]....
        /*00d0*/ 	.word	0xffffffff


	//   ....[42]....
        /*00d4*/ 	.word	0xffffffff


	//   ....[43]....
        /*00d8*/ 	.word	0xffffffff


	//   ....[44]....
        /*00dc*/ 	.word	0xffffffff


	//   ....[45]....
        /*00e0*/ 	.word	0xffffffff


	//   ....[46]....
        /*00e4*/ 	.word	0xffffffff


	//   ....[47]....
        /*00e8*/ 	.word	0xffffffff


	//   ....[48]....
        /*00ec*/ 	.word	0xffffffff


	//   ....[49]....
        /*00f0*/ 	.word	0xffffffff


	//   ....[50]....
        /*00f4*/ 	.word	0xffffffff


	//   ....[51]....
        /*00f8*/ 	.word	0xffffffff


	//   ....[52]....
        /*00fc*/ 	.word	0xffffffff


	//   ....[53]....
        /*0100*/ 	.word	0xffffffff


	//   ....[54]....
        /*0104*/ 	.word	0xffffffff


	//   ....[55]....
        /*0108*/ 	.word	0xffffffff


	//   ....[56]....
        /*010c*/ 	.word	0xffffffff


	//   ....[57]....
        /*0110*/ 	.word	0xffffffff


	//   ....[58]....
        /*0114*/ 	.word	0xffffffff


	//   ....[59]....
        /*0118*/ 	.word	0xffffffff


	//   ....[60]....
        /*011c*/ 	.word	0xffffffff


	//   ....[61]....
        /*0120*/ 	.word	0xffffffff


	//   ....[62]....
        /*0124*/ 	.word	0xffffffff


	//   ....[63]....
        /*0128*/ 	.word	0xffffffff


	//   ....[64]....
        /*012c*/ 	.word	0xffffffff


	//   ....[65]....
        /*0130*/ 	.word	0xffffffff


	//   ....[66]....
        /*0134*/ 	.word	0xffffffff


	//   ....[67]....
        /*0138*/ 	.word	0xffffffff


	//   ....[68]....
        /*013c*/ 	.word	0xffffffff


	//   ....[69]....
        /*0140*/ 	.word	0xffffffff


	//   ....[70]....
        /*0144*/ 	.word	0xffffffff


	//   ....[71]....
        /*0148*/ 	.word	0xffffffff


	//   ....[72]....
        /*014c*/ 	.word	0xffffffff


	//   ....[73]....
        /*0150*/ 	.word	0xffffffff


	//   ....[74]....
        /*0154*/ 	.word	0xffffffff


	//   ....[75]....
        /*0158*/ 	.word	0xffffffff


	//   ....[76]....
        /*015c*/ 	.word	0xffffffff


	//   ....[77]....
        /*0160*/ 	.word	0xffffffff


	//   ....[78]....
        /*0164*/ 	.word	0xffffffff


	//   ....[79]....
        /*0168*/ 	.word	0xffffffff


	//   ....[80]....
        /*016c*/ 	.word	0xffffffff


	//   ....[81]....
        /*0170*/ 	.word	0xffffffff


	//   ....[82]....
        /*0174*/ 	.word	0xffffffff


	//   ....[83]....
        /*0178*/ 	.word	0xffffffff


	//   ....[84]....
        /*017c*/ 	.word	0xffffffff


	//   ....[85]....
        /*0180*/ 	.word	0xffffffff


	//   ....[86]....
        /*0184*/ 	.word	0xffffffff


	//   ....[87]....
        /*0188*/ 	.word	0xffffffff


	//   ....[88]....
        /*018c*/ 	.word	0xffffffff


	//   ....[89]....
        /*0190*/ 	.word	0xffffffff


	//   ....[90]....
        /*0194*/ 	.word	0xffffffff


	//   ....[91]....
        /*0198*/ 	.word	0xffffffff


	//----- nvinfo : EIATTR_COOP_GROUP_INSTR_OFFSETS
	.align		4
.L_3845:
        /*019c*/ 	.byte	0x04, 0x28
        /*019e*/ 	.short	(.L_3847 - .L_3846)


	//   ....[0]....
.L_3846:
        /*01a0*/ 	.word	0x000006e0


	//   ....[1]....
        /*01a4*/ 	.word	0x00000760


	//   ....[2]....
        /*01a8*/ 	.word	0x00000840


	//   ....[3]....
        /*01ac*/ 	.word	0x00001ad0


	//   ....[4]....
        /*01b0*/ 	.word	0x00001b00


	//   ....[5]....
        /*01b4*/ 	.word	0x00001b20


	//   ....[6]....
        /*01b8*/ 	.word	0x00001b30


	//   ....[7]....
        /*01bc*/ 	.word	0x00001bc0


	//   ....[8]....
        /*01c0*/ 	.word	0x00001c00


	//   ....[9]....
        /*01c4*/ 	.word	0x00001c10


	//   ....[10]....
        /*01c8*/ 	.word	0x00001c20


	//   ....[11]....
        /*01cc*/ 	.word	0x00001cb0


	//   ....[12]....
        /*01d0*/ 	.word	0x00001cf0


	//   ....[13]....
        /*01d4*/ 	.word	0x00001d00


	//   ....[14]....
        /*01d8*/ 	.word	0x00001d10


	//   ....[15]....
        /*01dc*/ 	.word	0x00001db0


	//   ....[16]....
        /*01e0*/ 	.word	0x00001de0


	//   ....[17]....
        /*01e4*/ 	.word	0x00001df0


	//   ....[18]....
        /*01e8*/ 	.word	0x00001e00


	//   ....[19]....
        /*01ec*/ 	.word	0x00001f30


	//   ....[20]....
        /*01f0*/ 	.word	0x00001f70


	//   ....[21]....
        /*01f4*/ 	.word	0x00001fb0


	//   ....[22]....
        /*01f8*/ 	.word	0x00001ff0


	//   ....[23]....
        /*01fc*/ 	.word	0x000020e0


	//   ....[24]....
        /*0200*/ 	.word	0x00002190


	//   ....[25]....
        /*0204*/ 	.word	0x000021c0


	//   ....[26]....
        /*0208*/ 	.word	0x000021d0


	//   ....[27]....
        /*020c*/ 	.word	0x000021e0


	//   ....[28]....
        /*0210*/ 	.word	0x000021f0


	//   ....[29]....
        /*0214*/ 	.word	0x00002200


	//   ....[30]....
        /*0218*/ 	.word	0x00002230


	//   ....[31]....
        /*021c*/ 	.word	0x00002240


	//   ....[32]....
        /*0220*/ 	.word	0x00002250


	//   ....[33]....
        /*0224*/ 	.word	0x00002340


	//   ....[34]....
        /*0228*/ 	.word	0x00002350


	//   ....[35]....
        /*022c*/ 	.word	0x00002360


	//   ....[36]....
        /*0230*/ 	.word	0x00002370


	//   ....[37]....
        /*0234*/ 	.word	0x00002440


	//   ....[38]....
        /*0238*/ 	.word	0x00002460


	//   ....[39]....
        /*023c*/ 	.word	0x00002470


	//   ....[40]....
        /*0240*/ 	.word	0x00002480


	//   ....[41]....
        /*0244*/ 	.word	0x00002550


	//   ....[42]....
        /*0248*/ 	.word	0x00002570


	//   ....[43]....
        /*024c*/ 	.word	0x00002580


	//   ....[44]....
        /*0250*/ 	.word	0x00002590


	//   ....[45]....
        /*0254*/ 	.word	0x00002660


	//   ....[46]....
        /*0258*/ 	.word	0x00002680


	//   ....[47]....
        /*025c*/ 	.word	0x00002690


	//   ....[48]....
        /*0260*/ 	.word	0x000026a0


	//   ....[49]....
        /*0264*/ 	.word	0x00002770


	//   ....[50]....
        /*0268*/ 	.word	0x000027b0


	//   ....[51]....
        /*026c*/ 	.word	0x000027d0


	//   ....[52]....
        /*0270*/ 	.word	0x000027e0


	//   ....[53]....
        /*0274*/ 	.word	0x000027f0


	//   ....[54]....
        /*0278*/ 	.word	0x00002800


	//   ....[55]....
        /*027c*/ 	.word	0x00002810


	//   ....[56]....
        /*0280*/ 	.word	0x00002830


	//   ....[57]....
        /*0284*/ 	.word	0x00002850


	//   ....[58]....
        /*0288*/ 	.word	0x00002880


	//   ....[59]....
        /*028c*/ 	.word	0x00002ee0


	//   ....[60]....
        /*0290*/ 	.word	0x00002f10


	//   ....[61]....
        /*0294*/ 	.word	0x00002f40


	//   ....[62]....
        /*0298*/ 	.word	0x00002f50


	//   ....[63]....
        /*029c*/ 	.word	0x00002f80


	//   ....[64]....
        /*02a0*/ 	.word	0x00002fb0


	//   ....[65]....
        /*02a4*/ 	.word	0x00002fd0


	//   ....[66]....
        /*02a8*/ 	.word	0x00002fe0


	//   ....[67]....
        /*02ac*/ 	.word	0x00003000


	//   ....[68]....
        /*02b0*/ 	.word	0x00003040


	//   ....[69]....
        /*02b4*/ 	.word	0x00003070


	//   ....[70]....
        /*02b8*/ 	.word	0x000030b0


	//   ....[71]....
        /*02bc*/ 	.word	0x000031c0


	//   ....[72]....
        /*02c0*/ 	.word	0x00003200


	//   ....[73]....
        /*02c4*/ 	.word	0x00003240


	//   ....[74]....
        /*02c8*/ 	.word	0x00003280


	//   ....[75]....
        /*02cc*/ 	.word	0x00003310


	//   ....[76]....
        /*02d0*/ 	.word	0x00003330


	//   ....[77]....
        /*02d4*/ 	.word	0x00003350


	//   ....[78]....
        /*02d8*/ 	.word	0x00003360


	//   ....[79]....
        /*02dc*/ 	.word	0x00003670


	//   ....[80]....
        /*02e0*/ 	.word	0x000037f0


	//   ....[81]....
        /*02e4*/ 	.word	0x00003a20


	//   ....[82]....
        /*02e8*/ 	.word	0x00003b90


	//   ....[83]....
        /*02ec*/ 	.word	0x00003be0


	//   ....[84]....
        /*02f0*/ 	.word	0x00003c30


	//   ....[85]....
        /*02f4*/ 	.word	0x00003c60


	//   ....[86]....
        /*02f8*/ 	.word	0x00003c80


	//   ....[87]....
        /*02fc*/ 	.word	0x00003d50


	//   ....[88]....
        /*0300*/ 	.word	0x00003d90


	//   ....[89]....
        /*0304*/ 	.word	0x00003de0


	//   ....[90]....
        /*0308*/ 	.word	0x00003e10


	//   ....[91]....
        /*030c*/ 	.word	0x00003e30


	//----- nvinfo : EIATTR_VRC_CTA_INIT_COUNT
	.align		4
.L_3847:
        /*0310*/ 	.byte	0x02, 0x4a
	.zero		1
	.zero		1


	//----- nvinfo : EIATTR_EXIT_INSTR_OFFSETS
	.align		4
        /*0314*/ 	.byte	0x04, 0x1c
        /*0316*/ 	.short	(.L_3849 - .L_3848)


	//   ....[0]....
.L_3848:
        /*0318*/ 	.word	0x00003ed0


	//   ....[1]....
        /*031c*/ 	.word	0x000043f0


	//----- nvinfo : EIATTR_MAX_THREADS
	.align		4
.L_3849:
        /*0320*/ 	.byte	0x04, 0x05
        /*0322*/ 	.short	(.L_3851 - .L_3850)
.L_3850:
        /*0324*/ 	.word	0x00000020
        /*0328*/ 	.word	0x00000001
        /*032c*/ 	.word	0x00000001


	//----- nvinfo : EIATTR_CRS_STACK_SIZE
	.align		4
.L_3851:
        /*0330*/ 	.byte	0x04, 0x1e
        /*0332*/ 	.short	(.L_3853 - .L_3852)
.L_3852:
        /*0334*/ 	.word	0x00000000


	//----- nvinfo : EIATTR_CBANK_PARAM_SIZE
	.align		4
.L_3853:
        /*0338*/ 	.byte	0x03, 0x19
        /*033a*/ 	.short	0x01f0


	//----- nvinfo : EIATTR_PARAM_CBANK
	.align		4
        /*033c*/ 	.byte	0x04, 0x0a
        /*033e*/ 	.short	(.L_3855 - .L_3854)
	.align		4
.L_3854:
        /*0340*/ 	.word	index@(.nv.constant0._Z25selective_scan_bwd_kernelI32Selective_Scan_bwd_kernel_traitsILi32ELi4ELb1ELb0ELb0ELb1ELb0EfN3c107complexIfEEEEv12SSMParamsBwd)
        /*0344*/ 	.short	0x0380
        /*0346*/ 	.short	0x01f0


	//----- nvinfo : EIATTR_SW_WAR
	.align		4
.L_3855:
        /*0348*/ 	.byte	0x04, 0x36
        /*034a*/ 	.short	(.L_3857 - .L_3856)
.L_3856:
        /*034c*/ 	.word	0x00000008
.L_3857:


//--------------------- .nv.info._Z25selective_scan_bwd_kernelI32Selective_Scan_bwd_kernel_traitsILi32ELi4ELb1ELb0ELb0ELb1ELb1EfN3c107complexIfEEEEv12SSMParamsBwd --------------------------
	.section	.nv.info._Z25selective_scan_bwd_kernelI32Selective_Scan_bwd_kernel_traitsILi32ELi4ELb1ELb0ELb0ELb1ELb1EfN3c107complexIfEEEEv12SSMParamsBwd,"",@"SHT_CUDA_INFO"
	.sectionflags	@""
	.align	4


	//----- nvinfo : EIATTR_CUDA_API_VERSION
	.align		4
        /*0000*/ 	.byte	0x04, 0x37
        /*0002*/ 	.short	(.L_3859 - .L_3858)
.L_3858:
        /*0004*/ 	.word	0x00000082


	//----- nvinfo : EIATTR_KPARAM_INFO
	.align		4
.L_3859:
        /*0008*/ 	.byte	0x04, 0x17
        /*000a*/ 	.short	(.L_3861 - .L_3860)
.L_3860:
        /*000c*/ 	.word	0x00000000
        /*0010*/ 	.short	0x0000
        /*0012*/ 	.short	0x0000
        /*0014*/ 	.byte	0x00, 0xf0, 0xc1, 0x07


	//----- nvinfo : EIATTR_SPARSE_MMA_MASK
	.align		4
.L_3861:
        /*0018*/ 	.byte	0x03, 0x50
        /*001a*/ 	.short	0x0000


	//----- nvinfo : EIATTR_MAXREG_COUNT
	.align		4
        /*001c*/ 	.byte	0x03, 0x1b
        /*001e*/ 	.short	0x00ff


	//----- nvinfo : EIATTR_NUM_BARRIERS
	.align		4
        /*0020*/ 	.byte	0x02, 0x4c
        /*0022*/ 	.byte	0x01
	.zero		1


	//----- nvinfo : EIATTR_MERCURY_ISA_VERSION
	.align		4
        /*0024*/ 	.byte	0x03, 0x5f
        /*0026*/ 	.short	0x0101


	//----- nvinfo : EIATTR_COOP_GROUP_MASK_REGIDS
	.align		4
        /*0028*/ 	.byte	0x04, 0x29
        /*002a*/ 	.short	(.L_3863 - .L_3862)


	//   ....[0]....
.L_3862:
        /*002c*/ 	.word	0xffffffff


	//   ....[1]....
        /*0030*/ 	.word	0xffffffff


	//   ....[2]....
        /*0034*/ 	.word	0xffffffff


	//   ....[3]....
        /*0038*/ 	.word	0xffffffff


	//   ....[4]....
        /*003c*/ 	.word	0xffffffff


	//   ....[5]....
        /*0040*/ 	.word	0xffffffff


	//   ....[6]....
        /*0044*/ 	.word	0xffffffff


	//   ....[7]....
        /*0048*/ 	.word	0xffffffff


	//   ....[8]....
        /*004c*/ 	.word	0xffffffff


	//   ....[9]....
        /*0050*/ 	.word	0xffffffff


	//   ....[10]....
        /*0054*/ 	.word	0xffffffff


	//   ....[11]....
        /*0058*/ 	.word	0xffffffff


	//   ....[12]....
        /*005c*/ 	.word	0xffffffff


	//   ....[13]....
        /*0060*/ 	.word	0xffffffff


	//   ....[14]....
        /*0064*/ 	.word	0xffffffff


	//   ....[15]....
        /*0068*/ 	.word	0xffffffff


	//   ....[16]....
        /*006c*/ 	.word	0xffffffff


	//   ....[17]....
        /*0070*/ 	.word	0xffffffff


	//   ....[18]....
        /*0074*/ 	.word	0xffffffff


	//   ....[19]....
        /*0078*/ 	.word	0xffffffff


	//   ....[20]....
        /*007c*/ 	.word	0xffffffff


	//   ....[21]....
        /*0080*/ 	.word	0xffffffff


	//   ....[22]....
        /*0084*/ 	.word	0xffffffff


	//   ....[23]....
        /*0088*/ 	.word	0xffffffff


	//   ....[24]....
        /*008c*/ 	.word	0xffffffff


	//   ....[25]....
        /*0090*/ 	.word	0xffffffff


	//   ....[26]....
        /*0094*/ 	.word	0xffffffff


	//   ....[27]....
        /*0098*/ 	.word	0xffffffff


	//   ....[28]....
        /*009c*/ 	.word	0xffffffff


	//   ....[29]....
        /*00a0*/ 	.word	0xffffffff


	//   ....[30]....
        /*00a4*/ 	.word	0xffffffff


	//   ....[31]....
        /*00a8*/ 	.word	0xffffffff


	//   ....[32]....
        /*00ac*/ 	.word	0xffffffff


	//   ....[33]....
        /*00b0*/ 	.word	0xffffffff


	//   ....[34]....
        /*00b4*/ 	.word	0xffffffff


	//   ....[35]....
        /*00b8*/ 	.word	0xffffffff


	//   ....[36]....
        /*00bc*/ 	.word	0xffffffff


	//   ....[37]....
        /*00c0*/ 	.word	0xffffffff


	//   ....[38]....
        /*00c4*/ 	.word	0xffffffff


	//   ....[39]....
        /*00c8*/ 	.word	0xffffffff


	//   ....[40]....
        /*00cc*/ 	.word	0xffffffff


	//   ....[41]....
        /*00d0*/ 	.word	0xffffffff


	//   ....[42]....
        /*00d4*/ 	.word	0xffffffff


	//   ....[43]....
        /*00d8*/ 	.word	0xffffffff


	//   ....[44]....
        /*00dc*/ 	.word	0xffffffff


	//   ....[45]....
        /*00e0*/ 	.word	0xffffffff


	//   ....[46]....
        /*00e4*/ 	.word	0xffffffff


	//   ....[47]....
        /*00e8*/ 	.word	0xffffffff


	//   ....[48]....
        /*00ec*/ 	.word	0xffffffff


	//   ....[49]....
        /*00f0*/ 	.word	0xffffffff


	//   ....[50]....
        /*00f4*/ 	.word	0xffffffff


	//   ....[51]....
        /*00f8*/ 	.word	0xffffffff


	//   ....[52]....
        /*00fc*/ 	.word	0xffffffff


	//   ....[53]....
        /*0100*/ 	.word	0xffffffff


	//   ....[54]....
        /*0104*/ 	.word	0xffffffff


	//   ....[55]....
        /*0108*/ 	.word	0xffffffff


	//   ....[56]....
        /*010c*/ 	.word	0xffffffff


	//   ....[57]....
        /*0110*/ 	.word	0xffffffff


	//   ....[58]....
        /*0114*/ 	.word	0xffffffff


	//   ....[59]....
        /*0118*/ 	.word	0xffffffff


	//   ....[60]....
        /*011c*/ 	.word	0xffffffff


	//   ....[61]....
        /*0120*/ 	.word	0xffffffff


	//   ....[62]....
        /*0124*/ 	.word	0xffffffff


	//   ....[63]....
        /*0128*/ 	.word	0xffffffff


	//   ....[64]....
        /*012c*/ 	.word	0xffffffff


	//   ....[65]....
        /*0130*/ 	.word	0xffffffff


	//   ....[66]....
        /*0134*/ 	.word	0xffffffff


	//   ....[67]....
        /*0138*/ 	.word	0xffffffff


	//   ....[68]....
        /*013c*/ 	.word	0xffffffff


	//   ....[69]....
        /*0140*/ 	.word	0xffffffff


	//   ....[70]....
        /*0144*/ 	.word	0xffffffff


	//   ....[71]....
        /*0148*/ 	.word	0xffffffff


	//   ....[72]....
        /*014c*/ 	.word	0xffffffff


	//   ....[73]....
        /*0150*/ 	.word	0xffffffff


	//   ....[74]....
        /*0154*/ 	.word	0xffffffff


	//   ....[75]....
        /*0158*/ 	.word	0xffffffff


	//   ....[76]....
        /*015c*/ 	.word	0xffffffff


	//   ....[77]....
        /*0160*/ 	.word	0xffffffff


	//   ....[78]....
        /*0164*/ 	.word	0xffffffff


	//   ....[79]....
        /*0168*/ 	.word	0xffffffff


	//   ....[80]....
        /*016c*/ 	.word	0xffffffff


	//   ....[81]....
        /*0170*/ 	.word	0xffffffff


	//   ....[82]....
        /*0174*/ 	.word	0xffffffff


	//   ....[83]....
        /*0178*/ 	.word	0xffffffff


	//   ....[84]....
        /*017c*/ 	.word	0xffffffff


	//   ....[85]....
        /*0180*/ 	.word	0xffffffff


	//   ....[86]....
        /*0184*/ 	.word	0xffffffff


	//   ....[87]....
        /*0188*/ 	.word	0xffffffff


	//   ....[88]....
        /*018c*/ 	.word	0xffffffff


	//   ....[89]....
        /*0190*/ 	.word	0xffffffff


	//   ....[90]....
        /*0194*/ 	.word	0xffffffff


	//   ....[91]....
        /*0198*/ 	.word	0xffffffff


	//   ....[92]....
        /*019c*/ 	.word	0xffffffff


	//   ....[93]....
        /*01a0*/ 	.word	0xffffffff


	//   ....[94]....
        /*01a4*/ 	.word	0xffffffff


	//   ....[95]....
        /*01a8*/ 	.word	0xffffffff


	//----- nvinfo : EIATTR_COOP_GROUP_INSTR_OFFSETS
	.align		4
.L_3863:
        /*01ac*/ 	.byte	0x04, 0x28
        /*01ae*/ 	.short	(.L_3865 - .L_3864)


	//   ....[0]....
.L_3864:
        /*01b0*/ 	.word	0x000006d0


	//   ....[1]....
        /*01b4*/ 	.word	0x00000720


	//   ....[2]....
        /*01b8*/ 	.word	0x000008a0


	//   ....[3]....
        /*01bc*/ 	.word	0x00001200


	//   ....[4]....
        /*01c0*/ 	.word	0x000013c0


	//   ....[5]....
        /*01c4*/ 	.word	0x00001570


	//   ....[6]....
        /*01c8*/ 	.word	0x00001660


	//   ....[7]....
        /*01cc*/ 	.word	0x00002150


	//   ....[8]....
        /*01d0*/ 	.word	0x00002180


	//   ....[9]....
        /*01d4*/ 	.word	0x000021c0


	//   ....[10]....
        /*01d8*/ 	.word	0x000021d0


	//   ....[11]....
        /*01dc*/ 	.word	0x00002250


	//   ....[12]....
        /*01e0*/ 	.word	0x00002280


	//   ....[13]....
        /*01e4*/ 	.word	0x000022b0


	//   ....[14]....
        /*01e8*/ 	.word	0x000022c0


	//   ....[15]....
        /*01ec*/ 	.word	0x00002350


	//   ....[16]....
        /*01f0*/ 	.word	0x00002390


	//   ....[17]....
        /*01f4*/ 	.word	0x000023a0


	//   ....[18]....
        /*01f8*/ 	.word	0x000023b0


	//   ....[19]....
        /*01fc*/ 	.word	0x00002450


	//   ....[20]....
        /*0200*/ 	.word	0x00002480


	//   ....[21]....
        /*0204*/ 	.word	0x00002490


	//   ....[22]....
        /*0208*/ 	.word	0x000024a0


	//   ....[23]....
        /*020c*/ 	.word	0x000025d0


	//   ....[24]....
        /*0210*/ 	.word	0x00002610


	//   ....[25]....
        /*0214*/ 	.word	0x00002650


	//   ....[26]....
        /*0218*/ 	.word	0x00002690


	//   ....[27]....
        /*021c*/ 	.word	0x00002780


	//   ....[28]....
        /*0220*/ 	.word	0x000027b0


	//   ....[29]....
        /*0224*/ 	.word	0x00002840


	//   ....[30]....
        /*0228*/ 	.word	0x00002870


	//   ....[31]....
        /*022c*/ 	.word	0x00002880


	//   ....[32]....
        /*0230*/ 	.word	0x00002890


	//   ....[33]....
        /*0234*/ 	.word	0x000028a0


	//   ....[34]....
        /*0238*/ 	.word	0x000028b0


	//   ....[35]....
        /*023c*/ 	.word	0x000028e0


	//   ....[36]....
        /*0240*/ 	.word	0x000028f0


	//   ....[37]....
        /*0244*/ 	.word	0x000029e0


	//   ....[38]....
        /*0248*/ 	.word	0x000029f0


	//   ....[39]....
        /*024c*/ 	.word	0x00002a00


	//   ....[40]....
        /*0250*/ 	.word	0x00002a10


	//   ....[41]....
        /*0254*/ 	.word	0x00002ae0


	//   ....[42]....
        /*0258*/ 	.word	0x00002b00


	//   ....[43]....
        /*025c*/ 	.word	0x00002b10


	//   ....[44]....
        /*0260*/ 	.word	0x00002b20


	//   ....[45]....
        /*0264*/ 	.word	0x00002bf0


	//   ....[46]....
        /*0268*/ 	.word	0x00002c10


	//   ....[47]....
        /*026c*/ 	.word	0x00002c20


	//   ....[48]....
        /*0270*/ 	.word	0x00002c30


	//   ....[49]....
        /*0274*/ 	.word	0x00002d00


	//   ....[50]....
        /*0278*/ 	.word	0x00002d20


	//   ....[51]....
        /*027c*/ 	.word	0x00002d30


	//   ....[52]....
        /*0280*/ 	.word	0x00002d40


	//   ....[53]....
        /*0284*/ 	.word	0x00002e10


	//   ....[54]....
        /*0288*/ 	.word	0x00002e50


	//   ....[55]....
        /*028c*/ 	.word	0x00002e70


	//   ....[56]....
        /*0290*/ 	.word	0x00002e80


	//   ....[57]....
        /*0294*/ 	.word	0x00002e90


	//   ....[58]....
        /*0298*/ 	.word	0x00002ea0


	//   ....[59]....
        /*029c*/ 	.word	0x00002eb0


	//   ....[60]....
        /*02a0*/ 	.word	0x00002ed0


	//   ....[61]....
        /*02a4*/ 	.word	0x00002ef0


	//   ....[62]....
        /*02a8*/ 	.word	0x00002f20


	//   ....[63]....
        /*02ac*/ 	.word	0x00003570


	//   ....[64]....
        /*02b0*/ 	.word	0x000035a0


	//   ....[65]....
        /*02b4*/ 	.word	0x000035d0


	//   ....[66]....
        /*02b8*/ 	.word	0x000035f0


	//   ....[67]....
        /*02bc*/ 	.word	0x00003620


	//   ....[68]....
        /*02c0*/ 	.word	0x00003640


	//   ....[69]....
        /*02c4*/ 	.word	0x00003660


	//   ....[70]....
        /*02c8*/ 	.word	0x00003680


	//   ....[71]....
        /*02cc*/ 	.word	0x000036c0


	//   ....[72]....
        /*02d0*/ 	.word	0x00003700


	//   ....[73]....
        /*02d4*/ 	.word	0x00003740


	//   ....[74]....
        /*02d8*/ 	.word	0x00003780


	//   ....[75]....
        /*02dc*/ 	.word	0x00003890


	//   ....[76]....
        /*02e0*/ 	.word	0x00003910


	//   ....[77]....
        /*02e4*/ 	.word	0x00003950


	//   ....[78]....
        /*02e8*/ 	.word	0x00003960


	//   ....[79]....
        /*02ec*/ 	.word	0x000039a0


	//   ....[80]....
        /*02f0*/ 	.word	0x000039d0


	//   ....[81]....
        /*02f4*/ 	.word	0x000039f0


	//   ....[82]....
        /*02f8*/ 	.word	0x00003a00


	//   ....[83]....
        /*02fc*/ 	.word	0x00003d10


	//   ....[84]....
        /*0300*/ 	.word	0x00003e40


	//   ....[85]....
        /*0304*/ 	.word	0x00004100


	//   ....[86]....
        /*0308*/ 	.word	0x00004230


	//   ....[87]....
        /*030c*/ 	.word	0x00004280


	//   ....[88]....
        /*0310*/ 	.word	0x000042d0


	//   ....[89]....
        /*0314*/ 	.word	0x00004300


	//   ....[90]....
        /*0318*/ 	.word	0x00004320


	//   ....[91]....
        /*031c*/ 	.word	0x000043f0


	//   ....[92]....
        /*0320*/ 	.word	0x00004430


	//   ....[93]....
        /*0324*/ 	.word	0x00004480


	//   ....[94]....
        /*0328*/ 	.word	0x000044b0


	//   ....[95]....
        /*032c*/ 	.word	0x000044d0


	//----- nvinfo : EIATTR_VRC_CTA_INIT_COUNT
	.align		4
.L_3865:
        /*0330*/ 	.byte	0x02, 0x4a
	.zero		1
	.zero		1


	//----- nvinfo : EIATTR_EXIT_INSTR_OFFSETS
	.align		4
        /*0334*/ 	.byte	0x04, 0x1c
        /*0336*/ 	.short	(.L_3867 - .L_3866)


	//   ....[0]....
.L_3866:
        /*0338*/ 	.word	0x00004570


	//   ....[1]....
        /*033c*/ 	.word	0x00004a90


	//----- nvinfo : EIATTR_MAX_THREADS
	.align		4
.L_3867:
        /*0340*/ 	.byte	0x04, 0x05
        /*0342*/ 	.short	(.L_3869 - .L_3868)
.L_3868:
        /*0344*/ 	.word	0x00000020
        /*0348*/ 	.word	0x00000001
        /*034c*/ 	.word	0x00000001


	//----- nvinfo : EIATTR_CRS_STACK_SIZE
	.align		4
.L_3869:
        /*0350*/ 	.byte	0x04, 0x1e
        /*0352*/ 	.short	(.L_3871 - .L_3870)
.L_3870:
        /*0354*/ 	.word	0x00000000


	//----- nvinfo : EIATTR_CBANK_PARAM_SIZE
	.align		4
.L_3871:
        /*0358*/ 	.byte	0x03, 0x19
        /*035a*/ 	.short	0x01f0


	//----- nvinfo : EIATTR_PARAM_CBANK
	.align		4
        /*035c*/ 	.byte	0x04, 0x0a
        /*035e*/ 	.short	(.L_3873 - .L_3872)
	.align		4
.L_3872:
        /*0360*/ 	.word	index@(.nv.constant0._Z25selective_scan_bwd_kernelI32Selective_Scan_bwd_kernel_traitsILi32ELi4ELb1ELb0ELb0ELb1ELb1EfN3c107complexIfEEEEv12SSMParamsBwd)
        /*0364*/ 	.short	0x0380
        /*0366*/ 	.short	0x01f0


	//----- nvinfo : EIATTR_SW_WAR
	.align		4
.L_3873:
        /*0368*/ 	.byte	0x04, 0x36
        /*036a*/ 	.short	(.L_3875 - .L_3874)
.L_3874:
        /*036c*/ 	.word	0x00000008
.L_3875:


//--------------------- .nv.info._Z25selective_scan_bwd_kernelI32Selective_Scan_bwd_kernel_traitsILi32ELi4ELb1ELb0ELb1ELb0ELb0EfN3c107complexIfEEEEv12SSMParamsBwd --------------------------
	.section	.nv.info._Z25selective_scan_bwd_kernelI32Selective_Scan_bwd_kernel_traitsILi32ELi4ELb1ELb0ELb1ELb0ELb0EfN3c107complexIfEEEEv12SSMParamsBwd,"",@"SHT_CUDA_INFO"
	.sectionflags	@""
	.align	4


	//----- nvinfo : EIATTR_CUDA_API_VERSION
	.align		4
        /*0000*/ 	.byte	0x04, 0x37
        /*0002*/ 	.short	(.L_3877 - .L_3876)
.L_3876:
        /*0004*/ 	.word	0x00000082


	//----- nvinfo : EIATTR_KPARAM_INFO
	.align		4
.L_3877:
        /*0008*/ 	.byte	0x04, 0x17
        /*000a*/ 	.short	(.L_3879 - .L_3878)
.L_3878:
        /*000c*/ 	.word	0x00000000
        /*0010*/ 	.short	0x0000
        /*0012*/ 	.short	0x0000
        /*0014*/ 	.byte	0x00, 0xf0, 0xc1, 0x07


	//----- nvinfo : EIATTR_SPARSE_MMA_MASK
	.align		4
.L_3879:
        /*0018*/ 	.byte	0x03, 0x50
        /*001a*/ 	.short	0x0000


	//----- nvinfo : EIATTR_MAXREG_COUNT
	.align		4
        /*001c*/ 	.byte	0x03, 0x1b
        /*001e*/ 	.short	0x00ff


	//----- nvinfo : EIATTR_NUM_BARRIERS
	.align		4
        /*0020*/ 	.byte	0x02, 0x4c
        /*0022*/ 	.byte	0x01
	.zero		1


	//----- nvinfo : EIATTR_MERCURY_ISA_VERSION
	.align		4
        /*0024*/ 	.byte	0x03, 0x5f
        /*0026*/ 	.short	0x0101


	//----- nvinfo : EIATTR_COOP_GROUP_MASK_REGIDS
	.align		4
        /*0028*/ 	.byte	0x04, 0x29
        /*002a*/ 	.short	(.L_3881 - .L_3880)


	//   ....[0]....
.L_3880:
        /*002c*/ 	.word	0xffffffff


	//   ....[1]....
        /*0030*/ 	.word	0xffffffff


	//   ....[2]....
        /*0034*/ 	.word	0xffffffff


	//   ....[3]....
        /*0038*/ 	.word	0xffffffff


	//   ....[4]....
        /*003c*/ 	.word	0xffffffff


	//   ....[5]....
        /*0040*/ 	.word	0xffffffff


	//   ....[6]....
        /*0044*/ 	.word	0xffffffff


	//   ....[7]....
        /*0048*/ 	.word	0xffffffff


	//   ....[8]....
        /*004c*/ 	.word	0xffffffff


	//   ....[9]....
        /*0050*/ 	.word	0xffffffff


	//   ....[10]....
        /*0054*/ 	.word	0xffffffff


	//   ....[11]....
        /*0058*/ 	.word	0xffffffff


	//   ....[12]....
        /*005c*/ 	.word	0xffffffff


	//   ....[13]....
        /*0060*/ 	.word	0xffffffff


	//   ....[14]....
        /*0064*/ 	.word	0xffffffff


	//   ....[15]....
        /*0068*/ 	.word	0xffffffff


	//   ....[16]....
        /*006c*/ 	.word	0xffffffff


	//   ....[17]....
        /*0070*/ 	.word	0xffffffff


	//   ....[18]....
        /*0074*/ 	.word	0xffffffff


	//   ....[19]....
        /*0078*/ 	.word	0xffffffff


	//   ....[20]....
        /*007c*/ 	.word	0xffffffff


	//   ....[21]....
        /*0080*/ 	.word	0xffffffff


	//   ....[22]....
        /*0084*/ 	.word	0xffffffff


	//   ....[23]....
        /*0088*/ 	.word	0xffffffff


	//   ....[24]....
        /*008c*/ 	.word	0xffffffff


	//   ....[25]....
        /*0090*/ 	.word	0xffffffff


	//   ....[26]....
        /*0094*/ 	.word	0xffffffff


	//   ....[27]....
        /*0098*/ 	.word	0xffffffff


	//   ....[28]....
        /*009c*/ 	.word	0xffffffff


	//   ....[29]....
        /*00a0*/ 	.word	0xffffffff


	//   ....[30]....
        /*00a4*/ 	.word	0xffffffff


	//   ....[31]....
        /*00a8*/ 	.word	0xffffffff


	//   ....[32]....
        /*00ac*/ 	.word	0xffffffff


	//   ....[33]....
        /*00b0*/ 	.word	0xffffffff


	//   ....[34]....
        /*00b4*/ 	.word	0xffffffff


	//   ....[35]....
        /*00b8*/ 	.word	0xffffffff


	//   ....[36]....
        /*00bc*/ 	.word	0xffffffff


	//   ....[37]....
        /*00c0*/ 	.word	0xffffffff


	//   ....[38]....
        /*00c4*/ 	.word	0xffffffff


	//   ....[39]....
        /*00c8*/ 	.word	0xffffffff


	//   ....[40]....
        /*00cc*/ 	.word	0xffffffff


	//   ....[41]....
        /*00d0*/ 	.word	0xffffffff


	//   ....[42]....
        /*00d4*/ 	.word	0xffffffff


	//   ....[43]....
        /*00d8*/ 	.word	0xffffffff


	//   ....[44]....
        /*00dc*/ 	.word	0xffffffff


	//   ....[45]....
        /*00e0*/ 	.word	0xffffffff


	//   ....[46]....
        /*00e4*/ 	.word	0xffffffff


	//   ....[47]....
        /*00e8*/ 	.word	0xffffffff


	//   ....[48]....
        /*00ec*/ 	.word	0xffffffff


	//   ....[49]....
        /*00f0*/ 	.word	0xffffffff


	//   ....[50]....
        /*00f4*/ 	.word	0xffffffff


	//   ....[51]....
        /*00f8*/ 	.word	0xffffffff


	//   ....[52]....
        /*00fc*/ 	.word	0xffffffff


	//   ....[53]....
        /*0100*/ 	.word	0xffffffff


	//   ....[54]....
        /*0104*/ 	.word	0xffffffff


	//   ....[55]....
        /*0108*/ 	.word	0xffffffff


	//   ....[56]....
        /*010c*/ 	.word	0xffffffff


	//   ....[57]....
        /*0110*/ 	.word	0xffffffff


	//   ....[58]....
        /*0114*/ 	.word	0xffffffff


	//   ....[59]....
        /*0118*/ 	.word	0xffffffff


	//   ....[60]....
        /*011c*/ 	.word	0xffffffff


	//   ....[61]....
        /*0120*/ 	.word	0xffffffff


	//   ....[62]....
        /*0124*/ 	.word	0xffffffff


	//   ....[63]....
        /*0128*/ 	.word	0xffffffff


	//   ....[64]....
        /*012c*/ 	.word	0xffffffff


	//   ....[65]....
        /*0130*/ 	.word	0xffffffff


	//   ....[66]....
        /*0134*/ 	.word	0xffffffff


	//   ....[67]....
        /*0138*/ 	.word	0xffffffff


	//   ....[68]....
        /*013c*/ 	.word	0xffffffff


	//   ....[69]....
        /*0140*/ 	.word	0xffffffff


	//   ....[70]....
        /*0144*/ 	.word	0xffffffff


	//   ....[71]....
        /*0148*/ 	.word	0xffffffff


	//   ....[72]....
        /*014c*/ 	.word	0xffffffff


	//   ....[73]....
        /*0150*/ 	.word	0xffffffff


	//   ....[74]....
        /*0154*/ 	.word	0xffffffff


	//   ....[75]....
        /*0158*/ 	.word	0xffffffff


	//   ....[76]....
        /*015c*/ 	.word	0xffffffff


	//   ....[77]....
        /*0160*/ 	.word	0xffffffff


	//   ....[78]....
        /*0164*/ 	.word	0xffffffff


	//   ....[79]....
        /*0168*/ 	.word	0xffffffff


	//   ....[80]....
        /*016c*/ 	.word	0xffffffff


	//   ....[81]....
        /*0170*/ 	.word	0xffffffff


	//   ....[82]....
        /*0174*/ 	.word	0xffffffff


	//   ....[83]....
        /*0178*/ 	.word	0xffffffff


	//   ....[84]....
        /*017c*/ 	.word	0xffffffff


	//   ....[85]....
        /*0180*/ 	.word	0xffffffff


	//   ....[86]....
        /*0184*/ 	.word	0xffffffff


	//   ....[87]....
        /*0188*/ 	.word	0xffffffff


	//   ....[88]....
        /*018c*/ 	.word	0xffffffff


	//   ....[89]....
        /*0190*/ 	.word	0xffffffff


	//   ....[90]....
        /*0194*/ 	.word	0xffffffff


	//   ....[91]....
        /*0198*/ 	.word	0xffffffff


	//----- nvinfo : EIATTR_COOP_GROUP_INSTR_OFFSETS
	.align		4
.L_3881:
        /*019c*/ 	.byte	0x04, 0x28
        /*019e*/ 	.short	(.L_3883 - .L_3882)


	//   ....[0]....
.L_3882:
        /*01a0*/ 	.word	0x00000c40


	//   ....[1]....
        /*01a4*/ 	.word	0x00000cc0


	//   ....[2]....
        /*01a8*/ 	.word	0x00000d50


	//   ....[3]....
        /*01ac*/ 	.word	0x000012e0


	//   ....[4]....
        /*01b0*/ 	.word	0x000018b0


	//   ....[5]....
        /*01b4*/ 	.word	0x000018e0


	//   ....[6]....
        /*01b8*/ 	.word	0x00001940


	//   ....[7]....
        /*01bc*/ 	.word	0x00001950


	//   ....[8]....
        /*01c0*/ 	.word	0x000019c0


	//   ....[9]....
        /*01c4*/ 	.word	0x000019e0


	//   ....[10]....
        /*01c8*/ 	.word	0x00001a30


	//   ....[11]....
        /*01cc*/ 	.word	0x00001a40


	//   ....[12]....
        /*01d0*/ 	.word	0x00001ac0


	//   ....[13]....
        /*01d4*/ 	.word	0x00001af0


	//   ....[14]....
        /*01d8*/ 	.word	0x00001b20


	//   ....[15]....
        /*01dc*/ 	.word	0x00001b30


	//   ....[16]....
        /*01e0*/ 	.word	0x00001bc0


	//   ....[17]....
        /*01e4*/ 	.word	0x00001c00


	//   ....[18]....
        /*01e8*/ 	.word	0x00001c10


	//   ....[19]....
        /*01ec*/ 	.word	0x00001c20


	//   ....[20]....
        /*01f0*/ 	.word	0x00001cc0


	//   ....[21]....
        /*01f4*/ 	.word	0x00001d00


	//   ....[22]....
        /*01f8*/ 	.word	0x00001d30


	//   ....[23]....
        /*01fc*/ 	.word	0x00001d50


	//   ....[24]....
        /*0200*/ 	.word	0x00001e20


	//   ....[25]....
        /*0204*/ 	.word	0x00001e60


	//   ....[26]....
        /*0208*/ 	.word	0x00001ea0


	//   ....[27]....
        /*020c*/ 	.word	0x00001ee0


	//   ....[28]....
        /*0210*/ 	.word	0x00001fe0


	//   ....[29]....
        /*0214*/ 	.word	0x00001ff0


	//   ....[30]....
        /*0218*/ 	.word	0x000020b0


	//   ....[31]....
        /*021c*/ 	.word	0x000020e0


	//   ....[32]....
        /*0220*/ 	.word	0x000020f0


	//   ....[33]....
        /*0224*/ 	.word	0x00002100


	//   ....[34]....
        /*0228*/ 	.word	0x00002270


	//   ....[35]....
        /*022c*/ 	.word	0x000022b0


	//   ....[36]....
        /*0230*/ 	.word	0x00002320


	//   ....[37]....
        /*0234*/ 	.word	0x00002330


	//   ....[38]....
        /*0238*/ 	.word	0x00002400


	//   ....[39]....
        /*023c*/ 	.word	0x00002420


	//   ....[40]....
        /*0240*/ 	.word	0x00002430


	//   ....[41]....
        /*0244*/ 	.word	0x00002440


	//   ....[42]....
        /*0248*/ 	.word	0x00002510


	//   ....[43]....
        /*024c*/ 	.word	0x00002530


	//   ....[44]....
        /*0250*/ 	.word	0x00002540


	//   ....[45]....
        /*0254*/ 	.word	0x00002550


	//   ....[46]....
        /*0258*/ 	.word	0x00002620


	//   ....[47]....
        /*025c*/ 	.word	0x00002650


	//   ....[48]....
        /*0260*/ 	.word	0x00002660


	//   ....[49]....
        /*0264*/ 	.word	0x00002670


	//   ....[50]....
        /*0268*/ 	.word	0x00002750


	//   ....[51]....
        /*026c*/ 	.word	0x00002790


	//   ....[52]....
        /*0270*/ 	.word	0x000027d0


	//   ....[53]....
        /*0274*/ 	.word	0x00002810


	//   ....[54]....
        /*0278*/ 	.word	0x00002850


	//   ....[55]....
        /*027c*/ 	.word	0x00002890


	//   ....[56]....
        /*0280*/ 	.word	0x00002960


	//   ....[57]....
        /*0284*/ 	.word	0x000029b0


	//   ....[58]....
        /*0288*/ 	.word	0x00002a00


	//   ....[59]....
        /*028c*/ 	.word	0x00002a40


	//   ....[60]....
        /*0290*/ 	.word	0x00003450


	//   ....[61]....
        /*0294*/ 	.word	0x00003490


	//   ....[62]....
        /*0298*/ 	.word	0x000034b0


	//   ....[63]....
        /*029c*/ 	.word	0x000034c0


	//   ....[64]....
        /*02a0*/ 	.word	0x000034f0


	//   ....[65]....
        /*02a4*/ 	.word	0x00003510


	//   ....[66]....
        /*02a8*/ 	.word	0x00003530


	//   ....[67]....
        /*02ac*/ 	.word	0x00003550


	//   ....[68]....
        /*02b0*/ 	.word	0x00003580


	//   ....[69]....
        /*02b4*/ 	.word	0x000035a0


	//   ....[70]....
        /*02b8*/ 	.word	0x000035c0


	//   ....[71]....
        /*02bc*/ 	.word	0x000035e0


	//   ....[72]....
        /*02c0*/ 	.word	0x00003620


	//   ....[73]....
        /*02c4*/ 	.word	0x00003650


	//   ....[74]....
        /*02c8*/ 	.word	0x00003690


	//   ....[75]....
        /*02cc*/ 	.word	0x000036d0


	//   ....[76]....
        /*02d0*/ 	.word	0x000037c0


	//   ....[77]....
        /*02d4*/ 	.word	0x000037e0


	//   ....[78]....
        /*02d8*/ 	.word	0x00003800


	//   ....[79]....
        /*02dc*/ 	.word	0x00003810


	//   ....[80]....
        /*02e0*/ 	.word	0x00003bc0


	//   ....[81]....
        /*02e4*/ 	.word	0x00003d40


	//   ....[82]....
        /*02e8*/ 	.word	0x00003e60


	//   ....[83]....
        /*02ec*/ 	.word	0x00003eb0


	//   ....[84]....
        /*02f0*/ 	.word	0x00003f00


	//   ....[85]....
        /*02f4*/ 	.word	0x00003f30


	//   ....[86]....
        /*02f8*/ 	.word	0x00003f50


	//   ....[87]....
        /*02fc*/ 	.word	0x00004020


	//   ....[88]....
        /*0300*/ 	.word	0x00004060


	//   ....[89]....
        /*0304*/ 	.word	0x000040b0


	//   ....[90]....
        /*0308*/ 	.word	0x000040e0


	//   ....[91]....
        /*030c*/ 	.word	0x00004100


	//----- nvinfo : EIATTR_VRC_CTA_INIT_COUNT
	.align		4
.L_3883:
        /*0310*/ 	.byte	0x02, 0x4a
	.zero		1
	.zero		1


	//----- nvinfo : EIATTR_EXIT_INSTR_OFFSETS
	.align		4
        /*0314*/ 	.byte	0x04, 0x1c
        /*0316*/ 	.short	(.L_3885 - .L_3884)


	//   ....[0]....
.L_3884:
        /*0318*/ 	.word	0x000041a0


	//   ....[1]....
        /*031c*/ 	.word	0x000043e0


	//----- nvinfo : EIATTR_MAX_THREADS
	.align		4
.L_3885:
        /*0320*/ 	.byte	0x04, 0x05
        /*0322*/ 	.short	(.L_3887 - .L_3886)
.L_3886:
        /*0324*/ 	.word	0x00000020
        /*0328*/ 	.word	0x00000001
        /*032c*/ 	.word	0x00000001


	//----- nvinfo : EIATTR_CRS_STACK_SIZE
	.align		4
.L_3887:
        /*0330*/ 	.byte	0x04, 0x1e
        /*0332*/ 	.short	(.L_3889 - .L_3888)
.L_3888:
        /*0334*/ 	.word	0x00000000


	//----- nvinfo : EIATTR_CBANK_PARAM_SIZE
	.align		4
.L_3889:
        /*0338*/ 	.byte	0x03, 0x19
        /*033a*/ 	.short	0x01f0


	//----- nvinfo : EIATTR_PARAM_CBANK
	.align		4
        /*033c*/ 	.byte	0x04, 0x0a
        /*033e*/ 	.short	(.L_3891 - .L_3890)
	.align		4
.L_3890:
        /*0340*/ 	.word	index@(.nv.constant0._Z25selective_scan_bwd_kernelI32Selective_Scan_bwd_kernel_traitsILi32ELi4ELb1ELb0ELb1ELb0ELb0EfN3c107complexIfEEEEv12SSMParamsBwd)
        /*0344*/ 	.short	0x0380
        /*0346*/ 	.short	0x01f0


	//----- nvinfo : EIATTR_SW_WAR
	.align		4
.L_3891:
        /*0348*/ 	.byte	0x04, 0x36
        /*034a*/ 	.short	(.L_3893 - .L_3892)
.L_3892:
        /*034c*/ 	.word	0x00000008
.L_3893:


//--------------------- .nv.info._Z25selective_scan_bwd_kernelI32Selective_Scan_bwd_kernel_traitsILi32ELi4ELb1ELb0ELb1ELb0ELb1EfN3c107complexIfEEEEv12SSMParamsBwd --------------------------
	.section	.nv.info._Z25selective_scan_bwd_kernelI32Selective_Scan_bwd_kernel_traitsILi32ELi4ELb1ELb0ELb1ELb0ELb1EfN3c107complexIfEEEEv12SSMParamsBwd,"",@"SHT_CUDA_INFO"
	.sectionflags	@""
	.align	4


	//----- nvinfo : EIATTR_CUDA_API_VERSION
	.align		4
        /*0000*/ 	.byte	0x04, 0x37
        /*0002*/ 	.short	(.L_3895 - .L_3894)
.L_3894:
        /*0004*/ 	.word	0x00000082


	//----- nvinfo : EIATTR_KPARAM_INFO
	.align		4
.L_3895:
        /*0008*/ 	.byte	0x04, 0x17
        /*000a*/ 	.short	(.L_3897 - .L_3896)
.L_3896:
        /*000c*/ 	.word	0x00000000
        /*0010*/ 	.short	0x0000
        /*0012*/ 	.short	0x0000
        /*0014*/ 	.byte	0x00, 0xf0, 0xc1, 0x07


	//----- nvinfo : EIATTR_SPARSE_MMA_MASK
	.align		4
.L_3897:
        /*0018*/ 	.byte	0x03, 0x50
        /*001a*/ 	.short	0x0000


	//----- nvinfo : EIATTR_MAXREG_COUNT
	.align		4
        /*001c*/ 	.byte	0x03, 0x1b
        /*001e*/ 	.short	0x00ff


	//----- nvinfo : EIATTR_NUM_BARRIERS
	.align		4
        /*0020*/ 	.byte	0x02, 0x4c
        /*0022*/ 	.byte	0x01
	.zero		1


	//----- nvinfo : EIATTR_MERCURY_ISA_VERSION
	.align		4
        /*0024*/ 	.byte	0x03, 0x5f
        /*0026*/ 	.short	0x0101


	//----- nvinfo : EIATTR_COOP_GROUP_MASK_REGIDS
	.align		4
        /*0028*/ 	.byte	0x04, 0x29
        /*002a*/ 	.short	(.L_3899 - .L_3898)


	//   ....[0]....
.L_3898:
        /*002c*/ 	.word	0xffffffff


	//   ....[1]....
        /*0030*/ 	.word	0xffffffff


	//   ....[2]....
        /*0034*/ 	.word	0xffffffff


	//   ....[3]....
        /*0038*/ 	.word	0xffffffff


	//   ....[4]....
        /*003c*/ 	.word	0xffffffff


	//   ....[5]....
        /*0040*/ 	.word	0xffffffff


	//   ....[6]....
        /*0044*/ 	.word	0xffffffff


	//   ....[7]....
        /*0048*/ 	.word	0xffffffff


	//   ....[8]....
        /*004c*/ 	.word	0xffffffff


	//   ....[9]....
        /*0050*/ 	.word	0xffffffff


	//   ....[10]....
        /*0054*/ 	.word	0xffffffff


	//   ....[11]....
        /*0058*/ 	.word	0xffffffff


	//   ....[12]....
        /*005c*/ 	.word	0xffffffff


	//   ....[13]....
        /*0060*/ 	.word	0xffffffff


	//   ....[14]....
        /*0064*/ 	.word	0xffffffff


	//   ....[15]....
        /*0068*/ 	.word	0xffffffff


	//   ....[16]....
        /*006c*/ 	.word	0xffffffff


	//   ....[17]....
        /*0070*/ 	.word	0xffffffff


	//   ....[18]....
        /*0074*/ 	.word	0xffffffff


	//   ....[19]....
        /*0078*/ 	.word	0xffffffff


	//   ....[20]....
        /*007c*/ 	.word	0xffffffff


	//   ....[21]....
        /*0080*/ 	.word	0xffffffff


	//   ....[22]....
        /*0084*/ 	.word	0xffffffff


	//   ....[23]....
        /*0088*/ 	.word	0xffffffff


	//   ....[24]....
        /*008c*/ 	.word	0xffffffff


	//   ....[25]....
        /*0090*/ 	.word	0xffffffff


	//   ....[26]....
        /*0094*/ 	.word	0xffffffff


	//   ....[27]....
        /*0098*/ 	.word	0xffffffff


	//   ....[28]....
        /*009c*/ 	.word	0xffffffff


	//   ....[29]....
        /*00a0*/ 	.word	0xffffffff


	//   ....[30]....
        /*00a4*/ 	.word	0xffffffff


	//   ....[31]....
        /*00a8*/ 	.word	0xffffffff


	//   ....[32]....
        /*00ac*/ 	.word	0xffffffff


	//   ....[33]....
        /*00b0*/ 	.word	0xffffffff


	//   ....[34]....
        /*00b4*/ 	.word	0xffffffff


	//   ....[35]....
        /*00b8*/ 	.word	0xffffffff


	//   ....[36]....
        /*00bc*/ 	.word	0xffffffff


	//   ....[37]....
        /*00c0*/ 	.word	0xffffffff


	//   ....[38]....
        /*00c4*/ 	.word	0xffffffff


	//   ....[39]....
        /*00c8*/ 	.word	0xffffffff


	//   ....[40]....
        /*00cc*/ 	.word	0xffffffff


	//   ....[41]....
        /*00d0*/ 	.word	0xffffffff


	//   ....[42]....
        /*00d4*/ 	.word	0xffffffff


	//   ....[43]....
        /*00d8*/ 	.word	0xffffffff


	//   ....[44]....
        /*00dc*/ 	.word	0xffffffff


	//   ....[45]....
        /*00e0*/ 	.word	0xffffffff


	//   ....[46]....
        /*00e4*/ 	.word	0xffffffff


	//   ....[47]....
        /*00e8*/ 	.word	0xffffffff


	//   ....[48]....
        /*00ec*/ 	.word	0xffffffff


	//   ....[49]....
        /*00f0*/ 	.word	0xffffffff


	//   ....[50]....
        /*00f4*/ 	.word	0xffffffff


	//   ....[51]....
        /*00f8*/ 	.word	0xffffffff


	//   ....[52]....
        /*00fc*/ 	.word	0xffffffff


	//   ....[53]....
        /*0100*/ 	.word	0xffffffff


	//   ....[54]....
        /*0104*/ 	.word	0xffffffff


	//   ....[55]....
        /*0108*/ 	.word	0xffffffff


	//   ....[56]....
        /*010c*/ 	.word	0xffffffff


	//   ....[57]....
        /*0110*/ 	.word	0xffffffff


	//   ....[58]....
        /*0114*/ 	.word	0xffffffff


	//   ....[59]....
        /*0118*/ 	.word	0xffffffff


	//   ....[60]....
        /*011c*/ 	.word	0xffffffff


	//   ....[61]....
        /*0120*/ 	.word	0xffffffff


	//   ....[62]....
        /*0124*/ 	.word	0xffffffff


	//   ....[63]....
        /*0128*/ 	.word	0xffffffff


	//   ....[64]....
        /*012c*/ 	.word	0xffffffff


	//   ....[65]....
        /*0130*/ 	.word	0xffffffff


	//   ....[66]....
        /*0134*/ 	.word	0xffffffff


	//   ....[67]....
        /*0138*/ 	.word	0xffffffff


	//   ....[68]....
        /*013c*/ 	.word	0xffffffff


	//   ....[69]....
        /*0140*/ 	.word	0xffffffff


	//   ....[70]....
        /*0144*/ 	.word	0xffffffff


	//   ....[71]....
        /*0148*/ 	.word	0xffffffff


	//   ....[72]....
        /*014c*/ 	.word	0xffffffff


	//   ....[73]....
        /*0150*/ 	.word	0xffffffff


	//   ....[74]....
        /*0154*/ 	.word	0xffffffff


	//   ....[75]....
        /*0158*/ 	.word	0xffffffff


	//   ....[76]....
        /*015c*/ 	.word	0xffffffff


	//   ....[77]....
        /*0160*/ 	.word	0xffffffff


	//   ....[78]....
        /*0164*/ 	.word	0xffffffff


	//   ....[79]....
        /*0168*/ 	.word	0xffffffff


	//   ....[80]....
        /*016c*/ 	.word	0xffffffff


	//   ....[81]....
        /*0170*/ 	.word	0xffffffff


	//   ....[82]....
        /*0174*/ 	.word	0xffffffff


	//   ....[83]....
        /*0178*/ 	.word	0xffffffff


	//   ....[84]....
        /*017c*/ 	.word	0xffffffff


	//   ....[85]....
        /*0180*/ 	.word	0xffffffff


	//   ....[86]....
        /*0184*/ 	.word	0xffffffff


	//   ....[87]....
        /*0188*/ 	.word	0xffffffff


	//   ....[88]....
        /*018c*/ 	.word	0xffffffff


	//   ....[89]....
        /*0190*/ 	.word	0xffffffff


	//   ....[90]....
        /*0194*/ 	.word	0xffffffff


	//   ....[91]....
        /*0198*/ 	.word	0xffffffff


	//   ....[92]....
        /*019c*/ 	.word	0xffffffff


	//   ....[93]....
        /*01a0*/ 	.word	0xffffffff


	//   ....[94]....
        /*01a4*/ 	.word	0xffffffff


	//   ....[95]....
        /*01a8*/ 	.word	0xffffffff


	//----- nvinfo : EIATTR_COOP_GROUP_INSTR_OFFSETS
	.align		4
.L_3899:
        /*01ac*/ 	.byte	0x04, 0x28
        /*01ae*/ 	.short	(.L_3901 - .L_3900)


	//   ....[0]....
.L_3900:
        /*01b0*/ 	.word	0x00000ce0


	//   ....[1]....
        /*01b4*/ 	.word	0x00000d60


	//   ....[2]....
        /*01b8*/ 	.word	0x00000e30


	//   ....[3]....
        /*01bc*/ 	.word	0x00000ef0


	//   ....[4]....
        /*01c0*/ 	.word	0x000010e0


	//   ....[5]....
        /*01c4*/ 	.word	0x000012d0


	//   ....[6]....
        /*01c8*/ 	.word	0x00001390


	//   ....[7]....
        /*01cc*/ 	.word	0x000019d0


	//   ....[8]....
        /*01d0*/ 	.word	0x00001fb0


	//   ....[9]....
        /*01d4*/ 	.word	0x00001fe0


	//   ....[10]....
        /*01d8*/ 	.word	0x00002040


	//   ....[11]....
        /*01dc*/ 	.word	0x00002050


	//   ....[12]....
        /*01e0*/ 	.word	0x000020c0


	//   ....[13]....
        /*01e4*/ 	.word	0x000020e0


	//   ....[14]....
        /*01e8*/ 	.word	0x00002130


	//   ....[15]....
        /*01ec*/ 	.word	0x00002140


	//   ....[16]....
        /*01f0*/ 	.word	0x000021c0


	//   ....[17]....
        /*01f4*/ 	.word	0x000021f0


	//   ....[18]....
        /*01f8*/ 	.word	0x00002220


	//   ....[19]....
        /*01fc*/ 	.word	0x00002230


	//   ....[20]....
        /*0200*/ 	.word	0x000022c0


	//   ....[21]....
        /*0204*/ 	.word	0x00002300


	//   ....[22]....
        /*0208*/ 	.word	0x00002310


	//   ....[23]....
        /*020c*/ 	.word	0x00002320


	//   ....[24]....
        /*0210*/ 	.word	0x000023c0


	//   ....[25]....
        /*0214*/ 	.word	0x00002400


	//   ....[26]....
        /*0218*/ 	.word	0x00002430


	//   ....[27]....
        /*021c*/ 	.word	0x00002450


	//   ....[28]....
        /*0220*/ 	.word	0x00002520


	//   ....[29]....
        /*0224*/ 	.word	0x00002560


	//   ....[30]....
        /*0228*/ 	.word	0x000025a0


	//   ....[31]....
        /*022c*/ 	.word	0x000025e0


	//   ....[32]....
        /*0230*/ 	.word	0x000026c0


	//   ....[33]....
        /*0234*/ 	.word	0x000026e0


	//   ....[34]....
        /*0238*/ 	.word	0x000026f0


	//   ....[35]....
        /*023c*/ 	.word	0x000027b0


	//   ....[36]....
        /*0240*/ 	.word	0x000027e0


	//   ....[37]....
        /*0244*/ 	.word	0x000027f0


	//   ....[38]....
        /*0248*/ 	.word	0x00002960


	//   ....[39]....
        /*024c*/ 	.word	0x000029a0


	//   ....[40]....
        /*0250*/ 	.word	0x00002a10


	//   ....[41]....
        /*0254*/ 	.word	0x00002a20


	//   ....[42]....
        /*0258*/ 	.word	0x00002af0


	//   ....[43]....
        /*025c*/ 	.word	0x00002b10


	//   ....[44]....
        /*0260*/ 	.word	0x00002b20


	//   ....[45]....
        /*0264*/ 	.word	0x00002b30


	//   ....[46]....
        /*0268*/ 	.word	0x00002c00


	//   ....[47]....
        /*026c*/ 	.word	0x00002c20


	//   ....[48]....
        /*0270*/ 	.word	0x00002c30


	//   ....[49]....
        /*0274*/ 	.word	0x00002c40


	//   ....[50]....
        /*0278*/ 	.word	0x00002d10


	//   ....[51]....
        /*027c*/ 	.word	0x00002d40


	//   ....[52]....
        /*0280*/ 	.word	0x00002d50


	//   ....[53]....
        /*0284*/ 	.word	0x00002d60


	//   ....[54]....
        /*0288*/ 	.word	0x00002e30


	//   ....[55]....
        /*028c*/ 	.word	0x00002e70


	//   ....[56]....
        /*0290*/ 	.word	0x00002eb0


	//   ....[57]....
        /*0294*/ 	.word	0x00002ef0


	//   ....[58]....
        /*0298*/ 	.word	0x00002f30


	//   ....[59]....
        /*029c*/ 	.word	0x00002f70


	//   ....[60]....
        /*02a0*/ 	.word	0x00003000


	//   ....[61]....
        /*02a4*/ 	.word	0x00003060


	//   ....[62]....
        /*02a8*/ 	.word	0x000030d0


	//   ....[63]....
        /*02ac*/ 	.word	0x00003110


	//   ....[64]....
        /*02b0*/ 	.word	0x00003b40


	//   ....[65]....
        /*02b4*/ 	.word	0x00003b80


	//   ....[66]....
        /*02b8*/ 	.word	0x00003b90


	//   ....[67]....
        /*02bc*/ 	.word	0x00003ba0


	//   ....[68]....
        /*02c0*/ 	.word	0x00003bd0


	//   ....[69]....
        /*02c4*/ 	.word	0x00003bf0


	//   ....[70]....
        /*02c8*/ 	.word	0x00003c10


	//   ....[71]....
        /*02cc*/ 	.word	0x00003c30


	//   ....[72]....
        /*02d0*/ 	.word	0x00003c60


	//   ....[73]....
        /*02d4*/ 	.word	0x00003c80


	//   ....[74]....
        /*02d8*/ 	.word	0x00003ca0


	//   ....[75]....
        /*02dc*/ 	.word	0x00003cc0


	//   ....[76]....
        /*02e0*/ 	.word	0x00003d00


	//   ....[77]....
        /*02e4*/ 	.word	0x00003d40


	//   ....[78]....
        /*02e8*/ 	.word	0x00003d80


	//   ....[79]....
        /*02ec*/ 	.word	0x00003dc0


	//   ....[80]....
        /*02f0*/ 	.word	0x00003eb0


	//   ....[81]....
        /*02f4*/ 	.word	0x00003ed0


	//   ....[82]....
        /*02f8*/ 	.word	0x00003ef0


	//   ....[83]....
        /*02fc*/ 	.word	0x00003f00


	//   ....[84]....
        /*0300*/ 	.word	0x000042a0


	//   ....[85]....
        /*0304*/ 	.word	0x00004420


	//   ....[86]....
        /*0308*/ 	.word	0x00004540


	//   ....[87]....
        /*030c*/ 	.word	0x00004590


	//   ....[88]....
        /*0310*/ 	.word	0x000045e0


	//   ....[89]....
        /*0314*/ 	.word	0x00004610


	//   ....[90]....
        /*0318*/ 	.word	0x00004630


	//   ....[91]....
        /*031c*/ 	.word	0x00004700


	//   ....[92]....
        /*0320*/ 	.word	0x00004740


	//   ....[93]....
        /*0324*/ 	.word	0x00004790


	//   ....[94]....
        /*0328*/ 	.word	0x000047c0


	//   ....[95]....
        /*032c*/ 	.word	0x000047e0


	//----- nvinfo : EIATTR_VRC_CTA_INIT_COUNT
	.align		4
.L_3901:
        /*0330*/ 	.byte	0x02, 0x4a
	.zero		1
	.zero		1


	//----- nvinfo : EIATTR_EXIT_INSTR_OFFSETS
	.align		4
        /*0334*/ 	.byte	0x04, 0x1c
        /*0336*/ 	.short	(.L_3903 - .L_3902)


	//   ....[0]....
.L_3902:
        /*0338*/ 	.word	0x00004880


	//   ....[1]....
        /*033c*/ 	.word	0x00004ac0


	//----- nvinfo : EIATTR_MAX_THREADS
	.align		4
.L_3903:
        /*0340*/ 	.byte	0x04, 0x05
        /*0342*/ 	.short	(.L_3905 - .L_3904)
.L_3904:
        /*0344*/ 	.word	0x00000020
        /*0348*/ 	.word	0x00000001
        /*034c*/ 	.word	0x00000001


	//----- nvinfo : EIATTR_CRS_STACK_SIZE
	.align		4
.L_3905:
        /*0350*/ 	.byte	0x04, 0x1e
        /*0352*/ 	.short	(.L_3907 - .L_3906)
.L_3906:
        /*0354*/ 	.word	0x00000000


	//----- nvinfo : EIATTR_CBANK_PARAM_SIZE
	.align		4
.L_3907:
        /*0358*/ 	.byte	0x03, 0x19
        /*035a*/ 	.short	0x01f0


	//----- nvinfo : EIATTR_PARAM_CBANK
	.align		4
        /*035c*/ 	.byte	0x04, 0x0a
        /*035e*/ 	.short	(.L_3909 - .L_3908)
	.align		4
.L_3908:
        /*0360*/ 	.word	index@(.nv.constant0._Z25selective_scan_bwd_kernelI32Selective_Scan_bwd_kernel_traitsILi32ELi4ELb1ELb0ELb1ELb0ELb1EfN3c107complexIfEEEEv12SSMParamsBwd)
        /*0364*/ 	.short	0x0380
        /*0366*/ 	.short	0x01f0


	//----- nvinfo : EIATTR_SW_WAR
	.align		4
.L_3909:
        /*0368*/ 	.byte	0x04, 0x36
        /*036a*/ 	.short	(.L_3911 - .L_3910)
.L_3910:
        /*036c*/ 	.word	0x00000008
.L_3911:


//--------------------- .nv.info._Z25selective_scan_bwd_kernelI32Selective_Scan_bwd_kernel_traitsILi32ELi4ELb1ELb0ELb1ELb1ELb0EfN3c107complexIfEEEEv12SSMParamsBwd --------------------------
	.section	.nv.info._Z25selective_scan_bwd_kernelI32Selective_Scan_bwd_kernel_traitsILi32ELi4ELb1ELb0ELb1ELb1ELb0EfN3c107complexIfEEEEv12SSMParamsBwd,"",@"SHT_CUDA_INFO"
	.sectionflags	@""
	.align	4


	//----- nvinfo : EIATTR_CUDA_API_VERSION
	.align		4
        /*0000*/ 	.byte	0x04, 0x37
        /*0002*/ 	.short	(.L_3913 - .L_3912)
.L_3912:
        /*0004*/ 	.word	0x00000082


	//----- nvinfo : EIATTR_KPARAM_INFO
	.align		4
.L_3913:
        /*0008*/ 	.byte	0x04, 0x17
        /*000a*/ 	.short	(.L_3915 - .L_3914)
.L_3914:
        /*000c*/ 	.word	0x00000000
        /*0010*/ 	.short	0x0000
        /*0012*/ 	.short	0x0000
        /*0014*/ 	.byte	0x00, 0xf0, 0xc1, 0x07


	//----- nvinfo : EIATTR_SPARSE_MMA_MASK
	.align		4
.L_3915:
        /*0018*/ 	.byte	0x03, 0x50
        /*001a*/ 	.short	0x0000


	//----- nvinfo : EIATTR_MAXREG_COUNT
	.align		4
        /*001c*/ 	.byte	0x03, 0x1b
        /*001e*/ 	.short	0x00ff


	//----- nvinfo : EIATTR_NUM_BARRIERS
	.align		4
        /*0020*/ 	.byte	0x02, 0x4c
        /*0022*/ 	.byte	0x01
	.zero		1


	//----- nvinfo : EIATTR_MERCURY_ISA_VERSION
	.align		4
        /*0024*/ 	.byte	0x03, 0x5f
        /*0026*/ 	.short	0x0101


	//----- nvinfo : EIATTR_COOP_GROUP_MASK_REGIDS
	.align		4
        /*0028*/ 	.byte	0x04, 0x29
        /*002a*/ 	.short	(.L_3917 - .L_3916)


	//   ....[0]....
.L_3916:
        /*002c*/ 	.word	0xffffffff


	//   ....[1]....
        /*0030*/ 	.word	0xffffffff


	//   ....[2]....
        /*0034*/ 	.word	0xffffffff


	//   ....[3]....
        /*0038*/ 	.word	0xffffffff


	//   ....[4]....
        /*003c*/ 	.word	0xffffffff


	//   ....[5]....
        /*0040*/ 	.word	0xffffffff


	//   ....[6]....
        /*0044*/ 	.word	0xffffffff


	//   ....[7]....
        /*0048*/ 	.word	0xffffffff


	//   ....[8]....
        /*004c*/ 	.word	0xffffffff


	//   ....[9]....
        /*0050*/ 	.word	0xffffffff


	//   ....[10]....
        /*0054*/ 	.word	0xffffffff


	//   ....[11]....
        /*0058*/ 	.word	0xffffffff


	//   ....[12]....
        /*005c*/ 	.word	0xffffffff


	//   ....[13]....
        /*0060*/ 	.word	0xffffffff


	//   ....[14]....
        /*0064*/ 	.word	0xffffffff


	//   ....[15]....
        /*0068*/ 	.word	0xffffffff


	//   ....[16]....
        /*006c*/ 	.word	0xffffffff


	//   ....[17]....
        /*0070*/ 	.word	0xffffffff


	//   ....[18]....
        /*0074*/ 	.word	0xffffffff


	//   ....[19]....
        /*0078*/ 	.word	0xffffffff


	//   ....[20]....
        /*007c*/ 	.word	0xffffffff


	//   ....[21]....
        /*0080*/ 	.word	0xffffffff


	//   ....[22]....
        /*0084*/ 	.word	0xffffffff


	//   ....[23]....
        /*0088*/ 	.word	0xffffffff


	//   ....[24]....
        /*008c*/ 	.word	0xffffffff


	//   ....[25]....
        /*0090*/ 	.word	0xffffffff


	//   ....[26]....
        /*0094*/ 	.word	0xffffffff


	//   ....[27]....
        /*0098*/ 	.word	0xffffffff


	//   ....[28]....
        /*009c*/ 	.word	0xffffffff


	//   ....[29]....
        /*00a0*/ 	.word	0xffffffff


	//   ....[30]....
        /*00a4*/ 	.word	0xffffffff


	//   ....[31]....
        /*00a8*/ 	.word	0xffffffff


	//   ....[32]....
        /*00ac*/ 	.word	0xffffffff


	//   ....[33]....
        /*00b0*/ 	.word	0xffffffff


	//   ....[34]....
        /*00b4*/ 	.word	0xffffffff


	//   ....[35]....
        /*00b8*/ 	.word	0xffffffff


	//   ....[36]....
        /*00bc*/ 	.word	0xffffffff


	//   ....[37]....
        /*00c0*/ 	.word	0xffffffff


	//   ....[38]....
        /*00c4*/ 	.word	0xffffffff


	//   ....[39]....
        /*00c8*/ 	.word	0xffffffff


	//   ....[40]....
        /*00cc*/ 	.word	0xffffffff


	//   ....[41]....
        /*00d0*/ 	.word	0xffffffff


	//   ....[42]....
        /*00d4*/ 	.word	0xffffffff


	//   ....[43]....
        /*00d8*/ 	.word	0xffffffff


	//   ....[44]....
        /*00dc*/ 	.word	0xffffffff


	//   ....[45]....
        /*00e0*/ 	.word	0xffffffff


	//   ....[46]....
        /*00e4*/ 	.word	0xffffffff


	//   ....[47]....
        /*00e8*/ 	.word	0xffffffff


	//   ....[48]....
        /*00ec*/ 	.word	0xffffffff


	//   ....[49]....
        /*00f0*/ 	.word	0xffffffff


	//   ....[50]....
        /*00f4*/ 	.word	0xffffffff


	//   ....[51]....
        /*00f8*/ 	.word	0xffffffff


	//   ....[52]....
        /*00fc*/ 	.word	0xffffffff


	//   ....[53]....
        /*0100*/ 	.word	0xffffffff


	//   ....[54]....
        /*0104*/ 	.word	0xffffffff


	//   ....[55]....
        /*0108*/ 	.word	0xffffffff


	//   ....[56]....
        /*010c*/ 	.word	0xffffffff


	//   ....[57]....
        /*0110*/ 	.word	0xffffffff


	//   ....[58]....
        /*0114*/ 	.word	0xffffffff


	//   ....[59]....
        /*0118*/ 	.word	0xffffffff


	//   ....[60]....
        /*011c*/ 	.word	0xffffffff


	//   ....[61]....
        /*0120*/ 	.word	0xffffffff


	//   ....[62]....
        /*0124*/ 	.word	0xffffffff


	//   ....[63]....
        /*0128*/ 	.word	0xffffffff


	//   ....[64]....
        /*012c*/ 	.word	0xffffffff


	//   ....[65]....
        /*0130*/ 	.word	0xffffffff


	//   ....[66]....
        /*0134*/ 	.word	0xffffffff


	//   ....[67]....
        /*0138*/ 	.word	0xffffffff


	//   ....[68]....
        /*013c*/ 	.word	0xffffffff


	//   ....[69]....
        /*0140*/ 	.word	0xffffffff


	//   ....[70]....
        /*0144*/ 	.word	0xffffffff


	//   ....[71]....
        /*0148*/ 	.word	0xffffffff


	//   ....[72]....
        /*014c*/ 	.word	0xffffffff


	//   ....[73]....
        /*0150*/ 	.word	0xffffffff


	//   ....[74]....
        /*0154*/ 	.word	0xffffffff


	//   ....[75]....
        /*0158*/ 	.word	0xffffffff


	//   ....[76]....
        /*015c*/ 	.word	0xffffffff


	//   ....[77]....
        /*0160*/ 	.word	0xffffffff


	//   ....[78]....
        /*0164*/ 	.word	0xffffffff


	//   ....[79]....
        /*0168*/ 	.word	0xffffffff


	//   ....[80]....
        /*016c*/ 	.word	0xffffffff


	//   ....[81]....
        /*0170*/ 	.word	0xffffffff


	//   ....[82]....
        /*0174*/ 	.word	0xffffffff


	//   ....[83]....
        /*0178*/ 	.word	0xffffffff


	//   ....[84]....
        /*017c*/ 	.word	0xffffffff


	//   ....[85]....
        /*0180*/ 	.word	0xffffffff


	//   ....[86]....
        /*0184*/ 	.word	0xffffffff


	//   ....[87]....
        /*0188*/ 	.word	0xffffffff


	//   ....[88]....
        /*018c*/ 	.word	0xffffffff


	//   ....[89]....
        /*0190*/ 	.word	0xffffffff


	//   ....[90]....
        /*0194*/ 	.word	0xffffffff


	//   ....[91]....
        /*0198*/ 	.word	0xffffffff


	//   ....[92]....
        /*019c*/ 	.word	0xffffffff


	//----- nvinfo : EIATTR_COOP_GROUP_INSTR_OFFSETS
	.align		4
.L_3917:
        /*01a0*/ 	.byte	0x04, 0x28
        /*01a2*/ 	.short	(.L_3919 - .L_3918)


	//   ....[0]....
.L_3918:
        /*01a4*/ 	.word	0x00000c10


	//   ....[1]....
        /*01a8*/ 	.word	0x00000c90


	//   ....[2]....
        /*01ac*/ 	.word	0x00000d70


	//   ....[3]....
        /*01b0*/ 	.word	0x00001b40


	//   ....[4]....
        /*01b4*/ 	.word	0x00002110


	//   ....[5]....
        /*01b8*/ 	.word	0x00002140


	//   ....[6]....
        /*01bc*/ 	.word	0x000021a0


	//   ....[7]....
        /*01c0*/ 	.word	0x000021b0


	//   ....[8]....
        /*01c4*/ 	.word	0x00002220


	//   ....[9]....
        /*01c8*/ 	.word	0x00002240


	//   ....[10]....
        /*01cc*/ 	.word	0x00002290


	//   ....[11]....
        /*01d0*/ 	.word	0x000022a0


	//   ....[12]....
        /*01d4*/ 	.word	0x00002320


	//   ....[13]....
        /*01d8*/ 	.word	0x00002350


	//   ....[14]....
        /*01dc*/ 	.word	0x00002380


	//   ....[15]....
        /*01e0*/ 	.word	0x00002390


	//   ....[16]....
        /*01e4*/ 	.word	0x00002420


	//   ....[17]....
        /*01e8*/ 	.word	0x00002460


	//   ....[18]....
        /*01ec*/ 	.word	0x00002470


	//   ....[19]....
        /*01f0*/ 	.word	0x00002480


	//   ....[20]....
        /*01f4*/ 	.word	0x00002520


	//   ....[21]....
        /*01f8*/ 	.word	0x00002560


	//   ....[22]....
        /*01fc*/ 	.word	0x00002590


	//   ....[23]....
        /*0200*/ 	.word	0x000025b0


	//   ....[24]....
        /*0204*/ 	.word	0x00002690


	//   ....[25]....
        /*0208*/ 	.word	0x000026d0


	//   ....[26]....
        /*020c*/ 	.word	0x00002710


	//   ....[27]....
        /*0210*/ 	.word	0x00002750


	//   ....[28]....
        /*0214*/ 	.word	0x00002840


	//   ....[29]....
        /*0218*/ 	.word	0x00002850


	//   ....[30]....
        /*021c*/ 	.word	0x00002910


	//   ....[31]....
        /*0220*/ 	.word	0x00002940


	//   ....[32]....
        /*0224*/ 	.word	0x00002950


	//   ....[33]....
        /*0228*/ 	.word	0x00002960


	//   ....[34]....
        /*022c*/ 	.word	0x00002ad0


	//   ....[35]....
        /*0230*/ 	.word	0x00002b10


	//   ....[36]....
        /*0234*/ 	.word	0x00002b80


	//   ....[37]....
        /*0238*/ 	.word	0x00002b90


	//   ....[38]....
        /*023c*/ 	.word	0x00002c60


	//   ....[39]....
        /*0240*/ 	.word	0x00002c80


	//   ....[40]....
        /*0244*/ 	.word	0x00002c90


	//   ....[41]....
        /*0248*/ 	.word	0x00002ca0


	//   ....[42]....
        /*024c*/ 	.word	0x00002d70


	//   ....[43]....
        /*0250*/ 	.word	0x00002d90


	//   ....[44]....
        /*0254*/ 	.word	0x00002da0


	//   ....[45]....
        /*0258*/ 	.word	0x00002db0


	//   ....[46]....
        /*025c*/ 	.word	0x00002e80


	//   ....[47]....
        /*0260*/ 	.word	0x00002eb0


	//   ....[48]....
        /*0264*/ 	.word	0x00002ec0


	//   ....[49]....
        /*0268*/ 	.word	0x00002ed0


	//   ....[50]....
        /*026c*/ 	.word	0x00002fc0


	//   ....[51]....
        /*0270*/ 	.word	0x00003000


	//   ....[52]....
        /*0274*/ 	.word	0x00003040


	//   ....[53]....
        /*0278*/ 	.word	0x00003080


	//   ....[54]....
        /*027c*/ 	.word	0x000030c0


	//   ....[55]....
        /*0280*/ 	.word	0x00003100


	//   ....[56]....
        /*0284*/ 	.word	0x00003160


	//   ....[57]....
        /*0288*/ 	.word	0x000031a0


	//   ....[58]....
        /*028c*/ 	.word	0x000031f0


	//   ....[59]....
        /*0290*/ 	.word	0x00003230


	//   ....[60]....
        /*0294*/ 	.word	0x00003cb0


	//   ....[61]....
        /*0298*/ 	.word	0x00003cf0


	//   ....[62]....
        /*029c*/ 	.word	0x00003d00


	//   ....[63]....
        /*02a0*/ 	.word	0x00003d10


	//   ....[64]....
        /*02a4*/ 	.word	0x00003d40


	//   ....[65]....
        /*02a8*/ 	.word	0x00003d60


	//   ....[66]....
        /*02ac*/ 	.word	0x00003d80


	//   ....[67]....
        /*02b0*/ 	.word	0x00003da0


	//   ....[68]....
        /*02b4*/ 	.word	0x00003dd0


	//   ....[69]....
        /*02b8*/ 	.word	0x00003df0


	//   ....[70]....
        /*02bc*/ 	.word	0x00003e10


	//   ....[71]....
        /*02c0*/ 	.word	0x00003e30


	//   ....[72]....
        /*02c4*/ 	.word	0x00003eb0


	//   ....[73]....
        /*02c8*/ 	.word	0x00003ef0


	//   ....[74]....
        /*02cc*/ 	.word	0x00003f30


	//   ....[75]....
        /*02d0*/ 	.word	0x00003f70


	//   ....[76]....
        /*02d4*/ 	.word	0x00004020


	//   ....[77]....
        /*02d8*/ 	.word	0x00004040


	//   ....[78]....
        /*02dc*/ 	.word	0x00004060


	//   ....[79]....
        /*02e0*/ 	.word	0x00004070


	//   ....[80]....
        /*02e4*/ 	.word	0x00004390


	//   ....[81]....
        /*02e8*/ 	.word	0x000043d0


	//   ....[82]....
        /*02ec*/ 	.word	0x00004760


	//   ....[83]....
        /*02f0*/ 	.word	0x000048d0


	//   ....[84]....
        /*02f4*/ 	.word	0x00004920


	//   ....[85]....
        /*02f8*/ 	.word	0x00004970


	//   ....[86]....
        /*02fc*/ 	.word	0x000049a0


	//   ....[87]....
        /*0300*/ 	.word	0x000049c0


	//   ....[88]....
        /*0304*/ 	.word	0x00004a90


	//   ....[89]....
        /*0308*/ 	.word	0x00004ad0


	//   ....[90]....
        /*030c*/ 	.word	0x00004b20


	//   ....[91]....
        /*0310*/ 	.word	0x00004b50


	//   ....[92]....
        /*0314*/ 	.word	0x00004b70


	//----- nvinfo : EIATTR_VRC_CTA_INIT_COUNT
	.align		4
.L_3919:
        /*0318*/ 	.byte	0x02, 0x4a
	.zero		1
	.zero		1


	//----- nvinfo : EIATTR_EXIT_INSTR_OFFSETS
	.align		4
        /*031c*/ 	.byte	0x04, 0x1c
        /*031e*/ 	.short	(.L_3921 - .L_3920)


	//   ....[0]....
.L_3920:
        /*0320*/ 	.word	0x00004c10


	//   ....[1]....
        /*0324*/ 	.word	0x00004e50


	//----- nvinfo : EIATTR_MAX_THREADS
	.align		4
.L_3921:
        /*0328*/ 	.byte	0x04, 0x05
        /*032a*/ 	.short	(.L_3923 - .L_3922)
.L_3922:
        /*032c*/ 	.word	0x00000020
        /*0330*/ 	.word	0x00000001
        /*0334*/ 	.word	0x00000001


	//----- nvinfo : EIATTR_CRS_STACK_SIZE
	.align		4
.L_3923:
        /*0338*/ 	.byte	0x04, 0x1e
        /*033a*/ 	.short	(.L_3925 - .L_3924)
.L_3924:
        /*033c*/ 	.word	0x00000000


	//----- nvinfo : EIATTR_CBANK_PARAM_SIZE
	.align		4
.L_3925:
        /*0340*/ 	.byte	0x03, 0x19
        /*0342*/ 	.short	0x01f0


	//----- nvinfo : EIATTR_PARAM_CBANK
	.align		4
        /*0344*/ 	.byte	0x04, 0x0a
        /*0346*/ 	.short	(.L_3927 - .L_3926)
	.align		4
.L_3926:
        /*0348*/ 	.word	index@(.nv.constant0._Z25selective_scan_bwd_kernelI32Selective_Scan_bwd_kernel_traitsILi32ELi4ELb1ELb0ELb1ELb1ELb0EfN3c107complexIfEEEEv12SSMParamsBwd)
        /*034c*/ 	.short	0x0380
        /*034e*/ 	.short	0x01f0


	//----- nvinfo : EIATTR_SW_WAR
	.align		4
.L_3927:
        /*0350*/ 	.byte	0x04, 0x36
        /*0352*/ 	.short	(.L_3929 - .L_3928)
.L_3928:
        /*0354*/ 	.word	0x00000008
.L_3929:


//--------------------- .nv.info._Z25selective_scan_bwd_kernelI32Selective_Scan_bwd_kernel_traitsILi32ELi4ELb1ELb0ELb1ELb1ELb1EfN3c107complexIfEEEEv12SSMParamsBwd --------------------------
	.section	.nv.info._Z25selective_scan_bwd_kernelI32Selective_Scan_bwd_kernel_traitsILi32ELi4ELb1ELb0ELb1ELb1ELb1EfN3c107complexIfEEEEv12SSMParamsBwd,"",@"SHT_CUDA_INFO"
	.sectionflags	@""
	.align	4


	//----- nvinfo : EIATTR_CUDA_API_VERSION
	.align		4
        /*0000*/ 	.byte	0x04, 0x37
        /*0002*/ 	.short	(.L_3931 - .L_3930)
.L_3930:
        /*0004*/ 	.word	0x00000082


	//----- nvinfo : EIATTR_KPARAM_INFO
	.align		4
.L_3931:
        /*0008*/ 	.byte	0x04, 0x17
        /*000a*/ 	.short	(.L_3933 - .L_3932)
.L_3932:
        /*000c*/ 	.word	0x00000000
        /*0010*/ 	.short	0x0000
        /*0012*/ 	.short	0x0000
        /*0014*/ 	.byte	0x00, 0xf0, 0xc1, 0x07


	//----- nvinfo : EIATTR_SPARSE_MMA_MASK
	.align		4
.L_3933:
        /*0018*/ 	.byte	0x03, 0x50
        /*001a*/ 	.short	0x0000


	//----- nvinfo : EIATTR_MAXREG_COUNT
	.align		4
        /*001c*/ 	.byte	0x03, 0x1b
        /*001e*/ 	.short	0x00ff


	//----- nvinfo : EIATTR_NUM_BARRIERS
	.align		4
        /*0020*/ 	.byte	0x02, 0x4c
        /*0022*/ 	.byte	0x01
	.zero		1


	//----- nvinfo : EIATTR_MERCURY_ISA_VERSION
	.align		4
        /*0024*/ 	.byte	0x03, 0x5f
        /*0026*/ 	.short	0x0101


	//----- nvinfo : EIATTR_COOP_GROUP_MASK_REGIDS
	.align		4
        /*0028*/ 	.byte	0x04, 0x29
        /*002a*/ 	.short	(.L_3935 - .L_3934)


	//   ....[0]....
.L_3934:
        /*002c*/ 	.word	0xffffffff


	//   ....[1]....
        /*0030*/ 	.word	0xffffffff


	//   ....[2]....
        /*0034*/ 	.word	0xffffffff


	//   ....[3]....
        /*0038*/ 	.word	0xffffffff


	//   ....[4]....
        /*003c*/ 	.word	0xffffffff


	//   ....[5]....
        /*0040*/ 	.word	0xffffffff


	//   ....[6]....
        /*0044*/ 	.word	0xffffffff


	//   ....[7]....
        /*0048*/ 	.word	0xffffffff


	//   ....[8]....
        /*004c*/ 	.word	0xffffffff


	//   ....[9]....
        /*0050*/ 	.word	0xffffffff


	//   ....[10]....
        /*0054*/ 	.word	0xffffffff


	//   ....[11]....
        /*0058*/ 	.word	0xffffffff


	//   ....[12]....
        /*005c*/ 	.word	0xffffffff


	//   ....[13]....
        /*0060*/ 	.word	0xffffffff


	//   ....[14]....
        /*0064*/ 	.word	0xffffffff


	//   ....[15]....
        /*0068*/ 	.word	0xffffffff


	//   ....[16]....
        /*006c*/ 	.word	0xffffffff


	//   ....[17]....
        /*0070*/ 	.word	0xffffffff


	//   ....[18]....
        /*0074*/ 	.word	0xffffffff


	//   ....[19]....
        /*0078*/ 	.word	0xffffffff


	//   ....[20]....
        /*007c*/ 	.word	0xffffffff


	//   ....[21]....
        /*0080*/ 	.word	0xffffffff


	//   ....[22]....
        /*0084*/ 	.word	0xffffffff


	//   ....[23]....
        /*0088*/ 	.word	0xffffffff


	//   ....[24]....
        /*008c*/ 	.word	0xffffffff


	//   ....[25]....
        /*0090*/ 	.word	0xffffffff


	//   ....[26]....
        /*0094*/ 	.word	0xffffffff


	//   ....[27]....
        /*0098*/ 	.word	0xffffffff


	//   ....[28]....
        /*009c*/ 	.word	0xffffffff


	//   ....[29]....
        /*00a0*/ 	.word	0xffffffff


	//   ....[30]....
        /*00a4*/ 	.word	0xffffffff


	//   ....[31]....
        /*00a8*/ 	.word	0xffffffff


	//   ....[32]....
        /*00ac*/ 	.word	0xffffffff


	//   ....[33]....
        /*00b0*/ 	.word	0xffffffff


	//   ....[34]....
        /*00b4*/ 	.word	0xffffffff


	//   ....[35]....
        /*00b8*/ 	.word	0xffffffff


	//   ....[36]....
        /*00bc*/ 	.word	0xffffffff


	//   ....[37]....
        /*00c0*/ 	.word	0xffffffff


	//   ....[38]....
        /*00c4*/ 	.word	0xffffffff


	//   ....[39]....
        /*00c8*/ 	.word	0xffffffff


	//   ....[40]....
        /*00cc*/ 	.word	0xffffffff


	//   ....[41]....
        /*00d0*/ 	.word	0xffffffff


	//   ....[42]....
        /*00d4*/ 	.word	0xffffffff


	//   ....[43]....
        /*00d8*/ 	.word	0xffffffff


	//   ....[44]....
        /*00dc*/ 	.word	0xffffffff


	//   ....[45]....
        /*00e0*/ 	.word	0xffffffff


	//   ....[46]....
        /*00e4*/ 	.word	0xffffffff


	//   ....[47]....
        /*00e8*/ 	.word	0xffffffff


	//   ....[48]....
        /*00ec*/ 	.word	0xffffffff


	//   ....[49]....
        /*00f0*/ 	.word	0xffffffff


	//   ....[50]....
        /*00f4*/ 	.word	0xffffffff


	//   ....[51]....
        /*00f8*/ 	.word	0xffffffff


	//   ....[52]....
        /*00fc*/ 	.word	0xffffffff


	//   ....[53]....
        /*0100*/ 	.word	0xffffffff


	//   ....[54]....
        /*0104*/ 	.word	0xffffffff


	//   ....[55]....
        /*0108*/ 	.word	0xffffffff


	//   ....[56]....
        /*010c*/ 	.word	0xffffffff


	//   ....[57]....
        /*0110*/ 	.word	0xffffffff


	//   ....[58]....
        /*0114*/ 	.word	0xffffffff


	//   ....[59]....
        /*0118*/ 	.word	0xffffffff


	//   ....[60]....
        /*011c*/ 	.word	0xffffffff


	//   ....[61]....
        /*0120*/ 	.word	0xffffffff


	//   ....[62]....
        /*0124*/ 	.word	0xffffffff


	//   ....[63]....
        /*0128*/ 	.word	0xffffffff


	//   ....[64]....
        /*012c*/ 	.word	0xffffffff


	//   ....[65]....
        /*0130*/ 	.word	0xffffffff


	//   ....[66]....
        /*0134*/ 	.word	0xffffffff


	//   ....[67]....
        /*0138*/ 	.word	0xffffffff


	//   ....[68]....
        /*013c*/ 	.word	0xffffffff


	//   ....[69]....
        /*0140*/ 	.word	0xffffffff


	//   ....[70]....
        /*0144*/ 	.word	0xffffffff


	//   ....[71]....
        /*0148*/ 	.word	0xffffffff


	//   ....[72]....
        /*014c*/ 	.word	0xffffffff


	//   ....[73]....
        /*0150*/ 	.word	0xffffffff


	//   ....[74]....
        /*0154*/ 	.word	0xffffffff


	//   ....[75]....
        /*0158*/ 	.word	0xffffffff


	//   ....[76]....
        /*015c*/ 	.word	0xffffffff


	//   ....[77]....
        /*0160*/ 	.word	0xffffffff


	//   ....[78]....
        /*0164*/ 	.word	0xffffffff


	//   ....[79]....
        /*0168*/ 	.word	0xffffffff


	//   ....[80]....
        /*016c*/ 	.word	0xffffffff


	//   ....[81]....
        /*0170*/ 	.word	0xffffffff


	//   ....[82]....
        /*0174*/ 	.word	0xffffffff


	//   ....[83]....
        /*0178*/ 	.word	0xffffffff


	//   ....[84]....
        /*017c*/ 	.word	0xffffffff


	//   ....[85]....
        /*0180*/ 	.word	0xffffffff


	//   ....[86]....
        /*0184*/ 	.word	0xffffffff


	//   ....[87]....
        /*0188*/ 	.word	0xffffffff


	//   ....[88]....
        /*018c*/ 	.word	0xffffffff


	//   ....[89]....
        /*0190*/ 	.word	0xffffffff


	//   ....[90]....
        /*0194*/ 	.word	0xffffffff


	//   ....[91]....
        /*0198*/ 	.word	0xffffffff


	//   ....[92]....
        /*019c*/ 	.word	0xffffffff


	//   ....[93]....
        /*01a0*/ 	.word	0xffffffff


	//   ....[94]....
        /*01a4*/ 	.word	0xffffffff


	//   ....[95]....
        /*01a8*/ 	.word	0xffffffff


	//   ....[96]....
        /*01ac*/ 	.word	0xffffffff


	//----- nvinfo : EIATTR_COOP_GROUP_INSTR_OFFSETS
	.align		4
.L_3935:
        /*01b0*/ 	.byte	0x04, 0x28
        /*01b2*/ 	.short	(.L_3937 - .L_3936)


	//   ....[0]....
.L_3936:
        /*01b4*/ 	.word	0x00000c50


	//   ....[1]....
        /*01b8*/ 	.word	0x00000cd0


	//   ....[2]....
        /*01bc*/ 	.word	0x00000e40


	//   ....[3]....
        /*01c0*/ 	.word	0x000017a0


	//   ....[4]....
        /*01c4*/ 	.word	0x00001910


	//   ....[5]....
        /*01c8*/ 	.word	0x00001b10


	//   ....[6]....
        /*01cc*/ 	.word	0x00001c00


	//   ....[7]....
        /*01d0*/ 	.word	0x00002250


	//   ....[8]....
        /*01d4*/ 	.word	0x00002820


	//   ....[9]....
        /*01d8*/ 	.word	0x00002850


	//   ....[10]....
        /*01dc*/ 	.word	0x000028b0


	//   ....[11]....
        /*01e0*/ 	.word	0x000028c0


	//   ....[12]....
        /*01e4*/ 	.word	0x00002930


	//   ....[13]....
        /*01e8*/ 	.word	0x00002950


	//   ....[14]....
        /*01ec*/ 	.word	0x000029a0


	//   ....[15]....
        /*01f0*/ 	.word	0x000029b0


	//   ....[16]....
        /*01f4*/ 	.word	0x00002a30


	//   ....[17]....
        /*01f8*/ 	.word	0x00002a60


	//   ....[18]....
        /*01fc*/ 	.word	0x00002a90


	//   ....[19]....
        /*0200*/ 	.word	0x00002aa0


	//   ....[20]....
        /*0204*/ 	.word	0x00002b30


	//   ....[21]....
        /*0208*/ 	.word	0x00002b70


	//   ....[22]....
        /*020c*/ 	.word	0x00002b80


	//   ....[23]....
        /*0210*/ 	.word	0x00002b90


	//   ....[24]....
        /*0214*/ 	.word	0x00002c30


	//   ....[25]....
        /*0218*/ 	.word	0x00002c70


	//   ....[26]....
        /*021c*/ 	.word	0x00002ca0


	//   ....[27]....
        /*0220*/ 	.word	0x00002cc0


	//   ....[28]....
        /*0224*/ 	.word	0x00002da0


	//   ....[29]....
        /*0228*/ 	.word	0x00002de0


	//   ....[30]....
        /*022c*/ 	.word	0x00002e20


	//   ....[31]....
        /*0230*/ 	.word	0x00002e60


	//   ....[32]....
        /*0234*/ 	.word	0x00002f30


	//   ....[33]....
        /*0238*/ 	.word	0x00002f70


	//   ....[34]....
        /*023c*/ 	.word	0x00002f80


	//   ....[35]....
        /*0240*/ 	.word	0x00002fe0


	//   ....[36]....
        /*0244*/ 	.word	0x00003060


	//   ....[37]....
        /*0248*/ 	.word	0x00003070


	//   ....[38]....
        /*024c*/ 	.word	0x000031e0


	//   ....[39]....
        /*0250*/ 	.word	0x00003220


	//   ....[40]....
        /*0254*/ 	.word	0x00003290


	//   ....[41]....
        /*0258*/ 	.word	0x000032a0


	//   ....[42]....
        /*025c*/ 	.word	0x00003370


	//   ....[43]....
        /*0260*/ 	.word	0x00003390


	//   ....[44]....
        /*0264*/ 	.word	0x000033a0


	//   ....[45]....
        /*0268*/ 	.word	0x000033b0


	//   ....[46]....
        /*026c*/ 	.word	0x00003480


	//   ....[47]....
        /*0270*/ 	.word	0x000034a0


	//   ....[48]....
        /*0274*/ 	.word	0x000034b0


	//   ....[49]....
        /*0278*/ 	.word	0x000034c0


	//   ....[50]....
        /*027c*/ 	.word	0x00003590


	//   ....[51]....
        /*0280*/ 	.word	0x000035c0


	//   ....[52]....
        /*0284*/ 	.word	0x000035d0


	//   ....[53]....
        /*0288*/ 	.word	0x000035e0


	//   ....[54]....
        /*028c*/ 	.word	0x000036c0


	//   ....[55]....
        /*0290*/ 	.word	0x00003700


	//   ....[56]....
        /*0294*/ 	.word	0x00003740


	//   ....[57]....
        /*0298*/ 	.word	0x00003780


	//   ....[58]....
        /*029c*/ 	.word	0x000037c0


	//   ....[59]....
        /*02a0*/ 	.word	0x00003800


	//   ....[60]....
        /*02a4*/ 	.word	0x000038a0


	//   ....[61]....
        /*02a8*/ 	.word	0x000038e0


	//   ....[62]....
        /*02ac*/ 	.word	0x00003930


	//   ....[63]....
        /*02b0*/ 	.word	0x00003970


	//   ....[64]....
        /*02b4*/ 	.word	0x000043c0


	//   ....[65]....
        /*02b8*/ 	.word	0x00004400


	//   ....[66]....
        /*02bc*/ 	.word	0x00004420


	//   ....[67]....
        /*02c0*/ 	.word	0x00004430


	//   ....[68]....
        /*02c4*/ 	.word	0x00004460


	//   ....[69]....
        /*02c8*/ 	.word	0x00004480


	//   ....[70]....
        /*02cc*/ 	.word	0x000044a0


	//   ....[71]....
        /*02d0*/ 	.word	0x000044c0


	//   ....[72]....
        /*02d4*/ 	.word	0x000044f0


	//   ....[73]....
        /*02d8*/ 	.word	0x00004510


	//   ....[74]....
        /*02dc*/ 	.word	0x00004530


	//   ....[75]....
        /*02e0*/ 	.word	0x00004550


	//   ....[76]....
        /*02e4*/ 	.word	0x00004590


	//   ....[77]....
        /*02e8*/ 	.word	0x000045d0


	//   ....[78]....
        /*02ec*/ 	.word	0x00004610


	//   ....[79]....
        /*02f0*/ 	.word	0x00004650


	//   ....[80]....
        /*02f4*/ 	.word	0x00004730


	//   ....[81]....
        /*02f8*/ 	.word	0x00004750


	//   ....[82]....
        /*02fc*/ 	.word	0x00004770


	//   ....[83]....
        /*0300*/ 	.word	0x00004780


	//   ....[84]....
        /*0304*/ 	.word	0x00004aa0


	//   ....[85]....
        /*0308*/ 	.word	0x00004ae0


	//   ....[86]....
        /*030c*/ 	.word	0x00004e40


	//   ....[87]....
        /*0310*/ 	.word	0x00004fd0


	//   ....[88]....
        /*0314*/ 	.word	0x00005020


	//   ....[89]....
        /*0318*/ 	.word	0x00005070


	//   ....[90]....
        /*031c*/ 	.word	0x000050a0


	//   ....[91]....
        /*0320*/ 	.word	0x000050c0


	//   ....[92]....
        /*0324*/ 	.word	0x00005190


	//   ....[93]....
        /*0328*/ 	.word	0x000051d0


	//   ....[94]....
        /*032c*/ 	.word	0x00005220


	//   ....[95]....
        /*0330*/ 	.word	0x00005250


	//   ....[96]....
        /*0334*/ 	.word	0x00005270


	//----- nvinfo : EIATTR_VRC_CTA_INIT_COUNT
	.align		4
.L_3937:
        /*0338*/ 	.byte	0x02, 0x4a
	.zero		1
	.zero		1


	//----- nvinfo : EIATTR_EXIT_INSTR_OFFSETS
	.align		4
        /*033c*/ 	.byte	0x04, 0x1c
        /*033e*/ 	.short	(.L_3939 - .L_3938)


	//   ....[0]....
.L_3938:
        /*0340*/ 	.word	0x00005310


	//   ....[1]....
        /*0344*/ 	.word	0x00005550


	//----- nvinfo : EIATTR_MAX_THREADS
	.align		4
.L_3939:
        /*0348*/ 	.byte	0x04, 0x05
        /*034a*/ 	.short	(.L_3941 - .L_3940)
.L_3940:
        /*034c*/ 	.word	0x00000020
        /*0350*/ 	.word	0x00000001
        /*0354*/ 	.word	0x00000001


	//----- nvinfo : EIATTR_CRS_STACK_SIZE
	.align		4
.L_3941:
        /*0358*/ 	.byte	0x04, 0x1e
        /*035a*/ 	.short	(.L_3943 - .L_3942)
.L_3942:
        /*035c*/ 	.word	0x00000000


	//----- nvinfo : EIATTR_CBANK_PARAM_SIZE
	.align		4
.L_3943:
        /*0360*/ 	.byte	0x03, 0x19
        /*0362*/ 	.short	0x01f0


	//----- nvinfo : EIATTR_PARAM_CBANK
	.align		4
        /*0364*/ 	.byte	0x04, 0x0a
        /*0366*/ 	.short	(.L_3945 - .L_3944)
	.align		4
.L_3944:
        /*0368*/ 	.word	index@(.nv.constant0._Z25selective_scan_bwd_kernelI32Selective_Scan_bwd_kernel_traitsILi32ELi4ELb1ELb0ELb1ELb1ELb1EfN3c107complexIfEEEEv12SSMParamsBwd)
        /*036c*/ 	.short	0x0380
        /*036e*/ 	.short	0x01f0


	//----- nvinfo : EIATTR_SW_WAR
	.align		4
.L_3945:
        /*0370*/ 	.byte	0x04, 0x36
        /*0372*/ 	.short	(.L_3947 - .L_3946)
.L_3946:
        /*0374*/ 	.word	0x00000008
.L_3947:


//--------------------- .nv.info._Z25selective_scan_bwd_kernelI32Selective_Scan_bwd_kernel_traitsILi32ELi4ELb1ELb1ELb0ELb0ELb0EfN3c107complexIfEEEEv12SSMParamsBwd --------------------------
	.section	.nv.info._Z25selective_scan_bwd_kernelI32Selective_Scan_bwd_kernel_traitsILi32ELi4ELb1ELb1ELb0ELb0ELb0EfN3c107complexIfEEEEv12SSMParamsBwd,"",@"SHT_CUDA_INFO"
	.sectionflags	@""
	.align	4


	//----- nvinfo : EIATTR_CUDA_API_VERSION
	.align		4
        /*0000*/ 	.byte	0x04, 0x37
        /*0002*/ 	.short	(.L_3949 - .L_3948)
.L_3948:
        /*0004*/ 	.word	0x00000082


	//----- nvinfo : EIATTR_KPARAM_INFO
	.align		4
.L_3949:
        /*0008*/ 	.byte	0x04, 0x17
        /*000a*/ 	.short	(.L_3951 - .L_3950)
.L_3950:
        /*000c*/ 	.word	0x00000000
        /*0010*/ 	.short	0x0000
        /*0012*/ 	.short	0x0000
        /*0014*/ 	.byte	0x00, 0xf0, 0xc1, 0x07


	//----- nvinfo : EIATTR_SPARSE_MMA_MASK
	.align		4
.L_3951:
        /*0018*/ 	.byte	0x03, 0x50
        /*001a*/ 	.short	0x0000


	//----- nvinfo : EIATTR_MAXREG_COUNT
	.align		4
        /*001c*/ 	.byte	0x03, 0x1b
        /*001e*/ 	.short	0x00ff


	//----- nvinfo : EIATTR_NUM_BARRIERS
	.align		4
        /*0020*/ 	.byte	0x02, 0x4c
        /*0022*/ 	.byte	0x01
	.zero		1


	//----- nvinfo : EIATTR_MERCURY_ISA_VERSION
	.align		4
        /*0024*/ 	.byte	0x03, 0x5f
        /*0026*/ 	.short	0x0101


	//----- nvinfo : EIATTR_COOP_GROUP_MASK_REGIDS
	.align		4
        /*0028*/ 	.byte	0x04, 0x29
        /*002a*/ 	.short	(.L_3953 - .L_3952)


	//   ....[0]....
.L_3952:
        /*002c*/ 	.word	0xffffffff


	//   ....[1]....
        /*0030*/ 	.word	0xffffffff


	//   ....[2]....
        /*0034*/ 	.word	0xffffffff


	//   ....[3]....
        /*0038*/ 	.word	0xffffffff


	//   ....[4]....
        /*003c*/ 	.word	0xffffffff


	//   ....[5]....
        /*0040*/ 	.word	0xffffffff


	//   ....[6]....
        /*0044*/ 	.word	0xffffffff


	//   ....[7]....
        /*0048*/ 	.word	0xffffffff


	//   ....[8]....
        /*004c*/ 	.word	0xffffffff


	//   ....[9]....
        /*0050*/ 	.word	0xffffffff


	//   ....[10]....
        /*0054*/ 	.word	0xffffffff


	//   ....[11]....
        /*0058*/ 	.word	0xffffffff


	//   ....[12]....
        /*005c*/ 	.word	0xffffffff


	//   ....[13]....
        /*0060*/ 	.word	0xffffffff


	//   ....[14]....
        /*0064*/ 	.word	0xffffffff


	//   ....[15]....
        /*0068*/ 	.word	0xffffffff


	//   ....[16]....
        /*006c*/ 	.word	0xffffffff


	//   ....[17]....
        /*0070*/ 	.word	0xffffffff


	//   ....[18]....
        /*0074*/ 	.word	0xffffffff


	//   ....[19]....
        /*0078*/ 	.word	0xffffffff


	//   ....[20]....
        /*007c*/ 	.word	0xffffffff


	//   ....[21]....
        /*0080*/ 	.word	0xffffffff


	//   ....[22]....
        /*0084*/ 	.word	0xffffffff


	//   ....[23]....
        /*0088*/ 	.word	0xffffffff


	//   ....[24]....
        /*008c*/ 	.word	0xffffffff


	//   ....[25]....
        /*0090*/ 	.word	0xffffffff


	//   ....[26]....
        /*0094*/ 	.word	0xffffffff


	//   ....[27]....
        /*0098*/ 	.word	0xffffffff


	//   ....[28]....
        /*009c*/ 	.word	0xffffffff


	//   ....[29]....
        /*00a0*/ 	.word	0xffffffff


	//   ....[30]....
        /*00a4*/ 	.word	0xffffffff


	//   ....[31]....
        /*00a8*/ 	.word	0xffffffff


	//   ....[32]....
        /*00ac*/ 	.word	0xffffffff


	//   ....[33]....
        /*00b0*/ 	.word	0xffffffff


	//   ....[34]....
        /*00b4*/ 	.word	0xffffffff


	//   ....[35]....
        /*00b8*/ 	.word	0xffffffff


	//   ....[36]....
        /*00bc*/ 	.word	0xffffffff


	//   ....[37]....
        /*00c0*/ 	.word	0xffffffff


	//   ....[38]....
        /*00c4*/ 	.word	0xffffffff


	//   ....[39]....
        /*00c8*/ 	.word	0xffffffff


	//   ....[40]....
        /*00cc*/ 	.word	0xffffffff


	//   ....[41]....
        /*00d0*/ 	.word	0xffffffff


	//   ....[42]....
        /*00d4*/ 	.word	0xffffffff


	//   ....[43]....
        /*00d8*/ 	.word	0xffffffff


	//   ....[44]....
        /*00dc*/ 	.word	0xffffffff


	//   ....[45]....
        /*00e0*/ 	.word	0xffffffff


	//   ....[46]....
        /*00e4*/ 	.word	0xffffffff


	//   ....[47]....
        /*00e8*/ 	.word	0xffffffff


	//   ....[48]....
        /*00ec*/ 	.word	0xffffffff


	//   ....[49]....
        /*00f0*/ 	.word	0xffffffff


	//   ....[50]....
        /*00f4*/ 	.word	0xffffffff


	//   ....[51]....
        /*00f8*/ 	.word	0xffffffff


	//   ....[52]....
        /*00fc*/ 	.word	0xffffffff


	//   ....[53]....
        /*0100*/ 	.word	0xffffffff


	//   ....[54]....
        /*0104*/ 	.word	0xffffffff


	//   ....[55]....
        /*0108*/ 	.word	0xffffffff


	//   ....[56]....
        /*010c*/ 	.word	0xffffffff


	//   ....[57]....
        /*0110*/ 	.word	0xffffffff


	//   ....[58]....
        /*0114*/ 	.word	0xffffffff


	//   ....[59]....
        /*0118*/ 	.word	0xffffffff


	//   ....[60]....
        /*011c*/ 	.word	0xffffffff


	//   ....[61]....
        /*0120*/ 	.word	0xffffffff


	//   ....[62]....
        /*0124*/ 	.word	0xffffffff


	//   ....[63]....
        /*0128*/ 	.word	0xffffffff


	//   ....[64]....
        /*012c*/ 	.word	0xffffffff


	//   ....[65]....
        /*0130*/ 	.word	0xffffffff


	//   ....[66]....
        /*0134*/ 	.word	0xffffffff


	//   ....[67]....
        /*0138*/ 	.word	0xffffffff


	//   ....[68]....
        /*013c*/ 	.word	0xffffffff


	//   ....[69]....
        /*0140*/ 	.word	0xffffffff


	//   ....[70]....
        /*0144*/ 	.word	0xffffffff


	//   ....[71]....
        /*0148*/ 	.word	0xffffffff


	//   ....[72]....
        /*014c*/ 	.word	0xffffffff


	//   ....[73]....
        /*0150*/ 	.word	0xffffffff


	//   ....[74]....
        /*0154*/ 	.word	0xffffffff


	//   ....[75]....
        /*0158*/ 	.word	0xffffffff


	//   ....[76]....
        /*015c*/ 	.word	0xffffffff


	//   ....[77]....
        /*0160*/ 	.word	0xffffffff


	//   ....[78]....
        /*0164*/ 	.word	0xffffffff


	//   ....[79]....
        /*0168*/ 	.word	0xffffffff


	//   ....[80]....
        /*016c*/ 	.word	0xffffffff


	//   ....[81]....
        /*0170*/ 	.word	0xffffffff


	//   ....[82]....
        /*0174*/ 	.word	0xffffffff


	//   ....[83]....
        /*0178*/ 	.word	0xffffffff


	//   ....[84]....
        /*017c*/ 	.word	0xffffffff


	//   ....[85]....
        /*0180*/ 	.word	0xffffffff


	//   ....[86]....
        /*0184*/ 	.word	0xffffffff


	//   ....[87]....
        /*0188*/ 	.word	0xffffffff


	//   ....[88]....
        /*018c*/ 	.word	0xffffffff


	//   ....[89]....
        /*0190*/ 	.word	0xffffffff


	//   ....[90]....
        /*0194*/ 	.word	0xffffffff


	//   ....[91]....
        /*0198*/ 	.word	0xffffffff


	//----- nvinfo : EIATTR_COOP_GROUP_INSTR_OFFSETS
	.align		4
.L_3953:
        /*019c*/ 	.byte	0x04, 0x28
        /*019e*/ 	.short	(.L_3955 - .L_3954)


	//   ....[0]....
.L_3954:
        /*01a0*/ 	.word	0x00000c20


	//   ....[1]....
        /*01a4*/ 	.word	0x00000ca0


	//   ....[2]....
        /*01a8*/ 	.word	0x00000d30


	//   ....[3]....
        /*01ac*/ 	.word	0x00001170


	//   ....[4]....
        /*01b0*/ 	.word	0x000018a0


	//   ....[5]....
        /*01b4*/ 	.word	0x000018d0


	//   ....[6]....
        /*01b8*/ 	.word	0x00001930


	//   ....[7]....
        /*01bc*/ 	.word	0x00001940


	//   ....[8]....
        /*01c0*/ 	.word	0x000019c0


	//   ....[9]....
        /*01c4*/ 	.word	0x000019f0


	//   ....[10]....
        /*01c8*/ 	.word	0x00001a20


	//   ....[11]....
        /*01cc*/ 	.word	0x00001a30


	//   ....[12]....
        /*01d0*/ 	.word	0x00001ac0


	//   ....[13]....
        /*01d4*/ 	.word	0x00001b00


	//   ....[14]....
        /*01d8*/ 	.word	0x00001b10


	//   ....[15]....
        /*01dc*/ 	.word	0x00001b20


	//   ....[16]....
        /*01e0*/ 	.word	0x00001bc0


	//   ....[17]....
        /*01e4*/ 	.word	0x00001bf0


	//   ....[18]....
        /*01e8*/ 	.word	0x00001c00


	//   ....[19]....
        /*01ec*/ 	.word	0x00001c10


	//   ....[20]....
        /*01f0*/ 	.word	0x00001d40


	//   ....[21]....
        /*01f4*/ 	.word	0x00001d80


	//   ....[22]....
        /*01f8*/ 	.word	0x00001dc0


	//   ....[23]....
        /*01fc*/ 	.word	0x00001e00


	//   ....[24]....
        /*0200*/ 	.word	0x00001f10


	//   ....[25]....
        /*0204*/ 	.word	0x00001fa0


	//   ....[26]....
        /*0208*/ 	.word	0x00001fe0


	//   ....[27]....
        /*020c*/ 	.word	0x00002000


	//   ....[28]....
        /*0210*/ 	.word	0x00002010


	//   ....[29]....
        /*0214*/ 	.word	0x00002020


	//   ....[30]....
        /*0218*/ 	.word	0x00002030


	//   ....[31]....
        /*021c*/ 	.word	0x00002040


	//   ....[32]....
        /*0220*/ 	.word	0x00002050


	//   ....[33]....
        /*0224*/ 	.word	0x00002060


	//   ....[34]....
        /*0228*/ 	.word	0x00002150


	//   ....[35]....
        /*022c*/ 	.word	0x00002160


	//   ....[36]....
        /*0230*/ 	.word	0x00002170


	//   ....[37]....
        /*0234*/ 	.word	0x00002180


	//   ....[38]....
        /*0238*/ 	.word	0x00002250


	//   ....[39]....
        /*023c*/ 	.word	0x00002270


	//   ....[40]....
        /*0240*/ 	.word	0x00002280


	//   ....[41]....
        /*0244*/ 	.word	0x00002290


	//   ....[42]....
        /*0248*/ 	.word	0x00002360


	//   ....[43]....
        /*024c*/ 	.word	0x00002380


	//   ....[44]....
        /*0250*/ 	.word	0x00002390


	//   ....[45]....
        /*0254*/ 	.word	0x000023a0


	//   ....[46]....
        /*0258*/ 	.word	0x00002470


	//   ....[47]....
        /*025c*/ 	.word	0x00002490


	//   ....[48]....
        /*0260*/ 	.word	0x000024a0


	//   ....[49]....
        /*0264*/ 	.word	0x000024b0


	//   ....[50]....
        /*0268*/ 	.word	0x00002580


	//   ....[51]....
        /*026c*/ 	.word	0x000025c0


	//   ....[52]....
        /*0270*/ 	.word	0x00002600


	//   ....[53]....
        /*0274*/ 	.word	0x00002620


	//   ....[54]....
        /*0278*/ 	.word	0x00002650


	//   ....[55]....
        /*027c*/ 	.word	0x00002690


	//   ....[56]....
        /*0280*/ 	.word	0x000026c0


	//   ....[57]....
        /*0284*/ 	.word	0x00002700


	//   ....[58]....
        /*0288*/ 	.word	0x00002730


	//   ....[59]....
        /*028c*/ 	.word	0x000027a0


	//   ....[60]....
        /*0290*/ 	.word	0x00003230


	//   ....[61]....
        /*0294*/ 	.word	0x00003270


	//   ....[62]....
        /*0298*/ 	.word	0x000032a0


	//   ....[63]....
        /*029c*/ 	.word	0x000032b0


	//   ....[64]....
        /*02a0*/ 	.word	0x000032e0


	//   ....[65]....
        /*02a4*/ 	.word	0x00003300


	//   ....[66]....
        /*02a8*/ 	.word	0x00003320


	//   ....[67]....
        /*02ac*/ 	.word	0x00003340


	//   ....[68]....
        /*02b0*/ 	.word	0x000033b0


	//   ....[69]....
        /*02b4*/ 	.word	0x000033d0


	//   ....[70]....
        /*02b8*/ 	.word	0x00003410


	//   ....[71]....
        /*02bc*/ 	.word	0x00003430


	//   ....[72]....
        /*02c0*/ 	.word	0x00003550


	//   ....[73]....
        /*02c4*/ 	.word	0x00003590


	//   ....[74]....
        /*02c8*/ 	.word	0x000035d0


	//   ....[75]....
        /*02cc*/ 	.word	0x000035f0


	//   ....[76]....
        /*02d0*/ 	.word	0x00003620


	//   ....[77]....
        /*02d4*/ 	.word	0x00003640


	//   ....[78]....
        /*02d8*/ 	.word	0x00003660


	//   ....[79]....
        /*02dc*/ 	.word	0x00003670


	//   ....[80]....
        /*02e0*/ 	.word	0x00003a20


	//   ....[81]....
        /*02e4*/ 	.word	0x00003ba0


	//   ....[82]....
        /*02e8*/ 	.word	0x00003cc0


	//   ....[83]....
        /*02ec*/ 	.word	0x00003d10


	//   ....[84]....
        /*02f0*/ 	.word	0x00003d60


	//   ....[85]....
        /*02f4*/ 	.word	0x00003d90


	//   ....[86]....
        /*02f8*/ 	.word	0x00003db0


	//   ....[87]....
        /*02fc*/ 	.word	0x00003e80


	//   ....[88]....
        /*0300*/ 	.word	0x00003ec0


	//   ....[89]....
        /*0304*/ 	.word	0x00003f10


	//   ....[90]....
        /*0308*/ 	.word	0x00003f40


	//   ....[91]....
        /*030c*/ 	.word	0x00003f60


	//----- nvinfo : EIATTR_VRC_CTA_INIT_COUNT
	.align		4
.L_3955:
        /*0310*/ 	.byte	0x02, 0x4a
	.zero		1
	.zero		1


	//----- nvinfo : EIATTR_EXIT_INSTR_OFFSETS
	.align		4
        /*0314*/ 	.byte	0x04, 0x1c
        /*0316*/ 	.short	(.L_3957 - .L_3956)


	//   ....[0]....
.L_3956:
        /*0318*/ 	.word	0x00004000


	//   ....[1]....
        /*031c*/ 	.word	0x00004280


	//----- nvinfo : EIATTR_MAX_THREADS
	.align		4
.L_3957:
        /*0320*/ 	.byte	0x04, 0x05
        /*0322*/ 	.short	(.L_3959 - .L_3958)
.L_3958:
        /*0324*/ 	.word	0x00000020
        /*0328*/ 	.word	0x00000001
        /*032c*/ 	.word	0x00000001


	//----- nvinfo : EIATTR_CRS_STACK_SIZE
	.align		4
.L_3959:
        /*0330*/ 	.byte	0x04, 0x1e
        /*0332*/ 	.short	(.L_3961 - .L_3960)
.L_3960:
        /*0334*/ 	.word	0x00000000


	//----- nvinfo : EIATTR_CBANK_PARAM_SIZE
	.align		4
.L_3961:
        /*0338*/ 	.byte	0x03, 0x19
        /*033a*/ 	.short	0x01f0


	//----- nvinfo : EIATTR_PARAM_CBANK
	.align		4
        /*033c*/ 	.byte	0x04, 0x0a
        /*033e*/ 	.short	(.L_3963 - .L_3962)
	.align		4
.L_3962:
        /*0340*/ 	.word	index@(.nv.constant0._Z25selective_scan_bwd_kernelI32Selective_Scan_bwd_kernel_traitsILi32ELi4ELb1ELb1ELb0ELb0ELb0EfN3c107complexIfEEEEv12SSMParamsBwd)
        /*0344*/ 	.short	0x0380
        /*0346*/ 	.short	0x01f0


	//----- nvinfo : EIATTR_SW_WAR
	.align		4
.L_3963:
        /*0348*/ 	.byte	0x04, 0x36
        /*034a*/ 	.short	(.L_3965 - .L_3964)
.L_3964:
        /*034c*/ 	.word	0x00000008
.L_3965:


//--------------------- .nv.info._Z25selective_scan_bwd_kernelI32Selective_Scan_bwd_kernel_traitsILi32ELi4ELb1ELb1ELb0ELb0ELb1EfN3c107complexIfEEEEv12SSMParamsBwd --------------------------
	.section	.nv.info._Z25selective_scan_bwd_kernelI32Selective_Scan_bwd_kernel_traitsILi32ELi4ELb1ELb1ELb0ELb0ELb1EfN3c107complexIfEEEEv12SSMParamsBwd,"",@"SHT_CUDA_INFO"
	.sectionflags	@""
	.align	4


	//----- nvinfo : EIATTR_CUDA_API_VERSION
	.align		4
        /*0000*/ 	.byte	0x04, 0x37
        /*0002*/ 	.short	(.L_3967 - .L_3966)
.L_3966:
        /*0004*/ 	.word	0x00000082


	//----- nvinfo : EIATTR_KPARAM_INFO
	.align		4
.L_3967:
        /*0008*/ 	.byte	0x04, 0x17
        /*000a*/ 	.short	(.L_3969 - .L_3968)
.L_3968:
        /*000c*/ 	.word	0x00000000
        /*0010*/ 	.short	0x0000
        /*0012*/ 	.short	0x0000
        /*0014*/ 	.byte	0x00, 0xf0, 0xc1, 0x07


	//----- nvinfo : EIATTR_SPARSE_MMA_MASK
	.align		4
.L_3969:
        /*0018*/ 	.byte	0x03, 0x50
        /*001a*/ 	.short	0x0000


	//----- nvinfo : EIATTR_MAXREG_COUNT
	.align		4
        /*001c*/ 	.byte	0x03, 0x1b
        /*001e*/ 	.short	0x00ff


	//----- nvinfo : EIATTR_NUM_BARRIERS
	.align		4
        /*0020*/ 	.byte	0x02, 0x4c
        /*0022*/ 	.byte	0x01
	.zero		1


	//----- nvinfo : EIATTR_MERCURY_ISA_VERSION
	.align		4
        /*0024*/ 	.byte	0x03, 0x5f
        /*0026*/ 	.short	0x0101


	//----- nvinfo : EIATTR_COOP_GROUP_MASK_REGIDS
	.align		4
        /*0028*/ 	.byte	0x04, 0x29
        /*002a*/ 	.short	(.L_3971 - .L_3970)


	//   ....[0]....
.L_3970:
        /*002c*/ 	.word	0xffffffff


	//   ....[1]....
        /*0030*/ 	.word	0xffffffff


	//   ....[2]....
        /*0034*/ 	.word	0xffffffff


	//   ....[3]....
        /*0038*/ 	.word	0xffffffff


	//   ....[4]....
        /*003c*/ 	.word	0xffffffff


	//   ....[5]....
        /*0040*/ 	.word	0xffffffff


	//   ....[6]....
        /*0044*/ 	.word	0xffffffff


	//   ....[7]....
        /*0048*/ 	.word	0xffffffff


	//   ....[8]....
        /*004c*/ 	.word	0xffffffff


	//   ....[9]....
        /*0050*/ 	.word	0xffffffff


	//   ....[10]....
        /*0054*/ 	.word	0xffffffff


	//   ....[11]....
        /*0058*/ 	.word	0xffffffff


	//   ....[12]....
        /*005c*/ 	.word	0xffffffff


	//   ....[13]....
        /*0060*/ 	.word	0xffffffff


	//   ....[14]....
        /*0064*/ 	.word	0xffffffff


	//   ....[15]....
        /*0068*/ 	.word	0xffffffff


	//   ....[16]....
        /*006c*/ 	.word	0xffffffff


	//   ....[17]....
        /*0070*/ 	.word	0xffffffff


	//   ....[18]....
        /*0074*/ 	.word	0xffffffff


	//   ....[19]....
        /*0078*/ 	.word	0xffffffff


	//   ....[20]....
        /*007c*/ 	.word	0xffffffff


	//   ....[21]....
        /*0080*/ 	.word	0xffffffff


	//   ....[22]....
        /*0084*/ 	.word	0xffffffff


	//   ....[23]....
        /*0088*/ 	.word	0xffffffff


	//   ....[24]....
        /*008c*/ 	.word	0xffffffff


	//   ....[25]....
        /*0090*/ 	.word	0xffffffff


	//   ....[26]....
        /*0094*/ 	.word	0xffffffff


	//   ....[27]....
        /*0098*/ 	.word	0xffffffff


	//   ....[28]....
        /*009c*/ 	.word	0xffffffff


	//   ....[29]....
        /*00a0*/ 	.word	0xffffffff


	//   ....[30]....
        /*00a4*/ 	.word	0xffffffff


	//   ....[31]....
        /*00a8*/ 	.word	0xffffffff


	//   ....[32]....
        /*00ac*/ 	.word	0xffffffff


	//   ....[33]....
        /*00b0*/ 	.word	0xffffffff


	//   ....[34]....
        /*00b4*/ 	.word	0xffffffff


	//   ....[35]....
        /*00b8*/ 	.word	0xffffffff


	//   ....[36]....
        /*00bc*/ 	.word	0xffffffff


	//   ....[37]....
        /*00c0*/ 	.word	0xffffffff


	//   ....[38]....
        /*00c4*/ 	.word	0xffffffff


	//   ....[39]....
        /*00c8*/ 	.word	0xffffffff


	//   ....[40]....
        /*00cc*/ 	.word	0xffffffff


	//   ....[41]....
        /*00d0*/ 	.word	0xffffffff


	//   ....[42]....
        /*00d4*/ 	.word	0xffffffff


	//   ....[43]....
        /*00d8*/ 	.word	0xffffffff


	//   ....[44]....
        /*00dc*/ 	.word	0xffffffff


	//   ....[45]....
        /*00e0*/ 	.word	0xffffffff


	//   ....[46]....
        /*00e4*/ 	.word	0xffffffff


	//   ....[47]....
        /*00e8*/ 	.word	0xffffffff


	//   ....[48]....
        /*00ec*/ 	.word	0xffffffff


	//   ....[49]....
        /*00f0*/ 	.word	0xffffffff


	//   ....[50]....
        /*00f4*/ 	.word	0xffffffff


	//   ....[51]....
        /*00f8*/ 	.word	0xffffffff


	//   ....[52]....
        /*00fc*/ 	.word	0xffffffff


	//   ....[53]....
        /*0100*/ 	.word	0xffffffff


	//   ....[54]....
        /*0104*/ 	.word	0xffffffff


	//   ....[55]....
        /*0108*/ 	.word	0xffffffff


	//   ....[56]....
        /*010c*/ 	.word	0xffffffff


	//   ....[57]....
        /*0110*/ 	.word	0xffffffff


	//   ....[58]....
        /*0114*/ 	.word	0xffffffff


	//   ....[59]....
        /*0118*/ 	.word	0xffffffff


	//   ....[60]....
        /*011c*/ 	.word	0xffffffff


	//   ....[61]....
        /*0120*/ 	.word	0xffffffff


	//   ....[62]....
        /*0124*/ 	.word	0xffffffff


	//   ....[63]....
        /*0128*/ 	.word	0xffffffff


	//   ....[64]....
        /*012c*/ 	.word	0xffffffff


	//   ....[65]....
        /*0130*/ 	.word	0xffffffff


	//   ....[66]....
        /*0134*/ 	.word	0xffffffff


	//   ....[67]....
        /*0138*/ 	.word	0xffffffff


	//   ....[68]....
        /*013c*/ 	.word	0xffffffff


	//   ....[69]....
        /*0140*/ 	.word	0xffffffff


	//   ....[70]....
        /*0144*/ 	.word	0xffffffff


	//   ....[71]....
        /*0148*/ 	.word	0xffffffff


	//   ....[72]....
        /*014c*/ 	.word	0xffffffff


	//   ....[73]....
        /*0150*/ 	.word	0xffffffff


	//   ....[74]....
        /*0154*/ 	.word	0xffffffff


	//   ....[75]....
        /*0158*/ 	.word	0xffffffff


	//   ....[76]....
        /*015c*/ 	.word	0xffffffff


	//   ....[77]....
        /*0160*/ 	.word	0xffffffff


	//   ....[78]....
        /*0164*/ 	.word	0xffffffff


	//   ....[79]....
        /*0168*/ 	.word	0xffffffff


	//   ....[80]....
        /*016c*/ 	.word	0xffffffff


	//   ....[81]....
        /*0170*/ 	.word	0xffffffff


	//   ....[82]....
        /*0174*/ 	.word	0xffffffff


	//   ....[83]....
        /*0178*/ 	.word	0xffffffff


	//   ....[84]....
        /*017c*/ 	.word	0xffffffff


	//   ....[85]....
        /*0180*/ 	.word	0xffffffff


	//   ....[86]....
        /*0184*/ 	.word	0xffffffff


	//   ....[87]....
        /*0188*/ 	.word	0xffffffff


	//   ....[88]....
        /*018c*/ 	.word	0xffffffff


	//   ....[89]....
        /*0190*/ 	.word	0xffffffff


	//   ....[90]....
        /*0194*/ 	.word	0xffffffff


	//   ....[91]....
        /*0198*/ 	.word	0xffffffff


	//   ....[92]....
        /*019c*/ 	.word	0xffffffff


	//   ....[93]....
        /*01a0*/ 	.word	0xffffffff


	//   ....[94]....
        /*01a4*/ 	.word	0xffffffff


	//   ....[95]....
        /*01a8*/ 	.word	0xffffffff


	//----- nvinfo : EIATTR_COOP_GROUP_INSTR_OFFSETS
	.align		4
.L_3971:
        /*01ac*/ 	.byte	0x04, 0x28
        /*01ae*/ 	.short	(.L_3973 - .L_3972)


	//   ....[0]....
.L_3972:
        /*01b0*/ 	.word	0x00000cb0


	//   ....[1]....
        /*01b4*/ 	.word	0x00000d00


	//   ....[2]....
        /*01b8*/ 	.word	0x00000dd0


	//   ....[3]....
        /*01bc*/ 	.word	0x00000e90


	//   ....[4]....
        /*01c0*/ 	.word	0x00001090


	//   ....[5]....
        /*01c4*/ 	.word	0x00001260


	//   ....[6]....
        /*01c8*/ 	.word	0x00001320


	//   ....[7]....
        /*01cc*/ 	.word	0x00001810


	//   ....[8]....
        /*01d0*/ 	.word	0x00001f60


	//   ....[9]....
        /*01d4*/ 	.word	0x00001f90


	//   ....[10]....
        /*01d8*/ 	.word	0x00001fd0


	//   ....[11]....
        /*01dc*/ 	.word	0x00001fe0


	//   ....[12]....
        /*01e0*/ 	.word	0x00002060


	//   ....[13]....
        /*01e4*/ 	.word	0x00002090


	//   ....[14]....
        /*01e8*/ 	.word	0x000020c0


	//   ....[15]....
        /*01ec*/ 	.word	0x000020d0


	//   ....[16]....
        /*01f0*/ 	.word	0x00002160


	//   ....[17]....
        /*01f4*/ 	.word	0x000021a0


	//   ....[18]....
        /*01f8*/ 	.word	0x000021b0


	//   ....[19]....
        /*01fc*/ 	.word	0x000021c0


	//   ....[20]....
        /*0200*/ 	.word	0x00002260


	//   ....[21]....
        /*0204*/ 	.word	0x00002290


	//   ....[22]....
        /*0208*/ 	.word	0x000022a0


	//   ....[23]....
        /*020c*/ 	.word	0x000022b0


	//   ....[24]....
        /*0210*/ 	.word	0x000023d0


	//   ....[25]....
        /*0214*/ 	.word	0x00002410


	//   ....[26]....
        /*0218*/ 	.word	0x00002450


	//   ....[27]....
        /*021c*/ 	.word	0x00002490


	//   ....[28]....
        /*0220*/ 	.word	0x000025a0


	//   ....[29]....
        /*0224*/ 	.word	0x00002630


	//   ....[30]....
        /*0228*/ 	.word	0x00002670


	//   ....[31]....
        /*022c*/ 	.word	0x00002690


	//   ....[32]....
        /*0230*/ 	.word	0x000026a0


	//   ....[33]....
        /*0234*/ 	.word	0x000026b0


	//   ....[34]....
        /*0238*/ 	.word	0x000026c0


	//   ....[35]....
        /*023c*/ 	.word	0x000026d0


	//   ....[36]....
        /*0240*/ 	.word	0x000026e0


	//   ....[37]....
        /*0244*/ 	.word	0x00002700


	//   ....[38]....
        /*0248*/ 	.word	0x000027f0


	//   ....[39]....
        /*024c*/ 	.word	0x00002800


	//   ....[40]....
        /*0250*/ 	.word	0x00002810


	//   ....[41]....
        /*0254*/ 	.word	0x00002820


	//   ....[42]....
        /*0258*/ 	.word	0x000028f0


	//   ....[43]....
        /*025c*/ 	.word	0x00002910


	//   ....[44]....
        /*0260*/ 	.word	0x00002920


	//   ....[45]....
        /*0264*/ 	.word	0x00002930


	//   ....[46]....
        /*0268*/ 	.word	0x00002a00


	//   ....[47]....
        /*026c*/ 	.word	0x00002a20


	//   ....[48]....
        /*0270*/ 	.word	0x00002a30


	//   ....[49]....
        /*0274*/ 	.word	0x00002a40


	//   ....[50]....
        /*0278*/ 	.word	0x00002b10


	//   ....[51]....
        /*027c*/ 	.word	0x00002b30


	//   ....[52]....
        /*0280*/ 	.word	0x00002b40


	//   ....[53]....
        /*0284*/ 	.word	0x00002b50


	//   ....[54]....
        /*0288*/ 	.word	0x00002c20


	//   ....[55]....
        /*028c*/ 	.word	0x00002c60


	//   ....[56]....
        /*0290*/ 	.word	0x00002ca0


	//   ....[57]....
        /*0294*/ 	.word	0x00002cc0


	//   ....[58]....
        /*0298*/ 	.word	0x00002cf0


	//   ....[59]....
        /*029c*/ 	.word	0x00002d30


	//   ....[60]....
        /*02a0*/ 	.word	0x00002d60


	//   ....[61]....
        /*02a4*/ 	.word	0x00002da0


	//   ....[62]....
        /*02a8*/ 	.word	0x00002de0


	//   ....[63]....
        /*02ac*/ 	.word	0x00002e60


	//   ....[64]....
        /*02b0*/ 	.word	0x000038d0


	//   ....[65]....
        /*02b4*/ 	.word	0x00003910


	//   ....[66]....
        /*02b8*/ 	.word	0x00003940


	//   ....[67]....
        /*02bc*/ 	.word	0x00003950


	//   ....[68]....
        /*02c0*/ 	.word	0x00003980


	//   ....[69]....
        /*02c4*/ 	.word	0x000039a0


	//   ....[70]....
        /*02c8*/ 	.word	0x000039c0


	//   ....[71]....
        /*02cc*/ 	.word	0x000039e0


	//   ....[72]....
        /*02d0*/ 	.word	0x00003a50


	//   ....[73]....
        /*02d4*/ 	.word	0x00003a70


	//   ....[74]....
        /*02d8*/ 	.word	0x00003ab0


	//   ....[75]....
        /*02dc*/ 	.word	0x00003ae0


	//   ....[76]....
        /*02e0*/ 	.word	0x00003b10


	//   ....[77]....
        /*02e4*/ 	.word	0x00003b30


	//   ....[78]....
        /*02e8*/ 	.word	0x00003b50


	//   ....[79]....
        /*02ec*/ 	.word	0x00003b90


	//   ....[80]....
        /*02f0*/ 	.word	0x00003cc0


	//   ....[81]....
        /*02f4*/ 	.word	0x00003ce0


	//   ....[82]....
        /*02f8*/ 	.word	0x00003d00


	//   ....[83]....
        /*02fc*/ 	.word	0x00003d10


	//   ....[84]....
        /*0300*/ 	.word	0x000040c0


	//   ....[85]....
        /*0304*/ 	.word	0x00004240


	//   ....[86]....
        /*0308*/ 	.word	0x00004360


	//   ....[87]....
        /*030c*/ 	.word	0x000043b0


	//   ....[88]....
        /*0310*/ 	.word	0x00004400


	//   ....[89]....
        /*0314*/ 	.word	0x00004430


	//   ....[90]....
        /*0318*/ 	.word	0x00004450


	//   ....[91]....
        /*031c*/ 	.word	0x00004520


	//   ....[92]....
        /*0320*/ 	.word	0x00004560


	//   ....[93]....
        /*0324*/ 	.word	0x000045b0


	//   ....[94]....
        /*0328*/ 	.word	0x000045e0


	//   ....[95]....
        /*032c*/ 	.word	0x00004600


	//----- nvinfo : EIATTR_VRC_CTA_INIT_COUNT
	.align		4
.L_3973:
        /*0330*/ 	.byte	0x02, 0x4a
	.zero		1
	.zero		1


	//----- nvinfo : EIATTR_EXIT_INSTR_OFFSETS
	.align		4
        /*0334*/ 	.byte	0x04, 0x1c
        /*0336*/ 	.short	(.L_3975 - .L_3974)


	//   ....[0]....
.L_3974:
        /*0338*/ 	.word	0x000046a0


	//   ....[1]....
        /*033c*/ 	.word	0x00004920


	//----- nvinfo : EIATTR_MAX_THREADS
	.align		4
.L_3975:
        /*0340*/ 	.byte	0x04, 0x05
        /*0342*/ 	.short	(.L_3977 - .L_3976)
.L_3976:
        /*0344*/ 	.word	0x00000020
        /*0348*/ 	.word	0x00000001
        /*034c*/ 	.word	0x00000001


	//----- nvinfo : EIATTR_CRS_STACK_SIZE
	.align		4
.L_3977:
        /*0350*/ 	.byte	0x04, 0x1e
        /*0352*/ 	.short	(.L_3979 - .L_3978)
.L_3978:
        /*0354*/ 	.word	0x00000000


	//----- nvinfo : EIATTR_CBANK_PARAM_SIZE
	.align		4
.L_3979:
        /*0358*/ 	.byte	0x03, 0x19
        /*035a*/ 	.short	0x01f0


	//----- nvinfo : EIATTR_PARAM_CBANK
	.align		4
        /*035c*/ 	.byte	0x04, 0x0a
        /*035e*/ 	.short	(.L_3981 - .L_3980)
	.align		4
.L_3980:
        /*0360*/ 	.word	index@(.nv.constant0._Z25selective_scan_bwd_kernelI32Selective_Scan_bwd_kernel_traitsILi32ELi4ELb1ELb1ELb0ELb0ELb1EfN3c107complexIfEEEEv12SSMParamsBwd)
        /*0364*/ 	.short	0x0380
        /*0366*/ 	.short	0x01f0


	//----- nvinfo : EIATTR_SW_WAR
	.align		4
.L_3981:
        /*0368*/ 	.byte	0x04, 0x36
        /*036a*/ 	.short	(.L_3983 - .L_3982)
.L_3982:
        /*036c*/ 	.word	0x00000008
.L_3983:


//--------------------- .nv.info._Z25selective_scan_bwd_kernelI32Selective_Scan_bwd_kernel_traitsILi32ELi4ELb1ELb1ELb0ELb1ELb0EfN3c107complexIfEEEEv12SSMParamsBwd --------------------------
	.section	.nv.info._Z25selective_scan_bwd_kernelI32Selective_Scan_bwd_kernel_traitsILi32ELi4ELb1ELb1ELb0ELb1ELb0EfN3c107complexIfEEEEv12SSMParamsBwd,"",@"SHT_CUDA_INFO"
	.sectionflags	@""
	.align	4


	//----- nvinfo : EIATTR_CUDA_API_VERSION
	.align		4
        /*0000*/ 	.byte	0x04, 0x37
        /*0002*/ 	.short	(.L_3985 - .L_3984)
.L_3984:
        /*0004*/ 	.word	0x00000082


	//----- nvinfo : EIATTR_KPARAM_INFO
	.align		4
.L_3985:
        /*0008*/ 	.byte	0x04, 0x17
        /*000a*/ 	.short	(.L_3987 - .L_3986)
.L_3986:
        /*000c*/ 	.word	0x00000000
        /*0010*/ 	.short	0x0000
        /*0012*/ 	.short	0x0000
        /*0014*/ 	.byte	0x00, 0xf0, 0xc1, 0x07


	//----- nvinfo : EIATTR_SPARSE_MMA_MASK
	.align		4
.L_3987:
        /*0018*/ 	.byte	0x03, 0x50
        /*001a*/ 	.short	0x0000


	//----- nvinfo : EIATTR_MAXREG_COUNT
	.align		4
        /*001c*/ 	.byte	0x03, 0x1b
        /*001e*/ 	.short	0x00ff


	//----- nvinfo : EIATTR_NUM_BARRIERS
	.align		4
        /*0020*/ 	.byte	0x02, 0x4c
        /*0022*/ 	.byte	0x01
	.zero		1


	//----- nvinfo : EIATTR_MERCURY_ISA_VERSION
	.align		4
        /*0024*/ 	.byte	0x03, 0x5f
        /*0026*/ 	.short	0x0101


	//----- nvinfo : EIATTR_COOP_GROUP_MASK_REGIDS
	.align		4
        /*0028*/ 	.byte	0x04, 0x29
        /*002a*/ 	.short	(.L_3989 - .L_3988)


	//   ....[0]....
.L_3988:
        /*002c*/ 	.word	0xffffffff


	//   ....[1]....
        /*0030*/ 	.word	0xffffffff


	//   ....[2]....
        /*0034*/ 	.word	0xffffffff


	//   ....[3]....
        /*0038*/ 	.word	0xffffffff


	//   ....[4]....
        /*003c*/ 	.word	0xffffffff


	//   ....[5]....
        /*0040*/ 	.word	0xffffffff


	//   ....[6]....
        /*0044*/ 	.word	0xffffffff


	//   ....[7]....
        /*0048*/ 	.word	0xffffffff


	//   ....[8]....
        /*004c*/ 	.word	0xffffffff


	//   ....[9]....
        /*0050*/ 	.word	0xffffffff


	//   ....[10]....
        /*0054*/ 	.word	0xffffffff


	//   ....[11]....
        /*0058*/ 	.word	0xffffffff


	//   ....[12]....
        /*005c*/ 	.word	0xffffffff


	//   ....[13]....
        /*0060*/ 	.word	0xffffffff


	//   ....[14]....
        /*0064*/ 	.word	0xffffffff


	//   ....[15]....
        /*0068*/ 	.word	0xffffffff


	//   ....[16]....
        /*006c*/ 	.word	0xffffffff


	//   ....[17]....
        /*0070*/ 	.word	0xffffffff


	//   ....[18]....
        /*0074*/ 	.word	0xffffffff


	//   ....[19]....
        /*0078*/ 	.word	0xffffffff


	//   ....[20]....
        /*007c*/ 	.word	0xffffffff


	//   ....[21]....
        /*0080*/ 	.word	0xffffffff


	//   ....[22]....
        /*0084*/ 	.word	0xffffffff


	//   ....[23]....
        /*0088*/ 	.word	0xffffffff


	//   ....[24]....
        /*008c*/ 	.word	0xffffffff


	//   ....[25]....
        /*0090*/ 	.word	0xffffffff


	//   ....[26]....
        /*0094*/ 	.word	0xffffffff


	//   ....[27]....
        /*0098*/ 	.word	0xffffffff


	//   ....[28]....
        /*009c*/ 	.word	0xffffffff


	//   ....[29]....
        /*00a0*/ 	.word	0xffffffff


	//   ....[30]....
        /*00a4*/ 	.word	0xffffffff


	//   ....[31]....
        /*00a8*/ 	.word	0xffffffff


	//   ....[32]....
        /*00ac*/ 	.word	0xffffffff


	//   ....[33]....
        /*00b0*/ 	.word	0xffffffff


	//   ....[34]....
        /*00b4*/ 	.word	0xffffffff


	//   ....[35]....
        /*00b8*/ 	.word	0xffffffff


	//   ....[36]....
        /*00bc*/ 	.word	0xffffffff


	//   ....[37]....
        /*00c0*/ 	.word	0xffffffff


	//   ....[38]....
        /*00c4*/ 	.word	0xffffffff


	//   ....[39]....
        /*00c8*/ 	.word	0xffffffff


	//   ....[40]....
        /*00cc*/ 	.word	0xffffffff


	//   ....[41]....
        /*00d0*/ 	.word	0xffffffff


	//   ....[42]....
        /*00d4*/ 	.word	0xffffffff


	//   ....[43]....
        /*00d8*/ 	.word	0xffffffff


	//   ....[44]....
        /*00dc*/ 	.word	0xffffffff


	//   ....[45]....
        /*00e0*/ 	.word	0xffffffff


	//   ....[46]....
        /*00e4*/ 	.word	0xffffffff


	//   ....[47]....
        /*00e8*/ 	.word	0xffffffff


	//   ....[48]....
        /*00ec*/ 	.word	0xffffffff


	//   ....[49]....
        /*00f0*/ 	.word	0xffffffff


	//   ....[50]....
        /*00f4*/ 	.word	0xffffffff


	//   ....[51]....
        /*00f8*/ 	.word	0xffffffff


	//   ....[52]....
        /*00fc*/ 	.word	0xffffffff


	//   ....[53]....
        /*0100*/ 	.word	0xffffffff


	//   ....[54]....
        /*0104*/ 	.word	0xffffffff


	//   ....[55]....
        /*0108*/ 	.word	0xffffffff


	//   ....[56]....
        /*010c*/ 	.word	0xffffffff


	//   ....[57]....
        /*0110*/ 	.word	0xffffffff


	//   ....[58]....
        /*0114*/ 	.word	0xffffffff


	//   ....[59]....
        /*0118*/ 	.word	0xffffffff


	//   ....[60]....
        /*011c*/ 	.word	0xffffffff


	//   ....[61]....
        /*0120*/ 	.word	0xffffffff


	//   ....[62]....
        /*0124*/ 	.word	0xffffffff


	//   ....[63]....
        /*0128*/ 	.word	0xffffffff


	//   ....[64]....
        /*012c*/ 	.word	0xffffffff


	//   ....[65]....
        /*0130*/ 	.word	0xffffffff


	//   ....[66]....
        /*0134*/ 	.word	0xffffffff


	//   ....[67]....
        /*0138*/ 	.word	0xffffffff


	//   ....[68]....
        /*013c*/ 	.word	0xffffffff


	//   ....[69]....
        /*0140*/ 	.word	0xffffffff


	//   ....[70]....
        /*0144*/ 	.word	0xffffffff


	//   ....[71]....
        /*0148*/ 	.word	0xffffffff


	//   ....[72]....
        /*014c*/ 	.word	0xffffffff


	//   ....[73]....
        /*0150*/ 	.word	0xffffffff


	//   ....[74]....
        /*0154*/ 	.word	0xffffffff


	//   ....[75]....
        /*0158*/ 	.word	0xffffffff


	//   ....[76]....
        /*015c*/ 	.word	0xffffffff


	//   ....[77]....
        /*0160*/ 	.word	0xffffffff


	//   ....[78]....
        /*0164*/ 	.word	0xffffffff


	//   ....[79]....
        /*0168*/ 	.word	0xffffffff


	//   ....[80]....
        /*016c*/ 	.word	0xffffffff


	//   ....[81]....
        /*0170*/ 	.word	0xffffffff


	//   ....[82]....
        /*0174*/ 	.word	0xffffffff


	//   ....[83]....
        /*0178*/ 	.word	0xffffffff


	//   ....[84]....
        /*017c*/ 	.word	0xffffffff


	//   ....[85]....
        /*0180*/ 	.word	0xffffffff


	//   ....[86]....
        /*0184*/ 	.word	0xffffffff


	//   ....[87]....
        /*0188*/ 	.word	0xffffffff


	//   ....[88]....
        /*018c*/ 	.word	0xffffffff


	//   ....[89]....
        /*0190*/ 	.word	0xffffffff


	//   ....[90]....
        /*0194*/ 	.word	0xffffffff


	//   ....[91]....
        /*0198*/ 	.word	0xffffffff


	//   ....[92]....
        /*019c*/ 	.word	0xffffffff


	//----- nvinfo : EIATTR_COOP_GROUP_INSTR_OFFSETS
	.align		4
.L_3989:
        /*01a0*/ 	.byte	0x04, 0x28
        /*01a2*/ 	.short	(.L_3991 - .L_3990)


	//   ....[0]....
.L_3990:
        /*01a4*/ 	.word	0x00000bc0


	//   ....[1]....
        /*01a8*/ 	.word	0x00000c20


	//   ....[2]....
        /*01ac*/ 	.word	0x00000d00


	//   ....[3]....
        /*01b0*/ 	.word	0x00001980


	//   ....[4]....
        /*01b4*/ 	.word	0x000020d0


	//   ....[5]....
        /*01b8*/ 	.word	0x00002100


	//   ....[6]....
        /*01bc*/ 	.word	0x00002140


	//   ....[7]....
        /*01c0*/ 	.word	0x00002150


	//   ....[8]....
        /*01c4*/ 	.word	0x000021d0


	//   ....[9]....
        /*01c8*/ 	.word	0x00002200


	//   ....[10]....
        /*01cc*/ 	.word	0x00002230


	//   ....[11]....
        /*01d0*/ 	.word	0x00002240


	//   ....[12]....
        /*01d4*/ 	.word	0x000022d0


	//   ....[13]....
        /*01d8*/ 	.word	0x00002310


	//   ....[14]....
        /*01dc*/ 	.word	0x00002320


	//   ....[15]....
        /*01e0*/ 	.word	0x00002330


	//   ....[16]....
        /*01e4*/ 	.word	0x000023d0


	//   ....[17]....
        /*01e8*/ 	.word	0x00002400


	//   ....[18]....
        /*01ec*/ 	.word	0x00002410


	//   ....[19]....
        /*01f0*/ 	.word	0x00002420


	//   ....[20]....
        /*01f4*/ 	.word	0x00002540


	//   ....[21]....
        /*01f8*/ 	.word	0x00002580


	//   ....[22]....
        /*01fc*/ 	.word	0x000025c0


	//   ....[23]....
        /*0200*/ 	.word	0x00002600


	//   ....[24]....
        /*0204*/ 	.word	0x00002710


	//   ....[25]....
        /*0208*/ 	.word	0x000027a0


	//   ....[26]....
        /*020c*/ 	.word	0x000027e0


	//   ....[27]....
        /*0210*/ 	.word	0x00002800


	//   ....[28]....
        /*0214*/ 	.word	0x00002810


	//   ....[29]....
        /*0218*/ 	.word	0x00002820


	//   ....[30]....
        /*021c*/ 	.word	0x00002830


	//   ....[31]....
        /*0220*/ 	.word	0x00002840


	//   ....[32]....
        /*0224*/ 	.word	0x00002850


	//   ....[33]....
        /*0228*/ 	.word	0x00002870


	//   ....[34]....
        /*022c*/ 	.word	0x00002960


	//   ....[35]....
        /*0230*/ 	.word	0x00002970


	//   ....[36]....
        /*0234*/ 	.word	0x00002980


	//   ....[37]....
        /*0238*/ 	.word	0x00002990


	//   ....[38]....
        /*023c*/ 	.word	0x00002a60


	//   ....[39]....
        /*0240*/ 	.word	0x00002a80


	//   ....[40]....
        /*0244*/ 	.word	0x00002a90


	//   ....[41]....
        /*0248*/ 	.word	0x00002aa0


	//   ....[42]....
        /*024c*/ 	.word	0x00002b70


	//   ....[43]....
        /*0250*/ 	.word	0x00002b90


	//   ....[44]....
        /*0254*/ 	.word	0x00002ba0


	//   ....[45]....
        /*0258*/ 	.word	0x00002bb0


	//   ....[46]....
        /*025c*/ 	.word	0x00002c80


	//   ....[47]....
        /*0260*/ 	.word	0x00002ca0


	//   ....[48]....
        /*0264*/ 	.word	0x00002cb0


	//   ....[49]....
        /*0268*/ 	.word	0x00002cc0


	//   ....[50]....
        /*026c*/ 	.word	0x00002d90


	//   ....[51]....
        /*0270*/ 	.word	0x00002dd0


	//   ....[52]....
        /*0274*/ 	.word	0x00002e10


	//   ....[53]....
        /*0278*/ 	.word	0x00002e30


	//   ....[54]....
        /*027c*/ 	.word	0x00002e60


	//   ....[55]....
        /*0280*/ 	.word	0x00002ea0


	//   ....[56]....
        /*0284*/ 	.word	0x00002ed0


	//   ....[57]....
        /*0288*/ 	.word	0x00002f10


	//   ....[58]....
        /*028c*/ 	.word	0x00002f50


	//   ....[59]....
        /*0290*/ 	.word	0x00002fd0


	//   ....[60]....
        /*0294*/ 	.word	0x00003a40


	//   ....[61]....
        /*0298*/ 	.word	0x00003a80


	//   ....[62]....
        /*029c*/ 	.word	0x00003ab0


	//   ....[63]....
        /*02a0*/ 	.word	0x00003ac0


	//   ....[64]....
        /*02a4*/ 	.word	0x00003af0


	//   ....[65]....
        /*02a8*/ 	.word	0x00003b10


	//   ....[66]....
        /*02ac*/ 	.word	0x00003b30


	//   ....[67]....
        /*02b0*/ 	.word	0x00003b50


	//   ....[68]....
        /*02b4*/ 	.word	0x00003bc0


	//   ....[69]....
        /*02b8*/ 	.word	0x00003be0


	//   ....[70]....
        /*02bc*/ 	.word	0x00003c20


	//   ....[71]....
        /*02c0*/ 	.word	0x00003c50


	//   ....[72]....
        /*02c4*/ 	.word	0x00003c80


	//   ....[73]....
        /*02c8*/ 	.word	0x00003ca0


	//   ....[74]....
        /*02cc*/ 	.word	0x00003cc0


	//   ....[75]....
        /*02d0*/ 	.word	0x00003d00


	//   ....[76]....
        /*02d4*/ 	.word	0x00003e30


	//   ....[77]....
        /*02d8*/ 	.word	0x00003e50


	//   ....[78]....
        /*02dc*/ 	.word	0x00003e70


	//   ....[79]....
        /*02e0*/ 	.word	0x00003e80


	//   ....[80]....
        /*02e4*/ 	.word	0x000041a0


	//   ....[81]....
        /*02e8*/ 	.word	0x000042e0


	//   ....[82]....
        /*02ec*/ 	.word	0x00004570


	//   ....[83]....
        /*02f0*/ 	.word	0x000046e0


	//   ....[84]....
        /*02f4*/ 	.word	0x00004730


	//   ....[85]....
        /*02f8*/ 	.word	0x00004780


	//   ....[86]....
        /*02fc*/ 	.word	0x000047b0


	//   ....[87]....
        /*0300*/ 	.word	0x000047d0


	//   ....[88]....
        /*0304*/ 	.word	0x000048a0


	//   ....[89]....
        /*0308*/ 	.word	0x000048e0


	//   ....[90]....
        /*030c*/ 	.word	0x00004930


	//   ....[91]....
        /*0310*/ 	.word	0x00004960


	//   ....[92]....
        /*0314*/ 	.word	0x00004980


	//----- nvinfo : EIATTR_VRC_CTA_INIT_COUNT
	.align		4
.L_3991:
        /*0318*/ 	.byte	0x02, 0x4a
	.zero		1
	.zero		1


	//----- nvinfo : EIATTR_EXIT_INSTR_OFFSETS
	.align		4
        /*031c*/ 	.byte	0x04, 0x1c
        /*031e*/ 	.short	(.L_3993 - .L_3992)


	//   ....[0]....
.L_3992:
        /*0320*/ 	.word	0x00004a20


	//   ....[1]....
        /*0324*/ 	.word	0x00004ca0


	//----- nvinfo : EIATTR_MAX_THREADS
	.align		4
.L_3993:
        /*0328*/ 	.byte	0x04, 0x05
        /*032a*/ 	.short	(.L_3995 - .L_3994)
.L_3994:
        /*032c*/ 	.word	0x00000020
        /*0330*/ 	.word	0x00000001
        /*0334*/ 	.word	0x00000001


	//----- nvinfo : EIATTR_CRS_STACK_SIZE
	.align		4
.L_3995:
        /*0338*/ 	.byte	0x04, 0x1e
        /*033a*/ 	.short	(.L_3997 - .L_3996)
.L_3996:
        /*033c*/ 	.word	0x00000000


	//----- nvinfo : EIATTR_CBANK_PARAM_SIZE
	.align		4
.L_3997:
        /*0340*/ 	.byte	0x03, 0x19
        /*0342*/ 	.short	0x01f0


	//----- nvinfo : EIATTR_PARAM_CBANK
	.align		4
        /*0344*/ 	.byte	0x04, 0x0a
        /*0346*/ 	.short	(.L_3999 - .L_3998)
	.align		4
.L_3998:
        /*0348*/ 	.word	index@(.nv.constant0._Z25selective_scan_bwd_kernelI32Selective_Scan_bwd_kernel_traitsILi32ELi4ELb1ELb1ELb0ELb1ELb0EfN3c107complexIfEEEEv12SSMParamsBwd)
        /*034c*/ 	.short	0x0380
        /*034e*/ 	.short	0x01f0


	//----- nvinfo : EIATTR_SW_WAR
	.align		4
.L_3999:
        /*0350*/ 	.byte	0x04, 0x36
        /*0352*/ 	.short	(.L_4001 - .L_4000)
.L_4000:
        /*0354*/ 	.word	0x00000008
.L_4001:


//--------------------- .nv.info._Z25selective_scan_bwd_kernelI32Selective_Scan_bwd_kernel_traitsILi32ELi4ELb1ELb1ELb0ELb1ELb1EfN3c107complexIfEEEEv12SSMParamsBwd --------------------------
	.section	.nv.info._Z25selective_scan_bwd_kernelI32Selective_Scan_bwd_kernel_traitsILi32ELi4ELb1ELb1ELb0ELb1ELb1EfN3c107complexIfEEEEv12SSMParamsBwd,"",@"SHT_CUDA_INFO"
	.sectionflags	@""
	.align	4


	//----- nvinfo : EIATTR_CUDA_API_VERSION
	.align		4
        /*0000*/ 	.byte	0x04, 0x37
        /*0002*/ 	.short	(.L_4003 - .L_4002)
.L_4002:
        /*0004*/ 	.word	0x00000082


	//----- nvinfo : EIATTR_KPARAM_INFO
	.align		4
.L_4003:
        /*0008*/ 	.byte	0x04, 0x17
        /*000a*/ 	.short	(.L_4005 - .L_4004)
.L_4004:
        /*000c*/ 	.word	0x00000000
        /*0010*/ 	.short	0x0000
        /*0012*/ 	.short	0x0000
        /*0014*/ 	.byte	0x00, 0xf0, 0xc1, 0x07


	//----- nvinfo : EIATTR_SPARSE_MMA_MASK
	.align		4
.L_4005:
        /*0018*/ 	.byte	0x03, 0x50
        /*001a*/ 	.short	0x0000


	//----- nvinfo : EIATTR_MAXREG_COUNT
	.align		4
        /*001c*/ 	.byte	0x03, 0x1b
        /*001e*/ 	.short	0x00ff


	//----- nvinfo : EIATTR_NUM_BARRIERS
	.align		4
        /*0020*/ 	.byte	0x02, 0x4c
        /*0022*/ 	.byte	0x01
	.zero		1


	//----- nvinfo : EIATTR_MERCURY_ISA_VERSION
	.align		4
        /*0024*/ 	.byte	0x03, 0x5f
        /*0026*/ 	.short	0x0101


	//----- nvinfo : EIATTR_COOP_GROUP_MASK_REGIDS
	.align		4
        /*0028*/ 	.byte	0x04, 0x29
        /*002a*/ 	.short	(.L_4007 - .L_4006)


	//   ....[0]....
.L_4006:
        /*002c*/ 	.word	0xffffffff


	//   ....[1]....
        /*0030*/ 	.word	0xffffffff


	//   ....[2]....
        /*0034*/ 	.word	0xffffffff


	//   ....[3]....
        /*0038*/ 	.word	0xffffffff


	//   ....[4]....
        /*003c*/ 	.word	0xffffffff


	//   ....[5]....
        /*0040*/ 	.word	0xffffffff


	//   ....[6]....
        /*0044*/ 	.word	0xffffffff


	//   ....[7]....
        /*0048*/ 	.word	0xffffffff


	//   ....[8]....
        /*004c*/ 	.word	0xffffffff


	//   ....[9]....
        /*0050*/ 	.word	0xffffffff


	//   ....[10]....
        /*0054*/ 	.word	0xffffffff


	//   ....[11]....
        /*0058*/ 	.word	0xffffffff


	//   ....[12]....
        /*005c*/ 	.word	0xffffffff


	//   ....[13]....
        /*0060*/ 	.word	0xffffffff


	//   ....[14]....
        /*0064*/ 	.word	0xffffffff


	//   ....[15]....
        /*0068*/ 	.word	0xffffffff


	//   ....[16]....
        /*006c*/ 	.word	0xffffffff


	//   ....[17]....
        /*0070*/ 	.word	0xffffffff


	//   ....[18]....
        /*0074*/ 	.word	0xffffffff


	//   ....[19]....
        /*0078*/ 	.word	0xffffffff


	//   ....[20]....
        /*007c*/ 	.word	0xffffffff


	//   ....[21]....
        /*0080*/ 	.word	0xffffffff


	//   ....[22]....
        /*0084*/ 	.word	0xffffffff


	//   ....[23]....
        /*0088*/ 	.word	0xffffffff


	//   ....[24]....
        /*008c*/ 	.word	0xffffffff


	//   ....[25]....
        /*0090*/ 	.word	0xffffffff


	//   ....[26]....
        /*0094*/ 	.word	0xffffffff


	//   ....[27]....
        /*0098*/ 	.word	0xffffffff


	//   ....[28]....
        /*009c*/ 	.word	0xffffffff


	//   ....[29]....
        /*00a0*/ 	.word	0xffffffff


	//   ....[30]....
        /*00a4*/ 	.word	0xffffffff


	//   ....[31]....
        /*00a8*/ 	.word	0xffffffff


	//   ....[32]....
        /*00ac*/ 	.word	0xffffffff


	//   ....[33]....
        /*00b0*/ 	.word	0xffffffff


	//   ....[34]....
        /*00b4*/ 	.word	0xffffffff


	//   ....[35]....
        /*00b8*/ 	.word	0xffffffff


	//   ....[36]....
        /*00bc*/ 	.word	0xffffffff


	//   ....[37]....
        /*00c0*/ 	.word	0xffffffff


	//   ....[38]....
        /*00c4*/ 	.word	0xffffffff


	//   ....[39]....
        /*00c8*/ 	.word	0xffffffff


	//   ....[40]....
        /*00cc*/ 	.word	0xffffffff


	//   ....[41]....
        /*00d0*/ 	.word	0xffffffff


	//   ....[42]....
        /*00d4*/ 	.word	0xffffffff


	//   ....[43]....
        /*00d8*/ 	.word	0xffffffff


	//   ....[44]....
        /*00dc*/ 	.word	0xffffffff


	//   ....[45]....
        /*00e0*/ 	.word	0xffffffff


	//   ....[46]....
        /*00e4*/ 	.word	0xffffffff


	//   ....[47]....
        /*00e8*/ 	.word	0xffffffff


	//   ....[48]....
        /*00ec*/ 	.word	0xffffffff


	//   ....[49]....
        /*00f0*/ 	.word	0xffffffff


	//   ....[50]....
        /*00f4*/ 	.word	0xffffffff


	//   ....[51]....
        /*00f8*/ 	.word	0xffffffff


	//   ....[52]....
        /*00fc*/ 	.word	0xffffffff


	//   ....[53]....
        /*0100*/ 	.word	0xffffffff


	//   ....[54]....
        /*0104*/ 	.word	0xffffffff


	//   ....[55]....
        /*0108*/ 	.word	0xffffffff


	//   ....[56]....
        /*010c*/ 	.word	0xffffffff


	//   ....[57]....
        /*0110*/ 	.word	0xffffffff


	//   ....[58]....
        /*0114*/ 	.word	0xffffffff


	//   ....[59]....
        /*0118*/ 	.word	0xffffffff


	//   ....[60]....
        /*011c*/ 	.word	0xffffffff


	//   ....[61]....
        /*0120*/ 	.word	0xffffffff


	//   ....[62]....
        /*0124*/ 	.word	0xffffffff


	//   ....[63]....
        /*0128*/ 	.word	0xffffffff


	//   ....[64]....
        /*012c*/ 	.word	0xffffffff


	//   ....[65]....
        /*0130*/ 	.word	0xffffffff


	//   ....[66]....
        /*0134*/ 	.word	0xffffffff


	//   ....[67]....
        /*0138*/ 	.word	0xffffffff


	//   ....[68]....
        /*013c*/ 	.word	0xffffffff


	//   ....[69]....
        /*0140*/ 	.word	0xffffffff


	//   ....[70]....
        /*0144*/ 	.word	0xffffffff


	//   ....[71]....
        /*0148*/ 	.word	0xffffffff


	//   ....[72]....
        /*014c*/ 	.word	0xffffffff


	//   ....[73]....
        /*0150*/ 	.word	0xffffffff


	//   ....[74]....
        /*0154*/ 	.word	0xffffffff


	//   ....[75]....
        /*0158*/ 	.word	0xffffffff


	//   ....[76]....
        /*015c*/ 	.word	0xffffffff


	//   ....[77]....
        /*0160*/ 	.word	0xffffffff


	//   ....[78]....
        /*0164*/ 	.word	0xffffffff


	//   ....[79]....
        /*0168*/ 	.word	0xffffffff


	//   ....[80]....
        /*016c*/ 	.word	0xffffffff


	//   ....[81]....
        /*0170*/ 	.word	0xffffffff


	//   ....[82]....
        /*0174*/ 	.word	0xffffffff


	//   ....[83]....
        /*0178*/ 	.word	0xffffffff


	//   ....[84]....
        /*017c*/ 	.word	0xffffffff


	//   ....[85]....
        /*0180*/ 	.word	0xffffffff


	//   ....[86]....
        /*0184*/ 	.word	0xffffffff


	//   ....[87]....
        /*0188*/ 	.word	0xffffffff


	//   ....[88]....
        /*018c*/ 	.word	0xffffffff


	//   ....[89]....
        /*0190*/ 	.word	0xffffffff


	//   ....[90]....
        /*0194*/ 	.word	0xffffffff


	//   ....[91]....
        /*0198*/ 	.word	0xffffffff


	//   ....[92]....
        /*019c*/ 	.word	0xffffffff


	//   ....[93]....
        /*01a0*/ 	.word	0xffffffff


	//   ....[94]....
        /*01a4*/ 	.word	0xffffffff


	//   ....[95]....
        /*01a8*/ 	.word	0xffffffff


	//   ....[96]....
        /*01ac*/ 	.word	0xffffffff


	//----- nvinfo : EIATTR_COOP_GROUP_INSTR_OFFSETS
	.align		4
.L_4007:
        /*01b0*/ 	.byte	0x04, 0x28
        /*01b2*/ 	.short	(.L_4009 - .L_4008)


	//   ....[0]....
.L_4008:
        /*01b4*/ 	.word	0x00000c10


	//   ....[1]....
        /*01b8*/ 	.word	0x00000c60


	//   ....[2]....
        /*01bc*/ 	.word	0x00000dd0


	//   ....[3]....
        /*01c0*/ 	.word	0x00001730


	//   ....[4]....
        /*01c4*/ 	.word	0x000018f0


	//   ....[5]....
        /*01c8*/ 	.word	0x00001aa0


	//   ....[6]....
        /*01cc*/ 	.word	0x00001b90


	//   ....[7]....
        /*01d0*/ 	.word	0x00002090


	//   ....[8]....
        /*01d4*/ 	.word	0x000027e0


	//   ....[9]....
        /*01d8*/ 	.word	0x00002820


	//   ....[10]....
        /*01dc*/ 	.word	0x00002860


	//   ....[11]....
        /*01e0*/ 	.word	0x00002870


	//   ....[12]....
        /*01e4*/ 	.word	0x00002900


	//   ....[13]....
        /*01e8*/ 	.word	0x00002930


	//   ....[14]....
        /*01ec*/ 	.word	0x00002950


	//   ....[15]....
        /*01f0*/ 	.word	0x00002960


	//   ....[16]....
        /*01f4*/ 	.word	0x000029f0


	//   ....[17]....
        /*01f8*/ 	.word	0x00002a30


	//   ....[18]....
        /*01fc*/ 	.word	0x00002a40


	//   ....[19]....
        /*0200*/ 	.word	0x00002a50


	//   ....[20]....
        /*0204*/ 	.word	0x00002af0


	//   ....[21]....
        /*0208*/ 	.word	0x00002b20


	//   ....[22]....
        /*020c*/ 	.word	0x00002b30


	//   ....[23]....
        /*0210*/ 	.word	0x00002b40


	//   ....[24]....
        /*0214*/ 	.word	0x00002c40


	//   ....[25]....
        /*0218*/ 	.word	0x00002c80


	//   ....[26]....
        /*021c*/ 	.word	0x00002cc0


	//   ....[27]....
        /*0220*/ 	.word	0x00002d00


	//   ....[28]....
        /*0224*/ 	.word	0x00002e30


	//   ....[29]....
        /*0228*/ 	.word	0x00002ed0


	//   ....[30]....
        /*022c*/ 	.word	0x00002f10


	//   ....[31]....
        /*0230*/ 	.word	0x00002f20


	//   ....[32]....
        /*0234*/ 	.word	0x00002f30


	//   ....[33]....
        /*0238*/ 	.word	0x00002f40


	//   ....[34]....
        /*023c*/ 	.word	0x00002f50


	//   ....[35]....
        /*0240*/ 	.word	0x00002f60


	//   ....[36]....
        /*0244*/ 	.word	0x00002f70


	//   ....[37]....
        /*0248*/ 	.word	0x00002f80


	//   ....[38]....
        /*024c*/ 	.word	0x00003070


	//   ....[39]....
        /*0250*/ 	.word	0x00003080


	//   ....[40]....
        /*0254*/ 	.word	0x00003090


	//   ....[41]....
        /*0258*/ 	.word	0x000030a0


	//   ....[42]....
        /*025c*/ 	.word	0x00003170


	//   ....[43]....
        /*0260*/ 	.word	0x00003190


	//   ....[44]....
        /*0264*/ 	.word	0x000031a0


	//   ....[45]....
        /*0268*/ 	.word	0x000031b0


	//   ....[46]....
        /*026c*/ 	.word	0x00003280


	//   ....[47]....
        /*0270*/ 	.word	0x000032a0


	//   ....[48]....
        /*0274*/ 	.word	0x000032b0


	//   ....[49]....
        /*0278*/ 	.word	0x000032c0


	//   ....[50]....
        /*027c*/ 	.word	0x00003390


	//   ....[51]....
        /*0280*/ 	.word	0x000033b0


	//   ....[52]....
        /*0284*/ 	.word	0x000033c0


	//   ....[53]....
        /*0288*/ 	.word	0x000033d0


	//   ....[54]....
        /*028c*/ 	.word	0x000034a0


	//   ....[55]....
        /*0290*/ 	.word	0x000034e0


	//   ....[56]....
        /*0294*/ 	.word	0x00003520


	//   ....[57]....
        /*0298*/ 	.word	0x00003540


	//   ....[58]....
        /*029c*/ 	.word	0x00003570


	//   ....[59]....
        /*02a0*/ 	.word	0x000035b0


	//   ....[60]....
        /*02a4*/ 	.word	0x000035e0


	//   ....[61]....
        /*02a8*/ 	.word	0x00003620


	//   ....[62]....
        /*02ac*/ 	.word	0x00003660


	//   ....[63]....
        /*02b0*/ 	.word	0x000036e0


	//   ....[64]....
        /*02b4*/ 	.word	0x00004150


	//   ....[65]....
        /*02b8*/ 	.word	0x00004190


	//   ....[66]....
        /*02bc*/ 	.word	0x000041d0


	//   ....[67]....
        /*02c0*/ 	.word	0x000041f0


	//   ....[68]....
        /*02c4*/ 	.word	0x00004220


	//   ....[69]....
        /*02c8*/ 	.word	0x00004240


	//   ....[70]....
        /*02cc*/ 	.word	0x00004260


	//   ....[71]....
        /*02d0*/ 	.word	0x00004280


	//   ....[72]....
        /*02d4*/ 	.word	0x00004300


	//   ....[73]....
        /*02d8*/ 	.word	0x00004320


	//   ....[74]....
        /*02dc*/ 	.word	0x00004360


	//   ....[75]....
        /*02e0*/ 	.word	0x00004380


	//   ....[76]....
        /*02e4*/ 	.word	0x00004420


	//   ....[77]....
        /*02e8*/ 	.word	0x00004460


	//   ....[78]....
        /*02ec*/ 	.word	0x000044a0


	//   ....[79]....
        /*02f0*/ 	.word	0x000044e0


	//   ....[80]....
        /*02f4*/ 	.word	0x00004540


	//   ....[81]....
        /*02f8*/ 	.word	0x00004560


	//   ....[82]....
        /*02fc*/ 	.word	0x00004580


	//   ....[83]....
        /*0300*/ 	.word	0x00004590


	//   ....[84]....
        /*0304*/ 	.word	0x000048b0


	//   ....[85]....
        /*0308*/ 	.word	0x000049e0


	//   ....[86]....
        /*030c*/ 	.word	0x00004cc0


	//   ....[87]....
        /*0310*/ 	.word	0x00004df0


	//   ....[88]....
        /*0314*/ 	.word	0x00004e40


	//   ....[89]....
        /*0318*/ 	.word	0x00004e90


	//   ....[90]....
        /*031c*/ 	.word	0x00004ec0


	//   ....[91]....
        /*0320*/ 	.word	0x00004ee0


	//   ....[92]....
        /*0324*/ 	.word	0x00004fb0


	//   ....[93]....
        /*0328*/ 	.word	0x00004ff0


	//   ....[94]....
        /*032c*/ 	.word	0x00005040


	//   ....[95]....
        /*0330*/ 	.word	0x00005070


	//   ....[96]....
        /*0334*/ 	.word	0x00005090


	//----- nvinfo : EIATTR_VRC_CTA_INIT_COUNT
	.align		4
.L_4009:
        /*0338*/ 	.byte	0x02, 0x4a
	.zero		1
	.zero		1


	//----- nvinfo : EIATTR_EXIT_INSTR_OFFSETS
	.align		4
        /*033c*/ 	.byte	0x04, 0x1c
        /*033e*/ 	.short	(.L_4011 - .L_4010)


	//   ....[0]....
.L_4010:
        /*0340*/ 	.word	0x00005130


	//   ....[1]....
        /*0344*/ 	.word	0x000053b0


	//----- nvinfo : EIATTR_MAX_THREADS
	.align		4
.L_4011:
        /*0348*/ 	.byte	0x04, 0x05
        /*034a*/ 	.short	(.L_4013 - .L_4012)
.L_4012:
        /*034c*/ 	.word	0x00000020
        /*0350*/ 	.word	0x00000001
        /*0354*/ 	.word	0x00000001


	//----- nvinfo : EIATTR_CRS_STACK_SIZE
	.align		4
.L_4013:
        /*0358*/ 	.byte	0x04, 0x1e
        /*035a*/ 	.short	(.L_4015 - .L_4014)
.L_4014:
        /*035c*/ 	.word	0x00000000


	//----- nvinfo : EIATTR_CBANK_PARAM_SIZE
	.align		4
.L_4015:
        /*0360*/ 	.byte	0x03, 0x19
        /*0362*/ 	.short	0x01f0


	//----- nvinfo : EIATTR_PARAM_CBANK
	.align		4
        /*0364*/ 	.byte	0x04, 0x0a
        /*0366*/ 	.short	(.L_4017 - .L_4016)
	.align		4
.L_4016:
        /*0368*/ 	.word	index@(.nv.constant0._Z25selective_scan_bwd_kernelI32Selective_Scan_bwd_kernel_traitsILi32ELi4ELb1ELb1ELb0ELb1ELb1EfN3c107complexIfEEEEv12SSMParamsBwd)
        /*036c*/ 	.short	0x0380
        /*036e*/ 	.short	0x01f0


	//----- nvinfo : EIATTR_SW_WAR
	.align		4
.L_4017:
        /*0370*/ 	.byte	0x04, 0x36
        /*0372*/ 	.short	(.L_4019 - .L_4018)
.L_4018:
        /*0374*/ 	.word	0x00000008
.L_4019:


//--------------------- .nv.info._Z25selective_scan_bwd_kernelI32Selective_Scan_bwd_kernel_traitsILi32ELi4ELb1ELb1ELb1ELb0ELb0EfN3c107complexIfEEEEv12SSMParamsBwd --------------------------
	.section	.nv.info._Z25selective_scan_bwd_kernelI32Selective_Scan_bwd_kernel_traitsILi32ELi4ELb1ELb1ELb1ELb0ELb0EfN3c107complexIfEEEEv12SSMParamsBwd,"",@"SHT_CUDA_INFO"
	.sectionflags	@""
	.align	4


	//----- nvinfo : EIATTR_CUDA_API_VERSION
	.align		4
        /*0000*/ 	.byte	0x04, 0x37
        /*0002*/ 	.short	(.L_4021 - .L_4020)
.L_4020:
        /*0004*/ 	.word	0x00000082


	//----- nvinfo : EIATTR_KPARAM_INFO
	.align		4
.L_4021:
        /*0008*/ 	.byte	0x04, 0x17
        /*000a*/ 	.short	(.L_4023 - .L_4022)
.L_4022:
        /*000c*/ 	.word	0x00000000
        /*0010*/ 	.short	0x0000
        /*0012*/ 	.short	0x0000
        /*0014*/ 	.byte	0x00, 0xf0, 0xc1, 0x07


	//----- nvinfo : EIATTR_SPARSE_MMA_MASK
	.align		4
.L_4023:
        /*0018*/ 	.byte	0x03, 0x50
        /*001a*/ 	.short	0x0000


	//----- nvinfo : EIATTR_MAXREG_COUNT
	.align		4
        /*001c*/ 	.byte	0x03, 0x1b
        /*001e*/ 	.short	0x00ff


	//----- nvinfo : EIATTR_NUM_BARRIERS
	.align		4
        /*0020*/ 	.byte	0x02, 0x4c
        /*0022*/ 	.byte	0x01
	.zero		1


	//----- nvinfo : EIATTR_MERCURY_ISA_VERSION
	.align		4
        /*0024*/ 	.byte	0x03, 0x5f
        /*0026*/ 	.short	0x0101


	//----- nvinfo : EIATTR_COOP_GROUP_MASK_REGIDS
	.align		4
        /*0028*/ 	.byte	0x04, 0x29
        /*002a*/ 	.short	(.L_4025 - .L_4024)


	//   ....[0]....
.L_4024:
        /*002c*/ 	.word	0xffffffff


	//   ....[1]....
        /*0030*/ 	.word	0xffffffff


	//   ....[2]....
        /*0034*/ 	.word	0xffffffff


	//   ....[3]....
        /*0038*/ 	.word	0xffffffff


	//   ....[4]....
        /*003c*/ 	.word	0xffffffff


	//   ....[5]....
        /*0040*/ 	.word	0xffffffff


	//   ....[6]....
        /*0044*/ 	.word	0xffffffff


	//   ....[7]....
        /*0048*/ 	.word	0xffffffff


	//   ....[8]....
        /*004c*/ 	.word	0xffffffff


	//   ....[9]....
        /*0050*/ 	.word	0xffffffff


	//   ....[10]....
        /*0054*/ 	.word	0xffffffff


	//   ....[11]....
        /*0058*/ 	.word	0xffffffff


	//   ....[12]....
        /*005c*/ 	.word	0xffffffff


	//   ....[13]....
        /*0060*/ 	.word	0xffffffff


	//   ....[14]....
        /*0064*/ 	.word	0xffffffff


	//   ....[15]....
        /*0068*/ 	.word	0xffffffff


	//   ....[16]....
        /*006c*/ 	.word	0xffffffff


	//   ....[17]....
        /*0070*/ 	.word	0xffffffff


	//   ....[18]....
        /*0074*/ 	.word	0xffffffff


	//   ....[19]....
        /*0078*/ 	.word	0xffffffff


	//   ....[20]....
        /*007c*/ 	.word	0xffffffff


	//   ....[21]....
        /*0080*/ 	.word	0xffffffff


	//   ....[22]....
        /*0084*/ 	.word	0xffffffff


	//   ....[23]....
        /*0088*/ 	.word	0xffffffff


	//   ....[24]....
        /*008c*/ 	.word	0xffffffff


	//   ....[25]....
        /*0090*/ 	.word	0xffffffff


	//   ....[26]....
        /*0094*/ 	.word	0xffffffff


	//   ....[27]....
        /*0098*/ 	.word	0xffffffff


	//   ....[28]....
        /*009c*/ 	.word	0xffffffff


	//   ....[29]....
        /*00a0*/ 	.word	0xffffffff


	//   ....[30]....
        /*00a4*/ 	.word	0xffffffff


	//   ....[31]....
        /*00a8*/ 	.word	0xffffffff


	//   ....[32]....
        /*00ac*/ 	.word	0xffffffff


	//   ....[33]....
        /*00b0*/ 	.word	0xffffffff


	//   ....[34]....
        /*00b4*/ 	.word	0xffffffff


	//   ....[35]....
        /*00b8*/ 	.word	0xffffffff


	//   ....[36]....
        /*00bc*/ 	.word	0xffffffff


	//   ....[37]....
        /*00c0*/ 	.word	0xffffffff


	//   ....[38]....
        /*00c4*/ 	.word	0xffffffff


	//   ....[39]....
        /*00c8*/ 	.word	0xffffffff


	//   ....[40]....
        /*00cc*/ 	.word	0xffffffff


	//   ....[41]....
        /*00d0*/ 	.word	0xffffffff


	//   ....[42]....
        /*00d4*/ 	.word	0xffffffff


	//   ....[43]....
        /*00d8*/ 	.word	0xffffffff


	//   ....[44]....
        /*00dc*/ 	.word	0xffffffff


	//   ....[45]....
        /*00e0*/ 	.word	0xffffffff


	//   ....[46]....
        /*00e4*/ 	.word	0xffffffff


	//   ....[47]....
        /*00e8*/ 	.word	0xffffffff


	//   ....[48]....
        /*00ec*/ 	.word	0xffffffff


	//   ....[49]....
        /*00f0*/ 	.word	0xffffffff


	//   ....[50]....
        /*00f4*/ 	.word	0xffffffff


	//   ....[51]....
        /*00f8*/ 	.word	0xffffffff


	//   ....[52]....
        /*00fc*/ 	.word	0xffffffff


	//   ....[53]....
        /*0100*/ 	.word	0xffffffff


	//   ....[54]....
        /*0104*/ 	.word	0xffffffff


	//   ....[55]....
        /*0108*/ 	.word	0xffffffff


	//   ....[56]....
        /*010c*/ 	.word	0xffffffff


	//   ....[57]....
        /*0110*/ 	.word	0xffffffff


	//   ....[58]....
        /*0114*/ 	.word	0xffffffff


	//   ....[59]....
        /*0118*/ 	.word	0xffffffff


	//   ....[60]....
        /*011c*/ 	.word	0xffffffff


	//   ....[61]....
        /*0120*/ 	.word	0xffffffff


	//   ....[62]....
        /*0124*/ 	.word	0xffffffff


	//   ....[63]....
        /*0128*/ 	.word	0xffffffff


	//   ....[64]....
        /*012c*/ 	.word	0xffffffff


	//   ....[65]....
        /*0130*/ 	.word	0xffffffff


	//   ....[66]....
        /*0134*/ 	.word	0xffffffff


	//   ....[67]....
        /*0138*/ 	.word	0xffffffff


	//   ....[68]....
        /*013c*/ 	.word	0xffffffff


	//   ....[69]....
        /*0140*/ 	.word	0xffffffff


	//   ....[70]....
        /*0144*/ 	.word	0xffffffff


	//   ....[71]....
        /*0148*/ 	.word	0xffffffff


	//   ....[72]....
        /*014c*/ 	.word	0xffffffff


	//   ....[73]....
        /*0150*/ 	.word	0xffffffff


	//   ....[74]....
        /*0154*/ 	.word	0xffffffff


	//   ....[75]....
        /*0158*/ 	.word	0xffffffff


	//   ....[76]....
        /*015c*/ 	.word	0xffffffff


	//   ....[77]....
        /*0160*/ 	.word	0xffffffff


	//   ....[78]....
        /*0164*/ 	.word	0xffffffff


	//   ....[79]....
        /*0168*/ 	.word	0xffffffff


	//   ....[80]....
        /*016c*/ 	.word	0xffffffff


	//   ....[81]....
        /*0170*/ 	.word	0xffffffff


	//   ....[82]....
        /*0174*/ 	.word	0xffffffff


	//----- nvinfo : EIATTR_COOP_GROUP_INSTR_OFFSETS
	.align		4
.L_4025:
        /*0178*/ 	.byte	0x04, 0x28
        /*017a*/ 	.short	(.L_4027 - .L_4026)


	//   ....[0]....
.L_4026:
        /*017c*/ 	.word	0x00000d70


	//   ....[1]....
        /*0180*/ 	.word	0x00000dc0


	//   ....[2]....
        /*0184*/ 	.word	0x00000e50


	//   ....[3]....
        /*0188*/ 	.word	0x00001280


	//   ....[4]....
        /*018c*/ 	.word	0x000014c0


	//   ....[5]....
        /*0190*/ 	.word	0x00001a30


	//   ....[6]....
        /*0194*/ 	.word	0x00001a60


	//   ....[7]....
        /*0198*/ 	.word	0x00001aa0


	//   ....[8]....
        /*019c*/ 	.word	0x00001ab0


	//   ....[9]....
        /*01a0*/ 	.word	0x00001b30


	//   ....[10]....
        /*01a4*/ 	.word	0x00001b60


	//   ....[11]....
        /*01a8*/ 	.word	0x00001b90


	//   ....[12]....
        /*01ac*/ 	.word	0x00001ba0


	//   ....[13]....
        /*01b0*/ 	.word	0x00001c30


	//   ....[14]....
        /*01b4*/ 	.word	0x00001c70


	//   ....[15]....
        /*01b8*/ 	.word	0x00001c80


	//   ....[16]....
        /*01bc*/ 	.word	0x00001c90


	//   ....[17]....
        /*01c0*/ 	.word	0x00001d30


	//   ....[18]....
        /*01c4*/ 	.word	0x00001d60


	//   ....[19]....
        /*01c8*/ 	.word	0x00001d70


	//   ....[20]....
        /*01cc*/ 	.word	0x00001d80


	//   ....[21]....
        /*01d0*/ 	.word	0x00001ea0


	//   ....[22]....
        /*01d4*/ 	.word	0x00001ee0


	//   ....[23]....
        /*01d8*/ 	.word	0x00001f20


	//   ....[24]....
        /*01dc*/ 	.word	0x00001f60


	//   ....[25]....
        /*01e0*/ 	.word	0x000020c0


	//   ....[26]....
        /*01e4*/ 	.word	0x00002110


	//   ....[27]....
        /*01e8*/ 	.word	0x00002150


	//   ....[28]....
        /*01ec*/ 	.word	0x00002170


	//   ....[29]....
        /*01f0*/ 	.word	0x00002180


	//   ....[30]....
        /*01f4*/ 	.word	0x00002190


	//   ....[31]....
        /*01f8*/ 	.word	0x000021a0


	//   ....[32]....
        /*01fc*/ 	.word	0x000021b0


	//   ....[33]....
        /*0200*/ 	.word	0x000021c0


	//   ....[34]....
        /*0204*/ 	.word	0x000021d0


	//   ....[35]....
        /*0208*/ 	.word	0x000022c0


	//   ....[36]....
        /*020c*/ 	.word	0x000022d0


	//   ....[37]....
        /*0210*/ 	.word	0x000022e0


	//   ....[38]....
        /*0214*/ 	.word	0x000022f0


	//   ....[39]....
        /*0218*/ 	.word	0x000023c0


	//   ....[40]....
        /*021c*/ 	.word	0x000023e0


	//   ....[41]....
        /*0220*/ 	.word	0x000023f0


	//   ....[42]....
        /*0224*/ 	.word	0x00002400


	//   ....[43]....
        /*0228*/ 	.word	0x000024d0


	//   ....[44]....
        /*022c*/ 	.word	0x00002500


	//   ....[45]....
        /*0230*/ 	.word	0x00002510


	//   ....[46]....
        /*0234*/ 	.word	0x00002520


	//   ....[47]....
        /*0238*/ 	.word	0x000025f0


	//   ....[48]....
        /*023c*/ 	.word	0x00002620


	//   ....[49]....
        /*0240*/ 	.word	0x00002630


	//   ....[50]....
        /*0244*/ 	.word	0x00002640


	//   ....[51]....
        /*0248*/ 	.word	0x00002710


	//   ....[52]....
        /*024c*/ 	.word	0x00002750


	//   ....[53]....
        /*0250*/ 	.word	0x00002790


	//   ....[54]....
        /*0254*/ 	.word	0x000027c0


	//   ....[55]....
        /*0258*/ 	.word	0x000027f0


	//   ....[56]....
        /*025c*/ 	.word	0x00002830


	//   ....[57]....
        /*0260*/ 	.word	0x00002880


	//   ....[58]....
        /*0264*/ 	.word	0x00002990


	//   ....[59]....
        /*0268*/ 	.word	0x000029d0


	//   ....[60]....
        /*026c*/ 	.word	0x00002a00


	//   ....[61]....
        /*0270*/ 	.word	0x00003570


	//   ....[62]....
        /*0274*/ 	.word	0x000035b0


	//   ....[63]....
        /*0278*/ 	.word	0x00003660


	//   ....[64]....
        /*027c*/ 	.word	0x00003680


	//   ....[65]....
        /*0280*/ 	.word	0x000036b0


	//   ....[66]....
        /*0284*/ 	.word	0x000036d0


	//   ....[67]....
        /*0288*/ 	.word	0x00003700


	//   ....[68]....
        /*028c*/ 	.word	0x00003720


	//   ....[69]....
        /*0290*/ 	.word	0x00003750


	//   ....[70]....
        /*0294*/ 	.word	0x00003790


	//   ....[71]....
        /*0298*/ 	.word	0x00003c00


	//   ....[72]....
        /*029c*/ 	.word	0x00003d80


	//   ....[73]....
        /*02a0*/ 	.word	0x00003eb0


	//   ....[74]....
        /*02a4*/ 	.word	0x00003f00


	//   ....[75]....
        /*02a8*/ 	.word	0x00003f50


	//   ....[76]....
        /*02ac*/ 	.word	0x00003f80


	//   ....[77]....
        /*02b0*/ 	.word	0x00003fa0


	//   ....[78]....
        /*02b4*/ 	.word	0x00004070


	//   ....[79]....
        /*02b8*/ 	.word	0x000040b0


	//   ....[80]....
        /*02bc*/ 	.word	0x00004100


	//   ....[81]....
        /*02c0*/ 	.word	0x00004130


	//   ....[82]....
        /*02c4*/ 	.word	0x00004150


	//----- nvinfo : EIATTR_VRC_CTA_INIT_COUNT
	.align		4
.L_4027:
        /*02c8*/ 	.byte	0x02, 0x4a
	.zero		1
	.zero		1


	//----- nvinfo : EIATTR_EXIT_INSTR_OFFSETS
	.align		4
        /*02cc*/ 	.byte	0x04, 0x1c
        /*02ce*/ 	.short	(.L_4029 - .L_4028)


	//   ....[0]....
.L_4028:
        /*02d0*/ 	.word	0x000041f0


	//   ....[1]....
        /*02d4*/ 	.word	0x00004360


	//----- nvinfo : EIATTR_MAX_THREADS
	.align		4
.L_4029:
        /*02d8*/ 	.byte	0x04, 0x05
        /*02da*/ 	.short	(.L_4031 - .L_4030)
.L_4030:
        /*02dc*/ 	.word	0x00000020
        /*02e0*/ 	.word	0x00000001
        /*02e4*/ 	.word	0x00000001


	//----- nvinfo : EIATTR_CRS_STACK_SIZE
	.align		4
.L_4031:
        /*02e8*/ 	.byte	0x04, 0x1e
        /*02ea*/ 	.short	(.L_4033 - .L_4032)
.L_4032:
        /*02ec*/ 	.word	0x00000000


	//----- nvinfo : EIATTR_CBANK_PARAM_SIZE
	.align		4
.L_4033:
        /*02f0*/ 	.byte	0x03, 0x19
        /*02f2*/ 	.short	0x01f0


	//----- nvinfo : EIATTR_PARAM_CBANK
	.align		4
        /*02f4*/ 	.byte	0x04, 0x0a
        /*02f6*/ 	.short	(.L_4035 - .L_4034)
	.align		4
.L_4034:
        /*02f8*/ 	.word	index@(.nv.constant0._Z25selective_scan_bwd_kernelI32Selective_Scan_bwd_kernel_traitsILi32ELi4ELb1ELb1ELb1ELb0ELb0EfN3c107complexIfEEEEv12SSMParamsBwd)
        /*02fc*/ 	.short	0x0380
        /*02fe*/ 	.short	0x01f0


	//----- nvinfo : EIATTR_SW_WAR
	.align		4
.L_4035:
        /*0300*/ 	.byte	0x04, 0x36
        /*0302*/ 	.short	(.L_4037 - .L_4036)
.L_4036:
        /*0304*/ 	.word	0x00000008
.L_4037:


//--------------------- .nv.info._Z25selective_scan_bwd_kernelI32Selective_Scan_bwd_kernel_traitsILi32ELi4ELb1ELb1ELb1ELb0ELb1EfN3c107complexIfEEEEv12SSMParamsBwd --------------------------
	.section	.nv.info._Z25selective_scan_bwd_kernelI32Selective_Scan_bwd_kernel_traitsILi32ELi4ELb1ELb1ELb1ELb0ELb1EfN3c107complexIfEEEEv12SSMParamsBwd,"",@"SHT_CUDA_INFO"
	.sectionflags	@""
	.align	4


	//----- nvinfo : EIATTR_CUDA_API_VERSION
	.align		4
        /*0000*/ 	.byte	0x04, 0x37
        /*0002*/ 	.short	(.L_4039 - .L_4038)
.L_4038:
        /*0004*/ 	.word	0x00000082


	//----- nvinfo : EIATTR_KPARAM_INFO
	.align		4
.L_4039:
        /*0008*/ 	.byte	0x04, 0x17
        /*000a*/ 	.short	(.L_4041 - .L_4040)
.L_4040:
        /*000c*/ 	.word	0x00000000
        /*0010*/ 	.short	0x0000
        /*0012*/ 	.short	0x0000
        /*0014*/ 	.byte	0x00, 0xf0, 0xc1, 0x07


	//----- nvinfo : EIATTR_SPARSE_MMA_MASK
	.align		4
.L_4041:
        /*0018*/ 	.byte	0x03, 0x50
        /*001a*/ 	.short	0x0000


	//----- nvinfo : EIATTR_MAXREG_COUNT
	.align		4
        /*001c*/ 	.byte	0x03, 0x1b
        /*001e*/ 	.short	0x00ff


	//----- nvinfo : EIATTR_NUM_BARRIERS
	.align		4
        /*0020*/ 	.byte	0x02, 0x4c
        /*0022*/ 	.byte	0x01
	.zero		1


	//----- nvinfo : EIATTR_MERCURY_ISA_VERSION
	.align		4
        /*0024*/ 	.byte	0x03, 0x5f
        /*0026*/ 	.short	0x0101


	//----- nvinfo : EIATTR_COOP_GROUP_MASK_REGIDS
	.align		4
        /*0028*/ 	.byte	0x04, 0x29
        /*002a*/ 	.short	(.L_4043 - .L_4042)


	//   ....[0]....
.L_4042:
        /*002c*/ 	.word	0xffffffff


	//   ....[1]....
        /*0030*/ 	.word	0xffffffff


	//   ....[2]....
        /*0034*/ 	.word	0xffffffff


	//   ....[3]....
        /*0038*/ 	.word	0xffffffff


	//   ....[4]....
        /*003c*/ 	.word	0xffffffff


	//   ....[5]....
        /*0040*/ 	.word	0xffffffff


	//   ....[6]....
        /*0044*/ 	.word	0xffffffff


	//   ....[7]....
        /*0048*/ 	.word	0xffffffff


	//   ....[8]....
        /*004c*/ 	.word	0xffffffff


	//   ....[9]....
        /*0050*/ 	.word	0xffffffff


	//   ....[10]....
        /*0054*/ 	.word	0xffffffff


	//   ....[11]....
        /*0058*/ 	.word	0xffffffff


	//   ....[12]....
        /*005c*/ 	.word	0xffffffff


	//   ....[13]....
        /*0060*/ 	.word	0xffffffff


	//   ....[14]....
        /*0064*/ 	.word	0xffffffff


	//   ....[15]....
        /*0068*/ 	.word	0xffffffff


	//   ....[16]....
        /*006c*/ 	.word	0xffffffff


	//   ....[17]....
        /*0070*/ 	.word	0xffffffff


	//   ....[18]....
        /*0074*/ 	.word	0xffffffff


	//   ....[19]....
        /*0078*/ 	.word	0xffffffff


	//   ....[20]....
        /*007c*/ 	.word	0xffffffff


	//   ....[21]....
        /*0080*/ 	.word	0xffffffff


	//   ....[22]....
        /*0084*/ 	.word	0xffffffff


	//   ....[23]....
        /*0088*/ 	.word	0xffffffff


	//   ....[24]....
        /*008c*/ 	.word	0xffffffff


	//   ....[25]....
        /*0090*/ 	.word	0xffffffff


	//   ....[26]....
        /*0094*/ 	.word	0xffffffff


	//   ....[27]....
        /*0098*/ 	.word	0xffffffff


	//   ....[28]....
        /*009c*/ 	.word	0xffffffff


	//   ....[29]....
        /*00a0*/ 	.word	0xffffffff


	//   ....[30]....
        /*00a4*/ 	.word	0xffffffff


	//   ....[31]....
        /*00a8*/ 	.word	0xffffffff


	//   ....[32]....
        /*00ac*/ 	.word	0xffffffff


	//   ....[33]....
        /*00b0*/ 	.word	0xffffffff


	//   ....[34]....
        /*00b4*/ 	.word	0xffffffff


	//   ....[35]....
        /*00b8*/ 	.word	0xffffffff


	//   ....[36]....
        /*00bc*/ 	.word	0xffffffff


	//   ....[37]....
        /*00c0*/ 	.word	0xffffffff


	//   ....[38]....
        /*00c4*/ 	.word	0xffffffff


	//   ....[39]....
        /*00c8*/ 	.word	0xffffffff


	//   ....[40]....
        /*00cc*/ 	.word	0xffffffff


	//   ....[41]....
        /*00d0*/ 	.word	0xffffffff


	//   ....[42]....
        /*00d4*/ 	.word	0xffffffff


	//   ....[43]....
        /*00d8*/ 	.word	0xffffffff


	//   ....[44]....
        /*00dc*/ 	.word	0xffffffff


	//   ....[45]....
        /*00e0*/ 	.word	0xffffffff


	//   ....[46]....
        /*00e4*/ 	.word	0xffffffff


	//   ....[47]....
        /*00e8*/ 	.word	0xffffffff


	//   ....[48]....
        /*00ec*/ 	.word	0xffffffff


	//   ....[49]....
        /*00f0*/ 	.word	0xffffffff


	//   ....[50]....
        /*00f4*/ 	.word	0xffffffff


	//   ....[51]....
        /*00f8*/ 	.word	0xffffffff


	//   ....[52]....
        /*00fc*/ 	.word	0xffffffff


	//   ....[53]....
        /*0100*/ 	.word	0xffffffff


	//   ....[54]....
        /*0104*/ 	.word	0xffffffff


	//   ....[55]....
        /*0108*/ 	.word	0xffffffff


	//   ....[56]....
        /*010c*/ 	.word	0xffffffff


	//   ....[57]....
        /*0110*/ 	.word	0xffffffff


	//   ....[58]....
        /*0114*/ 	.word	0xffffffff


	//   ....[59]....
        /*0118*/ 	.word	0xffffffff


	//   ....[60]....
        /*011c*/ 	.word	0xffffffff


	//   ....[61]....
        /*0120*/ 	.word	0xffffffff


	//   ....[62]....
        /*0124*/ 	.word	0xffffffff


	//   ....[63]....
        /*0128*/ 	.word	0xffffffff


	//   ....[64]....
        /*012c*/ 	.word	0xffffffff


	//   ....[65]....
        /*0130*/ 	.word	0xffffffff


	//   ....[66]....
        /*0134*/ 	.word	0xffffffff


	//   ....[67]....
        /*0138*/ 	.word	0xffffffff


	//   ....[68]....
        /*013c*/ 	.word	0xffffffff


	//   ....[69]....
        /*0140*/ 	.word	0xffffffff


	//   ....[70]....
        /*0144*/ 	.word	0xffffffff


	//   ....[71]....
        /*0148*/ 	.word	0xffffffff


	//   ....[72]....
        /*014c*/ 	.word	0xffffffff


	//   ....[73]....
        /*0150*/ 	.word	0xffffffff


	//   ....[74]....
        /*0154*/ 	.word	0xffffffff


	//   ....[75]....
        /*0158*/ 	.word	0xffffffff


	//   ....[76]....
        /*015c*/ 	.word	0xffffffff


	//   ....[77]....
        /*0160*/ 	.word	0xffffffff


	//   ....[78]....
        /*0164*/ 	.word	0xffffffff


	//   ....[79]....
        /*0168*/ 	.word	0xffffffff


	//   ....[80]....
        /*016c*/ 	.word	0xffffffff


	//   ....[81]....
        /*0170*/ 	.word	0xffffffff


	//   ....[82]....
        /*0174*/ 	.word	0xffffffff


	//   ....[83]....
        /*0178*/ 	.word	0xffffffff


	//   ....[84]....
        /*017c*/ 	.word	0xffffffff


	//   ....[85]....
        /*0180*/ 	.word	0xffffffff


	//   ....[86]....
        /*0184*/ 	.word	0xffffffff


	//----- nvinfo : EIATTR_COOP_GROUP_INSTR_OFFSETS
	.align		4
.L_4043:
        /*0188*/ 	.byte	0x04, 0x28
        /*018a*/ 	.short	(.L_4045 - .L_4044)


	//   ....[0]....
.L_4044:
        /*018c*/ 	.word	0x00000e30


	//   ....[1]....
        /*0190*/ 	.word	0x00000e80


	//   ....[2]....
        /*0194*/ 	.word	0x00000f50


	//   ....[3]....
        /*0198*/ 	.word	0x00001010


	//   ....[4]....
        /*019c*/ 	.word	0x000011e0


	//   ....[5]....
        /*01a0*/ 	.word	0x000013f0


	//   ....[6]....
        /*01a4*/ 	.word	0x000014b0


	//   ....[7]....
        /*01a8*/ 	.word	0x00001990


	//   ....[8]....
        /*01ac*/ 	.word	0x00001bd0


	//   ....[9]....
        /*01b0*/ 	.word	0x00002140


	//   ....[10]....
        /*01b4*/ 	.word	0x00002170


	//   ....[11]....
        /*01b8*/ 	.word	0x000021b0


	//   ....[12]....
        /*01bc*/ 	.word	0x000021c0


	//   ....[13]....
        /*01c0*/ 	.word	0x00002230


	//   ....[14]....
        /*01c4*/ 	.word	0x00002260


	//   ....[15]....
        /*01c8*/ 	.word	0x000022a0


	//   ....[16]....
        /*01cc*/ 	.word	0x000022b0


	//   ....[17]....
        /*01d0*/ 	.word	0x00002340


	//   ....[18]....
        /*01d4*/ 	.word	0x00002380


	//   ....[19]....
        /*01d8*/ 	.word	0x00002390


	//   ....[20]....
        /*01dc*/ 	.word	0x000023a0


	//   ....[21]....
        /*01e0*/ 	.word	0x00002440


	//   ....[22]....
        /*01e4*/ 	.word	0x00002470


	//   ....[23]....
        /*01e8*/ 	.word	0x00002480


	//   ....[24]....
        /*01ec*/ 	.word	0x00002490


	//   ....[25]....
        /*01f0*/ 	.word	0x000025c0


	//   ....[26]....
        /*01f4*/ 	.word	0x00002600


	//   ....[27]....
        /*01f8*/ 	.word	0x00002640


	//   ....[28]....
        /*01fc*/ 	.word	0x00002680


	//   ....[29]....
        /*0200*/ 	.word	0x000027a0


	//   ....[30]....
        /*0204*/ 	.word	0x00002830


	//   ....[31]....
        /*0208*/ 	.word	0x00002870


	//   ....[32]....
        /*020c*/ 	.word	0x00002880


	//   ....[33]....
        /*0210*/ 	.word	0x00002890


	//   ....[34]....
        /*0214*/ 	.word	0x000028a0


	//   ....[35]....
        /*0218*/ 	.word	0x000028b0


	//   ....[36]....
        /*021c*/ 	.word	0x000028c0


	//   ....[37]....
        /*0220*/ 	.word	0x000028d0


	//   ....[38]....
        /*0224*/ 	.word	0x000028e0


	//   ....[39]....
        /*0228*/ 	.word	0x000029d0


	//   ....[40]....
        /*022c*/ 	.word	0x000029e0


	//   ....[41]....
        /*0230*/ 	.word	0x000029f0


	//   ....[42]....
        /*0234*/ 	.word	0x00002a00


	//   ....[43]....
        /*0238*/ 	.word	0x00002ad0


	//   ....[44]....
        /*023c*/ 	.word	0x00002af0


	//   ....[45]....
        /*0240*/ 	.word	0x00002b00


	//   ....[46]....
        /*0244*/ 	.word	0x00002b10


	//   ....[47]....
        /*0248*/ 	.word	0x00002be0


	//   ....[48]....
        /*024c*/ 	.word	0x00002c10


	//   ....[49]....
        /*0250*/ 	.word	0x00002c20


	//   ....[50]....
        /*0254*/ 	.word	0x00002c30


	//   ....[51]....
        /*0258*/ 	.word	0x00002d00


	//   ....[52]....
        /*025c*/ 	.word	0x00002d30


	//   ....[53]....
        /*0260*/ 	.word	0x00002d40


	//   ....[54]....
        /*0264*/ 	.word	0x00002d50


	//   ....[55]....
        /*0268*/ 	.word	0x00002e20


	//   ....[56]....
        /*026c*/ 	.word	0x00002e60


	//   ....[57]....
        /*0270*/ 	.word	0x00002ea0


	//   ....[58]....
        /*0274*/ 	.word	0x00002ed0


	//   ....[59]....
        /*0278*/ 	.word	0x00002f00


	//   ....[60]....
        /*027c*/ 	.word	0x00002f40


	//   ....[61]....
        /*0280*/ 	.word	0x00002f80


	//   ....[62]....
        /*0284*/ 	.word	0x00003020


	//   ....[63]....
        /*0288*/ 	.word	0x00003070


	//   ....[64]....
        /*028c*/ 	.word	0x000031d0


	//   ....[65]....
        /*0290*/ 	.word	0x00003c80


	//   ....[66]....
        /*0294*/ 	.word	0x00003cc0


	//   ....[67]....
        /*0298*/ 	.word	0x00003d50


	//   ....[68]....
        /*029c*/ 	.word	0x00003d70


	//   ....[69]....
        /*02a0*/ 	.word	0x00003da0


	//   ....[70]....
        /*02a4*/ 	.word	0x00003dc0


	//   ....[71]....
        /*02a8*/ 	.word	0x00003df0


	//   ....[72]....
        /*02ac*/ 	.word	0x00003e10


	//   ....[73]....
        /*02b0*/ 	.word	0x00003e50


	//   ....[74]....
        /*02b4*/ 	.word	0x00003e90


	//   ....[75]....
        /*02b8*/ 	.word	0x00004320


	//   ....[76]....
        /*02bc*/ 	.word	0x00004490


	//   ....[77]....
        /*02c0*/ 	.word	0x000045c0


	//   ....[78]....
        /*02c4*/ 	.word	0x00004610


	//   ....[79]....
        /*02c8*/ 	.word	0x00004660


	//   ....[80]....
        /*02cc*/ 	.word	0x00004690


	//   ....[81]....
        /*02d0*/ 	.word	0x000046b0


	//   ....[82]....
        /*02d4*/ 	.word	0x00004780


	//   ....[83]....
        /*02d8*/ 	.word	0x000047c0


	//   ....[84]....
        /*02dc*/ 	.word	0x00004810


	//   ....[85]....
        /*02e0*/ 	.word	0x00004840


	//   ....[86]....
        /*02e4*/ 	.word	0x00004860


	//----- nvinfo : EIATTR_VRC_CTA_INIT_COUNT
	.align		4
.L_4045:
        /*02e8*/ 	.byte	0x02, 0x4a
	.zero		1
	.zero		1


	//----- nvinfo : EIATTR_EXIT_INSTR_OFFSETS
	.align		4
        /*02ec*/ 	.byte	0x04, 0x1c
        /*02ee*/ 	.short	(.L_4047 - .L_4046)


	//   ....[0]....
.L_4046:
        /*02f0*/ 	.word	0x00004900


	//   ....[1]....
        /*02f4*/ 	.word	0x00004a70


	//----- nvinfo : EIATTR_MAX_THREADS
	.align		4
.L_4047:
        /*02f8*/ 	.byte	0x04, 0x05
        /*02fa*/ 	.short	(.L_4049 - .L_4048)
.L_4048:
        /*02fc*/ 	.word	0x00000020
        /*0300*/ 	.word	0x00000001
        /*0304*/ 	.word	0x00000001


	//----- nvinfo : EIATTR_CRS_STACK_SIZE
	.align		4
.L_4049:
        /*0308*/ 	.byte	0x04, 0x1e
        /*030a*/ 	.short	(.L_4051 - .L_4050)
.L_4050:
        /*030c*/ 	.word	0x00000000


	//----- nvinfo : EIATTR_CBANK_PARAM_SIZE
	.align		4
.L_4051:
        /*0310*/ 	.byte	0x03, 0x19
        /*0312*/ 	.short	0x01f0


	//----- nvinfo : EIATTR_PARAM_CBANK
	.align		4
        /*0314*/ 	.byte	0x04, 0x0a
        /*0316*/ 	.short	(.L_4053 - .L_4052)
	.align		4
.L_4052:
        /*0318*/ 	.word	index@(.nv.constant0._Z25selective_scan_bwd_kernelI32Selective_Scan_bwd_kernel_traitsILi32ELi4ELb1ELb1ELb1ELb0ELb1EfN3c107complexIfEEEEv12SSMParamsBwd)
        /*031c*/ 	.short	0x0380
        /*031e*/ 	.short	0x01f0


	//----- nvinfo : EIATTR_SW_WAR
	.align		4
.L_4053:
        /*0320*/ 	.byte	0x04, 0x36
        /*0322*/ 	.short	(.L_4055 - .L_4054)
.L_4054:
        /*0324*/ 	.word	0x00000008
.L_4055:


//--------------------- .nv.info._Z25selective_scan_bwd_kernelI32Selective_Scan_bwd_kernel_traitsILi32ELi4ELb1ELb1ELb1ELb1ELb0EfN3c107complexIfEEEEv12SSMParamsBwd --------------------------
	.section	.nv.info._Z25selective_scan_bwd_kernelI32Selective_Scan_bwd_kernel_traitsILi32ELi4ELb1ELb1ELb1ELb1ELb0EfN3c107complexIfEEEEv12SSMParamsBwd,"",@"SHT_CUDA_INFO"
	.sectionflags	@""
	.align	4


	//----- nvinfo : EIATTR_CUDA_API_VERSION
	.align		4
        /*0000*/ 	.byte	0x04, 0x37
        /*0002*/ 	.short	(.L_4057 - .L_4056)
.L_4056:
        /*0004*/ 	.word	0x00000082


	//----- nvinfo : EIATTR_KPARAM_INFO
	.align		4
.L_4057:
        /*0008*/ 	.byte	0x04, 0x17
        /*000a*/ 	.short	(.L_4059 - .L_4058)
.L_4058:
        /*000c*/ 	.word	0x00000000
        /*0010*/ 	.short	0x0000
        /*0012*/ 	.short	0x0000
        /*0014*/ 	.byte	0x00, 0xf0, 0xc1, 0x07


	//----- nvinfo : EIATTR_SPARSE_MMA_MASK
	.align		4
.L_4059:
        /*0018*/ 	.byte	0x03, 0x50
        /*001a*/ 	.short	0x0000


	//----- nvinfo : EIATTR_MAXREG_COUNT
	.align		4
        /*001c*/ 	.byte	0x03, 0x1b
        /*001e*/ 	.short	0x00ff


	//----- nvinfo : EIATTR_NUM_BARRIERS
	.align		4
        /*0020*/ 	.byte	0x02, 0x4c
        /*0022*/ 	.byte	0x01
	.zero		1


	//----- nvinfo : EIATTR_MERCURY_ISA_VERSION
	.align		4
        /*0024*/ 	.byte	0x03, 0x5f
        /*0026*/ 	.short	0x0101


	//----- nvinfo : EIATTR_COOP_GROUP_MASK_REGIDS
	.align		4
        /*0028*/ 	.byte	0x04, 0x29
        /*002a*/ 	.short	(.L_4061 - .L_4060)


	//   ....[0]....
.L_4060:
        /*002c*/ 	.word	0xffffffff


	//   ....[1]....
        /*0030*/ 	.word	0xffffffff


	//   ....[2]....
        /*0034*/ 	.word	0xffffffff


	//   ....[3]....
        /*0038*/ 	.word	0xffffffff


	//   ....[4]....
        /*003c*/ 	.word	0xffffffff


	//   ....[5]....
        /*0040*/ 	.word	0xffffffff


	//   ....[6]....
        /*0044*/ 	.word	0xffffffff


	//   ....[7]....
        /*0048*/ 	.word	0xffffffff


	//   ....[8]....
        /*004c*/ 	.word	0xffffffff


	//   ....[9]....
        /*0050*/ 	.word	0xffffffff


	//   ....[10]....
        /*0054*/ 	.word	0xffffffff


	//   ....[11]....
        /*0058*/ 	.word	0xffffffff


	//   ....[12]....
        /*005c*/ 	.word	0xffffffff


	//   ....[13]....
        /*0060*/ 	.word	0xffffffff


	//   ....[14]....
        /*0064*/ 	.word	0xffffffff


	//   ....[15]....
        /*0068*/ 	.word	0xffffffff


	//   ....[16]....
        /*006c*/ 	.word	0xffffffff


	//   ....[17]....
        /*0070*/ 	.word	0xffffffff


	//   ....[18]....
        /*0074*/ 	.word	0xffffffff


	//   ....[19]....
        /*0078*/ 	.word	0xffffffff


	//   ....[20]....
        /*007c*/ 	.word	0xffffffff


	//   ....[21]....
        /*0080*/ 	.word	0xffffffff


	//   ....[22]....
        /*0084*/ 	.word	0xffffffff


	//   ....[23]....
        /*0088*/ 	.word	0xffffffff


	//   ....[24]....
        /*008c*/ 	.word	0xffffffff


	//   ....[25]....
        /*0090*/ 	.word	0xffffffff


	//   ....[26]....
        /*0094*/ 	.word	0xffffffff


	//   ....[27]....
        /*0098*/ 	.word	0xffffffff


	//   ....[28]....
        /*009c*/ 	.word	0xffffffff


	//   ....[29]....
        /*00a0*/ 	.word	0xffffffff


	//   ....[30]....
        /*00a4*/ 	.word	0xffffffff


	//   ....[31]....
        /*00a8*/ 	.word	0xffffffff


	//   ....[32]....
        /*00ac*/ 	.word	0xffffffff


	//   ....[33]....
        /*00b0*/ 	.word	0xffffffff


	//   ....[34]....
        /*00b4*/ 	.word	0xffffffff


	//   ....[35]....
        /*00b8*/ 	.word	0xffffffff


	//   ....[36]....
        /*00bc*/ 	.word	0xffffffff


	//   ....[37]....
        /*00c0*/ 	.word	0xffffffff


	//   ....[38]....
        /*00c4*/ 	.word	0xffffffff


	//   ....[39]....
        /*00c8*/ 	.word	0xffffffff


	//   ....[40]....
        /*00cc*/ 	.word	0xffffffff


	//   ....[41]....
        /*00d0*/ 	.word	0xffffffff


	//   ....[42]....
        /*00d4*/ 	.word	0xffffffff


	//   ....[43]....
        /*00d8*/ 	.word	0xffffffff


	//   ....[44]....
        /*00dc*/ 	.word	0xffffffff


	//   ....[45]....
        /*00e0*/ 	.word	0xffffffff


	//   ....[46]....
        /*00e4*/ 	.word	0xffffffff


	//   ....[47]....
        /*00e8*/ 	.word	0xffffffff


	//   ....[48]....
        /*00ec*/ 	.word	0xffffffff


	//   ....[49]....
        /*00f0*/ 	.word	0xffffffff


	//   ....[50]....
        /*00f4*/ 	.word	0xffffffff


	//   ....[51]....
        /*00f8*/ 	.word	0xffffffff


	//   ....[52]....
        /*00fc*/ 	.word	0xffffffff


	//   ....[53]....
        /*0100*/ 	.word	0xffffffff


	//   ....[54]....
        /*0104*/ 	.word	0xffffffff


	//   ....[55]....
        /*0108*/ 	.word	0xffffffff


	//   ....[56]....
        /*010c*/ 	.word	0xffffffff


	//   ....[57]....
        /*0110*/ 	.word	0xffffffff


	//   ....[58]....
        /*0114*/ 	.word	0xffffffff


	//   ....[59]....
        /*0118*/ 	.word	0xffffffff


	//   ....[60]....
        /*011c*/ 	.word	0xffffffff


	//   ....[61]....
        /*0120*/ 	.word	0xffffffff


	//   ....[62]....
        /*0124*/ 	.word	0xffffffff


	//   ....[63]....
        /*0128*/ 	.word	0xffffffff


	//   ....[64]....
        /*012c*/ 	.word	0xffffffff


	//   ....[65]....
        /*0130*/ 	.word	0xffffffff


	//   ....[66]....
        /*0134*/ 	.word	0xffffffff


	//   ....[67]....
        /*0138*/ 	.word	0xffffffff


	//   ....[68]....
        /*013c*/ 	.word	0xffffffff


	//   ....[69]....
        /*0140*/ 	.word	0xffffffff


	//   ....[70]....
        /*0144*/ 	.word	0xffffffff


	//   ....[71]....
        /*0148*/ 	.word	0xffffffff


	//   ....[72]....
        /*014c*/ 	.word	0xffffffff


	//   ....[73]....
        /*0150*/ 	.word	0xffffffff


	//   ....[74]....
        /*0154*/ 	.word	0xffffffff


	//   ....[75]....
        /*0158*/ 	.word	0xffffffff


	//   ....[76]....
        /*015c*/ 	.word	0xffffffff


	//   ....[77]....
        /*0160*/ 	.word	0xffffffff


	//   ....[78]....
        /*0164*/ 	.word	0xffffffff


	//   ....[79]....
        /*0168*/ 	.word	0xffffffff


	//   ....[80]....
        /*016c*/ 	.word	0xffffffff


	//   ....[81]....
        /*0170*/ 	.word	0xffffffff


	//   ....[82]....
        /*0174*/ 	.word	0xffffffff


	//   ....[83]....
        /*0178*/ 	.word	0xffffffff


	//----- nvinfo : EIATTR_COOP_GROUP_INSTR_OFFSETS
	.align		4
.L_4061:
        /*017c*/ 	.byte	0x04, 0x28
        /*017e*/ 	.short	(.L_4063 - .L_4062)


	//   ....[0]....
.L_4062:
        /*0180*/ 	.word	0x00000d90


	//   ....[1]....
        /*0184*/ 	.word	0x00000e10


	//   ....[2]....
        /*0188*/ 	.word	0x00000ef0


	//   ....[3]....
        /*018c*/ 	.word	0x00001b60


	//   ....[4]....
        /*0190*/ 	.word	0x00001da0


	//   ....[5]....
        /*0194*/ 	.word	0x00002310


	//   ....[6]....
        /*0198*/ 	.word	0x00002340


	//   ....[7]....
        /*019c*/ 	.word	0x00002380


	//   ....[8]....
        /*01a0*/ 	.word	0x00002390


	//   ....[9]....
        /*01a4*/ 	.word	0x00002400


	//   ....[10]....
        /*01a8*/ 	.word	0x00002430


	//   ....[11]....
        /*01ac*/ 	.word	0x00002470


	//   ....[12]....
        /*01b0*/ 	.word	0x00002480


	//   ....[13]....
        /*01b4*/ 	.word	0x00002510


	//   ....[14]....
        /*01b8*/ 	.word	0x00002550


	//   ....[15]....
        /*01bc*/ 	.word	0x00002560


	//   ....[16]....
        /*01c0*/ 	.word	0x00002570


	//   ....[17]....
        /*01c4*/ 	.word	0x00002610


	//   ....[18]....
        /*01c8*/ 	.word	0x00002640


	//   ....[19]....
        /*01cc*/ 	.word	0x00002650


	//   ....[20]....
        /*01d0*/ 	.word	0x00002660


	//   ....[21]....
        /*01d4*/ 	.word	0x00002790


	//   ....[22]....
        /*01d8*/ 	.word	0x000027d0


	//   ....[23]....
        /*01dc*/ 	.word	0x00002810


	//   ....[24]....
        /*01e0*/ 	.word	0x00002850


	//   ....[25]....
        /*01e4*/ 	.word	0x00002970


	//   ....[26]....
        /*01e8*/ 	.word	0x00002a00


	//   ....[27]....
        /*01ec*/ 	.word	0x00002a40


	//   ....[28]....
        /*01f0*/ 	.word	0x00002a50


	//   ....[29]....
        /*01f4*/ 	.word	0x00002a60


	//   ....[30]....
        /*01f8*/ 	.word	0x00002a70


	//   ....[31]....
        /*01fc*/ 	.word	0x00002a80


	//   ....[32]....
        /*0200*/ 	.word	0x00002a90


	//   ....[33]....
        /*0204*/ 	.word	0x00002aa0


	//   ....[34]....
        /*0208*/ 	.word	0x00002ab0


	//   ....[35]....
        /*020c*/ 	.word	0x00002ba0


	//   ....[36]....
        /*0210*/ 	.word	0x00002bb0


	//   ....[37]....
        /*0214*/ 	.word	0x00002bc0


	//   ....[38]....
        /*0218*/ 	.word	0x00002bd0


	//   ....[39]....
        /*021c*/ 	.word	0x00002ca0


	//   ....[40]....
        /*0220*/ 	.word	0x00002cc0


	//   ....[41]....
        /*0224*/ 	.word	0x00002cd0


	//   ....[42]....
        /*0228*/ 	.word	0x00002ce0


	//   ....[43]....
        /*022c*/ 	.word	0x00002db0


	//   ....[44]....
        /*0230*/ 	.word	0x00002de0


	//   ....[45]....
        /*0234*/ 	.word	0x00002df0


	//   ....[46]....
        /*0238*/ 	.word	0x00002e00


	//   ....[47]....
        /*023c*/ 	.word	0x00002ed0


	//   ....[48]....
        /*0240*/ 	.word	0x00002f00


	//   ....[49]....
        /*0244*/ 	.word	0x00002f10


	//   ....[50]....
        /*0248*/ 	.word	0x00002f20


	//   ....[51]....
        /*024c*/ 	.word	0x00002ff0


	//   ....[52]....
        /*0250*/ 	.word	0x00003030


	//   ....[53]....
        /*0254*/ 	.word	0x00003070


	//   ....[54]....
        /*0258*/ 	.word	0x000030a0


	//   ....[55]....
        /*025c*/ 	.word	0x000030d0


	//   ....[56]....
        /*0260*/ 	.word	0x00003110


	//   ....[57]....
        /*0264*/ 	.word	0x00003160


	//   ....[58]....
        /*0268*/ 	.word	0x00003200


	//   ....[59]....
        /*026c*/ 	.word	0x00003260


	//   ....[60]....
        /*0270*/ 	.word	0x000032c0


	//   ....[61]....
        /*0274*/ 	.word	0x00003e50


	//   ....[62]....
        /*0278*/ 	.word	0x00003e90


	//   ....[63]....
        /*027c*/ 	.word	0x00003f40


	//   ....[64]....
        /*0280*/ 	.word	0x00003f60


	//   ....[65]....
        /*0284*/ 	.word	0x00003f90


	//   ....[66]....
        /*0288*/ 	.word	0x00003fb0


	//   ....[67]....
        /*028c*/ 	.word	0x00003fe0


	//   ....[68]....
        /*0290*/ 	.word	0x00004000


	//   ....[69]....
        /*0294*/ 	.word	0x00004030


	//   ....[70]....
        /*0298*/ 	.word	0x00004070


	//   ....[71]....
        /*029c*/ 	.word	0x00004460


	//   ....[72]....
        /*02a0*/ 	.word	0x000045f0


	//   ....[73]....
        /*02a4*/ 	.word	0x00004860


	//   ....[74]....
        /*02a8*/ 	.word	0x000049a0


	//   ....[75]....
        /*02ac*/ 	.word	0x000049f0


	//   ....[76]....
        /*02b0*/ 	.word	0x00004a40


	//   ....[77]....
        /*02b4*/ 	.word	0x00004a70


	//   ....[78]....
        /*02b8*/ 	.word	0x00004a90


	//   ....[79]....
        /*02bc*/ 	.word	0x00004b60


	//   ....[80]....
        /*02c0*/ 	.word	0x00004ba0


	//   ....[81]....
        /*02c4*/ 	.word	0x00004bf0


	//   ....[82]....
        /*02c8*/ 	.word	0x00004c20


	//   ....[83]....
        /*02cc*/ 	.word	0x00004c40


	//----- nvinfo : EIATTR_VRC_CTA_INIT_COUNT
	.align		4
.L_4063:
        /*02d0*/ 	.byte	0x02, 0x4a
	.zero		1
	.zero		1


	//----- nvinfo : EIATTR_EXIT_INSTR_OFFSETS
	.align		4
        /*02d4*/ 	.byte	0x04, 0x1c
        /*02d6*/ 	.short	(.L_4065 - .L_4064)


	//   ....[0]....
.L_4064:
        /*02d8*/ 	.word	0x00004ce0


	//   ....[1]....
        /*02dc*/ 	.word	0x00004e50


	//----- nvinfo : EIATTR_MAX_THREADS
	.align		4
.L_4065:
        /*02e0*/ 	.byte	0x04, 0x05
        /*02e2*/ 	.short	(.L_4067 - .L_4066)
.L_4066:
        /*02e4*/ 	.word	0x00000020
        /*02e8*/ 	.word	0x00000001
        /*02ec*/ 	.word	0x00000001


	//----- nvinfo : EIATTR_CRS_STACK_SIZE
	.align		4
.L_4067:
        /*02f0*/ 	.byte	0x04, 0x1e
        /*02f2*/ 	.short	(.L_4069 - .L_4068)
.L_4068:
        /*02f4*/ 	.word	0x00000000


	//----- nvinfo : EIATTR_CBANK_PARAM_SIZE
	.align		4
.L_4069:
        /*02f8*/ 	.byte	0x03, 0x19
        /*02fa*/ 	.short	0x01f0


	//----- nvinfo : EIATTR_PARAM_CBANK
	.align		4
        /*02fc*/ 	.byte	0x04, 0x0a
        /*02fe*/ 	.short	(.L_4071 - .L_4070)
	.align		4
.L_4070:
        /*0300*/ 	.word	index@(.nv.constant0._Z25selective_scan_bwd_kernelI32Selective_Scan_bwd_kernel_traitsILi32ELi4ELb1ELb1ELb1ELb1ELb0EfN3c107complexIfEEEEv12SSMParamsBwd)
        /*0304*/ 	.short	0x0380
        /*0306*/ 	.short	0x01f0


	//----- nvinfo : EIATTR_SW_WAR
	.align		4
.L_4071:
        /*0308*/ 	.byte	0x04, 0x36
        /*030a*/ 	.short	(.L_4073 - .L_4072)
.L_4072:
        /*030c*/ 	.word	0x00000008
.L_4073:


//--------------------- .nv.info._Z25selective_scan_bwd_kernelI32Selective_Scan_bwd_kernel_traitsILi32ELi4ELb1ELb1ELb1ELb1ELb1EfN3c107complexIfEEEEv12SSMParamsBwd --------------------------
	.section	.nv.info._Z25selective_scan_bwd_kernelI32Selective_Scan_bwd_kernel_traitsILi32ELi4ELb1ELb1ELb1ELb1ELb1EfN3c107complexIfEEEEv12SSMParamsBwd,"",@"SHT_CUDA_INFO"
	.sectionflags	@""
	.align	4


	//----- nvinfo : EIATTR_CUDA_API_VERSION
	.align		4
        /*0000*/ 	.byte	0x04, 0x37
        /*0002*/ 	.short	(.L_4075 - .L_4074)
.L_4074:
        /*0004*/ 	.word	0x00000082


	//----- nvinfo : EIATTR_KPARAM_INFO
	.align		4
.L_4075:
        /*0008*/ 	.byte	0x04, 0x17
        /*000a*/ 	.short	(.L_4077 - .L_4076)
.L_4076:
        /*000c*/ 	.word	0x00000000
        /*0010*/ 	.short	0x0000
        /*0012*/ 	.short	0x0000
        /*0014*/ 	.byte	0x00, 0xf0, 0xc1, 0x07


	//----- nvinfo : EIATTR_SPARSE_MMA_MASK
	.align		4
.L_4077:
        /*0018*/ 	.byte	0x03, 0x50
        /*001a*/ 	.short	0x0000


	//----- nvinfo : EIATTR_MAXREG_COUNT
	.align		4
        /*001c*/ 	.byte	0x03, 0x1b
        /*001e*/ 	.short	0x00ff


	//----- nvinfo : EIATTR_NUM_BARRIERS
	.align		4
        /*0020*/ 	.byte	0x02, 0x4c
        /*0022*/ 	.byte	0x01
	.zero		1


	//----- nvinfo : EIATTR_MERCURY_ISA_VERSION
	.align		4
        /*0024*/ 	.byte	0x03, 0x5f
        /*0026*/ 	.short	0x0101


	//----- nvinfo : EIATTR_COOP_GROUP_MASK_REGIDS
	.align		4
        /*0028*/ 	.byte	0x04, 0x29
        /*002a*/ 	.short	(.L_4079 - .L_4078)


	//   ....[0]....
.L_4078:
        /*002c*/ 	.word	0xffffffff


	//   ....[1]....
        /*0030*/ 	.word	0xffffffff


	//   ....[2]....
        /*0034*/ 	.word	0xffffffff


	//   ....[3]....
        /*0038*/ 	.word	0xffffffff


	//   ....[4]....
        /*003c*/ 	.word	0xffffffff


	//   ....[5]....
        /*0040*/ 	.word	0xffffffff


	//   ....[6]....
        /*0044*/ 	.word	0xffffffff


	//   ....[7]....
        /*0048*/ 	.word	0xffffffff


	//   ....[8]....
        /*004c*/ 	.word	0xffffffff


	//   ....[9]....
        /*0050*/ 	.word	0xffffffff


	//   ....[10]....
        /*0054*/ 	.word	0xffffffff


	//   ....[11]....
        /*0058*/ 	.word	0xffffffff


	//   ....[12]....
        /*005c*/ 	.word	0xffffffff


	//   ....[13]....
        /*0060*/ 	.word	0xffffffff


	//   ....[14]....
        /*0064*/ 	.word	0xffffffff


	//   ....[15]....
        /*0068*/ 	.word	0xffffffff


	//   ....[16]....
        /*006c*/ 	.word	0xffffffff


	//   ....[17]....
        /*0070*/ 	.word	0xffffffff


	//   ....[18]....
        /*0074*/ 	.word	0xffffffff


	//   ....[19]....
        /*0078*/ 	.word	0xffffffff


	//   ....[20]....
        /*007c*/ 	.word	0xffffffff


	//   ....[21]....
        /*0080*/ 	.word	0xffffffff


	//   ....[22]....
        /*0084*/ 	.word	0xffffffff


	//   ....[23]....
        /*0088*/ 	.word	0xffffffff


	//   ....[24]....
        /*008c*/ 	.word	0xffffffff


	//   ....[25]....
        /*0090*/ 	.word	0xffffffff


	//   ....[26]....
        /*0094*/ 	.word	0xffffffff


	//   ....[27]....
        /*0098*/ 	.word	0xffffffff


	//   ....[28]....
        /*009c*/ 	.word	0xffffffff


	//   ....[29]....
        /*00a0*/ 	.word	0xffffffff


	//   ....[30]....
        /*00a4*/ 	.word	0xffffffff


	//   ....[31]....
        /*00a8*/ 	.word	0xffffffff


	//   ....[32]....
        /*00ac*/ 	.word	0xffffffff


	//   ....[33]....
        /*00b0*/ 	.word	0xffffffff


	//   ....[34]....
        /*00b4*/ 	.word	0xffffffff


	//   ....[35]....
        /*00b8*/ 	.word	0xffffffff


	//   ....[36]....
        /*00bc*/ 	.word	0xffffffff


	//   ....[37]....
        /*00c0*/ 	.word	0xffffffff


	//   ....[38]....
        /*00c4*/ 	.word	0xffffffff


	//   ....[39]....
        /*00c8*/ 	.word	0xffffffff


	//   ....[40]....
        /*00cc*/ 	.word	0xffffffff


	//   ....[41]....
        /*00d0*/ 	.word	0xffffffff


	//   ....[42]....
        /*00d4*/ 	.word	0xffffffff


	//   ....[43]....
        /*00d8*/ 	.word	0xffffffff


	//   ....[44]....
        /*00dc*/ 	.word	0xffffffff


	//   ....[45]....
        /*00e0*/ 	.word	0xffffffff


	//   ....[46]....
        /*00e4*/ 	.word	0xffffffff


	//   ....[47]....
        /*00e8*/ 	.word	0xffffffff


	//   ....[48]....
        /*00ec*/ 	.word	0xffffffff


	//   ....[49]....
        /*00f0*/ 	.word	0xffffffff


	//   ....[50]....
        /*00f4*/ 	.word	0xffffffff


	//   ....[51]....
        /*00f8*/ 	.word	0xffffffff


	//   ....[52]....
        /*00fc*/ 	.word	0xffffffff


	//   ....[53]....
        /*0100*/ 	.word	0xffffffff


	//   ....[54]....
        /*0104*/ 	.word	0xffffffff


	//   ....[55]....
        /*0108*/ 	.word	0xffffffff


	//   ....[56]....
        /*010c*/ 	.word	0xffffffff


	//   ....[57]....
        /*0110*/ 	.word	0xffffffff


	//   ....[58]....
        /*0114*/ 	.word	0xffffffff


	//   ....[59]....
        /*0118*/ 	.word	0xffffffff


	//   ....[60]....
        /*011c*/ 	.word	0xffffffff


	//   ....[61]....
        /*0120*/ 	.word	0xffffffff


	//   ....[62]....
        /*0124*/ 	.word	0xffffffff


	//   ....[63]....
        /*0128*/ 	.word	0xffffffff


	//   ....[64]....
        /*012c*/ 	.word	0xffffffff


	//   ....[65]....
        /*0130*/ 	.word	0xffffffff


	//   ....[66]....
        /*0134*/ 	.word	0xffffffff


	//   ....[67]....
        /*0138*/ 	.word	0xffffffff


	//   ....[68]....
        /*013c*/ 	.word	0xffffffff


	//   ....[69]....
        /*0140*/ 	.word	0xffffffff


	//   ....[70]....
        /*0144*/ 	.word	0xffffffff


	//   ....[71]....
        /*0148*/ 	.word	0xffffffff


	//   ....[72]....
        /*014c*/ 	.word	0xffffffff


	//   ....[73]....
        /*0150*/ 	.word	0xffffffff


	//   ....[74]....
        /*0154*/ 	.word	0xffffffff


	//   ....[75]....
        /*0158*/ 	.word	0xffffffff


	//   ....[76]....
        /*015c*/ 	.word	0xffffffff


	//   ....[77]....
        /*0160*/ 	.word	0xffffffff


	//   ....[78]....
        /*0164*/ 	.word	0xffffffff


	//   ....[79]....
        /*0168*/ 	.word	0xffffffff


	//   ....[80]....
        /*016c*/ 	.word	0xffffffff


	//   ....[81]....
        /*0170*/ 	.word	0xffffffff


	//   ....[82]....
        /*0174*/ 	.word	0xffffffff


	//   ....[83]....
        /*0178*/ 	.word	0xffffffff


	//   ....[84]....
        /*017c*/ 	.word	0xffffffff


	//   ....[85]....
        /*0180*/ 	.word	0xffffffff


	//   ....[86]....
        /*0184*/ 	.word	0xffffffff


	//   ....[87]....
        /*0188*/ 	.word	0xffffffff


	//----- nvinfo : EIATTR_COOP_GROUP_INSTR_OFFSETS
	.align		4
.L_4079:
        /*018c*/ 	.byte	0x04, 0x28
        /*018e*/ 	.short	(.L_4081 - .L_4080)


	//   ....[0]....
.L_4080:
        /*0190*/ 	.word	0x00000de0


	//   ....[1]....
        /*0194*/ 	.word	0x00000e40


	//   ....[2]....
        /*0198*/ 	.word	0x00000fb0


	//   ....[3]....
        /*019c*/ 	.word	0x00001910


	//   ....[4]....
        /*01a0*/ 	.word	0x00001aa0


	//   ....[5]....
        /*01a4*/ 	.word	0x00001c80


	//   ....[6]....
        /*01a8*/ 	.word	0x00001d70


	//   ....[7]....
        /*01ac*/ 	.word	0x00002260


	//   ....[8]....
        /*01b0*/ 	.word	0x00002490


	//   ....[9]....
        /*01b4*/ 	.word	0x00002a00


	//   ....[10]....
        /*01b8*/ 	.word	0x00002a40


	//   ....[11]....
        /*01bc*/ 	.word	0x00002a80


	//   ....[12]....
        /*01c0*/ 	.word	0x00002a90


	//   ....[13]....
        /*01c4*/ 	.word	0x00002b20


	//   ....[14]....
        /*01c8*/ 	.word	0x00002b50


	//   ....[15]....
        /*01cc*/ 	.word	0x00002b70


	//   ....[16]....
        /*01d0*/ 	.word	0x00002b80


	//   ....[17]....
        /*01d4*/ 	.word	0x00002c10


	//   ....[18]....
        /*01d8*/ 	.word	0x00002c50


	//   ....[19]....
        /*01dc*/ 	.word	0x00002c60


	//   ....[20]....
        /*01e0*/ 	.word	0x00002c70


	//   ....[21]....
        /*01e4*/ 	.word	0x00002d10


	//   ....[22]....
        /*01e8*/ 	.word	0x00002d40


	//   ....[23]....
        /*01ec*/ 	.word	0x00002d50


	//   ....[24]....
        /*01f0*/ 	.word	0x00002d60


	//   ....[25]....
        /*01f4*/ 	.word	0x00002e90


	//   ....[26]....
        /*01f8*/ 	.word	0x00002ed0


	//   ....[27]....
        /*01fc*/ 	.word	0x00002f10


	//   ....[28]....
        /*0200*/ 	.word	0x00002f50


	//   ....[29]....
        /*0204*/ 	.word	0x000030f0


	//   ....[30]....
        /*0208*/ 	.word	0x00003130


	//   ....[31]....
        /*020c*/ 	.word	0x00003140


	//   ....[32]....
        /*0210*/ 	.word	0x00003150


	//   ....[33]....
        /*0214*/ 	.word	0x00003160


	//   ....[34]....
        /*0218*/ 	.word	0x00003170


	//   ....[35]....
        /*021c*/ 	.word	0x00003180


	//   ....[36]....
        /*0220*/ 	.word	0x00003190


	//   ....[37]....
        /*0224*/ 	.word	0x000031a0


	//   ....[38]....
        /*0228*/ 	.word	0x000031b0


	//   ....[39]....
        /*022c*/ 	.word	0x000032a0


	//   ....[40]....
        /*0230*/ 	.word	0x000032b0


	//   ....[41]....
        /*0234*/ 	.word	0x000032c0


	//   ....[42]....
        /*0238*/ 	.word	0x000032d0


	//   ....[43]....
        /*023c*/ 	.word	0x000033a0


	//   ....[44]....
        /*0240*/ 	.word	0x000033c0


	//   ....[45]....
        /*0244*/ 	.word	0x000033d0


	//   ....[46]....
        /*0248*/ 	.word	0x000033e0


	//   ....[47]....
        /*024c*/ 	.word	0x000034b0


	//   ....[48]....
        /*0250*/ 	.word	0x000034e0


	//   ....[49]....
        /*0254*/ 	.word	0x000034f0


	//   ....[50]....
        /*0258*/ 	.word	0x00003500


	//   ....[51]....
        /*025c*/ 	.word	0x000035d0


	//   ....[52]....
        /*0260*/ 	.word	0x00003600


	//   ....[53]....
        /*0264*/ 	.word	0x00003610


	//   ....[54]....
        /*0268*/ 	.word	0x00003620


	//   ....[55]....
        /*026c*/ 	.word	0x000036f0


	//   ....[56]....
        /*0270*/ 	.word	0x00003730


	//   ....[57]....
        /*0274*/ 	.word	0x00003770


	//   ....[58]....
        /*0278*/ 	.word	0x000037a0


	//   ....[59]....
        /*027c*/ 	.word	0x000037d0


	//   ....[60]....
        /*0280*/ 	.word	0x00003810


	//   ....[61]....
        /*0284*/ 	.word	0x00003850


	//   ....[62]....
        /*0288*/ 	.word	0x000038d0


	//   ....[63]....
        /*028c*/ 	.word	0x00003940


	//   ....[64]....
        /*0290*/ 	.word	0x00003a10


	//   ....[65]....
        /*0294*/ 	.word	0x00004550


	//   ....[66]....
        /*0298*/ 	.word	0x00004590


	//   ....[67]....
        /*029c*/ 	.word	0x00004640


	//   ....[68]....
        /*02a0*/ 	.word	0x00004660


	//   ....[69]....
        /*02a4*/ 	.word	0x00004690


	//   ....[70]....
        /*02a8*/ 	.word	0x000046b0


	//   ....[71]....
        /*02ac*/ 	.word	0x000046e0


	//   ....[72]....
        /*02b0*/ 	.word	0x00004700


	//   ....[73]....
        /*02b4*/ 	.word	0x00004730


	//   ....[74]....
        /*02b8*/ 	.word	0x00004770


	//   ....[75]....
        /*02bc*/ 	.word	0x00004b60


	//   ....[76]....
        /*02c0*/ 	.word	0x00004cb0


	//   ....[77]....
        /*02c4*/ 	.word	0x00004f70


	//   ....[78]....
        /*02c8*/ 	.word	0x000050a0


	//   ....[79]....
        /*02cc*/ 	.word	0x000050f0


	//   ....[80]....
        /*02d0*/ 	.word	0x00005140


	//   ....[81]....
        /*02d4*/ 	.word	0x00005170


	//   ....[82]....
        /*02d8*/ 	.word	0x00005190


	//   ....[83]....
        /*02dc*/ 	.word	0x00005260


	//   ....[84]....
        /*02e0*/ 	.word	0x000052a0


	//   ....[85]....
        /*02e4*/ 	.word	0x000052f0


	//   ....[86]....
        /*02e8*/ 	.word	0x00005320


	//   ....[87]....
        /*02ec*/ 	.word	0x00005340


	//----- nvinfo : EIATTR_VRC_CTA_INIT_COUNT
	.align		4
.L_4081:
        /*02f0*/ 	.byte	0x02, 0x4a
	.zero		1
	.zero		1


	//----- nvinfo : EIATTR_EXIT_INSTR_OFFSETS
	.align		4
        /*02f4*/ 	.byte	0x04, 0x1c
        /*02f6*/ 	.short	(.L_4083 - .L_4082)


	//   ....[0]....
.L_4082:
        /*02f8*/ 	.word	0x000053e0


	//   ....[1]....
        /*02fc*/ 	.word	0x00005550


	//----- nvinfo : EIATTR_MAX_THREADS
	.align		4
.L_4083:
        /*0300*/ 	.byte	0x04, 0x05
        /*0302*/ 	.short	(.L_4085 - .L_4084)
.L_4084:
        /*0304*/ 	.word	0x00000020
        /*0308*/ 	.word	0x00000001
        /*030c*/ 	.word	0x00000001


	//----- nvinfo : EIATTR_CRS_STACK_SIZE
	.align		4
.L_4085:
        /*0310*/ 	.byte	0x04, 0x1e
        /*0312*/ 	.short	(.L_4087 - .L_4086)
.L_4086:
        /*0314*/ 	.word	0x00000000


	//----- nvinfo : EIATTR_CBANK_PARAM_SIZE
	.align		4
.L_4087:
        /*0318*/ 	.byte	0x03, 0x19
        /*031a*/ 	.short	0x01f0


	//----- nvinfo : EIATTR_PARAM_CBANK
	.align		4
        /*031c*/ 	.byte	0x04, 0x0a
        /*031e*/ 	.short	(.L_4089 - .L_4088)
	.align		4
.L_4088:
        /*0320*/ 	.word	index@(.nv.constant0._Z25selective_scan_bwd_kernelI32Selective_Scan_bwd_kernel_traitsILi32ELi4ELb1ELb1ELb1ELb1ELb1EfN3c107complexIfEEEEv12SSMParamsBwd)
        /*0324*/ 	.short	0x0380
        /*0326*/ 	.short	0x01f0


	//----- nvinfo : EIATTR_SW_WAR
	.align		4
.L_4089:
        /*0328*/ 	.byte	0x04, 0x36
        /*032a*/ 	.short	(.L_4091 - .L_4090)
.L_4090:
        /*032c*/ 	.word	0x00000008
.L_4091:


//--------------------- .nv.callgraph             --------------------------
	.section	.nv.callgraph,"",@"SHT_CUDA_CALLGRAPH"
	.align	4
	.sectionentsize	8
	.align		4
        /*0000*/ 	.word	0x00000000
	.align		4
        /*0004*/ 	.word	0xffffffff
	.align		4
        /*0008*/ 	.word	0x00000000
	.align		4
        /*000c*/ 	.word	0xfffffffe
	.align		4
        /*0010*/ 	.word	0x00000000
	.align		4
        /*0014*/ 	.word	0xfffffffd
	.align		4
        /*0018*/ 	.word	0x00000000
	.align		4
        /*001c*/ 	.word	0xfffffffc


//--------------------- .nv.constant4             --------------------------
	.section	.nv.constant4,"a",@progbits
	.align	8
	.align		8
.nv.constant4:
        /*0000*/ 	.dword	_ZN70_INTERNAL_c1571a1d_34_selective_scan_bwd_fp32_complex_cu_0be2b6c9_30984cuda3std3__45__cpo5beginE
	.align		8
        /*0008*/ 	.dword	_ZN70_INTERNAL_c1571a1d_34_selective_scan_bwd_fp32_complex_cu_0be2b6c9_30984cuda3std3__45__cpo3endE
	.align		8
        /*0010*/ 	.dword	_ZN70_INTERNAL_c1571a1d_34_selective_scan_bwd_fp32_complex_cu_0be2b6c9_30984cuda3std3__45__cpo6cbeginE
	.align		8
        /*0018*/ 	.dword	_ZN70_INTERNAL_c1571a1d_34_selective_scan_bwd_fp32_complex_cu_0be2b6c9_30984cuda3std3__45__cpo4cendE
	.align		8
        /*0020*/ 	.dword	_ZN70_INTERNAL_c1571a1d_34_selective_scan_bwd_fp32_complex_cu_0be2b6c9_30984cuda3std3__45__cpo6rbeginE
	.align		8
        /*0028*/ 	.dword	_ZN70_INTERNAL_c1571a1d_34_selective_scan_bwd_fp32_complex_cu_0be2b6c9_30984cuda3std3__45__cpo4rendE
	.align		8
        /*0030*/ 	.dword	_ZN70_INTERNAL_c1571a1d_34_selective_scan_bwd_fp32_complex_cu_0be2b6c9_30984cuda3std3__45__cpo7crbeginE
	.align		8
        /*0038*/ 	.dword	_ZN70_INTERNAL_c1571a1d_34_selective_scan_bwd_fp32_complex_cu_0be2b6c9_30984cuda3std3__45__cpo5crendE
	.align		8
        /*0040*/ 	.dword	_ZN70_INTERNAL_c1571a1d_34_selective_scan_bwd_fp32_complex_cu_0be2b6c9_30984cuda3std3__472_GLOBAL__N__c1571a1d_34_selective_scan_bwd_fp32_complex_cu_0be2b6c9_30986ignoreE
	.align		8
        /*0048*/ 	.dword	_ZN70_INTERNAL_c1571a1d_34_selective_scan_bwd_fp32_complex_cu_0be2b6c9_30984cuda3std3__419piecewise_constructE
	.align		8
        /*0050*/ 	.dword	_ZN70_INTERNAL_c1571a1d_34_selective_scan_bwd_fp32_complex_cu_0be2b6c9_30984cuda3std3__48in_placeE
	.align		8
        /*0058*/ 	.dword	_ZN70_INTERNAL_c1571a1d_34_selective_scan_bwd_fp32_complex_cu_0be2b6c9_30984cuda3std3__420unreachable_sentinelE
	.align		8
        /*0060*/ 	.dword	_ZN70_INTERNAL_c1571a1d_34_selective_scan_bwd_fp32_complex_cu_0be2b6c9_30984cuda3std6ranges3__45__cpo4swapE
	.align		8
        /*0068*/ 	.dword	_ZN70_INTERNAL_c1571a1d_34_selective_scan_bwd_fp32_complex_cu_0be2b6c9_30984cuda3std6ranges3__45__cpo9iter_moveE
	.align		8
        /*0070*/ 	.dword	_ZN70_INTERNAL_c1571a1d_34_selective_scan_bwd_fp32_complex_cu_0be2b6c9_30984cuda3std6ranges3__45__cpo5beginE
	.align		8
        /*0078*/ 	.dword	_ZN70_INTERNAL_c1571a1d_34_selective_scan_bwd_fp32_complex_cu_0be2b6c9_30984cuda3std6ranges3__45__cpo3endE
	.align		8
        /*0080*/ 	.dword	_ZN70_INTERNAL_c1571a1d_34_selective_scan_bwd_fp32_complex_cu_0be2b6c9_30984cuda3std6ranges3__45__cpo6cbeginE
	.align		8
        /*0088*/ 	.dword	_ZN70_INTERNAL_c1571a1d_34_selective_scan_bwd_fp32_complex_cu_0be2b6c9_30984cuda3std6ranges3__45__cpo4cendE
	.align		8
        /*0090*/ 	.dword	_ZN70_INTERNAL_c1571a1d_34_selective_scan_bwd_fp32_complex_cu_0be2b6c9_30984cuda3std6ranges3__45__cpo7advanceE
	.align		8
        /*0098*/ 	.dword	_ZN70_INTERNAL_c1571a1d_34_selective_scan_bwd_fp32_complex_cu_0be2b6c9_30984cuda3std6ranges3__45__cpo9iter_swapE
	.align		8
        /*00a0*/ 	.dword	_ZN70_INTERNAL_c1571a1d_34_selective_scan_bwd_fp32_complex_cu_0be2b6c9_30984cuda3std6ranges3__45__cpo4nextE
	.align		8
        /*00a8*/ 	.dword	_ZN70_INTERNAL_c1571a1d_34_selective_scan_bwd_fp32_complex_cu_0be2b6c9_30984cuda3std6ranges3__45__cpo4prevE
	.align		8
        /*00b0*/ 	.dword	_ZN70_INTERNAL_c1571a1d_34_selective_scan_bwd_fp32_complex_cu_0be2b6c9_30984cuda3std6ranges3__45__cpo4dataE
	.align		8
        /*00b8*/ 	.dword	_ZN70_INTERNAL_c1571a1d_34_selective_scan_bwd_fp32_complex_cu_0be2b6c9_30984cuda3std6ranges3__45__cpo5cdataE
	.align		8
        /*00c0*/ 	.dword	_ZN70_INTERNAL_c1571a1d_34_selective_scan_bwd_fp32_complex_cu_0be2b6c9_30984cuda3std6ranges3__45__cpo4sizeE
	.align		8
        /*00c8*/ 	.dword	_ZN70_INTERNAL_c1571a1d_34_selective_scan_bwd_fp32_complex_cu_0be2b6c9_30984cuda3std6ranges3__45__cpo5ssizeE
	.align		8
        /*00d0*/ 	.dword	_ZN70_INTERNAL_c1571a1d_34_selective_scan_bwd_fp32_complex_cu_0be2b6c9_30984cuda3std6ranges3__45__cpo8distanceE
	.align		8
        /*00d8*/ 	.dword	_ZN70_INTERNAL_c1571a1d_34_selective_scan_bwd_fp32_complex_cu_0be2b6c9_30986thrust24THRUST_300001_SM_1030_NS6system6detail10sequential3seqE


//--------------------- .text._Z25selective_scan_bwd_kernelI32Selective_Scan_bwd_kernel_traitsILi128ELi16ELb0ELb0ELb0ELb0ELb0EfN3c107complexIfEEEEv12SSMParamsBwd --------------------------
	.section	.text._Z25selective_scan_bwd_kernelI32Selective_Scan_bwd_kernel_traitsILi128ELi16ELb0ELb0ELb0ELb0ELb0EfN3c107complexIfEEEEv12SSMParamsBwd,"ax",@progbits
	.align	128
        .global         _Z25selective_scan_bwd_kernelI32Selective_Scan_bwd_kernel_traitsILi128ELi16ELb0ELb0ELb0ELb0ELb0EfN3c107complexIfEEEEv12SSMParamsBwd
        .type           _Z25selective_scan_bwd_kernelI32Selective_Scan_bwd_kernel_traitsILi128ELi16ELb0ELb0ELb0ELb0ELb0EfN3c107complexIfEEEEv12SSMParamsBwd,@function
        .size           _Z25selective_scan_bwd_kernelI32Selective_Scan_bwd_kernel_traitsILi128ELi16ELb0ELb0ELb0ELb0ELb0EfN3c107complexIfEEEEv12SSMParamsBwd,(.L_x_18656 - _Z25selective_scan_bwd_kernelI32Selective_Scan_bwd_kernel_traitsILi128ELi16ELb0ELb0ELb0ELb0ELb0EfN3c107complexIfEEEEv12SSMParamsBwd)
        .other          _Z25selective_scan_bwd_kernelI32Selective_Scan_bwd_kernel_traitsILi128ELi16ELb0ELb0ELb0ELb0ELb0EfN3c107complexIfEEEEv12SSMParamsBwd,@"STO_CUDA_ENTRY STV_DEFAULT"
_Z25selective_scan_bwd_kernelI32Selective_Scan_bwd_kernel_traitsILi128ELi16ELb0ELb0ELb0ELb0ELb0EfN3c107complexIfEEEEv12SSMParamsBwd:
.text._Z25selective_scan_bwd_kernelI32Selective_Scan_bwd_kernel_traitsILi128ELi16ELb0ELb0ELb0ELb0ELb0EfN3c107complexIfEEEEv12SSMParamsBwd:
[----:B------:R-:W-:Y:S01]  /*0000*/  LDC R1, c[0x0][0x37c] ;  /* 0x0000df00ff017b82 */ /* 0x000fe20000000800 */
[----:B------:R-:W0:Y:S07]  /*0010*/  LDCU.64 UR4, c[0x0][0x458] ;  /* 0x00008b00ff0477ac */ /* 0x000e2e0008000a00 */
[----:B------:R-:W1:Y:S01]  /*0020*/  S2UR UR8, SR_CTAID.Y ;  /* 0x00000000000879c3 */ /* 0x000e620000002600 */
[----:B------:R-:W2:Y:S01]  /*0030*/  LDCU.64 UR6, c[0x0][0x470] ;  /* 0x00008e00ff0677ac */ /* 0x000ea20008000a00 */
[----:B------:R-:W3:Y:S06]  /*0040*/  LDCU.64 UR30, c[0x0][0x358] ;  /* 0x00006b00ff1e77ac */ /* 0x000eec0008000a00 */
[----:B------:R-:W4:Y:S01]  /*0050*/  S2UR UR9, SR_CTAID.X ;  /* 0x00000000000979c3 */ /* 0x000f220000002500 */
[----:B------:R-:W4:Y:S01]  /*0060*/  LDCU.128 UR12, c[0x0][0x3f0] ;  /* 0x00007e00ff0c77ac */ /* 0x000f220008000c00 */
[----:B------:R-:W5:Y:S01]  /*0070*/  LDCU.64 UR22, c[0x0][0x498] ;  /* 0x00009300ff1677ac */ /* 0x000f620008000a00 */
[----:B0-----:R-:W-:-:S02]  /*0080*/  UISETP.NE.U32.AND UP0, UPT, UR4, URZ, UPT ;  /* 0x000000ff0400728c */ /* 0x001fc4000bf05070 */
[----:B--2---:R-:W-:Y:S02]  /*0090*/  UISETP.NE.U32.AND UP1, UPT, UR6, URZ, UPT ;  /* 0x000000ff0600728c */ /* 0x004fe4000bf25070 */
[----:B------:R-:W-:Y:S02]  /*00a0*/  UISETP.NE.AND.EX UP0, UPT, UR5, URZ, UPT, UP0 ;  /* 0x000000ff0500728c */ /* 0x000fe4000bf05300 */
[----:B------:R-:W-:Y:S01]  /*00b0*/  UISETP.NE.AND.EX UP1, UPT, UR7, URZ, UPT, UP1 ;  /* 0x000000ff0700728c */ /* 0x000fe2000bf25310 */
[----:B------:R-:W0:Y:S03]  /*00c0*/  LDCU.128 UR16, c[0x0][0x400] ;  /* 0x00008000ff1077ac */ /* 0x000e260008000c00 */
[----:B------:R-:W-:Y:S02]  /*00d0*/  PLOP3.LUT P0, PT, PT, PT, UP0, 0x80, 0x8 ;  /* 0x000000000008781c */ /* 0x000fe40003f0f008 */
[----:B------:R-:W-:Y:S01]  /*00e0*/  PLOP3.LUT P1, PT, PT, PT, UP1, 0x80, 0x8 ;  /* 0x000000000008781c */ /* 0x000fe20003f2f018 */
[----:B------:R-:W2:Y:S02]  /*00f0*/  LDCU UR28, c[0x0][0x394] ;  /* 0x00007280ff1c77ac */ /* 0x000ea40008000800 */
[----:B-1----:R-:W-:-:S02]  /*0100*/  @UP0 ULEA UR4, UP2, UR8, UR4, 0x2 ;  /* 0x0000000408040291 */ /* 0x002fc4000f8410ff */
[----:B------:R-:W-:Y:S02]  /*0110*/  @UP1 ULEA UR6, UP3, UR8, UR6, 0x2 ;  /* 0x0000000608061291 */ /* 0x000fe4000f8610ff */
[----:B------:R-:W-:Y:S02]  /*0120*/  @UP0 ULEA.HI.X UR5, UR8, UR5, URZ, 0x2, UP2 ;  /* 0x0000000508050291 */ /* 0x000fe400090f14ff */
[----:B------:R-:W-:Y:S01]  /*0130*/  @UP1 ULEA.HI.X UR7, UR8, UR7, URZ, 0x2, UP3 ;  /* 0x0000000708071291 */ /* 0x000fe200098f14ff */
[----:B------:R-:W-:Y:S01]  /*0140*/  MOV R2, UR4 ;  /* 0x0000000400027c02 */ /* 0x000fe20008000f00 */
[----:B------:R-:W1:Y:S01]  /*0150*/  LDCU.64 UR26, c[0x0][0x528] ;  /* 0x0000a500ff1a77ac */ /* 0x000e620008000a00 */
[----:B------:R-:W-:Y:S02]  /*0160*/  MOV R4, UR6 ;  /* 0x0000000600047c02 */ /* 0x000fe40008000f00 */
[----:B------:R-:W-:Y:S02]  /*0170*/  MOV R3, UR5 ;  /* 0x0000000500037c02 */ /* 0x000fe40008000f00 */
[----:B------:R-:W-:-:S03]  /*0180*/  MOV R5, UR7 ;  /* 0x0000000700057c02 */ /* 0x000fc60008000f00 */
[----:B---3--:R-:W3:Y:S01]  /*0190*/  @P0 LDG.E R2, desc[UR30][R2.64] ;  /* 0x0000001e02020981 */ /* 0x008ee2000c1e1900 */
[----:B------:R-:W2:Y:S03]  /*01a0*/  LDCU.64 UR6, c[0x0][0x480] ;  /* 0x00009000ff0677ac */ /* 0x000ea60008000a00 */
[----:B------:R-:W3:Y:S01]  /*01b0*/  @P1 LDG.E R4, desc[UR30][R4.64] ;  /* 0x0000001e04041981 */ /* 0x000ee2000c1e1900 */
[----:B----4-:R-:W-:Y:S01]  /*01c0*/  UIMAD.WIDE.U32 UR4, UR9, UR12, URZ ;  /* 0x0000000c090472a5 */ /* 0x010fe2000f8e00ff */
[----:B------:R-:W-:Y:S01]  /*01d0*/  HFMA2 R175, -RZ, RZ, 0, 0 ;  /* 0x00000000ffaf7431 */ /* 0x000fe200000001ff */
[----:B------:R-:W-:Y:S01]  /*01e0*/  UIMAD UR20, UR8, UR15, URZ ;  /* 0x0000000f081472a4 */ /* 0x000fe2000f8e02ff */
[----:B------:R-:W-:Y:S01]  /*01f0*/  MOV R173, RZ ;  /* 0x000000ff00ad7202 */ /* 0x000fe20000000f00 */
[----:B------:R-:W-:Y:S02]  /*0200*/  UIMAD UR5, UR9, UR13, UR5 ;  /* 0x0000000d090572a4 */ /* 0x000fe4000f8e0205 */
[----:B0-----:R-:W-:-:S02]  /*0210*/  UIMAD.WIDE.U32 UR12, UR9, UR16, URZ ;  /* 0x00000010090c72a5 */ /* 0x001fc4000f8e00ff */
[----:B------:R-:W-:Y:S02]  /*0220*/  UIMAD.WIDE.U32 UR10, UR8, UR14, UR4 ;  /* 0x0000000e080a72a5 */ /* 0x000fe4000f8e0004 */
[----:B-----5:R-:W-:Y:S02]  /*0230*/  UIMAD.WIDE.U32 UR14, UR9, UR22, URZ ;  /* 0x00000016090e72a5 */ /* 0x020fe4000f8e00ff */
[----:B------:R-:W-:Y:S02]  /*0240*/  UIMAD UR13, UR9, UR17, UR13 ;  /* 0x00000011090d72a4 */ /* 0x000fe4000f8e020d */
[----:B--2---:R-:W-:Y:S02]  /*0250*/  UISETP.NE.U32.AND UP0, UPT, UR6, URZ, UPT ;  /* 0x000000ff0600728c */ /* 0x004fe4000bf05070 */
[----:B------:R-:W-:Y:S02]  /*0260*/  UIMAD UR15, UR9, UR23, UR15 ;  /* 0x00000017090f72a4 */ /* 0x000fe4000f8e020f */
[----:B------:R-:W-:Y:S01]  /*0270*/  UISETP.NE.AND.EX UP0, UPT, UR7, URZ, UPT, UP0 ;  /* 0x000000ff0700728c */ /* 0x000fe2000bf05300 */
[----:B------:R-:W0:Y:S01]  /*0280*/  LDCU.128 UR4, c[0x0][0x460] ;  /* 0x00008c00ff0477ac */ /* 0x000e220008000c00 */
[----:B------:R-:W2:Y:S01]  /*0290*/  LDCU.64 UR22, c[0x0][0x4a0] ;  /* 0x00009400ff1677ac */ /* 0x000ea20008000a00 */
[----:B------:R-:W-:-:S08]  /*02a0*/  ULEA UR16, UR28, 0xfffff800, 0xb ;  /* 0xfffff8001c107891 */ /* 0x000fd0000f8e58ff */
[----:B------:R-:W4:Y:S01]  /*02b0*/  @UP0 LDCU UR24, c[0x0][0x384] ;  /* 0x00007080ff1807ac */ /* 0x000f220008000800 */
[----:B------:R-:W-:Y:S02]  /*02c0*/  UIMAD UR21, UR8, UR19, URZ ;  /* 0x00000013081572a4 */ /* 0x000fe4000f8e02ff */
[----:B------:R-:W-:Y:S02]  /*02d0*/  UIMAD.WIDE.U32 UR12, UR8, UR18, UR12 ;  /* 0x00000012080c72a5 */ /* 0x000fe4000f8e000c */
[----:B------:R-:W-:Y:S02]  /*02e0*/  UIADD3 UR19, UP1, UPT, UR16, UR10, URZ ;  /* 0x0000000a10137290 */ /* 0x000fe4000ff3e0ff */
[----:B------:R-:W-:Y:S02]  /*02f0*/  USHF.R.S32.HI UR17, URZ, 0x1f, UR16 ;  /* 0x0000001fff117899 */ /* 0x000fe40008011410 */
[----:B------:R-:W-:Y:S01]  /*0300*/  UIADD3 UR10, UP3, UPT, UR16, UR12, URZ ;  /* 0x0000000c100a7290 */ /* 0x000fe2000ff7e0ff */
[----:B------:R-:W5:Y:S01]  /*0310*/  @UP0 LDCU UR25, c[0x0][0x38c] ;  /* 0x00007180ff1907ac */ /* 0x000f620008000800 */
[----:B0-----:R-:W-:-:S02]  /*0320*/  ULEA UR18, UP2, UR19, UR4, 0x2 ;  /* 0x0000000413127291 */ /* 0x001fc4000f8410ff */
[----:B------:R-:W-:Y:S02]  /*0330*/  UIADD3.X UR4, UPT, UPT, UR17, UR11, UR20, UP1, !UPT ;  /* 0x0000000b11047290 */ /* 0x000fe40008ffe414 */
[----:B------:R-:W-:Y:S01]  /*0340*/  UIADD3.X UR11, UPT, UPT, UR17, UR13, UR21, UP3, !UPT ;  /* 0x0000000d110b7290 */ /* 0x000fe20009ffe415 */
[----:B------:R-:W0:Y:S01]  /*0350*/  @UP0 LDCU.64 UR20, c[0x0][0x480] ;  /* 0x00009000ff1407ac */ /* 0x000e220008000a00 */
[----:B------:R-:W-:Y:S02]  /*0360*/  ULEA UR12, UP4, UR10, UR6, 0x2 ;  /* 0x000000060a0c7291 */ /* 0x000fe4000f8810ff */
[----:B------:R-:W-:Y:S02]  /*0370*/  ULEA.HI.X UR13, UR19, UR5, UR4, 0x2, UP2 ;  /* 0x00000005130d7291 */ /* 0x000fe400090f1404 */
[----:B--2---:R-:W-:Y:S02]  /*0380*/  UIMAD.WIDE.U32 UR4, UR8, UR22, UR14 ;  /* 0x00000016080472a5 */ /* 0x004fe4000f8e000e */
[----:B------:R-:W-:-:S02]  /*0390*/  ULEA.HI.X UR11, UR10, UR7, UR11, 0x2, UP4 ;  /* 0x000000070a0b7291 */ /* 0x000fc4000a0f140b */
[----:B------:R-:W-:Y:S02]  /*03a0*/  UIMAD UR10, UR8, UR23, URZ ;  /* 0x00000017080a72a4 */ /* 0x000fe4000f8e02ff */
[----:B----4-:R-:W-:Y:S02]  /*03b0*/  @UP0 UIMAD UR9, UR9, UR24, UR8 ;  /* 0x00000018090902a4 */ /* 0x010fe4000f8e0208 */
[----:B------:R-:W-:Y:S02]  /*03c0*/  UIADD3 UR16, UP1, UPT, UR16, UR4, URZ ;  /* 0x0000000410107290 */ /* 0x000fe4000ff3e0ff */
[----:B------:R-:W-:Y:S02]  /*03d0*/  @UP0 UIMAD UR9, UR9, UR28, URZ ;  /* 0x0000001c090902a4 */ /* 0x000fe4000f8e02ff */
[----:B------:R-:W-:Y:S02]  /*03e0*/  UIADD3.X UR4, UPT, UPT, UR17, UR5, UR10, UP1, !UPT ;  /* 0x0000000511047290 */ /* 0x000fe40008ffe40a */
[----:B-1----:R-:W-:-:S02]  /*03f0*/  ULEA UR10, UP1, UR16, UR26, 0x2 ;  /* 0x0000001a100a7291 */ /* 0x002fc4000f8210ff */
[----:B-----5:R-:W-:Y:S02]  /*0400*/  @UP0 UIMAD UR9, UR9, UR25, URZ ;  /* 0x00000019090902a4 */ /* 0x020fe4000f8e02ff */
[----:B------:R-:W-:Y:S01]  /*0410*/  ULEA.HI.X UR16, UR16, UR27, UR4, 0x2, UP1 ;  /* 0x0000001b10107291 */ /* 0x000fe200088f1404 */
[----:B------:R-:W-:Y:S02]  /*0420*/  UMOV UR5, URZ ;  /* 0x000000ff00057c82 */ /* 0x000fe40008000000 */
[----:B------:R-:W-:Y:S01]  /*0430*/  UMOV UR4, URZ ;  /* 0x000000ff00047c82 */ /* 0x000fe20008000000 */
[----:B0-----:R-:W-:Y:S02]  /*0440*/  @UP0 UIMAD.WIDE UR4, UR9, 0x10, UR20 ;  /* 0x00000010090408a5 */ /* 0x001fe4000f8e0214 */
[----:B------:R-:W-:Y:S01]  /*0450*/  UISETP.GE.AND UP0, UPT, UR28, 0x1, UPT ;  /* 0x000000011c00788c */ /* 0x000fe2000bf06270 */
[----:B------:R-:W-:Y:S01]  /*0460*/  UMOV UR7, URZ ;  /* 0x000000ff00077c82 */ /* 0x000fe20008000000 */
[----:B------:R-:W-:Y:S01]  /*0470*/  UMOV UR6, URZ ;  /* 0x000000ff00067c82 */ /* 0x000fe20008000000 */
[----:B---3--:R-:W-:-:S02]  /*0480*/  @P0 R2UR UR7, R2 ;  /* 0x00000000020702ca */ /* 0x008fc400000e0000 */
[----:B------:R-:W-:-:S04]  /*0490*/  @P1 R2UR UR6, R4 ;  /* 0x00000000040612ca */ /* 0x000fc800000e0000 */
[----:B------:R-:W-:Y:S11]  /*04a0*/  BRA.U !UP0, `(.L_x_0) ;  /* 0x0000008908a87547 */ /* 0x000ff6000b800000 */
[----:B------:R-:W0:Y:S01]  /*04b0*/  S2R R172, SR_TID.X ;  /* 0x0000000000ac7919 */ /* 0x000e220000002100 */
[----:B------:R-:W-:Y:S01]  /*04c0*/  MOV R173, RZ ;  /* 0x000000ff00ad7202 */ /* 0x000fe20000000f00 */
[----:B------:R-:W1:Y:S01]  /*04d0*/  LDCU UR15, c[0x0][0x394] ;  /* 0x00007280ff0f77ac */ /* 0x000e620008000800 */
[----:B------:R-:W-:Y:S01]  /*04e0*/  MOV R175, RZ ;  /* 0x000000ff00af7202 */ /* 0x000fe20000000f00 */
[----:B------:R-:W-:Y:S01]  /*04f0*/  UMOV UR14, UR18 ;  /* 0x00000012000e7c82 */ /* 0x000fe20008000000 */
[----:B------:R-:W-:Y:S01]  /*0500*/  UMOV UR9, UR16 ;  /* 0x0000001000097c82 */ /* 0x000fe20008000000 */
[C---:B0-----:R-:W-:Y:S02]  /*0510*/  SHF.L.U32 R2, R172.reuse, 0x4, RZ ;  /* 0x00000004ac027819 */ /* 0x041fe400000006ff */
[----:B------:R-:W-:Y:S02]  /*0520*/  LOP3.LUT R0, R172, 0x1f, RZ, 0xc0, !PT ;  /* 0x0000001fac007812 */ /* 0x000fe400078ec0ff */
[----:B------:R-:W-:-:S04]  /*0530*/  LOP3.LUT R9, R2, 0x3e00, RZ, 0xc0, !PT ;  /* 0x00003e0002097812 */ /* 0x000fc800078ec0ff */
[----:B-1----:R-:W-:-:S07]  /*0540*/  LOP3.LUT R5, R9, R0, RZ, 0xfc, !PT ;  /* 0x0000000009057212 */ /* 0x002fce00078efcff */
.L_x_36:
[----:B0-----:R-:W0:Y:S01]  /*0550*/  LDCU UR16, c[0x0][0x388] ;  /* 0x00007100ff1077ac */ /* 0x001e220008000800 */
[----:B------:R-:W-:Y:S02]  /*0560*/  IADD3 R8, PT, PT, R9, R0, RZ ;  /* 0x0000000009087210 */ /* 0x000fe40007ffe0ff */
[----:B------:R-:W-:Y:S02]  /*0570*/  CS2R R16, SRZ ;  /* 0x0000000000107805 */ /* 0x000fe4000001ff00 */
[----:B------:R-:W-:Y:S01]  /*0580*/  MOV R2, UR14 ;  /* 0x0000000e00027c02 */ /* 0x000fe20008000f00 */
[----:B------:R-:W-:Y:S01]  /*0590*/  ULEA UR8, UR15, 0xfffff800, 0xb ;  /* 0xfffff8000f087891 */ /* 0x000fe2000f8e58ff */
[----:B------:R-:W-:Y:S02]  /*05a0*/  IADD3 R26, PT, PT, R8, 0x20, RZ ;  /* 0x00000020081a7810 */ /* 0x000fe40007ffe0ff */
[----:B------:R-:W-:Y:S02]  /*05b0*/  CS2R R18, SRZ ;  /* 0x0000000000127805 */ /* 0x000fe4000001ff00 */
[----:B------:R-:W-:-:S02]  /*05c0*/  MOV R3, UR13 ;  /* 0x0000000d00037c02 */ /* 0x000fc40008000f00 */
[----:B------:R-:W-:Y:S02]  /*05d0*/  CS2R R14, SRZ ;  /* 0x00000000000e7805 */ /* 0x000fe4000001ff00 */
[C---:B------:R-:W-:Y:S02]  /*05e0*/  IADD3 R4, PT, PT, R8.reuse, 0x40, RZ ;  /* 0x0000004008047810 */ /* 0x040fe40007ffe0ff */
[----:B------:R-:W-:Y:S02]  /*05f0*/  CS2R R12, SRZ ;  /* 0x00000000000c7805 */ /* 0x000fe4000001ff00 */
[----:B------:R-:W-:Y:S01]  /*0600*/  IADD3 R10, PT, PT, R8, 0x60, RZ ;  /* 0x00000060080a7810 */ /* 0x000fe20007ffe0ff */
[C---:B------:R-:W-:Y:S01]  /*0610*/  IMAD.WIDE.U32 R6, R5.reuse, 0x4, R2 ;  /* 0x0000000405067825 */ /* 0x040fe200078e0002 */
[----:B------:R-:W-:Y:S02]  /*0620*/  SHF.L.U32 R2, R5, 0x2, RZ ;  /* 0x0000000205027819 */ /* 0x000fe400000006ff */
[----:B------:R-:W-:-:S02]  /*0630*/  CS2R R20, SRZ ;  /* 0x0000000000147805 */ /* 0x000fc4000001ff00 */
[C---:B------:R-:W-:Y:S02]  /*0640*/  IADD3 R3, PT, PT, R8.reuse, 0xa0, RZ ;  /* 0x000000a008037810 */ /* 0x040fe40007ffe0ff */
[----:B------:R-:W-:Y:S02]  /*0650*/  CS2R R22, SRZ ;  /* 0x0000000000167805 */ /* 0x000fe4000001ff00 */
[C---:B------:R-:W-:Y:S01]  /*0660*/  IADD3 R11, PT, PT, R8.reuse, 0x80, RZ ;  /* 0x00000080080b7810 */ /* 0x040fe20007ffe0ff */
[----:B0-----:R-:W-:Y:S01]  /*0670*/  UIADD3 UR8, UPT, UPT, -UR8, UR16, URZ ;  /* 0x0000001008087290 */ /* 0x001fe2000fffe1ff */
[C---:B------:R-:W-:Y:S02]  /*0680*/  IADD3 R27, PT, PT, R8.reuse, 0xe0, RZ ;  /* 0x000000e0081b7810 */ /* 0x040fe40007ffe0ff */
[----:B------:R-:W-:Y:S02]  /*0690*/  CS2R R24, SRZ ;  /* 0x0000000000187805 */ /* 0x000fe4000001ff00 */
[----:B------:R-:W-:-:S02]  /*06a0*/  IADD3 R28, PT, PT, R8, 0x100, RZ ;  /* 0x00000100081c7810 */ /* 0x000fc40007ffe0ff */
[----:B------:R-:W-:Y:S02]  /*06b0*/  IADD3 R29, PT, PT, R8, 0x120, RZ ;  /* 0x00000120081d7810 */ /* 0x000fe40007ffe0ff */
[----:B------:R-:W-:Y:S02]  /*06c0*/  ISETP.GE.AND P0, PT, R26, UR8, PT ;  /* 0x000000081a007c0c */ /* 0x000fe4000bf06270 */
[----:B------:R-:W-:Y:S01]  /*06d0*/  ISETP.GE.AND P6, PT, R4, UR8, PT ;  /* 0x0000000804007c0c */ /* 0x000fe2000bfc6270 */
[----:B------:R-:W-:Y:S01]  /*06e0*/  BAR.SYNC.DEFER_BLOCKING 0x0 ;  /* 0x0000000000007b1d */ /* 0x000fe20000010000 */
[----:B------:R-:W-:Y:S02]  /*06f0*/  P2R R47, PR, RZ, 0x1 ;  /* 0x00000001ff2f7803 */ /* 0x000fe40000000000 */
[----:B------:R-:W-:Y:S02]  /*0700*/  ISETP.GE.AND P0, PT, R5, UR8, PT ;  /* 0x0000000805007c0c */ /* 0x000fe4000bf06270 */
[----:B------:R-:W-:-:S02]  /*0710*/  IADD3 R4, P1, PT, R2, UR12, RZ ;  /* 0x0000000c02047c10 */ /* 0x000fc4000ff3e0ff */
[----:B------:R-:W-:Y:S02]  /*0720*/  P2R R45, PR, RZ, 0x1 ;  /* 0x00000001ff2d7803 */ /* 0x000fe40000000000 */
[----:B------:R-:W-:Y:S02]  /*0730*/  IADD3 R2, P0, PT, R2, UR10, RZ ;  /* 0x0000000a02027c10 */ /* 0x000fe4000ff1e0ff */
[----:B------:R-:W-:Y:S02]  /*0740*/  ISETP.GE.AND P3, PT, R3, UR8, PT ;  /* 0x0000000803007c0c */ /* 0x000fe4000bf66270 */
[----:B------:R-:W-:Y:S02]  /*0750*/  IADD3.X R3, PT, PT, RZ, UR9, RZ, P0, !PT ;  /* 0x00000009ff037c10 */ /* 0x000fe400087fe4ff */
[----:B------:R-:W-:Y:S02]  /*0760*/  ISETP.NE.AND P0, PT, R45, RZ, PT ;  /* 0x000000ff2d00720c */ /* 0x000fe40003f05270 */
[----:B------:R-:W-:-:S02]  /*0770*/  ISETP.GE.AND P5, PT, R10, UR8, PT ;  /* 0x000000080a007c0c */ /* 0x000fc4000bfa6270 */
[----:B------:R-:W-:Y:S02]  /*0780*/  IADD3 R10, PT, PT, R8, 0xc0, RZ ;  /* 0x000000c0080a7810 */ /* 0x000fe40007ffe0ff */
[----:B------:R-:W-:Y:S02]  /*0790*/  ISETP.GE.AND P4, PT, R11, UR8, PT ;  /* 0x000000080b007c0c */ /* 0x000fe4000bf86270 */
[----:B------:R-:W-:Y:S02]  /*07a0*/  ISETP.GE.AND P2, PT, R10, UR8, PT ;  /* 0x000000080a007c0c */ /* 0x000fe4000bf46270 */
[----:B------:R-:W-:Y:S02]  /*07b0*/  CS2R R10, SRZ ;  /* 0x00000000000a7805 */ /* 0x000fe4000001ff00 */
[----:B------:R-:W-:Y:S01]  /*07c0*/  IADD3.X R5, PT, PT, RZ, UR11, RZ, P1, !PT ;  /* 0x0000000bff057c10 */ /* 0x000fe20008ffe4ff */
[----:B------:R-:W2:Y:S01]  /*07d0*/  @!P3 LDG.E R14, desc[UR30][R6.64+0x280] ;  /* 0x0002801e060eb981 */ /* 0x000ea2000c1e1900 */
[----:B------:R-:W-:-:S02]  /*07e0*/  ISETP.GE.AND P1, PT, R26, UR8, PT ;  /* 0x000000081a007c0c */ /* 0x000fc4000bf26270 */
[C---:B------:R-:W-:Y:S01]  /*07f0*/  IADD3 R30, PT, PT, R8.reuse, 0x140, RZ ;  /* 0x00000140081e7810 */ /* 0x040fe20007ffe0ff */
[----:B---3--:R-:W3:Y:S01]  /*0800*/  @!P0 LDG.E R11, desc[UR30][R6.64] ;  /* 0x0000001e060b8981 */ /* 0x008ee2000c1e1900 */
[----:B------:R-:W-:Y:S02]  /*0810*/  ISETP.GE.AND P0, PT, R27, UR8, PT ;  /* 0x000000081b007c0c */ /* 0x000fe4000bf06270 */
[C---:B------:R-:W-:Y:S01]  /*0820*/  IADD3 R32, PT, PT, R8.reuse, 0x160, RZ ;  /* 0x0000016008207810 */ /* 0x040fe20007ffe0ff */
[----:B------:R-:W4:Y:S01]  /*0830*/  @!P4 LDG.E R15, desc[UR30][R6.64+0x200] ;  /* 0x0002001e060fc981 */ /* 0x000f22000c1e1900 */
[----:B------:R-:W-:Y:S02]  /*0840*/  P2R R55, PR, RZ, 0x1 ;  /* 0x00000001ff377803 */ /* 0x000fe40000000000 */
[C---:B------:R-:W-:Y:S01]  /*0850*/  IADD3 R34, PT, PT, R8.reuse, 0x180, RZ ;  /* 0x0000018008227810 */ /* 0x040fe20007ffe0ff */
[----:B------:R-:W5:Y:S01]  /*0860*/  @!P2 LDG.E R17, desc[UR30][R6.64+0x300] ;  /* 0x0003001e0611a981 */ /* 0x000f62000c1e1900 */
[----:B------:R-:W-:-:S02]  /*0870*/  IADD3 R36, PT, PT, R8, 0x1a0, RZ ;  /* 0x000001a008247810 */ /* 0x000fc40007ffe0ff */
[----:B------:R-:W-:Y:S01]  /*0880*/  P2R R54, PR, RZ, 0x4 ;  /* 0x00000004ff367803 */ /* 0x000fe20000000000 */
[----:B------:R-:W2:Y:S01]  /*0890*/  @!P1 LDG.E R10, desc[UR30][R6.64+0x80] ;  /* 0x0000801e060a9981 */ /* 0x000ea2000c1e1900 */
[----:B------:R-:W-:Y:S02]  /*08a0*/  IADD3 R26, PT, PT, R8, 0x1c0, RZ ;  /* 0x000001c0081a7810 */ /* 0x000fe40007ffe0ff */
[----:B------:R-:W-:Y:S01]  /*08b0*/  P2R R53, PR, RZ, 0x8 ;  /* 0x00000008ff357803 */ /* 0x000fe20000000000 */
[----:B------:R-:W5:Y:S01]  /*08c0*/  @!P0 LDG.E R16, desc[UR30][R6.64+0x380] ;  /* 0x0003801e06108981 */ /* 0x000f62000c1e1900 */
[----:B------:R-:W-:Y:S02]  /*08d0*/  ISETP.GE.AND P0, PT, R28, UR8, PT ;  /* 0x000000081c007c0c */ /* 0x000fe4000bf06270 */
[----:B------:R-:W-:Y:S01]  /*08e0*/  ISETP.GE.AND P1, PT, R30, UR8, PT ;  /* 0x000000081e007c0c */ /* 0x000fe2000bf26270 */
[----:B------:R-:W4:Y:S01]  /*08f0*/  @!P5 LDG.E R12, desc[UR30][R6.64+0x180] ;  /* 0x0001801e060cd981 */ /* 0x000f22000c1e1900 */
[----:B------:R-:W-:-:S02]  /*0900*/  P2R R56, PR, RZ, 0x1 ;  /* 0x00000001ff387803 */ /* 0x000fc40000000000 */
[----:B------:R-:W-:Y:S01]  /*0910*/  IADD3 R8, PT, PT, R8, 0x1e0, RZ ;  /* 0x000001e008087810 */ /* 0x000fe20007ffe0ff */
[----:B------:R-:W5:Y:S01]  /*0920*/  @!P6 LDG.E R13, desc[UR30][R6.64+0x100] ;  /* 0x0001001e060de981 */ /* 0x000f62000c1e1900 */
[----:B------:R-:W-:Y:S02]  /*0930*/  ISETP.GE.AND P2, PT, R32, UR8, PT ;  /* 0x0000000820007c0c */ /* 0x000fe4000bf46270 */
[----:B------:R-:W-:Y:S02]  /*0940*/  P2R R52, PR, RZ, 0x10 ;  /* 0x00000010ff347803 */ /* 0x000fe40000000000 */
[----:B------:R-:W-:Y:S01]  /*0950*/  P2R R51, PR, RZ, 0x20 ;  /* 0x00000020ff337803 */ /* 0x000fe20000000000 */
[----:B------:R-:W4:Y:S01]  /*0960*/  @!P0 LDG.E R19, desc[UR30][R6.64+0x400] ;  /* 0x0004001e06138981 */ /* 0x000f22000c1e1900 */
[----:B------:R-:W-:Y:S02]  /*0970*/  ISETP.GE.AND P0, PT, R29, UR8, PT ;  /* 0x000000081d007c0c */ /* 0x000fe4000bf06270 */
[----:B------:R-:W-:Y:S01]  /*0980*/  ISETP.GE.AND P3, PT, R34, UR8, PT ;  /* 0x0000000822007c0c */ /* 0x000fe2000bf66270 */
[----:B------:R-:W4:Y:S01]  /*0990*/  @!P1 LDG.E R21, desc[UR30][R6.64+0x500] ;  /* 0x0005001e06159981 */ /* 0x000f22000c1e1900 */
[----:B------:R-:W-:-:S02]  /*09a0*/  ISETP.GE.AND P4, PT, R36, UR8, PT ;  /* 0x0000000824007c0c */ /* 0x000fc4000bf86270 */
[----:B------:R-:W-:Y:S01]  /*09b0*/  P2R R49, PR, RZ, 0x40 ;  /* 0x00000040ff317803 */ /* 0x000fe20000000000 */
[----:B------:R-:W4:Y:S01]  /*09c0*/  @!P2 LDG.E R20, desc[UR30][R6.64+0x580] ;  /* 0x0005801e0614a981 */ /* 0x000f22000c1e1900 */
[----:B------:R-:W-:Y:S02]  /*09d0*/  ISETP.GE.AND P5, PT, R26, UR8, PT ;  /* 0x000000081a007c0c */ /* 0x000fe4000bfa6270 */
[----:B------:R-:W-:-:S03]  /*09e0*/  ISETP.GE.AND P6, PT, R8, UR8, PT ;  /* 0x0000000808007c0c */ /* 0x000fc6000bfc6270 */
[----:B------:R-:W4:Y:S04]  /*09f0*/  @!P0 LDG.E R18, desc[UR30][R6.64+0x480] ;  /* 0x0004801e06128981 */ /* 0x000f28000c1e1900 */
[----:B------:R-:W4:Y:S04]  /*0a00*/  @!P3 LDG.E R23, desc[UR30][R6.64+0x600] ;  /* 0x0006001e0617b981 */ /* 0x000f28000c1e1900 */
[----:B------:R-:W4:Y:S04]  /*0a10*/  @!P4 LDG.E R22, desc[UR30][R6.64+0x680] ;  /* 0x0006801e0616c981 */ /* 0x000f28000c1e1900 */
[----:B------:R-:W4:Y:S04]  /*0a20*/  @!P5 LDG.E R25, desc[UR30][R6.64+0x700] ;  /* 0x0007001e0619d981 */ /* 0x000f28000c1e1900 */
[----:B------:R0:W4:Y:S01]  /*0a30*/  @!P6 LDG.E R24, desc[UR30][R6.64+0x780] ;  /* 0x0007801e0618e981 */ /* 0x000122000c1e1900 */
[----:B------:R-:W1:Y:S01]  /*0a40*/  S2R R171, SR_LANEID ;  /* 0x0000000000ab7919 */ /* 0x000e620000000000 */
[----:B------:R-:W0:Y:S01]  /*0a50*/  S2UR UR8, SR_CgaCtaId ;  /* 0x00000000000879c3 */ /* 0x000e220000008800 */
[----:B------:R-:W-:Y:S01]  /*0a60*/  UMOV UR16, 0x400 ;  /* 0x0000040000107882 */ /* 0x000fe20000000000 */
[----:B------:R-:W-:-:S02]  /*0a70*/  P2R R43, PR, RZ, 0x1 ;  /* 0x00000001ff2b7803 */ /* 0x000fc40000000000 */
[----:B------:R-:W-:-:S04]  /*0a80*/  ISETP.NE.AND P0, PT, R56, RZ, PT ;  /* 0x000000ff3800720c */ /* 0x000fc80003f05270 */
[----:B------:R-:W-:Y:S02]  /*0a90*/  P2R R41, PR, RZ, 0x1 ;  /* 0x00000001ff297803 */ /* 0x000fe40000000000 */
[----:B------:R-:W-:-:S04]  /*0aa0*/  ISETP.NE.AND P0, PT, R55, RZ, PT ;  /* 0x000000ff3700720c */ /* 0x000fc80003f05270 */
[----:B------:R-:W-:Y:S01]  /*0ab0*/  P2R R39, PR, RZ, 0x1 ;  /* 0x00000001ff277803 */ /* 0x000fe20000000000 */
[----:B0-----:R-:W-:Y:S01]  /*0ac0*/  ULEA UR16, UR8, UR16, 0x18 ;  /* 0x0000001008107291 */ /* 0x001fe2000f8ec0ff */
[----:B-1----:R-:W-:Y:S01]  /*0ad0*/  IADD3 R9, PT, PT, R9, R171, RZ ;  /* 0x000000ab09097210 */ /* 0x002fe20007ffe0ff */
[----:B------:R-:W0:Y:S03]  /*0ae0*/  LDCU UR8, c[0x0][0x38c] ;  /* 0x00007180ff0877ac */ /* 0x000e260008000800 */
[C---:B------:R-:W-:Y:S02]  /*0af0*/  IADD3 R6, PT, PT, R9.reuse, 0xa0, RZ ;  /* 0x000000a009067810 */ /* 0x040fe40007ffe0ff */
[C---:B------:R-:W-:Y:S02]  /*0b00*/  IADD3 R8, PT, PT, R9.reuse, 0x20, RZ ;  /* 0x0000002009087810 */ /* 0x040fe40007ffe0ff */
[----:B------:R-:W-:-:S02]  /*0b10*/  IADD3 R26, PT, PT, R9, 0x40, RZ ;  /* 0x00000040091a7810 */ /* 0x000fc40007ffe0ff */
[C---:B------:R-:W-:Y:S02]  /*0b20*/  IADD3 R28, PT, PT, R9.reuse, 0x60, RZ ;  /* 0x00000060091c7810 */ /* 0x040fe40007ffe0ff */
[CC--:B------:R-:W-:Y:S02]  /*0b30*/  LEA.HI.SX32 R170, R9.reuse, R9.reuse, 0x1b ;  /* 0x0000000909aa7211 */ /* 0x0c0fe400078fdaff */
[C---:B------:R-:W-:Y:S02]  /*0b40*/  IADD3 R30, PT, PT, R9.reuse, 0x80, RZ ;  /* 0x00000080091e7810 */ /* 0x040fe40007ffe0ff */
[-C--:B------:R-:W-:Y:S02]  /*0b50*/  LEA.HI.SX32 R6, R6, R9.reuse, 0x1b ;  /* 0x0000000906067211 */ /* 0x080fe400078fdaff */
[----:B------:R-:W-:Y:S02]  /*0b60*/  LEA.HI.SX32 R8, R8, R9, 0x1b ;  /* 0x0000000908087211 */ /* 0x000fe400078fdaff */
[----:B------:R-:W-:-:S02]  /*0b70*/  IADD3 R32, PT, PT, R9, 0xc0, RZ ;  /* 0x000000c009207810 */ /* 0x000fc40007ffe0ff */
[-C--:B------:R-:W-:Y:S02]  /*0b80*/  LEA.HI.SX32 R26, R26, R9.reuse, 0x1b ;  /* 0x000000091a1a7211 */ /* 0x080fe400078fdaff */
[C---:B------:R-:W-:Y:S02]  /*0b90*/  IADD3 R34, PT, PT, R9.reuse, 0xe0, RZ ;  /* 0x000000e009227810 */ /* 0x040fe40007ffe0ff */
[-C--:B------:R-:W-:Y:S02]  /*0ba0*/  LEA.HI.SX32 R28, R28, R9.reuse, 0x1b ;  /* 0x000000091c1c7211 */ /* 0x080fe400078fdaff */
[----:B------:R-:W-:Y:S02]  /*0bb0*/  IADD3 R36, PT, PT, R9, 0x100, RZ ;  /* 0x0000010009247810 */ /* 0x000fe40007ffe0ff */
[----:B------:R-:W-:Y:S02]  /*0bc0*/  LEA R170, R170, UR16, 0x2 ;  /* 0x00000010aaaa7c11 */ /* 0x000fe4000f8e10ff */
[----:B------:R-:W-:-:S02]  /*0bd0*/  LEA.HI.SX32 R30, R30, R9, 0x1b ;  /* 0x000000091e1e7211 */ /* 0x000fc400078fdaff */
[----:B------:R-:W-:Y:S02]  /*0be0*/  LEA R165, R6, UR16, 0x2 ;  /* 0x0000001006a57c11 */ /* 0x000fe4000f8e10ff */
[C---:B------:R-:W-:Y:S02]  /*0bf0*/  IADD3 R38, PT, PT, R9.reuse, 0x120, RZ ;  /* 0x0000012009267810 */ /* 0x040fe40007ffe0ff */
[----:B------:R-:W-:Y:S02]  /*0c00*/  LEA R169, R8, UR16, 0x2 ;  /* 0x0000001008a97c11 */ /* 0x000fe4000f8e10ff */
[----:B------:R-:W-:Y:S02]  /*0c10*/  LOP3.LUT R6, R172, 0x3e0, RZ, 0xc0, !PT ;  /* 0x000003e0ac067812 */ /* 0x000fe400078ec0ff */
[----:B------:R-:W-:Y:S02]  /*0c20*/  IADD3 R40, PT, PT, R9, 0x140, RZ ;  /* 0x0000014009287810 */ /* 0x000fe40007ffe0ff */
[----:B------:R-:W-:-:S02]  /*0c30*/  LEA.HI.SX32 R32, R32, R9, 0x1b ;  /* 0x0000000920207211 */ /* 0x000fc400078fdaff */
[----:B------:R-:W-:Y:S02]  /*0c40*/  LEA R168, R26, UR16, 0x2 ;  /* 0x000000101aa87c11 */ /* 0x000fe4000f8e10ff */
[C---:B------:R-:W-:Y:S02]  /*0c50*/  IADD3 R42, PT, PT, R9.reuse, 0x160, RZ ;  /* 0x00000160092a7810 */ /* 0x040fe40007ffe0ff */
[----:B------:R-:W-:Y:S02]  /*0c60*/  LEA.HI.SX32 R34, R34, R9, 0x1b ;  /* 0x0000000922227211 */ /* 0x000fe400078fdaff */
[----:B------:R-:W-:Y:S02]  /*0c70*/  LEA R167, R28, UR16, 0x2 ;  /* 0x000000101ca77c11 */ /* 0x000fe4000f8e10ff */
[----:B------:R-:W-:Y:S02]  /*0c80*/  ISETP.NE.AND P0, PT, R54, RZ, PT ;  /* 0x000000ff3600720c */ /* 0x000fe40003f05270 */
[----:B------:R-:W-:-:S02]  /*0c90*/  IADD3 R44, PT, PT, R9, 0x180, RZ ;  /* 0x00000180092c7810 */ /* 0x000fc40007ffe0ff */
[-C--:B------:R-:W-:Y:S02]  /*0ca0*/  LEA.HI.SX32 R36, R36, R9.reuse, 0x1b ;  /* 0x0000000924247211 */ /* 0x080fe400078fdaff */
[----:B------:R-:W-:Y:S02]  /*0cb0*/  LEA R166, R30, UR16, 0x2 ;  /* 0x000000101ea67c11 */ /* 0x000fe4000f8e10ff */
[C---:B------:R-:W-:Y:S02]  /*0cc0*/  IADD3 R46, PT, PT, R9.reuse, 0x1a0, RZ ;  /* 0x000001a0092e7810 */ /* 0x040fe40007ffe0ff */
[----:B------:R-:W-:Y:S02]  /*0cd0*/  LEA.HI.SX32 R38, R38, R9, 0x1b ;  /* 0x0000000926267211 */ /* 0x000fe400078fdaff */
[----:B------:R-:W-:Y:S02]  /*0ce0*/  IADD3 R6, PT, PT, R6, R171, RZ ;  /* 0x000000ab06067210 */ /* 0x000fe40007ffe0ff */
[----:B------:R-:W-:-:S02]  /*0cf0*/  IADD3 R48, PT, PT, R9, 0x1c0, RZ ;  /* 0x000001c009307810 */ /* 0x000fc40007ffe0ff */
[-C--:B------:R-:W-:Y:S02]  /*0d00*/  LEA.HI.SX32 R40, R40, R9.reuse, 0x1b ;  /* 0x0000000928287211 */ /* 0x080fe400078fdaff */
[----:B------:R-:W-:Y:S02]  /*0d10*/  LEA R164, R32, UR16, 0x2 ;  /* 0x0000001020a47c11 */ /* 0x000fe4000f8e10ff */
[----:B------:R-:W-:Y:S02]  /*0d20*/  IADD3 R50, PT, PT, R9, 0x1e0, RZ ;  /* 0x000001e009327810 */ /* 0x000fe40007ffe0ff */
[----:B------:R-:W-:Y:S02]  /*0d30*/  LEA.HI.SX32 R42, R42, R9, 0x1b ;  /* 0x000000092a2a7211 */ /* 0x000fe400078fdaff */
[----:B------:R-:W-:Y:S02]  /*0d40*/  LEA R163, R34, UR16, 0x2 ;  /* 0x0000001022a37c11 */ /* 0x000fe4000f8e10ff */
[----:B------:R-:W-:-:S02]  /*0d50*/  P2R R37, PR, RZ, 0x1 ;  /* 0x00000001ff257803 */ /* 0x000fc40000000000 */
[-C--:B------:R-:W-:Y:S02]  /*0d60*/  LEA.HI.SX32 R44, R44, R9.reuse, 0x1b ;  /* 0x000000092c2c7211 */ /* 0x080fe400078fdaff */
[----:B------:R-:W-:Y:S02]  /*0d70*/  LEA R162, R36, UR16, 0x2 ;  /* 0x0000001024a27c11 */ /* 0x000fe4000f8e10ff */
[----:B------:R-:W-:Y:S02]  /*0d80*/  ISETP.NE.AND P0, PT, R53, RZ, PT ;  /* 0x000000ff3500720c */ /* 0x000fe40003f05270 */
[----:B------:R-:W-:Y:S02]  /*0d90*/  LEA.HI.SX32 R46, R46, R9, 0x1b ;  /* 0x000000092e2e7211 */ /* 0x000fe400078fdaff */
[----:B------:R-:W-:Y:S02]  /*0da0*/  LEA R161, R38, UR16, 0x2 ;  /* 0x0000001026a17c11 */ /* 0x000fe4000f8e10ff */
[----:B------:R-:W-:-:S02]  /*0db0*/  SHF.L.U32 R6, R6, 0x4, RZ ;  /* 0x0000000406067819 */ /* 0x000fc400000006ff */
[-C--:B------:R-:W-:Y:S02]  /*0dc0*/  LEA.HI.SX32 R48, R48, R9.reuse, 0x1b ;  /* 0x0000000930307211 */ /* 0x080fe400078fdaff */
[----:B------:R-:W-:Y:S02]  /*0dd0*/  LEA R160, R40, UR16, 0x2 ;  /* 0x0000001028a07c11 */ /* 0x000fe4000f8e10ff */
[----:B------:R-:W-:Y:S02]  /*0de0*/  LEA.HI.SX32 R50, R50, R9, 0x1b ;  /* 0x0000000932327211 */ /* 0x000fe400078fdaff */
[----:B------:R-:W-:Y:S02]  /*0df0*/  LEA R159, R42, UR16, 0x2 ;  /* 0x000000102a9f7c11 */ /* 0x000fe4000f8e10ff */
[----:B------:R-:W-:Y:S02]  /*0e00*/  LEA R158, R44, UR16, 0x2 ;  /* 0x000000102c9e7c11 */ /* 0x000fe4000f8e10ff */
[----:B------:R-:W-:-:S02]  /*0e10*/  P2R R35, PR, RZ, 0x1 ;  /* 0x00000001ff237803 */ /* 0x000fc40000000000 */
[----:B------:R-:W-:Y:S02]  /*0e20*/  LEA R157, R46, UR16, 0x2 ;  /* 0x000000102e9d7c11 */ /* 0x000fe4000f8e10ff */
[----:B------:R-:W-:Y:S02]  /*0e30*/  LEA.HI.SX32 R154, R6, R6, 0x1b ;  /* 0x00000006069a7211 */ /* 0x000fe400078fdaff */
[----:B------:R-:W-:Y:S02]  /*0e40*/  ISETP.NE.AND P0, PT, R52, RZ, PT ;  /* 0x000000ff3400720c */ /* 0x000fe40003f05270 */
[----:B------:R-:W-:Y:S02]  /*0e50*/  LEA R156, R48, UR16, 0x2 ;  /* 0x00000010309c7c11 */ /* 0x000fe4000f8e10ff */
[----:B------:R-:W-:Y:S02]  /*0e60*/  LEA R155, R50, UR16, 0x2 ;  /* 0x00000010329b7c11 */ /* 0x000fe4000f8e10ff */
[----:B------:R-:W-:-:S02]  /*0e70*/  LEA R154, R154, UR16, 0x2 ;  /* 0x000000109a9a7c11 */ /* 0x000fc4000f8e10ff */
[----:B------:R-:W-:Y:S02]  /*0e80*/  P2R R33, PR, RZ, 0x1 ;  /* 0x00000001ff217803 */ /* 0x000fe40000000000 */
[----:B------:R-:W-:-:S04]  /*0e90*/  ISETP.NE.AND P0, PT, R51, RZ, PT ;  /* 0x000000ff3300720c */ /* 0x000fc80003f05270 */
[----:B------:R-:W-:Y:S02]  /*0ea0*/  P2R R31, PR, RZ, 0x1 ;  /* 0x00000001ff1f7803 */ /* 0x000fe40000000000 */
[----:B------:R-:W-:-:S04]  /*0eb0*/  ISETP.NE.AND P0, PT, R49, RZ, PT ;  /* 0x000000ff3100720c */ /* 0x000fc80003f05270 */
[----:B------:R-:W-:Y:S02]  /*0ec0*/  P2R R29, PR, RZ, 0x1 ;  /* 0x00000001ff1d7803 */ /* 0x000fe40000000000 */
[----:B------:R-:W-:-:S04]  /*0ed0*/  ISETP.NE.AND P0, PT, R47, RZ, PT ;  /* 0x000000ff2f00720c */ /* 0x000fc80003f05270 */
[----:B------:R-:W-:Y:S02]  /*0ee0*/  P2R R27, PR, RZ, 0x1 ;  /* 0x00000001ff1b7803 */ /* 0x000fe40000000000 */
[----:B------:R-:W-:Y:S02]  /*0ef0*/  ISETP.NE.AND P0, PT, R45, RZ, PT ;  /* 0x000000ff2d00720c */ /* 0x000fe40003f05270 */
[----:B------:R-:W-:Y:S02]  /*0f00*/  CS2R R6, SRZ ;  /* 0x0000000000067805 */ /* 0x000fe4000001ff00 */
[----:B------:R-:W-:Y:S01]  /*0f10*/  CS2R R8, SRZ ;  /* 0x0000000000087805 */ /* 0x000fe2000001ff00 */
[----:B---3--:R-:W-:Y:S04]  /*0f20*/  STS [R170], R11 ;  /* 0x0000000baa007388 */ /* 0x008fe80000000800 */
[----:B--2---:R1:W-:Y:S04]  /*0f30*/  STS [R169+0x80], R10 ;  /* 0x0000800aa9007388 */ /* 0x0043e80000000800 */
[----:B-----5:R-:W-:Y:S04]  /*0f40*/  STS [R168+0x100], R13 ;  /* 0x0001000da8007388 */ /* 0x020fe80000000800 */
[----:B----4-:R2:W-:Y:S04]  /*0f50*/  STS [R167+0x180], R12 ;  /* 0x0001800ca7007388 */ /* 0x0105e80000000800 */
[----:B------:R-:W-:Y:S04]  /*0f60*/  STS [R166+0x200], R15 ;  /* 0x0002000fa6007388 */ /* 0x000fe80000000800 */
[----:B------:R3:W-:Y:S04]  /*0f70*/  STS [R165+0x280], R14 ;  /* 0x0002800ea5007388 */ /* 0x0007e80000000800 */
[----:B------:R-:W-:Y:S04]  /*0f80*/  STS [R164+0x300], R17 ;  /* 0x00030011a4007388 */ /* 0x000fe80000000800 */
[----:B------:R4:W-:Y:S04]  /*0f90*/  STS [R163+0x380], R16 ;  /* 0x00038010a3007388 */ /* 0x0009e80000000800 */
[----:B------:R-:W-:Y:S04]  /*0fa0*/  STS [R162+0x400], R19 ;  /* 0x00040013a2007388 */ /* 0x000fe80000000800 */
[----:B------:R5:W-:Y:S04]  /*0fb0*/  STS [R161+0x480], R18 ;  /* 0x00048012a1007388 */ /* 0x000be80000000800 */
[----:B------:R-:W-:Y:S04]  /*0fc0*/  STS [R160+0x500], R21 ;  /* 0x00050015a0007388 */ /* 0x000fe80000000800 */
[----:B------:R0:W-:Y:S04]  /*0fd0*/  STS [R159+0x580], R20 ;  /* 0x000580149f007388 */ /* 0x0001e80000000800 */
[----:B------:R-:W-:Y:S04]  /*0fe0*/  STS [R158+0x600], R23 ;  /* 0x000600179e007388 */ /* 0x000fe80000000800 */
[----:B------:R-:W-:Y:S04]  /*0ff0*/  STS [R157+0x680], R22 ;  /* 0x000680169d007388 */ /* 0x000fe80000000800 */
[----:B------:R0:W-:Y:S04]  /*1000*/  STS [R156+0x700], R25 ;  /* 0x000700199c007388 */ /* 0x0001e80000000800 */
[----:B------:R0:W-:Y:S01]  /*1010*/  STS [R155+0x780], R24 ;  /* 0x000780189b007388 */ /* 0x0001e20000000800 */
[----:B------:R-:W-:-:S03]  /*1020*/  NOP ;  /* 0x0000000000007918 */ /* 0x000fc60000000000 */
[----:B------:R-:W-:Y:S04]  /*1030*/  LDS R152, [R154] ;  /* 0x000000009a987984 */ /* 0x000fe80000000800 */
[----:B------:R-:W-:Y:S04]  /*1040*/  LDS R153, [R154+0x4] ;  /* 0x000004009a997984 */ /* 0x000fe80000000800 */
        /* <DEDUP_REMOVED lines=13> */
[----:B------:R-:W-:Y:S01]  /*1120*/  LDS R139, [R154+0x3c] ;  /* 0x00003c009a8b7984 */ /* 0x000fe20000000800 */
[----:B------:R-:W-:Y:S06]  /*1130*/  BAR.SYNC.DEFER_BLOCKING 0x0 ;  /* 0x0000000000007b1d */ /* 0x000fec0000010000 */
[----:B------:R-:W5:Y:S01]  /*1140*/  @!P0 LDG.E R7, desc[UR30][R4.64] ;  /* 0x0000001e04078981 */ /* 0x000f62000c1e1900 */
[----:B------:R-:W-:-:S02]  /*1150*/  ISETP.NE.AND P0, PT, R27, RZ, PT ;  /* 0x000000ff1b00720c */ /* 0x000fc40003f05270 */
[----:B-1----:R-:W-:Y:S02]  /*1160*/  CS2R R10, SRZ ;  /* 0x00000000000a7805 */ /* 0x002fe4000001ff00 */
[----:B--2---:R-:W-:Y:S02]  /*1170*/  CS2R R12, SRZ ;  /* 0x00000000000c7805 */ /* 0x004fe4000001ff00 */
[----:B---3--:R-:W-:Y:S02]  /*1180*/  CS2R R14, SRZ ;  /* 0x00000000000e7805 */ /* 0x008fe4000001ff00 */
[----:B----4-:R-:W-:Y:S02]  /*1190*/  CS2R R16, SRZ ;  /* 0x0000000000107805 */ /* 0x010fe4000001ff00 */
[----:B-----5:R-:W-:Y:S02]  /*11a0*/  CS2R R18, SRZ ;  /* 0x0000000000127805 */ /* 0x020fe4000001ff00 */
[----:B0-----:R-:W-:Y:S01]  /*11b0*/  CS2R R20, SRZ ;  /* 0x0000000000147805 */ /* 0x001fe2000001ff00 */
[----:B------:R-:W2:Y:S04]  /*11c0*/  @!P6 LDG.E R6, desc[UR30][R4.64+0x780] ;  /* 0x0007801e0406e981 */ /* 0x000ea8000c1e1900 */
[----:B------:R-:W3:Y:S04]  /*11d0*/  @!P1 LDG.E R17, desc[UR30][R4.64+0x500] ;  /* 0x0005001e04119981 */ /* 0x000ee8000c1e1900 */
[----:B------:R-:W4:Y:S01]  /*11e0*/  @!P0 LDG.E R8, desc[UR30][R4.64+0x80] ;  /* 0x0000801e04088981 */ /* 0x000f22000c1e1900 */
[----:B------:R-:W-:-:S03]  /*11f0*/  ISETP.NE.AND P0, PT, R29, RZ, PT ;  /* 0x000000ff1d00720c */ /* 0x000fc60003f05270 */
[----:B------:R-:W5:Y:S04]  /*1200*/  @!P2 LDG.E R18, desc[UR30][R4.64+0x580] ;  /* 0x0005801e0412a981 */ /* 0x000f68000c1e1900 */
[----:B------:R-:W2:Y:S04]  /*1210*/  @!P3 LDG.E R19, desc[UR30][R4.64+0x600] ;  /* 0x0006001e0413b981 */ /* 0x000ea8000c1e1900 */
[----:B------:R-:W2:Y:S04]  /*1220*/  @!P4 LDG.E R20, desc[UR30][R4.64+0x680] ;  /* 0x0006801e0414c981 */ /* 0x000ea8000c1e1900 */
[----:B------:R-:W3:Y:S01]  /*1230*/  @!P0 LDG.E R9, desc[UR30][R4.64+0x100] ;  /* 0x0001001e04098981 */ /* 0x000ee2000c1e1900 */
[----:B------:R-:W-:-:S03]  /*1240*/  ISETP.NE.AND P0, PT, R31, RZ, PT ;  /* 0x000000ff1f00720c */ /* 0x000fc60003f05270 */
[----:B------:R-:W2:Y:S10]  /*1250*/  @!P5 LDG.E R21, desc[UR30][R4.64+0x700] ;  /* 0x0007001e0415d981 */ /* 0x000eb4000c1e1900 */
[----:B------:R-:W5:Y:S01]  /*1260*/  @!P0 LDG.E R10, desc[UR30][R4.64+0x180] ;  /* 0x0001801e040a8981 */ /* 0x000f62000c1e1900 */
[----:B------:R-:W-:-:S13]  /*1270*/  ISETP.NE.AND P0, PT, R33, RZ, PT ;  /* 0x000000ff2100720c */ /* 0x000fda0003f05270 */
[----:B------:R-:W2:Y:S01]  /*1280*/  @!P0 LDG.E R11, desc[UR30][R4.64+0x200] ;  /* 0x0002001e040b8981 */ /* 0x000ea2000c1e1900 */
        /* <DEDUP_REMOVED lines=9> */
[----:B------:R0:W2:Y:S01]  /*1320*/  @!P0 LDG.E R16, desc[UR30][R4.64+0x480] ;  /* 0x0004801e04108981 */ /* 0x0000a2000c1e1900 */
[----:B------:R-:W-:Y:S02]  /*1330*/  P2R R30, PR, RZ, 0x1 ;  /* 0x00000001ff1e7803 */ /* 0x000fe40000000000 */
[----:B------:R-:W-:-:S04]  /*1340*/  ISETP.NE.AND P0, PT, R56, RZ, PT ;  /* 0x000000ff3800720c */ /* 0x000fc80003f05270 */
        /* <DEDUP_REMOVED lines=16> */
[----:B0-----:R-:W-:Y:S01]  /*1450*/  CS2R R4, SRZ ;  /* 0x0000000000047805 */ /* 0x001fe2000001ff00 */
[----:B------:R-:W-:Y:S04]  /*1460*/  STS [R170], R7 ;  /* 0x00000007aa007388 */ /* 0x000fe80000000800 */
[----:B----4-:R-:W-:Y:S04]  /*1470*/  STS [R169+0x80], R8 ;  /* 0x00008008a9007388 */ /* 0x010fe80000000800 */
[----:B---3--:R-:W-:Y:S04]  /*1480*/  STS [R168+0x100], R9 ;  /* 0x00010009a8007388 */ /* 0x008fe80000000800 */
[----:B-----5:R-:W-:Y:S04]  /*1490*/  STS [R167+0x180], R10 ;  /* 0x0001800aa7007388 */ /* 0x020fe80000000800 */
[----:B--2---:R-:W-:Y:S04]  /*14a0*/  STS [R166+0x200], R11 ;  /* 0x0002000ba6007388 */ /* 0x004fe80000000800 */
[----:B------:R-:W-:Y:S04]  /*14b0*/  STS [R165+0x280], R12 ;  /* 0x0002800ca5007388 */ /* 0x000fe80000000800 */
        /* <DEDUP_REMOVED lines=27> */
[----:B------:R-:W-:Y:S01]  /*1670*/  BAR.SYNC.DEFER_BLOCKING 0x0 ;  /* 0x0000000000007b1d */ /* 0x000fe20000010000 */
[----:B0-----:R-:W-:-:S05]  /*1680*/  CS2R R6, SRZ ;  /* 0x0000000000067805 */ /* 0x001fca000001ff00 */
[----:B------:R-:W2:Y:S01]  /*1690*/  @!P0 LDG.E R5, desc[UR30][R2.64] ;  /* 0x0000001e02058981 */ /* 0x000ea2000c1e1900 */
[----:B------:R-:W-:-:S13]  /*16a0*/  ISETP.NE.AND P0, PT, R22, RZ, PT ;  /* 0x000000ff1600720c */ /* 0x000fda0003f05270 */
[----:B------:R-:W3:Y:S01]  /*16b0*/  @!P0 LDG.E R4, desc[UR30][R2.64+0x80] ;  /* 0x0000801e02048981 */ /* 0x000ee2000c1e1900 */
[----:B------:R-:W-:-:S13]  /*16c0*/  ISETP.NE.AND P0, PT, R23, RZ, PT ;  /* 0x000000ff1700720c */ /* 0x000fda0003f05270 */
[----:B------:R-:W4:Y:S01]  /*16d0*/  @!P0 LDG.E R7, desc[UR30][R2.64+0x100] ;  /* 0x0001001e02078981 */ /* 0x000f22000c1e1900 */
[----:B------:R-:W-:Y:S02]  /*16e0*/  ISETP.NE.AND P0, PT, R24, RZ, PT ;  /* 0x000000ff1800720c */ /* 0x000fe40003f05270 */
[----:B------:R-:W-:-:S11]  /*16f0*/  CS2R R8, SRZ ;  /* 0x0000000000087805 */ /* 0x000fd6000001ff00 */
[----:B------:R-:W5:Y:S01]  /*1700*/  @!P0 LDG.E R6, desc[UR30][R2.64+0x180] ;  /* 0x0001801e02068981 */ /* 0x000f62000c1e1900 */
[----:B------:R-:W-:-:S13]  /*1710*/  ISETP.NE.AND P0, PT, R25, RZ, PT ;  /* 0x000000ff1900720c */ /* 0x000fda0003f05270 */
[----:B------:R-:W5:Y:S01]  /*1720*/  @!P0 LDG.E R9, desc[UR30][R2.64+0x200] ;  /* 0x0002001e02098981 */ /* 0x000f62000c1e1900 */
        /* <DEDUP_REMOVED lines=8> */
[----:B------:R-:W-:Y:S02]  /*17b0*/  ISETP.NE.AND P0, PT, R29, RZ, PT ;  /* 0x000000ff1d00720c */ /* 0x000fe40003f05270 */
[----:B------:R-:W-:Y:S02]  /*17c0*/  CS2R R14, SRZ ;  /* 0x00000000000e7805 */ /* 0x000fe4000001ff00 */
[----:B------:R-:W-:Y:S02]  /*17d0*/  CS2R R16, SRZ ;  /* 0x0000000000107805 */ /* 0x000fe4000001ff00 */
[----:B------:R-:W-:Y:S02]  /*17e0*/  CS2R R18, SRZ ;  /* 0x0000000000127805 */ /* 0x000fe4000001ff00 */
[----:B------:R-:W5:Y:S04]  /*17f0*/  @!P1 LDG.E R15, desc[UR30][R2.64+0x500] ;  /* 0x0005001e020f9981 */ /* 0x000f68000c1e1900 */
[----:B------:R-:W5:Y:S04]  /*1800*/  @!P2 LDG.E R14, desc[UR30][R2.64+0x580] ;  /* 0x0005801e020ea981 */ /* 0x000f68000c1e1900 */
[----:B------:R-:W5:Y:S01]  /*1810*/  @!P0 LDG.E R13, desc[UR30][R2.64+0x400] ;  /* 0x0004001e020d8981 */ /* 0x000f62000c1e1900 */
[----:B------:R-:W-:-:S03]  /*1820*/  ISETP.NE.AND P0, PT, R30, RZ, PT ;  /* 0x000000ff1e00720c */ /* 0x000fc60003f05270 */
[----:B------:R-:W5:Y:S04]  /*1830*/  @!P3 LDG.E R17, desc[UR30][R2.64+0x600] ;  /* 0x0006001e0211b981 */ /* 0x000f68000c1e1900 */
[----:B------:R-:W5:Y:S04]  /*1840*/  @!P4 LDG.E R16, desc[UR30][R2.64+0x680] ;  /* 0x0006801e0210c981 */ /* 0x000f68000c1e1900 */
[----:B------:R-:W5:Y:S04]  /*1850*/  @!P5 LDG.E R19, desc[UR30][R2.64+0x700] ;  /* 0x0007001e0213d981 */ /* 0x000f68000c1e1900 */
[----:B------:R-:W5:Y:S04]  /*1860*/  @!P0 LDG.E R12, desc[UR30][R2.64+0x480] ;  /* 0x0004801e020c8981 */ /* 0x000f68000c1e1900 */
[----:B------:R-:W5:Y:S01]  /*1870*/  @!P6 LDG.E R18, desc[UR30][R2.64+0x780] ;  /* 0x0007801e0212e981 */ /* 0x000f62000c1e1900 */
[----:B------:R-:W-:Y:S01]  /*1880*/  UISETP.GE.AND UP0, UPT, UR8, 0x1, UPT ;  /* 0x000000010800788c */ /* 0x000fe2000bf06270 */
[----:B------:R-:W-:-:S02]  /*1890*/  CS2R R136, SRZ ;  /* 0x0000000000887805 */ /* 0x000fc4000001ff00 */
[----:B------:R-:W-:Y:S02]  /*18a0*/  CS2R R134, SRZ ;  /* 0x0000000000867805 */ /* 0x000fe4000001ff00 */
[----:B------:R-:W-:Y:S02]  /*18b0*/  CS2R R132, SRZ ;  /* 0x0000000000847805 */ /* 0x000fe4000001ff00 */
[----:B------:R-:W-:Y:S02]  /*18c0*/  CS2R R130, SRZ ;  /* 0x0000000000827805 */ /* 0x000fe4000001ff00 */
[----:B------:R-:W-:Y:S02]  /*18d0*/  CS2R R128, SRZ ;  /* 0x0000000000807805 */ /* 0x000fe4000001ff00 */
[----:B------:R-:W-:Y:S02]  /*18e0*/  CS2R R126, SRZ ;  /* 0x00000000007e7805 */ /* 0x000fe4000001ff00 */
[----:B------:R-:W-:-:S02]  /*18f0*/  CS2R R124, SRZ ;  /* 0x00000000007c7805 */ /* 0x000fc4000001ff00 */
[----:B------:R-:W-:Y:S01]  /*1900*/  CS2R R122, SRZ ;  /* 0x00000000007a7805 */ /* 0x000fe2000001ff00 */
[----:B--2---:R-:W-:Y:S04]  /*1910*/  STS [R170], R5 ;  /* 0x00000005aa007388 */ /* 0x004fe80000000800 */
[----:B---3--:R-:W-:Y:S04]  /*1920*/  STS [R169+0x80], R4 ;  /* 0x00008004a9007388 */ /* 0x008fe80000000800 */
[----:B----4-:R-:W-:Y:S04]  /*1930*/  STS [R168+0x100], R7 ;  /* 0x00010007a8007388 */ /* 0x010fe80000000800 */
[----:B-----5:R-:W-:Y:S04]  /*1940*/  STS [R167+0x180], R6 ;  /* 0x00018006a7007388 */ /* 0x020fe80000000800 */
        /* <DEDUP_REMOVED lines=11> */
[----:B------:R-:W-:Y:S01]  /*1a00*/  STS [R155+0x780], R18 ;  /* 0x000780129b007388 */ /* 0x000fe20000000800 */
[----:B------:R-:W-:-:S03]  /*1a10*/  NOP ;  /* 0x0000000000007918 */ /* 0x000fc60000000000 */
[----:B------:R-:W0:Y:S04]  /*1a20*/  LDS R2, [R154] ;  /* 0x000000009a027984 */ /* 0x000e280000000800 */
[----:B------:R-:W1:Y:S04]  /*1a30*/  LDS R4, [R154+0x4] ;  /* 0x000004009a047984 */ /* 0x000e680000000800 */
[----:B------:R-:W2:Y:S04]  /*1a40*/  LDS R3, [R154+0x8] ;  /* 0x000008009a037984 */ /* 0x000ea80000000800 */
[----:B------:R-:W3:Y:S04]  /*1a50*/  LDS R6, [R154+0xc] ;  /* 0x00000c009a067984 */ /* 0x000ee80000000800 */
[----:B------:R-:W4:Y:S04]  /*1a60*/  LDS R5, [R154+0x10] ;  /* 0x000010009a057984 */ /* 0x000f280000000800 */
[----:B------:R-:W5:Y:S04]  /*1a70*/  LDS R8, [R154+0x14] ;  /* 0x000014009a087984 */ /* 0x000f680000000800 */
[----:B------:R-:W5:Y:S04]  /*1a80*/  LDS R7, [R154+0x18] ;  /* 0x000018009a077984 */ /* 0x000f680000000800 */
[----:B------:R-:W5:Y:S04]  /*1a90*/  LDS R10, [R154+0x1c] ;  /* 0x00001c009a0a7984 */ /* 0x000f680000000800 */
[----:B------:R-:W5:Y:S04]  /*1aa0*/  LDS R9, [R154+0x20] ;  /* 0x000020009a097984 */ /* 0x000f680000000800 */
[----:B------:R-:W5:Y:S04]  /*1ab0*/  LDS R12, [R154+0x24] ;  /* 0x000024009a0c7984 */ /* 0x000f680000000800 */
[----:B------:R-:W5:Y:S01]  /*1ac0*/  LDS R11, [R154+0x28] ;  /* 0x000028009a0b7984 */ /* 0x000f620000000800 */
[----:B0-----:R-:W-:-:S03]  /*1ad0*/  FFMA.FTZ R16, R152, R2, R175 ;  /* 0x0000000298107223 */ /* 0x001fc600000100af */
[----:B------:R-:W0:Y:S01]  /*1ae0*/  LDS R14, [R154+0x2c] ;  /* 0x00002c009a0e7984 */ /* 0x000e220000000800 */
[----:B-1----:R-:W-:-:S03]  /*1af0*/  FFMA.FTZ R15, R153, R4, R16 ;  /* 0x00000004990f7223 */ /* 0x002fc60000010010 */
[----:B------:R-:W1:Y:S01]  /*1b00*/  LDS R13, [R154+0x30] ;  /* 0x000030009a0d7984 */ /* 0x000e620000000800 */
[----:B--2---:R-:W-:-:S03]  /*1b10*/  FFMA.FTZ R18, R150, R3, R15 ;  /* 0x0000000396127223 */ /* 0x004fc6000001000f */
[----:B------:R-:W2:Y:S01]  /*1b20*/  LDS R16, [R154+0x34] ;  /* 0x000034009a107984 */ /* 0x000ea20000000800 */
[----:B---3--:R-:W-:-:S03]  /*1b30*/  FFMA.FTZ R17, R151, R6, R18 ;  /* 0x0000000697117223 */ /* 0x008fc60000010012 */
[----:B------:R-:W3:Y:S01]  /*1b40*/  LDS R15, [R154+0x38] ;  /* 0x000038009a0f7984 */ /* 0x000ee20000000800 */
[----:B----4-:R-:W-:-:S03]  /*1b50*/  FFMA.FTZ R20, R148, R5, R17 ;  /* 0x0000000594147223 */ /* 0x010fc60000010011 */
[----:B------:R-:W4:Y:S01]  /*1b60*/  LDS R18, [R154+0x3c] ;  /* 0x00003c009a127984 */ /* 0x000f220000000800 */
[----:B-----5:R-:W-:-:S04]  /*1b70*/  FFMA.FTZ R17, R149, R8, R20 ;  /* 0x0000000895117223 */ /* 0x020fc80000010014 */
[----:B------:R-:W-:-:S04]  /*1b80*/  FFMA.FTZ R20, R146, R7, R17 ;  /* 0x0000000792147223 */ /* 0x000fc80000010011 */
[----:B------:R-:W-:-:S04]  /*1b90*/  FFMA.FTZ R17, R147, R10, R20 ;  /* 0x0000000a93117223 */ /* 0x000fc80000010014 */
[----:B------:R-:W-:-:S04]  /*1ba0*/  FFMA.FTZ R20, R144, R9, R17 ;  /* 0x0000000990147223 */ /* 0x000fc80000010011 */
[----:B------:R-:W-:-:S04]  /*1bb0*/  FFMA.FTZ R17, R145, R12, R20 ;  /* 0x0000000c91117223 */ /* 0x000fc80000010014 */
[----:B------:R-:W-:-:S04]  /*1bc0*/  FFMA.FTZ R20, R142, R11, R17 ;  /* 0x0000000b8e147223 */ /* 0x000fc80000010011 */
[----:B0-----:R-:W-:-:S04]  /*1bd0*/  FFMA.FTZ R17, R143, R14, R20 ;  /* 0x0000000e8f117223 */ /* 0x001fc80000010014 */
[----:B-1----:R-:W-:-:S04]  /*1be0*/  FFMA.FTZ R20, R140, R13, R17 ;  /* 0x0000000d8c147223 */ /* 0x002fc80000010011 */
[----:B--2---:R-:W-:-:S04]  /*1bf0*/  FFMA.FTZ R17, R141, R16, R20 ;  /* 0x000000108d117223 */ /* 0x004fc80000010014 */
[----:B---3--:R-:W-:Y:S01]  /*1c00*/  FFMA.FTZ R20, R138, R15, R17 ;  /* 0x0000000f8a147223 */ /* 0x008fe20000010011 */
[----:B------:R-:W-:Y:S01]  /*1c10*/  FMUL.FTZ R121, R2, UR7 ;  /* 0x0000000702797c20 */ /* 0x000fe20008410000 */
        /* <DEDUP_REMOVED lines=14> */
[----:B----4-:R-:W-:Y:S01]  /*1d00*/  FMUL.FTZ R106, R18, UR7 ;  /* 0x00000007126a7c20 */ /* 0x010fe20008410000 */
[----:B------:R-:W-:Y:S01]  /*1d10*/  FFMA.FTZ R175, R139, R18, R20 ;  /* 0x000000128baf7223 */ /* 0x000fe20000010014 */
[----:B------:R-:W-:Y:S06]  /*1d20*/  BAR.SYNC.DEFER_BLOCKING 0x0 ;  /* 0x0000000000007b1d */ /* 0x000fec0000010000 */
[----:B------:R-:W-:Y:S05]  /*1d30*/  BRA.U !UP0, `(.L_x_1) ;  /* 0x0000006508247547 */ /* 0x000fea000b800000 */
[----:B------:R-:W-:Y:S01]  /*1d40*/  UISETP.NE.AND UP0, UPT, UR15, 0x1, UPT ;  /* 0x000000010f00788c */ /* 0x000fe2000bf05270 */
[----:B------:R-:W-:Y:S02]  /*1d50*/  HFMA2 R137, -RZ, RZ, 0, 0 ;  /* 0x00000000ff897431 */ /* 0x000fe400000001ff */
[----:B------:R-:W-:Y:S01]  /*1d60*/  FADD.FTZ R105, R105, UR6 ;  /* 0x0000000669697e21 */ /* 0x000fe20008010000 */
[----:B------:R-:W-:Y:S01]  /*1d70*/  FADD.FTZ R104, R104, UR6 ;  /* 0x0000000668687e21 */ /* 0x000fe20008010000 */
[----:B------:R-:W-:Y:S01]  /*1d80*/  FADD.FTZ R103, R103, UR6 ;  /* 0x0000000667677e21 */ /* 0x000fe20008010000 */
[----:B------:R-:W-:Y:S01]  /*1d90*/  FADD.FTZ R102, R102, UR6 ;  /* 0x0000000666667e21 */ /* 0x000fe20008010000 */
[----:B------:R-:W-:Y:S01]  /*1da0*/  PLOP3.LUT P1, PT, PT, PT, UP0, 0x80, 0x8 ;  /* 0x000000000008781c */ /* 0x000fe20003f2f008 */
[----:B------:R-:W-:Y:S01]  /*1db0*/  FADD.FTZ R101, R101, UR6 ;  /* 0x0000000665657e21 */ /* 0x000fe20008010000 */
[----:B------:R-:W-:Y:S01]  /*1dc0*/  FADD.FTZ R100, R100, UR6 ;  /* 0x0000000664647e21 */ /* 0x000fe20008010000 */
[----:B------:R-:W-:Y:S01]  /*1dd0*/  FADD.FTZ R99, R99, UR6 ;  /* 0x0000000663637e21 */ /* 0x000fe20008010000 */
[----:B------:R-:W-:Y:S01]  /*1de0*/  ISETP.EQ.AND P1, PT, R0, RZ, P1 ;  /* 0x000000ff0000720c */ /* 0x000fe20000f22270 */
[----:B------:R-:W-:Y:S01]  /*1df0*/  FADD.FTZ R98, R98, UR6 ;  /* 0x0000000662627e21 */ /* 0x000fe20008010000 */
        /* <DEDUP_REMOVED lines=8> */
[----:B------:R-:W-:Y:S01]  /*1e80*/  FADD.FTZ R0, R2, R2 ;  /* 0x0000000202007221 */ /* 0x000fe20000010000 */
        /* <DEDUP_REMOVED lines=15> */
[----:B------:R-:W0:Y:S01]  /*1f80*/  LDCU UR49, c[0x0][0x394] ;  /* 0x00007280ff3177ac */ /* 0x000e220008000800 */
[----:B------:R-:W1:Y:S01]  /*1f90*/  LDCU UR48, c[0x0][0x38c] ;  /* 0x00007180ff3077ac */ /* 0x000e620008000800 */
[----:B------:R-:W2:Y:S01]  /*1fa0*/  LDCU.64 UR34, c[0x0][0x450] ;  /* 0x00008a00ff2277ac */ /* 0x000ea20008000a00 */
[----:B------:R-:W3:Y:S01]  /*1fb0*/  LDCU.64 UR36, c[0x0][0x3d8] ;  /* 0x00007b00ff2477ac */ /* 0x000ee20008000a00 */
[----:B------:R-:W4:Y:S01]  /*1fc0*/  LDCU.64 UR38, c[0x0][0x3e0] ;  /* 0x00007c00ff2677ac */ /* 0x000f220008000a00 */
[----:B------:R-:W0:Y:S01]  /*1fd0*/  LDCU.64 UR40, c[0x0][0x3b8] ;  /* 0x00007700ff2877ac */ /* 0x000e220008000a00 */
[----:B------:R-:W0:Y:S01]  /*1fe0*/  LDCU.64 UR42, c[0x0][0x3c0] ;  /* 0x00007800ff2a77ac */ /* 0x000e220008000a00 */
[----:B------:R-:W0:Y:S01]  /*1ff0*/  LDCU.128 UR20, c[0x0][0x3a0] ;  /* 0x00007400ff1477ac */ /* 0x000e220008000c00 */
[----:B------:R-:W0:Y:S01]  /*2000*/  LDCU.128 UR24, c[0x0][0x440] ;  /* 0x00008800ff1877ac */ /* 0x000e220008000c00 */
[----:B------:R-:W-:-:S05]  /*2010*/  UMOV UR8, URZ ;  /* 0x000000ff00087c82 */ /* 0x000fca0008000000 */
.L_x_35:
[----:B0-----:R-:W0:Y:S02]  /*2020*/  S2UR UR47, SR_CTAID.Y ;  /* 0x00000000002f79c3 */ /* 0x001e240000002600 */
[----:B0-----:R-:W-:-:S04]  /*2030*/  UIMAD.WIDE.U32 UR16, UR47, UR20, URZ ;  /* 0x000000142f1072a5 */ /* 0x001fc8000f8e00ff */
[----:B------:R-:W-:-:S04]  /*2040*/  UIMAD UR17, UR47, UR21, UR17 ;  /* 0x000000152f1172a4 */ /* 0x000fc8000f8e0211 */
[----:B------:R-:W-:-:S04]  /*2050*/  UIMAD.WIDE.U32 UR16, UR8, UR22, UR16 ;  /* 0x00000016081072a5 */ /* 0x000fc8000f8e0010 */
[----:B------:R-:W-:Y:S02]  /*2060*/  UIMAD UR17, UR8, UR23, UR17 ;  /* 0x00000017081172a4 */ /* 0x000fe4000f8e0211 */
[----:B------:R-:W-:-:S04]  /*2070*/  ULEA UR18, UP0, UR16, UR24, 0x3 ;  /* 0x0000001810127291 */ /* 0x000fc8000f8018ff */
[----:B------:R-:W-:Y:S02]  /*2080*/  ULEA.HI.X UR16, UR16, UR25, UR17, 0x3, UP0 ;  /* 0x0000001910107291 */ /* 0x000fe400080f1c11 */
[----:B------:R-:W-:-:S04]  /*2090*/  MOV R6, UR18 ;  /* 0x0000001200067c02 */ /* 0x000fc80008000f00 */
[----:B------:R-:W-:-:S06]  /*20a0*/  MOV R7, UR16 ;  /* 0x0000001000077c02 */ /* 0x000fcc0008000f00 */
[----:B------:R-:W5:Y:S01]  /*20b0*/  LDG.E.64 R6, desc[UR30][R6.64] ;  /* 0x0000001e06067981 */ /* 0x000f62000c1e1b00 */
[----:B------:R-:W-:Y:S02]  /*20c0*/  UIMAD.WIDE.U32 UR18, UR8, UR42, URZ ;  /* 0x0000002a081272a5 */ /* 0x000fe4000f8e00ff */
[----:B----4-:R-:W-:Y:S02]  /*20d0*/  UIMAD.WIDE.U32 UR16, UR8, UR38, URZ ;  /* 0x00000026081072a5 */ /* 0x010fe4000f8e00ff */
[----:B------:R-:W-:Y:S02]  /*20e0*/  UIMAD.WIDE.U32 UR28, UR47, UR40, URZ ;  /* 0x000000282f1c72a5 */ /* 0x000fe4000f8e00ff */
[----:B---3--:R-:W-:Y:S02]  /*20f0*/  UIMAD.WIDE.U32 UR32, UR47, UR36, URZ ;  /* 0x000000242f2072a5 */ /* 0x008fe4000f8e00ff */
[----:B------:R-:W-:Y:S02]  /*2100*/  UIMAD UR46, UR8, UR43, UR19 ;  /* 0x0000002b082e72a4 */ /* 0x000fe4000f8e0213 */
[----:B------:R-:W-:-:S02]  /*2110*/  UIMAD UR44, UR8, UR39, UR17 ;  /* 0x00000027082c72a4 */ /* 0x000fc4000f8e0211 */
[----:B------:R-:W-:Y:S02]  /*2120*/  UIMAD UR45, UR47, UR41, UR29 ;  /* 0x000000292f2d72a4 */ /* 0x000fe4000f8e021d */
[----:B------:R-:W-:Y:S02]  /*2130*/  ULEA UR29, UP0, UR28, UR26, 0x3 ;  /* 0x0000001a1c1d7291 */ /* 0x000fe4000f8018ff */
[----:B------:R-:W-:Y:S02]  /*2140*/  UIMAD UR19, UR47, UR37, UR33 ;  /* 0x000000252f1372a4 */ /* 0x000fe4000f8e0221 */
[----:B--2---:R-:W-:Y:S02]  /*2150*/  ULEA UR17, UP1, UR32, UR34, 0x3 ;  /* 0x0000002220117291 */ /* 0x004fe4000f8218ff */
[----:B------:R-:W-:Y:S02]  /*2160*/  ULEA.HI.X UR33, UR28, UR27, UR45, 0x3, UP0 ;  /* 0x0000001b1c217291 */ /* 0x000fe400080f1c2d */
[----:B------:R-:W-:-:S02]  /*2170*/  ULEA.HI.X UR32, UR32, UR35, UR19, 0x3, UP1 ;  /* 0x0000002320207291 */ /* 0x000fc400088f1c13 */
[----:B------:R-:W-:Y:S02]  /*2180*/  ULEA UR28, UP0, UR18, UR29, 0x3 ;  /* 0x0000001d121c7291 */ /* 0x000fe4000f8018ff */
[----:B------:R-:W-:Y:S02]  /*2190*/  ULEA UR17, UP1, UR16, UR17, 0x3 ;  /* 0x0000001110117291 */ /* 0x000fe4000f8218ff */
[----:B------:R-:W-:Y:S02]  /*21a0*/  ULEA.HI.X UR18, UR18, UR33, UR46, 0x3, UP0 ;  /* 0x0000002112127291 */ /* 0x000fe400080f1c2e */
[----:B------:R-:W-:Y:S01]  /*21b0*/  ULEA.HI.X UR16, UR16, UR32, UR44, 0x3, UP1 ;  /* 0x0000002010107291 */ /* 0x000fe200088f1c2c */
[----:B------:R-:W-:Y:S02]  /*21c0*/  MOV R2, UR28 ;  /* 0x0000001c00027c02 */ /* 0x000fe40008000f00 */
[----:B------:R-:W-:Y:S02]  /*21d0*/  MOV R4, UR17 ;  /* 0x0000001100047c02 */ /* 0x000fe40008000f00 */
[----:B------:R-:W-:-:S02]  /*21e0*/  MOV R3, UR18 ;  /* 0x0000001200037c02 */ /* 0x000fc40008000f00 */
[----:B------:R-:W-:-:S04]  /*21f0*/  MOV R5, UR16 ;  /* 0x0000001000057c02 */ /* 0x000fc80008000f00 */
[----:B------:R-:W2:Y:S04]  /*2200*/  LDG.E.64 R2, desc[UR30][R2.64] ;  /* 0x0000001e02027981 */ /* 0x000ea8000c1e1b00 */
[----:B------:R-:W2:Y:S01]  /*2210*/  LDG.E.64 R4, desc[UR30][R4.64] ;  /* 0x0000001e04047981 */ /* 0x000ea2000c1e1b00 */
[----:B------:R-:W0:Y:S01]  /*2220*/  S2UR UR17, SR_CgaCtaId ;  /* 0x00000000001179c3 */ /* 0x000e220000008800 */
[----:B------:R-:W-:Y:S01]  /*2230*/  USHF.L.U32 UR28, UR15, 0x8, URZ ;  /* 0x000000080f1c7899 */ /* 0x000fe200080006ff */
[C---:B------:R-:W-:Y:S01]  /*2240*/  ISETP.NE.AND P0, PT, R172.reuse, RZ, PT ;  /* 0x000000ffac00720c */ /* 0x040fe20003f05270 */
[----:B------:R-:W-:Y:S01]  /*2250*/  BSSY.RECONVERGENT B0, `(.L_x_2) ;  /* 0x00000c0000007945 */ /* 0x000fe20003800200 */
[----:B------:R-:W-:Y:S01]  /*2260*/  ISETP.NE.AND P2, PT, R172, 0x7f, PT ;  /* 0x0000007fac00780c */ /* 0x000fe20003f45270 */
[----:B------:R-:W-:-:S04]  /*2270*/  UIADD3 UR16, UPT, UPT, UR28, -0x100, URZ ;  /* 0xffffff001c107890 */ /* 0x000fc8000fffe0ff */
[----:B------:R-:W-:Y:S01]  /*2280*/  ULOP3.LUT UR16, UR16, 0x100, URZ, 0xc0, !UPT ;  /* 0x0000010010107892 */ /* 0x000fe2000f8ec0ff */
[----:B-----5:R-:W-:Y:S02]  /*2290*/  R2UR UR19, R7 ;  /* 0x00000000071372ca */ /* 0x020fe400000e0000 */
[----:B------:R-:W-:-:S11]  /*22a0*/  R2UR UR18, R6 ;  /* 0x00000000061272ca */ /* 0x000fd600000e0000 */
[----:B------:R-:W-:Y:S01]  /*22b0*/  FMUL.FTZ R7, R105, UR19 ;  /* 0x0000001369077c20 */ /* 0x000fe20008410000 */
[----:B------:R-:W-:Y:S01]  /*22c0*/  FMUL.FTZ R6, R91, UR19 ;  /* 0x000000135b067c20 */ /* 0x000fe20008410000 */
[----:B------:R-:W-:Y:S02]  /*22d0*/  MOV R22, UR18 ;  /* 0x0000001200167c02 */ /* 0x000fe40008000f00 */
[----:B------:R-:W-:Y:S01]  /*22e0*/  FMUL.RZ R8, R7, 0.15915493667125701904 ;  /* 0x3e22f98307087820 */ /* 0x000fe2000040c000 */
[----:B------:R-:W-:Y:S01]  /*22f0*/  FMUL.FTZ R7, R104, UR19 ;  /* 0x0000001368077c20 */ /* 0x000fe20008410000 */
[----:B------:R-:W-:Y:S01]  /*2300*/  FMUL.RZ R16, R6, 0.15915493667125701904 ;  /* 0x3e22f98306107820 */ /* 0x000fe2000040c000 */
[----:B------:R-:W-:Y:S01]  /*2310*/  FMUL.FTZ R22, R22, 1.4426950216293334961 ;  /* 0x3fb8aa3b16167820 */ /* 0x000fe20000410000 */
[----:B------:R-:W-:Y:S01]  /*2320*/  MUFU.SIN R28, R8 ;  /* 0x00000008001c7308 */ /* 0x000fe20000000400 */
[----:B------:R-:W-:Y:S01]  /*2330*/  FMUL.RZ R10, R7, 0.15915493667125701904 ;  /* 0x3e22f983070a7820 */ /* 0x000fe2000040c000 */
[----:B------:R-:W-:Y:S01]  /*2340*/  FMUL.FTZ R7, R103, UR19 ;  /* 0x0000001367077c20 */ /* 0x000fe20008410000 */
[----:B------:R-:W-:Y:S01]  /*2350*/  FMUL.FTZ R6, R90, UR19 ;  /* 0x000000135a067c20 */ /* 0x000fe20008410000 */
[-C--:B------:R-:W-:Y:S01]  /*2360*/  FMUL.FTZ R18, R99, R22.reuse ;  /* 0x0000001663127220 */ /* 0x080fe20000410000 */
[-C--:B------:R-:W-:Y:S01]  /*2370*/  FMUL.FTZ R26, R97, R22.reuse ;  /* 0x00000016611a7220 */ /* 0x080fe20000410000 */
[----:B------:R-:W-:Y:S01]  /*2380*/  FMUL.RZ R12, R7, 0.15915493667125701904 ;  /* 0x3e22f983070c7820 */ /* 0x000fe2000040c000 */
[----:B------:R-:W-:Y:S01]  /*2390*/  FMUL.FTZ R7, R102, UR19 ;  /* 0x0000001366077c20 */ /* 0x000fe20008410000 */
[----:B-1----:R3:W-:Y:S01]  /*23a0*/  MUFU.COS R72, R8 ;  /* 0x0000000800487308 */ /* 0x0027e20000000000 */
[----:B------:R-:W-:Y:S01]  /*23b0*/  FMUL.RZ R52, R6, 0.15915493667125701904 ;  /* 0x3e22f98306347820 */ /* 0x000fe2000040c000 */
[-C--:B------:R-:W-:Y:S01]  /*23c0*/  FMUL.FTZ R6, R104, R22.reuse ;  /* 0x0000001668067220 */ /* 0x080fe20000410000 */
[----:B------:R-:W-:Y:S01]  /*23d0*/  FMUL.RZ R14, R7, 0.15915493667125701904 ;  /* 0x3e22f983070e7820 */ /* 0x000fe2000040c000 */
[----:B------:R-:W-:Y:S01]  /*23e0*/  FMUL.FTZ R7, R101, UR19 ;  /* 0x0000001365077c20 */ /* 0x000fe20008410000 */
[----:B------:R-:W-:-:S03]  /*23f0*/  FMUL.FTZ R20, R98, R22 ;  /* 0x0000001662147220 */ /* 0x000fc60000410000 */
[----:B------:R-:W-:Y:S01]  /*2400*/  MUFU.SIN R9, R10 ;  /* 0x0000000a00097308 */ /* 0x000fe20000000400 */
[----:B---3--:R-:W-:Y:S01]  /*2410*/  FMUL.RZ R8, R7, 0.15915493667125701904 ;  /* 0x3e22f98307087820 */ /* 0x008fe2000040c000 */
[----:B------:R-:W-:-:S06]  /*2420*/  FMUL.FTZ R7, R100, UR19 ;  /* 0x0000001364077c20 */ /* 0x000fcc0008410000 */
[----:B------:R3:W-:Y:S08]  /*2430*/  MUFU.COS R11, R10 ;  /* 0x0000000a000b7308 */ /* 0x0007f00000000000 */
[----:B------:R-:W-:Y:S01]  /*2440*/  MUFU.SIN R13, R12 ;  /* 0x0000000c000d7308 */ /* 0x000fe20000000400 */
[----:B---3--:R-:W-:Y:S01]  /*2450*/  FMUL.RZ R10, R7, 0.15915493667125701904 ;  /* 0x3e22f983070a7820 */ /* 0x008fe2000040c000 */
[----:B------:R-:W-:-:S06]  /*2460*/  FMUL.FTZ R7, R99, UR19 ;  /* 0x0000001363077c20 */ /* 0x000fcc0008410000 */
[----:B------:R3:W-:Y:S08]  /*2470*/  MUFU.COS R15, R12 ;  /* 0x0000000c000f7308 */ /* 0x0007f00000000000 */
[----:B------:R-:W-:Y:S01]  /*2480*/  MUFU.SIN R17, R14 ;  /* 0x0000000e00117308 */ /* 0x000fe20000000400 */
[----:B---3--:R-:W-:Y:S01]  /*2490*/  FMUL.RZ R12, R7, 0.15915493667125701904 ;  /* 0x3e22f983070c7820 */ /* 0x008fe2000040c000 */
[----:B------:R-:W-:-:S06]  /*24a0*/  FMUL.FTZ R7, R98, UR19 ;  /* 0x0000001362077c20 */ /* 0x000fcc0008410000 */
[----:B------:R3:W4:Y:S08]  /*24b0*/  MUFU.COS R19, R14 ;  /* 0x0000000e00137308 */ /* 0x0007300000000000 */
        /* <DEDUP_REMOVED lines=8> */
[----:B------:R-:W5:Y:S01]  /*2540*/  MUFU.SIN R29, R12 ;  /* 0x0000000c001d7308 */ /* 0x000f620000000400 */
[----:B---3--:R-:W-:Y:S01]  /*2550*/  FMUL.RZ R10, R7, 0.15915493667125701904 ;  /* 0x3e22f983070a7820 */ /* 0x008fe2000040c000 */
[----:B------:R-:W-:-:S06]  /*2560*/  FMUL.FTZ R7, R95, UR19 ;  /* 0x000000135f077c20 */ /* 0x000fcc0008410000 */
[----:B------:R3:W1:Y:S08]  /*2570*/  MUFU.COS R31, R12 ;  /* 0x0000000c001f7308 */ /* 0x0006700000000000 */
[----:B------:R-:W-:Y:S01]  /*2580*/  MUFU.SIN R33, R14 ;  /* 0x0000000e00217308 */ /* 0x000fe20000000400 */
[----:B---3--:R-:W-:Y:S01]  /*2590*/  FMUL.RZ R12, R7, 0.15915493667125701904 ;  /* 0x3e22f983070c7820 */ /* 0x008fe2000040c000 */
[----:B------:R-:W-:-:S06]  /*25a0*/  FMUL.FTZ R7, R94, UR19 ;  /* 0x000000135e077c20 */ /* 0x000fcc0008410000 */
[----:B------:R-:W-:Y:S08]  /*25b0*/  MUFU.SIN R34, R12 ;  /* 0x0000000c00227308 */ /* 0x000ff00000000400 */
[----:B------:R3:W-:Y:S08]  /*25c0*/  MUFU.COS R36, R12 ;  /* 0x0000000c00247308 */ /* 0x0007f00000000000 */
[----:B------:R0:W-:Y:S01]  /*25d0*/  MUFU.COS R35, R14 ;  /* 0x0000000e00237308 */ /* 0x0001e20000000000 */
[----:B---3--:R-:W-:-:S07]  /*25e0*/  FMUL.FTZ R12, R102, R22 ;  /* 0x00000016660c7220 */ /* 0x008fce0000410000 */
[----:B------:R-:W4:Y:S01]  /*25f0*/  MUFU.EX2 R12, R12 ;  /* 0x0000000c000c7308 */ /* 0x000f220000000800 */
[----:B0-----:R-:W-:Y:S01]  /*2600*/  FMUL.RZ R14, R7, 0.15915493667125701904 ;  /* 0x3e22f983070e7820 */ /* 0x001fe2000040c000 */
[----:B------:R-:W-:Y:S02]  /*2610*/  FMUL.FTZ R7, R93, UR19 ;  /* 0x000000135d077c20 */ /* 0x000fe40008410000 */
[----:B------:R-:W-:Y:S08]  /*2620*/  MUFU.SIN R37, R8 ;  /* 0x0000000800257308 */ /* 0x000ff00000000400 */
[----:B------:R0:W-:Y:S08]  /*2630*/  MUFU.COS R39, R8 ;  /* 0x0000000800277308 */ /* 0x0001f00000000000 */
[----:B------:R-:W-:Y:S01]  /*2640*/  MUFU.SIN R30, R10 ;  /* 0x0000000a001e7308 */ /* 0x000fe20000000400 */
[----:B0-----:R-:W-:Y:S01]  /*2650*/  FMUL.RZ R8, R7, 0.15915493667125701904 ;  /* 0x3e22f98307087820 */ /* 0x001fe2000040c000 */
[----:B------:R-:W-:-:S04]  /*2660*/  FMUL.FTZ R7, R92, UR19 ;  /* 0x000000135c077c20 */ /* 0x000fc80008410000 */
[----:B------:R-:W-:Y:S02]  /*2670*/  FMUL.RZ R7, R7, 0.15915493667125701904 ;  /* 0x3e22f98307077820 */ /* 0x000fe4000040c000 */
[----:B------:R-:W-:Y:S08]  /*2680*/  MUFU.SIN R42, R8 ;  /* 0x00000008002a7308 */ /* 0x000ff00000000400 */
[----:B------:R0:W-:Y:S08]  /*2690*/  MUFU.COS R44, R8 ;  /* 0x00000008002c7308 */ /* 0x0001f00000000000 */
[----:B------:R3:W1:Y:S08]  /*26a0*/  MUFU.COS R32, R10 ;  /* 0x0000000a00207308 */ /* 0x0006700000000000 */
[----:B0-----:R2:W-:Y:S01]  /*26b0*/  MUFU.EX2 R8, R6 ;  /* 0x0000000600087308 */ /* 0x0015e20000000800 */
[----:B---3--:R-:W-:-:S03]  /*26c0*/  FMUL.FTZ R10, R103, R22 ;  /* 0x00000016670a7220 */ /* 0x008fc60000410000 */
[----:B------:R-:W-:Y:S01]  /*26d0*/  MUFU.SIN R38, R14 ;  /* 0x0000000e00267308 */ /* 0x000fe20000000400 */
[----:B--2---:R-:W-:-:S07]  /*26e0*/  FMUL.FTZ R6, R2, R5 ;  /* 0x0000000502067220 */ /* 0x004fce0000410000 */
[----:B------:R0:W2:Y:S01]  /*26f0*/  MUFU.COS R40, R14 ;  /* 0x0000000e00287308 */ /* 0x0000a20000000000 */
[----:B------:R-:W-:Y:S01]  /*2700*/  FFMA.FTZ R189, R3, R4, R6 ;  /* 0x0000000403bd7223 */ /* 0x000fe20000010006 */
[----:B----4-:R-:W-:Y:S01]  /*2710*/  FMUL.FTZ R6, R12, R19 ;  /* 0x000000130c067220 */ /* 0x010fe20000410000 */
[-C--:B------:R-:W-:Y:S02]  /*2720*/  FMUL.FTZ R19, R96, R22.reuse ;  /* 0x0000001660137220 */ /* 0x080fe40000410000 */
[-C--:B------:R-:W-:Y:S01]  /*2730*/  FMUL.FTZ R174, R89, -R189.reuse ;  /* 0x800000bd59ae7220 */ /* 0x080fe20000410000 */
[-C--:B------:R-:W-:Y:S01]  /*2740*/  FMUL.FTZ R176, R88, -R189.reuse ;  /* 0x800000bd58b07220 */ /* 0x080fe20000410000 */
[-C--:B------:R-:W-:Y:S01]  /*2750*/  FMUL.FTZ R177, R87, -R189.reuse ;  /* 0x800000bd57b17220 */ /* 0x080fe20000410000 */
[----:B------:R-:W-:Y:S01]  /*2760*/  MUFU.SIN R43, R16 ;  /* 0x00000010002b7308 */ /* 0x000fe20000000400 */
[----:B0-----:R-:W-:Y:S01]  /*2770*/  FMUL.FTZ R14, R101, R22 ;  /* 0x00000016650e7220 */ /* 0x001fe20000410000 */
[-C--:B------:R-:W-:Y:S01]  /*2780*/  FMUL.FTZ R178, R86, -R189.reuse ;  /* 0x800000bd56b27220 */ /* 0x080fe20000410000 */
[-C--:B------:R-:W-:Y:S01]  /*2790*/  FMUL.FTZ R179, R85, -R189.reuse ;  /* 0x800000bd55b37220 */ /* 0x080fe20000410000 */
[-C--:B------:R-:W-:Y:S01]  /*27a0*/  FMUL.FTZ R180, R84, -R189.reuse ;  /* 0x800000bd54b47220 */ /* 0x080fe20000410000 */
[-C--:B------:R-:W-:Y:S01]  /*27b0*/  FMUL.FTZ R181, R83, -R189.reuse ;  /* 0x800000bd53b57220 */ /* 0x080fe20000410000 */
[-C--:B------:R-:W-:Y:S01]  /*27c0*/  FMUL.FTZ R182, R82, -R189.reuse ;  /* 0x800000bd52b67220 */ /* 0x080fe20000410000 */
[-C--:B------:R-:W-:Y:S01]  /*27d0*/  FMUL.FTZ R183, R81, -R189.reuse ;  /* 0x800000bd51b77220 */ /* 0x080fe20000410000 */
[----:B------:R0:W-:Y:S01]  /*27e0*/  MUFU.COS R45, R16 ;  /* 0x00000010002d7308 */ /* 0x0001e20000000000 */
[-C--:B------:R-:W-:Y:S01]  /*27f0*/  FMUL.FTZ R184, R80, -R189.reuse ;  /* 0x800000bd50b87220 */ /* 0x080fe20000410000 */
[-C--:B------:R-:W-:Y:S01]  /*2800*/  FMUL.FTZ R185, R79, -R189.reuse ;  /* 0x800000bd4fb97220 */ /* 0x080fe20000410000 */
[-C--:B------:R-:W-:Y:S01]  /*2810*/  FMUL.FTZ R186, R78, -R189.reuse ;  /* 0x800000bd4eba7220 */ /* 0x080fe20000410000 */
[-C--:B------:R-:W-:Y:S01]  /*2820*/  FMUL.FTZ R187, R77, -R189.reuse ;  /* 0x800000bd4dbb7220 */ /* 0x080fe20000410000 */
[----:B------:R-:W-:-:S03]  /*2830*/  FMUL.FTZ R188, R76, -R189 ;  /* 0x800000bd4cbc7220 */ /* 0x000fc60000410000 */
[----:B------:R-:W3:Y:S01]  /*2840*/  MUFU.EX2 R10, R10 ;  /* 0x0000000a000a7308 */ /* 0x000ee20000000800 */
[----:B0-----:R-:W-:-:S03]  /*2850*/  FMUL.FTZ R16, R100, R22 ;  /* 0x0000001664107220 */ /* 0x001fc60000410000 */
[----:B------:R-:W5:Y:S04]  /*2860*/  MUFU.EX2 R18, R18 ;  /* 0x0000001200127308 */ /* 0x000f680000000800 */
[----:B------:R-:W0:Y:S04]  /*2870*/  MUFU.EX2 R14, R14 ;  /* 0x0000000e000e7308 */ /* 0x000e280000000800 */
[----:B------:R-:W4:Y:S04]  /*2880*/  MUFU.EX2 R19, R19 ;  /* 0x0000001300137308 */ /* 0x000f280000000800 */
[----:B------:R-:W2:Y:S04]  /*2890*/  MUFU.EX2 R16, R16 ;  /* 0x0000001000107308 */ /* 0x000ea80000000800 */
[----:B------:R1:W2:Y:S04]  /*28a0*/  MUFU.EX2 R24, R20 ;  /* 0x0000001400187308 */ /* 0x0002a80000000800 */
[----:B------:R-:W2:Y:S04]  /*28b0*/  MUFU.EX2 R26, R26 ;  /* 0x0000001a001a7308 */ /* 0x000ea80000000800 */
[----:B------:R-:W-:Y:S01]  /*28c0*/  MUFU.SIN R46, R7 ;  /* 0x00000007002e7308 */ /* 0x000fe20000000400 */
[----:B-1----:R-:W-:-:S07]  /*28d0*/  FMUL.FTZ R20, R105, R22 ;  /* 0x0000001669147220 */ /* 0x002fce0000410000 */
[----:B------:R1:W2:Y:S08]  /*28e0*/  MUFU.COS R48, R7 ;  /* 0x0000000700307308 */ /* 0x0002b00000000000 */
[----:B------:R-:W2:Y:S01]  /*28f0*/  MUFU.EX2 R73, R20 ;  /* 0x0000001400497308 */ /* 0x000ea20000000800 */
[----:B-1----:R-:W-:Y:S01]  /*2900*/  FMUL.FTZ R7, R3, R5 ;  /* 0x0000000503077220 */ /* 0x002fe20000410000 */
[----:B---3--:R-:W-:Y:S01]  /*2910*/  FMUL.FTZ R5, R10, R13 ;  /* 0x0000000d0a057220 */ /* 0x008fe20000410000 */
[----:B------:R-:W-:Y:S01]  /*2920*/  FMUL.FTZ R3, R8, R9 ;  /* 0x0000000908037220 */ /* 0x000fe20000410000 */
[----:B-----5:R-:W-:Y:S01]  /*2930*/  FMUL.FTZ R13, R18, R29 ;  /* 0x0000001d120d7220 */ /* 0x020fe20000410000 */
[----:B------:R-:W-:Y:S01]  /*2940*/  FFMA.FTZ R47, R2, R4, -R7 ;  /* 0x00000004022f7223 */ /* 0x000fe20000010807 */
[----:B------:R-:W-:Y:S01]  /*2950*/  FMUL.FTZ R7, R12, R17 ;  /* 0x000000110c077220 */ /* 0x000fe20000410000 */
[----:B------:R-:W-:Y:S01]  /*2960*/  FMUL.FTZ R2, R8, R11 ;  /* 0x0000000b08027220 */ /* 0x000fe20000410000 */
[----:B------:R-:W-:Y:S01]  /*2970*/  FMUL.FTZ R12, R18, R31 ;  /* 0x0000001f120c7220 */ /* 0x000fe20000410000 */
[----:B------:R-:W-:Y:S01]  /*2980*/  FMUL.FTZ R4, R10, R15 ;  /* 0x0000000f0a047220 */ /* 0x000fe20000410000 */
[C---:B0-----:R-:W-:Y:S01]  /*2990*/  FMUL.FTZ R8, R14.reuse, R23 ;  /* 0x000000170e087220 */ /* 0x041fe20000410000 */
[----:B------:R-:W-:Y:S01]  /*29a0*/  FMUL.FTZ R9, R14, R21 ;  /* 0x000000150e097220 */ /* 0x000fe20000410000 */
[----:B----4-:R-:W-:Y:S01]  /*29b0*/  FMUL.FTZ R18, R19, R32 ;  /* 0x0000002013127220 */ /* 0x010fe20000410000 */
[C---:B--2---:R-:W-:Y:S01]  /*29c0*/  FMUL.FTZ R10, R16.reuse, R27 ;  /* 0x0000001b100a7220 */ /* 0x044fe20000410000 */
[----:B------:R-:W-:Y:S01]  /*29d0*/  FMUL.FTZ R11, R16, R25 ;  /* 0x00000019100b7220 */ /* 0x000fe20000410000 */
[-C--:B------:R-:W-:Y:S01]  /*29e0*/  FMUL.FTZ R21, R95, R22.reuse ;  /* 0x000000165f157220 */ /* 0x080fe20000410000 */
[----:B------:R-:W-:Y:S01]  /*29f0*/  FMUL.FTZ R23, R94, R22 ;  /* 0x000000165e177220 */ /* 0x000fe20000410000 */
[----:B------:R-:W-:Y:S01]  /*2a00*/  FMUL.FTZ R19, R19, R30 ;  /* 0x0000001e13137220 */ /* 0x000fe20000410000 */
[C---:B------:R-:W-:Y:S01]  /*2a10*/  FMUL.FTZ R14, R24.reuse, R35 ;  /* 0x00000023180e7220 */ /* 0x040fe20000410000 */
[----:B------:R-:W-:Y:S01]  /*2a20*/  FMUL.FTZ R15, R24, R33 ;  /* 0x00000021180f7220 */ /* 0x000fe20000410000 */
[C---:B------:R-:W-:Y:S01]  /*2a30*/  FMUL.FTZ R16, R26.reuse, R39 ;  /* 0x000000271a107220 */ /* 0x040fe20000410000 */
[----:B------:R-:W-:Y:S01]  /*2a40*/  FMUL.FTZ R17, R26, R37 ;  /* 0x000000251a117220 */ /* 0x000fe20000410000 */
[-C--:B------:R-:W-:Y:S01]  /*2a50*/  FMUL.FTZ R30, R91, R22.reuse ;  /* 0x000000165b1e7220 */ /* 0x080fe20000410000 */
[-C--:B------:R-:W-:Y:S01]  /*2a60*/  FMUL.FTZ R24, R93, R22.reuse ;  /* 0x000000165d187220 */ /* 0x080fe20000410000 */
[-C--:B------:R-:W-:Y:S01]  /*2a70*/  FMUL.FTZ R26, R92, R22.reuse ;  /* 0x000000165c1a7220 */ /* 0x080fe20000410000 */
[----:B------:R-:W-:Y:S01]  /*2a80*/  FMUL.FTZ R31, R90, R22 ;  /* 0x000000165a1f7220 */ /* 0x000fe20000410000 */
[----:B------:R-:W-:Y:S01]  /*2a90*/  MUFU.SIN R50, R52 ;  /* 0x0000003400327308 */ /* 0x000fe20000000400 */
[----:B------:R-:W-:Y:S01]  /*2aa0*/  MOV R29, UR16 ;  /* 0x00000010001d7c02 */ /* 0x000fe20008000f00 */
[----:B------:R-:W-:Y:S01]  /*2ab0*/  UMOV UR16, 0x400 ;  /* 0x0000040000107882 */ /* 0x000fe20000000000 */
[----:B------:R-:W-:Y:S01]  /*2ac0*/  FMUL.FTZ R72, R73, R72 ;  /* 0x0000004849487220 */ /* 0x000fe20000410000 */
[----:B------:R-:W-:Y:S01]  /*2ad0*/  ULEA UR16, UR17, UR16, 0x18 ;  /* 0x0000001011107291 */ /* 0x000fe2000f8ec0ff */
[----:B------:R-:W-:Y:S01]  /*2ae0*/  IADD3 R29, PT, PT, R29, UR8, RZ ;  /* 0x000000081d1d7c10 */ /* 0x000fe2000fffe0ff */
[----:B------:R-:W-:Y:S01]  /*2af0*/  FMUL.FTZ R73, R73, R28 ;  /* 0x0000001c49497220 */ /* 0x000fe20000410000 */
[----:B------:R-:W-:Y:S01]  /*2b00*/  @P0 IADD3 R29, PT, PT, R172, 0x200, RZ ;  /* 0x00000200ac1d0810 */ /* 0x000fe20007ffe0ff */
[----:B------:R-:W0:Y:S01]  /*2b10*/  MUFU.COS R52, R52 ;  /* 0x0000003400347308 */ /* 0x000e220000000000 */
[-C--:B------:R-:W-:Y:S01]  /*2b20*/  FMUL.FTZ R32, R0, R47.reuse ;  /* 0x0000002f00207220 */ /* 0x080fe20000410000 */
[-C--:B------:R-:W-:Y:S01]  /*2b30*/  FMUL.FTZ R33, R89, R47.reuse ;  /* 0x0000002f59217220 */ /* 0x080fe20000410000 */
[----:B------:R-:W-:Y:S01]  /*2b40*/  LEA R41, R29, UR16, 0x3 ;  /* 0x000000101d297c11 */ /* 0x000fe2000f8e18ff */
[-C--:B------:R-:W-:Y:S01]  /*2b50*/  FMUL.FTZ R35, R87, R47.reuse ;  /* 0x0000002f57237220 */ /* 0x080fe20000410000 */
[-C--:B------:R-:W-:Y:S01]  /*2b60*/  FMUL.FTZ R37, R85, R47.reuse ;  /* 0x0000002f55257220 */ /* 0x080fe20000410000 */
[----:B------:R-:W-:-:S02]  /*2b70*/  FMUL.FTZ R39, R83, R47 ;  /* 0x0000002f53277220 */ /* 0x000fc40000410000 */
[----:B------:R-:W1:Y:S01]  /*2b80*/  MUFU.EX2 R21, R21 ;  /* 0x0000001500157308 */ /* 0x000e620000000800 */
[----:B------:R2:W-:Y:S03]  /*2b90*/  STS.64 [R41+0x3590], R72 ;  /* 0x0035904829007388 */ /* 0x0005e60000000a00 */
[----:B------:R-:W3:Y:S04]  /*2ba0*/  MUFU.EX2 R23, R23 ;  /* 0x0000001700177308 */ /* 0x000ee80000000800 */
[----:B------:R-:W4:Y:S04]  /*2bb0*/  MUFU.EX2 R25, R24 ;  /* 0x0000001800197308 */ /* 0x000f280000000800 */
[----:B------:R-:W5:Y:S01]  /*2bc0*/  MUFU.EX2 R27, R26 ;  /* 0x0000001a001b7308 */ /* 0x000f620000000800 */
[-C--:B--2---:R-:W-:Y:S01]  /*2bd0*/  FMUL.FTZ R41, R81, R47.reuse ;  /* 0x0000002f51297220 */ /* 0x084fe20000410000 */
[C---:B-1----:R-:W-:Y:S01]  /*2be0*/  FMUL.FTZ R20, R21.reuse, R36 ;  /* 0x0000002415147220 */ /* 0x042fe20000410000 */
[----:B------:R-:W-:Y:S01]  /*2bf0*/  FMUL.FTZ R21, R21, R34 ;  /* 0x0000002215157220 */ /* 0x000fe20000410000 */
[----:B------:R-:W1:Y:S01]  /*2c00*/  MUFU.EX2 R30, R30 ;  /* 0x0000001e001e7308 */ /* 0x000e620000000800 */
[-C--:B------:R-:W-:Y:S01]  /*2c10*/  FMUL.FTZ R34, R88, R47.reuse ;  /* 0x0000002f58227220 */ /* 0x080fe20000410000 */
[C---:B---3--:R-:W-:Y:S01]  /*2c20*/  FMUL.FTZ R22, R23.reuse, R40 ;  /* 0x0000002817167220 */ /* 0x048fe20000410000 */
[----:B------:R-:W-:Y:S01]  /*2c30*/  FMUL.FTZ R23, R23, R38 ;  /* 0x0000002617177220 */ /* 0x000fe20000410000 */
[----:B------:R-:W0:Y:S01]  /*2c40*/  MUFU.EX2 R31, R31 ;  /* 0x0000001f001f7308 */ /* 0x000e220000000800 */
[-C--:B------:R-:W-:Y:S01]  /*2c50*/  FMUL.FTZ R36, R86, R47.reuse ;  /* 0x0000002f56247220 */ /* 0x080fe20000410000 */
[C---:B----4-:R-:W-:Y:S01]  /*2c60*/  FMUL.FTZ R24, R25.reuse, R44 ;  /* 0x0000002c19187220 */ /* 0x050fe20000410000 */
[----:B------:R-:W-:Y:S01]  /*2c70*/  FMUL.FTZ R25, R25, R42 ;  /* 0x0000002a19197220 */ /* 0x000fe20000410000 */
[-C--:B------:R-:W-:Y:S01]  /*2c80*/  FMUL.FTZ R38, R84, R47.reuse ;  /* 0x0000002f54267220 */ /* 0x080fe20000410000 */
[-C--:B------:R-:W-:Y:S01]  /*2c90*/  FMUL.FTZ R40, R82, R47.reuse ;  /* 0x0000002f52287220 */ /* 0x080fe20000410000 */
[C---:B-----5:R-:W-:Y:S01]  /*2ca0*/  FMUL.FTZ R26, R27.reuse, R48 ;  /* 0x000000301b1a7220 */ /* 0x060fe20000410000 */
[----:B------:R-:W-:Y:S01]  /*2cb0*/  FMUL.FTZ R27, R27, R46 ;  /* 0x0000002e1b1b7220 */ /* 0x000fe20000410000 */
[-C--:B------:R-:W-:Y:S01]  /*2cc0*/  FMUL.FTZ R42, R80, R47.reuse ;  /* 0x0000002f502a7220 */ /* 0x080fe20000410000 */
[----:B------:R-:W-:Y:S01]  /*2cd0*/  FMUL.FTZ R44, R78, R47 ;  /* 0x0000002f4e2c7220 */ /* 0x000fe20000410000 */
[C---:B-1----:R-:W-:Y:S01]  /*2ce0*/  FMUL.FTZ R28, R30.reuse, R45 ;  /* 0x0000002d1e1c7220 */ /* 0x042fe20000410000 */
[----:B------:R-:W-:Y:S01]  /*2cf0*/  FMUL.FTZ R29, R30, R43 ;  /* 0x0000002b1e1d7220 */ /* 0x000fe20000410000 */
[-C--:B------:R-:W-:Y:S01]  /*2d00*/  FMUL.FTZ R43, R79, R47.reuse ;  /* 0x0000002f4f2b7220 */ /* 0x080fe20000410000 */
[-C--:B------:R-:W-:Y:S01]  /*2d10*/  FMUL.FTZ R45, R77, R47.reuse ;  /* 0x0000002f4d2d7220 */ /* 0x080fe20000410000 */
[C---:B0-----:R-:W-:Y:S01]  /*2d20*/  FMUL.FTZ R30, R31.reuse, R52 ;  /* 0x000000341f1e7220 */ /* 0x041fe20000410000 */
[----:B------:R-:W-:Y:S01]  /*2d30*/  FMUL.FTZ R46, R76, R47 ;  /* 0x0000002f4c2e7220 */ /* 0x000fe20000410000 */
[----:B------:R-:W-:Y:S01]  /*2d40*/  FMUL.FTZ R48, R0, -R189 ;  /* 0x800000bd00307220 */ /* 0x000fe20000410000 */
[----:B------:R-:W-:Y:S01]  /*2d50*/  FMUL.FTZ R31, R31, R50 ;  /* 0x000000321f1f7220 */ /* 0x000fe20000410000 */
[C---:B------:R-:W-:Y:S01]  /*2d60*/  FMUL.FTZ R47, R49.reuse, R47 ;  /* 0x0000002f312f7220 */ /* 0x040fe20000410000 */
[----:B------:R-:W-:Y:S01]  /*2d70*/  FMUL.FTZ R189, R49, -R189 ;  /* 0x800000bd31bd7220 */ /* 0x000fe20000410000 */
[----:B------:R-:W-:Y:S06]  /*2d80*/  BAR.SYNC.DEFER_BLOCKING 0x0 ;  /* 0x0000000000007b1d */ /* 0x000fec0000010000 */
[----:B------:R-:W-:Y:S05]  /*2d90*/  @P2 BRA `(.L_x_3) ;  /* 0x0000000000242947 */ /* 0x000fea0003800000 */
[----:B------:R-:W-:Y:S01]  /*2da0*/  UISETP.NE.AND UP0, UPT, UR15, UR49, UPT ;  /* 0x000000310f00728c */ /* 0x000fe2000bf05270 */
[----:B------:R-:W-:Y:S01]  /*2db0*/  HFMA2 R50, -RZ, RZ, 1.875, 0 ;  /* 0x3f800000ff327431 */ /* 0x000fe200000001ff */
[----:B------:R-:W-:-:S07]  /*2dc0*/  MOV R51, RZ ;  /* 0x000000ff00337202 */ /* 0x000fce0000000f00 */
[----:B------:R-:W-:Y:S05]  /*2dd0*/  BRA.U !UP0, `(.L_x_4) ;  /* 0x00000001081c7547 */ /* 0x000fea000b800000 */
[----:B------:R-:W-:-:S04]  /*2de0*/  ULOP3.LUT UR17, UR28, 0x100, URZ, 0xc0, !UPT ;  /* 0x000001001c117892 */ /* 0x000fc8000f8ec0ff */
[----:B------:R-:W-:-:S04]  /*2df0*/  UIADD3 UR17, UPT, UPT, UR17, UR8, URZ ;  /* 0x0000000811117290 */ /* 0x000fc8000fffe0ff */
[----:B------:R-:W-:-:S09]  /*2e00*/  ULEA UR17, UR17, UR16, 0x3 ;  /* 0x0000001011117291 */ /* 0x000fd2000f8e18ff */
[----:B------:R-:W1:Y:S01]  /*2e10*/  LDS.64 R50, [UR17+0x3590] ;  /* 0x00359011ff327984 */ /* 0x000e620008000a00 */
[----:B------:R-:W-:Y:S05]  /*2e20*/  BRA `(.L_x_4) ;  /* 0x0000000000087947 */ /* 0x000fea0003800000 */
.L_x_3:
[----:B------:R-:W-:-:S06]  /*2e30*/  LEA R50, R172, UR16, 0x3 ;  /* 0x00000010ac327c11 */ /* 0x000fcc000f8e18ff */
[----:B------:R-:W0:Y:S02]  /*2e40*/  LDS.64 R50, [R50+0x4598] ;  /* 0x0045980032327984 */ /* 0x000e240000000a00 */
.L_x_4:
[----:B------:R-:W-:Y:S05]  /*2e50*/  BSYNC.RECONVERGENT B0 ;  /* 0x0000000000007941 */ /* 0x000fea0003800200 */
.L_x_2:
[----:B------:R-:W2:Y:S01]  /*2e60*/  @P1 LDC R53, c[0x0][0x38c] ;  /* 0x0000e300ff351b82 */ /* 0x000ea20000000800 */
[----:B------:R-:W-:Y:S01]  /*2e70*/  MOV R52, UR15 ;  /* 0x0000000f00347c02 */ /* 0x000fe20008000f00 */
[----:B------:R-:W-:Y:S01]  /*2e80*/  HFMA2 R55, -RZ, RZ, 0, 9.5367431640625e-07 ;  /* 0x00000010ff377431 */ /* 0x000fe200000001ff */
[----:B------:R-:W-:Y:S02]  /*2e90*/  MOV R64, 0x3f800000 ;  /* 0x3f80000000407802 */ /* 0x000fe40000000f00 */
[----:B------:R-:W-:Y:S02]  /*2ea0*/  CS2R R66, SRZ ;  /* 0x0000000000427805 */ /* 0x000fe4000001ff00 */
[----:B------:R-:W-:Y:S01]  /*2eb0*/  @P1 IADD3 R52, PT, PT, R52, -0x2, RZ ;  /* 0xfffffffe34341810 */ /* 0x000fe20007ffe0ff */
[----:B------:R-:W-:Y:S01]  /*2ec0*/  FMUL.FTZ R54, R152, R105 ;  /* 0x0000006998367220 */ /* 0x000fe20000410000 */
[----:B------:R-:W-:Y:S01]  /*2ed0*/  FMUL.FTZ R57, RZ, R3 ;  /* 0x00000003ff397220 */ /* 0x000fe20000410000 */
[----:B------:R-:W-:-:S02]  /*2ee0*/  HFMA2 R65, -RZ, RZ, 0, 0 ;  /* 0x00000000ff417431 */ /* 0x000fc400000001ff */
[----:B--2---:R-:W-:-:S04]  /*2ef0*/  @P1 IMAD R52, R52, R53, UR8 ;  /* 0x0000000834341e24 */ /* 0x004fc8000f8e0235 */
[----:B------:R-:W-:-:S04]  /*2f00*/  @P1 IMAD.WIDE R52, R52, R55, UR4 ;  /* 0x0000000434341e25 */ /* 0x000fc8000f8e0237 */
[-C--:B------:R-:W-:Y:S01]  /*2f10*/  FMUL.FTZ R55, R3, R54.reuse ;  /* 0x0000003603377220 */ /* 0x080fe20000410000 */
[----:B------:R-:W-:-:S03]  /*2f20*/  FFMA.FTZ R54, R2, R54, -R57 ;  /* 0x0000003602367223 */ /* 0x000fc60000010839 */
[----:B------:R-:W-:Y:S01]  /*2f30*/  FFMA.FTZ R55, RZ, R2, R55 ;  /* 0x00000002ff377223 */ /* 0x000fe20000010037 */
[----:B------:R-:W-:Y:S01]  /*2f40*/  FFMA.FTZ R54, R153, R104, R54 ;  /* 0x0000006899367223 */ /* 0x000fe20000010036 */
[----:B------:R2:W5:Y:S01]  /*2f50*/  @P1 LDG.E.128 R64, desc[UR30][R52.64] ;  /* 0x0000001e34401981 */ /* 0x000562000c1e1d00 */
[C---:B------:R-:W-:Y:S01]  /*2f60*/  ISETP.GT.U32.AND P2, PT, R172.reuse, 0x1f, PT ;  /* 0x0000001fac00780c */ /* 0x040fe20003f44070 */
[----:B------:R-:W-:Y:S01]  /*2f70*/  FADD.FTZ R55, RZ, R55 ;  /* 0x00000037ff377221 */ /* 0x000fe20000010000 */
[C---:B------:R-:W-:Y:S01]  /*2f80*/  FMUL.FTZ R59, R5.reuse, R54 ;  /* 0x00000036053b7220 */ /* 0x040fe20000410000 */
[----:B------:R-:W-:Y:S02]  /*2f90*/  LEA.HI R190, R172, R172, RZ, 0x1e ;  /* 0x000000acacbe7211 */ /* 0x000fe400078ff0ff */
[-C--:B------:R-:W-:Y:S01]  /*2fa0*/  FMUL.FTZ R57, R5, R55.reuse ;  /* 0x0000003705397220 */ /* 0x080fe20000410000 */
[----:B------:R-:W-:Y:S01]  /*2fb0*/  FFMA.FTZ R59, R4, R55, R59 ;  /* 0x00000037043b7223 */ /* 0x000fe2000001003b */
[----:B------:R-:W-:-:S02]  /*2fc0*/  LEA R190, R190, UR16, 0x4 ;  /* 0x00000010bebe7c11 */ /* 0x000fc4000f8e20ff */
[----:B------:R-:W-:Y:S01]  /*2fd0*/  FFMA.FTZ R57, R4, R54, -R57 ;  /* 0x0000003604397223 */ /* 0x000fe20000010839 */
[----:B------:R-:W-:Y:S01]  /*2fe0*/  FADD.FTZ R59, RZ, R59 ;  /* 0x0000003bff3b7221 */ /* 0x000fe20000010000 */
[----:B------:R-:W-:Y:S02]  /*2ff0*/  LOP3.LUT R58, R58, 0xfffffffd, RZ, 0xc0, !PT ;  /* 0xfffffffd3a3a7812 */ /* 0x000fe400078ec0ff */
[----:B------:R-:W-:Y:S01]  /*3000*/  FFMA.FTZ R57, R150, R103, R57 ;  /* 0x0000006796397223 */ /* 0x000fe20000010039 */
[C---:B--2---:R-:W-:Y:S01]  /*3010*/  FMUL.FTZ R53, R7.reuse, R59 ;  /* 0x0000003b07357220 */ /* 0x044fe20000410000 */
[----:B------:R-:W-:Y:S02]  /*3020*/  @P2 LOP3.LUT R58, R58, 0x2, RZ, 0xfc, !PT ;  /* 0x000000023a3a2812 */ /* 0x000fe400078efcff */
[-C--:B------:R-:W-:Y:S01]  /*3030*/  FMUL.FTZ R54, R7, R57.reuse ;  /* 0x0000003907367220 */ /* 0x080fe20000410000 */
[----:B------:R-:W-:-:S03]  /*3040*/  FFMA.FTZ R52, R6, R57, -R53 ;  /* 0x0000003906347223 */ /* 0x000fc60000010835 */
[----:B------:R-:W-:Y:S01]  /*3050*/  FFMA.FTZ R54, R6, R59, R54 ;  /* 0x0000003b06367223 */ /* 0x000fe20000010036 */
[----:B------:R-:W-:-:S03]  /*3060*/  FFMA.FTZ R52, R151, R102, R52 ;  /* 0x0000006697347223 */ /* 0x000fc60000010034 */
[----:B------:R-:W-:Y:S01]  /*3070*/  FADD.FTZ R54, RZ, R54 ;  /* 0x00000036ff367221 */ /* 0x000fe20000010000 */
[----:B------:R-:W-:-:S03]  /*3080*/  FMUL.FTZ R55, R9, R52 ;  /* 0x0000003409377220 */ /* 0x000fc60000410000 */
[-C--:B------:R-:W-:Y:S01]  /*3090*/  FMUL.FTZ R53, R9, R54.reuse ;  /* 0x0000003609357220 */ /* 0x080fe20000410000 */
[----:B------:R-:W-:-:S03]  /*30a0*/  FFMA.FTZ R55, R8, R54, R55 ;  /* 0x0000003608377223 */ /* 0x000fc60000010037 */
[----:B------:R-:W-:Y:S01]  /*30b0*/  FFMA.FTZ R53, R8, R52, -R53 ;  /* 0x0000003408357223 */ /* 0x000fe20000010835 */
[----:B------:R-:W-:-:S03]  /*30c0*/  FADD.FTZ R55, RZ, R55 ;  /* 0x00000037ff377221 */ /* 0x000fc60000010000 */
[----:B------:R-:W-:Y:S01]  /*30d0*/  FFMA.FTZ R53, R148, R101, R53 ;  /* 0x0000006594357223 */ /* 0x000fe20000010035 */
[----:B------:R-:W-:-:S03]  /*30e0*/  FMUL.FTZ R57, R11, R55 ;  /* 0x000000370b397220 */ /* 0x000fc60000410000 */
[-C--:B------:R-:W-:Y:S01]  /*30f0*/  FMUL.FTZ R54, R11, R53.reuse ;  /* 0x000000350b367220 */ /* 0x080fe20000410000 */
[C---:B------:R-:W-:Y:S01]  /*3100*/  FFMA.FTZ R52, R10.reuse, R53, -R57 ;  /* 0x000000350a347223 */ /* 0x040fe20000010839 */
[----:B------:R-:W-:Y:S02]  /*3110*/  FMUL.FTZ R53, R73, R3 ;  /* 0x0000000349357220 */ /* 0x000fe40000410000 */
[----:B------:R-:W-:Y:S01]  /*3120*/  FFMA.FTZ R54, R10, R55, R54 ;  /* 0x000000370a367223 */ /* 0x000fe20000010036 */
[----:B------:R-:W-:Y:S01]  /*3130*/  FFMA.FTZ R55, R149, R100, R52 ;  /* 0x0000006495377223 */ /* 0x000fe20000010034 */
[C---:B------:R-:W-:Y:S01]  /*3140*/  FMUL.FTZ R52, R72.reuse, R3 ;  /* 0x0000000348347220 */ /* 0x040fe20000410000 */
[-C--:B------:R-:W-:Y:S01]  /*3150*/  FFMA.FTZ R53, R72, R2.reuse, -R53 ;  /* 0x0000000248357223 */ /* 0x080fe20000010835 */
[----:B------:R-:W-:Y:S01]  /*3160*/  FADD.FTZ R54, RZ, R54 ;  /* 0x00000036ff367221 */ /* 0x000fe20000010000 */
[----:B------:R-:W-:Y:S01]  /*3170*/  FMUL.FTZ R57, R13, R55 ;  /* 0x000000370d397220 */ /* 0x000fe20000410000 */
[----:B------:R-:W-:-:S02]  /*3180*/  FFMA.FTZ R52, R73, R2, R52 ;  /* 0x0000000249347223 */ /* 0x000fc40000010034 */
[-C--:B------:R-:W-:Y:S01]  /*3190*/  FMUL.FTZ R56, R13, R54.reuse ;  /* 0x000000360d387220 */ /* 0x080fe20000410000 */
[----:B------:R-:W-:-:S03]  /*31a0*/  FFMA.FTZ R57, R12, R54, R57 ;  /* 0x000000360c397223 */ /* 0x000fc60000010039 */
[----:B------:R-:W-:Y:S01]  /*31b0*/  FFMA.FTZ R59, R12, R55, -R56 ;  /* 0x000000370c3b7223 */ /* 0x000fe20000010838 */
[----:B------:R-:W-:Y:S01]  /*31c0*/  FADD.FTZ R54, RZ, R57 ;  /* 0x00000039ff367221 */ /* 0x000fe20000010000 */
[C---:B------:R-:W-:Y:S01]  /*31d0*/  FMUL.FTZ R55, R5.reuse, R52 ;  /* 0x0000003405377220 */ /* 0x040fe20000410000 */
[----:B------:R-:W-:Y:S01]  /*31e0*/  FMUL.FTZ R57, R5, R53 ;  /* 0x0000003505397220 */ /* 0x000fe20000410000 */
[----:B------:R-:W-:Y:S01]  /*31f0*/  FFMA.FTZ R59, R146, R99, R59 ;  /* 0x00000063923b7223 */ /* 0x000fe2000001003b */
[C---:B------:R-:W-:Y:S01]  /*3200*/  FMUL.FTZ R61, R15.reuse, R54 ;  /* 0x000000360f3d7220 */ /* 0x040fe20000410000 */
[C---:B------:R-:W-:Y:S01]  /*3210*/  FFMA.FTZ R55, R4.reuse, R53, -R55 ;  /* 0x0000003504377223 */ /* 0x040fe20000010837 */
[----:B------:R-:W-:Y:S01]  /*3220*/  FFMA.FTZ R57, R4, R52, R57 ;  /* 0x0000003404397223 */ /* 0x000fe20000010039 */
[-C--:B------:R-:W-:Y:S01]  /*3230*/  FMUL.FTZ R63, R15, R59.reuse ;  /* 0x0000003b0f3f7220 */ /* 0x080fe20000410000 */
[C---:B------:R-:W-:Y:S01]  /*3240*/  FFMA.FTZ R56, R14.reuse, R59, -R61 ;  /* 0x0000003b0e387223 */ /* 0x040fe2000001083d */
[C---:B------:R-:W-:Y:S01]  /*3250*/  FMUL.FTZ R53, R7.reuse, R55 ;  /* 0x0000003707357220 */ /* 0x040fe20000410000 */
[-C--:B------:R-:W-:Y:S01]  /*3260*/  FMUL.FTZ R52, R7, R57.reuse ;  /* 0x0000003907347220 */ /* 0x080fe20000410000 */
[----:B------:R-:W-:Y:S01]  /*3270*/  FFMA.FTZ R63, R14, R54, R63 ;  /* 0x000000360e3f7223 */ /* 0x000fe2000001003f */
[----:B------:R-:W-:Y:S01]  /*3280*/  FFMA.FTZ R56, R147, R98, R56 ;  /* 0x0000006293387223 */ /* 0x000fe20000010038 */
[C---:B------:R-:W-:Y:S01]  /*3290*/  FFMA.FTZ R53, R6.reuse, R57, R53 ;  /* 0x0000003906357223 */ /* 0x040fe20000010035 */
[----:B------:R-:W-:Y:S01]  /*32a0*/  FFMA.FTZ R52, R6, R55, -R52 ;  /* 0x0000003706347223 */ /* 0x000fe20000010834 */
[----:B------:R-:W-:Y:S01]  /*32b0*/  FADD.FTZ R63, RZ, R63 ;  /* 0x0000003fff3f7221 */ /* 0x000fe20000010000 */
[----:B------:R-:W-:Y:S01]  /*32c0*/  FMUL.FTZ R59, R17, R56 ;  /* 0x00000038113b7220 */ /* 0x000fe20000410000 */
[C---:B------:R-:W-:Y:S01]  /*32d0*/  FMUL.FTZ R55, R9.reuse, R53 ;  /* 0x0000003509377220 */ /* 0x040fe20000410000 */
[-C--:B------:R-:W-:Y:S01]  /*32e0*/  FMUL.FTZ R54, R9, R52.reuse ;  /* 0x0000003409367220 */ /* 0x080fe20000410000 */
[-C--:B------:R-:W-:Y:S01]  /*32f0*/  FMUL.FTZ R57, R17, R63.reuse ;  /* 0x0000003f11397220 */ /* 0x080fe20000410000 */
[----:B------:R-:W-:Y:S01]  /*3300*/  FFMA.FTZ R59, R16, R63, R59 ;  /* 0x0000003f103b7223 */ /* 0x000fe2000001003b */
[C---:B------:R-:W-:Y:S01]  /*3310*/  FFMA.FTZ R55, R8.reuse, R52, -R55 ;  /* 0x0000003408377223 */ /* 0x040fe20000010837 */
[----:B------:R-:W-:Y:S01]  /*3320*/  FFMA.FTZ R54, R8, R53, R54 ;  /* 0x0000003508367223 */ /* 0x000fe20000010036 */
[----:B------:R-:W-:Y:S01]  /*3330*/  FFMA.FTZ R57, R16, R56, -R57 ;  /* 0x0000003810397223 */ /* 0x000fe20000010839 */
[----:B------:R-:W-:Y:S01]  /*3340*/  FADD.FTZ R59, RZ, R59 ;  /* 0x0000003bff3b7221 */ /* 0x000fe20000010000 */
[C---:B------:R-:W-:Y:S01]  /*3350*/  FMUL.FTZ R53, R11.reuse, R55 ;  /* 0x000000370b357220 */ /* 0x040fe20000410000 */
[-C--:B------:R-:W-:Y:S01]  /*3360*/  FMUL.FTZ R52, R11, R54.reuse ;  /* 0x000000360b347220 */ /* 0x080fe20000410000 */
[----:B------:R-:W-:Y:S01]  /*3370*/  FFMA.FTZ R57, R144, R97, R57 ;  /* 0x0000006190397223 */ /* 0x000fe20000010039 */
[C---:B------:R-:W-:Y:S01]  /*3380*/  FMUL.FTZ R61, R19.reuse, R59 ;  /* 0x0000003b133d7220 */ /* 0x040fe20000410000 */
[C---:B------:R-:W-:Y:S01]  /*3390*/  FFMA.FTZ R53, R10.reuse, R54, R53 ;  /* 0x000000360a357223 */ /* 0x040fe20000010035 */
[----:B------:R-:W-:Y:S01]  /*33a0*/  FFMA.FTZ R52, R10, R55, -R52 ;  /* 0x000000370a347223 */ /* 0x000fe20000010834 */
[-C--:B------:R-:W-:Y:S01]  /*33b0*/  FMUL.FTZ R60, R19, R57.reuse ;  /* 0x00000039133c7220 */ /* 0x080fe20000410000 */
[C---:B------:R-:W-:Y:S01]  /*33c0*/  FFMA.FTZ R56, R18.reuse, R57, -R61 ;  /* 0x0000003912387223 */ /* 0x040fe2000001083d */
[C---:B------:R-:W-:Y:S01]  /*33d0*/  FMUL.FTZ R55, R13.reuse, R53 ;  /* 0x000000350d377220 */ /* 0x040fe20000410000 */
[----:B------:R-:W-:Y:S01]  /*33e0*/  FMUL.FTZ R54, R13, R52 ;  /* 0x000000340d367220 */ /* 0x000fe20000410000 */
[----:B------:R-:W-:Y:S01]  /*33f0*/  FFMA.FTZ R60, R18, R59, R60 ;  /* 0x0000003b123c7223 */ /* 0x000fe2000001003c */
[----:B------:R-:W-:Y:S01]  /*3400*/  FFMA.FTZ R56, R145, R96, R56 ;  /* 0x0000006091387223 */ /* 0x000fe20000010038 */
[C---:B------:R-:W-:Y:S01]  /*3410*/  FFMA.FTZ R55, R12.reuse, R52, -R55 ;  /* 0x000000340c377223 */ /* 0x040fe20000010837 */
[----:B------:R-:W-:Y:S01]  /*3420*/  FFMA.FTZ R54, R12, R53, R54 ;  /* 0x000000350c367223 */ /* 0x000fe20000010036 */
[----:B------:R-:W-:Y:S01]  /*3430*/  FADD.FTZ R60, RZ, R60 ;  /* 0x0000003cff3c7221 */ /* 0x000fe20000010000 */
[----:B------:R-:W-:Y:S01]  /*3440*/  FMUL.FTZ R59, R21, R56 ;  /* 0x00000038153b7220 */ /* 0x000fe20000410000 */
[CC--:B------:R-:W-:Y:S01]  /*3450*/  FMUL.FTZ R53, R15.reuse, R55.reuse ;  /* 0x000000370f357220 */ /* 0x0c0fe20000410000 */
[----:B------:R-:W-:Y:S01]  /*3460*/  FMUL.FTZ R52, R15, R54 ;  /* 0x000000360f347220 */ /* 0x000fe20000410000 */
[-C--:B------:R-:W-:Y:S01]  /*3470*/  FMUL.FTZ R57, R21, R60.reuse ;  /* 0x0000003c15397220 */ /* 0x080fe20000410000 */
[----:B------:R-:W-:Y:S01]  /*3480*/  FFMA.FTZ R59, R20, R60, R59 ;  /* 0x0000003c143b7223 */ /* 0x000fe2000001003b */
[C---:B------:R-:W-:Y:S01]  /*3490*/  FFMA.FTZ R53, R14.reuse, R54, R53 ;  /* 0x000000360e357223 */ /* 0x040fe20000010035 */
[----:B------:R-:W-:Y:S01]  /*34a0*/  FFMA.FTZ R52, R14, R55, -R52 ;  /* 0x000000370e347223 */ /* 0x000fe20000010834 */
[----:B------:R-:W-:Y:S01]  /*34b0*/  FFMA.FTZ R57, R20, R56, -R57 ;  /* 0x0000003814397223 */ /* 0x000fe20000010839 */
[----:B------:R-:W-:Y:S01]  /*34c0*/  FADD.FTZ R59, RZ, R59 ;  /* 0x0000003bff3b7221 */ /* 0x000fe20000010000 */
[C---:B------:R-:W-:Y:S01]  /*34d0*/  FMUL.FTZ R55, R17.reuse, R53 ;  /* 0x0000003511377220 */ /* 0x040fe20000410000 */
[-C--:B------:R-:W-:Y:S01]  /*34e0*/  FMUL.FTZ R54, R17, R52.reuse ;  /* 0x0000003411367220 */ /* 0x080fe20000410000 */
[----:B------:R-:W-:Y:S01]  /*34f0*/  FFMA.FTZ R57, R142, R95, R57 ;  /* 0x0000005f8e397223 */ /* 0x000fe20000010039 */
[C---:B------:R-:W-:Y:S01]  /*3500*/  FMUL.FTZ R61, R23.reuse, R59 ;  /* 0x0000003b173d7220 */ /* 0x040fe20000410000 */
[C---:B------:R-:W-:Y:S01]  /*3510*/  FFMA.FTZ R55, R16.reuse, R52, -R55 ;  /* 0x0000003410377223 */ /* 0x040fe20000010837 */
[----:B------:R-:W-:Y:S01]  /*3520*/  FFMA.FTZ R54, R16, R53, R54 ;  /* 0x0000003510367223 */ /* 0x000fe20000010036 */
[-C--:B------:R-:W-:Y:S01]  /*3530*/  FMUL.FTZ R60, R23, R57.reuse ;  /* 0x00000039173c7220 */ /* 0x080fe20000410000 */
[C---:B------:R-:W-:Y:S01]  /*3540*/  FFMA.FTZ R56, R22.reuse, R57, -R61 ;  /* 0x0000003916387223 */ /* 0x040fe2000001083d */
[C---:B------:R-:W-:Y:S01]  /*3550*/  FMUL.FTZ R53, R19.reuse, R55 ;  /* 0x0000003713357220 */ /* 0x040fe20000410000 */
[----:B------:R-:W-:Y:S01]  /*3560*/  FMUL.FTZ R52, R19, R54 ;  /* 0x0000003613347220 */ /* 0x000fe20000410000 */
[----:B------:R-:W-:Y:S01]  /*3570*/  FFMA.FTZ R60, R22, R59, R60 ;  /* 0x0000003b163c7223 */ /* 0x000fe2000001003c */
[----:B------:R-:W-:Y:S01]  /*3580*/  FFMA.FTZ R56, R143, R94, R56 ;  /* 0x0000005e8f387223 */ /* 0x000fe20000010038 */
[C---:B------:R-:W-:Y:S01]  /*3590*/  FFMA.FTZ R53, R18.reuse, R54, R53 ;  /* 0x0000003612357223 */ /* 0x040fe20000010035 */
[----:B------:R-:W-:Y:S01]  /*35a0*/  FFMA.FTZ R52, R18, R55, -R52 ;  /* 0x0000003712347223 */ /* 0x000fe20000010834 */
[----:B------:R-:W-:Y:S01]  /*35b0*/  FADD.FTZ R60, RZ, R60 ;  /* 0x0000003cff3c7221 */ /* 0x000fe20000010000 */
[----:B------:R-:W-:Y:S01]  /*35c0*/  FMUL.FTZ R59, R25, R56 ;  /* 0x00000038193b7220 */ /* 0x000fe20000410000 */
[CC--:B------:R-:W-:Y:S01]  /*35d0*/  FMUL.FTZ R55, R21.reuse, R53.reuse ;  /* 0x0000003515377220 */ /* 0x0c0fe20000410000 */
[----:B------:R-:W-:Y:S01]  /*35e0*/  FMUL.FTZ R54, R21, R52 ;  /* 0x0000003415367220 */ /* 0x000fe20000410000 */
        /* <DEDUP_REMOVED lines=24> */
[CC--:B------:R-:W-:Y:S01]  /*3770*/  FMUL.FTZ R57, R29.reuse, R60.reuse ;  /* 0x0000003c1d397220 */ /* 0x0c0fe20000410000 */
[----:B------:R-:W-:Y:S01]  /*3780*/  FFMA.FTZ R60, R28, R60, R59 ;  /* 0x0000003c1c3c7223 */ /* 0x000fe2000001003b */
[C---:B------:R-:W-:Y:S01]  /*3790*/  FFMA.FTZ R53, R26.reuse, R54, R53 ;  /* 0x000000361a357223 */ /* 0x040fe20000010035 */
[----:B------:R-:W-:Y:S01]  /*37a0*/  FFMA.FTZ R52, R26, R55, -R52 ;  /* 0x000000371a347223 */ /* 0x000fe20000010834 */
[----:B------:R-:W-:Y:S01]  /*37b0*/  FFMA.FTZ R59, R28, R56, -R57 ;  /* 0x000000381c3b7223 */ /* 0x000fe20000010839 */
[----:B------:R-:W-:Y:S01]  /*37c0*/  FADD.FTZ R60, RZ, R60 ;  /* 0x0000003cff3c7221 */ /* 0x000fe20000010000 */
[C---:B------:R-:W-:Y:S01]  /*37d0*/  FMUL.FTZ R55, R29.reuse, R53 ;  /* 0x000000351d377220 */ /* 0x040fe20000410000 */
[----:B------:R-:W-:Y:S01]  /*37e0*/  FMUL.FTZ R57, R29, R52 ;  /* 0x000000341d397220 */ /* 0x000fe20000410000 */
[----:B------:R-:W-:Y:S01]  /*37f0*/  FFMA.FTZ R59, R138, R91, R59 ;  /* 0x0000005b8a3b7223 */ /* 0x000fe2000001003b */
[----:B------:R-:W-:Y:S01]  /*3800*/  FMUL.FTZ R61, R31, R60 ;  /* 0x0000003c1f3d7220 */ /* 0x000fe20000410000 */
[C---:B------:R-:W-:Y:S01]  /*3810*/  FFMA.FTZ R52, R28.reuse, R52, -R55 ;  /* 0x000000341c347223 */ /* 0x040fe20000010837 */
[----:B------:R-:W-:-:S02]  /*3820*/  FFMA.FTZ R53, R28, R53, R57 ;  /* 0x000000351c357223 */ /* 0x000fc40000010039 */
[CC--:B------:R-:W-:Y:S01]  /*3830*/  FFMA.FTZ R56, R30.reuse, R59.reuse, -R61 ;  /* 0x0000003b1e387223 */ /* 0x0c0fe2000001083d */
[C---:B------:R-:W-:Y:S01]  /*3840*/  FMUL.FTZ R59, R31.reuse, R59 ;  /* 0x0000003b1f3b7220 */ /* 0x040fe20000410000 */
[CC--:B------:R-:W-:Y:S01]  /*3850*/  FMUL.FTZ R55, R31.reuse, R53.reuse ;  /* 0x000000351f377220 */ /* 0x0c0fe20000410000 */
[----:B------:R-:W-:Y:S02]  /*3860*/  FMUL.FTZ R54, R31, R52 ;  /* 0x000000341f367220 */ /* 0x000fe40000410000 */
[C---:B------:R-:W-:Y:S01]  /*3870*/  FFMA.FTZ R59, R30.reuse, R60, R59 ;  /* 0x0000003c1e3b7223 */ /* 0x040fe2000001003b */
[C---:B------:R-:W-:Y:S01]  /*3880*/  FFMA.FTZ R52, R30.reuse, R52, -R55 ;  /* 0x000000341e347223 */ /* 0x040fe20000010837 */
[----:B------:R-:W-:Y:S01]  /*3890*/  FFMA.FTZ R53, R30, R53, R54 ;  /* 0x000000351e357223 */ /* 0x000fe20000010036 */
[----:B------:R-:W-:Y:S01]  /*38a0*/  FFMA.FTZ R54, R139, R90, R56 ;  /* 0x0000005a8b367223 */ /* 0x000fe20000010038 */
[----:B------:R-:W-:-:S05]  /*38b0*/  FADD.FTZ R55, RZ, R59 ;  /* 0x0000003bff377221 */ /* 0x000fca0000010000 */
[----:B------:R2:W-:Y:S01]  /*38c0*/  STS.128 [R190+0x2180], R52 ;  /* 0x00218034be007388 */ /* 0x0005e20000000c00 */
[----:B------:R-:W-:Y:S06]  /*38d0*/  BAR.SYNC.DEFER_BLOCKING 0x0 ;  /* 0x0000000000007b1d */ /* 0x000fec0000010000 */
[----:B------:R-:W-:Y:S05]  /*38e0*/  @P2 BRA `(.L_x_5) ;  /* 0x0000000800c82947 */ /* 0x000fea0003800000 */
[----:B------:R-:W-:Y:S01]  /*38f0*/  MOV R191, 0x50 ;  /* 0x0000005000bf7802 */ /* 0x000fe20000000f00 */
[----:B------:R-:W-:Y:S01]  /*3900*/  UMOV UR17, 0xffffffff ;  /* 0xffffffff00117882 */ /* 0x000fe20000000000 */
[C---:B------:R-:W-:Y:S02]  /*3910*/  ISETP.GE.AND P4, PT, R171.reuse, 0x10, PT ;  /* 0x00000010ab00780c */ /* 0x040fe40003f86270 */
[C---:B------:R-:W-:Y:S01]  /*3920*/  ISETP.GE.AND P2, PT, R171.reuse, 0x8, PT ;  /* 0x00000008ab00780c */ /* 0x040fe20003f46270 */
[----:B------:R-:W-:Y:S01]  /*3930*/  IMAD R191, R172, R191, UR16 ;  /* 0x00000010acbf7e24 */ /* 0x000fe2000f8e02bf */
[C---:B------:R-:W-:Y:S02]  /*3940*/  ISETP.GE.AND P3, PT, R171.reuse, 0x4, PT ;  /* 0x00000004ab00780c */ /* 0x040fe40003f66270 */
[----:B------:R-:W-:Y:S02]  /*3950*/  ISETP.GE.AND P5, PT, R171, 0x1, PT ;  /* 0x00000001ab00780c */ /* 0x000fe40003fa6270 */
[----:B------:R-:W-:Y:S04]  /*3960*/  LDS.128 R56, [R191+0x2180] ;  /* 0x00218000bf387984 */ /* 0x000fe80000000c00 */
[----:B------:R-:W3:Y:S04]  /*3970*/  LDS.128 R60, [R191+0x2190] ;  /* 0x00219000bf3c7984 */ /* 0x000ee80000000c00 */
[----:B--2---:R-:W2:Y:S04]  /*3980*/  LDS.128 R52, [R191+0x21a0] ;  /* 0x0021a000bf347984 */ /* 0x004ea80000000c00 */
[----:B------:R-:W4:Y:S01]  /*3990*/  LDS.128 R68, [R191+0x21b0] ;  /* 0x0021b000bf447984 */ /* 0x000f220000000c00 */
[-C--:B---3--:R-:W-:Y:S01]  /*39a0*/  FMUL.FTZ R75, R59, R61.reuse ;  /* 0x0000003d3b4b7220 */ /* 0x088fe20000410000 */
[----:B------:R-:W-:-:S03]  /*39b0*/  FMUL.FTZ R74, R58, R61 ;  /* 0x0000003d3a4a7220 */ /* 0x000fc60000410000 */
[-C--:B------:R-:W-:Y:S01]  /*39c0*/  FFMA.FTZ R75, R58, R60.reuse, -R75 ;  /* 0x0000003c3a4b7223 */ /* 0x080fe2000001084b */
[----:B------:R-:W-:-:S03]  /*39d0*/  FFMA.FTZ R74, R59, R60, R74 ;  /* 0x0000003c3b4a7223 */ /* 0x000fc6000001004a */
[----:B------:R-:W-:Y:S01]  /*39e0*/  FADD.FTZ R192, R62, R75 ;  /* 0x0000004b3ec07221 */ /* 0x000fe20000010000 */
[----:B------:R-:W-:Y:S01]  /*39f0*/  FADD.FTZ R193, R63, R74 ;  /* 0x0000004a3fc17221 */ /* 0x000fe20000010000 */
[-C--:B------:R-:W-:Y:S01]  /*3a00*/  FMUL.FTZ R75, R57, R61.reuse ;  /* 0x0000003d394b7220 */ /* 0x080fe20000410000 */
[C---:B------:R-:W-:Y:S01]  /*3a10*/  FMUL.FTZ R74, R56.reuse, R61 ;  /* 0x0000003d384a7220 */ /* 0x040fe20000410000 */
[C---:B--2---:R-:W-:Y:S01]  /*3a20*/  FMUL.FTZ R197, R53.reuse, R192 ;  /* 0x000000c035c57220 */ /* 0x044fe20000410000 */
[-C--:B------:R-:W-:Y:S01]  /*3a30*/  FMUL.FTZ R195, R53, R193.reuse ;  /* 0x000000c135c37220 */ /* 0x080fe20000410000 */
[-C--:B------:R-:W-:Y:S01]  /*3a40*/  FFMA.FTZ R75, R56, R60.reuse, -R75 ;  /* 0x0000003c384b7223 */ /* 0x080fe2000001084b */
[----:B------:R-:W-:Y:S01]  /*3a50*/  FFMA.FTZ R74, R57, R60, R74 ;  /* 0x0000003c394a7223 */ /* 0x000fe2000001004a */
[C---:B------:R-:W-:Y:S01]  /*3a60*/  FFMA.FTZ R194, R52.reuse, R193, R197 ;  /* 0x000000c134c27223 */ /* 0x040fe200000100c5 */
[----:B------:R-:W-:Y:S01]  /*3a70*/  FFMA.FTZ R195, R52, R192, -R195 ;  /* 0x000000c034c37223 */ /* 0x000fe200000108c3 */
[CC--:B------:R-:W-:Y:S01]  /*3a80*/  FMUL.FTZ R193, R53.reuse, R75.reuse ;  /* 0x0000004b35c17220 */ /* 0x0c0fe20000410000 */
[-C--:B------:R-:W-:Y:S01]  /*3a90*/  FMUL.FTZ R192, R53, R74.reuse ;  /* 0x0000004a35c07220 */ /* 0x080fe20000410000 */
[----:B------:R-:W-:Y:S01]  /*3aa0*/  FADD.FTZ R194, R55, R194 ;  /* 0x000000c237c27221 */ /* 0x000fe20000010000 */
[----:B------:R-:W-:Y:S01]  /*3ab0*/  FADD.FTZ R195, R54, R195 ;  /* 0x000000c336c37221 */ /* 0x000fe20000010000 */
[C---:B------:R-:W-:Y:S01]  /*3ac0*/  FFMA.FTZ R193, R52.reuse, R74, R193 ;  /* 0x0000004a34c17223 */ /* 0x040fe200000100c1 */
[----:B------:R-:W-:Y:S01]  /*3ad0*/  FFMA.FTZ R192, R52, R75, -R192 ;  /* 0x0000004b34c07223 */ /* 0x000fe200000108c0 */
[C---:B----4-:R-:W-:Y:S01]  /*3ae0*/  FMUL.FTZ R197, R69.reuse, R194 ;  /* 0x000000c245c57220 */ /* 0x050fe20000410000 */
[C---:B------:R-:W-:Y:S01]  /*3af0*/  FMUL.FTZ R199, R69.reuse, R195 ;  /* 0x000000c345c77220 */ /* 0x040fe20000410000 */
[C---:B------:R-:W-:Y:S01]  /*3b00*/  FMUL.FTZ R75, R69.reuse, R193 ;  /* 0x000000c1454b7220 */ /* 0x040fe20000410000 */
[----:B------:R-:W-:Y:S01]  /*3b10*/  FMUL.FTZ R74, R69, R192 ;  /* 0x000000c0454a7220 */ /* 0x000fe20000410000 */
[C---:B------:R-:W-:Y:S01]  /*3b20*/  FFMA.FTZ R197, R68.reuse, R195, -R197 ;  /* 0x000000c344c57223 */ /* 0x040fe200000108c5 */
[C---:B------:R-:W-:Y:S01]  /*3b30*/  FFMA.FTZ R194, R68.reuse, R194, R199 ;  /* 0x000000c244c27223 */ /* 0x040fe200000100c7 */
[C---:B------:R-:W-:Y:S01]  /*3b40*/  FFMA.FTZ R69, R68.reuse, R192, -R75 ;  /* 0x000000c044457223 */ /* 0x040fe2000001084b */
[----:B------:R-:W-:Y:S01]  /*3b50*/  FFMA.FTZ R192, R68, R193, R74 ;  /* 0x000000c144c07223 */ /* 0x000fe2000001004a */
[----:B------:R-:W-:Y:S01]  /*3b60*/  P2R R68, PR, RZ, 0x10 ;  /* 0x00000010ff447803 */ /* 0x000fe20000000000 */
[----:B------:R-:W-:Y:S01]  /*3b70*/  FADD.FTZ R193, R70, R197 ;  /* 0x000000c546c17221 */ /* 0x000fe20000010000 */
[----:B------:R-:W-:Y:S01]  /*3b80*/  FADD.FTZ R194, R71, R194 ;  /* 0x000000c247c27221 */ /* 0x000fe20000010000 */
[----:B------:R-:W-:Y:S01]  /*3b90*/  ISETP.GE.AND P4, PT, R171, 0x2, PT ;  /* 0x00000002ab00780c */ /* 0x000fe20003f86270 */
[----:B------:R-:W-:-:S12]  /*3ba0*/  BRA.DIV UR17, `(.L_x_6) ;  /* 0x0000005e11dc7947 */ /* 0x000fd8000b800000 */
[----:B------:R-:W2:Y:S04]  /*3bb0*/  SHFL.UP PT, R74, R194, 0x1, RZ ;  /* 0x04200000c24a7989 */ /* 0x000ea800000e00ff */
[----:B------:R-:W3:Y:S04]  /*3bc0*/  SHFL.UP PT, R71, R193, 0x1, RZ ;  /* 0x04200000c1477989 */ /* 0x000ee800000e00ff */
[----:B------:R-:W4:Y:S04]  /*3bd0*/  SHFL.UP PT, R70, R192, 0x1, RZ ;  /* 0x04200000c0467989 */ /* 0x000f2800000e00ff */
[----:B------:R-:W0:Y:S01]  /*3be0*/  SHFL.UP PT, R68, R69, 0x1, RZ ;  /* 0x0420000045447989 */ /* 0x000e2200000e00ff */
[-C--:B--2---:R-:W-:Y:S01]  /*3bf0*/  FMUL.FTZ R75, R69, R74.reuse ;  /* 0x0000004a454b7220 */ /* 0x084fe20000410000 */
[----:B------:R-:W-:-:S03]  /*3c00*/  FMUL.FTZ R74, R192, R74 ;  /* 0x0000004ac04a7220 */ /* 0x000fc60000410000 */
[CC--:B---3--:R-:W-:Y:S01]  /*3c10*/  FFMA.FTZ R75, R192.reuse, R71.reuse, R75 ;  /* 0x00000047c04b7223 */ /* 0x0c8fe2000001004b */
[C---:B------:R-:W-:Y:S01]  /*3c20*/  FFMA.FTZ R196, R69.reuse, R71, -R74 ;  /* 0x0000004745c47223 */ /* 0x040fe2000001084a */
[-C--:B----4-:R-:W-:Y:S02]  /*3c30*/  FMUL.FTZ R74, R192, R70.reuse ;  /* 0x00000046c04a7220 */ /* 0x090fe40000410000 */
[----:B------:R-:W-:Y:S01]  /*3c40*/  @P5 FADD.FTZ R194, R194, R75 ;  /* 0x0000004bc2c25221 */ /* 0x000fe20000010000 */
[----:B------:R-:W-:Y:S01]  /*3c50*/  FMUL.FTZ R71, R69, R70 ;  /* 0x0000004645477220 */ /* 0x000fe20000410000 */
[----:B------:R-:W-:Y:S01]  /*3c60*/  @P5 FADD.FTZ R193, R193, R196 ;  /* 0x000000c4c1c15221 */ /* 0x000fe20000010000 */
[-C--:B0-----:R-:W-:Y:S02]  /*3c70*/  @P5 FFMA.FTZ R69, R69, R68.reuse, -R74 ;  /* 0x0000004445455223 */ /* 0x081fe4000001084a */
[----:B------:R-:W0:Y:S01]  /*3c80*/  SHFL.UP PT, R74, R194, 0x2, RZ ;  /* 0x04400000c24a7989 */ /* 0x000e2200000e00ff */
[----:B------:R-:W-:-:S03]  /*3c90*/  @P5 FFMA.FTZ R192, R192, R68, R71 ;  /* 0x00000044c0c05223 */ /* 0x000fc60000010047 */
[----:B------:R-:W2:Y:S04]  /*3ca0*/  SHFL.UP PT, R71, R193, 0x2, RZ ;  /* 0x04400000c1477989 */ /* 0x000ea800000e00ff */
[----:B------:R-:W3:Y:S04]  /*3cb0*/  SHFL.UP PT, R70, R192, 0x2, RZ ;  /* 0x04400000c0467989 */ /* 0x000ee800000e00ff */
[----:B------:R-:W4:Y:S01]  /*3cc0*/  SHFL.UP PT, R68, R69, 0x2, RZ ;  /* 0x0440000045447989 */ /* 0x000f2200000e00ff */
[-C--:B0-----:R-:W-:Y:S01]  /*3cd0*/  FMUL.FTZ R75, R69, R74.reuse ;  /* 0x0000004a454b7220 */ /* 0x081fe20000410000 */
[----:B------:R-:W-:-:S03]  /*3ce0*/  FMUL.FTZ R74, R192, R74 ;  /* 0x0000004ac04a7220 */ /* 0x000fc60000410000 */
[CC--:B--2---:R-:W-:Y:S01]  /*3cf0*/  FFMA.FTZ R75, R192.reuse, R71.reuse, R75 ;  /* 0x00000047c04b7223 */ /* 0x0c4fe2000001004b */
[C---:B------:R-:W-:Y:S01]  /*3d00*/  FFMA.FTZ R196, R69.reuse, R71, -R74 ;  /* 0x0000004745c47223 */ /* 0x040fe2000001084a */
[-C--:B---3--:R-:W-:Y:S02]  /*3d10*/  FMUL.FTZ R74, R192, R70.reuse ;  /* 0x00000046c04a7220 */ /* 0x088fe40000410000 */
[----:B------:R-:W-:Y:S01]  /*3d20*/  @P4 FADD.FTZ R194, R194, R75 ;  /* 0x0000004bc2c24221 */ /* 0x000fe20000010000 */
[----:B------:R-:W-:Y:S01]  /*3d30*/  FMUL.FTZ R71, R69, R70 ;  /* 0x0000004645477220 */ /* 0x000fe20000410000 */
[----:B------:R-:W-:Y:S01]  /*3d40*/  @P4 FADD.FTZ R193, R193, R196 ;  /* 0x000000c4c1c14221 */ /* 0x000fe20000010000 */
[-C--:B----4-:R-:W-:Y:S02]  /*3d50*/  @P4 FFMA.FTZ R69, R69, R68.reuse, -R74 ;  /* 0x0000004445454223 */ /* 0x090fe4000001084a */
[----:B------:R-:W0:Y:S01]  /*3d60*/  SHFL.UP PT, R74, R194, 0x4, RZ ;  /* 0x04800000c24a7989 */ /* 0x000e2200000e00ff */
[----:B------:R-:W-:-:S03]  /*3d70*/  @P4 FFMA.FTZ R192, R192, R68, R71 ;  /* 0x00000044c0c04223 */ /* 0x000fc60000010047 */
[----:B------:R-:W2:Y:S04]  /*3d80*/  SHFL.UP PT, R71, R193, 0x4, RZ ;  /* 0x04800000c1477989 */ /* 0x000ea800000e00ff */
[----:B------:R-:W3:Y:S04]  /*3d90*/  SHFL.UP PT, R70, R192, 0x4, RZ ;  /* 0x04800000c0467989 */ /* 0x000ee800000e00ff */
[----:B------:R-:W4:Y:S01]  /*3da0*/  SHFL.UP PT, R68, R69, 0x4, RZ ;  /* 0x0480000045447989 */ /* 0x000f2200000e00ff */
[-C--:B0-----:R-:W-:Y:S01]  /*3db0*/  FMUL.FTZ R75, R69, R74.reuse ;  /* 0x0000004a454b7220 */ /* 0x081fe20000410000 */
[----:B------:R-:W-:-:S03]  /*3dc0*/  FMUL.FTZ R74, R192, R74 ;  /* 0x0000004ac04a7220 */ /* 0x000fc60000410000 */
[-C--:B--2---:R-:W-:Y:S01]  /*3dd0*/  FFMA.FTZ R195, R192, R71.reuse, R75 ;  /* 0x00000047c0c37223 */ /* 0x084fe2000001004b */
[C---:B------:R-:W-:Y:S01]  /*3de0*/  FFMA.FTZ R74, R69.reuse, R71, -R74 ;  /* 0x00000047454a7223 */ /* 0x040fe2000001084a */
[-C--:B---3--:R-:W-:Y:S02]  /*3df0*/  FMUL.FTZ R75, R69, R70.reuse ;  /* 0x00000046454b7220 */ /* 0x088fe40000410000 */
[----:B------:R-:W-:Y:S01]  /*3e00*/  @P3 FADD.FTZ R194, R194, R195 ;  /* 0x000000c3c2c23221 */ /* 0x000fe20000010000 */
[C---:B------:R-:W-:Y:S01]  /*3e10*/  FMUL.FTZ R70, R192.reuse, R70 ;  /* 0x00000046c0467220 */ /* 0x040fe20000410000 */
[----:B------:R-:W-:Y:S01]  /*3e20*/  @P3 FADD.FTZ R193, R193, R74 ;  /* 0x0000004ac1c13221 */ /* 0x000fe20000010000 */
[-C--:B----4-:R-:W-:Y:S02]  /*3e30*/  @P3 FFMA.FTZ R192, R192, R68.reuse, R75 ;  /* 0x00000044c0c03223 */ /* 0x090fe4000001004b */
[----:B------:R-:W0:Y:S01]  /*3e40*/  SHFL.UP PT, R74, R194, 0x8, RZ ;  /* 0x05000000c24a7989 */ /* 0x000e2200000e00ff */
[----:B------:R-:W-:-:S03]  /*3e50*/  @P3 FFMA.FTZ R69, R69, R68, -R70 ;  /* 0x0000004445453223 */ /* 0x000fc60000010846 */
[----:B------:R-:W2:Y:S04]  /*3e60*/  SHFL.UP PT, R70, R192, 0x8, RZ ;  /* 0x05000000c0467989 */ /* 0x000ea800000e00ff */
[----:B------:R-:W3:Y:S04]  /*3e70*/  SHFL.UP PT, R71, R193, 0x8, RZ ;  /* 0x05000000c1477989 */ /* 0x000ee800000e00ff */
[----:B------:R-:W4:Y:S01]  /*3e80*/  SHFL.UP PT, R68, R69, 0x8, RZ ;  /* 0x0500000045447989 */ /* 0x000f2200000e00ff */
[CC--:B0-----:R-:W-:Y:S01]  /*3e90*/  FMUL.FTZ R196, R192.reuse, R74.reuse ;  /* 0x0000004ac0c47220 */ /* 0x0c1fe20000410000 */
[C---:B------:R-:W-:Y:S01]  /*3ea0*/  FMUL.FTZ R197, R69.reuse, R74 ;  /* 0x0000004a45c57220 */ /* 0x040fe20000410000 */
[CC--:B--2---:R-:W-:Y:S01]  /*3eb0*/  FMUL.FTZ R75, R192.reuse, R70.reuse ;  /* 0x00000046c04b7220 */ /* 0x0c4fe20000410000 */
[C---:B------:R-:W-:Y:S01]  /*3ec0*/  FMUL.FTZ R195, R69.reuse, R70 ;  /* 0x0000004645c37220 */ /* 0x040fe20000410000 */
[CC--:B---3--:R-:W-:Y:S01]  /*3ed0*/  FFMA.FTZ R196, R69.reuse, R71.reuse, -R196 ;  /* 0x0000004745c47223 */ /* 0x0c8fe200000108c4 */
[C---:B------:R-:W-:Y:S01]  /*3ee0*/  FFMA.FTZ R197, R192.reuse, R71, R197 ;  /* 0x00000047c0c57223 */ /* 0x040fe200000100c5 */
[-C--:B----4-:R-:W-:Y:S01]  /*3ef0*/  @P2 FFMA.FTZ R69, R69, R68.reuse, -R75 ;  /* 0x0000004445452223 */ /* 0x090fe2000001084b */
[----:B------:R-:W-:Y:S01]  /*3f00*/  @P2 FFMA.FTZ R192, R192, R68, R195 ;  /* 0x00000044c0c02223 */ /* 0x000fe200000100c3 */
[----:B------:R-:W-:Y:S01]  /*3f10*/  @P2 FADD.FTZ R193, R193, R196 ;  /* 0x000000c4c1c12221 */ /* 0x000fe20000010000 */
[----:B------:R-:W-:-:S02]  /*3f20*/  @P2 FADD.FTZ R194, R194, R197 ;  /* 0x000000c5c2c22221 */ /* 0x000fc40000010000 */
[----:B------:R0:W2:Y:S04]  /*3f30*/  SHFL.UP PT, R68, R69, 0x10, RZ ;  /* 0x0600000045447989 */ /* 0x0000a800000e00ff */
[----:B------:R0:W3:Y:S04]  /*3f40*/  SHFL.UP PT, R70, R192, 0x10, RZ ;  /* 0x06000000c0467989 */ /* 0x0000e800000e00ff */
[----:B------:R0:W4:Y:S04]  /*3f50*/  SHFL.UP PT, R71, R193, 0x10, RZ ;  /* 0x06000000c1477989 */ /* 0x00012800000e00ff */
[----:B------:R0:W0:Y:S02]  /*3f60*/  SHFL.UP PT, R74, R194, 0x10, RZ ;  /* 0x06000000c24a7989 */ /* 0x00002400000e00ff */
.L_x_63:
[----:B------:R-:W-:Y:S01]  /*3f70*/  ISETP.GE.AND P2, PT, R171, 0x10, PT ;  /* 0x00000010ab00780c */ /* 0x000fe20003f46270 */
[CC--:B0-----:R-:W-:Y:S01]  /*3f80*/  FMUL.FTZ R196, R192.reuse, R74.reuse ;  /* 0x0000004ac0c47220 */ /* 0x0c1fe20000410000 */
[C---:B------:R-:W-:Y:S01]  /*3f90*/  FMUL.FTZ R197, R69.reuse, R74 ;  /* 0x0000004a45c57220 */ /* 0x040fe20000410000 */
[----:B------:R-:W-:Y:S01]  /*3fa0*/  UMOV UR17, 0xffffffff ;  /* 0xffffffff00117882 */ /* 0x000fe20000000000 */
[CC--:B---3--:R-:W-:Y:S01]  /*3fb0*/  FMUL.FTZ R75, R192.reuse, R70.reuse ;  /* 0x00000046c04b7220 */ /* 0x0c8fe20000410000 */
[C---:B------:R-:W-:Y:S01]  /*3fc0*/  FMUL.FTZ R195, R69.reuse, R70 ;  /* 0x0000004645c37220 */ /* 0x040fe20000410000 */
[-C--:B----4-:R-:W-:Y:S01]  /*3fd0*/  FFMA.FTZ R196, R69, R71.reuse, -R196 ;  /* 0x0000004745c47223 */ /* 0x090fe200000108c4 */
[----:B------:R-:W-:-:S06]  /*3fe0*/  FFMA.FTZ R197, R192, R71, R197 ;  /* 0x00000047c0c57223 */ /* 0x000fcc00000100c5 */
[-C--:B--2---:R-:W-:Y:S01]  /*3ff0*/  @P2 FFMA.FTZ R69, R69, R68.reuse, -R75 ;  /* 0x0000004445452223 */ /* 0x084fe2000001084b */
[----:B------:R-:W-:Y:S01]  /*4000*/  @P2 FFMA.FTZ R192, R192, R68, R195 ;  /* 0x00000044c0c02223 */ /* 0x000fe200000100c3 */
[----:B------:R-:W-:Y:S01]  /*4010*/  @P2 FADD.FTZ R193, R193, R196 ;  /* 0x000000c4c1c12221 */ /* 0x000fe20000010000 */
[----:B------:R-:W-:Y:S01]  /*4020*/  @P2 FADD.FTZ R194, R194, R197 ;  /* 0x000000c5c2c22221 */ /* 0x000fe20000010000 */
[----:B------:R-:W-:Y:S06]  /*4030*/  BRA.DIV UR17, `(.L_x_7) ;  /* 0x0000006211f47947 */ /* 0x000fec000b800000 */
.L_x_66:
[----:B------:R-:W-:-:S03]  /*4040*/  UMOV UR17, 0xffffffff ;  /* 0xffffffff00117882 */ /* 0x000fc60000000000 */
[----:B------:R-:W-:Y:S05]  /*4050*/  BRA.DIV UR17, `(.L_x_8) ;  /* 0x0000006611147947 */ /* 0x000fea000b800000 */
.L_x_69:
[----:B------:R-:W-:-:S03]  /*4060*/  UMOV UR17, 0xffffffff ;  /* 0xffffffff00117882 */ /* 0x000fc60000000000 */
[----:B------:R-:W-:Y:S05]  /*4070*/  BRA.DIV UR17, `(.L_x_9) ;  /* 0x0000006611347947 */ /* 0x000fea000b800000 */
.L_x_72:
[----:B------:R-:W-:-:S03]  /*4080*/  UMOV UR17, 0xffffffff ;  /* 0xffffffff00117882 */ /* 0x000fc60000000000 */
[----:B------:R-:W-:Y:S05]  /*4090*/  BRA.DIV UR17, `(.L_x_10) ;  /* 0x0000006611547947 */ /* 0x000fea000b800000 */
.L_x_75:
[----:B------:R-:W-:-:S03]  /*40a0*/  UMOV UR17, 0xffffffff ;  /* 0xffffffff00117882 */ /* 0x000fc60000000000 */
[----:B------:R-:W-:Y:S05]  /*40b0*/  BRA.DIV UR17, `(.L_x_11) ;  /* 0x0000006611747947 */ /* 0x000fea000b800000 */
[----:B-----5:R0:W2:Y:S04]  /*40c0*/  SHFL.IDX PT, R196, R65, RZ, 0x1f ;  /* 0x00001fff41c47589 */ /* 0x0200a800000e0000 */
[----:B------:R-:W3:Y:S04]  /*40d0*/  SHFL.IDX PT, R64, R64, RZ, 0x1f ;  /* 0x00001fff40407589 */ /* 0x000ee800000e0000 */
[----:B------:R-:W4:Y:S04]  /*40e0*/  SHFL.IDX PT, R66, R66, RZ, 0x1f ;  /* 0x00001fff42427589 */ /* 0x000f2800000e0000 */
[----:B------:R-:W0:Y:S04]  /*40f0*/  SHFL.IDX PT, R67, R67, RZ, 0x1f ;  /* 0x00001fff43437589 */ /* 0x000e2800000e0000 */
[----:B------:R-:W0:Y:S04]  /*4100*/  SHFL.UP PT, R69, R69, 0x1, RZ ;  /* 0x0420000045457989 */ /* 0x000e2800000e00ff */
[----:B------:R0:W0:Y:S04]  /*4110*/  SHFL.UP PT, R195, R192, 0x1, RZ ;  /* 0x04200000c0c37989 */ /* 0x00002800000e00ff */
[----:B------:R-:W0:Y:S04]  /*4120*/  SHFL.UP PT, R193, R193, 0x1, RZ ;  /* 0x04200000c1c17989 */ /* 0x000e2800000e00ff */
[----:B--23--:R-:W0:Y:S02]  /*4130*/  SHFL.UP PT, R194, R194, 0x1, RZ ;  /* 0x04200000c2c27989 */ /* 0x00ce2400000e00ff */
.L_x_85:
[-C--:B0-----:R-:W-:Y:S01]  /*4140*/  FMUL.FTZ R70, R69, R67.reuse ;  /* 0x0000004345467220 */ /* 0x081fe20000410000 */
[----:B------:R-:W-:-:S03]  /*4150*/  FMUL.FTZ R68, R195, R67 ;  /* 0x00000043c3447220 */ /* 0x000fc60000410000 */
[-C--:B----4-:R-:W-:Y:S01]  /*4160*/  FFMA.FTZ R65, R195, R66.reuse, R70 ;  /* 0x00000042c3417223 */ /* 0x090fe20000010046 */
[C---:B------:R-:W-:Y:S01]  /*4170*/  FFMA.FTZ R70, R69.reuse, R66, -R68 ;  /* 0x0000004245467223 */ /* 0x040fe20000010844 */
[----:B------:R-:W-:Y:S02]  /*4180*/  FMUL.FTZ R68, R69, R196 ;  /* 0x000000c445447220 */ /* 0x000fe40000410000 */
[----:B------:R-:W-:Y:S01]  /*4190*/  @P0 FADD.FTZ R67, R194, R65 ;  /* 0x00000041c2430221 */ /* 0x000fe20000010000 */
[----:B------:R-:W-:Y:S01]  /*41a0*/  @P0 FADD.FTZ R66, R193, R70 ;  /* 0x00000046c1420221 */ /* 0x000fe20000010000 */
[C---:B------:R-:W-:Y:S01]  /*41b0*/  FFMA.FTZ R65, R195.reuse, R64, R68 ;  /* 0x00000040c3417223 */ /* 0x040fe20000010044 */
[----:B------:R-:W-:Y:S01]  /*41c0*/  FMUL.FTZ R68, R195, R196 ;  /* 0x000000c4c3447220 */ /* 0x000fe20000410000 */
[C---:B------:R-:W-:Y:S01]  /*41d0*/  FMUL.FTZ R71, R57.reuse, R67 ;  /* 0x0000004339477220 */ /* 0x040fe20000410000 */
[-C--:B------:R-:W-:Y:S02]  /*41e0*/  FMUL.FTZ R70, R57, R66.reuse ;  /* 0x0000004239467220 */ /* 0x080fe40000410000 */
[----:B------:R-:W-:Y:S01]  /*41f0*/  FSEL R65, R196, R65, !P0 ;  /* 0x00000041c4417208 */ /* 0x000fe20004000000 */
[C---:B------:R-:W-:Y:S01]  /*4200*/  FFMA.FTZ R71, R56.reuse, R66, -R71 ;  /* 0x0000004238477223 */ /* 0x040fe20000010847 */
[----:B------:R-:W-:Y:S01]  /*4210*/  FFMA.FTZ R74, R56, R67, R70 ;  /* 0x00000043384a7223 */ /* 0x000fe20000010046 */
[----:B------:R-:W-:-:S02]  /*4220*/  @P0 FFMA.FTZ R64, R69, R64, -R68 ;  /* 0x0000004045400223 */ /* 0x000fc40000010844 */
[----:B------:R-:W-:Y:S01]  /*4230*/  FADD.FTZ R70, R58, R71 ;  /* 0x000000473a467221 */ /* 0x000fe20000010000 */
[----:B------:R-:W-:Y:S01]  /*4240*/  FADD.FTZ R71, R59, R74 ;  /* 0x0000004a3b477221 */ /* 0x000fe20000010000 */
[C---:B------:R-:W-:Y:S01]  /*4250*/  FMUL.FTZ R59, R57.reuse, R65 ;  /* 0x00000041393b7220 */ /* 0x040fe20000410000 */
[----:B------:R-:W-:Y:S01]  /*4260*/  FMUL.FTZ R58, R57, R64 ;  /* 0x00000040393a7220 */ /* 0x000fe20000410000 */
[C---:B------:R-:W-:Y:S01]  /*4270*/  FMUL.FTZ R75, R61.reuse, R70 ;  /* 0x000000463d4b7220 */ /* 0x040fe20000410000 */
[C---:B------:R-:W-:Y:S01]  /*4280*/  FMUL.FTZ R57, R61.reuse, R71 ;  /* 0x000000473d397220 */ /* 0x040fe20000410000 */
[C---:B------:R-:W-:Y:S01]  /*4290*/  FFMA.FTZ R68, R56.reuse, R64, -R59 ;  /* 0x0000004038447223 */ /* 0x040fe2000001083b */
        /* <DEDUP_REMOVED lines=9> */
[C---:B------:R-:W-:Y:S01]  /*4330*/  FMUL.FTZ R59, R53.reuse, R63 ;  /* 0x0000003f353b7220 */ /* 0x040fe20000410000 */
[C---:B------:R-:W-:Y:S01]  /*4340*/  FMUL.FTZ R56, R53.reuse, R62 ;  /* 0x0000003e35387220 */ /* 0x040fe20000410000 */
[C---:B------:R-:W-:Y:S01]  /*4350*/  FMUL.FTZ R57, R53.reuse, R61 ;  /* 0x0000003d35397220 */ /* 0x040fe20000410000 */
[----:B------:R-:W-:Y:S01]  /*4360*/  FMUL.FTZ R58, R53, R60 ;  /* 0x0000003c353a7220 */ /* 0x000fe20000410000 */
[C---:B------:R-:W-:Y:S01]  /*4370*/  FFMA.FTZ R59, R52.reuse, R62, -R59 ;  /* 0x0000003e343b7223 */ /* 0x040fe2000001083b */
[C---:B------:R-:W-:Y:S01]  /*4380*/  FFMA.FTZ R74, R52.reuse, R63, R56 ;  /* 0x0000003f344a7223 */ /* 0x040fe20000010038 */
[C---:B------:R-:W-:Y:S01]  /*4390*/  FFMA.FTZ R56, R52.reuse, R60, -R57 ;  /* 0x0000003c34387223 */ /* 0x040fe20000010839 */
[----:B------:R-:W-:Y:S01]  /*43a0*/  FFMA.FTZ R57, R52, R61, R58 ;  /* 0x0000003d34397223 */ /* 0x000fe2000001003a */
[----:B------:R-:W-:Y:S01]  /*43b0*/  FADD.FTZ R58, R54, R59 ;  /* 0x0000003b363a7221 */ /* 0x000fe20000010000 */
[----:B------:R-:W-:Y:S01]  /*43c0*/  FADD.FTZ R59, R55, R74 ;  /* 0x0000004a373b7221 */ /* 0x000fe20000010000 */
[----:B------:R3:W-:Y:S04]  /*43d0*/  STS.128 [R191+0x2180], R64 ;  /* 0x00218040bf007388 */ /* 0x0007e80000000c00 */
[----:B------:R3:W-:Y:S04]  /*43e0*/  STS.128 [R191+0x2190], R68 ;  /* 0x00219044bf007388 */ /* 0x0007e80000000c00 */
[----:B------:R3:W-:Y:S04]  /*43f0*/  STS.128 [R191+0x21a0], R60 ;  /* 0x0021a03cbf007388 */ /* 0x0007e80000000c00 */
[----:B------:R3:W-:Y:S02]  /*4400*/  STS.128 [R191+0x21b0], R56 ;  /* 0x0021b038bf007388 */ /* 0x0007e40000000c00 */
.L_x_5:
[----:B------:R-:W-:Y:S05]  /*4410*/  WARPSYNC.ALL ;  /* 0x0000000000007948 */ /* 0x000fea0003800000 */
[----:B------:R-:W-:Y:S02]  /*4420*/  LOP3.LUT P0, R74, R172, 0x1f, RZ, 0xc0, !PT ;  /* 0x0000001fac4a7812 */ /* 0x000fe4000780c0ff */
[----:B--2---:R-:W-:Y:S01]  /*4430*/  MOV R52, UR49 ;  /* 0x0000003100347c02 */ /* 0x004fe20008000f00 */
[C---:B01----:R-:W-:Y:S01]  /*4440*/  FMUL.FTZ R53, R31.reuse, R51 ;  /* 0x000000331f357220 */ /* 0x043fe20000410000 */
[C---:B------:R-:W-:Y:S01]  /*4450*/  FMUL.FTZ R55, R31.reuse, R189 ;  /* 0x000000bd1f377220 */ /* 0x040fe20000410000 */
[C---:B------:R-:W-:Y:S01]  /*4460*/  FMUL.FTZ R54, R31.reuse, R47 ;  /* 0x0000002f1f367220 */ /* 0x040fe20000410000 */
[----:B------:R-:W-:Y:S01]  /*4470*/  BAR.SYNC.DEFER_BLOCKING 0x0 ;  /* 0x0000000000007b1d */ /* 0x000fe20000010000 */
[----:B------:R-:W-:Y:S01]  /*4480*/  ISETP.LE.OR P0, PT, R52, UR15, P0 ;  /* 0x0000000f34007c0c */ /* 0x000fe20008703670 */
[C---:B------:R-:W-:Y:S01]  /*4490*/  FMUL.FTZ R52, R30.reuse, R51 ;  /* 0x000000331e347220 */ /* 0x040fe20000410000 */
[CC--:B------:R-:W-:Y:S01]  /*44a0*/  FFMA.FTZ R53, R30.reuse, R50.reuse, -R53 ;  /* 0x000000321e357223 */ /* 0x0c0fe20000010835 */
[C---:B------:R-:W-:Y:S01]  /*44b0*/  FFMA.FTZ R55, R30.reuse, R47, R55 ;  /* 0x0000002f1e377223 */ /* 0x040fe20000010037 */
[----:B---3--:R-:W-:Y:S01]  /*44c0*/  FFMA.FTZ R57, R30, R189, -R54 ;  /* 0x000000bd1e397223 */ /* 0x008fe20000010836 */
[----:B------:R-:W-:Y:S01]  /*44d0*/  FFMA.FTZ R52, -R31, R50, -R52 ;  /* 0x000000321f347223 */ /* 0x000fe20000010934 */
[C---:B------:R-:W-:Y:S01]  /*44e0*/  FMUL.FTZ R61, R29.reuse, R53 ;  /* 0x000000351d3d7220 */ /* 0x040fe20000410000 */
[----:B------:R-:W-:Y:S01]  /*44f0*/  FADD.FTZ R55, R46, R55 ;  /* 0x000000372e377221 */ /* 0x000fe20000010000 */
[----:B------:R-:W-:Y:S01]  /*4500*/  FADD.FTZ R57, R188, R57 ;  /* 0x00000039bc397221 */ /* 0x000fe20000010000 */
[CC--:B------:R-:W-:Y:S01]  /*4510*/  FMUL.FTZ R59, R29.reuse, R52.reuse ;  /* 0x000000341d3b7220 */ /* 0x0c0fe20000410000 */
[C---:B------:R-:W-:Y:S01]  /*4520*/  FFMA.FTZ R61, R28.reuse, R52, -R61 ;  /* 0x000000341c3d7223 */ /* 0x040fe2000001083d */
[C---:B------:R-:W-:Y:S01]  /*4530*/  FMUL.FTZ R56, R29.reuse, R55 ;  /* 0x000000371d387220 */ /* 0x040fe20000410000 */
[----:B------:R-:W-:Y:S01]  /*4540*/  FMUL.FTZ R54, R29, R57 ;  /* 0x000000391d367220 */ /* 0x000fe20000410000 */
[C---:B------:R-:W-:Y:S01]  /*4550*/  FFMA.FTZ R59, R28.reuse, R53, R59 ;  /* 0x000000351c3b7223 */ /* 0x040fe2000001003b */
[C---:B------:R-:W-:Y:S01]  /*4560*/  FMUL.FTZ R52, R27.reuse, R61 ;  /* 0x0000003d1b347220 */ /* 0x040fe20000410000 */
[C---:B------:R-:W-:Y:S01]  /*4570*/  FFMA.FTZ R56, R28.reuse, R57, -R56 ;  /* 0x000000391c387223 */ /* 0x040fe20000010838 */
[----:B------:R-:W-:Y:S01]  /*4580*/  FFMA.FTZ R54, R28, R55, R54 ;  /* 0x000000371c367223 */ /* 0x000fe20000010036 */
[-C--:B------:R-:W-:Y:S01]  /*4590*/  FMUL.FTZ R53, R27, R59.reuse ;  /* 0x0000003b1b357220 */ /* 0x080fe20000410000 */
[C---:B------:R-:W-:Y:S01]  /*45a0*/  FFMA.FTZ R52, R26.reuse, R59, R52 ;  /* 0x0000003b1a347223 */ /* 0x040fe20000010034 */
[----:B------:R-:W-:Y:S01]  /*45b0*/  FADD.FTZ R56, R187, R56 ;  /* 0x00000038bb387221 */ /* 0x000fe20000010000 */
[----:B------:R-:W-:Y:S01]  /*45c0*/  FADD.FTZ R54, R45, R54 ;  /* 0x000000362d367221 */ /* 0x000fe20000010000 */
[----:B------:R-:W-:Y:S01]  /*45d0*/  FFMA.FTZ R53, R26, R61, -R53 ;  /* 0x0000003d1a357223 */ /* 0x000fe20000010835 */
[----:B------:R-:W-:Y:S01]  /*45e0*/  FMUL.FTZ R58, R25, R52 ;  /* 0x00000034193a7220 */ /* 0x000fe20000410000 */
[C---:B------:R-:W-:Y:S01]  /*45f0*/  FMUL.FTZ R55, R27.reuse, R56 ;  /* 0x000000381b377220 */ /* 0x040fe20000410000 */
[-C--:B------:R-:W-:Y:S01]  /*4600*/  FMUL.FTZ R57, R27, R54.reuse ;  /* 0x000000361b397220 */ /* 0x080fe20000410000 */
[-C--:B------:R-:W-:Y:S01]  /*4610*/  FMUL.FTZ R59, R25, R53.reuse ;  /* 0x00000035193b7220 */ /* 0x080fe20000410000 */
[----:B------:R-:W-:Y:S01]  /*4620*/  FFMA.FTZ R58, R24, R53, -R58 ;  /* 0x00000035183a7223 */ /* 0x000fe2000001083a */
[C---:B------:R-:W-:Y:S01]  /*4630*/  FFMA.FTZ R55, R26.reuse, R54, R55 ;  /* 0x000000361a377223 */ /* 0x040fe20000010037 */
[----:B------:R-:W-:Y:S01]  /*4640*/  FFMA.FTZ R57, R26, R56, -R57 ;  /* 0x000000381a397223 */ /* 0x000fe20000010839 */
[----:B------:R-:W-:Y:S01]  /*4650*/  FFMA.FTZ R59, R24, R52, R59 ;  /* 0x00000034183b7223 */ /* 0x000fe2000001003b */
[CC--:B------:R-:W-:Y:S01]  /*4660*/  FMUL.FTZ R63, R23.reuse, R58.reuse ;  /* 0x0000003a173f7220 */ /* 0x0c0fe20000410000 */
[----:B------:R-:W0:Y:S01]  /*4670*/  LDS.64 R52, [R190+0x2188] ;  /* 0x00218800be347984 */ /* 0x000e220000000a00 */
[----:B------:R-:W-:Y:S01]  /*4680*/  FADD.FTZ R55, R44, R55 ;  /* 0x000000372c377221 */ /* 0x000fe20000010000 */
[----:B------:R-:W-:Y:S01]  /*4690*/  FADD.FTZ R57, R186, R57 ;  /* 0x00000039ba397221 */ /* 0x000fe20000010000 */
[-C--:B-----5:R-:W-:Y:S01]  /*46a0*/  FMUL.FTZ R65, R23, R59.reuse ;  /* 0x0000003b17417220 */ /* 0x0a0fe20000410000 */
[C---:B------:R-:W-:Y:S01]  /*46b0*/  FFMA.FTZ R63, R22.reuse, R59, R63 ;  /* 0x0000003b163f7223 */ /* 0x040fe2000001003f */
[C---:B------:R-:W-:Y:S01]  /*46c0*/  FMUL.FTZ R61, R25.reuse, R55 ;  /* 0x00000037193d7220 */ /* 0x040fe20000410000 */
[-C--:B------:R-:W-:Y:S01]  /*46d0*/  FMUL.FTZ R54, R25, R57.reuse ;  /* 0x0000003919367220 */ /* 0x080fe20000410000 */
[----:B------:R-:W-:Y:S01]  /*46e0*/  FFMA.FTZ R65, R22, R58, -R65 ;  /* 0x0000003a16417223 */ /* 0x000fe20000010841 */
[----:B------:R-:W-:Y:S01]  /*46f0*/  VOTEU.ALL UP0, P0 ;  /* 0x0000000000ff7886 */ /* 0x000fe20000000000 */
[C---:B------:R-:W-:Y:S01]  /*4700*/  FFMA.FTZ R56, R24.reuse, R57, -R61 ;  /* 0x0000003918387223 */ /* 0x040fe2000001083d */
[C---:B------:R-:W-:Y:S01]  /*4710*/  FMUL.FTZ R57, R21.reuse, R63 ;  /* 0x0000003f15397220 */ /* 0x040fe20000410000 */
[----:B------:R-:W-:Y:S01]  /*4720*/  FFMA.FTZ R54, R24, R55, R54 ;  /* 0x0000003718367223 */ /* 0x000fe20000010036 */
[-C--:B------:R-:W-:Y:S01]  /*4730*/  FMUL.FTZ R58, R21, R65.reuse ;  /* 0x00000041153a7220 */ /* 0x080fe20000410000 */
[----:B------:R-:W-:Y:S01]  /*4740*/  FADD.FTZ R56, R185, R56 ;  /* 0x00000038b9387221 */ /* 0x000fe20000010000 */
[C---:B------:R-:W-:Y:S01]  /*4750*/  FFMA.FTZ R65, R20.reuse, R65, -R57 ;  /* 0x0000004114417223 */ /* 0x040fe20000010839 */
[----:B------:R-:W-:Y:S01]  /*4760*/  FADD.FTZ R54, R43, R54 ;  /* 0x000000362b367221 */ /* 0x000fe20000010000 */
[----:B------:R-:W-:Y:S01]  /*4770*/  FFMA.FTZ R58, R20, R63, R58 ;  /* 0x0000003f143a7223 */ /* 0x000fe2000001003a */
[----:B------:R-:W-:Y:S01]  /*4780*/  FMUL.FTZ R55, R23, R56 ;  /* 0x0000003817377220 */ /* 0x000fe20000410000 */
[-C--:B------:R-:W-:Y:S01]  /*4790*/  FMUL.FTZ R59, R19, R65.reuse ;  /* 0x00000041133b7220 */ /* 0x080fe20000410000 */
[----:B------:R-:W-:Y:S01]  /*47a0*/  FMUL.FTZ R57, R23, R54 ;  /* 0x0000003617397220 */ /* 0x000fe20000410000 */
[----:B------:R-:W-:Y:S01]  /*47b0*/  FMUL.FTZ R60, R19, R58 ;  /* 0x0000003a133c7220 */ /* 0x000fe20000410000 */
[----:B------:R-:W-:Y:S01]  /*47c0*/  FFMA.FTZ R55, R22, R54, R55 ;  /* 0x0000003616377223 */ /* 0x000fe20000010037 */
[----:B------:R-:W-:Y:S01]  /*47d0*/  FFMA.FTZ R58, R18, R58, R59 ;  /* 0x0000003a123a7223 */ /* 0x000fe2000001003b */
[----:B------:R-:W-:Y:S01]  /*47e0*/  FFMA.FTZ R57, R22, R56, -R57 ;  /* 0x0000003816397223 */ /* 0x000fe20000010839 */
[----:B------:R-:W-:Y:S01]  /*47f0*/  FFMA.FTZ R60, R18, R65, -R60 ;  /* 0x00000041123c7223 */ /* 0x000fe2000001083c */
[----:B------:R-:W-:Y:S01]  /*4800*/  FADD.FTZ R55, R42, R55 ;  /* 0x000000372a377221 */ /* 0x000fe20000010000 */
[C---:B------:R-:W-:Y:S01]  /*4810*/  FMUL.FTZ R63, R17.reuse, R58 ;  /* 0x0000003a113f7220 */ /* 0x040fe20000410000 */
[----:B------:R-:W-:Y:S01]  /*4820*/  FADD.FTZ R57, R184, R57 ;  /* 0x00000039b8397221 */ /* 0x000fe20000010000 */
[-C--:B------:R-:W-:Y:S01]  /*4830*/  FMUL.FTZ R61, R17, R60.reuse ;  /* 0x0000003c113d7220 */ /* 0x080fe20000410000 */
[C---:B------:R-:W-:Y:S01]  /*4840*/  FMUL.FTZ R59, R21.reuse, R55 ;  /* 0x00000037153b7220 */ /* 0x040fe20000410000 */
[C---:B------:R-:W-:Y:S01]  /*4850*/  FFMA.FTZ R63, R16.reuse, R60, -R63 ;  /* 0x0000003c103f7223 */ /* 0x040fe2000001083f */
[-C--:B------:R-:W-:Y:S01]  /*4860*/  FMUL.FTZ R54, R21, R57.reuse ;  /* 0x0000003915367220 */ /* 0x080fe20000410000 */
[----:B------:R-:W-:Y:S01]  /*4870*/  FFMA.FTZ R61, R16, R58, R61 ;  /* 0x0000003a103d7223 */ /* 0x000fe2000001003d */
[C---:B------:R-:W-:Y:S01]  /*4880*/  FFMA.FTZ R56, R20.reuse, R57, -R59 ;  /* 0x0000003914387223 */ /* 0x040fe2000001083b */
[C---:B------:R-:W-:Y:S01]  /*4890*/  FMUL.FTZ R57, R15.reuse, R63 ;  /* 0x0000003f0f397220 */ /* 0x040fe20000410000 */
[----:B------:R-:W-:Y:S01]  /*48a0*/  FFMA.FTZ R54, R20, R55, R54 ;  /* 0x0000003714367223 */ /* 0x000fe20000010036 */
[-C--:B------:R-:W-:Y:S01]  /*48b0*/  FMUL.FTZ R58, R15, R61.reuse ;  /* 0x0000003d0f3a7220 */ /* 0x080fe20000410000 */
[----:B------:R-:W-:Y:S01]  /*48c0*/  FADD.FTZ R56, R183, R56 ;  /* 0x00000038b7387221 */ /* 0x000fe20000010000 */
[C---:B------:R-:W-:Y:S01]  /*48d0*/  FFMA.FTZ R61, R14.reuse, R61, R57 ;  /* 0x0000003d0e3d7223 */ /* 0x040fe20000010039 */
[----:B------:R-:W-:Y:S01]  /*48e0*/  FADD.FTZ R54, R41, R54 ;  /* 0x0000003629367221 */ /* 0x000fe20000010000 */
[C---:B0-----:R-:W-:Y:S01]  /*48f0*/  FMUL.FTZ R55, R73.reuse, R52 ;  /* 0x0000003449377220 */ /* 0x041fe20000410000 */
[----:B------:R-:W-:Y:S01]  /*4900*/  FMUL.FTZ R73, R73, R53 ;  /* 0x0000003549497220 */ /* 0x000fe20000410000 */
[----:B------:R-:W-:Y:S01]  /*4910*/  FMUL.FTZ R57, R19, R56 ;  /* 0x0000003813397220 */ /* 0x000fe20000410000 */
[----:B------:R-:W-:Y:S01]  /*4920*/  FFMA.FTZ R58, R14, R63, -R58 ;  /* 0x0000003f0e3a7223 */ /* 0x000fe2000001083a */
[C---:B------:R-:W-:Y:S01]  /*4930*/  FFMA.FTZ R55, R72.reuse, R53, R55 ;  /* 0x0000003548377223 */ /* 0x040fe20000010037 */
[----:B------:R-:W-:Y:S01]  /*4940*/  FFMA.FTZ R73, R72, R52, -R73 ;  /* 0x0000003448497223 */ /* 0x000fe20000010849 */
[----:B------:R-:W-:Y:S01]  /*4950*/  FMUL.FTZ R53, R13, R61 ;  /* 0x0000003d0d357220 */ /* 0x000fe20000410000 */
[-C--:B------:R-:W-:Y:S01]  /*4960*/  FMUL.FTZ R59, R19, R54.reuse ;  /* 0x00000036133b7220 */ /* 0x080fe20000410000 */
[----:B------:R-:W-:Y:S01]  /*4970*/  FADD.FTZ R201, RZ, R55 ;  /* 0x00000037ffc97221 */ /* 0x000fe20000010000 */
[----:B------:R-:W-:Y:S01]  /*4980*/  FFMA.FTZ R57, R18, R54, R57 ;  /* 0x0000003612397223 */ /* 0x000fe20000010039 */
[----:B------:R-:W-:Y:S01]  /*4990*/  FFMA.FTZ R217, R152, R105, R73 ;  /* 0x0000006998d97223 */ /* 0x000fe20000010049 */
[-C--:B------:R-:W-:Y:S01]  /*49a0*/  FMUL.FTZ R54, R13, R58.reuse ;  /* 0x0000003a0d367220 */ /* 0x080fe20000410000 */
[C---:B------:R-:W-:Y:S01]  /*49b0*/  FFMA.FTZ R58, R12.reuse, R58, -R53 ;  /* 0x0000003a0c3a7223 */ /* 0x040fe20000010835 */
[C---:B------:R-:W-:Y:S01]  /*49c0*/  FMUL.FTZ R53, R3.reuse, R201 ;  /* 0x000000c903357220 */ /* 0x040fe20000410000 */
[----:B------:R-:W-:Y:S01]  /*49d0*/  FMUL.FTZ R52, R3, R217 ;  /* 0x000000d903347220 */ /* 0x000fe20000410000 */
[----:B------:R-:W-:Y:S01]  /*49e0*/  FFMA.FTZ R54, R12, R61, R54 ;  /* 0x0000003d0c367223 */ /* 0x000fe20000010036 */
[C---:B------:R-:W-:Y:S01]  /*49f0*/  FMUL.FTZ R55, R11.reuse, R58 ;  /* 0x0000003a0b377220 */ /* 0x040fe20000410000 */
[C---:B------:R-:W-:Y:S01]  /*4a00*/  FFMA.FTZ R214, R2.reuse, R217, -R53 ;  /* 0x000000d902d67223 */ /* 0x040fe20000010835 */
[----:B------:R-:W-:Y:S01]  /*4a10*/  FFMA.FTZ R52, R2, R201, R52 ;  /* 0x000000c902347223 */ /* 0x000fe20000010034 */
[-C--:B------:R-:W-:Y:S01]  /*4a20*/  FMUL.FTZ R53, R11, R54.reuse ;  /* 0x000000360b357220 */ /* 0x080fe20000410000 */
[C---:B------:R-:W-:Y:S01]  /*4a30*/  FFMA.FTZ R60, R10.reuse, R54, R55 ;  /* 0x000000360a3c7223 */ /* 0x040fe20000010037 */
[----:B------:R-:W-:Y:S01]  /*4a40*/  FFMA.FTZ R214, R153, R104, R214 ;  /* 0x0000006899d67223 */ /* 0x000fe200000100d6 */
[----:B------:R-:W-:Y:S01]  /*4a50*/  FADD.FTZ R200, RZ, R52 ;  /* 0x00000034ffc87221 */ /* 0x000fe20000010000 */
[----:B------:R-:W-:Y:S01]  /*4a60*/  FFMA.FTZ R58, R10, R58, -R53 ;  /* 0x0000003a0a3a7223 */ /* 0x000fe20000010835 */
[----:B------:R-:W-:Y:S01]  /*4a70*/  FFMA.FTZ R59, R18, R56, -R59 ;  /* 0x00000038123b7223 */ /* 0x000fe2000001083b */
[C---:B------:R-:W-:Y:S01]  /*4a80*/  FMUL.FTZ R55, R5.reuse, R214 ;  /* 0x000000d605377220 */ /* 0x040fe20000410000 */
[-C--:B------:R-:W-:Y:S01]  /*4a90*/  FMUL.FTZ R53, R5, R200.reuse ;  /* 0x000000c805357220 */ /* 0x080fe20000410000 */
[----:B------:R-:W-:Y:S01]  /*4aa0*/  FADD.FTZ R57, R40, R57 ;  /* 0x0000003928397221 */ /* 0x000fe20000010000 */
[----:B------:R-:W-:Y:S01]  /*4ab0*/  FADD.FTZ R59, R182, R59 ;  /* 0x0000003bb63b7221 */ /* 0x000fe20000010000 */
[C---:B------:R-:W-:Y:S01]  /*4ac0*/  FFMA.FTZ R55, R4.reuse, R200, R55 ;  /* 0x000000c804377223 */ /* 0x040fe20000010037 */
[----:B------:R-:W-:Y:S01]  /*4ad0*/  FFMA.FTZ R53, R4, R214, -R53 ;  /* 0x000000d604357223 */ /* 0x000fe20000010835 */
[C---:B------:R-:W-:Y:S01]  /*4ae0*/  FMUL.FTZ R52, R17.reuse, R57 ;  /* 0x0000003911347220 */ /* 0x040fe20000410000 */
[----:B------:R-:W-:Y:S01]  /*4af0*/  FMUL.FTZ R61, R17, R59 ;  /* 0x0000003b113d7220 */ /* 0x000fe20000410000 */
[----:B------:R-:W-:Y:S01]  /*4b00*/  FADD.FTZ R199, RZ, R55 ;  /* 0x00000037ffc77221 */ /* 0x000fe20000010000 */
[----:B------:R-:W-:Y:S01]  /*4b10*/  FFMA.FTZ R215, R150, R103, R53 ;  /* 0x0000006796d77223 */ /* 0x000fe20000010035 */
[C---:B------:R-:W-:Y:S01]  /*4b20*/  FFMA.FTZ R56, R16.reuse, R59, -R52 ;  /* 0x0000003b10387223 */ /* 0x040fe20000010834 */
[----:B------:R-:W-:Y:S01]  /*4b30*/  FMUL.FTZ R55, R9, R58 ;  /* 0x0000003a09377220 */ /* 0x000fe20000410000 */
[C---:B------:R-:W-:Y:S01]  /*4b40*/  FMUL.FTZ R53, R7.reuse, R199 ;  /* 0x000000c707357220 */ /* 0x040fe20000410000 */
[----:B------:R-:W-:Y:S01]  /*4b50*/  FMUL.FTZ R52, R7, R215 ;  /* 0x000000d707347220 */ /* 0x000fe20000410000 */
[----:B------:R-:W-:Y:S01]  /*4b60*/  FFMA.FTZ R54, R16, R57, R61 ;  /* 0x0000003910367223 */ /* 0x000fe2000001003d */
[-C--:B------:R-:W-:Y:S01]  /*4b70*/  FMUL.FTZ R57, R9, R60.reuse ;  /* 0x0000003c09397220 */ /* 0x080fe20000410000 */
[C---:B------:R-:W-:Y:S01]  /*4b80*/  FFMA.FTZ R212, R6.reuse, R215, -R53 ;  /* 0x000000d706d47223 */ /* 0x040fe20000010835 */
[----:B------:R-:W-:Y:S01]  /*4b90*/  FFMA.FTZ R52, R6, R199, R52 ;  /* 0x000000c706347223 */ /* 0x000fe20000010034 */
[C---:B------:R-:W-:Y:S01]  /*4ba0*/  FFMA.FTZ R60, R8.reuse, R60, R55 ;  /* 0x0000003c083c7223 */ /* 0x040fe20000010037 */
[----:B------:R-:W-:Y:S01]  /*4bb0*/  FADD.FTZ R56, R181, R56 ;  /* 0x00000038b5387221 */ /* 0x000fe20000010000 */
[----:B------:R-:W-:Y:S01]  /*4bc0*/  FFMA.FTZ R212, R151, R102, R212 ;  /* 0x0000006697d47223 */ /* 0x000fe200000100d4 */
[----:B------:R-:W-:Y:S01]  /*4bd0*/  FADD.FTZ R198, RZ, R52 ;  /* 0x00000034ffc67221 */ /* 0x000fe20000010000 */
[C---:B------:R-:W-:Y:S01]  /*4be0*/  FFMA.FTZ R58, R8.reuse, R58, -R57 ;  /* 0x0000003a083a7223 */ /* 0x040fe20000010839 */
[----:B------:R-:W-:Y:S01]  /*4bf0*/  FADD.FTZ R54, R39, R54 ;  /* 0x0000003627367221 */ /* 0x000fe20000010000 */
[C---:B------:R-:W-:Y:S01]  /*4c00*/  FMUL.FTZ R55, R9.reuse, R212 ;  /* 0x000000d409377220 */ /* 0x040fe20000410000 */
[----:B------:R-:W-:Y:S01]  /*4c10*/  FMUL.FTZ R53, R9, R198 ;  /* 0x000000c609357220 */ /* 0x000fe20000410000 */
[C---:B------:R-:W-:Y:S01]  /*4c20*/  FMUL.FTZ R57, R15.reuse, R56 ;  /* 0x000000380f397220 */ /* 0x040fe20000410000 */
[----:B------:R-:W-:Y:S01]  /*4c30*/  FMUL.FTZ R61, R15, R54 ;  /* 0x000000360f3d7220 */ /* 0x000fe20000410000 */
[C---:B------:R-:W-:Y:S01]  /*4c40*/  FFMA.FTZ R55, R8.reuse, R198, R55 ;  /* 0x000000c608377223 */ /* 0x040fe20000010037 */
[----:B------:R-:W-:Y:S01]  /*4c50*/  FFMA.FTZ R53, R8, R212, -R53 ;  /* 0x000000d408357223 */ /* 0x000fe20000010835 */
[----:B------:R-:W-:Y:S01]  /*4c60*/  FFMA.FTZ R59, R14, R54, R57 ;  /* 0x000000360e3b7223 */ /* 0x000fe20000010039 */
[C---:B------:R-:W-:Y:S01]  /*4c70*/  FMUL.FTZ R57, R7.reuse, R60 ;  /* 0x0000003c07397220 */ /* 0x040fe20000410000 */
[----:B------:R-:W-:Y:S01]  /*4c80*/  FADD.FTZ R197, RZ, R55 ;  /* 0x00000037ffc57221 */ /* 0x000fe20000010000 */
[----:B------:R-:W-:Y:S01]  /*4c90*/  FFMA.FTZ R213, R148, R101, R53 ;  /* 0x0000006594d57223 */ /* 0x000fe20000010035 */
[-C--:B------:R-:W-:Y:S01]  /*4ca0*/  FMUL.FTZ R55, R7, R58.reuse ;  /* 0x0000003a07377220 */ /* 0x080fe20000410000 */
[C---:B------:R-:W-:Y:S01]  /*4cb0*/  FFMA.FTZ R57, R6.reuse, R58, -R57 ;  /* 0x0000003a06397223 */ /* 0x040fe20000010839 */
[C---:B------:R-:W-:Y:S01]  /*4cc0*/  FMUL.FTZ R53, R11.reuse, R197 ;  /* 0x000000c50b357220 */ /* 0x040fe20000410000 */
[-C--:B------:R-:W-:Y:S01]  /*4cd0*/  FMUL.FTZ R52, R11, R213.reuse ;  /* 0x000000d50b347220 */ /* 0x080fe20000410000 */
[----:B------:R-:W-:Y:S01]  /*4ce0*/  FFMA.FTZ R55, R6, R60, R55 ;  /* 0x0000003c06377223 */ /* 0x000fe20000010037 */
[----:B------:R-:W-:Y:S01]  /*4cf0*/  FFMA.FTZ R61, R14, R56, -R61 ;  /* 0x000000380e3d7223 */ /* 0x000fe2000001083d */
[C---:B------:R-:W-:Y:S01]  /*4d00*/  FFMA.FTZ R210, R10.reuse, R213, -R53 ;  /* 0x000000d50ad27223 */ /* 0x040fe20000010835 */
[----:B------:R-:W-:Y:S01]  /*4d10*/  FFMA.FTZ R196, R10, R197, R52 ;  /* 0x000000c50ac47223 */ /* 0x000fe20000010034 */
[C---:B------:R-:W-:Y:S01]  /*4d20*/  FMUL.FTZ R54, R5.reuse, R55 ;  /* 0x0000003705367220 */ /* 0x040fe20000410000 */
[-C--:B------:R-:W-:Y:S01]  /*4d30*/  FMUL.FTZ R63, R5, R57.reuse ;  /* 0x00000039053f7220 */ /* 0x080fe20000410000 */
[----:B------:R-:W-:Y:S01]  /*4d40*/  FFMA.FTZ R210, R149, R100, R210 ;  /* 0x0000006495d27223 */ /* 0x000fe200000100d2 */
[----:B------:R-:W-:Y:S01]  /*4d50*/  FADD.FTZ R196, RZ, R196 ;  /* 0x000000c4ffc47221 */ /* 0x000fe20000010000 */
[----:B------:R-:W-:Y:S01]  /*4d60*/  FFMA.FTZ R53, R4, R57, -R54 ;  /* 0x0000003904357223 */ /* 0x000fe20000010836 */
[----:B------:R-:W-:Y:S01]  /*4d70*/  FADD.FTZ R61, R180, R61 ;  /* 0x0000003db43d7221 */ /* 0x000fe20000010000 */
[C---:B------:R-:W-:Y:S01]  /*4d80*/  FMUL.FTZ R57, R13.reuse, R210 ;  /* 0x000000d20d397220 */ /* 0x040fe20000410000 */
[----:B------:R-:W-:Y:S01]  /*4d90*/  FFMA.FTZ R52, R4, R55, R63 ;  /* 0x0000003704347223 */ /* 0x000fe2000001003f */
[CC--:B------:R-:W-:Y:S01]  /*4da0*/  FMUL.FTZ R55, R13.reuse, R196.reuse ;  /* 0x000000c40d377220 */ /* 0x0c0fe20000410000 */
[----:B------:R-:W-:Y:S01]  /*4db0*/  FADD.FTZ R59, R38, R59 ;  /* 0x0000003b263b7221 */ /* 0x000fe20000010000 */
[C---:B------:R-:W-:Y:S01]  /*4dc0*/  FMUL.FTZ R54, R13.reuse, R61 ;  /* 0x0000003d0d367220 */ /* 0x040fe20000410000 */
[C---:B------:R-:W-:Y:S01]  /*4dd0*/  FFMA.FTZ R57, R12.reuse, R196, R57 ;  /* 0x000000c40c397223 */ /* 0x040fe20000010039 */
[C---:B------:R-:W-:Y:S01]  /*4de0*/  FFMA.FTZ R55, R12.reuse, R210, -R55 ;  /* 0x000000d20c377223 */ /* 0x040fe20000010837 */
[-C--:B------:R-:W-:Y:S01]  /*4df0*/  FMUL.FTZ R56, R13, R59.reuse ;  /* 0x0000003b0d387220 */ /* 0x080fe20000410000 */
[----:B------:R-:W-:Y:S01]  /*4e00*/  FFMA.FTZ R54, R12, R59, R54 ;  /* 0x0000003b0c367223 */ /* 0x000fe20000010036 */
[----:B------:R-:W-:Y:S01]  /*4e10*/  FADD.FTZ R195, RZ, R57 ;  /* 0x00000039ffc37221 */ /* 0x000fe20000010000 */
[----:B------:R-:W-:Y:S01]  /*4e20*/  FFMA.FTZ R211, R146, R99, R55 ;  /* 0x0000006392d37223 */ /* 0x000fe20000010037 */
[----:B------:R-:W-:Y:S01]  /*4e30*/  FFMA.FTZ R56, R12, R61, -R56 ;  /* 0x0000003d0c387223 */ /* 0x000fe20000010838 */
[----:B------:R-:W-:Y:S01]  /*4e40*/  FADD.FTZ R57, R37, R54 ;  /* 0x0000003625397221 */ /* 0x000fe20000010000 */
[C---:B------:R-:W-:Y:S01]  /*4e50*/  FMUL.FTZ R55, R15.reuse, R195 ;  /* 0x000000c30f377220 */ /* 0x040fe20000410000 */
[----:B------:R-:W-:Y:S01]  /*4e60*/  FMUL.FTZ R54, R15, R211 ;  /* 0x000000d30f367220 */ /* 0x000fe20000410000 */
[----:B------:R-:W-:Y:S01]  /*4e70*/  FADD.FTZ R56, R179, R56 ;  /* 0x00000038b3387221 */ /* 0x000fe20000010000 */
[C---:B------:R-:W-:Y:S01]  /*4e80*/  FMUL.FTZ R59, R11.reuse, R57 ;  /* 0x000000390b3b7220 */ /* 0x040fe20000410000 */
[C---:B------:R-:W-:Y:S01]  /*4e90*/  FFMA.FTZ R208, R14.reuse, R211, -R55 ;  /* 0x000000d30ed07223 */ /* 0x040fe20000010837 */
[----:B------:R-:W-:Y:S01]  /*4ea0*/  FFMA.FTZ R54, R14, R195, R54 ;  /* 0x000000c30e367223 */ /* 0x000fe20000010036 */
[-C--:B------:R-:W-:Y:S01]  /*4eb0*/  FMUL.FTZ R58, R11, R56.reuse ;  /* 0x000000380b3a7220 */ /* 0x080fe20000410000 */
[C---:B------:R-:W-:Y:S01]  /*4ec0*/  FFMA.FTZ R55, R10.reuse, R56, -R59 ;  /* 0x000000380a377223 */ /* 0x040fe2000001083b */
[----:B------:R-:W-:Y:S01]  /*4ed0*/  FFMA.FTZ R208, R147, R98, R208 ;  /* 0x0000006293d07223 */ /* 0x000fe200000100d0 */
[----:B------:R-:W-:Y:S01]  /*4ee0*/  FADD.FTZ R194, RZ, R54 ;  /* 0x00000036ffc27221 */ /* 0x000fe20000010000 */
[----:B------:R-:W-:Y:S01]  /*4ef0*/  FFMA.FTZ R59, R10, R57, R58 ;  /* 0x000000390a3b7223 */ /* 0x000fe2000001003a */
[----:B------:R-:W-:Y:S01]  /*4f00*/  FADD.FTZ R54, R178, R55 ;  /* 0x00000037b2367221 */ /* 0x000fe20000010000 */
[C---:B------:R-:W-:Y:S01]  /*4f10*/  FMUL.FTZ R57, R17.reuse, R208 ;  /* 0x000000d011397220 */ /* 0x040fe20000410000 */
[----:B------:R-:W-:Y:S01]  /*4f20*/  FMUL.FTZ R55, R17, R194 ;  /* 0x000000c211377220 */ /* 0x000fe20000410000 */
[----:B------:R-:W-:Y:S01]  /*4f30*/  FADD.FTZ R59, R36, R59 ;  /* 0x0000003b243b7221 */ /* 0x000fe20000010000 */
[C---:B------:R-:W-:Y:S01]  /*4f40*/  FMUL.FTZ R61, R9.reuse, R54 ;  /* 0x00000036093d7220 */ /* 0x040fe20000410000 */
[C---:B------:R-:W-:Y:S01]  /*4f50*/  FFMA.FTZ R57, R16.reuse, R194, R57 ;  /* 0x000000c210397223 */ /* 0x040fe20000010039 */
[----:B------:R-:W-:Y:S01]  /*4f60*/  FFMA.FTZ R55, R16, R208, -R55 ;  /* 0x000000d010377223 */ /* 0x000fe20000010837 */
[-C--:B------:R-:W-:Y:S01]  /*4f70*/  FMUL.FTZ R63, R9, R59.reuse ;  /* 0x0000003b093f7220 */ /* 0x080fe20000410000 */
[----:B------:R-:W-:Y:S01]  /*4f80*/  FFMA.FTZ R56, R8, R59, R61 ;  /* 0x0000003b08387223 */ /* 0x000fe2000001003d */
[----:B------:R-:W-:Y:S01]  /*4f90*/  FADD.FTZ R193, RZ, R57 ;  /* 0x00000039ffc17221 */ /* 0x000fe20000010000 */
[----:B------:R-:W-:Y:S01]  /*4fa0*/  FFMA.FTZ R209, R144, R97, R55 ;  /* 0x0000006190d17223 */ /* 0x000fe20000010037 */
[----:B------:R-:W-:Y:S01]  /*4fb0*/  FFMA.FTZ R58, R8, R54, -R63 ;  /* 0x00000036083a7223 */ /* 0x000fe2000001083f */
[----:B------:R-:W-:Y:S01]  /*4fc0*/  FADD.FTZ R56, R35, R56 ;  /* 0x0000003823387221 */ /* 0x000fe20000010000 */
[C---:B------:R-:W-:Y:S01]  /*4fd0*/  FMUL.FTZ R55, R19.reuse, R193 ;  /* 0x000000c113377220 */ /* 0x040fe20000410000 */
[-C--:B------:R-:W-:Y:S01]  /*4fe0*/  FMUL.FTZ R54, R19, R209.reuse ;  /* 0x000000d113367220 */ /* 0x080fe20000410000 */
        /* <DEDUP_REMOVED lines=25> */
[----:B------:R-:W-:Y:S01]  /*5180*/  ISETP.GT.U32.AND P2, PT, R172, 0x1f, PT ;  /* 0x0000001fac00780c */ /* 0x000fe20003f44070 */
[C---:B------:R-:W-:Y:S01]  /*5190*/  FFMA.FTZ R204, R22.reuse, R207, -R55 ;  /* 0x000000cf16cc7223 */ /* 0x040fe20000010837 */
[----:B------:R-:W-:Y:S01]  /*51a0*/  FFMA.FTZ R54, R22, R191, R54 ;  /* 0x000000bf16367223 */ /* 0x000fe20000010036 */
[-C--:B------:R-:W-:Y:S01]  /*51b0*/  FMUL.FTZ R65, R3, R63.reuse ;  /* 0x0000003f03417220 */ /* 0x080fe20000410000 */
[----:B------:R-:W-:Y:S01]  /*51c0*/  @!UP0 ULEA UR17, UR8, UR16, 0x4 ;  /* 0x0000001008118291 */ /* 0x000fe2000f8e20ff */
[----:B------:R-:W-:Y:S01]  /*51d0*/  FFMA.FTZ R204, R143, R94, R204 ;  /* 0x0000005e8fcc7223 */ /* 0x000fe200000100cc */
[----:B------:R-:W-:Y:S01]  /*51e0*/  FADD.FTZ R202, RZ, R54 ;  /* 0x00000036ffca7221 */ /* 0x000fe20000010000 */
[-C--:B------:R-:W-:Y:S01]  /*51f0*/  FMUL.FTZ R54, R3, R60.reuse ;  /* 0x0000003c03367220 */ /* 0x080fe20000410000 */
[C---:B------:R-:W-:Y:S01]  /*5200*/  FFMA.FTZ R65, R2.reuse, R60, R65 ;  /* 0x0000003c02417223 */ /* 0x040fe20000010041 */
[C---:B------:R-:W-:Y:S01]  /*5210*/  FMUL.FTZ R61, R25.reuse, R204 ;  /* 0x000000cc193d7220 */ /* 0x040fe20000410000 */
[----:B------:R-:W-:Y:S01]  /*5220*/  FMUL.FTZ R55, R25, R202 ;  /* 0x000000ca19377220 */ /* 0x000fe20000410000 */
[----:B------:R-:W-:Y:S01]  /*5230*/  FFMA.FTZ R63, R2, R63, -R54 ;  /* 0x0000003f023f7223 */ /* 0x000fe20000010836 */
[C---:B------:R-:W-:Y:S01]  /*5240*/  FMUL.FTZ R60, R3.reuse, R52 ;  /* 0x00000034033c7220 */ /* 0x040fe20000410000 */
[C---:B------:R-:W-:Y:S01]  /*5250*/  FFMA.FTZ R61, R24.reuse, R202, R61 ;  /* 0x000000ca183d7223 */ /* 0x040fe2000001003d */
[----:B------:R-:W-:Y:S01]  /*5260*/  FFMA.FTZ R55, R24, R204, -R55 ;  /* 0x000000cc18377223 */ /* 0x000fe20000010837 */
[----:B------:R-:W-:Y:S01]  /*5270*/  HFMA2 R56, -RZ, RZ, 1.875, 0 ;  /* 0x3f800000ff387431 */ /* 0x000fe200000001ff */
[----:B------:R-:W-:Y:S01]  /*5280*/  CS2R R58, SRZ ;  /* 0x00000000003a7805 */ /* 0x000fe2000001ff00 */
[----:B------:R-:W-:Y:S01]  /*5290*/  FADD.FTZ R203, RZ, R61 ;  /* 0x0000003dffcb7221 */ /* 0x000fe20000010000 */
[----:B------:R-:W-:Y:S01]  /*52a0*/  FFMA.FTZ R205, R140, R93, R55 ;  /* 0x0000005d8ccd7223 */ /* 0x000fe20000010037 */
[----:B------:R-:W-:Y:S01]  /*52b0*/  FMUL.FTZ R61, R3, R53 ;  /* 0x00000035033d7220 */ /* 0x000fe20000410000 */
[----:B------:R-:W-:Y:S01]  /*52c0*/  MOV R57, RZ ;  /* 0x000000ff00397202 */ /* 0x000fe20000000f00 */
[C---:B------:R-:W-:Y:S01]  /*52d0*/  FMUL.FTZ R55, R27.reuse, R203 ;  /* 0x000000cb1b377220 */ /* 0x040fe20000410000 */
[----:B------:R-:W-:Y:S01]  /*52e0*/  FMUL.FTZ R54, R27, R205 ;  /* 0x000000cd1b367220 */ /* 0x000fe20000410000 */
[C---:B------:R-:W-:Y:S01]  /*52f0*/  FFMA.FTZ R52, R2.reuse, R52, R61 ;  /* 0x0000003402347223 */ /* 0x040fe2000001003d */
[----:B------:R-:W-:Y:S01]  /*5300*/  FFMA.FTZ R53, R2, R53, -R60 ;  /* 0x0000003502357223 */ /* 0x000fe2000001083c */
[C---:B------:R-:W-:Y:S01]  /*5310*/  FFMA.FTZ R218, R26.reuse, R205, -R55 ;  /* 0x000000cd1ada7223 */ /* 0x040fe20000010837 */
[----:B------:R-:W-:Y:S01]  /*5320*/  FFMA.FTZ R54, R26, R203, R54 ;  /* 0x000000cb1a367223 */ /* 0x000fe20000010036 */
[----:B------:R-:W-:Y:S01]  /*5330*/  FADD.FTZ R55, R48, R63 ;  /* 0x0000003f30377221 */ /* 0x000fe20000010000 */
[----:B------:R-:W0:Y:S01]  /*5340*/  @!P0 LDS.128 R56, [UR17+0x4990] ;  /* 0x00499011ff388984 */ /* 0x000e220008000c00 */
[----:B------:R-:W-:Y:S01]  /*5350*/  FFMA.FTZ R218, R141, R92, R218 ;  /* 0x0000005c8dda7223 */ /* 0x000fe200000100da */
[----:B------:R-:W-:Y:S01]  /*5360*/  FADD.FTZ R216, RZ, R54 ;  /* 0x00000036ffd87221 */ /* 0x000fe20000010000 */
[----:B------:R-:W-:-:S02]  /*5370*/  FADD.FTZ R54, R32, R65 ;  /* 0x0000004120367221 */ /* 0x000fc40000010000 */
[C---:B------:R-:W-:Y:S01]  /*5380*/  FMUL.FTZ R63, R29.reuse, R218 ;  /* 0x000000da1d3f7220 */ /* 0x040fe20000410000 */
[-C--:B------:R-:W-:Y:S02]  /*5390*/  FMUL.FTZ R61, R29, R216.reuse ;  /* 0x000000d81d3d7220 */ /* 0x080fe40000410000 */
[----:B------:R1:W-:Y:S01]  /*53a0*/  STS.128 [R190+0x2b90], R52 ;  /* 0x002b9034be007388 */ /* 0x0003e20000000c00 */
[C---:B------:R-:W-:Y:S01]  /*53b0*/  FFMA.FTZ R63, R28.reuse, R216, R63 ;  /* 0x000000d81c3f7223 */ /* 0x040fe2000001003f */
[----:B------:R-:W-:-:S03]  /*53c0*/  FFMA.FTZ R61, R28, R218, -R61 ;  /* 0x000000da1c3d7223 */ /* 0x000fc6000001083d */
[----:B------:R-:W-:Y:S01]  /*53d0*/  FADD.FTZ R223, RZ, R63 ;  /* 0x0000003fffdf7221 */ /* 0x000fe20000010000 */
[----:B------:R-:W-:-:S03]  /*53e0*/  FFMA.FTZ R221, R138, R91, R61 ;  /* 0x0000005b8add7223 */ /* 0x000fc6000001003d */
[C---:B------:R-:W-:Y:S01]  /*53f0*/  FMUL.FTZ R61, R31.reuse, R223 ;  /* 0x000000df1f3d7220 */ /* 0x040fe20000410000 */
[----:B------:R-:W-:-:S03]  /*5400*/  FMUL.FTZ R60, R31, R221 ;  /* 0x000000dd1f3c7220 */ /* 0x000fc60000410000 */
[C---:B------:R-:W-:Y:S01]  /*5410*/  FFMA.FTZ R220, R30.reuse, R221, -R61 ;  /* 0x000000dd1edc7223 */ /* 0x040fe2000001083d */
[----:B------:R-:W-:-:S03]  /*5420*/  FFMA.FTZ R219, R30, R223, R60 ;  /* 0x000000df1edb7223 */ /* 0x000fc6000001003c */
[----:B------:R-:W-:Y:S01]  /*5430*/  FFMA.FTZ R220, R139, R90, R220 ;  /* 0x0000005a8bdc7223 */ /* 0x000fe200000100dc */
[----:B------:R-:W-:Y:S06]  /*5440*/  BAR.SYNC.DEFER_BLOCKING 0x0 ;  /* 0x0000000000007b1d */ /* 0x000fec0000010000 */
[----:B-1----:R-:W-:Y:S05]  /*5450*/  @P2 BRA `(.L_x_12) ;  /* 0x0000000c00642947 */ /* 0x002fea0003800000 */
[----:B------:R-:W-:Y:S01]  /*5460*/  MOV R53, 0x50 ;  /* 0x0000005000357802 */ /* 0x000fe20000000f00 */
[----:B------:R-:W-:Y:S01]  /*5470*/  UMOV UR17, 0xffffffff ;  /* 0xffffffff00117882 */ /* 0x000fe20000000000 */
[----:B------:R-:W-:-:S03]  /*5480*/  ISETP.NE.AND P2, PT, R74, 0x1f, PT ;  /* 0x0000001f4a00780c */ /* 0x000fc60003f45270 */
[----:B------:R-:W-:-:S05]  /*5490*/  IMAD R222, R172, R53, UR16 ;  /* 0x00000010acde7e24 */ /* 0x000fca000f8e0235 */
[----:B------:R-:W-:Y:S04]  /*54a0*/  LDS.128 R60, [R222+0x2bb0] ;  /* 0x002bb000de3c7984 */ /* 0x000fe80000000c00 */
[----:B------:R-:W1:Y:S04]  /*54b0*/  LDS.128 R64, [R222+0x2bc0] ;  /* 0x002bc000de407984 */ /* 0x000e680000000c00 */
[----:B------:R-:W2:Y:S04]  /*54c0*/  LDS.128 R52, [R222+0x2ba0] ;  /* 0x002ba000de347984 */ /* 0x000ea80000000c00 */
[----:B------:R-:W3:Y:S01]  /*54d0*/  LDS.128 R68, [R222+0x2b90] ;  /* 0x002b9000de447984 */ /* 0x000ee20000000c00 */
[C---:B-1----:R-:W-:Y:S01]  /*54e0*/  FMUL.FTZ R73, R61.reuse, R67 ;  /* 0x000000433d497220 */ /* 0x042fe20000410000 */
[C---:B------:R-:W-:Y:S01]  /*54f0*/  FMUL.FTZ R72, R61.reuse, R66 ;  /* 0x000000423d487220 */ /* 0x040fe20000410000 */
[----:B------:R-:W-:-:S02]  /*5500*/  FMUL.FTZ R75, R61, R64 ;  /* 0x000000403d4b7220 */ /* 0x000fc40000410000 */
[C---:B------:R-:W-:Y:S01]  /*5510*/  FFMA.FTZ R73, R60.reuse, R66, -R73 ;  /* 0x000000423c497223 */ /* 0x040fe20000010849 */
[C---:B------:R-:W-:Y:S01]  /*5520*/  FFMA.FTZ R72, R60.reuse, R67, R72 ;  /* 0x000000433c487223 */ /* 0x040fe20000010048 */
[-C--:B------:R-:W-:Y:S02]  /*5530*/  FFMA.FTZ R75, R60, R65.reuse, R75 ;  /* 0x000000413c4b7223 */ /* 0x080fe4000001004b */
[----:B------:R-:W-:Y:S01]  /*5540*/  FADD.FTZ R224, R62, R73 ;  /* 0x000000493ee07221 */ /* 0x000fe20000010000 */
[----:B------:R-:W-:Y:S01]  /*5550*/  FADD.FTZ R72, R63, R72 ;  /* 0x000000483f487221 */ /* 0x000fe20000010000 */
[----:B------:R-:W-:Y:S01]  /*5560*/  FMUL.FTZ R73, R61, R65 ;  /* 0x000000413d497220 */ /* 0x000fe20000410000 */
[C---:B--2---:R-:W-:Y:S01]  /*5570*/  FMUL.FTZ R226, R53.reuse, R75 ;  /* 0x0000004b35e27220 */ /* 0x044fe20000410000 */
[C---:B------:R-:W-:Y:S01]  /*5580*/  FMUL.FTZ R227, R53.reuse, R224 ;  /* 0x000000e035e37220 */ /* 0x040fe20000410000 */
[----:B------:R-:W-:Y:S01]  /*5590*/  FMUL.FTZ R225, R53, R72 ;  /* 0x0000004835e17220 */ /* 0x000fe20000410000 */
[----:B------:R-:W-:-:S02]  /*55a0*/  FFMA.FTZ R73, R60, R64, -R73 ;  /* 0x000000403c497223 */ /* 0x000fc40000010849 */
[C---:B------:R-:W-:Y:S01]  /*55b0*/  FFMA.FTZ R228, R52.reuse, R72, R227 ;  /* 0x0000004834e47223 */ /* 0x040fe200000100e3 */
[C---:B------:R-:W-:Y:S01]  /*55c0*/  FFMA.FTZ R225, R52.reuse, R224, -R225 ;  /* 0x000000e034e17223 */ /* 0x040fe200000108e1 */
[-C--:B------:R-:W-:Y:S01]  /*55d0*/  FMUL.FTZ R72, R53, R73.reuse ;  /* 0x0000004935487220 */ /* 0x080fe20000410000 */
[----:B------:R-:W-:Y:S01]  /*55e0*/  FFMA.FTZ R226, R52, R73, -R226 ;  /* 0x0000004934e27223 */ /* 0x000fe200000108e2 */
[----:B------:R-:W-:Y:S01]  /*55f0*/  FADD.FTZ R228, R55, R228 ;  /* 0x000000e437e47221 */ /* 0x000fe20000010000 */
[----:B------:R-:W-:Y:S01]  /*5600*/  FADD.FTZ R225, R54, R225 ;  /* 0x000000e136e17221 */ /* 0x000fe20000010000 */
[----:B------:R-:W-:Y:S02]  /*5610*/  FFMA.FTZ R72, R52, R75, R72 ;  /* 0x0000004b34487223 */ /* 0x000fe40000010048 */
[C---:B---3--:R-:W-:Y:S01]  /*5620*/  FMUL.FTZ R75, R69.reuse, R228 ;  /* 0x000000e4454b7220 */ /* 0x048fe20000410000 */
[CC--:B------:R-:W-:Y:S01]  /*5630*/  FMUL.FTZ R227, R69.reuse, R225.reuse ;  /* 0x000000e145e37220 */ /* 0x0c0fe20000410000 */
        /* <DEDUP_REMOVED lines=8> */
[----:B------:R-:W-:Y:S06]  /*56c0*/  BRA.DIV UR17, `(.L_x_13) ;  /* 0x0000005211bc7947 */ /* 0x000fec000b800000 */
[----:B------:R1:W2:Y:S04]  /*56d0*/  SHFL.DOWN PT, R68, R224, 0x1, 0x1f ;  /* 0x08201f00e0447f89 */ /* 0x0002a800000e0000 */
[----:B------:R1:W3:Y:S04]  /*56e0*/  SHFL.DOWN PT, R70, R73, 0x1, 0x1f ;  /* 0x08201f0049467f89 */ /* 0x0002e800000e0000 */
[----:B------:R1:W4:Y:S04]  /*56f0*/  SHFL.DOWN PT, R71, R72, 0x1, 0x1f ;  /* 0x08201f0048477f89 */ /* 0x00032800000e0000 */
[----:B------:R1:W0:Y:S02]  /*5700*/  SHFL.DOWN PT, R225, R69, 0x1, 0x1f ;  /* 0x08201f0045e17f89 */ /* 0x00022400000e0000 */
.L_x_90:
[----:B------:R-:W-:Y:S01]  /*5710*/  BSSY.RECONVERGENT B0, `(.L_x_14) ;  /* 0x000000d000007945 */ /* 0x000fe20003800200 */
[----:B------:R-:W-:-:S03]  /*5720*/  ISETP.GT.U32.AND P3, PT, R74, 0x1d, PT ;  /* 0x0000001d4a00780c */ /* 0x000fc60003f64070 */
[----:B------:R-:W-:Y:S10]  /*5730*/  @!P2 BRA `(.L_x_15) ;  /* 0x000000000028a947 */ /* 0x000ff40003800000 */
[CC--:B0-----:R-:W-:Y:S01]  /*5740*/  FMUL.FTZ R227, R73.reuse, R225.reuse ;  /* 0x000000e149e37220 */ /* 0x0c1fe20000410000 */
[C---:B------:R-:W-:Y:S01]  /*5750*/  FMUL.FTZ R226, R224.reuse, R225 ;  /* 0x000000e1e0e27220 */ /* 0x040fe20000410000 */
[CC--:B---3--:R-:W-:Y:S01]  /*5760*/  FMUL.FTZ R75, R73.reuse, R70.reuse ;  /* 0x00000046494b7220 */ /* 0x0c8fe20000410000 */
[C---:B------:R-:W-:Y:S01]  /*5770*/  FMUL.FTZ R70, R224.reuse, R70 ;  /* 0x00000046e0467220 */ /* 0x040fe20000410000 */
[-C--:B----4-:R-:W-:Y:S01]  /*5780*/  FFMA.FTZ R227, R224, R71.reuse, -R227 ;  /* 0x00000047e0e37223 */ /* 0x090fe200000108e3 */
[----:B------:R-:W-:Y:S01]  /*5790*/  FFMA.FTZ R226, R73, R71, R226 ;  /* 0x0000004749e27223 */ /* 0x000fe200000100e2 */
[C---:B-12---:R-:W-:Y:S01]  /*57a0*/  FFMA.FTZ R224, R68.reuse, R224, -R75 ;  /* 0x000000e044e07223 */ /* 0x046fe2000001084b */
[----:B------:R-:W-:Y:S01]  /*57b0*/  FFMA.FTZ R73, R68, R73, R70 ;  /* 0x0000004944497223 */ /* 0x000fe20000010046 */
[----:B------:R-:W-:Y:S01]  /*57c0*/  FADD.FTZ R72, R72, R227 ;  /* 0x000000e348487221 */ /* 0x000fe20000010000 */
[----:B------:R-:W-:-:S07]  /*57d0*/  FADD.FTZ R69, R69, R226 ;  /* 0x000000e245457221 */ /* 0x000fce0000010000 */
.L_x_15:
[----:B------:R-:W-:Y:S05]  /*57e0*/  BSYNC.RECONVERGENT B0 ;  /* 0x0000000000007941 */ /* 0x000fea0003800200 */
.L_x_14:
[----:B------:R-:W-:-:S03]  /*57f0*/  UMOV UR17, 0xffffffff ;  /* 0xffffffff00117882 */ /* 0x000fc60000000000 */
[----:B------:R-:W-:Y:S05]  /*5800*/  BRA.DIV UR17, `(.L_x_16) ;  /* 0x0000005211cc7947 */ /* 0x000fea000b800000 */
[----:B--2---:R2:W1:Y:S04]  /*5810*/  SHFL.DOWN PT, R68, R224, 0x2, 0x1f ;  /* 0x08401f00e0447f89 */ /* 0x00446800000e0000 */
[----:B---3--:R2:W3:Y:S04]  /*5820*/  SHFL.DOWN PT, R70, R73, 0x2, 0x1f ;  /* 0x08401f0049467f89 */ /* 0x0084e800000e0000 */
[----:B----4-:R2:W4:Y:S04]  /*5830*/  SHFL.DOWN PT, R71, R72, 0x2, 0x1f ;  /* 0x08401f0048477f89 */ /* 0x01052800000e0000 */
[----:B0-----:R2:W0:Y:S02]  /*5840*/  SHFL.DOWN PT, R225, R69, 0x2, 0x1f ;  /* 0x08401f0045e17f89 */ /* 0x00142400000e0000 */
.L_x_96:
[----:B------:R-:W-:Y:S01]  /*5850*/  BSSY.RECONVERGENT B0, `(.L_x_17) ;  /* 0x000000d000007945 */ /* 0x000fe20003800200 */
[----:B------:R-:W-:-:S03]  /*5860*/  ISETP.GT.U32.AND P2, PT, R74, 0x1b, PT ;  /* 0x0000001b4a00780c */ /* 0x000fc60003f44070 */
[----:B------:R-:W-:Y:S10]  /*5870*/  @P3 BRA `(.L_x_18) ;  /* 0x0000000000283947 */ /* 0x000ff40003800000 */
[CC--:B0-----:R-:W-:Y:S01]  /*5880*/  FMUL.FTZ R227, R73.reuse, R225.reuse ;  /* 0x000000e149e37220 */ /* 0x0c1fe20000410000 */
[C---:B------:R-:W-:Y:S01]  /*5890*/  FMUL.FTZ R226, R224.reuse, R225 ;  /* 0x000000e1e0e27220 */ /* 0x040fe20000410000 */
[CC--:B---3--:R-:W-:Y:S01]  /*58a0*/  FMUL.FTZ R75, R73.reuse, R70.reuse ;  /* 0x00000046494b7220 */ /* 0x0c8fe20000410000 */
[C---:B------:R-:W-:Y:S01]  /*58b0*/  FMUL.FTZ R70, R224.reuse, R70 ;  /* 0x00000046e0467220 */ /* 0x040fe20000410000 */
[CC--:B----4-:R-:W-:Y:S01]  /*58c0*/  FFMA.FTZ R227, R224.reuse, R71.reuse, -R227 ;  /* 0x00000047e0e37223 */ /* 0x0d0fe200000108e3 */
[C---:B------:R-:W-:Y:S01]  /*58d0*/  FFMA.FTZ R226, R73.reuse, R71, R226 ;  /* 0x0000004749e27223 */ /* 0x040fe200000100e2 */
[-C--:B-12---:R-:W-:Y:S01]  /*58e0*/  FFMA.FTZ R224, R224, R68.reuse, -R75 ;  /* 0x00000044e0e07223 */ /* 0x086fe2000001084b */
[----:B------:R-:W-:Y:S01]  /*58f0*/  FFMA.FTZ R73, R73, R68, R70 ;  /* 0x0000004449497223 */ /* 0x000fe20000010046 */
[----:B------:R-:W-:Y:S01]  /*5900*/  FADD.FTZ R72, R72, R227 ;  /* 0x000000e348487221 */ /* 0x000fe20000010000 */
[----:B------:R-:W-:-:S07]  /*5910*/  FADD.FTZ R69, R69, R226 ;  /* 0x000000e245457221 */ /* 0x000fce0000010000 */
.L_x_18:
[----:B------:R-:W-:Y:S05]  /*5920*/  BSYNC.RECONVERGENT B0 ;  /* 0x0000000000007941 */ /* 0x000fea0003800200 */
.L_x_17:
[----:B------:R-:W-:-:S03]  /*5930*/  UMOV UR17, 0xffffffff ;  /* 0xffffffff00117882 */ /* 0x000fc60000000000 */
[----:B------:R-:W-:Y:S05]  /*5940*/  BRA.DIV UR17, `(.L_x_19) ;  /* 0x0000005211f07947 */ /* 0x000fea000b800000 */
[----:B-1----:R1:W1:Y:S04]  /*5950*/  SHFL.DOWN PT, R68, R224, 0x4, 0x1f ;  /* 0x08801f00e0447f89 */ /* 0x00226800000e0000 */
[----:B---3--:R3:W1:Y:S04]  /*5960*/  SHFL.DOWN PT, R70, R73, 0x4, 0x1f ;  /* 0x08801f0049467f89 */ /* 0x00866800000e0000 */
[----:B----4-:R3:W4:Y:S04]  /*5970*/  SHFL.DOWN PT, R71, R72, 0x4, 0x1f ;  /* 0x08801f0048477f89 */ /* 0x01072800000e0000 */
[----:B0-----:R3:W0:Y:S02]  /*5980*/  SHFL.DOWN PT, R225, R69, 0x4, 0x1f ;  /* 0x08801f0045e17f89 */ /* 0x00162400000e0000 */
.L_x_102:
[----:B------:R-:W-:Y:S01]  /*5990*/  BSSY.RECONVERGENT B0, `(.L_x_20) ;  /* 0x000000d000007945 */ /* 0x000fe20003800200 */
[----:B------:R-:W-:-:S03]  /*59a0*/  ISETP.GT.U32.AND P3, PT, R74, 0x17, PT ;  /* 0x000000174a00780c */ /* 0x000fc60003f64070 */
[----:B------:R-:W-:Y:S10]  /*59b0*/  @P2 BRA `(.L_x_21) ;  /* 0x0000000000282947 */ /* 0x000ff40003800000 */
[CC--:B0-----:R-:W-:Y:S01]  /*59c0*/  FMUL.FTZ R227, R73.reuse, R225.reuse ;  /* 0x000000e149e37220 */ /* 0x0c1fe20000410000 */
[C---:B------:R-:W-:Y:S01]  /*59d0*/  FMUL.FTZ R226, R224.reuse, R225 ;  /* 0x000000e1e0e27220 */ /* 0x040fe20000410000 */
[CC--:B-1----:R-:W-:Y:S01]  /*59e0*/  FMUL.FTZ R75, R73.reuse, R70.reuse ;  /* 0x00000046494b7220 */ /* 0x0c2fe20000410000 */
[C---:B------:R-:W-:Y:S01]  /*59f0*/  FMUL.FTZ R70, R224.reuse, R70 ;  /* 0x00000046e0467220 */ /* 0x040fe20000410000 */
[CC--:B----4-:R-:W-:Y:S01]  /*5a00*/  FFMA.FTZ R227, R224.reuse, R71.reuse, -R227 ;  /* 0x00000047e0e37223 */ /* 0x0d0fe200000108e3 */
[C---:B------:R-:W-:Y:S01]  /*5a10*/  FFMA.FTZ R226, R73.reuse, R71, R226 ;  /* 0x0000004749e27223 */ /* 0x040fe200000100e2 */
[-C--:B--2---:R-:W-:Y:S01]  /*5a20*/  FFMA.FTZ R224, R224, R68.reuse, -R75 ;  /* 0x00000044e0e07223 */ /* 0x084fe2000001084b */
[----:B---3--:R-:W-:Y:S01]  /*5a30*/  FFMA.FTZ R73, R73, R68, R70 ;  /* 0x0000004449497223 */ /* 0x008fe20000010046 */
[----:B------:R-:W-:Y:S01]  /*5a40*/  FADD.FTZ R72, R72, R227 ;  /* 0x000000e348487221 */ /* 0x000fe20000010000 */
[----:B------:R-:W-:-:S07]  /*5a50*/  FADD.FTZ R69, R69, R226 ;  /* 0x000000e245457221 */ /* 0x000fce0000010000 */
.L_x_21:
[----:B------:R-:W-:Y:S05]  /*5a60*/  BSYNC.RECONVERGENT B0 ;  /* 0x0000000000007941 */ /* 0x000fea0003800200 */
.L_x_20:
[----:B------:R-:W-:-:S03]  /*5a70*/  UMOV UR17, 0xffffffff ;  /* 0xffffffff00117882 */ /* 0x000fc60000000000 */
[----:B------:R-:W-:Y:S05]  /*5a80*/  BRA.DIV UR17, `(.L_x_22) ;  /* 0x0000005611147947 */ /* 0x000fea000b800000 */
[----:B-1----:R1:W1:Y:S04]  /*5a90*/  SHFL.DOWN PT, R68, R224, 0x8, 0x1f ;  /* 0x09001f00e0447f89 */ /* 0x00226800000e0000 */
[----:B------:R0:W1:Y:S04]  /*5aa0*/  SHFL.DOWN PT, R70, R73, 0x8, 0x1f ;  /* 0x09001f0049467f89 */ /* 0x00006800000e0000 */
[----:B----4-:R4:W1:Y:S04]  /*5ab0*/  SHFL.DOWN PT, R71, R72, 0x8, 0x1f ;  /* 0x09001f0048477f89 */ /* 0x01086800000e0000 */
[----:B0-----:R4:W0:Y:S02]  /*5ac0*/  SHFL.DOWN PT, R225, R69, 0x8, 0x1f ;  /* 0x09001f0045e17f89 */ /* 0x00182400000e0000 */
.L_x_108:
[----:B------:R-:W-:Y:S01]  /*5ad0*/  BSSY.RECONVERGENT B0, `(.L_x_23) ;  /* 0x000000d000007945 */ /* 0x000fe20003800200 */
[----:B------:R-:W-:-:S03]  /*5ae0*/  ISETP.GT.U32.AND P2, PT, R74, 0xf, PT ;  /* 0x0000000f4a00780c */ /* 0x000fc60003f44070 */
[----:B------:R-:W-:Y:S10]  /*5af0*/  @P3 BRA `(.L_x_24) ;  /* 0x0000000000283947 */ /* 0x000ff40003800000 */
[CC--:B0-----:R-:W-:Y:S01]  /*5b00*/  FMUL.FTZ R227, R73.reuse, R225.reuse ;  /* 0x000000e149e37220 */ /* 0x0c1fe20000410000 */
[C---:B------:R-:W-:Y:S01]  /*5b10*/  FMUL.FTZ R74, R224.reuse, R225 ;  /* 0x000000e1e04a7220 */ /* 0x040fe20000410000 */
[CC--:B-1----:R-:W-:Y:S01]  /*5b20*/  FMUL.FTZ R75, R73.reuse, R70.reuse ;  /* 0x00000046494b7220 */ /* 0x0c2fe20000410000 */
[C---:B------:R-:W-:Y:S01]  /*5b30*/  FMUL.FTZ R70, R224.reuse, R70 ;  /* 0x00000046e0467220 */ /* 0x040fe20000410000 */
[CC--:B------:R-:W-:Y:S01]  /*5b40*/  FFMA.FTZ R227, R224.reuse, R71.reuse, -R227 ;  /* 0x00000047e0e37223 */ /* 0x0c0fe200000108e3 */
[C---:B------:R-:W-:Y:S01]  /*5b50*/  FFMA.FTZ R74, R73.reuse, R71, R74 ;  /* 0x00000047494a7223 */ /* 0x040fe2000001004a */
[-C--:B--2---:R-:W-:Y:S01]  /*5b60*/  FFMA.FTZ R224, R224, R68.reuse, -R75 ;  /* 0x00000044e0e07223 */ /* 0x084fe2000001084b */
[----:B---3--:R-:W-:Y:S01]  /*5b70*/  FFMA.FTZ R73, R73, R68, R70 ;  /* 0x0000004449497223 */ /* 0x008fe20000010046 */
[----:B----4-:R-:W-:Y:S01]  /*5b80*/  FADD.FTZ R72, R72, R227 ;  /* 0x000000e348487221 */ /* 0x010fe20000010000 */
[----:B------:R-:W-:-:S07]  /*5b90*/  FADD.FTZ R69, R69, R74 ;  /* 0x0000004a45457221 */ /* 0x000fce0000010000 */
.L_x_24:
[----:B------:R-:W-:Y:S05]  /*5ba0*/  BSYNC.RECONVERGENT B0 ;  /* 0x0000000000007941 */ /* 0x000fea0003800200 */
.L_x_23:
[----:B------:R-:W-:-:S03]  /*5bb0*/  UMOV UR17, 0xffffffff ;  /* 0xffffffff00117882 */ /* 0x000fc60000000000 */
[----:B------:R-:W-:Y:S05]  /*5bc0*/  BRA.DIV UR17, `(.L_x_25) ;  /* 0x0000005611387947 */ /* 0x000fea000b800000 */
[----:B-1----:R1:W0:Y:S04]  /*5bd0*/  SHFL.DOWN PT, R68, R224, 0x10, 0x1f ;  /* 0x0a001f00e0447f89 */ /* 0x00222800000e0000 */
[----:B------:R1:W0:Y:S04]  /*5be0*/  SHFL.DOWN PT, R70, R73, 0x10, 0x1f ;  /* 0x0a001f0049467f89 */ /* 0x00022800000e0000 */
[----:B------:R1:W0:Y:S04]  /*5bf0*/  SHFL.DOWN PT, R71, R72, 0x10, 0x1f ;  /* 0x0a001f0048477f89 */ /* 0x00022800000e0000 */
[----:B------:R1:W0:Y:S02]  /*5c00*/  SHFL.DOWN PT, R74, R69, 0x10, 0x1f ;  /* 0x0a001f00454a7f89 */ /* 0x00022400000e0000 */
.L_x_114:
[----:B------:R-:W-:Y:S01]  /*5c10*/  BSSY.RECONVERGENT B0, `(.L_x_26) ;  /* 0x000000d000007945 */ /* 0x000fe20003800200 */
[----:B------:R-:W-:-:S03]  /*5c20*/  ISETP.NE.AND P3, PT, R172, 0x1f, PT ;  /* 0x0000001fac00780c */ /* 0x000fc60003f65270 */
[----:B------:R-:W-:Y:S10]  /*5c30*/  @P2 BRA `(.L_x_27) ;  /* 0x0000000000282947 */ /* 0x000ff40003800000 */
[CC--:B0-----:R-:W-:Y:S01]  /*5c40*/  FMUL.FTZ R225, R73.reuse, R74.reuse ;  /* 0x0000004a49e17220 */ /* 0x0c1fe20000410000 */
[C---:B------:R-:W-:Y:S01]  /*5c50*/  FMUL.FTZ R74, R224.reuse, R74 ;  /* 0x0000004ae04a7220 */ /* 0x040fe20000410000 */
[CC--:B------:R-:W-:Y:S01]  /*5c60*/  FMUL.FTZ R75, R73.reuse, R70.reuse ;  /* 0x00000046494b7220 */ /* 0x0c0fe20000410000 */
[C---:B------:R-:W-:Y:S01]  /*5c70*/  FMUL.FTZ R70, R224.reuse, R70 ;  /* 0x00000046e0467220 */ /* 0x040fe20000410000 */
[CC--:B------:R-:W-:Y:S01]  /*5c80*/  FFMA.FTZ R225, R224.reuse, R71.reuse, -R225 ;  /* 0x00000047e0e17223 */ /* 0x0c0fe200000108e1 */
[C---:B------:R-:W-:Y:S01]  /*5c90*/  FFMA.FTZ R74, R73.reuse, R71, R74 ;  /* 0x00000047494a7223 */ /* 0x040fe2000001004a */
[-C--:B-12---:R-:W-:Y:S01]  /*5ca0*/  FFMA.FTZ R224, R224, R68.reuse, -R75 ;  /* 0x00000044e0e07223 */ /* 0x086fe2000001084b */
[----:B---3--:R-:W-:Y:S01]  /*5cb0*/  FFMA.FTZ R73, R73, R68, R70 ;  /* 0x0000004449497223 */ /* 0x008fe20000010046 */
[----:B----4-:R-:W-:Y:S01]  /*5cc0*/  FADD.FTZ R72, R72, R225 ;  /* 0x000000e148487221 */ /* 0x010fe20000010000 */
[----:B------:R-:W-:-:S07]  /*5cd0*/  FADD.FTZ R69, R69, R74 ;  /* 0x0000004a45457221 */ /* 0x000fce0000010000 */
.L_x_27:
[----:B------:R-:W-:Y:S05]  /*5ce0*/  BSYNC.RECONVERGENT B0 ;  /* 0x0000000000007941 */ /* 0x000fea0003800200 */
.L_x_26:
[----:B------:R-:W-:-:S03]  /*5cf0*/  UMOV UR17, 0xffffffff ;  /* 0xffffffff00117882 */ /* 0x000fc60000000000 */
[----:B------:R-:W-:Y:S05]  /*5d00*/  BRA.DIV UR17, `(.L_x_28) ;  /* 0x00000056115c7947 */ /* 0x000fea000b800000 */
[----:B0-----:R-:W0:Y:S04]  /*5d10*/  SHFL.IDX PT, R225, R73, RZ, 0x1f ;  /* 0x00001fff49e17589 */ /* 0x001e2800000e0000 */
[----:B------:R-:W5:Y:S04]  /*5d20*/  SHFL.IDX PT, R228, R224, RZ, 0x1f ;  /* 0x00001fffe0e47589 */ /* 0x000f6800000e0000 */
[----:B------:R-:W1:Y:S04]  /*5d30*/  SHFL.IDX PT, R68, R72, RZ, 0x1f ;  /* 0x00001fff48447589 */ /* 0x000e6800000e0000 */
[----:B------:R-:W2:Y:S04]  /*5d40*/  SHFL.IDX PT, R233, R69, RZ, 0x1f ;  /* 0x00001fff45e97589 */ /* 0x000ea800000e0000 */
[----:B------:R-:W3:Y:S04]  /*5d50*/  SHFL.IDX PT, R234, R56, RZ, 0x1f ;  /* 0x00001fff38ea7589 */ /* 0x000ee800000e0000 */
[----:B------:R-:W4:Y:S04]  /*5d60*/  SHFL.IDX PT, R235, R57, RZ, 0x1f ;  /* 0x00001fff39eb7589 */ /* 0x000f2800000e0000 */
[----:B------:R-:W4:Y:S01]  /*5d70*/  SHFL.DOWN PT, R229, R224, 0x1, 0x1f ;  /* 0x08201f00e0e57f89 */ /* 0x000f2200000e0000 */
[-C--:B0-----:R-:W-:Y:S01]  /*5d80*/  FMUL.FTZ R75, R59, R225.reuse ;  /* 0x000000e13b4b7220 */ /* 0x081fe20000410000 */
[-C--:B------:R-:W-:Y:S01]  /*5d90*/  FMUL.FTZ R70, R58, R225.reuse ;  /* 0x000000e13a467220 */ /* 0x080fe20000410000 */
[-C--:B------:R-:W-:Y:S01]  /*5da0*/  FMUL.FTZ R71, R57, R225.reuse ;  /* 0x000000e139477220 */ /* 0x080fe20000410000 */
[----:B------:R-:W0:Y:S01]  /*5db0*/  SHFL.DOWN PT, R230, R73, 0x1, 0x1f ;  /* 0x08201f0049e67f89 */ /* 0x000e2200000e0000 */
[----:B------:R-:W-:Y:S01]  /*5dc0*/  FMUL.FTZ R226, R56, R225 ;  /* 0x000000e138e27220 */ /* 0x000fe20000410000 */
[-C--:B-----5:R-:W-:Y:S01]  /*5dd0*/  FFMA.FTZ R75, R58, R228.reuse, -R75 ;  /* 0x000000e43a4b7223 */ /* 0x0a0fe2000001084b */
[-C--:B------:R-:W-:Y:S01]  /*5de0*/  FFMA.FTZ R70, R59, R228.reuse, R70 ;  /* 0x000000e43b467223 */ /* 0x080fe20000010046 */
[----:B------:R-:W0:Y:S01]  /*5df0*/  SHFL.DOWN PT, R231, R72, 0x1, 0x1f ;  /* 0x08201f0048e77f89 */ /* 0x000e2200000e0000 */
[-C--:B------:R-:W-:Y:S01]  /*5e00*/  FFMA.FTZ R225, R56, R228.reuse, -R71 ;  /* 0x000000e438e17223 */ /* 0x080fe20000010847 */
[----:B------:R-:W-:Y:S01]  /*5e10*/  FFMA.FTZ R226, R57, R228, R226 ;  /* 0x000000e439e27223 */ /* 0x000fe200000100e2 */
[----:B-1----:R-:W-:Y:S01]  /*5e20*/  FADD.FTZ R227, R68, R75 ;  /* 0x0000004b44e37221 */ /* 0x002fe20000010000 */
[----:B------:R-:W1:Y:S01]  /*5e30*/  SHFL.IDX PT, R236, R58, RZ, 0x1f ;  /* 0x00001fff3aec7589 */ /* 0x000e6200000e0000 */
[----:B--2---:R-:W-:-:S03]  /*5e40*/  FADD.FTZ R228, R233, R70 ;  /* 0x00000046e9e47221 */ /* 0x004fc60000010000 */
[----:B------:R-:W2:Y:S01]  /*5e50*/  SHFL.IDX PT, R237, R59, RZ, 0x1f ;  /* 0x00001fff3bed7589 */ /* 0x000ea200000e0000 */
[----:B---3--:R-:W-:-:S03]  /*5e60*/  MOV R68, R234 ;  /* 0x000000ea00447202 */ /* 0x008fc60000000f00 */
[----:B------:R4:W3:Y:S02]  /*5e70*/  SHFL.DOWN PT, R232, R69, 0x1, 0x1f ;  /* 0x08201f0045e87f89 */ /* 0x0008e400000e0000 */
[----:B----4-:R-:W-:-:S07]  /*5e80*/  MOV R69, R235 ;  /* 0x000000eb00457202 */ /* 0x010fce0000000f00 */
.L_x_128:
[----:B------:R-:W-:Y:S01]  /*5e90*/  BSSY.RECONVERGENT B0, `(.L_x_29) ;  /* 0x000000f000007945 */ /* 0x000fe20003800200 */
[----:B-1----:R-:W-:Y:S02]  /*5ea0*/  MOV R70, R236 ;  /* 0x000000ec00467202 */ /* 0x002fe40000000f00 */
[----:B--2---:R-:W-:Y:S01]  /*5eb0*/  MOV R71, R237 ;  /* 0x000000ed00477202 */ /* 0x004fe20000000f00 */
[----:B------:R-:W-:Y:S06]  /*5ec0*/  @!P3 BRA `(.L_x_30) ;  /* 0x00000000002cb947 */ /* 0x000fec0003800000 */
[C---:B0-----:R-:W-:Y:S01]  /*5ed0*/  FMUL.FTZ R56, R230.reuse, R69 ;  /* 0x00000045e6387220 */ /* 0x041fe20000410000 */
[CC--:B------:R-:W-:Y:S01]  /*5ee0*/  FMUL.FTZ R57, R230.reuse, R71.reuse ;  /* 0x00000047e6397220 */ /* 0x0c0fe20000410000 */
[C---:B------:R-:W-:Y:S01]  /*5ef0*/  FMUL.FTZ R71, R229.reuse, R71 ;  /* 0x00000047e5477220 */ /* 0x040fe20000410000 */
[C---:B------:R-:W-:Y:S01]  /*5f00*/  FMUL.FTZ R69, R229.reuse, R69 ;  /* 0x00000045e5457220 */ /* 0x040fe20000410000 */
[C---:B------:R-:W-:Y:S01]  /*5f10*/  FFMA.FTZ R56, R229.reuse, R68, -R56 ;  /* 0x00000044e5387223 */ /* 0x040fe20000010838 */
[-C--:B------:R-:W-:Y:S01]  /*5f20*/  FFMA.FTZ R58, R229, R70.reuse, -R57 ;  /* 0x00000046e53a7223 */ /* 0x080fe20000010839 */
[C---:B------:R-:W-:Y:S01]  /*5f30*/  FFMA.FTZ R71, R230.reuse, R70, R71 ;  /* 0x00000046e6477223 */ /* 0x040fe20000010047 */
[----:B------:R-:W-:Y:S02]  /*5f40*/  FFMA.FTZ R69, R230, R68, R69 ;  /* 0x00000044e6457223 */ /* 0x000fe40000010045 */
[----:B------:R-:W-:Y:S01]  /*5f50*/  FADD.FTZ R70, R231, R58 ;  /* 0x0000003ae7467221 */ /* 0x000fe20000010000 */
[----:B---3--:R-:W-:Y:S01]  /*5f60*/  FADD.FTZ R71, R232, R71 ;  /* 0x00000047e8477221 */ /* 0x008fe20000010000 */
[----:B------:R-:W-:-:S07]  /*5f70*/  MOV R68, R56 ;  /* 0x0000003800447202 */ /* 0x000fce0000000f00 */
.L_x_30:
[----:B------:R-:W-:Y:S05]  /*5f80*/  BSYNC.RECONVERGENT B0 ;  /* 0x0000000000007941 */ /* 0x000fea0003800200 */
.L_x_29:
[CC--:B------:R-:W-:Y:S01]  /*5f90*/  FMUL.FTZ R57, R65.reuse, R71.reuse ;  /* 0x0000004741397220 */ /* 0x0c0fe20000410000 */
[-C--:B------:R-:W-:Y:S01]  /*5fa0*/  FMUL.FTZ R56, R65, R70.reuse ;  /* 0x0000004641387220 */ /* 0x080fe20000410000 */
[----:B------:R1:W-:Y:S02]  /*5fb0*/  STS.128 [R222+0x2bc0], R68 ;  /* 0x002bc044de007388 */ /* 0x0003e40000000c00 */
[C---:B------:R-:W-:Y:S01]  /*5fc0*/  FFMA.FTZ R57, R64.reuse, R70, -R57 ;  /* 0x0000004640397223 */ /* 0x040fe20000010839 */
[----:B------:R-:W-:-:S03]  /*5fd0*/  FFMA.FTZ R56, R64, R71, R56 ;  /* 0x0000004740387223 */ /* 0x000fc60000010038 */
        /* <DEDUP_REMOVED lines=26> */
[----:B------:R1:W-:Y:S01]  /*6180*/  STS.128 [R222+0x2bb0], R72 ;  /* 0x002bb048de007388 */ /* 0x0003e20000000c00 */
[----:B------:R-:W-:-:S02]  /*6190*/  MOV R59, R228 ;  /* 0x000000e4003b7202 */ /* 0x000fc40000000f00 */
[----:B------:R-:W-:Y:S01]  /*61a0*/  MOV R58, R227 ;  /* 0x000000e3003a7202 */ /* 0x000fe20000000f00 */
[----:B------:R1:W-:Y:S01]  /*61b0*/  STS.128 [R222+0x2ba0], R60 ;  /* 0x002ba03cde007388 */ /* 0x0003e20000000c00 */
[----:B------:R-:W-:Y:S02]  /*61c0*/  MOV R57, R226 ;  /* 0x000000e200397202 */ /* 0x000fe40000000f00 */
[----:B------:R-:W-:Y:S01]  /*61d0*/  MOV R56, R225 ;  /* 0x000000e100387202 */ /* 0x000fe20000000f00 */
[----:B------:R1:W-:Y:S06]  /*61e0*/  STS.128 [R222+0x2b90], R64 ;  /* 0x002b9040de007388 */ /* 0x0003ec0000000c00 */
.L_x_12:
[----:B------:R-:W-:Y:S05]  /*61f0*/  WARPSYNC.ALL ;  /* 0x0000000000007948 */ /* 0x000fea0003800000 */
[----:B------:R-:W-:Y:S01]  /*6200*/  BAR.SYNC.DEFER_BLOCKING 0x0 ;  /* 0x0000000000007b1d */ /* 0x000fe20000010000 */
[----:B------:R-:W-:Y:S02]  /*6210*/  ISETP.GT.AND P2, PT, R171, 0x1e, PT ;  /* 0x0000001eab00780c */ /* 0x000fe40003f44270 */
[----:B------:R-:W-:-:S03]  /*6220*/  ISETP.NE.AND P0, PT, R172, RZ, PT ;  /* 0x000000ffac00720c */ /* 0x000fc60003f05270 */
[----:B------:R-:W-:Y:S10]  /*6230*/  BSSY.RECONVERGENT B0, `(.L_x_31) ;  /* 0x00001c7000007945 */ /* 0x000ff40003800200 */
[----:B------:R-:W-:-:S05]  /*6240*/  VOTEU.ALL UP0, P0 ;  /* 0x0000000000ff7886 */ /* 0x000fca0000000000 */
[----:B------:R-:W-:Y:S01]  /*6250*/  @!UP0 ULEA UR17, UR8, UR16, 0x4 ;  /* 0x0000001008118291 */ /* 0x000fe2000f8e20ff */
[----:B------:R-:W2:Y:S08]  /*6260*/  LDS.64 R52, [R190+0x2b98] ;  /* 0x002b9800be347984 */ /* 0x000eb00000000a00 */
[----:B0-----:R-:W-:Y:S01]  /*6270*/  @!P0 STS.128 [UR17+0x4990], R56 ;  /* 0x00499038ff008988 */ /* 0x001fe20008000c11 */
[-C--:B--2---:R-:W-:Y:S01]  /*6280*/  FMUL.FTZ R54, R52, R51.reuse ;  /* 0x0000003334367220 */ /* 0x084fe20000410000 */
[----:B------:R-:W-:-:S03]  /*6290*/  FMUL.FTZ R51, R53, R51 ;  /* 0x0000003335337220 */ /* 0x000fc60000410000 */
[-C--:B------:R-:W-:Y:S01]  /*62a0*/  FFMA.FTZ R54, R53, R50.reuse, -R54 ;  /* 0x0000003235367223 */ /* 0x080fe20000010836 */
[----:B------:R-:W-:-:S03]  /*62b0*/  FFMA.FTZ R50, R52, R50, R51 ;  /* 0x0000003234327223 */ /* 0x000fc60000010033 */
[----:B------:R-:W-:Y:S01]  /*62c0*/  FADD.FTZ R189, R189, R54 ;  /* 0x00000036bdbd7221 */ /* 0x000fe20000010000 */
[----:B------:R-:W-:-:S03]  /*62d0*/  FADD.FTZ R47, R47, R50 ;  /* 0x000000322f2f7221 */ /* 0x000fc60000010000 */
[C---:B------:R-:W-:Y:S01]  /*62e0*/  FMUL.FTZ R51, R31.reuse, R189 ;  /* 0x000000bd1f337220 */ /* 0x040fe20000410000 */
[----:B------:R-:W-:-:S03]  /*62f0*/  FMUL.FTZ R50, R31, R47 ;  /* 0x0000002f1f327220 */ /* 0x000fc60000410000 */
[C---:B------:R-:W-:Y:S01]  /*6300*/  FFMA.FTZ R51, R30.reuse, R47, R51 ;  /* 0x0000002f1e337223 */ /* 0x040fe20000010033 */
[----:B------:R-:W-:-:S03]  /*6310*/  FFMA.FTZ R31, R30, R189, -R50 ;  /* 0x000000bd1e1f7223 */ /* 0x000fc60000010832 */
[----:B------:R-:W-:Y:S01]  /*6320*/  FADD.FTZ R46, R46, R51 ;  /* 0x000000332e2e7221 */ /* 0x000fe20000010000 */
[----:B------:R-:W-:-:S03]  /*6330*/  FADD.FTZ R188, R188, R31 ;  /* 0x0000001fbcbc7221 */ /* 0x000fc60000010000 */
[C---:B------:R-:W-:Y:S01]  /*6340*/  FMUL.FTZ R31, R29.reuse, R46 ;  /* 0x0000002e1d1f7220 */ /* 0x040fe20000410000 */
[----:B------:R-:W-:-:S03]  /*6350*/  FMUL.FTZ R29, R29, R188 ;  /* 0x000000bc1d1d7220 */ /* 0x000fc60000410000 */
[C---:B------:R-:W-:Y:S01]  /*6360*/  FFMA.FTZ R30, R28.reuse, R188, -R31 ;  /* 0x000000bc1c1e7223 */ /* 0x040fe2000001081f */
        /* <DEDUP_REMOVED lines=12> */
[----:B------:R-:W-:Y:S01]  /*6430*/  FFMA.FTZ R24, R24, R44, R25 ;  /* 0x0000002c18187223 */ /* 0x000fe20000010019 */
[----:B------:R-:W-:Y:S02]  /*6440*/  FMUL.FTZ R27, R92, R187 ;  /* 0x000000bb5c1b7220 */ /* 0x000fe40000410000 */
[----:B------:R-:W-:Y:S01]  /*6450*/  FADD.FTZ R185, R185, R26 ;  /* 0x0000001ab9b97221 */ /* 0x000fe20000010000 */
[----:B------:R-:W-:Y:S01]  /*6460*/  FADD.FTZ R43, R43, R24 ;  /* 0x000000182b2b7221 */ /* 0x000fe20000010000 */
[----:B------:R-:W-:Y:S02]  /*6470*/  FMUL.FTZ R26, R45, UR19 ;  /* 0x000000132d1a7c20 */ /* 0x000fe40008410000 */
[C---:B------:R-:W-:Y:S01]  /*6480*/  FMUL.FTZ R25, R23.reuse, R185 ;  /* 0x000000b917197220 */ /* 0x040fe20000410000 */
[----:B------:R-:W-:Y:S01]  /*6490*/  FMUL.FTZ R24, R23, R43 ;  /* 0x0000002b17187220 */ /* 0x000fe20000410000 */
[----:B------:R-:W-:Y:S01]  /*64a0*/  FFMA.FTZ R51, R187, UR18, -R26 ;  /* 0x00000012bb337c23 */ /* 0x000fe2000801081a */
[----:B------:R-:W-:Y:S01]  /*64b0*/  FMUL.FTZ R31, R94, R185 ;  /* 0x000000b95e1f7220 */ /* 0x000fe20000410000 */
[C---:B------:R-:W-:Y:S01]  /*64c0*/  FFMA.FTZ R25, R22.reuse, R43, R25 ;  /* 0x0000002b16197223 */ /* 0x040fe20000010019 */
[----:B------:R-:W-:-:S03]  /*64d0*/  FFMA.FTZ R23, R22, R185, -R24 ;  /* 0x000000b916177223 */ /* 0x000fc60000010818 */
[----:B------:R-:W-:Y:S01]  /*64e0*/  FADD.FTZ R42, R42, R25 ;  /* 0x000000192a2a7221 */ /* 0x000fe20000010000 */
[----:B------:R-:W-:Y:S01]  /*64f0*/  FADD.FTZ R184, R184, R23 ;  /* 0x00000017b8b87221 */ /* 0x000fe20000010000 */
[----:B------:R-:W-:Y:S02]  /*6500*/  FMUL.FTZ R25, R92, R45 ;  /* 0x0000002d5c197220 */ /* 0x000fe40000410000 */
[C---:B------:R-:W-:Y:S01]  /*6510*/  FMUL.FTZ R23, R21.reuse, R42 ;  /* 0x0000002a15177220 */ /* 0x040fe20000410000 */
[-C--:B------:R-:W-:Y:S01]  /*6520*/  FMUL.FTZ R21, R21, R184.reuse ;  /* 0x000000b815157220 */ /* 0x080fe20000410000 */
[----:B------:R-:W-:Y:S01]  /*6530*/  FADD.FTZ R108, R25, R108 ;  /* 0x0000006c196c7221 */ /* 0x000fe20000010000 */
[-C--:B------:R-:W-:Y:S01]  /*6540*/  FMUL.FTZ R26, R95, R184.reuse ;  /* 0x000000b85f1a7220 */ /* 0x080fe20000410000 */
        /* <DEDUP_REMOVED lines=15> */
[----:B------:R-:W-:Y:S01]  /*6640*/  FADD.FTZ R39, R39, R16 ;  /* 0x0000001027277221 */ /* 0x000fe20000010000 */
[----:B------:R-:W-:Y:S01]  /*6650*/  FFMA.FTZ R18, R0, R217, RZ ;  /* 0x000000d900127223 */ /* 0x000fe200000100ff */
[----:B------:R-:W-:Y:S01]  /*6660*/  FFMA.FTZ R217, R152, -R105, R217 ;  /* 0x8000006998d97223 */ /* 0x000fe200000100d9 */
[C---:B------:R-:W-:Y:S01]  /*6670*/  FMUL.FTZ R17, R15.reuse, R181 ;  /* 0x000000b50f117220 */ /* 0x040fe20000410000 */
[-C--:B------:R-:W-:Y:S01]  /*6680*/  FMUL.FTZ R16, R15, R39.reuse ;  /* 0x000000270f107220 */ /* 0x080fe20000410000 */
[----:B------:R-:W-:Y:S01]  /*6690*/  FFMA.FTZ R19, R89, R214, R18 ;  /* 0x000000d659137223 */ /* 0x000fe20000010012 */
[----:B------:R-:W-:Y:S01]  /*66a0*/  FFMA.FTZ R214, R153, -R104, R214 ;  /* 0x8000006899d67223 */ /* 0x000fe200000100d6 */
[C---:B------:R-:W-:Y:S01]  /*66b0*/  FFMA.FTZ R17, R14.reuse, R39, R17 ;  /* 0x000000270e117223 */ /* 0x040fe20000010011 */
[----:B------:R-:W-:Y:S01]  /*66c0*/  FFMA.FTZ R15, R14, R181, -R16 ;  /* 0x000000b50e0f7223 */ /* 0x000fe20000010810 */
[----:B------:R-:W-:Y:S01]  /*66d0*/  FFMA.FTZ R14, R88, R215, R19 ;  /* 0x000000d7580e7223 */ /* 0x000fe20000010013 */
[----:B------:R-:W-:Y:S01]  /*66e0*/  FFMA.FTZ R16, R0, -R201, RZ ;  /* 0x800000c900107223 */ /* 0x000fe200000100ff */
[----:B------:R-:W-:Y:S01]  /*66f0*/  FADD.FTZ R38, R38, R17 ;  /* 0x0000001126267221 */ /* 0x000fe20000010000 */
[----:B------:R-:W-:Y:S01]  /*6700*/  FADD.FTZ R180, R180, R15 ;  /* 0x0000000fb4b47221 */ /* 0x000fe20000010000 */
[----:B------:R-:W-:Y:S01]  /*6710*/  FFMA.FTZ R17, R87, R212, R14 ;  /* 0x000000d457117223 */ /* 0x000fe2000001000e */
[----:B------:R-:W-:Y:S01]  /*6720*/  FFMA.FTZ R215, R150, -R103, R215 ;  /* 0x8000006796d77223 */ /* 0x000fe200000100d7 */
[C---:B------:R-:W-:Y:S01]  /*6730*/  FMUL.FTZ R15, R13.reuse, R38 ;  /* 0x000000260d0f7220 */ /* 0x040fe20000410000 */
[----:B------:R-:W-:Y:S01]  /*6740*/  FMUL.FTZ R13, R13, R180 ;  /* 0x000000b40d0d7220 */ /* 0x000fe20000410000 */
[----:B------:R-:W-:Y:S01]  /*6750*/  FFMA.FTZ R18, R86, R213, R17 ;  /* 0x000000d556127223 */ /* 0x000fe20000010011 */
[----:B------:R-:W-:Y:S01]  /*6760*/  FFMA.FTZ R212, R151, -R102, R212 ;  /* 0x8000006697d47223 */ /* 0x000fe200000100d4 */
[C---:B------:R-:W-:Y:S01]  /*6770*/  FFMA.FTZ R14, R12.reuse, R180, -R15 ;  /* 0x000000b40c0e7223 */ /* 0x040fe2000001080f */
[----:B------:R-:W-:Y:S01]  /*6780*/  FFMA.FTZ R12, R12, R38, R13 ;  /* 0x000000260c0c7223 */ /* 0x000fe2000001000d */
[----:B------:R-:W-:Y:S01]  /*6790*/  FFMA.FTZ R15, R89, -R200, R16 ;  /* 0x800000c8590f7223 */ /* 0x000fe20000010010 */
[----:B------:R-:W-:Y:S01]  /*67a0*/  FFMA.FTZ R17, R85, R210, R18 ;  /* 0x000000d255117223 */ /* 0x000fe20000010012 */
[----:B------:R-:W-:Y:S01]  /*67b0*/  FADD.FTZ R179, R179, R14 ;  /* 0x0000000eb3b37221 */ /* 0x000fe20000010000 */
[----:B------:R-:W-:Y:S01]  /*67c0*/  FADD.FTZ R37, R37, R12 ;  /* 0x0000000c25257221 */ /* 0x000fe20000010000 */
[----:B------:R-:W-:Y:S01]  /*67d0*/  FFMA.FTZ R14, R88, -R199, R15 ;  /* 0x800000c7580e7223 */ /* 0x000fe2000001000f */
[----:B------:R-:W-:Y:S01]  /*67e0*/  FFMA.FTZ R16, R84, R211, R17 ;  /* 0x000000d354107223 */ /* 0x000fe20000010011 */
[C---:B------:R-:W-:Y:S01]  /*67f0*/  FMUL.FTZ R13, R11.reuse, R179 ;  /* 0x000000b30b0d7220 */ /* 0x040fe20000410000 */
[-C--:B------:R-:W-:Y:S01]  /*6800*/  FMUL.FTZ R12, R11, R37.reuse ;  /* 0x000000250b0c7220 */ /* 0x080fe20000410000 */
[----:B------:R-:W-:Y:S01]  /*6810*/  FFMA.FTZ R15, R87, -R198, R14 ;  /* 0x800000c6570f7223 */ /* 0x000fe2000001000e */
[----:B------:R-:W-:Y:S01]  /*6820*/  FFMA.FTZ R17, R83, R208, R16 ;  /* 0x000000d053117223 */ /* 0x000fe20000010010 */
[C---:B------:R-:W-:Y:S01]  /*6830*/  FFMA.FTZ R13, R10.reuse, R37, R13 ;  /* 0x000000250a0d7223 */ /* 0x040fe2000001000d */
[----:B------:R-:W-:Y:S01]  /*6840*/  FFMA.FTZ R11, R10, R179, -R12 ;  /* 0x000000b30a0b7223 */ /* 0x000fe2000001080c */
        /* <DEDUP_REMOVED lines=26> */
[----:B------:R-:W-:Y:S01]  /*69f0*/  FMUL.FTZ R14, R47, UR19 ;  /* 0x000000132f0e7c20 */ /* 0x000fe20008410000 */
[----:B------:R-:W-:Y:S01]  /*6a00*/  FADD.FTZ R176, R176, R7 ;  /* 0x00000007b0b07221 */ /* 0x000fe20000010000 */
[----:B------:R-:W-:Y:S01]  /*6a10*/  FFMA.FTZ R7, R79, -R202, R6 ;  /* 0x800000ca4f077223 */ /* 0x000fe20000010006 */
[----:B------:R-:W-:Y:S01]  /*6a20*/  FFMA.FTZ R6, R49, R220, R10 ;  /* 0x000000dc31067223 */ /* 0x000fe2000001000a */
[C---:B------:R-:W-:Y:S01]  /*6a30*/  FMUL.FTZ R12, R189.reuse, UR19 ;  /* 0x00000013bd0c7c20 */ /* 0x040fe20008410000 */
[----:B------:R-:W-:Y:S01]  /*6a40*/  FFMA.FTZ R13, R189, UR18, -R14 ;  /* 0x00000012bd0d7c23 */ /* 0x000fe2000801080e */
[----:B------:R-:W-:Y:S01]  /*6a50*/  FFMA.FTZ R10, R78, -R203, R7 ;  /* 0x800000cb4e0a7223 */ /* 0x000fe20000010007 */
[----:B------:R-:W-:Y:S01]  /*6a60*/  FADD.FTZ R8, RZ, R219 ;  /* 0x000000dbff087221 */ /* 0x000fe20000010000 */
[----:B------:R-:W-:Y:S01]  /*6a70*/  FMUL.FTZ R189, R90, R189 ;  /* 0x000000bd5abd7220 */ /* 0x000fe20000410000 */
[----:B------:R-:W-:Y:S01]  /*6a80*/  FFMA.FTZ R220, R139, -R90, R220 ;  /* 0x8000005a8bdc7223 */ /* 0x000fe200000100dc */
[----:B------:R-:W-:Y:S01]  /*6a90*/  FFMA.FTZ R7, R77, -R216, R10 ;  /* 0x800000d84d077223 */ /* 0x000fe2000001000a */
[----:B------:R-:W-:Y:S01]  /*6aa0*/  FFMA.FTZ R11, R47, UR18, R12 ;  /* 0x000000122f0b7c23 */ /* 0x000fe2000801000c */
[----:B------:R-:W-:Y:S01]  /*6ab0*/  FADD.FTZ R34, R34, R9 ;  /* 0x0000000922227221 */ /* 0x000fe20000010000 */
[----:B------:R-:W-:Y:S01]  /*6ac0*/  FMUL.FTZ R9, R90, R47 ;  /* 0x0000002f5a097220 */ /* 0x000fe20000410000 */
[----:B------:R-:W-:Y:S01]  /*6ad0*/  FMUL.FTZ R15, R8, R189 ;  /* 0x000000bd080f7220 */ /* 0x000fe20000410000 */
[----:B------:R-:W-:Y:S01]  /*6ae0*/  FFMA.FTZ R12, R76, -R223, R7 ;  /* 0x800000df4c0c7223 */ /* 0x000fe20000010007 */
[C---:B------:R-:W-:Y:S01]  /*6af0*/  FMUL.FTZ R11, R220.reuse, R11 ;  /* 0x0000000bdc0b7220 */ /* 0x040fe20000410000 */
[----:B------:R-:W-:Y:S01]  /*6b00*/  FADD.FTZ R106, R9, R106 ;  /* 0x0000006a096a7221 */ /* 0x000fe20000010000 */
[-C--:B------:R-:W-:Y:S01]  /*6b10*/  FFMA.FTZ R10, R220, R9.reuse, R15 ;  /* 0x00000009dc0a7223 */ /* 0x080fe2000001000f */
[C---:B------:R-:W-:Y:S01]  /*6b20*/  FMUL.FTZ R15, R8.reuse, R9 ;  /* 0x00000009080f7220 */ /* 0x040fe20000410000 */
[----:B------:R-:W-:Y:S01]  /*6b30*/  FFMA.FTZ R7, R49, -R8, R12 ;  /* 0x8000000831077223 */ /* 0x000fe2000001000c */
[C---:B------:R-:W-:Y:S01]  /*6b40*/  FMUL.FTZ R9, R5.reuse, R176 ;  /* 0x000000b005097220 */ /* 0x040fe20000410000 */
[----:B------:R-:W-:Y:S01]  /*6b50*/  FFMA.FTZ R12, R8, R13, R11 ;  /* 0x0000000d080c7223 */ /* 0x000fe2000001000b */
[-C--:B------:R-:W-:Y:S01]  /*6b60*/  FMUL.FTZ R11, R5, R34.reuse ;  /* 0x00000022050b7220 */ /* 0x080fe20000410000 */
[----:B------:R-:W-:Y:S01]  /*6b70*/  FFMA.FTZ R5, R220, R189, -R15 ;  /* 0x000000bddc057223 */ /* 0x000fe2000001080f */
[C---:B------:R-:W-:Y:S01]  /*6b80*/  FFMA.FTZ R8, R4.reuse, R34, R9 ;  /* 0x0000002204087223 */ /* 0x040fe20000010009 */
[----:B------:R-:W-:Y:S01]  /*6b90*/  FMUL.FTZ R15, R91, R188 ;  /* 0x000000bc5b0f7220 */ /* 0x000fe20000410000 */
[----:B------:R-:W-:Y:S01]  /*6ba0*/  FFMA.FTZ R9, R4, R176, -R11 ;  /* 0x000000b004097223 */ /* 0x000fe2000001080b */
[----:B------:R-:W-:Y:S01]  /*6bb0*/  FMUL.FTZ R11, R46, UR19 ;  /* 0x000000132e0b7c20 */ /* 0x000fe20008410000 */
[----:B------:R-:W-:Y:S01]  /*6bc0*/  FADD.FTZ R33, R33, R8 ;  /* 0x0000000821217221 */ /* 0x000fe20000010000 */
[----:B------:R-:W-:Y:S01]  /*6bd0*/  FFMA.FTZ R22, R139, R47, R12 ;  /* 0x0000002f8b167223 */ /* 0x000fe2000001000c */
[----:B------:R-:W-:Y:S01]  /*6be0*/  FADD.FTZ R9, R174, R9 ;  /* 0x00000009ae097221 */ /* 0x000fe20000010000 */
[C---:B------:R-:W-:Y:S01]  /*6bf0*/  FFMA.FTZ R16, R188.reuse, UR18, -R11 ;  /* 0x00000012bc107c23 */ /* 0x040fe2000801080b */
[----:B------:R-:W-:Y:S01]  /*6c00*/  FMUL.FTZ R11, R188, UR19 ;  /* 0x00000013bc0b7c20 */ /* 0x000fe20008410000 */
[----:B------:R-:W-:Y:S01]  /*6c10*/  FMUL.FTZ R8, R3, R33 ;  /* 0x0000002103087220 */ /* 0x000fe20000410000 */
[----:B------:R-:W-:Y:S01]  /*6c20*/  FFMA.FTZ R12, R138, -R91, R221 ;  /* 0x8000005b8a0c7223 */ /* 0x000fe200000100dd */
[----:B------:R-:W-:Y:S01]  /*6c30*/  FMUL.FTZ R14, R91, R46 ;  /* 0x0000002e5b0e7220 */ /* 0x000fe20000410000 */
[----:B------:R-:W-:Y:S01]  /*6c40*/  FFMA.FTZ R13, R46, UR18, R11 ;  /* 0x000000122e0d7c23 */ /* 0x000fe2000801000b */
[----:B------:R-:W-:Y:S01]  /*6c50*/  FMUL.FTZ R11, R3, R9 ;  /* 0x00000009030b7220 */ /* 0x000fe20000410000 */
[C---:B------:R-:W-:Y:S01]  /*6c60*/  FMUL.FTZ R17, R223.reuse, R15 ;  /* 0x0000000fdf117220 */ /* 0x040fe20000410000 */
[----:B------:R-:W-:Y:S01]  /*6c70*/  FFMA.FTZ R3, R2, R9, -R8 ;  /* 0x0000000902037223 */ /* 0x000fe20000010808 */
[----:B------:R-:W-:Y:S01]  /*6c80*/  FADD.FTZ R107, R14, R107 ;  /* 0x0000006b0e6b7221 */ /* 0x000fe20000010000 */
[-C--:B------:R-:W-:Y:S01]  /*6c90*/  FFMA.FTZ R11, R2, R33.reuse, R11 ;  /* 0x00000021020b7223 */ /* 0x080fe2000001000b */
[-C--:B------:R-:W-:Y:S01]  /*6ca0*/  FFMA.FTZ R4, R12, R14.reuse, R17 ;  /* 0x0000000e0c047223 */ /* 0x080fe20000010011 */
[----:B------:R-:W-:Y:S01]  /*6cb0*/  FMUL.FTZ R17, R223, R14 ;  /* 0x0000000edf117220 */ /* 0x000fe20000410000 */
[----:B------:R-:W-:Y:S01]  /*6cc0*/  FADD.FTZ R48, R48, R3 ;  /* 0x0000000330307221 */ /* 0x000fe20000010000 */
[----:B------:R-:W-:Y:S01]  /*6cd0*/  FADD.FTZ R32, R32, R11 ;  /* 0x0000000b20207221 */ /* 0x000fe20000010000 */
[----:B------:R-:W-:Y:S01]  /*6ce0*/  FMUL.FTZ R3, R104, R33 ;  /* 0x0000002168037220 */ /* 0x000fe20000410000 */
[C---:B------:R-:W-:Y:S01]  /*6cf0*/  FMUL.FTZ R14, R12.reuse, R13 ;  /* 0x0000000d0c0e7220 */ /* 0x040fe20000410000 */
[----:B------:R-:W-:Y:S01]  /*6d00*/  FFMA.FTZ R12, R12, R15, -R17 ;  /* 0x0000000f0c0c7223 */ /* 0x000fe20000010811 */
[C---:B------:R-:W-:Y:S01]  /*6d10*/  FMUL.FTZ R2, R105.reuse, R32 ;  /* 0x0000002069027220 */ /* 0x040fe20000410000 */
[----:B------:R-:W-:Y:S01]  /*6d20*/  FMUL.FTZ R13, R104, R9 ;  /* 0x00000009680d7220 */ /* 0x000fe20000410000 */
[----:B------:R-:W-:Y:S01]  /*6d30*/  FMUL.FTZ R15, R200, R3 ;  /* 0x00000003c80f7220 */ /* 0x000fe20000410000 */
[----:B------:R-:W-:Y:S01]  /*6d40*/  FMUL.FTZ R8, R105, R48 ;  /* 0x0000003069087220 */ /* 0x000fe20000410000 */
[----:B------:R-:W-:Y:S01]  /*6d50*/  FMUL.FTZ R11, R201, R2 ;  /* 0x00000002c90b7220 */ /* 0x000fe20000410000 */
[----:B------:R-:W-:Y:S01]  /*6d60*/  FFMA.FTZ R223, R223, R16, R14 ;  /* 0x00000010dfdf7223 */ /* 0x000fe2000001000e */
[-C--:B------:R-:W-:Y:S01]  /*6d70*/  FFMA.FTZ R16, R214, R13.reuse, -R15 ;  /* 0x0000000dd6107223 */ /* 0x080fe2000001080f */
[----:B------:R-:W-:Y:S01]  /*6d80*/  FMUL.FTZ R15, R200, R13 ;  /* 0x0000000dc80f7220 */ /* 0x000fe20000410000 */
[-C--:B------:R-:W-:Y:S01]  /*6d90*/  FMUL.FTZ R14, R201, R8.reuse ;  /* 0x00000008c90e7220 */ /* 0x080fe20000410000 */
[----:B------:R-:W-:Y:S01]  /*6da0*/  FFMA.FTZ R13, R217, R8, -R11 ;  /* 0x00000008d90d7223 */ /* 0x000fe2000001080b */
[C---:B------:R-:W-:Y:S01]  /*6db0*/  FMUL.FTZ R8, R103.reuse, R34 ;  /* 0x0000002267087220 */ /* 0x040fe20000410000 */
[----:B------:R-:W-:Y:S01]  /*6dc0*/  FMUL.FTZ R18, R103, R176 ;  /* 0x000000b067127220 */ /* 0x000fe20000410000 */
[----:B------:R-:W-:Y:S01]  /*6dd0*/  FFMA.FTZ R14, R217, R2, R14 ;  /* 0x00000002d90e7223 */ /* 0x000fe2000001000e */
[----:B------:R-:W-:Y:S01]  /*6de0*/  FFMA.FTZ R15, R214, R3, R15 ;  /* 0x00000003d60f7223 */ /* 0x000fe2000001000f */
[----:B------:R-:W-:Y:S01]  /*6df0*/  FMUL.FTZ R20, R199, R8 ;  /* 0x00000008c7147220 */ /* 0x000fe20000410000 */
[C---:B------:R-:W-:Y:S01]  /*6e00*/  FMUL.FTZ R17, R102.reuse, R177 ;  /* 0x000000b166117220 */ /* 0x040fe20000410000 */
[----:B------:R-:W-:Y:S01]  /*6e10*/  FADD.FTZ R14, RZ, R14 ;  /* 0x0000000eff0e7221 */ /* 0x000fe20000010000 */
[----:B------:R-:W-:Y:S01]  /*6e20*/  FMUL.FTZ R11, R102, R35 ;  /* 0x00000023660b7220 */ /* 0x000fe20000410000 */
[-C--:B------:R-:W-:Y:S01]  /*6e30*/  FFMA.FTZ R20, R215, R18.reuse, -R20 ;  /* 0x00000012d7147223 */ /* 0x080fe20000010814 */
[----:B------:R-:W-:Y:S01]  /*6e40*/  FMUL.FTZ R18, R199, R18 ;  /* 0x00000012c7127220 */ /* 0x000fe20000410000 */
[----:B------:R-:W-:Y:S01]  /*6e50*/  FADD.FTZ R14, R14, R15 ;  /* 0x0000000f0e0e7221 */ /* 0x000fe20000010000 */
[----:B------:R-:W-:Y:S01]  /*6e60*/  FADD.FTZ R13, RZ, R13 ;  /* 0x0000000dff0d7221 */ /* 0x000fe20000010000 */
[----:B------:R-:W-:Y:S01]  /*6e70*/  FFMA.FTZ R213, R148, -R101, R213 ;  /* 0x8000006594d57223 */ /* 0x000fe200000100d5 */
[----:B------:R-:W-:Y:S01]  /*6e80*/  FFMA.FTZ R15, R215, R8, R18 ;  /* 0x00000008d70f7223 */ /* 0x000fe20000010012 */
[C---:B------:R-:W-:Y:S01]  /*6e90*/  FMUL.FTZ R18, R198.reuse, R17 ;  /* 0x00000011c6127220 */ /* 0x040fe20000410000 */
[----:B------:R-:W-:Y:S01]  /*6ea0*/  FADD.FTZ R13, R13, R16 ;  /* 0x000000100d0d7221 */ /* 0x000fe20000010000 */
[-C--:B------:R-:W-:Y:S01]  /*6eb0*/  FMUL.FTZ R19, R198, R11.reuse ;  /* 0x0000000bc6137220 */ /* 0x080fe20000410000 */
[----:B------:R-:W-:Y:S01]  /*6ec0*/  FADD.FTZ R14, R14, R15 ;  /* 0x0000000f0e0e7221 */ /* 0x000fe20000010000 */
[C---:B------:R-:W-:Y:S01]  /*6ed0*/  FFMA.FTZ R15, R212.reuse, R11, R18 ;  /* 0x0000000bd40f7223 */ /* 0x040fe20000010012 */
[----:B------:R-:W-:Y:S01]  /*6ee0*/  FADD.FTZ R13, R13, R20 ;  /* 0x000000140d0d7221 */ /* 0x000fe20000010000 */
[C---:B------:R-:W-:Y:S01]  /*6ef0*/  FMUL.FTZ R18, R101.reuse, R178 ;  /* 0x000000b265127220 */ /* 0x040fe20000410000 */
[----:B------:R-:W-:Y:S01]  /*6f00*/  FFMA.FTZ R16, R212, R17, -R19 ;  /* 0x00000011d4107223 */ /* 0x000fe20000010813 */
[----:B------:R-:W-:Y:S01]  /*6f10*/  FADD.FTZ R15, R14, R15 ;  /* 0x0000000f0e0f7221 */ /* 0x000fe20000010000 */
[----:B------:R-:W-:Y:S01]  /*6f20*/  FMUL.FTZ R14, R101, R36 ;  /* 0x00000024650e7220 */ /* 0x000fe20000410000 */
[C---:B------:R-:W-:Y:S01]  /*6f30*/  FMUL.FTZ R23, R100.reuse, R179 ;  /* 0x000000b364177220 */ /* 0x040fe20000410000 */
[----:B------:R-:W-:Y:S01]  /*6f40*/  FADD.FTZ R16, R13, R16 ;  /* 0x000000100d107221 */ /* 0x000fe20000010000 */
[----:B------:R-:W-:Y:S01]  /*6f50*/  FFMA.FTZ R210, R149, -R100, R210 ;  /* 0x8000006495d27223 */ /* 0x000fe200000100d2 */
[----:B------:R-:W-:Y:S01]  /*6f60*/  FMUL.FTZ R20, R197, R14 ;  /* 0x0000000ec5147220 */ /* 0x000fe20000410000 */
[----:B------:R-:W-:Y:S01]  /*6f70*/  FMUL.FTZ R13, R100, R37 ;  /* 0x00000025640d7220 */ /* 0x000fe20000410000 */
[----:B------:R-:W-:Y:S01]  /*6f80*/  FMUL.FTZ R19, R196, R23 ;  /* 0x00000017c4137220 */ /* 0x000fe20000410000 */
[----:B------:R-:W-:Y:S01]  /*6f90*/  FFMA.FTZ R218, R141, -R92, R218 ;  /* 0x8000005c8dda7223 */ /* 0x000fe200000100da */
[-C--:B------:R-:W-:Y:S01]  /*6fa0*/  FFMA.FTZ R21, R213, R18.reuse, -R20 ;  /* 0x00000012d5157223 */ /* 0x080fe20000010814 */
[----:B------:R-:W-:Y:S01]  /*6fb0*/  FMUL.FTZ R18, R197, R18 ;  /* 0x00000012c5127220 */ /* 0x000fe20000410000 */
[----:B------:R-:W-:Y:S01]  /*6fc0*/  FMUL.FTZ R17, R216, R27 ;  /* 0x0000001bd8117220 */ /* 0x000fe20000410000 */
[----:B------:R-:W-:Y:S01]  /*6fd0*/  FADD.FTZ R137, R22, R137 ;  /* 0x0000008916897221 */ /* 0x000fe20000010000 */
[----:B------:R-:W-:Y:S01]  /*6fe0*/  FADD.FTZ R21, R16, R21 ;  /* 0x0000001510157221 */ /* 0x000fe20000010000 */
[----:B------:R-:W-:Y:S01]  /*6ff0*/  FFMA.FTZ R18, R213, R14, R18 ;  /* 0x0000000ed5127223 */ /* 0x000fe20000010012 */
[----:B------:R-:W-:Y:S01]  /*7000*/  FMUL.FTZ R16, R99, R38 ;  /* 0x0000002663107220 */ /* 0x000fe20000410000 */
[-C--:B------:R-:W-:Y:S01]  /*7010*/  FFMA.FTZ R17, R218, R25.reuse, R17 ;  /* 0x00000019da117223 */ /* 0x080fe20000010011 */
[----:B------:R-:W-:Y:S01]  /*7020*/  FMUL.FTZ R25, R216, R25 ;  /* 0x00000019d8197220 */ /* 0x000fe20000410000 */
[----:B------:R-:W-:Y:S01]  /*7030*/  FADD.FTZ R15, R15, R18 ;  /* 0x000000120f0f7221 */ /* 0x000fe20000010000 */
[-C--:B------:R-:W-:Y:S01]  /*7040*/  FFMA.FTZ R18, R210, R13.reuse, R19 ;  /* 0x0000000dd2127223 */ /* 0x080fe20000010013 */
[----:B------:R-:W-:Y:S01]  /*7050*/  FMUL.FTZ R20, R196, R13 ;  /* 0x0000000dc4147220 */ /* 0x000fe20000410000 */
[----:B------:R-:W-:Y:S01]  /*7060*/  FFMA.FTZ R211, R146, -R99, R211 ;  /* 0x8000006392d37223 */ /* 0x000fe200000100d3 */
[----:B------:R-:W-:Y:S01]  /*7070*/  FMUL.FTZ R22, R99, R180 ;  /* 0x000000b463167220 */ /* 0x000fe20000410000 */
[----:B------:R-:W-:Y:S01]  /*7080*/  FADD.FTZ R18, R15, R18 ;  /* 0x000000120f127221 */ /* 0x000fe20000010000 */
[----:B------:R-:W-:Y:S01]  /*7090*/  FMUL.FTZ R15, R98, R39 ;  /* 0x00000027620f7220 */ /* 0x000fe20000410000 */
[----:B------:R-:W-:Y:S01]  /*70a0*/  FMUL.FTZ R24, R195, R16 ;  /* 0x00000010c3187220 */ /* 0x000fe20000410000 */
[----:B------:R-:W-:Y:S01]  /*70b0*/  FFMA.FTZ R19, R218, R27, -R25 ;  /* 0x0000001bda137223 */ /* 0x000fe20000010819 */
[----:B------:R-:W-:Y:S01]  /*70c0*/  FFMA.FTZ R20, R210, R23, -R20 ;  /* 0x00000017d2147223 */ /* 0x000fe20000010814 */
[----:B------:R-:W-:Y:S01]  /*70d0*/  FFMA.FTZ R208, R147, -R98, R208 ;  /* 0x8000006293d07223 */ /* 0x000fe200000100d0 */
[----:B------:R-:W-:Y:S01]  /*70e0*/  FMUL.FTZ R27, R98, R181 ;  /* 0x000000b5621b7220 */ /* 0x000fe20000410000 */
[----:B------:R-:W-:Y:S01]  /*70f0*/  FMUL.FTZ R23, R194, R15 ;  /* 0x0000000fc2177220 */ /* 0x000fe20000410000 */
[-C--:B------:R-:W-:Y:S01]  /*7100*/  FFMA.FTZ R25, R211, R22.reuse, -R24 ;  /* 0x00000016d3197223 */ /* 0x080fe20000010818 */
[----:B------:R-:W-:Y:S01]  /*7110*/  FMUL.FTZ R22, R195, R22 ;  /* 0x00000016c3167220 */ /* 0x000fe20000410000 */
[----:B------:R-:W-:Y:S01]  /*7120*/  FMUL.FTZ R24, R187, UR19 ;  /* 0x00000013bb187c20 */ /* 0x000fe20008410000 */
[-C--:B------:R-:W-:Y:S01]  /*7130*/  FFMA.FTZ R29, R208, R27.reuse, -R23 ;  /* 0x0000001bd01d7223 */ /* 0x080fe20000010817 */
[----:B------:R-:W-:Y:S01]  /*7140*/  FMUL.FTZ R27, R194, R27 ;  /* 0x0000001bc21b7220 */ /* 0x000fe20000410000 */
[----:B------:R-:W-:Y:S01]  /*7150*/  FFMA.FTZ R23, R211, R16, R22 ;  /* 0x00000010d3177223 */ /* 0x000fe20000010016 */
[----:B------:R-:W-:Y:S01]  /*7160*/  FADD.FTZ R20, R21, R20 ;  /* 0x0000001415147221 */ /* 0x000fe20000010000 */
[----:B------:R-:W-:Y:S01]  /*7170*/  FFMA.FTZ R21, R45, UR18, R24 ;  /* 0x000000122d157c23 */ /* 0x000fe20008010018 */
[----:B------:R-:W-:Y:S01]  /*7180*/  FFMA.FTZ R27, R208, R15, R27 ;  /* 0x0000000fd01b7223 */ /* 0x000fe2000001001b */
[----:B------:R-:W-:Y:S01]  /*7190*/  FADD.FTZ R18, R18, R23 ;  /* 0x0000001712127221 */ /* 0x000fe20000010000 */
[----:B------:R-:W-:Y:S01]  /*71a0*/  FADD.FTZ R20, R20, R25 ;  /* 0x0000001914147221 */ /* 0x000fe20000010000 */
[----:B------:R-:W-:Y:S01]  /*71b0*/  FMUL.FTZ R53, R218, R21 ;  /* 0x00000015da357220 */ /* 0x000fe20000410000 */
[----:B------:R-:W-:Y:S01]  /*71c0*/  FFMA.FTZ R209, R144, -R97, R209 ;  /* 0x8000006190d17223 */ /* 0x000fe200000100d1 */
[----:B------:R-:W-:Y:S01]  /*71d0*/  FADD.FTZ R27, R18, R27 ;  /* 0x0000001b121b7221 */ /* 0x000fe20000010000 */
[C---:B------:R-:W-:Y:S01]  /*71e0*/  FMUL.FTZ R18, R97.reuse, R40 ;  /* 0x0000002861127220 */ /* 0x040fe20000410000 */
[----:B------:R-:W-:Y:S01]  /*71f0*/  FMUL.FTZ R21, R96, R41 ;  /* 0x0000002960157220 */ /* 0x000fe20000410000 */
[----:B------:R-:W-:Y:S01]  /*7200*/  FMUL.FTZ R22, R97, R182 ;  /* 0x000000b661167220 */ /* 0x000fe20000410000 */
[----:B------:R-:W-:Y:S01]  /*7210*/  FADD.FTZ R20, R20, R29 ;  /* 0x0000001d14147221 */ /* 0x000fe20000010000 */
[----:B------:R-:W-:Y:S01]  /*7220*/  FMUL.FTZ R24, R193, R18 ;  /* 0x00000012c1187220 */ /* 0x000fe20000410000 */
[----:B------:R-:W-:Y:S01]  /*7230*/  FFMA.FTZ R206, R145, -R96, R206 ;  /* 0x8000006091ce7223 */ /* 0x000fe200000100ce */
[----:B------:R-:W-:Y:S01]  /*7240*/  FMUL.FTZ R25, R96, R183 ;  /* 0x000000b760197220 */ /* 0x000fe20000410000 */
[----:B------:R-:W-:Y:S01]  /*7250*/  FMUL.FTZ R29, R192, R21 ;  /* 0x00000015c01d7220 */ /* 0x000fe20000410000 */
[-C--:B------:R-:W-:Y:S01]  /*7260*/  FFMA.FTZ R23, R209, R22.reuse, -R24 ;  /* 0x00000016d1177223 */ /* 0x080fe20000010818 */
[----:B------:R-:W-:Y:S01]  /*7270*/  FMUL.FTZ R22, R193, R22 ;  /* 0x00000016c1167220 */ /* 0x000fe20000410000 */
[----:B------:R-:W-:Y:S01]  /*7280*/  FMUL.FTZ R24, R95, R42 ;  /* 0x0000002a5f187220 */ /* 0x000fe20000410000 */
[-C--:B------:R-:W-:Y:S01]  /*7290*/  FFMA.FTZ R29, R206, R25.reuse, -R29 ;  /* 0x00000019ce1d7223 */ /* 0x080fe2000001081d */
[----:B------:R-:W-:Y:S01]  /*72a0*/  FMUL.FTZ R25, R192, R25 ;  /* 0x00000019c0197220 */ /* 0x000fe20000410000 */
[----:B------:R-:W-:Y:S01]  /*72b0*/  FFMA.FTZ R22, R209, R18, R22 ;  /* 0x00000012d1167223 */ /* 0x000fe20000010016 */
[----:B------:R-:W-:Y:S01]  /*72c0*/  FFMA.FTZ R207, R142, -R95, R207 ;  /* 0x8000005f8ecf7223 */ /* 0x000fe200000100cf */
[----:B------:R-:W-:Y:S01]  /*72d0*/  FMUL.FTZ R28, R191, R24 ;  /* 0x00000018bf1c7220 */ /* 0x000fe20000410000 */
[----:B------:R-:W-:Y:S01]  /*72e0*/  FFMA.FTZ R25, R206, R21, R25 ;  /* 0x00000015ce197223 */ /* 0x000fe20000010019 */
[----:B------:R-:W-:Y:S01]  /*72f0*/  FADD.FTZ R22, R27, R22 ;  /* 0x000000161b167221 */ /* 0x000fe20000010000 */
[----:B------:R-:W-:Y:S01]  /*7300*/  FFMA.FTZ R204, R143, -R94, R204 ;  /* 0x8000005e8fcc7223 */ /* 0x000fe200000100cc */
[-C--:B------:R-:W-:Y:S01]  /*7310*/  FFMA.FTZ R27, R207, R26.reuse, -R28 ;  /* 0x0000001acf1b7223 */ /* 0x080fe2000001081c */
[----:B------:R-:W-:Y:S01]  /*7320*/  FMUL.FTZ R26, R191, R26 ;  /* 0x0000001abf1a7220 */ /* 0x000fe20000410000 */
[----:B------:R-:W-:Y:S01]  /*7330*/  FADD.FTZ R22, R22, R25 ;  /* 0x0000001916167221 */ /* 0x000fe20000010000 */
[----:B------:R-:W-:Y:S01]  /*7340*/  FMUL.FTZ R25, R94, R43 ;  /* 0x0000002b5e197220 */ /* 0x000fe20000410000 */
[----:B------:R-:W-:Y:S01]  /*7350*/  FADD.FTZ R20, R20, R23 ;  /* 0x0000001714147221 */ /* 0x000fe20000010000 */
[----:B------:R-:W-:Y:S01]  /*7360*/  FFMA.FTZ R23, R207, R24, R26 ;  /* 0x00000018cf177223 */ /* 0x000fe2000001001a */
[C---:B------:R-:W-:Y:S01]  /*7370*/  FMUL.FTZ R26, R93.reuse, R44 ;  /* 0x0000002c5d1a7220 */ /* 0x040fe20000410000 */
[----:B------:R-:W-:Y:S01]  /*7380*/  FMUL.FTZ R47, R202, R25 ;  /* 0x00000019ca2f7220 */ /* 0x000fe20000410000 */
[----:B------:R-:W-:Y:S01]  /*7390*/  FADD.FTZ R20, R20, R29 ;  /* 0x0000001d14147221 */ /* 0x000fe20000010000 */
[----:B------:R-:W-:Y:S01]  /*73a0*/  FMUL.FTZ R28, R93, R186 ;  /* 0x000000ba5d1c7220 */ /* 0x000fe20000410000 */
[----:B------:R-:W-:Y:S01]  /*73b0*/  FADD.FTZ R22, R22, R23 ;  /* 0x0000001716167221 */ /* 0x000fe20000010000 */
[-C--:B------:R-:W-:Y:S01]  /*73c0*/  FFMA.FTZ R47, R204, R31.reuse, -R47 ;  /* 0x0000001fcc2f7223 */ /* 0x080fe2000001082f */
[----:B------:R-:W-:Y:S01]  /*73d0*/  FMUL.FTZ R31, R202, R31 ;  /* 0x0000001fca1f7220 */ /* 0x000fe20000410000 */
[----:B------:R-:W-:Y:S01]  /*73e0*/  FFMA.FTZ R205, R140, -R93, R205 ;  /* 0x8000005d8ccd7223 */ /* 0x000fe200000100cd */
[C---:B------:R-:W-:Y:S01]  /*73f0*/  FMUL.FTZ R30, R203.reuse, R26 ;  /* 0x0000001acb1e7220 */ /* 0x040fe20000410000 */
[-C--:B------:R-:W-:Y:S01]  /*7400*/  FMUL.FTZ R23, R203, R28.reuse ;  /* 0x0000001ccb177220 */ /* 0x080fe20000410000 */
[----:B------:R-:W-:Y:S01]  /*7410*/  FFMA.FTZ R31, R204, R25, R31 ;  /* 0x00000019cc1f7223 */ /* 0x000fe2000001001f */
[----:B------:R-:W-:Y:S01]  /*7420*/  FADD.FTZ R20, R20, R27 ;  /* 0x0000001b14147221 */ /* 0x000fe20000010000 */
[C---:B------:R-:W-:Y:S01]  /*7430*/  FFMA.FTZ R29, R205.reuse, R28, -R30 ;  /* 0x0000001ccd1d7223 */ /* 0x040fe2000001081e */
[----:B------:R-:W-:Y:S01]  /*7440*/  FFMA.FTZ R27, R205, R26, R23 ;  /* 0x0000001acd1b7223 */ /* 0x000fe20000010017 */
[----:B------:R-:W-:Y:S01]  /*7450*/  FADD.FTZ R22, R22, R31 ;  /* 0x0000001f16167221 */ /* 0x000fe20000010000 */
[----:B------:R-:W-:Y:S01]  /*7460*/  FADD.FTZ R20, R20, R47 ;  /* 0x0000002f14147221 */ /* 0x000fe20000010000 */
[----:B------:R-:W-:Y:S01]  /*7470*/  FMUL.FTZ R23, R44, UR19 ;  /* 0x000000132c177c20 */ /* 0x000fe20008410000 */
[----:B------:R-:W-:Y:S01]  /*7480*/  FADD.FTZ R109, R26, R109 ;  /* 0x0000006d1a6d7221 */ /* 0x000fe20000010000 */
[----:B------:R-:W-:Y:S01]  /*7490*/  FADD.FTZ R28, R22, R27 ;  /* 0x0000001b161c7221 */ /* 0x000fe20000010000 */
[----:B------:R-:W-:Y:S01]  /*74a0*/  FADD.FTZ R20, R20, R29 ;  /* 0x0000001d14147221 */ /* 0x000fe20000010000 */
[C---:B------:R-:W-:Y:S01]  /*74b0*/  FFMA.FTZ R22, R186.reuse, UR18, -R23 ;  /* 0x00000012ba167c23 */ /* 0x040fe20008010817 */
[----:B------:R-:W-:Y:S01]  /*74c0*/  FMUL.FTZ R23, R186, UR19 ;  /* 0x00000013ba177c20 */ /* 0x000fe20008410000 */
[----:B------:R-:W-:Y:S01]  /*74d0*/  FADD.FTZ R17, R28, R17 ;  /* 0x000000111c117221 */ /* 0x000fe20000010000 */
[----:B------:R-:W-:Y:S01]  /*74e0*/  FADD.FTZ R19, R20, R19 ;  /* 0x0000001314137221 */ /* 0x000fe20000010000 */
[----:B------:R-:W0:Y:S01]  /*74f0*/  SHFL.DOWN PT, R29, R6, 0x1, 0x1f ;  /* 0x08201f00061d7f89 */ /* 0x000e2200000e0000 */
[----:B------:R-:W-:Y:S01]  /*7500*/  FFMA.FTZ R20, R44, UR18, R23 ;  /* 0x000000122c147c23 */ /* 0x000fe20008010017 */
[----:B------:R-:W-:Y:S01]  /*7510*/  FADD.FTZ R17, R17, R4 ;  /* 0x0000000411117221 */ /* 0x000fe20000010000 */
[----:B------:R-:W-:Y:S01]  /*7520*/  FADD.FTZ R12, R19, R12 ;  /* 0x0000000c130c7221 */ /* 0x000fe20000010000 */
[----:B------:R-:W2:Y:S01]  /*7530*/  SHFL.DOWN PT, R28, R7, 0x1, 0x1f ;  /* 0x08201f00071c7f89 */ /* 0x000ea200000e0000 */
[----:B------:R-:W-:Y:S01]  /*7540*/  FMUL.FTZ R20, R205, R20 ;  /* 0x00000014cd147220 */ /* 0x000fe20000410000 */
[----:B------:R-:W-:Y:S01]  /*7550*/  FADD.FTZ R4, R17, R10 ;  /* 0x0000000a11047221 */ /* 0x000fe20000010000 */
[----:B------:R-:W-:Y:S01]  /*7560*/  FADD.FTZ R23, R12, R5 ;  /* 0x000000050c177221 */ /* 0x000fe20000010000 */
[----:B------:R-:W-:Y:S01]  /*7570*/  FMUL.FTZ R10, R185, UR19 ;  /* 0x00000013b90a7c20 */ /* 0x000fe20008410000 */
[----:B------:R-:W-:Y:S01]  /*7580*/  FMUL.FTZ R17, R42, UR19 ;  /* 0x000000132a117c20 */ /* 0x000fe20008410000 */
[----:B------:R-:W-:Y:S01]  /*7590*/  FFMA.FTZ R203, R203, R22, R20 ;  /* 0x00000016cbcb7223 */ /* 0x000fe20000010014 */
[----:B------:R-:W4:Y:S01]  /*75a0*/  SHFL.DOWN PT, R27, R4, 0x1, 0x1f ;  /* 0x08201f00041b7f89 */ /* 0x000f2200000e0000 */
[----:B------:R-:W-:Y:S01]  /*75b0*/  FFMA.FTZ R5, R43, UR18, R10 ;  /* 0x000000122b057c23 */ /* 0x000fe2000801000a */
[----:B------:R-:W-:Y:S01]  /*75c0*/  FADD.FTZ R110, R25, R110 ;  /* 0x0000006e196e7221 */ /* 0x000fe20000010000 */
[----:B------:R-:W-:Y:S01]  /*75d0*/  FMUL.FTZ R12, R43, UR19 ;  /* 0x000000132b0c7c20 */ /* 0x000fe20008410000 */
[----:B------:R-:W5:Y:S01]  /*75e0*/  SHFL.DOWN PT, R26, R23, 0x1, 0x1f ;  /* 0x08201f00171a7f89 */ /* 0x000f6200000e0000 */
[----:B------:R-:W-:Y:S01]  /*75f0*/  FMUL.FTZ R19, R204, R5 ;  /* 0x00000005cc137220 */ /* 0x000fe20000410000 */
[C---:B------:R-:W-:Y:S01]  /*7600*/  FMUL.FTZ R5, R184.reuse, UR19 ;  /* 0x00000013b8057c20 */ /* 0x040fe20008410000 */
[----:B------:R-:W-:Y:S01]  /*7610*/  FFMA.FTZ R184, R184, UR18, -R17 ;  /* 0x00000012b8b87c23 */ /* 0x000fe20008010811 */
[----:B------:R-:W-:Y:S01]  /*7620*/  FADD.FTZ R112, R21, R112 ;  /* 0x0000007015707221 */ /* 0x000fe20000010000 */
[----:B------:R-:W-:Y:S01]  /*7630*/  FFMA.FTZ R185, R185, UR18, -R12 ;  /* 0x00000012b9b97c23 */ /* 0x000fe2000801080c */
[----:B------:R-:W-:Y:S01]  /*7640*/  FFMA.FTZ R10, R42, UR18, R5 ;  /* 0x000000122a0a7c23 */ /* 0x000fe20008010005 */
[----:B------:R-:W-:Y:S01]  /*7650*/  MOV R5, R23 ;  /* 0x0000001700057202 */ /* 0x000fe20000000f00 */
[----:B------:R-:W-:Y:S01]  /*7660*/  FADD.FTZ R113, R18, R113 ;  /* 0x0000007112717221 */ /* 0x000fe20000010000 */
[----:B0-----:R-:W-:Y:S01]  /*7670*/  @!P2 FADD.FTZ R6, R6, R29 ;  /* 0x0000001d0606a221 */ /* 0x001fe20000010000 */
[----:B------:R-:W-:Y:S01]  /*7680*/  FMUL.FTZ R20, R207, R10 ;  /* 0x0000000acf147220 */ /* 0x000fe20000410000 */
[----:B------:R-:W-:Y:S01]  /*7690*/  FMUL.FTZ R10, R183, UR19 ;  /* 0x00000013b70a7c20 */ /* 0x000fe20008410000 */
[----:B------:R-:W-:Y:S01]  /*76a0*/  FFMA.FTZ R202, R202, R185, R19 ;  /* 0x000000b9caca7223 */ /* 0x000fe20000010013 */
[----:B--2---:R-:W-:Y:S01]  /*76b0*/  @!P2 FADD.FTZ R7, R7, R28 ;  /* 0x0000001c0707a221 */ /* 0x004fe20000010000 */
[----:B------:R-:W-:Y:S01]  /*76c0*/  FFMA.FTZ R191, R191, R184, R20 ;  /* 0x000000b8bfbf7223 */ /* 0x000fe20000010014 */
[----:B------:R-:W0:Y:S01]  /*76d0*/  SHFL.DOWN PT, R25, R6, 0x2, 0x1f ;  /* 0x08401f0006197f89 */ /* 0x000e2200000e0000 */
[C---:B------:R-:W-:Y:S01]  /*76e0*/  FFMA.FTZ R17, R41.reuse, UR18, R10 ;  /* 0x0000001229117c23 */ /* 0x040fe2000801000a */
[----:B------:R-:W-:Y:S01]  /*76f0*/  FMUL.FTZ R19, R40, UR19 ;  /* 0x0000001328137c20 */ /* 0x000fe20008410000 */
[----:B------:R-:W-:Y:S01]  /*7700*/  FMUL.FTZ R12, R41, UR19 ;  /* 0x00000013290c7c20 */ /* 0x000fe20008410000 */
[----:B------:R-:W2:Y:S01]  /*7710*/  SHFL.DOWN PT, R22, R7, 0x2, 0x1f ;  /* 0x08401f0007167f89 */ /* 0x000ea200000e0000 */
[----:B----4-:R-:W-:Y:S01]  /*7720*/  @!P2 FADD.FTZ R4, R27, R4 ;  /* 0x000000041b04a221 */ /* 0x010fe20000010000 */
[----:B------:R-:W-:Y:S01]  /*7730*/  FMUL.FTZ R21, R206, R17 ;  /* 0x00000011ce157220 */ /* 0x000fe20000410000 */
[C---:B------:R-:W-:Y:S01]  /*7740*/  FMUL.FTZ R17, R182.reuse, UR19 ;  /* 0x00000013b6117c20 */ /* 0x040fe20008410000 */
[----:B------:R-:W-:Y:S01]  /*7750*/  FFMA.FTZ R182, R182, UR18, -R19 ;  /* 0x00000012b6b67c23 */ /* 0x000fe20008010813 */
[----:B-----5:R-:W-:Y:S01]  /*7760*/  @!P2 FADD.FTZ R5, R5, R26 ;  /* 0x0000001a0505a221 */ /* 0x020fe20000010000 */
[----:B------:R-:W4:Y:S01]  /*7770*/  SHFL.DOWN PT, R23, R4, 0x2, 0x1f ;  /* 0x08401f0004177f89 */ /* 0x000f2200000e0000 */
[----:B------:R-:W-:Y:S01]  /*7780*/  ISETP.GT.AND P2, PT, R171, 0x1d, PT ;  /* 0x0000001dab00780c */ /* 0x000fe20003f44270 */
[----:B------:R-:W-:Y:S01]  /*7790*/  FFMA.FTZ R10, R40, UR18, R17 ;  /* 0x00000012280a7c23 */ /* 0x000fe20008010011 */
[----:B------:R-:W-:Y:S01]  /*77a0*/  FFMA.FTZ R183, R183, UR18, -R12 ;  /* 0x00000012b7b77c23 */ /* 0x000fe2000801080c */
[----:B------:R-:W5:Y:S01]  /*77b0*/  SHFL.DOWN PT, R20, R5, 0x2, 0x1f ;  /* 0x08401f0005147f89 */ /* 0x000f6200000e0000 */
[----:B------:R-:W-:Y:S01]  /*77c0*/  FADD.FTZ R114, R15, R114 ;  /* 0x000000720f727221 */ /* 0x000fe20000010000 */
[----:B------:R-:W-:Y:S01]  /*77d0*/  FMUL.FTZ R10, R209, R10 ;  /* 0x0000000ad10a7220 */ /* 0x000fe20000410000 */
[----:B------:R-:W-:Y:S01]  /*77e0*/  FFMA.FTZ R192, R192, R183, R21 ;  /* 0x000000b7c0c07223 */ /* 0x000fe20000010015 */
[----:B------:R-:W-:Y:S01]  /*77f0*/  FADD.FTZ R115, R16, R115 ;  /* 0x0000007310737221 */ /* 0x000fe20000010000 */
[----:B------:R-:W-:Y:S01]  /*7800*/  FMUL.FTZ R17, R38, UR19 ;  /* 0x0000001326117c20 */ /* 0x000fe20008410000 */
[----:B------:R-:W-:Y:S01]  /*7810*/  FFMA.FTZ R193, R193, R182, R10 ;  /* 0x000000b6c1c17223 */ /* 0x000fe2000001000a */
[----:B------:R-:W-:Y:S01]  /*7820*/  FMUL.FTZ R10, R39, UR19 ;  /* 0x00000013270a7c20 */ /* 0x000fe20008410000 */
[----:B------:R-:W-:Y:S01]  /*7830*/  FADD.FTZ R116, R13, R116 ;  /* 0x000000740d747221 */ /* 0x000fe20000010000 */
[----:B------:R-:W-:Y:S01]  /*7840*/  FMUL.FTZ R12, R37, UR19 ;  /* 0x00000013250c7c20 */ /* 0x000fe20008410000 */
[----:B0-----:R-:W-:Y:S01]  /*7850*/  @!P2 FADD.FTZ R6, R6, R25 ;  /* 0x000000190606a221 */ /* 0x001fe20000010000 */
[C---:B------:R-:W-:Y:S01]  /*7860*/  FFMA.FTZ R19, R181.reuse, UR18, -R10 ;  /* 0x00000012b5137c23 */ /* 0x040fe2000801080a */
[----:B------:R-:W-:Y:S01]  /*7870*/  FMUL.FTZ R10, R181, UR19 ;  /* 0x00000013b50a7c20 */ /* 0x000fe20008410000 */
[----:B------:R-:W-:Y:S01]  /*7880*/  FADD.FTZ R118, R11, R118 ;  /* 0x000000760b767221 */ /* 0x000fe20000010000 */
[----:B--2---:R-:W-:Y:S01]  /*7890*/  @!P2 FADD.FTZ R7, R7, R22 ;  /* 0x000000160707a221 */ /* 0x004fe20000010000 */
[----:B------:R-:W0:Y:S01]  /*78a0*/  SHFL.DOWN PT, R25, R6, 0x4, 0x1f ;  /* 0x08801f0006197f89 */ /* 0x000e2200000e0000 */
[----:B------:R-:W-:Y:S01]  /*78b0*/  FFMA.FTZ R15, R39, UR18, R10 ;  /* 0x00000012270f7c23 */ /* 0x000fe2000801000a */
[----:B------:R-:W-:Y:S01]  /*78c0*/  FMUL.FTZ R11, R34, UR19 ;  /* 0x00000013220b7c20 */ /* 0x000fe20008410000 */
[----:B------:R-:W-:Y:S01]  /*78d0*/  FFMA.FTZ R216, R216, R51, R53 ;  /* 0x00000033d8d87223 */ /* 0x000fe20000010035 */
[----:B------:R-:W-:Y:S01]  /*78e0*/  FFMA.FTZ R223, R138, R46, R223 ;  /* 0x0000002e8adf7223 */ /* 0x000fe200000100df */
[----:B----4-:R-:W-:Y:S01]  /*78f0*/  @!P2 FADD.FTZ R4, R4, R23 ;  /* 0x000000170404a221 */ /* 0x010fe20000010000 */
[----:B------:R-:W-:Y:S01]  /*7900*/  FMUL.FTZ R21, R208, R15 ;  /* 0x0000000fd0157220 */ /* 0x000fe20000410000 */
[C---:B------:R-:W-:Y:S01]  /*7910*/  FMUL.FTZ R15, R180.reuse, UR19 ;  /* 0x00000013b40f7c20 */ /* 0x040fe20008410000 */
[----:B------:R-:W-:Y:S01]  /*7920*/  FFMA.FTZ R180, R180, UR18, -R17 ;  /* 0x00000012b4b47c23 */ /* 0x000fe20008010811 */
[----:B-----5:R-:W-:Y:S01]  /*7930*/  @!P2 FADD.FTZ R5, R5, R20 ;  /* 0x000000140505a221 */ /* 0x020fe20000010000 */
[----:B------:R-:W2:Y:S01]  /*7940*/  SHFL.DOWN PT, R23, R4, 0x4, 0x1f ;  /* 0x08801f0004177f89 */ /* 0x000ea200000e0000 */
[----:B------:R-:W-:Y:S01]  /*7950*/  ISETP.GT.AND P2, PT, R171, 0x1b, PT ;  /* 0x0000001bab00780c */ /* 0x000fe20003f44270 */
[----:B------:R-:W-:Y:S01]  /*7960*/  FFMA.FTZ R10, R38, UR18, R15 ;  /* 0x00000012260a7c23 */ /* 0x000fe2000801000f */
[----:B------:R-:W-:Y:S01]  /*7970*/  FFMA.FTZ R194, R194, R19, R21 ;  /* 0x00000013c2c27223 */ /* 0x000fe20000010015 */
[----:B------:R-:W4:Y:S01]  /*7980*/  SHFL.DOWN PT, R20, R7, 0x4, 0x1f ;  /* 0x08801f0007147f89 */ /* 0x000f2200000e0000 */
[----:B------:R-:W-:Y:S01]  /*7990*/  FMUL.FTZ R15, R36, UR19 ;  /* 0x00000013240f7c20 */ /* 0x000fe20008410000 */
[----:B------:R-:W-:Y:S01]  /*79a0*/  FMUL.FTZ R16, R211, R10 ;  /* 0x0000000ad3107220 */ /* 0x000fe20000410000 */
[C---:B------:R-:W-:Y:S01]  /*79b0*/  FMUL.FTZ R10, R179.reuse, UR19 ;  /* 0x00000013b30a7c20 */ /* 0x040fe20008410000 */
[----:B------:R-:W5:Y:S01]  /*79c0*/  SHFL.DOWN PT, R18, R5, 0x4, 0x1f ;  /* 0x08801f0005127f89 */ /* 0x000f6200000e0000 */
[----:B------:R-:W-:Y:S01]  /*79d0*/  FFMA.FTZ R179, R179, UR18, -R12 ;  /* 0x00000012b3b37c23 */ /* 0x000fe2000801080c */
[----:B------:R-:W-:Y:S01]  /*79e0*/  FFMA.FTZ R195, R195, R180, R16 ;  /* 0x000000b4c3c37223 */ /* 0x000fe20000010010 */
[----:B------:R-:W-:Y:S01]  /*79f0*/  FFMA.FTZ R13, R37, UR18, R10 ;  /* 0x00000012250d7c23 */ /* 0x000fe2000801000a */
[----:B------:R-:W-:Y:S01]  /*7a00*/  FMUL.FTZ R12, R35, UR19 ;  /* 0x00000013230c7c20 */ /* 0x000fe20008410000 */
[----:B------:R-:W-:Y:S01]  /*7a10*/  FFMA.FTZ R216, R141, R45, R216 ;  /* 0x0000002d8dd87223 */ /* 0x000fe200000100d8 */
[----:B0-----:R-:W-:Y:S01]  /*7a20*/  @!P2 FADD.FTZ R6, R6, R25 ;  /* 0x000000190606a221 */ /* 0x001fe20000010000 */
[----:B------:R-:W-:Y:S01]  /*7a30*/  FMUL.FTZ R17, R210, R13 ;  /* 0x0000000dd2117220 */ /* 0x000fe20000410000 */
[C---:B------:R-:W-:Y:S01]  /*7a40*/  FMUL.FTZ R13, R178.reuse, UR19 ;  /* 0x00000013b20d7c20 */ /* 0x040fe20008410000 */
[----:B------:R-:W-:Y:S01]  /*7a50*/  FFMA.FTZ R178, R178, UR18, -R15 ;  /* 0x00000012b2b27c23 */ /* 0x000fe2000801080f */
[----:B------:R-:W-:Y:S01]  /*7a60*/  FFMA.FTZ R203, R140, R44, R203 ;  /* 0x0000002c8ccb7223 */ /* 0x000fe200000100cb */
[----:B------:R-:W0:Y:S01]  /*7a70*/  SHFL.DOWN PT, R21, R6, 0x8, 0x1f ;  /* 0x09001f0006157f89 */ /* 0x000e2200000e0000 */
[----:B------:R-:W-:Y:S01]  /*7a80*/  FFMA.FTZ R10, R36, UR18, R13 ;  /* 0x00000012240a7c23 */ /* 0x000fe2000801000d */
[----:B------:R-:W-:Y:S01]  /*7a90*/  FFMA.FTZ R196, R196, R179, R17 ;  /* 0x000000b3c4c47223 */ /* 0x000fe20000010011 */
[----:B------:R-:W-:Y:S01]  /*7aa0*/  FFMA.FTZ R202, R143, R43, R202 ;  /* 0x0000002b8fca7223 */ /* 0x000fe200000100ca */
[----:B------:R-:W-:Y:S01]  /*7ab0*/  FFMA.FTZ R191, R142, R42, R191 ;  /* 0x0000002a8ebf7223 */ /* 0x000fe200000100bf */
[----:B--2---:R-:W-:Y:S01]  /*7ac0*/  @!P2 FADD.FTZ R4, R4, R23 ;  /* 0x000000170404a221 */ /* 0x004fe20000010000 */
[----:B------:R-:W-:Y:S01]  /*7ad0*/  FMUL.FTZ R16, R213, R10 ;  /* 0x0000000ad5107220 */ /* 0x000fe20000410000 */
[C---:B------:R-:W-:Y:S01]  /*7ae0*/  FMUL.FTZ R10, R177.reuse, UR19 ;  /* 0x00000013b10a7c20 */ /* 0x040fe20008410000 */
[----:B------:R-:W-:Y:S01]  /*7af0*/  FFMA.FTZ R177, R177, UR18, -R12 ;  /* 0x00000012b1b17c23 */ /* 0x000fe2000801080c */
[----:B----4-:R-:W-:Y:S01]  /*7b00*/  @!P2 FADD.FTZ R7, R7, R20 ;  /* 0x000000140707a221 */ /* 0x010fe20000010000 */
[----:B------:R-:W2:Y:S01]  /*7b10*/  SHFL.DOWN PT, R19, R4, 0x8, 0x1f ;  /* 0x09001f0004137f89 */ /* 0x000ea200000e0000 */
[----:B------:R-:W-:Y:S01]  /*7b20*/  FFMA.FTZ R13, R35, UR18, R10 ;  /* 0x00000012230d7c23 */ /* 0x000fe2000801000a */
[----:B------:R-:W-:Y:S01]  /*7b30*/  FMUL.FTZ R10, R33, UR19 ;  /* 0x00000013210a7c20 */ /* 0x000fe20008410000 */
[----:B-----5:R-:W-:Y:S01]  /*7b40*/  @!P2 FADD.FTZ R5, R5, R18 ;  /* 0x000000120505a221 */ /* 0x020fe20000010000 */
[----:B------:R-:W4:Y:S01]  /*7b50*/  SHFL.DOWN PT, R20, R7, 0x8, 0x1f ;  /* 0x09001f0007147f89 */ /* 0x000f2200000e0000 */
[----:B------:R-:W-:Y:S01]  /*7b60*/  ISETP.GT.AND P2, PT, R171, 0x17, PT ;  /* 0x00000017ab00780c */ /* 0x000fe20003f44270 */
[----:B------:R-:W-:Y:S01]  /*7b70*/  FMUL.FTZ R13, R212, R13 ;  /* 0x0000000dd40d7220 */ /* 0x000fe20000410000 */
[----:B------:R-:W-:Y:S01]  /*7b80*/  FFMA.FTZ R197, R197, R178, R16 ;  /* 0x000000b2c5c57223 */ /* 0x000fe20000010010 */
[----:B------:R-:W5:Y:S01]  /*7b90*/  SHFL.DOWN PT, R18, R5, 0x8, 0x1f ;  /* 0x09001f0005127f89 */ /* 0x000f6200000e0000 */
[----:B------:R-:W-:Y:S01]  /*7ba0*/  FFMA.FTZ R16, R176, UR18, -R11 ;  /* 0x00000012b0107c23 */ /* 0x000fe2000801080b */
[----:B------:R-:W-:Y:S01]  /*7bb0*/  FFMA.FTZ R198, R198, R177, R13 ;  /* 0x000000b1c6c67223 */ /* 0x000fe2000001000d */
[C---:B------:R-:W-:Y:S01]  /*7bc0*/  FFMA.FTZ R13, R9.reuse, UR18, -R10 ;  /* 0x00000012090d7c23 */ /* 0x040fe2000801080a */
[----:B------:R-:W-:Y:S01]  /*7bd0*/  FMUL.FTZ R11, R32, UR19 ;  /* 0x00000013200b7c20 */ /* 0x000fe20008410000 */
[----:B------:R-:W-:Y:S01]  /*7be0*/  FMUL.FTZ R10, R9, UR19 ;  /* 0x00000013090a7c20 */ /* 0x000fe20008410000 */
[C---:B------:R-:W-:Y:S01]  /*7bf0*/  FMUL.FTZ R9, R48.reuse, UR19 ;  /* 0x0000001330097c20 */ /* 0x040fe20008410000 */
[----:B------:R-:W-:Y:S01]  /*7c00*/  FFMA.FTZ R192, R145, R41, R192 ;  /* 0x0000002991c07223 */ /* 0x000fe200000100c0 */
[----:B------:R-:W-:Y:S01]  /*7c10*/  FFMA.FTZ R12, R48, UR18, -R11 ;  /* 0x00000012300c7c23 */ /* 0x000fe2000801080b */
[----:B------:R-:W-:Y:S01]  /*7c20*/  FFMA.FTZ R11, R33, UR18, R10 ;  /* 0x00000012210b7c23 */ /* 0x000fe2000801000a */
[----:B0-----:R-:W-:Y:S01]  /*7c30*/  @!P2 FADD.FTZ R6, R6, R21 ;  /* 0x000000150606a221 */ /* 0x001fe20000010000 */
[----:B------:R-:W-:Y:S01]  /*7c40*/  FFMA.FTZ R193, R144, R40, R193 ;  /* 0x0000002890c17223 */ /* 0x000fe200000100c1 */
[----:B------:R-:W-:Y:S01]  /*7c50*/  FFMA.FTZ R194, R147, R39, R194 ;  /* 0x0000002793c27223 */ /* 0x000fe200000100c2 */
[----:B------:R-:W-:Y:S01]  /*7c60*/  FFMA.FTZ R195, R146, R38, R195 ;  /* 0x0000002692c37223 */ /* 0x000fe200000100c3 */
[----:B------:R-:W-:Y:S01]  /*7c70*/  FFMA.FTZ R196, R149, R37, R196 ;  /* 0x0000002595c47223 */ /* 0x000fe200000100c4 */
[----:B------:R-:W-:Y:S01]  /*7c80*/  FFMA.FTZ R197, R148, R36, R197 ;  /* 0x0000002494c57223 */ /* 0x000fe200000100c5 */
[----:B--2---:R-:W-:Y:S01]  /*7c90*/  @!P2 FADD.FTZ R4, R4, R19 ;  /* 0x000000130404a221 */ /* 0x004fe20000010000 */
[----:B------:R-:W-:Y:S01]  /*7ca0*/  FMUL.FTZ R15, R176, UR19 ;  /* 0x00000013b00f7c20 */ /* 0x000fe20008410000 */
[----:B------:R-:W-:Y:S01]  /*7cb0*/  FFMA.FTZ R10, R32, UR18, R9 ;  /* 0x00000012200a7c23 */ /* 0x000fe20008010009 */
[----:B------:R0:W2:Y:S01]  /*7cc0*/  SHFL.DOWN PT, R17, R6, 0x10, 0x1f ;  /* 0x0a001f0006117f89 */ /* 0x0000a200000e0000 */
[----:B----4-:R-:W-:Y:S01]  /*7cd0*/  @!P2 FADD.FTZ R7, R7, R20 ;  /* 0x000000140707a221 */ /* 0x010fe20000010000 */
[----:B------:R-:W-:Y:S01]  /*7ce0*/  FADD.FTZ R117, R14, R117 ;  /* 0x000000750e757221 */ /* 0x000fe20000010000 */
[----:B------:R-:W-:Y:S01]  /*7cf0*/  FADD.FTZ R136, R223, R136 ;  /* 0x00000088df887221 */ /* 0x000fe20000010000 */
[----:B------:R0:W4:Y:S01]  /*7d00*/  SHFL.DOWN PT, R9, R4, 0x10, 0x1f ;  /* 0x0a001f0004097f89 */ /* 0x00012200000e0000 */
[----:B-----5:R-:W-:Y:S01]  /*7d10*/  @!P2 FADD.FTZ R5, R5, R18 ;  /* 0x000000120505a221 */ /* 0x020fe20000010000 */
[----:B------:R-:W-:Y:S01]  /*7d20*/  ISETP.GT.AND P2, PT, R171, 0xf, PT ;  /* 0x0000000fab00780c */ /* 0x000fe20003f44270 */
[----:B------:R-:W-:Y:S01]  /*7d30*/  FADD.FTZ R135, R216, R135 ;  /* 0x00000087d8877221 */ /* 0x000fe20000010000 */
[----:B------:R0:W0:Y:S01]  /*7d40*/  SHFL.DOWN PT, R20, R7, 0x10, 0x1f ;  /* 0x0a001f0007147f89 */ /* 0x00002200000e0000 */
[----:B------:R-:W-:Y:S01]  /*7d50*/  FADD.FTZ R134, R203, R134 ;  /* 0x00000086cb867221 */ /* 0x000fe20000010000 */
[----:B------:R-:W-:Y:S01]  /*7d60*/  FADD.FTZ R111, R24, R111 ;  /* 0x0000006f186f7221 */ /* 0x000fe20000010000 */
[----:B------:R-:W-:Y:S01]  /*7d70*/  FADD.FTZ R133, R202, R133 ;  /* 0x00000085ca857221 */ /* 0x000fe20000010000 */
[----:B------:R0:W0:Y:S01]  /*7d80*/  SHFL.DOWN PT, R18, R5, 0x10, 0x1f ;  /* 0x0a001f0005127f89 */ /* 0x00002200000e0000 */
[----:B------:R-:W-:Y:S01]  /*7d90*/  FADD.FTZ R132, R191, R132 ;  /* 0x00000084bf847221 */ /* 0x000fe20000010000 */
[----:B------:R-:W-:Y:S01]  /*7da0*/  FADD.FTZ R131, R192, R131 ;  /* 0x00000083c0837221 */ /* 0x000fe20000010000 */
[----:B------:R-:W-:Y:S01]  /*7db0*/  FADD.FTZ R130, R193, R130 ;  /* 0x00000082c1827221 */ /* 0x000fe20000010000 */
[----:B------:R-:W-:Y:S01]  /*7dc0*/  FADD.FTZ R129, R194, R129 ;  /* 0x00000081c2817221 */ /* 0x000fe20000010000 */
[----:B------:R-:W-:Y:S01]  /*7dd0*/  FADD.FTZ R128, R195, R128 ;  /* 0x00000080c3807221 */ /* 0x000fe20000010000 */
[----:B------:R-:W-:Y:S01]  /*7de0*/  FADD.FTZ R127, R196, R127 ;  /* 0x0000007fc47f7221 */ /* 0x000fe20000010000 */
[----:B------:R-:W-:Y:S01]  /*7df0*/  FADD.FTZ R126, R197, R126 ;  /* 0x0000007ec57e7221 */ /* 0x000fe20000010000 */
[----:B------:R-:W-:Y:S01]  /*7e00*/  FFMA.FTZ R14, R34, UR18, R15 ;  /* 0x00000012220e7c23 */ /* 0x000fe2000801000f */
[----:B------:R-:W-:Y:S06]  /*7e10*/  @P2 BRA `(.L_x_32) ;  /* 0x0000000000202947 */ /* 0x000fec0003800000 */
[----:B------:R-:W-:Y:S01]  /*7e20*/  ISETP.NE.AND P2, PT, R171, RZ, PT ;  /* 0x000000ffab00720c */ /* 0x000fe20003f45270 */
[----:B0---4-:R-:W-:Y:S01]  /*7e30*/  FADD.FTZ R4, R4, R9 ;  /* 0x0000000904047221 */ /* 0x011fe20000010000 */
[----:B------:R-:W-:Y:S01]  /*7e40*/  FADD.FTZ R5, R5, R18 ;  /* 0x0000001205057221 */ /* 0x000fe20000010000 */
[----:B--2---:R-:W-:Y:S01]  /*7e50*/  FADD.FTZ R6, R6, R17 ;  /* 0x0000001106067221 */ /* 0x004fe20000010000 */
[----:B------:R-:W-:-:S09]  /*7e60*/  FADD.FTZ R7, R7, R20 ;  /* 0x0000001407077221 */ /* 0x000fd20000010000 */
[----:B------:R-:W-:-:S04]  /*7e70*/  @!P2 SHF.R.U32.HI R9, RZ, 0x1, R172 ;  /* 0x00000001ff09a819 */ /* 0x000fc800000116ac */
[----:B------:R-:W-:-:S05]  /*7e80*/  @!P2 LOP3.LUT R9, R9, 0x1f0, RZ, 0xc0, !PT ;  /* 0x000001f00909a812 */ /* 0x000fca00078ec0ff */
[----:B------:R0:W-:Y:S02]  /*7e90*/  @!P2 STS.128 [R9+UR16+0x2120], R4 ;  /* 0x002120040900a988 */ /* 0x0001e40008000c10 */
.L_x_32:
[----:B------:R-:W-:Y:S05]  /*7ea0*/  BSYNC.RECONVERGENT B0 ;  /* 0x0000000000007941 */ /* 0x000fea0003800200 */
.L_x_31:
[----:B------:R-:W-:Y:S01]  /*7eb0*/  FMUL.FTZ R14, R215, R14 ;  /* 0x0000000ed70e7220 */ /* 0x000fe20000410000 */
[----:B------:R-:W-:Y:S01]  /*7ec0*/  FMUL.FTZ R11, R214, R11 ;  /* 0x0000000bd60b7220 */ /* 0x000fe20000410000 */
[----:B------:R-:W-:Y:S01]  /*7ed0*/  FMUL.FTZ R10, R217, R10 ;  /* 0x0000000ad90a7220 */ /* 0x000fe20000410000 */
[----:B------:R-:W-:Y:S01]  /*7ee0*/  FFMA.FTZ R198, R151, R35, R198 ;  /* 0x0000002397c67223 */ /* 0x000fe200000100c6 */
[----:B------:R-:W-:Y:S01]  /*7ef0*/  FFMA.FTZ R199, R199, R16, R14 ;  /* 0x00000010c7c77223 */ /* 0x000fe2000001000e */
[----:B------:R-:W-:Y:S01]  /*7f00*/  FFMA.FTZ R200, R200, R13, R11 ;  /* 0x0000000dc8c87223 */ /* 0x000fe2000001000b */
[----:B------:R-:W-:Y:S01]  /*7f10*/  FFMA.FTZ R201, R201, R12, R10 ;  /* 0x0000000cc9c97223 */ /* 0x000fe2000001000a */
[----:B------:R-:W-:Y:S01]  /*7f20*/  BAR.SYNC.DEFER_BLOCKING 0x0 ;  /* 0x0000000000007b1d */ /* 0x000fe20000010000 */
[----:B------:R-:W-:Y:S01]  /*7f30*/  FFMA.FTZ R199, R150, R34, R199 ;  /* 0x0000002296c77223 */ /* 0x000fe200000100c7 */
[----:B------:R-:W-:Y:S01]  /*7f40*/  FFMA.FTZ R200, R153, R33, R200 ;  /* 0x0000002199c87223 */ /* 0x000fe200000100c8 */
[----:B------:R-:W-:Y:S01]  /*7f50*/  FFMA.FTZ R201, R152, R32, R201 ;  /* 0x0000002098c97223 */ /* 0x000fe200000100c9 */
[----:B------:R-:W-:Y:S01]  /*7f60*/  FADD.FTZ R119, R8, R119 ;  /* 0x0000007708777221 */ /* 0x000fe20000010000 */
[----:B------:R-:W-:Y:S01]  /*7f70*/  FADD.FTZ R125, R198, R125 ;  /* 0x0000007dc67d7221 */ /* 0x000fe20000010000 */
[----:B------:R-:W-:Y:S01]  /*7f80*/  BSSY.RECONVERGENT B0, `(.L_x_33) ;  /* 0x0000021000007945 */ /* 0x000fe20003800200 */
[----:B------:R-:W-:Y:S01]  /*7f90*/  FADD.FTZ R120, R3, R120 ;  /* 0x0000007803787221 */ /* 0x000fe20000010000 */
[----:B------:R-:W-:Y:S01]  /*7fa0*/  FADD.FTZ R124, R199, R124 ;  /* 0x0000007cc77c7221 */ /* 0x000fe20000010000 */
[----:B------:R-:W-:Y:S01]  /*7fb0*/  FADD.FTZ R121, R2, R121 ;  /* 0x0000007902797221 */ /* 0x000fe20000010000 */
[----:B------:R-:W-:Y:S01]  /*7fc0*/  FADD.FTZ R123, R200, R123 ;  /* 0x0000007bc87b7221 */ /* 0x000fe20000010000 */
[----:B------:R-:W-:Y:S01]  /*7fd0*/  FADD.FTZ R122, R201, R122 ;  /* 0x0000007ac97a7221 */ /* 0x000fe20000010000 */
[----:B------:R-:W-:Y:S06]  /*7fe0*/  @P0 BRA `(.L_x_34) ;  /* 0x0000000000680947 */ /* 0x000fec0003800000 */
[----:B------:R-:W-:Y:S01]  /*7ff0*/  UISETP.NE.AND UP0, UPT, UR15, UR49, UPT ;  /* 0x000000310f00728c */ /* 0x000fe2000bf05270 */
[----:B0---4-:R-:W0:Y:S01]  /*8000*/  LDS.128 R8, [UR16+0x2130] ;  /* 0x00213010ff087984 */ /* 0x011e220008000c00 */
[----:B------:R-:W-:-:S03]  /*8010*/  ULEA UR17, UR8, UR16, 0x3 ;  /* 0x0000001008117291 */ /* 0x000fc6000f8e18ff */
[----:B------:R-:W4:Y:S01]  /*8020*/  LDS.128 R12, [UR16+0x2140] ;  /* 0x00214010ff0c7984 */ /* 0x000f220008000c00 */
[----:B------:R-:W-:-:S03]  /*8030*/  PLOP3.LUT P0, PT, PT, PT, UP0, 0x80, 0x8 ;  /* 0x000000000008781c */ /* 0x000fc60003f0f008 */
[----:B--2---:R-:W2:Y:S10]  /*8040*/  LDS.128 R16, [UR16+0x2150] ;  /* 0x00215010ff107984 */ /* 0x004eb40008000c00 */
[----:B------:R-:W5:Y:S04]  /*8050*/  @P0 LDS.64 R22, [UR17+0x6190] ;  /* 0x00619011ff160984 */ /* 0x000f680008000a00 */
[----:B------:R-:W1:Y:S01]  /*8060*/  @P0 LDS.64 R24, [UR17+0x5990] ;  /* 0x00599011ff180984 */ /* 0x000e620008000a00 */
[----:B0-----:R-:W-:Y:S01]  /*8070*/  FADD.FTZ R21, R10, R6 ;  /* 0x000000060a157221 */ /* 0x001fe20000010000 */
[----:B------:R-:W-:Y:S01]  /*8080*/  FADD.FTZ R6, R11, R7 ;  /* 0x000000070b067221 */ /* 0x000fe20000010000 */
[----:B------:R-:W-:Y:S01]  /*8090*/  FADD.FTZ R3, R8, R4 ;  /* 0x0000000408037221 */ /* 0x000fe20000010000 */
[----:B------:R-:W-:Y:S01]  /*80a0*/  FADD.FTZ R2, R9, R5 ;  /* 0x0000000509027221 */ /* 0x000fe20000010000 */
[----:B----4-:R-:W-:Y:S01]  /*80b0*/  FADD.FTZ R21, R21, R14 ;  /* 0x0000000e15157221 */ /* 0x010fe20000010000 */
[----:B------:R-:W-:Y:S01]  /*80c0*/  FADD.FTZ R6, R6, R15 ;  /* 0x0000000f06067221 */ /* 0x000fe20000010000 */
[----:B------:R-:W-:Y:S01]  /*80d0*/  FADD.FTZ R3, R3, R12 ;  /* 0x0000000c03037221 */ /* 0x000fe20000010000 */
[----:B------:R-:W-:Y:S01]  /*80e0*/  FADD.FTZ R2, R2, R13 ;  /* 0x0000000d02027221 */ /* 0x000fe20000010000 */
[----:B--2---:R-:W-:Y:S01]  /*80f0*/  FADD.FTZ R18, R21, R18 ;  /* 0x0000001215127221 */ /* 0x004fe20000010000 */
[----:B------:R-:W-:Y:S01]  /*8100*/  FADD.FTZ R19, R6, R19 ;  /* 0x0000001306137221 */ /* 0x000fe20000010000 */
[----:B------:R-:W-:Y:S01]  /*8110*/  FADD.FTZ R16, R3, R16 ;  /* 0x0000001003107221 */ /* 0x000fe20000010000 */
[----:B------:R-:W-:Y:S01]  /*8120*/  FADD.FTZ R17, R2, R17 ;  /* 0x0000001102117221 */ /* 0x000fe20000010000 */
[----:B-----5:R-:W-:Y:S01]  /*8130*/  @P0 FADD.FTZ R18, R18, R22 ;  /* 0x0000001612120221 */ /* 0x020fe20000010000 */
[----:B------:R-:W-:Y:S01]  /*8140*/  @P0 FADD.FTZ R19, R19, R23 ;  /* 0x0000001713130221 */ /* 0x000fe20000010000 */
[----:B-1----:R-:W-:Y:S01]  /*8150*/  @P0 FADD.FTZ R16, R16, R24 ;  /* 0x0000001810100221 */ /* 0x002fe20000010000 */
[----:B------:R-:W-:-:S03]  /*8160*/  @P0 FADD.FTZ R17, R17, R25 ;  /* 0x0000001911110221 */ /* 0x000fc60000010000 */
[----:B------:R0:W-:Y:S04]  /*8170*/  STS.64 [UR17+0x6190], R18 ;  /* 0x00619012ff007988 */ /* 0x0001e80008000a11 */
[----:B------:R0:W-:Y:S02]  /*8180*/  STS.64 [UR17+0x5990], R16 ;  /* 0x00599010ff007988 */ /* 0x0001e40008000a11 */
.L_x_34:
[----:B------:R-:W-:Y:S05]  /*8190*/  BSYNC.RECONVERGENT B0 ;  /* 0x0000000000007941 */ /* 0x000fea0003800200 */
.L_x_33:
[----:B------:R-:W-:-:S04]  /*81a0*/  UIADD3 UR8, UPT, UPT, UR8, 0x1, URZ ;  /* 0x0000000108087890 */ /* 0x000fc8000fffe0ff */
[----:B------:R-:W-:-:S09]  /*81b0*/  UISETP.GE.AND UP0, UPT, UR8, UR48, UPT ;  /* 0x000000300800728c */ /* 0x000fd2000bf06270 */
[----:B------:R-:W-:Y:S05]  /*81c0*/  BRA.U !UP0, `(.L_x_35) ;  /* 0xffffff9d08947547 */ /* 0x000fea000b83ffff */
.L_x_1:
[----:B------:R-:W5:Y:S01]  /*81d0*/  LDCU UR8, c[0x0][0x388] ;  /* 0x00007100ff0877ac */ /* 0x000f620008000800 */
[----:B------:R-:W-:Y:S01]  /*81e0*/  BAR.SYNC.DEFER_BLOCKING 0x0 ;  /* 0x0000000000007b1d */ /* 0x000fe20000010000 */
[C---:B------:R-:W-:Y:S01]  /*81f0*/  ISETP.NE.AND P0, PT, R172.reuse, RZ, PT ;  /* 0x000000ffac00720c */ /* 0x040fe20003f05270 */
[----:B------:R-:W-:Y:S01]  /*8200*/  ULEA UR20, UR15, 0xfffff800, 0xb ;  /* 0xfffff8000f147891 */ /* 0x000fe2000f8e58ff */
[----:B0---4-:R-:W-:Y:S01]  /*8210*/  SHF.L.U32 R9, R172, 0x4, RZ ;  /* 0x00000004ac097819 */ /* 0x011fe200000006ff */
[----:B------:R-:W-:-:S04]  /*8220*/  UIADD3 UR14, UP0, UPT, UR14, -0x2000, URZ ;  /* 0xffffe0000e0e7890 */ /* 0x000fc8000ff1e0ff */
[----:B------:R-:W0:Y:S01]  /*8230*/  S2UR UR26, SR_CTAID.X ;  /* 0x00000000001a79c3 */ /* 0x000e220000002500 */
[----:B------:R-:W0:Y:S01]  /*8240*/  LDCU.64 UR22, c[0x0][0x4f8] ;  /* 0x00009f00ff1677ac */ /* 0x000e220008000a00 */
[----:B------:R-:W-:Y:S02]  /*8250*/  LOP3.LUT R0, R172, 0x1f, RZ, 0xc0, !PT ;  /* 0x0000001fac007812 */ /* 0x000fe400078ec0ff */
[----:B------:R-:W-:Y:S01]  /*8260*/  LOP3.LUT R9, R9, 0x3e00, RZ, 0xc0, !PT ;  /* 0x00003e0009097812 */ /* 0x000fe200078ec0ff */
[----:B------:R-:W4:Y:S03]  /*8270*/  LDCU.64 UR24, c[0x0][0x500] ;  /* 0x0000a000ff1877ac */ /* 0x000f260008000a00 */
[CC--:B------:R-:W-:Y:S01]  /*8280*/  IADD3 R8, PT, PT, R9.reuse, R0.reuse, RZ ;  /* 0x0000000009087210 */ /* 0x0c0fe20007ffe0ff */
[----:B------:R-:W-:Y:S01]  /*8290*/  USHF.R.S32.HI UR21, URZ, 0x1f, UR20 ;  /* 0x0000001fff157899 */ /* 0x000fe20008011414 */
[----:B------:R-:W-:Y:S01]  /*82a0*/  LOP3.LUT R5, R9, R0, RZ, 0xfc, !PT ;  /* 0x0000000009057212 */ /* 0x000fe200078efcff */
[----:B-----5:R-:W-:Y:S01]  /*82b0*/  UIADD3 UR8, UPT, UPT, -UR20, UR8, URZ ;  /* 0x0000000814087290 */ /* 0x020fe2000fffe1ff */
[C---:B------:R-:W-:Y:S01]  /*82c0*/  IADD3 R41, PT, PT, R8.reuse, 0x20, RZ ;  /* 0x0000002008297810 */ /* 0x040fe20007ffe0ff */
[----:B------:R-:W-:Y:S01]  /*82d0*/  UIADD3.X UR13, UPT, UPT, UR13, -0x1, URZ, UP0, !UPT ;  /* 0xffffffff0d0d7890 */ /* 0x000fe200087fe4ff */
[C---:B------:R-:W-:Y:S01]  /*82e0*/  IADD3 R43, PT, PT, R8.reuse, 0x40, RZ ;  /* 0x00000040082b7810 */ /* 0x040fe20007ffe0ff */
[----:B------:R-:W-:Y:S01]  /*82f0*/  UISETP.GT.AND UP0, UPT, UR15, 0x1, UPT ;  /* 0x000000010f00788c */ /* 0x000fe2000bf04270 */
[C---:B------:R-:W-:Y:S01]  /*8300*/  IADD3 R45, PT, PT, R8.reuse, 0x60, RZ ;  /* 0x00000060082d7810 */ /* 0x040fe20007ffe0ff */
[----:B------:R-:W-:Y:S01]  /*8310*/  UIADD3 UR12, UP1, UPT, UR12, -0x2000, URZ ;  /* 0xffffe0000c0c7890 */ /* 0x000fe2000ff3e0ff */
[----:B------:R-:W-:Y:S01]  /*8320*/  MOV R10, UR8 ;  /* 0x00000008000a7c02 */ /* 0x000fe20008000f00 */
[----:B------:R-:W-:Y:S01]  /*8330*/  STS [R154], R121 ;  /* 0x000000799a007388 */ /* 0x000fe20000000800 */
[C---:B------:R-:W-:Y:S01]  /*8340*/  IADD3 R47, PT, PT, R8.reuse, 0x80, RZ ;  /* 0x00000080082f7810 */ /* 0x040fe20007ffe0ff */
[----:B------:R-:W-:Y:S01]  /*8350*/  UIADD3 UR10, UP2, UPT, UR10, -0x2000, URZ ;  /* 0xffffe0000a0a7890 */ /* 0x000fe2000ff5e0ff */
[----:B------:R-:W4:Y:S01]  /*8360*/  S2UR UR8, SR_CTAID.Y ;  /* 0x00000000000879c3 */ /* 0x000f220000002600 */
[----:B------:R-:W-:Y:S01]  /*8370*/  STS [R154+0x4], R120 ;  /* 0x000004789a007388 */ /* 0x000fe20000000800 */
[----:B0-----:R-:W-:Y:S01]  /*8380*/  UIMAD.WIDE.U32 UR18, UR26, UR22, UR20 ;  /* 0x000000161a1272a5 */ /* 0x001fe2000f8e0014 */
[C---:B------:R-:W-:Y:S01]  /*8390*/  IADD3 R49, PT, PT, R8.reuse, 0xa0, RZ ;  /* 0x000000a008317810 */ /* 0x040fe20007ffe0ff */
[----:B------:R-:W-:Y:S01]  /*83a0*/  UIADD3.X UR11, UPT, UPT, UR11, -0x1, URZ, UP1, !UPT ;  /* 0xffffffff0b0b7890 */ /* 0x000fe20008ffe4ff */
[----:B------:R-:W-:Y:S01]  /*83b0*/  STS [R154+0x8], R119 ;  /* 0x000008779a007388 */ /* 0x000fe20000000800 */
[----:B------:R-:W-:Y:S01]  /*83c0*/  UIMAD UR19, UR26, UR23, UR19 ;  /* 0x000000171a1372a4 */ /* 0x000fe2000f8e0213 */
[C---:B------:R-:W-:Y:S01]  /*83d0*/  IADD3 R51, PT, PT, R8.reuse, 0xc0, RZ ;  /* 0x000000c008337810 */ /* 0x040fe20007ffe0ff */
[----:B------:R-:W0:Y:S01]  /*83e0*/  LDCU.64 UR22, c[0x0][0x550] ;  /* 0x0000aa00ff1677ac */ /* 0x000e220008000a00 */
[----:B------:R-:W-:Y:S01]  /*83f0*/  STS [R154+0xc], R118 ;  /* 0x00000c769a007388 */ /* 0x000fe20000000800 */
[----:B------:R-:W-:-:S02]  /*8400*/  IADD3 R53, PT, PT, R8, 0xe0, RZ ;  /* 0x000000e008357810 */ /* 0x000fc40007ffe0ff */
[C---:B------:R-:W-:Y:S01]  /*8410*/  IADD3 R55, PT, PT, R8.reuse, 0x100, RZ ;  /* 0x0000010008377810 */ /* 0x040fe20007ffe0ff */
[----:B------:R-:W-:Y:S01]  /*8420*/  STS [R154+0x10], R117 ;  /* 0x000010759a007388 */ /* 0x000fe20000000800 */
[C---:B------:R-:W-:Y:S01]  /*8430*/  IADD3 R57, PT, PT, R8.reuse, 0x120, RZ ;  /* 0x0000012008397810 */ /* 0x040fe20007ffe0ff */
[----:B------:R-:W-:Y:S01]  /*8440*/  UIADD3.X UR9, UPT, UPT, UR9, -0x1, URZ, UP2, !UPT ;  /* 0xffffffff09097890 */ /* 0x000fe200097fe4ff */
[C---:B------:R-:W-:Y:S01]  /*8450*/  IADD3 R59, PT, PT, R8.reuse, 0x140, RZ ;  /* 0x00000140083b7810 */ /* 0x040fe20007ffe0ff */
[----:B------:R-:W-:Y:S01]  /*8460*/  STS [R154+0x14], R116 ;  /* 0x000014749a007388 */ /* 0x000fe20000000800 */
[C---:B-1----:R-:W-:Y:S02]  /*8470*/  IADD3 R61, PT, PT, R8.reuse, 0x160, RZ ;  /* 0x00000160083d7810 */ /* 0x042fe40007ffe0ff */
[C---:B------:R-:W-:Y:S01]  /*8480*/  IADD3 R63, PT, PT, R8.reuse, 0x180, RZ ;  /* 0x00000180083f7810 */ /* 0x040fe20007ffe0ff */
[----:B------:R-:W-:Y:S01]  /*8490*/  STS [R154+0x18], R115 ;  /* 0x000018739a007388 */ /* 0x000fe20000000800 */
[----:B------:R-:W-:Y:S01]  /*84a0*/  IADD3 R65, PT, PT, R8, 0x1a0, RZ ;  /* 0x000001a008417810 */ /* 0x000fe20007ffe0ff */
[----:B----4-:R-:W-:-:S02]  /*84b0*/  UIMAD UR17, UR8, UR25, URZ ;  /* 0x00000019081172a4 */ /* 0x010fc4000f8e02ff */
[----:B------:R-:W-:Y:S01]  /*84c0*/  STS [R154+0x1c], R114 ;  /* 0x00001c729a007388 */ /* 0x000fe20000000800 */
[----:B------:R-:W-:Y:S01]  /*84d0*/  UIMAD.WIDE.U32 UR18, UR8, UR24, UR18 ;  /* 0x00000018081272a5 */ /* 0x000fe2000f8e0012 */
[C---:B------:R-:W-:Y:S02]  /*84e0*/  IADD3 R67, PT, PT, R8.reuse, 0x1c0, RZ ;  /* 0x000001c008437810 */ /* 0x040fe40007ffe0ff */
[----:B------:R-:W-:Y:S01]  /*84f0*/  STS [R154+0x20], R113 ;  /* 0x000020719a007388 */ /* 0x000fe20000000800 */
[----:B------:R-:W-:Y:S02]  /*8500*/  MOV R6, UR17 ;  /* 0x0000001100067c02 */ /* 0x000fe40008000f00 */
[----:B------:R-:W-:Y:S01]  /*8510*/  IADD3 R3, P5, PT, R5, UR18, RZ ;  /* 0x0000001205037c10 */ /* 0x000fe2000ffbe0ff */
[----:B------:R-:W-:Y:S01]  /*8520*/  STS [R154+0x24], R112 ;  /* 0x000024709a007388 */ /* 0x000fe20000000800 */
[----:B------:R-:W-:Y:S02]  /*8530*/  IADD3 R69, PT, PT, R8, 0x1e0, RZ ;  /* 0x000001e008457810 */ /* 0x000fe40007ffe0ff */
[----:B------:R-:W-:Y:S01]  /*8540*/  IADD3.X R6, PT, PT, R6, UR19, RZ, P5, !PT ;  /* 0x0000001306067c10 */ /* 0x000fe2000affe4ff */
[----:B------:R-:W-:Y:S01]  /*8550*/  STS [R154+0x28], R111 ;  /* 0x0000286f9a007388 */ /* 0x000fe20000000800 */
[C---:B0-----:R-:W-:Y:S01]  /*8560*/  LEA R2, P5, R3.reuse, UR22, 0x2 ;  /* 0x0000001603027c11 */ /* 0x041fe2000f8a10ff */
[----:B------:R-:W0:Y:S02]  /*8570*/  LDCU.64 UR18, c[0x0][0x518] ;  /* 0x0000a300ff1277ac */ /* 0x000e240008000a00 */
[----:B------:R-:W-:Y:S01]  /*8580*/  STS [R154+0x2c], R110 ;  /* 0x00002c6e9a007388 */ /* 0x000fe20000000800 */
[----:B------:R-:W-:Y:S01]  /*8590*/  LEA.HI.X R3, R3, UR23, R6, 0x2, P5 ;  /* 0x0000001703037c11 */ /* 0x000fe2000a8f1406 */
[----:B------:R-:W1:Y:S02]  /*85a0*/  LDCU.64 UR22, c[0x0][0x520] ;  /* 0x0000a400ff1677ac */ /* 0x000e640008000a00 */
[----:B------:R-:W-:Y:S04]  /*85b0*/  STS [R154+0x30], R109 ;  /* 0x0000306d9a007388 */ /* 0x000fe80000000800 */
[----:B------:R-:W-:Y:S04]  /*85c0*/  STS [R154+0x34], R108 ;  /* 0x0000346c9a007388 */ /* 0x000fe80000000800 */
[----:B------:R-:W-:Y:S04]  /*85d0*/  STS [R154+0x38], R107 ;  /* 0x0000386b9a007388 */ /* 0x000fe80000000800 */
[----:B------:R-:W-:Y:S01]  /*85e0*/  STS [R154+0x3c], R106 ;  /* 0x00003c6a9a007388 */ /* 0x000fe20000000800 */
[----:B------:R-:W-:-:S03]  /*85f0*/  NOP ;  /* 0x0000000000007918 */ /* 0x000fc60000000000 */
[----:B------:R-:W-:Y:S01]  /*8600*/  LDS R7, [R170] ;  /* 0x00000000aa077984 */ /* 0x000fe20000000800 */
[----:B0-----:R-:W-:-:S03]  /*8610*/  UIMAD.WIDE.U32 UR20, UR26, UR18, UR20 ;  /* 0x000000121a1472a5 */ /* 0x001fc6000f8e0014 */
[----:B------:R-:W-:Y:S01]  /*8620*/  LDS R11, [R169+0x80] ;  /* 0x00008000a90b7984 */ /* 0x000fe20000000800 */
[----:B------:R-:W-:Y:S01]  /*8630*/  UIMAD UR17, UR26, UR19, UR21 ;  /* 0x000000131a1172a4 */ /* 0x000fe2000f8e0215 */
[----:B------:R-:W0:Y:S02]  /*8640*/  LDCU.64 UR18, c[0x0][0x560] ;  /* 0x0000ac00ff1277ac */ /* 0x000e240008000a00 */
[----:B------:R-:W-:Y:S04]  /*8650*/  LDS R13, [R168+0x100] ;  /* 0x00010000a80d7984 */ /* 0x000fe80000000800 */
[----:B------:R-:W-:Y:S04]  /*8660*/  LDS R15, [R167+0x180] ;  /* 0x00018000a70f7984 */ /* 0x000fe80000000800 */
[----:B--2---:R-:W-:Y:S04]  /*8670*/  LDS R17, [R166+0x200] ;  /* 0x00020000a6117984 */ /* 0x004fe80000000800 */
        /* <DEDUP_REMOVED lines=11> */
[----:B------:R-:W-:Y:S01]  /*8730*/  @!P0 STS [UR16+0x2100], R10 ;  /* 0x0021000aff008988 */ /* 0x000fe20008000810 */
[----:B------:R-:W-:Y:S06]  /*8740*/  BAR.SYNC.DEFER_BLOCKING 0x0 ;  /* 0x0000000000007b1d */ /* 0x000fec0000010000 */
[----:B------:R-:W2:Y:S02]  /*8750*/  LDS R4, [UR16+0x2100] ;  /* 0x00210010ff047984 */ /* 0x000ea40008000800 */
[----:B--2---:R-:W-:-:S02]  /*8760*/  ISETP.GE.AND P1, PT, R5, R4, PT ;  /* 0x000000040500720c */ /* 0x004fc40003f26270 */
[-C--:B------:R-:W-:Y:S02]  /*8770*/  ISETP.GE.AND P2, PT, R41, R4.reuse, PT ;  /* 0x000000042900720c */ /* 0x080fe40003f46270 */
[-C--:B------:R-:W-:Y:S02]  /*8780*/  ISETP.GE.AND P3, PT, R43, R4.reuse, PT ;  /* 0x000000042b00720c */ /* 0x080fe40003f66270 */
[-C--:B------:R-:W-:Y:S02]  /*8790*/  ISETP.GE.AND P4, PT, R45, R4.reuse, PT ;  /* 0x000000042d00720c */ /* 0x080fe40003f86270 */
[-C--:B------:R-:W-:Y:S02]  /*87a0*/  ISETP.GE.AND P5, PT, R55, R4.reuse, PT ;  /* 0x000000043700720c */ /* 0x080fe40003fa6270 */
[----:B------:R-:W-:-:S03]  /*87b0*/  ISETP.GE.AND P6, PT, R57, R4, PT ;  /* 0x000000043900720c */ /* 0x000fc60003fc6270 */
[----:B------:R-:W-:Y:S01]  /*87c0*/  @!P1 STG.E desc[UR30][R2.64], R7 ;  /* 0x0000000702009986 */ /* 0x000fe2000c10191e */
        /* <DEDUP_REMOVED lines=19> */
[----:B------:R-:W-:Y:S04]  /*8900*/  @!P1 STG.E desc[UR30][R2.64+0x500], R29 ;  /* 0x0005001d02009986 */ /* 0x000fe8000c10191e */
[----:B------:R-:W-:Y:S04]  /*8910*/  @!P2 STG.E desc[UR30][R2.64+0x580], R31 ;  /* 0x0005801f0200a986 */ /* 0x000fe8000c10191e */
[----:B------:R-:W-:Y:S04]  /*8920*/  @!P3 STG.E desc[UR30][R2.64+0x600], R33 ;  /* 0x000600210200b986 */ /* 0x000fe8000c10191e */
[----:B------:R-:W-:Y:S04]  /*8930*/  @!P4 STG.E desc[UR30][R2.64+0x680], R35 ;  /* 0x000680230200c986 */ /* 0x000fe8000c10191e */
[----:B------:R-:W-:Y:S04]  /*8940*/  @!P5 STG.E desc[UR30][R2.64+0x700], R37 ;  /* 0x000700250200d986 */ /* 0x000fe8000c10191e */
[----:B------:R-:W-:Y:S01]  /*8950*/  @!P6 STG.E desc[UR30][R2.64+0x780], R39 ;  /* 0x000780270200e986 */ /* 0x000fe2000c10191e */
[----:B------:R-:W-:Y:S06]  /*8960*/  BAR.SYNC.DEFER_BLOCKING 0x0 ;  /* 0x0000000000007b1d */ /* 0x000fec0000010000 */
[----:B------:R2:W-:Y:S04]  /*8970*/  STS [R154], R122 ;  /* 0x0000007a9a007388 */ /* 0x0005e80000000800 */
[----:B------:R4:W-:Y:S04]  /*8980*/  STS [R154+0x4], R123 ;  /* 0x0000047b9a007388 */ /* 0x0009e80000000800 */
[----:B------:R5:W-:Y:S01]  /*8990*/  STS [R154+0x8], R124 ;  /* 0x0000087c9a007388 */ /* 0x000be20000000800 */
[----:B--2---:R-:W-:-:S03]  /*89a0*/  FADD.FTZ R122, R122, R173 ;  /* 0x000000ad7a7a7221 */ /* 0x004fc60000010000 */
[----:B------:R2:W-:Y:S01]  /*89b0*/  STS [R154+0xc], R125 ;  /* 0x00000c7d9a007388 */ /* 0x0005e20000000800 */
[----:B----4-:R-:W-:-:S03]  /*89c0*/  FADD.FTZ R123, R122, R123 ;  /* 0x0000007b7a7b7221 */ /* 0x010fc60000010000 */
[----:B------:R4:W-:Y:S01]  /*89d0*/  STS [R154+0x10], R126 ;  /* 0x0000107e9a007388 */ /* 0x0009e20000000800 */
[----:B-----5:R-:W-:-:S03]  /*89e0*/  FADD.FTZ R124, R123, R124 ;  /* 0x0000007c7b7c7221 */ /* 0x020fc60000010000 */
        /* <DEDUP_REMOVED lines=20> */
[----:B------:R-:W-:Y:S01]  /*8b30*/  STS [R154+0x3c], R137 ;  /* 0x00003c899a007388 */ /* 0x000fe20000000800 */
[----:B------:R-:W-:-:S03]  /*8b40*/  NOP ;  /* 0x0000000000007918 */ /* 0x000fc60000000000 */
[----:B------:R-:W-:Y:S01]  /*8b50*/  LDS R7, [R170] ;  /* 0x00000000aa077984 */ /* 0x000fe20000000800 */
[----:B----4-:R-:W-:-:S03]  /*8b60*/  FADD.FTZ R135, R134, R135 ;  /* 0x0000008786877221 */ /* 0x010fc60000010000 */
[----:B------:R-:W-:Y:S01]  /*8b70*/  LDS R169, [R169+0x80] ;  /* 0x00008000a9a97984 */ /* 0x000fe20000000800 */
[----:B-----5:R-:W-:-:S03]  /*8b80*/  FADD.FTZ R136, R135, R136 ;  /* 0x0000008887887221 */ /* 0x020fc60000010000 */
[----:B------:R-:W-:Y:S01]  /*8b90*/  LDS R11, [R168+0x100] ;  /* 0x00010000a80b7984 */ /* 0x000fe20000000800 */
[----:B------:R-:W-:-:S03]  /*8ba0*/  FADD.FTZ R173, R136, R137 ;  /* 0x0000008988ad7221 */ /* 0x000fc60000010000 */
        /* <DEDUP_REMOVED lines=15> */
[----:B------:R-:W2:Y:S01]  /*8ca0*/  LDS R4, [UR16+0x2100] ;  /* 0x00210010ff047984 */ /* 0x000ea20008000800 */
[----:B------:R-:W-:-:S02]  /*8cb0*/  UMOV UR16, UR20 ;  /* 0x0000001400107c82 */ /* 0x000fc40008000000 */
[----:B-1----:R-:W-:-:S04]  /*8cc0*/  UIMAD.WIDE.U32 UR16, UR8, UR22, UR16 ;  /* 0x00000016081072a5 */ /* 0x002fc8000f8e0010 */
[----:B------:R-:W-:Y:S02]  /*8cd0*/  UIMAD UR17, UR8, UR23, UR17 ;  /* 0x00000017081172a4 */ /* 0x000fe4000f8e0211 */
[----:B------:R-:W-:Y:S01]  /*8ce0*/  IADD3 R3, P0, PT, R5, UR16, RZ ;  /* 0x0000001005037c10 */ /* 0x000fe2000ff1e0ff */
[----:B------:R-:W-:-:S03]  /*8cf0*/  UIADD3 UR16, UPT, UPT, UR15, -0x1, URZ ;  /* 0xffffffff0f107890 */ /* 0x000fc6000fffe0ff */
[----:B------:R-:W-:Y:S02]  /*8d00*/  IADD3.X R6, PT, PT, RZ, UR17, RZ, P0, !PT ;  /* 0x00000011ff067c10 */ /* 0x000fe400087fe4ff */
[C---:B0-----:R-:W-:Y:S02]  /*8d10*/  LEA R2, P3, R3.reuse, UR18, 0x2 ;  /* 0x0000001203027c11 */ /* 0x041fe4000f8610ff */
[----:B------:R-:W-:Y:S02]  /*8d20*/  UMOV UR15, UR16 ;  /* 0x00000010000f7c82 */ /* 0x000fe40008000000 */
[----:B------:R-:W-:Y:S02]  /*8d30*/  LEA.HI.X R3, R3, UR19, R6, 0x2, P3 ;  /* 0x0000001303037c11 */ /* 0x000fe400098f1406 */
[-C--:B--2---:R-:W-:Y:S02]  /*8d40*/  ISETP.GE.AND P2, PT, R5, R4.reuse, PT ;  /* 0x000000040500720c */ /* 0x084fe40003f46270 */
[----:B------:R-:W-:-:S02]  /*8d50*/  ISETP.GE.AND P1, PT, R41, R4, PT ;  /* 0x000000042900720c */ /* 0x000fc40003f26270 */
[-C--:B------:R-:W-:Y:S02]  /*8d60*/  ISETP.GE.AND P0, PT, R43, R4.reuse, PT ;  /* 0x000000042b00720c */ /* 0x080fe40003f06270 */
[-C--:B------:R-:W-:Y:S02]  /*8d70*/  ISETP.GE.AND P4, PT, R45, R4.reuse, PT ;  /* 0x000000042d00720c */ /* 0x080fe40003f86270 */
[-C--:B------:R-:W-:Y:S02]  /*8d80*/  ISETP.GE.AND P6, PT, R47, R4.reuse, PT ;  /* 0x000000042f00720c */ /* 0x080fe40003fc6270 */
[-C--:B------:R-:W-:Y:S02]  /*8d90*/  ISETP.GE.AND P5, PT, R49, R4.reuse, PT ;  /* 0x000000043100720c */ /* 0x080fe40003fa6270 */
[-C--:B------:R-:W-:Y:S01]  /*8da0*/  ISETP.GE.AND P3, PT, R51, R4.reuse, PT ;  /* 0x000000043300720c */ /* 0x080fe20003f66270 */
[----:B------:R0:W-:Y:S01]  /*8db0*/  @!P2 STG.E desc[UR30][R2.64], R7 ;  /* 0x000000070200a986 */ /* 0x0001e2000c10191e */
[----:B------:R-:W-:-:S03]  /*8dc0*/  ISETP.GE.AND P2, PT, R53, R4, PT ;  /* 0x000000043500720c */ /* 0x000fc60003f46270 */
        /* <DEDUP_REMOVED lines=16> */
[----:B------:R0:W-:Y:S04]  /*8ed0*/  @!P0 STG.E desc[UR30][R2.64+0x480], R161 ;  /* 0x000480a102008986 */ /* 0x0001e8000c10191e */
[----:B------:R0:W-:Y:S04]  /*8ee0*/  @!P4 STG.E desc[UR30][R2.64+0x500], R19 ;  /* 0x000500130200c986 */ /* 0x0001e8000c10191e */
[----:B------:R0:W-:Y:S04]  /*8ef0*/  @!P6 STG.E desc[UR30][R2.64+0x580], R159 ;  /* 0x0005809f0200e986 */ /* 0x0001e8000c10191e */
[----:B------:R0:W-:Y:S04]  /*8f00*/  @!P5 STG.E desc[UR30][R2.64+0x600], R21 ;  /* 0x000600150200d986 */ /* 0x0001e8000c10191e */
[----:B------:R0:W-:Y:S04]  /*8f10*/  @!P3 STG.E desc[UR30][R2.64+0x680], R157 ;  /* 0x0006809d0200b986 */ /* 0x0001e8000c10191e */
[----:B------:R0:W-:Y:S04]  /*8f20*/  @!P2 STG.E desc[UR30][R2.64+0x700], R23 ;  /* 0x000700170200a986 */ /* 0x0001e8000c10191e */
[----:B------:R0:W-:Y:S01]  /*8f30*/  @!P1 STG.E desc[UR30][R2.64+0x780], R155 ;  /* 0x0007809b02009986 */ /* 0x0001e2000c10191e */
[----:B------:R-:W-:Y:S05]  /*8f40*/  BRA.U UP0, `(.L_x_36) ;  /* 0xffffff7500807547 */ /* 0x000fea000b83ffff */
.L_x_0:
[----:B------:R-:W1:Y:S01]  /*8f50*/  LDCU.64 UR6, c[0x0][0x548] ;  /* 0x0000a900ff0677ac */ /* 0x000e620008000a00 */
[----:B0-----:R-:W0:Y:S01]  /*8f60*/  S2R R11, SR_TID.X ;  /* 0x00000000000b7919 */ /* 0x001e220000002100 */
[----:B------:R-:W2:Y:S01]  /*8f70*/  LDCU UR21, c[0x0][0x38c] ;  /* 0x00007180ff1577ac */ /* 0x000ea20008000800 */
[----:B------:R-:W4:Y:S01]  /*8f80*/  LDCU.64 UR10, c[0x0][0x568] ;  /* 0x0000ad00ff0a77ac */ /* 0x000f220008000a00 */
[----:B-1----:R-:W-:-:S04]  /*8f90*/  UISETP.NE.U32.AND UP0, UPT, UR6, URZ, UPT ;  /* 0x000000ff0600728c */ /* 0x002fc8000bf05070 */
[----:B------:R-:W-:-:S09]  /*8fa0*/  UISETP.NE.AND.EX UP0, UPT, UR7, URZ, UPT, UP0 ;  /* 0x000000ff0700728c */ /* 0x000fd2000bf05300 */
[----:B--2-4-:R-:W-:Y:S05]  /*8fb0*/  BRA.U !UP0, `(.L_x_37) ;  /* 0x0000000108987547 */ /* 0x014fea000b800000 */
[----:B------:R-:W1:Y:S01]  /*8fc0*/  SHFL.DOWN P0, R0, R175, 0x1, 0x1f ;  /* 0x08201f00af007f89 */ /* 0x000e620000000000 */
[----:B------:R-:W-:Y:S01]  /*8fd0*/  BSSY.RECONVERGENT B0, `(.L_x_37) ;  /* 0x0000024000007945 */ /* 0x000fe20003800200 */
[----:B------:R-:W2:Y:S01]  /*8fe0*/  S2R R4, SR_LANEID ;  /* 0x0000000000047919 */ /* 0x000ea20000000000 */
[----:B------:R-:W4:Y:S01]  /*8ff0*/  S2R R6, SR_TID.X ;  /* 0x0000000000067919 */ /* 0x000f220000002100 */
[----:B-1----:R-:W-:-:S05]  /*9000*/  @P0 FADD R0, R0, R175 ;  /* 0x000000af00000221 */ /* 0x002fca0000000000 */
[----:B------:R-:W1:Y:S01]  /*9010*/  SHFL.DOWN P0, R3, R0, 0x2, 0x1f ;  /* 0x08401f0000037f89 */ /* 0x000e620000000000 */
[----:B--2---:R-:W-:-:S13]  /*9020*/  ISETP.NE.AND P1, PT, R4, RZ, PT ;  /* 0x000000ff0400720c */ /* 0x004fda0003f25270 */
[----:B------:R-:W2:Y:S01]  /*9030*/  @!P1 S2R R8, SR_CgaCtaId ;  /* 0x0000000000089919 */ /* 0x000ea20000008800 */
[----:B------:R-:W-:Y:S01]  /*9040*/  @!P1 MOV R7, 0x400 ;  /* 0x0000040000079802 */ /* 0x000fe20000000f00 */
[----:B-1----:R-:W-:Y:S01]  /*9050*/  @P0 FADD R3, R0, R3 ;  /* 0x0000000300030221 */ /* 0x002fe20000000000 */
[----:B----4-:R-:W-:-:S04]  /*9060*/  @!P1 SHF.R.U32.HI R0, RZ, 0x3, R6 ;  /* 0x00000003ff009819 */ /* 0x010fc80000011606 */
[----:B------:R-:W1:Y:S01]  /*9070*/  SHFL.DOWN P0, R2, R3, 0x4, 0x1f ;  /* 0x08801f0003027f89 */ /* 0x000e620000000000 */
[----:B------:R-:W-:Y:S02]  /*9080*/  @!P1 LOP3.LUT R0, R0, 0x7c, RZ, 0xc0, !PT ;  /* 0x0000007c00009812 */ /* 0x000fe400078ec0ff */
[----:B--2---:R-:W-:Y:S01]  /*9090*/  @!P1 LEA R7, R8, R7, 0x18 ;  /* 0x0000000708079211 */ /* 0x004fe200078ec0ff */
[----:B-1----:R-:W-:-:S03]  /*90a0*/  @P0 FADD R2, R3, R2 ;  /* 0x0000000203020221 */ /* 0x002fc60000000000 */
[----:B------:R-:W-:Y:S02]  /*90b0*/  @!P1 IADD3 R3, PT, PT, R7, R0, RZ ;  /* 0x0000000007039210 */ /* 0x000fe40007ffe0ff */
[----:B------:R-:W1:Y:S02]  /*90c0*/  SHFL.DOWN P0, R5, R2, 0x8, 0x1f ;  /* 0x09001f0002057f89 */ /* 0x000e640000000000 */
[----:B-1----:R-:W-:-:S05]  /*90d0*/  @P0 FADD R5, R2, R5 ;  /* 0x0000000502050221 */ /* 0x002fca0000000000 */
[----:B------:R-:W1:Y:S02]  /*90e0*/  SHFL.DOWN P0, R4, R5, 0x10, 0x1f ;  /* 0x0a001f0005047f89 */ /* 0x000e640000000000 */
[----:B-1----:R-:W-:Y:S01]  /*90f0*/  @P0 FADD R4, R5, R4 ;  /* 0x0000000405040221 */ /* 0x002fe20000000000 */
[----:B------:R-:W-:-:S04]  /*9100*/  ISETP.NE.AND P0, PT, R6, RZ, PT ;  /* 0x000000ff0600720c */ /* 0x000fc80003f05270 */
[----:B------:R1:W-:Y:S01]  /*9110*/  @!P1 STS [R3+0x2114], R4 ;  /* 0x0021140403009388 */ /* 0x0003e20000000800 */
[----:B------:R-:W-:Y:S08]  /*9120*/  BAR.SYNC.DEFER_BLOCKING 0x0 ;  /* 0x0000000000007b1d */ /* 0x000ff00000010000 */
[----:B------:R-:W-:Y:S05]  /*9130*/  @P0 BRA `(.L_x_38) ;  /* 0x0000000000340947 */ /* 0x000fea0003800000 */
[----:B------:R-:W2:Y:S01]  /*9140*/  S2UR UR5, SR_CgaCtaId ;  /* 0x00000000000579c3 */ /* 0x000ea20000008800 */
[----:B------:R-:W-:Y:S02]  /*9150*/  UMOV UR4, 0x400 ;  /* 0x0000040000047882 */ /* 0x000fe40000000000 */
[----:B--2---:R-:W-:-:S09]  /*9160*/  ULEA UR4, UR5, UR4, 0x18 ;  /* 0x0000000405047291 */ /* 0x004fd2000f8ec0ff */
[----:B-1----:R-:W1:Y:S04]  /*9170*/  LDS.64 R2, [UR4+0x2118] ;  /* 0x00211804ff027984 */ /* 0x002e680008000a00 */
[----:B------:R-:W2:Y:S01]  /*9180*/  LDS R5, [UR4+0x2120] ;  /* 0x00212004ff057984 */ /* 0x000ea20008000800 */
[----:B------:R-:W-:-:S04]  /*9190*/  ULEA UR4, UP0, UR8, UR6, 0x2 ;  /* 0x0000000608047291 */ /* 0x000fc8000f8010ff */
[----:B------:R-:W-:Y:S01]  /*91a0*/  ULEA.HI.X UR5, UR8, UR7, URZ, 0x2, UP0 ;  /* 0x0000000708057291 */ /* 0x000fe200080f14ff */
[----:B-1----:R-:W-:-:S04]  /*91b0*/  FADD.FTZ R2, R4, R2 ;  /* 0x0000000204027221 */ /* 0x002fc80000010000 */
[----:B------:R-:W-:Y:S01]  /*91c0*/  FADD.FTZ R0, R3, R2 ;  /* 0x0000000203007221 */ /* 0x000fe20000010000 */
[----:B------:R-:W-:Y:S02]  /*91d0*/  MOV R2, UR4 ;  /* 0x0000000400027c02 */ /* 0x000fe40008000f00 */
[----:B------:R-:W-:Y:S01]  /*91e0*/  MOV R3, UR5 ;  /* 0x0000000500037c02 */ /* 0x000fe20008000f00 */
[----:B--2---:R-:W-:-:S05]  /*91f0*/  FADD.FTZ R5, R0, R5 ;  /* 0x0000000500057221 */ /* 0x004fca0000010000 */
[----:B------:R2:W-:Y:S02]  /*9200*/  REDG.E.ADD.F32.FTZ.RN.STRONG.GPU desc[UR30][R2.64], R5 ;  /* 0x00000005020079a6 */ /* 0x0005e4000c12f31e */
.L_x_38:
[----:B------:R-:W-:Y:S05]  /*9210*/  BSYNC.RECONVERGENT B0 ;  /* 0x0000000000007941 */ /* 0x000fea0003800200 */
.L_x_37:
[----:B------:R-:W-:Y:S01]  /*9220*/  UISETP.NE.U32.AND UP0, UPT, UR10, URZ, UPT ;  /* 0x000000ff0a00728c */ /* 0x000fe2000bf05070 */
[----:B0-----:R-:W-:-:S03]  /*9230*/  ISETP.GE.AND P0, PT, R11, UR21, PT ;  /* 0x000000150b007c0c */ /* 0x001fc6000bf06270 */
[----:B------:R-:W-:-:S09]  /*9240*/  UISETP.NE.AND.EX UP0, UPT, UR11, URZ, UPT, UP0 ;  /* 0x000000ff0b00728c */ /* 0x000fd2000bf05300 */
[----:B------:R-:W-:Y:S05]  /*9250*/  BRA.U !UP0, `(.L_x_39) ;  /* 0x00000001089c7547 */ /* 0x000fea000b800000 */
[----:B------:R-:W-:Y:S06]  /*9260*/  BAR.SYNC.DEFER_BLOCKING 0x0 ;  /* 0x0000000000007b1d */ /* 0x000fec0000010000 */
[----:B------:R-:W-:Y:S01]  /*9270*/  BSSY.RECONVERGENT B0, `(.L_x_39) ;  /* 0x0000025000007945 */ /* 0x000fe20003800200 */
[----:B------:R-:W0:Y:S01]  /*9280*/  SHFL.DOWN P1, R0, R173, 0x1, 0x1f ;  /* 0x08201f00ad007f89 */ /* 0x000e220000020000 */
[----:B-1----:R-:W1:Y:S01]  /*9290*/  S2R R4, SR_LANEID ;  /* 0x0000000000047919 */ /* 0x002e620000000000 */
[----:B------:R-:W4:Y:S01]  /*92a0*/  S2R R6, SR_TID.X ;  /* 0x0000000000067919 */ /* 0x000f220000002100 */
[----:B0-----:R-:W-:-:S05]  /*92b0*/  @P1 FADD R0, R0, R173 ;  /* 0x000000ad00001221 */ /* 0x001fca0000000000 */
[----:B--2---:R-:W0:Y:S01]  /*92c0*/  SHFL.DOWN P1, R3, R0, 0x2, 0x1f ;  /* 0x08401f0000037f89 */ /* 0x004e220000020000 */
[----:B-1----:R-:W-:-:S13]  /*92d0*/  ISETP.NE.AND P2, PT, R4, RZ, PT ;  /* 0x000000ff0400720c */ /* 0x002fda0003f45270 */
[----:B------:R-:W1:Y:S01]  /*92e0*/  @!P2 S2R R8, SR_CgaCtaId ;  /* 0x000000000008a919 */ /* 0x000e620000008800 */
[----:B------:R-:W-:Y:S01]  /*92f0*/  @!P2 MOV R7, 0x400 ;  /* 0x000004000007a802 */ /* 0x000fe20000000f00 */
[----:B0-----:R-:W-:Y:S01]  /*9300*/  @P1 FADD R3, R0, R3 ;  /* 0x0000000300031221 */ /* 0x001fe20000000000 */
[----:B----4-:R-:W-:-:S04]  /*9310*/  @!P2 SHF.R.U32.HI R0, RZ, 0x3, R6 ;  /* 0x00000003ff00a819 */ /* 0x010fc80000011606 */
[----:B------:R-:W0:Y:S01]  /*9320*/  SHFL.DOWN P1, R2, R3, 0x4, 0x1f ;  /* 0x08801f0003027f89 */ /* 0x000e220000020000 */
[----:B------:R-:W-:Y:S02]  /*9330*/  @!P2 LOP3.LUT R0, R0, 0x7c, RZ, 0xc0, !PT ;  /* 0x0000007c0000a812 */ /* 0x000fe400078ec0ff */
[----:B-1----:R-:W-:Y:S01]  /*9340*/  @!P2 LEA R7, R8, R7, 0x18 ;  /* 0x000000070807a211 */ /* 0x002fe200078ec0ff */
[----:B0-----:R-:W-:-:S03]  /*9350*/  @P1 FADD R2, R3, R2 ;  /* 0x0000000203021221 */ /* 0x001fc60000000000 */
[----:B------:R-:W-:Y:S02]  /*9360*/  @!P2 IADD3 R7, PT, PT, R7, R0, RZ ;  /* 0x000000000707a210 */ /* 0x000fe40007ffe0ff */
[----:B------:R-:W0:Y:S02]  /*9370*/  SHFL.DOWN P1, R5, R2, 0x8, 0x1f ;  /* 0x09001f0002057f89 */ /* 0x000e240000020000 */
[----:B0-----:R-:W-:-:S05]  /*9380*/  @P1 FADD R5, R2, R5 ;  /* 0x0000000502051221 */ /* 0x001fca0000000000 */
[----:B------:R-:W0:Y:S02]  /*9390*/  SHFL.DOWN P1, R4, R5, 0x10, 0x1f ;  /* 0x0a001f0005047f89 */ /* 0x000e240000020000 */
[----:B0-----:R-:W-:Y:S01]  /*93a0*/  @P1 FADD R4, R5, R4 ;  /* 0x0000000405041221 */ /* 0x001fe20000000000 */
[----:B------:R-:W-:-:S04]  /*93b0*/  ISETP.NE.AND P1, PT, R6, RZ, PT ;  /* 0x000000ff0600720c */ /* 0x000fc80003f25270 */
[----:B------:R0:W-:Y:S01]  /*93c0*/  @!P2 STS [R7+0x2114], R4 ;  /* 0x002114040700a388 */ /* 0x0001e20000000800 */
[----:B------:R-:W-:Y:S08]  /*93d0*/  BAR.SYNC.DEFER_BLOCKING 0x0 ;  /* 0x0000000000007b1d */ /* 0x000ff00000010000 */
[----:B------:R-:W-:Y:S05]  /*93e0*/  @P1 BRA `(.L_x_40) ;  /* 0x0000000000341947 */ /* 0x000fea0003800000 */
[----:B------:R-:W1:Y:S01]  /*93f0*/  S2UR UR5, SR_CgaCtaId ;  /* 0x00000000000579c3 */ /* 0x000e620000008800 */
[----:B------:R-:W-:Y:S02]  /*9400*/  UMOV UR4, 0x400 ;  /* 0x0000040000047882 */ /* 0x000fe40000000000 */
[----:B-1----:R-:W-:-:S09]  /*9410*/  ULEA UR4, UR5, UR4, 0x18 ;  /* 0x0000000405047291 */ /* 0x002fd2000f8ec0ff */
[----:B------:R-:W1:Y:S04]  /*9420*/  LDS.64 R2, [UR4+0x2118] ;  /* 0x00211804ff027984 */ /* 0x000e680008000a00 */
        /* <DEDUP_REMOVED lines=9> */
.L_x_40:
[----:B------:R-:W-:Y:S05]  /*94c0*/  BSYNC.RECONVERGENT B0 ;  /* 0x0000000000007941 */ /* 0x000fea0003800200 */
.L_x_39:
[----:B------:R-:W-:Y:S05]  /*94d0*/  @P0 EXIT ;  /* 0x000000000000094d */ /* 0x000fea0003800000 */
[----:B------:R-:W4:Y:S01]  /*94e0*/  LDCU.64 UR10, c[0x0][0x4c8] ;  /* 0x00009900ff0a77ac */ /* 0x000f220008000a00 */
[----:B------:R-:W5:Y:S01]  /*94f0*/  S2UR UR20, SR_CgaCtaId ;  /* 0x00000000001479c3 */ /* 0x000f620000008800 */
[----:B------:R-:W-:Y:S01]  /*9500*/  BSSY.RECONVERGENT B0, `(.L_x_41) ;  /* 0x0000060000007945 */ /* 0x000fe20003800200 */
[----:B------:R-:W0:Y:S01]  /*9510*/  LDCU.64 UR22, c[0x0][0x3d8] ;  /* 0x00007b00ff1677ac */ /* 0x000e220008000a00 */
[----:B------:R-:W1:Y:S01]  /*9520*/  LDCU.64 UR16, c[0x0][0x4e8] ;  /* 0x00009d00ff1077ac */ /* 0x000e620008000a00 */
[----:B------:R-:W2:Y:S01]  /*9530*/  LDCU.64 UR26, c[0x0][0x3b8] ;  /* 0x00007700ff1a77ac */ /* 0x000ea20008000a00 */
[----:B------:R-:W3:Y:S01]  /*9540*/  LDCU.64 UR18, c[0x0][0x4a8] ;  /* 0x00009500ff1277ac */ /* 0x000ee20008000a00 */
[----:B------:R-:W5:Y:S01]  /*9550*/  LDCU.64 UR24, c[0x0][0x450] ;  /* 0x00008a00ff1877ac */ /* 0x000f620008000a00 */
[----:B------:R-:W5:Y:S01]  /*9560*/  LDCU.64 UR28, c[0x0][0x448] ;  /* 0x00008900ff1c77ac */ /* 0x000f620008000a00 */
[----:B----4-:R-:W-:Y:S02]  /*9570*/  UIMAD.WIDE.U32 UR6, UR8, UR10, URZ ;  /* 0x0000000a080672a5 */ /* 0x010fe4000f8e00ff */
[----:B0-----:R-:W-:-:S02]  /*9580*/  UIMAD.WIDE.U32 UR12, UR8, UR22, URZ ;  /* 0x00000016080c72a5 */ /* 0x001fc4000f8e00ff */
[----:B-1----:R-:W-:Y:S02]  /*9590*/  UIMAD.WIDE.U32 UR4, UR8, UR16, URZ ;  /* 0x00000010080472a5 */ /* 0x002fe4000f8e00ff */
[----:B------:R-:W-:Y:S02]  /*95a0*/  UIMAD UR16, UR8, UR11, UR7 ;  /* 0x0000000b081072a4 */ /* 0x000fe4000f8e0207 */
[----:B--2---:R-:W-:Y:S02]  /*95b0*/  UIMAD.WIDE.U32 UR14, UR8, UR26, URZ ;  /* 0x0000001a080e72a5 */ /* 0x004fe4000f8e00ff */
[----:B---3--:R-:W-:Y:S02]  /*95c0*/  UIMAD.WIDE.U32 UR10, UR8, UR18, URZ ;  /* 0x00000012080a72a5 */ /* 0x008fe4000f8e00ff */
[----:B------:R-:W-:Y:S02]  /*95d0*/  UIMAD UR23, UR8, UR23, UR13 ;  /* 0x00000017081772a4 */ /* 0x000fe4000f8e020d */
[----:B------:R-:W-:-:S02]  /*95e0*/  UIMAD UR27, UR8, UR27, UR15 ;  /* 0x0000001b081b72a4 */ /* 0x000fc4000f8e020f */
[----:B-----5:R-:W-:Y:S02]  /*95f0*/  ULEA UR24, UP0, UR12, UR24, 0x3 ;  /* 0x000000180c187291 */ /* 0x020fe4000f8018ff */
[----:B------:R-:W-:Y:S02]  /*9600*/  ULEA UR28, UP1, UR14, UR28, 0x3 ;  /* 0x0000001c0e1c7291 */ /* 0x000fe4000f8218ff */
[----:B------:R-:W-:Y:S02]  /*9610*/  UIMAD UR17, UR8, UR17, UR5 ;  /* 0x00000011081172a4 */ /* 0x000fe4000f8e0205 */
[----:B------:R-:W-:Y:S01]  /*9620*/  UIMAD UR9, UR8, UR19, UR11 ;  /* 0x00000013080972a4 */ /* 0x000fe2000f8e020b */
[----:B------:R-:W0:Y:S02]  /*9630*/  LDCU UR13, c[0x0][0x360] ;  /* 0x00006c00ff0d77ac */ /* 0x000e240008000800 */
[----:B------:R-:W-:Y:S01]  /*9640*/  UMOV UR8, 0x400 ;  /* 0x0000040000087882 */ /* 0x000fe20000000000 */
[----:B------:R-:W1:Y:S01]  /*9650*/  LDCU.64 UR42, c[0x0][0x3e0] ;  /* 0x00007c00ff2a77ac */ /* 0x000e620008000a00 */
[----:B------:R-:W2:Y:S01]  /*9660*/  LDCU.64 UR44, c[0x0][0x3c0] ;  /* 0x00007800ff2c77ac */ /* 0x000ea20008000a00 */
[----:B------:R-:W3:Y:S01]  /*9670*/  LDCU.64 UR18, c[0x0][0x4b0] ;  /* 0x00009600ff1277ac */ /* 0x000ee20008000a00 */
[----:B------:R-:W4:Y:S01]  /*9680*/  LDCU.64 UR36, c[0x0][0x4d0] ;  /* 0x00009a00ff2477ac */ /* 0x000f220008000a00 */
[----:B------:R-:W0:Y:S01]  /*9690*/  LDCU.64 UR38, c[0x0][0x4f0] ;  /* 0x00009e00ff2677ac */ /* 0x000e220008000a00 */
[----:B------:R-:W0:Y:S01]  /*96a0*/  LDCU.64 UR40, c[0x0][0x540] ;  /* 0x0000a800ff2877ac */ /* 0x000e220008000a00 */
[----:B------:R-:W0:Y:S01]  /*96b0*/  LDCU.128 UR32, c[0x0][0x530] ;  /* 0x0000a600ff2077ac */ /* 0x000e220008000c00 */
[----:B------:R-:W-:-:S02]  /*96c0*/  ULEA.HI.X UR23, UR12, UR25, UR23, 0x3, UP0 ;  /* 0x000000190c177291 */ /* 0x000fc400080f1c17 */
[----:B------:R-:W-:Y:S02]  /*96d0*/  ULEA.HI.X UR27, UR14, UR29, UR27, 0x3, UP1 ;  /* 0x0000001d0e1b7291 */ /* 0x000fe400088f1c1b */
[----:B------:R-:W-:-:S12]  /*96e0*/  ULEA UR8, UR20, UR8, 0x18 ;  /* 0x0000000814087291 */ /* 0x000fd8000f8ec0ff */
.L_x_42:
[C---:B------:R-:W-:Y:S01]  /*96f0*/  LEA R0, R11.reuse, UR8, 0x3 ;  /* 0x000000080b007c11 */ /* 0x040fe2000f8e18ff */
[C---:B01----:R-:W-:Y:S01]  /*9700*/  IMAD.WIDE.U32 R6, R11.reuse, UR42, RZ ;  /* 0x0000002a0b067c25 */ /* 0x043fe2000f8e00ff */
[----:B------:R-:W-:Y:S02]  /*9710*/  MOV R2, UR10 ;  /* 0x0000000a00027c02 */ /* 0x000fe40008000f00 */
[----:B------:R-:W-:Y:S01]  /*9720*/  SHF.R.S32.HI R10, RZ, 0x1f, R11 ;  /* 0x0000001fff0a7819 */ /* 0x000fe2000001140b */
[----:B------:R-:W1:Y:S01]  /*9730*/  LDS.64 R12, [R0+0x5990] ;  /* 0x00599000000c7984 */ /* 0x000e620000000a00 */
[----:B------:R-:W-:Y:S02]  /*9740*/  MOV R5, UR9 ;  /* 0x0000000900057c02 */ /* 0x000fe40008000f00 */
[----:B------:R-:W-:Y:S01]  /*9750*/  MOV R4, R2 ;  /* 0x0000000200047202 */ /* 0x000fe20000000f00 */
[C---:B---3--:R-:W-:Y:S01]  /*9760*/  IMAD R2, R10.reuse, UR18, RZ ;  /* 0x000000120a027c24 */ /* 0x048fe2000f8e02ff */
[----:B------:R-:W-:Y:S01]  /*9770*/  MOV R3, UR11 ;  /* 0x0000000b00037c02 */ /* 0x000fe20008000f00 */
[----:B------:R-:W-:Y:S01]  /*9780*/  IMAD R8, R10, UR42, RZ ;  /* 0x0000002a0a087c24 */ /* 0x000fe2000f8e02ff */
[----:B------:R-:W3:Y:S01]  /*9790*/  LDS.64 R14, [R0+0x6190] ;  /* 0x00619000000e7984 */ /* 0x000ee20000000a00 */
[----:B------:R-:W-:-:S04]  /*97a0*/  IMAD.WIDE.U32 R4, R11, UR18, R4 ;  /* 0x000000120b047c25 */ /* 0x000fc8000f8e0004 */
[C---:B------:R-:W-:Y:S01]  /*97b0*/  IMAD R3, R11.reuse, UR19, R2 ;  /* 0x000000130b037c24 */ /* 0x040fe2000f8e0202 */
[----:B0-----:R-:W-:Y:S01]  /*97c0*/  LEA R2, P0, R4, UR32, 0x3 ;  /* 0x0000002004027c11 */ /* 0x001fe2000f8018ff */
[----:B------:R-:W-:Y:S01]  /*97d0*/  IMAD R9, R11, UR43, R8 ;  /* 0x0000002b0b097c24 */ /* 0x000fe2000f8e0208 */
[----:B------:R-:W-:Y:S02]  /*97e0*/  LEA R8, P1, R6, UR24, 0x3 ;  /* 0x0000001806087c11 */ /* 0x000fe4000f8218ff */
[----:B------:R-:W-:Y:S02]  /*97f0*/  IADD3 R3, PT, PT, R5, R3, RZ ;  /* 0x0000000305037210 */ /* 0x000fe40007ffe0ff */
[----:B------:R-:W-:Y:S02]  /*9800*/  IADD3 R5, PT, PT, R7, R9, RZ ;  /* 0x0000000907057210 */ /* 0x000fe40007ffe0ff */
[----:B------:R-:W-:Y:S02]  /*9810*/  LEA.HI.X R3, R4, UR33, R3, 0x3, P0 ;  /* 0x0000002104037c11 */ /* 0x000fe400080f1c03 */
[----:B------:R-:W-:-:S03]  /*9820*/  LEA.HI.X R9, R6, UR23, R5, 0x3, P1 ;  /* 0x0000001706097c11 */ /* 0x000fc600088f1c05 */
[----:B-1----:R-:W-:Y:S04]  /*9830*/  REDG.E.ADD.F32.FTZ.RN.STRONG.GPU desc[UR30][R2.64], R12 ;  /* 0x0000000c020079a6 */ /* 0x002fe8000c12f31e */
[----:B------:R0:W-:Y:S04]  /*9840*/  REDG.E.ADD.F32.FTZ.RN.STRONG.GPU desc[UR30][R2.64+0x4], R13 ;  /* 0x0000040d020079a6 */ /* 0x0001e8000c12f31e */
[----:B------:R1:W3:Y:S01]  /*9850*/  LDG.E.64 R16, desc[UR30][R8.64] ;  /* 0x0000001e08107981 */ /* 0x0002e2000c1e1b00 */
[----:B------:R-:W-:Y:S01]  /*9860*/  MOV R6, UR6 ;  /* 0x0000000600067c02 */ /* 0x000fe20008000f00 */
[C---:B----4-:R-:W-:Y:S01]  /*9870*/  IMAD R18, R10.reuse, UR36, RZ ;  /* 0x000000240a127c24 */ /* 0x050fe2000f8e02ff */
[----:B------:R-:W-:Y:S01]  /*9880*/  MOV R5, UR16 ;  /* 0x0000001000057c02 */ /* 0x000fe20008000f00 */
[----:B--2---:R-:W-:Y:S01]  /*9890*/  IMAD R20, R10, UR44, RZ ;  /* 0x0000002c0a147c24 */ /* 0x004fe2000f8e02ff */
[----:B------:R-:W-:Y:S01]  /*98a0*/  MOV R4, R6 ;  /* 0x0000000600047202 */ /* 0x000fe20000000f00 */
[C---:B------:R-:W-:Y:S01]  /*98b0*/  IMAD R19, R11.reuse, UR37, R18 ;  /* 0x000000250b137c24 */ /* 0x040fe2000f8e0212 */
[----:B------:R-:W-:Y:S01]  /*98c0*/  MOV R7, UR7 ;  /* 0x0000000700077c02 */ /* 0x000fe20008000f00 */
[----:B------:R-:W-:-:S04]  /*98d0*/  IMAD.WIDE.U32 R6, R11, UR44, RZ ;  /* 0x0000002c0b067c25 */ /* 0x000fc8000f8e00ff */
[----:B------:R-:W-:Y:S01]  /*98e0*/  IMAD.WIDE.U32 R4, R11, UR36, R4 ;  /* 0x000000240b047c25 */ /* 0x000fe2000f8e0004 */
[----:B-1----:R-:W-:-:S03]  /*98f0*/  LEA R8, P1, R6, UR28, 0x3 ;  /* 0x0000001c06087c11 */ /* 0x002fc6000f8218ff */
[----:B0-----:R-:W-:Y:S01]  /*9900*/  IMAD R13, R11, UR45, R20 ;  /* 0x0000002d0b0d7c24 */ /* 0x001fe2000f8e0214 */
[----:B------:R-:W-:Y:S02]  /*9910*/  IADD3 R3, PT, PT, R5, R19, RZ ;  /* 0x0000001305037210 */ /* 0x000fe40007ffe0ff */
[C---:B------:R-:W-:Y:S02]  /*9920*/  LEA R2, P0, R4.reuse, UR34, 0x3 ;  /* 0x0000002204027c11 */ /* 0x040fe4000f8018ff */
[----:B------:R-:W-:Y:S02]  /*9930*/  IADD3 R7, PT, PT, R7, R13, RZ ;  /* 0x0000000d07077210 */ /* 0x000fe40007ffe0ff */
[----:B------:R-:W-:Y:S02]  /*9940*/  LEA.HI.X R3, R4, UR35, R3, 0x3, P0 ;  /* 0x0000002304037c11 */ /* 0x000fe400080f1c03 */
[----:B------:R-:W-:Y:S01]  /*9950*/  LEA.HI.X R9, R6, UR27, R7, 0x3, P1 ;  /* 0x0000001b06097c11 */ /* 0x000fe200088f1c07 */
[-C--:B---3--:R-:W-:Y:S01]  /*9960*/  FMUL.FTZ R5, R15, R17.reuse ;  /* 0x000000110f057220 */ /* 0x088fe20000410000 */
[----:B------:R-:W-:-:S03]  /*9970*/  FMUL.FTZ R0, R14, R17 ;  /* 0x000000110e007220 */ /* 0x000fc60000410000 */
[-C--:B------:R-:W-:Y:S01]  /*9980*/  FFMA.FTZ R13, R14, R16.reuse, R5 ;  /* 0x000000100e0d7223 */ /* 0x080fe20000010005 */
[----:B------:R-:W-:-:S04]  /*9990*/  FFMA.FTZ R17, R15, R16, -R0 ;  /* 0x000000100f117223 */ /* 0x000fc80000010800 */
[----:B------:R0:W-:Y:S04]  /*99a0*/  REDG.E.ADD.F32.FTZ.RN.STRONG.GPU desc[UR30][R2.64], R13 ;  /* 0x0000000d020079a6 */ /* 0x0001e8000c12f31e */
[----:B------:R0:W-:Y:S04]  /*99b0*/  REDG.E.ADD.F32.FTZ.RN.STRONG.GPU desc[UR30][R2.64+0x4], R17 ;  /* 0x00000411020079a6 */ /* 0x0001e8000c12f31e */
[----:B------:R-:W2:Y:S01]  /*99c0*/  LDG.E.64 R8, desc[UR30][R8.64] ;  /* 0x0000001e08087981 */ /* 0x000ea2000c1e1b00 */
[----:B------:R-:W-:Y:S01]  /*99d0*/  MOV R4, UR4 ;  /* 0x0000000400047c02 */ /* 0x000fe20008000f00 */
[----:B------:R-:W-:Y:S01]  /*99e0*/  IMAD R10, R10, UR38, RZ ;  /* 0x000000260a0a7c24 */ /* 0x000fe2000f8e02ff */
[----:B------:R-:W-:-:S02]  /*99f0*/  MOV R7, UR17 ;  /* 0x0000001100077c02 */ /* 0x000fc40008000f00 */
[----:B------:R-:W-:Y:S02]  /*9a00*/  MOV R6, R4 ;  /* 0x0000000400067202 */ /* 0x000fe40000000f00 */
[----:B------:R-:W-:Y:S01]  /*9a10*/  MOV R5, UR5 ;  /* 0x0000000500057c02 */ /* 0x000fe20008000f00 */
[C---:B------:R-:W-:Y:S02]  /*9a20*/  IMAD R5, R11.reuse, UR39, R10 ;  /* 0x000000270b057c24 */ /* 0x040fe4000f8e020a */
[C---:B------:R-:W-:Y:S01]  /*9a30*/  IMAD.WIDE.U32 R6, R11.reuse, UR38, R6 ;  /* 0x000000260b067c25 */ /* 0x040fe2000f8e0006 */
[----:B------:R-:W-:-:S04]  /*9a40*/  IADD3 R11, PT, PT, R11, UR13, RZ ;  /* 0x0000000d0b0b7c10 */ /* 0x000fc8000fffe0ff */
[----:B------:R-:W-:Y:S02]  /*9a50*/  IADD3 R5, PT, PT, R7, R5, RZ ;  /* 0x0000000507057210 */ /* 0x000fe40007ffe0ff */
[----:B------:R-:W-:-:S04]  /*9a60*/  LEA R4, P0, R6, UR40, 0x3 ;  /* 0x0000002806047c11 */ /* 0x000fc8000f8018ff */
[----:B------:R-:W-:Y:S02]  /*9a70*/  LEA.HI.X R5, R6, UR41, R5, 0x3, P0 ;  /* 0x0000002906057c11 */ /* 0x000fe400080f1c05 */
[----:B------:R-:W-:Y:S01]  /*9a80*/  ISETP.GE.AND P0, PT, R11, UR21, PT ;  /* 0x000000150b007c0c */ /* 0x000fe2000bf06270 */
[-C--:B--2---:R-:W-:Y:S01]  /*9a90*/  FMUL.FTZ R7, R15, R9.reuse ;  /* 0x000000090f077220 */ /* 0x084fe20000410000 */
[----:B------:R-:W-:-:S03]  /*9aa0*/  FMUL.FTZ R0, R14, R9 ;  /* 0x000000090e007220 */ /* 0x000fc60000410000 */
[-C--:B------:R-:W-:Y:S01]  /*9ab0*/  FFMA.FTZ R7, R14, R8.reuse, R7 ;  /* 0x000000080e077223 */ /* 0x080fe20000010007 */
[----:B------:R-:W-:-:S04]  /*9ac0*/  FFMA.FTZ R15, R15, R8, -R0 ;  /* 0x000000080f0f7223 */ /* 0x000fc80000010800 */
[----:B------:R0:W-:Y:S04]  /*9ad0*/  REDG.E.ADD.F32.FTZ.RN.STRONG.GPU desc[UR30][R4.64], R7 ;  /* 0x00000007040079a6 */ /* 0x0001e8000c12f31e */
[----:B------:R0:W-:Y:S01]  /*9ae0*/  REDG.E.ADD.F32.FTZ.RN.STRONG.GPU desc[UR30][R4.64+0x4], R15 ;  /* 0x0000040f040079a6 */ /* 0x0001e2000c12f31e */
[----:B------:R-:W-:Y:S05]  /*9af0*/  @!P0 BRA `(.L_x_42) ;  /* 0xfffffff800fc8947 */ /* 0x000fea000383ffff */
[----:B------:R-:W-:Y:S05]  /*9b00*/  BSYNC.RECONVERGENT B0 ;  /* 0x0000000000007941 */ /* 0x000fea0003800200 */
.L_x_41:
[----:B------:R-:W-:Y:S05]  /*9b10*/  EXIT ;  /* 0x000000000000794d */ /* 0x000fea0003800000 */
.L_x_6:
[----:B------:R-:W-:Y:S01]  /*9b20*/  MOV R198, R69 ;  /* 0x0000004500c67202 */ /* 0x000fe20000000f00 */
[----:B------:R-:W-:Y:S01]  /*9b30*/  HFMA2 R200, -RZ, RZ, 0, 5.9604644775390625e-08 ;  /* 0x00000001ffc87431 */ /* 0x000fe200000001ff */
[----:B------:R-:W-:Y:S02]  /*9b40*/  MOV R201, RZ ;  /* 0x000000ff00c97202 */ /* 0x000fe40000000f00 */
[----:B------:R-:W-:-:S07]  /*9b50*/  MOV R75, 0xffffffff ;  /* 0xffffffff004b7802 */ /* 0x000fce0000000f00 */
[----:B01---5:R-:W-:Y:S05]  /*9b60*/  WARPSYNC.COLLECTIVE R75, `(.L_x_43) ;  /* 0x000000004b087348 */ /* 0x023fea0003c00000 */
[----:B------:R2:W3:Y:S02]  /*9b70*/  SHFL.UP P6, R74, R198, R200, R201 ;  /* 0x040000c8c64a7389 */ /* 0x0004e400000c00c9 */
[----:B0123-5:R-:W-:Y:S05]  /*9b80*/  ENDCOLLECTIVE ;  /* 0x000000000000791b */ /* 0x02ffea0003800000 */
.L_x_43:
[----:B------:R-:W-:Y:S02]  /*9b90*/  MOV R198, R192 ;  /* 0x000000c000c67202 */ /* 0x000fe40000000f00 */
[----:B------:R-:W-:-:S07]  /*9ba0*/  MOV R68, R74 ;  /* 0x0000004a00447202 */ /* 0x000fce0000000f00 */
[----:B------:R-:W-:Y:S05]  /*9bb0*/  WARPSYNC.COLLECTIVE R75, `(.L_x_44) ;  /* 0x000000004b087348 */ /* 0x000fea0003c00000 */
[----:B------:R0:W1:Y:S02]  /*9bc0*/  SHFL.UP P6, R74, R198, R200, R201 ;  /* 0x040000c8c64a7389 */ /* 0x00006400000c00c9 */
[----:B01----:R-:W-:Y:S05]  /*9bd0*/  ENDCOLLECTIVE ;  /* 0x000000000000791b */ /* 0x003fea0003800000 */
.L_x_44:
[----:B------:R-:W-:Y:S02]  /*9be0*/  MOV R198, R193 ;  /* 0x000000c100c67202 */ /* 0x000fe40000000f00 */
[----:B------:R-:W-:-:S07]  /*9bf0*/  MOV R70, R74 ;  /* 0x0000004a00467202 */ /* 0x000fce0000000f00 */
[----:B------:R-:W-:Y:S05]  /*9c00*/  WARPSYNC.COLLECTIVE R75, `(.L_x_45) ;  /* 0x000000004b087348 */ /* 0x000fea0003c00000 */
[----:B------:R0:W1:Y:S02]  /*9c10*/  SHFL.UP P6, R74, R198, R200, R201 ;  /* 0x040000c8c64a7389 */ /* 0x00006400000c00c9 */
[----:B01----:R-:W-:Y:S05]  /*9c20*/  ENDCOLLECTIVE ;  /* 0x000000000000791b */ /* 0x003fea0003800000 */
.L_x_45:
[-C--:B------:R-:W-:Y:S01]  /*9c30*/  FMUL.FTZ R195, R192, R70.reuse ;  /* 0x00000046c0c37220 */ /* 0x080fe20000410000 */
[----:B------:R-:W-:Y:S01]  /*9c40*/  FMUL.FTZ R197, R69, R70 ;  /* 0x0000004645c57220 */ /* 0x000fe20000410000 */
[----:B------:R-:W-:Y:S02]  /*9c50*/  MOV R198, R194 ;  /* 0x000000c200c67202 */ /* 0x000fe40000000f00 */
[----:B------:R-:W-:-:S07]  /*9c60*/  MOV R71, R74 ;  /* 0x0000004a00477202 */ /* 0x000fce0000000f00 */
[----:B------:R-:W-:Y:S05]  /*9c70*/  WARPSYNC.COLLECTIVE R75, `(.L_x_46) ;  /* 0x000000004b087348 */ /* 0x000fea0003c00000 */
[----:B------:R0:W1:Y:S02]  /*9c80*/  SHFL.UP P6, R74, R198, R200, R201 ;  /* 0x040000c8c64a7389 */ /* 0x00006400000c00c9 */
[----:B01----:R-:W-:Y:S05]  /*9c90*/  ENDCOLLECTIVE ;  /* 0x000000000000791b */ /* 0x003fea0003800000 */
.L_x_46:
[----:B------:R-:W-:Y:S02]  /*9ca0*/  HFMA2 R200, -RZ, RZ, 0, 1.1920928955078125e-07 ;  /* 0x00000002ffc87431 */ /* 0x000fe400000001ff */
[-C--:B------:R-:W-:Y:S01]  /*9cb0*/  FMUL.FTZ R196, R192, R74.reuse ;  /* 0x0000004ac0c47220 */ /* 0x080fe20000410000 */
[----:B------:R-:W-:-:S03]  /*9cc0*/  FMUL.FTZ R199, R69, R74 ;  /* 0x0000004a45c77220 */ /* 0x000fc60000410000 */
[CC--:B------:R-:W-:Y:S01]  /*9cd0*/  FFMA.FTZ R196, R69.reuse, R71.reuse, -R196 ;  /* 0x0000004745c47223 */ /* 0x0c0fe200000108c4 */
[-C--:B------:R-:W-:Y:S01]  /*9ce0*/  @P5 FFMA.FTZ R69, R69, R68.reuse, -R195 ;  /* 0x0000004445455223 */ /* 0x080fe200000108c3 */
[C---:B------:R-:W-:Y:S01]  /*9cf0*/  FFMA.FTZ R199, R192.reuse, R71, R199 ;  /* 0x00000047c0c77223 */ /* 0x040fe200000100c7 */
[----:B------:R-:W-:Y:S01]  /*9d00*/  @P5 FFMA.FTZ R192, R192, R68, R197 ;  /* 0x00000044c0c05223 */ /* 0x000fe200000100c5 */
[----:B------:R-:W-:Y:S02]  /*9d10*/  @P5 FADD.FTZ R193, R193, R196 ;  /* 0x000000c4c1c15221 */ /* 0x000fe40000010000 */
[----:B------:R-:W-:Y:S01]  /*9d20*/  MOV R198, R69 ;  /* 0x0000004500c67202 */ /* 0x000fe20000000f00 */
[----:B------:R-:W-:-:S07]  /*9d30*/  @P5 FADD.FTZ R194, R194, R199 ;  /* 0x000000c7c2c25221 */ /* 0x000fce0000010000 */
[----:B------:R-:W-:Y:S05]  /*9d40*/  WARPSYNC.COLLECTIVE R75, `(.L_x_47) ;  /* 0x000000004b087348 */ /* 0x000fea0003c00000 */
[----:B------:R0:W1:Y:S02]  /*9d50*/  SHFL.UP P6, R74, R198, R200, R201 ;  /* 0x040000c8c64a7389 */ /* 0x00006400000c00c9 */
[----:B01----:R-:W-:Y:S05]  /*9d60*/  ENDCOLLECTIVE ;  /* 0x000000000000791b */ /* 0x003fea0003800000 */
.L_x_47:
[----:B------:R-:W-:Y:S02]  /*9d70*/  MOV R198, R192 ;  /* 0x000000c000c67202 */ /* 0x000fe40000000f00 */
[----:B------:R-:W-:-:S07]  /*9d80*/  MOV R68, R74 ;  /* 0x0000004a00447202 */ /* 0x000fce0000000f00 */
[----:B------:R-:W-:Y:S05]  /*9d90*/  WARPSYNC.COLLECTIVE R75, `(.L_x_48) ;  /* 0x000000004b087348 */ /* 0x000fea0003c00000 */
[----:B------:R0:W1:Y:S02]  /*9da0*/  SHFL.UP P6, R74, R198, R200, R201 ;  /* 0x040000c8c64a7389 */ /* 0x00006400000c00c9 */
[----:B01----:R-:W-:Y:S05]  /*9db0*/  ENDCOLLECTIVE ;  /* 0x000000000000791b */ /* 0x003fea0003800000 */
.L_x_48:
[----:B------:R-:W-:Y:S02]  /*9dc0*/  MOV R198, R193 ;  /* 0x000000c100c67202 */ /* 0x000fe40000000f00 */
[----:B------:R-:W-:-:S07]  /*9dd0*/  MOV R70, R74 ;  /* 0x0000004a00467202 */ /* 0x000fce0000000f00 */
[----:B------:R-:W-:Y:S05]  /*9de0*/  WARPSYNC.COLLECTIVE R75, `(.L_x_49) ;  /* 0x000000004b087348 */ /* 0x000fea0003c00000 */
[----:B------:R0:W1:Y:S02]  /*9df0*/  SHFL.UP P6, R74, R198, R200, R201 ;  /* 0x040000c8c64a7389 */ /* 0x00006400000c00c9 */
[----:B01----:R-:W-:Y:S05]  /*9e00*/  ENDCOLLECTIVE ;  /* 0x000000000000791b */ /* 0x003fea0003800000 */
.L_x_49:
[-C--:B------:R-:W-:Y:S01]  /*9e10*/  FMUL.FTZ R195, R192, R70.reuse ;  /* 0x00000046c0c37220 */ /* 0x080fe20000410000 */
[----:B------:R-:W-:Y:S01]  /*9e20*/  FMUL.FTZ R197, R69, R70 ;  /* 0x0000004645c57220 */ /* 0x000fe20000410000 */
[----:B------:R-:W-:Y:S02]  /*9e30*/  MOV R198, R194 ;  /* 0x000000c200c67202 */ /* 0x000fe40000000f00 */
[----:B------:R-:W-:-:S07]  /*9e40*/  MOV R71, R74 ;  /* 0x0000004a00477202 */ /* 0x000fce0000000f00 */
[----:B------:R-:W-:Y:S05]  /*9e50*/  WARPSYNC.COLLECTIVE R75, `(.L_x_50) ;  /* 0x000000004b087348 */ /* 0x000fea0003c00000 */
[----:B------:R0:W1:Y:S02]  /*9e60*/  SHFL.UP P6, R74, R198, R200, R201 ;  /* 0x040000c8c64a7389 */ /* 0x00006400000c00c9 */
[----:B01----:R-:W-:Y:S05]  /*9e70*/  ENDCOLLECTIVE ;  /* 0x000000000000791b */ /* 0x003fea0003800000 */
.L_x_50:
[----:B------:R-:W-:Y:S02]  /*9e80*/  HFMA2 R200, -RZ, RZ, 0, 2.384185791015625e-07 ;  /* 0x00000004ffc87431 */ /* 0x000fe400000001ff */
        /* <DEDUP_REMOVED lines=12> */
.L_x_51:
[----:B------:R-:W-:Y:S02]  /*9f50*/  MOV R198, R192 ;  /* 0x000000c000c67202 */ /* 0x000fe40000000f00 */
[----:B------:R-:W-:-:S07]  /*9f60*/  MOV R68, R74 ;  /* 0x0000004a00447202 */ /* 0x000fce0000000f00 */
[----:B------:R-:W-:Y:S05]  /*9f70*/  WARPSYNC.COLLECTIVE R75, `(.L_x_52) ;  /* 0x000000004b087348 */ /* 0x000fea0003c00000 */
[----:B------:R0:W1:Y:S02]  /*9f80*/  SHFL.UP P6, R74, R198, R200, R201 ;  /* 0x040000c8c64a7389 */ /* 0x00006400000c00c9 */
[----:B01----:R-:W-:Y:S05]  /*9f90*/  ENDCOLLECTIVE ;  /* 0x000000000000791b */ /* 0x003fea0003800000 */
.L_x_52:
[----:B------:R-:W-:Y:S02]  /*9fa0*/  MOV R198, R193 ;  /* 0x000000c100c67202 */ /* 0x000fe40000000f00 */
[----:B------:R-:W-:-:S07]  /*9fb0*/  MOV R70, R74 ;  /* 0x0000004a00467202 */ /* 0x000fce0000000f00 */
[----:B------:R-:W-:Y:S05]  /*9fc0*/  WARPSYNC.COLLECTIVE R75, `(.L_x_53) ;  /* 0x000000004b087348 */ /* 0x000fea0003c00000 */
[----:B------:R0:W1:Y:S02]  /*9fd0*/  SHFL.UP P6, R74, R198, R200, R201 ;  /* 0x040000c8c64a7389 */ /* 0x00006400000c00c9 */
[----:B01----:R-:W-:Y:S05]  /*9fe0*/  ENDCOLLECTIVE ;  /* 0x000000000000791b */ /* 0x003fea0003800000 */
.L_x_53:
[-C--:B------:R-:W-:Y:S01]  /*9ff0*/  FMUL.FTZ R195, R192, R70.reuse ;  /* 0x00000046c0c37220 */ /* 0x080fe20000410000 */
[----:B------:R-:W-:Y:S01]  /*a000*/  FMUL.FTZ R197, R69, R70 ;  /* 0x0000004645c57220 */ /* 0x000fe20000410000 */
[----:B------:R-:W-:Y:S02]  /*a010*/  MOV R198, R194 ;  /* 0x000000c200c67202 */ /* 0x000fe40000000f00 */
[----:B------:R-:W-:-:S07]  /*a020*/  MOV R71, R74 ;  /* 0x0000004a00477202 */ /* 0x000fce0000000f00 */
[----:B------:R-:W-:Y:S05]  /*a030*/  WARPSYNC.COLLECTIVE R75, `(.L_x_54) ;  /* 0x000000004b087348 */ /* 0x000fea0003c00000 */
[----:B------:R0:W1:Y:S02]  /*a040*/  SHFL.UP P6, R74, R198, R200, R201 ;  /* 0x040000c8c64a7389 */ /* 0x00006400000c00c9 */
[----:B01----:R-:W-:Y:S05]  /*a050*/  ENDCOLLECTIVE ;  /* 0x000000000000791b */ /* 0x003fea0003800000 */
.L_x_54:
[----:B------:R-:W-:Y:S02]  /*a060*/  HFMA2 R200, -RZ, RZ, 0, 4.76837158203125e-07 ;  /* 0x00000008ffc87431 */ /* 0x000fe400000001ff */
        /* <DEDUP_REMOVED lines=12> */
.L_x_55:
[----:B------:R-:W-:Y:S02]  /*a130*/  MOV R198, R192 ;  /* 0x000000c000c67202 */ /* 0x000fe40000000f00 */
[----:B------:R-:W-:-:S07]  /*a140*/  MOV R68, R74 ;  /* 0x0000004a00447202 */ /* 0x000fce0000000f00 */
[----:B------:R-:W-:Y:S05]  /*a150*/  WARPSYNC.COLLECTIVE R75, `(.L_x_56) ;  /* 0x000000004b087348 */ /* 0x000fea0003c00000 */
[----:B------:R0:W1:Y:S02]  /*a160*/  SHFL.UP P6, R74, R198, R200, R201 ;  /* 0x040000c8c64a7389 */ /* 0x00006400000c00c9 */
[----:B01----:R-:W-:Y:S05]  /*a170*/  ENDCOLLECTIVE ;  /* 0x000000000000791b */ /* 0x003fea0003800000 */
.L_x_56:
[----:B------:R-:W-:Y:S02]  /*a180*/  MOV R198, R193 ;  /* 0x000000c100c67202 */ /* 0x000fe40000000f00 */
[----:B------:R-:W-:-:S07]  /*a190*/  MOV R70, R74 ;  /* 0x0000004a00467202 */ /* 0x000fce0000000f00 */
[----:B------:R-:W-:Y:S05]  /*a1a0*/  WARPSYNC.COLLECTIVE R75, `(.L_x_57) ;  /* 0x000000004b087348 */ /* 0x000fea0003c00000 */
[----:B------:R0:W1:Y:S02]  /*a1b0*/  SHFL.UP P6, R74, R198, R200, R201 ;  /* 0x040000c8c64a7389 */ /* 0x00006400000c00c9 */
[----:B01----:R-:W-:Y:S05]  /*a1c0*/  ENDCOLLECTIVE ;  /* 0x000000000000791b */ /* 0x003fea0003800000 */
.L_x_57:
[-C--:B------:R-:W-:Y:S01]  /*a1d0*/  FMUL.FTZ R195, R192, R70.reuse ;  /* 0x00000046c0c37220 */ /* 0x080fe20000410000 */
[----:B------:R-:W-:Y:S01]  /*a1e0*/  FMUL.FTZ R197, R69, R70 ;  /* 0x0000004645c57220 */ /* 0x000fe20000410000 */
[----:B------:R-:W-:Y:S02]  /*a1f0*/  MOV R198, R194 ;  /* 0x000000c200c67202 */ /* 0x000fe40000000f00 */
[----:B------:R-:W-:-:S07]  /*a200*/  MOV R71, R74 ;  /* 0x0000004a00477202 */ /* 0x000fce0000000f00 */
[----:B------:R-:W-:Y:S05]  /*a210*/  WARPSYNC.COLLECTIVE R75, `(.L_x_58) ;  /* 0x000000004b087348 */ /* 0x000fea0003c00000 */
[----:B------:R0:W1:Y:S02]  /*a220*/  SHFL.UP P6, R74, R198, R200, R201 ;  /* 0x040000c8c64a7389 */ /* 0x00006400000c00c9 */
[----:B01----:R-:W-:Y:S05]  /*a230*/  ENDCOLLECTIVE ;  /* 0x000000000000791b */ /* 0x003fea0003800000 */
.L_x_58:
[----:B------:R-:W-:Y:S02]  /*a240*/  HFMA2 R200, -RZ, RZ, 0, 9.5367431640625e-07 ;  /* 0x00000010ffc87431 */ /* 0x000fe400000001ff */
        /* <DEDUP_REMOVED lines=12> */
.L_x_59:
[----:B------:R-:W-:Y:S02]  /*a310*/  MOV R198, R192 ;  /* 0x000000c000c67202 */ /* 0x000fe40000000f00 */
[----:B------:R-:W-:-:S07]  /*a320*/  MOV R68, R74 ;  /* 0x0000004a00447202 */ /* 0x000fce0000000f00 */
[----:B------:R-:W-:Y:S05]  /*a330*/  WARPSYNC.COLLECTIVE R75, `(.L_x_60) ;  /* 0x000000004b087348 */ /* 0x000fea0003c00000 */
[----:B------:R0:W1:Y:S02]  /*a340*/  SHFL.UP P6, R74, R198, R200, R201 ;  /* 0x040000c8c64a7389 */ /* 0x00006400000c00c9 */
[----:B01----:R-:W-:Y:S05]  /*a350*/  ENDCOLLECTIVE ;  /* 0x000000000000791b */ /* 0x003fea0003800000 */
.L_x_60:
[----:B------:R-:W-:Y:S02]  /*a360*/  MOV R198, R193 ;  /* 0x000000c100c67202 */ /* 0x000fe40000000f00 */
[----:B------:R-:W-:-:S07]  /*a370*/  MOV R70, R74 ;  /* 0x0000004a00467202 */ /* 0x000fce0000000f00 */
[----:B------:R-:W-:Y:S05]  /*a380*/  WARPSYNC.COLLECTIVE R75, `(.L_x_61) ;  /* 0x000000004b087348 */ /* 0x000fea0003c00000 */
[----:B------:R0:W1:Y:S02]  /*a390*/  SHFL.UP P6, R74, R198, R200, R201 ;  /* 0x040000c8c64a7389 */ /* 0x00006400000c00c9 */
[----:B01----:R-:W-:Y:S05]  /*a3a0*/  ENDCOLLECTIVE ;  /* 0x000000000000791b */ /* 0x003fea0003800000 */
.L_x_61:
[----:B------:R-:W-:Y:S02]  /*a3b0*/  MOV R198, R194 ;  /* 0x000000c200c67202 */ /* 0x000fe40000000f00 */
[----:B------:R-:W-:-:S07]  /*a3c0*/  MOV R71, R74 ;  /* 0x0000004a00477202 */ /* 0x000fce0000000f00 */
[----:B------:R-:W-:Y:S05]  /*a3d0*/  WARPSYNC.COLLECTIVE R75, `(.L_x_62) ;  /* 0x000000004b087348 */ /* 0x000fea0003c00000 */
[----:B------:R0:W1:Y:S02]  /*a3e0*/  SHFL.UP P6, R74, R198, R200, R201 ;  /* 0x040000c8c64a7389 */ /* 0x00006400000c00c9 */
[----:B01----:R-:W-:Y:S05]  /*a3f0*/  ENDCOLLECTIVE ;  /* 0x000000000000791b */ /* 0x003fea0003800000 */
.L_x_62:
[----:B------:R-:W-:Y:S05]  /*a400*/  BRA `(.L_x_63) ;  /* 0xffffff9800d87947 */ /* 0x000fea000383ffff */
.L_x_7:
[----:B------:R-:W-:Y:S01]  /*a410*/  HFMA2 R71, -RZ, RZ, 0, 1.847743988037109375e-06 ;  /* 0x0000001fff477431 */ /* 0x000fe200000001ff */
[----:B------:R-:W-:Y:S01]  /*a420*/  BSSY B0, `(.L_x_64) ;  /* 0x0000007000007945 */ /* 0x000fe20003800000 */
[----:B------:R-:W-:Y:S02]  /*a430*/  MOV R74, R69 ;  /* 0x00000045004a7202 */ /* 0x000fe40000000f00 */
[----:B------:R-:W-:Y:S02]  /*a440*/  MOV R70, 0x1f ;  /* 0x0000001f00467802 */ /* 0x000fe40000000f00 */
[----:B------:R-:W-:-:S07]  /*a450*/  MOV R75, 0xffffffff ;  /* 0xffffffff004b7802 */ /* 0x000fce0000000f00 */
[----:B-1---5:R-:W-:Y:S05]  /*a460*/  WARPSYNC.COLLECTIVE R75, `(.L_x_65) ;  /* 0x000000004b087348 */ /* 0x022fea0003c00000 */
[----:B------:R0:W2:Y:S02]  /*a470*/  SHFL.IDX P2, R68, R74, R71, R70 ;  /* 0x000000474a447389 */ /* 0x0000a40000040046 */
[----:B012--5:R-:W-:Y:S05]  /*a480*/  ENDCOLLECTIVE ;  /* 0x000000000000791b */ /* 0x027fea0003800000 */
.L_x_65:
[----:B------:R-:W-:Y:S05]  /*a490*/  BSYNC B0 ;  /* 0x0000000000007941 */ /* 0x000fea0003800000 */
.L_x_64:
[----:B------:R-:W-:Y:S05]  /*a4a0*/  BRA `(.L_x_66) ;  /* 0xffffff9800e47947 */ /* 0x000fea000383ffff */
.L_x_8:
        /* <DEDUP_REMOVED lines=8> */
.L_x_68:
[----:B------:R-:W-:Y:S05]  /*a530*/  BSYNC B0 ;  /* 0x0000000000007941 */ /* 0x000fea0003800000 */
.L_x_67:
[----:B------:R-:W-:Y:S05]  /*a540*/  BRA `(.L_x_69) ;  /* 0xffffff9800c47947 */ /* 0x000fea000383ffff */
.L_x_9:
        /* <DEDUP_REMOVED lines=8> */
.L_x_71:
[----:B------:R-:W-:Y:S05]  /*a5d0*/  BSYNC B0 ;  /* 0x0000000000007941 */ /* 0x000fea0003800000 */
.L_x_70:
[----:B------:R-:W-:Y:S05]  /*a5e0*/  BRA `(.L_x_72) ;  /* 0xffffff9800a47947 */ /* 0x000fea000383ffff */
.L_x_10:
        /* <DEDUP_REMOVED lines=8> */
.L_x_74:
[----:B------:R-:W-:Y:S05]  /*a670*/  BSYNC B0 ;  /* 0x0000000000007941 */ /* 0x000fea0003800000 */
.L_x_73:
[----:B------:R-:W-:Y:S05]  /*a680*/  BRA `(.L_x_75) ;  /* 0xffffff9800847947 */ /* 0x000fea000383ffff */
.L_x_11:
[----:B------:R-:W-:Y:S01]  /*a690*/  HFMA2 R200, -RZ, RZ, 0, 5.9604644775390625e-08 ;  /* 0x00000001ffc87431 */ /* 0x000fe200000001ff */
[----:B------:R-:W-:Y:S01]  /*a6a0*/  BSSY B0, `(.L_x_76) ;  /* 0x0000007000007945 */ /* 0x000fe20003800000 */
[----:B------:R-:W-:Y:S02]  /*a6b0*/  MOV R198, R69 ;  /* 0x0000004500c67202 */ /* 0x000fe40000000f00 */
[----:B------:R-:W-:Y:S02]  /*a6c0*/  MOV R201, RZ ;  /* 0x000000ff00c97202 */ /* 0x000fe40000000f00 */
[----:B------:R-:W-:-:S07]  /*a6d0*/  MOV R75, 0xffffffff ;  /* 0xffffffff004b7802 */ /* 0x000fce0000000f00 */
[----:B-1---5:R-:W-:Y:S05]  /*a6e0*/  WARPSYNC.COLLECTIVE R75, `(.L_x_77) ;  /* 0x000000004b087348 */ /* 0x022fea0003c00000 */
[----:B------:R0:W2:Y:S02]  /*a6f0*/  SHFL.UP P6, R74, R198, R200, R201 ;  /* 0x040000c8c64a7389 */ /* 0x0000a400000c00c9 */
[----:B012--5:R-:W-:Y:S05]  /*a700*/  ENDCOLLECTIVE ;  /* 0x000000000000791b */ /* 0x027fea0003800000 */
.L_x_77:
[----:B------:R-:W-:Y:S05]  /*a710*/  BSYNC B0 ;  /* 0x0000000000007941 */ /* 0x000fea0003800000 */
.L_x_76:
[----:B------:R-:W-:Y:S01]  /*a720*/  MOV R198, R192 ;  /* 0x000000c000c67202 */ /* 0x000fe20000000f00 */
[----:B------:R-:W-:Y:S01]  /*a730*/  HFMA2 R200, -RZ, RZ, 0, 5.9604644775390625e-08 ;  /* 0x00000001ffc87431 */ /* 0x000fe200000001ff */
[----:B------:R-:W-:Y:S01]  /*a740*/  MOV R201, RZ ;  /* 0x000000ff00c97202 */ /* 0x000fe20000000f00 */
[----:B------:R-:W-:Y:S01]  /*a750*/  HFMA2 R71, -RZ, RZ, 0, 0 ;  /* 0x00000000ff477431 */ /* 0x000fe200000001ff */
[----:B------:R-:W-:Y:S02]  /*a760*/  MOV R75, 0xffffffff ;  /* 0xffffffff004b7802 */ /* 0x000fe40000000f00 */
[----:B------:R-:W-:Y:S02]  /*a770*/  MOV R69, R74 ;  /* 0x0000004a00457202 */ /* 0x000fe40000000f00 */
[----:B------:R-:W-:-:S07]  /*a780*/  MOV R70, 0x1f ;  /* 0x0000001f00467802 */ /* 0x000fce0000000f00 */
[----:B------:R-:W-:Y:S05]  /*a790*/  WARPSYNC.COLLECTIVE R75, `(.L_x_78) ;  /* 0x000000004b087348 */ /* 0x000fea0003c00000 */
[----:B------:R0:W1:Y:S02]  /*a7a0*/  SHFL.UP P6, R74, R198, R200, R201 ;  /* 0x040000c8c64a7389 */ /* 0x00006400000c00c9 */
[----:B01----:R-:W-:Y:S05]  /*a7b0*/  ENDCOLLECTIVE ;  /* 0x000000000000791b */ /* 0x003fea0003800000 */
.L_x_78:
[----:B------:R-:W-:Y:S02]  /*a7c0*/  MOV R198, R193 ;  /* 0x000000c100c67202 */ /* 0x000fe40000000f00 */
[----:B------:R-:W-:-:S07]  /*a7d0*/  MOV R195, R74 ;  /* 0x0000004a00c37202 */ /* 0x000fce0000000f00 */
[----:B------:R-:W-:Y:S05]  /*a7e0*/  WARPSYNC.COLLECTIVE R75, `(.L_x_79) ;  /* 0x000000004b087348 */ /* 0x000fea0003c00000 */
[----:B------:R0:W1:Y:S02]  /*a7f0*/  SHFL.UP P6, R74, R198, R200, R201 ;  /* 0x040000c8c64a7389 */ /* 0x00006400000c00c9 */
[----:B01----:R-:W-:Y:S05]  /*a800*/  ENDCOLLECTIVE ;  /* 0x000000000000791b */ /* 0x003fea0003800000 */
.L_x_79:
[----:B------:R-:W-:Y:S02]  /*a810*/  MOV R198, R194 ;  /* 0x000000c200c67202 */ /* 0x000fe40000000f00 */
[----:B------:R-:W-:-:S07]  /*a820*/  MOV R193, R74 ;  /* 0x0000004a00c17202 */ /* 0x000fce0000000f00 */
[----:B------:R-:W-:Y:S05]  /*a830*/  WARPSYNC.COLLECTIVE R75, `(.L_x_80) ;  /* 0x000000004b087348 */ /* 0x000fea0003c00000 */
[----:B------:R0:W1:Y:S02]  /*a840*/  SHFL.UP P6, R74, R198, R200, R201 ;  /* 0x040000c8c64a7389 */ /* 0x00006400000c00c9 */
[----:B01----:R-:W-:Y:S05]  /*a850*/  ENDCOLLECTIVE ;  /* 0x000000000000791b */ /* 0x003fea0003800000 */
.L_x_80:
[----:B------:R-:W-:Y:S02]  /*a860*/  MOV R194, R74 ;  /* 0x0000004a00c27202 */ /* 0x000fe40000000f00 */
[----:B------:R-:W-:-:S07]  /*a870*/  MOV R74, R64 ;  /* 0x00000040004a7202 */ /* 0x000fce0000000f00 */
[----:B------:R-:W-:Y:S05]  /*a880*/  WARPSYNC.COLLECTIVE R75, `(.L_x_81) ;  /* 0x000000004b087348 */ /* 0x000fea0003c00000 */
[----:B------:R0:W1:Y:S02]  /*a890*/  SHFL.IDX P2, R68, R74, R71, R70 ;  /* 0x000000474a447389 */ /* 0x0000640000040046 */
[----:B01----:R-:W-:Y:S05]  /*a8a0*/  ENDCOLLECTIVE ;  /* 0x000000000000791b */ /* 0x003fea0003800000 */
.L_x_81:
[----:B------:R-:W-:Y:S02]  /*a8b0*/  MOV R74, R65 ;  /* 0x00000041004a7202 */ /* 0x000fe40000000f00 */
[----:B------:R-:W-:-:S07]  /*a8c0*/  MOV R64, R68 ;  /* 0x0000004400407202 */ /* 0x000fce0000000f00 */
[----:B------:R-:W-:Y:S05]  /*a8d0*/  WARPSYNC.COLLECTIVE R75, `(.L_x_82) ;  /* 0x000000004b087348 */ /* 0x000fea0003c00000 */
[----:B------:R0:W1:Y:S02]  /*a8e0*/  SHFL.IDX P2, R68, R74, R71, R70 ;  /* 0x000000474a447389 */ /* 0x0000640000040046 */
[----:B01----:R-:W-:Y:S05]  /*a8f0*/  ENDCOLLECTIVE ;  /* 0x000000000000791b */ /* 0x003fea0003800000 */
.L_x_82:
[----:B------:R-:W-:Y:S02]  /*a900*/  MOV R74, R66 ;  /* 0x00000042004a7202 */ /* 0x000fe40000000f00 */
[----:B------:R-:W-:-:S07]  /*a910*/  MOV R196, R68 ;  /* 0x0000004400c47202 */ /* 0x000fce0000000f00 */
[----:B------:R-:W-:Y:S05]  /*a920*/  WARPSYNC.COLLECTIVE R75, `(.L_x_83) ;  /* 0x000000004b087348 */ /* 0x000fea0003c00000 */
[----:B------:R0:W1:Y:S02]  /*a930*/  SHFL.IDX P2, R68, R74, R71, R70 ;  /* 0x000000474a447389 */ /* 0x0000640000040046 */
[----:B01----:R-:W-:Y:S05]  /*a940*/  ENDCOLLECTIVE ;  /* 0x000000000000791b */ /* 0x003fea0003800000 */
.L_x_83:
[----:B------:R-:W-:Y:S02]  /*a950*/  MOV R74, R67 ;  /* 0x00000043004a7202 */ /* 0x000fe40000000f00 */
[----:B------:R-:W-:-:S07]  /*a960*/  MOV R66, R68 ;  /* 0x0000004400427202 */ /* 0x000fce0000000f00 */
[----:B------:R-:W-:Y:S05]  /*a970*/  WARPSYNC.COLLECTIVE R75, `(.L_x_84) ;  /* 0x000000004b087348 */ /* 0x000fea0003c00000 */
[----:B------:R0:W1:Y:S02]  /*a980*/  SHFL.IDX P2, R68, R74, R71, R70 ;  /* 0x000000474a447389 */ /* 0x0000640000040046 */
[----:B01----:R-:W-:Y:S05]  /*a990*/  ENDCOLLECTIVE ;  /* 0x000000000000791b */ /* 0x003fea0003800000 */
.L_x_84:
[----:B------:R-:W-:Y:S01]  /*a9a0*/  MOV R67, R68 ;  /* 0x0000004400437202 */ /* 0x000fe20000000f00 */
[----:B------:R-:W-:Y:S06]  /*a9b0*/  BRA `(.L_x_85) ;  /* 0xffffff9400e07947 */ /* 0x000fec000383ffff */
.L_x_13:
[----:B------:R-:W-:Y:S01]  /*a9c0*/  MOV R236, R224 ;  /* 0x000000e000ec7202 */ /* 0x000fe20000000f00 */
[----:B------:R-:W-:Y:S01]  /*a9d0*/  HFMA2 R233, -RZ, RZ, 0, 5.9604644775390625e-08 ;  /* 0x00000001ffe97431 */ /* 0x000fe200000001ff */
[----:B------:R-:W-:Y:S02]  /*a9e0*/  MOV R238, 0x1f ;  /* 0x0000001f00ee7802 */ /* 0x000fe40000000f00 */
[----:B------:R-:W-:-:S07]  /*a9f0*/  MOV R75, 0xffffffff ;  /* 0xffffffff004b7802 */ /* 0x000fce0000000f00 */
[----:B0-----:R-:W-:Y:S05]  /*aa00*/  WARPSYNC.COLLECTIVE R75, `(.L_x_86) ;  /* 0x000000004b087348 */ /* 0x001fea0003c00000 */
[----:B------:R1:W2:Y:S02]  /*aa10*/  SHFL.DOWN P0, R232, R236, R233, R238 ;  /* 0x080000e9ece87389 */ /* 0x0002a400000000ee */
[----:B012---:R-:W-:Y:S05]  /*aa20*/  ENDCOLLECTIVE ;  /* 0x000000000000791b */ /* 0x007fea0003800000 */
.L_x_86:
[----:B------:R-:W-:Y:S02]  /*aa30*/  MOV R236, R73 ;  /* 0x0000004900ec7202 */ /* 0x000fe40000000f00 */
[----:B------:R-:W-:-:S07]  /*aa40*/  MOV R68, R232 ;  /* 0x000000e800447202 */ /* 0x000fce0000000f00 */
[----:B------:R-:W-:Y:S05]  /*aa50*/  WARPSYNC.COLLECTIVE R75, `(.L_x_87) ;  /* 0x000000004b087348 */ /* 0x000fea0003c00000 */
[----:B------:R0:W1:Y:S02]  /*aa60*/  SHFL.DOWN P0, R232, R236, R233, R238 ;  /* 0x080000e9ece87389 */ /* 0x00006400000000ee */
[----:B01----:R-:W-:Y:S05]  /*aa70*/  ENDCOLLECTIVE ;  /* 0x000000000000791b */ /* 0x003fea0003800000 */
.L_x_87:
[----:B------:R-:W-:Y:S02]  /*aa80*/  MOV R236, R72 ;  /* 0x0000004800ec7202 */ /* 0x000fe40000000f00 */
[----:B------:R-:W-:-:S07]  /*aa90*/  MOV R70, R232 ;  /* 0x000000e800467202 */ /* 0x000fce0000000f00 */
[----:B------:R-:W-:Y:S05]  /*aaa0*/  WARPSYNC.COLLECTIVE R75, `(.L_x_88) ;  /* 0x000000004b087348 */ /* 0x000fea0003c00000 */
[----:B------:R0:W1:Y:S02]  /*aab0*/  SHFL.DOWN P0, R232, R236, R233, R238 ;  /* 0x080000e9ece87389 */ /* 0x00006400000000ee */
[----:B01----:R-:W-:Y:S05]  /*aac0*/  ENDCOLLECTIVE ;  /* 0x000000000000791b */ /* 0x003fea0003800000 */
.L_x_88:
[----:B------:R-:W-:Y:S02]  /*aad0*/  MOV R236, R69 ;  /* 0x0000004500ec7202 */ /* 0x000fe40000000f00 */
[----:B------:R-:W-:-:S07]  /*aae0*/  MOV R71, R232 ;  /* 0x000000e800477202 */ /* 0x000fce0000000f00 */
[----:B------:R-:W-:Y:S05]  /*aaf0*/  WARPSYNC.COLLECTIVE R75, `(.L_x_89) ;  /* 0x000000004b087348 */ /* 0x000fea0003c00000 */
[----:B------:R0:W1:Y:S02]  /*ab00*/  SHFL.DOWN P0, R232, R236, R233, R238 ;  /* 0x080000e9ece87389 */ /* 0x00006400000000ee */
[----:B01----:R-:W-:Y:S05]  /*ab10*/  ENDCOLLECTIVE ;  /* 0x000000000000791b */ /* 0x003fea0003800000 */
.L_x_89:
[----:B------:R-:W-:Y:S01]  /*ab20*/  MOV R225, R232 ;  /* 0x000000e800e17202 */ /* 0x000fe20000000f00 */
[----:B------:R-:W-:Y:S06]  /*ab30*/  BRA `(.L_x_90) ;  /* 0xffffffa800f47947 */ /* 0x000fec000383ffff */
.L_x_16:
[----:B------:R-:W-:Y:S01]  /*ab40*/  HFMA2 R233, -RZ, RZ, 0, 1.1920928955078125e-07 ;  /* 0x00000002ffe97431 */ /* 0x000fe200000001ff */
[----:B------:R-:W-:Y:S01]  /*ab50*/  BSSY B0, `(.L_x_91) ;  /* 0x0000007000007945 */ /* 0x000fe20003800000 */
[----:B------:R-:W-:Y:S02]  /*ab60*/  MOV R236, R224 ;  /* 0x000000e000ec7202 */ /* 0x000fe40000000f00 */
[----:B------:R-:W-:Y:S02]  /*ab70*/  MOV R238, 0x1f ;  /* 0x0000001f00ee7802 */ /* 0x000fe40000000f00 */
[----:B------:R-:W-:-:S07]  /*ab80*/  MOV R75, 0xffffffff ;  /* 0xffffffff004b7802 */ /* 0x000fce0000000f00 */
[----:B01234-:R-:W-:Y:S05]  /*ab90*/  WARPSYNC.COLLECTIVE R75, `(.L_x_92) ;  /* 0x000000004b087348 */ /* 0x01ffea0003c00000 */
[----:B------:R0:W0:Y:S02]  /*aba0*/  SHFL.DOWN P0, R232, R236, R233, R238 ;  /* 0x080000e9ece87389 */ /* 0x00002400000000ee */
[----:B01234-:R-:W-:Y:S05]  /*abb0*/  ENDCOLLECTIVE ;  /* 0x000000000000791b */ /* 0x01ffea0003800000 */
.L_x_92:
[----:B------:R-:W-:Y:S05]  /*abc0*/  BSYNC B0 ;  /* 0x0000000000007941 */ /* 0x000fea0003800000 */
.L_x_91:
[----:B------:R-:W-:Y:S01]  /*abd0*/  MOV R236, R73 ;  /* 0x0000004900ec7202 */ /* 0x000fe20000000f00 */
[----:B------:R-:W-:Y:S01]  /*abe0*/  HFMA2 R233, -RZ, RZ, 0, 1.1920928955078125e-07 ;  /* 0x00000002ffe97431 */ /* 0x000fe200000001ff */
[----:B------:R-:W-:Y:S02]  /*abf0*/  MOV R238, 0x1f ;  /* 0x0000001f00ee7802 */ /* 0x000fe40000000f00 */
[----:B------:R-:W-:Y:S02]  /*ac00*/  MOV R75, 0xffffffff ;  /* 0xffffffff004b7802 */ /* 0x000fe40000000f00 */
[----:B------:R-:W-:-:S07]  /*ac10*/  MOV R68, R232 ;  /* 0x000000e800447202 */ /* 0x000fce0000000f00 */
[----:B------:R-:W-:Y:S05]  /*ac20*/  WARPSYNC.COLLECTIVE R75, `(.L_x_93) ;  /* 0x000000004b087348 */ /* 0x000fea0003c00000 */
[----:B------:R0:W1:Y:S02]  /*ac30*/  SHFL.DOWN P0, R232, R236, R233, R238 ;  /* 0x080000e9ece87389 */ /* 0x00006400000000ee */
[----:B01----:R-:W-:Y:S05]  /*ac40*/  ENDCOLLECTIVE ;  /* 0x000000000000791b */ /* 0x003fea0003800000 */
.L_x_93:
[----:B------:R-:W-:Y:S02]  /*ac50*/  MOV R236, R72 ;  /* 0x0000004800ec7202 */ /* 0x000fe40000000f00 */
[----:B------:R-:W-:-:S07]  /*ac60*/  MOV R70, R232 ;  /* 0x000000e800467202 */ /* 0x000fce0000000f00 */
[----:B------:R-:W-:Y:S05]  /*ac70*/  WARPSYNC.COLLECTIVE R75, `(.L_x_94) ;  /* 0x000000004b087348 */ /* 0x000fea0003c00000 */
[----:B------:R0:W1:Y:S02]  /*ac80*/  SHFL.DOWN P0, R232, R236, R233, R238 ;  /* 0x080000e9ece87389 */ /* 0x00006400000000ee */
[----:B01----:R-:W-:Y:S05]  /*ac90*/  ENDCOLLECTIVE ;  /* 0x000000000000791b */ /* 0x003fea0003800000 */
.L_x_94:
[----:B------:R-:W-:Y:S02]  /*aca0*/  MOV R236, R69 ;  /* 0x0000004500ec7202 */ /* 0x000fe40000000f00 */
[----:B------:R-:W-:-:S07]  /*acb0*/  MOV R71, R232 ;  /* 0x000000e800477202 */ /* 0x000fce0000000f00 */
[----:B------:R-:W-:Y:S05]  /*acc0*/  WARPSYNC.COLLECTIVE R75, `(.L_x_95) ;  /* 0x000000004b087348 */ /* 0x000fea0003c00000 */
[----:B------:R0:W1:Y:S02]  /*acd0*/  SHFL.DOWN P0, R232, R236, R233, R238 ;  /* 0x080000e9ece87389 */ /* 0x00006400000000ee */
[----:B01----:R-:W-:Y:S05]  /*ace0*/  ENDCOLLECTIVE ;  /* 0x000000000000791b */ /* 0x003fea0003800000 */
.L_x_95:
[----:B------:R-:W-:Y:S01]  /*acf0*/  MOV R225, R232 ;  /* 0x000000e800e17202 */ /* 0x000fe20000000f00 */
[----:B------:R-:W-:Y:S06]  /*ad00*/  BRA `(.L_x_96) ;  /* 0xffffffa800d07947 */ /* 0x000fec000383ffff */
.L_x_19:
[----:B------:R-:W-:Y:S01]  /*ad10*/  HFMA2 R233, -RZ, RZ, 0, 2.384185791015625e-07 ;  /* 0x00000004ffe97431 */ /* 0x000fe200000001ff */
[----:B------:R-:W-:Y:S01]  /*ad20*/  BSSY B0, `(.L_x_97) ;  /* 0x0000007000007945 */ /* 0x000fe20003800000 */
[----:B------:R-:W-:Y:S02]  /*ad30*/  MOV R236, R224 ;  /* 0x000000e000ec7202 */ /* 0x000fe40000000f00 */
[----:B------:R-:W-:Y:S02]  /*ad40*/  MOV R238, 0x1f ;  /* 0x0000001f00ee7802 */ /* 0x000fe40000000f00 */
[----:B------:R-:W-:-:S07]  /*ad50*/  MOV R75, 0xffffffff ;  /* 0xffffffff004b7802 */ /* 0x000fce0000000f00 */
[----:B01234-:R-:W-:Y:S05]  /*ad60*/  WARPSYNC.COLLECTIVE R75, `(.L_x_98) ;  /* 0x000000004b087348 */ /* 0x01ffea0003c00000 */
[----:B------:R0:W0:Y:S02]  /*ad70*/  SHFL.DOWN P0, R232, R236, R233, R238 ;  /* 0x080000e9ece87389 */ /* 0x00002400000000ee */
[----:B01234-:R-:W-:Y:S05]  /*ad80*/  ENDCOLLECTIVE ;  /* 0x000000000000791b */ /* 0x01ffea0003800000 */
.L_x_98:
[----:B------:R-:W-:Y:S05]  /*ad90*/  BSYNC B0 ;  /* 0x0000000000007941 */ /* 0x000fea0003800000 */
.L_x_97:
[----:B------:R-:W-:Y:S01]  /*ada0*/  MOV R236, R73 ;  /* 0x0000004900ec7202 */ /* 0x000fe20000000f00 */
[----:B------:R-:W-:Y:S01]  /*adb0*/  HFMA2 R233, -RZ, RZ, 0, 2.384185791015625e-07 ;  /* 0x00000004ffe97431 */ /* 0x000fe200000001ff */
[----:B------:R-:W-:Y:S02]  /*adc0*/  MOV R238, 0x1f ;  /* 0x0000001f00ee7802 */ /* 0x000fe40000000f00 */
[----:B------:R-:W-:Y:S02]  /*add0*/  MOV R75, 0xffffffff ;  /* 0xffffffff004b7802 */ /* 0x000fe40000000f00 */
[----:B------:R-:W-:-:S07]  /*ade0*/  MOV R68, R232 ;  /* 0x000000e800447202 */ /* 0x000fce0000000f00 */
[----:B------:R-:W-:Y:S05]  /*adf0*/  WARPSYNC.COLLECTIVE R75, `(.L_x_99) ;  /* 0x000000004b087348 */ /* 0x000fea0003c00000 */
[----:B------:R0:W1:Y:S02]  /*ae00*/  SHFL.DOWN P0, R232, R236, R233, R238 ;  /* 0x080000e9ece87389 */ /* 0x00006400000000ee */
[----:B01----:R-:W-:Y:S05]  /*ae10*/  ENDCOLLECTIVE ;  /* 0x000000000000791b */ /* 0x003fea0003800000 */
.L_x_99:
[----:B------:R-:W-:Y:S02]  /*ae20*/  MOV R236, R72 ;  /* 0x0000004800ec7202 */ /* 0x000fe40000000f00 */
[----:B------:R-:W-:-:S07]  /*ae30*/  MOV R70, R232 ;  /* 0x000000e800467202 */ /* 0x000fce0000000f00 */
[----:B------:R-:W-:Y:S05]  /*ae40*/  WARPSYNC.COLLECTIVE R75, `(.L_x_100) ;  /* 0x000000004b087348 */ /* 0x000fea0003c00000 */
[----:B------:R0:W1:Y:S02]  /*ae50*/  SHFL.DOWN P0, R232, R236, R233, R238 ;  /* 0x080000e9ece87389 */ /* 0x00006400000000ee */
[----:B01----:R-:W-:Y:S05]  /*ae60*/  ENDCOLLECTIVE ;  /* 0x000000000000791b */ /* 0x003fea0003800000 */
.L_x_100:
[----:B------:R-:W-:Y:S02]  /*ae70*/  MOV R236, R69 ;  /* 0x0000004500ec7202 */ /* 0x000fe40000000f00 */
[----:B------:R-:W-:-:S07]  /*ae80*/  MOV R71, R232 ;  /* 0x000000e800477202 */ /* 0x000fce0000000f00 */
[----:B------:R-:W-:Y:S05]  /*ae90*/  WARPSYNC.COLLECTIVE R75, `(.L_x_101) ;  /* 0x000000004b087348 */ /* 0x000fea0003c00000 */
[----:B------:R0:W1:Y:S02]  /*aea0*/  SHFL.DOWN P0, R232, R236, R233, R238 ;  /* 0x080000e9ece87389 */ /* 0x00006400000000ee */
[----:B01----:R-:W-:Y:S05]  /*aeb0*/  ENDCOLLECTIVE ;  /* 0x000000000000791b */ /* 0x003fea0003800000 */
.L_x_101:
[----:B------:R-:W-:Y:S01]  /*aec0*/  MOV R225, R232 ;  /* 0x000000e800e17202 */ /* 0x000fe20000000f00 */
[----:B------:R-:W-:Y:S06]  /*aed0*/  BRA `(.L_x_102) ;  /* 0xffffffa800ac7947 */ /* 0x000fec000383ffff */
.L_x_22:
[----:B------:R-:W-:Y:S01]  /*aee0*/  HFMA2 R233, -RZ, RZ, 0, 4.76837158203125e-07 ;  /* 0x00000008ffe97431 */ /* 0x000fe200000001ff */
[----:B------:R-:W-:Y:S01]  /*aef0*/  BSSY B0, `(.L_x_103) ;  /* 0x0000007000007945 */ /* 0x000fe20003800000 */
[----:B------:R-:W-:Y:S02]  /*af00*/  MOV R236, R224 ;  /* 0x000000e000ec7202 */ /* 0x000fe40000000f00 */
[----:B------:R-:W-:Y:S02]  /*af10*/  MOV R238, 0x1f ;  /* 0x0000001f00ee7802 */ /* 0x000fe40000000f00 */
[----:B------:R-:W-:-:S07]  /*af20*/  MOV R75, 0xffffffff ;  /* 0xffffffff004b7802 */ /* 0x000fce0000000f00 */
[----:B01234-:R-:W-:Y:S05]  /*af30*/  WARPSYNC.COLLECTIVE R75, `(.L_x_104) ;  /* 0x000000004b087348 */ /* 0x01ffea0003c00000 */
[----:B------:R0:W0:Y:S02]  /*af40*/  SHFL.DOWN P0, R232, R236, R233, R238 ;  /* 0x080000e9ece87389 */ /* 0x00002400000000ee */
[----:B01234-:R-:W-:Y:S05]  /*af50*/  ENDCOLLECTIVE ;  /* 0x000000000000791b */ /* 0x01ffea0003800000 */
.L_x_104:
[----:B------:R-:W-:Y:S05]  /*af60*/  BSYNC B0 ;  /* 0x0000000000007941 */ /* 0x000fea0003800000 */
.L_x_103:
[----:B------:R-:W-:Y:S01]  /*af70*/  MOV R236, R73 ;  /* 0x0000004900ec7202 */ /* 0x000fe20000000f00 */
[----:B------:R-:W-:Y:S01]  /*af80*/  HFMA2 R233, -RZ, RZ, 0, 4.76837158203125e-07 ;  /* 0x00000008ffe97431 */ /* 0x000fe200000001ff */
[----:B------:R-:W-:Y:S02]  /*af90*/  MOV R238, 0x1f ;  /* 0x0000001f00ee7802 */ /* 0x000fe40000000f00 */
[----:B------:R-:W-:Y:S02]  /*afa0*/  MOV R75, 0xffffffff ;  /* 0xffffffff004b7802 */ /* 0x000fe40000000f00 */
[----:B------:R-:W-:-:S07]  /*afb0*/  MOV R68, R232 ;  /* 0x000000e800447202 */ /* 0x000fce0000000f00 */
[----:B------:R-:W-:Y:S05]  /*afc0*/  WARPSYNC.COLLECTIVE R75, `(.L_x_105) ;  /* 0x000000004b087348 */ /* 0x000fea0003c00000 */
[----:B------:R0:W1:Y:S02]  /*afd0*/  SHFL.DOWN P0, R232, R236, R233, R238 ;  /* 0x080000e9ece87389 */ /* 0x00006400000000ee */
[----:B01----:R-:W-:Y:S05]  /*afe0*/  ENDCOLLECTIVE ;  /* 0x000000000000791b */ /* 0x003fea0003800000 */
.L_x_105:
[----:B------:R-:W-:Y:S02]  /*aff0*/  MOV R236, R72 ;  /* 0x0000004800ec7202 */ /* 0x000fe40000000f00 */
[----:B------:R-:W-:-:S07]  /*b000*/  MOV R70, R232 ;  /* 0x000000e800467202 */ /* 0x000fce0000000f00 */
[----:B------:R-:W-:Y:S05]  /*b010*/  WARPSYNC.COLLECTIVE R75, `(.L_x_106) ;  /* 0x000000004b087348 */ /* 0x000fea0003c00000 */
[----:B------:R0:W1:Y:S02]  /*b020*/  SHFL.DOWN P0, R232, R236, R233, R238 ;  /* 0x080000e9ece87389 */ /* 0x00006400000000ee */
[----:B01----:R-:W-:Y:S05]  /*b030*/  ENDCOLLECTIVE ;  /* 0x000000000000791b */ /* 0x003fea0003800000 */
.L_x_106:
[----:B------:R-:W-:Y:S02]  /*b040*/  MOV R236, R69 ;  /* 0x0000004500ec7202 */ /* 0x000fe40000000f00 */
[----:B------:R-:W-:-:S07]  /*b050*/  MOV R71, R232 ;  /* 0x000000e800477202 */ /* 0x000fce0000000f00 */
[----:B------:R-:W-:Y:S05]  /*b060*/  WARPSYNC.COLLECTIVE R75, `(.L_x_107) ;  /* 0x000000004b087348 */ /* 0x000fea0003c00000 */
[----:B------:R0:W1:Y:S02]  /*b070*/  SHFL.DOWN P0, R232, R236, R233, R238 ;  /* 0x080000e9ece87389 */ /* 0x00006400000000ee */
[----:B01----:R-:W-:Y:S05]  /*b080*/  ENDCOLLECTIVE ;  /* 0x000000000000791b */ /* 0x003fea0003800000 */
.L_x_107:
[----:B------:R-:W-:Y:S01]  /*b090*/  MOV R225, R232 ;  /* 0x000000e800e17202 */ /* 0x000fe20000000f00 */
[----:B------:R-:W-:Y:S06]  /*b0a0*/  BRA `(.L_x_108) ;  /* 0xffffffa800887947 */ /* 0x000fec000383ffff */
.L_x_25:
[----:B------:R-:W-:Y:S01]  /*b0b0*/  HFMA2 R233, -RZ, RZ, 0, 9.5367431640625e-07 ;  /* 0x00000010ffe97431 */ /* 0x000fe200000001ff */
[----:B------:R-:W-:Y:S01]  /*b0c0*/  BSSY B0, `(.L_x_109) ;  /* 0x0000007000007945 */ /* 0x000fe20003800000 */
[----:B------:R-:W-:Y:S02]  /*b0d0*/  MOV R236, R224 ;  /* 0x000000e000ec7202 */ /* 0x000fe40000000f00 */
[----:B------:R-:W-:Y:S02]  /*b0e0*/  MOV R238, 0x1f ;  /* 0x0000001f00ee7802 */ /* 0x000fe40000000f00 */
[----:B------:R-:W-:-:S07]  /*b0f0*/  MOV R75, 0xffffffff ;  /* 0xffffffff004b7802 */ /* 0x000fce0000000f00 */
[----:B01234-:R-:W-:Y:S05]  /*b100*/  WARPSYNC.COLLECTIVE R75, `(.L_x_110) ;  /* 0x000000004b087348 */ /* 0x01ffea0003c00000 */
[----:B------:R0:W0:Y:S02]  /*b110*/  SHFL.DOWN P0, R232, R236, R233, R238 ;  /* 0x080000e9ece87389 */ /* 0x00002400000000ee */
[----:B01234-:R-:W-:Y:S05]  /*b120*/  ENDCOLLECTIVE ;  /* 0x000000000000791b */ /* 0x01ffea0003800000 */
.L_x_110:
[----:B------:R-:W-:Y:S05]  /*b130*/  BSYNC B0 ;  /* 0x0000000000007941 */ /* 0x000fea0003800000 */
.L_x_109:
[----:B------:R-:W-:Y:S01]  /*b140*/  MOV R236, R73 ;  /* 0x0000004900ec7202 */ /* 0x000fe20000000f00 */
[----:B------:R-:W-:Y:S01]  /*b150*/  HFMA2 R233, -RZ, RZ, 0, 9.5367431640625e-07 ;  /* 0x00000010ffe97431 */ /* 0x000fe200000001ff */
[----:B------:R-:W-:Y:S02]  /*b160*/  MOV R238, 0x1f ;  /* 0x0000001f00ee7802 */ /* 0x000fe40000000f00 */
[----:B------:R-:W-:Y:S02]  /*b170*/  MOV R75, 0xffffffff ;  /* 0xffffffff004b7802 */ /* 0x000fe40000000f00 */
[----:B------:R-:W-:-:S07]  /*b180*/  MOV R68, R232 ;  /* 0x000000e800447202 */ /* 0x000fce0000000f00 */
[----:B------:R-:W-:Y:S05]  /*b190*/  WARPSYNC.COLLECTIVE R75, `(.L_x_111) ;  /* 0x000000004b087348 */ /* 0x000fea0003c00000 */
[----:B------:R0:W1:Y:S02]  /*b1a0*/  SHFL.DOWN P0, R232, R236, R233, R238 ;  /* 0x080000e9ece87389 */ /* 0x00006400000000ee */
[----:B01----:R-:W-:Y:S05]  /*b1b0*/  ENDCOLLECTIVE ;  /* 0x000000000000791b */ /* 0x003fea0003800000 */
.L_x_111:
[----:B------:R-:W-:Y:S02]  /*b1c0*/  MOV R236, R72 ;  /* 0x0000004800ec7202 */ /* 0x000fe40000000f00 */
[----:B------:R-:W-:-:S07]  /*b1d0*/  MOV R70, R232 ;  /* 0x000000e800467202 */ /* 0x000fce0000000f00 */
[----:B------:R-:W-:Y:S05]  /*b1e0*/  WARPSYNC.COLLECTIVE R75, `(.L_x_112) ;  /* 0x000000004b087348 */ /* 0x000fea0003c00000 */
[----:B------:R0:W1:Y:S02]  /*b1f0*/  SHFL.DOWN P0, R232, R236, R233, R238 ;  /* 0x080000e9ece87389 */ /* 0x00006400000000ee */
[----:B01----:R-:W-:Y:S05]  /*b200*/  ENDCOLLECTIVE ;  /* 0x000000000000791b */ /* 0x003fea0003800000 */
.L_x_112:
[----:B------:R-:W-:Y:S02]  /*b210*/  MOV R236, R69 ;  /* 0x0000004500ec7202 */ /* 0x000fe40000000f00 */
[----:B------:R-:W-:-:S07]  /*b220*/  MOV R71, R232 ;  /* 0x000000e800477202 */ /* 0x000fce0000000f00 */
[----:B------:R-:W-:Y:S05]  /*b230*/  WARPSYNC.COLLECTIVE R75, `(.L_x_113) ;  /* 0x000000004b087348 */ /* 0x000fea0003c00000 */
[----:B------:R0:W1:Y:S02]  /*b240*/  SHFL.DOWN P0, R232, R236, R233, R238 ;  /* 0x080000e9ece87389 */ /* 0x00006400000000ee */
[----:B01----:R-:W-:Y:S05]  /*b250*/  ENDCOLLECTIVE ;  /* 0x000000000000791b */ /* 0x003fea0003800000 */
.L_x_113:
[----:B------:R-:W-:Y:S01]  /*b260*/  MOV R74, R232 ;  /* 0x000000e8004a7202 */ /* 0x000fe20000000f00 */
[----:B------:R-:W-:Y:S06]  /*b270*/  BRA `(.L_x_114) ;  /* 0xffffffa800647947 */ /* 0x000fec000383ffff */
.L_x_28:
[----:B0-----:R-:W-:Y:S01]  /*b280*/  HFMA2 R71, -RZ, RZ, 0, 0 ;  /* 0x00000000ff477431 */ /* 0x001fe200000001ff */
[----:B------:R-:W-:Y:S01]  /*b290*/  BSSY B0, `(.L_x_115) ;  /* 0x0000007000007945 */ /* 0x000fe20003800000 */
[----:B------:R-:W-:Y:S02]  /*b2a0*/  MOV R74, R224 ;  /* 0x000000e0004a7202 */ /* 0x000fe40000000f00 */
[----:B------:R-:W-:Y:S02]  /*b2b0*/  MOV R70, 0x1f ;  /* 0x0000001f00467802 */ /* 0x000fe40000000f00 */
[----:B------:R-:W-:-:S07]  /*b2c0*/  MOV R75, 0xffffffff ;  /* 0xffffffff004b7802 */ /* 0x000fce0000000f00 */
[----:B-1234-:R-:W-:Y:S05]  /*b2d0*/  WARPSYNC.COLLECTIVE R75, `(.L_x_116) ;  /* 0x000000004b087348 */ /* 0x01efea0003c00000 */
[----:B------:R0:W0:Y:S02]  /*b2e0*/  SHFL.IDX P2, R68, R74, R71, R70 ;  /* 0x000000474a447389 */ /* 0x0000240000040046 */
[----:B01234-:R-:W-:Y:S05]  /*b2f0*/  ENDCOLLECTIVE ;  /* 0x000000000000791b */ /* 0x01ffea0003800000 */
.L_x_116:
[----:B------:R-:W-:Y:S05]  /*b300*/  BSYNC B0 ;  /* 0x0000000000007941 */ /* 0x000fea0003800000 */
.L_x_115:
[----:B------:R-:W-:Y:S01]  /*b310*/  MOV R74, R73 ;  /* 0x00000049004a7202 */ /* 0x000fe20000000f00 */
[----:B------:R-:W-:Y:S01]  /*b320*/  HFMA2 R71, -RZ, RZ, 0, 0 ;  /* 0x00000000ff477431 */ /* 0x000fe200000001ff */
[----:B------:R-:W-:Y:S02]  /*b330*/  MOV R70, 0x1f ;  /* 0x0000001f00467802 */ /* 0x000fe40000000f00 */
[----:B------:R-:W-:Y:S02]  /*b340*/  MOV R75, 0xffffffff ;  /* 0xffffffff004b7802 */ /* 0x000fe40000000f00 */
[----:B------:R-:W-:Y:S02]  /*b350*/  MOV R228, R68 ;  /* 0x0000004400e47202 */ /* 0x000fe40000000f00 */
[----:B------:R-:W-:-:S07]  /*b360*/  MOV R236, R224 ;  /* 0x000000e000ec7202 */ /* 0x000fce0000000f00 */
[----:B------:R-:W-:Y:S05]  /*b370*/  WARPSYNC.COLLECTIVE R75, `(.L_x_117) ;  /* 0x000000004b087348 */ /* 0x000fea0003c00000 */
[----:B------:R0:W1:Y:S02]  /*b380*/  SHFL.IDX P2, R68, R74, R71, R70 ;  /* 0x000000474a447389 */ /* 0x0000640000040046 */
[----:B01----:R-:W-:Y:S05]  /*b390*/  ENDCOLLECTIVE ;  /* 0x000000000000791b */ /* 0x003fea0003800000 */
.L_x_117:
[----:B------:R-:W-:Y:S02]  /*b3a0*/  MOV R238, 0x1f ;  /* 0x0000001f00ee7802 */ /* 0x000fe40000000f00 */
[----:B------:R-:W-:Y:S02]  /*b3b0*/  MOV R74, R72 ;  /* 0x00000048004a7202 */ /* 0x000fe40000000f00 */
[----:B------:R-:W-:-:S07]  /*b3c0*/  MOV R225, R68 ;  /* 0x0000004400e17202 */ /* 0x000fce0000000f00 */
[----:B------:R-:W-:Y:S05]  /*b3d0*/  WARPSYNC.COLLECTIVE R75, `(.L_x_118) ;  /* 0x000000004b087348 */ /* 0x000fea0003c00000 */
[----:B------:R0:W1:Y:S02]  /*b3e0*/  SHFL.IDX P2, R68, R74, R71, R70 ;  /* 0x000000474a447389 */ /* 0x0000640000040046 */
[----:B01----:R-:W-:Y:S05]  /*b3f0*/  ENDCOLLECTIVE ;  /* 0x000000000000791b */ /* 0x003fea0003800000 */
.L_x_118:
[-C--:B------:R-:W-:Y:S01]  /*b400*/  FMUL.FTZ R227, R59, R225.reuse ;  /* 0x000000e13be37220 */ /* 0x080fe20000410000 */
[CC--:B------:R-:W-:Y:S01]  /*b410*/  FMUL.FTZ R229, R57.reuse, R225.reuse ;  /* 0x000000e139e57220 */ /* 0x0c0fe20000410000 */
[----:B------:R-:W-:Y:S02]  /*b420*/  FMUL.FTZ R226, R56, R225 ;  /* 0x000000e138e27220 */ /* 0x000fe40000410000 */
[-C--:B------:R-:W-:Y:S02]  /*b430*/  FFMA.FTZ R227, R58, R228.reuse, -R227 ;  /* 0x000000e43ae37223 */ /* 0x080fe400000108e3 */
[-C--:B------:R-:W-:Y:S01]  /*b440*/  FFMA.FTZ R226, R57, R228.reuse, R226 ;  /* 0x000000e439e27223 */ /* 0x080fe200000100e2 */
[----:B------:R-:W-:Y:S01]  /*b450*/  MOV R74, R69 ;  /* 0x00000045004a7202 */ /* 0x000fe20000000f00 */
[----:B------:R-:W-:Y:S01]  /*b460*/  FADD.FTZ R227, R68, R227 ;  /* 0x000000e344e37221 */ /* 0x000fe20000010000 */
[----:B------:R-:W-:Y:S01]  /*b470*/  FMUL.FTZ R68, R58, R225 ;  /* 0x000000e13a447220 */ /* 0x000fe20000410000 */
[----:B------:R-:W-:-:S03]  /*b480*/  FFMA.FTZ R225, R56, R228, -R229 ;  /* 0x000000e438e17223 */ /* 0x000fc600000108e5 */
[----:B------:R-:W-:-:S07]  /*b490*/  FFMA.FTZ R228, R59, R228, R68 ;  /* 0x000000e43be47223 */ /* 0x000fce0000010044 */
[----:B------:R-:W-:Y:S05]  /*b4a0*/  WARPSYNC.COLLECTIVE R75, `(.L_x_119) ;  /* 0x000000004b087348 */ /* 0x000fea0003c00000 */
[----:B------:R0:W1:Y:S02]  /*b4b0*/  SHFL.IDX P2, R68, R74, R71, R70 ;  /* 0x000000474a447389 */ /* 0x0000640000040046 */
[----:B01----:R-:W-:Y:S05]  /*b4c0*/  ENDCOLLECTIVE ;  /* 0x000000000000791b */ /* 0x003fea0003800000 */
.L_x_119:
[----:B------:R-:W-:Y:S02]  /*b4d0*/  MOV R74, R56 ;  /* 0x00000038004a7202 */ /* 0x000fe40000000f00 */
[----:B------:R-:W-:-:S05]  /*b4e0*/  MOV R233, R68 ;  /* 0x0000004400e97202 */ /* 0x000fca0000000f00 */
[----:B------:R-:W-:Y:S01]  /*b4f0*/  FADD.FTZ R228, R233, R228 ;  /* 0x000000e4e9e47221 */ /* 0x000fe20000010000 */
[----:B------:R-:W-:-:S07]  /*b500*/  HFMA2 R233, -RZ, RZ, 0, 5.9604644775390625e-08 ;  /* 0x00000001ffe97431 */ /* 0x000fce00000001ff */
[----:B------:R-:W-:Y:S05]  /*b510*/  WARPSYNC.COLLECTIVE R75, `(.L_x_120) ;  /* 0x000000004b087348 */ /* 0x000fea0003c00000 */
[----:B------:R0:W1:Y:S02]  /*b520*/  SHFL.DOWN P0, R232, R236, R233, R238 ;  /* 0x080000e9ece87389 */ /* 0x00006400000000ee */
[----:B01----:R-:W-:Y:S05]  /*b530*/  ENDCOLLECTIVE ;  /* 0x000000000000791b */ /* 0x003fea0003800000 */
.L_x_120:
[----:B------:R-:W-:Y:S02]  /*b540*/  MOV R236, R73 ;  /* 0x0000004900ec7202 */ /* 0x000fe40000000f00 */
[----:B------:R-:W-:-:S07]  /*b550*/  MOV R229, R232 ;  /* 0x000000e800e57202 */ /* 0x000fce0000000f00 */
[----:B------:R-:W-:Y:S05]  /*b560*/  WARPSYNC.COLLECTIVE R75, `(.L_x_121) ;  /* 0x000000004b087348 */ /* 0x000fea0003c00000 */
[----:B------:R0:W1:Y:S02]  /*b570*/  SHFL.DOWN P0, R232, R236, R233, R238 ;  /* 0x080000e9ece87389 */ /* 0x00006400000000ee */
[----:B01----:R-:W-:Y:S05]  /*b580*/  ENDCOLLECTIVE ;  /* 0x000000000000791b */ /* 0x003fea0003800000 */
.L_x_121:
[----:B------:R-:W-:Y:S02]  /*b590*/  MOV R236, R72 ;  /* 0x0000004800ec7202 */ /* 0x000fe40000000f00 */
[----:B------:R-:W-:-:S07]  /*b5a0*/  MOV R230, R232 ;  /* 0x000000e800e67202 */ /* 0x000fce0000000f00 */
[----:B------:R-:W-:Y:S05]  /*b5b0*/  WARPSYNC.COLLECTIVE R75, `(.L_x_122) ;  /* 0x000000004b087348 */ /* 0x000fea0003c00000 */
[----:B------:R0:W1:Y:S02]  /*b5c0*/  SHFL.DOWN P0, R232, R236, R233, R238 ;  /* 0x080000e9ece87389 */ /* 0x00006400000000ee */
[----:B01----:R-:W-:Y:S05]  /*b5d0*/  ENDCOLLECTIVE ;  /* 0x000000000000791b */ /* 0x003fea0003800000 */
.L_x_122:
[----:B------:R-:W-:Y:S02]  /*b5e0*/  MOV R236, R69 ;  /* 0x0000004500ec7202 */ /* 0x000fe40000000f00 */
[----:B------:R-:W-:-:S07]  /*b5f0*/  MOV R231, R232 ;  /* 0x000000e800e77202 */ /* 0x000fce0000000f00 */
[----:B------:R-:W-:Y:S05]  /*b600*/  WARPSYNC.COLLECTIVE R75, `(.L_x_123) ;  /* 0x000000004b087348 */ /* 0x000fea0003c00000 */
[----:B------:R0:W1:Y:S02]  /*b610*/  SHFL.DOWN P0, R232, R236, R233, R238 ;  /* 0x080000e9ece87389 */ /* 0x00006400000000ee */
[----:B01----:R-:W-:Y:S05]  /*b620*/  ENDCOLLECTIVE ;  /* 0x000000000000791b */ /* 0x003fea0003800000 */
.L_x_123:
[----:B------:R-:W-:Y:S05]  /*b630*/  WARPSYNC.COLLECTIVE R75, `(.L_x_124) ;  /* 0x000000004b087348 */ /* 0x000fea0003c00000 */
[----:B------:R0:W1:Y:S02]  /*b640*/  SHFL.IDX P2, R68, R74, R71, R70 ;  /* 0x000000474a447389 */ /* 0x0000640000040046 */
[----:B01----:R-:W-:Y:S05]  /*b650*/  ENDCOLLECTIVE ;  /* 0x000000000000791b */ /* 0x003fea0003800000 */
.L_x_124:
[----:B------:R-:W-:Y:S02]  /*b660*/  MOV R74, R57 ;  /* 0x00000039004a7202 */ /* 0x000fe40000000f00 */
[----:B------:R-:W-:-:S07]  /*b670*/  MOV R234, R68 ;  /* 0x0000004400ea7202 */ /* 0x000fce0000000f00 */
[----:B------:R-:W-:Y:S05]  /*b680*/  WARPSYNC.COLLECTIVE R75, `(.L_x_125) ;  /* 0x000000004b087348 */ /* 0x000fea0003c00000 */
[----:B------:R0:W1:Y:S02]  /*b690*/  SHFL.IDX P2, R68, R74, R71, R70 ;  /* 0x000000474a447389 */ /* 0x0000640000040046 */
[----:B01----:R-:W-:Y:S05]  /*b6a0*/  ENDCOLLECTIVE ;  /* 0x000000000000791b */ /* 0x003fea0003800000 */
.L_x_125:
[----:B------:R-:W-:Y:S02]  /*b6b0*/  MOV R74, R58 ;  /* 0x0000003a004a7202 */ /* 0x000fe40000000f00 */
[----:B------:R-:W-:-:S07]  /*b6c0*/  MOV R235, R68 ;  /* 0x0000004400eb7202 */ /* 0x000fce0000000f00 */
[----:B------:R-:W-:Y:S05]  /*b6d0*/  WARPSYNC.COLLECTIVE R75, `(.L_x_126) ;  /* 0x000000004b087348 */ /* 0x000fea0003c00000 */
[----:B------:R0:W1:Y:S02]  /*b6e0*/  SHFL.IDX P2, R68, R74, R71, R70 ;  /* 0x000000474a447389 */ /* 0x0000640000040046 */
[----:B01----:R-:W-:Y:S05]  /*b6f0*/  ENDCOLLECTIVE ;  /* 0x000000000000791b */ /* 0x003fea0003800000 */
.L_x_126:
[----:B------:R-:W-:Y:S02]  /*b700*/  MOV R69, R235 ;  /* 0x000000eb00457202 */ /* 0x000fe40000000f00 */
[----:B------:R-:W-:Y:S02]  /*b710*/  MOV R74, R59 ;  /* 0x0000003b004a7202 */ /* 0x000fe40000000f00 */
[----:B------:R-:W-:-:S07]  /*b720*/  MOV R236, R68 ;  /* 0x0000004400ec7202 */ /* 0x000fce0000000f00 */
[----:B------:R-:W-:Y:S05]  /*b730*/  WARPSYNC.COLLECTIVE R75, `(.L_x_127) ;  /* 0x000000004b087348 */ /* 0x000fea0003c00000 */
[----:B------:R0:W1:Y:S02]  /*b740*/  SHFL.IDX P2, R68, R74, R71, R70 ;  /* 0x000000474a447389 */ /* 0x0000640000040046 */
[----:B01----:R-:W-:Y:S05]  /*b750*/  ENDCOLLECTIVE ;  /* 0x000000000000791b */ /* 0x003fea0003800000 */
.L_x_127:
[----:B------:R-:W-:Y:S02]  /*b760*/  MOV R237, R68 ;  /* 0x0000004400ed7202 */ /* 0x000fe40000000f00 */
[----:B------:R-:W-:Y:S01]  /*b770*/  MOV R68, R234 ;  /* 0x000000ea00447202 */ /* 0x000fe20000000f00 */
[----:B------:R-:W-:Y:S06]  /*b780*/  BRA `(.L_x_128) ;  /* 0xffffffa400c07947 */ /* 0x000fec000383ffff */
.L_x_129:
[----:B------:R-:W-:-:S00]  /*b790*/  BRA `(.L_x_129) ;  /* 0xfffffffc00fc7947 */ /* 0x000fc0000383ffff */
[----:B------:R-:W-:-:S00]  /*b7a0*/  NOP ;  /* 0x0000000000007918 */ /* 0x000fc00000000000 */
        /* <DEDUP_REMOVED lines=13> */
.L_x_18656:


//--------------------- .text._Z25selective_scan_bwd_kernelI32Selective_Scan_bwd_kernel_traitsILi128ELi16ELb0ELb0ELb0ELb0ELb1EfN3c107complexIfEEEEv12SSMParamsBwd --------------------------
	.section	.text._Z25selective_scan_bwd_kernelI32Selective_Scan_bwd_kernel_traitsILi128ELi16ELb0ELb0ELb0ELb0ELb1EfN3c107complexIfEEEEv12SSMParamsBwd,"ax",@progbits
	.align	128
        .global         _Z25selective_scan_bwd_kernelI32Selective_Scan_bwd_kernel_traitsILi128ELi16ELb0ELb0ELb0ELb0ELb1EfN3c107complexIfEEEEv12SSMParamsBwd
        .type           _Z25selective_scan_bwd_kernelI32Selective_Scan_bwd_kernel_traitsILi128ELi16ELb0ELb0ELb0ELb0ELb1EfN3c107complexIfEEEEv12SSMParamsBwd,@function
        .size           _Z25selective_scan_bwd_kernelI32Selective_Scan_bwd_kernel_traitsILi128ELi16ELb0ELb0ELb0ELb0ELb1EfN3c107complexIfEEEEv12SSMParamsBwd,(.L_x_18657 - _Z25selective_scan_bwd_kernelI32Selective_Scan_bwd_kernel_traitsILi128ELi16ELb0ELb0ELb0ELb0ELb1EfN3c107complexIfEEEEv12SSMParamsBwd)
        .other          _Z25selective_scan_bwd_kernelI32Selective_Scan_bwd_kernel_traitsILi128ELi16ELb0ELb0ELb0ELb0ELb1EfN3c107complexIfEEEEv12SSMParamsBwd,@"STO_CUDA_ENTRY STV_DEFAULT"
_Z25selective_scan_bwd_kernelI32Selective_Scan_bwd_kernel_traitsILi128ELi16ELb0ELb0ELb0ELb0ELb1EfN3c107complexIfEEEEv12SSMParamsBwd:
.text._Z25selective_scan_bwd_kernelI32Selective_Scan_bwd_kernel_traitsILi128ELi16ELb0ELb0ELb0ELb0ELb1EfN3c107complexIfEEEEv12SSMParamsBwd:
[----:B------:R-:W-:Y:S01]  /*0000*/  LDC R1, c[0x0][0x37c] ;  /* 0x0000df00ff017b82 */ /* 0x000fe20000000800 */
[----:B------:R-:W0:Y:S07]  /*0010*/  LDCU.64 UR4, c[0x0][0x458] ;  /* 0x00008b00ff0477ac */ /* 0x000e2e0008000a00 */
[----:B------:R-:W1:Y:S01]  /*0020*/  S2UR UR11, SR_CTAID.Y ;  /* 0x00000000000b79c3 */ /* 0x000e620000002600 */
[----:B------:R-:W2:Y:S01]  /*0030*/  LDCU.64 UR6, c[0x0][0x470] ;  /* 0x00008e00ff0677ac */ /* 0x000ea20008000a00 */
[----:B------:R-:W3:Y:S06]  /*0040*/  LDCU.64 UR32, c[0x0][0x358] ;  /* 0x00006b00ff2077ac */ /* 0x000eec0008000a00 */
[----:B------:R-:W4:Y:S01]  /*0050*/  S2UR UR16, SR_CTAID.X ;  /* 0x00000000001079c3 */ /* 0x000f220000002500 */
[----:B------:R-:W4:Y:S01]  /*0060*/  LDCU.128 UR12, c[0x0][0x3f0] ;  /* 0x00007e00ff0c77ac */ /* 0x000f220008000c00 */
[----:B------:R-:W5:Y:S01]  /*0070*/  LDCU.128 UR20, c[0x0][0x400] ;  /* 0x00008000ff1477ac */ /* 0x000f620008000c00 */
[----:B0-----:R-:W-:-:S02]  /*0080*/  UISETP.NE.U32.AND UP0, UPT, UR4, URZ, UPT ;  /* 0x000000ff0400728c */ /* 0x001fc4000bf05070 */
[----:B--2---:R-:W-:Y:S02]  /*0090*/  UISETP.NE.U32.AND UP1, UPT, UR6, URZ, UPT ;  /* 0x000000ff0600728c */ /* 0x004fe4000bf25070 */
[----:B------:R-:W-:Y:S02]  /*00a0*/  UISETP.NE.AND.EX UP0, UPT, UR5, URZ, UPT, UP0 ;  /* 0x000000ff0500728c */ /* 0x000fe4000bf05300 */
[----:B------:R-:W-:Y:S01]  /*00b0*/  UISETP.NE.AND.EX UP1, UPT, UR7, URZ, UPT, UP1 ;  /* 0x000000ff0700728c */ /* 0x000fe2000bf25310 */
[----:B------:R-:W0:Y:S03]  /*00c0*/  LDCU.64 UR24, c[0x0][0x480] ;  /* 0x00009000ff1877ac */ /* 0x000e260008000a00 */
[----:B------:R-:W-:Y:S02]  /*00d0*/  PLOP3.LUT P0, PT, PT, PT, UP0, 0x80, 0x8 ;  /* 0x000000000008781c */ /* 0x000fe40003f0f008 */
[----:B------:R-:W-:Y:S01]  /*00e0*/  PLOP3.LUT P1, PT, PT, PT, UP1, 0x80, 0x8 ;  /* 0x000000000008781c */ /* 0x000fe20003f2f018 */
[----:B------:R-:W2:Y:S02]  /*00f0*/  LDCU.64 UR18, c[0x0][0x498] ;  /* 0x00009300ff1277ac */ /* 0x000ea40008000a00 */
[----:B-1----:R-:W-:-:S02]  /*0100*/  @UP0 ULEA UR4, UP2, UR11, UR4, 0x2 ;  /* 0x000000040b040291 */ /* 0x002fc4000f8410ff */
[----:B------:R-:W-:Y:S02]  /*0110*/  @UP1 ULEA UR6, UP3, UR11, UR6, 0x2 ;  /* 0x000000060b061291 */ /* 0x000fe4000f8610ff */
[----:B------:R-:W-:Y:S02]  /*0120*/  @UP0 ULEA.HI.X UR5, UR11, UR5, URZ, 0x2, UP2 ;  /* 0x000000050b050291 */ /* 0x000fe400090f14ff */
[----:B------:R-:W-:Y:S01]  /*0130*/  @UP1 ULEA.HI.X UR7, UR11, UR7, URZ, 0x2, UP3 ;  /* 0x000000070b071291 */ /* 0x000fe200098f14ff */
[----:B------:R-:W-:Y:S01]  /*0140*/  MOV R2, UR4 ;  /* 0x0000000400027c02 */ /* 0x000fe20008000f00 */
[----:B------:R-:W1:Y:S01]  /*0150*/  LDCU UR27, c[0x0][0x394] ;  /* 0x00007280ff1b77ac */ /* 0x000e620008000800 */
[----:B------:R-:W-:Y:S02]  /*0160*/  MOV R4, UR6 ;  /* 0x0000000600047c02 */ /* 0x000fe40008000f00 */
[----:B------:R-:W-:Y:S01]  /*0170*/  MOV R3, UR5 ;  /* 0x0000000500037c02 */ /* 0x000fe20008000f00 */
[----:B------:R-:W1:Y:S01]  /*0180*/  LDCU.64 UR28, c[0x0][0x528] ;  /* 0x0000a500ff1c77ac */ /* 0x000e620008000a00 */
[----:B------:R-:W-:-:S03]  /*0190*/  MOV R5, UR7 ;  /* 0x0000000700057c02 */ /* 0x000fc60008000f00 */
[----:B---3--:R-:W3:Y:S04]  /*01a0*/  @P0 LDG.E R2, desc[UR32][R2.64] ;  /* 0x0000002002020981 */ /* 0x008ee8000c1e1900 */
[----:B------:R-:W3:Y:S01]  /*01b0*/  @P1 LDG.E R4, desc[UR32][R4.64] ;  /* 0x0000002004041981 */ /* 0x000ee2000c1e1900 */
[----:B----4-:R-:W-:Y:S01]  /*01c0*/  UIMAD.WIDE.U32 UR4, UR16, UR12, URZ ;  /* 0x0000000c100472a5 */ /* 0x010fe2000f8e00ff */
[----:B------:R-:W-:Y:S01]  /*01d0*/  HFMA2 R175, -RZ, RZ, 0, 0 ;  /* 0x00000000ffaf7431 */ /* 0x000fe200000001ff */
[----:B-----5:R-:W-:Y:S01]  /*01e0*/  UIMAD.WIDE.U32 UR6, UR16, UR20, URZ ;  /* 0x00000014100672a5 */ /* 0x020fe2000f8e00ff */
[----:B------:R-:W-:Y:S01]  /*01f0*/  MOV R173, RZ ;  /* 0x000000ff00ad7202 */ /* 0x000fe20000000f00 */
[----:B------:R-:W-:Y:S02]  /*0200*/  UIMAD UR5, UR16, UR13, UR5 ;  /* 0x0000000d100572a4 */ /* 0x000fe4000f8e0205 */
[----:B------:R-:W-:-:S02]  /*0210*/  UIMAD UR7, UR16, UR21, UR7 ;  /* 0x00000015100772a4 */ /* 0x000fc4000f8e0207 */
[----:B------:R-:W-:Y:S02]  /*0220*/  UIMAD.WIDE.U32 UR8, UR11, UR14, UR4 ;  /* 0x0000000e0b0872a5 */ /* 0x000fe4000f8e0004 */
[----:B0-----:R-:W-:Y:S02]  /*0230*/  UISETP.NE.U32.AND UP0, UPT, UR24, URZ, UPT ;  /* 0x000000ff1800728c */ /* 0x001fe4000bf05070 */
[----:B------:R-:W-:Y:S02]  /*0240*/  UIMAD UR17, UR11, UR15, UR9 ;  /* 0x0000000f0b1172a4 */ /* 0x000fe4000f8e0209 */
[----:B--2---:R-:W-:Y:S02]  /*0250*/  UIMAD.WIDE.U32 UR14, UR16, UR18, URZ ;  /* 0x00000012100e72a5 */ /* 0x004fe4000f8e00ff */
[----:B------:R-:W-:Y:S02]  /*0260*/  UISETP.NE.AND.EX UP0, UPT, UR25, URZ, UPT, UP0 ;  /* 0x000000ff1900728c */ /* 0x000fe4000bf05300 */
[----:B------:R-:W-:Y:S01]  /*0270*/  UIMAD.WIDE.U32 UR12, UR11, UR22, UR6 ;  /* 0x000000160b0c72a5 */ /* 0x000fe2000f8e0006 */
[----:B------:R-:W0:Y:S01]  /*0280*/  LDCU.128 UR4, c[0x0][0x460] ;  /* 0x00008c00ff0477ac */ /* 0x000e220008000c00 */
[----:B------:R-:W-:-:S02]  /*0290*/  UIMAD UR9, UR16, UR19, UR15 ;  /* 0x00000013100972a4 */ /* 0x000fc4000f8e020f */
[----:B-1----:R-:W-:-:S05]  /*02a0*/  ULEA UR10, UR27, 0xfffff800, 0xb ;  /* 0xfffff8001b0a7891 */ /* 0x002fca000f8e58ff */
[----:B------:R-:W1:Y:S01]  /*02b0*/  @UP0 LDCU UR15, c[0x0][0x384] ;  /* 0x00007080ff0f07ac */ /* 0x000e620008000800 */
[----:B------:R-:W2:Y:S01]  /*02c0*/  LDCU.64 UR18, c[0x0][0x4a0] ;  /* 0x00009400ff1277ac */ /* 0x000ea20008000a00 */
[----:B------:R-:W-:Y:S01]  /*02d0*/  UIMAD UR24, UR11, UR23, UR13 ;  /* 0x000000170b1872a4 */ /* 0x000fe2000f8e020d */
[----:B------:R-:W4:Y:S01]  /*02e0*/  @UP0 LDCU UR20, c[0x0][0x38c] ;  /* 0x00007180ff1407ac */ /* 0x000f220008000800 */
[----:B------:R-:W-:Y:S02]  /*02f0*/  UIADD3 UR22, UP1, UPT, UR10, UR8, URZ ;  /* 0x000000080a167290 */ /* 0x000fe4000ff3e0ff */
[----:B------:R-:W-:Y:S01]  /*0300*/  USHF.R.S32.HI UR13, URZ, 0x1f, UR10 ;  /* 0x0000001fff0d7899 */ /* 0x000fe2000801140a */
[----:B------:R-:W5:Y:S01]  /*0310*/  @UP0 LDCU.64 UR30, c[0x0][0x480] ;  /* 0x00009000ff1e07ac */ /* 0x000f620008000a00 */
[----:B0-----:R-:W-:Y:S02]  /*0320*/  ULEA UR21, UP2, UR22, UR4, 0x2 ;  /* 0x0000000416157291 */ /* 0x001fe4000f8410ff */
[----:B------:R-:W-:-:S02]  /*0330*/  UIADD3.X UR4, UPT, UPT, UR13, UR17, URZ, UP1, !UPT ;  /* 0x000000110d047290 */ /* 0x000fc40008ffe4ff */
[----:B------:R-:W-:Y:S02]  /*0340*/  UIADD3 UR12, UP3, UPT, UR10, UR12, URZ ;  /* 0x0000000c0a0c7290 */ /* 0x000fe4000ff7e0ff */
[----:B------:R-:W-:Y:S02]  /*0350*/  ULEA.HI.X UR22, UR22, UR5, UR4, 0x2, UP2 ;  /* 0x0000000516167291 */ /* 0x000fe400090f1404 */
[----:B-1----:R-:W-:Y:S01]  /*0360*/  @UP0 UIMAD UR4, UR16, UR15, UR11 ;  /* 0x0000000f100402a4 */ /* 0x002fe2000f8e020b */
[----:B------:R-:W-:Y:S01]  /*0370*/  UMOV UR8, UR14 ;  /* 0x0000000e00087c82 */ /* 0x000fe20008000000 */
[----:B------:R-:W-:Y:S02]  /*0380*/  ULEA UR23, UP4, UR12, UR6, 0x2 ;  /* 0x000000060c177291 */ /* 0x000fe4000f8810ff */
[----:B------:R-:W-:Y:S02]  /*0390*/  @UP0 UIMAD UR4, UR4, UR27, URZ ;  /* 0x0000001b040402a4 */ /* 0x000fe4000f8e02ff */
[----:B--2---:R-:W-:-:S02]  /*03a0*/  UIMAD.WIDE.U32 UR8, UR11, UR18, UR8 ;  /* 0x000000120b0872a5 */ /* 0x004fc4000f8e0008 */
[----:B----4-:R-:W-:Y:S01]  /*03b0*/  @UP0 UIMAD UR6, UR4, UR20, URZ ;  /* 0x00000014040602a4 */ /* 0x010fe2000f8e02ff */
[----:B------:R-:W-:Y:S02]  /*03c0*/  UMOV UR5, URZ ;  /* 0x000000ff00057c82 */ /* 0x000fe40008000000 */
[----:B------:R-:W-:Y:S01]  /*03d0*/  UMOV UR4, URZ ;  /* 0x000000ff00047c82 */ /* 0x000fe20008000000 */
[----:B-----5:R-:W-:Y:S02]  /*03e0*/  @UP0 UIMAD.WIDE UR4, UR6, 0x10, UR30 ;  /* 0x00000010060408a5 */ /* 0x020fe4000f8e021e */
[----:B------:R-:W-:Y:S02]  /*03f0*/  UIMAD UR26, UR11, UR19, UR9 ;  /* 0x000000130b1a72a4 */ /* 0x000fe4000f8e0209 */
[----:B------:R-:W-:Y:S02]  /*0400*/  UIADD3 UR10, UP1, UPT, UR10, UR8, URZ ;  /* 0x000000080a0a7290 */ /* 0x000fe4000ff3e0ff */
[----:B------:R-:W-:Y:S01]  /*0410*/  UISETP.GE.AND UP0, UPT, UR27, 0x1, UPT ;  /* 0x000000011b00788c */ /* 0x000fe2000bf06270 */
[----:B------:R-:W-:Y:S01]  /*0420*/  UMOV UR8, URZ ;  /* 0x000000ff00087c82 */ /* 0x000fe20008000000 */
[----:B------:R-:W-:Y:S01]  /*0430*/  UMOV UR9, URZ ;  /* 0x000000ff00097c82 */ /* 0x000fe20008000000 */
[----:B------:R-:W-:-:S02]  /*0440*/  UIADD3.X UR26, UPT, UPT, UR13, UR26, URZ, UP1, !UPT ;  /* 0x0000001a0d1a7290 */ /* 0x000fc40008ffe4ff */
[----:B------:R-:W-:Y:S02]  /*0450*/  UIADD3.X UR24, UPT, UPT, UR13, UR24, URZ, UP3, !UPT ;  /* 0x000000180d187290 */ /* 0x000fe40009ffe4ff */
[----:B------:R-:W-:Y:S02]  /*0460*/  ULEA UR25, UP1, UR10, UR28, 0x2 ;  /* 0x0000001c0a197291 */ /* 0x000fe4000f8210ff */
[----:B------:R-:W-:Y:S02]  /*0470*/  ULEA.HI.X UR24, UR12, UR7, UR24, 0x2, UP4 ;  /* 0x000000070c187291 */ /* 0x000fe4000a0f1418 */
[----:B------:R-:W-:Y:S01]  /*0480*/  ULEA.HI.X UR26, UR10, UR29, UR26, 0x2, UP1 ;  /* 0x0000001d0a1a7291 */ /* 0x000fe200088f141a */
[----:B---3--:R-:W-:Y:S02]  /*0490*/  @P0 R2UR UR8, R2 ;  /* 0x00000000020802ca */ /* 0x008fe400000e0000 */
[----:B------:R-:W-:Y:S01]  /*04a0*/  @P1 R2UR UR9, R4 ;  /* 0x00000000040912ca */ /* 0x000fe200000e0000 */
[----:B------:R-:W-:-:S14]  /*04b0*/  BRA.U !UP0, `(.L_x_130) ;  /* 0x000000a9084c7547 */ /* 0x000fdc000b800000 */
[----:B------:R-:W0:Y:S01]  /*04c0*/  S2R R172, SR_TID.X ;  /* 0x0000000000ac7919 */ /* 0x000e220000002100 */
[----:B------:R-:W-:Y:S01]  /*04d0*/  MOV R173, RZ ;  /* 0x000000ff00ad7202 */ /* 0x000fe20000000f00 */
[----:B------:R-:W1:Y:S01]  /*04e0*/  LDCU UR20, c[0x0][0x394] ;  /* 0x00007280ff1477ac */ /* 0x000e620008000800 */
[----:B------:R-:W-:Y:S02]  /*04f0*/  MOV R175, RZ ;  /* 0x000000ff00af7202 */ /* 0x000fe40000000f00 */
[C---:B0-----:R-:W-:Y:S02]  /*0500*/  SHF.L.U32 R3, R172.reuse, 0x4, RZ ;  /* 0x00000004ac037819 */ /* 0x041fe400000006ff */
[----:B------:R-:W-:-:S04]  /*0510*/  LOP3.LUT R0, R172, 0x1f, RZ, 0xc0, !PT ;  /* 0x0000001fac007812 */ /* 0x000fc800078ec0ff */
[----:B-1----:R-:W-:-:S07]  /*0520*/  LOP3.LUT R27, R0, 0x3e00, R3, 0xf8, !PT ;  /* 0x00003e00001b7812 */ /* 0x002fce00078ef803 */
.L_x_167:
[----:B0-----:R-:W0:Y:S01]  /*0530*/  S2UR UR27, SR_CTAID.X ;  /* 0x00000000001b79c3 */ /* 0x001e220000002500 */
[----:B------:R-:W0:Y:S01]  /*0540*/  LDCU.128 UR16, c[0x0][0x410] ;  /* 0x00008200ff1077ac */ /* 0x000e220008000c00 */
[----:B------:R-:W-:Y:S02]  /*0550*/  SHF.L.U32 R2, R172, 0x4, RZ ;  /* 0x00000004ac027819 */ /* 0x000fe400000006ff */
[----:B------:R-:W-:Y:S02]  /*0560*/  CS2R R28, SRZ ;  /* 0x00000000001c7805 */ /* 0x000fe4000001ff00 */
[----:B------:R-:W-:Y:S01]  /*0570*/  MOV R6, UR21 ;  /* 0x0000001500067c02 */ /* 0x000fe20008000f00 */
[----:B------:R-:W1:Y:S01]  /*0580*/  LDCU.128 UR12, c[0x0][0x420] ;  /* 0x00008400ff0c77ac */ /* 0x000e620008000c00 */
[----:B------:R-:W-:Y:S02]  /*0590*/  LOP3.LUT R45, R2, 0x3e00, RZ, 0xc0, !PT ;  /* 0x00003e00022d7812 */ /* 0x000fe400078ec0ff */
[----:B------:R-:W-:-:S02]  /*05a0*/  CS2R R34, SRZ ;  /* 0x0000000000227805 */ /* 0x000fc4000001ff00 */
[----:B------:R-:W-:Y:S01]  /*05b0*/  MOV R7, UR22 ;  /* 0x0000001600077c02 */ /* 0x000fe20008000f00 */
[----:B------:R-:W2:Y:S01]  /*05c0*/  LDCU UR10, c[0x0][0x388] ;  /* 0x00007100ff0a77ac */ /* 0x000ea20008000800 */
[C---:B------:R-:W-:Y:S02]  /*05d0*/  LOP3.LUT R10, R45.reuse, R0, RZ, 0xfc, !PT ;  /* 0x000000002d0a7212 */ /* 0x040fe400078efcff */
[----:B------:R-:W-:Y:S02]  /*05e0*/  CS2R R36, SRZ ;  /* 0x0000000000247805 */ /* 0x000fe4000001ff00 */
[----:B------:R-:W-:Y:S01]  /*05f0*/  LOP3.LUT R25, R45, 0x20, R0, 0xfe, !PT ;  /* 0x000000202d197812 */ /* 0x000fe200078efe00 */
[----:B------:R-:W-:Y:S01]  /*0600*/  ULEA UR6, UR20, 0xfffff800, 0xb ;  /* 0xfffff80014067891 */ /* 0x000fe2000f8e58ff */
[----:B------:R-:W-:Y:S01]  /*0610*/  UMOV UR7, URZ ;  /* 0x000000ff00077c82 */ /* 0x000fe20008000000 */
[----:B---3--:R-:W3:Y:S01]  /*0620*/  LDCU.64 UR34, c[0x0][0x488] ;  /* 0x00009100ff2277ac */ /* 0x008ee20008000a00 */
[----:B------:R-:W-:-:S02]  /*0630*/  CS2R R32, SRZ ;  /* 0x0000000000207805 */ /* 0x000fc4000001ff00 */
[----:B------:R-:W-:Y:S02]  /*0640*/  CS2R R30, SRZ ;  /* 0x00000000001e7805 */ /* 0x000fe4000001ff00 */
[----:B------:R-:W-:Y:S01]  /*0650*/  CS2R R38, SRZ ;  /* 0x0000000000267805 */ /* 0x000fe2000001ff00 */
[----:B------:R-:W4:Y:S01]  /*0660*/  LDCU.64 UR36, c[0x0][0x478] ;  /* 0x00008f00ff2477ac */ /* 0x000f220008000a00 */
[----:B------:R-:W-:Y:S02]  /*0670*/  CS2R R40, SRZ ;  /* 0x0000000000287805 */ /* 0x000fe4000001ff00 */
[----:B------:R-:W-:Y:S01]  /*0680*/  CS2R R42, SRZ ;  /* 0x00000000002a7805 */ /* 0x000fe2000001ff00 */
[----:B0-----:R-:W-:Y:S02]  /*0690*/  UIMAD.WIDE.U32 UR28, UR27, UR16, UR6 ;  /* 0x000000101b1c72a5 */ /* 0x001fe4000f8e0006 */
[----:B-1----:R-:W-:Y:S02]  /*06a0*/  UIMAD.WIDE.U32 UR30, UR27, UR12, UR6 ;  /* 0x0000000c1b1e72a5 */ /* 0x002fe4000f8e0006 */
[----:B------:R-:W-:-:S02]  /*06b0*/  UIMAD UR29, UR27, UR17, UR29 ;  /* 0x000000111b1d72a4 */ /* 0x000fc4000f8e021d */
[----:B------:R-:W-:Y:S02]  /*06c0*/  UIMAD UR17, UR27, UR13, UR31 ;  /* 0x0000000d1b1172a4 */ /* 0x000fe4000f8e021f */
[----:B------:R-:W-:Y:S01]  /*06d0*/  UIMAD.WIDE.U32 UR12, UR11, UR18, UR28 ;  /* 0x000000120b0c72a5 */ /* 0x000fe2000f8e001c */
[----:B------:R-:W-:Y:S02]  /*06e0*/  UMOV UR16, UR30 ;  /* 0x0000001e00107c82 */ /* 0x000fe40008000000 */
[----:B------:R-:W-:Y:S02]  /*06f0*/  UIMAD.WIDE.U32 UR16, UR11, UR14, UR16 ;  /* 0x0000000e0b1072a5 */ /* 0x000fe4000f8e0010 */
[----:B------:R-:W-:Y:S01]  /*0700*/  UIMAD UR19, UR11, UR19, UR13 ;  /* 0x000000130b1372a4 */ /* 0x000fe2000f8e020d */
[C---:B------:R-:W-:Y:S01]  /*0710*/  IADD3 R5, P0, PT, R10.reuse, UR12, RZ ;  /* 0x0000000c0a057c10 */ /* 0x040fe2000ff1e0ff */
[----:B------:R-:W-:Y:S02]  /*0720*/  UIMAD UR15, UR11, UR15, UR17 ;  /* 0x0000000f0b0f72a4 */ /* 0x000fe4000f8e0211 */
[----:B--2---:R-:W-:Y:S01]  /*0730*/  UIADD3 UR13, UPT, UPT, -UR6, UR10, URZ ;  /* 0x0000000a060d7290 */ /* 0x004fe2000fffe1ff */
[----:B------:R-:W-:Y:S01]  /*0740*/  IADD3 R3, P1, PT, R10, UR16, RZ ;  /* 0x000000100a037c10 */ /* 0x000fe2000ff3e0ff */
[----:B------:R-:W-:Y:S01]  /*0750*/  BAR.SYNC.DEFER_BLOCKING 0x0 ;  /* 0x0000000000007b1d */ /* 0x000fe20000010000 */
[----:B------:R-:W-:-:S02]  /*0760*/  IADD3.X R12, PT, PT, RZ, UR19, RZ, P0, !PT ;  /* 0x00000013ff0c7c10 */ /* 0x000fc400087fe4ff */
[----:B------:R-:W-:Y:S02]  /*0770*/  IADD3.X R8, PT, PT, RZ, UR15, RZ, P1, !PT ;  /* 0x0000000fff087c10 */ /* 0x000fe40008ffe4ff */
[C---:B------:R-:W-:Y:S01]  /*0780*/  ISETP.GE.AND P2, PT, R27.reuse, UR13, PT ;  /* 0x0000000d1b007c0c */ /* 0x040fe2000bf46270 */
[----:B------:R-:W-:Y:S01]  /*0790*/  IMAD.WIDE.U32 R26, R27, 0x4, R6 ;  /* 0x000000041b1a7825 */ /* 0x000fe200078e0006 */
[----:B---3--:R-:W-:Y:S02]  /*07a0*/  LEA R4, P0, R5, UR34, 0x2 ;  /* 0x0000002205047c11 */ /* 0x008fe4000f8010ff */
[C---:B------:R-:W-:Y:S02]  /*07b0*/  LOP3.LUT R16, R10.reuse, 0xe0, RZ, 0xfc, !PT ;  /* 0x000000e00a107812 */ /* 0x040fe400078efcff */
[C---:B------:R-:W-:Y:S02]  /*07c0*/  LOP3.LUT R17, R10.reuse, 0x100, RZ, 0xfc, !PT ;  /* 0x000001000a117812 */ /* 0x040fe400078efcff */
[----:B------:R-:W-:-:S02]  /*07d0*/  LOP3.LUT R15, R10, 0xc0, RZ, 0xfc, !PT ;  /* 0x000000c00a0f7812 */ /* 0x000fc400078efcff */
[C---:B------:R-:W-:Y:S02]  /*07e0*/  LOP3.LUT R14, R10.reuse, 0xa0, RZ, 0xfc, !PT ;  /* 0x000000a00a0e7812 */ /* 0x040fe400078efcff */
[C---:B------:R-:W-:Y:S02]  /*07f0*/  LOP3.LUT R13, R10.reuse, 0x80, RZ, 0xfc, !PT ;  /* 0x000000800a0d7812 */ /* 0x040fe400078efcff */
[C---:B------:R-:W-:Y:S02]  /*0800*/  LOP3.LUT R11, R10.reuse, 0x40, RZ, 0xfc, !PT ;  /* 0x000000400a0b7812 */ /* 0x040fe400078efcff */
[C---:B------:R-:W-:Y:S02]  /*0810*/  LOP3.LUT R18, R10.reuse, 0x120, RZ, 0xfc, !PT ;  /* 0x000001200a127812 */ /* 0x040fe400078efcff */
[----:B------:R-:W-:Y:S01]  /*0820*/  LOP3.LUT R19, R10, 0x140, RZ, 0xfc, !PT ;  /* 0x000001400a137812 */ /* 0x000fe200078efcff */
[----:B------:R-:W2:Y:S01]  /*0830*/  @!P2 LDG.E R29, desc[UR32][R26.64] ;  /* 0x000000201a1da981 */ /* 0x000ea2000c1e1900 */
[----:B----4-:R-:W-:-:S02]  /*0840*/  LEA R2, P1, R3, UR36, 0x2 ;  /* 0x0000002403027c11 */ /* 0x010fc4000f8210ff */
[C---:B------:R-:W-:Y:S02]  /*0850*/  LOP3.LUT R20, R10.reuse, 0x160, RZ, 0xfc, !PT ;  /* 0x000001600a147812 */ /* 0x040fe400078efcff */
[C---:B------:R-:W-:Y:S02]  /*0860*/  LOP3.LUT R21, R10.reuse, 0x180, RZ, 0xfc, !PT ;  /* 0x000001800a157812 */ /* 0x040fe400078efcff */
[C---:B------:R-:W-:Y:S02]  /*0870*/  LOP3.LUT R22, R10.reuse, 0x1a0, RZ, 0xfc, !PT ;  /* 0x000001a00a167812 */ /* 0x040fe400078efcff */
[C---:B------:R-:W-:Y:S02]  /*0880*/  LOP3.LUT R23, R10.reuse, 0x1c0, RZ, 0xfc, !PT ;  /* 0x000001c00a177812 */ /* 0x040fe400078efcff */
[C---:B------:R-:W-:Y:S01]  /*0890*/  LOP3.LUT R24, R10.reuse, 0x1e0, RZ, 0xfc, !PT ;  /* 0x000001e00a187812 */ /* 0x040fe200078efcff */
[----:B------:R-:W0:Y:S01]  /*08a0*/  S2R R171, SR_LANEID ;  /* 0x0000000000ab7919 */ /* 0x000e220000000000 */
[----:B------:R-:W-:Y:S01]  /*08b0*/  SHF.L.U32 R6, R10, 0x2, RZ ;  /* 0x000000020a067819 */ /* 0x000fe200000006ff */
[----:B------:R-:W1:Y:S01]  /*08c0*/  S2UR UR10, SR_CgaCtaId ;  /* 0x00000000000a79c3 */ /* 0x000e620000008800 */
[----:B------:R-:W-:Y:S01]  /*08d0*/  LEA.HI.X R5, R5, UR35, R12, 0x2, P0 ;  /* 0x0000002305057c11 */ /* 0x000fe200080f140c */
[----:B------:R-:W-:Y:S01]  /*08e0*/  UMOV UR12, 0x400 ;  /* 0x00000400000c7882 */ /* 0x000fe20000000000 */
[----:B------:R-:W-:-:S02]  /*08f0*/  LEA.HI.X R3, R3, UR37, R8, 0x2, P1 ;  /* 0x0000002503037c11 */ /* 0x000fc400088f1408 */
[----:B------:R-:W-:Y:S02]  /*0900*/  MOV R62, RZ ;  /* 0x000000ff003e7202 */ /* 0x000fe40000000f00 */
[----:B------:R-:W-:Y:S02]  /*0910*/  CS2R R72, SRZ ;  /* 0x0000000000487805 */ /* 0x000fe4000001ff00 */
[----:B------:R-:W-:Y:S01]  /*0920*/  IADD3 R8, P0, PT, R6, UR23, RZ ;  /* 0x0000001706087c10 */ /* 0x000fe2000ff1e0ff */
[----:B------:R-:W3:Y:S01]  /*0930*/  LDCU.64 UR16, c[0x0][0x508] ;  /* 0x0000a100ff1077ac */ /* 0x000ee20008000a00 */
[----:B------:R-:W-:Y:S02]  /*0940*/  P2R R58, PR, RZ, 0x4 ;  /* 0x00000004ff3a7803 */ /* 0x000fe40000000000 */
[----:B------:R-:W-:Y:S01]  /*0950*/  IADD3.X R9, PT, PT, RZ, UR24, RZ, P0, !PT ;  /* 0x00000018ff097c10 */ /* 0x000fe200087fe4ff */
[----:B------:R-:W4:Y:S01]  /*0960*/  LDCU.64 UR18, c[0x0][0x510] ;  /* 0x0000a200ff1277ac */ /* 0x000f220008000a00 */
[----:B------:R-:W-:-:S02]  /*0970*/  ISETP.GE.AND P0, PT, R25, UR13, PT ;  /* 0x0000000d19007c0c */ /* 0x000fc4000bf06270 */
[----:B------:R-:W-:Y:S01]  /*0980*/  MOV R74, RZ ;  /* 0x000000ff004a7202 */ /* 0x000fe20000000f00 */
[----:B------:R-:W5:Y:S10]  /*0990*/  LDCU.64 UR28, c[0x0][0x490] ;  /* 0x00009200ff1c77ac */ /* 0x000f740008000a00 */
[----:B------:R-:W3:Y:S01]  /*09a0*/  @!P0 LDG.E R28, desc[UR32][R26.64+0x80] ;  /* 0x000080201a1c8981 */ /* 0x000ee2000c1e1900 */
[----:B------:R-:W-:-:S02]  /*09b0*/  ISETP.GE.AND P0, PT, R16, UR13, PT ;  /* 0x0000000d10007c0c */ /* 0x000fc4000bf06270 */
[----:B------:R-:W-:Y:S02]  /*09c0*/  LOP3.LUT R12, R10, 0x60, RZ, 0xfc, !PT ;  /* 0x000000600a0c7812 */ /* 0x000fe400078efcff */
[----:B------:R-:W-:Y:S02]  /*09d0*/  ISETP.GE.AND P2, PT, R15, UR13, PT ;  /* 0x0000000d0f007c0c */ /* 0x000fe4000bf46270 */
[----:B------:R-:W-:Y:S02]  /*09e0*/  ISETP.GE.AND P3, PT, R14, UR13, PT ;  /* 0x0000000d0e007c0c */ /* 0x000fe4000bf66270 */
[----:B------:R-:W-:-:S05]  /*09f0*/  ISETP.GE.AND P4, PT, R13, UR13, PT ;  /* 0x0000000d0d007c0c */ /* 0x000fca000bf86270 */
[----:B------:R-:W4:Y:S01]  /*0a00*/  @!P0 LDG.E R34, desc[UR32][R26.64+0x380] ;  /* 0x000380201a228981 */ /* 0x000f22000c1e1900 */
[----:B------:R-:W-:Y:S02]  /*0a10*/  ISETP.GE.AND P0, PT, R17, UR13, PT ;  /* 0x0000000d11007c0c */ /* 0x000fe4000bf06270 */
[----:B------:R-:W-:Y:S01]  /*0a20*/  ISETP.GE.AND P5, PT, R12, UR13, PT ;  /* 0x0000000d0c007c0c */ /* 0x000fe2000bfa6270 */
[----:B------:R-:W5:Y:S01]  /*0a30*/  @!P2 LDG.E R35, desc[UR32][R26.64+0x300] ;  /* 0x000300201a23a981 */ /* 0x000f62000c1e1900 */
[----:B------:R-:W-:Y:S02]  /*0a40*/  ISETP.GE.AND P6, PT, R11, UR13, PT ;  /* 0x0000000d0b007c0c */ /* 0x000fe4000bfc6270 */
[----:B------:R-:W-:Y:S01]  /*0a50*/  IADD3 R6, P1, PT, R6, UR25, RZ ;  /* 0x0000001906067c10 */ /* 0x000fe2000ff3e0ff */
[----:B------:R-:W4:Y:S01]  /*0a60*/  @!P3 LDG.E R32, desc[UR32][R26.64+0x280] ;  /* 0x000280201a20b981 */ /* 0x000f22000c1e1900 */
[----:B------:R-:W-:Y:S02]  /*0a70*/  ISETP.GE.AND P2, PT, R20, UR13, PT ;  /* 0x0000000d14007c0c */ /* 0x000fe4000bf46270 */
[----:B------:R-:W-:Y:S01]  /*0a80*/  IADD3.X R7, PT, PT, RZ, UR26, RZ, P1, !PT ;  /* 0x0000001aff077c10 */ /* 0x000fe20008ffe4ff */
[----:B------:R-:W5:Y:S01]  /*0a90*/  @!P4 LDG.E R33, desc[UR32][R26.64+0x200] ;  /* 0x000200201a21c981 */ /* 0x000f62000c1e1900 */
[----:B------:R-:W-:-:S03]  /*0aa0*/  ISETP.GE.AND P1, PT, R19, UR13, PT ;  /* 0x0000000d13007c0c */ /* 0x000fc6000bf26270 */
[----:B------:R-:W4:Y:S01]  /*0ab0*/  @!P0 LDG.E R37, desc[UR32][R26.64+0x400] ;  /* 0x000400201a258981 */ /* 0x000f22000c1e1900 */
[----:B------:R-:W-:Y:S02]  /*0ac0*/  ISETP.GE.AND P0, PT, R18, UR13, PT ;  /* 0x0000000d12007c0c */ /* 0x000fe4000bf06270 */
[----:B------:R-:W-:Y:S01]  /*0ad0*/  ISETP.GE.AND P3, PT, R21, UR13, PT ;  /* 0x0000000d15007c0c */ /* 0x000fe2000bf66270 */
[----:B------:R-:W5:Y:S01]  /*0ae0*/  @!P5 LDG.E R30, desc[UR32][R26.64+0x180] ;  /* 0x000180201a1ed981 */ /* 0x000f62000c1e1900 */
[----:B------:R-:W-:Y:S02]  /*0af0*/  ISETP.GE.AND P4, PT, R22, UR13, PT ;  /* 0x0000000d16007c0c */ /* 0x000fe4000bf86270 */
[----:B------:R-:W-:Y:S01]  /*0b00*/  ISETP.GE.AND P5, PT, R23, UR13, PT ;  /* 0x0000000d17007c0c */ /* 0x000fe2000bfa6270 */
[----:B------:R-:W4:Y:S01]  /*0b10*/  @!P6 LDG.E R31, desc[UR32][R26.64+0x100] ;  /* 0x000100201a1fe981 */ /* 0x000f22000c1e1900 */
[----:B------:R-:W-:-:S03]  /*0b20*/  ISETP.GE.AND P6, PT, R24, UR13, PT ;  /* 0x0000000d18007c0c */ /* 0x000fc6000bfc6270 */
[----:B------:R-:W5:Y:S04]  /*0b30*/  @!P1 LDG.E R39, desc[UR32][R26.64+0x500] ;  /* 0x000500201a279981 */ /* 0x000f68000c1e1900 */
[----:B------:R-:W5:Y:S04]  /*0b40*/  @!P0 LDG.E R36, desc[UR32][R26.64+0x480] ;  /* 0x000480201a248981 */ /* 0x000f68000c1e1900 */
[----:B------:R-:W5:Y:S04]  /*0b50*/  @!P2 LDG.E R38, desc[UR32][R26.64+0x580] ;  /* 0x000580201a26a981 */ /* 0x000f68000c1e1900 */
[----:B------:R-:W5:Y:S04]  /*0b60*/  @!P3 LDG.E R41, desc[UR32][R26.64+0x600] ;  /* 0x000600201a29b981 */ /* 0x000f68000c1e1900 */
[----:B------:R-:W5:Y:S04]  /*0b70*/  @!P4 LDG.E R40, desc[UR32][R26.64+0x680] ;  /* 0x000680201a28c981 */ /* 0x000f68000c1e1900 */
[----:B------:R-:W5:Y:S04]  /*0b80*/  @!P5 LDG.E R43, desc[UR32][R26.64+0x700] ;  /* 0x000700201a2bd981 */ /* 0x000f68000c1e1900 */
[----:B------:R1:W5:Y:S01]  /*0b90*/  @!P6 LDG.E R42, desc[UR32][R26.64+0x780] ;  /* 0x000780201a2ae981 */ /* 0x000362000c1e1900 */
[----:B0-----:R-:W-:Y:S01]  /*0ba0*/  IADD3 R44, PT, PT, R45, R171, RZ ;  /* 0x000000ab2d2c7210 */ /* 0x001fe20007ffe0ff */
[----:B-1----:R-:W-:-:S03]  /*0bb0*/  ULEA UR12, UR10, UR12, 0x18 ;  /* 0x0000000c0a0c7291 */ /* 0x002fc6000f8ec0ff */
[C---:B------:R-:W-:Y:S02]  /*0bc0*/  IADD3 R45, PT, PT, R44.reuse, 0x20, RZ ;  /* 0x000000202c2d7810 */ /* 0x040fe40007ffe0ff */
[C---:B------:R-:W-:Y:S02]  /*0bd0*/  IADD3 R47, PT, PT, R44.reuse, 0x40, RZ ;  /* 0x000000402c2f7810 */ /* 0x040fe40007ffe0ff */
[C---:B------:R-:W-:Y:S02]  /*0be0*/  IADD3 R49, PT, PT, R44.reuse, 0x60, RZ ;  /* 0x000000602c317810 */ /* 0x040fe40007ffe0ff */
[C---:B------:R-:W-:Y:S02]  /*0bf0*/  LEA.HI.SX32 R170, R44.reuse, R44, 0x1b ;  /* 0x0000002c2caa7211 */ /* 0x040fe400078fdaff */
[C---:B------:R-:W-:Y:S02]  /*0c00*/  IADD3 R51, PT, PT, R44.reuse, 0x80, RZ ;  /* 0x000000802c337810 */ /* 0x040fe40007ffe0ff */
[----:B------:R-:W-:-:S02]  /*0c10*/  IADD3 R27, PT, PT, R44, 0xa0, RZ ;  /* 0x000000a02c1b7810 */ /* 0x000fc40007ffe0ff */
[-C--:B------:R-:W-:Y:S02]  /*0c20*/  LEA.HI.SX32 R45, R45, R44.reuse, 0x1b ;  /* 0x0000002c2d2d7211 */ /* 0x080fe400078fdaff */
[C---:B------:R-:W-:Y:S02]  /*0c30*/  IADD3 R53, PT, PT, R44.reuse, 0xc0, RZ ;  /* 0x000000c02c357810 */ /* 0x040fe40007ffe0ff */
[-C--:B------:R-:W-:Y:S02]  /*0c40*/  LEA.HI.SX32 R47, R47, R44.reuse, 0x1b ;  /* 0x0000002c2f2f7211 */ /* 0x080fe400078fdaff */
[C---:B------:R-:W-:Y:S02]  /*0c50*/  IADD3 R55, PT, PT, R44.reuse, 0xe0, RZ ;  /* 0x000000e02c377810 */ /* 0x040fe40007ffe0ff */
[----:B------:R-:W-:Y:S02]  /*0c60*/  LEA.HI.SX32 R49, R49, R44, 0x1b ;  /* 0x0000002c31317211 */ /* 0x000fe400078fdaff */
[----:B------:R-:W-:-:S02]  /*0c70*/  IADD3 R57, PT, PT, R44, 0x100, RZ ;  /* 0x000001002c397810 */ /* 0x000fc40007ffe0ff */
[----:B------:R-:W-:Y:S02]  /*0c80*/  LEA R170, R170, UR12, 0x2 ;  /* 0x0000000caaaa7c11 */ /* 0x000fe4000f8e10ff */
[-C--:B------:R-:W-:Y:S02]  /*0c90*/  LEA.HI.SX32 R51, R51, R44.reuse, 0x1b ;  /* 0x0000002c33337211 */ /* 0x080fe400078fdaff */
[----:B------:R-:W-:Y:S02]  /*0ca0*/  IADD3 R59, PT, PT, R44, 0x120, RZ ;  /* 0x000001202c3b7810 */ /* 0x000fe40007ffe0ff */
[----:B------:R-:W-:Y:S02]  /*0cb0*/  LEA.HI.SX32 R27, R27, R44, 0x1b ;  /* 0x0000002c1b1b7211 */ /* 0x000fe400078fdaff */
[----:B------:R-:W-:Y:S02]  /*0cc0*/  LEA R169, R45, UR12, 0x2 ;  /* 0x0000000c2da97c11 */ /* 0x000fe4000f8e10ff */
[----:B------:R-:W-:-:S02]  /*0cd0*/  LOP3.LUT R26, R172, 0x3e0, RZ, 0xc0, !PT ;  /* 0x000003e0ac1a7812 */ /* 0x000fc400078ec0ff */
[C---:B------:R-:W-:Y:S02]  /*0ce0*/  IADD3 R61, PT, PT, R44.reuse, 0x140, RZ ;  /* 0x000001402c3d7810 */ /* 0x040fe40007ffe0ff */
[-C--:B------:R-:W-:Y:S02]  /*0cf0*/  LEA.HI.SX32 R53, R53, R44.reuse, 0x1b ;  /* 0x0000002c35357211 */ /* 0x080fe400078fdaff */
[----:B------:R-:W-:Y:S02]  /*0d00*/  LEA R168, R47, UR12, 0x2 ;  /* 0x0000000c2fa87c11 */ /* 0x000fe4000f8e10ff */
[----:B------:R-:W-:Y:S02]  /*0d10*/  IADD3 R63, PT, PT, R44, 0x160, RZ ;  /* 0x000001602c3f7810 */ /* 0x000fe40007ffe0ff */
[----:B------:R-:W-:Y:S02]  /*0d20*/  LEA.HI.SX32 R55, R55, R44, 0x1b ;  /* 0x0000002c37377211 */ /* 0x000fe400078fdaff */
[----:B------:R-:W-:-:S02]  /*0d30*/  LEA R167, R49, UR12, 0x2 ;  /* 0x0000000c31a77c11 */ /* 0x000fc4000f8e10ff */
[C---:B------:R-:W-:Y:S02]  /*0d40*/  IADD3 R65, PT, PT, R44.reuse, 0x180, RZ ;  /* 0x000001802c417810 */ /* 0x040fe40007ffe0ff */
[-C--:B------:R-:W-:Y:S02]  /*0d50*/  LEA.HI.SX32 R57, R57, R44.reuse, 0x1b ;  /* 0x0000002c39397211 */ /* 0x080fe400078fdaff */
[----:B------:R-:W-:Y:S02]  /*0d60*/  LEA R166, R51, UR12, 0x2 ;  /* 0x0000000c33a67c11 */ /* 0x000fe4000f8e10ff */
[----:B------:R-:W-:Y:S02]  /*0d70*/  IADD3 R67, PT, PT, R44, 0x1a0, RZ ;  /* 0x000001a02c437810 */ /* 0x000fe40007ffe0ff */
[----:B------:R-:W-:Y:S02]  /*0d80*/  LEA.HI.SX32 R59, R59, R44, 0x1b ;  /* 0x0000002c3b3b7211 */ /* 0x000fe400078fdaff */
[----:B------:R-:W-:-:S02]  /*0d90*/  LEA R165, R27, UR12, 0x2 ;  /* 0x0000000c1ba57c11 */ /* 0x000fc4000f8e10ff */
[----:B------:R-:W-:Y:S02]  /*0da0*/  IADD3 R26, PT, PT, R26, R171, RZ ;  /* 0x000000ab1a1a7210 */ /* 0x000fe40007ffe0ff */
[C---:B------:R-:W-:Y:S02]  /*0db0*/  IADD3 R69, PT, PT, R44.reuse, 0x1c0, RZ ;  /* 0x000001c02c457810 */ /* 0x040fe40007ffe0ff */
[-C--:B------:R-:W-:Y:S02]  /*0dc0*/  LEA.HI.SX32 R61, R61, R44.reuse, 0x1b ;  /* 0x0000002c3d3d7211 */ /* 0x080fe400078fdaff */
[----:B------:R-:W-:Y:S02]  /*0dd0*/  LEA R164, R53, UR12, 0x2 ;  /* 0x0000000c35a47c11 */ /* 0x000fe4000f8e10ff */
[----:B------:R-:W-:Y:S02]  /*0de0*/  IADD3 R71, PT, PT, R44, 0x1e0, RZ ;  /* 0x000001e02c477810 */ /* 0x000fe40007ffe0ff */
[----:B------:R-:W-:-:S02]  /*0df0*/  LEA.HI.SX32 R63, R63, R44, 0x1b ;  /* 0x0000002c3f3f7211 */ /* 0x000fc400078fdaff */
[----:B------:R-:W-:Y:S02]  /*0e00*/  LEA R163, R55, UR12, 0x2 ;  /* 0x0000000c37a37c11 */ /* 0x000fe4000f8e10ff */
[-C--:B------:R-:W-:Y:S02]  /*0e10*/  LEA.HI.SX32 R65, R65, R44.reuse, 0x1b ;  /* 0x0000002c41417211 */ /* 0x080fe400078fdaff */
[----:B------:R-:W-:Y:S02]  /*0e20*/  LEA R162, R57, UR12, 0x2 ;  /* 0x0000000c39a27c11 */ /* 0x000fe4000f8e10ff */
        /* <DEDUP_REMOVED lines=8> */
[----:B------:R-:W-:-:S02]  /*0eb0*/  LEA R157, R67, UR12, 0x2 ;  /* 0x0000000c439d7c11 */ /* 0x000fc4000f8e10ff */
[----:B------:R-:W-:Y:S02]  /*0ec0*/  LEA.HI.SX32 R154, R26, R26, 0x1b ;  /* 0x0000001a1a9a7211 */ /* 0x000fe400078fdaff */
[----:B------:R-:W-:Y:S02]  /*0ed0*/  LEA R156, R69, UR12, 0x2 ;  /* 0x0000000c459c7c11 */ /* 0x000fe4000f8e10ff */
[----:B------:R-:W-:Y:S02]  /*0ee0*/  LEA R155, R71, UR12, 0x2 ;  /* 0x0000000c479b7c11 */ /* 0x000fe4000f8e10ff */
[----:B------:R-:W-:Y:S02]  /*0ef0*/  LEA R154, R154, UR12, 0x2 ;  /* 0x0000000c9a9a7c11 */ /* 0x000fe4000f8e10ff */
[----:B------:R-:W-:Y:S02]  /*0f00*/  P2R R52, PR, RZ, 0x1 ;  /* 0x00000001ff347803 */ /* 0x000fe40000000000 */
[----:B------:R-:W-:-:S02]  /*0f10*/  ISETP.NE.AND P0, PT, R58, RZ, PT ;  /* 0x000000ff3a00720c */ /* 0x000fc40003f05270 */
[----:B------:R-:W-:Y:S02]  /*0f20*/  CS2R R26, SRZ ;  /* 0x00000000001a7805 */ /* 0x000fe4000001ff00 */
[----:B------:R-:W-:Y:S02]  /*0f30*/  P2R R50, PR, RZ, 0x2 ;  /* 0x00000002ff327803 */ /* 0x000fe40000000000 */
[----:B------:R-:W-:Y:S02]  /*0f40*/  P2R R48, PR, RZ, 0x4 ;  /* 0x00000004ff307803 */ /* 0x000fe40000000000 */
[----:B------:R-:W-:Y:S02]  /*0f50*/  ISETP.GE.AND P1, PT, R12, UR13, PT ;  /* 0x0000000d0c007c0c */ /* 0x000fe4000bf26270 */
[----:B------:R-:W-:Y:S02]  /*0f60*/  P2R R46, PR, RZ, 0x8 ;  /* 0x00000008ff2e7803 */ /* 0x000fe40000000000 */
[----:B------:R-:W-:-:S02]  /*0f70*/  ISETP.GE.AND P2, PT, R11, UR13, PT ;  /* 0x0000000d0b007c0c */ /* 0x000fc4000bf46270 */
[----:B------:R-:W-:Y:S01]  /*0f80*/  ISETP.GE.AND P3, PT, R25, UR13, PT ;  /* 0x0000000d19007c0c */ /* 0x000fe2000bf66270 */
[----:B--2---:R-:W-:Y:S04]  /*0f90*/  STS [R170], R29 ;  /* 0x0000001daa007388 */ /* 0x004fe80000000800 */
[----:B---3--:R-:W-:Y:S04]  /*0fa0*/  STS [R169+0x80], R28 ;  /* 0x0000801ca9007388 */ /* 0x008fe80000000800 */
[----:B----4-:R-:W-:Y:S04]  /*0fb0*/  STS [R168+0x100], R31 ;  /* 0x0001001fa8007388 */ /* 0x010fe80000000800 */
[----:B-----5:R0:W-:Y:S04]  /*0fc0*/  STS [R167+0x180], R30 ;  /* 0x0001801ea7007388 */ /* 0x0201e80000000800 */
[----:B------:R-:W-:Y:S04]  /*0fd0*/  STS [R166+0x200], R33 ;  /* 0x00020021a6007388 */ /* 0x000fe80000000800 */
[----:B------:R-:W-:Y:S04]  /*0fe0*/  STS [R165+0x280], R32 ;  /* 0x00028020a5007388 */ /* 0x000fe80000000800 */
        /* <DEDUP_REMOVED lines=28> */
[----:B0-----:R-:W-:-:S02]  /*11b0*/  CS2R R30, SRZ ;  /* 0x00000000001e7805 */ /* 0x001fc4000001ff00 */
[----:B------:R-:W-:-:S03]  /*11c0*/  CS2R R28, SRZ ;  /* 0x00000000001c7805 */ /* 0x000fc6000001ff00 */
[----:B------:R-:W5:Y:S01]  /*11d0*/  @!P0 LDG.E R27, desc[UR32][R8.64] ;  /* 0x00000020081b8981 */ /* 0x000f62000c1e1900 */
[----:B------:R-:W-:-:S03]  /*11e0*/  ISETP.GE.AND P0, PT, R13, UR13, PT ;  /* 0x0000000d0d007c0c */ /* 0x000fc6000bf06270 */
[----:B------:R-:W5:Y:S01]  /*11f0*/  @!P1 LDG.E R30, desc[UR32][R8.64+0x180] ;  /* 0x00018020081e9981 */ /* 0x000f62000c1e1900 */
[----:B------:R-:W-:-:S03]  /*1200*/  ISETP.GE.AND P1, PT, R16, UR13, PT ;  /* 0x0000000d10007c0c */ /* 0x000fc6000bf26270 */
[----:B------:R-:W5:Y:S01]  /*1210*/  @!P2 LDG.E R29, desc[UR32][R8.64+0x100] ;  /* 0x00010020081da981 */ /* 0x000f62000c1e1900 */
[----:B------:R-:W-:-:S03]  /*1220*/  ISETP.GE.AND P2, PT, R15, UR13, PT ;  /* 0x0000000d0f007c0c */ /* 0x000fc6000bf46270 */
[----:B------:R-:W5:Y:S04]  /*1230*/  @!P3 LDG.E R28, desc[UR32][R8.64+0x80] ;  /* 0x00008020081cb981 */ /* 0x000f68000c1e1900 */
[----:B------:R-:W5:Y:S01]  /*1240*/  @!P0 LDG.E R31, desc[UR32][R8.64+0x200] ;  /* 0x00020020081f8981 */ /* 0x000f62000c1e1900 */
[----:B------:R-:W-:Y:S02]  /*1250*/  ISETP.GE.AND P0, PT, R17, UR13, PT ;  /* 0x0000000d11007c0c */ /* 0x000fe4000bf06270 */
[----:B------:R-:W-:Y:S02]  /*1260*/  ISETP.GE.AND P3, PT, R14, UR13, PT ;  /* 0x0000000d0e007c0c */ /* 0x000fe4000bf66270 */
[----:B-1----:R-:W-:Y:S02]  /*1270*/  CS2R R34, SRZ ;  /* 0x0000000000227805 */ /* 0x002fe4000001ff00 */
[----:B------:R-:W-:-:S02]  /*1280*/  CS2R R32, SRZ ;  /* 0x0000000000207805 */ /* 0x000fc4000001ff00 */
[----:B--2---:R-:W-:Y:S02]  /*1290*/  CS2R R36, SRZ ;  /* 0x0000000000247805 */ /* 0x004fe4000001ff00 */
[----:B---3--:R-:W-:Y:S02]  /*12a0*/  CS2R R38, SRZ ;  /* 0x0000000000267805 */ /* 0x008fe4000001ff00 */
[----:B----4-:R-:W-:Y:S01]  /*12b0*/  CS2R R40, SRZ ;  /* 0x0000000000287805 */ /* 0x010fe2000001ff00 */
[----:B------:R-:W2:Y:S04]  /*12c0*/  @!P4 LDG.E R26, desc[UR32][R8.64+0x680] ;  /* 0x00068020081ac981 */ /* 0x000ea8000c1e1900 */
[----:B------:R-:W3:Y:S01]  /*12d0*/  @!P1 LDG.E R34, desc[UR32][R8.64+0x380] ;  /* 0x0003802008229981 */ /* 0x000ee2000c1e1900 */
[----:B------:R-:W-:-:S03]  /*12e0*/  ISETP.NE.AND P1, PT, R50, RZ, PT ;  /* 0x000000ff3200720c */ /* 0x000fc60003f25270 */
[----:B------:R-:W4:Y:S01]  /*12f0*/  @!P0 LDG.E R35, desc[UR32][R8.64+0x400] ;  /* 0x0004002008238981 */ /* 0x000f22000c1e1900 */
[----:B------:R-:W-:-:S03]  /*1300*/  ISETP.NE.AND P0, PT, R52, RZ, PT ;  /* 0x000000ff3400720c */ /* 0x000fc60003f05270 */
[----:B------:R-:W2:Y:S01]  /*1310*/  @!P2 LDG.E R33, desc[UR32][R8.64+0x300] ;  /* 0x000300200821a981 */ /* 0x000ea2000c1e1900 */
[----:B------:R-:W-:-:S03]  /*1320*/  ISETP.NE.AND P2, PT, R48, RZ, PT ;  /* 0x000000ff3000720c */ /* 0x000fc60003f45270 */
[----:B------:R-:W3:Y:S01]  /*1330*/  @!P3 LDG.E R32, desc[UR32][R8.64+0x280] ;  /* 0x000280200820b981 */ /* 0x000ee2000c1e1900 */
[----:B------:R-:W-:-:S03]  /*1340*/  ISETP.NE.AND P3, PT, R46, RZ, PT ;  /* 0x000000ff2e00720c */ /* 0x000fc60003f65270 */
[----:B------:R-:W4:Y:S04]  /*1350*/  @!P1 LDG.E R37, desc[UR32][R8.64+0x500] ;  /* 0x0005002008259981 */ /* 0x000f28000c1e1900 */
[----:B------:R-:W4:Y:S04]  /*1360*/  @!P0 LDG.E R36, desc[UR32][R8.64+0x480] ;  /* 0x0004802008248981 */ /* 0x000f28000c1e1900 */
[----:B------:R-:W4:Y:S04]  /*1370*/  @!P2 LDG.E R38, desc[UR32][R8.64+0x580] ;  /* 0x000580200826a981 */ /* 0x000f28000c1e1900 */
[----:B------:R-:W4:Y:S04]  /*1380*/  @!P3 LDG.E R39, desc[UR32][R8.64+0x600] ;  /* 0x000600200827b981 */ /* 0x000f28000c1e1900 */
[----:B------:R-:W4:Y:S04]  /*1390*/  @!P5 LDG.E R41, desc[UR32][R8.64+0x700] ;  /* 0x000700200829d981 */ /* 0x000f28000c1e1900 */
[----:B------:R0:W4:Y:S01]  /*13a0*/  @!P6 LDG.E R40, desc[UR32][R8.64+0x780] ;  /* 0x000780200828e981 */ /* 0x000122000c1e1900 */
[----:B------:R-:W-:-:S02]  /*13b0*/  P2R R45, PR, RZ, 0x1 ;  /* 0x00000001ff2d7803 */ /* 0x000fc40000000000 */
[----:B------:R-:W-:Y:S02]  /*13c0*/  ISETP.NE.AND P0, PT, R58, RZ, PT ;  /* 0x000000ff3a00720c */ /* 0x000fe40003f05270 */
[----:B0-----:R-:W-:Y:S02]  /*13d0*/  CS2R R8, SRZ ;  /* 0x0000000000087805 */ /* 0x001fe4000001ff00 */
[----:B------:R-:W-:Y:S02]  /*13e0*/  P2R R44, PR, RZ, 0x2 ;  /* 0x00000002ff2c7803 */ /* 0x000fe40000000000 */
[----:B-----5:R-:W-:Y:S02]  /*13f0*/  P2R R43, PR, RZ, 0x4 ;  /* 0x00000004ff2b7803 */ /* 0x020fe40000000000 */
[----:B------:R-:W-:Y:S02]  /*1400*/  ISETP.GE.AND P1, PT, R12, UR13, PT ;  /* 0x0000000d0c007c0c */ /* 0x000fe4000bf26270 */
[----:B------:R-:W-:-:S02]  /*1410*/  P2R R42, PR, RZ, 0x8 ;  /* 0x00000008ff2a7803 */ /* 0x000fc40000000000 */
[----:B------:R-:W-:Y:S02]  /*1420*/  ISETP.GE.AND P2, PT, R11, UR13, PT ;  /* 0x0000000d0b007c0c */ /* 0x000fe4000bf46270 */
[----:B------:R-:W-:Y:S01]  /*1430*/  ISETP.GE.AND P3, PT, R25, UR13, PT ;  /* 0x0000000d19007c0c */ /* 0x000fe2000bf66270 */
[----:B------:R-:W-:Y:S04]  /*1440*/  STS [R170], R27 ;  /* 0x0000001baa007388 */ /* 0x000fe80000000800 */
[----:B------:R-:W-:Y:S04]  /*1450*/  STS [R169+0x80], R28 ;  /* 0x0000801ca9007388 */ /* 0x000fe80000000800 */
[----:B------:R0:W-:Y:S04]  /*1460*/  STS [R168+0x100], R29 ;  /* 0x0001001da8007388 */ /* 0x0001e80000000800 */
[----:B------:R-:W-:Y:S04]  /*1470*/  STS [R167+0x180], R30 ;  /* 0x0001801ea7007388 */ /* 0x000fe80000000800 */
[----:B------:R-:W-:Y:S04]  /*1480*/  STS [R166+0x200], R31 ;  /* 0x0002001fa6007388 */ /* 0x000fe80000000800 */
[----:B---3--:R-:W-:Y:S04]  /*1490*/  STS [R165+0x280], R32 ;  /* 0x00028020a5007388 */ /* 0x008fe80000000800 */
[----:B--2---:R-:W-:Y:S04]  /*14a0*/  STS [R164+0x300], R33 ;  /* 0x00030021a4007388 */ /* 0x004fe80000000800 */
[----:B------:R-:W-:Y:S04]  /*14b0*/  STS [R163+0x380], R34 ;  /* 0x00038022a3007388 */ /* 0x000fe80000000800 */
[----:B----4-:R-:W-:Y:S04]  /*14c0*/  STS [R162+0x400], R35 ;  /* 0x00040023a2007388 */ /* 0x010fe80000000800 */
[----:B------:R-:W-:Y:S04]  /*14d0*/  STS [R161+0x480], R36 ;  /* 0x00048024a1007388 */ /* 0x000fe80000000800 */
[----:B------:R-:W-:Y:S04]  /*14e0*/  STS [R160+0x500], R37 ;  /* 0x00050025a0007388 */ /* 0x000fe80000000800 */
[----:B------:R-:W-:Y:S04]  /*14f0*/  STS [R159+0x580], R38 ;  /* 0x000580269f007388 */ /* 0x000fe80000000800 */
[----:B------:R-:W-:Y:S04]  /*1500*/  STS [R158+0x600], R39 ;  /* 0x000600279e007388 */ /* 0x000fe80000000800 */
[----:B------:R1:W-:Y:S04]  /*1510*/  STS [R157+0x680], R26 ;  /* 0x0006801a9d007388 */ /* 0x0003e80000000800 */
        /* <DEDUP_REMOVED lines=21> */
[----:B-1----:R-:W-:-:S03]  /*1670*/  CS2R R26, SRZ ;  /* 0x00000000001a7805 */ /* 0x002fc6000001ff00 */
[----:B------:R-:W3:Y:S01]  /*1680*/  @!P0 LDG.E R9, desc[UR32][R6.64] ;  /* 0x0000002006098981 */ /* 0x000ee2000c1e1900 */
[----:B------:R-:W-:-:S03]  /*1690*/  ISETP.GE.AND P0, PT, R13, UR13, PT ;  /* 0x0000000d0d007c0c */ /* 0x000fc6000bf06270 */
[----:B------:R-:W4:Y:S01]  /*16a0*/  @!P1 LDG.E R28, desc[UR32][R6.64+0x180] ;  /* 0x00018020061c9981 */ /* 0x000f22000c1e1900 */
[----:B------:R-:W-:-:S03]  /*16b0*/  ISETP.GE.AND P1, PT, R16, UR13, PT ;  /* 0x0000000d10007c0c */ /* 0x000fc6000bf26270 */
[----:B------:R-:W5:Y:S01]  /*16c0*/  @!P2 LDG.E R27, desc[UR32][R6.64+0x100] ;  /* 0x00010020061ba981 */ /* 0x000f62000c1e1900 */
[----:B------:R-:W-:-:S03]  /*16d0*/  ISETP.GE.AND P2, PT, R15, UR13, PT ;  /* 0x0000000d0f007c0c */ /* 0x000fc6000bf46270 */
[----:B------:R-:W4:Y:S04]  /*16e0*/  @!P3 LDG.E R8, desc[UR32][R6.64+0x80] ;  /* 0x000080200608b981 */ /* 0x000f28000c1e1900 */
[----:B------:R-:W5:Y:S01]  /*16f0*/  @!P0 LDG.E R29, desc[UR32][R6.64+0x200] ;  /* 0x00020020061d8981 */ /* 0x000f62000c1e1900 */
[----:B------:R-:W-:Y:S02]  /*1700*/  ISETP.GE.AND P0, PT, R17, UR13, PT ;  /* 0x0000000d11007c0c */ /* 0x000fe4000bf06270 */
[----:B------:R-:W-:Y:S02]  /*1710*/  ISETP.GE.AND P3, PT, R14, UR13, PT ;  /* 0x0000000d0e007c0c */ /* 0x000fe4000bf66270 */
[----:B------:R-:W-:Y:S02]  /*1720*/  CS2R R32, SRZ ;  /* 0x0000000000207805 */ /* 0x000fe4000001ff00 */
[----:B------:R-:W-:-:S04]  /*1730*/  CS2R R30, SRZ ;  /* 0x00000000001e7805 */ /* 0x000fc8000001ff00 */
[----:B------:R-:W5:Y:S01]  /*1740*/  @!P1 LDG.E R32, desc[UR32][R6.64+0x380] ;  /* 0x0003802006209981 */ /* 0x000f62000c1e1900 */
[----:B------:R-:W-:-:S03]  /*1750*/  ISETP.NE.AND P1, PT, R44, RZ, PT ;  /* 0x000000ff2c00720c */ /* 0x000fc60003f25270 */
[----:B------:R-:W5:Y:S01]  /*1760*/  @!P0 LDG.E R33, desc[UR32][R6.64+0x400] ;  /* 0x0004002006218981 */ /* 0x000f62000c1e1900 */
[----:B------:R-:W-:-:S03]  /*1770*/  ISETP.NE.AND P0, PT, R45, RZ, PT ;  /* 0x000000ff2d00720c */ /* 0x000fc60003f05270 */
[----:B------:R-:W5:Y:S01]  /*1780*/  @!P2 LDG.E R31, desc[UR32][R6.64+0x300] ;  /* 0x00030020061fa981 */ /* 0x000f62000c1e1900 */
[----:B------:R-:W-:-:S03]  /*1790*/  ISETP.NE.AND P2, PT, R43, RZ, PT ;  /* 0x000000ff2b00720c */ /* 0x000fc60003f45270 */
[----:B------:R-:W5:Y:S01]  /*17a0*/  @!P3 LDG.E R30, desc[UR32][R6.64+0x280] ;  /* 0x00028020061eb981 */ /* 0x000f62000c1e1900 */
[----:B------:R-:W-:Y:S02]  /*17b0*/  ISETP.NE.AND P3, PT, R42, RZ, PT ;  /* 0x000000ff2a00720c */ /* 0x000fe40003f65270 */
[----:B------:R-:W-:Y:S02]  /*17c0*/  CS2R R34, SRZ ;  /* 0x0000000000227805 */ /* 0x000fe4000001ff00 */
[----:B------:R-:W-:Y:S02]  /*17d0*/  CS2R R36, SRZ ;  /* 0x0000000000247805 */ /* 0x000fe4000001ff00 */
[----:B------:R-:W-:Y:S01]  /*17e0*/  CS2R R38, SRZ ;  /* 0x0000000000267805 */ /* 0x000fe2000001ff00 */
[----:B------:R-:W5:Y:S04]  /*17f0*/  @!P0 LDG.E R26, desc[UR32][R6.64+0x480] ;  /* 0x00048020061a8981 */ /* 0x000f68000c1e1900 */
[----:B------:R-:W5:Y:S04]  /*1800*/  @!P1 LDG.E R35, desc[UR32][R6.64+0x500] ;  /* 0x0005002006239981 */ /* 0x000f68000c1e1900 */
[----:B------:R-:W5:Y:S04]  /*1810*/  @!P2 LDG.E R34, desc[UR32][R6.64+0x580] ;  /* 0x000580200622a981 */ /* 0x000f68000c1e1900 */
[----:B------:R-:W5:Y:S04]  /*1820*/  @!P3 LDG.E R37, desc[UR32][R6.64+0x600] ;  /* 0x000600200625b981 */ /* 0x000f68000c1e1900 */
[----:B------:R-:W5:Y:S04]  /*1830*/  @!P4 LDG.E R36, desc[UR32][R6.64+0x680] ;  /* 0x000680200624c981 */ /* 0x000f68000c1e1900 */
[----:B------:R-:W5:Y:S04]  /*1840*/  @!P5 LDG.E R39, desc[UR32][R6.64+0x700] ;  /* 0x000700200627d981 */ /* 0x000f68000c1e1900 */
[----:B------:R-:W5:Y:S01]  /*1850*/  @!P6 LDG.E R38, desc[UR32][R6.64+0x780] ;  /* 0x000780200626e981 */ /* 0x000f62000c1e1900 */
[----:B------:R-:W-:-:S02]  /*1860*/  P2R R57, PR, RZ, 0x1 ;  /* 0x00000001ff397803 */ /* 0x000fc40000000000 */
[----:B------:R-:W-:Y:S02]  /*1870*/  ISETP.NE.AND P0, PT, R58, RZ, PT ;  /* 0x000000ff3a00720c */ /* 0x000fe40003f05270 */
[----:B--2---:R-:W-:Y:S02]  /*1880*/  CS2R R40, SRZ ;  /* 0x0000000000287805 */ /* 0x004fe4000001ff00 */
[----:B------:R-:W-:Y:S02]  /*1890*/  P2R R56, PR, RZ, 0x2 ;  /* 0x00000002ff387803 */ /* 0x000fe40000000000 */
[----:B------:R-:W-:Y:S02]  /*18a0*/  P2R R51, PR, RZ, 0x4 ;  /* 0x00000004ff337803 */ /* 0x000fe40000000000 */
[----:B------:R-:W-:Y:S02]  /*18b0*/  ISETP.GE.AND P1, PT, R12, UR13, PT ;  /* 0x0000000d0c007c0c */ /* 0x000fe4000bf26270 */
[----:B------:R-:W-:-:S02]  /*18c0*/  P2R R50, PR, RZ, 0x8 ;  /* 0x00000008ff327803 */ /* 0x000fc40000000000 */
[----:B------:R-:W-:Y:S02]  /*18d0*/  ISETP.GE.AND P2, PT, R11, UR13, PT ;  /* 0x0000000d0b007c0c */ /* 0x000fe4000bf46270 */
[----:B------:R-:W-:Y:S02]  /*18e0*/  ISETP.GE.AND P3, PT, R25, UR13, PT ;  /* 0x0000000d19007c0c */ /* 0x000fe4000bf66270 */
[----:B------:R-:W-:Y:S02]  /*18f0*/  CS2R R44, SRZ ;  /* 0x00000000002c7805 */ /* 0x000fe4000001ff00 */
[----:B------:R-:W-:Y:S02]  /*1900*/  CS2R R42, SRZ ;  /* 0x00000000002a7805 */ /* 0x000fe4000001ff00 */
[----:B------:R-:W-:Y:S02]  /*1910*/  CS2R R48, SRZ ;  /* 0x0000000000307805 */ /* 0x000fe4000001ff00 */
[----:B------:R-:W-:-:S02]  /*1920*/  CS2R R46, SRZ ;  /* 0x00000000002e7805 */ /* 0x000fc4000001ff00 */
[----:B------:R-:W-:Y:S02]  /*1930*/  CS2R R52, SRZ ;  /* 0x0000000000347805 */ /* 0x000fe4000001ff00 */
[----:B------:R-:W-:Y:S01]  /*1940*/  CS2R R54, SRZ ;  /* 0x0000000000367805 */ /* 0x000fe2000001ff00 */
[----:B---3--:R-:W-:Y:S04]  /*1950*/  STS [R170], R9 ;  /* 0x00000009aa007388 */ /* 0x008fe80000000800 */
        /* <DEDUP_REMOVED lines=33> */
[----:B------:R-:W2:Y:S01]  /*1b70*/  @!P0 LDG.E R41, desc[UR32][R4.64] ;  /* 0x0000002004298981 */ /* 0x000ea2000c1e1900 */
[----:B------:R-:W-:-:S03]  /*1b80*/  ISETP.GE.AND P0, PT, R13, UR13, PT ;  /* 0x0000000d0d007c0c */ /* 0x000fc6000bf06270 */
[----:B------:R-:W3:Y:S01]  /*1b90*/  @!P1 LDG.E R42, desc[UR32][R4.64+0x180] ;  /* 0x00018020042a9981 */ /* 0x000ee2000c1e1900 */
[----:B------:R-:W-:-:S03]  /*1ba0*/  ISETP.GE.AND P1, PT, R16, UR13, PT ;  /* 0x0000000d10007c0c */ /* 0x000fc6000bf26270 */
[----:B------:R-:W4:Y:S01]  /*1bb0*/  @!P2 LDG.E R43, desc[UR32][R4.64+0x100] ;  /* 0x00010020042ba981 */ /* 0x000f22000c1e1900 */
[----:B------:R-:W-:-:S03]  /*1bc0*/  ISETP.GE.AND P2, PT, R15, UR13, PT ;  /* 0x0000000d0f007c0c */ /* 0x000fc6000bf46270 */
[----:B------:R-:W5:Y:S04]  /*1bd0*/  @!P3 LDG.E R40, desc[UR32][R4.64+0x80] ;  /* 0x000080200428b981 */ /* 0x000f68000c1e1900 */
[----:B------:R-:W3:Y:S01]  /*1be0*/  @!P0 LDG.E R45, desc[UR32][R4.64+0x200] ;  /* 0x00020020042d8981 */ /* 0x000ee2000c1e1900 */
[----:B------:R-:W-:Y:S02]  /*1bf0*/  ISETP.GE.AND P0, PT, R17, UR13, PT ;  /* 0x0000000d11007c0c */ /* 0x000fe4000bf06270 */
[----:B------:R-:W-:Y:S01]  /*1c00*/  ISETP.GE.AND P3, PT, R14, UR13, PT ;  /* 0x0000000d0e007c0c */ /* 0x000fe2000bf66270 */
[----:B------:R-:W3:Y:S01]  /*1c10*/  @!P1 LDG.E R46, desc[UR32][R4.64+0x380] ;  /* 0x00038020042e9981 */ /* 0x000ee2000c1e1900 */
[----:B------:R-:W-:-:S03]  /*1c20*/  ISETP.NE.AND P1, PT, R56, RZ, PT ;  /* 0x000000ff3800720c */ /* 0x000fc60003f25270 */
[----:B------:R-:W3:Y:S01]  /*1c30*/  @!P2 LDG.E R47, desc[UR32][R4.64+0x300] ;  /* 0x00030020042fa981 */ /* 0x000ee2000c1e1900 */
[----:B------:R-:W-:Y:S02]  /*1c40*/  ISETP.NE.AND P2, PT, R51, RZ, PT ;  /* 0x000000ff3300720c */ /* 0x000fe40003f45270 */
[----:B0-----:R-:W-:Y:S01]  /*1c50*/  CS2R R38, SRZ ;  /* 0x0000000000267805 */ /* 0x001fe2000001ff00 */
[----:B------:R-:W3:Y:S04]  /*1c60*/  @!P4 LDG.E R52, desc[UR32][R4.64+0x680] ;  /* 0x000680200434c981 */ /* 0x000ee8000c1e1900 */
[----:B------:R-:W3:Y:S01]  /*1c70*/  @!P0 LDG.E R49, desc[UR32][R4.64+0x400] ;  /* 0x0004002004318981 */ /* 0x000ee2000c1e1900 */
[----:B------:R-:W-:-:S03]  /*1c80*/  ISETP.NE.AND P0, PT, R57, RZ, PT ;  /* 0x000000ff3900720c */ /* 0x000fc60003f05270 */
[----:B------:R-:W3:Y:S01]  /*1c90*/  @!P3 LDG.E R44, desc[UR32][R4.64+0x280] ;  /* 0x00028020042cb981 */ /* 0x000ee2000c1e1900 */
[----:B------:R-:W-:-:S03]  /*1ca0*/  ISETP.NE.AND P3, PT, R50, RZ, PT ;  /* 0x000000ff3200720c */ /* 0x000fc60003f65270 */
[----:B------:R-:W3:Y:S04]  /*1cb0*/  @!P1 LDG.E R39, desc[UR32][R4.64+0x500] ;  /* 0x0005002004279981 */ /* 0x000ee8000c1e1900 */
[----:B------:R-:W3:Y:S04]  /*1cc0*/  @!P2 LDG.E R38, desc[UR32][R4.64+0x580] ;  /* 0x000580200426a981 */ /* 0x000ee8000c1e1900 */
[----:B------:R-:W3:Y:S04]  /*1cd0*/  @!P0 LDG.E R48, desc[UR32][R4.64+0x480] ;  /* 0x0004802004308981 */ /* 0x000ee8000c1e1900 */
[----:B------:R-:W3:Y:S04]  /*1ce0*/  @!P3 LDG.E R53, desc[UR32][R4.64+0x600] ;  /* 0x000600200435b981 */ /* 0x000ee8000c1e1900 */
[----:B------:R-:W3:Y:S04]  /*1cf0*/  @!P5 LDG.E R55, desc[UR32][R4.64+0x700] ;  /* 0x000700200437d981 */ /* 0x000ee8000c1e1900 */
[----:B------:R-:W3:Y:S01]  /*1d00*/  @!P6 LDG.E R54, desc[UR32][R4.64+0x780] ;  /* 0x000780200436e981 */ /* 0x000ee2000c1e1900 */
[----:B------:R-:W-:-:S02]  /*1d10*/  P2R R63, PR, RZ, 0x1 ;  /* 0x00000001ff3f7803 */ /* 0x000fc40000000000 */
[----:B------:R-:W-:Y:S02]  /*1d20*/  ISETP.NE.AND P0, PT, R58, RZ, PT ;  /* 0x000000ff3a00720c */ /* 0x000fe40003f05270 */
[----:B------:R-:W-:Y:S02]  /*1d30*/  CS2R R56, SRZ ;  /* 0x0000000000387805 */ /* 0x000fe4000001ff00 */
[----:B------:R-:W-:Y:S02]  /*1d40*/  P2R R60, PR, RZ, 0x2 ;  /* 0x00000002ff3c7803 */ /* 0x000fe40000000000 */
[----:B------:R-:W-:Y:S02]  /*1d50*/  ISETP.GE.AND P1, PT, R25, UR13, PT ;  /* 0x0000000d19007c0c */ /* 0x000fe4000bf26270 */
[----:B------:R-:W-:Y:S01]  /*1d60*/  CS2R R58, SRZ ;  /* 0x00000000003a7805 */ /* 0x000fe2000001ff00 */
[----:B------:R-:W-:Y:S01]  /*1d70*/  HFMA2 R61, -RZ, RZ, 0, 0 ;  /* 0x00000000ff3d7431 */ /* 0x000fe200000001ff */
[----:B------:R-:W-:-:S02]  /*1d80*/  CS2R R64, SRZ ;  /* 0x0000000000407805 */ /* 0x000fc4000001ff00 */
[----:B------:R-:W-:Y:S01]  /*1d90*/  CS2R R66, SRZ ;  /* 0x0000000000427805 */ /* 0x000fe2000001ff00 */
[----:B------:R-:W-:Y:S01]  /*1da0*/  HFMA2 R71, -RZ, RZ, 0, 0 ;  /* 0x00000000ff477431 */ /* 0x000fe200000001ff */
[----:B--2---:R-:W-:Y:S04]  /*1db0*/  STS [R170], R41 ;  /* 0x00000029aa007388 */ /* 0x004fe80000000800 */
[----:B-----5:R-:W-:Y:S04]  /*1dc0*/  STS [R169+0x80], R40 ;  /* 0x00008028a9007388 */ /* 0x020fe80000000800 */
[----:B----4-:R-:W-:Y:S04]  /*1dd0*/  STS [R168+0x100], R43 ;  /* 0x0001002ba8007388 */ /* 0x010fe80000000800 */
[----:B---3--:R-:W-:Y:S04]  /*1de0*/  STS [R167+0x180], R42 ;  /* 0x0001802aa7007388 */ /* 0x008fe80000000800 */
        /* <DEDUP_REMOVED lines=9> */
[----:B------:R0:W-:Y:S04]  /*1e80*/  STS [R157+0x680], R52 ;  /* 0x000680349d007388 */ /* 0x0001e80000000800 */
[----:B------:R-:W-:Y:S04]  /*1e90*/  STS [R156+0x700], R55 ;  /* 0x000700379c007388 */ /* 0x000fe80000000800 */
[----:B------:R-:W-:Y:S01]  /*1ea0*/  STS [R155+0x780], R54 ;  /* 0x000780369b007388 */ /* 0x000fe20000000800 */
[----:B------:R-:W-:-:S03]  /*1eb0*/  NOP ;  /* 0x0000000000007918 */ /* 0x000fc60000000000 */
[----:B------:R-:W-:Y:S04]  /*1ec0*/  LDS R51, [R154] ;  /* 0x000000009a337984 */ /* 0x000fe80000000800 */
[----:B------:R-:W1:Y:S04]  /*1ed0*/  LDS R50, [R154+0x4] ;  /* 0x000004009a327984 */ /* 0x000e680000000800 */
[----:B------:R-:W-:Y:S04]  /*1ee0*/  LDS R49, [R154+0x8] ;  /* 0x000008009a317984 */ /* 0x000fe80000000800 */
[----:B------:R-:W2:Y:S04]  /*1ef0*/  LDS R48, [R154+0xc] ;  /* 0x00000c009a307984 */ /* 0x000ea80000000800 */
[----:B------:R-:W3:Y:S04]  /*1f00*/  LDS R47, [R154+0x10] ;  /* 0x000010009a2f7984 */ /* 0x000ee80000000800 */
[----:B------:R-:W4:Y:S04]  /*1f10*/  LDS R46, [R154+0x14] ;  /* 0x000014009a2e7984 */ /* 0x000f280000000800 */
[----:B------:R-:W-:Y:S04]  /*1f20*/  LDS R45, [R154+0x18] ;  /* 0x000018009a2d7984 */ /* 0x000fe80000000800 */
[----:B------:R-:W5:Y:S04]  /*1f30*/  LDS R44, [R154+0x1c] ;  /* 0x00001c009a2c7984 */ /* 0x000f680000000800 */
[----:B------:R-:W-:Y:S04]  /*1f40*/  LDS R43, [R154+0x20] ;  /* 0x000020009a2b7984 */ /* 0x000fe80000000800 */
[----:B------:R-:W-:Y:S04]  /*1f50*/  LDS R42, [R154+0x24] ;  /* 0x000024009a2a7984 */ /* 0x000fe80000000800 */
[----:B------:R-:W5:Y:S04]  /*1f60*/  LDS R41, [R154+0x28] ;  /* 0x000028009a297984 */ /* 0x000f680000000800 */
[----:B------:R-:W5:Y:S04]  /*1f70*/  LDS R40, [R154+0x2c] ;  /* 0x00002c009a287984 */ /* 0x000f680000000800 */
[----:B------:R-:W-:Y:S04]  /*1f80*/  LDS R4, [R154+0x30] ;  /* 0x000030009a047984 */ /* 0x000fe80000000800 */
[----:B------:R-:W5:Y:S04]  /*1f90*/  LDS R5, [R154+0x34] ;  /* 0x000034009a057984 */ /* 0x000f680000000800 */
[----:B------:R-:W-:Y:S04]  /*1fa0*/  LDS R38, [R154+0x38] ;  /* 0x000038009a267984 */ /* 0x000fe80000000800 */
[----:B------:R-:W5:Y:S01]  /*1fb0*/  LDS R39, [R154+0x3c] ;  /* 0x00003c009a277984 */ /* 0x000f620000000800 */
[----:B------:R-:W-:Y:S01]  /*1fc0*/  BAR.SYNC.DEFER_BLOCKING 0x0 ;  /* 0x0000000000007b1d */ /* 0x000fe20000010000 */
[----:B0-----:R-:W-:-:S05]  /*1fd0*/  CS2R R52, SRZ ;  /* 0x0000000000347805 */ /* 0x001fca000001ff00 */
[----:B------:R-:W5:Y:S01]  /*1fe0*/  @!P0 LDG.E R57, desc[UR32][R2.64] ;  /* 0x0000002002398981 */ /* 0x000f62000c1e1900 */
[----:B------:R-:W-:-:S03]  /*1ff0*/  ISETP.GE.AND P0, PT, R11, UR13, PT ;  /* 0x0000000d0b007c0c */ /* 0x000fc6000bf06270 */
[----:B------:R-:W5:Y:S01]  /*2000*/  @!P1 LDG.E R52, desc[UR32][R2.64+0x80] ;  /* 0x0000802002349981 */ /* 0x000f62000c1e1900 */
[----:B------:R-:W-:-:S03]  /*2010*/  ISETP.GE.AND P1, PT, R12, UR13, PT ;  /* 0x0000000d0c007c0c */ /* 0x000fc6000bf26270 */
[----:B------:R-:W5:Y:S04]  /*2020*/  @!P2 LDG.E R66, desc[UR32][R2.64+0x580] ;  /* 0x000580200242a981 */ /* 0x000f68000c1e1900 */
[----:B------:R-:W5:Y:S04]  /*2030*/  @!P3 LDG.E R71, desc[UR32][R2.64+0x600] ;  /* 0x000600200247b981 */ /* 0x000f68000c1e1900 */
        /* <DEDUP_REMOVED lines=10> */
[----:B------:R-:W5:Y:S06]  /*20e0*/  @!P6 LDG.E R74, desc[UR32][R2.64+0x780] ;  /* 0x00078020024ae981 */ /* 0x000f6c000c1e1900 */
[----:B------:R-:W5:Y:S01]  /*20f0*/  @!P0 LDG.E R61, desc[UR32][R2.64+0x300] ;  /* 0x00030020023d8981 */ /* 0x000f62000c1e1900 */
[----:B------:R-:W-:-:S03]  /*2100*/  ISETP.GE.AND P0, PT, R17, UR13, PT ;  /* 0x0000000d11007c0c */ /* 0x000fc6000bf06270 */
[----:B------:R-:W5:Y:S01]  /*2110*/  @!P1 LDG.E R62, desc[UR32][R2.64+0x380] ;  /* 0x00038020023e9981 */ /* 0x000f62000c1e1900 */
[----:B------:R-:W-:-:S09]  /*2120*/  ISETP.NE.AND P1, PT, R60, RZ, PT ;  /* 0x000000ff3c00720c */ /* 0x000fd20003f25270 */
[----:B------:R-:W5:Y:S01]  /*2130*/  @!P0 LDG.E R65, desc[UR32][R2.64+0x400] ;  /* 0x0004002002418981 */ /* 0x000f62000c1e1900 */
[----:B------:R-:W-:-:S03]  /*2140*/  ISETP.NE.AND P0, PT, R63, RZ, PT ;  /* 0x000000ff3f00720c */ /* 0x000fc60003f05270 */
[----:B------:R-:W5:Y:S10]  /*2150*/  @!P1 LDG.E R67, desc[UR32][R2.64+0x500] ;  /* 0x0005002002439981 */ /* 0x000f74000c1e1900 */
[----:B------:R5:W5:Y:S01]  /*2160*/  @!P0 LDG.E R64, desc[UR32][R2.64+0x480] ;  /* 0x0004802002408981 */ /* 0x000b62000c1e1900 */
[----:B-1----:R-:W-:Y:S01]  /*2170*/  FMUL.FTZ R55, R50, -1.4426950216293334961 ;  /* 0xbfb8aa3b32377820 */ /* 0x002fe20000410000 */
[----:B------:R-:W-:Y:S01]  /*2180*/  FMUL.FTZ R54, R51, -1.4426950216293334961 ;  /* 0xbfb8aa3b33367820 */ /* 0x000fe20000410000 */
[----:B--2---:R-:W-:-:S04]  /*2190*/  FMUL.FTZ R63, R48, -1.4426950216293334961 ;  /* 0xbfb8aa3b303f7820 */ /* 0x004fc80000410000 */
[----:B------:R-:W0:Y:S01]  /*21a0*/  MUFU.EX2 R55, R55 ;  /* 0x0000003700377308 */ /* 0x000e220000000800 */
[----:B---3--:R-:W-:-:S03]  /*21b0*/  FMUL.FTZ R68, R47, -1.4426950216293334961 ;  /* 0xbfb8aa3b2f447820 */ /* 0x008fc60000410000 */
[----:B------:R-:W1:Y:S01]  /*21c0*/  MUFU.EX2 R54, R54 ;  /* 0x0000003600367308 */ /* 0x000e620000000800 */
[----:B------:R-:W-:-:S03]  /*21d0*/  FMUL.FTZ R60, R49, -1.4426950216293334961 ;  /* 0xbfb8aa3b313c7820 */ /* 0x000fc60000410000 */
[----:B------:R-:W2:Y:S04]  /*21e0*/  MUFU.EX2 R63, R63 ;  /* 0x0000003f003f7308 */ /* 0x000ea80000000800 */
[----:B------:R-:W3:Y:S01]  /*21f0*/  MUFU.EX2 R68, R68 ;  /* 0x0000004400447308 */ /* 0x000ee20000000800 */
[----:B0-----:R-:W-:-:S03]  /*2200*/  FADD.FTZ R55, R55, 1 ;  /* 0x3f80000037377421 */ /* 0x001fc60000010000 */
[----:B------:R-:W0:Y:S01]  /*2210*/  MUFU.EX2 R60, R60 ;  /* 0x0000003c003c7308 */ /* 0x000e220000000800 */
[----:B----4-:R-:W-:Y:S01]  /*2220*/  FMUL.FTZ R69, R46, -1.4426950216293334961 ;  /* 0xbfb8aa3b2e457820 */ /* 0x010fe20000410000 */
[----:B-----5:R-:W-:Y:S01]  /*2230*/  FMUL.FTZ R3, R44, -1.4426950216293334961 ;  /* 0xbfb8aa3b2c037820 */ /* 0x020fe20000410000 */
[----:B------:R-:W-:Y:S01]  /*2240*/  FMUL.FTZ R2, R45, -1.4426950216293334961 ;  /* 0xbfb8aa3b2d027820 */ /* 0x000fe20000410000 */
[----:B-1----:R-:W-:Y:S01]  /*2250*/  FADD.FTZ R54, R54, 1 ;  /* 0x3f80000036367421 */ /* 0x002fe20000010000 */
[----:B------:R-:W-:Y:S01]  /*2260*/  MUFU.RCP R55, R55 ;  /* 0x0000003700377308 */ /* 0x000fe20000001000 */
[----:B--2---:R-:W-:Y:S01]  /*2270*/  FADD.FTZ R63, R63, 1 ;  /* 0x3f8000003f3f7421 */ /* 0x004fe20000010000 */
[----:B------:R-:W-:-:S06]  /*2280*/  FMUL.FTZ R77, R41, -1.4426950216293334961 ;  /* 0xbfb8aa3b294d7820 */ /* 0x000fcc0000410000 */
[----:B------:R-:W1:Y:S04]  /*2290*/  MUFU.EX2 R69, R69 ;  /* 0x0000004500457308 */ /* 0x000e680000000800 */
[----:B------:R-:W-:Y:S01]  /*22a0*/  MUFU.EX2 R3, R3 ;  /* 0x0000000300037308 */ /* 0x000fe20000000800 */
[----:B---3--:R-:W-:-:S03]  /*22b0*/  FADD.FTZ R68, R68, 1 ;  /* 0x3f80000044447421 */ /* 0x008fc60000010000 */
[----:B------:R-:W2:Y:S01]  /*22c0*/  MUFU.EX2 R2, R2 ;  /* 0x0000000200027308 */ /* 0x000ea20000000800 */
[----:B0-----:R-:W-:-:S03]  /*22d0*/  FADD.FTZ R60, R60, 1 ;  /* 0x3f8000003c3c7421 */ /* 0x001fc60000010000 */
[----:B------:R-:W0:Y:S01]  /*22e0*/  MUFU.RCP R54, R54 ;  /* 0x0000003600367308 */ /* 0x000e220000001000 */
[----:B------:R-:W-:Y:S01]  /*22f0*/  FMUL.FTZ R78, R40, -1.4426950216293334961 ;  /* 0xbfb8aa3b284e7820 */ /* 0x000fe20000410000 */
[----:B------:R-:W-:Y:S01]  /*2300*/  FMUL.FTZ R70, R43, -1.4426950216293334961 ;  /* 0xbfb8aa3b2b467820 */ /* 0x000fe20000410000 */
[----:B------:R-:W-:-:S05]  /*2310*/  FMUL.FTZ R81, R5, -1.4426950216293334961 ;  /* 0xbfb8aa3b05517820 */ /* 0x000fca0000410000 */
[----:B------:R-:W3:Y:S01]  /*2320*/  MUFU.RCP R63, R63 ;  /* 0x0000003f003f7308 */ /* 0x000ee20000001000 */
[----:B-1----:R-:W-:Y:S01]  /*2330*/  FADD.FTZ R69, R69, 1 ;  /* 0x3f80000045457421 */ /* 0x002fe20000010000 */
[----:B------:R-:W-:Y:S01]  /*2340*/  FMUL.FTZ R76, R42, -1.4426950216293334961 ;  /* 0xbfb8aa3b2a4c7820 */ /* 0x000fe20000410000 */
[----:B--2---:R-:W-:-:S05]  /*2350*/  FADD.FTZ R2, R2, 1 ;  /* 0x3f80000002027421 */ /* 0x004fca0000010000 */
[----:B------:R-:W1:Y:S04]  /*2360*/  MUFU.EX2 R77, R77 ;  /* 0x0000004d004d7308 */ /* 0x000e680000000800 */
[----:B------:R-:W2:Y:S01]  /*2370*/  MUFU.RCP R68, R68 ;  /* 0x0000004400447308 */ /* 0x000ea20000001000 */
[----:B------:R-:W-:-:S07]  /*2380*/  FMUL.FTZ R79, R4, -1.4426950216293334961 ;  /* 0xbfb8aa3b044f7820 */ /* 0x000fce0000410000 */
[----:B------:R-:W4:Y:S08]  /*2390*/  MUFU.RCP R60, R60 ;  /* 0x0000003c003c7308 */ /* 0x000f300000001000 */
[----:B------:R5:W-:Y:S04]  /*23a0*/  MUFU.EX2 R75, R70 ;  /* 0x00000046004b7308 */ /* 0x000be80000000800 */
[----:B------:R-:W-:Y:S01]  /*23b0*/  MUFU.EX2 R78, R78 ;  /* 0x0000004e004e7308 */ /* 0x000fe20000000800 */
[----:B-----5:R-:W-:-:S03]  /*23c0*/  FMUL.FTZ R70, R39, -1.4426950216293334961 ;  /* 0xbfb8aa3b27467820 */ /* 0x020fc60000410000 */
[----:B------:R-:W5:Y:S04]  /*23d0*/  MUFU.EX2 R81, R81 ;  /* 0x0000005100517308 */ /* 0x000f680000000800 */
[----:B------:R0:W-:Y:S04]  /*23e0*/  MUFU.EX2 R88, R70 ;  /* 0x0000004600587308 */ /* 0x0001e80000000800 */
[----:B------:R-:W4:Y:S01]  /*23f0*/  MUFU.RCP R69, R69 ;  /* 0x0000004500457308 */ /* 0x000f220000001000 */
[----:B-1----:R-:W-:-:S07]  /*2400*/  FADD.FTZ R77, R77, 1 ;  /* 0x3f8000004d4d7421 */ /* 0x002fce0000010000 */
[----:B0-----:R0:W-:Y:S01]  /*2410*/  MUFU.RCP R70, R2 ;  /* 0x0000000200467308 */ /* 0x0011e20000001000 */
[----:B------:R-:W-:-:S07]  /*2420*/  FMUL.FTZ R82, R38, -1.4426950216293334961 ;  /* 0xbfb8aa3b26527820 */ /* 0x000fce0000410000 */
[----:B------:R-:W1:Y:S01]  /*2430*/  MUFU.EX2 R76, R76 ;  /* 0x0000004c004c7308 */ /* 0x000e620000000800 */
[----:B0-----:R-:W-:-:S03]  /*2440*/  FADD.FTZ R2, -R54, 1 ;  /* 0x3f80000036027421 */ /* 0x001fc60000010100 */
[----:B------:R-:W0:Y:S01]  /*2450*/  MUFU.EX2 R80, R79 ;  /* 0x0000004f00507308 */ /* 0x000e220000000800 */
[----:B------:R-:W-:-:S03]  /*2460*/  FFMA.FTZ R2, R51, R2, 1 ;  /* 0x3f80000033027423 */ /* 0x000fc60000010002 */
[----:B------:R5:W0:Y:S02]  /*2470*/  MUFU.EX2 R84, R82 ;  /* 0x0000005200547308 */ /* 0x000a240000000800 */
[----:B-----5:R-:W-:Y:S01]  /*2480*/  FADD.FTZ R82, R81, 1 ;  /* 0x3f80000051527421 */ /* 0x020fe20000010000 */
[----:B------:R-:W-:Y:S04]  /*2490*/  STS [R170], R57 ;  /* 0x00000039aa007388 */ /* 0x000fe80000000800 */
        /* <DEDUP_REMOVED lines=12> */
[----:B------:R3:W-:Y:S04]  /*2560*/  STS [R157+0x680], R72 ;  /* 0x000680489d007388 */ /* 0x0007e80000000800 */
[----:B------:R-:W-:Y:S04]  /*2570*/  STS [R156+0x700], R73 ;  /* 0x000700499c007388 */ /* 0x000fe80000000800 */
[----:B------:R-:W-:Y:S01]  /*2580*/  STS [R155+0x780], R74 ;  /* 0x0007804a9b007388 */ /* 0x000fe20000000800 */
[----:B------:R-:W-:-:S03]  /*2590*/  NOP ;  /* 0x0000000000007918 */ /* 0x000fc60000000000 */
[----:B------:R-:W2:Y:S04]  /*25a0*/  LDS R53, [R154+0x4] ;  /* 0x000004009a357984 */ /* 0x000ea80000000800 */
[----:B------:R-:W4:Y:S04]  /*25b0*/  LDS R52, [R154] ;  /* 0x000000009a347984 */ /* 0x000f280000000800 */
[----:B------:R-:W1:Y:S04]  /*25c0*/  LDS R58, [R154+0x8] ;  /* 0x000008009a3a7984 */ /* 0x000e680000000800 */
[----:B------:R-:W0:Y:S04]  /*25d0*/  LDS R57, [R154+0xc] ;  /* 0x00000c009a397984 */ /* 0x000e280000000800 */
[----:B------:R-:W0:Y:S01]  /*25e0*/  LDS R56, [R154+0x10] ;  /* 0x000010009a387984 */ /* 0x000e220000000800 */
[----:B-----5:R-:W-:Y:S01]  /*25f0*/  FADD.FTZ R71, R3, 1 ;  /* 0x3f80000003477421 */ /* 0x020fe20000010000 */
[----:B------:R-:W-:-:S02]  /*2600*/  FADD.FTZ R3, -R55, 1 ;  /* 0x3f80000037037421 */ /* 0x000fc40000010100 */
[----:B------:R-:W5:Y:S02]  /*2610*/  LDS R62, [R154+0x18] ;  /* 0x000018009a3e7984 */ /* 0x000f640000000800 */
[----:B------:R-:W-:Y:S01]  /*2620*/  FFMA.FTZ R65, R50, R3, 1 ;  /* 0x3f80000032417423 */ /* 0x000fe20000010003 */
[----:B------:R-:W5:Y:S01]  /*2630*/  MUFU.RCP R71, R71 ;  /* 0x0000004700477308 */ /* 0x000f620000001000 */
[----:B------:R-:W-:Y:S01]  /*2640*/  LDS R59, [R154+0x14] ;  /* 0x000014009a3b7984 */ /* 0x000fe20000000800 */
[----:B------:R-:W-:-:S03]  /*2650*/  FADD.FTZ R66, R78, 1 ;  /* 0x3f8000004e427421 */ /* 0x000fc60000010000 */
[----:B------:R-:W5:Y:S01]  /*2660*/  LDS R61, [R154+0x1c] ;  /* 0x00001c009a3d7984 */ /* 0x000f620000000800 */
[----:B---3--:R-:W-:-:S03]  /*2670*/  FADD.FTZ R72, R75, 1 ;  /* 0x3f8000004b487421 */ /* 0x008fc60000010000 */
[----:B------:R-:W-:Y:S01]  /*2680*/  LDS R67, [R154+0x28] ;  /* 0x000028009a437984 */ /* 0x000fe20000000800 */
[----:B--2---:R-:W-:-:S04]  /*2690*/  FMUL.FTZ R64, R36, R53 ;  /* 0x0000003524407220 */ /* 0x004fc80000410000 */
[----:B------:R-:W-:Y:S01]  /*26a0*/  FMUL.FTZ R64, R55, R64 ;  /* 0x0000004037407220 */ /* 0x000fe20000410000 */
[----:B----4-:R-:W-:-:S03]  /*26b0*/  FMUL.FTZ R3, R37, R52 ;  /* 0x0000003425037220 */ /* 0x010fc60000410000 */
[----:B------:R-:W-:Y:S01]  /*26c0*/  FMUL.FTZ R79, R64, R65 ;  /* 0x00000041404f7220 */ /* 0x000fe20000410000 */
[----:B------:R-:W-:Y:S01]  /*26d0*/  FMUL.FTZ R3, R54, R3 ;  /* 0x0000000336037220 */ /* 0x000fe20000410000 */
[----:B------:R-:W-:Y:S01]  /*26e0*/  FADD.FTZ R65, -R63, 1 ;  /* 0x3f8000003f417421 */ /* 0x000fe20000010100 */
[----:B------:R2:W-:Y:S01]  /*26f0*/  MUFU.RCP R78, R77 ;  /* 0x0000004d004e7308 */ /* 0x0005e20000001000 */
[----:B------:R-:W-:Y:S01]  /*2700*/  FADD.FTZ R64, -R68, 1 ;  /* 0x3f80000044407421 */ /* 0x000fe20000010100 */
[----:B------:R-:W-:Y:S01]  /*2710*/  FMUL.FTZ R3, R3, R2 ;  /* 0x0000000203037220 */ /* 0x000fe20000410000 */
[----:B------:R-:W-:Y:S01]  /*2720*/  FADD.FTZ R2, -R60, 1 ;  /* 0x3f8000003c027421 */ /* 0x000fe20000010100 */
[----:B-1----:R-:W-:Y:S01]  /*2730*/  FMUL.FTZ R75, R35, R58 ;  /* 0x0000003a234b7220 */ /* 0x002fe20000410000 */
[----:B0-----:R-:W-:Y:S01]  /*2740*/  FMUL.FTZ R74, R34, R57 ;  /* 0x00000039224a7220 */ /* 0x001fe20000410000 */
[----:B------:R-:W-:Y:S01]  /*2750*/  FMUL.FTZ R81, R33, R56 ;  /* 0x0000003821517220 */ /* 0x000fe20000410000 */
[----:B--2---:R-:W-:-:S02]  /*2760*/  FFMA.FTZ R77, R48, R65, 1 ;  /* 0x3f800000304d7423 */ /* 0x004fc40000010041 */
[----:B------:R-:W0:Y:S01]  /*2770*/  LDS R65, [R154+0x20] ;  /* 0x000020009a417984 */ /* 0x000e220000000800 */
[----:B------:R1:W-:Y:S01]  /*2780*/  MUFU.RCP R99, R66 ;  /* 0x0000004200637308 */ /* 0x0003e20000001000 */
[----:B------:R-:W-:Y:S01]  /*2790*/  FFMA.FTZ R2, R49, R2, 1 ;  /* 0x3f80000031027423 */ /* 0x000fe20000010002 */
[----:B------:R-:W-:Y:S01]  /*27a0*/  FFMA.FTZ R85, R47, R64, 1 ;  /* 0x3f8000002f557423 */ /* 0x000fe20000010040 */
[----:B------:R-:W-:Y:S01]  /*27b0*/  FMUL.FTZ R75, R60, R75 ;  /* 0x0000004b3c4b7220 */ /* 0x000fe20000410000 */
[----:B------:R-:W-:Y:S01]  /*27c0*/  FMUL.FTZ R74, R63, R74 ;  /* 0x0000004a3f4a7220 */ /* 0x000fe20000410000 */
[----:B------:R-:W2:Y:S01]  /*27d0*/  LDS R64, [R154+0x24] ;  /* 0x000024009a407984 */ /* 0x000ea20000000800 */
[----:B------:R-:W-:Y:S01]  /*27e0*/  FADD.FTZ R73, R76, 1 ;  /* 0x3f8000004c497421 */ /* 0x000fe20000010000 */
[----:B------:R-:W-:Y:S02]  /*27f0*/  FMUL.FTZ R76, R68, R81 ;  /* 0x00000051444c7220 */ /* 0x000fe40000410000 */
[----:B-1----:R-:W1:Y:S01]  /*2800*/  LDS R66, [R154+0x2c] ;  /* 0x00002c009a427984 */ /* 0x002e620000000800 */
[----:B------:R-:W-:Y:S01]  /*2810*/  FMUL.FTZ R81, R75, R2 ;  /* 0x000000024b517220 */ /* 0x000fe20000410000 */
[----:B------:R-:W-:Y:S01]  /*2820*/  FMUL.FTZ R83, R74, R77 ;  /* 0x0000004d4a537220 */ /* 0x000fe20000410000 */
[----:B------:R-:W-:Y:S01]  /*2830*/  FADD.FTZ R75, -R69, 1 ;  /* 0x3f800000454b7421 */ /* 0x000fe20000010100 */
[----:B-----5:R-:W-:Y:S01]  /*2840*/  FADD.FTZ R77, -R71, 1 ;  /* 0x3f800000474d7421 */ /* 0x020fe20000010100 */
[----:B------:R-:W-:Y:S01]  /*2850*/  FMUL.FTZ R85, R76, R85 ;  /* 0x000000554c557220 */ /* 0x000fe20000410000 */
[----:B------:R-:W-:Y:S01]  /*2860*/  LDS R74, [R154+0x3c] ;  /* 0x00003c009a4a7984 */ /* 0x000fe20000000800 */
[----:B------:R-:W-:Y:S01]  /*2870*/  FFMA.FTZ R87, R46, R75, 1 ;  /* 0x3f8000002e577423 */ /* 0x000fe2000001004b */
[----:B------:R-:W-:-:S02]  /*2880*/  FFMA.FTZ R91, R44, R77, 1 ;  /* 0x3f8000002c5b7423 */ /* 0x000fc4000001004d */
[----:B------:R-:W3:Y:S01]  /*2890*/  LDS R77, [R154+0x30] ;  /* 0x000030009a4d7984 */ /* 0x000ee20000000800 */
[----:B------:R-:W4:Y:S03]  /*28a0*/  MUFU.RCP R73, R73 ;  /* 0x0000004900497308 */ /* 0x000f260000001000 */
[----:B------:R-:W5:Y:S04]  /*28b0*/  LDS R76, [R154+0x34] ;  /* 0x000034009a4c7984 */ /* 0x000f680000000800 */
[----:B------:R-:W5:Y:S01]  /*28c0*/  LDS R75, [R154+0x38] ;  /* 0x000038009a4b7984 */ /* 0x000f620000000800 */
[----:B------:R-:W0:Y:S01]  /*28d0*/  MUFU.RCP R72, R72 ;  /* 0x0000004800487308 */ /* 0x000e220000001000 */
[----:B------:R-:W-:Y:S01]  /*28e0*/  FADD.FTZ R80, R80, 1 ;  /* 0x3f80000050507421 */ /* 0x000fe20000010000 */
[----:B------:R-:W-:Y:S01]  /*28f0*/  FADD.FTZ R88, R88, 1 ;  /* 0x3f80000058587421 */ /* 0x000fe20000010000 */
[----:B------:R-:W-:Y:S01]  /*2900*/  FADD.FTZ R2, -R70, 1 ;  /* 0x3f80000046027421 */ /* 0x000fe20000010100 */
[----:B------:R-:W-:Y:S01]  /*2910*/  FADD.FTZ R84, R84, 1 ;  /* 0x3f80000054547421 */ /* 0x000fe20000010000 */
[----:B------:R-:W-:-:S03]  /*2920*/  FMUL.FTZ R89, R31, R62 ;  /* 0x0000003e1f597220 */ /* 0x000fc60000410000 */
[----:B------:R2:W3:Y:S01]  /*2930*/  MUFU.RCP R86, R82 ;  /* 0x0000005200567308 */ /* 0x0004e20000001000 */
[----:B------:R-:W-:Y:S01]  /*2940*/  FMUL.FTZ R89, R70, R89 ;  /* 0x0000005946597220 */ /* 0x000fe20000410000 */
[----:B----4-:R-:W-:Y:S01]  /*2950*/  FADD.FTZ R93, -R73, 1 ;  /* 0x3f800000495d7421 */ /* 0x010fe20000010100 */
[----:B------:R-:W-:Y:S01]  /*2960*/  FADD.FTZ R97, -R99, 1 ;  /* 0x3f80000063617421 */ /* 0x000fe20000010100 */
[----:B------:R-:W-:Y:S06]  /*2970*/  BAR.SYNC.DEFER_BLOCKING 0x0 ;  /* 0x0000000000007b1d */ /* 0x000fec0000010000 */
[----:B------:R4:W-:Y:S01]  /*2980*/  MUFU.RCP R103, R80 ;  /* 0x0000005000677308 */ /* 0x0009e20000001000 */
[----:B--2---:R-:W-:-:S07]  /*2990*/  FMUL.FTZ R82, R30, R61 ;  /* 0x0000003d1e527220 */ /* 0x004fce0000410000 */
[----:B------:R1:W2:Y:S01]  /*29a0*/  MUFU.RCP R125, R84 ;  /* 0x00000054007d7308 */ /* 0x0002a20000001000 */
[----:B----4-:R-:W-:Y:S01]  /*29b0*/  FFMA.FTZ R80, R45, R2, 1 ;  /* 0x3f8000002d507423 */ /* 0x010fe20000010002 */
[----:B------:R-:W-:-:S06]  /*29c0*/  FMUL.FTZ R2, R32, R59 ;  /* 0x0000003b20027220 */ /* 0x000fcc0000410000 */
[----:B------:R-:W4:Y:S01]  /*29d0*/  MUFU.RCP R88, R88 ;  /* 0x0000005800587308 */ /* 0x000f220000001000 */
[----:B------:R-:W-:Y:S01]  /*29e0*/  FMUL.FTZ R2, R69, R2 ;  /* 0x0000000245027220 */ /* 0x000fe20000410000 */
[----:B------:R-:W-:Y:S01]  /*29f0*/  FMUL.FTZ R82, R71, R82 ;  /* 0x0000005247527220 */ /* 0x000fe20000410000 */
[----:B------:R-:W-:Y:S01]  /*2a00*/  FMUL.FTZ R89, R89, R80 ;  /* 0x0000005059597220 */ /* 0x000fe20000410000 */
[----:B------:R-:W-:Y:S01]  /*2a10*/  FADD.FTZ R80, -R78, 1 ;  /* 0x3f8000004e507421 */ /* 0x000fe20000010100 */
[----:B------:R-:W-:Y:S01]  /*2a20*/  FMUL.FTZ R87, R2, R87 ;  /* 0x0000005702577220 */ /* 0x000fe20000410000 */
[----:B------:R-:W-:Y:S01]  /*2a30*/  FFMA.FTZ R95, R42, R93, 1 ;  /* 0x3f8000002a5f7423 */ /* 0x000fe2000001005d */
[----:B------:R-:W-:Y:S01]  /*2a40*/  FFMA.FTZ R101, R40, R97, 1 ;  /* 0x3f80000028657423 */ /* 0x000fe20000010061 */
[----:B0-----:R-:W-:Y:S01]  /*2a50*/  FADD.FTZ R2, -R72, 1 ;  /* 0x3f80000048027421 */ /* 0x001fe20000010100 */
[----:B------:R-:W-:Y:S01]  /*2a60*/  FMUL.FTZ R93, R6, R65 ;  /* 0x00000041065d7220 */ /* 0x000fe20000410000 */
[----:B------:R-:W-:Y:S01]  /*2a70*/  FMUL.FTZ R97, R8, R67 ;  /* 0x0000004308617220 */ /* 0x000fe20000410000 */
[----:B------:R-:W-:Y:S01]  /*2a80*/  FMUL.FTZ R91, R82, R91 ;  /* 0x0000005b525b7220 */ /* 0x000fe20000410000 */
[----:B------:R-:W-:Y:S01]  /*2a90*/  FFMA.FTZ R82, R41, R80, 1 ;  /* 0x3f80000029527423 */ /* 0x000fe20000010050 */
[----:B------:R-:W-:Y:S01]  /*2aa0*/  FFMA.FTZ R2, R43, R2, 1 ;  /* 0x3f8000002b027423 */ /* 0x000fe20000010002 */
[----:B------:R-:W-:Y:S01]  /*2ab0*/  FMUL.FTZ R80, R7, R64 ;  /* 0x0000004007507220 */ /* 0x000fe20000410000 */
[----:B-1----:R-:W-:Y:S01]  /*2ac0*/  FMUL.FTZ R84, R9, R66 ;  /* 0x0000004209547220 */ /* 0x002fe20000410000 */
[----:B------:R-:W-:Y:S01]  /*2ad0*/  FMUL.FTZ R93, R72, R93 ;  /* 0x0000005d485d7220 */ /* 0x000fe20000410000 */
[----:B------:R-:W-:Y:S01]  /*2ae0*/  FMUL.FTZ R97, R78, R97 ;  /* 0x000000614e617220 */ /* 0x000fe20000410000 */
[----:B------:R-:W-:Y:S01]  /*2af0*/  FMUL.FTZ R80, R73, R80 ;  /* 0x0000005049507220 */ /* 0x000fe20000410000 */
[----:B------:R-:W-:Y:S01]  /*2b00*/  FMUL.FTZ R84, R99, R84 ;  /* 0x0000005463547220 */ /* 0x000fe20000410000 */
[----:B------:R-:W-:Y:S01]  /*2b10*/  FMUL.FTZ R93, R93, R2 ;  /* 0x000000025d5d7220 */ /* 0x000fe20000410000 */
[----:B------:R-:W-:Y:S01]  /*2b20*/  FMUL.FTZ R97, R97, R82 ;  /* 0x0000005261617220 */ /* 0x000fe20000410000 */
[----:B---3--:R-:W-:Y:S01]  /*2b30*/  FADD.FTZ R2, -R86, 1 ;  /* 0x3f80000056027421 */ /* 0x008fe20000010100 */
[----:B--2---:R-:W-:Y:S01]  /*2b40*/  FADD.FTZ R123, -R125, 1 ;  /* 0x3f8000007d7b7421 */ /* 0x004fe20000010100 */
[----:B----4-:R-:W-:Y:S01]  /*2b50*/  FADD.FTZ R82, -R88, 1 ;  /* 0x3f80000058527421 */ /* 0x010fe20000010100 */
[----:B------:R-:W-:Y:S01]  /*2b60*/  FMUL.FTZ R95, R80, R95 ;  /* 0x0000005f505f7220 */ /* 0x000fe20000410000 */
[----:B------:R-:W-:Y:S01]  /*2b70*/  FMUL.FTZ R101, R84, R101 ;  /* 0x0000006554657220 */ /* 0x000fe20000410000 */
[----:B------:R-:W-:Y:S01]  /*2b80*/  FFMA.FTZ R80, R5, R2, 1 ;  /* 0x3f80000005507423 */ /* 0x000fe20000010002 */
[----:B------:R-:W-:Y:S01]  /*2b90*/  FFMA.FTZ R127, R38, R123, 1 ;  /* 0x3f800000267f7423 */ /* 0x000fe2000001007b */
[----:B------:R-:W-:Y:S01]  /*2ba0*/  FFMA.FTZ R84, R39, R82, 1 ;  /* 0x3f80000027547423 */ /* 0x000fe20000010052 */
[----:B------:R-:W-:Y:S01]  /*2bb0*/  FADD.FTZ R105, -R103, 1 ;  /* 0x3f80000067697421 */ /* 0x000fe20000010100 */
[----:B------:R-:W-:Y:S01]  /*2bc0*/  FMUL.FTZ R2, R26, R77 ;  /* 0x0000004d1a027220 */ /* 0x000fe20000410000 */
[----:B-----5:R-:W-:Y:S01]  /*2bd0*/  FMUL.FTZ R123, R27, R76 ;  /* 0x0000004c1b7b7220 */ /* 0x020fe20000410000 */
[----:B------:R-:W-:Y:S01]  /*2be0*/  FMUL.FTZ R82, R28, R75 ;  /* 0x0000004b1c527220 */ /* 0x000fe20000410000 */
[----:B------:R-:W-:Y:S01]  /*2bf0*/  FMUL.FTZ R129, R29, R74 ;  /* 0x0000004a1d817220 */ /* 0x000fe20000410000 */
[----:B------:R-:W-:Y:S01]  /*2c00*/  ISETP.NE.AND P0, PT, R172, RZ, PT ;  /* 0x000000ffac00720c */ /* 0x000fe20003f05270 */
[----:B------:R-:W-:Y:S01]  /*2c10*/  FFMA.FTZ R105, R4, R105, 1 ;  /* 0x3f80000004697423 */ /* 0x000fe20000010069 */
[----:B------:R-:W-:Y:S01]  /*2c20*/  FMUL.FTZ R2, R103, R2 ;  /* 0x0000000267027220 */ /* 0x000fe20000410000 */
[----:B------:R-:W-:Y:S01]  /*2c30*/  FMUL.FTZ R123, R86, R123 ;  /* 0x0000007b567b7220 */ /* 0x000fe20000410000 */
[----:B------:R-:W-:Y:S01]  /*2c40*/  FMUL.FTZ R82, R125, R82 ;  /* 0x000000527d527220 */ /* 0x000fe20000410000 */
[----:B------:R-:W-:Y:S01]  /*2c50*/  FMUL.FTZ R129, R88, R129 ;  /* 0x0000008158817220 */ /* 0x000fe20000410000 */
[----:B------:R-:W-:Y:S01]  /*2c60*/  FMUL.FTZ R105, R2, R105 ;  /* 0x0000006902697220 */ /* 0x000fe20000410000 */
[----:B------:R-:W-:Y:S01]  /*2c70*/  FMUL.FTZ R123, R123, R80 ;  /* 0x000000507b7b7220 */ /* 0x000fe20000410000 */
[----:B------:R-:W-:Y:S01]  /*2c80*/  FMUL.FTZ R127, R82, R127 ;  /* 0x0000007f527f7220 */ /* 0x000fe20000410000 */
[----:B------:R-:W-:Y:S01]  /*2c90*/  FMUL.FTZ R129, R129, R84 ;  /* 0x0000005481817220 */ /* 0x000fe20000410000 */
[----:B------:R-:W-:Y:S01]  /*2ca0*/  MOV R84, UR13 ;  /* 0x0000000d00547c02 */ /* 0x000fe20008000f00 */
[----:B------:R0:W-:Y:S04]  /*2cb0*/  STS [R154], R3 ;  /* 0x000000039a007388 */ /* 0x0001e80000000800 */
        /* <DEDUP_REMOVED lines=33> */
[----:B------:R-:W-:Y:S01]  /*2ed0*/  BAR.SYNC.DEFER_BLOCKING 0x0 ;  /* 0x0000000000007b1d */ /* 0x000fe20000010000 */
[----:B------:R-:W-:-:S05]  /*2ee0*/  UIMAD.WIDE.U32 UR14, UR27, UR16, UR6 ;  /* 0x000000101b0e72a5 */ /* 0x000fca000f8e0006 */
[----:B------:R-:W1:Y:S01]  /*2ef0*/  LDS R80, [UR12+0x2100] ;  /* 0x0021000cff507984 */ /* 0x000e620008000800 */
[----:B------:R-:W-:Y:S01]  /*2f00*/  UIMAD UR15, UR27, UR17, UR15 ;  /* 0x000000111b0f72a4 */ /* 0x000fe2000f8e020f */
[----:B------:R-:W2:Y:S03]  /*2f10*/  LDCU.64 UR16, c[0x0][0x558] ;  /* 0x0000ab00ff1077ac */ /* 0x000ea60008000a00 */
[----:B------:R-:W-:-:S04]  /*2f20*/  UIMAD.WIDE.U32 UR14, UR11, UR18, UR14 ;  /* 0x000000120b0e72a5 */ /* 0x000fc8000f8e000e */
[----:B------:R-:W-:Y:S02]  /*2f30*/  UIMAD UR10, UR11, UR19, UR15 ;  /* 0x000000130b0a72a4 */ /* 0x000fe4000f8e020f */
[----:B0-----:R-:W-:-:S04]  /*2f40*/  IADD3 R3, P1, PT, R10, UR14, RZ ;  /* 0x0000000e0a037c10 */ /* 0x001fc8000ff3e0ff */
[----:B------:R-:W-:Y:S02]  /*2f50*/  IADD3.X R82, PT, PT, RZ, UR10, RZ, P1, !PT ;  /* 0x0000000aff527c10 */ /* 0x000fe40008ffe4ff */
[----:B--2---:R-:W-:-:S04]  /*2f60*/  LEA R2, P2, R3, UR16, 0x2 ;  /* 0x0000001003027c11 */ /* 0x004fc8000f8410ff */
[----:B------:R-:W-:Y:S02]  /*2f70*/  LEA.HI.X R3, R3, UR17, R82, 0x2, P2 ;  /* 0x0000001103037c11 */ /* 0x000fe400090f1452 */
[-C--:B-1----:R-:W-:Y:S02]  /*2f80*/  ISETP.GE.AND P1, PT, R10, R80.reuse, PT ;  /* 0x000000500a00720c */ /* 0x082fe40003f26270 */
[-C--:B------:R-:W-:Y:S02]  /*2f90*/  ISETP.GE.AND P5, PT, R25, R80.reuse, PT ;  /* 0x000000501900720c */ /* 0x080fe40003fa6270 */
[----:B------:R-:W-:-:S09]  /*2fa0*/  ISETP.GE.AND P6, PT, R11, R80, PT ;  /* 0x000000500b00720c */ /* 0x000fd20003fc6270 */
[----:B------:R0:W-:Y:S01]  /*2fb0*/  @!P1 STG.E desc[UR32][R2.64], R79 ;  /* 0x0000004f02009986 */ /* 0x0001e2000c101920 */
[-C--:B------:R-:W-:Y:S02]  /*2fc0*/  ISETP.GE.AND P1, PT, R12, R80.reuse, PT ;  /* 0x000000500c00720c */ /* 0x080fe40003f26270 */
[-C--:B------:R-:W-:Y:S01]  /*2fd0*/  ISETP.GE.AND P2, PT, R13, R80.reuse, PT ;  /* 0x000000500d00720c */ /* 0x080fe20003f46270 */
[----:B------:R0:W-:Y:S01]  /*2fe0*/  @!P5 STG.E desc[UR32][R2.64+0x80], R81 ;  /* 0x000080510200d986 */ /* 0x0001e2000c101920 */
[-C--:B------:R-:W-:Y:S02]  /*2ff0*/  ISETP.GE.AND P3, PT, R14, R80.reuse, PT ;  /* 0x000000500e00720c */ /* 0x080fe40003f66270 */
[-C--:B------:R-:W-:Y:S01]  /*3000*/  ISETP.GE.AND P4, PT, R15, R80.reuse, PT ;  /* 0x000000500f00720c */ /* 0x080fe20003f86270 */
[----:B------:R0:W-:Y:S01]  /*3010*/  @!P6 STG.E desc[UR32][R2.64+0x100], R83 ;  /* 0x000100530200e986 */ /* 0x0001e2000c101920 */
[-C--:B------:R-:W-:Y:S02]  /*3020*/  ISETP.GE.AND P5, PT, R16, R80.reuse, PT ;  /* 0x000000501000720c */ /* 0x080fe40003fa6270 */
        /* <DEDUP_REMOVED lines=20> */
[----:B------:R0:W-:Y:S01]  /*3170*/  @!P1 STG.E desc[UR32][R2.64+0x780], R131 ;  /* 0x0007808302009986 */ /* 0x0001e2000c101920 */
[----:B------:R-:W-:-:S04]  /*3180*/  UISETP.NE.U32.AND UP0, UPT, UR28, URZ, UPT ;  /* 0x000000ff1c00728c */ /* 0x000fc8000bf05070 */
[----:B------:R-:W-:Y:S01]  /*3190*/  UISETP.NE.AND.EX UP0, UPT, UR29, URZ, UPT, UP0 ;  /* 0x000000ff1d00728c */ /* 0x000fe2000bf05300 */
        /* <DEDUP_REMOVED lines=32> */
[----:B0-----:R-:W-:Y:S06]  /*33a0*/  BRA.U !UP0, `(.L_x_131) ;  /* 0x0000000508787547 */ /* 0x001fec000b800000 */
[----:B------:R-:W-:Y:S01]  /*33b0*/  BAR.SYNC.DEFER_BLOCKING 0x0 ;  /* 0x0000000000007b1d */ /* 0x000fe20000010000 */
        /* <DEDUP_REMOVED lines=16> */
[----:B------:R-:W0:Y:S01]  /*34c0*/  LDCU.128 UR16, c[0x0][0x430] ;  /* 0x00008600ff1077ac */ /* 0x000e220008000c00 */
[----:B------:R-:W-:Y:S04]  /*34d0*/  STS [R154], R51 ;  /* 0x000000339a007388 */ /* 0x000fe80000000800 */
[----:B------:R-:W-:Y:S04]  /*34e0*/  STS [R154+0x4], R53 ;  /* 0x000004359a007388 */ /* 0x000fe80000000800 */
[----:B------:R-:W-:Y:S01]  /*34f0*/  STS [R154+0x8], R49 ;  /* 0x000008319a007388 */ /* 0x000fe20000000800 */
[----:B0-----:R-:W-:-:S03]  /*3500*/  UIMAD.WIDE.U32 UR14, UR27, UR16, UR6 ;  /* 0x000000101b0e72a5 */ /* 0x001fc6000f8e0006 */
[----:B------:R-:W-:Y:S01]  /*3510*/  STS [R154+0xc], R57 ;  /* 0x00000c399a007388 */ /* 0x000fe20000000800 */
[----:B------:R-:W-:-:S03]  /*3520*/  UIMAD UR15, UR27, UR17, UR15 ;  /* 0x000000111b0f72a4 */ /* 0x000fc6000f8e020f */
[----:B------:R-:W-:Y:S01]  /*3530*/  STS [R154+0x10], R47 ;  /* 0x0000102f9a007388 */ /* 0x000fe20000000800 */
[----:B------:R-:W-:-:S03]  /*3540*/  UIMAD.WIDE.U32 UR14, UR11, UR18, UR14 ;  /* 0x000000120b0e72a5 */ /* 0x000fc6000f8e000e */
[----:B------:R-:W-:Y:S01]  /*3550*/  STS [R154+0x14], R59 ;  /* 0x0000143b9a007388 */ /* 0x000fe20000000800 */
[----:B------:R-:W-:-:S03]  /*3560*/  UIMAD UR19, UR11, UR19, UR15 ;  /* 0x000000130b1372a4 */ /* 0x000fc6000f8e020f */
[----:B------:R-:W-:Y:S04]  /*3570*/  STS [R154+0x18], R45 ;  /* 0x0000182d9a007388 */ /* 0x000fe80000000800 */
[----:B------:R-:W-:Y:S04]  /*3580*/  STS [R154+0x1c], R61 ;  /* 0x00001c3d9a007388 */ /* 0x000fe80000000800 */
[----:B------:R-:W-:Y:S04]  /*3590*/  STS [R154+0x20], R43 ;  /* 0x0000202b9a007388 */ /* 0x000fe80000000800 */
[----:B------:R0:W-:Y:S04]  /*35a0*/  STS [R154+0x24], R3 ;  /* 0x000024039a007388 */ /* 0x0001e80000000800 */
[----:B------:R-:W-:Y:S04]  /*35b0*/  STS [R154+0x28], R41 ;  /* 0x000028299a007388 */ /* 0x000fe80000000800 */
[----:B------:R-:W-:Y:S01]  /*35c0*/  STS [R154+0x2c], R29 ;  /* 0x00002c1d9a007388 */ /* 0x000fe20000000800 */
[----:B0-----:R-:W-:-:S03]  /*35d0*/  IADD3 R3, P1, PT, R10, UR14, RZ ;  /* 0x0000000e0a037c10 */ /* 0x001fc6000ff3e0ff */
        /* <DEDUP_REMOVED lines=23> */
[----:B------:R-:W0:Y:S02]  /*3750*/  LDS R28, [UR12+0x2100] ;  /* 0x0021000cff1c7984 */ /* 0x000e240008000800 */
[----:B0-----:R-:W-:-:S02]  /*3760*/  ISETP.GE.AND P2, PT, R10, R28, PT ;  /* 0x0000001c0a00720c */ /* 0x001fc40003f46270 */
[-C--:B------:R-:W-:Y:S02]  /*3770*/  ISETP.GE.AND P3, PT, R25, R28.reuse, PT ;  /* 0x0000001c1900720c */ /* 0x080fe40003f66270 */
[-C--:B------:R-:W-:Y:S02]  /*3780*/  ISETP.GE.AND P4, PT, R11, R28.reuse, PT ;  /* 0x0000001c0b00720c */ /* 0x080fe40003f86270 */
[-C--:B------:R-:W-:Y:S02]  /*3790*/  ISETP.GE.AND P5, PT, R12, R28.reuse, PT ;  /* 0x0000001c0c00720c */ /* 0x080fe40003fa6270 */
[----:B------:R-:W-:Y:S02]  /*37a0*/  IADD3.X R10, PT, PT, RZ, UR19, RZ, P1, !PT ;  /* 0x00000013ff0a7c10 */ /* 0x000fe40008ffe4ff */
[----:B------:R-:W-:Y:S02]  /*37b0*/  LEA R2, P1, R3, UR28, 0x2 ;  /* 0x0000001c03027c11 */ /* 0x000fe4000f8210ff */
[----:B------:R-:W-:-:S02]  /*37c0*/  ISETP.GE.AND P6, PT, R13, R28, PT ;  /* 0x0000001c0d00720c */ /* 0x000fc40003fc6270 */
[----:B------:R-:W-:Y:S02]  /*37d0*/  LEA.HI.X R3, R3, UR29, R10, 0x2, P1 ;  /* 0x0000001d03037c11 */ /* 0x000fe400088f140a */
        /* <DEDUP_REMOVED lines=26> */
[----:B------:R0:W-:Y:S02]  /*3980*/  @!P5 STG.E desc[UR32][R2.64+0x780], R67 ;  /* 0x000780430200d986 */ /* 0x0001e4000c101920 */
.L_x_131:
[----:B0-----:R-:W-:Y:S01]  /*3990*/  FFMA.FTZ R2, R152, R37, R175 ;  /* 0x0000002598027223 */ /* 0x001fe200000100af */
[----:B------:R-:W0:Y:S01]  /*39a0*/  LDCU UR10, c[0x0][0x38c] ;  /* 0x00007180ff0a77ac */ /* 0x000e220008000800 */
[----:B------:R-:W-:Y:S02]  /*39b0*/  CS2R R136, SRZ ;  /* 0x0000000000887805 */ /* 0x000fe4000001ff00 */
[----:B------:R-:W-:Y:S01]  /*39c0*/  CS2R R134, SRZ ;  /* 0x0000000000867805 */ /* 0x000fe2000001ff00 */
[----:B------:R-:W-:Y:S01]  /*39d0*/  FFMA.FTZ R3, R153, R36, R2 ;  /* 0x0000002499037223 */ /* 0x000fe20000010002 */
[----:B------:R-:W-:Y:S02]  /*39e0*/  CS2R R132, SRZ ;  /* 0x0000000000847805 */ /* 0x000fe4000001ff00 */
[----:B------:R-:W-:Y:S02]  /*39f0*/  CS2R R130, SRZ ;  /* 0x0000000000827805 */ /* 0x000fe4000001ff00 */
[----:B------:R-:W-:Y:S01]  /*3a00*/  CS2R R128, SRZ ;  /* 0x0000000000807805 */ /* 0x000fe2000001ff00 */
[----:B------:R-:W-:Y:S01]  /*3a10*/  FFMA.FTZ R2, R150, R35, R3 ;  /* 0x0000002396027223 */ /* 0x000fe20000010003 */
[----:B------:R-:W-:-:S02]  /*3a20*/  CS2R R126, SRZ ;  /* 0x00000000007e7805 */ /* 0x000fc4000001ff00 */
[----:B------:R-:W-:Y:S02]  /*3a30*/  CS2R R124, SRZ ;  /* 0x00000000007c7805 */ /* 0x000fe4000001ff00 */
[----:B------:R-:W-:Y:S01]  /*3a40*/  CS2R R122, SRZ ;  /* 0x00000000007a7805 */ /* 0x000fe2000001ff00 */
[----:B------:R-:W-:Y:S01]  /*3a50*/  FFMA.FTZ R3, R151, R34, R2 ;  /* 0x0000002297037223 */ /* 0x000fe20000010002 */
[----:B------:R-:W-:Y:S01]  /*3a60*/  FADD.FTZ R121, R121, UR9 ;  /* 0x0000000979797e21 */ /* 0x000fe20008010000 */
[----:B------:R-:W-:Y:S01]  /*3a70*/  FADD.FTZ R120, R120, UR9 ;  /* 0x0000000978787e21 */ /* 0x000fe20008010000 */
[----:B------:R-:W-:Y:S01]  /*3a80*/  FADD.FTZ R119, R119, UR9 ;  /* 0x0000000977777e21 */ /* 0x000fe20008010000 */
[----:B------:R-:W-:Y:S01]  /*3a90*/  FFMA.FTZ R2, R148, R33, R3 ;  /* 0x0000002194027223 */ /* 0x000fe20000010003 */
[----:B------:R-:W-:Y:S01]  /*3aa0*/  FADD.FTZ R118, R118, UR9 ;  /* 0x0000000976767e21 */ /* 0x000fe20008010000 */
[----:B------:R-:W-:Y:S01]  /*3ab0*/  FADD.FTZ R117, R117, UR9 ;  /* 0x0000000975757e21 */ /* 0x000fe20008010000 */
[----:B0-----:R-:W-:Y:S01]  /*3ac0*/  UISETP.GE.AND UP0, UPT, UR10, 0x1, UPT ;  /* 0x000000010a00788c */ /* 0x001fe2000bf06270 */
[----:B------:R-:W-:Y:S01]  /*3ad0*/  FFMA.FTZ R3, R149, R32, R2 ;  /* 0x0000002095037223 */ /* 0x000fe20000010002 */
[----:B------:R-:W-:Y:S01]  /*3ae0*/  FADD.FTZ R116, R116, UR9 ;  /* 0x0000000974747e21 */ /* 0x000fe20008010000 */
[----:B------:R-:W-:Y:S01]  /*3af0*/  FADD.FTZ R115, R115, UR9 ;  /* 0x0000000973737e21 */ /* 0x000fe20008010000 */
[----:B------:R-:W-:Y:S01]  /*3b00*/  FADD.FTZ R114, R114, UR9 ;  /* 0x0000000972727e21 */ /* 0x000fe20008010000 */
        /* <DEDUP_REMOVED lines=11> */
[----:B------:R-:W-:Y:S01]  /*3bc0*/  FMUL.FTZ R105, R37, UR8 ;  /* 0x0000000825697c20 */ /* 0x000fe20008410000 */
[----:B------:R-:W-:Y:S01]  /*3bd0*/  FFMA.FTZ R3, R145, R4, R2 ;  /* 0x0000000491037223 */ /* 0x000fe20000010002 */
[----:B------:R-:W-:Y:S01]  /*3be0*/  FMUL.FTZ R104, R36, UR8 ;  /* 0x0000000824687c20 */ /* 0x000fe20008410000 */
[----:B------:R-:W-:Y:S01]  /*3bf0*/  FMUL.FTZ R103, R35, UR8 ;  /* 0x0000000823677c20 */ /* 0x000fe20008410000 */
        /* <DEDUP_REMOVED lines=17> */
[----:B------:R-:W-:-:S04]  /*3d10*/  FFMA.FTZ R2, R138, R27, R3 ;  /* 0x0000001b8a027223 */ /* 0x000fc80000010003 */
[----:B------:R-:W-:Y:S01]  /*3d20*/  FFMA.FTZ R175, R139, R26, R2 ;  /* 0x0000001a8baf7223 */ /* 0x000fe20000010002 */
[----:B------:R-:W-:Y:S06]  /*3d30*/  BAR.SYNC.DEFER_BLOCKING 0x0 ;  /* 0x0000000000007b1d */ /* 0x000fec0000010000 */
[----:B------:R-:W-:Y:S05]  /*3d40*/  BRA.U !UP0, `(.L_x_132) ;  /* 0x0000006108e07547 */ /* 0x000fea000b800000 */
[----:B------:R-:W-:Y:S01]  /*3d50*/  UISETP.NE.AND UP0, UPT, UR20, 0x1, UPT ;  /* 0x000000011400788c */ /* 0x000fe2000bf05270 */
[----:B------:R-:W-:Y:S02]  /*3d60*/  HFMA2 R137, -RZ, RZ, 0, 0 ;  /* 0x00000000ff897431 */ /* 0x000fe400000001ff */
[----:B------:R-:W-:Y:S01]  /*3d70*/  FADD.FTZ R89, R36, R36 ;  /* 0x0000002424597221 */ /* 0x000fe20000010000 */
[----:B------:R-:W-:Y:S01]  /*3d80*/  FADD.FTZ R88, R35, R35 ;  /* 0x0000002323587221 */ /* 0x000fe20000010000 */
[----:B------:R-:W-:Y:S01]  /*3d90*/  FADD.FTZ R87, R34, R34 ;  /* 0x0000002222577221 */ /* 0x000fe20000010000 */
[----:B------:R-:W-:Y:S01]  /*3da0*/  FADD.FTZ R86, R33, R33 ;  /* 0x0000002121567221 */ /* 0x000fe20000010000 */
[----:B------:R-:W-:Y:S01]  /*3db0*/  PLOP3.LUT P1, PT, PT, PT, UP0, 0x80, 0x8 ;  /* 0x000000000008781c */ /* 0x000fe20003f2f008 */
[----:B------:R-:W-:Y:S01]  /*3dc0*/  FADD.FTZ R85, R32, R32 ;  /* 0x0000002020557221 */ /* 0x000fe20000010000 */
[----:B------:R-:W-:Y:S01]  /*3dd0*/  FADD.FTZ R84, R31, R31 ;  /* 0x0000001f1f547221 */ /* 0x000fe20000010000 */
[----:B------:R-:W-:Y:S01]  /*3de0*/  FADD.FTZ R83, R30, R30 ;  /* 0x0000001e1e537221 */ /* 0x000fe20000010000 */
[----:B------:R-:W-:Y:S01]  /*3df0*/  ISETP.EQ.AND P1, PT, R0, RZ, P1 ;  /* 0x000000ff0000720c */ /* 0x000fe20000f22270 */
        /* <DEDUP_REMOVED lines=19> */
.L_x_166:
        /* <DEDUP_REMOVED lines=10> */
[----:B------:R-:W-:Y:S02]  /*3fd0*/  UIMAD.WIDE.U32 UR34, UR11, UR44, URZ ;  /* 0x0000002c0b2272a5 */ /* 0x000fe4000f8e00ff */
[----:B----4-:R-:W-:Y:S02]  /*3fe0*/  UIMAD.WIDE.U32 UR12, UR10, UR42, URZ ;  /* 0x0000002a0a0c72a5 */ /* 0x010fe4000f8e00ff */
        /* <DEDUP_REMOVED lines=212> */
.L_x_134:
[----:B------:R-:W-:-:S06]  /*4d30*/  LEA R50, R172, UR12, 0x3 ;  /* 0x0000000cac327c11 */ /* 0x000fcc000f8e18ff */
[----:B------:R-:W0:Y:S02]  /*4d40*/  LDS.64 R50, [R50+0x4598] ;  /* 0x0045980032327984 */ /* 0x000e240000000a00 */
.L_x_135:
[----:B------:R-:W-:Y:S05]  /*4d50*/  BSYNC.RECONVERGENT B0 ;  /* 0x0000000000007941 */ /* 0x000fea0003800200 */
.L_x_133:
        /* <DEDUP_REMOVED lines=273> */
.L_x_194:
        /* <DEDUP_REMOVED lines=13> */
.L_x_197:
[----:B------:R-:W-:-:S03]  /*5f40*/  UMOV UR13, 0xffffffff ;  /* 0xffffffff000d7882 */ /* 0x000fc60000000000 */
[----:B------:R-:W-:Y:S05]  /*5f50*/  BRA.DIV UR13, `(.L_x_139) ;  /* 0x000000660d007947 */ /* 0x000fea000b800000 */
.L_x_200:
[----:B------:R-:W-:-:S03]  /*5f60*/  UMOV UR13, 0xffffffff ;  /* 0xffffffff000d7882 */ /* 0x000fc60000000000 */
[----:B------:R-:W-:Y:S05]  /*5f70*/  BRA.DIV UR13, `(.L_x_140) ;  /* 0x000000660d207947 */ /* 0x000fea000b800000 */
.L_x_203:
[----:B------:R-:W-:-:S03]  /*5f80*/  UMOV UR13, 0xffffffff ;  /* 0xffffffff000d7882 */ /* 0x000fc60000000000 */
[----:B------:R-:W-:Y:S05]  /*5f90*/  BRA.DIV UR13, `(.L_x_141) ;  /* 0x000000660d407947 */ /* 0x000fea000b800000 */
.L_x_206:
        /* <DEDUP_REMOVED lines=10> */
.L_x_216:
        /* <DEDUP_REMOVED lines=45> */
.L_x_136:
        /* <DEDUP_REMOVED lines=304> */
.L_x_221:
        /* <DEDUP_REMOVED lines=13> */
.L_x_146:
[----:B------:R-:W-:Y:S05]  /*76e0*/  BSYNC.RECONVERGENT B0 ;  /* 0x0000000000007941 */ /* 0x000fea0003800200 */
.L_x_145:
[----:B------:R-:W-:-:S03]  /*76f0*/  UMOV UR13, 0xffffffff ;  /* 0xffffffff000d7882 */ /* 0x000fc60000000000 */
[----:B------:R-:W-:Y:S05]  /*7700*/  BRA.DIV UR13, `(.L_x_147) ;  /* 0x000000520db87947 */ /* 0x000fea000b800000 */
[----:B--2---:R2:W1:Y:S04]  /*7710*/  SHFL.DOWN PT, R68, R224, 0x2, 0x1f ;  /* 0x08401f00e0447f89 */ /* 0x00446800000e0000 */
[----:B---3--:R2:W3:Y:S04]  /*7720*/  SHFL.DOWN PT, R70, R73, 0x2, 0x1f ;  /* 0x08401f0049467f89 */ /* 0x0084e800000e0000 */
[----:B----4-:R2:W4:Y:S04]  /*7730*/  SHFL.DOWN PT, R71, R72, 0x2, 0x1f ;  /* 0x08401f0048477f89 */ /* 0x01052800000e0000 */
[----:B0-----:R2:W0:Y:S02]  /*7740*/  SHFL.DOWN PT, R225, R69, 0x2, 0x1f ;  /* 0x08401f0045e17f89 */ /* 0x00142400000e0000 */
.L_x_227:
        /* <DEDUP_REMOVED lines=13> */
.L_x_149:
[----:B------:R-:W-:Y:S05]  /*7820*/  BSYNC.RECONVERGENT B0 ;  /* 0x0000000000007941 */ /* 0x000fea0003800200 */
.L_x_148:
[----:B------:R-:W-:-:S03]  /*7830*/  UMOV UR13, 0xffffffff ;  /* 0xffffffff000d7882 */ /* 0x000fc60000000000 */
[----:B------:R-:W-:Y:S05]  /*7840*/  BRA.DIV UR13, `(.L_x_150) ;  /* 0x000000520ddc7947 */ /* 0x000fea000b800000 */
[----:B-1----:R1:W1:Y:S04]  /*7850*/  SHFL.DOWN PT, R68, R224, 0x4, 0x1f ;  /* 0x08801f00e0447f89 */ /* 0x00226800000e0000 */
[----:B---3--:R3:W1:Y:S04]  /*7860*/  SHFL.DOWN PT, R70, R73, 0x4, 0x1f ;  /* 0x08801f0049467f89 */ /* 0x00866800000e0000 */
[----:B----4-:R3:W4:Y:S04]  /*7870*/  SHFL.DOWN PT, R71, R72, 0x4, 0x1f ;  /* 0x08801f0048477f89 */ /* 0x01072800000e0000 */
[----:B0-----:R3:W0:Y:S02]  /*7880*/  SHFL.DOWN PT, R225, R69, 0x4, 0x1f ;  /* 0x08801f0045e17f89 */ /* 0x00162400000e0000 */
.L_x_233:
        /* <DEDUP_REMOVED lines=13> */
.L_x_152:
[----:B------:R-:W-:Y:S05]  /*7960*/  BSYNC.RECONVERGENT B0 ;  /* 0x0000000000007941 */ /* 0x000fea0003800200 */
.L_x_151:
[----:B------:R-:W-:-:S03]  /*7970*/  UMOV UR13, 0xffffffff ;  /* 0xffffffff000d7882 */ /* 0x000fc60000000000 */
[----:B------:R-:W-:Y:S05]  /*7980*/  BRA.DIV UR13, `(.L_x_153) ;  /* 0x000000560d007947 */ /* 0x000fea000b800000 */
[----:B-1----:R1:W1:Y:S04]  /*7990*/  SHFL.DOWN PT, R68, R224, 0x8, 0x1f ;  /* 0x09001f00e0447f89 */ /* 0x00226800000e0000 */
[----:B------:R0:W1:Y:S04]  /*79a0*/  SHFL.DOWN PT, R70, R73, 0x8, 0x1f ;  /* 0x09001f0049467f89 */ /* 0x00006800000e0000 */
[----:B----4-:R4:W1:Y:S04]  /*79b0*/  SHFL.DOWN PT, R71, R72, 0x8, 0x1f ;  /* 0x09001f0048477f89 */ /* 0x01086800000e0000 */
[----:B0-----:R4:W0:Y:S02]  /*79c0*/  SHFL.DOWN PT, R225, R69, 0x8, 0x1f ;  /* 0x09001f0045e17f89 */ /* 0x00182400000e0000 */
.L_x_239:
        /* <DEDUP_REMOVED lines=13> */
.L_x_155:
[----:B------:R-:W-:Y:S05]  /*7aa0*/  BSYNC.RECONVERGENT B0 ;  /* 0x0000000000007941 */ /* 0x000fea0003800200 */
.L_x_154:
[----:B------:R-:W-:-:S03]  /*7ab0*/  UMOV UR13, 0xffffffff ;  /* 0xffffffff000d7882 */ /* 0x000fc60000000000 */
[----:B------:R-:W-:Y:S05]  /*7ac0*/  BRA.DIV UR13, `(.L_x_156) ;  /* 0x000000560d247947 */ /* 0x000fea000b800000 */
[----:B-1----:R1:W0:Y:S04]  /*7ad0*/  SHFL.DOWN PT, R68, R224, 0x10, 0x1f ;  /* 0x0a001f00e0447f89 */ /* 0x00222800000e0000 */
[----:B------:R1:W0:Y:S04]  /*7ae0*/  SHFL.DOWN PT, R70, R73, 0x10, 0x1f ;  /* 0x0a001f0049467f89 */ /* 0x00022800000e0000 */
[----:B------:R1:W0:Y:S04]  /*7af0*/  SHFL.DOWN PT, R71, R72, 0x10, 0x1f ;  /* 0x0a001f0048477f89 */ /* 0x00022800000e0000 */
[----:B------:R1:W0:Y:S02]  /*7b00*/  SHFL.DOWN PT, R74, R69, 0x10, 0x1f ;  /* 0x0a001f00454a7f89 */ /* 0x00022400000e0000 */
.L_x_245:
        /* <DEDUP_REMOVED lines=13> */
.L_x_158:
[----:B------:R-:W-:Y:S05]  /*7be0*/  BSYNC.RECONVERGENT B0 ;  /* 0x0000000000007941 */ /* 0x000fea0003800200 */
.L_x_157:
        /* <DEDUP_REMOVED lines=26> */
.L_x_259:
        /* <DEDUP_REMOVED lines=15> */
.L_x_161:
[----:B------:R-:W-:Y:S05]  /*7e80*/  BSYNC.RECONVERGENT B0 ;  /* 0x0000000000007941 */ /* 0x000fea0003800200 */
.L_x_160:
        /* <DEDUP_REMOVED lines=38> */
.L_x_143:
        /* <DEDUP_REMOVED lines=459> */
.L_x_163:
[----:B------:R-:W-:Y:S05]  /*9da0*/  BSYNC.RECONVERGENT B0 ;  /* 0x0000000000007941 */ /* 0x000fea0003800200 */
.L_x_162:
        /* <DEDUP_REMOVED lines=46> */
.L_x_165:
[----:B------:R-:W-:Y:S05]  /*a090*/  BSYNC.RECONVERGENT B0 ;  /* 0x0000000000007941 */ /* 0x000fea0003800200 */
.L_x_164:
[----:B------:R-:W-:-:S04]  /*a0a0*/  UIADD3 UR10, UPT, UPT, UR10, 0x1, URZ ;  /* 0x000000010a0a7890 */ /* 0x000fc8000fffe0ff */
[----:B------:R-:W-:-:S09]  /*a0b0*/  UISETP.GE.AND UP0, UPT, UR10, UR51, UPT ;  /* 0x000000330a00728c */ /* 0x000fd2000bf06270 */
[----:B------:R-:W-:Y:S05]  /*a0c0*/  BRA.U !UP0, `(.L_x_166) ;  /* 0xffffff9d08987547 */ /* 0x000fea000b83ffff */
.L_x_132:
[----:B------:R-:W5:Y:S01]  /*a0d0*/  LDCU UR7, c[0x0][0x388] ;  /* 0x00007100ff0777ac */ /* 0x000f620008000800 */
[----:B------:R-:W-:Y:S01]  /*a0e0*/  BAR.SYNC.DEFER_BLOCKING 0x0 ;  /* 0x0000000000007b1d */ /* 0x000fe20000010000 */
[C---:B------:R-:W-:Y:S02]  /*a0f0*/  SHF.L.U32 R27, R172.reuse, 0x4, RZ ;  /* 0x00000004ac1b7819 */ /* 0x040fe400000006ff */
[----:B------:R-:W-:Y:S01]  /*a100*/  LOP3.LUT R0, R172, 0x1f, RZ, 0xc0, !PT ;  /* 0x0000001fac007812 */ /* 0x000fe200078ec0ff */
[----:B------:R-:W-:-:S04]  /*a110*/  UIADD3 UR21, UP0, UPT, UR21, -0x2000, URZ ;  /* 0xffffe00015157890 */ /* 0x000fc8000ff1e0ff */
[----:B------:R-:W0:Y:S01]  /*a120*/  S2UR UR27, SR_CTAID.X ;  /* 0x00000000001b79c3 */ /* 0x000e220000002500 */
[----:B------:R-:W0:Y:S01]  /*a130*/  LDCU.64 UR16, c[0x0][0x4f8] ;  /* 0x00009f00ff1077ac */ /* 0x000e220008000a00 */
[----:B------:R-:W-:Y:S01]  /*a140*/  LOP3.LUT R27, R0, 0x3e00, R27, 0xf8, !PT ;  /* 0x00003e00001b7812 */ /* 0x000fe200078ef81b */
[----:B------:R-:W2:Y:S03]  /*a150*/  LDCU.64 UR18, c[0x0][0x500] ;  /* 0x0000a000ff1277ac */ /* 0x000ea60008000a00 */
[C---:B------:R-:W-:Y:S02]  /*a160*/  LOP3.LUT R39, R27.reuse, 0x20, RZ, 0xfc, !PT ;  /* 0x000000201b277812 */ /* 0x040fe400078efcff */
[C---:B------:R-:W-:Y:S01]  /*a170*/  LOP3.LUT R41, R27.reuse, 0x40, RZ, 0xfc, !PT ;  /* 0x000000401b297812 */ /* 0x040fe200078efcff */
[----:B------:R-:W-:Y:S01]  /*a180*/  UIADD3.X UR22, UPT, UPT, UR22, -0x1, URZ, UP0, !UPT ;  /* 0xffffffff16167890 */ /* 0x000fe200087fe4ff */
[C---:B------:R-:W-:Y:S01]  /*a190*/  LOP3.LUT R43, R27.reuse, 0x60, RZ, 0xfc, !PT ;  /* 0x000000601b2b7812 */ /* 0x040fe200078efcff */
[----:B-----5:R-:W-:Y:S01]  /*a1a0*/  UIMAD UR7, UR20, -0x800, UR7 ;  /* 0xfffff800140778a4 */ /* 0x020fe2000f8e0207 */
[C---:B------:R-:W-:Y:S01]  /*a1b0*/  LOP3.LUT R45, R27.reuse, 0x80, RZ, 0xfc, !PT ;  /* 0x000000801b2d7812 */ /* 0x040fe200078efcff */
[----:B------:R-:W-:Y:S01]  /*a1c0*/  UISETP.GT.AND UP0, UPT, UR20, 0x1, UPT ;  /* 0x000000011400788c */ /* 0x000fe2000bf04270 */
[C---:B------:R-:W-:Y:S01]  /*a1d0*/  LOP3.LUT R47, R27.reuse, 0xa0, RZ, 0xfc, !PT ;  /* 0x000000a01b2f7812 */ /* 0x040fe200078efcff */
[----:B------:R-:W-:Y:S01]  /*a1e0*/  UIADD3 UR7, UPT, UPT, UR7, 0x800, URZ ;  /* 0x0000080007077890 */ /* 0x000fe2000fffe0ff */
[C---:B------:R-:W-:Y:S01]  /*a1f0*/  LOP3.LUT R49, R27.reuse, 0xc0, RZ, 0xfc, !PT ;  /* 0x000000c01b317812 */ /* 0x040fe200078efcff */
[----:B------:R-:W-:Y:S01]  /*a200*/  UIADD3 UR23, UP1, UPT, UR23, -0x2000, URZ ;  /* 0xffffe00017177890 */ /* 0x000fe2000ff3e0ff */
[----:B------:R-:W-:Y:S01]  /*a210*/  STS [R154], R105 ;  /* 0x000000699a007388 */ /* 0x000fe20000000800 */
[C---:B------:R-:W-:Y:S01]  /*a220*/  LOP3.LUT R51, R27.reuse, 0xe0, RZ, 0xfc, !PT ;  /* 0x000000e01b337812 */ /* 0x040fe200078efcff */
[----:B------:R-:W-:Y:S01]  /*a230*/  UIADD3 UR25, UP2, UPT, UR25, -0x2000, URZ ;  /* 0xffffe00019197890 */ /* 0x000fe2000ff5e0ff */
[----:B------:R-:W-:Y:S01]  /*a240*/  MOV R8, UR7 ;  /* 0x0000000700087c02 */ /* 0x000fe20008000f00 */
[----:B------:R-:W-:Y:S01]  /*a250*/  STS [R154+0x4], R104 ;  /* 0x000004689a007388 */ /* 0x000fe20000000800 */
[----:B------:R-:W-:Y:S01]  /*a260*/  UMOV UR7, URZ ;  /* 0x000000ff00077c82 */ /* 0x000fe20008000000 */
[C---:B------:R-:W-:Y:S01]  /*a270*/  LOP3.LUT R53, R27.reuse, 0x100, RZ, 0xfc, !PT ;  /* 0x000001001b357812 */ /* 0x040fe200078efcff */
[----:B0-----:R-:W-:Y:S01]  /*a280*/  UIMAD.WIDE.U32 UR14, UR27, UR16, UR6 ;  /* 0x000000101b0e72a5 */ /* 0x001fe2000f8e0006 */
[----:B------:R-:W-:Y:S01]  /*a290*/  STS [R154+0x8], R103 ;  /* 0x000008679a007388 */ /* 0x000fe20000000800 */
[C---:B------:R-:W-:Y:S01]  /*a2a0*/  LOP3.LUT R55, R27.reuse, 0x120, RZ, 0xfc, !PT ;  /* 0x000001201b377812 */ /* 0x040fe200078efcff */
[----:B------:R-:W-:Y:S01]  /*a2b0*/  UIADD3.X UR24, UPT, UPT, UR24, -0x1, URZ, UP1, !UPT ;  /* 0xffffffff18187890 */ /* 0x000fe20008ffe4ff */
[C---:B------:R-:W-:Y:S01]  /*a2c0*/  LOP3.LUT R57, R27.reuse, 0x140, RZ, 0xfc, !PT ;  /* 0x000001401b397812 */ /* 0x040fe200078efcff */
[----:B------:R-:W-:Y:S01]  /*a2d0*/  STS [R154+0xc], R102 ;  /* 0x00000c669a007388 */ /* 0x000fe20000000800 */
[----:B------:R-:W-:Y:S01]  /*a2e0*/  UIMAD UR15, UR27, UR17, UR15 ;  /* 0x000000111b0f72a4 */ /* 0x000fe2000f8e020f */
[C---:B------:R-:W-:Y:S01]  /*a2f0*/  LOP3.LUT R59, R27.reuse, 0x160, RZ, 0xfc, !PT ;  /* 0x000001601b3b7812 */ /* 0x040fe200078efcff */
[----:B------:R-:W0:Y:S01]  /*a300*/  LDCU.64 UR16, c[0x0][0x550] ;  /* 0x0000aa00ff1077ac */ /* 0x000e220008000a00 */
[----:B------:R-:W-:Y:S01]  /*a310*/  STS [R154+0x10], R101 ;  /* 0x000010659a007388 */ /* 0x000fe20000000800 */
[----:B-1----:R-:W-:Y:S01]  /*a320*/  LOP3.LUT R61, R27, 0x180, RZ, 0xfc, !PT ;  /* 0x000001801b3d7812 */ /* 0x002fe200078efcff */
[----:B--2---:R-:W-:-:S02]  /*a330*/  UIMAD.WIDE.U32 UR14, UR11, UR18, UR14 ;  /* 0x000000120b0e72a5 */ /* 0x004fc4000f8e000e */
[----:B------:R-:W-:Y:S01]  /*a340*/  STS [R154+0x14], R100 ;  /* 0x000014649a007388 */ /* 0x000fe20000000800 */
[C---:B------:R-:W-:Y:S01]  /*a350*/  LOP3.LUT R63, R27.reuse, 0x1a0, RZ, 0xfc, !PT ;  /* 0x000001a01b3f7812 */ /* 0x040fe200078efcff */
[----:B------:R-:W-:Y:S01]  /*a360*/  UIADD3.X UR26, UPT, UPT, UR26, -0x1, URZ, UP2, !UPT ;  /* 0xffffffff1a1a7890 */ /* 0x000fe200097fe4ff */
[C---:B------:R-:W-:Y:S01]  /*a370*/  LOP3.LUT R65, R27.reuse, 0x1c0, RZ, 0xfc, !PT ;  /* 0x000001c01b417812 */ /* 0x040fe200078efcff */
[----:B------:R-:W-:Y:S01]  /*a380*/  STS [R154+0x18], R99 ;  /* 0x000018639a007388 */ /* 0x000fe20000000800 */
[----:B------:R-:W-:Y:S01]  /*a390*/  UIMAD UR10, UR11, UR19, UR15 ;  /* 0x000000130b0a72a4 */ /* 0x000fe2000f8e020f */
[C---:B------:R-:W-:Y:S02]  /*a3a0*/  IADD3 R3, P1, PT, R27.reuse, UR14, RZ ;  /* 0x0000000e1b037c10 */ /* 0x040fe4000ff3e0ff */
[----:B------:R-:W-:Y:S01]  /*a3b0*/  STS [R154+0x1c], R98 ;  /* 0x00001c629a007388 */ /* 0x000fe20000000800 */
[----:B------:R-:W-:Y:S01]  /*a3c0*/  LOP3.LUT R67, R27, 0x1e0, RZ, 0xfc, !PT ;  /* 0x000001e01b437812 */ /* 0x000fe200078efcff */
[----:B------:R-:W1:Y:S01]  /*a3d0*/  LDCU.64 UR14, c[0x0][0x518] ;  /* 0x0000a300ff0e77ac */ /* 0x000e620008000a00 */
[----:B------:R-:W-:Y:S01]  /*a3e0*/  IADD3.X R6, PT, PT, RZ, UR10, RZ, P1, !PT ;  /* 0x0000000aff067c10 */ /* 0x000fe20008ffe4ff */
[----:B------:R-:W-:Y:S01]  /*a3f0*/  STS [R154+0x20], R97 ;  /* 0x000020619a007388 */ /* 0x000fe20000000800 */
[----:B0-----:R-:W-:-:S03]  /*a400*/  LEA R2, P5, R3, UR16, 0x2 ;  /* 0x0000001003027c11 */ /* 0x001fc6000f8a10ff */
[----:B------:R-:W-:Y:S01]  /*a410*/  STS [R154+0x24], R96 ;  /* 0x000024609a007388 */ /* 0x000fe20000000800 */
[----:B------:R-:W-:-:S03]  /*a420*/  LEA.HI.X R3, R3, UR17, R6, 0x2, P5 ;  /* 0x0000001103037c11 */ /* 0x000fc6000a8f1406 */
[----:B------:R-:W-:Y:S04]  /*a430*/  STS [R154+0x28], R95 ;  /* 0x0000285f9a007388 */ /* 0x000fe80000000800 */
[----:B------:R-:W-:Y:S04]  /*a440*/  STS [R154+0x2c], R94 ;  /* 0x00002c5e9a007388 */ /* 0x000fe80000000800 */
[----:B------:R-:W-:Y:S01]  /*a450*/  STS [R154+0x30], R93 ;  /* 0x0000305d9a007388 */ /* 0x000fe20000000800 */
[----:B-1----:R-:W-:-:S03]  /*a460*/  UIMAD.WIDE.U32 UR6, UR27, UR14, UR6 ;  /* 0x0000000e1b0672a5 */ /* 0x002fc6000f8e0006 */
[----:B------:R-:W-:Y:S01]  /*a470*/  STS [R154+0x34], R92 ;  /* 0x0000345c9a007388 */ /* 0x000fe20000000800 */
[----:B------:R-:W-:Y:S01]  /*a480*/  UIMAD UR7, UR27, UR15, UR7 ;  /* 0x0000000f1b0772a4 */ /* 0x000fe2000f8e0207 */
[----:B------:R-:W0:Y:S02]  /*a490*/  LDCU.64 UR14, c[0x0][0x560] ;  /* 0x0000ac00ff0e77ac */ /* 0x000e240008000a00 */
[----:B------:R-:W-:Y:S04]  /*a4a0*/  STS [R154+0x38], R91 ;  /* 0x0000385b9a007388 */ /* 0x000fe80000000800 */
[----:B------:R-:W-:Y:S01]  /*a4b0*/  STS [R154+0x3c], R90 ;  /* 0x00003c5a9a007388 */ /* 0x000fe20000000800 */
[----:B------:R-:W-:-:S03]  /*a4c0*/  NOP ;  /* 0x0000000000007918 */ /* 0x000fc60000000000 */
[----:B------:R-:W-:Y:S04]  /*a4d0*/  LDS R5, [R170] ;  /* 0x00000000aa057984 */ /* 0x000fe80000000800 */
[----:B------:R-:W-:Y:S04]  /*a4e0*/  LDS R7, [R169+0x80] ;  /* 0x00008000a9077984 */ /* 0x000fe80000000800 */
[----:B----4-:R-:W-:Y:S04]  /*a4f0*/  LDS R9, [R168+0x100] ;  /* 0x00010000a8097984 */ /* 0x010fe80000000800 */
        /* <DEDUP_REMOVED lines=15> */
[----:B------:R-:W1:Y:S02]  /*a5f0*/  LDS R4, [UR12+0x2100] ;  /* 0x0021000cff047984 */ /* 0x000e640008000800 */
[----:B-1----:R-:W-:-:S02]  /*a600*/  ISETP.GE.AND P1, PT, R27, R4, PT ;  /* 0x000000041b00720c */ /* 0x002fc40003f26270 */
        /* <DEDUP_REMOVED lines=35> */
[----:B-1----:R-:W-:-:S03]  /*a840*/  FADD.FTZ R122, R122, R173 ;  /* 0x000000ad7a7a7221 */ /* 0x002fc60000010000 */
[----:B------:R1:W-:Y:S01]  /*a850*/  STS [R154+0xc], R125 ;  /* 0x00000c7d9a007388 */ /* 0x0003e20000000800 */
[----:B--2---:R-:W-:-:S03]  /*a860*/  FADD.FTZ R123, R122, R123 ;  /* 0x0000007b7a7b7221 */ /* 0x004fc60000010000 */
[----:B------:R2:W-:Y:S01]  /*a870*/  STS [R154+0x10], R126 ;  /* 0x0000107e9a007388 */ /* 0x0005e20000000800 */
[----:B----4-:R-:W-:-:S03]  /*a880*/  FADD.FTZ R124, R123, R124 ;  /* 0x0000007c7b7c7221 */ /* 0x010fc60000010000 */
        /* <DEDUP_REMOVED lines=20> */
[----:B------:R-:W-:Y:S01]  /*a9d0*/  STS [R154+0x3c], R137 ;  /* 0x00003c899a007388 */ /* 0x000fe20000000800 */
[----:B------:R-:W-:-:S03]  /*a9e0*/  NOP ;  /* 0x0000000000007918 */ /* 0x000fc60000000000 */
[----:B------:R-:W-:Y:S01]  /*a9f0*/  LDS R5, [R170] ;  /* 0x00000000aa057984 */ /* 0x000fe20000000800 */
[----:B--2---:R-:W-:-:S03]  /*aa00*/  FADD.FTZ R135, R134, R135 ;  /* 0x0000008786877221 */ /* 0x004fc60000010000 */
[----:B------:R-:W-:Y:S01]  /*aa10*/  LDS R169, [R169+0x80] ;  /* 0x00008000a9a97984 */ /* 0x000fe20000000800 */
[----:B----4-:R-:W-:-:S03]  /*aa20*/  FADD.FTZ R136, R135, R136 ;  /* 0x0000008887887221 */ /* 0x010fc60000010000 */
        /* <DEDUP_REMOVED lines=17> */
[----:B------:R-:W1:Y:S01]  /*ab40*/  LDS R4, [UR12+0x2100] ;  /* 0x0021000cff047984 */ /* 0x000e620008000800 */
[----:B------:R-:W2:Y:S02]  /*ab50*/  LDCU.64 UR12, c[0x0][0x520] ;  /* 0x0000a400ff0c77ac */ /* 0x000ea40008000a00 */
[----:B--2---:R-:W-:-:S04]  /*ab60*/  UIMAD.WIDE.U32 UR6, UR11, UR12, UR6 ;  /* 0x0000000c0b0672a5 */ /* 0x004fc8000f8e0006 */
[----:B------:R-:W-:Y:S02]  /*ab70*/  UIMAD UR7, UR11, UR13, UR7 ;  /* 0x0000000d0b0772a4 */ /* 0x000fe4000f8e0207 */
[----:B------:R-:W-:Y:S01]  /*ab80*/  IADD3 R3, P0, PT, R27, UR6, RZ ;  /* 0x000000061b037c10 */ /* 0x000fe2000ff1e0ff */
[----:B------:R-:W-:-:S03]  /*ab90*/  UIADD3 UR6, UPT, UPT, UR20, -0x1, URZ ;  /* 0xffffffff14067890 */ /* 0x000fc6000fffe0ff */
[----:B------:R-:W-:Y:S02]  /*aba0*/  IADD3.X R6, PT, PT, RZ, UR7, RZ, P0, !PT ;  /* 0x00000007ff067c10 */ /* 0x000fe400087fe4ff */
[C---:B0-----:R-:W-:Y:S02]  /*abb0*/  LEA R2, P3, R3.reuse, UR14, 0x2 ;  /* 0x0000000e03027c11 */ /* 0x041fe4000f8610ff */
[----:B------:R-:W-:Y:S02]  /*abc0*/  UMOV UR20, UR6 ;  /* 0x0000000600147c82 */ /* 0x000fe40008000000 */
[----:B------:R-:W-:Y:S02]  /*abd0*/  LEA.HI.X R3, R3, UR15, R6, 0x2, P3 ;  /* 0x0000000f03037c11 */ /* 0x000fe400098f1406 */
[-C--:B-1----:R-:W-:Y:S02]  /*abe0*/  ISETP.GE.AND P2, PT, R27, R4.reuse, PT ;  /* 0x000000041b00720c */ /* 0x082fe40003f46270 */
        /* <DEDUP_REMOVED lines=32> */
.L_x_130:
        /* <DEDUP_REMOVED lines=44> */
.L_x_169:
[----:B------:R-:W-:Y:S05]  /*b0b0*/  BSYNC.RECONVERGENT B0 ;  /* 0x0000000000007941 */ /* 0x000fea0003800200 */
.L_x_168:
        /* <DEDUP_REMOVED lines=42> */
.L_x_171:
[----:B------:R-:W-:Y:S05]  /*b360*/  BSYNC.RECONVERGENT B0 ;  /* 0x0000000000007941 */ /* 0x000fea0003800200 */
.L_x_170:
[----:B------:R-:W-:Y:S05]  /*b370*/  @P0 EXIT ;  /* 0x000000000000094d */ /* 0x000fea0003800000 */
[----:B------:R-:W4:Y:S01]  /*b380*/  S2UR UR20, SR_CTAID.Y ;  /* 0x00000000001479c3 */ /* 0x000f220000002600 */
[----:B------:R-:W5:Y:S01]  /*b390*/  LDCU.64 UR12, c[0x0][0x4c8] ;  /* 0x00009900ff0c77ac */ /* 0x000f620008000a00 */
[----:B------:R-:W-:Y:S01]  /*b3a0*/  BSSY.RECONVERGENT B0, `(.L_x_172) ;  /* 0x0000061000007945 */ /* 0x000fe20003800200 */
[----:B------:R-:W4:Y:S05]  /*b3b0*/  LDCU.64 UR22, c[0x0][0x3d8] ;  /* 0x00007b00ff1677ac */ /* 0x000f2a0008000a00 */
[----:B------:R-:W0:Y:S01]  /*b3c0*/  S2UR UR17, SR_CgaCtaId ;  /* 0x00000000001179c3 */ /* 0x000e220000008800 */
[----:B------:R-:W1:Y:S01]  /*b3d0*/  LDCU.64 UR8, c[0x0][0x4e8] ;  /* 0x00009d00ff0877ac */ /* 0x000e620008000a00 */
[----:B------:R-:W2:Y:S01]  /*b3e0*/  LDCU.64 UR26, c[0x0][0x3b8] ;  /* 0x00007700ff1a77ac */ /* 0x000ea20008000a00 */
[----:B------:R-:W3:Y:S01]  /*b3f0*/  LDCU.64 UR24, c[0x0][0x450] ;  /* 0x00008a00ff1877ac */ /* 0x000ee20008000a00 */
[----:B------:R-:W0:Y:S01]  /*b400*/  LDCU.64 UR18, c[0x0][0x4a8] ;  /* 0x00009500ff1277ac */ /* 0x000e220008000a00 */
[----:B------:R-:W0:Y:S01]  /*b410*/  LDCU.64 UR34, c[0x0][0x448] ;  /* 0x00008900ff2277ac */ /* 0x000e220008000a00 */
[----:B-----5:R-:W-:-:S02]  /*b420*/  UIMAD.WIDE.U32 UR6, UR11, UR12, URZ ;  /* 0x0000000c0b0672a5 */ /* 0x020fc4000f8e00ff */
[----:B-1----:R-:W-:Y:S02]  /*b430*/  UIMAD.WIDE.U32 UR4, UR11, UR8, URZ ;  /* 0x000000080b0472a5 */ /* 0x002fe4000f8e00ff */
[----:B------:R-:W-:Y:S02]  /*b440*/  UIMAD UR10, UR11, UR13, UR7 ;  /* 0x0000000d0b0a72a4 */ /* 0x000fe4000f8e0207 */
[----:B----4-:R-:W-:Y:S02]  /*b450*/  UIMAD.WIDE.U32 UR12, UR20, UR22, URZ ;  /* 0x00000016140c72a5 */ /* 0x010fe4000f8e00ff */
[----:B--2---:R-:W-:Y:S02]  /*b460*/  UIMAD.WIDE.U32 UR14, UR20, UR26, URZ ;  /* 0x0000001a140e72a5 */ /* 0x004fe4000f8e00ff */
[----:B------:R-:W-:Y:S02]  /*b470*/  UIMAD UR23, UR20, UR23, UR13 ;  /* 0x00000017141772a4 */ /* 0x000fe4000f8e020d */
[----:B---3--:R-:W-:-:S02]  /*b480*/  ULEA UR24, UP0, UR12, UR24, 0x3 ;  /* 0x000000180c187291 */ /* 0x008fc4000f8018ff */
[----:B------:R-:W-:Y:S02]  /*b490*/  UIMAD UR16, UR11, UR9, UR5 ;  /* 0x000000090b1072a4 */ /* 0x000fe4000f8e0205 */
[----:B0-----:R-:W-:Y:S02]  /*b4a0*/  UIMAD.WIDE.U32 UR8, UR11, UR18, URZ ;  /* 0x000000120b0872a5 */ /* 0x001fe4000f8e00ff */
[----:B------:R-:W-:Y:S02]  /*b4b0*/  UIMAD UR27, UR20, UR27, UR15 ;  /* 0x0000001b141b72a4 */ /* 0x000fe4000f8e020f */
[----:B------:R-:W-:Y:S02]  /*b4c0*/  ULEA UR34, UP1, UR14, UR34, 0x3 ;  /* 0x000000220e227291 */ /* 0x000fe4000f8218ff */
[----:B------:R-:W-:Y:S02]  /*b4d0*/  ULEA.HI.X UR23, UR12, UR25, UR23, 0x3, UP0 ;  /* 0x000000190c177291 */ /* 0x000fe400080f1c17 */
[----:B------:R-:W-:Y:S01]  /*b4e0*/  UIMAD UR11, UR11, UR19, UR9 ;  /* 0x000000130b0b72a4 */ /* 0x000fe2000f8e0209 */
[----:B------:R-:W-:Y:S01]  /*b4f0*/  UMOV UR12, 0x400 ;  /* 0x00000400000c7882 */ /* 0x000fe20000000000 */
[----:B------:R-:W0:Y:S01]  /*b500*/  LDCU UR13, c[0x0][0x360] ;  /* 0x00006c00ff0d77ac */ /* 0x000e220008000800 */
        /* <DEDUP_REMOVED lines=8> */
[----:B------:R-:W-:-:S12]  /*b590*/  ULEA UR12, UR17, UR12, 0x18 ;  /* 0x0000000c110c7291 */ /* 0x000fd8000f8ec0ff */
.L_x_173:
        /* <DEDUP_REMOVED lines=66> */
.L_x_172:
[----:B------:R-:W-:Y:S05]  /*b9c0*/  EXIT ;  /* 0x000000000000794d */ /* 0x000fea0003800000 */
.L_x_137:
[----:B------:R-:W-:Y:S01]  /*b9d0*/  MOV R198, R69 ;  /* 0x0000004500c67202 */ /* 0x000fe20000000f00 */
[----:B------:R-:W-:Y:S01]  /*b9e0*/  HFMA2 R200, -RZ, RZ, 0, 5.9604644775390625e-08 ;  /* 0x00000001ffc87431 */ /* 0x000fe200000001ff */
[----:B------:R-:W-:Y:S02]  /*b9f0*/  MOV R201, RZ ;  /* 0x000000ff00c97202 */ /* 0x000fe40000000f00 */
[----:B------:R-:W-:-:S07]  /*ba00*/  MOV R75, 0xffffffff ;  /* 0xffffffff004b7802 */ /* 0x000fce0000000f00 */
[----:B01---5:R-:W-:Y:S05]  /*ba10*/  WARPSYNC.COLLECTIVE R75, `(.L_x_174) ;  /* 0x000000004b087348 */ /* 0x023fea0003c00000 */
[----:B------:R2:W3:Y:S02]  /*ba20*/  SHFL.UP P6, R74, R198, R200, R201 ;  /* 0x040000c8c64a7389 */ /* 0x0004e400000c00c9 */
[----:B0123-5:R-:W-:Y:S05]  /*ba30*/  ENDCOLLECTIVE ;  /* 0x000000000000791b */ /* 0x02ffea0003800000 */
.L_x_174:
[----:B------:R-:W-:Y:S02]  /*ba40*/  MOV R198, R192 ;  /* 0x000000c000c67202 */ /* 0x000fe40000000f00 */
[----:B------:R-:W-:-:S07]  /*ba50*/  MOV R68, R74 ;  /* 0x0000004a00447202 */ /* 0x000fce0000000f00 */
[----:B------:R-:W-:Y:S05]  /*ba60*/  WARPSYNC.COLLECTIVE R75, `(.L_x_175) ;  /* 0x000000004b087348 */ /* 0x000fea0003c00000 */
[----:B------:R0:W1:Y:S02]  /*ba70*/  SHFL.UP P6, R74, R198, R200, R201 ;  /* 0x040000c8c64a7389 */ /* 0x00006400000c00c9 */
[----:B01----:R-:W-:Y:S05]  /*ba80*/  ENDCOLLECTIVE ;  /* 0x000000000000791b */ /* 0x003fea0003800000 */
.L_x_175:
[----:B------:R-:W-:Y:S02]  /*ba90*/  MOV R198, R193 ;  /* 0x000000c100c67202 */ /* 0x000fe40000000f00 */
[----:B------:R-:W-:-:S07]  /*baa0*/  MOV R70, R74 ;  /* 0x0000004a00467202 */ /* 0x000fce0000000f00 */
[----:B------:R-:W-:Y:S05]  /*bab0*/  WARPSYNC.COLLECTIVE R75, `(.L_x_176) ;  /* 0x000000004b087348 */ /* 0x000fea0003c00000 */
[----:B------:R0:W1:Y:S02]  /*bac0*/  SHFL.UP P6, R74, R198, R200, R201 ;  /* 0x040000c8c64a7389 */ /* 0x00006400000c00c9 */
[----:B01----:R-:W-:Y:S05]  /*bad0*/  ENDCOLLECTIVE ;  /* 0x000000000000791b */ /* 0x003fea0003800000 */
.L_x_176:
[-C--:B------:R-:W-:Y:S01]  /*bae0*/  FMUL.FTZ R195, R192, R70.reuse ;  /* 0x00000046c0c37220 */ /* 0x080fe20000410000 */
[----:B------:R-:W-:Y:S01]  /*baf0*/  FMUL.FTZ R197, R69, R70 ;  /* 0x0000004645c57220 */ /* 0x000fe20000410000 */
[----:B------:R-:W-:Y:S02]  /*bb00*/  MOV R198, R194 ;  /* 0x000000c200c67202 */ /* 0x000fe40000000f00 */
[----:B------:R-:W-:-:S07]  /*bb10*/  MOV R71, R74 ;  /* 0x0000004a00477202 */ /* 0x000fce0000000f00 */
[----:B------:R-:W-:Y:S05]  /*bb20*/  WARPSYNC.COLLECTIVE R75, `(.L_x_177) ;  /* 0x000000004b087348 */ /* 0x000fea0003c00000 */
[----:B------:R0:W1:Y:S02]  /*bb30*/  SHFL.UP P6, R74, R198, R200, R201 ;  /* 0x040000c8c64a7389 */ /* 0x00006400000c00c9 */
[----:B01----:R-:W-:Y:S05]  /*bb40*/  ENDCOLLECTIVE ;  /* 0x000000000000791b */ /* 0x003fea0003800000 */
.L_x_177:
        /* <DEDUP_REMOVED lines=13> */
.L_x_178:
[----:B------:R-:W-:Y:S02]  /*bc20*/  MOV R198, R192 ;  /* 0x000000c000c67202 */ /* 0x000fe40000000f00 */
[----:B------:R-:W-:-:S07]  /*bc30*/  MOV R68, R74 ;  /* 0x0000004a00447202 */ /* 0x000fce0000000f00 */
[----:B------:R-:W-:Y:S05]  /*bc40*/  WARPSYNC.COLLECTIVE R75, `(.L_x_179) ;  /* 0x000000004b087348 */ /* 0x000fea0003c00000 */
[----:B------:R0:W1:Y:S02]  /*bc50*/  SHFL.UP P6, R74, R198, R200, R201 ;  /* 0x040000c8c64a7389 */ /* 0x00006400000c00c9 */
[----:B01----:R-:W-:Y:S05]  /*bc60*/  ENDCOLLECTIVE ;  /* 0x000000000000791b */ /* 0x003fea0003800000 */
.L_x_179:
[----:B------:R-:W-:Y:S02]  /*bc70*/  MOV R198, R193 ;  /* 0x000000c100c67202 */ /* 0x000fe40000000f00 */
[----:B------:R-:W-:-:S07]  /*bc80*/  MOV R70, R74 ;  /* 0x0000004a00467202 */ /* 0x000fce0000000f00 */
[----:B------:R-:W-:Y:S05]  /*bc90*/  WARPSYNC.COLLECTIVE R75, `(.L_x_180) ;  /* 0x000000004b087348 */ /* 0x000fea0003c00000 */
[----:B------:R0:W1:Y:S02]  /*bca0*/  SHFL.UP P6, R74, R198, R200, R201 ;  /* 0x040000c8c64a7389 */ /* 0x00006400000c00c9 */
[----:B01----:R-:W-:Y:S05]  /*bcb0*/  ENDCOLLECTIVE ;  /* 0x000000000000791b */ /* 0x003fea0003800000 */
.L_x_180:
[-C--:B------:R-:W-:Y:S01]  /*bcc0*/  FMUL.FTZ R195, R192, R70.reuse ;  /* 0x00000046c0c37220 */ /* 0x080fe20000410000 */
[----:B------:R-:W-:Y:S01]  /*bcd0*/  FMUL.FTZ R197, R69, R70 ;  /* 0x0000004645c57220 */ /* 0x000fe20000410000 */
[----:B------:R-:W-:Y:S02]  /*bce0*/  MOV R198, R194 ;  /* 0x000000c200c67202 */ /* 0x000fe40000000f00 */
[----:B------:R-:W-:-:S07]  /*bcf0*/  MOV R71, R74 ;  /* 0x0000004a00477202 */ /* 0x000fce0000000f00 */
[----:B------:R-:W-:Y:S05]  /*bd00*/  WARPSYNC.COLLECTIVE R75, `(.L_x_181) ;  /* 0x000000004b087348 */ /* 0x000fea0003c00000 */
[----:B------:R0:W1:Y:S02]  /*bd10*/  SHFL.UP P6, R74, R198, R200, R201 ;  /* 0x040000c8c64a7389 */ /* 0x00006400000c00c9 */
[----:B01----:R-:W-:Y:S05]  /*bd20*/  ENDCOLLECTIVE ;  /* 0x000000000000791b */ /* 0x003fea0003800000 */
.L_x_181:
        /* <DEDUP_REMOVED lines=13> */
.L_x_182:
[----:B------:R-:W-:Y:S02]  /*be00*/  MOV R198, R192 ;  /* 0x000000c000c67202 */ /* 0x000fe40000000f00 */
[----:B------:R-:W-:-:S07]  /*be10*/  MOV R68, R74 ;  /* 0x0000004a00447202 */ /* 0x000fce0000000f00 */
[----:B------:R-:W-:Y:S05]  /*be20*/  WARPSYNC.COLLECTIVE R75, `(.L_x_183) ;  /* 0x000000004b087348 */ /* 0x000fea0003c00000 */
[----:B------:R0:W1:Y:S02]  /*be30*/  SHFL.UP P6, R74, R198, R200, R201 ;  /* 0x040000c8c64a7389 */ /* 0x00006400000c00c9 */
[----:B01----:R-:W-:Y:S05]  /*be40*/  ENDCOLLECTIVE ;  /* 0x000000000000791b */ /* 0x003fea0003800000 */
.L_x_183:
[----:B------:R-:W-:Y:S02]  /*be50*/  MOV R198, R193 ;  /* 0x000000c100c67202 */ /* 0x000fe40000000f00 */
[----:B------:R-:W-:-:S07]  /*be60*/  MOV R70, R74 ;  /* 0x0000004a00467202 */ /* 0x000fce0000000f00 */
[----:B------:R-:W-:Y:S05]  /*be70*/  WARPSYNC.COLLECTIVE R75, `(.L_x_184) ;  /* 0x000000004b087348 */ /* 0x000fea0003c00000 */
[----:B------:R0:W1:Y:S02]  /*be80*/  SHFL.UP P6, R74, R198, R200, R201 ;  /* 0x040000c8c64a7389 */ /* 0x00006400000c00c9 */
[----:B01----:R-:W-:Y:S05]  /*be90*/  ENDCOLLECTIVE ;  /* 0x000000000000791b */ /* 0x003fea0003800000 */
.L_x_184:
[-C--:B------:R-:W-:Y:S01]  /*bea0*/  FMUL.FTZ R195, R192, R70.reuse ;  /* 0x00000046c0c37220 */ /* 0x080fe20000410000 */
[----:B------:R-:W-:Y:S01]  /*beb0*/  FMUL.FTZ R197, R69, R70 ;  /* 0x0000004645c57220 */ /* 0x000fe20000410000 */
[----:B------:R-:W-:Y:S02]  /*bec0*/  MOV R198, R194 ;  /* 0x000000c200c67202 */ /* 0x000fe40000000f00 */
[----:B------:R-:W-:-:S07]  /*bed0*/  MOV R71, R74 ;  /* 0x0000004a00477202 */ /* 0x000fce0000000f00 */
[----:B------:R-:W-:Y:S05]  /*bee0*/  WARPSYNC.COLLECTIVE R75, `(.L_x_185) ;  /* 0x000000004b087348 */ /* 0x000fea0003c00000 */
[----:B------:R0:W1:Y:S02]  /*bef0*/  SHFL.UP P6, R74, R198, R200, R201 ;  /* 0x040000c8c64a7389 */ /* 0x00006400000c00c9 */
[----:B01----:R-:W-:Y:S05]  /*bf00*/  ENDCOLLECTIVE ;  /* 0x000000000000791b */ /* 0x003fea0003800000 */
.L_x_185:
        /* <DEDUP_REMOVED lines=13> */
.L_x_186:
[----:B------:R-:W-:Y:S02]  /*bfe0*/  MOV R198, R192 ;  /* 0x000000c000c67202 */ /* 0x000fe40000000f00 */
[----:B------:R-:W-:-:S07]  /*bff0*/  MOV R68, R74 ;  /* 0x0000004a00447202 */ /* 0x000fce0000000f00 */
[----:B------:R-:W-:Y:S05]  /*c000*/  WARPSYNC.COLLECTIVE R75, `(.L_x_187) ;  /* 0x000000004b087348 */ /* 0x000fea0003c00000 */
[----:B------:R0:W1:Y:S02]  /*c010*/  SHFL.UP P6, R74, R198, R200, R201 ;  /* 0x040000c8c64a7389 */ /* 0x00006400000c00c9 */
[----:B01----:R-:W-:Y:S05]  /*c020*/  ENDCOLLECTIVE ;  /* 0x000000000000791b */ /* 0x003fea0003800000 */
.L_x_187:
[----:B------:R-:W-:Y:S02]  /*c030*/  MOV R198, R193 ;  /* 0x000000c100c67202 */ /* 0x000fe40000000f00 */
[----:B------:R-:W-:-:S07]  /*c040*/  MOV R70, R74 ;  /* 0x0000004a00467202 */ /* 0x000fce0000000f00 */
[----:B------:R-:W-:Y:S05]  /*c050*/  WARPSYNC.COLLECTIVE R75, `(.L_x_188) ;  /* 0x000000004b087348 */ /* 0x000fea0003c00000 */
[----:B------:R0:W1:Y:S02]  /*c060*/  SHFL.UP P6, R74, R198, R200, R201 ;  /* 0x040000c8c64a7389 */ /* 0x00006400000c00c9 */
[----:B01----:R-:W-:Y:S05]  /*c070*/  ENDCOLLECTIVE ;  /* 0x000000000000791b */ /* 0x003fea0003800000 */
.L_x_188:
[-C--:B------:R-:W-:Y:S01]  /*c080*/  FMUL.FTZ R195, R192, R70.reuse ;  /* 0x00000046c0c37220 */ /* 0x080fe20000410000 */
[----:B------:R-:W-:Y:S01]  /*c090*/  FMUL.FTZ R197, R69, R70 ;  /* 0x0000004645c57220 */ /* 0x000fe20000410000 */
[----:B------:R-:W-:Y:S02]  /*c0a0*/  MOV R198, R194 ;  /* 0x000000c200c67202 */ /* 0x000fe40000000f00 */
[----:B------:R-:W-:-:S07]  /*c0b0*/  MOV R71, R74 ;  /* 0x0000004a00477202 */ /* 0x000fce0000000f00 */
[----:B------:R-:W-:Y:S05]  /*c0c0*/  WARPSYNC.COLLECTIVE R75, `(.L_x_189) ;  /* 0x000000004b087348 */ /* 0x000fea0003c00000 */
[----:B------:R0:W1:Y:S02]  /*c0d0*/  SHFL.UP P6, R74, R198, R200, R201 ;  /* 0x040000c8c64a7389 */ /* 0x00006400000c00c9 */
[----:B01----:R-:W-:Y:S05]  /*c0e0*/  ENDCOLLECTIVE ;  /* 0x000000000000791b */ /* 0x003fea0003800000 */
.L_x_189:
        /* <DEDUP_REMOVED lines=13> */
.L_x_190:
[----:B------:R-:W-:Y:S02]  /*c1c0*/  MOV R198, R192 ;  /* 0x000000c000c67202 */ /* 0x000fe40000000f00 */
[----:B------:R-:W-:-:S07]  /*c1d0*/  MOV R68, R74 ;  /* 0x0000004a00447202 */ /* 0x000fce0000000f00 */
[----:B------:R-:W-:Y:S05]  /*c1e0*/  WARPSYNC.COLLECTIVE R75, `(.L_x_191) ;  /* 0x000000004b087348 */ /* 0x000fea0003c00000 */
[----:B------:R0:W1:Y:S02]  /*c1f0*/  SHFL.UP P6, R74, R198, R200, R201 ;  /* 0x040000c8c64a7389 */ /* 0x00006400000c00c9 */
[----:B01----:R-:W-:Y:S05]  /*c200*/  ENDCOLLECTIVE ;  /* 0x000000000000791b */ /* 0x003fea0003800000 */
.L_x_191:
[----:B------:R-:W-:Y:S02]  /*c210*/  MOV R198, R193 ;  /* 0x000000c100c67202 */ /* 0x000fe40000000f00 */
[----:B------:R-:W-:-:S07]  /*c220*/  MOV R70, R74 ;  /* 0x0000004a00467202 */ /* 0x000fce0000000f00 */
[----:B------:R-:W-:Y:S05]  /*c230*/  WARPSYNC.COLLECTIVE R75, `(.L_x_192) ;  /* 0x000000004b087348 */ /* 0x000fea0003c00000 */
[----:B------:R0:W1:Y:S02]  /*c240*/  SHFL.UP P6, R74, R198, R200, R201 ;  /* 0x040000c8c64a7389 */ /* 0x00006400000c00c9 */
[----:B01----:R-:W-:Y:S05]  /*c250*/  ENDCOLLECTIVE ;  /* 0x000000000000791b */ /* 0x003fea0003800000 */
.L_x_192:
[----:B------:R-:W-:Y:S02]  /*c260*/  MOV R198, R194 ;  /* 0x000000c200c67202 */ /* 0x000fe40000000f00 */
[----:B------:R-:W-:-:S07]  /*c270*/  MOV R71, R74 ;  /* 0x0000004a00477202 */ /* 0x000fce0000000f00 */
[----:B------:R-:W-:Y:S05]  /*c280*/  WARPSYNC.COLLECTIVE R75, `(.L_x_193) ;  /* 0x000000004b087348 */ /* 0x000fea0003c00000 */
[----:B------:R0:W1:Y:S02]  /*c290*/  SHFL.UP P6, R74, R198, R200, R201 ;  /* 0x040000c8c64a7389 */ /* 0x00006400000c00c9 */
[----:B01----:R-:W-:Y:S05]  /*c2a0*/  ENDCOLLECTIVE ;  /* 0x000000000000791b */ /* 0x003fea0003800000 */
.L_x_193:
[----:B------:R-:W-:Y:S05]  /*c2b0*/  BRA `(.L_x_194) ;  /* 0xffffff9800ec7947 */ /* 0x000fea000383ffff */
.L_x_138:
        /* <DEDUP_REMOVED lines=8> */
.L_x_196:
[----:B------:R-:W-:Y:S05]  /*c340*/  BSYNC B0 ;  /* 0x0000000000007941 */ /* 0x000fea0003800000 */
.L_x_195:
[----:B------:R-:W-:Y:S05]  /*c350*/  BRA `(.L_x_197) ;  /* 0xffffff9800f87947 */ /* 0x000fea000383ffff */
.L_x_139:
        /* <DEDUP_REMOVED lines=8> */
.L_x_199:
[----:B------:R-:W-:Y:S05]  /*c3e0*/  BSYNC B0 ;  /* 0x0000000000007941 */ /* 0x000fea0003800000 */
.L_x_198:
[----:B------:R-:W-:Y:S05]  /*c3f0*/  BRA `(.L_x_200) ;  /* 0xffffff9800d87947 */ /* 0x000fea000383ffff */
.L_x_140:
        /* <DEDUP_REMOVED lines=8> */
.L_x_202:
[----:B------:R-:W-:Y:S05]  /*c480*/  BSYNC B0 ;  /* 0x0000000000007941 */ /* 0x000fea0003800000 */
.L_x_201:
[----:B------:R-:W-:Y:S05]  /*c490*/  BRA `(.L_x_203) ;  /* 0xffffff9800b87947 */ /* 0x000fea000383ffff */
.L_x_141:
        /* <DEDUP_REMOVED lines=8> */
.L_x_205:
[----:B------:R-:W-:Y:S05]  /*c520*/  BSYNC B0 ;  /* 0x0000000000007941 */ /* 0x000fea0003800000 */
.L_x_204:
[----:B------:R-:W-:Y:S05]  /*c530*/  BRA `(.L_x_206) ;  /* 0xffffff9800987947 */ /* 0x000fea000383ffff */
.L_x_142:
        /* <DEDUP_REMOVED lines=8> */
.L_x_208:
[----:B------:R-:W-:Y:S05]  /*c5c0*/  BSYNC B0 ;  /* 0x0000000000007941 */ /* 0x000fea0003800000 */
.L_x_207:
        /* <DEDUP_REMOVED lines=10> */
.L_x_209:
[----:B------:R-:W-:Y:S02]  /*c670*/  MOV R198, R193 ;  /* 0x000000c100c67202 */ /* 0x000fe40000000f00 */
[----:B------:R-:W-:-:S07]  /*c680*/  MOV R195, R74 ;  /* 0x0000004a00c37202 */ /* 0x000fce0000000f00 */
[----:B------:R-:W-:Y:S05]  /*c690*/  WARPSYNC.COLLECTIVE R75, `(.L_x_210) ;  /* 0x000000004b087348 */ /* 0x000fea0003c00000 */
[----:B------:R0:W1:Y:S02]  /*c6a0*/  SHFL.UP P6, R74, R198, R200, R201 ;  /* 0x040000c8c64a7389 */ /* 0x00006400000c00c9 */
[----:B01----:R-:W-:Y:S05]  /*c6b0*/  ENDCOLLECTIVE ;  /* 0x000000000000791b */ /* 0x003fea0003800000 */
.L_x_210:
[----:B------:R-:W-:Y:S02]  /*c6c0*/  MOV R198, R194 ;  /* 0x000000c200c67202 */ /* 0x000fe40000000f00 */
[----:B------:R-:W-:-:S07]  /*c6d0*/  MOV R193, R74 ;  /* 0x0000004a00c17202 */ /* 0x000fce0000000f00 */
[----:B------:R-:W-:Y:S05]  /*c6e0*/  WARPSYNC.COLLECTIVE R75, `(.L_x_211) ;  /* 0x000000004b087348 */ /* 0x000fea0003c00000 */
[----:B------:R0:W1:Y:S02]  /*c6f0*/  SHFL.UP P6, R74, R198, R200, R201 ;  /* 0x040000c8c64a7389 */ /* 0x00006400000c00c9 */
[----:B01----:R-:W-:Y:S05]  /*c700*/  ENDCOLLECTIVE ;  /* 0x000000000000791b */ /* 0x003fea0003800000 */
.L_x_211:
[----:B------:R-:W-:Y:S02]  /*c710*/  MOV R194, R74 ;  /* 0x0000004a00c27202 */ /* 0x000fe40000000f00 */
[----:B------:R-:W-:-:S07]  /*c720*/  MOV R74, R64 ;  /* 0x00000040004a7202 */ /* 0x000fce0000000f00 */
[----:B------:R-:W-:Y:S05]  /*c730*/  WARPSYNC.COLLECTIVE R75, `(.L_x_212) ;  /* 0x000000004b087348 */ /* 0x000fea0003c00000 */
[----:B------:R0:W1:Y:S02]  /*c740*/  SHFL.IDX P2, R68, R74, R71, R70 ;  /* 0x000000474a447389 */ /* 0x0000640000040046 */
[----:B01----:R-:W-:Y:S05]  /*c750*/  ENDCOLLECTIVE ;  /* 0x000000000000791b */ /* 0x003fea0003800000 */
.L_x_212:
[----:B------:R-:W-:Y:S02]  /*c760*/  MOV R74, R65 ;  /* 0x00000041004a7202 */ /* 0x000fe40000000f00 */
[----:B------:R-:W-:-:S07]  /*c770*/  MOV R64, R68 ;  /* 0x0000004400407202 */ /* 0x000fce0000000f00 */
[----:B------:R-:W-:Y:S05]  /*c780*/  WARPSYNC.COLLECTIVE R75, `(.L_x_213) ;  /* 0x000000004b087348 */ /* 0x000fea0003c00000 */
[----:B------:R0:W1:Y:S02]  /*c790*/  SHFL.IDX P2, R68, R74, R71, R70 ;  /* 0x000000474a447389 */ /* 0x0000640000040046 */
[----:B01----:R-:W-:Y:S05]  /*c7a0*/  ENDCOLLECTIVE ;  /* 0x000000000000791b */ /* 0x003fea0003800000 */
.L_x_213:
[----:B------:R-:W-:Y:S02]  /*c7b0*/  MOV R74, R66 ;  /* 0x00000042004a7202 */ /* 0x000fe40000000f00 */
[----:B------:R-:W-:-:S07]  /*c7c0*/  MOV R196, R68 ;  /* 0x0000004400c47202 */ /* 0x000fce0000000f00 */
[----:B------:R-:W-:Y:S05]  /*c7d0*/  WARPSYNC.COLLECTIVE R75, `(.L_x_214) ;  /* 0x000000004b087348 */ /* 0x000fea0003c00000 */
[----:B------:R0:W1:Y:S02]  /*c7e0*/  SHFL.IDX P2, R68, R74, R71, R70 ;  /* 0x000000474a447389 */ /* 0x0000640000040046 */
[----:B01----:R-:W-:Y:S05]  /*c7f0*/  ENDCOLLECTIVE ;  /* 0x000000000000791b */ /* 0x003fea0003800000 */
.L_x_214:
[----:B------:R-:W-:Y:S02]  /*c800*/  MOV R74, R67 ;  /* 0x00000043004a7202 */ /* 0x000fe40000000f00 */
[----:B------:R-:W-:-:S07]  /*c810*/  MOV R66, R68 ;  /* 0x0000004400427202 */ /* 0x000fce0000000f00 */
[----:B------:R-:W-:Y:S05]  /*c820*/  WARPSYNC.COLLECTIVE R75, `(.L_x_215) ;  /* 0x000000004b087348 */ /* 0x000fea0003c00000 */
[----:B------:R0:W1:Y:S02]  /*c830*/  SHFL.IDX P2, R68, R74, R71, R70 ;  /* 0x000000474a447389 */ /* 0x0000640000040046 */
[----:B01----:R-:W-:Y:S05]  /*c840*/  ENDCOLLECTIVE ;  /* 0x000000000000791b */ /* 0x003fea0003800000 */
.L_x_215:
[----:B------:R-:W-:Y:S01]  /*c850*/  MOV R67, R68 ;  /* 0x0000004400437202 */ /* 0x000fe20000000f00 */
[----:B------:R-:W-:Y:S06]  /*c860*/  BRA `(.L_x_216) ;  /* 0xffffff9400f47947 */ /* 0x000fec000383ffff */
.L_x_144:
[----:B------:R-:W-:Y:S01]  /*c870*/  MOV R236, R224 ;  /* 0x000000e000ec7202 */ /* 0x000fe20000000f00 */
[----:B------:R-:W-:Y:S01]  /*c880*/  HFMA2 R233, -RZ, RZ, 0, 5.9604644775390625e-08 ;  /* 0x00000001ffe97431 */ /* 0x000fe200000001ff */
[----:B------:R-:W-:Y:S02]  /*c890*/  MOV R238, 0x1f ;  /* 0x0000001f00ee7802 */ /* 0x000fe40000000f00 */
[----:B------:R-:W-:-:S07]  /*c8a0*/  MOV R75, 0xffffffff ;  /* 0xffffffff004b7802 */ /* 0x000fce0000000f00 */
[----:B0-----:R-:W-:Y:S05]  /*c8b0*/  WARPSYNC.COLLECTIVE R75, `(.L_x_217) ;  /* 0x000000004b087348 */ /* 0x001fea0003c00000 */
[----:B------:R1:W2:Y:S02]  /*c8c0*/  SHFL.DOWN P0, R232, R236, R233, R238 ;  /* 0x080000e9ece87389 */ /* 0x0002a400000000ee */
[----:B012---:R-:W-:Y:S05]  /*c8d0*/  ENDCOLLECTIVE ;  /* 0x000000000000791b */ /* 0x007fea0003800000 */
.L_x_217:
[----:B------:R-:W-:Y:S02]  /*c8e0*/  MOV R236, R73 ;  /* 0x0000004900ec7202 */ /* 0x000fe40000000f00 */
[----:B------:R-:W-:-:S07]  /*c8f0*/  MOV R68, R232 ;  /* 0x000000e800447202 */ /* 0x000fce0000000f00 */
[----:B------:R-:W-:Y:S05]  /*c900*/  WARPSYNC.COLLECTIVE R75, `(.L_x_218) ;  /* 0x000000004b087348 */ /* 0x000fea0003c00000 */
[----:B------:R0:W1:Y:S02]  /*c910*/  SHFL.DOWN P0, R232, R236, R233, R238 ;  /* 0x080000e9ece87389 */ /* 0x00006400000000ee */
[----:B01----:R-:W-:Y:S05]  /*c920*/  ENDCOLLECTIVE ;  /* 0x000000000000791b */ /* 0x003fea0003800000 */
.L_x_218:
[----:B------:R-:W-:Y:S02]  /*c930*/  MOV R236, R72 ;  /* 0x0000004800ec7202 */ /* 0x000fe40000000f00 */
[----:B------:R-:W-:-:S07]  /*c940*/  MOV R70, R232 ;  /* 0x000000e800467202 */ /* 0x000fce0000000f00 */
[----:B------:R-:W-:Y:S05]  /*c950*/  WARPSYNC.COLLECTIVE R75, `(.L_x_219) ;  /* 0x000000004b087348 */ /* 0x000fea0003c00000 */
[----:B------:R0:W1:Y:S02]  /*c960*/  SHFL.DOWN P0, R232, R236, R233, R238 ;  /* 0x080000e9ece87389 */ /* 0x00006400000000ee */
[----:B01----:R-:W-:Y:S05]  /*c970*/  ENDCOLLECTIVE ;  /* 0x000000000000791b */ /* 0x003fea0003800000 */
.L_x_219:
[----:B------:R-:W-:Y:S02]  /*c980*/  MOV R236, R69 ;  /* 0x0000004500ec7202 */ /* 0x000fe40000000f00 */
[----:B------:R-:W-:-:S07]  /*c990*/  MOV R71, R232 ;  /* 0x000000e800477202 */ /* 0x000fce0000000f00 */
[----:B------:R-:W-:Y:S05]  /*c9a0*/  WARPSYNC.COLLECTIVE R75, `(.L_x_220) ;  /* 0x000000004b087348 */ /* 0x000fea0003c00000 */
[----:B------:R0:W1:Y:S02]  /*c9b0*/  SHFL.DOWN P0, R232, R236, R233, R238 ;  /* 0x080000e9ece87389 */ /* 0x00006400000000ee */
[----:B01----:R-:W-:Y:S05]  /*c9c0*/  ENDCOLLECTIVE ;  /* 0x000000000000791b */ /* 0x003fea0003800000 */
.L_x_220:
[----:B------:R-:W-:Y:S01]  /*c9d0*/  MOV R225, R232 ;  /* 0x000000e800e17202 */ /* 0x000fe20000000f00 */
[----:B------:R-:W-:Y:S06]  /*c9e0*/  BRA `(.L_x_221) ;  /* 0xffffffac00087947 */ /* 0x000fec000383ffff */
.L_x_147:
        /* <DEDUP_REMOVED lines=8> */
.L_x_223:
[----:B------:R-:W-:Y:S05]  /*ca70*/  BSYNC B0 ;  /* 0x0000000000007941 */ /* 0x000fea0003800000 */
.L_x_222:
        /* <DEDUP_REMOVED lines=8> */
.L_x_224:
[----:B------:R-:W-:Y:S02]  /*cb00*/  MOV R236, R72 ;  /* 0x0000004800ec7202 */ /* 0x000fe40000000f00 */
[----:B------:R-:W-:-:S07]  /*cb10*/  MOV R70, R232 ;  /* 0x000000e800467202 */ /* 0x000fce0000000f00 */
[----:B------:R-:W-:Y:S05]  /*cb20*/  WARPSYNC.COLLECTIVE R75, `(.L_x_225) ;  /* 0x000000004b087348 */ /* 0x000fea0003c00000 */
[----:B------:R0:W1:Y:S02]  /*cb30*/  SHFL.DOWN P0, R232, R236, R233, R238 ;  /* 0x080000e9ece87389 */ /* 0x00006400000000ee */
[----:B01----:R-:W-:Y:S05]  /*cb40*/  ENDCOLLECTIVE ;  /* 0x000000000000791b */ /* 0x003fea0003800000 */
.L_x_225:
[----:B------:R-:W-:Y:S02]  /*cb50*/  MOV R236, R69 ;  /* 0x0000004500ec7202 */ /* 0x000fe40000000f00 */
[----:B------:R-:W-:-:S07]  /*cb60*/  MOV R71, R232 ;  /* 0x000000e800477202 */ /* 0x000fce0000000f00 */
[----:B------:R-:W-:Y:S05]  /*cb70*/  WARPSYNC.COLLECTIVE R75, `(.L_x_226) ;  /* 0x000000004b087348 */ /* 0x000fea0003c00000 */
[----:B------:R0:W1:Y:S02]  /*cb80*/  SHFL.DOWN P0, R232, R236, R233, R238 ;  /* 0x080000e9ece87389 */ /* 0x00006400000000ee */
[----:B01----:R-:W-:Y:S05]  /*cb90*/  ENDCOLLECTIVE ;  /* 0x000000000000791b */ /* 0x003fea0003800000 */
.L_x_226:
[----:B------:R-:W-:Y:S01]  /*cba0*/  MOV R225, R232 ;  /* 0x000000e800e17202 */ /* 0x000fe20000000f00 */
[----:B------:R-:W-:Y:S06]  /*cbb0*/  BRA `(.L_x_227) ;  /* 0xffffffa800e47947 */ /* 0x000fec000383ffff */
.L_x_150:
        /* <DEDUP_REMOVED lines=8> */
.L_x_229:
[----:B------:R-:W-:Y:S05]  /*cc40*/  BSYNC B0 ;  /* 0x0000000000007941 */ /* 0x000fea0003800000 */
.L_x_228:
        /* <DEDUP_REMOVED lines=8> */
.L_x_230:
[----:B------:R-:W-:Y:S02]  /*ccd0*/  MOV R236, R72 ;  /* 0x0000004800ec7202 */ /* 0x000fe40000000f00 */
[----:B------:R-:W-:-:S07]  /*cce0*/  MOV R70, R232 ;  /* 0x000000e800467202 */ /* 0x000fce0000000f00 */
[----:B------:R-:W-:Y:S05]  /*ccf0*/  WARPSYNC.COLLECTIVE R75, `(.L_x_231) ;  /* 0x000000004b087348 */ /* 0x000fea0003c00000 */
[----:B------:R0:W1:Y:S02]  /*cd00*/  SHFL.DOWN P0, R232, R236, R233, R238 ;  /* 0x080000e9ece87389 */ /* 0x00006400000000ee */
[----:B01----:R-:W-:Y:S05]  /*cd10*/  ENDCOLLECTIVE ;  /* 0x000000000000791b */ /* 0x003fea0003800000 */
.L_x_231:
[----:B------:R-:W-:Y:S02]  /*cd20*/  MOV R236, R69 ;  /* 0x0000004500ec7202 */ /* 0x000fe40000000f00 */
[----:B------:R-:W-:-:S07]  /*cd30*/  MOV R71, R232 ;  /* 0x000000e800477202 */ /* 0x000fce0000000f00 */
[----:B------:R-:W-:Y:S05]  /*cd40*/  WARPSYNC.COLLECTIVE R75, `(.L_x_232) ;  /* 0x000000004b087348 */ /* 0x000fea0003c00000 */
[----:B------:R0:W1:Y:S02]  /*cd50*/  SHFL.DOWN P0, R232, R236, R233, R238 ;  /* 0x080000e9ece87389 */ /* 0x00006400000000ee */
[----:B01----:R-:W-:Y:S05]  /*cd60*/  ENDCOLLECTIVE ;  /* 0x000000000000791b */ /* 0x003fea0003800000 */
.L_x_232:
[----:B------:R-:W-:Y:S01]  /*cd70*/  MOV R225, R232 ;  /* 0x000000e800e17202 */ /* 0x000fe20000000f00 */
[----:B------:R-:W-:Y:S06]  /*cd80*/  BRA `(.L_x_233) ;  /* 0xffffffa800c07947 */ /* 0x000fec000383ffff */
.L_x_153:
        /* <DEDUP_REMOVED lines=8> */
.L_x_235:
[----:B------:R-:W-:Y:S05]  /*ce10*/  BSYNC B0 ;  /* 0x0000000000007941 */ /* 0x000fea0003800000 */
.L_x_234:
        /* <DEDUP_REMOVED lines=8> */
.L_x_236:
[----:B------:R-:W-:Y:S02]  /*cea0*/  MOV R236, R72 ;  /* 0x0000004800ec7202 */ /* 0x000fe40000000f00 */
[----:B------:R-:W-:-:S07]  /*ceb0*/  MOV R70, R232 ;  /* 0x000000e800467202 */ /* 0x000fce0000000f00 */
[----:B------:R-:W-:Y:S05]  /*cec0*/  WARPSYNC.COLLECTIVE R75, `(.L_x_237) ;  /* 0x000000004b087348 */ /* 0x000fea0003c00000 */
[----:B------:R0:W1:Y:S02]  /*ced0*/  SHFL.DOWN P0, R232, R236, R233, R238 ;  /* 0x080000e9ece87389 */ /* 0x00006400000000ee */
[----:B01----:R-:W-:Y:S05]  /*cee0*/  ENDCOLLECTIVE ;  /* 0x000000000000791b */ /* 0x003fea0003800000 */
.L_x_237:
[----:B------:R-:W-:Y:S02]  /*cef0*/  MOV R236, R69 ;  /* 0x0000004500ec7202 */ /* 0x000fe40000000f00 */
[----:B------:R-:W-:-:S07]  /*cf00*/  MOV R71, R232 ;  /* 0x000000e800477202 */ /* 0x000fce0000000f00 */
[----:B------:R-:W-:Y:S05]  /*cf10*/  WARPSYNC.COLLECTIVE R75, `(.L_x_238) ;  /* 0x000000004b087348 */ /* 0x000fea0003c00000 */
[----:B------:R0:W1:Y:S02]  /*cf20*/  SHFL.DOWN P0, R232, R236, R233, R238 ;  /* 0x080000e9ece87389 */ /* 0x00006400000000ee */
[----:B01----:R-:W-:Y:S05]  /*cf30*/  ENDCOLLECTIVE ;  /* 0x000000000000791b */ /* 0x003fea0003800000 */
.L_x_238:
[----:B------:R-:W-:Y:S01]  /*cf40*/  MOV R225, R232 ;  /* 0x000000e800e17202 */ /* 0x000fe20000000f00 */
[----:B------:R-:W-:Y:S06]  /*cf50*/  BRA `(.L_x_239) ;  /* 0xffffffa8009c7947 */ /* 0x000fec000383ffff */
.L_x_156:
        /* <DEDUP_REMOVED lines=8> */
.L_x_241:
[----:B------:R-:W-:Y:S05]  /*cfe0*/  BSYNC B0 ;  /* 0x0000000000007941 */ /* 0x000fea0003800000 */
.L_x_240:
        /* <DEDUP_REMOVED lines=8> */
.L_x_242:
[----:B------:R-:W-:Y:S02]  /*d070*/  MOV R236, R72 ;  /* 0x0000004800ec7202 */ /* 0x000fe40000000f00 */
[----:B------:R-:W-:-:S07]  /*d080*/  MOV R70, R232 ;  /* 0x000000e800467202 */ /* 0x000fce0000000f00 */
[----:B------:R-:W-:Y:S05]  /*d090*/  WARPSYNC.COLLECTIVE R75, `(.L_x_243) ;  /* 0x000000004b087348 */ /* 0x000fea0003c00000 */
[----:B------:R0:W1:Y:S02]  /*d0a0*/  SHFL.DOWN P0, R232, R236, R233, R238 ;  /* 0x080000e9ece87389 */ /* 0x00006400000000ee */
[----:B01----:R-:W-:Y:S05]  /*d0b0*/  ENDCOLLECTIVE ;  /* 0x000000000000791b */ /* 0x003fea0003800000 */
.L_x_243:
[----:B------:R-:W-:Y:S02]  /*d0c0*/  MOV R236, R69 ;  /* 0x0000004500ec7202 */ /* 0x000fe40000000f00 */
[----:B------:R-:W-:-:S07]  /*d0d0*/  MOV R71, R232 ;  /* 0x000000e800477202 */ /* 0x000fce0000000f00 */
[----:B------:R-:W-:Y:S05]  /*d0e0*/  WARPSYNC.COLLECTIVE R75, `(.L_x_244) ;  /* 0x000000004b087348 */ /* 0x000fea0003c00000 */
[----:B------:R0:W1:Y:S02]  /*d0f0*/  SHFL.DOWN P0, R232, R236, R233, R238 ;  /* 0x080000e9ece87389 */ /* 0x00006400000000ee */
[----:B01----:R-:W-:Y:S05]  /*d100*/  ENDCOLLECTIVE ;  /* 0x000000000000791b */ /* 0x003fea0003800000 */
.L_x_244:
[----:B------:R-:W-:Y:S01]  /*d110*/  MOV R74, R232 ;  /* 0x000000e8004a7202 */ /* 0x000fe20000000f00 */
[----:B------:R-:W-:Y:S06]  /*d120*/  BRA `(.L_x_245) ;  /* 0xffffffa800787947 */ /* 0x000fec000383ffff */
.L_x_159:
        /* <DEDUP_REMOVED lines=8> */
.L_x_247:
[----:B------:R-:W-:Y:S05]  /*d1b0*/  BSYNC B0 ;  /* 0x0000000000007941 */ /* 0x000fea0003800000 */
.L_x_246:
        /* <DEDUP_REMOVED lines=9> */
.L_x_248:
[----:B------:R-:W-:Y:S02]  /*d250*/  MOV R238, 0x1f ;  /* 0x0000001f00ee7802 */ /* 0x000fe40000000f00 */
[----:B------:R-:W-:Y:S02]  /*d260*/  MOV R74, R72 ;  /* 0x00000048004a7202 */ /* 0x000fe40000000f00 */
[----:B------:R-:W-:-:S07]  /*d270*/  MOV R225, R68 ;  /* 0x0000004400e17202 */ /* 0x000fce0000000f00 */
[----:B------:R-:W-:Y:S05]  /*d280*/  WARPSYNC.COLLECTIVE R75, `(.L_x_249) ;  /* 0x000000004b087348 */ /* 0x000fea0003c00000 */
[----:B------:R0:W1:Y:S02]  /*d290*/  SHFL.IDX P2, R68, R74, R71, R70 ;  /* 0x000000474a447389 */ /* 0x0000640000040046 */
[----:B01----:R-:W-:Y:S05]  /*d2a0*/  ENDCOLLECTIVE ;  /* 0x000000000000791b */ /* 0x003fea0003800000 */
.L_x_249:
        /* <DEDUP_REMOVED lines=13> */
.L_x_250:
[----:B------:R-:W-:Y:S02]  /*d380*/  MOV R74, R56 ;  /* 0x00000038004a7202 */ /* 0x000fe40000000f00 */
[----:B------:R-:W-:-:S05]  /*d390*/  MOV R233, R68 ;  /* 0x0000004400e97202 */ /* 0x000fca0000000f00 */
[----:B------:R-:W-:Y:S01]  /*d3a0*/  FADD.FTZ R228, R233, R228 ;  /* 0x000000e4e9e47221 */ /* 0x000fe20000010000 */
[----:B------:R-:W-:-:S07]  /*d3b0*/  HFMA2 R233, -RZ, RZ, 0, 5.9604644775390625e-08 ;  /* 0x00000001ffe97431 */ /* 0x000fce00000001ff */
[----:B------:R-:W-:Y:S05]  /*d3c0*/  WARPSYNC.COLLECTIVE R75, `(.L_x_251) ;  /* 0x000000004b087348 */ /* 0x000fea0003c00000 */
[----:B------:R0:W1:Y:S02]  /*d3d0*/  SHFL.DOWN P0, R232, R236, R233, R238 ;  /* 0x080000e9ece87389 */ /* 0x00006400000000ee */
[----:B01----:R-:W-:Y:S05]  /*d3e0*/  ENDCOLLECTIVE ;  /* 0x000000000000791b */ /* 0x003fea0003800000 */
.L_x_251:
[----:B------:R-:W-:Y:S02]  /*d3f0*/  MOV R236, R73 ;  /* 0x0000004900ec7202 */ /* 0x000fe40000000f00 */
[----:B------:R-:W-:-:S07]  /*d400*/  MOV R229, R232 ;  /* 0x000000e800e57202 */ /* 0x000fce0000000f00 */
[----:B------:R-:W-:Y:S05]  /*d410*/  WARPSYNC.COLLECTIVE R75, `(.L_x_252) ;  /* 0x000000004b087348 */ /* 0x000fea0003c00000 */
[----:B------:R0:W1:Y:S02]  /*d420*/  SHFL.DOWN P0, R232, R236, R233, R238 ;  /* 0x080000e9ece87389 */ /* 0x00006400000000ee */
[----:B01----:R-:W-:Y:S05]  /*d430*/  ENDCOLLECTIVE ;  /* 0x000000000000791b */ /* 0x003fea0003800000 */
.L_x_252:
[----:B------:R-:W-:Y:S02]  /*d440*/  MOV R236, R72 ;  /* 0x0000004800ec7202 */ /* 0x000fe40000000f00 */
[----:B------:R-:W-:-:S07]  /*d450*/  MOV R230, R232 ;  /* 0x000000e800e67202 */ /* 0x000fce0000000f00 */
[----:B------:R-:W-:Y:S05]  /*d460*/  WARPSYNC.COLLECTIVE R75, `(.L_x_253) ;  /* 0x000000004b087348 */ /* 0x000fea0003c00000 */
[----:B------:R0:W1:Y:S02]  /*d470*/  SHFL.DOWN P0, R232, R236, R233, R238 ;  /* 0x080000e9ece87389 */ /* 0x00006400000000ee */
[----:B01----:R-:W-:Y:S05]  /*d480*/  ENDCOLLECTIVE ;  /* 0x000000000000791b */ /* 0x003fea0003800000 */
.L_x_253:
[----:B------:R-:W-:Y:S02]  /*d490*/  MOV R236, R69 ;  /* 0x0000004500ec7202 */ /* 0x000fe40000000f00 */
[----:B------:R-:W-:-:S07]  /*d4a0*/  MOV R231, R232 ;  /* 0x000000e800e77202 */ /* 0x000fce0000000f00 */
[----:B------:R-:W-:Y:S05]  /*d4b0*/  WARPSYNC.COLLECTIVE R75, `(.L_x_254) ;  /* 0x000000004b087348 */ /* 0x000fea0003c00000 */
[----:B------:R0:W1:Y:S02]  /*d4c0*/  SHFL.DOWN P0, R232, R236, R233, R238 ;  /* 0x080000e9ece87389 */ /* 0x00006400000000ee */
[----:B01----:R-:W-:Y:S05]  /*d4d0*/  ENDCOLLECTIVE ;  /* 0x000000000000791b */ /* 0x003fea0003800000 */
.L_x_254:
[----:B------:R-:W-:Y:S05]  /*d4e0*/  WARPSYNC.COLLECTIVE R75, `(.L_x_255) ;  /* 0x000000004b087348 */ /* 0x000fea0003c00000 */
[----:B------:R0:W1:Y:S02]  /*d4f0*/  SHFL.IDX P2, R68, R74, R71, R70 ;  /* 0x000000474a447389 */ /* 0x0000640000040046 */
[----:B01----:R-:W-:Y:S05]  /*d500*/  ENDCOLLECTIVE ;  /* 0x000000000000791b */ /* 0x003fea0003800000 */
.L_x_255:
[----:B------:R-:W-:Y:S02]  /*d510*/  MOV R74, R57 ;  /* 0x00000039004a7202 */ /* 0x000fe40000000f00 */
[----:B------:R-:W-:-:S07]  /*d520*/  MOV R234, R68 ;  /* 0x0000004400ea7202 */ /* 0x000fce0000000f00 */
[----:B------:R-:W-:Y:S05]  /*d530*/  WARPSYNC.COLLECTIVE R75, `(.L_x_256) ;  /* 0x000000004b087348 */ /* 0x000fea0003c00000 */
[----:B------:R0:W1:Y:S02]  /*d540*/  SHFL.IDX P2, R68, R74, R71, R70 ;  /* 0x000000474a447389 */ /* 0x0000640000040046 */
[----:B01----:R-:W-:Y:S05]  /*d550*/  ENDCOLLECTIVE ;  /* 0x000000000000791b */ /* 0x003fea0003800000 */
.L_x_256:
[----:B------:R-:W-:Y:S02]  /*d560*/  MOV R74, R58 ;  /* 0x0000003a004a7202 */ /* 0x000fe40000000f00 */
[----:B------:R-:W-:-:S07]  /*d570*/  MOV R235, R68 ;  /* 0x0000004400eb7202 */ /* 0x000fce0000000f00 */
[----:B------:R-:W-:Y:S05]  /*d580*/  WARPSYNC.COLLECTIVE R75, `(.L_x_257) ;  /* 0x000000004b087348 */ /* 0x000fea0003c00000 */
[----:B------:R0:W1:Y:S02]  /*d590*/  SHFL.IDX P2, R68, R74, R71, R70 ;  /* 0x000000474a447389 */ /* 0x0000640000040046 */
[----:B01----:R-:W-:Y:S05]  /*d5a0*/  ENDCOLLECTIVE ;  /* 0x000000000000791b */ /* 0x003fea0003800000 */
.L_x_257:
[----:B------:R-:W-:Y:S02]  /*d5b0*/  MOV R69, R235 ;  /* 0x000000eb00457202 */ /* 0x000fe40000000f00 */
[----:B------:R-:W-:Y:S02]  /*d5c0*/  MOV R74, R59 ;  /* 0x0000003b004a7202 */ /* 0x000fe40000000f00 */
[----:B------:R-:W-:-:S07]  /*d5d0*/  MOV R236, R68 ;  /* 0x0000004400ec7202 */ /* 0x000fce0000000f00 */
[----:B------:R-:W-:Y:S05]  /*d5e0*/  WARPSYNC.COLLECTIVE R75, `(.L_x_258) ;  /* 0x000000004b087348 */ /* 0x000fea0003c00000 */
[----:B------:R0:W1:Y:S02]  /*d5f0*/  SHFL.IDX P2, R68, R74, R71, R70 ;  /* 0x000000474a447389 */ /* 0x0000640000040046 */
[----:B01----:R-:W-:Y:S05]  /*d600*/  ENDCOLLECTIVE ;  /* 0x000000000000791b */ /* 0x003fea0003800000 */
.L_x_258:
[----:B------:R-:W-:Y:S02]  /*d610*/  MOV R237, R68 ;  /* 0x0000004400ed7202 */ /* 0x000fe40000000f00 */
[----:B------:R-:W-:Y:S01]  /*d620*/  MOV R68, R234 ;  /* 0x000000ea00447202 */ /* 0x000fe20000000f00 */
[----:B------:R-:W-:Y:S06]  /*d630*/  BRA `(.L_x_259) ;  /* 0xffffffa400d47947 */ /* 0x000fec000383ffff */
.L_x_260:
        /* <DEDUP_REMOVED lines=12> */
.L_x_18657:


//--------------------- .text._Z25selective_scan_bwd_kernelI32Selective_Scan_bwd_kernel_traitsILi128ELi16ELb0ELb0ELb0ELb1ELb0EfN3c107complexIfEEEEv12SSMParamsBwd --------------------------
	.section	.text._Z25selective_scan_bwd_kernelI32Selective_Scan_bwd_kernel_traitsILi128ELi16ELb0ELb0ELb0ELb1ELb0EfN3c107complexIfEEEEv12SSMParamsBwd,"ax",@progbits
	.align	128
        .global         _Z25selective_scan_bwd_kernelI32Selective_Scan_bwd_kernel_traitsILi128ELi16ELb0ELb0ELb0ELb1ELb0EfN3c107complexIfEEEEv12SSMParamsBwd
        .type           _Z25selective_scan_bwd_kernelI32Selective_Scan_bwd_kernel_traitsILi128ELi16ELb0ELb0ELb0ELb1ELb0EfN3c107complexIfEEEEv12SSMParamsBwd,@function
        .size           _Z25selective_scan_bwd_kernelI32Selective_Scan_bwd_kernel_traitsILi128ELi16ELb0ELb0ELb0ELb1ELb0EfN3c107complexIfEEEEv12SSMParamsBwd,(.L_x_18658 - _Z25selective_scan_bwd_kernelI32Selective_Scan_bwd_kernel_traitsILi128ELi16ELb0ELb0ELb0ELb1ELb0EfN3c107complexIfEEEEv12SSMParamsBwd)
        .other          _Z25selective_scan_bwd_kernelI32Selective_Scan_bwd_kernel_traitsILi128ELi16ELb0ELb0ELb0ELb1ELb0EfN3c107complexIfEEEEv12SSMParamsBwd,@"STO_CUDA_ENTRY STV_DEFAULT"
_Z25selective_scan_bwd_kernelI32Selective_Scan_bwd_kernel_traitsILi128ELi16ELb0ELb0ELb0ELb1ELb0EfN3c107complexIfEEEEv12SSMParamsBwd:
.text._Z25selective_scan_bwd_kernelI32Selective_Scan_bwd_kernel_traitsILi128ELi16ELb0ELb0ELb0ELb1ELb0EfN3c107complexIfEEEEv12SSMParamsBwd:
        /* <DEDUP_REMOVED lines=82> */
[----:B------:R-:W-:-:S04]  /*0520*/  LOP3.LUT R0, R172, 0x1f, RZ, 0xc0, !PT ;  /* 0x0000001fac007812 */ /* 0x000fc800078ec0ff */
[----:B-1----:R-:W-:-:S07]  /*0530*/  LOP3.LUT R7, R0, 0x3e00, R3, 0xf8, !PT ;  /* 0x00003e0000077812 */ /* 0x002fce00078ef803 */
.L_x_329:
[----:B------:R-:W0:Y:S01]  /*0540*/  LDCU UR16, c[0x0][0x388] ;  /* 0x00007100ff1077ac */ /* 0x000e220008000800 */
[----:B------:R-:W-:Y:S01]  /*0550*/  SHF.L.U32 R4, R172, 0x4, RZ ;  /* 0x00000004ac047819 */ /* 0x000fe200000006ff */
[----:B------:R-:W-:Y:S01]  /*0560*/  HFMA2 R19, -RZ, RZ, 0, 0 ;  /* 0x00000000ff137431 */ /* 0x000fe200000001ff */
[----:B------:R-:W-:Y:S01]  /*0570*/  MOV R2, UR14 ;  /* 0x0000000e00027c02 */ /* 0x000fe20008000f00 */
[----:B------:R-:W-:Y:S01]  /*0580*/  ULEA UR8, UR15, 0xfffff800, 0xb ;  /* 0xfffff8000f087891 */ /* 0x000fe2000f8e58ff */
[----:B------:R-:W-:Y:S01]  /*0590*/  LOP3.LUT R33, R4, 0x3e00, RZ, 0xc0, !PT ;  /* 0x00003e0004217812 */ /* 0x000fe200078ec0ff */
[----:B------:R-:W-:Y:S01]  /*05a0*/  HFMA2 R15, -RZ, RZ, 0, 0 ;  /* 0x00000000ff0f7431 */ /* 0x000fe200000001ff */
[----:B------:R-:W-:Y:S02]  /*05b0*/  MOV R3, UR13 ;  /* 0x0000000d00037c02 */ /* 0x000fe40008000f00 */
[----:B------:R-:W-:Y:S02]  /*05c0*/  CS2R R12, SRZ ;  /* 0x00000000000c7805 */ /* 0x000fe4000001ff00 */
[----:B------:R-:W-:-:S02]  /*05d0*/  LOP3.LUT R31, R33, R0, RZ, 0xfc, !PT ;  /* 0x00000000211f7212 */ /* 0x000fc400078efcff */
[----:B------:R-:W-:Y:S02]  /*05e0*/  CS2R R10, SRZ ;  /* 0x00000000000a7805 */ /* 0x000fe4000001ff00 */
[----:B------:R-:W-:Y:S01]  /*05f0*/  LOP3.LUT R27, R33, 0x20, R0, 0xfe, !PT ;  /* 0x00000020211b7812 */ /* 0x000fe200078efe00 */
[----:B------:R-:W-:Y:S01]  /*0600*/  HFMA2 R23, -RZ, RZ, 0, 0 ;  /* 0x00000000ff177431 */ /* 0x000fe200000001ff */
[C---:B------:R-:W-:Y:S01]  /*0610*/  LOP3.LUT R4, R31.reuse, 0x60, RZ, 0xfc, !PT ;  /* 0x000000601f047812 */ /* 0x040fe200078efcff */
[----:B------:R-:W-:Y:S01]  /*0620*/  HFMA2 R26, -RZ, RZ, 0, 0 ;  /* 0x00000000ff1a7431 */ /* 0x000fe200000001ff */
[C---:B------:R-:W-:Y:S01]  /*0630*/  LOP3.LUT R5, R31.reuse, 0x80, RZ, 0xfc, !PT ;  /* 0x000000801f057812 */ /* 0x040fe200078efcff */
[----:B------:R-:W-:Y:S01]  /*0640*/  HFMA2 R30, -RZ, RZ, 0, 0 ;  /* 0x00000000ff1e7431 */ /* 0x000fe200000001ff */
[----:B------:R-:W-:Y:S01]  /*0650*/  MOV R16, RZ ;  /* 0x000000ff00107202 */ /* 0x000fe20000000f00 */
[----:B0-----:R-:W-:Y:S01]  /*0660*/  UIADD3 UR8, UPT, UPT, -UR8, UR16, URZ ;  /* 0x0000001008087290 */ /* 0x001fe2000fffe1ff */
[----:B------:R-:W-:-:S02]  /*0670*/  LOP3.LUT R14, R31, 0xe0, RZ, 0xfc, !PT ;  /* 0x000000e01f0e7812 */ /* 0x000fc400078efcff */
[----:B------:R-:W-:Y:S02]  /*0680*/  LOP3.LUT R8, R31, 0xc0, RZ, 0xfc, !PT ;  /* 0x000000c01f087812 */ /* 0x000fe400078efcff */
[----:B------:R-:W-:Y:S02]  /*0690*/  MOV R20, RZ ;  /* 0x000000ff00147202 */ /* 0x000fe40000000f00 */
[C---:B------:R-:W-:Y:S01]  /*06a0*/  ISETP.GE.AND P1, PT, R7.reuse, UR8, PT ;  /* 0x0000000807007c0c */ /* 0x040fe2000bf26270 */
[----:B------:R-:W-:Y:S01]  /*06b0*/  IMAD.WIDE.U32 R6, R7, 0x4, R2 ;  /* 0x0000000407067825 */ /* 0x000fe200078e0002 */
[----:B------:R-:W-:Y:S02]  /*06c0*/  LOP3.LUT R3, R31, 0x40, RZ, 0xfc, !PT ;  /* 0x000000401f037812 */ /* 0x000fe400078efcff */
[----:B------:R-:W-:Y:S02]  /*06d0*/  ISETP.GE.AND P0, PT, R27, UR8, PT ;  /* 0x000000081b007c0c */ /* 0x000fe4000bf06270 */
[----:B------:R-:W-:-:S02]  /*06e0*/  SHF.L.U32 R2, R31, 0x2, RZ ;  /* 0x000000021f027819 */ /* 0x000fc400000006ff */
[----:B------:R-:W-:Y:S02]  /*06f0*/  P2R R50, PR, RZ, 0x2 ;  /* 0x00000002ff327803 */ /* 0x000fe40000000000 */
[----:B------:R-:W-:Y:S01]  /*0700*/  ISETP.GE.AND P6, PT, R3, UR8, PT ;  /* 0x0000000803007c0c */ /* 0x000fe2000bfc6270 */
[----:B------:R-:W-:Y:S01]  /*0710*/  BAR.SYNC.DEFER_BLOCKING 0x0 ;  /* 0x0000000000007b1d */ /* 0x000fe20000010000 */
[----:B------:R-:W-:Y:S02]  /*0720*/  ISETP.GE.AND P5, PT, R4, UR8, PT ;  /* 0x0000000804007c0c */ /* 0x000fe4000bfa6270 */
[----:B------:R-:W-:Y:S02]  /*0730*/  P2R R51, PR, RZ, 0x1 ;  /* 0x00000001ff337803 */ /* 0x000fe40000000000 */
[----:B------:R-:W-:Y:S02]  /*0740*/  IADD3 R4, P1, PT, R2, UR12, RZ ;  /* 0x0000000c02047c10 */ /* 0x000fe4000ff3e0ff */
[----:B------:R-:W-:-:S02]  /*0750*/  LOP3.LUT R3, R31, 0xa0, RZ, 0xfc, !PT ;  /* 0x000000a01f037812 */ /* 0x000fc400078efcff */
[----:B------:R-:W-:Y:S02]  /*0760*/  IADD3 R2, P0, PT, R2, UR10, RZ ;  /* 0x0000000a02027c10 */ /* 0x000fe4000ff1e0ff */
[----:B------:R-:W-:Y:S02]  /*0770*/  ISETP.GE.AND P3, PT, R3, UR8, PT ;  /* 0x0000000803007c0c */ /* 0x000fe4000bf66270 */
[----:B------:R-:W-:Y:S02]  /*0780*/  ISETP.GE.AND P4, PT, R5, UR8, PT ;  /* 0x0000000805007c0c */ /* 0x000fe4000bf86270 */
[----:B------:R-:W-:Y:S02]  /*0790*/  IADD3.X R3, PT, PT, RZ, UR9, RZ, P0, !PT ;  /* 0x00000009ff037c10 */ /* 0x000fe400087fe4ff */
[----:B------:R-:W-:Y:S02]  /*07a0*/  IADD3.X R5, PT, PT, RZ, UR11, RZ, P1, !PT ;  /* 0x0000000bff057c10 */ /* 0x000fe40008ffe4ff */
[----:B------:R-:W-:-:S02]  /*07b0*/  ISETP.GE.AND P0, PT, R14, UR8, PT ;  /* 0x000000080e007c0c */ /* 0x000fc4000bf06270 */
[----:B------:R-:W-:Y:S02]  /*07c0*/  ISETP.NE.AND P1, PT, R50, RZ, PT ;  /* 0x000000ff3200720c */ /* 0x000fe40003f25270 */
[----:B------:R-:W-:Y:S02]  /*07d0*/  ISETP.GE.AND P2, PT, R8, UR8, PT ;  /* 0x0000000808007c0c */ /* 0x000fe4000bf46270 */
[----:B------:R-:W-:Y:S02]  /*07e0*/  CS2R R8, SRZ ;  /* 0x0000000000087805 */ /* 0x000fe4000001ff00 */
[C---:B------:R-:W-:Y:S01]  /*07f0*/  LOP3.LUT R17, R31.reuse, 0x100, RZ, 0xfc, !PT ;  /* 0x000001001f117812 */ /* 0x040fe200078efcff */
[----:B------:R-:W2:Y:S01]  /*0800*/  @!P3 LDG.E R12, desc[UR30][R6.64+0x280] ;  /* 0x0002801e060cb981 */ /* 0x000ea2000c1e1900 */
[----:B------:R-:W-:Y:S02]  /*0810*/  P2R R57, PR, RZ, 0x1 ;  /* 0x00000001ff397803 */ /* 0x000fe40000000000 */
[C---:B------:R-:W-:Y:S01]  /*0820*/  LOP3.LUT R18, R31.reuse, 0x120, RZ, 0xfc, !PT ;  /* 0x000001201f127812 */ /* 0x040fe200078efcff */
[----:B------:R-:W3:Y:S01]  /*0830*/  @!P4 LDG.E R13, desc[UR30][R6.64+0x200] ;  /* 0x0002001e060dc981 */ /* 0x000ee2000c1e1900 */
[----:B------:R-:W-:-:S02]  /*0840*/  LOP3.LUT R21, R31, 0x140, RZ, 0xfc, !PT ;  /* 0x000001401f157812 */ /* 0x000fc400078efcff */
[----:B------:R-:W-:Y:S01]  /*0850*/  LOP3.LUT R22, R31, 0x160, RZ, 0xfc, !PT ;  /* 0x000001601f167812 */ /* 0x000fe200078efcff */
[----:B------:R-:W4:Y:S01]  /*0860*/  @!P0 LDG.E R16, desc[UR30][R6.64+0x380] ;  /* 0x0003801e06108981 */ /* 0x000f22000c1e1900 */
[----:B------:R-:W-:Y:S02]  /*0870*/  ISETP.GE.AND P0, PT, R17, UR8, PT ;  /* 0x0000000811007c0c */ /* 0x000fe4000bf06270 */
[----:B------:R-:W-:Y:S01]  /*0880*/  LOP3.LUT R25, R31, 0x180, RZ, 0xfc, !PT ;  /* 0x000001801f197812 */ /* 0x000fe200078efcff */
[----:B------:R-:W5:Y:S01]  /*0890*/  @!P1 LDG.E R9, desc[UR30][R6.64] ;  /* 0x0000001e06099981 */ /* 0x000f62000c1e1900 */
[----:B------:R-:W-:Y:S02]  /*08a0*/  ISETP.GE.AND P1, PT, R27, UR8, PT ;  /* 0x000000081b007c0c */ /* 0x000fe4000bf26270 */
[----:B------:R-:W-:Y:S01]  /*08b0*/  P2R R58, PR, RZ, 0x1 ;  /* 0x00000001ff3a7803 */ /* 0x000fe20000000000 */
[----:B------:R-:W4:Y:S01]  /*08c0*/  @!P2 LDG.E R15, desc[UR30][R6.64+0x300] ;  /* 0x0003001e060fa981 */ /* 0x000f22000c1e1900 */
[----:B------:R-:W-:-:S02]  /*08d0*/  LOP3.LUT R27, R31, 0x1a0, RZ, 0xfc, !PT ;  /* 0x000001a01f1b7812 */ /* 0x000fc400078efcff */
[----:B------:R-:W-:Y:S01]  /*08e0*/  P2R R56, PR, RZ, 0x4 ;  /* 0x00000004ff387803 */ /* 0x000fe20000000000 */
[----:B------:R-:W2:Y:S01]  /*08f0*/  @!P5 LDG.E R10, desc[UR30][R6.64+0x180] ;  /* 0x0001801e060ad981 */ /* 0x000ea2000c1e1900 */
[----:B------:R-:W-:Y:S02]  /*0900*/  LOP3.LUT R29, R31, 0x1c0, RZ, 0xfc, !PT ;  /* 0x000001c01f1d7812 */ /* 0x000fe400078efcff */
[----:B------:R-:W-:Y:S01]  /*0910*/  P2R R55, PR, RZ, 0x8 ;  /* 0x00000008ff377803 */ /* 0x000fe20000000000 */
[----:B------:R-:W4:Y:S01]  /*0920*/  @!P0 LDG.E R19, desc[UR30][R6.64+0x400] ;  /* 0x0004001e06138981 */ /* 0x000f22000c1e1900 */
[----:B------:R-:W-:Y:S02]  /*0930*/  ISETP.GE.AND P0, PT, R18, UR8, PT ;  /* 0x0000000812007c0c */ /* 0x000fe4000bf06270 */
[----:B------:R-:W-:Y:S01]  /*0940*/  P2R R54, PR, RZ, 0x10 ;  /* 0x00000010ff367803 */ /* 0x000fe20000000000 */
[----:B------:R-:W3:Y:S01]  /*0950*/  @!P1 LDG.E R8, desc[UR30][R6.64+0x80] ;  /* 0x0000801e06089981 */ /* 0x000ee2000c1e1900 */
[----:B------:R-:W-:-:S02]  /*0960*/  ISETP.GE.AND P1, PT, R21, UR8, PT ;  /* 0x0000000815007c0c */ /* 0x000fc4000bf26270 */
[----:B------:R-:W-:Y:S01]  /*0970*/  LOP3.LUT R31, R31, 0x1e0, RZ, 0xfc, !PT ;  /* 0x000001e01f1f7812 */ /* 0x000fe200078efcff */
[----:B------:R-:W2:Y:S01]  /*0980*/  @!P6 LDG.E R11, desc[UR30][R6.64+0x100] ;  /* 0x0001001e060be981 */ /* 0x000ea2000c1e1900 */
[----:B------:R-:W-:Y:S02]  /*0990*/  ISETP.GE.AND P2, PT, R22, UR8, PT ;  /* 0x0000000816007c0c */ /* 0x000fe4000bf46270 */
[----:B------:R-:W-:Y:S02]  /*09a0*/  ISETP.GE.AND P3, PT, R25, UR8, PT ;  /* 0x0000000819007c0c */ /* 0x000fe4000bf66270 */
[----:B------:R-:W-:Y:S01]  /*09b0*/  P2R R53, PR, RZ, 0x20 ;  /* 0x00000020ff357803 */ /* 0x000fe20000000000 */
[----:B------:R-:W4:Y:S01]  /*09c0*/  @!P0 LDG.E R20, desc[UR30][R6.64+0x480] ;  /* 0x0004801e06148981 */ /* 0x000f22000c1e1900 */
[----:B------:R-:W-:Y:S02]  /*09d0*/  ISETP.GE.AND P4, PT, R27, UR8, PT ;  /* 0x000000081b007c0c */ /* 0x000fe4000bf86270 */
[----:B------:R-:W-:Y:S01]  /*09e0*/  P2R R52, PR, RZ, 0x40 ;  /* 0x00000040ff347803 */ /* 0x000fe20000000000 */
[----:B------:R-:W4:Y:S01]  /*09f0*/  @!P1 LDG.E R23, desc[UR30][R6.64+0x500] ;  /* 0x0005001e06179981 */ /* 0x000f22000c1e1900 */
[----:B------:R-:W-:-:S02]  /*0a00*/  ISETP.GE.AND P5, PT, R29, UR8, PT ;  /* 0x000000081d007c0c */ /* 0x000fc4000bfa6270 */
[----:B------:R-:W-:Y:S02]  /*0a10*/  ISETP.GE.AND P6, PT, R31, UR8, PT ;  /* 0x000000081f007c0c */ /* 0x000fe4000bfc6270 */
[----:B------:R-:W-:Y:S01]  /*0a20*/  MOV R24, RZ ;  /* 0x000000ff00187202 */ /* 0x000fe20000000f00 */
[----:B------:R-:W4:Y:S01]  /*0a30*/  @!P3 LDG.E R26, desc[UR30][R6.64+0x600] ;  /* 0x0006001e061ab981 */ /* 0x000f22000c1e1900 */
[----:B------:R-:W-:Y:S02]  /*0a40*/  MOV R28, RZ ;  /* 0x000000ff001c7202 */ /* 0x000fe40000000f00 */
[----:B------:R-:W-:Y:S02]  /*0a50*/  MOV R32, RZ ;  /* 0x000000ff00207202 */ /* 0x000fe40000000f00 */
[----:B------:R-:W4:Y:S04]  /*0a60*/  @!P2 LDG.E R24, desc[UR30][R6.64+0x580] ;  /* 0x0005801e0618a981 */ /* 0x000f28000c1e1900 */
[----:B------:R-:W4:Y:S04]  /*0a70*/  @!P4 LDG.E R28, desc[UR30][R6.64+0x680] ;  /* 0x0006801e061cc981 */ /* 0x000f28000c1e1900 */
[----:B------:R-:W4:Y:S04]  /*0a80*/  @!P5 LDG.E R30, desc[UR30][R6.64+0x700] ;  /* 0x0007001e061ed981 */ /* 0x000f28000c1e1900 */
[----:B------:R0:W4:Y:S01]  /*0a90*/  @!P6 LDG.E R32, desc[UR30][R6.64+0x780] ;  /* 0x0007801e0620e981 */ /* 0x000122000c1e1900 */
[----:B------:R-:W1:Y:S01]  /*0aa0*/  S2R R171, SR_LANEID ;  /* 0x0000000000ab7919 */ /* 0x000e620000000000 */
[----:B------:R-:W1:Y:S01]  /*0ab0*/  S2UR UR8, SR_CgaCtaId ;  /* 0x00000000000879c3 */ /* 0x000e620000008800 */
[----:B------:R-:W-:Y:S01]  /*0ac0*/  UMOV UR16, 0x400 ;  /* 0x0000040000107882 */ /* 0x000fe20000000000 */
[----:B------:R-:W-:-:S02]  /*0ad0*/  P2R R49, PR, RZ, 0x1 ;  /* 0x00000001ff317803 */ /* 0x000fc40000000000 */
[----:B------:R-:W-:-:S04]  /*0ae0*/  ISETP.NE.AND P0, PT, R58, RZ, PT ;  /* 0x000000ff3a00720c */ /* 0x000fc80003f05270 */
[----:B------:R-:W-:Y:S02]  /*0af0*/  P2R R48, PR, RZ, 0x1 ;  /* 0x00000001ff307803 */ /* 0x000fe40000000000 */
[----:B------:R-:W-:Y:S02]  /*0b00*/  ISETP.NE.AND P0, PT, R57, RZ, PT ;  /* 0x000000ff3900720c */ /* 0x000fe40003f05270 */
[----:B0-----:R-:W-:Y:S02]  /*0b10*/  LOP3.LUT R6, R172, 0x3e0, RZ, 0xc0, !PT ;  /* 0x000003e0ac067812 */ /* 0x001fe400078ec0ff */
[----:B------:R-:W-:Y:S01]  /*0b20*/  P2R R46, PR, RZ, 0x1 ;  /* 0x00000001ff2e7803 */ /* 0x000fe20000000000 */
[----:B-1----:R-:W-:Y:S01]  /*0b30*/  ULEA UR16, UR8, UR16, 0x18 ;  /* 0x0000001008107291 */ /* 0x002fe2000f8ec0ff */
[----:B------:R-:W-:-:S04]  /*0b40*/  IADD3 R14, PT, PT, R33, R171, RZ ;  /* 0x000000ab210e7210 */ /* 0x000fc80007ffe0ff */
        /* <DEDUP_REMOVED lines=14> */
[C---:B------:R-:W-:Y:S02]  /*0c30*/  IADD3 R35, PT, PT, R14.reuse, 0x120, RZ ;  /* 0x000001200e237810 */ /* 0x040fe40007ffe0ff */
[----:B------:R-:W-:Y:S02]  /*0c40*/  LEA.HI.SX32 R7, R7, R14, 0x1b ;  /* 0x0000000e07077211 */ /* 0x000fe400078fdaff */
[----:B------:R-:W-:Y:S02]  /*0c50*/  LEA R169, R17, UR16, 0x2 ;  /* 0x0000001011a97c11 */ /* 0x000fe4000f8e10ff */
[----:B------:R-:W-:-:S02]  /*0c60*/  IADD3 R37, PT, PT, R14, 0x140, RZ ;  /* 0x000001400e257810 */ /* 0x000fc40007ffe0ff */
[-C--:B------:R-:W-:Y:S02]  /*0c70*/  LEA.HI.SX32 R29, R29, R14.reuse, 0x1b ;  /* 0x0000000e1d1d7211 */ /* 0x080fe400078fdaff */
[----:B------:R-:W-:Y:S02]  /*0c80*/  LEA R168, R21, UR16, 0x2 ;  /* 0x0000001015a87c11 */ /* 0x000fe4000f8e10ff */
[----:B------:R-:W-:Y:S02]  /*0c90*/  IADD3 R39, PT, PT, R14, 0x160, RZ ;  /* 0x000001600e277810 */ /* 0x000fe40007ffe0ff */
[----:B------:R-:W-:Y:S02]  /*0ca0*/  LEA.HI.SX32 R31, R31, R14, 0x1b ;  /* 0x0000000e1f1f7211 */ /* 0x000fe400078fdaff */
[----:B------:R-:W-:Y:S02]  /*0cb0*/  LEA R167, R25, UR16, 0x2 ;  /* 0x0000001019a77c11 */ /* 0x000fe4000f8e10ff */
[----:B------:R-:W-:-:S02]  /*0cc0*/  ISETP.NE.AND P0, PT, R56, RZ, PT ;  /* 0x000000ff3800720c */ /* 0x000fc40003f05270 */
        /* <DEDUP_REMOVED lines=13> */
[----:B------:R-:W-:Y:S02]  /*0da0*/  P2R R44, PR, RZ, 0x1 ;  /* 0x00000001ff2c7803 */ /* 0x000fe40000000000 */
[-C--:B------:R-:W-:Y:S02]  /*0db0*/  LEA.HI.SX32 R41, R41, R14.reuse, 0x1b ;  /* 0x0000000e29297211 */ /* 0x080fe400078fdaff */
[----:B------:R-:W-:Y:S02]  /*0dc0*/  LEA R162, R33, UR16, 0x2 ;  /* 0x0000001021a27c11 */ /* 0x000fe4000f8e10ff */
[----:B------:R-:W-:Y:S02]  /*0dd0*/  ISETP.NE.AND P0, PT, R55, RZ, PT ;  /* 0x000000ff3700720c */ /* 0x000fe40003f05270 */
[----:B------:R-:W-:-:S02]  /*0de0*/  LEA.HI.SX32 R43, R43, R14, 0x1b ;  /* 0x0000000e2b2b7211 */ /* 0x000fc400078fdaff */
[----:B------:R-:W-:Y:S02]  /*0df0*/  LEA R161, R35, UR16, 0x2 ;  /* 0x0000001023a17c11 */ /* 0x000fe4000f8e10ff */
[----:B------:R-:W-:Y:S02]  /*0e00*/  SHF.L.U32 R6, R6, 0x4, RZ ;  /* 0x0000000406067819 */ /* 0x000fe400000006ff */
[-C--:B------:R-:W-:Y:S02]  /*0e10*/  LEA.HI.SX32 R45, R45, R14.reuse, 0x1b ;  /* 0x0000000e2d2d7211 */ /* 0x080fe400078fdaff */
[----:B------:R-:W-:Y:S02]  /*0e20*/  LEA R160, R37, UR16, 0x2 ;  /* 0x0000001025a07c11 */ /* 0x000fe4000f8e10ff */
[----:B------:R-:W-:Y:S02]  /*0e30*/  LEA.HI.SX32 R47, R47, R14, 0x1b ;  /* 0x0000000e2f2f7211 */ /* 0x000fe400078fdaff */
[----:B------:R-:W-:-:S02]  /*0e40*/  LEA R159, R39, UR16, 0x2 ;  /* 0x00000010279f7c11 */ /* 0x000fc4000f8e10ff */
[----:B------:R-:W-:Y:S02]  /*0e50*/  LEA R157, R41, UR16, 0x2 ;  /* 0x00000010299d7c11 */ /* 0x000fe4000f8e10ff */
[----:B------:R-:W-:Y:S02]  /*0e60*/  P2R R42, PR, RZ, 0x1 ;  /* 0x00000001ff2a7803 */ /* 0x000fe40000000000 */
[----:B------:R-:W-:Y:S02]  /*0e70*/  LEA R155, R43, UR16, 0x2 ;  /* 0x000000102b9b7c11 */ /* 0x000fe4000f8e10ff */
[----:B------:R-:W-:Y:S02]  /*0e80*/  LEA.HI.SX32 R149, R6, R6, 0x1b ;  /* 0x0000000606957211 */ /* 0x000fe400078fdaff */
[----:B------:R-:W-:Y:S02]  /*0e90*/  ISETP.NE.AND P0, PT, R54, RZ, PT ;  /* 0x000000ff3600720c */ /* 0x000fe40003f05270 */
[----:B------:R-:W-:-:S02]  /*0ea0*/  LEA R153, R45, UR16, 0x2 ;  /* 0x000000102d997c11 */ /* 0x000fc4000f8e10ff */
[----:B------:R-:W-:Y:S02]  /*0eb0*/  LEA R151, R47, UR16, 0x2 ;  /* 0x000000102f977c11 */ /* 0x000fe4000f8e10ff */
[----:B------:R-:W-:Y:S02]  /*0ec0*/  LEA R149, R149, UR16, 0x2 ;  /* 0x0000001095957c11 */ /* 0x000fe4000f8e10ff */
        /* <DEDUP_REMOVED lines=8> */
[----:B------:R-:W-:Y:S01]  /*0f50*/  CS2R R6, SRZ ;  /* 0x0000000000067805 */ /* 0x000fe2000001ff00 */
[----:B-----5:R-:W-:Y:S04]  /*0f60*/  STS [R170], R9 ;  /* 0x00000009aa007388 */ /* 0x020fe80000000800 */
[----:B---3--:R0:W-:Y:S04]  /*0f70*/  STS [R169+0x80], R8 ;  /* 0x00008008a9007388 */ /* 0x0081e80000000800 */
[----:B--2---:R-:W-:Y:S04]  /*0f80*/  STS [R168+0x100], R11 ;  /* 0x0001000ba8007388 */ /* 0x004fe80000000800 */
[----:B------:R1:W-:Y:S04]  /*0f90*/  STS [R167+0x180], R10 ;  /* 0x0001800aa7007388 */ /* 0x0003e80000000800 */
[----:B------:R-:W-:Y:S04]  /*0fa0*/  STS [R166+0x200], R13 ;  /* 0x0002000da6007388 */ /* 0x000fe80000000800 */
[----:B------:R2:W-:Y:S04]  /*0fb0*/  STS [R165+0x280], R12 ;  /* 0x0002800ca5007388 */ /* 0x0005e80000000800 */
[----:B----4-:R3:W-:Y:S04]  /*0fc0*/  STS [R164+0x300], R15 ;  /* 0x0003000fa4007388 */ /* 0x0107e80000000800 */
        /* <DEDUP_REMOVED lines=28> */
[----:B------:R-:W5:Y:S01]  /*1190*/  @!P0 LDG.E R7, desc[UR30][R4.64] ;  /* 0x0000001e04078981 */ /* 0x000f62000c1e1900 */
[----:B------:R-:W-:Y:S02]  /*11a0*/  ISETP.NE.AND P0, PT, R34, RZ, PT ;  /* 0x000000ff2200720c */ /* 0x000fe40003f05270 */
[----:B-1----:R-:W-:Y:S02]  /*11b0*/  CS2R R10, SRZ ;  /* 0x00000000000a7805 */ /* 0x002fe4000001ff00 */
[----:B--2---:R-:W-:Y:S01]  /*11c0*/  CS2R R12, SRZ ;  /* 0x00000000000c7805 */ /* 0x004fe2000001ff00 */
[----:B------:R-:W-:Y:S01]  /*11d0*/  HFMA2 R14, -RZ, RZ, 0, 0 ;  /* 0x00000000ff0e7431 */ /* 0x000fe200000001ff */
[----:B---3--:R-:W-:Y:S02]  /*11e0*/  MOV R15, RZ ;  /* 0x000000ff000f7202 */ /* 0x008fe40000000f00 */
[----:B----4-:R-:W-:Y:S01]  /*11f0*/  CS2R R16, SRZ ;  /* 0x0000000000107805 */ /* 0x010fe2000001ff00 */
[----:B------:R-:W-:Y:S01]  /*1200*/  HFMA2 R18, -RZ, RZ, 0, 0 ;  /* 0x00000000ff127431 */ /* 0x000fe200000001ff */
[----:B-----5:R-:W-:Y:S01]  /*1210*/  MOV R20, RZ ;  /* 0x000000ff00147202 */ /* 0x020fe20000000f00 */
[----:B------:R-:W-:Y:S01]  /*1220*/  HFMA2 R22, -RZ, RZ, 0, 0 ;  /* 0x00000000ff167431 */ /* 0x000fe200000001ff */
[----:B------:R-:W-:Y:S01]  /*1230*/  MOV R24, RZ ;  /* 0x000000ff00187202 */ /* 0x000fe20000000f00 */
[----:B------:R-:W2:Y:S04]  /*1240*/  @!P4 LDG.E R6, desc[UR30][R4.64+0x680] ;  /* 0x0006801e0406c981 */ /* 0x000ea8000c1e1900 */
[----:B------:R-:W3:Y:S01]  /*1250*/  @!P0 LDG.E R8, desc[UR30][R4.64+0x80] ;  /* 0x0000801e04088981 */ /* 0x000ee2000c1e1900 */
[----:B------:R-:W-:-:S03]  /*1260*/  ISETP.NE.AND P0, PT, R36, RZ, PT ;  /* 0x000000ff2400720c */ /* 0x000fc60003f05270 */
[----:B------:R-:W4:Y:S04]  /*1270*/  @!P1 LDG.E R17, desc[UR30][R4.64+0x500] ;  /* 0x0005001e04119981 */ /* 0x000f28000c1e1900 */
[----:B------:R-:W5:Y:S04]  /*1280*/  @!P2 LDG.E R18, desc[UR30][R4.64+0x580] ;  /* 0x0005801e0412a981 */ /* 0x000f68000c1e1900 */
[----:B------:R-:W2:Y:S04]  /*1290*/  @!P3 LDG.E R20, desc[UR30][R4.64+0x600] ;  /* 0x0006001e0414b981 */ /* 0x000ea8000c1e1900 */
[----:B------:R-:W4:Y:S01]  /*12a0*/  @!P0 LDG.E R9, desc[UR30][R4.64+0x100] ;  /* 0x0001001e04098981 */ /* 0x000f22000c1e1900 */
[----:B------:R-:W-:-:S03]  /*12b0*/  ISETP.NE.AND P0, PT, R38, RZ, PT ;  /* 0x000000ff2600720c */ /* 0x000fc60003f05270 */
[----:B------:R-:W2:Y:S04]  /*12c0*/  @!P5 LDG.E R22, desc[UR30][R4.64+0x700] ;  /* 0x0007001e0416d981 */ /* 0x000ea8000c1e1900 */
[----:B------:R-:W2:Y:S06]  /*12d0*/  @!P6 LDG.E R24, desc[UR30][R4.64+0x780] ;  /* 0x0007801e0418e981 */ /* 0x000eac000c1e1900 */
        /* <DEDUP_REMOVED lines=33> */
[----:B---3--:R-:W-:Y:S04]  /*14f0*/  STS [R169+0x80], R8 ;  /* 0x00008008a9007388 */ /* 0x008fe80000000800 */
[----:B----4-:R-:W-:Y:S04]  /*1500*/  STS [R168+0x100], R9 ;  /* 0x00010009a8007388 */ /* 0x010fe80000000800 */
        /* <DEDUP_REMOVED lines=12> */
[----:B------:R2:W-:Y:S01]  /*15d0*/  STS [R151+0x780], R24 ;  /* 0x0007801897007388 */ /* 0x0005e20000000800 */
[----:B------:R-:W-:-:S03]  /*15e0*/  NOP ;  /* 0x0000000000007918 */ /* 0x000fc60000000000 */
[----:B------:R-:W3:Y:S04]  /*15f0*/  LDS R137, [R149] ;  /* 0x0000000095897984 */ /* 0x000ee80000000800 */
[----:B------:R-:W4:Y:S04]  /*1600*/  LDS R136, [R149+0x4] ;  /* 0x0000040095887984 */ /* 0x000f280000000800 */
[----:B------:R-:W5:Y:S04]  /*1610*/  LDS R135, [R149+0x8] ;  /* 0x0000080095877984 */ /* 0x000f680000000800 */
[----:B------:R-:W5:Y:S04]  /*1620*/  LDS R134, [R149+0xc] ;  /* 0x00000c0095867984 */ /* 0x000f680000000800 */
[----:B------:R-:W5:Y:S04]  /*1630*/  LDS R133, [R149+0x10] ;  /* 0x0000100095857984 */ /* 0x000f680000000800 */
[----:B------:R-:W5:Y:S04]  /*1640*/  LDS R132, [R149+0x14] ;  /* 0x0000140095847984 */ /* 0x000f680000000800 */
[----:B------:R-:W5:Y:S04]  /*1650*/  LDS R131, [R149+0x18] ;  /* 0x0000180095837984 */ /* 0x000f680000000800 */
[----:B------:R0:W1:Y:S04]  /*1660*/  LDS R130, [R149+0x1c] ;  /* 0x00001c0095827984 */ /* 0x0000680000000800 */
[----:B------:R0:W1:Y:S04]  /*1670*/  LDS R129, [R149+0x20] ;  /* 0x0000200095817984 */ /* 0x0000680000000800 */
[----:B------:R0:W1:Y:S04]  /*1680*/  LDS R128, [R149+0x24] ;  /* 0x0000240095807984 */ /* 0x0000680000000800 */
[----:B------:R0:W1:Y:S04]  /*1690*/  LDS R127, [R149+0x28] ;  /* 0x00002800957f7984 */ /* 0x0000680000000800 */
[----:B------:R0:W1:Y:S04]  /*16a0*/  LDS R125, [R149+0x2c] ;  /* 0x00002c00957d7984 */ /* 0x0000680000000800 */
[----:B------:R0:W1:Y:S04]  /*16b0*/  LDS R121, [R149+0x30] ;  /* 0x0000300095797984 */ /* 0x0000680000000800 */
[----:B------:R0:W1:Y:S04]  /*16c0*/  LDS R117, [R149+0x34] ;  /* 0x0000340095757984 */ /* 0x0000680000000800 */
[----:B------:R1:W1:Y:S04]  /*16d0*/  LDS R113, [R149+0x38] ;  /* 0x0000380095717984 */ /* 0x0002680000000800 */
[----:B------:R1:W1:Y:S01]  /*16e0*/  LDS R109, [R149+0x3c] ;  /* 0x00003c00956d7984 */ /* 0x0002620000000800 */
[----:B------:R-:W-:Y:S01]  /*16f0*/  BAR.SYNC.DEFER_BLOCKING 0x0 ;  /* 0x0000000000007b1d */ /* 0x000fe20000010000 */
[----:B0-----:R-:W-:-:S05]  /*1700*/  CS2R R6, SRZ ;  /* 0x0000000000067805 */ /* 0x001fca000001ff00 */
[----:B------:R-:W5:Y:S01]  /*1710*/  @!P0 LDG.E R5, desc[UR30][R2.64] ;  /* 0x0000001e02058981 */ /* 0x000f62000c1e1900 */
[----:B------:R-:W-:-:S13]  /*1720*/  ISETP.NE.AND P0, PT, R19, RZ, PT ;  /* 0x000000ff1300720c */ /* 0x000fda0003f05270 */
        /* <DEDUP_REMOVED lines=13> */
[----:B------:R-:W-:Y:S01]  /*1800*/  ISETP.NE.AND P0, PT, R28, RZ, PT ;  /* 0x000000ff1c00720c */ /* 0x000fe20003f05270 */
[----:B------:R-:W-:-:S12]  /*1810*/  HFMA2 R13, -RZ, RZ, 0, 0 ;  /* 0x00000000ff0d7431 */ /* 0x000fd800000001ff */
[----:B------:R-:W5:Y:S01]  /*1820*/  @!P0 LDG.E R10, desc[UR30][R2.64+0x380] ;  /* 0x0003801e020a8981 */ /* 0x000f62000c1e1900 */
[----:B------:R-:W-:Y:S02]  /*1830*/  ISETP.NE.AND P0, PT, R29, RZ, PT ;  /* 0x000000ff1d00720c */ /* 0x000fe40003f05270 */
[----:B------:R-:W-:Y:S02]  /*1840*/  CS2R R16, SRZ ;  /* 0x0000000000107805 */ /* 0x000fe4000001ff00 */
[----:B------:R-:W-:Y:S01]  /*1850*/  MOV R14, RZ ;  /* 0x000000ff000e7202 */ /* 0x000fe20000000f00 */
[----:B------:R-:W-:Y:S01]  /*1860*/  HFMA2 R18, -RZ, RZ, 0, 0 ;  /* 0x00000000ff127431 */ /* 0x000fe200000001ff */
[----:B------:R-:W-:Y:S01]  /*1870*/  MOV R20, RZ ;  /* 0x000000ff00147202 */ /* 0x000fe20000000f00 */
[----:B-1----:R-:W-:Y:S01]  /*1880*/  HFMA2 R22, -RZ, RZ, 0, 0 ;  /* 0x00000000ff167431 */ /* 0x002fe200000001ff */
[----:B--2---:R-:W-:Y:S01]  /*1890*/  MOV R24, RZ ;  /* 0x000000ff00187202 */ /* 0x004fe20000000f00 */
[----:B------:R-:W2:Y:S04]  /*18a0*/  @!P1 LDG.E R17, desc[UR30][R2.64+0x500] ;  /* 0x0005001e02119981 */ /* 0x000ea8000c1e1900 */
[----:B------:R-:W2:Y:S04]  /*18b0*/  @!P2 LDG.E R16, desc[UR30][R2.64+0x580] ;  /* 0x0005801e0210a981 */ /* 0x000ea8000c1e1900 */
[----:B------:R-:W2:Y:S01]  /*18c0*/  @!P0 LDG.E R13, desc[UR30][R2.64+0x400] ;  /* 0x0004001e020d8981 */ /* 0x000ea2000c1e1900 */
[----:B------:R-:W-:-:S03]  /*18d0*/  ISETP.NE.AND P0, PT, R30, RZ, PT ;  /* 0x000000ff1e00720c */ /* 0x000fc60003f05270 */
[----:B------:R-:W2:Y:S04]  /*18e0*/  @!P3 LDG.E R18, desc[UR30][R2.64+0x600] ;  /* 0x0006001e0212b981 */ /* 0x000ea8000c1e1900 */
[----:B------:R-:W2:Y:S04]  /*18f0*/  @!P4 LDG.E R20, desc[UR30][R2.64+0x680] ;  /* 0x0006801e0214c981 */ /* 0x000ea8000c1e1900 */
[----:B------:R-:W2:Y:S04]  /*1900*/  @!P5 LDG.E R22, desc[UR30][R2.64+0x700] ;  /* 0x0007001e0216d981 */ /* 0x000ea8000c1e1900 */
[----:B------:R-:W2:Y:S04]  /*1910*/  @!P0 LDG.E R14, desc[UR30][R2.64+0x480] ;  /* 0x0004801e020e8981 */ /* 0x000ea8000c1e1900 */
[----:B------:R-:W2:Y:S01]  /*1920*/  @!P6 LDG.E R24, desc[UR30][R2.64+0x780] ;  /* 0x0007801e0218e981 */ /* 0x000ea2000c1e1900 */
[----:B---3--:R-:W-:-:S05]  /*1930*/  FADD.FTZ R137, R137, UR6 ;  /* 0x0000000689897e21 */ /* 0x008fca0008010000 */
[----:B------:R-:W-:Y:S01]  /*1940*/  FSETP.GTU.FTZ.AND P0, PT, R137, 20, PT ;  /* 0x41a000008900780b */ /* 0x000fe20003f1c000 */
[----:B----4-:R-:W-:Y:S01]  /*1950*/  FADD.FTZ R136, R136, UR6 ;  /* 0x0000000688887e21 */ /* 0x010fe20008010000 */
[----:B-----5:R-:W-:Y:S01]  /*1960*/  FADD.FTZ R135, R135, UR6 ;  /* 0x0000000687877e21 */ /* 0x020fe20008010000 */
[----:B------:R-:W-:Y:S01]  /*1970*/  FADD.FTZ R134, R134, UR6 ;  /* 0x0000000686867e21 */ /* 0x000fe20008010000 */
[----:B------:R-:W-:Y:S01]  /*1980*/  FADD.FTZ R133, R133, UR6 ;  /* 0x0000000685857e21 */ /* 0x000fe20008010000 */
[----:B------:R-:W-:Y:S01]  /*1990*/  FADD.FTZ R132, R132, UR6 ;  /* 0x0000000684847e21 */ /* 0x000fe20008010000 */
[----:B------:R-:W-:Y:S01]  /*19a0*/  BSSY.RECONVERGENT B0, `(.L_x_262) ;  /* 0x0000047000007945 */ /* 0x000fe20003800200 */
[----:B------:R-:W-:Y:S01]  /*19b0*/  FSETP.GTU.FTZ.AND P1, PT, R136, 20, PT ;  /* 0x41a000008800780b */ /* 0x000fe20003f3c000 */
[----:B------:R-:W-:Y:S01]  /*19c0*/  FADD.FTZ R131, R131, UR6 ;  /* 0x0000000683837e21 */ /* 0x000fe20008010000 */
[----:B------:R-:W-:Y:S02]  /*19d0*/  FSETP.GTU.FTZ.AND P2, PT, R135, 20, PT ;  /* 0x41a000008700780b */ /* 0x000fe40003f5c000 */
[----:B------:R-:W-:-:S02]  /*19e0*/  FSETP.GTU.FTZ.AND P3, PT, R134, 20, PT ;  /* 0x41a000008600780b */ /* 0x000fc40003f7c000 */
[----:B------:R-:W-:Y:S02]  /*19f0*/  FSETP.GTU.FTZ.AND P4, PT, R133, 20, PT ;  /* 0x41a000008500780b */ /* 0x000fe40003f9c000 */
[----:B------:R-:W-:Y:S01]  /*1a00*/  FSETP.GTU.FTZ.AND P5, PT, R132, 20, PT ;  /* 0x41a000008400780b */ /* 0x000fe20003fbc000 */
[----:B------:R0:W-:Y:S04]  /*1a10*/  STS [R170], R5 ;  /* 0x00000005aa007388 */ /* 0x0001e80000000800 */
[----:B------:R0:W-:Y:S04]  /*1a20*/  STS [R169+0x80], R4 ;  /* 0x00008004a9007388 */ /* 0x0001e80000000800 */
[----:B------:R0:W-:Y:S04]  /*1a30*/  STS [R168+0x100], R7 ;  /* 0x00010007a8007388 */ /* 0x0001e80000000800 */
[----:B------:R0:W-:Y:S04]  /*1a40*/  STS [R167+0x180], R6 ;  /* 0x00018006a7007388 */ /* 0x0001e80000000800 */
[----:B------:R0:W-:Y:S04]  /*1a50*/  STS [R166+0x200], R9 ;  /* 0x00020009a6007388 */ /* 0x0001e80000000800 */
[----:B------:R0:W-:Y:S04]  /*1a60*/  STS [R165+0x280], R8 ;  /* 0x00028008a5007388 */ /* 0x0001e80000000800 */
[----:B------:R0:W-:Y:S04]  /*1a70*/  STS [R164+0x300], R11 ;  /* 0x0003000ba4007388 */ /* 0x0001e80000000800 */
[----:B------:R0:W-:Y:S04]  /*1a80*/  STS [R163+0x380], R10 ;  /* 0x0003800aa3007388 */ /* 0x0001e80000000800 */
[----:B--2---:R0:W-:Y:S04]  /*1a90*/  STS [R162+0x400], R13 ;  /* 0x0004000da2007388 */ /* 0x0041e80000000800 */
[----:B------:R0:W-:Y:S04]  /*1aa0*/  STS [R161+0x480], R14 ;  /* 0x0004800ea1007388 */ /* 0x0001e80000000800 */
[----:B------:R0:W-:Y:S04]  /*1ab0*/  STS [R160+0x500], R17 ;  /* 0x00050011a0007388 */ /* 0x0001e80000000800 */
[----:B------:R0:W-:Y:S04]  /*1ac0*/  STS [R159+0x580], R16 ;  /* 0x000580109f007388 */ /* 0x0001e80000000800 */
[----:B------:R0:W-:Y:S04]  /*1ad0*/  STS [R157+0x600], R18 ;  /* 0x000600129d007388 */ /* 0x0001e80000000800 */
[----:B------:R0:W-:Y:S04]  /*1ae0*/  STS [R155+0x680], R20 ;  /* 0x000680149b007388 */ /* 0x0001e80000000800 */
[----:B------:R0:W-:Y:S04]  /*1af0*/  STS [R153+0x700], R22 ;  /* 0x0007001699007388 */ /* 0x0001e80000000800 */
[----:B------:R0:W-:Y:S01]  /*1b00*/  STS [R151+0x780], R24 ;  /* 0x0007801897007388 */ /* 0x0001e20000000800 */
[----:B------:R-:W-:-:S03]  /*1b10*/  NOP ;  /* 0x0000000000007918 */ /* 0x000fc60000000000 */
[----:B------:R0:W1:Y:S04]  /*1b20*/  LDS R12, [R149] ;  /* 0x00000000950c7984 */ /* 0x0000680000000800 */
[----:B------:R0:W2:Y:S04]  /*1b30*/  LDS R10, [R149+0x4] ;  /* 0x00000400950a7984 */ /* 0x0000a80000000800 */
[----:B------:R0:W3:Y:S04]  /*1b40*/  LDS R15, [R149+0x8] ;  /* 0x00000800950f7984 */ /* 0x0000e80000000800 */
[----:B------:R0:W4:Y:S04]  /*1b50*/  LDS R8, [R149+0xc] ;  /* 0x00000c0095087984 */ /* 0x0001280000000800 */
[----:B------:R0:W0:Y:S04]  /*1b60*/  LDS R13, [R149+0x10] ;  /* 0x00001000950d7984 */ /* 0x0000280000000800 */
        /* <DEDUP_REMOVED lines=10> */
[----:B------:R0:W0:Y:S01]  /*1c10*/  LDS R49, [R149+0x3c] ;  /* 0x00003c0095317984 */ /* 0x0000220000000800 */
[----:B-1234-:R-:W-:Y:S05]  /*1c20*/  @P0 BRA `(.L_x_263) ;  /* 0x0000000000780947 */ /* 0x01efea0003800000 */
[----:B------:R-:W-:Y:S01]  /*1c30*/  FMUL.FTZ R137, R137, 1.4426950216293334961 ;  /* 0x3fb8aa3b89897820 */ /* 0x000fe20000410000 */
[----:B0-----:R-:W-:Y:S02]  /*1c40*/  MOV R18, 0x3e800000 ;  /* 0x3e80000000127802 */ /* 0x001fe40000000f00 */
[----:B------:R-:W-:Y:S01]  /*1c50*/  MOV R19, 0x3d39bf78 ;  /* 0x3d39bf7800137802 */ /* 0x000fe20000000f00 */
[----:B------:R-:W0:Y:S02]  /*1c60*/  MUFU.EX2 R21, R137 ;  /* 0x0000008900157308 */ /* 0x000e240000000800 */
[C---:B0-----:R-:W-:Y:S01]  /*1c70*/  FADD.FTZ.RZ R14, R21.reuse, 1 ;  /* 0x3f800000150e7421 */ /* 0x041fe2000001c000 */
[----:B------:R-:W-:-:S04]  /*1c80*/  ISETP.GE.U32.AND P0, PT, R21, 0x7f800000, PT ;  /* 0x7f8000001500780c */ /* 0x000fc80003f06070 */
[----:B------:R-:W-:Y:S02]  /*1c90*/  IADD3 R14, PT, PT, R14, -0x3f400000, RZ ;  /* 0xc0c000000e0e7810 */ /* 0x000fe40007ffe0ff */
[----:B------:R-:W-:Y:S02]  /*1ca0*/  ISETP.GT.AND P6, PT, R21, -0x40800000, P0 ;  /* 0xbf8000001500780c */ /* 0x000fe400007c4270 */
[----:B------:R-:W-:-:S04]  /*1cb0*/  LOP3.LUT R14, R14, 0xff800000, RZ, 0xc0, !PT ;  /* 0xff8000000e0e7812 */ /* 0x000fc800078ec0ff */
[----:B------:R-:W-:Y:S02]  /*1cc0*/  IADD3 R17, PT, PT, -R14, 0x40800000, RZ ;  /* 0x408000000e117810 */ /* 0x000fe40007ffe1ff */
[-C--:B------:R-:W-:Y:S02]  /*1cd0*/  IADD3 R16, PT, PT, R21, -R14.reuse, RZ ;  /* 0x8000000e15107210 */ /* 0x080fe40007ffe0ff */
[----:B------:R-:W-:Y:S01]  /*1ce0*/  I2FP.F32.S32 R14, R14 ;  /* 0x0000000e000e7245 */ /* 0x000fe20000201400 */
[----:B------:R-:W-:-:S04]  /*1cf0*/  FFMA.FTZ R17, R17, R18, -1 ;  /* 0xbf80000011117423 */ /* 0x000fc80000010012 */
[----:B------:R-:W-:Y:S01]  /*1d00*/  FADD.FTZ R16, R16, R17 ;  /* 0x0000001110107221 */ /* 0x000fe20000010000 */
[----:B------:R-:W-:-:S03]  /*1d10*/  FMUL.FTZ R14, R14, 1.1920928955078125e-07 ;  /* 0x340000000e0e7820 */ /* 0x000fc60000410000 */
[----:B------:R-:W-:-:S04]  /*1d20*/  FFMA.FTZ R17, R16, -R19, 0.10546888411045074463 ;  /* 0x3dd8001210117423 */ /* 0x000fc80000010813 */
[----:B------:R-:W-:-:S04]  /*1d30*/  FFMA.FTZ R17, R16, R17, -0.13229703903198242188 ;  /* 0xbe0778e010117423 */ /* 0x000fc80000010011 */
[----:B------:R-:W-:-:S04]  /*1d40*/  FFMA.FTZ R17, R16, R17, 0.14491446316242218018 ;  /* 0x3e14647510117423 */ /* 0x000fc80000010011 */
[----:B------:R-:W-:-:S04]  /*1d50*/  FFMA.FTZ R17, R16, R17, -0.16641564667224884033 ;  /* 0xbe2a68dd10117423 */ /* 0x000fc80000010011 */
[----:B------:R-:W-:-:S04]  /*1d60*/  FFMA.FTZ R17, R16, R17, 0.19988867640495300293 ;  /* 0x3e4caf9e10117423 */ /* 0x000fc80000010011 */
[----:B------:R-:W-:-:S04]  /*1d70*/  FFMA.FTZ R17, R16, R17, -0.25000196695327758789 ;  /* 0xbe80004210117423 */ /* 0x000fc80000010011 */
[----:B------:R-:W-:-:S04]  /*1d80*/  FFMA.FTZ R17, R16, R17, 0.33333510160446166992 ;  /* 0x3eaaaae610117423 */ /* 0x000fc80000010011 */
[----:B------:R-:W-:-:S04]  /*1d90*/  FFMA.FTZ R17, R16, R17, -0.5 ;  /* 0xbf00000010117423 */ /* 0x000fc80000010011 */
[----:B------:R-:W-:-:S04]  /*1da0*/  FMUL.FTZ R17, R16, R17 ;  /* 0x0000001110117220 */ /* 0x000fc80000410000 */
[----:B------:R-:W-:Y:S01]  /*1db0*/  FFMA.FTZ R17, R16, R17, R16 ;  /* 0x0000001110117223 */ /* 0x000fe20000010010 */
[----:B------:R-:W-:-:S03]  /*1dc0*/  @P0 MOV R16, 0x7f800000 ;  /* 0x7f80000000100802 */ /* 0x000fc60000000f00 */
[----:B------:R-:W-:Y:S02]  /*1dd0*/  FFMA.FTZ R137, R14, 0.69314718246459960938, R17 ;  /* 0x3f3172180e897823 */ /* 0x000fe40000010011 */
[C---:B------:R-:W-:Y:S01]  /*1de0*/  @P6 FFMA.FTZ R137, R21.reuse, R16, +INF ;  /* 0x7f80000015896423 */ /* 0x040fe20000010010 */
[----:B------:R-:W-:-:S04]  /*1df0*/  @P0 FSETP.NEU.FTZ.AND P6, PT, R21, RZ, PT ;  /* 0x000000ff1500020b */ /* 0x000fc80003fdd000 */
[----:B------:R-:W-:-:S09]  /*1e00*/  @P0 FSEL R137, R137, -RZ, P6 ;  /* 0x800000ff89890208 */ /* 0x000fd20003000000 */
.L_x_263:
[----:B------:R-:W-:Y:S05]  /*1e10*/  BSYNC.RECONVERGENT B0 ;  /* 0x0000000000007941 */ /* 0x000fea0003800200 */
.L_x_262:
[----:B------:R-:W-:Y:S01]  /*1e20*/  BSSY.RECONVERGENT B0, `(.L_x_264) ;  /* 0x0000022000007945 */ /* 0x000fe20003800200 */
[----:B------:R-:W-:Y:S01]  /*1e30*/  FSETP.GTU.FTZ.AND P0, PT, R131, 20, PT ;  /* 0x41a000008300780b */ /* 0x000fe20003f1c000 */
[----:B------:R-:W-:Y:S02]  /*1e40*/  FADD.FTZ R130, R130, UR6 ;  /* 0x0000000682827e21 */ /* 0x000fe40008010000 */
[----:B------:R-:W-:Y:S10]  /*1e50*/  @P1 BRA `(.L_x_265) ;  /* 0x0000000000781947 */ /* 0x000ff40003800000 */
[----:B------:R-:W-:Y:S01]  /*1e60*/  FMUL.FTZ R136, R136, 1.4426950216293334961 ;  /* 0x3fb8aa3b88887820 */ /* 0x000fe20000410000 */
[----:B0-----:R-:W-:Y:S01]  /*1e70*/  HFMA2 R18, -RZ, RZ, 1.625, 0 ;  /* 0x3e800000ff127431 */ /* 0x001fe200000001ff */
[----:B------:R-:W-:Y:S02]  /*1e80*/  MOV R21, 0x3d39bf78 ;  /* 0x3d39bf7800157802 */ /* 0x000fe40000000f00 */
        /* <DEDUP_REMOVED lines=27> */
.L_x_265:
[----:B------:R-:W-:Y:S05]  /*2040*/  BSYNC.RECONVERGENT B0 ;  /* 0x0000000000007941 */ /* 0x000fea0003800200 */
.L_x_264:
        /* <DEDUP_REMOVED lines=34> */
.L_x_267:
[----:B------:R-:W-:Y:S05]  /*2270*/  BSYNC.RECONVERGENT B0 ;  /* 0x0000000000007941 */ /* 0x000fea0003800200 */
.L_x_266:
        /* <DEDUP_REMOVED lines=34> */
.L_x_269:
[----:B------:R-:W-:Y:S05]  /*24a0*/  BSYNC.RECONVERGENT B0 ;  /* 0x0000000000007941 */ /* 0x000fea0003800200 */
.L_x_268:
        /* <DEDUP_REMOVED lines=34> */
.L_x_271:
[----:B------:R-:W-:Y:S05]  /*26d0*/  BSYNC.RECONVERGENT B0 ;  /* 0x0000000000007941 */ /* 0x000fea0003800200 */
.L_x_270:
[----:B------:R-:W-:Y:S01]  /*26e0*/  BSSY.RECONVERGENT B0, `(.L_x_272) ;  /* 0x0000024000007945 */ /* 0x000fe20003800200 */
[----:B------:R-:W-:Y:S01]  /*26f0*/  HFMA2 R126, -RZ, RZ, 0, 0 ;  /* 0x00000000ff7e7431 */ /* 0x000fe200000001ff */
[----:B------:R-:W-:Y:S01]  /*2700*/  FSETP.GTU.FTZ.AND P4, PT, R127, 20, PT ;  /* 0x41a000007f00780b */ /* 0x000fe20003f9c000 */
[----:B------:R-:W-:Y:S01]  /*2710*/  FADD.FTZ R125, R125, UR6 ;  /* 0x000000067d7d7e21 */ /* 0x000fe20008010000 */
[----:B0-----:R-:W-:Y:S01]  /*2720*/  FFMA.FTZ R18, R158, R12, R175 ;  /* 0x0000000c9e127223 */ /* 0x001fe200000100af */
[----:B------:R-:W-:Y:S10]  /*2730*/  @P5 BRA `(.L_x_273) ;  /* 0x0000000000785947 */ /* 0x000ff40003800000 */
[----:B------:R-:W-:Y:S01]  /*2740*/  FMUL.FTZ R132, R132, 1.4426950216293334961 ;  /* 0x3fb8aa3b84847820 */ /* 0x000fe20000410000 */
[----:B------:R-:W-:Y:S02]  /*2750*/  MOV R20, 0x3e800000 ;  /* 0x3e80000000147802 */ /* 0x000fe40000000f00 */
        /* <DEDUP_REMOVED lines=28> */
.L_x_273:
[----:B------:R-:W-:Y:S05]  /*2920*/  BSYNC.RECONVERGENT B0 ;  /* 0x0000000000007941 */ /* 0x000fea0003800200 */
.L_x_272:
[----:B------:R-:W-:Y:S01]  /*2930*/  FFMA.FTZ R17, R147, R10, R18 ;  /* 0x0000000a93117223 */ /* 0x000fe20000010012 */
[----:B------:R-:W-:Y:S01]  /*2940*/  BSSY.RECONVERGENT B0, `(.L_x_274) ;  /* 0x0000025000007945 */ /* 0x000fe20003800200 */
[----:B------:R-:W-:Y:S02]  /*2950*/  FSETP.GTU.FTZ.AND P5, PT, R125, 20, PT ;  /* 0x41a000007d00780b */ /* 0x000fe40003fbc000 */
[----:B------:R-:W-:Y:S02]  /*2960*/  CS2R R122, SRZ ;  /* 0x00000000007a7805 */ /* 0x000fe4000001ff00 */
[----:B------:R-:W-:Y:S01]  /*2970*/  MOV R124, RZ ;  /* 0x000000ff007c7202 */ /* 0x000fe20000000f00 */
[----:B------:R-:W-:Y:S01]  /*2980*/  FADD.FTZ R121, R121, UR6 ;  /* 0x0000000679797e21 */ /* 0x000fe20008010000 */
[----:B------:R-:W-:Y:S01]  /*2990*/  FFMA.FTZ R18, R156, R15, R17 ;  /* 0x0000000f9c127223 */ /* 0x000fe20000010011 */
[----:B------:R-:W-:Y:S06]  /*29a0*/  @P0 BRA `(.L_x_275) ;  /* 0x0000000000780947 */ /* 0x000fec0003800000 */
[----:B------:R-:W-:Y:S01]  /*29b0*/  FMUL.FTZ R131, R131, 1.4426950216293334961 ;  /* 0x3fb8aa3b83837820 */ /* 0x000fe20000410000 */
[----:B------:R-:W-:Y:S01]  /*29c0*/  HFMA2 R20, -RZ, RZ, 1.625, 0 ;  /* 0x3e800000ff147431 */ /* 0x000fe200000001ff */
        /* <DEDUP_REMOVED lines=28> */
.L_x_275:
[----:B------:R-:W-:Y:S05]  /*2b90*/  BSYNC.RECONVERGENT B0 ;  /* 0x0000000000007941 */ /* 0x000fea0003800200 */
.L_x_274:
[----:B------:R-:W-:Y:S01]  /*2ba0*/  FFMA.FTZ R17, R145, R8, R18 ;  /* 0x0000000891117223 */ /* 0x000fe20000010012 */
[----:B------:R-:W-:Y:S01]  /*2bb0*/  BSSY.RECONVERGENT B0, `(.L_x_276) ;  /* 0x0000025000007945 */ /* 0x000fe20003800200 */
[----:B------:R-:W-:Y:S01]  /*2bc0*/  HFMA2 R120, -RZ, RZ, 0, 0 ;  /* 0x00000000ff787431 */ /* 0x000fe200000001ff */
[----:B------:R-:W-:Y:S02]  /*2bd0*/  FSETP.GTU.FTZ.AND P0, PT, R121, 20, PT ;  /* 0x41a000007900780b */ /* 0x000fe40003f1c000 */
[----:B------:R-:W-:Y:S01]  /*2be0*/  CS2R R118, SRZ ;  /* 0x0000000000767805 */ /* 0x000fe2000001ff00 */
[----:B------:R-:W-:Y:S01]  /*2bf0*/  FADD.FTZ R117, R117, UR6 ;  /* 0x0000000675757e21 */ /* 0x000fe20008010000 */
[----:B------:R-:W-:Y:S01]  /*2c00*/  FFMA.FTZ R18, R154, R13, R17 ;  /* 0x0000000d9a127223 */ /* 0x000fe20000010011 */
[----:B------:R-:W-:Y:S08]  /*2c10*/  @P1 BRA `(.L_x_277) ;  /* 0x0000000000781947 */ /* 0x000ff00003800000 */
        /* <DEDUP_REMOVED lines=30> */
.L_x_277:
[----:B------:R-:W-:Y:S05]  /*2e00*/  BSYNC.RECONVERGENT B0 ;  /* 0x0000000000007941 */ /* 0x000fea0003800200 */
.L_x_276:
        /* <DEDUP_REMOVED lines=38> */
.L_x_279:
[----:B------:R-:W-:Y:S05]  /*3070*/  BSYNC.RECONVERGENT B0 ;  /* 0x0000000000007941 */ /* 0x000fea0003800200 */
.L_x_278:
        /* <DEDUP_REMOVED lines=38> */
.L_x_281:
[----:B------:R-:W-:Y:S05]  /*32e0*/  BSYNC.RECONVERGENT B0 ;  /* 0x0000000000007941 */ /* 0x000fea0003800200 */
.L_x_280:
[----:B------:R-:W-:Y:S01]  /*32f0*/  FFMA.FTZ R17, R139, R2, R18 ;  /* 0x000000028b117223 */ /* 0x000fe20000010012 */
[----:B------:R-:W-:Y:S01]  /*3300*/  BSSY.RECONVERGENT B0, `(.L_x_282) ;  /* 0x0000025000007945 */ /* 0x000fe20003800200 */
[----:B------:R-:W-:Y:S02]  /*3310*/  FSETP.GTU.FTZ.AND P3, PT, R109, 20, PT ;  /* 0x41a000006d00780b */ /* 0x000fe40003f7c000 */
[----:B------:R-:W-:Y:S02]  /*3320*/  CS2R R106, SRZ ;  /* 0x00000000006a7805 */ /* 0x000fe4000001ff00 */
[----:B------:R-:W-:Y:S01]  /*3330*/  MOV R108, RZ ;  /* 0x000000ff006c7202 */ /* 0x000fe20000000f00 */
[----:B------:R-:W-:Y:S01]  /*3340*/  FMUL.FTZ R105, R12, UR7 ;  /* 0x000000070c697c20 */ /* 0x000fe20008410000 */
        /* <DEDUP_REMOVED lines=32> */
.L_x_283:
[----:B------:R-:W-:Y:S05]  /*3550*/  BSYNC.RECONVERGENT B0 ;  /* 0x0000000000007941 */ /* 0x000fea0003800200 */
.L_x_282:
[----:B------:R-:W-:Y:S04]  /*3560*/  BSSY.RECONVERGENT B0, `(.L_x_284) ;  /* 0x0000020000007945 */ /* 0x000fe80003800200 */
[----:B------:R-:W-:Y:S05]  /*3570*/  @P5 BRA `(.L_x_285) ;  /* 0x0000000000785947 */ /* 0x000fea0003800000 */
        /* <DEDUP_REMOVED lines=12> */
[----:B------:R-:W-:Y:S01]  /*3640*/  FFMA.FTZ R17, R17, R18, -1 ;  /* 0xbf80000011117423 */ /* 0x000fe20000010012 */
[----:B------:R-:W-:-:S03]  /*3650*/  @P4 FSETP.NEU.FTZ.AND P5, PT, R21, RZ, PT ;  /* 0x000000ff1500420b */ /* 0x000fc60003fbd000 */
        /* <DEDUP_REMOVED lines=14> */
[----:B------:R-:W-:-:S05]  /*3740*/  @P6 FFMA.FTZ R125, R21, R16, +INF ;  /* 0x7f800000157d6423 */ /* 0x000fca0000010010 */
[----:B------:R-:W-:-:S07]  /*3750*/  @P4 FSEL R125, R125, -RZ, P5 ;  /* 0x800000ff7d7d4208 */ /* 0x000fce0002800000 */
.L_x_285:
[----:B------:R-:W-:Y:S05]  /*3760*/  BSYNC.RECONVERGENT B0 ;  /* 0x0000000000007941 */ /* 0x000fea0003800200 */
.L_x_284:
        /* <DEDUP_REMOVED lines=32> */
.L_x_287:
[----:B------:R-:W-:Y:S05]  /*3970*/  BSYNC.RECONVERGENT B0 ;  /* 0x0000000000007941 */ /* 0x000fea0003800200 */
.L_x_286:
        /* <DEDUP_REMOVED lines=32> */
.L_x_289:
[----:B------:R-:W-:Y:S05]  /*3b80*/  BSYNC.RECONVERGENT B0 ;  /* 0x0000000000007941 */ /* 0x000fea0003800200 */
.L_x_288:
        /* <DEDUP_REMOVED lines=32> */
.L_x_291:
[----:B------:R-:W-:Y:S05]  /*3d90*/  BSYNC.RECONVERGENT B0 ;  /* 0x0000000000007941 */ /* 0x000fea0003800200 */
.L_x_290:
        /* <DEDUP_REMOVED lines=32> */
.L_x_293:
[----:B------:R-:W-:Y:S05]  /*3fa0*/  BSYNC.RECONVERGENT B0 ;  /* 0x0000000000007941 */ /* 0x000fea0003800200 */
.L_x_292:
[----:B------:R-:W0:Y:S01]  /*3fb0*/  LDCU UR8, c[0x0][0x38c] ;  /* 0x00007180ff0877ac */ /* 0x000e220008000800 */
        /* <DEDUP_REMOVED lines=16> */
[----:B------:R-:W-:Y:S01]  /*40c0*/  FMUL.FTZ R92, R77, UR7 ;  /* 0x000000074d5c7c20 */ /* 0x000fe20008410000 */
[----:B0-----:R-:W-:Y:S01]  /*40d0*/  UISETP.GE.AND UP0, UPT, UR8, 0x1, UPT ;  /* 0x000000010800788c */ /* 0x001fe2000bf06270 */
[----:B------:R-:W-:Y:S01]  /*40e0*/  FMUL.FTZ R91, R3, UR7 ;  /* 0x00000007035b7c20 */ /* 0x000fe20008410000 */
[----:B------:R-:W-:Y:S01]  /*40f0*/  FMUL.FTZ R90, R49, UR7 ;  /* 0x00000007315a7c20 */ /* 0x000fe20008410000 */
        /* <DEDUP_REMOVED lines=33> */
.L_x_328:
        /* <DEDUP_REMOVED lines=52> */
[C---:B------:R-:W-:Y:S01]  /*4650*/  FMUL.FTZ R18, R22.reuse, R131 ;  /* 0x0000008316127220 */ /* 0x040fe20000410000 */
[----:B------:R-:W-:Y:S01]  /*4660*/  FMUL.FTZ R26, R22, R129 ;  /* 0x00000081161a7220 */ /* 0x000fe20000410000 */
[----:B------:R-:W-:Y:S01]  /*4670*/  FMUL.RZ R12, R7, 0.15915493667125701904 ;  /* 0x3e22f983070c7820 */ /* 0x000fe2000040c000 */
[----:B------:R-:W-:Y:S01]  /*4680*/  FMUL.FTZ R7, R134, UR19 ;  /* 0x0000001386077c20 */ /* 0x000fe20008410000 */
[----:B-1----:R3:W-:Y:S01]  /*4690*/  MUFU.COS R72, R8 ;  /* 0x0000000800487308 */ /* 0x0027e20000000000 */
[----:B------:R-:W-:Y:S01]  /*46a0*/  FMUL.RZ R52, R6, 0.15915493667125701904 ;  /* 0x3e22f98306347820 */ /* 0x000fe2000040c000 */
[C---:B------:R-:W-:Y:S01]  /*46b0*/  FMUL.FTZ R6, R22.reuse, R136 ;  /* 0x0000008816067220 */ /* 0x040fe20000410000 */
        /* <DEDUP_REMOVED lines=53> */
[----:B------:R-:W-:Y:S02]  /*4a10*/  FMUL.FTZ R19, R22, R128 ;  /* 0x0000008016137220 */ /* 0x000fe40000410000 */
[-C--:B------:R-:W-:Y:S01]  /*4a20*/  FMUL.FTZ R174, R89, -R189.reuse ;  /* 0x800000bd59ae7220 */ /* 0x080fe20000410000 */
[-C--:B------:R-:W-:Y:S01]  /*4a30*/  FMUL.FTZ R176, R88, -R189.reuse ;  /* 0x800000bd58b07220 */ /* 0x080fe20000410000 */
[----:B------:R-:W-:Y:S01]  /*4a40*/  FMUL.FTZ R177, R87, -R189 ;  /* 0x800000bd57b17220 */ /* 0x000fe20000410000 */
        /* <DEDUP_REMOVED lines=37> */
[C---:B----4-:R-:W-:Y:S01]  /*4ca0*/  FMUL.FTZ R18, R19.reuse, R32 ;  /* 0x0000002013127220 */ /* 0x050fe20000410000 */
[C---:B--2---:R-:W-:Y:S01]  /*4cb0*/  FMUL.FTZ R10, R16.reuse, R27 ;  /* 0x0000001b100a7220 */ /* 0x044fe20000410000 */
[----:B------:R-:W-:Y:S01]  /*4cc0*/  FMUL.FTZ R11, R16, R25 ;  /* 0x00000019100b7220 */ /* 0x000fe20000410000 */
[C---:B------:R-:W-:Y:S01]  /*4cd0*/  FMUL.FTZ R21, R22.reuse, R127 ;  /* 0x0000007f16157220 */ /* 0x040fe20000410000 */
[----:B------:R-:W-:Y:S01]  /*4ce0*/  FMUL.FTZ R23, R22, R125 ;  /* 0x0000007d16177220 */ /* 0x000fe20000410000 */
[----:B------:R-:W-:Y:S01]  /*4cf0*/  FMUL.FTZ R19, R19, R30 ;  /* 0x0000001e13137220 */ /* 0x000fe20000410000 */
[C---:B------:R-:W-:Y:S01]  /*4d00*/  FMUL.FTZ R14, R24.reuse, R35 ;  /* 0x00000023180e7220 */ /* 0x040fe20000410000 */
[----:B------:R-:W-:Y:S01]  /*4d10*/  FMUL.FTZ R15, R24, R33 ;  /* 0x00000021180f7220 */ /* 0x000fe20000410000 */
[C---:B------:R-:W-:Y:S01]  /*4d20*/  FMUL.FTZ R16, R26.reuse, R39 ;  /* 0x000000271a107220 */ /* 0x040fe20000410000 */
[----:B------:R-:W-:Y:S01]  /*4d30*/  FMUL.FTZ R17, R26, R37 ;  /* 0x000000251a117220 */ /* 0x000fe20000410000 */
[C---:B------:R-:W-:Y:S01]  /*4d40*/  FMUL.FTZ R30, R22.reuse, R113 ;  /* 0x00000071161e7220 */ /* 0x040fe20000410000 */
[C---:B------:R-:W-:Y:S01]  /*4d50*/  FMUL.FTZ R24, R22.reuse, R121 ;  /* 0x0000007916187220 */ /* 0x040fe20000410000 */
[C---:B------:R-:W-:Y:S01]  /*4d60*/  FMUL.FTZ R26, R22.reuse, R117 ;  /* 0x00000075161a7220 */ /* 0x040fe20000410000 */
        /* <DEDUP_REMOVED lines=59> */
.L_x_296:
[----:B------:R-:W-:-:S06]  /*5120*/  LEA R50, R172, UR16, 0x3 ;  /* 0x00000010ac327c11 */ /* 0x000fcc000f8e18ff */
[----:B------:R-:W0:Y:S02]  /*5130*/  LDS.64 R50, [R50+0x4598] ;  /* 0x0045980032327984 */ /* 0x000e240000000a00 */
.L_x_297:
[----:B------:R-:W-:Y:S05]  /*5140*/  BSYNC.RECONVERGENT B0 ;  /* 0x0000000000007941 */ /* 0x000fea0003800200 */
.L_x_295:
        /* <DEDUP_REMOVED lines=136> */
[-C--:B------:R-:W-:Y:S01]  /*59d0*/  FMUL.FTZ R54, R25, R52.reuse ;  /* 0x0000003419367220 */ /* 0x080fe20000410000 */
        /* <DEDUP_REMOVED lines=136> */
.L_x_356:
        /* <DEDUP_REMOVED lines=13> */
.L_x_359:
[----:B------:R-:W-:-:S03]  /*6330*/  UMOV UR17, 0xffffffff ;  /* 0xffffffff00117882 */ /* 0x000fc60000000000 */
[----:B------:R-:W-:Y:S05]  /*6340*/  BRA.DIV UR17, `(.L_x_301) ;  /* 0x0000007211087947 */ /* 0x000fea000b800000 */
.L_x_362:
[----:B------:R-:W-:-:S03]  /*6350*/  UMOV UR17, 0xffffffff ;  /* 0xffffffff00117882 */ /* 0x000fc60000000000 */
[----:B------:R-:W-:Y:S05]  /*6360*/  BRA.DIV UR17, `(.L_x_302) ;  /* 0x0000007211287947 */ /* 0x000fea000b800000 */
.L_x_365:
[----:B------:R-:W-:-:S03]  /*6370*/  UMOV UR17, 0xffffffff ;  /* 0xffffffff00117882 */ /* 0x000fc60000000000 */
[----:B------:R-:W-:Y:S05]  /*6380*/  BRA.DIV UR17, `(.L_x_303) ;  /* 0x0000007211487947 */ /* 0x000fea000b800000 */
.L_x_368:
        /* <DEDUP_REMOVED lines=10> */
.L_x_378:
        /* <DEDUP_REMOVED lines=45> */
.L_x_298:
        /* <DEDUP_REMOVED lines=218> */
[C---:B------:R-:W-:Y:S01]  /*74a0*/  FMUL.FTZ R61, R3.reuse, R63 ;  /* 0x0000003f033d7220 */ /* 0x040fe20000410000 */
[----:B------:R-:W-:Y:S01]  /*74b0*/  @!UP0 ULEA UR17, UR8, UR16, 0x4 ;  /* 0x0000001008118291 */ /* 0x000fe2000f8e20ff */
[----:B------:R-:W-:Y:S01]  /*74c0*/  FFMA.FTZ R207, R146, R125, R55 ;  /* 0x0000007d92cf7223 */ /* 0x000fe20000010037 */
[----:B------:R-:W-:Y:S01]  /*74d0*/  FADD.FTZ R202, RZ, R54 ;  /* 0x00000036ffca7221 */ /* 0x000fe20000010000 */
[----:B------:R-:W-:Y:S01]  /*74e0*/  FFMA.FTZ R65, R2, R60, R61 ;  /* 0x0000003c02417223 */ /* 0x000fe2000001003d */
[----:B------:R-:W-:Y:S01]  /*74f0*/  FMUL.FTZ R61, R3, R53 ;  /* 0x00000035033d7220 */ /* 0x000fe20000410000 */
[CC--:B------:R-:W-:Y:S01]  /*7500*/  FMUL.FTZ R55, R25.reuse, R207.reuse ;  /* 0x000000cf19377220 */ /* 0x0c0fe20000410000 */
[-C--:B------:R-:W-:Y:S01]  /*7510*/  FMUL.FTZ R54, R25, R202.reuse ;  /* 0x000000ca19367220 */ /* 0x080fe20000410000 */
[----:B------:R-:W-:Y:S01]  /*7520*/  HFMA2 R56, -RZ, RZ, 1.875, 0 ;  /* 0x3f800000ff387431 */ /* 0x000fe200000001ff */
[----:B------:R-:W-:Y:S01]  /*7530*/  CS2R R58, SRZ ;  /* 0x00000000003a7805 */ /* 0x000fe2000001ff00 */
[C---:B------:R-:W-:Y:S01]  /*7540*/  FFMA.FTZ R55, R24.reuse, R202, R55 ;  /* 0x000000ca18377223 */ /* 0x040fe20000010037 */
[----:B------:R-:W-:Y:S01]  /*7550*/  FFMA.FTZ R205, R24, R207, -R54 ;  /* 0x000000cf18cd7223 */ /* 0x000fe20000010836 */
[C---:B------:R-:W-:Y:S01]  /*7560*/  FMUL.FTZ R54, R3.reuse, R60 ;  /* 0x0000003c03367220 */ /* 0x040fe20000410000 */
[-C--:B------:R-:W-:Y:S01]  /*7570*/  FMUL.FTZ R60, R3, R52.reuse ;  /* 0x00000034033c7220 */ /* 0x080fe20000410000 */
[----:B------:R-:W-:Y:S01]  /*7580*/  FADD.FTZ R203, RZ, R55 ;  /* 0x00000037ffcb7221 */ /* 0x000fe20000010000 */
[----:B------:R-:W-:Y:S01]  /*7590*/  FFMA.FTZ R205, R144, R121, R205 ;  /* 0x0000007990cd7223 */ /* 0x000fe200000100cd */
[C---:B------:R-:W-:Y:S01]  /*75a0*/  FFMA.FTZ R63, R2.reuse, R63, -R54 ;  /* 0x0000003f023f7223 */ /* 0x040fe20000010836 */
[C---:B------:R-:W-:Y:S01]  /*75b0*/  FFMA.FTZ R52, R2.reuse, R52, R61 ;  /* 0x0000003402347223 */ /* 0x040fe2000001003d */
[C---:B------:R-:W-:Y:S01]  /*75c0*/  FMUL.FTZ R55, R27.reuse, R203 ;  /* 0x000000cb1b377220 */ /* 0x040fe20000410000 */
[----:B------:R-:W-:Y:S01]  /*75d0*/  FMUL.FTZ R54, R27, R205 ;  /* 0x000000cd1b367220 */ /* 0x000fe20000410000 */
[----:B------:R-:W-:Y:S01]  /*75e0*/  FFMA.FTZ R53, R2, R53, -R60 ;  /* 0x0000003502357223 */ /* 0x000fe2000001083c */
[----:B------:R-:W-:Y:S01]  /*75f0*/  MOV R57, RZ ;  /* 0x000000ff00397202 */ /* 0x000fe20000000f00 */
[C---:B------:R-:W-:Y:S01]  /*7600*/  FFMA.FTZ R55, R26.reuse, R205, -R55 ;  /* 0x000000cd1a377223 */ /* 0x040fe20000010837 */
[----:B------:R-:W-:-:S03]  /*7610*/  FFMA.FTZ R54, R26, R203, R54 ;  /* 0x000000cb1a367223 */ /* 0x000fc60000010036 */
[----:B------:R-:W-:Y:S01]  /*7620*/  FFMA.FTZ R221, R142, R117, R55 ;  /* 0x000000758edd7223 */ /* 0x000fe20000010037 */
[----:B------:R-:W-:Y:S01]  /*7630*/  FADD.FTZ R214, RZ, R54 ;  /* 0x00000036ffd67221 */ /* 0x000fe20000010000 */
[----:B------:R-:W-:Y:S01]  /*7640*/  FADD.FTZ R54, R32, R65 ;  /* 0x0000004120367221 */ /* 0x000fe20000010000 */
[----:B------:R-:W-:Y:S01]  /*7650*/  FADD.FTZ R55, R48, R63 ;  /* 0x0000003f30377221 */ /* 0x000fe20000010000 */
[CC--:B------:R-:W-:Y:S01]  /*7660*/  FMUL.FTZ R61, R29.reuse, R221.reuse ;  /* 0x000000dd1d3d7220 */ /* 0x0c0fe20000410000 */
[-C--:B------:R-:W-:Y:S01]  /*7670*/  FMUL.FTZ R60, R29, R214.reuse ;  /* 0x000000d61d3c7220 */ /* 0x080fe20000410000 */
[----:B------:R-:W0:Y:S02]  /*7680*/  @!P0 LDS.128 R56, [UR17+0x4990] ;  /* 0x00499011ff388984 */ /* 0x000e240008000c00 */
[C---:B------:R-:W-:Y:S01]  /*7690*/  FFMA.FTZ R61, R28.reuse, R214, R61 ;  /* 0x000000d61c3d7223 */ /* 0x040fe2000001003d */
[----:B------:R-:W-:Y:S01]  /*76a0*/  FFMA.FTZ R225, R28, R221, -R60 ;  /* 0x000000dd1ce17223 */ /* 0x000fe2000001083c */
[----:B------:R1:W-:Y:S02]  /*76b0*/  STS.128 [R190+0x2b90], R52 ;  /* 0x002b9034be007388 */ /* 0x0003e40000000c00 */
        /* <DEDUP_REMOVED lines=52> */
.L_x_383:
        /* <DEDUP_REMOVED lines=13> */
.L_x_308:
[----:B------:R-:W-:Y:S05]  /*7ad0*/  BSYNC.RECONVERGENT B0 ;  /* 0x0000000000007941 */ /* 0x000fea0003800200 */
.L_x_307:
[----:B------:R-:W-:-:S03]  /*7ae0*/  UMOV UR17, 0xffffffff ;  /* 0xffffffff00117882 */ /* 0x000fc60000000000 */
[----:B------:R-:W-:Y:S05]  /*7af0*/  BRA.DIV UR17, `(.L_x_309) ;  /* 0x0000005e11c07947 */ /* 0x000fea000b800000 */
[----:B--2---:R2:W1:Y:S04]  /*7b00*/  SHFL.DOWN PT, R68, R220, 0x2, 0x1f ;  /* 0x08401f00dc447f89 */ /* 0x00446800000e0000 */
[----:B---3--:R2:W3:Y:S04]  /*7b10*/  SHFL.DOWN PT, R70, R73, 0x2, 0x1f ;  /* 0x08401f0049467f89 */ /* 0x0084e800000e0000 */
[----:B----4-:R2:W4:Y:S04]  /*7b20*/  SHFL.DOWN PT, R71, R72, 0x2, 0x1f ;  /* 0x08401f0048477f89 */ /* 0x01052800000e0000 */
[----:B0-----:R2:W0:Y:S02]  /*7b30*/  SHFL.DOWN PT, R222, R69, 0x2, 0x1f ;  /* 0x08401f0045de7f89 */ /* 0x00142400000e0000 */
.L_x_389:
        /* <DEDUP_REMOVED lines=13> */
.L_x_311:
[----:B------:R-:W-:Y:S05]  /*7c10*/  BSYNC.RECONVERGENT B0 ;  /* 0x0000000000007941 */ /* 0x000fea0003800200 */
.L_x_310:
[----:B------:R-:W-:-:S03]  /*7c20*/  UMOV UR17, 0xffffffff ;  /* 0xffffffff00117882 */ /* 0x000fc60000000000 */
[----:B------:R-:W-:Y:S05]  /*7c30*/  BRA.DIV UR17, `(.L_x_312) ;  /* 0x0000005e11e47947 */ /* 0x000fea000b800000 */
[----:B-1----:R1:W1:Y:S04]  /*7c40*/  SHFL.DOWN PT, R68, R220, 0x4, 0x1f ;  /* 0x08801f00dc447f89 */ /* 0x00226800000e0000 */
[----:B---3--:R3:W1:Y:S04]  /*7c50*/  SHFL.DOWN PT, R70, R73, 0x4, 0x1f ;  /* 0x08801f0049467f89 */ /* 0x00866800000e0000 */
[----:B----4-:R3:W4:Y:S04]  /*7c60*/  SHFL.DOWN PT, R71, R72, 0x4, 0x1f ;  /* 0x08801f0048477f89 */ /* 0x01072800000e0000 */
[----:B0-----:R3:W0:Y:S02]  /*7c70*/  SHFL.DOWN PT, R222, R69, 0x4, 0x1f ;  /* 0x08801f0045de7f89 */ /* 0x00162400000e0000 */
.L_x_395:
        /* <DEDUP_REMOVED lines=13> */
.L_x_314:
[----:B------:R-:W-:Y:S05]  /*7d50*/  BSYNC.RECONVERGENT B0 ;  /* 0x0000000000007941 */ /* 0x000fea0003800200 */
.L_x_313:
[----:B------:R-:W-:-:S03]  /*7d60*/  UMOV UR17, 0xffffffff ;  /* 0xffffffff00117882 */ /* 0x000fc60000000000 */
[----:B------:R-:W-:Y:S05]  /*7d70*/  BRA.DIV UR17, `(.L_x_315) ;  /* 0x0000006211087947 */ /* 0x000fea000b800000 */
[----:B-1----:R1:W1:Y:S04]  /*7d80*/  SHFL.DOWN PT, R68, R220, 0x8, 0x1f ;  /* 0x09001f00dc447f89 */ /* 0x00226800000e0000 */
[----:B------:R0:W1:Y:S04]  /*7d90*/  SHFL.DOWN PT, R70, R73, 0x8, 0x1f ;  /* 0x09001f0049467f89 */ /* 0x00006800000e0000 */
[----:B----4-:R4:W1:Y:S04]  /*7da0*/  SHFL.DOWN PT, R71, R72, 0x8, 0x1f ;  /* 0x09001f0048477f89 */ /* 0x01086800000e0000 */
[----:B0-----:R4:W0:Y:S02]  /*7db0*/  SHFL.DOWN PT, R222, R69, 0x8, 0x1f ;  /* 0x09001f0045de7f89 */ /* 0x00182400000e0000 */
.L_x_401:
        /* <DEDUP_REMOVED lines=13> */
.L_x_317:
[----:B------:R-:W-:Y:S05]  /*7e90*/  BSYNC.RECONVERGENT B0 ;  /* 0x0000000000007941 */ /* 0x000fea0003800200 */
.L_x_316:
[----:B------:R-:W-:-:S03]  /*7ea0*/  UMOV UR17, 0xffffffff ;  /* 0xffffffff00117882 */ /* 0x000fc60000000000 */
[----:B------:R-:W-:Y:S05]  /*7eb0*/  BRA.DIV UR17, `(.L_x_318) ;  /* 0x00000062112c7947 */ /* 0x000fea000b800000 */
[----:B-1----:R1:W0:Y:S04]  /*7ec0*/  SHFL.DOWN PT, R68, R220, 0x10, 0x1f ;  /* 0x0a001f00dc447f89 */ /* 0x00222800000e0000 */
[----:B------:R1:W0:Y:S04]  /*7ed0*/  SHFL.DOWN PT, R70, R73, 0x10, 0x1f ;  /* 0x0a001f0049467f89 */ /* 0x00022800000e0000 */
[----:B------:R1:W0:Y:S04]  /*7ee0*/  SHFL.DOWN PT, R71, R72, 0x10, 0x1f ;  /* 0x0a001f0048477f89 */ /* 0x00022800000e0000 */
[----:B------:R1:W0:Y:S02]  /*7ef0*/  SHFL.DOWN PT, R74, R69, 0x10, 0x1f ;  /* 0x0a001f00454a7f89 */ /* 0x00022400000e0000 */
.L_x_407:
        /* <DEDUP_REMOVED lines=13> */
.L_x_320:
[----:B------:R-:W-:Y:S05]  /*7fd0*/  BSYNC.RECONVERGENT B0 ;  /* 0x0000000000007941 */ /* 0x000fea0003800200 */
.L_x_319:
        /* <DEDUP_REMOVED lines=26> */
.L_x_421:
        /* <DEDUP_REMOVED lines=15> */
.L_x_323:
[----:B------:R-:W-:Y:S05]  /*8270*/  BSYNC.RECONVERGENT B0 ;  /* 0x0000000000007941 */ /* 0x000fea0003800200 */
.L_x_322:
        /* <DEDUP_REMOVED lines=38> */
.L_x_305:
[----:B------:R-:W-:Y:S05]  /*84e0*/  WARPSYNC.ALL ;  /* 0x0000000000007948 */ /* 0x000fea0003800000 */
[----:B------:R-:W-:Y:S01]  /*84f0*/  BAR.SYNC.DEFER_BLOCKING 0x0 ;  /* 0x0000000000007b1d */ /* 0x000fe20000010000 */
[----:B------:R-:W-:Y:S01]  /*8500*/  FADD.FTZ R216, RZ, R216 ;  /* 0x000000d8ffd87221 */ /* 0x000fe20000010000 */
[----:B------:R-:W-:Y:S02]  /*8510*/  ISETP.GT.AND P2, PT, R171, 0x1e, PT ;  /* 0x0000001eab00780c */ /* 0x000fe40003f44270 */
[----:B------:R-:W-:Y:S02]  /*8520*/  ISETP.NE.AND P0, PT, R172, RZ, PT ;  /* 0x000000ffac00720c */ /* 0x000fe40003f05270 */
[----:B------:R-:W-:Y:S11]  /*8530*/  BSSY.RECONVERGENT B0, `(.L_x_324) ;  /* 0x00001c6000007945 */ /* 0x000ff60003800200 */
        /* <DEDUP_REMOVED lines=27> */
[----:B------:R-:W-:Y:S01]  /*86f0*/  FADD.FTZ R186, R186, R27 ;  /* 0x0000001bbaba7221 */ /* 0x000fe20000010000 */
[----:B------:R-:W-:Y:S02]  /*8700*/  FMUL.FTZ R29, R45, UR19 ;  /* 0x000000132d1d7c20 */ /* 0x000fe40008410000 */
        /* <DEDUP_REMOVED lines=12> */
[----:B------:R-:W-:Y:S02]  /*87d0*/  FMUL.FTZ R25, R45, R117 ;  /* 0x000000752d197220 */ /* 0x000fe40000410000 */
[C---:B------:R-:W-:Y:S01]  /*87e0*/  FMUL.FTZ R23, R21.reuse, R42 ;  /* 0x0000002a15177220 */ /* 0x040fe20000410000 */
[-C--:B------:R-:W-:Y:S01]  /*87f0*/  FMUL.FTZ R21, R21, R184.reuse ;  /* 0x000000b815157220 */ /* 0x080fe20000410000 */
[----:B------:R-:W-:Y:S02]  /*8800*/  FADD.FTZ R92, R25, R92 ;  /* 0x0000005c195c7221 */ /* 0x000fe40000010000 */
[C---:B------:R-:W-:Y:S01]  /*8810*/  FFMA.FTZ R22, R20.reuse, R184, -R23 ;  /* 0x000000b814167223 */ /* 0x040fe20000010817 */
[----:B------:R-:W-:-:S03]  /*8820*/  FFMA.FTZ R20, R20, R42, R21 ;  /* 0x0000002a14147223 */ /* 0x000fc60000010015 */
[----:B------:R-:W-:Y:S01]  /*8830*/  FADD.FTZ R183, R183, R22 ;  /* 0x00000016b7b77221 */ /* 0x000fe20000010000 */
[----:B------:R-:W-:Y:S01]  /*8840*/  FADD.FTZ R41, R41, R20 ;  /* 0x0000001429297221 */ /* 0x000fe20000010000 */
[----:B------:R-:W-:Y:S02]  /*8850*/  FMUL.FTZ R22, R28, R117 ;  /* 0x000000751c167220 */ /* 0x000fe40000410000 */
[C---:B------:R-:W-:Y:S01]  /*8860*/  FMUL.FTZ R21, R19.reuse, R183 ;  /* 0x000000b713157220 */ /* 0x040fe20000410000 */
[-C--:B------:R-:W-:Y:S01]  /*8870*/  FMUL.FTZ R20, R19, R41.reuse ;  /* 0x0000002913147220 */ /* 0x080fe20000410000 */
[----:B------:R-:W-:Y:S02]  /*8880*/  FMUL.FTZ R26, R214, R22 ;  /* 0x00000016d61a7220 */ /* 0x000fe40000410000 */
        /* <DEDUP_REMOVED lines=61> */
[----:B------:R-:W-:Y:S01]  /*8c60*/  FMUL.FTZ R8, R7, R35 ;  /* 0x0000002307087220 */ /* 0x000fe20000410000 */
[----:B------:R-:W-:Y:S01]  /*8c70*/  FFMA.FTZ R11, R81, -R192, R10 ;  /* 0x800000c0510b7223 */ /* 0x000fe2000001000a */
[----:B------:R-:W-:Y:S01]  /*8c80*/  FFMA.FTZ R13, R77, R221, R12 ;  /* 0x000000dd4d0d7223 */ /* 0x000fe2000001000c */
[C---:B------:R-:W-:Y:S01]  /*8c90*/  FFMA.FTZ R9, R6.reuse, R35, R9 ;  /* 0x0000002306097223 */ /* 0x040fe20000010009 */
[----:B------:R-:W-:Y:S01]  /*8ca0*/  FFMA.FTZ R7, R6, R177, -R8 ;  /* 0x000000b106077223 */ /* 0x000fe20000010808 */
[----:B------:R-:W-:Y:S01]  /*8cb0*/  FFMA.FTZ R6, R80, -R191, R11 ;  /* 0x800000bf50067223 */ /* 0x000fe2000001000b */
[----:B------:R-:W-:Y:S01]  /*8cc0*/  FFMA.FTZ R8, R76, R225, R13 ;  /* 0x000000e14c087223 */ /* 0x000fe2000001000d */
[----:B------:R-:W-:Y:S01]  /*8cd0*/  FADD.FTZ R34, R34, R9 ;  /* 0x0000000922227221 */ /* 0x000fe20000010000 */
[----:B------:R-:W-:Y:S01]  /*8ce0*/  FMUL.FTZ R9, R47, UR19 ;  /* 0x000000132f097c20 */ /* 0x000fe20008410000 */
[----:B------:R-:W-:Y:S01]  /*8cf0*/  FADD.FTZ R176, R176, R7 ;  /* 0x00000007b0b07221 */ /* 0x000fe20000010000 */
[----:B------:R-:W-:Y:S01]  /*8d00*/  FFMA.FTZ R7, R79, -R202, R6 ;  /* 0x800000ca4f077223 */ /* 0x000fe20000010006 */
[C---:B------:R-:W-:Y:S01]  /*8d10*/  FMUL.FTZ R10, R50.reuse, UR19 ;  /* 0x00000013320a7c20 */ /* 0x040fe20008410000 */
[C---:B------:R-:W-:Y:S01]  /*8d20*/  FFMA.FTZ R11, R50.reuse, UR18, -R9 ;  /* 0x00000012320b7c23 */ /* 0x040fe20008010809 */
[----:B------:R-:W-:Y:S01]  /*8d30*/  FFMA.FTZ R6, R49, R223, R8 ;  /* 0x000000df31067223 */ /* 0x000fe20000010008 */
[----:B------:R-:W-:Y:S01]  /*8d40*/  FMUL.FTZ R50, R50, R109 ;  /* 0x0000006d32327220 */ /* 0x000fe20000410000 */
[----:B------:R-:W-:Y:S01]  /*8d50*/  FFMA.FTZ R8, R78, -R203, R7 ;  /* 0x800000cb4e087223 */ /* 0x000fe20000010007 */
[-C--:B------:R-:W-:Y:S01]  /*8d60*/  FFMA.FTZ R223, R138, -R109.reuse, R223 ;  /* 0x8000006d8adf7223 */ /* 0x080fe200000100df */
[C---:B------:R-:W-:Y:S01]  /*8d70*/  FFMA.FTZ R10, R47.reuse, UR18, R10 ;  /* 0x000000122f0a7c23 */ /* 0x040fe2000801000a */
[----:B------:R-:W-:Y:S01]  /*8d80*/  FMUL.FTZ R9, R47, R109 ;  /* 0x0000006d2f097220 */ /* 0x000fe20000410000 */
[----:B------:R-:W-:Y:S01]  /*8d90*/  FMUL.FTZ R12, R216, R50 ;  /* 0x00000032d80c7220 */ /* 0x000fe20000410000 */
[----:B------:R-:W-:Y:S01]  /*8da0*/  FFMA.FTZ R7, R77, -R214, R8 ;  /* 0x800000d64d077223 */ /* 0x000fe20000010008 */
[----:B------:R-:W-:Y:S01]  /*8db0*/  FMUL.FTZ R13, R223, R10 ;  /* 0x0000000adf0d7220 */ /* 0x000fe20000410000 */
[----:B------:R-:W-:Y:S01]  /*8dc0*/  FADD.FTZ R90, R9, R90 ;  /* 0x0000005a095a7221 */ /* 0x000fe20000010000 */
[----:B------:R-:W-:Y:S01]  /*8dd0*/  FFMA.FTZ R10, R223, R9, R12 ;  /* 0x00000009df0a7223 */ /* 0x000fe2000001000c */
[----:B------:R-:W-:Y:S01]  /*8de0*/  FFMA.FTZ R8, R76, -R227, R7 ;  /* 0x800000e34c087223 */ /* 0x000fe20000010007 */
[C---:B------:R-:W-:Y:S01]  /*8df0*/  FMUL.FTZ R12, R216.reuse, R9 ;  /* 0x00000009d80c7220 */ /* 0x040fe20000410000 */
[C---:B------:R-:W-:Y:S01]  /*8e00*/  FMUL.FTZ R9, R5.reuse, R176 ;  /* 0x000000b005097220 */ /* 0x040fe20000410000 */
[----:B------:R-:W-:Y:S01]  /*8e10*/  FFMA.FTZ R13, R216, R11, R13 ;  /* 0x0000000bd80d7223 */ /* 0x000fe2000001000d */
[----:B------:R-:W-:Y:S01]  /*8e20*/  FMUL.FTZ R11, R5, R34 ;  /* 0x00000022050b7220 */ /* 0x000fe20000410000 */
[----:B------:R-:W-:Y:S01]  /*8e30*/  FFMA.FTZ R7, R49, -R216, R8 ;  /* 0x800000d831077223 */ /* 0x000fe20000010008 */
[----:B------:R-:W-:Y:S01]  /*8e40*/  FFMA.FTZ R8, R4, R34, R9 ;  /* 0x0000002204087223 */ /* 0x000fe20000010009 */
[----:B------:R-:W-:Y:S01]  /*8e50*/  FFMA.FTZ R47, R138, R47, R13 ;  /* 0x0000002f8a2f7223 */ /* 0x000fe2000001000d */
[----:B------:R-:W-:Y:S01]  /*8e60*/  FFMA.FTZ R9, R4, R176, -R11 ;  /* 0x000000b004097223 */ /* 0x000fe2000001080b */
[----:B------:R-:W-:Y:S01]  /*8e70*/  FMUL.FTZ R11, R46, UR19 ;  /* 0x000000132e0b7c20 */ /* 0x000fe20008410000 */
[----:B------:R-:W-:Y:S01]  /*8e80*/  FADD.FTZ R33, R33, R8 ;  /* 0x0000000821217221 */ /* 0x000fe20000010000 */
[----:B------:R-:W-:Y:S01]  /*8e90*/  FMUL.FTZ R15, R188, R113 ;  /* 0x00000071bc0f7220 */ /* 0x000fe20000410000 */
[----:B------:R-:W-:Y:S01]  /*8ea0*/  FADD.FTZ R9, R174, R9 ;  /* 0x00000009ae097221 */ /* 0x000fe20000010000 */
[C---:B------:R-:W-:Y:S01]  /*8eb0*/  FFMA.FTZ R16, R188.reuse, UR18, -R11 ;  /* 0x00000012bc107c23 */ /* 0x040fe2000801080b */
[----:B------:R-:W-:Y:S01]  /*8ec0*/  FMUL.FTZ R11, R188, UR19 ;  /* 0x00000013bc0b7c20 */ /* 0x000fe20008410000 */
[----:B------:R-:W-:Y:S01]  /*8ed0*/  FMUL.FTZ R8, R3, R33 ;  /* 0x0000002103087220 */ /* 0x000fe20000410000 */
[----:B------:R-:W-:Y:S01]  /*8ee0*/  FFMA.FTZ R5, R223, R50, -R12 ;  /* 0x00000032df057223 */ /* 0x000fe2000001080c */
[----:B------:R-:W-:Y:S01]  /*8ef0*/  FFMA.FTZ R12, R140, -R113, R225 ;  /* 0x800000718c0c7223 */ /* 0x000fe200000100e1 */
[C---:B------:R-:W-:Y:S01]  /*8f00*/  FFMA.FTZ R13, R46.reuse, UR18, R11 ;  /* 0x000000122e0d7c23 */ /* 0x040fe2000801000b */
[----:B------:R-:W-:Y:S01]  /*8f10*/  FMUL.FTZ R11, R3, R9 ;  /* 0x00000009030b7220 */ /* 0x000fe20000410000 */
[----:B------:R-:W-:Y:S01]  /*8f20*/  FMUL.FTZ R14, R46, R113 ;  /* 0x000000712e0e7220 */ /* 0x000fe20000410000 */
[C---:B------:R-:W-:Y:S01]  /*8f30*/  FMUL.FTZ R17, R227.reuse, R15 ;  /* 0x0000000fe3117220 */ /* 0x040fe20000410000 */
[C---:B------:R-:W-:Y:S01]  /*8f40*/  FFMA.FTZ R3, R2.reuse, R9, -R8 ;  /* 0x0000000902037223 */ /* 0x040fe20000010808 */
[----:B------:R-:W-:Y:S01]  /*8f50*/  FFMA.FTZ R11, R2, R33, R11 ;  /* 0x00000021020b7223 */ /* 0x000fe2000001000b */
[----:B------:R-:W-:Y:S01]  /*8f60*/  FADD.FTZ R91, R14, R91 ;  /* 0x0000005b0e5b7221 */ /* 0x000fe20000010000 */
[-C--:B------:R-:W-:Y:S01]  /*8f70*/  FFMA.FTZ R4, R12, R14.reuse, R17 ;  /* 0x0000000e0c047223 */ /* 0x080fe20000010011 */
[----:B------:R-:W-:Y:S01]  /*8f80*/  FMUL.FTZ R17, R227, R14 ;  /* 0x0000000ee3117220 */ /* 0x000fe20000410000 */
[----:B------:R-:W-:Y:S01]  /*8f90*/  FADD.FTZ R32, R32, R11 ;  /* 0x0000000b20207221 */ /* 0x000fe20000010000 */
[----:B------:R-:W-:Y:S01]  /*8fa0*/  FADD.FTZ R48, R48, R3 ;  /* 0x0000000330307221 */ /* 0x000fe20000010000 */
[-C--:B------:R-:W-:Y:S01]  /*8fb0*/  FMUL.FTZ R3, R33, R136.reuse ;  /* 0x0000008821037220 */ /* 0x080fe20000410000 */
[----:B------:R-:W-:Y:S01]  /*8fc0*/  FMUL.FTZ R14, R12, R13 ;  /* 0x0000000d0c0e7220 */ /* 0x000fe20000410000 */
[----:B------:R-:W-:Y:S01]  /*8fd0*/  FMUL.FTZ R2, R32, R137 ;  /* 0x0000008920027220 */ /* 0x000fe20000410000 */
[----:B------:R-:W-:Y:S01]  /*8fe0*/  FFMA.FTZ R12, R12, R15, -R17 ;  /* 0x0000000f0c0c7223 */ /* 0x000fe20000010811 */
        /* <DEDUP_REMOVED lines=8> */
[C---:B------:R-:W-:Y:S01]  /*9070*/  FFMA.FTZ R13, R219.reuse, R8, -R11 ;  /* 0x00000008db0d7223 */ /* 0x040fe2000001080b */
[-C--:B------:R-:W-:Y:S01]  /*9080*/  FMUL.FTZ R8, R34, R135.reuse ;  /* 0x0000008722087220 */ /* 0x080fe20000410000 */
[----:B------:R-:W-:Y:S01]  /*9090*/  FMUL.FTZ R18, R176, R135 ;  /* 0x00000087b0127220 */ /* 0x000fe20000410000 */
[----:B------:R-:W-:Y:S01]  /*90a0*/  FFMA.FTZ R14, R219, R2, R14 ;  /* 0x00000002db0e7223 */ /* 0x000fe2000001000e */
[----:B------:R-:W-:Y:S01]  /*90b0*/  FFMA.FTZ R15, R212, R3, R15 ;  /* 0x00000003d40f7223 */ /* 0x000fe2000001000f */
[----:B------:R-:W-:Y:S01]  /*90c0*/  FMUL.FTZ R20, R199, R8 ;  /* 0x00000008c7147220 */ /* 0x000fe20000410000 */
[-C--:B------:R-:W-:Y:S01]  /*90d0*/  FMUL.FTZ R17, R177, R134.reuse ;  /* 0x00000086b1117220 */ /* 0x080fe20000410000 */
        /* <DEDUP_REMOVED lines=12> */
[----:B------:R-:W-:Y:S01]  /*91a0*/  FFMA.FTZ R15, R210, R11, R18 ;  /* 0x0000000bd20f7223 */ /* 0x000fe20000010012 */
[----:B------:R-:W-:Y:S01]  /*91b0*/  FADD.FTZ R13, R13, R20 ;  /* 0x000000140d0d7221 */ /* 0x000fe20000010000 */
[----:B------:R-:W-:Y:S01]  /*91c0*/  FMUL.FTZ R18, R178, R133 ;  /* 0x00000085b2127220 */ /* 0x000fe20000410000 */
[----:B------:R-:W-:Y:S01]  /*91d0*/  FFMA.FTZ R16, R210, R17, -R19 ;  /* 0x00000011d2107223 */ /* 0x000fe20000010813 */
[----:B------:R-:W-:Y:S01]  /*91e0*/  FADD.FTZ R15, R14, R15 ;  /* 0x0000000f0e0f7221 */ /* 0x000fe20000010000 */
[----:B------:R-:W-:Y:S01]  /*91f0*/  FMUL.FTZ R14, R36, R133 ;  /* 0x00000085240e7220 */ /* 0x000fe20000410000 */
[----:B------:R-:W-:Y:S01]  /*9200*/  FMUL.FTZ R23, R179, R132 ;  /* 0x00000084b3177220 */ /* 0x000fe20000410000 */
[----:B------:R-:W-:Y:S01]  /*9210*/  FADD.FTZ R16, R13, R16 ;  /* 0x000000100d107221 */ /* 0x000fe20000010000 */
[----:B------:R-:W-:Y:S01]  /*9220*/  FFMA.FTZ R221, R142, -R117, R221 ;  /* 0x800000758edd7223 */ /* 0x000fe200000100dd */
[----:B------:R-:W-:Y:S01]  /*9230*/  FMUL.FTZ R20, R197, R14 ;  /* 0x0000000ec5147220 */ /* 0x000fe20000410000 */
[-C--:B------:R-:W-:Y:S01]  /*9240*/  FFMA.FTZ R208, R143, -R132.reuse, R208 ;  /* 0x800000848fd07223 */ /* 0x080fe200000100d0 */
[----:B------:R-:W-:Y:S01]  /*9250*/  FMUL.FTZ R13, R37, R132 ;  /* 0x00000084250d7220 */ /* 0x000fe20000410000 */
[----:B------:R-:W-:Y:S01]  /*9260*/  FMUL.FTZ R19, R196, R23 ;  /* 0x00000017c4137220 */ /* 0x000fe20000410000 */
[-C--:B------:R-:W-:Y:S01]  /*9270*/  FFMA.FTZ R21, R215, R18.reuse, -R20 ;  /* 0x00000012d7157223 */ /* 0x080fe20000010814 */
[----:B------:R-:W-:Y:S01]  /*9280*/  FMUL.FTZ R18, R197, R18 ;  /* 0x00000012c5127220 */ /* 0x000fe20000410000 */
[-C--:B------:R-:W-:Y:S01]  /*9290*/  FFMA.FTZ R17, R221, R25.reuse, R26 ;  /* 0x00000019dd117223 */ /* 0x080fe2000001001a */
[----:B------:R-:W-:Y:S01]  /*92a0*/  FMUL.FTZ R26, R214, R25 ;  /* 0x00000019d61a7220 */ /* 0x000fe20000410000 */
[----:B------:R-:W-:Y:S01]  /*92b0*/  FADD.FTZ R21, R16, R21 ;  /* 0x0000001510157221 */ /* 0x000fe20000010000 */
[----:B------:R-:W-:Y:S01]  /*92c0*/  FFMA.FTZ R18, R215, R14, R18 ;  /* 0x0000000ed7127223 */ /* 0x000fe20000010012 */
[----:B------:R-:W-:Y:S01]  /*92d0*/  FMUL.FTZ R16, R38, R131 ;  /* 0x0000008326107220 */ /* 0x000fe20000410000 */
[----:B------:R-:W-:Y:S01]  /*92e0*/  FMUL.FTZ R20, R196, R13 ;  /* 0x0000000dc4147220 */ /* 0x000fe20000410000 */
[----:B------:R-:W-:Y:S01]  /*92f0*/  FFMA.FTZ R213, R152, -R131, R213 ;  /* 0x8000008398d57223 */ /* 0x000fe200000100d5 */
[----:B------:R-:W-:Y:S01]  /*9300*/  FADD.FTZ R15, R15, R18 ;  /* 0x000000120f0f7221 */ /* 0x000fe20000010000 */
[----:B------:R-:W-:Y:S01]  /*9310*/  FFMA.FTZ R18, R208, R13, R19 ;  /* 0x0000000dd0127223 */ /* 0x000fe20000010013 */
[----:B------:R-:W-:Y:S01]  /*9320*/  FFMA.FTZ R19, R221, R22, -R26 ;  /* 0x00000016dd137223 */ /* 0x000fe2000001081a */
[----:B------:R-:W-:Y:S01]  /*9330*/  FMUL.FTZ R22, R180, R131 ;  /* 0x00000083b4167220 */ /* 0x000fe20000410000 */
[----:B------:R-:W-:Y:S01]  /*9340*/  FMUL.FTZ R26, R195, R16 ;  /* 0x00000010c31a7220 */ /* 0x000fe20000410000 */
[----:B------:R-:W-:Y:S01]  /*9350*/  FADD.FTZ R18, R15, R18 ;  /* 0x000000120f127221 */ /* 0x000fe20000010000 */
[-C--:B------:R-:W-:Y:S01]  /*9360*/  FMUL.FTZ R15, R39, R130.reuse ;  /* 0x00000082270f7220 */ /* 0x080fe20000410000 */
[----:B------:R-:W-:Y:S01]  /*9370*/  FFMA.FTZ R20, R208, R23, -R20 ;  /* 0x00000017d0147223 */ /* 0x000fe20000010814 */
[-C--:B------:R-:W-:Y:S01]  /*9380*/  FFMA.FTZ R206, R141, -R130.reuse, R206 ;  /* 0x800000828dce7223 */ /* 0x080fe200000100ce */
[----:B------:R-:W-:Y:S01]  /*9390*/  FMUL.FTZ R27, R181, R130 ;  /* 0x00000082b51b7220 */ /* 0x000fe20000410000 */
[----:B------:R-:W-:Y:S01]  /*93a0*/  FMUL.FTZ R23, R194, R15 ;  /* 0x0000000fc2177220 */ /* 0x000fe20000410000 */
[-C--:B------:R-:W-:Y:S01]  /*93b0*/  FFMA.FTZ R25, R213, R22.reuse, -R26 ;  /* 0x00000016d5197223 */ /* 0x080fe2000001081a */
[----:B------:R-:W-:Y:S01]  /*93c0*/  FMUL.FTZ R22, R195, R22 ;  /* 0x00000016c3167220 */ /* 0x000fe20000410000 */
[----:B------:R-:W-:Y:S01]  /*93d0*/  FADD.FTZ R126, R47, R126 ;  /* 0x0000007e2f7e7221 */ /* 0x000fe20000010000 */
[----:B------:R-:W-:Y:S01]  /*93e0*/  FFMA.FTZ R47, R28, UR18, -R29 ;  /* 0x000000121c2f7c23 */ /* 0x000fe2000801081d */
[-C--:B------:R-:W-:Y:S01]  /*93f0*/  FFMA.FTZ R29, R206, R27.reuse, -R23 ;  /* 0x0000001bce1d7223 */ /* 0x080fe20000010817 */
[----:B------:R-:W-:Y:S01]  /*9400*/  FFMA.FTZ R23, R213, R16, R22 ;  /* 0x00000010d5177223 */ /* 0x000fe20000010016 */
[----:B------:R-:W-:Y:S01]  /*9410*/  FMUL.FTZ R27, R194, R27 ;  /* 0x0000001bc21b7220 */ /* 0x000fe20000410000 */
[----:B------:R-:W-:Y:S01]  /*9420*/  FADD.FTZ R20, R21, R20 ;  /* 0x0000001415147221 */ /* 0x000fe20000010000 */
[----:B------:R-:W-:Y:S01]  /*9430*/  FFMA.FTZ R211, R150, -R129, R211 ;  /* 0x8000008196d37223 */ /* 0x000fe200000100d3 */
[----:B------:R-:W-:Y:S01]  /*9440*/  FADD.FTZ R18, R18, R23 ;  /* 0x0000001712127221 */ /* 0x000fe20000010000 */
[----:B------:R-:W-:Y:S01]  /*9450*/  FFMA.FTZ R27, R206, R15, R27 ;  /* 0x0000000fce1b7223 */ /* 0x000fe2000001001b */
[----:B------:R-:W-:Y:S01]  /*9460*/  FADD.FTZ R20, R20, R25 ;  /* 0x0000001914147221 */ /* 0x000fe20000010000 */
[-C--:B------:R-:W-:Y:S01]  /*9470*/  FMUL.FTZ R21, R41, R128.reuse ;  /* 0x0000008029157220 */ /* 0x080fe20000410000 */
[-C--:B------:R-:W-:Y:S01]  /*9480*/  FMUL.FTZ R22, R182, R129.reuse ;  /* 0x00000081b6167220 */ /* 0x080fe20000410000 */
[----:B------:R-:W-:Y:S01]  /*9490*/  FADD.FTZ R27, R18, R27 ;  /* 0x0000001b121b7221 */ /* 0x000fe20000010000 */
[----:B------:R-:W-:Y:S01]  /*94a0*/  FMUL.FTZ R18, R40, R129 ;  /* 0x0000008128127220 */ /* 0x000fe20000410000 */
[----:B------:R-:W-:Y:S01]  /*94b0*/  FMUL.FTZ R28, R28, UR19 ;  /* 0x000000131c1c7c20 */ /* 0x000fe20008410000 */
[----:B------:R-:W-:Y:S01]  /*94c0*/  FADD.FTZ R20, R20, R29 ;  /* 0x0000001d14147221 */ /* 0x000fe20000010000 */
[----:B------:R-:W-:Y:S01]  /*94d0*/  FFMA.FTZ R204, R139, -R128, R204 ;  /* 0x800000808bcc7223 */ /* 0x000fe200000100cc */
[----:B------:R-:W-:Y:S01]  /*94e0*/  FMUL.FTZ R26, R193, R18 ;  /* 0x00000012c11a7220 */ /* 0x000fe20000410000 */
[----:B------:R-:W-:Y:S01]  /*94f0*/  FMUL.FTZ R25, R183, R128 ;  /* 0x00000080b7197220 */ /* 0x000fe20000410000 */
[----:B------:R-:W-:Y:S01]  /*9500*/  FMUL.FTZ R29, R192, R21 ;  /* 0x00000015c01d7220 */ /* 0x000fe20000410000 */
[----:B------:R-:W-:Y:S01]  /*9510*/  FFMA.FTZ R28, R45, UR18, R28 ;  /* 0x000000122d1c7c23 */ /* 0x000fe2000801001c */
[-C--:B------:R-:W-:Y:S01]  /*9520*/  FFMA.FTZ R23, R211, R22.reuse, -R26 ;  /* 0x00000016d3177223 */ /* 0x080fe2000001081a */
[----:B------:R-:W-:Y:S01]  /*9530*/  FMUL.FTZ R22, R193, R22 ;  /* 0x00000016c1167220 */ /* 0x000fe20000410000 */
[----:B------:R-:W-:Y:S01]  /*9540*/  FMUL.FTZ R26, R42, R127 ;  /* 0x0000007f2a1a7220 */ /* 0x000fe20000410000 */
[-C--:B------:R-:W-:Y:S01]  /*9550*/  FFMA.FTZ R29, R204, R25.reuse, -R29 ;  /* 0x00000019cc1d7223 */ /* 0x080fe2000001081d */
[----:B------:R-:W-:Y:S01]  /*9560*/  FMUL.FTZ R25, R192, R25 ;  /* 0x00000019c0197220 */ /* 0x000fe20000410000 */
[----:B------:R-:W-:Y:S01]  /*9570*/  FFMA.FTZ R22, R211, R18, R22 ;  /* 0x00000012d3167223 */ /* 0x000fe20000010016 */
[----:B------:R-:W-:Y:S01]  /*9580*/  FMUL.FTZ R221, R221, R28 ;  /* 0x0000001cdddd7220 */ /* 0x000fe20000410000 */
[-C--:B------:R-:W-:Y:S01]  /*9590*/  FFMA.FTZ R209, R148, -R127.reuse, R209 ;  /* 0x8000007f94d17223 */ /* 0x080fe200000100d1 */
[----:B------:R-:W-:Y:S01]  /*95a0*/  FMUL.FTZ R28, R184, R127 ;  /* 0x0000007fb81c7220 */ /* 0x000fe20000410000 */
[----:B------:R-:W-:Y:S01]  /*95b0*/  FMUL.FTZ R30, R191, R26 ;  /* 0x0000001abf1e7220 */ /* 0x000fe20000410000 */
[----:B------:R-:W-:Y:S01]  /*95c0*/  FADD.FTZ R22, R27, R22 ;  /* 0x000000161b167221 */ /* 0x000fe20000010000 */
[----:B------:R-:W-:Y:S01]  /*95d0*/  FFMA.FTZ R25, R204, R21, R25 ;  /* 0x00000015cc197223 */ /* 0x000fe20000010019 */
[----:B------:R-:W-:Y:S01]  /*95e0*/  FADD.FTZ R20, R20, R23 ;  /* 0x0000001714147221 */ /* 0x000fe20000010000 */
[-C--:B------:R-:W-:Y:S01]  /*95f0*/  FFMA.FTZ R27, R209, R28.reuse, -R30 ;  /* 0x0000001cd11b7223 */ /* 0x080fe2000001081e */
[----:B------:R-:W-:Y:S01]  /*9600*/  FMUL.FTZ R28, R191, R28 ;  /* 0x0000001cbf1c7220 */ /* 0x000fe20000410000 */
[----:B------:R-:W-:Y:S01]  /*9610*/  FADD.FTZ R22, R22, R25 ;  /* 0x0000001916167221 */ /* 0x000fe20000010000 */
[-C--:B------:R-:W-:Y:S01]  /*9620*/  FMUL.FTZ R25, R43, R125.reuse ;  /* 0x0000007d2b197220 */ /* 0x080fe20000410000 */
[-C--:B------:R-:W-:Y:S01]  /*9630*/  FFMA.FTZ R207, R146, -R125.reuse, R207 ;  /* 0x8000007d92cf7223 */ /* 0x080fe200000100cf */
[----:B------:R-:W-:Y:S01]  /*9640*/  FFMA.FTZ R23, R209, R26, R28 ;  /* 0x0000001ad1177223 */ /* 0x000fe2000001001c */
[----:B------:R-:W-:Y:S01]  /*9650*/  FMUL.FTZ R28, R24, R125 ;  /* 0x0000007d181c7220 */ /* 0x000fe20000410000 */
[----:B------:R-:W-:Y:S01]  /*9660*/  FMUL.FTZ R30, R202, R25 ;  /* 0x00000019ca1e7220 */ /* 0x000fe20000410000 */
[----:B------:R-:W-:Y:S01]  /*9670*/  FADD.FTZ R20, R20, R29 ;  /* 0x0000001d14147221 */ /* 0x000fe20000010000 */
[----:B------:R-:W-:Y:S01]  /*9680*/  FFMA.FTZ R227, R140, R46, R227 ;  /* 0x0000002e8ce37223 */ /* 0x000fe200000100e3 */
[-C--:B------:R-:W-:Y:S01]  /*9690*/  FMUL.FTZ R46, R44, R121.reuse ;  /* 0x000000792c2e7220 */ /* 0x080fe20000410000 */
[-C--:B------:R-:W-:Y:S01]  /*96a0*/  FFMA.FTZ R29, R207, R28.reuse, -R30 ;  /* 0x0000001ccf1d7223 */ /* 0x080fe2000001081e */
[----:B------:R-:W-:Y:S01]  /*96b0*/  FMUL.FTZ R28, R202, R28 ;  /* 0x0000001cca1c7220 */ /* 0x000fe20000410000 */
[-C--:B------:R-:W-:Y:S01]  /*96c0*/  FMUL.FTZ R30, R186, R121.reuse ;  /* 0x00000079ba1e7220 */ /* 0x080fe20000410000 */
[----:B------:R-:W-:Y:S01]  /*96d0*/  FADD.FTZ R22, R22, R23 ;  /* 0x0000001716167221 */ /* 0x000fe20000010000 */
[----:B------:R-:W-:Y:S01]  /*96e0*/  FFMA.FTZ R205, R144, -R121, R205 ;  /* 0x8000007990cd7223 */ /* 0x000fe200000100cd */
[----:B------:R-:W-:Y:S01]  /*96f0*/  FMUL.FTZ R50, R203, R46 ;  /* 0x0000002ecb327220 */ /* 0x000fe20000410000 */
[----:B------:R-:W-:Y:S01]  /*9700*/  FFMA.FTZ R23, R207, R25, R28 ;  /* 0x00000019cf177223 */ /* 0x000fe2000001001c */
[-C--:B------:R-:W-:Y:S01]  /*9710*/  FMUL.FTZ R31, R203, R30.reuse ;  /* 0x0000001ecb1f7220 */ /* 0x080fe20000410000 */
[----:B------:R-:W-:Y:S01]  /*9720*/  FADD.FTZ R20, R20, R27 ;  /* 0x0000001b14147221 */ /* 0x000fe20000010000 */
[C---:B------:R-:W-:Y:S01]  /*9730*/  FFMA.FTZ R27, R205.reuse, R30, -R50 ;  /* 0x0000001ecd1b7223 */ /* 0x040fe20000010832 */
[----:B------:R-:W-:Y:S01]  /*9740*/  FADD.FTZ R22, R22, R23 ;  /* 0x0000001716167221 */ /* 0x000fe20000010000 */
[----:B------:R-:W-:Y:S01]  /*9750*/  FFMA.FTZ R31, R205, R46, R31 ;  /* 0x0000002ecd1f7223 */ /* 0x000fe2000001001f */
[----:B------:R-:W-:Y:S01]  /*9760*/  FADD.FTZ R20, R20, R29 ;  /* 0x0000001d14147221 */ /* 0x000fe20000010000 */
[----:B------:R-:W-:Y:S01]  /*9770*/  FMUL.FTZ R23, R44, UR19 ;  /* 0x000000132c177c20 */ /* 0x000fe20008410000 */
[----:B------:R-:W-:Y:S01]  /*9780*/  FFMA.FTZ R47, R214, R47, R221 ;  /* 0x0000002fd62f7223 */ /* 0x000fe200000100dd */
[----:B------:R-:W-:Y:S01]  /*9790*/  FADD.FTZ R28, R22, R31 ;  /* 0x0000001f161c7221 */ /* 0x000fe20000010000 */
[----:B------:R-:W-:Y:S01]  /*97a0*/  FADD.FTZ R20, R20, R27 ;  /* 0x0000001b14147221 */ /* 0x000fe20000010000 */
[C---:B------:R-:W-:Y:S01]  /*97b0*/  FFMA.FTZ R22, R186.reuse, UR18, -R23 ;  /* 0x00000012ba167c23 */ /* 0x040fe20008010817 */
[----:B------:R-:W-:Y:S01]  /*97c0*/  FMUL.FTZ R23, R186, UR19 ;  /* 0x00000013ba177c20 */ /* 0x000fe20008410000 */
[----:B------:R-:W-:Y:S01]  /*97d0*/  FADD.FTZ R17, R28, R17 ;  /* 0x000000111c117221 */ /* 0x000fe20000010000 */
[----:B------:R-:W-:Y:S01]  /*97e0*/  FADD.FTZ R19, R20, R19 ;  /* 0x0000001314137221 */ /* 0x000fe20000010000 */
[----:B------:R-:W-:Y:S01]  /*97f0*/  FFMA.FTZ R28, R142, R45, R47 ;  /* 0x0000002d8e1c7223 */ /* 0x000fe2000001002f */
[----:B------:R-:W-:Y:S01]  /*9800*/  FFMA.FTZ R20, R44, UR18, R23 ;  /* 0x000000122c147c23 */ /* 0x000fe20008010017 */
[----:B------:R-:W-:Y:S01]  /*9810*/  FADD.FTZ R17, R17, R4 ;  /* 0x0000000411117221 */ /* 0x000fe20000010000 */
[----:B------:R-:W-:Y:S01]  /*9820*/  FADD.FTZ R12, R19, R12 ;  /* 0x0000000c130c7221 */ /* 0x000fe20000010000 */
[----:B------:R-:W-:Y:S01]  /*9830*/  FADD.FTZ R123, R28, R123 ;  /* 0x0000007b1c7b7221 */ /* 0x000fe20000010000 */
[----:B------:R-:W0:Y:S01]  /*9840*/  SHFL.DOWN PT, R27, R6, 0x1, 0x1f ;  /* 0x08201f00061b7f89 */ /* 0x000e2200000e0000 */
[----:B------:R-:W-:Y:S01]  /*9850*/  FADD.FTZ R4, R17, R10 ;  /* 0x0000000a11047221 */ /* 0x000fe20000010000 */
[----:B------:R-:W-:Y:S01]  /*9860*/  FADD.FTZ R12, R12, R5 ;  /* 0x000000050c0c7221 */ /* 0x000fe20000010000 */
[C---:B------:R-:W-:Y:S01]  /*9870*/  FMUL.FTZ R10, R24.reuse, UR19 ;  /* 0x00000013180a7c20 */ /* 0x040fe20008410000 */
[----:B------:R-:W2:Y:S01]  /*9880*/  SHFL.DOWN PT, R30, R7, 0x1, 0x1f ;  /* 0x08201f00071e7f89 */ /* 0x000ea200000e0000 */
[----:B------:R-:W-:Y:S01]  /*9890*/  FMUL.FTZ R5, R43, UR19 ;  /* 0x000000132b057c20 */ /* 0x000fe20008410000 */
[----:B------:R-:W-:Y:S01]  /*98a0*/  FMUL.FTZ R20, R205, R20 ;  /* 0x00000014cd147220 */ /* 0x000fe20000410000 */
[----:B------:R-:W-:Y:S01]  /*98b0*/  FFMA.FTZ R10, R43, UR18, R10 ;  /* 0x000000122b0a7c23 */ /* 0x000fe2000801000a */
[----:B------:R-:W4:Y:S01]  /*98c0*/  SHFL.DOWN PT, R23, R4, 0x1, 0x1f ;  /* 0x08201f0004177f89 */ /* 0x000f2200000e0000 */
[----:B------:R-:W-:Y:S01]  /*98d0*/  FFMA.FTZ R19, R24, UR18, -R5 ;  /* 0x0000001218137c23 */ /* 0x000fe20008010805 */
[----:B------:R-:W-:Y:S01]  /*98e0*/  FMUL.FTZ R5, R184, UR19 ;  /* 0x00000013b8057c20 */ /* 0x000fe20008410000 */
[----:B------:R-:W-:Y:S01]  /*98f0*/  FMUL.FTZ R207, R207, R10 ;  /* 0x0000000acfcf7220 */ /* 0x000fe20000410000 */
[----:B------:R-:W5:Y:S01]  /*9900*/  SHFL.DOWN PT, R28, R12, 0x1, 0x1f ;  /* 0x08201f000c1c7f89 */ /* 0x000f6200000e0000 */
[C---:B------:R-:W-:Y:S01]  /*9910*/  FMUL.FTZ R17, R42.reuse, UR19 ;  /* 0x000000132a117c20 */ /* 0x040fe20008410000 */
[----:B------:R-:W-:Y:S01]  /*9920*/  FFMA.FTZ R10, R42, UR18, R5 ;  /* 0x000000122a0a7c23 */ /* 0x000fe20008010005 */
[----:B------:R-:W-:Y:S01]  /*9930*/  MOV R5, R12 ;  /* 0x0000000c00057202 */ /* 0x000fe20000000f00 */
[----:B------:R-:W-:Y:S01]  /*9940*/  FFMA.FTZ R203, R203, R22, R20 ;  /* 0x00000016cbcb7223 */ /* 0x000fe20000010014 */
[----:B------:R-:W-:Y:S01]  /*9950*/  FFMA.FTZ R184, R184, UR18, -R17 ;  /* 0x00000012b8b87c23 */ /* 0x000fe20008010811 */
[----:B------:R-:W-:Y:S01]  /*9960*/  FMUL.FTZ R20, R209, R10 ;  /* 0x0000000ad1147220 */ /* 0x000fe20000410000 */
[----:B------:R-:W-:Y:S01]  /*9970*/  FADD.FTZ R94, R25, R94 ;  /* 0x0000005e195e7221 */ /* 0x000fe20000010000 */
[----:B------:R-:W-:Y:S01]  /*9980*/  FMUL.FTZ R10, R183, UR19 ;  /* 0x00000013b70a7c20 */ /* 0x000fe20008410000 */
[----:B------:R-:W-:Y:S01]  /*9990*/  FFMA.FTZ R19, R202, R19, R207 ;  /* 0x00000013ca137223 */ /* 0x000fe200000100cf */
[----:B------:R-:W-:Y:S01]  /*99a0*/  FFMA.FTZ R191, R191, R184, R20 ;  /* 0x000000b8bfbf7223 */ /* 0x000fe20000010014 */
[----:B------:R-:W-:Y:S01]  /*99b0*/  FADD.FTZ R96, R21, R96 ;  /* 0x0000006015607221 */ /* 0x000fe20000010000 */
[----:B0-----:R-:W-:Y:S01]  /*99c0*/  @!P2 FADD.FTZ R6, R6, R27 ;  /* 0x0000001b0606a221 */ /* 0x001fe20000010000 */
[----:B------:R-:W-:Y:S01]  /*99d0*/  FFMA.FTZ R17, R41, UR18, R10 ;  /* 0x0000001229117c23 */ /* 0x000fe2000801000a */
[----:B------:R-:W-:Y:S01]  /*99e0*/  FFMA.FTZ R19, R146, R43, R19 ;  /* 0x0000002b92137223 */ /* 0x000fe20000010013 */
[----:B------:R-:W-:Y:S01]  /*99f0*/  FADD.FTZ R97, R18, R97 ;  /* 0x0000006112617221 */ /* 0x000fe20000010000 */
[----:B--2---:R-:W-:Y:S01]  /*9a00*/  @!P2 FADD.FTZ R7, R7, R30 ;  /* 0x0000001e0707a221 */ /* 0x004fe20000010000 */
[----:B------:R-:W0:Y:S01]  /*9a10*/  SHFL.DOWN PT, R25, R6, 0x2, 0x1f ;  /* 0x08401f0006197f89 */ /* 0x000e2200000e0000 */
[----:B------:R-:W-:Y:S01]  /*9a20*/  FMUL.FTZ R21, R204, R17 ;  /* 0x00000011cc157220 */ /* 0x000fe20000410000 */
[----:B------:R-:W-:Y:S01]  /*9a30*/  FMUL.FTZ R17, R182, UR19 ;  /* 0x00000013b6117c20 */ /* 0x000fe20008410000 */
[----:B----4-:R-:W-:Y:S01]  /*9a40*/  @!P2 FADD.FTZ R4, R23, R4 ;  /* 0x000000041704a221 */ /* 0x010fe20000010000 */
[----:B------:R-:W2:Y:S01]  /*9a50*/  SHFL.DOWN PT, R22, R7, 0x2, 0x1f ;  /* 0x08401f0007167f89 */ /* 0x000ea200000e0000 */
[----:B------:R-:W-:Y:S01]  /*9a60*/  FADD.FTZ R120, R19, R120 ;  /* 0x0000007813787221 */ /* 0x000fe20000010000 */
[C---:B------:R-:W-:Y:S01]  /*9a70*/  FMUL.FTZ R19, R40.reuse, UR19 ;  /* 0x0000001328137c20 */ /* 0x040fe20008410000 */
[----:B-----5:R-:W-:Y:S01]  /*9a80*/  @!P2 FADD.FTZ R5, R5, R28 ;  /* 0x0000001c0505a221 */ /* 0x020fe20000010000 */
[----:B------:R-:W4:Y:S01]  /*9a90*/  SHFL.DOWN PT, R23, R4, 0x2, 0x1f ;  /* 0x08401f0004177f89 */ /* 0x000f2200000e0000 */
[----:B------:R-:W-:Y:S01]  /*9aa0*/  ISETP.GT.AND P2, PT, R171, 0x1d, PT ;  /* 0x0000001dab00780c */ /* 0x000fe20003f44270 */
[----:B------:R-:W-:Y:S01]  /*9ab0*/  FFMA.FTZ R10, R40, UR18, R17 ;  /* 0x00000012280a7c23 */ /* 0x000fe20008010011 */
[----:B------:R-:W-:Y:S01]  /*9ac0*/  FFMA.FTZ R182, R182, UR18, -R19 ;  /* 0x00000012b6b67c23 */ /* 0x000fe20008010813 */
[----:B------:R-:W5:Y:S01]  /*9ad0*/  SHFL.DOWN PT, R20, R5, 0x2, 0x1f ;  /* 0x08401f0005147f89 */ /* 0x000f6200000e0000 */
[----:B------:R-:W-:Y:S01]  /*9ae0*/  FMUL.FTZ R12, R41, UR19 ;  /* 0x00000013290c7c20 */ /* 0x000fe20008410000 */
[----:B------:R-:W-:Y:S01]  /*9af0*/  FMUL.FTZ R10, R211, R10 ;  /* 0x0000000ad30a7220 */ /* 0x000fe20000410000 */
[----:B------:R-:W-:Y:S01]  /*9b00*/  FADD.FTZ R98, R15, R98 ;  /* 0x000000620f627221 */ /* 0x000fe20000010000 */
[----:B------:R-:W-:Y:S01]  /*9b10*/  FADD.FTZ R99, R16, R99 ;  /* 0x0000006310637221 */ /* 0x000fe20000010000 */
[----:B------:R-:W-:Y:S01]  /*9b20*/  FFMA.FTZ R183, R183, UR18, -R12 ;  /* 0x00000012b7b77c23 */ /* 0x000fe2000801080c */
[----:B------:R-:W-:Y:S01]  /*9b30*/  FFMA.FTZ R193, R193, R182, R10 ;  /* 0x000000b6c1c17223 */ /* 0x000fe2000001000a */
[----:B------:R-:W-:Y:S01]  /*9b40*/  FMUL.FTZ R10, R39, UR19 ;  /* 0x00000013270a7c20 */ /* 0x000fe20008410000 */
[----:B------:R-:W-:Y:S01]  /*9b50*/  FMUL.FTZ R17, R38, UR19 ;  /* 0x0000001326117c20 */ /* 0x000fe20008410000 */
[----:B------:R-:W-:Y:S01]  /*9b60*/  FFMA.FTZ R192, R192, R183, R21 ;  /* 0x000000b7c0c07223 */ /* 0x000fe20000010015 */
[----:B------:R-:W-:Y:S01]  /*9b70*/  FADD.FTZ R100, R13, R100 ;  /* 0x000000640d647221 */ /* 0x000fe20000010000 */
[C---:B------:R-:W-:Y:S01]  /*9b80*/  FFMA.FTZ R19, R181.reuse, UR18, -R10 ;  /* 0x00000012b5137c23 */ /* 0x040fe2000801080a */
[----:B0-----:R-:W-:Y:S01]  /*9b90*/  @!P2 FADD.FTZ R6, R6, R25 ;  /* 0x000000190606a221 */ /* 0x001fe20000010000 */
[----:B------:R-:W-:Y:S01]  /*9ba0*/  FMUL.FTZ R10, R181, UR19 ;  /* 0x00000013b50a7c20 */ /* 0x000fe20008410000 */
[----:B------:R-:W-:Y:S01]  /*9bb0*/  FMUL.FTZ R12, R37, UR19 ;  /* 0x00000013250c7c20 */ /* 0x000fe20008410000 */
[----:B------:R-:W-:Y:S01]  /*9bc0*/  FADD.FTZ R102, R11, R102 ;  /* 0x000000660b667221 */ /* 0x000fe20000010000 */
[----:B--2---:R-:W-:Y:S01]  /*9bd0*/  @!P2 FADD.FTZ R7, R7, R22 ;  /* 0x000000160707a221 */ /* 0x004fe20000010000 */
[----:B------:R-:W0:Y:S01]  /*9be0*/  SHFL.DOWN PT, R25, R6, 0x4, 0x1f ;  /* 0x08801f0006197f89 */ /* 0x000e2200000e0000 */
[----:B------:R-:W-:Y:S01]  /*9bf0*/  FFMA.FTZ R15, R39, UR18, R10 ;  /* 0x00000012270f7c23 */ /* 0x000fe2000801000a */
[----:B------:R-:W-:Y:S01]  /*9c00*/  FMUL.FTZ R11, R34, UR19 ;  /* 0x00000013220b7c20 */ /* 0x000fe20008410000 */
[----:B----4-:R-:W-:Y:S01]  /*9c10*/  @!P2 FADD.FTZ R4, R4, R23 ;  /* 0x000000170404a221 */ /* 0x010fe20000010000 */
[----:B------:R-:W-:Y:S01]  /*9c20*/  FFMA.FTZ R203, R144, R44, R203 ;  /* 0x0000002c90cb7223 */ /* 0x000fe200000100cb */
[----:B------:R-:W-:Y:S01]  /*9c30*/  FMUL.FTZ R21, R206, R15 ;  /* 0x0000000fce157220 */ /* 0x000fe20000410000 */
[----:B------:R-:W-:Y:S01]  /*9c40*/  FMUL.FTZ R15, R180, UR19 ;  /* 0x00000013b40f7c20 */ /* 0x000fe20008410000 */
[----:B-----5:R-:W-:Y:S01]  /*9c50*/  @!P2 FADD.FTZ R5, R5, R20 ;  /* 0x000000140505a221 */ /* 0x020fe20000010000 */
[----:B------:R-:W2:Y:S01]  /*9c60*/  SHFL.DOWN PT, R23, R4, 0x4, 0x1f ;  /* 0x08801f0004177f89 */ /* 0x000ea200000e0000 */
[----:B------:R-:W-:Y:S01]  /*9c70*/  ISETP.GT.AND P2, PT, R171, 0x1b, PT ;  /* 0x0000001bab00780c */ /* 0x000fe20003f44270 */
[----:B------:R-:W-:Y:S01]  /*9c80*/  FFMA.FTZ R10, R38, UR18, R15 ;  /* 0x00000012260a7c23 */ /* 0x000fe2000801000f */
[----:B------:R-:W-:Y:S01]  /*9c90*/  FFMA.FTZ R194, R194, R19, R21 ;  /* 0x00000013c2c27223 */ /* 0x000fe20000010015 */
[----:B------:R-:W4:Y:S01]  /*9ca0*/  SHFL.DOWN PT, R20, R7, 0x4, 0x1f ;  /* 0x08801f0007147f89 */ /* 0x000f2200000e0000 */
[----:B------:R-:W-:Y:S01]  /*9cb0*/  FFMA.FTZ R180, R180, UR18, -R17 ;  /* 0x00000012b4b47c23 */ /* 0x000fe20008010811 */
[----:B------:R-:W-:Y:S01]  /*9cc0*/  FMUL.FTZ R16, R213, R10 ;  /* 0x0000000ad5107220 */ /* 0x000fe20000410000 */
[C---:B------:R-:W-:Y:S01]  /*9cd0*/  FMUL.FTZ R10, R179.reuse, UR19 ;  /* 0x00000013b30a7c20 */ /* 0x040fe20008410000 */
[----:B------:R-:W5:Y:S01]  /*9ce0*/  SHFL.DOWN PT, R18, R5, 0x4, 0x1f ;  /* 0x08801f0005127f89 */ /* 0x000f6200000e0000 */
[----:B------:R-:W-:Y:S01]  /*9cf0*/  FFMA.FTZ R179, R179, UR18, -R12 ;  /* 0x00000012b3b37c23 */ /* 0x000fe2000801080c */
[----:B------:R-:W-:Y:S01]  /*9d00*/  FFMA.FTZ R195, R195, R180, R16 ;  /* 0x000000b4c3c37223 */ /* 0x000fe20000010010 */
[----:B------:R-:W-:Y:S01]  /*9d10*/  FFMA.FTZ R13, R37, UR18, R10 ;  /* 0x00000012250d7c23 */ /* 0x000fe2000801000a */
[----:B------:R-:W-:Y:S01]  /*9d20*/  FMUL.FTZ R15, R36, UR19 ;  /* 0x00000013240f7c20 */ /* 0x000fe20008410000 */
[----:B------:R-:W-:Y:S01]  /*9d30*/  FMUL.FTZ R12, R35, UR19 ;  /* 0x00000013230c7c20 */ /* 0x000fe20008410000 */
[----:B------:R-:W-:Y:S01]  /*9d40*/  FFMA.FTZ R42, R148, R42, R191 ;  /* 0x0000002a942a7223 */ /* 0x000fe200000100bf */
[----:B------:R-:W-:Y:S01]  /*9d50*/  FMUL.FTZ R17, R208, R13 ;  /* 0x0000000dd0117220 */ /* 0x000fe20000410000 */
[----:B0-----:R-:W-:Y:S01]  /*9d60*/  @!P2 FADD.FTZ R6, R6, R25 ;  /* 0x000000190606a221 */ /* 0x001fe20000010000 */
[C---:B------:R-:W-:Y:S01]  /*9d70*/  FMUL.FTZ R13, R178.reuse, UR19 ;  /* 0x00000013b20d7c20 */ /* 0x040fe20008410000 */
[----:B------:R-:W-:Y:S01]  /*9d80*/  FFMA.FTZ R178, R178, UR18, -R15 ;  /* 0x00000012b2b27c23 */ /* 0x000fe2000801080f */
[----:B------:R-:W-:Y:S01]  /*9d90*/  FFMA.FTZ R196, R196, R179, R17 ;  /* 0x000000b3c4c47223 */ /* 0x000fe20000010011 */
[----:B------:R-:W-:Y:S01]  /*9da0*/  FFMA.FTZ R41, R139, R41, R192 ;  /* 0x000000298b297223 */ /* 0x000fe200000100c0 */
[----:B------:R-:W0:Y:S01]  /*9db0*/  SHFL.DOWN PT, R21, R6, 0x8, 0x1f ;  /* 0x09001f0006157f89 */ /* 0x000e2200000e0000 */
[----:B------:R-:W-:Y:S01]  /*9dc0*/  FFMA.FTZ R10, R36, UR18, R13 ;  /* 0x00000012240a7c23 */ /* 0x000fe2000801000d */
[----:B------:R-:W-:Y:S01]  /*9dd0*/  FFMA.FTZ R193, R150, R40, R193 ;  /* 0x0000002896c17223 */ /* 0x000fe200000100c1 */
[----:B--2---:R-:W-:Y:S01]  /*9de0*/  @!P2 FADD.FTZ R4, R4, R23 ;  /* 0x000000170404a221 */ /* 0x004fe20000010000 */
[----:B------:R-:W-:Y:S01]  /*9df0*/  FFMA.FTZ R194, R141, R39, R194 ;  /* 0x000000278dc27223 */ /* 0x000fe200000100c2 */
[----:B------:R-:W-:Y:S01]  /*9e00*/  FMUL.FTZ R16, R215, R10 ;  /* 0x0000000ad7107220 */ /* 0x000fe20000410000 */
[----:B------:R-:W-:Y:S01]  /*9e10*/  FMUL.FTZ R10, R177, UR19 ;  /* 0x00000013b10a7c20 */ /* 0x000fe20008410000 */
[----:B----4-:R-:W-:Y:S01]  /*9e20*/  @!P2 FADD.FTZ R7, R7, R20 ;  /* 0x000000140707a221 */ /* 0x010fe20000010000 */
[----:B------:R-:W2:Y:S01]  /*9e30*/  SHFL.DOWN PT, R19, R4, 0x8, 0x1f ;  /* 0x09001f0004137f89 */ /* 0x000ea200000e0000 */
[----:B------:R-:W-:Y:S01]  /*9e40*/  FFMA.FTZ R177, R177, UR18, -R12 ;  /* 0x00000012b1b17c23 */ /* 0x000fe2000801080c */
[----:B------:R-:W-:Y:S01]  /*9e50*/  FFMA.FTZ R13, R35, UR18, R10 ;  /* 0x00000012230d7c23 */ /* 0x000fe2000801000a */
[----:B-----5:R-:W-:Y:S01]  /*9e60*/  @!P2 FADD.FTZ R5, R5, R18 ;  /* 0x000000120505a221 */ /* 0x020fe20000010000 */
[----:B------:R-:W4:Y:S01]  /*9e70*/  SHFL.DOWN PT, R20, R7, 0x8, 0x1f ;  /* 0x09001f0007147f89 */ /* 0x000f2200000e0000 */
[----:B------:R-:W-:Y:S01]  /*9e80*/  ISETP.GT.AND P2, PT, R171, 0x17, PT ;  /* 0x00000017ab00780c */ /* 0x000fe20003f44270 */
[----:B------:R-:W-:Y:S01]  /*9e90*/  FMUL.FTZ R13, R210, R13 ;  /* 0x0000000dd20d7220 */ /* 0x000fe20000410000 */
[----:B------:R-:W-:Y:S01]  /*9ea0*/  FMUL.FTZ R10, R33, UR19 ;  /* 0x00000013210a7c20 */ /* 0x000fe20008410000 */
[----:B------:R-:W5:Y:S01]  /*9eb0*/  SHFL.DOWN PT, R18, R5, 0x8, 0x1f ;  /* 0x09001f0005127f89 */ /* 0x000f6200000e0000 */
[----:B------:R-:W-:Y:S01]  /*9ec0*/  FFMA.FTZ R197, R197, R178, R16 ;  /* 0x000000b2c5c57223 */ /* 0x000fe20000010010 */
[----:B------:R-:W-:Y:S01]  /*9ed0*/  FFMA.FTZ R198, R198, R177, R13 ;  /* 0x000000b1c6c67223 */ /* 0x000fe2000001000d */
[----:B------:R-:W-:Y:S01]  /*9ee0*/  FFMA.FTZ R16, R176, UR18, -R11 ;  /* 0x00000012b0107c23 */ /* 0x000fe2000801080b */
[C---:B------:R-:W-:Y:S01]  /*9ef0*/  FFMA.FTZ R13, R9.reuse, UR18, -R10 ;  /* 0x00000012090d7c23 */ /* 0x040fe2000801080a */
[----:B------:R-:W-:Y:S01]  /*9f00*/  FMUL.FTZ R11, R32, UR19 ;  /* 0x00000013200b7c20 */ /* 0x000fe20008410000 */
[----:B------:R-:W-:Y:S01]  /*9f10*/  FMUL.FTZ R10, R9, UR19 ;  /* 0x00000013090a7c20 */ /* 0x000fe20008410000 */
[----:B------:R-:W-:Y:S01]  /*9f20*/  FMUL.FTZ R9, R48, UR19 ;  /* 0x0000001330097c20 */ /* 0x000fe20008410000 */
[----:B------:R-:W-:Y:S01]  /*9f30*/  FFMA.FTZ R195, R152, R38, R195 ;  /* 0x0000002698c37223 */ /* 0x000fe200000100c3 */
[----:B------:R-:W-:Y:S01]  /*9f40*/  FFMA.FTZ R12, R48, UR18, -R11 ;  /* 0x00000012300c7c23 */ /* 0x000fe2000801080b */
[----:B0-----:R-:W-:Y:S01]  /*9f50*/  @!P2 FADD.FTZ R6, R6, R21 ;  /* 0x000000150606a221 */ /* 0x001fe20000010000 */
[----:B------:R-:W-:Y:S01]  /*9f60*/  FFMA.FTZ R11, R33, UR18, R10 ;  /* 0x00000012210b7c23 */ /* 0x000fe2000801000a */
[----:B------:R-:W-:Y:S01]  /*9f70*/  FFMA.FTZ R37, R143, R37, R196 ;  /* 0x000000258f257223 */ /* 0x000fe200000100c4 */
[----:B------:R-:W-:Y:S01]  /*9f80*/  FFMA.FTZ R36, R154, R36, R197 ;  /* 0x000000249a247223 */ /* 0x000fe200000100c5 */
[----:B------:R-:W-:Y:S01]  /*9f90*/  FMUL.FTZ R15, R176, UR19 ;  /* 0x00000013b00f7c20 */ /* 0x000fe20008410000 */
[----:B------:R-:W-:Y:S01]  /*9fa0*/  FFMA.FTZ R10, R32, UR18, R9 ;  /* 0x00000012200a7c23 */ /* 0x000fe20008010009 */
[----:B--2---:R-:W-:Y:S01]  /*9fb0*/  @!P2 FADD.FTZ R4, R4, R19 ;  /* 0x000000130404a221 */ /* 0x004fe20000010000 */
[----:B------:R0:W2:Y:S01]  /*9fc0*/  SHFL.DOWN PT, R17, R6, 0x10, 0x1f ;  /* 0x0a001f0006117f89 */ /* 0x0000a200000e0000 */
[----:B------:R-:W-:Y:S01]  /*9fd0*/  FADD.FTZ R101, R14, R101 ;  /* 0x000000650e657221 */ /* 0x000fe20000010000 */
[----:B------:R-:W-:Y:S01]  /*9fe0*/  FADD.FTZ R124, R227, R124 ;  /* 0x0000007ce37c7221 */ /* 0x000fe20000010000 */
[----:B----4-:R-:W-:Y:S01]  /*9ff0*/  @!P2 FADD.FTZ R7, R7, R20 ;  /* 0x000000140707a221 */ /* 0x010fe20000010000 */
[----:B------:R0:W4:Y:S01]  /*a000*/  SHFL.DOWN PT, R9, R4, 0x10, 0x1f ;  /* 0x0a001f0004097f89 */ /* 0x00012200000e0000 */
[----:B------:R-:W-:Y:S01]  /*a010*/  FADD.FTZ R93, R46, R93 ;  /* 0x0000005d2e5d7221 */ /* 0x000fe20000010000 */
[----:B------:R-:W-:Y:S01]  /*a020*/  FADD.FTZ R122, R203, R122 ;  /* 0x0000007acb7a7221 */ /* 0x000fe20000010000 */
[----:B-----5:R-:W-:Y:S01]  /*a030*/  @!P2 FADD.FTZ R5, R5, R18 ;  /* 0x000000120505a221 */ /* 0x020fe20000010000 */
[----:B------:R-:W-:Y:S01]  /*a040*/  ISETP.GT.AND P2, PT, R171, 0xf, PT ;  /* 0x0000000fab00780c */ /* 0x000fe20003f44270 */
        /* <DEDUP_REMOVED lines=10> */
[----:B------:R-:W-:-:S02]  /*a0f0*/  FFMA.FTZ R14, R34, UR18, R15 ;  /* 0x00000012220e7c23 */ /* 0x000fc4000801000f */
[----:B------:R-:W-:Y:S05]  /*a100*/  @P2 BRA `(.L_x_325) ;  /* 0x0000000000202947 */ /* 0x000fea0003800000 */
        /* <DEDUP_REMOVED lines=8> */
.L_x_325:
[----:B------:R-:W-:Y:S05]  /*a190*/  BSYNC.RECONVERGENT B0 ;  /* 0x0000000000007941 */ /* 0x000fea0003800200 */
.L_x_324:
        /* <DEDUP_REMOVED lines=46> */
.L_x_327:
[----:B------:R-:W-:Y:S05]  /*a480*/  BSYNC.RECONVERGENT B0 ;  /* 0x0000000000007941 */ /* 0x000fea0003800200 */
.L_x_326:
[----:B------:R-:W-:-:S04]  /*a490*/  UIADD3 UR8, UPT, UPT, UR8, 0x1, URZ ;  /* 0x0000000108087890 */ /* 0x000fc8000fffe0ff */
[----:B------:R-:W-:-:S09]  /*a4a0*/  UISETP.GE.AND UP0, UPT, UR8, UR48, UPT ;  /* 0x000000300800728c */ /* 0x000fd2000bf06270 */
[----:B------:R-:W-:Y:S05]  /*a4b0*/  BRA.U !UP0, `(.L_x_328) ;  /* 0xffffff9d08947547 */ /* 0x000fea000b83ffff */
.L_x_294:
[----:B------:R-:W5:Y:S01]  /*a4c0*/  LDCU UR8, c[0x0][0x388] ;  /* 0x00007100ff0877ac */ /* 0x000f620008000800 */
[C---:B0-----:R-:W-:Y:S02]  /*a4d0*/  SHF.L.U32 R7, R172.reuse, 0x4, RZ ;  /* 0x00000004ac077819 */ /* 0x041fe400000006ff */
[----:B------:R-:W-:Y:S02]  /*a4e0*/  CS2R R4, SRZ ;  /* 0x0000000000047805 */ /* 0x000fe4000001ff00 */
[----:B------:R-:W-:Y:S01]  /*a4f0*/  LOP3.LUT R0, R172, 0x1f, RZ, 0xc0, !PT ;  /* 0x0000001fac007812 */ /* 0x000fe200078ec0ff */
[----:B------:R-:W-:Y:S01]  /*a500*/  ULEA UR20, UR15, 0xfffff800, 0xb ;  /* 0xfffff8000f147891 */ /* 0x000fe2000f8e58ff */
[----:B------:R-:W-:Y:S02]  /*a510*/  MOV R2, UR12 ;  /* 0x0000000c00027c02 */ /* 0x000fe40008000f00 */
[----:B----4-:R-:W-:Y:S02]  /*a520*/  CS2R R8, SRZ ;  /* 0x0000000000087805 */ /* 0x010fe4000001ff00 */
[----:B------:R-:W-:Y:S01]  /*a530*/  LOP3.LUT R7, R0, 0x3e00, R7, 0xf8, !PT ;  /* 0x00003e0000077812 */ /* 0x000fe200078ef807 */
[----:B------:R-:W-:Y:S01]  /*a540*/  HFMA2 R6, -RZ, RZ, 0, 0 ;  /* 0x00000000ff067431 */ /* 0x000fe200000001ff */
[----:B------:R-:W-:-:S02]  /*a550*/  MOV R3, UR11 ;  /* 0x0000000b00037c02 */ /* 0x000fc40008000f00 */
[----:B------:R-:W-:Y:S02]  /*a560*/  CS2R R10, SRZ ;  /* 0x00000000000a7805 */ /* 0x000fe4000001ff00 */
[C---:B------:R-:W-:Y:S02]  /*a570*/  LOP3.LUT R45, R7.reuse, 0x20, RZ, 0xfc, !PT ;  /* 0x00000020072d7812 */ /* 0x040fe400078efcff */
[----:B------:R-:W-:Y:S02]  /*a580*/  CS2R R12, SRZ ;  /* 0x00000000000c7805 */ /* 0x000fe4000001ff00 */
[C---:B------:R-:W-:Y:S01]  /*a590*/  LOP3.LUT R47, R7.reuse, 0x40, RZ, 0xfc, !PT ;  /* 0x00000040072f7812 */ /* 0x040fe200078efcff */
[C---:B------:R-:W-:Y:S01]  /*a5a0*/  IMAD.WIDE.U32 R2, R7.reuse, 0x4, R2 ;  /* 0x0000000407027825 */ /* 0x040fe200078e0002 */
[----:B------:R-:W-:Y:S02]  /*a5b0*/  LOP3.LUT R49, R7, 0x60, RZ, 0xfc, !PT ;  /* 0x0000006007317812 */ /* 0x000fe400078efcff */
[----:B------:R-:W-:-:S02]  /*a5c0*/  CS2R R14, SRZ ;  /* 0x00000000000e7805 */ /* 0x000fc4000001ff00 */
[C---:B------:R-:W-:Y:S01]  /*a5d0*/  LOP3.LUT R51, R7.reuse, 0x80, RZ, 0xfc, !PT ;  /* 0x0000008007337812 */ /* 0x040fe200078efcff */
[----:B-----5:R-:W-:Y:S01]  /*a5e0*/  UIADD3 UR8, UPT, UPT, -UR20, UR8, URZ ;  /* 0x0000000814087290 */ /* 0x020fe2000fffe1ff */
[C---:B------:R-:W-:Y:S02]  /*a5f0*/  LOP3.LUT R53, R7.reuse, 0xa0, RZ, 0xfc, !PT ;  /* 0x000000a007357812 */ /* 0x040fe400078efcff */
[----:B--2---:R-:W-:Y:S02]  /*a600*/  CS2R R16, SRZ ;  /* 0x0000000000107805 */ /* 0x004fe4000001ff00 */
[C---:B------:R-:W-:Y:S01]  /*a610*/  LOP3.LUT R55, R7.reuse, 0xc0, RZ, 0xfc, !PT ;  /* 0x000000c007377812 */ /* 0x040fe200078efcff */
[----:B------:R-:W-:Y:S01]  /*a620*/  HFMA2 R20, -RZ, RZ, 0, 0 ;  /* 0x00000000ff147431 */ /* 0x000fe200000001ff */
[----:B------:R-:W-:Y:S02]  /*a630*/  LOP3.LUT R57, R7, 0xe0, RZ, 0xfc, !PT ;  /* 0x000000e007397812 */ /* 0x000fe400078efcff */
[----:B------:R-:W-:-:S02]  /*a640*/  MOV R18, RZ ;  /* 0x000000ff00127202 */ /* 0x000fc40000000f00 */
[----:B------:R-:W-:Y:S01]  /*a650*/  MOV R22, RZ ;  /* 0x000000ff00167202 */ /* 0x000fe20000000f00 */
[----:B------:R-:W-:Y:S01]  /*a660*/  BAR.SYNC.DEFER_BLOCKING 0x0 ;  /* 0x0000000000007b1d */ /* 0x000fe20000010000 */
[----:B------:R-:W-:Y:S02]  /*a670*/  ISETP.GE.AND P2, PT, R7, UR8, PT ;  /* 0x0000000807007c0c */ /* 0x000fe4000bf46270 */
[----:B------:R-:W-:Y:S02]  /*a680*/  ISETP.GE.AND P1, PT, R45, UR8, PT ;  /* 0x000000082d007c0c */ /* 0x000fe4000bf26270 */
[----:B------:R-:W-:-:S03]  /*a690*/  ISETP.GE.AND P0, PT, R47, UR8, PT ;  /* 0x000000082f007c0c */ /* 0x000fc6000bf06270 */
[----:B------:R-:W0:Y:S01]  /*a6a0*/  S2UR UR26, SR_CTAID.X ;  /* 0x00000000001a79c3 */ /* 0x000e220000002500 */
[----:B------:R-:W-:Y:S01]  /*a6b0*/  ISETP.GE.AND P4, PT, R49, UR8, PT ;  /* 0x0000000831007c0c */ /* 0x000fe2000bf86270 */
[----:B------:R-:W0:Y:S01]  /*a6c0*/  LDCU.64 UR22, c[0x0][0x4f8] ;  /* 0x00009f00ff1677ac */ /* 0x000e220008000a00 */
[----:B------:R-:W-:Y:S02]  /*a6d0*/  LOP3.LUT R59, R7, 0x100, RZ, 0xfc, !PT ;  /* 0x00000100073b7812 */ /* 0x000fe400078efcff */
[----:B------:R-:W-:Y:S01]  /*a6e0*/  ISETP.GE.AND P6, PT, R51, UR8, PT ;  /* 0x0000000833007c0c */ /* 0x000fe2000bfc6270 */
[----:B------:R-:W2:Y:S01]  /*a6f0*/  LDCU.64 UR24, c[0x0][0x500] ;  /* 0x0000a000ff1877ac */ /* 0x000ea20008000a00 */
[----:B------:R-:W-:Y:S02]  /*a700*/  ISETP.GE.AND P5, PT, R53, UR8, PT ;  /* 0x0000000835007c0c */ /* 0x000fe4000bfa6270 */
[----:B------:R-:W-:Y:S02]  /*a710*/  ISETP.GE.AND P3, PT, R55, UR8, PT ;  /* 0x0000000837007c0c */ /* 0x000fe4000bf66270 */
[----:B-1----:R-:W-:-:S02]  /*a720*/  LOP3.LUT R61, R7, 0x120, RZ, 0xfc, !PT ;  /* 0x00000120073d7812 */ /* 0x002fc400078efcff */
[C---:B------:R-:W-:Y:S02]  /*a730*/  LOP3.LUT R63, R7.reuse, 0x140, RZ, 0xfc, !PT ;  /* 0x00000140073f7812 */ /* 0x040fe400078efcff */
[C---:B------:R-:W-:Y:S02]  /*a740*/  LOP3.LUT R65, R7.reuse, 0x160, RZ, 0xfc, !PT ;  /* 0x0000016007417812 */ /* 0x040fe400078efcff */
[----:B------:R-:W-:Y:S01]  /*a750*/  LOP3.LUT R67, R7, 0x180, RZ, 0xfc, !PT ;  /* 0x0000018007437812 */ /* 0x000fe200078efcff */
[----:B------:R-:W4:Y:S01]  /*a760*/  @!P2 LDG.E R5, desc[UR30][R2.64] ;  /* 0x0000001e0205a981 */ /* 0x000f22000c1e1900 */
[----:B------:R-:W-:Y:S02]  /*a770*/  ISETP.GE.AND P2, PT, R57, UR8, PT ;  /* 0x0000000839007c0c */ /* 0x000fe4000bf46270 */
[----:B------:R-:W-:Y:S01]  /*a780*/  LOP3.LUT R69, R7, 0x1a0, RZ, 0xfc, !PT ;  /* 0x000001a007457812 */ /* 0x000fe200078efcff */
[----:B------:R-:W5:Y:S01]  /*a790*/  @!P1 LDG.E R4, desc[UR30][R2.64+0x80] ;  /* 0x0000801e02049981 */ /* 0x000f62000c1e1900 */
[----:B------:R-:W-:-:S02]  /*a7a0*/  ISETP.GE.AND P1, PT, R59, UR8, PT ;  /* 0x000000083b007c0c */ /* 0x000fc4000bf26270 */
[----:B------:R-:W-:Y:S01]  /*a7b0*/  LOP3.LUT R71, R7, 0x1c0, RZ, 0xfc, !PT ;  /* 0x000001c007477812 */ /* 0x000fe200078efcff */
[----:B------:R-:W3:Y:S01]  /*a7c0*/  @!P0 LDG.E R9, desc[UR30][R2.64+0x100] ;  /* 0x0001001e02098981 */ /* 0x000ee2000c1e1900 */
[----:B------:R-:W-:Y:S02]  /*a7d0*/  ISETP.GE.AND P0, PT, R61, UR8, PT ;  /* 0x000000083d007c0c */ /* 0x000fe4000bf06270 */
[----:B------:R-:W-:Y:S01]  /*a7e0*/  LOP3.LUT R73, R7, 0x1e0, RZ, 0xfc, !PT ;  /* 0x000001e007497812 */ /* 0x000fe200078efcff */
[----:B------:R-:W2:Y:S01]  /*a7f0*/  @!P4 LDG.E R6, desc[UR30][R2.64+0x180] ;  /* 0x0001801e0206c981 */ /* 0x000ea2000c1e1900 */
[----:B------:R-:W-:-:S03]  /*a800*/  ISETP.GE.AND P4, PT, R63, UR8, PT ;  /* 0x000000083f007c0c */ /* 0x000fc6000bf86270 */
        /* <DEDUP_REMOVED lines=10> */
[----:B------:R-:W2:Y:S04]  /*a8b0*/  @!P0 LDG.E R12, desc[UR30][R2.64+0x480] ;  /* 0x0004801e020c8981 */ /* 0x000ea8000c1e1900 */
[----:B------:R-:W2:Y:S04]  /*a8c0*/  @!P4 LDG.E R17, desc[UR30][R2.64+0x500] ;  /* 0x0005001e0211c981 */ /* 0x000ea8000c1e1900 */
[----:B------:R-:W2:Y:S04]  /*a8d0*/  @!P6 LDG.E R14, desc[UR30][R2.64+0x580] ;  /* 0x0005801e020ee981 */ /* 0x000ea8000c1e1900 */
[----:B------:R-:W2:Y:S04]  /*a8e0*/  @!P5 LDG.E R16, desc[UR30][R2.64+0x600] ;  /* 0x0006001e0210d981 */ /* 0x000ea8000c1e1900 */
[----:B------:R-:W2:Y:S04]  /*a8f0*/  @!P3 LDG.E R18, desc[UR30][R2.64+0x680] ;  /* 0x0006801e0212b981 */ /* 0x000ea8000c1e1900 */
[----:B------:R-:W2:Y:S04]  /*a900*/  @!P2 LDG.E R20, desc[UR30][R2.64+0x700] ;  /* 0x0007001e0214a981 */ /* 0x000ea8000c1e1900 */
[----:B------:R-:W2:Y:S01]  /*a910*/  @!P1 LDG.E R22, desc[UR30][R2.64+0x780] ;  /* 0x0007801e02169981 */ /* 0x000ea2000c1e1900 */
[----:B------:R-:W-:-:S04]  /*a920*/  USHF.R.S32.HI UR21, URZ, 0x1f, UR20 ;  /* 0x0000001fff157899 */ /* 0x000fc80008011414 */
[----:B0-----:R-:W-:Y:S01]  /*a930*/  UIMAD.WIDE.U32 UR18, UR26, UR22, UR20 ;  /* 0x000000161a1272a5 */ /* 0x001fe2000f8e0014 */
[----:B----4-:R-:W-:Y:S04]  /*a940*/  STS [R170], R5 ;  /* 0x00000005aa007388 */ /* 0x010fe80000000800 */
[----:B-----5:R-:W-:Y:S04]  /*a950*/  STS [R169+0x80], R4 ;  /* 0x00008004a9007388 */ /* 0x020fe80000000800 */
[----:B---3--:R-:W-:Y:S04]  /*a960*/  STS [R168+0x100], R9 ;  /* 0x00010009a8007388 */ /* 0x008fe80000000800 */
        /* <DEDUP_REMOVED lines=17> */
[----:B------:R-:W-:Y:S04]  /*aa80*/  LDS R5, [R149+0x18] ;  /* 0x0000180095057984 */ /* 0x000fe80000000800 */
[----:B------:R-:W-:Y:S04]  /*aa90*/  LDS R6, [R149+0x1c] ;  /* 0x00001c0095067984 */ /* 0x000fe80000000800 */
[----:B------:R-:W-:Y:S04]  /*aaa0*/  LDS R8, [R149+0x20] ;  /* 0x0000200095087984 */ /* 0x000fe80000000800 */
[----:B------:R-:W-:Y:S01]  /*aab0*/  LDS R9, [R149+0x24] ;  /* 0x0000240095097984 */ /* 0x000fe20000000800 */
[----:B0-----:R-:W-:-:S03]  /*aac0*/  FADD.FTZ R10, R2, UR6 ;  /* 0x00000006020a7e21 */ /* 0x001fc60008010000 */
[----:B------:R-:W0:Y:S01]  /*aad0*/  LDS R2, [R149+0xc] ;  /* 0x00000c0095027984 */ /* 0x000e220000000800 */
[----:B-1----:R-:W-:Y:S01]  /*aae0*/  FADD.FTZ R12, R3, UR6 ;  /* 0x00000006030c7e21 */ /* 0x002fe20008010000 */
[----:B------:R-:W-:Y:S02]  /*aaf0*/  FSETP.GTU.FTZ.AND P1, PT, R10, 20, PT ;  /* 0x41a000000a00780b */ /* 0x000fe40003f3c000 */
[----:B------:R-:W1:Y:S01]  /*ab00*/  LDS R3, [R149+0x10] ;  /* 0x0000100095037984 */ /* 0x000e620000000800 */
[----:B--2---:R-:W-:-:S03]  /*ab10*/  FADD.FTZ R14, R4, UR6 ;  /* 0x00000006040e7e21 */ /* 0x004fc60008010000 */
[----:B------:R-:W2:Y:S01]  /*ab20*/  LDS R4, [R149+0x14] ;  /* 0x0000140095047984 */ /* 0x000ea20000000800 */
[----:B------:R-:W-:Y:S02]  /*ab30*/  FSETP.GTU.FTZ.AND P6, PT, R12, 20, PT ;  /* 0x41a000000c00780b */ /* 0x000fe40003fdc000 */
[----:B------:R-:W-:-:S04]  /*ab40*/  FSETP.GTU.FTZ.AND P5, PT, R14, 20, PT ;  /* 0x41a000000e00780b */ /* 0x000fc80003fbc000 */
[----:B------:R-:W-:-:S06]  /*ab50*/  @!P1 FMUL.FTZ R10, R10, -1.4426950216293334961 ;  /* 0xbfb8aa3b0a0a9820 */ /* 0x000fcc0000410000 */
[----:B------:R-:W3:Y:S01]  /*ab60*/  @!P1 MUFU.EX2 R10, R10 ;  /* 0x0000000a000a9308 */ /* 0x000ee20000000800 */
[----:B------:R-:W-:Y:S02]  /*ab70*/  @!P6 FMUL.FTZ R12, R12, -1.4426950216293334961 ;  /* 0xbfb8aa3b0c0ce820 */ /* 0x000fe40000410000 */
[----:B------:R-:W-:-:S04]  /*ab80*/  @!P5 FMUL.FTZ R14, R14, -1.4426950216293334961 ;  /* 0xbfb8aa3b0e0ed820 */ /* 0x000fc80000410000 */
[----:B------:R-:W4:Y:S04]  /*ab90*/  @!P6 MUFU.EX2 R12, R12 ;  /* 0x0000000c000ce308 */ /* 0x000f280000000800 */
[----:B------:R-:W5:Y:S01]  /*aba0*/  @!P5 MUFU.EX2 R14, R14 ;  /* 0x0000000e000ed308 */ /* 0x000f620000000800 */
[----:B---3--:R-:W-:Y:S01]  /*abb0*/  @!P1 FADD.FTZ R11, R10, 1 ;  /* 0x3f8000000a0b9421 */ /* 0x008fe20000010000 */
[----:B0-----:R-:W-:-:S05]  /*abc0*/  FADD.FTZ R2, R2, UR6 ;  /* 0x0000000602027e21 */ /* 0x001fca0008010000 */
[----:B------:R-:W0:Y:S01]  /*abd0*/  @!P1 MUFU.RCP R11, R11 ;  /* 0x0000000b000b9308 */ /* 0x000e220000001000 */
[----:B----4-:R-:W-:Y:S01]  /*abe0*/  @!P6 FADD.FTZ R13, R12, 1 ;  /* 0x3f8000000c0de421 */ /* 0x010fe20000010000 */
[----:B-1----:R-:W-:Y:S01]  /*abf0*/  FADD.FTZ R3, R3, UR6 ;  /* 0x0000000603037e21 */ /* 0x002fe20008010000 */
[----:B-----5:R-:W-:Y:S01]  /*ac00*/  @!P5 FADD.FTZ R15, R14, 1 ;  /* 0x3f8000000e0fd421 */ /* 0x020fe20000010000 */
[----:B--2---:R-:W-:-:S04]  /*ac10*/  FADD.FTZ R4, R4, UR6 ;  /* 0x0000000604047e21 */ /* 0x004fc80008010000 */
[----:B------:R-:W1:Y:S01]  /*ac20*/  @!P6 MUFU.RCP R16, R13 ;  /* 0x0000000d0010e308 */ /* 0x000e620000001000 */
[----:B------:R-:W-:Y:S02]  /*ac30*/  FSETP.GTU.FTZ.AND P0, PT, R2, 20, PT ;  /* 0x41a000000200780b */ /* 0x000fe40003f1c000 */
[----:B------:R-:W-:Y:S02]  /*ac40*/  FSETP.GTU.FTZ.AND P4, PT, R3, 20, PT ;  /* 0x41a000000300780b */ /* 0x000fe40003f9c000 */
[----:B------:R-:W-:-:S03]  /*ac50*/  FSETP.GTU.FTZ.AND P3, PT, R4, 20, PT ;  /* 0x41a000000400780b */ /* 0x000fc60003f7c000 */
[----:B------:R-:W2:Y:S01]  /*ac60*/  @!P5 MUFU.RCP R15, R15 ;  /* 0x0000000f000fd308 */ /* 0x000ea20000001000 */
[----:B------:R-:W-:Y:S01]  /*ac70*/  FADD.FTZ R5, R5, UR6 ;  /* 0x0000000605057e21 */ /* 0x000fe20008010000 */
[----:B------:R-:W-:Y:S01]  /*ac80*/  FADD.FTZ R10, R6, UR6 ;  /* 0x00000006060a7e21 */ /* 0x000fe20008010000 */
[----:B0-----:R-:W-:Y:S01]  /*ac90*/  @!P1 FMUL.FTZ R106, R106, R11 ;  /* 0x0000000b6a6a9220 */ /* 0x001fe20000410000 */
[----:B------:R-:W-:Y:S02]  /*aca0*/  FADD.FTZ R11, R8, UR6 ;  /* 0x00000006080b7e21 */ /* 0x000fe40008010000 */
[----:B------:R-:W-:Y:S01]  /*acb0*/  FSETP.GTU.FTZ.AND P2, PT, R5, 20, PT ;  /* 0x41a000000500780b */ /* 0x000fe20003f5c000 */
[----:B------:R-:W-:Y:S01]  /*acc0*/  FADD.FTZ R12, R9, UR6 ;  /* 0x00000006090c7e21 */ /* 0x000fe20008010000 */
[----:B------:R-:W-:Y:S01]  /*acd0*/  @!P0 FMUL.FTZ R2, R2, -1.4426950216293334961 ;  /* 0xbfb8aa3b02028820 */ /* 0x000fe20000410000 */
[----:B------:R-:W-:Y:S01]  /*ace0*/  @!P4 FMUL.FTZ R3, R3, -1.4426950216293334961 ;  /* 0xbfb8aa3b0303c820 */ /* 0x000fe20000410000 */
[----:B------:R-:W-:Y:S01]  /*acf0*/  @!P3 FMUL.FTZ R6, R4, -1.4426950216293334961 ;  /* 0xbfb8aa3b0406b820 */ /* 0x000fe20000410000 */
[----:B------:R-:W-:Y:S01]  /*ad00*/  FSETP.GTU.FTZ.AND P1, PT, R10, 20, PT ;  /* 0x41a000000a00780b */ /* 0x000fe20003f3c000 */
[----:B-1----:R-:W-:Y:S01]  /*ad10*/  @!P6 FMUL.FTZ R107, R107, R16 ;  /* 0x000000106b6be220 */ /* 0x002fe20000410000 */
[----:B------:R-:W-:Y:S01]  /*ad20*/  FSETP.GTU.FTZ.AND P6, PT, R11, 20, PT ;  /* 0x41a000000b00780b */ /* 0x000fe20003fdc000 */
[----:B------:R-:W0:Y:S01]  /*ad30*/  @!P0 MUFU.EX2 R2, R2 ;  /* 0x0000000200028308 */ /* 0x000e220000000800 */
[----:B--2---:R-:W-:Y:S01]  /*ad40*/  @!P5 FMUL.FTZ R108, R108, R15 ;  /* 0x0000000f6c6cd220 */ /* 0x004fe20000410000 */
[----:B------:R-:W-:-:S02]  /*ad50*/  FSETP.GTU.FTZ.AND P5, PT, R12, 20, PT ;  /* 0x41a000000c00780b */ /* 0x000fc40003fbc000 */
[----:B------:R-:W1:Y:S01]  /*ad60*/  @!P4 MUFU.EX2 R3, R3 ;  /* 0x000000030003c308 */ /* 0x000e620000000800 */
[----:B------:R-:W-:-:S03]  /*ad70*/  @!P2 FMUL.FTZ R8, R5, -1.4426950216293334961 ;  /* 0xbfb8aa3b0508a820 */ /* 0x000fc60000410000 */
[----:B------:R-:W2:Y:S02]  /*ad80*/  @!P3 MUFU.EX2 R6, R6 ;  /* 0x000000060006b308 */ /* 0x000ea40000000800 */
[----:B------:R-:W-:Y:S02]  /*ad90*/  @!P1 FMUL.FTZ R9, R10, -1.4426950216293334961 ;  /* 0xbfb8aa3b0a099820 */ /* 0x000fe40000410000 */
[----:B------:R-:W-:Y:S01]  /*ada0*/  @!P6 FMUL.FTZ R10, R11, -1.4426950216293334961 ;  /* 0xbfb8aa3b0b0ae820 */ /* 0x000fe20000410000 */
[----:B------:R-:W3:Y:S01]  /*adb0*/  @!P2 MUFU.EX2 R8, R8 ;  /* 0x000000080008a308 */ /* 0x000ee20000000800 */
[----:B0-----:R-:W-:Y:S02]  /*adc0*/  @!P0 FADD.FTZ R4, R2, 1 ;  /* 0x3f80000002048421 */ /* 0x001fe40000010000 */
[----:B------:R-:W0:Y:S01]  /*add0*/  LDS R2, [R149+0x28] ;  /* 0x0000280095027984 */ /* 0x000e220000000800 */
[----:B------:R-:W-:Y:S01]  /*ade0*/  @!P5 FMUL.FTZ R11, R12, -1.4426950216293334961 ;  /* 0xbfb8aa3b0c0bd820 */ /* 0x000fe20000410000 */
[----:B-1----:R-:W-:Y:S01]  /*adf0*/  @!P4 FADD.FTZ R5, R3, 1 ;  /* 0x3f8000000305c421 */ /* 0x002fe20000010000 */
[----:B------:R-:W1:Y:S01]  /*ae00*/  @!P1 MUFU.EX2 R9, R9 ;  /* 0x0000000900099308 */ /* 0x000e620000000800 */
[----:B------:R-:W4:Y:S01]  /*ae10*/  LDS R3, [R149+0x2c] ;  /* 0x00002c0095037984 */ /* 0x000f220000000800 */
[----:B--2---:R-:W-:-:S02]  /*ae20*/  @!P3 FADD.FTZ R6, R6, 1 ;  /* 0x3f8000000606b421 */ /* 0x004fc40000010000 */
[----:B------:R-:W2:Y:S04]  /*ae30*/  @!P5 MUFU.EX2 R11, R11 ;  /* 0x0000000b000bd308 */ /* 0x000ea80000000800 */
[----:B------:R-:W5:Y:S01]  /*ae40*/  @!P6 MUFU.EX2 R10, R10 ;  /* 0x0000000a000ae308 */ /* 0x000f620000000800 */
[----:B---3--:R-:W-:-:S03]  /*ae50*/  @!P2 FADD.FTZ R8, R8, 1 ;  /* 0x3f8000000808a421 */ /* 0x008fc60000010000 */
[----:B------:R3:W0:Y:S08]  /*ae60*/  @!P0 MUFU.RCP R13, R4 ;  /* 0x00000004000d8308 */ /* 0x0006300000001000 */
[----:B------:R1:W-:Y:S01]  /*ae70*/  @!P4 MUFU.RCP R12, R5 ;  /* 0x00000005000cc308 */ /* 0x0003e20000001000 */
[----:B---3--:R-:W3:Y:S07]  /*ae80*/  LDS R4, [R149+0x30] ;  /* 0x0000300095047984 */ /* 0x008eee0000000800 */
[----:B------:R2:W-:Y:S01]  /*ae90*/  @!P3 MUFU.RCP R15, R6 ;  /* 0x00000006000fb308 */ /* 0x0005e20000001000 */
[----:B-1----:R-:W1:Y:S04]  /*aea0*/  LDS R5, [R149+0x34] ;  /* 0x0000340095057984 */ /* 0x002e680000000800 */
[----:B--2---:R-:W2:Y:S03]  /*aeb0*/  LDS R6, [R149+0x38] ;  /* 0x0000380095067984 */ /* 0x004ea60000000800 */
[----:B------:R0:W-:Y:S01]  /*aec0*/  @!P2 MUFU.RCP R17, R8 ;  /* 0x000000080011a308 */ /* 0x0001e20000001000 */
[----:B------:R-:W-:Y:S01]  /*aed0*/  @!P1 FADD.FTZ R9, R9, 1 ;  /* 0x3f80000009099421 */ /* 0x000fe20000010000 */
[----:B------:R-:W-:Y:S01]  /*aee0*/  @!P5 FADD.FTZ R11, R11, 1 ;  /* 0x3f8000000b0bd421 */ /* 0x000fe20000010000 */
[----:B-----5:R-:W-:Y:S01]  /*aef0*/  @!P6 FADD.FTZ R10, R10, 1 ;  /* 0x3f8000000a0ae421 */ /* 0x020fe20000010000 */
[----:B0-----:R-:W0:Y:S04]  /*af00*/  LDS R8, [R149+0x3c] ;  /* 0x00003c0095087984 */ /* 0x001e280000000800 */
[----:B------:R-:W5:Y:S01]  /*af10*/  @!P1 MUFU.RCP R14, R9 ;  /* 0x00000009000e9308 */ /* 0x000f620000001000 */
[----:B------:R-:W-:Y:S07]  /*af20*/  BAR.SYNC.DEFER_BLOCKING 0x0 ;  /* 0x0000000000007b1d */ /* 0x000fee0000010000 */
[----:B------:R-:W3:Y:S01]  /*af30*/  @!P6 MUFU.RCP R19, R10 ;  /* 0x0000000a0013e308 */ /* 0x000ee20000001000 */
[----:B------:R-:W-:-:S07]  /*af40*/  @!P0 FMUL.FTZ R110, R110, R13 ;  /* 0x0000000d6e6e8220 */ /* 0x000fce0000410000 */
[----:B------:R-:W1:Y:S01]  /*af50*/  @!P5 MUFU.RCP R11, R11 ;  /* 0x0000000b000bd308 */ /* 0x000e620000001000 */
[----:B------:R-:W-:Y:S01]  /*af60*/  ISETP.NE.AND P0, PT, R172, RZ, PT ;  /* 0x000000ffac00720c */ /* 0x000fe20003f05270 */
[----:B-----5:R-:W-:Y:S01]  /*af70*/  @!P1 FMUL.FTZ R115, R115, R14 ;  /* 0x0000000e73739220 */ /* 0x020fe20000410000 */
[----:B------:R-:W-:Y:S01]  /*af80*/  MOV R14, UR8 ;  /* 0x00000008000e7c02 */ /* 0x000fe20008000f00 */
[----:B------:R-:W-:Y:S01]  /*af90*/  FADD.FTZ R2, R2, UR6 ;  /* 0x0000000602027e21 */ /* 0x000fe20008010000 */
[----:B----4-:R-:W-:Y:S01]  /*afa0*/  FADD.FTZ R3, R3, UR6 ;  /* 0x0000000603037e21 */ /* 0x010fe20008010000 */
[----:B------:R-:W-:Y:S01]  /*afb0*/  @!P3 FMUL.FTZ R112, R112, R15 ;  /* 0x0000000f7070b220 */ /* 0x000fe20000410000 */
[----:B------:R-:W-:Y:S01]  /*afc0*/  @!P2 FMUL.FTZ R114, R114, R17 ;  /* 0x000000117272a220 */ /* 0x000fe20000410000 */
[----:B------:R-:W-:Y:S01]  /*afd0*/  STS [R149], R105 ;  /* 0x0000006995007388 */ /* 0x000fe20000000800 */
[----:B---3--:R-:W-:-:S03]  /*afe0*/  @!P6 FMUL.FTZ R116, R116, R19 ;  /* 0x000000137474e220 */ /* 0x008fc60000410000 */
[----:B------:R-:W-:Y:S04]  /*aff0*/  STS [R149+0x4], R104 ;  /* 0x0000046895007388 */ /* 0x000fe80000000800 */
[----:B------:R-:W-:Y:S01]  /*b000*/  STS [R149+0x8], R103 ;  /* 0x0000086795007388 */ /* 0x000fe20000000800 */
[----:B-1----:R-:W-:-:S03]  /*b010*/  @!P5 FMUL.FTZ R118, R118, R11 ;  /* 0x0000000b7676d220 */ /* 0x002fc60000410000 */
        /* <DEDUP_REMOVED lines=14> */
[----:B------:R-:W-:Y:S01]  /*b100*/  LDS R9, [R170] ;  /* 0x00000000aa097984 */ /* 0x000fe20000000800 */
[----:B------:R-:W-:-:S03]  /*b110*/  FSETP.GTU.FTZ.AND P5, PT, R2, 20, PT ;  /* 0x41a000000200780b */ /* 0x000fc60003fbc000 */
[----:B------:R-:W-:Y:S01]  /*b120*/  LDS R11, [R169+0x80] ;  /* 0x00008000a90b7984 */ /* 0x000fe20000000800 */
[----:B------:R-:W-:-:S03]  /*b130*/  FSETP.GTU.FTZ.AND P6, PT, R3, 20, PT ;  /* 0x41a000000300780b */ /* 0x000fc60003fdc000 */
        /* <DEDUP_REMOVED lines=15> */
[----:B------:R-:W-:Y:S01]  /*b230*/  FADD.FTZ R4, R4, UR6 ;  /* 0x0000000604047e21 */ /* 0x000fe20008010000 */
[----:B------:R-:W-:Y:S01]  /*b240*/  BAR.SYNC.DEFER_BLOCKING 0x0 ;  /* 0x0000000000007b1d */ /* 0x000fe20000010000 */
[----:B------:R-:W-:Y:S01]  /*b250*/  FADD.FTZ R5, R5, UR6 ;  /* 0x0000000605057e21 */ /* 0x000fe20008010000 */
[----:B--2---:R-:W-:Y:S01]  /*b260*/  FADD.FTZ R6, R6, UR6 ;  /* 0x0000000606067e21 */ /* 0x004fe20008010000 */
[----:B------:R-:W-:Y:S01]  /*b270*/  @!P4 FMUL.FTZ R111, R111, R12 ;  /* 0x0000000c6f6fc220 */ /* 0x000fe20000410000 */
[----:B------:R-:W-:-:S02]  /*b280*/  FSETP.GTU.FTZ.AND P4, PT, R4, 20, PT ;  /* 0x41a000000400780b */ /* 0x000fc40003f9c000 */
[----:B------:R-:W-:Y:S02]  /*b290*/  FSETP.GTU.FTZ.AND P3, PT, R5, 20, PT ;  /* 0x41a000000500780b */ /* 0x000fe40003f7c000 */
[----:B------:R-:W-:Y:S01]  /*b2a0*/  FSETP.GTU.FTZ.AND P2, PT, R6, 20, PT ;  /* 0x41a000000600780b */ /* 0x000fe20003f5c000 */
[----:B------:R-:W-:Y:S01]  /*b2b0*/  @!P5 FMUL.FTZ R2, R2, -1.4426950216293334961 ;  /* 0xbfb8aa3b0202d820 */ /* 0x000fe20000410000 */
[----:B------:R-:W-:Y:S01]  /*b2c0*/  @!P6 FMUL.FTZ R3, R3, -1.4426950216293334961 ;  /* 0xbfb8aa3b0303e820 */ /* 0x000fe20000410000 */
[----:B0-----:R-:W-:-:S04]  /*b2d0*/  FADD.FTZ R8, R8, UR6 ;  /* 0x0000000608087e21 */ /* 0x001fc80008010000 */
[----:B------:R-:W0:Y:S01]  /*b2e0*/  @!P5 MUFU.EX2 R2, R2 ;  /* 0x000000020002d308 */ /* 0x000e220000000800 */
[----:B------:R-:W-:Y:S01]  /*b2f0*/  FSETP.GTU.FTZ.AND P1, PT, R8, 20, PT ;  /* 0x41a000000800780b */ /* 0x000fe20003f3c000 */
[----:B------:R-:W-:Y:S02]  /*b300*/  @!P4 FMUL.FTZ R4, R4, -1.4426950216293334961 ;  /* 0xbfb8aa3b0404c820 */ /* 0x000fe40000410000 */
[----:B------:R-:W1:Y:S01]  /*b310*/  @!P6 MUFU.EX2 R3, R3 ;  /* 0x000000030003e308 */ /* 0x000e620000000800 */
[----:B------:R-:W-:Y:S01]  /*b320*/  @!P3 FMUL.FTZ R5, R5, -1.4426950216293334961 ;  /* 0xbfb8aa3b0505b820 */ /* 0x000fe20000410000 */
[----:B------:R-:W-:Y:S01]  /*b330*/  @!P2 FMUL.FTZ R6, R6, -1.4426950216293334961 ;  /* 0xbfb8aa3b0606a820 */ /* 0x000fe20000410000 */
[----:B------:R-:W2:Y:S01]  /*b340*/  LDS R10, [UR16+0x2100] ;  /* 0x00210010ff0a7984 */ /* 0x000ea20008000800 */
[----:B------:R-:W3:Y:S01]  /*b350*/  @!P4 MUFU.EX2 R4, R4 ;  /* 0x000000040004c308 */ /* 0x000ee20000000800 */
[----:B------:R-:W4:Y:S03]  /*b360*/  S2UR UR8, SR_CTAID.Y ;  /* 0x00000000000879c3 */ /* 0x000f260000002600 */
[----:B------:R-:W5:Y:S04]  /*b370*/  @!P3 MUFU.EX2 R5, R5 ;  /* 0x000000050005b308 */ /* 0x000f680000000800 */
[----:B------:R-:W4:Y:S01]  /*b380*/  @!P2 MUFU.EX2 R6, R6 ;  /* 0x000000060006a308 */ /* 0x000f220000000800 */
[----:B0-----:R-:W-:Y:S01]  /*b390*/  @!P5 FADD.FTZ R2, R2, 1 ;  /* 0x3f8000000202d421 */ /* 0x001fe20000010000 */
[----:B-1----:R-:W-:Y:S01]  /*b3a0*/  @!P6 FADD.FTZ R3, R3, 1 ;  /* 0x3f8000000303e421 */ /* 0x002fe20000010000 */
[----:B------:R-:W-:Y:S01]  /*b3b0*/  @!P1 FMUL.FTZ R8, R8, -1.4426950216293334961 ;  /* 0xbfb8aa3b08089820 */ /* 0x000fe20000410000 */
[----:B---3--:R-:W-:-:S03]  /*b3c0*/  @!P4 FADD.FTZ R4, R4, 1 ;  /* 0x3f8000000404c421 */ /* 0x008fc60000010000 */
[----:B------:R-:W0:Y:S01]  /*b3d0*/  @!P5 MUFU.RCP R2, R2 ;  /* 0x000000020002d308 */ /* 0x000e220000001000 */
[----:B-----5:R-:W-:Y:S01]  /*b3e0*/  @!P3 FADD.FTZ R5, R5, 1 ;  /* 0x3f8000000505b421 */ /* 0x020fe20000010000 */
[----:B----4-:R-:W-:-:S06]  /*b3f0*/  @!P2 FADD.FTZ R6, R6, 1 ;  /* 0x3f8000000606a421 */ /* 0x010fcc0000010000 */
[----:B------:R-:W1:Y:S08]  /*b400*/  @!P6 MUFU.RCP R3, R3 ;  /* 0x000000030003e308 */ /* 0x000e700000001000 */
[----:B------:R-:W3:Y:S04]  /*b410*/  @!P1 MUFU.EX2 R8, R8 ;  /* 0x0000000800089308 */ /* 0x000ee80000000800 */
[----:B------:R4:W5:Y:S01]  /*b420*/  @!P4 MUFU.RCP R41, R4 ;  /* 0x000000040029c308 */ /* 0x0009620000001000 */
[----:B------:R-:W-:Y:S01]  /*b430*/  UIMAD UR19, UR26, UR23, UR19 ;  /* 0x000000171a1372a4 */ /* 0x000fe2000f8e0213 */
[----:B------:R-:W2:Y:S06]  /*b440*/  LDCU.64 UR22, c[0x0][0x550] ;  /* 0x0000aa00ff1677ac */ /* 0x000eac0008000a00 */
[----:B------:R-:W2:Y:S08]  /*b450*/  @!P3 MUFU.RCP R12, R5 ;  /* 0x00000005000cb308 */ /* 0x000eb00000001000 */
[----:B------:R-:W2:Y:S01]  /*b460*/  @!P2 MUFU.RCP R43, R6 ;  /* 0x00000006002ba308 */ /* 0x000ea20000001000 */
[----:B------:R-:W-:-:S02]  /*b470*/  UIMAD UR17, UR8, UR25, URZ ;  /* 0x00000019081172a4 */ /* 0x000fc4000f8e02ff */
[----:B------:R-:W-:Y:S01]  /*b480*/  UIMAD.WIDE.U32 UR18, UR8, UR24, UR18 ;  /* 0x00000018081272a5 */ /* 0x000fe2000f8e0012 */
[----:B---3--:R-:W-:Y:S01]  /*b490*/  @!P1 FADD.FTZ R8, R8, 1 ;  /* 0x3f80000008089421 */ /* 0x008fe20000010000 */
[----:B0-----:R-:W-:Y:S01]  /*b4a0*/  @!P5 FMUL.FTZ R119, R119, R2 ;  /* 0x000000027777d220 */ /* 0x001fe20000410000 */
[----:B-1----:R-:W-:Y:S01]  /*b4b0*/  @!P6 FMUL.FTZ R120, R120, R3 ;  /* 0x000000037878e220 */ /* 0x002fe20000410000 */
[----:B----4-:R-:W-:Y:S01]  /*b4c0*/  MOV R4, UR17 ;  /* 0x0000001100047c02 */ /* 0x010fe20008000f00 */
[----:B------:R-:W0:Y:S01]  /*b4d0*/  @!P1 MUFU.RCP R5, R8 ;  /* 0x0000000800059308 */ /* 0x000e220000001000 */
[----:B------:R-:W-:Y:S01]  /*b4e0*/  IADD3 R3, P5, PT, R7, UR18, RZ ;  /* 0x0000001207037c10 */ /* 0x000fe2000ffbe0ff */
[----:B-----5:R-:W-:Y:S01]  /*b4f0*/  @!P4 FMUL.FTZ R122, R122, R41 ;  /* 0x000000297a7ac220 */ /* 0x020fe20000410000 */
[----:B--2---:R-:W-:Y:S01]  /*b500*/  @!P3 FMUL.FTZ R123, R123, R12 ;  /* 0x0000000c7b7bb220 */ /* 0x004fe20000410000 */
[-C--:B------:R-:W-:Y:S02]  /*b510*/  ISETP.GE.AND P3, PT, R45, R10.reuse, PT ;  /* 0x0000000a2d00720c */ /* 0x080fe40003f66270 */
[----:B------:R-:W-:Y:S01]  /*b520*/  IADD3.X R4, PT, PT, R4, UR19, RZ, P5, !PT ;  /* 0x0000001304047c10 */ /* 0x000fe2000affe4ff */
[----:B------:R-:W1:Y:S01]  /*b530*/  LDCU.64 UR18, c[0x0][0x518] ;  /* 0x0000a300ff1277ac */ /* 0x000e620008000a00 */
[-C--:B------:R-:W-:Y:S01]  /*b540*/  ISETP.GE.AND P4, PT, R47, R10.reuse, PT ;  /* 0x0000000a2f00720c */ /* 0x080fe20003f86270 */
[----:B------:R-:W-:Y:S01]  /*b550*/  @!P2 FMUL.FTZ R124, R124, R43 ;  /* 0x0000002b7c7ca220 */ /* 0x000fe20000410000 */
[----:B------:R-:W-:-:S02]  /*b560*/  ISETP.GE.AND P2, PT, R7, R10, PT ;  /* 0x0000000a0700720c */ /* 0x000fc40003f46270 */
[----:B------:R-:W-:Y:S02]  /*b570*/  ISETP.GE.AND P5, PT, R49, R10, PT ;  /* 0x0000000a3100720c */ /* 0x000fe40003fa6270 */
[----:B------:R-:W-:-:S04]  /*b580*/  LEA R2, P6, R3, UR22, 0x2 ;  /* 0x0000001603027c11 */ /* 0x000fc8000f8c10ff */
[----:B------:R-:W-:Y:S01]  /*b590*/  LEA.HI.X R3, R3, UR23, R4, 0x2, P6 ;  /* 0x0000001703037c11 */ /* 0x000fe2000b0f1404 */
[----:B0-----:R-:W-:Y:S01]  /*b5a0*/  @!P1 FMUL.FTZ R126, R126, R5 ;  /* 0x000000057e7e9220 */ /* 0x001fe20000410000 */
[-C--:B------:R-:W-:Y:S01]  /*b5b0*/  ISETP.GE.AND P1, PT, R51, R10.reuse, PT ;  /* 0x0000000a3300720c */ /* 0x080fe20003f26270 */
[----:B------:R-:W0:Y:S01]  /*b5c0*/  LDCU.64 UR22, c[0x0][0x520] ;  /* 0x0000a400ff1677ac */ /* 0x000e220008000a00 */
[-C--:B------:R-:W-:Y:S01]  /*b5d0*/  ISETP.GE.AND P6, PT, R61, R10.reuse, PT ;  /* 0x0000000a3d00720c */ /* 0x080fe20003fc6270 */
        /* <DEDUP_REMOVED lines=29> */
[----:B------:R-:W-:Y:S04]  /*b7b0*/  STS [R149+0x8], R108 ;  /* 0x0000086c95007388 */ /* 0x000fe80000000800 */
[----:B------:R4:W-:Y:S04]  /*b7c0*/  STS [R149+0xc], R110 ;  /* 0x00000c6e95007388 */ /* 0x0009e80000000800 */
        /* <DEDUP_REMOVED lines=31> */
[----:B-1----:R-:W-:-:S05]  /*b9c0*/  UIMAD.WIDE.U32 UR20, UR26, UR18, UR20 ;  /* 0x000000121a1472a5 */ /* 0x002fca000f8e0014 */
[----:B------:R-:W1:Y:S01]  /*b9d0*/  LDS R4, [UR16+0x2100] ;  /* 0x00210010ff047984 */ /* 0x000e620008000800 */
[----:B------:R-:W-:Y:S01]  /*b9e0*/  UIMAD UR17, UR26, UR19, UR21 ;  /* 0x000000131a1172a4 */ /* 0x000fe2000f8e0215 */
[----:B------:R-:W5:Y:S01]  /*b9f0*/  LDCU.64 UR18, c[0x0][0x560] ;  /* 0x0000ac00ff1277ac */ /* 0x000f620008000a00 */
[----:B------:R-:W-:Y:S02]  /*ba00*/  UMOV UR16, UR20 ;  /* 0x0000001400107c82 */ /* 0x000fe40008000000 */
[----:B0-----:R-:W-:Y:S01]  /*ba10*/  UIMAD.WIDE.U32 UR16, UR8, UR22, UR16 ;  /* 0x00000016081072a5 */ /* 0x001fe2000f8e0010 */
[----:B--2---:R-:W-:-:S03]  /*ba20*/  FADD.FTZ R106, R106, R173 ;  /* 0x000000ad6a6a7221 */ /* 0x004fc60000010000 */
[----:B------:R-:W-:Y:S02]  /*ba30*/  UIMAD UR17, UR8, UR23, UR17 ;  /* 0x00000017081172a4 */ /* 0x000fe4000f8e0211 */
[----:B------:R-:W-:Y:S01]  /*ba40*/  IADD3 R3, P0, PT, R7, UR16, RZ ;  /* 0x0000001007037c10 */ /* 0x000fe2000ff1e0ff */
[----:B---3--:R-:W-:-:S03]  /*ba50*/  FADD.FTZ R107, R106, R107 ;  /* 0x0000006b6a6b7221 */ /* 0x008fc60000010000 */
[----:B------:R-:W-:Y:S02]  /*ba60*/  IADD3.X R6, PT, PT, RZ, UR17, RZ, P0, !PT ;  /* 0x00000011ff067c10 */ /* 0x000fe400087fe4ff */
[----:B-----5:R-:W-:Y:S01]  /*ba70*/  LEA R2, P3, R3, UR18, 0x2 ;  /* 0x0000001203027c11 */ /* 0x020fe2000f8610ff */
[----:B------:R-:W-:-:S03]  /*ba80*/  FADD.FTZ R107, R107, R108 ;  /* 0x0000006c6b6b7221 */ /* 0x000fc60000010000 */
[----:B------:R-:W-:Y:S01]  /*ba90*/  LEA.HI.X R3, R3, UR19, R6, 0x2, P3 ;  /* 0x0000001303037c11 */ /* 0x000fe200098f1406 */
[----:B----4-:R-:W-:Y:S01]  /*baa0*/  FADD.FTZ R110, R107, R110 ;  /* 0x0000006e6b6e7221 */ /* 0x010fe20000010000 */
[-C--:B-1----:R-:W-:Y:S02]  /*bab0*/  ISETP.GE.AND P2, PT, R7, R4.reuse, PT ;  /* 0x000000040700720c */ /* 0x082fe40003f46270 */
[-C--:B------:R-:W-:Y:S02]  /*bac0*/  ISETP.GE.AND P1, PT, R45, R4.reuse, PT ;  /* 0x000000042d00720c */ /* 0x080fe40003f26270 */
[-C--:B------:R-:W-:Y:S02]  /*bad0*/  ISETP.GE.AND P0, PT, R47, R4.reuse, PT ;  /* 0x000000042f00720c */ /* 0x080fe40003f06270 */
[-C--:B------:R-:W-:Y:S02]  /*bae0*/  ISETP.GE.AND P4, PT, R49, R4.reuse, PT ;  /* 0x000000043100720c */ /* 0x080fe40003f86270 */
[----:B------:R-:W-:-:S02]  /*baf0*/  ISETP.GE.AND P6, PT, R51, R4, PT ;  /* 0x000000043300720c */ /* 0x000fc40003fc6270 */
[-C--:B------:R-:W-:Y:S02]  /*bb00*/  ISETP.GE.AND P5, PT, R53, R4.reuse, PT ;  /* 0x000000043500720c */ /* 0x080fe40003fa6270 */
[-C--:B------:R-:W-:Y:S01]  /*bb10*/  ISETP.GE.AND P3, PT, R55, R4.reuse, PT ;  /* 0x000000043700720c */ /* 0x080fe20003f66270 */
[----:B------:R0:W-:Y:S01]  /*bb20*/  @!P2 STG.E desc[UR30][R2.64], R5 ;  /* 0x000000050200a986 */ /* 0x0001e2000c10191e */
[----:B------:R-:W-:-:S03]  /*bb30*/  ISETP.GE.AND P2, PT, R57, R4, PT ;  /* 0x000000043900720c */ /* 0x000fc60003f46270 */
[----:B------:R0:W-:Y:S01]  /*bb40*/  @!P1 STG.E desc[UR30][R2.64+0x80], R169 ;  /* 0x000080a902009986 */ /* 0x0001e2000c10191e */
[----:B------:R-:W-:Y:S01]  /*bb50*/  ISETP.GE.AND P1, PT, R59, R4, PT ;  /* 0x000000043b00720c */ /* 0x000fe20003f26270 */
[----:B------:R-:W-:-:S04]  /*bb60*/  FADD.FTZ R111, R110, R111 ;  /* 0x0000006f6e6f7221 */ /* 0x000fc80000010000 */
[----:B------:R-:W-:Y:S01]  /*bb70*/  FADD.FTZ R111, R111, R112 ;  /* 0x000000706f6f7221 */ /* 0x000fe20000010000 */
[----:B------:R0:W-:Y:S03]  /*bb80*/  @!P0 STG.E desc[UR30][R2.64+0x100], R9 ;  /* 0x0001000902008986 */ /* 0x0001e6000c10191e */
[----:B------:R-:W-:Y:S01]  /*bb90*/  FADD.FTZ R114, R111, R114 ;  /* 0x000000726f727221 */ /* 0x000fe20000010000 */
[----:B------:R0:W-:Y:S01]  /*bba0*/  @!P4 STG.E desc[UR30][R2.64+0x180], R167 ;  /* 0x000180a70200c986 */ /* 0x0001e2000c10191e */
[-C--:B------:R-:W-:Y:S02]  /*bbb0*/  ISETP.GE.AND P0, PT, R61, R4.reuse, PT ;  /* 0x000000043d00720c */ /* 0x080fe40003f06270 */
[-C--:B------:R-:W-:Y:S01]  /*bbc0*/  ISETP.GE.AND P4, PT, R63, R4.reuse, PT ;  /* 0x000000043f00720c */ /* 0x080fe20003f86270 */
[----:B------:R0:W-:Y:S01]  /*bbd0*/  @!P6 STG.E desc[UR30][R2.64+0x200], R11 ;  /* 0x0002000b0200e986 */ /* 0x0001e2000c10191e */
[----:B------:R-:W-:Y:S01]  /*bbe0*/  ISETP.GE.AND P6, PT, R65, R4, PT ;  /* 0x000000044100720c */ /* 0x000fe20003fc6270 */
[----:B------:R-:W-:-:S02]  /*bbf0*/  FADD.FTZ R115, R114, R115 ;  /* 0x0000007372737221 */ /* 0x000fc40000010000 */
[----:B------:R0:W-:Y:S01]  /*bc00*/  @!P5 STG.E desc[UR30][R2.64+0x280], R165 ;  /* 0x000280a50200d986 */ /* 0x0001e2000c10191e */
[----:B------:R-:W-:-:S03]  /*bc10*/  ISETP.GE.AND P5, PT, R67, R4, PT ;  /* 0x000000044300720c */ /* 0x000fc60003fa6270 */
[----:B------:R0:W-:Y:S01]  /*bc20*/  @!P3 STG.E desc[UR30][R2.64+0x300], R13 ;  /* 0x0003000d0200b986 */ /* 0x0001e2000c10191e */
[----:B------:R-:W-:-:S03]  /*bc30*/  ISETP.GE.AND P3, PT, R69, R4, PT ;  /* 0x000000044500720c */ /* 0x000fc60003f66270 */
        /* <DEDUP_REMOVED lines=8> */
[----:B------:R0:W-:Y:S04]  /*bcc0*/  @!P4 STG.E desc[UR30][R2.64+0x500], R17 ;  /* 0x000500110200c986 */ /* 0x0001e8000c10191e */
[----:B------:R0:W-:Y:S04]  /*bcd0*/  @!P6 STG.E desc[UR30][R2.64+0x580], R159 ;  /* 0x0005809f0200e986 */ /* 0x0001e8000c10191e */
[----:B------:R0:W-:Y:S04]  /*bce0*/  @!P5 STG.E desc[UR30][R2.64+0x600], R157 ;  /* 0x0006009d0200d986 */ /* 0x0001e8000c10191e */
[----:B------:R0:W-:Y:S04]  /*bcf0*/  @!P3 STG.E desc[UR30][R2.64+0x680], R155 ;  /* 0x0006809b0200b986 */ /* 0x0001e8000c10191e */
[----:B------:R0:W-:Y:S04]  /*bd00*/  @!P2 STG.E desc[UR30][R2.64+0x700], R153 ;  /* 0x000700990200a986 */ /* 0x0001e8000c10191e */
[----:B------:R0:W-:Y:S01]  /*bd10*/  @!P1 STG.E desc[UR30][R2.64+0x780], R151 ;  /* 0x0007809702009986 */ /* 0x0001e2000c10191e */
[----:B------:R-:W-:Y:S01]  /*bd20*/  FADD.FTZ R119, R119, R120 ;  /* 0x0000007877777221 */ /* 0x000fe20000010000 */
[----:B------:R-:W-:-:S03]  /*bd30*/  UIADD3 UR14, UP0, UPT, UR14, -0x2000, URZ ;  /* 0xffffe0000e0e7890 */ /* 0x000fc6000ff1e0ff */
[----:B------:R-:W-:Y:S01]  /*bd40*/  FADD.FTZ R122, R119, R122 ;  /* 0x0000007a777a7221 */ /* 0x000fe20000010000 */
[----:B------:R-:W-:Y:S02]  /*bd50*/  UIADD3.X UR13, UPT, UPT, UR13, -0x1, URZ, UP0, !UPT ;  /* 0xffffffff0d0d7890 */ /* 0x000fe400087fe4ff */
[----:B------:R-:W-:Y:S01]  /*bd60*/  UISETP.GT.AND UP0, UPT, UR15, 0x1, UPT ;  /* 0x000000010f00788c */ /* 0x000fe2000bf04270 */
[----:B------:R-:W-:Y:S01]  /*bd70*/  FADD.FTZ R123, R122, R123 ;  /* 0x0000007b7a7b7221 */ /* 0x000fe20000010000 */
[----:B------:R-:W-:-:S03]  /*bd80*/  UIADD3 UR16, UPT, UPT, UR15, -0x1, URZ ;  /* 0xffffffff0f107890 */ /* 0x000fc6000fffe0ff */
[----:B------:R-:W-:Y:S01]  /*bd90*/  FADD.FTZ R123, R123, R124 ;  /* 0x0000007c7b7b7221 */ /* 0x000fe20000010000 */
[----:B------:R-:W-:Y:S02]  /*bda0*/  UIADD3 UR10, UP1, UPT, UR10, -0x2000, URZ ;  /* 0xffffe0000a0a7890 */ /* 0x000fe4000ff3e0ff */
[----:B------:R-:W-:Y:S01]  /*bdb0*/  UIADD3 UR12, UP2, UPT, UR12, -0x2000, URZ ;  /* 0xffffe0000c0c7890 */ /* 0x000fe2000ff5e0ff */
[----:B------:R-:W-:Y:S01]  /*bdc0*/  FADD.FTZ R173, R123, R126 ;  /* 0x0000007e7bad7221 */ /* 0x000fe20000010000 */
[----:B------:R-:W-:Y:S02]  /*bdd0*/  UIADD3.X UR9, UPT, UPT, UR9, -0x1, URZ, UP1, !UPT ;  /* 0xffffffff09097890 */ /* 0x000fe40008ffe4ff */
[----:B------:R-:W-:Y:S01]  /*bde0*/  UIADD3.X UR11, UPT, UPT, UR11, -0x1, URZ, UP2, !UPT ;  /* 0xffffffff0b0b7890 */ /* 0x000fe200097fe4ff */
[----:B------:R-:W-:Y:S01]  /*bdf0*/  UMOV UR15, UR16 ;  /* 0x00000010000f7c82 */ /* 0x000fe20008000000 */
[----:B0-----:R-:W-:Y:S10]  /*be00*/  BRA.U UP0, `(.L_x_329) ;  /* 0xffffff4500cc7547 */ /* 0x001ff4000b83ffff */
.L_x_261:
[----:B------:R-:W0:Y:S01]  /*be10*/  LDCU.64 UR6, c[0x0][0x548] ;  /* 0x0000a900ff0677ac */ /* 0x000e220008000a00 */
[----:B------:R-:W1:Y:S01]  /*be20*/  S2R R11, SR_TID.X ;  /* 0x00000000000b7919 */ /* 0x000e620000002100 */
[----:B------:R-:W2:Y:S01]  /*be30*/  LDCU UR21, c[0x0][0x38c] ;  /* 0x00007180ff1577ac */ /* 0x000ea20008000800 */
[----:B------:R-:W3:Y:S01]  /*be40*/  LDCU.64 UR10, c[0x0][0x568] ;  /* 0x0000ad00ff0a77ac */ /* 0x000ee20008000a00 */
[----:B0-----:R-:W-:-:S04]  /*be50*/  UISETP.NE.U32.AND UP0, UPT, UR6, URZ, UPT ;  /* 0x000000ff0600728c */ /* 0x001fc8000bf05070 */
[----:B------:R-:W-:-:S09]  /*be60*/  UISETP.NE.AND.EX UP0, UPT, UR7, URZ, UPT, UP0 ;  /* 0x000000ff0700728c */ /* 0x000fd2000bf05300 */
[----:B--23--:R-:W-:Y:S05]  /*be70*/  BRA.U !UP0, `(.L_x_330) ;  /* 0x0000000108987547 */ /* 0x00cfea000b800000 */
[----:B------:R-:W0:Y:S01]  /*be80*/  SHFL.DOWN P0, R0, R175, 0x1, 0x1f ;  /* 0x08201f00af007f89 */ /* 0x000e220000000000 */
[----:B------:R-:W-:Y:S01]  /*be90*/  BSSY.RECONVERGENT B0, `(.L_x_330) ;  /* 0x0000024000007945 */ /* 0x000fe20003800200 */
[----:B------:R-:W2:Y:S01]  /*bea0*/  S2R R4, SR_LANEID ;  /* 0x0000000000047919 */ /* 0x000ea20000000000 */
[----:B------:R-:W3:Y:S01]  /*beb0*/  S2R R6, SR_TID.X ;  /* 0x0000000000067919 */ /* 0x000ee20000002100 */
[----:B0-----:R-:W-:-:S05]  /*bec0*/  @P0 FADD R0, R0, R175 ;  /* 0x000000af00000221 */ /* 0x001fca0000000000 */
[----:B------:R-:W0:Y:S01]  /*bed0*/  SHFL.DOWN P0, R3, R0, 0x2, 0x1f ;  /* 0x08401f0000037f89 */ /* 0x000e220000000000 */
[----:B--2---:R-:W-:-:S13]  /*bee0*/  ISETP.NE.AND P1, PT, R4, RZ, PT ;  /* 0x000000ff0400720c */ /* 0x004fda0003f25270 */
[----:B------:R-:W2:Y:S01]  /*bef0*/  @!P1 S2R R8, SR_CgaCtaId ;  /* 0x0000000000089919 */ /* 0x000ea20000008800 */
[----:B------:R-:W-:Y:S01]  /*bf00*/  @!P1 MOV R7, 0x400 ;  /* 0x0000040000079802 */ /* 0x000fe20000000f00 */
[----:B0-----:R-:W-:Y:S01]  /*bf10*/  @P0 FADD R3, R0, R3 ;  /* 0x0000000300030221 */ /* 0x001fe20000000000 */
[----:B---3--:R-:W-:-:S04]  /*bf20*/  @!P1 SHF.R.U32.HI R0, RZ, 0x3, R6 ;  /* 0x00000003ff009819 */ /* 0x008fc80000011606 */
[----:B------:R-:W0:Y:S01]  /*bf30*/  SHFL.DOWN P0, R2, R3, 0x4, 0x1f ;  /* 0x08801f0003027f89 */ /* 0x000e220000000000 */
[----:B------:R-:W-:Y:S02]  /*bf40*/  @!P1 LOP3.LUT R0, R0, 0x7c, RZ, 0xc0, !PT ;  /* 0x0000007c00009812 */ /* 0x000fe400078ec0ff */
[----:B--2---:R-:W-:Y:S01]  /*bf50*/  @!P1 LEA R7, R8, R7, 0x18 ;  /* 0x0000000708079211 */ /* 0x004fe200078ec0ff */
        /* <DEDUP_REMOVED lines=10> */
[----:B------:R-:W2:Y:S01]  /*c000*/  S2UR UR5, SR_CgaCtaId ;  /* 0x00000000000579c3 */ /* 0x000ea20000008800 */
[----:B------:R-:W-:Y:S02]  /*c010*/  UMOV UR4, 0x400 ;  /* 0x0000040000047882 */ /* 0x000fe40000000000 */
[----:B--2---:R-:W-:-:S09]  /*c020*/  ULEA UR4, UR5, UR4, 0x18 ;  /* 0x0000000405047291 */ /* 0x004fd2000f8ec0ff */
[----:B0-----:R-:W0:Y:S04]  /*c030*/  LDS.64 R2, [UR4+0x2118] ;  /* 0x00211804ff027984 */ /* 0x001e280008000a00 */
[----:B------:R-:W2:Y:S01]  /*c040*/  LDS R5, [UR4+0x2120] ;  /* 0x00212004ff057984 */ /* 0x000ea20008000800 */
[----:B------:R-:W-:-:S04]  /*c050*/  ULEA UR4, UP0, UR8, UR6, 0x2 ;  /* 0x0000000608047291 */ /* 0x000fc8000f8010ff */
[----:B------:R-:W-:Y:S01]  /*c060*/  ULEA.HI.X UR5, UR8, UR7, URZ, 0x2, UP0 ;  /* 0x0000000708057291 */ /* 0x000fe200080f14ff */
[----:B0-----:R-:W-:-:S04]  /*c070*/  FADD.FTZ R2, R4, R2 ;  /* 0x0000000204027221 */ /* 0x001fc80000010000 */
[----:B------:R-:W-:Y:S01]  /*c080*/  FADD.FTZ R0, R3, R2 ;  /* 0x0000000203007221 */ /* 0x000fe20000010000 */
[----:B------:R-:W-:Y:S02]  /*c090*/  MOV R2, UR4 ;  /* 0x0000000400027c02 */ /* 0x000fe40008000f00 */
[----:B------:R-:W-:Y:S01]  /*c0a0*/  MOV R3, UR5 ;  /* 0x0000000500037c02 */ /* 0x000fe20008000f00 */
[----:B--2---:R-:W-:-:S05]  /*c0b0*/  FADD.FTZ R5, R0, R5 ;  /* 0x0000000500057221 */ /* 0x004fca0000010000 */
[----:B------:R2:W-:Y:S02]  /*c0c0*/  REDG.E.ADD.F32.FTZ.RN.STRONG.GPU desc[UR30][R2.64], R5 ;  /* 0x00000005020079a6 */ /* 0x0005e4000c12f31e */
.L_x_331:
[----:B------:R-:W-:Y:S05]  /*c0d0*/  BSYNC.RECONVERGENT B0 ;  /* 0x0000000000007941 */ /* 0x000fea0003800200 */
.L_x_330:
[----:B------:R-:W-:Y:S01]  /*c0e0*/  UISETP.NE.U32.AND UP0, UPT, UR10, URZ, UPT ;  /* 0x000000ff0a00728c */ /* 0x000fe2000bf05070 */
[----:B-1----:R-:W-:-:S03]  /*c0f0*/  ISETP.GE.AND P0, PT, R11, UR21, PT ;  /* 0x000000150b007c0c */ /* 0x002fc6000bf06270 */
[----:B------:R-:W-:-:S09]  /*c100*/  UISETP.NE.AND.EX UP0, UPT, UR11, URZ, UPT, UP0 ;  /* 0x000000ff0b00728c */ /* 0x000fd2000bf05300 */
[----:B------:R-:W-:Y:S05]  /*c110*/  BRA.U !UP0, `(.L_x_332) ;  /* 0x00000001089c7547 */ /* 0x000fea000b800000 */
[----:B------:R-:W-:Y:S06]  /*c120*/  BAR.SYNC.DEFER_BLOCKING 0x0 ;  /* 0x0000000000007b1d */ /* 0x000fec0000010000 */
[----:B------:R-:W-:Y:S01]  /*c130*/  BSSY.RECONVERGENT B0, `(.L_x_332) ;  /* 0x0000025000007945 */ /* 0x000fe20003800200 */
[----:B------:R-:W1:Y:S01]  /*c140*/  SHFL.DOWN P1, R0, R173, 0x1, 0x1f ;  /* 0x08201f00ad007f89 */ /* 0x000e620000020000 */
[----:B0-----:R-:W0:Y:S01]  /*c150*/  S2R R4, SR_LANEID ;  /* 0x0000000000047919 */ /* 0x001e220000000000 */
[----:B------:R-:W3:Y:S01]  /*c160*/  S2R R6, SR_TID.X ;  /* 0x0000000000067919 */ /* 0x000ee20000002100 */
[----:B-1----:R-:W-:-:S05]  /*c170*/  @P1 FADD R0, R0, R173 ;  /* 0x000000ad00001221 */ /* 0x002fca0000000000 */
[----:B--2---:R-:W1:Y:S01]  /*c180*/  SHFL.DOWN P1, R3, R0, 0x2, 0x1f ;  /* 0x08401f0000037f89 */ /* 0x004e620000020000 */
[----:B0-----:R-:W-:-:S13]  /*c190*/  ISETP.NE.AND P2, PT, R4, RZ, PT ;  /* 0x000000ff0400720c */ /* 0x001fda0003f45270 */
[----:B------:R-:W0:Y:S01]  /*c1a0*/  @!P2 S2R R8, SR_CgaCtaId ;  /* 0x000000000008a919 */ /* 0x000e220000008800 */
[----:B------:R-:W-:Y:S01]  /*c1b0*/  @!P2 MOV R7, 0x400 ;  /* 0x000004000007a802 */ /* 0x000fe20000000f00 */
[----:B-1----:R-:W-:Y:S01]  /*c1c0*/  @P1 FADD R3, R0, R3 ;  /* 0x0000000300031221 */ /* 0x002fe20000000000 */
[----:B---3--:R-:W-:-:S04]  /*c1d0*/  @!P2 SHF.R.U32.HI R0, RZ, 0x3, R6 ;  /* 0x00000003ff00a819 */ /* 0x008fc80000011606 */
[----:B------:R-:W1:Y:S01]  /*c1e0*/  SHFL.DOWN P1, R2, R3, 0x4, 0x1f ;  /* 0x08801f0003027f89 */ /* 0x000e620000020000 */
[----:B------:R-:W-:Y:S02]  /*c1f0*/  @!P2 LOP3.LUT R0, R0, 0x7c, RZ, 0xc0, !PT ;  /* 0x0000007c0000a812 */ /* 0x000fe400078ec0ff */
[----:B0-----:R-:W-:Y:S01]  /*c200*/  @!P2 LEA R7, R8, R7, 0x18 ;  /* 0x000000070807a211 */ /* 0x001fe200078ec0ff */
[----:B-1----:R-:W-:-:S03]  /*c210*/  @P1 FADD R2, R3, R2 ;  /* 0x0000000203021221 */ /* 0x002fc60000000000 */
        /* <DEDUP_REMOVED lines=22> */
.L_x_333:
[----:B------:R-:W-:Y:S05]  /*c380*/  BSYNC.RECONVERGENT B0 ;  /* 0x0000000000007941 */ /* 0x000fea0003800200 */
.L_x_332:
[----:B------:R-:W-:Y:S05]  /*c390*/  @P0 EXIT ;  /* 0x000000000000094d */ /* 0x000fea0003800000 */
[----:B------:R-:W3:Y:S01]  /*c3a0*/  LDCU.64 UR10, c[0x0][0x4c8] ;  /* 0x00009900ff0a77ac */ /* 0x000ee20008000a00 */
[----:B------:R-:W4:Y:S01]  /*c3b0*/  S2UR UR20, SR_CgaCtaId ;  /* 0x00000000001479c3 */ /* 0x000f220000008800 */
[----:B------:R-:W-:Y:S01]  /*c3c0*/  BSSY.RECONVERGENT B0, `(.L_x_334) ;  /* 0x0000060000007945 */ /* 0x000fe20003800200 */
[----:B------:R-:W5:Y:S01]  /*c3d0*/  LDCU.64 UR22, c[0x0][0x3d8] ;  /* 0x00007b00ff1677ac */ /* 0x000f620008000a00 */
[----:B------:R-:W0:Y:S01]  /*c3e0*/  LDCU.64 UR16, c[0x0][0x4e8] ;  /* 0x00009d00ff1077ac */ /* 0x000e220008000a00 */
[----:B------:R-:W1:Y:S01]  /*c3f0*/  LDCU.64 UR26, c[0x0][0x3b8] ;  /* 0x00007700ff1a77ac */ /* 0x000e620008000a00 */
[----:B------:R-:W2:Y:S01]  /*c400*/  LDCU.64 UR18, c[0x0][0x4a8] ;  /* 0x00009500ff1277ac */ /* 0x000ea20008000a00 */
[----:B------:R-:W4:Y:S01]  /*c410*/  LDCU.64 UR24, c[0x0][0x450] ;  /* 0x00008a00ff1877ac */ /* 0x000f220008000a00 */
[----:B------:R-:W4:Y:S01]  /*c420*/  LDCU.64 UR28, c[0x0][0x448] ;  /* 0x00008900ff1c77ac */ /* 0x000f220008000a00 */
[----:B---3--:R-:W-:Y:S02]  /*c430*/  UIMAD.WIDE.U32 UR6, UR8, UR10, URZ ;  /* 0x0000000a080672a5 */ /* 0x008fe4000f8e00ff */
[----:B-----5:R-:W-:-:S02]  /*c440*/  UIMAD.WIDE.U32 UR12, UR8, UR22, URZ ;  /* 0x00000016080c72a5 */ /* 0x020fc4000f8e00ff */
[----:B0-----:R-:W-:Y:S02]  /*c450*/  UIMAD.WIDE.U32 UR4, UR8, UR16, URZ ;  /* 0x00000010080472a5 */ /* 0x001fe4000f8e00ff */
[----:B------:R-:W-:Y:S02]  /*c460*/  UIMAD UR16, UR8, UR11, UR7 ;  /* 0x0000000b081072a4 */ /* 0x000fe4000f8e0207 */
[----:B-1----:R-:W-:Y:S02]  /*c470*/  UIMAD.WIDE.U32 UR14, UR8, UR26, URZ ;  /* 0x0000001a080e72a5 */ /* 0x002fe4000f8e00ff */
[----:B--2---:R-:W-:Y:S02]  /*c480*/  UIMAD.WIDE.U32 UR10, UR8, UR18, URZ ;  /* 0x00000012080a72a5 */ /* 0x004fe4000f8e00ff */
[----:B------:R-:W-:Y:S02]  /*c490*/  UIMAD UR23, UR8, UR23, UR13 ;  /* 0x00000017081772a4 */ /* 0x000fe4000f8e020d */
[----:B------:R-:W-:-:S02]  /*c4a0*/  UIMAD UR27, UR8, UR27, UR15 ;  /* 0x0000001b081b72a4 */ /* 0x000fc4000f8e020f */
[----:B----4-:R-:W-:Y:S02]  /*c4b0*/  ULEA UR24, UP0, UR12, UR24, 0x3 ;  /* 0x000000180c187291 */ /* 0x010fe4000f8018ff */
        /* <DEDUP_REMOVED lines=15> */
.L_x_335:
        /* <DEDUP_REMOVED lines=66> */
.L_x_334:
[----:B------:R-:W-:Y:S05]  /*c9d0*/  EXIT ;  /* 0x000000000000794d */ /* 0x000fea0003800000 */
.L_x_299:
[----:B------:R-:W-:Y:S01]  /*c9e0*/  MOV R198, R69 ;  /* 0x0000004500c67202 */ /* 0x000fe20000000f00 */
[----:B------:R-:W-:Y:S01]  /*c9f0*/  HFMA2 R200, -RZ, RZ, 0, 5.9604644775390625e-08 ;  /* 0x00000001ffc87431 */ /* 0x000fe200000001ff */
[----:B------:R-:W-:Y:S02]  /*ca00*/  MOV R201, RZ ;  /* 0x000000ff00c97202 */ /* 0x000fe40000000f00 */
[----:B------:R-:W-:-:S07]  /*ca10*/  MOV R75, 0xffffffff ;  /* 0xffffffff004b7802 */ /* 0x000fce0000000f00 */
[----:B01---5:R-:W-:Y:S05]  /*ca20*/  WARPSYNC.COLLECTIVE R75, `(.L_x_336) ;  /* 0x000000004b087348 */ /* 0x023fea0003c00000 */
[----:B------:R2:W3:Y:S02]  /*ca30*/  SHFL.UP P6, R74, R198, R200, R201 ;  /* 0x040000c8c64a7389 */ /* 0x0004e400000c00c9 */
[----:B0123-5:R-:W-:Y:S05]  /*ca40*/  ENDCOLLECTIVE ;  /* 0x000000000000791b */ /* 0x02ffea0003800000 */
.L_x_336:
[----:B------:R-:W-:Y:S02]  /*ca50*/  MOV R198, R192 ;  /* 0x000000c000c67202 */ /* 0x000fe40000000f00 */
[----:B------:R-:W-:-:S07]  /*ca60*/  MOV R68, R74 ;  /* 0x0000004a00447202 */ /* 0x000fce0000000f00 */
[----:B------:R-:W-:Y:S05]  /*ca70*/  WARPSYNC.COLLECTIVE R75, `(.L_x_337) ;  /* 0x000000004b087348 */ /* 0x000fea0003c00000 */
[----:B------:R0:W1:Y:S02]  /*ca80*/  SHFL.UP P6, R74, R198, R200, R201 ;  /* 0x040000c8c64a7389 */ /* 0x00006400000c00c9 */
[----:B01----:R-:W-:Y:S05]  /*ca90*/  ENDCOLLECTIVE ;  /* 0x000000000000791b */ /* 0x003fea0003800000 */
.L_x_337:
[----:B------:R-:W-:Y:S02]  /*caa0*/  MOV R198, R193 ;  /* 0x000000c100c67202 */ /* 0x000fe40000000f00 */
[----:B------:R-:W-:-:S07]  /*cab0*/  MOV R70, R74 ;  /* 0x0000004a00467202 */ /* 0x000fce0000000f00 */
[----:B------:R-:W-:Y:S05]  /*cac0*/  WARPSYNC.COLLECTIVE R75, `(.L_x_338) ;  /* 0x000000004b087348 */ /* 0x000fea0003c00000 */
[----:B------:R0:W1:Y:S02]  /*cad0*/  SHFL.UP P6, R74, R198, R200, R201 ;  /* 0x040000c8c64a7389 */ /* 0x00006400000c00c9 */
[----:B01----:R-:W-:Y:S05]  /*cae0*/  ENDCOLLECTIVE ;  /* 0x000000000000791b */ /* 0x003fea0003800000 */
.L_x_338:
[-C--:B------:R-:W-:Y:S01]  /*caf0*/  FMUL.FTZ R195, R192, R70.reuse ;  /* 0x00000046c0c37220 */ /* 0x080fe20000410000 */
[----:B------:R-:W-:Y:S01]  /*cb00*/  FMUL.FTZ R197, R69, R70 ;  /* 0x0000004645c57220 */ /* 0x000fe20000410000 */
[----:B------:R-:W-:Y:S02]  /*cb10*/  MOV R198, R194 ;  /* 0x000000c200c67202 */ /* 0x000fe40000000f00 */
[----:B------:R-:W-:-:S07]  /*cb20*/  MOV R71, R74 ;  /* 0x0000004a00477202 */ /* 0x000fce0000000f00 */
[----:B------:R-:W-:Y:S05]  /*cb30*/  WARPSYNC.COLLECTIVE R75, `(.L_x_339) ;  /* 0x000000004b087348 */ /* 0x000fea0003c00000 */
[----:B------:R0:W1:Y:S02]  /*cb40*/  SHFL.UP P6, R74, R198, R200, R201 ;  /* 0x040000c8c64a7389 */ /* 0x00006400000c00c9 */
[----:B01----:R-:W-:Y:S05]  /*cb50*/  ENDCOLLECTIVE ;  /* 0x000000000000791b */ /* 0x003fea0003800000 */
.L_x_339:
        /* <DEDUP_REMOVED lines=13> */
.L_x_340:
[----:B------:R-:W-:Y:S02]  /*cc30*/  MOV R198, R192 ;  /* 0x000000c000c67202 */ /* 0x000fe40000000f00 */
[----:B------:R-:W-:-:S07]  /*cc40*/  MOV R68, R74 ;  /* 0x0000004a00447202 */ /* 0x000fce0000000f00 */
[----:B------:R-:W-:Y:S05]  /*cc50*/  WARPSYNC.COLLECTIVE R75, `(.L_x_341) ;  /* 0x000000004b087348 */ /* 0x000fea0003c00000 */
[----:B------:R0:W1:Y:S02]  /*cc60*/  SHFL.UP P6, R74, R198, R200, R201 ;  /* 0x040000c8c64a7389 */ /* 0x00006400000c00c9 */
[----:B01----:R-:W-:Y:S05]  /*cc70*/  ENDCOLLECTIVE ;  /* 0x000000000000791b */ /* 0x003fea0003800000 */
.L_x_341:
[----:B------:R-:W-:Y:S02]  /*cc80*/  MOV R198, R193 ;  /* 0x000000c100c67202 */ /* 0x000fe40000000f00 */
[----:B------:R-:W-:-:S07]  /*cc90*/  MOV R70, R74 ;  /* 0x0000004a00467202 */ /* 0x000fce0000000f00 */
[----:B------:R-:W-:Y:S05]  /*cca0*/  WARPSYNC.COLLECTIVE R75, `(.L_x_342) ;  /* 0x000000004b087348 */ /* 0x000fea0003c00000 */
[----:B------:R0:W1:Y:S02]  /*ccb0*/  SHFL.UP P6, R74, R198, R200, R201 ;  /* 0x040000c8c64a7389 */ /* 0x00006400000c00c9 */
[----:B01----:R-:W-:Y:S05]  /*ccc0*/  ENDCOLLECTIVE ;  /* 0x000000000000791b */ /* 0x003fea0003800000 */
.L_x_342:
[-C--:B------:R-:W-:Y:S01]  /*ccd0*/  FMUL.FTZ R195, R192, R70.reuse ;  /* 0x00000046c0c37220 */ /* 0x080fe20000410000 */
[----:B------:R-:W-:Y:S01]  /*cce0*/  FMUL.FTZ R197, R69, R70 ;  /* 0x0000004645c57220 */ /* 0x000fe20000410000 */
[----:B------:R-:W-:Y:S02]  /*ccf0*/  MOV R198, R194 ;  /* 0x000000c200c67202 */ /* 0x000fe40000000f00 */
[----:B------:R-:W-:-:S07]  /*cd00*/  MOV R71, R74 ;  /* 0x0000004a00477202 */ /* 0x000fce0000000f00 */
[----:B------:R-:W-:Y:S05]  /*cd10*/  WARPSYNC.COLLECTIVE R75, `(.L_x_343) ;  /* 0x000000004b087348 */ /* 0x000fea0003c00000 */
[----:B------:R0:W1:Y:S02]  /*cd20*/  SHFL.UP P6, R74, R198, R200, R201 ;  /* 0x040000c8c64a7389 */ /* 0x00006400000c00c9 */
[----:B01----:R-:W-:Y:S05]  /*cd30*/  ENDCOLLECTIVE ;  /* 0x000000000000791b */ /* 0x003fea0003800000 */
.L_x_343:
        /* <DEDUP_REMOVED lines=13> */
.L_x_344:
[----:B------:R-:W-:Y:S02]  /*ce10*/  MOV R198, R192 ;  /* 0x000000c000c67202 */ /* 0x000fe40000000f00 */
[----:B------:R-:W-:-:S07]  /*ce20*/  MOV R68, R74 ;  /* 0x0000004a00447202 */ /* 0x000fce0000000f00 */
[----:B------:R-:W-:Y:S05]  /*ce30*/  WARPSYNC.COLLECTIVE R75, `(.L_x_345) ;  /* 0x000000004b087348 */ /* 0x000fea0003c00000 */
[----:B------:R0:W1:Y:S02]  /*ce40*/  SHFL.UP P6, R74, R198, R200, R201 ;  /* 0x040000c8c64a7389 */ /* 0x00006400000c00c9 */
[----:B01----:R-:W-:Y:S05]  /*ce50*/  ENDCOLLECTIVE ;  /* 0x000000000000791b */ /* 0x003fea0003800000 */
.L_x_345:
[----:B------:R-:W-:Y:S02]  /*ce60*/  MOV R198, R193 ;  /* 0x000000c100c67202 */ /* 0x000fe40000000f00 */
[----:B------:R-:W-:-:S07]  /*ce70*/  MOV R70, R74 ;  /* 0x0000004a00467202 */ /* 0x000fce0000000f00 */
[----:B------:R-:W-:Y:S05]  /*ce80*/  WARPSYNC.COLLECTIVE R75, `(.L_x_346) ;  /* 0x000000004b087348 */ /* 0x000fea0003c00000 */
[----:B------:R0:W1:Y:S02]  /*ce90*/  SHFL.UP P6, R74, R198, R200, R201 ;  /* 0x040000c8c64a7389 */ /* 0x00006400000c00c9 */
[----:B01----:R-:W-:Y:S05]  /*cea0*/  ENDCOLLECTIVE ;  /* 0x000000000000791b */ /* 0x003fea0003800000 */
.L_x_346:
[-C--:B------:R-:W-:Y:S01]  /*ceb0*/  FMUL.FTZ R195, R192, R70.reuse ;  /* 0x00000046c0c37220 */ /* 0x080fe20000410000 */
[----:B------:R-:W-:Y:S01]  /*cec0*/  FMUL.FTZ R197, R69, R70 ;  /* 0x0000004645c57220 */ /* 0x000fe20000410000 */
[----:B------:R-:W-:Y:S02]  /*ced0*/  MOV R198, R194 ;  /* 0x000000c200c67202 */ /* 0x000fe40000000f00 */
[----:B------:R-:W-:-:S07]  /*cee0*/  MOV R71, R74 ;  /* 0x0000004a00477202 */ /* 0x000fce0000000f00 */
[----:B------:R-:W-:Y:S05]  /*cef0*/  WARPSYNC.COLLECTIVE R75, `(.L_x_347) ;  /* 0x000000004b087348 */ /* 0x000fea0003c00000 */
[----:B------:R0:W1:Y:S02]  /*cf00*/  SHFL.UP P6, R74, R198, R200, R201 ;  /* 0x040000c8c64a7389 */ /* 0x00006400000c00c9 */
[----:B01----:R-:W-:Y:S05]  /*cf10*/  ENDCOLLECTIVE ;  /* 0x000000000000791b */ /* 0x003fea0003800000 */
.L_x_347:
        /* <DEDUP_REMOVED lines=13> */
.L_x_348:
[----:B------:R-:W-:Y:S02]  /*cff0*/  MOV R198, R192 ;  /* 0x000000c000c67202 */ /* 0x000fe40000000f00 */
[----:B------:R-:W-:-:S07]  /*d000*/  MOV R68, R74 ;  /* 0x0000004a00447202 */ /* 0x000fce0000000f00 */
[----:B------:R-:W-:Y:S05]  /*d010*/  WARPSYNC.COLLECTIVE R75, `(.L_x_349) ;  /* 0x000000004b087348 */ /* 0x000fea0003c00000 */
[----:B------:R0:W1:Y:S02]  /*d020*/  SHFL.UP P6, R74, R198, R200, R201 ;  /* 0x040000c8c64a7389 */ /* 0x00006400000c00c9 */
[----:B01----:R-:W-:Y:S05]  /*d030*/  ENDCOLLECTIVE ;  /* 0x000000000000791b */ /* 0x003fea0003800000 */
.L_x_349:
[----:B------:R-:W-:Y:S02]  /*d040*/  MOV R198, R193 ;  /* 0x000000c100c67202 */ /* 0x000fe40000000f00 */
[----:B------:R-:W-:-:S07]  /*d050*/  MOV R70, R74 ;  /* 0x0000004a00467202 */ /* 0x000fce0000000f00 */
[----:B------:R-:W-:Y:S05]  /*d060*/  WARPSYNC.COLLECTIVE R75, `(.L_x_350) ;  /* 0x000000004b087348 */ /* 0x000fea0003c00000 */
[----:B------:R0:W1:Y:S02]  /*d070*/  SHFL.UP P6, R74, R198, R200, R201 ;  /* 0x040000c8c64a7389 */ /* 0x00006400000c00c9 */
[----:B01----:R-:W-:Y:S05]  /*d080*/  ENDCOLLECTIVE ;  /* 0x000000000000791b */ /* 0x003fea0003800000 */
.L_x_350:
[-C--:B------:R-:W-:Y:S01]  /*d090*/  FMUL.FTZ R195, R192, R70.reuse ;  /* 0x00000046c0c37220 */ /* 0x080fe20000410000 */
[----:B------:R-:W-:Y:S01]  /*d0a0*/  FMUL.FTZ R197, R69, R70 ;  /* 0x0000004645c57220 */ /* 0x000fe20000410000 */
[----:B------:R-:W-:Y:S02]  /*d0b0*/  MOV R198, R194 ;  /* 0x000000c200c67202 */ /* 0x000fe40000000f00 */
[----:B------:R-:W-:-:S07]  /*d0c0*/  MOV R71, R74 ;  /* 0x0000004a00477202 */ /* 0x000fce0000000f00 */
[----:B------:R-:W-:Y:S05]  /*d0d0*/  WARPSYNC.COLLECTIVE R75, `(.L_x_351) ;  /* 0x000000004b087348 */ /* 0x000fea0003c00000 */
[----:B------:R0:W1:Y:S02]  /*d0e0*/  SHFL.UP P6, R74, R198, R200, R201 ;  /* 0x040000c8c64a7389 */ /* 0x00006400000c00c9 */
[----:B01----:R-:W-:Y:S05]  /*d0f0*/  ENDCOLLECTIVE ;  /* 0x000000000000791b */ /* 0x003fea0003800000 */
.L_x_351:
        /* <DEDUP_REMOVED lines=13> */
.L_x_352:
[----:B------:R-:W-:Y:S02]  /*d1d0*/  MOV R198, R192 ;  /* 0x000000c000c67202 */ /* 0x000fe40000000f00 */
[----:B------:R-:W-:-:S07]  /*d1e0*/  MOV R68, R74 ;  /* 0x0000004a00447202 */ /* 0x000fce0000000f00 */
[----:B------:R-:W-:Y:S05]  /*d1f0*/  WARPSYNC.COLLECTIVE R75, `(.L_x_353) ;  /* 0x000000004b087348 */ /* 0x000fea0003c00000 */
[----:B------:R0:W1:Y:S02]  /*d200*/  SHFL.UP P6, R74, R198, R200, R201 ;  /* 0x040000c8c64a7389 */ /* 0x00006400000c00c9 */
[----:B01----:R-:W-:Y:S05]  /*d210*/  ENDCOLLECTIVE ;  /* 0x000000000000791b */ /* 0x003fea0003800000 */
.L_x_353:
[----:B------:R-:W-:Y:S02]  /*d220*/  MOV R198, R193 ;  /* 0x000000c100c67202 */ /* 0x000fe40000000f00 */
[----:B------:R-:W-:-:S07]  /*d230*/  MOV R70, R74 ;  /* 0x0000004a00467202 */ /* 0x000fce0000000f00 */
[----:B------:R-:W-:Y:S05]  /*d240*/  WARPSYNC.COLLECTIVE R75, `(.L_x_354) ;  /* 0x000000004b087348 */ /* 0x000fea0003c00000 */
[----:B------:R0:W1:Y:S02]  /*d250*/  SHFL.UP P6, R74, R198, R200, R201 ;  /* 0x040000c8c64a7389 */ /* 0x00006400000c00c9 */
[----:B01----:R-:W-:Y:S05]  /*d260*/  ENDCOLLECTIVE ;  /* 0x000000000000791b */ /* 0x003fea0003800000 */
.L_x_354:
[----:B------:R-:W-:Y:S02]  /*d270*/  MOV R198, R194 ;  /* 0x000000c200c67202 */ /* 0x000fe40000000f00 */
[----:B------:R-:W-:-:S07]  /*d280*/  MOV R71, R74 ;  /* 0x0000004a00477202 */ /* 0x000fce0000000f00 */
[----:B------:R-:W-:Y:S05]  /*d290*/  WARPSYNC.COLLECTIVE R75, `(.L_x_355) ;  /* 0x000000004b087348 */ /* 0x000fea0003c00000 */
[----:B------:R0:W1:Y:S02]  /*d2a0*/  SHFL.UP P6, R74, R198, R200, R201 ;  /* 0x040000c8c64a7389 */ /* 0x00006400000c00c9 */
[----:B01----:R-:W-:Y:S05]  /*d2b0*/  ENDCOLLECTIVE ;  /* 0x000000000000791b */ /* 0x003fea0003800000 */
.L_x_355:
[----:B------:R-:W-:Y:S05]  /*d2c0*/  BRA `(.L_x_356) ;  /* 0xffffff8c00e47947 */ /* 0x000fea000383ffff */
.L_x_300:
        /* <DEDUP_REMOVED lines=8> */
.L_x_358:
[----:B------:R-:W-:Y:S05]  /*d350*/  BSYNC B0 ;  /* 0x0000000000007941 */ /* 0x000fea0003800000 */
.L_x_357:
[----:B------:R-:W-:Y:S05]  /*d360*/  BRA `(.L_x_359) ;  /* 0xffffff8c00f07947 */ /* 0x000fea000383ffff */
.L_x_301:
        /* <DEDUP_REMOVED lines=8> */
.L_x_361:
[----:B------:R-:W-:Y:S05]  /*d3f0*/  BSYNC B0 ;  /* 0x0000000000007941 */ /* 0x000fea0003800000 */
.L_x_360:
[----:B------:R-:W-:Y:S05]  /*d400*/  BRA `(.L_x_362) ;  /* 0xffffff8c00d07947 */ /* 0x000fea000383ffff */
.L_x_302:
        /* <DEDUP_REMOVED lines=8> */
.L_x_364:
[----:B------:R-:W-:Y:S05]  /*d490*/  BSYNC B0 ;  /* 0x0000000000007941 */ /* 0x000fea0003800000 */
.L_x_363:
[----:B------:R-:W-:Y:S05]  /*d4a0*/  BRA `(.L_x_365) ;  /* 0xffffff8c00b07947 */ /* 0x000fea000383ffff */
.L_x_303:
        /* <DEDUP_REMOVED lines=8> */
.L_x_367:
[----:B------:R-:W-:Y:S05]  /*d530*/  BSYNC B0 ;  /* 0x0000000000007941 */ /* 0x000fea0003800000 */
.L_x_366:
[----:B------:R-:W-:Y:S05]  /*d540*/  BRA `(.L_x_368) ;  /* 0xffffff8c00907947 */ /* 0x000fea000383ffff */
.L_x_304:
        /* <DEDUP_REMOVED lines=8> */
.L_x_370:
[----:B------:R-:W-:Y:S05]  /*d5d0*/  BSYNC B0 ;  /* 0x0000000000007941 */ /* 0x000fea0003800000 */
.L_x_369:
        /* <DEDUP_REMOVED lines=10> */
.L_x_371:
[----:B------:R-:W-:Y:S02]  /*d680*/  MOV R198, R193 ;  /* 0x000000c100c67202 */ /* 0x000fe40000000f00 */
[----:B------:R-:W-:-:S07]  /*d690*/  MOV R195, R74 ;  /* 0x0000004a00c37202 */ /* 0x000fce0000000f00 */
[----:B------:R-:W-:Y:S05]  /*d6a0*/  WARPSYNC.COLLECTIVE R75, `(.L_x_372) ;  /* 0x000000004b087348 */ /* 0x000fea0003c00000 */
[----:B------:R0:W1:Y:S02]  /*d6b0*/  SHFL.UP P6, R74, R198, R200, R201 ;  /* 0x040000c8c64a7389 */ /* 0x00006400000c00c9 */
[----:B01----:R-:W-:Y:S05]  /*d6c0*/  ENDCOLLECTIVE ;  /* 0x000000000000791b */ /* 0x003fea0003800000 */
.L_x_372:
[----:B------:R-:W-:Y:S02]  /*d6d0*/  MOV R198, R194 ;  /* 0x000000c200c67202 */ /* 0x000fe40000000f00 */
[----:B------:R-:W-:-:S07]  /*d6e0*/  MOV R193, R74 ;  /* 0x0000004a00c17202 */ /* 0x000fce0000000f00 */
[----:B------:R-:W-:Y:S05]  /*d6f0*/  WARPSYNC.COLLECTIVE R75, `(.L_x_373) ;  /* 0x000000004b087348 */ /* 0x000fea0003c00000 */
[----:B------:R0:W1:Y:S02]  /*d700*/  SHFL.UP P6, R74, R198, R200, R201 ;  /* 0x040000c8c64a7389 */ /* 0x00006400000c00c9 */
[----:B01----:R-:W-:Y:S05]  /*d710*/  ENDCOLLECTIVE ;  /* 0x000000000000791b */ /* 0x003fea0003800000 */
.L_x_373:
[----:B------:R-:W-:Y:S02]  /*d720*/  MOV R194, R74 ;  /* 0x0000004a00c27202 */ /* 0x000fe40000000f00 */
[----:B------:R-:W-:-:S07]  /*d730*/  MOV R74, R64 ;  /* 0x00000040004a7202 */ /* 0x000fce0000000f00 */
[----:B------:R-:W-:Y:S05]  /*d740*/  WARPSYNC.COLLECTIVE R75, `(.L_x_374) ;  /* 0x000000004b087348 */ /* 0x000fea0003c00000 */
[----:B------:R0:W1:Y:S02]  /*d750*/  SHFL.IDX P2, R68, R74, R71, R70 ;  /* 0x000000474a447389 */ /* 0x0000640000040046 */
[----:B01----:R-:W-:Y:S05]  /*d760*/  ENDCOLLECTIVE ;  /* 0x000000000000791b */ /* 0x003fea0003800000 */
.L_x_374:
[----:B------:R-:W-:Y:S02]  /*d770*/  MOV R74, R65 ;  /* 0x00000041004a7202 */ /* 0x000fe40000000f00 */
[----:B------:R-:W-:-:S07]  /*d780*/  MOV R64, R68 ;  /* 0x0000004400407202 */ /* 0x000fce0000000f00 */
[----:B------:R-:W-:Y:S05]  /*d790*/  WARPSYNC.COLLECTIVE R75, `(.L_x_375) ;  /* 0x000000004b087348 */ /* 0x000fea0003c00000 */
[----:B------:R0:W1:Y:S02]  /*d7a0*/  SHFL.IDX P2, R68, R74, R71, R70 ;  /* 0x000000474a447389 */ /* 0x0000640000040046 */
[----:B01----:R-:W-:Y:S05]  /*d7b0*/  ENDCOLLECTIVE ;  /* 0x000000000000791b */ /* 0x003fea0003800000 */
.L_x_375:
[----:B------:R-:W-:Y:S02]  /*d7c0*/  MOV R74, R66 ;  /* 0x00000042004a7202 */ /* 0x000fe40000000f00 */
[----:B------:R-:W-:-:S07]  /*d7d0*/  MOV R196, R68 ;  /* 0x0000004400c47202 */ /* 0x000fce0000000f00 */
[----:B------:R-:W-:Y:S05]  /*d7e0*/  WARPSYNC.COLLECTIVE R75, `(.L_x_376) ;  /* 0x000000004b087348 */ /* 0x000fea0003c00000 */
[----:B------:R0:W1:Y:S02]  /*d7f0*/  SHFL.IDX P2, R68, R74, R71, R70 ;  /* 0x000000474a447389 */ /* 0x0000640000040046 */
[----:B01----:R-:W-:Y:S05]  /*d800*/  ENDCOLLECTIVE ;  /* 0x000000000000791b */ /* 0x003fea0003800000 */
.L_x_376:
[----:B------:R-:W-:Y:S02]  /*d810*/  MOV R74, R67 ;  /* 0x00000043004a7202 */ /* 0x000fe40000000f00 */
[----:B------:R-:W-:-:S07]  /*d820*/  MOV R66, R68 ;  /* 0x0000004400427202 */ /* 0x000fce0000000f00 */
[----:B------:R-:W-:Y:S05]  /*d830*/  WARPSYNC.COLLECTIVE R75, `(.L_x_377) ;  /* 0x000000004b087348 */ /* 0x000fea0003c00000 */
[----:B------:R0:W1:Y:S02]  /*d840*/  SHFL.IDX P2, R68, R74, R71, R70 ;  /* 0x000000474a447389 */ /* 0x0000640000040046 */
[----:B01----:R-:W-:Y:S05]  /*d850*/  ENDCOLLECTIVE ;  /* 0x000000000000791b */ /* 0x003fea0003800000 */
.L_x_377:
[----:B------:R-:W-:Y:S01]  /*d860*/  MOV R67, R68 ;  /* 0x0000004400437202 */ /* 0x000fe20000000f00 */
[----:B------:R-:W-:Y:S06]  /*d870*/  BRA `(.L_x_378) ;  /* 0xffffff8800ec7947 */ /* 0x000fec000383ffff */
.L_x_306:
[----:B------:R-:W-:Y:S01]  /*d880*/  MOV R236, R220 ;  /* 0x000000dc00ec7202 */ /* 0x000fe20000000f00 */
[----:B------:R-:W-:Y:S01]  /*d890*/  HFMA2 R233, -RZ, RZ, 0, 5.9604644775390625e-08 ;  /* 0x00000001ffe97431 */ /* 0x000fe200000001ff */
[----:B------:R-:W-:Y:S02]  /*d8a0*/  MOV R238, 0x1f ;  /* 0x0000001f00ee7802 */ /* 0x000fe40000000f00 */
[----:B------:R-:W-:-:S07]  /*d8b0*/  MOV R75, 0xffffffff ;  /* 0xffffffff004b7802 */ /* 0x000fce0000000f00 */
[----:B0-----:R-:W-:Y:S05]  /*d8c0*/  WARPSYNC.COLLECTIVE R75, `(.L_x_379) ;  /* 0x000000004b087348 */ /* 0x001fea0003c00000 */
[----:B------:R1:W2:Y:S02]  /*d8d0*/  SHFL.DOWN P0, R232, R236, R233, R238 ;  /* 0x080000e9ece87389 */ /* 0x0002a400000000ee */
[----:B012---:R-:W-:Y:S05]  /*d8e0*/  ENDCOLLECTIVE ;  /* 0x000000000000791b */ /* 0x007fea0003800000 */
.L_x_379:
[----:B------:R-:W-:Y:S02]  /*d8f0*/  MOV R236, R73 ;  /* 0x0000004900ec7202 */ /* 0x000fe40000000f00 */
[----:B------:R-:W-:-:S07]  /*d900*/  MOV R68, R232 ;  /* 0x000000e800447202 */ /* 0x000fce0000000f00 */
[----:B------:R-:W-:Y:S05]  /*d910*/  WARPSYNC.COLLECTIVE R75, `(.L_x_380) ;  /* 0x000000004b087348 */ /* 0x000fea0003c00000 */
[----:B------:R0:W1:Y:S02]  /*d920*/  SHFL.DOWN P0, R232, R236, R233, R238 ;  /* 0x080000e9ece87389 */ /* 0x00006400000000ee */
[----:B01----:R-:W-:Y:S05]  /*d930*/  ENDCOLLECTIVE ;  /* 0x000000000000791b */ /* 0x003fea0003800000 */
.L_x_380:
[----:B------:R-:W-:Y:S02]  /*d940*/  MOV R236, R72 ;  /* 0x0000004800ec7202 */ /* 0x000fe40000000f00 */
[----:B------:R-:W-:-:S07]  /*d950*/  MOV R70, R232 ;  /* 0x000000e800467202 */ /* 0x000fce0000000f00 */
[----:B------:R-:W-:Y:S05]  /*d960*/  WARPSYNC.COLLECTIVE R75, `(.L_x_381) ;  /* 0x000000004b087348 */ /* 0x000fea0003c00000 */
[----:B------:R0:W1:Y:S02]  /*d970*/  SHFL.DOWN P0, R232, R236, R233, R238 ;  /* 0x080000e9ece87389 */ /* 0x00006400000000ee */
[----:B01----:R-:W-:Y:S05]  /*d980*/  ENDCOLLECTIVE ;  /* 0x000000000000791b */ /* 0x003fea0003800000 */
.L_x_381:
[----:B------:R-:W-:Y:S02]  /*d990*/  MOV R236, R69 ;  /* 0x0000004500ec7202 */ /* 0x000fe40000000f00 */
[----:B------:R-:W-:-:S07]  /*d9a0*/  MOV R71, R232 ;  /* 0x000000e800477202 */ /* 0x000fce0000000f00 */
[----:B------:R-:W-:Y:S05]  /*d9b0*/  WARPSYNC.COLLECTIVE R75, `(.L_x_382) ;  /* 0x000000004b087348 */ /* 0x000fea0003c00000 */
[----:B------:R0:W1:Y:S02]  /*d9c0*/  SHFL.DOWN P0, R232, R236, R233, R238 ;  /* 0x080000e9ece87389 */ /* 0x00006400000000ee */
[----:B01----:R-:W-:Y:S05]  /*d9d0*/  ENDCOLLECTIVE ;  /* 0x000000000000791b */ /* 0x003fea0003800000 */
.L_x_382:
[----:B------:R-:W-:Y:S01]  /*d9e0*/  MOV R222, R232 ;  /* 0x000000e800de7202 */ /* 0x000fe20000000f00 */
[----:B------:R-:W-:Y:S06]  /*d9f0*/  BRA `(.L_x_383) ;  /* 0xffffffa000007947 */ /* 0x000fec000383ffff */
.L_x_309:
        /* <DEDUP_REMOVED lines=8> */
.L_x_385:
[----:B------:R-:W-:Y:S05]  /*da80*/  BSYNC B0 ;  /* 0x0000000000007941 */ /* 0x000fea0003800000 */
.L_x_384:
        /* <DEDUP_REMOVED lines=8> */
.L_x_386:
[----:B------:R-:W-:Y:S02]  /*db10*/  MOV R236, R72 ;  /* 0x0000004800ec7202 */ /* 0x000fe40000000f00 */
[----:B------:R-:W-:-:S07]  /*db20*/  MOV R70, R232 ;  /* 0x000000e800467202 */ /* 0x000fce0000000f00 */
[----:B------:R-:W-:Y:S05]  /*db30*/  WARPSYNC.COLLECTIVE R75, `(.L_x_387) ;  /* 0x000000004b087348 */ /* 0x000fea0003c00000 */
[----:B------:R0:W1:Y:S02]  /*db40*/  SHFL.DOWN P0, R232, R236, R233, R238 ;  /* 0x080000e9ece87389 */ /* 0x00006400000000ee */
[----:B01----:R-:W-:Y:S05]  /*db50*/  ENDCOLLECTIVE ;  /* 0x000000000000791b */ /* 0x003fea0003800000 */
.L_x_387:
[----:B------:R-:W-:Y:S02]  /*db60*/  MOV R236, R69 ;  /* 0x0000004500ec7202 */ /* 0x000fe40000000f00 */
[----:B------:R-:W-:-:S07]  /*db70*/  MOV R71, R232 ;  /* 0x000000e800477202 */ /* 0x000fce0000000f00 */
[----:B------:R-:W-:Y:S05]  /*db80*/  WARPSYNC.COLLECTIVE R75, `(.L_x_388) ;  /* 0x000000004b087348 */ /* 0x000fea0003c00000 */
[----:B------:R0:W1:Y:S02]  /*db90*/  SHFL.DOWN P0, R232, R236, R233, R238 ;  /* 0x080000e9ece87389 */ /* 0x00006400000000ee */
[----:B01----:R-:W-:Y:S05]  /*dba0*/  ENDCOLLECTIVE ;  /* 0x000000000000791b */ /* 0x003fea0003800000 */
.L_x_388:
[----:B------:R-:W-:Y:S01]  /*dbb0*/  MOV R222, R232 ;  /* 0x000000e800de7202 */ /* 0x000fe20000000f00 */
[----:B------:R-:W-:Y:S06]  /*dbc0*/  BRA `(.L_x_389) ;  /* 0xffffff9c00dc7947 */ /* 0x000fec000383ffff */
.L_x_312:
        /* <DEDUP_REMOVED lines=8> */
.L_x_391:
[----:B------:R-:W-:Y:S05]  /*dc50*/  BSYNC B0 ;  /* 0x0000000000007941 */ /* 0x000fea0003800000 */
.L_x_390:
        /* <DEDUP_REMOVED lines=8> */
.L_x_392:
[----:B------:R-:W-:Y:S02]  /*dce0*/  MOV R236, R72 ;  /* 0x0000004800ec7202 */ /* 0x000fe40000000f00 */
[----:B------:R-:W-:-:S07]  /*dcf0*/  MOV R70, R232 ;  /* 0x000000e800467202 */ /* 0x000fce0000000f00 */
[----:B------:R-:W-:Y:S05]  /*dd00*/  WARPSYNC.COLLECTIVE R75, `(.L_x_393) ;  /* 0x000000004b087348 */ /* 0x000fea0003c00000 */
[----:B------:R0:W1:Y:S02]  /*dd10*/  SHFL.DOWN P0, R232, R236, R233, R238 ;  /* 0x080000e9ece87389 */ /* 0x00006400000000ee */
[----:B01----:R-:W-:Y:S05]  /*dd20*/  ENDCOLLECTIVE ;  /* 0x000000000000791b */ /* 0x003fea0003800000 */
.L_x_393:
[----:B------:R-:W-:Y:S02]  /*dd30*/  MOV R236, R69 ;  /* 0x0000004500ec7202 */ /* 0x000fe40000000f00 */
[----:B------:R-:W-:-:S07]  /*dd40*/  MOV R71, R232 ;  /* 0x000000e800477202 */ /* 0x000fce0000000f00 */
[----:B------:R-:W-:Y:S05]  /*dd50*/  WARPSYNC.COLLECTIVE R75, `(.L_x_394) ;  /* 0x000000004b087348 */ /* 0x000fea0003c00000 */
[----:B------:R0:W1:Y:S02]  /*dd60*/  SHFL.DOWN P0, R232, R236, R233, R238 ;  /* 0x080000e9ece87389 */ /* 0x00006400000000ee */
[----:B01----:R-:W-:Y:S05]  /*dd70*/  ENDCOLLECTIVE ;  /* 0x000000000000791b */ /* 0x003fea0003800000 */
.L_x_394:
[----:B------:R-:W-:Y:S01]  /*dd80*/  MOV R222, R232 ;  /* 0x000000e800de7202 */ /* 0x000fe20000000f00 */
[----:B------:R-:W-:Y:S06]  /*dd90*/  BRA `(.L_x_395) ;  /* 0xffffff9c00b87947 */ /* 0x000fec000383ffff */
.L_x_315:
        /* <DEDUP_REMOVED lines=8> */
.L_x_397:
[----:B------:R-:W-:Y:S05]  /*de20*/  BSYNC B0 ;  /* 0x0000000000007941 */ /* 0x000fea0003800000 */
.L_x_396:
        /* <DEDUP_REMOVED lines=8> */
.L_x_398:
[----:B------:R-:W-:Y:S02]  /*deb0*/  MOV R236, R72 ;  /* 0x0000004800ec7202 */ /* 0x000fe40000000f00 */
[----:B------:R-:W-:-:S07]  /*dec0*/  MOV R70, R232 ;  /* 0x000000e800467202 */ /* 0x000fce0000000f00 */
[----:B------:R-:W-:Y:S05]  /*ded0*/  WARPSYNC.COLLECTIVE R75, `(.L_x_399) ;  /* 0x000000004b087348 */ /* 0x000fea0003c00000 */
[----:B------:R0:W1:Y:S02]  /*dee0*/  SHFL.DOWN P0, R232, R236, R233, R238 ;  /* 0x080000e9ece87389 */ /* 0x00006400000000ee */
[----:B01----:R-:W-:Y:S05]  /*def0*/  ENDCOLLECTIVE ;  /* 0x000000000000791b */ /* 0x003fea0003800000 */
.L_x_399:
[----:B------:R-:W-:Y:S02]  /*df00*/  MOV R236, R69 ;  /* 0x0000004500ec7202 */ /* 0x000fe40000000f00 */
[----:B------:R-:W-:-:S07]  /*df10*/  MOV R71, R232 ;  /* 0x000000e800477202 */ /* 0x000fce0000000f00 */
[----:B------:R-:W-:Y:S05]  /*df20*/  WARPSYNC.COLLECTIVE R75, `(.L_x_400) ;  /* 0x000000004b087348 */ /* 0x000fea0003c00000 */
[----:B------:R0:W1:Y:S02]  /*df30*/  SHFL.DOWN P0, R232, R236, R233, R238 ;  /* 0x080000e9ece87389 */ /* 0x00006400000000ee */
[----:B01----:R-:W-:Y:S05]  /*df40*/  ENDCOLLECTIVE ;  /* 0x000000000000791b */ /* 0x003fea0003800000 */
.L_x_400:
[----:B------:R-:W-:Y:S01]  /*df50*/  MOV R222, R232 ;  /* 0x000000e800de7202 */ /* 0x000fe20000000f00 */
[----:B------:R-:W-:Y:S06]  /*df60*/  BRA `(.L_x_401) ;  /* 0xffffff9c00947947 */ /* 0x000fec000383ffff */
.L_x_318:
        /* <DEDUP_REMOVED lines=8> */
.L_x_403:
[----:B------:R-:W-:Y:S05]  /*dff0*/  BSYNC B0 ;  /* 0x0000000000007941 */ /* 0x000fea0003800000 */
.L_x_402:
        /* <DEDUP_REMOVED lines=8> */
.L_x_404:
[----:B------:R-:W-:Y:S02]  /*e080*/  MOV R236, R72 ;  /* 0x0000004800ec7202 */ /* 0x000fe40000000f00 */
[----:B------:R-:W-:-:S07]  /*e090*/  MOV R70, R232 ;  /* 0x000000e800467202 */ /* 0x000fce0000000f00 */
[----:B------:R-:W-:Y:S05]  /*e0a0*/  WARPSYNC.COLLECTIVE R75, `(.L_x_405) ;  /* 0x000000004b087348 */ /* 0x000fea0003c00000 */
[----:B------:R0:W1:Y:S02]  /*e0b0*/  SHFL.DOWN P0, R232, R236, R233, R238 ;  /* 0x080000e9ece87389 */ /* 0x00006400000000ee */
[----:B01----:R-:W-:Y:S05]  /*e0c0*/  ENDCOLLECTIVE ;  /* 0x000000000000791b */ /* 0x003fea0003800000 */
.L_x_405:
[----:B------:R-:W-:Y:S02]  /*e0d0*/  MOV R236, R69 ;  /* 0x0000004500ec7202 */ /* 0x000fe40000000f00 */
[----:B------:R-:W-:-:S07]  /*e0e0*/  MOV R71, R232 ;  /* 0x000000e800477202 */ /* 0x000fce0000000f00 */
[----:B------:R-:W-:Y:S05]  /*e0f0*/  WARPSYNC.COLLECTIVE R75, `(.L_x_406) ;  /* 0x000000004b087348 */ /* 0x000fea0003c00000 */
[----:B------:R0:W1:Y:S02]  /*e100*/  SHFL.DOWN P0, R232, R236, R233, R238 ;  /* 0x080000e9ece87389 */ /* 0x00006400000000ee */
[----:B01----:R-:W-:Y:S05]  /*e110*/  ENDCOLLECTIVE ;  /* 0x000000000000791b */ /* 0x003fea0003800000 */
.L_x_406:
[----:B------:R-:W-:Y:S01]  /*e120*/  MOV R74, R232 ;  /* 0x000000e8004a7202 */ /* 0x000fe20000000f00 */
[----:B------:R-:W-:Y:S06]  /*e130*/  BRA `(.L_x_407) ;  /* 0xffffff9c00707947 */ /* 0x000fec000383ffff */
.L_x_321:
        /* <DEDUP_REMOVED lines=8> */
.L_x_409:
[----:B------:R-:W-:Y:S05]  /*e1c0*/  BSYNC B0 ;  /* 0x0000000000007941 */ /* 0x000fea0003800000 */
.L_x_408:
        /* <DEDUP_REMOVED lines=9> */
.L_x_410:
[----:B------:R-:W-:Y:S02]  /*e260*/  MOV R238, 0x1f ;  /* 0x0000001f00ee7802 */ /* 0x000fe40000000f00 */
[----:B------:R-:W-:Y:S02]  /*e270*/  MOV R74, R72 ;  /* 0x00000048004a7202 */ /* 0x000fe40000000f00 */
[----:B------:R-:W-:-:S07]  /*e280*/  MOV R222, R68 ;  /* 0x0000004400de7202 */ /* 0x000fce0000000f00 */
[----:B------:R-:W-:Y:S05]  /*e290*/  WARPSYNC.COLLECTIVE R75, `(.L_x_411) ;  /* 0x000000004b087348 */ /* 0x000fea0003c00000 */
[----:B------:R0:W1:Y:S02]  /*e2a0*/  SHFL.IDX P2, R68, R74, R71, R70 ;  /* 0x000000474a447389 */ /* 0x0000640000040046 */
[----:B01----:R-:W-:Y:S05]  /*e2b0*/  ENDCOLLECTIVE ;  /* 0x000000000000791b */ /* 0x003fea0003800000 */
.L_x_411:
[-C--:B------:R-:W-:Y:S01]  /*e2c0*/  FMUL.FTZ R229, R59, R222.reuse ;  /* 0x000000de3be57220 */ /* 0x080fe20000410000 */
[----:B------:R-:W-:-:S03]  /*e2d0*/  FMUL.FTZ R224, R56, R222 ;  /* 0x000000de38e07220 */ /* 0x000fc60000410000 */
[-C--:B------:R-:W-:Y:S01]  /*e2e0*/  FFMA.FTZ R229, R58, R228.reuse, -R229 ;  /* 0x000000e43ae57223 */ /* 0x080fe200000108e5 */
[C---:B------:R-:W-:Y:S01]  /*e2f0*/  FFMA.FTZ R224, R57.reuse, R228, R224 ;  /* 0x000000e439e07223 */ /* 0x040fe200000100e0 */
[----:B------:R-:W-:Y:S02]  /*e300*/  MOV R74, R69 ;  /* 0x00000045004a7202 */ /* 0x000fe40000000f00 */
[----:B------:R-:W-:Y:S01]  /*e310*/  FADD.FTZ R226, R68, R229 ;  /* 0x000000e544e27221 */ /* 0x000fe20000010000 */
[-C--:B------:R-:W-:Y:S01]  /*e320*/  FMUL.FTZ R229, R57, R222.reuse ;  /* 0x000000de39e57220 */ /* 0x080fe20000410000 */
[----:B------:R-:W-:-:S03]  /*e330*/  FMUL.FTZ R68, R58, R222 ;  /* 0x000000de3a447220 */ /* 0x000fc60000410000 */
[-C--:B------:R-:W-:Y:S01]  /*e340*/  FFMA.FTZ R222, R56, R228.reuse, -R229 ;  /* 0x000000e438de7223 */ /* 0x080fe200000108e5 */
[----:B------:R-:W-:-:S07]  /*e350*/  FFMA.FTZ R228, R59, R228, R68 ;  /* 0x000000e43be47223 */ /* 0x000fce0000010044 */
[----:B------:R-:W-:Y:S05]  /*e360*/  WARPSYNC.COLLECTIVE R75, `(.L_x_412) ;  /* 0x000000004b087348 */ /* 0x000fea0003c00000 */
[----:B------:R0:W1:Y:S02]  /*e370*/  SHFL.IDX P2, R68, R74, R71, R70 ;  /* 0x000000474a447389 */ /* 0x0000640000040046 */
[----:B01----:R-:W-:Y:S05]  /*e380*/  ENDCOLLECTIVE ;  /* 0x000000000000791b */ /* 0x003fea0003800000 */
.L_x_412:
[----:B------:R-:W-:Y:S02]  /*e390*/  MOV R74, R56 ;  /* 0x00000038004a7202 */ /* 0x000fe40000000f00 */
[----:B------:R-:W-:-:S05]  /*e3a0*/  MOV R233, R68 ;  /* 0x0000004400e97202 */ /* 0x000fca0000000f00 */
[----:B------:R-:W-:Y:S01]  /*e3b0*/  FADD.FTZ R228, R233, R228 ;  /* 0x000000e4e9e47221 */ /* 0x000fe20000010000 */
[----:B------:R-:W-:-:S07]  /*e3c0*/  HFMA2 R233, -RZ, RZ, 0, 5.9604644775390625e-08 ;  /* 0x00000001ffe97431 */ /* 0x000fce00000001ff */
[----:B------:R-:W-:Y:S05]  /*e3d0*/  WARPSYNC.COLLECTIVE R75, `(.L_x_413) ;  /* 0x000000004b087348 */ /* 0x000fea0003c00000 */
[----:B------:R0:W1:Y:S02]  /*e3e0*/  SHFL.DOWN P0, R232, R236, R233, R238 ;  /* 0x080000e9ece87389 */ /* 0x00006400000000ee */
[----:B01----:R-:W-:Y:S05]  /*e3f0*/  ENDCOLLECTIVE ;  /* 0x000000000000791b */ /* 0x003fea0003800000 */
.L_x_413:
[----:B------:R-:W-:Y:S02]  /*e400*/  MOV R236, R73 ;  /* 0x0000004900ec7202 */ /* 0x000fe40000000f00 */
[----:B------:R-:W-:-:S07]  /*e410*/  MOV R229, R232 ;  /* 0x000000e800e57202 */ /* 0x000fce0000000f00 */
[----:B------:R-:W-:Y:S05]  /*e420*/  WARPSYNC.COLLECTIVE R75, `(.L_x_414) ;  /* 0x000000004b087348 */ /* 0x000fea0003c00000 */
[----:B------:R0:W1:Y:S02]  /*e430*/  SHFL.DOWN P0, R232, R236, R233, R238 ;  /* 0x080000e9ece87389 */ /* 0x00006400000000ee */
[----:B01----:R-:W-:Y:S05]  /*e440*/  ENDCOLLECTIVE ;  /* 0x000000000000791b */ /* 0x003fea0003800000 */
.L_x_414:
[----:B------:R-:W-:Y:S02]  /*e450*/  MOV R236, R72 ;  /* 0x0000004800ec7202 */ /* 0x000fe40000000f00 */
[----:B------:R-:W-:-:S07]  /*e460*/  MOV R230, R232 ;  /* 0x000000e800e67202 */ /* 0x000fce0000000f00 */
[----:B------:R-:W-:Y:S05]  /*e470*/  WARPSYNC.COLLECTIVE R75, `(.L_x_415) ;  /* 0x000000004b087348 */ /* 0x000fea0003c00000 */
[----:B------:R0:W1:Y:S02]  /*e480*/  SHFL.DOWN P0, R232, R236, R233, R238 ;  /* 0x080000e9ece87389 */ /* 0x00006400000000ee */
[----:B01----:R-:W-:Y:S05]  /*e490*/  ENDCOLLECTIVE ;  /* 0x000000000000791b */ /* 0x003fea0003800000 */
.L_x_415:
[----:B------:R-:W-:Y:S02]  /*e4a0*/  MOV R236, R69 ;  /* 0x0000004500ec7202 */ /* 0x000fe40000000f00 */
[----:B------:R-:W-:-:S07]  /*e4b0*/  MOV R231, R232 ;  /* 0x000000e800e77202 */ /* 0x000fce0000000f00 */
[----:B------:R-:W-:Y:S05]  /*e4c0*/  WARPSYNC.COLLECTIVE R75, `(.L_x_416) ;  /* 0x000000004b087348 */ /* 0x000fea0003c00000 */
[----:B------:R0:W1:Y:S02]  /*e4d0*/  SHFL.DOWN P0, R232, R236, R233, R238 ;  /* 0x080000e9ece87389 */ /* 0x00006400000000ee */
[----:B01----:R-:W-:Y:S05]  /*e4e0*/  ENDCOLLECTIVE ;  /* 0x000000000000791b */ /* 0x003fea0003800000 */
.L_x_416:
[----:B------:R-:W-:Y:S05]  /*e4f0*/  WARPSYNC.COLLECTIVE R75, `(.L_x_417) ;  /* 0x000000004b087348 */ /* 0x000fea0003c00000 */
[----:B------:R0:W1:Y:S02]  /*e500*/  SHFL.IDX P2, R68, R74, R71, R70 ;  /* 0x000000474a447389 */ /* 0x0000640000040046 */
[----:B01----:R-:W-:Y:S05]  /*e510*/  ENDCOLLECTIVE ;  /* 0x000000000000791b */ /* 0x003fea0003800000 */
.L_x_417:
[----:B------:R-:W-:Y:S02]  /*e520*/  MOV R74, R57 ;  /* 0x00000039004a7202 */ /* 0x000fe40000000f00 */
[----:B------:R-:W-:-:S07]  /*e530*/  MOV R234, R68 ;  /* 0x0000004400ea7202 */ /* 0x000fce0000000f00 */
[----:B------:R-:W-:Y:S05]  /*e540*/  WARPSYNC.COLLECTIVE R75, `(.L_x_418) ;  /* 0x000000004b087348 */ /* 0x000fea0003c00000 */
[----:B------:R0:W1:Y:S02]  /*e550*/  SHFL.IDX P2, R68, R74, R71, R70 ;  /* 0x000000474a447389 */ /* 0x0000640000040046 */
[----:B01----:R-:W-:Y:S05]  /*e560*/  ENDCOLLECTIVE ;  /* 0x000000000000791b */ /* 0x003fea0003800000 */
.L_x_418:
[----:B------:R-:W-:Y:S02]  /*e570*/  MOV R74, R58 ;  /* 0x0000003a004a7202 */ /* 0x000fe40000000f00 */
[----:B------:R-:W-:-:S07]  /*e580*/  MOV R235, R68 ;  /* 0x0000004400eb7202 */ /* 0x000fce0000000f00 */
[----:B------:R-:W-:Y:S05]  /*e590*/  WARPSYNC.COLLECTIVE R75, `(.L_x_419) ;  /* 0x000000004b087348 */ /* 0x000fea0003c00000 */
[----:B------:R0:W1:Y:S02]  /*e5a0*/  SHFL.IDX P2, R68, R74, R71, R70 ;  /* 0x000000474a447389 */ /* 0x0000640000040046 */
[----:B01----:R-:W-:Y:S05]  /*e5b0*/  ENDCOLLECTIVE ;  /* 0x000000000000791b */ /* 0x003fea0003800000 */
.L_x_419:
[----:B------:R-:W-:Y:S02]  /*e5c0*/  MOV R69, R235 ;  /* 0x000000eb00457202 */ /* 0x000fe40000000f00 */
[----:B------:R-:W-:Y:S02]  /*e5d0*/  MOV R74, R59 ;  /* 0x0000003b004a7202 */ /* 0x000fe40000000f00 */
[----:B------:R-:W-:-:S07]  /*e5e0*/  MOV R236, R68 ;  /* 0x0000004400ec7202 */ /* 0x000fce0000000f00 */
[----:B------:R-:W-:Y:S05]  /*e5f0*/  WARPSYNC.COLLECTIVE R75, `(.L_x_420) ;  /* 0x000000004b087348 */ /* 0x000fea0003c00000 */
[----:B------:R0:W1:Y:S02]  /*e600*/  SHFL.IDX P2, R68, R74, R71, R70 ;  /* 0x000000474a447389 */ /* 0x0000640000040046 */
[----:B01----:R-:W-:Y:S05]  /*e610*/  ENDCOLLECTIVE ;  /* 0x000000000000791b */ /* 0x003fea0003800000 */
.L_x_420:
[----:B------:R-:W-:Y:S02]  /*e620*/  MOV R237, R68 ;  /* 0x0000004400ed7202 */ /* 0x000fe40000000f00 */
[----:B------:R-:W-:Y:S01]  /*e630*/  MOV R68, R234 ;  /* 0x000000ea00447202 */ /* 0x000fe20000000f00 */
[----:B------:R-:W-:Y:S06]  /*e640*/  BRA `(.L_x_421) ;  /* 0xffffff9800cc7947 */ /* 0x000fec000383ffff */
.L_x_422:
        /* <DEDUP_REMOVED lines=11> */
.L_x_18658:


//--------------------- .text._Z25selective_scan_bwd_kernelI32Selective_Scan_bwd_kernel_traitsILi128ELi16ELb0ELb0ELb0ELb1ELb1EfN3c107complexIfEEEEv12SSMParamsBwd --------------------------
	.section	.text._Z25selective_scan_bwd_kernelI32Selective_Scan_bwd_kernel_traitsILi128ELi16ELb0ELb0ELb0ELb1ELb1EfN3c107complexIfEEEEv12SSMParamsBwd,"ax",@progbits
	.align	128
        .global         _Z25selective_scan_bwd_kernelI32Selective_Scan_bwd_kernel_traitsILi128ELi16ELb0ELb0ELb0ELb1ELb1EfN3c107complexIfEEEEv12SSMParamsBwd
        .type           _Z25selective_scan_bwd_kernelI32Selective_Scan_bwd_kernel_traitsILi128ELi16ELb0ELb0ELb0ELb1ELb1EfN3c107complexIfEEEEv12SSMParamsBwd,@function
        .size           _Z25selective_scan_bwd_kernelI32Selective_Scan_bwd_kernel_traitsILi128ELi16ELb0ELb0ELb0ELb1ELb1EfN3c107complexIfEEEEv12SSMParamsBwd,(.L_x_18659 - _Z25selective_scan_bwd_kernelI32Selective_Scan_bwd_kernel_traitsILi128ELi16ELb0ELb0ELb0ELb1ELb1EfN3c107complexIfEEEEv12SSMParamsBwd)
        .other          _Z25selective_scan_bwd_kernelI32Selective_Scan_bwd_kernel_traitsILi128ELi16ELb0ELb0ELb0ELb1ELb1EfN3c107complexIfEEEEv12SSMParamsBwd,@"STO_CUDA_ENTRY STV_DEFAULT"
_Z25selective_scan_bwd_kernelI32Selective_Scan_bwd_kernel_traitsILi128ELi16ELb0ELb0ELb0ELb1ELb1EfN3c107complexIfEEEEv12SSMParamsBwd:
.text._Z25selective_scan_bwd_kernelI32Selective_Scan_bwd_kernel_traitsILi128ELi16ELb0ELb0ELb0ELb1ELb1EfN3c107complexIfEEEEv12SSMParamsBwd:
        /* <DEDUP_REMOVED lines=23> */
[----:B------:R-:W-:Y:S02]  /*0170*/  MOV R3, UR5 ;  /* 0x0000000500037c02 */ /* 0x000fe40008000f00 */
        /* <DEDUP_REMOVED lines=9> */
[----:B0-----:R-:W-:Y:S02]  /*0210*/  UISETP.NE.U32.AND UP0, UPT, UR26, URZ, UPT ;  /* 0x000000ff1a00728c */ /* 0x001fe4000bf05070 */
[----:B------:R-:W-:Y:S02]  /*0220*/  UIMAD.WIDE.U32 UR8, UR10, UR14, UR4 ;  /* 0x0000000e0a0872a5 */ /* 0x000fe4000f8e0004 */
[----:B------:R-:W-:Y:S02]  /*0230*/  UISETP.NE.AND.EX UP0, UPT, UR27, URZ, UPT, UP0 ;  /* 0x000000ff1b00728c */ /* 0x000fe4000bf05300 */
[----:B------:R-:W-:Y:S02]  /*0240*/  UIMAD.WIDE.U32 UR12, UR10, UR22, UR6 ;  /* 0x000000160a0c72a5 */ /* 0x000fe4000f8e0006 */
[----:B------:R-:W-:Y:S01]  /*0250*/  UIMAD UR20, UR10, UR15, UR9 ;  /* 0x0000000f0a1472a4 */ /* 0x000fe2000f8e0209 */
[----:B------:R-:W0:Y:S01]  /*0260*/  LDCU.128 UR4, c[0x0][0x460] ;  /* 0x00008c00ff0477ac */ /* 0x000e220008000c00 */
[----:B--2---:R-:W-:-:S05]  /*0270*/  UIMAD.WIDE.U32 UR14, UR16, UR24, URZ ;  /* 0x00000018100e72a5 */ /* 0x004fca000f8e00ff */
[----:B------:R-:W2:Y:S01]  /*0280*/  @UP0 LDCU UR24, c[0x0][0x384] ;  /* 0x00007080ff1807ac */ /* 0x000ea20008000800 */
[----:B------:R-:W-:Y:S01]  /*0290*/  UIMAD UR19, UR10, UR23, UR13 ;  /* 0x000000170a1372a4 */ /* 0x000fe2000f8e020d */
[----:B------:R-:W4:Y:S01]  /*02a0*/  LDCU.64 UR22, c[0x0][0x4a0] ;  /* 0x00009400ff1677ac */ /* 0x000f220008000a00 */
[----:B-1----:R-:W-:Y:S02]  /*02b0*/  ULEA UR11, UR28, 0xfffff800, 0xb ;  /* 0xfffff8001c0b7891 */ /* 0x002fe4000f8e58ff */
[----:B------:R-:W-:Y:S01]  /*02c0*/  UIMAD UR9, UR16, UR25, UR15 ;  /* 0x00000019100972a4 */ /* 0x000fe2000f8e020f */
[----:B------:R-:W1:Y:S01]  /*02d0*/  @UP0 LDCU UR25, c[0x0][0x38c] ;  /* 0x00007180ff1907ac */ /* 0x000e620008000800 */
[----:B------:R-:W-:Y:S02]  /*02e0*/  UIADD3 UR17, UP1, UPT, UR11, UR8, URZ ;  /* 0x000000080b117290 */ /* 0x000fe4000ff3e0ff */
[----:B------:R-:W-:Y:S01]  /*02f0*/  USHF.R.S32.HI UR13, URZ, 0x1f, UR11 ;  /* 0x0000001fff0d7899 */ /* 0x000fe2000801140b */
[----:B------:R-:W5:Y:S01]  /*0300*/  @UP0 LDCU.64 UR30, c[0x0][0x480] ;  /* 0x00009000ff1e07ac */ /* 0x000f620008000a00 */
[----:B0-----:R-:W-:-:S02]  /*0310*/  ULEA UR15, UP2, UR17, UR4, 0x2 ;  /* 0x00000004110f7291 */ /* 0x001fc4000f8410ff */
[----:B------:R-:W-:Y:S01]  /*0320*/  UIADD3.X UR4, UPT, UPT, UR13, UR20, URZ, UP1, !UPT ;  /* 0x000000140d047290 */ /* 0x000fe20008ffe4ff */
[----:B------:R-:W-:Y:S01]  /*0330*/  UMOV UR8, UR14 ;  /* 0x0000000e00087c82 */ /* 0x000fe20008000000 */
[----:B------:R-:W0:Y:S02]  /*0340*/  LDCU.64 UR26, c[0x0][0x528] ;  /* 0x0000a500ff1a77ac */ /* 0x000e240008000a00 */
[----:B------:R-:W-:Y:S02]  /*0350*/  ULEA.HI.X UR17, UR17, UR5, UR4, 0x2, UP2 ;  /* 0x0000000511117291 */ /* 0x000fe400090f1404 */
[----:B--2---:R-:W-:Y:S02]  /*0360*/  @UP0 UIMAD UR4, UR16, UR24, UR10 ;  /* 0x00000018100402a4 */ /* 0x004fe4000f8e020a */
[----:B----4-:R-:W-:Y:S02]  /*0370*/  UIMAD.WIDE.U32 UR8, UR10, UR22, UR8 ;  /* 0x000000160a0872a5 */ /* 0x010fe4000f8e0008 */
[----:B------:R-:W-:-:S02]  /*0380*/  @UP0 UIMAD UR4, UR4, UR28, URZ ;  /* 0x0000001c040402a4 */ /* 0x000fc4000f8e02ff */
[----:B------:R-:W-:Y:S02]  /*0390*/  UIADD3 UR12, UP3, UPT, UR11, UR12, URZ ;  /* 0x0000000c0b0c7290 */ /* 0x000fe4000ff7e0ff */
[----:B------:R-:W-:Y:S02]  /*03a0*/  UIMAD UR21, UR10, UR23, UR9 ;  /* 0x000000170a1572a4 */ /* 0x000fe4000f8e0209 */
[----:B------:R-:W-:Y:S02]  /*03b0*/  UIADD3 UR9, UP1, UPT, UR11, UR8, URZ ;  /* 0x000000080b097290 */ /* 0x000fe4000ff3e0ff */
[----:B-1----:R-:W-:Y:S02]  /*03c0*/  @UP0 UIMAD UR8, UR4, UR25, URZ ;  /* 0x00000019040802a4 */ /* 0x002fe4000f8e02ff */
[----:B------:R-:W-:Y:S02]  /*03d0*/  ULEA UR18, UP4, UR12, UR6, 0x2 ;  /* 0x000000060c127291 */ /* 0x000fe4000f8810ff */
[----:B------:R-:W-:Y:S01]  /*03e0*/  UIADD3.X UR19, UPT, UPT, UR13, UR19, URZ, UP3, !UPT ;  /* 0x000000130d137290 */ /* 0x000fe20009ffe4ff */
[----:B------:R-:W-:Y:S01]  /*03f0*/  UMOV UR4, URZ ;  /* 0x000000ff00047c82 */ /* 0x000fe20008000000 */
[----:B------:R-:W-:Y:S01]  /*0400*/  UMOV UR5, URZ ;  /* 0x000000ff00057c82 */ /* 0x000fe20008000000 */
[----:B-----5:R-:W-:-:S02]  /*0410*/  @UP0 UIMAD.WIDE UR4, UR8, 0x10, UR30 ;  /* 0x00000010080408a5 */ /* 0x020fc4000f8e021e */
[----:B------:R-:W-:Y:S02]  /*0420*/  ULEA.HI.X UR19, UR12, UR7, UR19, 0x2, UP4 ;  /* 0x000000070c137291 */ /* 0x000fe4000a0f1413 */
[----:B------:R-:W-:Y:S01]  /*0430*/  UISETP.GE.AND UP0, UPT, UR28, 0x1, UPT ;  /* 0x000000011c00788c */ /* 0x000fe2000bf06270 */
[----:B------:R-:W-:Y:S01]  /*0440*/  UMOV UR6, URZ ;  /* 0x000000ff00067c82 */ /* 0x000fe20008000000 */
[----:B------:R-:W-:Y:S01]  /*0450*/  UMOV UR7, URZ ;  /* 0x000000ff00077c82 */ /* 0x000fe20008000000 */
[----:B------:R-:W-:Y:S02]  /*0460*/  UIADD3.X UR21, UPT, UPT, UR13, UR21, URZ, UP1, !UPT ;  /* 0x000000150d157290 */ /* 0x000fe40008ffe4ff */
[----:B0-----:R-:W-:-:S04]  /*0470*/  ULEA UR20, UP1, UR9, UR26, 0x2 ;  /* 0x0000001a09147291 */ /* 0x001fc8000f8210ff */
[----:B------:R-:W-:Y:S01]  /*0480*/  ULEA.HI.X UR21, UR9, UR27, UR21, 0x2, UP1 ;  /* 0x0000001b09157291 */ /* 0x000fe200088f1415 */
[----:B---3--:R-:W-:Y:S02]  /*0490*/  @P0 R2UR UR6, R2 ;  /* 0x00000000020602ca */ /* 0x008fe400000e0000 */
[----:B------:R-:W-:Y:S01]  /*04a0*/  @P1 R2UR UR7, R4 ;  /* 0x00000000040712ca */ /* 0x000fe200000e0000 */
[----:B------:R-:W-:-:S14]  /*04b0*/  BRA.U !UP0, `(.L_x_423) ;  /* 0x000000d908e07547 */ /* 0x000fdc000b800000 */
[----:B------:R-:W0:Y:S01]  /*04c0*/  S2R R172, SR_TID.X ;  /* 0x0000000000ac7919 */ /* 0x000e220000002100 */
[----:B------:R-:W-:Y:S01]  /*04d0*/  MOV R173, RZ ;  /* 0x000000ff00ad7202 */ /* 0x000fe20000000f00 */
[----:B------:R-:W1:Y:S01]  /*04e0*/  LDCU UR11, c[0x0][0x394] ;  /* 0x00007280ff0b77ac */ /* 0x000e620008000800 */
[----:B------:R-:W-:Y:S01]  /*04f0*/  MOV R175, RZ ;  /* 0x000000ff00af7202 */ /* 0x000fe20000000f00 */
[----:B------:R-:W-:Y:S01]  /*0500*/  UMOV UR16, UR15 ;  /* 0x0000000f00107c82 */ /* 0x000fe20008000000 */
[C---:B0-----:R-:W-:Y:S02]  /*0510*/  SHF.L.U32 R3, R172.reuse, 0x4, RZ ;  /* 0x00000004ac037819 */ /* 0x041fe400000006ff */
[----:B------:R-:W-:-:S04]  /*0520*/  LOP3.LUT R0, R172, 0x1f, RZ, 0xc0, !PT ;  /* 0x0000001fac007812 */ /* 0x000fc800078ec0ff */
[----:B-1----:R-:W-:-:S07]  /*0530*/  LOP3.LUT R23, R0, 0x3e00, R3, 0xf8, !PT ;  /* 0x00003e0000177812 */ /* 0x002fce00078ef803 */
.L_x_492:
[----:B------:R-:W0:Y:S01]  /*0540*/  LDCU UR8, c[0x0][0x388] ;  /* 0x00007100ff0877ac */ /* 0x000e220008000800 */
[----:B------:R-:W-:Y:S02]  /*0550*/  MOV R2, UR16 ;  /* 0x0000001000027c02 */ /* 0x000fe40008000f00 */
[----:B------:R-:W-:Y:S02]  /*0560*/  CS2R R24, SRZ ;  /* 0x0000000000187805 */ /* 0x000fe4000001ff00 */
[----:B------:R-:W-:Y:S01]  /*0570*/  MOV R3, UR17 ;  /* 0x0000001100037c02 */ /* 0x000fe20008000f00 */
[----:B------:R-:W-:Y:S01]  /*0580*/  ULEA UR22, UR11, 0xfffff800, 0xb ;  /* 0xfffff8000b167891 */ /* 0x000fe2000f8e58ff */
[----:B------:R-:W-:Y:S02]  /*0590*/  CS2R R30, SRZ ;  /* 0x00000000001e7805 */ /* 0x000fe4000001ff00 */
[----:B------:R-:W-:Y:S02]  /*05a0*/  CS2R R26, SRZ ;  /* 0x00000000001a7805 */ /* 0x000fe4000001ff00 */
[----:B------:R-:W-:-:S02]  /*05b0*/  CS2R R32, SRZ ;  /* 0x0000000000207805 */ /* 0x000fc4000001ff00 */
[----:B------:R-:W-:Y:S02]  /*05c0*/  CS2R R28, SRZ ;  /* 0x00000000001c7805 */ /* 0x000fe4000001ff00 */
[----:B------:R-:W-:Y:S02]  /*05d0*/  CS2R R34, SRZ ;  /* 0x0000000000227805 */ /* 0x000fe4000001ff00 */
[----:B------:R-:W-:Y:S02]  /*05e0*/  CS2R R36, SRZ ;  /* 0x0000000000247805 */ /* 0x000fe4000001ff00 */
[----:B------:R-:W-:Y:S01]  /*05f0*/  CS2R R38, SRZ ;  /* 0x0000000000267805 */ /* 0x000fe2000001ff00 */
[----:B0-----:R-:W-:Y:S01]  /*0600*/  UIADD3 UR26, UPT, UPT, -UR22, UR8, URZ ;  /* 0x00000008161a7290 */ /* 0x001fe2000fffe1ff */
[----:B------:R-:W-:Y:S05]  /*0610*/  BAR.SYNC.DEFER_BLOCKING 0x0 ;  /* 0x0000000000007b1d */ /* 0x000fea0000010000 */
[C---:B------:R-:W-:Y:S01]  /*0620*/  ISETP.GE.AND P0, PT, R23.reuse, UR26, PT ;  /* 0x0000001a17007c0c */ /* 0x040fe2000bf06270 */
[----:B------:R-:W-:Y:S01]  /*0630*/  IMAD.WIDE.U32 R22, R23, 0x4, R2 ;  /* 0x0000000417167825 */ /* 0x000fe200078e0002 */
[----:B------:R-:W-:-:S02]  /*0640*/  SHF.L.U32 R2, R172, 0x4, RZ ;  /* 0x00000004ac027819 */ /* 0x000fc400000006ff */
[----:B------:R-:W-:Y:S02]  /*0650*/  P2R R50, PR, RZ, 0x1 ;  /* 0x00000001ff327803 */ /* 0x000fe40000000000 */
[----:B------:R-:W-:-:S04]  /*0660*/  LOP3.LUT R41, R2, 0x3e00, RZ, 0xc0, !PT ;  /* 0x00003e0002297812 */ /* 0x000fc800078ec0ff */
[C---:B------:R-:W-:Y:S02]  /*0670*/  LOP3.LUT R18, R41.reuse, 0x20, R0, 0xfe, !PT ;  /* 0x0000002029127812 */ /* 0x040fe400078efe00 */
[----:B------:R-:W-:-:S04]  /*0680*/  LOP3.LUT R19, R41, R0, RZ, 0xfc, !PT ;  /* 0x0000000029137212 */ /* 0x000fc800078efcff */
[C---:B------:R-:W-:Y:S01]  /*0690*/  SHF.L.U32 R2, R19.reuse, 0x2, RZ ;  /* 0x0000000213027819 */ /* 0x040fe200000006ff */
[----:B------:R-:W2:Y:S01]  /*06a0*/  @!P0 LDG.E R25, desc[UR32][R22.64] ;  /* 0x0000002016198981 */ /* 0x000ea2000c1e1900 */
[----:B------:R-:W-:Y:S02]  /*06b0*/  ISETP.GE.AND P0, PT, R18, UR26, PT ;  /* 0x0000001a12007c0c */ /* 0x000fe4000bf06270 */
[C---:B------:R-:W-:Y:S02]  /*06c0*/  IADD3 R20, P1, PT, R2.reuse, UR18, RZ ;  /* 0x0000001202147c10 */ /* 0x040fe4000ff3e0ff */
[----:B------:R-:W-:Y:S02]  /*06d0*/  P2R R48, PR, RZ, 0x1 ;  /* 0x00000001ff307803 */ /* 0x000fe40000000000 */
[----:B------:R-:W-:Y:S02]  /*06e0*/  IADD3 R2, P0, PT, R2, UR20, RZ ;  /* 0x0000001402027c10 */ /* 0x000fe4000ff1e0ff */
[----:B------:R-:W-:-:S02]  /*06f0*/  LOP3.LUT R9, R19, 0xe0, RZ, 0xfc, !PT ;  /* 0x000000e013097812 */ /* 0x000fc400078efcff */
[----:B------:R-:W-:Y:S02]  /*0700*/  IADD3.X R3, PT, PT, RZ, UR21, RZ, P0, !PT ;  /* 0x00000015ff037c10 */ /* 0x000fe400087fe4ff */
[----:B------:R-:W-:Y:S02]  /*0710*/  ISETP.GE.AND P0, PT, R9, UR26, PT ;  /* 0x0000001a09007c0c */ /* 0x000fe4000bf06270 */
[C---:B------:R-:W-:Y:S02]  /*0720*/  LOP3.LUT R4, R19.reuse, 0x40, RZ, 0xfc, !PT ;  /* 0x0000004013047812 */ /* 0x040fe400078efcff */
[C---:B------:R-:W-:Y:S02]  /*0730*/  LOP3.LUT R5, R19.reuse, 0x60, RZ, 0xfc, !PT ;  /* 0x0000006013057812 */ /* 0x040fe400078efcff */
[C---:B------:R-:W-:Y:S02]  /*0740*/  LOP3.LUT R10, R19.reuse, 0x100, RZ, 0xfc, !PT ;  /* 0x00000100130a7812 */ /* 0x040fe400078efcff */
[----:B------:R-:W-:-:S02]  /*0750*/  LOP3.LUT R8, R19, 0xc0, RZ, 0xfc, !PT ;  /* 0x000000c013087812 */ /* 0x000fc400078efcff */
[----:B------:R-:W-:Y:S02]  /*0760*/  ISETP.GE.AND P6, PT, R4, UR26, PT ;  /* 0x0000001a04007c0c */ /* 0x000fe4000bfc6270 */
[----:B------:R-:W-:Y:S01]  /*0770*/  LOP3.LUT R7, R19, 0xa0, RZ, 0xfc, !PT ;  /* 0x000000a013077812 */ /* 0x000fe200078efcff */
[----:B------:R-:W3:Y:S01]  /*0780*/  @!P0 LDG.E R30, desc[UR32][R22.64+0x380] ;  /* 0x00038020161e8981 */ /* 0x000ee2000c1e1900 */
[----:B------:R-:W-:Y:S02]  /*0790*/  ISETP.GE.AND P5, PT, R5, UR26, PT ;  /* 0x0000001a05007c0c */ /* 0x000fe4000bfa6270 */
[----:B------:R-:W-:Y:S02]  /*07a0*/  P2R R56, PR, RZ, 0x1 ;  /* 0x00000001ff387803 */ /* 0x000fe40000000000 */
[----:B------:R-:W-:Y:S02]  /*07b0*/  LOP3.LUT R6, R19, 0x80, RZ, 0xfc, !PT ;  /* 0x0000008013067812 */ /* 0x000fe400078efcff */
[----:B------:R-:W-:-:S02]  /*07c0*/  IADD3.X R21, PT, PT, RZ, UR19, RZ, P1, !PT ;  /* 0x00000013ff157c10 */ /* 0x000fc40008ffe4ff */
[----:B------:R-:W-:Y:S01]  /*07d0*/  ISETP.GE.AND P0, PT, R10, UR26, PT ;  /* 0x0000001a0a007c0c */ /* 0x000fe2000bf06270 */
[----:B------:R-:W4:Y:S01]  /*07e0*/  @!P6 LDG.E R27, desc[UR32][R22.64+0x100] ;  /* 0x00010020161be981 */ /* 0x000f22000c1e1900 */
[----:B------:R-:W-:Y:S02]  /*07f0*/  ISETP.NE.AND P1, PT, R48, RZ, PT ;  /* 0x000000ff3000720c */ /* 0x000fe40003f25270 */
[----:B------:R-:W-:Y:S01]  /*0800*/  ISETP.GE.AND P2, PT, R8, UR26, PT ;  /* 0x0000001a08007c0c */ /* 0x000fe2000bf46270 */
[----:B------:R-:W5:Y:S01]  /*0810*/  @!P5 LDG.E R26, desc[UR32][R22.64+0x180] ;  /* 0x00018020161ad981 */ /* 0x000f62000c1e1900 */
[----:B------:R-:W-:Y:S02]  /*0820*/  ISETP.GE.AND P3, PT, R7, UR26, PT ;  /* 0x0000001a07007c0c */ /* 0x000fe4000bf66270 */
[----:B------:R-:W-:Y:S02]  /*0830*/  ISETP.GE.AND P4, PT, R6, UR26, PT ;  /* 0x0000001a06007c0c */ /* 0x000fe4000bf86270 */
[----:B------:R-:W-:-:S02]  /*0840*/  LOP3.LUT R11, R19, 0x120, RZ, 0xfc, !PT ;  /* 0x00000120130b7812 */ /* 0x000fc400078efcff */
[C---:B------:R-:W-:Y:S01]  /*0850*/  LOP3.LUT R12, R19.reuse, 0x140, RZ, 0xfc, !PT ;  /* 0x00000140130c7812 */ /* 0x040fe200078efcff */
[----:B------:R-:W3:Y:S01]  /*0860*/  @!P0 LDG.E R33, desc[UR32][R22.64+0x400] ;  /* 0x0004002016218981 */ /* 0x000ee2000c1e1900 */
[C---:B------:R-:W-:Y:S02]  /*0870*/  LOP3.LUT R13, R19.reuse, 0x160, RZ, 0xfc, !PT ;  /* 0x00000160130d7812 */ /* 0x040fe400078efcff */
[----:B------:R-:W-:Y:S01]  /*0880*/  P2R R46, PR, RZ, 0x40 ;  /* 0x00000040ff2e7803 */ /* 0x000fe20000000000 */
[----:B------:R-:W4:Y:S01]  /*0890*/  @!P1 LDG.E R24, desc[UR32][R22.64+0x80] ;  /* 0x0000802016189981 */ /* 0x000f22000c1e1900 */
[C---:B------:R-:W-:Y:S02]  /*08a0*/  LOP3.LUT R14, R19.reuse, 0x180, RZ, 0xfc, !PT ;  /* 0x00000180130e7812 */ /* 0x040fe400078efcff */
[----:B------:R-:W-:Y:S01]  /*08b0*/  P2R R44, PR, RZ, 0x20 ;  /* 0x00000020ff2c7803 */ /* 0x000fe20000000000 */
[----:B------:R-:W3:Y:S01]  /*08c0*/  @!P2 LDG.E R31, desc[UR32][R22.64+0x300] ;  /* 0x00030020161fa981 */ /* 0x000ee2000c1e1900 */
[----:B------:R-:W-:-:S02]  /*08d0*/  LOP3.LUT R15, R19, 0x1a0, RZ, 0xfc, !PT ;  /* 0x000001a0130f7812 */ /* 0x000fc400078efcff */
[----:B------:R-:W-:Y:S01]  /*08e0*/  ISETP.GE.AND P6, PT, R11, UR26, PT ;  /* 0x0000001a0b007c0c */ /* 0x000fe2000bfc6270 */
[----:B------:R-:W3:Y:S01]  /*08f0*/  @!P3 LDG.E R28, desc[UR32][R22.64+0x280] ;  /* 0x00028020161cb981 */ /* 0x000ee2000c1e1900 */
[C---:B------:R-:W-:Y:S02]  /*0900*/  LOP3.LUT R16, R19.reuse, 0x1c0, RZ, 0xfc, !PT ;  /* 0x000001c013107812 */ /* 0x040fe400078efcff */
[----:B------:R-:W-:Y:S01]  /*0910*/  P2R R58, PR, RZ, 0x1 ;  /* 0x00000001ff3a7803 */ /* 0x000fe20000000000 */
[----:B------:R-:W3:Y:S01]  /*0920*/  @!P4 LDG.E R29, desc[UR32][R22.64+0x200] ;  /* 0x00020020161dc981 */ /* 0x000ee2000c1e1900 */
[----:B------:R-:W-:Y:S02]  /*0930*/  ISETP.GE.AND P5, PT, R12, UR26, PT ;  /* 0x0000001a0c007c0c */ /* 0x000fe4000bfa6270 */
[----:B------:R-:W-:Y:S02]  /*0940*/  LOP3.LUT R17, R19, 0x1e0, RZ, 0xfc, !PT ;  /* 0x000001e013117812 */ /* 0x000fe400078efcff */
[----:B------:R-:W-:-:S02]  /*0950*/  ISETP.GE.AND P0, PT, R13, UR26, PT ;  /* 0x0000001a0d007c0c */ /* 0x000fc4000bf06270 */
[----:B------:R-:W-:Y:S01]  /*0960*/  P2R R54, PR, RZ, 0x4 ;  /* 0x00000004ff367803 */ /* 0x000fe20000000000 */
[----:B------:R-:W3:Y:S01]  /*0970*/  @!P6 LDG.E R32, desc[UR32][R22.64+0x480] ;  /* 0x000480201620e981 */ /* 0x000ee2000c1e1900 */
[----:B------:R-:W-:Y:S02]  /*0980*/  ISETP.GE.AND P1, PT, R14, UR26, PT ;  /* 0x0000001a0e007c0c */ /* 0x000fe4000bf26270 */
[----:B------:R-:W-:Y:S02]  /*0990*/  P2R R52, PR, RZ, 0x8 ;  /* 0x00000008ff347803 */ /* 0x000fe40000000000 */
[----:B------:R-:W-:Y:S01]  /*09a0*/  ISETP.GE.AND P2, PT, R15, UR26, PT ;  /* 0x0000001a0f007c0c */ /* 0x000fe2000bf46270 */
[----:B------:R-:W3:Y:S01]  /*09b0*/  @!P5 LDG.E R35, desc[UR32][R22.64+0x500] ;  /* 0x000500201623d981 */ /* 0x000ee2000c1e1900 */
[----:B------:R-:W-:Y:S02]  /*09c0*/  P2R R42, PR, RZ, 0x10 ;  /* 0x00000010ff2a7803 */ /* 0x000fe40000000000 */
[----:B------:R-:W-:Y:S01]  /*09d0*/  ISETP.GE.AND P3, PT, R16, UR26, PT ;  /* 0x0000001a10007c0c */ /* 0x000fe2000bf66270 */
[----:B------:R-:W3:Y:S01]  /*09e0*/  @!P0 LDG.E R34, desc[UR32][R22.64+0x580] ;  /* 0x0005802016228981 */ /* 0x000ee2000c1e1900 */
[----:B------:R-:W-:-:S03]  /*09f0*/  ISETP.GE.AND P4, PT, R17, UR26, PT ;  /* 0x0000001a11007c0c */ /* 0x000fc6000bf86270 */
[----:B------:R-:W3:Y:S04]  /*0a00*/  @!P1 LDG.E R37, desc[UR32][R22.64+0x600] ;  /* 0x0006002016259981 */ /* 0x000ee8000c1e1900 */
[----:B------:R-:W3:Y:S04]  /*0a10*/  @!P2 LDG.E R36, desc[UR32][R22.64+0x680] ;  /* 0x000680201624a981 */ /* 0x000ee8000c1e1900 */
[----:B------:R-:W3:Y:S04]  /*0a20*/  @!P3 LDG.E R39, desc[UR32][R22.64+0x700] ;  /* 0x000700201627b981 */ /* 0x000ee8000c1e1900 */
[----:B------:R0:W3:Y:S01]  /*0a30*/  @!P4 LDG.E R38, desc[UR32][R22.64+0x780] ;  /* 0x000780201626c981 */ /* 0x0000e2000c1e1900 */
[----:B------:R-:W1:Y:S01]  /*0a40*/  S2R R171, SR_LANEID ;  /* 0x0000000000ab7919 */ /* 0x000e620000000000 */
[----:B------:R-:W1:Y:S01]  /*0a50*/  S2UR UR8, SR_CgaCtaId ;  /* 0x00000000000879c3 */ /* 0x000e620000008800 */
[----:B------:R-:W-:Y:S01]  /*0a60*/  UMOV UR23, 0x400 ;  /* 0x0000040000177882 */ /* 0x000fe20000000000 */
[----:B------:R-:W-:-:S02]  /*0a70*/  P2R R60, PR, RZ, 0x40 ;  /* 0x00000040ff3c7803 */ /* 0x000fc40000000000 */
[----:B------:R-:W-:Y:S02]  /*0a80*/  P2R R74, PR, RZ, 0x40 ;  /* 0x00000040ff4a7803 */ /* 0x000fe40000000000 */
[----:B------:R-:W-:-:S04]  /*0a90*/  ISETP.NE.AND P6, PT, R58, RZ, PT ;  /* 0x000000ff3a00720c */ /* 0x000fc80003fc5270 */
[----:B------:R-:W-:Y:S02]  /*0aa0*/  P2R R73, PR, RZ, 0x40 ;  /* 0x00000040ff497803 */ /* 0x000fe40000000000 */
[----:B------:R-:W-:Y:S02]  /*0ab0*/  ISETP.NE.AND P6, PT, R56, RZ, PT ;  /* 0x000000ff3800720c */ /* 0x000fe40003fc5270 */
[----:B0-----:R-:W-:Y:S01]  /*0ac0*/  LOP3.LUT R22, R172, 0x3e0, RZ, 0xc0, !PT ;  /* 0x000003e0ac167812 */ /* 0x001fe200078ec0ff */
        /* <DEDUP_REMOVED lines=22> */
[----:B------:R-:W-:Y:S02]  /*0c30*/  P2R R72, PR, RZ, 0x40 ;  /* 0x00000040ff487803 */ /* 0x000fe40000000000 */
[----:B------:R-:W-:Y:S02]  /*0c40*/  IADD3 R59, PT, PT, R40, 0x160, RZ ;  /* 0x00000160283b7810 */ /* 0x000fe40007ffe0ff */
[----:B------:R-:W-:Y:S02]  /*0c50*/  LEA.HI.SX32 R51, R51, R40, 0x1b ;  /* 0x0000002833337211 */ /* 0x000fe400078fdaff */
[----:B------:R-:W-:-:S02]  /*0c60*/  LEA R167, R45, UR23, 0x2 ;  /* 0x000000172da77c11 */ /* 0x000fc4000f8e10ff */
[----:B------:R-:W-:Y:S02]  /*0c70*/  ISETP.NE.AND P6, PT, R54, RZ, PT ;  /* 0x000000ff3600720c */ /* 0x000fe40003fc5270 */
[C---:B------:R-:W-:Y:S02]  /*0c80*/  IADD3 R61, PT, PT, R40.reuse, 0x180, RZ ;  /* 0x00000180283d7810 */ /* 0x040fe40007ffe0ff */
[-C--:B------:R-:W-:Y:S02]  /*0c90*/  LEA.HI.SX32 R53, R53, R40.reuse, 0x1b ;  /* 0x0000002835357211 */ /* 0x080fe400078fdaff */
[----:B------:R-:W-:Y:S02]  /*0ca0*/  LEA R166, R47, UR23, 0x2 ;  /* 0x000000172fa67c11 */ /* 0x000fe4000f8e10ff */
[----:B------:R-:W-:Y:S02]  /*0cb0*/  IADD3 R63, PT, PT, R40, 0x1a0, RZ ;  /* 0x000001a0283f7810 */ /* 0x000fe40007ffe0ff */
[----:B------:R-:W-:-:S02]  /*0cc0*/  LEA.HI.SX32 R55, R55, R40, 0x1b ;  /* 0x0000002837377211 */ /* 0x000fc400078fdaff */
[----:B------:R-:W-:Y:S02]  /*0cd0*/  LEA R165, R23, UR23, 0x2 ;  /* 0x0000001717a57c11 */ /* 0x000fe4000f8e10ff */
[----:B------:R-:W-:Y:S02]  /*0ce0*/  IADD3 R22, PT, PT, R22, R171, RZ ;  /* 0x000000ab16167210 */ /* 0x000fe40007ffe0ff */
[C---:B------:R-:W-:Y:S02]  /*0cf0*/  IADD3 R65, PT, PT, R40.reuse, 0x1c0, RZ ;  /* 0x000001c028417810 */ /* 0x040fe40007ffe0ff */
[----:B------:R-:W-:Y:S02]  /*0d00*/  LEA.HI.SX32 R57, R57, R40, 0x1b ;  /* 0x0000002839397211 */ /* 0x000fe400078fdaff */
[----:B------:R-:W-:Y:S02]  /*0d10*/  LEA R164, R49, UR23, 0x2 ;  /* 0x0000001731a47c11 */ /* 0x000fe4000f8e10ff */
[----:B------:R-:W-:-:S02]  /*0d20*/  IADD3 R67, PT, PT, R40, 0x1e0, RZ ;  /* 0x000001e028437810 */ /* 0x000fc40007ffe0ff */
[-C--:B------:R-:W-:Y:S02]  /*0d30*/  LEA.HI.SX32 R59, R59, R40.reuse, 0x1b ;  /* 0x000000283b3b7211 */ /* 0x080fe400078fdaff */
[----:B------:R-:W-:Y:S02]  /*0d40*/  LEA R163, R51, UR23, 0x2 ;  /* 0x0000001733a37c11 */ /* 0x000fe4000f8e10ff */
[----:B------:R-:W-:Y:S02]  /*0d50*/  P2R R71, PR, RZ, 0x40 ;  /* 0x00000040ff477803 */ /* 0x000fe40000000000 */
[----:B------:R-:W-:Y:S02]  /*0d60*/  LEA.HI.SX32 R61, R61, R40, 0x1b ;  /* 0x000000283d3d7211 */ /* 0x000fe400078fdaff */
[----:B------:R-:W-:Y:S02]  /*0d70*/  LEA R162, R53, UR23, 0x2 ;  /* 0x0000001735a27c11 */ /* 0x000fe4000f8e10ff */
[----:B------:R-:W-:-:S02]  /*0d80*/  ISETP.NE.AND P6, PT, R52, RZ, PT ;  /* 0x000000ff3400720c */ /* 0x000fc40003fc5270 */
[-C--:B------:R-:W-:Y:S02]  /*0d90*/  LEA.HI.SX32 R63, R63, R40.reuse, 0x1b ;  /* 0x000000283f3f7211 */ /* 0x080fe400078fdaff */
[----:B------:R-:W-:Y:S02]  /*0da0*/  LEA R161, R55, UR23, 0x2 ;  /* 0x0000001737a17c11 */ /* 0x000fe4000f8e10ff */
[----:B------:R-:W-:Y:S02]  /*0db0*/  SHF.L.U32 R22, R22, 0x4, RZ ;  /* 0x0000000416167819 */ /* 0x000fe400000006ff */
[-C--:B------:R-:W-:Y:S02]  /*0dc0*/  LEA.HI.SX32 R65, R65, R40.reuse, 0x1b ;  /* 0x0000002841417211 */ /* 0x080fe400078fdaff */
[----:B------:R-:W-:Y:S02]  /*0dd0*/  LEA R160, R57, UR23, 0x2 ;  /* 0x0000001739a07c11 */ /* 0x000fe4000f8e10ff */
[----:B------:R-:W-:-:S02]  /*0de0*/  LEA.HI.SX32 R67, R67, R40, 0x1b ;  /* 0x0000002843437211 */ /* 0x000fc400078fdaff */
[----:B------:R-:W-:Y:S02]  /*0df0*/  LEA R159, R59, UR23, 0x2 ;  /* 0x000000173b9f7c11 */ /* 0x000fe4000f8e10ff */
[----:B------:R-:W-:Y:S02]  /*0e00*/  LEA R158, R61, UR23, 0x2 ;  /* 0x000000173d9e7c11 */ /* 0x000fe4000f8e10ff */
[----:B------:R-:W-:Y:S02]  /*0e10*/  P2R R70, PR, RZ, 0x40 ;  /* 0x00000040ff467803 */ /* 0x000fe40000000000 */
[----:B------:R-:W-:Y:S02]  /*0e20*/  LEA R157, R63, UR23, 0x2 ;  /* 0x000000173f9d7c11 */ /* 0x000fe4000f8e10ff */
[----:B------:R-:W-:Y:S02]  /*0e30*/  LEA.HI.SX32 R154, R22, R22, 0x1b ;  /* 0x00000016169a7211 */ /* 0x000fe400078fdaff */
[----:B------:R-:W-:-:S02]  /*0e40*/  ISETP.NE.AND P6, PT, R42, RZ, PT ;  /* 0x000000ff2a00720c */ /* 0x000fc40003fc5270 */
[----:B------:R-:W-:Y:S02]  /*0e50*/  LEA R156, R65, UR23, 0x2 ;  /* 0x00000017419c7c11 */ /* 0x000fe4000f8e10ff */
        /* <DEDUP_REMOVED lines=8> */
[----:B------:R-:W-:Y:S01]  /*0ee0*/  P2R R64, PR, RZ, 0x40 ;  /* 0x00000040ff407803 */ /* 0x000fe20000000000 */
[----:B--2---:R-:W-:Y:S01]  /*0ef0*/  STS [R170], R25 ;  /* 0x00000019aa007388 */ /* 0x004fe20000000800 */
[----:B------:R-:W-:Y:S02]  /*0f00*/  ISETP.NE.AND P6, PT, R50, RZ, PT ;  /* 0x000000ff3200720c */ /* 0x000fe40003fc5270 */
[----:B------:R-:W-:Y:S01]  /*0f10*/  CS2R R22, SRZ ;  /* 0x0000000000167805 */ /* 0x000fe2000001ff00 */
[----:B----4-:R0:W-:Y:S04]  /*0f20*/  STS [R169+0x80], R24 ;  /* 0x00008018a9007388 */ /* 0x0101e80000000800 */
[----:B------:R-:W-:Y:S04]  /*0f30*/  STS [R168+0x100], R27 ;  /* 0x0001001ba8007388 */ /* 0x000fe80000000800 */
[----:B-----5:R1:W-:Y:S04]  /*0f40*/  STS [R167+0x180], R26 ;  /* 0x0001801aa7007388 */ /* 0x0203e80000000800 */
[----:B---3--:R-:W-:Y:S04]  /*0f50*/  STS [R166+0x200], R29 ;  /* 0x0002001da6007388 */ /* 0x008fe80000000800 */
        /* <DEDUP_REMOVED lines=33> */
[----:B--2---:R-:W-:Y:S02]  /*1170*/  CS2R R28, SRZ ;  /* 0x00000000001c7805 */ /* 0x004fe4000001ff00 */
[----:B---3--:R-:W-:Y:S02]  /*1180*/  CS2R R30, SRZ ;  /* 0x00000000001e7805 */ /* 0x008fe4000001ff00 */
[----:B----4-:R-:W-:Y:S02]  /*1190*/  CS2R R32, SRZ ;  /* 0x0000000000207805 */ /* 0x010fe4000001ff00 */
[----:B-----5:R-:W-:-:S02]  /*11a0*/  CS2R R34, SRZ ;  /* 0x0000000000227805 */ /* 0x020fc4000001ff00 */
[----:B------:R-:W-:Y:S01]  /*11b0*/  CS2R R36, SRZ ;  /* 0x0000000000247805 */ /* 0x000fe2000001ff00 */
        /* <DEDUP_REMOVED lines=59> */
[----:B------:R-:W1:Y:S04]  /*1570*/  LDS R137, [R154] ;  /* 0x000000009a897984 */ /* 0x000e680000000800 */
        /* <DEDUP_REMOVED lines=14> */
[----:B------:R-:W5:Y:S01]  /*1660*/  LDS R122, [R154+0x3c] ;  /* 0x00003c009a7a7984 */ /* 0x000f620000000800 */
[----:B------:R-:W-:Y:S01]  /*1670*/  BAR.SYNC.DEFER_BLOCKING 0x0 ;  /* 0x0000000000007b1d */ /* 0x000fe20000010000 */
[----:B0-----:R-:W-:-:S05]  /*1680*/  CS2R R22, SRZ ;  /* 0x0000000000167805 */ /* 0x001fca000001ff00 */
        /* <DEDUP_REMOVED lines=31> */
[----:B-1----:R-:W-:Y:S01]  /*1880*/  FADD.FTZ R137, R137, UR7 ;  /* 0x0000000789897e21 */ /* 0x002fe20008010000 */
[----:B------:R-:W-:-:S04]  /*1890*/  P2R R62, PR, RZ, 0x20 ;  /* 0x00000020ff3e7803 */ /* 0x000fc80000000000 */
[----:B------:R-:W-:Y:S01]  /*18a0*/  FSETP.GTU.FTZ.AND P5, PT, R137, 20, PT ;  /* 0x41a000008900780b */ /* 0x000fe20003fbc000 */
[----:B------:R-:W-:Y:S01]  /*18b0*/  BSSY.RECONVERGENT B0, `(.L_x_424) ;  /* 0x0000040000007945 */ /* 0x000fe20003800200 */
[----:B--2---:R-:W-:Y:S01]  /*18c0*/  FADD.FTZ R136, R136, UR7 ;  /* 0x0000000788887e21 */ /* 0x004fe20008010000 */
[----:B---3--:R-:W-:Y:S01]  /*18d0*/  FADD.FTZ R135, R135, UR7 ;  /* 0x0000000787877e21 */ /* 0x008fe20008010000 */
[----:B----4-:R-:W-:Y:S01]  /*18e0*/  FADD.FTZ R134, R134, UR7 ;  /* 0x0000000786867e21 */ /* 0x010fe20008010000 */
[----:B-----5:R-:W-:Y:S01]  /*18f0*/  FADD.FTZ R133, R133, UR7 ;  /* 0x0000000785857e21 */ /* 0x020fe20008010000 */
        /* <DEDUP_REMOVED lines=26> */
[----:B------:R0:W-:Y:S01]  /*1aa0*/  STS [R155+0x780], R34 ;  /* 0x000780229b007388 */ /* 0x0001e20000000800 */
[----:B------:R-:W-:Y:S01]  /*1ab0*/  NOP ;  /* 0x0000000000007918 */ /* 0x000fe20000000000 */
[----:B------:R-:W-:Y:S05]  /*1ac0*/  @P5 BRA `(.L_x_425) ;  /* 0x0000000000785947 */ /* 0x000fea0003800000 */
        /* <DEDUP_REMOVED lines=30> */
.L_x_425:
[----:B------:R-:W-:Y:S05]  /*1cb0*/  BSYNC.RECONVERGENT B0 ;  /* 0x0000000000007941 */ /* 0x000fea0003800200 */
.L_x_424:
[----:B------:R-:W-:Y:S01]  /*1cc0*/  FSETP.GTU.FTZ.AND P5, PT, R136, 20, PT ;  /* 0x41a000008800780b */ /* 0x000fe20003fbc000 */
[----:B------:R-:W-:-:S12]  /*1cd0*/  BSSY.RECONVERGENT B0, `(.L_x_426) ;  /* 0x0000020000007945 */ /* 0x000fd80003800200 */
        /* <DEDUP_REMOVED lines=31> */
.L_x_427:
[----:B------:R-:W-:Y:S05]  /*1ed0*/  BSYNC.RECONVERGENT B0 ;  /* 0x0000000000007941 */ /* 0x000fea0003800200 */
.L_x_426:
        /* <DEDUP_REMOVED lines=33> */
.L_x_429:
[----:B------:R-:W-:Y:S05]  /*20f0*/  BSYNC.RECONVERGENT B0 ;  /* 0x0000000000007941 */ /* 0x000fea0003800200 */
.L_x_428:
        /* <DEDUP_REMOVED lines=33> */
.L_x_431:
[----:B------:R-:W-:Y:S05]  /*2310*/  BSYNC.RECONVERGENT B0 ;  /* 0x0000000000007941 */ /* 0x000fea0003800200 */
.L_x_430:
        /* <DEDUP_REMOVED lines=33> */
.L_x_433:
[----:B------:R-:W-:Y:S05]  /*2530*/  BSYNC.RECONVERGENT B0 ;  /* 0x0000000000007941 */ /* 0x000fea0003800200 */
.L_x_432:
        /* <DEDUP_REMOVED lines=33> */
.L_x_435:
[----:B------:R-:W-:Y:S05]  /*2750*/  BSYNC.RECONVERGENT B0 ;  /* 0x0000000000007941 */ /* 0x000fea0003800200 */
.L_x_434:
        /* <DEDUP_REMOVED lines=33> */
.L_x_437:
[----:B------:R-:W-:Y:S05]  /*2970*/  BSYNC.RECONVERGENT B0 ;  /* 0x0000000000007941 */ /* 0x000fea0003800200 */
.L_x_436:
        /* <DEDUP_REMOVED lines=33> */
.L_x_439:
[----:B------:R-:W-:Y:S05]  /*2b90*/  BSYNC.RECONVERGENT B0 ;  /* 0x0000000000007941 */ /* 0x000fea0003800200 */
.L_x_438:
        /* <DEDUP_REMOVED lines=33> */
.L_x_441:
[----:B------:R-:W-:Y:S05]  /*2db0*/  BSYNC.RECONVERGENT B0 ;  /* 0x0000000000007941 */ /* 0x000fea0003800200 */
.L_x_440:
        /* <DEDUP_REMOVED lines=33> */
.L_x_443:
[----:B------:R-:W-:Y:S05]  /*2fd0*/  BSYNC.RECONVERGENT B0 ;  /* 0x0000000000007941 */ /* 0x000fea0003800200 */
.L_x_442:
        /* <DEDUP_REMOVED lines=33> */
.L_x_445:
[----:B------:R-:W-:Y:S05]  /*31f0*/  BSYNC.RECONVERGENT B0 ;  /* 0x0000000000007941 */ /* 0x000fea0003800200 */
.L_x_444:
        /* <DEDUP_REMOVED lines=33> */
.L_x_447:
[----:B------:R-:W-:Y:S05]  /*3410*/  BSYNC.RECONVERGENT B0 ;  /* 0x0000000000007941 */ /* 0x000fea0003800200 */
.L_x_446:
        /* <DEDUP_REMOVED lines=33> */
.L_x_449:
[----:B------:R-:W-:Y:S05]  /*3630*/  BSYNC.RECONVERGENT B0 ;  /* 0x0000000000007941 */ /* 0x000fea0003800200 */
.L_x_448:
        /* <DEDUP_REMOVED lines=33> */
.L_x_451:
[----:B------:R-:W-:Y:S05]  /*3850*/  BSYNC.RECONVERGENT B0 ;  /* 0x0000000000007941 */ /* 0x000fea0003800200 */
.L_x_450:
        /* <DEDUP_REMOVED lines=33> */
.L_x_453:
[----:B------:R-:W-:Y:S05]  /*3a70*/  BSYNC.RECONVERGENT B0 ;  /* 0x0000000000007941 */ /* 0x000fea0003800200 */
.L_x_452:
        /* <DEDUP_REMOVED lines=33> */
.L_x_455:
[----:B------:R-:W-:Y:S05]  /*3c90*/  BSYNC.RECONVERGENT B0 ;  /* 0x0000000000007941 */ /* 0x000fea0003800200 */
.L_x_454:
[----:B------:R-:W1:Y:S01]  /*3ca0*/  S2UR UR27, SR_CTAID.X ;  /* 0x00000000001b79c3 */ /* 0x000e620000002500 */
[----:B------:R-:W1:Y:S01]  /*3cb0*/  LDCU.128 UR12, c[0x0][0x410] ;  /* 0x00008200ff0c77ac */ /* 0x000e620008000c00 */
[----:B------:R-:W-:Y:S01]  /*3cc0*/  P2R R63, PR, RZ, 0x1 ;  /* 0x00000001ff3f7803 */ /* 0x000fe20000000000 */
[----:B0-----:R-:W-:Y:S01]  /*3cd0*/  LDS R35, [R154] ;  /* 0x000000009a237984 */ /* 0x001fe20000000800 */
[----:B------:R-:W-:Y:S01]  /*3ce0*/  ISETP.NE.AND P0, PT, R42, RZ, PT ;  /* 0x000000ff2a00720c */ /* 0x000fe20003f05270 */
[----:B------:R-:W-:Y:S01]  /*3cf0*/  UMOV UR8, UR22 ;  /* 0x0000001600087c82 */ /* 0x000fe20008000000 */
[----:B------:R-:W-:Y:S01]  /*3d00*/  UMOV UR9, URZ ;  /* 0x000000ff00097c82 */ /* 0x000fe20008000000 */
[----:B------:R-:W-:Y:S01]  /*3d10*/  LDS R34, [R154+0x4] ;  /* 0x000004009a227984 */ /* 0x000fe20000000800 */
[----:B------:R-:W-:Y:S02]  /*3d20*/  P2R R61, PR, RZ, 0x1 ;  /* 0x00000001ff3d7803 */ /* 0x000fe40000000000 */
[----:B------:R-:W-:-:S02]  /*3d30*/  CS2R R38, SRZ ;  /* 0x0000000000267805 */ /* 0x000fc4000001ff00 */
[----:B------:R-:W-:Y:S01]  /*3d40*/  ISETP.NE.AND P0, PT, R44, RZ, PT ;  /* 0x000000ff2c00720c */ /* 0x000fe20003f05270 */
[----:B------:R-:W-:Y:S01]  /*3d50*/  LDS R33, [R154+0x8] ;  /* 0x000008009a217984 */ /* 0x000fe20000000800 */
[----:B------:R-:W-:Y:S02]  /*3d60*/  CS2R R40, SRZ ;  /* 0x0000000000287805 */ /* 0x000fe4000001ff00 */
[----:B------:R-:W-:Y:S01]  /*3d70*/  P2R R65, PR, RZ, 0x2 ;  /* 0x00000002ff417803 */ /* 0x000fe20000000000 */
[----:B------:R-:W-:Y:S01]  /*3d80*/  HFMA2 R43, -RZ, RZ, 0, 0 ;  /* 0x00000000ff2b7431 */ /* 0x000fe200000001ff */
[----:B------:R-:W-:Y:S01]  /*3d90*/  LDS R32, [R154+0xc] ;  /* 0x00000c009a207984 */ /* 0x000fe20000000800 */
[----:B------:R-:W-:Y:S01]  /*3da0*/  P2R R59, PR, RZ, 0x1 ;  /* 0x00000001ff3b7803 */ /* 0x000fe20000000000 */
[----:B------:R-:W-:Y:S01]  /*3db0*/  HFMA2 R45, -RZ, RZ, 0, 0 ;  /* 0x00000000ff2d7431 */ /* 0x000fe200000001ff */
[----:B------:R-:W-:Y:S01]  /*3dc0*/  ISETP.NE.AND P0, PT, R46, RZ, PT ;  /* 0x000000ff2e00720c */ /* 0x000fe20003f05270 */
[----:B------:R-:W-:Y:S01]  /*3dd0*/  LDS R31, [R154+0x10] ;  /* 0x000010009a1f7984 */ /* 0x000fe20000000800 */
[----:B------:R-:W-:Y:S01]  /*3de0*/  ISETP.NE.AND P1, PT, R52, RZ, PT ;  /* 0x000000ff3400720c */ /* 0x000fe20003f25270 */
[----:B------:R-:W-:Y:S01]  /*3df0*/  HFMA2 R47, -RZ, RZ, 0, 0 ;  /* 0x00000000ff2f7431 */ /* 0x000fe200000001ff */
[----:B------:R-:W-:Y:S01]  /*3e00*/  P2R R51, PR, RZ, 0x1 ;  /* 0x00000001ff337803 */ /* 0x000fe20000000000 */
[----:B------:R-:W-:Y:S01]  /*3e10*/  LDS R30, [R154+0x14] ;  /* 0x000014009a1e7984 */ /* 0x000fe20000000800 */
[----:B-1----:R-:W-:Y:S01]  /*3e20*/  UIMAD.WIDE.U32 UR24, UR27, UR12, UR8 ;  /* 0x0000000c1b1872a5 */ /* 0x002fe2000f8e0008 */
[----:B------:R-:W-:Y:S01]  /*3e30*/  ISETP.NE.AND P0, PT, R48, RZ, PT ;  /* 0x000000ff3000720c */ /* 0x000fe20003f05270 */
[----:B------:R-:W-:Y:S01]  /*3e40*/  HFMA2 R53, -RZ, RZ, 0, 0 ;  /* 0x00000000ff357431 */ /* 0x000fe200000001ff */
[----:B------:R-:W-:Y:S01]  /*3e50*/  LDS R29, [R154+0x18] ;  /* 0x000018009a1d7984 */ /* 0x000fe20000000800 */
[----:B------:R-:W-:Y:S01]  /*3e60*/  UIMAD UR13, UR27, UR13, UR25 ;  /* 0x0000000d1b0d72a4 */ /* 0x000fe2000f8e0219 */
[----:B------:R-:W-:Y:S01]  /*3e70*/  P2R R49, PR, RZ, 0x1 ;  /* 0x00000001ff317803 */ /* 0x000fe20000000000 */
[----:B------:R-:W-:Y:S01]  /*3e80*/  HFMA2 R55, -RZ, RZ, 0, 0 ;  /* 0x00000000ff377431 */ /* 0x000fe200000001ff */
[----:B------:R-:W-:Y:S01]  /*3e90*/  UMOV UR12, UR24 ;  /* 0x00000018000c7c82 */ /* 0x000fe20008000000 */
[----:B------:R-:W-:Y:S01]  /*3ea0*/  LDS R22, [R154+0x1c] ;  /* 0x00001c009a167984 */ /* 0x000fe20000000800 */
[----:B------:R-:W-:Y:S01]  /*3eb0*/  UIMAD.WIDE.U32 UR12, UR10, UR14, UR12 ;  /* 0x0000000e0a0c72a5 */ /* 0x000fe2000f8e000c */
[----:B------:R-:W-:Y:S01]  /*3ec0*/  ISETP.NE.AND P0, PT, R50, RZ, PT ;  /* 0x000000ff3200720c */ /* 0x000fe20003f05270 */
[----:B------:R-:W-:Y:S01]  /*3ed0*/  HFMA2 R57, -RZ, RZ, 0, 0 ;  /* 0x00000000ff397431 */ /* 0x000fe200000001ff */
[----:B------:R-:W-:Y:S01]  /*3ee0*/  LDS R25, [R154+0x28] ;  /* 0x000028009a197984 */ /* 0x000fe20000000800 */
[----:B------:R-:W-:Y:S01]  /*3ef0*/  UIMAD UR15, UR10, UR15, UR13 ;  /* 0x0000000f0a0f72a4 */ /* 0x000fe2000f8e020d */
[----:B------:R-:W-:-:S02]  /*3f00*/  P2R R67, PR, RZ, 0x4 ;  /* 0x00000004ff437803 */ /* 0x000fc40000000000 */
[----:B------:R-:W-:Y:S01]  /*3f10*/  IADD3 R2, P5, PT, R19, UR12, RZ ;  /* 0x0000000c13027c10 */ /* 0x000fe2000ffbe0ff */
[----:B------:R-:W-:Y:S01]  /*3f20*/  LDS R23, [R154+0x2c] ;  /* 0x00002c009a177984 */ /* 0x000fe20000000800 */
[----:B------:R-:W-:Y:S02]  /*3f30*/  ISETP.NE.AND P2, PT, R54, RZ, PT ;  /* 0x000000ff3600720c */ /* 0x000fe40003f45270 */
[----:B------:R-:W-:Y:S01]  /*3f40*/  IADD3.X R21, PT, PT, RZ, UR15, RZ, P5, !PT ;  /* 0x0000000fff157c10 */ /* 0x000fe2000affe4ff */
[----:B------:R-:W-:Y:S01]  /*3f50*/  LDS R24, [R154+0x30] ;  /* 0x000030009a187984 */ /* 0x000fe20000000800 */
[----:B------:R-:W-:Y:S02]  /*3f60*/  P2R R69, PR, RZ, 0x8 ;  /* 0x00000008ff457803 */ /* 0x000fe40000000000 */
[----:B------:R-:W0:Y:S01]  /*3f70*/  LDCU.128 UR12, c[0x0][0x420] ;  /* 0x00008400ff0c77ac */ /* 0x000e220008000c00 */
[----:B------:R-:W-:Y:S01]  /*3f80*/  LDS R28, [R154+0x34] ;  /* 0x000034009a1c7984 */ /* 0x000fe20000000800 */
[----:B------:R-:W-:-:S02]  /*3f90*/  ISETP.NE.AND P3, PT, R56, RZ, PT ;  /* 0x000000ff3800720c */ /* 0x000fc40003f65270 */
[----:B------:R-:W-:Y:S01]  /*3fa0*/  P2R R71, PR, RZ, 0x10 ;  /* 0x00000010ff477803 */ /* 0x000fe20000000000 */
[----:B------:R-:W-:Y:S01]  /*3fb0*/  LDS R26, [R154+0x38] ;  /* 0x000038009a1a7984 */ /* 0x000fe20000000800 */
[----:B------:R-:W-:Y:S02]  /*3fc0*/  ISETP.NE.AND P4, PT, R58, RZ, PT ;  /* 0x000000ff3a00720c */ /* 0x000fe40003f85270 */
[----:B------:R-:W-:Y:S01]  /*3fd0*/  ISETP.NE.AND P6, PT, R62, RZ, PT ;  /* 0x000000ff3e00720c */ /* 0x000fe20003fc5270 */
[----:B------:R-:W-:Y:S01]  /*3fe0*/  LDS R27, [R154+0x3c] ;  /* 0x00003c009a1b7984 */ /* 0x000fe20000000800 */
[----:B------:R-:W-:Y:S02]  /*3ff0*/  MOV R62, RZ ;  /* 0x000000ff003e7202 */ /* 0x000fe40000000f00 */
[----:B------:R-:W-:Y:S02]  /*4000*/  MOV R64, RZ ;  /* 0x000000ff00407202 */ /* 0x000fe40000000f00 */
[----:B------:R-:W-:-:S02]  /*4010*/  MOV R66, RZ ;  /* 0x000000ff00427202 */ /* 0x000fc40000000f00 */
[----:B------:R-:W-:Y:S01]  /*4020*/  MOV R68, RZ ;  /* 0x000000ff00447202 */ /* 0x000fe20000000f00 */
[----:B0-----:R-:W-:Y:S01]  /*4030*/  UIMAD.WIDE.U32 UR24, UR27, UR12, UR8 ;  /* 0x0000000c1b1872a5 */ /* 0x001fe2000f8e0008 */
[----:B------:R-:W-:-:S03]  /*4040*/  MOV R70, RZ ;  /* 0x000000ff00467202 */ /* 0x000fc60000000f00 */
[----:B------:R-:W-:-:S03]  /*4050*/  UIMAD UR13, UR27, UR13, UR25 ;  /* 0x0000000d1b0d72a4 */ /* 0x000fc6000f8e0219 */
[----:B------:R-:W-:Y:S02]  /*4060*/  UMOV UR12, UR24 ;  /* 0x00000018000c7c82 */ /* 0x000fe40008000000 */
[----:B------:R-:W-:Y:S01]  /*4070*/  UIMAD.WIDE.U32 UR12, UR10, UR14, UR12 ;  /* 0x0000000e0a0c72a5 */ /* 0x000fe2000f8e000c */
[----:B------:R-:W-:Y:S01]  /*4080*/  MOV R74, RZ ;  /* 0x000000ff004a7202 */ /* 0x000fe20000000f00 */
[----:B------:R-:W0:Y:S02]  /*4090*/  LDCU.64 UR24, c[0x0][0x510] ;  /* 0x0000a200ff1877ac */ /* 0x000e240008000a00 */
[----:B------:R-:W-:Y:S02]  /*40a0*/  UIMAD UR15, UR10, UR15, UR13 ;  /* 0x0000000f0a0f72a4 */ /* 0x000fe4000f8e020d */
[----:B------:R-:W-:-:S05]  /*40b0*/  IADD3 R3, P5, PT, R19, UR12, RZ ;  /* 0x0000000c13037c10 */ /* 0x000fca000ffbe0ff */
[----:B------:R-:W1:Y:S01]  /*40c0*/  LDCU.64 UR12, c[0x0][0x488] ;  /* 0x00009100ff0c77ac */ /* 0x000e620008000a00 */
[----:B------:R-:W-:-:S03]  /*40d0*/  IADD3.X R20, PT, PT, RZ, UR15, RZ, P5, !PT ;  /* 0x0000000fff147c10 */ /* 0x000fc6000affe4ff */
[----:B------:R-:W2:Y:S01]  /*40e0*/  LDCU.64 UR14, c[0x0][0x508] ;  /* 0x0000a100ff0e77ac */ /* 0x000ea20008000a00 */
[----:B-1----:R-:W-:-:S04]  /*40f0*/  LEA R36, P5, R2, UR12, 0x2 ;  /* 0x0000000c02247c11 */ /* 0x002fc8000f8a10ff */
[----:B------:R-:W-:Y:S01]  /*4100*/  LEA.HI.X R37, R2, UR13, R21, 0x2, P5 ;  /* 0x0000000d02257c11 */ /* 0x000fe2000a8f1415 */
[----:B------:R-:W1:Y:S01]  /*4110*/  LDCU.64 UR12, c[0x0][0x478] ;  /* 0x00008f00ff0c77ac */ /* 0x000e620008000a00 */
[----:B------:R-:W-:Y:S01]  /*4120*/  LDS R21, [R154+0x24] ;  /* 0x000024009a157984 */ /* 0x000fe20000000800 */
[----:B-1----:R-:W-:-:S04]  /*4130*/  LEA R2, P5, R3, UR12, 0x2 ;  /* 0x0000000c03027c11 */ /* 0x002fc8000f8a10ff */
[----:B------:R-:W-:Y:S02]  /*4140*/  LEA.HI.X R3, R3, UR13, R20, 0x2, P5 ;  /* 0x0000000d03037c11 */ /* 0x000fe4000a8f1414 */
[----:B------:R-:W-:Y:S01]  /*4150*/  LDS R20, [R154+0x20] ;  /* 0x000020009a147984 */ /* 0x000fe20000000800 */
[----:B------:R-:W-:Y:S01]  /*4160*/  BAR.SYNC.DEFER_BLOCKING 0x0 ;  /* 0x0000000000007b1d */ /* 0x000fe20000010000 */
[----:B------:R-:W-:Y:S02]  /*4170*/  ISETP.NE.AND P5, PT, R60, RZ, PT ;  /* 0x000000ff3c00720c */ /* 0x000fe40003fa5270 */
[----:B------:R-:W-:-:S03]  /*4180*/  MOV R60, RZ ;  /* 0x000000ff003c7202 */ /* 0x000fc60000000f00 */
        /* <DEDUP_REMOVED lines=8> */
[----:B------:R-:W2:Y:S04]  /*4210*/  @!P5 LDG.E R64, desc[UR32][R36.64+0x480] ;  /* 0x000480202440d981 */ /* 0x000ea8000c1e1900 */
[----:B------:R-:W2:Y:S04]  /*4220*/  @!P6 LDG.E R53, desc[UR32][R36.64+0x500] ;  /* 0x000500202435e981 */ /* 0x000ea8000c1e1900 */
[----:B------:R-:W5:Y:S01]  /*4230*/  @!P0 LDG.E R41, desc[UR32][R36.64+0x100] ;  /* 0x0001002024298981 */ /* 0x000f62000c1e1900 */
[----:B------:R-:W-:-:S13]  /*4240*/  ISETP.NE.AND P0, PT, R59, RZ, PT ;  /* 0x000000ff3b00720c */ /* 0x000fda0003f05270 */
[----:B------:R-:W2:Y:S01]  /*4250*/  @!P0 LDG.E R40, desc[UR32][R36.64+0x180] ;  /* 0x0001802024288981 */ /* 0x000ea2000c1e1900 */
[----:B------:R-:W-:Y:S02]  /*4260*/  ISETP.NE.AND P0, PT, R61, RZ, PT ;  /* 0x000000ff3d00720c */ /* 0x000fe40003f05270 */
[----:B------:R-:W-:Y:S02]  /*4270*/  ISETP.NE.AND P1, PT, R65, RZ, PT ;  /* 0x000000ff4100720c */ /* 0x000fe40003f25270 */
[----:B------:R-:W-:Y:S02]  /*4280*/  ISETP.NE.AND P2, PT, R67, RZ, PT ;  /* 0x000000ff4300720c */ /* 0x000fe40003f45270 */
[----:B------:R-:W-:Y:S02]  /*4290*/  ISETP.NE.AND P3, PT, R69, RZ, PT ;  /* 0x000000ff4500720c */ /* 0x000fe40003f65270 */
[----:B------:R-:W-:-:S05]  /*42a0*/  ISETP.NE.AND P4, PT, R71, RZ, PT ;  /* 0x000000ff4700720c */ /* 0x000fca0003f85270 */
[----:B------:R-:W2:Y:S01]  /*42b0*/  @!P0 LDG.E R43, desc[UR32][R36.64+0x200] ;  /* 0x00020020242b8981 */ /* 0x000ea2000c1e1900 */
[----:B------:R-:W-:-:S03]  /*42c0*/  ISETP.NE.AND P0, PT, R63, RZ, PT ;  /* 0x000000ff3f00720c */ /* 0x000fc60003f05270 */
[----:B------:R-:W2:Y:S04]  /*42d0*/  @!P1 LDG.E R55, desc[UR32][R36.64+0x600] ;  /* 0x0006002024379981 */ /* 0x000ea8000c1e1900 */
[----:B------:R-:W2:Y:S04]  /*42e0*/  @!P2 LDG.E R68, desc[UR32][R36.64+0x680] ;  /* 0x000680202444a981 */ /* 0x000ea8000c1e1900 */
[----:B------:R-:W2:Y:S04]  /*42f0*/  @!P3 LDG.E R57, desc[UR32][R36.64+0x700] ;  /* 0x000700202439b981 */ /* 0x000ea8000c1e1900 */
[----:B------:R-:W2:Y:S04]  /*4300*/  @!P0 LDG.E R66, desc[UR32][R36.64+0x580] ;  /* 0x0005802024428981 */ /* 0x000ea8000c1e1900 */
[----:B------:R-:W2:Y:S01]  /*4310*/  @!P4 LDG.E R70, desc[UR32][R36.64+0x780] ;  /* 0x000780202446c981 */ /* 0x000ea2000c1e1900 */
[----:B------:R-:W-:-:S02]  /*4320*/  P2R R69, PR, RZ, 0x20 ;  /* 0x00000020ff457803 */ /* 0x000fc40000000000 */
        /* <DEDUP_REMOVED lines=16> */
[----:B------:R-:W-:Y:S01]  /*4430*/  ISETP.NE.AND P5, PT, R50, RZ, PT ;  /* 0x000000ff3200720c */ /* 0x000fe20003fa5270 */
[----:B------:R-:W-:Y:S01]  /*4440*/  HFMA2 R59, -RZ, RZ, 0, 0 ;  /* 0x00000000ff3b7431 */ /* 0x000fe200000001ff */
[----:B---3--:R-:W-:Y:S04]  /*4450*/  STS [R170], R39 ;  /* 0x00000027aa007388 */ /* 0x008fe80000000800 */
        /* <DEDUP_REMOVED lines=11> */
[----:B------:R-:W-:Y:S04]  /*4510*/  STS [R158+0x600], R55 ;  /* 0x000600379e007388 */ /* 0x000fe80000000800 */
[----:B------:R-:W-:Y:S04]  /*4520*/  STS [R157+0x680], R68 ;  /* 0x000680449d007388 */ /* 0x000fe80000000800 */
[----:B------:R2:W-:Y:S04]  /*4530*/  STS [R156+0x700], R57 ;  /* 0x000700399c007388 */ /* 0x0005e80000000800 */
[----:B------:R-:W-:Y:S01]  /*4540*/  STS [R155+0x780], R70 ;  /* 0x000780469b007388 */ /* 0x000fe20000000800 */
[----:B------:R-:W-:-:S03]  /*4550*/  NOP ;  /* 0x0000000000007918 */ /* 0x000fc60000000000 */
[----:B------:R-:W-:Y:S04]  /*4560*/  LDS R51, [R154] ;  /* 0x000000009a337984 */ /* 0x000fe80000000800 */
[----:B------:R-:W3:Y:S04]  /*4570*/  LDS R50, [R154+0x4] ;  /* 0x000004009a327984 */ /* 0x000ee80000000800 */
[----:B------:R-:W-:Y:S04]  /*4580*/  LDS R49, [R154+0x8] ;  /* 0x000008009a317984 */ /* 0x000fe80000000800 */
[----:B------:R-:W4:Y:S04]  /*4590*/  LDS R48, [R154+0xc] ;  /* 0x00000c009a307984 */ /* 0x000f280000000800 */
[----:B------:R-:W5:Y:S04]  /*45a0*/  LDS R47, [R154+0x10] ;  /* 0x000010009a2f7984 */ /* 0x000f680000000800 */
[----:B------:R-:W0:Y:S04]  /*45b0*/  LDS R46, [R154+0x14] ;  /* 0x000014009a2e7984 */ /* 0x000e280000000800 */
[----:B------:R-:W-:Y:S04]  /*45c0*/  LDS R45, [R154+0x18] ;  /* 0x000018009a2d7984 */ /* 0x000fe80000000800 */
[----:B------:R-:W0:Y:S04]  /*45d0*/  LDS R44, [R154+0x1c] ;  /* 0x00001c009a2c7984 */ /* 0x000e280000000800 */
[----:B------:R-:W0:Y:S04]  /*45e0*/  LDS R43, [R154+0x20] ;  /* 0x000020009a2b7984 */ /* 0x000e280000000800 */
[----:B------:R-:W-:Y:S04]  /*45f0*/  LDS R42, [R154+0x24] ;  /* 0x000024009a2a7984 */ /* 0x000fe80000000800 */
[----:B------:R-:W0:Y:S04]  /*4600*/  LDS R41, [R154+0x28] ;  /* 0x000028009a297984 */ /* 0x000e280000000800 */
[----:B------:R-:W0:Y:S04]  /*4610*/  LDS R40, [R154+0x2c] ;  /* 0x00002c009a287984 */ /* 0x000e280000000800 */
[----:B------:R-:W0:Y:S04]  /*4620*/  LDS R36, [R154+0x30] ;  /* 0x000030009a247984 */ /* 0x000e280000000800 */
[----:B------:R-:W0:Y:S04]  /*4630*/  LDS R37, [R154+0x34] ;  /* 0x000034009a257984 */ /* 0x000e280000000800 */
[----:B------:R-:W0:Y:S04]  /*4640*/  LDS R38, [R154+0x38] ;  /* 0x000038009a267984 */ /* 0x000e280000000800 */
[----:B------:R-:W0:Y:S01]  /*4650*/  LDS R39, [R154+0x3c] ;  /* 0x00003c009a277984 */ /* 0x000e220000000800 */
[----:B------:R-:W-:Y:S01]  /*4660*/  BAR.SYNC.DEFER_BLOCKING 0x0 ;  /* 0x0000000000007b1d */ /* 0x000fe20000010000 */
[----:B-1----:R-:W-:-:S05]  /*4670*/  HFMA2 R53, -RZ, RZ, 0, 0 ;  /* 0x00000000ff357431 */ /* 0x002fca00000001ff */
[----:B------:R-:W5:Y:S01]  /*4680*/  @!P5 LDG.E R59, desc[UR32][R2.64] ;  /* 0x00000020023bd981 */ /* 0x000f62000c1e1900 */
[----:B------:R-:W-:Y:S02]  /*4690*/  ISETP.NE.AND P5, PT, R52, RZ, PT ;  /* 0x000000ff3400720c */ /* 0x000fe40003fa5270 */
[----:B------:R-:W-:Y:S01]  /*46a0*/  MOV R52, RZ ;  /* 0x000000ff00347202 */ /* 0x000fe20000000f00 */
[----:B--2---:R-:W-:Y:S01]  /*46b0*/  HFMA2 R57, -RZ, RZ, 0, 0 ;  /* 0x00000000ff397431 */ /* 0x004fe200000001ff */
[----:B------:R-:W-:Y:S01]  /*46c0*/  MOV R62, RZ ;  /* 0x000000ff003e7202 */ /* 0x000fe20000000f00 */
[----:B------:R-:W-:Y:S01]  /*46d0*/  HFMA2 R71, -RZ, RZ, 0, 0 ;  /* 0x00000000ff477431 */ /* 0x000fe200000001ff */
[----:B------:R-:W-:Y:S01]  /*46e0*/  MOV R64, RZ ;  /* 0x000000ff00407202 */ /* 0x000fe20000000f00 */
[----:B------:R-:W2:Y:S01]  /*46f0*/  @!P4 LDG.E R74, desc[UR32][R2.64+0x780] ;  /* 0x00078020024ac981 */ /* 0x000ea2000c1e1900 */
[----:B------:R-:W-:Y:S02]  /*4700*/  MOV R66, RZ ;  /* 0x000000ff00427202 */ /* 0x000fe40000000f00 */
[----:B------:R-:W-:Y:S01]  /*4710*/  MOV R68, RZ ;  /* 0x000000ff00447202 */ /* 0x000fe20000000f00 */
[----:B------:R-:W2:Y:S04]  /*4720*/  @!P3 LDG.E R71, desc[UR32][R2.64+0x700] ;  /* 0x000700200247b981 */ /* 0x000ea8000c1e1900 */
[----:B------:R-:W2:Y:S01]  /*4730*/  @!P5 LDG.E R52, desc[UR32][R2.64+0x80] ;  /* 0x000080200234d981 */ /* 0x000ea2000c1e1900 */
[----:B------:R-:W-:-:S03]  /*4740*/  ISETP.NE.AND P5, PT, R54, RZ, PT ;  /* 0x000000ff3600720c */ /* 0x000fc60003fa5270 */
[----:B------:R-:W2:Y:S04]  /*4750*/  @!P0 LDG.E R66, desc[UR32][R2.64+0x580] ;  /* 0x0005802002428981 */ /* 0x000ea8000c1e1900 */
[----:B------:R-:W2:Y:S06]  /*4760*/  @!P2 LDG.E R68, desc[UR32][R2.64+0x680] ;  /* 0x000680200244a981 */ /* 0x000eac000c1e1900 */
[----:B------:R-:W2:Y:S01]  /*4770*/  @!P5 LDG.E R53, desc[UR32][R2.64+0x100] ;  /* 0x000100200235d981 */ /* 0x000ea2000c1e1900 */
[----:B------:R-:W-:-:S02]  /*4780*/  ISETP.NE.AND P5, PT, R56, RZ, PT ;  /* 0x000000ff3800720c */ /* 0x000fc40003fa5270 */
[----:B------:R-:W-:-:S11]  /*4790*/  MOV R56, RZ ;  /* 0x000000ff00387202 */ /* 0x000fd60000000f00 */
[----:B------:R-:W2:Y:S01]  /*47a0*/  @!P5 LDG.E R56, desc[UR32][R2.64+0x180] ;  /* 0x000180200238d981 */ /* 0x000ea2000c1e1900 */
[----:B------:R-:W-:Y:S02]  /*47b0*/  ISETP.NE.AND P5, PT, R58, RZ, PT ;  /* 0x000000ff3a00720c */ /* 0x000fe40003fa5270 */
[----:B------:R-:W-:-:S11]  /*47c0*/  MOV R58, RZ ;  /* 0x000000ff003a7202 */ /* 0x000fd60000000f00 */
[----:B------:R-:W2:Y:S01]  /*47d0*/  @!P5 LDG.E R57, desc[UR32][R2.64+0x200] ;  /* 0x000200200239d981 */ /* 0x000ea2000c1e1900 */
[----:B------:R-:W-:Y:S01]  /*47e0*/  ISETP.NE.AND P5, PT, R61, RZ, PT ;  /* 0x000000ff3d00720c */ /* 0x000fe20003fa5270 */
[----:B------:R-:W-:-:S12]  /*47f0*/  HFMA2 R61, -RZ, RZ, 0, 0 ;  /* 0x00000000ff3d7431 */ /* 0x000fd800000001ff */
[----:B------:R-:W2:Y:S01]  /*4800*/  @!P5 LDG.E R58, desc[UR32][R2.64+0x280] ;  /* 0x00028020023ad981 */ /* 0x000ea2000c1e1900 */
[----:B------:R-:W-:-:S13]  /*4810*/  ISETP.NE.AND P5, PT, R63, RZ, PT ;  /* 0x000000ff3f00720c */ /* 0x000fda0003fa5270 */
[----:B------:R-:W2:Y:S01]  /*4820*/  @!P5 LDG.E R61, desc[UR32][R2.64+0x300] ;  /* 0x00030020023dd981 */ /* 0x000ea2000c1e1900 */
[----:B------:R-:W-:Y:S01]  /*4830*/  ISETP.NE.AND P5, PT, R65, RZ, PT ;  /* 0x000000ff4100720c */ /* 0x000fe20003fa5270 */
[----:B------:R-:W-:-:S12]  /*4840*/  HFMA2 R65, -RZ, RZ, 0, 0 ;  /* 0x00000000ff417431 */ /* 0x000fd800000001ff */
[----:B------:R-:W2:Y:S01]  /*4850*/  @!P5 LDG.E R62, desc[UR32][R2.64+0x380] ;  /* 0x00038020023ed981 */ /* 0x000ea2000c1e1900 */
[----:B------:R-:W-:Y:S01]  /*4860*/  ISETP.NE.AND P5, PT, R67, RZ, PT ;  /* 0x000000ff4300720c */ /* 0x000fe20003fa5270 */
[----:B------:R-:W-:-:S06]  /*4870*/  HFMA2 R67, -RZ, RZ, 0, 0 ;  /* 0x00000000ff437431 */ /* 0x000fcc00000001ff */
[----:B------:R-:W2:Y:S06]  /*4880*/  @!P6 LDG.E R67, desc[UR32][R2.64+0x500] ;  /* 0x000500200243e981 */ /* 0x000eac000c1e1900 */
[----:B------:R-:W2:Y:S01]  /*4890*/  @!P5 LDG.E R65, desc[UR32][R2.64+0x400] ;  /* 0x000400200241d981 */ /* 0x000ea2000c1e1900 */
[----:B------:R-:W-:Y:S01]  /*48a0*/  ISETP.NE.AND P5, PT, R69, RZ, PT ;  /* 0x000000ff4500720c */ /* 0x000fe20003fa5270 */
[----:B------:R-:W-:-:S06]  /*48b0*/  HFMA2 R69, -RZ, RZ, 0, 0 ;  /* 0x00000000ff457431 */ /* 0x000fcc00000001ff */
[----:B------:R-:W2:Y:S06]  /*48c0*/  @!P1 LDG.E R69, desc[UR32][R2.64+0x600] ;  /* 0x0006002002459981 */ /* 0x000eac000c1e1900 */
[----:B------:R1:W2:Y:S01]  /*48d0*/  @!P5 LDG.E R64, desc[UR32][R2.64+0x480] ;  /* 0x000480200240d981 */ /* 0x0002a2000c1e1900 */
[----:B---3--:R-:W-:Y:S01]  /*48e0*/  FMUL.FTZ R55, R50, -1.4426950216293334961 ;  /* 0xbfb8aa3b32377820 */ /* 0x008fe20000410000 */
[----:B------:R-:W-:Y:S01]  /*48f0*/  FMUL.FTZ R54, R51, -1.4426950216293334961 ;  /* 0xbfb8aa3b33367820 */ /* 0x000fe20000410000 */
[----:B----4-:R-:W-:-:S04]  /*4900*/  FMUL.FTZ R63, R48, -1.4426950216293334961 ;  /* 0xbfb8aa3b303f7820 */ /* 0x010fc80000410000 */
[----:B------:R-:W3:Y:S01]  /*4910*/  MUFU.EX2 R55, R55 ;  /* 0x0000003700377308 */ /* 0x000ee20000000800 */
[----:B-----5:R-:W-:-:S03]  /*4920*/  FMUL.FTZ R70, R47, -1.4426950216293334961 ;  /* 0xbfb8aa3b2f467820 */ /* 0x020fc60000410000 */
[----:B------:R-:W4:Y:S01]  /*4930*/  MUFU.EX2 R54, R54 ;  /* 0x0000003600367308 */ /* 0x000f220000000800 */
[----:B------:R-:W-:-:S03]  /*4940*/  FMUL.FTZ R60, R49, -1.4426950216293334961 ;  /* 0xbfb8aa3b313c7820 */ /* 0x000fc60000410000 */
[----:B------:R-:W5:Y:S04]  /*4950*/  MUFU.EX2 R63, R63 ;  /* 0x0000003f003f7308 */ /* 0x000f680000000800 */
[----:B------:R-:W5:Y:S01]  /*4960*/  MUFU.EX2 R70, R70 ;  /* 0x0000004600467308 */ /* 0x000f620000000800 */
[----:B---3--:R-:W-:-:S03]  /*4970*/  FADD.FTZ R55, R55, 1 ;  /* 0x3f80000037377421 */ /* 0x008fc60000010000 */
[----:B------:R-:W3:Y:S01]  /*4980*/  MUFU.EX2 R60, R60 ;  /* 0x0000003c003c7308 */ /* 0x000ee20000000800 */
[----:B0-----:R-:W-:Y:S01]  /*4990*/  FMUL.FTZ R72, R46, -1.4426950216293334961 ;  /* 0xbfb8aa3b2e487820 */ /* 0x001fe20000410000 */
[----:B-1----:R-:W-:Y:S01]  /*49a0*/  FMUL.FTZ R3, R44, -1.4426950216293334961 ;  /* 0xbfb8aa3b2c037820 */ /* 0x002fe20000410000 */
[----:B------:R-:W-:Y:S01]  /*49b0*/  FMUL.FTZ R2, R45, -1.4426950216293334961 ;  /* 0xbfb8aa3b2d027820 */ /* 0x000fe20000410000 */
[----:B----4-:R-:W-:Y:S01]  /*49c0*/  FADD.FTZ R54, R54, 1 ;  /* 0x3f80000036367421 */ /* 0x010fe20000010000 */
[----:B------:R-:W0:Y:S01]  /*49d0*/  MUFU.RCP R55, R55 ;  /* 0x0000003700377308 */ /* 0x000e220000001000 */
[----:B-----5:R-:W-:Y:S01]  /*49e0*/  FADD.FTZ R63, R63, 1 ;  /* 0x3f8000003f3f7421 */ /* 0x020fe20000010000 */
[----:B------:R-:W-:Y:S01]  /*49f0*/  FMUL.FTZ R73, R43, -1.4426950216293334961 ;  /* 0xbfb8aa3b2b497820 */ /* 0x000fe20000410000 */
[----:B------:R-:W-:-:S05]  /*4a00*/  FMUL.FTZ R76, R41, -1.4426950216293334961 ;  /* 0xbfb8aa3b294c7820 */ /* 0x000fca0000410000 */
[----:B------:R-:W-:Y:S04]  /*4a10*/  MUFU.EX2 R72, R72 ;  /* 0x0000004800487308 */ /* 0x000fe80000000800 */
[----:B------:R-:W-:Y:S01]  /*4a20*/  MUFU.EX2 R3, R3 ;  /* 0x0000000300037308 */ /* 0x000fe20000000800 */
[----:B------:R-:W-:-:S03]  /*4a30*/  FADD.FTZ R70, R70, 1 ;  /* 0x3f80000046467421 */ /* 0x000fc60000010000 */
[----:B------:R-:W1:Y:S01]  /*4a40*/  MUFU.EX2 R2, R2 ;  /* 0x0000000200027308 */ /* 0x000e620000000800 */
[----:B---3--:R-:W-:-:S03]  /*4a50*/  FADD.FTZ R60, R60, 1 ;  /* 0x3f8000003c3c7421 */ /* 0x008fc60000010000 */
[----:B------:R-:W3:Y:S01]  /*4a60*/  MUFU.RCP R54, R54 ;  /* 0x0000003600367308 */ /* 0x000ee20000001000 */
[----:B------:R-:W-:Y:S01]  /*4a70*/  FMUL.FTZ R75, R42, -1.4426950216293334961 ;  /* 0xbfb8aa3b2a4b7820 */ /* 0x000fe20000410000 */
[----:B------:R-:W-:-:S06]  /*4a80*/  FMUL.FTZ R77, R40, -1.4426950216293334961 ;  /* 0xbfb8aa3b284d7820 */ /* 0x000fcc0000410000 */
[----:B------:R-:W4:Y:S01]  /*4a90*/  MUFU.RCP R63, R63 ;  /* 0x0000003f003f7308 */ /* 0x000f220000001000 */
[----:B------:R-:W-:Y:S01]  /*4aa0*/  FMUL.FTZ R78, R36, -1.4426950216293334961 ;  /* 0xbfb8aa3b244e7820 */ /* 0x000fe20000410000 */
[----:B-1----:R-:W-:-:S06]  /*4ab0*/  FADD.FTZ R2, R2, 1 ;  /* 0x3f80000002027421 */ /* 0x002fcc0000010000 */
[----:B------:R-:W1:Y:S04]  /*4ac0*/  MUFU.EX2 R73, R73 ;  /* 0x0000004900497308 */ /* 0x000e680000000800 */
[----:B------:R-:W5:Y:S04]  /*4ad0*/  MUFU.EX2 R76, R76 ;  /* 0x0000004c004c7308 */ /* 0x000f680000000800 */
[----:B------:R-:W4:Y:S01]  /*4ae0*/  MUFU.RCP R70, R70 ;  /* 0x0000004600467308 */ /* 0x000f220000001000 */
[----:B------:R-:W-:-:S07]  /*4af0*/  FMUL.FTZ R79, R37, -1.4426950216293334961 ;  /* 0xbfb8aa3b254f7820 */ /* 0x000fce0000410000 */
[----:B------:R-:W4:Y:S08]  /*4b00*/  MUFU.RCP R60, R60 ;  /* 0x0000003c003c7308 */ /* 0x000f300000001000 */
[----:B------:R-:W4:Y:S04]  /*4b10*/  MUFU.EX2 R75, R75 ;  /* 0x0000004b004b7308 */ /* 0x000f280000000800 */
[----:B------:R-:W4:Y:S04]  /*4b20*/  MUFU.EX2 R77, R77 ;  /* 0x0000004d004d7308 */ /* 0x000f280000000800 */
[----:B------:R-:W4:Y:S01]  /*4b30*/  MUFU.EX2 R80, R78 ;  /* 0x0000004e00507308 */ /* 0x000f220000000800 */
[----:B-1----:R-:W-:Y:S01]  /*4b40*/  FADD.FTZ R73, R73, 1 ;  /* 0x3f80000049497421 */ /* 0x002fe20000010000 */
[----:B-----5:R-:W-:-:S02]  /*4b50*/  FADD.FTZ R76, R76, 1 ;  /* 0x3f8000004c4c7421 */ /* 0x020fc40000010000 */
[----:B------:R1:W-:Y:S01]  /*4b60*/  MUFU.EX2 R82, R79 ;  /* 0x0000004f00527308 */ /* 0x0003e20000000800 */
[----:B------:R-:W-:Y:S01]  /*4b70*/  FMUL.FTZ R81, R38, -1.4426950216293334961 ;  /* 0xbfb8aa3b26517820 */ /* 0x000fe20000410000 */
[----:B------:R-:W-:Y:S04]  /*4b80*/  STS [R170], R59 ;  /* 0x0000003baa007388 */ /* 0x000fe80000000800 */
        /* <DEDUP_REMOVED lines=14> */
[----:B------:R1:W-:Y:S01]  /*4c70*/  STS [R155+0x780], R74 ;  /* 0x0007804a9b007388 */ /* 0x0003e20000000800 */
[----:B------:R-:W-:-:S03]  /*4c80*/  NOP ;  /* 0x0000000000007918 */ /* 0x000fc60000000000 */
[----:B------:R-:W1:Y:S04]  /*4c90*/  LDS R53, [R154+0x4] ;  /* 0x000004009a357984 */ /* 0x000e680000000800 */
[----:B------:R-:W1:Y:S04]  /*4ca0*/  LDS R52, [R154] ;  /* 0x000000009a347984 */ /* 0x000e680000000800 */
[----:B------:R-:W1:Y:S04]  /*4cb0*/  LDS R58, [R154+0x8] ;  /* 0x000008009a3a7984 */ /* 0x000e680000000800 */
[----:B------:R-:W1:Y:S04]  /*4cc0*/  LDS R57, [R154+0xc] ;  /* 0x00000c009a397984 */ /* 0x000e680000000800 */
[----:B------:R-:W1:Y:S01]  /*4cd0*/  LDS R56, [R154+0x10] ;  /* 0x000010009a387984 */ /* 0x000e620000000800 */
[----:B--2---:R-:W-:Y:S01]  /*4ce0*/  FADD.FTZ R67, R72, 1 ;  /* 0x3f80000048437421 */ /* 0x004fe20000010000 */
[----:B-----5:R-:W-:Y:S01]  /*4cf0*/  FADD.FTZ R69, R3, 1 ;  /* 0x3f80000003457421 */ /* 0x020fe20000010000 */
[----:B0-----:R-:W-:Y:S01]  /*4d00*/  FADD.FTZ R3, -R55, 1 ;  /* 0x3f80000037037421 */ /* 0x001fe20000010100 */
[----:B------:R3:W-:Y:S01]  /*4d10*/  MUFU.RCP R72, R2 ;  /* 0x0000000200487308 */ /* 0x0007e20000001000 */
[----:B------:R-:W0:Y:S02]  /*4d20*/  LDS R62, [R154+0x18] ;  /* 0x000018009a3e7984 */ /* 0x000e240000000800 */
[----:B------:R-:W-:-:S02]  /*4d30*/  FFMA.FTZ R65, R50, R3, 1 ;  /* 0x3f80000032417423 */ /* 0x000fc40000010003 */
[----:B------:R-:W2:Y:S03]  /*4d40*/  LDS R59, [R154+0x14] ;  /* 0x000014009a3b7984 */ /* 0x000ea60000000800 */
[----:B------:R-:W-:Y:S01]  /*4d50*/  MUFU.RCP R67, R67 ;  /* 0x0000004300437308 */ /* 0x000fe20000001000 */
[----:B---3--:R-:W-:Y:S01]  /*4d60*/  FADD.FTZ R2, -R54, 1 ;  /* 0x3f80000036027421 */ /* 0x008fe20000010100 */
[----:B------:R-:W3:Y:S01]  /*4d70*/  LDS R61, [R154+0x1c] ;  /* 0x00001c009a3d7984 */ /* 0x000ee20000000800 */
[----:B----4-:R-:W-:Y:S01]  /*4d80*/  FADD.FTZ R71, R75, 1 ;  /* 0x3f8000004b477421 */ /* 0x010fe20000010000 */
[----:B------:R-:W-:Y:S02]  /*4d90*/  FADD.FTZ R77, R77, 1 ;  /* 0x3f8000004d4d7421 */ /* 0x000fe40000010000 */
[----:B------:R-:W-:Y:S02]  /*4da0*/  LDS R66, [R154+0x28] ;  /* 0x000028009a427984 */ /* 0x000fe40000000800 */
[----:B-1----:R1:W-:Y:S01]  /*4db0*/  MUFU.RCP R74, R73 ;  /* 0x00000049004a7308 */ /* 0x0023e20000001000 */
[----:B------:R-:W-:Y:S01]  /*4dc0*/  FMUL.FTZ R83, R39, -1.4426950216293334961 ;  /* 0xbfb8aa3b27537820 */ /* 0x000fe20000410000 */
[----:B------:R-:W-:Y:S01]  /*4dd0*/  LDS R68, [R154+0x2c] ;  /* 0x00002c009a447984 */ /* 0x000fe20000000800 */
[----:B------:R-:W-:-:S04]  /*4de0*/  FMUL.FTZ R64, R34, R53 ;  /* 0x0000003522407220 */ /* 0x000fc80000410000 */
[----:B------:R-:W-:Y:S01]  /*4df0*/  FMUL.FTZ R64, R55, R64 ;  /* 0x0000004037407220 */ /* 0x000fe20000410000 */
[----:B------:R-:W4:Y:S01]  /*4e00*/  MUFU.RCP R69, R69 ;  /* 0x0000004500457308 */ /* 0x000f220000001000 */
[----:B------:R-:W-:Y:S01]  /*4e10*/  FMUL.FTZ R3, R35, R52 ;  /* 0x0000003423037220 */ /* 0x000fe20000410000 */
[----:B------:R-:W-:Y:S01]  /*4e20*/  FFMA.FTZ R2, R51, R2, 1 ;  /* 0x3f80000033027423 */ /* 0x000fe20000010002 */
[----:B------:R-:W-:Y:S01]  /*4e30*/  FMUL.FTZ R79, R64, R65 ;  /* 0x00000041404f7220 */ /* 0x000fe20000410000 */
[----:B------:R-:W-:Y:S01]  /*4e40*/  FADD.FTZ R65, -R63, 1 ;  /* 0x3f8000003f417421 */ /* 0x000fe20000010100 */
[----:B------:R-:W-:Y:S01]  /*4e50*/  FMUL.FTZ R3, R54, R3 ;  /* 0x0000000336037220 */ /* 0x000fe20000410000 */
[----:B------:R-:W-:Y:S01]  /*4e60*/  FADD.FTZ R64, -R70, 1 ;  /* 0x3f80000046407421 */ /* 0x000fe20000010100 */
[----:B-1----:R-:W-:Y:S01]  /*4e70*/  FMUL.FTZ R73, R33, R58 ;  /* 0x0000003a21497220 */ /* 0x002fe20000410000 */
[----:B------:R1:W-:Y:S01]  /*4e80*/  MUFU.RCP R78, R76 ;  /* 0x0000004c004e7308 */ /* 0x0003e20000001000 */
[----:B------:R-:W-:Y:S01]  /*4e90*/  FMUL.FTZ R3, R3, R2 ;  /* 0x0000000203037220 */ /* 0x000fe20000410000 */
[----:B------:R-:W-:Y:S01]  /*4ea0*/  FADD.FTZ R2, -R60, 1 ;  /* 0x3f8000003c027421 */ /* 0x000fe20000010100 */
[----:B------:R-:W-:-:S02]  /*4eb0*/  FFMA.FTZ R75, R48, R65, 1 ;  /* 0x3f800000304b7423 */ /* 0x000fc40000010041 */
[----:B------:R-:W5:Y:S01]  /*4ec0*/  LDS R65, [R154+0x20] ;  /* 0x000020009a417984 */ /* 0x000f620000000800 */
[----:B-1----:R-:W-:Y:S02]  /*4ed0*/  FMUL.FTZ R76, R32, R57 ;  /* 0x00000039204c7220 */ /* 0x002fe40000410000 */
[----:B------:R1:W-:Y:S01]  /*4ee0*/  MUFU.EX2 R84, R81 ;  /* 0x0000005100547308 */ /* 0x0003e20000000800 */
[----:B------:R-:W-:Y:S01]  /*4ef0*/  FFMA.FTZ R2, R49, R2, 1 ;  /* 0x3f80000031027423 */ /* 0x000fe20000010002 */
[----:B------:R-:W-:Y:S01]  /*4f00*/  FMUL.FTZ R73, R60, R73 ;  /* 0x000000493c497220 */ /* 0x000fe20000410000 */
[----:B------:R-:W-:Y:S01]  /*4f10*/  FMUL.FTZ R76, R63, R76 ;  /* 0x0000004c3f4c7220 */ /* 0x000fe20000410000 */
[----:B------:R0:W3:Y:S01]  /*4f20*/  MUFU.RCP R99, R77 ;  /* 0x0000004d00637308 */ /* 0x0000e20000001000 */
[----:B-1----:R-:W-:Y:S01]  /*4f30*/  FADD.FTZ R81, R80, 1 ;  /* 0x3f80000050517421 */ /* 0x002fe20000010000 */
[----:B------:R-:W-:Y:S02]  /*4f40*/  FFMA.FTZ R80, R47, R64, 1 ;  /* 0x3f8000002f507423 */ /* 0x000fe40000010040 */
[----:B------:R-:W1:Y:S01]  /*4f50*/  LDS R64, [R154+0x24] ;  /* 0x000024009a407984 */ /* 0x000e620000000800 */
[----:B0-----:R-:W-:-:S03]  /*4f60*/  FMUL.FTZ R77, R31, R56 ;  /* 0x000000381f4d7220 */ /* 0x001fc60000410000 */
[----:B------:R0:W2:Y:S04]  /*4f70*/  MUFU.EX2 R88, R83 ;  /* 0x0000005300587308 */ /* 0x0000a80000000800 */
[----:B------:R3:W-:Y:S01]  /*4f80*/  MUFU.RCP R103, R81 ;  /* 0x0000005100677308 */ /* 0x0007e20000001000 */
[----:B------:R-:W-:Y:S01]  /*4f90*/  FMUL.FTZ R77, R70, R77 ;  /* 0x0000004d464d7220 */ /* 0x000fe20000410000 */
[----:B0-----:R-:W-:Y:S01]  /*4fa0*/  FMUL.FTZ R83, R76, R75 ;  /* 0x0000004b4c537220 */ /* 0x001fe20000410000 */
[----:B----4-:R-:W-:Y:S01]  /*4fb0*/  FADD.FTZ R75, -R69, 1 ;  /* 0x3f800000454b7421 */ /* 0x010fe20000010100 */
[----:B---3--:R-:W-:Y:S01]  /*4fc0*/  FMUL.FTZ R81, R73, R2 ;  /* 0x0000000249517220 */ /* 0x008fe20000410000 */
[----:B------:R-:W-:Y:S01]  /*4fd0*/  FADD.FTZ R73, -R67, 1 ;  /* 0x3f80000043497421 */ /* 0x000fe20000010100 */
[----:B------:R-:W-:Y:S01]  /*4fe0*/  FMUL.FTZ R85, R77, R80 ;  /* 0x000000504d557220 */ /* 0x000fe20000410000 */
[----:B------:R-:W-:Y:S01]  /*4ff0*/  FFMA.FTZ R91, R44, R75, 1 ;  /* 0x3f8000002c5b7423 */ /* 0x000fe2000001004b */
[----:B------:R-:W0:Y:S01]  /*5000*/  LDS R77, [R154+0x30] ;  /* 0x000030009a4d7984 */ /* 0x000e220000000800 */
[----:B------:R-:W-:-:S03]  /*5010*/  FFMA.FTZ R87, R46, R73, 1 ;  /* 0x3f8000002e577423 */ /* 0x000fc60000010049 */
[----:B------:R-:W3:Y:S01]  /*5020*/  LDS R75, [R154+0x34] ;  /* 0x000034009a4b7984 */ /* 0x000ee20000000800 */
[----:B------:R-:W4:Y:S03]  /*5030*/  MUFU.RCP R71, R71 ;  /* 0x0000004700477308 */ /* 0x000f260000001000 */
[----:B------:R-:W3:Y:S04]  /*5040*/  LDS R73, [R154+0x38] ;  /* 0x000038009a497984 */ /* 0x000ee80000000800 */
[----:B------:R-:W3:Y:S01]  /*5050*/  LDS R76, [R154+0x3c] ;  /* 0x00003c009a4c7984 */ /* 0x000ee20000000800 */
[----:B--2---:R-:W-:Y:S01]  /*5060*/  FADD.FTZ R88, R88, 1 ;  /* 0x3f80000058587421 */ /* 0x004fe20000010000 */
[----:B------:R-:W-:Y:S01]  /*5070*/  FADD.FTZ R2, -R72, 1 ;  /* 0x3f80000048027421 */ /* 0x000fe20000010100 */
[----:B------:R-:W-:Y:S01]  /*5080*/  FADD.FTZ R82, R82, 1 ;  /* 0x3f80000052527421 */ /* 0x000fe20000010000 */
[----:B------:R-:W-:Y:S01]  /*5090*/  FADD.FTZ R84, R84, 1 ;  /* 0x3f80000054547421 */ /* 0x000fe20000010000 */
[----:B------:R-:W-:Y:S01]  /*50a0*/  FMUL.FTZ R89, R29, R62 ;  /* 0x0000003e1d597220 */ /* 0x000fe20000410000 */
[----:B------:R-:W-:Y:S01]  /*50b0*/  FFMA.FTZ R80, R45, R2, 1 ;  /* 0x3f8000002d507423 */ /* 0x000fe20000010002 */
[----:B------:R2:W0:Y:S01]  /*50c0*/  MUFU.RCP R86, R82 ;  /* 0x0000005200567308 */ /* 0x0004220000001000 */
[----:B------:R-:W-:Y:S01]  /*50d0*/  FMUL.FTZ R2, R30, R59 ;  /* 0x0000003b1e027220 */ /* 0x000fe20000410000 */
[----:B------:R-:W-:Y:S01]  /*50e0*/  FMUL.FTZ R89, R72, R89 ;  /* 0x0000005948597220 */ /* 0x000fe20000410000 */
[----:B------:R-:W-:Y:S01]  /*50f0*/  FADD.FTZ R97, -R99, 1 ;  /* 0x3f80000063617421 */ /* 0x000fe20000010100 */
[----:B----4-:R-:W-:Y:S01]  /*5100*/  FADD.FTZ R93, -R71, 1 ;  /* 0x3f800000475d7421 */ /* 0x010fe20000010100 */
[----:B------:R-:W-:Y:S01]  /*5110*/  BAR.SYNC.DEFER_BLOCKING 0x0 ;  /* 0x0000000000007b1d */ /* 0x000fe20000010000 */
[----:B------:R-:W-:-:S05]  /*5120*/  FMUL.FTZ R2, R67, R2 ;  /* 0x0000000243027220 */ /* 0x000fca0000410000 */
[----:B------:R4:W0:Y:S01]  /*5130*/  MUFU.RCP R109, R84 ;  /* 0x00000054006d7308 */ /* 0x0008220000001000 */
[----:B--2---:R-:W-:-:S07]  /*5140*/  FMUL.FTZ R82, R22, R61 ;  /* 0x0000003d16527220 */ /* 0x004fce0000410000 */
[----:B------:R-:W2:Y:S01]  /*5150*/  MUFU.RCP R88, R88 ;  /* 0x0000005800587308 */ /* 0x000ea20000001000 */
[----:B------:R-:W-:Y:S01]  /*5160*/  FMUL.FTZ R82, R69, R82 ;  /* 0x0000005245527220 */ /* 0x000fe20000410000 */
[----:B------:R-:W-:Y:S01]  /*5170*/  FMUL.FTZ R89, R89, R80 ;  /* 0x0000005059597220 */ /* 0x000fe20000410000 */
[----:B------:R-:W-:Y:S01]  /*5180*/  FMUL.FTZ R87, R2, R87 ;  /* 0x0000005702577220 */ /* 0x000fe20000410000 */
[----:B------:R-:W-:Y:S01]  /*5190*/  FADD.FTZ R80, -R78, 1 ;  /* 0x3f8000004e507421 */ /* 0x000fe20000010100 */
[----:B------:R-:W-:Y:S01]  /*51a0*/  FFMA.FTZ R95, R42, R93, 1 ;  /* 0x3f8000002a5f7423 */ /* 0x000fe2000001005d */
[----:B------:R-:W-:Y:S01]  /*51b0*/  FFMA.FTZ R101, R40, R97, 1 ;  /* 0x3f80000028657423 */ /* 0x000fe20000010061 */
[----:B------:R-:W-:Y:S01]  /*51c0*/  FADD.FTZ R2, -R74, 1 ;  /* 0x3f8000004a027421 */ /* 0x000fe20000010100 */
[----:B-----5:R-:W-:Y:S01]  /*51d0*/  FMUL.FTZ R93, R20, R65 ;  /* 0x00000041145d7220 */ /* 0x020fe20000410000 */
[----:B------:R-:W-:Y:S01]  /*51e0*/  FMUL.FTZ R97, R25, R66 ;  /* 0x0000004219617220 */ /* 0x000fe20000410000 */
[----:B------:R-:W-:Y:S01]  /*51f0*/  FMUL.FTZ R91, R82, R91 ;  /* 0x0000005b525b7220 */ /* 0x000fe20000410000 */
[----:B------:R-:W-:Y:S01]  /*5200*/  FFMA.FTZ R82, R41, R80, 1 ;  /* 0x3f80000029527423 */ /* 0x000fe20000010050 */
[----:B------:R-:W-:Y:S01]  /*5210*/  FFMA.FTZ R2, R43, R2, 1 ;  /* 0x3f8000002b027423 */ /* 0x000fe20000010002 */
[----:B-1----:R-:W-:Y:S01]  /*5220*/  FMUL.FTZ R80, R21, R64 ;  /* 0x0000004015507220 */ /* 0x002fe20000410000 */
[----:B----4-:R-:W-:Y:S01]  /*5230*/  FMUL.FTZ R84, R23, R68 ;  /* 0x0000004417547220 */ /* 0x010fe20000410000 */
[----:B------:R-:W-:Y:S01]  /*5240*/  FMUL.FTZ R93, R74, R93 ;  /* 0x0000005d4a5d7220 */ /* 0x000fe20000410000 */
[----:B------:R-:W-:Y:S01]  /*5250*/  FMUL.FTZ R97, R78, R97 ;  /* 0x000000614e617220 */ /* 0x000fe20000410000 */
[----:B------:R-:W-:Y:S01]  /*5260*/  FMUL.FTZ R80, R71, R80 ;  /* 0x0000005047507220 */ /* 0x000fe20000410000 */
[----:B------:R-:W-:Y:S01]  /*5270*/  FMUL.FTZ R84, R99, R84 ;  /* 0x0000005463547220 */ /* 0x000fe20000410000 */
[----:B------:R-:W-:Y:S01]  /*5280*/  FMUL.FTZ R93, R93, R2 ;  /* 0x000000025d5d7220 */ /* 0x000fe20000410000 */
[----:B------:R-:W-:Y:S01]  /*5290*/  FMUL.FTZ R97, R97, R82 ;  /* 0x0000005261617220 */ /* 0x000fe20000410000 */
[----:B0-----:R-:W-:Y:S01]  /*52a0*/  FADD.FTZ R2, -R86, 1 ;  /* 0x3f80000056027421 */ /* 0x001fe20000010100 */
[----:B------:R-:W-:Y:S01]  /*52b0*/  FADD.FTZ R107, -R109, 1 ;  /* 0x3f8000006d6b7421 */ /* 0x000fe20000010100 */
[----:B--2---:R-:W-:Y:S01]  /*52c0*/  FADD.FTZ R82, -R88, 1 ;  /* 0x3f80000058527421 */ /* 0x004fe20000010100 */
[----:B------:R-:W-:Y:S01]  /*52d0*/  FMUL.FTZ R95, R80, R95 ;  /* 0x0000005f505f7220 */ /* 0x000fe20000410000 */
[----:B------:R-:W-:Y:S01]  /*52e0*/  FMUL.FTZ R101, R84, R101 ;  /* 0x0000006554657220 */ /* 0x000fe20000410000 */
[----:B------:R-:W-:Y:S01]  /*52f0*/  FFMA.FTZ R80, R37, R2, 1 ;  /* 0x3f80000025507423 */ /* 0x000fe20000010002 */
[----:B------:R-:W-:Y:S01]  /*5300*/  FFMA.FTZ R111, R38, R107, 1 ;  /* 0x3f800000266f7423 */ /* 0x000fe2000001006b */
[----:B------:R-:W-:Y:S01]  /*5310*/  FFMA.FTZ R84, R39, R82, 1 ;  /* 0x3f80000027547423 */ /* 0x000fe20000010052 */
[----:B------:R-:W-:Y:S01]  /*5320*/  FADD.FTZ R105, -R103, 1 ;  /* 0x3f80000067697421 */ /* 0x000fe20000010100 */
[----:B------:R-:W-:Y:S01]  /*5330*/  FMUL.FTZ R2, R24, R77 ;  /* 0x0000004d18027220 */ /* 0x000fe20000410000 */
[----:B---3--:R-:W-:Y:S01]  /*5340*/  FMUL.FTZ R107, R28, R75 ;  /* 0x0000004b1c6b7220 */ /* 0x008fe20000410000 */
        /* <DEDUP_REMOVED lines=54> */
[----:B0-----:R-:W-:Y:S01]  /*56b0*/  IADD3 R3, P1, PT, R19, UR12, RZ ;  /* 0x0000000c13037c10 */ /* 0x001fe2000ff3e0ff */
[----:B------:R-:W0:Y:S03]  /*56c0*/  LDCU.64 UR24, c[0x0][0x490] ;  /* 0x00009200ff1877ac */ /* 0x000e260008000a00 */
        /* <DEDUP_REMOVED lines=29> */
[----:B------:R-:W-:Y:S01]  /*58a0*/  FMUL.FTZ R51, R51, R54 ;  /* 0x0000003633337220 */ /* 0x000fe20000410000 */
[----:B------:R-:W-:Y:S01]  /*58b0*/  FMUL.FTZ R50, R50, R55 ;  /* 0x0000003732327220 */ /* 0x000fe20000410000 */
[----:B------:R1:W-:Y:S02]  /*58c0*/  @!P2 STG.E desc[UR32][R2.64+0x500], R101 ;  /* 0x000500650200a986 */ /* 0x0003e4000c101920 */
[----:B------:R-:W-:Y:S02]  /*58d0*/  FMUL.FTZ R35, R35, R51 ;  /* 0x0000003323237220 */ /* 0x000fe40000410000 */
[----:B------:R1:W-:Y:S01]  /*58e0*/  @!P3 STG.E desc[UR32][R2.64+0x580], R105 ;  /* 0x000580690200b986 */ /* 0x0003e2000c101920 */
[----:B------:R-:W-:-:S03]  /*58f0*/  FMUL.FTZ R103, R36, R103 ;  /* 0x0000006724677220 */ /* 0x000fc60000410000 */
[----:B------:R1:W-:Y:S04]  /*5900*/  @!P6 STG.E desc[UR32][R2.64+0x600], R107 ;  /* 0x0006006b0200e986 */ /* 0x0003e8000c101920 */
[----:B------:R1:W-:Y:S04]  /*5910*/  @!P5 STG.E desc[UR32][R2.64+0x680], R111 ;  /* 0x0006806f0200d986 */ /* 0x0003e8000c101920 */
[----:B------:R1:W-:Y:S04]  /*5920*/  @!P4 STG.E desc[UR32][R2.64+0x700], R113 ;  /* 0x000700710200c986 */ /* 0x0003e8000c101920 */
[----:B------:R1:W-:Y:S01]  /*5930*/  @!P1 STG.E desc[UR32][R2.64+0x780], R115 ;  /* 0x0007807302009986 */ /* 0x0003e2000c101920 */
[----:B------:R-:W-:Y:S01]  /*5940*/  FMUL.FTZ R49, R49, R60 ;  /* 0x0000003c31317220 */ /* 0x000fe20000410000 */
[----:B------:R-:W-:Y:S01]  /*5950*/  FMUL.FTZ R34, R34, R50 ;  /* 0x0000003222227220 */ /* 0x000fe20000410000 */
[----:B------:R-:W-:Y:S01]  /*5960*/  FFMA.FTZ R36, R152, R35, R175 ;  /* 0x0000002398247223 */ /* 0x000fe200000100af */
[----:B0-----:R-:W-:Y:S01]  /*5970*/  UISETP.NE.U32.AND UP0, UPT, UR24, URZ, UPT ;  /* 0x000000ff1800728c */ /* 0x001fe2000bf05070 */
[----:B------:R-:W-:Y:S01]  /*5980*/  FMUL.FTZ R48, R48, R63 ;  /* 0x0000003f30307220 */ /* 0x000fe20000410000 */
[----:B------:R-:W-:Y:S01]  /*5990*/  FMUL.FTZ R33, R33, R49 ;  /* 0x0000003121217220 */ /* 0x000fe20000410000 */
[----:B------:R-:W-:Y:S01]  /*59a0*/  FFMA.FTZ R55, R153, R34, R36 ;  /* 0x0000002299377223 */ /* 0x000fe20000010024 */
[----:B------:R-:W-:Y:S01]  /*59b0*/  UISETP.NE.AND.EX UP0, UPT, UR25, URZ, UPT, UP0 ;  /* 0x000000ff1900728c */ /* 0x000fe2000bf05300 */
[----:B------:R-:W-:Y:S01]  /*59c0*/  FMUL.FTZ R47, R47, R70 ;  /* 0x000000462f2f7220 */ /* 0x000fe20000410000 */
[----:B------:R-:W-:Y:S01]  /*59d0*/  FMUL.FTZ R32, R32, R48 ;  /* 0x0000003020207220 */ /* 0x000fe20000410000 */
[----:B------:R-:W-:Y:S01]  /*59e0*/  FFMA.FTZ R54, R150, R33, R55 ;  /* 0x0000002196367223 */ /* 0x000fe20000010037 */
        /* <DEDUP_REMOVED lines=24> */
[----:B-1----:R-:W-:Y:S06]  /*5b70*/  BRA.U !UP0, `(.L_x_456) ;  /* 0x0000000508787547 */ /* 0x002fec000b800000 */
        /* <DEDUP_REMOVED lines=35> */
[----:B------:R-:W-:Y:S01]  /*5db0*/  STS [R154+0x30], R77 ;  /* 0x0000304d9a007388 */ /* 0x000fe20000000800 */
[----:B------:R-:W-:-:S03]  /*5dc0*/  IADD3.X R38, PT, PT, RZ, UR15, RZ, P1, !PT ;  /* 0x0000000fff267c10 */ /* 0x000fc60008ffe4ff */
[----:B------:R-:W-:Y:S01]  /*5dd0*/  STS [R154+0x34], R75 ;  /* 0x0000344b9a007388 */ /* 0x000fe20000000800 */
[----:B------:R-:W-:-:S03]  /*5de0*/  LEA R2, P1, R3, UR24, 0x2 ;  /* 0x0000001803027c11 */ /* 0x000fc6000f8210ff */
[----:B------:R-:W-:Y:S01]  /*5df0*/  STS [R154+0x38], R73 ;  /* 0x000038499a007388 */ /* 0x000fe20000000800 */
[----:B------:R-:W-:-:S03]  /*5e00*/  LEA.HI.X R3, R3, UR25, R38, 0x2, P1 ;  /* 0x0000001903037c11 */ /* 0x000fc600088f1426 */
        /* <DEDUP_REMOVED lines=53> */
.L_x_456:
        /* <DEDUP_REMOVED lines=13> */
[----:B------:R-:W-:Y:S01]  /*6230*/  FMUL.FTZ R105, R35, UR6 ;  /* 0x0000000623697c20 */ /* 0x000fe20008410000 */
[----:B------:R-:W-:Y:S01]  /*6240*/  FMUL.FTZ R104, R34, UR6 ;  /* 0x0000000622687c20 */ /* 0x000fe20008410000 */
[----:B------:R-:W-:Y:S01]  /*6250*/  FMUL.FTZ R103, R33, UR6 ;  /* 0x0000000621677c20 */ /* 0x000fe20008410000 */
[----:B------:R-:W-:Y:S01]  /*6260*/  FFMA.FTZ R3, R145, R20, R2 ;  /* 0x0000001491037223 */ /* 0x000fe20000010002 */
[----:B------:R-:W-:Y:S01]  /*6270*/  FMUL.FTZ R102, R32, UR6 ;  /* 0x0000000620667c20 */ /* 0x000fe20008410000 */
[----:B------:R-:W-:Y:S01]  /*6280*/  FMUL.FTZ R101, R31, UR6 ;  /* 0x000000061f657c20 */ /* 0x000fe20008410000 */
[----:B0-----:R-:W-:Y:S01]  /*6290*/  UISETP.GE.AND UP0, UPT, UR8, 0x1, UPT ;  /* 0x000000010800788c */ /* 0x001fe2000bf06270 */
        /* <DEDUP_REMOVED lines=14> */
[----:B------:R-:W-:-:S02]  /*6380*/  FMUL.FTZ R90, R24, UR6 ;  /* 0x00000006185a7c20 */ /* 0x000fc40008410000 */
        /* <DEDUP_REMOVED lines=34> */
.L_x_491:
        /* <DEDUP_REMOVED lines=34> */
[----:B------:R-:W-:Y:S01]  /*67d0*/  UMOV UR23, 0x400 ;  /* 0x0000040000177882 */ /* 0x000fe20000000000 */
[----:B------:R-:W-:Y:S01]  /*67e0*/  ISETP.NE.AND P2, PT, R172, 0x7f, PT ;  /* 0x0000007fac00780c */ /* 0x000fe20003f45270 */
[----:B------:R-:W-:Y:S01]  /*67f0*/  UIADD3 UR9, UPT, UPT, UR15, -0x100, URZ ;  /* 0xffffff000f097890 */ /* 0x000fe2000fffe0ff */
[----:B------:R-:W-:Y:S03]  /*6800*/  BSSY.RECONVERGENT B0, `(.L_x_458) ;  /* 0x00000bd000007945 */ /* 0x000fe60003800200 */
[----:B------:R-:W-:-:S02]  /*6810*/  ULOP3.LUT UR9, UR9, 0x100, URZ, 0xc0, !UPT ;  /* 0x0000010009097892 */ /* 0x000fc4000f8ec0ff */
[----:B0-----:R-:W-:Y:S01]  /*6820*/  ULEA UR23, UR12, UR23, 0x18 ;  /* 0x000000170c177291 */ /* 0x001fe2000f8ec0ff */
        /* <DEDUP_REMOVED lines=24> */
[----:B0-----:R-:W-:Y:S01]  /*69b0*/  FMUL.RZ R8, R7, 0.15915493667125701904 ;  /* 0x3e22f98307087820 */ /* 0x001fe2000040c000 */
[----:B------:R-:W-:-:S06]  /*69c0*/  FMUL.FTZ R7, R132, UR14 ;  /* 0x0000000e84077c20 */ /* 0x000fcc0008410000 */
[----:B------:R0:W-:Y:S08]  /*69d0*/  MUFU.COS R11, R10 ;  /* 0x0000000a000b7308 */ /* 0x0001f00000000000 */
[----:B------:R-:W-:Y:S01]  /*69e0*/  MUFU.SIN R13, R12 ;  /* 0x0000000c000d7308 */ /* 0x000fe20000000400 */
[----:B0-----:R-:W-:Y:S01]  /*69f0*/  FMUL.RZ R10, R7, 0.15915493667125701904 ;  /* 0x3e22f983070a7820 */ /* 0x001fe2000040c000 */
[----:B------:R-:W-:-:S06]  /*6a00*/  FMUL.FTZ R7, R131, UR14 ;  /* 0x0000000e83077c20 */ /* 0x000fcc0008410000 */
[----:B------:R0:W-:Y:S08]  /*6a10*/  MUFU.COS R15, R12 ;  /* 0x0000000c000f7308 */ /* 0x0001f00000000000 */
[----:B------:R-:W-:Y:S01]  /*6a20*/  MUFU.SIN R17, R14 ;  /* 0x0000000e00117308 */ /* 0x000fe20000000400 */
[----:B0-----:R-:W-:Y:S01]  /*6a30*/  FMUL.RZ R12, R7, 0.15915493667125701904 ;  /* 0x3e22f983070c7820 */ /* 0x001fe2000040c000 */
[----:B------:R-:W-:-:S06]  /*6a40*/  FMUL.FTZ R7, R130, UR14 ;  /* 0x0000000e82077c20 */ /* 0x000fcc0008410000 */
[----:B------:R0:W3:Y:S08]  /*6a50*/  MUFU.COS R19, R14 ;  /* 0x0000000e00137308 */ /* 0x0000f00000000000 */
        /* <DEDUP_REMOVED lines=8> */
[----:B------:R-:W4:Y:S01]  /*6ae0*/  MUFU.SIN R29, R12 ;  /* 0x0000000c001d7308 */ /* 0x000f220000000400 */
[----:B0-----:R-:W-:Y:S01]  /*6af0*/  FMUL.RZ R10, R7, 0.15915493667125701904 ;  /* 0x3e22f983070a7820 */ /* 0x001fe2000040c000 */
[----:B------:R-:W-:-:S06]  /*6b00*/  FMUL.FTZ R7, R127, UR14 ;  /* 0x0000000e7f077c20 */ /* 0x000fcc0008410000 */
[----:B------:R0:W5:Y:S08]  /*6b10*/  MUFU.COS R31, R12 ;  /* 0x0000000c001f7308 */ /* 0x0001700000000000 */
[----:B------:R-:W-:Y:S01]  /*6b20*/  MUFU.SIN R33, R14 ;  /* 0x0000000e00217308 */ /* 0x000fe20000000400 */
[----:B0-----:R-:W-:Y:S01]  /*6b30*/  FMUL.RZ R12, R7, 0.15915493667125701904 ;  /* 0x3e22f983070c7820 */ /* 0x001fe2000040c000 */
[----:B------:R-:W-:-:S06]  /*6b40*/  FMUL.FTZ R7, R126, UR14 ;  /* 0x0000000e7e077c20 */ /* 0x000fcc0008410000 */
[----:B------:R-:W-:Y:S08]  /*6b50*/  MUFU.SIN R34, R12 ;  /* 0x0000000c00227308 */ /* 0x000ff00000000400 */
[----:B------:R0:W-:Y:S08]  /*6b60*/  MUFU.COS R36, R12 ;  /* 0x0000000c00247308 */ /* 0x0001f00000000000 */
[----:B------:R1:W-:Y:S01]  /*6b70*/  MUFU.COS R35, R14 ;  /* 0x0000000e00237308 */ /* 0x0003e20000000000 */
[----:B0-----:R-:W-:-:S07]  /*6b80*/  FMUL.FTZ R12, R22, R134 ;  /* 0x00000086160c7220 */ /* 0x001fce0000410000 */
[----:B------:R-:W3:Y:S01]  /*6b90*/  MUFU.EX2 R12, R12 ;  /* 0x0000000c000c7308 */ /* 0x000ee20000000800 */
[----:B-1----:R-:W-:Y:S01]  /*6ba0*/  FMUL.RZ R14, R7, 0.15915493667125701904 ;  /* 0x3e22f983070e7820 */ /* 0x002fe2000040c000 */
        /* <DEDUP_REMOVED lines=9> */
[----:B------:R1:W5:Y:S08]  /*6c40*/  MUFU.COS R32, R10 ;  /* 0x0000000a00207308 */ /* 0x0003700000000000 */
[----:B0-----:R2:W-:Y:S01]  /*6c50*/  MUFU.EX2 R8, R6 ;  /* 0x0000000600087308 */ /* 0x0015e20000000800 */
[----:B-1----:R-:W-:-:S03]  /*6c60*/  FMUL.FTZ R10, R22, R135 ;  /* 0x00000087160a7220 */ /* 0x002fc60000410000 */
[----:B------:R-:W-:Y:S01]  /*6c70*/  MUFU.SIN R38, R14 ;  /* 0x0000000e00267308 */ /* 0x000fe20000000400 */
[----:B--2---:R-:W-:-:S07]  /*6c80*/  FMUL.FTZ R6, R2, R5 ;  /* 0x0000000502067220 */ /* 0x004fce0000410000 */
[----:B------:R0:W1:Y:S01]  /*6c90*/  MUFU.COS R40, R14 ;  /* 0x0000000e00287308 */ /* 0x0000620000000000 */
[----:B------:R-:W-:Y:S01]  /*6ca0*/  FFMA.FTZ R189, R3, R4, R6 ;  /* 0x0000000403bd7223 */ /* 0x000fe20000010006 */
[----:B---3--:R-:W-:Y:S01]  /*6cb0*/  FMUL.FTZ R6, R12, R19 ;  /* 0x000000130c067220 */ /* 0x008fe20000410000 */
        /* <DEDUP_REMOVED lines=18> */
[----:B------:R-:W2:Y:S01]  /*6de0*/  MUFU.EX2 R10, R10 ;  /* 0x0000000a000a7308 */ /* 0x000ea20000000800 */
[----:B0-----:R-:W-:-:S03]  /*6df0*/  FMUL.FTZ R16, R22, R132 ;  /* 0x0000008416107220 */ /* 0x001fc60000410000 */
[----:B------:R-:W4:Y:S04]  /*6e00*/  MUFU.EX2 R18, R18 ;  /* 0x0000001200127308 */ /* 0x000f280000000800 */
[----:B------:R-:W0:Y:S04]  /*6e10*/  MUFU.EX2 R14, R14 ;  /* 0x0000000e000e7308 */ /* 0x000e280000000800 */
[----:B------:R-:W3:Y:S04]  /*6e20*/  MUFU.EX2 R19, R19 ;  /* 0x0000001300137308 */ /* 0x000ee80000000800 */
[----:B------:R-:W1:Y:S04]  /*6e30*/  MUFU.EX2 R16, R16 ;  /* 0x0000001000107308 */ /* 0x000e680000000800 */
[----:B------:R5:W1:Y:S04]  /*6e40*/  MUFU.EX2 R24, R20 ;  /* 0x0000001400187308 */ /* 0x000a680000000800 */
[----:B------:R-:W1:Y:S04]  /*6e50*/  MUFU.EX2 R26, R26 ;  /* 0x0000001a001a7308 */ /* 0x000e680000000800 */
[----:B------:R-:W-:Y:S01]  /*6e60*/  MUFU.SIN R46, R7 ;  /* 0x00000007002e7308 */ /* 0x000fe20000000400 */
[----:B-----5:R-:W-:-:S07]  /*6e70*/  FMUL.FTZ R20, R22, R137 ;  /* 0x0000008916147220 */ /* 0x020fce0000410000 */
[----:B------:R5:W1:Y:S08]  /*6e80*/  MUFU.COS R48, R7 ;  /* 0x0000000700307308 */ /* 0x000a700000000000 */
[----:B------:R-:W1:Y:S01]  /*6e90*/  MUFU.EX2 R73, R20 ;  /* 0x0000001400497308 */ /* 0x000e620000000800 */
[----:B-----5:R-:W-:Y:S01]  /*6ea0*/  FMUL.FTZ R7, R3, R5 ;  /* 0x0000000503077220 */ /* 0x020fe20000410000 */
[----:B--2---:R-:W-:Y:S01]  /*6eb0*/  FMUL.FTZ R5, R10, R13 ;  /* 0x0000000d0a057220 */ /* 0x004fe20000410000 */
[----:B------:R-:W-:Y:S01]  /*6ec0*/  FMUL.FTZ R3, R8, R9 ;  /* 0x0000000908037220 */ /* 0x000fe20000410000 */
[----:B----4-:R-:W-:Y:S01]  /*6ed0*/  FMUL.FTZ R13, R18, R29 ;  /* 0x0000001d120d7220 */ /* 0x010fe20000410000 */
[----:B------:R-:W-:Y:S01]  /*6ee0*/  FFMA.FTZ R47, R2, R4, -R7 ;  /* 0x00000004022f7223 */ /* 0x000fe20000010807 */
[----:B------:R-:W-:Y:S01]  /*6ef0*/  FMUL.FTZ R7, R12, R17 ;  /* 0x000000110c077220 */ /* 0x000fe20000410000 */
[----:B------:R-:W-:Y:S01]  /*6f00*/  FMUL.FTZ R2, R8, R11 ;  /* 0x0000000b08027220 */ /* 0x000fe20000410000 */
[----:B------:R-:W-:Y:S01]  /*6f10*/  FMUL.FTZ R12, R18, R31 ;  /* 0x0000001f120c7220 */ /* 0x000fe20000410000 */
[----:B------:R-:W-:Y:S01]  /*6f20*/  FMUL.FTZ R4, R10, R15 ;  /* 0x0000000f0a047220 */ /* 0x000fe20000410000 */
[C---:B0-----:R-:W-:Y:S01]  /*6f30*/  FMUL.FTZ R8, R14.reuse, R23 ;  /* 0x000000170e087220 */ /* 0x041fe20000410000 */
[----:B------:R-:W-:Y:S01]  /*6f40*/  FMUL.FTZ R9, R14, R21 ;  /* 0x000000150e097220 */ /* 0x000fe20000410000 */
[C---:B---3--:R-:W-:Y:S01]  /*6f50*/  FMUL.FTZ R18, R19.reuse, R32 ;  /* 0x0000002013127220 */ /* 0x048fe20000410000 */
[C---:B-1----:R-:W-:Y:S01]  /*6f60*/  FMUL.FTZ R10, R16.reuse, R27 ;  /* 0x0000001b100a7220 */ /* 0x042fe20000410000 */
        /* <DEDUP_REMOVED lines=14> */
[C---:B------:R-:W-:Y:S01]  /*7050*/  FMUL.FTZ R72, R73.reuse, R72 ;  /* 0x0000004849487220 */ /* 0x040fe20000410000 */
[----:B------:R-:W-:Y:S01]  /*7060*/  FMUL.FTZ R73, R73, R28 ;  /* 0x0000001c49497220 */ /* 0x000fe20000410000 */
[-C--:B------:R-:W-:Y:S01]  /*7070*/  FMUL.FTZ R32, R0, R47.reuse ;  /* 0x0000002f00207220 */ /* 0x080fe20000410000 */
[----:B------:R-:W-:Y:S01]  /*7080*/  IADD3 R29, PT, PT, R29, UR8, RZ ;  /* 0x000000081d1d7c10 */ /* 0x000fe2000fffe0ff */
[-C--:B------:R-:W-:Y:S01]  /*7090*/  FMUL.FTZ R33, R89, R47.reuse ;  /* 0x0000002f59217220 */ /* 0x080fe20000410000 */
[----:B------:R-:W-:Y:S01]  /*70a0*/  @P0 IADD3 R29, PT, PT, R172, 0x200, RZ ;  /* 0x00000200ac1d0810 */ /* 0x000fe20007ffe0ff */
[----:B------:R-:W0:Y:S01]  /*70b0*/  MUFU.COS R52, R52 ;  /* 0x0000003400347308 */ /* 0x000e220000000000 */
[-C--:B------:R-:W-:Y:S01]  /*70c0*/  FMUL.FTZ R35, R87, R47.reuse ;  /* 0x0000002f57237220 */ /* 0x080fe20000410000 */
[-C--:B------:R-:W-:Y:S01]  /*70d0*/  FMUL.FTZ R37, R85, R47.reuse ;  /* 0x0000002f55257220 */ /* 0x080fe20000410000 */
[----:B------:R-:W-:Y:S01]  /*70e0*/  LEA R41, R29, UR23, 0x3 ;  /* 0x000000171d297c11 */ /* 0x000fe2000f8e18ff */
[----:B------:R-:W-:-:S04]  /*70f0*/  FMUL.FTZ R39, R83, R47 ;  /* 0x0000002f53277220 */ /* 0x000fc80000410000 */
        /* <DEDUP_REMOVED lines=43> */
.L_x_459:
[----:B------:R-:W-:-:S06]  /*73b0*/  LEA R50, R172, UR23, 0x3 ;  /* 0x00000017ac327c11 */ /* 0x000fcc000f8e18ff */
[----:B------:R-:W0:Y:S02]  /*73c0*/  LDS.64 R50, [R50+0x4598] ;  /* 0x0045980032327984 */ /* 0x000e240000000a00 */
.L_x_460:
[----:B------:R-:W-:Y:S05]  /*73d0*/  BSYNC.RECONVERGENT B0 ;  /* 0x0000000000007941 */ /* 0x000fea0003800200 */
.L_x_458:
        /* <DEDUP_REMOVED lines=273> */
.L_x_519:
        /* <DEDUP_REMOVED lines=13> */
.L_x_522:
[----:B------:R-:W-:-:S03]  /*85c0*/  UMOV UR9, 0xffffffff ;  /* 0xffffffff00097882 */ /* 0x000fc60000000000 */
[----:B------:R-:W-:Y:S05]  /*85d0*/  BRA.DIV UR9, `(.L_x_464) ;  /* 0x0000006e09f47947 */ /* 0x000fea000b800000 */
.L_x_525:
[----:B------:R-:W-:-:S03]  /*85e0*/  UMOV UR9, 0xffffffff ;  /* 0xffffffff00097882 */ /* 0x000fc60000000000 */
[----:B------:R-:W-:Y:S05]  /*85f0*/  BRA.DIV UR9, `(.L_x_465) ;  /* 0x0000007209147947 */ /* 0x000fea000b800000 */
.L_x_528:
[----:B------:R-:W-:-:S03]  /*8600*/  UMOV UR9, 0xffffffff ;  /* 0xffffffff00097882 */ /* 0x000fc60000000000 */
[----:B------:R-:W-:Y:S05]  /*8610*/  BRA.DIV UR9, `(.L_x_466) ;  /* 0x0000007209347947 */ /* 0x000fea000b800000 */
.L_x_531:
        /* <DEDUP_REMOVED lines=10> */
.L_x_541:
        /* <DEDUP_REMOVED lines=45> */
.L_x_461:
        /* <DEDUP_REMOVED lines=304> */
.L_x_546:
        /* <DEDUP_REMOVED lines=13> */
.L_x_471:
[----:B------:R-:W-:Y:S05]  /*9d60*/  BSYNC.RECONVERGENT B0 ;  /* 0x0000000000007941 */ /* 0x000fea0003800200 */
.L_x_470:
[----:B------:R-:W-:-:S03]  /*9d70*/  UMOV UR9, 0xffffffff ;  /* 0xffffffff00097882 */ /* 0x000fc60000000000 */
[----:B------:R-:W-:Y:S05]  /*9d80*/  BRA.DIV UR9, `(.L_x_472) ;  /* 0x0000005e09ac7947 */ /* 0x000fea000b800000 */
[----:B--2---:R2:W1:Y:S04]  /*9d90*/  SHFL.DOWN PT, R68, R224, 0x2, 0x1f ;  /* 0x08401f00e0447f89 */ /* 0x00446800000e0000 */
[----:B---3--:R2:W3:Y:S04]  /*9da0*/  SHFL.DOWN PT, R70, R73, 0x2, 0x1f ;  /* 0x08401f0049467f89 */ /* 0x0084e800000e0000 */
[----:B----4-:R2:W4:Y:S04]  /*9db0*/  SHFL.DOWN PT, R71, R72, 0x2, 0x1f ;  /* 0x08401f0048477f89 */ /* 0x01052800000e0000 */
[----:B0-----:R2:W0:Y:S02]  /*9dc0*/  SHFL.DOWN PT, R225, R69, 0x2, 0x1f ;  /* 0x08401f0045e17f89 */ /* 0x00142400000e0000 */
.L_x_552:
        /* <DEDUP_REMOVED lines=13> */
.L_x_474:
[----:B------:R-:W-:Y:S05]  /*9ea0*/  BSYNC.RECONVERGENT B0 ;  /* 0x0000000000007941 */ /* 0x000fea0003800200 */
.L_x_473:
[----:B------:R-:W-:-:S03]  /*9eb0*/  UMOV UR9, 0xffffffff ;  /* 0xffffffff00097882 */ /* 0x000fc60000000000 */
[----:B------:R-:W-:Y:S05]  /*9ec0*/  BRA.DIV UR9, `(.L_x_475) ;  /* 0x0000005e09d07947 */ /* 0x000fea000b800000 */
[----:B-1----:R1:W1:Y:S04]  /*9ed0*/  SHFL.DOWN PT, R68, R224, 0x4, 0x1f ;  /* 0x08801f00e0447f89 */ /* 0x00226800000e0000 */
[----:B---3--:R3:W1:Y:S04]  /*9ee0*/  SHFL.DOWN PT, R70, R73, 0x4, 0x1f ;  /* 0x08801f0049467f89 */ /* 0x00866800000e0000 */
[----:B----4-:R3:W4:Y:S04]  /*9ef0*/  SHFL.DOWN PT, R71, R72, 0x4, 0x1f ;  /* 0x08801f0048477f89 */ /* 0x01072800000e0000 */
[----:B0-----:R3:W0:Y:S02]  /*9f00*/  SHFL.DOWN PT, R225, R69, 0x4, 0x1f ;  /* 0x08801f0045e17f89 */ /* 0x00162400000e0000 */
.L_x_558:
        /* <DEDUP_REMOVED lines=13> */
.L_x_477:
[----:B------:R-:W-:Y:S05]  /*9fe0*/  BSYNC.RECONVERGENT B0 ;  /* 0x0000000000007941 */ /* 0x000fea0003800200 */
.L_x_476:
[----:B------:R-:W-:-:S03]  /*9ff0*/  UMOV UR9, 0xffffffff ;  /* 0xffffffff00097882 */ /* 0x000fc60000000000 */
[----:B------:R-:W-:Y:S05]  /*a000*/  BRA.DIV UR9, `(.L_x_478) ;  /* 0x0000005e09f47947 */ /* 0x000fea000b800000 */
[----:B-1----:R1:W1:Y:S04]  /*a010*/  SHFL.DOWN PT, R68, R224, 0x8, 0x1f ;  /* 0x09001f00e0447f89 */ /* 0x00226800000e0000 */
[----:B------:R0:W1:Y:S04]  /*a020*/  SHFL.DOWN PT, R70, R73, 0x8, 0x1f ;  /* 0x09001f0049467f89 */ /* 0x00006800000e0000 */
[----:B----4-:R4:W1:Y:S04]  /*a030*/  SHFL.DOWN PT, R71, R72, 0x8, 0x1f ;  /* 0x09001f0048477f89 */ /* 0x01086800000e0000 */
[----:B0-----:R4:W0:Y:S02]  /*a040*/  SHFL.DOWN PT, R225, R69, 0x8, 0x1f ;  /* 0x09001f0045e17f89 */ /* 0x00182400000e0000 */
.L_x_564:
        /* <DEDUP_REMOVED lines=13> */
.L_x_480:
[----:B------:R-:W-:Y:S05]  /*a120*/  BSYNC.RECONVERGENT B0 ;  /* 0x0000000000007941 */ /* 0x000fea0003800200 */
.L_x_479:
[----:B------:R-:W-:-:S03]  /*a130*/  UMOV UR9, 0xffffffff ;  /* 0xffffffff00097882 */ /* 0x000fc60000000000 */
[----:B------:R-:W-:Y:S05]  /*a140*/  BRA.DIV UR9, `(.L_x_481) ;  /* 0x0000006209187947 */ /* 0x000fea000b800000 */
[----:B-1----:R1:W0:Y:S04]  /*a150*/  SHFL.DOWN PT, R68, R224, 0x10, 0x1f ;  /* 0x0a001f00e0447f89 */ /* 0x00222800000e0000 */
[----:B------:R1:W0:Y:S04]  /*a160*/  SHFL.DOWN PT, R70, R73, 0x10, 0x1f ;  /* 0x0a001f0049467f89 */ /* 0x00022800000e0000 */
[----:B------:R1:W0:Y:S04]  /*a170*/  SHFL.DOWN PT, R71, R72, 0x10, 0x1f ;  /* 0x0a001f0048477f89 */ /* 0x00022800000e0000 */
[----:B------:R1:W0:Y:S02]  /*a180*/  SHFL.DOWN PT, R74, R69, 0x10, 0x1f ;  /* 0x0a001f00454a7f89 */ /* 0x00022400000e0000 */
.L_x_570:
        /* <DEDUP_REMOVED lines=13> */
.L_x_483:
[----:B------:R-:W-:Y:S05]  /*a260*/  BSYNC.RECONVERGENT B0 ;  /* 0x0000000000007941 */ /* 0x000fea0003800200 */
.L_x_482:
        /* <DEDUP_REMOVED lines=26> */
.L_x_584:
        /* <DEDUP_REMOVED lines=15> */
.L_x_486:
[----:B------:R-:W-:Y:S05]  /*a500*/  BSYNC.RECONVERGENT B0 ;  /* 0x0000000000007941 */ /* 0x000fea0003800200 */
.L_x_485:
        /* <DEDUP_REMOVED lines=38> */
.L_x_468:
        /* <DEDUP_REMOVED lines=42> */
[-C--:B------:R-:W-:Y:S01]  /*aa10*/  FMUL.FTZ R24, R23, R43.reuse ;  /* 0x0000002b17187220 */ /* 0x080fe20000410000 */
        /* <DEDUP_REMOVED lines=10> */
[----:B------:R-:W-:Y:S01]  /*aac0*/  FMUL.FTZ R26, R184, R127 ;  /* 0x0000007fb81a7220 */ /* 0x000fe20000410000 */
        /* <DEDUP_REMOVED lines=79> */
[C---:B------:R-:W-:Y:S01]  /*afc0*/  FFMA.FTZ R13, R189.reuse, UR13, -R14 ;  /* 0x0000000dbd0d7c23 */ /* 0x040fe2000801080e */
[----:B------:R-:W-:Y:S01]  /*afd0*/  FFMA.FTZ R10, R78, -R203, R7 ;  /* 0x800000cb4e0a7223 */ /* 0x000fe20000010007 */
[----:B------:R-:W-:Y:S01]  /*afe0*/  FADD.FTZ R8, RZ, R219 ;  /* 0x000000dbff087221 */ /* 0x000fe20000010000 */
[-C--:B------:R-:W-:Y:S01]  /*aff0*/  FMUL.FTZ R189, R189, R122.reuse ;  /* 0x0000007abdbd7220 */ /* 0x080fe20000410000 */
[----:B------:R-:W-:Y:S01]  /*b000*/  FFMA.FTZ R220, R139, -R122, R220 ;  /* 0x8000007a8bdc7223 */ /* 0x000fe200000100dc */
[----:B------:R-:W-:Y:S01]  /*b010*/  FFMA.FTZ R7, R77, -R216, R10 ;  /* 0x800000d84d077223 */ /* 0x000fe2000001000a */
[C---:B------:R-:W-:Y:S01]  /*b020*/  FFMA.FTZ R11, R47.reuse, UR13, R12 ;  /* 0x0000000d2f0b7c23 */ /* 0x040fe2000801000c */
        /* <DEDUP_REMOVED lines=13> */
[----:B------:R-:W-:Y:S01]  /*b100*/  FFMA.FTZ R8, R4, R34, R9 ;  /* 0x0000002204087223 */ /* 0x000fe20000010009 */
        /* <DEDUP_REMOVED lines=8> */
[C---:B------:R-:W-:Y:S01]  /*b190*/  FMUL.FTZ R8, R3.reuse, R33 ;  /* 0x0000002103087220 */ /* 0x040fe20000410000 */
[-C--:B------:R-:W-:Y:S01]  /*b1a0*/  FFMA.FTZ R12, R138, -R123.reuse, R221 ;  /* 0x8000007b8a0c7223 */ /* 0x080fe200000100dd */
[C---:B------:R-:W-:Y:S01]  /*b1b0*/  FMUL.FTZ R14, R46.reuse, R123 ;  /* 0x0000007b2e0e7220 */ /* 0x040fe20000410000 */
[----:B------:R-:W-:Y:S01]  /*b1c0*/  FFMA.FTZ R13, R46, UR13, R11 ;  /* 0x0000000d2e0d7c23 */ /* 0x000fe2000801000b */
[----:B------:R-:W-:Y:S01]  /*b1d0*/  FMUL.FTZ R11, R3, R9 ;  /* 0x00000009030b7220 */ /* 0x000fe20000410000 */
[C---:B------:R-:W-:Y:S01]  /*b1e0*/  FMUL.FTZ R17, R223.reuse, R15 ;  /* 0x0000000fdf117220 */ /* 0x040fe20000410000 */
[----:B------:R-:W-:Y:S01]  /*b1f0*/  FFMA.FTZ R3, R2, R9, -R8 ;  /* 0x0000000902037223 */ /* 0x000fe20000010808 */
[----:B------:R-:W-:Y:S01]  /*b200*/  FADD.FTZ R91, R14, R91 ;  /* 0x0000005b0e5b7221 */ /* 0x000fe20000010000 */
[----:B------:R-:W-:Y:S01]  /*b210*/  FFMA.FTZ R11, R2, R33, R11 ;  /* 0x00000021020b7223 */ /* 0x000fe2000001000b */
[-C--:B------:R-:W-:Y:S01]  /*b220*/  FFMA.FTZ R4, R12, R14.reuse, R17 ;  /* 0x0000000e0c047223 */ /* 0x080fe20000010011 */
[----:B------:R-:W-:Y:S01]  /*b230*/  FMUL.FTZ R17, R223, R14 ;  /* 0x0000000edf117220 */ /* 0x000fe20000410000 */
[----:B------:R-:W-:Y:S01]  /*b240*/  FADD.FTZ R48, R48, R3 ;  /* 0x0000000330307221 */ /* 0x000fe20000010000 */
[----:B------:R-:W-:Y:S01]  /*b250*/  FADD.FTZ R32, R32, R11 ;  /* 0x0000000b20207221 */ /* 0x000fe20000010000 */
[-C--:B------:R-:W-:Y:S01]  /*b260*/  FMUL.FTZ R3, R33, R136.reuse ;  /* 0x0000008821037220 */ /* 0x080fe20000410000 */
[C---:B------:R-:W-:Y:S01]  /*b270*/  FMUL.FTZ R14, R12.reuse, R13 ;  /* 0x0000000d0c0e7220 */ /* 0x040fe20000410000 */
[----:B------:R-:W-:Y:S01]  /*b280*/  FFMA.FTZ R12, R12, R15, -R17 ;  /* 0x0000000f0c0c7223 */ /* 0x000fe20000010811 */
[----:B------:R-:W-:Y:S01]  /*b290*/  FMUL.FTZ R2, R32, R137 ;  /* 0x0000008920027220 */ /* 0x000fe20000410000 */
        /* <DEDUP_REMOVED lines=33> */
[-C--:B------:R-:W-:Y:S01]  /*b4b0*/  FMUL.FTZ R23, R179, R132.reuse ;  /* 0x00000084b3177220 */ /* 0x080fe20000410000 */
        /* <DEDUP_REMOVED lines=18> */
[-C--:B------:R-:W-:Y:S01]  /*b5e0*/  FFMA.FTZ R211, R146, -R131.reuse, R211 ;  /* 0x8000008392d37223 */ /* 0x080fe200000100d3 */
[----:B------:R-:W-:Y:S01]  /*b5f0*/  FMUL.FTZ R22, R180, R131 ;  /* 0x00000083b4167220 */ /* 0x000fe20000410000 */
[----:B------:R-:W-:Y:S01]  /*b600*/  FADD.FTZ R18, R15, R18 ;  /* 0x000000120f127221 */ /* 0x000fe20000010000 */
[----:B------:R-:W-:Y:S01]  /*b610*/  FMUL.FTZ R15, R39, R130 ;  /* 0x00000082270f7220 */ /* 0x000fe20000410000 */
[----:B------:R-:W-:Y:S01]  /*b620*/  FMUL.FTZ R24, R195, R16 ;  /* 0x00000010c3187220 */ /* 0x000fe20000410000 */
[----:B------:R-:W-:Y:S01]  /*b630*/  FFMA.FTZ R19, R218, R27, -R25 ;  /* 0x0000001bda137223 */ /* 0x000fe20000010819 */
[----:B------:R-:W-:Y:S01]  /*b640*/  FFMA.FTZ R20, R210, R23, -R20 ;  /* 0x00000017d2147223 */ /* 0x000fe20000010814 */
[-C--:B------:R-:W-:Y:S01]  /*b650*/  FFMA.FTZ R208, R147, -R130.reuse, R208 ;  /* 0x8000008293d07223 */ /* 0x080fe200000100d0 */
        /* <DEDUP_REMOVED lines=14> */
[-C--:B------:R-:W-:Y:S01]  /*b740*/  FFMA.FTZ R209, R144, -R129.reuse, R209 ;  /* 0x8000008190d17223 */ /* 0x080fe200000100d1 */
[----:B------:R-:W-:Y:S01]  /*b750*/  FADD.FTZ R27, R18, R27 ;  /* 0x0000001b121b7221 */ /* 0x000fe20000010000 */
[-C--:B------:R-:W-:Y:S01]  /*b760*/  FMUL.FTZ R18, R40, R129.reuse ;  /* 0x0000008128127220 */ /* 0x080fe20000410000 */
[----:B------:R-:W-:Y:S01]  /*b770*/  FMUL.FTZ R21, R41, R128 ;  /* 0x0000008029157220 */ /* 0x000fe20000410000 */
[----:B------:R-:W-:Y:S01]  /*b780*/  FMUL.FTZ R22, R182, R129 ;  /* 0x00000081b6167220 */ /* 0x000fe20000410000 */
[----:B------:R-:W-:Y:S01]  /*b790*/  FADD.FTZ R20, R20, R29 ;  /* 0x0000001d14147221 */ /* 0x000fe20000010000 */
[----:B------:R-:W-:Y:S01]  /*b7a0*/  FMUL.FTZ R24, R193, R18 ;  /* 0x00000012c1187220 */ /* 0x000fe20000410000 */
[-C--:B------:R-:W-:Y:S01]  /*b7b0*/  FFMA.FTZ R206, R145, -R128.reuse, R206 ;  /* 0x8000008091ce7223 */ /* 0x080fe200000100ce */
        /* <DEDUP_REMOVED lines=19> */
[----:B------:R-:W-:Y:S01]  /*b8f0*/  FMUL.FTZ R26, R44, R125 ;  /* 0x0000007d2c1a7220 */ /* 0x000fe20000410000 */
        /* <DEDUP_REMOVED lines=178> */
.L_x_488:
[----:B------:R-:W-:Y:S05]  /*c420*/  BSYNC.RECONVERGENT B0 ;  /* 0x0000000000007941 */ /* 0x000fea0003800200 */
.L_x_487:
        /* <DEDUP_REMOVED lines=46> */
.L_x_490:
[----:B------:R-:W-:Y:S05]  /*c710*/  BSYNC.RECONVERGENT B0 ;  /* 0x0000000000007941 */ /* 0x000fea0003800200 */
.L_x_489:
[----:B------:R-:W-:-:S04]  /*c720*/  UIADD3 UR8, UPT, UPT, UR8, 0x1, URZ ;  /* 0x0000000108087890 */ /* 0x000fc8000fffe0ff */
[----:B------:R-:W-:-:S09]  /*c730*/  UISETP.GE.AND UP0, UPT, UR8, UR50, UPT ;  /* 0x000000320800728c */ /* 0x000fd2000bf06270 */
[----:B------:R-:W-:Y:S05]  /*c740*/  BRA.U !UP0, `(.L_x_491) ;  /* 0xffffff9d08987547 */ /* 0x000fea000b83ffff */
.L_x_457:
[----:B------:R-:W5:Y:S01]  /*c750*/  LDCU UR8, c[0x0][0x388] ;  /* 0x00007100ff0877ac */ /* 0x000f620008000800 */
[C---:B------:R-:W-:Y:S02]  /*c760*/  SHF.L.U32 R23, R172.reuse, 0x4, RZ ;  /* 0x00000004ac177819 */ /* 0x040fe400000006ff */
[----:B0-----:R-:W-:Y:S02]  /*c770*/  CS2R R4, SRZ ;  /* 0x0000000000047805 */ /* 0x001fe4000001ff00 */
[----:B------:R-:W-:Y:S02]  /*c780*/  LOP3.LUT R0, R172, 0x1f, RZ, 0xc0, !PT ;  /* 0x0000001fac007812 */ /* 0x000fe400078ec0ff */
[----:B------:R-:W-:Y:S02]  /*c790*/  CS2R R6, SRZ ;  /* 0x0000000000067805 */ /* 0x000fe4000001ff00 */
[----:B------:R-:W-:Y:S02]  /*c7a0*/  MOV R2, UR18 ;  /* 0x0000001200027c02 */ /* 0x000fe40008000f00 */
[----:B----4-:R-:W-:-:S02]  /*c7b0*/  CS2R R8, SRZ ;  /* 0x0000000000087805 */ /* 0x010fc4000001ff00 */
[----:B------:R-:W-:Y:S02]  /*c7c0*/  LOP3.LUT R23, R0, 0x3e00, R23, 0xf8, !PT ;  /* 0x00003e0000177812 */ /* 0x000fe400078ef817 */
[----:B------:R-:W-:Y:S02]  /*c7d0*/  CS2R R10, SRZ ;  /* 0x00000000000a7805 */ /* 0x000fe4000001ff00 */
[----:B------:R-:W-:Y:S02]  /*c7e0*/  MOV R3, UR19 ;  /* 0x0000001300037c02 */ /* 0x000fe40008000f00 */
[----:B------:R-:W-:Y:S02]  /*c7f0*/  CS2R R12, SRZ ;  /* 0x00000000000c7805 */ /* 0x000fe4000001ff00 */
[----:B------:R-:W-:Y:S02]  /*c800*/  LOP3.LUT R47, R23, 0x20, RZ, 0xfc, !PT ;  /* 0x00000020172f7812 */ /* 0x000fe400078efcff */
[----:B------:R-:W-:-:S02]  /*c810*/  CS2R R14, SRZ ;  /* 0x00000000000e7805 */ /* 0x000fc4000001ff00 */
[C---:B------:R-:W-:Y:S01]  /*c820*/  LOP3.LUT R49, R23.reuse, 0x40, RZ, 0xfc, !PT ;  /* 0x0000004017317812 */ /* 0x040fe200078efcff */
[C---:B------:R-:W-:Y:S01]  /*c830*/  IMAD.WIDE.U32 R2, R23.reuse, 0x4, R2 ;  /* 0x0000000417027825 */ /* 0x040fe200078e0002 */
[C---:B------:R-:W-:Y:S02]  /*c840*/  LOP3.LUT R51, R23.reuse, 0x60, RZ, 0xfc, !PT ;  /* 0x0000006017337812 */ /* 0x040fe400078efcff */
[----:B--2---:R-:W-:Y:S02]  /*c850*/  CS2R R16, SRZ ;  /* 0x0000000000107805 */ /* 0x004fe4000001ff00 */
[C---:B------:R-:W-:Y:S01]  /*c860*/  LOP3.LUT R53, R23.reuse, 0x80, RZ, 0xfc, !PT ;  /* 0x0000008017357812 */ /* 0x040fe200078efcff */
[----:B-----5:R-:W-:Y:S01]  /*c870*/  UIADD3 UR8, UPT, UPT, -UR22, UR8, URZ ;  /* 0x0000000816087290 */ /* 0x020fe2000fffe1ff */
[----:B------:R-:W-:Y:S02]  /*c880*/  LOP3.LUT R55, R23, 0xa0, RZ, 0xfc, !PT ;  /* 0x000000a017377812 */ /* 0x000fe400078efcff */
[----:B------:R-:W-:-:S02]  /*c890*/  CS2R R18, SRZ ;  /* 0x0000000000127805 */ /* 0x000fc4000001ff00 */
[C---:B------:R-:W-:Y:S01]  /*c8a0*/  LOP3.LUT R57, R23.reuse, 0xc0, RZ, 0xfc, !PT ;  /* 0x000000c017397812 */ /* 0x040fe200078efcff */
[----:B------:R-:W-:Y:S01]  /*c8b0*/  BAR.SYNC.DEFER_BLOCKING 0x0 ;  /* 0x0000000000007b1d */ /* 0x000fe20000010000 */
[C---:B------:R-:W-:Y:S02]  /*c8c0*/  LOP3.LUT R59, R23.reuse, 0xe0, RZ, 0xfc, !PT ;  /* 0x000000e0173b7812 */ /* 0x040fe400078efcff */
[----:B------:R-:W-:Y:S02]  /*c8d0*/  ISETP.GE.AND P2, PT, R23, UR8, PT ;  /* 0x0000000817007c0c */ /* 0x000fe4000bf46270 */
[----:B------:R-:W-:-:S03]  /*c8e0*/  ISETP.GE.AND P3, PT, R47, UR8, PT ;  /* 0x000000082f007c0c */ /* 0x000fc6000bf66270 */
[----:B------:R-:W0:Y:S01]  /*c8f0*/  S2UR UR26, SR_CTAID.X ;  /* 0x00000000001a79c3 */ /* 0x000e220000002500 */
[----:B------:R-:W-:Y:S01]  /*c900*/  ISETP.GE.AND P4, PT, R49, UR8, PT ;  /* 0x0000000831007c0c */ /* 0x000fe2000bf86270 */
[----:B------:R-:W0:Y:S01]  /*c910*/  LDCU.64 UR14, c[0x0][0x4f8] ;  /* 0x00009f00ff0e77ac */ /* 0x000e220008000a00 */
[----:B------:R-:W-:Y:S02]  /*c920*/  ISETP.GE.AND P5, PT, R51, UR8, PT ;  /* 0x0000000833007c0c */ /* 0x000fe4000bfa6270 */
[----:B-1----:R-:W-:Y:S01]  /*c930*/  LOP3.LUT R61, R23, 0x100, RZ, 0xfc, !PT ;  /* 0x00000100173d7812 */ /* 0x002fe200078efcff */
[----:B------:R-:W1:Y:S01]  /*c940*/  LDCU.64 UR24, c[0x0][0x500] ;  /* 0x0000a000ff1877ac */ /* 0x000e620008000a00 */
[----:B------:R-:W-:Y:S02]  /*c950*/  ISETP.GE.AND P6, PT, R53, UR8, PT ;  /* 0x0000000835007c0c */ /* 0x000fe4000bfc6270 */
[----:B------:R-:W-:Y:S02]  /*c960*/  LOP3.LUT R63, R23, 0x120, RZ, 0xfc, !PT ;  /* 0x00000120173f7812 */ /* 0x000fe400078efcff */
[----:B------:R-:W-:-:S02]  /*c970*/  ISETP.GE.AND P1, PT, R55, UR8, PT ;  /* 0x0000000837007c0c */ /* 0x000fc4000bf26270 */
[C---:B------:R-:W-:Y:S02]  /*c980*/  LOP3.LUT R65, R23.reuse, 0x140, RZ, 0xfc, !PT ;  /* 0x0000014017417812 */ /* 0x040fe400078efcff */
[C---:B------:R-:W-:Y:S02]  /*c990*/  LOP3.LUT R67, R23.reuse, 0x160, RZ, 0xfc, !PT ;  /* 0x0000016017437812 */ /* 0x040fe400078efcff */
[----:B------:R-:W-:Y:S01]  /*c9a0*/  LOP3.LUT R69, R23, 0x180, RZ, 0xfc, !PT ;  /* 0x0000018017457812 */ /* 0x000fe200078efcff */
[----:B------:R-:W2:Y:S01]  /*c9b0*/  @!P2 LDG.E R5, desc[UR32][R2.64] ;  /* 0x000000200205a981 */ /* 0x000ea2000c1e1900 */
[----:B------:R-:W-:Y:S02]  /*c9c0*/  ISETP.GE.AND P2, PT, R57, UR8, PT ;  /* 0x0000000839007c0c */ /* 0x000fe4000bf46270 */
[----:B------:R-:W-:Y:S01]  /*c9d0*/  LOP3.LUT R71, R23, 0x1a0, RZ, 0xfc, !PT ;  /* 0x000001a017477812 */ /* 0x000fe200078efcff */
[----:B------:R-:W4:Y:S01]  /*c9e0*/  @!P3 LDG.E R4, desc[UR32][R2.64+0x80] ;  /* 0x000080200204b981 */ /* 0x000f22000c1e1900 */
[----:B------:R-:W-:-:S03]  /*c9f0*/  ISETP.GE.AND P3, PT, R59, UR8, PT ;  /* 0x000000083b007c0c */ /* 0x000fc6000bf66270 */
[----:B------:R-:W5:Y:S01]  /*ca00*/  @!P4 LDG.E R7, desc[UR32][R2.64+0x100] ;  /* 0x000100200207c981 */ /* 0x000f62000c1e1900 */
[----:B------:R-:W-:-:S03]  /*ca10*/  ISETP.GE.AND P4, PT, R61, UR8, PT ;  /* 0x000000083d007c0c */ /* 0x000fc6000bf86270 */
[----:B------:R-:W3:Y:S01]  /*ca20*/  @!P5 LDG.E R6, desc[UR32][R2.64+0x180] ;  /* 0x000180200206d981 */ /* 0x000ee2000c1e1900 */
[----:B------:R-:W-:Y:S02]  /*ca30*/  ISETP.GE.AND P5, PT, R63, UR8, PT ;  /* 0x000000083f007c0c */ /* 0x000fe4000bfa6270 */
[----:B------:R-:W-:Y:S01]  /*ca40*/  LOP3.LUT R73, R23, 0x1c0, RZ, 0xfc, !PT ;  /* 0x000001c017497812 */ /* 0x000fe200078efcff */
[----:B------:R-:W3:Y:S01]  /*ca50*/  @!P6 LDG.E R9, desc[UR32][R2.64+0x200] ;  /* 0x000200200209e981 */ /* 0x000ee2000c1e1900 */
[----:B------:R-:W-:Y:S02]  /*ca60*/  ISETP.GE.AND P6, PT, R65, UR8, PT ;  /* 0x0000000841007c0c */ /* 0x000fe4000bfc6270 */
[----:B------:R-:W-:Y:S01]  /*ca70*/  LOP3.LUT R75, R23, 0x1e0, RZ, 0xfc, !PT ;  /* 0x000001e0174b7812 */ /* 0x000fe200078efcff */
[----:B------:R-:W3:Y:S01]  /*ca80*/  @!P1 LDG.E R8, desc[UR32][R2.64+0x280] ;  /* 0x0002802002089981 */ /* 0x000ee2000c1e1900 */
[----:B------:R-:W-:-:S03]  /*ca90*/  ISETP.GE.AND P1, PT, R67, UR8, PT ;  /* 0x0000000843007c0c */ /* 0x000fc6000bf26270 */
        /* <DEDUP_REMOVED lines=8> */
[----:B------:R-:W3:Y:S04]  /*cb20*/  @!P6 LDG.E R15, desc[UR32][R2.64+0x500] ;  /* 0x00050020020fe981 */ /* 0x000ee8000c1e1900 */
[----:B------:R-:W3:Y:S04]  /*cb30*/  @!P1 LDG.E R14, desc[UR32][R2.64+0x580] ;  /* 0x00058020020e9981 */ /* 0x000ee8000c1e1900 */
[----:B------:R-:W3:Y:S04]  /*cb40*/  @!P2 LDG.E R17, desc[UR32][R2.64+0x600] ;  /* 0x000600200211a981 */ /* 0x000ee8000c1e1900 */
[----:B------:R-:W3:Y:S04]  /*cb50*/  @!P3 LDG.E R16, desc[UR32][R2.64+0x680] ;  /* 0x000680200210b981 */ /* 0x000ee8000c1e1900 */
[----:B------:R-:W3:Y:S04]  /*cb60*/  @!P4 LDG.E R19, desc[UR32][R2.64+0x700] ;  /* 0x000700200213c981 */ /* 0x000ee8000c1e1900 */
[----:B------:R-:W3:Y:S01]  /*cb70*/  @!P5 LDG.E R18, desc[UR32][R2.64+0x780] ;  /* 0x000780200212d981 */ /* 0x000ee2000c1e1900 */
[----:B------:R-:W-:-:S03]  /*cb80*/  UMOV UR9, URZ ;  /* 0x000000ff00097c82 */ /* 0x000fc60008000000 */
[----:B--2---:R-:W-:Y:S04]  /*cb90*/  STS [R170], R5 ;  /* 0x00000005aa007388 */ /* 0x004fe80000000800 */
[----:B----4-:R-:W-:Y:S04]  /*cba0*/  STS [R169+0x80], R4 ;  /* 0x00008004a9007388 */ /* 0x010fe80000000800 */
[----:B-----5:R-:W-:Y:S04]  /*cbb0*/  STS [R168+0x100], R7 ;  /* 0x00010007a8007388 */ /* 0x020fe80000000800 */
        /* <DEDUP_REMOVED lines=14> */
[----:B------:R-:W2:Y:S04]  /*cca0*/  LDS R2, [R154] ;  /* 0x000000009a027984 */ /* 0x000ea80000000800 */
[----:B------:R-:W3:Y:S04]  /*ccb0*/  LDS R3, [R154+0x4] ;  /* 0x000004009a037984 */ /* 0x000ee80000000800 */
[----:B------:R-:W4:Y:S04]  /*ccc0*/  LDS R4, [R154+0x8] ;  /* 0x000008009a047984 */ /* 0x000f280000000800 */
[----:B------:R-:W5:Y:S04]  /*ccd0*/  LDS R5, [R154+0xc] ;  /* 0x00000c009a057984 */ /* 0x000f680000000800 */
[----:B------:R-:W-:Y:S04]  /*cce0*/  LDS R6, [R154+0x20] ;  /* 0x000020009a067984 */ /* 0x000fe80000000800 */
[----:B------:R-:W-:Y:S01]  /*ccf0*/  LDS R7, [R154+0x24] ;  /* 0x000024009a077984 */ /* 0x000fe20000000800 */
[----:B--2---:R-:W-:-:S03]  /*cd00*/  FADD.FTZ R8, R2, UR7 ;  /* 0x0000000702087e21 */ /* 0x004fc60008010000 */
[----:B------:R-:W2:Y:S02]  /*cd10*/  LDS R2, [R154+0x10] ;  /* 0x000010009a027984 */ /* 0x000ea40000000800 */
[----:B------:R-:W-:Y:S01]  /*cd20*/  FSETP.GTU.FTZ.AND P3, PT, R8, 20, PT ;  /* 0x41a000000800780b */ /* 0x000fe20003f7c000 */
[----:B---3--:R-:W-:Y:S02]  /*cd30*/  FADD.FTZ R9, R3, UR7 ;  /* 0x0000000703097e21 */ /* 0x008fe40008010000 */
[----:B------:R-:W3:Y:S01]  /*cd40*/  LDS R3, [R154+0x14] ;  /* 0x000014009a037984 */ /* 0x000ee20000000800 */
[----:B----4-:R-:W-:Y:S02]  /*cd50*/  FADD.FTZ R11, R4, UR7 ;  /* 0x00000007040b7e21 */ /* 0x010fe40008010000 */
[----:B------:R-:W-:Y:S01]  /*cd60*/  FSETP.GTU.FTZ.AND P5, PT, R9, 20, PT ;  /* 0x41a000000900780b */ /* 0x000fe20003fbc000 */
[----:B------:R-:W4:Y:S06]  /*cd70*/  LDS R4, [R154+0x18] ;  /* 0x000018009a047984 */ /* 0x000f2c0000000800 */
[----:B------:R-:W-:Y:S01]  /*cd80*/  @!P3 FMUL.FTZ R8, R8, -1.4426950216293334961 ;  /* 0xbfb8aa3b0808b820 */ /* 0x000fe20000410000 */
[----:B------:R-:W-:Y:S01]  /*cd90*/  FSETP.GTU.FTZ.AND P1, PT, R11, 20, PT ;  /* 0x41a000000b00780b */ /* 0x000fe20003f3c000 */
[----:B-----5:R-:W-:-:S02]  /*cda0*/  FADD.FTZ R13, R5, UR7 ;  /* 0x00000007050d7e21 */ /* 0x020fc40008010000 */
[----:B------:R-:W5:Y:S02]  /*cdb0*/  LDS R5, [R154+0x1c] ;  /* 0x00001c009a057984 */ /* 0x000f640000000800 */
[----:B------:R-:W0:Y:S01]  /*cdc0*/  @!P3 MUFU.EX2 R8, R8 ;  /* 0x000000080008b308 */ /* 0x000e220000000800 */
[----:B------:R-:W-:Y:S01]  /*cdd0*/  FSETP.GTU.FTZ.AND P2, PT, R13, 20, PT ;  /* 0x41a000000d00780b */ /* 0x000fe20003f5c000 */
[----:B------:R-:W-:-:S06]  /*cde0*/  @!P5 FMUL.FTZ R9, R9, -1.4426950216293334961 ;  /* 0xbfb8aa3b0909d820 */ /* 0x000fcc0000410000 */
[----:B------:R-:W-:Y:S01]  /*cdf0*/  @!P1 FMUL.FTZ R11, R11, -1.4426950216293334961 ;  /* 0xbfb8aa3b0b0b9820 */ /* 0x000fe20000410000 */
[----:B------:R-:W1:Y:S01]  /*ce00*/  @!P5 MUFU.EX2 R9, R9 ;  /* 0x000000090009d308 */ /* 0x000e620000000800 */
[----:B0-----:R-:W-:-:S04]  /*ce10*/  @!P3 FADD.FTZ R8, R8, 1 ;  /* 0x3f8000000808b421 */ /* 0x001fc80000010000 */
[----:B------:R-:W-:Y:S01]  /*ce20*/  @!P2 FMUL.FTZ R13, R13, -1.4426950216293334961 ;  /* 0xbfb8aa3b0d0da820 */ /* 0x000fe20000410000 */
[----:B------:R-:W0:Y:S04]  /*ce30*/  @!P1 MUFU.EX2 R11, R11 ;  /* 0x0000000b000b9308 */ /* 0x000e280000000800 */
[----:B------:R-:W5:Y:S08]  /*ce40*/  @!P3 MUFU.RCP R15, R8 ;  /* 0x00000008000fb308 */ /* 0x000f700000001000 */
[----:B------:R-:W5:Y:S01]  /*ce50*/  @!P2 MUFU.EX2 R13, R13 ;  /* 0x0000000d000da308 */ /* 0x000f620000000800 */
[----:B-1----:R-:W-:Y:S01]  /*ce60*/  @!P5 FADD.FTZ R10, R9, 1 ;  /* 0x3f800000090ad421 */ /* 0x002fe20000010000 */
[----:B0-----:R-:W-:Y:S01]  /*ce70*/  @!P1 FADD.FTZ R12, R11, 1 ;  /* 0x3f8000000b0c9421 */ /* 0x001fe20000010000 */
[----:B--2---:R-:W-:Y:S01]  /*ce80*/  FADD.FTZ R2, R2, UR7 ;  /* 0x0000000702027e21 */ /* 0x004fe20008010000 */
[----:B---3--:R-:W-:Y:S01]  /*ce90*/  FADD.FTZ R3, R3, UR7 ;  /* 0x0000000703037e21 */ /* 0x008fe20008010000 */
[----:B----4-:R-:W-:Y:S01]  /*cea0*/  FADD.FTZ R4, R4, UR7 ;  /* 0x0000000704047e21 */ /* 0x010fe20008010000 */
[----:B------:R-:W0:Y:S03]  /*ceb0*/  @!P1 MUFU.RCP R17, R12 ;  /* 0x0000000c00119308 */ /* 0x000e260000001000 */
[----:B------:R-:W-:Y:S01]  /*cec0*/  FSETP.GTU.FTZ.AND P4, PT, R3, 20, PT ;  /* 0x41a000000300780b */ /* 0x000fe20003f9c000 */
[----:B-----5:R-:W-:Y:S01]  /*ced0*/  @!P3 FMUL.FTZ R106, R106, R15 ;  /* 0x0000000f6a6ab220 */ /* 0x020fe20000410000 */
[----:B------:R-:W-:-:S03]  /*cee0*/  FSETP.GTU.FTZ.AND P3, PT, R2, 20, PT ;  /* 0x41a000000200780b */ /* 0x000fc60003f7c000 */
[----:B------:R-:W1:Y:S01]  /*cef0*/  @!P5 MUFU.RCP R10, R10 ;  /* 0x0000000a000ad308 */ /* 0x000e620000001000 */
[----:B------:R-:W-:Y:S01]  /*cf00*/  @!P2 FADD.FTZ R9, R13, 1 ;  /* 0x3f8000000d09a421 */ /* 0x000fe20000010000 */
[----:B------:R-:W-:-:S06]  /*cf10*/  FSETP.GTU.FTZ.AND P6, PT, R4, 20, PT ;  /* 0x41a000000400780b */ /* 0x000fcc0003fdc000 */
[----:B------:R-:W2:Y:S01]  /*cf20*/  @!P2 MUFU.RCP R14, R9 ;  /* 0x00000009000ea308 */ /* 0x000ea20000001000 */
[----:B------:R-:W-:Y:S01]  /*cf30*/  FADD.FTZ R6, R6, UR7 ;  /* 0x0000000706067e21 */ /* 0x000fe20008010000 */
[----:B------:R-:W-:Y:S01]  /*cf40*/  @!P3 FMUL.FTZ R2, R2, -1.4426950216293334961 ;  /* 0xbfb8aa3b0202b820 */ /* 0x000fe20000410000 */
[----:B------:R-:W-:Y:S01]  /*cf50*/  @!P4 FMUL.FTZ R3, R3, -1.4426950216293334961 ;  /* 0xbfb8aa3b0303c820 */ /* 0x000fe20000410000 */
[----:B------:R-:W-:Y:S01]  /*cf60*/  FADD.FTZ R5, R5, UR7 ;  /* 0x0000000705057e21 */ /* 0x000fe20008010000 */
[----:B0-----:R-:W-:Y:S01]  /*cf70*/  @!P1 FMUL.FTZ R108, R108, R17 ;  /* 0x000000116c6c9220 */ /* 0x001fe20000410000 */
[----:B------:R-:W-:Y:S01]  /*cf80*/  FSETP.GTU.FTZ.AND P1, PT, R6, 20, PT ;  /* 0x41a000000600780b */ /* 0x000fe20003f3c000 */
[----:B------:R-:W-:Y:S01]  /*cf90*/  @!P6 FMUL.FTZ R4, R4, -1.4426950216293334961 ;  /* 0xbfb8aa3b0404e820 */ /* 0x000fe20000410000 */
[----:B------:R-:W-:Y:S01]  /*cfa0*/  FADD.FTZ R7, R7, UR7 ;  /* 0x0000000707077e21 */ /* 0x000fe20008010000 */
[----:B------:R-:W0:Y:S01]  /*cfb0*/  @!P3 MUFU.EX2 R2, R2 ;  /* 0x000000020002b308 */ /* 0x000e220000000800 */
[----:B-1----:R-:W-:Y:S01]  /*cfc0*/  @!P5 FMUL.FTZ R107, R107, R10 ;  /* 0x0000000a6b6bd220 */ /* 0x002fe20000410000 */
[----:B------:R-:W-:-:S02]  /*cfd0*/  FSETP.GTU.FTZ.AND P5, PT, R5, 20, PT ;  /* 0x41a000000500780b */ /* 0x000fc40003fbc000 */
[----:B------:R-:W1:Y:S04]  /*cfe0*/  @!P4 MUFU.EX2 R3, R3 ;  /* 0x000000030003c308 */ /* 0x000e680000000800 */
[----:B------:R-:W3:Y:S01]  /*cff0*/  @!P6 MUFU.EX2 R4, R4 ;  /* 0x000000040004e308 */ /* 0x000ee20000000800 */
[----:B--2---:R-:W-:Y:S01]  /*d000*/  @!P2 FMUL.FTZ R109, R109, R14 ;  /* 0x0000000e6d6da220 */ /* 0x004fe20000410000 */
[----:B------:R-:W-:Y:S01]  /*d010*/  FSETP.GTU.FTZ.AND P2, PT, R7, 20, PT ;  /* 0x41a000000700780b */ /* 0x000fe20003f5c000 */
[----:B------:R-:W-:-:S04]  /*d020*/  @!P1 FMUL.FTZ R10, R6, -1.4426950216293334961 ;  /* 0xbfb8aa3b060a9820 */ /* 0x000fc80000410000 */
[----:B------:R-:W-:Y:S01]  /*d030*/  @!P5 FMUL.FTZ R8, R5, -1.4426950216293334961 ;  /* 0xbfb8aa3b0508d820 */ /* 0x000fe20000410000 */
[----:B0-----:R-:W-:Y:S01]  /*d040*/  @!P3 FADD.FTZ R5, R2, 1 ;  /* 0x3f8000000205b421 */ /* 0x001fe20000010000 */
[----:B-1----:R-:W-:Y:S01]  /*d050*/  @!P4 FADD.FTZ R6, R3, 1 ;  /* 0x3f8000000306c421 */ /* 0x002fe20000010000 */
[----:B------:R-:W0:Y:S01]  /*d060*/  LDS R2, [R154+0x28] ;  /* 0x000028009a027984 */ /* 0x000e220000000800 */
[----:B------:R-:W1:Y:S04]  /*d070*/  @!P1 MUFU.EX2 R10, R10 ;  /* 0x0000000a000a9308 */ /* 0x000e680000000800 */
[----:B------:R-:W-:Y:S01]  /*d080*/  @!P2 FMUL.FTZ R11, R7, -1.4426950216293334961 ;  /* 0xbfb8aa3b070ba820 */ /* 0x000fe20000410000 */
[----:B------:R-:W2:Y:S01]  /*d090*/  LDS R3, [R154+0x2c] ;  /* 0x00002c009a037984 */ /* 0x000ea20000000800 */
[----:B------:R4:W-:Y:S01]  /*d0a0*/  @!P3 MUFU.RCP R13, R5 ;  /* 0x00000005000db308 */ /* 0x0009e20000001000 */
[----:B---3--:R-:W-:-:S02]  /*d0b0*/  @!P6 FADD.FTZ R7, R4, 1 ;  /* 0x3f8000000407e421 */ /* 0x008fc40000010000 */
[----:B------:R-:W3:Y:S05]  /*d0c0*/  LDS R4, [R154+0x30] ;  /* 0x000030009a047984 */ /* 0x000eea0000000800 */
[----:B------:R5:W0:Y:S01]  /*d0d0*/  @!P4 MUFU.RCP R12, R6 ;  /* 0x00000006000cc308 */ /* 0x000a220000001000 */
[----:B----4-:R-:W4:Y:S04]  /*d0e0*/  LDS R5, [R154+0x34] ;  /* 0x000034009a057984 */ /* 0x010f280000000800 */
[----:B-----5:R-:W5:Y:S03]  /*d0f0*/  LDS R6, [R154+0x38] ;  /* 0x000038009a067984 */ /* 0x020f660000000800 */
[----:B------:R-:W0:Y:S04]  /*d100*/  @!P5 MUFU.EX2 R8, R8 ;  /* 0x000000080008d308 */ /* 0x000e280000000800 */
[----:B------:R0:W2:Y:S01]  /*d110*/  @!P6 MUFU.RCP R15, R7 ;  /* 0x00000007000fe308 */ /* 0x0000a20000001000 */
[----:B-1----:R-:W-:-:S07]  /*d120*/  @!P1 FADD.FTZ R10, R10, 1 ;  /* 0x3f8000000a0a9421 */ /* 0x002fce0000010000 */
[----:B------:R-:W1:Y:S01]  /*d130*/  @!P2 MUFU.EX2 R11, R11 ;  /* 0x0000000b000ba308 */ /* 0x000e620000000800 */
[----:B0-----:R-:W0:Y:S01]  /*d140*/  LDS R7, [R154+0x3c] ;  /* 0x00003c009a077984 */ /* 0x001e220000000800 */
[----:B------:R-:W-:Y:S01]  /*d150*/  BAR.SYNC.DEFER_BLOCKING 0x0 ;  /* 0x0000000000007b1d */ /* 0x000fe20000010000 */
[----:B------:R-:W-:-:S05]  /*d160*/  @!P5 FADD.FTZ R9, R8, 1 ;  /* 0x3f8000000809d421 */ /* 0x000fca0000010000 */
[----:B------:R-:W3:Y:S01]  /*d170*/  @!P1 MUFU.RCP R17, R10 ;  /* 0x0000000a00119308 */ /* 0x000ee20000001000 */
[----:B-1----:R-:W-:-:S07]  /*d180*/  @!P2 FADD.FTZ R11, R11, 1 ;  /* 0x3f8000000b0ba421 */ /* 0x002fce0000010000 */
[----:B------:R1:W4:Y:S01]  /*d190*/  @!P5 MUFU.RCP R8, R9 ;  /* 0x000000090008d308 */ /* 0x0003220000001000 */
[----:B------:R-:W-:Y:S01]  /*d1a0*/  @!P4 FMUL.FTZ R111, R111, R12 ;  /* 0x0000000c6f6fc220 */ /* 0x000fe20000410000 */
[----:B------:R-:W-:-:S06]  /*d1b0*/  MOV R12, UR8 ;  /* 0x00000008000c7c02 */ /* 0x000fcc0008000f00 */
[----:B------:R5:W0:Y:S01]  /*d1c0*/  @!P2 MUFU.RCP R14, R11 ;  /* 0x0000000b000ea308 */ /* 0x000a220000001000 */
[----:B------:R-:W-:Y:S01]  /*d1d0*/  @!P3 FMUL.FTZ R110, R110, R13 ;  /* 0x0000000d6e6eb220 */ /* 0x000fe20000410000 */
[----:B------:R-:W-:Y:S01]  /*d1e0*/  STS [R154], R105 ;  /* 0x000000699a007388 */ /* 0x000fe20000000800 */
[----:B--2---:R-:W-:Y:S01]  /*d1f0*/  @!P6 FMUL.FTZ R112, R112, R15 ;  /* 0x0000000f7070e220 */ /* 0x004fe20000410000 */
[----:B---3--:R-:W-:Y:S02]  /*d200*/  @!P1 FMUL.FTZ R114, R114, R17 ;  /* 0x0000001172729220 */ /* 0x008fe40000410000 */
[----:B------:R-:W-:Y:S01]  /*d210*/  STS [R154+0x4], R104 ;  /* 0x000004689a007388 */ /* 0x000fe20000000800 */
[----:B------:R-:W-:-:S03]  /*d220*/  FADD.FTZ R2, R2, UR7 ;  /* 0x0000000702027e21 */ /* 0x000fc60008010000 */
        /* <DEDUP_REMOVED lines=15> */
[----:B-1----:R-:W-:Y:S01]  /*d320*/  LDS R9, [R170] ;  /* 0x00000000aa097984 */ /* 0x002fe20000000800 */
[----:B------:R-:W-:-:S03]  /*d330*/  FADD.FTZ R3, R3, UR7 ;  /* 0x0000000703037e21 */ /* 0x000fc60008010000 */
[----:B-----5:R-:W-:Y:S04]  /*d340*/  LDS R11, [R169+0x80] ;  /* 0x00008000a90b7984 */ /* 0x020fe80000000800 */
        /* <DEDUP_REMOVED lines=14> */
[----:B----4-:R-:W-:-:S03]  /*d430*/  @!P5 FMUL.FTZ R113, R113, R8 ;  /* 0x000000087171d220 */ /* 0x010fc60000410000 */
[----:B------:R-:W-:Y:S01]  /*d440*/  @!P0 STS [UR23+0x2100], R12 ;  /* 0x0021000cff008988 */ /* 0x000fe20008000817 */
[----:B------:R-:W-:Y:S01]  /*d450*/  FSETP.GTU.FTZ.AND P5, PT, R2, 20, PT ;  /* 0x41a000000200780b */ /* 0x000fe20003fbc000 */
[----:B------:R-:W-:Y:S01]  /*d460*/  BAR.SYNC.DEFER_BLOCKING 0x0 ;  /* 0x0000000000007b1d */ /* 0x000fe20000010000 */
[----:B------:R-:W-:Y:S01]  /*d470*/  FADD.FTZ R4, R4, UR7 ;  /* 0x0000000704047e21 */ /* 0x000fe20008010000 */
[----:B------:R-:W-:Y:S01]  /*d480*/  FADD.FTZ R5, R5, UR7 ;  /* 0x0000000705057e21 */ /* 0x000fe20008010000 */
[----:B------:R-:W-:Y:S01]  /*d490*/  FADD.FTZ R6, R6, UR7 ;  /* 0x0000000706067e21 */ /* 0x000fe20008010000 */
[----:B------:R-:W-:Y:S01]  /*d4a0*/  FSETP.GTU.FTZ.AND P6, PT, R3, 20, PT ;  /* 0x41a000000300780b */ /* 0x000fe20003fdc000 */
[----:B0-----:R-:W-:Y:S01]  /*d4b0*/  @!P2 FMUL.FTZ R115, R115, R14 ;  /* 0x0000000e7373a220 */ /* 0x001fe20000410000 */
[----:B------:R-:W-:Y:S02]  /*d4c0*/  FSETP.GTU.FTZ.AND P4, PT, R4, 20, PT ;  /* 0x41a000000400780b */ /* 0x000fe40003f9c000 */
[----:B------:R-:W-:-:S02]  /*d4d0*/  FSETP.GTU.FTZ.AND P3, PT, R5, 20, PT ;  /* 0x41a000000500780b */ /* 0x000fc40003f7c000 */
[----:B------:R-:W-:Y:S02]  /*d4e0*/  FSETP.GTU.FTZ.AND P2, PT, R6, 20, PT ;  /* 0x41a000000600780b */ /* 0x000fe40003f5c000 */
[----:B------:R-:W-:Y:S01]  /*d4f0*/  @!P5 FMUL.FTZ R2, R2, -1.4426950216293334961 ;  /* 0xbfb8aa3b0202d820 */ /* 0x000fe20000410000 */
[----:B------:R-:W-:-:S04]  /*d500*/  FADD.FTZ R7, R7, UR7 ;  /* 0x0000000707077e21 */ /* 0x000fc80008010000 */
[----:B------:R-:W-:Y:S01]  /*d510*/  @!P6 FMUL.FTZ R3, R3, -1.4426950216293334961 ;  /* 0xbfb8aa3b0303e820 */ /* 0x000fe20000410000 */
[----:B------:R-:W0:Y:S01]  /*d520*/  @!P5 MUFU.EX2 R2, R2 ;  /* 0x000000020002d308 */ /* 0x000e220000000800 */
[----:B------:R-:W-:Y:S01]  /*d530*/  @!P4 FMUL.FTZ R4, R4, -1.4426950216293334961 ;  /* 0xbfb8aa3b0404c820 */ /* 0x000fe20000410000 */
[----:B------:R-:W-:Y:S01]  /*d540*/  FSETP.GTU.FTZ.AND P1, PT, R7, 20, PT ;  /* 0x41a000000700780b */ /* 0x000fe20003f3c000 */
[----:B------:R-:W-:Y:S02]  /*d550*/  @!P3 FMUL.FTZ R5, R5, -1.4426950216293334961 ;  /* 0xbfb8aa3b0505b820 */ /* 0x000fe40000410000 */
[----:B------:R-:W-:Y:S01]  /*d560*/  @!P2 FMUL.FTZ R6, R6, -1.4426950216293334961 ;  /* 0xbfb8aa3b0606a820 */ /* 0x000fe20000410000 */
[----:B------:R-:W1:Y:S01]  /*d570*/  LDS R8, [UR23+0x2100] ;  /* 0x00210017ff087984 */ /* 0x000e620008000800 */
[----:B------:R-:W2:Y:S04]  /*d580*/  @!P6 MUFU.EX2 R3, R3 ;  /* 0x000000030003e308 */ /* 0x000ea80000000800 */
[----:B------:R-:W3:Y:S04]  /*d590*/  @!P4 MUFU.EX2 R4, R4 ;  /* 0x000000040004c308 */ /* 0x000ee80000000800 */
[----:B------:R-:W4:Y:S04]  /*d5a0*/  @!P3 MUFU.EX2 R5, R5 ;  /* 0x000000050005b308 */ /* 0x000f280000000800 */
[----:B------:R-:W5:Y:S01]  /*d5b0*/  @!P2 MUFU.EX2 R6, R6 ;  /* 0x000000060006a308 */ /* 0x000f620000000800 */
[----:B------:R-:W-:Y:S01]  /*d5c0*/  @!P1 FMUL.FTZ R7, R7, -1.4426950216293334961 ;  /* 0xbfb8aa3b07079820 */ /* 0x000fe20000410000 */
[----:B0-----:R-:W-:Y:S01]  /*d5d0*/  @!P5 FADD.FTZ R2, R2, 1 ;  /* 0x3f8000000202d421 */ /* 0x001fe20000010000 */
[----:B--2---:R-:W-:-:S03]  /*d5e0*/  @!P6 FADD.FTZ R3, R3, 1 ;  /* 0x3f8000000303e421 */ /* 0x004fc60000010000 */
[----:B------:R-:W0:Y:S01]  /*d5f0*/  @!P5 MUFU.RCP R43, R2 ;  /* 0x00000002002bd308 */ /* 0x000e220000001000 */
[----:B---3--:R-:W-:Y:S01]  /*d600*/  @!P4 FADD.FTZ R4, R4, 1 ;  /* 0x3f8000000404c421 */ /* 0x008fe20000010000 */
[----:B------:R-:W-:Y:S01]  /*d610*/  UMOV UR8, UR22 ;  /* 0x0000001600087c82 */ /* 0x000fe20008000000 */
[----:B----4-:R-:W-:-:S05]  /*d620*/  @!P3 FADD.FTZ R5, R5, 1 ;  /* 0x3f8000000505b421 */ /* 0x010fca0000010000 */
[----:B------:R-:W2:Y:S01]  /*d630*/  @!P1 MUFU.EX2 R7, R7 ;  /* 0x0000000700079308 */ /* 0x000ea20000000800 */
[----:B-----5:R-:W-:Y:S01]  /*d640*/  @!P2 FADD.FTZ R6, R6, 1 ;  /* 0x3f8000000606a421 */ /* 0x020fe20000010000 */
[----:B------:R-:W-:Y:S02]  /*d650*/  UIMAD.WIDE.U32 UR12, UR26, UR14, UR8 ;  /* 0x0000000e1a0c72a5 */ /* 0x000fe4000f8e0008 */
[----:B------:R-:W-:Y:S02]  /*d660*/  @!P6 MUFU.RCP R10, R3 ;  /* 0x00000003000ae308 */ /* 0x000fe40000001000 */
[----:B------:R-:W-:Y:S01]  /*d670*/  UIMAD UR13, UR26, UR15, UR13 ;  /* 0x0000000f1a0d72a4 */ /* 0x000fe2000f8e020d */
[----:B------:R-:W3:Y:S05]  /*d680*/  LDCU.64 UR14, c[0x0][0x550] ;  /* 0x0000aa00ff0e77ac */ /* 0x000eea0008000a00 */
[----:B------:R-:W4:Y:S08]  /*d690*/  @!P4 MUFU.RCP R45, R4 ;  /* 0x00000004002dc308 */ /* 0x000f300000001000 */
[----:B------:R5:W1:Y:S08]  /*d6a0*/  @!P3 MUFU.RCP R2, R5 ;  /* 0x000000050002b308 */ /* 0x000a700000001000 */
[----:B------:R3:W3:Y:S01]  /*d6b0*/  @!P2 MUFU.RCP R3, R6 ;  /* 0x000000060003a308 */ /* 0x0006e20000001000 */
[----:B------:R-:W-:Y:S01]  /*d6c0*/  UIMAD.WIDE.U32 UR12, UR10, UR24, UR12 ;  /* 0x000000180a0c72a5 */ /* 0x000fe2000f8e000c */
[----:B--2---:R-:W-:Y:S01]  /*d6d0*/  @!P1 FADD.FTZ R7, R7, 1 ;  /* 0x3f80000007079421 */ /* 0x004fe20000010000 */
[----:B0-----:R-:W-:-:S02]  /*d6e0*/  @!P5 FMUL.FTZ R116, R116, R43 ;  /* 0x0000002b7474d220 */ /* 0x001fc40000410000 */
[----:B------:R-:W-:Y:S02]  /*d6f0*/  UIMAD UR13, UR10, UR25, UR13 ;  /* 0x000000190a0d72a4 */ /* 0x000fe4000f8e020d */
[----:B-----5:R-:W-:Y:S01]  /*d700*/  IADD3 R5, P5, PT, R23, UR12, RZ ;  /* 0x0000000c17057c10 */ /* 0x020fe2000ffbe0ff */
[----:B------:R-:W0:Y:S01]  /*d710*/  @!P1 MUFU.RCP R4, R7 ;  /* 0x0000000700049308 */ /* 0x000e220000001000 */
[----:B----4-:R-:W-:Y:S01]  /*d720*/  @!P4 FMUL.FTZ R118, R118, R45 ;  /* 0x0000002d7676c220 */ /* 0x010fe20000410000 */
[----:B-1----:R-:W-:Y:S01]  /*d730*/  @!P3 FMUL.FTZ R119, R119, R2 ;  /* 0x000000027777b220 */ /* 0x002fe20000410000 */
[----:B---3--:R-:W-:Y:S02]  /*d740*/  IADD3.X R6, PT, PT, RZ, UR13, RZ, P5, !PT ;  /* 0x0000000dff067c10 */ /* 0x008fe4000affe4ff */
[-C--:B------:R-:W-:Y:S02]  /*d750*/  ISETP.GE.AND P3, PT, R47, R8.reuse, PT ;  /* 0x000000082f00720c */ /* 0x080fe40003f66270 */
[----:B------:R-:W-:Y:S01]  /*d760*/  ISETP.GE.AND P4, PT, R49, R8, PT ;  /* 0x000000083100720c */ /* 0x000fe20003f86270 */
[----:B------:R-:W-:Y:S01]  /*d770*/  @!P6 FMUL.FTZ R117, R117, R10 ;  /* 0x0000000a7575e220 */ /* 0x000fe20000410000 */
[-C--:B------:R-:W-:Y:S01]  /*d780*/  ISETP.GE.AND P5, PT, R51, R8.reuse, PT ;  /* 0x000000083300720c */ /* 0x080fe20003fa6270 */
[----:B------:R-:W-:Y:S01]  /*d790*/  @!P2 FMUL.FTZ R120, R120, R3 ;  /* 0x000000037878a220 */ /* 0x000fe20000410000 */
[----:B------:R-:W-:Y:S01]  /*d7a0*/  ISETP.GE.AND P2, PT, R23, R8, PT ;  /* 0x000000081700720c */ /* 0x000fe20003f46270 */
[----:B------:R-:W1:Y:S01]  /*d7b0*/  LDCU.64 UR12, c[0x0][0x518] ;  /* 0x0000a300ff0c77ac */ /* 0x000e620008000a00 */
        /* <DEDUP_REMOVED lines=35> */
[----:B------:R4:W-:Y:S04]  /*d9f0*/  STS [R154+0x8], R108 ;  /* 0x0000086c9a007388 */ /* 0x0009e80000000800 */
        /* <DEDUP_REMOVED lines=35> */
[----:B------:R-:W4:Y:S03]  /*dc30*/  LDCU.64 UR12, c[0x0][0x560] ;  /* 0x0000ac00ff0c77ac */ /* 0x000f260008000a00 */
[----:B0-----:R-:W-:Y:S01]  /*dc40*/  UIMAD.WIDE.U32 UR8, UR10, UR14, UR8 ;  /* 0x0000000e0a0872a5 */ /* 0x001fe2000f8e0008 */
[----:B--2---:R-:W-:-:S03]  /*dc50*/  FADD.FTZ R106, R106, R173 ;  /* 0x000000ad6a6a7221 */ /* 0x004fc60000010000 */
[----:B------:R-:W-:Y:S02]  /*dc60*/  UIMAD UR9, UR10, UR15, UR9 ;  /* 0x0000000f0a0972a4 */ /* 0x000fe4000f8e0209 */
[----:B------:R-:W-:Y:S01]  /*dc70*/  IADD3 R3, P0, PT, R23, UR8, RZ ;  /* 0x0000000817037c10 */ /* 0x000fe2000ff1e0ff */
[----:B---3--:R-:W-:-:S03]  /*dc80*/  FADD.FTZ R107, R106, R107 ;  /* 0x0000006b6a6b7221 */ /* 0x008fc60000010000 */
[----:B------:R-:W-:Y:S02]  /*dc90*/  IADD3.X R6, PT, PT, RZ, UR9, RZ, P0, !PT ;  /* 0x00000009ff067c10 */ /* 0x000fe400087fe4ff */
[----:B----4-:R-:W-:Y:S01]  /*dca0*/  LEA R2, P3, R3, UR12, 0x2 ;  /* 0x0000000c03027c11 */ /* 0x010fe2000f8610ff */
[----:B------:R-:W-:-:S03]  /*dcb0*/  FADD.FTZ R108, R107, R108 ;  /* 0x0000006c6b6c7221 */ /* 0x000fc60000010000 */
[----:B------:R-:W-:Y:S01]  /*dcc0*/  LEA.HI.X R3, R3, UR13, R6, 0x2, P3 ;  /* 0x0000000d03037c11 */ /* 0x000fe200098f1406 */
[----:B-----5:R-:W-:Y:S01]  /*dcd0*/  FADD.FTZ R109, R108, R109 ;  /* 0x0000006d6c6d7221 */ /* 0x020fe20000010000 */
        /* <DEDUP_REMOVED lines=54> */
.L_x_423:
        /* <DEDUP_REMOVED lines=44> */
.L_x_494:
[----:B------:R-:W-:Y:S05]  /*e300*/  BSYNC.RECONVERGENT B0 ;  /* 0x0000000000007941 */ /* 0x000fea0003800200 */
.L_x_493:
        /* <DEDUP_REMOVED lines=42> */
.L_x_496:
[----:B------:R-:W-:Y:S05]  /*e5b0*/  BSYNC.RECONVERGENT B0 ;  /* 0x0000000000007941 */ /* 0x000fea0003800200 */
.L_x_495:
[----:B------:R-:W-:Y:S05]  /*e5c0*/  @P0 EXIT ;  /* 0x000000000000094d */ /* 0x000fea0003800000 */
[----:B------:R-:W3:Y:S01]  /*e5d0*/  S2UR UR20, SR_CTAID.Y ;  /* 0x00000000001479c3 */ /* 0x000ee20000002600 */
[----:B------:R-:W4:Y:S01]  /*e5e0*/  LDCU.64 UR12, c[0x0][0x4c8] ;  /* 0x00009900ff0c77ac */ /* 0x000f220008000a00 */
[----:B------:R-:W-:Y:S01]  /*e5f0*/  BSSY.RECONVERGENT B0, `(.L_x_497) ;  /* 0x0000061000007945 */ /* 0x000fe20003800200 */
[----:B------:R-:W3:Y:S05]  /*e600*/  LDCU.64 UR22, c[0x0][0x3d8] ;  /* 0x00007b00ff1677ac */ /* 0x000eea0008000a00 */
[----:B------:R-:W5:Y:S01]  /*e610*/  S2UR UR17, SR_CgaCtaId ;  /* 0x00000000001179c3 */ /* 0x000f620000008800 */
[----:B------:R-:W0:Y:S01]  /*e620*/  LDCU.64 UR8, c[0x0][0x4e8] ;  /* 0x00009d00ff0877ac */ /* 0x000e220008000a00 */
[----:B------:R-:W1:Y:S01]  /*e630*/  LDCU.64 UR26, c[0x0][0x3b8] ;  /* 0x00007700ff1a77ac */ /* 0x000e620008000a00 */
[----:B------:R-:W2:Y:S01]  /*e640*/  LDCU.64 UR24, c[0x0][0x450] ;  /* 0x00008a00ff1877ac */ /* 0x000ea20008000a00 */
[----:B------:R-:W5:Y:S01]  /*e650*/  LDCU.64 UR18, c[0x0][0x4a8] ;  /* 0x00009500ff1277ac */ /* 0x000f620008000a00 */
[----:B------:R-:W5:Y:S01]  /*e660*/  LDCU.64 UR34, c[0x0][0x448] ;  /* 0x00008900ff2277ac */ /* 0x000f620008000a00 */
[----:B----4-:R-:W-:-:S02]  /*e670*/  UIMAD.WIDE.U32 UR6, UR10, UR12, URZ ;  /* 0x0000000c0a0672a5 */ /* 0x010fc4000f8e00ff */
[----:B0-----:R-:W-:Y:S02]  /*e680*/  UIMAD.WIDE.U32 UR4, UR10, UR8, URZ ;  /* 0x000000080a0472a5 */ /* 0x001fe4000f8e00ff */
[----:B------:R-:W-:Y:S02]  /*e690*/  UIMAD UR11, UR10, UR13, UR7 ;  /* 0x0000000d0a0b72a4 */ /* 0x000fe4000f8e0207 */
[----:B---3--:R-:W-:Y:S02]  /*e6a0*/  UIMAD.WIDE.U32 UR12, UR20, UR22, URZ ;  /* 0x00000016140c72a5 */ /* 0x008fe4000f8e00ff */
[----:B-1----:R-:W-:Y:S02]  /*e6b0*/  UIMAD.WIDE.U32 UR14, UR20, UR26, URZ ;  /* 0x0000001a140e72a5 */ /* 0x002fe4000f8e00ff */
[----:B------:R-:W-:Y:S02]  /*e6c0*/  UIMAD UR23, UR20, UR23, UR13 ;  /* 0x00000017141772a4 */ /* 0x000fe4000f8e020d */
[----:B--2---:R-:W-:-:S02]  /*e6d0*/  ULEA UR24, UP0, UR12, UR24, 0x3 ;  /* 0x000000180c187291 */ /* 0x004fc4000f8018ff */
[----:B------:R-:W-:Y:S02]  /*e6e0*/  UIMAD UR16, UR10, UR9, UR5 ;  /* 0x000000090a1072a4 */ /* 0x000fe4000f8e0205 */
[----:B-----5:R-:W-:Y:S02]  /*e6f0*/  UIMAD.WIDE.U32 UR8, UR10, UR18, URZ ;  /* 0x000000120a0872a5 */ /* 0x020fe4000f8e00ff */
        /* <DEDUP_REMOVED lines=15> */
.L_x_498:
        /* <DEDUP_REMOVED lines=66> */
.L_x_497:
[----:B------:R-:W-:Y:S05]  /*ec10*/  EXIT ;  /* 0x000000000000794d */ /* 0x000fea0003800000 */
.L_x_462:
[----:B------:R-:W-:Y:S01]  /*ec20*/  MOV R198, R69 ;  /* 0x0000004500c67202 */ /* 0x000fe20000000f00 */
[----:B------:R-:W-:Y:S01]  /*ec30*/  HFMA2 R200, -RZ, RZ, 0, 5.9604644775390625e-08 ;  /* 0x00000001ffc87431 */ /* 0x000fe200000001ff */
[----:B------:R-:W-:Y:S02]  /*ec40*/  MOV R201, RZ ;  /* 0x000000ff00c97202 */ /* 0x000fe40000000f00 */
[----:B------:R-:W-:-:S07]  /*ec50*/  MOV R75, 0xffffffff ;  /* 0xffffffff004b7802 */ /* 0x000fce0000000f00 */
[----:B01---5:R-:W-:Y:S05]  /*ec60*/  WARPSYNC.COLLECTIVE R75, `(.L_x_499) ;  /* 0x000000004b087348 */ /* 0x023fea0003c00000 */
[----:B------:R2:W3:Y:S02]  /*ec70*/  SHFL.UP P6, R74, R198, R200, R201 ;  /* 0x040000c8c64a7389 */ /* 0x0004e400000c00c9 */
[----:B0123-5:R-:W-:Y:S05]  /*ec80*/  ENDCOLLECTIVE ;  /* 0x000000000000791b */ /* 0x02ffea0003800000 */
.L_x_499:
[----:B------:R-:W-:Y:S02]  /*ec90*/  MOV R198, R192 ;  /* 0x000000c000c67202 */ /* 0x000fe40000000f00 */
[----:B------:R-:W-:-:S07]  /*eca0*/  MOV R68, R74 ;  /* 0x0000004a00447202 */ /* 0x000fce0000000f00 */
[----:B------:R-:W-:Y:S05]  /*ecb0*/  WARPSYNC.COLLECTIVE R75, `(.L_x_500) ;  /* 0x000000004b087348 */ /* 0x000fea0003c00000 */
[----:B------:R0:W1:Y:S02]  /*ecc0*/  SHFL.UP P6, R74, R198, R200, R201 ;  /* 0x040000c8c64a7389 */ /* 0x00006400000c00c9 */
[----:B01----:R-:W-:Y:S05]  /*ecd0*/  ENDCOLLECTIVE ;  /* 0x000000000000791b */ /* 0x003fea0003800000 */
.L_x_500:
[----:B------:R-:W-:Y:S02]  /*ece0*/  MOV R198, R193 ;  /* 0x000000c100c67202 */ /* 0x000fe40000000f00 */
[----:B------:R-:W-:-:S07]  /*ecf0*/  MOV R70, R74 ;  /* 0x0000004a00467202 */ /* 0x000fce0000000f00 */
[----:B------:R-:W-:Y:S05]  /*ed00*/  WARPSYNC.COLLECTIVE R75, `(.L_x_501) ;  /* 0x000000004b087348 */ /* 0x000fea0003c00000 */
[----:B------:R0:W1:Y:S02]  /*ed10*/  SHFL.UP P6, R74, R198, R200, R201 ;  /* 0x040000c8c64a7389 */ /* 0x00006400000c00c9 */
[----:B01----:R-:W-:Y:S05]  /*ed20*/  ENDCOLLECTIVE ;  /* 0x000000000000791b */ /* 0x003fea0003800000 */
.L_x_501:
[-C--:B------:R-:W-:Y:S01]  /*ed30*/  FMUL.FTZ R195, R192, R70.reuse ;  /* 0x00000046c0c37220 */ /* 0x080fe20000410000 */
[----:B------:R-:W-:Y:S01]  /*ed40*/  FMUL.FTZ R197, R69, R70 ;  /* 0x0000004645c57220 */ /* 0x000fe20000410000 */
[----:B------:R-:W-:Y:S02]  /*ed50*/  MOV R198, R194 ;  /* 0x000000c200c67202 */ /* 0x000fe40000000f00 */
[----:B------:R-:W-:-:S07]  /*ed60*/  MOV R71, R74 ;  /* 0x0000004a00477202 */ /* 0x000fce0000000f00 */
[----:B------:R-:W-:Y:S05]  /*ed70*/  WARPSYNC.COLLECTIVE R75, `(.L_x_502) ;  /* 0x000000004b087348 */ /* 0x000fea0003c00000 */
[----:B------:R0:W1:Y:S02]  /*ed80*/  SHFL.UP P6, R74, R198, R200, R201 ;  /* 0x040000c8c64a7389 */ /* 0x00006400000c00c9 */
[----:B01----:R-:W-:Y:S05]  /*ed90*/  ENDCOLLECTIVE ;  /* 0x000000000000791b */ /* 0x003fea0003800000 */
.L_x_502:
        /* <DEDUP_REMOVED lines=13> */
.L_x_503:
[----:B------:R-:W-:Y:S02]  /*ee70*/  MOV R198, R192 ;  /* 0x000000c000c67202 */ /* 0x000fe40000000f00 */
[----:B------:R-:W-:-:S07]  /*ee80*/  MOV R68, R74 ;  /* 0x0000004a00447202 */ /* 0x000fce0000000f00 */
[----:B------:R-:W-:Y:S05]  /*ee90*/  WARPSYNC.COLLECTIVE R75, `(.L_x_504) ;  /* 0x000000004b087348 */ /* 0x000fea0003c00000 */
[----:B------:R0:W1:Y:S02]  /*eea0*/  SHFL.UP P6, R74, R198, R200, R201 ;  /* 0x040000c8c64a7389 */ /* 0x00006400000c00c9 */
[----:B01----:R-:W-:Y:S05]  /*eeb0*/  ENDCOLLECTIVE ;  /* 0x000000000000791b */ /* 0x003fea0003800000 */
.L_x_504:
[----:B------:R-:W-:Y:S02]  /*eec0*/  MOV R198, R193 ;  /* 0x000000c100c67202 */ /* 0x000fe40000000f00 */
[----:B------:R-:W-:-:S07]  /*eed0*/  MOV R70, R74 ;  /* 0x0000004a00467202 */ /* 0x000fce0000000f00 */
[----:B------:R-:W-:Y:S05]  /*eee0*/  WARPSYNC.COLLECTIVE R75, `(.L_x_505) ;  /* 0x000000004b087348 */ /* 0x000fea0003c00000 */
[----:B------:R0:W1:Y:S02]  /*eef0*/  SHFL.UP P6, R74, R198, R200, R201 ;  /* 0x040000c8c64a7389 */ /* 0x00006400000c00c9 */
[----:B01----:R-:W-:Y:S05]  /*ef00*/  ENDCOLLECTIVE ;  /* 0x000000000000791b */ /* 0x003fea0003800000 */
.L_x_505:
[-C--:B------:R-:W-:Y:S01]  /*ef10*/  FMUL.FTZ R195, R192, R70.reuse ;  /* 0x00000046c0c37220 */ /* 0x080fe20000410000 */
[----:B------:R-:W-:Y:S01]  /*ef20*/  FMUL.FTZ R197, R69, R70 ;  /* 0x0000004645c57220 */ /* 0x000fe20000410000 */
[----:B------:R-:W-:Y:S02]  /*ef30*/  MOV R198, R194 ;  /* 0x000000c200c67202 */ /* 0x000fe40000000f00 */
[----:B------:R-:W-:-:S07]  /*ef40*/  MOV R71, R74 ;  /* 0x0000004a00477202 */ /* 0x000fce0000000f00 */
[----:B------:R-:W-:Y:S05]  /*ef50*/  WARPSYNC.COLLECTIVE R75, `(.L_x_506) ;  /* 0x000000004b087348 */ /* 0x000fea0003c00000 */
[----:B------:R0:W1:Y:S02]  /*ef60*/  SHFL.UP P6, R74, R198, R200, R201 ;  /* 0x040000c8c64a7389 */ /* 0x00006400000c00c9 */
[----:B01----:R-:W-:Y:S05]  /*ef70*/  ENDCOLLECTIVE ;  /* 0x000000000000791b */ /* 0x003fea0003800000 */
.L_x_506:
        /* <DEDUP_REMOVED lines=13> */
.L_x_507:
[----:B------:R-:W-:Y:S02]  /*f050*/  MOV R198, R192 ;  /* 0x000000c000c67202 */ /* 0x000fe40000000f00 */
[----:B------:R-:W-:-:S07]  /*f060*/  MOV R68, R74 ;  /* 0x0000004a00447202 */ /* 0x000fce0000000f00 */
[----:B------:R-:W-:Y:S05]  /*f070*/  WARPSYNC.COLLECTIVE R75, `(.L_x_508) ;  /* 0x000000004b087348 */ /* 0x000fea0003c00000 */
[----:B------:R0:W1:Y:S02]  /*f080*/  SHFL.UP P6, R74, R198, R200, R201 ;  /* 0x040000c8c64a7389 */ /* 0x00006400000c00c9 */
[----:B01----:R-:W-:Y:S05]  /*f090*/  ENDCOLLECTIVE ;  /* 0x000000000000791b */ /* 0x003fea0003800000 */
.L_x_508:
[----:B------:R-:W-:Y:S02]  /*f0a0*/  MOV R198, R193 ;  /* 0x000000c100c67202 */ /* 0x000fe40000000f00 */
[----:B------:R-:W-:-:S07]  /*f0b0*/  MOV R70, R74 ;  /* 0x0000004a00467202 */ /* 0x000fce0000000f00 */
[----:B------:R-:W-:Y:S05]  /*f0c0*/  WARPSYNC.COLLECTIVE R75, `(.L_x_509) ;  /* 0x000000004b087348 */ /* 0x000fea0003c00000 */
[----:B------:R0:W1:Y:S02]  /*f0d0*/  SHFL.UP P6, R74, R198, R200, R201 ;  /* 0x040000c8c64a7389 */ /* 0x00006400000c00c9 */
[----:B01----:R-:W-:Y:S05]  /*f0e0*/  ENDCOLLECTIVE ;  /* 0x000000000000791b */ /* 0x003fea0003800000 */
.L_x_509:
[-C--:B------:R-:W-:Y:S01]  /*f0f0*/  FMUL.FTZ R195, R192, R70.reuse ;  /* 0x00000046c0c37220 */ /* 0x080fe20000410000 */
[----:B------:R-:W-:Y:S01]  /*f100*/  FMUL.FTZ R197, R69, R70 ;  /* 0x0000004645c57220 */ /* 0x000fe20000410000 */
[----:B------:R-:W-:Y:S02]  /*f110*/  MOV R198, R194 ;  /* 0x000000c200c67202 */ /* 0x000fe40000000f00 */
[----:B------:R-:W-:-:S07]  /*f120*/  MOV R71, R74 ;  /* 0x0000004a00477202 */ /* 0x000fce0000000f00 */
[----:B------:R-:W-:Y:S05]  /*f130*/  WARPSYNC.COLLECTIVE R75, `(.L_x_510) ;  /* 0x000000004b087348 */ /* 0x000fea0003c00000 */
[----:B------:R0:W1:Y:S02]  /*f140*/  SHFL.UP P6, R74, R198, R200, R201 ;  /* 0x040000c8c64a7389 */ /* 0x00006400000c00c9 */
[----:B01----:R-:W-:Y:S05]  /*f150*/  ENDCOLLECTIVE ;  /* 0x000000000000791b */ /* 0x003fea0003800000 */
.L_x_510:
        /* <DEDUP_REMOVED lines=13> */
.L_x_511:
[----:B------:R-:W-:Y:S02]  /*f230*/  MOV R198, R192 ;  /* 0x000000c000c67202 */ /* 0x000fe40000000f00 */
[----:B------:R-:W-:-:S07]  /*f240*/  MOV R68, R74 ;  /* 0x0000004a00447202 */ /* 0x000fce0000000f00 */
[----:B------:R-:W-:Y:S05]  /*f250*/  WARPSYNC.COLLECTIVE R75, `(.L_x_512) ;  /* 0x000000004b087348 */ /* 0x000fea0003c00000 */
[----:B------:R0:W1:Y:S02]  /*f260*/  SHFL.UP P6, R74, R198, R200, R201 ;  /* 0x040000c8c64a7389 */ /* 0x00006400000c00c9 */
[----:B01----:R-:W-:Y:S05]  /*f270*/  ENDCOLLECTIVE ;  /* 0x000000000000791b */ /* 0x003fea0003800000 */
.L_x_512:
[----:B------:R-:W-:Y:S02]  /*f280*/  MOV R198, R193 ;  /* 0x000000c100c67202 */ /* 0x000fe40000000f00 */
[----:B------:R-:W-:-:S07]  /*f290*/  MOV R70, R74 ;  /* 0x0000004a00467202 */ /* 0x000fce0000000f00 */
[----:B------:R-:W-:Y:S05]  /*f2a0*/  WARPSYNC.COLLECTIVE R75, `(.L_x_513) ;  /* 0x000000004b087348 */ /* 0x000fea0003c00000 */
[----:B------:R0:W1:Y:S02]  /*f2b0*/  SHFL.UP P6, R74, R198, R200, R201 ;  /* 0x040000c8c64a7389 */ /* 0x00006400000c00c9 */
[----:B01----:R-:W-:Y:S05]  /*f2c0*/  ENDCOLLECTIVE ;  /* 0x000000000000791b */ /* 0x003fea0003800000 */
.L_x_513:
[-C--:B------:R-:W-:Y:S01]  /*f2d0*/  FMUL.FTZ R195, R192, R70.reuse ;  /* 0x00000046c0c37220 */ /* 0x080fe20000410000 */
[----:B------:R-:W-:Y:S01]  /*f2e0*/  FMUL.FTZ R197, R69, R70 ;  /* 0x0000004645c57220 */ /* 0x000fe20000410000 */
[----:B------:R-:W-:Y:S02]  /*f2f0*/  MOV R198, R194 ;  /* 0x000000c200c67202 */ /* 0x000fe40000000f00 */
[----:B------:R-:W-:-:S07]  /*f300*/  MOV R71, R74 ;  /* 0x0000004a00477202 */ /* 0x000fce0000000f00 */
[----:B------:R-:W-:Y:S05]  /*f310*/  WARPSYNC.COLLECTIVE R75, `(.L_x_514) ;  /* 0x000000004b087348 */ /* 0x000fea0003c00000 */
[----:B------:R0:W1:Y:S02]  /*f320*/  SHFL.UP P6, R74, R198, R200, R201 ;  /* 0x040000c8c64a7389 */ /* 0x00006400000c00c9 */
[----:B01----:R-:W-:Y:S05]  /*f330*/  ENDCOLLECTIVE ;  /* 0x000000000000791b */ /* 0x003fea0003800000 */
.L_x_514:
        /* <DEDUP_REMOVED lines=13> */
.L_x_515:
[----:B------:R-:W-:Y:S02]  /*f410*/  MOV R198, R192 ;  /* 0x000000c000c67202 */ /* 0x000fe40000000f00 */
[----:B------:R-:W-:-:S07]  /*f420*/  MOV R68, R74 ;  /* 0x0000004a00447202 */ /* 0x000fce0000000f00 */
[----:B------:R-:W-:Y:S05]  /*f430*/  WARPSYNC.COLLECTIVE R75, `(.L_x_516) ;  /* 0x000000004b087348 */ /* 0x000fea0003c00000 */
[----:B------:R0:W1:Y:S02]  /*f440*/  SHFL.UP P6, R74, R198, R200, R201 ;  /* 0x040000c8c64a7389 */ /* 0x00006400000c00c9 */
[----:B01----:R-:W-:Y:S05]  /*f450*/  ENDCOLLECTIVE ;  /* 0x000000000000791b */ /* 0x003fea0003800000 */
.L_x_516:
[----:B------:R-:W-:Y:S02]  /*f460*/  MOV R198, R193 ;  /* 0x000000c100c67202 */ /* 0x000fe40000000f00 */
[----:B------:R-:W-:-:S07]  /*f470*/  MOV R70, R74 ;  /* 0x0000004a00467202 */ /* 0x000fce0000000f00 */
[----:B------:R-:W-:Y:S05]  /*f480*/  WARPSYNC.COLLECTIVE R75, `(.L_x_517) ;  /* 0x000000004b087348 */ /* 0x000fea0003c00000 */
[----:B------:R0:W1:Y:S02]  /*f490*/  SHFL.UP P6, R74, R198, R200, R201 ;  /* 0x040000c8c64a7389 */ /* 0x00006400000c00c9 */
[----:B01----:R-:W-:Y:S05]  /*f4a0*/  ENDCOLLECTIVE ;  /* 0x000000000000791b */ /* 0x003fea0003800000 */
.L_x_517:
[----:B------:R-:W-:Y:S02]  /*f4b0*/  MOV R198, R194 ;  /* 0x000000c200c67202 */ /* 0x000fe40000000f00 */
[----:B------:R-:W-:-:S07]  /*f4c0*/  MOV R71, R74 ;  /* 0x0000004a00477202 */ /* 0x000fce0000000f00 */
[----:B------:R-:W-:Y:S05]  /*f4d0*/  WARPSYNC.COLLECTIVE R75, `(.L_x_518) ;  /* 0x000000004b087348 */ /* 0x000fea0003c00000 */
[----:B------:R0:W1:Y:S02]  /*f4e0*/  SHFL.UP P6, R74, R198, R200, R201 ;  /* 0x040000c8c64a7389 */ /* 0x00006400000c00c9 */
[----:B01----:R-:W-:Y:S05]  /*f4f0*/  ENDCOLLECTIVE ;  /* 0x000000000000791b */ /* 0x003fea0003800000 */
.L_x_518:
[----:B------:R-:W-:Y:S05]  /*f500*/  BRA `(.L_x_519) ;  /* 0xffffff8c00f87947 */ /* 0x000fea000383ffff */
.L_x_463:
        /* <DEDUP_REMOVED lines=8> */
.L_x_521:
[----:B------:R-:W-:Y:S05]  /*f590*/  BSYNC B0 ;  /* 0x0000000000007941 */ /* 0x000fea0003800000 */
.L_x_520:
[----:B------:R-:W-:Y:S05]  /*f5a0*/  BRA `(.L_x_522) ;  /* 0xffffff9000047947 */ /* 0x000fea000383ffff */
.L_x_464:
        /* <DEDUP_REMOVED lines=8> */
.L_x_524:
[----:B------:R-:W-:Y:S05]  /*f630*/  BSYNC B0 ;  /* 0x0000000000007941 */ /* 0x000fea0003800000 */
.L_x_523:
[----:B------:R-:W-:Y:S05]  /*f640*/  BRA `(.L_x_525) ;  /* 0xffffff8c00e47947 */ /* 0x000fea000383ffff */
.L_x_465:
        /* <DEDUP_REMOVED lines=8> */
.L_x_527:
[----:B------:R-:W-:Y:S05]  /*f6d0*/  BSYNC B0 ;  /* 0x0000000000007941 */ /* 0x000fea0003800000 */
.L_x_526:
[----:B------:R-:W-:Y:S05]  /*f6e0*/  BRA `(.L_x_528) ;  /* 0xffffff8c00c47947 */ /* 0x000fea000383ffff */
.L_x_466:
        /* <DEDUP_REMOVED lines=8> */
.L_x_530:
[----:B------:R-:W-:Y:S05]  /*f770*/  BSYNC B0 ;  /* 0x0000000000007941 */ /* 0x000fea0003800000 */
.L_x_529:
[----:B------:R-:W-:Y:S05]  /*f780*/  BRA `(.L_x_531) ;  /* 0xffffff8c00a47947 */ /* 0x000fea000383ffff */
.L_x_467:
        /* <DEDUP_REMOVED lines=8> */
.L_x_533:
[----:B------:R-:W-:Y:S05]  /*f810*/  BSYNC B0 ;  /* 0x0000000000007941 */ /* 0x000fea0003800000 */
.L_x_532:
        /* <DEDUP_REMOVED lines=10> */
.L_x_534:
[----:B------:R-:W-:Y:S02]  /*f8c0*/  MOV R198, R193 ;  /* 0x000000c100c67202 */ /* 0x000fe40000000f00 */
[----:B------:R-:W-:-:S07]  /*f8d0*/  MOV R195, R74 ;  /* 0x0000004a00c37202 */ /* 0x000fce0000000f00 */
[----:B------:R-:W-:Y:S05]  /*f8e0*/  WARPSYNC.COLLECTIVE R75, `(.L_x_535) ;  /* 0x000000004b087348 */ /* 0x000fea0003c00000 */
[----:B------:R0:W1:Y:S02]  /*f8f0*/  SHFL.UP P6, R74, R198, R200, R201 ;  /* 0x040000c8c64a7389 */ /* 0x00006400000c00c9 */
[----:B01----:R-:W-:Y:S05]  /*f900*/  ENDCOLLECTIVE ;  /* 0x000000000000791b */ /* 0x003fea0003800000 */
.L_x_535:
[----:B------:R-:W-:Y:S02]  /*f910*/  MOV R198, R194 ;  /* 0x000000c200c67202 */ /* 0x000fe40000000f00 */
[----:B------:R-:W-:-:S07]  /*f920*/  MOV R193, R74 ;  /* 0x0000004a00c17202 */ /* 0x000fce0000000f00 */
[----:B------:R-:W-:Y:S05]  /*f930*/  WARPSYNC.COLLECTIVE R75, `(.L_x_536) ;  /* 0x000000004b087348 */ /* 0x000fea0003c00000 */
[----:B------:R0:W1:Y:S02]  /*f940*/  SHFL.UP P6, R74, R198, R200, R201 ;  /* 0x040000c8c64a7389 */ /* 0x00006400000c00c9 */
[----:B01----:R-:W-:Y:S05]  /*f950*/  ENDCOLLECTIVE ;  /* 0x000000000000791b */ /* 0x003fea0003800000 */
.L_x_536:
[----:B------:R-:W-:Y:S02]  /*f960*/  MOV R194, R74 ;  /* 0x0000004a00c27202 */ /* 0x000fe40000000f00 */
[----:B------:R-:W-:-:S07]  /*f970*/  MOV R74, R64 ;  /* 0x00000040004a7202 */ /* 0x000fce0000000f00 */
[----:B------:R-:W-:Y:S05]  /*f980*/  WARPSYNC.COLLECTIVE R75, `(.L_x_537) ;  /* 0x000000004b087348 */ /* 0x000fea0003c00000 */
[----:B------:R0:W1:Y:S02]  /*f990*/  SHFL.IDX P2, R68, R74, R71, R70 ;  /* 0x000000474a447389 */ /* 0x0000640000040046 */
[----:B01----:R-:W-:Y:S05]  /*f9a0*/  ENDCOLLECTIVE ;  /* 0x000000000000791b */ /* 0x003fea0003800000 */
.L_x_537:
[----:B------:R-:W-:Y:S02]  /*f9b0*/  MOV R74, R65 ;  /* 0x00000041004a7202 */ /* 0x000fe40000000f00 */
[----:B------:R-:W-:-:S07]  /*f9c0*/  MOV R64, R68 ;  /* 0x0000004400407202 */ /* 0x000fce0000000f00 */
[----:B------:R-:W-:Y:S05]  /*f9d0*/  WARPSYNC.COLLECTIVE R75, `(.L_x_538) ;  /* 0x000000004b087348 */ /* 0x000fea0003c00000 */
[----:B------:R0:W1:Y:S02]  /*f9e0*/  SHFL.IDX P2, R68, R74, R71, R70 ;  /* 0x000000474a447389 */ /* 0x0000640000040046 */
[----:B01----:R-:W-:Y:S05]  /*f9f0*/  ENDCOLLECTIVE ;  /* 0x000000000000791b */ /* 0x003fea0003800000 */
.L_x_538:
[----:B------:R-:W-:Y:S02]  /*fa00*/  MOV R74, R66 ;  /* 0x00000042004a7202 */ /* 0x000fe40000000f00 */
[----:B------:R-:W-:-:S07]  /*fa10*/  MOV R196, R68 ;  /* 0x0000004400c47202 */ /* 0x000fce0000000f00 */
[----:B------:R-:W-:Y:S05]  /*fa20*/  WARPSYNC.COLLECTIVE R75, `(.L_x_539) ;  /* 0x000000004b087348 */ /* 0x000fea0003c00000 */
[----:B------:R0:W1:Y:S02]  /*fa30*/  SHFL.IDX P2, R68, R74, R71, R70 ;  /* 0x000000474a447389 */ /* 0x0000640000040046 */
[----:B01----:R-:W-:Y:S05]  /*fa40*/  ENDCOLLECTIVE ;  /* 0x000000000000791b */ /* 0x003fea0003800000 */
.L_x_539:
[----:B------:R-:W-:Y:S02]  /*fa50*/  MOV R74, R67 ;  /* 0x00000043004a7202 */ /* 0x000fe40000000f00 */
[----:B------:R-:W-:-:S07]  /*fa60*/  MOV R66, R68 ;  /* 0x0000004400427202 */ /* 0x000fce0000000f00 */
[----:B------:R-:W-:Y:S05]  /*fa70*/  WARPSYNC.COLLECTIVE R75, `(.L_x_540) ;  /* 0x000000004b087348 */ /* 0x000fea0003c00000 */
[----:B------:R0:W1:Y:S02]  /*fa80*/  SHFL.IDX P2, R68, R74, R71, R70 ;  /* 0x000000474a447389 */ /* 0x0000640000040046 */
[----:B01----:R-:W-:Y:S05]  /*fa90*/  ENDCOLLECTIVE ;  /* 0x000000000000791b */ /* 0x003fea0003800000 */
.L_x_540:
[----:B------:R-:W-:Y:S01]  /*faa0*/  MOV R67, R68 ;  /* 0x0000004400437202 */ /* 0x000fe20000000f00 */
[----:B------:R-:W-:Y:S06]  /*fab0*/  BRA `(.L_x_541) ;  /* 0xffffff8c00007947 */ /* 0x000fec000383ffff */
.L_x_469:
[----:B------:R-:W-:Y:S01]  /*fac0*/  MOV R236, R224 ;  /* 0x000000e000ec7202 */ /* 0x000fe20000000f00 */
[----:B------:R-:W-:Y:S01]  /*fad0*/  HFMA2 R233, -RZ, RZ, 0, 5.9604644775390625e-08 ;  /* 0x00000001ffe97431 */ /* 0x000fe200000001ff */
[----:B------:R-:W-:Y:S02]  /*fae0*/  MOV R238, 0x1f ;  /* 0x0000001f00ee7802 */ /* 0x000fe40000000f00 */
[----:B------:R-:W-:-:S07]  /*faf0*/  MOV R75, 0xffffffff ;  /* 0xffffffff004b7802 */ /* 0x000fce0000000f00 */
[----:B0-----:R-:W-:Y:S05]  /*fb00*/  WARPSYNC.COLLECTIVE R75, `(.L_x_542) ;  /* 0x000000004b087348 */ /* 0x001fea0003c00000 */
[----:B------:R1:W2:Y:S02]  /*fb10*/  SHFL.DOWN P0, R232, R236, R233, R238 ;  /* 0x080000e9ece87389 */ /* 0x0002a400000000ee */
[----:B012---:R-:W-:Y:S05]  /*fb20*/  ENDCOLLECTIVE ;  /* 0x000000000000791b */ /* 0x007fea0003800000 */
.L_x_542:
[----:B------:R-:W-:Y:S02]  /*fb30*/  MOV R236, R73 ;  /* 0x0000004900ec7202 */ /* 0x000fe40000000f00 */
[----:B------:R-:W-:-:S07]  /*fb40*/  MOV R68, R232 ;  /* 0x000000e800447202 */ /* 0x000fce0000000f00 */
[----:B------:R-:W-:Y:S05]  /*fb50*/  WARPSYNC.COLLECTIVE R75, `(.L_x_543) ;  /* 0x000000004b087348 */ /* 0x000fea0003c00000 */
[----:B------:R0:W1:Y:S02]  /*fb60*/  SHFL.DOWN P0, R232, R236, R233, R238 ;  /* 0x080000e9ece87389 */ /* 0x00006400000000ee */
[----:B01----:R-:W-:Y:S05]  /*fb70*/  ENDCOLLECTIVE ;  /* 0x000000000000791b */ /* 0x003fea0003800000 */
.L_x_543:
[----:B------:R-:W-:Y:S02]  /*fb80*/  MOV R236, R72 ;  /* 0x0000004800ec7202 */ /* 0x000fe40000000f00 */
[----:B------:R-:W-:-:S07]  /*fb90*/  MOV R70, R232 ;  /* 0x000000e800467202 */ /* 0x000fce0000000f00 */
[----:B------:R-:W-:Y:S05]  /*fba0*/  WARPSYNC.COLLECTIVE R75, `(.L_x_544) ;  /* 0x000000004b087348 */ /* 0x000fea0003c00000 */
[----:B------:R0:W1:Y:S02]  /*fbb0*/  SHFL.DOWN P0, R232, R236, R233, R238 ;  /* 0x080000e9ece87389 */ /* 0x00006400000000ee */
[----:B01----:R-:W-:Y:S05]  /*fbc0*/  ENDCOLLECTIVE ;  /* 0x000000000000791b */ /* 0x003fea0003800000 */
.L_x_544:
[----:B------:R-:W-:Y:S02]  /*fbd0*/  MOV R236, R69 ;  /* 0x0000004500ec7202 */ /* 0x000fe40000000f00 */
[----:B------:R-:W-:-:S07]  /*fbe0*/  MOV R71, R232 ;  /* 0x000000e800477202 */ /* 0x000fce0000000f00 */
[----:B------:R-:W-:Y:S05]  /*fbf0*/  WARPSYNC.COLLECTIVE R75, `(.L_x_545) ;  /* 0x000000004b087348 */ /* 0x000fea0003c00000 */
[----:B------:R0:W1:Y:S02]  /*fc00*/  SHFL.DOWN P0, R232, R236, R233, R238 ;  /* 0x080000e9ece87389 */ /* 0x00006400000000ee */
[----:B01----:R-:W-:Y:S05]  /*fc10*/  ENDCOLLECTIVE ;  /* 0x000000000000791b */ /* 0x003fea0003800000 */
.L_x_545:
[----:B------:R-:W-:Y:S01]  /*fc20*/  MOV R225, R232 ;  /* 0x000000e800e17202 */ /* 0x000fe20000000f00 */
[----:B------:R-:W-:Y:S06]  /*fc30*/  BRA `(.L_x_546) ;  /* 0xffffffa000147947 */ /* 0x000fec000383ffff */
.L_x_472:
        /* <DEDUP_REMOVED lines=8> */
.L_x_548:
[----:B------:R-:W-:Y:S05]  /*fcc0*/  BSYNC B0 ;  /* 0x0000000000007941 */ /* 0x000fea0003800000 */
.L_x_547:
        /* <DEDUP_REMOVED lines=8> */
.L_x_549:
[----:B------:R-:W-:Y:S02]  /*fd50*/  MOV R236, R72 ;  /* 0x0000004800ec7202 */ /* 0x000fe40000000f00 */
[----:B------:R-:W-:-:S07]  /*fd60*/  MOV R70, R232 ;  /* 0x000000e800467202 */ /* 0x000fce0000000f00 */
[----:B------:R-:W-:Y:S05]  /*fd70*/  WARPSYNC.COLLECTIVE R75, `(.L_x_550) ;  /* 0x000000004b087348 */ /* 0x000fea0003c00000 */
[----:B------:R0:W1:Y:S02]  /*fd80*/  SHFL.DOWN P0, R232, R236, R233, R238 ;  /* 0x080000e9ece87389 */ /* 0x00006400000000ee */
[----:B01----:R-:W-:Y:S05]  /*fd90*/  ENDCOLLECTIVE ;  /* 0x000000000000791b */ /* 0x003fea0003800000 */
.L_x_550:
[----:B------:R-:W-:Y:S02]  /*fda0*/  MOV R236, R69 ;  /* 0x0000004500ec7202 */ /* 0x000fe40000000f00 */
[----:B------:R-:W-:-:S07]  /*fdb0*/  MOV R71, R232 ;  /* 0x000000e800477202 */ /* 0x000fce0000000f00 */
[----:B------:R-:W-:Y:S05]  /*fdc0*/  WARPSYNC.COLLECTIVE R75, `(.L_x_551) ;  /* 0x000000004b087348 */ /* 0x000fea0003c00000 */
[----:B------:R0:W1:Y:S02]  /*fdd0*/  SHFL.DOWN P0, R232, R236, R233, R238 ;  /* 0x080000e9ece87389 */ /* 0x00006400000000ee */
[----:B01----:R-:W-:Y:S05]  /*fde0*/  ENDCOLLECTIVE ;  /* 0x000000000000791b */ /* 0x003fea0003800000 */
.L_x_551:
[----:B------:R-:W-:Y:S01]  /*fdf0*/  MOV R225, R232 ;  /* 0x000000e800e17202 */ /* 0x000fe20000000f00 */
[----:B------:R-:W-:Y:S06]  /*fe00*/  BRA `(.L_x_552) ;  /* 0xffffff9c00f07947 */ /* 0x000fec000383ffff */
.L_x_475:
        /* <DEDUP_REMOVED lines=8> */
.L_x_554:
[----:B------:R-:W-:Y:S05]  /*fe90*/  BSYNC B0 ;  /* 0x0000000000007941 */ /* 0x000fea0003800000 */
.L_x_553:
        /* <DEDUP_REMOVED lines=8> */
.L_x_555:
[----:B------:R-:W-:Y:S02]  /*ff20*/  MOV R236, R72 ;  /* 0x0000004800ec7202 */ /* 0x000fe40000000f00 */
[----:B------:R-:W-:-:S07]  /*ff30*/  MOV R70, R232 ;  /* 0x000000e800467202 */ /* 0x000fce0000000f00 */
[----:B------:R-:W-:Y:S05]  /*ff40*/  WARPSYNC.COLLECTIVE R75, `(.L_x_556) ;  /* 0x000000004b087348 */ /* 0x000fea0003c00000 */
[----:B------:R0:W1:Y:S02]  /*ff50*/  SHFL.DOWN P0, R232, R236, R233, R238 ;  /* 0x080000e9ece87389 */ /* 0x00006400000000ee */
[----:B01----:R-:W-:Y:S05]  /*ff60*/  ENDCOLLECTIVE ;  /* 0x000000000000791b */ /* 0x003fea0003800000 */
.L_x_556:
[----:B------:R-:W-:Y:S02]  /*ff70*/  MOV R236, R69 ;  /* 0x0000004500ec7202 */ /* 0x000fe40000000f00 */
[----:B------:R-:W-:-:S07]  /*ff80*/  MOV R71, R232 ;  /* 0x000000e800477202 */ /* 0x000fce0000000f00 */
[----:B------:R-:W-:Y:S05]  /*ff90*/  WARPSYNC.COLLECTIVE R75, `(.L_x_557) ;  /* 0x000000004b087348 */ /* 0x000fea0003c00000 */
[----:B------:R0:W1:Y:S02]  /*ffa0*/  SHFL.DOWN P0, R232, R236, R233, R238 ;  /* 0x080000e9ece87389 */ /* 0x00006400000000ee */
[----:B01----:R-:W-:Y:S05]  /*ffb0*/  ENDCOLLECTIVE ;  /* 0x000000000000791b */ /* 0x003fea0003800000 */
.L_x_557:
[----:B------:R-:W-:Y:S01]  /*ffc0*/  MOV R225, R232 ;  /* 0x000000e800e17202 */ /* 0x000fe20000000f00 */
[----:B------:R-:W-:Y:S06]  /*ffd0*/  BRA `(.L_x_558) ;  /* 0xffffff9c00cc7947 */ /* 0x000fec000383ffff */
.L_x_478:
        /* <DEDUP_REMOVED lines=8> */
.L_x_560:
[----:B------:R-:W-:Y:S05]  /*10060*/  BSYNC B0 ;  /* 0x0000000000007941 */ /* 0x000fea0003800000 */
.L_x_559:
        /* <DEDUP_REMOVED lines=8> */
.L_x_561:
[----:B------:R-:W-:Y:S02]  /*100f0*/  MOV R236, R72 ;  /* 0x0000004800ec7202 */ /* 0x000fe40000000f00 */
[----:B------:R-:W-:-:S07]  /*10100*/  MOV R70, R232 ;  /* 0x000000e800467202 */ /* 0x000fce0000000f00 */
[----:B------:R-:W-:Y:S05]  /*10110*/  WARPSYNC.COLLECTIVE R75, `(.L_x_562) ;  /* 0x000000004b087348 */ /* 0x000fea0003c00000 */
[----:B------:R0:W1:Y:S02]  /*10120*/  SHFL.DOWN P0, R232, R236, R233, R238 ;  /* 0x080000e9ece87389 */ /* 0x00006400000000ee */
[----:B01----:R-:W-:Y:S05]  /*10130*/  ENDCOLLECTIVE ;  /* 0x000000000000791b */ /* 0x003fea0003800000 */
.L_x_562:
[----:B------:R-:W-:Y:S02]  /*10140*/  MOV R236, R69 ;  /* 0x0000004500ec7202 */ /* 0x000fe40000000f00 */
[----:B------:R-:W-:-:S07]  /*10150*/  MOV R71, R232 ;  /* 0x000000e800477202 */ /* 0x000fce0000000f00 */
[----:B------:R-:W-:Y:S05]  /*10160*/  WARPSYNC.COLLECTIVE R75, `(.L_x_563) ;  /* 0x000000004b087348 */ /* 0x000fea0003c00000 */
[----:B------:R0:W1:Y:S02]  /*10170*/  SHFL.DOWN P0, R232, R236, R233, R238 ;  /* 0x080000e9ece87389 */ /* 0x00006400000000ee */
[----:B01----:R-:W-:Y:S05]  /*10180*/  ENDCOLLECTIVE ;  /* 0x000000000000791b */ /* 0x003fea0003800000 */
.L_x_563:
[----:B------:R-:W-:Y:S01]  /*10190*/  MOV R225, R232 ;  /* 0x000000e800e17202 */ /* 0x000fe20000000f00 */
[----:B------:R-:W-:Y:S06]  /*101a0*/  BRA `(.L_x_564) ;  /* 0xffffff9c00a87947 */ /* 0x000fec000383ffff */
.L_x_481:
        /* <DEDUP_REMOVED lines=8> */
.L_x_566:
[----:B------:R-:W-:Y:S05]  /*10230*/  BSYNC B0 ;  /* 0x0000000000007941 */ /* 0x000fea0003800000 */
.L_x_565:
        /* <DEDUP_REMOVED lines=8> */
.L_x_567:
[----:B------:R-:W-:Y:S02]  /*102c0*/  MOV R236, R72 ;  /* 0x0000004800ec7202 */ /* 0x000fe40000000f00 */
[----:B------:R-:W-:-:S07]  /*102d0*/  MOV R70, R232 ;  /* 0x000000e800467202 */ /* 0x000fce0000000f00 */
[----:B------:R-:W-:Y:S05]  /*102e0*/  WARPSYNC.COLLECTIVE R75, `(.L_x_568) ;  /* 0x000000004b087348 */ /* 0x000fea0003c00000 */
[----:B------:R0:W1:Y:S02]  /*102f0*/  SHFL.DOWN P0, R232, R236, R233, R238 ;  /* 0x080000e9ece87389 */ /* 0x00006400000000ee */
[----:B01----:R-:W-:Y:S05]  /*10300*/  ENDCOLLECTIVE ;  /* 0x000000000000791b */ /* 0x003fea0003800000 */
.L_x_568:
[----:B------:R-:W-:Y:S02]  /*10310*/  MOV R236, R69 ;  /* 0x0000004500ec7202 */ /* 0x000fe40000000f00 */
[----:B------:R-:W-:-:S07]  /*10320*/  MOV R71, R232 ;  /* 0x000000e800477202 */ /* 0x000fce0000000f00 */
[----:B------:R-:W-:Y:S05]  /*10330*/  WARPSYNC.COLLECTIVE R75, `(.L_x_569) ;  /* 0x000000004b087348 */ /* 0x000fea0003c00000 */
[----:B------:R0:W1:Y:S02]  /*10340*/  SHFL.DOWN P0, R232, R236, R233, R238 ;  /* 0x080000e9ece87389 */ /* 0x00006400000000ee */
[----:B01----:R-:W-:Y:S05]  /*10350*/  ENDCOLLECTIVE ;  /* 0x000000000000791b */ /* 0x003fea0003800000 */
.L_x_569:
[----:B------:R-:W-:Y:S01]  /*10360*/  MOV R74, R232 ;  /* 0x000000e8004a7202 */ /* 0x000fe20000000f00 */
[----:B------:R-:W-:Y:S06]  /*10370*/  BRA `(.L_x_570) ;  /* 0xffffff9c00847947 */ /* 0x000fec000383ffff */
.L_x_484:
        /* <DEDUP_REMOVED lines=8> */
.L_x_572:
[----:B------:R-:W-:Y:S05]  /*10400*/  BSYNC B0 ;  /* 0x0000000000007941 */ /* 0x000fea0003800000 */
.L_x_571:
        /* <DEDUP_REMOVED lines=9> */
.L_x_573:
[----:B------:R-:W-:Y:S02]  /*104a0*/  MOV R238, 0x1f ;  /* 0x0000001f00ee7802 */ /* 0x000fe40000000f00 */
[----:B------:R-:W-:Y:S02]  /*104b0*/  MOV R74, R72 ;  /* 0x00000048004a7202 */ /* 0x000fe40000000f00 */
[----:B------:R-:W-:-:S07]  /*104c0*/  MOV R225, R68 ;  /* 0x0000004400e17202 */ /* 0x000fce0000000f00 */
[----:B------:R-:W-:Y:S05]  /*104d0*/  WARPSYNC.COLLECTIVE R75, `(.L_x_574) ;  /* 0x000000004b087348 */ /* 0x000fea0003c00000 */
[----:B------:R0:W1:Y:S02]  /*104e0*/  SHFL.IDX P2, R68, R74, R71, R70 ;  /* 0x000000474a447389 */ /* 0x0000640000040046 */
[----:B01----:R-:W-:Y:S05]  /*104f0*/  ENDCOLLECTIVE ;  /* 0x000000000000791b */ /* 0x003fea0003800000 */
.L_x_574:
        /* <DEDUP_REMOVED lines=13> */
.L_x_575:
[----:B------:R-:W-:Y:S02]  /*105d0*/  MOV R74, R56 ;  /* 0x00000038004a7202 */ /* 0x000fe40000000f00 */
[----:B------:R-:W-:-:S05]  /*105e0*/  MOV R233, R68 ;  /* 0x0000004400e97202 */ /* 0x000fca0000000f00 */
[----:B------:R-:W-:Y:S01]  /*105f0*/  FADD.FTZ R228, R233, R228 ;  /* 0x000000e4e9e47221 */ /* 0x000fe20000010000 */
[----:B------:R-:W-:-:S07]  /*10600*/  HFMA2 R233, -RZ, RZ, 0, 5.9604644775390625e-08 ;  /* 0x00000001ffe97431 */ /* 0x000fce00000001ff */
[----:B------:R-:W-:Y:S05]  /*10610*/  WARPSYNC.COLLECTIVE R75, `(.L_x_576) ;  /* 0x000000004b087348 */ /* 0x000fea0003c00000 */
[----:B------:R0:W1:Y:S02]  /*10620*/  SHFL.DOWN P0, R232, R236, R233, R238 ;  /* 0x080000e9ece87389 */ /* 0x00006400000000ee */
[----:B01----:R-:W-:Y:S05]  /*10630*/  ENDCOLLECTIVE ;  /* 0x000000000000791b */ /* 0x003fea0003800000 */
.L_x_576:
[----:B------:R-:W-:Y:S02]  /*10640*/  MOV R236, R73 ;  /* 0x0000004900ec7202 */ /* 0x000fe40000000f00 */
[----:B------:R-:W-:-:S07]  /*10650*/  MOV R229, R232 ;  /* 0x000000e800e57202 */ /* 0x000fce0000000f00 */
[----:B------:R-:W-:Y:S05]  /*10660*/  WARPSYNC.COLLECTIVE R75, `(.L_x_577) ;  /* 0x000000004b087348 */ /* 0x000fea0003c00000 */
[----:B------:R0:W1:Y:S02]  /*10670*/  SHFL.DOWN P0, R232, R236, R233, R238 ;  /* 0x080000e9ece87389 */ /* 0x00006400000000ee */
[----:B01----:R-:W-:Y:S05]  /*10680*/  ENDCOLLECTIVE ;  /* 0x000000000000791b */ /* 0x003fea0003800000 */
.L_x_577:
[----:B------:R-:W-:Y:S02]  /*10690*/  MOV R236, R72 ;  /* 0x0000004800ec7202 */ /* 0x000fe40000000f00 */
[----:B------:R-:W-:-:S07]  /*106a0*/  MOV R230, R232 ;  /* 0x000000e800e67202 */ /* 0x000fce0000000f00 */
[----:B------:R-:W-:Y:S05]  /*106b0*/  WARPSYNC.COLLECTIVE R75, `(.L_x_578) ;  /* 0x000000004b087348 */ /* 0x000fea0003c00000 */
[----:B------:R0:W1:Y:S02]  /*106c0*/  SHFL.DOWN P0, R232, R236, R233, R238 ;  /* 0x080000e9ece87389 */ /* 0x00006400000000ee */
[----:B01----:R-:W-:Y:S05]  /*106d0*/  ENDCOLLECTIVE ;  /* 0x000000000000791b */ /* 0x003fea0003800000 */
.L_x_578:
[----:B------:R-:W-:Y:S02]  /*106e0*/  MOV R236, R69 ;  /* 0x0000004500ec7202 */ /* 0x000fe40000000f00 */
[----:B------:R-:W-:-:S07]  /*106f0*/  MOV R231, R232 ;  /* 0x000000e800e77202 */ /* 0x000fce0000000f00 */
[----:B------:R-:W-:Y:S05]  /*10700*/  WARPSYNC.COLLECTIVE R75, `(.L_x_579) ;  /* 0x000000004b087348 */ /* 0x000fea0003c00000 */
[----:B------:R0:W1:Y:S02]  /*10710*/  SHFL.DOWN P0, R232, R236, R233, R238 ;  /* 0x080000e9ece87389 */ /* 0x00006400000000ee */
[----:B01----:R-:W-:Y:S05]  /*10720*/  ENDCOLLECTIVE ;  /* 0x000000000000791b */ /* 0x003fea0003800000 */
.L_x_579:
[----:B------:R-:W-:Y:S05]  /*10730*/  WARPSYNC.COLLECTIVE R75, `(.L_x_580) ;  /* 0x000000004b087348 */ /* 0x000fea0003c00000 */
[----:B------:R0:W1:Y:S02]  /*10740*/  SHFL.IDX P2, R68, R74, R71, R70 ;  /* 0x000000474a447389 */ /* 0x0000640000040046 */
[----:B01----:R-:W-:Y:S05]  /*10750*/  ENDCOLLECTIVE ;  /* 0x000000000000791b */ /* 0x003fea0003800000 */
.L_x_580:
[----:B------:R-:W-:Y:S02]  /*10760*/  MOV R74, R57 ;  /* 0x00000039004a7202 */ /* 0x000fe40000000f00 */
[----:B------:R-:W-:-:S07]  /*10770*/  MOV R234, R68 ;  /* 0x0000004400ea7202 */ /* 0x000fce0000000f00 */
[----:B------:R-:W-:Y:S05]  /*10780*/  WARPSYNC.COLLECTIVE R75, `(.L_x_581) ;  /* 0x000000004b087348 */ /* 0x000fea0003c00000 */
[----:B------:R0:W1:Y:S02]  /*10790*/  SHFL.IDX P2, R68, R74, R71, R70 ;  /* 0x000000474a447389 */ /* 0x0000640000040046 */
[----:B01----:R-:W-:Y:S05]  /*107a0*/  ENDCOLLECTIVE ;  /* 0x000000000000791b */ /* 0x003fea0003800000 */
.L_x_581:
[----:B------:R-:W-:Y:S02]  /*107b0*/  MOV R74, R58 ;  /* 0x0000003a004a7202 */ /* 0x000fe40000000f00 */
[----:B------:R-:W-:-:S07]  /*107c0*/  MOV R235, R68 ;  /* 0x0000004400eb7202 */ /* 0x000fce0000000f00 */
[----:B------:R-:W-:Y:S05]  /*107d0*/  WARPSYNC.COLLECTIVE R75, `(.L_x_582) ;  /* 0x000000004b087348 */ /* 0x000fea0003c00000 */
[----:B------:R0:W1:Y:S02]  /*107e0*/  SHFL.IDX P2, R68, R74, R71, R70 ;  /* 0x000000474a447389 */ /* 0x0000640000040046 */
[----:B01----:R-:W-:Y:S05]  /*107f0*/  ENDCOLLECTIVE ;  /* 0x000000000000791b */ /* 0x003fea0003800000 */
.L_x_582:
[----:B------:R-:W-:Y:S02]  /*10800*/  MOV R69, R235 ;  /* 0x000000eb00457202 */ /* 0x000fe40000000f00 */
[----:B------:R-:W-:Y:S02]  /*10810*/  MOV R74, R59 ;  /* 0x0000003b004a7202 */ /* 0x000fe40000000f00 */
[----:B------:R-:W-:-:S07]  /*10820*/  MOV R236, R68 ;  /* 0x0000004400ec7202 */ /* 0x000fce0000000f00 */
[----:B------:R-:W-:Y:S05]  /*10830*/  WARPSYNC.COLLECTIVE R75, `(.L_x_583) ;  /* 0x000000004b087348 */ /* 0x000fea0003c00000 */
[----:B------:R0:W1:Y:S02]  /*10840*/  SHFL.IDX P2, R68, R74, R71, R70 ;  /* 0x000000474a447389 */ /* 0x0000640000040046 */
[----:B01----:R-:W-:Y:S05]  /*10850*/  ENDCOLLECTIVE ;  /* 0x000000000000791b */ /* 0x003fea0003800000 */
.L_x_583:
[----:B------:R-:W-:Y:S02]  /*10860*/  MOV R237, R68 ;  /* 0x0000004400ed7202 */ /* 0x000fe40000000f00 */
[----:B------:R-:W-:Y:S01]  /*10870*/  MOV R68, R234 ;  /* 0x000000ea00447202 */ /* 0x000fe20000000f00 */
[----:B------:R-:W-:Y:S06]  /*10880*/  BRA `(.L_x_584) ;  /* 0xffffff9800e07947 */ /* 0x000fec000383ffff */
.L_x_585:
        /* <DEDUP_REMOVED lines=15> */
.L_x_18659:


//--------------------- .text._Z25selective_scan_bwd_kernelI32Selective_Scan_bwd_kernel_traitsILi128ELi16ELb0ELb0ELb1ELb0ELb0EfN3c107complexIfEEEEv12SSMParamsBwd --------------------------
	.section	.text._Z25selective_scan_bwd_kernelI32Selective_Scan_bwd_kernel_traitsILi128ELi16ELb0ELb0ELb1ELb0ELb0EfN3c107complexIfEEEEv12SSMParamsBwd,"ax",@progbits
	.align	128
        .global         _Z25selective_scan_bwd_kernelI32Selective_Scan_bwd_kernel_traitsILi128ELi16ELb0ELb0ELb1ELb0ELb0EfN3c107complexIfEEEEv12SSMParamsBwd
        .type           _Z25selective_scan_bwd_kernelI32Selective_Scan_bwd_kernel_traitsILi128ELi16ELb0ELb0ELb1ELb0ELb0EfN3c107complexIfEEEEv12SSMParamsBwd,@function
        .size           _Z25selective_scan_bwd_kernelI32Selective_Scan_bwd_kernel_traitsILi128ELi16ELb0ELb0ELb1ELb0ELb0EfN3c107complexIfEEEEv12SSMParamsBwd,(.L_x_18660 - _Z25selective_scan_bwd_kernelI32Selective_Scan_bwd_kernel_traitsILi128ELi16ELb0ELb0ELb1ELb0ELb0EfN3c107complexIfEEEEv12SSMParamsBwd)
        .other          _Z25selective_scan_bwd_kernelI32Selective_Scan_bwd_kernel_traitsILi128ELi16ELb0ELb0ELb1ELb0ELb0EfN3c107complexIfEEEEv12SSMParamsBwd,@"STO_CUDA_ENTRY STV_DEFAULT"
_Z25selective_scan_bwd_kernelI32Selective_Scan_bwd_kernel_traitsILi128ELi16ELb0ELb0ELb1ELb0ELb0EfN3c107complexIfEEEEv12SSMParamsBwd:
.text._Z25selective_scan_bwd_kernelI32Selective_Scan_bwd_kernel_traitsILi128ELi16ELb0ELb0ELb1ELb0ELb0EfN3c107complexIfEEEEv12SSMParamsBwd:
[----:B------:R-:W0:Y:S01]  /*0000*/  LDC R1, c[0x0][0x37c] ;  /* 0x0000df00ff017b82 */ /* 0x000e220000000800 */
[----:B------:R-:W1:Y:S07]  /*0010*/  LDCU.64 UR4, c[0x0][0x458] ;  /* 0x00008b00ff0477ac */ /* 0x000e6e0008000a00 */
[----:B------:R-:W2:Y:S01]  /*0020*/  S2UR UR8, SR_CTAID.Y ;  /* 0x00000000000879c3 */ /* 0x000ea20000002600 */
[----:B0-----:R-:W-:Y:S01]  /*0030*/  IADD3 R1, PT, PT, R1, -0x10, RZ ;  /* 0xfffffff001017810 */ /* 0x001fe20007ffe0ff */
[----:B------:R-:W0:Y:S01]  /*0040*/  LDCU.64 UR6, c[0x0][0x470] ;  /* 0x00008e00ff0677ac */ /* 0x000e220008000a00 */
[----:B------:R-:W3:Y:S01]  /*0050*/  LDCU.64 UR34, c[0x0][0x358] ;  /* 0x00006b00ff2277ac */ /* 0x000ee20008000a00 */
[----:B------:R-:W4:Y:S01]  /*0060*/  LDCU UR28, c[0x0][0x398] ;  /* 0x00007300ff1c77ac */ /* 0x000f220008000800 */
[----:B------:R-:W5:Y:S01]  /*0070*/  LDCU.128 UR12, c[0x0][0x3f0] ;  /* 0x00007e00ff0c77ac */ /* 0x000f620008000c00 */
[----:B-1----:R-:W-:-:S02]  /*0080*/  UISETP.NE.U32.AND UP0, UPT, UR4, URZ, UPT ;  /* 0x000000ff0400728c */ /* 0x002fc4000bf05070 */
[----:B0-----:R-:W-:Y:S02]  /*0090*/  UISETP.NE.U32.AND UP1, UPT, UR6, URZ, UPT ;  /* 0x000000ff0600728c */ /* 0x001fe4000bf25070 */
[----:B------:R-:W-:Y:S02]  /*00a0*/  UISETP.NE.AND.EX UP0, UPT, UR5, URZ, UPT, UP0 ;  /* 0x000000ff0500728c */ /* 0x000fe4000bf05300 */
[----:B------:R-:W-:Y:S01]  /*00b0*/  UISETP.NE.AND.EX UP1, UPT, UR7, URZ, UPT, UP1 ;  /* 0x000000ff0700728c */ /* 0x000fe2000bf25310 */
[----:B------:R-:W0:Y:S03]  /*00c0*/  LDCU.128 UR16, c[0x0][0x400] ;  /* 0x00008000ff1077ac */ /* 0x000e260008000c00 */
[----:B------:R-:W-:Y:S02]  /*00d0*/  PLOP3.LUT P0, PT, PT, PT, UP0, 0x80, 0x8 ;  /* 0x000000000008781c */ /* 0x000fe40003f0f008 */
[----:B------:R-:W-:Y:S01]  /*00e0*/  PLOP3.LUT P1, PT, PT, PT, UP1, 0x80, 0x8 ;  /* 0x000000000008781c */ /* 0x000fe20003f2f018 */
[----:B------:R-:W1:Y:S02]  /*00f0*/  LDCU UR26, c[0x0][0x394] ;  /* 0x00007280ff1a77ac */ /* 0x000e640008000800 */
[----:B--2---:R-:W-:-:S02]  /*0100*/  @UP0 ULEA UR4, UP2, UR8, UR4, 0x2 ;  /* 0x0000000408040291 */ /* 0x004fc4000f8410ff */
[----:B------:R-:W-:Y:S02]  /*0110*/  @UP1 ULEA UR6, UP3, UR8, UR6, 0x2 ;  /* 0x0000000608061291 */ /* 0x000fe4000f8610ff */
[----:B------:R-:W-:Y:S02]  /*0120*/  @UP0 ULEA.HI.X UR5, UR8, UR5, URZ, 0x2, UP2 ;  /* 0x0000000508050291 */ /* 0x000fe400090f14ff */
[----:B------:R-:W-:Y:S01]  /*0130*/  @UP1 ULEA.HI.X UR7, UR8, UR7, URZ, 0x2, UP3 ;  /* 0x0000000708071291 */ /* 0x000fe200098f14ff */
[----:B------:R-:W-:Y:S01]  /*0140*/  MOV R2, UR4 ;  /* 0x0000000400027c02 */ /* 0x000fe20008000f00 */
[----:B------:R-:W2:Y:S01]  /*0150*/  LDCU.64 UR22, c[0x0][0x498] ;  /* 0x00009300ff1677ac */ /* 0x000ea20008000a00 */
[----:B------:R-:W-:Y:S02]  /*0160*/  MOV R4, UR6 ;  /* 0x0000000600047c02 */ /* 0x000fe40008000f00 */
[----:B------:R-:W-:Y:S01]  /*0170*/  MOV R3, UR5 ;  /* 0x0000000500037c02 */ /* 0x000fe20008000f00 */
[----:B------:R-:W2:Y:S01]  /*0180*/  LDCU.64 UR30, c[0x0][0x4a0] ;  /* 0x00009400ff1e77ac */ /* 0x000ea20008000a00 */
[----:B------:R-:W-:Y:S01]  /*0190*/  MOV R5, UR7 ;  /* 0x0000000700057c02 */ /* 0x000fe20008000f00 */
[----:B------:R-:W2:Y:S03]  /*01a0*/  LDCU.64 UR20, c[0x0][0x4d8] ;  /* 0x00009b00ff1477ac */ /* 0x000ea60008000a00 */
[----:B---3--:R3:W2:Y:S01]  /*01b0*/  @P0 LDG.E R3, desc[UR34][R2.64] ;  /* 0x0000002202030981 */ /* 0x0086a2000c1e1900 */
[----:B------:R-:W2:Y:S03]  /*01c0*/  LDCU.64 UR36, c[0x0][0x480] ;  /* 0x00009000ff2477ac */ /* 0x000ea60008000a00 */
[----:B------:R-:W2:Y:S01]  /*01d0*/  @P1 LDG.E R4, desc[UR34][R4.64] ;  /* 0x0000002204041981 */ /* 0x000ea2000c1e1900 */
[----:B----4-:R-:W-:Y:S01]  /*01e0*/  MOV R0, UR28 ;  /* 0x0000001c00007c02 */ /* 0x010fe20008000f00 */
[----:B------:R-:W5:Y:S01]  /*01f0*/  S2UR UR6, SR_CTAID.X ;  /* 0x00000000000679c3 */ /* 0x000f620000002500 */
[----:B-1----:R-:W-:Y:S01]  /*0200*/  ULEA UR24, UR26, 0xfffff800, 0xb ;  /* 0xfffff8001a187891 */ /* 0x002fe2000f8e58ff */
[----:B------:R1:W-:Y:S01]  /*0210*/  STL [R1+0xc], RZ ;  /* 0x00000cff01007387 */ /* 0x0003e20000100800 */
[----:B------:R-:W-:Y:S01]  /*0220*/  IABS R0, R0 ;  /* 0x0000000000007213 */ /* 0x000fe20000000000 */
[----:B------:R-:W4:Y:S02]  /*0230*/  LDCU.64 UR32, c[0x0][0x528] ;  /* 0x0000a500ff2077ac */ /* 0x000f240008000a00 */
[----:B------:R1:W-:Y:S01]  /*0240*/  STL [R1+0x8], RZ ;  /* 0x000008ff01007387 */ /* 0x0003e20000100800 */
[----:B------:R-:W-:Y:S01]  /*0250*/  R2UR UR29, R0 ;  /* 0x00000000001d72ca */ /* 0x000fe200000e0000 */
[----:B------:R-:W-:-:S12]  /*0260*/  USHF.R.S32.HI UR25, URZ, 0x1f, UR24 ;  /* 0x0000001fff197899 */ /* 0x000fd80008011418 */
[----:B------:R-:W3:Y:S01]  /*0270*/  I2F.RP R0, UR29 ;  /* 0x0000001d00007d06 */ /* 0x000ee20008209400 */
[----:B-----5:R-:W-:Y:S02]  /*0280*/  UIMAD.WIDE.U32 UR4, UR6, UR12, URZ ;  /* 0x0000000c060472a5 */ /* 0x020fe4000f8e00ff */
[----:B0-----:R-:W-:Y:S02]  /*0290*/  UIMAD.WIDE.U32 UR10, UR6, UR16, URZ ;  /* 0x00000010060a72a5 */ /* 0x001fe4000f8e00ff */
[----:B------:R-:W-:Y:S02]  /*02a0*/  UIMAD UR5, UR6, UR13, UR5 ;  /* 0x0000000d060572a4 */ /* 0x000fe4000f8e0205 */
[----:B------:R-:W-:Y:S02]  /*02b0*/  UIMAD UR11, UR6, UR17, UR11 ;  /* 0x00000011060b72a4 */ /* 0x000fe4000f8e020b */
[----:B------:R-:W-:Y:S02]  /*02c0*/  UIMAD.WIDE.U32 UR4, UR8, UR14, UR4 ;  /* 0x0000000e080472a5 */ /* 0x000fe4000f8e0004 */
[----:B------:R-:W-:Y:S01]  /*02d0*/  UIMAD.WIDE.U32 UR16, UR8, UR18, UR10 ;  /* 0x00000012081072a5 */ /* 0x000fe2000f8e000a */
[----:B---3--:R-:W0:Y:S01]  /*02e0*/  MUFU.RCP R0, R0 ;  /* 0x0000000000007308 */ /* 0x008e220000001000 */
[----:B------:R-:W-:Y:S01]  /*02f0*/  UIMAD UR9, UR8, UR15, UR5 ;  /* 0x0000000f080972a4 */ /* 0x000fe2000f8e0205 */
[----:B------:R-:W3:Y:S01]  /*0300*/  LDCU.128 UR12, c[0x0][0x460] ;  /* 0x00008c00ff0c77ac */ /* 0x000ee20008000c00 */
[----:B------:R-:W-:-:S02]  /*0310*/  UIMAD UR7, UR8, UR19, UR17 ;  /* 0x00000013080772a4 */ /* 0x000fc4000f8e0211 */
[----:B------:R-:W-:Y:S02]  /*0320*/  UIADD3 UR17, UP0, UPT, UR24, UR4, URZ ;  /* 0x0000000418117290 */ /* 0x000fe4000ff1e0ff */
[----:B------:R-:W-:Y:S01]  /*0330*/  UIADD3 UR19, UP2, UPT, UR24, UR16, URZ ;  /* 0x0000001018137290 */ /* 0x000fe2000ff5e0ff */
[----:B------:R-:W-:Y:S01]  /*0340*/  UMOV UR4, URZ ;  /* 0x000000ff00047c82 */ /* 0x000fe20008000000 */
[----:B------:R-:W-:Y:S02]  /*0350*/  UIADD3.X UR9, UPT, UPT, UR25, UR9, URZ, UP0, !UPT ;  /* 0x0000000919097290 */ /* 0x000fe400087fe4ff */
[----:B------:R-:W-:Y:S01]  /*0360*/  UIADD3.X UR7, UPT, UPT, UR25, UR7, URZ, UP2, !UPT ;  /* 0x0000000719077290 */ /* 0x000fe200097fe4ff */
[----:B0-----:R-:W-:Y:S01]  /*0370*/  IADD3 R2, PT, PT, R0, 0xffffffe, RZ ;  /* 0x0ffffffe00027810 */ /* 0x001fe20007ffe0ff */
[----:B------:R-:W0:Y:S01]  /*0380*/  LDCU.64 UR10, c[0x0][0x3d0] ;  /* 0x00007a00ff0a77ac */ /* 0x000e220008000a00 */
[----:B------:R-:W-:Y:S01]  /*0390*/  MOV R0, UR8 ;  /* 0x0000000800007c02 */ /* 0x000fe20008000f00 */
[----:B---3--:R-:W-:-:S03]  /*03a0*/  ULEA UR16, UP1, UR17, UR12, 0x2 ;  /* 0x0000000c11107291 */ /* 0x008fc6000f8210ff */
[----:B------:R-:W3:Y:S01]  /*03b0*/  F2I.FTZ.U32.TRUNC.NTZ R2, R2 ;  /* 0x0000000200027305 */ /* 0x000ee2000021f000 */
[----:B------:R-:W-:Y:S01]  /*03c0*/  IABS R0, R0 ;  /* 0x0000000000007213 */ /* 0x000fe20000000000 */
[----:B------:R-:W-:-:S03]  /*03d0*/  ULEA.HI.X UR17, UR17, UR13, UR9, 0x2, UP1 ;  /* 0x0000000d11117291 */ /* 0x000fc600088f1409 */
[----:B------:R-:W-:Y:S01]  /*03e0*/  R2UR UR27, R0 ;  /* 0x00000000001b72ca */ /* 0x000fe200000e0000 */
[----:B------:R-:W-:Y:S02]  /*03f0*/  UISETP.NE.AND UP1, UPT, UR28, URZ, UPT ;  /* 0x000000ff1c00728c */ /* 0x000fe4000bf25270 */
[----:B0-----:R-:W-:Y:S01]  /*0400*/  UIMAD.WIDE.U32 UR12, UR6, UR10, URZ ;  /* 0x0000000a060c72a5 */ /* 0x001fe2000f8e00ff */
[----:B---3--:R-:W-:Y:S01]  /*0410*/  R2UR UR5, R2 ;  /* 0x00000000020572ca */ /* 0x008fe200000e0000 */
[----:B--2---:R-:W-:Y:S02]  /*0420*/  USHF.R.U32.HI UR10, URZ, 0x1, UR21 ;  /* 0x00000001ff0a7899 */ /* 0x004fe40008011615 */
[----:B------:R-:W-:Y:S02]  /*0430*/  UIMAD UR13, UR6, UR11, UR13 ;  /* 0x0000000b060d72a4 */ /* 0x000fe4000f8e020d */
[----:B------:R-:W-:-:S08]  /*0440*/  UIMAD UR10, UR10, UR6, URZ ;  /* 0x000000060a0a72a4 */ /* 0x000fd0000f8e02ff */
[----:B------:R-:W-:-:S04]  /*0450*/  UIADD3 UR18, UPT, UPT, URZ, -UR5, URZ ;  /* 0x80000005ff127290 */ /* 0x000fc8000fffe0ff */
[----:B------:R-:W-:-:S04]  /*0460*/  UIMAD UR18, UR18, UR29, URZ ;  /* 0x0000001d121272a4 */ /* 0x000fc8000f8e02ff */
[----:B------:R-:W-:Y:S02]  /*0470*/  UIMAD.WIDE.U32 UR4, UR5, UR18, UR4 ;  /* 0x00000012050472a5 */ /* 0x000fe4000f8e0004 */
[----:B------:R-:W-:Y:S02]  /*0480*/  ULEA UR18, UP3, UR19, UR14, 0x2 ;  /* 0x0000000e13127291 */ /* 0x000fe4000f8610ff */
[----:B------:R-:W-:Y:S02]  /*0490*/  UIMAD.WIDE.U32 UR4, UR5, UR27, URZ ;  /* 0x0000001b050472a5 */ /* 0x000fe4000f8e00ff */
[----:B------:R-:W-:Y:S02]  /*04a0*/  ULEA.HI.X UR19, UR19, UR15, UR7, 0x2, UP3 ;  /* 0x0000000f13137291 */ /* 0x000fe400098f1407 */
[----:B------:R-:W-:-:S03]  /*04b0*/  USHF.R.U64 UR14, UR20, 0x1, UR21 ;  /* 0x00000001140e7899 */ /* 0x000fc60008001215 */
[----:B------:R-:W-:Y:S01]  /*04c0*/  UMOV UR7, UR5 ;  /* 0x0000000500077c82 */ /* 0x000fe20008000000 */
[----:B------:R-:W-:Y:S02]  /*04d0*/  UIMAD.WIDE.U32 UR4, UR6, UR22, URZ ;  /* 0x00000016060472a5 */ /* 0x000fe4000f8e00ff */
[----:B------:R-:W-:Y:S02]  /*04e0*/  UIADD3 UR9, UPT, UPT, -UR7, URZ, URZ ;  /* 0x000000ff07097290 */ /* 0x000fe4000fffe1ff */
[----:B------:R-:W-:Y:S02]  /*04f0*/  UIMAD UR5, UR6, UR23, UR5 ;  /* 0x00000017060572a4 */ /* 0x000fe4000f8e0205 */
[----:B------:R-:W-:Y:S02]  /*0500*/  UIMAD UR9, UR29, UR9, UR27 ;  /* 0x000000091d0972a4 */ /* 0x000fe4000f8e021b */
[----:B------:R-:W-:Y:S02]  /*0510*/  UIMAD.WIDE.U32 UR4, UR8, UR30, UR4 ;  /* 0x0000001e080472a5 */ /* 0x000fe4000f8e0004 */
[----:B------:R-:W-:-:S02]  /*0520*/  UISETP.GT.U32.AND UP2, UPT, UR29, UR9, UPT ;  /* 0x000000091d00728c */ /* 0x000fc4000bf44070 */
[----:B------:R-:W-:Y:S02]  /*0530*/  UIMAD UR21, UR8, UR31, UR5 ;  /* 0x0000001f081572a4 */ /* 0x000fe4000f8e0205 */
[----:B------:R-:W-:Y:S01]  /*0540*/  ULOP3.LUT UR5, UR8, UR28, URZ, 0x3c, !UPT ;  /* 0x0000001c08057292 */ /* 0x000fe2000f8e3cff */
[----:B------:R-:W0:Y:S01]  /*0550*/  LDCU.64 UR22, c[0x0][0x3e8] ;  /* 0x00007d00ff1677ac */ /* 0x000e220008000a00 */
[----:B------:R-:W2:Y:S05]  /*0560*/  LDCU.64 UR30, c[0x0][0x4e0] ;  /* 0x00009c00ff1e77ac */ /* 0x000eaa0008000a00 */
[----:B------:R-:W-:Y:S02]  /*0570*/  @!UP2 UIADD3 UR9, UPT, UPT, UR9, -UR29, URZ ;  /* 0x8000001d0909a290 */ /* 0x000fe4000fffe0ff */
[----:B------:R-:W-:-:S02]  /*0580*/  @!UP2 UIADD3 UR7, UPT, UPT, UR7, 0x1, URZ ;  /* 0x000000010707a890 */ /* 0x000fc4000fffe0ff */
[----:B------:R-:W-:Y:S02]  /*0590*/  UISETP.GE.U32.AND UP0, UPT, UR9, UR29, UPT ;  /* 0x0000001d0900728c */ /* 0x000fe4000bf06070 */
[----:B------:R-:W-:Y:S02]  /*05a0*/  UISETP.GE.AND UP2, UPT, UR5, URZ, UPT ;  /* 0x000000ff0500728c */ /* 0x000fe4000bf46270 */
[----:B------:R-:W-:-:S04]  /*05b0*/  UIADD3 UR4, UP3, UPT, UR24, UR4, URZ ;  /* 0x0000000418047290 */ /* 0x000fc8000ff7e0ff */
[----:B------:R-:W-:Y:S01]  /*05c0*/  UIADD3.X UR21, UPT, UPT, UR25, UR21, URZ, UP3, !UPT ;  /* 0x0000001519157290 */ /* 0x000fe20009ffe4ff */
[----:B------:R-:W3:Y:S02]  /*05d0*/  LDCU.64 UR24, c[0x0][0x540] ;  /* 0x0000a800ff1877ac */ /* 0x000ee40008000a00 */
[----:B------:R-:W-:Y:S02]  /*05e0*/  @UP0 UIADD3 UR7, UPT, UPT, UR7, 0x1, URZ ;  /* 0x0000000107070890 */ /* 0x000fe4000fffe0ff */
[----:B------:R-:W-:Y:S02]  /*05f0*/  UISETP.NE.U32.AND UP0, UPT, UR36, URZ, UPT ;  /* 0x000000ff2400728c */ /* 0x000fe4000bf05070 */
[----:B------:R-:W-:Y:S02]  /*0600*/  @!UP2 UIADD3 UR7, UPT, UPT, -UR7, URZ, URZ ;  /* 0x000000ff0707a290 */ /* 0x000fe4000fffe1ff */
[----:B------:R-:W-:Y:S02]  /*0610*/  UISETP.NE.AND.EX UP0, UPT, UR37, URZ, UPT, UP0 ;  /* 0x000000ff2500728c */ /* 0x000fe4000bf05300 */
[----:B----4-:R-:W-:-:S02]  /*0620*/  ULEA UR20, UP2, UR4, UR32, 0x2 ;  /* 0x0000002004147291 */ /* 0x010fc4000f8410ff */
[----:B------:R-:W-:Y:S02]  /*0630*/  @!UP1 ULOP3.LUT UR7, URZ, UR28, URZ, 0x33, !UPT ;  /* 0x0000001cff079292 */ /* 0x000fe4000f8e33ff */
[----:B------:R-:W-:Y:S02]  /*0640*/  ULEA.HI.X UR21, UR4, UR33, UR21, 0x2, UP2 ;  /* 0x0000002104157291 */ /* 0x000fe400090f1415 */
[----:B------:R-:W-:Y:S02]  /*0650*/  USHF.R.S32.HI UR4, URZ, 0x1f, UR7 ;  /* 0x0000001fff047899 */ /* 0x000fe40008011407 */
[----:B0-----:R-:W-:Y:S01]  /*0660*/  UIMAD.WIDE.U32 UR12, UR7, UR22, UR12 ;  /* 0x00000016070c72a5 */ /* 0x001fe2000f8e000c */
[----:B------:R-:W0:Y:S01]  /*0670*/  @UP0 LDCU UR15, c[0x0][0x384] ;  /* 0x00007080ff0f07ac */ /* 0x000e220008000800 */
[----:B------:R-:W-:Y:S02]  /*0680*/  UIMAD UR5, UR4, UR22, URZ ;  /* 0x00000016040572a4 */ /* 0x000fe4000f8e02ff */
[----:B--2---:R-:W-:-:S02]  /*0690*/  UIMAD UR11, UR4, UR30, URZ ;  /* 0x0000001e040b72a4 */ /* 0x004fc4000f8e02ff */
[----:B------:R-:W-:Y:S02]  /*06a0*/  UIMAD UR9, UR7, UR23, UR5 ;  /* 0x00000017070972a4 */ /* 0x000fe4000f8e0205 */
[----:B------:R-:W-:Y:S02]  /*06b0*/  UIMAD.WIDE.U32 UR4, UR7, UR30, URZ ;  /* 0x0000001e070472a5 */ /* 0x000fe4000f8e00ff */
[----:B------:R-:W-:Y:S02]  /*06c0*/  UIMAD UR11, UR7, UR31, UR11 ;  /* 0x0000001f070b72a4 */ /* 0x000fe4000f8e020b */
[----:B------:R-:W-:Y:S01]  /*06d0*/  ULEA UR7, UR26, 0xfffff000, 0xc ;  /* 0xfffff0001a077891 */ /* 0x000fe2000f8e60ff */
[----:B------:R-:W2:Y:S01]  /*06e0*/  @UP0 LDCU UR27, c[0x0][0x38c] ;  /* 0x00007180ff1b07ac */ /* 0x000ea20008000800 */
[----:B------:R-:W4:Y:S02]  /*06f0*/  LDCU.64 UR28, c[0x0][0x450] ;  /* 0x00008a00ff1c77ac */ /* 0x000f240008000a00 */
[----:B------:R-:W-:-:S02]  /*0700*/  UIADD3 UR22, UP1, UPT, UR7, UR12, URZ ;  /* 0x0000000c07167290 */ /* 0x000fc4000ff3e0ff */
[----:B------:R-:W-:Y:S01]  /*0710*/  UIADD3 UR9, UPT, UPT, UR13, UR9, URZ ;  /* 0x000000090d097290 */ /* 0x000fe2000fffe0ff */
[----:B------:R-:W5:Y:S01]  /*0720*/  @UP0 LDCU.64 UR12, c[0x0][0x480] ;  /* 0x00009000ff0c07ac */ /* 0x000f620008000a00 */
[----:B------:R-:W-:Y:S02]  /*0730*/  UIADD3 UR5, UPT, UPT, UR5, UR11, URZ ;  /* 0x0000000b05057290 */ /* 0x000fe4000fffe0ff */
[----:B------:R-:W-:Y:S02]  /*0740*/  ULEA.HI.X.SX32 UR7, UR7, UR9, 0x1, UP1 ;  /* 0x0000000907077291 */ /* 0x000fe400088f0eff */
[----:B0-----:R-:W-:Y:S02]  /*0750*/  @UP0 UIMAD UR9, UR6, UR15, UR8 ;  /* 0x0000000f060902a4 */ /* 0x001fe4000f8e0208 */
[----:B------:R-:W-:Y:S02]  /*0760*/  UIMAD.WIDE.U32 UR14, UR6, UR14, UR4 ;  /* 0x0000000e060e72a5 */ /* 0x000fe4000f8e0004 */
[----:B------:R-:W-:-:S02]  /*0770*/  @UP0 UIMAD UR4, UR9, UR26, URZ ;  /* 0x0000001a090402a4 */ /* 0x000fc4000f8e02ff */
[----:B------:R-:W-:Y:S02]  /*0780*/  UIADD3 UR5, UPT, UPT, UR15, UR10, URZ ;  /* 0x0000000a0f057290 */ /* 0x000fe4000fffe0ff */
[----:B---3--:R-:W-:Y:S02]  /*0790*/  ULEA UR9, UP1, UR14, UR24, 0x3 ;  /* 0x000000180e097291 */ /* 0x008fe4000f8218ff */
[----:B--2---:R-:W-:Y:S02]  /*07a0*/  @UP0 UIMAD UR10, UR4, UR27, URZ ;  /* 0x0000001b040a02a4 */ /* 0x004fe4000f8e02ff */
[----:B----4-:R-:W-:Y:S02]  /*07b0*/  ULEA UR23, UP2, UR22, UR28, 0x2 ;  /* 0x0000001c16177291 */ /* 0x010fe4000f8410ff */
[----:B------:R-:W-:Y:S01]  /*07c0*/  ULEA.HI.X UR14, UR14, UR25, UR5, 0x3, UP1 ;  /* 0x000000190e0e7291 */ /* 0x000fe200088f1c05 */
[----:B------:R-:W-:Y:S02]  /*07d0*/  UMOV UR4, URZ ;  /* 0x000000ff00047c82 */ /* 0x000fe40008000000 */
[----:B------:R-:W-:Y:S01]  /*07e0*/  UMOV UR5, URZ ;  /* 0x000000ff00057c82 */ /* 0x000fe20008000000 */
[----:B-----5:R-:W-:-:S02]  /*07f0*/  @UP0 UIMAD.WIDE UR4, UR10, 0x10, UR12 ;  /* 0x000000100a0408a5 */ /* 0x020fc4000f8e020c */
[----:B------:R-:W-:Y:S02]  /*0800*/  ULEA.HI.X UR22, UR22, UR29, UR7, 0x2, UP2 ;  /* 0x0000001d16167291 */ /* 0x000fe400090f1407 */
[----:B------:R-:W-:Y:S01]  /*0810*/  UISETP.GE.AND UP0, UPT, UR26, 0x1, UPT ;  /* 0x000000011a00788c */ /* 0x000fe2000bf06270 */
[----:B------:R-:W-:Y:S01]  /*0820*/  UMOV UR7, URZ ;  /* 0x000000ff00077c82 */ /* 0x000fe20008000000 */
[----:B------:R-:W-:Y:S01]  /*0830*/  UMOV UR6, URZ ;  /* 0x000000ff00067c82 */ /* 0x000fe20008000000 */
[----:B------:R-:W-:Y:S02]  /*0840*/  @P0 R2UR UR7, R3 ;  /* 0x00000000030702ca */ /* 0x000fe400000e0000 */
[----:B------:R-:W-:-:S04]  /*0850*/  @P1 R2UR UR6, R4 ;  /* 0x00000000040612ca */ /* 0x000fc800000e0000 */
[----:B-1----:R-:W-:Y:S11]  /*0860*/  BRA.U !UP0, `(.L_x_586) ;  /* 0x000000c108587547 */ /* 0x002ff6000b800000 */
[----:B------:R-:W0:Y:S01]  /*0870*/  S2R R3, SR_TID.X ;  /* 0x0000000000037919 */ /* 0x000e220000002100 */
[----:B------:R-:W1:Y:S01]  /*0880*/  LDCU UR15, c[0x0][0x394] ;  /* 0x00007280ff0f77ac */ /* 0x000e620008000800 */
[----:B------:R2:W-:Y:S04]  /*0890*/  STL [R1+0x8], RZ ;  /* 0x000008ff01007387 */ /* 0x0005e80000100800 */
[----:B------:R2:W-:Y:S01]  /*08a0*/  STL [R1+0xc], RZ ;  /* 0x00000cff01007387 */ /* 0x0005e20000100800 */
[C---:B0-----:R-:W-:Y:S02]  /*08b0*/  SHF.L.U32 R5, R3.reuse, 0x4, RZ ;  /* 0x0000000403057819 */ /* 0x041fe400000006ff */
[C---:B------:R-:W-:Y:S02]  /*08c0*/  LOP3.LUT R0, R3.reuse, 0x1f, RZ, 0xc0, !PT ;  /* 0x0000001f03007812 */ /* 0x040fe400078ec0ff */
[----:B------:R-:W-:-:S02]  /*08d0*/  LOP3.LUT R3, R3, 0x3e0, RZ, 0xc0, !PT ;  /* 0x000003e003037812 */ /* 0x000fc400078ec0ff */
[----:B-12---:R-:W-:-:S07]  /*08e0*/  LOP3.LUT R7, R0, 0x3e00, R5, 0xf8, !PT ;  /* 0x00003e0000077812 */ /* 0x006fce00078ef805 */
.L_x_686:
[----:B0-----:R-:W0:Y:S01]  /*08f0*/  LDCU UR33, c[0x0][0x388] ;  /* 0x00007100ff2177ac */ /* 0x001e220008000800 */
[----:B------:R-:W-:Y:S01]  /*0900*/  LEA R11, R3, R0, 0x4 ;  /* 0x00000000030b7211 */ /* 0x000fe200078e20ff */
[----:B------:R-:W2:Y:S01]  /*0910*/  LDL.LU R60, [R1+0xc] ;  /* 0x00000c00013c7983 */ /* 0x000ea20000300800 */
[----:B------:R-:W-:Y:S01]  /*0920*/  MOV R4, UR16 ;  /* 0x0000001000047c02 */ /* 0x000fe20008000f00 */
[----:B------:R-:W-:Y:S01]  /*0930*/  ULEA UR8, UR15, 0xfffff800, 0xb ;  /* 0xfffff8000f087891 */ /* 0x000fe2000f8e58ff */
[----:B------:R-:W-:Y:S02]  /*0940*/  IADD3 R25, PT, PT, R11, 0x20, RZ ;  /* 0x000000200b197810 */ /* 0x000fe40007ffe0ff */
[----:B------:R-:W-:Y:S02]  /*0950*/  CS2R R18, SRZ ;  /* 0x0000000000127805 */ /* 0x000fe4000001ff00 */
[----:B------:R-:W-:Y:S02]  /*0960*/  MOV R5, UR17 ;  /* 0x0000001100057c02 */ /* 0x000fe40008000f00 */
[----:B------:R-:W-:-:S02]  /*0970*/  CS2R R16, SRZ ;  /* 0x0000000000107805 */ /* 0x000fc4000001ff00 */
[C---:B------:R-:W-:Y:S02]  /*0980*/  IADD3 R6, PT, PT, R11.reuse, 0x40, RZ ;  /* 0x000000400b067810 */ /* 0x040fe40007ffe0ff */
[----:B------:R-:W-:Y:S02]  /*0990*/  CS2R R14, SRZ ;  /* 0x00000000000e7805 */ /* 0x000fe4000001ff00 */
[----:B------:R-:W-:Y:S01]  /*09a0*/  IADD3 R10, PT, PT, R11, 0x60, RZ ;  /* 0x000000600b0a7810 */ /* 0x000fe20007ffe0ff */
[C---:B------:R-:W-:Y:S01]  /*09b0*/  IMAD.WIDE.U32 R8, R7.reuse, 0x4, R4 ;  /* 0x0000000407087825 */ /* 0x040fe200078e0004 */
[----:B------:R-:W-:Y:S02]  /*09c0*/  SHF.L.U32 R4, R7, 0x2, RZ ;  /* 0x0000000207047819 */ /* 0x000fe400000006ff */
[----:B------:R-:W-:Y:S02]  /*09d0*/  CS2R R20, SRZ ;  /* 0x0000000000147805 */ /* 0x000fe4000001ff00 */
[----:B------:R-:W-:-:S02]  /*09e0*/  IADD3 R5, PT, PT, R11, 0xa0, RZ ;  /* 0x000000a00b057810 */ /* 0x000fc40007ffe0ff */
[----:B------:R-:W-:Y:S02]  /*09f0*/  CS2R R22, SRZ ;  /* 0x0000000000167805 */ /* 0x000fe4000001ff00 */
[C---:B------:R-:W-:Y:S01]  /*0a00*/  IADD3 R27, PT, PT, R11.reuse, 0xe0, RZ ;  /* 0x000000e00b1b7810 */ /* 0x040fe20007ffe0ff */
[----:B0-----:R-:W-:Y:S01]  /*0a10*/  UIADD3 UR8, UPT, UPT, -UR8, UR33, URZ ;  /* 0x0000002108087290 */ /* 0x001fe2000fffe1ff */
[C---:B------:R-:W-:Y:S01]  /*0a20*/  IADD3 R29, PT, PT, R11.reuse, 0x100, RZ ;  /* 0x000001000b1d7810 */ /* 0x040fe20007ffe0ff */
[----:B------:R-:W-:Y:S01]  /*0a30*/  HFMA2 R26, -RZ, RZ, 0, 0 ;  /* 0x00000000ff1a7431 */ /* 0x000fe200000001ff */
[C---:B------:R-:W-:Y:S02]  /*0a40*/  IADD3 R12, PT, PT, R11.reuse, 0x80, RZ ;  /* 0x000000800b0c7810 */ /* 0x040fe40007ffe0ff */
[----:B------:R-:W-:Y:S02]  /*0a50*/  IADD3 R30, PT, PT, R11, 0x120, RZ ;  /* 0x000001200b1e7810 */ /* 0x000fe40007ffe0ff */
[----:B------:R-:W-:-:S02]  /*0a60*/  ISETP.GE.AND P0, PT, R25, UR8, PT ;  /* 0x0000000819007c0c */ /* 0x000fc4000bf06270 */
[----:B------:R-:W-:Y:S02]  /*0a70*/  ISETP.GE.AND P6, PT, R6, UR8, PT ;  /* 0x0000000806007c0c */ /* 0x000fe4000bfc6270 */
[----:B------:R-:W-:Y:S02]  /*0a80*/  P2R R47, PR, RZ, 0x1 ;  /* 0x00000001ff2f7803 */ /* 0x000fe40000000000 */
[----:B------:R-:W-:Y:S02]  /*0a90*/  ISETP.GE.AND P0, PT, R7, UR8, PT ;  /* 0x0000000807007c0c */ /* 0x000fe4000bf06270 */
[C---:B------:R-:W-:Y:S02]  /*0aa0*/  IADD3 R6, P1, PT, R4.reuse, UR18, RZ ;  /* 0x0000001204067c10 */ /* 0x040fe4000ff3e0ff */
[----:B------:R-:W-:Y:S02]  /*0ab0*/  P2R R45, PR, RZ, 0x1 ;  /* 0x00000001ff2d7803 */ /* 0x000fe40000000000 */
[----:B------:R-:W-:-:S02]  /*0ac0*/  IADD3 R4, P0, PT, R4, UR20, RZ ;  /* 0x0000001404047c10 */ /* 0x000fc4000ff1e0ff */
[----:B------:R-:W-:Y:S01]  /*0ad0*/  ISETP.GE.AND P3, PT, R5, UR8, PT ;  /* 0x0000000805007c0c */ /* 0x000fe2000bf66270 */
[----:B------:R-:W-:Y:S01]  /*0ae0*/  BAR.SYNC.DEFER_BLOCKING 0x0 ;  /* 0x0000000000007b1d */ /* 0x000fe20000010000 */
[----:B------:R-:W-:Y:S02]  /*0af0*/  IADD3.X R5, PT, PT, RZ, UR21, RZ, P0, !PT ;  /* 0x00000015ff057c10 */ /* 0x000fe400087fe4ff */
[----:B------:R-:W-:Y:S02]  /*0b00*/  ISETP.NE.AND P0, PT, R45, RZ, PT ;  /* 0x000000ff2d00720c */ /* 0x000fe40003f05270 */
[----:B------:R-:W-:Y:S02]  /*0b10*/  ISETP.GE.AND P5, PT, R10, UR8, PT ;  /* 0x000000080a007c0c */ /* 0x000fe4000bfa6270 */
[----:B------:R-:W-:Y:S02]  /*0b20*/  IADD3 R10, PT, PT, R11, 0xc0, RZ ;  /* 0x000000c00b0a7810 */ /* 0x000fe40007ffe0ff */
[----:B------:R-:W-:-:S02]  /*0b30*/  IADD3.X R7, PT, PT, RZ, UR19, RZ, P1, !PT ;  /* 0x00000013ff077c10 */ /* 0x000fc40008ffe4ff */
[----:B------:R-:W-:Y:S01]  /*0b40*/  ISETP.GE.AND P2, PT, R10, UR8, PT ;  /* 0x000000080a007c0c */ /* 0x000fe2000bf46270 */
[----:B------:R-:W-:Y:S01]  /*0b50*/  HFMA2 R10, -RZ, RZ, 0, 0 ;  /* 0x00000000ff0a7431 */ /* 0x000fe200000001ff */
[----:B------:R-:W-:Y:S02]  /*0b60*/  ISETP.GE.AND P1, PT, R25, UR8, PT ;  /* 0x0000000819007c0c */ /* 0x000fe4000bf26270 */
[----:B------:R-:W-:Y:S02]  /*0b70*/  ISETP.GE.AND P4, PT, R12, UR8, PT ;  /* 0x000000080c007c0c */ /* 0x000fe4000bf86270 */
[----:B------:R-:W-:Y:S02]  /*0b80*/  CS2R R12, SRZ ;  /* 0x00000000000c7805 */ /* 0x000fe4000001ff00 */
[C---:B------:R-:W-:Y:S02]  /*0b90*/  IADD3 R32, PT, PT, R11.reuse, 0x140, RZ ;  /* 0x000001400b207810 */ /* 0x040fe40007ffe0ff */
[----:B------:R-:W-:-:S02]  /*0ba0*/  IADD3 R34, PT, PT, R11, 0x160, RZ ;  /* 0x000001600b227810 */ /* 0x000fc40007ffe0ff */
[C---:B------:R-:W-:Y:S02]  /*0bb0*/  IADD3 R36, PT, PT, R11.reuse, 0x180, RZ ;  /* 0x000001800b247810 */ /* 0x040fe40007ffe0ff */
[----:B------:R-:W-:Y:S01]  /*0bc0*/  IADD3 R38, PT, PT, R11, 0x1a0, RZ ;  /* 0x000001a00b267810 */ /* 0x000fe20007ffe0ff */
[----:B------:R-:W3:Y:S01]  /*0bd0*/  @!P0 LDG.E R10, desc[UR34][R8.64] ;  /* 0x00000022080a8981 */ /* 0x000ee2000c1e1900 */
[----:B------:R-:W-:Y:S02]  /*0be0*/  ISETP.GE.AND P0, PT, R27, UR8, PT ;  /* 0x000000081b007c0c */ /* 0x000fe4000bf06270 */
[----:B------:R-:W-:Y:S01]  /*0bf0*/  P2R R57, PR, RZ, 0x4 ;  /* 0x00000004ff397803 */ /* 0x000fe20000000000 */
[----:B------:R-:W4:Y:S01]  /*0c00*/  @!P1 LDG.E R12, desc[UR34][R8.64+0x80] ;  /* 0x00008022080c9981 */ /* 0x000f22000c1e1900 */
[----:B------:R-:W-:Y:S02]  /*0c10*/  P2R R58, PR, RZ, 0x1 ;  /* 0x00000001ff3a7803 */ /* 0x000fe40000000000 */
[----:B------:R-:W-:Y:S01]  /*0c20*/  IADD3 R25, PT, PT, R11, 0x1c0, RZ ;  /* 0x000001c00b197810 */ /* 0x000fe20007ffe0ff */
[----:B------:R-:W5:Y:S01]  /*0c30*/  @!P2 LDG.E R17, desc[UR34][R8.64+0x300] ;  /* 0x000300220811a981 */ /* 0x000f62000c1e1900 */
[----:B------:R-:W-:-:S02]  /*0c40*/  P2R R55, PR, RZ, 0x8 ;  /* 0x00000008ff377803 */ /* 0x000fc40000000000 */
[----:B------:R-:W-:Y:S01]  /*0c50*/  P2R R53, PR, RZ, 0x10 ;  /* 0x00000010ff357803 */ /* 0x000fe20000000000 */
[----:B------:R-:W2:Y:S01]  /*0c60*/  @!P3 LDG.E R16, desc[UR34][R8.64+0x280] ;  /* 0x000280220810b981 */ /* 0x000ea2000c1e1900 */
[----:B------:R-:W-:Y:S02]  /*0c70*/  P2R R51, PR, RZ, 0x20 ;  /* 0x00000020ff337803 */ /* 0x000fe40000000000 */
[----:B------:R-:W-:Y:S01]  /*0c80*/  P2R R49, PR, RZ, 0x40 ;  /* 0x00000040ff317803 */ /* 0x000fe20000000000 */
[----:B------:R-:W5:Y:S01]  /*0c90*/  @!P0 LDG.E R18, desc[UR34][R8.64+0x380] ;  /* 0x0003802208128981 */ /* 0x000f62000c1e1900 */
[----:B------:R-:W-:Y:S02]  /*0ca0*/  ISETP.GE.AND P0, PT, R29, UR8, PT ;  /* 0x000000081d007c0c */ /* 0x000fe4000bf06270 */
[----:B------:R-:W-:Y:S01]  /*0cb0*/  ISETP.GE.AND P1, PT, R32, UR8, PT ;  /* 0x0000000820007c0c */ /* 0x000fe2000bf26270 */
[----:B------:R-:W2:Y:S01]  /*0cc0*/  @!P4 LDG.E R15, desc[UR34][R8.64+0x200] ;  /* 0x00020022080fc981 */ /* 0x000ea2000c1e1900 */
[----:B------:R-:W-:-:S02]  /*0cd0*/  P2R R59, PR, RZ, 0x1 ;  /* 0x00000001ff3b7803 */ /* 0x000fc40000000000 */
[----:B------:R-:W-:Y:S01]  /*0ce0*/  IADD3 R11, PT, PT, R11, 0x1e0, RZ ;  /* 0x000001e00b0b7810 */ /* 0x000fe20007ffe0ff */
[----:B------:R-:W5:Y:S01]  /*0cf0*/  @!P5 LDG.E R14, desc[UR34][R8.64+0x180] ;  /* 0x00018022080ed981 */ /* 0x000f62000c1e1900 */
[----:B------:R-:W-:Y:S02]  /*0d00*/  ISETP.GE.AND P2, PT, R34, UR8, PT ;  /* 0x0000000822007c0c */ /* 0x000fe4000bf46270 */
[----:B------:R-:W-:Y:S01]  /*0d10*/  MOV R24, RZ ;  /* 0x000000ff00187202 */ /* 0x000fe20000000f00 */
[----:B------:R-:W2:Y:S01]  /*0d20*/  @!P6 LDG.E R13, desc[UR34][R8.64+0x100] ;  /* 0x00010022080de981 */ /* 0x000ea2000c1e1900 */
[----:B------:R-:W-:-:S03]  /*0d30*/  MOV R28, RZ ;  /* 0x000000ff001c7202 */ /* 0x000fc60000000f00 */
[----:B------:R-:W5:Y:S01]  /*0d40*/  @!P0 LDG.E R19, desc[UR34][R8.64+0x400] ;  /* 0x0004002208138981 */ /* 0x000f62000c1e1900 */
[----:B------:R-:W-:Y:S02]  /*0d50*/  ISETP.GE.AND P0, PT, R30, UR8, PT ;  /* 0x000000081e007c0c */ /* 0x000fe4000bf06270 */
[----:B------:R-:W-:Y:S01]  /*0d60*/  ISETP.GE.AND P3, PT, R36, UR8, PT ;  /* 0x0000000824007c0c */ /* 0x000fe2000bf66270 */
[----:B------:R-:W5:Y:S01]  /*0d70*/  @!P1 LDG.E R21, desc[UR34][R8.64+0x500] ;  /* 0x0005002208159981 */ /* 0x000f62000c1e1900 */
[----:B------:R-:W-:Y:S02]  /*0d80*/  ISETP.GE.AND P4, PT, R38, UR8, PT ;  /* 0x0000000826007c0c */ /* 0x000fe4000bf86270 */
[----:B------:R-:W-:Y:S01]  /*0d90*/  ISETP.GE.AND P5, PT, R25, UR8, PT ;  /* 0x0000000819007c0c */ /* 0x000fe2000bfa6270 */
[----:B------:R-:W5:Y:S01]  /*0da0*/  @!P2 LDG.E R22, desc[UR34][R8.64+0x580] ;  /* 0x000580220816a981 */ /* 0x000f62000c1e1900 */
[----:B------:R-:W-:-:S05]  /*0db0*/  ISETP.GE.AND P6, PT, R11, UR8, PT ;  /* 0x000000080b007c0c */ /* 0x000fca000bfc6270 */
[----:B------:R-:W5:Y:S04]  /*0dc0*/  @!P0 LDG.E R20, desc[UR34][R8.64+0x480] ;  /* 0x0004802208148981 */ /* 0x000f68000c1e1900 */
[----:B------:R-:W5:Y:S04]  /*0dd0*/  @!P3 LDG.E R24, desc[UR34][R8.64+0x600] ;  /* 0x000600220818b981 */ /* 0x000f68000c1e1900 */
[----:B------:R-:W5:Y:S04]  /*0de0*/  @!P4 LDG.E R26, desc[UR34][R8.64+0x680] ;  /* 0x00068022081ac981 */ /* 0x000f68000c1e1900 */
[----:B------:R-:W5:Y:S04]  /*0df0*/  @!P5 LDG.E R23, desc[UR34][R8.64+0x700] ;  /* 0x000700220817d981 */ /* 0x000f68000c1e1900 */
[----:B------:R0:W5:Y:S01]  /*0e00*/  @!P6 LDG.E R28, desc[UR34][R8.64+0x780] ;  /* 0x00078022081ce981 */ /* 0x000162000c1e1900 */
[----:B------:R-:W1:Y:S01]  /*0e10*/  S2R R182, SR_TID.X ;  /* 0x0000000000b67919 */ /* 0x000e620000002100 */
[----:B------:R-:W0:Y:S01]  /*0e20*/  S2R R105, SR_LANEID ;  /* 0x0000000000697919 */ /* 0x000e220000000000 */
[----:B------:R-:W0:Y:S01]  /*0e30*/  S2UR UR8, SR_CgaCtaId ;  /* 0x00000000000879c3 */ /* 0x000e220000008800 */
[----:B------:R-:W-:Y:S01]  /*0e40*/  UMOV UR28, 0x400 ;  /* 0x00000400001c7882 */ /* 0x000fe20000000000 */
[----:B------:R-:W-:-:S02]  /*0e50*/  P2R R43, PR, RZ, 0x1 ;  /* 0x00000001ff2b7803 */ /* 0x000fc40000000000 */
[----:B------:R-:W-:-:S04]  /*0e60*/  ISETP.NE.AND P0, PT, R59, RZ, PT ;  /* 0x000000ff3b00720c */ /* 0x000fc80003f05270 */
[----:B------:R-:W-:Y:S02]  /*0e70*/  P2R R41, PR, RZ, 0x1 ;  /* 0x00000001ff297803 */ /* 0x000fe40000000000 */
[----:B-1----:R-:W-:-:S04]  /*0e80*/  SHF.L.U32 R11, R182, 0x4, RZ ;  /* 0x00000004b60b7819 */ /* 0x002fc800000006ff */
[----:B------:R-:W-:-:S04]  /*0e90*/  LOP3.LUT R30, R11, 0x3e00, RZ, 0xc0, !PT ;  /* 0x00003e000b1e7812 */ /* 0x000fc800078ec0ff */
[----:B0-----:R-:W-:Y:S01]  /*0ea0*/  IADD3 R11, PT, PT, R30, R105, RZ ;  /* 0x000000691e0b7210 */ /* 0x001fe20007ffe0ff */
[----:B------:R-:W-:Y:S01]  /*0eb0*/  ULEA UR28, UR8, UR28, 0x18 ;  /* 0x0000001c081c7291 */ /* 0x000fe2000f8ec0ff */
[----:B------:R-:W-:Y:S01]  /*0ec0*/  ISETP.NE.AND P0, PT, R58, RZ, PT ;  /* 0x000000ff3a00720c */ /* 0x000fe20003f05270 */
[----:B------:R-:W0:Y:S01]  /*0ed0*/  LDCU UR8, c[0x0][0x38c] ;  /* 0x00007180ff0877ac */ /* 0x000e220008000800 */
[C---:B------:R-:W-:Y:S02]  /*0ee0*/  IADD3 R30, PT, PT, R11.reuse, 0x20, RZ ;  /* 0x000000200b1e7810 */ /* 0x040fe40007ffe0ff */
[C---:B------:R-:W-:Y:S02]  /*0ef0*/  IADD3 R8, PT, PT, R11.reuse, 0x40, RZ ;  /* 0x000000400b087810 */ /* 0x040fe40007ffe0ff */
[C---:B------:R-:W-:Y:S02]  /*0f00*/  IADD3 R32, PT, PT, R11.reuse, 0x60, RZ ;  /* 0x000000600b207810 */ /* 0x040fe40007ffe0ff */
[----:B------:R-:W-:-:S02]  /*0f10*/  LEA.HI.SX32 R25, R11, R11, 0x1b ;  /* 0x0000000b0b197211 */ /* 0x000fc400078fdaff */
[C---:B------:R-:W-:Y:S02]  /*0f20*/  IADD3 R34, PT, PT, R11.reuse, 0x80, RZ ;  /* 0x000000800b227810 */ /* 0x040fe40007ffe0ff */
[C---:B------:R-:W-:Y:S02]  /*0f30*/  IADD3 R36, PT, PT, R11.reuse, 0xa0, RZ ;  /* 0x000000a00b247810 */ /* 0x040fe40007ffe0ff */
[-C--:B------:R-:W-:Y:S02]  /*0f40*/  LEA.HI.SX32 R30, R30, R11.reuse, 0x1b ;  /* 0x0000000b1e1e7211 */ /* 0x080fe400078fdaff */
[C---:B------:R-:W-:Y:S02]  /*0f50*/  IADD3 R38, PT, PT, R11.reuse, 0xc0, RZ ;  /* 0x000000c00b267810 */ /* 0x040fe40007ffe0ff */
[----:B------:R-:W-:Y:S02]  /*0f60*/  LEA.HI.SX32 R8, R8, R11, 0x1b ;  /* 0x0000000b08087211 */ /* 0x000fe400078fdaff */
[----:B------:R-:W-:-:S02]  /*0f70*/  IADD3 R40, PT, PT, R11, 0xe0, RZ ;  /* 0x000000e00b287810 */ /* 0x000fc40007ffe0ff */
[-C--:B------:R-:W-:Y:S02]  /*0f80*/  LEA.HI.SX32 R32, R32, R11.reuse, 0x1b ;  /* 0x0000000b20207211 */ /* 0x080fe400078fdaff */
[----:B------:R-:W-:Y:S02]  /*0f90*/  IADD3 R42, PT, PT, R11, 0x100, RZ ;  /* 0x000001000b2a7810 */ /* 0x000fe40007ffe0ff */
[----:B------:R-:W-:Y:S02]  /*0fa0*/  LEA R62, R25, UR28, 0x2 ;  /* 0x0000001c193e7c11 */ /* 0x000fe4000f8e10ff */
[-C--:B------:R-:W-:Y:S02]  /*0fb0*/  LEA.HI.SX32 R34, R34, R11.reuse, 0x1b ;  /* 0x0000000b22227211 */ /* 0x080fe400078fdaff */
[----:B------:R-:W-:Y:S02]  /*0fc0*/  IADD3 R44, PT, PT, R11, 0x120, RZ ;  /* 0x000001200b2c7810 */ /* 0x000fe40007ffe0ff */
[----:B------:R-:W-:-:S02]  /*0fd0*/  LEA.HI.SX32 R36, R36, R11, 0x1b ;  /* 0x0000000b24247211 */ /* 0x000fc400078fdaff */
[----:B------:R-:W-:Y:S02]  /*0fe0*/  LEA R61, R30, UR28, 0x2 ;  /* 0x0000001c1e3d7c11 */ /* 0x000fe4000f8e10ff */
[C---:B------:R-:W-:Y:S02]  /*0ff0*/  IADD3 R46, PT, PT, R11.reuse, 0x140, RZ ;  /* 0x000001400b2e7810 */ /* 0x040fe40007ffe0ff */
[----:B------:R-:W-:Y:S02]  /*1000*/  LEA.HI.SX32 R38, R38, R11, 0x1b ;  /* 0x0000000b26267211 */ /* 0x000fe400078fdaff */
[----:B------:R-:W-:Y:S02]  /*1010*/  LEA R250, R8, UR28, 0x2 ;  /* 0x0000001c08fa7c11 */ /* 0x000fe4000f8e10ff */
[----:B------:R-:W-:Y:S02]  /*1020*/  P2R R39, PR, RZ, 0x1 ;  /* 0x00000001ff277803 */ /* 0x000fe40000000000 */
[----:B------:R-:W-:-:S02]  /*1030*/  IADD3 R48, PT, PT, R11, 0x160, RZ ;  /* 0x000001600b307810 */ /* 0x000fc40007ffe0ff */
[-C--:B------:R-:W-:Y:S02]  /*1040*/  LEA.HI.SX32 R40, R40, R11.reuse, 0x1b ;  /* 0x0000000b28287211 */ /* 0x080fe400078fdaff */
[----:B------:R-:W-:Y:S02]  /*1050*/  LEA R249, R32, UR28, 0x2 ;  /* 0x0000001c20f97c11 */ /* 0x000fe4000f8e10ff */
[----:B------:R-:W-:Y:S02]  /*1060*/  ISETP.NE.AND P0, PT, R57, RZ, PT ;  /* 0x000000ff3900720c */ /* 0x000fe40003f05270 */
[----:B------:R-:W-:Y:S02]  /*1070*/  IADD3 R50, PT, PT, R11, 0x180, RZ ;  /* 0x000001800b327810 */ /* 0x000fe40007ffe0ff */
[----:B------:R-:W-:Y:S02]  /*1080*/  LEA.HI.SX32 R42, R42, R11, 0x1b ;  /* 0x0000000b2a2a7211 */ /* 0x000fe400078fdaff */
[----:B------:R-:W-:-:S02]  /*1090*/  LEA R244, R34, UR28, 0x2 ;  /* 0x0000001c22f47c11 */ /* 0x000fc4000f8e10ff */
[----:B------:R-:W-:Y:S02]  /*10a0*/  IADD3 R52, PT, PT, R11, 0x1a0, RZ ;  /* 0x000001a00b347810 */ /* 0x000fe40007ffe0ff */
[----:B------:R-:W-:Y:S02]  /*10b0*/  LEA.HI.SX32 R44, R44, R11, 0x1b ;  /* 0x0000000b2c2c7211 */ /* 0x000fe400078fdaff */
[----:B------:R-:W-:Y:S02]  /*10c0*/  LEA R243, R36, UR28, 0x2 ;  /* 0x0000001c24f37c11 */ /* 0x000fe4000f8e10ff */
[----:B------:R-:W-:Y:S02]  /*10d0*/  IADD3 R3, PT, PT, R3, R105, RZ ;  /* 0x0000006903037210 */ /* 0x000fe40007ffe0ff */
[----:B------:R-:W-:Y:S02]  /*10e0*/  IADD3 R54, PT, PT, R11, 0x1c0, RZ ;  /* 0x000001c00b367810 */ /* 0x000fe40007ffe0ff */
[----:B------:R-:W-:-:S02]  /*10f0*/  LEA.HI.SX32 R46, R46, R11, 0x1b ;  /* 0x0000000b2e2e7211 */ /* 0x000fc400078fdaff */
[----:B------:R-:W-:Y:S02]  /*1100*/  LEA R242, R38, UR28, 0x2 ;  /* 0x0000001c26f27c11 */ /* 0x000fe4000f8e10ff */
[----:B------:R-:W-:Y:S02]  /*1110*/  IADD3 R56, PT, PT, R11, 0x1e0, RZ ;  /* 0x000001e00b387810 */ /* 0x000fe40007ffe0ff */
[-C--:B------:R-:W-:Y:S02]  /*1120*/  LEA.HI.SX32 R48, R48, R11.reuse, 0x1b ;  /* 0x0000000b30307211 */ /* 0x080fe400078fdaff */
[----:B------:R-:W-:Y:S02]  /*1130*/  LEA R241, R40, UR28, 0x2 ;  /* 0x0000001c28f17c11 */ /* 0x000fe4000f8e10ff */
[----:B------:R-:W-:Y:S02]  /*1140*/  P2R R37, PR, RZ, 0x1 ;  /* 0x00000001ff257803 */ /* 0x000fe40000000000 */
[----:B------:R-:W-:-:S02]  /*1150*/  LEA.HI.SX32 R50, R50, R11, 0x1b ;  /* 0x0000000b32327211 */ /* 0x000fc400078fdaff */
[----:B------:R-:W-:Y:S02]  /*1160*/  LEA R240, R42, UR28, 0x2 ;  /* 0x0000001c2af07c11 */ /* 0x000fe4000f8e10ff */
[----:B------:R-:W-:Y:S02]  /*1170*/  ISETP.NE.AND P0, PT, R55, RZ, PT ;  /* 0x000000ff3700720c */ /* 0x000fe40003f05270 */
[-C--:B------:R-:W-:Y:S02]  /*1180*/  LEA.HI.SX32 R52, R52, R11.reuse, 0x1b ;  /* 0x0000000b34347211 */ /* 0x080fe400078fdaff */
[----:B------:R-:W-:Y:S02]  /*1190*/  LEA R239, R44, UR28, 0x2 ;  /* 0x0000001c2cef7c11 */ /* 0x000fe4000f8e10ff */
[----:B------:R-:W-:Y:S02]  /*11a0*/  SHF.L.U32 R3, R3, 0x4, RZ ;  /* 0x0000000403037819 */ /* 0x000fe400000006ff */
[----:B------:R-:W-:-:S02]  /*11b0*/  LEA.HI.SX32 R54, R54, R11, 0x1b ;  /* 0x0000000b36367211 */ /* 0x000fc400078fdaff */
[----:B------:R-:W-:Y:S02]  /*11c0*/  LEA R238, R46, UR28, 0x2 ;  /* 0x0000001c2eee7c11 */ /* 0x000fe4000f8e10ff */
[----:B------:R-:W-:Y:S02]  /*11d0*/  LEA.HI.SX32 R56, R56, R11, 0x1b ;  /* 0x0000000b38387211 */ /* 0x000fe400078fdaff */
[----:B------:R-:W-:Y:S02]  /*11e0*/  LEA R237, R48, UR28, 0x2 ;  /* 0x0000001c30ed7c11 */ /* 0x000fe4000f8e10ff */
[----:B------:R-:W-:Y:S02]  /*11f0*/  LEA R229, R50, UR28, 0x2 ;  /* 0x0000001c32e57c11 */ /* 0x000fe4000f8e10ff */
[----:B------:R-:W-:Y:S02]  /*1200*/  P2R R35, PR, RZ, 0x1 ;  /* 0x00000001ff237803 */ /* 0x000fe40000000000 */
[----:B------:R-:W-:-:S02]  /*1210*/  LEA R225, R52, UR28, 0x2 ;  /* 0x0000001c34e17c11 */ /* 0x000fc4000f8e10ff */
[----:B------:R-:W-:Y:S02]  /*1220*/  LEA.HI.SX32 R102, R3, R3, 0x1b ;  /* 0x0000000303667211 */ /* 0x000fe400078fdaff */
[----:B------:R-:W-:Y:S02]  /*1230*/  ISETP.NE.AND P0, PT, R53, RZ, PT ;  /* 0x000000ff3500720c */ /* 0x000fe40003f05270 */
[----:B------:R-:W-:Y:S02]  /*1240*/  LEA R104, R54, UR28, 0x2 ;  /* 0x0000001c36687c11 */ /* 0x000fe4000f8e10ff */
[----:B------:R-:W-:Y:S02]  /*1250*/  LEA R103, R56, UR28, 0x2 ;  /* 0x0000001c38677c11 */ /* 0x000fe4000f8e10ff */
[----:B------:R-:W-:Y:S02]  /*1260*/  LEA R102, R102, UR28, 0x2 ;  /* 0x0000001c66667c11 */ /* 0x000fe4000f8e10ff */
[----:B------:R-:W-:-:S02]  /*1270*/  P2R R33, PR, RZ, 0x1 ;  /* 0x00000001ff217803 */ /* 0x000fc40000000000 */
        /* <DEDUP_REMOVED lines=8> */
[----:B---3--:R1:W-:Y:S04]  /*1300*/  STS [R62], R10 ;  /* 0x0000000a3e007388 */ /* 0x0083e80000000800 */
[----:B----4-:R-:W-:Y:S04]  /*1310*/  STS [R61+0x80], R12 ;  /* 0x0000800c3d007388 */ /* 0x010fe80000000800 */
[----:B--2---:R2:W-:Y:S04]  /*1320*/  STS [R250+0x100], R13 ;  /* 0x0001000dfa007388 */ /* 0x0045e80000000800 */
[----:B-----5:R-:W-:Y:S04]  /*1330*/  STS [R249+0x180], R14 ;  /* 0x0001800ef9007388 */ /* 0x020fe80000000800 */
[----:B------:R3:W-:Y:S04]  /*1340*/  STS [R244+0x200], R15 ;  /* 0x0002000ff4007388 */ /* 0x0007e80000000800 */
[----:B------:R-:W-:Y:S04]  /*1350*/  STS [R243+0x280], R16 ;  /* 0x00028010f3007388 */ /* 0x000fe80000000800 */
[----:B------:R4:W-:Y:S04]  /*1360*/  STS [R242+0x300], R17 ;  /* 0x00030011f2007388 */ /* 0x0009e80000000800 */
[----:B------:R-:W-:Y:S04]  /*1370*/  STS [R241+0x380], R18 ;  /* 0x00038012f1007388 */ /* 0x000fe80000000800 */
[----:B------:R5:W-:Y:S04]  /*1380*/  STS [R240+0x400], R19 ;  /* 0x00040013f0007388 */ /* 0x000be80000000800 */
[----:B------:R0:W-:Y:S04]  /*1390*/  STS [R239+0x480], R20 ;  /* 0x00048014ef007388 */ /* 0x0001e80000000800 */
[----:B------:R-:W-:Y:S04]  /*13a0*/  STS [R238+0x500], R21 ;  /* 0x00050015ee007388 */ /* 0x000fe80000000800 */
[----:B------:R0:W-:Y:S04]  /*13b0*/  STS [R237+0x580], R22 ;  /* 0x00058016ed007388 */ /* 0x0001e80000000800 */
[----:B------:R0:W-:Y:S04]  /*13c0*/  STS [R229+0x600], R24 ;  /* 0x00060018e5007388 */ /* 0x0001e80000000800 */
        /* <DEDUP_REMOVED lines=21> */
[----:B------:R-:W-:-:S05]  /*1520*/  HFMA2 R11, -RZ, RZ, 0, 0 ;  /* 0x00000000ff0b7431 */ /* 0x000fca00000001ff */
[----:B------:R-:W5:Y:S01]  /*1530*/  @!P0 LDG.E R8, desc[UR34][R6.64] ;  /* 0x0000002206088981 */ /* 0x000f62000c1e1900 */
[----:B------:R-:W-:-:S13]  /*1540*/  ISETP.NE.AND P0, PT, R27, RZ, PT ;  /* 0x000000ff1b00720c */ /* 0x000fda0003f05270 */
[----:B------:R-:W5:Y:S01]  /*1550*/  @!P0 LDG.E R9, desc[UR34][R6.64+0x80] ;  /* 0x0000802206098981 */ /* 0x000f62000c1e1900 */
[----:B------:R-:W-:Y:S02]  /*1560*/  ISETP.NE.AND P0, PT, R29, RZ, PT ;  /* 0x000000ff1d00720c */ /* 0x000fe40003f05270 */
[----:B-1----:R-:W-:-:S11]  /*1570*/  MOV R10, RZ ;  /* 0x000000ff000a7202 */ /* 0x002fd60000000f00 */
[----:B------:R-:W5:Y:S01]  /*1580*/  @!P0 LDG.E R11, desc[UR34][R6.64+0x100] ;  /* 0x00010022060b8981 */ /* 0x000f62000c1e1900 */
[----:B------:R-:W-:Y:S02]  /*1590*/  ISETP.NE.AND P0, PT, R31, RZ, PT ;  /* 0x000000ff1f00720c */ /* 0x000fe40003f05270 */
[----:B--2---:R-:W-:-:S11]  /*15a0*/  CS2R R12, SRZ ;  /* 0x00000000000c7805 */ /* 0x004fd6000001ff00 */
[----:B------:R-:W2:Y:S01]  /*15b0*/  @!P0 LDG.E R10, desc[UR34][R6.64+0x180] ;  /* 0x00018022060a8981 */ /* 0x000ea2000c1e1900 */
[----:B------:R-:W-:-:S13]  /*15c0*/  ISETP.NE.AND P0, PT, R33, RZ, PT ;  /* 0x000000ff2100720c */ /* 0x000fda0003f05270 */
[----:B------:R-:W2:Y:S01]  /*15d0*/  @!P0 LDG.E R13, desc[UR34][R6.64+0x200] ;  /* 0x00020022060d8981 */ /* 0x000ea2000c1e1900 */
[----:B------:R-:W-:Y:S02]  /*15e0*/  ISETP.NE.AND P0, PT, R35, RZ, PT ;  /* 0x000000ff2300720c */ /* 0x000fe40003f05270 */
[----:B---3--:R-:W-:-:S11]  /*15f0*/  CS2R R14, SRZ ;  /* 0x00000000000e7805 */ /* 0x008fd6000001ff00 */
[----:B------:R-:W3:Y:S01]  /*1600*/  @!P0 LDG.E R12, desc[UR34][R6.64+0x280] ;  /* 0x00028022060c8981 */ /* 0x000ee2000c1e1900 */
[----:B------:R-:W-:-:S13]  /*1610*/  ISETP.NE.AND P0, PT, R37, RZ, PT ;  /* 0x000000ff2500720c */ /* 0x000fda0003f05270 */
[----:B------:R-:W3:Y:S01]  /*1620*/  @!P0 LDG.E R15, desc[UR34][R6.64+0x300] ;  /* 0x00030022060f8981 */ /* 0x000ee2000c1e1900 */
[----:B------:R-:W-:Y:S02]  /*1630*/  ISETP.NE.AND P0, PT, R39, RZ, PT ;  /* 0x000000ff2700720c */ /* 0x000fe40003f05270 */
[----:B----4-:R-:W-:-:S11]  /*1640*/  CS2R R16, SRZ ;  /* 0x0000000000107805 */ /* 0x010fd6000001ff00 */
[----:B------:R-:W4:Y:S01]  /*1650*/  @!P0 LDG.E R14, desc[UR34][R6.64+0x380] ;  /* 0x00038022060e8981 */ /* 0x000f22000c1e1900 */
[----:B------:R-:W-:Y:S02]  /*1660*/  ISETP.NE.AND P0, PT, R41, RZ, PT ;  /* 0x000000ff2900720c */ /* 0x000fe40003f05270 */
[----:B-----5:R-:W-:Y:S01]  /*1670*/  CS2R R18, SRZ ;  /* 0x0000000000127805 */ /* 0x020fe2000001ff00 */
[----:B0-----:R-:W-:Y:S01]  /*1680*/  HFMA2 R20, -RZ, RZ, 0, 0 ;  /* 0x00000000ff147431 */ /* 0x001fe200000001ff */
[----:B------:R-:W-:Y:S01]  /*1690*/  MOV R22, RZ ;  /* 0x000000ff00167202 */ /* 0x000fe20000000f00 */
[----:B------:R-:W-:Y:S01]  /*16a0*/  HFMA2 R3, -RZ, RZ, 0, 0 ;  /* 0x00000000ff037431 */ /* 0x000fe200000001ff */
[----:B------:R-:W-:Y:S02]  /*16b0*/  MOV R24, RZ ;  /* 0x000000ff00187202 */ /* 0x000fe40000000f00 */
        /* <DEDUP_REMOVED lines=8> */
[----:B------:R0:W5:Y:S01]  /*1740*/  @!P6 LDG.E R24, desc[UR34][R6.64+0x780] ;  /* 0x000780220618e981 */ /* 0x000162000c1e1900 */
        /* <DEDUP_REMOVED lines=20> */
[----:B------:R-:W-:Y:S04]  /*1890*/  STS [R61+0x80], R9 ;  /* 0x000080093d007388 */ /* 0x000fe80000000800 */
[----:B------:R-:W-:Y:S04]  /*18a0*/  STS [R250+0x100], R11 ;  /* 0x0001000bfa007388 */ /* 0x000fe80000000800 */
[----:B--2---:R-:W-:Y:S04]  /*18b0*/  STS [R249+0x180], R10 ;  /* 0x0001800af9007388 */ /* 0x004fe80000000800 */
[----:B------:R-:W-:Y:S04]  /*18c0*/  STS [R244+0x200], R13 ;  /* 0x0002000df4007388 */ /* 0x000fe80000000800 */
[----:B---3--:R-:W-:Y:S04]  /*18d0*/  STS [R243+0x280], R12 ;  /* 0x0002800cf3007388 */ /* 0x008fe80000000800 */
[----:B------:R-:W-:Y:S04]  /*18e0*/  STS [R242+0x300], R15 ;  /* 0x0003000ff2007388 */ /* 0x000fe80000000800 */
[----:B----4-:R-:W-:Y:S04]  /*18f0*/  STS [R241+0x380], R14 ;  /* 0x0003800ef1007388 */ /* 0x010fe80000000800 */
[----:B-----5:R-:W-:Y:S04]  /*1900*/  STS [R240+0x400], R17 ;  /* 0x00040011f0007388 */ /* 0x020fe80000000800 */
[----:B------:R-:W-:Y:S04]  /*1910*/  STS [R239+0x480], R16 ;  /* 0x00048010ef007388 */ /* 0x000fe80000000800 */
[----:B------:R-:W-:Y:S04]  /*1920*/  STS [R238+0x500], R19 ;  /* 0x00050013ee007388 */ /* 0x000fe80000000800 */
[----:B------:R-:W-:Y:S04]  /*1930*/  STS [R237+0x580], R18 ;  /* 0x00058012ed007388 */ /* 0x000fe80000000800 */
        /* <DEDUP_REMOVED lines=22> */
[----:B0-----:R-:W-:-:S05]  /*1aa0*/  HFMA2 R3, -RZ, RZ, 0, 0 ;  /* 0x00000000ff037431 */ /* 0x001fca00000001ff */
[----:B------:R-:W2:Y:S01]  /*1ab0*/  @!P0 LDG.E R6, desc[UR34][R4.64] ;  /* 0x0000002204068981 */ /* 0x000ea2000c1e1900 */
[----:B------:R-:W-:-:S13]  /*1ac0*/  ISETP.NE.AND P0, PT, R34, RZ, PT ;  /* 0x000000ff2200720c */ /* 0x000fda0003f05270 */
[----:B------:R-:W3:Y:S01]  /*1ad0*/  @!P0 LDG.E R3, desc[UR34][R4.64+0x80] ;  /* 0x0000802204038981 */ /* 0x000ee2000c1e1900 */
[----:B------:R-:W-:Y:S02]  /*1ae0*/  ISETP.NE.AND P0, PT, R35, RZ, PT ;  /* 0x000000ff2300720c */ /* 0x000fe40003f05270 */
[----:B------:R-:W-:-:S11]  /*1af0*/  CS2R R8, SRZ ;  /* 0x0000000000087805 */ /* 0x000fd6000001ff00 */
[----:B------:R-:W4:Y:S01]  /*1b00*/  @!P0 LDG.E R7, desc[UR34][R4.64+0x100] ;  /* 0x0001002204078981 */ /* 0x000f22000c1e1900 */
        /* <DEDUP_REMOVED lines=15> */
[----:B------:R-:W-:Y:S01]  /*1c00*/  MOV R34, RZ ;  /* 0x000000ff00227202 */ /* 0x000fe20000000f00 */
[----:B------:R-:W-:Y:S01]  /*1c10*/  HFMA2 R36, -RZ, RZ, 0, 0 ;  /* 0x00000000ff247431 */ /* 0x000fe200000001ff */
[----:B------:R-:W-:Y:S01]  /*1c20*/  MOV R38, RZ ;  /* 0x000000ff00267202 */ /* 0x000fe20000000f00 */
        /* <DEDUP_REMOVED lines=8> */
[----:B------:R-:W5:Y:S04]  /*1cb0*/  @!P6 LDG.E R38, desc[UR34][R4.64+0x780] ;  /* 0x000780220426e981 */ /* 0x000f68000c1e1900 */
[----:B------:R-:W-:Y:S04]  /*1cc0*/  STL [R1+0x4], R62 ;  /* 0x0000043e01007387 */ /* 0x000fe80000100800 */
[----:B------:R-:W-:Y:S01]  /*1cd0*/  STL [R1], R61 ;  /* 0x0000003d01007387 */ /* 0x000fe20000100800 */
        /* <DEDUP_REMOVED lines=56> */
[----:B---3--:R-:W-:-:S04]  /*2060*/  FFMA.FTZ R15, R87, R62, R16 ;  /* 0x0000003e570f7223 */ /* 0x008fc80000010010 */
[----:B----4-:R-:W-:-:S05]  /*2070*/  FFMA.FTZ R15, R86, R63, R15 ;  /* 0x0000003f560f7223 */ /* 0x010fca000001000f */
[----:B------:R0:W-:Y:S01]  /*2080*/  STL [R1+0xc], R15 ;  /* 0x00000c0f01007387 */ /* 0x0001e20000100800 */
        /* <DEDUP_REMOVED lines=16> */
[----:B------:R-:W-:Y:S06]  /*2190*/  BAR.SYNC.DEFER_BLOCKING 0x0 ;  /* 0x0000000000007b1d */ /* 0x000fec0000010000 */
[----:B0-----:R-:W-:Y:S05]  /*21a0*/  BRA.U !UP0, `(.L_x_587) ;  /* 0x0000009908947547 */ /* 0x001fea000b800000 */
[----:B------:R-:W0:Y:S01]  /*21b0*/  S2UR UR8, SR_CTAID.Y ;  /* 0x00000000000879c3 */ /* 0x000e220000002600 */
[----:B------:R-:W0:Y:S01]  /*21c0*/  LDCU.64 UR28, c[0x0][0x3a0] ;  /* 0x00007400ff1c77ac */ /* 0x000e220008000a00 */
[----:B------:R-:W-:Y:S01]  /*21d0*/  SHF.L.U32 R64, R182, 0x5, RZ ;  /* 0x00000005b6407819 */ /* 0x000fe200000006ff */
[----:B------:R-:W-:Y:S01]  /*21e0*/  FADD.FTZ R17, R3, R3 ;  /* 0x0000000303117221 */ /* 0x000fe20000010000 */
[----:B------:R-:W-:Y:S01]  /*21f0*/  LOP3.LUT R2, R2, 0xfffffffb, RZ, 0xc0, !PT ;  /* 0xfffffffb02027812 */ /* 0x000fe200078ec0ff */
[----:B------:R-:W1:Y:S01]  /*2200*/  LDCU.64 UR30, c[0x0][0x3b8] ;  /* 0x00007700ff1e77ac */ /* 0x000e620008000a00 */
[----:B------:R-:W-:Y:S01]  /*2210*/  LOP3.LUT R3, R64, 0x7c1f, R182, 0xc8, !PT ;  /* 0x00007c1f40037812 */ /* 0x000fe200078ec8b6 */
[----:B------:R-:W-:Y:S01]  /*2220*/  FADD.FTZ R16, R6, R6 ;  /* 0x0000000606107221 */ /* 0x000fe20000010000 */
[----:B------:R-:W-:Y:S01]  /*2230*/  FADD.FTZ R15, R5, R5 ;  /* 0x00000005050f7221 */ /* 0x000fe20000010000 */
[----:B------:R-:W-:Y:S01]  /*2240*/  UISETP.NE.AND UP0, UPT, UR15, 0x1, UPT ;  /* 0x000000010f00788c */ /* 0x000fe2000bf05270 */
[----:B------:R-:W-:Y:S01]  /*2250*/  FADD.FTZ R33, R33, UR6 ;  /* 0x0000000621217e21 */ /* 0x000fe20008010000 */
        /* <DEDUP_REMOVED lines=9> */
[----:B------:R-:W-:Y:S01]  /*22f0*/  FADD.FTZ R0, R4, R4 ;  /* 0x0000000404007221 */ /* 0x000fe20000010000 */
[----:B------:R-:W-:Y:S01]  /*2300*/  FADD.FTZ R25, R25, UR6 ;  /* 0x0000000619197e21 */ /* 0x000fe20008010000 */
[----:B------:R-:W-:Y:S01]  /*2310*/  FADD.FTZ R24, R24, UR6 ;  /* 0x0000000618187e21 */ /* 0x000fe20008010000 */
[----:B------:R-:W-:Y:S01]  /*2320*/  FADD.FTZ R23, R23, UR6 ;  /* 0x0000000617177e21 */ /* 0x000fe20008010000 */
[----:B0-----:R-:W-:Y:S01]  /*2330*/  UIMAD.WIDE.U32 UR12, UR8, UR28, URZ ;  /* 0x0000001c080c72a5 */ /* 0x001fe2000f8e00ff */
[----:B------:R-:W-:Y:S01]  /*2340*/  FADD.FTZ R22, R22, UR6 ;  /* 0x0000000616167e21 */ /* 0x000fe20008010000 */
[----:B-1----:R-:W-:Y:S01]  /*2350*/  UIMAD.WIDE.U32 UR10, UR8, UR30, URZ ;  /* 0x0000001e080a72a5 */ /* 0x002fe2000f8e00ff */
[----:B------:R-:W-:Y:S01]  /*2360*/  FADD.FTZ R21, R21, UR6 ;  /* 0x0000000615157e21 */ /* 0x000fe20008010000 */
[----:B------:R-:W-:Y:S01]  /*2370*/  UIMAD UR29, UR8, UR29, UR13 ;  /* 0x0000001d081d72a4 */ /* 0x000fe2000f8e020d */
[----:B------:R-:W-:Y:S01]  /*2380*/  FADD.FTZ R20, R20, UR6 ;  /* 0x0000000614147e21 */ /* 0x000fe20008010000 */
[----:B------:R-:W-:Y:S01]  /*2390*/  UIMAD UR31, UR8, UR31, UR11 ;  /* 0x0000001f081f72a4 */ /* 0x000fe2000f8e020b */
[----:B------:R-:W-:Y:S01]  /*23a0*/  FADD.FTZ R19, R19, UR6 ;  /* 0x0000000613137e21 */ /* 0x000fe20008010000 */
[----:B------:R-:W-:Y:S01]  /*23b0*/  USHF.L.U32 UR8, UR15, 0xc, URZ ;  /* 0x0000000c0f087899 */ /* 0x000fe200080006ff */
[----:B------:R-:W-:Y:S01]  /*23c0*/  FADD.FTZ R18, R18, UR6 ;  /* 0x0000000612127e21 */ /* 0x000fe20008010000 */
[----:B------:R-:W-:Y:S01]  /*23d0*/  FADD.FTZ R14, R14, R14 ;  /* 0x0000000e0e0e7221 */ /* 0x000fe20000010000 */
[----:B------:R-:W-:Y:S01]  /*23e0*/  FADD.FTZ R13, R13, R13 ;  /* 0x0000000d0d0d7221 */ /* 0x000fe20000010000 */
[----:B------:R-:W-:Y:S01]  /*23f0*/  ULEA UR8, UR33, -UR8, 0x1 ;  /* 0x8000000821087291 */ /* 0x000fe2000f8e08ff */
[----:B------:R-:W-:Y:S01]  /*2400*/  FADD.FTZ R12, R12, R12 ;  /* 0x0000000c0c0c7221 */ /* 0x000fe20000010000 */
[----:B------:R-:W-:Y:S01]  /*2410*/  FADD.FTZ R11, R11, R11 ;  /* 0x0000000b0b0b7221 */ /* 0x000fe20000010000 */
[----:B------:R-:W-:Y:S01]  /*2420*/  FADD.FTZ R10, R10, R10 ;  /* 0x0000000a0a0a7221 */ /* 0x000fe20000010000 */
[----:B------:R-:W-:Y:S01]  /*2430*/  UIADD3 UR32, UPT, UPT, UR8, 0x1000, URZ ;  /* 0x0000100008207890 */ /* 0x000fe2000fffe0ff */
[----:B------:R-:W-:Y:S01]  /*2440*/  FADD.FTZ R9, R9, R9 ;  /* 0x0000000909097221 */ /* 0x000fe20000010000 */
[----:B------:R-:W-:Y:S01]  /*2450*/  FADD.FTZ R8, R8, R8 ;  /* 0x0000000808087221 */ /* 0x000fe20000010000 */
[----:B------:R-:W-:Y:S01]  /*2460*/  FADD.FTZ R7, R7, R7 ;  /* 0x0000000707077221 */ /* 0x000fe20000010000 */
[----:B------:R-:W-:Y:S01]  /*2470*/  FADD.FTZ R6, R60, R60 ;  /* 0x0000003c3c067221 */ /* 0x000fe20000010000 */
[----:B------:R-:W-:Y:S01]  /*2480*/  FADD.FTZ R5, R61, R61 ;  /* 0x0000003d3d057221 */ /* 0x000fe20000010000 */
[----:B------:R-:W-:Y:S01]  /*2490*/  ISETP.GE.AND P0, PT, R3, UR32, PT ;  /* 0x0000002003007c0c */ /* 0x000fe2000bf06270 */
[----:B------:R-:W-:Y:S01]  /*24a0*/  FADD.FTZ R4, R62, R62 ;  /* 0x0000003e3e047221 */ /* 0x000fe20000010000 */
[----:B------:R-:W-:Y:S01]  /*24b0*/  FADD.FTZ R3, R63, R63 ;  /* 0x0000003f3f037221 */ /* 0x000fe20000010000 */
[----:B------:R-:W-:Y:S01]  /*24c0*/  MOV R85, RZ ;  /* 0x000000ff00557202 */ /* 0x000fe20000000f00 */
[----:B------:R-:W0:Y:S01]  /*24d0*/  LDCU UR46, c[0x0][0x394] ;  /* 0x00007280ff2e77ac */ /* 0x000e220008000800 */
[----:B------:R-:W-:Y:S01]  /*24e0*/  LOP3.LUT R108, R182, 0x1f, RZ, 0xc0, !PT ;  /* 0x0000001fb66c7812 */ /* 0x000fe200078ec0ff */
[----:B------:R-:W1:Y:S01]  /*24f0*/  LDCU UR47, c[0x0][0x38c] ;  /* 0x00007180ff2f77ac */ /* 0x000e620008000800 */
[----:B------:R-:W2:Y:S06]  /*2500*/  LDCU UR30, c[0x0][0x388] ;  /* 0x00007100ff1e77ac */ /* 0x000eac0008000800 */
[----:B------:R-:W-:Y:S01]  /*2510*/  @P0 LOP3.LUT R2, R2, 0x4, RZ, 0xfc, !PT ;  /* 0x0000000402020812 */ /* 0x000fe200078efcff */
[----:B------:R-:W3:Y:S01]  /*2520*/  LDCU.64 UR42, c[0x0][0x3a8] ;  /* 0x00007500ff2a77ac */ /* 0x000ee20008000a00 */
[----:B------:R-:W4:Y:S01]  /*2530*/  LDCU.64 UR40, c[0x0][0x3c0] ;  /* 0x00007800ff2877ac */ /* 0x000f220008000a00 */
[----:B------:R-:W0:Y:S01]  /*2540*/  LDCU.64 UR38, c[0x0][0x4f0] ;  /* 0x00009e00ff2677ac */ /* 0x000e220008000a00 */
[----:B------:R-:W0:Y:S01]  /*2550*/  LDCU.64 UR44, c[0x0][0x3e0] ;  /* 0x00007c00ff2c77ac */ /* 0x000e220008000a00 */
[----:B------:R-:W0:Y:S01]  /*2560*/  LDCU.128 UR24, c[0x0][0x440] ;  /* 0x00008800ff1877ac */ /* 0x000e220008000c00 */
[----:B------:R-:W-:-:S05]  /*2570*/  UMOV UR8, URZ ;  /* 0x000000ff00087c82 */ /* 0x000fca0008000000 */
.L_x_685:
[----:B------:R-:W-:Y:S01]  /*2580*/  UMOV UR28, UR12 ;  /* 0x0000000c001c7c82 */ /* 0x000fe20008000000 */
[C---:B-1----:R-:W-:Y:S01]  /*2590*/  SHF.L.U32 R60, R182.reuse, 0x5, RZ ;  /* 0x00000005b63c7819 */ /* 0x042fe200000006ff */
[----:B---3--:R-:W-:Y:S01]  /*25a0*/  UIMAD.WIDE.U32 UR36, UR8, UR42, UR28 ;  /* 0x0000002a082472a5 */ /* 0x008fe2000f8e001c */
[----:B------:R-:W-:Y:S01]  /*25b0*/  SHF.L.U32 R114, R182, 0x5, RZ ;  /* 0x00000005b6727819 */ /* 0x000fe200000006ff */
[----:B------:R-:W-:Y:S01]  /*25c0*/  HFMA2 R61, -RZ, RZ, 0, 0 ;  /* 0x00000000ff3d7431 */ /* 0x000fe200000001ff */
[----:B------:R-:W-:Y:S01]  /*25d0*/  LOP3.LUT R60, R60, 0x7c1f, R182, 0xc8, !PT ;  /* 0x00007c1f3c3c7812 */ /* 0x000fe200078ec8b6 */
[----:B------:R-:W-:Y:S01]  /*25e0*/  UIMAD UR28, UR8, UR43, UR37 ;  /* 0x0000002b081c72a4 */ /* 0x000fe2000f8e0225 */
[----:B------:R-:W-:Y:S01]  /*25f0*/  LOP3.LUT P6, RZ, R2, 0x4, RZ, 0xc0, !PT ;  /* 0x0000000402ff7812 */ /* 0x000fe200078cc0ff */
[----:B0-----:R-:W-:-:S04]  /*2600*/  ULEA UR33, UP0, UR36, UR24, 0x3 ;  /* 0x0000001824217291 */ /* 0x001fc8000f8018ff */
[----:B------:R-:W-:Y:S02]  /*2610*/  ULEA.HI.X UR36, UR36, UR25, UR28, 0x3, UP0 ;  /* 0x0000001924247291 */ /* 0x000fe400080f1c1c */
[----:B------:R-:W-:-:S04]  /*2620*/  MOV R62, UR33 ;  /* 0x00000021003e7c02 */ /* 0x000fc80008000f00 */
[----:B------:R-:W-:Y:S02]  /*2630*/  MOV R63, UR36 ;  /* 0x00000024003f7c02 */ /* 0x000fe40008000f00 */
[----:B------:R-:W-:Y:S02]  /*2640*/  LOP3.LUT R109, R108, 0x7c00, R114, 0xf8, !PT ;  /* 0x00007c006c6d7812 */ /* 0x000fe400078ef872 */
[----:B------:R-:W-:Y:S02]  /*2650*/  MOV R67, UR44 ;  /* 0x0000002c00437c02 */ /* 0x000fe40008000f00 */
[----:B------:R-:W3:Y:S01]  /*2660*/  LDG.E.64 R62, desc[UR34][R62.64] ;  /* 0x000000223e3e7981 */ /* 0x000ee2000c1e1b00 */
[C---:B------:R-:W-:Y:S01]  /*2670*/  LOP3.LUT R64, R109.reuse, 0x20, RZ, 0xfc, !PT ;  /* 0x000000206d407812 */ /* 0x040fe200078efcff */
[----:B------:R-:W-:Y:S01]  /*2680*/  HFMA2 R136, -RZ, RZ, 0, 0 ;  /* 0x00000000ff887431 */ /* 0x000fe200000001ff */
[----:B------:R-:W-:Y:S01]  /*2690*/  LOP3.LUT R65, R109, 0x40, RZ, 0xfc, !PT ;  /* 0x000000406d417812 */ /* 0x000fe200078efcff */
[----:B------:R-:W-:Y:S01]  /*26a0*/  IMAD.WIDE.U32 R60, R67, UR8, R60 ;  /* 0x00000008433c7c25 */ /* 0x000fe2000f8e003c */
[----:B------:R-:W-:-:S02]  /*26b0*/  MOV R67, UR45 ;  /* 0x0000002d00437c02 */ /* 0x000fc40008000f00 */
[----:B------:R-:W-:Y:S02]  /*26c0*/  ISETP.GE.AND P0, PT, R64, UR32, PT ;  /* 0x0000002040007c0c */ /* 0x000fe4000bf06270 */
[----:B------:R-:W-:Y:S01]  /*26d0*/  ISETP.GE.AND P3, PT, R65, UR32, PT ;  /* 0x0000002041007c0c */ /* 0x000fe2000bf66270 */
[----:B------:R-:W-:Y:S01]  /*26e0*/  IMAD R61, R67, UR8, R61 ;  /* 0x00000008433d7c24 */ /* 0x000fe2000f8e023d */
[C---:B------:R-:W-:Y:S02]  /*26f0*/  LOP3.LUT R65, R109.reuse, 0x60, RZ, 0xfc, !PT ;  /* 0x000000606d417812 */ /* 0x040fe400078efcff */
[----:B------:R-:W-:Y:S02]  /*2700*/  LEA R64, P2, R60, UR23, 0x2 ;  /* 0x000000173c407c11 */ /* 0x000fe4000f8410ff */
[----:B------:R-:W-:Y:S02]  /*2710*/  LOP3.LUT R66, R109, 0x80, RZ, 0xfc, !PT ;  /* 0x000000806d427812 */ /* 0x000fe400078efcff */
[----:B------:R-:W-:-:S02]  /*2720*/  ISETP.GE.AND P5, PT, R65, UR32, PT ;  /* 0x0000002041007c0c */ /* 0x000fc4000bfa6270 */
[C---:B------:R-:W-:Y:S02]  /*2730*/  LOP3.LUT R67, R109.reuse, 0xa0, RZ, 0xfc, !PT ;  /* 0x000000a06d437812 */ /* 0x040fe400078efcff */
[----:B------:R-:W-:Y:S02]  /*2740*/  MOV R138, RZ ;  /* 0x000000ff008a7202 */ /* 0x000fe40000000f00 */
[----:B------:R-:W-:Y:S02]  /*2750*/  LEA.HI.X R65, R60, UR22, R61, 0x2, P2 ;  /* 0x000000163c417c11 */ /* 0x000fe400090f143d */
[----:B------:R-:W-:Y:S02]  /*2760*/  ISETP.GE.AND P4, PT, R66, UR32, PT ;  /* 0x0000002042007c0c */ /* 0x000fe4000bf86270 */
[----:B------:R-:W-:Y:S01]  /*2770*/  LOP3.LUT R60, R109, 0xc0, RZ, 0xfc, !PT ;  /* 0x000000c06d3c7812 */ /* 0x000fe200078efcff */
[----:B------:R-:W5:Y:S01]  /*2780*/  @!P0 LDG.E R138, desc[UR34][R64.64+0x80] ;  /* 0x00008022408a8981 */ /* 0x000f62000c1e1900 */
[----:B------:R-:W-:-:S02]  /*2790*/  ISETP.GE.AND P2, PT, R67, UR32, PT ;  /* 0x0000002043007c0c */ /* 0x000fc4000bf46270 */
[----:B------:R-:W-:Y:S01]  /*27a0*/  MOV R133, RZ ;  /* 0x000000ff00857202 */ /* 0x000fe20000000f00 */
[----:B------:R-:W-:Y:S01]  /*27b0*/  HFMA2 R135, -RZ, RZ, 0, 0 ;  /* 0x00000000ff877431 */ /* 0x000fe200000001ff */
[----:B------:R-:W-:Y:S01]  /*27c0*/  ISETP.GE.AND P0, PT, R60, UR32, PT ;  /* 0x000000203c007c0c */ /* 0x000fe2000bf06270 */
[----:B------:R-:W2:Y:S01]  /*27d0*/  @!P3 LDG.E R136, desc[UR34][R64.64+0x100] ;  /* 0x000100224088b981 */ /* 0x000ea2000c1e1900 */
[C---:B------:R-:W-:Y:S02]  /*27e0*/  LOP3.LUT R60, R109.reuse, 0xe0, RZ, 0xfc, !PT ;  /* 0x000000e06d3c7812 */ /* 0x040fe400078efcff */
[----:B------:R-:W-:Y:S02]  /*27f0*/  LOP3.LUT R61, R109, 0x100, RZ, 0xfc, !PT ;  /* 0x000001006d3d7812 */ /* 0x000fe400078efcff */
[----:B------:R-:W-:Y:S02]  /*2800*/  CS2R R72, SRZ ;  /* 0x0000000000487805 */ /* 0x000fe4000001ff00 */
[----:B------:R-:W-:Y:S01]  /*2810*/  ISETP.GE.AND P3, PT, R60, UR32, PT ;  /* 0x000000203c007c0c */ /* 0x000fe2000bf66270 */
[----:B------:R-:W2:Y:S01]  /*2820*/  @!P5 LDG.E R133, desc[UR34][R64.64+0x180] ;  /* 0x000180224085d981 */ /* 0x000ea2000c1e1900 */
[----:B------:R-:W-:-:S02]  /*2830*/  ISETP.GE.AND P5, PT, R61, UR32, PT ;  /* 0x000000203d007c0c */ /* 0x000fc4000bfa6270 */
[C---:B------:R-:W-:Y:S02]  /*2840*/  LOP3.LUT R60, R109.reuse, 0x120, RZ, 0xfc, !PT ;  /* 0x000001206d3c7812 */ /* 0x040fe400078efcff */
[----:B------:R-:W-:Y:S02]  /*2850*/  CS2R R78, SRZ ;  /* 0x00000000004e7805 */ /* 0x000fe4000001ff00 */
[C---:B------:R-:W-:Y:S01]  /*2860*/  LOP3.LUT R61, R109.reuse, 0x140, RZ, 0xfc, !PT ;  /* 0x000001406d3d7812 */ /* 0x040fe200078efcff */
[----:B------:R-:W2:Y:S01]  /*2870*/  @!P4 LDG.E R135, desc[UR34][R64.64+0x200] ;  /* 0x000200224087c981 */ /* 0x000ea2000c1e1900 */
[----:B------:R-:W-:Y:S02]  /*2880*/  ISETP.GE.AND P4, PT, R60, UR32, PT ;  /* 0x000000203c007c0c */ /* 0x000fe4000bf86270 */
[----:B------:R-:W-:Y:S01]  /*2890*/  LOP3.LUT R60, R109, 0x160, RZ, 0xfc, !PT ;  /* 0x000001606d3c7812 */ /* 0x000fe200078efcff */
[----:B------:R-:W2:Y:S01]  /*28a0*/  @!P2 LDG.E R73, desc[UR34][R64.64+0x280] ;  /* 0x000280224049a981 */ /* 0x000ea2000c1e1900 */
[----:B------:R-:W-:Y:S01]  /*28b0*/  ISETP.GE.AND P2, PT, R61, UR32, PT ;  /* 0x000000203d007c0c */ /* 0x000fe2000bf46270 */
[----:B------:R-:W-:Y:S01]  /*28c0*/  HFMA2 R120, -RZ, RZ, 0, 0 ;  /* 0x00000000ff787431 */ /* 0x000fe200000001ff */
[----:B------:R-:W-:Y:S01]  /*28d0*/  CS2R R112, SRZ ;  /* 0x0000000000707805 */ /* 0x000fe2000001ff00 */
[----:B------:R-:W2:Y:S01]  /*28e0*/  @!P0 LDG.E R78, desc[UR34][R64.64+0x300] ;  /* 0x00030022404e8981 */ /* 0x000ea2000c1e1900 */
[----:B------:R-:W-:-:S02]  /*28f0*/  ISETP.GE.AND P0, PT, R60, UR32, PT ;  /* 0x000000203c007c0c */ /* 0x000fc4000bf06270 */
[C---:B------:R-:W-:Y:S02]  /*2900*/  LOP3.LUT R60, R109.reuse, 0x1a0, RZ, 0xfc, !PT ;  /* 0x000001a06d3c7812 */ /* 0x040fe400078efcff */
[----:B------:R-:W-:Y:S02]  /*2910*/  CS2R R68, SRZ ;  /* 0x0000000000447805 */ /* 0x000fe4000001ff00 */
[----:B------:R-:W-:Y:S01]  /*2920*/  LOP3.LUT R61, R109, 0x180, RZ, 0xfc, !PT ;  /* 0x000001806d3d7812 */ /* 0x000fe200078efcff */
[----:B------:R-:W2:Y:S01]  /*2930*/  @!P5 LDG.E R120, desc[UR34][R64.64+0x400] ;  /* 0x000400224078d981 */ /* 0x000ea2000c1e1900 */
[----:B------:R-:W-:Y:S02]  /*2940*/  MOV R118, RZ ;  /* 0x000000ff00767202 */ /* 0x000fe40000000f00 */
[----:B------:R-:W-:Y:S01]  /*2950*/  ISETP.GE.AND P5, PT, R60, UR32, PT ;  /* 0x000000203c007c0c */ /* 0x000fe2000bfa6270 */
[----:B------:R-:W2:Y:S01]  /*2960*/  @!P3 LDG.E R113, desc[UR34][R64.64+0x380] ;  /* 0x000380224071b981 */ /* 0x000ea2000c1e1900 */
[----:B------:R-:W-:-:S02]  /*2970*/  ISETP.GE.AND P3, PT, R61, UR32, PT ;  /* 0x000000203d007c0c */ /* 0x000fc4000bf66270 */
[C---:B------:R-:W-:Y:S01]  /*2980*/  LOP3.LUT R60, R109.reuse, 0x1e0, RZ, 0xfc, !PT ;  /* 0x000001e06d3c7812 */ /* 0x040fe200078efcff */
[----:B------:R-:W2:Y:S01]  /*2990*/  @!P2 LDG.E R68, desc[UR34][R64.64+0x500] ;  /* 0x000500224044a981 */ /* 0x000ea2000c1e1900 */
[----:B------:R-:W-:Y:S02]  /*29a0*/  LOP3.LUT R61, R109, 0x1c0, RZ, 0xfc, !PT ;  /* 0x000001c06d3d7812 */ /* 0x000fe400078efcff */
[----:B------:R-:W-:Y:S01]  /*29b0*/  ISETP.GE.AND P2, PT, R60, UR32, PT ;  /* 0x000000203c007c0c */ /* 0x000fe2000bf46270 */
[----:B------:R-:W2:Y:S01]  /*29c0*/  @!P4 LDG.E R118, desc[UR34][R64.64+0x480] ;  /* 0x000480224076c981 */ /* 0x000ea2000c1e1900 */
[----:B------:R-:W-:Y:S02]  /*29d0*/  ISETP.GE.AND P4, PT, R61, UR32, PT ;  /* 0x000000203d007c0c */ /* 0x000fe4000bf86270 */
[----:B------:R-:W-:Y:S02]  /*29e0*/  LOP3.LUT R60, R109, 0x200, RZ, 0xfc, !PT ;  /* 0x000002006d3c7812 */ /* 0x000fe400078efcff */
[----:B------:R-:W-:Y:S01]  /*29f0*/  CS2R R106, SRZ ;  /* 0x00000000006a7805 */ /* 0x000fe2000001ff00 */
[----:B------:R-:W2:Y:S01]  /*2a00*/  @!P0 LDG.E R112, desc[UR34][R64.64+0x580] ;  /* 0x0005802240708981 */ /* 0x000ea2000c1e1900 */
[----:B------:R-:W-:-:S02]  /*2a10*/  ISETP.GE.AND P0, PT, R60, UR32, PT ;  /* 0x000000203c007c0c */ /* 0x000fc4000bf06270 */
[C---:B------:R-:W-:Y:S02]  /*2a20*/  LOP3.LUT R60, R109.reuse, 0x240, RZ, 0xfc, !PT ;  /* 0x000002406d3c7812 */ /* 0x040fe400078efcff */
[----:B------:R-:W2:Y:S01]  /*2a30*/  @!P5 LDG.E R106, desc[UR34][R64.64+0x680] ;  /* 0x00068022406ad981 */ /* 0x000ea2000c1e1900 */
[----:B------:R-:W-:Y:S02]  /*2a40*/  LOP3.LUT R61, R109, 0x220, RZ, 0xfc, !PT ;  /* 0x000002206d3d7812 */ /* 0x000fe400078efcff */
[----:B------:R-:W-:Y:S01]  /*2a50*/  ISETP.GE.AND P5, PT, R60, UR32, PT ;  /* 0x000000203c007c0c */ /* 0x000fe2000bfa6270 */
[----:B------:R-:W2:Y:S01]  /*2a60*/  @!P3 LDG.E R107, desc[UR34][R64.64+0x600] ;  /* 0x00060022406bb981 */ /* 0x000ea2000c1e1900 */
[----:B------:R-:W-:Y:S02]  /*2a70*/  ISETP.GE.AND P3, PT, R61, UR32, PT ;  /* 0x000000203d007c0c */ /* 0x000fe4000bf66270 */
[----:B------:R-:W-:Y:S02]  /*2a80*/  LOP3.LUT R60, R109, 0x260, RZ, 0xfc, !PT ;  /* 0x000002606d3c7812 */ /* 0x000fe400078efcff */
[----:B------:R-:W-:-:S02]  /*2a90*/  CS2R R70, SRZ ;  /* 0x0000000000467805 */ /* 0x000fc4000001ff00 */
[----:B------:R-:W-:Y:S01]  /*2aa0*/  MOV R141, RZ ;  /* 0x000000ff008d7202 */ /* 0x000fe20000000f00 */
[----:B------:R-:W2:Y:S01]  /*2ab0*/  @!P4 LDG.E R69, desc[UR34][R64.64+0x700] ;  /* 0x000700224045c981 */ /* 0x000ea2000c1e1900 */
[----:B------:R-:W-:Y:S02]  /*2ac0*/  ISETP.GE.AND P4, PT, R60, UR32, PT ;  /* 0x000000203c007c0c */ /* 0x000fe4000bf86270 */
[C---:B------:R-:W-:Y:S02]  /*2ad0*/  LOP3.LUT R60, R109.reuse, 0x2a0, RZ, 0xfc, !PT ;  /* 0x000002a06d3c7812 */ /* 0x040fe400078efcff */
[----:B------:R-:W-:Y:S02]  /*2ae0*/  CS2R R116, SRZ ;  /* 0x0000000000747805 */ /* 0x000fe4000001ff00 */
[----:B------:R-:W-:Y:S01]  /*2af0*/  LOP3.LUT R61, R109, 0x280, RZ, 0xfc, !PT ;  /* 0x000002806d3d7812 */ /* 0x000fe200078efcff */
[----:B------:R-:W5:Y:S04]  /*2b00*/  @!P6 LDG.E R141, desc[UR34][R64.64] ;  /* 0x00000022408de981 */ /* 0x000f68000c1e1900 */
[----:B------:R-:W2:Y:S01]  /*2b10*/  @!P0 LDG.E R71, desc[UR34][R64.64+0x800] ;  /* 0x0008002240478981 */ /* 0x000ea2000c1e1900 */
[----:B------:R-:W-:-:S02]  /*2b20*/  ISETP.GE.AND P0, PT, R60, UR32, PT ;  /* 0x000000203c007c0c */ /* 0x000fc4000bf06270 */
[----:B------:R-:W-:Y:S01]  /*2b30*/  LOP3.LUT R60, R109, 0x2c0, RZ, 0xfc, !PT ;  /* 0x000002c06d3c7812 */ /* 0x000fe200078efcff */
[----:B------:R-:W2:Y:S01]  /*2b40*/  @!P2 LDG.E R72, desc[UR34][R64.64+0x780] ;  /* 0x000780224048a981 */ /* 0x000ea2000c1e1900 */
[----:B------:R-:W-:Y:S02]  /*2b50*/  ISETP.GE.AND P2, PT, R61, UR32, PT ;  /* 0x000000203d007c0c */ /* 0x000fe4000bf46270 */
[----:B------:R-:W-:Y:S01]  /*2b60*/  CS2R R66, SRZ ;  /* 0x0000000000427805 */ /* 0x000fe2000001ff00 */
[----:B------:R-:W2:Y:S01]  /*2b70*/  @!P3 LDG.E R117, desc[UR34][R64.64+0x880] ;  /* 0x000880224075b981 */ /* 0x000ea2000c1e1900 */
[----:B------:R-:W-:Y:S02]  /*2b80*/  ISETP.GE.AND P3, PT, R60, UR32, PT ;  /* 0x000000203c007c0c */ /* 0x000fe4000bf66270 */
[----:B------:R-:W-:Y:S02]  /*2b90*/  LOP3.LUT R60, R109, 0x300, RZ, 0xfc, !PT ;  /* 0x000003006d3c7812 */ /* 0x000fe400078efcff */
[----:B------:R-:W-:-:S02]  /*2ba0*/  CS2R R110, SRZ ;  /* 0x00000000006e7805 */ /* 0x000fc4000001ff00 */
[C---:B------:R-:W-:Y:S01]  /*2bb0*/  LOP3.LUT R61, R109.reuse, 0x2e0, RZ, 0xfc, !PT ;  /* 0x000002e06d3d7812 */ /* 0x040fe200078efcff */
[----:B------:R-:W2:Y:S01]  /*2bc0*/  @!P4 LDG.E R67, desc[UR34][R64.64+0x980] ;  /* 0x000980224043c981 */ /* 0x000ea2000c1e1900 */
[----:B------:R-:W-:Y:S02]  /*2bd0*/  ISETP.GE.AND P4, PT, R60, UR32, PT ;  /* 0x000000203c007c0c */ /* 0x000fe4000bf86270 */
[----:B------:R-:W-:Y:S01]  /*2be0*/  LOP3.LUT R60, R109, 0x320, RZ, 0xfc, !PT ;  /* 0x000003206d3c7812 */ /* 0x000fe200078efcff */
[----:B------:R-:W2:Y:S01]  /*2bf0*/  @!P5 LDG.E R70, desc[UR34][R64.64+0x900] ;  /* 0x000900224046d981 */ /* 0x000ea2000c1e1900 */
[----:B------:R-:W-:Y:S02]  /*2c00*/  ISETP.GE.AND P5, PT, R61, UR32, PT ;  /* 0x000000203d007c0c */ /* 0x000fe4000bfa6270 */
[----:B------:R-:W-:Y:S01]  /*2c10*/  LOP3.LUT R61, R109, 0x340, RZ, 0xfc, !PT ;  /* 0x000003406d3d7812 */ /* 0x000fe200078efcff */
[----:B------:R-:W2:Y:S01]  /*2c20*/  @!P2 LDG.E R111, desc[UR34][R64.64+0xa00] ;  /* 0x000a0022406fa981 */ /* 0x000ea2000c1e1900 */
[----:B------:R-:W-:-:S03]  /*2c30*/  ISETP.GE.AND P2, PT, R60, UR32, PT ;  /* 0x000000203c007c0c */ /* 0x000fc6000bf46270 */
[----:B------:R-:W2:Y:S01]  /*2c40*/  @!P0 LDG.E R110, desc[UR34][R64.64+0xa80] ;  /* 0x000a8022406e8981 */ /* 0x000ea2000c1e1900 */
[----:B------:R-:W-:Y:S02]  /*2c50*/  ISETP.GE.AND P0, PT, R61, UR32, PT ;  /* 0x000000203d007c0c */ /* 0x000fe4000bf06270 */
[----:B------:R-:W-:Y:S02]  /*2c60*/  CS2R R76, SRZ ;  /* 0x00000000004c7805 */ /* 0x000fe4000001ff00 */
[C---:B------:R-:W-:Y:S01]  /*2c70*/  LOP3.LUT R60, R109.reuse, 0x360, RZ, 0xfc, !PT ;  /* 0x000003606d3c7812 */ /* 0x040fe200078efcff */
[----:B------:R-:W2:Y:S01]  /*2c80*/  @!P3 LDG.E R66, desc[UR34][R64.64+0xb00] ;  /* 0x000b00224042b981 */ /* 0x000ea2000c1e1900 */
[----:B------:R-:W-:Y:S02]  /*2c90*/  CS2R R74, SRZ ;  /* 0x00000000004a7805 */ /* 0x000fe4000001ff00 */
[----:B------:R-:W-:Y:S01]  /*2ca0*/  ISETP.GE.AND P3, PT, R60, UR32, PT ;  /* 0x000000203c007c0c */ /* 0x000fe2000bf66270 */
[----:B------:R-:W2:Y:S01]  /*2cb0*/  @!P5 LDG.E R79, desc[UR34][R64.64+0xb80] ;  /* 0x000b8022404fd981 */ /* 0x000ea2000c1e1900 */
[----:B------:R-:W-:-:S02]  /*2cc0*/  LOP3.LUT R60, R109, 0x380, RZ, 0xfc, !PT ;  /* 0x000003806d3c7812 */ /* 0x000fc400078efcff */
[----:B------:R-:W-:Y:S01]  /*2cd0*/  LOP3.LUT R61, R109, 0x3a0, RZ, 0xfc, !PT ;  /* 0x000003a06d3d7812 */ /* 0x000fe200078efcff */
[----:B------:R-:W2:Y:S01]  /*2ce0*/  @!P4 LDG.E R77, desc[UR34][R64.64+0xc00] ;  /* 0x000c0022404dc981 */ /* 0x000ea2000c1e1900 */
[----:B------:R-:W-:-:S03]  /*2cf0*/  ISETP.GE.AND P5, PT, R60, UR32, PT ;  /* 0x000000203c007c0c */ /* 0x000fc6000bfa6270 */
[----:B------:R-:W2:Y:S01]  /*2d00*/  @!P2 LDG.E R76, desc[UR34][R64.64+0xc80] ;  /* 0x000c8022404ca981 */ /* 0x000ea2000c1e1900 */
[----:B------:R-:W-:-:S03]  /*2d10*/  ISETP.GE.AND P2, PT, R61, UR32, PT ;  /* 0x000000203d007c0c */ /* 0x000fc6000bf46270 */
[----:B------:R-:W2:Y:S01]  /*2d20*/  @!P0 LDG.E R74, desc[UR34][R64.64+0xd00] ;  /* 0x000d0022404a8981 */ /* 0x000ea2000c1e1900 */
[----:B------:R-:W-:Y:S02]  /*2d30*/  LOP3.LUT R60, R109, 0x3c0, RZ, 0xfc, !PT ;  /* 0x000003c06d3c7812 */ /* 0x000fe400078efcff */
[----:B------:R-:W-:Y:S01]  /*2d40*/  LOP3.LUT R61, R114, 0x3e0, R108, 0xfe, !PT ;  /* 0x000003e0723d7812 */ /* 0x000fe200078efe6c */
[----:B------:R-:W2:Y:S01]  /*2d50*/  @!P3 LDG.E R75, desc[UR34][R64.64+0xd80] ;  /* 0x000d8022404bb981 */ /* 0x000ea2000c1e1900 */
[----:B------:R-:W-:Y:S01]  /*2d60*/  ISETP.GE.AND P0, PT, R60, UR32, PT ;  /* 0x000000203c007c0c */ /* 0x000fe2000bf06270 */
[----:B------:R-:W-:Y:S01]  /*2d70*/  HFMA2 R109, -RZ, RZ, 0, 0 ;  /* 0x00000000ff6d7431 */ /* 0x000fe200000001ff */
[----:B------:R-:W-:Y:S02]  /*2d80*/  ISETP.GE.AND P4, PT, R61, UR32, PT ;  /* 0x000000203d007c0c */ /* 0x000fe4000bf86270 */
[----:B------:R-:W-:-:S03]  /*2d90*/  CS2R R114, SRZ ;  /* 0x0000000000727805 */ /* 0x000fc6000001ff00 */
[----:B------:R-:W2:Y:S04]  /*2da0*/  @!P5 LDG.E R109, desc[UR34][R64.64+0xe00] ;  /* 0x000e0022406dd981 */ /* 0x000ea8000c1e1900 */
[----:B------:R-:W2:Y:S04]  /*2db0*/  @!P2 LDG.E R114, desc[UR34][R64.64+0xe80] ;  /* 0x000e80224072a981 */ /* 0x000ea8000c1e1900 */
[----:B------:R-:W2:Y:S04]  /*2dc0*/  @!P0 LDG.E R116, desc[UR34][R64.64+0xf00] ;  /* 0x000f002240748981 */ /* 0x000ea8000c1e1900 */
[----:B------:R0:W2:Y:S01]  /*2dd0*/  @!P4 LDG.E R115, desc[UR34][R64.64+0xf80] ;  /* 0x000f80224073c981 */ /* 0x0000a2000c1e1900 */
[----:B------:R-:W-:Y:S01]  /*2de0*/  UMOV UR36, UR10 ;  /* 0x0000000a00247c82 */ /* 0x000fe20008000000 */
[----:B------:R-:W-:-:S02]  /*2df0*/  UMOV UR37, UR31 ;  /* 0x0000001f00257c82 */ /* 0x000fc40008000000 */
[----:B----4-:R-:W-:-:S04]  /*2e00*/  UIMAD.WIDE.U32 UR36, UR8, UR40, UR36 ;  /* 0x00000028082472a5 */ /* 0x010fc8000f8e0024 */
[----:B------:R-:W-:Y:S02]  /*2e10*/  UIMAD UR28, UR8, UR41, UR37 ;  /* 0x00000029081c72a4 */ /* 0x000fe4000f8e0225 */
[----:B------:R-:W-:-:S04]  /*2e20*/  ULEA UR33, UP0, UR36, UR26, 0x3 ;  /* 0x0000001a24217291 */ /* 0x000fc8000f8018ff */
[----:B------:R-:W-:Y:S02]  /*2e30*/  ULEA.HI.X UR36, UR36, UR27, UR28, 0x3, UP0 ;  /* 0x0000001b24247291 */ /* 0x000fe400080f1c1c */
[----:B------:R-:W-:-:S04]  /*2e40*/  MOV R60, UR33 ;  /* 0x00000021003c7c02 */ /* 0x000fc80008000f00 */
[----:B------:R-:W-:-:S06]  /*2e50*/  MOV R61, UR36 ;  /* 0x00000024003d7c02 */ /* 0x000fcc0008000f00 */
[----:B------:R-:W4:Y:S01]  /*2e60*/  LDG.E.64 R60, desc[UR34][R60.64] ;  /* 0x000000223c3c7981 */ /* 0x000f22000c1e1b00 */
[----:B------:R-:W1:Y:S01]  /*2e70*/  S2UR UR33, SR_CgaCtaId ;  /* 0x00000000002179c3 */ /* 0x000e620000008800 */
[----:B------:R-:W-:Y:S01]  /*2e80*/  LOP3.LUT R128, R182, 0x3e0, RZ, 0xc0, !PT ;  /* 0x000003e0b6807812 */ /* 0x000fe200078ec0ff */
[----:B------:R-:W-:Y:S02]  /*2e90*/  UMOV UR28, 0x400 ;  /* 0x00000400001c7882 */ /* 0x000fe40000000000 */
[----:B-1----:R-:W-:Y:S01]  /*2ea0*/  ULEA UR28, UR33, UR28, 0x18 ;  /* 0x0000001c211c7291 */ /* 0x002fe2000f8ec0ff */
[----:B---3--:R-:W-:-:S13]  /*2eb0*/  R2UR UR36, R63 ;  /* 0x000000003f2472ca */ /* 0x008fda00000e0000 */
[----:B------:R-:W-:-:S04]  /*2ec0*/  FMUL.FTZ R63, R33, UR36 ;  /* 0x00000024213f7c20 */ /* 0x000fc80008410000 */
[----:B------:R-:W-:Y:S01]  /*2ed0*/  FMUL.RZ R119, R63, 0.15915493667125701904 ;  /* 0x3e22f9833f777820 */ /* 0x000fe2000040c000 */
[----:B------:R-:W-:-:S04]  /*2ee0*/  FMUL.FTZ R63, R32, UR36 ;  /* 0x00000024203f7c20 */ /* 0x000fc80008410000 */
[----:B------:R-:W-:Y:S01]  /*2ef0*/  FMUL.RZ R121, R63, 0.15915493667125701904 ;  /* 0x3e22f9833f797820 */ /* 0x000fe2000040c000 */
[----:B------:R-:W-:-:S04]  /*2f00*/  FMUL.FTZ R63, R31, UR36 ;  /* 0x000000241f3f7c20 */ /* 0x000fc80008410000 */
[----:B------:R-:W-:Y:S01]  /*2f10*/  FMUL.RZ R122, R63, 0.15915493667125701904 ;  /* 0x3e22f9833f7a7820 */ /* 0x000fe2000040c000 */
[----:B------:R-:W-:-:S04]  /*2f20*/  FMUL.FTZ R63, R30, UR36 ;  /* 0x000000241e3f7c20 */ /* 0x000fc80008410000 */
[----:B------:R-:W-:Y:S01]  /*2f30*/  FMUL.RZ R123, R63, 0.15915493667125701904 ;  /* 0x3e22f9833f7b7820 */ /* 0x000fe2000040c000 */
[C---:B------:R-:W-:Y:S01]  /*2f40*/  IADD3 R63, PT, PT, R128.reuse, R105, RZ ;  /* 0x00000069803f7210 */ /* 0x040fe20007ffe0ff */
[----:B0-----:R-:W-:Y:S04]  /*2f50*/  MUFU.SIN R65, R121 ;  /* 0x0000007900417308 */ /* 0x001fe80000000400 */
[----:B------:R-:W-:-:S04]  /*2f60*/  IMAD R143, R128, 0x1f, R63 ;  /* 0x0000001f808f7824 */ /* 0x000fc800078e023f */
[----:B------:R0:W-:Y:S08]  /*2f70*/  MUFU.COS R137, R121 ;  /* 0x0000007900897308 */ /* 0x0001f00000000000 */
[----:B------:R-:W-:Y:S01]  /*2f80*/  MUFU.SIN R127, R119 ;  /* 0x00000077007f7308 */ /* 0x000fe20000000400 */
[----:B0-----:R-:W-:-:S07]  /*2f90*/  FMUL.FTZ R121, R28, UR36 ;  /* 0x000000241c797c20 */ /* 0x001fce0008410000 */
[----:B------:R0:W-:Y:S01]  /*2fa0*/  MUFU.COS R126, R119 ;  /* 0x00000077007e7308 */ /* 0x0001e20000000000 */
[----:B------:R-:W-:Y:S01]  /*2fb0*/  FMUL.RZ R139, R121, 0.15915493667125701904 ;  /* 0x3e22f983798b7820 */ /* 0x000fe2000040c000 */
[----:B------:R-:W-:Y:S01]  /*2fc0*/  FMUL.FTZ R121, R27, UR36 ;  /* 0x000000241b797c20 */ /* 0x000fe20008410000 */
[----:B0-----:R-:W-:Y:S01]  /*2fd0*/  FMUL.FTZ R119, R29, UR36 ;  /* 0x000000241d777c20 */ /* 0x001fe20008410000 */
[----:B------:R-:W-:-:S03]  /*2fe0*/  IADD3 R140, PT, PT, R143, 0x40, RZ ;  /* 0x000000408f8c7810 */ /* 0x000fc60007ffe0ff */
[----:B------:R-:W-:Y:S01]  /*2ff0*/  FMUL.RZ R124, R119, 0.15915493667125701904 ;  /* 0x3e22f983777c7820 */ /* 0x000fe2000040c000 */
[-C--:B------:R-:W-:Y:S01]  /*3000*/  LEA.HI.SX32 R119, R143, R143.reuse, 0x1b ;  /* 0x0000008f8f777211 */ /* 0x080fe200078fdaff */
[----:B------:R-:W-:Y:S01]  /*3010*/  FMUL.RZ R144, R121, 0.15915493667125701904 ;  /* 0x3e22f98379907820 */ /* 0x000fe2000040c000 */
[----:B------:R-:W-:Y:S01]  /*3020*/  IADD3 R142, PT, PT, R143, 0x60, RZ ;  /* 0x000000608f8e7810 */ /* 0x000fe20007ffe0ff */
[----:B------:R-:W-:Y:S01]  /*3030*/  FMUL.FTZ R121, R26, UR36 ;  /* 0x000000241a797c20 */ /* 0x000fe20008410000 */
[----:B------:R-:W-:Y:S01]  /*3040*/  LEA R146, R119, UR28, 0x2 ;  /* 0x0000001c77927c11 */ /* 0x000fe2000f8e10ff */
[----:B------:R-:W-:Y:S01]  /*3050*/  FMUL.FTZ R119, R25, UR36 ;  /* 0x0000002419777c20 */ /* 0x000fe20008410000 */
[----:B------:R-:W-:Y:S01]  /*3060*/  MUFU.SIN R64, R122 ;  /* 0x0000007a00407308 */ /* 0x000fe20000000400 */
[-C--:B------:R-:W-:Y:S01]  /*3070*/  LEA.HI.SX32 R147, R140, R143.reuse, 0x1b ;  /* 0x0000008f8c937211 */ /* 0x080fe200078fdaff */
[----:B------:R-:W-:Y:S01]  /*3080*/  FMUL.FTZ R140, R24, UR36 ;  /* 0x00000024188c7c20 */ /* 0x000fe20008410000 */
[----:B------:R-:W-:Y:S01]  /*3090*/  LEA.HI.SX32 R148, R142, R143, 0x1b ;  /* 0x0000008f8e947211 */ /* 0x000fe200078fdaff */
[----:B------:R-:W-:-:S04]  /*30a0*/  FMUL.RZ R142, R119, 0.15915493667125701904 ;  /* 0x3e22f983778e7820 */ /* 0x000fc8000040c000 */
[----:B------:R0:W1:Y:S01]  /*30b0*/  MUFU.COS R134, R122 ;  /* 0x0000007a00867308 */ /* 0x0000620000000000 */
[----:B------:R-:W-:Y:S01]  /*30c0*/  IADD3 R150, PT, PT, R143, 0x80, RZ ;  /* 0x000000808f967810 */ /* 0x000fe20007ffe0ff */
[----:B------:R-:W-:Y:S01]  /*30d0*/  FMUL.RZ R149, R140, 0.15915493667125701904 ;  /* 0x3e22f9838c957820 */ /* 0x000fe2000040c000 */
[----:B------:R-:W-:-:S05]  /*30e0*/  FMUL.FTZ R145, R23, UR36 ;  /* 0x0000002417917c20 */ /* 0x000fca0008410000 */
[----:B------:R-:W-:Y:S01]  /*30f0*/  MUFU.SIN R125, R139 ;  /* 0x0000008b007d7308 */ /* 0x000fe20000000400 */
[C---:B0-----:R-:W-:Y:S02]  /*3100*/  IADD3 R122, PT, PT, R143.reuse, 0x20, RZ ;  /* 0x000000208f7a7810 */ /* 0x041fe40007ffe0ff */
[----:B------:R-:W-:-:S05]  /*3110*/  IADD3 R152, PT, PT, R143, 0xa0, RZ ;  /* 0x000000a08f987810 */ /* 0x000fca0007ffe0ff */
[----:B------:R0:W3:Y:S01]  /*3120*/  MUFU.COS R128, R139 ;  /* 0x0000008b00807308 */ /* 0x0000e20000000000 */
[----:B------:R-:W-:Y:S01]  /*3130*/  IADD3 R154, PT, PT, R143, 0xc0, RZ ;  /* 0x000000c08f9a7810 */ /* 0x000fe20007ffe0ff */
[----:B------:R-:W-:Y:S01]  /*3140*/  FMUL.RZ R151, R145, 0.15915493667125701904 ;  /* 0x3e22f98391977820 */ /* 0x000fe2000040c000 */
[----:B------:R-:W-:Y:S01]  /*3150*/  IADD3 R156, PT, PT, R143, 0xe0, RZ ;  /* 0x000000e08f9c7810 */ /* 0x000fe20007ffe0ff */
[----:B0-----:R-:W-:-:S04]  /*3160*/  FMUL.RZ R139, R121, 0.15915493667125701904 ;  /* 0x3e22f983798b7820 */ /* 0x001fc8000040c000 */
[----:B------:R-:W-:Y:S01]  /*3170*/  MUFU.SIN R131, R123 ;  /* 0x0000007b00837308 */ /* 0x000fe20000000400 */
[----:B------:R-:W-:Y:S02]  /*3180*/  IADD3 R158, PT, PT, R143, 0x100, RZ ;  /* 0x000001008f9e7810 */ /* 0x000fe40007ffe0ff */
[----:B------:R-:W-:-:S05]  /*3190*/  LEA.HI.SX32 R150, R150, R143, 0x1b ;  /* 0x0000008f96967211 */ /* 0x000fca00078fdaff */
[----:B------:R-:W-:Y:S01]  /*31a0*/  MUFU.COS R132, R123 ;  /* 0x0000007b00847308 */ /* 0x000fe20000000000 */
[----:B------:R-:W-:-:S07]  /*31b0*/  IADD3 R160, PT, PT, R143, 0x120, RZ ;  /* 0x000001208fa07810 */ /* 0x000fce0007ffe0ff */
[----:B------:R-:W-:Y:S01]  /*31c0*/  MUFU.SIN R129, R124 ;  /* 0x0000007c00817308 */ /* 0x000fe20000000400 */
[----:B------:R-:W-:-:S07]  /*31d0*/  LEA.HI.SX32 R152, R152, R143, 0x1b ;  /* 0x0000008f98987211 */ /* 0x000fce00078fdaff */
[----:B------:R-:W-:Y:S01]  /*31e0*/  MUFU.COS R130, R124 ;  /* 0x0000007c00827308 */ /* 0x000fe20000000000 */
[----:B------:R-:W-:-:S07]  /*31f0*/  IADD3 R162, PT, PT, R143, 0x140, RZ ;  /* 0x000001408fa27810 */ /* 0x000fce0007ffe0ff */
[----:B------:R-:W-:Y:S01]  /*3200*/  MUFU.SIN R123, R144 ;  /* 0x00000090007b7308 */ /* 0x000fe20000000400 */
[----:B------:R-:W-:-:S07]  /*3210*/  LEA.HI.SX32 R154, R154, R143, 0x1b ;  /* 0x0000008f9a9a7211 */ /* 0x000fce00078fdaff */
[----:B------:R0:W-:Y:S01]  /*3220*/  MUFU.COS R124, R144 ;  /* 0x00000090007c7308 */ /* 0x0001e20000000000 */
[----:B------:R-:W-:Y:S02]  /*3230*/  LEA R147, R147, UR28, 0x2 ;  /* 0x0000001c93937c11 */ /* 0x000fe4000f8e10ff */
[----:B------:R-:W-:-:S05]  /*3240*/  IADD3 R164, PT, PT, R143, 0x160, RZ ;  /* 0x000001608fa47810 */ /* 0x000fca0007ffe0ff */
[----:B------:R-:W-:Y:S01]  /*3250*/  MUFU.SIN R121, R139 ;  /* 0x0000008b00797308 */ /* 0x000fe20000000400 */
[-C--:B0-----:R-:W-:Y:S02]  /*3260*/  LEA.HI.SX32 R144, R122, R143.reuse, 0x1b ;  /* 0x0000008f7a907211 */ /* 0x081fe400078fdaff */
[----:B------:R-:W-:Y:S02]  /*3270*/  LEA.HI.SX32 R156, R156, R143, 0x1b ;  /* 0x0000008f9c9c7211 */ /* 0x000fe400078fdaff */
[----:B------:R-:W-:-:S03]  /*3280*/  LEA R145, R144, UR28, 0x2 ;  /* 0x0000001c90917c11 */ /* 0x000fc6000f8e10ff */
[----:B------:R-:W-:Y:S01]  /*3290*/  MUFU.COS R122, R139 ;  /* 0x0000008b007a7308 */ /* 0x000fe20000000000 */
[----:B------:R-:W-:Y:S01]  /*32a0*/  LEA R148, R148, UR28, 0x2 ;  /* 0x0000001c94947c11 */ /* 0x000fe2000f8e10ff */
[----:B-----5:R-:W-:Y:S01]  /*32b0*/  STS [R146], R141 ;  /* 0x0000008d92007388 */ /* 0x020fe20000000800 */
[----:B------:R-:W-:-:S05]  /*32c0*/  IADD3 R166, PT, PT, R143, 0x180, RZ ;  /* 0x000001808fa67810 */ /* 0x000fca0007ffe0ff */
[----:B------:R-:W-:Y:S01]  /*32d0*/  MUFU.SIN R119, R142 ;  /* 0x0000008e00777308 */ /* 0x000fe20000000400 */
[----:B------:R-:W-:Y:S02]  /*32e0*/  LEA.HI.SX32 R158, R158, R143, 0x1b ;  /* 0x0000008f9e9e7211 */ /* 0x000fe400078fdaff */
[----:B------:R-:W-:-:S05]  /*32f0*/  LEA R150, R150, UR28, 0x2 ;  /* 0x0000001c96967c11 */ /* 0x000fca000f8e10ff */
[----:B------:R-:W0:Y:S01]  /*3300*/  MUFU.COS R139, R142 ;  /* 0x0000008e008b7308 */ /* 0x000e220000000000 */
[----:B------:R-:W-:Y:S01]  /*3310*/  IADD3 R168, PT, PT, R143, 0x1a0, RZ ;  /* 0x000001a08fa87810 */ /* 0x000fe20007ffe0ff */
[----:B------:R5:W-:Y:S01]  /*3320*/  STS [R145+0x80], R138 ;  /* 0x0000808a91007388 */ /* 0x000be20000000800 */
[----:B------:R-:W-:-:S05]  /*3330*/  LEA.HI.SX32 R160, R160, R143, 0x1b ;  /* 0x0000008fa0a07211 */ /* 0x000fca00078fdaff */
[----:B------:R-:W-:Y:S01]  /*3340*/  MUFU.SIN R140, R149 ;  /* 0x00000095008c7308 */ /* 0x000fe20000000400 */
[----:B------:R-:W-:-:S07]  /*3350*/  LEA R152, R152, UR28, 0x2 ;  /* 0x0000001c98987c11 */ /* 0x000fce000f8e10ff */
[----:B------:R1:W-:Y:S01]  /*3360*/  MUFU.COS R142, R149 ;  /* 0x00000095008e7308 */ /* 0x0003e20000000000 */
[----:B------:R-:W-:Y:S01]  /*3370*/  IADD3 R170, PT, PT, R143, 0x1c0, RZ ;  /* 0x000001c08faa7810 */ /* 0x000fe20007ffe0ff */
[----:B--2---:R2:W-:Y:S01]  /*3380*/  STS [R147+0x100], R136 ;  /* 0x0001008893007388 */ /* 0x0045e20000000800 */
[----:B------:R-:W-:Y:S01]  /*3390*/  LEA.HI.SX32 R162, R162, R143, 0x1b ;  /* 0x0000008fa2a27211 */ /* 0x000fe200078fdaff */
[----:B-1----:R-:W-:Y:S01]  /*33a0*/  FMUL.FTZ R149, R22, UR36 ;  /* 0x0000002416957c20 */ /* 0x002fe20008410000 */
[----:B------:R-:W-:-:S03]  /*33b0*/  R2UR UR37, R62 ;  /* 0x000000003e2572ca */ /* 0x000fc600000e0000 */
[----:B------:R-:W-:Y:S01]  /*33c0*/  FMUL.RZ R153, R149, 0.15915493667125701904 ;  /* 0x3e22f98395997820 */ /* 0x000fe2000040c000 */
[----:B------:R-:W-:Y:S01]  /*33d0*/  LEA R149, R154, UR28, 0x2 ;  /* 0x0000001c9a957c11 */ /* 0x000fe2000f8e10ff */
[----:B------:R1:W-:Y:S01]  /*33e0*/  STS [R148+0x180], R133 ;  /* 0x0001808594007388 */ /* 0x0003e20000000800 */
[C---:B------:R-:W-:Y:S02]  /*33f0*/  IADD3 R172, PT, PT, R143.reuse, 0x1e0, RZ ;  /* 0x000001e08fac7810 */ /* 0x040fe40007ffe0ff */
[C---:B------:R-:W-:Y:S02]  /*3400*/  IADD3 R174, PT, PT, R143.reuse, 0x200, RZ ;  /* 0x000002008fae7810 */ /* 0x040fe40007ffe0ff */
[C---:B------:R-:W-:Y:S02]  /*3410*/  IADD3 R176, PT, PT, R143.reuse, 0x220, RZ ;  /* 0x000002208fb07810 */ /* 0x040fe40007ffe0ff */
[C---:B------:R-:W-:Y:S02]  /*3420*/  IADD3 R178, PT, PT, R143.reuse, 0x240, RZ ;  /* 0x000002408fb27810 */ /* 0x040fe40007ffe0ff */
[----:B------:R-:W-:-:S02]  /*3430*/  IADD3 R180, PT, PT, R143, 0x260, RZ ;  /* 0x000002608fb47810 */ /* 0x000fc40007ffe0ff */
[C---:B------:R-:W-:Y:S02]  /*3440*/  IADD3 R184, PT, PT, R143.reuse, 0x280, RZ ;  /* 0x000002808fb87810 */ /* 0x040fe40007ffe0ff */
        /* <DEDUP_REMOVED lines=11> */
[-C--:B------:R-:W-:Y:S02]  /*3500*/  LEA.HI.SX32 R164, R164, R143.reuse, 0x1b ;  /* 0x0000008fa4a47211 */ /* 0x080fe400078fdaff */
[----:B------:R-:W-:Y:S01]  /*3510*/  LEA R156, R156, UR28, 0x2 ;  /* 0x0000001c9c9c7c11 */ /* 0x000fe2000f8e10ff */
[----:B------:R3:W-:Y:S01]  /*3520*/  STS [R150+0x200], R135 ;  /* 0x0002008796007388 */ /* 0x0007e20000000800 */
[-C--:B------:R-:W-:Y:S02]  /*3530*/  LEA.HI.SX32 R166, R166, R143.reuse, 0x1b ;  /* 0x0000008fa6a67211 */ /* 0x080fe400078fdaff */
[----:B-----5:R-:W-:Y:S01]  /*3540*/  LEA R145, R158, UR28, 0x2 ;  /* 0x0000001c9e917c11 */ /* 0x020fe2000f8e10ff */
[----:B------:R-:W-:Y:S01]  /*3550*/  STS [R152+0x280], R73 ;  /* 0x0002804998007388 */ /* 0x000fe20000000800 */
[-C--:B------:R-:W-:Y:S02]  /*3560*/  LEA.HI.SX32 R168, R168, R143.reuse, 0x1b ;  /* 0x0000008fa8a87211 */ /* 0x080fe400078fdaff */
[----:B--2---:R-:W-:Y:S01]  /*3570*/  LEA R147, R160, UR28, 0x2 ;  /* 0x0000001ca0937c11 */ /* 0x004fe2000f8e10ff */
[----:B------:R-:W-:Y:S01]  /*3580*/  STS [R149+0x300], R78 ;  /* 0x0003004e95007388 */ /* 0x000fe20000000800 */
[----:B------:R-:W-:-:S02]  /*3590*/  LEA.HI.SX32 R170, R170, R143, 0x1b ;  /* 0x0000008faaaa7211 */ /* 0x000fc400078fdaff */
[----:B-1----:R-:W-:Y:S01]  /*35a0*/  LEA R133, R162, UR28, 0x2 ;  /* 0x0000001ca2857c11 */ /* 0x002fe2000f8e10ff */
[----:B------:R-:W1:Y:S01]  /*35b0*/  MUFU.COS R144, R151 ;  /* 0x0000009700907308 */ /* 0x000e620000000000 */
[-C--:B------:R-:W-:Y:S01]  /*35c0*/  LEA.HI.SX32 R172, R172, R143.reuse, 0x1b ;  /* 0x0000008facac7211 */ /* 0x080fe200078fdaff */
[----:B------:R2:W-:Y:S01]  /*35d0*/  STS [R156+0x380], R113 ;  /* 0x000380719c007388 */ /* 0x0005e20000000800 */
[-C--:B------:R-:W-:Y:S02]  /*35e0*/  LEA.HI.SX32 R174, R174, R143.reuse, 0x1b ;  /* 0x0000008faeae7211 */ /* 0x080fe400078fdaff */
[-C--:B------:R-:W-:Y:S02]  /*35f0*/  LEA.HI.SX32 R176, R176, R143.reuse, 0x1b ;  /* 0x0000008fb0b07211 */ /* 0x080fe400078fdaff */
[-C--:B------:R-:W-:Y:S02]  /*3600*/  LEA.HI.SX32 R178, R178, R143.reuse, 0x1b ;  /* 0x0000008fb2b27211 */ /* 0x080fe400078fdaff */
[----:B------:R-:W-:-:S02]  /*3610*/  LEA.HI.SX32 R180, R180, R143, 0x1b ;  /* 0x0000008fb4b47211 */ /* 0x000fc400078fdaff */
[-C--:B------:R-:W-:Y:S02]  /*3620*/  LEA.HI.SX32 R184, R184, R143.reuse, 0x1b ;  /* 0x0000008fb8b87211 */ /* 0x080fe400078fdaff */
[-C--:B------:R-:W-:Y:S02]  /*3630*/  LEA.HI.SX32 R186, R186, R143.reuse, 0x1b ;  /* 0x0000008fbaba7211 */ /* 0x080fe400078fdaff */
        /* <DEDUP_REMOVED lines=10> */
[----:B---3--:R-:W-:Y:S01]  /*36e0*/  LEA R135, R164, UR28, 0x2 ;  /* 0x0000001ca4877c11 */ /* 0x008fe2000f8e10ff */
[----:B------:R3:W5:Y:S01]  /*36f0*/  MUFU.SIN R143, R151 ;  /* 0x00000097008f7308 */ /* 0x0007620000000400 */
[----:B------:R-:W-:Y:S01]  /*3700*/  LEA R166, R166, UR28, 0x2 ;  /* 0x0000001ca6a67c11 */ /* 0x000fe2000f8e10ff */
[----:B------:R-:W-:Y:S01]  /*3710*/  STS [R145+0x400], R120 ;  /* 0x0004007891007388 */ /* 0x000fe20000000800 */
[----:B------:R-:W-:Y:S02]  /*3720*/  LEA R170, R170, UR28, 0x2 ;  /* 0x0000001caaaa7c11 */ /* 0x000fe4000f8e10ff */
[----:B--2---:R-:W-:Y:S01]  /*3730*/  LEA R113, R172, UR28, 0x2 ;  /* 0x0000001cac717c11 */ /* 0x004fe2000f8e10ff */
[----:B------:R-:W-:Y:S01]  /*3740*/  STS [R147+0x480], R118 ;  /* 0x0004807693007388 */ /* 0x000fe20000000800 */
[----:B---3--:R-:W-:-:S03]  /*3750*/  LEA R151, R168, UR28, 0x2 ;  /* 0x0000001ca8977c11 */ /* 0x008fc6000f8e10ff */
[----:B------:R2:W-:Y:S01]  /*3760*/  STS [R133+0x500], R68 ;  /* 0x0005004485007388 */ /* 0x0005e20000000800 */
[----:B------:R-:W-:Y:S02]  /*3770*/  LEA R174, R174, UR28, 0x2 ;  /* 0x0000001caeae7c11 */ /* 0x000fe4000f8e10ff */
[----:B------:R-:W-:Y:S01]  /*3780*/  LEA R176, R176, UR28, 0x2 ;  /* 0x0000001cb0b07c11 */ /* 0x000fe2000f8e10ff */
[----:B------:R-:W-:Y:S01]  /*3790*/  STS [R135+0x580], R112 ;  /* 0x0005807087007388 */ /* 0x000fe20000000800 */
[----:B------:R-:W-:-:S03]  /*37a0*/  LEA R180, R180, UR28, 0x2 ;  /* 0x0000001cb4b47c11 */ /* 0x000fc6000f8e10ff */
[----:B------:R3:W-:Y:S01]  /*37b0*/  STS [R166+0x600], R107 ;  /* 0x0006006ba6007388 */ /* 0x0007e20000000800 */
[----:B------:R-:W-:Y:S02]  /*37c0*/  LEA R184, R184, UR28, 0x2 ;  /* 0x0000001cb8b87c11 */ /* 0x000fe4000f8e10ff */
[----:B--2---:R-:W-:Y:S01]  /*37d0*/  MOV R68, UR37 ;  /* 0x0000002500447c02 */ /* 0x004fe20008000f00 */
[----:B------:R-:W-:Y:S04]  /*37e0*/  STS [R151+0x680], R106 ;  /* 0x0006806a97007388 */ /* 0x000fe80000000800 */
[----:B------:R2:W-:Y:S01]  /*37f0*/  STS [R170+0x700], R69 ;  /* 0x00070045aa007388 */ /* 0x0005e20000000800 */
[----:B---3--:R-:W-:-:S03]  /*3800*/  LEA R107, R178, UR28, 0x2 ;  /* 0x0000001cb26b7c11 */ /* 0x008fc6000f8e10ff */
[----:B------:R-:W-:Y:S01]  /*3810*/  STS [R113+0x780], R72 ;  /* 0x0007804871007388 */ /* 0x000fe20000000800 */
[----:B------:R-:W-:-:S03]  /*3820*/  FMUL.FTZ R68, R68, 1.4426950216293334961 ;  /* 0x3fb8aa3b44447820 */ /* 0x000fc60000410000 */
[----:B------:R3:W-:Y:S01]  /*3830*/  STS [R174+0x800], R71 ;  /* 0x00080047ae007388 */ /* 0x0007e20000000800 */
[----:B--2---:R-:W-:-:S03]  /*3840*/  LEA R69, R186, UR28, 0x2 ;  /* 0x0000001cba457c11 */ /* 0x004fc6000f8e10ff */
[----:B------:R-:W-:Y:S04]  /*3850*/  STS [R176+0x880], R117 ;  /* 0x00088075b0007388 */ /* 0x000fe80000000800 */
[----:B------:R2:W-:Y:S01]  /*3860*/  STS [R107+0x900], R70 ;  /* 0x000900466b007388 */ /* 0x0005e20000000800 */
[----:B---3--:R-:W-:-:S03]  /*3870*/  LEA R71, R188, UR28, 0x2 ;  /* 0x0000001cbc477c11 */ /* 0x008fc6000f8e10ff */
[----:B------:R-:W-:Y:S01]  /*3880*/  STS [R180+0x980], R67 ;  /* 0x00098043b4007388 */ /* 0x000fe20000000800 */
[----:B------:R-:W-:-:S03]  /*3890*/  LEA R190, R190, UR28, 0x2 ;  /* 0x0000001cbebe7c11 */ /* 0x000fc6000f8e10ff */
[----:B------:R-:W-:Y:S01]  /*38a0*/  STS [R184+0xa00], R111 ;  /* 0x000a006fb8007388 */ /* 0x000fe20000000800 */
[----:B------:R-:W-:-:S03]  /*38b0*/  LEA R192, R192, UR28, 0x2 ;  /* 0x0000001cc0c07c11 */ /* 0x000fc6000f8e10ff */
[----:B------:R3:W-:Y:S01]  /*38c0*/  STS [R69+0xa80], R110 ;  /* 0x000a806e45007388 */ /* 0x0007e20000000800 */
[----:B--2---:R-:W-:Y:S01]  /*38d0*/  LEA R107, R194, UR28, 0x2 ;  /* 0x0000001cc26b7c11 */ /* 0x004fe2000f8e10ff */
[-C--:B------:R-:W-:Y:S02]  /*38e0*/  FMUL.FTZ R70, R32, R68.reuse ;  /* 0x0000004420467220 */ /* 0x080fe40000410000 */
[----:B------:R2:W-:Y:S04]  /*38f0*/  STS [R71+0xb00], R66 ;  /* 0x000b004247007388 */ /* 0x0005e80000000800 */
[----:B------:R-:W-:Y:S01]  /*3900*/  STS [R190+0xb80], R79 ;  /* 0x000b804fbe007388 */ /* 0x000fe20000000800 */
[----:B---3--:R-:W-:Y:S01]  /*3910*/  LEA R69, R196, UR28, 0x2 ;  /* 0x0000001cc4457c11 */ /* 0x008fe2000f8e10ff */
[----:B--2---:R-:W-:-:S02]  /*3920*/  FMUL.FTZ R66, R31, R68 ;  /* 0x000000441f427220 */ /* 0x004fc40000410000 */
[----:B------:R-:W-:Y:S02]  /*3930*/  STS [R192+0xc00], R77 ;  /* 0x000c004dc0007388 */ /* 0x000fe40000000800 */
[----:B------:R-:W2:Y:S02]  /*3940*/  MUFU.EX2 R133, R66 ;  /* 0x0000004200857308 */ /* 0x000ea40000000800 */
[----:B------:R-:W-:Y:S02]  /*3950*/  STS [R107+0xc80], R76 ;  /* 0x000c804c6b007388 */ /* 0x000fe40000000800 */
[----:B------:R-:W3:Y:S02]  /*3960*/  MUFU.EX2 R70, R70 ;  /* 0x0000004600467308 */ /* 0x000ee40000000800 */
[----:B------:R0:W-:Y:S01]  /*3970*/  STS [R69+0xd00], R74 ;  /* 0x000d004a45007388 */ /* 0x0001e20000000800 */
[----:B------:R-:W-:Y:S01]  /*3980*/  LEA R198, R198, UR28, 0x2 ;  /* 0x0000001cc6c67c11 */ /* 0x000fe2000f8e10ff */
[----:B0-----:R-:W-:Y:S01]  /*3990*/  FMUL.FTZ R69, R28, R68 ;  /* 0x000000441c457220 */ /* 0x001fe20000410000 */
[----:B------:R-:W-:Y:S01]  /*39a0*/  LEA R200, R200, UR28, 0x2 ;  /* 0x0000001cc8c87c11 */ /* 0x000fe2000f8e10ff */
[----:B--2---:R-:W-:Y:S01]  /*39b0*/  FMUL.FTZ R134, R133, R134 ;  /* 0x0000008685867220 */ /* 0x004fe20000410000 */
[----:B------:R-:W-:-:S03]  /*39c0*/  SHF.L.U32 R63, R63, 0x5, RZ ;  /* 0x000000053f3f7819 */ /* 0x000fc600000006ff */
[----:B------:R-:W0:Y:S01]  /*39d0*/  MUFU.EX2 R69, R69 ;  /* 0x0000004500457308 */ /* 0x000e220000000800 */
[----:B------:R-:W-:Y:S01]  /*39e0*/  LEA R71, R202, UR28, 0x2 ;  /* 0x0000001cca477c11 */ /* 0x000fe2000f8e10ff */
[----:B------:R-:W-:Y:S01]  /*39f0*/  FMUL.FTZ R133, R133, R64 ;  /* 0x0000004085857220 */ /* 0x000fe20000410000 */
[-C--:B------:R-:W-:Y:S01]  /*3a00*/  FMUL.FTZ R64, R25, R68.reuse ;  /* 0x0000004419407220 */ /* 0x080fe20000410000 */
[----:B------:R-:W-:Y:S01]  /*3a10*/  STS [R198+0xd80], R75 ;  /* 0x000d804bc6007388 */ /* 0x000fe20000000800 */
[----:B---3--:R-:W-:Y:S01]  /*3a20*/  FMUL.FTZ R135, R70, R65 ;  /* 0x0000004146877220 */ /* 0x008fe20000410000 */
[----:B------:R-:W-:Y:S01]  /*3a30*/  LEA.HI.SX32 R63, R63, R63, 0x1b ;  /* 0x0000003f3f3f7211 */ /* 0x000fe200078fdaff */
[-C--:B------:R-:W-:Y:S01]  /*3a40*/  FMUL.FTZ R65, R26, R68.reuse ;  /* 0x000000441a417220 */ /* 0x080fe20000410000 */
[----:B------:R-:W-:Y:S01]  /*3a50*/  STS [R200+0xe00], R109 ;  /* 0x000e006dc8007388 */ /* 0x000fe20000000800 */
[----:B------:R-:W-:Y:S02]  /*3a60*/  LEA R77, R204, UR28, 0x2 ;  /* 0x0000001ccc4d7c11 */ /* 0x000fe4000f8e10ff */
[----:B------:R-:W-:Y:S01]  /*3a70*/  LEA R206, R206, UR28, 0x2 ;  /* 0x0000001ccece7c11 */ /* 0x000fe2000f8e10ff */
[----:B------:R2:W-:Y:S01]  /*3a80*/  STS [R71+0xe80], R114 ;  /* 0x000e807247007388 */ /* 0x0005e20000000800 */
[----:B------:R-:W-:Y:S01]  /*3a90*/  LEA R63, R63, UR28, 0x2 ;  /* 0x0000001c3f3f7c11 */ /* 0x000fe2000f8e10ff */
[----:B------:R-:W-:Y:S01]  /*3aa0*/  FMUL.FTZ R66, R27, R68 ;  /* 0x000000441b427220 */ /* 0x000fe20000410000 */
[----:B------:R-:W3:Y:S01]  /*3ab0*/  MUFU.EX2 R64, R64 ;  /* 0x0000004000407308 */ /* 0x000ee20000000800 */
[----:B------:R1:W-:Y:S01]  /*3ac0*/  STS [R77+0xf00], R116 ;  /* 0x000f00744d007388 */ /* 0x0003e20000000800 */
[C---:B0-----:R-:W-:Y:S01]  /*3ad0*/  FMUL.FTZ R128, R69.reuse, R128 ;  /* 0x0000008045807220 */ /* 0x041fe20000410000 */
[----:B------:R-:W-:Y:S01]  /*3ae0*/  FMUL.FTZ R125, R69, R125 ;  /* 0x0000007d457d7220 */ /* 0x000fe20000410000 */
[-C--:B--2---:R-:W-:Y:S01]  /*3af0*/  FMUL.FTZ R71, R23, R68.reuse ;  /* 0x0000004417477220 */ /* 0x084fe20000410000 */
[----:B------:R5:W-:Y:S01]  /*3b00*/  STS [R206+0xf80], R115 ;  /* 0x000f8073ce007388 */ /* 0x000be20000000800 */
[----:B------:R-:W0:Y:S01]  /*3b10*/  MUFU.EX2 R65, R65 ;  /* 0x0000004100417308 */ /* 0x000e220000000800 */
[----:B------:R-:W-:Y:S01]  /*3b20*/  FMUL.FTZ R69, R22, R68 ;  /* 0x0000004416457220 */ /* 0x000fe20000410000 */
[----:B------:R-:W-:-:S02]  /*3b30*/  NOP ;  /* 0x0000000000007918 */ /* 0x000fc40000000000 */
[----:B------:R-:W1:Y:S01]  /*3b40*/  MUFU.EX2 R71, R71 ;  /* 0x0000004700477308 */ /* 0x000e620000000800 */
[----:B------:R-:W2:Y:S01]  /*3b50*/  LDS R179, [R63+0x44] ;  /* 0x000044003fb37984 */ /* 0x000ea20000000800 */
[----:B------:R-:W-:Y:S02]  /*3b60*/  FMUL.FTZ R136, R21, UR36 ;  /* 0x0000002415887c20 */ /* 0x000fe40008410000 */
[----:B------:R-:W-:Y:S01]  /*3b70*/  MUFU.SIN R138, R153 ;  /* 0x00000099008a7308 */ /* 0x000fe20000000400 */
[----:B------:R-:W2:Y:S04]  /*3b80*/  LDS R178, [R63+0x4c] ;  /* 0x00004c003fb27984 */ /* 0x000ea80000000800 */
[----:B------:R-:W-:Y:S03]  /*3b90*/  LDS R177, [R63+0x54] ;  /* 0x000054003fb17984 */ /* 0x000fe60000000800 */
[----:B------:R-:W4:Y:S01]  /*3ba0*/  MUFU.COS R141, R153 ;  /* 0x00000099008d7308 */ /* 0x000f220000000000 */
[----:B------:R-:W2:Y:S04]  /*3bb0*/  LDS R176, [R63+0x5c] ;  /* 0x00005c003fb07984 */ /* 0x000ea80000000800 */
[----:B------:R-:W2:Y:S04]  /*3bc0*/  LDS R175, [R63+0x64] ;  /* 0x000064003faf7984 */ /* 0x000ea80000000800 */
[----:B------:R-:W2:Y:S01]  /*3bd0*/  LDS R174, [R63+0x6c] ;  /* 0x00006c003fae7984 */ /* 0x000ea20000000800 */
[----:B------:R-:W4:Y:S03]  /*3be0*/  MUFU.EX2 R66, R66 ;  /* 0x0000004200427308 */ /* 0x000f260000000800 */
[----:B------:R-:W2:Y:S04]  /*3bf0*/  LDS R173, [R63+0x74] ;  /* 0x000074003fad7984 */ /* 0x000ea80000000800 */
[----:B------:R-:W2:Y:S01]  /*3c00*/  LDS R171, [R63+0x7c] ;  /* 0x00007c003fab7984 */ /* 0x000ea20000000800 */
[----:B------:R-:W4:Y:S03]  /*3c10*/  MUFU.EX2 R69, R69 ;  /* 0x0000004500457308 */ /* 0x000f260000000800 */
[----:B------:R-:W2:Y:S01]  /*3c20*/  LDS R170, [R63+0x40] ;  /* 0x000040003faa7984 */ /* 0x000ea20000000800 */
[----:B------:R-:W-:-:S03]  /*3c30*/  FMUL.RZ R136, R136, 0.15915493667125701904 ;  /* 0x3e22f98388887820 */ /* 0x000fc6000040c000 */
[----:B------:R-:W2:Y:S04]  /*3c40*/  LDS R169, [R63+0x48] ;  /* 0x000048003fa97984 */ /* 0x000ea80000000800 */
[----:B------:R-:W2:Y:S04]  /*3c50*/  LDS R168, [R63+0x50] ;  /* 0x000050003fa87984 */ /* 0x000ea80000000800 */
[----:B------:R-:W2:Y:S04]  /*3c60*/  LDS R167, [R63+0x58] ;  /* 0x000058003fa77984 */ /* 0x000ea80000000800 */
[----:B------:R-:W2:Y:S04]  /*3c70*/  LDS R166, [R63+0x60] ;  /* 0x000060003fa67984 */ /* 0x000ea80000000800 */
[----:B------:R-:W2:Y:S04]  /*3c80*/  LDS R165, [R63+0x68] ;  /* 0x000068003fa57984 */ /* 0x000ea80000000800 */
[----:B------:R-:W2:Y:S04]  /*3c90*/  LDS R164, [R63+0x70] ;  /* 0x000070003fa47984 */ /* 0x000ea80000000800 */
[----:B------:R-:W2:Y:S01]  /*3ca0*/  LDS R163, [R63+0x78] ;  /* 0x000078003fa37984 */ /* 0x000ea20000000800 */
[C---:B---3--:R-:W-:Y:S01]  /*3cb0*/  FMUL.FTZ R120, R64.reuse, R139 ;  /* 0x0000008b40787220 */ /* 0x048fe20000410000 */
[----:B------:R-:W-:Y:S01]  /*3cc0*/  FMUL.FTZ R119, R64, R119 ;  /* 0x0000007740777220 */ /* 0x000fe20000410000 */
[----:B------:R-:W-:Y:S01]  /*3cd0*/  MUFU.SIN R73, R136 ;  /* 0x0000008800497308 */ /* 0x000fe20000000400 */
[----:B------:R-:W-:Y:S01]  /*3ce0*/  FMUL.FTZ R64, R18, UR36 ;  /* 0x0000002412407c20 */ /* 0x000fe20008410000 */
[----:B------:R-:W-:Y:S01]  /*3cf0*/  FMUL.FTZ R78, R20, UR36 ;  /* 0x00000024144e7c20 */ /* 0x000fe20008410000 */
[C---:B0-----:R-:W-:Y:S01]  /*3d00*/  FMUL.FTZ R122, R65.reuse, R122 ;  /* 0x0000007a417a7220 */ /* 0x041fe20000410000 */
[----:B------:R-:W-:Y:S01]  /*3d10*/  FMUL.FTZ R121, R65, R121 ;  /* 0x0000007941797220 */ /* 0x000fe20000410000 */
[----:B------:R-:W-:Y:S01]  /*3d20*/  FMUL.FTZ R62, R19, UR36 ;  /* 0x00000024133e7c20 */ /* 0x000fe20008410000 */
[----:B------:R-:W-:Y:S01]  /*3d30*/  FMUL.FTZ R65, R21, R68 ;  /* 0x0000004415417220 */ /* 0x000fe20000410000 */
[----:B------:R-:W-:Y:S01]  /*3d40*/  USHF.L.U32 UR50, UR15, 0x8, URZ ;  /* 0x000000080f327899 */ /* 0x000fe200080006ff */
[----:B------:R0:W-:Y:S01]  /*3d50*/  MUFU.COS R145, R136 ;  /* 0x0000008800917308 */ /* 0x0001e20000000000 */
[C---:B-1----:R-:W-:Y:S01]  /*3d60*/  FMUL.FTZ R116, R71.reuse, R144 ;  /* 0x0000009047747220 */ /* 0x042fe20000410000 */
[----:B-----5:R-:W-:Y:S01]  /*3d70*/  FMUL.FTZ R115, R71, R143 ;  /* 0x0000008f47737220 */ /* 0x020fe20000410000 */
[----:B------:R-:W-:Y:S01]  /*3d80*/  FMUL.RZ R71, R64, 0.15915493667125701904 ;  /* 0x3e22f98340477820 */ /* 0x000fe2000040c000 */
[----:B------:R-:W-:Y:S01]  /*3d90*/  FMUL.RZ R78, R78, 0.15915493667125701904 ;  /* 0x3e22f9834e4e7820 */ /* 0x000fe2000040c000 */
[----:B----4-:R-:W-:Y:S01]  /*3da0*/  FMUL.FTZ R124, R66, R124 ;  /* 0x0000007c427c7220 */ /* 0x010fe20000410000 */
[-C--:B------:R-:W-:Y:S01]  /*3db0*/  FMUL.FTZ R72, R30, R68.reuse ;  /* 0x000000441e487220 */ /* 0x080fe20000410000 */
[-C--:B------:R-:W-:Y:S01]  /*3dc0*/  FMUL.FTZ R76, R29, R68.reuse ;  /* 0x000000441d4c7220 */ /* 0x080fe20000410000 */
[----:B------:R-:W-:Y:S01]  /*3dd0*/  R2UR UR48, R60 ;  /* 0x000000003c3072ca */ /* 0x000fe200000e0000 */
[----:B0-----:R-:W-:Y:S01]  /*3de0*/  FMUL.FTZ R136, R70, R137 ;  /* 0x0000008946887220 */ /* 0x001fe20000410000 */
[-C--:B------:R-:W-:Y:S01]  /*3df0*/  FMUL.FTZ R70, R24, R68.reuse ;  /* 0x0000004418467220 */ /* 0x080fe20000410000 */
[----:B------:R-:W-:Y:S01]  /*3e00*/  FMUL.FTZ R123, R66, R123 ;  /* 0x0000007b427b7220 */ /* 0x000fe20000410000 */
[----:B------:R-:W-:Y:S01]  /*3e10*/  FMUL.RZ R106, R62, 0.15915493667125701904 ;  /* 0x3e22f9833e6a7820 */ /* 0x000fe2000040c000 */
[----:B------:R0:W-:Y:S01]  /*3e20*/  MUFU.EX2 R66, R65 ;  /* 0x0000004100427308 */ /* 0x0001e20000000800 */
[----:B------:R-:W-:Y:S01]  /*3e30*/  UIADD3 UR33, UPT, UPT, UR50, -0x100, URZ ;  /* 0xffffff0032217890 */ /* 0x000fe2000fffe0ff */
[----:B------:R-:W-:Y:S01]  /*3e40*/  FMUL.FTZ R64, R33, R68 ;  /* 0x0000004421407220 */ /* 0x000fe20000410000 */
[C---:B------:R-:W-:Y:S01]  /*3e50*/  ISETP.NE.AND P0, PT, R182.reuse, RZ, PT ;  /* 0x000000ffb600720c */ /* 0x040fe20003f05270 */
[----:B------:R1:W-:Y:S01]  /*3e60*/  MUFU.EX2 R117, R70 ;  /* 0x0000004600757308 */ /* 0x0003e20000000800 */
[C---:B------:R-:W-:Y:S01]  /*3e70*/  FMUL.FTZ R114, R69.reuse, R141 ;  /* 0x0000008d45727220 */ /* 0x040fe20000410000 */
[----:B------:R-:W-:Y:S01]  /*3e80*/  FMUL.FTZ R113, R69, R138 ;  /* 0x0000008a45717220 */ /* 0x000fe20000410000 */
[----:B------:R-:W-:Y:S01]  /*3e90*/  IADD3 R155, PT, PT, R182, 0x200, RZ ;  /* 0x00000200b69b7810 */ /* 0x000fe20007ffe0ff */
[----:B------:R-:W3:Y:S01]  /*3ea0*/  LDS R172, [R63] ;  /* 0x000000003fac7984 */ /* 0x000ee20000000800 */
[-C--:B0-----:R-:W-:Y:S01]  /*3eb0*/  FMUL.FTZ R65, R19, R68.reuse ;  /* 0x0000004413417220 */ /* 0x081fe20000410000 */
[----:B------:R-:W-:Y:S01]  /*3ec0*/  MUFU.SIN R147, R78 ;  /* 0x0000004e00937308 */ /* 0x000fe20000000400 */
[----:B------:R-:W-:Y:S01]  /*3ed0*/  R2UR UR49, R61 ;  /* 0x000000003d3172ca */ /* 0x000fe200000e0000 */
[----:B------:R-:W0:Y:S01]  /*3ee0*/  LDS R162, [R63+0x4] ;  /* 0x000004003fa27984 */ /* 0x000e220000000800 */
[-C--:B-1----:R-:W-:Y:S01]  /*3ef0*/  FMUL.FTZ R70, R20, R68.reuse ;  /* 0x0000004414467220 */ /* 0x082fe20000410000 */
[----:B------:R-:W-:Y:S01]  /*3f00*/  FMUL.FTZ R68, R18, R68 ;  /* 0x0000004412447220 */ /* 0x000fe20000410000 */
[----:B------:R-:W-:Y:S01]  /*3f10*/  ULOP3.LUT UR33, UR33, 0x100, URZ, 0xc0, !UPT ;  /* 0x0000010021217892 */ /* 0x000fe2000f8ec0ff */
[----:B------:R-:W-:Y:S01]  /*3f20*/  ISETP.NE.AND P2, PT, R182, 0x7f, PT ;  /* 0x0000007fb600780c */ /* 0x000fe20003f45270 */
[----:B------:R-:W1:Y:S01]  /*3f30*/  LDS R161, [R63+0x8] ;  /* 0x000008003fa17984 */ /* 0x000e620000000800 */
[----:B------:R-:W4:Y:S01]  /*3f40*/  MUFU.COS R149, R78 ;  /* 0x0000004e00957308 */ /* 0x000f220000000000 */
[----:B------:R-:W-:-:S02]  /*3f50*/  UIADD3 UR33, UPT, UPT, UR33, UR8, URZ ;  /* 0x0000000821217290 */ /* 0x000fc4000fffe0ff */
[----:B------:R-:W0:Y:S04]  /*3f60*/  LDS R160, [R63+0xc] ;  /* 0x00000c003fa07984 */ /* 0x000e280000000800 */
[----:B------:R-:W0:Y:S01]  /*3f70*/  LDS R159, [R63+0x10] ;  /* 0x000010003f9f7984 */ /* 0x000e220000000800 */
[----:B------:R-:W-:Y:S03]  /*3f80*/  MUFU.SIN R69, R71 ;  /* 0x0000004700457308 */ /* 0x000fe60000000400 */
[----:B------:R-:W0:Y:S04]  /*3f90*/  LDS R158, [R63+0x14] ;  /* 0x000014003f9e7984 */ /* 0x000e280000000800 */
[----:B------:R-:W0:Y:S01]  /*3fa0*/  LDS R157, [R63+0x18] ;  /* 0x000018003f9d7984 */ /* 0x000e220000000800 */
[----:B------:R-:W-:Y:S03]  /*3fb0*/  MUFU.SIN R62, R106 ;  /* 0x0000006a003e7308 */ /* 0x000fe60000000400 */
[----:B------:R-:W0:Y:S04]  /*3fc0*/  LDS R156, [R63+0x1c] ;  /* 0x00001c003f9c7984 */ /* 0x000e280000000800 */
[----:B------:R-:W0:Y:S01]  /*3fd0*/  LDS R154, [R63+0x24] ;  /* 0x000024003f9a7984 */ /* 0x000e220000000800 */
[----:B------:R-:W5:Y:S03]  /*3fe0*/  MUFU.COS R67, R106 ;  /* 0x0000006a00437308 */ /* 0x000f660000000000 */
[----:B------:R-:W0:Y:S04]  /*3ff0*/  LDS R153, [R63+0x28] ;  /* 0x000028003f997984 */ /* 0x000e280000000800 */
[----:B------:R-:W0:Y:S01]  /*4000*/  LDS R152, [R63+0x2c] ;  /* 0x00002c003f987984 */ /* 0x000e220000000800 */
[----:B------:R-:W2:Y:S01]  /*4010*/  MUFU.COS R71, R71 ;  /* 0x0000004700477308 */ /* 0x000ea20000000000 */
[----:B------:R-:W-:-:S02]  /*4020*/  MOV R60, UR33 ;  /* 0x00000021003c7c02 */ /* 0x000fc40008000f00 */
[----:B------:R-:W0:Y:S04]  /*4030*/  LDS R151, [R63+0x30] ;  /* 0x000030003f977984 */ /* 0x000e280000000800 */
[----:B------:R-:W0:Y:S01]  /*4040*/  LDS R150, [R63+0x34] ;  /* 0x000034003f967984 */ /* 0x000e220000000800 */
[----:B------:R-:W4:Y:S03]  /*4050*/  MUFU.EX2 R70, R70 ;  /* 0x0000004600467308 */ /* 0x000f260000000800 */
[----:B------:R-:W0:Y:S01]  /*4060*/  LDS R148, [R63+0x3c] ;  /* 0x00003c003f947984 */ /* 0x000e220000000800 */
[----:B------:R-:W3:Y:S04]  /*4070*/  MUFU.EX2 R64, R64 ;  /* 0x0000004000407308 */ /* 0x000ee80000000800 */
[----:B------:R-:W5:Y:S04]  /*4080*/  MUFU.EX2 R65, R65 ;  /* 0x0000004100417308 */ /* 0x000f680000000800 */
[----:B------:R-:W2:Y:S01]  /*4090*/  MUFU.EX2 R68, R68 ;  /* 0x0000004400447308 */ /* 0x000ea20000000800 */
[----:B------:R-:W-:-:S03]  /*40a0*/  SEL R60, R60, R155, !P0 ;  /* 0x0000009b3c3c7207 */ /* 0x000fc60004000000 */
[----:B------:R-:W1:Y:S04]  /*40b0*/  MUFU.EX2 R72, R72 ;  /* 0x0000004800487308 */ /* 0x000e680000000800 */
[----:B------:R-:W1:Y:S01]  /*40c0*/  MUFU.EX2 R76, R76 ;  /* 0x0000004c004c7308 */ /* 0x000e620000000800 */
[C---:B----4-:R-:W-:Y:S01]  /*40d0*/  FMUL.FTZ R110, R70.reuse, R149 ;  /* 0x00000095466e7220 */ /* 0x050fe20000410000 */
[----:B------:R-:W-:Y:S01]  /*40e0*/  FMUL.FTZ R109, R70, R147 ;  /* 0x00000093466d7220 */ /* 0x000fe20000410000 */
[C---:B------:R-:W-:Y:S01]  /*40f0*/  FMUL.FTZ R112, R66.reuse, R145 ;  /* 0x0000009142707220 */ /* 0x040fe20000410000 */
[----:B------:R-:W-:Y:S01]  /*4100*/  FMUL.FTZ R111, R66, R73 ;  /* 0x00000049426f7220 */ /* 0x000fe20000410000 */
[C---:B---3--:R-:W-:Y:S01]  /*4110*/  FMUL.FTZ R126, R64.reuse, R126 ;  /* 0x0000007e407e7220 */ /* 0x048fe20000410000 */
[----:B------:R-:W-:Y:S01]  /*4120*/  FMUL.FTZ R127, R64, R127 ;  /* 0x0000007f407f7220 */ /* 0x000fe20000410000 */
[----:B------:R-:W3:Y:S01]  /*4130*/  LDS R155, [R63+0x20] ;  /* 0x000020003f9b7984 */ /* 0x000ee20000000800 */
[----:B------:R-:W-:Y:S01]  /*4140*/  LEA R60, R60, UR28, 0x3 ;  /* 0x0000001c3c3c7c11 */ /* 0x000fe2000f8e18ff */
[C---:B-----5:R-:W-:Y:S01]  /*4150*/  FMUL.FTZ R137, R65.reuse, R67 ;  /* 0x0000004341897220 */ /* 0x060fe20000410000 */
[----:B------:R-:W-:Y:S01]  /*4160*/  FMUL.FTZ R144, R65, R62 ;  /* 0x0000003e41907220 */ /* 0x000fe20000410000 */
[----:B------:R4:W0:Y:S01]  /*4170*/  LDS R149, [R63+0x38] ;  /* 0x000038003f957984 */ /* 0x0008220000000800 */
[C---:B--2---:R-:W-:Y:S01]  /*4180*/  FMUL.FTZ R146, R68.reuse, R71 ;  /* 0x0000004744927220 */ /* 0x044fe20000410000 */
[----:B------:R-:W-:Y:S01]  /*4190*/  FMUL.FTZ R147, R68, R69 ;  /* 0x0000004544937220 */ /* 0x000fe20000410000 */
[----:B------:R-:W-:Y:S01]  /*41a0*/  FMUL.FTZ R61, R179, UR48 ;  /* 0x00000030b33d7c20 */ /* 0x000fe20008410000 */
[----:B------:R-:W-:Y:S01]  /*41b0*/  FMUL.FTZ R62, R178, UR48 ;  /* 0x00000030b23e7c20 */ /* 0x000fe20008410000 */
[----:B------:R-:W-:Y:S01]  /*41c0*/  FMUL.FTZ R64, R176, UR48 ;  /* 0x00000030b0407c20 */ /* 0x000fe20008410000 */
[----:B------:R-:W-:Y:S01]  /*41d0*/  FMUL.FTZ R65, R175, UR48 ;  /* 0x00000030af417c20 */ /* 0x000fe20008410000 */
[----:B------:R-:W-:Y:S01]  /*41e0*/  FMUL.FTZ R66, R174, UR48 ;  /* 0x00000030ae427c20 */ /* 0x000fe20008410000 */
[----:B----4-:R-:W-:Y:S01]  /*41f0*/  FMUL.FTZ R63, R177, UR48 ;  /* 0x00000030b13f7c20 */ /* 0x010fe20008410000 */
[----:B------:R-:W-:Y:S01]  /*4200*/  FMUL.FTZ R67, R173, UR48 ;  /* 0x00000030ad437c20 */ /* 0x000fe20008410000 */
[----:B------:R-:W-:Y:S01]  /*4210*/  FMUL.FTZ R68, R171, UR48 ;  /* 0x00000030ab447c20 */ /* 0x000fe20008410000 */
[----:B------:R2:W-:Y:S01]  /*4220*/  STS.64 [R60+0x9880], R126 ;  /* 0x0098807e3c007388 */ /* 0x0005e20000000a00 */
[----:B------:R-:W-:Y:S01]  /*4230*/  FFMA.FTZ R61, R170, UR49, R61 ;  /* 0x00000031aa3d7c23 */ /* 0x000fe2000801003d */
[----:B------:R-:W-:Y:S01]  /*4240*/  FFMA.FTZ R62, R169, UR49, R62 ;  /* 0x00000031a93e7c23 */ /* 0x000fe2000801003e */
[----:B------:R-:W-:Y:S01]  /*4250*/  FFMA.FTZ R63, R168, UR49, R63 ;  /* 0x00000031a83f7c23 */ /* 0x000fe2000801003f */
[----:B------:R-:W-:Y:S01]  /*4260*/  FFMA.FTZ R64, R167, UR49, R64 ;  /* 0x00000031a7407c23 */ /* 0x000fe20008010040 */
[----:B------:R-:W-:Y:S01]  /*4270*/  FFMA.FTZ R65, R166, UR49, R65 ;  /* 0x00000031a6417c23 */ /* 0x000fe20008010041 */
[----:B------:R-:W-:Y:S01]  /*4280*/  FFMA.FTZ R66, R165, UR49, R66 ;  /* 0x00000031a5427c23 */ /* 0x000fe20008010042 */
[----:B------:R-:W-:Y:S01]  /*4290*/  FFMA.FTZ R67, R164, UR49, R67 ;  /* 0x00000031a4437c23 */ /* 0x000fe20008010043 */
[----:B------:R-:W-:Y:S01]  /*42a0*/  FFMA.FTZ R68, R163, UR49, R68 ;  /* 0x00000031a3447c23 */ /* 0x000fe20008010044 */
[----:B------:R-:W-:Y:S01]  /*42b0*/  BSSY.RECONVERGENT B0, `(.L_x_588) ;  /* 0x000001c000007945 */ /* 0x000fe20003800200 */
[C---:B------:R-:W-:Y:S01]  /*42c0*/  FMUL.FTZ R118, R117.reuse, R142 ;  /* 0x0000008e75767220 */ /* 0x040fe20000410000 */
[----:B------:R-:W-:Y:S01]  /*42d0*/  FMUL.FTZ R117, R117, R140 ;  /* 0x0000008c75757220 */ /* 0x000fe20000410000 */
[C---:B-1----:R-:W-:Y:S01]  /*42e0*/  FMUL.FTZ R132, R72.reuse, R132 ;  /* 0x0000008448847220 */ /* 0x042fe20000410000 */
[----:B------:R-:W-:Y:S01]  /*42f0*/  FMUL.FTZ R131, R72, R131 ;  /* 0x0000008348837220 */ /* 0x000fe20000410000 */
[C---:B------:R-:W-:Y:S01]  /*4300*/  FMUL.FTZ R130, R76.reuse, R130 ;  /* 0x000000824c827220 */ /* 0x040fe20000410000 */
[----:B------:R-:W-:Y:S01]  /*4310*/  FMUL.FTZ R129, R76, R129 ;  /* 0x000000814c817220 */ /* 0x000fe20000410000 */
[----:B------:R-:W-:Y:S01]  /*4320*/  FMUL.FTZ R143, R10, -R61 ;  /* 0x8000003d0a8f7220 */ /* 0x000fe20000410000 */
[----:B------:R-:W-:Y:S01]  /*4330*/  FMUL.FTZ R142, R9, -R62 ;  /* 0x8000003e098e7220 */ /* 0x000fe20000410000 */
[----:B------:R-:W-:Y:S01]  /*4340*/  FMUL.FTZ R141, R8, -R63 ;  /* 0x8000003f088d7220 */ /* 0x000fe20000410000 */
[----:B------:R-:W-:Y:S01]  /*4350*/  FMUL.FTZ R140, R7, -R64 ;  /* 0x80000040078c7220 */ /* 0x000fe20000410000 */
[----:B------:R-:W-:Y:S01]  /*4360*/  FMUL.FTZ R139, R6, -R65 ;  /* 0x80000041068b7220 */ /* 0x000fe20000410000 */
[----:B------:R-:W-:Y:S01]  /*4370*/  FMUL.FTZ R138, R5, -R66 ;  /* 0x80000042058a7220 */ /* 0x000fe20000410000 */
[----:B------:R-:W-:Y:S01]  /*4380*/  FMUL.FTZ R145, R4, -R67 ;  /* 0x8000004304917220 */ /* 0x000fe20000410000 */
[----:B------:R-:W-:Y:S01]  /*4390*/  FMUL.FTZ R180, R3, -R68 ;  /* 0x8000004403b47220 */ /* 0x000fe20000410000 */
[----:B------:R-:W-:Y:S06]  /*43a0*/  BAR.SYNC.DEFER_BLOCKING 0x0 ;  /* 0x0000000000007b1d */ /* 0x000fec0000010000 */
[----:B--23--:R-:W-:Y:S05]  /*43b0*/  @P2 BRA `(.L_x_589) ;  /* 0x0000000000242947 */ /* 0x00cfea0003800000 */
[----:B------:R-:W-:Y:S01]  /*43c0*/  UISETP.NE.AND UP0, UPT, UR15, UR46, UPT ;  /* 0x0000002e0f00728c */ /* 0x000fe2000bf05270 */
[----:B------:R-:W-:Y:S02]  /*43d0*/  MOV R106, 0x3f800000 ;  /* 0x3f800000006a7802 */ /* 0x000fe40000000f00 */
[----:B------:R-:W-:-:S06]  /*43e0*/  MOV R107, RZ ;  /* 0x000000ff006b7202 */ /* 0x000fcc0000000f00 */
[----:B------:R-:W-:Y:S05]  /*43f0*/  BRA.U !UP0, `(.L_x_590) ;  /* 0x00000001081c7547 */ /* 0x000fea000b800000 */
[----:B------:R-:W-:-:S04]  /*4400*/  ULOP3.LUT UR33, UR50, 0x100, URZ, 0xc0, !UPT ;  /* 0x0000010032217892 */ /* 0x000fc8000f8ec0ff */
[----:B------:R-:W-:-:S04]  /*4410*/  UIADD3 UR33, UPT, UPT, UR33, UR8, URZ ;  /* 0x0000000821217290 */ /* 0x000fc8000fffe0ff */
[----:B------:R-:W-:-:S09]  /*4420*/  ULEA UR33, UR33, UR28, 0x3 ;  /* 0x0000001c21217291 */ /* 0x000fd2000f8e18ff */
[----:B------:R-:W2:Y:S01]  /*4430*/  LDS.64 R106, [UR33+0x9880] ;  /* 0x00988021ff6a7984 */ /* 0x000ea20008000a00 */
[----:B------:R-:W-:Y:S05]  /*4440*/  BRA `(.L_x_590) ;  /* 0x0000000000087947 */ /* 0x000fea0003800000 */
.L_x_589:
[----:B------:R-:W-:-:S06]  /*4450*/  LEA R106, R182, UR28, 0x3 ;  /* 0x0000001cb66a7c11 */ /* 0x000fcc000f8e18ff */
[----:B------:R-:W1:Y:S02]  /*4460*/  LDS.64 R106, [R106+0xa888] ;  /* 0x00a888006a6a7984 */ /* 0x000e640000000a00 */
.L_x_590:
[----:B------:R-:W-:Y:S05]  /*4470*/  BSYNC.RECONVERGENT B0 ;  /* 0x0000000000007941 */ /* 0x000fea0003800200 */
.L_x_588:
[----:B------:R-:W3:Y:S01]  /*4480*/  @P1 LDC R61, c[0x0][0x38c] ;  /* 0x0000e300ff3d1b82 */ /* 0x000ee20000000800 */
[----:B------:R-:W-:Y:S01]  /*4490*/  MOV R60, UR15 ;  /* 0x0000000f003c7c02 */ /* 0x000fe20008000f00 */
[----:B------:R-:W-:Y:S01]  /*44a0*/  HFMA2 R63, -RZ, RZ, 0, 9.5367431640625e-07 ;  /* 0x00000010ff3f7431 */ /* 0x000fe200000001ff */
[----:B------:R-:W-:Y:S02]  /*44b0*/  MOV R76, 0x3f800000 ;  /* 0x3f800000004c7802 */ /* 0x000fe40000000f00 */
[----:B------:R-:W-:Y:S02]  /*44c0*/  CS2R R78, SRZ ;  /* 0x00000000004e7805 */ /* 0x000fe4000001ff00 */
[----:B------:R-:W-:Y:S01]  /*44d0*/  @P1 IADD3 R60, PT, PT, R60, -0x2, RZ ;  /* 0xfffffffe3c3c1810 */ /* 0x000fe20007ffe0ff */
[----:B------:R-:W-:Y:S01]  /*44e0*/  FMUL.FTZ R62, R101, R33 ;  /* 0x00000021653e7220 */ /* 0x000fe20000410000 */
[----:B------:R-:W-:Y:S01]  /*44f0*/  FMUL.FTZ R65, RZ, R135 ;  /* 0x00000087ff417220 */ /* 0x000fe20000410000 */
[----:B------:R-:W-:-:S03]  /*4500*/  HFMA2 R77, -RZ, RZ, 0, 0 ;  /* 0x00000000ff4d7431 */ /* 0x000fc600000001ff */
[----:B------:R-:W-:Y:S01]  /*4510*/  FFMA.FTZ R65, R136, R62, -R65 ;  /* 0x0000003e88417223 */ /* 0x000fe20000010841 */
[----:B---3--:R-:W-:-:S04]  /*4520*/  @P1 IMAD R60, R60, R61, UR8 ;  /* 0x000000083c3c1e24 */ /* 0x008fc8000f8e023d */
[----:B------:R-:W-:-:S04]  /*4530*/  @P1 IMAD.WIDE R60, R60, R63, UR4 ;  /* 0x000000043c3c1e25 */ /* 0x000fc8000f8e023f */
[----:B------:R-:W-:-:S04]  /*4540*/  FMUL.FTZ R63, R135, R62 ;  /* 0x0000003e873f7220 */ /* 0x000fc80000410000 */
        /* <DEDUP_REMOVED lines=11> */
[----:B------:R-:W-:-:S03]  /*4600*/  FADD.FTZ R67, RZ, R67 ;  /* 0x00000043ff437221 */ /* 0x000fc60000010000 */
[----:B------:R-:W-:Y:S01]  /*4610*/  FFMA.FTZ R62, R99, R31, R62 ;  /* 0x0000001f633e7223 */ /* 0x000fe2000001003e */
[----:B---3--:R-:W-:-:S03]  /*4620*/  FMUL.FTZ R61, R131, R67 ;  /* 0x00000043833d7220 */ /* 0x008fc60000410000 */
        /* <DEDUP_REMOVED lines=13> */
[----:B------:R-:W-:-:S03]  /*4700*/  FFMA.FTZ R61, R128, R62, -R61 ;  /* 0x0000003e803d7223 */ /* 0x000fc6000001083d */
[----:B------:R-:W-:Y:S01]  /*4710*/  FFMA.FTZ R60, R128, R63, R60 ;  /* 0x0000003f803c7223 */ /* 0x000fe2000001003c */
[----:B------:R-:W-:Y:S01]  /*4720*/  FFMA.FTZ R62, R96, R28, R61 ;  /* 0x0000001c603e7223 */ /* 0x000fe2000001003d */
[-C--:B------:R-:W-:Y:S02]  /*4730*/  FMUL.FTZ R61, R127, R135.reuse ;  /* 0x000000877f3d7220 */ /* 0x080fe40000410000 */
[----:B------:R-:W-:Y:S01]  /*4740*/  FADD.FTZ R63, RZ, R60 ;  /* 0x0000003cff3f7221 */ /* 0x000fe20000010000 */
[C---:B------:R-:W-:Y:S01]  /*4750*/  FMUL.FTZ R60, R126.reuse, R135 ;  /* 0x000000877e3c7220 */ /* 0x040fe20000410000 */
[C---:B------:R-:W-:Y:S01]  /*4760*/  FMUL.FTZ R67, R123.reuse, R62 ;  /* 0x0000003e7b437220 */ /* 0x040fe20000410000 */
[-C--:B------:R-:W-:Y:S01]  /*4770*/  FFMA.FTZ R61, R126, R136.reuse, -R61 ;  /* 0x000000887e3d7223 */ /* 0x080fe2000001083d */
[-C--:B------:R-:W-:Y:S01]  /*4780*/  FMUL.FTZ R65, R123, R63.reuse ;  /* 0x0000003f7b417220 */ /* 0x080fe20000410000 */
[----:B------:R-:W-:Y:S01]  /*4790*/  FFMA.FTZ R60, R127, R136, R60 ;  /* 0x000000887f3c7223 */ /* 0x000fe2000001003c */
[----:B------:R-:W-:-:S02]  /*47a0*/  FFMA.FTZ R67, R124, R63, R67 ;  /* 0x0000003f7c437223 */ /* 0x000fc40000010043 */
[----:B------:R-:W-:Y:S01]  /*47b0*/  FFMA.FTZ R62, R124, R62, -R65 ;  /* 0x0000003e7c3e7223 */ /* 0x000fe20000010841 */
[CC--:B------:R-:W-:Y:S01]  /*47c0*/  FMUL.FTZ R63, R133.reuse, R60.reuse ;  /* 0x0000003c853f7220 */ /* 0x0c0fe20000410000 */
[----:B------:R-:W-:Y:S01]  /*47d0*/  FMUL.FTZ R65, R133, R61 ;  /* 0x0000003d85417220 */ /* 0x000fe20000410000 */
[----:B------:R-:W-:Y:S01]  /*47e0*/  FADD.FTZ R67, RZ, R67 ;  /* 0x00000043ff437221 */ /* 0x000fe20000010000 */
[----:B------:R-:W-:Y:S01]  /*47f0*/  FFMA.FTZ R62, R95, R27, R62 ;  /* 0x0000001b5f3e7223 */ /* 0x000fe2000001003e */
[C---:B------:R-:W-:Y:S01]  /*4800*/  FFMA.FTZ R63, R134.reuse, R61, -R63 ;  /* 0x0000003d863f7223 */ /* 0x040fe2000001083f */
[----:B------:R-:W-:Y:S01]  /*4810*/  FFMA.FTZ R65, R134, R60, R65 ;  /* 0x0000003c86417223 */ /* 0x000fe20000010041 */
[C---:B------:R-:W-:Y:S01]  /*4820*/  FMUL.FTZ R69, R121.reuse, R67 ;  /* 0x0000004379457220 */ /* 0x040fe20000410000 */
[-C--:B------:R-:W-:Y:S01]  /*4830*/  FMUL.FTZ R64, R121, R62.reuse ;  /* 0x0000003e79407220 */ /* 0x080fe20000410000 */
[C---:B------:R-:W-:Y:S01]  /*4840*/  FMUL.FTZ R61, R131.reuse, R63 ;  /* 0x0000003f833d7220 */ /* 0x040fe20000410000 */
[----:B------:R-:W-:Y:S01]  /*4850*/  FMUL.FTZ R60, R131, R65 ;  /* 0x00000041833c7220 */ /* 0x000fe20000410000 */
[C---:B------:R-:W-:Y:S01]  /*4860*/  FFMA.FTZ R69, R122.reuse, R62, -R69 ;  /* 0x0000003e7a457223 */ /* 0x040fe20000010845 */
[----:B------:R-:W-:Y:S01]  /*4870*/  FFMA.FTZ R64, R122, R67, R64 ;  /* 0x000000437a407223 */ /* 0x000fe20000010040 */
[C---:B------:R-:W-:Y:S01]  /*4880*/  FFMA.FTZ R61, R132.reuse, R65, R61 ;  /* 0x00000041843d7223 */ /* 0x040fe2000001003d */
[----:B------:R-:W-:Y:S01]  /*4890*/  FFMA.FTZ R60, R132, R63, -R60 ;  /* 0x0000003f843c7223 */ /* 0x000fe2000001083c */
[----:B------:R-:W-:Y:S01]  /*48a0*/  FFMA.FTZ R69, R94, R26, R69 ;  /* 0x0000001a5e457223 */ /* 0x000fe20000010045 */
[----:B------:R-:W-:Y:S01]  /*48b0*/  FADD.FTZ R64, RZ, R64 ;  /* 0x00000040ff407221 */ /* 0x000fe20000010000 */
[C---:B------:R-:W-:Y:S01]  /*48c0*/  FMUL.FTZ R63, R129.reuse, R61 ;  /* 0x0000003d813f7220 */ /* 0x040fe20000410000 */
[----:B------:R-:W-:Y:S01]  /*48d0*/  FMUL.FTZ R62, R129, R60 ;  /* 0x0000003c813e7220 */ /* 0x000fe20000410000 */
[C---:B------:R-:W-:Y:S01]  /*48e0*/  FMUL.FTZ R65, R119.reuse, R69 ;  /* 0x0000004577417220 */ /* 0x040fe20000410000 */
[----:B------:R-:W-:Y:S01]  /*48f0*/  FMUL.FTZ R66, R119, R64 ;  /* 0x0000004077427220 */ /* 0x000fe20000410000 */
[C---:B------:R-:W-:Y:S01]  /*4900*/  FFMA.FTZ R63, R130.reuse, R60, -R63 ;  /* 0x0000003c823f7223 */ /* 0x040fe2000001083f */
[----:B------:R-:W-:Y:S01]  /*4910*/  FFMA.FTZ R62, R130, R61, R62 ;  /* 0x0000003d823e7223 */ /* 0x000fe2000001003e */
[C---:B------:R-:W-:Y:S01]  /*4920*/  FFMA.FTZ R65, R120.reuse, R64, R65 ;  /* 0x0000004078417223 */ /* 0x040fe20000010041 */
[----:B------:R-:W-:Y:S01]  /*4930*/  FFMA.FTZ R66, R120, R69, -R66 ;  /* 0x0000004578427223 */ /* 0x000fe20000010842 */
[C---:B------:R-:W-:Y:S01]  /*4940*/  FMUL.FTZ R61, R125.reuse, R63 ;  /* 0x0000003f7d3d7220 */ /* 0x040fe20000410000 */
[-C--:B------:R-:W-:Y:S01]  /*4950*/  FMUL.FTZ R60, R125, R62.reuse ;  /* 0x0000003e7d3c7220 */ /* 0x080fe20000410000 */
[----:B------:R-:W-:Y:S01]  /*4960*/  FADD.FTZ R65, RZ, R65 ;  /* 0x00000041ff417221 */ /* 0x000fe20000010000 */
[----:B------:R-:W-:Y:S01]  /*4970*/  FFMA.FTZ R66, R93, R25, R66 ;  /* 0x000000195d427223 */ /* 0x000fe20000010042 */
[C---:B------:R-:W-:Y:S01]  /*4980*/  FFMA.FTZ R61, R128.reuse, R62, R61 ;  /* 0x0000003e803d7223 */ /* 0x040fe2000001003d */
[----:B------:R-:W-:Y:S01]  /*4990*/  FFMA.FTZ R60, R128, R63, -R60 ;  /* 0x0000003f803c7223 */ /* 0x000fe2000001083c */
[C---:B------:R-:W-:Y:S01]  /*49a0*/  FMUL.FTZ R67, R117.reuse, R65 ;  /* 0x0000004175437220 */ /* 0x040fe20000410000 */
[----:B------:R-:W-:Y:S01]  /*49b0*/  FMUL.FTZ R64, R117, R66 ;  /* 0x0000004275407220 */ /* 0x000fe20000410000 */
[C---:B------:R-:W-:Y:S01]  /*49c0*/  FMUL.FTZ R63, R123.reuse, R61 ;  /* 0x0000003d7b3f7220 */ /* 0x040fe20000410000 */
[----:B------:R-:W-:Y:S01]  /*49d0*/  FMUL.FTZ R62, R123, R60 ;  /* 0x0000003c7b3e7220 */ /* 0x000fe20000410000 */
[C---:B------:R-:W-:Y:S01]  /*49e0*/  FFMA.FTZ R67, R118.reuse, R66, -R67 ;  /* 0x0000004276437223 */ /* 0x040fe20000010843 */
[----:B------:R-:W-:Y:S01]  /*49f0*/  FFMA.FTZ R64, R118, R65, R64 ;  /* 0x0000004176407223 */ /* 0x000fe20000010040 */
[C---:B------:R-:W-:Y:S01]  /*4a00*/  FFMA.FTZ R63, R124.reuse, R60, -R63 ;  /* 0x0000003c7c3f7223 */ /* 0x040fe2000001083f */
[----:B------:R-:W-:Y:S01]  /*4a10*/  FFMA.FTZ R62, R124, R61, R62 ;  /* 0x0000003d7c3e7223 */ /* 0x000fe2000001003e */
[----:B------:R-:W-:Y:S01]  /*4a20*/  FFMA.FTZ R67, R92, R24, R67 ;  /* 0x000000185c437223 */ /* 0x000fe20000010043 */
[----:B------:R-:W-:Y:S01]  /*4a30*/  FADD.FTZ R64, RZ, R64 ;  /* 0x00000040ff407221 */ /* 0x000fe20000010000 */
[C---:B------:R-:W-:Y:S01]  /*4a40*/  FMUL.FTZ R61, R121.reuse, R63 ;  /* 0x0000003f793d7220 */ /* 0x040fe20000410000 */
[----:B------:R-:W-:Y:S01]  /*4a50*/  FMUL.FTZ R60, R121, R62 ;  /* 0x0000003e793c7220 */ /* 0x000fe20000410000 */
[C---:B------:R-:W-:Y:S01]  /*4a60*/  FMUL.FTZ R65, R115.reuse, R67 ;  /* 0x0000004373417220 */ /* 0x040fe20000410000 */
[----:B------:R-:W-:Y:S01]  /*4a70*/  FMUL.FTZ R66, R115, R64 ;  /* 0x0000004073427220 */ /* 0x000fe20000410000 */
[C---:B------:R-:W-:Y:S01]  /*4a80*/  FFMA.FTZ R61, R122.reuse, R62, R61 ;  /* 0x0000003e7a3d7223 */ /* 0x040fe2000001003d */
[----:B------:R-:W-:Y:S01]  /*4a90*/  FFMA.FTZ R60, R122, R63, -R60 ;  /* 0x0000003f7a3c7223 */ /* 0x000fe2000001083c */
[C---:B------:R-:W-:Y:S01]  /*4aa0*/  FFMA.FTZ R65, R116.reuse, R64, R65 ;  /* 0x0000004074417223 */ /* 0x040fe20000010041 */
[----:B------:R-:W-:Y:S01]  /*4ab0*/  FFMA.FTZ R66, R116, R67, -R66 ;  /* 0x0000004374427223 */ /* 0x000fe20000010842 */
[C---:B------:R-:W-:Y:S01]  /*4ac0*/  FMUL.FTZ R63, R119.reuse, R61 ;  /* 0x0000003d773f7220 */ /* 0x040fe20000410000 */
[-C--:B------:R-:W-:Y:S01]  /*4ad0*/  FMUL.FTZ R62, R119, R60.reuse ;  /* 0x0000003c773e7220 */ /* 0x080fe20000410000 */
[----:B------:R-:W-:Y:S01]  /*4ae0*/  FADD.FTZ R65, RZ, R65 ;  /* 0x00000041ff417221 */ /* 0x000fe20000010000 */
[----:B------:R-:W-:Y:S01]  /*4af0*/  FFMA.FTZ R66, R91, R23, R66 ;  /* 0x000000175b427223 */ /* 0x000fe20000010042 */
[C---:B------:R-:W-:Y:S01]  /*4b00*/  FFMA.FTZ R63, R120.reuse, R60, -R63 ;  /* 0x0000003c783f7223 */ /* 0x040fe2000001083f */
[----:B------:R-:W-:Y:S01]  /*4b10*/  FFMA.FTZ R62, R120, R61, R62 ;  /* 0x0000003d783e7223 */ /* 0x000fe2000001003e */
        /* <DEDUP_REMOVED lines=49> */
[C---:B------:R-:W-:Y:S01]  /*4e30*/  FMUL.FTZ R67, R147.reuse, R66 ;  /* 0x0000004293437220 */ /* 0x040fe20000410000 */
[C---:B------:R-:W-:Y:S01]  /*4e40*/  FMUL.FTZ R62, R147.reuse, R60 ;  /* 0x0000003c933e7220 */ /* 0x040fe20000410000 */
[-C--:B------:R-:W-:Y:S01]  /*4e50*/  FMUL.FTZ R63, R147, R61.reuse ;  /* 0x0000003d933f7220 */ /* 0x080fe20000410000 */
[C---:B------:R-:W-:Y:S01]  /*4e60*/  FFMA.FTZ R65, R146.reuse, R66, -R65 ;  /* 0x0000004292417223 */ /* 0x040fe20000010841 */
[C---:B------:R-:W-:Y:S01]  /*4e70*/  FFMA.FTZ R67, R146.reuse, R68, R67 ;  /* 0x0000004492437223 */ /* 0x040fe20000010043 */
[C---:B------:R-:W-:Y:S01]  /*4e80*/  FFMA.FTZ R61, R146.reuse, R61, R62 ;  /* 0x0000003d923d7223 */ /* 0x040fe2000001003e */
[----:B------:R-:W-:Y:S01]  /*4e90*/  FFMA.FTZ R60, R146, R60, -R63 ;  /* 0x0000003c923c7223 */ /* 0x000fe2000001083f */
[----:B------:R-:W-:Y:S01]  /*4ea0*/  FFMA.FTZ R62, R86, R18, R65 ;  /* 0x00000012563e7223 */ /* 0x000fe20000010041 */
[----:B------:R-:W-:-:S05]  /*4eb0*/  FADD.FTZ R63, RZ, R67 ;  /* 0x00000043ff3f7221 */ /* 0x000fca0000010000 */
[----:B------:R3:W-:Y:S01]  /*4ec0*/  STS.128 [R181+0x8470], R60 ;  /* 0x0084703cb5007388 */ /* 0x0007e20000000c00 */
[----:B------:R-:W-:Y:S06]  /*4ed0*/  BAR.SYNC.DEFER_BLOCKING 0x0 ;  /* 0x0000000000007b1d */ /* 0x000fec0000010000 */
[----:B------:R-:W-:Y:S05]  /*4ee0*/  @P2 BRA `(.L_x_591) ;  /* 0x0000000800c82947 */ /* 0x000fea0003800000 */
[----:B------:R-:W4:Y:S01]  /*4ef0*/  S2R R182, SR_TID.X ;  /* 0x0000000000b67919 */ /* 0x000f220000002100 */
[----:B---3--:R-:W-:Y:S01]  /*4f00*/  MOV R61, 0x50 ;  /* 0x00000050003d7802 */ /* 0x008fe20000000f00 */
[----:B------:R-:W-:Y:S01]  /*4f10*/  UMOV UR33, 0xffffffff ;  /* 0xffffffff00217882 */ /* 0x000fe20000000000 */
[C---:B------:R-:W-:Y:S02]  /*4f20*/  ISETP.GE.AND P4, PT, R105.reuse, 0x10, PT ;  /* 0x000000106900780c */ /* 0x040fe40003f86270 */
[C---:B------:R-:W-:Y:S02]  /*4f30*/  ISETP.GE.AND P2, PT, R105.reuse, 0x8, PT ;  /* 0x000000086900780c */ /* 0x040fe40003f46270 */
[C---:B------:R-:W-:Y:S02]  /*4f40*/  ISETP.GE.AND P3, PT, R105.reuse, 0x4, PT ;  /* 0x000000046900780c */ /* 0x040fe40003f66270 */
[C---:B------:R-:W-:Y:S02]  /*4f50*/  ISETP.GE.AND P4, PT, R105.reuse, 0x2, PT ;  /* 0x000000026900780c */ /* 0x040fe40003f86270 */
[----:B------:R-:W-:Y:S01]  /*4f60*/  ISETP.GE.AND P5, PT, R105, 0x1, PT ;  /* 0x000000016900780c */ /* 0x000fe20003fa6270 */
[----:B----4-:R-:W-:-:S05]  /*4f70*/  IMAD R182, R182, R61, UR28 ;  /* 0x0000001cb6b67e24 */ /* 0x010fca000f8e023d */
[----:B------:R-:W-:Y:S04]  /*4f80*/  LDS.128 R60, [R182+0x8470] ;  /* 0x00847000b63c7984 */ /* 0x000fe80000000c00 */
[----:B------:R-:W3:Y:S04]  /*4f90*/  LDS.128 R64, [R182+0x8480] ;  /* 0x00848000b6407984 */ /* 0x000ee80000000c00 */
[----:B------:R-:W4:Y:S04]  /*4fa0*/  LDS.128 R68, [R182+0x8490] ;  /* 0x00849000b6447984 */ /* 0x000f280000000c00 */
[----:B------:R-:W0:Y:S01]  /*4fb0*/  LDS.128 R72, [R182+0x84a0] ;  /* 0x0084a000b6487984 */ /* 0x000e220000000c00 */
        /* <DEDUP_REMOVED lines=8> */
[CC--:B----4-:R-:W-:Y:S01]  /*5040*/  FMUL.FTZ R187, R69.reuse, R185.reuse ;  /* 0x000000b945bb7220 */ /* 0x0d0fe20000410000 */
[----:B------:R-:W-:Y:S01]  /*5050*/  FMUL.FTZ R188, R69, R186 ;  /* 0x000000ba45bc7220 */ /* 0x000fe20000410000 */
        /* <DEDUP_REMOVED lines=10> */
[C---:B0-----:R-:W-:Y:S01]  /*5100*/  FMUL.FTZ R189, R73.reuse, R190 ;  /* 0x000000be49bd7220 */ /* 0x041fe20000410000 */
        /* <DEDUP_REMOVED lines=10> */
[----:B------:R-:W0:Y:S04]  /*51b0*/  SHFL.UP PT, R186, R75, 0x1, RZ ;  /* 0x042000004bba7989 */ /* 0x000e2800000e00ff */
[----:B------:R-:W3:Y:S04]  /*51c0*/  SHFL.UP PT, R185, R74, 0x1, RZ ;  /* 0x042000004ab97989 */ /* 0x000ee800000e00ff */
[----:B------:R-:W4:Y:S04]  /*51d0*/  SHFL.UP PT, R184, R72, 0x1, RZ ;  /* 0x0420000048b87989 */ /* 0x000f2800000e00ff */
[----:B------:R-:W1:Y:S01]  /*51e0*/  SHFL.UP PT, R183, R73, 0x1, RZ ;  /* 0x0420000049b77989 */ /* 0x000e6200000e00ff */
[-C--:B0-----:R-:W-:Y:S01]  /*51f0*/  FMUL.FTZ R187, R73, R186.reuse ;  /* 0x000000ba49bb7220 */ /* 0x081fe20000410000 */
[----:B------:R-:W-:-:S03]  /*5200*/  FMUL.FTZ R186, R72, R186 ;  /* 0x000000ba48ba7220 */ /* 0x000fc60000410000 */
[CC--:B---3--:R-:W-:Y:S01]  /*5210*/  FFMA.FTZ R188, R72.reuse, R185.reuse, R187 ;  /* 0x000000b948bc7223 */ /* 0x0c8fe200000100bb */
[----:B------:R-:W-:Y:S01]  /*5220*/  FFMA.FTZ R187, R73, R185, -R186 ;  /* 0x000000b949bb7223 */ /* 0x000fe200000108ba */
[-C--:B----4-:R-:W-:Y:S02]  /*5230*/  FMUL.FTZ R186, R72, R184.reuse ;  /* 0x000000b848ba7220 */ /* 0x090fe40000410000 */
[----:B------:R-:W-:Y:S01]  /*5240*/  @P5 FADD.FTZ R75, R75, R188 ;  /* 0x000000bc4b4b5221 */ /* 0x000fe20000010000 */
[C---:B------:R-:W-:Y:S01]  /*5250*/  FMUL.FTZ R185, R73.reuse, R184 ;  /* 0x000000b849b97220 */ /* 0x040fe20000410000 */
[----:B------:R-:W-:Y:S01]  /*5260*/  @P5 FADD.FTZ R74, R74, R187 ;  /* 0x000000bb4a4a5221 */ /* 0x000fe20000010000 */
[-C--:B-1----:R-:W-:Y:S02]  /*5270*/  @P5 FFMA.FTZ R73, R73, R183.reuse, -R186 ;  /* 0x000000b749495223 */ /* 0x082fe400000108ba */
[----:B------:R-:W0:Y:S01]  /*5280*/  SHFL.UP PT, R186, R75, 0x2, RZ ;  /* 0x044000004bba7989 */ /* 0x000e2200000e00ff */
[----:B------:R-:W-:-:S03]  /*5290*/  @P5 FFMA.FTZ R72, R72, R183, R185 ;  /* 0x000000b748485223 */ /* 0x000fc600000100b9 */
[----:B------:R-:W1:Y:S04]  /*52a0*/  SHFL.UP PT, R185, R74, 0x2, RZ ;  /* 0x044000004ab97989 */ /* 0x000e6800000e00ff */
[----:B------:R-:W3:Y:S04]  /*52b0*/  SHFL.UP PT, R184, R72, 0x2, RZ ;  /* 0x0440000048b87989 */ /* 0x000ee800000e00ff */
[----:B------:R-:W4:Y:S01]  /*52c0*/  SHFL.UP PT, R183, R73, 0x2, RZ ;  /* 0x0440000049b77989 */ /* 0x000f2200000e00ff */
[-C--:B0-----:R-:W-:Y:S01]  /*52d0*/  FMUL.FTZ R187, R73, R186.reuse ;  /* 0x000000ba49bb7220 */ /* 0x081fe20000410000 */
[----:B------:R-:W-:-:S03]  /*52e0*/  FMUL.FTZ R186, R72, R186 ;  /* 0x000000ba48ba7220 */ /* 0x000fc60000410000 */
[-C--:B-1----:R-:W-:Y:S01]  /*52f0*/  FFMA.FTZ R188, R72, R185.reuse, R187 ;  /* 0x000000b948bc7223 */ /* 0x082fe200000100bb */
[----:B------:R-:W-:-:S03]  /*5300*/  FFMA.FTZ R187, R73, R185, -R186 ;  /* 0x000000b949bb7223 */ /* 0x000fc600000108ba */
[----:B------:R-:W-:Y:S01]  /*5310*/  @P4 FADD.FTZ R75, R75, R188 ;  /* 0x000000bc4b4b4221 */ /* 0x000fe20000010000 */
[CC--:B---3--:R-:W-:Y:S01]  /*5320*/  FMUL.FTZ R185, R73.reuse, R184.reuse ;  /* 0x000000b849b97220 */ /* 0x0c8fe20000410000 */
[----:B------:R-:W-:Y:S01]  /*5330*/  @P4 FADD.FTZ R74, R74, R187 ;  /* 0x000000bb4a4a4221 */ /* 0x000fe20000010000 */
[C---:B------:R-:W-:Y:S02]  /*5340*/  FMUL.FTZ R184, R72.reuse, R184 ;  /* 0x000000b848b87220 */ /* 0x040fe40000410000 */
[----:B------:R-:W0:Y:S01]  /*5350*/  SHFL.UP PT, R186, R75, 0x4, RZ ;  /* 0x048000004bba7989 */ /* 0x000e2200000e00ff */
[-C--:B----4-:R-:W-:Y:S01]  /*5360*/  @P4 FFMA.FTZ R72, R72, R183.reuse, R185 ;  /* 0x000000b748484223 */ /* 0x090fe200000100b9 */
[----:B------:R-:W-:Y:S02]  /*5370*/  @P4 FFMA.FTZ R73, R73, R183, -R184 ;  /* 0x000000b749494223 */ /* 0x000fe400000108b8 */
[----:B------:R-:W1:Y:S04]  /*5380*/  SHFL.UP PT, R185, R74, 0x4, RZ ;  /* 0x048000004ab97989 */ /* 0x000e6800000e00ff */
[----:B------:R-:W3:Y:S04]  /*5390*/  SHFL.UP PT, R184, R72, 0x4, RZ ;  /* 0x0480000048b87989 */ /* 0x000ee800000e00ff */
[----:B------:R-:W4:Y:S01]  /*53a0*/  SHFL.UP PT, R183, R73, 0x4, RZ ;  /* 0x0480000049b77989 */ /* 0x000f2200000e00ff */
[-C--:B0-----:R-:W-:Y:S01]  /*53b0*/  FMUL.FTZ R188, R72, R186.reuse ;  /* 0x000000ba48bc7220 */ /* 0x081fe20000410000 */
[----:B------:R-:W-:-:S03]  /*53c0*/  FMUL.FTZ R189, R73, R186 ;  /* 0x000000ba49bd7220 */ /* 0x000fc60000410000 */
[CC--:B-1----:R-:W-:Y:S01]  /*53d0*/  FFMA.FTZ R187, R73.reuse, R185.reuse, -R188 ;  /* 0x000000b949bb7223 */ /* 0x0c2fe200000108bc */
[C---:B------:R-:W-:Y:S01]  /*53e0*/  FFMA.FTZ R188, R72.reuse, R185, R189 ;  /* 0x000000b948bc7223 */ /* 0x040fe200000100bd */
[-C--:B---3--:R-:W-:Y:S01]  /*53f0*/  FMUL.FTZ R186, R72, R184.reuse ;  /* 0x000000b848ba7220 */ /* 0x088fe20000410000 */
[----:B------:R-:W-:Y:S02]  /*5400*/  FMUL.FTZ R184, R73, R184 ;  /* 0x000000b849b87220 */ /* 0x000fe40000410000 */
[----:B------:R-:W-:Y:S01]  /*5410*/  @P3 FADD.FTZ R75, R75, R188 ;  /* 0x000000bc4b4b3221 */ /* 0x000fe20000010000 */
[----:B------:R-:W-:Y:S01]  /*5420*/  @P3 FADD.FTZ R74, R74, R187 ;  /* 0x000000bb4a4a3221 */ /* 0x000fe20000010000 */
[-C--:B----4-:R-:W-:Y:S01]  /*5430*/  @P3 FFMA.FTZ R73, R73, R183.reuse, -R186 ;  /* 0x000000b749493223 */ /* 0x090fe200000108ba */
[----:B------:R-:W-:Y:S02]  /*5440*/  @P3 FFMA.FTZ R72, R72, R183, R184 ;  /* 0x000000b748483223 */ /* 0x000fe400000100b8 */
[----:B------:R-:W0:Y:S04]  /*5450*/  SHFL.UP PT, R186, R75, 0x8, RZ ;  /* 0x050000004bba7989 */ /* 0x000e2800000e00ff */
[----:B------:R-:W1:Y:S04]  /*5460*/  SHFL.UP PT, R184, R72, 0x8, RZ ;  /* 0x0500000048b87989 */ /* 0x000e6800000e00ff */
[----:B------:R-:W3:Y:S04]  /*5470*/  SHFL.UP PT, R185, R74, 0x8, RZ ;  /* 0x050000004ab97989 */ /* 0x000ee800000e00ff */
[----:B------:R-:W4:Y:S01]  /*5480*/  SHFL.UP PT, R183, R73, 0x8, RZ ;  /* 0x0500000049b77989 */ /* 0x000f2200000e00ff */
[CC--:B0-----:R-:W-:Y:S01]  /*5490*/  FMUL.FTZ R188, R72.reuse, R186.reuse ;  /* 0x000000ba48bc7220 */ /* 0x0c1fe20000410000 */
[C---:B------:R-:W-:Y:S01]  /*54a0*/  FMUL.FTZ R189, R73.reuse, R186 ;  /* 0x000000ba49bd7220 */ /* 0x040fe20000410000 */
[CC--:B-1----:R-:W-:Y:S01]  /*54b0*/  FMUL.FTZ R186, R72.reuse, R184.reuse ;  /* 0x000000b848ba7220 */ /* 0x0c2fe20000410000 */
[C---:B------:R-:W-:Y:S01]  /*54c0*/  FMUL.FTZ R184, R73.reuse, R184 ;  /* 0x000000b849b87220 */ /* 0x040fe20000410000 */
[CC--:B---3--:R-:W-:Y:S01]  /*54d0*/  FFMA.FTZ R187, R73.reuse, R185.reuse, -R188 ;  /* 0x000000b949bb7223 */ /* 0x0c8fe200000108bc */
[C---:B------:R-:W-:Y:S01]  /*54e0*/  FFMA.FTZ R188, R72.reuse, R185, R189 ;  /* 0x000000b948bc7223 */ /* 0x040fe200000100bd */
[-C--:B----4-:R-:W-:Y:S01]  /*54f0*/  @P2 FFMA.FTZ R73, R73, R183.reuse, -R186 ;  /* 0x000000b749492223 */ /* 0x090fe200000108ba */
[----:B------:R-:W-:Y:S01]  /*5500*/  @P2 FFMA.FTZ R72, R72, R183, R184 ;  /* 0x000000b748482223 */ /* 0x000fe200000100b8 */
[----:B------:R-:W-:Y:S01]  /*5510*/  @P2 FADD.FTZ R74, R74, R187 ;  /* 0x000000bb4a4a2221 */ /* 0x000fe20000010000 */
[----:B------:R-:W-:-:S02]  /*5520*/  @P2 FADD.FTZ R75, R75, R188 ;  /* 0x000000bc4b4b2221 */ /* 0x000fc40000010000 */
[----:B------:R0:W1:Y:S04]  /*5530*/  SHFL.UP PT, R183, R73, 0x10, RZ ;  /* 0x0600000049b77989 */ /* 0x00006800000e00ff */
[----:B------:R0:W3:Y:S04]  /*5540*/  SHFL.UP PT, R184, R72, 0x10, RZ ;  /* 0x0600000048b87989 */ /* 0x0000e800000e00ff */
[----:B------:R0:W4:Y:S04]  /*5550*/  SHFL.UP PT, R185, R74, 0x10, RZ ;  /* 0x060000004ab97989 */ /* 0x00012800000e00ff */
[----:B------:R0:W0:Y:S02]  /*5560*/  SHFL.UP PT, R186, R75, 0x10, RZ ;  /* 0x060000004bba7989 */ /* 0x00002400000e00ff */
.L_x_713:
[----:B------:R-:W-:Y:S01]  /*5570*/  ISETP.GE.AND P2, PT, R105, 0x10, PT ;  /* 0x000000106900780c */ /* 0x000fe20003f46270 */
[CC--:B0-----:R-:W-:Y:S01]  /*5580*/  FMUL.FTZ R188, R72.reuse, R186.reuse ;  /* 0x000000ba48bc7220 */ /* 0x0c1fe20000410000 */
[C---:B------:R-:W-:Y:S01]  /*5590*/  FMUL.FTZ R189, R73.reuse, R186 ;  /* 0x000000ba49bd7220 */ /* 0x040fe20000410000 */
[CC--:B---3--:R-:W-:Y:S01]  /*55a0*/  FMUL.FTZ R186, R72.reuse, R184.reuse ;  /* 0x000000b848ba7220 */ /* 0x0c8fe20000410000 */
[----:B------:R-:W-:Y:S01]  /*55b0*/  UMOV UR33, 0xffffffff ;  /* 0xffffffff00217882 */ /* 0x000fe20000000000 */
[CC--:B----4-:R-:W-:Y:S01]  /*55c0*/  FFMA.FTZ R187, R73.reuse, R185.reuse, -R188 ;  /* 0x000000b949bb7223 */ /* 0x0d0fe200000108bc */
[----:B------:R-:W-:Y:S01]  /*55d0*/  FMUL.FTZ R184, R73, R184 ;  /* 0x000000b849b87220 */ /* 0x000fe20000410000 */
[----:B------:R-:W-:-:S06]  /*55e0*/  FFMA.FTZ R188, R72, R185, R189 ;  /* 0x000000b948bc7223 */ /* 0x000fcc00000100bd */
[-C--:B-1----:R-:W-:Y:S01]  /*55f0*/  @P2 FFMA.FTZ R73, R73, R183.reuse, -R186 ;  /* 0x000000b749492223 */ /* 0x082fe200000108ba */
[----:B------:R-:W-:Y:S01]  /*5600*/  @P2 FFMA.FTZ R72, R72, R183, R184 ;  /* 0x000000b748482223 */ /* 0x000fe200000100b8 */
[----:B------:R-:W-:Y:S01]  /*5610*/  @P2 FADD.FTZ R74, R74, R187 ;  /* 0x000000bb4a4a2221 */ /* 0x000fe20000010000 */
[----:B------:R-:W-:Y:S01]  /*5620*/  @P2 FADD.FTZ R75, R75, R188 ;  /* 0x000000bc4b4b2221 */ /* 0x000fe20000010000 */
[----:B------:R-:W-:Y:S06]  /*5630*/  BRA.DIV UR33, `(.L_x_593) ;  /* 0x0000008621487947 */ /* 0x000fec000b800000 */
.L_x_716:
[----:B------:R-:W-:-:S03]  /*5640*/  UMOV UR33, 0xffffffff ;  /* 0xffffffff00217882 */ /* 0x000fc60000000000 */
[----:B------:R-:W-:Y:S05]  /*5650*/  BRA.DIV UR33, `(.L_x_594) ;  /* 0x0000008621687947 */ /* 0x000fea000b800000 */
.L_x_719:
[----:B------:R-:W-:-:S03]  /*5660*/  UMOV UR33, 0xffffffff ;  /* 0xffffffff00217882 */ /* 0x000fc60000000000 */
[----:B------:R-:W-:Y:S05]  /*5670*/  BRA.DIV UR33, `(.L_x_595) ;  /* 0x0000008621887947 */ /* 0x000fea000b800000 */
.L_x_722:
[----:B------:R-:W-:-:S03]  /*5680*/  UMOV UR33, 0xffffffff ;  /* 0xffffffff00217882 */ /* 0x000fc60000000000 */
[----:B------:R-:W-:Y:S05]  /*5690*/  BRA.DIV UR33, `(.L_x_596) ;  /* 0x0000008621a87947 */ /* 0x000fea000b800000 */
.L_x_725:
[----:B------:R-:W-:-:S03]  /*56a0*/  UMOV UR33, 0xffffffff ;  /* 0xffffffff00217882 */ /* 0x000fc60000000000 */
[----:B------:R-:W-:Y:S05]  /*56b0*/  BRA.DIV UR33, `(.L_x_597) ;  /* 0x0000008621c87947 */ /* 0x000fea000b800000 */
[----:B-----5:R0:W1:Y:S04]  /*56c0*/  SHFL.IDX PT, R184, R77, RZ, 0x1f ;  /* 0x00001fff4db87589 */ /* 0x02006800000e0000 */
[----:B------:R-:W3:Y:S04]  /*56d0*/  SHFL.IDX PT, R76, R76, RZ, 0x1f ;  /* 0x00001fff4c4c7589 */ /* 0x000ee800000e0000 */
[----:B------:R-:W4:Y:S04]  /*56e0*/  SHFL.IDX PT, R78, R78, RZ, 0x1f ;  /* 0x00001fff4e4e7589 */ /* 0x000f2800000e0000 */
[----:B------:R-:W0:Y:S04]  /*56f0*/  SHFL.IDX PT, R79, R79, RZ, 0x1f ;  /* 0x00001fff4f4f7589 */ /* 0x000e2800000e0000 */
[----:B------:R-:W0:Y:S04]  /*5700*/  SHFL.UP PT, R73, R73, 0x1, RZ ;  /* 0x0420000049497989 */ /* 0x000e2800000e00ff */
[----:B------:R0:W0:Y:S04]  /*5710*/  SHFL.UP PT, R183, R72, 0x1, RZ ;  /* 0x0420000048b77989 */ /* 0x00002800000e00ff */
[----:B------:R-:W0:Y:S04]  /*5720*/  SHFL.UP PT, R74, R74, 0x1, RZ ;  /* 0x042000004a4a7989 */ /* 0x000e2800000e00ff */
[----:B-1-3--:R-:W0:Y:S02]  /*5730*/  SHFL.UP PT, R75, R75, 0x1, RZ ;  /* 0x042000004b4b7989 */ /* 0x00ae2400000e00ff */
.L_x_735:
        /* <DEDUP_REMOVED lines=45> */
.L_x_591:
[----:B----4-:R-:W4:Y:S01]  /*5a10*/  S2R R182, SR_TID.X ;  /* 0x0000000000b67919 */ /* 0x010f220000002100 */
[----:B------:R-:W-:Y:S05]  /*5a20*/  WARPSYNC.ALL ;  /* 0x0000000000007948 */ /* 0x000fea0003800000 */
[----:B----4-:R-:W-:Y:S01]  /*5a30*/  LOP3.LUT P0, RZ, R182, 0x1f, RZ, 0xc0, !PT ;  /* 0x0000001fb6ff7812 */ /* 0x010fe2000780c0ff */
[----:B------:R-:W-:Y:S01]  /*5a40*/  FMUL.FTZ R226, R171, UR49 ;  /* 0x00000031abe27c20 */ /* 0x000fe20008410000 */
[CC--:B-123--:R-:W-:Y:S01]  /*5a50*/  FMUL.FTZ R61, R147.reuse, R107.reuse ;  /* 0x0000006b933d7220 */ /* 0x0cefe20000410000 */
[C---:B------:R-:W-:Y:S01]  /*5a60*/  FMUL.FTZ R60, R146.reuse, R107 ;  /* 0x0000006b923c7220 */ /* 0x040fe20000410000 */
[----:B------:R-:W-:Y:S01]  /*5a70*/  FMUL.FTZ R63, R147, R180 ;  /* 0x000000b4933f7220 */ /* 0x000fe20000410000 */
[----:B------:R-:W-:Y:S01]  /*5a80*/  FFMA.FTZ R226, R163, UR48, -R226 ;  /* 0x00000030a3e27c23 */ /* 0x000fe200080108e2 */
[-C--:B------:R-:W-:Y:S01]  /*5a90*/  FFMA.FTZ R61, R146, R106.reuse, -R61 ;  /* 0x0000006a923d7223 */ /* 0x080fe2000001083d */
[----:B------:R-:W-:Y:S01]  /*5aa0*/  FMUL.FTZ R203, R173, UR49 ;  /* 0x00000031adcb7c20 */ /* 0x000fe20008410000 */
[----:B------:R-:W-:Y:S01]  /*5ab0*/  FFMA.FTZ R60, -R147, R106, -R60 ;  /* 0x0000006a933c7223 */ /* 0x000fe2000001093c */
[----:B------:R-:W-:Y:S01]  /*5ac0*/  FMUL.FTZ R62, R3, R226 ;  /* 0x000000e2033e7220 */ /* 0x000fe20000410000 */
[----:B------:R-:W-:Y:S01]  /*5ad0*/  FMUL.FTZ R64, R144, R61 ;  /* 0x0000003d90407220 */ /* 0x000fe20000410000 */
[----:B------:R-:W-:Y:S01]  /*5ae0*/  FFMA.FTZ R203, R164, UR48, -R203 ;  /* 0x00000030a4cb7c23 */ /* 0x000fe200080108cb */
[----:B------:R-:W-:Y:S01]  /*5af0*/  BAR.SYNC.DEFER_BLOCKING 0x0 ;  /* 0x0000000000007b1d */ /* 0x000fe20000010000 */
[-C--:B------:R-:W-:Y:S01]  /*5b00*/  FFMA.FTZ R63, R146, R62.reuse, R63 ;  /* 0x0000003e923f7223 */ /* 0x080fe2000001003f */
[----:B------:R-:W-:Y:S01]  /*5b10*/  FMUL.FTZ R65, R147, R62 ;  /* 0x0000003e93417220 */ /* 0x000fe20000410000 */
[-C--:B------:R-:W-:Y:S01]  /*5b20*/  FMUL.FTZ R62, R144, R60.reuse ;  /* 0x0000003c903e7220 */ /* 0x080fe20000410000 */
[C---:B------:R-:W-:Y:S01]  /*5b30*/  FFMA.FTZ R64, R137.reuse, R60, -R64 ;  /* 0x0000003c89407223 */ /* 0x040fe20000010840 */
[----:B------:R-:W-:Y:S01]  /*5b40*/  FFMA.FTZ R63, R4, R203, R63 ;  /* 0x000000cb043f7223 */ /* 0x000fe2000001003f */
[----:B------:R-:W-:Y:S01]  /*5b50*/  FFMA.FTZ R60, R146, R180, -R65 ;  /* 0x000000b4923c7223 */ /* 0x000fe20000010841 */
[----:B------:R-:W-:Y:S01]  /*5b60*/  FFMA.FTZ R62, R137, R61, R62 ;  /* 0x0000003d893e7223 */ /* 0x000fe2000001003e */
[----:B------:R-:W-:Y:S01]  /*5b70*/  FMUL.FTZ R61, R109, R64 ;  /* 0x000000406d3d7220 */ /* 0x000fe20000410000 */
[-C--:B------:R-:W-:Y:S01]  /*5b80*/  FMUL.FTZ R66, R144, R63.reuse ;  /* 0x0000003f90427220 */ /* 0x080fe20000410000 */
[----:B------:R-:W-:Y:S01]  /*5b90*/  FADD.FTZ R60, R145, R60 ;  /* 0x0000003c913c7221 */ /* 0x000fe20000010000 */
[-C--:B------:R-:W-:Y:S01]  /*5ba0*/  FMUL.FTZ R67, R109, R62.reuse ;  /* 0x0000003e6d437220 */ /* 0x080fe20000410000 */
[----:B------:R-:W-:Y:S01]  /*5bb0*/  FFMA.FTZ R65, R110, R62, R61 ;  /* 0x0000003e6e417223 */ /* 0x000fe2000001003d */
[----:B0-----:R-:W-:Y:S01]  /*5bc0*/  FMUL.FTZ R194, R150, UR49 ;  /* 0x0000003196c27c20 */ /* 0x001fe20008410000 */
[-C--:B------:R-:W-:Y:S01]  /*5bd0*/  FMUL.FTZ R62, R144, R60.reuse ;  /* 0x0000003c903e7220 */ /* 0x080fe20000410000 */
[C---:B------:R-:W-:Y:S01]  /*5be0*/  FFMA.FTZ R61, R137.reuse, R60, -R66 ;  /* 0x0000003c893d7223 */ /* 0x040fe20000010842 */
[----:B------:R-:W-:Y:S01]  /*5bf0*/  FFMA.FTZ R67, R110, R64, -R67 ;  /* 0x000000406e437223 */ /* 0x000fe20000010843 */
[----:B------:R-:W-:Y:S01]  /*5c00*/  FMUL.FTZ R60, R174, UR49 ;  /* 0x00000031ae3c7c20 */ /* 0x000fe20008410000 */
[----:B------:R-:W-:Y:S01]  /*5c10*/  FFMA.FTZ R62, R137, R63, R62 ;  /* 0x0000003f893e7223 */ /* 0x000fe2000001003e */
[C---:B------:R-:W-:Y:S01]  /*5c20*/  FMUL.FTZ R64, R111.reuse, R65 ;  /* 0x000000416f407220 */ /* 0x040fe20000410000 */
[-C--:B------:R-:W-:Y:S01]  /*5c30*/  FMUL.FTZ R63, R111, R67.reuse ;  /* 0x000000436f3f7220 */ /* 0x080fe20000410000 */
[----:B------:R-:W-:Y:S01]  /*5c40*/  FFMA.FTZ R201, R165, UR48, -R60 ;  /* 0x00000030a5c97c23 */ /* 0x000fe2000801083c */
[----:B------:R-:W-:Y:S01]  /*5c50*/  FADD.FTZ R61, R138, R61 ;  /* 0x0000003d8a3d7221 */ /* 0x000fe20000010000 */
[C---:B------:R-:W-:Y:S01]  /*5c60*/  FFMA.FTZ R64, R112.reuse, R67, -R64 ;  /* 0x0000004370407223 */ /* 0x040fe20000010840 */
[----:B------:R-:W-:Y:S01]  /*5c70*/  FFMA.FTZ R60, R112, R65, R63 ;  /* 0x00000041703c7223 */ /* 0x000fe2000001003f */
[----:B------:R-:W-:Y:S01]  /*5c80*/  FFMA.FTZ R62, R5, R201, R62 ;  /* 0x000000c9053e7223 */ /* 0x000fe2000001003e */
[-C--:B------:R-:W-:Y:S01]  /*5c90*/  FMUL.FTZ R63, R109, R61.reuse ;  /* 0x0000003d6d3f7220 */ /* 0x080fe20000410000 */
[C---:B------:R-:W-:Y:S01]  /*5ca0*/  FMUL.FTZ R69, R113.reuse, R64 ;  /* 0x0000004071457220 */ /* 0x040fe20000410000 */
[----:B------:R-:W-:Y:S01]  /*5cb0*/  FMUL.FTZ R71, R113, R60 ;  /* 0x0000003c71477220 */ /* 0x000fe20000410000 */
[----:B------:R-:W-:Y:S01]  /*5cc0*/  FMUL.FTZ R65, R109, R62 ;  /* 0x0000003e6d417220 */ /* 0x000fe20000410000 */
[----:B------:R-:W-:Y:S01]  /*5cd0*/  FMUL.FTZ R67, R175, UR49 ;  /* 0x00000031af437c20 */ /* 0x000fe20008410000 */
[C---:B------:R-:W-:Y:S01]  /*5ce0*/  FFMA.FTZ R69, R114.reuse, R60, R69 ;  /* 0x0000003c72457223 */ /* 0x040fe20000010045 */
[----:B------:R-:W-:Y:S01]  /*5cf0*/  FFMA.FTZ R71, R114, R64, -R71 ;  /* 0x0000004072477223 */ /* 0x000fe20000010847 */
[C---:B------:R-:W-:Y:S01]  /*5d00*/  FFMA.FTZ R60, R110.reuse, R61, -R65 ;  /* 0x0000003d6e3c7223 */ /* 0x040fe20000010841 */
[----:B------:R-:W-:Y:S01]  /*5d10*/  FFMA.FTZ R63, R110, R62, R63 ;  /* 0x0000003e6e3f7223 */ /* 0x000fe2000001003f */
[----:B------:R-:W-:Y:S01]  /*5d20*/  FFMA.FTZ R200, R166, UR48, -R67 ;  /* 0x00000030a6c87c23 */ /* 0x000fe20008010843 */
[----:B------:R-:W-:Y:S01]  /*5d30*/  FMUL.FTZ R61, R115, R71 ;  /* 0x00000047733d7220 */ /* 0x000fe20000410000 */
[----:B------:R-:W-:Y:S01]  /*5d40*/  FADD.FTZ R60, R139, R60 ;  /* 0x0000003c8b3c7221 */ /* 0x000fe20000010000 */
[----:B------:R-:W-:Y:S01]  /*5d50*/  FMUL.FTZ R64, R176, UR49 ;  /* 0x00000031b0407c20 */ /* 0x000fe20008410000 */
[----:B------:R-:W-:Y:S01]  /*5d60*/  FFMA.FTZ R63, R6, R200, R63 ;  /* 0x000000c8063f7223 */ /* 0x000fe2000001003f */
[-C--:B------:R-:W-:Y:S01]  /*5d70*/  FFMA.FTZ R65, R116, R69.reuse, R61 ;  /* 0x0000004574417223 */ /* 0x080fe2000001003d */
[-C--:B------:R-:W-:Y:S01]  /*5d80*/  FMUL.FTZ R62, R111, R60.reuse ;  /* 0x0000003c6f3e7220 */ /* 0x080fe20000410000 */
[----:B------:R-:W-:Y:S01]  /*5d90*/  FMUL.FTZ R69, R115, R69 ;  /* 0x0000004573457220 */ /* 0x000fe20000410000 */
[-C--:B------:R-:W-:Y:S01]  /*5da0*/  FMUL.FTZ R61, R111, R63.reuse ;  /* 0x0000003f6f3d7220 */ /* 0x080fe20000410000 */
[----:B------:R-:W-:Y:S01]  /*5db0*/  FFMA.FTZ R199, R167, UR48, -R64 ;  /* 0x00000030a7c77c23 */ /* 0x000fe20008010840 */
[----:B------:R-:W-:Y:S01]  /*5dc0*/  FFMA.FTZ R62, R112, R63, R62 ;  /* 0x0000003f703e7223 */ /* 0x000fe2000001003e */
[----:B------:R-:W-:Y:S01]  /*5dd0*/  FFMA.FTZ R69, R116, R71, -R69 ;  /* 0x0000004774457223 */ /* 0x000fe20000010845 */
[----:B------:R-:W-:Y:S01]  /*5de0*/  FFMA.FTZ R61, R112, R60, -R61 ;  /* 0x0000003c703d7223 */ /* 0x000fe2000001083d */
[----:B------:R-:W-:Y:S01]  /*5df0*/  FMUL.FTZ R60, R117, R65 ;  /* 0x00000041753c7220 */ /* 0x000fe20000410000 */
[----:B------:R-:W-:Y:S01]  /*5e00*/  FFMA.FTZ R62, R7, R199, R62 ;  /* 0x000000c7073e7223 */ /* 0x000fe2000001003e */
[-C--:B------:R-:W-:Y:S01]  /*5e10*/  FMUL.FTZ R67, R117, R69.reuse ;  /* 0x0000004575437220 */ /* 0x080fe20000410000 */
[----:B------:R-:W-:Y:S01]  /*5e20*/  FADD.FTZ R61, R140, R61 ;  /* 0x0000003d8c3d7221 */ /* 0x000fe20000010000 */
[C---:B------:R-:W-:Y:S01]  /*5e30*/  FFMA.FTZ R69, R118.reuse, R69, -R60 ;  /* 0x0000004576457223 */ /* 0x040fe2000001083c */
[CC--:B------:R-:W-:Y:S01]  /*5e40*/  FMUL.FTZ R60, R113.reuse, R62.reuse ;  /* 0x0000003e713c7220 */ /* 0x0c0fe20000410000 */
[----:B------:R-:W-:Y:S01]  /*5e50*/  FFMA.FTZ R67, R118, R65, R67 ;  /* 0x0000004176437223 */ /* 0x000fe20000010043 */
[-C--:B------:R-:W-:Y:S01]  /*5e60*/  FMUL.FTZ R63, R113, R61.reuse ;  /* 0x0000003d713f7220 */ /* 0x080fe20000410000 */
[----:B------:R-:W-:Y:S01]  /*5e70*/  FMUL.FTZ R65, R177, UR49 ;  /* 0x00000031b1417c20 */ /* 0x000fe20008410000 */
[C---:B------:R-:W-:Y:S01]  /*5e80*/  FFMA.FTZ R60, R114.reuse, R61, -R60 ;  /* 0x0000003d723c7223 */ /* 0x040fe2000001083c */
[----:B------:R-:W-:Y:S01]  /*5e90*/  FMUL.FTZ R61, R119, R69 ;  /* 0x00000045773d7220 */ /* 0x000fe20000410000 */
[----:B------:R-:W-:Y:S01]  /*5ea0*/  FFMA.FTZ R63, R114, R62, R63 ;  /* 0x0000003e723f7223 */ /* 0x000fe2000001003f */
[----:B------:R-:W-:Y:S01]  /*5eb0*/  FFMA.FTZ R198, R168, UR48, -R65 ;  /* 0x00000030a8c67c23 */ /* 0x000fe20008010841 */
[----:B------:R-:W-:Y:S01]  /*5ec0*/  FADD.FTZ R60, R141, R60 ;  /* 0x0000003c8d3c7221 */ /* 0x000fe20000010000 */
[----:B------:R-:W-:Y:S01]  /*5ed0*/  MOV R62, UR46 ;  /* 0x0000002e003e7c02 */ /* 0x000fe20008000f00 */
[----:B------:R-:W-:Y:S01]  /*5ee0*/  FFMA.FTZ R66, R120, R67, R61 ;  /* 0x0000004378427223 */ /* 0x000fe2000001003d */
[----:B------:R-:W-:Y:S01]  /*5ef0*/  FFMA.FTZ R63, R8, R198, R63 ;  /* 0x000000c6083f7223 */ /* 0x000fe2000001003f */
[CC--:B------:R-:W-:Y:S01]  /*5f00*/  FMUL.FTZ R61, R115.reuse, R60.reuse ;  /* 0x0000003c733d7220 */ /* 0x0c0fe20000410000 */
[----:B------:R-:W-:Y:S01]  /*5f10*/  FMUL.FTZ R64, R178, UR49 ;  /* 0x00000031b2407c20 */ /* 0x000fe20008410000 */
[----:B------:R-:W-:Y:S01]  /*5f20*/  ISETP.LE.OR P0, PT, R62, UR15, P0 ;  /* 0x0000000f3e007c0c */ /* 0x000fe20008703670 */
[----:B------:R-:W-:Y:S01]  /*5f30*/  FMUL.FTZ R65, R115, R63 ;  /* 0x0000003f73417220 */ /* 0x000fe20000410000 */
[----:B------:R-:W-:Y:S01]  /*5f40*/  FMUL.FTZ R67, R119, R67 ;  /* 0x0000004377437220 */ /* 0x000fe20000410000 */
[C---:B------:R-:W-:Y:S01]  /*5f50*/  FFMA.FTZ R62, R116.reuse, R63, R61 ;  /* 0x0000003f743e7223 */ /* 0x040fe2000001003d */
[----:B------:R-:W-:Y:S01]  /*5f60*/  FFMA.FTZ R197, R169, UR48, -R64 ;  /* 0x00000030a9c57c23 */ /* 0x000fe20008010840 */
[----:B------:R-:W-:Y:S01]  /*5f70*/  FFMA.FTZ R65, R116, R60, -R65 ;  /* 0x0000003c74417223 */ /* 0x000fe20000010841 */
[----:B------:R-:W-:Y:S01]  /*5f80*/  FFMA.FTZ R68, R120, R69, -R67 ;  /* 0x0000004578447223 */ /* 0x000fe20000010843 */
[----:B------:R-:W0:Y:S01]  /*5f90*/  LDS.64 R60, [R181+0x8478] ;  /* 0x00847800b53c7984 */ /* 0x000e220000000a00 */
[----:B------:R-:W-:Y:S01]  /*5fa0*/  FFMA.FTZ R62, R9, R197, R62 ;  /* 0x000000c5093e7223 */ /* 0x000fe2000001003e */
[----:B------:R-:W-:Y:S01]  /*5fb0*/  FADD.FTZ R65, R142, R65 ;  /* 0x000000418e417221 */ /* 0x000fe20000010000 */
[----:B------:R-:W-:Y:S01]  /*5fc0*/  FMUL.FTZ R63, R121, R68 ;  /* 0x00000044793f7220 */ /* 0x000fe20000410000 */
[----:B------:R-:W-:Y:S01]  /*5fd0*/  FMUL.FTZ R69, R179, UR49 ;  /* 0x00000031b3457c20 */ /* 0x000fe20008410000 */
[----:B------:R-:W-:Y:S01]  /*5fe0*/  FMUL.FTZ R67, R117, R62 ;  /* 0x0000003e75437220 */ /* 0x000fe20000410000 */
[-C--:B------:R-:W-:Y:S01]  /*5ff0*/  FMUL.FTZ R71, R121, R66.reuse ;  /* 0x0000004279477220 */ /* 0x080fe20000410000 */
[----:B------:R-:W-:Y:S01]  /*6000*/  FFMA.FTZ R70, R122, R66, R63 ;  /* 0x000000427a467223 */ /* 0x000fe2000001003f */
[-C--:B------:R-:W-:Y:S01]  /*6010*/  FMUL.FTZ R63, R117, R65.reuse ;  /* 0x00000041753f7220 */ /* 0x080fe20000410000 */
[----:B------:R-:W-:Y:S01]  /*6020*/  FFMA.FTZ R64, R118, R65, -R67 ;  /* 0x0000004176407223 */ /* 0x000fe20000010843 */
[----:B------:R-:W-:Y:S01]  /*6030*/  FFMA.FTZ R196, R170, UR48, -R69 ;  /* 0x00000030aac47c23 */ /* 0x000fe20008010845 */
[----:B------:R-:W-:Y:S01]  /*6040*/  FFMA.FTZ R71, R122, R68, -R71 ;  /* 0x000000447a477223 */ /* 0x000fe20000010847 */
[----:B------:R-:W-:Y:S01]  /*6050*/  FFMA.FTZ R63, R118, R62, R63 ;  /* 0x0000003e763f7223 */ /* 0x000fe2000001003f */
[----:B------:R-:W-:Y:S01]  /*6060*/  FADD.FTZ R64, R143, R64 ;  /* 0x000000408f407221 */ /* 0x000fe20000010000 */
[C---:B------:R-:W-:Y:S01]  /*6070*/  FMUL.FTZ R68, R148.reuse, UR48 ;  /* 0x0000003094447c20 */ /* 0x040fe20008410000 */
[----:B------:R-:W-:Y:S01]  /*6080*/  FMUL.FTZ R66, R148, UR49 ;  /* 0x0000003194427c20 */ /* 0x000fe20008410000 */
[----:B------:R-:W-:Y:S01]  /*6090*/  FFMA.FTZ R63, R10, R196, R63 ;  /* 0x000000c40a3f7223 */ /* 0x000fe2000001003f */
[----:B------:R-:W-:Y:S01]  /*60a0*/  FMUL.FTZ R65, R119, R64 ;  /* 0x0000004077417220 */ /* 0x000fe20000410000 */
[----:B------:R-:W-:Y:S01]  /*60b0*/  FMUL.FTZ R69, R123, R70 ;  /* 0x000000467b457220 */ /* 0x000fe20000410000 */
[C---:B------:R-:W-:Y:S01]  /*60c0*/  FFMA.FTZ R68, R149.reuse, UR49, R68 ;  /* 0x0000003195447c23 */ /* 0x040fe20008010044 */
[----:B------:R-:W-:Y:S01]  /*60d0*/  FFMA.FTZ R195, R149, UR48, -R66 ;  /* 0x0000003095c37c23 */ /* 0x000fe20008010842 */
[-C--:B------:R-:W-:Y:S01]  /*60e0*/  FFMA.FTZ R62, R120, R63.reuse, R65 ;  /* 0x0000003f783e7223 */ /* 0x080fe20000010041 */
[----:B------:R-:W-:Y:S01]  /*60f0*/  FMUL.FTZ R63, R119, R63 ;  /* 0x0000003f773f7220 */ /* 0x000fe20000410000 */
[-C--:B------:R-:W-:Y:S01]  /*6100*/  FMUL.FTZ R67, R123, R71.reuse ;  /* 0x000000477b437220 */ /* 0x080fe20000410000 */
[----:B------:R-:W-:Y:S01]  /*6110*/  FFMA.FTZ R69, R124, R71, -R69 ;  /* 0x000000477c457223 */ /* 0x000fe20000010845 */
[C---:B------:R-:W-:Y:S01]  /*6120*/  FMUL.FTZ R68, R11.reuse, -R68 ;  /* 0x800000440b447220 */ /* 0x040fe20000410000 */
[----:B------:R-:W-:Y:S01]  /*6130*/  FFMA.FTZ R63, R120, R64, -R63 ;  /* 0x00000040783f7223 */ /* 0x000fe2000001083f */
[----:B------:R-:W-:Y:S01]  /*6140*/  FFMA.FTZ R62, R11, R195, R62 ;  /* 0x000000c30b3e7223 */ /* 0x000fe2000001003e */
[----:B------:R-:W-:Y:S01]  /*6150*/  FMUL.FTZ R64, R150, UR48 ;  /* 0x0000003096407c20 */ /* 0x000fe20008410000 */
[----:B------:R-:W-:Y:S01]  /*6160*/  FFMA.FTZ R67, R124, R70, R67 ;  /* 0x000000467c437223 */ /* 0x000fe20000010043 */
[----:B------:R-:W-:Y:S01]  /*6170*/  FMUL.FTZ R71, R125, R69 ;  /* 0x000000457d477220 */ /* 0x000fe20000410000 */
[----:B------:R-:W-:Y:S01]  /*6180*/  FADD.FTZ R63, R68, R63 ;  /* 0x0000003f443f7221 */ /* 0x000fe20000010000 */
[-C--:B------:R-:W-:Y:S01]  /*6190*/  FMUL.FTZ R65, R121, R62.reuse ;  /* 0x0000003e79417220 */ /* 0x080fe20000410000 */
[----:B------:R-:W-:Y:S01]  /*61a0*/  FFMA.FTZ R73, R151, UR49, R64 ;  /* 0x0000003197497c23 */ /* 0x000fe20008010040 */
[-C--:B------:R-:W-:Y:S01]  /*61b0*/  FFMA.FTZ R71, R128, R67.reuse, R71 ;  /* 0x0000004380477223 */ /* 0x080fe20000010047 */
[----:B------:R-:W-:Y:S01]  /*61c0*/  FMUL.FTZ R67, R125, R67 ;  /* 0x000000437d437220 */ /* 0x000fe20000410000 */
[-C--:B------:R-:W-:Y:S01]  /*61d0*/  FFMA.FTZ R64, R122, R63.reuse, -R65 ;  /* 0x0000003f7a407223 */ /* 0x080fe20000010841 */
[----:B------:R-:W-:Y:S01]  /*61e0*/  FMUL.FTZ R63, R121, R63 ;  /* 0x0000003f793f7220 */ /* 0x000fe20000410000 */
[----:B------:R-:W-:Y:S01]  /*61f0*/  FFMA.FTZ R194, R151, UR48, -R194 ;  /* 0x0000003097c27c23 */ /* 0x000fe200080108c2 */
[----:B------:R-:W-:Y:S01]  /*6200*/  FFMA.FTZ R67, R128, R69, -R67 ;  /* 0x0000004580437223 */ /* 0x000fe20000010843 */
[----:B------:R-:W-:Y:S01]  /*6210*/  FMUL.FTZ R73, R12, -R73 ;  /* 0x800000490c497220 */ /* 0x000fe20000410000 */
[----:B------:R-:W-:Y:S01]  /*6220*/  FFMA.FTZ R65, R122, R62, R63 ;  /* 0x0000003e7a417223 */ /* 0x000fe2000001003f */
[C---:B0-----:R-:W-:Y:S01]  /*6230*/  FMUL.FTZ R63, R127.reuse, R61 ;  /* 0x0000003d7f3f7220 */ /* 0x041fe20000410000 */
[----:B------:R-:W-:Y:S01]  /*6240*/  FMUL.FTZ R62, R127, R60 ;  /* 0x0000003c7f3e7220 */ /* 0x000fe20000410000 */
[----:B------:R-:W-:Y:S01]  /*6250*/  FMUL.FTZ R69, R129, R67 ;  /* 0x0000004381457220 */ /* 0x000fe20000410000 */
[----:B------:R-:W-:Y:S01]  /*6260*/  FFMA.FTZ R65, R12, R194, R65 ;  /* 0x000000c20c417223 */ /* 0x000fe20000010041 */
[C---:B------:R-:W-:Y:S01]  /*6270*/  FFMA.FTZ R204, R126.reuse, R60, -R63 ;  /* 0x0000003c7ecc7223 */ /* 0x040fe2000001083f */
[----:B------:R-:W-:Y:S01]  /*6280*/  FFMA.FTZ R62, R126, R61, R62 ;  /* 0x0000003d7e3e7223 */ /* 0x000fe2000001003e */
[CC--:B------:R-:W-:Y:S01]  /*6290*/  FFMA.FTZ R69, R130.reuse, R71.reuse, R69 ;  /* 0x0000004782457223 */ /* 0x0c0fe20000010045 */
[----:B------:R-:W-:Y:S01]  /*62a0*/  FADD.FTZ R64, R73, R64 ;  /* 0x0000004049407221 */ /* 0x000fe20000010000 */
[----:B------:R-:W-:Y:S01]  /*62b0*/  FMUL.FTZ R71, R129, R71 ;  /* 0x0000004781477220 */ /* 0x000fe20000410000 */
[----:B------:R-:W-:Y:S01]  /*62c0*/  FMUL.FTZ R61, R123, R65 ;  /* 0x000000417b3d7220 */ /* 0x000fe20000410000 */
[----:B------:R-:W-:Y:S01]  /*62d0*/  FFMA.FTZ R204, R101, R33, R204 ;  /* 0x0000002165cc7223 */ /* 0x000fe200000100cc */
[----:B------:R-:W-:Y:S01]  /*62e0*/  FADD.FTZ R193, RZ, R62 ;  /* 0x0000003effc17221 */ /* 0x000fe20000010000 */
[----:B------:R-:W-:Y:S01]  /*62f0*/  FFMA.FTZ R71, R130, R67, -R71 ;  /* 0x0000004382477223 */ /* 0x000fe20000010847 */
[----:B------:R-:W-:Y:S01]  /*6300*/  FFMA.FTZ R62, R124, R64, -R61 ;  /* 0x000000407c3e7223 */ /* 0x000fe2000001083d */
[----:B------:R-:W-:Y:S01]  /*6310*/  FMUL.FTZ R63, R135, R204 ;  /* 0x000000cc873f7220 */ /* 0x000fe20000410000 */
[----:B------:R-:W-:Y:S01]  /*6320*/  FMUL.FTZ R67, R123, R64 ;  /* 0x000000407b437220 */ /* 0x000fe20000410000 */
[-C--:B------:R-:W-:Y:S01]  /*6330*/  FMUL.FTZ R61, R135, R193.reuse ;  /* 0x000000c1873d7220 */ /* 0x080fe20000410000 */
[----:B------:R-:W-:Y:S01]  /*6340*/  FMUL.FTZ R64, R152, UR48 ;  /* 0x0000003098407c20 */ /* 0x000fe20008410000 */
[----:B------:R-:W-:Y:S01]  /*6350*/  FFMA.FTZ R63, R136, R193, R63 ;  /* 0x000000c1883f7223 */ /* 0x000fe2000001003f */
[----:B------:R-:W-:Y:S01]  /*6360*/  FMUL.FTZ R206, R152, UR49 ;  /* 0x0000003198ce7c20 */ /* 0x000fe20008410000 */
[----:B------:R-:W-:Y:S01]  /*6370*/  FFMA.FTZ R61, R136, R204, -R61 ;  /* 0x000000cc883d7223 */ /* 0x000fe2000001083d */
[----:B------:R-:W-:Y:S01]  /*6380*/  FFMA.FTZ R64, R153, UR49, R64 ;  /* 0x0000003199407c23 */ /* 0x000fe20008010040 */
[----:B------:R-:W-:Y:S01]  /*6390*/  FADD.FTZ R192, RZ, R63 ;  /* 0x0000003fffc07221 */ /* 0x000fe20000010000 */
[----:B------:R-:W-:Y:S01]  /*63a0*/  FFMA.FTZ R60, R124, R65, R67 ;  /* 0x000000417c3c7223 */ /* 0x000fe20000010043 */
[----:B------:R-:W-:Y:S01]  /*63b0*/  FFMA.FTZ R205, R100, R32, R61 ;  /* 0x0000002064cd7223 */ /* 0x000fe2000001003d */
[----:B------:R-:W-:Y:S01]  /*63c0*/  FMUL.FTZ R65, R13, -R64 ;  /* 0x800000400d417220 */ /* 0x000fe20000410000 */
[----:B------:R-:W-:Y:S01]  /*63d0*/  FFMA.FTZ R206, R153, UR48, -R206 ;  /* 0x0000003099ce7c23 */ /* 0x000fe200080108ce */
[C---:B------:R-:W-:Y:S01]  /*63e0*/  FMUL.FTZ R61, R133.reuse, R192 ;  /* 0x000000c0853d7220 */ /* 0x040fe20000410000 */
[-C--:B------:R-:W-:Y:S01]  /*63f0*/  FMUL.FTZ R63, R133, R205.reuse ;  /* 0x000000cd853f7220 */ /* 0x080fe20000410000 */
[----:B------:R-:W-:Y:S01]  /*6400*/  FADD.FTZ R64, R65, R62 ;  /* 0x0000003e41407221 */ /* 0x000fe20000010000 */
[----:B------:R-:W-:Y:S01]  /*6410*/  FFMA.FTZ R62, R13, R206, R60 ;  /* 0x000000ce0d3e7223 */ /* 0x000fe2000001003c */
[C---:B------:R-:W-:Y:S01]  /*6420*/  FFMA.FTZ R60, R134.reuse, R205, -R61 ;  /* 0x000000cd863c7223 */ /* 0x040fe2000001083d */
[----:B------:R-:W-:Y:S01]  /*6430*/  FFMA.FTZ R63, R134, R192, R63 ;  /* 0x000000c0863f7223 */ /* 0x000fe2000001003f */
[----:B------:R-:W-:Y:S01]  /*6440*/  FMUL.FTZ R66, R154, UR48 ;  /* 0x000000309a427c20 */ /* 0x000fe20008410000 */
[----:B------:R-:W-:Y:S01]  /*6450*/  FMUL.FTZ R61, R125, R62 ;  /* 0x0000003e7d3d7220 */ /* 0x000fe20000410000 */
[----:B------:R-:W-:Y:S01]  /*6460*/  FFMA.FTZ R207, R99, R31, R60 ;  /* 0x0000001f63cf7223 */ /* 0x000fe2000001003c */
[----:B------:R-:W-:Y:S01]  /*6470*/  FADD.FTZ R191, RZ, R63 ;  /* 0x0000003fffbf7221 */ /* 0x000fe20000010000 */
[----:B------:R-:W-:Y:S01]  /*6480*/  FFMA.FTZ R65, R155, UR49, R66 ;  /* 0x000000319b417c23 */ /* 0x000fe20008010042 */
[-C--:B------:R-:W-:Y:S01]  /*6490*/  FFMA.FTZ R66, R128, R64.reuse, -R61 ;  /* 0x0000004080427223 */ /* 0x080fe2000001083d */
[C---:B------:R-:W-:Y:S01]  /*64a0*/  FMUL.FTZ R61, R131.reuse, R207 ;  /* 0x000000cf833d7220 */ /* 0x040fe20000410000 */
[----:B------:R-:W-:Y:S01]  /*64b0*/  FMUL.FTZ R60, R131, R191 ;  /* 0x000000bf833c7220 */ /* 0x000fe20000410000 */
[----:B------:R-:W-:Y:S01]  /*64c0*/  FMUL.FTZ R63, R125, R64 ;  /* 0x000000407d3f7220 */ /* 0x000fe20000410000 */
[----:B------:R-:W-:Y:S01]  /*64d0*/  FMUL.FTZ R67, R14, -R65 ;  /* 0x800000410e437220 */ /* 0x000fe20000410000 */
[C---:B------:R-:W-:Y:S01]  /*64e0*/  FFMA.FTZ R190, R132.reuse, R191, R61 ;  /* 0x000000bf84be7223 */ /* 0x040fe2000001003d */
[----:B------:R-:W-:Y:S01]  /*64f0*/  FFMA.FTZ R61, R132, R207, -R60 ;  /* 0x000000cf843d7223 */ /* 0x000fe2000001083c */
[----:B------:R-:W-:Y:S01]  /*6500*/  FMUL.FTZ R60, R154, UR49 ;  /* 0x000000319a3c7c20 */ /* 0x000fe20008410000 */
[----:B------:R-:W-:Y:S01]  /*6510*/  FFMA.FTZ R65, R128, R62, R63 ;  /* 0x0000003e80417223 */ /* 0x000fe2000001003f */
[----:B------:R-:W-:Y:S01]  /*6520*/  FADD.FTZ R190, RZ, R190 ;  /* 0x000000beffbe7221 */ /* 0x000fe20000010000 */
[----:B------:R-:W-:Y:S01]  /*6530*/  FFMA.FTZ R208, R98, R30, R61 ;  /* 0x0000001e62d07223 */ /* 0x000fe2000001003d */
[----:B------:R-:W-:Y:S01]  /*6540*/  FFMA.FTZ R209, R155, UR48, -R60 ;  /* 0x000000309bd17c23 */ /* 0x000fe2000801083c */
[----:B------:R-:W-:Y:S01]  /*6550*/  FADD.FTZ R66, R67, R66 ;  /* 0x0000004243427221 */ /* 0x000fe20000010000 */
[C---:B------:R-:W-:Y:S01]  /*6560*/  FMUL.FTZ R61, R129.reuse, R190 ;  /* 0x000000be813d7220 */ /* 0x040fe20000410000 */
[-C--:B------:R-:W-:Y:S01]  /*6570*/  FMUL.FTZ R63, R129, R208.reuse ;  /* 0x000000d0813f7220 */ /* 0x080fe20000410000 */
[----:B------:R-:W-:Y:S01]  /*6580*/  FFMA.FTZ R62, R14, R209, R65 ;  /* 0x000000d10e3e7223 */ /* 0x000fe20000010041 */
[----:B------:R-:W-:Y:S01]  /*6590*/  FMUL.FTZ R67, R131, R71 ;  /* 0x0000004783437220 */ /* 0x000fe20000410000 */
[C---:B------:R-:W-:Y:S01]  /*65a0*/  FFMA.FTZ R210, R130.reuse, R208, -R61 ;  /* 0x000000d082d27223 */ /* 0x040fe2000001083d */
[----:B------:R-:W-:Y:S01]  /*65b0*/  FFMA.FTZ R63, R130, R190, R63 ;  /* 0x000000be823f7223 */ /* 0x000fe2000001003f */
[----:B------:R-:W-:Y:S01]  /*65c0*/  FMUL.FTZ R61, R129, R62 ;  /* 0x0000003e813d7220 */ /* 0x000fe20000410000 */
[----:B------:R-:W-:Y:S01]  /*65d0*/  FFMA.FTZ R60, R132, R69, R67 ;  /* 0x00000045843c7223 */ /* 0x000fe20000010043 */
[----:B------:R-:W-:Y:S01]  /*65e0*/  FFMA.FTZ R210, R97, R29, R210 ;  /* 0x0000001d61d27223 */ /* 0x000fe200000100d2 */
[----:B------:R-:W-:Y:S01]  /*65f0*/  FADD.FTZ R189, RZ, R63 ;  /* 0x0000003fffbd7221 */ /* 0x000fe20000010000 */
[-C--:B------:R-:W-:Y:S01]  /*6600*/  FFMA.FTZ R64, R130, R66.reuse, -R61 ;  /* 0x0000004282407223 */ /* 0x080fe2000001083d */
[----:B------:R-:W-:Y:S01]  /*6610*/  FMUL.FTZ R67, R129, R66 ;  /* 0x0000004281437220 */ /* 0x000fe20000410000 */
[CC--:B------:R-:W-:Y:S01]  /*6620*/  FMUL.FTZ R63, R125.reuse, R210.reuse ;  /* 0x000000d27d3f7220 */ /* 0x0c0fe20000410000 */
[-C--:B------:R-:W-:Y:S01]  /*6630*/  FMUL.FTZ R61, R125, R189.reuse ;  /* 0x000000bd7d3d7220 */ /* 0x080fe20000410000 */
[C---:B------:R-:W-:Y:S01]  /*6640*/  FMUL.FTZ R66, R156.reuse, UR48 ;  /* 0x000000309c427c20 */ /* 0x040fe20008410000 */
[----:B------:R-:W-:Y:S01]  /*6650*/  FMUL.FTZ R212, R156, UR49 ;  /* 0x000000319cd47c20 */ /* 0x000fe20008410000 */
[C---:B------:R-:W-:Y:S01]  /*6660*/  FFMA.FTZ R63, R128.reuse, R189, R63 ;  /* 0x000000bd803f7223 */ /* 0x040fe2000001003f */
[----:B------:R-:W-:Y:S01]  /*6670*/  FFMA.FTZ R61, R128, R210, -R61 ;  /* 0x000000d2803d7223 */ /* 0x000fe2000001083d */
[----:B------:R-:W-:Y:S01]  /*6680*/  FFMA.FTZ R66, R157, UR49, R66 ;  /* 0x000000319d427c23 */ /* 0x000fe20008010042 */
[----:B------:R-:W-:Y:S01]  /*6690*/  FFMA.FTZ R62, R130, R62, R67 ;  /* 0x0000003e823e7223 */ /* 0x000fe20000010043 */
[----:B------:R-:W-:Y:S01]  /*66a0*/  FADD.FTZ R188, RZ, R63 ;  /* 0x0000003fffbc7221 */ /* 0x000fe20000010000 */
        /* <DEDUP_REMOVED lines=13> */
[----:B------:R-:W-:Y:S01]  /*6780*/  FMUL.FTZ R65, R131, R69 ;  /* 0x0000004583417220 */ /* 0x000fe20000410000 */
[-C--:B------:R-:W-:Y:S01]  /*6790*/  FFMA.FTZ R67, R132, R66.reuse, -R61 ;  /* 0x0000004284437223 */ /* 0x080fe2000001083d */
[C---:B------:R-:W-:Y:S01]  /*67a0*/  FMUL.FTZ R61, R121.reuse, R213 ;  /* 0x000000d5793d7220 */ /* 0x040fe20000410000 */
[-C--:B------:R-:W-:Y:S01]  /*67b0*/  FMUL.FTZ R62, R121, R187.reuse ;  /* 0x000000bb793e7220 */ /* 0x080fe20000410000 */
[----:B------:R-:W-:Y:S01]  /*67c0*/  FFMA.FTZ R69, R159, UR49, R68 ;  /* 0x000000319f457c23 */ /* 0x000fe20008010044 */
[----:B------:R-:W-:Y:S01]  /*67d0*/  FMUL.FTZ R63, R131, R66 ;  /* 0x00000042833f7220 */ /* 0x000fe20000410000 */
[C---:B------:R-:W-:Y:S01]  /*67e0*/  FFMA.FTZ R186, R122.reuse, R187, R61 ;  /* 0x000000bb7aba7223 */ /* 0x040fe2000001003d */
[----:B------:R-:W-:Y:S01]  /*67f0*/  FFMA.FTZ R61, R122, R213, -R62 ;  /* 0x000000d57a3d7223 */ /* 0x000fe2000001083e */
[----:B------:R-:W-:Y:S01]  /*6800*/  FMUL.FTZ R66, R16, -R69 ;  /* 0x8000004510427220 */ /* 0x000fe20000410000 */
[----:B------:R-:W-:Y:S01]  /*6810*/  FMUL.FTZ R62, R158, UR49 ;  /* 0x000000319e3e7c20 */ /* 0x000fe20008410000 */
[----:B------:R-:W-:Y:S01]  /*6820*/  FFMA.FTZ R69, R132, R64, R63 ;  /* 0x0000004084457223 */ /* 0x000fe2000001003f */
[----:B------:R-:W-:Y:S01]  /*6830*/  FFMA.FTZ R214, R94, R26, R61 ;  /* 0x0000001a5ed67223 */ /* 0x000fe2000001003d */
[----:B------:R-:W-:Y:S01]  /*6840*/  FADD.FTZ R186, RZ, R186 ;  /* 0x000000baffba7221 */ /* 0x000fe20000010000 */
[----:B------:R-:W-:Y:S01]  /*6850*/  FADD.FTZ R64, R66, R67 ;  /* 0x0000004342407221 */ /* 0x000fe20000010000 */
[----:B------:R-:W-:Y:S01]  /*6860*/  FFMA.FTZ R215, R159, UR48, -R62 ;  /* 0x000000309fd77c23 */ /* 0x000fe2000801083e */
[C---:B------:R-:W-:Y:S01]  /*6870*/  FMUL.FTZ R67, R119.reuse, R214 ;  /* 0x000000d677437220 */ /* 0x040fe20000410000 */
[-C--:B------:R-:W-:Y:S01]  /*6880*/  FMUL.FTZ R63, R119, R186.reuse ;  /* 0x000000ba773f7220 */ /* 0x080fe20000410000 */
[----:B------:R-:W-:Y:S01]  /*6890*/  FFMA.FTZ R65, R132, R71, -R65 ;  /* 0x0000004784417223 */ /* 0x000fe20000010841 */
[----:B------:R-:W-:Y:S01]  /*68a0*/  FFMA.FTZ R69, R16, R215, R69 ;  /* 0x000000d710457223 */ /* 0x000fe20000010045 */
[C---:B------:R-:W-:Y:S01]  /*68b0*/  FFMA.FTZ R67, R120.reuse, R186, R67 ;  /* 0x000000ba78437223 */ /* 0x040fe20000010043 */
[----:B------:R-:W-:Y:S01]  /*68c0*/  FFMA.FTZ R216, R120, R214, -R63 ;  /* 0x000000d678d87223 */ /* 0x000fe2000001083f */
[C---:B------:R-:W-:Y:S01]  /*68d0*/  FMUL.FTZ R61, R133.reuse, R65 ;  /* 0x00000041853d7220 */ /* 0x040fe20000410000 */
[----:B------:R-:W-:Y:S01]  /*68e0*/  FMUL.FTZ R63, R133, R69 ;  /* 0x00000045853f7220 */ /* 0x000fe20000410000 */
[----:B------:R-:W-:Y:S01]  /*68f0*/  FADD.FTZ R185, RZ, R67 ;  /* 0x00000043ffb97221 */ /* 0x000fe20000010000 */
[----:B------:R-:W-:Y:S01]  /*6900*/  FFMA.FTZ R216, R93, R25, R216 ;  /* 0x000000195dd87223 */ /* 0x000fe200000100d8 */
[C---:B------:R-:W-:Y:S01]  /*6910*/  FFMA.FTZ R61, R134.reuse, R60, R61 ;  /* 0x0000003c863d7223 */ /* 0x040fe2000001003d */
[----:B------:R-:W-:Y:S01]  /*6920*/  FFMA.FTZ R66, R134, R64, -R63 ;  /* 0x0000004086427223 */ /* 0x000fe2000001083f */
[-C--:B------:R-:W-:Y:S01]  /*6930*/  FMUL.FTZ R63, R117, R185.reuse ;  /* 0x000000b9753f7220 */ /* 0x080fe20000410000 */
[----:B------:R-:W-:Y:S01]  /*6940*/  FMUL.FTZ R71, R133, R60 ;  /* 0x0000003c85477220 */ /* 0x000fe20000410000 */
[----:B------:R-:W-:Y:S01]  /*6950*/  FMUL.FTZ R60, R117, R216 ;  /* 0x000000d8753c7220 */ /* 0x000fe20000410000 */
[----:B------:R-:W-:Y:S01]  /*6960*/  FMUL.FTZ R67, R133, R64 ;  /* 0x0000004085437220 */ /* 0x000fe20000410000 */
[----:B------:R-:W-:Y:S01]  /*6970*/  FFMA.FTZ R63, R118, R216, -R63 ;  /* 0x000000d8763f7223 */ /* 0x000fe2000001083f */
[C---:B------:R-:W-:Y:S01]  /*6980*/  FMUL.FTZ R64, R160.reuse, UR48 ;  /* 0x00000030a0407c20 */ /* 0x040fe20008410000 */
[----:B------:R-:W-:Y:S01]  /*6990*/  FMUL.FTZ R218, R160, UR49 ;  /* 0x00000031a0da7c20 */ /* 0x000fe20008410000 */
[----:B------:R-:W-:Y:S01]  /*69a0*/  FFMA.FTZ R60, R118, R185, R60 ;  /* 0x000000b9763c7223 */ /* 0x000fe2000001003c */
[----:B------:R-:W-:Y:S01]  /*69b0*/  FFMA.FTZ R217, R92, R24, R63 ;  /* 0x000000185cd97223 */ /* 0x000fe2000001003f */
[C---:B------:R-:W-:Y:S01]  /*69c0*/  FFMA.FTZ R64, R161.reuse, UR49, R64 ;  /* 0x00000031a1407c23 */ /* 0x040fe20008010040 */
[----:B------:R-:W-:Y:S01]  /*69d0*/  FFMA.FTZ R62, R134, R69, R67 ;  /* 0x00000045863e7223 */ /* 0x000fe20000010043 */
[----:B------:R-:W-:Y:S01]  /*69e0*/  FFMA.FTZ R218, R161, UR48, -R218 ;  /* 0x00000030a1da7c23 */ /* 0x000fe200080108da */
[----:B------:R-:W-:Y:S01]  /*69f0*/  FADD.FTZ R184, RZ, R60 ;  /* 0x0000003cffb87221 */ /* 0x000fe20000010000 */
[-C--:B------:R-:W-:Y:S01]  /*6a00*/  FMUL.FTZ R63, R115, R217.reuse ;  /* 0x000000d9733f7220 */ /* 0x080fe20000410000 */
[C---:B------:R-:W-:Y:S01]  /*6a10*/  FMUL.FTZ R67, R17.reuse, -R64 ;  /* 0x8000004011437220 */ /* 0x040fe20000410000 */
[----:B------:R-:W-:Y:S01]  /*6a20*/  FFMA.FTZ R62, R17, R218, R62 ;  /* 0x000000da113e7223 */ /* 0x000fe2000001003e */
[-C--:B------:R-:W-:Y:S01]  /*6a30*/  FMUL.FTZ R60, R115, R184.reuse ;  /* 0x000000b8733c7220 */ /* 0x080fe20000410000 */
[C---:B------:R-:W-:Y:S01]  /*6a40*/  FFMA.FTZ R63, R116.reuse, R184, R63 ;  /* 0x000000b8743f7223 */ /* 0x040fe2000001003f */
[----:B------:R-:W-:Y:S01]  /*6a50*/  FADD.FTZ R66, R67, R66 ;  /* 0x0000004243427221 */ /* 0x000fe20000010000 */
[C---:B------:R-:W-:Y:S01]  /*6a60*/  FMUL.FTZ R67, R135.reuse, R62 ;  /* 0x0000003e87437220 */ /* 0x040fe20000410000 */
[----:B------:R-:W-:Y:S01]  /*6a70*/  FFMA.FTZ R60, R116, R217, -R60 ;  /* 0x000000d9743c7223 */ /* 0x000fe2000001083c */
[----:B------:R-:W-:Y:S01]  /*6a80*/  FADD.FTZ R183, RZ, R63 ;  /* 0x0000003fffb77221 */ /* 0x000fe20000010000 */
[-C--:B------:R-:W-:Y:S01]  /*6a90*/  FMUL.FTZ R69, R135, R66.reuse ;  /* 0x0000004287457220 */ /* 0x080fe20000410000 */
[C---:B------:R-:W-:Y:S01]  /*6aa0*/  FFMA.FTZ R68, R136.reuse, R66, -R67 ;  /* 0x0000004288447223 */ /* 0x040fe20000010843 */
[----:B------:R-:W-:Y:S01]  /*6ab0*/  FFMA.FTZ R219, R91, R23, R60 ;  /* 0x000000175bdb7223 */ /* 0x000fe2000001003c */
[C---:B------:R-:W-:Y:S01]  /*6ac0*/  FMUL.FTZ R67, R113.reuse, R183 ;  /* 0x000000b771437220 */ /* 0x040fe20000410000 */
[----:B------:R-:W-:Y:S01]  /*6ad0*/  FFMA.FTZ R69, R136, R62, R69 ;  /* 0x0000003e88457223 */ /* 0x000fe20000010045 */
[----:B------:R-:W-:Y:S01]  /*6ae0*/  FFMA.FTZ R65, R134, R65, -R71 ;  /* 0x0000004186417223 */ /* 0x000fe20000010847 */
[-C--:B------:R-:W-:Y:S01]  /*6af0*/  FMUL.FTZ R62, R113, R219.reuse ;  /* 0x000000db713e7220 */ /* 0x080fe20000410000 */
[----:B------:R-:W-:Y:S01]  /*6b00*/  FFMA.FTZ R67, R114, R219, -R67 ;  /* 0x000000db72437223 */ /* 0x000fe20000010843 */
[----:B------:R-:W-:Y:S01]  /*6b10*/  FMUL.FTZ R75, R162, UR48 ;  /* 0x00000030a24b7c20 */ /* 0x000fe20008410000 */
[----:B------:R-:W-:Y:S01]  /*6b20*/  FMUL.FTZ R73, R135, R65 ;  /* 0x0000004187497220 */ /* 0x000fe20000410000 */
[----:B------:R-:W-:Y:S01]  /*6b30*/  FFMA.FTZ R127, R114, R183, R62 ;  /* 0x000000b7727f7223 */ /* 0x000fe2000001003e */
[----:B------:R-:W-:Y:S01]  /*6b40*/  FFMA.FTZ R220, R90, R22, R67 ;  /* 0x000000165adc7223 */ /* 0x000fe20000010043 */
[----:B------:R-:W-:Y:S01]  /*6b50*/  FFMA.FTZ R75, R172, UR49, R75 ;  /* 0x00000031ac4b7c23 */ /* 0x000fe2000801004b */
[-C--:B------:R-:W-:Y:S01]  /*6b60*/  FFMA.FTZ R64, R136, R61.reuse, R73 ;  /* 0x0000003d88407223 */ /* 0x080fe20000010049 */
[----:B------:R-:W-:Y:S01]  /*6b70*/  FADD.FTZ R127, RZ, R127 ;  /* 0x0000007fff7f7221 */ /* 0x000fe20000010000 */
[-C--:B------:R-:W-:Y:S01]  /*6b80*/  FMUL.FTZ R71, R111, R220.reuse ;  /* 0x000000dc6f477220 */ /* 0x080fe20000410000 */
[----:B------:R-:W-:Y:S01]  /*6b90*/  FMUL.FTZ R73, R135, R61 ;  /* 0x0000003d87497220 */ /* 0x000fe20000410000 */
[----:B------:R-:W-:Y:S01]  /*6ba0*/  FMUL.FTZ R75, R0, -R75 ;  /* 0x8000004b004b7220 */ /* 0x000fe20000410000 */
[-C--:B------:R-:W-:Y:S01]  /*6bb0*/  FMUL.FTZ R67, R111, R127.reuse ;  /* 0x0000007f6f437220 */ /* 0x080fe20000410000 */
[----:B------:R-:W-:Y:S01]  /*6bc0*/  FFMA.FTZ R71, R112, R127, R71 ;  /* 0x0000007f70477223 */ /* 0x000fe20000010047 */
[----:B------:R-:W-:Y:S01]  /*6bd0*/  VOTEU.ALL UP0, P0 ;  /* 0x0000000000ff7886 */ /* 0x000fe20000000000 */
[----:B------:R-:W-:Y:S01]  /*6be0*/  FFMA.FTZ R65, R136, R65, -R73 ;  /* 0x0000004188417223 */ /* 0x000fe20000010849 */
[----:B------:R-:W-:Y:S01]  /*6bf0*/  FFMA.FTZ R66, R112, R220, -R67 ;  /* 0x000000dc70427223 */ /* 0x000fe20000010843 */
[----:B------:R-:W-:Y:S01]  /*6c00*/  FADD.FTZ R126, RZ, R71 ;  /* 0x00000047ff7e7221 */ /* 0x000fe20000010000 */
[----:B------:R-:W-:Y:S01]  /*6c10*/  FMUL.FTZ R73, R162, UR49 ;  /* 0x00000031a2497c20 */ /* 0x000fe20008410000 */
[----:B------:R-:W-:Y:S01]  /*6c20*/  ISETP.GT.U32.AND P2, PT, R182, 0x1f, PT ;  /* 0x0000001fb600780c */ /* 0x000fe20003f44070 */
[----:B------:R-:W-:Y:S01]  /*6c30*/  FFMA.FTZ R221, R89, R21, R66 ;  /* 0x0000001559dd7223 */ /* 0x000fe20000010042 */
[C---:B------:R-:W-:Y:S01]  /*6c40*/  FMUL.FTZ R67, R109.reuse, R126 ;  /* 0x0000007e6d437220 */ /* 0x040fe20000410000 */
[----:B------:R-:W-:Y:S01]  /*6c50*/  @!UP0 ULEA UR33, UR8, UR28, 0x4 ;  /* 0x0000001c08218291 */ /* 0x000fe2000f8e20ff */
[----:B------:R-:W-:Y:S01]  /*6c60*/  FFMA.FTZ R222, R172, UR48, -R73 ;  /* 0x00000030acde7c23 */ /* 0x000fe20008010849 */
[-C--:B------:R-:W-:Y:S01]  /*6c70*/  FMUL.FTZ R71, R109, R221.reuse ;  /* 0x000000dd6d477220 */ /* 0x080fe20000410000 */
[----:B------:R-:W-:Y:S01]  /*6c80*/  FFMA.FTZ R223, R110, R221, -R67 ;  /* 0x000000dd6edf7223 */ /* 0x000fe20000010843 */
[----:B------:R-:W-:Y:S01]  /*6c90*/  FADD.FTZ R67, R75, R68 ;  /* 0x000000444b437221 */ /* 0x000fe20000010000 */
[----:B------:R-:W-:-:S02]  /*6ca0*/  HFMA2 R60, -RZ, RZ, 1.875, 0 ;  /* 0x3f800000ff3c7431 */ /* 0x000fc400000001ff */
[----:B------:R-:W-:Y:S01]  /*6cb0*/  FFMA.FTZ R71, R110, R126, R71 ;  /* 0x0000007e6e477223 */ /* 0x000fe20000010047 */
[----:B------:R-:W-:Y:S01]  /*6cc0*/  FFMA.FTZ R223, R88, R20, R223 ;  /* 0x0000001458df7223 */ /* 0x000fe200000100df */
[----:B------:R-:W-:Y:S02]  /*6cd0*/  CS2R R62, SRZ ;  /* 0x00000000003e7805 */ /* 0x000fe4000001ff00 */
[----:B------:R-:W-:Y:S01]  /*6ce0*/  MOV R61, RZ ;  /* 0x000000ff003d7202 */ /* 0x000fe20000000f00 */
[----:B------:R-:W-:Y:S01]  /*6cf0*/  FADD.FTZ R202, RZ, R71 ;  /* 0x00000047ffca7221 */ /* 0x000fe20000010000 */
[-C--:B------:R-:W-:Y:S01]  /*6d00*/  FMUL.FTZ R70, R144, R223.reuse ;  /* 0x000000df90467220 */ /* 0x080fe20000410000 */
[----:B------:R-:W-:Y:S02]  /*6d10*/  FFMA.FTZ R66, R0, R222, R69 ;  /* 0x000000de00427223 */ /* 0x000fe40000010045 */
[-C--:B------:R-:W-:Y:S01]  /*6d20*/  FMUL.FTZ R68, R144, R202.reuse ;  /* 0x000000ca90447220 */ /* 0x080fe20000410000 */
[C---:B------:R-:W-:Y:S01]  /*6d30*/  FFMA.FTZ R70, R137.reuse, R202, R70 ;  /* 0x000000ca89467223 */ /* 0x040fe20000010046 */
[----:B------:R-:W0:Y:S02]  /*6d40*/  @!P0 LDS.128 R60, [UR33+0xac80] ;  /* 0x00ac8021ff3c8984 */ /* 0x000e240008000c00 */
[----:B------:R-:W-:Y:S01]  /*6d50*/  FFMA.FTZ R68, R137, R223, -R68 ;  /* 0x000000df89447223 */ /* 0x000fe20000010844 */
[----:B------:R-:W-:Y:S01]  /*6d60*/  FADD.FTZ R224, RZ, R70 ;  /* 0x00000046ffe07221 */ /* 0x000fe20000010000 */
[----:B------:R1:W-:Y:S02]  /*6d70*/  STS.128 [R181+0x8e80], R64 ;  /* 0x008e8040b5007388 */ /* 0x0003e40000000c00 */
[----:B------:R-:W-:Y:S01]  /*6d80*/  FFMA.FTZ R227, R87, R19, R68 ;  /* 0x0000001357e37223 */ /* 0x000fe20000010044 */
[----:B------:R-:W-:-:S03]  /*6d90*/  FMUL.FTZ R69, R147, R224 ;  /* 0x000000e093457220 */ /* 0x000fc60000410000 */
[-C--:B------:R-:W-:Y:S01]  /*6da0*/  FMUL.FTZ R71, R147, R227.reuse ;  /* 0x000000e393477220 */ /* 0x080fe20000410000 */
[----:B------:R-:W-:-:S03]  /*6db0*/  FFMA.FTZ R69, R146, R227, -R69 ;  /* 0x000000e392457223 */ /* 0x000fc60000010845 */
[----:B------:R-:W-:Y:S01]  /*6dc0*/  FFMA.FTZ R230, R146, R224, R71 ;  /* 0x000000e092e67223 */ /* 0x000fe20000010047 */
[----:B------:R-:W-:Y:S01]  /*6dd0*/  FFMA.FTZ R228, R86, R18, R69 ;  /* 0x0000001256e47223 */ /* 0x000fe20000010045 */
[----:B------:R-:W-:Y:S06]  /*6de0*/  BAR.SYNC.DEFER_BLOCKING 0x0 ;  /* 0x0000000000007b1d */ /* 0x000fec0000010000 */
[----:B------:R-:W-:Y:S05]  /*6df0*/  @P2 BRA `(.L_x_598) ;  /* 0x0000000c00702947 */ /* 0x000fea0003800000 */
[----:B------:R-:W-:Y:S01]  /*6e00*/  MOV R231, 0x50 ;  /* 0x0000005000e77802 */ /* 0x000fe20000000f00 */
[----:B------:R-:W-:-:S04]  /*6e10*/  UMOV UR33, 0xffffffff ;  /* 0xffffffff00217882 */ /* 0x000fc80000000000 */
[----:B------:R-:W-:-:S05]  /*6e20*/  IMAD R231, R182, R231, UR28 ;  /* 0x0000001cb6e77e24 */ /* 0x000fca000f8e02e7 */
[----:B-1----:R-:W-:Y:S04]  /*6e30*/  LDS.128 R64, [R231+0x8ea0] ;  /* 0x008ea000e7407984 */ /* 0x002fe80000000c00 */
[----:B------:R-:W1:Y:S04]  /*6e40*/  LDS.128 R68, [R231+0x8eb0] ;  /* 0x008eb000e7447984 */ /* 0x000e680000000c00 */
[----:B------:R-:W2:Y:S01]  /*6e50*/  LDS.128 R72, [R231+0x8e90] ;  /* 0x008e9000e7487984 */ /* 0x000ea20000000c00 */
[C---:B-1---5:R-:W-:Y:S01]  /*6e60*/  FMUL.FTZ R79, R65.reuse, R68 ;  /* 0x00000044414f7220 */ /* 0x062fe20000410000 */
[----:B------:R-:W-:-:S03]  /*6e70*/  FMUL.FTZ R77, R65, R69 ;  /* 0x00000045414d7220 */ /* 0x000fc60000410000 */
[C---:B------:R-:W-:Y:S01]  /*6e80*/  FFMA.FTZ R79, R64.reuse, R69, R79 ;  /* 0x00000045404f7223 */ /* 0x040fe2000001004f */
[----:B------:R-:W-:-:S03]  /*6e90*/  FFMA.FTZ R77, R64, R68, -R77 ;  /* 0x00000044404d7223 */ /* 0x000fc6000001084d */
[C---:B--2---:R-:W-:Y:S01]  /*6ea0*/  FMUL.FTZ R233, R73.reuse, R79 ;  /* 0x0000004f49e97220 */ /* 0x044fe20000410000 */
[----:B------:R-:W-:-:S03]  /*6eb0*/  FMUL.FTZ R246, R73, R77 ;  /* 0x0000004d49f67220 */ /* 0x000fc60000410000 */
[C---:B------:R-:W-:Y:S01]  /*6ec0*/  FFMA.FTZ R232, R72.reuse, R77, -R233 ;  /* 0x0000004d48e87223 */ /* 0x040fe200000108e9 */
[----:B------:R-:W-:Y:S01]  /*6ed0*/  FFMA.FTZ R246, R72, R79, R246 ;  /* 0x0000004f48f67223 */ /* 0x000fe200000100f6 */
        /* <DEDUP_REMOVED lines=9> */
[----:B------:R-:W-:Y:S02]  /*6f70*/  FFMA.FTZ R233, R72, R77, -R233 ;  /* 0x0000004d48e97223 */ /* 0x000fe400000108e9 */
[----:B------:R-:W1:Y:S01]  /*6f80*/  LDS.128 R76, [R231+0x8e80] ;  /* 0x008e8000e74c7984 */ /* 0x000e620000000c00 */
[----:B------:R-:W-:Y:S01]  /*6f90*/  FADD.FTZ R108, R75, R108 ;  /* 0x0000006c4b6c7221 */ /* 0x000fe20000010000 */
[----:B------:R-:W-:Y:S01]  /*6fa0*/  FADD.FTZ R233, R74, R233 ;  /* 0x000000e94ae97221 */ /* 0x000fe20000010000 */
[C---:B-1----:R-:W-:Y:S01]  /*6fb0*/  FMUL.FTZ R245, R77.reuse, R246 ;  /* 0x000000f64df57220 */ /* 0x042fe20000410000 */
[C---:B------:R-:W-:Y:S01]  /*6fc0*/  FMUL.FTZ R235, R77.reuse, R232 ;  /* 0x000000e84deb7220 */ /* 0x040fe20000410000 */
[C---:B------:R-:W-:Y:S01]  /*6fd0*/  FMUL.FTZ R247, R77.reuse, R108 ;  /* 0x0000006c4df77220 */ /* 0x040fe20000410000 */
[-C--:B------:R-:W-:Y:S01]  /*6fe0*/  FMUL.FTZ R77, R77, R233.reuse ;  /* 0x000000e94d4d7220 */ /* 0x080fe20000410000 */
[C---:B------:R-:W-:Y:S01]  /*6ff0*/  FFMA.FTZ R245, R76.reuse, R232, -R245 ;  /* 0x000000e84cf57223 */ /* 0x040fe200000108f5 */
[C---:B------:R-:W-:Y:S01]  /*7000*/  FFMA.FTZ R246, R76.reuse, R246, R235 ;  /* 0x000000f64cf67223 */ /* 0x040fe200000100eb */
[C---:B------:R-:W-:Y:S01]  /*7010*/  FFMA.FTZ R247, R76.reuse, R233, -R247 ;  /* 0x000000e94cf77223 */ /* 0x040fe200000108f7 */
[----:B------:R-:W-:Y:S01]  /*7020*/  FFMA.FTZ R76, R76, R108, R77 ;  /* 0x0000006c4c4c7223 */ /* 0x000fe2000001004d */
[----:B------:R-:W-:-:S02]  /*7030*/  LOP3.LUT R108, R182, 0x1f, RZ, 0xc0, !PT ;  /* 0x0000001fb66c7812 */ /* 0x000fc400078ec0ff */
[----:B------:R-:W-:Y:S01]  /*7040*/  FADD.FTZ R247, R78, R247 ;  /* 0x000000f74ef77221 */ /* 0x000fe20000010000 */
[----:B------:R-:W-:Y:S01]  /*7050*/  FADD.FTZ R79, R79, R76 ;  /* 0x0000004c4f4f7221 */ /* 0x000fe20000010000 */
[----:B------:R-:W-:Y:S01]  /*7060*/  ISETP.NE.AND P2, PT, R108, 0x1f, PT ;  /* 0x0000001f6c00780c */ /* 0x000fe20003f45270 */
[----:B------:R-:W-:-:S12]  /*7070*/  BRA.DIV UR33, `(.L_x_599) ;  /* 0x0000007221247947 */ /* 0x000fd8000b800000 */
[----:B------:R1:W2:Y:S01]  /*7080*/  SHFL.DOWN PT, R76, R245, 0x1, 0x1f ;  /* 0x08201f00f54c7f89 */ /* 0x0002a200000e0000 */
[----:B------:R-:W-:-:S03]  /*7090*/  MOV R248, R79 ;  /* 0x0000004f00f87202 */ /* 0x000fc60000000f00 */
[----:B------:R1:W3:Y:S04]  /*70a0*/  SHFL.DOWN PT, R77, R246, 0x1, 0x1f ;  /* 0x08201f00f64d7f89 */ /* 0x0002e800000e0000 */
[----:B------:R1:W4:Y:S04]  /*70b0*/  SHFL.DOWN PT, R78, R247, 0x1, 0x1f ;  /* 0x08201f00f74e7f89 */ /* 0x00032800000e0000 */
[----:B------:R1:W0:Y:S02]  /*70c0*/  SHFL.DOWN PT, R232, R79, 0x1, 0x1f ;  /* 0x08201f004fe87f89 */ /* 0x00022400000e0000 */
.L_x_740:
[----:B------:R-:W-:Y:S04]  /*70d0*/  BSSY.RECONVERGENT B0, `(.L_x_600) ;  /* 0x000000d000007945 */ /* 0x000fe80003800200 */
[----:B------:R-:W-:Y:S05]  /*70e0*/  @!P2 BRA `(.L_x_601) ;  /* 0x00000000002ca947 */ /* 0x000fea0003800000 */
[-C--:B01----:R-:W-:Y:S01]  /*70f0*/  FMUL.FTZ R79, R246, R232.reuse ;  /* 0x000000e8f64f7220 */ /* 0x083fe20000410000 */
[----:B------:R-:W-:-:S03]  /*7100*/  FMUL.FTZ R232, R245, R232 ;  /* 0x000000e8f5e87220 */ /* 0x000fc60000410000 */
[-C--:B----4-:R-:W-:Y:S01]  /*7110*/  FFMA.FTZ R79, R245, R78.reuse, -R79 ;  /* 0x0000004ef54f7223 */ /* 0x090fe2000001084f */
[----:B------:R-:W-:-:S03]  /*7120*/  FFMA.FTZ R233, R246, R78, R232 ;  /* 0x0000004ef6e97223 */ /* 0x000fc600000100e8 */
[----:B------:R-:W-:Y:S01]  /*7130*/  FADD.FTZ R247, R247, R79 ;  /* 0x0000004ff7f77221 */ /* 0x000fe20000010000 */
[-C--:B---3--:R-:W-:Y:S01]  /*7140*/  FMUL.FTZ R79, R246, R77.reuse ;  /* 0x0000004df64f7220 */ /* 0x088fe20000410000 */
[----:B------:R-:W-:Y:S01]  /*7150*/  FMUL.FTZ R77, R245, R77 ;  /* 0x0000004df54d7220 */ /* 0x000fe20000410000 */
[----:B------:R-:W-:Y:S02]  /*7160*/  FADD.FTZ R248, R248, R233 ;  /* 0x000000e9f8f87221 */ /* 0x000fe40000010000 */
[C---:B--2---:R-:W-:Y:S01]  /*7170*/  FFMA.FTZ R78, R76.reuse, R245, -R79 ;  /* 0x000000f54c4e7223 */ /* 0x044fe2000001084f */
[----:B------:R-:W-:-:S04]  /*7180*/  FFMA.FTZ R246, R76, R246, R77 ;  /* 0x000000f64cf67223 */ /* 0x000fc8000001004d */
[----:B------:R-:W-:-:S07]  /*7190*/  MOV R245, R78 ;  /* 0x0000004e00f57202 */ /* 0x000fce0000000f00 */
.L_x_601:
[----:B------:R-:W-:Y:S05]  /*71a0*/  BSYNC.RECONVERGENT B0 ;  /* 0x0000000000007941 */ /* 0x000fea0003800200 */
.L_x_600:
[----:B------:R-:W-:Y:S01]  /*71b0*/  UMOV UR33, 0xffffffff ;  /* 0xffffffff00217882 */ /* 0x000fe20000000000 */
[----:B------:R-:W-:Y:S02]  /*71c0*/  ISETP.GT.U32.AND P2, PT, R108, 0x1d, PT ;  /* 0x0000001d6c00780c */ /* 0x000fe40003f44070 */
[----:B------:R-:W-:Y:S11]  /*71d0*/  BRA.DIV UR33, `(.L_x_602) ;  /* 0x00000072212c7947 */ /* 0x000ff6000b800000 */
[----:B--2---:R2:W0:Y:S04]  /*71e0*/  SHFL.DOWN PT, R76, R245, 0x2, 0x1f ;  /* 0x08401f00f54c7f89 */ /* 0x00442800000e0000 */
[----:B---3--:R2:W3:Y:S04]  /*71f0*/  SHFL.DOWN PT, R77, R246, 0x2, 0x1f ;  /* 0x08401f00f64d7f89 */ /* 0x0084e800000e0000 */
[----:B----4-:R2:W4:Y:S04]  /*7200*/  SHFL.DOWN PT, R78, R247, 0x2, 0x1f ;  /* 0x08401f00f74e7f89 */ /* 0x01052800000e0000 */
[----:B-1----:R2:W1:Y:S02]  /*7210*/  SHFL.DOWN PT, R79, R248, 0x2, 0x1f ;  /* 0x08401f00f84f7f89 */ /* 0x00246400000e0000 */
.L_x_746:
[----:B------:R-:W-:Y:S04]  /*7220*/  BSSY.RECONVERGENT B0, `(.L_x_603) ;  /* 0x000000d000007945 */ /* 0x000fe80003800200 */
[----:B------:R-:W-:Y:S05]  /*7230*/  @P2 BRA `(.L_x_604) ;  /* 0x00000000002c2947 */ /* 0x000fea0003800000 */
[-C--:B01----:R-:W-:Y:S01]  /*7240*/  FMUL.FTZ R232, R246, R79.reuse ;  /* 0x0000004ff6e87220 */ /* 0x083fe20000410000 */
[----:B------:R-:W-:-:S03]  /*7250*/  FMUL.FTZ R79, R245, R79 ;  /* 0x0000004ff54f7220 */ /* 0x000fc60000410000 */
[CC--:B----4-:R-:W-:Y:S01]  /*7260*/  FFMA.FTZ R232, R245.reuse, R78.reuse, -R232 ;  /* 0x0000004ef5e87223 */ /* 0x0d0fe200000108e8 */
[C---:B------:R-:W-:Y:S01]  /*7270*/  FFMA.FTZ R79, R246.reuse, R78, R79 ;  /* 0x0000004ef64f7223 */ /* 0x040fe2000001004f */
[-C--:B---3--:R-:W-:Y:S01]  /*7280*/  FMUL.FTZ R78, R246, R77.reuse ;  /* 0x0000004df64e7220 */ /* 0x088fe20000410000 */
[----:B------:R-:W-:Y:S01]  /*7290*/  FMUL.FTZ R77, R245, R77 ;  /* 0x0000004df54d7220 */ /* 0x000fe20000410000 */
[----:B--2---:R-:W-:Y:S01]  /*72a0*/  FADD.FTZ R247, R247, R232 ;  /* 0x000000e8f7f77221 */ /* 0x004fe20000010000 */
[----:B------:R-:W-:Y:S01]  /*72b0*/  FADD.FTZ R248, R248, R79 ;  /* 0x0000004ff8f87221 */ /* 0x000fe20000010000 */
[-C--:B------:R-:W-:Y:S01]  /*72c0*/  FFMA.FTZ R78, R245, R76.reuse, -R78 ;  /* 0x0000004cf54e7223 */ /* 0x080fe2000001084e */
[----:B------:R-:W-:-:S04]  /*72d0*/  FFMA.FTZ R246, R246, R76, R77 ;  /* 0x0000004cf6f67223 */ /* 0x000fc8000001004d */
[----:B------:R-:W-:-:S07]  /*72e0*/  MOV R245, R78 ;  /* 0x0000004e00f57202 */ /* 0x000fce0000000f00 */
.L_x_604:
[----:B------:R-:W-:Y:S05]  /*72f0*/  BSYNC.RECONVERGENT B0 ;  /* 0x0000000000007941 */ /* 0x000fea0003800200 */
.L_x_603:
[----:B------:R-:W-:Y:S01]  /*7300*/  UMOV UR33, 0xffffffff ;  /* 0xffffffff00217882 */ /* 0x000fe20000000000 */
[----:B------:R-:W-:Y:S02]  /*7310*/  ISETP.GT.U32.AND P2, PT, R108, 0x1b, PT ;  /* 0x0000001b6c00780c */ /* 0x000fe40003f44070 */
[----:B------:R-:W-:Y:S11]  /*7320*/  BRA.DIV UR33, `(.L_x_605) ;  /* 0x00000072214c7947 */ /* 0x000ff6000b800000 */
[----:B0-----:R0:W0:Y:S04]  /*7330*/  SHFL.DOWN PT, R76, R245, 0x4, 0x1f ;  /* 0x08801f00f54c7f89 */ /* 0x00102800000e0000 */
[----:B---3--:R3:W0:Y:S04]  /*7340*/  SHFL.DOWN PT, R77, R246, 0x4, 0x1f ;  /* 0x08801f00f64d7f89 */ /* 0x00862800000e0000 */
[----:B----4-:R3:W4:Y:S04]  /*7350*/  SHFL.DOWN PT, R78, R247, 0x4, 0x1f ;  /* 0x08801f00f74e7f89 */ /* 0x01072800000e0000 */
[----:B-1----:R3:W1:Y:S02]  /*7360*/  SHFL.DOWN PT, R79, R248, 0x4, 0x1f ;  /* 0x08801f00f84f7f89 */ /* 0x00266400000e0000 */
.L_x_752:
[----:B------:R-:W-:Y:S04]  /*7370*/  BSSY.RECONVERGENT B0, `(.L_x_606) ;  /* 0x000000d000007945 */ /* 0x000fe80003800200 */
[----:B------:R-:W-:Y:S05]  /*7380*/  @P2 BRA `(.L_x_607) ;  /* 0x00000000002c2947 */ /* 0x000fea0003800000 */
[-C--:B-1----:R-:W-:Y:S01]  /*7390*/  FMUL.FTZ R232, R246, R79.reuse ;  /* 0x0000004ff6e87220 */ /* 0x082fe20000410000 */
[----:B------:R-:W-:-:S03]  /*73a0*/  FMUL.FTZ R79, R245, R79 ;  /* 0x0000004ff54f7220 */ /* 0x000fc60000410000 */
[CC--:B----4-:R-:W-:Y:S01]  /*73b0*/  FFMA.FTZ R232, R245.reuse, R78.reuse, -R232 ;  /* 0x0000004ef5e87223 */ /* 0x0d0fe200000108e8 */
[C---:B------:R-:W-:Y:S01]  /*73c0*/  FFMA.FTZ R79, R246.reuse, R78, R79 ;  /* 0x0000004ef64f7223 */ /* 0x040fe2000001004f */
[-C--:B0-----:R-:W-:Y:S01]  /*73d0*/  FMUL.FTZ R78, R246, R77.reuse ;  /* 0x0000004df64e7220 */ /* 0x081fe20000410000 */
[----:B------:R-:W-:Y:S01]  /*73e0*/  FMUL.FTZ R77, R245, R77 ;  /* 0x0000004df54d7220 */ /* 0x000fe20000410000 */
[----:B--23--:R-:W-:Y:S01]  /*73f0*/  FADD.FTZ R247, R247, R232 ;  /* 0x000000e8f7f77221 */ /* 0x00cfe20000010000 */
[----:B------:R-:W-:Y:S01]  /*7400*/  FADD.FTZ R248, R248, R79 ;  /* 0x0000004ff8f87221 */ /* 0x000fe20000010000 */
[-C--:B------:R-:W-:Y:S01]  /*7410*/  FFMA.FTZ R78, R245, R76.reuse, -R78 ;  /* 0x0000004cf54e7223 */ /* 0x080fe2000001084e */
[----:B------:R-:W-:-:S04]  /*7420*/  FFMA.FTZ R246, R246, R76, R77 ;  /* 0x0000004cf6f67223 */ /* 0x000fc8000001004d */
[----:B------:R-:W-:-:S07]  /*7430*/  MOV R245, R78 ;  /* 0x0000004e00f57202 */ /* 0x000fce0000000f00 */
.L_x_607:
[----:B------:R-:W-:Y:S05]  /*7440*/  BSYNC.RECONVERGENT B0 ;  /* 0x0000000000007941 */ /* 0x000fea0003800200 */
.L_x_606:
[----:B------:R-:W-:Y:S01]  /*7450*/  UMOV UR33, 0xffffffff ;  /* 0xffffffff00217882 */ /* 0x000fe20000000000 */
[----:B------:R-:W-:Y:S02]  /*7460*/  ISETP.GT.U32.AND P2, PT, R108, 0x17, PT ;  /* 0x000000176c00780c */ /* 0x000fe40003f44070 */
[----:B------:R-:W-:Y:S11]  /*7470*/  BRA.DIV UR33, `(.L_x_608) ;  /* 0x00000072216c7947 */ /* 0x000ff6000b800000 */
[----:B0-----:R0:W0:Y:S04]  /*7480*/  SHFL.DOWN PT, R76, R245, 0x8, 0x1f ;  /* 0x09001f00f54c7f89 */ /* 0x00102800000e0000 */
[----:B------:R0:W0:Y:S04]  /*7490*/  SHFL.DOWN PT, R77, R246, 0x8, 0x1f ;  /* 0x09001f00f64d7f89 */ /* 0x00002800000e0000 */
[----:B----4-:R4:W0:Y:S04]  /*74a0*/  SHFL.DOWN PT, R78, R247, 0x8, 0x1f ;  /* 0x09001f00f74e7f89 */ /* 0x01082800000e0000 */
[----:B-1----:R4:W1:Y:S02]  /*74b0*/  SHFL.DOWN PT, R79, R248, 0x8, 0x1f ;  /* 0x09001f00f84f7f89 */ /* 0x00286400000e0000 */
.L_x_758:
[----:B------:R-:W-:Y:S04]  /*74c0*/  BSSY.RECONVERGENT B0, `(.L_x_609) ;  /* 0x000000d000007945 */ /* 0x000fe80003800200 */
[----:B------:R-:W-:Y:S05]  /*74d0*/  @P2 BRA `(.L_x_610) ;  /* 0x00000000002c2947 */ /* 0x000fea0003800000 */
[-C--:B-1----:R-:W-:Y:S01]  /*74e0*/  FMUL.FTZ R232, R246, R79.reuse ;  /* 0x0000004ff6e87220 */ /* 0x082fe20000410000 */
[----:B------:R-:W-:-:S03]  /*74f0*/  FMUL.FTZ R79, R245, R79 ;  /* 0x0000004ff54f7220 */ /* 0x000fc60000410000 */
[CC--:B0-----:R-:W-:Y:S01]  /*7500*/  FFMA.FTZ R232, R245.reuse, R78.reuse, -R232 ;  /* 0x0000004ef5e87223 */ /* 0x0c1fe200000108e8 */
[C---:B------:R-:W-:Y:S01]  /*7510*/  FFMA.FTZ R79, R246.reuse, R78, R79 ;  /* 0x0000004ef64f7223 */ /* 0x040fe2000001004f */
[-C--:B------:R-:W-:Y:S01]  /*7520*/  FMUL.FTZ R78, R246, R77.reuse ;  /* 0x0000004df64e7220 */ /* 0x080fe20000410000 */
[----:B------:R-:W-:Y:S01]  /*7530*/  FMUL.FTZ R77, R245, R77 ;  /* 0x0000004df54d7220 */ /* 0x000fe20000410000 */
[----:B--234-:R-:W-:Y:S01]  /*7540*/  FADD.FTZ R247, R247, R232 ;  /* 0x000000e8f7f77221 */ /* 0x01cfe20000010000 */
[----:B------:R-:W-:Y:S01]  /*7550*/  FADD.FTZ R248, R248, R79 ;  /* 0x0000004ff8f87221 */ /* 0x000fe20000010000 */
[-C--:B------:R-:W-:Y:S01]  /*7560*/  FFMA.FTZ R78, R245, R76.reuse, -R78 ;  /* 0x0000004cf54e7223 */ /* 0x080fe2000001084e */
[----:B------:R-:W-:-:S04]  /*7570*/  FFMA.FTZ R246, R246, R76, R77 ;  /* 0x0000004cf6f67223 */ /* 0x000fc8000001004d */
[----:B------:R-:W-:-:S07]  /*7580*/  MOV R245, R78 ;  /* 0x0000004e00f57202 */ /* 0x000fce0000000f00 */
.L_x_610:
[----:B------:R-:W-:Y:S05]  /*7590*/  BSYNC.RECONVERGENT B0 ;  /* 0x0000000000007941 */ /* 0x000fea0003800200 */
.L_x_609:
[----:B------:R-:W-:Y:S01]  /*75a0*/  UMOV UR33, 0xffffffff ;  /* 0xffffffff00217882 */ /* 0x000fe20000000000 */
[----:B------:R-:W-:Y:S02]  /*75b0*/  ISETP.GT.U32.AND P2, PT, R108, 0xf, PT ;  /* 0x0000000f6c00780c */ /* 0x000fe40003f44070 */
[----:B------:R-:W-:Y:S11]  /*75c0*/  BRA.DIV UR33, `(.L_x_611) ;  /* 0x00000072218c7947 */ /* 0x000ff6000b800000 */
[----:B0-----:R0:W0:Y:S04]  /*75d0*/  SHFL.DOWN PT, R76, R245, 0x10, 0x1f ;  /* 0x0a001f00f54c7f89 */ /* 0x00102800000e0000 */
[----:B------:R0:W0:Y:S04]  /*75e0*/  SHFL.DOWN PT, R77, R246, 0x10, 0x1f ;  /* 0x0a001f00f64d7f89 */ /* 0x00002800000e0000 */
[----:B------:R0:W0:Y:S04]  /*75f0*/  SHFL.DOWN PT, R78, R247, 0x10, 0x1f ;  /* 0x0a001f00f74e7f89 */ /* 0x00002800000e0000 */
[----:B-1----:R1:W0:Y:S02]  /*7600*/  SHFL.DOWN PT, R79, R248, 0x10, 0x1f ;  /* 0x0a001f00f84f7f89 */ /* 0x00222400000e0000 */
.L_x_764:
[----:B------:R-:W-:Y:S04]  /*7610*/  BSSY.RECONVERGENT B0, `(.L_x_612) ;  /* 0x000000d000007945 */ /* 0x000fe80003800200 */
[----:B------:R-:W-:Y:S05]  /*7620*/  @P2 BRA `(.L_x_613) ;  /* 0x00000000002c2947 */ /* 0x000fea0003800000 */
[-C--:B0-----:R-:W-:Y:S01]  /*7630*/  FMUL.FTZ R232, R246, R79.reuse ;  /* 0x0000004ff6e87220 */ /* 0x081fe20000410000 */
[----:B------:R-:W-:-:S03]  /*7640*/  FMUL.FTZ R79, R245, R79 ;  /* 0x0000004ff54f7220 */ /* 0x000fc60000410000 */
[CC--:B------:R-:W-:Y:S01]  /*7650*/  FFMA.FTZ R232, R245.reuse, R78.reuse, -R232 ;  /* 0x0000004ef5e87223 */ /* 0x0c0fe200000108e8 */
[C---:B------:R-:W-:Y:S01]  /*7660*/  FFMA.FTZ R79, R246.reuse, R78, R79 ;  /* 0x0000004ef64f7223 */ /* 0x040fe2000001004f */
[-C--:B------:R-:W-:Y:S01]  /*7670*/  FMUL.FTZ R78, R246, R77.reuse ;  /* 0x0000004df64e7220 */ /* 0x080fe20000410000 */
[----:B------:R-:W-:Y:S01]  /*7680*/  FMUL.FTZ R77, R245, R77 ;  /* 0x0000004df54d7220 */ /* 0x000fe20000410000 */
[----:B--234-:R-:W-:Y:S01]  /*7690*/  FADD.FTZ R247, R247, R232 ;  /* 0x000000e8f7f77221 */ /* 0x01cfe20000010000 */
[----:B-1----:R-:W-:Y:S01]  /*76a0*/  FADD.FTZ R248, R248, R79 ;  /* 0x0000004ff8f87221 */ /* 0x002fe20000010000 */
[-C--:B------:R-:W-:Y:S01]  /*76b0*/  FFMA.FTZ R78, R245, R76.reuse, -R78 ;  /* 0x0000004cf54e7223 */ /* 0x080fe2000001084e */
[----:B------:R-:W-:-:S04]  /*76c0*/  FFMA.FTZ R246, R246, R76, R77 ;  /* 0x0000004cf6f67223 */ /* 0x000fc8000001004d */
[----:B------:R-:W-:-:S07]  /*76d0*/  MOV R245, R78 ;  /* 0x0000004e00f57202 */ /* 0x000fce0000000f00 */
.L_x_613:
[----:B------:R-:W-:Y:S05]  /*76e0*/  BSYNC.RECONVERGENT B0 ;  /* 0x0000000000007941 */ /* 0x000fea0003800200 */
.L_x_612:
[----:B------:R-:W-:Y:S01]  /*76f0*/  UMOV UR33, 0xffffffff ;  /* 0xffffffff00217882 */ /* 0x000fe20000000000 */
[----:B------:R-:W-:Y:S02]  /*7700*/  ISETP.NE.AND P2, PT, R182, 0x1f, PT ;  /* 0x0000001fb600780c */ /* 0x000fe40003f45270 */
[----:B------:R-:W-:Y:S11]  /*7710*/  BRA.DIV UR33, `(.L_x_614) ;  /* 0x0000007221ac7947 */ /* 0x000ff6000b800000 */
[----:B0-----:R-:W0:Y:S04]  /*7720*/  SHFL.IDX PT, R77, R246, RZ, 0x1f ;  /* 0x00001ffff64d7589 */ /* 0x001e2800000e0000 */
[----:B------:R-:W5:Y:S04]  /*7730*/  SHFL.IDX PT, R79, R245, RZ, 0x1f ;  /* 0x00001ffff54f7589 */ /* 0x000f6800000e0000 */
[----:B------:R-:W1:Y:S04]  /*7740*/  SHFL.IDX PT, R236, R247, RZ, 0x1f ;  /* 0x00001ffff7ec7589 */ /* 0x000e6800000e0000 */
[----:B--2---:R-:W-:Y:S04]  /*7750*/  SHFL.DOWN PT, R245, R245, 0x1, 0x1f ;  /* 0x08201f00f5f57f89 */ /* 0x004fe800000e0000 */
[----:B---3--:R-:W-:Y:S04]  /*7760*/  SHFL.DOWN PT, R246, R246, 0x1, 0x1f ;  /* 0x08201f00f6f67f89 */ /* 0x008fe800000e0000 */
[----:B----4-:R-:W-:Y:S01]  /*7770*/  SHFL.DOWN PT, R247, R247, 0x1, 0x1f ;  /* 0x08201f00f7f77f89 */ /* 0x010fe200000e0000 */
[-C--:B0-----:R-:W-:Y:S01]  /*7780*/  FMUL.FTZ R233, R63, R77.reuse ;  /* 0x0000004d3fe97220 */ /* 0x081fe20000410000 */
[-C--:B------:R-:W-:Y:S01]  /*7790*/  FMUL.FTZ R78, R60, R77.reuse ;  /* 0x0000004d3c4e7220 */ /* 0x080fe20000410000 */
[----:B------:R-:W-:-:S02]  /*77a0*/  FMUL.FTZ R232, R62, R77 ;  /* 0x0000004d3ee87220 */ /* 0x000fc40000410000 */
[-C--:B-----5:R-:W-:Y:S01]  /*77b0*/  FFMA.FTZ R233, R62, R79.reuse, -R233 ;  /* 0x0000004f3ee97223 */ /* 0x0a0fe200000108e9 */
[C---:B------:R-:W-:Y:S01]  /*77c0*/  FFMA.FTZ R78, R61.reuse, R79, R78 ;  /* 0x0000004f3d4e7223 */ /* 0x040fe2000001004e */
[----:B------:R-:W-:Y:S02]  /*77d0*/  SHFL.IDX PT, R62, R62, RZ, 0x1f ;  /* 0x00001fff3e3e7589 */ /* 0x000fe400000e0000 */
[----:B-1----:R-:W-:Y:S01]  /*77e0*/  FADD.FTZ R76, R236, R233 ;  /* 0x000000e9ec4c7221 */ /* 0x002fe20000010000 */
[----:B------:R-:W-:Y:S01]  /*77f0*/  FMUL.FTZ R233, R61, R77 ;  /* 0x0000004d3de97220 */ /* 0x000fe20000410000 */
[----:B------:R-:W0:Y:S03]  /*7800*/  SHFL.IDX PT, R236, R248, RZ, 0x1f ;  /* 0x00001ffff8ec7589 */ /* 0x000e2600000e0000 */
[-C--:B------:R-:W-:Y:S01]  /*7810*/  FFMA.FTZ R77, R60, R79.reuse, -R233 ;  /* 0x0000004f3c4d7223 */ /* 0x080fe200000108e9 */
[----:B------:R-:W-:Y:S01]  /*7820*/  FFMA.FTZ R79, R63, R79, R232 ;  /* 0x0000004f3f4f7223 */ /* 0x000fe200000100e8 */
[----:B------:R-:W1:Y:S04]  /*7830*/  SHFL.IDX PT, R60, R60, RZ, 0x1f ;  /* 0x00001fff3c3c7589 */ /* 0x000e6800000e0000 */
[----:B------:R-:W2:Y:S04]  /*7840*/  SHFL.IDX PT, R61, R61, RZ, 0x1f ;  /* 0x00001fff3d3d7589 */ /* 0x000ea800000e0000 */
[----:B------:R-:W3:Y:S04]  /*7850*/  SHFL.IDX PT, R63, R63, RZ, 0x1f ;  /* 0x00001fff3f3f7589 */ /* 0x000ee800000e0000 */
[----:B------:R-:W4:Y:S01]  /*7860*/  SHFL.DOWN PT, R248, R248, 0x1, 0x1f ;  /* 0x08201f00f8f87f89 */ /* 0x000f2200000e0000 */
[----:B0-----:R-:W-:-:S07]  /*7870*/  FADD.FTZ R79, R236, R79 ;  /* 0x0000004fec4f7221 */ /* 0x001fce0000010000 */
.L_x_778:
[----:B------:R-:W-:Y:S04]  /*7880*/  BSSY.RECONVERGENT B0, `(.L_x_615) ;  /* 0x000000d000007945 */ /* 0x000fe80003800200 */
[----:B------:R-:W-:Y:S05]  /*7890*/  @!P2 BRA `(.L_x_616) ;  /* 0x00000000002ca947 */ /* 0x000fea0003800000 */
[-C--:B--2---:R-:W-:Y:S01]  /*78a0*/  FMUL.FTZ R232, R246, R61.reuse ;  /* 0x0000003df6e87220 */ /* 0x084fe20000410000 */
[----:B------:R-:W-:-:S03]  /*78b0*/  FMUL.FTZ R61, R245, R61 ;  /* 0x0000003df53d7220 */ /* 0x000fc60000410000 */
[CC--:B-1----:R-:W-:Y:S01]  /*78c0*/  FFMA.FTZ R232, R245.reuse, R60.reuse, -R232 ;  /* 0x0000003cf5e87223 */ /* 0x0c2fe200000108e8 */
[C---:B------:R-:W-:Y:S01]  /*78d0*/  FFMA.FTZ R61, R246.reuse, R60, R61 ;  /* 0x0000003cf63d7223 */ /* 0x040fe2000001003d */
[-C--:B---3--:R-:W-:Y:S01]  /*78e0*/  FMUL.FTZ R60, R246, R63.reuse ;  /* 0x0000003ff63c7220 */ /* 0x088fe20000410000 */
[----:B------:R-:W-:-:S03]  /*78f0*/  FMUL.FTZ R63, R245, R63 ;  /* 0x0000003ff53f7220 */ /* 0x000fc60000410000 */
[-C--:B------:R-:W-:Y:S01]  /*7900*/  FFMA.FTZ R60, R245, R62.reuse, -R60 ;  /* 0x0000003ef53c7223 */ /* 0x080fe2000001083c */
[----:B------:R-:W-:-:S03]  /*7910*/  FFMA.FTZ R63, R246, R62, R63 ;  /* 0x0000003ef63f7223 */ /* 0x000fc6000001003f */
[----:B------:R-:W-:Y:S01]  /*7920*/  FADD.FTZ R62, R247, R60 ;  /* 0x0000003cf73e7221 */ /* 0x000fe20000010000 */
[----:B----4-:R-:W-:Y:S01]  /*7930*/  FADD.FTZ R63, R248, R63 ;  /* 0x0000003ff83f7221 */ /* 0x010fe20000010000 */
[----:B------:R-:W-:-:S07]  /*7940*/  MOV R60, R232 ;  /* 0x000000e8003c7202 */ /* 0x000fce0000000f00 */
.L_x_616:
[----:B------:R-:W-:Y:S05]  /*7950*/  BSYNC.RECONVERGENT B0 ;  /* 0x0000000000007941 */ /* 0x000fea0003800200 */
.L_x_615:
[CC--:B---3--:R-:W-:Y:S01]  /*7960*/  FMUL.FTZ R233, R69.reuse, R63.reuse ;  /* 0x0000003f45e97220 */ /* 0x0c8fe20000410000 */
[-C--:B------:R-:W-:Y:S01]  /*7970*/  FMUL.FTZ R232, R69, R62.reuse ;  /* 0x0000003e45e87220 */ /* 0x080fe20000410000 */
[----:B-12---:R0:W-:Y:S02]  /*7980*/  STS.128 [R231+0x8eb0], R60 ;  /* 0x008eb03ce7007388 */ /* 0x0061e40000000c00 */
[C---:B------:R-:W-:Y:S01]  /*7990*/  FFMA.FTZ R233, R68.reuse, R62, -R233 ;  /* 0x0000003e44e97223 */ /* 0x040fe200000108e9 */
[----:B------:R-:W-:-:S03]  /*79a0*/  FFMA.FTZ R232, R68, R63, R232 ;  /* 0x0000003f44e87223 */ /* 0x000fc600000100e8 */
[----:B0-----:R-:W-:Y:S01]  /*79b0*/  FADD.FTZ R62, R70, R233 ;  /* 0x000000e9463e7221 */ /* 0x001fe20000010000 */
[----:B------:R-:W-:Y:S01]  /*79c0*/  FADD.FTZ R63, R71, R232 ;  /* 0x000000e8473f7221 */ /* 0x000fe20000010000 */
[C---:B------:R-:W-:Y:S01]  /*79d0*/  FMUL.FTZ R71, R69.reuse, R61 ;  /* 0x0000003d45477220 */ /* 0x040fe20000410000 */
[-C--:B------:R-:W-:Y:S02]  /*79e0*/  FMUL.FTZ R70, R69, R60.reuse ;  /* 0x0000003c45467220 */ /* 0x080fe40000410000 */
[C---:B------:R-:W-:Y:S01]  /*79f0*/  FMUL.FTZ R69, R65.reuse, R63 ;  /* 0x0000003f41457220 */ /* 0x040fe20000410000 */
[C---:B------:R-:W-:Y:S01]  /*7a00*/  FFMA.FTZ R60, R68.reuse, R60, -R71 ;  /* 0x0000003c443c7223 */ /* 0x040fe20000010847 */
[----:B------:R-:W-:Y:S01]  /*7a10*/  FFMA.FTZ R61, R68, R61, R70 ;  /* 0x0000003d443d7223 */ /* 0x000fe20000010046 */
[-C--:B------:R-:W-:Y:S01]  /*7a20*/  FMUL.FTZ R68, R65, R62.reuse ;  /* 0x0000003e41447220 */ /* 0x080fe20000410000 */
[----:B------:R-:W-:-:S03]  /*7a30*/  FFMA.FTZ R69, R64, R62, -R69 ;  /* 0x0000003e40457223 */ /* 0x000fc60000010845 */
[----:B------:R-:W-:Y:S01]  /*7a40*/  FFMA.FTZ R68, R64, R63, R68 ;  /* 0x0000003f40447223 */ /* 0x000fe20000010044 */
[----:B------:R0:W-:Y:S03]  /*7a50*/  STS.128 [R231+0x8ea0], R60 ;  /* 0x008ea03ce7007388 */ /* 0x0001e60000000c00 */
[----:B0-----:R-:W-:Y:S01]  /*7a60*/  FADD.FTZ R63, R67, R68 ;  /* 0x00000044433f7221 */ /* 0x001fe20000010000 */
[----:B------:R-:W-:Y:S01]  /*7a70*/  FADD.FTZ R62, R66, R69 ;  /* 0x00000045423e7221 */ /* 0x000fe20000010000 */
[C---:B------:R-:W-:Y:S01]  /*7a80*/  FMUL.FTZ R67, R65.reuse, R61 ;  /* 0x0000003d41437220 */ /* 0x040fe20000410000 */
[-C--:B------:R-:W-:Y:S01]  /*7a90*/  FMUL.FTZ R66, R65, R60.reuse ;  /* 0x0000003c41427220 */ /* 0x080fe20000410000 */
[C---:B------:R-:W-:Y:S02]  /*7aa0*/  FMUL.FTZ R65, R73.reuse, R63 ;  /* 0x0000003f49417220 */ /* 0x040fe40000410000 */
[C---:B------:R-:W-:Y:S01]  /*7ab0*/  FFMA.FTZ R60, R64.reuse, R60, -R67 ;  /* 0x0000003c403c7223 */ /* 0x040fe20000010843 */
[----:B------:R-:W-:Y:S01]  /*7ac0*/  FFMA.FTZ R61, R64, R61, R66 ;  /* 0x0000003d403d7223 */ /* 0x000fe20000010042 */
[-C--:B------:R-:W-:Y:S01]  /*7ad0*/  FFMA.FTZ R65, R72, R62.reuse, -R65 ;  /* 0x0000003e48417223 */ /* 0x080fe20000010841 */
[C---:B------:R-:W-:Y:S01]  /*7ae0*/  FMUL.FTZ R64, R73.reuse, R62 ;  /* 0x0000003e49407220 */ /* 0x040fe20000410000 */
[----:B------:R-:W-:-:S02]  /*7af0*/  FMUL.FTZ R68, R73, R60 ;  /* 0x0000003c49447220 */ /* 0x000fc40000410000 */
[----:B------:R-:W-:Y:S01]  /*7b00*/  FADD.FTZ R66, R74, R65 ;  /* 0x000000414a427221 */ /* 0x000fe20000010000 */
[----:B------:R-:W-:Y:S01]  /*7b10*/  FMUL.FTZ R65, R73, R61 ;  /* 0x0000003d49417220 */ /* 0x000fe20000410000 */
[C---:B------:R-:W-:Y:S01]  /*7b20*/  FFMA.FTZ R70, R72.reuse, R63, R64 ;  /* 0x0000003f48467223 */ /* 0x040fe20000010040 */
[----:B------:R0:W-:Y:S02]  /*7b30*/  STS.128 [R231+0x8e90], R60 ;  /* 0x008e903ce7007388 */ /* 0x0001e40000000c00 */
[C---:B------:R-:W-:Y:S01]  /*7b40*/  FFMA.FTZ R64, R72.reuse, R60, -R65 ;  /* 0x0000003c48407223 */ /* 0x040fe20000010841 */
[----:B------:R-:W-:Y:S01]  /*7b50*/  FFMA.FTZ R65, R72, R61, R68 ;  /* 0x0000003d48417223 */ /* 0x000fe20000010044 */
[----:B------:R-:W-:-:S05]  /*7b60*/  FADD.FTZ R67, R75, R70 ;  /* 0x000000464b437221 */ /* 0x000fca0000010000 */
[----:B------:R2:W-:Y:S01]  /*7b70*/  STS.128 [R231+0x8e80], R64 ;  /* 0x008e8040e7007388 */ /* 0x0005e20000000c00 */
[----:B0-----:R-:W-:Y:S02]  /*7b80*/  MOV R63, R79 ;  /* 0x0000004f003f7202 */ /* 0x001fe40000000f00 */
[----:B------:R-:W-:Y:S02]  /*7b90*/  MOV R62, R76 ;  /* 0x0000004c003e7202 */ /* 0x000fe40000000f00 */
[----:B------:R-:W-:Y:S02]  /*7ba0*/  MOV R61, R78 ;  /* 0x0000004e003d7202 */ /* 0x000fe40000000f00 */
[----:B------:R-:W-:-:S07]  /*7bb0*/  MOV R60, R77 ;  /* 0x0000004d003c7202 */ /* 0x000fce0000000f00 */
.L_x_598:
[----:B------:R-:W-:Y:S05]  /*7bc0*/  WARPSYNC.ALL ;  /* 0x0000000000007948 */ /* 0x000fea0003800000 */
[----:B------:R-:W-:Y:S01]  /*7bd0*/  ISETP.NE.AND P0, PT, R182, RZ, PT ;  /* 0x000000ffb600720c */ /* 0x000fe20003f05270 */
[----:B------:R-:W-:Y:S01]  /*7be0*/  BAR.SYNC.DEFER_BLOCKING 0x0 ;  /* 0x0000000000007b1d */ /* 0x000fe20000010000 */
[----:B------:R-:W-:Y:S01]  /*7bf0*/  FMUL.FTZ R73, R160, R205 ;  /* 0x000000cda0497220 */ /* 0x000fe20000410000 */
[----:B------:R-:W-:Y:S01]  /*7c00*/  FMUL.FTZ R74, R158, UR48 ;  /* 0x000000309e4a7c20 */ /* 0x000fe20008410000 */
[C---:B-----5:R-:W-:Y:S01]  /*7c10*/  FMUL.FTZ R77, R156.reuse, R208 ;  /* 0x000000d09c4d7220 */ /* 0x060fe20000410000 */
[----:B------:R-:W-:Y:S01]  /*7c20*/  FMUL.FTZ R75, R156, R190 ;  /* 0x000000be9c4b7220 */ /* 0x000fe20000410000 */
[----:B------:R-:W-:Y:S01]  /*7c30*/  FFMA.FTZ R68, R161, R192, R73 ;  /* 0x000000c0a1447223 */ /* 0x000fe20000010049 */
[----:B------:R-:W-:Y:S01]  /*7c40*/  FMUL.FTZ R76, R152, R188 ;  /* 0x000000bc984c7220 */ /* 0x000fe20000410000 */
[C---:B------:R-:W-:Y:S01]  /*7c50*/  FMUL.FTZ R70, R160.reuse, UR48 ;  /* 0x00000030a0467c20 */ /* 0x040fe20008410000 */
[----:B-12---:R-:W-:Y:S01]  /*7c60*/  FMUL.FTZ R66, R160, R192 ;  /* 0x000000c0a0427220 */ /* 0x006fe20000410000 */
[----:B------:R-:W-:Y:S01]  /*7c70*/  FMUL.FTZ R71, R162, UR48 ;  /* 0x00000030a2477c20 */ /* 0x000fe20008410000 */
[----:B------:R-:W-:Y:S01]  /*7c80*/  FFMA.FTZ R76, R153, R211, -R76 ;  /* 0x000000d3994c7223 */ /* 0x000fe2000001084c */
[C---:B------:R-:W-:Y:S01]  /*7c90*/  FFMA.FTZ R70, R161.reuse, UR49, R70 ;  /* 0x00000031a1467c23 */ /* 0x040fe20008010046 */
[----:B------:R-:W-:Y:S01]  /*7ca0*/  FFMA.FTZ R66, R161, R205, -R66 ;  /* 0x000000cda1427223 */ /* 0x000fe20000010842 */
[----:B------:R-:W-:Y:S01]  /*7cb0*/  FMUL.FTZ R161, R148, R214 ;  /* 0x000000d694a17220 */ /* 0x000fe20000410000 */
[C---:B------:R-:W-:Y:S01]  /*7cc0*/  FMUL.FTZ R67, R162.reuse, R193 ;  /* 0x000000c1a2437220 */ /* 0x040fe20000410000 */
[-C--:B------:R-:W-:Y:S01]  /*7cd0*/  FMUL.FTZ R162, R162, R204.reuse ;  /* 0x000000cca2a27220 */ /* 0x080fe20000410000 */
[----:B------:R-:W-:Y:S01]  /*7ce0*/  FMUL.FTZ R160, R177, R219 ;  /* 0x000000dbb1a07220 */ /* 0x000fe20000410000 */
[----:B------:R-:W-:Y:S01]  /*7cf0*/  ULEA UR33, UR15, 0xfffff000, 0xc ;  /* 0xfffff0000f217891 */ /* 0x000fe2000f8e60ff */
[C---:B------:R-:W-:Y:S01]  /*7d00*/  FFMA.FTZ R67, R172.reuse, R204, -R67 ;  /* 0x000000ccac437223 */ /* 0x040fe20000010843 */
[----:B------:R-:W-:Y:S01]  /*7d10*/  FFMA.FTZ R69, R172, R193, R162 ;  /* 0x000000c1ac457223 */ /* 0x000fe200000100a2 */
[----:B------:R-:W-:Y:S01]  /*7d20*/  FMUL.FTZ R162, R176, R220 ;  /* 0x000000dcb0a27220 */ /* 0x000fe20000410000 */
[----:B------:R-:W-:Y:S01]  /*7d30*/  FADD.FTZ R230, RZ, R230 ;  /* 0x000000e6ffe67221 */ /* 0x000fe20000010000 */
[----:B------:R-:W-:Y:S01]  /*7d40*/  USHF.R.S32.HI UR50, URZ, 0x1f, UR33 ;  /* 0x0000001fff327899 */ /* 0x000fe20008011421 */
[----:B------:R-:W-:Y:S01]  /*7d50*/  FFMA.FTZ R71, R172, UR49, R71 ;  /* 0x00000031ac477c23 */ /* 0x000fe20008010047 */
[----:B------:R-:W1:Y:S01]  /*7d60*/  LDS.64 R64, [R181+0x8e88] ;  /* 0x008e8800b5407984 */ /* 0x000e620000000a00 */
[----:B------:R-:W-:Y:S01]  /*7d70*/  FFMA.FTZ R162, R167, R127, R162 ;  /* 0x0000007fa7a27223 */ /* 0x000fe200000100a2 */
[----:B------:R-:W-:Y:S01]  /*7d80*/  VOTEU.ALL UP0, P0 ;  /* 0x0000000000ff7886 */ /* 0x000fe20000000000 */
[----:B------:R-:W-:Y:S01]  /*7d90*/  FMUL.FTZ R71, R0, -R71 ;  /* 0x8000004700477220 */ /* 0x000fe20000410000 */
[----:B------:R-:W-:Y:S01]  /*7da0*/  BSSY.RECONVERGENT B0, `(.L_x_617) ;  /* 0x0000225000007945 */ /* 0x000fe20003800200 */
[-C--:B-1----:R-:W-:Y:S01]  /*7db0*/  FMUL.FTZ R72, R64, R107.reuse ;  /* 0x0000006b40487220 */ /* 0x082fe20000410000 */
[----:B------:R-:W-:Y:S01]  /*7dc0*/  FMUL.FTZ R73, R65, R107 ;  /* 0x0000006b41497220 */ /* 0x000fe20000410000 */
[----:B------:R-:W-:-:S02]  /*7dd0*/  FMUL.FTZ R107, R152, R211 ;  /* 0x000000d3986b7220 */ /* 0x000fc40000410000 */
[-C--:B------:R-:W-:Y:S01]  /*7de0*/  FFMA.FTZ R65, R65, R106.reuse, -R72 ;  /* 0x0000006a41417223 */ /* 0x080fe20000010848 */
[----:B------:R-:W-:Y:S01]  /*7df0*/  FMUL.FTZ R72, R158, R191 ;  /* 0x000000bf9e487220 */ /* 0x000fe20000410000 */
[----:B------:R-:W-:Y:S01]  /*7e00*/  FFMA.FTZ R64, R64, R106, R73 ;  /* 0x0000006a40407223 */ /* 0x000fe20000010049 */
[C---:B------:R-:W-:Y:S01]  /*7e10*/  FFMA.FTZ R73, R159.reuse, UR49, R74 ;  /* 0x000000319f497c23 */ /* 0x040fe2000801004a */
[----:B------:R-:W-:Y:S01]  /*7e20*/  FMUL.FTZ R74, R154, UR48 ;  /* 0x000000309a4a7c20 */ /* 0x000fe20008410000 */
[----:B------:R-:W-:Y:S01]  /*7e30*/  FFMA.FTZ R79, R159, R207, -R72 ;  /* 0x000000cf9f4f7223 */ /* 0x000fe20000010848 */
[----:B------:R-:W-:Y:S01]  /*7e40*/  FMUL.FTZ R72, R156, UR48 ;  /* 0x000000309c487c20 */ /* 0x000fe20008410000 */
[C---:B------:R-:W-:Y:S01]  /*7e50*/  FFMA.FTZ R156, R157.reuse, R190, R77 ;  /* 0x000000be9d9c7223 */ /* 0x040fe2000001004d */
[CC--:B------:R-:W-:Y:S01]  /*7e60*/  FMUL.FTZ R77, R154.reuse, R189.reuse ;  /* 0x000000bd9a4d7220 */ /* 0x0c0fe20000410000 */
[----:B------:R-:W-:Y:S01]  /*7e70*/  FMUL.FTZ R154, R154, R210 ;  /* 0x000000d29a9a7220 */ /* 0x000fe20000410000 */
[----:B------:R-:W-:Y:S01]  /*7e80*/  FFMA.FTZ R106, R157, R208, -R75 ;  /* 0x000000d09d6a7223 */ /* 0x000fe2000001084b */
[C---:B------:R-:W-:Y:S01]  /*7e90*/  FFMA.FTZ R75, R155.reuse, UR49, R74 ;  /* 0x000000319b4b7c23 */ /* 0x040fe2000801004a */
[C---:B------:R-:W-:Y:S01]  /*7ea0*/  FFMA.FTZ R77, R155.reuse, R210, -R77 ;  /* 0x000000d29b4d7223 */ /* 0x040fe2000001084d */
[----:B------:R-:W-:Y:S01]  /*7eb0*/  FFMA.FTZ R155, R155, R189, R154 ;  /* 0x000000bd9b9b7223 */ /* 0x000fe2000001009a */
[----:B------:R-:W-:Y:S01]  /*7ec0*/  FMUL.FTZ R74, R152, UR48 ;  /* 0x00000030984a7c20 */ /* 0x000fe20008410000 */
[C---:B------:R-:W-:Y:S01]  /*7ed0*/  FMUL.FTZ R154, R150.reuse, UR48 ;  /* 0x00000030969a7c20 */ /* 0x040fe20008410000 */
[C---:B------:R-:W-:Y:S01]  /*7ee0*/  FMUL.FTZ R152, R150.reuse, R187 ;  /* 0x000000bb96987220 */ /* 0x040fe20000410000 */
[-C--:B------:R-:W-:Y:S01]  /*7ef0*/  FMUL.FTZ R150, R150, R213.reuse ;  /* 0x000000d596967220 */ /* 0x080fe20000410000 */
[C---:B------:R-:W-:Y:S01]  /*7f00*/  FFMA.FTZ R74, R153.reuse, UR49, R74 ;  /* 0x00000031994a7c23 */ /* 0x040fe2000801004a */
[----:B------:R-:W-:Y:S01]  /*7f10*/  FFMA.FTZ R78, R153, R188, R107 ;  /* 0x000000bc994e7223 */ /* 0x000fe2000001006b */
[C---:B------:R-:W-:Y:S01]  /*7f20*/  FFMA.FTZ R107, R151.reuse, UR49, R154 ;  /* 0x00000031976b7c23 */ /* 0x040fe2000801009a */
[C---:B------:R-:W-:Y:S01]  /*7f30*/  FFMA.FTZ R153, R151.reuse, R213, -R152 ;  /* 0x000000d597997223 */ /* 0x040fe20000010898 */
[----:B------:R-:W-:Y:S01]  /*7f40*/  FFMA.FTZ R151, R151, R187, R150 ;  /* 0x000000bb97977223 */ /* 0x000fe20000010096 */
[----:B------:R-:W-:Y:S01]  /*7f50*/  FFMA.FTZ R72, R157, UR49, R72 ;  /* 0x000000319d487c23 */ /* 0x000fe20008010048 */
[C---:B------:R-:W-:Y:S01]  /*7f60*/  FMUL.FTZ R150, R148.reuse, UR48 ;  /* 0x0000003094967c20 */ /* 0x040fe20008410000 */
[----:B------:R-:W-:Y:S01]  /*7f70*/  FMUL.FTZ R157, R148, R186 ;  /* 0x000000ba949d7220 */ /* 0x000fe20000410000 */
[----:B------:R-:W-:Y:S01]  /*7f80*/  FMUL.FTZ R154, R179, R216 ;  /* 0x000000d8b39a7220 */ /* 0x000fe20000410000 */
[----:B------:R-:W-:Y:S01]  /*7f90*/  FMUL.FTZ R158, R158, R207 ;  /* 0x000000cf9e9e7220 */ /* 0x000fe20000410000 */
[C---:B------:R-:W-:Y:S01]  /*7fa0*/  FFMA.FTZ R148, R149.reuse, UR49, R150 ;  /* 0x0000003195947c23 */ /* 0x040fe20008010096 */
[C---:B------:R-:W-:Y:S01]  /*7fb0*/  FFMA.FTZ R150, R149.reuse, R214, -R157 ;  /* 0x000000d695967223 */ /* 0x040fe2000001089d */
[----:B------:R-:W-:Y:S01]  /*7fc0*/  FFMA.FTZ R152, R149, R186, R161 ;  /* 0x000000ba95987223 */ /* 0x000fe200000100a1 */
[----:B------:R-:W-:Y:S01]  /*7fd0*/  FFMA.FTZ R157, R170, R185, R154 ;  /* 0x000000b9aa9d7223 */ /* 0x000fe2000001009a */
[CC--:B------:R-:W-:Y:S01]  /*7fe0*/  FMUL.FTZ R154, R178.reuse, R184.reuse ;  /* 0x000000b8b29a7220 */ /* 0x0c0fe20000410000 */
[----:B------:R-:W-:Y:S01]  /*7ff0*/  FMUL.FTZ R161, R178, R217 ;  /* 0x000000d9b2a17220 */ /* 0x000fe20000410000 */
[----:B------:R-:W-:Y:S01]  /*8000*/  FFMA.FTZ R159, R159, R191, R158 ;  /* 0x000000bf9f9f7223 */ /* 0x000fe2000001009e */
[----:B------:R-:W-:Y:S01]  /*8010*/  FMUL.FTZ R149, R179, R185 ;  /* 0x000000b9b3957220 */ /* 0x000fe20000410000 */
[C---:B------:R-:W-:Y:S01]  /*8020*/  FFMA.FTZ R154, R169.reuse, R217, -R154 ;  /* 0x000000d9a99a7223 */ /* 0x040fe2000001089a */
[----:B------:R-:W-:Y:S01]  /*8030*/  FFMA.FTZ R158, R169, R184, R161 ;  /* 0x000000b8a99e7223 */ /* 0x000fe200000100a1 */
[----:B------:R-:W-:Y:S01]  /*8040*/  FFMA.FTZ R169, R168, R183, R160 ;  /* 0x000000b7a8a97223 */ /* 0x000fe200000100a0 */
[----:B------:R-:W-:Y:S01]  /*8050*/  FMUL.FTZ R160, R176, R127 ;  /* 0x0000007fb0a07220 */ /* 0x000fe20000410000 */
[----:B------:R-:W-:Y:S01]  /*8060*/  FFMA.FTZ R149, R170, R216, -R149 ;  /* 0x000000d8aa957223 */ /* 0x000fe20000010895 */
[----:B------:R-:W-:Y:S01]  /*8070*/  FFMA.FTZ R170, R0, R67, RZ ;  /* 0x0000004300aa7223 */ /* 0x000fe200000100ff */
[----:B------:R-:W-:Y:S01]  /*8080*/  FMUL.FTZ R161, R177, R183 ;  /* 0x000000b7b1a17220 */ /* 0x000fe20000410000 */
[----:B------:R-:W-:Y:S01]  /*8090*/  FFMA.FTZ R160, R167, R220, -R160 ;  /* 0x000000dca7a07223 */ /* 0x000fe200000108a0 */
[C---:B------:R-:W-:Y:S01]  /*80a0*/  FMUL.FTZ R167, R175.reuse, R126 ;  /* 0x0000007eafa77220 */ /* 0x040fe20000410000 */
[----:B------:R-:W-:Y:S01]  /*80b0*/  FMUL.FTZ R175, R175, R221 ;  /* 0x000000ddafaf7220 */ /* 0x000fe20000410000 */
[----:B------:R-:W-:Y:S01]  /*80c0*/  FMUL.FTZ R177, R174, R223 ;  /* 0x000000dfaeb17220 */ /* 0x000fe20000410000 */
[----:B------:R-:W-:Y:S01]  /*80d0*/  FFMA.FTZ R67, R17, R66, R170 ;  /* 0x0000004211437223 */ /* 0x000fe200000100aa */
[C---:B------:R-:W-:Y:S01]  /*80e0*/  FFMA.FTZ R167, R166.reuse, R221, -R167 ;  /* 0x000000dda6a77223 */ /* 0x040fe200000108a7 */
[----:B------:R-:W-:Y:S01]  /*80f0*/  FFMA.FTZ R175, R166, R126, R175 ;  /* 0x0000007ea6af7223 */ /* 0x000fe200000100af */
[-C--:B------:R-:W-:Y:S01]  /*8100*/  FMUL.FTZ R166, R174, R202.reuse ;  /* 0x000000caaea67220 */ /* 0x080fe20000410000 */
[----:B------:R-:W-:Y:S01]  /*8110*/  FFMA.FTZ R66, -R0, R69, RZ ;  /* 0x0000004500427223 */ /* 0x000fe200000101ff */
[----:B------:R-:W-:Y:S01]  /*8120*/  FFMA.FTZ R161, R168, R219, -R161 ;  /* 0x000000dba8a17223 */ /* 0x000fe200000108a1 */
[C---:B------:R-:W-:Y:S01]  /*8130*/  FFMA.FTZ R168, R165.reuse, R202, R177 ;  /* 0x000000caa5a87223 */ /* 0x040fe200000100b1 */
[----:B------:R-:W-:Y:S01]  /*8140*/  FFMA.FTZ R166, R165, R223, -R166 ;  /* 0x000000dfa5a67223 */ /* 0x000fe200000108a6 */
[----:B------:R-:W-:Y:S01]  /*8150*/  FMUL.FTZ R165, R173, R224 ;  /* 0x000000e0ada57220 */ /* 0x000fe20000410000 */
[----:B------:R-:W-:Y:S01]  /*8160*/  FFMA.FTZ R66, -R17, R68, R66 ;  /* 0x0000004411427223 */ /* 0x000fe20000010142 */
[----:B------:R-:W-:Y:S01]  /*8170*/  FMUL.FTZ R173, R173, R227 ;  /* 0x000000e3adad7220 */ /* 0x000fe20000410000 */
[----:B------:R-:W-:Y:S01]  /*8180*/  FFMA.FTZ R68, R16, R79, R67 ;  /* 0x0000004f10447223 */ /* 0x000fe20000010043 */
[----:B------:R-:W-:Y:S01]  /*8190*/  FFMA.FTZ R165, R164, R227, -R165 ;  /* 0x000000e3a4a57223 */ /* 0x000fe200000108a5 */
[----:B------:R-:W-:Y:S01]  /*81a0*/  FFMA.FTZ R159, -R16, R159, R66 ;  /* 0x0000009f109f7223 */ /* 0x000fe20000010142 */
[----:B------:R-:W-:Y:S01]  /*81b0*/  FFMA.FTZ R173, R164, R224, R173 ;  /* 0x000000e0a4ad7223 */ /* 0x000fe200000100ad */
[C---:B------:R-:W-:Y:S01]  /*81c0*/  FMUL.FTZ R164, R171.reuse, R228 ;  /* 0x000000e4aba47220 */ /* 0x040fe20000410000 */
[----:B------:R-:W-:Y:S01]  /*81d0*/  FMUL.FTZ R171, R171, R230 ;  /* 0x000000e6abab7220 */ /* 0x000fe20000410000 */
[----:B------:R-:W-:Y:S01]  /*81e0*/  FFMA.FTZ R79, R3, R226, R64 ;  /* 0x000000e2034f7223 */ /* 0x000fe20000010040 */
[----:B------:R-:W-:Y:S01]  /*81f0*/  FFMA.FTZ R156, -R15, R156, R159 ;  /* 0x0000009c0f9c7223 */ /* 0x000fe2000001019f */
[----:B------:R-:W-:Y:S01]  /*8200*/  FADD.FTZ R159, R180, R65 ;  /* 0x00000041b49f7221 */ /* 0x000fe20000010000 */
[C---:B------:R-:W-:Y:S01]  /*8210*/  FFMA.FTZ R164, R163.reuse, R230, R164 ;  /* 0x000000e6a3a47223 */ /* 0x040fe200000100a4 */
[----:B------:R-:W-:Y:S01]  /*8220*/  FFMA.FTZ R170, R163, R228, -R171 ;  /* 0x000000e4a3aa7223 */ /* 0x000fe200000108ab */
[----:B------:R-:W-:Y:S01]  /*8230*/  LOP3.LUT R64, R182, UR33, RZ, 0xfc, !PT ;  /* 0x00000021b6407c12 */ /* 0x000fe2000f8efcff */
[----:B------:R-:W-:Y:S01]  /*8240*/  FMUL.FTZ R67, R147, R79 ;  /* 0x0000004f93437220 */ /* 0x000fe20000410000 */
[----:B------:R-:W-:Y:S01]  /*8250*/  MOV R65, UR50 ;  /* 0x0000003200417c02 */ /* 0x000fe20008000f00 */
[----:B------:R-:W-:Y:S01]  /*8260*/  FFMA.FTZ R163, R15, R106, R68 ;  /* 0x0000006a0fa37223 */ /* 0x000fe20000010044 */
[----:B------:R-:W-:Y:S01]  /*8270*/  MOV R69, UR38 ;  /* 0x0000002600457c02 */ /* 0x000fe20008000f00 */
[-C--:B------:R-:W-:Y:S01]  /*8280*/  FMUL.FTZ R68, R147, R159.reuse ;  /* 0x0000009f93447220 */ /* 0x080fe20000410000 */
[----:B------:R-:W-:Y:S01]  /*8290*/  FFMA.FTZ R106, R146, R159, -R67 ;  /* 0x0000009f926a7223 */ /* 0x000fe20000010843 */
[----:B------:R-:W-:Y:S01]  /*82a0*/  MOV R147, UR39 ;  /* 0x0000002700937c02 */ /* 0x000fe20008000f00 */
[----:B------:R-:W-:Y:S01]  /*82b0*/  UMOV UR33, UR30 ;  /* 0x0000001e00217c82 */ /* 0x000fe20008000000 */
[----:B------:R-:W-:-:S04]  /*82c0*/  IMAD.WIDE.U32 R66, R69, UR8, R64 ;  /* 0x0000000845427c25 */ /* 0x000fc8000f8e0040 */
[----:B------:R-:W-:Y:S01]  /*82d0*/  FFMA.FTZ R65, R146, R79, R68 ;  /* 0x0000004f92417223 */ /* 0x000fe20000010044 */
[----:B------:R-:W-:Y:S01]  /*82e0*/  FADD.FTZ R146, R145, R106 ;  /* 0x0000006a91927221 */ /* 0x000fe20000010000 */
[----:B------:R-:W-:Y:S01]  /*82f0*/  MOV R69, UR33 ;  /* 0x0000002100457c02 */ /* 0x000fe20008000f00 */
[----:B------:R-:W-:Y:S02]  /*8300*/  IMAD R67, R147, UR8, R67 ;  /* 0x0000000893437c24 */ /* 0x000fe4000f8e0243 */
[----:B------:R-:W-:Y:S01]  /*8310*/  FFMA.FTZ R106, R4, R203, R65 ;  /* 0x000000cb046a7223 */ /* 0x000fe20000010041 */
[----:B------:R-:W-:Y:S01]  /*8320*/  FMUL.FTZ R172, R144, R146 ;  /* 0x0000009290ac7220 */ /* 0x000fe20000410000 */
[----:B------:R-:W-:Y:S01]  /*8330*/  LEA R68, P2, R66, UR9, 0x2 ;  /* 0x0000000942447c11 */ /* 0x000fe2000f8410ff */
[----:B------:R-:W-:Y:S01]  /*8340*/  FFMA.FTZ R155, -R14, R155, R156 ;  /* 0x0000009b0e9b7223 */ /* 0x000fe2000001019c */
[-C--:B------:R-:W-:Y:S01]  /*8350*/  FMUL.FTZ R65, R144, R106.reuse ;  /* 0x0000006a90417220 */ /* 0x080fe20000410000 */
[----:B------:R-:W-:Y:S01]  /*8360*/  FFMA.FTZ R172, R137, R106, R172 ;  /* 0x0000006a89ac7223 */ /* 0x000fe200000100ac */
[----:B------:R-:W-:Y:S01]  /*8370*/  LEA R64, R69, -R64, 0x1 ;  /* 0x8000004045407211 */ /* 0x000fe200078e08ff */
[----:B------:R-:W-:Y:S01]  /*8380*/  FFMA.FTZ R78, -R13, R78, R155 ;  /* 0x0000004e0d4e7223 */ /* 0x000fe2000001019b */
[----:B------:R-:W-:Y:S01]  /*8390*/  FFMA.FTZ R65, R137, R146, -R65 ;  /* 0x0000009289417223 */ /* 0x000fe20000010841 */
[----:B------:R-:W-:Y:S01]  /*83a0*/  LEA.HI.X R69, R66, UR14, R67, 0x2, P2 ;  /* 0x0000000e42457c11 */ /* 0x000fe200090f1443 */
[----:B------:R-:W-:Y:S01]  /*83b0*/  FFMA.FTZ R66, R14, R77, R163 ;  /* 0x0000004d0e427223 */ /* 0x000fe200000100a3 */
[----:B------:R-:W-:Y:S01]  /*83c0*/  FFMA.FTZ R201, R5, R201, R172 ;  /* 0x000000c905c97223 */ /* 0x000fe200000100ac */
[----:B------:R-:W-:Y:S01]  /*83d0*/  FADD.FTZ R65, R138, R65 ;  /* 0x000000418a417221 */ /* 0x000fe20000010000 */
[C---:B------:R-:W-:Y:S01]  /*83e0*/  FFMA.FTZ R151, -R12.reuse, R151, R78 ;  /* 0x000000970c977223 */ /* 0x040fe2000001014e */
[----:B------:R-:W-:Y:S01]  /*83f0*/  FFMA.FTZ R77, R13, R76, R66 ;  /* 0x0000004c0d4d7223 */ /* 0x000fe20000010042 */
[C---:B------:R-:W-:Y:S01]  /*8400*/  FMUL.FTZ R67, R109.reuse, R201 ;  /* 0x000000c96d437220 */ /* 0x040fe20000410000 */
[----:B------:R-:W-:Y:S01]  /*8410*/  FMUL.FTZ R66, R109, R65 ;  /* 0x000000416d427220 */ /* 0x000fe20000410000 */
[----:B------:R-:W-:Y:S01]  /*8420*/  @!UP0 ULEA UR50, UR8, UR28, 0x4 ;  /* 0x0000001c08328291 */ /* 0x000fe2000f8e20ff */
[----:B------:R-:W-:Y:S01]  /*8430*/  FFMA.FTZ R138, R12, R153, R77 ;  /* 0x000000990c8a7223 */ /* 0x000fe2000001004d */
[C---:B------:R-:W-:Y:S01]  /*8440*/  FFMA.FTZ R76, R110.reuse, R65, -R67 ;  /* 0x000000416e4c7223 */ /* 0x040fe20000010843 */
[----:B------:R-:W-:Y:S01]  /*8450*/  FFMA.FTZ R67, R110, R201, R66 ;  /* 0x000000c96e437223 */ /* 0x000fe20000010042 */
[C---:B------:R-:W-:Y:S01]  /*8460*/  FMUL.FTZ R148, R11.reuse, -R148 ;  /* 0x800000940b947220 */ /* 0x040fe20000410000 */
[----:B------:R-:W-:Y:S01]  /*8470*/  FFMA.FTZ R77, R11, R150, R138 ;  /* 0x000000960b4d7223 */ /* 0x000fe2000001008a */
[----:B------:R-:W-:Y:S01]  /*8480*/  FADD.FTZ R66, R139, R76 ;  /* 0x0000004c8b427221 */ /* 0x000fe20000010000 */
[----:B------:R-:W-:Y:S01]  /*8490*/  FFMA.FTZ R200, R6, R200, R67 ;  /* 0x000000c806c87223 */ /* 0x000fe20000010043 */
[----:B------:R-:W-:Y:S01]  /*84a0*/  FMUL.FTZ R138, R191, UR49 ;  /* 0x00000031bf8a7c20 */ /* 0x000fe20008410000 */
[----:B------:R-:W-:Y:S01]  /*84b0*/  FFMA.FTZ R76, R10, R149, R77 ;  /* 0x000000950a4c7223 */ /* 0x000fe2000001004d */
[C---:B------:R-:W-:Y:S01]  /*84c0*/  FMUL.FTZ R67, R111.reuse, R66 ;  /* 0x000000426f437220 */ /* 0x040fe20000410000 */
[----:B------:R-:W-:Y:S01]  /*84d0*/  FMUL.FTZ R111, R111, R200 ;  /* 0x000000c86f6f7220 */ /* 0x000fe20000410000 */
[----:B0-----:R0:W-:Y:S01]  /*84e0*/  @!P0 STS.128 [UR50+0xac80], R60 ;  /* 0x00ac803cff008988 */ /* 0x0011e20008000c32 */
[----:B------:R-:W-:Y:S01]  /*84f0*/  FFMA.FTZ R77, R9, R154, R76 ;  /* 0x0000009a094d7223 */ /* 0x000fe2000001004c */
[C---:B------:R-:W-:Y:S01]  /*8500*/  FFMA.FTZ R76, R112.reuse, R200, R67 ;  /* 0x000000c8704c7223 */ /* 0x040fe20000010043 */
[----:B------:R-:W-:Y:S01]  /*8510*/  FFMA.FTZ R67, R112, R66, -R111 ;  /* 0x0000004270437223 */ /* 0x000fe2000001086f */
[----:B------:R-:W-:Y:S01]  /*8520*/  FMUL.FTZ R107, R12, -R107 ;  /* 0x8000006b0c6b7220 */ /* 0x000fe20000410000 */
[----:B------:R-:W-:Y:S01]  /*8530*/  FFMA.FTZ R77, R8, R161, R77 ;  /* 0x000000a1084d7223 */ /* 0x000fe2000001004d */
[C---:B------:R-:W-:Y:S01]  /*8540*/  FFMA.FTZ R199, R7.reuse, R199, R76 ;  /* 0x000000c707c77223 */ /* 0x040fe2000001004c */
[----:B------:R-:W-:Y:S01]  /*8550*/  FADD.FTZ R67, R140, R67 ;  /* 0x000000438c437221 */ /* 0x000fe20000010000 */
[----:B------:R-:W-:Y:S01]  /*8560*/  FMUL.FTZ R75, R14, -R75 ;  /* 0x8000004b0e4b7220 */ /* 0x000fe20000410000 */
[----:B------:R-:W-:Y:S01]  /*8570*/  FFMA.FTZ R109, R7, R160, R77 ;  /* 0x000000a0076d7223 */ /* 0x000fe2000001004d */
[C---:B------:R-:W-:Y:S01]  /*8580*/  FMUL.FTZ R77, R113.reuse, R199 ;  /* 0x000000c7714d7220 */ /* 0x040fe20000410000 */
[----:B------:R-:W-:Y:S01]  /*8590*/  FMUL.FTZ R76, R113, R67 ;  /* 0x00000043714c7220 */ /* 0x000fe20000410000 */
[----:B------:R-:W-:Y:S01]  /*85a0*/  FMUL.FTZ R113, R193, UR48 ;  /* 0x00000030c1717c20 */ /* 0x000fe20008410000 */
[----:B------:R-:W-:Y:S01]  /*85b0*/  FFMA.FTZ R110, R6, R167, R109 ;  /* 0x000000a7066e7223 */ /* 0x000fe2000001006d */
[C---:B------:R-:W-:Y:S01]  /*85c0*/  FFMA.FTZ R78, R114.reuse, R67, -R77 ;  /* 0x00000043724e7223 */ /* 0x040fe2000001084d */
[----:B------:R-:W-:Y:S01]  /*85d0*/  FFMA.FTZ R77, R114, R199, R76 ;  /* 0x000000c7724d7223 */ /* 0x000fe2000001004c */
[----:B0-----:R-:W-:Y:S01]  /*85e0*/  FFMA.FTZ R63, R207, UR48, -R138 ;  /* 0x00000030cf3f7c23 */ /* 0x001fe2000801088a */
[----:B------:R-:W-:Y:S01]  /*85f0*/  FFMA.FTZ R109, R5, R166, R110 ;  /* 0x000000a6056d7223 */ /* 0x000fe2000001006e */
[----:B------:R-:W-:Y:S01]  /*8600*/  FADD.FTZ R76, R141, R78 ;  /* 0x0000004e8d4c7221 */ /* 0x000fe20000010000 */
[----:B------:R-:W-:Y:S01]  /*8610*/  FFMA.FTZ R198, R8, R198, R77 ;  /* 0x000000c608c67223 */ /* 0x000fe2000001004d */
[----:B------:R-:W-:Y:S01]  /*8620*/  FFMA.FTZ R113, R204, UR49, R113 ;  /* 0x00000031cc717c23 */ /* 0x000fe20008010071 */
[----:B------:R-:W-:Y:S01]  /*8630*/  FFMA.FTZ R78, R4, R165, R109 ;  /* 0x000000a5044e7223 */ /* 0x000fe2000001006d */
[C---:B------:R-:W-:Y:S01]  /*8640*/  FMUL.FTZ R77, R115.reuse, R76 ;  /* 0x0000004c734d7220 */ /* 0x040fe20000410000 */
[-C--:B------:R-:W-:Y:S01]  /*8650*/  FMUL.FTZ R115, R115, R198.reuse ;  /* 0x000000c673737220 */ /* 0x080fe20000410000 */
[----:B------:R-:W-:Y:S01]  /*8660*/  FMUL.FTZ R109, R193, UR49 ;  /* 0x00000031c16d7c20 */ /* 0x000fe20008410000 */
[----:B------:R-:W-:Y:S01]  /*8670*/  FMUL.FTZ R62, R191, UR48 ;  /* 0x00000030bf3e7c20 */ /* 0x000fe20008410000 */
[C---:B------:R-:W-:Y:S01]  /*8680*/  FFMA.FTZ R110, R116.reuse, R198, R77 ;  /* 0x000000c6746e7223 */ /* 0x040fe2000001004d */
[----:B------:R-:W-:Y:S01]  /*8690*/  FFMA.FTZ R77, R116, R76, -R115 ;  /* 0x0000004c744d7223 */ /* 0x000fe20000010873 */
[----:B------:R-:W-:Y:S01]  /*86a0*/  FFMA.FTZ R111, R204, UR48, -R109 ;  /* 0x00000030cc6f7c23 */ /* 0x000fe2000801086d */
[----:B------:R-:W-:-:S02]  /*86b0*/  HFMA2 R115, -RZ, RZ, 0, 7.8678131103515625e-06 ;  /* 0x00000084ff737431 */ /* 0x000fc400000001ff */
[----:B------:R-:W-:Y:S01]  /*86c0*/  FFMA.FTZ R197, R9, R197, R110 ;  /* 0x000000c509c57223 */ /* 0x000fe2000001006e */
[----:B------:R-:W-:Y:S01]  /*86d0*/  FADD.FTZ R77, R142, R77 ;  /* 0x0000004d8e4d7221 */ /* 0x000fe20000010000 */
[----:B------:R-:W-:Y:S01]  /*86e0*/  FMUL.FTZ R112, R0, R111 ;  /* 0x0000006f00707220 */ /* 0x000fe20000410000 */
[----:B------:R-:W-:Y:S01]  /*86f0*/  FMUL.FTZ R116, R192, UR49 ;  /* 0x00000031c0747c20 */ /* 0x000fe20008410000 */
[C---:B------:R-:W-:Y:S01]  /*8700*/  FMUL.FTZ R110, R117.reuse, R197 ;  /* 0x000000c5756e7220 */ /* 0x040fe20000410000 */
[----:B------:R-:W-:Y:S01]  /*8710*/  FMUL.FTZ R111, R117, R77 ;  /* 0x0000004d756f7220 */ /* 0x000fe20000410000 */
[----:B------:R-:W-:Y:S02]  /*8720*/  IMAD R109, R182, R115, UR28 ;  /* 0x0000001cb66d7e24 */ /* 0x000fe4000f8e0273 */
[----:B------:R-:W-:Y:S01]  /*8730*/  FFMA.FTZ R116, R205, UR48, -R116 ;  /* 0x00000030cd747c23 */ /* 0x000fe20008010874 */
[C---:B------:R-:W-:Y:S01]  /*8740*/  FFMA.FTZ R110, R118.reuse, R77, -R110 ;  /* 0x0000004d766e7223 */ /* 0x040fe2000001086e */
[----:B------:R-:W-:Y:S01]  /*8750*/  FFMA.FTZ R111, R118, R197, R111 ;  /* 0x000000c5766f7223 */ /* 0x000fe2000001006f */
[----:B------:R-:W-:Y:S01]  /*8760*/  FMUL.FTZ R118, R192, UR48 ;  /* 0x00000030c0767c20 */ /* 0x000fe20008410000 */
[----:B------:R0:W-:Y:S01]  /*8770*/  STS [R109+0x4200], R112 ;  /* 0x004200706d007388 */ /* 0x0001e20000000800 */
[----:B------:R-:W-:Y:S01]  /*8780*/  FADD.FTZ R110, R143, R110 ;  /* 0x0000006e8f6e7221 */ /* 0x000fe20000010000 */
[----:B------:R-:W-:Y:S01]  /*8790*/  FFMA.FTZ R196, R10, R196, R111 ;  /* 0x000000c40ac47223 */ /* 0x000fe2000001006f */
[----:B------:R-:W-:Y:S01]  /*87a0*/  FMUL.FTZ R114, R0, -R113 ;  /* 0x8000007100727220 */ /* 0x000fe20000410000 */
[----:B------:R-:W-:Y:S01]  /*87b0*/  FMUL.FTZ R113, R190, UR49 ;  /* 0x00000031be717c20 */ /* 0x000fe20008410000 */
[C---:B------:R-:W-:Y:S01]  /*87c0*/  FMUL.FTZ R61, R119.reuse, R110 ;  /* 0x0000006e773d7220 */ /* 0x040fe20000410000 */
[----:B------:R-:W-:Y:S01]  /*87d0*/  FMUL.FTZ R119, R119, R196 ;  /* 0x000000c477777220 */ /* 0x000fe20000410000 */
[----:B------:R-:W-:Y:S01]  /*87e0*/  FFMA.FTZ R118, R205, UR49, R118 ;  /* 0x00000031cd767c23 */ /* 0x000fe20008010076 */
[----:B------:R-:W-:Y:S01]  /*87f0*/  FMUL.FTZ R116, R17, R116 ;  /* 0x0000007411747220 */ /* 0x000fe20000410000 */
[C---:B------:R-:W-:Y:S01]  /*8800*/  FFMA.FTZ R60, R120.reuse, R196, R61 ;  /* 0x000000c4783c7223 */ /* 0x040fe2000001003d */
[----:B------:R-:W-:Y:S01]  /*8810*/  FFMA.FTZ R61, R120, R110, -R119 ;  /* 0x0000006e783d7223 */ /* 0x000fe20000010877 */
[----:B0-----:R-:W-:Y:S01]  /*8820*/  FMUL.FTZ R112, R16, R63 ;  /* 0x0000003f10707220 */ /* 0x001fe20000410000 */
[----:B------:R-:W-:Y:S01]  /*8830*/  FFMA.FTZ R111, R207, UR49, R62 ;  /* 0x00000031cf6f7c23 */ /* 0x000fe2000801003e */
[----:B------:R-:W-:Y:S01]  /*8840*/  FFMA.FTZ R195, R11, R195, R60 ;  /* 0x000000c30bc37223 */ /* 0x000fe2000001003c */
[----:B------:R-:W-:Y:S01]  /*8850*/  FADD.FTZ R61, R148, R61 ;  /* 0x0000003d943d7221 */ /* 0x000fe20000010000 */
[----:B------:R-:W-:Y:S01]  /*8860*/  FMUL.FTZ R115, R190, UR48 ;  /* 0x00000030be737c20 */ /* 0x000fe20008410000 */
[----:B------:R-:W-:Y:S01]  /*8870*/  FFMA.FTZ R62, R208, UR48, -R113 ;  /* 0x00000030d03e7c23 */ /* 0x000fe20008010871 */
[C---:B------:R-:W-:Y:S01]  /*8880*/  FMUL.FTZ R60, R121.reuse, R195 ;  /* 0x000000c3793c7220 */ /* 0x040fe20000410000 */
[-C--:B------:R-:W-:Y:S01]  /*8890*/  FMUL.FTZ R63, R121, R61.reuse ;  /* 0x0000003d793f7220 */ /* 0x080fe20000410000 */
[----:B------:R-:W-:Y:S01]  /*88a0*/  FMUL.FTZ R118, R17, -R118 ;  /* 0x8000007611767220 */ /* 0x000fe20000410000 */
[----:B------:R0:W-:Y:S01]  /*88b0*/  STS [R109+0x4210], R112 ;  /* 0x004210706d007388 */ /* 0x0001e20000000800 */
[C---:B------:R-:W-:Y:S01]  /*88c0*/  FFMA.FTZ R60, R122.reuse, R61, -R60 ;  /* 0x0000003d7a3c7223 */ /* 0x040fe2000001083c */
[----:B------:R-:W-:Y:S01]  /*88d0*/  FFMA.FTZ R63, R122, R195, R63 ;  /* 0x000000c37a3f7223 */ /* 0x000fe2000001003f */
[----:B------:R-:W-:Y:S01]  /*88e0*/  FMUL.FTZ R120, R187, UR49 ;  /* 0x00000031bb787c20 */ /* 0x000fe20008410000 */
[----:B------:R1:W-:Y:S01]  /*88f0*/  STS [R109+0x4204], R114 ;  /* 0x004204726d007388 */ /* 0x0003e20000000800 */
[----:B------:R-:W-:Y:S01]  /*8900*/  FADD.FTZ R60, R107, R60 ;  /* 0x0000003c6b3c7221 */ /* 0x000fe20000010000 */
[----:B------:R-:W-:Y:S01]  /*8910*/  FFMA.FTZ R194, R12, R194, R63 ;  /* 0x000000c20cc27223 */ /* 0x000fe2000001003f */
[----:B------:R-:W-:Y:S01]  /*8920*/  FMUL.FTZ R107, R189, UR49 ;  /* 0x00000031bd6b7c20 */ /* 0x000fe20008410000 */
[----:B------:R2:W-:Y:S01]  /*8930*/  STS [R109+0x4208], R116 ;  /* 0x004208746d007388 */ /* 0x0005e20000000800 */
[C---:B------:R-:W-:Y:S01]  /*8940*/  FMUL.FTZ R63, R123.reuse, R60 ;  /* 0x0000003c7b3f7220 */ /* 0x040fe20000410000 */
[----:B0-----:R-:W-:Y:S01]  /*8950*/  FMUL.FTZ R112, R16, -R111 ;  /* 0x8000006f10707220 */ /* 0x001fe20000410000 */
[----:B------:R-:W-:Y:S01]  /*8960*/  FMUL.FTZ R123, R123, R194 ;  /* 0x000000c27b7b7220 */ /* 0x000fe20000410000 */
[----:B------:R-:W-:Y:S01]  /*8970*/  FFMA.FTZ R107, R210, UR48, -R107 ;  /* 0x00000030d26b7c23 */ /* 0x000fe2000801086b */
[----:B------:R0:W-:Y:S01]  /*8980*/  STS [R109+0x420c], R118 ;  /* 0x00420c766d007388 */ /* 0x0001e20000000800 */
[----:B-1----:R-:W-:Y:S01]  /*8990*/  FFMA.FTZ R114, R208, UR49, R115 ;  /* 0x00000031d0727c23 */ /* 0x002fe20008010073 */
[----:B------:R-:W-:Y:S01]  /*89a0*/  FMUL.FTZ R111, R189, UR48 ;  /* 0x00000030bd6f7c20 */ /* 0x000fe20008410000 */
[----:B------:R-:W-:Y:S01]  /*89b0*/  FMUL.FTZ R122, R187, UR48 ;  /* 0x00000030bb7a7c20 */ /* 0x000fe20008410000 */
[----:B------:R1:W-:Y:S01]  /*89c0*/  STS [R109+0x4214], R112 ;  /* 0x004214706d007388 */ /* 0x0003e20000000800 */
[C---:B--2---:R-:W-:Y:S01]  /*89d0*/  FMUL.FTZ R116, R15.reuse, R62 ;  /* 0x0000003e0f747220 */ /* 0x044fe20000410000 */
[C---:B------:R-:W-:Y:S01]  /*89e0*/  FFMA.FTZ R62, R124.reuse, R194, R63 ;  /* 0x000000c27c3e7223 */ /* 0x040fe2000001003f */
[----:B------:R-:W-:Y:S01]  /*89f0*/  FFMA.FTZ R63, R124, R60, -R123 ;  /* 0x0000003c7c3f7223 */ /* 0x000fe2000001087b */
[----:B------:R-:W-:Y:S01]  /*8a00*/  FMUL.FTZ R114, R15, -R114 ;  /* 0x800000720f727220 */ /* 0x000fe20000410000 */
[----:B------:R-:W-:Y:S01]  /*8a10*/  FFMA.FTZ R111, R210, UR49, R111 ;  /* 0x00000031d26f7c23 */ /* 0x000fe2000801006f */
[----:B0-----:R-:W-:Y:S01]  /*8a20*/  FMUL.FTZ R118, R13, -R74 ;  /* 0x8000004a0d767220 */ /* 0x001fe20000410000 */
[----:B------:R-:W-:Y:S01]  /*8a30*/  FMUL.FTZ R74, R188, UR49 ;  /* 0x00000031bc4a7c20 */ /* 0x000fe20008410000 */
[----:B------:R0:W-:Y:S01]  /*8a40*/  STS [R109+0x4218], R116 ;  /* 0x004218746d007388 */ /* 0x0001e20000000800 */
[----:B------:R-:W-:Y:S01]  /*8a50*/  FMUL.FTZ R72, R15, -R72 ;  /* 0x800000480f487220 */ /* 0x000fe20000410000 */
[----:B-1----:R-:W-:Y:S01]  /*8a60*/  FMUL.FTZ R112, R14, R107 ;  /* 0x0000006b0e707220 */ /* 0x002fe20000410000 */
[----:B------:R-:W-:Y:S01]  /*8a70*/  FFMA.FTZ R107, R13, R206, R62 ;  /* 0x000000ce0d6b7223 */ /* 0x000fe2000001003e */
[----:B------:R-:W-:Y:S01]  /*8a80*/  FADD.FTZ R63, R118, R63 ;  /* 0x0000003f763f7221 */ /* 0x000fe20000010000 */
[----:B------:R1:W-:Y:S01]  /*8a90*/  STS [R109+0x421c], R114 ;  /* 0x00421c726d007388 */ /* 0x0003e20000000800 */
[----:B------:R-:W-:Y:S01]  /*8aa0*/  FFMA.FTZ R74, R211, UR48, -R74 ;  /* 0x00000030d34a7c23 */ /* 0x000fe2000801084a */
[----:B------:R-:W-:Y:S01]  /*8ab0*/  FMUL.FTZ R62, R125, R107 ;  /* 0x0000006b7d3e7220 */ /* 0x000fe20000410000 */
[----:B------:R-:W-:Y:S01]  /*8ac0*/  FFMA.FTZ R113, R213, UR49, R122 ;  /* 0x00000031d5717c23 */ /* 0x000fe2000801007a */
[----:B------:R2:W-:Y:S01]  /*8ad0*/  STS [R109+0x4220], R112 ;  /* 0x004220706d007388 */ /* 0x0005e20000000800 */
[----:B------:R-:W-:Y:S01]  /*8ae0*/  FMUL.FTZ R118, R13, R74 ;  /* 0x0000004a0d767220 */ /* 0x000fe20000410000 */
[----:B------:R-:W-:Y:S01]  /*8af0*/  FFMA.FTZ R62, R128, R63, -R62 ;  /* 0x0000003f803e7223 */ /* 0x000fe2000001083e */
[----:B0-----:R-:W-:Y:S01]  /*8b00*/  FMUL.FTZ R116, R188, UR48 ;  /* 0x00000030bc747c20 */ /* 0x001fe20008410000 */
[----:B------:R-:W-:Y:S01]  /*8b10*/  FMUL.FTZ R115, R186, UR49 ;  /* 0x00000031ba737c20 */ /* 0x000fe20008410000 */
[----:B------:R-:W-:Y:S01]  /*8b20*/  FMUL.FTZ R73, R16, -R73 ;  /* 0x8000004910497220 */ /* 0x000fe20000410000 */
[----:B-1----:R-:W-:Y:S01]  /*8b30*/  FMUL.FTZ R114, R14, -R111 ;  /* 0x8000006f0e727220 */ /* 0x002fe20000410000 */
[----:B------:R-:W-:Y:S01]  /*8b40*/  FMUL.FTZ R111, R125, R63 ;  /* 0x0000003f7d6f7220 */ /* 0x000fe20000410000 */
[----:B------:R-:W-:Y:S01]  /*8b50*/  FADD.FTZ R62, R75, R62 ;  /* 0x0000003e4b3e7221 */ /* 0x000fe20000010000 */
[----:B------:R-:W-:Y:S01]  /*8b60*/  FFMA.FTZ R116, R211, UR49, R116 ;  /* 0x00000031d3747c23 */ /* 0x000fe20008010074 */
[----:B------:R0:W-:Y:S01]  /*8b70*/  STS [R109+0x4228], R118 ;  /* 0x004228766d007388 */ /* 0x0001e20000000800 */
[----:B------:R-:W-:Y:S01]  /*8b80*/  FFMA.FTZ R111, R128, R107, R111 ;  /* 0x0000006b806f7223 */ /* 0x000fe2000001006f */
[----:B------:R-:W-:Y:S01]  /*8b90*/  FMUL.FTZ R75, R129, R62 ;  /* 0x0000003e814b7220 */ /* 0x000fe20000410000 */
[----:B------:R-:W-:Y:S01]  /*8ba0*/  FMUL.FTZ R116, R13, -R116 ;  /* 0x800000740d747220 */ /* 0x000fe20000410000 */
[----:B------:R1:W-:Y:S01]  /*8bb0*/  STS [R109+0x4224], R114 ;  /* 0x004224726d007388 */ /* 0x0003e20000000800 */
[----:B------:R-:W-:Y:S01]  /*8bc0*/  FFMA.FTZ R74, R14, R209, R111 ;  /* 0x000000d10e4a7223 */ /* 0x000fe2000001006f */
[----:B------:R-:W-:Y:S01]  /*8bd0*/  FFMA.FTZ R111, R213, UR48, -R120 ;  /* 0x00000030d56f7c23 */ /* 0x000fe20008010878 */
[----:B------:R-:W-:Y:S01]  /*8be0*/  FMUL.FTZ R117, R186, UR48 ;  /* 0x00000030ba757c20 */ /* 0x000fe20008410000 */
[----:B------:R3:W-:Y:S01]  /*8bf0*/  STS [R109+0x422c], R116 ;  /* 0x00422c746d007388 */ /* 0x0007e20000000800 */
[-C--:B------:R-:W-:Y:S01]  /*8c00*/  FMUL.FTZ R129, R129, R74.reuse ;  /* 0x0000004a81817220 */ /* 0x080fe20000410000 */
[----:B--2---:R-:W-:Y:S01]  /*8c10*/  FFMA.FTZ R112, R130, R74, R75 ;  /* 0x0000004a82707223 */ /* 0x004fe2000001004b */
[----:B0-----:R-:W-:Y:S01]  /*8c20*/  FMUL.FTZ R118, R12, -R113 ;  /* 0x800000710c767220 */ /* 0x001fe20000410000 */
[----:B------:R-:W-:Y:S01]  /*8c30*/  FMUL.FTZ R120, R17, -R70 ;  /* 0x8000004611787220 */ /* 0x000fe20000410000 */
[----:B------:R-:W-:Y:S01]  /*8c40*/  FMUL.FTZ R70, R184, UR49 ;  /* 0x00000031b8467c20 */ /* 0x000fe20008410000 */
[----:B-1----:R-:W-:Y:S01]  /*8c50*/  FMUL.FTZ R114, R12, R111 ;  /* 0x0000006f0c727220 */ /* 0x002fe20000410000 */
[----:B------:R-:W-:Y:S01]  /*8c60*/  FFMA.FTZ R111, R130, R62, -R129 ;  /* 0x0000003e826f7223 */ /* 0x000fe20000010881 */
[----:B------:R-:W-:Y:S01]  /*8c70*/  FFMA.FTZ R75, R15, R212, R112 ;  /* 0x000000d40f4b7223 */ /* 0x000fe20000010070 */
[----:B------:R-:W-:Y:S01]  /*8c80*/  FMUL.FTZ R119, R185, UR49 ;  /* 0x00000031b9777c20 */ /* 0x000fe20008410000 */
[----:B------:R0:W-:Y:S01]  /*8c90*/  STS [R109+0x4234], R118 ;  /* 0x004234766d007388 */ /* 0x0001e20000000800 */
[----:B------:R-:W-:Y:S01]  /*8ca0*/  FADD.FTZ R111, R72, R111 ;  /* 0x0000006f486f7221 */ /* 0x000fe20000010000 */
[C---:B------:R-:W-:Y:S01]  /*8cb0*/  FMUL.FTZ R72, R131.reuse, R75 ;  /* 0x0000004b83487220 */ /* 0x040fe20000410000 */
[----:B------:R-:W-:Y:S01]  /*8cc0*/  FFMA.FTZ R119, R216, UR48, -R119 ;  /* 0x00000030d8777c23 */ /* 0x000fe20008010877 */
[----:B------:R1:W-:Y:S01]  /*8cd0*/  STS [R109+0x4230], R114 ;  /* 0x004230726d007388 */ /* 0x0003e20000000800 */
[-C--:B------:R-:W-:Y:S01]  /*8ce0*/  FMUL.FTZ R113, R131, R111.reuse ;  /* 0x0000006f83717220 */ /* 0x080fe20000410000 */
[----:B------:R-:W-:Y:S01]  /*8cf0*/  FFMA.FTZ R112, R132, R111, -R72 ;  /* 0x0000006f84707223 */ /* 0x000fe20000010848 */
[----:B------:R-:W-:Y:S01]  /*8d00*/  FFMA.FTZ R72, R214, UR48, -R115 ;  /* 0x00000030d6487c23 */ /* 0x000fe20008010873 */
[----:B------:R-:W-:Y:S01]  /*8d10*/  FMUL.FTZ R115, R185, UR48 ;  /* 0x00000030b9737c20 */ /* 0x000fe20008410000 */
[----:B------:R-:W-:Y:S01]  /*8d20*/  FFMA.FTZ R113, R132, R75, R113 ;  /* 0x0000004b84717223 */ /* 0x000fe20000010071 */
[----:B------:R-:W-:Y:S01]  /*8d30*/  FADD.FTZ R112, R73, R112 ;  /* 0x0000007049707221 */ /* 0x000fe20000010000 */
[----:B---3--:R-:W-:Y:S01]  /*8d40*/  FMUL.FTZ R116, R11, R72 ;  /* 0x000000480b747220 */ /* 0x008fe20000410000 */
[----:B0-----:R-:W-:Y:S01]  /*8d50*/  FMUL.FTZ R118, R10, R119 ;  /* 0x000000770a767220 */ /* 0x001fe20000410000 */
[----:B------:R-:W-:Y:S01]  /*8d60*/  FFMA.FTZ R72, R16, R215, R113 ;  /* 0x000000d710487223 */ /* 0x000fe20000010071 */
[----:B-1----:R-:W-:Y:S01]  /*8d70*/  FFMA.FTZ R114, R214, UR49, R117 ;  /* 0x00000031d6727c23 */ /* 0x002fe20008010075 */
[----:B------:R-:W-:Y:S01]  /*8d80*/  FFMA.FTZ R117, R216, UR49, R115 ;  /* 0x00000031d8757c23 */ /* 0x000fe20008010073 */
[----:B------:R-:W-:Y:S01]  /*8d90*/  STS [R109+0x4238], R116 ;  /* 0x004238746d007388 */ /* 0x000fe20000000800 */
[C---:B------:R-:W-:Y:S01]  /*8da0*/  FMUL.FTZ R73, R133.reuse, R72 ;  /* 0x0000004885497220 */ /* 0x040fe20000410000 */
[----:B------:R-:W-:Y:S01]  /*8db0*/  FMUL.FTZ R133, R133, R112 ;  /* 0x0000007085857220 */ /* 0x000fe20000410000 */
[----:B------:R-:W-:Y:S01]  /*8dc0*/  FMUL.FTZ R114, R11, -R114 ;  /* 0x800000720b727220 */ /* 0x000fe20000410000 */
[----:B------:R-:W-:Y:S01]  /*8dd0*/  STS [R109+0x4240], R118 ;  /* 0x004240766d007388 */ /* 0x000fe20000000800 */
[C---:B------:R-:W-:Y:S01]  /*8de0*/  FFMA.FTZ R73, R134.reuse, R112, -R73 ;  /* 0x0000007086497223 */ /* 0x040fe20000010849 */
[----:B------:R-:W-:Y:S01]  /*8df0*/  FFMA.FTZ R134, R134, R72, R133 ;  /* 0x0000004886867223 */ /* 0x000fe20000010085 */
[----:B------:R-:W-:Y:S01]  /*8e00*/  FMUL.FTZ R128, R183, UR49 ;  /* 0x00000031b7807c20 */ /* 0x000fe20008410000 */
[----:B------:R0:W-:Y:S01]  /*8e10*/  STS [R109+0x423c], R114 ;  /* 0x00423c726d007388 */ /* 0x0001e20000000800 */
[----:B------:R-:W-:Y:S01]  /*8e20*/  FADD.FTZ R113, R120, R73 ;  /* 0x0000004978717221 */ /* 0x000fe20000010000 */
[----:B------:R-:W-:Y:S01]  /*8e30*/  FFMA.FTZ R73, R17, R218, R134 ;  /* 0x000000da11497223 */ /* 0x000fe20000010086 */
[----:B------:R-:W-:Y:S01]  /*8e40*/  FMUL.FTZ R120, R10, -R117 ;  /* 0x800000750a787220 */ /* 0x000fe20000410000 */
[----:B------:R-:W-:Y:S01]  /*8e50*/  FFMA.FTZ R121, R219, UR48, -R128 ;  /* 0x00000030db797c23 */ /* 0x000fe20008010880 */
[-C--:B------:R-:W-:Y:S01]  /*8e60*/  FMUL.FTZ R115, R135, R113.reuse ;  /* 0x0000007187737220 */ /* 0x080fe20000410000 */
[----:B------:R-:W-:Y:S01]  /*8e70*/  FMUL.FTZ R117, R32, R113 ;  /* 0x0000007120757220 */ /* 0x000fe20000410000 */
[----:B------:R-:W-:Y:S01]  /*8e80*/  FMUL.FTZ R122, R184, UR48 ;  /* 0x00000030b87a7c20 */ /* 0x000fe20008410000 */
[----:B------:R1:W-:Y:S01]  /*8e90*/  STS [R109+0x4244], R120 ;  /* 0x004244786d007388 */ /* 0x0003e20000000800 */
[-C--:B------:R-:W-:Y:S01]  /*8ea0*/  FFMA.FTZ R115, R136, R73.reuse, R115 ;  /* 0x0000004988737223 */ /* 0x080fe20000010073 */
[----:B0-----:R-:W-:Y:S01]  /*8eb0*/  FFMA.FTZ R114, R217, UR48, -R70 ;  /* 0x00000030d9727c23 */ /* 0x001fe20008010846 */
[----:B------:R-:W-:Y:S01]  /*8ec0*/  FMUL.FTZ R70, R135, R73 ;  /* 0x0000004987467220 */ /* 0x000fe20000410000 */
[----:B------:R-:W-:Y:S01]  /*8ed0*/  FMUL.FTZ R130, R8, R121 ;  /* 0x0000007908827220 */ /* 0x000fe20000410000 */
[----:B------:R-:W-:Y:S01]  /*8ee0*/  FFMA.FTZ R222, R0, R222, R115 ;  /* 0x000000de00de7223 */ /* 0x000fe20000010073 */
[----:B------:R-:W-:Y:S01]  /*8ef0*/  FFMA.FTZ R115, R101, -R33, R204 ;  /* 0x8000002165737223 */ /* 0x000fe200000100cc */
[----:B------:R-:W-:Y:S01]  /*8f00*/  FFMA.FTZ R70, R136, R113, -R70 ;  /* 0x0000007188467223 */ /* 0x000fe20000010846 */
[----:B------:R-:W-:Y:S01]  /*8f10*/  FMUL.FTZ R124, R9, R114 ;  /* 0x00000072097c7220 */ /* 0x000fe20000410000 */
[----:B------:R-:W-:Y:S01]  /*8f20*/  FFMA.FTZ R114, R100, -R32, R205 ;  /* 0x8000002064727223 */ /* 0x000fe200000100cd */
[----:B------:R-:W-:Y:S01]  /*8f30*/  FFMA.FTZ R122, R217, UR49, R122 ;  /* 0x00000031d97a7c23 */ /* 0x000fe2000801007a */
[----:B------:R-:W-:Y:S01]  /*8f40*/  FADD.FTZ R116, R71, R70 ;  /* 0x0000004647747221 */ /* 0x000fe20000010000 */
[C---:B------:R-:W-:Y:S01]  /*8f50*/  FMUL.FTZ R70, R33.reuse, R222 ;  /* 0x000000de21467220 */ /* 0x040fe20000410000 */
[----:B------:R-:W-:Y:S01]  /*8f60*/  FMUL.FTZ R71, R32, R73 ;  /* 0x0000004920477220 */ /* 0x000fe20000410000 */
[----:B------:R0:W-:Y:S01]  /*8f70*/  STS [R109+0x4248], R124 ;  /* 0x0042487c6d007388 */ /* 0x0001e20000000800 */
[----:B------:R-:W-:Y:S01]  /*8f80*/  FMUL.FTZ R118, R33, R116 ;  /* 0x0000007421767220 */ /* 0x000fe20000410000 */
[----:B-1----:R-:W-:Y:S01]  /*8f90*/  FMUL.FTZ R120, R193, R70 ;  /* 0x00000046c1787220 */ /* 0x002fe20000410000 */
[----:B------:R-:W-:Y:S01]  /*8fa0*/  FMUL.FTZ R119, R192, R71 ;  /* 0x00000047c0777220 */ /* 0x000fe20000410000 */
[----:B------:R-:W-:Y:S01]  /*8fb0*/  FFMA.FTZ R207, R99, -R31, R207 ;  /* 0x8000001f63cf7223 */ /* 0x000fe200000100cf */
[----:B------:R-:W-:Y:S01]  /*8fc0*/  FFMA.FTZ R208, R98, -R30, R208 ;  /* 0x8000001e62d07223 */ /* 0x000fe200000100d0 */
[-C--:B------:R-:W-:Y:S01]  /*8fd0*/  FFMA.FTZ R120, R115, R118.reuse, -R120 ;  /* 0x0000007673787223 */ /* 0x080fe20000010878 */
[----:B------:R-:W-:Y:S01]  /*8fe0*/  FMUL.FTZ R118, R193, R118 ;  /* 0x00000076c1767220 */ /* 0x000fe20000410000 */
[-C--:B------:R-:W-:Y:S01]  /*8ff0*/  FFMA.FTZ R119, R114, R117.reuse, -R119 ;  /* 0x0000007572777223 */ /* 0x080fe20000010877 */
[----:B------:R-:W-:Y:S01]  /*9000*/  FMUL.FTZ R117, R192, R117 ;  /* 0x00000075c0757220 */ /* 0x000fe20000410000 */
[----:B------:R-:W-:Y:S01]  /*9010*/  FADD.FTZ R120, RZ, R120 ;  /* 0x00000078ff787221 */ /* 0x000fe20000010000 */
[----:B------:R-:W-:Y:S01]  /*9020*/  FFMA.FTZ R118, R115, R70, R118 ;  /* 0x0000004673767223 */ /* 0x000fe20000010076 */
[----:B0-----:R-:W-:Y:S01]  /*9030*/  FMUL.FTZ R124, R9, -R122 ;  /* 0x8000007a097c7220 */ /* 0x001fe20000410000 */
[----:B------:R-:W-:Y:S01]  /*9040*/  FFMA.FTZ R117, R114, R71, R117 ;  /* 0x0000004772757223 */ /* 0x000fe20000010075 */
[----:B------:R-:W-:Y:S01]  /*9050*/  FADD.FTZ R119, R120, R119 ;  /* 0x0000007778777221 */ /* 0x000fe20000010000 */
[----:B------:R-:W-:Y:S01]  /*9060*/  FADD.FTZ R118, RZ, R118 ;  /* 0x00000076ff767221 */ /* 0x000fe20000010000 */
[C---:B------:R-:W-:Y:S01]  /*9070*/  FMUL.FTZ R120, R31.reuse, R112 ;  /* 0x000000701f787220 */ /* 0x040fe20000410000 */
[----:B------:R-:W-:Y:S01]  /*9080*/  FMUL.FTZ R123, R30, R111 ;  /* 0x0000006f1e7b7220 */ /* 0x000fe20000410000 */
[----:B------:R0:W-:Y:S01]  /*9090*/  STS [R109+0x424c], R124 ;  /* 0x00424c7c6d007388 */ /* 0x0001e20000000800 */
[----:B------:R-:W-:Y:S01]  /*90a0*/  FADD.FTZ R121, R118, R117 ;  /* 0x0000007576797221 */ /* 0x000fe20000010000 */
[----:B------:R-:W-:Y:S01]  /*90b0*/  FMUL.FTZ R118, R31, R72 ;  /* 0x000000481f767220 */ /* 0x000fe20000410000 */
[----:B------:R-:W-:Y:S01]  /*90c0*/  FMUL.FTZ R117, R30, R75 ;  /* 0x0000004b1e757220 */ /* 0x000fe20000410000 */
[----:B------:R-:W-:Y:S01]  /*90d0*/  FMUL.FTZ R128, R183, UR48 ;  /* 0x00000030b7807c20 */ /* 0x000fe20008410000 */
[----:B------:R-:W-:Y:S01]  /*90e0*/  FMUL.FTZ R131, R127, UR49 ;  /* 0x000000317f837c20 */ /* 0x000fe20008410000 */
[----:B------:R-:W-:Y:S01]  /*90f0*/  FMUL.FTZ R122, R191, R118 ;  /* 0x00000076bf7a7220 */ /* 0x000fe20000410000 */
[----:B------:R-:W-:Y:S01]  /*9100*/  FMUL.FTZ R125, R190, R117 ;  /* 0x00000075be7d7220 */ /* 0x000fe20000410000 */
[----:B------:R-:W-:Y:S01]  /*9110*/  FFMA.FTZ R129, R219, UR49, R128 ;  /* 0x00000031db817c23 */ /* 0x000fe20008010080 */
[----:B------:R1:W-:Y:S01]  /*9120*/  STS [R109+0x4250], R130 ;  /* 0x004250826d007388 */ /* 0x0003e20000000800 */
[-C--:B------:R-:W-:Y:S01]  /*9130*/  FFMA.FTZ R122, R207, R120.reuse, -R122 ;  /* 0x00000078cf7a7223 */ /* 0x080fe2000001087a */
[----:B------:R-:W-:Y:S01]  /*9140*/  FMUL.FTZ R120, R191, R120 ;  /* 0x00000078bf787220 */ /* 0x000fe20000410000 */
[-C--:B0-----:R-:W-:Y:S01]  /*9150*/  FFMA.FTZ R124, R208, R123.reuse, -R125 ;  /* 0x0000007bd07c7223 */ /* 0x081fe2000001087d */
[----:B------:R-:W-:Y:S01]  /*9160*/  FMUL.FTZ R123, R190, R123 ;  /* 0x0000007bbe7b7220 */ /* 0x000fe20000410000 */
[----:B------:R-:W-:Y:S01]  /*9170*/  FADD.FTZ R119, R119, R122 ;  /* 0x0000007a77777221 */ /* 0x000fe20000010000 */
[----:B------:R-:W-:Y:S01]  /*9180*/  FFMA.FTZ R120, R207, R118, R120 ;  /* 0x00000076cf787223 */ /* 0x000fe20000010078 */
[----:B------:R-:W-:Y:S01]  /*9190*/  FMUL.FTZ R128, R8, -R129 ;  /* 0x8000008108807220 */ /* 0x000fe20000410000 */
[----:B------:R-:W-:Y:S01]  /*91a0*/  FFMA.FTZ R123, R208, R117, R123 ;  /* 0x00000075d07b7223 */ /* 0x000fe2000001007b */
[----:B------:R-:W-:Y:S01]  /*91b0*/  FADD.FTZ R124, R119, R124 ;  /* 0x0000007c777c7221 */ /* 0x000fe20000010000 */
[----:B------:R-:W-:Y:S01]  /*91c0*/  FADD.FTZ R120, R121, R120 ;  /* 0x0000007879787221 */ /* 0x000fe20000010000 */
[----:B-1----:R-:W-:Y:S01]  /*91d0*/  FFMA.FTZ R130, R220, UR48, -R131 ;  /* 0x00000030dc827c23 */ /* 0x002fe20008010883 */
[----:B------:R-:W-:Y:S01]  /*91e0*/  FFMA.FTZ R210, R97, -R29, R210 ;  /* 0x8000001d61d27223 */ /* 0x000fe200000100d2 */
[C---:B------:R-:W-:Y:S01]  /*91f0*/  FMUL.FTZ R121, R29.reuse, R62 ;  /* 0x0000003e1d797220 */ /* 0x040fe20000410000 */
[----:B------:R-:W-:Y:S01]  /*9200*/  FADD.FTZ R123, R120, R123 ;  /* 0x0000007b787b7221 */ /* 0x000fe20000010000 */
[----:B------:R-:W-:Y:S01]  /*9210*/  FMUL.FTZ R120, R29, R74 ;  /* 0x0000004a1d787220 */ /* 0x000fe20000410000 */
[----:B------:R-:W-:Y:S01]  /*9220*/  FMUL.FTZ R130, R7, R130 ;  /* 0x0000008207827220 */ /* 0x000fe20000410000 */
[----:B------:R-:W-:Y:S01]  /*9230*/  FMUL.FTZ R119, R28, R107 ;  /* 0x0000006b1c777220 */ /* 0x000fe20000410000 */
[----:B------:R0:W-:Y:S01]  /*9240*/  STS [R109+0x4254], R128 ;  /* 0x004254806d007388 */ /* 0x0001e20000000800 */
[----:B------:R-:W-:Y:S01]  /*9250*/  FMUL.FTZ R125, R189, R120 ;  /* 0x00000078bd7d7220 */ /* 0x000fe20000410000 */
[----:B------:R-:W-:Y:S01]  /*9260*/  FMUL.FTZ R133, R127, UR48 ;  /* 0x000000307f857c20 */ /* 0x000fe20008410000 */
[----:B------:R-:W-:Y:S01]  /*9270*/  FFMA.FTZ R122, R96, -R28, R211 ;  /* 0x8000001c607a7223 */ /* 0x000fe200000100d3 */
[----:B------:R-:W-:Y:S01]  /*9280*/  FMUL.FTZ R129, R28, R63 ;  /* 0x0000003f1c817220 */ /* 0x000fe20000410000 */
[----:B------:R-:W-:Y:S01]  /*9290*/  FFMA.FTZ R125, R210, R121, -R125 ;  /* 0x00000079d27d7223 */ /* 0x000fe2000001087d */
[----:B------:R-:W-:Y:S01]  /*92a0*/  FMUL.FTZ R131, R188, R119 ;  /* 0x00000077bc837220 */ /* 0x000fe20000410000 */
[----:B------:R-:W-:Y:S01]  /*92b0*/  FMUL.FTZ R121, R189, R121 ;  /* 0x00000079bd797220 */ /* 0x000fe20000410000 */
[----:B------:R1:W-:Y:S01]  /*92c0*/  STS [R109+0x4258], R130 ;  /* 0x004258826d007388 */ /* 0x0003e20000000800 */
[----:B------:R-:W-:Y:S01]  /*92d0*/  FADD.FTZ R124, R124, R125 ;  /* 0x0000007d7c7c7221 */ /* 0x000fe20000010000 */
[----:B0-----:R-:W-:Y:S01]  /*92e0*/  FMUL.FTZ R128, R126, UR49 ;  /* 0x000000317e807c20 */ /* 0x001fe20008410000 */
[-C--:B------:R-:W-:Y:S01]  /*92f0*/  FFMA.FTZ R131, R122, R129.reuse, -R131 ;  /* 0x000000817a837223 */ /* 0x080fe20000010883 */
[----:B------:R-:W-:Y:S01]  /*9300*/  FMUL.FTZ R129, R188, R129 ;  /* 0x00000081bc817220 */ /* 0x000fe20000410000 */
[----:B------:R-:W-:Y:S01]  /*9310*/  FFMA.FTZ R213, R95, -R27, R213 ;  /* 0x8000001b5fd57223 */ /* 0x000fe200000100d5 */
[----:B------:R-:W-:Y:S01]  /*9320*/  FFMA.FTZ R214, R94, -R26, R214 ;  /* 0x8000001a5ed67223 */ /* 0x000fe200000100d6 */
[----:B------:R-:W-:Y:S01]  /*9330*/  FADD.FTZ R131, R124, R131 ;  /* 0x000000837c837221 */ /* 0x000fe20000010000 */
[----:B------:R-:W-:Y:S01]  /*9340*/  FMUL.FTZ R124, R27, R194 ;  /* 0x000000c21b7c7220 */ /* 0x000fe20000410000 */
[----:B------:R-:W-:Y:S01]  /*9350*/  FMUL.FTZ R125, R26, R61 ;  /* 0x0000003d1a7d7220 */ /* 0x000fe20000410000 */
[----:B-1----:R-:W-:Y:S01]  /*9360*/  FFMA.FTZ R130, R220, UR49, R133 ;  /* 0x00000031dc827c23 */ /* 0x002fe20008010085 */
[----:B------:R-:W-:Y:S01]  /*9370*/  FFMA.FTZ R133, R221, UR48, -R128 ;  /* 0x00000030dd857c23 */ /* 0x000fe20008010880 */
[----:B------:R-:W-:Y:S01]  /*9380*/  FFMA.FTZ R128, R210, R120, R121 ;  /* 0x00000078d2807223 */ /* 0x000fe20000010079 */
[----:B------:R-:W-:Y:S01]  /*9390*/  FMUL.FTZ R121, R26, R195 ;  /* 0x000000c31a797220 */ /* 0x000fe20000410000 */
[----:B------:R-:W-:Y:S01]  /*93a0*/  FMUL.FTZ R132, R7, -R130 ;  /* 0x8000008207847220 */ /* 0x000fe20000410000 */
[----:B------:R-:W-:Y:S01]  /*93b0*/  FMUL.FTZ R130, R187, R124 ;  /* 0x0000007cbb827220 */ /* 0x000fe20000410000 */
[----:B------:R-:W-:Y:S01]  /*93c0*/  FADD.FTZ R123, R123, R128 ;  /* 0x000000807b7b7221 */ /* 0x000fe20000010000 */
[----:B------:R-:W-:Y:S01]  /*93d0*/  FFMA.FTZ R128, R122, R119, R129 ;  /* 0x000000777a807223 */ /* 0x000fe20000010081 */
[----:B------:R-:W-:Y:S01]  /*93e0*/  FMUL.FTZ R129, R186, R121 ;  /* 0x00000079ba817220 */ /* 0x000fe20000410000 */
[----:B------:R0:W-:Y:S01]  /*93f0*/  STS [R109+0x425c], R132 ;  /* 0x00425c846d007388 */ /* 0x0001e20000000800 */
[----:B------:R-:W-:Y:S01]  /*9400*/  FMUL.FTZ R134, R126, UR48 ;  /* 0x000000307e867c20 */ /* 0x000fe20008410000 */
[----:B------:R-:W-:Y:S01]  /*9410*/  FADD.FTZ R123, R123, R128 ;  /* 0x000000807b7b7221 */ /* 0x000fe20000010000 */
[----:B------:R-:W-:Y:S01]  /*9420*/  FMUL.FTZ R128, R27, R60 ;  /* 0x0000003c1b807220 */ /* 0x000fe20000410000 */
[-C--:B------:R-:W-:Y:S01]  /*9430*/  FFMA.FTZ R129, R214, R125.reuse, -R129 ;  /* 0x0000007dd6817223 */ /* 0x080fe20000010881 */
[----:B------:R-:W-:Y:S01]  /*9440*/  FMUL.FTZ R125, R186, R125 ;  /* 0x0000007dba7d7220 */ /* 0x000fe20000410000 */
[----:B------:R-:W-:Y:S01]  /*9450*/  FMUL.FTZ R136, R6, R133 ;  /* 0x0000008506887220 */ /* 0x000fe20000410000 */
[-C--:B------:R-:W-:Y:S01]  /*9460*/  FFMA.FTZ R130, R213, R128.reuse, -R130 ;  /* 0x00000080d5827223 */ /* 0x080fe20000010882 */
[----:B------:R-:W-:Y:S01]  /*9470*/  FMUL.FTZ R128, R187, R128 ;  /* 0x00000080bb807220 */ /* 0x000fe20000410000 */
[----:B------:R-:W-:Y:S01]  /*9480*/  FFMA.FTZ R133, R221, UR49, R134 ;  /* 0x00000031dd857c23 */ /* 0x000fe20008010086 */
[----:B0-----:R-:W-:Y:S01]  /*9490*/  FMUL.FTZ R132, R202, UR49 ;  /* 0x00000031ca847c20 */ /* 0x001fe20008410000 */
[----:B------:R-:W-:Y:S01]  /*94a0*/  FADD.FTZ R130, R131, R130 ;  /* 0x0000008283827221 */ /* 0x000fe20000010000 */
[----:B------:R-:W-:Y:S01]  /*94b0*/  FFMA.FTZ R128, R213, R124, R128 ;  /* 0x0000007cd5807223 */ /* 0x000fe20000010080 */
[----:B------:R-:W-:Y:S01]  /*94c0*/  FFMA.FTZ R216, R93, -R25, R216 ;  /* 0x800000195dd87223 */ /* 0x000fe200000100d8 */
[----:B------:R-:W-:Y:S01]  /*94d0*/  FFMA.FTZ R134, R223, UR48, -R132 ;  /* 0x00000030df867c23 */ /* 0x000fe20008010884 */
[----:B------:R-:W-:Y:S01]  /*94e0*/  FMUL.FTZ R132, R6, -R133 ;  /* 0x8000008506847220 */ /* 0x000fe20000410000 */
[----:B------:R-:W-:Y:S01]  /*94f0*/  FADD.FTZ R123, R123, R128 ;  /* 0x000000807b7b7221 */ /* 0x000fe20000010000 */
[----:B------:R-:W-:Y:S01]  /*9500*/  FFMA.FTZ R128, R214, R121, R125 ;  /* 0x00000079d6807223 */ /* 0x000fe2000001007d */
[----:B------:R-:W-:Y:S01]  /*9510*/  FMUL.FTZ R134, R5, R134 ;  /* 0x0000008605867220 */ /* 0x000fe20000410000 */
[----:B------:R-:W-:Y:S01]  /*9520*/  FADD.FTZ R129, R130, R129 ;  /* 0x0000008182817221 */ /* 0x000fe20000010000 */
[----:B------:R-:W-:Y:S01]  /*9530*/  FMUL.FTZ R130, R25, R110 ;  /* 0x0000006e19827220 */ /* 0x000fe20000410000 */
[----:B------:R-:W-:Y:S01]  /*9540*/  FADD.FTZ R125, R123, R128 ;  /* 0x000000807b7d7221 */ /* 0x000fe20000010000 */
[----:B------:R-:W-:Y:S01]  /*9550*/  FMUL.FTZ R128, R25, R196 ;  /* 0x000000c419807220 */ /* 0x000fe20000410000 */
[----:B------:R-:W-:Y:S01]  /*9560*/  FMUL.FTZ R123, R24, R197 ;  /* 0x000000c5187b7220 */ /* 0x000fe20000410000 */
[----:B------:R0:W-:Y:S01]  /*9570*/  STS [R109+0x4260], R136 ;  /* 0x004260886d007388 */ /* 0x0001e20000000800 */
[----:B------:R-:W-:Y:S01]  /*9580*/  FFMA.FTZ R217, R92, -R24, R217 ;  /* 0x800000185cd97223 */ /* 0x000fe200000100d9 */
[----:B------:R-:W-:Y:S01]  /*9590*/  FMUL.FTZ R131, R185, R128 ;  /* 0x00000080b9837220 */ /* 0x000fe20000410000 */
[----:B------:R-:W-:Y:S01]  /*95a0*/  FMUL.FTZ R133, R24, R77 ;  /* 0x0000004d18857220 */ /* 0x000fe20000410000 */
[----:B------:R1:W-:Y:S01]  /*95b0*/  STS [R109+0x4264], R132 ;  /* 0x004264846d007388 */ /* 0x0003e20000000800 */
[----:B------:R-:W-:Y:S01]  /*95c0*/  FFMA.FTZ R219, R91, -R23, R219 ;  /* 0x800000175bdb7223 */ /* 0x000fe200000100db */
[----:B------:R-:W-:Y:S01]  /*95d0*/  FFMA.FTZ R220, R90, -R22, R220 ;  /* 0x800000165adc7223 */ /* 0x000fe200000100dc */
[----:B------:R-:W-:Y:S01]  /*95e0*/  FMUL.FTZ R140, R224, UR49 ;  /* 0x00000031e08c7c20 */ /* 0x000fe20008410000 */
[----:B------:R2:W-:Y:S01]  /*95f0*/  STS [R109+0x4268], R134 ;  /* 0x004268866d007388 */ /* 0x0005e20000000800 */
[----:B------:R-:W-:Y:S01]  /*9600*/  FMUL.FTZ R137, R230, UR49 ;  /* 0x00000031e6897c20 */ /* 0x000fe20008410000 */
[----:B0-----:R-:W-:Y:S01]  /*9610*/  FMUL.FTZ R136, R202, UR48 ;  /* 0x00000030ca887c20 */ /* 0x001fe20008410000 */
[----:B------:R-:W-:Y:S01]  /*9620*/  FFMA.FTZ R135, R227, UR48, -R140 ;  /* 0x00000030e3877c23 */ /* 0x000fe2000801088c */
[----:B------:R-:W-:Y:S01]  /*9630*/  FMUL.FTZ R140, R224, UR48 ;  /* 0x00000030e08c7c20 */ /* 0x000fe20008410000 */
[----:B------:R-:W-:Y:S01]  /*9640*/  FFMA.FTZ R221, R89, -R21, R221 ;  /* 0x8000001559dd7223 */ /* 0x000fe200000100dd */
[-C--:B-1----:R-:W-:Y:S01]  /*9650*/  FFMA.FTZ R132, R216, R130.reuse, -R131 ;  /* 0x00000082d8847223 */ /* 0x082fe20000010883 */
[----:B------:R-:W-:Y:S01]  /*9660*/  FMUL.FTZ R131, R185, R130 ;  /* 0x00000082b9837220 */ /* 0x000fe20000410000 */
[----:B------:R-:W-:Y:S01]  /*9670*/  FFMA.FTZ R138, R223, UR49, R136 ;  /* 0x00000031df8a7c23 */ /* 0x000fe20008010088 */
[----:B------:R-:W-:Y:S01]  /*9680*/  FMUL.FTZ R142, R4, R135 ;  /* 0x00000087048e7220 */ /* 0x000fe20000410000 */
[----:B--2---:R-:W-:Y:S01]  /*9690*/  FMUL.FTZ R134, R184, R123 ;  /* 0x0000007bb8867220 */ /* 0x004fe20000410000 */
[----:B------:R-:W-:Y:S01]  /*96a0*/  FFMA.FTZ R130, R216, R128, R131 ;  /* 0x00000080d8827223 */ /* 0x000fe20000010083 */
[----:B------:R-:W-:Y:S01]  /*96b0*/  FADD.FTZ R129, R129, R132 ;  /* 0x0000008481817221 */ /* 0x000fe20000010000 */
[----:B------:R-:W-:Y:S01]  /*96c0*/  FMUL.FTZ R132, R23, R76 ;  /* 0x0000004c17847220 */ /* 0x000fe20000410000 */
[-C--:B------:R-:W-:Y:S01]  /*96d0*/  FFMA.FTZ R136, R217, R133.reuse, -R134 ;  /* 0x00000085d9887223 */ /* 0x080fe20000010886 */
[----:B------:R-:W-:Y:S01]  /*96e0*/  FMUL.FTZ R134, R184, R133 ;  /* 0x00000085b8867220 */ /* 0x000fe20000410000 */
[----:B------:R-:W-:Y:S01]  /*96f0*/  FADD.FTZ R125, R125, R130 ;  /* 0x000000827d7d7221 */ /* 0x000fe20000010000 */
[----:B------:R-:W-:Y:S01]  /*9700*/  FMUL.FTZ R130, R23, R198 ;  /* 0x000000c617827220 */ /* 0x000fe20000410000 */
[----:B------:R-:W-:Y:S01]  /*9710*/  FADD.FTZ R129, R129, R136 ;  /* 0x0000008881817221 */ /* 0x000fe20000010000 */
[----:B------:R-:W-:Y:S01]  /*9720*/  FFMA.FTZ R134, R217, R123, R134 ;  /* 0x0000007bd9867223 */ /* 0x000fe20000010086 */
[----:B------:R-:W-:Y:S01]  /*9730*/  FMUL.FTZ R138, R5, -R138 ;  /* 0x8000008a058a7220 */ /* 0x000fe20000410000 */
[----:B------:R-:W-:Y:S01]  /*9740*/  FMUL.FTZ R136, R183, R130 ;  /* 0x00000082b7887220 */ /* 0x000fe20000410000 */
[C---:B------:R-:W-:Y:S01]  /*9750*/  FMUL.FTZ R133, R22.reuse, R67 ;  /* 0x0000004316857220 */ /* 0x040fe20000410000 */
[----:B------:R-:W-:Y:S01]  /*9760*/  FADD.FTZ R134, R125, R134 ;  /* 0x000000867d867221 */ /* 0x000fe20000010000 */
[----:B------:R-:W-:Y:S01]  /*9770*/  FMUL.FTZ R125, R22, R199 ;  /* 0x000000c7167d7220 */ /* 0x000fe20000410000 */
[-C--:B------:R-:W-:Y:S01]  /*9780*/  FFMA.FTZ R136, R219, R132.reuse, -R136 ;  /* 0x00000084db887223 */ /* 0x080fe20000010888 */
[----:B------:R-:W-:Y:S01]  /*9790*/  FMUL.FTZ R132, R183, R132 ;  /* 0x00000084b7847220 */ /* 0x000fe20000410000 */
[----:B------:R0:W-:Y:S01]  /*97a0*/  STS [R109+0x426c], R138 ;  /* 0x00426c8a6d007388 */ /* 0x0001e20000000800 */
[----:B------:R-:W-:Y:S01]  /*97b0*/  FMUL.FTZ R131, R127, R125 ;  /* 0x0000007d7f837220 */ /* 0x000fe20000410000 */
[----:B------:R-:W-:Y:S01]  /*97c0*/  FFMA.FTZ R135, R227, UR49, R140 ;  /* 0x00000031e3877c23 */ /* 0x000fe2000801008c */
[----:B------:R-:W-:Y:S01]  /*97d0*/  FADD.FTZ R129, R129, R136 ;  /* 0x0000008881817221 */ /* 0x000fe20000010000 */
[----:B------:R1:W-:Y:S01]  /*97e0*/  STS [R109+0x4270], R142 ;  /* 0x0042708e6d007388 */ /* 0x0003e20000000800 */
[----:B------:R-:W-:Y:S01]  /*97f0*/  FMUL.FTZ R139, R230, UR48 ;  /* 0x00000030e68b7c20 */ /* 0x000fe20008410000 */
[----:B------:R-:W-:Y:S01]  /*9800*/  FMUL.FTZ R140, R4, -R135 ;  /* 0x80000087048c7220 */ /* 0x000fe20000410000 */
[----:B------:R-:W-:Y:S01]  /*9810*/  FFMA.FTZ R223, R88, -R20, R223 ;  /* 0x8000001458df7223 */ /* 0x000fe200000100df */
[----:B------:R-:W-:Y:S01]  /*9820*/  FFMA.FTZ R227, R87, -R19, R227 ;  /* 0x8000001357e37223 */ /* 0x000fe200000100e3 */
[----:B------:R-:W-:Y:S01]  /*9830*/  FFMA.FTZ R148, R228, UR49, R139 ;  /* 0x00000031e4947c23 */ /* 0x000fe2000801008b */
[-C--:B0-----:R-:W-:Y:S01]  /*9840*/  FFMA.FTZ R138, R220, R133.reuse, -R131 ;  /* 0x00000085dc8a7223 */ /* 0x081fe20000010883 */
[----:B------:R-:W-:Y:S01]  /*9850*/  FFMA.FTZ R131, R219, R130, R132 ;  /* 0x00000082db837223 */ /* 0x000fe20000010084 */
[----:B------:R-:W-:Y:S01]  /*9860*/  FMUL.FTZ R133, R127, R133 ;  /* 0x000000857f857220 */ /* 0x000fe20000410000 */
[----:B------:R0:W-:Y:S01]  /*9870*/  STS [R109+0x4274], R140 ;  /* 0x0042748c6d007388 */ /* 0x0001e20000000800 */
[----:B-1----:R-:W-:Y:S01]  /*9880*/  FFMA.FTZ R142, R228, UR48, -R137 ;  /* 0x00000030e48e7c23 */ /* 0x002fe20008010889 */
[----:B------:R-:W-:Y:S01]  /*9890*/  FADD.FTZ R131, R134, R131 ;  /* 0x0000008386837221 */ /* 0x000fe20000010000 */
[----:B------:R-:W-:Y:S01]  /*98a0*/  FFMA.FTZ R132, R220, R125, R133 ;  /* 0x0000007ddc847223 */ /* 0x000fe20000010085 */
[----:B------:R-:W-:Y:S01]  /*98b0*/  FMUL.FTZ R133, R21, R66 ;  /* 0x0000004215857220 */ /* 0x000fe20000410000 */
[----:B------:R-:W-:Y:S01]  /*98c0*/  FADD.FTZ R138, R129, R138 ;  /* 0x0000008a818a7221 */ /* 0x000fe20000010000 */
[----:B------:R-:W-:Y:S01]  /*98d0*/  FMUL.FTZ R129, R20, R201 ;  /* 0x000000c914817220 */ /* 0x000fe20000410000 */
[----:B------:R-:W-:Y:S01]  /*98e0*/  FADD.FTZ R131, R131, R132 ;  /* 0x0000008483837221 */ /* 0x000fe20000010000 */
[----:B------:R-:W-:Y:S01]  /*98f0*/  FMUL.FTZ R132, R21, R200 ;  /* 0x000000c815847220 */ /* 0x000fe20000410000 */
[C---:B------:R-:W-:Y:S01]  /*9900*/  FMUL.FTZ R142, R3.reuse, R142 ;  /* 0x0000008e038e7220 */ /* 0x040fe20000410000 */
[----:B0-----:R-:W-:Y:S01]  /*9910*/  FMUL.FTZ R140, R202, R129 ;  /* 0x00000081ca8c7220 */ /* 0x001fe20000410000 */
[----:B------:R-:W-:Y:S01]  /*9920*/  FMUL.FTZ R148, R3, -R148 ;  /* 0x8000009403947220 */ /* 0x000fe20000410000 */
[C---:B------:R-:W-:Y:S01]  /*9930*/  FMUL.FTZ R136, R126.reuse, R132 ;  /* 0x000000847e887220 */ /* 0x040fe20000410000 */
[C---:B------:R-:W-:Y:S01]  /*9940*/  FMUL.FTZ R137, R19.reuse, R146 ;  /* 0x0000009213897220 */ /* 0x040fe20000410000 */
[----:B------:R0:W-:Y:S01]  /*9950*/  STS [R109+0x4278], R142 ;  /* 0x0042788e6d007388 */ /* 0x0001e20000000800 */
[----:B------:R-:W-:Y:S01]  /*9960*/  FMUL.FTZ R134, R19, R106 ;  /* 0x0000006a13867220 */ /* 0x000fe20000410000 */
[CC--:B------:R-:W-:Y:S01]  /*9970*/  FFMA.FTZ R135, R221.reuse, R133.reuse, -R136 ;  /* 0x00000085dd877223 */ /* 0x0c0fe20000010888 */
[----:B------:R-:W-:Y:S01]  /*9980*/  FMUL.FTZ R136, R126, R133 ;  /* 0x000000857e887220 */ /* 0x000fe20000410000 */
[----:B------:R-:W-:Y:S01]  /*9990*/  FMUL.FTZ R133, R20, R65 ;  /* 0x0000004114857220 */ /* 0x000fe20000410000 */
[----:B------:R1:W-:Y:S01]  /*99a0*/  STS [R109+0x427c], R148 ;  /* 0x00427c946d007388 */ /* 0x0003e20000000800 */
[----:B------:R-:W-:Y:S01]  /*99b0*/  FMUL.FTZ R144, R224, R134 ;  /* 0x00000086e0907220 */ /* 0x000fe20000410000 */
[----:B------:R-:W-:Y:S01]  /*99c0*/  FFMA.FTZ R136, R221, R132, R136 ;  /* 0x00000084dd887223 */ /* 0x000fe20000010088 */
[----:B------:R-:W-:Y:S01]  /*99d0*/  FADD.FTZ R135, R138, R135 ;  /* 0x000000878a877221 */ /* 0x000fe20000010000 */
[----:B------:R-:W-:Y:S01]  /*99e0*/  FMUL.FTZ R138, R79, UR36 ;  /* 0x000000244f8a7c20 */ /* 0x000fe20008410000 */
[-C--:B0-----:R-:W-:Y:S01]  /*99f0*/  FFMA.FTZ R142, R223, R133.reuse, -R140 ;  /* 0x00000085df8e7223 */ /* 0x081fe2000001088c */
[----:B------:R-:W-:Y:S01]  /*9a00*/  FMUL.FTZ R140, R202, R133 ;  /* 0x00000085ca8c7220 */ /* 0x000fe20000410000 */
[----:B------:R-:W-:Y:S01]  /*9a10*/  FADD.FTZ R131, R131, R136 ;  /* 0x0000008883837221 */ /* 0x000fe20000010000 */
[----:B------:R-:W-:Y:S01]  /*9a20*/  FMUL.FTZ R136, R224, R137 ;  /* 0x00000089e0887220 */ /* 0x000fe20000410000 */
[----:B------:R-:W-:Y:S01]  /*9a30*/  IADD3 R133, PT, PT, R182, 0x80, RZ ;  /* 0x00000080b6857810 */ /* 0x000fe20007ffe0ff */
[----:B------:R-:W-:Y:S01]  /*9a40*/  FFMA.FTZ R140, R223, R129, R140 ;  /* 0x00000081df8c7223 */ /* 0x000fe2000001008c */
[C---:B------:R-:W-:Y:S01]  /*9a50*/  FFMA.FTZ R144, R227.reuse, R137, -R144 ;  /* 0x00000089e3907223 */ /* 0x040fe20000010890 */
[----:B------:R-:W-:Y:S01]  /*9a60*/  FFMA.FTZ R136, R227, R134, R136 ;  /* 0x00000086e3887223 */ /* 0x000fe20000010088 */
[----:B------:R-:W-:Y:S01]  /*9a70*/  FADD.FTZ R135, R135, R142 ;  /* 0x0000008e87877221 */ /* 0x000fe20000010000 */
[----:B------:R-:W-:Y:S01]  /*9a80*/  FADD.FTZ R131, R131, R140 ;  /* 0x0000008c83837221 */ /* 0x000fe20000010000 */
[----:B------:R-:W-:Y:S01]  /*9a90*/  LEA.HI R133, R133, R182, RZ, 0x1b ;  /* 0x000000b685857211 */ /* 0x000fe200078fd8ff */
[----:B------:R-:W-:Y:S01]  /*9aa0*/  FMUL.FTZ R149, R66, UR36 ;  /* 0x0000002442957c20 */ /* 0x000fe20008410000 */
[----:B------:R-:W-:Y:S01]  /*9ab0*/  FADD.FTZ R137, R135, R144 ;  /* 0x0000009087897221 */ /* 0x000fe20000010000 */
[----:B------:R-:W-:Y:S01]  /*9ac0*/  FADD.FTZ R139, R131, R136 ;  /* 0x00000088838b7221 */ /* 0x000fe20000010000 */
[----:B------:R-:W-:Y:S01]  /*9ad0*/  FMUL.FTZ R136, R159, UR36 ;  /* 0x000000249f887c20 */ /* 0x000fe20008410000 */
[----:B------:R-:W-:Y:S01]  /*9ae0*/  LEA R145, R133, UR28, 0x2 ;  /* 0x0000001c85917c11 */ /* 0x000fe2000f8e10ff */
[----:B------:R-:W-:Y:S01]  /*9af0*/  BAR.SYNC.DEFER_BLOCKING 0x0 ;  /* 0x0000000000007b1d */ /* 0x000fe20000010000 */
[----:B------:R-:W-:Y:S01]  /*9b00*/  FFMA.FTZ R131, R159, UR37, -R138 ;  /* 0x000000259f837c23 */ /* 0x000fe2000801088a */
[----:B-1----:R-:W-:Y:S01]  /*9b10*/  FFMA.FTZ R109, R79, UR37, R136 ;  /* 0x000000254f6d7c23 */ /* 0x002fe20008010088 */
[----:B------:R-:W-:Y:S01]  /*9b20*/  FMUL.FTZ R136, R201, UR36 ;  /* 0x00000024c9887c20 */ /* 0x000fe20008410000 */
[----:B------:R-:W-:Y:S01]  /*9b30*/  FMUL.FTZ R138, R65, UR36 ;  /* 0x00000024418a7c20 */ /* 0x000fe20008410000 */
[----:B------:R-:W-:Y:S01]  /*9b40*/  FFMA.FTZ R152, -R11, R152, R151 ;  /* 0x000000980b987223 */ /* 0x000fe20000010197 */
[----:B------:R-:W-:Y:S01]  /*9b50*/  FMUL.FTZ R142, R199, UR36 ;  /* 0x00000024c78e7c20 */ /* 0x000fe20008410000 */
[----:B------:R-:W-:Y:S01]  /*9b60*/  FFMA.FTZ R135, R65, UR37, -R136 ;  /* 0x0000002541877c23 */ /* 0x000fe20008010888 */
[----:B------:R-:W-:Y:S01]  /*9b70*/  FMUL.FTZ R65, R200, UR36 ;  /* 0x00000024c8417c20 */ /* 0x000fe20008410000 */
[----:B------:R-:W-:Y:S01]  /*9b80*/  FFMA.FTZ R157, -R10, R157, R152 ;  /* 0x0000009d0a9d7223 */ /* 0x000fe20000010198 */
[----:B------:R-:W-:Y:S01]  /*9b90*/  FMUL.FTZ R152, R77, UR36 ;  /* 0x000000244d987c20 */ /* 0x000fe20008410000 */
[----:B------:R-:W-:Y:S01]  /*9ba0*/  FMUL.FTZ R147, R146, UR36 ;  /* 0x0000002492937c20 */ /* 0x000fe20008410000 */
[----:B------:R-:W-:Y:S01]  /*9bb0*/  FFMA.FTZ R65, R66, UR37, -R65 ;  /* 0x0000002542417c23 */ /* 0x000fe20008010841 */
[----:B------:R-:W-:Y:S01]  /*9bc0*/  FMUL.FTZ R66, R197, UR36 ;  /* 0x00000024c5427c20 */ /* 0x000fe20008410000 */
[C---:B------:R-:W-:Y:S01]  /*9bd0*/  FFMA.FTZ R142, R67.reuse, UR37, -R142 ;  /* 0x00000025438e7c23 */ /* 0x040fe2000801088e */
[----:B------:R-:W-:Y:S01]  /*9be0*/  FMUL.FTZ R144, R67, UR36 ;  /* 0x0000002443907c20 */ /* 0x000fe20008410000 */
[----:B------:R-:W-:Y:S01]  /*9bf0*/  FMUL.FTZ R67, R76, UR36 ;  /* 0x000000244c437c20 */ /* 0x000fe20008410000 */
[----:B------:R-:W-:Y:S01]  /*9c00*/  FFMA.FTZ R151, R77, UR37, -R66 ;  /* 0x000000254d977c23 */ /* 0x000fe20008010842 */
[----:B------:R-:W-:Y:S01]  /*9c10*/  FMUL.FTZ R66, R195, UR36 ;  /* 0x00000024c3427c20 */ /* 0x000fe20008410000 */
[C---:B------:R-:W-:Y:S01]  /*9c20*/  FFMA.FTZ R136, R106.reuse, UR37, R147 ;  /* 0x000000256a887c23 */ /* 0x040fe20008010093 */
[----:B------:R-:W-:Y:S01]  /*9c30*/  FMUL.FTZ R133, R106, UR36 ;  /* 0x000000246a857c20 */ /* 0x000fe20008410000 */
[----:B------:R-:W-:Y:S01]  /*9c40*/  FMUL.FTZ R147, R198, UR36 ;  /* 0x00000024c6937c20 */ /* 0x000fe20008410000 */
[C---:B------:R-:W-:Y:S01]  /*9c50*/  FFMA.FTZ R77, R61.reuse, UR37, -R66 ;  /* 0x000000253d4d7c23 */ /* 0x040fe20008010842 */
[----:B------:R-:W-:Y:S01]  /*9c60*/  FMUL.FTZ R66, R61, UR36 ;  /* 0x000000243d427c20 */ /* 0x000fe20008410000 */
[----:B------:R-:W0:Y:S01]  /*9c70*/  LDS R145, [R145+0x4400] ;  /* 0x0044000091917984 */ /* 0x000e220000000800 */
[----:B------:R-:W-:Y:S01]  /*9c80*/  FMUL.FTZ R61, R194, UR36 ;  /* 0x00000024c23d7c20 */ /* 0x000fe20008410000 */
[----:B------:R-:W-:Y:S01]  /*9c90*/  FFMA.FTZ R155, R199, UR37, R144 ;  /* 0x00000025c79b7c23 */ /* 0x000fe20008010090 */
[----:B------:R-:W-:Y:S01]  /*9ca0*/  FFMA.FTZ R148, R198, UR37, R67 ;  /* 0x00000025c6947c23 */ /* 0x000fe20008010043 */
[----:B------:R-:W-:Y:S01]  /*9cb0*/  FFMA.FTZ R153, R195, UR37, R66 ;  /* 0x00000025c3997c23 */ /* 0x000fe20008010042 */
[----:B------:R-:W-:Y:S01]  /*9cc0*/  FFMA.FTZ R158, -R9, R158, R157 ;  /* 0x0000009e099e7223 */ /* 0x000fe2000001019d */
[----:B------:R-:W-:Y:S01]  /*9cd0*/  FMUL.FTZ R67, R196, UR36 ;  /* 0x00000024c4437c20 */ /* 0x000fe20008410000 */
[----:B------:R-:W-:Y:S01]  /*9ce0*/  FMUL.FTZ R66, R107, UR36 ;  /* 0x000000246b427c20 */ /* 0x000fe20008410000 */
[----:B------:R-:W-:Y:S01]  /*9cf0*/  FFMA.FTZ R144, R60, UR37, -R61 ;  /* 0x000000253c907c23 */ /* 0x000fe2000801083d */
[----:B------:R-:W-:Y:S01]  /*9d00*/  FMUL.FTZ R61, R74, UR36 ;  /* 0x000000244a3d7c20 */ /* 0x000fe20008410000 */
[----:B------:R-:W-:Y:S01]  /*9d10*/  FFMA.FTZ R133, R146, UR37, -R133 ;  /* 0x0000002592857c23 */ /* 0x000fe20008010885 */
[----:B------:R-:W-:Y:S01]  /*9d20*/  FFMA.FTZ R140, R76, UR37, -R147 ;  /* 0x000000254c8c7c23 */ /* 0x000fe20008010893 */
[----:B------:R-:W-:Y:S01]  /*9d30*/  FFMA.FTZ R169, -R8, R169, R158 ;  /* 0x000000a908a97223 */ /* 0x000fe2000001019e */
[C---:B------:R-:W-:Y:S01]  /*9d40*/  FFMA.FTZ R146, R110.reuse, UR37, -R67 ;  /* 0x000000256e927c23 */ /* 0x040fe20008010843 */
[----:B------:R-:W-:Y:S01]  /*9d50*/  FMUL.FTZ R163, R110, UR36 ;  /* 0x000000246ea37c20 */ /* 0x000fe20008410000 */
[C---:B------:R-:W-:Y:S01]  /*9d60*/  FFMA.FTZ R147, R63.reuse, UR37, -R66 ;  /* 0x000000253f937c23 */ /* 0x040fe20008010842 */
[----:B------:R-:W-:Y:S01]  /*9d70*/  ISETP.GE.AND P2, PT, R64, 0x1, PT ;  /* 0x000000014000780c */ /* 0x000fe20003f46270 */
[----:B------:R-:W-:Y:S01]  /*9d80*/  FMUL.FTZ R67, R60, UR36 ;  /* 0x000000243c437c20 */ /* 0x000fe20008410000 */
[----:B------:R-:W-:Y:S01]  /*9d90*/  FMUL.FTZ R66, R63, UR36 ;  /* 0x000000243f427c20 */ /* 0x000fe20008410000 */
[----:B------:R-:W-:Y:S01]  /*9da0*/  FFMA.FTZ R110, R62, UR37, -R61 ;  /* 0x000000253e6e7c23 */ /* 0x000fe2000801083d */
[----:B------:R-:W-:Y:S01]  /*9db0*/  FMUL.FTZ R60, R75, UR36 ;  /* 0x000000244b3c7c20 */ /* 0x000fe20008410000 */
[----:B------:R-:W-:Y:S01]  /*9dc0*/  FMUL.FTZ R61, R72, UR36 ;  /* 0x00000024483d7c20 */ /* 0x000fe20008410000 */
[----:B------:R-:W-:Y:S01]  /*9dd0*/  FFMA.FTZ R162, -R7, R162, R169 ;  /* 0x000000a207a27223 */ /* 0x000fe200000101a9 */
[----:B------:R-:W-:Y:S01]  /*9de0*/  FFMA.FTZ R154, R200, UR37, R149 ;  /* 0x00000025c89a7c23 */ /* 0x000fe20008010095 */
[----:B------:R-:W-:Y:S01]  /*9df0*/  FFMA.FTZ R161, R107, UR37, R66 ;  /* 0x000000256ba17c23 */ /* 0x000fe20008010042 */
[----:B------:R-:W-:Y:S01]  /*9e00*/  FFMA.FTZ R149, R111, UR37, -R60 ;  /* 0x000000256f957c23 */ /* 0x000fe2000801083c */
[----:B------:R-:W-:Y:S01]  /*9e10*/  FFMA.FTZ R66, R112, UR37, -R61 ;  /* 0x0000002570427c23 */ /* 0x000fe2000801083d */
[----:B------:R-:W-:Y:S01]  /*9e20*/  FMUL.FTZ R60, R73, UR36 ;  /* 0x00000024493c7c20 */ /* 0x000fe20008410000 */
[----:B------:R-:W-:Y:S01]  /*9e30*/  FMUL.FTZ R61, R222, UR36 ;  /* 0x00000024de3d7c20 */ /* 0x000fe20008410000 */
[----:B------:R-:W-:Y:S01]  /*9e40*/  FFMA.FTZ R175, -R6, R175, R162 ;  /* 0x000000af06af7223 */ /* 0x000fe200000101a2 */
[----:B------:R-:W-:Y:S01]  /*9e50*/  FFMA.FTZ R150, R194, UR37, R67 ;  /* 0x00000025c2967c23 */ /* 0x000fe20008010043 */
[----:B------:R-:W-:Y:S01]  /*9e60*/  FMUL.FTZ R157, R62, UR36 ;  /* 0x000000243e9d7c20 */ /* 0x000fe20008410000 */
[----:B------:R-:W-:Y:S01]  /*9e70*/  FFMA.FTZ R67, R113, UR37, -R60 ;  /* 0x0000002571437c23 */ /* 0x000fe2000801083c */
[----:B------:R-:W-:Y:S01]  /*9e80*/  FFMA.FTZ R76, R116, UR37, -R61 ;  /* 0x00000025744c7c23 */ /* 0x000fe2000801083d */
[----:B------:R-:W-:Y:S01]  /*9e90*/  FFMA.FTZ R168, -R5, R168, R175 ;  /* 0x000000a805a87223 */ /* 0x000fe200000101af */
[----:B------:R-:W-:Y:S01]  /*9ea0*/  FMUL.FTZ R62, R111, UR36 ;  /* 0x000000246f3e7c20 */ /* 0x000fe20008410000 */
[----:B------:R-:W-:Y:S01]  /*9eb0*/  FMUL.FTZ R63, R112, UR36 ;  /* 0x00000024703f7c20 */ /* 0x000fe20008410000 */
[----:B------:R-:W-:Y:S01]  /*9ec0*/  FMUL.FTZ R60, R113, UR36 ;  /* 0x00000024713c7c20 */ /* 0x000fe20008410000 */
[----:B------:R-:W-:Y:S01]  /*9ed0*/  FMUL.FTZ R61, R116, UR36 ;  /* 0x00000024743d7c20 */ /* 0x000fe20008410000 */
[----:B------:R-:W-:Y:S01]  /*9ee0*/  FFMA.FTZ R173, -R4, R173, R168 ;  /* 0x000000ad04ad7223 */ /* 0x000fe200000101a8 */
[C---:B------:R-:W-:Y:S01]  /*9ef0*/  IADD3 R141, PT, PT, R182.reuse, 0x100, RZ ;  /* 0x00000100b68d7810 */ /* 0x040fe20007ffe0ff */
[----:B------:R-:W-:Y:S01]  /*9f00*/  FFMA.FTZ R138, R201, UR37, R138 ;  /* 0x00000025c98a7c23 */ /* 0x000fe2000801008a */
[----:B------:R-:W-:Y:S01]  /*9f10*/  IADD3 R143, PT, PT, R182, 0x180, RZ ;  /* 0x00000180b68f7810 */ /* 0x000fe20007ffe0ff */
[----:B------:R-:W-:Y:S01]  /*9f20*/  FFMA.FTZ R152, R197, UR37, R152 ;  /* 0x00000025c5987c23 */ /* 0x000fe20008010098 */
[----:B------:R-:W-:Y:S01]  /*9f30*/  ISETP.GE.AND P3, PT, R64, 0x81, PT ;  /* 0x000000814000780c */ /* 0x000fe20003f66270 */
[----:B------:R-:W-:Y:S01]  /*9f40*/  FFMA.FTZ R163, R196, UR37, R163 ;  /* 0x00000025c4a37c23 */ /* 0x000fe200080100a3 */
[----:B------:R-:W-:Y:S01]  /*9f50*/  FFMA.FTZ R157, R74, UR37, R157 ;  /* 0x000000254a9d7c23 */ /* 0x000fe2000801009d */
[----:B------:R-:W-:Y:S01]  /*9f60*/  FFMA.FTZ R113, R75, UR37, R62 ;  /* 0x000000254b717c23 */ /* 0x000fe2000801003e */
[----:B------:R-:W-:Y:S01]  /*9f70*/  FFMA.FTZ R116, R72, UR37, R63 ;  /* 0x0000002548747c23 */ /* 0x000fe2000801003f */
[----:B------:R-:W-:Y:S01]  /*9f80*/  FFMA.FTZ R111, R73, UR37, R60 ;  /* 0x00000025496f7c23 */ /* 0x000fe2000801003c */
[----:B------:R-:W-:Y:S01]  /*9f90*/  FFMA.FTZ R112, R222, UR37, R61 ;  /* 0x00000025de707c23 */ /* 0x000fe2000801003d */
[----:B0-----:R-:W-:Y:S06]  /*9fa0*/  @!P2 BRA `(.L_x_618) ;  /* 0x000000000010a947 */ /* 0x001fec0003800000 */
[----:B------:R-:W-:-:S04]  /*9fb0*/  LEA.HI R60, R182, R182, RZ, 0x1b ;  /* 0x000000b6b63c7211 */ /* 0x000fc800078fd8ff */
[----:B------:R-:W-:-:S05]  /*9fc0*/  LEA R60, R60, UR28, 0x2 ;  /* 0x0000001c3c3c7c11 */ /* 0x000fca000f8e10ff */
[----:B------:R-:W0:Y:S04]  /*9fd0*/  LDS R61, [R60+0x4200] ;  /* 0x004200003c3d7984 */ /* 0x000e280000000800 */
[----:B0-----:R0:W-:Y:S02]  /*9fe0*/  REDG.E.ADD.F32.FTZ.RN.STRONG.GPU desc[UR34][R68.64], R61 ;  /* 0x0000003d440079a6 */ /* 0x0011e4000c12f322 */
.L_x_618:
[----:B------:R-:W-:Y:S05]  /*9ff0*/  BSYNC.RECONVERGENT B0 ;  /* 0x0000000000007941 */ /* 0x000fea0003800200 */
.L_x_617:
[----:B------:R-:W-:Y:S04]  /*a000*/  BSSY.RECONVERGENT B0, `(.L_x_619) ;  /* 0x0000003000007945 */ /* 0x000fe80003800200 */
[----:B------:R-:W-:Y:S05]  /*a010*/  @!P3 BRA `(.L_x_620) ;  /* 0x000000000004b947 */ /* 0x000fea0003800000 */
[----:B------:R1:W-:Y:S02]  /*a020*/  REDG.E.ADD.F32.FTZ.RN.STRONG.GPU desc[UR34][R68.64+0x200], R145 ;  /* 0x00020091440079a6 */ /* 0x0003e4000c12f322 */
.L_x_620:
[----:B------:R-:W-:Y:S05]  /*a030*/  BSYNC.RECONVERGENT B0 ;  /* 0x0000000000007941 */ /* 0x000fea0003800200 */
.L_x_619:
[-C--:B------:R-:W-:Y:S01]  /*a040*/  LEA.HI R141, R141, R182.reuse, RZ, 0x1b ;  /* 0x000000b68d8d7211 */ /* 0x080fe200078fd8ff */
[----:B------:R-:W-:Y:S01]  /*a050*/  BSSY.RECONVERGENT B0, `(.L_x_621) ;  /* 0x000000f000007945 */ /* 0x000fe20003800200 */
[----:B------:R-:W-:Y:S02]  /*a060*/  ISETP.GE.AND P6, PT, R64, 0x101, PT ;  /* 0x000001014000780c */ /* 0x000fe40003fc6270 */
[----:B0-----:R-:W-:Y:S02]  /*a070*/  LEA R61, R141, UR28, 0x2 ;  /* 0x0000001c8d3d7c11 */ /* 0x001fe4000f8e10ff */
[----:B------:R-:W-:Y:S02]  /*a080*/  IADD3 R60, PT, PT, R182, 0x200, RZ ;  /* 0x00000200b63c7810 */ /* 0x000fe40007ffe0ff */
[-C--:B------:R-:W-:Y:S02]  /*a090*/  LEA.HI R143, R143, R182.reuse, RZ, 0x1b ;  /* 0x000000b68f8f7211 */ /* 0x080fe400078fd8ff */
[----:B------:R-:W0:Y:S01]  /*a0a0*/  LDS R61, [R61+0x4600] ;  /* 0x004600003d3d7984 */ /* 0x000e220000000800 */
[----:B------:R-:W-:-:S02]  /*a0b0*/  LEA.HI R60, R60, R182, RZ, 0x1b ;  /* 0x000000b63c3c7211 */ /* 0x000fc400078fd8ff */
[----:B------:R-:W-:Y:S02]  /*a0c0*/  IADD3 R63, PT, PT, R182, 0x280, RZ ;  /* 0x00000280b63f7810 */ /* 0x000fe40007ffe0ff */
[----:B------:R-:W-:Y:S02]  /*a0d0*/  LEA R143, R143, UR28, 0x2 ;  /* 0x0000001c8f8f7c11 */ /* 0x000fe4000f8e10ff */
[C---:B------:R-:W-:Y:S02]  /*a0e0*/  ISETP.GE.AND P2, PT, R64.reuse, 0x181, PT ;  /* 0x000001814000780c */ /* 0x040fe40003f46270 */
[C---:B------:R-:W-:Y:S02]  /*a0f0*/  ISETP.GE.AND P3, PT, R64.reuse, 0x201, PT ;  /* 0x000002014000780c */ /* 0x040fe40003f66270 */
[C---:B------:R-:W-:Y:S02]  /*a100*/  ISETP.GE.AND P4, PT, R64.reuse, 0x281, PT ;  /* 0x000002814000780c */ /* 0x040fe40003f86270 */
[----:B------:R-:W-:Y:S01]  /*a110*/  ISETP.GE.AND P5, PT, R64, 0x301, PT ;  /* 0x000003014000780c */ /* 0x000fe20003fa6270 */
[----:B------:R-:W-:-:S12]  /*a120*/  @!P6 BRA `(.L_x_622) ;  /* 0x000000000004e947 */ /* 0x000fd80003800000 */
[----:B0-----:R2:W-:Y:S02]  /*a130*/  REDG.E.ADD.F32.FTZ.RN.STRONG.GPU desc[UR34][R68.64+0x400], R61 ;  /* 0x0004003d440079a6 */ /* 0x0015e4000c12f322 */
.L_x_622:
[----:B------:R-:W-:Y:S05]  /*a140*/  BSYNC.RECONVERGENT B0 ;  /* 0x0000000000007941 */ /* 0x000fea0003800200 */
.L_x_621:
[----:B0-2---:R0:W2:Y:S01]  /*a150*/  LDS R61, [R143+0x4800] ;  /* 0x004800008f3d7984 */ /* 0x0050a20000000800 */
[----:B------:R-:W-:Y:S01]  /*a160*/  BSSY.RECONVERGENT B0, `(.L_x_623) ;  /* 0x0000006000007945 */ /* 0x000fe20003800200 */
[----:B------:R-:W-:Y:S02]  /*a170*/  IADD3 R141, PT, PT, R182, 0x300, RZ ;  /* 0x00000300b68d7810 */ /* 0x000fe40007ffe0ff */
[----:B------:R-:W-:Y:S02]  /*a180*/  LEA R60, R60, UR28, 0x2 ;  /* 0x0000001c3c3c7c11 */ /* 0x000fe4000f8e10ff */
[----:B------:R-:W-:Y:S01]  /*a190*/  LEA.HI R63, R63, R182, RZ, 0x1b ;  /* 0x000000b63f3f7211 */ /* 0x000fe200078fd8ff */
[----:B------:R-:W-:Y:S06]  /*a1a0*/  @!P2 BRA `(.L_x_624) ;  /* 0x000000000004a947 */ /* 0x000fec0003800000 */
[----:B--2---:R3:W-:Y:S02]  /*a1b0*/  REDG.E.ADD.F32.FTZ.RN.STRONG.GPU desc[UR34][R68.64+0x600], R61 ;  /* 0x0006003d440079a6 */ /* 0x0047e4000c12f322 */
.L_x_624:
[----:B------:R-:W-:Y:S05]  /*a1c0*/  BSYNC.RECONVERGENT B0 ;  /* 0x0000000000007941 */ /* 0x000fea0003800200 */
.L_x_623:
[----:B--23--:R2:W3:Y:S01]  /*a1d0*/  LDS R61, [R60+0x4a00] ;  /* 0x004a00003c3d7984 */ /* 0x00c4e20000000800 */
[----:B------:R-:W-:Y:S01]  /*a1e0*/  BSSY.RECONVERGENT B0, `(.L_x_625) ;  /* 0x0000005000007945 */ /* 0x000fe20003800200 */
[----:B------:R-:W-:Y:S02]  /*a1f0*/  LEA.HI R141, R141, R182, RZ, 0x1b ;  /* 0x000000b68d8d7211 */ /* 0x000fe400078fd8ff */
[----:B------:R-:W-:Y:S01]  /*a200*/  LEA R63, R63, UR28, 0x2 ;  /* 0x0000001c3f3f7c11 */ /* 0x000fe2000f8e10ff */
[----:B------:R-:W-:Y:S06]  /*a210*/  @!P3 BRA `(.L_x_626) ;  /* 0x000000000004b947 */ /* 0x000fec0003800000 */
[----:B---3--:R3:W-:Y:S02]  /*a220*/  REDG.E.ADD.F32.FTZ.RN.STRONG.GPU desc[UR34][R68.64+0x800], R61 ;  /* 0x0008003d440079a6 */ /* 0x0087e4000c12f322 */
.L_x_626:
[----:B------:R-:W-:Y:S05]  /*a230*/  BSYNC.RECONVERGENT B0 ;  /* 0x0000000000007941 */ /* 0x000fea0003800200 */
.L_x_625:
[----:B---3--:R3:W0:Y:S01]  /*a240*/  LDS R61, [R63+0x4c00] ;  /* 0x004c00003f3d7984 */ /* 0x0086220000000800 */
[----:B------:R-:W-:Y:S01]  /*a250*/  BSSY.RECONVERGENT B0, `(.L_x_627) ;  /* 0x0000004000007945 */ /* 0x000fe20003800200 */
[----:B--2---:R-:W-:-:S03]  /*a260*/  LEA R60, R141, UR28, 0x2 ;  /* 0x0000001c8d3c7c11 */ /* 0x004fc6000f8e10ff */
[----:B------:R-:W-:Y:S05]  /*a270*/  @!P4 BRA `(.L_x_628) ;  /* 0x000000000004c947 */ /* 0x000fea0003800000 */
[----:B0-----:R2:W-:Y:S02]  /*a280*/  REDG.E.ADD.F32.FTZ.RN.STRONG.GPU desc[UR34][R68.64+0xa00], R61 ;  /* 0x000a003d440079a6 */ /* 0x0015e4000c12f322 */
.L_x_628:
[----:B------:R-:W-:Y:S05]  /*a290*/  BSYNC.RECONVERGENT B0 ;  /* 0x0000000000007941 */ /* 0x000fea0003800200 */
.L_x_627:
[----:B0-2---:R0:W2:Y:S01]  /*a2a0*/  LDS R61, [R60+0x4e00] ;  /* 0x004e00003c3d7984 */ /* 0x0050a20000000800 */
[----:B------:R-:W-:Y:S01]  /*a2b0*/  BSSY.RECONVERGENT B0, `(.L_x_629) ;  /* 0x0000005000007945 */ /* 0x000fe20003800200 */
[C---:B---3--:R-:W-:Y:S02]  /*a2c0*/  IADD3 R63, PT, PT, R182.reuse, 0x380, RZ ;  /* 0x00000380b63f7810 */ /* 0x048fe40007ffe0ff */
[----:B------:R-:W-:Y:S01]  /*a2d0*/  LOP3.LUT R141, R182, 0x400, RZ, 0xfc, !PT ;  /* 0x00000400b68d7812 */ /* 0x000fe200078efcff */
[----:B------:R-:W-:Y:S06]  /*a2e0*/  @!P5 BRA `(.L_x_630) ;  /* 0x000000000004d947 */ /* 0x000fec0003800000 */
[----:B--2---:R3:W-:Y:S02]  /*a2f0*/  REDG.E.ADD.F32.FTZ.RN.STRONG.GPU desc[UR34][R68.64+0xc00], R61 ;  /* 0x000c003d440079a6 */ /* 0x0047e4000c12f322 */
.L_x_630:
[----:B------:R-:W-:Y:S05]  /*a300*/  BSYNC.RECONVERGENT B0 ;  /* 0x0000000000007941 */ /* 0x000fea0003800200 */
.L_x_629:
[----:B--23--:R-:W-:Y:S01]  /*a310*/  IADD3 R61, PT, PT, R182, 0x480, RZ ;  /* 0x00000480b63d7810 */ /* 0x00cfe20007ffe0ff */
[----:B------:R-:W-:Y:S01]  /*a320*/  BSSY.RECONVERGENT B0, `(.L_x_631) ;  /* 0x000000f000007945 */ /* 0x000fe20003800200 */
[-C--:B------:R-:W-:Y:S02]  /*a330*/  LEA.HI R63, R63, R182.reuse, RZ, 0x1b ;  /* 0x000000b63f3f7211 */ /* 0x080fe400078fd8ff */
[-C--:B0-----:R-:W-:Y:S02]  /*a340*/  LEA.HI R60, R61, R182.reuse, RZ, 0x1b ;  /* 0x000000b63d3c7211 */ /* 0x081fe400078fd8ff */
[----:B------:R-:W-:Y:S02]  /*a350*/  LEA R61, R63, UR28, 0x2 ;  /* 0x0000001c3f3d7c11 */ /* 0x000fe4000f8e10ff */
[----:B------:R-:W-:Y:S02]  /*a360*/  ISETP.GE.AND P6, PT, R64, 0x381, PT ;  /* 0x000003814000780c */ /* 0x000fe40003fc6270 */
[----:B------:R-:W-:-:S02]  /*a370*/  LEA.HI R141, R141, R182, RZ, 0x1b ;  /* 0x000000b68d8d7211 */ /* 0x000fc400078fd8ff */
[----:B------:R-:W0:Y:S01]  /*a380*/  LDS R61, [R61+0x5000] ;  /* 0x005000003d3d7984 */ /* 0x000e220000000800 */
        /* <DEDUP_REMOVED lines=8> */
.L_x_632:
[----:B------:R-:W-:Y:S05]  /*a410*/  BSYNC.RECONVERGENT B0 ;  /* 0x0000000000007941 */ /* 0x000fea0003800200 */
.L_x_631:
[----:B0-2---:R0:W2:Y:S01]  /*a420*/  LDS R61, [R141+0x5200] ;  /* 0x005200008d3d7984 */ /* 0x0050a20000000800 */
[----:B------:R-:W-:Y:S01]  /*a430*/  BSSY.RECONVERGENT B0, `(.L_x_633) ;  /* 0x0000006000007945 */ /* 0x000fe20003800200 */
[----:B------:R-:W-:Y:S02]  /*a440*/  IADD3 R63, PT, PT, R182, 0x580, RZ ;  /* 0x00000580b63f7810 */ /* 0x000fe40007ffe0ff */
[----:B------:R-:W-:Y:S02]  /*a450*/  LEA.HI R143, R143, R182, RZ, 0x1b ;  /* 0x000000b68f8f7211 */ /* 0x000fe400078fd8ff */
[----:B------:R-:W-:Y:S01]  /*a460*/  LEA R60, R60, UR28, 0x2 ;  /* 0x0000001c3c3c7c11 */ /* 0x000fe2000f8e10ff */
[----:B------:R-:W-:Y:S06]  /*a470*/  @!P2 BRA `(.L_x_634) ;  /* 0x000000000004a947 */ /* 0x000fec0003800000 */
[----:B--2---:R3:W-:Y:S02]  /*a480*/  REDG.E.ADD.F32.FTZ.RN.STRONG.GPU desc[UR34][R68.64+0x1000], R61 ;  /* 0x0010003d440079a6 */ /* 0x0047e4000c12f322 */
.L_x_634:
[----:B------:R-:W-:Y:S05]  /*a490*/  BSYNC.RECONVERGENT B0 ;  /* 0x0000000000007941 */ /* 0x000fea0003800200 */
.L_x_633:
[----:B--23--:R2:W3:Y:S01]  /*a4a0*/  LDS R61, [R60+0x5400] ;  /* 0x005400003c3d7984 */ /* 0x00c4e20000000800 */
[----:B------:R-:W-:Y:S01]  /*a4b0*/  BSSY.RECONVERGENT B0, `(.L_x_635) ;  /* 0x0000005000007945 */ /* 0x000fe20003800200 */
[----:B------:R-:W-:Y:S02]  /*a4c0*/  LEA.HI R63, R63, R182, RZ, 0x1b ;  /* 0x000000b63f3f7211 */ /* 0x000fe400078fd8ff */
[----:B------:R-:W-:Y:S01]  /*a4d0*/  LEA R143, R143, UR28, 0x2 ;  /* 0x0000001c8f8f7c11 */ /* 0x000fe2000f8e10ff */
[----:B------:R-:W-:Y:S06]  /*a4e0*/  @!P3 BRA `(.L_x_636) ;  /* 0x000000000004b947 */ /* 0x000fec0003800000 */
[----:B---3--:R3:W-:Y:S02]  /*a4f0*/  REDG.E.ADD.F32.FTZ.RN.STRONG.GPU desc[UR34][R68.64+0x1200], R61 ;  /* 0x0012003d440079a6 */ /* 0x0087e4000c12f322 */
.L_x_636:
[----:B------:R-:W-:Y:S05]  /*a500*/  BSYNC.RECONVERGENT B0 ;  /* 0x0000000000007941 */ /* 0x000fea0003800200 */
.L_x_635:
[----:B---3--:R3:W0:Y:S01]  /*a510*/  LDS R61, [R143+0x5600] ;  /* 0x005600008f3d7984 */ /* 0x0086220000000800 */
[----:B------:R-:W-:Y:S01]  /*a520*/  BSSY.RECONVERGENT B0, `(.L_x_637) ;  /* 0x0000004000007945 */ /* 0x000fe20003800200 */
[----:B--2---:R-:W-:-:S03]  /*a530*/  LEA R60, R63, UR28, 0x2 ;  /* 0x0000001c3f3c7c11 */ /* 0x004fc6000f8e10ff */
[----:B------:R-:W-:Y:S05]  /*a540*/  @!P4 BRA `(.L_x_638) ;  /* 0x000000000004c947 */ /* 0x000fea0003800000 */
[----:B0-----:R2:W-:Y:S02]  /*a550*/  REDG.E.ADD.F32.FTZ.RN.STRONG.GPU desc[UR34][R68.64+0x1400], R61 ;  /* 0x0014003d440079a6 */ /* 0x0015e4000c12f322 */
.L_x_638:
[----:B------:R-:W-:Y:S05]  /*a560*/  BSYNC.RECONVERGENT B0 ;  /* 0x0000000000007941 */ /* 0x000fea0003800200 */
.L_x_637:
[----:B0-2---:R0:W2:Y:S01]  /*a570*/  LDS R61, [R60+0x5800] ;  /* 0x005800003c3d7984 */ /* 0x0050a20000000800 */
[----:B------:R-:W-:Y:S01]  /*a580*/  BSSY.RECONVERGENT B0, `(.L_x_639) ;  /* 0x0000005000007945 */ /* 0x000fe20003800200 */
[C---:B------:R-:W-:Y:S02]  /*a590*/  IADD3 R63, PT, PT, R182.reuse, 0x600, RZ ;  /* 0x00000600b63f7810 */ /* 0x040fe40007ffe0ff */
[----:B------:R-:W-:Y:S01]  /*a5a0*/  IADD3 R141, PT, PT, R182, 0x680, RZ ;  /* 0x00000680b68d7810 */ /* 0x000fe20007ffe0ff */
[----:B------:R-:W-:Y:S06]  /*a5b0*/  @!P5 BRA `(.L_x_640) ;  /* 0x000000000004d947 */ /* 0x000fec0003800000 */
[----:B--2---:R2:W-:Y:S02]  /*a5c0*/  REDG.E.ADD.F32.FTZ.RN.STRONG.GPU desc[UR34][R68.64+0x1600], R61 ;  /* 0x0016003d440079a6 */ /* 0x0045e4000c12f322 */
.L_x_640:
[----:B------:R-:W-:Y:S05]  /*a5d0*/  BSYNC.RECONVERGENT B0 ;  /* 0x0000000000007941 */ /* 0x000fea0003800200 */
.L_x_639:
[----:B--2---:R-:W-:Y:S01]  /*a5e0*/  IADD3 R61, PT, PT, R182, 0x700, RZ ;  /* 0x00000700b63d7810 */ /* 0x004fe20007ffe0ff */
[----:B------:R-:W-:Y:S01]  /*a5f0*/  BSSY.RECONVERGENT B0, `(.L_x_641) ;  /* 0x000000f000007945 */ /* 0x000fe20003800200 */
[-C--:B------:R-:W-:Y:S02]  /*a600*/  LEA.HI R63, R63, R182.reuse, RZ, 0x1b ;  /* 0x000000b63f3f7211 */ /* 0x080fe400078fd8ff */
[-C--:B0-----:R-:W-:Y:S02]  /*a610*/  LEA.HI R60, R61, R182.reuse, RZ, 0x1b ;  /* 0x000000b63d3c7211 */ /* 0x081fe400078fd8ff */
[----:B------:R-:W-:Y:S02]  /*a620*/  LEA R61, R63, UR28, 0x2 ;  /* 0x0000001c3f3d7c11 */ /* 0x000fe4000f8e10ff */
[----:B------:R-:W-:Y:S02]  /*a630*/  ISETP.GE.AND P6, PT, R64, 0x601, PT ;  /* 0x000006014000780c */ /* 0x000fe40003fc6270 */
[----:B------:R-:W-:-:S02]  /*a640*/  LEA.HI R141, R141, R182, RZ, 0x1b ;  /* 0x000000b68d8d7211 */ /* 0x000fc400078fd8ff */
[----:B------:R-:W0:Y:S01]  /*a650*/  LDS R61, [R61+0x5a00] ;  /* 0x005a00003d3d7984 */ /* 0x000e220000000800 */
[----:B---3--:R-:W-:Y:S02]  /*a660*/  IADD3 R143, PT, PT, R182, 0x780, RZ ;  /* 0x00000780b68f7810 */ /* 0x008fe40007ffe0ff */
[----:B------:R-:W-:Y:S02]  /*a670*/  LEA R141, R141, UR28, 0x2 ;  /* 0x0000001c8d8d7c11 */ /* 0x000fe4000f8e10ff */
[C---:B------:R-:W-:Y:S02]  /*a680*/  ISETP.GE.AND P2, PT, R64.reuse, 0x681, PT ;  /* 0x000006814000780c */ /* 0x040fe40003f46270 */
[C---:B------:R-:W-:Y:S02]  /*a690*/  ISETP.GE.AND P3, PT, R64.reuse, 0x701, PT ;  /* 0x000007014000780c */ /* 0x040fe40003f66270 */
[C---:B------:R-:W-:Y:S02]  /*a6a0*/  ISETP.GE.AND P4, PT, R64.reuse, 0x781, PT ;  /* 0x000007814000780c */ /* 0x040fe40003f86270 */
[----:B------:R-:W-:Y:S01]  /*a6b0*/  ISETP.GE.AND P5, PT, R64, 0x801, PT ;  /* 0x000008014000780c */ /* 0x000fe20003fa6270 */
[----:B------:R-:W-:-:S12]  /*a6c0*/  @!P6 BRA `(.L_x_642) ;  /* 0x000000000004e947 */ /* 0x000fd80003800000 */
[----:B0-----:R2:W-:Y:S02]  /*a6d0*/  REDG.E.ADD.F32.FTZ.RN.STRONG.GPU desc[UR34][R68.64+0x1800], R61 ;  /* 0x0018003d440079a6 */ /* 0x0015e4000c12f322 */
.L_x_642:
[----:B------:R-:W-:Y:S05]  /*a6e0*/  BSYNC.RECONVERGENT B0 ;  /* 0x0000000000007941 */ /* 0x000fea0003800200 */
.L_x_641:
[----:B0-2---:R0:W2:Y:S01]  /*a6f0*/  LDS R61, [R141+0x5c00] ;  /* 0x005c00008d3d7984 */ /* 0x0050a20000000800 */
[----:B------:R-:W-:Y:S01]  /*a700*/  BSSY.RECONVERGENT B0, `(.L_x_643) ;  /* 0x0000006000007945 */ /* 0x000fe20003800200 */
[----:B------:R-:W-:Y:S02]  /*a710*/  LOP3.LUT R63, R182, 0x800, RZ, 0xfc, !PT ;  /* 0x00000800b63f7812 */ /* 0x000fe400078efcff */
[----:B------:R-:W-:Y:S02]  /*a720*/  LEA.HI R143, R143, R182, RZ, 0x1b ;  /* 0x000000b68f8f7211 */ /* 0x000fe400078fd8ff */
[----:B------:R-:W-:Y:S01]  /*a730*/  LEA R60, R60, UR28, 0x2 ;  /* 0x0000001c3c3c7c11 */ /* 0x000fe2000f8e10ff */
[----:B------:R-:W-:Y:S06]  /*a740*/  @!P2 BRA `(.L_x_644) ;  /* 0x000000000004a947 */ /* 0x000fec0003800000 */
[----:B--2---:R3:W-:Y:S02]  /*a750*/  REDG.E.ADD.F32.FTZ.RN.STRONG.GPU desc[UR34][R68.64+0x1a00], R61 ;  /* 0x001a003d440079a6 */ /* 0x0047e4000c12f322 */
.L_x_644:
[----:B------:R-:W-:Y:S05]  /*a760*/  BSYNC.RECONVERGENT B0 ;  /* 0x0000000000007941 */ /* 0x000fea0003800200 */
.L_x_643:
[----:B--23--:R2:W3:Y:S01]  /*a770*/  LDS R61, [R60+0x5e00] ;  /* 0x005e00003c3d7984 */ /* 0x00c4e20000000800 */
[----:B------:R-:W-:Y:S01]  /*a780*/  BSSY.RECONVERGENT B0, `(.L_x_645) ;  /* 0x0000005000007945 */ /* 0x000fe20003800200 */
[----:B------:R-:W-:Y:S02]  /*a790*/  LEA.HI R63, R63, R182, RZ, 0x1b ;  /* 0x000000b63f3f7211 */ /* 0x000fe400078fd8ff */
[----:B------:R-:W-:Y:S01]  /*a7a0*/  LEA R143, R143, UR28, 0x2 ;  /* 0x0000001c8f8f7c11 */ /* 0x000fe2000f8e10ff */
[----:B------:R-:W-:Y:S06]  /*a7b0*/  @!P3 BRA `(.L_x_646) ;  /* 0x000000000004b947 */ /* 0x000fec0003800000 */
[----:B---3--:R3:W-:Y:S02]  /*a7c0*/  REDG.E.ADD.F32.FTZ.RN.STRONG.GPU desc[UR34][R68.64+0x1c00], R61 ;  /* 0x001c003d440079a6 */ /* 0x0087e4000c12f322 */
.L_x_646:
[----:B------:R-:W-:Y:S05]  /*a7d0*/  BSYNC.RECONVERGENT B0 ;  /* 0x0000000000007941 */ /* 0x000fea0003800200 */
.L_x_645:
[----:B---3--:R3:W0:Y:S01]  /*a7e0*/  LDS R61, [R143+0x6000] ;  /* 0x006000008f3d7984 */ /* 0x0086220000000800 */
[----:B------:R-:W-:Y:S01]  /*a7f0*/  BSSY.RECONVERGENT B0, `(.L_x_647) ;  /* 0x0000004000007945 */ /* 0x000fe20003800200 */
[----:B--2---:R-:W-:-:S03]  /*a800*/  LEA R60, R63, UR28, 0x2 ;  /* 0x0000001c3f3c7c11 */ /* 0x004fc6000f8e10ff */
[----:B------:R-:W-:Y:S05]  /*a810*/  @!P4 BRA `(.L_x_648) ;  /* 0x000000000004c947 */ /* 0x000fea0003800000 */
[----:B0-----:R2:W-:Y:S02]  /*a820*/  REDG.E.ADD.F32.FTZ.RN.STRONG.GPU desc[UR34][R68.64+0x1e00], R61 ;  /* 0x001e003d440079a6 */ /* 0x0015e4000c12f322 */
.L_x_648:
[----:B------:R-:W-:Y:S05]  /*a830*/  BSYNC.RECONVERGENT B0 ;  /* 0x0000000000007941 */ /* 0x000fea0003800200 */
.L_x_647:
[----:B0-2---:R0:W2:Y:S01]  /*a840*/  LDS R61, [R60+0x6200] ;  /* 0x006200003c3d7984 */ /* 0x0050a20000000800 */
[----:B------:R-:W-:Y:S01]  /*a850*/  BSSY.RECONVERGENT B0, `(.L_x_649) ;  /* 0x0000005000007945 */ /* 0x000fe20003800200 */
[C---:B------:R-:W-:Y:S02]  /*a860*/  IADD3 R63, PT, PT, R182.reuse, 0x880, RZ ;  /* 0x00000880b63f7810 */ /* 0x040fe40007ffe0ff */
[----:B------:R-:W-:Y:S01]  /*a870*/  IADD3 R141, PT, PT, R182, 0x900, RZ ;  /* 0x00000900b68d7810 */ /* 0x000fe20007ffe0ff */
[----:B------:R-:W-:Y:S06]  /*a880*/  @!P5 BRA `(.L_x_650) ;  /* 0x000000000004d947 */ /* 0x000fec0003800000 */
[----:B--2---:R2:W-:Y:S02]  /*a890*/  REDG.E.ADD.F32.FTZ.RN.STRONG.GPU desc[UR34][R68.64+0x2000], R61 ;  /* 0x0020003d440079a6 */ /* 0x0045e4000c12f322 */
.L_x_650:
[----:B------:R-:W-:Y:S05]  /*a8a0*/  BSYNC.RECONVERGENT B0 ;  /* 0x0000000000007941 */ /* 0x000fea0003800200 */
.L_x_649:
        /* <DEDUP_REMOVED lines=16> */
.L_x_652:
[----:B------:R-:W-:Y:S05]  /*a9b0*/  BSYNC.RECONVERGENT B0 ;  /* 0x0000000000007941 */ /* 0x000fea0003800200 */
.L_x_651:
[----:B0-2---:R0:W2:Y:S01]  /*a9c0*/  LDS R61, [R141+0x6600] ;  /* 0x006600008d3d7984 */ /* 0x0050a20000000800 */
[----:B------:R-:W-:Y:S01]  /*a9d0*/  BSSY.RECONVERGENT B0, `(.L_x_653) ;  /* 0x0000006000007945 */ /* 0x000fe20003800200 */
[----:B------:R-:W-:Y:S02]  /*a9e0*/  IADD3 R63, PT, PT, R182, 0xa80, RZ ;  /* 0x00000a80b63f7810 */ /* 0x000fe40007ffe0ff */
[----:B------:R-:W-:Y:S02]  /*a9f0*/  LEA.HI R143, R143, R182, RZ, 0x1b ;  /* 0x000000b68f8f7211 */ /* 0x000fe400078fd8ff */
[----:B------:R-:W-:Y:S01]  /*aa00*/  LEA R60, R60, UR28, 0x2 ;  /* 0x0000001c3c3c7c11 */ /* 0x000fe2000f8e10ff */
[----:B------:R-:W-:Y:S06]  /*aa10*/  @!P2 BRA `(.L_x_654) ;  /* 0x000000000004a947 */ /* 0x000fec0003800000 */
[----:B--2---:R3:W-:Y:S02]  /*aa20*/  REDG.E.ADD.F32.FTZ.RN.STRONG.GPU desc[UR34][R68.64+0x2400], R61 ;  /* 0x0024003d440079a6 */ /* 0x0047e4000c12f322 */
.L_x_654:
[----:B------:R-:W-:Y:S05]  /*aa30*/  BSYNC.RECONVERGENT B0 ;  /* 0x0000000000007941 */ /* 0x000fea0003800200 */
.L_x_653:
[----:B--23--:R2:W3:Y:S01]  /*aa40*/  LDS R61, [R60+0x6800] ;  /* 0x006800003c3d7984 */ /* 0x00c4e20000000800 */
[----:B------:R-:W-:Y:S01]  /*aa50*/  BSSY.RECONVERGENT B0, `(.L_x_655) ;  /* 0x0000005000007945 */ /* 0x000fe20003800200 */
[----:B------:R-:W-:Y:S02]  /*aa60*/  LEA.HI R63, R63, R182, RZ, 0x1b ;  /* 0x000000b63f3f7211 */ /* 0x000fe400078fd8ff */
[----:B------:R-:W-:Y:S01]  /*aa70*/  LEA R143, R143, UR28, 0x2 ;  /* 0x0000001c8f8f7c11 */ /* 0x000fe2000f8e10ff */
[----:B------:R-:W-:Y:S06]  /*aa80*/  @!P3 BRA `(.L_x_656) ;  /* 0x000000000004b947 */ /* 0x000fec0003800000 */
[----:B---3--:R3:W-:Y:S02]  /*aa90*/  REDG.E.ADD.F32.FTZ.RN.STRONG.GPU desc[UR34][R68.64+0x2600], R61 ;  /* 0x0026003d440079a6 */ /* 0x0087e4000c12f322 */
.L_x_656:
[----:B------:R-:W-:Y:S05]  /*aaa0*/  BSYNC.RECONVERGENT B0 ;  /* 0x0000000000007941 */ /* 0x000fea0003800200 */
.L_x_655:
[----:B---3--:R3:W0:Y:S01]  /*aab0*/  LDS R61, [R143+0x6a00] ;  /* 0x006a00008f3d7984 */ /* 0x0086220000000800 */
[----:B------:R-:W-:Y:S01]  /*aac0*/  BSSY.RECONVERGENT B0, `(.L_x_657) ;  /* 0x0000004000007945 */ /* 0x000fe20003800200 */
[----:B--2---:R-:W-:-:S03]  /*aad0*/  LEA R60, R63, UR28, 0x2 ;  /* 0x0000001c3f3c7c11 */ /* 0x004fc6000f8e10ff */
[----:B------:R-:W-:Y:S05]  /*aae0*/  @!P4 BRA `(.L_x_658) ;  /* 0x000000000004c947 */ /* 0x000fea0003800000 */
[----:B0-----:R2:W-:Y:S02]  /*aaf0*/  REDG.E.ADD.F32.FTZ.RN.STRONG.GPU desc[UR34][R68.64+0x2800], R61 ;  /* 0x0028003d440079a6 */ /* 0x0015e4000c12f322 */
.L_x_658:
[----:B------:R-:W-:Y:S05]  /*ab00*/  BSYNC.RECONVERGENT B0 ;  /* 0x0000000000007941 */ /* 0x000fea0003800200 */
.L_x_657:
[----:B0-2---:R0:W2:Y:S01]  /*ab10*/  LDS R61, [R60+0x6c00] ;  /* 0x006c00003c3d7984 */ /* 0x0050a20000000800 */
[----:B------:R-:W-:Y:S01]  /*ab20*/  BSSY.RECONVERGENT B0, `(.L_x_659) ;  /* 0x0000005000007945 */ /* 0x000fe20003800200 */
[C---:B------:R-:W-:Y:S02]  /*ab30*/  IADD3 R63, PT, PT, R182.reuse, 0xb00, RZ ;  /* 0x00000b00b63f7810 */ /* 0x040fe40007ffe0ff */
[----:B------:R-:W-:Y:S01]  /*ab40*/  IADD3 R141, PT, PT, R182, 0xb80, RZ ;  /* 0x00000b80b68d7810 */ /* 0x000fe20007ffe0ff */
[----:B------:R-:W-:Y:S06]  /*ab50*/  @!P5 BRA `(.L_x_660) ;  /* 0x000000000004d947 */ /* 0x000fec0003800000 */
[----:B--2---:R2:W-:Y:S02]  /*ab60*/  REDG.E.ADD.F32.FTZ.RN.STRONG.GPU desc[UR34][R68.64+0x2a00], R61 ;  /* 0x002a003d440079a6 */ /* 0x0045e4000c12f322 */
.L_x_660:
[----:B------:R-:W-:Y:S05]  /*ab70*/  BSYNC.RECONVERGENT B0 ;  /* 0x0000000000007941 */ /* 0x000fea0003800200 */
.L_x_659:
[----:B--2---:R-:W-:Y:S01]  /*ab80*/  LOP3.LUT R61, R182, 0xc00, RZ, 0xfc, !PT ;  /* 0x00000c00b63d7812 */ /* 0x004fe200078efcff */
        /* <DEDUP_REMOVED lines=15> */
.L_x_662:
[----:B------:R-:W-:Y:S05]  /*ac80*/  BSYNC.RECONVERGENT B0 ;  /* 0x0000000000007941 */ /* 0x000fea0003800200 */
.L_x_661:
[----:B0-2---:R0:W2:Y:S01]  /*ac90*/  LDS R61, [R141+0x7000] ;  /* 0x007000008d3d7984 */ /* 0x0050a20000000800 */
[----:B------:R-:W-:Y:S01]  /*aca0*/  BSSY.RECONVERGENT B0, `(.L_x_663) ;  /* 0x0000006000007945 */ /* 0x000fe20003800200 */
[----:B------:R-:W-:Y:S02]  /*acb0*/  IADD3 R63, PT, PT, R182, 0xd00, RZ ;  /* 0x00000d00b63f7810 */ /* 0x000fe40007ffe0ff */
[----:B------:R-:W-:Y:S02]  /*acc0*/  LEA.HI R143, R143, R182, RZ, 0x1b ;  /* 0x000000b68f8f7211 */ /* 0x000fe400078fd8ff */
[----:B------:R-:W-:Y:S01]  /*acd0*/  LEA R60, R60, UR28, 0x2 ;  /* 0x0000001c3c3c7c11 */ /* 0x000fe2000f8e10ff */
[----:B------:R-:W-:Y:S06]  /*ace0*/  @!P2 BRA `(.L_x_664) ;  /* 0x000000000004a947 */ /* 0x000fec0003800000 */
[----:B--2---:R3:W-:Y:S02]  /*acf0*/  REDG.E.ADD.F32.FTZ.RN.STRONG.GPU desc[UR34][R68.64+0x2e00], R61 ;  /* 0x002e003d440079a6 */ /* 0x0047e4000c12f322 */
.L_x_664:
[----:B------:R-:W-:Y:S05]  /*ad00*/  BSYNC.RECONVERGENT B0 ;  /* 0x0000000000007941 */ /* 0x000fea0003800200 */
.L_x_663:
[----:B--23--:R2:W3:Y:S01]  /*ad10*/  LDS R61, [R60+0x7200] ;  /* 0x007200003c3d7984 */ /* 0x00c4e20000000800 */
[----:B------:R-:W-:Y:S01]  /*ad20*/  BSSY.RECONVERGENT B0, `(.L_x_665) ;  /* 0x0000005000007945 */ /* 0x000fe20003800200 */
[----:B------:R-:W-:Y:S02]  /*ad30*/  LEA.HI R63, R63, R182, RZ, 0x1b ;  /* 0x000000b63f3f7211 */ /* 0x000fe400078fd8ff */
[----:B------:R-:W-:Y:S01]  /*ad40*/  LEA R62, R143, UR28, 0x2 ;  /* 0x0000001c8f3e7c11 */ /* 0x000fe2000f8e10ff */
[----:B------:R-:W-:Y:S06]  /*ad50*/  @!P3 BRA `(.L_x_666) ;  /* 0x000000000004b947 */ /* 0x000fec0003800000 */
[----:B---3--:R3:W-:Y:S02]  /*ad60*/  REDG.E.ADD.F32.FTZ.RN.STRONG.GPU desc[UR34][R68.64+0x3000], R61 ;  /* 0x0030003d440079a6 */ /* 0x0087e4000c12f322 */
.L_x_666:
[----:B------:R-:W-:Y:S05]  /*ad70*/  BSYNC.RECONVERGENT B0 ;  /* 0x0000000000007941 */ /* 0x000fea0003800200 */
.L_x_665:
[----:B---3--:R3:W1:Y:S01]  /*ad80*/  LDS R61, [R62+0x7400] ;  /* 0x007400003e3d7984 */ /* 0x0086620000000800 */
[----:B------:R-:W-:Y:S01]  /*ad90*/  BSSY.RECONVERGENT B0, `(.L_x_667) ;  /* 0x0000006000007945 */ /* 0x000fe20003800200 */
[C---:B0-----:R-:W-:Y:S02]  /*ada0*/  IADD3 R141, PT, PT, R182.reuse, 0xd80, RZ ;  /* 0x00000d80b68d7810 */ /* 0x041fe40007ffe0ff */
[----:B------:R-:W-:Y:S02]  /*adb0*/  IADD3 R143, PT, PT, R182, 0xe00, RZ ;  /* 0x00000e00b68f7810 */ /* 0x000fe40007ffe0ff */
[----:B------:R-:W-:Y:S01]  /*adc0*/  LEA R63, R63, UR28, 0x2 ;  /* 0x0000001c3f3f7c11 */ /* 0x000fe2000f8e10ff */
[----:B------:R-:W-:Y:S06]  /*add0*/  @!P4 BRA `(.L_x_668) ;  /* 0x000000000004c947 */ /* 0x000fec0003800000 */
[----:B-1----:R0:W-:Y:S02]  /*ade0*/  REDG.E.ADD.F32.FTZ.RN.STRONG.GPU desc[UR34][R68.64+0x3200], R61 ;  /* 0x0032003d440079a6 */ /* 0x0021e4000c12f322 */
.L_x_668:
[----:B------:R-:W-:Y:S05]  /*adf0*/  BSYNC.RECONVERGENT B0 ;  /* 0x0000000000007941 */ /* 0x000fea0003800200 */
.L_x_667:
[----:B01----:R0:W1:Y:S01]  /*ae00*/  LDS R61, [R63+0x7600] ;  /* 0x007600003f3d7984 */ /* 0x0030620000000800 */
[----:B------:R-:W-:Y:S01]  /*ae10*/  BSSY.RECONVERGENT B0, `(.L_x_669) ;  /* 0x0000005000007945 */ /* 0x000fe20003800200 */
[-C--:B------:R-:W-:Y:S02]  /*ae20*/  LEA.HI R141, R141, R182.reuse, RZ, 0x1b ;  /* 0x000000b68d8d7211 */ /* 0x080fe400078fd8ff */
[----:B------:R-:W-:Y:S01]  /*ae30*/  LEA.HI R143, R143, R182, RZ, 0x1b ;  /* 0x000000b68f8f7211 */ /* 0x000fe200078fd8ff */
[----:B------:R-:W-:Y:S06]  /*ae40*/  @!P5 BRA `(.L_x_670) ;  /* 0x000000000004d947 */ /* 0x000fec0003800000 */
[----:B-1----:R1:W-:Y:S02]  /*ae50*/  REDG.E.ADD.F32.FTZ.RN.STRONG.GPU desc[UR34][R68.64+0x3400], R61 ;  /* 0x0034003d440079a6 */ /* 0x0023e4000c12f322 */
.L_x_670:
[----:B------:R-:W-:Y:S05]  /*ae60*/  BSYNC.RECONVERGENT B0 ;  /* 0x0000000000007941 */ /* 0x000fea0003800200 */
.L_x_669:
[----:B-1----:R-:W-:Y:S01]  /*ae70*/  LEA R61, R141, UR28, 0x2 ;  /* 0x0000001c8d3d7c11 */ /* 0x002fe2000f8e10ff */
[----:B------:R-:W-:Y:S01]  /*ae80*/  BSSY.RECONVERGENT B0, `(.L_x_671) ;  /* 0x000000a000007945 */ /* 0x000fe20003800200 */
[C---:B------:R-:W-:Y:S02]  /*ae90*/  ISETP.GE.AND P6, PT, R64.reuse, 0xd81, PT ;  /* 0x00000d814000780c */ /* 0x040fe40003fc6270 */
[----:B------:R-:W-:Y:S02]  /*aea0*/  LEA R143, R143, UR28, 0x2 ;  /* 0x0000001c8f8f7c11 */ /* 0x000fe4000f8e10ff */
[----:B------:R-:W1:Y:S01]  /*aeb0*/  LDS R61, [R61+0x7800] ;  /* 0x007800003d3d7984 */ /* 0x000e620000000800 */
[C---:B------:R-:W-:Y:S02]  /*aec0*/  ISETP.GE.AND P2, PT, R64.reuse, 0xe01, PT ;  /* 0x00000e014000780c */ /* 0x040fe40003f46270 */
[C---:B------:R-:W-:Y:S02]  /*aed0*/  ISETP.GE.AND P3, PT, R64.reuse, 0xe81, PT ;  /* 0x00000e814000780c */ /* 0x040fe40003f66270 */
[----:B------:R-:W-:-:S02]  /*aee0*/  ISETP.GE.AND P4, PT, R64, 0xf01, PT ;  /* 0x00000f014000780c */ /* 0x000fc40003f86270 */
[----:B------:R-:W-:Y:S02]  /*aef0*/  ISETP.GE.AND P5, PT, R64, 0xf81, PT ;  /* 0x00000f814000780c */ /* 0x000fe40003fa6270 */
[----:B------:R-:W-:Y:S11]  /*af00*/  @!P6 BRA `(.L_x_672) ;  /* 0x000000000004e947 */ /* 0x000ff60003800000 */
[----:B-1----:R1:W-:Y:S02]  /*af10*/  REDG.E.ADD.F32.FTZ.RN.STRONG.GPU desc[UR34][R68.64+0x3600], R61 ;  /* 0x0036003d440079a6 */ /* 0x0023e4000c12f322 */
.L_x_672:
[----:B------:R-:W-:Y:S05]  /*af20*/  BSYNC.RECONVERGENT B0 ;  /* 0x0000000000007941 */ /* 0x000fea0003800200 */
.L_x_671:
[----:B-1----:R1:W0:Y:S01]  /*af30*/  LDS R61, [R143+0x7a00] ;  /* 0x007a00008f3d7984 */ /* 0x0022220000000800 */
[----:B------:R-:W-:Y:S04]  /*af40*/  BSSY.RECONVERGENT B0, `(.L_x_673) ;  /* 0x0000003000007945 */ /* 0x000fe80003800200 */
[----:B------:R-:W-:Y:S05]  /*af50*/  @!P2 BRA `(.L_x_674) ;  /* 0x000000000004a947 */ /* 0x000fea0003800000 */
[----:B0-----:R0:W-:Y:S02]  /*af60*/  REDG.E.ADD.F32.FTZ.RN.STRONG.GPU desc[UR34][R68.64+0x3800], R61 ;  /* 0x0038003d440079a6 */ /* 0x0011e4000c12f322 */
.L_x_674:
[----:B------:R-:W-:Y:S05]  /*af70*/  BSYNC.RECONVERGENT B0 ;  /* 0x0000000000007941 */ /* 0x000fea0003800200 */
.L_x_673:
[----:B0-----:R-:W-:Y:S01]  /*af80*/  IADD3 R61, PT, PT, R182, 0xe80, RZ ;  /* 0x00000e80b63d7810 */ /* 0x001fe20007ffe0ff */
[----:B------:R-:W-:Y:S01]  /*af90*/  FMUL.FTZ R141, R18, R79 ;  /* 0x0000004f128d7220 */ /* 0x000fe20000410000 */
[----:B------:R-:W-:Y:S01]  /*afa0*/  FFMA.FTZ R228, R86, -R18, R228 ;  /* 0x8000001256e47223 */ /* 0x000fe200000100e4 */
[----:B------:R-:W-:Y:S01]  /*afb0*/  FMUL.FTZ R159, R18, R159 ;  /* 0x0000009f129f7220 */ /* 0x000fe20000410000 */
[-C--:B--2---:R-:W-:Y:S01]  /*afc0*/  LEA.HI R60, R61, R182.reuse, RZ, 0x1b ;  /* 0x000000b63d3c7211 */ /* 0x084fe200078fd8ff */
[----:B------:R-:W-:Y:S01]  /*afd0*/  FMUL.FTZ R61, R230, R141 ;  /* 0x0000008de63d7220 */ /* 0x000fe20000410000 */
[----:B------:R-:W-:Y:S01]  /*afe0*/  IADD3 R63, PT, PT, R182, 0xf00, RZ ;  /* 0x00000f00b63f7810 */ /* 0x000fe20007ffe0ff */
[----:B------:R-:W-:Y:S01]  /*aff0*/  BSSY.RECONVERGENT B0, `(.L_x_675) ;  /* 0x000000b000007945 */ /* 0x000fe20003800200 */
[----:B------:R-:W-:Y:S01]  /*b000*/  LEA R60, R60, UR28, 0x2 ;  /* 0x0000001c3c3c7c11 */ /* 0x000fe2000f8e10ff */
[-C--:B---3--:R-:W-:Y:S01]  /*b010*/  FFMA.FTZ R62, R228, R159.reuse, -R61 ;  /* 0x0000009fe43e7223 */ /* 0x088fe2000001083d */
[----:B-1----:R-:W-:Y:S01]  /*b020*/  IADD3 R143, PT, PT, R182, 0xf80, RZ ;  /* 0x00000f80b68f7810 */ /* 0x002fe20007ffe0ff */
[----:B------:R-:W-:Y:S01]  /*b030*/  FMUL.FTZ R159, R230, R159 ;  /* 0x0000009fe69f7220 */ /* 0x000fe20000410000 */
[-C--:B------:R-:W-:Y:S01]  /*b040*/  LEA.HI R63, R63, R182.reuse, RZ, 0x1b ;  /* 0x000000b63f3f7211 */ /* 0x080fe200078fd8ff */
[----:B------:R0:W1:Y:S01]  /*b050*/  LDS R61, [R60+0x7c00] ;  /* 0x007c00003c3d7984 */ /* 0x0000620000000800 */
[----:B------:R-:W-:-:S02]  /*b060*/  LEA.HI R143, R143, R182, RZ, 0x1b ;  /* 0x000000b68f8f7211 */ /* 0x000fc400078fd8ff */
[----:B------:R-:W-:Y:S01]  /*b070*/  LEA R63, R63, UR28, 0x2 ;  /* 0x0000001c3f3f7c11 */ /* 0x000fe2000f8e10ff */
[----:B------:R-:W-:Y:S06]  /*b080*/  @!P3 BRA `(.L_x_676) ;  /* 0x000000000004b947 */ /* 0x000fec0003800000 */
[----:B-1----:R2:W-:Y:S02]  /*b090*/  REDG.E.ADD.F32.FTZ.RN.STRONG.GPU desc[UR34][R68.64+0x3a00], R61 ;  /* 0x003a003d440079a6 */ /* 0x0025e4000c12f322 */
.L_x_676:
[----:B------:R-:W-:Y:S05]  /*b0a0*/  BSYNC.RECONVERGENT B0 ;  /* 0x0000000000007941 */ /* 0x000fea0003800200 */
.L_x_675:
[----:B-12---:R1:W2:Y:S01]  /*b0b0*/  LDS R61, [R63+0x7e00] ;  /* 0x007e00003f3d7984 */ /* 0x0062a20000000800 */
[----:B------:R-:W-:Y:S01]  /*b0c0*/  BSSY.RECONVERGENT B0, `(.L_x_677) ;  /* 0x0000005000007945 */ /* 0x000fe20003800200 */
[----:B------:R-:W-:Y:S01]  /*b0d0*/  LEA R143, R143, UR28, 0x2 ;  /* 0x0000001c8f8f7c11 */ /* 0x000fe2000f8e10ff */
[----:B0-----:R-:W-:Y:S02]  /*b0e0*/  FFMA.FTZ R60, R228, R141, R159 ;  /* 0x0000008de43c7223 */ /* 0x001fe4000001009f */
[----:B------:R-:W-:Y:S05]  /*b0f0*/  @!P4 BRA `(.L_x_678) ;  /* 0x000000000004c947 */ /* 0x000fea0003800000 */
[----:B--2---:R0:W-:Y:S02]  /*b100*/  REDG.E.ADD.F32.FTZ.RN.STRONG.GPU desc[UR34][R68.64+0x3c00], R61 ;  /* 0x003c003d440079a6 */ /* 0x0041e4000c12f322 */
.L_x_678:
[----:B------:R-:W-:Y:S05]  /*b110*/  BSYNC.RECONVERGENT B0 ;  /* 0x0000000000007941 */ /* 0x000fea0003800200 */
.L_x_677:
[----:B0-2---:R0:W2:Y:S01]  /*b120*/  LDS R61, [R143+0x8000] ;  /* 0x008000008f3d7984 */ /* 0x0050a20000000800 */
[----:B------:R-:W-:Y:S01]  /*b130*/  BSSY.RECONVERGENT B0, `(.L_x_679) ;  /* 0x0000004000007945 */ /* 0x000fe20003800200 */
[----:B------:R-:W-:-:S03]  /*b140*/  FADD.FTZ R60, R139, R60 ;  /* 0x0000003c8b3c7221 */ /* 0x000fc60000010000 */
[----:B------:R-:W-:Y:S05]  /*b150*/  @!P5 BRA `(.L_x_680) ;  /* 0x000000000004d947 */ /* 0x000fea0003800000 */
[----:B--2---:R3:W-:Y:S02]  /*b160*/  REDG.E.ADD.F32.FTZ.RN.STRONG.GPU desc[UR34][R68.64+0x3e00], R61 ;  /* 0x003e003d440079a6 */ /* 0x0047e4000c12f322 */
.L_x_680:
[----:B------:R-:W-:Y:S05]  /*b170*/  BSYNC.RECONVERGENT B0 ;  /* 0x0000000000007941 */ /* 0x000fea0003800200 */
.L_x_679:
[----:B--23--:R-:W-:Y:S01]  /*b180*/  FADD.FTZ R61, R137, R62 ;  /* 0x0000003e893d7221 */ /* 0x00cfe20000010000 */
[C---:B------:R-:W-:Y:S01]  /*b190*/  FFMA.FTZ R62, R3.reuse, R170, R78 ;  /* 0x000000aa033e7223 */ /* 0x040fe2000001004e */
[----:B-1----:R-:W-:Y:S01]  /*b1a0*/  FFMA.FTZ R63, -R3, R164, R173 ;  /* 0x000000a4033f7223 */ /* 0x002fe200000101ad */
[----:B------:R-:W1:Y:S01]  /*b1b0*/  SHFL.DOWN PT, R69, R60, 0x1, 0x1f ;  /* 0x08201f003c457f89 */ /* 0x000e6200000e0000 */
[----:B------:R-:W-:Y:S01]  /*b1c0*/  ISETP.GT.AND P2, PT, R105, 0x1e, PT ;  /* 0x0000001e6900780c */ /* 0x000fe20003f44270 */
[----:B------:R-:W-:Y:S01]  /*b1d0*/  FMUL.FTZ R109, R228, R109 ;  /* 0x0000006de46d7220 */ /* 0x000fe20000410000 */
[----:B------:R-:W-:Y:S01]  /*b1e0*/  FMUL.FTZ R227, R227, R136 ;  /* 0x00000088e3e37220 */ /* 0x000fe20000410000 */
[----:B------:R-:W2:Y:S01]  /*b1f0*/  SHFL.DOWN PT, R64, R61, 0x1, 0x1f ;  /* 0x08201f003d407f89 */ /* 0x000ea200000e0000 */
[----:B------:R-:W-:Y:S01]  /*b200*/  FMUL.FTZ R223, R223, R138 ;  /* 0x0000008adfdf7220 */ /* 0x000fe20000410000 */
[----:B------:R-:W-:Y:S01]  /*b210*/  FFMA.FTZ R109, R230, R131, R109 ;  /* 0x00000083e66d7223 */ /* 0x000fe2000001006d */
[----:B------:R-:W-:Y:S01]  /*b220*/  FFMA.FTZ R224, R224, R133, R227 ;  /* 0x00000085e0e07223 */ /* 0x000fe200000100e3 */
[----:B------:R-:W3:Y:S01]  /*b230*/  SHFL.DOWN PT, R137, R62, 0x1, 0x1f ;  /* 0x08201f003e897f89 */ /* 0x000ee200000e0000 */
[----:B------:R-:W-:Y:S01]  /*b240*/  FFMA.FTZ R135, R202, R135, R223 ;  /* 0x00000087ca877223 */ /* 0x000fe200000100df */
[----:B------:R-:W-:Y:S01]  /*b250*/  FMUL.FTZ R220, R220, R155 ;  /* 0x0000009bdcdc7220 */ /* 0x000fe20000410000 */
[----:B------:R-:W-:Y:S01]  /*b260*/  FMUL.FTZ R217, R217, R152 ;  /* 0x00000098d9d97220 */ /* 0x000fe20000410000 */
[----:B------:R-:W5:Y:S01]  /*b270*/  SHFL.DOWN PT, R68, R63, 0x1, 0x1f ;  /* 0x08201f003f447f89 */ /* 0x000f6200000e0000 */
[----:B------:R-:W-:Y:S01]  /*b280*/  FMUL.FTZ R153, R214, R153 ;  /* 0x00000099d6997220 */ /* 0x000fe20000410000 */
[----:B------:R-:W-:Y:S01]  /*b290*/  FFMA.FTZ R127, R127, R142, R220 ;  /* 0x0000008e7f7f7223 */ /* 0x000fe200000100dc */
[----:B------:R-:W-:Y:S01]  /*b2a0*/  FFMA.FTZ R151, R184, R151, R217 ;  /* 0x00000097b8977223 */ /* 0x000fe200000100d9 */
[----:B------:R-:W-:Y:S01]  /*b2b0*/  FMUL.FTZ R221, R221, R154 ;  /* 0x0000009adddd7220 */ /* 0x000fe20000410000 */
[----:B------:R-:W-:Y:S01]  /*b2c0*/  FFMA.FTZ R77, R186, R77, R153 ;  /* 0x0000004dba4d7223 */ /* 0x000fe20000010099 */
[----:B------:R-:W-:Y:S01]  /*b2d0*/  FMUL.FTZ R148, R219, R148 ;  /* 0x00000094db947220 */ /* 0x000fe20000410000 */
[----:B------:R-:W-:Y:S01]  /*b2e0*/  FMUL.FTZ R216, R216, R163 ;  /* 0x000000a3d8d87220 */ /* 0x000fe20000410000 */
[----:B------:R-:W-:Y:S01]  /*b2f0*/  FFMA.FTZ R126, R126, R65, R221 ;  /* 0x000000417e7e7223 */ /* 0x000fe200000100dd */
[----:B------:R-:W-:Y:S01]  /*b300*/  FMUL.FTZ R150, R213, R150 ;  /* 0x00000096d5967220 */ /* 0x000fe20000410000 */
[----:B------:R-:W-:Y:S01]  /*b310*/  FFMA.FTZ R140, R183, R140, R148 ;  /* 0x0000008cb78c7223 */ /* 0x000fe20000010094 */
[----:B------:R-:W-:Y:S01]  /*b320*/  FFMA.FTZ R146, R185, R146, R216 ;  /* 0x00000092b9927223 */ /* 0x000fe200000100d8 */
[----:B-1----:R-:W-:Y:S01]  /*b330*/  @!P2 FADD.FTZ R60, R60, R69 ;  /* 0x000000453c3ca221 */ /* 0x002fe20000010000 */
[----:B------:R-:W-:Y:S01]  /*b340*/  FFMA.FTZ R69, R87, R106, R224 ;  /* 0x0000006a57457223 */ /* 0x000fe200000100e0 */
[----:B------:R-:W-:Y:S01]  /*b350*/  FFMA.FTZ R65, R89, R200, R126 ;  /* 0x000000c859417223 */ /* 0x000fe2000001007e */
[----:B------:R-:W-:Y:S01]  /*b360*/  FFMA.FTZ R144, R187, R144, R150 ;  /* 0x00000090bb907223 */ /* 0x000fe20000010096 */
[----:B--2---:R-:W-:Y:S01]  /*b370*/  @!P2 FADD.FTZ R61, R61, R64 ;  /* 0x000000403d3da221 */ /* 0x004fe20000010000 */
[----:B------:R-:W-:Y:S01]  /*b380*/  FFMA.FTZ R64, R86, R79, R109 ;  /* 0x0000004f56407223 */ /* 0x000fe2000001006d */
[----:B------:R-:W1:Y:S01]  /*b390*/  SHFL.DOWN PT, R131, R60, 0x2, 0x1f ;  /* 0x08401f003c837f89 */ /* 0x000e6200000e0000 */
[----:B------:R-:W-:Y:S01]  /*b3a0*/  FADD.FTZ R84, R69, R84 ;  /* 0x0000005445547221 */ /* 0x000fe20000010000 */
[----:B---3--:R-:W-:Y:S01]  /*b3b0*/  @!P2 FADD.FTZ R62, R62, R137 ;  /* 0x000000893e3ea221 */ /* 0x008fe20000010000 */
[----:B------:R-:W-:Y:S01]  /*b3c0*/  FADD.FTZ R85, R64, R85 ;  /* 0x0000005540557221 */ /* 0x000fe20000010000 */
[----:B------:R-:W-:Y:S01]  /*b3d0*/  FFMA.FTZ R64, R88, R201, R135 ;  /* 0x000000c958407223 */ /* 0x000fe20000010087 */
[----:B------:R-:W-:Y:S01]  /*b3e0*/  FADD.FTZ R82, R65, R82 ;  /* 0x0000005241527221 */ /* 0x000fe20000010000 */
[----:B-----5:R-:W-:Y:S01]  /*b3f0*/  @!P2 FADD.FTZ R63, R63, R68 ;  /* 0x000000443f3fa221 */ /* 0x020fe20000010000 */
[----:B------:R-:W2:Y:S01]  /*b400*/  SHFL.DOWN PT, R79, R62, 0x2, 0x1f ;  /* 0x08401f003e4f7f89 */ /* 0x000ea200000e0000 */
[----:B------:R-:W-:Y:S01]  /*b410*/  ISETP.GT.AND P2, PT, R105, 0x1d, PT ;  /* 0x0000001d6900780c */ /* 0x000fe20003f44270 */
[----:B------:R-:W-:Y:S01]  /*b420*/  FADD.FTZ R83, R64, R83 ;  /* 0x0000005340537221 */ /* 0x000fe20000010000 */
[----:B------:R-:W-:Y:S01]  /*b430*/  FFMA.FTZ R64, R90, R199, R127 ;  /* 0x000000c75a407223 */ /* 0x000fe2000001007f */
[----:B------:R-:W3:Y:S01]  /*b440*/  SHFL.DOWN PT, R68, R61, 0x2, 0x1f ;  /* 0x08401f003d447f89 */ /* 0x000ee200000e0000 */
[----:B------:R-:W-:Y:S01]  /*b450*/  FFMA.FTZ R65, R91, R198, R140 ;  /* 0x000000c65b417223 */ /* 0x000fe2000001008c */
[----:B------:R-:W-:Y:S01]  /*b460*/  FMUL.FTZ R210, R210, R157 ;  /* 0x0000009dd2d27220 */ /* 0x000fe20000410000 */
[----:B------:R-:W-:Y:S01]  /*b470*/  FADD.FTZ R81, R64, R81 ;  /* 0x0000005140517221 */ /* 0x000fe20000010000 */
[----:B------:R-:W5:Y:S01]  /*b480*/  SHFL.DOWN PT, R78, R63, 0x2, 0x1f ;  /* 0x08401f003f4e7f89 */ /* 0x000f6200000e0000 */
[----:B------:R-:W-:Y:S01]  /*b490*/  FFMA.FTZ R64, R92, R197, R151 ;  /* 0x000000c55c407223 */ /* 0x000fe20000010097 */
[----:B------:R-:W-:Y:S01]  /*b4a0*/  FADD.FTZ R80, R65, R80 ;  /* 0x0000005041507221 */ /* 0x000fe20000010000 */
[----:B------:R-:W-:Y:S01]  /*b4b0*/  FFMA.FTZ R65, R93, R196, R146 ;  /* 0x000000c45d417223 */ /* 0x000fe20000010092 */
[----:B------:R-:W-:Y:S01]  /*b4c0*/  ISETP.GT.AND P3, PT, R105, 0xf, PT ;  /* 0x0000000f6900780c */ /* 0x000fe20003f64270 */
[----:B------:R-:W-:Y:S01]  /*b4d0*/  FADD.FTZ R59, R64, R59 ;  /* 0x0000003b403b7221 */ /* 0x000fe20000010000 */
[----:B------:R-:W-:Y:S01]  /*b4e0*/  FFMA.FTZ R64, R94, R195, R77 ;  /* 0x000000c35e407223 */ /* 0x000fe2000001004d */
[----:B------:R-:W-:Y:S01]  /*b4f0*/  FADD.FTZ R58, R65, R58 ;  /* 0x0000003a413a7221 */ /* 0x000fe20000010000 */
[----:B------:R-:W-:Y:S01]  /*b500*/  FFMA.FTZ R65, R95, R194, R144 ;  /* 0x000000c25f417223 */ /* 0x000fe20000010090 */
[----:B-1----:R-:W-:Y:S01]  /*b510*/  @!P2 FADD.FTZ R60, R60, R131 ;  /* 0x000000833c3ca221 */ /* 0x002fe20000010000 */
[----:B------:R-:W-:Y:S01]  /*b520*/  FFMA.FTZ R110, R189, R110, R210 ;  /* 0x0000006ebd6e7223 */ /* 0x000fe200000100d2 */
[----:B------:R-:W-:Y:S01]  /*b530*/  FMUL.FTZ R161, R122, R161 ;  /* 0x000000a17aa17220 */ /* 0x000fe20000410000 */
[----:B------:R-:W-:Y:S01]  /*b540*/  FADD.FTZ R56, R65, R56 ;  /* 0x0000003841387221 */ /* 0x000fe20000010000 */
[----:B------:R-:W-:Y:S01]  /*b550*/  FADD.FTZ R57, R64, R57 ;  /* 0x0000003940397221 */ /* 0x000fe20000010000 */
[----:B------:R-:W1:Y:S01]  /*b560*/  SHFL.DOWN PT, R69, R60, 0x4, 0x1f ;  /* 0x08801f003c457f89 */ /* 0x000e6200000e0000 */
[----:B------:R-:W-:Y:S01]  /*b570*/  FFMA.FTZ R65, R97, R74, R110 ;  /* 0x0000004a61417223 */ /* 0x000fe2000001006e */
[----:B--2---:R-:W-:Y:S01]  /*b580*/  @!P2 FADD.FTZ R62, R62, R79 ;  /* 0x0000004f3e3ea221 */ /* 0x004fe20000010000 */
[----:B------:R-:W-:Y:S01]  /*b590*/  FFMA.FTZ R147, R188, R147, R161 ;  /* 0x00000093bc937223 */ /* 0x000fe200000100a1 */
[----:B------:R-:W-:Y:S01]  /*b5a0*/  FMUL.FTZ R113, R208, R113 ;  /* 0x00000071d0717220 */ /* 0x000fe20000410000 */
[----:B------:R-:W-:Y:S01]  /*b5b0*/  FADD.FTZ R54, R65, R54 ;  /* 0x0000003641367221 */ /* 0x000fe20000010000 */
[----:B---3--:R-:W-:Y:S01]  /*b5c0*/  @!P2 FADD.FTZ R61, R61, R68 ;  /* 0x000000443d3da221 */ /* 0x008fe20000010000 */
[----:B------:R-:W2:Y:S01]  /*b5d0*/  SHFL.DOWN PT, R79, R62, 0x4, 0x1f ;  /* 0x08801f003e4f7f89 */ /* 0x000ea200000e0000 */
[----:B------:R-:W-:Y:S01]  /*b5e0*/  FFMA.FTZ R64, R96, R107, R147 ;  /* 0x0000006b60407223 */ /* 0x000fe20000010093 */
[----:B------:R-:W-:Y:S01]  /*b5f0*/  BSSY.RECONVERGENT B0, `(.L_x_681) ;  /* 0x000002e000007945 */ /* 0x000fe20003800200 */
[----:B-----5:R-:W-:Y:S01]  /*b600*/  @!P2 FADD.FTZ R63, R63, R78 ;  /* 0x0000004e3f3fa221 */ /* 0x020fe20000010000 */
[----:B------:R-:W3:Y:S01]  /*b610*/  SHFL.DOWN PT, R68, R61, 0x4, 0x1f ;  /* 0x08801f003d447f89 */ /* 0x000ee200000e0000 */
[----:B------:R-:W-:Y:S01]  /*b620*/  ISETP.GT.AND P2, PT, R105, 0x1b, PT ;  /* 0x0000001b6900780c */ /* 0x000fe20003f44270 */
[----:B------:R-:W-:Y:S01]  /*b630*/  FADD.FTZ R34, R141, R34 ;  /* 0x000000228d227221 */ /* 0x000fe20000010000 */
[----:B------:R-:W-:Y:S01]  /*b640*/  FADD.FTZ R35, R134, R35 ;  /* 0x0000002386237221 */ /* 0x000fe20000010000 */
[----:B------:R-:W5:Y:S01]  /*b650*/  SHFL.DOWN PT, R78, R63, 0x4, 0x1f ;  /* 0x08801f003f4e7f89 */ /* 0x000f6200000e0000 */
        /* <DEDUP_REMOVED lines=9> */
[----:B-1----:R-:W-:Y:S01]  /*b6f0*/  @!P2 FADD.FTZ R60, R60, R69 ;  /* 0x000000453c3ca221 */ /* 0x002fe20000010000 */
[----:B------:R-:W-:Y:S01]  /*b700*/  FADD.FTZ R45, R120, R45 ;  /* 0x0000002d782d7221 */ /* 0x000fe20000010000 */
[----:B------:R-:W-:Y:S01]  /*b710*/  FADD.FTZ R55, R64, R55 ;  /* 0x0000003740377221 */ /* 0x000fe20000010000 */
[----:B------:R-:W-:Y:S01]  /*b720*/  FADD.FTZ R46, R117, R46 ;  /* 0x0000002e752e7221 */ /* 0x000fe20000010000 */
[----:B------:R-:W-:Y:S01]  /*b730*/  FFMA.FTZ R113, R190, R149, R113 ;  /* 0x00000095be717223 */ /* 0x000fe20000010071 */
[----:B------:R-:W1:Y:S01]  /*b740*/  SHFL.DOWN PT, R69, R60, 0x8, 0x1f ;  /* 0x09001f003c457f89 */ /* 0x000e6200000e0000 */
[----:B--2---:R-:W-:Y:S01]  /*b750*/  @!P2 FADD.FTZ R62, R62, R79 ;  /* 0x0000004f3e3ea221 */ /* 0x004fe20000010000 */
[----:B---3--:R-:W-:-:S04]  /*b760*/  @!P2 FADD.FTZ R61, R61, R68 ;  /* 0x000000443d3da221 */ /* 0x008fc80000010000 */
[----:B------:R-:W2:Y:S01]  /*b770*/  SHFL.DOWN PT, R77, R62, 0x8, 0x1f ;  /* 0x09001f003e4d7f89 */ /* 0x000ea200000e0000 */
[----:B-----5:R-:W-:-:S03]  /*b780*/  @!P2 FADD.FTZ R63, R63, R78 ;  /* 0x0000004e3f3fa221 */ /* 0x020fc60000010000 */
[----:B------:R-:W3:Y:S01]  /*b790*/  SHFL.DOWN PT, R68, R61, 0x8, 0x1f ;  /* 0x09001f003d447f89 */ /* 0x000ee200000e0000 */
[----:B------:R-:W-:-:S03]  /*b7a0*/  ISETP.GT.AND P2, PT, R105, 0x17, PT ;  /* 0x000000176900780c */ /* 0x000fc60003f44270 */
[----:B------:R-:W5:Y:S10]  /*b7b0*/  SHFL.DOWN PT, R78, R63, 0x8, 0x1f ;  /* 0x09001f003f4e7f89 */ /* 0x000f7400000e0000 */
[----:B-1----:R-:W-:-:S05]  /*b7c0*/  @!P2 FADD.FTZ R60, R60, R69 ;  /* 0x000000453c3ca221 */ /* 0x002fca0000010000 */
[----:B------:R1:W0:Y:S01]  /*b7d0*/  SHFL.DOWN PT, R65, R60, 0x10, 0x1f ;  /* 0x0a001f003c417f89 */ /* 0x00022200000e0000 */
[----:B--2---:R-:W-:Y:S01]  /*b7e0*/  @!P2 FADD.FTZ R62, R62, R77 ;  /* 0x0000004d3e3ea221 */ /* 0x004fe20000010000 */
[----:B---3--:R-:W-:-:S04]  /*b7f0*/  @!P2 FADD.FTZ R61, R61, R68 ;  /* 0x000000443d3da221 */ /* 0x008fc80000010000 */
[----:B------:R1:W2:Y:S01]  /*b800*/  SHFL.DOWN PT, R69, R62, 0x10, 0x1f ;  /* 0x0a001f003e457f89 */ /* 0x0002a200000e0000 */
[----:B-----5:R-:W-:-:S03]  /*b810*/  @!P2 FADD.FTZ R63, R63, R78 ;  /* 0x0000004e3f3fa221 */ /* 0x020fc60000010000 */
[----:B------:R1:W3:Y:S04]  /*b820*/  SHFL.DOWN PT, R68, R61, 0x10, 0x1f ;  /* 0x0a001f003d447f89 */ /* 0x0002e800000e0000 */
[----:B------:R1:W0:Y:S01]  /*b830*/  SHFL.DOWN PT, R74, R63, 0x10, 0x1f ;  /* 0x0a001f003f4a7f89 */ /* 0x00022200000e0000 */
[----:B------:R-:W-:Y:S05]  /*b840*/  @P3 BRA `(.L_x_682) ;  /* 0x0000000000203947 */ /* 0x000fea0003800000 */
[----:B------:R-:W-:Y:S01]  /*b850*/  ISETP.NE.AND P2, PT, R105, RZ, PT ;  /* 0x000000ff6900720c */ /* 0x000fe20003f45270 */
[----:B01----:R-:W-:Y:S01]  /*b860*/  FADD.FTZ R60, R60, R65 ;  /* 0x000000413c3c7221 */ /* 0x003fe20000010000 */
[----:B---3--:R-:W-:Y:S01]  /*b870*/  FADD.FTZ R61, R61, R68 ;  /* 0x000000443d3d7221 */ /* 0x008fe20000010000 */
[----:B--2---:R-:W-:Y:S01]  /*b880*/  FADD.FTZ R62, R62, R69 ;  /* 0x000000453e3e7221 */ /* 0x004fe20000010000 */
[----:B------:R-:W-:-:S09]  /*b890*/  FADD.FTZ R63, R63, R74 ;  /* 0x0000004a3f3f7221 */ /* 0x000fd20000010000 */
[----:B------:R-:W-:-:S04]  /*b8a0*/  @!P2 SHF.R.U32.HI R64, RZ, 0x1, R182 ;  /* 0x00000001ff40a819 */ /* 0x000fc800000116b6 */
[----:B------:R-:W-:-:S05]  /*b8b0*/  @!P2 LOP3.LUT R64, R64, 0x1f0, RZ, 0xc0, !PT ;  /* 0x000001f04040a812 */ /* 0x000fca00078ec0ff */
[----:B------:R0:W-:Y:S02]  /*b8c0*/  @!P2 STS.128 [R64+UR28+0x8410], R60 ;  /* 0x0084103c4000a988 */ /* 0x0001e40008000c1c */
.L_x_682:
[----:B------:R-:W-:Y:S05]  /*b8d0*/  BSYNC.RECONVERGENT B0 ;  /* 0x0000000000007941 */ /* 0x000fea0003800200 */
.L_x_681:
[----:B------:R-:W-:Y:S01]  /*b8e0*/  FMUL.FTZ R116, R207, R116 ;  /* 0x00000074cf747220 */ /* 0x000fe20000410000 */
[----:B------:R-:W-:Y:S01]  /*b8f0*/  FMUL.FTZ R111, R114, R111 ;  /* 0x0000006f726f7220 */ /* 0x000fe20000410000 */
[----:B------:R-:W-:Y:S01]  /*b900*/  FMUL.FTZ R112, R115, R112 ;  /* 0x0000007073707220 */ /* 0x000fe20000410000 */
[----:B0-----:R-:W-:Y:S01]  /*b910*/  FFMA.FTZ R64, R98, R75, R113 ;  /* 0x0000004b62407223 */ /* 0x001fe20000010071 */
[----:B------:R-:W-:Y:S01]  /*b920*/  FFMA.FTZ R66, R191, R66, R116 ;  /* 0x00000042bf427223 */ /* 0x000fe20000010074 */
[----:B------:R-:W-:Y:S01]  /*b930*/  FFMA.FTZ R67, R192, R67, R111 ;  /* 0x00000043c0437223 */ /* 0x000fe2000001006f */
[----:B------:R-:W-:Y:S01]  /*b940*/  FFMA.FTZ R76, R193, R76, R112 ;  /* 0x0000004cc14c7223 */ /* 0x000fe20000010070 */
[----:B------:R-:W-:Y:S01]  /*b950*/  FADD.FTZ R53, R64, R53 ;  /* 0x0000003540357221 */ /* 0x000fe20000010000 */
[----:B--2---:R-:W-:Y:S01]  /*b960*/  FFMA.FTZ R69, R99, R72, R66 ;  /* 0x0000004863457223 */ /* 0x004fe20000010042 */
[----:B------:R-:W-:Y:S01]  /*b970*/  FFMA.FTZ R64, R100, R73, R67 ;  /* 0x0000004964407223 */ /* 0x000fe20000010043 */
[----:B------:R-:W-:Y:S01]  /*b980*/  FFMA.FTZ R65, R101, R222, R76 ;  /* 0x000000de65417223 */ /* 0x000fe2000001004c */
[----:B------:R-:W-:Y:S01]  /*b990*/  BAR.SYNC.DEFER_BLOCKING 0x0 ;  /* 0x0000000000007b1d */ /* 0x000fe20000010000 */
[----:B------:R-:W-:Y:S01]  /*b9a0*/  FADD.FTZ R47, R118, R47 ;  /* 0x0000002f762f7221 */ /* 0x000fe20000010000 */
[----:B------:R-:W-:Y:S01]  /*b9b0*/  FADD.FTZ R48, R71, R48 ;  /* 0x0000003047307221 */ /* 0x000fe20000010000 */
[----:B------:R-:W-:Y:S01]  /*b9c0*/  FADD.FTZ R52, R69, R52 ;  /* 0x0000003445347221 */ /* 0x000fe20000010000 */
[----:B------:R-:W-:Y:S01]  /*b9d0*/  FADD.FTZ R49, R70, R49 ;  /* 0x0000003146317221 */ /* 0x000fe20000010000 */
[----:B------:R-:W-:Y:S01]  /*b9e0*/  FADD.FTZ R51, R64, R51 ;  /* 0x0000003340337221 */ /* 0x000fe20000010000 */
[----:B------:R-:W-:Y:S01]  /*b9f0*/  BSSY.RECONVERGENT B0, `(.L_x_683) ;  /* 0x000001d000007945 */ /* 0x000fe20003800200 */
[----:B------:R-:W-:-:S03]  /*ba00*/  FADD.FTZ R50, R65, R50 ;  /* 0x0000003241327221 */ /* 0x000fc60000010000 */
[----:B------:R-:W-:Y:S05]  /*ba10*/  @P0 BRA `(.L_x_684) ;  /* 0x0000000000680947 */ /* 0x000fea0003800000 */
[----:B------:R-:W-:Y:S01]  /*ba20*/  UISETP.NE.AND UP0, UPT, UR15, UR46, UPT ;  /* 0x0000002e0f00728c */ /* 0x000fe2000bf05270 */
[----:B------:R-:W0:Y:S01]  /*ba30*/  LDS.128 R64, [UR28+0x8420] ;  /* 0x0084201cff407984 */ /* 0x000e220008000c00 */
[----:B------:R-:W-:-:S03]  /*ba40*/  ULEA UR36, UR8, UR28, 0x3 ;  /* 0x0000001c08247291 */ /* 0x000fc6000f8e18ff */
[----:B---3--:R-:W2:Y:S01]  /*ba50*/  LDS.128 R68, [UR28+0x8430] ;  /* 0x0084301cff447984 */ /* 0x008ea20008000c00 */
[----:B------:R-:W-:-:S03]  /*ba60*/  PLOP3.LUT P0, PT, PT, PT, UP0, 0x80, 0x8 ;  /* 0x000000000008781c */ /* 0x000fc60003f0f008 */
[----:B------:R-:W3:Y:S10]  /*ba70*/  LDS.128 R72, [UR28+0x8440] ;  /* 0x0084401cff487984 */ /* 0x000ef40008000c00 */
[----:B------:R-:W5:Y:S04]  /*ba80*/  @P0 LDS.64 R78, [UR36+0xc480] ;  /* 0x00c48024ff4e0984 */ /* 0x000f680008000a00 */
[----:B------:R-:W4:Y:S01]  /*ba90*/  @P0 LDS.64 R106, [UR36+0xbc80] ;  /* 0x00bc8024ff6a0984 */ /* 0x000f220008000a00 */
[----:B0-----:R-:W-:Y:S01]  /*baa0*/  FADD.FTZ R77, R66, R62 ;  /* 0x0000003e424d7221 */ /* 0x001fe20000010000 */
[----:B-1----:R-:W-:Y:S01]  /*bab0*/  FADD.FTZ R62, R67, R63 ;  /* 0x0000003f433e7221 */ /* 0x002fe20000010000 */
[----:B------:R-:W-:Y:S01]  /*bac0*/  FADD.FTZ R63, R64, R60 ;  /* 0x0000003c403f7221 */ /* 0x000fe20000010000 */
[----:B------:R-:W-:Y:S01]  /*bad0*/  FADD.FTZ R60, R65, R61 ;  /* 0x0000003d413c7221 */ /* 0x000fe20000010000 */
[----:B--2---:R-:W-:Y:S01]  /*bae0*/  FADD.FTZ R77, R77, R70 ;  /* 0x000000464d4d7221 */ /* 0x004fe20000010000 */
[----:B------:R-:W-:Y:S01]  /*baf0*/  FADD.FTZ R62, R62, R71 ;  /* 0x000000473e3e7221 */ /* 0x000fe20000010000 */
[----:B------:R-:W-:Y:S01]  /*bb00*/  FADD.FTZ R63, R63, R68 ;  /* 0x000000443f3f7221 */ /* 0x000fe20000010000 */
[----:B------:R-:W-:Y:S01]  /*bb10*/  FADD.FTZ R60, R60, R69 ;  /* 0x000000453c3c7221 */ /* 0x000fe20000010000 */
[----:B---3--:R-:W-:Y:S01]  /*bb20*/  FADD.FTZ R74, R77, R74 ;  /* 0x0000004a4d4a7221 */ /* 0x008fe20000010000 */
[----:B------:R-:W-:Y:S01]  /*bb30*/  FADD.FTZ R75, R62, R75 ;  /* 0x0000004b3e4b7221 */ /* 0x000fe20000010000 */
[----:B------:R-:W-:Y:S01]  /*bb40*/  FADD.FTZ R72, R63, R72 ;  /* 0x000000483f487221 */ /* 0x000fe20000010000 */
[----:B------:R-:W-:Y:S01]  /*bb50*/  FADD.FTZ R73, R60, R73 ;  /* 0x000000493c497221 */ /* 0x000fe20000010000 */
[----:B-----5:R-:W-:Y:S01]  /*bb60*/  @P0 FADD.FTZ R74, R74, R78 ;  /* 0x0000004e4a4a0221 */ /* 0x020fe20000010000 */
[----:B------:R-:W-:Y:S01]  /*bb70*/  @P0 FADD.FTZ R75, R75, R79 ;  /* 0x0000004f4b4b0221 */ /* 0x000fe20000010000 */
[----:B----4-:R-:W-:Y:S01]  /*bb80*/  @P0 FADD.FTZ R72, R72, R106 ;  /* 0x0000006a48480221 */ /* 0x010fe20000010000 */
[----:B------:R-:W-:-:S03]  /*bb90*/  @P0 FADD.FTZ R73, R73, R107 ;  /* 0x0000006b49490221 */ /* 0x000fc60000010000 */
[----:B------:R0:W-:Y:S04]  /*bba0*/  STS.64 [UR36+0xc480], R74 ;  /* 0x00c4804aff007988 */ /* 0x0001e80008000a24 */
[----:B------:R0:W-:Y:S02]  /*bbb0*/  STS.64 [UR36+0xbc80], R72 ;  /* 0x00bc8048ff007988 */ /* 0x0001e40008000a24 */
.L_x_684:
[----:B------:R-:W-:Y:S05]  /*bbc0*/  BSYNC.RECONVERGENT B0 ;  /* 0x0000000000007941 */ /* 0x000fea0003800200 */
.L_x_683:
[----:B------:R-:W-:-:S04]  /*bbd0*/  UIADD3 UR8, UPT, UPT, UR8, 0x1, URZ ;  /* 0x0000000108087890 */ /* 0x000fc8000fffe0ff */
[----:B------:R-:W-:-:S09]  /*bbe0*/  UISETP.GE.AND UP0, UPT, UR8, UR47, UPT ;  /* 0x0000002f0800728c */ /* 0x000fd2000bf06270 */
[----:B------:R-:W-:Y:S05]  /*bbf0*/  BRA.U !UP0, `(.L_x_685) ;  /* 0xffffff6908607547 */ /* 0x000fea000b83ffff */
.L_x_587:
[----:B------:R-:W2:Y:S01]  /*bc00*/  LDL.LU R64, [R1+0x4] ;  /* 0x0000040001407983 */ /* 0x000ea20000300800 */
[----:B------:R-:W-:Y:S01]  /*bc10*/  BAR.SYNC.DEFER_BLOCKING 0x0 ;  /* 0x0000000000007b1d */ /* 0x000fe20000010000 */
[----:B------:R-:W-:Y:S01]  /*bc20*/  ULEA UR12, UR15, 0xfffff800, 0xb ;  /* 0xfffff8000f0c7891 */ /* 0x000fe2000f8e58ff */
[----:B------:R-:W-:-:S06]  /*bc30*/  ISETP.NE.AND P0, PT, R182, RZ, PT ;  /* 0x000000ffb600720c */ /* 0x000fcc0003f05270 */
[----:B------:R-:W5:Y:S01]  /*bc40*/  S2UR UR29, SR_CTAID.X ;  /* 0x00000000001d79c3 */ /* 0x000f620000002500 */
[----:B------:R-:W5:Y:S01]  /*bc50*/  LDCU.64 UR24, c[0x0][0x4f8] ;  /* 0x00009f00ff1877ac */ /* 0x000f620008000a00 */
[----:B-1----:R-:W3:Y:S01]  /*bc60*/  LDL.LU R62, [R1] ;  /* 0x00000000013e7983 */ /* 0x002ee20000300800 */
[----:B------:R-:W1:Y:S03]  /*bc70*/  LDCU.64 UR26, c[0x0][0x500] ;  /* 0x0000a000ff1a77ac */ /* 0x000e660008000a00 */
[----:B------:R-:W4:Y:S01]  /*bc80*/  LDL.LU R60, [R1+0x8] ;  /* 0x00000800013c7983 */ /* 0x000f220000300800 */
[C---:B------:R-:W-:Y:S01]  /*bc90*/  LOP3.LUT R0, R182.reuse, 0x1f, RZ, 0xc0, !PT ;  /* 0x0000001fb6007812 */ /* 0x040fe200078ec0ff */
[----:B------:R-:W1:Y:S01]  /*bca0*/  S2UR UR8, SR_CTAID.Y ;  /* 0x00000000000879c3 */ /* 0x000e620000002600 */
[----:B------:R-:W-:Y:S01]  /*bcb0*/  UIADD3 UR33, UPT, UPT, -UR12, UR33, URZ ;  /* 0x000000210c217290 */ /* 0x000fe2000fffe1ff */
[C---:B------:R-:W-:Y:S01]  /*bcc0*/  LOP3.LUT R3, R182.reuse, 0x3e0, RZ, 0xc0, !PT ;  /* 0x000003e0b6037812 */ /* 0x040fe200078ec0ff */
[----:B------:R-:W-:Y:S01]  /*bcd0*/  USHF.R.S32.HI UR13, URZ, 0x1f, UR12 ;  /* 0x0000001fff0d7899 */ /* 0x000fe2000801140c */
[----:B------:R-:W-:Y:S01]  /*bce0*/  SHF.L.U32 R7, R182, 0x4, RZ ;  /* 0x00000004b6077819 */ /* 0x000fe200000006ff */
[----:B------:R-:W0:Y:S01]  /*bcf0*/  LDCU.64 UR30, c[0x0][0x550] ;  /* 0x0000aa00ff1e77ac */ /* 0x000e220008000a00 */
[----:B------:R-:W-:-:S02]  /*bd00*/  LEA R10, R3, R0, 0x4 ;  /* 0x00000000030a7211 */ /* 0x000fc400078e20ff */
[----:B------:R-:W-:Y:S01]  /*bd10*/  MOV R12, UR33 ;  /* 0x00000021000c7c02 */ /* 0x000fe20008000f00 */
[----:B------:R-:W-:Y:S01]  /*bd20*/  UIADD3 UR23, UP0, UPT, UR23, -0x4000, URZ ;  /* 0xffffc00017177890 */ /* 0x000fe2000ff1e0ff */
[----:B------:R0:W-:Y:S01]  /*bd30*/  STS [R102], R49 ;  /* 0x0000003166007388 */ /* 0x0001e20000000800 */
[----:B------:R-:W-:Y:S01]  /*bd40*/  LOP3.LUT R7, R0, 0x3e00, R7, 0xf8, !PT ;  /* 0x00003e0000077812 */ /* 0x000fe200078ef807 */
[----:B------:R-:W-:Y:S01]  /*bd50*/  UIADD3 UR16, UP1, UPT, UR16, -0x2000, URZ ;  /* 0xffffe00010107890 */ /* 0x000fe2000ff3e0ff */
[C---:B------:R-:W-:Y:S01]  /*bd60*/  IADD3 R61, PT, PT, R10.reuse, 0xc0, RZ ;  /* 0x000000c00a3d7810 */ /* 0x040fe20007ffe0ff */
[----:B------:R-:W-:Y:S01]  /*bd70*/  STS [R102+0x4], R48 ;  /* 0x0000043066007388 */ /* 0x000fe20000000800 */
[C---:B------:R-:W-:Y:S01]  /*bd80*/  IADD3 R63, PT, PT, R10.reuse, 0xe0, RZ ;  /* 0x000000e00a3f7810 */ /* 0x040fe20007ffe0ff */
[----:B-----5:R-:W-:Y:S01]  /*bd90*/  UIMAD.WIDE.U32 UR10, UR29, UR24, UR12 ;  /* 0x000000181d0a72a5 */ /* 0x020fe2000f8e000c */
[C---:B------:R-:W-:Y:S01]  /*bda0*/  IADD3 R65, PT, PT, R10.reuse, 0x100, RZ ;  /* 0x000001000a417810 */ /* 0x040fe20007ffe0ff */
[----:B------:R5:W-:Y:S01]  /*bdb0*/  STS [R102+0x8], R47 ;  /* 0x0000082f66007388 */ /* 0x000be20000000800 */
[C---:B------:R-:W-:Y:S01]  /*bdc0*/  IADD3 R67, PT, PT, R10.reuse, 0x120, RZ ;  /* 0x000001200a437810 */ /* 0x040fe20007ffe0ff */
[----:B------:R-:W-:Y:S01]  /*bdd0*/  UIMAD UR11, UR29, UR25, UR11 ;  /* 0x000000191d0b72a4 */ /* 0x000fe2000f8e020b */
[C---:B0-----:R-:W-:Y:S01]  /*bde0*/  IADD3 R49, PT, PT, R10.reuse, 0xa0, RZ ;  /* 0x000000a00a317810 */ /* 0x041fe20007ffe0ff */
[----:B------:R-:W-:Y:S01]  /*bdf0*/  STS [R102+0xc], R46 ;  /* 0x00000c2e66007388 */ /* 0x000fe20000000800 */
[C---:B------:R-:W-:Y:S01]  /*be00*/  IADD3 R69, PT, PT, R10.reuse, 0x140, RZ ;  /* 0x000001400a457810 */ /* 0x040fe20007ffe0ff */
[----:B-1----:R-:W-:Y:S01]  /*be10*/  UIMAD UR24, UR8, UR27, URZ ;  /* 0x0000001b081872a4 */ /* 0x002fe2000f8e02ff */
[C---:B------:R-:W-:Y:S01]  /*be20*/  IADD3 R71, PT, PT, R10.reuse, 0x160, RZ ;  /* 0x000001600a477810 */ /* 0x040fe20007ffe0ff */
[----:B------:R0:W-:Y:S01]  /*be30*/  STS [R102+0x10], R45 ;  /* 0x0000102d66007388 */ /* 0x0001e20000000800 */
[----:B------:R-:W-:Y:S01]  /*be40*/  UIMAD.WIDE.U32 UR10, UR8, UR26, UR10 ;  /* 0x0000001a080a72a5 */ /* 0x000fe2000f8e000a */
[----:B-----5:R-:W-:Y:S01]  /*be50*/  IADD3 R47, PT, PT, R10, 0x80, RZ ;  /* 0x000000800a2f7810 */ /* 0x020fe20007ffe0ff */
[----:B------:R-:W1:Y:S01]  /*be60*/  LDCU.64 UR26, c[0x0][0x560] ;  /* 0x0000ac00ff1a77ac */ /* 0x000e620008000a00 */
[----:B------:R-:W-:Y:S01]  /*be70*/  STS [R102+0x14], R44 ;  /* 0x0000142c66007388 */ /* 0x000fe20000000800 */
[----:B------:R-:W-:-:S02]  /*be80*/  MOV R8, UR24 ;  /* 0x0000001800087c02 */ /* 0x000fc40008000f00 */
[----:B------:R-:W-:Y:S01]  /*be90*/  IADD3 R5, P5, PT, R7, UR10, RZ ;  /* 0x0000000a07057c10 */ /* 0x000fe2000ffbe0ff */
[----:B------:R5:W-:Y:S01]  /*bea0*/  STS [R102+0x18], R43 ;  /* 0x0000182b66007388 */ /* 0x000be20000000800 */
[C---:B------:R-:W-:Y:S01]  /*beb0*/  IADD3 R73, PT, PT, R10.reuse, 0x180, RZ ;  /* 0x000001800a497810 */ /* 0x040fe20007ffe0ff */
[----:B------:R-:W1:Y:S01]  /*bec0*/  LDCU.64 UR24, c[0x0][0x520] ;  /* 0x0000a400ff1877ac */ /* 0x000e620008000a00 */
[----:B0-----:R-:W-:Y:S01]  /*bed0*/  IADD3 R45, PT, PT, R10, 0x60, RZ ;  /* 0x000000600a2d7810 */ /* 0x001fe20007ffe0ff */
[----:B------:R-:W-:Y:S01]  /*bee0*/  STS [R102+0x1c], R42 ;  /* 0x00001c2a66007388 */ /* 0x000fe20000000800 */
[----:B------:R-:W-:Y:S01]  /*bef0*/  IADD3.X R8, PT, PT, R8, UR11, RZ, P5, !PT ;  /* 0x0000000b08087c10 */ /* 0x000fe2000affe4ff */
[----:B------:R-:W0:Y:S01]  /*bf00*/  LDCU.64 UR10, c[0x0][0x518] ;  /* 0x0000a300ff0a77ac */ /* 0x000e220008000a00 */
[C---:B------:R-:W-:Y:S01]  /*bf10*/  LEA R4, P5, R5.reuse, UR30, 0x2 ;  /* 0x0000001e05047c11 */ /* 0x040fe2000f8a10ff */
[----:B------:R1:W-:Y:S01]  /*bf20*/  STS [R102+0x20], R41 ;  /* 0x0000202966007388 */ /* 0x0003e20000000800 */
[C---:B------:R-:W-:Y:S01]  /*bf30*/  IADD3 R75, PT, PT, R10.reuse, 0x1a0, RZ ;  /* 0x000001a00a4b7810 */ /* 0x040fe20007ffe0ff */
[----:B------:R-:W-:Y:S01]  /*bf40*/  UIADD3.X UR22, UPT, UPT, UR22, -0x1, URZ, UP0, !UPT ;  /* 0xffffffff16167890 */ /* 0x000fe200087fe4ff */
[C---:B-----5:R-:W-:Y:S01]  /*bf50*/  IADD3 R43, PT, PT, R10.reuse, 0x40, RZ ;  /* 0x000000400a2b7810 */ /* 0x060fe20007ffe0ff */
[----:B------:R-:W-:Y:S01]  /*bf60*/  STS [R102+0x24], R40 ;  /* 0x0000242866007388 */ /* 0x000fe20000000800 */
[----:B------:R-:W-:Y:S01]  /*bf70*/  LEA.HI.X R5, R5, UR31, R8, 0x2, P5 ;  /* 0x0000001f05057c11 */ /* 0x000fe2000a8f1408 */
[----:B------:R-:W-:Y:S01]  /*bf80*/  UISETP.GT.AND UP0, UPT, UR15, 0x1, UPT ;  /* 0x000000010f00788c */ /* 0x000fe2000bf04270 */
[C---:B------:R-:W-:Y:S01]  /*bf90*/  IADD3 R77, PT, PT, R10.reuse, 0x1c0, RZ ;  /* 0x000001c00a4d7810 */ /* 0x040fe20007ffe0ff */
[----:B------:R-:W-:Y:S01]  /*bfa0*/  STS [R102+0x28], R39 ;  /* 0x0000282766007388 */ /* 0x000fe20000000800 */
[C---:B------:R-:W-:Y:S01]  /*bfb0*/  IADD3 R79, PT, PT, R10.reuse, 0x1e0, RZ ;  /* 0x000001e00a4f7810 */ /* 0x040fe20007ffe0ff */
[----:B------:R-:W-:Y:S01]  /*bfc0*/  UIADD3 UR18, UP2, UPT, UR18, -0x2000, URZ ;  /* 0xffffe00012127890 */ /* 0x000fe2000ff5e0ff */
[----:B-1----:R-:W-:Y:S01]  /*bfd0*/  IADD3 R41, PT, PT, R10, 0x20, RZ ;  /* 0x000000200a297810 */ /* 0x002fe20007ffe0ff */
[----:B------:R-:W-:Y:S01]  /*bfe0*/  STS [R102+0x2c], R38 ;  /* 0x00002c2666007388 */ /* 0x000fe20000000800 */
[----:B------:R-:W-:-:S02]  /*bff0*/  UIADD3 UR20, UP3, UPT, UR20, -0x2000, URZ ;  /* 0xffffe00014147890 */ /* 0x000fc4000ff7e0ff */
[----:B------:R-:W-:Y:S01]  /*c000*/  UIADD3.X UR17, UPT, UPT, UR17, -0x1, URZ, UP1, !UPT ;  /* 0xffffffff11117890 */ /* 0x000fe20008ffe4ff */
[----:B------:R-:W-:Y:S01]  /*c010*/  STS [R102+0x30], R37 ;  /* 0x0000302566007388 */ /* 0x000fe20000000800 */
[----:B0-----:R-:W-:Y:S02]  /*c020*/  UIMAD.WIDE.U32 UR12, UR29, UR10, UR12 ;  /* 0x0000000a1d0c72a5 */ /* 0x001fe4000f8e000c */
[----:B------:R-:W-:Y:S01]  /*c030*/  UIADD3.X UR19, UPT, UPT, UR19, -0x1, URZ, UP2, !UPT ;  /* 0xffffffff13137890 */ /* 0x000fe200097fe4ff */
[----:B------:R-:W-:Y:S01]  /*c040*/  STS [R102+0x34], R36 ;  /* 0x0000342466007388 */ /* 0x000fe20000000800 */
[----:B------:R-:W-:Y:S02]  /*c050*/  UIMAD UR11, UR29, UR11, UR13 ;  /* 0x0000000b1d0b72a4 */ /* 0x000fe4000f8e020d */
[----:B------:R-:W-:Y:S01]  /*c060*/  UIADD3.X UR21, UPT, UPT, UR21, -0x1, URZ, UP3, !UPT ;  /* 0xffffffff15157890 */ /* 0x000fe20009ffe4ff */
[----:B------:R-:W-:Y:S01]  /*c070*/  STS [R102+0x38], R35 ;  /* 0x0000382366007388 */ /* 0x000fe20000000800 */
[----:B------:R-:W-:-:S02]  /*c080*/  UMOV UR10, UR12 ;  /* 0x0000000c000a7c82 */ /* 0x000fc40008000000 */
[----:B------:R-:W-:Y:S01]  /*c090*/  UIMAD.WIDE.U32 UR10, UR8, UR24, UR10 ;  /* 0x00000018080a72a5 */ /* 0x000fe2000f8e000a */
[----:B------:R-:W-:Y:S01]  /*c0a0*/  STS [R102+0x3c], R34 ;  /* 0x00003c2266007388 */ /* 0x000fe20000000800 */
[----:B------:R-:W-:-:S03]  /*c0b0*/  NOP ;  /* 0x0000000000007918 */ /* 0x000fc60000000000 */
[----:B------:R-:W-:Y:S01]  /*c0c0*/  LDS R13, [R250+0x100] ;  /* 0x00010000fa0d7984 */ /* 0x000fe20000000800 */
[----:B------:R-:W-:-:S03]  /*c0d0*/  UIMAD UR11, UR8, UR25, UR11 ;  /* 0x00000019080b72a4 */ /* 0x000fc6000f8e020b */
        /* <DEDUP_REMOVED lines=13> */
[----:B--2---:R-:W-:Y:S04]  /*c1b0*/  LDS R9, [R64] ;  /* 0x0000000040097984 */ /* 0x004fe80000000800 */
[----:B---3--:R-:W-:Y:S04]  /*c1c0*/  LDS R11, [R62+0x80] ;  /* 0x000080003e0b7984 */ /* 0x008fe80000000800 */
        /* <DEDUP_REMOVED lines=39> */
[----:B----4-:R-:W-:-:S03]  /*c440*/  FADD.FTZ R50, R50, R60 ;  /* 0x0000003c32327221 */ /* 0x010fc60000010000 */
[----:B------:R2:W-:Y:S01]  /*c450*/  STS [R102+0xc], R53 ;  /* 0x00000c3566007388 */ /* 0x0005e20000000800 */
[----:B0-----:R-:W-:-:S03]  /*c460*/  FADD.FTZ R51, R50, R51 ;  /* 0x0000003332337221 */ /* 0x001fc60000010000 */
[----:B------:R0:W-:Y:S01]  /*c470*/  STS [R102+0x10], R54 ;  /* 0x0000103666007388 */ /* 0x0001e20000000800 */
[----:B-1----:R-:W-:-:S03]  /*c480*/  FADD.FTZ R52, R51, R52 ;  /* 0x0000003433347221 */ /* 0x002fc60000010000 */
[----:B------:R1:W-:Y:S01]  /*c490*/  STS [R102+0x14], R55 ;  /* 0x0000143766007388 */ /* 0x0003e20000000800 */
[----:B--2---:R-:W-:-:S03]  /*c4a0*/  FADD.FTZ R53, R52, R53 ;  /* 0x0000003534357221 */ /* 0x004fc60000010000 */
        /* <DEDUP_REMOVED lines=18> */
[----:B------:R-:W-:Y:S01]  /*c5d0*/  STS [R102+0x3c], R85 ;  /* 0x00003c5566007388 */ /* 0x000fe20000000800 */
[----:B------:R-:W-:-:S03]  /*c5e0*/  NOP ;  /* 0x0000000000007918 */ /* 0x000fc60000000000 */
[----:B------:R-:W-:Y:S01]  /*c5f0*/  LDS R9, [R64] ;  /* 0x0000000040097984 */ /* 0x000fe20000000800 */
[----:B0-----:R-:W-:-:S03]  /*c600*/  FADD.FTZ R83, R82, R83 ;  /* 0x0000005352537221 */ /* 0x001fc60000010000 */
[----:B------:R-:W-:Y:S01]  /*c610*/  LDS R11, [R62+0x80] ;  /* 0x000080003e0b7984 */ /* 0x000fe20000000800 */
[----:B-1----:R-:W-:-:S03]  /*c620*/  FADD.FTZ R84, R83, R84 ;  /* 0x0000005453547221 */ /* 0x002fc60000010000 */
        /* <DEDUP_REMOVED lines=16> */
[----:B------:R-:W-:Y:S01]  /*c730*/  IADD3 R5, P0, PT, R7, UR10, RZ ;  /* 0x0000000a07057c10 */ /* 0x000fe2000ff1e0ff */
[----:B------:R-:W-:-:S03]  /*c740*/  UIADD3 UR10, UPT, UPT, UR15, -0x1, URZ ;  /* 0xffffffff0f0a7890 */ /* 0x000fc6000fffe0ff */
[----:B------:R-:W-:Y:S02]  /*c750*/  IADD3.X R8, PT, PT, RZ, UR11, RZ, P0, !PT ;  /* 0x0000000bff087c10 */ /* 0x000fe400087fe4ff */
[C---:B------:R-:W-:Y:S02]  /*c760*/  LEA R4, P3, R5.reuse, UR26, 0x2 ;  /* 0x0000001a05047c11 */ /* 0x040fe4000f8610ff */
[----:B------:R-:W-:Y:S02]  /*c770*/  UMOV UR15, UR10 ;  /* 0x0000000a000f7c82 */ /* 0x000fe40008000000 */
[----:B------:R-:W-:Y:S01]  /*c780*/  LEA.HI.X R5, R5, UR27, R8, 0x2, P3 ;  /* 0x0000001b05057c11 */ /* 0x000fe200098f1408 */
[----:B------:R-:W0:Y:S02]  /*c790*/  LDS R6, [UR28+0x2100] ;  /* 0x0021001cff067984 */ /* 0x000e240008000800 */
[-C--:B0-----:R-:W-:Y:S02]  /*c7a0*/  ISETP.GE.AND P2, PT, R7, R6.reuse, PT ;  /* 0x000000060700720c */ /* 0x081fe40003f46270 */
[----:B------:R-:W-:-:S02]  /*c7b0*/  ISETP.GE.AND P1, PT, R41, R6, PT ;  /* 0x000000062900720c */ /* 0x000fc40003f26270 */
[-C--:B------:R-:W-:Y:S02]  /*c7c0*/  ISETP.GE.AND P0, PT, R43, R6.reuse, PT ;  /* 0x000000062b00720c */ /* 0x080fe40003f06270 */
[-C--:B------:R-:W-:Y:S02]  /*c7d0*/  ISETP.GE.AND P4, PT, R45, R6.reuse, PT ;  /* 0x000000062d00720c */ /* 0x080fe40003f86270 */
[-C--:B------:R-:W-:Y:S02]  /*c7e0*/  ISETP.GE.AND P6, PT, R47, R6.reuse, PT ;  /* 0x000000062f00720c */ /* 0x080fe40003fc6270 */
[-C--:B------:R-:W-:Y:S02]  /*c7f0*/  ISETP.GE.AND P5, PT, R49, R6.reuse, PT ;  /* 0x000000063100720c */ /* 0x080fe40003fa6270 */
        /* <DEDUP_REMOVED lines=24> */
[----:B------:R-:W-:Y:S04]  /*c980*/  @!P2 STG.E desc[UR34][R4.64+0x700], R23 ;  /* 0x000700170400a986 */ /* 0x000fe8000c101922 */
[----:B------:R0:W-:Y:S02]  /*c990*/  @!P1 STG.E desc[UR34][R4.64+0x780], R103 ;  /* 0x0007806704009986 */ /* 0x0001e4000c101922 */
[----:B0-----:R-:W-:-:S05]  /*c9a0*/  FADD.FTZ R4, R84, R85 ;  /* 0x0000005554047221 */ /* 0x001fca0000010000 */
[----:B------:R0:W-:Y:S01]  /*c9b0*/  STL [R1+0x8], R4 ;  /* 0x0000080401007387 */ /* 0x0001e20000100800 */
[----:B------:R-:W-:Y:S05]  /*c9c0*/  BRA.U UP0, `(.L_x_686) ;  /* 0xffffff3d00c87547 */ /* 0x000fea000b83ffff */
.L_x_586:
[----:B------:R-:W1:Y:S01]  /*c9d0*/  LDCU.64 UR6, c[0x0][0x548] ;  /* 0x0000a900ff0677ac */ /* 0x000e620008000a00 */
[----:B------:R-:W2:Y:S01]  /*c9e0*/  S2R R11, SR_TID.X ;  /* 0x00000000000b7919 */ /* 0x000ea20000002100 */
[----:B------:R-:W3:Y:S01]  /*c9f0*/  LDCU UR24, c[0x0][0x38c] ;  /* 0x00007180ff1877ac */ /* 0x000ee20008000800 */
[----:B------:R-:W4:Y:S01]  /*ca00*/  LDCU.64 UR10, c[0x0][0x568] ;  /* 0x0000ad00ff0a77ac */ /* 0x000f220008000a00 */
[----:B-1----:R-:W-:-:S04]  /*ca10*/  UISETP.NE.U32.AND UP0, UPT, UR6, URZ, UPT ;  /* 0x000000ff0600728c */ /* 0x002fc8000bf05070 */
[----:B------:R-:W-:-:S09]  /*ca20*/  UISETP.NE.AND.EX UP0, UPT, UR7, URZ, UPT, UP0 ;  /* 0x000000ff0700728c */ /* 0x000fd2000bf05300 */
[----:B---34-:R-:W-:Y:S05]  /*ca30*/  BRA.U !UP0, `(.L_x_687) ;  /* 0x00000001089c7547 */ /* 0x018fea000b800000 */
[----:B0-----:R-:W3:Y:S01]  /*ca40*/  LDL.LU R4, [R1+0xc] ;  /* 0x00000c0001047983 */ /* 0x001ee20000300800 */
[----:B------:R-:W-:Y:S01]  /*ca50*/  BSSY.RECONVERGENT B0, `(.L_x_687) ;  /* 0x0000025000007945 */ /* 0x000fe20003800200 */
[----:B------:R-:W0:Y:S02]  /*ca60*/  S2R R6, SR_TID.X ;  /* 0x0000000000067919 */ /* 0x000e240000002100 */
[----:B---3--:R-:W1:Y:S02]  /*ca70*/  SHFL.DOWN P0, R0, R4, 0x1, 0x1f ;  /* 0x08201f0004007f89 */ /* 0x008e640000000000 */
[----:B-1----:R-:W-:Y:S02]  /*ca80*/  @P0 FADD R0, R0, R4 ;  /* 0x0000000400000221 */ /* 0x002fe40000000000 */
[----:B------:R-:W1:Y:S03]  /*ca90*/  S2R R4, SR_LANEID ;  /* 0x0000000000047919 */ /* 0x000e660000000000 */
[----:B------:R-:W3:Y:S02]  /*caa0*/  SHFL.DOWN P0, R3, R0, 0x2, 0x1f ;  /* 0x08401f0000037f89 */ /* 0x000ee40000000000 */
[----:B---3--:R-:W-:Y:S01]  /*cab0*/  @P0 FADD R3, R0, R3 ;  /* 0x0000000300030221 */ /* 0x008fe20000000000 */
[----:B-1----:R-:W-:-:S04]  /*cac0*/  ISETP.NE.AND P1, PT, R4, RZ, PT ;  /* 0x000000ff0400720c */ /* 0x002fc80003f25270 */
[----:B------:R-:W1:Y:S09]  /*cad0*/  SHFL.DOWN P0, R2, R3, 0x4, 0x1f ;  /* 0x08801f0003027f89 */ /* 0x000e720000000000 */
[----:B------:R-:W3:Y:S01]  /*cae0*/  @!P1 S2R R8, SR_CgaCtaId ;  /* 0x0000000000089919 */ /* 0x000ee20000008800 */
[----:B------:R-:W-:-:S02]  /*caf0*/  @!P1 MOV R7, 0x400 ;  /* 0x0000040000079802 */ /* 0x000fc40000000f00 */
[----:B0-----:R-:W-:-:S04]  /*cb00*/  @!P1 SHF.R.U32.HI R0, RZ, 0x3, R6 ;  /* 0x00000003ff009819 */ /* 0x001fc80000011606 */
[----:B------:R-:W-:Y:S01]  /*cb10*/  @!P1 LOP3.LUT R0, R0, 0x7c, RZ, 0xc0, !PT ;  /* 0x0000007c00009812 */ /* 0x000fe200078ec0ff */
[----:B-1----:R-:W-:-:S05]  /*cb20*/  @P0 FADD R2, R3, R2 ;  /* 0x0000000203020221 */ /* 0x002fca0000000000 */
[----:B------:R-:W0:Y:S01]  /*cb30*/  SHFL.DOWN P0, R5, R2, 0x8, 0x1f ;  /* 0x09001f0002057f89 */ /* 0x000e220000000000 */
[----:B---3--:R-:W-:-:S04]  /*cb40*/  @!P1 LEA R7, R8, R7, 0x18 ;  /* 0x0000000708079211 */ /* 0x008fc800078ec0ff */
[----:B------:R-:W-:Y:S01]  /*cb50*/  @!P1 IADD3 R3, PT, PT, R7, R0, RZ ;  /* 0x0000000007039210 */ /* 0x000fe20007ffe0ff */
        /* <DEDUP_REMOVED lines=10> */
[----:B0-----:R-:W0:Y:S04]  /*cc00*/  LDS.64 R2, [UR4+0x8408] ;  /* 0x00840804ff027984 */ /* 0x001e280008000a00 */
[----:B------:R-:W1:Y:S01]  /*cc10*/  LDS R5, [UR4+0x8410] ;  /* 0x00841004ff057984 */ /* 0x000e620008000800 */
[----:B------:R-:W-:-:S04]  /*cc20*/  ULEA UR4, UP0, UR8, UR6, 0x2 ;  /* 0x0000000608047291 */ /* 0x000fc8000f8010ff */
[----:B------:R-:W-:Y:S01]  /*cc30*/  ULEA.HI.X UR5, UR8, UR7, URZ, 0x2, UP0 ;  /* 0x0000000708057291 */ /* 0x000fe200080f14ff */
[----:B0-----:R-:W-:-:S04]  /*cc40*/  FADD.FTZ R2, R4, R2 ;  /* 0x0000000204027221 */ /* 0x001fc80000010000 */
[----:B------:R-:W-:Y:S01]  /*cc50*/  FADD.FTZ R0, R3, R2 ;  /* 0x0000000203007221 */ /* 0x000fe20000010000 */
[----:B------:R-:W-:Y:S02]  /*cc60*/  MOV R2, UR4 ;  /* 0x0000000400027c02 */ /* 0x000fe40008000f00 */
[----:B------:R-:W-:Y:S01]  /*cc70*/  MOV R3, UR5 ;  /* 0x0000000500037c02 */ /* 0x000fe20008000f00 */
[----:B-1----:R-:W-:-:S05]  /*cc80*/  FADD.FTZ R5, R0, R5 ;  /* 0x0000000500057221 */ /* 0x002fca0000010000 */
[----:B------:R1:W-:Y:S02]  /*cc90*/  REDG.E.ADD.F32.FTZ.RN.STRONG.GPU desc[UR34][R2.64], R5 ;  /* 0x00000005020079a6 */ /* 0x0003e4000c12f322 */
.L_x_688:
[----:B------:R-:W-:Y:S05]  /*cca0*/  BSYNC.RECONVERGENT B0 ;  /* 0x0000000000007941 */ /* 0x000fea0003800200 */
.L_x_687:
[----:B------:R-:W-:Y:S01]  /*ccb0*/  UISETP.NE.U32.AND UP0, UPT, UR10, URZ, UPT ;  /* 0x000000ff0a00728c */ /* 0x000fe2000bf05070 */
[----:B--2---:R-:W-:-:S03]  /*ccc0*/  ISETP.GE.AND P0, PT, R11, UR24, PT ;  /* 0x000000180b007c0c */ /* 0x004fc6000bf06270 */
[----:B------:R-:W-:-:S09]  /*ccd0*/  UISETP.NE.AND.EX UP0, UPT, UR11, URZ, UPT, UP0 ;  /* 0x000000ff0b00728c */ /* 0x000fd2000bf05300 */
[----:B------:R-:W-:Y:S05]  /*cce0*/  BRA.U !UP0, `(.L_x_689) ;  /* 0x0000000108a07547 */ /* 0x000fea000b800000 */
[----:B-1----:R-:W2:Y:S01]  /*ccf0*/  LDL.LU R2, [R1+0x8] ;  /* 0x0000080001027983 */ /* 0x002ea20000300800 */
[----:B------:R-:W-:Y:S01]  /*cd00*/  BSSY.RECONVERGENT B0, `(.L_x_689) ;  /* 0x0000026000007945 */ /* 0x000fe20003800200 */
[----:B0-----:R-:W0:Y:S01]  /*cd10*/  S2R R4, SR_LANEID ;  /* 0x0000000000047919 */ /* 0x001e220000000000 */
[----:B------:R-:W1:Y:S01]  /*cd20*/  S2R R6, SR_TID.X ;  /* 0x0000000000067919 */ /* 0x000e620000002100 */
[----:B------:R-:W-:Y:S01]  /*cd30*/  BAR.SYNC.DEFER_BLOCKING 0x0 ;  /* 0x0000000000007b1d */ /* 0x000fe20000010000 */
[----:B0-----:R-:W-:-:S13]  /*cd40*/  ISETP.NE.AND P2, PT, R4, RZ, PT ;  /* 0x000000ff0400720c */ /* 0x001fda0003f45270 */
[----:B------:R-:W0:Y:S01]  /*cd50*/  @!P2 S2R R8, SR_CgaCtaId ;  /* 0x000000000008a919 */ /* 0x000e220000008800 */
[----:B------:R-:W-:-:S04]  /*cd60*/  @!P2 MOV R7, 0x400 ;  /* 0x000004000007a802 */ /* 0x000fc80000000f00 */
[----:B0-----:R-:W-:Y:S01]  /*cd70*/  @!P2 LEA R7, R8, R7, 0x18 ;  /* 0x000000070807a211 */ /* 0x001fe200078ec0ff */
[----:B--2---:R-:W0:Y:S02]  /*cd80*/  SHFL.DOWN P1, R0, R2, 0x1, 0x1f ;  /* 0x08201f0002007f89 */ /* 0x004e240000020000 */
[----:B0-----:R-:W-:-:S05]  /*cd90*/  @P1 FADD R0, R0, R2 ;  /* 0x0000000200001221 */ /* 0x001fca0000000000 */
[----:B------:R-:W0:Y:S02]  /*cda0*/  SHFL.DOWN P1, R3, R0, 0x2, 0x1f ;  /* 0x08401f0000037f89 */ /* 0x000e240000020000 */
[----:B0-----:R-:W-:Y:S01]  /*cdb0*/  @P1 FADD R3, R0, R3 ;  /* 0x0000000300031221 */ /* 0x001fe20000000000 */
[----:B-1----:R-:W-:-:S04]  /*cdc0*/  @!P2 SHF.R.U32.HI R0, RZ, 0x3, R6 ;  /* 0x00000003ff00a819 */ /* 0x002fc80000011606 */
[----:B------:R-:W0:Y:S01]  /*cdd0*/  SHFL.DOWN P1, R2, R3, 0x4, 0x1f ;  /* 0x08801f0003027f89 */ /* 0x000e220000020000 */
[----:B------:R-:W-:-:S04]  /*cde0*/  @!P2 LOP3.LUT R0, R0, 0x7c, RZ, 0xc0, !PT ;  /* 0x0000007c0000a812 */ /* 0x000fc800078ec0ff */
[----:B------:R-:W-:Y:S01]  /*cdf0*/  @!P2 IADD3 R7, PT, PT, R7, R0, RZ ;  /* 0x000000000707a210 */ /* 0x000fe20007ffe0ff */
[----:B0-----:R-:W-:-:S05]  /*ce00*/  @P1 FADD R2, R3, R2 ;  /* 0x0000000203021221 */ /* 0x001fca0000000000 */
        /* <DEDUP_REMOVED lines=21> */
.L_x_690:
[----:B------:R-:W-:Y:S05]  /*cf60*/  BSYNC.RECONVERGENT B0 ;  /* 0x0000000000007941 */ /* 0x000fea0003800200 */
.L_x_689:
[----:B------:R-:W-:Y:S05]  /*cf70*/  @P0 EXIT ;  /* 0x000000000000094d */ /* 0x000fea0003800000 */
[----:B------:R-:W2:Y:S01]  /*cf80*/  S2UR UR14, SR_CgaCtaId ;  /* 0x00000000000e79c3 */ /* 0x000ea20000008800 */
[----:B------:R-:W3:Y:S01]  /*cf90*/  LDCU.64 UR10, c[0x0][0x4a8] ;  /* 0x00009500ff0a77ac */ /* 0x000ee20008000a00 */
[----:B------:R-:W-:Y:S01]  /*cfa0*/  BSSY.RECONVERGENT B0, `(.L_x_691) ;  /* 0x000002b000007945 */ /* 0x000fe20003800200 */
[----:B------:R-:W4:Y:S01]  /*cfb0*/  LDCU.64 UR12, c[0x0][0x4c8] ;  /* 0x00009900ff0c77ac */ /* 0x000f220008000a00 */
[----:B------:R-:W0:Y:S01]  /*cfc0*/  LDCU UR15, c[0x0][0x360] ;  /* 0x00006c00ff0f77ac */ /* 0x000e220008000800 */
[----:B------:R-:W0:Y:S01]  /*cfd0*/  LDCU.64 UR16, c[0x0][0x4b0] ;  /* 0x00009600ff1077ac */ /* 0x000e220008000a00 */
[----:B------:R-:W0:Y:S01]  /*cfe0*/  LDCU.64 UR18, c[0x0][0x4d0] ;  /* 0x00009a00ff1277ac */ /* 0x000e220008000a00 */
[----:B---3--:R-:W-:Y:S02]  /*cff0*/  UIMAD.WIDE.U32 UR4, UR8, UR10, URZ ;  /* 0x0000000a080472a5 */ /* 0x008fe4000f8e00ff */
[----:B----4-:R-:W-:Y:S01]  /*d000*/  UIMAD.WIDE.U32 UR6, UR8, UR12, URZ ;  /* 0x0000000c080672a5 */ /* 0x010fe2000f8e00ff */
[----:B------:R-:W-:Y:S01]  /*d010*/  UMOV UR10, 0x400 ;  /* 0x00000400000a7882 */ /* 0x000fe20000000000 */
[----:B------:R-:W-:Y:S01]  /*d020*/  UIMAD UR9, UR8, UR11, UR5 ;  /* 0x0000000b080972a4 */ /* 0x000fe2000f8e0205 */
[----:B------:R-:W3:Y:S01]  /*d030*/  LDCU.128 UR20, c[0x0][0x530] ;  /* 0x0000a600ff1477ac */ /* 0x000ee20008000c00 */
[----:B------:R-:W-:-:S02]  /*d040*/  UIMAD UR8, UR8, UR13, UR7 ;  /* 0x0000000d080872a4 */ /* 0x000fc4000f8e0207 */
[----:B0-2---:R-:W-:-:S12]  /*d050*/  ULEA UR10, UR14, UR10, 0x18 ;  /* 0x0000000a0e0a7291 */ /* 0x005fd8000f8ec0ff */
.L_x_692:
[----:B------:R-:W-:Y:S02]  /*d060*/  LEA R0, R11, UR10, 0x3 ;  /* 0x0000000a0b007c11 */ /* 0x000fe4000f8e18ff */
[----:B01----:R-:W-:Y:S02]  /*d070*/  MOV R3, UR5 ;  /* 0x0000000500037c02 */ /* 0x003fe40008000f00 */
[----:B------:R-:W-:Y:S01]  /*d080*/  MOV R2, UR4 ;  /* 0x0000000400027c02 */ /* 0x000fe20008000f00 */
[----:B------:R-:W0:Y:S01]  /*d090*/  LDS.64 R12, [R0+0xbc80] ;  /* 0x00bc8000000c7984 */ /* 0x000e220000000a00 */
[----:B------:R-:W-:Y:S02]  /*d0a0*/  SHF.R.S32.HI R3, RZ, 0x1f, R11 ;  /* 0x0000001fff037819 */ /* 0x000fe4000001140b */
[----:B------:R-:W-:Y:S01]  /*d0b0*/  MOV R7, UR9 ;  /* 0x0000000900077c02 */ /* 0x000fe20008000f00 */
[----:B------:R-:W1:Y:S01]  /*d0c0*/  LDS.64 R14, [R0+0xc480] ;  /* 0x00c48000000e7984 */ /* 0x000e620000000a00 */
[----:B------:R-:W-:Y:S01]  /*d0d0*/  MOV R6, R2 ;  /* 0x0000000200067202 */ /* 0x000fe20000000f00 */
[C---:B------:R-:W-:Y:S01]  /*d0e0*/  IMAD R2, R3.reuse, UR16, RZ ;  /* 0x0000001003027c24 */ /* 0x040fe2000f8e02ff */
[----:B------:R-:W-:Y:S01]  /*d0f0*/  MOV R4, UR6 ;  /* 0x0000000600047c02 */ /* 0x000fe20008000f00 */
[----:B------:R-:W-:Y:S01]  /*d100*/  IMAD R10, R3, UR18, RZ ;  /* 0x00000012030a7c24 */ /* 0x000fe2000f8e02ff */
[----:B------:R-:W-:Y:S01]  /*d110*/  MOV R9, UR8 ;  /* 0x0000000800097c02 */ /* 0x000fe20008000f00 */
[----:B------:R-:W-:Y:S01]  /*d120*/  IMAD.WIDE.U32 R6, R11, UR16, R6 ;  /* 0x000000100b067c25 */ /* 0x000fe2000f8e0006 */
[----:B------:R-:W-:-:S02]  /*d130*/  MOV R8, R4 ;  /* 0x0000000400087202 */ /* 0x000fc40000000f00 */
[----:B------:R-:W-:Y:S01]  /*d140*/  MOV R5, UR7 ;  /* 0x0000000700057c02 */ /* 0x000fe20008000f00 */
[C---:B------:R-:W-:Y:S01]  /*d150*/  IMAD R3, R11.reuse, UR17, R2 ;  /* 0x000000110b037c24 */ /* 0x040fe2000f8e0202 */
[C---:B---3--:R-:W-:Y:S01]  /*d160*/  LEA R2, P0, R6.reuse, UR20, 0x3 ;  /* 0x0000001406027c11 */ /* 0x048fe2000f8018ff */
[C---:B------:R-:W-:Y:S02]  /*d170*/  IMAD R5, R11.reuse, UR19, R10 ;  /* 0x000000130b057c24 */ /* 0x040fe4000f8e020a */
[----:B------:R-:W-:Y:S01]  /*d180*/  IMAD.WIDE.U32 R8, R11, UR18, R8 ;  /* 0x000000120b087c25 */ /* 0x000fe2000f8e0008 */
[----:B------:R-:W-:Y:S02]  /*d190*/  IADD3 R3, PT, PT, R7, R3, RZ ;  /* 0x0000000307037210 */ /* 0x000fe40007ffe0ff */
[----:B------:R-:W-:Y:S02]  /*d1a0*/  IADD3 R11, PT, PT, R11, UR15, RZ ;  /* 0x0000000f0b0b7c10 */ /* 0x000fe4000fffe0ff */
[----:B------:R-:W-:-:S02]  /*d1b0*/  LEA.HI.X R3, R6, UR21, R3, 0x3, P0 ;  /* 0x0000001506037c11 */ /* 0x000fc400080f1c03 */
[----:B------:R-:W-:Y:S02]  /*d1c0*/  ISETP.GE.AND P0, PT, R11, UR24, PT ;  /* 0x000000180b007c0c */ /* 0x000fe4000bf06270 */
[----:B------:R-:W-:Y:S02]  /*d1d0*/  IADD3 R5, PT, PT, R9, R5, RZ ;  /* 0x0000000509057210 */ /* 0x000fe40007ffe0ff */
[----:B------:R-:W-:-:S04]  /*d1e0*/  LEA R4, P1, R8, UR22, 0x3 ;  /* 0x0000001608047c11 */ /* 0x000fc8000f8218ff */
[----:B------:R-:W-:Y:S01]  /*d1f0*/  LEA.HI.X R5, R8, UR23, R5, 0x3, P1 ;  /* 0x0000001708057c11 */ /* 0x000fe200088f1c05 */
[----:B0-----:R0:W-:Y:S04]  /*d200*/  REDG.E.ADD.F32.FTZ.RN.STRONG.GPU desc[UR34][R2.64], R12 ;  /* 0x0000000c020079a6 */ /* 0x0011e8000c12f322 */
[----:B------:R0:W-:Y:S04]  /*d210*/  REDG.E.ADD.F32.FTZ.RN.STRONG.GPU desc[UR34][R2.64+0x4], R13 ;  /* 0x0000040d020079a6 */ /* 0x0001e8000c12f322 */
[----:B-1----:R0:W-:Y:S04]  /*d220*/  REDG.E.ADD.F32.FTZ.RN.STRONG.GPU desc[UR34][R4.64], R14 ;  /* 0x0000000e040079a6 */ /* 0x0021e8000c12f322 */
[----:B------:R0:W-:Y:S01]  /*d230*/  REDG.E.ADD.F32.FTZ.RN.STRONG.GPU desc[UR34][R4.64+0x4], R15 ;  /* 0x0000040f040079a6 */ /* 0x0001e2000c12f322 */
[----:B------:R-:W-:Y:S05]  /*d240*/  @!P0 BRA `(.L_x_692) ;  /* 0xfffffffc00848947 */ /* 0x000fea000383ffff */
[----:B------:R-:W-:Y:S05]  /*d250*/  BSYNC.RECONVERGENT B0 ;  /* 0x0000000000007941 */ /* 0x000fea0003800200 */
.L_x_691:
[----:B------:R-:W-:Y:S05]  /*d260*/  EXIT ;  /* 0x000000000000794d */ /* 0x000fea0003800000 */
.L_x_592:
[----:B------:R-:W-:Y:S01]  /*d270*/  MOV R190, R73 ;  /* 0x0000004900be7202 */ /* 0x000fe20000000f00 */
[----:B------:R-:W-:Y:S01]  /*d280*/  HFMA2 R191, -RZ, RZ, 0, 5.9604644775390625e-08 ;  /* 0x00000001ffbf7431 */ /* 0x000fe200000001ff */
[----:B------:R-:W-:Y:S02]  /*d290*/  MOV R192, RZ ;  /* 0x000000ff00c07202 */ /* 0x000fe40000000f00 */
[----:B------:R-:W-:-:S07]  /*d2a0*/  MOV R235, 0xffffffff ;  /* 0xffffffff00eb7802 */ /* 0x000fce0000000f00 */
[----:B-12--5:R-:W-:Y:S05]  /*d2b0*/  WARPSYNC.COLLECTIVE R235, `(.L_x_693) ;  /* 0x00000000eb087348 */ /* 0x026fea0003c00000 */
[----:B------:R0:W3:Y:S02]  /*d2c0*/  SHFL.UP P6, R186, R190, R191, R192 ;  /* 0x040000bfbeba7389 */ /* 0x0000e400000c00c0 */
[----:B0123-5:R-:W-:Y:S05]  /*d2d0*/  ENDCOLLECTIVE ;  /* 0x000000000000791b */ /* 0x02ffea0003800000 */
.L_x_693:
[----:B------:R-:W-:Y:S02]  /*d2e0*/  MOV R190, R72 ;  /* 0x0000004800be7202 */ /* 0x000fe40000000f00 */
[----:B------:R-:W-:-:S07]  /*d2f0*/  MOV R183, R186 ;  /* 0x000000ba00b77202 */ /* 0x000fce0000000f00 */
[----:B------:R-:W-:Y:S05]  /*d300*/  WARPSYNC.COLLECTIVE R235, `(.L_x_694) ;  /* 0x00000000eb087348 */ /* 0x000fea0003c00000 */
[----:B------:R0:W1:Y:S02]  /*d310*/  SHFL.UP P6, R186, R190, R191, R192 ;  /* 0x040000bfbeba7389 */ /* 0x00006400000c00c0 */
[----:B01----:R-:W-:Y:S05]  /*d320*/  ENDCOLLECTIVE ;  /* 0x000000000000791b */ /* 0x003fea0003800000 */
.L_x_694:
[----:B------:R-:W-:Y:S02]  /*d330*/  MOV R190, R74 ;  /* 0x0000004a00be7202 */ /* 0x000fe40000000f00 */
[----:B------:R-:W-:-:S07]  /*d340*/  MOV R184, R186 ;  /* 0x000000ba00b87202 */ /* 0x000fce0000000f00 */
[----:B------:R-:W-:Y:S05]  /*d350*/  WARPSYNC.COLLECTIVE R235, `(.L_x_695) ;  /* 0x00000000eb087348 */ /* 0x000fea0003c00000 */
[----:B------:R0:W1:Y:S02]  /*d360*/  SHFL.UP P6, R186, R190, R191, R192 ;  /* 0x040000bfbeba7389 */ /* 0x00006400000c00c0 */
[----:B01----:R-:W-:Y:S05]  /*d370*/  ENDCOLLECTIVE ;  /* 0x000000000000791b */ /* 0x003fea0003800000 */
.L_x_695:
[----:B------:R-:W-:Y:S02]  /*d380*/  MOV R190, R75 ;  /* 0x0000004b00be7202 */ /* 0x000fe40000000f00 */
[----:B------:R-:W-:-:S07]  /*d390*/  MOV R185, R186 ;  /* 0x000000ba00b97202 */ /* 0x000fce0000000f00 */
[----:B------:R-:W-:Y:S05]  /*d3a0*/  WARPSYNC.COLLECTIVE R235, `(.L_x_696) ;  /* 0x00000000eb087348 */ /* 0x000fea0003c00000 */
[----:B------:R0:W1:Y:S02]  /*d3b0*/  SHFL.UP P6, R186, R190, R191, R192 ;  /* 0x040000bfbeba7389 */ /* 0x00006400000c00c0 */
[----:B01----:R-:W-:Y:S05]  /*d3c0*/  ENDCOLLECTIVE ;  /* 0x000000000000791b */ /* 0x003fea0003800000 */
.L_x_696:
[----:B------:R-:W-:Y:S02]  /*d3d0*/  HFMA2 R191, -RZ, RZ, 0, 1.1920928955078125e-07 ;  /* 0x00000002ffbf7431 */ /* 0x000fe400000001ff */
[CC--:B------:R-:W-:Y:S01]  /*d3e0*/  FMUL.FTZ R188, R72.reuse, R186.reuse ;  /* 0x000000ba48bc7220 */ /* 0x0c0fe20000410000 */
[C---:B------:R-:W-:Y:S01]  /*d3f0*/  FMUL.FTZ R189, R73.reuse, R186 ;  /* 0x000000ba49bd7220 */ /* 0x040fe20000410000 */
[CC--:B------:R-:W-:Y:S02]  /*d400*/  FMUL.FTZ R186, R72.reuse, R184.reuse ;  /* 0x000000b848ba7220 */ /* 0x0c0fe40000410000 */
[CC--:B------:R-:W-:Y:S01]  /*d410*/  FFMA.FTZ R187, R73.reuse, R185.reuse, -R188 ;  /* 0x000000b949bb7223 */ /* 0x0c0fe200000108bc */
[----:B------:R-:W-:Y:S01]  /*d420*/  FFMA.FTZ R188, R72, R185, R189 ;  /* 0x000000b948bc7223 */ /* 0x000fe200000100bd */
[C---:B------:R-:W-:Y:S01]  /*d430*/  FMUL.FTZ R185, R73.reuse, R184 ;  /* 0x000000b849b97220 */ /* 0x040fe20000410000 */
[-C--:B------:R-:W-:Y:S01]  /*d440*/  @P5 FFMA.FTZ R73, R73, R183.reuse, -R186 ;  /* 0x000000b749495223 */ /* 0x080fe200000108ba */
[----:B------:R-:W-:Y:S01]  /*d450*/  @P5 FADD.FTZ R74, R74, R187 ;  /* 0x000000bb4a4a5221 */ /* 0x000fe20000010000 */
[----:B------:R-:W-:Y:S01]  /*d460*/  @P5 FADD.FTZ R75, R75, R188 ;  /* 0x000000bc4b4b5221 */ /* 0x000fe20000010000 */
[----:B------:R-:W-:-:S02]  /*d470*/  @P5 FFMA.FTZ R72, R72, R183, R185 ;  /* 0x000000b748485223 */ /* 0x000fc400000100b9 */
[----:B------:R-:W-:-:S07]  /*d480*/  MOV R190, R73 ;  /* 0x0000004900be7202 */ /* 0x000fce0000000f00 */
[----:B------:R-:W-:Y:S05]  /*d490*/  WARPSYNC.COLLECTIVE R235, `(.L_x_697) ;  /* 0x00000000eb087348 */ /* 0x000fea0003c00000 */
[----:B------:R0:W1:Y:S02]  /*d4a0*/  SHFL.UP P6, R186, R190, R191, R192 ;  /* 0x040000bfbeba7389 */ /* 0x00006400000c00c0 */
[----:B01----:R-:W-:Y:S05]  /*d4b0*/  ENDCOLLECTIVE ;  /* 0x000000000000791b */ /* 0x003fea0003800000 */
.L_x_697:
[----:B------:R-:W-:Y:S02]  /*d4c0*/  MOV R190, R72 ;  /* 0x0000004800be7202 */ /* 0x000fe40000000f00 */
[----:B------:R-:W-:-:S07]  /*d4d0*/  MOV R183, R186 ;  /* 0x000000ba00b77202 */ /* 0x000fce0000000f00 */
[----:B------:R-:W-:Y:S05]  /*d4e0*/  WARPSYNC.COLLECTIVE R235, `(.L_x_698) ;  /* 0x00000000eb087348 */ /* 0x000fea0003c00000 */
[----:B------:R0:W1:Y:S02]  /*d4f0*/  SHFL.UP P6, R186, R190, R191, R192 ;  /* 0x040000bfbeba7389 */ /* 0x00006400000c00c0 */
[----:B01----:R-:W-:Y:S05]  /*d500*/  ENDCOLLECTIVE ;  /* 0x000000000000791b */ /* 0x003fea0003800000 */
.L_x_698:
[----:B------:R-:W-:Y:S02]  /*d510*/  MOV R190, R74 ;  /* 0x0000004a00be7202 */ /* 0x000fe40000000f00 */
[----:B------:R-:W-:-:S07]  /*d520*/  MOV R184, R186 ;  /* 0x000000ba00b87202 */ /* 0x000fce0000000f00 */
[----:B------:R-:W-:Y:S05]  /*d530*/  WARPSYNC.COLLECTIVE R235, `(.L_x_699) ;  /* 0x00000000eb087348 */ /* 0x000fea0003c00000 */
[----:B------:R0:W1:Y:S02]  /*d540*/  SHFL.UP P6, R186, R190, R191, R192 ;  /* 0x040000bfbeba7389 */ /* 0x00006400000c00c0 */
[----:B01----:R-:W-:Y:S05]  /*d550*/  ENDCOLLECTIVE ;  /* 0x000000000000791b */ /* 0x003fea0003800000 */
.L_x_699:
[----:B------:R-:W-:Y:S02]  /*d560*/  MOV R190, R75 ;  /* 0x0000004b00be7202 */ /* 0x000fe40000000f00 */
[----:B------:R-:W-:-:S07]  /*d570*/  MOV R185, R186 ;  /* 0x000000ba00b97202 */ /* 0x000fce0000000f00 */
[----:B------:R-:W-:Y:S05]  /*d580*/  WARPSYNC.COLLECTIVE R235, `(.L_x_700) ;  /* 0x00000000eb087348 */ /* 0x000fea0003c00000 */
[----:B------:R0:W1:Y:S02]  /*d590*/  SHFL.UP P6, R186, R190, R191, R192 ;  /* 0x040000bfbeba7389 */ /* 0x00006400000c00c0 */
[----:B01----:R-:W-:Y:S05]  /*d5a0*/  ENDCOLLECTIVE ;  /* 0x000000000000791b */ /* 0x003fea0003800000 */
.L_x_700:
[----:B------:R-:W-:Y:S02]  /*d5b0*/  HFMA2 R191, -RZ, RZ, 0, 2.384185791015625e-07 ;  /* 0x00000004ffbf7431 */ /* 0x000fe400000001ff */
        /* <DEDUP_REMOVED lines=14> */
.L_x_701:
[----:B------:R-:W-:Y:S02]  /*d6a0*/  MOV R190, R72 ;  /* 0x0000004800be7202 */ /* 0x000fe40000000f00 */
[----:B------:R-:W-:-:S07]  /*d6b0*/  MOV R183, R186 ;  /* 0x000000ba00b77202 */ /* 0x000fce0000000f00 */
[----:B------:R-:W-:Y:S05]  /*d6c0*/  WARPSYNC.COLLECTIVE R235, `(.L_x_702) ;  /* 0x00000000eb087348 */ /* 0x000fea0003c00000 */
[----:B------:R0:W1:Y:S02]  /*d6d0*/  SHFL.UP P6, R186, R190, R191, R192 ;  /* 0x040000bfbeba7389 */ /* 0x00006400000c00c0 */
[----:B01----:R-:W-:Y:S05]  /*d6e0*/  ENDCOLLECTIVE ;  /* 0x000000000000791b */ /* 0x003fea0003800000 */
.L_x_702:
[----:B------:R-:W-:Y:S02]  /*d6f0*/  MOV R190, R74 ;  /* 0x0000004a00be7202 */ /* 0x000fe40000000f00 */
[----:B------:R-:W-:-:S07]  /*d700*/  MOV R184, R186 ;  /* 0x000000ba00b87202 */ /* 0x000fce0000000f00 */
[----:B------:R-:W-:Y:S05]  /*d710*/  WARPSYNC.COLLECTIVE R235, `(.L_x_703) ;  /* 0x00000000eb087348 */ /* 0x000fea0003c00000 */
[----:B------:R0:W1:Y:S02]  /*d720*/  SHFL.UP P6, R186, R190, R191, R192 ;  /* 0x040000bfbeba7389 */ /* 0x00006400000c00c0 */
[----:B01----:R-:W-:Y:S05]  /*d730*/  ENDCOLLECTIVE ;  /* 0x000000000000791b */ /* 0x003fea0003800000 */
.L_x_703:
[----:B------:R-:W-:Y:S02]  /*d740*/  MOV R190, R75 ;  /* 0x0000004b00be7202 */ /* 0x000fe40000000f00 */
[----:B------:R-:W-:-:S07]  /*d750*/  MOV R185, R186 ;  /* 0x000000ba00b97202 */ /* 0x000fce0000000f00 */
[----:B------:R-:W-:Y:S05]  /*d760*/  WARPSYNC.COLLECTIVE R235, `(.L_x_704) ;  /* 0x00000000eb087348 */ /* 0x000fea0003c00000 */
[----:B------:R0:W1:Y:S02]  /*d770*/  SHFL.UP P6, R186, R190, R191, R192 ;  /* 0x040000bfbeba7389 */ /* 0x00006400000c00c0 */
[----:B01----:R-:W-:Y:S05]  /*d780*/  ENDCOLLECTIVE ;  /* 0x000000000000791b */ /* 0x003fea0003800000 */
.L_x_704:
[----:B------:R-:W-:Y:S02]  /*d790*/  HFMA2 R191, -RZ, RZ, 0, 4.76837158203125e-07 ;  /* 0x00000008ffbf7431 */ /* 0x000fe400000001ff */
        /* <DEDUP_REMOVED lines=14> */
.L_x_705:
[----:B------:R-:W-:Y:S02]  /*d880*/  MOV R190, R72 ;  /* 0x0000004800be7202 */ /* 0x000fe40000000f00 */
[----:B------:R-:W-:-:S07]  /*d890*/  MOV R183, R186 ;  /* 0x000000ba00b77202 */ /* 0x000fce0000000f00 */
[----:B------:R-:W-:Y:S05]  /*d8a0*/  WARPSYNC.COLLECTIVE R235, `(.L_x_706) ;  /* 0x00000000eb087348 */ /* 0x000fea0003c00000 */
[----:B------:R0:W1:Y:S02]  /*d8b0*/  SHFL.UP P6, R186, R190, R191, R192 ;  /* 0x040000bfbeba7389 */ /* 0x00006400000c00c0 */
[----:B01----:R-:W-:Y:S05]  /*d8c0*/  ENDCOLLECTIVE ;  /* 0x000000000000791b */ /* 0x003fea0003800000 */
.L_x_706:
[----:B------:R-:W-:Y:S02]  /*d8d0*/  MOV R190, R74 ;  /* 0x0000004a00be7202 */ /* 0x000fe40000000f00 */
[----:B------:R-:W-:-:S07]  /*d8e0*/  MOV R184, R186 ;  /* 0x000000ba00b87202 */ /* 0x000fce0000000f00 */
[----:B------:R-:W-:Y:S05]  /*d8f0*/  WARPSYNC.COLLECTIVE R235, `(.L_x_707) ;  /* 0x00000000eb087348 */ /* 0x000fea0003c00000 */
[----:B------:R0:W1:Y:S02]  /*d900*/  SHFL.UP P6, R186, R190, R191, R192 ;  /* 0x040000bfbeba7389 */ /* 0x00006400000c00c0 */
[----:B01----:R-:W-:Y:S05]  /*d910*/  ENDCOLLECTIVE ;  /* 0x000000000000791b */ /* 0x003fea0003800000 */
.L_x_707:
[----:B------:R-:W-:Y:S02]  /*d920*/  MOV R190, R75 ;  /* 0x0000004b00be7202 */ /* 0x000fe40000000f00 */
[----:B------:R-:W-:-:S07]  /*d930*/  MOV R185, R186 ;  /* 0x000000ba00b97202 */ /* 0x000fce0000000f00 */
[----:B------:R-:W-:Y:S05]  /*d940*/  WARPSYNC.COLLECTIVE R235, `(.L_x_708) ;  /* 0x00000000eb087348 */ /* 0x000fea0003c00000 */
[----:B------:R0:W1:Y:S02]  /*d950*/  SHFL.UP P6, R186, R190, R191, R192 ;  /* 0x040000bfbeba7389 */ /* 0x00006400000c00c0 */
[----:B01----:R-:W-:Y:S05]  /*d960*/  ENDCOLLECTIVE ;  /* 0x000000000000791b */ /* 0x003fea0003800000 */
.L_x_708:
[----:B------:R-:W-:Y:S02]  /*d970*/  HFMA2 R191, -RZ, RZ, 0, 9.5367431640625e-07 ;  /* 0x00000010ffbf7431 */ /* 0x000fe400000001ff */
        /* <DEDUP_REMOVED lines=14> */
.L_x_709:
[----:B------:R-:W-:Y:S02]  /*da60*/  MOV R190, R72 ;  /* 0x0000004800be7202 */ /* 0x000fe40000000f00 */
[----:B------:R-:W-:-:S07]  /*da70*/  MOV R183, R186 ;  /* 0x000000ba00b77202 */ /* 0x000fce0000000f00 */
[----:B------:R-:W-:Y:S05]  /*da80*/  WARPSYNC.COLLECTIVE R235, `(.L_x_710) ;  /* 0x00000000eb087348 */ /* 0x000fea0003c00000 */
[----:B------:R0:W1:Y:S02]  /*da90*/  SHFL.UP P6, R186, R190, R191, R192 ;  /* 0x040000bfbeba7389 */ /* 0x00006400000c00c0 */
[----:B01----:R-:W-:Y:S05]  /*daa0*/  ENDCOLLECTIVE ;  /* 0x000000000000791b */ /* 0x003fea0003800000 */
.L_x_710:
[----:B------:R-:W-:Y:S02]  /*dab0*/  MOV R190, R74 ;  /* 0x0000004a00be7202 */ /* 0x000fe40000000f00 */
[----:B------:R-:W-:-:S07]  /*dac0*/  MOV R184, R186 ;  /* 0x000000ba00b87202 */ /* 0x000fce0000000f00 */
[----:B------:R-:W-:Y:S05]  /*dad0*/  WARPSYNC.COLLECTIVE R235, `(.L_x_711) ;  /* 0x00000000eb087348 */ /* 0x000fea0003c00000 */
[----:B------:R0:W1:Y:S02]  /*dae0*/  SHFL.UP P6, R186, R190, R191, R192 ;  /* 0x040000bfbeba7389 */ /* 0x00006400000c00c0 */
[----:B01----:R-:W-:Y:S05]  /*daf0*/  ENDCOLLECTIVE ;  /* 0x000000000000791b */ /* 0x003fea0003800000 */
.L_x_711:
[----:B------:R-:W-:Y:S02]  /*db00*/  MOV R190, R75 ;  /* 0x0000004b00be7202 */ /* 0x000fe40000000f00 */
[----:B------:R-:W-:-:S07]  /*db10*/  MOV R185, R186 ;  /* 0x000000ba00b97202 */ /* 0x000fce0000000f00 */
[----:B------:R-:W-:Y:S05]  /*db20*/  WARPSYNC.COLLECTIVE R235, `(.L_x_712) ;  /* 0x00000000eb087348 */ /* 0x000fea0003c00000 */
[----:B------:R0:W1:Y:S02]  /*db30*/  SHFL.UP P6, R186, R190, R191, R192 ;  /* 0x040000bfbeba7389 */ /* 0x00006400000c00c0 */
[----:B01----:R-:W-:Y:S05]  /*db40*/  ENDCOLLECTIVE ;  /* 0x000000000000791b */ /* 0x003fea0003800000 */
.L_x_712:
[----:B------:R-:W-:Y:S05]  /*db50*/  BRA `(.L_x_713) ;  /* 0xffffff7800847947 */ /* 0x000fea000383ffff */
.L_x_593:
[----:B------:R-:W-:Y:S01]  /*db60*/  HFMA2 R233, -RZ, RZ, 0, 1.847743988037109375e-06 ;  /* 0x0000001fffe97431 */ /* 0x000fe200000001ff */
[----:B------:R-:W-:Y:S01]  /*db70*/  BSSY B0, `(.L_x_714) ;  /* 0x0000007000007945 */ /* 0x000fe20003800000 */
[----:B------:R-:W-:Y:S02]  /*db80*/  MOV R234, R73 ;  /* 0x0000004900ea7202 */ /* 0x000fe40000000f00 */
[----:B------:R-:W-:Y:S02]  /*db90*/  MOV R232, 0x1f ;  /* 0x0000001f00e87802 */ /* 0x000fe40000000f00 */
[----:B------:R-:W-:-:S07]  /*dba0*/  MOV R235, 0xffffffff ;  /* 0xffffffff00eb7802 */ /* 0x000fce0000000f00 */
[----:B--2--5:R-:W-:Y:S05]  /*dbb0*/  WARPSYNC.COLLECTIVE R235, `(.L_x_715) ;  /* 0x00000000eb087348 */ /* 0x024fea0003c00000 */
[----:B------:R0:W1:Y:S02]  /*dbc0*/  SHFL.IDX P3, R236, R234, R233, R232 ;  /* 0x000000e9eaec7389 */ /* 0x00006400000600e8 */
[----:B012--5:R-:W-:Y:S05]  /*dbd0*/  ENDCOLLECTIVE ;  /* 0x000000000000791b */ /* 0x027fea0003800000 */
.L_x_715:
[----:B------:R-:W-:Y:S05]  /*dbe0*/  BSYNC B0 ;  /* 0x0000000000007941 */ /* 0x000fea0003800000 */
.L_x_714:
[----:B------:R-:W-:Y:S05]  /*dbf0*/  BRA `(.L_x_716) ;  /* 0xffffff7800907947 */ /* 0x000fea000383ffff */
.L_x_594:
        /* <DEDUP_REMOVED lines=8> */
.L_x_718:
[----:B------:R-:W-:Y:S05]  /*dc80*/  BSYNC B0 ;  /* 0x0000000000007941 */ /* 0x000fea0003800000 */
.L_x_717:
[----:B------:R-:W-:Y:S05]  /*dc90*/  BRA `(.L_x_719) ;  /* 0xffffff7800707947 */ /* 0x000fea000383ffff */
.L_x_595:
        /* <DEDUP_REMOVED lines=8> */
.L_x_721:
[----:B------:R-:W-:Y:S05]  /*dd20*/  BSYNC B0 ;  /* 0x0000000000007941 */ /* 0x000fea0003800000 */
.L_x_720:
[----:B------:R-:W-:Y:S05]  /*dd30*/  BRA `(.L_x_722) ;  /* 0xffffff7800507947 */ /* 0x000fea000383ffff */
.L_x_596:
        /* <DEDUP_REMOVED lines=8> */
.L_x_724:
[----:B------:R-:W-:Y:S05]  /*ddc0*/  BSYNC B0 ;  /* 0x0000000000007941 */ /* 0x000fea0003800000 */
.L_x_723:
[----:B------:R-:W-:Y:S05]  /*ddd0*/  BRA `(.L_x_725) ;  /* 0xffffff7800307947 */ /* 0x000fea000383ffff */
.L_x_597:
[----:B------:R-:W-:Y:S01]  /*dde0*/  HFMA2 R191, -RZ, RZ, 0, 5.9604644775390625e-08 ;  /* 0x00000001ffbf7431 */ /* 0x000fe200000001ff */
[----:B------:R-:W-:Y:S01]  /*ddf0*/  BSSY B0, `(.L_x_726) ;  /* 0x0000007000007945 */ /* 0x000fe20003800000 */
[----:B------:R-:W-:Y:S02]  /*de00*/  MOV R190, R73 ;  /* 0x0000004900be7202 */ /* 0x000fe40000000f00 */
[----:B------:R-:W-:Y:S02]  /*de10*/  MOV R192, RZ ;  /* 0x000000ff00c07202 */ /* 0x000fe40000000f00 */
[----:B------:R-:W-:-:S07]  /*de20*/  MOV R235, 0xffffffff ;  /* 0xffffffff00eb7802 */ /* 0x000fce0000000f00 */
[----:B--2--5:R-:W-:Y:S05]  /*de30*/  WARPSYNC.COLLECTIVE R235, `(.L_x_727) ;  /* 0x00000000eb087348 */ /* 0x024fea0003c00000 */
[----:B------:R0:W1:Y:S02]  /*de40*/  SHFL.UP P6, R186, R190, R191, R192 ;  /* 0x040000bfbeba7389 */ /* 0x00006400000c00c0 */
[----:B012--5:R-:W-:Y:S05]  /*de50*/  ENDCOLLECTIVE ;  /* 0x000000000000791b */ /* 0x027fea0003800000 */
.L_x_727:
[----:B------:R-:W-:Y:S05]  /*de60*/  BSYNC B0 ;  /* 0x0000000000007941 */ /* 0x000fea0003800000 */
.L_x_726:
[----:B------:R-:W-:Y:S01]  /*de70*/  MOV R190, R72 ;  /* 0x0000004800be7202 */ /* 0x000fe20000000f00 */
[----:B------:R-:W-:Y:S01]  /*de80*/  HFMA2 R191, -RZ, RZ, 0, 5.9604644775390625e-08 ;  /* 0x00000001ffbf7431 */ /* 0x000fe200000001ff */
[----:B------:R-:W-:Y:S01]  /*de90*/  MOV R192, RZ ;  /* 0x000000ff00c07202 */ /* 0x000fe20000000f00 */
[----:B------:R-:W-:Y:S01]  /*dea0*/  HFMA2 R233, -RZ, RZ, 0, 0 ;  /* 0x00000000ffe97431 */ /* 0x000fe200000001ff */
[----:B------:R-:W-:Y:S02]  /*deb0*/  MOV R235, 0xffffffff ;  /* 0xffffffff00eb7802 */ /* 0x000fe40000000f00 */
[----:B------:R-:W-:Y:S02]  /*dec0*/  MOV R73, R186 ;  /* 0x000000ba00497202 */ /* 0x000fe40000000f00 */
[----:B------:R-:W-:-:S07]  /*ded0*/  MOV R234, R76 ;  /* 0x0000004c00ea7202 */ /* 0x000fce0000000f00 */
[----:B------:R-:W-:Y:S05]  /*dee0*/  WARPSYNC.COLLECTIVE R235, `(.L_x_728) ;  /* 0x00000000eb087348 */ /* 0x000fea0003c00000 */
[----:B------:R0:W1:Y:S02]  /*def0*/  SHFL.UP P6, R186, R190, R191, R192 ;  /* 0x040000bfbeba7389 */ /* 0x00006400000c00c0 */
[----:B01----:R-:W-:Y:S05]  /*df00*/  ENDCOLLECTIVE ;  /* 0x000000000000791b */ /* 0x003fea0003800000 */
.L_x_728:
[----:B------:R-:W-:Y:S02]  /*df10*/  MOV R232, 0x1f ;  /* 0x0000001f00e87802 */ /* 0x000fe40000000f00 */
[----:B------:R-:W-:Y:S02]  /*df20*/  MOV R190, R74 ;  /* 0x0000004a00be7202 */ /* 0x000fe40000000f00 */
[----:B------:R-:W-:-:S07]  /*df30*/  MOV R183, R186 ;  /* 0x000000ba00b77202 */ /* 0x000fce0000000f00 */
[----:B------:R-:W-:Y:S05]  /*df40*/  WARPSYNC.COLLECTIVE R235, `(.L_x_729) ;  /* 0x00000000eb087348 */ /* 0x000fea0003c00000 */
[----:B------:R0:W1:Y:S02]  /*df50*/  SHFL.UP P6, R186, R190, R191, R192 ;  /* 0x040000bfbeba7389 */ /* 0x00006400000c00c0 */
[----:B01----:R-:W-:Y:S05]  /*df60*/  ENDCOLLECTIVE ;  /* 0x000000000000791b */ /* 0x003fea0003800000 */
.L_x_729:
[----:B------:R-:W-:Y:S02]  /*df70*/  MOV R190, R75 ;  /* 0x0000004b00be7202 */ /* 0x000fe40000000f00 */
[----:B------:R-:W-:-:S07]  /*df80*/  MOV R74, R186 ;  /* 0x000000ba004a7202 */ /* 0x000fce0000000f00 */
[----:B------:R-:W-:Y:S05]  /*df90*/  WARPSYNC.COLLECTIVE R235, `(.L_x_730) ;  /* 0x00000000eb087348 */ /* 0x000fea0003c00000 */
[----:B------:R0:W1:Y:S02]  /*dfa0*/  SHFL.UP P6, R186, R190, R191, R192 ;  /* 0x040000bfbeba7389 */ /* 0x00006400000c00c0 */
[----:B01----:R-:W-:Y:S05]  /*dfb0*/  ENDCOLLECTIVE ;  /* 0x000000000000791b */ /* 0x003fea0003800000 */
.L_x_730:
[----:B------:R-:W-:Y:S05]  /*dfc0*/  WARPSYNC.COLLECTIVE R235, `(.L_x_731) ;  /* 0x00000000eb087348 */ /* 0x000fea0003c00000 */
[----:B------:R0:W1:Y:S02]  /*dfd0*/  SHFL.IDX P3, R236, R234, R233, R232 ;  /* 0x000000e9eaec7389 */ /* 0x00006400000600e8 */
[----:B01----:R-:W-:Y:S05]  /*dfe0*/  ENDCOLLECTIVE ;  /* 0x000000000000791b */ /* 0x003fea0003800000 */
.L_x_731:
[----:B------:R-:W-:Y:S02]  /*dff0*/  MOV R234, R77 ;  /* 0x0000004d00ea7202 */ /* 0x000fe40000000f00 */
[----:B------:R-:W-:Y:S02]  /*e000*/  MOV R75, R186 ;  /* 0x000000ba004b7202 */ /* 0x000fe40000000f00 */
[----:B------:R-:W-:-:S07]  /*e010*/  MOV R76, R236 ;  /* 0x000000ec004c7202 */ /* 0x000fce0000000f00 */
[----:B------:R-:W-:Y:S05]  /*e020*/  WARPSYNC.COLLECTIVE R235, `(.L_x_732) ;  /* 0x00000000eb087348 */ /* 0x000fea0003c00000 */
[----:B------:R0:W1:Y:S02]  /*e030*/  SHFL.IDX P3, R236, R234, R233, R232 ;  /* 0x000000e9eaec7389 */ /* 0x00006400000600e8 */
[----:B01----:R-:W-:Y:S05]  /*e040*/  ENDCOLLECTIVE ;  /* 0x000000000000791b */ /* 0x003fea0003800000 */
.L_x_732:
[----:B------:R-:W-:Y:S02]  /*e050*/  MOV R234, R78 ;  /* 0x0000004e00ea7202 */ /* 0x000fe40000000f00 */
[----:B------:R-:W-:-:S07]  /*e060*/  MOV R184, R236 ;  /* 0x000000ec00b87202 */ /* 0x000fce0000000f00 */
[----:B------:R-:W-:Y:S05]  /*e070*/  WARPSYNC.COLLECTIVE R235, `(.L_x_733) ;  /* 0x00000000eb087348 */ /* 0x000fea0003c00000 */
[----:B------:R0:W1:Y:S02]  /*e080*/  SHFL.IDX P3, R236, R234, R233, R232 ;  /* 0x000000e9eaec7389 */ /* 0x00006400000600e8 */
[----:B01----:R-:W-:Y:S05]  /*e090*/  ENDCOLLECTIVE ;  /* 0x000000000000791b */ /* 0x003fea0003800000 */
.L_x_733:
[----:B------:R-:W-:Y:S02]  /*e0a0*/  MOV R234, R79 ;  /* 0x0000004f00ea7202 */ /* 0x000fe40000000f00 */
[----:B------:R-:W-:-:S07]  /*e0b0*/  MOV R78, R236 ;  /* 0x000000ec004e7202 */ /* 0x000fce0000000f00 */
[----:B------:R-:W-:Y:S05]  /*e0c0*/  WARPSYNC.COLLECTIVE R235, `(.L_x_734) ;  /* 0x00000000eb087348 */ /* 0x000fea0003c00000 */
[----:B------:R0:W1:Y:S02]  /*e0d0*/  SHFL.IDX P3, R236, R234, R233, R232 ;  /* 0x000000e9eaec7389 */ /* 0x00006400000600e8 */
[----:B01----:R-:W-:Y:S05]  /*e0e0*/  ENDCOLLECTIVE ;  /* 0x000000000000791b */ /* 0x003fea0003800000 */
.L_x_734:
[----:B------:R-:W-:Y:S01]  /*e0f0*/  MOV R79, R236 ;  /* 0x000000ec004f7202 */ /* 0x000fe20000000f00 */
[----:B------:R-:W-:Y:S06]  /*e100*/  BRA `(.L_x_735) ;  /* 0xffffff74008c7947 */ /* 0x000fec000383ffff */
.L_x_599:
[----:B------:R-:W-:Y:S01]  /*e110*/  MOV R252, R245 ;  /* 0x000000f500fc7202 */ /* 0x000fe20000000f00 */
[----:B------:R-:W-:Y:S01]  /*e120*/  HFMA2 R251, -RZ, RZ, 0, 5.9604644775390625e-08 ;  /* 0x00000001fffb7431 */ /* 0x000fe200000001ff */
[----:B------:R-:W-:Y:S02]  /*e130*/  MOV R236, 0x1f ;  /* 0x0000001f00ec7802 */ /* 0x000fe40000000f00 */
[----:B------:R-:W-:Y:S02]  /*e140*/  MOV R235, 0xffffffff ;  /* 0xffffffff00eb7802 */ /* 0x000fe40000000f00 */
[----:B------:R-:W-:-:S07]  /*e150*/  MOV R248, R79 ;  /* 0x0000004f00f87202 */ /* 0x000fce0000000f00 */
[----:B0-----:R-:W-:Y:S05]  /*e160*/  WARPSYNC.COLLECTIVE R235, `(.L_x_736) ;  /* 0x00000000eb087348 */ /* 0x001fea0003c00000 */
[----:B------:R1:W2:Y:S02]  /*e170*/  SHFL.DOWN P0, R232, R252, R251, R236 ;  /* 0x080000fbfce87389 */ /* 0x0002a400000000ec */
[----:B012---:R-:W-:Y:S05]  /*e180*/  ENDCOLLECTIVE ;  /* 0x000000000000791b */ /* 0x007fea0003800000 */
.L_x_736:
[----:B------:R-:W-:Y:S02]  /*e190*/  MOV R252, R246 ;  /* 0x000000f600fc7202 */ /* 0x000fe40000000f00 */
[----:B------:R-:W-:-:S07]  /*e1a0*/  MOV R76, R232 ;  /* 0x000000e8004c7202 */ /* 0x000fce0000000f00 */
[----:B------:R-:W-:Y:S05]  /*e1b0*/  WARPSYNC.COLLECTIVE R235, `(.L_x_737) ;  /* 0x00000000eb087348 */ /* 0x000fea0003c00000 */
[----:B------:R0:W1:Y:S02]  /*e1c0*/  SHFL.DOWN P0, R232, R252, R251, R236 ;  /* 0x080000fbfce87389 */ /* 0x00006400000000ec */
[----:B01----:R-:W-:Y:S05]  /*e1d0*/  ENDCOLLECTIVE ;  /* 0x000000000000791b */ /* 0x003fea0003800000 */
.L_x_737:
[----:B------:R-:W-:Y:S02]  /*e1e0*/  MOV R252, R247 ;  /* 0x000000f700fc7202 */ /* 0x000fe40000000f00 */
[----:B------:R-:W-:-:S07]  /*e1f0*/  MOV R77, R232 ;  /* 0x000000e8004d7202 */ /* 0x000fce0000000f00 */
[----:B------:R-:W-:Y:S05]  /*e200*/  WARPSYNC.COLLECTIVE R235, `(.L_x_738) ;  /* 0x00000000eb087348 */ /* 0x000fea0003c00000 */
[----:B------:R0:W1:Y:S02]  /*e210*/  SHFL.DOWN P0, R232, R252, R251, R236 ;  /* 0x080000fbfce87389 */ /* 0x00006400000000ec */
[----:B01----:R-:W-:Y:S05]  /*e220*/  ENDCOLLECTIVE ;  /* 0x000000000000791b */ /* 0x003fea0003800000 */
.L_x_738:
[----:B------:R-:W-:Y:S02]  /*e230*/  MOV R252, R79 ;  /* 0x0000004f00fc7202 */ /* 0x000fe40000000f00 */
[----:B------:R-:W-:-:S07]  /*e240*/  MOV R78, R232 ;  /* 0x000000e8004e7202 */ /* 0x000fce0000000f00 */
[----:B------:R-:W-:Y:S05]  /*e250*/  WARPSYNC.COLLECTIVE R235, `(.L_x_739) ;  /* 0x00000000eb087348 */ /* 0x000fea0003c00000 */
[----:B------:R0:W1:Y:S02]  /*e260*/  SHFL.DOWN P0, R232, R252, R251, R236 ;  /* 0x080000fbfce87389 */ /* 0x00006400000000ec */
[----:B01----:R-:W-:Y:S05]  /*e270*/  ENDCOLLECTIVE ;  /* 0x000000000000791b */ /* 0x003fea0003800000 */
.L_x_739:
[----:B------:R-:W-:Y:S05]  /*e280*/  BRA `(.L_x_740) ;  /* 0xffffff8c00907947 */ /* 0x000fea000383ffff */
.L_x_602:
[----:B------:R-:W-:Y:S01]  /*e290*/  HFMA2 R251, -RZ, RZ, 0, 1.1920928955078125e-07 ;  /* 0x00000002fffb7431 */ /* 0x000fe200000001ff */
[----:B------:R-:W-:Y:S01]  /*e2a0*/  BSSY B0, `(.L_x_741) ;  /* 0x0000007000007945 */ /* 0x000fe20003800000 */
[----:B------:R-:W-:Y:S02]  /*e2b0*/  MOV R252, R245 ;  /* 0x000000f500fc7202 */ /* 0x000fe40000000f00 */
[----:B------:R-:W-:Y:S02]  /*e2c0*/  MOV R236, 0x1f ;  /* 0x0000001f00ec7802 */ /* 0x000fe40000000f00 */
[----:B------:R-:W-:-:S07]  /*e2d0*/  MOV R235, 0xffffffff ;  /* 0xffffffff00eb7802 */ /* 0x000fce0000000f00 */
[----:B01234-:R-:W-:Y:S05]  /*e2e0*/  WARPSYNC.COLLECTIVE R235, `(.L_x_742) ;  /* 0x00000000eb087348 */ /* 0x01ffea0003c00000 */
[----:B0-----:R0:W0:Y:S02]  /*e2f0*/  SHFL.DOWN P0, R232, R252, R251, R236 ;  /* 0x080000fbfce87389 */ /* 0x00102400000000ec */
[----:B01234-:R-:W-:Y:S05]  /*e300*/  ENDCOLLECTIVE ;  /* 0x000000000000791b */ /* 0x01ffea0003800000 */
.L_x_742:
[----:B------:R-:W-:Y:S05]  /*e310*/  BSYNC B0 ;  /* 0x0000000000007941 */ /* 0x000fea0003800000 */
.L_x_741:
        /* <DEDUP_REMOVED lines=8> */
.L_x_743:
[----:B------:R-:W-:Y:S02]  /*e3a0*/  MOV R252, R247 ;  /* 0x000000f700fc7202 */ /* 0x000fe40000000f00 */
[----:B------:R-:W-:-:S07]  /*e3b0*/  MOV R77, R232 ;  /* 0x000000e8004d7202 */ /* 0x000fce0000000f00 */
[----:B------:R-:W-:Y:S05]  /*e3c0*/  WARPSYNC.COLLECTIVE R235, `(.L_x_744) ;  /* 0x00000000eb087348 */ /* 0x000fea0003c00000 */
[----:B------:R0:W1:Y:S02]  /*e3d0*/  SHFL.DOWN P0, R232, R252, R251, R236 ;  /* 0x080000fbfce87389 */ /* 0x00006400000000ec */
[----:B01----:R-:W-:Y:S05]  /*e3e0*/  ENDCOLLECTIVE ;  /* 0x000000000000791b */ /* 0x003fea0003800000 */
.L_x_744:
[----:B------:R-:W-:Y:S02]  /*e3f0*/  MOV R252, R248 ;  /* 0x000000f800fc7202 */ /* 0x000fe40000000f00 */
[----:B------:R-:W-:-:S07]  /*e400*/  MOV R78, R232 ;  /* 0x000000e8004e7202 */ /* 0x000fce0000000f00 */
[----:B------:R-:W-:Y:S05]  /*e410*/  WARPSYNC.COLLECTIVE R235, `(.L_x_745) ;  /* 0x00000000eb087348 */ /* 0x000fea0003c00000 */
[----:B------:R0:W1:Y:S02]  /*e420*/  SHFL.DOWN P0, R232, R252, R251, R236 ;  /* 0x080000fbfce87389 */ /* 0x00006400000000ec */
[----:B01----:R-:W-:Y:S05]  /*e430*/  ENDCOLLECTIVE ;  /* 0x000000000000791b */ /* 0x003fea0003800000 */
.L_x_745:
[----:B------:R-:W-:Y:S01]  /*e440*/  MOV R79, R232 ;  /* 0x000000e8004f7202 */ /* 0x000fe20000000f00 */
[----:B------:R-:W-:Y:S06]  /*e450*/  BRA `(.L_x_746) ;  /* 0xffffff8c00707947 */ /* 0x000fec000383ffff */
.L_x_605:
[----:B------:R-:W-:Y:S01]  /*e460*/  HFMA2 R251, -RZ, RZ, 0, 2.384185791015625e-07 ;  /* 0x00000004fffb7431 */ /* 0x000fe200000001ff */
[----:B------:R-:W-:Y:S01]  /*e470*/  BSSY B0, `(.L_x_747) ;  /* 0x0000007000007945 */ /* 0x000fe20003800000 */
[----:B------:R-:W-:Y:S02]  /*e480*/  MOV R252, R245 ;  /* 0x000000f500fc7202 */ /* 0x000fe40000000f00 */
[----:B------:R-:W-:Y:S02]  /*e490*/  MOV R236, 0x1f ;  /* 0x0000001f00ec7802 */ /* 0x000fe40000000f00 */
[----:B------:R-:W-:-:S07]  /*e4a0*/  MOV R235, 0xffffffff ;  /* 0xffffffff00eb7802 */ /* 0x000fce0000000f00 */
[----:B01234-:R-:W-:Y:S05]  /*e4b0*/  WARPSYNC.COLLECTIVE R235, `(.L_x_748) ;  /* 0x00000000eb087348 */ /* 0x01ffea0003c00000 */
[----:B0-----:R0:W0:Y:S02]  /*e4c0*/  SHFL.DOWN P0, R232, R252, R251, R236 ;  /* 0x080000fbfce87389 */ /* 0x00102400000000ec */
[----:B01234-:R-:W-:Y:S05]  /*e4d0*/  ENDCOLLECTIVE ;  /* 0x000000000000791b */ /* 0x01ffea0003800000 */
.L_x_748:
[----:B------:R-:W-:Y:S05]  /*e4e0*/  BSYNC B0 ;  /* 0x0000000000007941 */ /* 0x000fea0003800000 */
.L_x_747:
        /* <DEDUP_REMOVED lines=8> */
.L_x_749:
[----:B------:R-:W-:Y:S02]  /*e570*/  MOV R252, R247 ;  /* 0x000000f700fc7202 */ /* 0x000fe40000000f00 */
[----:B------:R-:W-:-:S07]  /*e580*/  MOV R77, R232 ;  /* 0x000000e8004d7202 */ /* 0x000fce0000000f00 */
[----:B------:R-:W-:Y:S05]  /*e590*/  WARPSYNC.COLLECTIVE R235, `(.L_x_750) ;  /* 0x00000000eb087348 */ /* 0x000fea0003c00000 */
[----:B------:R0:W1:Y:S02]  /*e5a0*/  SHFL.DOWN P0, R232, R252, R251, R236 ;  /* 0x080000fbfce87389 */ /* 0x00006400000000ec */
[----:B01----:R-:W-:Y:S05]  /*e5b0*/  ENDCOLLECTIVE ;  /* 0x000000000000791b */ /* 0x003fea0003800000 */
.L_x_750:
[----:B------:R-:W-:Y:S02]  /*e5c0*/  MOV R252, R248 ;  /* 0x000000f800fc7202 */ /* 0x000fe40000000f00 */
[----:B------:R-:W-:-:S07]  /*e5d0*/  MOV R78, R232 ;  /* 0x000000e8004e7202 */ /* 0x000fce0000000f00 */
[----:B------:R-:W-:Y:S05]  /*e5e0*/  WARPSYNC.COLLECTIVE R235, `(.L_x_751) ;  /* 0x00000000eb087348 */ /* 0x000fea0003c00000 */
[----:B------:R0:W1:Y:S02]  /*e5f0*/  SHFL.DOWN P0, R232, R252, R251, R236 ;  /* 0x080000fbfce87389 */ /* 0x00006400000000ec */
[----:B01----:R-:W-:Y:S05]  /*e600*/  ENDCOLLECTIVE ;  /* 0x000000000000791b */ /* 0x003fea0003800000 */
.L_x_751:
[----:B------:R-:W-:Y:S01]  /*e610*/  MOV R79, R232 ;  /* 0x000000e8004f7202 */ /* 0x000fe20000000f00 */
[----:B------:R-:W-:Y:S06]  /*e620*/  BRA `(.L_x_752) ;  /* 0xffffff8c00507947 */ /* 0x000fec000383ffff */
.L_x_608:
        /* <DEDUP_REMOVED lines=8> */
.L_x_754:
[----:B------:R-:W-:Y:S05]  /*e6b0*/  BSYNC B0 ;  /* 0x0000000000007941 */ /* 0x000fea0003800000 */
.L_x_753:
        /* <DEDUP_REMOVED lines=8> */
.L_x_755:
[----:B------:R-:W-:Y:S02]  /*e740*/  MOV R252, R247 ;  /* 0x000000f700fc7202 */ /* 0x000fe40000000f00 */
[----:B------:R-:W-:-:S07]  /*e750*/  MOV R77, R232 ;  /* 0x000000e8004d7202 */ /* 0x000fce0000000f00 */
[----:B------:R-:W-:Y:S05]  /*e760*/  WARPSYNC.COLLECTIVE R235, `(.L_x_756) ;  /* 0x00000000eb087348 */ /* 0x000fea0003c00000 */
[----:B------:R0:W1:Y:S02]  /*e770*/  SHFL.DOWN P0, R232, R252, R251, R236 ;  /* 0x080000fbfce87389 */ /* 0x00006400000000ec */
[----:B01----:R-:W-:Y:S05]  /*e780*/  ENDCOLLECTIVE ;  /* 0x000000000000791b */ /* 0x003fea0003800000 */
.L_x_756:
[----:B------:R-:W-:Y:S02]  /*e790*/  MOV R252, R248 ;  /* 0x000000f800fc7202 */ /* 0x000fe40000000f00 */
[----:B------:R-:W-:-:S07]  /*e7a0*/  MOV R78, R232 ;  /* 0x000000e8004e7202 */ /* 0x000fce0000000f00 */
[----:B------:R-:W-:Y:S05]  /*e7b0*/  WARPSYNC.COLLECTIVE R235, `(.L_x_757) ;  /* 0x00000000eb087348 */ /* 0x000fea0003c00000 */
[----:B------:R0:W1:Y:S02]  /*e7c0*/  SHFL.DOWN P0, R232, R252, R251, R236 ;  /* 0x080000fbfce87389 */ /* 0x00006400000000ec */
[----:B01----:R-:W-:Y:S05]  /*e7d0*/  ENDCOLLECTIVE ;  /* 0x000000000000791b */ /* 0x003fea0003800000 */
.L_x_757:
[----:B------:R-:W-:Y:S01]  /*e7e0*/  MOV R79, R232 ;  /* 0x000000e8004f7202 */ /* 0x000fe20000000f00 */
[----:B------:R-:W-:Y:S06]  /*e7f0*/  BRA `(.L_x_758) ;  /* 0xffffff8c00307947 */ /* 0x000fec000383ffff */
.L_x_611:
        /* <DEDUP_REMOVED lines=8> */
.L_x_760:
[----:B------:R-:W-:Y:S05]  /*e880*/  BSYNC B0 ;  /* 0x0000000000007941 */ /* 0x000fea0003800000 */
.L_x_759:
        /* <DEDUP_REMOVED lines=8> */
.L_x_761:
[----:B------:R-:W-:Y:S02]  /*e910*/  MOV R252, R247 ;  /* 0x000000f700fc7202 */ /* 0x000fe40000000f00 */
[----:B------:R-:W-:-:S07]  /*e920*/  MOV R77, R232 ;  /* 0x000000e8004d7202 */ /* 0x000fce0000000f00 */
[----:B------:R-:W-:Y:S05]  /*e930*/  WARPSYNC.COLLECTIVE R235, `(.L_x_762) ;  /* 0x00000000eb087348 */ /* 0x000fea0003c00000 */
[----:B------:R0:W1:Y:S02]  /*e940*/  SHFL.DOWN P0, R232, R252, R251, R236 ;  /* 0x080000fbfce87389 */ /* 0x00006400000000ec */
[----:B01----:R-:W-:Y:S05]  /*e950*/  ENDCOLLECTIVE ;  /* 0x000000000000791b */ /* 0x003fea0003800000 */
.L_x_762:
[----:B------:R-:W-:Y:S02]  /*e960*/  MOV R252, R248 ;  /* 0x000000f800fc7202 */ /* 0x000fe40000000f00 */
[----:B------:R-:W-:-:S07]  /*e970*/  MOV R78, R232 ;  /* 0x000000e8004e7202 */ /* 0x000fce0000000f00 */
[----:B------:R-:W-:Y:S05]  /*e980*/  WARPSYNC.COLLECTIVE R235, `(.L_x_763) ;  /* 0x00000000eb087348 */ /* 0x000fea0003c00000 */
[----:B------:R0:W1:Y:S02]  /*e990*/  SHFL.DOWN P0, R232, R252, R251, R236 ;  /* 0x080000fbfce87389 */ /* 0x00006400000000ec */
[----:B01----:R-:W-:Y:S05]  /*e9a0*/  ENDCOLLECTIVE ;  /* 0x000000000000791b */ /* 0x003fea0003800000 */
.L_x_763:
[----:B------:R-:W-:Y:S01]  /*e9b0*/  MOV R79, R232 ;  /* 0x000000e8004f7202 */ /* 0x000fe20000000f00 */
[----:B------:R-:W-:Y:S06]  /*e9c0*/  BRA `(.L_x_764) ;  /* 0xffffff8c00107947 */ /* 0x000fec000383ffff */
.L_x_614:
[----:B------:R-:W-:Y:S01]  /*e9d0*/  HFMA2 R233, -RZ, RZ, 0, 0 ;  /* 0x00000000ffe97431 */ /* 0x000fe200000001ff */
[----:B------:R-:W-:Y:S01]  /*e9e0*/  BSSY B0, `(.L_x_765) ;  /* 0x0000007000007945 */ /* 0x000fe20003800000 */
[----:B------:R-:W-:Y:S02]  /*e9f0*/  MOV R234, R245 ;  /* 0x000000f500ea7202 */ /* 0x000fe40000000f00 */
[----:B------:R-:W-:Y:S02]  /*ea00*/  MOV R232, 0x1f ;  /* 0x0000001f00e87802 */ /* 0x000fe40000000f00 */
[----:B------:R-:W-:-:S07]  /*ea10*/  MOV R235, 0xffffffff ;  /* 0xffffffff00eb7802 */ /* 0x000fce0000000f00 */
[----:B01234-:R-:W-:Y:S05]  /*ea20*/  WARPSYNC.COLLECTIVE R235, `(.L_x_766) ;  /* 0x00000000eb087348 */ /* 0x01ffea0003c00000 */
[----:B------:R0:W0:Y:S02]  /*ea30*/  SHFL.IDX P3, R236, R234, R233, R232 ;  /* 0x000000e9eaec7389 */ /* 0x00002400000600e8 */
[----:B01234-:R-:W-:Y:S05]  /*ea40*/  ENDCOLLECTIVE ;  /* 0x000000000000791b */ /* 0x01ffea0003800000 */
.L_x_766:
[----:B------:R-:W-:Y:S05]  /*ea50*/  BSYNC B0 ;  /* 0x0000000000007941 */ /* 0x000fea0003800000 */
.L_x_765:
        /* <DEDUP_REMOVED lines=9> */
.L_x_767:
[----:B------:R-:W-:Y:S02]  /*eaf0*/  MOV R234, R247 ;  /* 0x000000f700ea7202 */ /* 0x000fe40000000f00 */
[----:B------:R-:W-:-:S07]  /*eb00*/  MOV R77, R236 ;  /* 0x000000ec004d7202 */ /* 0x000fce0000000f00 */
[----:B------:R-:W-:Y:S05]  /*eb10*/  WARPSYNC.COLLECTIVE R235, `(.L_x_768) ;  /* 0x00000000eb087348 */ /* 0x000fea0003c00000 */
[----:B------:R0:W1:Y:S02]  /*eb20*/  SHFL.IDX P3, R236, R234, R233, R232 ;  /* 0x000000e9eaec7389 */ /* 0x00006400000600e8 */
[----:B01----:R-:W-:Y:S05]  /*eb30*/  ENDCOLLECTIVE ;  /* 0x000000000000791b */ /* 0x003fea0003800000 */
.L_x_768:
[-C--:B------:R-:W-:Y:S01]  /*eb40*/  FMUL.FTZ R251, R63, R77.reuse ;  /* 0x0000004d3ffb7220 */ /* 0x080fe20000410000 */
[----:B------:R-:W-:-:S03]  /*eb50*/  FMUL.FTZ R78, R60, R77 ;  /* 0x0000004d3c4e7220 */ /* 0x000fc60000410000 */
[CC--:B------:R-:W-:Y:S01]  /*eb60*/  FFMA.FTZ R251, R62.reuse, R79.reuse, -R251 ;  /* 0x0000004f3efb7223 */ /* 0x0c0fe200000108fb */
[C---:B------:R-:W-:Y:S01]  /*eb70*/  FFMA.FTZ R78, R61.reuse, R79, R78 ;  /* 0x0000004f3d4e7223 */ /* 0x040fe2000001004e */
[-C--:B------:R-:W-:Y:S01]  /*eb80*/  FMUL.FTZ R233, R61, R77.reuse ;  /* 0x0000004d3de97220 */ /* 0x080fe20000410000 */
[----:B------:R-:W-:Y:S01]  /*eb90*/  FMUL.FTZ R232, R62, R77 ;  /* 0x0000004d3ee87220 */ /* 0x000fe20000410000 */
[----:B------:R-:W-:Y:S02]  /*eba0*/  MOV R234, R248 ;  /* 0x000000f800ea7202 */ /* 0x000fe40000000f00 */
[-C--:B------:R-:W-:Y:S01]  /*ebb0*/  FFMA.FTZ R77, R60, R79.reuse, -R233 ;  /* 0x0000004f3c4d7223 */ /* 0x080fe200000108e9 */
[----:B------:R-:W-:Y:S01]  /*ebc0*/  FFMA.FTZ R79, R63, R79, R232 ;  /* 0x0000004f3f4f7223 */ /* 0x000fe200000100e8 */
[----:B------:R-:W-:Y:S01]  /*ebd0*/  HFMA2 R233, -RZ, RZ, 0, 0 ;  /* 0x00000000ffe97431 */ /* 0x000fe200000001ff */
[----:B------:R-:W-:Y:S01]  /*ebe0*/  MOV R232, 0x1f ;  /* 0x0000001f00e87802 */ /* 0x000fe20000000f00 */
[----:B------:R-:W-:Y:S01]  /*ebf0*/  FADD.FTZ R76, R236, R251 ;  /* 0x000000fbec4c7221 */ /* 0x000fe20000010000 */
[----:B------:R-:W-:-:S07]  /*ec00*/  HFMA2 R251, -RZ, RZ, 0, 5.9604644775390625e-08 ;  /* 0x00000001fffb7431 */ /* 0x000fce00000001ff */
[----:B------:R-:W-:Y:S05]  /*ec10*/  WARPSYNC.COLLECTIVE R235, `(.L_x_769) ;  /* 0x00000000eb087348 */ /* 0x000fea0003c00000 */
[----:B------:R0:W1:Y:S02]  /*ec20*/  SHFL.IDX P3, R236, R234, R233, R232 ;  /* 0x000000e9eaec7389 */ /* 0x00006400000600e8 */
[----:B01----:R-:W-:Y:S05]  /*ec30*/  ENDCOLLECTIVE ;  /* 0x000000000000791b */ /* 0x003fea0003800000 */
.L_x_769:
[----:B------:R-:W-:Y:S01]  /*ec40*/  MOV R234, R60 ;  /* 0x0000003c00ea7202 */ /* 0x000fe20000000f00 */
[----:B------:R-:W-:Y:S01]  /*ec50*/  FADD.FTZ R79, R236, R79 ;  /* 0x0000004fec4f7221 */ /* 0x000fe20000010000 */
[----:B------:R-:W-:-:S07]  /*ec60*/  MOV R236, 0x1f ;  /* 0x0000001f00ec7802 */ /* 0x000fce0000000f00 */
[----:B------:R-:W-:Y:S05]  /*ec70*/  WARPSYNC.COLLECTIVE R235, `(.L_x_770) ;  /* 0x00000000eb087348 */ /* 0x000fea0003c00000 */
[----:B------:R0:W1:Y:S02]  /*ec80*/  SHFL.DOWN P0, R232, R252, R251, R236 ;  /* 0x080000fbfce87389 */ /* 0x00006400000000ec */
[----:B01----:R-:W-:Y:S05]  /*ec90*/  ENDCOLLECTIVE ;  /* 0x000000000000791b */ /* 0x003fea0003800000 */
.L_x_770:
[----:B------:R-:W-:Y:S02]  /*eca0*/  MOV R252, R246 ;  /* 0x000000f600fc7202 */ /* 0x000fe40000000f00 */
[----:B------:R-:W-:-:S07]  /*ecb0*/  MOV R245, R232 ;  /* 0x000000e800f57202 */ /* 0x000fce0000000f00 */
[----:B------:R-:W-:Y:S05]  /*ecc0*/  WARPSYNC.COLLECTIVE R235, `(.L_x_771) ;  /* 0x00000000eb087348 */ /* 0x000fea0003c00000 */
[----:B------:R0:W1:Y:S02]  /*ecd0*/  SHFL.DOWN P0, R232, R252, R251, R236 ;  /* 0x080000fbfce87389 */ /* 0x00006400000000ec */
[----:B01----:R-:W-:Y:S05]  /*ece0*/  ENDCOLLECTIVE ;  /* 0x000000000000791b */ /* 0x003fea0003800000 */
.L_x_771:
[----:B------:R-:W-:Y:S02]  /*ecf0*/  MOV R252, R247 ;  /* 0x000000f700fc7202 */ /* 0x000fe40000000f00 */
[----:B------:R-:W-:-:S07]  /*ed00*/  MOV R246, R232 ;  /* 0x000000e800f67202 */ /* 0x000fce0000000f00 */
[----:B------:R-:W-:Y:S05]  /*ed10*/  WARPSYNC.COLLECTIVE R235, `(.L_x_772) ;  /* 0x00000000eb087348 */ /* 0x000fea0003c00000 */
[----:B------:R0:W1:Y:S02]  /*ed20*/  SHFL.DOWN P0, R232, R252, R251, R236 ;  /* 0x080000fbfce87389 */ /* 0x00006400000000ec */
[----:B01----:R-:W-:Y:S05]  /*ed30*/  ENDCOLLECTIVE ;  /* 0x000000000000791b */ /* 0x003fea0003800000 */
.L_x_772:
[----:B------:R-:W-:Y:S02]  /*ed40*/  MOV R252, R248 ;  /* 0x000000f800fc7202 */ /* 0x000fe40000000f00 */
[----:B------:R-:W-:-:S07]  /*ed50*/  MOV R247, R232 ;  /* 0x000000e800f77202 */ /* 0x000fce0000000f00 */
[----:B------:R-:W-:Y:S05]  /*ed60*/  WARPSYNC.COLLECTIVE R235, `(.L_x_773) ;  /* 0x00000000eb087348 */ /* 0x000fea0003c00000 */
[----:B------:R0:W1:Y:S02]  /*ed70*/  SHFL.DOWN P0, R232, R252, R251, R236 ;  /* 0x080000fbfce87389 */ /* 0x00006400000000ec */
[----:B01----:R-:W-:Y:S05]  /*ed80*/  ENDCOLLECTIVE ;  /* 0x000000000000791b */ /* 0x003fea0003800000 */
.L_x_773:
[----:B------:R-:W-:Y:S01]  /*ed90*/  MOV R248, R232 ;  /* 0x000000e800f87202 */ /* 0x000fe20000000f00 */
[----:B------:R-:W-:-:S07]  /*eda0*/  HFMA2 R232, -RZ, RZ, 0, 1.847743988037109375e-06 ;  /* 0x0000001fffe87431 */ /* 0x000fce00000001ff */
[----:B------:R-:W-:Y:S05]  /*edb0*/  WARPSYNC.COLLECTIVE R235, `(.L_x_774) ;  /* 0x00000000eb087348 */ /* 0x000fea0003c00000 */
[----:B------:R0:W1:Y:S02]  /*edc0*/  SHFL.IDX P3, R236, R234, R233, R232 ;  /* 0x000000e9eaec7389 */ /* 0x00006400000600e8 */
[----:B01----:R-:W-:Y:S05]  /*edd0*/  ENDCOLLECTIVE ;  /* 0x000000000000791b */ /* 0x003fea0003800000 */
.L_x_774:
[----:B------:R-:W-:Y:S02]  /*ede0*/  MOV R234, R61 ;  /* 0x0000003d00ea7202 */ /* 0x000fe40000000f00 */
[----:B------:R-:W-:-:S07]  /*edf0*/  MOV R60, R236 ;  /* 0x000000ec003c7202 */ /* 0x000fce0000000f00 */
[----:B------:R-:W-:Y:S05]  /*ee00*/  WARPSYNC.COLLECTIVE R235, `(.L_x_775) ;  /* 0x00000000eb087348 */ /* 0x000fea0003c00000 */
[----:B------:R0:W1:Y:S02]  /*ee10*/  SHFL.IDX P3, R236, R234, R233, R232 ;  /* 0x000000e9eaec7389 */ /* 0x00006400000600e8 */
[----:B01----:R-:W-:Y:S05]  /*ee20*/  ENDCOLLECTIVE ;  /* 0x000000000000791b */ /* 0x003fea0003800000 */
.L_x_775:
[----:B------:R-:W-:Y:S02]  /*ee30*/  MOV R234, R62 ;  /* 0x0000003e00ea7202 */ /* 0x000fe40000000f00 */
[----:B------:R-:W-:-:S07]  /*ee40*/  MOV R61, R236 ;  /* 0x000000ec003d7202 */ /* 0x000fce0000000f00 */
[----:B------:R-:W-:Y:S05]  /*ee50*/  WARPSYNC.COLLECTIVE R235, `(.L_x_776) ;  /* 0x00000000eb087348 */ /* 0x000fea0003c00000 */
[----:B------:R0:W1:Y:S02]  /*ee60*/  SHFL.IDX P3, R236, R234, R233, R232 ;  /* 0x000000e9eaec7389 */ /* 0x00006400000600e8 */
[----:B01----:R-:W-:Y:S05]  /*ee70*/  ENDCOLLECTIVE ;  /* 0x000000000000791b */ /* 0x003fea0003800000 */
.L_x_776:
[----:B------:R-:W-:Y:S02]  /*ee80*/  MOV R234, R63 ;  /* 0x0000003f00ea7202 */ /* 0x000fe40000000f00 */
[----:B------:R-:W-:-:S07]  /*ee90*/  MOV R62, R236 ;  /* 0x000000ec003e7202 */ /* 0x000fce0000000f00 */
[----:B------:R-:W-:Y:S05]  /*eea0*/  WARPSYNC.COLLECTIVE R235, `(.L_x_777) ;  /* 0x00000000eb087348 */ /* 0x000fea0003c00000 */
[----:B------:R0:W1:Y:S02]  /*eeb0*/  SHFL.IDX P3, R236, R234, R233, R232 ;  /* 0x000000e9eaec7389 */ /* 0x00006400000600e8 */
[----:B01----:R-:W-:Y:S05]  /*eec0*/  ENDCOLLECTIVE ;  /* 0x000000000000791b */ /* 0x003fea0003800000 */
.L_x_777:
[----:B------:R-:W-:Y:S01]  /*eed0*/  MOV R63, R236 ;  /* 0x000000ec003f7202 */ /* 0x000fe20000000f00 */
[----:B------:R-:W-:Y:S06]  /*eee0*/  BRA `(.L_x_778) ;  /* 0xffffff8800647947 */ /* 0x000fec000383ffff */
.L_x_779:
        /* <DEDUP_REMOVED lines=9> */
.L_x_18660:


//--------------------- .text._Z25selective_scan_bwd_kernelI32Selective_Scan_bwd_kernel_traitsILi128ELi16ELb0ELb0ELb1ELb0ELb1EfN3c107complexIfEEEEv12SSMParamsBwd --------------------------
	.section	.text._Z25selective_scan_bwd_kernelI32Selective_Scan_bwd_kernel_traitsILi128ELi16ELb0ELb0ELb1ELb0ELb1EfN3c107complexIfEEEEv12SSMParamsBwd,"ax",@progbits
	.align	128
        .global         _Z25selective_scan_bwd_kernelI32Selective_Scan_bwd_kernel_traitsILi128ELi16ELb0ELb0ELb1ELb0ELb1EfN3c107complexIfEEEEv12SSMParamsBwd
        .type           _Z25selective_scan_bwd_kernelI32Selective_Scan_bwd_kernel_traitsILi128ELi16ELb0ELb0ELb1ELb0ELb1EfN3c107complexIfEEEEv12SSMParamsBwd,@function
        .size           _Z25selective_scan_bwd_kernelI32Selective_Scan_bwd_kernel_traitsILi128ELi16ELb0ELb0ELb1ELb0ELb1EfN3c107complexIfEEEEv12SSMParamsBwd,(.L_x_18661 - _Z25selective_scan_bwd_kernelI32Selective_Scan_bwd_kernel_traitsILi128ELi16ELb0ELb0ELb1ELb0ELb1EfN3c107complexIfEEEEv12SSMParamsBwd)
        .other          _Z25selective_scan_bwd_kernelI32Selective_Scan_bwd_kernel_traitsILi128ELi16ELb0ELb0ELb1ELb0ELb1EfN3c107complexIfEEEEv12SSMParamsBwd,@"STO_CUDA_ENTRY STV_DEFAULT"
_Z25selective_scan_bwd_kernelI32Selective_Scan_bwd_kernel_traitsILi128ELi16ELb0ELb0ELb1ELb0ELb1EfN3c107complexIfEEEEv12SSMParamsBwd:
.text._Z25selective_scan_bwd_kernelI32Selective_Scan_bwd_kernel_traitsILi128ELi16ELb0ELb0ELb1ELb0ELb1EfN3c107complexIfEEEEv12SSMParamsBwd:
        /* <DEDUP_REMOVED lines=25> */
[----:B------:R-:W-:-:S04]  /*0190*/  MOV R5, UR7 ;  /* 0x0000000700057c02 */ /* 0x000fc80008000f00 */
[----:B---3--:R3:W2:Y:S04]  /*01a0*/  @P0 LDG.E R3, desc[UR32][R2.64] ;  /* 0x0000002002030981 */ /* 0x0086a8000c1e1900 */
[----:B------:R-:W2:Y:S01]  /*01b0*/  @P1 LDG.E R4, desc[UR32][R4.64] ;  /* 0x0000002004041981 */ /* 0x000ea2000c1e1900 */
[----:B----4-:R-:W-:Y:S01]  /*01c0*/  MOV R0, UR28 ;  /* 0x0000001c00007c02 */ /* 0x010fe20008000f00 */
[----:B------:R-:W5:Y:S01]  /*01d0*/  S2UR UR6, SR_CTAID.X ;  /* 0x00000000000679c3 */ /* 0x000f620000002500 */
[----:B-1----:R-:W-:Y:S01]  /*01e0*/  ULEA UR13, UR26, 0xfffff800, 0xb ;  /* 0xfffff8001a0d7891 */ /* 0x002fe2000f8e58ff */
[----:B------:R1:W-:Y:S01]  /*01f0*/  STL [R1+0xc], RZ ;  /* 0x00000cff01007387 */ /* 0x0003e20000100800 */
[----:B------:R-:W-:Y:S02]  /*0200*/  IABS R0, R0 ;  /* 0x0000000000007213 */ /* 0x000fe40000000000 */
[----:B------:R-:W-:Y:S01]  /*0210*/  USHF.R.S32.HI UR25, URZ, 0x1f, UR13 ;  /* 0x0000001fff197899 */ /* 0x000fe2000801140d */
[----:B------:R1:W-:Y:S01]  /*0220*/  STL [R1+0x8], RZ ;  /* 0x000008ff01007387 */ /* 0x0003e20000100800 */
[----:B------:R-:W-:-:S13]  /*0230*/  R2UR UR29, R0 ;  /* 0x00000000001d72ca */ /* 0x000fda00000e0000 */
[----:B------:R-:W4:Y:S01]  /*0240*/  I2F.RP R0, UR29 ;  /* 0x0000001d00007d06 */ /* 0x000f220008209400 */
[----:B-----5:R-:W-:Y:S02]  /*0250*/  UIMAD.WIDE.U32 UR4, UR6, UR16, URZ ;  /* 0x00000010060472a5 */ /* 0x020fe4000f8e00ff */
[----:B0-----:R-:W-:Y:S02]  /*0260*/  UIMAD.WIDE.U32 UR8, UR6, UR20, URZ ;  /* 0x00000014060872a5 */ /* 0x001fe4000f8e00ff */
[----:B------:R-:W-:Y:S02]  /*0270*/  UIMAD UR5, UR6, UR17, UR5 ;  /* 0x00000011060572a4 */ /* 0x000fe4000f8e0205 */
[----:B------:R-:W-:Y:S02]  /*0280*/  UIMAD UR9, UR6, UR21, UR9 ;  /* 0x00000015060972a4 */ /* 0x000fe4000f8e0209 */
[----:B------:R-:W-:Y:S02]  /*0290*/  UIMAD.WIDE.U32 UR4, UR12, UR18, UR4 ;  /* 0x000000120c0472a5 */ /* 0x000fe4000f8e0004 */
[----:B------:R-:W-:Y:S01]  /*02a0*/  UIMAD.WIDE.U32 UR20, UR12, UR22, UR8 ;  /* 0x000000160c1472a5 */ /* 0x000fe2000f8e0008 */
[----:B----4-:R-:W3:Y:S01]  /*02b0*/  MUFU.RCP R0, R0 ;  /* 0x0000000000007308 */ /* 0x010ee20000001000 */
[----:B------:R-:W-:-:S02]  /*02c0*/  UIMAD UR7, UR12, UR19, UR5 ;  /* 0x000000130c0772a4 */ /* 0x000fc4000f8e0205 */
[----:B------:R-:W-:Y:S02]  /*02d0*/  UIMAD UR24, UR12, UR23, UR21 ;  /* 0x000000170c1872a4 */ /* 0x000fe4000f8e0215 */
[----:B------:R-:W-:Y:S01]  /*02e0*/  UIADD3 UR22, UP0, UPT, UR13, UR4, URZ ;  /* 0x000000040d167290 */ /* 0x000fe2000ff1e0ff */
[----:B------:R-:W0:Y:S02]  /*02f0*/  LDCU.128 UR8, c[0x0][0x460] ;  /* 0x00008c00ff0877ac */ /* 0x000e240008000c00 */
[----:B------:R-:W-:Y:S01]  /*0300*/  UMOV UR4, URZ ;  /* 0x000000ff00047c82 */ /* 0x000fe20008000000 */
[----:B------:R-:W-:Y:S02]  /*0310*/  UIADD3.X UR7, UPT, UPT, UR25, UR7, URZ, UP0, !UPT ;  /* 0x0000000719077290 */ /* 0x000fe400087fe4ff */
[----:B------:R-:W-:Y:S01]  /*0320*/  UIADD3 UR20, UP2, UPT, UR13, UR20, URZ ;  /* 0x000000140d147290 */ /* 0x000fe2000ff5e0ff */
[----:B------:R-:W4:Y:S01]  /*0330*/  LDCU.64 UR18, c[0x0][0x498] ;  /* 0x00009300ff1277ac */ /* 0x000f220008000a00 */
[----:B---3--:R-:W-:-:S02]  /*0340*/  IADD3 R2, PT, PT, R0, 0xffffffe, RZ ;  /* 0x0ffffffe00027810 */ /* 0x008fc40007ffe0ff */
[----:B------:R-:W-:Y:S01]  /*0350*/  MOV R0, UR12 ;  /* 0x0000000c00007c02 */ /* 0x000fe20008000f00 */
[----:B------:R-:W-:Y:S01]  /*0360*/  UIADD3.X UR24, UPT, UPT, UR25, UR24, URZ, UP2, !UPT ;  /* 0x0000001819187290 */ /* 0x000fe200097fe4ff */
[----:B------:R-:W3:Y:S02]  /*0370*/  LDCU.64 UR16, c[0x0][0x4d8] ;  /* 0x00009b00ff1077ac */ /* 0x000ee40008000a00 */
[----:B------:R-:W5:Y:S01]  /*0380*/  F2I.FTZ.U32.TRUNC.NTZ R2, R2 ;  /* 0x0000000200027305 */ /* 0x000f62000021f000 */
[----:B------:R-:W-:Y:S01]  /*0390*/  IABS R0, R0 ;  /* 0x0000000000007213 */ /* 0x000fe20000000000 */
[----:B0-----:R-:W-:-:S03]  /*03a0*/  ULEA UR23, UP3, UR20, UR10, 0x2 ;  /* 0x0000000a14177291 */ /* 0x001fc6000f8610ff */
[----:B------:R-:W-:Y:S01]  /*03b0*/  R2UR UR27, R0 ;  /* 0x00000000001b72ca */ /* 0x000fe200000e0000 */
[----:B------:R-:W-:Y:S01]  /*03c0*/  ULEA.HI.X UR24, UR20, UR11, UR24, 0x2, UP3 ;  /* 0x0000000b14187291 */ /* 0x000fe200098f1418 */
[----:B-----5:R-:W-:Y:S01]  /*03d0*/  R2UR UR5, R2 ;  /* 0x00000000020572ca */ /* 0x020fe200000e0000 */
[----:B---3--:R-:W-:Y:S02]  /*03e0*/  USHF.R.U64 UR16, UR16, 0x1, UR17 ;  /* 0x0000000110107899 */ /* 0x008fe40008001211 */
[----:B------:R-:W-:-:S10]  /*03f0*/  USHF.R.U32.HI UR17, URZ, 0x1, UR17 ;  /* 0x00000001ff117899 */ /* 0x000fd40008011611 */
[----:B------:R-:W-:-:S04]  /*0400*/  UIADD3 UR21, UPT, UPT, URZ, -UR5, URZ ;  /* 0x80000005ff157290 */ /* 0x000fc8000fffe0ff */
[----:B------:R-:W-:-:S04]  /*0410*/  UIMAD UR21, UR21, UR29, URZ ;  /* 0x0000001d151572a4 */ /* 0x000fc8000f8e02ff */
[----:B------:R-:W-:Y:S02]  /*0420*/  UIMAD.WIDE.U32 UR4, UR5, UR21, UR4 ;  /* 0x00000015050472a5 */ /* 0x000fe4000f8e0004 */
[----:B------:R-:W-:Y:S02]  /*0430*/  ULEA UR21, UP1, UR22, UR8, 0x2 ;  /* 0x0000000816157291 */ /* 0x000fe4000f8210ff */
[----:B------:R-:W-:Y:S02]  /*0440*/  UIMAD.WIDE.U32 UR4, UR5, UR27, URZ ;  /* 0x0000001b050472a5 */ /* 0x000fe4000f8e00ff */
[----:B------:R-:W-:Y:S02]  /*0450*/  ULEA.HI.X UR22, UR22, UR9, UR7, 0x2, UP1 ;  /* 0x0000000916167291 */ /* 0x000fe400088f1407 */
[----:B--2---:R-:W-:Y:S02]  /*0460*/  UIMAD.WIDE.U32 UR8, UR6, UR14, URZ ;  /* 0x0000000e060872a5 */ /* 0x004fe4000f8e00ff */
[----:B------:R-:W-:Y:S01]  /*0470*/  UISETP.NE.AND UP1, UPT, UR28, URZ, UPT ;  /* 0x000000ff1c00728c */ /* 0x000fe2000bf25270 */
[----:B------:R-:W-:Y:S01]  /*0480*/  UMOV UR7, UR5 ;  /* 0x0000000500077c82 */ /* 0x000fe20008000000 */
[----:B----4-:R-:W-:-:S02]  /*0490*/  UIMAD.WIDE.U32 UR4, UR6, UR18, URZ ;  /* 0x00000012060472a5 */ /* 0x010fc4000f8e00ff */
[----:B------:R-:W-:Y:S02]  /*04a0*/  UIADD3 UR10, UPT, UPT, -UR7, URZ, URZ ;  /* 0x000000ff070a7290 */ /* 0x000fe4000fffe1ff */
[----:B------:R-:W-:Y:S02]  /*04b0*/  UIMAD UR5, UR6, UR19, UR5 ;  /* 0x00000013060572a4 */ /* 0x000fe4000f8e0205 */
[----:B------:R-:W-:Y:S02]  /*04c0*/  UIMAD UR10, UR29, UR10, UR27 ;  /* 0x0000000a1d0a72a4 */ /* 0x000fe4000f8e021b */
[----:B------:R-:W-:Y:S02]  /*04d0*/  UIMAD.WIDE.U32 UR4, UR12, UR30, UR4 ;  /* 0x0000001e0c0472a5 */ /* 0x000fe4000f8e0004 */
[----:B------:R-:W-:Y:S02]  /*04e0*/  UISETP.GT.U32.AND UP2, UPT, UR29, UR10, UPT ;  /* 0x0000000a1d00728c */ /* 0x000fe4000bf44070 */
[----:B------:R-:W-:Y:S01]  /*04f0*/  UIMAD UR5, UR12, UR31, UR5 ;  /* 0x0000001f0c0572a4 */ /* 0x000fe2000f8e0205 */
[----:B------:R-:W0:Y:S01]  /*0500*/  LDCU.64 UR30, c[0x0][0x480] ;  /* 0x00009000ff1e77ac */ /* 0x000e220008000a00 */
[----:B------:R-:W-:-:S02]  /*0510*/  ULOP3.LUT UR18, UR12, UR28, URZ, 0x3c, !UPT ;  /* 0x0000001c0c127292 */ /* 0x000fc4000f8e3cff */
[----:B------:R-:W-:-:S05]  /*0520*/  UIMAD UR9, UR6, UR15, UR9 ;  /* 0x0000000f060972a4 */ /* 0x000fca000f8e0209 */
[----:B------:R-:W-:Y:S02]  /*0530*/  @!UP2 UIADD3 UR10, UPT, UPT, UR10, -UR29, URZ ;  /* 0x8000001d0a0aa290 */ /* 0x000fe4000fffe0ff */
[----:B------:R-:W-:Y:S02]  /*0540*/  @!UP2 UIADD3 UR7, UPT, UPT, UR7, 0x1, URZ ;  /* 0x000000010707a890 */ /* 0x000fe4000fffe0ff */
[----:B------:R-:W-:Y:S02]  /*0550*/  UISETP.GE.U32.AND UP0, UPT, UR10, UR29, UPT ;  /* 0x0000001d0a00728c */ /* 0x000fe4000bf06070 */
[----:B------:R-:W-:Y:S01]  /*0560*/  UISETP.GE.AND UP2, UPT, UR18, URZ, UPT ;  /* 0x000000ff1200728c */ /* 0x000fe2000bf46270 */
[----:B------:R-:W2:Y:S04]  /*0570*/  LDCU.64 UR14, c[0x0][0x3e8] ;  /* 0x00007d00ff0e77ac */ /* 0x000ea80008000a00 */
[----:B------:R-:W3:Y:S04]  /*0580*/  LDCU.64 UR10, c[0x0][0x528] ;  /* 0x0000a500ff0a77ac */ /* 0x000ee80008000a00 */
[----:B------:R-:W-:Y:S01]  /*0590*/  @UP0 UIADD3 UR7, UPT, UPT, UR7, 0x1, URZ ;  /* 0x0000000107070890 */ /* 0x000fe2000fffe0ff */
[----:B------:R-:W4:Y:S01]  /*05a0*/  LDCU.64 UR18, c[0x0][0x4e0] ;  /* 0x00009c00ff1277ac */ /* 0x000f220008000a00 */
[----:B------:R-:W-:-:S02]  /*05b0*/  UIADD3 UR13, UP3, UPT, UR13, UR4, URZ ;  /* 0x000000040d0d7290 */ /* 0x000fc4000ff7e0ff */
[----:B------:R-:W-:Y:S02]  /*05c0*/  @!UP2 UIADD3 UR7, UPT, UPT, -UR7, URZ, URZ ;  /* 0x000000ff0707a290 */ /* 0x000fe4000fffe1ff */
[----:B------:R-:W-:Y:S02]  /*05d0*/  UIADD3.X UR4, UPT, UPT, UR25, UR5, URZ, UP3, !UPT ;  /* 0x0000000519047290 */ /* 0x000fe40009ffe4ff */
[----:B0-----:R-:W-:Y:S02]  /*05e0*/  UISETP.NE.U32.AND UP0, UPT, UR30, URZ, UPT ;  /* 0x000000ff1e00728c */ /* 0x001fe4000bf05070 */
[----:B---3--:R-:W-:Y:S02]  /*05f0*/  ULEA UR25, UP2, UR13, UR10, 0x2 ;  /* 0x0000000a0d197291 */ /* 0x008fe4000f8410ff */
[----:B------:R-:W-:Y:S02]  /*0600*/  @!UP1 ULOP3.LUT UR7, URZ, UR28, URZ, 0x33, !UPT ;  /* 0x0000001cff079292 */ /* 0x000fe4000f8e33ff */
[----:B------:R-:W-:-:S02]  /*0610*/  UISETP.NE.AND.EX UP0, UPT, UR31, URZ, UPT, UP0 ;  /* 0x000000ff1f00728c */ /* 0x000fc4000bf05300 */
[----:B------:R-:W-:Y:S02]  /*0620*/  ULEA.HI.X UR13, UR13, UR11, UR4, 0x2, UP2 ;  /* 0x0000000b0d0d7291 */ /* 0x000fe400090f1404 */
[----:B------:R-:W-:Y:S02]  /*0630*/  USHF.R.S32.HI UR4, URZ, 0x1f, UR7 ;  /* 0x0000001fff047899 */ /* 0x000fe40008011407 */
[----:B--2---:R-:W-:Y:S02]  /*0640*/  UIMAD.WIDE.U32 UR8, UR7, UR14, UR8 ;  /* 0x0000000e070872a5 */ /* 0x004fe4000f8e0008 */
[----:B------:R-:W-:Y:S02]  /*0650*/  UIMAD UR5, UR4, UR14, URZ ;  /* 0x0000000e040572a4 */ /* 0x000fe4000f8e02ff */
[----:B----4-:R-:W-:Y:S02]  /*0660*/  UIMAD UR11, UR4, UR18, URZ ;  /* 0x00000012040b72a4 */ /* 0x010fe4000f8e02ff */
[----:B------:R-:W-:-:S02]  /*0670*/  UIMAD UR10, UR7, UR15, UR5 ;  /* 0x0000000f070a72a4 */ /* 0x000fc4000f8e0205 */
[----:B------:R-:W-:Y:S01]  /*0680*/  UIMAD.WIDE.U32 UR4, UR7, UR18, URZ ;  /* 0x00000012070472a5 */ /* 0x000fe2000f8e00ff */
[----:B------:R-:W0:Y:S01]  /*0690*/  @UP0 LDCU UR18, c[0x0][0x384] ;  /* 0x00007080ff1207ac */ /* 0x000e220008000800 */
[----:B------:R-:W2:Y:S01]  /*06a0*/  LDCU.64 UR14, c[0x0][0x540] ;  /* 0x0000a800ff0e77ac */ /* 0x000ea20008000a00 */
[----:B------:R-:W-:Y:S01]  /*06b0*/  UIMAD UR11, UR7, UR19, UR11 ;  /* 0x00000013070b72a4 */ /* 0x000fe2000f8e020b */
[----:B------:R-:W3:Y:S01]  /*06c0*/  @UP0 LDCU UR19, c[0x0][0x38c] ;  /* 0x00007180ff1307ac */ /* 0x000ee20008000800 */
[----:B------:R-:W4:Y:S01]  /*06d0*/  LDCU.64 UR30, c[0x0][0x450] ;  /* 0x00008a00ff1e77ac */ /* 0x000f220008000a00 */
[----:B------:R-:W5:Y:S01]  /*06e0*/  @UP0 LDCU.64 UR34, c[0x0][0x480] ;  /* 0x00009000ff2207ac */ /* 0x000f620008000a00 */
[----:B------:R-:W-:Y:S02]  /*06f0*/  ULEA UR7, UR26, 0xfffff000, 0xc ;  /* 0xfffff0001a077891 */ /* 0x000fe4000f8e60ff */
[----:B------:R-:W-:Y:S02]  /*0700*/  UIADD3 UR5, UPT, UPT, UR5, UR11, URZ ;  /* 0x0000000b05057290 */ /* 0x000fe4000fffe0ff */
[----:B------:R-:W-:-:S02]  /*0710*/  UIADD3 UR28, UP1, UPT, UR7, UR8, URZ ;  /* 0x00000008071c7290 */ /* 0x000fc4000ff3e0ff */
[----:B0-----:R-:W-:Y:S02]  /*0720*/  @UP0 UIMAD UR8, UR6, UR18, UR12 ;  /* 0x00000012060802a4 */ /* 0x001fe4000f8e020c */
[----:B------:R-:W-:Y:S02]  /*0730*/  UIADD3 UR10, UPT, UPT, UR9, UR10, URZ ;  /* 0x0000000a090a7290 */ /* 0x000fe4000fffe0ff */
[----:B------:R-:W-:Y:S02]  /*0740*/  UIMAD UR11, UR17, UR6, URZ ;  /* 0x00000006110b72a4 */ /* 0x000fe4000f8e02ff */
[----:B------:R-:W-:Y:S02]  /*0750*/  UIMAD.WIDE.U32 UR4, UR6, UR16, UR4 ;  /* 0x00000010060472a5 */ /* 0x000fe4000f8e0004 */
[----:B------:R-:W-:Y:S02]  /*0760*/  @UP0 UIMAD UR8, UR8, UR26, URZ ;  /* 0x0000001a080802a4 */ /* 0x000fe4000f8e02ff */
[----:B------:R-:W-:-:S02]  /*0770*/  ULEA.HI.X.SX32 UR7, UR7, UR10, 0x1, UP1 ;  /* 0x0000000a07077291 */ /* 0x000fc400088f0eff */
[----:B------:R-:W-:Y:S02]  /*0780*/  UIADD3 UR11, UPT, UPT, UR5, UR11, URZ ;  /* 0x0000000b050b7290 */ /* 0x000fe4000fffe0ff */
[----:B--2---:R-:W-:Y:S02]  /*0790*/  ULEA UR10, UP1, UR4, UR14, 0x3 ;  /* 0x0000000e040a7291 */ /* 0x004fe4000f8218ff */
[----:B---3--:R-:W-:Y:S02]  /*07a0*/  @UP0 UIMAD UR8, UR8, UR19, URZ ;  /* 0x00000013080802a4 */ /* 0x008fe4000f8e02ff */
        /* <DEDUP_REMOVED lines=14> */
[----:B------:R2:W-:Y:S01]  /*0890*/  STL [R1+0x8], RZ ;  /* 0x000008ff01007387 */ /* 0x0005e20000100800 */
[----:B------:R-:W-:-:S03]  /*08a0*/  UMOV UR26, UR13 ;  /* 0x0000000d001a7c82 */ /* 0x000fc60008000000 */
[----:B------:R2:W-:Y:S01]  /*08b0*/  STL [R1+0xc], RZ ;  /* 0x00000cff01007387 */ /* 0x0005e20000100800 */
[C---:B0-----:R-:W-:Y:S02]  /*08c0*/  SHF.L.U32 R3, R0.reuse, 0x4, RZ ;  /* 0x0000000400037819 */ /* 0x041fe400000006ff */
[----:B------:R-:W-:-:S04]  /*08d0*/  LOP3.LUT R0, R0, 0x1f, RZ, 0xc0, !PT ;  /* 0x0000001f00007812 */ /* 0x000fc800078ec0ff */
[----:B-12---:R-:W-:-:S07]  /*08e0*/  LOP3.LUT R29, R0, 0x3e00, R3, 0xf8, !PT ;  /* 0x00003e00001d7812 */ /* 0x006fce00078ef803 */
.L_x_881:
[----:B------:R-:W0:Y:S01]  /*08f0*/  S2UR UR38, SR_CTAID.X ;  /* 0x00000000002679c3 */ /* 0x000e220000002500 */
[----:B-1----:R-:W1:Y:S01]  /*0900*/  S2R R182, SR_TID.X ;  /* 0x0000000000b67919 */ /* 0x002e620000002100 */
[----:B------:R-:W0:Y:S01]  /*0910*/  LDCU.128 UR12, c[0x0][0x410] ;  /* 0x00008200ff0c77ac */ /* 0x000e220008000c00 */
[----:B------:R-:W-:Y:S02]  /*0920*/  MOV R8, UR21 ;  /* 0x0000001500087c02 */ /* 0x000fe40008000f00 */
[----:B------:R-:W-:Y:S02]  /*0930*/  CS2R R30, SRZ ;  /* 0x00000000001e7805 */ /* 0x000fe4000001ff00 */
[----:B------:R-:W-:Y:S01]  /*0940*/  MOV R9, UR22 ;  /* 0x0000001600097c02 */ /* 0x000fe20008000f00 */
[----:B------:R-:W2:Y:S01]  /*0950*/  LDCU.128 UR16, c[0x0][0x420] ;  /* 0x00008400ff1077ac */ /* 0x000ea20008000c00 */
[----:B------:R-:W-:Y:S01]  /*0960*/  CS2R R36, SRZ ;  /* 0x0000000000247805 */ /* 0x000fe2000001ff00 */
[----:B------:R-:W3:Y:S01]  /*0970*/  S2UR UR31, SR_CTAID.Y ;  /* 0x00000000001f79c3 */ /* 0x000ee20000002600 */
[----:B------:R-:W-:Y:S01]  /*0980*/  HFMA2 R27, -RZ, RZ, 0, 0 ;  /* 0x00000000ff1b7431 */ /* 0x000fe200000001ff */
[----:B------:R-:W-:Y:S01]  /*0990*/  ULEA UR8, UR20, 0xfffff800, 0xb ;  /* 0xfffff80014087891 */ /* 0x000fe2000f8e58ff */
[----:B------:R-:W-:Y:S01]  /*09a0*/  CS2R R34, SRZ ;  /* 0x0000000000227805 */ /* 0x000fe2000001ff00 */
[----:B------:R-:W-:Y:S01]  /*09b0*/  UMOV UR9, URZ ;  /* 0x000000ff00097c82 */ /* 0x000fe20008000000 */
[----:B------:R-:W4:Y:S01]  /*09c0*/  LDCU UR29, c[0x0][0x388] ;  /* 0x00007100ff1d77ac */ /* 0x000f220008000800 */
[----:B------:R-:W-:-:S02]  /*09d0*/  CS2R R32, SRZ ;  /* 0x0000000000207805 */ /* 0x000fc4000001ff00 */
[----:B------:R-:W-:Y:S02]  /*09e0*/  CS2R R38, SRZ ;  /* 0x0000000000267805 */ /* 0x000fe4000001ff00 */
[----:B------:R-:W-:Y:S01]  /*09f0*/  CS2R R40, SRZ ;  /* 0x0000000000287805 */ /* 0x000fe2000001ff00 */
[----:B------:R-:W5:Y:S01]  /*0a00*/  LDCU.64 UR40, c[0x0][0x488] ;  /* 0x00009100ff2877ac */ /* 0x000f620008000a00 */
[----:B------:R-:W-:Y:S01]  /*0a10*/  MOV R42, RZ ;  /* 0x000000ff002a7202 */ /* 0x000fe20000000f00 */
[----:B------:R-:W-:Y:S01]  /*0a20*/  HFMA2 R44, -RZ, RZ, 0, 0 ;  /* 0x00000000ff2c7431 */ /* 0x000fe200000001ff */
[----:B------:R-:W-:Y:S01]  /*0a30*/  MOV R46, RZ ;  /* 0x000000ff002e7202 */ /* 0x000fe20000000f00 */
[----:B------:R-:W5:Y:S01]  /*0a40*/  LDCU.64 UR42, c[0x0][0x478] ;  /* 0x00008f00ff2a77ac */ /* 0x000f620008000a00 */
[----:B0-----:R-:W-:Y:S02]  /*0a50*/  UIMAD.WIDE.U32 UR34, UR38, UR12, UR8 ;  /* 0x0000000c262272a5 */ /* 0x001fe4000f8e0008 */
[----:B--2---:R-:W-:-:S02]  /*0a60*/  UIMAD.WIDE.U32 UR36, UR38, UR16, UR8 ;  /* 0x00000010262472a5 */ /* 0x004fc4000f8e0008 */
[----:B------:R-:W-:Y:S02]  /*0a70*/  UIMAD UR13, UR38, UR13, UR35 ;  /* 0x0000000d260d72a4 */ /* 0x000fe4000f8e0223 */
[----:B------:R-:W-:Y:S01]  /*0a80*/  UIMAD UR37, UR38, UR17, UR37 ;  /* 0x00000011262572a4 */ /* 0x000fe2000f8e0225 */
[----:B------:R-:W-:Y:S01]  /*0a90*/  UMOV UR12, UR34 ;  /* 0x00000022000c7c82 */ /* 0x000fe20008000000 */
[----:B-1----:R-:W-:Y:S01]  /*0aa0*/  SHF.L.U32 R3, R182, 0x4, RZ ;  /* 0x00000004b6037819 */ /* 0x002fe200000006ff */
[----:B---3--:R-:W-:Y:S02]  /*0ab0*/  UIMAD.WIDE.U32 UR12, UR31, UR14, UR12 ;  /* 0x0000000e1f0c72a5 */ /* 0x008fe4000f8e000c */
[----:B----4-:R-:W-:Y:S01]  /*0ac0*/  UIADD3 UR16, UPT, UPT, -UR8, UR29, URZ ;  /* 0x0000001d08107290 */ /* 0x010fe2000fffe1ff */
[----:B------:R-:W-:Y:S01]  /*0ad0*/  LOP3.LUT R43, R3, 0x3e00, RZ, 0xc0, !PT ;  /* 0x00003e00032b7812 */ /* 0x000fe200078ec0ff */
[----:B------:R-:W-:Y:S02]  /*0ae0*/  UIMAD UR13, UR31, UR15, UR13 ;  /* 0x0000000f1f0d72a4 */ /* 0x000fe4000f8e020d */
[----:B------:R-:W-:Y:S01]  /*0af0*/  UIMAD.WIDE.U32 UR14, UR31, UR18, UR36 ;  /* 0x000000121f0e72a5 */ /* 0x000fe2000f8e0024 */
[----:B------:R-:W-:-:S02]  /*0b00*/  LOP3.LUT R3, R43, R0, RZ, 0xfc, !PT ;  /* 0x000000002b037212 */ /* 0x000fc400078efcff */
[----:B------:R-:W-:Y:S01]  /*0b10*/  ISETP.GE.AND P2, PT, R29, UR16, PT ;  /* 0x000000101d007c0c */ /* 0x000fe2000bf46270 */
[----:B------:R-:W-:Y:S01]  /*0b20*/  UIMAD UR19, UR31, UR19, UR15 ;  /* 0x000000131f1372a4 */ /* 0x000fe2000f8e020f */
[----:B------:R-:W-:Y:S01]  /*0b30*/  IADD3 R7, P0, PT, R3, UR12, RZ ;  /* 0x0000000c03077c10 */ /* 0x000fe2000ff1e0ff */
[----:B------:R-:W-:Y:S01]  /*0b40*/  IMAD.WIDE.U32 R28, R29, 0x4, R8 ;  /* 0x000000041d1c7825 */ /* 0x000fe200078e0008 */
[----:B------:R-:W-:Y:S01]  /*0b50*/  IADD3 R5, P1, PT, R3, UR14, RZ ;  /* 0x0000000e03057c10 */ /* 0x000fe2000ff3e0ff */
[----:B------:R-:W-:Y:S01]  /*0b60*/  BAR.SYNC.DEFER_BLOCKING 0x0 ;  /* 0x0000000000007b1d */ /* 0x000fe20000010000 */
[----:B------:R-:W-:Y:S02]  /*0b70*/  IADD3.X R12, PT, PT, RZ, UR13, RZ, P0, !PT ;  /* 0x0000000dff0c7c10 */ /* 0x000fe400087fe4ff */
[----:B------:R-:W-:Y:S02]  /*0b80*/  IADD3.X R10, PT, PT, RZ, UR19, RZ, P1, !PT ;  /* 0x00000013ff0a7c10 */ /* 0x000fe40008ffe4ff */
[----:B-----5:R-:W-:-:S02]  /*0b90*/  LEA R6, P0, R7, UR40, 0x2 ;  /* 0x0000002807067c11 */ /* 0x020fc4000f8010ff */
[----:B------:R-:W-:Y:S02]  /*0ba0*/  LOP3.LUT R26, R43, 0x20, R0, 0xfe, !PT ;  /* 0x000000202b1a7812 */ /* 0x000fe400078efe00 */
[C---:B------:R-:W-:Y:S02]  /*0bb0*/  LOP3.LUT R17, R3.reuse, 0xe0, RZ, 0xfc, !PT ;  /* 0x000000e003117812 */ /* 0x040fe400078efcff */
[C---:B------:R-:W-:Y:S02]  /*0bc0*/  LOP3.LUT R18, R3.reuse, 0x100, RZ, 0xfc, !PT ;  /* 0x0000010003127812 */ /* 0x040fe400078efcff */
[C---:B------:R-:W-:Y:S02]  /*0bd0*/  LOP3.LUT R16, R3.reuse, 0xc0, RZ, 0xfc, !PT ;  /* 0x000000c003107812 */ /* 0x040fe400078efcff */
[C---:B------:R-:W-:Y:S02]  /*0be0*/  LOP3.LUT R15, R3.reuse, 0xa0, RZ, 0xfc, !PT ;  /* 0x000000a0030f7812 */ /* 0x040fe400078efcff */
[----:B------:R-:W-:-:S02]  /*0bf0*/  LOP3.LUT R14, R3, 0x80, RZ, 0xfc, !PT ;  /* 0x00000080030e7812 */ /* 0x000fc400078efcff */
[----:B------:R-:W-:Y:S02]  /*0c00*/  P2R R75, PR, RZ, 0x4 ;  /* 0x00000004ff4b7803 */ /* 0x000fe40000000000 */
[C---:B------:R-:W-:Y:S02]  /*0c10*/  LOP3.LUT R13, R3.reuse, 0x60, RZ, 0xfc, !PT ;  /* 0x00000060030d7812 */ /* 0x040fe400078efcff */
[----:B------:R-:W-:Y:S01]  /*0c20*/  LOP3.LUT R19, R3, 0x120, RZ, 0xfc, !PT ;  /* 0x0000012003137812 */ /* 0x000fe200078efcff */
[----:B------:R-:W2:Y:S01]  /*0c30*/  @!P2 LDG.E R27, desc[UR32][R28.64] ;  /* 0x000000201c1ba981 */ /* 0x000ea2000c1e1900 */
[----:B------:R-:W-:Y:S02]  /*0c40*/  LEA R4, P1, R5, UR42, 0x2 ;  /* 0x0000002a05047c11 */ /* 0x000fe4000f8210ff */
[C---:B------:R-:W-:Y:S02]  /*0c50*/  LOP3.LUT R20, R3.reuse, 0x140, RZ, 0xfc, !PT ;  /* 0x0000014003147812 */ /* 0x040fe400078efcff */
[----:B------:R-:W-:-:S02]  /*0c60*/  LOP3.LUT R21, R3, 0x160, RZ, 0xfc, !PT ;  /* 0x0000016003157812 */ /* 0x000fc400078efcff */
        /* <DEDUP_REMOVED lines=9> */
[----:B------:R-:W-:Y:S01]  /*0d00*/  LEA.HI.X R5, R5, UR43, R10, 0x2, P1 ;  /* 0x0000002b05057c11 */ /* 0x000fe200088f140a */
[----:B------:R-:W-:Y:S01]  /*0d10*/  HFMA2 R69, -RZ, RZ, 0, 0 ;  /* 0x00000000ff457431 */ /* 0x000fe200000001ff */
[----:B------:R-:W-:Y:S01]  /*0d20*/  IADD3 R10, P0, PT, R8, UR23, RZ ;  /* 0x00000017080a7c10 */ /* 0x000fe2000ff1e0ff */
[----:B------:R-:W-:-:S02]  /*0d30*/  HFMA2 R79, -RZ, RZ, 0, 0 ;  /* 0x00000000ff4f7431 */ /* 0x000fc400000001ff */
[----:B------:R-:W-:Y:S01]  /*0d40*/  HFMA2 R81, -RZ, RZ, 0, 0 ;  /* 0x00000000ff517431 */ /* 0x000fe200000001ff */
[----:B------:R-:W-:Y:S02]  /*0d50*/  IADD3.X R11, PT, PT, RZ, UR24, RZ, P0, !PT ;  /* 0x00000018ff0b7c10 */ /* 0x000fe400087fe4ff */
[----:B------:R-:W-:Y:S02]  /*0d60*/  CS2R R82, SRZ ;  /* 0x0000000000527805 */ /* 0x000fe4000001ff00 */
[----:B------:R-:W-:Y:S02]  /*0d70*/  ISETP.GE.AND P0, PT, R26, UR16, PT ;  /* 0x000000101a007c0c */ /* 0x000fe4000bf06270 */
[----:B------:R-:W-:Y:S02]  /*0d80*/  MOV R76, RZ ;  /* 0x000000ff004c7202 */ /* 0x000fe40000000f00 */
[----:B------:R-:W-:Y:S01]  /*0d90*/  MOV R107, RZ ;  /* 0x000000ff006b7202 */ /* 0x000fe20000000f00 */
[----:B------:R-:W-:Y:S01]  /*0da0*/  HFMA2 R84, -RZ, RZ, 0, 0 ;  /* 0x00000000ff547431 */ /* 0x000fe200000001ff */
[----:B------:R-:W-:-:S02]  /*0db0*/  CS2R R108, SRZ ;  /* 0x00000000006c7805 */ /* 0x000fc4000001ff00 */
[----:B------:R-:W-:Y:S01]  /*0dc0*/  MOV R110, RZ ;  /* 0x000000ff006e7202 */ /* 0x000fe20000000f00 */
[----:B------:R-:W3:Y:S04]  /*0dd0*/  LDCU.64 UR14, c[0x0][0x508] ;  /* 0x0000a100ff0e77ac */ /* 0x000ee80008000a00 */
[----:B------:R-:W4:Y:S01]  /*0de0*/  @!P0 LDG.E R30, desc[UR32][R28.64+0x80] ;  /* 0x000080201c1e8981 */ /* 0x000f22000c1e1900 */
[----:B------:R-:W-:Y:S02]  /*0df0*/  ISETP.GE.AND P0, PT, R17, UR16, PT ;  /* 0x0000001011007c0c */ /* 0x000fe4000bf06270 */
[----:B------:R-:W-:Y:S02]  /*0e00*/  LOP3.LUT R12, R3, 0x40, RZ, 0xfc, !PT ;  /* 0x00000040030c7812 */ /* 0x000fe400078efcff */
[----:B------:R-:W-:-:S02]  /*0e10*/  ISETP.GE.AND P2, PT, R16, UR16, PT ;  /* 0x0000001010007c0c */ /* 0x000fc4000bf46270 */
[----:B------:R-:W-:Y:S02]  /*0e20*/  ISETP.GE.AND P3, PT, R15, UR16, PT ;  /* 0x000000100f007c0c */ /* 0x000fe4000bf66270 */
[----:B------:R-:W-:-:S05]  /*0e30*/  ISETP.GE.AND P4, PT, R14, UR16, PT ;  /* 0x000000100e007c0c */ /* 0x000fca000bf86270 */
[----:B------:R-:W5:Y:S01]  /*0e40*/  @!P0 LDG.E R36, desc[UR32][R28.64+0x380] ;  /* 0x000380201c248981 */ /* 0x000f62000c1e1900 */
[----:B------:R-:W-:Y:S02]  /*0e50*/  ISETP.GE.AND P0, PT, R18, UR16, PT ;  /* 0x0000001012007c0c */ /* 0x000fe4000bf06270 */
[----:B------:R-:W-:Y:S01]  /*0e60*/  ISETP.GE.AND P5, PT, R13, UR16, PT ;  /* 0x000000100d007c0c */ /* 0x000fe2000bfa6270 */
[----:B------:R-:W3:Y:S01]  /*0e70*/  @!P2 LDG.E R35, desc[UR32][R28.64+0x300] ;  /* 0x000300201c23a981 */ /* 0x000ee2000c1e1900 */
[----:B------:R-:W-:Y:S02]  /*0e80*/  ISETP.GE.AND P6, PT, R12, UR16, PT ;  /* 0x000000100c007c0c */ /* 0x000fe4000bfc6270 */
[----:B------:R-:W-:Y:S01]  /*0e90*/  IADD3 R8, P1, PT, R8, UR25, RZ ;  /* 0x0000001908087c10 */ /* 0x000fe2000ff3e0ff */
[----:B------:R-:W5:Y:S01]  /*0ea0*/  @!P3 LDG.E R34, desc[UR32][R28.64+0x280] ;  /* 0x000280201c22b981 */ /* 0x000f62000c1e1900 */
[----:B------:R-:W-:Y:S02]  /*0eb0*/  ISETP.GE.AND P2, PT, R21, UR16, PT ;  /* 0x0000001015007c0c */ /* 0x000fe4000bf46270 */
[----:B------:R-:W-:Y:S01]  /*0ec0*/  IADD3.X R9, PT, PT, RZ, UR26, RZ, P1, !PT ;  /* 0x0000001aff097c10 */ /* 0x000fe20008ffe4ff */
[----:B------:R-:W3:Y:S01]  /*0ed0*/  @!P4 LDG.E R33, desc[UR32][R28.64+0x200] ;  /* 0x000200201c21c981 */ /* 0x000ee2000c1e1900 */
[----:B------:R-:W-:-:S03]  /*0ee0*/  ISETP.GE.AND P1, PT, R20, UR16, PT ;  /* 0x0000001014007c0c */ /* 0x000fc6000bf26270 */
[----:B------:R-:W5:Y:S01]  /*0ef0*/  @!P0 LDG.E R37, desc[UR32][R28.64+0x400] ;  /* 0x000400201c258981 */ /* 0x000f62000c1e1900 */
[----:B------:R-:W-:Y:S02]  /*0f00*/  ISETP.GE.AND P0, PT, R19, UR16, PT ;  /* 0x0000001013007c0c */ /* 0x000fe4000bf06270 */
[----:B------:R-:W-:Y:S01]  /*0f10*/  ISETP.GE.AND P3, PT, R22, UR16, PT ;  /* 0x0000001016007c0c */ /* 0x000fe2000bf66270 */
[----:B------:R-:W3:Y:S01]  /*0f20*/  @!P5 LDG.E R32, desc[UR32][R28.64+0x180] ;  /* 0x000180201c20d981 */ /* 0x000ee2000c1e1900 */
[----:B------:R-:W-:Y:S02]  /*0f30*/  ISETP.GE.AND P4, PT, R23, UR16, PT ;  /* 0x0000001017007c0c */ /* 0x000fe4000bf86270 */
[----:B------:R-:W-:Y:S01]  /*0f40*/  ISETP.GE.AND P5, PT, R24, UR16, PT ;  /* 0x0000001018007c0c */ /* 0x000fe2000bfa6270 */
[----:B------:R-:W5:Y:S01]  /*0f50*/  @!P6 LDG.E R31, desc[UR32][R28.64+0x100] ;  /* 0x000100201c1fe981 */ /* 0x000f62000c1e1900 */
[----:B------:R-:W-:-:S03]  /*0f60*/  ISETP.GE.AND P6, PT, R25, UR16, PT ;  /* 0x0000001019007c0c */ /* 0x000fc6000bfc6270 */
[----:B------:R-:W3:Y:S04]  /*0f70*/  @!P1 LDG.E R39, desc[UR32][R28.64+0x500] ;  /* 0x000500201c279981 */ /* 0x000ee8000c1e1900 */
[----:B------:R-:W3:Y:S04]  /*0f80*/  @!P0 LDG.E R38, desc[UR32][R28.64+0x480] ;  /* 0x000480201c268981 */ /* 0x000ee8000c1e1900 */
[----:B------:R-:W3:Y:S04]  /*0f90*/  @!P2 LDG.E R40, desc[UR32][R28.64+0x580] ;  /* 0x000580201c28a981 */ /* 0x000ee8000c1e1900 */
[----:B------:R-:W3:Y:S04]  /*0fa0*/  @!P3 LDG.E R42, desc[UR32][R28.64+0x600] ;  /* 0x000600201c2ab981 */ /* 0x000ee8000c1e1900 */
[----:B------:R-:W3:Y:S04]  /*0fb0*/  @!P4 LDG.E R44, desc[UR32][R28.64+0x680] ;  /* 0x000680201c2cc981 */ /* 0x000ee8000c1e1900 */
[----:B------:R-:W3:Y:S04]  /*0fc0*/  @!P5 LDG.E R41, desc[UR32][R28.64+0x700] ;  /* 0x000700201c29d981 */ /* 0x000ee8000c1e1900 */
[----:B------:R1:W3:Y:S01]  /*0fd0*/  @!P6 LDG.E R46, desc[UR32][R28.64+0x780] ;  /* 0x000780201c2ee981 */ /* 0x0002e2000c1e1900 */
[----:B0-----:R-:W-:Y:S01]  /*0fe0*/  IADD3 R43, PT, PT, R43, R105, RZ ;  /* 0x000000692b2b7210 */ /* 0x001fe20007ffe0ff */
[----:B-1----:R-:W-:-:S03]  /*0ff0*/  ULEA UR30, UR12, UR30, 0x18 ;  /* 0x0000001e0c1e7291 */ /* 0x002fc6000f8ec0ff */
[C---:B------:R-:W-:Y:S02]  /*1000*/  IADD3 R48, PT, PT, R43.reuse, 0x20, RZ ;  /* 0x000000202b307810 */ /* 0x040fe40007ffe0ff */
[C---:B------:R-:W-:Y:S02]  /*1010*/  IADD3 R50, PT, PT, R43.reuse, 0x40, RZ ;  /* 0x000000402b327810 */ /* 0x040fe40007ffe0ff */
[C---:B------:R-:W-:Y:S02]  /*1020*/  IADD3 R28, PT, PT, R43.reuse, 0xa0, RZ ;  /* 0x000000a02b1c7810 */ /* 0x040fe40007ffe0ff */
[C---:B------:R-:W-:Y:S02]  /*1030*/  IADD3 R52, PT, PT, R43.reuse, 0x60, RZ ;  /* 0x000000602b347810 */ /* 0x040fe40007ffe0ff */
[C---:B------:R-:W-:Y:S02]  /*1040*/  LEA.HI.SX32 R45, R43.reuse, R43, 0x1b ;  /* 0x0000002b2b2d7211 */ /* 0x040fe400078fdaff */
[----:B------:R-:W-:-:S02]  /*1050*/  IADD3 R54, PT, PT, R43, 0x80, RZ ;  /* 0x000000802b367810 */ /* 0x000fc40007ffe0ff */
[-C--:B------:R-:W-:Y:S02]  /*1060*/  LEA.HI.SX32 R28, R28, R43.reuse, 0x1b ;  /* 0x0000002b1c1c7211 */ /* 0x080fe400078fdaff */
[-C--:B------:R-:W-:Y:S02]  /*1070*/  LEA.HI.SX32 R48, R48, R43.reuse, 0x1b ;  /* 0x0000002b30307211 */ /* 0x080fe400078fdaff */
[C---:B------:R-:W-:Y:S02]  /*1080*/  IADD3 R56, PT, PT, R43.reuse, 0xc0, RZ ;  /* 0x000000c02b387810 */ /* 0x040fe40007ffe0ff */
[-C--:B------:R-:W-:Y:S02]  /*1090*/  LEA.HI.SX32 R50, R50, R43.reuse, 0x1b ;  /* 0x0000002b32327211 */ /* 0x080fe400078fdaff */
[----:B------:R-:W-:Y:S02]  /*10a0*/  IADD3 R58, PT, PT, R43, 0xe0, RZ ;  /* 0x000000e02b3a7810 */ /* 0x000fe40007ffe0ff */
[----:B------:R-:W-:-:S02]  /*10b0*/  LEA.HI.SX32 R52, R52, R43, 0x1b ;  /* 0x0000002b34347211 */ /* 0x000fc400078fdaff */
[----:B------:R-:W-:Y:S02]  /*10c0*/  IADD3 R60, PT, PT, R43, 0x100, RZ ;  /* 0x000001002b3c7810 */ /* 0x000fe40007ffe0ff */
[----:B------:R-:W-:Y:S02]  /*10d0*/  LEA R130, R45, UR30, 0x2 ;  /* 0x0000001e2d827c11 */ /* 0x000fe4000f8e10ff */
[----:B------:R-:W-:Y:S02]  /*10e0*/  LEA.HI.SX32 R54, R54, R43, 0x1b ;  /* 0x0000002b36367211 */ /* 0x000fe400078fdaff */
[----:B------:R-:W-:Y:S02]  /*10f0*/  LEA R243, R28, UR30, 0x2 ;  /* 0x0000001e1cf37c11 */ /* 0x000fe4000f8e10ff */
[----:B------:R-:W-:Y:S02]  /*1100*/  IADD3 R62, PT, PT, R43, 0x120, RZ ;  /* 0x000001202b3e7810 */ /* 0x000fe40007ffe0ff */
[----:B------:R-:W-:-:S02]  /*1110*/  LEA R128, R48, UR30, 0x2 ;  /* 0x0000001e30807c11 */ /* 0x000fc4000f8e10ff */
[----:B------:R-:W-:Y:S02]  /*1120*/  LOP3.LUT R28, R182, 0x3e0, RZ, 0xc0, !PT ;  /* 0x000003e0b61c7812 */ /* 0x000fe400078ec0ff */
[C---:B------:R-:W-:Y:S02]  /*1130*/  IADD3 R64, PT, PT, R43.reuse, 0x140, RZ ;  /* 0x000001402b407810 */ /* 0x040fe40007ffe0ff */
[-C--:B------:R-:W-:Y:S02]  /*1140*/  LEA.HI.SX32 R56, R56, R43.reuse, 0x1b ;  /* 0x0000002b38387211 */ /* 0x080fe400078fdaff */
[----:B------:R-:W-:Y:S02]  /*1150*/  LEA R250, R50, UR30, 0x2 ;  /* 0x0000001e32fa7c11 */ /* 0x000fe4000f8e10ff */
[----:B------:R-:W-:Y:S02]  /*1160*/  IADD3 R66, PT, PT, R43, 0x160, RZ ;  /* 0x000001602b427810 */ /* 0x000fe40007ffe0ff */
[----:B------:R-:W-:-:S02]  /*1170*/  LEA.HI.SX32 R58, R58, R43, 0x1b ;  /* 0x0000002b3a3a7211 */ /* 0x000fc400078fdaff */
[----:B------:R-:W-:Y:S02]  /*1180*/  LEA R249, R52, UR30, 0x2 ;  /* 0x0000001e34f97c11 */ /* 0x000fe4000f8e10ff */
[C---:B------:R-:W-:Y:S02]  /*1190*/  IADD3 R68, PT, PT, R43.reuse, 0x180, RZ ;  /* 0x000001802b447810 */ /* 0x040fe40007ffe0ff */
[-C--:B------:R-:W-:Y:S02]  /*11a0*/  LEA.HI.SX32 R60, R60, R43.reuse, 0x1b ;  /* 0x0000002b3c3c7211 */ /* 0x080fe400078fdaff */
[----:B------:R-:W-:Y:S02]  /*11b0*/  LEA R244, R54, UR30, 0x2 ;  /* 0x0000001e36f47c11 */ /* 0x000fe4000f8e10ff */
[----:B------:R-:W-:Y:S02]  /*11c0*/  IADD3 R70, PT, PT, R43, 0x1a0, RZ ;  /* 0x000001a02b467810 */ /* 0x000fe40007ffe0ff */
[----:B------:R-:W-:-:S02]  /*11d0*/  LEA.HI.SX32 R62, R62, R43, 0x1b ;  /* 0x0000002b3e3e7211 */ /* 0x000fc400078fdaff */
        /* <DEDUP_REMOVED lines=24> */
[----:B------:R-:W-:Y:S02]  /*1360*/  P2R R51, PR, RZ, 0x2 ;  /* 0x00000002ff337803 */ /* 0x000fe40000000000 */
[----:B------:R-:W-:Y:S02]  /*1370*/  P2R R49, PR, RZ, 0x4 ;  /* 0x00000004ff317803 */ /* 0x000fe40000000000 */
[----:B------:R-:W-:Y:S02]  /*1380*/  ISETP.GE.AND P1, PT, R13, UR16, PT ;  /* 0x000000100d007c0c */ /* 0x000fe4000bf26270 */
[----:B------:R-:W-:Y:S02]  /*1390*/  P2R R47, PR, RZ, 0x8 ;  /* 0x00000008ff2f7803 */ /* 0x000fe40000000000 */
[----:B------:R-:W-:Y:S02]  /*13a0*/  ISETP.GE.AND P2, PT, R12, UR16, PT ;  /* 0x000000100c007c0c */ /* 0x000fe4000bf46270 */
[----:B------:R-:W-:-:S02]  /*13b0*/  ISETP.GE.AND P3, PT, R26, UR16, PT ;  /* 0x000000101a007c0c */ /* 0x000fc4000bf66270 */
[----:B------:R-:W-:Y:S01]  /*13c0*/  CS2R R28, SRZ ;  /* 0x00000000001c7805 */ /* 0x000fe2000001ff00 */
[----:B--2---:R0:W-:Y:S04]  /*13d0*/  STS [R130], R27 ;  /* 0x0000001b82007388 */ /* 0x0041e80000000800 */
[----:B----4-:R-:W-:Y:S01]  /*13e0*/  STS [R128+0x80], R30 ;  /* 0x0000801e80007388 */ /* 0x010fe20000000800 */
[----:B0-----:R-:W-:-:S03]  /*13f0*/  HFMA2 R27, -RZ, RZ, 0, 0 ;  /* 0x00000000ff1b7431 */ /* 0x001fc600000001ff */
[----:B-----5:R-:W-:Y:S04]  /*1400*/  STS [R250+0x100], R31 ;  /* 0x0001001ffa007388 */ /* 0x020fe80000000800 */
[----:B---3--:R-:W-:Y:S04]  /*1410*/  STS [R249+0x180], R32 ;  /* 0x00018020f9007388 */ /* 0x008fe80000000800 */
[----:B------:R0:W-:Y:S04]  /*1420*/  STS [R244+0x200], R33 ;  /* 0x00020021f4007388 */ /* 0x0001e80000000800 */
[----:B------:R-:W-:Y:S04]  /*1430*/  STS [R243+0x280], R34 ;  /* 0x00028022f3007388 */ /* 0x000fe80000000800 */
[----:B------:R-:W-:Y:S04]  /*1440*/  STS [R242+0x300], R35 ;  /* 0x00030023f2007388 */ /* 0x000fe80000000800 */
[----:B------:R-:W-:Y:S04]  /*1450*/  STS [R241+0x380], R36 ;  /* 0x00038024f1007388 */ /* 0x000fe80000000800 */
[----:B------:R1:W-:Y:S04]  /*1460*/  STS [R240+0x400], R37 ;  /* 0x00040025f0007388 */ /* 0x0003e80000000800 */
        /* <DEDUP_REMOVED lines=27> */
[----:B------:R-:W4:Y:S01]  /*1620*/  @!P0 LDG.E R27, desc[UR32][R10.64] ;  /* 0x000000200a1b8981 */ /* 0x000f22000c1e1900 */
        /* <DEDUP_REMOVED lines=13> */
[----:B------:R-:W-:Y:S01]  /*1700*/  MOV R42, RZ ;  /* 0x000000ff002a7202 */ /* 0x000fe20000000f00 */
[----:B------:R-:W2:Y:S04]  /*1710*/  @!P4 LDG.E R28, desc[UR32][R10.64+0x680] ;  /* 0x000680200a1cc981 */ /* 0x000ea8000c1e1900 */
[----:B------:R-:W3:Y:S01]  /*1720*/  @!P1 LDG.E R34, desc[UR32][R10.64+0x380] ;  /* 0x000380200a229981 */ /* 0x000ee2000c1e1900 */
[----:B------:R-:W-:-:S03]  /*1730*/  ISETP.NE.AND P1, PT, R51, RZ, PT ;  /* 0x000000ff3300720c */ /* 0x000fc60003f25270 */
[----:B------:R-:W2:Y:S01]  /*1740*/  @!P0 LDG.E R37, desc[UR32][R10.64+0x400] ;  /* 0x000400200a258981 */ /* 0x000ea2000c1e1900 */
[----:B------:R-:W-:-:S03]  /*1750*/  ISETP.NE.AND P0, PT, R53, RZ, PT ;  /* 0x000000ff3500720c */ /* 0x000fc60003f05270 */
[----:B------:R-:W3:Y:S01]  /*1760*/  @!P2 LDG.E R35, desc[UR32][R10.64+0x300] ;  /* 0x000300200a23a981 */ /* 0x000ee2000c1e1900 */
[----:B------:R-:W-:-:S03]  /*1770*/  ISETP.NE.AND P2, PT, R49, RZ, PT ;  /* 0x000000ff3100720c */ /* 0x000fc60003f45270 */
[----:B------:R-:W2:Y:S01]  /*1780*/  @!P3 LDG.E R32, desc[UR32][R10.64+0x280] ;  /* 0x000280200a20b981 */ /* 0x000ea2000c1e1900 */
[----:B------:R-:W-:-:S03]  /*1790*/  ISETP.NE.AND P3, PT, R47, RZ, PT ;  /* 0x000000ff2f00720c */ /* 0x000fc60003f65270 */
[----:B------:R-:W3:Y:S04]  /*17a0*/  @!P1 LDG.E R39, desc[UR32][R10.64+0x500] ;  /* 0x000500200a279981 */ /* 0x000ee8000c1e1900 */
[----:B------:R-:W3:Y:S04]  /*17b0*/  @!P0 LDG.E R36, desc[UR32][R10.64+0x480] ;  /* 0x000480200a248981 */ /* 0x000ee8000c1e1900 */
[----:B------:R-:W3:Y:S04]  /*17c0*/  @!P2 LDG.E R38, desc[UR32][R10.64+0x580] ;  /* 0x000580200a26a981 */ /* 0x000ee8000c1e1900 */
[----:B------:R-:W3:Y:S04]  /*17d0*/  @!P3 LDG.E R40, desc[UR32][R10.64+0x600] ;  /* 0x000600200a28b981 */ /* 0x000ee8000c1e1900 */
[----:B------:R-:W3:Y:S04]  /*17e0*/  @!P5 LDG.E R41, desc[UR32][R10.64+0x700] ;  /* 0x000700200a29d981 */ /* 0x000ee8000c1e1900 */
[----:B------:R0:W3:Y:S01]  /*17f0*/  @!P6 LDG.E R42, desc[UR32][R10.64+0x780] ;  /* 0x000780200a2ae981 */ /* 0x0000e2000c1e1900 */
[----:B------:R-:W-:-:S02]  /*1800*/  P2R R60, PR, RZ, 0x1 ;  /* 0x00000001ff3c7803 */ /* 0x000fc40000000000 */
[----:B------:R-:W-:Y:S02]  /*1810*/  ISETP.NE.AND P0, PT, R75, RZ, PT ;  /* 0x000000ff4b00720c */ /* 0x000fe40003f05270 */
[----:B0-----:R-:W-:Y:S02]  /*1820*/  CS2R R10, SRZ ;  /* 0x00000000000a7805 */ /* 0x001fe4000001ff00 */
        /* <DEDUP_REMOVED lines=8> */
[----:B------:R-:W-:Y:S01]  /*18b0*/  MOV R54, RZ ;  /* 0x000000ff00367202 */ /* 0x000fe20000000f00 */
[----:B------:R-:W-:Y:S01]  /*18c0*/  HFMA2 R56, -RZ, RZ, 0, 0 ;  /* 0x00000000ff387431 */ /* 0x000fe200000001ff */
[----:B------:R-:W-:Y:S01]  /*18d0*/  MOV R58, RZ ;  /* 0x000000ff003a7202 */ /* 0x000fe20000000f00 */
[----:B----4-:R-:W-:Y:S04]  /*18e0*/  STS [R130], R27 ;  /* 0x0000001b82007388 */ /* 0x010fe80000000800 */
[----:B-----5:R-:W-:Y:S04]  /*18f0*/  STS [R128+0x80], R29 ;  /* 0x0000801d80007388 */ /* 0x020fe80000000800 */
[----:B------:R-:W-:Y:S04]  /*1900*/  STS [R250+0x100], R31 ;  /* 0x0001001ffa007388 */ /* 0x000fe80000000800 */
[----:B------:R-:W-:Y:S04]  /*1910*/  STS [R249+0x180], R30 ;  /* 0x0001801ef9007388 */ /* 0x000fe80000000800 */
[----:B------:R-:W-:Y:S04]  /*1920*/  STS [R244+0x200], R33 ;  /* 0x00020021f4007388 */ /* 0x000fe80000000800 */
[----:B--2---:R-:W-:Y:S04]  /*1930*/  STS [R243+0x280], R32 ;  /* 0x00028020f3007388 */ /* 0x004fe80000000800 */
[----:B---3--:R-:W-:Y:S04]  /*1940*/  STS [R242+0x300], R35 ;  /* 0x00030023f2007388 */ /* 0x008fe80000000800 */
        /* <DEDUP_REMOVED lines=28> */
[----:B------:R-:W-:Y:S01]  /*1b10*/  CS2R R30, SRZ ;  /* 0x00000000001e7805 */ /* 0x000fe2000001ff00 */
[----:B------:R-:W-:Y:S02]  /*1b20*/  HFMA2 R27, -RZ, RZ, 0, 0 ;  /* 0x00000000ff1b7431 */ /* 0x000fe400000001ff */
        /* <DEDUP_REMOVED lines=9> */
[----:B------:R-:W-:Y:S02]  /*1bc0*/  ISETP.GE.AND P3, PT, R15, UR16, PT ;  /* 0x000000100f007c0c */ /* 0x000fe4000bf66270 */
[----:B------:R-:W-:Y:S01]  /*1bd0*/  CS2R R32, SRZ ;  /* 0x0000000000207805 */ /* 0x000fe2000001ff00 */
[----:B------:R-:W3:Y:S01]  /*1be0*/  @!P1 LDG.E R50, desc[UR32][R8.64+0x380] ;  /* 0x0003802008329981 */ /* 0x000ee2000c1e1900 */
[----:B------:R-:W-:-:S03]  /*1bf0*/  ISETP.NE.AND P1, PT, R59, RZ, PT ;  /* 0x000000ff3b00720c */ /* 0x000fc60003f25270 */
[----:B------:R-:W3:Y:S01]  /*1c00*/  @!P2 LDG.E R31, desc[UR32][R8.64+0x300] ;  /* 0x00030020081fa981 */ /* 0x000ee2000c1e1900 */
[----:B------:R-:W-:-:S03]  /*1c10*/  ISETP.NE.AND P2, PT, R57, RZ, PT ;  /* 0x000000ff3900720c */ /* 0x000fc60003f45270 */
        /* <DEDUP_REMOVED lines=12> */
[----:B------:R-:W-:Y:S01]  /*1ce0*/  ISETP.NE.AND P0, PT, R75, RZ, PT ;  /* 0x000000ff4b00720c */ /* 0x000fe20003f05270 */
[----:B------:R-:W-:Y:S01]  /*1cf0*/  HFMA2 R55, -RZ, RZ, 0, 0 ;  /* 0x00000000ff377431 */ /* 0x000fe200000001ff */
[----:B------:R-:W-:Y:S02]  /*1d00*/  P2R R68, PR, RZ, 0x2 ;  /* 0x00000002ff447803 */ /* 0x000fe40000000000 */
[----:B------:R-:W-:Y:S02]  /*1d10*/  P2R R67, PR, RZ, 0x4 ;  /* 0x00000004ff437803 */ /* 0x000fe40000000000 */
[----:B------:R-:W-:Y:S02]  /*1d20*/  ISETP.GE.AND P1, PT, R13, UR16, PT ;  /* 0x000000100d007c0c */ /* 0x000fe4000bf26270 */
[----:B------:R-:W-:Y:S02]  /*1d30*/  P2R R66, PR, RZ, 0x8 ;  /* 0x00000008ff427803 */ /* 0x000fe40000000000 */
[----:B------:R-:W-:-:S02]  /*1d40*/  ISETP.GE.AND P2, PT, R12, UR16, PT ;  /* 0x000000100c007c0c */ /* 0x000fc4000bf46270 */
[----:B------:R-:W-:Y:S02]  /*1d50*/  ISETP.GE.AND P3, PT, R26, UR16, PT ;  /* 0x000000101a007c0c */ /* 0x000fe4000bf66270 */
[----:B------:R-:W-:Y:S01]  /*1d60*/  CS2R R60, SRZ ;  /* 0x00000000003c7805 */ /* 0x000fe2000001ff00 */
[----:B------:R-:W-:Y:S01]  /*1d70*/  HFMA2 R59, -RZ, RZ, 0, 0 ;  /* 0x00000000ff3b7431 */ /* 0x000fe200000001ff */
[----:B------:R-:W-:Y:S02]  /*1d80*/  MOV R57, RZ ;  /* 0x000000ff00397202 */ /* 0x000fe40000000f00 */
[----:B------:R-:W-:Y:S02]  /*1d90*/  CS2R R64, SRZ ;  /* 0x0000000000407805 */ /* 0x000fe4000001ff00 */
[----:B------:R-:W-:Y:S02]  /*1da0*/  CS2R R62, SRZ ;  /* 0x00000000003e7805 */ /* 0x000fe4000001ff00 */
[----:B------:R-:W-:Y:S01]  /*1db0*/  CS2R R70, SRZ ;  /* 0x0000000000467805 */ /* 0x000fe2000001ff00 */
[----:B------:R-:W-:Y:S01]  /*1dc0*/  HFMA2 R72, -RZ, RZ, 0, 0 ;  /* 0x00000000ff487431 */ /* 0x000fe200000001ff */
[----:B------:R-:W-:Y:S01]  /*1dd0*/  MOV R74, RZ ;  /* 0x000000ff004a7202 */ /* 0x000fe20000000f00 */
        /* <DEDUP_REMOVED lines=48> */
[----:B0-----:R-:W-:Y:S01]  /*20e0*/  MOV R56, RZ ;  /* 0x000000ff00387202 */ /* 0x001fe20000000f00 */
[----:B------:R-:W3:Y:S04]  /*20f0*/  @!P4 LDG.E R72, desc[UR32][R6.64+0x680] ;  /* 0x000680200648c981 */ /* 0x000ee8000c1e1900 */
[----:B------:R-:W3:Y:S01]  /*2100*/  @!P0 LDG.E R65, desc[UR32][R6.64+0x400] ;  /* 0x0004002006418981 */ /* 0x000ee2000c1e1900 */
[----:B------:R-:W-:-:S03]  /*2110*/  ISETP.NE.AND P0, PT, R73, RZ, PT ;  /* 0x000000ff4900720c */ /* 0x000fc60003f05270 */
[----:B------:R-:W3:Y:S01]  /*2120*/  @!P3 LDG.E R62, desc[UR32][R6.64+0x280] ;  /* 0x00028020063eb981 */ /* 0x000ee2000c1e1900 */
[----:B------:R-:W-:Y:S02]  /*2130*/  ISETP.NE.AND P3, PT, R66, RZ, PT ;  /* 0x000000ff4200720c */ /* 0x000fe40003f65270 */
[----:B-1----:R-:W-:Y:S01]  /*2140*/  MOV R58, RZ ;  /* 0x000000ff003a7202 */ /* 0x002fe20000000f00 */
        /* <DEDUP_REMOVED lines=10> */
[----:B------:R-:W-:Y:S01]  /*21f0*/  ISETP.GE.AND P1, PT, R26, UR16, PT ;  /* 0x000000101a007c0c */ /* 0x000fe2000bf26270 */
        /* <DEDUP_REMOVED lines=16> */
[----:B------:R2:W-:Y:S01]  /*2300*/  STS [R103+0x780], R74 ;  /* 0x0007804a67007388 */ /* 0x0005e20000000800 */
[----:B------:R-:W-:-:S03]  /*2310*/  NOP ;  /* 0x0000000000007918 */ /* 0x000fc60000000000 */
[----:B------:R-:W-:Y:S04]  /*2320*/  LDS R68, [R102] ;  /* 0x0000000066447984 */ /* 0x000fe80000000800 */
[----:B------:R-:W3:Y:S04]  /*2330*/  LDS R67, [R102+0x4] ;  /* 0x0000040066437984 */ /* 0x000ee80000000800 */
[----:B------:R-:W-:Y:S04]  /*2340*/  LDS R66, [R102+0x8] ;  /* 0x0000080066427984 */ /* 0x000fe80000000800 */
[----:B------:R-:W4:Y:S04]  /*2350*/  LDS R65, [R102+0xc] ;  /* 0x00000c0066417984 */ /* 0x000f280000000800 */
[----:B------:R-:W5:Y:S04]  /*2360*/  LDS R64, [R102+0x10] ;  /* 0x0000100066407984 */ /* 0x000f680000000800 */
[----:B------:R-:W-:Y:S04]  /*2370*/  LDS R63, [R102+0x14] ;  /* 0x00001400663f7984 */ /* 0x000fe80000000800 */
[----:B------:R-:W5:Y:S04]  /*2380*/  LDS R62, [R102+0x18] ;  /* 0x00001800663e7984 */ /* 0x000f680000000800 */
[----:B------:R-:W5:Y:S04]  /*2390*/  LDS R61, [R102+0x1c] ;  /* 0x00001c00663d7984 */ /* 0x000f680000000800 */
[----:B------:R-:W-:Y:S04]  /*23a0*/  LDS R60, [R102+0x20] ;  /* 0x00002000663c7984 */ /* 0x000fe80000000800 */
[----:B------:R-:W5:Y:S04]  /*23b0*/  LDS R59, [R102+0x24] ;  /* 0x00002400663b7984 */ /* 0x000f680000000800 */
[----:B------:R-:W-:Y:S04]  /*23c0*/  LDS R58, [R102+0x28] ;  /* 0x00002800663a7984 */ /* 0x000fe80000000800 */
[----:B------:R-:W-:Y:S04]  /*23d0*/  LDS R6, [R102+0x2c] ;  /* 0x00002c0066067984 */ /* 0x000fe80000000800 */
[----:B------:R-:W5:Y:S04]  /*23e0*/  LDS R55, [R102+0x30] ;  /* 0x0000300066377984 */ /* 0x000f680000000800 */
[----:B------:R-:W5:Y:S04]  /*23f0*/  LDS R57, [R102+0x34] ;  /* 0x0000340066397984 */ /* 0x000f680000000800 */
[----:B------:R-:W5:Y:S04]  /*2400*/  LDS R56, [R102+0x38] ;  /* 0x0000380066387984 */ /* 0x000f680000000800 */
[----:B------:R-:W5:Y:S01]  /*2410*/  LDS R7, [R102+0x3c] ;  /* 0x00003c0066077984 */ /* 0x000f620000000800 */
[----:B------:R-:W-:Y:S01]  /*2420*/  BAR.SYNC.DEFER_BLOCKING 0x0 ;  /* 0x0000000000007b1d */ /* 0x000fe20000010000 */
[----:B0-----:R-:W-:-:S05]  /*2430*/  MOV R69, RZ ;  /* 0x000000ff00457202 */ /* 0x001fca0000000f00 */
[----:B------:R-:W5:Y:S01]  /*2440*/  @!P0 LDG.E R73, desc[UR32][R4.64] ;  /* 0x0000002004498981 */ /* 0x000f62000c1e1900 */
[----:B------:R-:W-:-:S03]  /*2450*/  ISETP.GE.AND P0, PT, R12, UR16, PT ;  /* 0x000000100c007c0c */ /* 0x000fc6000bf06270 */
[----:B------:R-:W5:Y:S01]  /*2460*/  @!P1 LDG.E R69, desc[UR32][R4.64+0x80] ;  /* 0x0000802004459981 */ /* 0x000f62000c1e1900 */
[----:B------:R-:W-:Y:S02]  /*2470*/  ISETP.GE.AND P1, PT, R13, UR16, PT ;  /* 0x000000100d007c0c */ /* 0x000fe4000bf26270 */
[----:B-1----:R-:W-:Y:S01]  /*2480*/  MOV R70, RZ ;  /* 0x000000ff00467202 */ /* 0x002fe20000000f00 */
[----:B------:R-:W5:Y:S01]  /*2490*/  @!P2 LDG.E R82, desc[UR32][R4.64+0x580] ;  /* 0x000580200452a981 */ /* 0x000f62000c1e1900 */
[----:B--2---:R-:W-:-:S03]  /*24a0*/  MOV R74, RZ ;  /* 0x000000ff004a7202 */ /* 0x004fc60000000f00 */
[----:B------:R-:W2:Y:S04]  /*24b0*/  @!P3 LDG.E R84, desc[UR32][R4.64+0x600] ;  /* 0x000600200454b981 */ /* 0x000ea8000c1e1900 */
[----:B------:R-:W2:Y:S01]  /*24c0*/  @!P0 LDG.E R75, desc[UR32][R4.64+0x100] ;  /* 0x00010020044b8981 */ /* 0x000ea2000c1e1900 */
[----:B------:R-:W-:-:S03]  /*24d0*/  ISETP.GE.AND P0, PT, R14, UR16, PT ;  /* 0x000000100e007c0c */ /* 0x000fc6000bf06270 */
[----:B------:R-:W2:Y:S01]  /*24e0*/  @!P1 LDG.E R70, desc[UR32][R4.64+0x180] ;  /* 0x0001802004469981 */ /* 0x000ea2000c1e1900 */
[----:B------:R-:W-:-:S03]  /*24f0*/  ISETP.GE.AND P1, PT, R15, UR16, PT ;  /* 0x000000100f007c0c */ /* 0x000fc6000bf26270 */
[----:B------:R-:W2:Y:S04]  /*2500*/  @!P4 LDG.E R108, desc[UR32][R4.64+0x680] ;  /* 0x00068020046cc981 */ /* 0x000ea8000c1e1900 */
[----:B------:R-:W2:Y:S04]  /*2510*/  @!P5 LDG.E R109, desc[UR32][R4.64+0x700] ;  /* 0x00070020046dd981 */ /* 0x000ea8000c1e1900 */
[----:B------:R-:W2:Y:S01]  /*2520*/  @!P0 LDG.E R79, desc[UR32][R4.64+0x200] ;  /* 0x00020020044f8981 */ /* 0x000ea2000c1e1900 */
[----:B------:R-:W-:-:S03]  /*2530*/  ISETP.GE.AND P0, PT, R16, UR16, PT ;  /* 0x0000001010007c0c */ /* 0x000fc6000bf06270 */
[----:B------:R-:W2:Y:S01]  /*2540*/  @!P1 LDG.E R74, desc[UR32][R4.64+0x280] ;  /* 0x00028020044a9981 */ /* 0x000ea2000c1e1900 */
[----:B------:R-:W-:-:S03]  /*2550*/  ISETP.GE.AND P1, PT, R17, UR16, PT ;  /* 0x0000001011007c0c */ /* 0x000fc6000bf26270 */
[----:B------:R-:W2:Y:S06]  /*2560*/  @!P6 LDG.E R110, desc[UR32][R4.64+0x780] ;  /* 0x00078020046ee981 */ /* 0x000eac000c1e1900 */
[----:B------:R-:W2:Y:S01]  /*2570*/  @!P0 LDG.E R81, desc[UR32][R4.64+0x300] ;  /* 0x0003002004518981 */ /* 0x000ea2000c1e1900 */
[----:B------:R-:W-:-:S03]  /*2580*/  ISETP.GE.AND P0, PT, R18, UR16, PT ;  /* 0x0000001012007c0c */ /* 0x000fc6000bf06270 */
[----:B------:R-:W2:Y:S01]  /*2590*/  @!P1 LDG.E R76, desc[UR32][R4.64+0x380] ;  /* 0x00038020044c9981 */ /* 0x000ea2000c1e1900 */
[----:B------:R-:W-:-:S09]  /*25a0*/  ISETP.NE.AND P1, PT, R77, RZ, PT ;  /* 0x000000ff4d00720c */ /* 0x000fd20003f25270 */
[----:B------:R-:W2:Y:S01]  /*25b0*/  @!P0 LDG.E R83, desc[UR32][R4.64+0x400] ;  /* 0x0004002004538981 */ /* 0x000ea2000c1e1900 */
[----:B------:R-:W-:Y:S01]  /*25c0*/  ISETP.NE.AND P0, PT, R78, RZ, PT ;  /* 0x000000ff4e00720c */ /* 0x000fe20003f05270 */
[----:B------:R-:W-:Y:S02]  /*25d0*/  HFMA2 R78, -RZ, RZ, 0, 0 ;  /* 0x00000000ff4e7431 */ /* 0x000fe400000001ff */
[----:B------:R-:W2:Y:S10]  /*25e0*/  @!P1 LDG.E R107, desc[UR32][R4.64+0x500] ;  /* 0x00050020046b9981 */ /* 0x000eb4000c1e1900 */
[----:B------:R0:W2:Y:S01]  /*25f0*/  @!P0 LDG.E R78, desc[UR32][R4.64+0x480] ;  /* 0x00048020044e8981 */ /* 0x0000a2000c1e1900 */
[----:B---3--:R-:W-:Y:S01]  /*2600*/  FMUL.FTZ R72, R67, -1.4426950216293334961 ;  /* 0xbfb8aa3b43487820 */ /* 0x008fe20000410000 */
[----:B------:R-:W-:-:S05]  /*2610*/  FMUL.FTZ R71, R68, -1.4426950216293334961 ;  /* 0xbfb8aa3b44477820 */ /* 0x000fca0000410000 */
[----:B------:R-:W1:Y:S01]  /*2620*/  MUFU.EX2 R72, R72 ;  /* 0x0000004800487308 */ /* 0x000e620000000800 */
[----:B----4-:R-:W-:-:S03]  /*2630*/  FMUL.FTZ R80, R65, -1.4426950216293334961 ;  /* 0xbfb8aa3b41507820 */ /* 0x010fc60000410000 */
[----:B------:R-:W3:Y:S01]  /*2640*/  MUFU.EX2 R71, R71 ;  /* 0x0000004700477308 */ /* 0x000ee20000000800 */
[----:B-----5:R-:W-:Y:S01]  /*2650*/  FMUL.FTZ R85, R64, -1.4426950216293334961 ;  /* 0xbfb8aa3b40557820 */ /* 0x020fe20000410000 */
[----:B------:R-:W-:Y:S01]  /*2660*/  FMUL.FTZ R77, R66, -1.4426950216293334961 ;  /* 0xbfb8aa3b424d7820 */ /* 0x000fe20000410000 */
[----:B0-----:R-:W-:Y:S01]  /*2670*/  FMUL.FTZ R4, R62, -1.4426950216293334961 ;  /* 0xbfb8aa3b3e047820 */ /* 0x001fe20000410000 */
[----:B------:R-:W0:Y:S04]  /*2680*/  MUFU.EX2 R80, R80 ;  /* 0x0000005000507308 */ /* 0x000e280000000800 */
[----:B------:R-:W4:Y:S01]  /*2690*/  MUFU.EX2 R85, R85 ;  /* 0x0000005500557308 */ /* 0x000f220000000800 */
[----:B-1----:R-:W-:-:S03]  /*26a0*/  FADD.FTZ R72, R72, 1 ;  /* 0x3f80000048487421 */ /* 0x002fc60000010000 */
[----:B------:R-:W1:Y:S01]  /*26b0*/  MUFU.EX2 R77, R77 ;  /* 0x0000004d004d7308 */ /* 0x000e620000000800 */
[----:B---3--:R-:W-:-:S03]  /*26c0*/  FADD.FTZ R71, R71, 1 ;  /* 0x3f80000047477421 */ /* 0x008fc60000010000 */
[----:B------:R-:W3:Y:S01]  /*26d0*/  MUFU.EX2 R4, R4 ;  /* 0x0000000400047308 */ /* 0x000ee20000000800 */
[----:B------:R-:W-:-:S03]  /*26e0*/  FMUL.FTZ R5, R61, -1.4426950216293334961 ;  /* 0xbfb8aa3b3d057820 */ /* 0x000fc60000410000 */
[----:B------:R-:W-:Y:S01]  /*26f0*/  MUFU.RCP R72, R72 ;  /* 0x0000004800487308 */ /* 0x000fe20000001000 */
[----:B0-----:R-:W-:Y:S01]  /*2700*/  FADD.FTZ R80, R80, 1 ;  /* 0x3f80000050507421 */ /* 0x001fe20000010000 */
[----:B----4-:R-:W-:-:S06]  /*2710*/  FADD.FTZ R85, R85, 1 ;  /* 0x3f80000055557421 */ /* 0x010fcc0000010000 */
[----:B------:R-:W0:Y:S01]  /*2720*/  MUFU.RCP R71, R71 ;  /* 0x0000004700477308 */ /* 0x000e220000001000 */
[----:B-1----:R-:W-:Y:S01]  /*2730*/  FADD.FTZ R77, R77, 1 ;  /* 0x3f8000004d4d7421 */ /* 0x002fe20000010000 */
[----:B---3--:R-:W-:-:S06]  /*2740*/  FADD.FTZ R4, R4, 1 ;  /* 0x3f80000004047421 */ /* 0x008fcc0000010000 */
[----:B------:R-:W-:Y:S01]  /*2750*/  MUFU.EX2 R5, R5 ;  /* 0x0000000500057308 */ /* 0x000fe20000000800 */
[----:B------:R-:W-:Y:S01]  /*2760*/  FMUL.FTZ R112, R59, -1.4426950216293334961 ;  /* 0xbfb8aa3b3b707820 */ /* 0x000fe20000410000 */
[----:B------:R-:W-:Y:S02]  /*2770*/  FMUL.FTZ R115, R55, -1.4426950216293334961 ;  /* 0xbfb8aa3b37737820 */ /* 0x000fe40000410000 */
[----:B------:R-:W-:Y:S01]  /*2780*/  MUFU.RCP R80, R80 ;  /* 0x0000005000507308 */ /* 0x000fe20000001000 */
[----:B------:R-:W-:Y:S01]  /*2790*/  FMUL.FTZ R114, R6, -1.4426950216293334961 ;  /* 0xbfb8aa3b06727820 */ /* 0x000fe20000410000 */
[----:B------:R-:W-:-:S06]  /*27a0*/  FMUL.FTZ R111, R60, -1.4426950216293334961 ;  /* 0xbfb8aa3b3c6f7820 */ /* 0x000fcc0000410000 */
[----:B------:R-:W1:Y:S01]  /*27b0*/  MUFU.RCP R85, R85 ;  /* 0x0000005500557308 */ /* 0x000e620000001000 */
[----:B------:R-:W-:Y:S01]  /*27c0*/  FMUL.FTZ R113, R58, -1.4426950216293334961 ;  /* 0xbfb8aa3b3a717820 */ /* 0x000fe20000410000 */
[----:B------:R-:W-:-:S06]  /*27d0*/  FMUL.FTZ R106, R63, -1.4426950216293334961 ;  /* 0xbfb8aa3b3f6a7820 */ /* 0x000fcc0000410000 */
[----:B------:R-:W3:Y:S01]  /*27e0*/  MUFU.RCP R77, R77 ;  /* 0x0000004d004d7308 */ /* 0x000ee20000001000 */
[----:B------:R-:W-:-:S07]  /*27f0*/  FMUL.FTZ R116, R57, -1.4426950216293334961 ;  /* 0xbfb8aa3b39747820 */ /* 0x000fce0000410000 */
[----:B------:R-:W-:Y:S04]  /*2800*/  MUFU.EX2 R112, R112 ;  /* 0x0000007000707308 */ /* 0x000fe80000000800 */
[----:B------:R-:W-:Y:S04]  /*2810*/  MUFU.EX2 R115, R115 ;  /* 0x0000007300737308 */ /* 0x000fe80000000800 */
[----:B------:R-:W4:Y:S04]  /*2820*/  MUFU.EX2 R114, R114 ;  /* 0x0000007200727308 */ /* 0x000f280000000800 */
[----:B------:R-:W-:Y:S04]  /*2830*/  MUFU.EX2 R111, R111 ;  /* 0x0000006f006f7308 */ /* 0x000fe80000000800 */
[----:B------:R-:W-:Y:S01]  /*2840*/  MUFU.EX2 R113, R113 ;  /* 0x0000007100717308 */ /* 0x000fe20000000800 */
[----:B------:R-:W-:-:S03]  /*2850*/  FMUL.FTZ R117, R56, -1.4426950216293334961 ;  /* 0xbfb8aa3b38757820 */ /* 0x000fc60000410000 */
[----:B------:R-:W5:Y:S04]  /*2860*/  MUFU.EX2 R106, R106 ;  /* 0x0000006a006a7308 */ /* 0x000f680000000800 */
[----:B------:R0:W1:Y:S01]  /*2870*/  MUFU.EX2 R118, R116 ;  /* 0x0000007400767308 */ /* 0x0000620000000800 */
[----:B----4-:R-:W-:-:S03]  /*2880*/  FADD.FTZ R114, R114, 1 ;  /* 0x3f80000072727421 */ /* 0x010fc60000010000 */
[----:B------:R4:W-:Y:S01]  /*2890*/  MUFU.EX2 R120, R117 ;  /* 0x0000007500787308 */ /* 0x0009e20000000800 */
[----:B------:R-:W-:Y:S01]  /*28a0*/  FMUL.FTZ R119, R7, -1.4426950216293334961 ;  /* 0xbfb8aa3b07777820 */ /* 0x000fe20000410000 */
[----:B0-----:R-:W-:Y:S02]  /*28b0*/  FADD.FTZ R116, R115, 1 ;  /* 0x3f80000073747421 */ /* 0x001fe40000010000 */
[----:B------:R-:W-:Y:S01]  /*28c0*/  MUFU.RCP R137, R114 ;  /* 0x0000007200897308 */ /* 0x000fe20000001000 */
[----:B-----5:R-:W-:Y:S01]  /*28d0*/  FADD.FTZ R106, R106, 1 ;  /* 0x3f8000006a6a7421 */ /* 0x020fe20000010000 */
[----:B-1----:R-:W-:-:S06]  /*28e0*/  FADD.FTZ R118, R118, 1 ;  /* 0x3f80000076767421 */ /* 0x002fcc0000010000 */
[----:B------:R0:W1:Y:S04]  /*28f0*/  MUFU.EX2 R126, R119 ;  /* 0x00000077007e7308 */ /* 0x0000680000000800 */
[----:B------:R-:W-:Y:S08]  /*2900*/  MUFU.RCP R124, R118 ;  /* 0x00000076007c7308 */ /* 0x000ff00000001000 */
[----:B------:R-:W-:Y:S01]  /*2910*/  MUFU.RCP R106, R106 ;  /* 0x0000006a006a7308 */ /* 0x000fe20000001000 */
[----:B------:R-:W-:Y:S04]  /*2920*/  STS [R130], R73 ;  /* 0x0000004982007388 */ /* 0x000fe80000000800 */
[----:B------:R-:W-:Y:S04]  /*2930*/  STS [R128+0x80], R69 ;  /* 0x0000804580007388 */ /* 0x000fe80000000800 */
        /* <DEDUP_REMOVED lines=11> */
[----:B------:R5:W-:Y:S04]  /*29f0*/  STS [R225+0x680], R108 ;  /* 0x0006806ce1007388 */ /* 0x000be80000000800 */
[----:B------:R-:W-:Y:S04]  /*2a00*/  STS [R104+0x700], R109 ;  /* 0x0007006d68007388 */ /* 0x000fe80000000800 */
[----:B------:R3:W-:Y:S01]  /*2a10*/  STS [R103+0x780], R110 ;  /* 0x0007806e67007388 */ /* 0x0007e20000000800 */
[----:B------:R-:W-:-:S03]  /*2a20*/  NOP ;  /* 0x0000000000007918 */ /* 0x000fc60000000000 */
[----:B------:R-:W4:Y:S04]  /*2a30*/  LDS R69, [R102] ;  /* 0x0000000066457984 */ /* 0x000f280000000800 */
[----:B------:R-:W0:Y:S04]  /*2a40*/  LDS R70, [R102+0x4] ;  /* 0x0000040066467984 */ /* 0x000e280000000800 */
[----:B------:R-:W-:Y:S04]  /*2a50*/  LDS R75, [R102+0x8] ;  /* 0x00000800664b7984 */ /* 0x000fe80000000800 */
[----:B------:R-:W1:Y:S04]  /*2a60*/  LDS R74, [R102+0xc] ;  /* 0x00000c00664a7984 */ /* 0x000e680000000800 */
[----:B------:R-:W1:Y:S01]  /*2a70*/  LDS R73, [R102+0x10] ;  /* 0x0000100066497984 */ /* 0x000e620000000800 */
[----:B--2---:R2:W1:Y:S01]  /*2a80*/  MUFU.RCP R107, R4 ;  /* 0x00000004006b7308 */ /* 0x0044620000001000 */
[----:B-----5:R-:W-:Y:S01]  /*2a90*/  FADD.FTZ R108, R5, 1 ;  /* 0x3f800000056c7421 */ /* 0x020fe20000010000 */
[----:B------:R-:W-:Y:S01]  /*2aa0*/  FADD.FTZ R5, -R71, 1 ;  /* 0x3f80000047057421 */ /* 0x000fe20000010100 */
[----:B------:R-:W5:Y:S01]  /*2ab0*/  LDS R76, [R102+0x14] ;  /* 0x00001400664c7984 */ /* 0x000f620000000800 */
[----:B------:R-:W-:-:S03]  /*2ac0*/  FADD.FTZ R83, -R85, 1 ;  /* 0x3f80000055537421 */ /* 0x000fc60000010100 */
[----:B------:R-:W5:Y:S01]  /*2ad0*/  LDS R78, [R102+0x1c] ;  /* 0x00001c00664e7984 */ /* 0x000f620000000800 */
[----:B--2---:R-:W-:-:S03]  /*2ae0*/  FADD.FTZ R4, -R72, 1 ;  /* 0x3f80000048047421 */ /* 0x004fc60000010100 */
[----:B------:R-:W-:Y:S01]  /*2af0*/  LDS R79, [R102+0x18] ;  /* 0x00001800664f7984 */ /* 0x000fe20000000800 */
[----:B------:R-:W-:Y:S01]  /*2b00*/  FFMA.FTZ R82, R67, R4, 1 ;  /* 0x3f80000043527423 */ /* 0x000fe20000010004 */
[----:B------:R-:W-:Y:S01]  /*2b10*/  FFMA.FTZ R5, R68, R5, 1 ;  /* 0x3f80000044057423 */ /* 0x000fe20000010005 */
[----:B------:R-:W2:Y:S01]  /*2b20*/  MUFU.RCP R108, R108 ;  /* 0x0000006c006c7308 */ /* 0x000ea20000001000 */
[----:B---3--:R-:W-:Y:S01]  /*2b30*/  FADD.FTZ R110, R112, 1 ;  /* 0x3f800000706e7421 */ /* 0x008fe20000010000 */
[----:B------:R-:W-:Y:S01]  /*2b40*/  FADD.FTZ R109, R111, 1 ;  /* 0x3f8000006f6d7421 */ /* 0x000fe20000010000 */
[----:B------:R-:W-:Y:S01]  /*2b50*/  LDS R84, [R102+0x2c] ;  /* 0x00002c0066547984 */ /* 0x000fe20000000800 */
[----:B----4-:R-:W-:-:S04]  /*2b60*/  FMUL.FTZ R4, R54, R69 ;  /* 0x0000004536047220 */ /* 0x010fc80000410000 */
[----:B------:R-:W-:Y:S01]  /*2b70*/  FMUL.FTZ R4, R71, R4 ;  /* 0x0000000447047220 */ /* 0x000fe20000410000 */
[----:B0-----:R-:W-:-:S03]  /*2b80*/  FMUL.FTZ R81, R53, R70 ;  /* 0x0000004635517220 */ /* 0x001fc60000410000 */
[----:B------:R-:W-:Y:S01]  /*2b90*/  FMUL.FTZ R5, R4, R5 ;  /* 0x0000000504057220 */ /* 0x000fe20000410000 */
[----:B------:R-:W-:Y:S01]  /*2ba0*/  FMUL.FTZ R81, R72, R81 ;  /* 0x0000005148517220 */ /* 0x000fe20000410000 */
[----:B------:R-:W-:Y:S01]  /*2bb0*/  FADD.FTZ R4, -R80, 1 ;  /* 0x3f80000050047421 */ /* 0x000fe20000010100 */
[----:B------:R-:W-:Y:S01]  /*2bc0*/  FFMA.FTZ R123, R64, R83, 1 ;  /* 0x3f800000407b7423 */ /* 0x000fe20000010053 */
[----:B-1----:R-:W-:Y:S01]  /*2bd0*/  FMUL.FTZ R115, R51, R74 ;  /* 0x0000004a33737220 */ /* 0x002fe20000410000 */
[----:B------:R-:W-:Y:S01]  /*2be0*/  FMUL.FTZ R117, R81, R82 ;  /* 0x0000005251757220 */ /* 0x000fe20000410000 */
[----:B------:R-:W-:Y:S01]  /*2bf0*/  FFMA.FTZ R112, R65, R4, 1 ;  /* 0x3f80000041707423 */ /* 0x000fe20000010004 */
[----:B------:R-:W-:Y:S01]  /*2c00*/  FADD.FTZ R81, -R77, 1 ;  /* 0x3f8000004d517421 */ /* 0x000fe20000010100 */
[----:B------:R-:W-:Y:S01]  /*2c10*/  FMUL.FTZ R4, R52, R75 ;  /* 0x0000004b34047220 */ /* 0x000fe20000410000 */
[----:B------:R-:W0:Y:S01]  /*2c20*/  LDS R83, [R102+0x28] ;  /* 0x0000280066537984 */ /* 0x000e220000000800 */
[----:B------:R-:W-:Y:S01]  /*2c30*/  FADD.FTZ R111, R113, 1 ;  /* 0x3f800000716f7421 */ /* 0x000fe20000010000 */
[----:B------:R-:W-:Y:S01]  /*2c40*/  FFMA.FTZ R113, R66, R81, 1 ;  /* 0x3f80000042717423 */ /* 0x000fe20000010051 */
[----:B------:R-:W-:Y:S01]  /*2c50*/  FMUL.FTZ R4, R77, R4 ;  /* 0x000000044d047220 */ /* 0x000fe20000410000 */
[----:B------:R-:W-:Y:S01]  /*2c60*/  FMUL.FTZ R115, R80, R115 ;  /* 0x0000007350737220 */ /* 0x000fe20000410000 */
[----:B------:R-:W-:Y:S01]  /*2c70*/  FMUL.FTZ R114, R50, R73 ;  /* 0x0000004932727220 */ /* 0x000fe20000410000 */
[----:B------:R-:W1:Y:S01]  /*2c80*/  LDS R81, [R102+0x20] ;  /* 0x0000200066517984 */ /* 0x000e620000000800 */
[----:B------:R-:W-:Y:S01]  /*2c90*/  FMUL.FTZ R119, R4, R113 ;  /* 0x0000007104777220 */ /* 0x000fe20000410000 */
[----:B------:R-:W-:-:S02]  /*2ca0*/  FMUL.FTZ R121, R115, R112 ;  /* 0x0000007073797220 */ /* 0x000fc40000410000 */
[----:B------:R-:W3:Y:S01]  /*2cb0*/  LDS R82, [R102+0x24] ;  /* 0x0000240066527984 */ /* 0x000ee20000000800 */
[----:B------:R-:W-:Y:S01]  /*2cc0*/  FMUL.FTZ R114, R85, R114 ;  /* 0x0000007255727220 */ /* 0x000fe20000410000 */
[----:B------:R-:W-:Y:S01]  /*2cd0*/  FADD.FTZ R113, -R107, 1 ;  /* 0x3f8000006b717421 */ /* 0x000fe20000010100 */
[----:B--2---:R-:W-:Y:S01]  /*2ce0*/  FADD.FTZ R112, -R108, 1 ;  /* 0x3f8000006c707421 */ /* 0x004fe20000010100 */
[----:B------:R-:W-:Y:S01]  /*2cf0*/  LDS R115, [R102+0x34] ;  /* 0x0000340066737984 */ /* 0x000fe20000000800 */
[----:B------:R-:W-:Y:S01]  /*2d00*/  FMUL.FTZ R123, R114, R123 ;  /* 0x0000007b727b7220 */ /* 0x000fe20000410000 */
[----:B------:R-:W-:Y:S01]  /*2d10*/  FFMA.FTZ R127, R62, R113, 1 ;  /* 0x3f8000003e7f7423 */ /* 0x000fe20000010071 */
[----:B------:R-:W-:Y:S01]  /*2d20*/  FFMA.FTZ R118, R61, R112, 1 ;  /* 0x3f8000003d767423 */ /* 0x000fe20000010070 */
[----:B------:R-:W2:Y:S04]  /*2d30*/  LDS R114, [R102+0x30] ;  /* 0x0000300066727984 */ /* 0x000ea80000000800 */
[----:B------:R-:W4:Y:S04]  /*2d40*/  LDS R112, [R102+0x38] ;  /* 0x0000380066707984 */ /* 0x000f280000000800 */
[----:B------:R-:W4:Y:S01]  /*2d50*/  LDS R113, [R102+0x3c] ;  /* 0x00003c0066717984 */ /* 0x000f220000000800 */
[----:B------:R-:W0:Y:S01]  /*2d60*/  MUFU.RCP R110, R110 ;  /* 0x0000006e006e7308 */ /* 0x000e220000001000 */
[----:B------:R-:W-:Y:S01]  /*2d70*/  FADD.FTZ R126, R126, 1 ;  /* 0x3f8000007e7e7421 */ /* 0x000fe20000010000 */
[----:B------:R-:W-:-:S06]  /*2d80*/  FADD.FTZ R120, R120, 1 ;  /* 0x3f80000078787421 */ /* 0x000fcc0000010000 */
[----:B------:R-:W1:Y:S01]  /*2d90*/  MUFU.RCP R111, R111 ;  /* 0x0000006f006f7308 */ /* 0x000e620000001000 */
[C---:B------:R-:W-:Y:S01]  /*2da0*/  FADD.FTZ R4, -R106.reuse, 1 ;  /* 0x3f8000006a047421 */ /* 0x040fe20000010100 */
[----:B-----5:R-:W-:Y:S01]  /*2db0*/  FMUL.FTZ R125, R33, R76 ;  /* 0x0000004c217d7220 */ /* 0x020fe20000410000 */
[----:B------:R-:W-:Y:S01]  /*2dc0*/  FMUL.FTZ R129, R31, R78 ;  /* 0x0000004e1f817220 */ /* 0x000fe20000410000 */
[----:B------:R-:W-:Y:S06]  /*2dd0*/  BAR.SYNC.DEFER_BLOCKING 0x0 ;  /* 0x0000000000007b1d */ /* 0x000fec0000010000 */
[----:B------:R-:W5:Y:S01]  /*2de0*/  MUFU.RCP R109, R109 ;  /* 0x0000006d006d7308 */ /* 0x000f620000001000 */
[----:B------:R-:W-:Y:S01]  /*2df0*/  FFMA.FTZ R4, R63, R4, 1 ;  /* 0x3f8000003f047423 */ /* 0x000fe20000010004 */
[----:B------:R-:W-:Y:S01]  /*2e00*/  FMUL.FTZ R125, R106, R125 ;  /* 0x0000007d6a7d7220 */ /* 0x000fe20000410000 */
[----:B------:R-:W-:-:S05]  /*2e10*/  FMUL.FTZ R129, R108, R129 ;  /* 0x000000816c817220 */ /* 0x000fca0000410000 */
[----:B------:R-:W2:Y:S08]  /*2e20*/  MUFU.RCP R145, R120 ;  /* 0x0000007800917308 */ /* 0x000eb00000001000 */
[----:B------:R-:W4:Y:S01]  /*2e30*/  MUFU.RCP R126, R126 ;  /* 0x0000007e007e7308 */ /* 0x000f220000001000 */
[----:B------:R-:W-:Y:S01]  /*2e40*/  FMUL.FTZ R125, R125, R4 ;  /* 0x000000047d7d7220 */ /* 0x000fe20000410000 */
[----:B------:R-:W-:-:S06]  /*2e50*/  FMUL.FTZ R129, R129, R118 ;  /* 0x0000007681817220 */ /* 0x000fcc0000410000 */
[----:B------:R3:W4:Y:S01]  /*2e60*/  MUFU.RCP R122, R116 ;  /* 0x00000074007a7308 */ /* 0x0007220000001000 */
[----:B0-----:R-:W-:Y:S01]  /*2e70*/  FADD.FTZ R4, -R110, 1 ;  /* 0x3f8000006e047421 */ /* 0x001fe20000010100 */
[----:B-1----:R-:W-:Y:S01]  /*2e80*/  FADD.FTZ R133, -R111, 1 ;  /* 0x3f8000006f857421 */ /* 0x002fe20000010100 */
[----:B------:R-:W-:Y:S01]  /*2e90*/  FMUL.FTZ R118, R10, R83 ;  /* 0x000000530a767220 */ /* 0x000fe20000410000 */
[----:B---3--:R-:W-:-:S04]  /*2ea0*/  FMUL.FTZ R116, R32, R79 ;  /* 0x0000004f20747220 */ /* 0x008fc80000410000 */
[----:B------:R-:W-:Y:S01]  /*2eb0*/  FMUL.FTZ R116, R107, R116 ;  /* 0x000000746b747220 */ /* 0x000fe20000410000 */
[----:B------:R-:W-:Y:S01]  /*2ec0*/  FADD.FTZ R139, -R137, 1 ;  /* 0x3f800000898b7421 */ /* 0x000fe20000010100 */
[----:B------:R-:W-:Y:S01]  /*2ed0*/  FFMA.FTZ R135, R58, R133, 1 ;  /* 0x3f8000003a877423 */ /* 0x000fe20000010085 */
[----:B------:R-:W-:Y:S01]  /*2ee0*/  FMUL.FTZ R120, R11, R84 ;  /* 0x000000540b787220 */ /* 0x000fe20000410000 */
[----:B------:R-:W-:Y:S01]  /*2ef0*/  FMUL.FTZ R127, R116, R127 ;  /* 0x0000007f747f7220 */ /* 0x000fe20000410000 */
[----:B------:R-:W-:Y:S01]  /*2f00*/  FFMA.FTZ R116, R59, R4, 1 ;  /* 0x3f8000003b747423 */ /* 0x000fe20000010004 */
[----:B------:R-:W-:Y:S01]  /*2f10*/  FMUL.FTZ R118, R111, R118 ;  /* 0x000000766f767220 */ /* 0x000fe20000410000 */
[----:B-----5:R-:W-:Y:S01]  /*2f20*/  FADD.FTZ R131, -R109, 1 ;  /* 0x3f8000006d837421 */ /* 0x020fe20000010100 */
[----:B------:R-:W-:Y:S01]  /*2f30*/  FMUL.FTZ R4, R8, R81 ;  /* 0x0000005108047220 */ /* 0x000fe20000410000 */
[----:B------:R-:W-:Y:S01]  /*2f40*/  FMUL.FTZ R133, R9, R82 ;  /* 0x0000005209857220 */ /* 0x000fe20000410000 */
[----:B------:R-:W-:Y:S01]  /*2f50*/  FFMA.FTZ R139, R6, R139, 1 ;  /* 0x3f800000068b7423 */ /* 0x000fe2000001008b */
[----:B------:R-:W-:Y:S01]  /*2f60*/  FMUL.FTZ R120, R137, R120 ;  /* 0x0000007889787220 */ /* 0x000fe20000410000 */
[----:B------:R-:W-:Y:S01]  /*2f70*/  FMUL.FTZ R135, R118, R135 ;  /* 0x0000008776877220 */ /* 0x000fe20000410000 */
[----:B------:R-:W-:Y:S01]  /*2f80*/  FFMA.FTZ R131, R60, R131, 1 ;  /* 0x3f8000003c837423 */ /* 0x000fe20000010083 */
[----:B------:R-:W-:Y:S01]  /*2f90*/  FMUL.FTZ R4, R109, R4 ;  /* 0x000000046d047220 */ /* 0x000fe20000410000 */
[----:B------:R-:W-:Y:S01]  /*2fa0*/  FMUL.FTZ R133, R110, R133 ;  /* 0x000000856e857220 */ /* 0x000fe20000410000 */
[----:B--2---:R-:W-:Y:S01]  /*2fb0*/  FADD.FTZ R141, -R145, 1 ;  /* 0x3f800000918d7421 */ /* 0x004fe20000010100 */
[----:B----4-:R-:W-:Y:S01]  /*2fc0*/  FADD.FTZ R118, -R126, 1 ;  /* 0x3f8000007e767421 */ /* 0x010fe20000010100 */
[----:B------:R-:W-:Y:S01]  /*2fd0*/  FMUL.FTZ R139, R120, R139 ;  /* 0x0000008b788b7220 */ /* 0x000fe20000410000 */
[----:B------:R-:W-:Y:S01]  /*2fe0*/  FMUL.FTZ R131, R4, R131 ;  /* 0x0000008304837220 */ /* 0x000fe20000410000 */
[----:B------:R-:W-:Y:S01]  /*2ff0*/  FMUL.FTZ R133, R133, R116 ;  /* 0x0000007485857220 */ /* 0x000fe20000410000 */
[----:B------:R-:W-:Y:S01]  /*3000*/  FFMA.FTZ R147, R56, R141, 1 ;  /* 0x3f80000038937423 */ /* 0x000fe2000001008d */
[----:B------:R-:W-:Y:S01]  /*3010*/  FFMA.FTZ R120, R7, R118, 1 ;  /* 0x3f80000007787423 */ /* 0x000fe20000010076 */
[----:B------:R-:W-:Y:S01]  /*3020*/  FADD.FTZ R4, -R122, 1 ;  /* 0x3f8000007a047421 */ /* 0x000fe20000010100 */
[----:B------:R-:W-:Y:S01]  /*3030*/  FADD.FTZ R116, -R124, 1 ;  /* 0x3f8000007c747421 */ /* 0x000fe20000010100 */
[----:B------:R-:W-:Y:S01]  /*3040*/  FMUL.FTZ R141, R27, R114 ;  /* 0x000000721b8d7220 */ /* 0x000fe20000410000 */
[----:B------:R-:W-:Y:S01]  /*3050*/  FMUL.FTZ R143, R28, R115 ;  /* 0x000000731c8f7220 */ /* 0x000fe20000410000 */
[----:B------:R-:W-:Y:S01]  /*3060*/  FMUL.FTZ R118, R29, R112 ;  /* 0x000000701d767220 */ /* 0x000fe20000410000 */
[----:B------:R-:W-:Y:S01]  /*3070*/  FMUL.FTZ R149, R30, R113 ;  /* 0x000000711e957220 */ /* 0x000fe20000410000 */
[----:B------:R-:W-:Y:S01]  /*3080*/  ISETP.NE.AND P0, PT, R182, RZ, PT ;  /* 0x000000ffb600720c */ /* 0x000fe20003f05270 */
[----:B------:R-:W-:Y:S01]  /*3090*/  FFMA.FTZ R4, R55, R4, 1 ;  /* 0x3f80000037047423 */ /* 0x000fe20000010004 */
        /* <DEDUP_REMOVED lines=10> */
[----:B------:R0:W-:Y:S01]  /*3140*/  STS [R102], R5 ;  /* 0x0000000566007388 */ /* 0x0001e20000000800 */
[----:B------:R-:W1:Y:S03]  /*3150*/  LDCU.64 UR16, c[0x0][0x510] ;  /* 0x0000a200ff1077ac */ /* 0x000e660008000a00 */
        /* <DEDUP_REMOVED lines=35> */
[----:B------:R-:W2:Y:S01]  /*3390*/  LDS R116, [UR30+0x2100] ;  /* 0x0021001eff747984 */ /* 0x000ea20008000800 */
[----:B------:R-:W-:Y:S01]  /*33a0*/  UIMAD UR13, UR38, UR15, UR13 ;  /* 0x0000000f260d72a4 */ /* 0x000fe2000f8e020d */
[----:B------:R-:W3:Y:S03]  /*33b0*/  LDCU.64 UR14, c[0x0][0x558] ;  /* 0x0000ab00ff0e77ac */ /* 0x000ee60008000a00 */
[----:B-1----:R-:W-:-:S04]  /*33c0*/  UIMAD.WIDE.U32 UR12, UR31, UR16, UR12 ;  /* 0x000000101f0c72a5 */ /* 0x002fc8000f8e000c */
[----:B------:R-:W-:Y:S02]  /*33d0*/  UIMAD UR13, UR31, UR17, UR13 ;  /* 0x000000111f0d72a4 */ /* 0x000fe4000f8e020d */
[----:B0-----:R-:W-:Y:S01]  /*33e0*/  IADD3 R5, P1, PT, R3, UR12, RZ ;  /* 0x0000000c03057c10 */ /* 0x001fe2000ff3e0ff */
[----:B------:R-:W0:Y:S03]  /*33f0*/  LDCU.64 UR16, c[0x0][0x490] ;  /* 0x00009200ff1077ac */ /* 0x000e260008000a00 */
[----:B------:R-:W-:Y:S02]  /*3400*/  IADD3.X R118, PT, PT, RZ, UR13, RZ, P1, !PT ;  /* 0x0000000dff767c10 */ /* 0x000fe40008ffe4ff */
[----:B---3--:R-:W-:-:S04]  /*3410*/  LEA R4, P2, R5, UR14, 0x2 ;  /* 0x0000000e05047c11 */ /* 0x008fc8000f8410ff */
[----:B------:R-:W-:Y:S02]  /*3420*/  LEA.HI.X R5, R5, UR15, R118, 0x2, P2 ;  /* 0x0000000f05057c11 */ /* 0x000fe400090f1476 */
[-C--:B--2---:R-:W-:Y:S02]  /*3430*/  ISETP.GE.AND P1, PT, R3, R116.reuse, PT ;  /* 0x000000740300720c */ /* 0x084fe40003f26270 */
        /* <DEDUP_REMOVED lines=25> */
[----:B------:R3:W-:Y:S04]  /*35d0*/  STL [R1+0x4], R130 ;  /* 0x0000048201007387 */ /* 0x0007e80000100800 */
[----:B------:R3:W-:Y:S04]  /*35e0*/  STL [R1], R128 ;  /* 0x0000008001007387 */ /* 0x0007e80000100800 */
[----:B------:R3:W-:Y:S04]  /*35f0*/  @!P2 STG.E desc[UR32][R4.64+0x500], R139 ;  /* 0x0005008b0400a986 */ /* 0x0007e8000c101920 */
[----:B------:R3:W-:Y:S04]  /*3600*/  @!P3 STG.E desc[UR32][R4.64+0x580], R141 ;  /* 0x0005808d0400b986 */ /* 0x0007e8000c101920 */
[----:B------:R3:W-:Y:S04]  /*3610*/  @!P6 STG.E desc[UR32][R4.64+0x600], R143 ;  /* 0x0006008f0400e986 */ /* 0x0007e8000c101920 */
[----:B------:R3:W-:Y:S04]  /*3620*/  @!P5 STG.E desc[UR32][R4.64+0x680], R147 ;  /* 0x000680930400d986 */ /* 0x0007e8000c101920 */
[----:B------:R3:W-:Y:S04]  /*3630*/  @!P4 STG.E desc[UR32][R4.64+0x700], R149 ;  /* 0x000700950400c986 */ /* 0x0007e8000c101920 */
[----:B------:R3:W-:Y:S01]  /*3640*/  @!P1 STG.E desc[UR32][R4.64+0x780], R151 ;  /* 0x0007809704009986 */ /* 0x0007e2000c101920 */
[----:B0-----:R-:W-:-:S04]  /*3650*/  UISETP.NE.U32.AND UP0, UPT, UR16, URZ, UPT ;  /* 0x000000ff1000728c */ /* 0x001fc8000bf05070 */
        /* <DEDUP_REMOVED lines=30> */
[----:B-1----:R-:W-:Y:S01]  /*3840*/  FMUL.FTZ R117, R28, R57 ;  /* 0x000000391c757220 */ /* 0x002fe20000410000 */
[----:B------:R-:W-:Y:S01]  /*3850*/  FMUL.FTZ R116, R29, R56 ;  /* 0x000000381d747220 */ /* 0x000fe20000410000 */
[----:B--2---:R-:W-:Y:S01]  /*3860*/  FMUL.FTZ R119, R30, R126 ;  /* 0x0000007e1e777220 */ /* 0x004fe20000410000 */
[----:B---3--:R-:W-:Y:S06]  /*3870*/  BRA.U !UP0, `(.L_x_781) ;  /* 0x0000000508787547 */ /* 0x008fec000b800000 */
        /* <DEDUP_REMOVED lines=94> */
.L_x_781:
[----:B------:R-:W2:Y:S01]  /*3e60*/  LDL.LU R3, [R1+0xc] ;  /* 0x00000c0001037983 */ /* 0x000ea20000300800 */
[----:B------:R-:W1:Y:S01]  /*3e70*/  LDCU UR8, c[0x0][0x38c] ;  /* 0x00007180ff0877ac */ /* 0x000e620008000800 */
[----:B------:R-:W-:Y:S02]  /*3e80*/  CS2R R84, SRZ ;  /* 0x0000000000547805 */ /* 0x000fe4000001ff00 */
[----:B------:R-:W-:Y:S02]  /*3e90*/  CS2R R82, SRZ ;  /* 0x0000000000527805 */ /* 0x000fe4000001ff00 */
[----:B------:R-:W-:Y:S02]  /*3ea0*/  CS2R R80, SRZ ;  /* 0x0000000000507805 */ /* 0x000fe4000001ff00 */
[----:B0-----:R-:W-:Y:S02]  /*3eb0*/  CS2R R58, SRZ ;  /* 0x00000000003a7805 */ /* 0x001fe4000001ff00 */
[----:B------:R-:W-:-:S02]  /*3ec0*/  CS2R R56, SRZ ;  /* 0x0000000000387805 */ /* 0x000fc4000001ff00 */
[----:B------:R-:W-:Y:S02]  /*3ed0*/  CS2R R54, SRZ ;  /* 0x0000000000367805 */ /* 0x000fe4000001ff00 */
[----:B------:R-:W-:Y:S02]  /*3ee0*/  CS2R R52, SRZ ;  /* 0x0000000000347805 */ /* 0x000fe4000001ff00 */
[----:B------:R-:W-:Y:S01]  /*3ef0*/  CS2R R50, SRZ ;  /* 0x0000000000327805 */ /* 0x000fe2000001ff00 */
        /* <DEDUP_REMOVED lines=9> */
[----:B-1----:R-:W-:Y:S01]  /*3f90*/  UISETP.GE.AND UP0, UPT, UR8, 0x1, UPT ;  /* 0x000000010800788c */ /* 0x002fe2000bf06270 */
[----:B------:R-:W-:Y:S01]  /*3fa0*/  FADD.FTZ R40, R40, UR7 ;  /* 0x0000000728287e21 */ /* 0x000fe20008010000 */
[----:B------:R-:W-:Y:S01]  /*3fb0*/  FADD.FTZ R39, R39, UR7 ;  /* 0x0000000727277e21 */ /* 0x000fe20008010000 */
[----:B------:R-:W-:Y:S01]  /*3fc0*/  FADD.FTZ R38, R38, UR7 ;  /* 0x0000000726267e21 */ /* 0x000fe20008010000 */
[----:B------:R-:W-:Y:S01]  /*3fd0*/  FADD.FTZ R37, R37, UR7 ;  /* 0x0000000725257e21 */ /* 0x000fe20008010000 */
[----:B------:R-:W-:Y:S01]  /*3fe0*/  FADD.FTZ R36, R36, UR7 ;  /* 0x0000000724247e21 */ /* 0x000fe20008010000 */
[----:B------:R-:W-:Y:S01]  /*3ff0*/  FADD.FTZ R35, R35, UR7 ;  /* 0x0000000723237e21 */ /* 0x000fe20008010000 */
[----:B------:R-:W-:Y:S01]  /*4000*/  FADD.FTZ R34, R34, UR7 ;  /* 0x0000000722227e21 */ /* 0x000fe20008010000 */
        /* <DEDUP_REMOVED lines=16> */
[----:B------:R-:W-:Y:S01]  /*4110*/  BAR.SYNC.DEFER_BLOCKING 0x0 ;  /* 0x0000000000007b1d */ /* 0x000fe20000010000 */
[----:B--2---:R-:W-:-:S04]  /*4120*/  FFMA.FTZ R3, R101, R6, R3 ;  /* 0x0000000665037223 */ /* 0x004fc80000010003 */
[----:B------:R-:W-:-:S04]  /*4130*/  FFMA.FTZ R4, R100, R7, R3 ;  /* 0x0000000764047223 */ /* 0x000fc80000010003 */
        /* <DEDUP_REMOVED lines=13> */
[----:B------:R-:W-:-:S05]  /*4210*/  FFMA.FTZ R3, R86, R119, R3 ;  /* 0x0000007756037223 */ /* 0x000fca0000010003 */
[----:B------:R0:W-:Y:S01]  /*4220*/  STL [R1+0xc], R3 ;  /* 0x00000c0301007387 */ /* 0x0001e20000100800 */
[----:B------:R-:W-:Y:S05]  /*4230*/  BRA.U !UP0, `(.L_x_782) ;  /* 0x00000099083c7547 */ /* 0x000fea000b800000 */
[----:B------:R-:W1:Y:S01]  /*4240*/  LDCU.64 UR8, c[0x0][0x3a0] ;  /* 0x00007400ff0877ac */ /* 0x000e620008000a00 */
[----:B0-----:R-:W-:Y:S01]  /*4250*/  SHF.L.U32 R3, R182, 0x5, RZ ;  /* 0x00000005b6037819 */ /* 0x001fe200000006ff */
[----:B------:R-:W-:Y:S01]  /*4260*/  HFMA2 R85, -RZ, RZ, 0, 0 ;  /* 0x00000000ff557431 */ /* 0x000fe200000001ff */
[----:B------:R-:W-:Y:S01]  /*4270*/  LOP3.LUT R2, R2, 0xfffffffb, RZ, 0xc0, !PT ;  /* 0xfffffffb02027812 */ /* 0x000fe200078ec0ff */
[----:B------:R-:W0:Y:S01]  /*4280*/  LDCU.64 UR16, c[0x0][0x3b8] ;  /* 0x00007700ff1077ac */ /* 0x000e220008000a00 */
[----:B------:R-:W-:Y:S01]  /*4290*/  LOP3.LUT R3, R3, 0x7c1f, R182, 0xc8, !PT ;  /* 0x00007c1f03037812 */ /* 0x000fe200078ec8b6 */
[----:B------:R-:W-:Y:S01]  /*42a0*/  FADD.FTZ R17, R7, R7 ;  /* 0x0000000707117221 */ /* 0x000fe20000010000 */
[----:B------:R-:W-:Y:S01]  /*42b0*/  FADD.FTZ R10, R8, R8 ;  /* 0x00000008080a7221 */ /* 0x000fe20000010000 */
[----:B------:R-:W-:Y:S01]  /*42c0*/  UISETP.NE.AND UP0, UPT, UR20, 0x1, UPT ;  /* 0x000000011400788c */ /* 0x000fe2000bf05270 */
[----:B------:R-:W-:Y:S01]  /*42d0*/  FADD.FTZ R16, R60, R60 ;  /* 0x0000003c3c107221 */ /* 0x000fe20000010000 */
        /* <DEDUP_REMOVED lines=8> */
[----:B-1----:R-:W-:Y:S01]  /*4360*/  UIMAD.WIDE.U32 UR14, UR31, UR8, URZ ;  /* 0x000000081f0e72a5 */ /* 0x002fe2000f8e00ff */
[----:B------:R-:W-:Y:S01]  /*4370*/  ISETP.EQ.AND P1, PT, R0, RZ, P1 ;  /* 0x000000ff0000720c */ /* 0x000fe20000f22270 */
[----:B------:R-:W-:Y:S01]  /*4380*/  USHF.L.U32 UR8, UR20, 0xc, URZ ;  /* 0x0000000c14087899 */ /* 0x000fe200080006ff */
[----:B------:R-:W-:Y:S01]  /*4390*/  FADD.FTZ R0, R6, R6 ;  /* 0x0000000606007221 */ /* 0x000fe20000010000 */
[----:B0-----:R-:W-:Y:S01]  /*43a0*/  UIMAD.WIDE.U32 UR12, UR31, UR16, URZ ;  /* 0x000000101f0c72a5 */ /* 0x001fe2000f8e00ff */
[----:B------:R-:W-:Y:S01]  /*43b0*/  FADD.FTZ R7, R111, R111 ;  /* 0x0000006f6f077221 */ /* 0x000fe20000010000 */
[----:B------:R-:W-:Y:S01]  /*43c0*/  ULEA UR8, UR29, -UR8, 0x1 ;  /* 0x800000081d087291 */ /* 0x000fe2000f8e08ff */
[----:B------:R-:W-:Y:S01]  /*43d0*/  FADD.FTZ R6, R110, R110 ;  /* 0x0000006e6e067221 */ /* 0x000fe20000010000 */
[----:B------:R-:W-:Y:S01]  /*43e0*/  FADD.FTZ R5, R117, R117 ;  /* 0x0000007575057221 */ /* 0x000fe20000010000 */
[----:B------:R-:W-:Y:S01]  /*43f0*/  FADD.FTZ R4, R116, R116 ;  /* 0x0000007474047221 */ /* 0x000fe20000010000 */
[----:B------:R-:W-:Y:S01]  /*4400*/  UIADD3 UR35, UPT, UPT, UR8, 0x1000, URZ ;  /* 0x0000100008237890 */ /* 0x000fe2000fffe0ff */
[----:B------:R-:W-:Y:S01]  /*4410*/  LOP3.LUT R108, R182, 0x1f, RZ, 0xc0, !PT ;  /* 0x0000001fb66c7812 */ /* 0x000fe200078ec0ff */
[----:B------:R-:W-:-:S02]  /*4420*/  UIMAD UR9, UR31, UR9, UR15 ;  /* 0x000000091f0972a4 */ /* 0x000fc4000f8e020f */
[----:B------:R-:W-:Y:S02]  /*4430*/  UIMAD UR31, UR31, UR17, UR13 ;  /* 0x000000111f1f72a4 */ /* 0x000fe4000f8e020d */
[----:B------:R-:W-:Y:S01]  /*4440*/  ISETP.GE.AND P0, PT, R3, UR35, PT ;  /* 0x0000002303007c0c */ /* 0x000fe2000bf06270 */
[----:B------:R-:W-:Y:S01]  /*4450*/  FADD.FTZ R3, R119, R119 ;  /* 0x0000007777037221 */ /* 0x000fe20000010000 */
[----:B------:R-:W0:Y:S01]  /*4460*/  LDCU UR46, c[0x0][0x394] ;  /* 0x00007280ff2e77ac */ /* 0x000e220008000800 */
[----:B------:R-:W1:Y:S01]  /*4470*/  LDCU UR47, c[0x0][0x38c] ;  /* 0x00007180ff2f77ac */ /* 0x000e620008000800 */
[----:B------:R-:W2:Y:S09]  /*4480*/  LDCU UR34, c[0x0][0x388] ;  /* 0x00007100ff2277ac */ /* 0x000eb20008000800 */
[----:B------:R-:W-:Y:S01]  /*4490*/  @P0 LOP3.LUT R2, R2, 0x4, RZ, 0xfc, !PT ;  /* 0x0000000402020812 */ /* 0x000fe200078efcff */
[----:B------:R-:W3:Y:S01]  /*44a0*/  LDCU.64 UR38, c[0x0][0x3a8] ;  /* 0x00007500ff2677ac */ /* 0x000ee20008000a00 */
[----:B------:R-:W4:Y:S01]  /*44b0*/  LDCU.64 UR40, c[0x0][0x3c0] ;  /* 0x00007800ff2877ac */ /* 0x000f220008000a00 */
[----:B------:R-:W0:Y:S01]  /*44c0*/  LDCU.64 UR42, c[0x0][0x4f0] ;  /* 0x00009e00ff2a77ac */ /* 0x000e220008000a00 */
[----:B------:R-:W0:Y:S01]  /*44d0*/  LDCU.64 UR44, c[0x0][0x3e0] ;  /* 0x00007c00ff2c77ac */ /* 0x000e220008000a00 */
[----:B------:R-:W0:Y:S01]  /*44e0*/  LDCU.128 UR16, c[0x0][0x440] ;  /* 0x00008800ff1077ac */ /* 0x000e220008000c00 */
[----:B------:R-:W-:-:S05]  /*44f0*/  UMOV UR8, URZ ;  /* 0x000000ff00087c82 */ /* 0x000fca0008000000 */
.L_x_880:
[----:B------:R-:W-:Y:S01]  /*4500*/  UMOV UR36, UR14 ;  /* 0x0000000e00247c82 */ /* 0x000fe20008000000 */
[----:B------:R-:W-:Y:S01]  /*4510*/  UMOV UR37, UR9 ;  /* 0x0000000900257c82 */ /* 0x000fe20008000000 */
[----:B------:R-:W-:Y:S01]  /*4520*/  SHF.L.U32 R113, R182, 0x5, RZ ;  /* 0x00000005b6717819 */ /* 0x000fe200000006ff */
[----:B---3--:R-:W-:Y:S01]  /*4530*/  UIMAD.WIDE.U32 UR36, UR8, UR38, UR36 ;  /* 0x00000026082472a5 */ /* 0x008fe2000f8e0024 */
[----:B------:R-:W-:-:S03]  /*4540*/  LOP3.LUT P6, RZ, R2, 0x4, RZ, 0xc0, !PT ;  /* 0x0000000402ff7812 */ /* 0x000fc600078cc0ff */
[----:B------:R-:W-:Y:S02]  /*4550*/  UIMAD UR29, UR8, UR39, UR37 ;  /* 0x00000027081d72a4 */ /* 0x000fe4000f8e0225 */
[----:B0-----:R-:W-:-:S04]  /*4560*/  ULEA UR30, UP0, UR36, UR16, 0x3 ;  /* 0x00000010241e7291 */ /* 0x001fc8000f8018ff */
[----:B------:R-:W-:Y:S02]  /*4570*/  ULEA.HI.X UR36, UR36, UR17, UR29, 0x3, UP0 ;  /* 0x0000001124247291 */ /* 0x000fe400080f1c1d */
[----:B-1----:R-:W-:-:S04]  /*4580*/  MOV R62, UR30 ;  /* 0x0000001e003e7c02 */ /* 0x002fc80008000f00 */
[----:B------:R-:W-:Y:S02]  /*4590*/  MOV R63, UR36 ;  /* 0x00000024003f7c02 */ /* 0x000fe40008000f00 */
[----:B------:R-:W-:-:S04]  /*45a0*/  LOP3.LUT R60, R108, 0x7c00, R113, 0xf8, !PT ;  /* 0x00007c006c3c7812 */ /* 0x000fc800078ef871 */
[----:B------:R-:W3:Y:S01]  /*45b0*/  LDG.E.64 R62, desc[UR32][R62.64] ;  /* 0x000000203e3e7981 */ /* 0x000ee2000c1e1b00 */
[----:B------:R-:W-:Y:S02]  /*45c0*/  MOV R67, UR44 ;  /* 0x0000002c00437c02 */ /* 0x000fe40008000f00 */
[----:B------:R-:W-:Y:S02]  /*45d0*/  MOV R61, RZ ;  /* 0x000000ff003d7202 */ /* 0x000fe40000000f00 */
[C---:B------:R-:W-:Y:S02]  /*45e0*/  LOP3.LUT R64, R60.reuse, 0x20, RZ, 0xfc, !PT ;  /* 0x000000203c407812 */ /* 0x040fe400078efcff */
[----:B------:R-:W-:Y:S01]  /*45f0*/  LOP3.LUT R65, R60, 0x40, RZ, 0xfc, !PT ;  /* 0x000000403c417812 */ /* 0x000fe200078efcff */
[----:B------:R-:W-:Y:S01]  /*4600*/  IMAD.WIDE.U32 R66, R67, UR8, R60 ;  /* 0x0000000843427c25 */ /* 0x000fe2000f8e003c */
[----:B------:R-:W-:Y:S02]  /*4610*/  MOV R69, UR45 ;  /* 0x0000002d00457c02 */ /* 0x000fe40008000f00 */
[----:B------:R-:W-:-:S02]  /*4620*/  ISETP.GE.AND P0, PT, R64, UR35, PT ;  /* 0x0000002340007c0c */ /* 0x000fc4000bf06270 */
[----:B------:R-:W-:Y:S02]  /*4630*/  LOP3.LUT R61, R60, 0x60, RZ, 0xfc, !PT ;  /* 0x000000603c3d7812 */ /* 0x000fe400078efcff */
[----:B------:R-:W-:Y:S01]  /*4640*/  ISETP.GE.AND P3, PT, R65, UR35, PT ;  /* 0x0000002341007c0c */ /* 0x000fe2000bf66270 */
[----:B------:R-:W-:Y:S01]  /*4650*/  IMAD R65, R69, UR8, R67 ;  /* 0x0000000845417c24 */ /* 0x000fe2000f8e0243 */
[----:B------:R-:W-:Y:S02]  /*4660*/  LEA R64, P2, R66, UR27, 0x2 ;  /* 0x0000001b42407c11 */ /* 0x000fe4000f8410ff */
[----:B------:R-:W-:Y:S02]  /*4670*/  ISETP.GE.AND P5, PT, R61, UR35, PT ;  /* 0x000000233d007c0c */ /* 0x000fe4000bfa6270 */
[C---:B------:R-:W-:Y:S02]  /*4680*/  LOP3.LUT R61, R60.reuse, 0xa0, RZ, 0xfc, !PT ;  /* 0x000000a03c3d7812 */ /* 0x040fe400078efcff */
[----:B------:R-:W-:-:S02]  /*4690*/  LOP3.LUT R68, R60, 0x80, RZ, 0xfc, !PT ;  /* 0x000000803c447812 */ /* 0x000fc400078efcff */
[----:B------:R-:W-:Y:S02]  /*46a0*/  MOV R138, RZ ;  /* 0x000000ff008a7202 */ /* 0x000fe40000000f00 */
[----:B------:R-:W-:Y:S02]  /*46b0*/  LEA.HI.X R65, R66, UR28, R65, 0x2, P2 ;  /* 0x0000001c42417c11 */ /* 0x000fe400090f1441 */
[----:B------:R-:W-:Y:S02]  /*46c0*/  ISETP.GE.AND P2, PT, R61, UR35, PT ;  /* 0x000000233d007c0c */ /* 0x000fe4000bf46270 */
[----:B------:R-:W-:Y:S01]  /*46d0*/  ISETP.GE.AND P4, PT, R68, UR35, PT ;  /* 0x0000002344007c0c */ /* 0x000fe2000bf86270 */
[----:B------:R-:W5:Y:S01]  /*46e0*/  @!P0 LDG.E R138, desc[UR32][R64.64+0x80] ;  /* 0x00008020408a8981 */ /* 0x000f62000c1e1900 */
[----:B------:R-:W-:Y:S02]  /*46f0*/  LOP3.LUT R61, R60, 0xc0, RZ, 0xfc, !PT ;  /* 0x000000c03c3d7812 */ /* 0x000fe400078efcff */
[----:B------:R-:W-:-:S02]  /*4700*/  CS2R R122, SRZ ;  /* 0x00000000007a7805 */ /* 0x000fc4000001ff00 */
[----:B------:R-:W-:Y:S02]  /*4710*/  MOV R134, RZ ;  /* 0x000000ff00867202 */ /* 0x000fe40000000f00 */
[----:B------:R-:W-:Y:S02]  /*4720*/  ISETP.GE.AND P0, PT, R61, UR35, PT ;  /* 0x000000233d007c0c */ /* 0x000fe4000bf06270 */
[C---:B------:R-:W-:Y:S02]  /*4730*/  LOP3.LUT R61, R60.reuse, 0xe0, RZ, 0xfc, !PT ;  /* 0x000000e03c3d7812 */ /* 0x040fe400078efcff */
[----:B------:R-:W-:Y:S02]  /*4740*/  CS2R R72, SRZ ;  /* 0x0000000000487805 */ /* 0x000fe4000001ff00 */
[----:B------:R-:W-:Y:S01]  /*4750*/  LOP3.LUT R66, R60, 0x100, RZ, 0xfc, !PT ;  /* 0x000001003c427812 */ /* 0x000fe200078efcff */
[----:B--2---:R-:W2:Y:S01]  /*4760*/  @!P3 LDG.E R134, desc[UR32][R64.64+0x100] ;  /* 0x000100204086b981 */ /* 0x004ea2000c1e1900 */
[----:B------:R-:W-:-:S02]  /*4770*/  MOV R133, RZ ;  /* 0x000000ff00857202 */ /* 0x000fc40000000f00 */
[----:B------:R-:W-:Y:S01]  /*4780*/  ISETP.GE.AND P3, PT, R61, UR35, PT ;  /* 0x000000233d007c0c */ /* 0x000fe2000bf66270 */
[----:B------:R-:W2:Y:S01]  /*4790*/  @!P5 LDG.E R123, desc[UR32][R64.64+0x180] ;  /* 0x00018020407bd981 */ /* 0x000ea2000c1e1900 */
[----:B------:R-:W-:Y:S02]  /*47a0*/  ISETP.GE.AND P5, PT, R66, UR35, PT ;  /* 0x0000002342007c0c */ /* 0x000fe4000bfa6270 */
[C---:B------:R-:W-:Y:S02]  /*47b0*/  LOP3.LUT R61, R60.reuse, 0x120, RZ, 0xfc, !PT ;  /* 0x000001203c3d7812 */ /* 0x040fe400078efcff */
[----:B------:R-:W-:Y:S02]  /*47c0*/  CS2R R78, SRZ ;  /* 0x00000000004e7805 */ /* 0x000fe4000001ff00 */
[----:B------:R-:W-:Y:S01]  /*47d0*/  LOP3.LUT R66, R60, 0x140, RZ, 0xfc, !PT ;  /* 0x000001403c427812 */ /* 0x000fe200078efcff */
[----:B------:R-:W2:Y:S01]  /*47e0*/  @!P4 LDG.E R133, desc[UR32][R64.64+0x200] ;  /* 0x000200204085c981 */ /* 0x000ea2000c1e1900 */
[----:B------:R-:W-:-:S02]  /*47f0*/  ISETP.GE.AND P4, PT, R61, UR35, PT ;  /* 0x000000233d007c0c */ /* 0x000fc4000bf86270 */
[----:B------:R-:W-:Y:S01]  /*4800*/  LOP3.LUT R61, R60, 0x160, RZ, 0xfc, !PT ;  /* 0x000001603c3d7812 */ /* 0x000fe200078efcff */
[----:B------:R-:W2:Y:S01]  /*4810*/  @!P2 LDG.E R73, desc[UR32][R64.64+0x280] ;  /* 0x000280204049a981 */ /* 0x000ea2000c1e1900 */
[----:B------:R-:W-:Y:S02]  /*4820*/  ISETP.GE.AND P2, PT, R66, UR35, PT ;  /* 0x0000002342007c0c */ /* 0x000fe4000bf46270 */
[----:B------:R-:W-:Y:S01]  /*4830*/  MOV R112, RZ ;  /* 0x000000ff00707202 */ /* 0x000fe20000000f00 */
[----:B------:R-:W2:Y:S01]  /*4840*/  @!P0 LDG.E R78, desc[UR32][R64.64+0x300] ;  /* 0x00030020404e8981 */ /* 0x000ea2000c1e1900 */
[----:B------:R-:W-:Y:S02]  /*4850*/  ISETP.GE.AND P0, PT, R61, UR35, PT ;  /* 0x000000233d007c0c */ /* 0x000fe4000bf06270 */
[----:B------:R-:W-:Y:S02]  /*4860*/  LOP3.LUT R61, R60, 0x1a0, RZ, 0xfc, !PT ;  /* 0x000001a03c3d7812 */ /* 0x000fe400078efcff */
[----:B------:R-:W-:-:S02]  /*4870*/  CS2R R68, SRZ ;  /* 0x0000000000447805 */ /* 0x000fc4000001ff00 */
[----:B------:R-:W-:Y:S01]  /*4880*/  LOP3.LUT R66, R60, 0x180, RZ, 0xfc, !PT ;  /* 0x000001803c427812 */ /* 0x000fe200078efcff */
[----:B------:R-:W2:Y:S01]  /*4890*/  @!P5 LDG.E R122, desc[UR32][R64.64+0x400] ;  /* 0x00040020407ad981 */ /* 0x000ea2000c1e1900 */
[----:B------:R-:W-:Y:S02]  /*48a0*/  MOV R120, RZ ;  /* 0x000000ff00787202 */ /* 0x000fe40000000f00 */
[----:B------:R-:W-:Y:S01]  /*48b0*/  ISETP.GE.AND P5, PT, R61, UR35, PT ;  /* 0x000000233d007c0c */ /* 0x000fe2000bfa6270 */
        /* <DEDUP_REMOVED lines=10> */
[----:B------:R-:W-:Y:S01]  /*4960*/  CS2R R106, SRZ ;  /* 0x00000000006a7805 */ /* 0x000fe2000001ff00 */
[----:B------:R-:W2:Y:S01]  /*4970*/  @!P0 LDG.E R111, desc[UR32][R64.64+0x580] ;  /* 0x00058020406f8981 */ /* 0x000ea2000c1e1900 */
[----:B------:R-:W-:-:S02]  /*4980*/  ISETP.GE.AND P0, PT, R61, UR35, PT ;  /* 0x000000233d007c0c */ /* 0x000fc4000bf06270 */
[C---:B------:R-:W-:Y:S02]  /*4990*/  LOP3.LUT R61, R60.reuse, 0x240, RZ, 0xfc, !PT ;  /* 0x000002403c3d7812 */ /* 0x040fe400078efcff */
[----:B------:R-:W2:Y:S01]  /*49a0*/  @!P5 LDG.E R106, desc[UR32][R64.64+0x680] ;  /* 0x00068020406ad981 */ /* 0x000ea2000c1e1900 */
[----:B------:R-:W-:Y:S02]  /*49b0*/  MOV R141, RZ ;  /* 0x000000ff008d7202 */ /* 0x000fe40000000f00 */
[----:B------:R-:W-:Y:S01]  /*49c0*/  LOP3.LUT R66, R60, 0x220, RZ, 0xfc, !PT ;  /* 0x000002203c427812 */ /* 0x000fe200078efcff */
[----:B------:R-:W2:Y:S01]  /*49d0*/  @!P3 LDG.E R107, desc[UR32][R64.64+0x600] ;  /* 0x00060020406bb981 */ /* 0x000ea2000c1e1900 */
[----:B------:R-:W-:Y:S02]  /*49e0*/  ISETP.GE.AND P5, PT, R61, UR35, PT ;  /* 0x000000233d007c0c */ /* 0x000fe4000bfa6270 */
[----:B------:R-:W-:Y:S01]  /*49f0*/  ISETP.GE.AND P3, PT, R66, UR35, PT ;  /* 0x0000002342007c0c */ /* 0x000fe2000bf66270 */
[----:B------:R-:W5:Y:S01]  /*4a00*/  @!P6 LDG.E R141, desc[UR32][R64.64] ;  /* 0x00000020408de981 */ /* 0x000f62000c1e1900 */
[----:B------:R-:W-:-:S02]  /*4a10*/  LOP3.LUT R61, R60, 0x260, RZ, 0xfc, !PT ;  /* 0x000002603c3d7812 */ /* 0x000fc400078efcff */
[----:B------:R-:W-:Y:S01]  /*4a20*/  CS2R R70, SRZ ;  /* 0x0000000000467805 */ /* 0x000fe2000001ff00 */
[----:B------:R-:W2:Y:S01]  /*4a30*/  @!P4 LDG.E R69, desc[UR32][R64.64+0x700] ;  /* 0x000700204045c981 */ /* 0x000ea2000c1e1900 */
[----:B------:R-:W-:Y:S02]  /*4a40*/  ISETP.GE.AND P4, PT, R61, UR35, PT ;  /* 0x000000233d007c0c */ /* 0x000fe4000bf86270 */
[C---:B------:R-:W-:Y:S02]  /*4a50*/  LOP3.LUT R61, R60.reuse, 0x2a0, RZ, 0xfc, !PT ;  /* 0x000002a03c3d7812 */ /* 0x040fe400078efcff */
[----:B------:R-:W2:Y:S01]  /*4a60*/  @!P0 LDG.E R71, desc[UR32][R64.64+0x800] ;  /* 0x0008002040478981 */ /* 0x000ea2000c1e1900 */
[----:B------:R-:W-:Y:S02]  /*4a70*/  LOP3.LUT R66, R60, 0x280, RZ, 0xfc, !PT ;  /* 0x000002803c427812 */ /* 0x000fe400078efcff */
[----:B------:R-:W-:Y:S01]  /*4a80*/  MOV R115, RZ ;  /* 0x000000ff00737202 */ /* 0x000fe20000000f00 */
[----:B------:R-:W2:Y:S01]  /*4a90*/  @!P2 LDG.E R72, desc[UR32][R64.64+0x780] ;  /* 0x000780204048a981 */ /* 0x000ea2000c1e1900 */
[----:B------:R-:W-:-:S02]  /*4aa0*/  ISETP.GE.AND P0, PT, R61, UR35, PT ;  /* 0x000000233d007c0c */ /* 0x000fc4000bf06270 */
[----:B------:R-:W-:Y:S01]  /*4ab0*/  ISETP.GE.AND P2, PT, R66, UR35, PT ;  /* 0x0000002342007c0c */ /* 0x000fe2000bf46270 */
[----:B------:R-:W2:Y:S01]  /*4ac0*/  @!P5 LDG.E R70, desc[UR32][R64.64+0x900] ;  /* 0x000900204046d981 */ /* 0x000ea2000c1e1900 */
[C---:B------:R-:W-:Y:S02]  /*4ad0*/  LOP3.LUT R61, R60.reuse, 0x2c0, RZ, 0xfc, !PT ;  /* 0x000002c03c3d7812 */ /* 0x040fe400078efcff */
[----:B------:R-:W-:Y:S01]  /*4ae0*/  MOV R67, RZ ;  /* 0x000000ff00437202 */ /* 0x000fe20000000f00 */
[----:B------:R-:W2:Y:S01]  /*4af0*/  @!P3 LDG.E R115, desc[UR32][R64.64+0x880] ;  /* 0x000880204073b981 */ /* 0x000ea2000c1e1900 */
[----:B------:R-:W-:Y:S02]  /*4b00*/  ISETP.GE.AND P3, PT, R61, UR35, PT ;  /* 0x000000233d007c0c */ /* 0x000fe4000bf66270 */
[C---:B------:R-:W-:Y:S02]  /*4b10*/  LOP3.LUT R61, R60.reuse, 0x300, RZ, 0xfc, !PT ;  /* 0x000003003c3d7812 */ /* 0x040fe400078efcff */
[----:B------:R-:W2:Y:S01]  /*4b20*/  @!P4 LDG.E R67, desc[UR32][R64.64+0x980] ;  /* 0x000980204043c981 */ /* 0x000ea2000c1e1900 */
[----:B------:R-:W-:-:S02]  /*4b30*/  LOP3.LUT R66, R60, 0x2e0, RZ, 0xfc, !PT ;  /* 0x000002e03c427812 */ /* 0x000fc400078efcff */
[----:B------:R-:W-:Y:S01]  /*4b40*/  ISETP.GE.AND P4, PT, R61, UR35, PT ;  /* 0x000000233d007c0c */ /* 0x000fe2000bf86270 */
[----:B------:R-:W2:Y:S01]  /*4b50*/  @!P2 LDG.E R110, desc[UR32][R64.64+0xa00] ;  /* 0x000a0020406ea981 */ /* 0x000ea2000c1e1900 */
[----:B------:R-:W-:Y:S02]  /*4b60*/  LOP3.LUT R61, R60, 0x320, RZ, 0xfc, !PT ;  /* 0x000003203c3d7812 */ /* 0x000fe400078efcff */
[----:B------:R-:W-:Y:S02]  /*4b70*/  ISETP.GE.AND P5, PT, R66, UR35, PT ;  /* 0x0000002342007c0c */ /* 0x000fe4000bfa6270 */
[----:B------:R-:W-:Y:S02]  /*4b80*/  MOV R109, RZ ;  /* 0x000000ff006d7202 */ /* 0x000fe40000000f00 */
[----:B------:R-:W-:Y:S02]  /*4b90*/  ISETP.GE.AND P2, PT, R61, UR35, PT ;  /* 0x000000233d007c0c */ /* 0x000fe4000bf46270 */
[----:B------:R-:W-:-:S02]  /*4ba0*/  MOV R66, RZ ;  /* 0x000000ff00427202 */ /* 0x000fc40000000f00 */
[C---:B------:R-:W-:Y:S01]  /*4bb0*/  LOP3.LUT R61, R60.reuse, 0x360, RZ, 0xfc, !PT ;  /* 0x000003603c3d7812 */ /* 0x040fe200078efcff */
[----:B------:R-:W2:Y:S01]  /*4bc0*/  @!P0 LDG.E R109, desc[UR32][R64.64+0xa80] ;  /* 0x000a8020406d8981 */ /* 0x000ea2000c1e1900 */
[----:B------:R-:W-:Y:S02]  /*4bd0*/  LOP3.LUT R74, R60, 0x340, RZ, 0xfc, !PT ;  /* 0x000003403c4a7812 */ /* 0x000fe400078efcff */
[----:B------:R-:W-:Y:S01]  /*4be0*/  CS2R R76, SRZ ;  /* 0x00000000004c7805 */ /* 0x000fe2000001ff00 */
[----:B------:R-:W2:Y:S01]  /*4bf0*/  @!P3 LDG.E R66, desc[UR32][R64.64+0xb00] ;  /* 0x000b00204042b981 */ /* 0x000ea2000c1e1900 */
[----:B------:R-:W-:Y:S02]  /*4c00*/  ISETP.GE.AND P3, PT, R61, UR35, PT ;  /* 0x000000233d007c0c */ /* 0x000fe4000bf66270 */
[----:B------:R-:W-:Y:S01]  /*4c10*/  ISETP.GE.AND P0, PT, R74, UR35, PT ;  /* 0x000000234a007c0c */ /* 0x000fe2000bf06270 */
[----:B------:R-:W2:Y:S01]  /*4c20*/  @!P5 LDG.E R79, desc[UR32][R64.64+0xb80] ;  /* 0x000b8020404fd981 */ /* 0x000ea2000c1e1900 */
[----:B------:R-:W-:-:S02]  /*4c30*/  LOP3.LUT R61, R60, 0x380, RZ, 0xfc, !PT ;  /* 0x000003803c3d7812 */ /* 0x000fc400078efcff */
[----:B------:R-:W-:Y:S01]  /*4c40*/  LOP3.LUT R74, R60, 0x3a0, RZ, 0xfc, !PT ;  /* 0x000003a03c4a7812 */ /* 0x000fe200078efcff */
[----:B------:R-:W2:Y:S01]  /*4c50*/  @!P2 LDG.E R76, desc[UR32][R64.64+0xc80] ;  /* 0x000c8020404ca981 */ /* 0x000ea2000c1e1900 */
[----:B------:R-:W-:Y:S02]  /*4c60*/  ISETP.GE.AND P5, PT, R61, UR35, PT ;  /* 0x000000233d007c0c */ /* 0x000fe4000bfa6270 */
[----:B------:R-:W-:Y:S02]  /*4c70*/  ISETP.GE.AND P2, PT, R74, UR35, PT ;  /* 0x000000234a007c0c */ /* 0x000fe4000bf46270 */
[----:B------:R-:W-:Y:S02]  /*4c80*/  CS2R R74, SRZ ;  /* 0x00000000004a7805 */ /* 0x000fe4000001ff00 */
[----:B------:R-:W-:Y:S02]  /*4c90*/  LOP3.LUT R61, R113, 0x3e0, R108, 0xfe, !PT ;  /* 0x000003e0713d7812 */ /* 0x000fe400078efe6c */
[----:B------:R-:W-:-:S02]  /*4ca0*/  CS2R R116, SRZ ;  /* 0x0000000000747805 */ /* 0x000fc4000001ff00 */
[----:B------:R-:W-:Y:S01]  /*4cb0*/  MOV R113, RZ ;  /* 0x000000ff00717202 */ /* 0x000fe20000000f00 */
[----:B------:R-:W2:Y:S04]  /*4cc0*/  @!P4 LDG.E R77, desc[UR32][R64.64+0xc00] ;  /* 0x000c0020404dc981 */ /* 0x000ea8000c1e1900 */
[----:B------:R-:W2:Y:S04]  /*4cd0*/  @!P0 LDG.E R74, desc[UR32][R64.64+0xd00] ;  /* 0x000d0020404a8981 */ /* 0x000ea8000c1e1900 */
[----:B------:R-:W2:Y:S01]  /*4ce0*/  @!P3 LDG.E R75, desc[UR32][R64.64+0xd80] ;  /* 0x000d8020404bb981 */ /* 0x000ea2000c1e1900 */
[----:B------:R-:W-:-:S03]  /*4cf0*/  UMOV UR30, UR12 ;  /* 0x0000000c001e7c82 */ /* 0x000fc60008000000 */
[----:B------:R-:W2:Y:S04]  /*4d00*/  @!P5 LDG.E R113, desc[UR32][R64.64+0xe00] ;  /* 0x000e00204071d981 */ /* 0x000ea8000c1e1900 */
[----:B------:R-:W2:Y:S01]  /*4d10*/  @!P2 LDG.E R116, desc[UR32][R64.64+0xe80] ;  /* 0x000e80204074a981 */ /* 0x000ea2000c1e1900 */
[----:B----4-:R-:W-:Y:S01]  /*4d20*/  UIMAD.WIDE.U32 UR36, UR8, UR40, UR30 ;  /* 0x00000028082472a5 */ /* 0x010fe2000f8e001e */
[----:B------:R-:W-:-:S03]  /*4d30*/  LOP3.LUT R60, R60, 0x3c0, RZ, 0xfc, !PT ;  /* 0x000003c03c3c7812 */ /* 0x000fc600078efcff */
[----:B------:R-:W-:Y:S01]  /*4d40*/  UIMAD UR29, UR8, UR41, UR37 ;  /* 0x00000029081d72a4 */ /* 0x000fe2000f8e0225 */
[----:B------:R-:W-:Y:S01]  /*4d50*/  ISETP.GE.AND P0, PT, R60, UR35, PT ;  /* 0x000000233c007c0c */ /* 0x000fe2000bf06270 */
[----:B------:R-:W-:Y:S01]  /*4d60*/  ULEA UR30, UP0, UR36, UR18, 0x3 ;  /* 0x00000012241e7291 */ /* 0x000fe2000f8018ff */
[----:B------:R-:W-:-:S03]  /*4d70*/  ISETP.GE.AND P4, PT, R61, UR35, PT ;  /* 0x000000233d007c0c */ /* 0x000fc6000bf86270 */
[----:B------:R-:W-:Y:S01]  /*4d80*/  ULEA.HI.X UR36, UR36, UR19, UR29, 0x3, UP0 ;  /* 0x0000001324247291 */ /* 0x000fe200080f1c1d */
[----:B------:R-:W-:Y:S02]  /*4d90*/  MOV R119, RZ ;  /* 0x000000ff00777202 */ /* 0x000fe40000000f00 */
[----:B------:R-:W-:-:S03]  /*4da0*/  MOV R60, UR30 ;  /* 0x0000001e003c7c02 */ /* 0x000fc60008000f00 */
[----:B------:R-:W-:Y:S02]  /*4db0*/  MOV R61, UR36 ;  /* 0x00000024003d7c02 */ /* 0x000fe40008000f00 */
[----:B------:R-:W4:Y:S04]  /*4dc0*/  @!P0 LDG.E R119, desc[UR32][R64.64+0xf00] ;  /* 0x000f002040778981 */ /* 0x000f28000c1e1900 */
[----:B------:R0:W4:Y:S04]  /*4dd0*/  @!P4 LDG.E R117, desc[UR32][R64.64+0xf80] ;  /* 0x000f80204075c981 */ /* 0x000128000c1e1900 */
[----:B------:R-:W4:Y:S01]  /*4de0*/  LDG.E.64 R60, desc[UR32][R60.64] ;  /* 0x000000203c3c7981 */ /* 0x000f22000c1e1b00 */
[----:B------:R-:W1:Y:S01]  /*4df0*/  S2UR UR29, SR_CgaCtaId ;  /* 0x00000000001d79c3 */ /* 0x000e620000008800 */
[----:B------:R-:W-:Y:S01]  /*4e00*/  LOP3.LUT R130, R182, 0x3e0, RZ, 0xc0, !PT ;  /* 0x000003e0b6827812 */ /* 0x000fe200078ec0ff */
[----:B------:R-:W-:-:S02]  /*4e10*/  UMOV UR30, 0x400 ;  /* 0x00000400001e7882 */ /* 0x000fc40000000000 */
[----:B-1----:R-:W-:Y:S01]  /*4e20*/  ULEA UR30, UR29, UR30, 0x18 ;  /* 0x0000001e1d1e7291 */ /* 0x002fe2000f8ec0ff */
[----:B---3--:R-:W-:-:S13]  /*4e30*/  R2UR UR36, R63 ;  /* 0x000000003f2472ca */ /* 0x008fda00000e0000 */
[----:B------:R-:W-:-:S04]  /*4e40*/  FMUL.FTZ R63, R49, UR36 ;  /* 0x00000024313f7c20 */ /* 0x000fc80008410000 */
[----:B0-----:R-:W-:Y:S01]  /*4e50*/  FMUL.RZ R64, R63, 0.15915493667125701904 ;  /* 0x3e22f9833f407820 */ /* 0x001fe2000040c000 */
[----:B------:R-:W-:-:S04]  /*4e60*/  FMUL.FTZ R63, R48, UR36 ;  /* 0x00000024303f7c20 */ /* 0x000fc80008410000 */
[----:B------:R-:W-:Y:S01]  /*4e70*/  FMUL.RZ R118, R63, 0.15915493667125701904 ;  /* 0x3e22f9833f767820 */ /* 0x000fe2000040c000 */
[----:B------:R-:W-:Y:S01]  /*4e80*/  FMUL.FTZ R63, R47, UR36 ;  /* 0x000000242f3f7c20 */ /* 0x000fe20008410000 */
[----:B------:R-:W-:-:S03]  /*4e90*/  FMUL.FTZ R114, R45, UR36 ;  /* 0x000000242d727c20 */ /* 0x000fc60008410000 */
[----:B------:R-:W-:Y:S01]  /*4ea0*/  FMUL.RZ R124, R63, 0.15915493667125701904 ;  /* 0x3e22f9833f7c7820 */ /* 0x000fe2000040c000 */
[----:B------:R-:W-:Y:S01]  /*4eb0*/  FMUL.FTZ R63, R46, UR36 ;  /* 0x000000242e3f7c20 */ /* 0x000fe20008410000 */
[----:B------:R-:W-:-:S03]  /*4ec0*/  FMUL.RZ R128, R114, 0.15915493667125701904 ;  /* 0x3e22f98372807820 */ /* 0x000fc6000040c000 */
[----:B------:R-:W-:Y:S01]  /*4ed0*/  FMUL.RZ R125, R63, 0.15915493667125701904 ;  /* 0x3e22f9833f7d7820 */ /* 0x000fe2000040c000 */
[C---:B------:R-:W-:Y:S01]  /*4ee0*/  IADD3 R63, PT, PT, R130.reuse, R105, RZ ;  /* 0x00000069823f7210 */ /* 0x040fe20007ffe0ff */
[----:B------:R-:W-:Y:S04]  /*4ef0*/  MUFU.SIN R136, R118 ;  /* 0x0000007600887308 */ /* 0x000fe80000000400 */
[----:B------:R-:W-:-:S04]  /*4f00*/  IMAD R143, R130, 0x1f, R63 ;  /* 0x0000001f828f7824 */ /* 0x000fc800078e023f */
[----:B------:R-:W-:Y:S01]  /*4f10*/  MUFU.COS R137, R118 ;  /* 0x0000007600897308 */ /* 0x000fe20000000000 */
[----:B------:R-:W-:-:S07]  /*4f20*/  IADD3 R132, PT, PT, R143, 0x20, RZ ;  /* 0x000000208f847810 */ /* 0x000fce0007ffe0ff */
[----:B------:R-:W0:Y:S08]  /*4f30*/  MUFU.SIN R65, R124 ;  /* 0x0000007c00417308 */ /* 0x000e300000000400 */
[----:B------:R-:W-:Y:S08]  /*4f40*/  MUFU.COS R135, R124 ;  /* 0x0000007c00877308 */ /* 0x000ff00000000000 */
[----:B------:R-:W-:Y:S08]  /*4f50*/  MUFU.SIN R118, R128 ;  /* 0x0000008000767308 */ /* 0x000ff00000000400 */
[----:B------:R1:W-:Y:S01]  /*4f60*/  MUFU.COS R124, R128 ;  /* 0x00000080007c7308 */ /* 0x0003e20000000000 */
[----:B------:R-:W-:Y:S01]  /*4f70*/  LEA.HI.SX32 R131, R143, R143, 0x1b ;  /* 0x0000008f8f837211 */ /* 0x000fe200078fdaff */
[----:B-1----:R-:W-:Y:S01]  /*4f80*/  FMUL.FTZ R128, R43, UR36 ;  /* 0x000000242b807c20 */ /* 0x002fe20008410000 */
[----:B------:R-:W-:-:S03]  /*4f90*/  IADD3 R140, PT, PT, R143, 0x40, RZ ;  /* 0x000000408f8c7810 */ /* 0x000fc60007ffe0ff */
[----:B------:R-:W-:Y:S01]  /*4fa0*/  FMUL.RZ R139, R128, 0.15915493667125701904 ;  /* 0x3e22f983808b7820 */ /* 0x000fe2000040c000 */
[----:B------:R-:W-:Y:S01]  /*4fb0*/  FMUL.FTZ R128, R42, UR36 ;  /* 0x000000242a807c20 */ /* 0x000fe20008410000 */
[----:B------:R-:W-:Y:S01]  /*4fc0*/  FMUL.FTZ R114, R44, UR36 ;  /* 0x000000242c727c20 */ /* 0x000fe20008410000 */
[----:B------:R-:W-:Y:S02]  /*4fd0*/  IADD3 R142, PT, PT, R143, 0x60, RZ ;  /* 0x000000608f8e7810 */ /* 0x000fe40007ffe0ff */
[----:B------:R-:W-:Y:S01]  /*4fe0*/  FMUL.RZ R145, R128, 0.15915493667125701904 ;  /* 0x3e22f98380917820 */ /* 0x000fe2000040c000 */
[-C--:B------:R-:W-:Y:S01]  /*4ff0*/  LEA.HI.SX32 R144, R132, R143.reuse, 0x1b ;  /* 0x0000008f84907211 */ /* 0x080fe200078fdaff */
[----:B------:R-:W-:Y:S01]  /*5000*/  FMUL.FTZ R132, R41, UR36 ;  /* 0x0000002429847c20 */ /* 0x000fe20008410000 */
[-C--:B------:R-:W-:Y:S01]  /*5010*/  LEA.HI.SX32 R147, R140, R143.reuse, 0x1b ;  /* 0x0000008f8c937211 */ /* 0x080fe200078fdaff */
[----:B------:R-:W-:Y:S01]  /*5020*/  FMUL.RZ R129, R114, 0.15915493667125701904 ;  /* 0x3e22f98372817820 */ /* 0x000fe2000040c000 */
[----:B------:R-:W-:Y:S01]  /*5030*/  LEA R146, R131, UR30, 0x2 ;  /* 0x0000001e83927c11 */ /* 0x000fe2000f8e10ff */
[----:B------:R-:W-:Y:S01]  /*5040*/  FMUL.FTZ R140, R40, UR36 ;  /* 0x00000024288c7c20 */ /* 0x000fe20008410000 */
[----:B------:R-:W-:Y:S01]  /*5050*/  MUFU.SIN R128, R145 ;  /* 0x0000009100807308 */ /* 0x000fe20000000400 */
[----:B------:R-:W-:Y:S01]  /*5060*/  LEA.HI.SX32 R148, R142, R143, 0x1b ;  /* 0x0000008f8e947211 */ /* 0x000fe200078fdaff */
[----:B------:R-:W-:Y:S01]  /*5070*/  FMUL.RZ R142, R132, 0.15915493667125701904 ;  /* 0x3e22f983848e7820 */ /* 0x000fe2000040c000 */
[----:B------:R-:W-:Y:S01]  /*5080*/  IADD3 R150, PT, PT, R143, 0x80, RZ ;  /* 0x000000808f967810 */ /* 0x000fe20007ffe0ff */
[----:B------:R-:W-:-:S04]  /*5090*/  FMUL.RZ R149, R140, 0.15915493667125701904 ;  /* 0x3e22f9838c957820 */ /* 0x000fc8000040c000 */
[----:B------:R1:W-:Y:S01]  /*50a0*/  MUFU.COS R131, R145 ;  /* 0x0000009100837308 */ /* 0x0003e20000000000 */
[C---:B------:R-:W-:Y:S02]  /*50b0*/  IADD3 R152, PT, PT, R143.reuse, 0xa0, RZ ;  /* 0x000000a08f987810 */ /* 0x040fe40007ffe0ff */
[----:B------:R-:W-:Y:S02]  /*50c0*/  IADD3 R154, PT, PT, R143, 0xc0, RZ ;  /* 0x000000c08f9a7810 */ /* 0x000fe40007ffe0ff */
[----:B------:R-:W-:-:S03]  /*50d0*/  LEA.HI.SX32 R150, R150, R143, 0x1b ;  /* 0x0000008f96967211 */ /* 0x000fc600078fdaff */
[----:B------:R-:W-:Y:S01]  /*50e0*/  MUFU.SIN R127, R64 ;  /* 0x00000040007f7308 */ /* 0x000fe20000000400 */
[----:B-1----:R-:W-:Y:S01]  /*50f0*/  FMUL.FTZ R145, R39, UR36 ;  /* 0x0000002427917c20 */ /* 0x002fe20008410000 */
[----:B------:R-:W-:-:S03]  /*5100*/  IADD3 R156, PT, PT, R143, 0xe0, RZ ;  /* 0x000000e08f9c7810 */ /* 0x000fc60007ffe0ff */
[----:B------:R-:W-:-:S03]  /*5110*/  FMUL.RZ R153, R145, 0.15915493667125701904 ;  /* 0x3e22f98391997820 */ /* 0x000fc6000040c000 */
[----:B------:R-:W-:Y:S01]  /*5120*/  MUFU.COS R126, R64 ;  /* 0x00000040007e7308 */ /* 0x000fe20000000000 */
[----:B------:R-:W-:Y:S02]  /*5130*/  LEA R145, R144, UR30, 0x2 ;  /* 0x0000001e90917c11 */ /* 0x000fe4000f8e10ff */
[----:B------:R-:W-:-:S05]  /*5140*/  IADD3 R158, PT, PT, R143, 0x100, RZ ;  /* 0x000001008f9e7810 */ /* 0x000fca0007ffe0ff */
[----:B------:R-:W-:Y:S01]  /*5150*/  MUFU.SIN R121, R125 ;  /* 0x0000007d00797308 */ /* 0x000fe20000000400 */
[----:B------:R-:W-:Y:S02]  /*5160*/  LEA R147, R147, UR30, 0x2 ;  /* 0x0000001e93937c11 */ /* 0x000fe4000f8e10ff */
[----:B------:R-:W-:-:S05]  /*5170*/  IADD3 R160, PT, PT, R143, 0x120, RZ ;  /* 0x000001208fa07810 */ /* 0x000fca0007ffe0ff */
[----:B------:R-:W1:Y:S01]  /*5180*/  MUFU.COS R64, R125 ;  /* 0x0000007d00407308 */ /* 0x000e620000000000 */
[----:B------:R-:W-:Y:S02]  /*5190*/  LEA.HI.SX32 R152, R152, R143, 0x1b ;  /* 0x0000008f98987211 */ /* 0x000fe400078fdaff */
[----:B------:R-:W-:-:S05]  /*51a0*/  LEA R148, R148, UR30, 0x2 ;  /* 0x0000001e94947c11 */ /* 0x000fca000f8e10ff */
[----:B------:R-:W-:Y:S01]  /*51b0*/  MUFU.SIN R114, R129 ;  /* 0x0000008100727308 */ /* 0x000fe20000000400 */
[----:B------:R-:W-:Y:S01]  /*51c0*/  IADD3 R162, PT, PT, R143, 0x140, RZ ;  /* 0x000001408fa27810 */ /* 0x000fe20007ffe0ff */
[----:B-----5:R-:W-:Y:S01]  /*51d0*/  STS [R146], R141 ;  /* 0x0000008d92007388 */ /* 0x020fe20000000800 */
[----:B------:R-:W-:-:S05]  /*51e0*/  LEA.HI.SX32 R154, R154, R143, 0x1b ;  /* 0x0000008f9a9a7211 */ /* 0x000fca00078fdaff */
[----:B------:R-:W-:Y:S01]  /*51f0*/  MUFU.COS R125, R129 ;  /* 0x00000081007d7308 */ /* 0x000fe20000000000 */
[----:B------:R-:W-:Y:S01]  /*5200*/  LEA R150, R150, UR30, 0x2 ;  /* 0x0000001e96967c11 */ /* 0x000fe2000f8e10ff */
[----:B------:R-:W-:Y:S01]  /*5210*/  STS [R145+0x80], R138 ;  /* 0x0000808a91007388 */ /* 0x000fe20000000800 */
[----:B------:R-:W-:-:S05]  /*5220*/  IADD3 R164, PT, PT, R143, 0x160, RZ ;  /* 0x000001608fa47810 */ /* 0x000fca0007ffe0ff */
[----:B------:R-:W-:Y:S01]  /*5230*/  MUFU.SIN R130, R139 ;  /* 0x0000008b00827308 */ /* 0x000fe20000000400 */
[----:B------:R-:W-:-:S07]  /*5240*/  LEA.HI.SX32 R156, R156, R143, 0x1b ;  /* 0x0000008f9c9c7211 */ /* 0x000fce00078fdaff */
[----:B------:R-:W-:Y:S01]  /*5250*/  MUFU.COS R129, R139 ;  /* 0x0000008b00817308 */ /* 0x000fe20000000000 */
[----:B------:R-:W-:Y:S01]  /*5260*/  IADD3 R166, PT, PT, R143, 0x180, RZ ;  /* 0x000001808fa67810 */ /* 0x000fe20007ffe0ff */
[----:B--2---:R-:W-:Y:S01]  /*5270*/  STS [R147+0x100], R134 ;  /* 0x0001008693007388 */ /* 0x004fe20000000800 */
[----:B------:R-:W-:-:S05]  /*5280*/  LEA.HI.SX32 R158, R158, R143, 0x1b ;  /* 0x0000008f9e9e7211 */ /* 0x000fca00078fdaff */
[----:B------:R-:W-:Y:S01]  /*5290*/  MUFU.SIN R132, R142 ;  /* 0x0000008e00847308 */ /* 0x000fe20000000400 */
[----:B------:R-:W-:-:S07]  /*52a0*/  IADD3 R168, PT, PT, R143, 0x1a0, RZ ;  /* 0x000001a08fa87810 */ /* 0x000fce0007ffe0ff */
[----:B------:R-:W2:Y:S01]  /*52b0*/  MUFU.COS R139, R142 ;  /* 0x0000008e008b7308 */ /* 0x000ea20000000000 */
[----:B------:R-:W-:Y:S01]  /*52c0*/  LEA.HI.SX32 R160, R160, R143, 0x1b ;  /* 0x0000008fa0a07211 */ /* 0x000fe200078fdaff */
[----:B------:R-:W-:Y:S01]  /*52d0*/  STS [R148+0x180], R123 ;  /* 0x0001807b94007388 */ /* 0x000fe20000000800 */
[----:B------:R-:W-:-:S05]  /*52e0*/  LEA R152, R152, UR30, 0x2 ;  /* 0x0000001e98987c11 */ /* 0x000fca000f8e10ff */
[----:B------:R-:W-:Y:S01]  /*52f0*/  MUFU.SIN R140, R149 ;  /* 0x00000095008c7308 */ /* 0x000fe20000000400 */
[----:B------:R-:W-:-:S07]  /*5300*/  IADD3 R170, PT, PT, R143, 0x1c0, RZ ;  /* 0x000001c08faa7810 */ /* 0x000fce0007ffe0ff */
[----:B------:R3:W-:Y:S01]  /*5310*/  MUFU.COS R142, R149 ;  /* 0x00000095008e7308 */ /* 0x0007e20000000000 */
[-C--:B------:R-:W-:Y:S01]  /*5320*/  LEA.HI.SX32 R162, R162, R143.reuse, 0x1b ;  /* 0x0000008fa2a27211 */ /* 0x080fe200078fdaff */
[----:B------:R5:W-:Y:S01]  /*5330*/  STS [R150+0x200], R133 ;  /* 0x0002008596007388 */ /* 0x000be20000000800 */
[----:B------:R-:W-:Y:S01]  /*5340*/  IADD3 R172, PT, PT, R143, 0x1e0, RZ ;  /* 0x000001e08fac7810 */ /* 0x000fe20007ffe0ff */
[----:B---3--:R-:W-:Y:S01]  /*5350*/  FMUL.FTZ R149, R38, UR36 ;  /* 0x0000002426957c20 */ /* 0x008fe20008410000 */
[----:B------:R-:W-:-:S03]  /*5360*/  LEA.HI.SX32 R164, R164, R143, 0x1b ;  /* 0x0000008fa4a47211 */ /* 0x000fc600078fdaff */
[----:B------:R-:W-:Y:S01]  /*5370*/  FMUL.RZ R155, R149, 0.15915493667125701904 ;  /* 0x3e22f983959b7820 */ /* 0x000fe2000040c000 */
[----:B------:R-:W-:Y:S01]  /*5380*/  LEA R149, R154, UR30, 0x2 ;  /* 0x0000001e9a957c11 */ /* 0x000fe2000f8e10ff */
[----:B-----5:R-:W-:Y:S01]  /*5390*/  FMUL.FTZ R133, R37, UR36 ;  /* 0x0000002425857c20 */ /* 0x020fe20008410000 */
[----:B------:R-:W-:Y:S02]  /*53a0*/  LEA R145, R156, UR30, 0x2 ;  /* 0x0000001e9c917c11 */ /* 0x000fe4000f8e10ff */
[C---:B------:R-:W-:Y:S02]  /*53b0*/  IADD3 R174, PT, PT, R143.reuse, 0x200, RZ ;  /* 0x000002008fae7810 */ /* 0x040fe40007ffe0ff */
[----:B------:R-:W-:Y:S02]  /*53c0*/  LEA.HI.SX32 R166, R166, R143, 0x1b ;  /* 0x0000008fa6a67211 */ /* 0x000fe400078fdaff */
[----:B------:R-:W-:Y:S01]  /*53d0*/  LEA R151, R158, UR30, 0x2 ;  /* 0x0000001e9e977c11 */ /* 0x000fe2000f8e10ff */
[----:B------:R-:W-:Y:S01]  /*53e0*/  STS [R152+0x280], R73 ;  /* 0x0002804998007388 */ /* 0x000fe20000000800 */
[----:B------:R-:W-:-:S02]  /*53f0*/  IADD3 R176, PT, PT, R143, 0x220, RZ ;  /* 0x000002208fb07810 */ /* 0x000fc40007ffe0ff */
[-C--:B------:R-:W-:Y:S02]  /*5400*/  LEA.HI.SX32 R168, R168, R143.reuse, 0x1b ;  /* 0x0000008fa8a87211 */ /* 0x080fe400078fdaff */
[----:B------:R-:W-:Y:S01]  /*5410*/  LEA R147, R160, UR30, 0x2 ;  /* 0x0000001ea0937c11 */ /* 0x000fe2000f8e10ff */
[----:B------:R-:W-:Y:S01]  /*5420*/  STS [R149+0x300], R78 ;  /* 0x0003004e95007388 */ /* 0x000fe20000000800 */
[----:B------:R-:W-:Y:S02]  /*5430*/  IADD3 R178, PT, PT, R143, 0x240, RZ ;  /* 0x000002408fb27810 */ /* 0x000fe40007ffe0ff */
[-C--:B------:R-:W-:Y:S02]  /*5440*/  LEA.HI.SX32 R170, R170, R143.reuse, 0x1b ;  /* 0x0000008faaaa7211 */ /* 0x080fe400078fdaff */
[----:B------:R-:W-:Y:S01]  /*5450*/  LEA R123, R162, UR30, 0x2 ;  /* 0x0000001ea27b7c11 */ /* 0x000fe2000f8e10ff */
[----:B------:R3:W-:Y:S01]  /*5460*/  STS [R145+0x380], R112 ;  /* 0x0003807091007388 */ /* 0x0007e20000000800 */
[----:B------:R-:W-:Y:S01]  /*5470*/  LEA.HI.SX32 R172, R172, R143, 0x1b ;  /* 0x0000008facac7211 */ /* 0x000fe200078fdaff */
[----:B------:R-:W-:Y:S01]  /*5480*/  FMUL.RZ R134, R133, 0.15915493667125701904 ;  /* 0x3e22f98385867820 */ /* 0x000fe2000040c000 */
[----:B------:R-:W-:-:S02]  /*5490*/  LEA R164, R164, UR30, 0x2 ;  /* 0x0000001ea4a47c11 */ /* 0x000fc4000f8e10ff */
[----:B------:R-:W-:Y:S01]  /*54a0*/  R2UR UR37, R62 ;  /* 0x000000003e2572ca */ /* 0x000fe200000e0000 */
[----:B------:R-:W-:Y:S01]  /*54b0*/  STS [R151+0x400], R122 ;  /* 0x0004007a97007388 */ /* 0x000fe20000000800 */
[-C--:B------:R-:W-:Y:S02]  /*54c0*/  LEA.HI.SX32 R174, R174, R143.reuse, 0x1b ;  /* 0x0000008faeae7211 */ /* 0x080fe400078fdaff */
[----:B------:R-:W-:Y:S01]  /*54d0*/  LEA R166, R166, UR30, 0x2 ;  /* 0x0000001ea6a67c11 */ /* 0x000fe2000f8e10ff */
[----:B------:R-:W-:Y:S01]  /*54e0*/  STS [R147+0x480], R120 ;  /* 0x0004807893007388 */ /* 0x000fe20000000800 */
[-C--:B------:R-:W-:Y:S02]  /*54f0*/  LEA.HI.SX32 R176, R176, R143.reuse, 0x1b ;  /* 0x0000008fb0b07211 */ /* 0x080fe400078fdaff */
[----:B------:R-:W-:Y:S01]  /*5500*/  LEA R133, R168, UR30, 0x2 ;  /* 0x0000001ea8857c11 */ /* 0x000fe2000f8e10ff */
[----:B------:R-:W-:Y:S01]  /*5510*/  STS [R123+0x500], R68 ;  /* 0x000500447b007388 */ /* 0x000fe20000000800 */
[----:B------:R-:W-:-:S02]  /*5520*/  LEA.HI.SX32 R178, R178, R143, 0x1b ;  /* 0x0000008fb2b27211 */ /* 0x000fc400078fdaff */
[----:B------:R-:W-:Y:S01]  /*5530*/  LEA R170, R170, UR30, 0x2 ;  /* 0x0000001eaaaa7c11 */ /* 0x000fe2000f8e10ff */
[----:B------:R-:W-:Y:S01]  /*5540*/  STS [R164+0x580], R111 ;  /* 0x0005806fa4007388 */ /* 0x000fe20000000800 */
[C---:B------:R-:W-:Y:S02]  /*5550*/  IADD3 R180, PT, PT, R143.reuse, 0x260, RZ ;  /* 0x000002608fb47810 */ /* 0x040fe40007ffe0ff */
[----:B---3--:R-:W-:Y:S01]  /*5560*/  LEA R145, R172, UR30, 0x2 ;  /* 0x0000001eac917c11 */ /* 0x008fe2000f8e10ff */
[----:B------:R3:W-:Y:S01]  /*5570*/  STS [R166+0x600], R107 ;  /* 0x0006006ba6007388 */ /* 0x0007e20000000800 */
[----:B------:R-:W-:Y:S02]  /*5580*/  LEA R174, R174, UR30, 0x2 ;  /* 0x0000001eaeae7c11 */ /* 0x000fe4000f8e10ff */
[----:B------:R-:W-:Y:S01]  /*5590*/  IADD3 R184, PT, PT, R143, 0x280, RZ ;  /* 0x000002808fb87810 */ /* 0x000fe20007ffe0ff */
[----:B------:R-:W-:Y:S01]  /*55a0*/  STS [R133+0x680], R106 ;  /* 0x0006806a85007388 */ /* 0x000fe20000000800 */
[----:B------:R-:W-:-:S02]  /*55b0*/  LEA R176, R176, UR30, 0x2 ;  /* 0x0000001eb0b07c11 */ /* 0x000fc4000f8e10ff */
[C---:B------:R-:W-:Y:S01]  /*55c0*/  IADD3 R186, PT, PT, R143.reuse, 0x2a0, RZ ;  /* 0x000002a08fba7810 */ /* 0x040fe20007ffe0ff */
[----:B------:R5:W-:Y:S01]  /*55d0*/  STS [R170+0x700], R69 ;  /* 0x00070045aa007388 */ /* 0x000be20000000800 */
[----:B------:R-:W-:Y:S02]  /*55e0*/  IADD3 R188, PT, PT, R143, 0x2c0, RZ ;  /* 0x000002c08fbc7810 */ /* 0x000fe40007ffe0ff */
[----:B---3--:R-:W-:Y:S01]  /*55f0*/  LEA R107, R178, UR30, 0x2 ;  /* 0x0000001eb26b7c11 */ /* 0x008fe2000f8e10ff */
[----:B------:R-:W-:Y:S01]  /*5600*/  STS [R145+0x780], R72 ;  /* 0x0007804891007388 */ /* 0x000fe20000000800 */
[-C--:B------:R-:W-:Y:S02]  /*5610*/  LEA.HI.SX32 R180, R180, R143.reuse, 0x1b ;  /* 0x0000008fb4b47211 */ /* 0x080fe400078fdaff */
[-C--:B------:R-:W-:Y:S01]  /*5620*/  LEA.HI.SX32 R184, R184, R143.reuse, 0x1b ;  /* 0x0000008fb8b87211 */ /* 0x080fe200078fdaff */
[----:B------:R-:W-:Y:S01]  /*5630*/  STS [R174+0x800], R71 ;  /* 0x00080047ae007388 */ /* 0x000fe20000000800 */
[----:B------:R-:W-:-:S02]  /*5640*/  LEA.HI.SX32 R186, R186, R143, 0x1b ;  /* 0x0000008fbaba7211 */ /* 0x000fc400078fdaff */
[----:B------:R-:W-:Y:S01]  /*5650*/  LEA.HI.SX32 R188, R188, R143, 0x1b ;  /* 0x0000008fbcbc7211 */ /* 0x000fe200078fdaff */
[----:B------:R-:W-:Y:S01]  /*5660*/  STS [R176+0x880], R115 ;  /* 0x00088073b0007388 */ /* 0x000fe20000000800 */
[----:B------:R-:W-:-:S03]  /*5670*/  LEA R180, R180, UR30, 0x2 ;  /* 0x0000001eb4b47c11 */ /* 0x000fc6000f8e10ff */
[----:B------:R3:W-:Y:S01]  /*5680*/  STS [R107+0x900], R70 ;  /* 0x000900466b007388 */ /* 0x0007e20000000800 */
[----:B------:R-:W-:Y:S02]  /*5690*/  LEA R111, R184, UR30, 0x2 ;  /* 0x0000001eb86f7c11 */ /* 0x000fe4000f8e10ff */
[----:B------:R-:W-:Y:S01]  /*56a0*/  LEA R186, R186, UR30, 0x2 ;  /* 0x0000001ebaba7c11 */ /* 0x000fe2000f8e10ff */
[----:B------:R0:W-:Y:S01]  /*56b0*/  STS [R180+0x980], R67 ;  /* 0x00098043b4007388 */ /* 0x0001e20000000800 */
[----:B-----5:R-:W-:Y:S02]  /*56c0*/  LEA R69, R188, UR30, 0x2 ;  /* 0x0000001ebc457c11 */ /* 0x020fe4000f8e10ff */
[----:B---3--:R-:W-:Y:S01]  /*56d0*/  MOV R70, UR37 ;  /* 0x0000002500467c02 */ /* 0x008fe20008000f00 */
[----:B------:R-:W-:Y:S04]  /*56e0*/  STS [R111+0xa00], R110 ;  /* 0x000a006e6f007388 */ /* 0x000fe80000000800 */
[----:B0-----:R-:W-:Y:S01]  /*56f0*/  FMUL.FTZ R67, R70, 1.4426950216293334961 ;  /* 0x3fb8aa3b46437820 */ /* 0x001fe20000410000 */
[----:B------:R-:W-:Y:S01]  /*5700*/  STS [R186+0xa80], R109 ;  /* 0x000a806dba007388 */ /* 0x000fe20000000800 */
[----:B------:R-:W-:-:S03]  /*5710*/  IADD3 R190, PT, PT, R143, 0x2e0, RZ ;  /* 0x000002e08fbe7810 */ /* 0x000fc60007ffe0ff */
[----:B------:R0:W-:Y:S01]  /*5720*/  STS [R69+0xb00], R66 ;  /* 0x000b004245007388 */ /* 0x0001e20000000800 */
[C---:B------:R-:W-:Y:S02]  /*5730*/  IADD3 R192, PT, PT, R143.reuse, 0x300, RZ ;  /* 0x000003008fc07810 */ /* 0x040fe40007ffe0ff */
[C---:B------:R-:W-:Y:S02]  /*5740*/  IADD3 R194, PT, PT, R143.reuse, 0x320, RZ ;  /* 0x000003208fc27810 */ /* 0x040fe40007ffe0ff */
[----:B------:R-:W-:Y:S01]  /*5750*/  IADD3 R196, PT, PT, R143, 0x340, RZ ;  /* 0x000003408fc47810 */ /* 0x000fe20007ffe0ff */
[----:B0-----:R-:W-:Y:S01]  /*5760*/  FMUL.FTZ R66, R47, R67 ;  /* 0x000000432f427220 */ /* 0x001fe20000410000 */
[C---:B------:R-:W-:Y:S02]  /*5770*/  IADD3 R198, PT, PT, R143.reuse, 0x360, RZ ;  /* 0x000003608fc67810 */ /* 0x040fe40007ffe0ff */
[-C--:B------:R-:W-:Y:S02]  /*5780*/  LEA.HI.SX32 R190, R190, R143.reuse, 0x1b ;  /* 0x0000008fbebe7211 */ /* 0x080fe400078fdaff */
[----:B------:R-:W-:Y:S01]  /*5790*/  IADD3 R200, PT, PT, R143, 0x380, RZ ;  /* 0x000003808fc87810 */ /* 0x000fe20007ffe0ff */
[----:B------:R-:W0:Y:S01]  /*57a0*/  MUFU.EX2 R66, R66 ;  /* 0x0000004200427308 */ /* 0x000e220000000800 */
[----:B------:R-:W-:-:S02]  /*57b0*/  LEA.HI.SX32 R192, R192, R143, 0x1b ;  /* 0x0000008fc0c07211 */ /* 0x000fc400078fdaff */
[----:B------:R-:W-:Y:S02]  /*57c0*/  IADD3 R202, PT, PT, R143, 0x3a0, RZ ;  /* 0x000003a08fca7810 */ /* 0x000fe40007ffe0ff */
[-C--:B------:R-:W-:Y:S02]  /*57d0*/  LEA.HI.SX32 R194, R194, R143.reuse, 0x1b ;  /* 0x0000008fc2c27211 */ /* 0x080fe400078fdaff */
[-C--:B------:R-:W-:Y:S02]  /*57e0*/  LEA.HI.SX32 R196, R196, R143.reuse, 0x1b ;  /* 0x0000008fc4c47211 */ /* 0x080fe400078fdaff */
[-C--:B------:R-:W-:Y:S02]  /*57f0*/  LEA.HI.SX32 R198, R198, R143.reuse, 0x1b ;  /* 0x0000008fc6c67211 */ /* 0x080fe400078fdaff */
[----:B------:R-:W-:Y:S02]  /*5800*/  LEA R190, R190, UR30, 0x2 ;  /* 0x0000001ebebe7c11 */ /* 0x000fe4000f8e10ff */
[----:B------:R-:W-:-:S02]  /*5810*/  LEA.HI.SX32 R200, R200, R143, 0x1b ;  /* 0x0000008fc8c87211 */ /* 0x000fc400078fdaff */
[----:B------:R-:W-:Y:S02]  /*5820*/  LEA R192, R192, UR30, 0x2 ;  /* 0x0000001ec0c07c11 */ /* 0x000fe4000f8e10ff */
[----:B------:R-:W-:Y:S02]  /*5830*/  LEA.HI.SX32 R202, R202, R143, 0x1b ;  /* 0x0000008fcaca7211 */ /* 0x000fe400078fdaff */
[----:B------:R-:W-:Y:S01]  /*5840*/  LEA R71, R194, UR30, 0x2 ;  /* 0x0000001ec2477c11 */ /* 0x000fe2000f8e10ff */
[----:B------:R-:W-:Y:S01]  /*5850*/  FMUL.FTZ R78, R36, UR36 ;  /* 0x00000024244e7c20 */ /* 0x000fe20008410000 */
[----:B------:R-:W-:Y:S01]  /*5860*/  LEA R107, R196, UR30, 0x2 ;  /* 0x0000001ec46b7c11 */ /* 0x000fe2000f8e10ff */
[----:B------:R-:W-:Y:S01]  /*5870*/  STS [R190+0xb80], R79 ;  /* 0x000b804fbe007388 */ /* 0x000fe20000000800 */
[----:B------:R-:W-:Y:S02]  /*5880*/  LEA R198, R198, UR30, 0x2 ;  /* 0x0000001ec6c67c11 */ /* 0x000fe4000f8e10ff */
[----:B------:R-:W-:Y:S01]  /*5890*/  LEA R200, R200, UR30, 0x2 ;  /* 0x0000001ec8c87c11 */ /* 0x000fe2000f8e10ff */
[----:B------:R-:W-:Y:S01]  /*58a0*/  STS [R192+0xc00], R77 ;  /* 0x000c004dc0007388 */ /* 0x000fe20000000800 */
[----:B------:R-:W-:Y:S01]  /*58b0*/  LEA R69, R202, UR30, 0x2 ;  /* 0x0000001eca457c11 */ /* 0x000fe2000f8e10ff */
[----:B------:R-:W-:-:S02]  /*58c0*/  FMUL.RZ R68, R78, 0.15915493667125701904 ;  /* 0x3e22f9834e447820 */ /* 0x000fc4000040c000 */
[----:B------:R-:W-:Y:S04]  /*58d0*/  STS [R71+0xc80], R76 ;  /* 0x000c804c47007388 */ /* 0x000fe80000000800 */
[----:B------:R-:W-:Y:S01]  /*58e0*/  STS [R107+0xd00], R74 ;  /* 0x000d004a6b007388 */ /* 0x000fe20000000800 */
[----:B------:R-:W-:Y:S03]  /*58f0*/  MUFU.SIN R78, R68 ;  /* 0x00000044004e7308 */ /* 0x000fe60000000400 */
[----:B------:R-:W-:Y:S01]  /*5900*/  STS [R198+0xd80], R75 ;  /* 0x000d804bc6007388 */ /* 0x000fe20000000800 */
[----:B------:R-:W-:-:S03]  /*5910*/  FMUL.FTZ R70, R46, R67 ;  /* 0x000000432e467220 */ /* 0x000fc60000410000 */
[----:B------:R-:W-:Y:S01]  /*5920*/  STS [R200+0xe00], R113 ;  /* 0x000e0071c8007388 */ /* 0x000fe20000000800 */
[----:B------:R3:W-:Y:S03]  /*5930*/  MUFU.COS R106, R68 ;  /* 0x00000044006a7308 */ /* 0x0007e60000000000 */
[----:B------:R0:W-:Y:S01]  /*5940*/  STS [R69+0xe80], R116 ;  /* 0x000e807445007388 */ /* 0x0001e20000000800 */
[----:B------:R-:W-:Y:S01]  /*5950*/  USHF.L.U32 UR50, UR20, 0x8, URZ ;  /* 0x0000000814327899 */ /* 0x000fe200080006ff */
[----:B---3--:R-:W-:Y:S01]  /*5960*/  FMUL.FTZ R68, R48, R67 ;  /* 0x0000004330447220 */ /* 0x008fe20000410000 */
[----:B0-----:R-:W-:Y:S01]  /*5970*/  FMUL.FTZ R116, R66, R65 ;  /* 0x0000004142747220 */ /* 0x001fe20000410000 */
[----:B------:R-:W-:Y:S01]  /*5980*/  FMUL.FTZ R65, R41, R67 ;  /* 0x0000004329417220 */ /* 0x000fe20000410000 */
[----:B------:R-:W1:Y:S01]  /*5990*/  MUFU.EX2 R70, R70 ;  /* 0x0000004600467308 */ /* 0x000e620000000800 */
[----:B------:R-:W-:-:S03]  /*59a0*/  IADD3 R204, PT, PT, R143, 0x3c0, RZ ;  /* 0x000003c08fcc7810 */ /* 0x000fc60007ffe0ff */
[----:B------:R-:W0:Y:S01]  /*59b0*/  MUFU.EX2 R68, R68 ;  /* 0x0000004400447308 */ /* 0x000e220000000800 */
[----:B------:R-:W-:-:S03]  /*59c0*/  IADD3 R206, PT, PT, R143, 0x3e0, RZ ;  /* 0x000003e08fce7810 */ /* 0x000fc60007ffe0ff */
[----:B------:R-:W2:Y:S01]  /*59d0*/  MUFU.EX2 R65, R65 ;  /* 0x0000004100417308 */ /* 0x000ea20000000800 */
[----:B------:R-:W-:Y:S01]  /*59e0*/  UIADD3 UR29, UPT, UPT, UR50, -0x100, URZ ;  /* 0xffffff00321d7890 */ /* 0x000fe2000fffe0ff */
[----:B------:R-:W-:Y:S02]  /*59f0*/  SHF.L.U32 R63, R63, 0x5, RZ ;  /* 0x000000053f3f7819 */ /* 0x000fe400000006ff */
[-C--:B------:R-:W-:Y:S01]  /*5a00*/  LEA.HI.SX32 R204, R204, R143.reuse, 0x1b ;  /* 0x0000008fcccc7211 */ /* 0x080fe200078fdaff */
[----:B------:R-:W-:Y:S01]  /*5a10*/  ULOP3.LUT UR29, UR29, 0x100, URZ, 0xc0, !UPT ;  /* 0x000001001d1d7892 */ /* 0x000fe2000f8ec0ff */
[----:B------:R-:W-:Y:S02]  /*5a20*/  LEA.HI.SX32 R206, R206, R143, 0x1b ;  /* 0x0000008fcece7211 */ /* 0x000fe400078fdaff */
[----:B------:R-:W-:Y:S02]  /*5a30*/  LEA.HI.SX32 R63, R63, R63, 0x1b ;  /* 0x0000003f3f3f7211 */ /* 0x000fe400078fdaff */
[----:B------:R-:W-:Y:S01]  /*5a40*/  LEA R204, R204, UR30, 0x2 ;  /* 0x0000001ecccc7c11 */ /* 0x000fe2000f8e10ff */
[----:B------:R-:W-:Y:S01]  /*5a50*/  UIADD3 UR29, UPT, UPT, UR29, UR8, URZ ;  /* 0x000000081d1d7290 */ /* 0x000fe2000fffe0ff */
[----:B------:R-:W-:Y:S01]  /*5a60*/  LEA R206, R206, UR30, 0x2 ;  /* 0x0000001ecece7c11 */ /* 0x000fe2000f8e10ff */
[C---:B-1----:R-:W-:Y:S01]  /*5a70*/  FMUL.FTZ R115, R70.reuse, R64 ;  /* 0x0000004046737220 */ /* 0x042fe20000410000 */
[----:B------:R-:W-:Y:S01]  /*5a80*/  LEA R63, R63, UR30, 0x2 ;  /* 0x0000001e3f3f7c11 */ /* 0x000fe2000f8e10ff */
[----:B------:R-:W-:Y:S01]  /*5a90*/  FMUL.FTZ R121, R70, R121 ;  /* 0x0000007946797220 */ /* 0x000fe20000410000 */
[----:B----4-:R-:W-:Y:S01]  /*5aa0*/  STS [R204+0xf00], R119 ;  /* 0x000f0077cc007388 */ /* 0x010fe20000000800 */
[C---:B0-----:R-:W-:Y:S01]  /*5ab0*/  FMUL.FTZ R120, R68.reuse, R137 ;  /* 0x0000008944787220 */ /* 0x041fe20000410000 */
[----:B------:R-:W-:Y:S01]  /*5ac0*/  FMUL.FTZ R122, R68, R136 ;  /* 0x00000088447a7220 */ /* 0x000fe20000410000 */
[----:B------:R-:W-:Y:S01]  /*5ad0*/  FMUL.FTZ R70, R38, R67 ;  /* 0x0000004326467220 */ /* 0x000fe20000410000 */
[C---:B--2---:R-:W-:Y:S01]  /*5ae0*/  FMUL.FTZ R113, R65.reuse, R139 ;  /* 0x0000008b41717220 */ /* 0x044fe20000410000 */
[----:B------:R-:W-:Y:S01]  /*5af0*/  FMUL.FTZ R132, R65, R132 ;  /* 0x0000008441847220 */ /* 0x000fe20000410000 */
[----:B------:R0:W-:Y:S01]  /*5b00*/  STS [R206+0xf80], R117 ;  /* 0x000f8075ce007388 */ /* 0x0001e20000000800 */
[-C--:B------:R-:W-:Y:S01]  /*5b10*/  FMUL.FTZ R68, R42, R67.reuse ;  /* 0x000000432a447220 */ /* 0x080fe20000410000 */
[----:B------:R-:W-:Y:S01]  /*5b20*/  FMUL.FTZ R65, R36, R67 ;  /* 0x0000004324417220 */ /* 0x000fe20000410000 */
[----:B------:R-:W1:Y:S01]  /*5b30*/  MUFU.SIN R138, R155 ;  /* 0x0000009b008a7308 */ /* 0x000e620000000400 */
[----:B------:R-:W-:Y:S01]  /*5b40*/  FMUL.FTZ R123, R66, R135 ;  /* 0x00000087427b7220 */ /* 0x000fe20000410000 */
[----:B------:R-:W-:Y:S01]  /*5b50*/  R2UR UR48, R60 ;  /* 0x000000003c3072ca */ /* 0x000fe200000e0000 */
[----:B------:R-:W-:Y:S01]  /*5b60*/  NOP ;  /* 0x0000000000007918 */ /* 0x000fe20000000000 */
[C---:B------:R-:W-:Y:S01]  /*5b70*/  IADD3 R157, PT, PT, R182.reuse, 0x200, RZ ;  /* 0x00000200b69d7810 */ /* 0x040fe20007ffe0ff */
[----:B------:R-:W-:Y:S01]  /*5b80*/  FMUL.FTZ R66, R39, R67 ;  /* 0x0000004327427220 */ /* 0x000fe20000410000 */
[----:B------:R-:W-:Y:S01]  /*5b90*/  ISETP.NE.AND P0, PT, R182, RZ, PT ;  /* 0x000000ffb600720c */ /* 0x000fe20003f05270 */
[----:B------:R-:W2:Y:S01]  /*5ba0*/  LDS R170, [R63+0x44] ;  /* 0x000044003faa7984 */ /* 0x000ea20000000800 */
[----:B------:R-:W-:Y:S01]  /*5bb0*/  MOV R60, UR29 ;  /* 0x0000001d003c7c02 */ /* 0x000fe20008000f00 */
[----:B------:R-:W-:Y:S02]  /*5bc0*/  MUFU.SIN R143, R153 ;  /* 0x00000099008f7308 */ /* 0x000fe40000000400 */
[----:B------:R-:W3:Y:S04]  /*5bd0*/  LDS R169, [R63+0x4c] ;  /* 0x00004c003fa97984 */ /* 0x000ee80000000800 */
[----:B------:R-:W4:Y:S02]  /*5be0*/  LDS R168, [R63+0x54] ;  /* 0x000054003fa87984 */ /* 0x000f240000000800 */
[----:B------:R-:W5:Y:S02]  /*5bf0*/  MUFU.COS R144, R153 ;  /* 0x0000009900907308 */ /* 0x000f640000000000 */
[----:B------:R-:W4:Y:S01]  /*5c00*/  LDS R167, [R63+0x5c] ;  /* 0x00005c003fa77984 */ /* 0x000f220000000800 */
[----:B------:R-:W-:-:S03]  /*5c10*/  SEL R60, R60, R157, !P0 ;  /* 0x0000009d3c3c7207 */ /* 0x000fc60004000000 */
[----:B------:R-:W4:Y:S02]  /*5c20*/  LDS R166, [R63+0x64] ;  /* 0x000064003fa67984 */ /* 0x000f240000000800 */
[----:B------:R-:W1:Y:S02]  /*5c30*/  MUFU.EX2 R70, R70 ;  /* 0x0000004600467308 */ /* 0x000e640000000800 */
[----:B------:R-:W4:Y:S04]  /*5c40*/  LDS R165, [R63+0x6c] ;  /* 0x00006c003fa57984 */ /* 0x000f280000000800 */
[----:B------:R-:W4:Y:S01]  /*5c50*/  LDS R164, [R63+0x74] ;  /* 0x000074003fa47984 */ /* 0x000f220000000800 */
[----:B------:R0:W2:Y:S03]  /*5c60*/  MUFU.COS R141, R155 ;  /* 0x0000009b008d7308 */ /* 0x0000a60000000000 */
[----:B------:R-:W4:Y:S01]  /*5c70*/  LDS R162, [R63+0x7c] ;  /* 0x00007c003fa27984 */ /* 0x000f220000000800 */
[----:B------:R-:W-:-:S03]  /*5c80*/  FMUL.FTZ R64, R40, R67 ;  /* 0x0000004328407220 */ /* 0x000fc60000410000 */
[----:B------:R-:W4:Y:S01]  /*5c90*/  LDS R161, [R63+0x40] ;  /* 0x000040003fa17984 */ /* 0x000f220000000800 */
[----:B------:R-:W5:Y:S03]  /*5ca0*/  MUFU.EX2 R68, R68 ;  /* 0x0000004400447308 */ /* 0x000f660000000800 */
[----:B------:R-:W-:Y:S01]  /*5cb0*/  LDS R160, [R63+0x48] ;  /* 0x000048003fa07984 */ /* 0x000fe20000000800 */
[----:B------:R-:W2:Y:S03]  /*5cc0*/  MUFU.EX2 R65, R65 ;  /* 0x0000004100417308 */ /* 0x000ea60000000800 */
[----:B------:R-:W-:Y:S01]  /*5cd0*/  LDS R159, [R63+0x50] ;  /* 0x000050003f9f7984 */ /* 0x000fe20000000800 */
[----:B------:R-:W3:Y:S03]  /*5ce0*/  MUFU.EX2 R66, R66 ;  /* 0x0000004200427308 */ /* 0x000ee60000000800 */
[----:B------:R-:W4:Y:S04]  /*5cf0*/  LDS R158, [R63+0x58] ;  /* 0x000058003f9e7984 */ /* 0x000f280000000800 */
[----:B------:R-:W-:Y:S04]  /*5d00*/  LDS R157, [R63+0x60] ;  /* 0x000060003f9d7984 */ /* 0x000fe80000000800 */
[----:B------:R-:W-:Y:S04]  /*5d10*/  LDS R156, [R63+0x68] ;  /* 0x000068003f9c7984 */ /* 0x000fe80000000800 */
[----:B0-----:R-:W0:Y:S04]  /*5d20*/  LDS R155, [R63+0x70] ;  /* 0x000070003f9b7984 */ /* 0x001e280000000800 */
[----:B------:R-:W0:Y:S01]  /*5d30*/  LDS R154, [R63+0x78] ;  /* 0x000078003f9a7984 */ /* 0x000e220000000800 */
[----:B------:R-:W-:Y:S01]  /*5d40*/  FMUL.FTZ R62, R35, UR36 ;  /* 0x00000024233e7c20 */ /* 0x000fe20008410000 */
[----:B------:R5:W4:Y:S01]  /*5d50*/  MUFU.EX2 R69, R64 ;  /* 0x0000004000457308 */ /* 0x000b220000000800 */
[-C--:B------:R-:W-:Y:S01]  /*5d60*/  FMUL.FTZ R71, R45, R67.reuse ;  /* 0x000000432d477220 */ /* 0x080fe20000410000 */
[----:B------:R-:W-:Y:S01]  /*5d70*/  FMUL.FTZ R74, R43, R67 ;  /* 0x000000432b4a7220 */ /* 0x000fe20000410000 */
[----:B------:R-:W-:Y:S01]  /*5d80*/  FMUL.RZ R72, R62, 0.15915493667125701904 ;  /* 0x3e22f9833e487820 */ /* 0x000fe2000040c000 */
[----:B-1----:R-:W-:Y:S01]  /*5d90*/  FMUL.FTZ R111, R70, R138 ;  /* 0x0000008a466f7220 */ /* 0x002fe20000410000 */
[----:B------:R-:W-:Y:S01]  /*5da0*/  MUFU.SIN R73, R134 ;  /* 0x0000008600497308 */ /* 0x000fe20000000400 */
[----:B------:R-:W-:Y:S01]  /*5db0*/  R2UR UR49, R61 ;  /* 0x000000003d3172ca */ /* 0x000fe200000e0000 */
[----:B------:R-:W1:Y:S01]  /*5dc0*/  LDS R163, [R63] ;  /* 0x000000003fa37984 */ /* 0x000e620000000800 */
[----:B-----5:R-:W-:Y:S01]  /*5dd0*/  FMUL.FTZ R64, R34, UR36 ;  /* 0x0000002422407c20 */ /* 0x020fe20008410000 */
[C---:B------:R-:W-:Y:S01]  /*5de0*/  FMUL.FTZ R131, R68.reuse, R131 ;  /* 0x0000008344837220 */ /* 0x040fe20000410000 */
[----:B------:R-:W-:Y:S01]  /*5df0*/  FMUL.FTZ R128, R68, R128 ;  /* 0x0000008044807220 */ /* 0x000fe20000410000 */
[----:B------:R-:W-:Y:S01]  /*5e00*/  ISETP.NE.AND P2, PT, R182, 0x7f, PT ;  /* 0x0000007fb600780c */ /* 0x000fe20003f45270 */
[----:B------:R-:W-:Y:S01]  /*5e10*/  FMUL.RZ R180, R64, 0.15915493667125701904 ;  /* 0x3e22f98340b47820 */ /* 0x000fe2000040c000 */
[----:B------:R-:W-:Y:S01]  /*5e20*/  MUFU.SIN R62, R72 ;  /* 0x00000048003e7308 */ /* 0x000fe20000000400 */
[-C--:B------:R-:W-:Y:S01]  /*5e30*/  FMUL.FTZ R64, R49, R67.reuse ;  /* 0x0000004331407220 */ /* 0x080fe20000410000 */
[C---:B--2---:R-:W-:Y:S01]  /*5e40*/  FMUL.FTZ R138, R65.reuse, R106 ;  /* 0x0000006a418a7220 */ /* 0x044fe20000410000 */
[----:B------:R-:W-:Y:S01]  /*5e50*/  FMUL.FTZ R110, R65, R78 ;  /* 0x0000004e416e7220 */ /* 0x000fe20000410000 */
[-C--:B------:R-:W-:Y:S01]  /*5e60*/  FMUL.FTZ R68, R37, R67.reuse ;  /* 0x0000004325447220 */ /* 0x080fe20000410000 */
[----:B------:R-:W-:Y:S01]  /*5e70*/  FMUL.FTZ R65, R35, R67 ;  /* 0x0000004323417220 */ /* 0x000fe20000410000 */
[C---:B---3--:R-:W-:Y:S01]  /*5e80*/  FMUL.FTZ R135, R66.reuse, R144 ;  /* 0x0000009042877220 */ /* 0x048fe20000410000 */
[----:B------:R-:W2:Y:S01]  /*5e90*/  LDS R153, [R63+0x4] ;  /* 0x000004003f997984 */ /* 0x000ea20000000800 */
[----:B------:R3:W5:Y:S01]  /*5ea0*/  MUFU.COS R109, R72 ;  /* 0x00000048006d7308 */ /* 0x0007620000000000 */
[----:B------:R-:W-:-:S07]  /*5eb0*/  FMUL.FTZ R112, R66, R143 ;  /* 0x0000008f42707220 */ /* 0x000fce0000410000 */
[----:B------:R0:W1:Y:S01]  /*5ec0*/  MUFU.COS R147, R134 ;  /* 0x0000008600937308 */ /* 0x0000620000000000 */
[-C--:B---3--:R-:W-:Y:S01]  /*5ed0*/  FMUL.FTZ R72, R44, R67.reuse ;  /* 0x000000432c487220 */ /* 0x088fe20000410000 */
[----:B------:R-:W-:Y:S01]  /*5ee0*/  FMUL.FTZ R67, R34, R67 ;  /* 0x0000004322437220 */ /* 0x000fe20000410000 */
[----:B------:R-:W-:Y:S01]  /*5ef0*/  LEA R60, R60, UR30, 0x3 ;  /* 0x0000001e3c3c7c11 */ /* 0x000fe2000f8e18ff */
[----:B----4-:R-:W-:Y:S01]  /*5f00*/  FMUL.FTZ R133, R69, R142 ;  /* 0x0000008e45857220 */ /* 0x010fe20000410000 */
[----:B------:R-:W-:Y:S01]  /*5f10*/  FMUL.FTZ R136, R70, R141 ;  /* 0x0000008d46887220 */ /* 0x000fe20000410000 */
[----:B------:R-:W3:Y:S02]  /*5f20*/  LDS R152, [R63+0x8] ;  /* 0x000008003f987984 */ /* 0x000ee40000000800 */
[----:B------:R-:W-:Y:S02]  /*5f30*/  MUFU.SIN R66, R180 ;  /* 0x000000b400427308 */ /* 0x000fe40000000400 */
[----:B------:R-:W4:Y:S04]  /*5f40*/  LDS R151, [R63+0xc] ;  /* 0x00000c003f977984 */ /* 0x000f280000000800 */
[----:B------:R-:W1:Y:S02]  /*5f50*/  LDS R150, [R63+0x10] ;  /* 0x000010003f967984 */ /* 0x000e640000000800 */
[----:B------:R-:W2:Y:S02]  /*5f60*/  MUFU.COS R180, R180 ;  /* 0x000000b400b47308 */ /* 0x000ea40000000000 */
[----:B------:R-:W3:Y:S04]  /*5f70*/  LDS R149, [R63+0x14] ;  /* 0x000014003f957984 */ /* 0x000ee80000000800 */
[----:B------:R-:W3:Y:S02]  /*5f80*/  LDS R148, [R63+0x18] ;  /* 0x000018003f947984 */ /* 0x000ee40000000800 */
[----:B------:R-:W0:Y:S02]  /*5f90*/  MUFU.EX2 R64, R64 ;  /* 0x0000004000407308 */ /* 0x000e240000000800 */
[----:B------:R-:W3:Y:S02]  /*5fa0*/  LDS R146, [R63+0x20] ;  /* 0x000020003f927984 */ /* 0x000ee40000000800 */
[----:B------:R-:W5:Y:S02]  /*5fb0*/  MUFU.EX2 R65, R65 ;  /* 0x0000004100417308 */ /* 0x000f640000000800 */
[----:B------:R-:W3:Y:S02]  /*5fc0*/  LDS R145, [R63+0x24] ;  /* 0x000024003f917984 */ /* 0x000ee40000000800 */
[----:B------:R-:W2:Y:S02]  /*5fd0*/  MUFU.EX2 R71, R71 ;  /* 0x0000004700477308 */ /* 0x000ea40000000800 */
[----:B------:R-:W3:Y:S02]  /*5fe0*/  LDS R139, [R63+0x3c] ;  /* 0x00003c003f8b7984 */ /* 0x000ee40000000800 */
[----:B------:R-:W1:Y:S02]  /*5ff0*/  MUFU.EX2 R68, R68 ;  /* 0x0000004400447308 */ /* 0x000e640000000800 */
[----:B------:R-:W3:Y:S02]  /*6000*/  LDS R144, [R63+0x28] ;  /* 0x000028003f907984 */ /* 0x000ee40000000800 */
[----:B------:R-:W4:Y:S01]  /*6010*/  MUFU.EX2 R67, R67 ;  /* 0x0000004300437308 */ /* 0x000f220000000800 */
[C---:B0-----:R-:W-:Y:S01]  /*6020*/  FMUL.FTZ R126, R64.reuse, R126 ;  /* 0x0000007e407e7220 */ /* 0x041fe20000410000 */
[----:B------:R-:W0:Y:S02]  /*6030*/  LDS R143, [R63+0x2c] ;  /* 0x00002c003f8f7984 */ /* 0x000e240000000800 */
[----:B------:R-:W3:Y:S01]  /*6040*/  MUFU.EX2 R72, R72 ;  /* 0x0000004800487308 */ /* 0x000ee20000000800 */
[----:B------:R-:W-:-:S03]  /*6050*/  FMUL.FTZ R127, R64, R127 ;  /* 0x0000007f407f7220 */ /* 0x000fc60000410000 */
[----:B------:R-:W3:Y:S01]  /*6060*/  MUFU.EX2 R74, R74 ;  /* 0x0000004a004a7308 */ /* 0x000ee20000000800 */
[C---:B-----5:R-:W-:Y:S01]  /*6070*/  FMUL.FTZ R109, R65.reuse, R109 ;  /* 0x0000006d416d7220 */ /* 0x060fe20000410000 */
[----:B------:R-:W-:Y:S01]  /*6080*/  FMUL.FTZ R117, R65, R62 ;  /* 0x0000003e41757220 */ /* 0x000fe20000410000 */
[C---:B--2---:R-:W-:Y:S01]  /*6090*/  FMUL.FTZ R124, R71.reuse, R124 ;  /* 0x0000007c477c7220 */ /* 0x044fe20000410000 */
[----:B------:R-:W-:Y:S01]  /*60a0*/  FMUL.FTZ R118, R71, R118 ;  /* 0x0000007647767220 */ /* 0x000fe20000410000 */
[----:B------:R-:W-:Y:S01]  /*60b0*/  FMUL.FTZ R134, R69, R140 ;  /* 0x0000008c45867220 */ /* 0x000fe20000410000 */
[C---:B-1----:R-:W-:Y:S01]  /*60c0*/  FMUL.FTZ R137, R68.reuse, R147 ;  /* 0x0000009344897220 */ /* 0x042fe20000410000 */
[----:B------:R-:W-:Y:S01]  /*60d0*/  FMUL.FTZ R119, R68, R73 ;  /* 0x0000004944777220 */ /* 0x000fe20000410000 */
[C---:B----4-:R-:W-:Y:S01]  /*60e0*/  FMUL.FTZ R180, R67.reuse, R180 ;  /* 0x000000b443b47220 */ /* 0x050fe20000410000 */
[----:B------:R-:W-:Y:S01]  /*60f0*/  FMUL.FTZ R179, R67, R66 ;  /* 0x0000004243b37220 */ /* 0x000fe20000410000 */
        /* <DEDUP_REMOVED lines=8> */
[----:B------:R-:W1:Y:S01]  /*6180*/  LDS R147, [R63+0x1c] ;  /* 0x00001c003f937984 */ /* 0x000e620000000800 */
[----:B------:R-:W-:-:S03]  /*6190*/  FFMA.FTZ R61, R161, UR49, R62 ;  /* 0x00000031a13d7c23 */ /* 0x000fc6000801003e */
[----:B------:R-:W2:Y:S01]  /*61a0*/  LDS R142, [R63+0x30] ;  /* 0x000030003f8e7984 */ /* 0x000ea20000000800 */
[----:B------:R-:W-:-:S03]  /*61b0*/  FFMA.FTZ R62, R158, UR49, R67 ;  /* 0x000000319e3e7c23 */ /* 0x000fc60008010043 */
[----:B------:R-:W4:Y:S01]  /*61c0*/  LDS R141, [R63+0x34] ;  /* 0x000034003f8d7984 */ /* 0x000f220000000800 */
[----:B------:R-:W-:-:S03]  /*61d0*/  FFMA.FTZ R177, R155, UR49, R68 ;  /* 0x000000319bb17c23 */ /* 0x000fc60008010044 */
[----:B------:R5:W0:Y:S01]  /*61e0*/  LDS R140, [R63+0x38] ;  /* 0x000038003f8c7984 */ /* 0x000a220000000800 */
[----:B------:R-:W-:-:S03]  /*61f0*/  FFMA.FTZ R178, R154, UR49, R71 ;  /* 0x000000319ab27c23 */ /* 0x000fc60008010047 */
[----:B------:R3:W-:Y:S01]  /*6200*/  STS.64 [R60+0x9880], R126 ;  /* 0x0098807e3c007388 */ /* 0x0007e20000000a00 */
[----:B------:R-:W-:Y:S01]  /*6210*/  BSSY.RECONVERGENT B0, `(.L_x_783) ;  /* 0x000001e000007945 */ /* 0x000fe20003800200 */
[----:B-----5:R-:W-:Y:S01]  /*6220*/  FFMA.FTZ R63, R159, UR49, R64 ;  /* 0x000000319f3f7c23 */ /* 0x020fe20008010040 */
[----:B------:R-:W-:Y:S01]  /*6230*/  FFMA.FTZ R64, R156, UR49, R69 ;  /* 0x000000319c407c23 */ /* 0x000fe20008010045 */
[C---:B---3--:R-:W-:Y:S01]  /*6240*/  FMUL.FTZ R125, R72.reuse, R125 ;  /* 0x0000007d487d7220 */ /* 0x048fe20000410000 */
[----:B------:R-:W-:Y:S01]  /*6250*/  FMUL.FTZ R114, R72, R114 ;  /* 0x0000007248727220 */ /* 0x000fe20000410000 */
[----:B------:R-:W-:Y:S01]  /*6260*/  FFMA.FTZ R60, R160, UR49, R65 ;  /* 0x00000031a03c7c23 */ /* 0x000fe20008010041 */
[----:B------:R-:W-:Y:S01]  /*6270*/  FFMA.FTZ R65, R157, UR49, R66 ;  /* 0x000000319d417c23 */ /* 0x000fe20008010042 */
        /* <DEDUP_REMOVED lines=11> */
[----:B-1----:R-:W-:Y:S05]  /*6330*/  @P2 BRA `(.L_x_784) ;  /* 0x0000000000242947 */ /* 0x002fea0003800000 */
[----:B------:R-:W-:Y:S01]  /*6340*/  UISETP.NE.AND UP0, UPT, UR20, UR46, UPT ;  /* 0x0000002e1400728c */ /* 0x000fe2000bf05270 */
[----:B------:R-:W-:Y:S01]  /*6350*/  HFMA2 R106, -RZ, RZ, 1.875, 0 ;  /* 0x3f800000ff6a7431 */ /* 0x000fe200000001ff */
[----:B------:R-:W-:-:S07]  /*6360*/  MOV R107, RZ ;  /* 0x000000ff006b7202 */ /* 0x000fce0000000f00 */
[----:B------:R-:W-:Y:S05]  /*6370*/  BRA.U !UP0, `(.L_x_785) ;  /* 0x00000001081c7547 */ /* 0x000fea000b800000 */
[----:B------:R-:W-:-:S04]  /*6380*/  ULOP3.LUT UR29, UR50, 0x100, URZ, 0xc0, !UPT ;  /* 0x00000100321d7892 */ /* 0x000fc8000f8ec0ff */
[----:B------:R-:W-:-:S04]  /*6390*/  UIADD3 UR29, UPT, UPT, UR29, UR8, URZ ;  /* 0x000000081d1d7290 */ /* 0x000fc8000fffe0ff */
[----:B------:R-:W-:-:S09]  /*63a0*/  ULEA UR29, UR29, UR30, 0x3 ;  /* 0x0000001e1d1d7291 */ /* 0x000fd2000f8e18ff */
[----:B------:R-:W3:Y:S01]  /*63b0*/  LDS.64 R106, [UR29+0x9880] ;  /* 0x0098801dff6a7984 */ /* 0x000ee20008000a00 */
[----:B------:R-:W-:Y:S05]  /*63c0*/  BRA `(.L_x_785) ;  /* 0x0000000000087947 */ /* 0x000fea0003800000 */
.L_x_784:
[----:B------:R-:W-:-:S06]  /*63d0*/  LEA R106, R182, UR30, 0x3 ;  /* 0x0000001eb66a7c11 */ /* 0x000fcc000f8e18ff */
[----:B------:R-:W1:Y:S02]  /*63e0*/  LDS.64 R106, [R106+0xa888] ;  /* 0x00a888006a6a7984 */ /* 0x000e640000000a00 */
.L_x_785:
[----:B------:R-:W-:Y:S05]  /*63f0*/  BSYNC.RECONVERGENT B0 ;  /* 0x0000000000007941 */ /* 0x000fea0003800200 */
.L_x_783:
[----:B------:R-:W0:Y:S01]  /*6400*/  @P1 LDC R61, c[0x0][0x38c] ;  /* 0x0000e300ff3d1b82 */ /* 0x000e220000000800 */
        /* <DEDUP_REMOVED lines=9> */
[----:B0-----:R-:W-:-:S04]  /*64a0*/  @P1 IMAD R60, R60, R61, UR8 ;  /* 0x000000083c3c1e24 */ /* 0x001fc8000f8e023d */
[----:B------:R-:W-:-:S04]  /*64b0*/  @P1 IMAD.WIDE R60, R60, R63, UR4 ;  /* 0x000000043c3c1e25 */ /* 0x000fc8000f8e023f */
[----:B------:R-:W-:Y:S01]  /*64c0*/  FMUL.FTZ R63, R122, R65 ;  /* 0x000000417a3f7220 */ /* 0x000fe20000410000 */
[----:B------:R-:W-:-:S03]  /*64d0*/  FFMA.FTZ R67, R100, R48, R67 ;  /* 0x0000003064437223 */ /* 0x000fc60000010043 */
[----:B------:R-:W-:Y:S01]  /*64e0*/  FFMA.FTZ R63, RZ, R120, R63 ;  /* 0x00000078ff3f7223 */ /* 0x000fe2000001003f */
[----:B------:R-:W-:Y:S01]  /*64f0*/  FMUL.FTZ R64, R116, R67 ;  /* 0x0000004374407220 */ /* 0x000fe20000410000 */
[----:B------:R0:W5:Y:S01]  /*6500*/  @P1 LDG.E.128 R76, desc[UR32][R60.64] ;  /* 0x000000203c4c1981 */ /* 0x000162000c1e1d00 */
[C---:B------:R-:W-:Y:S01]  /*6510*/  ISETP.GT.U32.AND P2, PT, R182.reuse, 0x1f, PT ;  /* 0x0000001fb600780c */ /* 0x040fe20003f44070 */
[----:B------:R-:W-:Y:S01]  /*6520*/  FADD.FTZ R63, RZ, R63 ;  /* 0x0000003fff3f7221 */ /* 0x000fe20000010000 */
[----:B------:R-:W-:-:S03]  /*6530*/  LEA.HI R181, R182, R182, RZ, 0x1e ;  /* 0x000000b6b6b57211 */ /* 0x000fc600078ff0ff */
[-C--:B------:R-:W-:Y:S01]  /*6540*/  FMUL.FTZ R62, R116, R63.reuse ;  /* 0x0000003f743e7220 */ /* 0x080fe20000410000 */
[----:B------:R-:W-:Y:S01]  /*6550*/  FFMA.FTZ R64, R123, R63, R64 ;  /* 0x0000003f7b407223 */ /* 0x000fe20000010040 */
[----:B------:R-:W-:Y:S02]  /*6560*/  LEA R181, R181, UR30, 0x4 ;  /* 0x0000001eb5b57c11 */ /* 0x000fe4000f8e20ff */
[----:B------:R-:W-:Y:S01]  /*6570*/  FFMA.FTZ R62, R123, R67, -R62 ;  /* 0x000000437b3e7223 */ /* 0x000fe2000001083e */
[----:B------:R-:W-:-:S03]  /*6580*/  FADD.FTZ R64, RZ, R64 ;  /* 0x00000040ff407221 */ /* 0x000fc60000010000 */
[----:B------:R-:W-:Y:S01]  /*6590*/  FFMA.FTZ R62, R99, R47, R62 ;  /* 0x0000002f633e7223 */ /* 0x000fe2000001003e */
[----:B0-----:R-:W-:-:S03]  /*65a0*/  FMUL.FTZ R60, R121, R64 ;  /* 0x00000040793c7220 */ /* 0x001fc60000410000 */
        /* <DEDUP_REMOVED lines=18> */
[----:B------:R-:W-:Y:S01]  /*66d0*/  FFMA.FTZ R60, R127, R120, R60 ;  /* 0x000000787f3c7223 */ /* 0x000fe2000001003c */
[----:B------:R-:W-:Y:S01]  /*66e0*/  FADD.FTZ R64, RZ, R64 ;  /* 0x00000040ff407221 */ /* 0x000fe20000010000 */
[----:B------:R-:W-:Y:S01]  /*66f0*/  FMUL.FTZ R66, R130, R62 ;  /* 0x0000003e82427220 */ /* 0x000fe20000410000 */
[----:B------:R-:W-:-:S02]  /*6700*/  FFMA.FTZ R61, R126, R120, -R61 ;  /* 0x000000787e3d7223 */ /* 0x000fc4000001083d */
        /* <DEDUP_REMOVED lines=8> */
[C---:B------:R-:W-:Y:S01]  /*6790*/  FFMA.FTZ R60, R123.reuse, R60, R63 ;  /* 0x0000003c7b3c7223 */ /* 0x040fe2000001003f */
[----:B------:R-:W-:Y:S01]  /*67a0*/  FFMA.FTZ R62, R123, R61, -R62 ;  /* 0x0000003d7b3e7223 */ /* 0x000fe2000001083e */
[-C--:B------:R-:W-:Y:S01]  /*67b0*/  FMUL.FTZ R65, R128, R64.reuse ;  /* 0x0000004080417220 */ /* 0x080fe20000410000 */
[----:B------:R-:W-:Y:S01]  /*67c0*/  FFMA.FTZ R63, R131, R64, -R68 ;  /* 0x00000040833f7223 */ /* 0x000fe20000010844 */
        /* <DEDUP_REMOVED lines=8> */
[C---:B------:R-:W-:Y:S01]  /*6850*/  FMUL.FTZ R60, R118.reuse, R61 ;  /* 0x0000003d763c7220 */ /* 0x040fe20000410000 */
[-C--:B------:R-:W-:Y:S01]  /*6860*/  FMUL.FTZ R65, R118, R63.reuse ;  /* 0x0000003f76417220 */ /* 0x080fe20000410000 */
[-C--:B------:R-:W-:Y:S01]  /*6870*/  FMUL.FTZ R67, R132, R62.reuse ;  /* 0x0000003e84437220 */ /* 0x080fe20000410000 */
[C---:B------:R-:W-:Y:S01]  /*6880*/  FFMA.FTZ R64, R113.reuse, R62, R64 ;  /* 0x0000003e71407223 */ /* 0x040fe20000010040 */
[C---:B------:R-:W-:Y:S01]  /*6890*/  FFMA.FTZ R60, R124.reuse, R63, R60 ;  /* 0x0000003f7c3c7223 */ /* 0x040fe2000001003c */
[----:B------:R-:W-:Y:S01]  /*68a0*/  FFMA.FTZ R65, R124, R61, -R65 ;  /* 0x0000003d7c417223 */ /* 0x000fe20000010841 */
[----:B------:R-:W-:Y:S01]  /*68b0*/  FFMA.FTZ R66, R113, R66, -R67 ;  /* 0x0000004271427223 */ /* 0x000fe20000010843 */
[----:B------:R-:W-:Y:S01]  /*68c0*/  FADD.FTZ R63, RZ, R64 ;  /* 0x00000040ff3f7221 */ /* 0x000fe20000010000 */
[CC--:B------:R-:W-:Y:S01]  /*68d0*/  FMUL.FTZ R62, R114.reuse, R60.reuse ;  /* 0x0000003c723e7220 */ /* 0x0c0fe20000410000 */
        /* <DEDUP_REMOVED lines=24> */
[----:B------:R-:W-:Y:S01]  /*6a60*/  FMUL.FTZ R60, R132, R62 ;  /* 0x0000003e843c7220 */ /* 0x000fe20000410000 */
[----:B------:R-:W-:Y:S01]  /*6a70*/  FFMA.FTZ R64, R91, R39, R64 ;  /* 0x000000275b407223 */ /* 0x000fe20000010040 */
[----:B------:R-:W-:Y:S01]  /*6a80*/  FMUL.FTZ R65, R111, R66 ;  /* 0x000000426f417220 */ /* 0x000fe20000410000 */
[C---:B------:R-:W-:Y:S01]  /*6a90*/  FFMA.FTZ R61, R113.reuse, R62, R61 ;  /* 0x0000003e713d7223 */ /* 0x040fe2000001003d */
[----:B------:R-:W-:Y:S01]  /*6aa0*/  FFMA.FTZ R60, R113, R63, -R60 ;  /* 0x0000003f713c7223 */ /* 0x000fe2000001083c */
[-C--:B------:R-:W-:Y:S01]  /*6ab0*/  FMUL.FTZ R67, R111, R64.reuse ;  /* 0x000000406f437220 */ /* 0x080fe20000410000 */
[----:B------:R-:W-:Y:S01]  /*6ac0*/  FFMA.FTZ R65, R136, R64, -R65 ;  /* 0x0000004088417223 */ /* 0x000fe20000010841 */
[CC--:B------:R-:W-:Y:S01]  /*6ad0*/  FMUL.FTZ R63, R134.reuse, R61.reuse ;  /* 0x0000003d863f7220 */ /* 0x0c0fe20000410000 */
[----:B------:R-:W-:Y:S01]  /*6ae0*/  FMUL.FTZ R62, R134, R60 ;  /* 0x0000003c863e7220 */ /* 0x000fe20000410000 */
[----:B------:R-:W-:Y:S01]  /*6af0*/  FFMA.FTZ R67, R136, R66, R67 ;  /* 0x0000004288437223 */ /* 0x000fe20000010043 */
[----:B------:R-:W-:Y:S01]  /*6b00*/  FFMA.FTZ R64, R90, R38, R65 ;  /* 0x000000265a407223 */ /* 0x000fe20000010041 */
[C---:B------:R-:W-:Y:S01]  /*6b10*/  FFMA.FTZ R63, R133.reuse, R60, -R63 ;  /* 0x0000003c853f7223 */ /* 0x040fe2000001083f */
[----:B------:R-:W-:Y:S01]  /*6b20*/  FFMA.FTZ R62, R133, R61, R62 ;  /* 0x0000003d853e7223 */ /* 0x000fe2000001003e */
[----:B------:R-:W-:Y:S01]  /*6b30*/  FADD.FTZ R66, RZ, R67 ;  /* 0x00000043ff427221 */ /* 0x000fe20000010000 */
[C---:B------:R-:W-:Y:S01]  /*6b40*/  FMUL.FTZ R68, R119.reuse, R64 ;  /* 0x0000004077447220 */ /* 0x040fe20000410000 */
        /* <DEDUP_REMOVED lines=11> */
[----:B------:R-:W-:Y:S01]  /*6c00*/  FMUL.FTZ R71, R110, R69 ;  /* 0x000000456e477220 */ /* 0x000fe20000410000 */
        /* <DEDUP_REMOVED lines=11> */
[C---:B------:R-:W-:Y:S01]  /*6cc0*/  FMUL.FTZ R62, R117.reuse, R68 ;  /* 0x00000044753e7220 */ /* 0x040fe20000410000 */
[C---:B------:R-:W-:Y:S01]  /*6cd0*/  FMUL.FTZ R60, R110.reuse, R63 ;  /* 0x0000003f6e3c7220 */ /* 0x040fe20000410000 */
[-C--:B------:R-:W-:Y:S01]  /*6ce0*/  FMUL.FTZ R65, R110, R61.reuse ;  /* 0x0000003d6e417220 */ /* 0x080fe20000410000 */
[-C--:B------:R-:W-:Y:S01]  /*6cf0*/  FMUL.FTZ R67, R117, R66.reuse ;  /* 0x0000004275437220 */ /* 0x080fe20000410000 */
[C---:B------:R-:W-:Y:S01]  /*6d00*/  FFMA.FTZ R66, R109.reuse, R66, R62 ;  /* 0x000000426d427223 */ /* 0x040fe2000001003e */
        /* <DEDUP_REMOVED lines=10> */
[CC--:B------:R-:W-:Y:S01]  /*6db0*/  FMUL.FTZ R67, R179.reuse, R68.reuse ;  /* 0x00000044b3437220 */ /* 0x0c0fe20000410000 */
[C---:B------:R-:W-:Y:S01]  /*6dc0*/  FFMA.FTZ R65, R180.reuse, R68, -R63 ;  /* 0x00000044b4417223 */ /* 0x040fe2000001083f */
[C---:B------:R-:W-:Y:S01]  /*6dd0*/  FMUL.FTZ R61, R179.reuse, R64 ;  /* 0x00000040b33d7220 */ /* 0x040fe20000410000 */
[----:B------:R-:W-:Y:S01]  /*6de0*/  FMUL.FTZ R63, R179, R60 ;  /* 0x0000003cb33f7220 */ /* 0x000fe20000410000 */
[----:B------:R-:W-:Y:S01]  /*6df0*/  FFMA.FTZ R67, R180, R66, R67 ;  /* 0x00000042b4437223 */ /* 0x000fe20000010043 */
[----:B------:R-:W-:Y:S01]  /*6e00*/  FFMA.FTZ R62, R86, R34, R65 ;  /* 0x00000022563e7223 */ /* 0x000fe20000010041 */
[C---:B------:R-:W-:Y:S01]  /*6e10*/  FFMA.FTZ R60, R180.reuse, R60, -R61 ;  /* 0x0000003cb43c7223 */ /* 0x040fe2000001083d */
[----:B------:R-:W-:Y:S01]  /*6e20*/  FFMA.FTZ R61, R180, R64, R63 ;  /* 0x00000040b43d7223 */ /* 0x000fe2000001003f */
[----:B------:R-:W-:-:S05]  /*6e30*/  FADD.FTZ R63, RZ, R67 ;  /* 0x00000043ff3f7221 */ /* 0x000fca0000010000 */
[----:B------:R0:W-:Y:S01]  /*6e40*/  STS.128 [R181+0x8470], R60 ;  /* 0x0084703cb5007388 */ /* 0x0001e20000000c00 */
[----:B------:R-:W-:Y:S06]  /*6e50*/  BAR.SYNC.DEFER_BLOCKING 0x0 ;  /* 0x0000000000007b1d */ /* 0x000fec0000010000 */
[----:B------:R-:W-:Y:S05]  /*6e60*/  @P2 BRA `(.L_x_786) ;  /* 0x0000000800c82947 */ /* 0x000fea0003800000 */
[----:B------:R-:W1:Y:S01]  /*6e70*/  S2R R182, SR_TID.X ;  /* 0x0000000000b67919 */ /* 0x000e620000002100 */
[----:B0-----:R-:W-:Y:S01]  /*6e80*/  MOV R61, 0x50 ;  /* 0x00000050003d7802 */ /* 0x001fe20000000f00 */
[----:B------:R-:W-:Y:S01]  /*6e90*/  UMOV UR29, 0xffffffff ;  /* 0xffffffff001d7882 */ /* 0x000fe20000000000 */
[C---:B------:R-:W-:Y:S02]  /*6ea0*/  ISETP.GE.AND P4, PT, R105.reuse, 0x10, PT ;  /* 0x000000106900780c */ /* 0x040fe40003f86270 */
[C---:B------:R-:W-:Y:S02]  /*6eb0*/  ISETP.GE.AND P2, PT, R105.reuse, 0x8, PT ;  /* 0x000000086900780c */ /* 0x040fe40003f46270 */
[C---:B------:R-:W-:Y:S02]  /*6ec0*/  ISETP.GE.AND P3, PT, R105.reuse, 0x4, PT ;  /* 0x000000046900780c */ /* 0x040fe40003f66270 */
[C---:B------:R-:W-:Y:S02]  /*6ed0*/  ISETP.GE.AND P4, PT, R105.reuse, 0x2, PT ;  /* 0x000000026900780c */ /* 0x040fe40003f86270 */
[----:B------:R-:W-:Y:S01]  /*6ee0*/  ISETP.GE.AND P5, PT, R105, 0x1, PT ;  /* 0x000000016900780c */ /* 0x000fe20003fa6270 */
[----:B-1----:R-:W-:-:S05]  /*6ef0*/  IMAD R182, R182, R61, UR30 ;  /* 0x0000001eb6b67e24 */ /* 0x002fca000f8e023d */
[----:B------:R-:W-:Y:S04]  /*6f00*/  LDS.128 R60, [R182+0x8470] ;  /* 0x00847000b63c7984 */ /* 0x000fe80000000c00 */
[----:B------:R-:W0:Y:S04]  /*6f10*/  LDS.128 R64, [R182+0x8480] ;  /* 0x00848000b6407984 */ /* 0x000e280000000c00 */
[----:B------:R-:W1:Y:S04]  /*6f20*/  LDS.128 R68, [R182+0x8490] ;  /* 0x00849000b6447984 */ /* 0x000e680000000c00 */
[----:B------:R-:W2:Y:S01]  /*6f30*/  LDS.128 R72, [R182+0x84a0] ;  /* 0x0084a000b6487984 */ /* 0x000ea20000000c00 */
[-C--:B0-----:R-:W-:Y:S01]  /*6f40*/  FMUL.FTZ R183, R63, R65.reuse ;  /* 0x000000413fb77220 */ /* 0x081fe20000410000 */
[----:B------:R-:W-:-:S03]  /*6f50*/  FMUL.FTZ R184, R62, R65 ;  /* 0x000000413eb87220 */ /* 0x000fc60000410000 */
[-C--:B------:R-:W-:Y:S01]  /*6f60*/  FFMA.FTZ R183, R62, R64.reuse, -R183 ;  /* 0x000000403eb77223 */ /* 0x080fe200000108b7 */
[----:B------:R-:W-:-:S03]  /*6f70*/  FFMA.FTZ R184, R63, R64, R184 ;  /* 0x000000403fb87223 */ /* 0x000fc600000100b8 */
[----:B------:R-:W-:Y:S01]  /*6f80*/  FADD.FTZ R185, R66, R183 ;  /* 0x000000b742b97221 */ /* 0x000fe20000010000 */
[----:B------:R-:W-:Y:S01]  /*6f90*/  FADD.FTZ R186, R67, R184 ;  /* 0x000000b843ba7221 */ /* 0x000fe20000010000 */
[-C--:B------:R-:W-:Y:S01]  /*6fa0*/  FMUL.FTZ R183, R61, R65.reuse ;  /* 0x000000413db77220 */ /* 0x080fe20000410000 */
[C---:B------:R-:W-:Y:S01]  /*6fb0*/  FMUL.FTZ R184, R60.reuse, R65 ;  /* 0x000000413cb87220 */ /* 0x040fe20000410000 */
[CC--:B-1----:R-:W-:Y:S01]  /*6fc0*/  FMUL.FTZ R187, R69.reuse, R185.reuse ;  /* 0x000000b945bb7220 */ /* 0x0c2fe20000410000 */
        /* <DEDUP_REMOVED lines=11> */
[C---:B--2---:R-:W-:Y:S01]  /*7080*/  FMUL.FTZ R189, R73.reuse, R190 ;  /* 0x000000be49bd7220 */ /* 0x044fe20000410000 */
        /* <DEDUP_REMOVED lines=11> */
[----:B------:R-:W1:Y:S04]  /*7140*/  SHFL.UP PT, R185, R74, 0x1, RZ ;  /* 0x042000004ab97989 */ /* 0x000e6800000e00ff */
[----:B------:R-:W2:Y:S04]  /*7150*/  SHFL.UP PT, R184, R72, 0x1, RZ ;  /* 0x0420000048b87989 */ /* 0x000ea800000e00ff */
[----:B------:R-:W3:Y:S01]  /*7160*/  SHFL.UP PT, R183, R73, 0x1, RZ ;  /* 0x0420000049b77989 */ /* 0x000ee200000e00ff */
[-C--:B0-----:R-:W-:Y:S01]  /*7170*/  FMUL.FTZ R187, R73, R186.reuse ;  /* 0x000000ba49bb7220 */ /* 0x081fe20000410000 */
[----:B------:R-:W-:-:S03]  /*7180*/  FMUL.FTZ R186, R72, R186 ;  /* 0x000000ba48ba7220 */ /* 0x000fc60000410000 */
[CC--:B-1----:R-:W-:Y:S01]  /*7190*/  FFMA.FTZ R188, R72.reuse, R185.reuse, R187 ;  /* 0x000000b948bc7223 */ /* 0x0c2fe200000100bb */
[----:B------:R-:W-:Y:S01]  /*71a0*/  FFMA.FTZ R187, R73, R185, -R186 ;  /* 0x000000b949bb7223 */ /* 0x000fe200000108ba */
[-C--:B--2---:R-:W-:Y:S02]  /*71b0*/  FMUL.FTZ R186, R72, R184.reuse ;  /* 0x000000b848ba7220 */ /* 0x084fe40000410000 */
[----:B------:R-:W-:Y:S01]  /*71c0*/  @P5 FADD.FTZ R75, R75, R188 ;  /* 0x000000bc4b4b5221 */ /* 0x000fe20000010000 */
[C---:B------:R-:W-:Y:S01]  /*71d0*/  FMUL.FTZ R185, R73.reuse, R184 ;  /* 0x000000b849b97220 */ /* 0x040fe20000410000 */
[----:B------:R-:W-:Y:S01]  /*71e0*/  @P5 FADD.FTZ R74, R74, R187 ;  /* 0x000000bb4a4a5221 */ /* 0x000fe20000010000 */
[-C--:B---3--:R-:W-:Y:S02]  /*71f0*/  @P5 FFMA.FTZ R73, R73, R183.reuse, -R186 ;  /* 0x000000b749495223 */ /* 0x088fe400000108ba */
[----:B------:R-:W0:Y:S01]  /*7200*/  SHFL.UP PT, R186, R75, 0x2, RZ ;  /* 0x044000004bba7989 */ /* 0x000e2200000e00ff */
[----:B------:R-:W-:-:S03]  /*7210*/  @P5 FFMA.FTZ R72, R72, R183, R185 ;  /* 0x000000b748485223 */ /* 0x000fc600000100b9 */
[----:B------:R-:W1:Y:S04]  /*7220*/  SHFL.UP PT, R185, R74, 0x2, RZ ;  /* 0x044000004ab97989 */ /* 0x000e6800000e00ff */
[----:B------:R-:W2:Y:S04]  /*7230*/  SHFL.UP PT, R184, R72, 0x2, RZ ;  /* 0x0440000048b87989 */ /* 0x000ea800000e00ff */
[----:B------:R-:W3:Y:S01]  /*7240*/  SHFL.UP PT, R183, R73, 0x2, RZ ;  /* 0x0440000049b77989 */ /* 0x000ee200000e00ff */
[-C--:B0-----:R-:W-:Y:S01]  /*7250*/  FMUL.FTZ R187, R73, R186.reuse ;  /* 0x000000ba49bb7220 */ /* 0x081fe20000410000 */
[----:B------:R-:W-:-:S03]  /*7260*/  FMUL.FTZ R186, R72, R186 ;  /* 0x000000ba48ba7220 */ /* 0x000fc60000410000 */
[-C--:B-1----:R-:W-:Y:S01]  /*7270*/  FFMA.FTZ R188, R72, R185.reuse, R187 ;  /* 0x000000b948bc7223 */ /* 0x082fe200000100bb */
[----:B------:R-:W-:-:S03]  /*7280*/  FFMA.FTZ R187, R73, R185, -R186 ;  /* 0x000000b949bb7223 */ /* 0x000fc600000108ba */
[----:B------:R-:W-:Y:S01]  /*7290*/  @P4 FADD.FTZ R75, R75, R188 ;  /* 0x000000bc4b4b4221 */ /* 0x000fe20000010000 */
[CC--:B--2---:R-:W-:Y:S01]  /*72a0*/  FMUL.FTZ R185, R73.reuse, R184.reuse ;  /* 0x000000b849b97220 */ /* 0x0c4fe20000410000 */
[----:B------:R-:W-:Y:S01]  /*72b0*/  @P4 FADD.FTZ R74, R74, R187 ;  /* 0x000000bb4a4a4221 */ /* 0x000fe20000010000 */
[C---:B------:R-:W-:Y:S02]  /*72c0*/  FMUL.FTZ R184, R72.reuse, R184 ;  /* 0x000000b848b87220 */ /* 0x040fe40000410000 */
[----:B------:R-:W0:Y:S01]  /*72d0*/  SHFL.UP PT, R186, R75, 0x4, RZ ;  /* 0x048000004bba7989 */ /* 0x000e2200000e00ff */
[-C--:B---3--:R-:W-:Y:S01]  /*72e0*/  @P4 FFMA.FTZ R72, R72, R183.reuse, R185 ;  /* 0x000000b748484223 */ /* 0x088fe200000100b9 */
[----:B------:R-:W-:Y:S02]  /*72f0*/  @P4 FFMA.FTZ R73, R73, R183, -R184 ;  /* 0x000000b749494223 */ /* 0x000fe400000108b8 */
[----:B------:R-:W1:Y:S04]  /*7300*/  SHFL.UP PT, R185, R74, 0x4, RZ ;  /* 0x048000004ab97989 */ /* 0x000e6800000e00ff */
[----:B------:R-:W2:Y:S04]  /*7310*/  SHFL.UP PT, R184, R72, 0x4, RZ ;  /* 0x0480000048b87989 */ /* 0x000ea800000e00ff */
[----:B------:R-:W3:Y:S01]  /*7320*/  SHFL.UP PT, R183, R73, 0x4, RZ ;  /* 0x0480000049b77989 */ /* 0x000ee200000e00ff */
[-C--:B0-----:R-:W-:Y:S01]  /*7330*/  FMUL.FTZ R188, R72, R186.reuse ;  /* 0x000000ba48bc7220 */ /* 0x081fe20000410000 */
[----:B------:R-:W-:-:S03]  /*7340*/  FMUL.FTZ R189, R73, R186 ;  /* 0x000000ba49bd7220 */ /* 0x000fc60000410000 */
[CC--:B-1----:R-:W-:Y:S01]  /*7350*/  FFMA.FTZ R187, R73.reuse, R185.reuse, -R188 ;  /* 0x000000b949bb7223 */ /* 0x0c2fe200000108bc */
[C---:B------:R-:W-:Y:S01]  /*7360*/  FFMA.FTZ R188, R72.reuse, R185, R189 ;  /* 0x000000b948bc7223 */ /* 0x040fe200000100bd */
[-C--:B--2---:R-:W-:Y:S01]  /*7370*/  FMUL.FTZ R186, R72, R184.reuse ;  /* 0x000000b848ba7220 */ /* 0x084fe20000410000 */
[----:B------:R-:W-:Y:S02]  /*7380*/  FMUL.FTZ R184, R73, R184 ;  /* 0x000000b849b87220 */ /* 0x000fe40000410000 */
[----:B------:R-:W-:Y:S01]  /*7390*/  @P3 FADD.FTZ R75, R75, R188 ;  /* 0x000000bc4b4b3221 */ /* 0x000fe20000010000 */
[----:B------:R-:W-:Y:S01]  /*73a0*/  @P3 FADD.FTZ R74, R74, R187 ;  /* 0x000000bb4a4a3221 */ /* 0x000fe20000010000 */
[-C--:B---3--:R-:W-:Y:S01]  /*73b0*/  @P3 FFMA.FTZ R73, R73, R183.reuse, -R186 ;  /* 0x000000b749493223 */ /* 0x088fe200000108ba */
[----:B------:R-:W-:Y:S02]  /*73c0*/  @P3 FFMA.FTZ R72, R72, R183, R184 ;  /* 0x000000b748483223 */ /* 0x000fe400000100b8 */
[----:B------:R-:W0:Y:S04]  /*73d0*/  SHFL.UP PT, R186, R75, 0x8, RZ ;  /* 0x050000004bba7989 */ /* 0x000e2800000e00ff */
[----:B------:R-:W1:Y:S04]  /*73e0*/  SHFL.UP PT, R184, R72, 0x8, RZ ;  /* 0x0500000048b87989 */ /* 0x000e6800000e00ff */
[----:B------:R-:W2:Y:S04]  /*73f0*/  SHFL.UP PT, R185, R74, 0x8, RZ ;  /* 0x050000004ab97989 */ /* 0x000ea800000e00ff */
[----:B------:R-:W3:Y:S01]  /*7400*/  SHFL.UP PT, R183, R73, 0x8, RZ ;  /* 0x0500000049b77989 */ /* 0x000ee200000e00ff */
[CC--:B0-----:R-:W-:Y:S01]  /*7410*/  FMUL.FTZ R188, R72.reuse, R186.reuse ;  /* 0x000000ba48bc7220 */ /* 0x0c1fe20000410000 */
[C---:B------:R-:W-:Y:S01]  /*7420*/  FMUL.FTZ R189, R73.reuse, R186 ;  /* 0x000000ba49bd7220 */ /* 0x040fe20000410000 */
[CC--:B-1----:R-:W-:Y:S01]  /*7430*/  FMUL.FTZ R186, R72.reuse, R184.reuse ;  /* 0x000000b848ba7220 */ /* 0x0c2fe20000410000 */
[C---:B------:R-:W-:Y:S01]  /*7440*/  FMUL.FTZ R184, R73.reuse, R184 ;  /* 0x000000b849b87220 */ /* 0x040fe20000410000 */
[CC--:B--2---:R-:W-:Y:S01]  /*7450*/  FFMA.FTZ R187, R73.reuse, R185.reuse, -R188 ;  /* 0x000000b949bb7223 */ /* 0x0c4fe200000108bc */
[C---:B------:R-:W-:Y:S01]  /*7460*/  FFMA.FTZ R188, R72.reuse, R185, R189 ;  /* 0x000000b948bc7223 */ /* 0x040fe200000100bd */
[-C--:B---3--:R-:W-:Y:S01]  /*7470*/  @P2 FFMA.FTZ R73, R73, R183.reuse, -R186 ;  /* 0x000000b749492223 */ /* 0x088fe200000108ba */
[----:B------:R-:W-:Y:S01]  /*7480*/  @P2 FFMA.FTZ R72, R72, R183, R184 ;  /* 0x000000b748482223 */ /* 0x000fe200000100b8 */
[----:B------:R-:W-:Y:S01]  /*7490*/  @P2 FADD.FTZ R74, R74, R187 ;  /* 0x000000bb4a4a2221 */ /* 0x000fe20000010000 */
[----:B------:R-:W-:-:S02]  /*74a0*/  @P2 FADD.FTZ R75, R75, R188 ;  /* 0x000000bc4b4b2221 */ /* 0x000fc40000010000 */
[----:B------:R0:W1:Y:S04]  /*74b0*/  SHFL.UP PT, R183, R73, 0x10, RZ ;  /* 0x0600000049b77989 */ /* 0x00006800000e00ff */
[----:B------:R0:W2:Y:S04]  /*74c0*/  SHFL.UP PT, R184, R72, 0x10, RZ ;  /* 0x0600000048b87989 */ /* 0x0000a800000e00ff */
[----:B------:R0:W3:Y:S04]  /*74d0*/  SHFL.UP PT, R185, R74, 0x10, RZ ;  /* 0x060000004ab97989 */ /* 0x0000e800000e00ff */
[----:B------:R0:W0:Y:S02]  /*74e0*/  SHFL.UP PT, R186, R75, 0x10, RZ ;  /* 0x060000004bba7989 */ /* 0x00002400000e00ff */
.L_x_908:
[----:B------:R-:W-:Y:S01]  /*74f0*/  ISETP.GE.AND P2, PT, R105, 0x10, PT ;  /* 0x000000106900780c */ /* 0x000fe20003f46270 */
[CC--:B0-----:R-:W-:Y:S01]  /*7500*/  FMUL.FTZ R188, R72.reuse, R186.reuse ;  /* 0x000000ba48bc7220 */ /* 0x0c1fe20000410000 */
[C---:B------:R-:W-:Y:S01]  /*7510*/  FMUL.FTZ R189, R73.reuse, R186 ;  /* 0x000000ba49bd7220 */ /* 0x040fe20000410000 */
[CC--:B--2---:R-:W-:Y:S01]  /*7520*/  FMUL.FTZ R186, R72.reuse, R184.reuse ;  /* 0x000000b848ba7220 */ /* 0x0c4fe20000410000 */
[----:B------:R-:W-:Y:S01]  /*7530*/  UMOV UR29, 0xffffffff ;  /* 0xffffffff001d7882 */ /* 0x000fe20000000000 */
[CC--:B---3--:R-:W-:Y:S01]  /*7540*/  FFMA.FTZ R187, R73.reuse, R185.reuse, -R188 ;  /* 0x000000b949bb7223 */ /* 0x0c8fe200000108bc */
[----:B------:R-:W-:Y:S01]  /*7550*/  FMUL.FTZ R184, R73, R184 ;  /* 0x000000b849b87220 */ /* 0x000fe20000410000 */
[----:B------:R-:W-:-:S06]  /*7560*/  FFMA.FTZ R188, R72, R185, R189 ;  /* 0x000000b948bc7223 */ /* 0x000fcc00000100bd */
[-C--:B-1----:R-:W-:Y:S01]  /*7570*/  @P2 FFMA.FTZ R73, R73, R183.reuse, -R186 ;  /* 0x000000b749492223 */ /* 0x082fe200000108ba */
[----:B------:R-:W-:Y:S01]  /*7580*/  @P2 FFMA.FTZ R72, R72, R183, R184 ;  /* 0x000000b748482223 */ /* 0x000fe200000100b8 */
[----:B------:R-:W-:Y:S01]  /*7590*/  @P2 FADD.FTZ R74, R74, R187 ;  /* 0x000000bb4a4a2221 */ /* 0x000fe20000010000 */
[----:B------:R-:W-:Y:S01]  /*75a0*/  @P2 FADD.FTZ R75, R75, R188 ;  /* 0x000000bc4b4b2221 */ /* 0x000fe20000010000 */
[----:B------:R-:W-:Y:S06]  /*75b0*/  BRA.DIV UR29, `(.L_x_788) ;  /* 0x000000861d287947 */ /* 0x000fec000b800000 */
.L_x_911:
[----:B------:R-:W-:-:S03]  /*75c0*/  UMOV UR29, 0xffffffff ;  /* 0xffffffff001d7882 */ /* 0x000fc60000000000 */
[----:B------:R-:W-:Y:S05]  /*75d0*/  BRA.DIV UR29, `(.L_x_789) ;  /* 0x000000861d487947 */ /* 0x000fea000b800000 */
.L_x_914:
[----:B------:R-:W-:-:S03]  /*75e0*/  UMOV UR29, 0xffffffff ;  /* 0xffffffff001d7882 */ /* 0x000fc60000000000 */
[----:B------:R-:W-:Y:S05]  /*75f0*/  BRA.DIV UR29, `(.L_x_790) ;  /* 0x000000861d687947 */ /* 0x000fea000b800000 */
.L_x_917:
[----:B------:R-:W-:-:S03]  /*7600*/  UMOV UR29, 0xffffffff ;  /* 0xffffffff001d7882 */ /* 0x000fc60000000000 */
[----:B------:R-:W-:Y:S05]  /*7610*/  BRA.DIV UR29, `(.L_x_791) ;  /* 0x000000861d887947 */ /* 0x000fea000b800000 */
.L_x_920:
[----:B------:R-:W-:-:S03]  /*7620*/  UMOV UR29, 0xffffffff ;  /* 0xffffffff001d7882 */ /* 0x000fc60000000000 */
[----:B------:R-:W-:Y:S05]  /*7630*/  BRA.DIV UR29, `(.L_x_792) ;  /* 0x000000861da87947 */ /* 0x000fea000b800000 */
[----:B-----5:R0:W1:Y:S04]  /*7640*/  SHFL.IDX PT, R184, R77, RZ, 0x1f ;  /* 0x00001fff4db87589 */ /* 0x02006800000e0000 */
[----:B------:R-:W2:Y:S04]  /*7650*/  SHFL.IDX PT, R76, R76, RZ, 0x1f ;  /* 0x00001fff4c4c7589 */ /* 0x000ea800000e0000 */
[----:B------:R-:W3:Y:S04]  /*7660*/  SHFL.IDX PT, R78, R78, RZ, 0x1f ;  /* 0x00001fff4e4e7589 */ /* 0x000ee800000e0000 */
[----:B------:R-:W0:Y:S04]  /*7670*/  SHFL.IDX PT, R79, R79, RZ, 0x1f ;  /* 0x00001fff4f4f7589 */ /* 0x000e2800000e0000 */
[----:B------:R-:W0:Y:S04]  /*7680*/  SHFL.UP PT, R73, R73, 0x1, RZ ;  /* 0x0420000049497989 */ /* 0x000e2800000e00ff */
[----:B------:R0:W0:Y:S04]  /*7690*/  SHFL.UP PT, R183, R72, 0x1, RZ ;  /* 0x0420000048b77989 */ /* 0x00002800000e00ff */
[----:B------:R-:W0:Y:S04]  /*76a0*/  SHFL.UP PT, R74, R74, 0x1, RZ ;  /* 0x042000004a4a7989 */ /* 0x000e2800000e00ff */
[----:B-12---:R-:W0:Y:S02]  /*76b0*/  SHFL.UP PT, R75, R75, 0x1, RZ ;  /* 0x042000004b4b7989 */ /* 0x006e2400000e00ff */
.L_x_930:
[-C--:B0-----:R-:W-:Y:S01]  /*76c0*/  FMUL.FTZ R186, R73, R79.reuse ;  /* 0x0000004f49ba7220 */ /* 0x081fe20000410000 */
[----:B------:R-:W-:-:S03]  /*76d0*/  FMUL.FTZ R72, R183, R79 ;  /* 0x0000004fb7487220 */ /* 0x000fc60000410000 */
[-C--:B---3--:R-:W-:Y:S01]  /*76e0*/  FFMA.FTZ R186, R183, R78.reuse, R186 ;  /* 0x0000004eb7ba7223 */ /* 0x088fe200000100ba */
        /* <DEDUP_REMOVED lines=42> */
.L_x_786:
[----:B0-----:R-:W0:Y:S01]  /*7990*/  S2R R182, SR_TID.X ;  /* 0x0000000000b67919 */ /* 0x001e220000002100 */
[----:B------:R-:W-:Y:S05]  /*79a0*/  WARPSYNC.ALL ;  /* 0x0000000000007948 */ /* 0x000fea0003800000 */
[----:B0-----:R-:W-:Y:S01]  /*79b0*/  LOP3.LUT P0, RZ, R182, 0x1f, RZ, 0xc0, !PT ;  /* 0x0000001fb6ff7812 */ /* 0x001fe2000780c0ff */
[----:B------:R-:W-:Y:S01]  /*79c0*/  FMUL.FTZ R63, R162, UR49 ;  /* 0x00000031a23f7c20 */ /* 0x000fe20008410000 */
[CC--:B-1-3--:R-:W-:Y:S01]  /*79d0*/  FMUL.FTZ R61, R179.reuse, R107.reuse ;  /* 0x0000006bb33d7220 */ /* 0x0cafe20000410000 */
[----:B------:R-:W-:Y:S01]  /*79e0*/  FMUL.FTZ R62, R180, R107 ;  /* 0x0000006bb43e7220 */ /* 0x000fe20000410000 */
[----:B------:R-:W-:Y:S01]  /*79f0*/  FMUL.FTZ R64, R164, UR49 ;  /* 0x00000031a4407c20 */ /* 0x000fe20008410000 */
[----:B------:R-:W-:Y:S01]  /*7a00*/  FFMA.FTZ R226, R154, UR48, -R63 ;  /* 0x000000309ae27c23 */ /* 0x000fe2000801083f */
[C---:B------:R-:W-:Y:S01]  /*7a10*/  FFMA.FTZ R60, R180.reuse, R106, -R61 ;  /* 0x0000006ab43c7223 */ /* 0x040fe2000001083d */
[C---:B------:R-:W-:Y:S01]  /*7a20*/  FMUL.FTZ R63, R179.reuse, R178 ;  /* 0x000000b2b33f7220 */ /* 0x040fe20000410000 */
[----:B------:R-:W-:Y:S01]  /*7a30*/  FFMA.FTZ R62, -R179, R106, -R62 ;  /* 0x0000006ab33e7223 */ /* 0x000fe2000001093e */
[----:B------:R-:W-:Y:S01]  /*7a40*/  FMUL.FTZ R61, R3, R226 ;  /* 0x000000e2033d7220 */ /* 0x000fe20000410000 */
[----:B------:R-:W-:Y:S01]  /*7a50*/  FMUL.FTZ R66, R117, R60 ;  /* 0x0000003c75427220 */ /* 0x000fe20000410000 */
[----:B------:R-:W-:Y:S01]  /*7a60*/  FFMA.FTZ R203, R155, UR48, -R64 ;  /* 0x000000309bcb7c23 */ /* 0x000fe20008010840 */
[-C--:B------:R-:W-:Y:S01]  /*7a70*/  FMUL.FTZ R65, R117, R62.reuse ;  /* 0x0000003e75417220 */ /* 0x080fe20000410000 */
[-C--:B------:R-:W-:Y:S01]  /*7a80*/  FFMA.FTZ R63, R180, R61.reuse, R63 ;  /* 0x0000003db43f7223 */ /* 0x080fe2000001003f */
[----:B------:R-:W-:Y:S01]  /*7a90*/  FMUL.FTZ R61, R179, R61 ;  /* 0x0000003db33d7220 */ /* 0x000fe20000410000 */
[C---:B------:R-:W-:Y:S01]  /*7aa0*/  FFMA.FTZ R67, R109.reuse, R62, -R66 ;  /* 0x0000003e6d437223 */ /* 0x040fe20000010842 */
[----:B------:R-:W-:Y:S01]  /*7ab0*/  FFMA.FTZ R65, R109, R60, R65 ;  /* 0x0000003c6d417223 */ /* 0x000fe20000010041 */
[----:B------:R-:W-:Y:S01]  /*7ac0*/  FFMA.FTZ R60, R4, R203, R63 ;  /* 0x000000cb043c7223 */ /* 0x000fe2000001003f */
[----:B------:R-:W-:Y:S01]  /*7ad0*/  FFMA.FTZ R62, R180, R178, -R61 ;  /* 0x000000b2b43e7223 */ /* 0x000fe2000001083d */
[C---:B------:R-:W-:Y:S01]  /*7ae0*/  FMUL.FTZ R61, R110.reuse, R67 ;  /* 0x000000436e3d7220 */ /* 0x040fe20000410000 */
[-C--:B------:R-:W-:Y:S01]  /*7af0*/  FMUL.FTZ R68, R110, R65.reuse ;  /* 0x000000416e447220 */ /* 0x080fe20000410000 */
[----:B------:R-:W-:Y:S01]  /*7b00*/  FMUL.FTZ R64, R117, R60 ;  /* 0x0000003c75407220 */ /* 0x000fe20000410000 */
[----:B------:R-:W-:Y:S01]  /*7b10*/  FADD.FTZ R62, R177, R62 ;  /* 0x0000003eb13e7221 */ /* 0x000fe20000010000 */
[C---:B------:R-:W-:Y:S01]  /*7b20*/  FFMA.FTZ R66, R138.reuse, R65, R61 ;  /* 0x000000418a427223 */ /* 0x040fe2000001003d */
[----:B------:R-:W-:Y:S01]  /*7b30*/  FMUL.FTZ R201, R165, UR49 ;  /* 0x00000031a5c97c20 */ /* 0x000fe20008410000 */
[----:B------:R-:W-:Y:S01]  /*7b40*/  FFMA.FTZ R68, R138, R67, -R68 ;  /* 0x000000438a447223 */ /* 0x000fe20000010844 */
[-C--:B------:R-:W-:Y:S01]  /*7b50*/  FMUL.FTZ R61, R117, R62.reuse ;  /* 0x0000003e753d7220 */ /* 0x080fe20000410000 */
[----:B------:R-:W-:Y:S01]  /*7b60*/  FFMA.FTZ R64, R109, R62, -R64 ;  /* 0x0000003e6d407223 */ /* 0x000fe20000010840 */
[----:B------:R-:W-:Y:S01]  /*7b70*/  FFMA.FTZ R201, R156, UR48, -R201 ;  /* 0x000000309cc97c23 */ /* 0x000fe200080108c9 */
[----:B------:R-:W-:Y:S01]  /*7b80*/  FMUL.FTZ R62, R119, R68 ;  /* 0x00000044773e7220 */ /* 0x000fe20000410000 */
[----:B------:R-:W-:Y:S01]  /*7b90*/  FFMA.FTZ R60, R109, R60, R61 ;  /* 0x0000003c6d3c7223 */ /* 0x000fe2000001003d */
[-C--:B------:R-:W-:Y:S01]  /*7ba0*/  FMUL.FTZ R61, R119, R66.reuse ;  /* 0x00000042773d7220 */ /* 0x080fe20000410000 */
[----:B------:R-:W-:Y:S01]  /*7bb0*/  FADD.FTZ R63, R171, R64 ;  /* 0x00000040ab3f7221 */ /* 0x000fe20000010000 */
[C---:B------:R-:W-:Y:S01]  /*7bc0*/  FFMA.FTZ R62, R137.reuse, R66, R62 ;  /* 0x00000042893e7223 */ /* 0x040fe2000001003e */
[----:B------:R-:W-:Y:S01]  /*7bd0*/  FMUL.FTZ R200, R166, UR49 ;  /* 0x00000031a6c87c20 */ /* 0x000fe20008410000 */
[----:B------:R-:W-:Y:S01]  /*7be0*/  FFMA.FTZ R68, R137, R68, -R61 ;  /* 0x0000004489447223 */ /* 0x000fe2000001083d */
[----:B------:R-:W-:Y:S01]  /*7bf0*/  FFMA.FTZ R61, R5, R201, R60 ;  /* 0x000000c9053d7223 */ /* 0x000fe2000001003c */
[----:B------:R-:W-:Y:S01]  /*7c00*/  FMUL.FTZ R65, R110, R63 ;  /* 0x0000003f6e417220 */ /* 0x000fe20000410000 */
[C---:B------:R-:W-:Y:S01]  /*7c10*/  FMUL.FTZ R69, R111.reuse, R62 ;  /* 0x0000003e6f457220 */ /* 0x040fe20000410000 */
[-C--:B------:R-:W-:Y:S01]  /*7c20*/  FMUL.FTZ R67, R111, R68.reuse ;  /* 0x000000446f437220 */ /* 0x080fe20000410000 */
[----:B------:R-:W-:Y:S01]  /*7c30*/  FFMA.FTZ R200, R157, UR48, -R200 ;  /* 0x000000309dc87c23 */ /* 0x000fe200080108c8 */
        /* <DEDUP_REMOVED lines=8> */
[----:B------:R-:W-:Y:S01]  /*7cc0*/  FMUL.FTZ R199, R167, UR49 ;  /* 0x00000031a7c77c20 */ /* 0x000fe20008410000 */
[----:B------:R-:W-:Y:S01]  /*7cd0*/  FADD.FTZ R62, R172, R61 ;  /* 0x0000003dac3e7221 */ /* 0x000fe20000010000 */
[----:B------:R-:W-:Y:S01]  /*7ce0*/  FFMA.FTZ R63, R135, R67, R64 ;  /* 0x00000043873f7223 */ /* 0x000fe20000010040 */
[----:B------:R-:W-:Y:S01]  /*7cf0*/  FMUL.FTZ R64, R119, R60 ;  /* 0x0000003c77407220 */ /* 0x000fe20000410000 */
[----:B------:R-:W-:Y:S01]  /*7d00*/  FFMA.FTZ R66, R135, R69, -R66 ;  /* 0x0000004587427223 */ /* 0x000fe20000010842 */
[-C--:B------:R-:W-:Y:S01]  /*7d10*/  FMUL.FTZ R61, R119, R62.reuse ;  /* 0x0000003e773d7220 */ /* 0x080fe20000410000 */
[----:B------:R-:W-:Y:S01]  /*7d20*/  FFMA.FTZ R199, R158, UR48, -R199 ;  /* 0x000000309ec77c23 */ /* 0x000fe200080108c7 */
[C---:B------:R-:W-:Y:S01]  /*7d30*/  FFMA.FTZ R64, R137.reuse, R62, -R64 ;  /* 0x0000003e89407223 */ /* 0x040fe20000010840 */
[C---:B------:R-:W-:Y:S01]  /*7d40*/  FMUL.FTZ R62, R134.reuse, R66 ;  /* 0x00000042863e7220 */ /* 0x040fe20000410000 */
[----:B------:R-:W-:Y:S01]  /*7d50*/  FFMA.FTZ R60, R137, R60, R61 ;  /* 0x0000003c893c7223 */ /* 0x000fe2000001003d */
[----:B------:R-:W-:Y:S01]  /*7d60*/  BAR.SYNC.DEFER_BLOCKING 0x0 ;  /* 0x0000000000007b1d */ /* 0x000fe20000010000 */
[----:B------:R-:W-:Y:S01]  /*7d70*/  FADD.FTZ R64, R173, R64 ;  /* 0x00000040ad407221 */ /* 0x000fe20000010000 */
[----:B------:R-:W-:Y:S01]  /*7d80*/  FMUL.FTZ R65, R134, R63 ;  /* 0x0000003f86417220 */ /* 0x000fe20000410000 */
[----:B------:R-:W-:Y:S01]  /*7d90*/  FFMA.FTZ R60, R7, R199, R60 ;  /* 0x000000c7073c7223 */ /* 0x000fe2000001003c */
[----:B------:R-:W-:Y:S01]  /*7da0*/  FFMA.FTZ R62, R133, R63, R62 ;  /* 0x0000003f853e7223 */ /* 0x000fe2000001003e */
[----:B------:R-:W-:Y:S01]  /*7db0*/  FMUL.FTZ R61, R111, R64 ;  /* 0x000000406f3d7220 */ /* 0x000fe20000410000 */
[----:B------:R-:W-:Y:S01]  /*7dc0*/  FFMA.FTZ R65, R133, R66, -R65 ;  /* 0x0000004285417223 */ /* 0x000fe20000010841 */
[-C--:B------:R-:W-:Y:S01]  /*7dd0*/  FMUL.FTZ R63, R111, R60.reuse ;  /* 0x0000003c6f3f7220 */ /* 0x080fe20000410000 */
[----:B------:R-:W-:Y:S01]  /*7de0*/  FMUL.FTZ R198, R168, UR49 ;  /* 0x00000031a8c67c20 */ /* 0x000fe20008410000 */
[----:B------:R-:W-:Y:S01]  /*7df0*/  FFMA.FTZ R61, R136, R60, R61 ;  /* 0x0000003c883d7223 */ /* 0x000fe2000001003d */
[----:B------:R-:W-:Y:S01]  /*7e00*/  FMUL.FTZ R60, R132, R65 ;  /* 0x00000041843c7220 */ /* 0x000fe20000410000 */
[----:B------:R-:W-:Y:S01]  /*7e10*/  FFMA.FTZ R63, R136, R64, -R63 ;  /* 0x00000040883f7223 */ /* 0x000fe2000001083f */
[----:B------:R-:W-:Y:S01]  /*7e20*/  FFMA.FTZ R198, R159, UR48, -R198 ;  /* 0x000000309fc67c23 */ /* 0x000fe200080108c6 */
[----:B------:R-:W-:Y:S01]  /*7e30*/  MOV R66, UR46 ;  /* 0x0000002e00427c02 */ /* 0x000fe20008000f00 */
[----:B------:R-:W-:Y:S01]  /*7e40*/  FFMA.FTZ R64, R113, R62, R60 ;  /* 0x0000003e71407223 */ /* 0x000fe2000001003c */
[----:B------:R-:W-:Y:S01]  /*7e50*/  FADD.FTZ R63, R174, R63 ;  /* 0x0000003fae3f7221 */ /* 0x000fe20000010000 */
[----:B------:R-:W-:Y:S01]  /*7e60*/  FFMA.FTZ R61, R8, R198, R61 ;  /* 0x000000c6083d7223 */ /* 0x000fe2000001003d */
[----:B------:R-:W-:Y:S01]  /*7e70*/  FMUL.FTZ R197, R169, UR49 ;  /* 0x00000031a9c57c20 */ /* 0x000fe20008410000 */
[----:B------:R-:W-:Y:S01]  /*7e80*/  ISETP.LE.OR P0, PT, R66, UR20, P0 ;  /* 0x0000001442007c0c */ /* 0x000fe20008703670 */
[----:B------:R-:W-:Y:S01]  /*7e90*/  FMUL.FTZ R60, R112, R63 ;  /* 0x0000003f703c7220 */ /* 0x000fe20000410000 */
[----:B------:R-:W-:Y:S01]  /*7ea0*/  FMUL.FTZ R66, R132, R62 ;  /* 0x0000003e84427220 */ /* 0x000fe20000410000 */
[-C--:B------:R-:W-:Y:S01]  /*7eb0*/  FMUL.FTZ R62, R112, R61.reuse ;  /* 0x0000003d703e7220 */ /* 0x080fe20000410000 */
[----:B------:R-:W-:Y:S01]  /*7ec0*/  FFMA.FTZ R197, R160, UR48, -R197 ;  /* 0x00000030a0c57c23 */ /* 0x000fe200080108c5 */
[----:B------:R-:W-:Y:S01]  /*7ed0*/  FFMA.FTZ R60, R135, R61, R60 ;  /* 0x0000003d873c7223 */ /* 0x000fe2000001003c */
[----:B------:R-:W-:Y:S01]  /*7ee0*/  FFMA.FTZ R67, R113, R65, -R66 ;  /* 0x0000004171437223 */ /* 0x000fe20000010842 */
[----:B------:R-:W-:Y:S01]  /*7ef0*/  FFMA.FTZ R62, R135, R63, -R62 ;  /* 0x0000003f873e7223 */ /* 0x000fe2000001083e */
[CC--:B------:R-:W-:Y:S01]  /*7f00*/  FMUL.FTZ R70, R128.reuse, R64.reuse ;  /* 0x0000004080467220 */ /* 0x0c0fe20000410000 */
[----:B------:R-:W-:Y:S01]  /*7f10*/  FFMA.FTZ R63, R9, R197, R60 ;  /* 0x000000c5093f7223 */ /* 0x000fe2000001003c */
[----:B------:R-:W-:Y:S01]  /*7f20*/  FMUL.FTZ R66, R128, R67 ;  /* 0x0000004380427220 */ /* 0x000fe20000410000 */
[----:B------:R-:W0:Y:S01]  /*7f30*/  LDS.64 R60, [R181+0x8478] ;  /* 0x00847800b53c7984 */ /* 0x000e220000000a00 */
[----:B------:R-:W-:Y:S01]  /*7f40*/  FADD.FTZ R62, R175, R62 ;  /* 0x0000003eaf3e7221 */ /* 0x000fe20000010000 */
[----:B------:R-:W-:Y:S01]  /*7f50*/  FMUL.FTZ R196, R170, UR49 ;  /* 0x00000031aac47c20 */ /* 0x000fe20008410000 */
[C---:B------:R-:W-:Y:S01]  /*7f60*/  FFMA.FTZ R68, R131.reuse, R64, R66 ;  /* 0x0000004083447223 */ /* 0x040fe20000010042 */
[C---:B------:R-:W-:Y:S01]  /*7f70*/  FMUL.FTZ R66, R134.reuse, R63 ;  /* 0x0000003f86427220 */ /* 0x040fe20000410000 */
[-C--:B------:R-:W-:Y:S01]  /*7f80*/  FMUL.FTZ R64, R134, R62.reuse ;  /* 0x0000003e86407220 */ /* 0x080fe20000410000 */
[----:B------:R-:W-:Y:S01]  /*7f90*/  FFMA.FTZ R70, R131, R67, -R70 ;  /* 0x0000004383467223 */ /* 0x000fe20000010846 */
[----:B------:R-:W-:Y:S01]  /*7fa0*/  FFMA.FTZ R196, R161, UR48, -R196 ;  /* 0x00000030a1c47c23 */ /* 0x000fe200080108c4 */
[C---:B------:R-:W-:Y:S01]  /*7fb0*/  FFMA.FTZ R65, R133.reuse, R62, -R66 ;  /* 0x0000003e85417223 */ /* 0x040fe20000010842 */
[----:B------:R-:W-:Y:S01]  /*7fc0*/  FFMA.FTZ R63, R133, R63, R64 ;  /* 0x0000003f853f7223 */ /* 0x000fe20000010040 */
[----:B------:R-:W-:Y:S01]  /*7fd0*/  FMUL.FTZ R64, R130, R70 ;  /* 0x0000004682407220 */ /* 0x000fe20000410000 */
[C---:B------:R-:W-:Y:S01]  /*7fe0*/  FMUL.FTZ R69, R139.reuse, UR48 ;  /* 0x000000308b457c20 */ /* 0x040fe20008410000 */
[----:B------:R-:W-:Y:S01]  /*7ff0*/  FADD.FTZ R65, R176, R65 ;  /* 0x00000041b0417221 */ /* 0x000fe20000010000 */
[----:B------:R-:W-:Y:S01]  /*8000*/  FFMA.FTZ R63, R10, R196, R63 ;  /* 0x000000c40a3f7223 */ /* 0x000fe2000001003f */
[----:B------:R-:W-:Y:S01]  /*8010*/  FMUL.FTZ R195, R139, UR49 ;  /* 0x000000318bc37c20 */ /* 0x000fe20008410000 */
[-C--:B------:R-:W-:Y:S01]  /*8020*/  FFMA.FTZ R67, R129, R68.reuse, R64 ;  /* 0x0000004481437223 */ /* 0x080fe20000010040 */
[----:B------:R-:W-:Y:S01]  /*8030*/  FMUL.FTZ R62, R132, R65 ;  /* 0x00000041843e7220 */ /* 0x000fe20000410000 */
[----:B------:R-:W-:Y:S01]  /*8040*/  FMUL.FTZ R68, R130, R68 ;  /* 0x0000004482447220 */ /* 0x000fe20000410000 */
[-C--:B------:R-:W-:Y:S01]  /*8050*/  FMUL.FTZ R64, R132, R63.reuse ;  /* 0x0000003f84407220 */ /* 0x080fe20000410000 */
[C---:B------:R-:W-:Y:S01]  /*8060*/  FFMA.FTZ R66, R140.reuse, UR49, R69 ;  /* 0x000000318c427c23 */ /* 0x040fe20008010045 */
[----:B------:R-:W-:Y:S01]  /*8070*/  FFMA.FTZ R62, R113, R63, R62 ;  /* 0x0000003f713e7223 */ /* 0x000fe2000001003e */
[----:B------:R-:W-:Y:S01]  /*8080*/  FFMA.FTZ R195, R140, UR48, -R195 ;  /* 0x000000308cc37c23 */ /* 0x000fe200080108c3 */
[----:B------:R-:W-:Y:S01]  /*8090*/  FFMA.FTZ R68, R129, R70, -R68 ;  /* 0x0000004681447223 */ /* 0x000fe20000010844 */
[----:B------:R-:W-:Y:S01]  /*80a0*/  FFMA.FTZ R64, R113, R65, -R64 ;  /* 0x0000004171407223 */ /* 0x000fe20000010840 */
[C---:B------:R-:W-:Y:S01]  /*80b0*/  FMUL.FTZ R63, R11.reuse, -R66 ;  /* 0x800000420b3f7220 */ /* 0x040fe20000410000 */
[----:B------:R-:W-:Y:S01]  /*80c0*/  FFMA.FTZ R62, R11, R195, R62 ;  /* 0x000000c30b3e7223 */ /* 0x000fe2000001003e */
[----:B----4-:R-:W-:Y:S01]  /*80d0*/  FMUL.FTZ R65, R141, UR48 ;  /* 0x000000308d417c20 */ /* 0x010fe20008410000 */
[----:B------:R-:W-:Y:S01]  /*80e0*/  FMUL.FTZ R70, R114, R68 ;  /* 0x0000004472467220 */ /* 0x000fe20000410000 */
[----:B------:R-:W-:Y:S01]  /*80f0*/  FADD.FTZ R64, R63, R64 ;  /* 0x000000403f407221 */ /* 0x000fe20000010000 */
[----:B------:R-:W-:Y:S01]  /*8100*/  FMUL.FTZ R66, R128, R62 ;  /* 0x0000003e80427220 */ /* 0x000fe20000410000 */
[----:B--2---:R-:W-:Y:S01]  /*8110*/  FFMA.FTZ R65, R142, UR49, R65 ;  /* 0x000000318e417c23 */ /* 0x004fe20008010041 */
[-C--:B------:R-:W-:Y:S01]  /*8120*/  FFMA.FTZ R69, R125, R67.reuse, R70 ;  /* 0x000000437d457223 */ /* 0x080fe20000010046 */
[----:B------:R-:W-:Y:S01]  /*8130*/  FMUL.FTZ R70, R114, R67 ;  /* 0x0000004372467220 */ /* 0x000fe20000410000 */
[-C--:B------:R-:W-:Y:S01]  /*8140*/  FFMA.FTZ R66, R131, R64.reuse, -R66 ;  /* 0x0000004083427223 */ /* 0x080fe20000010842 */
[----:B------:R-:W-:Y:S01]  /*8150*/  FMUL.FTZ R64, R128, R64 ;  /* 0x0000004080407220 */ /* 0x000fe20000410000 */
[----:B------:R-:W-:Y:S01]  /*8160*/  FMUL.FTZ R63, R141, UR49 ;  /* 0x000000318d3f7c20 */ /* 0x000fe20008410000 */
[----:B------:R-:W-:Y:S01]  /*8170*/  FMUL.FTZ R71, R12, -R65 ;  /* 0x800000410c477220 */ /* 0x000fe20000410000 */
[----:B------:R-:W-:Y:S01]  /*8180*/  FFMA.FTZ R67, R125, R68, -R70 ;  /* 0x000000447d437223 */ /* 0x000fe20000010846 */
[----:B------:R-:W-:Y:S01]  /*8190*/  FFMA.FTZ R65, R131, R62, R64 ;  /* 0x0000003e83417223 */ /* 0x000fe20000010040 */
[----:B------:R-:W-:Y:S01]  /*81a0*/  FFMA.FTZ R194, R142, UR48, -R63 ;  /* 0x000000308ec27c23 */ /* 0x000fe2000801083f */
[----:B0-----:R-:W-:Y:S01]  /*81b0*/  FMUL.FTZ R62, R127, R60 ;  /* 0x0000003c7f3e7220 */ /* 0x001fe20000410000 */
[----:B------:R-:W-:Y:S01]  /*81c0*/  FADD.FTZ R66, R71, R66 ;  /* 0x0000004247427221 */ /* 0x000fe20000010000 */
[----:B------:R-:W-:Y:S01]  /*81d0*/  FMUL.FTZ R63, R127, R61 ;  /* 0x0000003d7f3f7220 */ /* 0x000fe20000410000 */
[----:B------:R-:W-:Y:S01]  /*81e0*/  FMUL.FTZ R71, R118, R67 ;  /* 0x0000004376477220 */ /* 0x000fe20000410000 */
[----:B------:R-:W-:Y:S01]  /*81f0*/  FFMA.FTZ R62, R126, R61, R62 ;  /* 0x0000003d7e3e7223 */ /* 0x000fe2000001003e */
[----:B------:R-:W-:Y:S01]  /*8200*/  FFMA.FTZ R65, R12, R194, R65 ;  /* 0x000000c20c417223 */ /* 0x000fe20000010041 */
[----:B------:R-:W-:Y:S01]  /*8210*/  FFMA.FTZ R204, R126, R60, -R63 ;  /* 0x0000003c7ecc7223 */ /* 0x000fe2000001083f */
[-C--:B------:R-:W-:Y:S01]  /*8220*/  FFMA.FTZ R68, R124, R69.reuse, R71 ;  /* 0x000000457c447223 */ /* 0x080fe20000010047 */
[----:B------:R-:W-:Y:S01]  /*8230*/  FMUL.FTZ R69, R118, R69 ;  /* 0x0000004576457220 */ /* 0x000fe20000410000 */
[----:B------:R-:W-:Y:S01]  /*8240*/  FADD.FTZ R193, RZ, R62 ;  /* 0x0000003effc17221 */ /* 0x000fe20000010000 */
[----:B------:R-:W-:Y:S01]  /*8250*/  FMUL.FTZ R60, R130, R65 ;  /* 0x00000041823c7220 */ /* 0x000fe20000410000 */
[----:B------:R-:W-:Y:S01]  /*8260*/  FFMA.FTZ R204, R101, R49, R204 ;  /* 0x0000003165cc7223 */ /* 0x000fe200000100cc */
[----:B------:R-:W-:Y:S01]  /*8270*/  FFMA.FTZ R70, R124, R67, -R69 ;  /* 0x000000437c467223 */ /* 0x000fe20000010845 */
[CC--:B------:R-:W-:Y:S01]  /*8280*/  FMUL.FTZ R61, R122.reuse, R193.reuse ;  /* 0x000000c17a3d7220 */ /* 0x0c0fe20000410000 */
[----:B------:R-:W-:Y:S01]  /*8290*/  FMUL.FTZ R67, R143, UR48 ;  /* 0x000000308f437c20 */ /* 0x000fe20008410000 */
[C---:B------:R-:W-:Y:S01]  /*82a0*/  FFMA.FTZ R60, R129.reuse, R66, -R60 ;  /* 0x00000042813c7223 */ /* 0x040fe2000001083c */
[----:B------:R-:W-:Y:S01]  /*82b0*/  FMUL.FTZ R63, R122, R204 ;  /* 0x000000cc7a3f7220 */ /* 0x000fe20000410000 */
[----:B------:R-:W-:Y:S01]  /*82c0*/  FMUL.FTZ R66, R130, R66 ;  /* 0x0000004282427220 */ /* 0x000fe20000410000 */
[----:B------:R-:W-:Y:S01]  /*82d0*/  FFMA.FTZ R61, R120, R204, -R61 ;  /* 0x000000cc783d7223 */ /* 0x000fe2000001083d */
[----:B------:R-:W-:Y:S01]  /*82e0*/  FFMA.FTZ R62, R144, UR49, R67 ;  /* 0x00000031903e7c23 */ /* 0x000fe20008010043 */
[----:B------:R-:W-:Y:S01]  /*82f0*/  FFMA.FTZ R63, R120, R193, R63 ;  /* 0x000000c1783f7223 */ /* 0x000fe2000001003f */
[----:B------:R-:W-:Y:S01]  /*8300*/  FFMA.FTZ R66, R129, R65, R66 ;  /* 0x0000004181427223 */ /* 0x000fe20000010042 */
[----:B------:R-:W-:Y:S01]  /*8310*/  FMUL.FTZ R65, R143, UR49 ;  /* 0x000000318f417c20 */ /* 0x000fe20008410000 */
[----:B------:R-:W-:Y:S01]  /*8320*/  FFMA.FTZ R205, R100, R48, R61 ;  /* 0x0000003064cd7223 */ /* 0x000fe2000001003d */
[----:B------:R-:W-:Y:S01]  /*8330*/  FMUL.FTZ R67, R13, -R62 ;  /* 0x8000003e0d437220 */ /* 0x000fe20000410000 */
[----:B------:R-:W-:Y:S01]  /*8340*/  FADD.FTZ R192, RZ, R63 ;  /* 0x0000003fffc07221 */ /* 0x000fe20000010000 */
[----:B------:R-:W-:Y:S01]  /*8350*/  FFMA.FTZ R206, R144, UR48, -R65 ;  /* 0x0000003090ce7c23 */ /* 0x000fe20008010841 */
[CC--:B------:R-:W-:Y:S01]  /*8360*/  FMUL.FTZ R61, R116.reuse, R205.reuse ;  /* 0x000000cd743d7220 */ /* 0x0c0fe20000410000 */
[----:B------:R-:W-:Y:S01]  /*8370*/  FADD.FTZ R62, R67, R60 ;  /* 0x0000003c433e7221 */ /* 0x000fe20000010000 */
[----:B------:R-:W-:Y:S01]  /*8380*/  FMUL.FTZ R60, R116, R192 ;  /* 0x000000c0743c7220 */ /* 0x000fe20000410000 */
[----:B------:R-:W-:Y:S01]  /*8390*/  FFMA.FTZ R66, R13, R206, R66 ;  /* 0x000000ce0d427223 */ /* 0x000fe20000010042 */
[----:B------:R-:W-:Y:S01]  /*83a0*/  FFMA.FTZ R61, R123, R192, R61 ;  /* 0x000000c07b3d7223 */ /* 0x000fe2000001003d */
[----:B------:R-:W-:Y:S01]  /*83b0*/  FMUL.FTZ R63, R145, UR48 ;  /* 0x00000030913f7c20 */ /* 0x000fe20008410000 */
[----:B------:R-:W-:Y:S01]  /*83c0*/  FFMA.FTZ R60, R123, R205, -R60 ;  /* 0x000000cd7b3c7223 */ /* 0x000fe2000001083c */
[----:B------:R-:W-:Y:S01]  /*83d0*/  FMUL.FTZ R64, R114, R66 ;  /* 0x0000004272407220 */ /* 0x000fe20000410000 */
[----:B------:R-:W-:Y:S01]  /*83e0*/  FADD.FTZ R191, RZ, R61 ;  /* 0x0000003dffbf7221 */ /* 0x000fe20000010000 */
[----:B------:R-:W-:Y:S01]  /*83f0*/  FFMA.FTZ R65, R146, UR49, R63 ;  /* 0x0000003192417c23 */ /* 0x000fe2000801003f */
[----:B------:R-:W-:Y:S01]  /*8400*/  FFMA.FTZ R207, R99, R47, R60 ;  /* 0x0000002f63cf7223 */ /* 0x000fe2000001003c */
[-C--:B------:R-:W-:Y:S01]  /*8410*/  FFMA.FTZ R63, R125, R62.reuse, -R64 ;  /* 0x0000003e7d3f7223 */ /* 0x080fe20000010840 */
[C---:B------:R-:W-:Y:S01]  /*8420*/  FMUL.FTZ R60, R121.reuse, R191 ;  /* 0x000000bf793c7220 */ /* 0x040fe20000410000 */
[----:B------:R-:W-:Y:S01]  /*8430*/  FMUL.FTZ R64, R114, R62 ;  /* 0x0000003e72407220 */ /* 0x000fe20000410000 */
[----:B------:R-:W-:Y:S01]  /*8440*/  FMUL.FTZ R62, R121, R207 ;  /* 0x000000cf793e7220 */ /* 0x000fe20000410000 */
[----:B------:R-:W-:Y:S01]  /*8450*/  FMUL.FTZ R72, R14, -R65 ;  /* 0x800000410e487220 */ /* 0x000fe20000410000 */
[----:B------:R-:W-:Y:S01]  /*8460*/  FFMA.FTZ R61, R115, R207, -R60 ;  /* 0x000000cf733d7223 */ /* 0x000fe2000001083c */
[----:B------:R-:W-:Y:S01]  /*8470*/  FMUL.FTZ R209, R145, UR49 ;  /* 0x0000003191d17c20 */ /* 0x000fe20008410000 */
[----:B------:R-:W-:Y:S01]  /*8480*/  FFMA.FTZ R62, R115, R191, R62 ;  /* 0x000000bf733e7223 */ /* 0x000fe2000001003e */
[----:B------:R-:W-:Y:S01]  /*8490*/  FFMA.FTZ R65, R125, R66, R64 ;  /* 0x000000427d417223 */ /* 0x000fe20000010040 */
[----:B------:R-:W-:Y:S01]  /*84a0*/  FFMA.FTZ R208, R98, R46, R61 ;  /* 0x0000002e62d07223 */ /* 0x000fe2000001003d */
[----:B------:R-:W-:Y:S01]  /*84b0*/  FADD.FTZ R69, R72, R63 ;  /* 0x0000003f48457221 */ /* 0x000fe20000010000 */
[----:B------:R-:W-:Y:S01]  /*84c0*/  FADD.FTZ R190, RZ, R62 ;  /* 0x0000003effbe7221 */ /* 0x000fe20000010000 */
[----:B------:R-:W-:Y:S01]  /*84d0*/  FFMA.FTZ R209, R146, UR48, -R209 ;  /* 0x0000003092d17c23 */ /* 0x000fe200080108d1 */
[C---:B------:R-:W-:Y:S01]  /*84e0*/  FMUL.FTZ R63, R118.reuse, R208 ;  /* 0x000000d0763f7220 */ /* 0x040fe20000410000 */
[----:B------:R-:W-:Y:S01]  /*84f0*/  FMUL.FTZ R71, R147, UR48 ;  /* 0x0000003093477c20 */ /* 0x000fe20008410000 */
[-C--:B------:R-:W-:Y:S01]  /*8500*/  FMUL.FTZ R61, R118, R190.reuse ;  /* 0x000000be763d7220 */ /* 0x080fe20000410000 */
[----:B------:R-:W-:Y:S01]  /*8510*/  FFMA.FTZ R67, R14, R209, R65 ;  /* 0x000000d10e437223 */ /* 0x000fe20000010041 */
[C---:B------:R-:W-:Y:S01]  /*8520*/  FFMA.FTZ R63, R124.reuse, R190, R63 ;  /* 0x000000be7c3f7223 */ /* 0x040fe2000001003f */
[----:B------:R-:W-:Y:S01]  /*8530*/  FMUL.FTZ R60, R121, R70 ;  /* 0x00000046793c7220 */ /* 0x000fe20000410000 */
[----:B------:R-:W-:Y:S01]  /*8540*/  FFMA.FTZ R210, R124, R208, -R61 ;  /* 0x000000d07cd27223 */ /* 0x000fe2000001083d */
[----:B------:R-:W-:Y:S01]  /*8550*/  FMUL.FTZ R61, R118, R67 ;  /* 0x00000043763d7220 */ /* 0x000fe20000410000 */
[----:B------:R-:W-:Y:S01]  /*8560*/  FADD.FTZ R189, RZ, R63 ;  /* 0x0000003fffbd7221 */ /* 0x000fe20000010000 */
[----:B------:R-:W-:Y:S01]  /*8570*/  FFMA.FTZ R66, R148, UR49, R71 ;  /* 0x0000003194427c23 */ /* 0x000fe20008010047 */
[----:B------:R-:W-:Y:S01]  /*8580*/  FFMA.FTZ R210, R97, R45, R210 ;  /* 0x0000002d61d27223 */ /* 0x000fe200000100d2 */
[----:B------:R-:W-:Y:S01]  /*8590*/  FFMA.FTZ R63, R124, R69, -R61 ;  /* 0x000000457c3f7223 */ /* 0x000fe2000001083d */
[----:B------:R-:W-:Y:S01]  /*85a0*/  FMUL.FTZ R61, R114, R189 ;  /* 0x000000bd723d7220 */ /* 0x000fe20000410000 */
[----:B------:R-:W-:Y:S01]  /*85b0*/  FMUL.FTZ R69, R118, R69 ;  /* 0x0000004576457220 */ /* 0x000fe20000410000 */
[----:B------:R-:W-:Y:S01]  /*85c0*/  FMUL.FTZ R62, R114, R210 ;  /* 0x000000d2723e7220 */ /* 0x000fe20000410000 */
[----:B------:R-:W-:Y:S01]  /*85d0*/  FFMA.FTZ R60, R115, R68, R60 ;  /* 0x00000044733c7223 */ /* 0x000fe2000001003c */
[C---:B------:R-:W-:Y:S01]  /*85e0*/  FFMA.FTZ R61, R125.reuse, R210, -R61 ;  /* 0x000000d27d3d7223 */ /* 0x040fe2000001083d */
[----:B------:R-:W-:Y:S01]  /*85f0*/  FFMA.FTZ R64, R124, R67, R69 ;  /* 0x000000437c407223 */ /* 0x000fe20000010045 */
[----:B------:R-:W-:Y:S01]  /*8600*/  FFMA.FTZ R62, R125, R189, R62 ;  /* 0x000000bd7d3e7223 */ /* 0x000fe2000001003e */
[----:B------:R-:W-:Y:S01]  /*8610*/  FMUL.FTZ R67, R147, UR49 ;  /* 0x0000003193437c20 */ /* 0x000fe20008410000 */
[----:B------:R-:W-:Y:S01]  /*8620*/  FFMA.FTZ R211, R96, R44, R61 ;  /* 0x0000002c60d37223 */ /* 0x000fe2000001003d */
[----:B------:R-:W-:Y:S01]  /*8630*/  FMUL.FTZ R68, R121, R68 ;  /* 0x0000004479447220 */ /* 0x000fe20000410000 */
[----:B------:R-:W-:Y:S01]  /*8640*/  FADD.FTZ R188, RZ, R62 ;  /* 0x0000003effbc7221 */ /* 0x000fe20000010000 */
[----:B------:R-:W-:Y:S01]  /*8650*/  FMUL.FTZ R66, R15, -R66 ;  /* 0x800000420f427220 */ /* 0x000fe20000410000 */
[-C--:B------:R-:W-:Y:S01]  /*8660*/  FMUL.FTZ R61, R130, R211.reuse ;  /* 0x000000d3823d7220 */ /* 0x080fe20000410000 */
[----:B------:R-:W-:Y:S01]  /*8670*/  FFMA.FTZ R212, R148, UR48, -R67 ;  /* 0x0000003094d47c23 */ /* 0x000fe20008010843 */
[----:B------:R-:W-:Y:S01]  /*8680*/  FMUL.FTZ R62, R130, R188 ;  /* 0x000000bc823e7220 */ /* 0x000fe20000410000 */
[----:B------:R-:W-:Y:S01]  /*8690*/  FFMA.FTZ R65, R115, R70, -R68 ;  /* 0x0000004673417223 */ /* 0x000fe20000010844 */
[----:B------:R-:W-:Y:S01]  /*86a0*/  FFMA.FTZ R61, R129, R188, R61 ;  /* 0x000000bc813d7223 */ /* 0x000fe2000001003d */
[----:B------:R-:W-:Y:S01]  /*86b0*/  FADD.FTZ R68, R66, R63 ;  /* 0x0000003f42447221 */ /* 0x000fe20000010000 */
[----:B------:R-:W-:Y:S01]  /*86c0*/  FFMA.FTZ R66, R15, R212, R64 ;  /* 0x000000d40f427223 */ /* 0x000fe20000010040 */
[----:B------:R-:W-:Y:S01]  /*86d0*/  FFMA.FTZ R62, R129, R211, -R62 ;  /* 0x000000d3813e7223 */ /* 0x000fe2000001083e */
[----:B------:R-:W-:Y:S01]  /*86e0*/  FADD.FTZ R187, RZ, R61 ;  /* 0x0000003dffbb7221 */ /* 0x000fe20000010000 */
[----:B------:R-:W-:Y:S01]  /*86f0*/  FMUL.FTZ R63, R149, UR48 ;  /* 0x00000030953f7c20 */ /* 0x000fe20008410000 */
[----:B------:R-:W-:Y:S01]  /*8700*/  FMUL.FTZ R64, R121, R66 ;  /* 0x0000004279407220 */ /* 0x000fe20000410000 */
[----:B------:R-:W-:Y:S01]  /*8710*/  FFMA.FTZ R213, R95, R43, R62 ;  /* 0x0000002b5fd57223 */ /* 0x000fe2000001003e */
[----:B------:R-:W-:Y:S01]  /*8720*/  FMUL.FTZ R62, R128, R187 ;  /* 0x000000bb803e7220 */ /* 0x000fe20000410000 */
[----:B------:R-:W-:Y:S01]  /*8730*/  FFMA.FTZ R67, R150, UR49, R63 ;  /* 0x0000003196437c23 */ /* 0x000fe2000801003f */
[-C--:B------:R-:W-:Y:S01]  /*8740*/  FFMA.FTZ R63, R115, R68.reuse, -R64 ;  /* 0x00000044733f7223 */ /* 0x080fe20000010840 */
[-C--:B------:R-:W-:Y:S01]  /*8750*/  FMUL.FTZ R64, R128, R213.reuse ;  /* 0x000000d580407220 */ /* 0x080fe20000410000 */
[----:B------:R-:W-:Y:S01]  /*8760*/  FFMA.FTZ R61, R131, R213, -R62 ;  /* 0x000000d5833d7223 */ /* 0x000fe2000001083e */
[----:B------:R-:W-:Y:S01]  /*8770*/  FMUL.FTZ R68, R121, R68 ;  /* 0x0000004479447220 */ /* 0x000fe20000410000 */
[----:B------:R-:W-:Y:S01]  /*8780*/  FMUL.FTZ R70, R16, -R67 ;  /* 0x8000004310467220 */ /* 0x000fe20000410000 */
[----:B------:R-:W-:Y:S01]  /*8790*/  FFMA.FTZ R64, R131, R187, R64 ;  /* 0x000000bb83407223 */ /* 0x000fe20000010040 */
[----:B------:R-:W-:Y:S01]  /*87a0*/  FFMA.FTZ R214, R94, R42, R61 ;  /* 0x0000002a5ed67223 */ /* 0x000fe2000001003d */
[----:B------:R-:W-:Y:S01]  /*87b0*/  FFMA.FTZ R67, R115, R66, R68 ;  /* 0x0000004273437223 */ /* 0x000fe20000010044 */
[----:B------:R-:W-:Y:S01]  /*87c0*/  FADD.FTZ R66, R70, R63 ;  /* 0x0000003f46427221 */ /* 0x000fe20000010000 */
[----:B------:R-:W-:Y:S01]  /*87d0*/  FADD.FTZ R186, RZ, R64 ;  /* 0x00000040ffba7221 */ /* 0x000fe20000010000 */
[----:B------:R-:W-:Y:S01]  /*87e0*/  FMUL.FTZ R63, R132, R214 ;  /* 0x000000d6843f7220 */ /* 0x000fe20000410000 */
[-C--:B------:R-:W-:Y:S01]  /*87f0*/  FMUL.FTZ R64, R116, R65.reuse ;  /* 0x0000004174407220 */ /* 0x080fe20000410000 */
[----:B------:R-:W-:Y:S01]  /*8800*/  FMUL.FTZ R215, R149, UR49 ;  /* 0x0000003195d77c20 */ /* 0x000fe20008410000 */
[-C--:B------:R-:W-:Y:S01]  /*8810*/  FMUL.FTZ R62, R132, R186.reuse ;  /* 0x000000ba843e7220 */ /* 0x080fe20000410000 */
[----:B------:R-:W-:Y:S01]  /*8820*/  FFMA.FTZ R63, R113, R186, R63 ;  /* 0x000000ba713f7223 */ /* 0x000fe2000001003f */
[-C--:B------:R-:W-:Y:S01]  /*8830*/  FFMA.FTZ R61, R123, R60.reuse, R64 ;  /* 0x0000003c7b3d7223 */ /* 0x080fe20000010040 */
[----:B------:R-:W-:Y:S01]  /*8840*/  FMUL.FTZ R60, R116, R60 ;  /* 0x0000003c743c7220 */ /* 0x000fe20000410000 */
[----:B------:R-:W-:Y:S01]  /*8850*/  FFMA.FTZ R62, R113, R214, -R62 ;  /* 0x000000d6713e7223 */ /* 0x000fe2000001083e */
[----:B------:R-:W-:Y:S01]  /*8860*/  FADD.FTZ R185, RZ, R63 ;  /* 0x0000003fffb97221 */ /* 0x000fe20000010000 */
[----:B------:R-:W-:Y:S01]  /*8870*/  FFMA.FTZ R215, R150, UR48, -R215 ;  /* 0x0000003096d77c23 */ /* 0x000fe200080108d7 */
[----:B------:R-:W-:Y:S01]  /*8880*/  FFMA.FTZ R65, R123, R65, -R60 ;  /* 0x000000417b417223 */ /* 0x000fe2000001083c */
[----:B------:R-:W-:Y:S01]  /*8890*/  FFMA.FTZ R216, R93, R41, R62 ;  /* 0x000000295dd87223 */ /* 0x000fe2000001003e */
[----:B------:R-:W-:Y:S01]  /*88a0*/  FMUL.FTZ R60, R134, R185 ;  /* 0x000000b9863c7220 */ /* 0x000fe20000410000 */
[----:B------:R-:W-:Y:S01]  /*88b0*/  FFMA.FTZ R67, R16, R215, R67 ;  /* 0x000000d710437223 */ /* 0x000fe20000010043 */
[----:B------:R-:W-:Y:S01]  /*88c0*/  FMUL.FTZ R63, R151, UR48 ;  /* 0x00000030973f7c20 */ /* 0x000fe20008410000 */
[-C--:B------:R-:W-:Y:S01]  /*88d0*/  FMUL.FTZ R62, R134, R216.reuse ;  /* 0x000000d8863e7220 */ /* 0x080fe20000410000 */
[C---:B------:R-:W-:Y:S01]  /*88e0*/  FFMA.FTZ R217, R133.reuse, R216, -R60 ;  /* 0x000000d885d97223 */ /* 0x040fe2000001083c */
[----:B------:R-:W-:Y:S01]  /*88f0*/  FMUL.FTZ R69, R116, R67 ;  /* 0x0000004374457220 */ /* 0x000fe20000410000 */
[----:B------:R-:W-:Y:S01]  /*8900*/  FFMA.FTZ R64, R152, UR49, R63 ;  /* 0x0000003198407c23 */ /* 0x000fe2000801003f */
[----:B------:R-:W-:Y:S01]  /*8910*/  FFMA.FTZ R62, R133, R185, R62 ;  /* 0x000000b9853e7223 */ /* 0x000fe2000001003e */
[----:B------:R-:W-:Y:S01]  /*8920*/  FFMA.FTZ R217, R92, R40, R217 ;  /* 0x000000285cd97223 */ /* 0x000fe200000100d9 */
[-C--:B------:R-:W-:Y:S01]  /*8930*/  FFMA.FTZ R69, R123, R66.reuse, -R69 ;  /* 0x000000427b457223 */ /* 0x080fe20000010845 */
[----:B------:R-:W-:Y:S01]  /*8940*/  FMUL.FTZ R66, R116, R66 ;  /* 0x0000004274427220 */ /* 0x000fe20000410000 */
[----:B------:R-:W-:Y:S01]  /*8950*/  FMUL.FTZ R63, R151, UR49 ;  /* 0x00000031973f7c20 */ /* 0x000fe20008410000 */
[----:B------:R-:W-:Y:S01]  /*8960*/  FMUL.FTZ R64, R17, -R64 ;  /* 0x8000004011407220 */ /* 0x000fe20000410000 */
[----:B------:R-:W-:Y:S01]  /*8970*/  FADD.FTZ R184, RZ, R62 ;  /* 0x0000003effb87221 */ /* 0x000fe20000010000 */
[----:B------:R-:W-:Y:S01]  /*8980*/  FMUL.FTZ R62, R112, R217 ;  /* 0x000000d9703e7220 */ /* 0x000fe20000410000 */
[----:B------:R-:W-:Y:S01]  /*8990*/  FFMA.FTZ R66, R123, R67, R66 ;  /* 0x000000437b427223 */ /* 0x000fe20000010042 */
[----:B------:R-:W-:Y:S01]  /*89a0*/  FFMA.FTZ R218, R152, UR48, -R63 ;  /* 0x0000003098da7c23 */ /* 0x000fe2000801083f */
[----:B------:R-:W-:Y:S01]  /*89b0*/  FADD.FTZ R63, R64, R69 ;  /* 0x00000045403f7221 */ /* 0x000fe20000010000 */
[-C--:B------:R-:W-:Y:S01]  /*89c0*/  FMUL.FTZ R60, R112, R184.reuse ;  /* 0x000000b8703c7220 */ /* 0x080fe20000410000 */
[----:B------:R-:W-:Y:S01]  /*89d0*/  FFMA.FTZ R62, R135, R184, R62 ;  /* 0x000000b8873e7223 */ /* 0x000fe2000001003e */
[----:B------:R-:W-:Y:S01]  /*89e0*/  FFMA.FTZ R69, R17, R218, R66 ;  /* 0x000000da11457223 */ /* 0x000fe20000010042 */
[C---:B------:R-:W-:Y:S01]  /*89f0*/  FMUL.FTZ R67, R122.reuse, R63 ;  /* 0x0000003f7a437220 */ /* 0x040fe20000410000 */
[----:B------:R-:W-:Y:S01]  /*8a00*/  FFMA.FTZ R60, R135, R217, -R60 ;  /* 0x000000d9873c7223 */ /* 0x000fe2000001083c */
[----:B------:R-:W-:Y:S01]  /*8a10*/  FADD.FTZ R183, RZ, R62 ;  /* 0x0000003effb77221 */ /* 0x000fe20000010000 */
[-C--:B------:R-:W-:Y:S01]  /*8a20*/  FMUL.FTZ R64, R122, R69.reuse ;  /* 0x000000457a407220 */ /* 0x080fe20000410000 */
[----:B------:R-:W-:Y:S01]  /*8a30*/  FFMA.FTZ R69, R120, R69, R67 ;  /* 0x0000004578457223 */ /* 0x000fe20000010043 */
[----:B------:R-:W-:Y:S01]  /*8a40*/  FFMA.FTZ R219, R91, R39, R60 ;  /* 0x000000275bdb7223 */ /* 0x000fe2000001003c */
[C---:B------:R-:W-:Y:S01]  /*8a50*/  FMUL.FTZ R67, R111.reuse, R183 ;  /* 0x000000b76f437220 */ /* 0x040fe20000410000 */
[----:B------:R-:W-:Y:S01]  /*8a60*/  FMUL.FTZ R71, R122, R65 ;  /* 0x000000417a477220 */ /* 0x000fe20000410000 */
[----:B------:R-:W-:Y:S01]  /*8a70*/  FFMA.FTZ R68, R120, R63, -R64 ;  /* 0x0000003f78447223 */ /* 0x000fe20000010840 */
[-C--:B------:R-:W-:Y:S01]  /*8a80*/  FMUL.FTZ R62, R111, R219.reuse ;  /* 0x000000db6f3e7220 */ /* 0x080fe20000410000 */
[----:B------:R-:W-:Y:S01]  /*8a90*/  FFMA.FTZ R67, R136, R219, -R67 ;  /* 0x000000db88437223 */ /* 0x000fe20000010843 */
[-C--:B------:R-:W-:Y:S01]  /*8aa0*/  FFMA.FTZ R64, R120, R61.reuse, R71 ;  /* 0x0000003d78407223 */ /* 0x080fe20000010047 */
[----:B------:R-:W-:Y:S01]  /*8ab0*/  FMUL.FTZ R71, R122, R61 ;  /* 0x0000003d7a477220 */ /* 0x000fe20000410000 */
[----:B------:R-:W-:Y:S01]  /*8ac0*/  FFMA.FTZ R127, R136, R183, R62 ;  /* 0x000000b7887f7223 */ /* 0x000fe2000001003e */
[----:B------:R-:W-:Y:S01]  /*8ad0*/  FFMA.FTZ R220, R90, R38, R67 ;  /* 0x000000265adc7223 */ /* 0x000fe20000010043 */
[----:B------:R-:W-:Y:S01]  /*8ae0*/  FMUL.FTZ R70, R153, UR48 ;  /* 0x0000003099467c20 */ /* 0x000fe20008410000 */
[----:B------:R-:W-:Y:S01]  /*8af0*/  FFMA.FTZ R65, R120, R65, -R71 ;  /* 0x0000004178417223 */ /* 0x000fe20000010847 */
[----:B------:R-:W-:Y:S01]  /*8b00*/  FADD.FTZ R127, RZ, R127 ;  /* 0x0000007fff7f7221 */ /* 0x000fe20000010000 */
[-C--:B------:R-:W-:Y:S01]  /*8b10*/  FMUL.FTZ R66, R119, R220.reuse ;  /* 0x000000dc77427220 */ /* 0x080fe20000410000 */
[----:B------:R-:W-:Y:S01]  /*8b20*/  FFMA.FTZ R73, R163, UR49, R70 ;  /* 0x00000031a3497c23 */ /* 0x000fe20008010046 */
[----:B------:R-:W-:Y:S01]  /*8b30*/  VOTEU.ALL UP0, P0 ;  /* 0x0000000000ff7886 */ /* 0x000fe20000000000 */
[-C--:B------:R-:W-:Y:S01]  /*8b40*/  FMUL.FTZ R67, R119, R127.reuse ;  /* 0x0000007f77437220 */ /* 0x080fe20000410000 */
[----:B------:R-:W-:Y:S01]  /*8b50*/  FFMA.FTZ R126, R137, R127, R66 ;  /* 0x0000007f897e7223 */ /* 0x000fe20000010042 */
[----:B------:R-:W-:Y:S01]  /*8b60*/  FMUL.FTZ R73, R0, -R73 ;  /* 0x8000004900497220 */ /* 0x000fe20000410000 */
[----:B------:R-:W-:Y:S01]  /*8b70*/  FMUL.FTZ R222, R153, UR49 ;  /* 0x0000003199de7c20 */ /* 0x000fe20008410000 */
[----:B------:R-:W-:Y:S01]  /*8b80*/  FFMA.FTZ R66, R137, R220, -R67 ;  /* 0x000000dc89427223 */ /* 0x000fe20000010843 */
[----:B------:R-:W-:Y:S01]  /*8b90*/  FADD.FTZ R126, RZ, R126 ;  /* 0x0000007eff7e7221 */ /* 0x000fe20000010000 */
[----:B------:R-:W-:Y:S01]  /*8ba0*/  ISETP.GT.U32.AND P2, PT, R182, 0x1f, PT ;  /* 0x0000001fb600780c */ /* 0x000fe20003f44070 */
[----:B------:R-:W-:Y:S01]  /*8bb0*/  @!UP0 ULEA UR29, UR8, UR30, 0x4 ;  /* 0x0000001e081d8291 */ /* 0x000fe2000f8e20ff */
[----:B------:R-:W-:Y:S01]  /*8bc0*/  FFMA.FTZ R221, R89, R37, R66 ;  /* 0x0000002559dd7223 */ /* 0x000fe20000010042 */
[----:B------:R-:W-:Y:S01]  /*8bd0*/  FMUL.FTZ R67, R110, R126 ;  /* 0x0000007e6e437220 */ /* 0x000fe20000410000 */
[----:B------:R-:W-:Y:S01]  /*8be0*/  FFMA.FTZ R222, R163, UR48, -R222 ;  /* 0x00000030a3de7c23 */ /* 0x000fe200080108de */
[----:B------:R-:W-:-:S02]  /*8bf0*/  HFMA2 R60, -RZ, RZ, 1.875, 0 ;  /* 0x3f800000ff3c7431 */ /* 0x000fc400000001ff */
[-C--:B------:R-:W-:Y:S01]  /*8c00*/  FMUL.FTZ R71, R110, R221.reuse ;  /* 0x000000dd6e477220 */ /* 0x080fe20000410000 */
[C---:B------:R-:W-:Y:S01]  /*8c10*/  FFMA.FTZ R223, R138.reuse, R221, -R67 ;  /* 0x000000dd8adf7223 */ /* 0x040fe20000010843 */
[----:B------:R-:W-:Y:S01]  /*8c20*/  FADD.FTZ R67, R73, R68 ;  /* 0x0000004449437221 */ /* 0x000fe20000010000 */
[----:B------:R-:W-:Y:S01]  /*8c30*/  CS2R R62, SRZ ;  /* 0x00000000003e7805 */ /* 0x000fe2000001ff00 */
[----:B------:R-:W-:Y:S01]  /*8c40*/  FFMA.FTZ R71, R138, R126, R71 ;  /* 0x0000007e8a477223 */ /* 0x000fe20000010047 */
[----:B------:R-:W-:Y:S01]  /*8c50*/  FFMA.FTZ R223, R88, R36, R223 ;  /* 0x0000002458df7223 */ /* 0x000fe200000100df */
[----:B------:R-:W-:Y:S01]  /*8c60*/  MOV R61, RZ ;  /* 0x000000ff003d7202 */ /* 0x000fe20000000f00 */
[----:B------:R-:W-:Y:S01]  /*8c70*/  FFMA.FTZ R66, R0, R222, R69 ;  /* 0x000000de00427223 */ /* 0x000fe20000010045 */
[----:B------:R-:W-:Y:S01]  /*8c80*/  FADD.FTZ R202, RZ, R71 ;  /* 0x00000047ffca7221 */ /* 0x000fe20000010000 */
[----:B------:R-:W-:-:S03]  /*8c90*/  FMUL.FTZ R70, R117, R223 ;  /* 0x000000df75467220 */ /* 0x000fc60000410000 */
        /* <DEDUP_REMOVED lines=59> */
.L_x_935:
[----:B------:R-:W-:Y:S04]  /*9050*/  BSSY.RECONVERGENT B0, `(.L_x_795) ;  /* 0x000000c000007945 */ /* 0x000fe80003800200 */
[----:B------:R-:W-:Y:S05]  /*9060*/  @!P2 BRA `(.L_x_796) ;  /* 0x000000000028a947 */ /* 0x000fea0003800000 */
[-C--:B01----:R-:W-:Y:S01]  /*9070*/  FMUL.FTZ R79, R245, R232.reuse ;  /* 0x000000e8f54f7220 */ /* 0x083fe20000410000 */
[----:B------:R-:W-:-:S03]  /*9080*/  FMUL.FTZ R234, R246, R232 ;  /* 0x000000e8f6ea7220 */ /* 0x000fc60000410000 */
[-C--:B----4-:R-:W-:Y:S01]  /*9090*/  FFMA.FTZ R79, R246, R78.reuse, R79 ;  /* 0x0000004ef64f7223 */ /* 0x090fe2000001004f */
[----:B------:R-:W-:-:S03]  /*90a0*/  FFMA.FTZ R234, R245, R78, -R234 ;  /* 0x0000004ef5ea7223 */ /* 0x000fc600000108ea */
[----:B------:R-:W-:Y:S01]  /*90b0*/  FADD.FTZ R248, R248, R79 ;  /* 0x0000004ff8f87221 */ /* 0x000fe20000010000 */
[-C--:B---3--:R-:W-:Y:S01]  /*90c0*/  FMUL.FTZ R79, R246, R77.reuse ;  /* 0x0000004df64f7220 */ /* 0x088fe20000410000 */
[----:B------:R-:W-:Y:S01]  /*90d0*/  FMUL.FTZ R77, R245, R77 ;  /* 0x0000004df54d7220 */ /* 0x000fe20000410000 */
[----:B------:R-:W-:Y:S02]  /*90e0*/  FADD.FTZ R247, R247, R234 ;  /* 0x000000eaf7f77221 */ /* 0x000fe40000010000 */
[C---:B--2---:R-:W-:Y:S01]  /*90f0*/  FFMA.FTZ R245, R76.reuse, R245, -R79 ;  /* 0x000000f54cf57223 */ /* 0x044fe2000001084f */
[----:B------:R-:W-:-:S07]  /*9100*/  FFMA.FTZ R246, R76, R246, R77 ;  /* 0x000000f64cf67223 */ /* 0x000fce000001004d */
.L_x_796:
[----:B------:R-:W-:Y:S05]  /*9110*/  BSYNC.RECONVERGENT B0 ;  /* 0x0000000000007941 */ /* 0x000fea0003800200 */
.L_x_795:
[----:B------:R-:W-:Y:S01]  /*9120*/  UMOV UR29, 0xffffffff ;  /* 0xffffffff001d7882 */ /* 0x000fe20000000000 */
[----:B------:R-:W-:Y:S02]  /*9130*/  ISETP.GT.U32.AND P2, PT, R108, 0x1d, PT ;  /* 0x0000001d6c00780c */ /* 0x000fe40003f44070 */
[----:B------:R-:W-:Y:S11]  /*9140*/  BRA.DIV UR29, `(.L_x_797) ;  /* 0x000000721d107947 */ /* 0x000ff6000b800000 */
[----:B--2---:R2:W0:Y:S04]  /*9150*/  SHFL.DOWN PT, R76, R245, 0x2, 0x1f ;  /* 0x08401f00f54c7f89 */ /* 0x00442800000e0000 */
[----:B---3--:R2:W3:Y:S04]  /*9160*/  SHFL.DOWN PT, R77, R246, 0x2, 0x1f ;  /* 0x08401f00f64d7f89 */ /* 0x0084e800000e0000 */
[----:B----4-:R2:W4:Y:S04]  /*9170*/  SHFL.DOWN PT, R78, R247, 0x2, 0x1f ;  /* 0x08401f00f74e7f89 */ /* 0x01052800000e0000 */
[----:B-1----:R2:W1:Y:S02]  /*9180*/  SHFL.DOWN PT, R79, R248, 0x2, 0x1f ;  /* 0x08401f00f84f7f89 */ /* 0x00246400000e0000 */
.L_x_941:
        /* <DEDUP_REMOVED lines=11> */
[----:B------:R-:W-:-:S07]  /*9240*/  FFMA.FTZ R246, R246, R76, R77 ;  /* 0x0000004cf6f67223 */ /* 0x000fce000001004d */
.L_x_799:
[----:B------:R-:W-:Y:S05]  /*9250*/  BSYNC.RECONVERGENT B0 ;  /* 0x0000000000007941 */ /* 0x000fea0003800200 */
.L_x_798:
[----:B------:R-:W-:Y:S01]  /*9260*/  UMOV UR29, 0xffffffff ;  /* 0xffffffff001d7882 */ /* 0x000fe20000000000 */
[----:B------:R-:W-:Y:S02]  /*9270*/  ISETP.GT.U32.AND P2, PT, R108, 0x1b, PT ;  /* 0x0000001b6c00780c */ /* 0x000fe40003f44070 */
[----:B------:R-:W-:Y:S11]  /*9280*/  BRA.DIV UR29, `(.L_x_800) ;  /* 0x000000721d347947 */ /* 0x000ff6000b800000 */
[----:B0-----:R0:W0:Y:S04]  /*9290*/  SHFL.DOWN PT, R76, R245, 0x4, 0x1f ;  /* 0x08801f00f54c7f89 */ /* 0x00102800000e0000 */
[----:B---3--:R3:W0:Y:S04]  /*92a0*/  SHFL.DOWN PT, R77, R246, 0x4, 0x1f ;  /* 0x08801f00f64d7f89 */ /* 0x00862800000e0000 */
[----:B----4-:R3:W4:Y:S04]  /*92b0*/  SHFL.DOWN PT, R78, R247, 0x4, 0x1f ;  /* 0x08801f00f74e7f89 */ /* 0x01072800000e0000 */
[----:B-1----:R3:W1:Y:S02]  /*92c0*/  SHFL.DOWN PT, R79, R248, 0x4, 0x1f ;  /* 0x08801f00f84f7f89 */ /* 0x00266400000e0000 */
.L_x_947:
        /* <DEDUP_REMOVED lines=11> */
[----:B------:R-:W-:-:S07]  /*9380*/  FFMA.FTZ R246, R246, R76, R77 ;  /* 0x0000004cf6f67223 */ /* 0x000fce000001004d */
.L_x_802:
[----:B------:R-:W-:Y:S05]  /*9390*/  BSYNC.RECONVERGENT B0 ;  /* 0x0000000000007941 */ /* 0x000fea0003800200 */
.L_x_801:
[----:B------:R-:W-:Y:S01]  /*93a0*/  UMOV UR29, 0xffffffff ;  /* 0xffffffff001d7882 */ /* 0x000fe20000000000 */
[----:B------:R-:W-:Y:S02]  /*93b0*/  ISETP.GT.U32.AND P2, PT, R108, 0x17, PT ;  /* 0x000000176c00780c */ /* 0x000fe40003f44070 */
[----:B------:R-:W-:Y:S11]  /*93c0*/  BRA.DIV UR29, `(.L_x_803) ;  /* 0x000000721d587947 */ /* 0x000ff6000b800000 */
[----:B0-----:R0:W0:Y:S04]  /*93d0*/  SHFL.DOWN PT, R76, R245, 0x8, 0x1f ;  /* 0x09001f00f54c7f89 */ /* 0x00102800000e0000 */
[----:B------:R0:W0:Y:S04]  /*93e0*/  SHFL.DOWN PT, R77, R246, 0x8, 0x1f ;  /* 0x09001f00f64d7f89 */ /* 0x00002800000e0000 */
[----:B----4-:R4:W0:Y:S04]  /*93f0*/  SHFL.DOWN PT, R78, R247, 0x8, 0x1f ;  /* 0x09001f00f74e7f89 */ /* 0x01082800000e0000 */
[----:B-1----:R4:W1:Y:S02]  /*9400*/  SHFL.DOWN PT, R79, R248, 0x8, 0x1f ;  /* 0x09001f00f84f7f89 */ /* 0x00286400000e0000 */
.L_x_953:
        /* <DEDUP_REMOVED lines=11> */
[----:B------:R-:W-:-:S07]  /*94c0*/  FFMA.FTZ R246, R246, R76, R77 ;  /* 0x0000004cf6f67223 */ /* 0x000fce000001004d */
.L_x_805:
[----:B------:R-:W-:Y:S05]  /*94d0*/  BSYNC.RECONVERGENT B0 ;  /* 0x0000000000007941 */ /* 0x000fea0003800200 */
.L_x_804:
[----:B------:R-:W-:Y:S01]  /*94e0*/  UMOV UR29, 0xffffffff ;  /* 0xffffffff001d7882 */ /* 0x000fe20000000000 */
[----:B------:R-:W-:Y:S02]  /*94f0*/  ISETP.GT.U32.AND P2, PT, R108, 0xf, PT ;  /* 0x0000000f6c00780c */ /* 0x000fe40003f44070 */
[----:B------:R-:W-:Y:S11]  /*9500*/  BRA.DIV UR29, `(.L_x_806) ;  /* 0x000000721d7c7947 */ /* 0x000ff6000b800000 */
[----:B0-----:R0:W0:Y:S04]  /*9510*/  SHFL.DOWN PT, R76, R245, 0x10, 0x1f ;  /* 0x0a001f00f54c7f89 */ /* 0x00102800000e0000 */
[----:B------:R0:W0:Y:S04]  /*9520*/  SHFL.DOWN PT, R77, R246, 0x10, 0x1f ;  /* 0x0a001f00f64d7f89 */ /* 0x00002800000e0000 */
[----:B------:R0:W0:Y:S04]  /*9530*/  SHFL.DOWN PT, R78, R247, 0x10, 0x1f ;  /* 0x0a001f00f74e7f89 */ /* 0x00002800000e0000 */
[----:B-1----:R1:W0:Y:S02]  /*9540*/  SHFL.DOWN PT, R79, R248, 0x10, 0x1f ;  /* 0x0a001f00f84f7f89 */ /* 0x00222400000e0000 */
.L_x_959:
        /* <DEDUP_REMOVED lines=11> */
[----:B------:R-:W-:-:S07]  /*9600*/  FFMA.FTZ R246, R246, R76, R77 ;  /* 0x0000004cf6f67223 */ /* 0x000fce000001004d */
.L_x_808:
[----:B------:R-:W-:Y:S05]  /*9610*/  BSYNC.RECONVERGENT B0 ;  /* 0x0000000000007941 */ /* 0x000fea0003800200 */
.L_x_807:
        /* <DEDUP_REMOVED lines=25> */
.L_x_973:
[----:B------:R-:W-:Y:S04]  /*97b0*/  BSSY.RECONVERGENT B0, `(.L_x_810) ;  /* 0x000000d000007945 */ /* 0x000fe80003800200 */
[----:B------:R-:W-:Y:S05]  /*97c0*/  @!P2 BRA `(.L_x_811) ;  /* 0x00000000002ca947 */ /* 0x000fea0003800000 */
[CC--:B--2---:R-:W-:Y:S01]  /*97d0*/  FMUL.FTZ R232, R246.reuse, R61.reuse ;  /* 0x0000003df6e87220 */ /* 0x0c4fe20000410000 */
[C---:B------:R-:W-:Y:S01]  /*97e0*/  FMUL.FTZ R61, R245.reuse, R61 ;  /* 0x0000003df53d7220 */ /* 0x040fe20000410000 */
[CC--:B---3--:R-:W-:Y:S01]  /*97f0*/  FMUL.FTZ R233, R246.reuse, R63.reuse ;  /* 0x0000003ff6e97220 */ /* 0x0c8fe20000410000 */
[C---:B------:R-:W-:Y:S01]  /*9800*/  FMUL.FTZ R63, R245.reuse, R63 ;  /* 0x0000003ff53f7220 */ /* 0x040fe20000410000 */
[CC--:B-1----:R-:W-:Y:S01]  /*9810*/  FFMA.FTZ R232, R245.reuse, R60.reuse, -R232 ;  /* 0x0000003cf5e87223 */ /* 0x0c2fe200000108e8 */
[C---:B------:R-:W-:Y:S01]  /*9820*/  FFMA.FTZ R61, R246.reuse, R60, R61 ;  /* 0x0000003cf63d7223 */ /* 0x040fe2000001003d */
[-C--:B------:R-:W-:Y:S01]  /*9830*/  FFMA.FTZ R60, R245, R62.reuse, -R233 ;  /* 0x0000003ef53c7223 */ /* 0x080fe200000108e9 */
[----:B------:R-:W-:-:S03]  /*9840*/  FFMA.FTZ R63, R246, R62, R63 ;  /* 0x0000003ef63f7223 */ /* 0x000fc6000001003f */
[----:B------:R-:W-:Y:S01]  /*9850*/  FADD.FTZ R62, R247, R60 ;  /* 0x0000003cf73e7221 */ /* 0x000fe20000010000 */
[----:B----4-:R-:W-:Y:S01]  /*9860*/  FADD.FTZ R63, R248, R63 ;  /* 0x0000003ff83f7221 */ /* 0x010fe20000010000 */
[----:B------:R-:W-:-:S07]  /*9870*/  MOV R60, R232 ;  /* 0x000000e8003c7202 */ /* 0x000fce0000000f00 */
.L_x_811:
[----:B------:R-:W-:Y:S05]  /*9880*/  BSYNC.RECONVERGENT B0 ;  /* 0x0000000000007941 */ /* 0x000fea0003800200 */
.L_x_810:
[C---:B---3--:R-:W-:Y:S01]  /*9890*/  FMUL.FTZ R233, R69.reuse, R63 ;  /* 0x0000003f45e97220 */ /* 0x048fe20000410000 */
[CC--:B------:R-:W-:Y:S01]  /*98a0*/  FMUL.FTZ R232, R69.reuse, R62.reuse ;  /* 0x0000003e45e87220 */ /* 0x0c0fe20000410000 */
[----:B-12---:R0:W-:Y:S01]  /*98b0*/  STS.128 [R231+0x8eb0], R60 ;  /* 0x008eb03ce7007388 */ /* 0x0061e20000000c00 */
[C---:B------:R-:W-:Y:S01]  /*98c0*/  FMUL.FTZ R235, R69.reuse, R61 ;  /* 0x0000003d45eb7220 */ /* 0x040fe20000410000 */
[C---:B------:R-:W-:Y:S01]  /*98d0*/  FFMA.FTZ R233, R68.reuse, R62, -R233 ;  /* 0x0000003e44e97223 */ /* 0x040fe200000108e9 */
[----:B------:R-:W-:Y:S01]  /*98e0*/  FFMA.FTZ R234, R68, R63, R232 ;  /* 0x0000003f44ea7223 */ /* 0x000fe200000100e8 */
[-C--:B------:R-:W-:Y:S02]  /*98f0*/  FMUL.FTZ R232, R69, R60.reuse ;  /* 0x0000003c45e87220 */ /* 0x080fe40000410000 */
[----:B0-----:R-:W-:Y:S01]  /*9900*/  FADD.FTZ R62, R70, R233 ;  /* 0x000000e9463e7221 */ /* 0x001fe20000010000 */
[C---:B------:R-:W-:Y:S01]  /*9910*/  FFMA.FTZ R60, R68.reuse, R60, -R235 ;  /* 0x0000003c443c7223 */ /* 0x040fe200000108eb */
[----:B------:R-:W-:Y:S01]  /*9920*/  FFMA.FTZ R61, R68, R61, R232 ;  /* 0x0000003d443d7223 */ /* 0x000fe200000100e8 */
[----:B------:R-:W-:Y:S01]  /*9930*/  FADD.FTZ R63, R71, R234 ;  /* 0x000000ea473f7221 */ /* 0x000fe20000010000 */
[----:B------:R-:W-:-:S03]  /*9940*/  FMUL.FTZ R68, R65, R62 ;  /* 0x0000003e41447220 */ /* 0x000fc60000410000 */
[CC--:B------:R-:W-:Y:S01]  /*9950*/  FMUL.FTZ R69, R65.reuse, R63.reuse ;  /* 0x0000003f41457220 */ /* 0x0c0fe20000410000 */
[C---:B------:R-:W-:Y:S01]  /*9960*/  FFMA.FTZ R70, R64.reuse, R63, R68 ;  /* 0x0000003f40467223 */ /* 0x040fe20000010044 */
[----:B------:R0:W-:Y:S01]  /*9970*/  STS.128 [R231+0x8ea0], R60 ;  /* 0x008ea03ce7007388 */ /* 0x0001e20000000c00 */
[C---:B------:R-:W-:Y:S01]  /*9980*/  FMUL.FTZ R68, R65.reuse, R60 ;  /* 0x0000003c41447220 */ /* 0x040fe20000410000 */
[----:B------:R-:W-:Y:S01]  /*9990*/  FFMA.FTZ R71, R64, R62, -R69 ;  /* 0x0000003e40477223 */ /* 0x000fe20000010845 */
[-C--:B------:R-:W-:Y:S01]  /*99a0*/  FMUL.FTZ R69, R65, R61.reuse ;  /* 0x0000003d41457220 */ /* 0x080fe20000410000 */
[----:B0-----:R-:W-:Y:S02]  /*99b0*/  FADD.FTZ R63, R67, R70 ;  /* 0x00000046433f7221 */ /* 0x001fe40000010000 */
[----:B------:R-:W-:Y:S01]  /*99c0*/  FADD.FTZ R62, R66, R71 ;  /* 0x00000047423e7221 */ /* 0x000fe20000010000 */
[C---:B------:R-:W-:Y:S01]  /*99d0*/  FFMA.FTZ R61, R64.reuse, R61, R68 ;  /* 0x0000003d403d7223 */ /* 0x040fe20000010044 */
[----:B------:R-:W-:Y:S01]  /*99e0*/  FFMA.FTZ R60, R64, R60, -R69 ;  /* 0x0000003c403c7223 */ /* 0x000fe20000010845 */
[C---:B------:R-:W-:Y:S01]  /*99f0*/  FMUL.FTZ R65, R73.reuse, R63 ;  /* 0x0000003f49417220 */ /* 0x040fe20000410000 */
[----:B------:R-:W-:-:S02]  /*9a00*/  FMUL.FTZ R64, R73, R62 ;  /* 0x0000003e49407220 */ /* 0x000fc40000410000 */
[C---:B------:R-:W-:Y:S01]  /*9a10*/  FMUL.FTZ R66, R73.reuse, R60 ;  /* 0x0000003c49427220 */ /* 0x040fe20000410000 */
[C---:B------:R-:W-:Y:S01]  /*9a20*/  FFMA.FTZ R67, R72.reuse, R62, -R65 ;  /* 0x0000003e48437223 */ /* 0x040fe20000010841 */
[----:B------:R-:W-:Y:S01]  /*9a30*/  FMUL.FTZ R65, R73, R61 ;  /* 0x0000003d49417220 */ /* 0x000fe20000410000 */
[C---:B------:R-:W-:Y:S01]  /*9a40*/  FFMA.FTZ R68, R72.reuse, R63, R64 ;  /* 0x0000003f48447223 */ /* 0x040fe20000010040 */
[----:B------:R0:W-:Y:S02]  /*9a50*/  STS.128 [R231+0x8e90], R60 ;  /* 0x008e903ce7007388 */ /* 0x0001e40000000c00 */
[C---:B------:R-:W-:Y:S01]  /*9a60*/  FFMA.FTZ R64, R72.reuse, R60, -R65 ;  /* 0x0000003c48407223 */ /* 0x040fe20000010841 */
[----:B------:R-:W-:Y:S01]  /*9a70*/  FFMA.FTZ R65, R72, R61, R66 ;  /* 0x0000003d48417223 */ /* 0x000fe20000010042 */
[----:B------:R-:W-:Y:S01]  /*9a80*/  FADD.FTZ R66, R74, R67 ;  /* 0x000000434a427221 */ /* 0x000fe20000010000 */
[----:B------:R-:W-:-:S05]  /*9a90*/  FADD.FTZ R67, R75, R68 ;  /* 0x000000444b437221 */ /* 0x000fca0000010000 */
[----:B------:R2:W-:Y:S01]  /*9aa0*/  STS.128 [R231+0x8e80], R64 ;  /* 0x008e8040e7007388 */ /* 0x0005e20000000c00 */
[----:B0-----:R-:W-:Y:S02]  /*9ab0*/  MOV R63, R79 ;  /* 0x0000004f003f7202 */ /* 0x001fe40000000f00 */
[----:B------:R-:W-:Y:S02]  /*9ac0*/  MOV R62, R76 ;  /* 0x0000004c003e7202 */ /* 0x000fe40000000f00 */
[----:B------:R-:W-:Y:S02]  /*9ad0*/  MOV R61, R78 ;  /* 0x0000004e003d7202 */ /* 0x000fe40000000f00 */
[----:B------:R-:W-:-:S07]  /*9ae0*/  MOV R60, R77 ;  /* 0x0000004d003c7202 */ /* 0x000fce0000000f00 */
.L_x_793:
[----:B------:R-:W-:Y:S05]  /*9af0*/  WARPSYNC.ALL ;  /* 0x0000000000007948 */ /* 0x000fea0003800000 */
[----:B------:R-:W-:Y:S01]  /*9b00*/  ISETP.NE.AND P0, PT, R182, RZ, PT ;  /* 0x000000ffb600720c */ /* 0x000fe20003f05270 */
[----:B------:R-:W-:Y:S01]  /*9b10*/  BAR.SYNC.DEFER_BLOCKING 0x0 ;  /* 0x0000000000007b1d */ /* 0x000fe20000010000 */
[C---:B------:R-:W-:Y:S01]  /*9b20*/  FMUL.FTZ R70, R149.reuse, R191 ;  /* 0x000000bf95467220 */ /* 0x040fe20000410000 */
[-C--:B------:R-:W-:Y:S01]  /*9b30*/  FMUL.FTZ R72, R149, R207.reuse ;  /* 0x000000cf95487220 */ /* 0x080fe20000410000 */
[----:B-----5:R-:W-:Y:S01]  /*9b40*/  FMUL.FTZ R79, R147, UR48 ;  /* 0x00000030934f7c20 */ /* 0x020fe20008410000 */
[----:B------:R-:W-:Y:S01]  /*9b50*/  FMUL.FTZ R74, R145, R210 ;  /* 0x000000d2914a7220 */ /* 0x000fe20000410000 */
[C---:B------:R-:W-:Y:S01]  /*9b60*/  FFMA.FTZ R73, R150.reuse, R207, -R70 ;  /* 0x000000cf96497223 */ /* 0x040fe20000010846 */
[----:B------:R-:W-:Y:S01]  /*9b70*/  FFMA.FTZ R75, R150, R191, R72 ;  /* 0x000000bf964b7223 */ /* 0x000fe20000010048 */
[----:B------:R-:W-:Y:S01]  /*9b80*/  FMUL.FTZ R76, R143, R188 ;  /* 0x000000bc8f4c7220 */ /* 0x000fe20000410000 */
[----:B------:R-:W-:Y:S01]  /*9b90*/  FMUL.FTZ R68, R153, UR48 ;  /* 0x0000003099447c20 */ /* 0x000fe20008410000 */
[----:B------:R-:W-:Y:S01]  /*9ba0*/  FMUL.FTZ R71, R151, UR48 ;  /* 0x0000003097477c20 */ /* 0x000fe20008410000 */
[----:B------:R-:W-:Y:S01]  /*9bb0*/  FMUL.FTZ R78, R141, R187 ;  /* 0x000000bb8d4e7220 */ /* 0x000fe20000410000 */
[----:B------:R-:W-:Y:S01]  /*9bc0*/  FFMA.FTZ R76, R144, R211, -R76 ;  /* 0x000000d3904c7223 */ /* 0x000fe2000001084c */
[----:B------:R-:W-:Y:S01]  /*9bd0*/  FFMA.FTZ R69, R163, UR49, R68 ;  /* 0x00000031a3457c23 */ /* 0x000fe20008010044 */
[----:B------:R-:W-:Y:S01]  /*9be0*/  FFMA.FTZ R68, R152, UR49, R71 ;  /* 0x0000003198447c23 */ /* 0x000fe20008010047 */
[----:B------:R-:W-:Y:S01]  /*9bf0*/  FMUL.FTZ R71, R149, UR48 ;  /* 0x0000003095477c20 */ /* 0x000fe20008410000 */
[-C--:B-12---:R-:W-:Y:S01]  /*9c00*/  FMUL.FTZ R67, R153, R193.reuse ;  /* 0x000000c199437220 */ /* 0x086fe20000410000 */
[----:B------:R-:W-:Y:S01]  /*9c10*/  FMUL.FTZ R149, R139, UR48 ;  /* 0x000000308b957c20 */ /* 0x000fe20008410000 */
[-C--:B------:R-:W-:Y:S01]  /*9c20*/  FMUL.FTZ R66, R153, R204.reuse ;  /* 0x000000cc99427220 */ /* 0x080fe20000410000 */
[----:B------:R-:W-:Y:S01]  /*9c30*/  FFMA.FTZ R71, R150, UR49, R71 ;  /* 0x0000003196477c23 */ /* 0x000fe20008010047 */
[----:B------:R-:W-:Y:S01]  /*9c40*/  FFMA.FTZ R67, R163, R204, -R67 ;  /* 0x000000cca3437223 */ /* 0x000fe20000010843 */
[----:B------:R-:W-:Y:S01]  /*9c50*/  FMUL.FTZ R150, R167, R220 ;  /* 0x000000dca7967220 */ /* 0x000fe20000410000 */
[----:B------:R-:W-:Y:S01]  /*9c60*/  FFMA.FTZ R163, R163, R193, R66 ;  /* 0x000000c1a3a37223 */ /* 0x000fe20000010042 */
[CC--:B------:R-:W-:Y:S01]  /*9c70*/  FMUL.FTZ R66, R151.reuse, R192.reuse ;  /* 0x000000c097427220 */ /* 0x0c0fe20000410000 */
[-C--:B------:R-:W-:Y:S01]  /*9c80*/  FMUL.FTZ R151, R151, R205.reuse ;  /* 0x000000cd97977220 */ /* 0x080fe20000410000 */
[----:B------:R-:W1:Y:S01]  /*9c90*/  LDS.64 R64, [R181+0x8e88] ;  /* 0x008e8800b5407984 */ /* 0x000e620000000a00 */
[----:B------:R-:W-:Y:S01]  /*9ca0*/  ULEA UR29, UR20, 0xfffff000, 0xc ;  /* 0xfffff000141d7891 */ /* 0x000fe2000f8e60ff */
[C---:B------:R-:W-:Y:S01]  /*9cb0*/  FFMA.FTZ R66, R152.reuse, R205, -R66 ;  /* 0x000000cd98427223 */ /* 0x040fe20000010842 */
[----:B------:R-:W-:Y:S01]  /*9cc0*/  FFMA.FTZ R152, R152, R192, R151 ;  /* 0x000000c098987223 */ /* 0x000fe20000010097 */
[----:B------:R-:W-:Y:S01]  /*9cd0*/  FMUL.FTZ R151, R166, R221 ;  /* 0x000000dda6977220 */ /* 0x000fe20000410000 */
[----:B------:R-:W-:Y:S01]  /*9ce0*/  USHF.R.S32.HI UR50, URZ, 0x1f, UR29 ;  /* 0x0000001fff327899 */ /* 0x000fe2000801141d */
[----:B------:R-:W-:Y:S01]  /*9cf0*/  FMUL.FTZ R71, R16, -R71 ;  /* 0x8000004710477220 */ /* 0x000fe20000410000 */
[----:B------:R-:W-:Y:S01]  /*9d00*/  VOTEU.ALL UP0, P0 ;  /* 0x0000000000ff7886 */ /* 0x000fe20000000000 */
[----:B------:R-:W-:Y:S01]  /*9d10*/  FMUL.FTZ R69, R0, -R69 ;  /* 0x8000004500457220 */ /* 0x000fe20000410000 */
[----:B------:R-:W-:Y:S01]  /*9d20*/  BSSY.RECONVERGENT B0, `(.L_x_812) ;  /* 0x0000220000007945 */ /* 0x000fe20003800200 */
[-C--:B-1----:R-:W-:Y:S01]  /*9d30*/  FMUL.FTZ R77, R65, R107.reuse ;  /* 0x0000006b414d7220 */ /* 0x082fe20000410000 */
[----:B------:R-:W-:Y:S01]  /*9d40*/  FMUL.FTZ R70, R64, R107 ;  /* 0x0000006b40467220 */ /* 0x000fe20000410000 */
[----:B------:R-:W-:-:S02]  /*9d50*/  FFMA.FTZ R107, R146, R189, R74 ;  /* 0x000000bd926b7223 */ /* 0x000fc4000001004a */
[----:B------:R-:W-:Y:S01]  /*9d60*/  FFMA.FTZ R64, R64, R106, R77 ;  /* 0x0000006a40407223 */ /* 0x000fe2000001004d */
[----:B------:R-:W-:Y:S01]  /*9d70*/  FMUL.FTZ R77, R147, R190 ;  /* 0x000000be934d7220 */ /* 0x000fe20000410000 */
[----:B------:R-:W-:Y:S01]  /*9d80*/  FFMA.FTZ R65, R65, R106, -R70 ;  /* 0x0000006a41417223 */ /* 0x000fe20000010846 */
[C---:B------:R-:W-:Y:S01]  /*9d90*/  FFMA.FTZ R70, R148.reuse, UR49, R79 ;  /* 0x0000003194467c23 */ /* 0x040fe2000801004f */
[C---:B------:R-:W-:Y:S01]  /*9da0*/  FMUL.FTZ R79, R145.reuse, R189 ;  /* 0x000000bd914f7220 */ /* 0x040fe20000410000 */
[-C--:B------:R-:W-:Y:S01]  /*9db0*/  FFMA.FTZ R72, R148, R208.reuse, -R77 ;  /* 0x000000d094487223 */ /* 0x080fe2000001084d */
[----:B------:R-:W-:Y:S01]  /*9dc0*/  FMUL.FTZ R77, R145, UR48 ;  /* 0x00000030914d7c20 */ /* 0x000fe20008410000 */
[C---:B------:R-:W-:Y:S01]  /*9dd0*/  FMUL.FTZ R145, R143.reuse, UR48 ;  /* 0x000000308f917c20 */ /* 0x040fe20008410000 */
[----:B------:R-:W-:Y:S01]  /*9de0*/  FMUL.FTZ R143, R143, R211 ;  /* 0x000000d38f8f7220 */ /* 0x000fe20000410000 */
[----:B------:R-:W-:Y:S01]  /*9df0*/  FMUL.FTZ R147, R147, R208 ;  /* 0x000000d093937220 */ /* 0x000fe20000410000 */
[C---:B------:R-:W-:Y:S01]  /*9e00*/  FMUL.FTZ R106, R141.reuse, R213 ;  /* 0x000000d58d6a7220 */ /* 0x040fe20000410000 */
[C---:B------:R-:W-:Y:S01]  /*9e10*/  FFMA.FTZ R74, R144.reuse, UR49, R145 ;  /* 0x00000031904a7c23 */ /* 0x040fe20008010091 */
[----:B------:R-:W-:Y:S01]  /*9e20*/  FFMA.FTZ R144, R144, R188, R143 ;  /* 0x000000bc90907223 */ /* 0x000fe2000001008f */
[----:B------:R-:W-:Y:S01]  /*9e30*/  FMUL.FTZ R143, R141, UR48 ;  /* 0x000000308d8f7c20 */ /* 0x000fe20008410000 */
[----:B------:R-:W-:Y:S01]  /*9e40*/  FFMA.FTZ R148, R148, R190, R147 ;  /* 0x000000be94947223 */ /* 0x000fe20000010093 */
[C---:B------:R-:W-:Y:S01]  /*9e50*/  FMUL.FTZ R147, R139.reuse, R186 ;  /* 0x000000ba8b937220 */ /* 0x040fe20000410000 */
[C---:B------:R-:W-:Y:S01]  /*9e60*/  FFMA.FTZ R145, R142.reuse, R187, R106 ;  /* 0x000000bb8e917223 */ /* 0x040fe2000001006a */
[C---:B------:R-:W-:Y:S01]  /*9e70*/  FFMA.FTZ R141, R142.reuse, UR49, R143 ;  /* 0x000000318e8d7c23 */ /* 0x040fe2000801008f */
[----:B------:R-:W-:Y:S01]  /*9e80*/  FFMA.FTZ R143, R142, R213, -R78 ;  /* 0x000000d58e8f7223 */ /* 0x000fe2000001084e */
[-C--:B------:R-:W-:Y:S01]  /*9e90*/  FMUL.FTZ R139, R139, R214.reuse ;  /* 0x000000d68b8b7220 */ /* 0x080fe20000410000 */
[----:B------:R-:W-:Y:S01]  /*9ea0*/  FFMA.FTZ R106, R140, R214, -R147 ;  /* 0x000000d68c6a7223 */ /* 0x000fe20000010893 */
[----:B------:R-:W-:Y:S01]  /*9eb0*/  FMUL.FTZ R142, R170, R185 ;  /* 0x000000b9aa8e7220 */ /* 0x000fe20000410000 */
[C---:B------:R-:W-:Y:S01]  /*9ec0*/  FFMA.FTZ R77, R146.reuse, UR49, R77 ;  /* 0x00000031924d7c23 */ /* 0x040fe2000801004d */
[----:B------:R-:W-:Y:S01]  /*9ed0*/  FFMA.FTZ R79, R146, R210, -R79 ;  /* 0x000000d2924f7223 */ /* 0x000fe2000001084f */
[----:B------:R-:W-:Y:S01]  /*9ee0*/  FMUL.FTZ R147, R169, R184 ;  /* 0x000000b8a9937220 */ /* 0x000fe20000410000 */
[----:B------:R-:W-:Y:S01]  /*9ef0*/  FFMA.FTZ R78, R140, UR49, R149 ;  /* 0x000000318c4e7c23 */ /* 0x000fe20008010095 */
[----:B------:R-:W-:Y:S01]  /*9f00*/  FMUL.FTZ R146, R168, R183 ;  /* 0x000000b7a8927220 */ /* 0x000fe20000410000 */
[----:B------:R-:W-:Y:S01]  /*9f10*/  FFMA.FTZ R140, R140, R186, R139 ;  /* 0x000000ba8c8c7223 */ /* 0x000fe2000001008b */
[----:B------:R-:W-:Y:S01]  /*9f20*/  FMUL.FTZ R149, R167, R127 ;  /* 0x0000007fa7957220 */ /* 0x000fe20000410000 */
[----:B------:R-:W-:Y:S01]  /*9f30*/  FFMA.FTZ R139, R161, R216, -R142 ;  /* 0x000000d8a18b7223 */ /* 0x000fe2000001088e */
[----:B------:R-:W-:Y:S01]  /*9f40*/  FFMA.FTZ R142, R160, R217, -R147 ;  /* 0x000000d9a08e7223 */ /* 0x000fe20000010893 */
[----:B------:R-:W-:Y:S01]  /*9f50*/  FFMA.FTZ R147, R159, R219, -R146 ;  /* 0x000000db9f937223 */ /* 0x000fe20000010892 */
[C---:B------:R-:W-:Y:S01]  /*9f60*/  FFMA.FTZ R146, R158.reuse, R220, -R149 ;  /* 0x000000dc9e927223 */ /* 0x040fe20000010895 */
[----:B------:R-:W-:Y:S01]  /*9f70*/  FFMA.FTZ R158, R158, R127, R150 ;  /* 0x0000007f9e9e7223 */ /* 0x000fe20000010096 */
[----:B------:R-:W-:Y:S01]  /*9f80*/  FMUL.FTZ R150, R166, R126 ;  /* 0x0000007ea6967220 */ /* 0x000fe20000410000 */
[----:B------:R-:W-:Y:S01]  /*9f90*/  FMUL.FTZ R166, R164, R224 ;  /* 0x000000e0a4a67220 */ /* 0x000fe20000410000 */
[----:B------:R-:W-:Y:S01]  /*9fa0*/  FMUL.FTZ R167, R162, R228 ;  /* 0x000000e4a2a77220 */ /* 0x000fe20000410000 */
[----:B------:R-:W-:Y:S01]  /*9fb0*/  FMUL.FTZ R168, R168, R219 ;  /* 0x000000dba8a87220 */ /* 0x000fe20000410000 */
[C---:B------:R-:W-:Y:S01]  /*9fc0*/  FFMA.FTZ R149, R157.reuse, R221, -R150 ;  /* 0x000000dd9d957223 */ /* 0x040fe20000010896 */
[----:B------:R-:W-:Y:S01]  /*9fd0*/  FFMA.FTZ R157, R157, R126, R151 ;  /* 0x0000007e9d9d7223 */ /* 0x000fe20000010097 */
[-C--:B------:R-:W-:Y:S01]  /*9fe0*/  FMUL.FTZ R151, R165, R202.reuse ;  /* 0x000000caa5977220 */ /* 0x080fe20000410000 */
[----:B------:R-:W-:Y:S01]  /*9ff0*/  FFMA.FTZ R153, R155, R227, -R166 ;  /* 0x000000e39b997223 */ /* 0x000fe200000108a6 */
[----:B------:R-:W-:Y:S01]  /*a000*/  FMUL.FTZ R165, R165, R223 ;  /* 0x000000dfa5a57220 */ /* 0x000fe20000410000 */
[----:B------:R-:W-:Y:S01]  /*a010*/  FFMA.FTZ R159, R159, R183, R168 ;  /* 0x000000b79f9f7223 */ /* 0x000fe200000100a8 */
[----:B------:R-:W-:Y:S01]  /*a020*/  FFMA.FTZ R150, R156, R223, -R151 ;  /* 0x000000df9c967223 */ /* 0x000fe20000010897 */
[----:B------:R-:W-:Y:S01]  /*a030*/  FMUL.FTZ R151, R164, R227 ;  /* 0x000000e3a4977220 */ /* 0x000fe20000410000 */
[----:B------:R-:W-:Y:S01]  /*a040*/  FFMA.FTZ R156, R156, R202, R165 ;  /* 0x000000ca9c9c7223 */ /* 0x000fe200000100a5 */
[C---:B------:R-:W-:Y:S01]  /*a050*/  FFMA.FTZ R164, R0.reuse, R67, RZ ;  /* 0x0000004300a47223 */ /* 0x040fe200000100ff */
[----:B------:R-:W-:Y:S01]  /*a060*/  FMUL.FTZ R78, R11, -R78 ;  /* 0x8000004e0b4e7220 */ /* 0x000fe20000410000 */
[----:B------:R-:W-:Y:S01]  /*a070*/  FFMA.FTZ R155, R155, R224, R151 ;  /* 0x000000e09b9b7223 */ /* 0x000fe20000010097 */
[----:B------:R-:W-:Y:S01]  /*a080*/  FADD.FTZ R151, RZ, R230 ;  /* 0x000000e6ff977221 */ /* 0x000fe20000010000 */
[----:B------:R-:W-:Y:S01]  /*a090*/  FFMA.FTZ R67, R17, R66, R164 ;  /* 0x0000004211437223 */ /* 0x000fe200000100a4 */
[----:B------:R-:W-:Y:S01]  /*a0a0*/  FFMA.FTZ R66, -R0, R163, RZ ;  /* 0x000000a300427223 */ /* 0x000fe200000101ff */
[----:B------:R-:W-:Y:S01]  /*a0b0*/  FFMA.FTZ R163, R3, R226, R64 ;  /* 0x000000e203a37223 */ /* 0x000fe20000010040 */
[-C--:B------:R-:W-:Y:S01]  /*a0c0*/  FMUL.FTZ R165, R162, R151.reuse ;  /* 0x00000097a2a57220 */ /* 0x080fe20000410000 */
[C---:B------:R-:W-:Y:S01]  /*a0d0*/  FFMA.FTZ R162, R154.reuse, R151, R167 ;  /* 0x000000979aa27223 */ /* 0x040fe200000100a7 */
[----:B------:R-:W-:Y:S01]  /*a0e0*/  FFMA.FTZ R66, -R17, R152, R66 ;  /* 0x0000009811427223 */ /* 0x000fe20000010142 */
[C---:B------:R-:W-:Y:S01]  /*a0f0*/  FMUL.FTZ R64, R179.reuse, R163 ;  /* 0x000000a3b3407220 */ /* 0x040fe20000410000 */
[----:B------:R-:W-:Y:S01]  /*a100*/  FFMA.FTZ R154, R154, R228, -R165 ;  /* 0x000000e49a9a7223 */ /* 0x000fe200000108a5 */
[----:B------:R-:W-:Y:S01]  /*a110*/  FADD.FTZ R165, R178, R65 ;  /* 0x00000041b2a57221 */ /* 0x000fe20000010000 */
[C---:B------:R-:W-:Y:S01]  /*a120*/  FFMA.FTZ R168, -R16.reuse, R75, R66 ;  /* 0x0000004b10a87223 */ /* 0x040fe20000010142 */
[----:B------:R-:W-:Y:S01]  /*a130*/  FFMA.FTZ R166, R16, R73, R67 ;  /* 0x0000004910a67223 */ /* 0x000fe20000010043 */
[----:B------:R-:W-:Y:S01]  /*a140*/  MOV R67, UR42 ;  /* 0x0000002a00437c02 */ /* 0x000fe20008000f00 */
[-C--:B------:R-:W-:Y:S01]  /*a150*/  FMUL.FTZ R65, R179, R165.reuse ;  /* 0x000000a5b3417220 */ /* 0x080fe20000410000 */
[----:B------:R-:W-:Y:S01]  /*a160*/  FFMA.FTZ R164, R180, R165, -R64 ;  /* 0x000000a5b4a47223 */ /* 0x000fe20000010840 */
[----:B------:R-:W-:Y:S01]  /*a170*/  LOP3.LUT R64, R182, UR29, RZ, 0xfc, !PT ;  /* 0x0000001db6407c12 */ /* 0x000fe2000f8efcff */
[----:B------:R-:W-:Y:S01]  /*a180*/  UMOV UR29, UR34 ;  /* 0x00000022001d7c82 */ /* 0x000fe20008000000 */
[----:B------:R-:W-:Y:S01]  /*a190*/  FFMA.FTZ R75, R180, R163, R65 ;  /* 0x000000a3b44b7223 */ /* 0x000fe20000010041 */
[----:B------:R-:W-:Y:S01]  /*a1a0*/  MOV R65, UR50 ;  /* 0x0000003200417c02 */ /* 0x000fe20008000f00 */
[----:B------:R-:W-:Y:S01]  /*a1b0*/  FADD.FTZ R164, R177, R164 ;  /* 0x000000a4b1a47221 */ /* 0x000fe20000010000 */
[----:B------:R-:W-:Y:S01]  /*a1c0*/  MOV R73, UR29 ;  /* 0x0000001d00497c02 */ /* 0x000fe20008000f00 */
[----:B------:R-:W-:Y:S01]  /*a1d0*/  FFMA.FTZ R152, R4, R203, R75 ;  /* 0x000000cb04987223 */ /* 0x000fe2000001004b */
[----:B------:R-:W-:Y:S01]  /*a1e0*/  FFMA.FTZ R75, R15, R72, R166 ;  /* 0x000000480f4b7223 */ /* 0x000fe200000100a6 */
[----:B------:R-:W-:Y:S01]  /*a1f0*/  IMAD.WIDE.U32 R66, R67, UR8, R64 ;  /* 0x0000000843427c25 */ /* 0x000fe2000f8e0040 */
[----:B------:R-:W-:-:S03]  /*a200*/  MOV R65, UR43 ;  /* 0x0000002b00417c02 */ /* 0x000fc60008000f00 */
[----:B------:R-:W-:Y:S01]  /*a210*/  FMUL.FTZ R72, R117, R164 ;  /* 0x000000a475487220 */ /* 0x000fe20000410000 */
[----:B------:R-:W-:Y:S01]  /*a220*/  LEA R73, R73, -R64, 0x1 ;  /* 0x8000004049497211 */ /* 0x000fe200078e08ff */
[----:B------:R-:W-:Y:S01]  /*a230*/  FMUL.FTZ R117, R117, R152 ;  /* 0x0000009875757220 */ /* 0x000fe20000410000 */
[C---:B------:R-:W-:Y:S01]  /*a240*/  LEA R64, P2, R66.reuse, UR10, 0x2 ;  /* 0x0000000a42407c11 */ /* 0x040fe2000f8410ff */
[----:B------:R-:W-:Y:S02]  /*a250*/  IMAD R65, R65, UR8, R67 ;  /* 0x0000000841417c24 */ /* 0x000fe4000f8e0243 */
[----:B------:R-:W-:Y:S01]  /*a260*/  FFMA.FTZ R168, -R15, R148, R168 ;  /* 0x000000940fa87223 */ /* 0x000fe200000101a8 */
[C---:B------:R-:W-:Y:S01]  /*a270*/  FFMA.FTZ R72, R109.reuse, R152, R72 ;  /* 0x000000986d487223 */ /* 0x040fe20000010048 */
[----:B------:R-:W-:Y:S01]  /*a280*/  FFMA.FTZ R148, R109, R164, -R117 ;  /* 0x000000a46d947223 */ /* 0x000fe20000010875 */
[----:B------:R-:W-:Y:S01]  /*a290*/  @!UP0 ULEA UR50, UR8, UR30, 0x4 ;  /* 0x0000001e08328291 */ /* 0x000fe2000f8e20ff */
[----:B------:R-:W-:Y:S01]  /*a2a0*/  LEA.HI.X R65, R66, UR11, R65, 0x2, P2 ;  /* 0x0000000b42417c11 */ /* 0x000fe200090f1441 */
[C---:B------:R-:W-:Y:S01]  /*a2b0*/  FFMA.FTZ R66, R14.reuse, R79, R75 ;  /* 0x0000004f0e427223 */ /* 0x040fe2000001004b */
[----:B------:R-:W-:Y:S01]  /*a2c0*/  FFMA.FTZ R201, R5, R201, R72 ;  /* 0x000000c905c97223 */ /* 0x000fe20000010048 */
[----:B------:R-:W-:Y:S01]  /*a2d0*/  FADD.FTZ R171, R171, R148 ;  /* 0x00000094abab7221 */ /* 0x000fe20000010000 */
[----:B------:R-:W-:Y:S01]  /*a2e0*/  FFMA.FTZ R107, -R14, R107, R168 ;  /* 0x0000006b0e6b7223 */ /* 0x000fe200000101a8 */
[----:B------:R-:W-:Y:S01]  /*a2f0*/  FFMA.FTZ R75, R13, R76, R66 ;  /* 0x0000004c0d4b7223 */ /* 0x000fe20000010042 */
[C---:B------:R-:W-:Y:S01]  /*a300*/  FMUL.FTZ R67, R110.reuse, R201 ;  /* 0x000000c96e437220 */ /* 0x040fe20000410000 */
[----:B------:R-:W-:Y:S01]  /*a310*/  FMUL.FTZ R110, R110, R171 ;  /* 0x000000ab6e6e7220 */ /* 0x000fe20000410000 */
[----:B0-----:R0:W-:Y:S01]  /*a320*/  @!P0 STS.128 [UR50+0xac80], R60 ;  /* 0x00ac803cff008988 */ /* 0x0011e20008000c32 */
[----:B------:R-:W-:Y:S01]  /*a330*/  FFMA.FTZ R66, R12, R143, R75 ;  /* 0x0000008f0c427223 */ /* 0x000fe2000001004b */
[C---:B------:R-:W-:Y:S01]  /*a340*/  FFMA.FTZ R75, R138.reuse, R171, -R67 ;  /* 0x000000ab8a4b7223 */ /* 0x040fe20000010843 */
[----:B------:R-:W-:Y:S01]  /*a350*/  FFMA.FTZ R67, R138, R201, R110 ;  /* 0x000000c98a437223 */ /* 0x000fe2000001006e */
[----:B------:R-:W-:Y:S01]  /*a360*/  FMUL.FTZ R110, R191, UR49 ;  /* 0x00000031bf6e7c20 */ /* 0x000fe20008410000 */
[----:B------:R-:W-:Y:S01]  /*a370*/  FFMA.FTZ R79, R11, R106, R66 ;  /* 0x0000006a0b4f7223 */ /* 0x000fe20000010042 */
[----:B------:R-:W-:Y:S01]  /*a380*/  FADD.FTZ R172, R172, R75 ;  /* 0x0000004bacac7221 */ /* 0x000fe20000010000 */
[----:B------:R-:W-:Y:S01]  /*a390*/  FFMA.FTZ R200, R6, R200, R67 ;  /* 0x000000c806c87223 */ /* 0x000fe20000010043 */
[----:B------:R-:W-:Y:S01]  /*a3a0*/  FMUL.FTZ R106, R192, UR48 ;  /* 0x00000030c06a7c20 */ /* 0x000fe20008410000 */
[----:B------:R-:W-:Y:S01]  /*a3b0*/  FFMA.FTZ R72, R10, R139, R79 ;  /* 0x0000008b0a487223 */ /* 0x000fe2000001004f */
[C---:B------:R-:W-:Y:S01]  /*a3c0*/  FMUL.FTZ R66, R119.reuse, R172 ;  /* 0x000000ac77427220 */ /* 0x040fe20000410000 */
[----:B------:R-:W-:Y:S01]  /*a3d0*/  FMUL.FTZ R119, R119, R200 ;  /* 0x000000c877777220 */ /* 0x000fe20000410000 */
[----:B------:R-:W-:Y:S01]  /*a3e0*/  FFMA.FTZ R106, R205, UR49, R106 ;  /* 0x00000031cd6a7c23 */ /* 0x000fe2000801006a */
[----:B------:R-:W-:Y:S01]  /*a3f0*/  FFMA.FTZ R67, R9, R142, R72 ;  /* 0x0000008e09437223 */ /* 0x000fe20000010048 */
[C---:B------:R-:W-:Y:S01]  /*a400*/  FFMA.FTZ R66, R137.reuse, R200, R66 ;  /* 0x000000c889427223 */ /* 0x040fe20000010042 */
[----:B------:R-:W-:Y:S01]  /*a410*/  FFMA.FTZ R72, R137, R172, -R119 ;  /* 0x000000ac89487223 */ /* 0x000fe20000010877 */
[----:B0-----:R-:W-:Y:S01]  /*a420*/  FFMA.FTZ R63, R207, UR48, -R110 ;  /* 0x00000030cf3f7c23 */ /* 0x001fe2000801086e */
[----:B------:R-:W-:Y:S01]  /*a430*/  FFMA.FTZ R67, R8, R147, R67 ;  /* 0x0000009308437223 */ /* 0x000fe20000010043 */
[----:B------:R-:W-:Y:S01]  /*a440*/  FFMA.FTZ R199, R7, R199, R66 ;  /* 0x000000c707c77223 */ /* 0x000fe20000010042 */
[----:B------:R-:W-:Y:S01]  /*a450*/  FADD.FTZ R173, R173, R72 ;  /* 0x00000048adad7221 */ /* 0x000fe20000010000 */
[----:B------:R-:W-:Y:S01]  /*a460*/  FFMA.FTZ R144, -R13, R144, R107 ;  /* 0x000000900d907223 */ /* 0x000fe2000001016b */
[----:B------:R-:W-:Y:S01]  /*a470*/  FFMA.FTZ R75, R7, R146, R67 ;  /* 0x00000092074b7223 */ /* 0x000fe20000010043 */
[C---:B------:R-:W-:Y:S01]  /*a480*/  FMUL.FTZ R67, R111.reuse, R199 ;  /* 0x000000c76f437220 */ /* 0x040fe20000410000 */
[----:B------:R-:W-:Y:S01]  /*a490*/  FMUL.FTZ R66, R111, R173 ;  /* 0x000000ad6f427220 */ /* 0x000fe20000410000 */
[----:B------:R-:W-:Y:S01]  /*a4a0*/  FMUL.FTZ R62, R191, UR48 ;  /* 0x00000030bf3e7c20 */ /* 0x000fe20008410000 */
        /* <DEDUP_REMOVED lines=11> */
[----:B------:R-:W-:-:S02]  /*a560*/  HFMA2 R79, -RZ, RZ, 0, 7.8678131103515625e-06 ;  /* 0x00000084ff4f7431 */ /* 0x000fc400000001ff */
[----:B------:R-:W-:Y:S01]  /*a570*/  FFMA.FTZ R75, R204, UR49, R75 ;  /* 0x00000031cc4b7c23 */ /* 0x000fe2000801004b */
[C---:B------:R-:W-:Y:S01]  /*a580*/  FFMA.FTZ R72, R135.reuse, R198, R72 ;  /* 0x000000c687487223 */ /* 0x040fe20000010048 */
[----:B------:R-:W-:Y:S01]  /*a590*/  FFMA.FTZ R76, R135, R174, -R67 ;  /* 0x000000ae874c7223 */ /* 0x000fe20000010843 */
[----:B------:R-:W-:Y:S01]  /*a5a0*/  FMUL.FTZ R67, R193, UR49 ;  /* 0x00000031c1437c20 */ /* 0x000fe20008410000 */
[----:B------:R-:W-:Y:S01]  /*a5b0*/  FMUL.FTZ R75, R0, -R75 ;  /* 0x8000004b004b7220 */ /* 0x000fe20000410000 */
[----:B------:R-:W-:Y:S01]  /*a5c0*/  FFMA.FTZ R197, R9, R197, R72 ;  /* 0x000000c509c57223 */ /* 0x000fe20000010048 */
[----:B------:R-:W-:Y:S01]  /*a5d0*/  FADD.FTZ R175, R175, R76 ;  /* 0x0000004cafaf7221 */ /* 0x000fe20000010000 */
[----:B------:R-:W-:Y:S01]  /*a5e0*/  FFMA.FTZ R67, R204, UR48, -R67 ;  /* 0x00000030cc437c23 */ /* 0x000fe20008010843 */
[----:B------:R-:W-:Y:S02]  /*a5f0*/  IMAD R72, R182, R79, UR30 ;  /* 0x0000001eb6487e24 */ /* 0x000fe4000f8e024f */
[----:B------:R-:W-:Y:S01]  /*a600*/  FMUL.FTZ R109, R190, UR48 ;  /* 0x00000030be6d7c20 */ /* 0x000fe20008410000 */
[----:B------:R-:W-:Y:S01]  /*a610*/  FMUL.FTZ R76, R134, R175 ;  /* 0x000000af864c7220 */ /* 0x000fe20000410000 */
[----:B------:R-:W-:Y:S01]  /*a620*/  FMUL.FTZ R79, R0, R67 ;  /* 0x00000043004f7220 */ /* 0x000fe20000410000 */
[-C--:B------:R-:W-:Y:S01]  /*a630*/  FMUL.FTZ R134, R134, R197.reuse ;  /* 0x000000c586867220 */ /* 0x080fe20000410000 */
[----:B------:R0:W-:Y:S01]  /*a640*/  STS [R72+0x4204], R75 ;  /* 0x0042044b48007388 */ /* 0x0001e20000000800 */
[C---:B------:R-:W-:Y:S01]  /*a650*/  FFMA.FTZ R67, R133.reuse, R197, R76 ;  /* 0x000000c585437223 */ /* 0x040fe2000001004c */
[----:B------:R-:W-:Y:S01]  /*a660*/  FMUL.FTZ R76, R192, UR49 ;  /* 0x00000031c04c7c20 */ /* 0x000fe20008410000 */
[----:B------:R-:W-:Y:S01]  /*a670*/  FFMA.FTZ R133, R133, R175, -R134 ;  /* 0x000000af85857223 */ /* 0x000fe20000010886 */
[----:B------:R1:W-:Y:S01]  /*a680*/  STS [R72+0x4200], R79 ;  /* 0x0042004f48007388 */ /* 0x0003e20000000800 */
[----:B------:R-:W-:Y:S01]  /*a690*/  FFMA.FTZ R196, R10, R196, R67 ;  /* 0x000000c40ac47223 */ /* 0x000fe20000010043 */
[----:B------:R-:W-:Y:S01]  /*a6a0*/  FFMA.FTZ R76, R205, UR48, -R76 ;  /* 0x00000030cd4c7c23 */ /* 0x000fe2000801084c */
[----:B------:R-:W-:Y:S01]  /*a6b0*/  FADD.FTZ R176, R176, R133 ;  /* 0x00000085b0b07221 */ /* 0x000fe20000010000 */
[----:B------:R-:W-:Y:S01]  /*a6c0*/  FMUL.FTZ R141, R12, -R141 ;  /* 0x8000008d0c8d7220 */ /* 0x000fe20000410000 */
[C---:B------:R-:W-:Y:S01]  /*a6d0*/  FMUL.FTZ R61, R132.reuse, R196 ;  /* 0x000000c4843d7220 */ /* 0x040fe20000410000 */
[C---:B------:R-:W-:Y:S01]  /*a6e0*/  FMUL.FTZ R67, R17.reuse, R76 ;  /* 0x0000004c11437220 */ /* 0x040fe20000410000 */
[----:B------:R-:W-:Y:S01]  /*a6f0*/  FMUL.FTZ R60, R132, R176 ;  /* 0x000000b0843c7220 */ /* 0x000fe20000410000 */
[----:B0-----:R-:W-:Y:S01]  /*a700*/  FMUL.FTZ R75, R17, -R106 ;  /* 0x8000006a114b7220 */ /* 0x001fe20000410000 */
[C---:B------:R-:W-:Y:S01]  /*a710*/  FFMA.FTZ R61, R113.reuse, R176, -R61 ;  /* 0x000000b0713d7223 */ /* 0x040fe2000001083d */
[----:B-1----:R-:W-:Y:S01]  /*a720*/  FMUL.FTZ R79, R16, R63 ;  /* 0x0000003f104f7220 */ /* 0x002fe20000410000 */
[----:B------:R-:W-:Y:S01]  /*a730*/  FFMA.FTZ R60, R113, R196, R60 ;  /* 0x000000c4713c7223 */ /* 0x000fe2000001003c */
[----:B------:R0:W-:Y:S01]  /*a740*/  STS [R72+0x4208], R67 ;  /* 0x0042084348007388 */ /* 0x0001e20000000800 */
[----:B------:R-:W-:Y:S01]  /*a750*/  FADD.FTZ R61, R78, R61 ;  /* 0x0000003d4e3d7221 */ /* 0x000fe20000010000 */
[----:B------:R-:W-:Y:S01]  /*a760*/  FFMA.FTZ R76, R208, UR49, R109 ;  /* 0x00000031d04c7c23 */ /* 0x000fe2000801006d */
[----:B------:R-:W-:Y:S01]  /*a770*/  FFMA.FTZ R195, R11, R195, R60 ;  /* 0x000000c30bc37223 */ /* 0x000fe2000001003c */
[----:B------:R1:W-:Y:S01]  /*a780*/  STS [R72+0x420c], R75 ;  /* 0x00420c4b48007388 */ /* 0x0003e20000000800 */
[C---:B------:R-:W-:Y:S01]  /*a790*/  FMUL.FTZ R60, R128.reuse, R61 ;  /* 0x0000003d803c7220 */ /* 0x040fe20000410000 */
[----:B------:R-:W-:Y:S01]  /*a7a0*/  FMUL.FTZ R109, R189, UR48 ;  /* 0x00000030bd6d7c20 */ /* 0x000fe20008410000 */
[-C--:B------:R-:W-:Y:S01]  /*a7b0*/  FMUL.FTZ R128, R128, R195.reuse ;  /* 0x000000c380807220 */ /* 0x080fe20000410000 */
[----:B------:R2:W-:Y:S01]  /*a7c0*/  STS [R72+0x4210], R79 ;  /* 0x0042104f48007388 */ /* 0x0005e20000000800 */
[----:B------:R-:W-:Y:S01]  /*a7d0*/  FFMA.FTZ R63, R131, R195, R60 ;  /* 0x000000c3833f7223 */ /* 0x000fe2000001003c */
[----:B0-----:R-:W-:Y:S01]  /*a7e0*/  FFMA.FTZ R67, R207, UR49, R62 ;  /* 0x00000031cf437c23 */ /* 0x001fe2000801003e */
[----:B------:R-:W-:Y:S01]  /*a7f0*/  FFMA.FTZ R60, R131, R61, -R128 ;  /* 0x0000003d833c7223 */ /* 0x000fe20000010880 */
[----:B------:R-:W-:Y:S01]  /*a800*/  FFMA.FTZ R62, R208, UR48, -R107 ;  /* 0x00000030d03e7c23 */ /* 0x000fe2000801086b */
[----:B------:R-:W-:Y:S01]  /*a810*/  FFMA.FTZ R194, R12, R194, R63 ;  /* 0x000000c20cc27223 */ /* 0x000fe2000001003f */
[----:B------:R-:W-:Y:S01]  /*a820*/  FMUL.FTZ R67, R16, -R67 ;  /* 0x8000004310437220 */ /* 0x000fe20000410000 */
[----:B------:R-:W-:Y:S01]  /*a830*/  FADD.FTZ R60, R141, R60 ;  /* 0x0000003c8d3c7221 */ /* 0x000fe20000010000 */
[C---:B-1----:R-:W-:Y:S01]  /*a840*/  FMUL.FTZ R75, R15.reuse, R62 ;  /* 0x0000003e0f4b7220 */ /* 0x042fe20000410000 */
[C---:B------:R-:W-:Y:S01]  /*a850*/  FMUL.FTZ R63, R130.reuse, R194 ;  /* 0x000000c2823f7220 */ /* 0x040fe20000410000 */
[----:B--2---:R-:W-:Y:S01]  /*a860*/  FMUL.FTZ R79, R15, -R76 ;  /* 0x8000004c0f4f7220 */ /* 0x004fe20000410000 */
[----:B------:R-:W-:Y:S01]  /*a870*/  FMUL.FTZ R62, R130, R60 ;  /* 0x0000003c823e7220 */ /* 0x000fe20000410000 */
[----:B------:R-:W-:Y:S01]  /*a880*/  FMUL.FTZ R76, R13, -R74 ;  /* 0x8000004a0d4c7220 */ /* 0x000fe20000410000 */
[C---:B------:R-:W-:Y:S01]  /*a890*/  FFMA.FTZ R63, R129.reuse, R60, -R63 ;  /* 0x0000003c813f7223 */ /* 0x040fe2000001083f */
[----:B------:R0:W-:Y:S01]  /*a8a0*/  STS [R72+0x4214], R67 ;  /* 0x0042144348007388 */ /* 0x0001e20000000800 */
[----:B------:R-:W-:Y:S01]  /*a8b0*/  FFMA.FTZ R62, R129, R194, R62 ;  /* 0x000000c2813e7223 */ /* 0x000fe2000001003e */
[----:B------:R-:W-:Y:S01]  /*a8c0*/  FMUL.FTZ R107, R189, UR49 ;  /* 0x00000031bd6b7c20 */ /* 0x000fe20008410000 */
[----:B------:R-:W-:Y:S01]  /*a8d0*/  FADD.FTZ R63, R76, R63 ;  /* 0x0000003f4c3f7221 */ /* 0x000fe20000010000 */
[----:B------:R1:W-:Y:S01]  /*a8e0*/  STS [R72+0x4218], R75 ;  /* 0x0042184b48007388 */ /* 0x0003e20000000800 */
[----:B------:R-:W-:Y:S01]  /*a8f0*/  FMUL.FTZ R74, R188, UR49 ;  /* 0x00000031bc4a7c20 */ /* 0x000fe20008410000 */
[C---:B------:R-:W-:Y:S01]  /*a900*/  FFMA.FTZ R107, R210.reuse, UR48, -R107 ;  /* 0x00000030d26b7c23 */ /* 0x040fe2000801086b */
[----:B------:R-:W-:Y:S01]  /*a910*/  FFMA.FTZ R109, R210, UR49, R109 ;  /* 0x00000031d26d7c23 */ /* 0x000fe2000801006d */
[----:B------:R2:W-:Y:S01]  /*a920*/  STS [R72+0x421c], R79 ;  /* 0x00421c4f48007388 */ /* 0x0005e20000000800 */
[----:B------:R-:W-:Y:S01]  /*a930*/  FFMA.FTZ R74, R211, UR48, -R74 ;  /* 0x00000030d34a7c23 */ /* 0x000fe2000801084a */
[----:B0-----:R-:W-:Y:S01]  /*a940*/  FFMA.FTZ R67, R13, R206, R62 ;  /* 0x000000ce0d437223 */ /* 0x001fe2000001003e */
[----:B------:R-:W-:Y:S01]  /*a950*/  FMUL.FTZ R62, R114, R63 ;  /* 0x0000003f723e7220 */ /* 0x000fe20000410000 */
[----:B------:R-:W-:Y:S01]  /*a960*/  FMUL.FTZ R107, R14, R107 ;  /* 0x0000006b0e6b7220 */ /* 0x000fe20000410000 */
[----:B------:R-:W-:Y:S01]  /*a970*/  FMUL.FTZ R111, R186, UR49 ;  /* 0x00000031ba6f7c20 */ /* 0x000fe20008410000 */
[-C--:B------:R-:W-:Y:S01]  /*a980*/  FMUL.FTZ R114, R114, R67.reuse ;  /* 0x0000004372727220 */ /* 0x080fe20000410000 */
[C---:B-1----:R-:W-:Y:S01]  /*a990*/  FFMA.FTZ R75, R125.reuse, R67, R62 ;  /* 0x000000437d4b7223 */ /* 0x042fe2000001003e */
[----:B------:R-:W-:Y:S01]  /*a9a0*/  FMUL.FTZ R62, R188, UR48 ;  /* 0x00000030bc3e7c20 */ /* 0x000fe20008410000 */
[----:B------:R0:W-:Y:S01]  /*a9b0*/  STS [R72+0x4220], R107 ;  /* 0x0042206b48007388 */ /* 0x0001e20000000800 */
[----:B------:R-:W-:Y:S01]  /*a9c0*/  FFMA.FTZ R114, R125, R63, -R114 ;  /* 0x0000003f7d727223 */ /* 0x000fe20000010872 */
[C---:B------:R-:W-:Y:S01]  /*a9d0*/  FFMA.FTZ R209, R14.reuse, R209, R75 ;  /* 0x000000d10ed17223 */ /* 0x040fe2000001004b */
[C---:B------:R-:W-:Y:S01]  /*a9e0*/  FMUL.FTZ R75, R14.reuse, -R77 ;  /* 0x8000004d0e4b7220 */ /* 0x040fe20000410000 */
[----:B--2---:R-:W-:Y:S01]  /*a9f0*/  FMUL.FTZ R79, R13, R74 ;  /* 0x0000004a0d4f7220 */ /* 0x004fe20000410000 */
[----:B------:R-:W-:Y:S01]  /*aa00*/  FMUL.FTZ R74, R187, UR49 ;  /* 0x00000031bb4a7c20 */ /* 0x000fe20008410000 */
[----:B------:R-:W-:Y:S01]  /*aa10*/  FFMA.FTZ R62, R211, UR49, R62 ;  /* 0x00000031d33e7c23 */ /* 0x000fe2000801003e */
[----:B------:R-:W-:Y:S01]  /*aa20*/  FADD.FTZ R75, R75, R114 ;  /* 0x000000724b4b7221 */ /* 0x000fe20000010000 */
[----:B------:R-:W-:Y:S01]  /*aa30*/  FMUL.FTZ R109, R14, -R109 ;  /* 0x8000006d0e6d7220 */ /* 0x000fe20000410000 */
[----:B------:R1:W-:Y:S01]  /*aa40*/  STS [R72+0x4228], R79 ;  /* 0x0042284f48007388 */ /* 0x0003e20000000800 */
[----:B0-----:R-:W-:Y:S01]  /*aa50*/  FFMA.FTZ R107, R213, UR48, -R74 ;  /* 0x00000030d56b7c23 */ /* 0x001fe2000801084a */
[C---:B------:R-:W-:Y:S01]  /*aa60*/  FMUL.FTZ R77, R118.reuse, R75 ;  /* 0x0000004b764d7220 */ /* 0x040fe20000410000 */
[-C--:B------:R-:W-:Y:S01]  /*aa70*/  FMUL.FTZ R118, R118, R209.reuse ;  /* 0x000000d176767220 */ /* 0x080fe20000410000 */
[----:B------:R-:W-:Y:S01]  /*aa80*/  FMUL.FTZ R76, R187, UR48 ;  /* 0x00000030bb4c7c20 */ /* 0x000fe20008410000 */
[----:B------:R-:W-:Y:S01]  /*aa90*/  FMUL.FTZ R113, R186, UR48 ;  /* 0x00000030ba717c20 */ /* 0x000fe20008410000 */
[----:B------:R-:W-:Y:S01]  /*aaa0*/  FFMA.FTZ R74, R124, R209, R77 ;  /* 0x000000d17c4a7223 */ /* 0x000fe2000001004d */
[----:B------:R-:W-:Y:S01]  /*aab0*/  FMUL.FTZ R77, R15, -R70 ;  /* 0x800000460f4d7220 */ /* 0x000fe20000410000 */
[----:B------:R0:W-:Y:S01]  /*aac0*/  STS [R72+0x4224], R109 ;  /* 0x0042246d48007388 */ /* 0x0001e20000000800 */
[----:B------:R-:W-:Y:S01]  /*aad0*/  FMUL.FTZ R107, R12, R107 ;  /* 0x0000006b0c6b7220 */ /* 0x000fe20000410000 */
[----:B-1----:R-:W-:Y:S01]  /*aae0*/  FMUL.FTZ R79, R13, -R62 ;  /* 0x8000003e0d4f7220 */ /* 0x002fe20000410000 */
[----:B------:R-:W-:Y:S01]  /*aaf0*/  FFMA.FTZ R62, R124, R75, -R118 ;  /* 0x0000004b7c3e7223 */ /* 0x000fe20000010876 */
[----:B------:R-:W-:Y:S01]  /*ab00*/  FFMA.FTZ R212, R15, R212, R74 ;  /* 0x000000d40fd47223 */ /* 0x000fe2000001004a */
[----:B------:R-:W-:Y:S01]  /*ab10*/  FMUL.FTZ R78, R184, UR49 ;  /* 0x00000031b84e7c20 */ /* 0x000fe20008410000 */
[----:B------:R1:W-:Y:S01]  /*ab20*/  STS [R72+0x4230], R107 ;  /* 0x0042306b48007388 */ /* 0x0003e20000000800 */
[----:B------:R-:W-:Y:S01]  /*ab30*/  FADD.FTZ R62, R77, R62 ;  /* 0x0000003e4d3e7221 */ /* 0x000fe20000010000 */
[----:B------:R-:W-:Y:S01]  /*ab40*/  FMUL.FTZ R114, R183, UR49 ;  /* 0x00000031b7727c20 */ /* 0x000fe20008410000 */
[----:B------:R-:W-:Y:S01]  /*ab50*/  FFMA.FTZ R78, R217, UR48, -R78 ;  /* 0x00000030d94e7c23 */ /* 0x000fe2000801084e */
[----:B0-----:R-:W-:Y:S01]  /*ab60*/  FFMA.FTZ R109, R213, UR49, R76 ;  /* 0x00000031d56d7c23 */ /* 0x001fe2000801004c */
[C---:B------:R-:W-:Y:S01]  /*ab70*/  FMUL.FTZ R70, R121.reuse, R62 ;  /* 0x0000003e79467220 */ /* 0x040fe20000410000 */
[-C--:B------:R-:W-:Y:S01]  /*ab80*/  FMUL.FTZ R121, R121, R212.reuse ;  /* 0x000000d479797220 */ /* 0x080fe20000410000 */
[----:B------:R0:W-:Y:S01]  /*ab90*/  STS [R72+0x422c], R79 ;  /* 0x00422c4f48007388 */ /* 0x0001e20000000800 */
[C---:B------:R-:W-:Y:S01]  /*aba0*/  FFMA.FTZ R76, R214.reuse, UR49, R113 ;  /* 0x00000031d64c7c23 */ /* 0x040fe20008010071 */
[C---:B------:R-:W-:Y:S01]  /*abb0*/  FFMA.FTZ R77, R115.reuse, R212, R70 ;  /* 0x000000d4734d7223 */ /* 0x040fe20000010046 */
[----:B------:R-:W-:Y:S01]  /*abc0*/  FFMA.FTZ R70, R214, UR48, -R111 ;  /* 0x00000030d6467c23 */ /* 0x000fe2000801086f */
[----:B------:R-:W-:Y:S01]  /*abd0*/  FFMA.FTZ R74, R115, R62, -R121 ;  /* 0x0000003e734a7223 */ /* 0x000fe20000010879 */
[----:B-1----:R-:W-:Y:S01]  /*abe0*/  FMUL.FTZ R107, R11, -R76 ;  /* 0x8000004c0b6b7220 */ /* 0x002fe20000410000 */
[----:B------:R-:W-:Y:S01]  /*abf0*/  FMUL.FTZ R109, R12, -R109 ;  /* 0x8000006d0c6d7220 */ /* 0x000fe20000410000 */
[----:B------:R-:W-:Y:S01]  /*ac00*/  FMUL.FTZ R112, R184, UR48 ;  /* 0x00000030b8707c20 */ /* 0x000fe20008410000 */
[----:B------:R-:W-:Y:S01]  /*ac10*/  FADD.FTZ R74, R71, R74 ;  /* 0x0000004a474a7221 */ /* 0x000fe20000010000 */
[----:B------:R-:W-:Y:S01]  /*ac20*/  FFMA.FTZ R111, R219, UR48, -R114 ;  /* 0x00000030db6f7c23 */ /* 0x000fe20008010872 */
[----:B0-----:R-:W-:Y:S01]  /*ac30*/  FMUL.FTZ R79, R11, R70 ;  /* 0x000000460b4f7220 */ /* 0x001fe20000410000 */
[----:B------:R-:W-:Y:S01]  /*ac40*/  FFMA.FTZ R70, R16, R215, R77 ;  /* 0x000000d710467223 */ /* 0x000fe2000001004d */
[C---:B------:R-:W-:Y:S01]  /*ac50*/  FMUL.FTZ R71, R116.reuse, R74 ;  /* 0x0000004a74477220 */ /* 0x040fe20000410000 */
[----:B------:R-:W-:Y:S01]  /*ac60*/  FMUL.FTZ R77, R17, -R68 ;  /* 0x80000044114d7220 */ /* 0x000fe20000410000 */
[----:B------:R0:W-:Y:S01]  /*ac70*/  STS [R72+0x4234], R109 ;  /* 0x0042346d48007388 */ /* 0x0001e20000000800 */
[-C--:B------:R-:W-:Y:S01]  /*ac80*/  FMUL.FTZ R76, R116, R70.reuse ;  /* 0x00000046744c7220 */ /* 0x080fe20000410000 */
[----:B------:R-:W-:Y:S01]  /*ac90*/  FFMA.FTZ R68, R123, R70, R71 ;  /* 0x000000467b447223 */ /* 0x000fe20000010047 */
[----:B------:R-:W-:Y:S01]  /*aca0*/  FMUL.FTZ R117, R185, UR49 ;  /* 0x00000031b9757c20 */ /* 0x000fe20008410000 */
[----:B------:R1:W-:Y:S01]  /*acb0*/  STS [R72+0x4238], R79 ;  /* 0x0042384f48007388 */ /* 0x0003e20000000800 */
[----:B------:R-:W-:Y:S01]  /*acc0*/  FFMA.FTZ R76, R123, R74, -R76 ;  /* 0x0000004a7b4c7223 */ /* 0x000fe2000001084c */
[----:B------:R-:W-:Y:S01]  /*acd0*/  FFMA.FTZ R71, R17, R218, R68 ;  /* 0x000000da11477223 */ /* 0x000fe20000010044 */
[----:B------:R-:W-:Y:S01]  /*ace0*/  FFMA.FTZ R112, R217, UR49, R112 ;  /* 0x00000031d9707c23 */ /* 0x000fe20008010070 */
[----:B------:R2:W-:Y:S01]  /*acf0*/  STS [R72+0x423c], R107 ;  /* 0x00423c6b48007388 */ /* 0x0005e20000000800 */
[----:B------:R-:W-:Y:S01]  /*ad00*/  FADD.FTZ R77, R77, R76 ;  /* 0x0000004c4d4d7221 */ /* 0x000fe20000010000 */
[----:B0-----:R-:W-:Y:S01]  /*ad10*/  FMUL.FTZ R109, R185, UR48 ;  /* 0x00000030b96d7c20 */ /* 0x001fe20008410000 */
[----:B------:R-:W-:Y:S01]  /*ad20*/  FFMA.FTZ R76, R100, -R48, R205 ;  /* 0x80000030644c7223 */ /* 0x000fe200000100cd */
[----:B------:R-:W-:Y:S01]  /*ad30*/  FMUL.FTZ R115, R8, R111 ;  /* 0x0000006f08737220 */ /* 0x000fe20000410000 */
[----:B------:R-:W-:Y:S01]  /*ad40*/  FFMA.FTZ R117, R216, UR48, -R117 ;  /* 0x00000030d8757c23 */ /* 0x000fe20008010875 */
[C---:B-1----:R-:W-:Y:S01]  /*ad50*/  FMUL.FTZ R79, R122.reuse, R77 ;  /* 0x0000004d7a4f7220 */ /* 0x042fe20000410000 */
[-C--:B------:R-:W-:Y:S01]  /*ad60*/  FMUL.FTZ R122, R122, R71.reuse ;  /* 0x000000477a7a7220 */ /* 0x080fe20000410000 */
[----:B------:R-:W-:Y:S01]  /*ad70*/  FFMA.FTZ R109, R216, UR49, R109 ;  /* 0x00000031d86d7c23 */ /* 0x000fe2000801006d */
[C---:B------:R-:W-:Y:S01]  /*ad80*/  FMUL.FTZ R113, R9.reuse, -R112 ;  /* 0x8000007009717220 */ /* 0x040fe20000410000 */
[C---:B------:R-:W-:Y:S01]  /*ad90*/  FFMA.FTZ R79, R120.reuse, R71, R79 ;  /* 0x00000047784f7223 */ /* 0x040fe2000001004f */
[----:B--2---:R-:W-:Y:S01]  /*ada0*/  FMUL.FTZ R107, R9, R78 ;  /* 0x0000004e096b7220 */ /* 0x004fe20000410000 */
[----:B------:R-:W-:Y:S01]  /*adb0*/  FFMA.FTZ R78, R120, R77, -R122 ;  /* 0x0000004d784e7223 */ /* 0x000fe2000001087a */
[----:B------:R-:W-:Y:S01]  /*adc0*/  FMUL.FTZ R109, R10, -R109 ;  /* 0x8000006d0a6d7220 */ /* 0x000fe20000410000 */
[----:B------:R-:W-:Y:S01]  /*add0*/  FFMA.FTZ R222, R0, R222, R79 ;  /* 0x000000de00de7223 */ /* 0x000fe2000001004f */
[----:B------:R-:W-:Y:S01]  /*ade0*/  FFMA.FTZ R79, R101, -R49, R204 ;  /* 0x80000031654f7223 */ /* 0x000fe200000100cc */
[----:B------:R-:W-:Y:S01]  /*adf0*/  FADD.FTZ R78, R69, R78 ;  /* 0x0000004e454e7221 */ /* 0x000fe20000010000 */
[----:B------:R-:W-:Y:S01]  /*ae00*/  FMUL.FTZ R69, R48, R71 ;  /* 0x0000004730457220 */ /* 0x000fe20000410000 */
[C---:B------:R-:W-:Y:S01]  /*ae10*/  FMUL.FTZ R68, R49.reuse, R222 ;  /* 0x000000de31447220 */ /* 0x040fe20000410000 */
[----:B------:R0:W-:Y:S01]  /*ae20*/  STS [R72+0x4244], R109 ;  /* 0x0042446d48007388 */ /* 0x0001e20000000800 */
[----:B------:R-:W-:Y:S01]  /*ae30*/  FMUL.FTZ R106, R49, R78 ;  /* 0x0000004e316a7220 */ /* 0x000fe20000410000 */
[----:B------:R-:W-:Y:S01]  /*ae40*/  FFMA.FTZ R207, R99, -R47, R207 ;  /* 0x8000002f63cf7223 */ /* 0x000fe200000100cf */
[----:B------:R-:W-:Y:S01]  /*ae50*/  FMUL.FTZ R110, R193, R68 ;  /* 0x00000044c16e7220 */ /* 0x000fe20000410000 */
[----:B------:R1:W-:Y:S01]  /*ae60*/  STS [R72+0x4248], R107 ;  /* 0x0042486b48007388 */ /* 0x0003e20000000800 */
[----:B------:R-:W-:Y:S01]  /*ae70*/  FMUL.FTZ R117, R10, R117 ;  /* 0x000000750a757220 */ /* 0x000fe20000410000 */
[----:B------:R-:W-:Y:S01]  /*ae80*/  FMUL.FTZ R114, R183, UR48 ;  /* 0x00000030b7727c20 */ /* 0x000fe20008410000 */
[-C--:B------:R-:W-:Y:S01]  /*ae90*/  FFMA.FTZ R110, R79, R106.reuse, -R110 ;  /* 0x0000006a4f6e7223 */ /* 0x080fe2000001086e */
[----:B------:R-:W-:Y:S01]  /*aea0*/  FMUL.FTZ R106, R193, R106 ;  /* 0x0000006ac16a7220 */ /* 0x000fe20000410000 */
[----:B------:R2:W-:Y:S01]  /*aeb0*/  STS [R72+0x424c], R113 ;  /* 0x00424c7148007388 */ /* 0x0005e20000000800 */
[----:B0-----:R-:W-:Y:S01]  /*aec0*/  FMUL.FTZ R109, R192, R69 ;  /* 0x00000045c06d7220 */ /* 0x001fe20000410000 */
[----:B------:R-:W-:Y:S01]  /*aed0*/  FADD.FTZ R110, RZ, R110 ;  /* 0x0000006eff6e7221 */ /* 0x000fe20000010000 */
[----:B------:R-:W-:Y:S01]  /*aee0*/  FFMA.FTZ R106, R79, R68, R106 ;  /* 0x000000444f6a7223 */ /* 0x000fe2000001006a */
[----:B------:R-:W-:Y:S01]  /*aef0*/  STS [R72+0x4250], R115 ;  /* 0x0042507348007388 */ /* 0x000fe20000000800 */
[----:B-1----:R-:W-:Y:S01]  /*af00*/  FMUL.FTZ R107, R48, R77 ;  /* 0x0000004d306b7220 */ /* 0x002fe20000410000 */
[----:B------:R-:W-:Y:S01]  /*af10*/  FFMA.FTZ R208, R98, -R46, R208 ;  /* 0x8000002e62d07223 */ /* 0x000fe200000100d0 */
[----:B------:R-:W-:Y:S01]  /*af20*/  FADD.FTZ R106, RZ, R106 ;  /* 0x0000006aff6a7221 */ /* 0x000fe20000010000 */
[----:B------:R0:W-:Y:S01]  /*af30*/  STS [R72+0x4240], R117 ;  /* 0x0042407548007388 */ /* 0x0001e20000000800 */
[-C--:B------:R-:W-:Y:S01]  /*af40*/  FFMA.FTZ R109, R76, R107.reuse, -R109 ;  /* 0x0000006b4c6d7223 */ /* 0x080fe2000001086d */
[----:B------:R-:W-:Y:S01]  /*af50*/  FMUL.FTZ R107, R192, R107 ;  /* 0x0000006bc06b7220 */ /* 0x000fe20000410000 */
[----:B--2---:R-:W-:Y:S01]  /*af60*/  FMUL.FTZ R113, R46, R62 ;  /* 0x0000003e2e717220 */ /* 0x004fe20000410000 */
[----:B------:R-:W-:Y:S01]  /*af70*/  FMUL.FTZ R119, R127, UR49 ;  /* 0x000000317f777c20 */ /* 0x000fe20008410000 */
[----:B------:R-:W-:Y:S01]  /*af80*/  FADD.FTZ R109, R110, R109 ;  /* 0x0000006d6e6d7221 */ /* 0x000fe20000010000 */
[----:B------:R-:W-:Y:S01]  /*af90*/  FFMA.FTZ R107, R76, R69, R107 ;  /* 0x000000454c6b7223 */ /* 0x000fe2000001006b */
[----:B------:R-:W-:Y:S01]  /*afa0*/  FMUL.FTZ R110, R47, R74 ;  /* 0x0000004a2f6e7220 */ /* 0x000fe20000410000 */
[----:B------:R-:W-:Y:S01]  /*afb0*/  FFMA.FTZ R116, R220, UR48, -R119 ;  /* 0x00000030dc747c23 */ /* 0x000fe20008010877 */
[----:B------:R-:W-:Y:S01]  /*afc0*/  FFMA.FTZ R210, R97, -R45, R210 ;  /* 0x8000002d61d27223 */ /* 0x000fe200000100d2 */
[----:B------:R-:W-:Y:S01]  /*afd0*/  FADD.FTZ R111, R106, R107 ;  /* 0x0000006b6a6f7221 */ /* 0x000fe20000010000 */
[----:B------:R-:W-:Y:S01]  /*afe0*/  FMUL.FTZ R106, R47, R70 ;  /* 0x000000462f6a7220 */ /* 0x000fe20000410000 */
[----:B------:R-:W-:Y:S01]  /*aff0*/  FMUL.FTZ R107, R46, R212 ;  /* 0x000000d42e6b7220 */ /* 0x000fe20000410000 */
[----:B0-----:R-:W-:Y:S01]  /*b000*/  FFMA.FTZ R117, R219, UR49, R114 ;  /* 0x00000031db757c23 */ /* 0x001fe20008010072 */
[----:B------:R-:W-:Y:S01]  /*b010*/  FMUL.FTZ R121, R7, R116 ;  /* 0x0000007407797220 */ /* 0x000fe20000410000 */
[----:B------:R-:W-:Y:S01]  /*b020*/  FMUL.FTZ R112, R191, R106 ;  /* 0x0000006abf707220 */ /* 0x000fe20000410000 */
[----:B------:R-:W-:Y:S01]  /*b030*/  FMUL.FTZ R115, R190, R107 ;  /* 0x0000006bbe737220 */ /* 0x000fe20000410000 */
[----:B------:R-:W-:Y:S01]  /*b040*/  FMUL.FTZ R117, R8, -R117 ;  /* 0x8000007508757220 */ /* 0x000fe20000410000 */
[----:B------:R-:W-:Y:S01]  /*b050*/  FFMA.FTZ R211, R96, -R44, R211 ;  /* 0x8000002c60d37223 */ /* 0x000fe200000100d3 */
[-C--:B------:R-:W-:Y:S01]  /*b060*/  FFMA.FTZ R112, R207, R110.reuse, -R112 ;  /* 0x0000006ecf707223 */ /* 0x080fe20000010870 */
[----:B------:R-:W-:Y:S01]  /*b070*/  FMUL.FTZ R110, R191, R110 ;  /* 0x0000006ebf6e7220 */ /* 0x000fe20000410000 */
[-C--:B------:R-:W-:Y:S01]  /*b080*/  FFMA.FTZ R114, R208, R113.reuse, -R115 ;  /* 0x00000071d0727223 */ /* 0x080fe20000010873 */
[----:B------:R-:W-:Y:S01]  /*b090*/  FMUL.FTZ R113, R190, R113 ;  /* 0x00000071be717220 */ /* 0x000fe20000410000 */
[----:B------:R-:W-:Y:S01]  /*b0a0*/  FADD.FTZ R109, R109, R112 ;  /* 0x000000706d6d7221 */ /* 0x000fe20000010000 */
[----:B------:R-:W-:Y:S01]  /*b0b0*/  FFMA.FTZ R110, R207, R106, R110 ;  /* 0x0000006acf6e7223 */ /* 0x000fe2000001006e */
[----:B------:R-:W-:Y:S01]  /*b0c0*/  FMUL.FTZ R116, R44, R63 ;  /* 0x0000003f2c747220 */ /* 0x000fe20000410000 */
[----:B------:R-:W-:Y:S01]  /*b0d0*/  FFMA.FTZ R113, R208, R107, R113 ;  /* 0x0000006bd0717223 */ /* 0x000fe20000010071 */
[----:B------:R-:W-:Y:S01]  /*b0e0*/  FADD.FTZ R114, R109, R114 ;  /* 0x000000726d727221 */ /* 0x000fe20000010000 */
[----:B------:R-:W-:Y:S01]  /*b0f0*/  FADD.FTZ R110, R111, R110 ;  /* 0x0000006e6f6e7221 */ /* 0x000fe20000010000 */
[----:B------:R-:W-:Y:S01]  /*b100*/  FMUL.FTZ R109, R44, R67 ;  /* 0x000000432c6d7220 */ /* 0x000fe20000410000 */
[C---:B------:R-:W-:Y:S01]  /*b110*/  FMUL.FTZ R111, R45.reuse, R75 ;  /* 0x0000004b2d6f7220 */ /* 0x040fe20000410000 */
[----:B------:R0:W-:Y:S01]  /*b120*/  STS [R72+0x4254], R117 ;  /* 0x0042547548007388 */ /* 0x0001e20000000800 */
[----:B------:R-:W-:Y:S01]  /*b130*/  FADD.FTZ R113, R110, R113 ;  /* 0x000000716e717221 */ /* 0x000fe20000010000 */
[----:B------:R-:W-:Y:S01]  /*b140*/  FMUL.FTZ R110, R45, R209 ;  /* 0x000000d12d6e7220 */ /* 0x000fe20000410000 */
[----:B------:R-:W-:Y:S01]  /*b150*/  FMUL.FTZ R112, R188, R109 ;  /* 0x0000006dbc707220 */ /* 0x000fe20000410000 */
[----:B------:R-:W-:Y:S01]  /*b160*/  FMUL.FTZ R119, R127, UR48 ;  /* 0x000000307f777c20 */ /* 0x000fe20008410000 */
[----:B------:R-:W-:Y:S01]  /*b170*/  FFMA.FTZ R213, R95, -R43, R213 ;  /* 0x8000002b5fd57223 */ /* 0x000fe200000100d5 */
[C---:B------:R-:W-:Y:S01]  /*b180*/  FMUL.FTZ R115, R189.reuse, R110 ;  /* 0x0000006ebd737220 */ /* 0x040fe20000410000 */
[----:B------:R-:W-:Y:S01]  /*b190*/  FFMA.FTZ R214, R94, -R42, R214 ;  /* 0x8000002a5ed67223 */ /* 0x000fe200000100d6 */
[----:B------:R-:W-:Y:S01]  /*b1a0*/  FFMA.FTZ R118, R220, UR49, R119 ;  /* 0x00000031dc767c23 */ /* 0x000fe20008010077 */
[----:B------:R-:W-:Y:S01]  /*b1b0*/  FMUL.FTZ R120, R126, UR49 ;  /* 0x000000317e787c20 */ /* 0x000fe20008410000 */
[-C--:B------:R-:W-:Y:S01]  /*b1c0*/  FFMA.FTZ R115, R210, R111.reuse, -R115 ;  /* 0x0000006fd2737223 */ /* 0x080fe20000010873 */
[----:B------:R-:W-:Y:S01]  /*b1d0*/  FMUL.FTZ R111, R189, R111 ;  /* 0x0000006fbd6f7220 */ /* 0x000fe20000410000 */
[-C--:B0-----:R-:W-:Y:S01]  /*b1e0*/  FFMA.FTZ R117, R211, R116.reuse, -R112 ;  /* 0x00000074d3757223 */ /* 0x081fe20000010870 */
[----:B------:R-:W-:Y:S01]  /*b1f0*/  FMUL.FTZ R116, R188, R116 ;  /* 0x00000074bc747220 */ /* 0x000fe20000410000 */
[----:B------:R-:W-:Y:S01]  /*b200*/  FMUL.FTZ R119, R7, -R118 ;  /* 0x8000007607777220 */ /* 0x000fe20000410000 */
[----:B------:R-:W-:Y:S01]  /*b210*/  FFMA.FTZ R112, R210, R110, R111 ;  /* 0x0000006ed2707223 */ /* 0x000fe2000001006f */
[----:B------:R-:W-:Y:S01]  /*b220*/  FADD.FTZ R114, R114, R115 ;  /* 0x0000007372727221 */ /* 0x000fe20000010000 */
[----:B------:R-:W-:Y:S01]  /*b230*/  FFMA.FTZ R111, R211, R109, R116 ;  /* 0x0000006dd36f7223 */ /* 0x000fe20000010074 */
[----:B------:R-:W-:Y:S01]  /*b240*/  FMUL.FTZ R116, R43, R60 ;  /* 0x0000003c2b747220 */ /* 0x000fe20000410000 */
[----:B------:R-:W-:Y:S01]  /*b250*/  FADD.FTZ R112, R113, R112 ;  /* 0x0000007071707221 */ /* 0x000fe20000010000 */
[----:B------:R0:W-:Y:S01]  /*b260*/  STS [R72+0x425c], R119 ;  /* 0x00425c7748007388 */ /* 0x0001e20000000800 */
[----:B------:R-:W-:Y:S01]  /*b270*/  FADD.FTZ R114, R114, R117 ;  /* 0x0000007572727221 */ /* 0x000fe20000010000 */
[----:B------:R-:W-:Y:S01]  /*b280*/  FMUL.FTZ R117, R42, R61 ;  /* 0x0000003d2a757220 */ /* 0x000fe20000410000 */
[----:B------:R-:W-:Y:S01]  /*b290*/  FADD.FTZ R113, R112, R111 ;  /* 0x0000006f70717221 */ /* 0x000fe20000010000 */
[----:B------:R-:W-:Y:S01]  /*b2a0*/  FMUL.FTZ R112, R43, R194 ;  /* 0x000000c22b707220 */ /* 0x000fe20000410000 */
[----:B------:R-:W-:Y:S01]  /*b2b0*/  FMUL.FTZ R111, R42, R195 ;  /* 0x000000c32a6f7220 */ /* 0x000fe20000410000 */
[----:B------:R1:W-:Y:S01]  /*b2c0*/  STS [R72+0x4258], R121 ;  /* 0x0042587948007388 */ /* 0x0003e20000000800 */
[----:B------:R-:W-:Y:S01]  /*b2d0*/  FMUL.FTZ R122, R202, UR49 ;  /* 0x00000031ca7a7c20 */ /* 0x000fe20008410000 */
[----:B------:R-:W-:Y:S01]  /*b2e0*/  FMUL.FTZ R118, R187, R112 ;  /* 0x00000070bb767220 */ /* 0x000fe20000410000 */
[----:B------:R-:W-:Y:S01]  /*b2f0*/  FMUL.FTZ R170, R170, R216 ;  /* 0x000000d8aaaa7220 */ /* 0x000fe20000410000 */
[----:B0-----:R-:W-:Y:S01]  /*b300*/  FMUL.FTZ R119, R186, R111 ;  /* 0x0000006fba777220 */ /* 0x001fe20000410000 */
[----:B------:R-:W-:Y:S01]  /*b310*/  FFMA.FTZ R122, R223, UR48, -R122 ;  /* 0x00000030df7a7c23 */ /* 0x000fe2000801087a */
[-C--:B------:R-:W-:Y:S01]  /*b320*/  FFMA.FTZ R115, R213, R116.reuse, -R118 ;  /* 0x00000074d5737223 */ /* 0x080fe20000010876 */
[----:B------:R-:W-:Y:S01]  /*b330*/  FMUL.FTZ R116, R187, R116 ;  /* 0x00000074bb747220 */ /* 0x000fe20000410000 */
[-C--:B------:R-:W-:Y:S01]  /*b340*/  FFMA.FTZ R119, R214, R117.reuse, -R119 ;  /* 0x00000075d6777223 */ /* 0x080fe20000010877 */
[----:B------:R-:W-:Y:S01]  /*b350*/  FMUL.FTZ R117, R186, R117 ;  /* 0x00000075ba757220 */ /* 0x000fe20000410000 */
[----:B------:R-:W-:Y:S01]  /*b360*/  FADD.FTZ R114, R114, R115 ;  /* 0x0000007372727221 */ /* 0x000fe20000010000 */
[----:B------:R-:W-:Y:S01]  /*b370*/  FFMA.FTZ R116, R213, R112, R116 ;  /* 0x00000070d5747223 */ /* 0x000fe20000010074 */
[----:B-1----:R-:W-:Y:S01]  /*b380*/  FFMA.FTZ R121, R221, UR48, -R120 ;  /* 0x00000030dd797c23 */ /* 0x002fe20008010878 */
[----:B------:R-:W-:Y:S01]  /*b390*/  FMUL.FTZ R120, R126, UR48 ;  /* 0x000000307e787c20 */ /* 0x000fe20008410000 */
[----:B------:R-:W-:Y:S01]  /*b3a0*/  FADD.FTZ R119, R114, R119 ;  /* 0x0000007772777221 */ /* 0x000fe20000010000 */
[----:B------:R-:W-:Y:S01]  /*b3b0*/  FADD.FTZ R113, R113, R116 ;  /* 0x0000007471717221 */ /* 0x000fe20000010000 */
[----:B------:R-:W-:Y:S01]  /*b3c0*/  FFMA.FTZ R116, R214, R111, R117 ;  /* 0x0000006fd6747223 */ /* 0x000fe20000010075 */
[----:B------:R-:W-:Y:S01]  /*b3d0*/  FMUL.FTZ R114, R41, R196 ;  /* 0x000000c429727220 */ /* 0x000fe20000410000 */
[----:B------:R-:W-:Y:S01]  /*b3e0*/  FMUL.FTZ R121, R6, R121 ;  /* 0x0000007906797220 */ /* 0x000fe20000410000 */
[----:B------:R-:W-:Y:S01]  /*b3f0*/  FFMA.FTZ R216, R93, -R41, R216 ;  /* 0x800000295dd87223 */ /* 0x000fe200000100d8 */
[----:B------:R-:W-:Y:S01]  /*b400*/  FADD.FTZ R116, R113, R116 ;  /* 0x0000007471747221 */ /* 0x000fe20000010000 */
[----:B------:R-:W-:Y:S01]  /*b410*/  FMUL.FTZ R113, R40, R197 ;  /* 0x000000c528717220 */ /* 0x000fe20000410000 */
[----:B------:R-:W-:Y:S01]  /*b420*/  FMUL.FTZ R115, R41, R176 ;  /* 0x000000b029737220 */ /* 0x000fe20000410000 */
[----:B------:R-:W-:Y:S01]  /*b430*/  FMUL.FTZ R117, R185, R114 ;  /* 0x00000072b9757220 */ /* 0x000fe20000410000 */
[----:B------:R0:W-:Y:S01]  /*b440*/  STS [R72+0x4260], R121 ;  /* 0x0042607948007388 */ /* 0x0001e20000000800 */
[----:B------:R-:W-:Y:S01]  /*b450*/  FMUL.FTZ R169, R169, R217 ;  /* 0x000000d9a9a97220 */ /* 0x000fe20000410000 */
[----:B------:R-:W-:Y:S01]  /*b460*/  FMUL.FTZ R123, R5, R122 ;  /* 0x0000007a057b7220 */ /* 0x000fe20000410000 */
[----:B------:R-:W-:Y:S01]  /*b470*/  FFMA.FTZ R217, R92, -R40, R217 ;  /* 0x800000285cd97223 */ /* 0x000fe200000100d9 */
[----:B------:R-:W-:Y:S01]  /*b480*/  FMUL.FTZ R122, R184, R113 ;  /* 0x00000071b87a7220 */ /* 0x000fe20000410000 */
[-C--:B------:R-:W-:Y:S01]  /*b490*/  FFMA.FTZ R118, R216, R115.reuse, -R117 ;  /* 0x00000073d8767223 */ /* 0x080fe20000010875 */
[----:B------:R-:W-:Y:S01]  /*b4a0*/  FMUL.FTZ R115, R185, R115 ;  /* 0x00000073b9737220 */ /* 0x000fe20000410000 */
[----:B------:R-:W-:Y:S01]  /*b4b0*/  FMUL.FTZ R124, R202, UR48 ;  /* 0x00000030ca7c7c20 */ /* 0x000fe20008410000 */
[----:B------:R-:W-:Y:S01]  /*b4c0*/  FMUL.FTZ R128, R224, UR49 ;  /* 0x00000031e0807c20 */ /* 0x000fe20008410000 */
[----:B------:R-:W-:Y:S01]  /*b4d0*/  FADD.FTZ R118, R119, R118 ;  /* 0x0000007677767221 */ /* 0x000fe20000010000 */
[----:B0-----:R-:W-:Y:S01]  /*b4e0*/  FFMA.FTZ R121, R221, UR49, R120 ;  /* 0x00000031dd797c23 */ /* 0x001fe20008010078 */
[----:B------:R-:W-:Y:S01]  /*b4f0*/  FMUL.FTZ R120, R40, R175 ;  /* 0x000000af28787220 */ /* 0x000fe20000410000 */
[----:B------:R-:W-:Y:S01]  /*b500*/  FFMA.FTZ R115, R216, R114, R115 ;  /* 0x00000072d8737223 */ /* 0x000fe20000010073 */
[----:B------:R-:W-:Y:S01]  /*b510*/  FFMA.FTZ R124, R223, UR49, R124 ;  /* 0x00000031df7c7c23 */ /* 0x000fe2000801007c */
[----:B------:R-:W-:Y:S01]  /*b520*/  FMUL.FTZ R121, R6, -R121 ;  /* 0x8000007906797220 */ /* 0x000fe20000410000 */
[-C--:B------:R-:W-:Y:S01]  /*b530*/  FFMA.FTZ R117, R217, R120.reuse, -R122 ;  /* 0x00000078d9757223 */ /* 0x080fe2000001087a */
[----:B------:R-:W-:Y:S01]  /*b540*/  FMUL.FTZ R120, R184, R120 ;  /* 0x00000078b8787220 */ /* 0x000fe20000410000 */
[----:B------:R-:W-:Y:S01]  /*b550*/  FADD.FTZ R115, R116, R115 ;  /* 0x0000007374737221 */ /* 0x000fe20000010000 */
[----:B------:R0:W-:Y:S01]  /*b560*/  STS [R72+0x4268], R123 ;  /* 0x0042687b48007388 */ /* 0x0001e20000000800 */
[----:B------:R-:W-:Y:S01]  /*b570*/  FMUL.FTZ R116, R39, R198 ;  /* 0x000000c627747220 */ /* 0x000fe20000410000 */
[----:B------:R-:W-:Y:S01]  /*b580*/  FFMA.FTZ R120, R217, R113, R120 ;  /* 0x00000071d9787223 */ /* 0x000fe20000010078 */
[----:B------:R-:W-:Y:S01]  /*b590*/  FADD.FTZ R117, R118, R117 ;  /* 0x0000007576757221 */ /* 0x000fe20000010000 */
[----:B------:R1:W-:Y:S01]  /*b5a0*/  STS [R72+0x4264], R121 ;  /* 0x0042647948007388 */ /* 0x0003e20000000800 */
[----:B------:R-:W-:Y:S01]  /*b5b0*/  FFMA.FTZ R219, R91, -R39, R219 ;  /* 0x800000275bdb7223 */ /* 0x000fe200000100db */
[----:B------:R-:W-:Y:S01]  /*b5c0*/  FADD.FTZ R120, R115, R120 ;  /* 0x0000007873787221 */ /* 0x000fe20000010000 */
[----:B------:R-:W-:Y:S01]  /*b5d0*/  FMUL.FTZ R115, R38, R199 ;  /* 0x000000c726737220 */ /* 0x000fe20000410000 */
[----:B------:R-:W-:Y:S01]  /*b5e0*/  FMUL.FTZ R118, R39, R174 ;  /* 0x000000ae27767220 */ /* 0x000fe20000410000 */
[----:B------:R-:W-:Y:S01]  /*b5f0*/  FMUL.FTZ R122, R183, R116 ;  /* 0x00000074b77a7220 */ /* 0x000fe20000410000 */
[----:B0-----:R-:W-:Y:S01]  /*b600*/  FFMA.FTZ R123, R227, UR48, -R128 ;  /* 0x00000030e37b7c23 */ /* 0x001fe20008010880 */
[----:B------:R-:W-:Y:S01]  /*b610*/  FFMA.FTZ R220, R90, -R38, R220 ;  /* 0x800000265adc7223 */ /* 0x000fe200000100dc */
[----:B------:R-:W-:Y:S01]  /*b620*/  FMUL.FTZ R119, R127, R115 ;  /* 0x000000737f777220 */ /* 0x000fe20000410000 */
[----:B------:R-:W-:Y:S01]  /*b630*/  FFMA.FTZ R122, R219, R118, -R122 ;  /* 0x00000076db7a7223 */ /* 0x000fe2000001087a */
[----:B-1----:R-:W-:Y:S01]  /*b640*/  FMUL.FTZ R121, R5, -R124 ;  /* 0x8000007c05797220 */ /* 0x002fe20000410000 */
[----:B------:R-:W-:Y:S01]  /*b650*/  FMUL.FTZ R123, R4, R123 ;  /* 0x0000007b047b7220 */ /* 0x000fe20000410000 */
[----:B------:R-:W-:Y:S01]  /*b660*/  FMUL.FTZ R124, R224, UR48 ;  /* 0x00000030e07c7c20 */ /* 0x000fe20008410000 */
[----:B------:R-:W-:Y:S01]  /*b670*/  FMUL.FTZ R118, R183, R118 ;  /* 0x00000076b7767220 */ /* 0x000fe20000410000 */
[----:B------:R-:W-:Y:S01]  /*b680*/  FMUL.FTZ R125, R151, UR49 ;  /* 0x00000031977d7c20 */ /* 0x000fe20008410000 */
[----:B------:R0:W-:Y:S01]  /*b690*/  STS [R72+0x426c], R121 ;  /* 0x00426c7948007388 */ /* 0x0001e20000000800 */
[----:B------:R-:W-:Y:S01]  /*b6a0*/  FADD.FTZ R117, R117, R122 ;  /* 0x0000007a75757221 */ /* 0x000fe20000010000 */
[----:B------:R-:W-:Y:S01]  /*b6b0*/  FFMA.FTZ R221, R89, -R37, R221 ;  /* 0x8000002559dd7223 */ /* 0x000fe200000100dd */
[----:B------:R-:W-:Y:S01]  /*b6c0*/  FFMA.FTZ R128, R228, UR48, -R125 ;  /* 0x00000030e4807c23 */ /* 0x000fe2000801087d */
[----:B------:R1:W-:Y:S01]  /*b6d0*/  STS [R72+0x4270], R123 ;  /* 0x0042707b48007388 */ /* 0x0003e20000000800 */
[----:B------:R-:W-:Y:S01]  /*b6e0*/  FMUL.FTZ R129, R151, UR48 ;  /* 0x0000003097817c20 */ /* 0x000fe20008410000 */
[----:B------:R-:W-:Y:S01]  /*b6f0*/  FFMA.FTZ R223, R88, -R36, R223 ;  /* 0x8000002458df7223 */ /* 0x000fe200000100df */
[----:B------:R-:W-:Y:S01]  /*b700*/  FMUL.FTZ R125, R3, R128 ;  /* 0x00000080037d7220 */ /* 0x000fe20000410000 */
[----:B------:R-:W-:Y:S01]  /*b710*/  FFMA.FTZ R145, -R12, R145, R144 ;  /* 0x000000910c917223 */ /* 0x000fe20000010190 */
[----:B------:R-:W-:Y:S01]  /*b720*/  FFMA.FTZ R134, R228, UR49, R129 ;  /* 0x00000031e4867c23 */ /* 0x000fe20008010081 */
[----:B0-----:R-:W-:Y:S01]  /*b730*/  FMUL.FTZ R121, R38, R173 ;  /* 0x000000ad26797220 */ /* 0x001fe20000410000 */
[----:B------:R-:W-:Y:S01]  /*b740*/  FMUL.FTZ R129, R164, UR36 ;  /* 0x00000024a4817c20 */ /* 0x000fe20008410000 */
[----:B------:R0:W-:Y:S01]  /*b750*/  STS [R72+0x4278], R125 ;  /* 0x0042787d48007388 */ /* 0x0001e20000000800 */
[----:B------:R-:W-:Y:S01]  /*b760*/  FFMA.FTZ R161, R161, R185, R170 ;  /* 0x000000b9a1a17223 */ /* 0x000fe200000100aa */
[----:B-1----:R-:W-:Y:S01]  /*b770*/  FFMA.FTZ R123, R227, UR49, R124 ;  /* 0x00000031e37b7c23 */ /* 0x002fe2000801007c */
[-C--:B------:R-:W-:Y:S01]  /*b780*/  FFMA.FTZ R124, R220, R121.reuse, -R119 ;  /* 0x00000079dc7c7223 */ /* 0x080fe20000010877 */
[----:B------:R-:W-:Y:S01]  /*b790*/  FFMA.FTZ R119, R219, R116, R118 ;  /* 0x00000074db777223 */ /* 0x000fe20000010076 */
[----:B------:R-:W-:Y:S01]  /*b7a0*/  FMUL.FTZ R121, R127, R121 ;  /* 0x000000797f797220 */ /* 0x000fe20000410000 */
[----:B------:R-:W-:Y:S01]  /*b7b0*/  FMUL.FTZ R123, R4, -R123 ;  /* 0x8000007b047b7220 */ /* 0x000fe20000410000 */
[----:B------:R-:W-:Y:S01]  /*b7c0*/  FADD.FTZ R124, R117, R124 ;  /* 0x0000007c757c7221 */ /* 0x000fe20000010000 */
[----:B------:R-:W-:Y:S01]  /*b7d0*/  FADD.FTZ R119, R120, R119 ;  /* 0x0000007778777221 */ /* 0x000fe20000010000 */
[----:B------:R-:W-:Y:S01]  /*b7e0*/  FFMA.FTZ R118, R220, R115, R121 ;  /* 0x00000073dc767223 */ /* 0x000fe20000010079 */
[----:B------:R-:W-:Y:S01]  /*b7f0*/  FMUL.FTZ R121, R37, R172 ;  /* 0x000000ac25797220 */ /* 0x000fe20000410000 */
[----:B------:R-:W-:Y:S01]  /*b800*/  FMUL.FTZ R117, R36, R201 ;  /* 0x000000c924757220 */ /* 0x000fe20000410000 */
[----:B------:R1:W-:Y:S01]  /*b810*/  STS [R72+0x4274], R123 ;  /* 0x0042747b48007388 */ /* 0x0003e20000000800 */
[----:B------:R-:W-:Y:S01]  /*b820*/  FADD.FTZ R119, R119, R118 ;  /* 0x0000007677777221 */ /* 0x000fe20000010000 */
[----:B------:R-:W-:Y:S01]  /*b830*/  FMUL.FTZ R118, R37, R200 ;  /* 0x000000c825767220 */ /* 0x000fe20000410000 */
[----:B------:R-:W-:Y:S01]  /*b840*/  FMUL.FTZ R128, R202, R117 ;  /* 0x00000075ca807220 */ /* 0x000fe20000410000 */
[C---:B------:R-:W-:Y:S01]  /*b850*/  FMUL.FTZ R120, R35.reuse, R152 ;  /* 0x0000009823787220 */ /* 0x040fe20000410000 */
[----:B0-----:R-:W-:Y:S01]  /*b860*/  FMUL.FTZ R125, R35, R164 ;  /* 0x000000a4237d7220 */ /* 0x001fe20000410000 */
[----:B------:R-:W-:Y:S01]  /*b870*/  FMUL.FTZ R122, R126, R118 ;  /* 0x000000767e7a7220 */ /* 0x000fe20000410000 */
[----:B------:R-:W-:Y:S01]  /*b880*/  FFMA.FTZ R227, R87, -R35, R227 ;  /* 0x8000002357e37223 */ /* 0x000fe200000100e3 */
[----:B------:R-:W-:Y:S01]  /*b890*/  FMUL.FTZ R132, R224, R120 ;  /* 0x00000078e0847220 */ /* 0x000fe20000410000 */
[----:B------:R-:W-:Y:S01]  /*b8a0*/  FFMA.FTZ R140, -R11, R140, R145 ;  /* 0x0000008c0b8c7223 */ /* 0x000fe20000010191 */
[-C--:B-1----:R-:W-:Y:S01]  /*b8b0*/  FFMA.FTZ R123, R221, R121.reuse, -R122 ;  /* 0x00000079dd7b7223 */ /* 0x082fe2000001087a */
[----:B------:R-:W-:Y:S01]  /*b8c0*/  FMUL.FTZ R122, R126, R121 ;  /* 0x000000797e7a7220 */ /* 0x000fe20000410000 */
[----:B------:R-:W-:Y:S01]  /*b8d0*/  FMUL.FTZ R121, R36, R171 ;  /* 0x000000ab24797220 */ /* 0x000fe20000410000 */
[----:B------:R-:W-:Y:S01]  /*b8e0*/  FFMA.FTZ R132, R227, R125, -R132 ;  /* 0x0000007de3847223 */ /* 0x000fe20000010884 */
[----:B------:R-:W-:Y:S01]  /*b8f0*/  FADD.FTZ R123, R124, R123 ;  /* 0x0000007b7c7b7221 */ /* 0x000fe20000010000 */
[----:B------:R-:W-:Y:S01]  /*b900*/  FFMA.FTZ R122, R221, R118, R122 ;  /* 0x00000076dd7a7223 */ /* 0x000fe2000001007a */
[-C--:B------:R-:W-:Y:S01]  /*b910*/  FFMA.FTZ R130, R223, R121.reuse, -R128 ;  /* 0x00000079df827223 */ /* 0x080fe20000010880 */
[----:B------:R-:W-:Y:S01]  /*b920*/  FMUL.FTZ R128, R202, R121 ;  /* 0x00000079ca807220 */ /* 0x000fe20000410000 */
[----:B------:R-:W-:Y:S01]  /*b930*/  FMUL.FTZ R121, R3, -R134 ;  /* 0x8000008603797220 */ /* 0x000fe20000410000 */
[----:B------:R-:W-:Y:S01]  /*b940*/  FADD.FTZ R119, R119, R122 ;  /* 0x0000007a77777221 */ /* 0x000fe20000010000 */
[----:B------:R-:W-:Y:S01]  /*b950*/  FMUL.FTZ R122, R224, R125 ;  /* 0x0000007de07a7220 */ /* 0x000fe20000410000 */
[----:B------:R-:W-:Y:S01]  /*b960*/  FFMA.FTZ R128, R223, R117, R128 ;  /* 0x00000075df807223 */ /* 0x000fe20000010080 */
[----:B------:R-:W-:Y:S01]  /*b970*/  IADD3 R125, PT, PT, R182, 0x80, RZ ;  /* 0x00000080b67d7810 */ /* 0x000fe20007ffe0ff */
[----:B------:R0:W-:Y:S01]  /*b980*/  STS [R72+0x427c], R121 ;  /* 0x00427c7948007388 */ /* 0x0001e20000000800 */
[----:B------:R-:W-:Y:S01]  /*b990*/  FFMA.FTZ R122, R227, R120, R122 ;  /* 0x00000078e37a7223 */ /* 0x000fe2000001007a */
[----:B------:R-:W-:Y:S01]  /*b9a0*/  FADD.FTZ R119, R119, R128 ;  /* 0x0000008077777221 */ /* 0x000fe20000010000 */
[----:B------:R-:W-:Y:S01]  /*b9b0*/  FMUL.FTZ R124, R163, UR36 ;  /* 0x00000024a37c7c20 */ /* 0x000fe20008410000 */
[----:B------:R-:W-:Y:S01]  /*b9c0*/  FADD.FTZ R123, R123, R130 ;  /* 0x000000827b7b7221 */ /* 0x000fe20000010000 */
[----:B------:R-:W-:Y:S01]  /*b9d0*/  FFMA.FTZ R128, R152, UR37, R129 ;  /* 0x0000002598807c23 */ /* 0x000fe20008010081 */
[----:B------:R-:W-:Y:S01]  /*b9e0*/  FADD.FTZ R137, R119, R122 ;  /* 0x0000007a77897221 */ /* 0x000fe20000010000 */
[----:B------:R-:W-:Y:S01]  /*b9f0*/  LEA.HI R119, R125, R182, RZ, 0x1b ;  /* 0x000000b67d777211 */ /* 0x000fe200078fd8ff */
[----:B------:R-:W-:Y:S01]  /*ba00*/  FMUL.FTZ R122, R165, UR36 ;  /* 0x00000024a57a7c20 */ /* 0x000fe20008410000 */
[----:B------:R-:W-:Y:S01]  /*ba10*/  FMUL.FTZ R129, R198, UR36 ;  /* 0x00000024c6817c20 */ /* 0x000fe20008410000 */
[----:B------:R-:W-:Y:S01]  /*ba20*/  FADD.FTZ R125, R123, R132 ;  /* 0x000000847b7d7221 */ /* 0x000fe20000010000 */
[----:B------:R-:W-:Y:S01]  /*ba30*/  LEA R143, R119, UR30, 0x2 ;  /* 0x0000001e778f7c11 */ /* 0x000fe2000f8e10ff */
[----:B------:R-:W-:Y:S01]  /*ba40*/  BAR.SYNC.DEFER_BLOCKING 0x0 ;  /* 0x0000000000007b1d */ /* 0x000fe20000010000 */
[----:B0-----:R-:W-:Y:S01]  /*ba50*/  FFMA.FTZ R72, R163, UR37, R122 ;  /* 0x00000025a3487c23 */ /* 0x001fe2000801007a */
[----:B------:R-:W-:Y:S01]  /*ba60*/  FFMA.FTZ R122, R165, UR37, -R124 ;  /* 0x00000025a57a7c23 */ /* 0x000fe2000801087c */
[----:B------:R-:W-:Y:S01]  /*ba70*/  FMUL.FTZ R124, R201, UR36 ;  /* 0x00000024c97c7c20 */ /* 0x000fe20008410000 */
[----:B------:R-:W-:Y:S01]  /*ba80*/  FFMA.FTZ R160, R160, R184, R169 ;  /* 0x000000b8a0a07223 */ /* 0x000fe200000100a9 */
[----:B------:R-:W-:Y:S01]  /*ba90*/  FFMA.FTZ R161, -R10, R161, R140 ;  /* 0x000000a10aa17223 */ /* 0x000fe2000001018c */
[C---:B------:R-:W-:Y:S01]  /*baa0*/  FFMA.FTZ R132, R174.reuse, UR37, -R129 ;  /* 0x00000025ae847c23 */ /* 0x040fe20008010881 */
[----:B------:R-:W-:Y:S01]  /*bab0*/  FFMA.FTZ R121, R171, UR37, -R124 ;  /* 0x00000025ab797c23 */ /* 0x000fe2000801087c */
[----:B------:R-:W-:Y:S01]  /*bac0*/  FMUL.FTZ R129, R174, UR36 ;  /* 0x00000024ae817c20 */ /* 0x000fe20008410000 */
[----:B------:R-:W-:Y:S01]  /*bad0*/  FMUL.FTZ R124, R197, UR36 ;  /* 0x00000024c57c7c20 */ /* 0x000fe20008410000 */
[----:B------:R-:W-:Y:S01]  /*bae0*/  FFMA.FTZ R160, -R9, R160, R161 ;  /* 0x000000a009a07223 */ /* 0x000fe200000101a1 */
[----:B------:R-:W-:Y:S01]  /*baf0*/  FMUL.FTZ R131, R172, UR36 ;  /* 0x00000024ac837c20 */ /* 0x000fe20008410000 */
[----:B------:R-:W-:Y:S01]  /*bb00*/  FFMA.FTZ R142, R198, UR37, R129 ;  /* 0x00000025c68e7c23 */ /* 0x000fe20008010081 */
[----:B------:R-:W-:Y:S01]  /*bb10*/  FMUL.FTZ R129, R196, UR36 ;  /* 0x00000024c4817c20 */ /* 0x000fe20008410000 */
[----:B------:R-:W-:Y:S01]  /*bb20*/  FFMA.FTZ R135, R175, UR37, -R124 ;  /* 0x00000025af877c23 */ /* 0x000fe2000801087c */
[----:B------:R-:W-:Y:S01]  /*bb30*/  FMUL.FTZ R124, R195, UR36 ;  /* 0x00000024c37c7c20 */ /* 0x000fe20008410000 */
[----:B------:R-:W-:Y:S01]  /*bb40*/  FFMA.FTZ R159, -R8, R159, R160 ;  /* 0x0000009f089f7223 */ /* 0x000fe200000101a0 */
[----:B------:R-:W-:Y:S01]  /*bb50*/  FFMA.FTZ R140, R176, UR37, -R129 ;  /* 0x00000025b08c7c23 */ /* 0x000fe20008010881 */
[----:B------:R-:W-:Y:S01]  /*bb60*/  ISETP.GE.AND P2, PT, R73, 0x1, PT ;  /* 0x000000014900780c */ /* 0x000fe20003f46270 */
[----:B------:R-:W-:Y:S01]  /*bb70*/  FFMA.FTZ R129, R61, UR37, -R124 ;  /* 0x000000253d817c23 */ /* 0x000fe2000801087c */
[----:B------:R-:W-:Y:S01]  /*bb80*/  FFMA.FTZ R158, -R7, R158, R159 ;  /* 0x0000009e079e7223 */ /* 0x000fe2000001019f */
[----:B------:R-:W-:Y:S01]  /*bb90*/  FMUL.FTZ R124, R61, UR36 ;  /* 0x000000243d7c7c20 */ /* 0x000fe20008410000 */
[----:B------:R-:W-:Y:S01]  /*bba0*/  FMUL.FTZ R61, R194, UR36 ;  /* 0x00000024c23d7c20 */ /* 0x000fe20008410000 */
[----:B------:R-:W-:Y:S01]  /*bbb0*/  FMUL.FTZ R136, R173, UR36 ;  /* 0x00000024ad887c20 */ /* 0x000fe20008410000 */
[----:B------:R-:W0:Y:S01]  /*bbc0*/  LDS R143, [R143+0x4400] ;  /* 0x004400008f8f7984 */ /* 0x000e220000000800 */
[----:B------:R-:W-:Y:S01]  /*bbd0*/  FFMA.FTZ R157, -R6, R157, R158 ;  /* 0x0000009d069d7223 */ /* 0x000fe2000001019e */
[C---:B------:R-:W-:Y:S01]  /*bbe0*/  FFMA.FTZ R138, R60.reuse, UR37, -R61 ;  /* 0x000000253c8a7c23 */ /* 0x040fe2000801083d */
[----:B------:R-:W-:Y:S01]  /*bbf0*/  FMUL.FTZ R61, R60, UR36 ;  /* 0x000000243c3d7c20 */ /* 0x000fe20008410000 */
[----:B------:R-:W-:Y:S01]  /*bc00*/  FFMA.FTZ R145, R195, UR37, R124 ;  /* 0x00000025c3917c23 */ /* 0x000fe2000801007c */
[----:B------:R-:W-:Y:S01]  /*bc10*/  FFMA.FTZ R156, -R5, R156, R157 ;  /* 0x0000009c059c7223 */ /* 0x000fe2000001019d */
[----:B------:R-:W-:Y:S01]  /*bc20*/  FMUL.FTZ R124, R67, UR36 ;  /* 0x00000024437c7c20 */ /* 0x000fe20008410000 */
[----:B------:R-:W-:Y:S01]  /*bc30*/  FFMA.FTZ R146, R194, UR37, R61 ;  /* 0x00000025c2927c23 */ /* 0x000fe2000801003d */
[----:B------:R-:W-:Y:S01]  /*bc40*/  FMUL.FTZ R60, R75, UR36 ;  /* 0x000000244b3c7c20 */ /* 0x000fe20008410000 */
[----:B------:R-:W-:Y:S01]  /*bc50*/  FMUL.FTZ R61, R70, UR36 ;  /* 0x00000024463d7c20 */ /* 0x000fe20008410000 */
[----:B------:R-:W-:Y:S01]  /*bc60*/  FFMA.FTZ R155, -R4, R155, R156 ;  /* 0x0000009b049b7223 */ /* 0x000fe2000001019c */
[----:B------:R-:W-:Y:S01]  /*bc70*/  FFMA.FTZ R156, R200, UR37, R131 ;  /* 0x00000025c89c7c23 */ /* 0x000fe20008010083 */
[----:B------:R-:W-:Y:S01]  /*bc80*/  FFMA.FTZ R147, R199, UR37, R136 ;  /* 0x00000025c7937c23 */ /* 0x000fe20008010088 */
[----:B------:R-:W-:Y:S01]  /*bc90*/  FFMA.FTZ R131, R63, UR37, -R124 ;  /* 0x000000253f837c23 */ /* 0x000fe2000801087c */
[C---:B------:R-:W-:Y:S01]  /*bca0*/  FMUL.FTZ R136, R209.reuse, UR36 ;  /* 0x00000024d1887c20 */ /* 0x040fe20008410000 */
[----:B------:R-:W-:Y:S01]  /*bcb0*/  FFMA.FTZ R149, R209, UR37, R60 ;  /* 0x00000025d1957c23 */ /* 0x000fe2000801003c */
[----:B------:R-:W-:Y:S01]  /*bcc0*/  FFMA.FTZ R124, R74, UR37, -R61 ;  /* 0x000000254a7c7c23 */ /* 0x000fe2000801083d */
[----:B------:R-:W-:Y:S01]  /*bcd0*/  FMUL.FTZ R60, R71, UR36 ;  /* 0x00000024473c7c20 */ /* 0x000fe20008410000 */
[----:B------:R-:W-:Y:S01]  /*bce0*/  FMUL.FTZ R61, R222, UR36 ;  /* 0x00000024de3d7c20 */ /* 0x000fe20008410000 */
[----:B------:R-:W-:Y:S01]  /*bcf0*/  FMUL.FTZ R144, R63, UR36 ;  /* 0x000000243f907c20 */ /* 0x000fe20008410000 */
[----:B------:R-:W-:Y:S01]  /*bd00*/  FFMA.FTZ R136, R75, UR37, -R136 ;  /* 0x000000254b887c23 */ /* 0x000fe20008010888 */
[----:B------:R-:W-:Y:S01]  /*bd10*/  FMUL.FTZ R63, R74, UR36 ;  /* 0x000000244a3f7c20 */ /* 0x000fe20008410000 */
[----:B------:R-:W-:Y:S01]  /*bd20*/  FFMA.FTZ R75, R77, UR37, -R60 ;  /* 0x000000254d4b7c23 */ /* 0x000fe2000801083c */
[----:B------:R-:W-:Y:S01]  /*bd30*/  FFMA.FTZ R74, R78, UR37, -R61 ;  /* 0x000000254e4a7c23 */ /* 0x000fe2000801083d */
        /* <DEDUP_REMOVED lines=10> */
[----:B------:R-:W-:Y:S01]  /*bde0*/  IADD3 R139, PT, PT, R182, 0x100, RZ ;  /* 0x00000100b68b7810 */ /* 0x000fe20007ffe0ff */
[----:B------:R-:W-:Y:S01]  /*bdf0*/  FFMA.FTZ R119, R164, UR37, -R119 ;  /* 0x00000025a4777c23 */ /* 0x000fe20008010877 */
[----:B------:R-:W-:Y:S01]  /*be00*/  IADD3 R141, PT, PT, R182, 0x180, RZ ;  /* 0x00000180b68d7810 */ /* 0x000fe20007ffe0ff */
[----:B------:R-:W-:Y:S01]  /*be10*/  FFMA.FTZ R130, R201, UR37, R130 ;  /* 0x00000025c9827c23 */ /* 0x000fe20008010082 */
[----:B------:R-:W-:Y:S01]  /*be20*/  ISETP.GE.AND P3, PT, R73, 0x81, PT ;  /* 0x000000814900780c */ /* 0x000fe20003f66270 */
[----:B------:R-:W-:Y:S01]  /*be30*/  FFMA.FTZ R123, R172, UR37, -R123 ;  /* 0x00000025ac7b7c23 */ /* 0x000fe2000801087b */
[----:B------:R-:W-:Y:S01]  /*be40*/  FFMA.FTZ R134, R173, UR37, -R134 ;  /* 0x00000025ad867c23 */ /* 0x000fe20008010886 */
[----:B------:R-:W-:Y:S01]  /*be50*/  FFMA.FTZ R150, R197, UR37, R150 ;  /* 0x00000025c5967c23 */ /* 0x000fe20008010096 */
[----:B------:R-:W-:Y:S01]  /*be60*/  FFMA.FTZ R153, R196, UR37, R153 ;  /* 0x00000025c4997c23 */ /* 0x000fe20008010099 */
[----:B------:R-:W-:Y:S01]  /*be70*/  FFMA.FTZ R144, R67, UR37, R144 ;  /* 0x0000002543907c23 */ /* 0x000fe20008010090 */
[----:B------:R-:W-:Y:S01]  /*be80*/  FFMA.FTZ R133, R62, UR37, -R133 ;  /* 0x000000253e857c23 */ /* 0x000fe20008010885 */
        /* <DEDUP_REMOVED lines=9> */
.L_x_813:
[----:B------:R-:W-:Y:S05]  /*bf20*/  BSYNC.RECONVERGENT B0 ;  /* 0x0000000000007941 */ /* 0x000fea0003800200 */
.L_x_812:
[----:B------:R-:W-:Y:S04]  /*bf30*/  BSSY.RECONVERGENT B0, `(.L_x_814) ;  /* 0x0000003000007945 */ /* 0x000fe80003800200 */
[----:B------:R-:W-:Y:S05]  /*bf40*/  @!P3 BRA `(.L_x_815) ;  /* 0x000000000004b947 */ /* 0x000fea0003800000 */
[----:B------:R1:W-:Y:S02]  /*bf50*/  REDG.E.ADD.F32.FTZ.RN.STRONG.GPU desc[UR32][R64.64+0x200], R143 ;  /* 0x0002008f400079a6 */ /* 0x0003e4000c12f320 */
.L_x_815:
[----:B------:R-:W-:Y:S05]  /*bf60*/  BSYNC.RECONVERGENT B0 ;  /* 0x0000000000007941 */ /* 0x000fea0003800200 */
.L_x_814:
        /* <DEDUP_REMOVED lines=16> */
.L_x_817:
[----:B------:R-:W-:Y:S05]  /*c070*/  BSYNC.RECONVERGENT B0 ;  /* 0x0000000000007941 */ /* 0x000fea0003800200 */
.L_x_816:
[----:B0-2---:R0:W2:Y:S01]  /*c080*/  LDS R61, [R141+0x4800] ;  /* 0x004800008d3d7984 */ /* 0x0050a20000000800 */
[----:B------:R-:W-:Y:S01]  /*c090*/  BSSY.RECONVERGENT B0, `(.L_x_818) ;  /* 0x0000006000007945 */ /* 0x000fe20003800200 */
[----:B------:R-:W-:Y:S02]  /*c0a0*/  IADD3 R139, PT, PT, R182, 0x300, RZ ;  /* 0x00000300b68b7810 */ /* 0x000fe40007ffe0ff */
[----:B------:R-:W-:Y:S02]  /*c0b0*/  LEA R60, R60, UR30, 0x2 ;  /* 0x0000001e3c3c7c11 */ /* 0x000fe4000f8e10ff */
[----:B------:R-:W-:Y:S01]  /*c0c0*/  LEA.HI R63, R63, R182, RZ, 0x1b ;  /* 0x000000b63f3f7211 */ /* 0x000fe200078fd8ff */
[----:B------:R-:W-:Y:S06]  /*c0d0*/  @!P2 BRA `(.L_x_819) ;  /* 0x000000000004a947 */ /* 0x000fec0003800000 */
[----:B--2---:R3:W-:Y:S02]  /*c0e0*/  REDG.E.ADD.F32.FTZ.RN.STRONG.GPU desc[UR32][R64.64+0x600], R61 ;  /* 0x0006003d400079a6 */ /* 0x0047e4000c12f320 */
.L_x_819:
[----:B------:R-:W-:Y:S05]  /*c0f0*/  BSYNC.RECONVERGENT B0 ;  /* 0x0000000000007941 */ /* 0x000fea0003800200 */
.L_x_818:
[----:B--23--:R2:W3:Y:S01]  /*c100*/  LDS R61, [R60+0x4a00] ;  /* 0x004a00003c3d7984 */ /* 0x00c4e20000000800 */
[----:B------:R-:W-:Y:S01]  /*c110*/  BSSY.RECONVERGENT B0, `(.L_x_820) ;  /* 0x0000005000007945 */ /* 0x000fe20003800200 */
[----:B------:R-:W-:Y:S02]  /*c120*/  LEA.HI R139, R139, R182, RZ, 0x1b ;  /* 0x000000b68b8b7211 */ /* 0x000fe400078fd8ff */
[----:B------:R-:W-:Y:S01]  /*c130*/  LEA R63, R63, UR30, 0x2 ;  /* 0x0000001e3f3f7c11 */ /* 0x000fe2000f8e10ff */
[----:B------:R-:W-:Y:S06]  /*c140*/  @!P3 BRA `(.L_x_821) ;  /* 0x000000000004b947 */ /* 0x000fec0003800000 */
[----:B---3--:R3:W-:Y:S02]  /*c150*/  REDG.E.ADD.F32.FTZ.RN.STRONG.GPU desc[UR32][R64.64+0x800], R61 ;  /* 0x0008003d400079a6 */ /* 0x0087e4000c12f320 */
.L_x_821:
[----:B------:R-:W-:Y:S05]  /*c160*/  BSYNC.RECONVERGENT B0 ;  /* 0x0000000000007941 */ /* 0x000fea0003800200 */
.L_x_820:
[----:B---3--:R3:W0:Y:S01]  /*c170*/  LDS R61, [R63+0x4c00] ;  /* 0x004c00003f3d7984 */ /* 0x0086220000000800 */
[----:B------:R-:W-:Y:S01]  /*c180*/  BSSY.RECONVERGENT B0, `(.L_x_822) ;  /* 0x0000004000007945 */ /* 0x000fe20003800200 */
[----:B--2---:R-:W-:-:S03]  /*c190*/  LEA R60, R139, UR30, 0x2 ;  /* 0x0000001e8b3c7c11 */ /* 0x004fc6000f8e10ff */
[----:B------:R-:W-:Y:S05]  /*c1a0*/  @!P4 BRA `(.L_x_823) ;  /* 0x000000000004c947 */ /* 0x000fea0003800000 */
[----:B0-----:R2:W-:Y:S02]  /*c1b0*/  REDG.E.ADD.F32.FTZ.RN.STRONG.GPU desc[UR32][R64.64+0xa00], R61 ;  /* 0x000a003d400079a6 */ /* 0x0015e4000c12f320 */
.L_x_823:
[----:B------:R-:W-:Y:S05]  /*c1c0*/  BSYNC.RECONVERGENT B0 ;  /* 0x0000000000007941 */ /* 0x000fea0003800200 */
.L_x_822:
[----:B0-2---:R0:W2:Y:S01]  /*c1d0*/  LDS R61, [R60+0x4e00] ;  /* 0x004e00003c3d7984 */ /* 0x0050a20000000800 */
[----:B------:R-:W-:Y:S01]  /*c1e0*/  BSSY.RECONVERGENT B0, `(.L_x_824) ;  /* 0x0000005000007945 */ /* 0x000fe20003800200 */
[C---:B---3--:R-:W-:Y:S02]  /*c1f0*/  IADD3 R63, PT, PT, R182.reuse, 0x380, RZ ;  /* 0x00000380b63f7810 */ /* 0x048fe40007ffe0ff */
[----:B------:R-:W-:Y:S01]  /*c200*/  LOP3.LUT R139, R182, 0x400, RZ, 0xfc, !PT ;  /* 0x00000400b68b7812 */ /* 0x000fe200078efcff */
[----:B------:R-:W-:Y:S06]  /*c210*/  @!P5 BRA `(.L_x_825) ;  /* 0x000000000004d947 */ /* 0x000fec0003800000 */
[----:B--2---:R3:W-:Y:S02]  /*c220*/  REDG.E.ADD.F32.FTZ.RN.STRONG.GPU desc[UR32][R64.64+0xc00], R61 ;  /* 0x000c003d400079a6 */ /* 0x0047e4000c12f320 */
.L_x_825:
[----:B------:R-:W-:Y:S05]  /*c230*/  BSYNC.RECONVERGENT B0 ;  /* 0x0000000000007941 */ /* 0x000fea0003800200 */
.L_x_824:
        /* <DEDUP_REMOVED lines=16> */
.L_x_827:
[----:B------:R-:W-:Y:S05]  /*c340*/  BSYNC.RECONVERGENT B0 ;  /* 0x0000000000007941 */ /* 0x000fea0003800200 */
.L_x_826:
[----:B0-2---:R0:W2:Y:S01]  /*c350*/  LDS R61, [R139+0x5200] ;  /* 0x005200008b3d7984 */ /* 0x0050a20000000800 */
[----:B------:R-:W-:Y:S01]  /*c360*/  BSSY.RECONVERGENT B0, `(.L_x_828) ;  /* 0x0000006000007945 */ /* 0x000fe20003800200 */
[----:B------:R-:W-:Y:S02]  /*c370*/  IADD3 R63, PT, PT, R182, 0x580, RZ ;  /* 0x00000580b63f7810 */ /* 0x000fe40007ffe0ff */
[----:B------:R-:W-:Y:S02]  /*c380*/  LEA.HI R141, R141, R182, RZ, 0x1b ;  /* 0x000000b68d8d7211 */ /* 0x000fe400078fd8ff */
[----:B------:R-:W-:Y:S01]  /*c390*/  LEA R60, R60, UR30, 0x2 ;  /* 0x0000001e3c3c7c11 */ /* 0x000fe2000f8e10ff */
[----:B------:R-:W-:Y:S06]  /*c3a0*/  @!P2 BRA `(.L_x_829) ;  /* 0x000000000004a947 */ /* 0x000fec0003800000 */
[----:B--2---:R3:W-:Y:S02]  /*c3b0*/  REDG.E.ADD.F32.FTZ.RN.STRONG.GPU desc[UR32][R64.64+0x1000], R61 ;  /* 0x0010003d400079a6 */ /* 0x0047e4000c12f320 */
.L_x_829:
[----:B------:R-:W-:Y:S05]  /*c3c0*/  BSYNC.RECONVERGENT B0 ;  /* 0x0000000000007941 */ /* 0x000fea0003800200 */
.L_x_828:
[----:B--23--:R2:W3:Y:S01]  /*c3d0*/  LDS R61, [R60+0x5400] ;  /* 0x005400003c3d7984 */ /* 0x00c4e20000000800 */
[----:B------:R-:W-:Y:S01]  /*c3e0*/  BSSY.RECONVERGENT B0, `(.L_x_830) ;  /* 0x0000005000007945 */ /* 0x000fe20003800200 */
[----:B------:R-:W-:Y:S02]  /*c3f0*/  LEA.HI R63, R63, R182, RZ, 0x1b ;  /* 0x000000b63f3f7211 */ /* 0x000fe400078fd8ff */
[----:B------:R-:W-:Y:S01]  /*c400*/  LEA R141, R141, UR30, 0x2 ;  /* 0x0000001e8d8d7c11 */ /* 0x000fe2000f8e10ff */
[----:B------:R-:W-:Y:S06]  /*c410*/  @!P3 BRA `(.L_x_831) ;  /* 0x000000000004b947 */ /* 0x000fec0003800000 */
[----:B---3--:R3:W-:Y:S02]  /*c420*/  REDG.E.ADD.F32.FTZ.RN.STRONG.GPU desc[UR32][R64.64+0x1200], R61 ;  /* 0x0012003d400079a6 */ /* 0x0087e4000c12f320 */
.L_x_831:
[----:B------:R-:W-:Y:S05]  /*c430*/  BSYNC.RECONVERGENT B0 ;  /* 0x0000000000007941 */ /* 0x000fea0003800200 */
.L_x_830:
[----:B---3--:R3:W0:Y:S01]  /*c440*/  LDS R61, [R141+0x5600] ;  /* 0x005600008d3d7984 */ /* 0x0086220000000800 */
[----:B------:R-:W-:Y:S01]  /*c450*/  BSSY.RECONVERGENT B0, `(.L_x_832) ;  /* 0x0000004000007945 */ /* 0x000fe20003800200 */
[----:B--2---:R-:W-:-:S03]  /*c460*/  LEA R60, R63, UR30, 0x2 ;  /* 0x0000001e3f3c7c11 */ /* 0x004fc6000f8e10ff */
[----:B------:R-:W-:Y:S05]  /*c470*/  @!P4 BRA `(.L_x_833) ;  /* 0x000000000004c947 */ /* 0x000fea0003800000 */
[----:B0-----:R2:W-:Y:S02]  /*c480*/  REDG.E.ADD.F32.FTZ.RN.STRONG.GPU desc[UR32][R64.64+0x1400], R61 ;  /* 0x0014003d400079a6 */ /* 0x0015e4000c12f320 */
.L_x_833:
[----:B------:R-:W-:Y:S05]  /*c490*/  BSYNC.RECONVERGENT B0 ;  /* 0x0000000000007941 */ /* 0x000fea0003800200 */
.L_x_832:
[----:B0-2---:R0:W2:Y:S01]  /*c4a0*/  LDS R61, [R60+0x5800] ;  /* 0x005800003c3d7984 */ /* 0x0050a20000000800 */
[----:B------:R-:W-:Y:S01]  /*c4b0*/  BSSY.RECONVERGENT B0, `(.L_x_834) ;  /* 0x0000005000007945 */ /* 0x000fe20003800200 */
[C---:B------:R-:W-:Y:S02]  /*c4c0*/  IADD3 R63, PT, PT, R182.reuse, 0x600, RZ ;  /* 0x00000600b63f7810 */ /* 0x040fe40007ffe0ff */
[----:B------:R-:W-:Y:S01]  /*c4d0*/  IADD3 R139, PT, PT, R182, 0x680, RZ ;  /* 0x00000680b68b7810 */ /* 0x000fe20007ffe0ff */
[----:B------:R-:W-:Y:S06]  /*c4e0*/  @!P5 BRA `(.L_x_835) ;  /* 0x000000000004d947 */ /* 0x000fec0003800000 */
[----:B--2---:R2:W-:Y:S02]  /*c4f0*/  REDG.E.ADD.F32.FTZ.RN.STRONG.GPU desc[UR32][R64.64+0x1600], R61 ;  /* 0x0016003d400079a6 */ /* 0x0045e4000c12f320 */
.L_x_835:
[----:B------:R-:W-:Y:S05]  /*c500*/  BSYNC.RECONVERGENT B0 ;  /* 0x0000000000007941 */ /* 0x000fea0003800200 */
.L_x_834:
        /* <DEDUP_REMOVED lines=16> */
.L_x_837:
[----:B------:R-:W-:Y:S05]  /*c610*/  BSYNC.RECONVERGENT B0 ;  /* 0x0000000000007941 */ /* 0x000fea0003800200 */
.L_x_836:
[----:B0-2---:R0:W2:Y:S01]  /*c620*/  LDS R61, [R139+0x5c00] ;  /* 0x005c00008b3d7984 */ /* 0x0050a20000000800 */
[----:B------:R-:W-:Y:S01]  /*c630*/  BSSY.RECONVERGENT B0, `(.L_x_838) ;  /* 0x0000006000007945 */ /* 0x000fe20003800200 */
[----:B------:R-:W-:Y:S02]  /*c640*/  LOP3.LUT R63, R182, 0x800, RZ, 0xfc, !PT ;  /* 0x00000800b63f7812 */ /* 0x000fe400078efcff */
[----:B------:R-:W-:Y:S02]  /*c650*/  LEA.HI R141, R141, R182, RZ, 0x1b ;  /* 0x000000b68d8d7211 */ /* 0x000fe400078fd8ff */
[----:B------:R-:W-:Y:S01]  /*c660*/  LEA R60, R60, UR30, 0x2 ;  /* 0x0000001e3c3c7c11 */ /* 0x000fe2000f8e10ff */
[----:B------:R-:W-:Y:S06]  /*c670*/  @!P2 BRA `(.L_x_839) ;  /* 0x000000000004a947 */ /* 0x000fec0003800000 */
[----:B--2---:R3:W-:Y:S02]  /*c680*/  REDG.E.ADD.F32.FTZ.RN.STRONG.GPU desc[UR32][R64.64+0x1a00], R61 ;  /* 0x001a003d400079a6 */ /* 0x0047e4000c12f320 */
.L_x_839:
[----:B------:R-:W-:Y:S05]  /*c690*/  BSYNC.RECONVERGENT B0 ;  /* 0x0000000000007941 */ /* 0x000fea0003800200 */
.L_x_838:
[----:B--23--:R2:W3:Y:S01]  /*c6a0*/  LDS R61, [R60+0x5e00] ;  /* 0x005e00003c3d7984 */ /* 0x00c4e20000000800 */
[----:B------:R-:W-:Y:S01]  /*c6b0*/  BSSY.RECONVERGENT B0, `(.L_x_840) ;  /* 0x0000005000007945 */ /* 0x000fe20003800200 */
[----:B------:R-:W-:Y:S02]  /*c6c0*/  LEA.HI R63, R63, R182, RZ, 0x1b ;  /* 0x000000b63f3f7211 */ /* 0x000fe400078fd8ff */
[----:B------:R-:W-:Y:S01]  /*c6d0*/  LEA R141, R141, UR30, 0x2 ;  /* 0x0000001e8d8d7c11 */ /* 0x000fe2000f8e10ff */
[----:B------:R-:W-:Y:S06]  /*c6e0*/  @!P3 BRA `(.L_x_841) ;  /* 0x000000000004b947 */ /* 0x000fec0003800000 */
[----:B---3--:R3:W-:Y:S02]  /*c6f0*/  REDG.E.ADD.F32.FTZ.RN.STRONG.GPU desc[UR32][R64.64+0x1c00], R61 ;  /* 0x001c003d400079a6 */ /* 0x0087e4000c12f320 */
.L_x_841:
[----:B------:R-:W-:Y:S05]  /*c700*/  BSYNC.RECONVERGENT B0 ;  /* 0x0000000000007941 */ /* 0x000fea0003800200 */
.L_x_840:
[----:B---3--:R3:W0:Y:S01]  /*c710*/  LDS R61, [R141+0x6000] ;  /* 0x006000008d3d7984 */ /* 0x0086220000000800 */
[----:B------:R-:W-:Y:S01]  /*c720*/  BSSY.RECONVERGENT B0, `(.L_x_842) ;  /* 0x0000004000007945 */ /* 0x000fe20003800200 */
[----:B--2---:R-:W-:-:S03]  /*c730*/  LEA R60, R63, UR30, 0x2 ;  /* 0x0000001e3f3c7c11 */ /* 0x004fc6000f8e10ff */
[----:B------:R-:W-:Y:S05]  /*c740*/  @!P4 BRA `(.L_x_843) ;  /* 0x000000000004c947 */ /* 0x000fea0003800000 */
[----:B0-----:R2:W-:Y:S02]  /*c750*/  REDG.E.ADD.F32.FTZ.RN.STRONG.GPU desc[UR32][R64.64+0x1e00], R61 ;  /* 0x001e003d400079a6 */ /* 0x0015e4000c12f320 */
.L_x_843:
[----:B------:R-:W-:Y:S05]  /*c760*/  BSYNC.RECONVERGENT B0 ;  /* 0x0000000000007941 */ /* 0x000fea0003800200 */
.L_x_842:
[----:B0-2---:R0:W2:Y:S01]  /*c770*/  LDS R61, [R60+0x6200] ;  /* 0x006200003c3d7984 */ /* 0x0050a20000000800 */
[----:B------:R-:W-:Y:S01]  /*c780*/  BSSY.RECONVERGENT B0, `(.L_x_844) ;  /* 0x0000005000007945 */ /* 0x000fe20003800200 */
[C---:B------:R-:W-:Y:S02]  /*c790*/  IADD3 R63, PT, PT, R182.reuse, 0x880, RZ ;  /* 0x00000880b63f7810 */ /* 0x040fe40007ffe0ff */
[----:B------:R-:W-:Y:S01]  /*c7a0*/  IADD3 R139, PT, PT, R182, 0x900, RZ ;  /* 0x00000900b68b7810 */ /* 0x000fe20007ffe0ff */
[----:B------:R-:W-:Y:S06]  /*c7b0*/  @!P5 BRA `(.L_x_845) ;  /* 0x000000000004d947 */ /* 0x000fec0003800000 */
[----:B--2---:R2:W-:Y:S02]  /*c7c0*/  REDG.E.ADD.F32.FTZ.RN.STRONG.GPU desc[UR32][R64.64+0x2000], R61 ;  /* 0x0020003d400079a6 */ /* 0x0045e4000c12f320 */
.L_x_845:
[----:B------:R-:W-:Y:S05]  /*c7d0*/  BSYNC.RECONVERGENT B0 ;  /* 0x0000000000007941 */ /* 0x000fea0003800200 */
.L_x_844:
        /* <DEDUP_REMOVED lines=16> */
.L_x_847:
[----:B------:R-:W-:Y:S05]  /*c8e0*/  BSYNC.RECONVERGENT B0 ;  /* 0x0000000000007941 */ /* 0x000fea0003800200 */
.L_x_846:
[----:B0-2---:R0:W2:Y:S01]  /*c8f0*/  LDS R61, [R139+0x6600] ;  /* 0x006600008b3d7984 */ /* 0x0050a20000000800 */
[----:B------:R-:W-:Y:S01]  /*c900*/  BSSY.RECONVERGENT B0, `(.L_x_848) ;  /* 0x0000006000007945 */ /* 0x000fe20003800200 */
[----:B------:R-:W-:Y:S02]  /*c910*/  IADD3 R63, PT, PT, R182, 0xa80, RZ ;  /* 0x00000a80b63f7810 */ /* 0x000fe40007ffe0ff */
[----:B------:R-:W-:Y:S02]  /*c920*/  LEA.HI R141, R141, R182, RZ, 0x1b ;  /* 0x000000b68d8d7211 */ /* 0x000fe400078fd8ff */
[----:B------:R-:W-:Y:S01]  /*c930*/  LEA R60, R60, UR30, 0x2 ;  /* 0x0000001e3c3c7c11 */ /* 0x000fe2000f8e10ff */
[----:B------:R-:W-:Y:S06]  /*c940*/  @!P2 BRA `(.L_x_849) ;  /* 0x000000000004a947 */ /* 0x000fec0003800000 */
[----:B--2---:R3:W-:Y:S02]  /*c950*/  REDG.E.ADD.F32.FTZ.RN.STRONG.GPU desc[UR32][R64.64+0x2400], R61 ;  /* 0x0024003d400079a6 */ /* 0x0047e4000c12f320 */
.L_x_849:
[----:B------:R-:W-:Y:S05]  /*c960*/  BSYNC.RECONVERGENT B0 ;  /* 0x0000000000007941 */ /* 0x000fea0003800200 */
.L_x_848:
[----:B--23--:R2:W3:Y:S01]  /*c970*/  LDS R61, [R60+0x6800] ;  /* 0x006800003c3d7984 */ /* 0x00c4e20000000800 */
[----:B------:R-:W-:Y:S01]  /*c980*/  BSSY.RECONVERGENT B0, `(.L_x_850) ;  /* 0x0000005000007945 */ /* 0x000fe20003800200 */
[----:B------:R-:W-:Y:S02]  /*c990*/  LEA.HI R63, R63, R182, RZ, 0x1b ;  /* 0x000000b63f3f7211 */ /* 0x000fe400078fd8ff */
[----:B------:R-:W-:Y:S01]  /*c9a0*/  LEA R141, R141, UR30, 0x2 ;  /* 0x0000001e8d8d7c11 */ /* 0x000fe2000f8e10ff */
[----:B------:R-:W-:Y:S06]  /*c9b0*/  @!P3 BRA `(.L_x_851) ;  /* 0x000000000004b947 */ /* 0x000fec0003800000 */
[----:B---3--:R3:W-:Y:S02]  /*c9c0*/  REDG.E.ADD.F32.FTZ.RN.STRONG.GPU desc[UR32][R64.64+0x2600], R61 ;  /* 0x0026003d400079a6 */ /* 0x0087e4000c12f320 */
.L_x_851:
[----:B------:R-:W-:Y:S05]  /*c9d0*/  BSYNC.RECONVERGENT B0 ;  /* 0x0000000000007941 */ /* 0x000fea0003800200 */
.L_x_850:
[----:B---3--:R3:W0:Y:S01]  /*c9e0*/  LDS R61, [R141+0x6a00] ;  /* 0x006a00008d3d7984 */ /* 0x0086220000000800 */
[----:B------:R-:W-:Y:S01]  /*c9f0*/  BSSY.RECONVERGENT B0, `(.L_x_852) ;  /* 0x0000004000007945 */ /* 0x000fe20003800200 */
[----:B--2---:R-:W-:-:S03]  /*ca00*/  LEA R60, R63, UR30, 0x2 ;  /* 0x0000001e3f3c7c11 */ /* 0x004fc6000f8e10ff */
[----:B------:R-:W-:Y:S05]  /*ca10*/  @!P4 BRA `(.L_x_853) ;  /* 0x000000000004c947 */ /* 0x000fea0003800000 */
[----:B0-----:R2:W-:Y:S02]  /*ca20*/  REDG.E.ADD.F32.FTZ.RN.STRONG.GPU desc[UR32][R64.64+0x2800], R61 ;  /* 0x0028003d400079a6 */ /* 0x0015e4000c12f320 */
.L_x_853:
[----:B------:R-:W-:Y:S05]  /*ca30*/  BSYNC.RECONVERGENT B0 ;  /* 0x0000000000007941 */ /* 0x000fea0003800200 */
.L_x_852:
[----:B0-2---:R0:W2:Y:S01]  /*ca40*/  LDS R61, [R60+0x6c00] ;  /* 0x006c00003c3d7984 */ /* 0x0050a20000000800 */
[----:B------:R-:W-:Y:S01]  /*ca50*/  BSSY.RECONVERGENT B0, `(.L_x_854) ;  /* 0x0000005000007945 */ /* 0x000fe20003800200 */
[C---:B------:R-:W-:Y:S02]  /*ca60*/  IADD3 R63, PT, PT, R182.reuse, 0xb00, RZ ;  /* 0x00000b00b63f7810 */ /* 0x040fe40007ffe0ff */
[----:B------:R-:W-:Y:S01]  /*ca70*/  IADD3 R139, PT, PT, R182, 0xb80, RZ ;  /* 0x00000b80b68b7810 */ /* 0x000fe20007ffe0ff */
[----:B------:R-:W-:Y:S06]  /*ca80*/  @!P5 BRA `(.L_x_855) ;  /* 0x000000000004d947 */ /* 0x000fec0003800000 */
[----:B--2---:R2:W-:Y:S02]  /*ca90*/  REDG.E.ADD.F32.FTZ.RN.STRONG.GPU desc[UR32][R64.64+0x2a00], R61 ;  /* 0x002a003d400079a6 */ /* 0x0045e4000c12f320 */
.L_x_855:
[----:B------:R-:W-:Y:S05]  /*caa0*/  BSYNC.RECONVERGENT B0 ;  /* 0x0000000000007941 */ /* 0x000fea0003800200 */
.L_x_854:
        /* <DEDUP_REMOVED lines=16> */
.L_x_857:
[----:B------:R-:W-:Y:S05]  /*cbb0*/  BSYNC.RECONVERGENT B0 ;  /* 0x0000000000007941 */ /* 0x000fea0003800200 */
.L_x_856:
[----:B0-2---:R0:W2:Y:S01]  /*cbc0*/  LDS R61, [R139+0x7000] ;  /* 0x007000008b3d7984 */ /* 0x0050a20000000800 */
[----:B------:R-:W-:Y:S01]  /*cbd0*/  BSSY.RECONVERGENT B0, `(.L_x_858) ;  /* 0x0000006000007945 */ /* 0x000fe20003800200 */
[----:B------:R-:W-:Y:S02]  /*cbe0*/  IADD3 R63, PT, PT, R182, 0xd00, RZ ;  /* 0x00000d00b63f7810 */ /* 0x000fe40007ffe0ff */
[----:B------:R-:W-:Y:S02]  /*cbf0*/  LEA.HI R141, R141, R182, RZ, 0x1b ;  /* 0x000000b68d8d7211 */ /* 0x000fe400078fd8ff */
[----:B------:R-:W-:Y:S01]  /*cc00*/  LEA R60, R60, UR30, 0x2 ;  /* 0x0000001e3c3c7c11 */ /* 0x000fe2000f8e10ff */
[----:B------:R-:W-:Y:S06]  /*cc10*/  @!P2 BRA `(.L_x_859) ;  /* 0x000000000004a947 */ /* 0x000fec0003800000 */
[----:B--2---:R3:W-:Y:S02]  /*cc20*/  REDG.E.ADD.F32.FTZ.RN.STRONG.GPU desc[UR32][R64.64+0x2e00], R61 ;  /* 0x002e003d400079a6 */ /* 0x0047e4000c12f320 */
.L_x_859:
[----:B------:R-:W-:Y:S05]  /*cc30*/  BSYNC.RECONVERGENT B0 ;  /* 0x0000000000007941 */ /* 0x000fea0003800200 */
.L_x_858:
[----:B--23--:R2:W3:Y:S01]  /*cc40*/  LDS R61, [R60+0x7200] ;  /* 0x007200003c3d7984 */ /* 0x00c4e20000000800 */
[----:B------:R-:W-:Y:S01]  /*cc50*/  BSSY.RECONVERGENT B0, `(.L_x_860) ;  /* 0x0000005000007945 */ /* 0x000fe20003800200 */
[----:B------:R-:W-:Y:S02]  /*cc60*/  LEA.HI R63, R63, R182, RZ, 0x1b ;  /* 0x000000b63f3f7211 */ /* 0x000fe400078fd8ff */
[----:B------:R-:W-:Y:S01]  /*cc70*/  LEA R62, R141, UR30, 0x2 ;  /* 0x0000001e8d3e7c11 */ /* 0x000fe2000f8e10ff */
[----:B------:R-:W-:Y:S06]  /*cc80*/  @!P3 BRA `(.L_x_861) ;  /* 0x000000000004b947 */ /* 0x000fec0003800000 */
[----:B---3--:R3:W-:Y:S02]  /*cc90*/  REDG.E.ADD.F32.FTZ.RN.STRONG.GPU desc[UR32][R64.64+0x3000], R61 ;  /* 0x0030003d400079a6 */ /* 0x0087e4000c12f320 */
.L_x_861:
[----:B------:R-:W-:Y:S05]  /*cca0*/  BSYNC.RECONVERGENT B0 ;  /* 0x0000000000007941 */ /* 0x000fea0003800200 */
.L_x_860:
[----:B---3--:R3:W1:Y:S01]  /*ccb0*/  LDS R61, [R62+0x7400] ;  /* 0x007400003e3d7984 */ /* 0x0086620000000800 */
[----:B------:R-:W-:Y:S01]  /*ccc0*/  BSSY.RECONVERGENT B0, `(.L_x_862) ;  /* 0x0000006000007945 */ /* 0x000fe20003800200 */
[C---:B0-----:R-:W-:Y:S02]  /*ccd0*/  IADD3 R139, PT, PT, R182.reuse, 0xd80, RZ ;  /* 0x00000d80b68b7810 */ /* 0x041fe40007ffe0ff */
[----:B------:R-:W-:Y:S02]  /*cce0*/  IADD3 R141, PT, PT, R182, 0xe00, RZ ;  /* 0x00000e00b68d7810 */ /* 0x000fe40007ffe0ff */
[----:B------:R-:W-:Y:S01]  /*ccf0*/  LEA R63, R63, UR30, 0x2 ;  /* 0x0000001e3f3f7c11 */ /* 0x000fe2000f8e10ff */
[----:B------:R-:W-:Y:S06]  /*cd00*/  @!P4 BRA `(.L_x_863) ;  /* 0x000000000004c947 */ /* 0x000fec0003800000 */
[----:B-1----:R0:W-:Y:S02]  /*cd10*/  REDG.E.ADD.F32.FTZ.RN.STRONG.GPU desc[UR32][R64.64+0x3200], R61 ;  /* 0x0032003d400079a6 */ /* 0x0021e4000c12f320 */
.L_x_863:
[----:B------:R-:W-:Y:S05]  /*cd20*/  BSYNC.RECONVERGENT B0 ;  /* 0x0000000000007941 */ /* 0x000fea0003800200 */
.L_x_862:
[----:B01----:R0:W1:Y:S01]  /*cd30*/  LDS R61, [R63+0x7600] ;  /* 0x007600003f3d7984 */ /* 0x0030620000000800 */
[----:B------:R-:W-:Y:S01]  /*cd40*/  BSSY.RECONVERGENT B0, `(.L_x_864) ;  /* 0x0000005000007945 */ /* 0x000fe20003800200 */
[-C--:B------:R-:W-:Y:S02]  /*cd50*/  LEA.HI R139, R139, R182.reuse, RZ, 0x1b ;  /* 0x000000b68b8b7211 */ /* 0x080fe400078fd8ff */
[----:B------:R-:W-:Y:S01]  /*cd60*/  LEA.HI R141, R141, R182, RZ, 0x1b ;  /* 0x000000b68d8d7211 */ /* 0x000fe200078fd8ff */
[----:B------:R-:W-:Y:S06]  /*cd70*/  @!P5 BRA `(.L_x_865) ;  /* 0x000000000004d947 */ /* 0x000fec0003800000 */
[----:B-1----:R1:W-:Y:S02]  /*cd80*/  REDG.E.ADD.F32.FTZ.RN.STRONG.GPU desc[UR32][R64.64+0x3400], R61 ;  /* 0x0034003d400079a6 */ /* 0x0023e4000c12f320 */
.L_x_865:
[----:B------:R-:W-:Y:S05]  /*cd90*/  BSYNC.RECONVERGENT B0 ;  /* 0x0000000000007941 */ /* 0x000fea0003800200 */
.L_x_864:
[----:B-1----:R-:W-:Y:S01]  /*cda0*/  LEA R61, R139, UR30, 0x2 ;  /* 0x0000001e8b3d7c11 */ /* 0x002fe2000f8e10ff */
[----:B------:R-:W-:Y:S01]  /*cdb0*/  BSSY.RECONVERGENT B0, `(.L_x_866) ;  /* 0x000000a000007945 */ /* 0x000fe20003800200 */
[----:B------:R-:W-:Y:S02]  /*cdc0*/  ISETP.GE.AND P6, PT, R73, 0xd81, PT ;  /* 0x00000d814900780c */ /* 0x000fe40003fc6270 */
        /* <DEDUP_REMOVED lines=8> */
.L_x_867:
[----:B------:R-:W-:Y:S05]  /*ce50*/  BSYNC.RECONVERGENT B0 ;  /* 0x0000000000007941 */ /* 0x000fea0003800200 */
.L_x_866:
[----:B-1----:R1:W0:Y:S01]  /*ce60*/  LDS R61, [R141+0x7a00] ;  /* 0x007a00008d3d7984 */ /* 0x0022220000000800 */
[----:B------:R-:W-:Y:S04]  /*ce70*/  BSSY.RECONVERGENT B0, `(.L_x_868) ;  /* 0x0000003000007945 */ /* 0x000fe80003800200 */
[----:B------:R-:W-:Y:S05]  /*ce80*/  @!P2 BRA `(.L_x_869) ;  /* 0x000000000004a947 */ /* 0x000fea0003800000 */
[----:B0-----:R0:W-:Y:S02]  /*ce90*/  REDG.E.ADD.F32.FTZ.RN.STRONG.GPU desc[UR32][R64.64+0x3800], R61 ;  /* 0x0038003d400079a6 */ /* 0x0011e4000c12f320 */
.L_x_869:
[----:B------:R-:W-:Y:S05]  /*cea0*/  BSYNC.RECONVERGENT B0 ;  /* 0x0000000000007941 */ /* 0x000fea0003800200 */
.L_x_868:
[----:B0-----:R-:W-:Y:S01]  /*ceb0*/  IADD3 R61, PT, PT, R182, 0xe80, RZ ;  /* 0x00000e80b63d7810 */ /* 0x001fe20007ffe0ff */
[----:B------:R-:W-:Y:S01]  /*cec0*/  FMUL.FTZ R158, R34, R163 ;  /* 0x000000a3229e7220 */ /* 0x000fe20000410000 */
[----:B------:R-:W-:Y:S01]  /*ced0*/  IADD3 R63, PT, PT, R182, 0xf00, RZ ;  /* 0x00000f00b63f7810 */ /* 0x000fe20007ffe0ff */
[----:B------:R-:W-:Y:S01]  /*cee0*/  FFMA.FTZ R73, R86, -R34, R228 ;  /* 0x8000002256497223 */ /* 0x000fe200000100e4 */
[----:B------:R-:W-:Y:S01]  /*cef0*/  LEA.HI R61, R61, R182, RZ, 0x1b ;  /* 0x000000b63d3d7211 */ /* 0x000fe200078fd8ff */
[----:B--2---:R-:W-:Y:S01]  /*cf00*/  FMUL.FTZ R60, R34, R165 ;  /* 0x000000a5223c7220 */ /* 0x004fe20000410000 */
[----:B---3--:R-:W-:Y:S01]  /*cf10*/  FMUL.FTZ R62, R151, R158 ;  /* 0x0000009e973e7220 */ /* 0x008fe20000410000 */
[----:B------:R-:W-:Y:S01]  /*cf20*/  IADD3 R139, PT, PT, R182, 0xf80, RZ ;  /* 0x00000f80b68b7810 */ /* 0x000fe20007ffe0ff */
[----:B------:R-:W-:Y:S01]  /*cf30*/  BSSY.RECONVERGENT B0, `(.L_x_870) ;  /* 0x000000a000007945 */ /* 0x000fe20003800200 */
[----:B------:R-:W-:Y:S01]  /*cf40*/  LEA R61, R61, UR30, 0x2 ;  /* 0x0000001e3d3d7c11 */ /* 0x000fe2000f8e10ff */
[----:B------:R-:W-:Y:S01]  /*cf50*/  FFMA.FTZ R62, R73, R60, -R62 ;  /* 0x0000003c493e7223 */ /* 0x000fe2000001083e */
[----:B------:R-:W-:Y:S01]  /*cf60*/  LEA.HI R63, R63, R182, RZ, 0x1b ;  /* 0x000000b63f3f7211 */ /* 0x000fe200078fd8ff */
[----:B------:R-:W-:Y:S01]  /*cf70*/  FMUL.FTZ R60, R151, R60 ;  /* 0x0000003c973c7220 */ /* 0x000fe20000410000 */
[----:B------:R-:W-:-:S02]  /*cf80*/  LEA.HI R139, R139, R182, RZ, 0x1b ;  /* 0x000000b68b8b7211 */ /* 0x000fc400078fd8ff */
[----:B------:R-:W0:Y:S01]  /*cf90*/  LDS R61, [R61+0x7c00] ;  /* 0x007c00003d3d7984 */ /* 0x000e220000000800 */
[----:B------:R-:W-:Y:S01]  /*cfa0*/  LEA R63, R63, UR30, 0x2 ;  /* 0x0000001e3f3f7c11 */ /* 0x000fe2000f8e10ff */
[----:B------:R-:W-:Y:S06]  /*cfb0*/  @!P3 BRA `(.L_x_871) ;  /* 0x000000000004b947 */ /* 0x000fec0003800000 */
[----:B0-----:R2:W-:Y:S02]  /*cfc0*/  REDG.E.ADD.F32.FTZ.RN.STRONG.GPU desc[UR32][R64.64+0x3a00], R61 ;  /* 0x003a003d400079a6 */ /* 0x0015e4000c12f320 */
.L_x_871:
[----:B------:R-:W-:Y:S05]  /*cfd0*/  BSYNC.RECONVERGENT B0 ;  /* 0x0000000000007941 */ /* 0x000fea0003800200 */
.L_x_870:
[----:B0-2---:R0:W2:Y:S01]  /*cfe0*/  LDS R61, [R63+0x7e00] ;  /* 0x007e00003f3d7984 */ /* 0x0050a20000000800 */
[----:B------:R-:W-:Y:S01]  /*cff0*/  BSSY.RECONVERGENT B0, `(.L_x_872) ;  /* 0x0000005000007945 */ /* 0x000fe20003800200 */
[----:B------:R-:W-:Y:S01]  /*d000*/  LEA R139, R139, UR30, 0x2 ;  /* 0x0000001e8b8b7c11 */ /* 0x000fe2000f8e10ff */
[----:B------:R-:W-:Y:S02]  /*d010*/  FFMA.FTZ R60, R73, R158, R60 ;  /* 0x0000009e493c7223 */ /* 0x000fe4000001003c */
[----:B------:R-:W-:Y:S05]  /*d020*/  @!P4 BRA `(.L_x_873) ;  /* 0x000000000004c947 */ /* 0x000fea0003800000 */
[----:B--2---:R3:W-:Y:S02]  /*d030*/  REDG.E.ADD.F32.FTZ.RN.STRONG.GPU desc[UR32][R64.64+0x3c00], R61 ;  /* 0x003c003d400079a6 */ /* 0x0047e4000c12f320 */
.L_x_873:
[----:B------:R-:W-:Y:S05]  /*d040*/  BSYNC.RECONVERGENT B0 ;  /* 0x0000000000007941 */ /* 0x000fea0003800200 */
.L_x_872:
[----:B--23--:R2:W3:Y:S01]  /*d050*/  LDS R61, [R139+0x8000] ;  /* 0x008000008b3d7984 */ /* 0x00c4e20000000800 */
[----:B------:R-:W-:Y:S01]  /*d060*/  BSSY.RECONVERGENT B0, `(.L_x_874) ;  /* 0x0000004000007945 */ /* 0x000fe20003800200 */
[----:B------:R-:W-:-:S03]  /*d070*/  FADD.FTZ R60, R137, R60 ;  /* 0x0000003c893c7221 */ /* 0x000fc60000010000 */
[----:B------:R-:W-:Y:S05]  /*d080*/  @!P5 BRA `(.L_x_875) ;  /* 0x000000000004d947 */ /* 0x000fea0003800000 */
[----:B---3--:R3:W-:Y:S02]  /*d090*/  REDG.E.ADD.F32.FTZ.RN.STRONG.GPU desc[UR32][R64.64+0x3e00], R61 ;  /* 0x003e003d400079a6 */ /* 0x0087e4000c12f320 */
.L_x_875:
[----:B------:R-:W-:Y:S05]  /*d0a0*/  BSYNC.RECONVERGENT B0 ;  /* 0x0000000000007941 */ /* 0x000fea0003800200 */
.L_x_874:
[----:B---3--:R-:W-:Y:S01]  /*d0b0*/  FADD.FTZ R61, R125, R62 ;  /* 0x0000003e7d3d7221 */ /* 0x008fe20000010000 */
[C---:B------:R-:W-:Y:S01]  /*d0c0*/  FFMA.FTZ R62, R3.reuse, R154, R66 ;  /* 0x0000009a033e7223 */ /* 0x040fe20000010042 */
[----:B0-----:R-:W-:Y:S01]  /*d0d0*/  FFMA.FTZ R63, -R3, R162, R155 ;  /* 0x000000a2033f7223 */ /* 0x001fe2000001019b */
[----:B------:R-:W0:Y:S01]  /*d0e0*/  SHFL.DOWN PT, R65, R60, 0x1, 0x1f ;  /* 0x08201f003c417f89 */ /* 0x000e2200000e0000 */
[----:B------:R-:W-:Y:S01]  /*d0f0*/  ISETP.GT.AND P2, PT, R105, 0x1e, PT ;  /* 0x0000001e6900780c */ /* 0x000fe20003f44270 */
[----:B------:R-:W-:Y:S01]  /*d100*/  FMUL.FTZ R72, R73, R72 ;  /* 0x0000004849487220 */ /* 0x000fe20000410000 */
[----:B------:R-:W-:Y:S01]  /*d110*/  FADD.FTZ R22, R115, R22 ;  /* 0x0000001673167221 */ /* 0x000fe20000010000 */
[----:B------:R-:W3:Y:S01]  /*d120*/  SHFL.DOWN PT, R64, R61, 0x1, 0x1f ;  /* 0x08201f003d407f89 */ /* 0x000ee200000e0000 */
[----:B------:R-:W-:Y:S01]  /*d130*/  FMUL.FTZ R227, R227, R128 ;  /* 0x00000080e3e37220 */ /* 0x000fe20000410000 */
[----:B------:R-:W-:Y:S01]  /*d140*/  FFMA.FTZ R151, R151, R122, R72 ;  /* 0x0000007a97977223 */ /* 0x000fe20000010048 */
[----:B------:R-:W-:Y:S01]  /*d150*/  FADD.FTZ R26, R111, R26 ;  /* 0x0000001a6f1a7221 */ /* 0x000fe20000010000 */
[----:B------:R-:W5:Y:S01]  /*d160*/  SHFL.DOWN PT, R125, R62, 0x1, 0x1f ;  /* 0x08201f003e7d7f89 */ /* 0x000f6200000e0000 */
[----:B------:R-:W-:Y:S01]  /*d170*/  FFMA.FTZ R224, R224, R119, R227 ;  /* 0x00000077e0e07223 */ /* 0x000fe200000100e3 */
[----:B------:R-:W-:Y:S01]  /*d180*/  FMUL.FTZ R223, R223, R130 ;  /* 0x00000082dfdf7220 */ /* 0x000fe20000410000 */
[----:B------:R-:W-:Y:S01]  /*d190*/  FMUL.FTZ R221, R221, R156 ;  /* 0x0000009cdddd7220 */ /* 0x000fe20000410000 */
[----:B------:R-:W1:Y:S01]  /*d1a0*/  SHFL.DOWN PT, R66, R63, 0x1, 0x1f ;  /* 0x08201f003f427f89 */ /* 0x000e6200000e0000 */
        /* <DEDUP_REMOVED lines=11> */
[----:B0-----:R-:W-:Y:S01]  /*d260*/  @!P2 FADD.FTZ R60, R60, R65 ;  /* 0x000000413c3ca221 */ /* 0x001fe20000010000 */
[----:B------:R-:W-:Y:S01]  /*d270*/  FFMA.FTZ R65, R87, R152, R224 ;  /* 0x0000009857417223 */ /* 0x000fe200000100e0 */
[----:B------:R-:W-:Y:S01]  /*d280*/  FMUL.FTZ R146, R213, R146 ;  /* 0x00000092d5927220 */ /* 0x000fe20000410000 */
[----:B------:R-:W-:Y:S01]  /*d290*/  ISETP.GT.AND P3, PT, R105, 0xf, PT ;  /* 0x0000000f6900780c */ /* 0x000fe20003f64270 */
[----:B---3--:R-:W-:Y:S01]  /*d2a0*/  @!P2 FADD.FTZ R61, R61, R64 ;  /* 0x000000403d3da221 */ /* 0x008fe20000010000 */
[----:B------:R-:W0:Y:S01]  /*d2b0*/  SHFL.DOWN PT, R73, R60, 0x2, 0x1f ;  /* 0x08401f003c497f89 */ /* 0x000e2200000e0000 */
[----:B------:R-:W-:Y:S01]  /*d2c0*/  FFMA.FTZ R64, R86, R163, R151 ;  /* 0x000000a356407223 */ /* 0x000fe20000010097 */
[----:B------:R-:W-:Y:S01]  /*d2d0*/  FADD.FTZ R84, R65, R84 ;  /* 0x0000005441547221 */ /* 0x000fe20000010000 */
[----:B-----5:R-:W-:Y:S01]  /*d2e0*/  @!P2 FADD.FTZ R62, R62, R125 ;  /* 0x0000007d3e3ea221 */ /* 0x020fe20000010000 */
[----:B------:R-:W-:Y:S01]  /*d2f0*/  FFMA.FTZ R65, R89, R200, R126 ;  /* 0x000000c859417223 */ /* 0x000fe2000001007e */
[----:B------:R-:W-:Y:S01]  /*d300*/  FADD.FTZ R85, R64, R85 ;  /* 0x0000005540557221 */ /* 0x000fe20000010000 */
[----:B------:R-:W-:Y:S01]  /*d310*/  FFMA.FTZ R64, R88, R201, R121 ;  /* 0x000000c958407223 */ /* 0x000fe20000010079 */
[----:B-1----:R-:W-:Y:S01]  /*d320*/  @!P2 FADD.FTZ R63, R63, R66 ;  /* 0x000000423f3fa221 */ /* 0x002fe20000010000 */
[----:B------:R-:W1:Y:S01]  /*d330*/  SHFL.DOWN PT, R125, R62, 0x2, 0x1f ;  /* 0x08401f003e7d7f89 */ /* 0x000e6200000e0000 */
[----:B------:R-:W-:Y:S01]  /*d340*/  ISETP.GT.AND P2, PT, R105, 0x1d, PT ;  /* 0x0000001d6900780c */ /* 0x000fe20003f44270 */
[----:B------:R-:W-:Y:S01]  /*d350*/  FADD.FTZ R83, R64, R83 ;  /* 0x0000005340537221 */ /* 0x000fe20000010000 */
[----:B------:R-:W-:Y:S01]  /*d360*/  FADD.FTZ R82, R65, R82 ;  /* 0x0000005241527221 */ /* 0x000fe20000010000 */
[----:B------:R-:W3:Y:S01]  /*d370*/  SHFL.DOWN PT, R66, R61, 0x2, 0x1f ;  /* 0x08401f003d427f89 */ /* 0x000ee200000e0000 */
[----:B------:R-:W-:Y:S01]  /*d380*/  FFMA.FTZ R64, R90, R199, R127 ;  /* 0x000000c75a407223 */ /* 0x000fe2000001007f */
[----:B------:R-:W-:Y:S01]  /*d390*/  FFMA.FTZ R65, R91, R198, R132 ;  /* 0x000000c65b417223 */ /* 0x000fe20000010084 */
[----:B------:R-:W-:Y:S01]  /*d3a0*/  FFMA.FTZ R129, R186, R129, R145 ;  /* 0x00000081ba817223 */ /* 0x000fe20000010091 */
[----:B------:R-:W5:Y:S01]  /*d3b0*/  SHFL.DOWN PT, R72, R63, 0x2, 0x1f ;  /* 0x08401f003f487f89 */ /* 0x000f6200000e0000 */
[----:B------:R-:W-:Y:S01]  /*d3c0*/  FADD.FTZ R81, R64, R81 ;  /* 0x0000005140517221 */ /* 0x000fe20000010000 */
[----:B------:R-:W-:Y:S01]  /*d3d0*/  FADD.FTZ R80, R65, R80 ;  /* 0x0000005041507221 */ /* 0x000fe20000010000 */
[----:B------:R-:W-:Y:S01]  /*d3e0*/  FFMA.FTZ R64, R92, R197, R135 ;  /* 0x000000c55c407223 */ /* 0x000fe20000010087 */
[----:B------:R-:W-:Y:S01]  /*d3f0*/  FFMA.FTZ R65, R93, R196, R140 ;  /* 0x000000c45d417223 */ /* 0x000fe2000001008c */
[----:B------:R-:W-:Y:S01]  /*d400*/  FFMA.FTZ R138, R187, R138, R146 ;  /* 0x0000008abb8a7223 */ /* 0x000fe20000010092 */
[----:B------:R-:W-:Y:S01]  /*d410*/  FMUL.FTZ R211, R211, R144 ;  /* 0x00000090d3d37220 */ /* 0x000fe20000410000 */
[----:B------:R-:W-:Y:S01]  /*d420*/  FMUL.FTZ R210, R210, R149 ;  /* 0x00000095d2d27220 */ /* 0x000fe20000410000 */
[----:B0-----:R-:W-:Y:S01]  /*d430*/  @!P2 FADD.FTZ R60, R60, R73 ;  /* 0x000000493c3ca221 */ /* 0x001fe20000010000 */
[----:B------:R-:W-:Y:S01]  /*d440*/  FADD.FTZ R59, R64, R59 ;  /* 0x0000003b403b7221 */ /* 0x000fe20000010000 */
[----:B------:R-:W-:Y:S01]  /*d450*/  FADD.FTZ R58, R65, R58 ;  /* 0x0000003a413a7221 */ /* 0x000fe20000010000 */
[----:B------:R-:W-:Y:S01]  /*d460*/  FFMA.FTZ R64, R94, R195, R129 ;  /* 0x000000c35e407223 */ /* 0x000fe20000010081 */
[----:B------:R-:W-:Y:S01]  /*d470*/  FFMA.FTZ R65, R95, R194, R138 ;  /* 0x000000c25f417223 */ /* 0x000fe2000001008a */
[----:B------:R-:W0:Y:S01]  /*d480*/  SHFL.DOWN PT, R73, R60, 0x4, 0x1f ;  /* 0x08801f003c497f89 */ /* 0x000e2200000e0000 */
[----:B------:R-:W-:Y:S01]  /*d490*/  FFMA.FTZ R131, R188, R131, R211 ;  /* 0x00000083bc837223 */ /* 0x000fe200000100d3 */
[----:B------:R-:W-:Y:S01]  /*d4a0*/  FFMA.FTZ R136, R189, R136, R210 ;  /* 0x00000088bd887223 */ /* 0x000fe200000100d2 */
[----:B-1----:R-:W-:Y:S01]  /*d4b0*/  @!P2 FADD.FTZ R62, R62, R125 ;  /* 0x0000007d3e3ea221 */ /* 0x002fe20000010000 */
[----:B------:R-:W-:Y:S01]  /*d4c0*/  FADD.FTZ R57, R64, R57 ;  /* 0x0000003940397221 */ /* 0x000fe20000010000 */
[----:B------:R-:W-:Y:S01]  /*d4d0*/  FFMA.FTZ R64, R96, R67, R131 ;  /* 0x0000004360407223 */ /* 0x000fe20000010083 */
[----:B------:R-:W-:Y:S01]  /*d4e0*/  FADD.FTZ R56, R65, R56 ;  /* 0x0000003841387221 */ /* 0x000fe20000010000 */
[----:B---3--:R-:W-:Y:S01]  /*d4f0*/  @!P2 FADD.FTZ R61, R61, R66 ;  /* 0x000000423d3da221 */ /* 0x008fe20000010000 */
[----:B------:R-:W1:Y:S01]  /*d500*/  SHFL.DOWN PT, R115, R62, 0x4, 0x1f ;  /* 0x08801f003e737f89 */ /* 0x000e6200000e0000 */
[----:B------:R-:W-:Y:S01]  /*d510*/  FFMA.FTZ R209, R97, R209, R136 ;  /* 0x000000d161d17223 */ /* 0x000fe20000010088 */
[----:B------:R-:W-:Y:S01]  /*d520*/  FMUL.FTZ R157, R208, R157 ;  /* 0x0000009dd09d7220 */ /* 0x000fe20000410000 */
[----:B-----5:R-:W-:Y:S01]  /*d530*/  @!P2 FADD.FTZ R63, R63, R72 ;  /* 0x000000483f3fa221 */ /* 0x020fe20000010000 */
[----:B------:R-:W3:Y:S01]  /*d540*/  SHFL.DOWN PT, R66, R61, 0x4, 0x1f ;  /* 0x08801f003d427f89 */ /* 0x000ee200000e0000 */
[----:B------:R-:W-:Y:S01]  /*d550*/  ISETP.GT.AND P2, PT, R105, 0x1b, PT ;  /* 0x0000001b6900780c */ /* 0x000fe20003f44270 */
[----:B------:R-:W-:Y:S01]  /*d560*/  BSSY.RECONVERGENT B0, `(.L_x_876) ;  /* 0x000002a000007945 */ /* 0x000fe20003800200 */
        /* <DEDUP_REMOVED lines=11> */
[----:B0-----:R-:W-:Y:S01]  /*d620*/  @!P2 FADD.FTZ R60, R60, R73 ;  /* 0x000000493c3ca221 */ /* 0x001fe20000010000 */
[----:B------:R-:W-:Y:S01]  /*d630*/  FADD.FTZ R55, R64, R55 ;  /* 0x0000003740377221 */ /* 0x000fe20000010000 */
[----:B------:R-:W-:Y:S01]  /*d640*/  FADD.FTZ R30, R107, R30 ;  /* 0x0000001e6b1e7221 */ /* 0x000fe20000010000 */
[----:B------:R-:W-:Y:S01]  /*d650*/  FADD.FTZ R54, R209, R54 ;  /* 0x00000036d1367221 */ /* 0x000fe20000010000 */
[----:B------:R-:W-:Y:S01]  /*d660*/  FFMA.FTZ R133, R190, R133, R157 ;  /* 0x00000085be857223 */ /* 0x000fe2000001009d */
[----:B------:R-:W0:Y:S01]  /*d670*/  SHFL.DOWN PT, R73, R60, 0x8, 0x1f ;  /* 0x09001f003c497f89 */ /* 0x000e2200000e0000 */
[----:B-1----:R-:W-:Y:S01]  /*d680*/  @!P2 FADD.FTZ R62, R62, R115 ;  /* 0x000000733e3ea221 */ /* 0x002fe20000010000 */
[----:B---3--:R-:W-:-:S04]  /*d690*/  @!P2 FADD.FTZ R61, R61, R66 ;  /* 0x000000423d3da221 */ /* 0x008fc80000010000 */
[----:B------:R-:W1:Y:S01]  /*d6a0*/  SHFL.DOWN PT, R111, R62, 0x8, 0x1f ;  /* 0x09001f003e6f7f89 */ /* 0x000e6200000e0000 */
[----:B-----5:R-:W-:-:S03]  /*d6b0*/  @!P2 FADD.FTZ R63, R63, R72 ;  /* 0x000000483f3fa221 */ /* 0x020fc60000010000 */
[----:B------:R-:W3:Y:S01]  /*d6c0*/  SHFL.DOWN PT, R66, R61, 0x8, 0x1f ;  /* 0x09001f003d427f89 */ /* 0x000ee200000e0000 */
[----:B------:R-:W-:-:S03]  /*d6d0*/  ISETP.GT.AND P2, PT, R105, 0x17, PT ;  /* 0x000000176900780c */ /* 0x000fc60003f44270 */
[----:B------:R-:W5:Y:S10]  /*d6e0*/  SHFL.DOWN PT, R72, R63, 0x8, 0x1f ;  /* 0x09001f003f487f89 */ /* 0x000f7400000e0000 */
[----:B0-----:R-:W-:-:S05]  /*d6f0*/  @!P2 FADD.FTZ R60, R60, R73 ;  /* 0x000000493c3ca221 */ /* 0x001fca0000010000 */
[----:B------:R0:W0:Y:S01]  /*d700*/  SHFL.DOWN PT, R65, R60, 0x10, 0x1f ;  /* 0x0a001f003c417f89 */ /* 0x00002200000e0000 */
[----:B-1----:R-:W-:Y:S01]  /*d710*/  @!P2 FADD.FTZ R62, R62, R111 ;  /* 0x0000006f3e3ea221 */ /* 0x002fe20000010000 */
[----:B---3--:R-:W-:-:S04]  /*d720*/  @!P2 FADD.FTZ R61, R61, R66 ;  /* 0x000000423d3da221 */ /* 0x008fc80000010000 */
[----:B------:R1:W3:Y:S01]  /*d730*/  SHFL.DOWN PT, R67, R62, 0x10, 0x1f ;  /* 0x0a001f003e437f89 */ /* 0x0002e200000e0000 */
[----:B-----5:R-:W-:-:S03]  /*d740*/  @!P2 FADD.FTZ R63, R63, R72 ;  /* 0x000000483f3fa221 */ /* 0x020fc60000010000 */
[----:B------:R1:W0:Y:S04]  /*d750*/  SHFL.DOWN PT, R66, R61, 0x10, 0x1f ;  /* 0x0a001f003d427f89 */ /* 0x00022800000e0000 */
[----:B------:R1:W0:Y:S01]  /*d760*/  SHFL.DOWN PT, R72, R63, 0x10, 0x1f ;  /* 0x0a001f003f487f89 */ /* 0x00022200000e0000 */
[----:B------:R-:W-:Y:S05]  /*d770*/  @P3 BRA `(.L_x_877) ;  /* 0x0000000000203947 */ /* 0x000fea0003800000 */
[----:B------:R-:W-:Y:S01]  /*d780*/  ISETP.NE.AND P2, PT, R105, RZ, PT ;  /* 0x000000ff6900720c */ /* 0x000fe20003f45270 */
[----:B0-----:R-:W-:Y:S01]  /*d790*/  FADD.FTZ R60, R60, R65 ;  /* 0x000000413c3c7221 */ /* 0x001fe20000010000 */
[----:B-1----:R-:W-:Y:S01]  /*d7a0*/  FADD.FTZ R61, R61, R66 ;  /* 0x000000423d3d7221 */ /* 0x002fe20000010000 */
[----:B---3--:R-:W-:Y:S01]  /*d7b0*/  FADD.FTZ R62, R62, R67 ;  /* 0x000000433e3e7221 */ /* 0x008fe20000010000 */
[----:B------:R-:W-:-:S09]  /*d7c0*/  FADD.FTZ R63, R63, R72 ;  /* 0x000000483f3f7221 */ /* 0x000fd20000010000 */
[----:B------:R-:W-:-:S04]  /*d7d0*/  @!P2 SHF.R.U32.HI R64, RZ, 0x1, R182 ;  /* 0x00000001ff40a819 */ /* 0x000fc800000116b6 */
[----:B------:R-:W-:-:S05]  /*d7e0*/  @!P2 LOP3.LUT R64, R64, 0x1f0, RZ, 0xc0, !PT ;  /* 0x000001f04040a812 */ /* 0x000fca00078ec0ff */
[----:B------:R0:W-:Y:S02]  /*d7f0*/  @!P2 STS.128 [R64+UR30+0x8410], R60 ;  /* 0x0084103c4000a988 */ /* 0x0001e40008000c1e */
.L_x_877:
[----:B------:R-:W-:Y:S05]  /*d800*/  BSYNC.RECONVERGENT B0 ;  /* 0x0000000000007941 */ /* 0x000fea0003800200 */
.L_x_876:
        /* <DEDUP_REMOVED lines=8> */
[----:B---3--:R-:W-:Y:S01]  /*d890*/  FFMA.FTZ R67, R99, R70, R124 ;  /* 0x0000004663437223 */ /* 0x008fe2000001007c */
[----:B0-----:R-:W-:Y:S01]  /*d8a0*/  FFMA.FTZ R64, R100, R71, R75 ;  /* 0x0000004764407223 */ /* 0x001fe2000001004b */
        /* <DEDUP_REMOVED lines=11> */
[----:B------:R-:W0:Y:S01]  /*d960*/  LDS.128 R64, [UR30+0x8420] ;  /* 0x0084201eff407984 */ /* 0x000e220008000c00 */
[----:B------:R-:W-:-:S03]  /*d970*/  ULEA UR36, UR8, UR30, 0x3 ;  /* 0x0000001e08247291 */ /* 0x000fc6000f8e18ff */
[----:B------:R-:W3:Y:S01]  /*d980*/  LDS.128 R68, [UR30+0x8430] ;  /* 0x0084301eff447984 */ /* 0x000ee20008000c00 */
[----:B------:R-:W-:-:S03]  /*d990*/  PLOP3.LUT P2, PT, PT, PT, UP0, 0x80, 0x8 ;  /* 0x000000000008781c */ /* 0x000fc60003f4f008 */
[----:B------:R-:W5:Y:S10]  /*d9a0*/  LDS.128 R72, [UR30+0x8440] ;  /* 0x0084401eff487984 */ /* 0x000f740008000c00 */
[----:B------:R-:W2:Y:S04]  /*d9b0*/  @P2 LDS.64 R78, [UR36+0xc480] ;  /* 0x00c48024ff4e2984 */ /* 0x000ea80008000a00 */
[----:B------:R-:W4:Y:S01]  /*d9c0*/  @P2 LDS.64 R106, [UR36+0xbc80] ;  /* 0x00bc8024ff6a2984 */ /* 0x000f220008000a00 */
[----:B0-----:R-:W-:Y:S01]  /*d9d0*/  FADD.FTZ R77, R66, R62 ;  /* 0x0000003e424d7221 */ /* 0x001fe20000010000 */
[----:B-1----:R-:W-:Y:S01]  /*d9e0*/  FADD.FTZ R62, R67, R63 ;  /* 0x0000003f433e7221 */ /* 0x002fe20000010000 */
[----:B------:R-:W-:Y:S01]  /*d9f0*/  FADD.FTZ R63, R64, R60 ;  /* 0x0000003c403f7221 */ /* 0x000fe20000010000 */
[----:B------:R-:W-:Y:S01]  /*da00*/  FADD.FTZ R60, R65, R61 ;  /* 0x0000003d413c7221 */ /* 0x000fe20000010000 */
[----:B---3--:R-:W-:Y:S01]  /*da10*/  FADD.FTZ R77, R77, R70 ;  /* 0x000000464d4d7221 */ /* 0x008fe20000010000 */
[----:B------:R-:W-:Y:S01]  /*da20*/  FADD.FTZ R62, R62, R71 ;  /* 0x000000473e3e7221 */ /* 0x000fe20000010000 */
[----:B------:R-:W-:Y:S01]  /*da30*/  FADD.FTZ R63, R63, R68 ;  /* 0x000000443f3f7221 */ /* 0x000fe20000010000 */
[----:B------:R-:W-:Y:S01]  /*da40*/  FADD.FTZ R60, R60, R69 ;  /* 0x000000453c3c7221 */ /* 0x000fe20000010000 */
[----:B-----5:R-:W-:Y:S01]  /*da50*/  FADD.FTZ R74, R77, R74 ;  /* 0x0000004a4d4a7221 */ /* 0x020fe20000010000 */
[----:B------:R-:W-:Y:S01]  /*da60*/  FADD.FTZ R75, R62, R75 ;  /* 0x0000004b3e4b7221 */ /* 0x000fe20000010000 */
[----:B------:R-:W-:Y:S01]  /*da70*/  FADD.FTZ R72, R63, R72 ;  /* 0x000000483f487221 */ /* 0x000fe20000010000 */
[----:B------:R-:W-:Y:S01]  /*da80*/  FADD.FTZ R73, R60, R73 ;  /* 0x000000493c497221 */ /* 0x000fe20000010000 */
[----:B--2---:R-:W-:Y:S01]  /*da90*/  @P2 FADD.FTZ R74, R74, R78 ;  /* 0x0000004e4a4a2221 */ /* 0x004fe20000010000 */
[----:B------:R-:W-:Y:S01]  /*daa0*/  @P2 FADD.FTZ R75, R75, R79 ;  /* 0x0000004f4b4b2221 */ /* 0x000fe20000010000 */
[----:B----4-:R-:W-:Y:S01]  /*dab0*/  @P2 FADD.FTZ R72, R72, R106 ;  /* 0x0000006a48482221 */ /* 0x010fe20000010000 */
[----:B------:R-:W-:-:S03]  /*dac0*/  @P2 FADD.FTZ R73, R73, R107 ;  /* 0x0000006b49492221 */ /* 0x000fc60000010000 */
[----:B------:R0:W-:Y:S04]  /*dad0*/  STS.64 [UR36+0xc480], R74 ;  /* 0x00c4804aff007988 */ /* 0x0001e80008000a24 */
[----:B------:R0:W-:Y:S02]  /*dae0*/  STS.64 [UR36+0xbc80], R72 ;  /* 0x00bc8048ff007988 */ /* 0x0001e40008000a24 */
.L_x_879:
[----:B------:R-:W-:Y:S05]  /*daf0*/  BSYNC.RECONVERGENT B0 ;  /* 0x0000000000007941 */ /* 0x000fea0003800200 */
.L_x_878:
[----:B------:R-:W-:-:S04]  /*db00*/  UIADD3 UR8, UPT, UPT, UR8, 0x1, URZ ;  /* 0x0000000108087890 */ /* 0x000fc8000fffe0ff */
[----:B------:R-:W-:-:S09]  /*db10*/  UISETP.GE.AND UP0, UPT, UR8, UR47, UPT ;  /* 0x0000002f0800728c */ /* 0x000fd2000bf06270 */
[----:B------:R-:W-:Y:S05]  /*db20*/  BRA.U !UP0, `(.L_x_880) ;  /* 0xffffff6908747547 */ /* 0x000fea000b83ffff */
.L_x_782:
[----:B------:R-:W3:Y:S01]  /*db30*/  LDL.LU R64, [R1+0x4] ;  /* 0x0000040001407983 */ /* 0x000ee20000300800 */
[----:B------:R-:W-:Y:S01]  /*db40*/  BAR.SYNC.DEFER_BLOCKING 0x0 ;  /* 0x0000000000007b1d */ /* 0x000fe20000010000 */
[----:B------:R-:W-:-:S07]  /*db50*/  UIMAD UR29, UR20, -0x800, UR29 ;  /* 0xfffff800141d78a4 */ /* 0x000fce000f8e021d */
[----:B------:R-:W5:Y:S01]  /*db60*/  S2UR UR31, SR_CTAID.X ;  /* 0x00000000001f79c3 */ /* 0x000f620000002500 */
[----:B------:R-:W5:Y:S01]  /*db70*/  LDCU.64 UR16, c[0x0][0x4f8] ;  /* 0x00009f00ff1077ac */ /* 0x000f620008000a00 */
[----:B-1----:R-:W2:Y:S01]  /*db80*/  LDL.LU R62, [R1] ;  /* 0x00000000013e7983 */ /* 0x002ea20000300800 */
[----:B------:R-:W1:Y:S03]  /*db90*/  LDCU.64 UR18, c[0x0][0x500] ;  /* 0x0000a000ff1277ac */ /* 0x000e660008000a00 */
[----:B------:R-:W4:Y:S01]  /*dba0*/  LDL.LU R60, [R1+0x8] ;  /* 0x00000800013c7983 */ /* 0x000f220000300800 */
[----:B------:R-:W-:Y:S01]  /*dbb0*/  LOP3.LUT R0, R182, 0x1f, RZ, 0xc0, !PT ;  /* 0x0000001fb6007812 */ /* 0x000fe200078ec0ff */
[----:B------:R-:W1:Y:S01]  /*dbc0*/  S2UR UR12, SR_CTAID.Y ;  /* 0x00000000000c79c3 */ /* 0x000e620000002600 */
[----:B------:R-:W-:Y:S02]  /*dbd0*/  UIADD3 UR29, UPT, UPT, UR29, 0x800, URZ ;  /* 0x000008001d1d7890 */ /* 0x000fe4000fffe0ff */
[----:B------:R-:W-:Y:S01]  /*dbe0*/  ULEA UR8, UR20, 0xfffff800, 0xb ;  /* 0xfffff80014087891 */ /* 0x000fe2000f8e58ff */
[----:B------:R-:W-:Y:S01]  /*dbf0*/  UMOV UR9, URZ ;  /* 0x000000ff00097c82 */ /* 0x000fe20008000000 */
[----:B------:R-:W-:-:S02]  /*dc00*/  UIADD3 UR27, UP0, UPT, UR27, -0x4000, URZ ;  /* 0xffffc0001b1b7890 */ /* 0x000fc4000ff1e0ff */
[----:B------:R-:W-:Y:S01]  /*dc10*/  MOV R10, UR29 ;  /* 0x0000001d000a7c02 */ /* 0x000fe20008000f00 */
[----:B------:R-:W-:Y:S01]  /*dc20*/  UIADD3 UR21, UP1, UPT, UR21, -0x2000, URZ ;  /* 0xffffe00015157890 */ /* 0x000fe2000ff3e0ff */
[----:B------:R-:W-:Y:S01]  /*dc30*/  STS [R102], R33 ;  /* 0x0000002166007388 */ /* 0x000fe20000000800 */
[----:B------:R-:W-:Y:S02]  /*dc40*/  UIADD3.X UR28, UPT, UPT, UR28, -0x1, URZ, UP0, !UPT ;  /* 0xffffffff1c1c7890 */ /* 0x000fe400087fe4ff */
[----:B------:R-:W-:Y:S01]  /*dc50*/  UISETP.GT.AND UP0, UPT, UR20, 0x1, UPT ;  /* 0x000000011400788c */ /* 0x000fe2000bf04270 */
[----:B------:R-:W-:Y:S01]  /*dc60*/  STS [R102+0x4], R32 ;  /* 0x0000042066007388 */ /* 0x000fe20000000800 */
[----:B------:R-:W-:Y:S02]  /*dc70*/  UIADD3 UR23, UP2, UPT, UR23, -0x2000, URZ ;  /* 0xffffe00017177890 */ /* 0x000fe4000ff5e0ff */
[----:B-----5:R-:W-:Y:S01]  /*dc80*/  UIMAD.WIDE.U32 UR14, UR31, UR16, UR8 ;  /* 0x000000101f0e72a5 */ /* 0x020fe2000f8e0008 */
[----:B------:R-:W-:Y:S01]  /*dc90*/  STS [R102+0x8], R31 ;  /* 0x0000081f66007388 */ /* 0x000fe20000000800 */
[----:B------:R-:W-:-:S02]  /*dca0*/  UIADD3 UR25, UP3, UPT, UR25, -0x2000, URZ ;  /* 0xffffe00019197890 */ /* 0x000fc4000ff7e0ff */
[----:B------:R-:W-:Y:S01]  /*dcb0*/  UIMAD UR15, UR31, UR17, UR15 ;  /* 0x000000111f0f72a4 */ /* 0x000fe2000f8e020f */
[----:B------:R-:W-:Y:S01]  /*dcc0*/  STS [R102+0xc], R30 ;  /* 0x00000c1e66007388 */ /* 0x000fe20000000800 */
[----:B------:R-:W5:Y:S03]  /*dcd0*/  LDCU.64 UR16, c[0x0][0x550] ;  /* 0x0000aa00ff1077ac */ /* 0x000f660008000a00 */
[----:B------:R0:W-:Y:S01]  /*dce0*/  STS [R102+0x10], R29 ;  /* 0x0000101d66007388 */ /* 0x0001e20000000800 */
[----:B-1----:R-:W-:Y:S02]  /*dcf0*/  UIMAD UR13, UR12, UR19, URZ ;  /* 0x000000130c0d72a4 */ /* 0x002fe4000f8e02ff */
[----:B------:R-:W-:Y:S01]  /*dd00*/  UIMAD.WIDE.U32 UR14, UR12, UR18, UR14 ;  /* 0x000000120c0e72a5 */ /* 0x000fe2000f8e000e */
[----:B------:R-:W-:Y:S01]  /*dd10*/  STS [R102+0x14], R28 ;  /* 0x0000141c66007388 */ /* 0x000fe20000000800 */
[----:B------:R-:W-:-:S02]  /*dd20*/  UIADD3.X UR22, UPT, UPT, UR22, -0x1, URZ, UP1, !UPT ;  /* 0xffffffff16167890 */ /* 0x000fc40008ffe4ff */
[----:B------:R-:W-:Y:S01]  /*dd30*/  MOV R8, UR13 ;  /* 0x0000000d00087c02 */ /* 0x000fe20008000f00 */
[----:B------:R-:W-:Y:S01]  /*dd40*/  STS [R102+0x18], R27 ;  /* 0x0000181b66007388 */ /* 0x000fe20000000800 */
[----:B------:R-:W-:Y:S01]  /*dd50*/  UIADD3.X UR24, UPT, UPT, UR24, -0x1, URZ, UP2, !UPT ;  /* 0xffffffff18187890 */ /* 0x000fe200097fe4ff */
[----:B0-----:R-:W-:Y:S01]  /*dd60*/  SHF.L.U32 R29, R182, 0x4, RZ ;  /* 0x00000004b61d7819 */ /* 0x001fe200000006ff */
[----:B------:R-:W-:Y:S01]  /*dd70*/  UIADD3.X UR26, UPT, UPT, UR26, -0x1, URZ, UP3, !UPT ;  /* 0xffffffff1a1a7890 */ /* 0x000fe20009ffe4ff */
[----:B------:R-:W-:Y:S02]  /*dd80*/  STS [R102+0x1c], R26 ;  /* 0x00001c1a66007388 */ /* 0x000fe40000000800 */
[----:B------:R-:W-:Y:S02]  /*dd90*/  LOP3.LUT R29, R0, 0x3e00, R29, 0xf8, !PT ;  /* 0x00003e00001d7812 */ /* 0x000fe400078ef81d */
[----:B------:R-:W-:Y:S02]  /*dda0*/  STS [R102+0x20], R25 ;  /* 0x0000201966007388 */ /* 0x000fe40000000800 */
[----:B------:R-:W-:-:S02]  /*ddb0*/  IADD3 R5, P1, PT, R29, UR14, RZ ;  /* 0x0000000e1d057c10 */ /* 0x000fc4000ff3e0ff */
[----:B------:R-:W-:Y:S01]  /*ddc0*/  STS [R102+0x24], R24 ;  /* 0x0000241866007388 */ /* 0x000fe20000000800 */
[C---:B------:R-:W-:Y:S02]  /*ddd0*/  LOP3.LUT R39, R29.reuse, 0x20, RZ, 0xfc, !PT ;  /* 0x000000201d277812 */ /* 0x040fe400078efcff */
[C---:B------:R-:W-:Y:S01]  /*dde0*/  LOP3.LUT R41, R29.reuse, 0x40, RZ, 0xfc, !PT ;  /* 0x000000401d297812 */ /* 0x040fe200078efcff */
[----:B------:R-:W-:Y:S01]  /*ddf0*/  STS [R102+0x28], R23 ;  /* 0x0000281766007388 */ /* 0x000fe20000000800 */
[----:B------:R-:W-:Y:S02]  /*de00*/  LOP3.LUT R43, R29, 0x60, RZ, 0xfc, !PT ;  /* 0x000000601d2b7812 */ /* 0x000fe400078efcff */
[----:B------:R-:W-:Y:S01]  /*de10*/  IADD3.X R8, PT, PT, R8, UR15, RZ, P1, !PT ;  /* 0x0000000f08087c10 */ /* 0x000fe20008ffe4ff */
[----:B------:R-:W-:Y:S01]  /*de20*/  STS [R102+0x2c], R22 ;  /* 0x00002c1666007388 */ /* 0x000fe20000000800 */
[----:B-----5:R-:W-:Y:S01]  /*de30*/  LEA R4, P5, R5, UR16, 0x2 ;  /* 0x0000001005047c11 */ /* 0x020fe2000f8a10ff */
[----:B------:R-:W0:Y:S01]  /*de40*/  LDCU.64 UR14, c[0x0][0x518] ;  /* 0x0000a300ff0e77ac */ /* 0x000e220008000a00 */
[----:B------:R-:W-:Y:S01]  /*de50*/  LOP3.LUT R45, R29, 0x80, RZ, 0xfc, !PT ;  /* 0x000000801d2d7812 */ /* 0x000fe200078efcff */
[----:B------:R-:W-:Y:S01]  /*de60*/  STS [R102+0x30], R21 ;  /* 0x0000301566007388 */ /* 0x000fe20000000800 */
[----:B------:R-:W-:Y:S01]  /*de70*/  LEA.HI.X R5, R5, UR17, R8, 0x2, P5 ;  /* 0x0000001105057c11 */ /* 0x000fe2000a8f1408 */
[----:B------:R-:W1:Y:S01]  /*de80*/  LDCU.64 UR16, c[0x0][0x520] ;  /* 0x0000a400ff1077ac */ /* 0x000e620008000a00 */
[C---:B------:R-:W-:Y:S01]  /*de90*/  LOP3.LUT R47, R29.reuse, 0xa0, RZ, 0xfc, !PT ;  /* 0x000000a01d2f7812 */ /* 0x040fe200078efcff */
[----:B------:R-:W-:Y:S01]  /*dea0*/  STS [R102+0x34], R20 ;  /* 0x0000341466007388 */ /* 0x000fe20000000800 */
[----:B------:R-:W-:-:S02]  /*deb0*/  LOP3.LUT R49, R29, 0xc0, RZ, 0xfc, !PT ;  /* 0x000000c01d317812 */ /* 0x000fc400078efcff */
[C---:B------:R-:W-:Y:S01]  /*dec0*/  LOP3.LUT R61, R29.reuse, 0xe0, RZ, 0xfc, !PT ;  /* 0x000000e01d3d7812 */ /* 0x040fe200078efcff */
[----:B------:R-:W-:Y:S01]  /*ded0*/  STS [R102+0x38], R19 ;  /* 0x0000381366007388 */ /* 0x000fe20000000800 */
[C---:B------:R-:W-:Y:S02]  /*dee0*/  LOP3.LUT R63, R29.reuse, 0x100, RZ, 0xfc, !PT ;  /* 0x000001001d3f7812 */ /* 0x040fe400078efcff */
[----:B------:R-:W-:Y:S01]  /*def0*/  LOP3.LUT R65, R29, 0x120, RZ, 0xfc, !PT ;  /* 0x000001201d417812 */ /* 0x000fe200078efcff */
[----:B------:R-:W-:Y:S01]  /*df00*/  STS [R102+0x3c], R18 ;  /* 0x00003c1266007388 */ /* 0x000fe20000000800 */
[----:B------:R-:W-:-:S03]  /*df10*/  NOP ;  /* 0x0000000000007918 */ /* 0x000fc60000000000 */
[----:B------:R-:W-:Y:S01]  /*df20*/  LDS R9, [R250+0x100] ;  /* 0x00010000fa097984 */ /* 0x000fe20000000800 */
[C---:B------:R-:W-:Y:S01]  /*df30*/  LOP3.LUT R67, R29.reuse, 0x140, RZ, 0xfc, !PT ;  /* 0x000001401d437812 */ /* 0x040fe200078efcff */
[----:B0-----:R-:W-:Y:S01]  /*df40*/  UIMAD.WIDE.U32 UR8, UR31, UR14, UR8 ;  /* 0x0000000e1f0872a5 */ /* 0x001fe2000f8e0008 */
[C---:B------:R-:W-:Y:S01]  /*df50*/  LOP3.LUT R69, R29.reuse, 0x160, RZ, 0xfc, !PT ;  /* 0x000001601d457812 */ /* 0x040fe200078efcff */
[----:B------:R-:W-:Y:S01]  /*df60*/  LDS R11, [R249+0x180] ;  /* 0x00018000f90b7984 */ /* 0x000fe20000000800 */
[C---:B------:R-:W-:Y:S01]  /*df70*/  LOP3.LUT R71, R29.reuse, 0x180, RZ, 0xfc, !PT ;  /* 0x000001801d477812 */ /* 0x040fe200078efcff */
[----:B------:R-:W-:Y:S01]  /*df80*/  UIMAD UR9, UR31, UR15, UR9 ;  /* 0x0000000f1f0972a4 */ /* 0x000fe2000f8e0209 */
[C---:B------:R-:W-:Y:S01]  /*df90*/  LOP3.LUT R73, R29.reuse, 0x1a0, RZ, 0xfc, !PT ;  /* 0x000001a01d497812 */ /* 0x040fe200078efcff */
[----:B------:R-:W-:Y:S01]  /*dfa0*/  LDS R13, [R244+0x200] ;  /* 0x00020000f40d7984 */ /* 0x000fe20000000800 */
[C---:B------:R-:W-:Y:S01]  /*dfb0*/  LOP3.LUT R75, R29.reuse, 0x1c0, RZ, 0xfc, !PT ;  /* 0x000001c01d4b7812 */ /* 0x040fe200078efcff */
[----:B------:R-:W0:Y:S01]  /*dfc0*/  LDCU.64 UR14, c[0x0][0x560] ;  /* 0x0000ac00ff0e77ac */ /* 0x000e220008000a00 */
[----:B------:R-:W-:Y:S01]  /*dfd0*/  LOP3.LUT R77, R29, 0x1e0, RZ, 0xfc, !PT ;  /* 0x000001e01d4d7812 */ /* 0x000fe200078efcff */
[----:B------:R-:W-:Y:S01]  /*dfe0*/  LDS R15, [R243+0x280] ;  /* 0x00028000f30f7984 */ /* 0x000fe20000000800 */
[----:B-1----:R-:W-:-:S03]  /*dff0*/  UIMAD.WIDE.U32 UR8, UR12, UR16, UR8 ;  /* 0x000000100c0872a5 */ /* 0x002fc6000f8e0008 */
        /* <DEDUP_REMOVED lines=11> */
[----:B---3--:R-:W-:Y:S04]  /*e0b0*/  LDS R3, [R64] ;  /* 0x0000000040037984 */ /* 0x008fe80000000800 */
[----:B--2---:R-:W-:Y:S04]  /*e0c0*/  LDS R7, [R62+0x80] ;  /* 0x000080003e077984 */ /* 0x004fe80000000800 */
        /* <DEDUP_REMOVED lines=41> */
[----:B-1----:R-:W-:-:S03]  /*e360*/  FADD.FTZ R51, R50, R51 ;  /* 0x0000003332337221 */ /* 0x002fc60000010000 */
[----:B------:R1:W-:Y:S01]  /*e370*/  STS [R102+0x10], R54 ;  /* 0x0000103666007388 */ /* 0x0003e20000000800 */
[----:B--2---:R-:W-:-:S03]  /*e380*/  FADD.FTZ R52, R51, R52 ;  /* 0x0000003433347221 */ /* 0x004fc60000010000 */
[----:B------:R2:W-:Y:S01]  /*e390*/  STS [R102+0x14], R55 ;  /* 0x0000143766007388 */ /* 0x0005e20000000800 */
[----:B---3--:R-:W-:-:S03]  /*e3a0*/  FADD.FTZ R53, R52, R53 ;  /* 0x0000003534357221 */ /* 0x008fc60000010000 */
        /* <DEDUP_REMOVED lines=18> */
[----:B------:R-:W-:Y:S01]  /*e4d0*/  STS [R102+0x3c], R85 ;  /* 0x00003c5566007388 */ /* 0x000fe20000000800 */
[----:B------:R-:W-:-:S03]  /*e4e0*/  NOP ;  /* 0x0000000000007918 */ /* 0x000fc60000000000 */
[----:B------:R-:W-:Y:S01]  /*e4f0*/  LDS R3, [R64] ;  /* 0x0000000040037984 */ /* 0x000fe20000000800 */
[----:B-1----:R-:W-:-:S03]  /*e500*/  FADD.FTZ R83, R82, R83 ;  /* 0x0000005352537221 */ /* 0x002fc60000010000 */
[----:B------:R-:W-:Y:S01]  /*e510*/  LDS R7, [R62+0x80] ;  /* 0x000080003e077984 */ /* 0x000fe20000000800 */
[----:B--2---:R-:W-:-:S03]  /*e520*/  FADD.FTZ R84, R83, R84 ;  /* 0x0000005453547221 */ /* 0x004fc60000010000 */
        /* <DEDUP_REMOVED lines=19> */
[C---:B0-----:R-:W-:Y:S02]  /*e660*/  LEA R4, P3, R5.reuse, UR14, 0x2 ;  /* 0x0000000e05047c11 */ /* 0x041fe4000f8610ff */
        /* <DEDUP_REMOVED lines=17> */
[-C--:B------:R-:W-:Y:S01]  /*e780*/  ISETP.GE.AND P4, PT, R67, R6.reuse, PT ;  /* 0x000000064300720c */ /* 0x080fe20003f86270 */
[----:B0-----:R-:W-:Y:S02]  /*e790*/  FADD.FTZ R3, R84, R85 ;  /* 0x0000005554037221 */ /* 0x001fe40000010000 */
        /* <DEDUP_REMOVED lines=16> */
[----:B------:R1:W-:Y:S04]  /*e8a0*/  @!P1 STG.E desc[UR32][R4.64+0x780], R103 ;  /* 0x0007806704009986 */ /* 0x0003e8000c101920 */
[----:B------:R1:W-:Y:S01]  /*e8b0*/  STL [R1+0x8], R3 ;  /* 0x0000080301007387 */ /* 0x0003e20000100800 */
[----:B------:R-:W-:Y:S05]  /*e8c0*/  BRA.U UP0, `(.L_x_881) ;  /* 0xffffff2100087547 */ /* 0x000fea000b83ffff */
.L_x_780:
[----:B------:R-:W0:Y:S01]  /*e8d0*/  LDCU.64 UR6, c[0x0][0x548] ;  /* 0x0000a900ff0677ac */ /* 0x000e220008000a00 */
[----:B-1----:R-:W1:Y:S01]  /*e8e0*/  S2R R11, SR_TID.X ;  /* 0x00000000000b7919 */ /* 0x002e620000002100 */
[----:B------:R-:W2:Y:S01]  /*e8f0*/  LDCU UR15, c[0x0][0x38c] ;  /* 0x00007180ff0f77ac */ /* 0x000ea20008000800 */
[----:B------:R-:W3:Y:S01]  /*e900*/  LDCU.64 UR8, c[0x0][0x568] ;  /* 0x0000ad00ff0877ac */ /* 0x000ee20008000a00 */
[----:B0-----:R-:W-:-:S04]  /*e910*/  UISETP.NE.U32.AND UP0, UPT, UR6, URZ, UPT ;  /* 0x000000ff0600728c */ /* 0x001fc8000bf05070 */
[----:B------:R-:W-:-:S09]  /*e920*/  UISETP.NE.AND.EX UP0, UPT, UR7, URZ, UPT, UP0 ;  /* 0x000000ff0700728c */ /* 0x000fd2000bf05300 */
[----:B--23--:R-:W-:Y:S05]  /*e930*/  BRA.U !UP0, `(.L_x_882) ;  /* 0x00000001089c7547 */ /* 0x00cfea000b800000 */
[----:B------:R-:W2:Y:S01]  /*e940*/  LDL.LU R3, [R1+0xc] ;  /* 0x00000c0001037983 */ /* 0x000ea20000300800 */
[----:B------:R-:W-:Y:S01]  /*e950*/  BSSY.RECONVERGENT B0, `(.L_x_882) ;  /* 0x0000025000007945 */ /* 0x000fe20003800200 */
[----:B------:R-:W0:Y:S01]  /*e960*/  S2R R4, SR_LANEID ;  /* 0x0000000000047919 */ /* 0x000e220000000000 */
[----:B------:R-:W3:Y:S01]  /*e970*/  S2R R6, SR_TID.X ;  /* 0x0000000000067919 */ /* 0x000ee20000002100 */
        /* <DEDUP_REMOVED lines=8> */
[----:B---3--:R-:W-:-:S04]  /*ea00*/  @!P1 SHF.R.U32.HI R0, RZ, 0x3, R6 ;  /* 0x00000003ff009819 */ /* 0x008fc80000011606 */
[----:B------:R-:W0:Y:S01]  /*ea10*/  SHFL.DOWN P0, R2, R3, 0x4, 0x1f ;  /* 0x08801f0003027f89 */ /* 0x000e220000000000 */
[----:B------:R-:W-:Y:S01]  /*ea20*/  @!P1 LOP3.LUT R0, R0, 0x7c, RZ, 0xc0, !PT ;  /* 0x0000007c00009812 */ /* 0x000fe200078ec0ff */
        /* <DEDUP_REMOVED lines=23> */
.L_x_883:
[----:B------:R-:W-:Y:S05]  /*eba0*/  BSYNC.RECONVERGENT B0 ;  /* 0x0000000000007941 */ /* 0x000fea0003800200 */
.L_x_882:
[----:B------:R-:W-:Y:S01]  /*ebb0*/  UISETP.NE.U32.AND UP0, UPT, UR8, URZ, UPT ;  /* 0x000000ff0800728c */ /* 0x000fe2000bf05070 */
[----:B-1----:R-:W-:-:S03]  /*ebc0*/  ISETP.GE.AND P0, PT, R11, UR15, PT ;  /* 0x0000000f0b007c0c */ /* 0x002fc6000bf06270 */
[----:B------:R-:W-:-:S09]  /*ebd0*/  UISETP.NE.AND.EX UP0, UPT, UR9, URZ, UPT, UP0 ;  /* 0x000000ff0900728c */ /* 0x000fd2000bf05300 */
[----:B------:R-:W-:Y:S05]  /*ebe0*/  BRA.U !UP0, `(.L_x_884) ;  /* 0x0000000108a07547 */ /* 0x000fea000b800000 */
[----:B--2---:R-:W2:Y:S01]  /*ebf0*/  LDL.LU R2, [R1+0x8] ;  /* 0x0000080001027983 */ /* 0x004ea20000300800 */
        /* <DEDUP_REMOVED lines=38> */
.L_x_885:
[----:B------:R-:W-:Y:S05]  /*ee60*/  BSYNC.RECONVERGENT B0 ;  /* 0x0000000000007941 */ /* 0x000fea0003800200 */
.L_x_884:
[----:B------:R-:W-:Y:S05]  /*ee70*/  @P0 EXIT ;  /* 0x000000000000094d */ /* 0x000fea0003800000 */
[----:B------:R-:W3:Y:S01]  /*ee80*/  LDCU.64 UR8, c[0x0][0x4a8] ;  /* 0x00009500ff0877ac */ /* 0x000ee20008000a00 */
[----:B------:R-:W4:Y:S01]  /*ee90*/  S2UR UR13, SR_CgaCtaId ;  /* 0x00000000000d79c3 */ /* 0x000f220000008800 */
[----:B------:R-:W-:Y:S01]  /*eea0*/  BSSY.RECONVERGENT B0, `(.L_x_886) ;  /* 0x000002b000007945 */ /* 0x000fe20003800200 */
[----:B------:R-:W5:Y:S01]  /*eeb0*/  LDCU.64 UR10, c[0x0][0x4c8] ;  /* 0x00009900ff0a77ac */ /* 0x000f620008000a00 */
[----:B------:R-:W0:Y:S01]  /*eec0*/  LDCU UR14, c[0x0][0x360] ;  /* 0x00006c00ff0e77ac */ /* 0x000e220008000800 */
[----:B------:R-:W0:Y:S01]  /*eed0*/  LDCU.64 UR16, c[0x0][0x4b0] ;  /* 0x00009600ff1077ac */ /* 0x000e220008000a00 */
[----:B------:R-:W0:Y:S01]  /*eee0*/  LDCU.64 UR18, c[0x0][0x4d0] ;  /* 0x00009a00ff1277ac */ /* 0x000e220008000a00 */
[----:B---3--:R-:W-:Y:S02]  /*eef0*/  UIMAD.WIDE.U32 UR4, UR12, UR8, URZ ;  /* 0x000000080c0472a5 */ /* 0x008fe4000f8e00ff */
[----:B-----5:R-:W-:Y:S02]  /*ef00*/  UIMAD.WIDE.U32 UR6, UR12, UR10, URZ ;  /* 0x0000000a0c0672a5 */ /* 0x020fe4000f8e00ff */
[----:B------:R-:W-:Y:S01]  /*ef10*/  UIMAD UR8, UR12, UR9, UR5 ;  /* 0x000000090c0872a4 */ /* 0x000fe2000f8e0205 */
[----:B------:R-:W3:Y:S02]  /*ef20*/  LDCU.128 UR20, c[0x0][0x530] ;  /* 0x0000a600ff1477ac */ /* 0x000ee40008000c00 */
[----:B------:R-:W-:Y:S01]  /*ef30*/  UMOV UR9, 0x400 ;  /* 0x0000040000097882 */ /* 0x000fe20000000000 */
[----:B------:R-:W-:-:S02]  /*ef40*/  UIMAD UR12, UR12, UR11, UR7 ;  /* 0x0000000b0c0c72a4 */ /* 0x000fc4000f8e0207 */
[----:B0---4-:R-:W-:-:S12]  /*ef50*/  ULEA UR9, UR13, UR9, 0x18 ;  /* 0x000000090d097291 */ /* 0x011fd8000f8ec0ff */
.L_x_887:
[----:B------:R-:W-:Y:S02]  /*ef60*/  LEA R0, R11, UR9, 0x3 ;  /* 0x000000090b007c11 */ /* 0x000fe4000f8e18ff */
[----:B012---:R-:W-:Y:S02]  /*ef70*/  MOV R3, UR5 ;  /* 0x0000000500037c02 */ /* 0x007fe40008000f00 */
        /* <DEDUP_REMOVED lines=30> */
.L_x_886:
[----:B------:R-:W-:Y:S05]  /*f160*/  EXIT ;  /* 0x000000000000794d */ /* 0x000fea0003800000 */
.L_x_787:
[----:B------:R-:W-:Y:S01]  /*f170*/  MOV R190, R73 ;  /* 0x0000004900be7202 */ /* 0x000fe20000000f00 */
[----:B------:R-:W-:Y:S01]  /*f180*/  HFMA2 R191, -RZ, RZ, 0, 5.9604644775390625e-08 ;  /* 0x00000001ffbf7431 */ /* 0x000fe200000001ff */
[----:B------:R-:W-:Y:S02]  /*f190*/  MOV R192, RZ ;  /* 0x000000ff00c07202 */ /* 0x000fe40000000f00 */
[----:B------:R-:W-:-:S07]  /*f1a0*/  MOV R235, 0xffffffff ;  /* 0xffffffff00eb7802 */ /* 0x000fce0000000f00 */
[----:B---345:R-:W-:Y:S05]  /*f1b0*/  WARPSYNC.COLLECTIVE R235, `(.L_x_888) ;  /* 0x00000000eb087348 */ /* 0x038fea0003c00000 */
[----:B------:R0:W1:Y:S02]  /*f1c0*/  SHFL.UP P6, R186, R190, R191, R192 ;  /* 0x040000bfbeba7389 */ /* 0x00006400000c00c0 */
[----:B01-345:R-:W-:Y:S05]  /*f1d0*/  ENDCOLLECTIVE ;  /* 0x000000000000791b */ /* 0x03bfea0003800000 */
.L_x_888:
[----:B------:R-:W-:Y:S02]  /*f1e0*/  MOV R190, R72 ;  /* 0x0000004800be7202 */ /* 0x000fe40000000f00 */
[----:B------:R-:W-:-:S07]  /*f1f0*/  MOV R183, R186 ;  /* 0x000000ba00b77202 */ /* 0x000fce0000000f00 */
[----:B------:R-:W-:Y:S05]  /*f200*/  WARPSYNC.COLLECTIVE R235, `(.L_x_889) ;  /* 0x00000000eb087348 */ /* 0x000fea0003c00000 */
[----:B------:R0:W1:Y:S02]  /*f210*/  SHFL.UP P6, R186, R190, R191, R192 ;  /* 0x040000bfbeba7389 */ /* 0x00006400000c00c0 */
[----:B01----:R-:W-:Y:S05]  /*f220*/  ENDCOLLECTIVE ;  /* 0x000000000000791b */ /* 0x003fea0003800000 */
.L_x_889:
[----:B------:R-:W-:Y:S02]  /*f230*/  MOV R190, R74 ;  /* 0x0000004a00be7202 */ /* 0x000fe40000000f00 */
[----:B------:R-:W-:-:S07]  /*f240*/  MOV R184, R186 ;  /* 0x000000ba00b87202 */ /* 0x000fce0000000f00 */
[----:B------:R-:W-:Y:S05]  /*f250*/  WARPSYNC.COLLECTIVE R235, `(.L_x_890) ;  /* 0x00000000eb087348 */ /* 0x000fea0003c00000 */
[----:B------:R0:W1:Y:S02]  /*f260*/  SHFL.UP P6, R186, R190, R191, R192 ;  /* 0x040000bfbeba7389 */ /* 0x00006400000c00c0 */
[----:B01----:R-:W-:Y:S05]  /*f270*/  ENDCOLLECTIVE ;  /* 0x000000000000791b */ /* 0x003fea0003800000 */
.L_x_890:
[----:B------:R-:W-:Y:S02]  /*f280*/  MOV R190, R75 ;  /* 0x0000004b00be7202 */ /* 0x000fe40000000f00 */
[----:B------:R-:W-:-:S07]  /*f290*/  MOV R185, R186 ;  /* 0x000000ba00b97202 */ /* 0x000fce0000000f00 */
[----:B------:R-:W-:Y:S05]  /*f2a0*/  WARPSYNC.COLLECTIVE R235, `(.L_x_891) ;  /* 0x00000000eb087348 */ /* 0x000fea0003c00000 */
[----:B------:R0:W1:Y:S02]  /*f2b0*/  SHFL.UP P6, R186, R190, R191, R192 ;  /* 0x040000bfbeba7389 */ /* 0x00006400000c00c0 */
[----:B01----:R-:W-:Y:S05]  /*f2c0*/  ENDCOLLECTIVE ;  /* 0x000000000000791b */ /* 0x003fea0003800000 */
.L_x_891:
        /* <DEDUP_REMOVED lines=15> */
.L_x_892:
[----:B------:R-:W-:Y:S02]  /*f3c0*/  MOV R190, R72 ;  /* 0x0000004800be7202 */ /* 0x000fe40000000f00 */
[----:B------:R-:W-:-:S07]  /*f3d0*/  MOV R183, R186 ;  /* 0x000000ba00b77202 */ /* 0x000fce0000000f00 */
[----:B------:R-:W-:Y:S05]  /*f3e0*/  WARPSYNC.COLLECTIVE R235, `(.L_x_893) ;  /* 0x00000000eb087348 */ /* 0x000fea0003c00000 */
[----:B------:R0:W1:Y:S02]  /*f3f0*/  SHFL.UP P6, R186, R190, R191, R192 ;  /* 0x040000bfbeba7389 */ /* 0x00006400000c00c0 */
[----:B01----:R-:W-:Y:S05]  /*f400*/  ENDCOLLECTIVE ;  /* 0x000000000000791b */ /* 0x003fea0003800000 */
.L_x_893:
[----:B------:R-:W-:Y:S02]  /*f410*/  MOV R190, R74 ;  /* 0x0000004a00be7202 */ /* 0x000fe40000000f00 */
[----:B------:R-:W-:-:S07]  /*f420*/  MOV R184, R186 ;  /* 0x000000ba00b87202 */ /* 0x000fce0000000f00 */
[----:B------:R-:W-:Y:S05]  /*f430*/  WARPSYNC.COLLECTIVE R235, `(.L_x_894) ;  /* 0x00000000eb087348 */ /* 0x000fea0003c00000 */
[----:B------:R0:W1:Y:S02]  /*f440*/  SHFL.UP P6, R186, R190, R191, R192 ;  /* 0x040000bfbeba7389 */ /* 0x00006400000c00c0 */
[----:B01----:R-:W-:Y:S05]  /*f450*/  ENDCOLLECTIVE ;  /* 0x000000000000791b */ /* 0x003fea0003800000 */
.L_x_894:
[----:B------:R-:W-:Y:S02]  /*f460*/  MOV R190, R75 ;  /* 0x0000004b00be7202 */ /* 0x000fe40000000f00 */
[----:B------:R-:W-:-:S07]  /*f470*/  MOV R185, R186 ;  /* 0x000000ba00b97202 */ /* 0x000fce0000000f00 */
[----:B------:R-:W-:Y:S05]  /*f480*/  WARPSYNC.COLLECTIVE R235, `(.L_x_895) ;  /* 0x00000000eb087348 */ /* 0x000fea0003c00000 */
[----:B------:R0:W1:Y:S02]  /*f490*/  SHFL.UP P6, R186, R190, R191, R192 ;  /* 0x040000bfbeba7389 */ /* 0x00006400000c00c0 */
[----:B01----:R-:W-:Y:S05]  /*f4a0*/  ENDCOLLECTIVE ;  /* 0x000000000000791b */ /* 0x003fea0003800000 */
.L_x_895:
        /* <DEDUP_REMOVED lines=15> */
.L_x_896:
[----:B------:R-:W-:Y:S02]  /*f5a0*/  MOV R190, R72 ;  /* 0x0000004800be7202 */ /* 0x000fe40000000f00 */
[----:B------:R-:W-:-:S07]  /*f5b0*/  MOV R183, R186 ;  /* 0x000000ba00b77202 */ /* 0x000fce0000000f00 */
[----:B------:R-:W-:Y:S05]  /*f5c0*/  WARPSYNC.COLLECTIVE R235, `(.L_x_897) ;  /* 0x00000000eb087348 */ /* 0x000fea0003c00000 */
[----:B------:R0:W1:Y:S02]  /*f5d0*/  SHFL.UP P6, R186, R190, R191, R192 ;  /* 0x040000bfbeba7389 */ /* 0x00006400000c00c0 */
[----:B01----:R-:W-:Y:S05]  /*f5e0*/  ENDCOLLECTIVE ;  /* 0x000000000000791b */ /* 0x003fea0003800000 */
.L_x_897:
[----:B------:R-:W-:Y:S02]  /*f5f0*/  MOV R190, R74 ;  /* 0x0000004a00be7202 */ /* 0x000fe40000000f00 */
[----:B------:R-:W-:-:S07]  /*f600*/  MOV R184, R186 ;  /* 0x000000ba00b87202 */ /* 0x000fce0000000f00 */
[----:B------:R-:W-:Y:S05]  /*f610*/  WARPSYNC.COLLECTIVE R235, `(.L_x_898) ;  /* 0x00000000eb087348 */ /* 0x000fea0003c00000 */
[----:B------:R0:W1:Y:S02]  /*f620*/  SHFL.UP P6, R186, R190, R191, R192 ;  /* 0x040000bfbeba7389 */ /* 0x00006400000c00c0 */
[----:B01----:R-:W-:Y:S05]  /*f630*/  ENDCOLLECTIVE ;  /* 0x000000000000791b */ /* 0x003fea0003800000 */
.L_x_898:
[----:B------:R-:W-:Y:S02]  /*f640*/  MOV R190, R75 ;  /* 0x0000004b00be7202 */ /* 0x000fe40000000f00 */
[----:B------:R-:W-:-:S07]  /*f650*/  MOV R185, R186 ;  /* 0x000000ba00b97202 */ /* 0x000fce0000000f00 */
[----:B------:R-:W-:Y:S05]  /*f660*/  WARPSYNC.COLLECTIVE R235, `(.L_x_899) ;  /* 0x00000000eb087348 */ /* 0x000fea0003c00000 */
[----:B------:R0:W1:Y:S02]  /*f670*/  SHFL.UP P6, R186, R190, R191, R192 ;  /* 0x040000bfbeba7389 */ /* 0x00006400000c00c0 */
[----:B01----:R-:W-:Y:S05]  /*f680*/  ENDCOLLECTIVE ;  /* 0x000000000000791b */ /* 0x003fea0003800000 */
.L_x_899:
        /* <DEDUP_REMOVED lines=15> */
.L_x_900:
[----:B------:R-:W-:Y:S02]  /*f780*/  MOV R190, R72 ;  /* 0x0000004800be7202 */ /* 0x000fe40000000f00 */
[----:B------:R-:W-:-:S07]  /*f790*/  MOV R183, R186 ;  /* 0x000000ba00b77202 */ /* 0x000fce0000000f00 */
[----:B------:R-:W-:Y:S05]  /*f7a0*/  WARPSYNC.COLLECTIVE R235, `(.L_x_901) ;  /* 0x00000000eb087348 */ /* 0x000fea0003c00000 */
[----:B------:R0:W1:Y:S02]  /*f7b0*/  SHFL.UP P6, R186, R190, R191, R192 ;  /* 0x040000bfbeba7389 */ /* 0x00006400000c00c0 */
[----:B01----:R-:W-:Y:S05]  /*f7c0*/  ENDCOLLECTIVE ;  /* 0x000000000000791b */ /* 0x003fea0003800000 */
.L_x_901:
[----:B------:R-:W-:Y:S02]  /*f7d0*/  MOV R190, R74 ;  /* 0x0000004a00be7202 */ /* 0x000fe40000000f00 */
[----:B------:R-:W-:-:S07]  /*f7e0*/  MOV R184, R186 ;  /* 0x000000ba00b87202 */ /* 0x000fce0000000f00 */
[----:B------:R-:W-:Y:S05]  /*f7f0*/  WARPSYNC.COLLECTIVE R235, `(.L_x_902) ;  /* 0x00000000eb087348 */ /* 0x000fea0003c00000 */
[----:B------:R0:W1:Y:S02]  /*f800*/  SHFL.UP P6, R186, R190, R191, R192 ;  /* 0x040000bfbeba7389 */ /* 0x00006400000c00c0 */
[----:B01----:R-:W-:Y:S05]  /*f810*/  ENDCOLLECTIVE ;  /* 0x000000000000791b */ /* 0x003fea0003800000 */
.L_x_902:
[----:B------:R-:W-:Y:S02]  /*f820*/  MOV R190, R75 ;  /* 0x0000004b00be7202 */ /* 0x000fe40000000f00 */
[----:B------:R-:W-:-:S07]  /*f830*/  MOV R185, R186 ;  /* 0x000000ba00b97202 */ /* 0x000fce0000000f00 */
[----:B------:R-:W-:Y:S05]  /*f840*/  WARPSYNC.COLLECTIVE R235, `(.L_x_903) ;  /* 0x00000000eb087348 */ /* 0x000fea0003c00000 */
[----:B------:R0:W1:Y:S02]  /*f850*/  SHFL.UP P6, R186, R190, R191, R192 ;  /* 0x040000bfbeba7389 */ /* 0x00006400000c00c0 */
[----:B01----:R-:W-:Y:S05]  /*f860*/  ENDCOLLECTIVE ;  /* 0x000000000000791b */ /* 0x003fea0003800000 */
.L_x_903:
        /* <DEDUP_REMOVED lines=15> */
.L_x_904:
[----:B------:R-:W-:Y:S02]  /*f960*/  MOV R190, R72 ;  /* 0x0000004800be7202 */ /* 0x000fe40000000f00 */
[----:B------:R-:W-:-:S07]  /*f970*/  MOV R183, R186 ;  /* 0x000000ba00b77202 */ /* 0x000fce0000000f00 */
[----:B------:R-:W-:Y:S05]  /*f980*/  WARPSYNC.COLLECTIVE R235, `(.L_x_905) ;  /* 0x00000000eb087348 */ /* 0x000fea0003c00000 */
[----:B------:R0:W1:Y:S02]  /*f990*/  SHFL.UP P6, R186, R190, R191, R192 ;  /* 0x040000bfbeba7389 */ /* 0x00006400000c00c0 */
[----:B01----:R-:W-:Y:S05]  /*f9a0*/  ENDCOLLECTIVE ;  /* 0x000000000000791b */ /* 0x003fea0003800000 */
.L_x_905:
[----:B------:R-:W-:Y:S02]  /*f9b0*/  MOV R190, R74 ;  /* 0x0000004a00be7202 */ /* 0x000fe40000000f00 */
[----:B------:R-:W-:-:S07]  /*f9c0*/  MOV R184, R186 ;  /* 0x000000ba00b87202 */ /* 0x000fce0000000f00 */
[----:B------:R-:W-:Y:S05]  /*f9d0*/  WARPSYNC.COLLECTIVE R235, `(.L_x_906) ;  /* 0x00000000eb087348 */ /* 0x000fea0003c00000 */
[----:B------:R0:W1:Y:S02]  /*f9e0*/  SHFL.UP P6, R186, R190, R191, R192 ;  /* 0x040000bfbeba7389 */ /* 0x00006400000c00c0 */
[----:B01----:R-:W-:Y:S05]  /*f9f0*/  ENDCOLLECTIVE ;  /* 0x000000000000791b */ /* 0x003fea0003800000 */
.L_x_906:
[----:B------:R-:W-:Y:S02]  /*fa00*/  MOV R190, R75 ;  /* 0x0000004b00be7202 */ /* 0x000fe40000000f00 */
[----:B------:R-:W-:-:S07]  /*fa10*/  MOV R185, R186 ;  /* 0x000000ba00b97202 */ /* 0x000fce0000000f00 */
[----:B------:R-:W-:Y:S05]  /*fa20*/  WARPSYNC.COLLECTIVE R235, `(.L_x_907) ;  /* 0x00000000eb087348 */ /* 0x000fea0003c00000 */
[----:B------:R0:W1:Y:S02]  /*fa30*/  SHFL.UP P6, R186, R190, R191, R192 ;  /* 0x040000bfbeba7389 */ /* 0x00006400000c00c0 */
[----:B01----:R-:W-:Y:S05]  /*fa40*/  ENDCOLLECTIVE ;  /* 0x000000000000791b */ /* 0x003fea0003800000 */
.L_x_907:
[----:B------:R-:W-:Y:S05]  /*fa50*/  BRA `(.L_x_908) ;  /* 0xffffff7800a47947 */ /* 0x000fea000383ffff */
.L_x_788:
[----:B------:R-:W-:Y:S01]  /*fa60*/  HFMA2 R233, -RZ, RZ, 0, 1.847743988037109375e-06 ;  /* 0x0000001fffe97431 */ /* 0x000fe200000001ff */
[----:B------:R-:W-:Y:S01]  /*fa70*/  BSSY B0, `(.L_x_909) ;  /* 0x0000007000007945 */ /* 0x000fe20003800000 */
[----:B------:R-:W-:Y:S02]  /*fa80*/  MOV R234, R73 ;  /* 0x0000004900ea7202 */ /* 0x000fe40000000f00 */
[----:B------:R-:W-:Y:S02]  /*fa90*/  MOV R232, 0x1f ;  /* 0x0000001f00e87802 */ /* 0x000fe40000000f00 */
[----:B------:R-:W-:-:S07]  /*faa0*/  MOV R235, 0xffffffff ;  /* 0xffffffff00eb7802 */ /* 0x000fce0000000f00 */
[----:B----45:R-:W-:Y:S05]  /*fab0*/  WARPSYNC.COLLECTIVE R235, `(.L_x_910) ;  /* 0x00000000eb087348 */ /* 0x030fea0003c00000 */
[----:B------:R0:W1:Y:S02]  /*fac0*/  SHFL.IDX P3, R236, R234, R233, R232 ;  /* 0x000000e9eaec7389 */ /* 0x00006400000600e8 */
[----:B01--45:R-:W-:Y:S05]  /*fad0*/  ENDCOLLECTIVE ;  /* 0x000000000000791b */ /* 0x033fea0003800000 */
.L_x_910:
[----:B------:R-:W-:Y:S05]  /*fae0*/  BSYNC B0 ;  /* 0x0000000000007941 */ /* 0x000fea0003800000 */
.L_x_909:
[----:B------:R-:W-:Y:S05]  /*faf0*/  BRA `(.L_x_911) ;  /* 0xffffff7800b07947 */ /* 0x000fea000383ffff */
.L_x_789:
        /* <DEDUP_REMOVED lines=8> */
.L_x_913:
[----:B------:R-:W-:Y:S05]  /*fb80*/  BSYNC B0 ;  /* 0x0000000000007941 */ /* 0x000fea0003800000 */
.L_x_912:
[----:B------:R-:W-:Y:S05]  /*fb90*/  BRA `(.L_x_914) ;  /* 0xffffff7800907947 */ /* 0x000fea000383ffff */
.L_x_790:
        /* <DEDUP_REMOVED lines=8> */
.L_x_916:
[----:B------:R-:W-:Y:S05]  /*fc20*/  BSYNC B0 ;  /* 0x0000000000007941 */ /* 0x000fea0003800000 */
.L_x_915:
[----:B------:R-:W-:Y:S05]  /*fc30*/  BRA `(.L_x_917) ;  /* 0xffffff7800707947 */ /* 0x000fea000383ffff */
.L_x_791:
        /* <DEDUP_REMOVED lines=8> */
.L_x_919:
[----:B------:R-:W-:Y:S05]  /*fcc0*/  BSYNC B0 ;  /* 0x0000000000007941 */ /* 0x000fea0003800000 */
.L_x_918:
[----:B------:R-:W-:Y:S05]  /*fcd0*/  BRA `(.L_x_920) ;  /* 0xffffff7800507947 */ /* 0x000fea000383ffff */
.L_x_792:
[----:B------:R-:W-:Y:S01]  /*fce0*/  HFMA2 R191, -RZ, RZ, 0, 5.9604644775390625e-08 ;  /* 0x00000001ffbf7431 */ /* 0x000fe200000001ff */
[----:B------:R-:W-:Y:S01]  /*fcf0*/  BSSY B0, `(.L_x_921) ;  /* 0x0000007000007945 */ /* 0x000fe20003800000 */
[----:B------:R-:W-:Y:S02]  /*fd00*/  MOV R190, R73 ;  /* 0x0000004900be7202 */ /* 0x000fe40000000f00 */
[----:B------:R-:W-:Y:S02]  /*fd10*/  MOV R192, RZ ;  /* 0x000000ff00c07202 */ /* 0x000fe40000000f00 */
[----:B------:R-:W-:-:S07]  /*fd20*/  MOV R235, 0xffffffff ;  /* 0xffffffff00eb7802 */ /* 0x000fce0000000f00 */
[----:B----45:R-:W-:Y:S05]  /*fd30*/  WARPSYNC.COLLECTIVE R235, `(.L_x_922) ;  /* 0x00000000eb087348 */ /* 0x030fea0003c00000 */
[----:B------:R0:W1:Y:S02]  /*fd40*/  SHFL.UP P6, R186, R190, R191, R192 ;  /* 0x040000bfbeba7389 */ /* 0x00006400000c00c0 */
[----:B01--45:R-:W-:Y:S05]  /*fd50*/  ENDCOLLECTIVE ;  /* 0x000000000000791b */ /* 0x033fea0003800000 */
.L_x_922:
[----:B------:R-:W-:Y:S05]  /*fd60*/  BSYNC B0 ;  /* 0x0000000000007941 */ /* 0x000fea0003800000 */
.L_x_921:
        /* <DEDUP_REMOVED lines=10> */
.L_x_923:
[----:B------:R-:W-:Y:S02]  /*fe10*/  MOV R232, 0x1f ;  /* 0x0000001f00e87802 */ /* 0x000fe40000000f00 */
[----:B------:R-:W-:Y:S02]  /*fe20*/  MOV R190, R74 ;  /* 0x0000004a00be7202 */ /* 0x000fe40000000f00 */
[----:B------:R-:W-:-:S07]  /*fe30*/  MOV R183, R186 ;  /* 0x000000ba00b77202 */ /* 0x000fce0000000f00 */
[----:B------:R-:W-:Y:S05]  /*fe40*/  WARPSYNC.COLLECTIVE R235, `(.L_x_924) ;  /* 0x00000000eb087348 */ /* 0x000fea0003c00000 */
[----:B------:R0:W1:Y:S02]  /*fe50*/  SHFL.UP P6, R186, R190, R191, R192 ;  /* 0x040000bfbeba7389 */ /* 0x00006400000c00c0 */
[----:B01----:R-:W-:Y:S05]  /*fe60*/  ENDCOLLECTIVE ;  /* 0x000000000000791b */ /* 0x003fea0003800000 */
.L_x_924:
[----:B------:R-:W-:Y:S02]  /*fe70*/  MOV R190, R75 ;  /* 0x0000004b00be7202 */ /* 0x000fe40000000f00 */
[----:B------:R-:W-:-:S07]  /*fe80*/  MOV R74, R186 ;  /* 0x000000ba004a7202 */ /* 0x000fce0000000f00 */
[----:B------:R-:W-:Y:S05]  /*fe90*/  WARPSYNC.COLLECTIVE R235, `(.L_x_925) ;  /* 0x00000000eb087348 */ /* 0x000fea0003c00000 */
[----:B------:R0:W1:Y:S02]  /*fea0*/  SHFL.UP P6, R186, R190, R191, R192 ;  /* 0x040000bfbeba7389 */ /* 0x00006400000c00c0 */
[----:B01----:R-:W-:Y:S05]  /*feb0*/  ENDCOLLECTIVE ;  /* 0x000000000000791b */ /* 0x003fea0003800000 */
.L_x_925:
[----:B------:R-:W-:Y:S05]  /*fec0*/  WARPSYNC.COLLECTIVE R235, `(.L_x_926) ;  /* 0x00000000eb087348 */ /* 0x000fea0003c00000 */
[----:B------:R0:W1:Y:S02]  /*fed0*/  SHFL.IDX P3, R236, R234, R233, R232 ;  /* 0x000000e9eaec7389 */ /* 0x00006400000600e8 */
[----:B01----:R-:W-:Y:S05]  /*fee0*/  ENDCOLLECTIVE ;  /* 0x000000000000791b */ /* 0x003fea0003800000 */
.L_x_926:
[----:B------:R-:W-:Y:S02]  /*fef0*/  MOV R234, R77 ;  /* 0x0000004d00ea7202 */ /* 0x000fe40000000f00 */
[----:B------:R-:W-:Y:S02]  /*ff00*/  MOV R75, R186 ;  /* 0x000000ba004b7202 */ /* 0x000fe40000000f00 */
[----:B------:R-:W-:-:S07]  /*ff10*/  MOV R76, R236 ;  /* 0x000000ec004c7202 */ /* 0x000fce0000000f00 */
[----:B------:R-:W-:Y:S05]  /*ff20*/  WARPSYNC.COLLECTIVE R235, `(.L_x_927) ;  /* 0x00000000eb087348 */ /* 0x000fea0003c00000 */
[----:B------:R0:W1:Y:S02]  /*ff30*/  SHFL.IDX P3, R236, R234, R233, R232 ;  /* 0x000000e9eaec7389 */ /* 0x00006400000600e8 */
[----:B01----:R-:W-:Y:S05]  /*ff40*/  ENDCOLLECTIVE ;  /* 0x000000000000791b */ /* 0x003fea0003800000 */
.L_x_927:
[----:B------:R-:W-:Y:S02]  /*ff50*/  MOV R234, R78 ;  /* 0x0000004e00ea7202 */ /* 0x000fe40000000f00 */
[----:B------:R-:W-:-:S07]  /*ff60*/  MOV R184, R236 ;  /* 0x000000ec00b87202 */ /* 0x000fce0000000f00 */
[----:B------:R-:W-:Y:S05]  /*ff70*/  WARPSYNC.COLLECTIVE R235, `(.L_x_928) ;  /* 0x00000000eb087348 */ /* 0x000fea0003c00000 */
[----:B------:R0:W1:Y:S02]  /*ff80*/  SHFL.IDX P3, R236, R234, R233, R232 ;  /* 0x000000e9eaec7389 */ /* 0x00006400000600e8 */
[----:B01----:R-:W-:Y:S05]  /*ff90*/  ENDCOLLECTIVE ;  /* 0x000000000000791b */ /* 0x003fea0003800000 */
.L_x_928:
[----:B------:R-:W-:Y:S02]  /*ffa0*/  MOV R234, R79 ;  /* 0x0000004f00ea7202 */ /* 0x000fe40000000f00 */
[----:B------:R-:W-:-:S07]  /*ffb0*/  MOV R78, R236 ;  /* 0x000000ec004e7202 */ /* 0x000fce0000000f00 */
[----:B------:R-:W-:Y:S05]  /*ffc0*/  WARPSYNC.COLLECTIVE R235, `(.L_x_929) ;  /* 0x00000000eb087348 */ /* 0x000fea0003c00000 */
[----:B------:R0:W1:Y:S02]  /*ffd0*/  SHFL.IDX P3, R236, R234, R233, R232 ;  /* 0x000000e9eaec7389 */ /* 0x00006400000600e8 */
[----:B01----:R-:W-:Y:S05]  /*ffe0*/  ENDCOLLECTIVE ;  /* 0x000000000000791b */ /* 0x003fea0003800000 */
.L_x_929:
[----:B------:R-:W-:Y:S01]  /*fff0*/  MOV R79, R236 ;  /* 0x000000ec004f7202 */ /* 0x000fe20000000f00 */
[----:B------:R-:W-:Y:S06]  /*10000*/  BRA `(.L_x_930) ;  /* 0xffffff7400ac7947 */ /* 0x000fec000383ffff */
.L_x_794:
        /* <DEDUP_REMOVED lines=8> */
.L_x_931:
[----:B------:R-:W-:Y:S02]  /*10090*/  MOV R252, R246 ;  /* 0x000000f600fc7202 */ /* 0x000fe40000000f00 */
[----:B------:R-:W-:-:S07]  /*100a0*/  MOV R76, R232 ;  /* 0x000000e8004c7202 */ /* 0x000fce0000000f00 */
[----:B------:R-:W-:Y:S05]  /*100b0*/  WARPSYNC.COLLECTIVE R235, `(.L_x_932) ;  /* 0x00000000eb087348 */ /* 0x000fea0003c00000 */
[----:B------:R0:W1:Y:S02]  /*100c0*/  SHFL.DOWN P0, R232, R252, R251, R236 ;  /* 0x080000fbfce87389 */ /* 0x00006400000000ec */
[----:B01----:R-:W-:Y:S05]  /*100d0*/  ENDCOLLECTIVE ;  /* 0x000000000000791b */ /* 0x003fea0003800000 */
.L_x_932:
[----:B------:R-:W-:Y:S02]  /*100e0*/  MOV R252, R247 ;  /* 0x000000f700fc7202 */ /* 0x000fe40000000f00 */
[----:B------:R-:W-:-:S07]  /*100f0*/  MOV R77, R232 ;  /* 0x000000e8004d7202 */ /* 0x000fce0000000f00 */
[----:B------:R-:W-:Y:S05]  /*10100*/  WARPSYNC.COLLECTIVE R235, `(.L_x_933) ;  /* 0x00000000eb087348 */ /* 0x000fea0003c00000 */
[----:B------:R0:W1:Y:S02]  /*10110*/  SHFL.DOWN P0, R232, R252, R251, R236 ;  /* 0x080000fbfce87389 */ /* 0x00006400000000ec */
[----:B01----:R-:W-:Y:S05]  /*10120*/  ENDCOLLECTIVE ;  /* 0x000000000000791b */ /* 0x003fea0003800000 */
.L_x_933:
[----:B------:R-:W-:Y:S02]  /*10130*/  MOV R252, R79 ;  /* 0x0000004f00fc7202 */ /* 0x000fe40000000f00 */
[----:B------:R-:W-:-:S07]  /*10140*/  MOV R78, R232 ;  /* 0x000000e8004e7202 */ /* 0x000fce0000000f00 */
[----:B------:R-:W-:Y:S05]  /*10150*/  WARPSYNC.COLLECTIVE R235, `(.L_x_934) ;  /* 0x00000000eb087348 */ /* 0x000fea0003c00000 */
[----:B------:R0:W1:Y:S02]  /*10160*/  SHFL.DOWN P0, R232, R252, R251, R236 ;  /* 0x080000fbfce87389 */ /* 0x00006400000000ec */
[----:B01----:R-:W-:Y:S05]  /*10170*/  ENDCOLLECTIVE ;  /* 0x000000000000791b */ /* 0x003fea0003800000 */
.L_x_934:
[----:B------:R-:W-:Y:S05]  /*10180*/  BRA `(.L_x_935) ;  /* 0xffffff8c00b07947 */ /* 0x000fea000383ffff */
.L_x_797:
        /* <DEDUP_REMOVED lines=8> */
.L_x_937:
[----:B------:R-:W-:Y:S05]  /*10210*/  BSYNC B0 ;  /* 0x0000000000007941 */ /* 0x000fea0003800000 */
.L_x_936:
        /* <DEDUP_REMOVED lines=8> */
.L_x_938:
[----:B------:R-:W-:Y:S02]  /*102a0*/  MOV R252, R247 ;  /* 0x000000f700fc7202 */ /* 0x000fe40000000f00 */
[----:B------:R-:W-:-:S07]  /*102b0*/  MOV R77, R232 ;  /* 0x000000e8004d7202 */ /* 0x000fce0000000f00 */
[----:B------:R-:W-:Y:S05]  /*102c0*/  WARPSYNC.COLLECTIVE R235, `(.L_x_939) ;  /* 0x00000000eb087348 */ /* 0x000fea0003c00000 */
[----:B------:R0:W1:Y:S02]  /*102d0*/  SHFL.DOWN P0, R232, R252, R251, R236 ;  /* 0x080000fbfce87389 */ /* 0x00006400000000ec */
[----:B01----:R-:W-:Y:S05]  /*102e0*/  ENDCOLLECTIVE ;  /* 0x000000000000791b */ /* 0x003fea0003800000 */
.L_x_939:
[----:B------:R-:W-:Y:S02]  /*102f0*/  MOV R252, R248 ;  /* 0x000000f800fc7202 */ /* 0x000fe40000000f00 */
[----:B------:R-:W-:-:S07]  /*10300*/  MOV R78, R232 ;  /* 0x000000e8004e7202 */ /* 0x000fce0000000f00 */
[----:B------:R-:W-:Y:S05]  /*10310*/  WARPSYNC.COLLECTIVE R235, `(.L_x_940) ;  /* 0x00000000eb087348 */ /* 0x000fea0003c00000 */
[----:B------:R0:W1:Y:S02]  /*10320*/  SHFL.DOWN P0, R232, R252, R251, R236 ;  /* 0x080000fbfce87389 */ /* 0x00006400000000ec */
[----:B01----:R-:W-:Y:S05]  /*10330*/  ENDCOLLECTIVE ;  /* 0x000000000000791b */ /* 0x003fea0003800000 */
.L_x_940:
[----:B------:R-:W-:Y:S01]  /*10340*/  MOV R79, R232 ;  /* 0x000000e8004f7202 */ /* 0x000fe20000000f00 */
[----:B------:R-:W-:Y:S06]  /*10350*/  BRA `(.L_x_941) ;  /* 0xffffff8c008c7947 */ /* 0x000fec000383ffff */
.L_x_800:
        /* <DEDUP_REMOVED lines=8> */
.L_x_943:
[----:B------:R-:W-:Y:S05]  /*103e0*/  BSYNC B0 ;  /* 0x0000000000007941 */ /* 0x000fea0003800000 */
.L_x_942:
        /* <DEDUP_REMOVED lines=8> */
.L_x_944:
[----:B------:R-:W-:Y:S02]  /*10470*/  MOV R252, R247 ;  /* 0x000000f700fc7202 */ /* 0x000fe40000000f00 */
[----:B------:R-:W-:-:S07]  /*10480*/  MOV R77, R232 ;  /* 0x000000e8004d7202 */ /* 0x000fce0000000f00 */
[----:B------:R-:W-:Y:S05]  /*10490*/  WARPSYNC.COLLECTIVE R235, `(.L_x_945) ;  /* 0x00000000eb087348 */ /* 0x000fea0003c00000 */
[----:B------:R0:W1:Y:S02]  /*104a0*/  SHFL.DOWN P0, R232, R252, R251, R236 ;  /* 0x080000fbfce87389 */ /* 0x00006400000000ec */
[----:B01----:R-:W-:Y:S05]  /*104b0*/  ENDCOLLECTIVE ;  /* 0x000000000000791b */ /* 0x003fea0003800000 */
.L_x_945:
[----:B------:R-:W-:Y:S02]  /*104c0*/  MOV R252, R248 ;  /* 0x000000f800fc7202 */ /* 0x000fe40000000f00 */
[----:B------:R-:W-:-:S07]  /*104d0*/  MOV R78, R232 ;  /* 0x000000e8004e7202 */ /* 0x000fce0000000f00 */
[----:B------:R-:W-:Y:S05]  /*104e0*/  WARPSYNC.COLLECTIVE R235, `(.L_x_946) ;  /* 0x00000000eb087348 */ /* 0x000fea0003c00000 */
[----:B------:R0:W1:Y:S02]  /*104f0*/  SHFL.DOWN P0, R232, R252, R251, R236 ;  /* 0x080000fbfce87389 */ /* 0x00006400000000ec */
[----:B01----:R-:W-:Y:S05]  /*10500*/  ENDCOLLECTIVE ;  /* 0x000000000000791b */ /* 0x003fea0003800000 */
.L_x_946:
[----:B------:R-:W-:Y:S01]  /*10510*/  MOV R79, R232 ;  /* 0x000000e8004f7202 */ /* 0x000fe20000000f00 */
[----:B------:R-:W-:Y:S06]  /*10520*/  BRA `(.L_x_947) ;  /* 0xffffff8c00687947 */ /* 0x000fec000383ffff */
.L_x_803:
        /* <DEDUP_REMOVED lines=8> */
.L_x_949:
[----:B------:R-:W-:Y:S05]  /*105b0*/  BSYNC B0 ;  /* 0x0000000000007941 */ /* 0x000fea0003800000 */
.L_x_948:
        /* <DEDUP_REMOVED lines=8> */
.L_x_950:
[----:B------:R-:W-:Y:S02]  /*10640*/  MOV R252, R247 ;  /* 0x000000f700fc7202 */ /* 0x000fe40000000f00 */
[----:B------:R-:W-:-:S07]  /*10650*/  MOV R77, R232 ;  /* 0x000000e8004d7202 */ /* 0x000fce0000000f00 */
[----:B------:R-:W-:Y:S05]  /*10660*/  WARPSYNC.COLLECTIVE R235, `(.L_x_951) ;  /* 0x00000000eb087348 */ /* 0x000fea0003c00000 */
[----:B------:R0:W1:Y:S02]  /*10670*/  SHFL.DOWN P0, R232, R252, R251, R236 ;  /* 0x080000fbfce87389 */ /* 0x00006400000000ec */
[----:B01----:R-:W-:Y:S05]  /*10680*/  ENDCOLLECTIVE ;  /* 0x000000000000791b */ /* 0x003fea0003800000 */
.L_x_951:
[----:B------:R-:W-:Y:S02]  /*10690*/  MOV R252, R248 ;  /* 0x000000f800fc7202 */ /* 0x000fe40000000f00 */
[----:B------:R-:W-:-:S07]  /*106a0*/  MOV R78, R232 ;  /* 0x000000e8004e7202 */ /* 0x000fce0000000f00 */
[----:B------:R-:W-:Y:S05]  /*106b0*/  WARPSYNC.COLLECTIVE R235, `(.L_x_952) ;  /* 0x00000000eb087348 */ /* 0x000fea0003c00000 */
[----:B------:R0:W1:Y:S02]  /*106c0*/  SHFL.DOWN P0, R232, R252, R251, R236 ;  /* 0x080000fbfce87389 */ /* 0x00006400000000ec */
[----:B01----:R-:W-:Y:S05]  /*106d0*/  ENDCOLLECTIVE ;  /* 0x000000000000791b */ /* 0x003fea0003800000 */
.L_x_952:
[----:B------:R-:W-:Y:S01]  /*106e0*/  MOV R79, R232 ;  /* 0x000000e8004f7202 */ /* 0x000fe20000000f00 */
[----:B------:R-:W-:Y:S06]  /*106f0*/  BRA `(.L_x_953) ;  /* 0xffffff8c00447947 */ /* 0x000fec000383ffff */
.L_x_806:
        /* <DEDUP_REMOVED lines=8> */
.L_x_955:
[----:B------:R-:W-:Y:S05]  /*10780*/  BSYNC B0 ;  /* 0x0000000000007941 */ /* 0x000fea0003800000 */
.L_x_954:
        /* <DEDUP_REMOVED lines=8> */
.L_x_956:
[----:B------:R-:W-:Y:S02]  /*10810*/  MOV R252, R247 ;  /* 0x000000f700fc7202 */ /* 0x000fe40000000f00 */
[----:B------:R-:W-:-:S07]  /*10820*/  MOV R77, R232 ;  /* 0x000000e8004d7202 */ /* 0x000fce0000000f00 */
[----:B------:R-:W-:Y:S05]  /*10830*/  WARPSYNC.COLLECTIVE R235, `(.L_x_957) ;  /* 0x00000000eb087348 */ /* 0x000fea0003c00000 */
[----:B------:R0:W1:Y:S02]  /*10840*/  SHFL.DOWN P0, R232, R252, R251, R236 ;  /* 0x080000fbfce87389 */ /* 0x00006400000000ec */
[----:B01----:R-:W-:Y:S05]  /*10850*/  ENDCOLLECTIVE ;  /* 0x000000000000791b */ /* 0x003fea0003800000 */
.L_x_957:
[----:B------:R-:W-:Y:S02]  /*10860*/  MOV R252, R248 ;  /* 0x000000f800fc7202 */ /* 0x000fe40000000f00 */
[----:B------:R-:W-:-:S07]  /*10870*/  MOV R78, R232 ;  /* 0x000000e8004e7202 */ /* 0x000fce0000000f00 */
[----:B------:R-:W-:Y:S05]  /*10880*/  WARPSYNC.COLLECTIVE R235, `(.L_x_958) ;  /* 0x00000000eb087348 */ /* 0x000fea0003c00000 */
[----:B------:R0:W1:Y:S02]  /*10890*/  SHFL.DOWN P0, R232, R252, R251, R236 ;  /* 0x080000fbfce87389 */ /* 0x00006400000000ec */
[----:B01----:R-:W-:Y:S05]  /*108a0*/  ENDCOLLECTIVE ;  /* 0x000000000000791b */ /* 0x003fea0003800000 */
.L_x_958:
[----:B------:R-:W-:Y:S01]  /*108b0*/  MOV R79, R232 ;  /* 0x000000e8004f7202 */ /* 0x000fe20000000f00 */
[----:B------:R-:W-:Y:S06]  /*108c0*/  BRA `(.L_x_959) ;  /* 0xffffff8c00207947 */ /* 0x000fec000383ffff */
.L_x_809:
        /* <DEDUP_REMOVED lines=8> */
.L_x_961:
[----:B------:R-:W-:Y:S05]  /*10950*/  BSYNC B0 ;  /* 0x0000000000007941 */ /* 0x000fea0003800000 */
.L_x_960:
        /* <DEDUP_REMOVED lines=9> */
.L_x_962:
[----:B------:R-:W-:Y:S02]  /*109f0*/  MOV R234, R247 ;  /* 0x000000f700ea7202 */ /* 0x000fe40000000f00 */
[----:B------:R-:W-:-:S07]  /*10a00*/  MOV R77, R236 ;  /* 0x000000ec004d7202 */ /* 0x000fce0000000f00 */
[----:B------:R-:W-:Y:S05]  /*10a10*/  WARPSYNC.COLLECTIVE R235, `(.L_x_963) ;  /* 0x00000000eb087348 */ /* 0x000fea0003c00000 */
[----:B------:R0:W1:Y:S02]  /*10a20*/  SHFL.IDX P3, R236, R234, R233, R232 ;  /* 0x000000e9eaec7389 */ /* 0x00006400000600e8 */
[----:B01----:R-:W-:Y:S05]  /*10a30*/  ENDCOLLECTIVE ;  /* 0x000000000000791b */ /* 0x003fea0003800000 */
.L_x_963:
        /* <DEDUP_REMOVED lines=16> */
.L_x_964:
[----:B------:R-:W-:Y:S01]  /*10b40*/  MOV R234, R60 ;  /* 0x0000003c00ea7202 */ /* 0x000fe20000000f00 */
[----:B------:R-:W-:Y:S01]  /*10b50*/  FADD.FTZ R79, R236, R79 ;  /* 0x0000004fec4f7221 */ /* 0x000fe20000010000 */
[----:B------:R-:W-:-:S07]  /*10b60*/  MOV R236, 0x1f ;  /* 0x0000001f00ec7802 */ /* 0x000fce0000000f00 */
[----:B------:R-:W-:Y:S05]  /*10b70*/  WARPSYNC.COLLECTIVE R235, `(.L_x_965) ;  /* 0x00000000eb087348 */ /* 0x000fea0003c00000 */
[----:B------:R0:W1:Y:S02]  /*10b80*/  SHFL.DOWN P0, R232, R252, R251, R236 ;  /* 0x080000fbfce87389 */ /* 0x00006400000000ec */
[----:B01----:R-:W-:Y:S05]  /*10b90*/  ENDCOLLECTIVE ;  /* 0x000000000000791b */ /* 0x003fea0003800000 */
.L_x_965:
[----:B------:R-:W-:Y:S02]  /*10ba0*/  MOV R252, R246 ;  /* 0x000000f600fc7202 */ /* 0x000fe40000000f00 */
[----:B------:R-:W-:-:S07]  /*10bb0*/  MOV R245, R232 ;  /* 0x000000e800f57202 */ /* 0x000fce0000000f00 */
[----:B------:R-:W-:Y:S05]  /*10bc0*/  WARPSYNC.COLLECTIVE R235, `(.L_x_966) ;  /* 0x00000000eb087348 */ /* 0x000fea0003c00000 */
[----:B------:R0:W1:Y:S02]  /*10bd0*/  SHFL.DOWN P0, R232, R252, R251, R236 ;  /* 0x080000fbfce87389 */ /* 0x00006400000000ec */
[----:B01----:R-:W-:Y:S05]  /*10be0*/  ENDCOLLECTIVE ;  /* 0x000000000000791b */ /* 0x003fea0003800000 */
.L_x_966:
[----:B------:R-:W-:Y:S02]  /*10bf0*/  MOV R252, R247 ;  /* 0x000000f700fc7202 */ /* 0x000fe40000000f00 */
[----:B------:R-:W-:-:S07]  /*10c00*/  MOV R246, R232 ;  /* 0x000000e800f67202 */ /* 0x000fce0000000f00 */
[----:B------:R-:W-:Y:S05]  /*10c10*/  WARPSYNC.COLLECTIVE R235, `(.L_x_967) ;  /* 0x00000000eb087348 */ /* 0x000fea0003c00000 */
[----:B------:R0:W1:Y:S02]  /*10c20*/  SHFL.DOWN P0, R232, R252, R251, R236 ;  /* 0x080000fbfce87389 */ /* 0x00006400000000ec */
[----:B01----:R-:W-:Y:S05]  /*10c30*/  ENDCOLLECTIVE ;  /* 0x000000000000791b */ /* 0x003fea0003800000 */
.L_x_967:
[----:B------:R-:W-:Y:S02]  /*10c40*/  MOV R252, R248 ;  /* 0x000000f800fc7202 */ /* 0x000fe40000000f00 */
[----:B------:R-:W-:-:S07]  /*10c50*/  MOV R247, R232 ;  /* 0x000000e800f77202 */ /* 0x000fce0000000f00 */
[----:B------:R-:W-:Y:S05]  /*10c60*/  WARPSYNC.COLLECTIVE R235, `(.L_x_968) ;  /* 0x00000000eb087348 */ /* 0x000fea0003c00000 */
[----:B------:R0:W1:Y:S02]  /*10c70*/  SHFL.DOWN P0, R232, R252, R251, R236 ;  /* 0x080000fbfce87389 */ /* 0x00006400000000ec */
[----:B01----:R-:W-:Y:S05]  /*10c80*/  ENDCOLLECTIVE ;  /* 0x000000000000791b */ /* 0x003fea0003800000 */
.L_x_968:
[----:B------:R-:W-:Y:S01]  /*10c90*/  MOV R248, R232 ;  /* 0x000000e800f87202 */ /* 0x000fe20000000f00 */
[----:B------:R-:W-:-:S07]  /*10ca0*/  HFMA2 R232, -RZ, RZ, 0, 1.847743988037109375e-06 ;  /* 0x0000001fffe87431 */ /* 0x000fce00000001ff */
[----:B------:R-:W-:Y:S05]  /*10cb0*/  WARPSYNC.COLLECTIVE R235, `(.L_x_969) ;  /* 0x00000000eb087348 */ /* 0x000fea0003c00000 */
[----:B------:R0:W1:Y:S02]  /*10cc0*/  SHFL.IDX P3, R236, R234, R233, R232 ;  /* 0x000000e9eaec7389 */ /* 0x00006400000600e8 */
[----:B01----:R-:W-:Y:S05]  /*10cd0*/  ENDCOLLECTIVE ;  /* 0x000000000000791b */ /* 0x003fea0003800000 */
.L_x_969:
[----:B------:R-:W-:Y:S02]  /*10ce0*/  MOV R234, R61 ;  /* 0x0000003d00ea7202 */ /* 0x000fe40000000f00 */
[----:B------:R-:W-:-:S07]  /*10cf0*/  MOV R60, R236 ;  /* 0x000000ec003c7202 */ /* 0x000fce0000000f00 */
[----:B------:R-:W-:Y:S05]  /*10d00*/  WARPSYNC.COLLECTIVE R235, `(.L_x_970) ;  /* 0x00000000eb087348 */ /* 0x000fea0003c00000 */
[----:B------:R0:W1:Y:S02]  /*10d10*/  SHFL.IDX P3, R236, R234, R233, R232 ;  /* 0x000000e9eaec7389 */ /* 0x00006400000600e8 */
[----:B01----:R-:W-:Y:S05]  /*10d20*/  ENDCOLLECTIVE ;  /* 0x000000000000791b */ /* 0x003fea0003800000 */
.L_x_970:
[----:B------:R-:W-:Y:S02]  /*10d30*/  MOV R234, R62 ;  /* 0x0000003e00ea7202 */ /* 0x000fe40000000f00 */
[----:B------:R-:W-:-:S07]  /*10d40*/  MOV R61, R236 ;  /* 0x000000ec003d7202 */ /* 0x000fce0000000f00 */
[----:B------:R-:W-:Y:S05]  /*10d50*/  WARPSYNC.COLLECTIVE R235, `(.L_x_971) ;  /* 0x00000000eb087348 */ /* 0x000fea0003c00000 */
[----:B------:R0:W1:Y:S02]  /*10d60*/  SHFL.IDX P3, R236, R234, R233, R232 ;  /* 0x000000e9eaec7389 */ /* 0x00006400000600e8 */
[----:B01----:R-:W-:Y:S05]  /*10d70*/  ENDCOLLECTIVE ;  /* 0x000000000000791b */ /* 0x003fea0003800000 */
.L_x_971:
[----:B------:R-:W-:Y:S02]  /*10d80*/  MOV R234, R63 ;  /* 0x0000003f00ea7202 */ /* 0x000fe40000000f00 */
[----:B------:R-:W-:-:S07]  /*10d90*/  MOV R62, R236 ;  /* 0x000000ec003e7202 */ /* 0x000fce0000000f00 */
[----:B------:R-:W-:Y:S05]  /*10da0*/  WARPSYNC.COLLECTIVE R235, `(.L_x_972) ;  /* 0x00000000eb087348 */ /* 0x000fea0003c00000 */
[----:B------:R0:W1:Y:S02]  /*10db0*/  SHFL.IDX P3, R236, R234, R233, R232 ;  /* 0x000000e9eaec7389 */ /* 0x00006400000600e8 */
[----:B01----:R-:W-:Y:S05]  /*10dc0*/  ENDCOLLECTIVE ;  /* 0x000000000000791b */ /* 0x003fea0003800000 */
.L_x_972:
[----:B------:R-:W-:Y:S01]  /*10dd0*/  MOV R63, R236 ;  /* 0x000000ec003f7202 */ /* 0x000fe20000000f00 */
[----:B------:R-:W-:Y:S06]  /*10de0*/  BRA `(.L_x_973) ;  /* 0xffffff8800707947 */ /* 0x000fec000383ffff */
.L_x_974:
        /* <DEDUP_REMOVED lines=9> */
.L_x_18661:


//--------------------- .text._Z25selective_scan_bwd_kernelI32Selective_Scan_bwd_kernel_traitsILi128ELi16ELb0ELb0ELb1ELb1ELb0EfN3c107complexIfEEEEv12SSMParamsBwd --------------------------
	.section	.text._Z25selective_scan_bwd_kernelI32Selective_Scan_bwd_kernel_traitsILi128ELi16ELb0ELb0ELb1ELb1ELb0EfN3c107complexIfEEEEv12SSMParamsBwd,"ax",@progbits
	.align	128
        .global         _Z25selective_scan_bwd_kernelI32Selective_Scan_bwd_kernel_traitsILi128ELi16ELb0ELb0ELb1ELb1ELb0EfN3c107complexIfEEEEv12SSMParamsBwd
        .type           _Z25selective_scan_bwd_kernelI32Selective_Scan_bwd_kernel_traitsILi128ELi16ELb0ELb0ELb1ELb1ELb0EfN3c107complexIfEEEEv12SSMParamsBwd,@function
        .size           _Z25selective_scan_bwd_kernelI32Selective_Scan_bwd_kernel_traitsILi128ELi16ELb0ELb0ELb1ELb1ELb0EfN3c107complexIfEEEEv12SSMParamsBwd,(.L_x_18662 - _Z25selective_scan_bwd_kernelI32Selective_Scan_bwd_kernel_traitsILi128ELi16ELb0ELb0ELb1ELb1ELb0EfN3c107complexIfEEEEv12SSMParamsBwd)
        .other          _Z25selective_scan_bwd_kernelI32Selective_Scan_bwd_kernel_traitsILi128ELi16ELb0ELb0ELb1ELb1ELb0EfN3c107complexIfEEEEv12SSMParamsBwd,@"STO_CUDA_ENTRY STV_DEFAULT"
_Z25selective_scan_bwd_kernelI32Selective_Scan_bwd_kernel_traitsILi128ELi16ELb0ELb0ELb1ELb1ELb0EfN3c107complexIfEEEEv12SSMParamsBwd:
.text._Z25selective_scan_bwd_kernelI32Selective_Scan_bwd_kernel_traitsILi128ELi16ELb0ELb0ELb1ELb1ELb0EfN3c107complexIfEEEEv12SSMParamsBwd:
        /* <DEDUP_REMOVED lines=32> */
[----:B------:R-:W4:Y:S01]  /*0200*/  LDCU.64 UR32, c[0x0][0x528] ;  /* 0x0000a500ff2077ac */ /* 0x000f220008000a00 */
[----:B------:R0:W-:Y:S01]  /*0210*/  STL [R1+0x30], RZ ;  /* 0x000030ff01007387 */ /* 0x0001e20000100800 */
[----:B------:R-:W-:-:S03]  /*0220*/  IABS R0, R0 ;  /* 0x0000000000007213 */ /* 0x000fc60000000000 */
[----:B------:R0:W-:Y:S01]  /*0230*/  STL [R1+0x2c], RZ ;  /* 0x00002cff01007387 */ /* 0x0001e20000100800 */
[----:B------:R-:W-:-:S13]  /*0240*/  R2UR UR29, R0 ;  /* 0x00000000001d72ca */ /* 0x000fda00000e0000 */
[----:B------:R-:W1:Y:S01]  /*0250*/  I2F.RP R0, UR29 ;  /* 0x0000001d00007d06 */ /* 0x000e620008209400 */
[----:B-----5:R-:W-:Y:S02]  /*0260*/  UIMAD.WIDE.U32 UR4, UR6, UR12, URZ ;  /* 0x0000000c060472a5 */ /* 0x020fe4000f8e00ff */
[----:B0-----:R-:W-:Y:S02]  /*0270*/  UIMAD.WIDE.U32 UR10, UR6, UR16, URZ ;  /* 0x00000010060a72a5 */ /* 0x001fe4000f8e00ff */
[----:B------:R-:W-:Y:S02]  /*0280*/  UIMAD UR5, UR6, UR13, UR5 ;  /* 0x0000000d060572a4 */ /* 0x000fe4000f8e0205 */
[----:B------:R-:W-:Y:S02]  /*0290*/  UIMAD UR11, UR6, UR17, UR11 ;  /* 0x00000011060b72a4 */ /* 0x000fe4000f8e020b */
[----:B------:R-:W-:Y:S02]  /*02a0*/  UIMAD.WIDE.U32 UR4, UR8, UR14, UR4 ;  /* 0x0000000e080472a5 */ /* 0x000fe4000f8e0004 */
[----:B------:R-:W-:Y:S01]  /*02b0*/  UIMAD.WIDE.U32 UR16, UR8, UR18, UR10 ;  /* 0x00000012081072a5 */ /* 0x000fe2000f8e000a */
[----:B-1----:R-:W3:Y:S01]  /*02c0*/  MUFU.RCP R0, R0 ;  /* 0x0000000000007308 */ /* 0x002ee20000001000 */
[----:B------:R-:W-:Y:S01]  /*02d0*/  UIMAD UR9, UR8, UR15, UR5 ;  /* 0x0000000f080972a4 */ /* 0x000fe2000f8e0205 */
[----:B------:R-:W0:Y:S01]  /*02e0*/  LDCU.128 UR12, c[0x0][0x460] ;  /* 0x00008c00ff0c77ac */ /* 0x000e220008000c00 */
[----:B------:R-:W-:-:S02]  /*02f0*/  UIMAD UR7, UR8, UR19, UR17 ;  /* 0x00000013080772a4 */ /* 0x000fc4000f8e0211 */
[----:B------:R-:W-:Y:S01]  /*0300*/  ULEA UR19, UR26, 0xfffff800, 0xb ;  /* 0xfffff8001a137891 */ /* 0x000fe2000f8e58ff */
[----:B------:R-:W1:Y:S03]  /*0310*/  LDCU.64 UR10, c[0x0][0x3d0] ;  /* 0x00007a00ff0a77ac */ /* 0x000e660008000a00 */
[----:B------:R-:W-:Y:S02]  /*0320*/  UIADD3 UR17, UP0, UPT, UR19, UR4, URZ ;  /* 0x0000000413117290 */ /* 0x000fe4000ff1e0ff */
[----:B------:R-:W-:Y:S01]  /*0330*/  USHF.R.S32.HI UR23, URZ, 0x1f, UR19 ;  /* 0x0000001fff177899 */ /* 0x000fe20008011413 */
[----:B---3--:R-:W-:Y:S01]  /*0340*/  IADD3 R2, PT, PT, R0, 0xffffffe, RZ ;  /* 0x0ffffffe00027810 */ /* 0x008fe20007ffe0ff */
[----:B------:R-:W-:Y:S01]  /*0350*/  UMOV UR4, URZ ;  /* 0x000000ff00047c82 */ /* 0x000fe20008000000 */
[----:B------:R-:W-:Y:S01]  /*0360*/  MOV R0, UR8 ;  /* 0x0000000800007c02 */ /* 0x000fe20008000f00 */
[----:B------:R-:W-:-:S02]  /*0370*/  UIADD3 UR22, UP2, UPT, UR19, UR16, URZ ;  /* 0x0000001013167290 */ /* 0x000fc4000ff5e0ff */
[----:B0-----:R-:W-:Y:S01]  /*0380*/  ULEA UR16, UP1, UR17, UR12, 0x2 ;  /* 0x0000000c11107291 */ /* 0x001fe2000f8210ff */
[----:B------:R-:W0:Y:S01]  /*0390*/  F2I.FTZ.U32.TRUNC.NTZ R2, R2 ;  /* 0x0000000200027305 */ /* 0x000e22000021f000 */
[----:B------:R-:W-:Y:S01]  /*03a0*/  IABS R0, R0 ;  /* 0x0000000000007213 */ /* 0x000fe20000000000 */
[----:B------:R-:W-:Y:S02]  /*03b0*/  UIADD3.X UR7, UPT, UPT, UR23, UR7, URZ, UP2, !UPT ;  /* 0x0000000717077290 */ /* 0x000fe400097fe4ff */
[----:B------:R-:W-:Y:S01]  /*03c0*/  UIADD3.X UR9, UPT, UPT, UR23, UR9, URZ, UP0, !UPT ;  /* 0x0000000917097290 */ /* 0x000fe200087fe4ff */
[----:B------:R-:W-:-:S03]  /*03d0*/  R2UR UR27, R0 ;  /* 0x00000000001b72ca */ /* 0x000fc600000e0000 */
[----:B------:R-:W-:Y:S02]  /*03e0*/  ULEA.HI.X UR17, UR17, UR13, UR9, 0x2, UP1 ;  /* 0x0000000d11117291 */ /* 0x000fe400088f1409 */
[----:B------:R-:W-:Y:S02]  /*03f0*/  UISETP.NE.AND UP1, UPT, UR28, URZ, UPT ;  /* 0x000000ff1c00728c */ /* 0x000fe4000bf25270 */
[----:B-1----:R-:W-:Y:S02]  /*0400*/  UIMAD.WIDE.U32 UR12, UR6, UR10, URZ ;  /* 0x0000000a060c72a5 */ /* 0x002fe4000f8e00ff */
[----:B--2---:R-:W-:Y:S01]  /*0410*/  USHF.R.U32.HI UR10, URZ, 0x1, UR21 ;  /* 0x00000001ff0a7899 */ /* 0x004fe20008011615 */
[----:B0-----:R-:W-:Y:S01]  /*0420*/  R2UR UR5, R2 ;  /* 0x00000000020572ca */ /* 0x001fe200000e0000 */
[----:B------:R-:W-:Y:S02]  /*0430*/  UIMAD UR13, UR6, UR11, UR13 ;  /* 0x0000000b060d72a4 */ /* 0x000fe4000f8e020d */
[----:B------:R-:W-:-:S10]  /*0440*/  UIMAD UR10, UR10, UR6, URZ ;  /* 0x000000060a0a72a4 */ /* 0x000fd4000f8e02ff */
        /* <DEDUP_REMOVED lines=17> */
[----:B------:R-:W1:Y:S05]  /*0560*/  LDCU.64 UR30, c[0x0][0x4e0] ;  /* 0x00009c00ff1e77ac */ /* 0x000e6a0008000a00 */
[----:B------:R-:W-:Y:S02]  /*0570*/  @!UP2 UIADD3 UR9, UPT, UPT, UR9, -UR29, URZ ;  /* 0x8000001d0909a290 */ /* 0x000fe4000fffe0ff */
[----:B------:R-:W-:-:S02]  /*0580*/  @!UP2 UIADD3 UR7, UPT, UPT, UR7, 0x1, URZ ;  /* 0x000000010707a890 */ /* 0x000fc4000fffe0ff */
[----:B------:R-:W-:Y:S02]  /*0590*/  UISETP.GE.U32.AND UP0, UPT, UR9, UR29, UPT ;  /* 0x0000001d0900728c */ /* 0x000fe4000bf06070 */
[----:B------:R-:W-:Y:S02]  /*05a0*/  UISETP.GE.AND UP2, UPT, UR5, URZ, UPT ;  /* 0x000000ff0500728c */ /* 0x000fe4000bf46270 */
[----:B------:R-:W-:-:S04]  /*05b0*/  UIADD3 UR4, UP3, UPT, UR19, UR4, URZ ;  /* 0x0000000413047290 */ /* 0x000fc8000ff7e0ff */
[----:B------:R-:W-:-:S03]  /*05c0*/  UIADD3.X UR20, UPT, UPT, UR23, UR20, URZ, UP3, !UPT ;  /* 0x0000001417147290 */ /* 0x000fc60009ffe4ff */
[----:B------:R-:W-:Y:S02]  /*05d0*/  @UP0 UIADD3 UR7, UPT, UPT, UR7, 0x1, URZ ;  /* 0x0000000107070890 */ /* 0x000fe4000fffe0ff */
[----:B------:R-:W-:Y:S02]  /*05e0*/  UISETP.NE.U32.AND UP0, UPT, UR36, URZ, UPT ;  /* 0x000000ff2400728c */ /* 0x000fe4000bf05070 */
[----:B------:R-:W-:Y:S02]  /*05f0*/  @!UP2 UIADD3 UR7, UPT, UPT, -UR7, URZ, URZ ;  /* 0x000000ff0707a290 */ /* 0x000fe4000fffe1ff */
[----:B------:R-:W-:Y:S02]  /*0600*/  UISETP.NE.AND.EX UP0, UPT, UR37, URZ, UPT, UP0 ;  /* 0x000000ff2500728c */ /* 0x000fe4000bf05300 */
[----:B----4-:R-:W-:Y:S02]  /*0610*/  ULEA UR19, UP2, UR4, UR32, 0x2 ;  /* 0x0000002004137291 */ /* 0x010fe4000f8410ff */
[----:B------:R-:W-:-:S02]  /*0620*/  @!UP1 ULOP3.LUT UR7, URZ, UR28, URZ, 0x33, !UPT ;  /* 0x0000001cff079292 */ /* 0x000fc4000f8e33ff */
[----:B------:R-:W-:Y:S02]  /*0630*/  ULEA.HI.X UR20, UR4, UR33, UR20, 0x2, UP2 ;  /* 0x0000002104147291 */ /* 0x000fe400090f1414 */
[----:B------:R-:W-:Y:S02]  /*0640*/  USHF.R.S32.HI UR4, URZ, 0x1f, UR7 ;  /* 0x0000001fff047899 */ /* 0x000fe40008011407 */
[----:B0-----:R-:W-:Y:S01]  /*0650*/  UIMAD.WIDE.U32 UR12, UR7, UR24, UR12 ;  /* 0x00000018070c72a5 */ /* 0x001fe2000f8e000c */
[----:B------:R-:W0:Y:S01]  /*0660*/  @UP0 LDCU UR15, c[0x0][0x384] ;  /* 0x00007080ff0f07ac */ /* 0x000e220008000800 */
[----:B------:R-:W-:Y:S02]  /*0670*/  UIMAD UR5, UR4, UR24, URZ ;  /* 0x00000018040572a4 */ /* 0x000fe4000f8e02ff */
[----:B-1----:R-:W-:Y:S02]  /*0680*/  UIMAD UR11, UR4, UR30, URZ ;  /* 0x0000001e040b72a4 */ /* 0x002fe4000f8e02ff */
[----:B------:R-:W-:-:S02]  /*0690*/  UIMAD UR9, UR7, UR25, UR5 ;  /* 0x00000019070972a4 */ /* 0x000fc4000f8e0205 */
[----:B------:R-:W-:Y:S02]  /*06a0*/  UIMAD.WIDE.U32 UR4, UR7, UR30, URZ ;  /* 0x0000001e070472a5 */ /* 0x000fe4000f8e00ff */
[----:B------:R-:W-:Y:S01]  /*06b0*/  UIMAD UR11, UR7, UR31, UR11 ;  /* 0x0000001f070b72a4 */ /* 0x000fe2000f8e020b */
[----:B------:R-:W1:Y:S01]  /*06c0*/  LDCU.64 UR24, c[0x0][0x540] ;  /* 0x0000a800ff1877ac */ /* 0x000e620008000a00 */
[----:B------:R-:W-:Y:S01]  /*06d0*/  ULEA UR7, UR26, 0xfffff000, 0xc ;  /* 0xfffff0001a077891 */ /* 0x000fe2000f8e60ff */
[----:B------:R-:W2:Y:S01]  /*06e0*/  @UP0 LDCU UR27, c[0x0][0x38c] ;  /* 0x00007180ff1b07ac */ /* 0x000ea20008000800 */
[----:B------:R-:W3:Y:S02]  /*06f0*/  LDCU.64 UR28, c[0x0][0x450] ;  /* 0x00008a00ff1c77ac */ /* 0x000ee40008000a00 */
[----:B------:R-:W-:Y:S02]  /*0700*/  UIADD3 UR21, UP1, UPT, UR7, UR12, URZ ;  /* 0x0000000c07157290 */ /* 0x000fe4000ff3e0ff */
[----:B------:R-:W-:Y:S01]  /*0710*/  UIADD3 UR9, UPT, UPT, UR13, UR9, URZ ;  /* 0x000000090d097290 */ /* 0x000fe2000fffe0ff */
[----:B------:R-:W4:Y:S01]  /*0720*/  @UP0 LDCU.64 UR12, c[0x0][0x480] ;  /* 0x00009000ff0c07ac */ /* 0x000f220008000a00 */
[----:B------:R-:W-:-:S02]  /*0730*/  UIADD3 UR5, UPT, UPT, UR5, UR11, URZ ;  /* 0x0000000b05057290 */ /* 0x000fc4000fffe0ff */
[----:B------:R-:W-:Y:S02]  /*0740*/  ULEA.HI.X.SX32 UR7, UR7, UR9, 0x1, UP1 ;  /* 0x0000000907077291 */ /* 0x000fe400088f0eff */
[----:B0-----:R-:W-:Y:S02]  /*0750*/  @UP0 UIMAD UR9, UR6, UR15, UR8 ;  /* 0x0000000f060902a4 */ /* 0x001fe4000f8e0208 */
[----:B------:R-:W-:Y:S02]  /*0760*/  UIMAD.WIDE.U32 UR14, UR6, UR14, UR4 ;  /* 0x0000000e060e72a5 */ /* 0x000fe4000f8e0004 */
[----:B------:R-:W-:Y:S02]  /*0770*/  @UP0 UIMAD UR4, UR9, UR26, URZ ;  /* 0x0000001a090402a4 */ /* 0x000fe4000f8e02ff */
[----:B------:R-:W-:Y:S02]  /*0780*/  UIADD3 UR5, UPT, UPT, UR15, UR10, URZ ;  /* 0x0000000a0f057290 */ /* 0x000fe4000fffe0ff */
[----:B-1----:R-:W-:-:S02]  /*0790*/  ULEA UR9, UP1, UR14, UR24, 0x3 ;  /* 0x000000180e097291 */ /* 0x002fc4000f8218ff */
[----:B--2---:R-:W-:Y:S02]  /*07a0*/  @UP0 UIMAD UR10, UR4, UR27, URZ ;  /* 0x0000001b040a02a4 */ /* 0x004fe4000f8e02ff */
[----:B---3--:R-:W-:Y:S02]  /*07b0*/  ULEA UR23, UP2, UR21, UR28, 0x2 ;  /* 0x0000001c15177291 */ /* 0x008fe4000f8410ff */
[----:B------:R-:W-:Y:S01]  /*07c0*/  ULEA.HI.X UR14, UR14, UR25, UR5, 0x3, UP1 ;  /* 0x000000190e0e7291 */ /* 0x000fe200088f1c05 */
[----:B------:R-:W-:Y:S02]  /*07d0*/  UMOV UR4, URZ ;  /* 0x000000ff00047c82 */ /* 0x000fe40008000000 */
[----:B------:R-:W-:Y:S01]  /*07e0*/  UMOV UR5, URZ ;  /* 0x000000ff00057c82 */ /* 0x000fe20008000000 */
[----:B----4-:R-:W-:Y:S02]  /*07f0*/  @UP0 UIMAD.WIDE UR4, UR10, 0x10, UR12 ;  /* 0x000000100a0408a5 */ /* 0x010fe4000f8e020c */
[----:B------:R-:W-:-:S02]  /*0800*/  ULEA.HI.X UR21, UR21, UR29, UR7, 0x2, UP2 ;  /* 0x0000001d15157291 */ /* 0x000fc400090f1407 */
[----:B------:R-:W-:Y:S01]  /*0810*/  UISETP.GE.AND UP0, UPT, UR26, 0x1, UPT ;  /* 0x000000011a00788c */ /* 0x000fe2000bf06270 */
[----:B------:R-:W-:Y:S01]  /*0820*/  UMOV UR7, URZ ;  /* 0x000000ff00077c82 */ /* 0x000fe20008000000 */
[----:B------:R-:W-:Y:S01]  /*0830*/  UMOV UR6, URZ ;  /* 0x000000ff00067c82 */ /* 0x000fe20008000000 */
[----:B------:R-:W-:Y:S02]  /*0840*/  @P0 R2UR UR7, R3 ;  /* 0x00000000030702ca */ /* 0x000fe400000e0000 */
[----:B------:R-:W-:-:S04]  /*0850*/  @P1 R2UR UR6, R4 ;  /* 0x00000000040612ca */ /* 0x000fc800000e0000 */
[----:B------:R-:W-:Y:S11]  /*0860*/  BRA.U !UP0, `(.L_x_975) ;  /* 0x000000ed08cc7547 */ /* 0x000ff6000b800000 */
        /* <DEDUP_REMOVED lines=8> */
.L_x_1107:
[----:B------:R-:W0:Y:S01]  /*08f0*/  S2R R183, SR_TID.X ;  /* 0x0000000000b77919 */ /* 0x000e220000002100 */
[----:B------:R-:W1:Y:S01]  /*0900*/  LDCU UR33, c[0x0][0x388] ;  /* 0x00007100ff2177ac */ /* 0x000e620008000800 */
[----:B------:R-:W-:Y:S01]  /*0910*/  MOV R2, UR16 ;  /* 0x0000001000027c02 */ /* 0x000fe20008000f00 */
[----:B------:R-:W-:Y:S01]  /*0920*/  HFMA2 R18, -RZ, RZ, 0, 0 ;  /* 0x00000000ff127431 */ /* 0x000fe200000001ff */
[----:B------:R-:W-:Y:S01]  /*0930*/  MOV R3, UR17 ;  /* 0x0000001100037c02 */ /* 0x000fe20008000f00 */
[----:B------:R-:W-:Y:S01]  /*0940*/  ULEA UR8, UR15, 0xfffff800, 0xb ;  /* 0xfffff8000f087891 */ /* 0x000fe2000f8e58ff */
[----:B------:R-:W-:Y:S01]  /*0950*/  MOV R16, RZ ;  /* 0x000000ff00107202 */ /* 0x000fe20000000f00 */
[----:B------:R-:W-:Y:S01]  /*0960*/  HFMA2 R14, -RZ, RZ, 0, 0 ;  /* 0x00000000ff0e7431 */ /* 0x000fe200000001ff */
[----:B------:R-:W-:Y:S02]  /*0970*/  CS2R R12, SRZ ;  /* 0x00000000000c7805 */ /* 0x000fe4000001ff00 */
[----:B------:R-:W-:-:S02]  /*0980*/  CS2R R10, SRZ ;  /* 0x00000000000a7805 */ /* 0x000fc4000001ff00 */
[----:B------:R-:W-:Y:S01]  /*0990*/  MOV R20, RZ ;  /* 0x000000ff00147202 */ /* 0x000fe20000000f00 */
[----:B------:R-:W-:Y:S01]  /*09a0*/  HFMA2 R22, -RZ, RZ, 0, 0 ;  /* 0x00000000ff167431 */ /* 0x000fe200000001ff */
[----:B------:R-:W-:Y:S01]  /*09b0*/  MOV R25, RZ ;  /* 0x000000ff00197202 */ /* 0x000fe20000000f00 */
[----:B------:R-:W-:Y:S01]  /*09c0*/  HFMA2 R26, -RZ, RZ, 0, 0 ;  /* 0x00000000ff1a7431 */ /* 0x000fe200000001ff */
[----:B------:R-:W-:Y:S01]  /*09d0*/  MOV R29, RZ ;  /* 0x000000ff001d7202 */ /* 0x000fe20000000f00 */
[----:B------:R-:W-:Y:S01]  /*09e0*/  HFMA2 R30, -RZ, RZ, 0, 0 ;  /* 0x00000000ff1e7431 */ /* 0x000fe200000001ff */
[----:B------:R-:W-:Y:S01]  /*09f0*/  MOV R33, RZ ;  /* 0x000000ff00217202 */ /* 0x000fe20000000f00 */
[----:B-1----:R-:W-:Y:S01]  /*0a00*/  UIADD3 UR8, UPT, UPT, -UR8, UR33, URZ ;  /* 0x0000002108087290 */ /* 0x002fe2000fffe1ff */
[----:B------:R-:W-:Y:S05]  /*0a10*/  BAR.SYNC.DEFER_BLOCKING 0x0 ;  /* 0x0000000000007b1d */ /* 0x000fea0000010000 */
[C---:B------:R-:W-:Y:S01]  /*0a20*/  ISETP.GE.AND P1, PT, R7.reuse, UR8, PT ;  /* 0x0000000807007c0c */ /* 0x040fe2000bf26270 */
[----:B------:R-:W-:-:S03]  /*0a30*/  IMAD.WIDE.U32 R6, R7, 0x4, R2 ;  /* 0x0000000407067825 */ /* 0x000fc600078e0002 */
[----:B------:R-:W-:Y:S02]  /*0a40*/  P2R R55, PR, RZ, 0x2 ;  /* 0x00000002ff377803 */ /* 0x000fe40000000000 */
[----:B0-----:R-:W-:-:S04]  /*0a50*/  SHF.L.U32 R4, R183, 0x4, RZ ;  /* 0x00000004b7047819 */ /* 0x001fc800000006ff */
[----:B------:R-:W-:-:S04]  /*0a60*/  LOP3.LUT R35, R4, 0x3e00, RZ, 0xc0, !PT ;  /* 0x00003e0004237812 */ /* 0x000fc800078ec0ff */
[C---:B------:R-:W-:Y:S02]  /*0a70*/  LOP3.LUT R31, R35.reuse, R0, RZ, 0xfc, !PT ;  /* 0x00000000231f7212 */ /* 0x040fe400078efcff */
[----:B------:R-:W-:Y:S02]  /*0a80*/  LOP3.LUT R27, R35, 0x20, R0, 0xfe, !PT ;  /* 0x00000020231b7812 */ /* 0x000fe400078efe00 */
[C---:B------:R-:W-:Y:S02]  /*0a90*/  LOP3.LUT R3, R31.reuse, 0x40, RZ, 0xfc, !PT ;  /* 0x000000401f037812 */ /* 0x040fe400078efcff */
[----:B------:R-:W-:Y:S02]  /*0aa0*/  LOP3.LUT R4, R31, 0x60, RZ, 0xfc, !PT ;  /* 0x000000601f047812 */ /* 0x000fe400078efcff */
[----:B------:R-:W-:Y:S02]  /*0ab0*/  ISETP.GE.AND P0, PT, R27, UR8, PT ;  /* 0x000000081b007c0c */ /* 0x000fe4000bf06270 */
[----:B------:R-:W-:-:S02]  /*0ac0*/  SHF.L.U32 R2, R31, 0x2, RZ ;  /* 0x000000021f027819 */ /* 0x000fc400000006ff */
[----:B------:R-:W-:Y:S02]  /*0ad0*/  ISETP.GE.AND P6, PT, R3, UR8, PT ;  /* 0x0000000803007c0c */ /* 0x000fe4000bfc6270 */
[----:B------:R-:W-:Y:S02]  /*0ae0*/  ISETP.GE.AND P5, PT, R4, UR8, PT ;  /* 0x0000000804007c0c */ /* 0x000fe4000bfa6270 */
[----:B------:R-:W-:Y:S02]  /*0af0*/  P2R R56, PR, RZ, 0x1 ;  /* 0x00000001ff387803 */ /* 0x000fe40000000000 */
[----:B------:R-:W-:Y:S02]  /*0b00*/  IADD3 R4, P1, PT, R2, UR18, RZ ;  /* 0x0000001202047c10 */ /* 0x000fe4000ff3e0ff */
[C---:B------:R-:W-:Y:S02]  /*0b10*/  LOP3.LUT R3, R31.reuse, 0xa0, RZ, 0xfc, !PT ;  /* 0x000000a01f037812 */ /* 0x040fe400078efcff */
[----:B------:R-:W-:-:S02]  /*0b20*/  LOP3.LUT R5, R31, 0x80, RZ, 0xfc, !PT ;  /* 0x000000801f057812 */ /* 0x000fc400078efcff */
[----:B------:R-:W-:Y:S01]  /*0b30*/  IADD3 R2, P0, PT, R2, UR19, RZ ;  /* 0x0000001302027c10 */ /* 0x000fe2000ff1e0ff */
[----:B------:R-:W2:Y:S01]  /*0b40*/  @!P6 LDG.E R10, desc[UR34][R6.64+0x100] ;  /* 0x00010022060ae981 */ /* 0x000ea2000c1e1900 */
[----:B------:R-:W-:Y:S02]  /*0b50*/  LOP3.LUT R15, R31, 0xe0, RZ, 0xfc, !PT ;  /* 0x000000e01f0f7812 */ /* 0x000fe400078efcff */
[----:B------:R-:W-:Y:S01]  /*0b60*/  ISETP.GE.AND P3, PT, R3, UR8, PT ;  /* 0x0000000803007c0c */ /* 0x000fe2000bf66270 */
[----:B------:R-:W3:Y:S01]  /*0b70*/  @!P5 LDG.E R11, desc[UR34][R6.64+0x180] ;  /* 0x00018022060bd981 */ /* 0x000ee2000c1e1900 */
[----:B------:R-:W-:Y:S02]  /*0b80*/  ISETP.GE.AND P4, PT, R5, UR8, PT ;  /* 0x0000000805007c0c */ /* 0x000fe4000bf86270 */
[----:B------:R-:W-:Y:S02]  /*0b90*/  IADD3.X R3, PT, PT, RZ, UR20, RZ, P0, !PT ;  /* 0x00000014ff037c10 */ /* 0x000fe400087fe4ff */
[----:B------:R-:W-:-:S02]  /*0ba0*/  IADD3.X R5, PT, PT, RZ, UR22, RZ, P1, !PT ;  /* 0x00000016ff057c10 */ /* 0x000fc40008ffe4ff */
[----:B------:R-:W-:Y:S02]  /*0bb0*/  ISETP.GE.AND P0, PT, R15, UR8, PT ;  /* 0x000000080f007c0c */ /* 0x000fe4000bf06270 */
[----:B------:R-:W-:Y:S02]  /*0bc0*/  ISETP.NE.AND P1, PT, R55, RZ, PT ;  /* 0x000000ff3700720c */ /* 0x000fe40003f25270 */
[C---:B------:R-:W-:Y:S01]  /*0bd0*/  LOP3.LUT R8, R31.reuse, 0xc0, RZ, 0xfc, !PT ;  /* 0x000000c01f087812 */ /* 0x040fe200078efcff */
[----:B------:R-:W4:Y:S01]  /*0be0*/  @!P3 LDG.E R13, desc[UR34][R6.64+0x280] ;  /* 0x00028022060db981 */ /* 0x000f22000c1e1900 */
[----:B------:R-:W-:Y:S02]  /*0bf0*/  LOP3.LUT R17, R31, 0x100, RZ, 0xfc, !PT ;  /* 0x000001001f117812 */ /* 0x000fe400078efcff */
[----:B------:R-:W-:Y:S02]  /*0c00*/  ISETP.GE.AND P2, PT, R8, UR8, PT ;  /* 0x0000000808007c0c */ /* 0x000fe4000bf46270 */
[----:B------:R-:W-:-:S02]  /*0c10*/  CS2R R8, SRZ ;  /* 0x0000000000087805 */ /* 0x000fc4000001ff00 */
[----:B------:R-:W-:Y:S01]  /*0c20*/  P2R R62, PR, RZ, 0x1 ;  /* 0x00000001ff3e7803 */ /* 0x000fe20000000000 */
[----:B------:R-:W5:Y:S01]  /*0c30*/  @!P4 LDG.E R12, desc[UR34][R6.64+0x200] ;  /* 0x00020022060cc981 */ /* 0x000f62000c1e1900 */
[C---:B------:R-:W-:Y:S02]  /*0c40*/  LOP3.LUT R19, R31.reuse, 0x120, RZ, 0xfc, !PT ;  /* 0x000001201f137812 */ /* 0x040fe400078efcff */
[----:B------:R-:W-:Y:S01]  /*0c50*/  LOP3.LUT R21, R31, 0x140, RZ, 0xfc, !PT ;  /* 0x000001401f157812 */ /* 0x000fe200078efcff */
[----:B------:R-:W4:Y:S01]  /*0c60*/  @!P0 LDG.E R16, desc[UR34][R6.64+0x380] ;  /* 0x0003802206108981 */ /* 0x000f22000c1e1900 */
[----:B------:R-:W-:Y:S02]  /*0c70*/  ISETP.GE.AND P0, PT, R17, UR8, PT ;  /* 0x0000000811007c0c */ /* 0x000fe4000bf06270 */
[----:B------:R-:W-:Y:S01]  /*0c80*/  LOP3.LUT R23, R31, 0x160, RZ, 0xfc, !PT ;  /* 0x000001601f177812 */ /* 0x000fe200078efcff */
[----:B------:R-:W2:Y:S01]  /*0c90*/  @!P1 LDG.E R8, desc[UR34][R6.64] ;  /* 0x0000002206089981 */ /* 0x000ea2000c1e1900 */
[----:B------:R-:W-:-:S02]  /*0ca0*/  ISETP.GE.AND P1, PT, R27, UR8, PT ;  /* 0x000000081b007c0c */ /* 0x000fc4000bf26270 */
[C---:B------:R-:W-:Y:S01]  /*0cb0*/  LOP3.LUT R24, R31.reuse, 0x180, RZ, 0xfc, !PT ;  /* 0x000001801f187812 */ /* 0x040fe200078efcff */
[----:B------:R-:W4:Y:S01]  /*0cc0*/  @!P2 LDG.E R14, desc[UR34][R6.64+0x300] ;  /* 0x00030022060ea981 */ /* 0x000f22000c1e1900 */
[----:B------:R-:W-:Y:S02]  /*0cd0*/  P2R R63, PR, RZ, 0x1 ;  /* 0x00000001ff3f7803 */ /* 0x000fe40000000000 */
[----:B------:R-:W-:Y:S02]  /*0ce0*/  LOP3.LUT R27, R31, 0x1a0, RZ, 0xfc, !PT ;  /* 0x000001a01f1b7812 */ /* 0x000fe400078efcff */
[----:B------:R-:W-:Y:S01]  /*0cf0*/  P2R R61, PR, RZ, 0x4 ;  /* 0x00000004ff3d7803 */ /* 0x000fe20000000000 */
[----:B------:R-:W4:Y:S01]  /*0d00*/  @!P0 LDG.E R18, desc[UR34][R6.64+0x400] ;  /* 0x0004002206128981 */ /* 0x000f22000c1e1900 */
[----:B------:R-:W-:Y:S02]  /*0d10*/  ISETP.GE.AND P0, PT, R19, UR8, PT ;  /* 0x0000000813007c0c */ /* 0x000fe4000bf06270 */
[----:B------:R-:W-:Y:S01]  /*0d20*/  LOP3.LUT R28, R31, 0x1c0, RZ, 0xfc, !PT ;  /* 0x000001c01f1c7812 */ /* 0x000fe200078efcff */
[----:B------:R-:W3:Y:S01]  /*0d30*/  @!P1 LDG.E R9, desc[UR34][R6.64+0x80] ;  /* 0x0000802206099981 */ /* 0x000ee2000c1e1900 */
[----:B------:R-:W-:-:S02]  /*0d40*/  ISETP.GE.AND P1, PT, R21, UR8, PT ;  /* 0x0000000815007c0c */ /* 0x000fc4000bf26270 */
[----:B------:R-:W-:Y:S02]  /*0d50*/  P2R R60, PR, RZ, 0x8 ;  /* 0x00000008ff3c7803 */ /* 0x000fe40000000000 */
[----:B------:R-:W-:Y:S02]  /*0d60*/  LOP3.LUT R31, R31, 0x1e0, RZ, 0xfc, !PT ;  /* 0x000001e01f1f7812 */ /* 0x000fe400078efcff */
[----:B------:R-:W-:Y:S02]  /*0d70*/  ISETP.GE.AND P2, PT, R23, UR8, PT ;  /* 0x0000000817007c0c */ /* 0x000fe4000bf46270 */
[----:B------:R-:W-:Y:S01]  /*0d80*/  P2R R59, PR, RZ, 0x10 ;  /* 0x00000010ff3b7803 */ /* 0x000fe20000000000 */
[----:B------:R-:W4:Y:S01]  /*0d90*/  @!P0 LDG.E R20, desc[UR34][R6.64+0x480] ;  /* 0x0004802206148981 */ /* 0x000f22000c1e1900 */
[----:B------:R-:W-:Y:S02]  /*0da0*/  ISETP.GE.AND P3, PT, R24, UR8, PT ;  /* 0x0000000818007c0c */ /* 0x000fe4000bf66270 */
[----:B------:R-:W-:Y:S01]  /*0db0*/  P2R R58, PR, RZ, 0x20 ;  /* 0x00000020ff3a7803 */ /* 0x000fe20000000000 */
[----:B------:R-:W4:Y:S01]  /*0dc0*/  @!P1 LDG.E R22, desc[UR34][R6.64+0x500] ;  /* 0x0005002206169981 */ /* 0x000f22000c1e1900 */
[----:B------:R-:W-:-:S02]  /*0dd0*/  ISETP.GE.AND P4, PT, R27, UR8, PT ;  /* 0x000000081b007c0c */ /* 0x000fc4000bf86270 */
[----:B------:R-:W-:Y:S02]  /*0de0*/  P2R R57, PR, RZ, 0x40 ;  /* 0x00000040ff397803 */ /* 0x000fe40000000000 */
[----:B------:R-:W-:Y:S01]  /*0df0*/  ISETP.GE.AND P5, PT, R28, UR8, PT ;  /* 0x000000081c007c0c */ /* 0x000fe2000bfa6270 */
[----:B------:R-:W4:Y:S01]  /*0e00*/  @!P2 LDG.E R25, desc[UR34][R6.64+0x580] ;  /* 0x000580220619a981 */ /* 0x000f22000c1e1900 */
[----:B------:R-:W-:-:S03]  /*0e10*/  ISETP.GE.AND P6, PT, R31, UR8, PT ;  /* 0x000000081f007c0c */ /* 0x000fc6000bfc6270 */
        /* <DEDUP_REMOVED lines=13> */
[----:B-1----:R-:W-:-:S04]  /*0ef0*/  IADD3 R15, PT, PT, R35, R245, RZ ;  /* 0x000000f5230f7210 */ /* 0x002fc80007ffe0ff */
        /* <DEDUP_REMOVED lines=14> */
[----:B------:R-:W-:Y:S02]  /*0fe0*/  LEA.HI.SX32 R6, R6, R15, 0x1b ;  /* 0x0000000f06067211 */ /* 0x000fe400078fdaff */
[C---:B------:R-:W-:Y:S02]  /*0ff0*/  IADD3 R42, PT, PT, R15.reuse, 0x120, RZ ;  /* 0x000001200f2a7810 */ /* 0x040fe40007ffe0ff */
        /* <DEDUP_REMOVED lines=49> */
[----:B--2---:R-:W-:Y:S04]  /*1310*/  STS [R74], R8 ;  /* 0x000000084a007388 */ /* 0x004fe80000000800 */
[----:B---3--:R0:W-:Y:S04]  /*1320*/  STS [R73+0x80], R9 ;  /* 0x0000800949007388 */ /* 0x0081e80000000800 */
[----:B------:R-:W-:Y:S04]  /*1330*/  STS [R72+0x100], R10 ;  /* 0x0001000a48007388 */ /* 0x000fe80000000800 */
[----:B------:R1:W-:Y:S04]  /*1340*/  STS [R71+0x180], R11 ;  /* 0x0001800b47007388 */ /* 0x0003e80000000800 */
[----:B-----5:R-:W-:Y:S04]  /*1350*/  STS [R70+0x200], R12 ;  /* 0x0002000c46007388 */ /* 0x020fe80000000800 */
[----:B----4-:R2:W-:Y:S04]  /*1360*/  STS [R69+0x280], R13 ;  /* 0x0002800d45007388 */ /* 0x0105e80000000800 */
        /* <DEDUP_REMOVED lines=96> */
[----:B------:R1:W-:Y:S01]  /*1970*/  STS [R246+0x780], R23 ;  /* 0x00078017f6007388 */ /* 0x0003e20000000800 */
[----:B------:R-:W-:-:S03]  /*1980*/  NOP ;  /* 0x0000000000007918 */ /* 0x000fc60000000000 */
[----:B------:R-:W2:Y:S04]  /*1990*/  LDS R80, [R97] ;  /* 0x0000000061507984 */ /* 0x000ea80000000800 */
[----:B------:R-:W3:Y:S04]  /*19a0*/  LDS R59, [R97+0x4] ;  /* 0x00000400613b7984 */ /* 0x000ee80000000800 */
[----:B------:R-:W4:Y:S04]  /*19b0*/  LDS R58, [R97+0x8] ;  /* 0x00000800613a7984 */ /* 0x000f280000000800 */
        /* <DEDUP_REMOVED lines=33> */
[----:B------:R-:W-:Y:S01]  /*1bd0*/  ISETP.NE.AND P0, PT, R29, RZ, PT ;  /* 0x000000ff1d00720c */ /* 0x000fe20003f05270 */
[----:B------:R-:W-:Y:S01]  /*1be0*/  HFMA2 R17, -RZ, RZ, 0, 0 ;  /* 0x00000000ff117431 */ /* 0x000fe200000001ff */
[----:B------:R-:W-:Y:S01]  /*1bf0*/  MOV R19, RZ ;  /* 0x000000ff00137202 */ /* 0x000fe20000000f00 */
[----:B------:R-:W-:Y:S01]  /*1c00*/  HFMA2 R18, -RZ, RZ, 0, 0 ;  /* 0x00000000ff127431 */ /* 0x000fe200000001ff */
[----:B------:R-:W-:Y:S02]  /*1c10*/  CS2R R20, SRZ ;  /* 0x0000000000147805 */ /* 0x000fe4000001ff00 */
[----:B-1----:R-:W-:Y:S01]  /*1c20*/  MOV R23, RZ ;  /* 0x000000ff00177202 */ /* 0x002fe20000000f00 */
        /* <DEDUP_REMOVED lines=9> */
[----:B------:R0:W-:Y:S04]  /*1cc0*/  STL [R1+0x28], R74 ;  /* 0x0000284a01007387 */ /* 0x0001e80000100800 */
[----:B------:R0:W-:Y:S04]  /*1cd0*/  STL [R1+0x24], R73 ;  /* 0x0000244901007387 */ /* 0x0001e80000100800 */
[----:B------:R0:W-:Y:S04]  /*1ce0*/  STL [R1+0x20], R72 ;  /* 0x0000204801007387 */ /* 0x0001e80000100800 */
[----:B------:R0:W-:Y:S04]  /*1cf0*/  STL [R1+0x1c], R71 ;  /* 0x00001c4701007387 */ /* 0x0001e80000100800 */
[----:B------:R0:W-:Y:S04]  /*1d00*/  STL [R1+0x18], R70 ;  /* 0x0000184601007387 */ /* 0x0001e80000100800 */
[----:B------:R0:W-:Y:S04]  /*1d10*/  STL [R1+0x14], R69 ;  /* 0x0000144501007387 */ /* 0x0001e80000100800 */
[----:B------:R0:W-:Y:S01]  /*1d20*/  STL [R1+0x10], R68 ;  /* 0x0000104401007387 */ /* 0x0001e20000100800 */
[----:B--2---:R-:W-:-:S03]  /*1d30*/  FADD.FTZ R80, R80, UR6 ;  /* 0x0000000650507e21 */ /* 0x004fc60008010000 */
[----:B------:R0:W-:Y:S04]  /*1d40*/  STL [R1+0xc], R67 ;  /* 0x00000c4301007387 */ /* 0x0001e80000100800 */
[----:B------:R0:W-:Y:S04]  /*1d50*/  STL [R1+0x8], R66 ;  /* 0x0000084201007387 */ /* 0x0001e80000100800 */
[----:B------:R0:W-:Y:S04]  /*1d60*/  STL [R1+0x4], R65 ;  /* 0x0000044101007387 */ /* 0x0001e80000100800 */
[----:B------:R0:W-:Y:S01]  /*1d70*/  STL [R1], R64 ;  /* 0x0000004001007387 */ /* 0x0001e20000100800 */
[----:B------:R-:W-:Y:S01]  /*1d80*/  FSETP.GTU.FTZ.AND P0, PT, R80, 20, PT ;  /* 0x41a000005000780b */ /* 0x000fe20003f1c000 */
[----:B---3--:R-:W-:Y:S01]  /*1d90*/  FADD.FTZ R59, R59, UR6 ;  /* 0x000000063b3b7e21 */ /* 0x008fe20008010000 */
[----:B----4-:R-:W-:Y:S01]  /*1da0*/  FADD.FTZ R58, R58, UR6 ;  /* 0x000000063a3a7e21 */ /* 0x010fe20008010000 */
[----:B-----5:R-:W-:Y:S01]  /*1db0*/  FADD.FTZ R57, R57, UR6 ;  /* 0x0000000639397e21 */ /* 0x020fe20008010000 */
[----:B------:R-:W-:Y:S01]  /*1dc0*/  FADD.FTZ R56, R56, UR6 ;  /* 0x0000000638387e21 */ /* 0x000fe20008010000 */
[----:B------:R-:W-:Y:S01]  /*1dd0*/  FADD.FTZ R55, R55, UR6 ;  /* 0x0000000637377e21 */ /* 0x000fe20008010000 */
[----:B------:R-:W-:Y:S01]  /*1de0*/  BSSY.RECONVERGENT B0, `(.L_x_976) ;  /* 0x0000047000007945 */ /* 0x000fe20003800200 */
[----:B------:R-:W-:Y:S01]  /*1df0*/  FSETP.GTU.FTZ.AND P1, PT, R59, 20, PT ;  /* 0x41a000003b00780b */ /* 0x000fe20003f3c000 */
[----:B------:R-:W-:Y:S01]  /*1e00*/  FADD.FTZ R54, R54, UR6 ;  /* 0x0000000636367e21 */ /* 0x000fe20008010000 */
[----:B------:R-:W-:-:S02]  /*1e10*/  FSETP.GTU.FTZ.AND P2, PT, R58, 20, PT ;  /* 0x41a000003a00780b */ /* 0x000fc40003f5c000 */
[----:B------:R-:W-:Y:S02]  /*1e20*/  FSETP.GTU.FTZ.AND P3, PT, R57, 20, PT ;  /* 0x41a000003900780b */ /* 0x000fe40003f7c000 */
        /* <DEDUP_REMOVED lines=66> */
.L_x_977:
[----:B------:R-:W-:Y:S05]  /*2250*/  BSYNC.RECONVERGENT B0 ;  /* 0x0000000000007941 */ /* 0x000fea0003800200 */
.L_x_976:
[----:B------:R-:W-:Y:S01]  /*2260*/  BSSY.RECONVERGENT B0, `(.L_x_978) ;  /* 0x0000022000007945 */ /* 0x000fe20003800200 */
[----:B------:R-:W-:Y:S01]  /*2270*/  FSETP.GTU.FTZ.AND P0, PT, R54, 20, PT ;  /* 0x41a000003600780b */ /* 0x000fe20003f1c000 */
[----:B------:R-:W-:Y:S02]  /*2280*/  FADD.FTZ R53, R53, UR6 ;  /* 0x0000000635357e21 */ /* 0x000fe40008010000 */
[----:B------:R-:W-:Y:S10]  /*2290*/  @P1 BRA `(.L_x_979) ;  /* 0x0000000000781947 */ /* 0x000ff40003800000 */
[----:B------:R-:W-:Y:S01]  /*22a0*/  FMUL.FTZ R59, R59, 1.4426950216293334961 ;  /* 0x3fb8aa3b3b3b7820 */ /* 0x000fe20000410000 */
[----:B------:R-:W-:Y:S01]  /*22b0*/  HFMA2 R22, -RZ, RZ, 1.625, 0 ;  /* 0x3e800000ff167431 */ /* 0x000fe200000001ff */
[----:B0-----:R-:W-:Y:S02]  /*22c0*/  MOV R21, 0x3d39bf78 ;  /* 0x3d39bf7800157802 */ /* 0x001fe40000000f00 */
        /* <DEDUP_REMOVED lines=27> */
.L_x_979:
[----:B------:R-:W-:Y:S05]  /*2480*/  BSYNC.RECONVERGENT B0 ;  /* 0x0000000000007941 */ /* 0x000fea0003800200 */
.L_x_978:
        /* <DEDUP_REMOVED lines=34> */
.L_x_981:
[----:B------:R-:W-:Y:S05]  /*26b0*/  BSYNC.RECONVERGENT B0 ;  /* 0x0000000000007941 */ /* 0x000fea0003800200 */
.L_x_980:
        /* <DEDUP_REMOVED lines=34> */
.L_x_983:
[----:B------:R-:W-:Y:S05]  /*28e0*/  BSYNC.RECONVERGENT B0 ;  /* 0x0000000000007941 */ /* 0x000fea0003800200 */
.L_x_982:
        /* <DEDUP_REMOVED lines=34> */
.L_x_985:
[----:B------:R-:W-:Y:S05]  /*2b10*/  BSYNC.RECONVERGENT B0 ;  /* 0x0000000000007941 */ /* 0x000fea0003800200 */
.L_x_984:
[----:B0-----:R-:W2:Y:S01]  /*2b20*/  LDL.LU R17, [R1+0x30] ;  /* 0x0000300001117983 */ /* 0x001ea20000300800 */
[----:B------:R-:W-:Y:S01]  /*2b30*/  BSSY.RECONVERGENT B0, `(.L_x_986) ;  /* 0x0000024000007945 */ /* 0x000fe20003800200 */
[----:B------:R-:W-:Y:S01]  /*2b40*/  HFMA2 R49, -RZ, RZ, 0, 0 ;  /* 0x00000000ff317431 */ /* 0x000fe200000001ff */
[----:B------:R-:W-:Y:S01]  /*2b50*/  FSETP.GTU.FTZ.AND P4, PT, R50, 20, PT ;  /* 0x41a000003200780b */ /* 0x000fe20003f9c000 */
[----:B------:R-:W-:Y:S01]  /*2b60*/  FADD.FTZ R48, R48, UR6 ;  /* 0x0000000630307e21 */ /* 0x000fe20008010000 */
[----:B--2---:R-:W-:Y:S01]  /*2b70*/  FFMA.FTZ R20, R96, R61, R17 ;  /* 0x0000003d60147223 */ /* 0x004fe20000010011 */
        /* <DEDUP_REMOVED lines=31> */
.L_x_987:
[----:B------:R-:W-:Y:S05]  /*2d70*/  BSYNC.RECONVERGENT B0 ;  /* 0x0000000000007941 */ /* 0x000fea0003800200 */
.L_x_986:
        /* <DEDUP_REMOVED lines=38> */
.L_x_989:
[----:B------:R-:W-:Y:S05]  /*2fe0*/  BSYNC.RECONVERGENT B0 ;  /* 0x0000000000007941 */ /* 0x000fea0003800200 */
.L_x_988:
        /* <DEDUP_REMOVED lines=38> */
.L_x_991:
[----:B------:R-:W-:Y:S05]  /*3250*/  BSYNC.RECONVERGENT B0 ;  /* 0x0000000000007941 */ /* 0x000fea0003800200 */
.L_x_990:
        /* <DEDUP_REMOVED lines=38> */
.L_x_993:
[----:B------:R-:W-:Y:S05]  /*34c0*/  BSYNC.RECONVERGENT B0 ;  /* 0x0000000000007941 */ /* 0x000fea0003800200 */
.L_x_992:
        /* <DEDUP_REMOVED lines=38> */
.L_x_995:
[----:B------:R-:W-:Y:S05]  /*3730*/  BSYNC.RECONVERGENT B0 ;  /* 0x0000000000007941 */ /* 0x000fea0003800200 */
.L_x_994:
        /* <DEDUP_REMOVED lines=38> */
.L_x_997:
[----:B------:R-:W-:Y:S05]  /*39a0*/  BSYNC.RECONVERGENT B0 ;  /* 0x0000000000007941 */ /* 0x000fea0003800200 */
.L_x_996:
        /* <DEDUP_REMOVED lines=12> */
[CC--:B------:R-:W-:Y:S02]  /*3a70*/  IADD3 R18, PT, PT, R22.reuse, -R17.reuse, RZ ;  /* 0x8000001116127210 */ /* 0x0c0fe40007ffe0ff */
        /* <DEDUP_REMOVED lines=19> */
.L_x_999:
[----:B------:R-:W-:Y:S05]  /*3bb0*/  BSYNC.RECONVERGENT B0 ;  /* 0x0000000000007941 */ /* 0x000fea0003800200 */
.L_x_998:
        /* <DEDUP_REMOVED lines=32> */
.L_x_1001:
[----:B------:R-:W-:Y:S05]  /*3dc0*/  BSYNC.RECONVERGENT B0 ;  /* 0x0000000000007941 */ /* 0x000fea0003800200 */
.L_x_1000:
        /* <DEDUP_REMOVED lines=32> */
.L_x_1003:
[----:B------:R-:W-:Y:S05]  /*3fd0*/  BSYNC.RECONVERGENT B0 ;  /* 0x0000000000007941 */ /* 0x000fea0003800200 */
.L_x_1002:
        /* <DEDUP_REMOVED lines=32> */
.L_x_1005:
[----:B------:R-:W-:Y:S05]  /*41e0*/  BSYNC.RECONVERGENT B0 ;  /* 0x0000000000007941 */ /* 0x000fea0003800200 */
.L_x_1004:
        /* <DEDUP_REMOVED lines=32> */
.L_x_1007:
[----:B------:R-:W-:Y:S05]  /*43f0*/  BSYNC.RECONVERGENT B0 ;  /* 0x0000000000007941 */ /* 0x000fea0003800200 */
.L_x_1006:
[----:B------:R-:W-:Y:S01]  /*4400*/  FFMA.FTZ R17, R85, R6, R20 ;  /* 0x0000000655117223 */ /* 0x000fe20000010014 */
[----:B------:R-:W0:Y:S01]  /*4410*/  LDCU UR8, c[0x0][0x38c] ;  /* 0x00007180ff0877ac */ /* 0x000e220008000800 */
        /* <DEDUP_REMOVED lines=18> */
[----:B------:R-:W-:Y:S01]  /*4540*/  FMUL.FTZ R18, R3, UR7 ;  /* 0x0000000703127c20 */ /* 0x000fe20008410000 */
[----:B------:R0:W-:Y:S01]  /*4550*/  STL [R1+0x30], R60 ;  /* 0x0000303c01007387 */ /* 0x0001e20000100800 */
[----:B------:R-:W-:Y:S01]  /*4560*/  FMUL.FTZ R17, R2, UR7 ;  /* 0x0000000702117c20 */ /* 0x000fe20008410000 */
[----:B------:R-:W-:Y:S06]  /*4570*/  BAR.SYNC.DEFER_BLOCKING 0x0 ;  /* 0x0000000000007b1d */ /* 0x000fec0000010000 */
[----:B------:R-:W-:Y:S05]  /*4580*/  BRA.U !UP0, `(.L_x_1008) ;  /* 0x0000009508f47547 */ /* 0x000fea000b800000 */
[----:B------:R-:W1:Y:S01]  /*4590*/  S2UR UR8, SR_CTAID.Y ;  /* 0x00000000000879c3 */ /* 0x000e620000002600 */
[----:B------:R-:W1:Y:S01]  /*45a0*/  LDCU.64 UR28, c[0x0][0x3a0] ;  /* 0x00007400ff1c77ac */ /* 0x000e620008000a00 */
[----:B------:R-:W-:Y:S01]  /*45b0*/  SHF.L.U32 R49, R183, 0x5, RZ ;  /* 0x00000005b7317819 */ /* 0x000fe200000006ff */
[----:B------:R-:W-:Y:S01]  /*45c0*/  FADD.FTZ R16, R16, R16 ;  /* 0x0000001010107221 */ /* 0x000fe20000010000 */
[----:B------:R-:W-:Y:S01]  /*45d0*/  LOP3.LUT R244, R244, 0xfffffffb, RZ, 0xc0, !PT ;  /* 0xfffffffbf4f47812 */ /* 0x000fe200078ec0ff */
[----:B------:R-:W2:Y:S01]  /*45e0*/  LDCU.64 UR30, c[0x0][0x3b8] ;  /* 0x00007700ff1e77ac */ /* 0x000ea20008000a00 */
        /* <DEDUP_REMOVED lines=18> */
[----:B-1----:R-:W-:Y:S01]  /*4710*/  UIMAD.WIDE.U32 UR12, UR8, UR28, URZ ;  /* 0x0000001c080c72a5 */ /* 0x002fe2000f8e00ff */
[----:B------:R-:W-:Y:S01]  /*4720*/  FADD.FTZ R2, R2, R2 ;  /* 0x0000000202027221 */ /* 0x000fe20000010000 */
[----:B--2---:R-:W-:Y:S01]  /*4730*/  UIMAD.WIDE.U32 UR10, UR8, UR30, URZ ;  /* 0x0000001e080a72a5 */ /* 0x004fe2000f8e00ff */
[----:B------:R-:W-:Y:S01]  /*4740*/  LOP3.LUT R99, R183, 0x1f, RZ, 0xc0, !PT ;  /* 0x0000001fb7637812 */ /* 0x000fe200078ec0ff */
[----:B------:R-:W-:-:S02]  /*4750*/  UIMAD UR29, UR8, UR29, UR13 ;  /* 0x0000001d081d72a4 */ /* 0x000fc4000f8e020d */
[----:B------:R-:W-:Y:S02]  /*4760*/  UIMAD UR31, UR8, UR31, UR11 ;  /* 0x0000001f081f72a4 */ /* 0x000fe4000f8e020b */
[----:B------:R-:W-:Y:S01]  /*4770*/  USHF.L.U32 UR8, UR15, 0xc, URZ ;  /* 0x0000000c0f087899 */ /* 0x000fe200080006ff */
[----:B------:R-:W1:Y:S03]  /*4780*/  LDCU UR46, c[0x0][0x394] ;  /* 0x00007280ff2e77ac */ /* 0x000e660008000800 */
[----:B------:R-:W-:Y:S01]  /*4790*/  ULEA UR8, UR33, -UR8, 0x1 ;  /* 0x8000000821087291 */ /* 0x000fe2000f8e08ff */
[----:B------:R-:W2:Y:S03]  /*47a0*/  LDCU UR47, c[0x0][0x38c] ;  /* 0x00007180ff2f77ac */ /* 0x000ea60008000800 */
[----:B------:R-:W-:Y:S01]  /*47b0*/  UIADD3 UR32, UPT, UPT, UR8, 0x1000, URZ ;  /* 0x0000100008207890 */ /* 0x000fe2000fffe0ff */
[----:B------:R-:W3:Y:S05]  /*47c0*/  LDCU UR30, c[0x0][0x388] ;  /* 0x00007100ff1e77ac */ /* 0x000eea0008000800 */
[----:B------:R-:W-:Y:S01]  /*47d0*/  ISETP.GE.AND P0, PT, R49, UR32, PT ;  /* 0x0000002031007c0c */ /* 0x000fe2000bf06270 */
[----:B------:R-:W-:Y:S01]  /*47e0*/  HFMA2 R49, -RZ, RZ, 0, 0 ;  /* 0x00000000ff317431 */ /* 0x000fe200000001ff */
[----:B------:R-:W4:Y:S01]  /*47f0*/  LDCU.64 UR42, c[0x0][0x3a8] ;  /* 0x00007500ff2a77ac */ /* 0x000f220008000a00 */
[----:B------:R-:W0:Y:S01]  /*4800*/  LDCU.64 UR40, c[0x0][0x3c0] ;  /* 0x00007800ff2877ac */ /* 0x000e220008000a00 */
[----:B------:R-:W0:Y:S09]  /*4810*/  LDCU.64 UR38, c[0x0][0x4f0] ;  /* 0x00009e00ff2677ac */ /* 0x000e320008000a00 */
[----:B------:R-:W-:Y:S01]  /*4820*/  @P0 LOP3.LUT R244, R244, 0x4, RZ, 0xfc, !PT ;  /* 0x00000004f4f40812 */ /* 0x000fe200078efcff */
[----:B------:R-:W0:Y:S01]  /*4830*/  LDCU.64 UR44, c[0x0][0x3e0] ;  /* 0x00007c00ff2c77ac */ /* 0x000e220008000a00 */
[----:B------:R-:W0:Y:S01]  /*4840*/  LDCU.128 UR24, c[0x0][0x440] ;  /* 0x00008800ff1877ac */ /* 0x000e220008000c00 */
[----:B-123--:R-:W-:-:S05]  /*4850*/  UMOV UR8, URZ ;  /* 0x000000ff00087c82 */ /* 0x00efca0008000000 */
.L_x_1106:
[----:B------:R-:W-:Y:S01]  /*4860*/  UMOV UR28, UR12 ;  /* 0x0000000c001c7c82 */ /* 0x000fe20008000000 */
[C---:B0-----:R-:W-:Y:S01]  /*4870*/  SHF.L.U32 R60, R183.reuse, 0x5, RZ ;  /* 0x00000005b73c7819 */ /* 0x041fe200000006ff */
[----:B----4-:R-:W-:Y:S01]  /*4880*/  UIMAD.WIDE.U32 UR36, UR8, UR42, UR28 ;  /* 0x0000002a082472a5 */ /* 0x010fe2000f8e001c */
[----:B------:R-:W-:Y:S02]  /*4890*/  SHF.L.U32 R102, R183, 0x5, RZ ;  /* 0x00000005b7667819 */ /* 0x000fe400000006ff */
[----:B------:R-:W-:Y:S01]  /*48a0*/  LOP3.LUT R60, R60, 0x7c1f, R183, 0xc8, !PT ;  /* 0x00007c1f3c3c7812 */ /* 0x000fe200078ec8b7 */
[----:B------:R-:W-:Y:S01]  /*48b0*/  UIMAD UR28, UR8, UR43, UR37 ;  /* 0x0000002b081c72a4 */ /* 0x000fe2000f8e0225 */
[----:B------:R-:W-:Y:S01]  /*48c0*/  LOP3.LUT P6, RZ, R244, 0x4, RZ, 0xc0, !PT ;  /* 0x00000004f4ff7812 */ /* 0x000fe200078cc0ff */
[----:B------:R-:W-:-:S04]  /*48d0*/  ULEA UR33, UP0, UR36, UR24, 0x3 ;  /* 0x0000001824217291 */ /* 0x000fc8000f8018ff */
[----:B------:R-:W-:Y:S02]  /*48e0*/  ULEA.HI.X UR36, UR36, UR25, UR28, 0x3, UP0 ;  /* 0x0000001924247291 */ /* 0x000fe400080f1c1c */
[----:B------:R-:W-:-:S04]  /*48f0*/  MOV R62, UR33 ;  /* 0x00000021003e7c02 */ /* 0x000fc80008000f00 */
[----:B------:R-:W-:Y:S02]  /*4900*/  MOV R63, UR36 ;  /* 0x00000024003f7c02 */ /* 0x000fe40008000f00 */
[----:B------:R-:W-:Y:S02]  /*4910*/  LOP3.LUT R98, R99, 0x7c00, R102, 0xf8, !PT ;  /* 0x00007c0063627812 */ /* 0x000fe400078ef866 */
[----:B------:R-:W-:Y:S02]  /*4920*/  MOV R67, UR44 ;  /* 0x0000002c00437c02 */ /* 0x000fe40008000f00 */
[----:B------:R-:W2:Y:S01]  /*4930*/  LDG.E.64 R62, desc[UR34][R62.64] ;  /* 0x000000223e3e7981 */ /* 0x000ea2000c1e1b00 */
[----:B------:R-:W-:Y:S02]  /*4940*/  MOV R61, RZ ;  /* 0x000000ff003d7202 */ /* 0x000fe40000000f00 */
[C---:B------:R-:W-:Y:S02]  /*4950*/  LOP3.LUT R64, R98.reuse, 0x20, RZ, 0xfc, !PT ;  /* 0x0000002062407812 */ /* 0x040fe400078efcff */
[----:B------:R-:W-:Y:S01]  /*4960*/  LOP3.LUT R65, R98, 0x40, RZ, 0xfc, !PT ;  /* 0x0000004062417812 */ /* 0x000fe200078efcff */
[----:B------:R-:W-:Y:S01]  /*4970*/  IMAD.WIDE.U32 R60, R67, UR8, R60 ;  /* 0x00000008433c7c25 */ /* 0x000fe2000f8e003c */
[----:B------:R-:W-:-:S02]  /*4980*/  MOV R67, UR45 ;  /* 0x0000002d00437c02 */ /* 0x000fc40008000f00 */
[----:B------:R-:W-:Y:S02]  /*4990*/  ISETP.GE.AND P0, PT, R64, UR32, PT ;  /* 0x0000002040007c0c */ /* 0x000fe4000bf06270 */
[----:B------:R-:W-:Y:S01]  /*49a0*/  ISETP.GE.AND P3, PT, R65, UR32, PT ;  /* 0x0000002041007c0c */ /* 0x000fe2000bf66270 */
[----:B------:R-:W-:Y:S01]  /*49b0*/  IMAD R61, R67, UR8, R61 ;  /* 0x00000008433d7c24 */ /* 0x000fe2000f8e023d */
[----:B------:R-:W-:Y:S02]  /*49c0*/  LOP3.LUT R65, R98, 0x60, RZ, 0xfc, !PT ;  /* 0x0000006062417812 */ /* 0x000fe400078efcff */
[----:B------:R-:W-:Y:S02]  /*49d0*/  LEA R64, P2, R60, UR23, 0x2 ;  /* 0x000000173c407c11 */ /* 0x000fe4000f8410ff */
[----:B------:R-:W-:Y:S02]  /*49e0*/  LOP3.LUT R66, R98, 0x80, RZ, 0xfc, !PT ;  /* 0x0000008062427812 */ /* 0x000fe400078efcff */
[----:B------:R-:W-:-:S02]  /*49f0*/  ISETP.GE.AND P5, PT, R65, UR32, PT ;  /* 0x0000002041007c0c */ /* 0x000fc4000bfa6270 */
[----:B------:R-:W-:Y:S02]  /*4a00*/  LOP3.LUT R67, R98, 0xa0, RZ, 0xfc, !PT ;  /* 0x000000a062437812 */ /* 0x000fe400078efcff */
[----:B------:R-:W-:Y:S02]  /*4a10*/  MOV R131, RZ ;  /* 0x000000ff00837202 */ /* 0x000fe40000000f00 */
[----:B------:R-:W-:Y:S02]  /*4a20*/  LEA.HI.X R65, R60, UR21, R61, 0x2, P2 ;  /* 0x000000153c417c11 */ /* 0x000fe400090f143d */
[----:B------:R-:W-:Y:S02]  /*4a30*/  ISETP.GE.AND P4, PT, R66, UR32, PT ;  /* 0x0000002042007c0c */ /* 0x000fe4000bf86270 */
[----:B------:R-:W-:Y:S01]  /*4a40*/  LOP3.LUT R60, R98, 0xc0, RZ, 0xfc, !PT ;  /* 0x000000c0623c7812 */ /* 0x000fe200078efcff */
[----:B---3--:R-:W3:Y:S01]  /*4a50*/  @!P0 LDG.E R131, desc[UR34][R64.64+0x80] ;  /* 0x0000802240838981 */ /* 0x008ee2000c1e1900 */
[----:B------:R-:W-:-:S02]  /*4a60*/  ISETP.GE.AND P2, PT, R67, UR32, PT ;  /* 0x0000002043007c0c */ /* 0x000fc4000bf46270 */
[----:B------:R-:W-:Y:S02]  /*4a70*/  MOV R128, RZ ;  /* 0x000000ff00807202 */ /* 0x000fe40000000f00 */
[----:B------:R-:W-:Y:S02]  /*4a80*/  MOV R113, RZ ;  /* 0x000000ff00717202 */ /* 0x000fe40000000f00 */
[----:B------:R-:W-:Y:S02]  /*4a90*/  ISETP.GE.AND P0, PT, R60, UR32, PT ;  /* 0x000000203c007c0c */ /* 0x000fe4000bf06270 */
[C---:B------:R-:W-:Y:S02]  /*4aa0*/  LOP3.LUT R60, R98.reuse, 0xe0, RZ, 0xfc, !PT ;  /* 0x000000e0623c7812 */ /* 0x040fe400078efcff */
[----:B------:R-:W-:Y:S02]  /*4ab0*/  CS2R R124, SRZ ;  /* 0x00000000007c7805 */ /* 0x000fe4000001ff00 */
[----:B------:R-:W-:Y:S01]  /*4ac0*/  LOP3.LUT R61, R98, 0x100, RZ, 0xfc, !PT ;  /* 0x00000100623d7812 */ /* 0x000fe200078efcff */
[----:B------:R-:W4:Y:S01]  /*4ad0*/  @!P3 LDG.E R128, desc[UR34][R64.64+0x100] ;  /* 0x000100224080b981 */ /* 0x000f22000c1e1900 */
[----:B------:R-:W-:-:S02]  /*4ae0*/  CS2R R72, SRZ ;  /* 0x0000000000487805 */ /* 0x000fc4000001ff00 */
[----:B------:R-:W-:Y:S01]  /*4af0*/  ISETP.GE.AND P3, PT, R60, UR32, PT ;  /* 0x000000203c007c0c */ /* 0x000fe2000bf66270 */
[----:B------:R-:W5:Y:S01]  /*4b00*/  @!P5 LDG.E R113, desc[UR34][R64.64+0x180] ;  /* 0x000180224071d981 */ /* 0x000f62000c1e1900 */
[----:B------:R-:W-:Y:S02]  /*4b10*/  ISETP.GE.AND P5, PT, R61, UR32, PT ;  /* 0x000000203d007c0c */ /* 0x000fe4000bfa6270 */
[C---:B------:R-:W-:Y:S02]  /*4b20*/  LOP3.LUT R60, R98.reuse, 0x120, RZ, 0xfc, !PT ;  /* 0x00000120623c7812 */ /* 0x040fe400078efcff */
[----:B------:R-:W-:Y:S02]  /*4b30*/  CS2R R76, SRZ ;  /* 0x00000000004c7805 */ /* 0x000fe4000001ff00 */
[----:B------:R-:W-:Y:S01]  /*4b40*/  LOP3.LUT R61, R98, 0x140, RZ, 0xfc, !PT ;  /* 0x00000140623d7812 */ /* 0x000fe200078efcff */
[----:B------:R-:W5:Y:S01]  /*4b50*/  @!P4 LDG.E R125, desc[UR34][R64.64+0x200] ;  /* 0x00020022407dc981 */ /* 0x000f62000c1e1900 */
[----:B------:R-:W-:-:S02]  /*4b60*/  ISETP.GE.AND P4, PT, R60, UR32, PT ;  /* 0x000000203c007c0c */ /* 0x000fc4000bf86270 */
[----:B------:R-:W-:Y:S01]  /*4b70*/  LOP3.LUT R60, R98, 0x160, RZ, 0xfc, !PT ;  /* 0x00000160623c7812 */ /* 0x000fe200078efcff */
[----:B------:R-:W5:Y:S01]  /*4b80*/  @!P2 LDG.E R73, desc[UR34][R64.64+0x280] ;  /* 0x000280224049a981 */ /* 0x000f62000c1e1900 */
[----:B------:R-:W-:Y:S02]  /*4b90*/  ISETP.GE.AND P2, PT, R61, UR32, PT ;  /* 0x000000203d007c0c */ /* 0x000fe4000bf46270 */
[----:B------:R-:W-:Y:S01]  /*4ba0*/  CS2R R106, SRZ ;  /* 0x00000000006a7805 */ /* 0x000fe2000001ff00 */
[----:B------:R-:W5:Y:S01]  /*4bb0*/  @!P0 LDG.E R76, desc[UR34][R64.64+0x300] ;  /* 0x00030022404c8981 */ /* 0x000f62000c1e1900 */
[----:B------:R-:W-:Y:S02]  /*4bc0*/  ISETP.GE.AND P0, PT, R60, UR32, PT ;  /* 0x000000203c007c0c */ /* 0x000fe4000bf06270 */
[----:B------:R-:W-:Y:S02]  /*4bd0*/  LOP3.LUT R60, R98, 0x1a0, RZ, 0xfc, !PT ;  /* 0x000001a0623c7812 */ /* 0x000fe400078efcff */
[----:B------:R-:W-:-:S02]  /*4be0*/  CS2R R66, SRZ ;  /* 0x0000000000427805 */ /* 0x000fc4000001ff00 */
[----:B------:R-:W-:Y:S02]  /*4bf0*/  LOP3.LUT R61, R98, 0x180, RZ, 0xfc, !PT ;  /* 0x00000180623d7812 */ /* 0x000fe400078efcff */
[----:B------:R-:W-:Y:S01]  /*4c00*/  CS2R R110, SRZ ;  /* 0x00000000006e7805 */ /* 0x000fe2000001ff00 */
[----:B------:R-:W5:Y:S01]  /*4c10*/  @!P5 LDG.E R124, desc[UR34][R64.64+0x400] ;  /* 0x00040022407cd981 */ /* 0x000f62000c1e1900 */
[----:B------:R-:W-:Y:S02]  /*4c20*/  ISETP.GE.AND P5, PT, R60, UR32, PT ;  /* 0x000000203c007c0c */ /* 0x000fe4000bfa6270 */
[----:B------:R-:W-:Y:S01]  /*4c30*/  LOP3.LUT R60, R98, 0x1e0, RZ, 0xfc, !PT ;  /* 0x000001e0623c7812 */ /* 0x000fe200078efcff */
[----:B------:R-:W5:Y:S01]  /*4c40*/  @!P3 LDG.E R106, desc[UR34][R64.64+0x380] ;  /* 0x00038022406ab981 */ /* 0x000f62000c1e1900 */
[----:B------:R-:W-:Y:S02]  /*4c50*/  ISETP.GE.AND P3, PT, R61, UR32, PT ;  /* 0x000000203d007c0c */ /* 0x000fe4000bf66270 */
[----:B------:R-:W-:-:S02]  /*4c60*/  CS2R R104, SRZ ;  /* 0x0000000000687805 */ /* 0x000fc4000001ff00 */
[----:B------:R-:W-:Y:S01]  /*4c70*/  LOP3.LUT R61, R98, 0x1c0, RZ, 0xfc, !PT ;  /* 0x000001c0623d7812 */ /* 0x000fe200078efcff */
[----:B------:R-:W5:Y:S01]  /*4c80*/  @!P2 LDG.E R67, desc[UR34][R64.64+0x500] ;  /* 0x000500224043a981 */ /* 0x000f62000c1e1900 */
[----:B------:R-:W-:Y:S02]  /*4c90*/  ISETP.GE.AND P2, PT, R60, UR32, PT ;  /* 0x000000203c007c0c */ /* 0x000fe4000bf46270 */
[----:B------:R-:W-:Y:S01]  /*4ca0*/  LOP3.LUT R60, R98, 0x200, RZ, 0xfc, !PT ;  /* 0x00000200623c7812 */ /* 0x000fe200078efcff */
[----:B------:R-:W5:Y:S01]  /*4cb0*/  @!P4 LDG.E R111, desc[UR34][R64.64+0x480] ;  /* 0x00048022406fc981 */ /* 0x000f62000c1e1900 */
[----:B------:R-:W-:Y:S02]  /*4cc0*/  ISETP.GE.AND P4, PT, R61, UR32, PT ;  /* 0x000000203d007c0c */ /* 0x000fe4000bf86270 */
[----:B------:R-:W-:Y:S01]  /*4cd0*/  CS2R R74, SRZ ;  /* 0x00000000004a7805 */ /* 0x000fe2000001ff00 */
[----:B------:R-:W5:Y:S01]  /*4ce0*/  @!P0 LDG.E R105, desc[UR34][R64.64+0x580] ;  /* 0x0005802240698981 */ /* 0x000f62000c1e1900 */
[----:B------:R-:W-:-:S02]  /*4cf0*/  ISETP.GE.AND P0, PT, R60, UR32, PT ;  /* 0x000000203c007c0c */ /* 0x000fc4000bf06270 */
[----:B------:R-:W-:Y:S02]  /*4d00*/  MOV R134, RZ ;  /* 0x000000ff00867202 */ /* 0x000fe40000000f00 */
[----:B------:R-:W-:Y:S02]  /*4d10*/  CS2R R68, SRZ ;  /* 0x0000000000447805 */ /* 0x000fe4000001ff00 */
[C---:B------:R-:W-:Y:S01]  /*4d20*/  LOP3.LUT R60, R98.reuse, 0x240, RZ, 0xfc, !PT ;  /* 0x00000240623c7812 */ /* 0x040fe200078efcff */
[----:B------:R-:W5:Y:S01]  /*4d30*/  @!P5 LDG.E R74, desc[UR34][R64.64+0x680] ;  /* 0x00068022404ad981 */ /* 0x000f62000c1e1900 */
[----:B------:R-:W-:Y:S02]  /*4d40*/  LOP3.LUT R61, R98, 0x220, RZ, 0xfc, !PT ;  /* 0x00000220623d7812 */ /* 0x000fe400078efcff */
[----:B------:R-:W-:Y:S01]  /*4d50*/  ISETP.GE.AND P5, PT, R60, UR32, PT ;  /* 0x000000203c007c0c */ /* 0x000fe2000bfa6270 */
[----:B------:R-:W5:Y:S01]  /*4d60*/  @!P3 LDG.E R75, desc[UR34][R64.64+0x600] ;  /* 0x00060022404bb981 */ /* 0x000f62000c1e1900 */
[----:B------:R-:W-:-:S02]  /*4d70*/  ISETP.GE.AND P3, PT, R61, UR32, PT ;  /* 0x000000203d007c0c */ /* 0x000fc4000bf66270 */
[----:B------:R-:W-:Y:S01]  /*4d80*/  LOP3.LUT R60, R98, 0x260, RZ, 0xfc, !PT ;  /* 0x00000260623c7812 */ /* 0x000fe200078efcff */
[----:B------:R-:W3:Y:S01]  /*4d90*/  @!P6 LDG.E R134, desc[UR34][R64.64] ;  /* 0x000000224086e981 */ /* 0x000ee2000c1e1900 */
[----:B------:R-:W-:-:S03]  /*4da0*/  CS2R R70, SRZ ;  /* 0x0000000000467805 */ /* 0x000fc6000001ff00 */
[----:B------:R-:W5:Y:S01]  /*4db0*/  @!P4 LDG.E R69, desc[UR34][R64.64+0x700] ;  /* 0x000700224045c981 */ /* 0x000f62000c1e1900 */
[----:B------:R-:W-:Y:S02]  /*4dc0*/  ISETP.GE.AND P4, PT, R60, UR32, PT ;  /* 0x000000203c007c0c */ /* 0x000fe4000bf86270 */
[C---:B------:R-:W-:Y:S01]  /*4dd0*/  LOP3.LUT R60, R98.reuse, 0x2a0, RZ, 0xfc, !PT ;  /* 0x000002a0623c7812 */ /* 0x040fe200078efcff */
[----:B------:R-:W5:Y:S01]  /*4de0*/  @!P0 LDG.E R71, desc[UR34][R64.64+0x800] ;  /* 0x0008002240478981 */ /* 0x000f62000c1e1900 */
[----:B------:R-:W-:Y:S02]  /*4df0*/  LOP3.LUT R61, R98, 0x280, RZ, 0xfc, !PT ;  /* 0x00000280623d7812 */ /* 0x000fe400078efcff */
[----:B------:R-:W-:Y:S01]  /*4e00*/  ISETP.GE.AND P0, PT, R60, UR32, PT ;  /* 0x000000203c007c0c */ /* 0x000fe2000bf06270 */
[----:B------:R-:W5:Y:S01]  /*4e10*/  @!P2 LDG.E R72, desc[UR34][R64.64+0x780] ;  /* 0x000780224048a981 */ /* 0x000f62000c1e1900 */
[----:B------:R-:W-:Y:S02]  /*4e20*/  ISETP.GE.AND P2, PT, R61, UR32, PT ;  /* 0x000000203d007c0c */ /* 0x000fe4000bf46270 */
[C---:B------:R-:W-:Y:S01]  /*4e30*/  LOP3.LUT R60, R98.reuse, 0x2c0, RZ, 0xfc, !PT ;  /* 0x000002c0623c7812 */ /* 0x040fe200078efcff */
[----:B------:R-:W5:Y:S01]  /*4e40*/  @!P3 LDG.E R107, desc[UR34][R64.64+0x880] ;  /* 0x00088022406bb981 */ /* 0x000f62000c1e1900 */
[----:B------:R-:W-:-:S02]  /*4e50*/  LOP3.LUT R61, R98, 0x2e0, RZ, 0xfc, !PT ;  /* 0x000002e0623d7812 */ /* 0x000fc400078efcff */
[----:B------:R-:W-:Y:S01]  /*4e60*/  ISETP.GE.AND P3, PT, R60, UR32, PT ;  /* 0x000000203c007c0c */ /* 0x000fe2000bf66270 */
[----:B------:R-:W5:Y:S01]  /*4e70*/  @!P4 LDG.E R66, desc[UR34][R64.64+0x980] ;  /* 0x000980224042c981 */ /* 0x000f62000c1e1900 */
[----:B------:R-:W-:Y:S02]  /*4e80*/  LOP3.LUT R60, R98, 0x300, RZ, 0xfc, !PT ;  /* 0x00000300623c7812 */ /* 0x000fe400078efcff */
[----:B------:R-:W-:Y:S01]  /*4e90*/  MOV R103, RZ ;  /* 0x000000ff00677202 */ /* 0x000fe20000000f00 */
[----:B------:R-:W5:Y:S01]  /*4ea0*/  @!P5 LDG.E R70, desc[UR34][R64.64+0x900] ;  /* 0x000900224046d981 */ /* 0x000f62000c1e1900 */
[----:B------:R-:W-:Y:S02]  /*4eb0*/  ISETP.GE.AND P4, PT, R60, UR32, PT ;  /* 0x000000203c007c0c */ /* 0x000fe4000bf86270 */
[----:B------:R-:W-:Y:S01]  /*4ec0*/  ISETP.GE.AND P5, PT, R61, UR32, PT ;  /* 0x000000203d007c0c */ /* 0x000fe2000bfa6270 */
[----:B------:R-:W5:Y:S01]  /*4ed0*/  @!P2 LDG.E R104, desc[UR34][R64.64+0xa00] ;  /* 0x000a00224068a981 */ /* 0x000f62000c1e1900 */
[----:B------:R-:W-:-:S02]  /*4ee0*/  LOP3.LUT R60, R98, 0x320, RZ, 0xfc, !PT ;  /* 0x00000320623c7812 */ /* 0x000fc400078efcff */
[----:B------:R-:W-:Y:S01]  /*4ef0*/  LOP3.LUT R61, R98, 0x340, RZ, 0xfc, !PT ;  /* 0x00000340623d7812 */ /* 0x000fe200078efcff */
[----:B------:R-:W5:Y:S01]  /*4f00*/  @!P0 LDG.E R103, desc[UR34][R64.64+0xa80] ;  /* 0x000a802240678981 */ /* 0x000f62000c1e1900 */
[----:B------:R-:W-:Y:S02]  /*4f10*/  ISETP.GE.AND P2, PT, R60, UR32, PT ;  /* 0x000000203c007c0c */ /* 0x000fe4000bf46270 */
[----:B------:R-:W-:Y:S02]  /*4f20*/  ISETP.GE.AND P0, PT, R61, UR32, PT ;  /* 0x000000203d007c0c */ /* 0x000fe4000bf06270 */
[----:B------:R-:W-:Y:S02]  /*4f30*/  CS2R R100, SRZ ;  /* 0x0000000000647805 */ /* 0x000fe4000001ff00 */
[----:B------:R-:W-:Y:S01]  /*4f40*/  LOP3.LUT R60, R98, 0x360, RZ, 0xfc, !PT ;  /* 0x00000360623c7812 */ /* 0x000fe200078efcff */
[----:B------:R-:W5:Y:S01]  /*4f50*/  @!P3 LDG.E R68, desc[UR34][R64.64+0xb00] ;  /* 0x000b00224044b981 */ /* 0x000f62000c1e1900 */
[----:B------:R-:W-:-:S02]  /*4f60*/  CS2R R78, SRZ ;  /* 0x00000000004e7805 */ /* 0x000fc4000001ff00 */
[----:B------:R-:W-:Y:S01]  /*4f70*/  ISETP.GE.AND P3, PT, R60, UR32, PT ;  /* 0x000000203c007c0c */ /* 0x000fe2000bf66270 */
[----:B------:R-:W5:Y:S01]  /*4f80*/  @!P5 LDG.E R101, desc[UR34][R64.64+0xb80] ;  /* 0x000b80224065d981 */ /* 0x000f62000c1e1900 */
[C---:B------:R-:W-:Y:S02]  /*4f90*/  LOP3.LUT R60, R98.reuse, 0x380, RZ, 0xfc, !PT ;  /* 0x00000380623c7812 */ /* 0x040fe400078efcff */
[----:B------:R-:W-:Y:S01]  /*4fa0*/  LOP3.LUT R61, R98, 0x3a0, RZ, 0xfc, !PT ;  /* 0x000003a0623d7812 */ /* 0x000fe200078efcff */
[----:B------:R-:W5:Y:S01]  /*4fb0*/  @!P2 LDG.E R79, desc[UR34][R64.64+0xc80] ;  /* 0x000c8022404fa981 */ /* 0x000f62000c1e1900 */
[----:B------:R-:W-:Y:S02]  /*4fc0*/  ISETP.GE.AND P5, PT, R60, UR32, PT ;  /* 0x000000203c007c0c */ /* 0x000fe4000bfa6270 */
[----:B------:R-:W-:Y:S01]  /*4fd0*/  LOP3.LUT R98, R98, 0x3c0, RZ, 0xfc, !PT ;  /* 0x000003c062627812 */ /* 0x000fe200078efcff */
[----:B------:R-:W5:Y:S01]  /*4fe0*/  @!P0 LDG.E R77, desc[UR34][R64.64+0xd00] ;  /* 0x000d0022404d8981 */ /* 0x000f62000c1e1900 */
[----:B------:R-:W-:-:S02]  /*4ff0*/  LOP3.LUT R60, R102, 0x3e0, R99, 0xfe, !PT ;  /* 0x000003e0663c7812 */ /* 0x000fc400078efe63 */
[----:B------:R-:W-:Y:S01]  /*5000*/  ISETP.GE.AND P2, PT, R61, UR32, PT ;  /* 0x000000203d007c0c */ /* 0x000fe2000bf46270 */
[----:B------:R-:W5:Y:S01]  /*5010*/  @!P4 LDG.E R100, desc[UR34][R64.64+0xc00] ;  /* 0x000c00224064c981 */ /* 0x000f62000c1e1900 */
[----:B------:R-:W-:Y:S02]  /*5020*/  ISETP.GE.AND P0, PT, R98, UR32, PT ;  /* 0x0000002062007c0c */ /* 0x000fe4000bf06270 */
[----:B------:R-:W-:Y:S02]  /*5030*/  ISETP.GE.AND P4, PT, R60, UR32, PT ;  /* 0x000000203c007c0c */ /* 0x000fe4000bf86270 */
[----:B------:R-:W-:Y:S02]  /*5040*/  CS2R R108, SRZ ;  /* 0x00000000006c7805 */ /* 0x000fe4000001ff00 */
[----:B------:R-:W-:Y:S01]  /*5050*/  MOV R102, RZ ;  /* 0x000000ff00667202 */ /* 0x000fe20000000f00 */
[----:B------:R-:W-:Y:S01]  /*5060*/  UMOV UR36, UR10 ;  /* 0x0000000a00247c82 */ /* 0x000fe20008000000 */
[----:B------:R-:W-:Y:S01]  /*5070*/  UMOV UR37, UR31 ;  /* 0x0000001f00257c82 */ /* 0x000fe20008000000 */
[----:B------:R-:W5:Y:S01]  /*5080*/  @!P3 LDG.E R78, desc[UR34][R64.64+0xd80] ;  /* 0x000d8022404eb981 */ /* 0x000f62000c1e1900 */
[----:B------:R-:W-:-:S03]  /*5090*/  UIMAD.WIDE.U32 UR36, UR8, UR40, UR36 ;  /* 0x00000028082472a5 */ /* 0x000fc6000f8e0024 */
[----:B------:R-:W5:Y:S01]  /*50a0*/  @!P5 LDG.E R102, desc[UR34][R64.64+0xe00] ;  /* 0x000e00224066d981 */ /* 0x000f62000c1e1900 */
[----:B------:R-:W-:Y:S02]  /*50b0*/  UIMAD UR28, UR8, UR41, UR37 ;  /* 0x00000029081c72a4 */ /* 0x000fe4000f8e0225 */
[----:B------:R-:W-:Y:S01]  /*50c0*/  ULEA UR33, UP0, UR36, UR26, 0x3 ;  /* 0x0000001a24217291 */ /* 0x000fe2000f8018ff */
[----:B------:R-:W5:Y:S04]  /*50d0*/  @!P2 LDG.E R108, desc[UR34][R64.64+0xe80] ;  /* 0x000e8022406ca981 */ /* 0x000f68000c1e1900 */
[----:B------:R-:W5:Y:S01]  /*50e0*/  @!P0 LDG.E R110, desc[UR34][R64.64+0xf00] ;  /* 0x000f0022406e8981 */ /* 0x000f62000c1e1900 */
[----:B------:R-:W-:-:S03]  /*50f0*/  ULEA.HI.X UR36, UR36, UR27, UR28, 0x3, UP0 ;  /* 0x0000001b24247291 */ /* 0x000fc600080f1c1c */
[----:B------:R0:W5:Y:S01]  /*5100*/  @!P4 LDG.E R109, desc[UR34][R64.64+0xf80] ;  /* 0x000f8022406dc981 */ /* 0x000162000c1e1900 */
[----:B------:R-:W-:Y:S02]  /*5110*/  MOV R60, UR33 ;  /* 0x00000021003c7c02 */ /* 0x000fe40008000f00 */
[----:B------:R-:W-:-:S06]  /*5120*/  MOV R61, UR36 ;  /* 0x00000024003d7c02 */ /* 0x000fcc0008000f00 */
[----:B------:R-:W5:Y:S01]  /*5130*/  LDG.E.64 R60, desc[UR34][R60.64] ;  /* 0x000000223c3c7981 */ /* 0x000f62000c1e1b00 */
[----:B------:R-:W1:Y:S01]  /*5140*/  S2UR UR33, SR_CgaCtaId ;  /* 0x00000000002179c3 */ /* 0x000e620000008800 */
[----:B------:R-:W-:Y:S02]  /*5150*/  UMOV UR28, 0x400 ;  /* 0x00000400001c7882 */ /* 0x000fe40000000000 */
[----:B-1----:R-:W-:Y:S01]  /*5160*/  ULEA UR28, UR33, UR28, 0x18 ;  /* 0x0000001c211c7291 */ /* 0x002fe2000f8ec0ff */
[----:B--2---:R-:W-:-:S13]  /*5170*/  R2UR UR36, R63 ;  /* 0x000000003f2472ca */ /* 0x004fda00000e0000 */
[----:B------:R-:W-:-:S04]  /*5180*/  FMUL.FTZ R63, R80, UR36 ;  /* 0x00000024503f7c20 */ /* 0x000fc80008410000 */
[----:B------:R-:W-:Y:S01]  /*5190*/  FMUL.RZ R98, R63, 0.15915493667125701904 ;  /* 0x3e22f9833f627820 */ /* 0x000fe2000040c000 */
[----:B------:R-:W-:-:S04]  /*51a0*/  FMUL.FTZ R63, R59, UR36 ;  /* 0x000000243b3f7c20 */ /* 0x000fc80008410000 */
[----:B------:R-:W-:Y:S01]  /*51b0*/  FMUL.RZ R114, R63, 0.15915493667125701904 ;  /* 0x3e22f9833f727820 */ /* 0x000fe2000040c000 */
[----:B------:R-:W-:Y:S01]  /*51c0*/  FMUL.FTZ R63, R58, UR36 ;  /* 0x000000243a3f7c20 */ /* 0x000fe20008410000 */
[----:B------:R-:W-:Y:S03]  /*51d0*/  MUFU.SIN R127, R98 ;  /* 0x00000062007f7308 */ /* 0x000fe60000000400 */
[----:B------:R-:W-:Y:S01]  /*51e0*/  FMUL.RZ R115, R63, 0.15915493667125701904 ;  /* 0x3e22f9833f737820 */ /* 0x000fe2000040c000 */
[----:B------:R-:W-:-:S04]  /*51f0*/  FMUL.FTZ R63, R57, UR36 ;  /* 0x00000024393f7c20 */ /* 0x000fc80008410000 */
[----:B------:R1:W-:Y:S01]  /*5200*/  MUFU.COS R126, R98 ;  /* 0x00000062007e7308 */ /* 0x0003e20000000000 */
[----:B------:R-:W-:Y:S01]  /*5210*/  FMUL.RZ R116, R63, 0.15915493667125701904 ;  /* 0x3e22f9833f747820 */ /* 0x000fe2000040c000 */
[----:B-1----:R-:W-:-:S06]  /*5220*/  LOP3.LUT R98, R183, 0x3e0, RZ, 0xc0, !PT ;  /* 0x000003e0b7627812 */ /* 0x002fcc00078ec0ff */
[----:B------:R-:W-:Y:S01]  /*5230*/  MUFU.SIN R130, R114 ;  /* 0x0000007200827308 */ /* 0x000fe20000000400 */
[----:B------:R-:W-:Y:S01]  /*5240*/  IADD3 R63, PT, PT, R98, R245, RZ ;  /* 0x000000f5623f7210 */ /* 0x000fe20007ffe0ff */
[----:B------:R-:W-:-:S06]  /*5250*/  FMUL.FTZ R112, R56, UR36 ;  /* 0x0000002438707c20 */ /* 0x000fcc0008410000 */
[----:B------:R1:W-:Y:S01]  /*5260*/  MUFU.COS R129, R114 ;  /* 0x0000007200817308 */ /* 0x0003e20000000000 */
[----:B------:R-:W-:Y:S02]  /*5270*/  IMAD R136, R98, 0x1f, R63 ;  /* 0x0000001f62887824 */ /* 0x000fe400078e023f */
[----:B------:R-:W-:Y:S01]  /*5280*/  FMUL.RZ R117, R112, 0.15915493667125701904 ;  /* 0x3e22f98370757820 */ /* 0x000fe2000040c000 */
[----:B-1----:R-:W-:Y:S02]  /*5290*/  FMUL.FTZ R114, R55, UR36 ;  /* 0x0000002437727c20 */ /* 0x002fe40008410000 */
[----:B------:R-:W-:Y:S02]  /*52a0*/  LEA.HI.SX32 R112, R136, R136, 0x1b ;  /* 0x0000008888707211 */ /* 0x000fe400078fdaff */
[----:B------:R-:W-:Y:S01]  /*52b0*/  FMUL.RZ R132, R114, 0.15915493667125701904 ;  /* 0x3e22f98372847820 */ /* 0x000fe2000040c000 */
[----:B------:R-:W-:Y:S01]  /*52c0*/  FMUL.FTZ R114, R54, UR36 ;  /* 0x0000002436727c20 */ /* 0x000fe20008410000 */
[C---:B------:R-:W-:Y:S01]  /*52d0*/  IADD3 R133, PT, PT, R136.reuse, 0x40, RZ ;  /* 0x0000004088857810 */ /* 0x040fe20007ffe0ff */
[----:B0-----:R-:W0:Y:S01]  /*52e0*/  MUFU.SIN R64, R115 ;  /* 0x0000007300407308 */ /* 0x001e220000000400 */
[----:B------:R-:W-:Y:S01]  /*52f0*/  IADD3 R135, PT, PT, R136, 0x60, RZ ;  /* 0x0000006088877810 */ /* 0x000fe20007ffe0ff */
[----:B------:R-:W-:Y:S01]  /*5300*/  FMUL.RZ R137, R114, 0.15915493667125701904 ;  /* 0x3e22f98372897820 */ /* 0x000fe2000040c000 */
[----:B------:R-:W-:Y:S01]  /*5310*/  FMUL.FTZ R114, R53, UR36 ;  /* 0x0000002435727c20 */ /* 0x000fe20008410000 */
[----:B------:R-:W-:Y:S01]  /*5320*/  LEA R139, R112, UR28, 0x2 ;  /* 0x0000001c708b7c11 */ /* 0x000fe2000f8e10ff */
[----:B------:R-:W-:-:S03]  /*5330*/  FMUL.FTZ R112, R52, UR36 ;  /* 0x0000002434707c20 */ /* 0x000fc60008410000 */
[----:B------:R1:W2:Y:S01]  /*5340*/  MUFU.COS R65, R115 ;  /* 0x0000007300417308 */ /* 0x0002a20000000000 */
[-C--:B------:R-:W-:Y:S01]  /*5350*/  LEA.HI.SX32 R140, R133, R136.reuse, 0x1b ;  /* 0x00000088858c7211 */ /* 0x080fe200078fdaff */
[----:B------:R-:W-:Y:S01]  /*5360*/  FMUL.FTZ R133, R51, UR36 ;  /* 0x0000002433857c20 */ /* 0x000fe20008410000 */
[----:B------:R-:W-:Y:S01]  /*5370*/  IADD3 R141, PT, PT, R136, 0x80, RZ ;  /* 0x00000080888d7810 */ /* 0x000fe20007ffe0ff */
[----:B------:R-:W-:Y:S01]  /*5380*/  FMUL.FTZ R138, R50, UR36 ;  /* 0x00000024328a7c20 */ /* 0x000fe20008410000 */
[C---:B------:R-:W-:Y:S02]  /*5390*/  IADD3 R145, PT, PT, R136.reuse, 0xa0, RZ ;  /* 0x000000a088917810 */ /* 0x040fe40007ffe0ff */
[----:B-1----:R-:W-:Y:S01]  /*53a0*/  IADD3 R115, PT, PT, R136, 0x20, RZ ;  /* 0x0000002088737810 */ /* 0x002fe20007ffe0ff */
[----:B------:R-:W-:Y:S01]  /*53b0*/  MUFU.SIN R122, R116 ;  /* 0x00000074007a7308 */ /* 0x000fe20000000400 */
[----:B------:R-:W-:Y:S01]  /*53c0*/  LEA.HI.SX32 R142, R135, R136, 0x1b ;  /* 0x00000088878e7211 */ /* 0x000fe200078fdaff */
[----:B------:R-:W-:Y:S01]  /*53d0*/  FMUL.RZ R135, R112, 0.15915493667125701904 ;  /* 0x3e22f98370877820 */ /* 0x000fe2000040c000 */
[----:B------:R-:W-:-:S05]  /*53e0*/  IADD3 R147, PT, PT, R136, 0xc0, RZ ;  /* 0x000000c088937810 */ /* 0x000fca0007ffe0ff */
[----:B------:R-:W-:Y:S01]  /*53f0*/  MUFU.COS R123, R116 ;  /* 0x00000074007b7308 */ /* 0x000fe20000000000 */
[C---:B------:R-:W-:Y:S01]  /*5400*/  IADD3 R149, PT, PT, R136.reuse, 0xe0, RZ ;  /* 0x000000e088957810 */ /* 0x040fe20007ffe0ff */
[----:B------:R-:W-:Y:S01]  /*5410*/  FMUL.RZ R144, R133, 0.15915493667125701904 ;  /* 0x3e22f98385907820 */ /* 0x000fe2000040c000 */
[----:B------:R-:W-:-:S05]  /*5420*/  IADD3 R151, PT, PT, R136, 0x100, RZ ;  /* 0x0000010088977810 */ /* 0x000fca0007ffe0ff */
[----:B------:R-:W-:Y:S01]  /*5430*/  MUFU.SIN R120, R117 ;  /* 0x0000007500787308 */ /* 0x000fe20000000400 */
[----:B------:R-:W-:Y:S01]  /*5440*/  LEA.HI.SX32 R143, R141, R136, 0x1b ;  /* 0x000000888d8f7211 */ /* 0x000fe200078fdaff */
[----:B------:R-:W-:-:S06]  /*5450*/  FMUL.RZ R146, R138, 0.15915493667125701904 ;  /* 0x3e22f9838a927820 */ /* 0x000fcc000040c000 */
[----:B------:R-:W-:Y:S01]  /*5460*/  MUFU.COS R121, R117 ;  /* 0x0000007500797308 */ /* 0x000fe20000000000 */
[----:B------:R-:W-:Y:S02]  /*5470*/  IADD3 R153, PT, PT, R136, 0x120, RZ ;  /* 0x0000012088997810 */ /* 0x000fe40007ffe0ff */
[----:B------:R-:W-:-:S05]  /*5480*/  LEA.HI.SX32 R145, R145, R136, 0x1b ;  /* 0x0000008891917211 */ /* 0x000fca00078fdaff */
[----:B------:R-:W-:Y:S01]  /*5490*/  MUFU.SIN R118, R132 ;  /* 0x0000008400767308 */ /* 0x000fe20000000400 */
[----:B------:R-:W-:-:S07]  /*54a0*/  IADD3 R155, PT, PT, R136, 0x140, RZ ;  /* 0x00000140889b7810 */ /* 0x000fce0007ffe0ff */
[----:B------:R1:W-:Y:S01]  /*54b0*/  MUFU.COS R119, R132 ;  /* 0x0000008400777308 */ /* 0x0003e20000000000 */
[----:B------:R-:W-:-:S07]  /*54c0*/  LEA.HI.SX32 R147, R147, R136, 0x1b ;  /* 0x0000008893937211 */ /* 0x000fce00078fdaff */
[----:B------:R-:W-:Y:S01]  /*54d0*/  MUFU.SIN R116, R137 ;  /* 0x0000008900747308 */ /* 0x000fe20000000400 */
[----:B-1----:R-:W-:Y:S01]  /*54e0*/  FMUL.RZ R132, R114, 0.15915493667125701904 ;  /* 0x3e22f98372847820 */ /* 0x002fe2000040c000 */
[----:B------:R-:W-:-:S06]  /*54f0*/  LEA R141, R140, UR28, 0x2 ;  /* 0x0000001c8c8d7c11 */ /* 0x000fcc000f8e10ff */
[----:B------:R1:W-:Y:S01]  /*5500*/  MUFU.COS R117, R137 ;  /* 0x0000008900757308 */ /* 0x0003e20000000000 */
[-C--:B------:R-:W-:Y:S02]  /*5510*/  LEA.HI.SX32 R149, R149, R136.reuse, 0x1b ;  /* 0x0000008895957211 */ /* 0x080fe400078fdaff */
[----:B------:R-:W-:Y:S02]  /*5520*/  LEA R142, R142, UR28, 0x2 ;  /* 0x0000001c8e8e7c11 */ /* 0x000fe4000f8e10ff */
[----:B-1----:R-:W-:-:S03]  /*5530*/  LEA.HI.SX32 R137, R115, R136, 0x1b ;  /* 0x0000008873897211 */ /* 0x002fc600078fdaff */
[----:B------:R-:W-:Y:S01]  /*5540*/  MUFU.SIN R114, R132 ;  /* 0x0000008400727308 */ /* 0x000fe20000000400 */
[----:B------:R-:W-:Y:S02]  /*5550*/  R2UR UR37, R62 ;  /* 0x000000003e2572ca */ /* 0x000fe400000e0000 */
[----:B------:R-:W-:Y:S01]  /*5560*/  LEA R138, R137, UR28, 0x2 ;  /* 0x0000001c898a7c11 */ /* 0x000fe2000f8e10ff */
[----:B---3--:R-:W-:Y:S01]  /*5570*/  STS [R139], R134 ;  /* 0x000000868b007388 */ /* 0x008fe20000000800 */
[----:B------:R-:W-:-:S03]  /*5580*/  LEA.HI.SX32 R151, R151, R136, 0x1b ;  /* 0x0000008897977211 */ /* 0x000fc600078fdaff */
[----:B------:R-:W-:Y:S01]  /*5590*/  MUFU.COS R115, R132 ;  /* 0x0000008400737308 */ /* 0x000fe20000000000 */
[----:B------:R-:W-:Y:S01]  /*55a0*/  LEA R140, R143, UR28, 0x2 ;  /* 0x0000001c8f8c7c11 */ /* 0x000fe2000f8e10ff */
[----:B------:R-:W-:Y:S01]  /*55b0*/  STS [R138+0x80], R131 ;  /* 0x000080838a007388 */ /* 0x000fe20000000800 */
[----:B------:R-:W-:Y:S02]  /*55c0*/  LEA.HI.SX32 R153, R153, R136, 0x1b ;  /* 0x0000008899997211 */ /* 0x000fe400078fdaff */
[----:B------:R-:W-:-:S03]  /*55d0*/  IADD3 R157, PT, PT, R136, 0x160, RZ ;  /* 0x00000160889d7810 */ /* 0x000fc60007ffe0ff */
[----:B------:R-:W1:Y:S01]  /*55e0*/  MUFU.SIN R112, R135 ;  /* 0x0000008700707308 */ /* 0x000e620000000400 */
[----:B------:R-:W-:Y:S01]  /*55f0*/  LEA.HI.SX32 R155, R155, R136, 0x1b ;  /* 0x000000889b9b7211 */ /* 0x000fe200078fdaff */
[----:B----4-:R3:W-:Y:S01]  /*5600*/  STS [R141+0x100], R128 ;  /* 0x000100808d007388 */ /* 0x0107e20000000800 */
[----:B------:R-:W-:-:S05]  /*5610*/  LEA R147, R147, UR28, 0x2 ;  /* 0x0000001c93937c11 */ /* 0x000fca000f8e10ff */
[----:B------:R-:W4:Y:S01]  /*5620*/  MUFU.COS R132, R135 ;  /* 0x0000008700847308 */ /* 0x000f220000000000 */
[----:B------:R-:W-:Y:S01]  /*5630*/  IADD3 R159, PT, PT, R136, 0x180, RZ ;  /* 0x00000180889f7810 */ /* 0x000fe20007ffe0ff */
[----:B-----5:R-:W-:Y:S01]  /*5640*/  STS [R142+0x180], R113 ;  /* 0x000180718e007388 */ /* 0x020fe20000000800 */
[----:B------:R-:W-:-:S05]  /*5650*/  LEA R149, R149, UR28, 0x2 ;  /* 0x0000001c95957c11 */ /* 0x000fca000f8e10ff */
[----:B------:R-:W-:Y:S01]  /*5660*/  MUFU.SIN R133, R144 ;  /* 0x0000009000857308 */ /* 0x000fe20000000400 */
[----:B------:R-:W-:Y:S01]  /*5670*/  IADD3 R161, PT, PT, R136, 0x1a0, RZ ;  /* 0x000001a088a17810 */ /* 0x000fe20007ffe0ff */
[----:B------:R5:W-:Y:S01]  /*5680*/  STS [R140+0x200], R125 ;  /* 0x0002007d8c007388 */ /* 0x000be20000000800 */
[----:B------:R-:W-:-:S05]  /*5690*/  LEA R151, R151, UR28, 0x2 ;  /* 0x0000001c97977c11 */ /* 0x000fca000f8e10ff */
[----:B------:R0:W4:Y:S01]  /*56a0*/  MUFU.COS R135, R144 ;  /* 0x0000009000877308 */ /* 0x0001220000000000 */
[C---:B------:R-:W-:Y:S02]  /*56b0*/  IADD3 R163, PT, PT, R136.reuse, 0x1c0, RZ ;  /* 0x000001c088a37810 */ /* 0x040fe40007ffe0ff */
[----:B---3--:R-:W-:Y:S02]  /*56c0*/  LEA R128, R153, UR28, 0x2 ;  /* 0x0000001c99807c11 */ /* 0x008fe4000f8e10ff */
[----:B0-----:R-:W-:Y:S02]  /*56d0*/  LEA R144, R145, UR28, 0x2 ;  /* 0x0000001c91907c11 */ /* 0x001fe4000f8e10ff */
[----:B------:R-:W-:Y:S02]  /*56e0*/  IADD3 R165, PT, PT, R136, 0x1e0, RZ ;  /* 0x000001e088a57810 */ /* 0x000fe40007ffe0ff */
[----:B------:R-:W-:Y:S01]  /*56f0*/  LEA.HI.SX32 R157, R157, R136, 0x1b ;  /* 0x000000889d9d7211 */ /* 0x000fe200078fdaff */
[----:B------:R-:W-:Y:S01]  /*5700*/  STS [R144+0x280], R73 ;  /* 0x0002804990007388 */ /* 0x000fe20000000800 */
[----:B------:R-:W-:-:S02]  /*5710*/  LEA R138, R155, UR28, 0x2 ;  /* 0x0000001c9b8a7c11 */ /* 0x000fc4000f8e10ff */
[----:B------:R-:W-:Y:S01]  /*5720*/  IADD3 R167, PT, PT, R136, 0x200, RZ ;  /* 0x0000020088a77810 */ /* 0x000fe20007ffe0ff */
[----:B------:R0:W-:Y:S01]  /*5730*/  STS [R147+0x300], R76 ;  /* 0x0003004c93007388 */ /* 0x0001e20000000800 */
[-C--:B------:R-:W-:Y:S02]  /*5740*/  LEA.HI.SX32 R159, R159, R136.reuse, 0x1b ;  /* 0x000000889f9f7211 */ /* 0x080fe400078fdaff */
[-C--:B------:R-:W-:Y:S01]  /*5750*/  LEA.HI.SX32 R161, R161, R136.reuse, 0x1b ;  /* 0x00000088a1a17211 */ /* 0x080fe200078fdaff */
[----:B------:R3:W-:Y:S01]  /*5760*/  STS [R149+0x380], R106 ;  /* 0x0003806a95007388 */ /* 0x0007e20000000800 */
[-C--:B------:R-:W-:Y:S02]  /*5770*/  LEA.HI.SX32 R163, R163, R136.reuse, 0x1b ;  /* 0x00000088a3a37211 */ /* 0x080fe400078fdaff */
[----:B------:R-:W-:Y:S01]  /*5780*/  LEA.HI.SX32 R165, R165, R136, 0x1b ;  /* 0x00000088a5a57211 */ /* 0x000fe200078fdaff */
[----:B------:R-:W-:Y:S01]  /*5790*/  STS [R151+0x400], R124 ;  /* 0x0004007c97007388 */ /* 0x000fe20000000800 */
[----:B-----5:R-:W-:-:S02]  /*57a0*/  LEA R140, R157, UR28, 0x2 ;  /* 0x0000001c9d8c7c11 */ /* 0x020fc4000f8e10ff */
[----:B------:R-:W-:Y:S01]  /*57b0*/  LEA.HI.SX32 R167, R167, R136, 0x1b ;  /* 0x00000088a7a77211 */ /* 0x000fe200078fdaff */
[----:B------:R-:W-:Y:S01]  /*57c0*/  STS [R128+0x480], R111 ;  /* 0x0004806f80007388 */ /* 0x000fe20000000800 */
[----:B------:R-:W-:Y:S02]  /*57d0*/  LEA R142, R159, UR28, 0x2 ;  /* 0x0000001c9f8e7c11 */ /* 0x000fe4000f8e10ff */
[----:B------:R-:W-:Y:S01]  /*57e0*/  LEA R161, R161, UR28, 0x2 ;  /* 0x0000001ca1a17c11 */ /* 0x000fe2000f8e10ff */
[----:B------:R5:W-:Y:S01]  /*57f0*/  STS [R138+0x500], R67 ;  /* 0x000500438a007388 */ /* 0x000be20000000800 */
[----:B0-----:R-:W-:Y:S02]  /*5800*/  LEA R76, R163, UR28, 0x2 ;  /* 0x0000001ca34c7c11 */ /* 0x001fe4000f8e10ff */
[----:B------:R-:W-:Y:S01]  /*5810*/  LEA R165, R165, UR28, 0x2 ;  /* 0x0000001ca5a57c11 */ /* 0x000fe2000f8e10ff */
[----:B------:R-:W-:Y:S01]  /*5820*/  STS [R140+0x580], R105 ;  /* 0x000580698c007388 */ /* 0x000fe20000000800 */
[----:B---3--:R-:W-:-:S02]  /*5830*/  LEA R106, R167, UR28, 0x2 ;  /* 0x0000001ca76a7c11 */ /* 0x008fc4000f8e10ff */
[----:B-----5:R-:W-:Y:S01]  /*5840*/  MOV R67, UR37 ;  /* 0x0000002500437c02 */ /* 0x020fe20008000f00 */
[----:B------:R-:W-:Y:S04]  /*5850*/  STS [R142+0x600], R75 ;  /* 0x0006004b8e007388 */ /* 0x000fe80000000800 */
[----:B------:R-:W-:Y:S01]  /*5860*/  STS [R161+0x680], R74 ;  /* 0x0006804aa1007388 */ /* 0x000fe20000000800 */
[----:B------:R-:W-:-:S03]  /*5870*/  FMUL.FTZ R67, R67, 1.4426950216293334961 ;  /* 0x3fb8aa3b43437820 */ /* 0x000fc60000410000 */
[----:B------:R-:W-:Y:S04]  /*5880*/  STS [R76+0x700], R69 ;  /* 0x000700454c007388 */ /* 0x000fe80000000800 */
[----:B------:R-:W-:Y:S04]  /*5890*/  STS [R165+0x780], R72 ;  /* 0x00078048a5007388 */ /* 0x000fe80000000800 */
[----:B------:R0:W-:Y:S01]  /*58a0*/  STS [R106+0x800], R71 ;  /* 0x000800476a007388 */ /* 0x0001e20000000800 */
[C---:B------:R-:W-:Y:S02]  /*58b0*/  IADD3 R169, PT, PT, R136.reuse, 0x220, RZ ;  /* 0x0000022088a97810 */ /* 0x040fe40007ffe0ff */
[C---:B------:R-:W-:Y:S01]  /*58c0*/  IADD3 R171, PT, PT, R136.reuse, 0x240, RZ ;  /* 0x0000024088ab7810 */ /* 0x040fe20007ffe0ff */
[----:B0-----:R-:W-:Y:S01]  /*58d0*/  FMUL.FTZ R71, R67, R58 ;  /* 0x0000003a43477220 */ /* 0x001fe20000410000 */
[----:B------:R-:W-:-:S02]  /*58e0*/  IADD3 R173, PT, PT, R136, 0x260, RZ ;  /* 0x0000026088ad7810 */ /* 0x000fc40007ffe0ff */
[----:B------:R-:W-:-:S03]  /*58f0*/  IADD3 R175, PT, PT, R136, 0x280, RZ ;  /* 0x0000028088af7810 */ /* 0x000fc60007ffe0ff */
[----:B------:R-:W0:Y:S01]  /*5900*/  MUFU.EX2 R71, R71 ;  /* 0x0000004700477308 */ /* 0x000e220000000800 */
[C---:B------:R-:W-:Y:S02]  /*5910*/  IADD3 R177, PT, PT, R136.reuse, 0x2a0, RZ ;  /* 0x000002a088b17810 */ /* 0x040fe40007ffe0ff */
[-C--:B------:R-:W-:Y:S02]  /*5920*/  LEA.HI.SX32 R169, R169, R136.reuse, 0x1b ;  /* 0x00000088a9a97211 */ /* 0x080fe400078fdaff */
[-C--:B------:R-:W-:Y:S02]  /*5930*/  LEA.HI.SX32 R171, R171, R136.reuse, 0x1b ;  /* 0x00000088abab7211 */ /* 0x080fe400078fdaff */
[C---:B------:R-:W-:Y:S02]  /*5940*/  IADD3 R179, PT, PT, R136.reuse, 0x2c0, RZ ;  /* 0x000002c088b37810 */ /* 0x040fe40007ffe0ff */
[----:B------:R-:W-:Y:S02]  /*5950*/  LEA.HI.SX32 R173, R173, R136, 0x1b ;  /* 0x00000088adad7211 */ /* 0x000fe400078fdaff */
[----:B------:R-:W-:-:S02]  /*5960*/  IADD3 R181, PT, PT, R136, 0x2e0, RZ ;  /* 0x000002e088b57810 */ /* 0x000fc40007ffe0ff */
[-C--:B------:R-:W-:Y:S02]  /*5970*/  LEA.HI.SX32 R175, R175, R136.reuse, 0x1b ;  /* 0x00000088afaf7211 */ /* 0x080fe400078fdaff */
[C---:B------:R-:W-:Y:S02]  /*5980*/  IADD3 R185, PT, PT, R136.reuse, 0x300, RZ ;  /* 0x0000030088b97810 */ /* 0x040fe40007ffe0ff */
[----:B------:R-:W-:Y:S02]  /*5990*/  LEA.HI.SX32 R177, R177, R136, 0x1b ;  /* 0x00000088b1b17211 */ /* 0x000fe400078fdaff */
[----:B------:R-:W-:Y:S02]  /*59a0*/  LEA R124, R169, UR28, 0x2 ;  /* 0x0000001ca97c7c11 */ /* 0x000fe4000f8e10ff */
[----:B------:R-:W-:Y:S02]  /*59b0*/  IADD3 R187, PT, PT, R136, 0x320, RZ ;  /* 0x0000032088bb7810 */ /* 0x000fe40007ffe0ff */
[----:B------:R-:W-:-:S02]  /*59c0*/  LEA R171, R171, UR28, 0x2 ;  /* 0x0000001cabab7c11 */ /* 0x000fc4000f8e10ff */
[C---:B------:R-:W-:Y:S02]  /*59d0*/  IADD3 R189, PT, PT, R136.reuse, 0x340, RZ ;  /* 0x0000034088bd7810 */ /* 0x040fe40007ffe0ff */
[-C--:B------:R-:W-:Y:S02]  /*59e0*/  LEA.HI.SX32 R179, R179, R136.reuse, 0x1b ;  /* 0x00000088b3b37211 */ /* 0x080fe400078fdaff */
[----:B------:R-:W-:Y:S02]  /*59f0*/  LEA R173, R173, UR28, 0x2 ;  /* 0x0000001cadad7c11 */ /* 0x000fe4000f8e10ff */
[C---:B------:R-:W-:Y:S02]  /*5a00*/  IADD3 R191, PT, PT, R136.reuse, 0x360, RZ ;  /* 0x0000036088bf7810 */ /* 0x040fe40007ffe0ff */
[----:B------:R-:W-:Y:S02]  /*5a10*/  LEA.HI.SX32 R181, R181, R136, 0x1b ;  /* 0x00000088b5b57211 */ /* 0x000fe400078fdaff */
[----:B------:R-:W-:Y:S01]  /*5a20*/  LEA R175, R175, UR28, 0x2 ;  /* 0x0000001cafaf7c11 */ /* 0x000fe2000f8e10ff */
[----:B------:R0:W-:Y:S01]  /*5a30*/  STS [R124+0x880], R107 ;  /* 0x0008806b7c007388 */ /* 0x0001e20000000800 */
[----:B------:R-:W-:-:S02]  /*5a40*/  IADD3 R193, PT, PT, R136, 0x380, RZ ;  /* 0x0000038088c17810 */ /* 0x000fc40007ffe0ff */
[-C--:B------:R-:W-:Y:S02]  /*5a50*/  LEA.HI.SX32 R185, R185, R136.reuse, 0x1b ;  /* 0x00000088b9b97211 */ /* 0x080fe400078fdaff */
[----:B------:R-:W-:Y:S01]  /*5a60*/  LEA R74, R177, UR28, 0x2 ;  /* 0x0000001cb14a7c11 */ /* 0x000fe2000f8e10ff */
[----:B------:R3:W-:Y:S01]  /*5a70*/  STS [R171+0x900], R70 ;  /* 0x00090046ab007388 */ /* 0x0007e20000000800 */
[C---:B------:R-:W-:Y:S02]  /*5a80*/  IADD3 R195, PT, PT, R136.reuse, 0x3a0, RZ ;  /* 0x000003a088c37810 */ /* 0x040fe40007ffe0ff */
[-C--:B------:R-:W-:Y:S01]  /*5a90*/  LEA.HI.SX32 R187, R187, R136.reuse, 0x1b ;  /* 0x00000088bbbb7211 */ /* 0x080fe200078fdaff */
[----:B------:R-:W-:Y:S01]  /*5aa0*/  STS [R173+0x980], R66 ;  /* 0x00098042ad007388 */ /* 0x000fe20000000800 */
[----:B------:R-:W-:Y:S02]  /*5ab0*/  IADD3 R197, PT, PT, R136, 0x3c0, RZ ;  /* 0x000003c088c57810 */ /* 0x000fe40007ffe0ff */
[----:B------:R-:W-:-:S02]  /*5ac0*/  LEA.HI.SX32 R189, R189, R136, 0x1b ;  /* 0x00000088bdbd7211 */ /* 0x000fc400078fdaff */
[----:B------:R-:W-:Y:S01]  /*5ad0*/  LEA R179, R179, UR28, 0x2 ;  /* 0x0000001cb3b37c11 */ /* 0x000fe2000f8e10ff */
[----:B------:R-:W-:Y:S01]  /*5ae0*/  STS [R175+0xa00], R104 ;  /* 0x000a0068af007388 */ /* 0x000fe20000000800 */
[----:B------:R-:W-:Y:S01]  /*5af0*/  IADD3 R199, PT, PT, R136, 0x3e0, RZ ;  /* 0x000003e088c77810 */ /* 0x000fe20007ffe0ff */
[----:B0-----:R-:W-:Y:S01]  /*5b00*/  FMUL.FTZ R124, R71, R64 ;  /* 0x00000040477c7220 */ /* 0x001fe20000410000 */
[-C--:B------:R-:W-:Y:S02]  /*5b10*/  LEA.HI.SX32 R191, R191, R136.reuse, 0x1b ;  /* 0x00000088bfbf7211 */ /* 0x080fe400078fdaff */
[----:B------:R-:W-:Y:S01]  /*5b20*/  LEA R72, R181, UR28, 0x2 ;  /* 0x0000001cb5487c11 */ /* 0x000fe2000f8e10ff */
[----:B------:R0:W-:Y:S01]  /*5b30*/  STS [R74+0xa80], R103 ;  /* 0x000a80674a007388 */ /* 0x0001e20000000800 */
[----:B------:R-:W-:Y:S01]  /*5b40*/  LEA.HI.SX32 R193, R193, R136, 0x1b ;  /* 0x00000088c1c17211 */ /* 0x000fe200078fdaff */
[----:B------:R-:W-:Y:S01]  /*5b50*/  FMUL.FTZ R64, R67, R52 ;  /* 0x0000003443407220 */ /* 0x000fe20000410000 */
[----:B------:R-:W-:-:S02]  /*5b60*/  LEA R185, R185, UR28, 0x2 ;  /* 0x0000001cb9b97c11 */ /* 0x000fc4000f8e10ff */
[-C--:B------:R-:W-:Y:S02]  /*5b70*/  LEA.HI.SX32 R195, R195, R136.reuse, 0x1b ;  /* 0x00000088c3c37211 */ /* 0x080fe400078fdaff */
[----:B---3--:R-:W-:Y:S01]  /*5b80*/  LEA R70, R187, UR28, 0x2 ;  /* 0x0000001cbb467c11 */ /* 0x008fe2000f8e10ff */
[----:B------:R3:W-:Y:S01]  /*5b90*/  STS [R179+0xb00], R68 ;  /* 0x000b0044b3007388 */ /* 0x0007e20000000800 */
[-C--:B------:R-:W-:Y:S02]  /*5ba0*/  LEA.HI.SX32 R197, R197, R136.reuse, 0x1b ;  /* 0x00000088c5c57211 */ /* 0x080fe400078fdaff */
[----:B0-----:R-:W-:Y:S01]  /*5bb0*/  LEA R74, R189, UR28, 0x2 ;  /* 0x0000001cbd4a7c11 */ /* 0x001fe2000f8e10ff */
[----:B------:R-:W-:Y:S01]  /*5bc0*/  STS [R72+0xb80], R101 ;  /* 0x000b806548007388 */ /* 0x000fe20000000800 */
[----:B------:R-:W-:Y:S01]  /*5bd0*/  LEA.HI.SX32 R199, R199, R136, 0x1b ;  /* 0x00000088c7c77211 */ /* 0x000fe200078fdaff */
[----:B--2---:R-:W-:Y:S01]  /*5be0*/  FMUL.FTZ R125, R71, R65 ;  /* 0x00000041477d7220 */ /* 0x004fe20000410000 */
[----:B------:R-:W-:Y:S01]  /*5bf0*/  LEA R191, R191, UR28, 0x2 ;  /* 0x0000001cbfbf7c11 */ /* 0x000fe2000f8e10ff */
[----:B------:R-:W-:Y:S01]  /*5c00*/  STS [R185+0xc00], R100 ;  /* 0x000c0064b9007388 */ /* 0x000fe20000000800 */
[----:B------:R-:W-:Y:S01]  /*5c10*/  LEA R193, R193, UR28, 0x2 ;  /* 0x0000001cc1c17c11 */ /* 0x000fe2000f8e10ff */
[----:B------:R-:W1:Y:S01]  /*5c20*/  MUFU.EX2 R65, R64 ;  /* 0x0000004000417308 */ /* 0x000e620000000800 */
[----:B------:R-:W-:Y:S01]  /*5c30*/  LEA R195, R195, UR28, 0x2 ;  /* 0x0000001cc3c37c11 */ /* 0x000fe2000f8e10ff */
[----:B------:R-:W-:Y:S01]  /*5c40*/  STS [R70+0xc80], R79 ;  /* 0x000c804f46007388 */ /* 0x000fe20000000800 */
[----:B------:R-:W-:-:S02]  /*5c50*/  LEA R197, R197, UR28, 0x2 ;  /* 0x0000001cc5c57c11 */ /* 0x000fc4000f8e10ff */
[----:B---3--:R-:W-:Y:S01]  /*5c60*/  LEA R68, R199, UR28, 0x2 ;  /* 0x0000001cc7447c11 */ /* 0x008fe2000f8e10ff */
[----:B------:R-:W-:Y:S01]  /*5c70*/  STS [R74+0xd00], R77 ;  /* 0x000d004d4a007388 */ /* 0x000fe20000000800 */
[----:B------:R-:W-:Y:S01]  /*5c80*/  USHF.L.U32 UR50, UR15, 0x8, URZ ;  /* 0x000000080f327899 */ /* 0x000fe200080006ff */
[----:B------:R-:W-:Y:S02]  /*5c90*/  SHF.L.U32 R63, R63, 0x5, RZ ;  /* 0x000000053f3f7819 */ /* 0x000fe400000006ff */
[----:B------:R-:W-:Y:S01]  /*5ca0*/  STS [R191+0xd80], R78 ;  /* 0x000d804ebf007388 */ /* 0x000fe20000000800 */
[----:B------:R-:W-:-:S03]  /*5cb0*/  FMUL.FTZ R113, R44, UR36 ;  /* 0x000000242c717c20 */ /* 0x000fc60008410000 */
[----:B------:R-:W-:Y:S01]  /*5cc0*/  STS [R193+0xe00], R102 ;  /* 0x000e0066c1007388 */ /* 0x000fe20000000800 */
[----:B------:R-:W-:-:S03]  /*5cd0*/  UIADD3 UR33, UPT, UPT, UR50, -0x100, URZ ;  /* 0xffffff0032217890 */ /* 0x000fc6000fffe0ff */
[----:B------:R-:W-:Y:S01]  /*5ce0*/  STS [R195+0xe80], R108 ;  /* 0x000e806cc3007388 */ /* 0x000fe20000000800 */
[----:B------:R-:W-:-:S03]  /*5cf0*/  LEA.HI.SX32 R63, R63, R63, 0x1b ;  /* 0x0000003f3f3f7211 */ /* 0x000fc600078fdaff */
[----:B------:R-:W-:Y:S01]  /*5d00*/  STS [R197+0xf00], R110 ;  /* 0x000f006ec5007388 */ /* 0x000fe20000000800 */
[----:B------:R-:W-:Y:S01]  /*5d10*/  FMUL.RZ R113, R113, 0.15915493667125701904 ;  /* 0x3e22f98371717820 */ /* 0x000fe2000040c000 */
[----:B------:R-:W-:Y:S02]  /*5d20*/  FMUL.FTZ R111, R40, UR36 ;  /* 0x00000024286f7c20 */ /* 0x000fe40008410000 */
[----:B------:R0:W-:Y:S01]  /*5d30*/  STS [R68+0xf80], R109 ;  /* 0x000f806d44007388 */ /* 0x0001e20000000800 */
[----:B------:R-:W-:Y:S01]  /*5d40*/  ULOP3.LUT UR33, UR33, 0x100, URZ, 0xc0, !UPT ;  /* 0x0000010021217892 */ /* 0x000fe2000f8ec0ff */
[----:B------:R-:W-:Y:S01]  /*5d50*/  LEA R63, R63, UR28, 0x2 ;  /* 0x0000001c3f3f7c11 */ /* 0x000fe2000f8e10ff */
[----:B------:R-:W-:Y:S01]  /*5d60*/  MUFU.SIN R73, R113 ;  /* 0x0000007100497308 */ /* 0x000fe20000000400 */
[----:B------:R-:W-:Y:S01]  /*5d70*/  FMUL.RZ R111, R111, 0.15915493667125701904 ;  /* 0x3e22f9836f6f7820 */ /* 0x000fe2000040c000 */
[----:B0-----:R-:W-:-:S06]  /*5d80*/  FMUL.FTZ R68, R67, R51 ;  /* 0x0000003343447220 */ /* 0x001fcc0000410000 */
[----:B------:R4:W-:Y:S01]  /*5d90*/  MUFU.COS R139, R113 ;  /* 0x00000071008b7308 */ /* 0x0009e20000000000 */
[----:B-1----:R-:W-:Y:S01]  /*5da0*/  FMUL.FTZ R112, R65, R112 ;  /* 0x0000007041707220 */ /* 0x002fe20000410000 */
[C---:B------:R-:W-:Y:S01]  /*5db0*/  FMUL.FTZ R69, R67.reuse, R59 ;  /* 0x0000003b43457220 */ /* 0x040fe20000410000 */
[----:B------:R-:W-:Y:S01]  /*5dc0*/  FMUL.FTZ R70, R67, R57 ;  /* 0x0000003943467220 */ /* 0x000fe20000410000 */
[----:B------:R-:W-:Y:S01]  /*5dd0*/  UIADD3 UR33, UPT, UPT, UR33, UR8, URZ ;  /* 0x0000000821217290 */ /* 0x000fe2000fffe0ff */
[----:B------:R-:W-:-:S03]  /*5de0*/  NOP ;  /* 0x0000000000007918 */ /* 0x000fc60000000000 */
[----:B------:R-:W0:Y:S01]  /*5df0*/  MUFU.EX2 R68, R68 ;  /* 0x0000004400447308 */ /* 0x000e220000000800 */
[----:B----4-:R-:W-:Y:S01]  /*5e00*/  FMUL.FTZ R113, R65, R132 ;  /* 0x0000008441717220 */ /* 0x010fe20000410000 */
[----:B------:R-:W-:Y:S01]  /*5e10*/  FMUL.FTZ R65, R67, R40 ;  /* 0x0000002843417220 */ /* 0x000fe20000410000 */
[----:B------:R-:W1:Y:S01]  /*5e20*/  LDS R179, [R63+0xc] ;  /* 0x00000c003fb37984 */ /* 0x000e620000000800 */
[----:B------:R-:W-:Y:S03]  /*5e30*/  MUFU.SIN R138, R111 ;  /* 0x0000006f008a7308 */ /* 0x000fe60000000400 */
[----:B------:R-:W2:Y:S01]  /*5e40*/  LDS R178, [R63+0x14] ;  /* 0x000014003fb27984 */ /* 0x000ea20000000800 */
[----:B------:R-:W-:-:S03]  /*5e50*/  R2UR UR48, R60 ;  /* 0x000000003c3072ca */ /* 0x000fc600000e0000 */
[----:B------:R-:W3:Y:S01]  /*5e60*/  LDS R176, [R63+0x24] ;  /* 0x000024003fb07984 */ /* 0x000ee20000000800 */
[----:B------:R0:W4:Y:S01]  /*5e70*/  MUFU.COS R76, R111 ;  /* 0x0000006f004c7308 */ /* 0x0001220000000000 */
[C---:B------:R-:W-:Y:S02]  /*5e80*/  IADD3 R150, PT, PT, R183.reuse, 0x200, RZ ;  /* 0x00000200b7967810 */ /* 0x040fe40007ffe0ff */
[----:B------:R-:W5:Y:S01]  /*5e90*/  LDS R177, [R63+0x1c] ;  /* 0x00001c003fb17984 */ /* 0x000f620000000800 */
[----:B------:R-:W-:-:S03]  /*5ea0*/  ISETP.NE.AND P0, PT, R183, RZ, PT ;  /* 0x000000ffb700720c */ /* 0x000fc60003f05270 */
[----:B------:R-:W5:Y:S01]  /*5eb0*/  LDS R175, [R63+0x2c] ;  /* 0x00002c003faf7984 */ /* 0x000f620000000800 */
[----:B------:R-:W4:Y:S01]  /*5ec0*/  MUFU.EX2 R69, R69 ;  /* 0x0000004500457308 */ /* 0x000f220000000800 */
[----:B------:R-:W-:Y:S02]  /*5ed0*/  MOV R60, UR33 ;  /* 0x00000021003c7c02 */ /* 0x000fe40008000f00 */
[----:B------:R-:W5:Y:S01]  /*5ee0*/  LDS R174, [R63+0x34] ;  /* 0x000034003fae7984 */ /* 0x000f620000000800 */
[----:B------:R-:W4:Y:S03]  /*5ef0*/  MUFU.EX2 R70, R70 ;  /* 0x0000004600467308 */ /* 0x000f260000000800 */
[----:B------:R-:W5:Y:S01]  /*5f00*/  LDS R172, [R63+0x44] ;  /* 0x000044003fac7984 */ /* 0x000f620000000800 */
[----:B------:R-:W1:Y:S03]  /*5f10*/  MUFU.EX2 R65, R65 ;  /* 0x0000004100417308 */ /* 0x000e660000000800 */
[----:B------:R-:W5:Y:S04]  /*5f20*/  LDS R173, [R63+0x3c] ;  /* 0x00003c003fad7984 */ /* 0x000f680000000800 */
[----:B------:R-:W5:Y:S04]  /*5f30*/  LDS R171, [R63+0x4c] ;  /* 0x00004c003fab7984 */ /* 0x000f680000000800 */
[----:B------:R-:W5:Y:S04]  /*5f40*/  LDS R163, [R63+0x8] ;  /* 0x000008003fa37984 */ /* 0x000f680000000800 */
[----:B------:R-:W5:Y:S04]  /*5f50*/  LDS R170, [R63+0x54] ;  /* 0x000054003faa7984 */ /* 0x000f680000000800 */
[----:B------:R-:W5:Y:S04]  /*5f60*/  LDS R168, [R63+0x64] ;  /* 0x000064003fa87984 */ /* 0x000f680000000800 */
[----:B------:R-:W-:Y:S04]  /*5f70*/  LDS R162, [R63+0x10] ;  /* 0x000010003fa27984 */ /* 0x000fe80000000800 */
[----:B------:R-:W5:Y:S01]  /*5f80*/  LDS R160, [R63+0x20] ;  /* 0x000020003fa07984 */ /* 0x000f620000000800 */
[----:B------:R-:W-:-:S03]  /*5f90*/  SEL R60, R60, R150, !P0 ;  /* 0x000000963c3c7207 */ /* 0x000fc60004000000 */
[----:B------:R-:W5:Y:S04]  /*5fa0*/  LDS R180, [R63+0x4] ;  /* 0x000004003fb47984 */ /* 0x000f680000000800 */
[----:B------:R-:W5:Y:S04]  /*5fb0*/  LDS R169, [R63+0x5c] ;  /* 0x00005c003fa97984 */ /* 0x000f680000000800 */
[----:B------:R-:W5:Y:S04]  /*5fc0*/  LDS R167, [R63+0x6c] ;  /* 0x00006c003fa77984 */ /* 0x000f680000000800 */
[----:B------:R-:W5:Y:S04]  /*5fd0*/  LDS R166, [R63+0x74] ;  /* 0x000074003fa67984 */ /* 0x000f680000000800 */
[----:B------:R-:W5:Y:S04]  /*5fe0*/  LDS R165, [R63+0x7c] ;  /* 0x00007c003fa57984 */ /* 0x000f680000000800 */
[----:B------:R-:W5:Y:S04]  /*5ff0*/  LDS R161, [R63+0x18] ;  /* 0x000018003fa17984 */ /* 0x000f680000000800 */
[----:B------:R-:W5:Y:S01]  /*6000*/  LDS R159, [R63+0x28] ;  /* 0x000028003f9f7984 */ /* 0x000f620000000800 */
[----:B------:R-:W-:-:S03]  /*6010*/  FMUL.FTZ R62, R36, UR36 ;  /* 0x00000024243e7c20 */ /* 0x000fc60008410000 */
[----:B------:R-:W5:Y:S04]  /*6020*/  LDS R158, [R63+0x30] ;  /* 0x000030003f9e7984 */ /* 0x000f680000000800 */
[----:B------:R-:W5:Y:S01]  /*6030*/  LDS R156, [R63+0x40] ;  /* 0x000040003f9c7984 */ /* 0x000f620000000800 */
[----:B0-----:R-:W-:-:S03]  /*6040*/  FMUL.FTZ R111, R68, R135 ;  /* 0x00000087446f7220 */ /* 0x001fc60000410000 */
[----:B------:R-:W0:Y:S01]  /*6050*/  LDS R157, [R63+0x38] ;  /* 0x000038003f9d7984 */ /* 0x000e220000000800 */
[----:B------:R-:W-:-:S03]  /*6060*/  FMUL.FTZ R110, R68, R133 ;  /* 0x00000085446e7220 */ /* 0x000fc60000410000 */
[----:B------:R-:W0:Y:S01]  /*6070*/  LDS R155, [R63+0x48] ;  /* 0x000048003f9b7984 */ /* 0x000e220000000800 */
[----:B------:R-:W-:-:S03]  /*6080*/  FMUL.FTZ R143, R48, UR36 ;  /* 0x00000024308f7c20 */ /* 0x000fc60008410000 */
[----:B------:R-:W0:Y:S01]  /*6090*/  LDS R154, [R63+0x50] ;  /* 0x000050003f9a7984 */ /* 0x000e220000000800 */
[----:B------:R-:W-:-:S03]  /*60a0*/  FMUL.FTZ R68, R32, UR36 ;  /* 0x0000002420447c20 */ /* 0x000fc60008410000 */
[----:B------:R-:W0:Y:S04]  /*60b0*/  LDS R152, [R63+0x60] ;  /* 0x000060003f987984 */ /* 0x000e280000000800 */
[----:B------:R-:W0:Y:S04]  /*60c0*/  LDS R164, [R63] ;  /* 0x000000003fa47984 */ /* 0x000e280000000800 */
[----:B------:R-:W0:Y:S04]  /*60d0*/  LDS R153, [R63+0x58] ;  /* 0x000058003f997984 */ /* 0x000e280000000800 */
[----:B------:R-:W0:Y:S04]  /*60e0*/  LDS R151, [R63+0x68] ;  /* 0x000068003f977984 */ /* 0x000e280000000800 */
[----:B------:R-:W0:Y:S04]  /*60f0*/  LDS R150, [R63+0x70] ;  /* 0x000070003f967984 */ /* 0x000e280000000800 */
[----:B------:R5:W0:Y:S01]  /*6100*/  LDS R149, [R63+0x78] ;  /* 0x000078003f957984 */ /* 0x000a220000000800 */
[----:B------:R-:W-:Y:S01]  /*6110*/  FMUL.RZ R75, R62, 0.15915493667125701904 ;  /* 0x3e22f9833e4b7820 */ /* 0x000fe2000040c000 */
[----:B------:R-:W-:Y:S01]  /*6120*/  FMUL.FTZ R64, R67, R44 ;  /* 0x0000002c43407220 */ /* 0x000fe20000410000 */
[----:B------:R-:W-:Y:S01]  /*6130*/  FMUL.RZ R143, R143, 0.15915493667125701904 ;  /* 0x3e22f9838f8f7820 */ /* 0x000fe2000040c000 */
[----:B------:R-:W-:Y:S01]  /*6140*/  FMUL.RZ R148, R68, 0.15915493667125701904 ;  /* 0x3e22f98344947820 */ /* 0x000fe2000040c000 */
[----:B------:R-:W-:Y:S01]  /*6150*/  MUFU.SIN R62, R75 ;  /* 0x0000004b003e7308 */ /* 0x000fe20000000400 */
[C---:B----4-:R-:W-:Y:S01]  /*6160*/  FMUL.FTZ R129, R69.reuse, R129 ;  /* 0x0000008145817220 */ /* 0x050fe20000410000 */
[----:B------:R-:W-:Y:S01]  /*6170*/  FMUL.FTZ R128, R69, R130 ;  /* 0x0000008245807220 */ /* 0x000fe20000410000 */
[C---:B------:R-:W-:Y:S01]  /*6180*/  FMUL.FTZ R123, R70.reuse, R123 ;  /* 0x0000007b467b7220 */ /* 0x040fe20000410000 */
[----:B------:R-:W-:Y:S01]  /*6190*/  FMUL.FTZ R122, R70, R122 ;  /* 0x0000007a467a7220 */ /* 0x000fe20000410000 */
[----:B------:R-:W-:Y:S01]  /*61a0*/  FMUL.FTZ R71, R67, R48 ;  /* 0x0000003043477220 */ /* 0x000fe20000410000 */
[C---:B-1----:R-:W-:Y:S01]  /*61b0*/  FMUL.FTZ R101, R65.reuse, R76 ;  /* 0x0000004c41657220 */ /* 0x042fe20000410000 */
[----:B------:R-:W-:Y:S01]  /*61c0*/  FMUL.FTZ R100, R65, R138 ;  /* 0x0000008a41647220 */ /* 0x000fe20000410000 */
[----:B------:R1:W-:Y:S01]  /*61d0*/  MUFU.COS R66, R75 ;  /* 0x0000004b00427308 */ /* 0x0003e20000000000 */
[C---:B------:R-:W-:Y:S01]  /*61e0*/  FMUL.FTZ R72, R67.reuse, R56 ;  /* 0x0000003843487220 */ /* 0x040fe20000410000 */
[C---:B------:R-:W-:Y:S01]  /*61f0*/  FMUL.FTZ R74, R67.reuse, R55 ;  /* 0x00000037434a7220 */ /* 0x040fe20000410000 */
[C---:B------:R-:W-:Y:S01]  /*6200*/  FMUL.FTZ R69, R67.reuse, R53 ;  /* 0x0000003543457220 */ /* 0x040fe20000410000 */
[C---:B------:R-:W-:Y:S01]  /*6210*/  FMUL.FTZ R70, R67.reuse, R50 ;  /* 0x0000003243467220 */ /* 0x040fe20000410000 */
[----:B------:R-:W-:-:S03]  /*6220*/  FMUL.FTZ R65, R67, R36 ;  /* 0x0000002443417220 */ /* 0x000fc60000410000 */
[----:B------:R4:W-:Y:S01]  /*6230*/  MUFU.EX2 R102, R64 ;  /* 0x0000004000667308 */ /* 0x0009e20000000800 */
[----:B-1----:R-:W-:-:S03]  /*6240*/  FMUL.FTZ R75, R67, R54 ;  /* 0x00000036434b7220 */ /* 0x002fc60000410000 */
[----:B------:R-:W1:Y:S01]  /*6250*/  MUFU.SIN R131, R143 ;  /* 0x0000008f00837308 */ /* 0x000e620000000400 */
[C---:B----4-:R-:W-:Y:S01]  /*6260*/  FMUL.FTZ R64, R67.reuse, R80 ;  /* 0x0000005043407220 */ /* 0x050fe20000410000 */
[----:B------:R-:W-:-:S06]  /*6270*/  FMUL.FTZ R67, R67, R32 ;  /* 0x0000002043437220 */ /* 0x000fcc0000410000 */
[----:B------:R-:W-:Y:S08]  /*6280*/  MUFU.SIN R68, R148 ;  /* 0x0000009400447308 */ /* 0x000ff00000000400 */
[----:B------:R-:W4:Y:S01]  /*6290*/  MUFU.COS R148, R148 ;  /* 0x0000009400947308 */ /* 0x000f220000000000 */
[----:B------:R-:W-:-:S07]  /*62a0*/  R2UR UR49, R61 ;  /* 0x000000003d3172ca */ /* 0x000fce00000e0000 */
[----:B------:R-:W5:Y:S08]  /*62b0*/  MUFU.COS R134, R143 ;  /* 0x0000008f00867308 */ /* 0x000f700000000000 */
[----:B------:R-:W1:Y:S04]  /*62c0*/  MUFU.EX2 R71, R71 ;  /* 0x0000004700477308 */ /* 0x000e680000000800 */
[----:B------:R-:W-:Y:S08]  /*62d0*/  MUFU.SIN R136, R146 ;  /* 0x0000009200887308 */ /* 0x000ff00000000400 */
[----:B------:R-:W0:Y:S08]  /*62e0*/  MUFU.COS R137, R146 ;  /* 0x0000009200897308 */ /* 0x000e300000000000 */
[----:B------:R-:W2:Y:S04]  /*62f0*/  MUFU.EX2 R64, R64 ;  /* 0x0000004000407308 */ /* 0x000ea80000000800 */
[----:B------:R-:W3:Y:S04]  /*6300*/  MUFU.EX2 R65, R65 ;  /* 0x0000004100417308 */ /* 0x000ee80000000800 */
[----:B------:R-:W4:Y:S04]  /*6310*/  MUFU.EX2 R67, R67 ;  /* 0x0000004300437308 */ /* 0x000f280000000800 */
[----:B------:R-:W5:Y:S04]  /*6320*/  MUFU.EX2 R69, R69 ;  /* 0x0000004500457308 */ /* 0x000f680000000800 */
[----:B------:R-:W0:Y:S04]  /*6330*/  MUFU.EX2 R70, R70 ;  /* 0x0000004600467308 */ /* 0x000e280000000800 */
[----:B------:R-:W0:Y:S04]  /*6340*/  MUFU.EX2 R75, R75 ;  /* 0x0000004b004b7308 */ /* 0x000e280000000800 */
[----:B------:R-:W0:Y:S04]  /*6350*/  MUFU.EX2 R72, R72 ;  /* 0x0000004800487308 */ /* 0x000e280000000800 */
[----:B------:R-:W0:Y:S01]  /*6360*/  MUFU.EX2 R74, R74 ;  /* 0x0000004a004a7308 */ /* 0x000e220000000800 */
[----:B-1----:R-:W-:Y:S01]  /*6370*/  FMUL.FTZ R104, R71, R131 ;  /* 0x0000008347687220 */ /* 0x002fe20000410000 */
[C---:B--2---:R-:W-:Y:S01]  /*6380*/  FMUL.FTZ R126, R64.reuse, R126 ;  /* 0x0000007e407e7220 */ /* 0x044fe20000410000 */
[----:B------:R-:W-:Y:S01]  /*6390*/  FMUL.FTZ R127, R64, R127 ;  /* 0x0000007f407f7220 */ /* 0x000fe20000410000 */
[----:B------:R-:W-:Y:S01]  /*63a0*/  LEA R60, R60, UR28, 0x3 ;  /* 0x0000001c3c3c7c11 */ /* 0x000fe2000f8e18ff */
[----:B---3--:R-:W-:Y:S01]  /*63b0*/  FMUL.FTZ R131, R65, R62 ;  /* 0x0000003e41837220 */ /* 0x008fe20000410000 */
[----:B------:R-:W-:Y:S01]  /*63c0*/  ISETP.NE.AND P2, PT, R183, 0x7f, PT ;  /* 0x0000007fb700780c */ /* 0x000fe20003f45270 */
[----:B------:R-:W-:Y:S01]  /*63d0*/  FMUL.FTZ R130, R65, R66 ;  /* 0x0000004241827220 */ /* 0x000fe20000410000 */
[C---:B----4-:R-:W-:Y:S01]  /*63e0*/  FMUL.FTZ R148, R67.reuse, R148 ;  /* 0x0000009443947220 */ /* 0x050fe20000410000 */
[----:B------:R-:W-:Y:S01]  /*63f0*/  FMUL.FTZ R147, R67, R68 ;  /* 0x0000004443937220 */ /* 0x000fe20000410000 */
[----:B------:R-:W-:Y:S01]  /*6400*/  FMUL.FTZ R62, R179, UR48 ;  /* 0x00000030b33e7c20 */ /* 0x000fe20008410000 */
[----:B------:R-:W-:Y:S01]  /*6410*/  FMUL.FTZ R65, R178, UR48 ;  /* 0x00000030b2417c20 */ /* 0x000fe20008410000 */
[----:B------:R-:W-:Y:S01]  /*6420*/  FMUL.FTZ R67, R176, UR48 ;  /* 0x00000030b0437c20 */ /* 0x000fe20008410000 */
[C---:B-----5:R-:W-:Y:S01]  /*6430*/  FMUL.FTZ R115, R69.reuse, R115 ;  /* 0x0000007345737220 */ /* 0x060fe20000410000 */
[----:B------:R-:W-:Y:S01]  /*6440*/  FMUL.FTZ R114, R69, R114 ;  /* 0x0000007245727220 */ /* 0x000fe20000410000 */
[----:B------:R-:W-:Y:S01]  /*6450*/  FMUL.FTZ R105, R71, R134 ;  /* 0x0000008647697220 */ /* 0x000fe20000410000 */
[----:B------:R-:W-:Y:S01]  /*6460*/  FMUL.FTZ R64, R177, UR48 ;  /* 0x00000030b1407c20 */ /* 0x000fe20008410000 */
[----:B------:R-:W-:Y:S01]  /*6470*/  FMUL.FTZ R66, R175, UR48 ;  /* 0x00000030af427c20 */ /* 0x000fe20008410000 */
[C---:B0-----:R-:W-:Y:S01]  /*6480*/  FMUL.FTZ R109, R70.reuse, R137 ;  /* 0x00000089466d7220 */ /* 0x041fe20000410000 */
[----:B------:R-:W-:Y:S01]  /*6490*/  FMUL.FTZ R108, R70, R136 ;  /* 0x00000088466c7220 */ /* 0x000fe20000410000 */
[----:B------:R-:W-:Y:S01]  /*64a0*/  FMUL.FTZ R103, R102, R139 ;  /* 0x0000008b66677220 */ /* 0x000fe20000410000 */
[----:B------:R-:W-:Y:S01]  /*64b0*/  FMUL.FTZ R69, R174, UR48 ;  /* 0x00000030ae457c20 */ /* 0x000fe20008410000 */
[----:B------:R-:W-:Y:S01]  /*64c0*/  FMUL.FTZ R71, R172, UR48 ;  /* 0x00000030ac477c20 */ /* 0x000fe20008410000 */
[C---:B------:R-:W-:Y:S01]  /*64d0*/  FMUL.FTZ R117, R75.reuse, R117 ;  /* 0x000000754b757220 */ /* 0x040fe20000410000 */
[----:B------:R-:W-:Y:S01]  /*64e0*/  FMUL.FTZ R116, R75, R116 ;  /* 0x000000744b747220 */ /* 0x000fe20000410000 */
[----:B------:R-:W-:Y:S01]  /*64f0*/  FMUL.FTZ R102, R102, R73 ;  /* 0x0000004966667220 */ /* 0x000fe20000410000 */
[----:B------:R0:W-:Y:S01]  /*6500*/  STS.64 [R60+0x9880], R126 ;  /* 0x0098807e3c007388 */ /* 0x0001e20000000a00 */
[----:B------:R-:W-:Y:S01]  /*6510*/  FMUL.FTZ R68, R173, UR48 ;  /* 0x00000030ad447c20 */ /* 0x000fe20008410000 */
[----:B------:R-:W-:Y:S01]  /*6520*/  FMUL.FTZ R70, R171, UR48 ;  /* 0x00000030ab467c20 */ /* 0x000fe20008410000 */
[----:B------:R-:W-:Y:S01]  /*6530*/  FFMA.FTZ R63, R163, UR49, R62 ;  /* 0x00000031a33f7c23 */ /* 0x000fe2000801003e */
[C---:B------:R-:W-:Y:S01]  /*6540*/  FMUL.FTZ R121, R72.reuse, R121 ;  /* 0x0000007948797220 */ /* 0x040fe20000410000 */
[----:B------:R-:W-:Y:S01]  /*6550*/  FMUL.FTZ R120, R72, R120 ;  /* 0x0000007848787220 */ /* 0x000fe20000410000 */
[C---:B------:R-:W-:Y:S01]  /*6560*/  FMUL.FTZ R119, R74.reuse, R119 ;  /* 0x000000774a777220 */ /* 0x040fe20000410000 */
[----:B------:R-:W-:Y:S01]  /*6570*/  FMUL.FTZ R118, R74, R118 ;  /* 0x000000764a767220 */ /* 0x000fe20000410000 */
[----:B------:R-:W-:Y:S01]  /*6580*/  FMUL.FTZ R73, R170, UR48 ;  /* 0x00000030aa497c20 */ /* 0x000fe20008410000 */
[----:B------:R-:W-:Y:S01]  /*6590*/  FMUL.FTZ R75, R168, UR48 ;  /* 0x00000030a84b7c20 */ /* 0x000fe20008410000 */
[----:B------:R-:W-:Y:S01]  /*65a0*/  FFMA.FTZ R62, R160, UR49, R67 ;  /* 0x00000031a03e7c23 */ /* 0x000fe20008010043 */
[----:B------:R-:W-:Y:S01]  /*65b0*/  FMUL.FTZ R61, R180, UR48 ;  /* 0x00000030b43d7c20 */ /* 0x000fe20008410000 */
[----:B0-----:R-:W-:Y:S01]  /*65c0*/  FFMA.FTZ R60, R162, UR49, R65 ;  /* 0x00000031a23c7c23 */ /* 0x001fe20008010041 */
[----:B------:R-:W-:Y:S01]  /*65d0*/  FMUL.FTZ R72, R169, UR48 ;  /* 0x00000030a9487c20 */ /* 0x000fe20008410000 */
[----:B------:R-:W-:Y:S01]  /*65e0*/  FMUL.FTZ R74, R167, UR48 ;  /* 0x00000030a74a7c20 */ /* 0x000fe20008410000 */
[----:B------:R-:W-:Y:S01]  /*65f0*/  FMUL.FTZ R77, R166, UR48 ;  /* 0x00000030a64d7c20 */ /* 0x000fe20008410000 */
[----:B------:R-:W-:Y:S01]  /*6600*/  FMUL.FTZ R76, R165, UR48 ;  /* 0x00000030a54c7c20 */ /* 0x000fe20008410000 */
        /* <DEDUP_REMOVED lines=41> */
.L_x_1010:
[----:B------:R-:W-:-:S06]  /*68a0*/  LEA R106, R183, UR28, 0x3 ;  /* 0x0000001cb76a7c11 */ /* 0x000fcc000f8e18ff */
[----:B------:R-:W0:Y:S02]  /*68b0*/  LDS.64 R106, [R106+0xa888] ;  /* 0x00a888006a6a7984 */ /* 0x000e240000000a00 */
.L_x_1011:
[----:B------:R-:W-:Y:S05]  /*68c0*/  BSYNC.RECONVERGENT B0 ;  /* 0x0000000000007941 */ /* 0x000fea0003800200 */
.L_x_1009:
[----:B------:R-:W2:Y:S01]  /*68d0*/  @P1 LDC R61, c[0x0][0x38c] ;  /* 0x0000e300ff3d1b82 */ /* 0x000ea20000000800 */
[----:B------:R-:W-:Y:S01]  /*68e0*/  MOV R60, UR15 ;  /* 0x0000000f003c7c02 */ /* 0x000fe20008000f00 */
[----:B------:R-:W-:Y:S01]  /*68f0*/  HFMA2 R63, -RZ, RZ, 0, 9.5367431640625e-07 ;  /* 0x00000010ff3f7431 */ /* 0x000fe200000001ff */
[----:B------:R-:W-:Y:S02]  /*6900*/  MOV R76, 0x3f800000 ;  /* 0x3f800000004c7802 */ /* 0x000fe40000000f00 */
[----:B------:R-:W-:Y:S02]  /*6910*/  CS2R R78, SRZ ;  /* 0x00000000004e7805 */ /* 0x000fe4000001ff00 */
[----:B------:R-:W-:Y:S01]  /*6920*/  @P1 IADD3 R60, PT, PT, R60, -0x2, RZ ;  /* 0xfffffffe3c3c1810 */ /* 0x000fe20007ffe0ff */
[----:B------:R-:W-:Y:S01]  /*6930*/  FMUL.FTZ R64, RZ, R128 ;  /* 0x00000080ff407220 */ /* 0x000fe20000410000 */
[----:B------:R-:W-:-:S03]  /*6940*/  HFMA2 R77, -RZ, RZ, 0, 0 ;  /* 0x00000000ff4d7431 */ /* 0x000fc600000001ff */
[----:B--2---:R-:W-:-:S04]  /*6950*/  @P1 IMAD R60, R60, R61, UR8 ;  /* 0x000000083c3c1e24 */ /* 0x004fc8000f8e023d */
[----:B------:R-:W-:-:S04]  /*6960*/  @P1 IMAD.WIDE R60, R60, R63, UR4 ;  /* 0x000000043c3c1e25 */ /* 0x000fc8000f8e023f */
[----:B------:R-:W-:-:S04]  /*6970*/  FMUL.FTZ R63, R96, R80 ;  /* 0x00000050603f7220 */ /* 0x000fc80000410000 */
[-C--:B------:R-:W-:Y:S01]  /*6980*/  FMUL.FTZ R62, R128, R63.reuse ;  /* 0x0000003f803e7220 */ /* 0x080fe20000410000 */
[----:B------:R-:W-:Y:S01]  /*6990*/  FFMA.FTZ R64, R129, R63, -R64 ;  /* 0x0000003f81407223 */ /* 0x000fe20000010840 */
[----:B------:R2:W5:Y:S01]  /*69a0*/  @P1 LDG.E.128 R76, desc[UR34][R60.64] ;  /* 0x000000223c4c1981 */ /* 0x000562000c1e1d00 */
[----:B------:R-:W-:Y:S01]  /*69b0*/  ISETP.GT.U32.AND P2, PT, R183, 0x1f, PT ;  /* 0x0000001fb700780c */ /* 0x000fe20003f44070 */
[----:B------:R-:W-:Y:S01]  /*69c0*/  FFMA.FTZ R62, RZ, R129, R62 ;  /* 0x00000081ff3e7223 */ /* 0x000fe2000001003e */
[----:B------:R-:W-:Y:S01]  /*69d0*/  FFMA.FTZ R64, R95, R59, R64 ;  /* 0x0000003b5f407223 */ /* 0x000fe20000010040 */
[----:B------:R-:W-:Y:S02]  /*69e0*/  LEA.HI R182, R183, R183, RZ, 0x1e ;  /* 0x000000b7b7b67211 */ /* 0x000fe400078ff0ff */
[----:B------:R-:W-:Y:S01]  /*69f0*/  FADD.FTZ R62, RZ, R62 ;  /* 0x0000003eff3e7221 */ /* 0x000fe20000010000 */
[----:B------:R-:W-:Y:S01]  /*6a00*/  FMUL.FTZ R66, R124, R64 ;  /* 0x000000407c427220 */ /* 0x000fe20000410000 */
[----:B------:R-:W-:-:S02]  /*6a10*/  LEA R182, R182, UR28, 0x4 ;  /* 0x0000001cb6b67c11 */ /* 0x000fc4000f8e20ff */
[-C--:B------:R-:W-:Y:S01]  /*6a20*/  FMUL.FTZ R63, R124, R62.reuse ;  /* 0x0000003e7c3f7220 */ /* 0x080fe20000410000 */
[----:B------:R-:W-:-:S03]  /*6a30*/  FFMA.FTZ R66, R125, R62, R66 ;  /* 0x0000003e7d427223 */ /* 0x000fc60000010042 */
[----:B------:R-:W-:Y:S01]  /*6a40*/  FFMA.FTZ R63, R125, R64, -R63 ;  /* 0x000000407d3f7223 */ /* 0x000fe2000001083f */
[----:B------:R-:W-:-:S03]  /*6a50*/  FADD.FTZ R66, RZ, R66 ;  /* 0x00000042ff427221 */ /* 0x000fc60000010000 */
[----:B------:R-:W-:Y:S01]  /*6a60*/  FFMA.FTZ R63, R94, R58, R63 ;  /* 0x0000003a5e3f7223 */ /* 0x000fe2000001003f */
[----:B--2---:R-:W-:-:S03]  /*6a70*/  FMUL.FTZ R60, R122, R66 ;  /* 0x000000427a3c7220 */ /* 0x004fc60000410000 */
        /* <DEDUP_REMOVED lines=16> */
[----:B------:R-:W-:Y:S02]  /*6b80*/  FMUL.FTZ R60, R126, R128 ;  /* 0x000000807e3c7220 */ /* 0x000fe40000410000 */
[----:B------:R-:W-:Y:S01]  /*6b90*/  FADD.FTZ R63, RZ, R61 ;  /* 0x0000003dff3f7221 */ /* 0x000fe20000010000 */
[C---:B------:R-:W-:Y:S01]  /*6ba0*/  FMUL.FTZ R64, R116.reuse, R62 ;  /* 0x0000003e74407220 */ /* 0x040fe20000410000 */
[C---:B------:R-:W-:Y:S01]  /*6bb0*/  FMUL.FTZ R61, R127.reuse, R128 ;  /* 0x000000807f3d7220 */ /* 0x040fe20000410000 */
[----:B------:R-:W-:Y:S01]  /*6bc0*/  FFMA.FTZ R60, R127, R129, R60 ;  /* 0x000000817f3c7223 */ /* 0x000fe2000001003c */
[-C--:B------:R-:W-:Y:S01]  /*6bd0*/  FMUL.FTZ R65, R116, R63.reuse ;  /* 0x0000003f74417220 */ /* 0x080fe20000410000 */
[----:B------:R-:W-:Y:S01]  /*6be0*/  FFMA.FTZ R64, R117, R63, R64 ;  /* 0x0000003f75407223 */ /* 0x000fe20000010040 */
[----:B------:R-:W-:-:S02]  /*6bf0*/  FFMA.FTZ R61, R126, R129, -R61 ;  /* 0x000000817e3d7223 */ /* 0x000fc4000001083d */
[----:B------:R-:W-:Y:S01]  /*6c00*/  FFMA.FTZ R65, R117, R62, -R65 ;  /* 0x0000003e75417223 */ /* 0x000fe20000010841 */
[----:B------:R-:W-:Y:S01]  /*6c10*/  FADD.FTZ R64, RZ, R64 ;  /* 0x00000040ff407221 */ /* 0x000fe20000010000 */
[CC--:B------:R-:W-:Y:S01]  /*6c20*/  FMUL.FTZ R63, R124.reuse, R61.reuse ;  /* 0x0000003d7c3f7220 */ /* 0x0c0fe20000410000 */
[----:B------:R-:W-:Y:S01]  /*6c30*/  FMUL.FTZ R62, R124, R60 ;  /* 0x0000003c7c3e7220 */ /* 0x000fe20000410000 */
        /* <DEDUP_REMOVED lines=17> */
[----:B------:R-:W-:Y:S01]  /*6d50*/  FFMA.FTZ R64, R113, R67, R64 ;  /* 0x0000004371407223 */ /* 0x000fe20000010040 */
        /* <DEDUP_REMOVED lines=36> */
[CC--:B------:R-:W-:Y:S01]  /*6fa0*/  FMUL.FTZ R61, R110.reuse, R63.reuse ;  /* 0x0000003f6e3d7220 */ /* 0x0c0fe20000410000 */
        /* <DEDUP_REMOVED lines=23> */
[CC--:B------:R-:W-:Y:S01]  /*7120*/  FMUL.FTZ R63, R102.reuse, R61.reuse ;  /* 0x0000003d663f7220 */ /* 0x0c0fe20000410000 */
        /* <DEDUP_REMOVED lines=20> */
[----:B------:R-:W-:-:S02]  /*7270*/  FFMA.FTZ R62, R130, R61, -R62 ;  /* 0x0000003d823e7223 */ /* 0x000fc4000001083e */
[CC--:B------:R-:W-:Y:S01]  /*7280*/  FFMA.FTZ R66, R148.reuse, R65.reuse, -R67 ;  /* 0x0000004194427223 */ /* 0x0c0fe20000010843 */
[C---:B------:R-:W-:Y:S01]  /*7290*/  FMUL.FTZ R65, R147.reuse, R65 ;  /* 0x0000004193417220 */ /* 0x040fe20000410000 */
[C---:B------:R-:W-:Y:S01]  /*72a0*/  FMUL.FTZ R61, R147.reuse, R63 ;  /* 0x0000003f933d7220 */ /* 0x040fe20000410000 */
[-C--:B------:R-:W-:Y:S02]  /*72b0*/  FMUL.FTZ R64, R147, R62.reuse ;  /* 0x0000003e93407220 */ /* 0x080fe40000410000 */
        /* <DEDUP_REMOVED lines=8> */
[----:B------:R-:W3:Y:S01]  /*7340*/  S2R R183, SR_TID.X ;  /* 0x0000000000b77919 */ /* 0x000ee20000002100 */
[----:B--2---:R-:W-:Y:S01]  /*7350*/  MOV R60, 0x50 ;  /* 0x00000050003c7802 */ /* 0x004fe20000000f00 */
[----:B------:R-:W-:Y:S01]  /*7360*/  UMOV UR33, 0xffffffff ;  /* 0xffffffff00217882 */ /* 0x000fe20000000000 */
[C---:B------:R-:W-:Y:S02]  /*7370*/  ISETP.GE.AND P4, PT, R245.reuse, 0x10, PT ;  /* 0x00000010f500780c */ /* 0x040fe40003f86270 */
[C---:B------:R-:W-:Y:S02]  /*7380*/  ISETP.GE.AND P2, PT, R245.reuse, 0x8, PT ;  /* 0x00000008f500780c */ /* 0x040fe40003f46270 */
[C---:B------:R-:W-:Y:S02]  /*7390*/  ISETP.GE.AND P3, PT, R245.reuse, 0x4, PT ;  /* 0x00000004f500780c */ /* 0x040fe40003f66270 */
[C---:B------:R-:W-:Y:S02]  /*73a0*/  ISETP.GE.AND P4, PT, R245.reuse, 0x2, PT ;  /* 0x00000002f500780c */ /* 0x040fe40003f86270 */
[----:B------:R-:W-:Y:S01]  /*73b0*/  ISETP.GE.AND P5, PT, R245, 0x1, PT ;  /* 0x00000001f500780c */ /* 0x000fe20003fa6270 */
[----:B---3--:R-:W-:-:S05]  /*73c0*/  IMAD R183, R183, R60, UR28 ;  /* 0x0000001cb7b77e24 */ /* 0x008fca000f8e023c */
[----:B------:R-:W-:Y:S04]  /*73d0*/  LDS.128 R60, [R183+0x8470] ;  /* 0x00847000b73c7984 */ /* 0x000fe80000000c00 */
[----:B------:R-:W2:Y:S04]  /*73e0*/  LDS.128 R64, [R183+0x8480] ;  /* 0x00848000b7407984 */ /* 0x000ea80000000c00 */
[----:B------:R-:W3:Y:S04]  /*73f0*/  LDS.128 R68, [R183+0x8490] ;  /* 0x00849000b7447984 */ /* 0x000ee80000000c00 */
[----:B------:R-:W4:Y:S01]  /*7400*/  LDS.128 R72, [R183+0x84a0] ;  /* 0x0084a000b7487984 */ /* 0x000f220000000c00 */
[-C--:B--2---:R-:W-:Y:S01]  /*7410*/  FMUL.FTZ R185, R63, R65.reuse ;  /* 0x000000413fb97220 */ /* 0x084fe20000410000 */
[----:B------:R-:W-:-:S03]  /*7420*/  FMUL.FTZ R184, R62, R65 ;  /* 0x000000413eb87220 */ /* 0x000fc60000410000 */
[-C--:B------:R-:W-:Y:S01]  /*7430*/  FFMA.FTZ R185, R62, R64.reuse, -R185 ;  /* 0x000000403eb97223 */ /* 0x080fe200000108b9 */
[----:B------:R-:W-:-:S03]  /*7440*/  FFMA.FTZ R184, R63, R64, R184 ;  /* 0x000000403fb87223 */ /* 0x000fc600000100b8 */
[----:B------:R-:W-:Y:S01]  /*7450*/  FADD.FTZ R186, R66, R185 ;  /* 0x000000b942ba7221 */ /* 0x000fe20000010000 */
[----:B------:R-:W-:Y:S01]  /*7460*/  FADD.FTZ R187, R67, R184 ;  /* 0x000000b843bb7221 */ /* 0x000fe20000010000 */
[-C--:B------:R-:W-:Y:S01]  /*7470*/  FMUL.FTZ R185, R61, R65.reuse ;  /* 0x000000413db97220 */ /* 0x080fe20000410000 */
[C---:B------:R-:W-:Y:S01]  /*7480*/  FMUL.FTZ R184, R60.reuse, R65 ;  /* 0x000000413cb87220 */ /* 0x040fe20000410000 */
[C---:B---3--:R-:W-:Y:S01]  /*7490*/  FMUL.FTZ R191, R69.reuse, R186 ;  /* 0x000000ba45bf7220 */ /* 0x048fe20000410000 */
        /* <DEDUP_REMOVED lines=22> */
[----:B------:R-:W2:Y:S04]  /*7600*/  SHFL.UP PT, R187, R75, 0x1, RZ ;  /* 0x042000004bbb7989 */ /* 0x000ea800000e00ff */
[----:B------:R-:W3:Y:S04]  /*7610*/  SHFL.UP PT, R186, R74, 0x1, RZ ;  /* 0x042000004aba7989 */ /* 0x000ee800000e00ff */
[----:B------:R-:W4:Y:S04]  /*7620*/  SHFL.UP PT, R185, R72, 0x1, RZ ;  /* 0x0420000048b97989 */ /* 0x000f2800000e00ff */
[----:B------:R-:W0:Y:S01]  /*7630*/  SHFL.UP PT, R184, R73, 0x1, RZ ;  /* 0x0420000049b87989 */ /* 0x000e2200000e00ff */
[-C--:B--2---:R-:W-:Y:S01]  /*7640*/  FMUL.FTZ R189, R73, R187.reuse ;  /* 0x000000bb49bd7220 */ /* 0x084fe20000410000 */
[----:B------:R-:W-:-:S03]  /*7650*/  FMUL.FTZ R188, R72, R187 ;  /* 0x000000bb48bc7220 */ /* 0x000fc60000410000 */
[-C--:B---3--:R-:W-:Y:S01]  /*7660*/  FFMA.FTZ R190, R72, R186.reuse, R189 ;  /* 0x000000ba48be7223 */ /* 0x088fe200000100bd */
[----:B------:R-:W-:-:S03]  /*7670*/  FFMA.FTZ R187, R73, R186, -R188 ;  /* 0x000000ba49bb7223 */ /* 0x000fc600000108bc */
[----:B------:R-:W-:Y:S01]  /*7680*/  @P5 FADD.FTZ R75, R75, R190 ;  /* 0x000000be4b4b5221 */ /* 0x000fe20000010000 */
[-C--:B----4-:R-:W-:Y:S01]  /*7690*/  FMUL.FTZ R186, R72, R185.reuse ;  /* 0x000000b948ba7220 */ /* 0x090fe20000410000 */
[C---:B------:R-:W-:Y:S01]  /*76a0*/  FMUL.FTZ R185, R73.reuse, R185 ;  /* 0x000000b949b97220 */ /* 0x040fe20000410000 */
[----:B------:R-:W-:Y:S02]  /*76b0*/  @P5 FADD.FTZ R74, R74, R187 ;  /* 0x000000bb4a4a5221 */ /* 0x000fe40000010000 */
[----:B------:R-:W2:Y:S01]  /*76c0*/  SHFL.UP PT, R187, R75, 0x2, RZ ;  /* 0x044000004bbb7989 */ /* 0x000ea200000e00ff */
[-C--:B0-----:R-:W-:Y:S01]  /*76d0*/  @P5 FFMA.FTZ R72, R72, R184.reuse, R185 ;  /* 0x000000b848485223 */ /* 0x081fe200000100b9 */
[----:B------:R-:W-:Y:S02]  /*76e0*/  @P5 FFMA.FTZ R73, R73, R184, -R186 ;  /* 0x000000b849495223 */ /* 0x000fe400000108ba */
[----:B------:R-:W0:Y:S04]  /*76f0*/  SHFL.UP PT, R186, R74, 0x2, RZ ;  /* 0x044000004aba7989 */ /* 0x000e2800000e00ff */
[----:B------:R-:W3:Y:S04]  /*7700*/  SHFL.UP PT, R185, R72, 0x2, RZ ;  /* 0x0440000048b97989 */ /* 0x000ee800000e00ff */
[----:B------:R-:W4:Y:S01]  /*7710*/  SHFL.UP PT, R184, R73, 0x2, RZ ;  /* 0x0440000049b87989 */ /* 0x000f2200000e00ff */
[-C--:B--2---:R-:W-:Y:S01]  /*7720*/  FMUL.FTZ R189, R73, R187.reuse ;  /* 0x000000bb49bd7220 */ /* 0x084fe20000410000 */
[----:B------:R-:W-:-:S03]  /*7730*/  FMUL.FTZ R188, R72, R187 ;  /* 0x000000bb48bc7220 */ /* 0x000fc60000410000 */
[CC--:B0-----:R-:W-:Y:S01]  /*7740*/  FFMA.FTZ R190, R72.reuse, R186.reuse, R189 ;  /* 0x000000ba48be7223 */ /* 0x0c1fe200000100bd */
[C---:B------:R-:W-:Y:S01]  /*7750*/  FFMA.FTZ R189, R73.reuse, R186, -R188 ;  /* 0x000000ba49bd7223 */ /* 0x040fe200000108bc */
[-C--:B---3--:R-:W-:Y:S02]  /*7760*/  FMUL.FTZ R187, R73, R185.reuse ;  /* 0x000000b949bb7220 */ /* 0x088fe40000410000 */
[----:B------:R-:W-:Y:S01]  /*7770*/  @P4 FADD.FTZ R75, R75, R190 ;  /* 0x000000be4b4b4221 */ /* 0x000fe20000010000 */
[----:B------:R-:W-:Y:S01]  /*7780*/  FMUL.FTZ R186, R72, R185 ;  /* 0x000000b948ba7220 */ /* 0x000fe20000410000 */
[----:B------:R-:W-:Y:S01]  /*7790*/  @P4 FADD.FTZ R74, R74, R189 ;  /* 0x000000bd4a4a4221 */ /* 0x000fe20000010000 */
[-C--:B----4-:R-:W-:Y:S02]  /*77a0*/  @P4 FFMA.FTZ R72, R72, R184.reuse, R187 ;  /* 0x000000b848484223 */ /* 0x090fe400000100bb */
[----:B------:R-:W0:Y:S01]  /*77b0*/  SHFL.UP PT, R187, R75, 0x4, RZ ;  /* 0x048000004bbb7989 */ /* 0x000e2200000e00ff */
[----:B------:R-:W-:-:S03]  /*77c0*/  @P4 FFMA.FTZ R73, R73, R184, -R186 ;  /* 0x000000b849494223 */ /* 0x000fc600000108ba */
[----:B------:R-:W2:Y:S04]  /*77d0*/  SHFL.UP PT, R186, R74, 0x4, RZ ;  /* 0x048000004aba7989 */ /* 0x000ea800000e00ff */
[----:B------:R-:W3:Y:S04]  /*77e0*/  SHFL.UP PT, R185, R72, 0x4, RZ ;  /* 0x0480000048b97989 */ /* 0x000ee800000e00ff */
[----:B------:R-:W4:Y:S01]  /*77f0*/  SHFL.UP PT, R184, R73, 0x4, RZ ;  /* 0x0480000049b87989 */ /* 0x000f2200000e00ff */
[-C--:B0-----:R-:W-:Y:S01]  /*7800*/  FMUL.FTZ R188, R72, R187.reuse ;  /* 0x000000bb48bc7220 */ /* 0x081fe20000410000 */
[----:B------:R-:W-:-:S03]  /*7810*/  FMUL.FTZ R191, R73, R187 ;  /* 0x000000bb49bf7220 */ /* 0x000fc60000410000 */
[CC--:B--2---:R-:W-:Y:S01]  /*7820*/  FFMA.FTZ R189, R73.reuse, R186.reuse, -R188 ;  /* 0x000000ba49bd7223 */ /* 0x0c4fe200000108bc */
        /* <DEDUP_REMOVED lines=25> */
.L_x_1134:
        /* <DEDUP_REMOVED lines=8> */
[-C--:B--2---:R-:W-:Y:S01]  /*7a40*/  @P2 FFMA.FTZ R73, R73, R184.reuse, -R187 ;  /* 0x000000b849492223 */ /* 0x084fe200000108bb */
[----:B------:R-:W-:Y:S01]  /*7a50*/  @P2 FFMA.FTZ R72, R72, R184, R185 ;  /* 0x000000b848482223 */ /* 0x000fe200000100b9 */
[----:B------:R-:W-:Y:S01]  /*7a60*/  @P2 FADD.FTZ R74, R74, R189 ;  /* 0x000000bd4a4a2221 */ /* 0x000fe20000010000 */
[----:B------:R-:W-:Y:S01]  /*7a70*/  @P2 FADD.FTZ R75, R75, R186 ;  /* 0x000000ba4b4b2221 */ /* 0x000fe20000010000 */
[----:B------:R-:W-:Y:S06]  /*7a80*/  BRA.DIV UR33, `(.L_x_1014) ;  /* 0x0000008e21a87947 */ /* 0x000fec000b800000 */
.L_x_1137:
[----:B------:R-:W-:-:S03]  /*7a90*/  UMOV UR33, 0xffffffff ;  /* 0xffffffff00217882 */ /* 0x000fc60000000000 */
[----:B------:R-:W-:Y:S05]  /*7aa0*/  BRA.DIV UR33, `(.L_x_1015) ;  /* 0x0000008e21c87947 */ /* 0x000fea000b800000 */
.L_x_1140:
[----:B------:R-:W-:-:S03]  /*7ab0*/  UMOV UR33, 0xffffffff ;  /* 0xffffffff00217882 */ /* 0x000fc60000000000 */
[----:B------:R-:W-:Y:S05]  /*7ac0*/  BRA.DIV UR33, `(.L_x_1016) ;  /* 0x0000008e21e87947 */ /* 0x000fea000b800000 */
.L_x_1143:
[----:B------:R-:W-:-:S03]  /*7ad0*/  UMOV UR33, 0xffffffff ;  /* 0xffffffff00217882 */ /* 0x000fc60000000000 */
[----:B------:R-:W-:Y:S05]  /*7ae0*/  BRA.DIV UR33, `(.L_x_1017) ;  /* 0x0000009221087947 */ /* 0x000fea000b800000 */
.L_x_1146:
        /* <DEDUP_REMOVED lines=10> */
.L_x_1156:
        /* <DEDUP_REMOVED lines=45> */
.L_x_1012:
[----:B---3--:R-:W3:Y:S01]  /*7e60*/  S2R R183, SR_TID.X ;  /* 0x0000000000b77919 */ /* 0x008ee20000002100 */
[----:B------:R-:W-:Y:S05]  /*7e70*/  WARPSYNC.ALL ;  /* 0x0000000000007948 */ /* 0x000fea0003800000 */
[----:B---3--:R-:W-:Y:S01]  /*7e80*/  LOP3.LUT P0, RZ, R183, 0x1f, RZ, 0xc0, !PT ;  /* 0x0000001fb7ff7812 */ /* 0x008fe2000780c0ff */
[----:B--2---:R-:W-:Y:S01]  /*7e90*/  FMUL.FTZ R60, R165, UR49 ;  /* 0x00000031a53c7c20 */ /* 0x004fe20008410000 */
[C---:B------:R-:W-:Y:S01]  /*7ea0*/  FMUL.FTZ R63, R147.reuse, R181 ;  /* 0x000000b5933f7220 */ /* 0x040fe20000410000 */
[-C--:B01----:R-:W-:Y:S01]  /*7eb0*/  FMUL.FTZ R61, R147, R107.reuse ;  /* 0x0000006b933d7220 */ /* 0x083fe20000410000 */
[----:B------:R-:W-:Y:S01]  /*7ec0*/  FMUL.FTZ R65, R166, UR49 ;  /* 0x00000031a6417c20 */ /* 0x000fe20008410000 */
[----:B------:R-:W-:Y:S01]  /*7ed0*/  FFMA.FTZ R223, R149, UR48, -R60 ;  /* 0x0000003095df7c23 */ /* 0x000fe2000801083c */
[C---:B------:R-:W-:Y:S01]  /*7ee0*/  FMUL.FTZ R60, R148.reuse, R107 ;  /* 0x0000006b943c7220 */ /* 0x040fe20000410000 */
[-C--:B------:R-:W-:Y:S01]  /*7ef0*/  FFMA.FTZ R61, R148, R106.reuse, -R61 ;  /* 0x0000006a943d7223 */ /* 0x080fe2000001083d */
[----:B------:R-:W-:Y:S01]  /*7f00*/  FFMA.FTZ R220, R150, UR48, -R65 ;  /* 0x0000003096dc7c23 */ /* 0x000fe20008010841 */
[----:B------:R-:W-:Y:S01]  /*7f10*/  FMUL.FTZ R62, R2, R223 ;  /* 0x000000df023e7220 */ /* 0x000fe20000410000 */
[----:B------:R-:W-:Y:S01]  /*7f20*/  FFMA.FTZ R60, -R147, R106, -R60 ;  /* 0x0000006a933c7223 */ /* 0x000fe2000001093c */
[----:B------:R-:W-:Y:S01]  /*7f30*/  FMUL.FTZ R67, R131, R61 ;  /* 0x0000003d83437220 */ /* 0x000fe20000410000 */
[----:B------:R-:W-:Y:S01]  /*7f40*/  BAR.SYNC.DEFER_BLOCKING 0x0 ;  /* 0x0000000000007b1d */ /* 0x000fe20000010000 */
[-C--:B------:R-:W-:Y:S01]  /*7f50*/  FFMA.FTZ R64, R148, R62.reuse, R63 ;  /* 0x0000003e94407223 */ /* 0x080fe2000001003f */
[----:B------:R-:W-:Y:S01]  /*7f60*/  FMUL.FTZ R63, R147, R62 ;  /* 0x0000003e933f7220 */ /* 0x000fe20000410000 */
[-C--:B------:R-:W-:Y:S01]  /*7f70*/  FMUL.FTZ R62, R131, R60.reuse ;  /* 0x0000003c833e7220 */ /* 0x080fe20000410000 */
[----:B------:R-:W-:Y:S01]  /*7f80*/  FFMA.FTZ R67, R130, R60, -R67 ;  /* 0x0000003c82437223 */ /* 0x000fe20000010843 */
[----:B------:R-:W-:Y:S01]  /*7f90*/  FFMA.FTZ R64, R3, R220, R64 ;  /* 0x000000dc03407223 */ /* 0x000fe20000010040 */
[----:B------:R-:W-:Y:S01]  /*7fa0*/  FFMA.FTZ R63, R148, R181, -R63 ;  /* 0x000000b5943f7223 */ /* 0x000fe2000001083f */
[----:B------:R-:W-:Y:S01]  /*7fb0*/  FFMA.FTZ R62, R130, R61, R62 ;  /* 0x0000003d823e7223 */ /* 0x000fe2000001003e */
[----:B------:R-:W-:Y:S01]  /*7fc0*/  FMUL.FTZ R60, R100, R67 ;  /* 0x00000043643c7220 */ /* 0x000fe20000410000 */
[----:B------:R-:W-:Y:S01]  /*7fd0*/  FMUL.FTZ R65, R131, R64 ;  /* 0x0000004083417220 */ /* 0x000fe20000410000 */
[----:B------:R-:W-:Y:S01]  /*7fe0*/  FADD.FTZ R63, R146, R63 ;  /* 0x0000003f923f7221 */ /* 0x000fe20000010000 */
[-C--:B------:R-:W-:Y:S01]  /*7ff0*/  FMUL.FTZ R66, R100, R62.reuse ;  /* 0x0000003e64427220 */ /* 0x080fe20000410000 */
[----:B------:R-:W-:Y:S01]  /*8000*/  FFMA.FTZ R62, R101, R62, R60 ;  /* 0x0000003e653e7223 */ /* 0x000fe2000001003c */
[----:B------:R-:W-:Y:S01]  /*8010*/  FMUL.FTZ R60, R167, UR49 ;  /* 0x00000031a73c7c20 */ /* 0x000fe20008410000 */
[----:B------:R-:W-:Y:S01]  /*8020*/  FMUL.FTZ R61, R131, R63 ;  /* 0x0000003f833d7220 */ /* 0x000fe20000410000 */
[----:B------:R-:W-:Y:S01]  /*8030*/  FFMA.FTZ R66, R101, R67, -R66 ;  /* 0x0000004365427223 */ /* 0x000fe20000010842 */
[----:B------:R-:W-:Y:S01]  /*8040*/  FFMA.FTZ R65, R130, R63, -R65 ;  /* 0x0000003f82417223 */ /* 0x000fe20000010841 */
[----:B------:R-:W-:Y:S01]  /*8050*/  FMUL.FTZ R63, R102, R62 ;  /* 0x0000003e663f7220 */ /* 0x000fe20000410000 */
[----:B------:R-:W-:Y:S01]  /*8060*/  FFMA.FTZ R61, R130, R64, R61 ;  /* 0x00000040823d7223 */ /* 0x000fe2000001003d */
[-C--:B------:R-:W-:Y:S01]  /*8070*/  FMUL.FTZ R64, R102, R66.reuse ;  /* 0x0000004266407220 */ /* 0x080fe20000410000 */
[----:B------:R-:W-:Y:S01]  /*8080*/  FFMA.FTZ R199, R151, UR48, -R60 ;  /* 0x0000003097c77c23 */ /* 0x000fe2000801083c */
[----:B------:R-:W-:Y:S01]  /*8090*/  FADD.FTZ R65, R132, R65 ;  /* 0x0000004184417221 */ /* 0x000fe20000010000 */
[C---:B------:R-:W-:Y:S01]  /*80a0*/  FFMA.FTZ R66, R103.reuse, R66, -R63 ;  /* 0x0000004267427223 */ /* 0x040fe2000001083f */
[----:B------:R-:W-:Y:S01]  /*80b0*/  FFMA.FTZ R64, R103, R62, R64 ;  /* 0x0000003e67407223 */ /* 0x000fe20000010040 */
[----:B------:R-:W-:Y:S01]  /*80c0*/  FFMA.FTZ R61, R4, R199, R61 ;  /* 0x000000c7043d7223 */ /* 0x000fe2000001003d */
[----:B------:R-:W-:Y:S01]  /*80d0*/  FMUL.FTZ R60, R100, R65 ;  /* 0x00000041643c7220 */ /* 0x000fe20000410000 */
[----:B------:R-:W-:Y:S01]  /*80e0*/  FMUL.FTZ R63, R168, UR49 ;  /* 0x00000031a83f7c20 */ /* 0x000fe20008410000 */
[C---:B------:R-:W-:Y:S01]  /*80f0*/  FMUL.FTZ R68, R104.reuse, R64 ;  /* 0x0000004068447220 */ /* 0x040fe20000410000 */
[-C--:B------:R-:W-:Y:S01]  /*8100*/  FMUL.FTZ R67, R104, R66.reuse ;  /* 0x0000004268437220 */ /* 0x080fe20000410000 */
[-C--:B------:R-:W-:Y:S01]  /*8110*/  FMUL.FTZ R62, R100, R61.reuse ;  /* 0x0000003d643e7220 */ /* 0x080fe20000410000 */
[----:B------:R-:W-:Y:S01]  /*8120*/  FFMA.FTZ R60, R101, R61, R60 ;  /* 0x0000003d653c7223 */ /* 0x000fe2000001003c */
[C---:B------:R-:W-:Y:S01]  /*8130*/  FFMA.FTZ R68, R105.reuse, R66, -R68 ;  /* 0x0000004269447223 */ /* 0x040fe20000010844 */
[----:B------:R-:W-:Y:S01]  /*8140*/  FFMA.FTZ R198, R152, UR48, -R63 ;  /* 0x0000003098c67c23 */ /* 0x000fe2000801083f */
[----:B------:R-:W-:Y:S01]  /*8150*/  FFMA.FTZ R67, R105, R64, R67 ;  /* 0x0000004069437223 */ /* 0x000fe20000010043 */
[----:B------:R-:W-:Y:S01]  /*8160*/  FFMA.FTZ R62, R101, R65, -R62 ;  /* 0x00000041653e7223 */ /* 0x000fe2000001083e */
[C---:B------:R-:W-:Y:S01]  /*8170*/  FMUL.FTZ R64, R108.reuse, R68 ;  /* 0x000000446c407220 */ /* 0x040fe20000410000 */
[----:B------:R-:W-:Y:S01]  /*8180*/  FFMA.FTZ R60, R5, R198, R60 ;  /* 0x000000c6053c7223 */ /* 0x000fe2000001003c */
[-C--:B------:R-:W-:Y:S01]  /*8190*/  FMUL.FTZ R70, R108, R67.reuse ;  /* 0x000000436c467220 */ /* 0x080fe20000410000 */
[----:B------:R-:W-:Y:S01]  /*81a0*/  FADD.FTZ R62, R133, R62 ;  /* 0x0000003e853e7221 */ /* 0x000fe20000010000 */
[----:B------:R-:W-:Y:S01]  /*81b0*/  FFMA.FTZ R65, R109, R67, R64 ;  /* 0x000000436d417223 */ /* 0x000fe20000010040 */
[C---:B------:R-:W-:Y:S01]  /*81c0*/  FMUL.FTZ R64, R102.reuse, R60 ;  /* 0x0000003c66407220 */ /* 0x040fe20000410000 */
[----:B------:R-:W-:Y:S01]  /*81d0*/  FMUL.FTZ R66, R169, UR49 ;  /* 0x00000031a9427c20 */ /* 0x000fe20008410000 */
[----:B------:R-:W-:Y:S01]  /*81e0*/  FMUL.FTZ R61, R102, R62 ;  /* 0x0000003e663d7220 */ /* 0x000fe20000410000 */
[----:B------:R-:W-:Y:S01]  /*81f0*/  FFMA.FTZ R70, R109, R68, -R70 ;  /* 0x000000446d467223 */ /* 0x000fe20000010846 */
[----:B------:R-:W-:Y:S01]  /*8200*/  FFMA.FTZ R63, R103, R62, -R64 ;  /* 0x0000003e673f7223 */ /* 0x000fe20000010840 */
[----:B------:R-:W-:Y:S01]  /*8210*/  FFMA.FTZ R197, R153, UR48, -R66 ;  /* 0x0000003099c57c23 */ /* 0x000fe20008010842 */
[----:B------:R-:W-:Y:S01]  /*8220*/  FFMA.FTZ R61, R103, R60, R61 ;  /* 0x0000003c673d7223 */ /* 0x000fe2000001003d */
[-C--:B------:R-:W-:Y:S01]  /*8230*/  FMUL.FTZ R62, R110, R70.reuse ;  /* 0x000000466e3e7220 */ /* 0x080fe20000410000 */
[----:B------:R-:W-:Y:S01]  /*8240*/  FADD.FTZ R63, R134, R63 ;  /* 0x0000003f863f7221 */ /* 0x000fe20000010000 */
[----:B------:R-:W-:Y:S01]  /*8250*/  FMUL.FTZ R67, R110, R65 ;  /* 0x000000416e437220 */ /* 0x000fe20000410000 */
[----:B------:R-:W-:Y:S01]  /*8260*/  FFMA.FTZ R61, R6, R197, R61 ;  /* 0x000000c5063d7223 */ /* 0x000fe2000001003d */
[C---:B------:R-:W-:Y:S01]  /*8270*/  FFMA.FTZ R64, R111.reuse, R65, R62 ;  /* 0x000000416f407223 */ /* 0x040fe2000001003e */
[----:B------:R-:W-:Y:S01]  /*8280*/  FMUL.FTZ R60, R104, R63 ;  /* 0x0000003f683c7220 */ /* 0x000fe20000410000 */
[----:B------:R-:W-:Y:S01]  /*8290*/  FMUL.FTZ R65, R170, UR49 ;  /* 0x00000031aa417c20 */ /* 0x000fe20008410000 */
[----:B------:R-:W-:Y:S01]  /*82a0*/  FFMA.FTZ R67, R111, R70, -R67 ;  /* 0x000000466f437223 */ /* 0x000fe20000010843 */
[-C--:B------:R-:W-:Y:S01]  /*82b0*/  FMUL.FTZ R62, R104, R61.reuse ;  /* 0x0000003d683e7220 */ /* 0x080fe20000410000 */
[C---:B------:R-:W-:Y:S01]  /*82c0*/  FFMA.FTZ R60, R105.reuse, R61, R60 ;  /* 0x0000003d693c7223 */ /* 0x040fe2000001003c */
[----:B------:R-:W-:Y:S01]  /*82d0*/  FFMA.FTZ R196, R154, UR48, -R65 ;  /* 0x000000309ac47c23 */ /* 0x000fe20008010841 */
[C---:B------:R-:W-:Y:S01]  /*82e0*/  FMUL.FTZ R66, R112.reuse, R67 ;  /* 0x0000004370427220 */ /* 0x040fe20000410000 */
[----:B------:R-:W-:Y:S01]  /*82f0*/  FFMA.FTZ R62, R105, R63, -R62 ;  /* 0x0000003f693e7223 */ /* 0x000fe2000001083e */
[----:B------:R-:W-:Y:S01]  /*8300*/  FMUL.FTZ R68, R112, R64 ;  /* 0x0000004070447220 */ /* 0x000fe20000410000 */
[----:B------:R-:W-:Y:S01]  /*8310*/  FFMA.FTZ R63, R7, R196, R60 ;  /* 0x000000c4073f7223 */ /* 0x000fe2000001003c */
[----:B------:R-:W-:Y:S01]  /*8320*/  FFMA.FTZ R69, R113, R64, R66 ;  /* 0x0000004071457223 */ /* 0x000fe20000010042 */
[----:B------:R-:W-:Y:S01]  /*8330*/  FADD.FTZ R62, R135, R62 ;  /* 0x0000003e873e7221 */ /* 0x000fe20000010000 */
[----:B------:R-:W0:Y:S01]  /*8340*/  LDS.64 R60, [R182+0x8478] ;  /* 0x00847800b63c7984 */ /* 0x000e220000000a00 */
[C---:B------:R-:W-:Y:S01]  /*8350*/  FMUL.FTZ R66, R108.reuse, R63 ;  /* 0x0000003f6c427220 */ /* 0x040fe20000410000 */
[----:B------:R-:W-:Y:S01]  /*8360*/  FFMA.FTZ R70, R113, R67, -R68 ;  /* 0x0000004371467223 */ /* 0x000fe20000010844 */
[-C--:B------:R-:W-:Y:S01]  /*8370*/  FMUL.FTZ R64, R108, R62.reuse ;  /* 0x0000003e6c407220 */ /* 0x080fe20000410000 */
[----:B------:R-:W-:Y:S01]  /*8380*/  FMUL.FTZ R68, R171, UR49 ;  /* 0x00000031ab447c20 */ /* 0x000fe20008410000 */
[C---:B------:R-:W-:Y:S01]  /*8390*/  FFMA.FTZ R65, R109.reuse, R62, -R66 ;  /* 0x0000003e6d417223 */ /* 0x040fe20000010842 */
[-C--:B------:R-:W-:Y:S01]  /*83a0*/  FMUL.FTZ R62, R114, R70.reuse ;  /* 0x00000046723e7220 */ /* 0x080fe20000410000 */
[----:B------:R-:W-:Y:S01]  /*83b0*/  FFMA.FTZ R63, R109, R63, R64 ;  /* 0x0000003f6d3f7223 */ /* 0x000fe20000010040 */
[----:B------:R-:W-:Y:S01]  /*83c0*/  FFMA.FTZ R195, R155, UR48, -R68 ;  /* 0x000000309bc37c23 */ /* 0x000fe20008010844 */
[----:B------:R-:W-:Y:S01]  /*83d0*/  FADD.FTZ R65, R136, R65 ;  /* 0x0000004188417221 */ /* 0x000fe20000010000 */
[CC--:B------:R-:W-:Y:S01]  /*83e0*/  FFMA.FTZ R68, R115.reuse, R69.reuse, R62 ;  /* 0x0000004573447223 */ /* 0x0c0fe2000001003e */
[----:B------:R-:W-:Y:S01]  /*83f0*/  FMUL.FTZ R64, R114, R69 ;  /* 0x0000004572407220 */ /* 0x000fe20000410000 */
[----:B------:R-:W-:Y:S01]  /*8400*/  FFMA.FTZ R63, R8, R195, R63 ;  /* 0x000000c3083f7223 */ /* 0x000fe2000001003f */
[----:B------:R-:W-:Y:S01]  /*8410*/  FMUL.FTZ R62, R110, R65 ;  /* 0x000000416e3e7220 */ /* 0x000fe20000410000 */
[----:B------:R-:W-:Y:S01]  /*8420*/  FMUL.FTZ R67, R172, UR49 ;  /* 0x00000031ac437c20 */ /* 0x000fe20008410000 */
[----:B------:R-:W-:Y:S01]  /*8430*/  FFMA.FTZ R70, R115, R70, -R64 ;  /* 0x0000004673467223 */ /* 0x000fe20000010840 */
[-C--:B------:R-:W-:Y:S01]  /*8440*/  FMUL.FTZ R64, R110, R63.reuse ;  /* 0x0000003f6e407220 */ /* 0x080fe20000410000 */
[C---:B------:R-:W-:Y:S01]  /*8450*/  FFMA.FTZ R62, R111.reuse, R63, R62 ;  /* 0x0000003f6f3e7223 */ /* 0x040fe2000001003e */
[----:B------:R-:W-:Y:S01]  /*8460*/  FFMA.FTZ R194, R156, UR48, -R67 ;  /* 0x000000309cc27c23 */ /* 0x000fe20008010843 */
[----:B------:R-:W-:Y:S01]  /*8470*/  FMUL.FTZ R66, R116, R70 ;  /* 0x0000004674427220 */ /* 0x000fe20000410000 */
[----:B------:R-:W-:Y:S01]  /*8480*/  FFMA.FTZ R64, R111, R65, -R64 ;  /* 0x000000416f407223 */ /* 0x000fe20000010840 */
[----:B------:R-:W-:Y:S01]  /*8490*/  MOV R63, UR46 ;  /* 0x0000002e003f7c02 */ /* 0x000fe20008000f00 */
[----:B------:R-:W-:Y:S01]  /*84a0*/  FFMA.FTZ R62, R9, R194, R62 ;  /* 0x000000c2093e7223 */ /* 0x000fe2000001003e */
[----:B------:R-:W-:Y:S01]  /*84b0*/  FFMA.FTZ R67, R117, R68, R66 ;  /* 0x0000004475437223 */ /* 0x000fe20000010042 */
[----:B------:R-:W-:Y:S01]  /*84c0*/  FADD.FTZ R64, R137, R64 ;  /* 0x0000004089407221 */ /* 0x000fe20000010000 */
[----:B------:R-:W-:Y:S01]  /*84d0*/  ISETP.LE.OR P0, PT, R63, UR15, P0 ;  /* 0x0000000f3f007c0c */ /* 0x000fe20008703670 */
[----:B------:R-:W-:Y:S01]  /*84e0*/  FMUL.FTZ R66, R112, R62 ;  /* 0x0000003e70427220 */ /* 0x000fe20000410000 */
[----:B------:R-:W-:Y:S01]  /*84f0*/  FMUL.FTZ R72, R116, R68 ;  /* 0x0000004474487220 */ /* 0x000fe20000410000 */
[-C--:B------:R-:W-:Y:S01]  /*8500*/  FMUL.FTZ R63, R112, R64.reuse ;  /* 0x00000040703f7220 */ /* 0x080fe20000410000 */
[----:B------:R-:W-:Y:S01]  /*8510*/  FMUL.FTZ R68, R173, UR49 ;  /* 0x00000031ad447c20 */ /* 0x000fe20008410000 */
[----:B------:R-:W-:Y:S01]  /*8520*/  FFMA.FTZ R65, R113, R64, -R66 ;  /* 0x0000004071417223 */ /* 0x000fe20000010842 */
[----:B------:R-:W-:Y:S01]  /*8530*/  FFMA.FTZ R72, R117, R70, -R72 ;  /* 0x0000004675487223 */ /* 0x000fe20000010848 */
[----:B------:R-:W-:Y:S01]  /*8540*/  FFMA.FTZ R63, R113, R62, R63 ;  /* 0x0000003e713f7223 */ /* 0x000fe2000001003f */
[----:B------:R-:W-:Y:S01]  /*8550*/  FFMA.FTZ R193, R157, UR48, -R68 ;  /* 0x000000309dc17c23 */ /* 0x000fe20008010844 */
[----:B------:R-:W-:Y:S01]  /*8560*/  FADD.FTZ R65, R138, R65 ;  /* 0x000000418a417221 */ /* 0x000fe20000010000 */
[CC--:B------:R-:W-:Y:S01]  /*8570*/  FMUL.FTZ R64, R118.reuse, R72.reuse ;  /* 0x0000004876407220 */ /* 0x0c0fe20000410000 */
[----:B------:R-:W-:Y:S01]  /*8580*/  FMUL.FTZ R69, R118, R67 ;  /* 0x0000004376457220 */ /* 0x000fe20000410000 */
[----:B------:R-:W-:Y:S01]  /*8590*/  FFMA.FTZ R63, R10, R193, R63 ;  /* 0x000000c10a3f7223 */ /* 0x000fe2000001003f */
[C---:B------:R-:W-:Y:S01]  /*85a0*/  FMUL.FTZ R62, R114.reuse, R65 ;  /* 0x00000041723e7220 */ /* 0x040fe20000410000 */
[C---:B------:R-:W-:Y:S01]  /*85b0*/  FFMA.FTZ R67, R119.reuse, R67, R64 ;  /* 0x0000004377437223 */ /* 0x040fe20000010040 */
[----:B------:R-:W-:Y:S01]  /*85c0*/  FFMA.FTZ R69, R119, R72, -R69 ;  /* 0x0000004877457223 */ /* 0x000fe20000010845 */
[-C--:B------:R-:W-:Y:S01]  /*85d0*/  FMUL.FTZ R66, R114, R63.reuse ;  /* 0x0000003f72427220 */ /* 0x080fe20000410000 */
[----:B------:R-:W-:Y:S01]  /*85e0*/  FFMA.FTZ R64, R115, R63, R62 ;  /* 0x0000003f73407223 */ /* 0x000fe2000001003e */
[CC--:B0-----:R-:W-:Y:S01]  /*85f0*/  FMUL.FTZ R62, R127.reuse, R60.reuse ;  /* 0x0000003c7f3e7220 */ /* 0x0c1fe20000410000 */
[----:B------:R-:W-:Y:S01]  /*8600*/  FMUL.FTZ R63, R127, R61 ;  /* 0x0000003d7f3f7220 */ /* 0x000fe20000410000 */
[----:B------:R-:W-:Y:S01]  /*8610*/  FMUL.FTZ R219, R174, UR49 ;  /* 0x00000031aedb7c20 */ /* 0x000fe20008410000 */
[----:B------:R-:W-:Y:S01]  /*8620*/  FFMA.FTZ R66, R115, R65, -R66 ;  /* 0x0000004173427223 */ /* 0x000fe20000010842 */
[C---:B------:R-:W-:Y:S01]  /*8630*/  FFMA.FTZ R62, R126.reuse, R61, R62 ;  /* 0x0000003d7e3e7223 */ /* 0x040fe2000001003e */
[----:B------:R-:W-:Y:S01]  /*8640*/  FFMA.FTZ R63, R126, R60, -R63 ;  /* 0x0000003c7e3f7223 */ /* 0x000fe2000001083f */
[----:B------:R-:W-:Y:S01]  /*8650*/  FMUL.FTZ R60, R120, R69 ;  /* 0x00000045783c7220 */ /* 0x000fe20000410000 */
[----:B------:R-:W-:Y:S01]  /*8660*/  FFMA.FTZ R219, R158, UR48, -R219 ;  /* 0x000000309edb7c23 */ /* 0x000fe200080108db */
[----:B------:R-:W-:Y:S01]  /*8670*/  FADD.FTZ R192, RZ, R62 ;  /* 0x0000003effc07221 */ /* 0x000fe20000010000 */
[----:B------:R-:W-:Y:S01]  /*8680*/  FFMA.FTZ R218, R96, R80, R63 ;  /* 0x0000005060da7223 */ /* 0x000fe2000001003f */
[----:B------:R-:W-:Y:S01]  /*8690*/  FFMA.FTZ R68, R121, R67, R60 ;  /* 0x0000004379447223 */ /* 0x000fe2000001003c */
[----:B------:R-:W-:Y:S01]  /*86a0*/  FFMA.FTZ R64, R11, R219, R64 ;  /* 0x000000db0b407223 */ /* 0x000fe20000010040 */
[C---:B------:R-:W-:Y:S01]  /*86b0*/  FMUL.FTZ R60, R128.reuse, R192 ;  /* 0x000000c0803c7220 */ /* 0x040fe20000410000 */
[----:B------:R-:W-:Y:S01]  /*86c0*/  FMUL.FTZ R61, R128, R218 ;  /* 0x000000da803d7220 */ /* 0x000fe20000410000 */
[----:B------:R-:W-:Y:S01]  /*86d0*/  FADD.FTZ R66, R139, R66 ;  /* 0x000000428b427221 */ /* 0x000fe20000010000 */
[C---:B------:R-:W-:Y:S01]  /*86e0*/  FMUL.FTZ R62, R116.reuse, R64 ;  /* 0x00000040743e7220 */ /* 0x040fe20000410000 */
[C---:B------:R-:W-:Y:S01]  /*86f0*/  FFMA.FTZ R60, R129.reuse, R218, -R60 ;  /* 0x000000da813c7223 */ /* 0x040fe2000001083c */
[----:B------:R-:W-:Y:S01]  /*8700*/  FFMA.FTZ R61, R129, R192, R61 ;  /* 0x000000c0813d7223 */ /* 0x000fe2000001003d */
[----:B------:R-:W-:Y:S01]  /*8710*/  FMUL.FTZ R216, R175, UR49 ;  /* 0x00000031afd87c20 */ /* 0x000fe20008410000 */
[-C--:B------:R-:W-:Y:S01]  /*8720*/  FFMA.FTZ R65, R117, R66.reuse, -R62 ;  /* 0x0000004275417223 */ /* 0x080fe2000001083e */
[----:B------:R-:W-:Y:S01]  /*8730*/  FFMA.FTZ R217, R95, R59, R60 ;  /* 0x0000003b5fd97223 */ /* 0x000fe2000001003c */
[----:B------:R-:W-:Y:S01]  /*8740*/  FADD.FTZ R191, RZ, R61 ;  /* 0x0000003dffbf7221 */ /* 0x000fe20000010000 */
[----:B------:R-:W-:Y:S01]  /*8750*/  FMUL.FTZ R66, R116, R66 ;  /* 0x0000004274427220 */ /* 0x000fe20000410000 */
[----:B------:R-:W-:Y:S01]  /*8760*/  FFMA.FTZ R216, R159, UR48, -R216 ;  /* 0x000000309fd87c23 */ /* 0x000fe200080108d8 */
[C---:B------:R-:W-:Y:S01]  /*8770*/  FMUL.FTZ R62, R124.reuse, R217 ;  /* 0x000000d97c3e7220 */ /* 0x040fe20000410000 */
[-C--:B------:R-:W-:Y:S01]  /*8780*/  FMUL.FTZ R60, R124, R191.reuse ;  /* 0x000000bf7c3c7220 */ /* 0x080fe20000410000 */
[----:B------:R-:W-:Y:S01]  /*8790*/  FFMA.FTZ R63, R117, R64, R66 ;  /* 0x00000040753f7223 */ /* 0x000fe20000010042 */
[----:B------:R-:W-:Y:S01]  /*87a0*/  FADD.FTZ R65, R140, R65 ;  /* 0x000000418c417221 */ /* 0x000fe20000010000 */
[C---:B------:R-:W-:Y:S01]  /*87b0*/  FFMA.FTZ R62, R125.reuse, R191, R62 ;  /* 0x000000bf7d3e7223 */ /* 0x040fe2000001003e */
[----:B------:R-:W-:Y:S01]  /*87c0*/  FFMA.FTZ R215, R125, R217, -R60 ;  /* 0x000000d97dd77223 */ /* 0x000fe2000001083c */
[----:B------:R-:W-:Y:S01]  /*87d0*/  FFMA.FTZ R63, R12, R216, R63 ;  /* 0x000000d80c3f7223 */ /* 0x000fe2000001003f */
[----:B------:R-:W-:Y:S01]  /*87e0*/  FMUL.FTZ R64, R118, R65 ;  /* 0x0000004176407220 */ /* 0x000fe20000410000 */
[----:B------:R-:W-:Y:S01]  /*87f0*/  FADD.FTZ R190, RZ, R62 ;  /* 0x0000003effbe7221 */ /* 0x000fe20000010000 */
[----:B------:R-:W-:Y:S01]  /*8800*/  FFMA.FTZ R215, R94, R58, R215 ;  /* 0x0000003a5ed77223 */ /* 0x000fe200000100d7 */
[-C--:B------:R-:W-:Y:S01]  /*8810*/  FMUL.FTZ R62, R118, R63.reuse ;  /* 0x0000003f763e7220 */ /* 0x080fe20000410000 */
[----:B------:R-:W-:Y:S01]  /*8820*/  FFMA.FTZ R64, R119, R63, R64 ;  /* 0x0000003f77407223 */ /* 0x000fe20000010040 */
[-C--:B------:R-:W-:Y:S01]  /*8830*/  FMUL.FTZ R60, R122, R190.reuse ;  /* 0x000000be7a3c7220 */ /* 0x080fe20000410000 */
[----:B------:R-:W-:Y:S01]  /*8840*/  FMUL.FTZ R63, R176, UR49 ;  /* 0x00000031b03f7c20 */ /* 0x000fe20008410000 */
[----:B------:R-:W-:Y:S01]  /*8850*/  FMUL.FTZ R61, R122, R215 ;  /* 0x000000d77a3d7220 */ /* 0x000fe20000410000 */
[----:B------:R-:W-:Y:S01]  /*8860*/  FMUL.FTZ R70, R120, R67 ;  /* 0x0000004378467220 */ /* 0x000fe20000410000 */
[C---:B------:R-:W-:Y:S01]  /*8870*/  FFMA.FTZ R60, R123.reuse, R215, -R60 ;  /* 0x000000d77b3c7223 */ /* 0x040fe2000001083c */
[----:B------:R-:W-:Y:S01]  /*8880*/  FFMA.FTZ R214, R160, UR48, -R63 ;  /* 0x00000030a0d67c23 */ /* 0x000fe2000801083f */
[----:B------:R-:W-:Y:S01]  /*8890*/  FFMA.FTZ R61, R123, R190, R61 ;  /* 0x000000be7b3d7223 */ /* 0x000fe2000001003d */
[----:B------:R-:W-:Y:S01]  /*88a0*/  FFMA.FTZ R62, R119, R65, -R62 ;  /* 0x00000041773e7223 */ /* 0x000fe2000001083e */
[----:B------:R-:W-:Y:S01]  /*88b0*/  FFMA.FTZ R213, R93, R57, R60 ;  /* 0x000000395dd57223 */ /* 0x000fe2000001003c */
[----:B------:R-:W-:Y:S01]  /*88c0*/  FFMA.FTZ R70, R121, R69, -R70 ;  /* 0x0000004579467223 */ /* 0x000fe20000010846 */
[----:B------:R-:W-:Y:S01]  /*88d0*/  FFMA.FTZ R64, R13, R214, R64 ;  /* 0x000000d60d407223 */ /* 0x000fe20000010040 */
[----:B------:R-:W-:Y:S01]  /*88e0*/  FADD.FTZ R189, RZ, R61 ;  /* 0x0000003dffbd7221 */ /* 0x000fe20000010000 */
[----:B------:R-:W-:Y:S01]  /*88f0*/  FADD.FTZ R61, R141, R62 ;  /* 0x0000003e8d3d7221 */ /* 0x000fe20000010000 */
[----:B------:R-:W-:Y:S01]  /*8900*/  FMUL.FTZ R62, R120, R213 ;  /* 0x000000d5783e7220 */ /* 0x000fe20000410000 */
[----:B------:R-:W-:Y:S01]  /*8910*/  FMUL.FTZ R65, R122, R70 ;  /* 0x000000467a417220 */ /* 0x000fe20000410000 */
[C---:B------:R-:W-:Y:S01]  /*8920*/  FMUL.FTZ R66, R120.reuse, R64 ;  /* 0x0000004078427220 */ /* 0x040fe20000410000 */
[CC--:B------:R-:W-:Y:S01]  /*8930*/  FMUL.FTZ R60, R120.reuse, R189.reuse ;  /* 0x000000bd783c7220 */ /* 0x0c0fe20000410000 */
[----:B------:R-:W-:Y:S01]  /*8940*/  FFMA.FTZ R62, R121, R189, R62 ;  /* 0x000000bd793e7223 */ /* 0x000fe2000001003e */
[----:B------:R-:W-:Y:S01]  /*8950*/  FFMA.FTZ R67, R123, R68, R65 ;  /* 0x000000447b437223 */ /* 0x000fe20000010041 */
[CC--:B------:R-:W-:Y:S01]  /*8960*/  FFMA.FTZ R65, R121.reuse, R61.reuse, -R66 ;  /* 0x0000003d79417223 */ /* 0x0c0fe20000010842 */
[----:B------:R-:W-:Y:S01]  /*8970*/  FMUL.FTZ R63, R120, R61 ;  /* 0x0000003d783f7220 */ /* 0x000fe20000410000 */
[----:B------:R-:W-:Y:S01]  /*8980*/  FFMA.FTZ R61, R121, R213, -R60 ;  /* 0x000000d5793d7223 */ /* 0x000fe2000001083c */
[----:B------:R-:W-:Y:S01]  /*8990*/  FADD.FTZ R188, RZ, R62 ;  /* 0x0000003effbc7221 */ /* 0x000fe20000010000 */
[----:B------:R-:W-:Y:S01]  /*89a0*/  FMUL.FTZ R60, R177, UR49 ;  /* 0x00000031b13c7c20 */ /* 0x000fe20008410000 */
[----:B------:R-:W-:Y:S01]  /*89b0*/  FFMA.FTZ R63, R121, R64, R63 ;  /* 0x00000040793f7223 */ /* 0x000fe2000001003f */
[----:B------:R-:W-:Y:S01]  /*89c0*/  FFMA.FTZ R212, R92, R56, R61 ;  /* 0x000000385cd47223 */ /* 0x000fe2000001003d */
[----:B------:R-:W-:Y:S01]  /*89d0*/  FMUL.FTZ R61, R118, R188 ;  /* 0x000000bc763d7220 */ /* 0x000fe20000410000 */
[----:B------:R-:W-:Y:S01]  /*89e0*/  FFMA.FTZ R211, R161, UR48, -R60 ;  /* 0x00000030a1d37c23 */ /* 0x000fe2000801083c */
[----:B------:R-:W-:Y:S01]  /*89f0*/  FADD.FTZ R65, R142, R65 ;  /* 0x000000418e417221 */ /* 0x000fe20000010000 */
[-C--:B------:R-:W-:Y:S01]  /*8a00*/  FMUL.FTZ R60, R118, R212.reuse ;  /* 0x000000d4763c7220 */ /* 0x080fe20000410000 */
[C---:B------:R-:W-:Y:S01]  /*8a10*/  FFMA.FTZ R210, R119.reuse, R212, -R61 ;  /* 0x000000d477d27223 */ /* 0x040fe2000001083d */
[----:B------:R-:W-:Y:S01]  /*8a20*/  FFMA.FTZ R63, R14, R211, R63 ;  /* 0x000000d30e3f7223 */ /* 0x000fe2000001003f */
[C---:B------:R-:W-:Y:S01]  /*8a30*/  FMUL.FTZ R62, R122.reuse, R65 ;  /* 0x000000417a3e7220 */ /* 0x040fe20000410000 */
[----:B------:R-:W-:Y:S01]  /*8a40*/  FFMA.FTZ R60, R119, R188, R60 ;  /* 0x000000bc773c7223 */ /* 0x000fe2000001003c */
[----:B------:R-:W-:Y:S01]  /*8a50*/  FFMA.FTZ R210, R91, R55, R210 ;  /* 0x000000375bd27223 */ /* 0x000fe200000100d2 */
[----:B------:R-:W-:Y:S01]  /*8a60*/  FMUL.FTZ R68, R122, R68 ;  /* 0x000000447a447220 */ /* 0x000fe20000410000 */
[C---:B------:R-:W-:Y:S01]  /*8a70*/  FFMA.FTZ R64, R123.reuse, R63, R62 ;  /* 0x0000003f7b407223 */ /* 0x040fe2000001003e */
[----:B------:R-:W-:Y:S01]  /*8a80*/  FADD.FTZ R187, RZ, R60 ;  /* 0x0000003cffbb7221 */ /* 0x000fe20000010000 */
[----:B------:R-:W-:Y:S01]  /*8a90*/  FMUL.FTZ R62, R116, R210 ;  /* 0x000000d2743e7220 */ /* 0x000fe20000410000 */
[----:B------:R-:W-:Y:S01]  /*8aa0*/  FMUL.FTZ R209, R178, UR49 ;  /* 0x00000031b2d17c20 */ /* 0x000fe20008410000 */
[----:B------:R-:W-:Y:S01]  /*8ab0*/  FFMA.FTZ R68, R123, R70, -R68 ;  /* 0x000000467b447223 */ /* 0x000fe20000010844 */
[-C--:B------:R-:W-:Y:S01]  /*8ac0*/  FMUL.FTZ R60, R116, R187.reuse ;  /* 0x000000bb743c7220 */ /* 0x080fe20000410000 */
[C---:B------:R-:W-:Y:S01]  /*8ad0*/  FFMA.FTZ R62, R117.reuse, R187, R62 ;  /* 0x000000bb753e7223 */ /* 0x040fe2000001003e */
[----:B------:R-:W-:Y:S01]  /*8ae0*/  FMUL.FTZ R66, R122, R63 ;  /* 0x0000003f7a427220 */ /* 0x000fe20000410000 */
[----:B------:R-:W-:Y:S01]  /*8af0*/  FFMA.FTZ R209, R162, UR48, -R209 ;  /* 0x00000030a2d17c23 */ /* 0x000fe200080108d1 */
[----:B------:R-:W-:Y:S01]  /*8b00*/  FFMA.FTZ R61, R117, R210, -R60 ;  /* 0x000000d2753d7223 */ /* 0x000fe2000001083c */
[----:B------:R-:W-:Y:S01]  /*8b10*/  FADD.FTZ R186, RZ, R62 ;  /* 0x0000003effba7221 */ /* 0x000fe20000010000 */
[----:B------:R-:W-:Y:S01]  /*8b20*/  FMUL.FTZ R70, R124, R68 ;  /* 0x000000447c467220 */ /* 0x000fe20000410000 */
[----:B------:R-:W-:Y:S01]  /*8b30*/  FFMA.FTZ R66, R123, R65, -R66 ;  /* 0x000000417b427223 */ /* 0x000fe20000010842 */
[----:B------:R-:W-:Y:S01]  /*8b40*/  FFMA.FTZ R208, R90, R54, R61 ;  /* 0x000000365ad07223 */ /* 0x000fe2000001003d */
[----:B------:R-:W-:Y:S01]  /*8b50*/  FFMA.FTZ R64, R15, R209, R64 ;  /* 0x000000d10f407223 */ /* 0x000fe20000010040 */
[C---:B------:R-:W-:Y:S01]  /*8b60*/  FMUL.FTZ R62, R114.reuse, R186 ;  /* 0x000000ba723e7220 */ /* 0x040fe20000410000 */
[-C--:B------:R-:W-:Y:S01]  /*8b70*/  FFMA.FTZ R60, R125, R67.reuse, R70 ;  /* 0x000000437d3c7223 */ /* 0x080fe20000010046 */
[----:B------:R-:W-:Y:S01]  /*8b80*/  FMUL.FTZ R61, R114, R208 ;  /* 0x000000d0723d7220 */ /* 0x000fe20000410000 */
[C---:B------:R-:W-:Y:S01]  /*8b90*/  FMUL.FTZ R70, R124.reuse, R67 ;  /* 0x000000437c467220 */ /* 0x040fe20000410000 */
[----:B------:R-:W-:Y:S01]  /*8ba0*/  FADD.FTZ R66, R143, R66 ;  /* 0x000000428f427221 */ /* 0x000fe20000010000 */
[C---:B------:R-:W-:Y:S01]  /*8bb0*/  FMUL.FTZ R63, R124.reuse, R64 ;  /* 0x000000407c3f7220 */ /* 0x040fe20000410000 */
[C---:B------:R-:W-:Y:S01]  /*8bc0*/  FFMA.FTZ R62, R115.reuse, R208, -R62 ;  /* 0x000000d0733e7223 */ /* 0x040fe2000001083e */
[----:B------:R-:W-:Y:S01]  /*8bd0*/  FFMA.FTZ R61, R115, R186, R61 ;  /* 0x000000ba733d7223 */ /* 0x000fe2000001003d */
[C---:B------:R-:W-:Y:S01]  /*8be0*/  FFMA.FTZ R70, R125.reuse, R68, -R70 ;  /* 0x000000447d467223 */ /* 0x040fe20000010846 */
[-C--:B------:R-:W-:Y:S01]  /*8bf0*/  FFMA.FTZ R65, R125, R66.reuse, -R63 ;  /* 0x000000427d417223 */ /* 0x080fe2000001083f */
[----:B------:R-:W-:Y:S01]  /*8c00*/  FFMA.FTZ R206, R89, R53, R62 ;  /* 0x0000003559ce7223 */ /* 0x000fe2000001003e */
[----:B------:R-:W-:Y:S01]  /*8c10*/  FMUL.FTZ R66, R124, R66 ;  /* 0x000000427c427220 */ /* 0x000fe20000410000 */
[----:B------:R-:W-:Y:S01]  /*8c20*/  FMUL.FTZ R68, R179, UR49 ;  /* 0x00000031b3447c20 */ /* 0x000fe20008410000 */
[----:B------:R-:W-:Y:S01]  /*8c30*/  FADD.FTZ R185, RZ, R61 ;  /* 0x0000003dffb97221 */ /* 0x000fe20000010000 */
[----:B------:R-:W-:Y:S01]  /*8c40*/  FMUL.FTZ R62, R112, R206 ;  /* 0x000000ce703e7220 */ /* 0x000fe20000410000 */
[----:B------:R-:W-:Y:S01]  /*8c50*/  FFMA.FTZ R63, R125, R64, R66 ;  /* 0x000000407d3f7223 */ /* 0x000fe20000010042 */
[----:B------:R-:W-:Y:S01]  /*8c60*/  FFMA.FTZ R207, R163, UR48, -R68 ;  /* 0x00000030a3cf7c23 */ /* 0x000fe20008010844 */
[----:B------:R-:W-:Y:S01]  /*8c70*/  FADD.FTZ R65, R144, R65 ;  /* 0x0000004190417221 */ /* 0x000fe20000010000 */
[-C--:B------:R-:W-:Y:S01]  /*8c80*/  FMUL.FTZ R61, R112, R185.reuse ;  /* 0x000000b9703d7220 */ /* 0x080fe20000410000 */
[C---:B------:R-:W-:Y:S01]  /*8c90*/  FFMA.FTZ R62, R113.reuse, R185, R62 ;  /* 0x000000b9713e7223 */ /* 0x040fe2000001003e */
[----:B------:R-:W-:Y:S01]  /*8ca0*/  FFMA.FTZ R63, R16, R207, R63 ;  /* 0x000000cf103f7223 */ /* 0x000fe2000001003f */
[C---:B------:R-:W-:Y:S01]  /*8cb0*/  FMUL.FTZ R64, R128.reuse, R65 ;  /* 0x0000004180407220 */ /* 0x040fe20000410000 */
[----:B------:R-:W-:Y:S01]  /*8cc0*/  FFMA.FTZ R61, R113, R206, -R61 ;  /* 0x000000ce713d7223 */ /* 0x000fe2000001083d */
[----:B------:R-:W-:Y:S01]  /*8cd0*/  FADD.FTZ R184, RZ, R62 ;  /* 0x0000003effb87221 */ /* 0x000fe20000010000 */
[CC--:B------:R-:W-:Y:S01]  /*8ce0*/  FMUL.FTZ R66, R128.reuse, R63.reuse ;  /* 0x0000003f80427220 */ /* 0x0c0fe20000410000 */
[C---:B------:R-:W-:Y:S01]  /*8cf0*/  FFMA.FTZ R67, R129.reuse, R63, R64 ;  /* 0x0000003f81437223 */ /* 0x040fe20000010040 */
[----:B------:R-:W-:Y:S01]  /*8d00*/  FMUL.FTZ R63, R128, R60 ;  /* 0x0000003c803f7220 */ /* 0x000fe20000410000 */
[----:B------:R-:W-:Y:S01]  /*8d10*/  FFMA.FTZ R205, R88, R52, R61 ;  /* 0x0000003458cd7223 */ /* 0x000fe2000001003d */
[C---:B------:R-:W-:Y:S01]  /*8d20*/  FMUL.FTZ R62, R110.reuse, R184 ;  /* 0x000000b86e3e7220 */ /* 0x040fe20000410000 */
[C---:B------:R-:W-:Y:S01]  /*8d30*/  FFMA.FTZ R66, R129.reuse, R65, -R66 ;  /* 0x0000004181427223 */ /* 0x040fe20000010842 */
[-C--:B------:R-:W-:Y:S01]  /*8d40*/  FFMA.FTZ R61, R129, R70.reuse, -R63 ;  /* 0x00000046813d7223 */ /* 0x080fe2000001083f */
[-C--:B------:R-:W-:Y:S01]  /*8d50*/  FMUL.FTZ R63, R110, R205.reuse ;  /* 0x000000cd6e3f7220 */ /* 0x080fe20000410000 */
[C---:B------:R-:W-:Y:S01]  /*8d60*/  FFMA.FTZ R62, R111.reuse, R205, -R62 ;  /* 0x000000cd6f3e7223 */ /* 0x040fe2000001083e */
[----:B------:R-:W-:Y:S01]  /*8d70*/  FMUL.FTZ R64, R128, R70 ;  /* 0x0000004680407220 */ /* 0x000fe20000410000 */
[----:B------:R-:W-:Y:S01]  /*8d80*/  VOTEU.ALL UP0, P0 ;  /* 0x0000000000ff7886 */ /* 0x000fe20000000000 */
[----:B------:R-:W-:Y:S01]  /*8d90*/  FFMA.FTZ R63, R111, R184, R63 ;  /* 0x000000b86f3f7223 */ /* 0x000fe2000001003f */
[----:B------:R-:W-:Y:S01]  /*8da0*/  FFMA.FTZ R204, R87, R51, R62 ;  /* 0x0000003357cc7223 */ /* 0x000fe2000001003e */
[----:B------:R-:W-:Y:S01]  /*8db0*/  FFMA.FTZ R60, R129, R60, R64 ;  /* 0x0000003c813c7223 */ /* 0x000fe20000010040 */
[----:B------:R-:W-:Y:S01]  /*8dc0*/  FMUL.FTZ R203, R180, UR49 ;  /* 0x00000031b4cb7c20 */ /* 0x000fe20008410000 */
[----:B------:R-:W-:Y:S01]  /*8dd0*/  FADD.FTZ R127, RZ, R63 ;  /* 0x0000003fff7f7221 */ /* 0x000fe20000010000 */
[-C--:B------:R-:W-:Y:S01]  /*8de0*/  FMUL.FTZ R62, R108, R204.reuse ;  /* 0x000000cc6c3e7220 */ /* 0x080fe20000410000 */
[----:B------:R-:W-:Y:S01]  /*8df0*/  @!UP0 ULEA UR33, UR8, UR28, 0x4 ;  /* 0x0000001c08218291 */ /* 0x000fe2000f8e20ff */
[----:B------:R-:W-:Y:S01]  /*8e00*/  FFMA.FTZ R203, R164, UR48, -R203 ;  /* 0x00000030a4cb7c23 */ /* 0x000fe200080108cb */
[-C--:B------:R-:W-:Y:S01]  /*8e10*/  FMUL.FTZ R63, R108, R127.reuse ;  /* 0x0000007f6c3f7220 */ /* 0x080fe20000410000 */
[C---:B------:R-:W-:Y:S01]  /*8e20*/  FFMA.FTZ R62, R109.reuse, R127, R62 ;  /* 0x0000007f6d3e7223 */ /* 0x040fe2000001003e */
[----:B------:R-:W-:Y:S01]  /*8e30*/  HFMA2 R72, -RZ, RZ, 1.875, 0 ;  /* 0x3f800000ff487431 */ /* 0x000fe200000001ff */
[----:B------:R-:W-:Y:S01]  /*8e40*/  CS2R R74, SRZ ;  /* 0x00000000004a7805 */ /* 0x000fe2000001ff00 */
[----:B------:R-:W-:Y:S01]  /*8e50*/  FFMA.FTZ R65, R109, R204, -R63 ;  /* 0x000000cc6d417223 */ /* 0x000fe2000001083f */
[----:B------:R-:W-:Y:S01]  /*8e60*/  FADD.FTZ R126, RZ, R62 ;  /* 0x0000003eff7e7221 */ /* 0x000fe20000010000 */
[----:B------:R-:W-:Y:S01]  /*8e70*/  MOV R73, RZ ;  /* 0x000000ff00497202 */ /* 0x000fe20000000f00 */
[----:B------:R-:W-:Y:S01]  /*8e80*/  FFMA.FTZ R62, R0, R203, R67 ;  /* 0x000000cb003e7223 */ /* 0x000fe20000010043 */
[----:B------:R-:W-:Y:S01]  /*8e90*/  FFMA.FTZ R202, R86, R50, R65 ;  /* 0x0000003256ca7223 */ /* 0x000fe20000010041 */
[C---:B------:R-:W-:Y:S01]  /*8ea0*/  FMUL.FTZ R64, R104.reuse, R126 ;  /* 0x0000007e68407220 */ /* 0x040fe20000410000 */
[----:B------:R-:W-:Y:S01]  /*8eb0*/  FADD.FTZ R63, R145, R66 ;  /* 0x00000042913f7221 */ /* 0x000fe20000010000 */
[----:B------:R-:W-:Y:S01]  /*8ec0*/  ISETP.GT.U32.AND P2, PT, R183, 0x1f, PT ;  /* 0x0000001fb700780c */ /* 0x000fe20003f44070 */
[-C--:B------:R-:W-:Y:S01]  /*8ed0*/  FMUL.FTZ R65, R104, R202.reuse ;  /* 0x000000ca68417220 */ /* 0x080fe20000410000 */
[C---:B------:R-:W-:Y:S01]  /*8ee0*/  FFMA.FTZ R64, R105.reuse, R202, -R64 ;  /* 0x000000ca69407223 */ /* 0x040fe20000010840 */
[----:B------:R-:W0:Y:S02]  /*8ef0*/  @!P0 LDS.128 R72, [UR33+0xac80] ;  /* 0x00ac8021ff488984 */ /* 0x000e240008000c00 */
[----:B------:R-:W-:Y:S01]  /*8f00*/  FFMA.FTZ R65, R105, R126, R65 ;  /* 0x0000007e69417223 */ /* 0x000fe20000010041 */
[----:B------:R-:W-:Y:S01]  /*8f10*/  FFMA.FTZ R224, R85, R48, R64 ;  /* 0x0000003055e07223 */ /* 0x000fe20000010040 */
[----:B------:R1:W-:Y:S02]  /*8f20*/  STS.128 [R182+0x8e80], R60 ;  /* 0x008e803cb6007388 */ /* 0x0003e40000000c00 */
[----:B------:R-:W-:Y:S01]  /*8f30*/  FADD.FTZ R201, RZ, R65 ;  /* 0x00000041ffc97221 */ /* 0x000fe20000010000 */
[----:B------:R-:W-:-:S03]  /*8f40*/  FMUL.FTZ R64, R102, R224 ;  /* 0x000000e066407220 */ /* 0x000fc60000410000 */
[-C--:B------:R-:W-:Y:S01]  /*8f50*/  FMUL.FTZ R65, R102, R201.reuse ;  /* 0x000000c966417220 */ /* 0x080fe20000410000 */
[----:B------:R-:W-:-:S03]  /*8f60*/  FFMA.FTZ R64, R103, R201, R64 ;  /* 0x000000c967407223 */ /* 0x000fc60000010040 */
[----:B------:R-:W-:Y:S01]  /*8f70*/  FFMA.FTZ R65, R103, R224, -R65 ;  /* 0x000000e067417223 */ /* 0x000fe20000010841 */
[----:B------:R-:W-:-:S03]  /*8f80*/  FADD.FTZ R200, RZ, R64 ;  /* 0x00000040ffc87221 */ /* 0x000fc60000010000 */
[----:B------:R-:W-:Y:S01]  /*8f90*/  FFMA.FTZ R225, R84, R44, R65 ;  /* 0x0000002c54e17223 */ /* 0x000fe20000010041 */
[----:B-1----:R-:W-:-:S03]  /*8fa0*/  FMUL.FTZ R60, R100, R200 ;  /* 0x000000c8643c7220 */ /* 0x002fc60000410000 */
[-C--:B------:R-:W-:Y:S01]  /*8fb0*/  FMUL.FTZ R61, R100, R225.reuse ;  /* 0x000000e1643d7220 */ /* 0x080fe20000410000 */
[----:B------:R-:W-:-:S03]  /*8fc0*/  FFMA.FTZ R60, R101, R225, -R60 ;  /* 0x000000e1653c7223 */ /* 0x000fc6000001083c */
[----:B------:R-:W-:Y:S01]  /*8fd0*/  FFMA.FTZ R61, R101, R200, R61 ;  /* 0x000000c8653d7223 */ /* 0x000fe2000001003d */
[----:B------:R-:W-:-:S03]  /*8fe0*/  FFMA.FTZ R226, R83, R40, R60 ;  /* 0x0000002853e27223 */ /* 0x000fc6000001003c */
[----:B------:R-:W-:Y:S01]  /*8ff0*/  FADD.FTZ R221, RZ, R61 ;  /* 0x0000003dffdd7221 */ /* 0x000fe20000010000 */
[----:B------:R-:W-:-:S04]  /*9000*/  FMUL.FTZ R61, R131, R226 ;  /* 0x000000e2833d7220 */ /* 0x000fc80000410000 */
[-C--:B------:R-:W-:Y:S01]  /*9010*/  FFMA.FTZ R222, R130, R221.reuse, R61 ;  /* 0x000000dd82de7223 */ /* 0x080fe2000001003d */
[----:B------:R-:W-:-:S03]  /*9020*/  FMUL.FTZ R61, R131, R221 ;  /* 0x000000dd833d7220 */ /* 0x000fc60000410000 */
[----:B------:R-:W-:Y:S01]  /*9030*/  FADD.FTZ R222, RZ, R222 ;  /* 0x000000deffde7221 */ /* 0x000fe20000010000 */
[----:B------:R-:W-:-:S04]  /*9040*/  FFMA.FTZ R61, R130, R226, -R61 ;  /* 0x000000e2823d7223 */ /* 0x000fc8000001083d */
[----:B------:R-:W-:Y:S01]  /*9050*/  FFMA.FTZ R227, R82, R36, R61 ;  /* 0x0000002452e37223 */ /* 0x000fe2000001003d */
[----:B------:R-:W-:-:S04]  /*9060*/  FMUL.FTZ R61, R147, R222 ;  /* 0x000000de933d7220 */ /* 0x000fc80000410000 */
[-C--:B------:R-:W-:Y:S01]  /*9070*/  FFMA.FTZ R228, R148, R227.reuse, -R61 ;  /* 0x000000e394e47223 */ /* 0x080fe2000001083d */
[----:B------:R-:W-:-:S03]  /*9080*/  FMUL.FTZ R61, R147, R227 ;  /* 0x000000e3933d7220 */ /* 0x000fc60000410000 */
[----:B------:R-:W-:Y:S01]  /*9090*/  FFMA.FTZ R228, R81, R32, R228 ;  /* 0x0000002051e47223 */ /* 0x000fe200000100e4 */
[----:B------:R-:W-:Y:S01]  /*90a0*/  FFMA.FTZ R230, R148, R222, R61 ;  /* 0x000000de94e67223 */ /* 0x000fe2000001003d */
[----:B------:R-:W-:Y:S06]  /*90b0*/  BAR.SYNC.DEFER_BLOCKING 0x0 ;  /* 0x0000000000007b1d */ /* 0x000fec0000010000 */
[----:B0-----:R-:W-:Y:S05]  /*90c0*/  @P2 BRA `(.L_x_1019) ;  /* 0x0000000c00742947 */ /* 0x001fea0003800000 */
[----:B------:R-:W-:Y:S01]  /*90d0*/  MOV R60, 0x50 ;  /* 0x00000050003c7802 */ /* 0x000fe20000000f00 */
[----:B------:R-:W-:-:S04]  /*90e0*/  UMOV UR33, 0xffffffff ;  /* 0xffffffff00217882 */ /* 0x000fc80000000000 */
[----:B------:R-:W-:-:S05]  /*90f0*/  IMAD R231, R183, R60, UR28 ;  /* 0x0000001cb7e77e24 */ /* 0x000fca000f8e023c */
[----:B------:R-:W-:Y:S04]  /*9100*/  LDS.128 R68, [R231+0x8ea0] ;  /* 0x008ea000e7447984 */ /* 0x000fe80000000c00 */
[----:B------:R-:W0:Y:S04]  /*9110*/  LDS.128 R64, [R231+0x8eb0] ;  /* 0x008eb000e7407984 */ /* 0x000e280000000c00 */
[----:B------:R-:W1:Y:S01]  /*9120*/  LDS.128 R60, [R231+0x8e90] ;  /* 0x008e9000e73c7984 */ /* 0x000e620000000c00 */
[C---:B0-----:R-:W-:Y:S01]  /*9130*/  FMUL.FTZ R235, R69.reuse, R64 ;  /* 0x0000004045eb7220 */ /* 0x041fe20000410000 */
[C---:B------:R-:W-:Y:S01]  /*9140*/  FMUL.FTZ R233, R69.reuse, R65 ;  /* 0x0000004145e97220 */ /* 0x040fe20000410000 */
[C---:B------:R-:W-:Y:S01]  /*9150*/  FMUL.FTZ R232, R69.reuse, R66 ;  /* 0x0000004245e87220 */ /* 0x040fe20000410000 */
[----:B------:R-:W-:Y:S01]  /*9160*/  FMUL.FTZ R99, R69, R67 ;  /* 0x0000004345637220 */ /* 0x000fe20000410000 */
[C---:B------:R-:W-:Y:S01]  /*9170*/  FFMA.FTZ R235, R68.reuse, R65, R235 ;  /* 0x0000004144eb7223 */ /* 0x040fe200000100eb */
[C---:B------:R-:W-:Y:S01]  /*9180*/  FFMA.FTZ R233, R68.reuse, R64, -R233 ;  /* 0x0000004044e97223 */ /* 0x040fe200000108e9 */
[C---:B------:R-:W-:Y:S01]  /*9190*/  FFMA.FTZ R232, R68.reuse, R67, R232 ;  /* 0x0000004344e87223 */ /* 0x040fe200000100e8 */
[----:B------:R-:W-:Y:S01]  /*91a0*/  FFMA.FTZ R99, R68, R66, -R99 ;  /* 0x0000004244637223 */ /* 0x000fe20000010863 */
[C---:B-1---5:R-:W-:Y:S01]  /*91b0*/  FMUL.FTZ R77, R61.reuse, R235 ;  /* 0x000000eb3d4d7220 */ /* 0x062fe20000410000 */
[-C--:B------:R-:W-:Y:S01]  /*91c0*/  FMUL.FTZ R76, R61, R233.reuse ;  /* 0x000000e93d4c7220 */ /* 0x080fe20000410000 */
[----:B------:R-:W-:Y:S01]  /*91d0*/  FADD.FTZ R232, R71, R232 ;  /* 0x000000e847e87221 */ /* 0x000fe20000010000 */
[----:B------:R-:W-:Y:S01]  /*91e0*/  FADD.FTZ R99, R70, R99 ;  /* 0x0000006346637221 */ /* 0x000fe20000010000 */
[C---:B------:R-:W-:Y:S01]  /*91f0*/  FFMA.FTZ R233, R60.reuse, R233, -R77 ;  /* 0x000000e93ce97223 */ /* 0x040fe2000001084d */
[----:B------:R-:W-:Y:S01]  /*9200*/  FFMA.FTZ R235, R60, R235, R76 ;  /* 0x000000eb3ceb7223 */ /* 0x000fe2000001004c */
[C---:B------:R-:W-:Y:S01]  /*9210*/  FMUL.FTZ R77, R61.reuse, R232 ;  /* 0x000000e83d4d7220 */ /* 0x040fe20000410000 */
[----:B------:R-:W-:-:S03]  /*9220*/  FMUL.FTZ R76, R61, R99 ;  /* 0x000000633d4c7220 */ /* 0x000fc60000410000 */
[C---:B------:R-:W-:Y:S01]  /*9230*/  FFMA.FTZ R99, R60.reuse, R99, -R77 ;  /* 0x000000633c637223 */ /* 0x040fe2000001084d */
[----:B------:R-:W-:Y:S02]  /*9240*/  FFMA.FTZ R232, R60, R232, R76 ;  /* 0x000000e83ce87223 */ /* 0x000fe4000001004c */
[----:B------:R-:W0:Y:S01]  /*9250*/  LDS.128 R76, [R231+0x8e80] ;  /* 0x008e8000e74c7984 */ /* 0x000e220000000c00 */
[----:B------:R-:W-:Y:S01]  /*9260*/  FADD.FTZ R99, R62, R99 ;  /* 0x000000633e637221 */ /* 0x000fe20000010000 */
[----:B------:R-:W-:Y:S01]  /*9270*/  FADD.FTZ R232, R63, R232 ;  /* 0x000000e83fe87221 */ /* 0x000fe20000010000 */
[----:B0-----:R-:W-:-:S04]  /*9280*/  FMUL.FTZ R234, R77, R235 ;  /* 0x000000eb4dea7220 */ /* 0x001fc80000410000 */
[-C--:B------:R-:W-:Y:S01]  /*9290*/  FFMA.FTZ R234, R76, R233.reuse, -R234 ;  /* 0x000000e94cea7223 */ /* 0x080fe200000108ea */
[----:B------:R-:W-:-:S04]  /*92a0*/  FMUL.FTZ R233, R77, R233 ;  /* 0x000000e94de97220 */ /* 0x000fc80000410000 */
[----:B------:R-:W-:Y:S01]  /*92b0*/  FFMA.FTZ R233, R76, R235, R233 ;  /* 0x000000eb4ce97223 */ /* 0x000fe200000100e9 */
[C---:B------:R-:W-:Y:S01]  /*92c0*/  FMUL.FTZ R235, R77.reuse, R232 ;  /* 0x000000e84deb7220 */ /* 0x040fe20000410000 */
[----:B------:R-:W-:-:S03]  /*92d0*/  FMUL.FTZ R77, R77, R99 ;  /* 0x000000634d4d7220 */ /* 0x000fc60000410000 */
[C---:B------:R-:W-:Y:S01]  /*92e0*/  FFMA.FTZ R235, R76.reuse, R99, -R235 ;  /* 0x000000634ceb7223 */ /* 0x040fe200000108eb */
[----:B------:R-:W-:Y:S01]  /*92f0*/  FFMA.FTZ R77, R76, R232, R77 ;  /* 0x000000e84c4d7223 */ /* 0x000fe2000001004d */
[----:B------:R-:W-:Y:S02]  /*9300*/  LOP3.LUT R99, R183, 0x1f, RZ, 0xc0, !PT ;  /* 0x0000001fb7637812 */ /* 0x000fe400078ec0ff */
[----:B------:R-:W-:Y:S01]  /*9310*/  FADD.FTZ R78, R78, R235 ;  /* 0x000000eb4e4e7221 */ /* 0x000fe20000010000 */
[----:B------:R-:W-:Y:S01]  /*9320*/  FADD.FTZ R79, R79, R77 ;  /* 0x0000004d4f4f7221 */ /* 0x000fe20000010000 */
[----:B------:R-:W-:Y:S01]  /*9330*/  ISETP.NE.AND P2, PT, R99, 0x1f, PT ;  /* 0x0000001f6300780c */ /* 0x000fe20003f45270 */
[----:B------:R-:W-:-:S12]  /*9340*/  BRA.DIV UR33, `(.L_x_1020) ;  /* 0x0000007a21e47947 */ /* 0x000fd8000b800000 */
[----:B------:R0:W1:Y:S01]  /*9350*/  SHFL.DOWN PT, R237, R234, 0x1, 0x1f ;  /* 0x08201f00eaed7f89 */ /* 0x00006200000e0000 */
[----:B------:R-:W-:Y:S02]  /*9360*/  MOV R76, R234 ;  /* 0x000000ea004c7202 */ /* 0x000fe40000000f00 */
[----:B------:R-:W-:Y:S01]  /*9370*/  MOV R77, R233 ;  /* 0x000000e9004d7202 */ /* 0x000fe20000000f00 */
[----:B------:R0:W2:Y:S04]  /*9380*/  SHFL.DOWN PT, R238, R233, 0x1, 0x1f ;  /* 0x08201f00e9ee7f89 */ /* 0x0000a800000e0000 */
[----:B------:R0:W3:Y:S04]  /*9390*/  SHFL.DOWN PT, R239, R78, 0x1, 0x1f ;  /* 0x08201f004eef7f89 */ /* 0x0000e800000e0000 */
[----:B------:R0:W4:Y:S02]  /*93a0*/  SHFL.DOWN PT, R232, R79, 0x1, 0x1f ;  /* 0x08201f004fe87f89 */ /* 0x00012400000e0000 */
.L_x_1161:
[----:B------:R-:W-:Y:S04]  /*93b0*/  BSSY.RECONVERGENT B0, `(.L_x_1021) ;  /* 0x000000d000007945 */ /* 0x000fe80003800200 */
[----:B------:R-:W-:Y:S05]  /*93c0*/  @!P2 BRA `(.L_x_1022) ;  /* 0x00000000002ca947 */ /* 0x000fea0003800000 */
[-C--:B0---4-:R-:W-:Y:S01]  /*93d0*/  FMUL.FTZ R233, R77, R232.reuse ;  /* 0x000000e84de97220 */ /* 0x091fe20000410000 */
[----:B------:R-:W-:-:S03]  /*93e0*/  FMUL.FTZ R232, R76, R232 ;  /* 0x000000e84ce87220 */ /* 0x000fc60000410000 */
[-C--:B---3--:R-:W-:Y:S01]  /*93f0*/  FFMA.FTZ R233, R76, R239.reuse, -R233 ;  /* 0x000000ef4ce97223 */ /* 0x088fe200000108e9 */
[----:B------:R-:W-:-:S03]  /*9400*/  FFMA.FTZ R232, R77, R239, R232 ;  /* 0x000000ef4de87223 */ /* 0x000fc600000100e8 */
[----:B------:R-:W-:Y:S01]  /*9410*/  FADD.FTZ R78, R78, R233 ;  /* 0x000000e94e4e7221 */ /* 0x000fe20000010000 */
[----:B------:R-:W-:Y:S01]  /*9420*/  FADD.FTZ R79, R79, R232 ;  /* 0x000000e84f4f7221 */ /* 0x000fe20000010000 */
[-C--:B--2---:R-:W-:Y:S01]  /*9430*/  FMUL.FTZ R232, R77, R238.reuse ;  /* 0x000000ee4de87220 */ /* 0x084fe20000410000 */
[----:B------:R-:W-:-:S03]  /*9440*/  FMUL.FTZ R238, R76, R238 ;  /* 0x000000ee4cee7220 */ /* 0x000fc60000410000 */
[C---:B-1----:R-:W-:Y:S01]  /*9450*/  FFMA.FTZ R232, R237.reuse, R76, -R232 ;  /* 0x0000004cede87223 */ /* 0x042fe200000108e8 */
[----:B------:R-:W-:-:S04]  /*9460*/  FFMA.FTZ R77, R237, R77, R238 ;  /* 0x0000004ded4d7223 */ /* 0x000fc800000100ee */
[----:B------:R-:W-:-:S07]  /*9470*/  MOV R76, R232 ;  /* 0x000000e8004c7202 */ /* 0x000fce0000000f00 */
.L_x_1022:
[----:B------:R-:W-:Y:S05]  /*9480*/  BSYNC.RECONVERGENT B0 ;  /* 0x0000000000007941 */ /* 0x000fea0003800200 */
.L_x_1021:
[----:B------:R-:W-:Y:S01]  /*9490*/  UMOV UR33, 0xffffffff ;  /* 0xffffffff00217882 */ /* 0x000fe20000000000 */
[----:B------:R-:W-:Y:S02]  /*94a0*/  ISETP.GT.U32.AND P2, PT, R99, 0x1d, PT ;  /* 0x0000001d6300780c */ /* 0x000fe40003f44070 */
[----:B------:R-:W-:Y:S11]  /*94b0*/  BRA.DIV UR33, `(.L_x_1023) ;  /* 0x0000007a21ec7947 */ /* 0x000ff6000b800000 */
[----:B0-----:R0:W0:Y:S04]  /*94c0*/  SHFL.DOWN PT, R233, R76, 0x2, 0x1f ;  /* 0x08401f004ce97f89 */ /* 0x00102800000e0000 */
[----:B------:R0:W0:Y:S04]  /*94d0*/  SHFL.DOWN PT, R234, R77, 0x2, 0x1f ;  /* 0x08401f004dea7f89 */ /* 0x00002800000e0000 */
[----:B-1----:R1:W0:Y:S04]  /*94e0*/  SHFL.DOWN PT, R237, R78, 0x2, 0x1f ;  /* 0x08401f004eed7f89 */ /* 0x00222800000e0000 */
[----:B------:R1:W0:Y:S02]  /*94f0*/  SHFL.DOWN PT, R235, R79, 0x2, 0x1f ;  /* 0x08401f004feb7f89 */ /* 0x00022400000e0000 */
.L_x_1167:
[----:B------:R-:W-:Y:S04]  /*9500*/  BSSY.RECONVERGENT B0, `(.L_x_1024) ;  /* 0x000000d000007945 */ /* 0x000fe80003800200 */
[----:B------:R-:W-:Y:S05]  /*9510*/  @P2 BRA `(.L_x_1025) ;  /* 0x00000000002c2947 */ /* 0x000fea0003800000 */
[-C--:B0---4-:R-:W-:Y:S01]  /*9520*/  FMUL.FTZ R232, R77, R235.reuse ;  /* 0x000000eb4de87220 */ /* 0x091fe20000410000 */
[----:B------:R-:W-:-:S03]  /*9530*/  FMUL.FTZ R235, R76, R235 ;  /* 0x000000eb4ceb7220 */ /* 0x000fc60000410000 */
[-C--:B------:R-:W-:Y:S01]  /*9540*/  FFMA.FTZ R232, R76, R237.reuse, -R232 ;  /* 0x000000ed4ce87223 */ /* 0x080fe200000108e8 */
[----:B------:R-:W-:-:S03]  /*9550*/  FFMA.FTZ R235, R77, R237, R235 ;  /* 0x000000ed4deb7223 */ /* 0x000fc600000100eb */
[----:B-1----:R-:W-:Y:S01]  /*9560*/  FADD.FTZ R78, R78, R232 ;  /* 0x000000e84e4e7221 */ /* 0x002fe20000010000 */
[-C--:B------:R-:W-:Y:S01]  /*9570*/  FMUL.FTZ R232, R77, R234.reuse ;  /* 0x000000ea4de87220 */ /* 0x080fe20000410000 */
[C---:B------:R-:W-:Y:S01]  /*9580*/  FMUL.FTZ R234, R76.reuse, R234 ;  /* 0x000000ea4cea7220 */ /* 0x040fe20000410000 */
[----:B------:R-:W-:Y:S02]  /*9590*/  FADD.FTZ R79, R79, R235 ;  /* 0x000000eb4f4f7221 */ /* 0x000fe40000010000 */
[-C--:B------:R-:W-:Y:S01]  /*95a0*/  FFMA.FTZ R232, R76, R233.reuse, -R232 ;  /* 0x000000e94ce87223 */ /* 0x080fe200000108e8 */
[----:B------:R-:W-:-:S04]  /*95b0*/  FFMA.FTZ R77, R77, R233, R234 ;  /* 0x000000e94d4d7223 */ /* 0x000fc800000100ea */
[----:B------:R-:W-:-:S07]  /*95c0*/  MOV R76, R232 ;  /* 0x000000e8004c7202 */ /* 0x000fce0000000f00 */
.L_x_1025:
[----:B------:R-:W-:Y:S05]  /*95d0*/  BSYNC.RECONVERGENT B0 ;  /* 0x0000000000007941 */ /* 0x000fea0003800200 */
.L_x_1024:
[----:B------:R-:W-:Y:S01]  /*95e0*/  UMOV UR33, 0xffffffff ;  /* 0xffffffff00217882 */ /* 0x000fe20000000000 */
[----:B------:R-:W-:Y:S02]  /*95f0*/  ISETP.GT.U32.AND P2, PT, R99, 0x1b, PT ;  /* 0x0000001b6300780c */ /* 0x000fe40003f44070 */
[----:B------:R-:W-:Y:S11]  /*9600*/  BRA.DIV UR33, `(.L_x_1026) ;  /* 0x0000007e210c7947 */ /* 0x000ff6000b800000 */
[----:B0-----:R0:W0:Y:S04]  /*9610*/  SHFL.DOWN PT, R233, R76, 0x4, 0x1f ;  /* 0x08801f004ce97f89 */ /* 0x00102800000e0000 */
[----:B------:R0:W0:Y:S04]  /*9620*/  SHFL.DOWN PT, R234, R77, 0x4, 0x1f ;  /* 0x08801f004dea7f89 */ /* 0x00002800000e0000 */
[----:B------:R0:W0:Y:S04]  /*9630*/  SHFL.DOWN PT, R237, R78, 0x4, 0x1f ;  /* 0x08801f004eed7f89 */ /* 0x00002800000e0000 */
[----:B------:R0:W0:Y:S02]  /*9640*/  SHFL.DOWN PT, R235, R79, 0x4, 0x1f ;  /* 0x08801f004feb7f89 */ /* 0x00002400000e0000 */
.L_x_1173:
        /* <DEDUP_REMOVED lines=13> */
.L_x_1028:
[----:B------:R-:W-:Y:S05]  /*9720*/  BSYNC.RECONVERGENT B0 ;  /* 0x0000000000007941 */ /* 0x000fea0003800200 */
.L_x_1027:
[----:B------:R-:W-:Y:S01]  /*9730*/  UMOV UR33, 0xffffffff ;  /* 0xffffffff00217882 */ /* 0x000fe20000000000 */
[----:B------:R-:W-:Y:S02]  /*9740*/  ISETP.GT.U32.AND P2, PT, R99, 0x17, PT ;  /* 0x000000176300780c */ /* 0x000fe40003f44070 */
[----:B------:R-:W-:Y:S11]  /*9750*/  BRA.DIV UR33, `(.L_x_1029) ;  /* 0x0000007e212c7947 */ /* 0x000ff6000b800000 */
[----:B0-----:R0:W0:Y:S04]  /*9760*/  SHFL.DOWN PT, R233, R76, 0x8, 0x1f ;  /* 0x09001f004ce97f89 */ /* 0x00102800000e0000 */
[----:B------:R0:W0:Y:S04]  /*9770*/  SHFL.DOWN PT, R234, R77, 0x8, 0x1f ;  /* 0x09001f004dea7f89 */ /* 0x00002800000e0000 */
[----:B------:R0:W0:Y:S04]  /*9780*/  SHFL.DOWN PT, R237, R78, 0x8, 0x1f ;  /* 0x09001f004eed7f89 */ /* 0x00002800000e0000 */
[----:B------:R0:W0:Y:S02]  /*9790*/  SHFL.DOWN PT, R235, R79, 0x8, 0x1f ;  /* 0x09001f004feb7f89 */ /* 0x00002400000e0000 */
.L_x_1179:
        /* <DEDUP_REMOVED lines=13> */
.L_x_1031:
[----:B------:R-:W-:Y:S05]  /*9870*/  BSYNC.RECONVERGENT B0 ;  /* 0x0000000000007941 */ /* 0x000fea0003800200 */
.L_x_1030:
[----:B------:R-:W-:Y:S01]  /*9880*/  UMOV UR33, 0xffffffff ;  /* 0xffffffff00217882 */ /* 0x000fe20000000000 */
[----:B------:R-:W-:Y:S02]  /*9890*/  ISETP.GT.U32.AND P2, PT, R99, 0xf, PT ;  /* 0x0000000f6300780c */ /* 0x000fe40003f44070 */
[----:B------:R-:W-:Y:S11]  /*98a0*/  BRA.DIV UR33, `(.L_x_1032) ;  /* 0x0000007e214c7947 */ /* 0x000ff6000b800000 */
[----:B0-----:R0:W0:Y:S04]  /*98b0*/  SHFL.DOWN PT, R233, R76, 0x10, 0x1f ;  /* 0x0a001f004ce97f89 */ /* 0x00102800000e0000 */
[----:B------:R0:W0:Y:S04]  /*98c0*/  SHFL.DOWN PT, R234, R77, 0x10, 0x1f ;  /* 0x0a001f004dea7f89 */ /* 0x00002800000e0000 */
[----:B------:R0:W0:Y:S04]  /*98d0*/  SHFL.DOWN PT, R237, R78, 0x10, 0x1f ;  /* 0x0a001f004eed7f89 */ /* 0x00002800000e0000 */
[----:B------:R0:W0:Y:S02]  /*98e0*/  SHFL.DOWN PT, R235, R79, 0x10, 0x1f ;  /* 0x0a001f004feb7f89 */ /* 0x00002400000e0000 */
.L_x_1185:
        /* <DEDUP_REMOVED lines=13> */
.L_x_1034:
[----:B------:R-:W-:Y:S05]  /*99c0*/  BSYNC.RECONVERGENT B0 ;  /* 0x0000000000007941 */ /* 0x000fea0003800200 */
.L_x_1033:
[----:B------:R-:W-:Y:S01]  /*99d0*/  UMOV UR33, 0xffffffff ;  /* 0xffffffff00217882 */ /* 0x000fe20000000000 */
[----:B------:R-:W-:Y:S02]  /*99e0*/  ISETP.NE.AND P2, PT, R183, 0x1f, PT ;  /* 0x0000001fb700780c */ /* 0x000fe40003f45270 */
[----:B------:R-:W-:Y:S11]  /*99f0*/  BRA.DIV UR33, `(.L_x_1035) ;  /* 0x0000007e216c7947 */ /* 0x000ff6000b800000 */
[----:B--2---:R-:W4:Y:S04]  /*9a00*/  SHFL.IDX PT, R238, R77, RZ, 0x1f ;  /* 0x00001fff4dee7589 */ /* 0x004f2800000e0000 */
[----:B------:R-:W2:Y:S04]  /*9a10*/  SHFL.IDX PT, R240, R76, RZ, 0x1f ;  /* 0x00001fff4cf07589 */ /* 0x000ea800000e0000 */
[----:B0-----:R-:W0:Y:S04]  /*9a20*/  SHFL.IDX PT, R237, R78, RZ, 0x1f ;  /* 0x00001fff4eed7589 */ /* 0x001e2800000e0000 */
[----:B------:R-:W5:Y:S04]  /*9a30*/  SHFL.IDX PT, R236, R79, RZ, 0x1f ;  /* 0x00001fff4fec7589 */ /* 0x000f6800000e0000 */
[----:B------:R-:W5:Y:S04]  /*9a40*/  SHFL.DOWN PT, R76, R76, 0x1, 0x1f ;  /* 0x08201f004c4c7f89 */ /* 0x000f6800000e0000 */
[----:B------:R-:W5:Y:S01]  /*9a50*/  SHFL.DOWN PT, R77, R77, 0x1, 0x1f ;  /* 0x08201f004d4d7f89 */ /* 0x000f6200000e0000 */
[-C--:B----4-:R-:W-:Y:S01]  /*9a60*/  FMUL.FTZ R232, R75, R238.reuse ;  /* 0x000000ee4be87220 */ /* 0x090fe20000410000 */
[-C--:B------:R-:W-:Y:S01]  /*9a70*/  FMUL.FTZ R233, R73, R238.reuse ;  /* 0x000000ee49e97220 */ /* 0x080fe20000410000 */
[----:B---3--:R-:W-:Y:S01]  /*9a80*/  FMUL.FTZ R239, R72, R238 ;  /* 0x000000ee48ef7220 */ /* 0x008fe20000410000 */
[----:B-1----:R-:W1:Y:S01]  /*9a90*/  SHFL.DOWN PT, R78, R78, 0x1, 0x1f ;  /* 0x08201f004e4e7f89 */ /* 0x002e6200000e0000 */
[----:B--2---:R-:W-:-:S02]  /*9aa0*/  FFMA.FTZ R232, R74, R240, -R232 ;  /* 0x000000f04ae87223 */ /* 0x004fc400000108e8 */
[----:B------:R-:W-:Y:S01]  /*9ab0*/  FFMA.FTZ R239, R73, R240, R239 ;  /* 0x000000f049ef7223 */ /* 0x000fe200000100ef */
[----:B------:R-:W2:Y:S01]  /*9ac0*/  SHFL.DOWN PT, R79, R79, 0x1, 0x1f ;  /* 0x08201f004f4f7f89 */ /* 0x000ea200000e0000 */
[----:B0-----:R-:W-:Y:S01]  /*9ad0*/  FADD.FTZ R237, R237, R232 ;  /* 0x000000e8eded7221 */ /* 0x001fe20000010000 */
[----:B------:R-:W-:Y:S01]  /*9ae0*/  FMUL.FTZ R232, R74, R238 ;  /* 0x000000ee4ae87220 */ /* 0x000fe20000410000 */
[-C--:B------:R-:W-:Y:S01]  /*9af0*/  FFMA.FTZ R238, R72, R240.reuse, -R233 ;  /* 0x000000f048ee7223 */ /* 0x080fe200000108e9 */
[----:B------:R-:W0:Y:S02]  /*9b00*/  SHFL.IDX PT, R73, R73, RZ, 0x1f ;  /* 0x00001fff49497589 */ /* 0x000e2400000e0000 */
[----:B------:R-:W-:Y:S02]  /*9b10*/  FFMA.FTZ R232, R75, R240, R232 ;  /* 0x000000f04be87223 */ /* 0x000fe400000100e8 */
[----:B------:R-:W3:Y:S02]  /*9b20*/  SHFL.IDX PT, R72, R72, RZ, 0x1f ;  /* 0x00001fff48487589 */ /* 0x000ee400000e0000 */
[----:B-----5:R-:W-:-:S02]  /*9b30*/  FADD.FTZ R240, R236, R232 ;  /* 0x000000e8ecf07221 */ /* 0x020fc40000010000 */
[----:B------:R-:W4:Y:S04]  /*9b40*/  SHFL.IDX PT, R74, R74, RZ, 0x1f ;  /* 0x00001fff4a4a7589 */ /* 0x000f2800000e0000 */
[----:B------:R-:W0:Y:S02]  /*9b50*/  SHFL.IDX PT, R75, R75, RZ, 0x1f ;  /* 0x00001fff4b4b7589 */ /* 0x000e2400000e0000 */
.L_x_1199:
[----:B------:R-:W-:Y:S04]  /*9b60*/  BSSY.RECONVERGENT B0, `(.L_x_1036) ;  /* 0x000000d000007945 */ /* 0x000fe80003800200 */
[----:B------:R-:W-:Y:S05]  /*9b70*/  @!P2 BRA `(.L_x_1037) ;  /* 0x00000000002ca947 */ /* 0x000fea0003800000 */
[-C--:B0-----:R-:W-:Y:S01]  /*9b80*/  FMUL.FTZ R232, R77, R73.reuse ;  /* 0x000000494de87220 */ /* 0x081fe20000410000 */
[----:B------:R-:W-:-:S03]  /*9b90*/  FMUL.FTZ R73, R76, R73 ;  /* 0x000000494c497220 */ /* 0x000fc60000410000 */
[CC--:B---3--:R-:W-:Y:S01]  /*9ba0*/  FFMA.FTZ R232, R76.reuse, R72.reuse, -R232 ;  /* 0x000000484ce87223 */ /* 0x0c8fe200000108e8 */
[C---:B------:R-:W-:Y:S01]  /*9bb0*/  FFMA.FTZ R73, R77.reuse, R72, R73 ;  /* 0x000000484d497223 */ /* 0x040fe20000010049 */
[-C--:B------:R-:W-:Y:S01]  /*9bc0*/  FMUL.FTZ R72, R77, R75.reuse ;  /* 0x0000004b4d487220 */ /* 0x080fe20000410000 */
[----:B------:R-:W-:-:S03]  /*9bd0*/  FMUL.FTZ R75, R76, R75 ;  /* 0x0000004b4c4b7220 */ /* 0x000fc60000410000 */
[-C--:B----4-:R-:W-:Y:S01]  /*9be0*/  FFMA.FTZ R72, R76, R74.reuse, -R72 ;  /* 0x0000004a4c487223 */ /* 0x090fe20000010848 */
[----:B------:R-:W-:-:S03]  /*9bf0*/  FFMA.FTZ R75, R77, R74, R75 ;  /* 0x0000004a4d4b7223 */ /* 0x000fc6000001004b */
[----:B-1----:R-:W-:Y:S01]  /*9c00*/  FADD.FTZ R74, R78, R72 ;  /* 0x000000484e4a7221 */ /* 0x002fe20000010000 */
[----:B--2---:R-:W-:Y:S01]  /*9c10*/  FADD.FTZ R75, R79, R75 ;  /* 0x0000004b4f4b7221 */ /* 0x004fe20000010000 */
[----:B------:R-:W-:-:S07]  /*9c20*/  MOV R72, R232 ;  /* 0x000000e800487202 */ /* 0x000fce0000000f00 */
.L_x_1037:
[----:B------:R-:W-:Y:S05]  /*9c30*/  BSYNC.RECONVERGENT B0 ;  /* 0x0000000000007941 */ /* 0x000fea0003800200 */
.L_x_1036:
[C---:B0-----:R-:W-:Y:S01]  /*9c40*/  FMUL.FTZ R76, R65.reuse, R75 ;  /* 0x0000004b414c7220 */ /* 0x041fe20000410000 */
[----:B---3--:R-:W-:Y:S01]  /*9c50*/  FMUL.FTZ R77, R65, R72 ;  /* 0x00000048414d7220 */ /* 0x008fe20000410000 */
[----:B----4-:R0:W-:Y:S02]  /*9c60*/  STS.128 [R231+0x8eb0], R72 ;  /* 0x008eb048e7007388 */ /* 0x0101e40000000c00 */
[C---:B------:R-:W-:Y:S01]  /*9c70*/  FFMA.FTZ R76, R64.reuse, R74, -R76 ;  /* 0x0000004a404c7223 */ /* 0x040fe2000001084c */
[----:B------:R-:W-:-:S03]  /*9c80*/  FFMA.FTZ R77, R64, R73, R77 ;  /* 0x00000049404d7223 */ /* 0x000fc6000001004d */
[----:B-1----:R-:W-:Y:S01]  /*9c90*/  FADD.FTZ R78, R66, R76 ;  /* 0x0000004c424e7221 */ /* 0x002fe20000010000 */
[C---:B------:R-:W-:Y:S01]  /*9ca0*/  FMUL.FTZ R76, R65.reuse, R73 ;  /* 0x00000049414c7220 */ /* 0x040fe20000410000 */
[----:B------:R-:W-:-:S03]  /*9cb0*/  FMUL.FTZ R65, R65, R74 ;  /* 0x0000004a41417220 */ /* 0x000fc60000410000 */
[C---:B------:R-:W-:Y:S01]  /*9cc0*/  FFMA.FTZ R76, R64.reuse, R72, -R76 ;  /* 0x00000048404c7223 */ /* 0x040fe2000001084c */
[----:B------:R-:W-:-:S04]  /*9cd0*/  FFMA.FTZ R65, R64, R75, R65 ;  /* 0x0000004b40417223 */ /* 0x000fc80000010041 */
[----:B--2---:R-:W-:Y:S01]  /*9ce0*/  FADD.FTZ R79, R67, R65 ;  /* 0x00000041434f7221 */ /* 0x004fe20000010000 */
[C---:B------:R-:W-:Y:S01]  /*9cf0*/  FMUL.FTZ R65, R69.reuse, R76 ;  /* 0x0000004c45417220 */ /* 0x040fe20000410000 */
[----:B0-----:R-:W-:Y:S02]  /*9d00*/  MOV R75, R240 ;  /* 0x000000f0004b7202 */ /* 0x001fe40000000f00 */
[C---:B------:R-:W-:Y:S01]  /*9d10*/  FMUL.FTZ R64, R69.reuse, R79 ;  /* 0x0000004f45407220 */ /* 0x040fe20000410000 */
[C---:B------:R-:W-:Y:S01]  /*9d20*/  FFMA.FTZ R65, R68.reuse, R77, R65 ;  /* 0x0000004d44417223 */ /* 0x040fe20000010041 */
[----:B------:R0:W-:Y:S01]  /*9d30*/  STS.128 [R231+0x8ea0], R76 ;  /* 0x008ea04ce7007388 */ /* 0x0001e20000000c00 */
[----:B------:R-:W-:Y:S01]  /*9d40*/  MOV R74, R237 ;  /* 0x000000ed004a7202 */ /* 0x000fe20000000f00 */
[----:B------:R-:W-:Y:S01]  /*9d50*/  FFMA.FTZ R64, R68, R78, -R64 ;  /* 0x0000004e44407223 */ /* 0x000fe20000010840 */
[----:B------:R-:W-:Y:S02]  /*9d60*/  MOV R73, R239 ;  /* 0x000000ef00497202 */ /* 0x000fe40000000f00 */
[----:B------:R-:W-:Y:S01]  /*9d70*/  MOV R72, R238 ;  /* 0x000000ee00487202 */ /* 0x000fe20000000f00 */
[----:B------:R-:W-:Y:S01]  /*9d80*/  FADD.FTZ R66, R70, R64 ;  /* 0x0000004046427221 */ /* 0x000fe20000010000 */
[C---:B------:R-:W-:Y:S01]  /*9d90*/  FMUL.FTZ R70, R69.reuse, R78 ;  /* 0x0000004e45467220 */ /* 0x040fe20000410000 */
[----:B------:R-:W-:-:S03]  /*9da0*/  FMUL.FTZ R64, R69, R77 ;  /* 0x0000004d45407220 */ /* 0x000fc60000410000 */
[C---:B------:R-:W-:Y:S01]  /*9db0*/  FFMA.FTZ R70, R68.reuse, R79, R70 ;  /* 0x0000004f44467223 */ /* 0x040fe20000010046 */
[----:B------:R-:W-:-:S03]  /*9dc0*/  FFMA.FTZ R64, R68, R76, -R64 ;  /* 0x0000004c44407223 */ /* 0x000fc60000010840 */
[----:B------:R-:W-:-:S04]  /*9dd0*/  FADD.FTZ R67, R71, R70 ;  /* 0x0000004647437221 */ /* 0x000fc80000010000 */
[----:B------:R-:W-:Y:S01]  /*9de0*/  FMUL.FTZ R69, R61, R67 ;  /* 0x000000433d457220 */ /* 0x000fe20000410000 */
[----:B------:R0:W-:Y:S03]  /*9df0*/  STS.128 [R231+0x8e90], R64 ;  /* 0x008e9040e7007388 */ /* 0x0001e60000000c00 */
[----:B------:R-:W-:-:S04]  /*9e00*/  FFMA.FTZ R69, R60, R66, -R69 ;  /* 0x000000423c457223 */ /* 0x000fc80000010845 */
[----:B------:R-:W-:Y:S01]  /*9e10*/  FADD.FTZ R70, R62, R69 ;  /* 0x000000453e467221 */ /* 0x000fe20000010000 */
[C---:B------:R-:W-:Y:S01]  /*9e20*/  FMUL.FTZ R69, R61.reuse, R65 ;  /* 0x000000413d457220 */ /* 0x040fe20000410000 */
[----:B------:R-:W-:-:S03]  /*9e30*/  FMUL.FTZ R62, R61, R64 ;  /* 0x000000403d3e7220 */ /* 0x000fc60000410000 */
[C---:B------:R-:W-:Y:S01]  /*9e40*/  FFMA.FTZ R68, R60.reuse, R64, -R69 ;  /* 0x000000403c447223 */ /* 0x040fe20000010845 */
[----:B------:R-:W-:Y:S01]  /*9e50*/  FFMA.FTZ R69, R60, R65, R62 ;  /* 0x000000413c457223 */ /* 0x000fe2000001003e */
[----:B------:R-:W-:-:S04]  /*9e60*/  FMUL.FTZ R62, R61, R66 ;  /* 0x000000423d3e7220 */ /* 0x000fc80000410000 */
[----:B------:R-:W-:-:S04]  /*9e70*/  FFMA.FTZ R62, R60, R67, R62 ;  /* 0x000000433c3e7223 */ /* 0x000fc8000001003e */
[----:B------:R-:W-:-:S05]  /*9e80*/  FADD.FTZ R71, R63, R62 ;  /* 0x0000003e3f477221 */ /* 0x000fca0000010000 */
[----:B------:R0:W-:Y:S02]  /*9e90*/  STS.128 [R231+0x8e80], R68 ;  /* 0x008e8044e7007388 */ /* 0x0001e40000000c00 */
.L_x_1019:
[----:B------:R-:W-:Y:S05]  /*9ea0*/  WARPSYNC.ALL ;  /* 0x0000000000007948 */ /* 0x000fea0003800000 */
[----:B------:R-:W-:Y:S01]  /*9eb0*/  ISETP.NE.AND P0, PT, R183, RZ, PT ;  /* 0x000000ffb700720c */ /* 0x000fe20003f05270 */
[----:B------:R-:W-:Y:S01]  /*9ec0*/  BAR.SYNC.DEFER_BLOCKING 0x0 ;  /* 0x0000000000007b1d */ /* 0x000fe20000010000 */
[C---:B0-----:R-:W-:Y:S01]  /*9ed0*/  FMUL.FTZ R69, R178.reuse, R190 ;  /* 0x000000beb2457220 */ /* 0x041fe20000410000 */
[----:B------:R-:W-:Y:S01]  /*9ee0*/  FMUL.FTZ R71, R178, R215 ;  /* 0x000000d7b2477220 */ /* 0x000fe20000410000 */
[----:B------:R-:W-:Y:S01]  /*9ef0*/  FMUL.FTZ R64, R177, R213 ;  /* 0x000000d5b1407220 */ /* 0x000fe20000410000 */
[----:B-----5:R-:W-:Y:S01]  /*9f00*/  FMUL.FTZ R77, R176, R212 ;  /* 0x000000d4b04d7220 */ /* 0x020fe20000410000 */
[----:B------:R-:W-:Y:S01]  /*9f10*/  FMUL.FTZ R79, R174, R208 ;  /* 0x000000d0ae4f7220 */ /* 0x000fe20000410000 */
[----:B------:R-:W-:Y:S01]  /*9f20*/  FMUL.FTZ R65, R180, R218 ;  /* 0x000000dab4417220 */ /* 0x000fe20000410000 */
[----:B------:R-:W-:Y:S01]  /*9f30*/  FADD.FTZ R230, RZ, R230 ;  /* 0x000000e6ffe67221 */ /* 0x000fe20000010000 */
[----:B------:R-:W-:Y:S01]  /*9f40*/  ULEA UR33, UR15, 0xfffff000, 0xc ;  /* 0xfffff0000f217891 */ /* 0x000fe2000f8e60ff */
[----:B------:R-:W-:Y:S01]  /*9f50*/  BSSY.RECONVERGENT B0, `(.L_x_1038) ;  /* 0x0000220000007945 */ /* 0x000fe20003800200 */
[----:B------:R-:W-:-:S02]  /*9f60*/  FFMA.FTZ R65, R164, R192, R65 ;  /* 0x000000c0a4417223 */ /* 0x000fc40000010041 */
[----:B------:R-:W-:Y:S01]  /*9f70*/  VOTEU.ALL UP0, P0 ;  /* 0x0000000000ff7886 */ /* 0x000fe20000000000 */
[----:B------:R-:W-:Y:S01]  /*9f80*/  USHF.R.S32.HI UR50, URZ, 0x1f, UR33 ;  /* 0x0000001fff327899 */ /* 0x000fe20008011421 */
[----:B------:R-:W-:Y:S01]  /*9f90*/  FFMA.FTZ R65, -R0, R65, RZ ;  /* 0x0000004100417223 */ /* 0x000fe200000101ff */
[----:B------:R-:W0:Y:S02]  /*9fa0*/  LDS.64 R60, [R182+0x8e88] ;  /* 0x008e8800b63c7984 */ /* 0x000e240000000a00 */
[CC--:B0-----:R-:W-:Y:S01]  /*9fb0*/  FMUL.FTZ R63, R61.reuse, R107.reuse ;  /* 0x0000006b3d3f7220 */ /* 0x0c1fe20000410000 */
[----:B------:R-:W-:Y:S01]  /*9fc0*/  FMUL.FTZ R62, R60, R107 ;  /* 0x0000006b3c3e7220 */ /* 0x000fe20000410000 */
[----:B------:R-:W-:Y:S02]  /*9fd0*/  FMUL.FTZ R107, R172, R205 ;  /* 0x000000cdac6b7220 */ /* 0x000fe40000410000 */
[-C--:B------:R-:W-:Y:S01]  /*9fe0*/  FFMA.FTZ R63, R60, R106.reuse, R63 ;  /* 0x0000006a3c3f7223 */ /* 0x080fe2000001003f */
[----:B------:R-:W-:Y:S01]  /*9ff0*/  FFMA.FTZ R106, R61, R106, -R62 ;  /* 0x0000006a3d6a7223 */ /* 0x000fe2000001083e */
[C---:B------:R-:W-:Y:S01]  /*a000*/  FMUL.FTZ R60, R179.reuse, R191 ;  /* 0x000000bfb33c7220 */ /* 0x040fe20000410000 */
[-C--:B------:R-:W-:Y:S01]  /*a010*/  FMUL.FTZ R62, R179, R217.reuse ;  /* 0x000000d9b33e7220 */ /* 0x080fe20000410000 */
[----:B------:R-:W-:Y:S01]  /*a020*/  FMUL.FTZ R61, R180, R192 ;  /* 0x000000c0b43d7220 */ /* 0x000fe20000410000 */
[----:B------:R-:W-:Y:S01]  /*a030*/  FADD.FTZ R181, R181, R106 ;  /* 0x0000006ab5b57221 */ /* 0x000fe20000010000 */
[C---:B------:R-:W-:Y:S01]  /*a040*/  FFMA.FTZ R67, R163.reuse, R217, -R60 ;  /* 0x000000d9a3437223 */ /* 0x040fe2000001083c */
[----:B------:R-:W-:Y:S01]  /*a050*/  FFMA.FTZ R163, R163, R191, R62 ;  /* 0x000000bfa3a37223 */ /* 0x000fe2000001003e */
[----:B------:R-:W-:Y:S01]  /*a060*/  FFMA.FTZ R60, R162, R215, -R69 ;  /* 0x000000d7a23c7223 */ /* 0x000fe20000010845 */
[----:B------:R-:W-:Y:S01]  /*a070*/  FMUL.FTZ R62, R177, R189 ;  /* 0x000000bdb13e7220 */ /* 0x000fe20000410000 */
[----:B------:R-:W-:Y:S01]  /*a080*/  FMUL.FTZ R69, R176, R188 ;  /* 0x000000bcb0457220 */ /* 0x000fe20000410000 */
[----:B------:R-:W-:Y:S01]  /*a090*/  FFMA.FTZ R162, R162, R190, R71 ;  /* 0x000000bea2a27223 */ /* 0x000fe20000010047 */
[----:B------:R-:W-:Y:S01]  /*a0a0*/  FFMA.FTZ R61, R164, R218, -R61 ;  /* 0x000000daa43d7223 */ /* 0x000fe2000001083d */
[C---:B------:R-:W-:Y:S01]  /*a0b0*/  FFMA.FTZ R71, R161.reuse, R213, -R62 ;  /* 0x000000d5a1477223 */ /* 0x040fe2000001083e */
[----:B------:R-:W-:Y:S01]  /*a0c0*/  FFMA.FTZ R161, R161, R189, R64 ;  /* 0x000000bda1a17223 */ /* 0x000fe20000010040 */
[C---:B------:R-:W-:Y:S01]  /*a0d0*/  FFMA.FTZ R66, R160.reuse, R212, -R69 ;  /* 0x000000d4a0427223 */ /* 0x040fe20000010845 */
[C---:B------:R-:W-:Y:S01]  /*a0e0*/  FMUL.FTZ R62, R175.reuse, R187 ;  /* 0x000000bbaf3e7220 */ /* 0x040fe20000410000 */
[----:B------:R-:W-:Y:S01]  /*a0f0*/  FFMA.FTZ R160, R160, R188, R77 ;  /* 0x000000bca0a07223 */ /* 0x000fe2000001004d */
[----:B------:R-:W-:Y:S01]  /*a100*/  FMUL.FTZ R64, R175, R210 ;  /* 0x000000d2af407220 */ /* 0x000fe20000410000 */
[----:B------:R-:W-:Y:S01]  /*a110*/  FMUL.FTZ R77, R174, R186 ;  /* 0x000000baae4d7220 */ /* 0x000fe20000410000 */
[----:B------:R-:W-:Y:S01]  /*a120*/  FFMA.FTZ R69, R159, R210, -R62 ;  /* 0x000000d29f457223 */ /* 0x000fe2000001083e */
[----:B------:R-:W-:Y:S01]  /*a130*/  FMUL.FTZ R62, R173, R185 ;  /* 0x000000b9ad3e7220 */ /* 0x000fe20000410000 */
[----:B------:R-:W-:Y:S01]  /*a140*/  FFMA.FTZ R159, R159, R187, R64 ;  /* 0x000000bb9f9f7223 */ /* 0x000fe20000010040 */
[C---:B------:R-:W-:Y:S01]  /*a150*/  FFMA.FTZ R68, R158.reuse, R208, -R77 ;  /* 0x000000d09e447223 */ /* 0x040fe2000001084d */
[----:B------:R-:W-:Y:S01]  /*a160*/  FMUL.FTZ R64, R173, R206 ;  /* 0x000000cead407220 */ /* 0x000fe20000410000 */
[----:B------:R-:W-:Y:S01]  /*a170*/  FFMA.FTZ R158, R158, R186, R79 ;  /* 0x000000ba9e9e7223 */ /* 0x000fe2000001004f */
[----:B------:R-:W-:Y:S01]  /*a180*/  FMUL.FTZ R79, R172, R184 ;  /* 0x000000b8ac4f7220 */ /* 0x000fe20000410000 */
[C---:B------:R-:W-:Y:S01]  /*a190*/  FFMA.FTZ R77, R157.reuse, R206, -R62 ;  /* 0x000000ce9d4d7223 */ /* 0x040fe2000001083e */
[----:B------:R-:W-:Y:S01]  /*a1a0*/  FFMA.FTZ R157, R157, R185, R64 ;  /* 0x000000b99d9d7223 */ /* 0x000fe20000010040 */
[C---:B------:R-:W-:Y:S01]  /*a1b0*/  FMUL.FTZ R62, R171.reuse, R127 ;  /* 0x0000007fab3e7220 */ /* 0x040fe20000410000 */
[----:B------:R-:W-:Y:S01]  /*a1c0*/  FMUL.FTZ R64, R171, R204 ;  /* 0x000000ccab407220 */ /* 0x000fe20000410000 */
[C---:B------:R-:W-:Y:S01]  /*a1d0*/  FFMA.FTZ R70, R156.reuse, R205, -R79 ;  /* 0x000000cd9c467223 */ /* 0x040fe2000001084f */
[----:B------:R-:W-:Y:S01]  /*a1e0*/  FFMA.FTZ R156, R156, R184, R107 ;  /* 0x000000b89c9c7223 */ /* 0x000fe2000001006b */
[C---:B------:R-:W-:Y:S01]  /*a1f0*/  FFMA.FTZ R79, R155.reuse, R204, -R62 ;  /* 0x000000cc9b4f7223 */ /* 0x040fe2000001083e */
[----:B------:R-:W-:Y:S01]  /*a200*/  FMUL.FTZ R107, R170, R126 ;  /* 0x0000007eaa6b7220 */ /* 0x000fe20000410000 */
[----:B------:R-:W-:Y:S01]  /*a210*/  FFMA.FTZ R155, R155, R127, R64 ;  /* 0x0000007f9b9b7223 */ /* 0x000fe20000010040 */
[C---:B------:R-:W-:Y:S01]  /*a220*/  FMUL.FTZ R62, R169.reuse, R201 ;  /* 0x000000c9a93e7220 */ /* 0x040fe20000410000 */
[----:B------:R-:W-:Y:S01]  /*a230*/  FMUL.FTZ R64, R169, R224 ;  /* 0x000000e0a9407220 */ /* 0x000fe20000410000 */
[----:B------:R-:W-:Y:S01]  /*a240*/  FFMA.FTZ R76, R154, R202, -R107 ;  /* 0x000000ca9a4c7223 */ /* 0x000fe2000001086b */
[----:B------:R-:W-:Y:S01]  /*a250*/  FFMA.FTZ R61, R0, R61, RZ ;  /* 0x0000003d003d7223 */ /* 0x000fe200000100ff */
[C---:B------:R-:W-:Y:S01]  /*a260*/  FFMA.FTZ R107, R153.reuse, R224, -R62 ;  /* 0x000000e0996b7223 */ /* 0x040fe2000001083e */
[----:B------:R-:W-:Y:S01]  /*a270*/  FFMA.FTZ R153, R153, R201, R64 ;  /* 0x000000c999997223 */ /* 0x000fe20000010040 */
[C---:B------:R-:W-:Y:S01]  /*a280*/  FMUL.FTZ R62, R167.reuse, R221 ;  /* 0x000000dda73e7220 */ /* 0x040fe20000410000 */
[----:B------:R-:W-:Y:S01]  /*a290*/  FMUL.FTZ R64, R167, R226 ;  /* 0x000000e2a7407220 */ /* 0x000fe20000410000 */
[----:B------:R-:W-:Y:S01]  /*a2a0*/  FFMA.FTZ R223, R2, R223, R63 ;  /* 0x000000df02df7223 */ /* 0x000fe2000001003f */
[----:B------:R-:W-:Y:S01]  /*a2b0*/  FMUL.FTZ R169, R168, R200 ;  /* 0x000000c8a8a97220 */ /* 0x000fe20000410000 */
[C---:B------:R-:W-:Y:S01]  /*a2c0*/  FFMA.FTZ R167, R151.reuse, R226, -R62 ;  /* 0x000000e297a77223 */ /* 0x040fe2000001083e */
[----:B------:R-:W-:Y:S01]  /*a2d0*/  FFMA.FTZ R151, R151, R221, R64 ;  /* 0x000000dd97977223 */ /* 0x000fe20000010040 */
[----:B------:R-:W-:Y:S01]  /*a2e0*/  FMUL.FTZ R64, R165, R228 ;  /* 0x000000e4a5407220 */ /* 0x000fe20000410000 */
[----:B------:R-:W-:Y:S01]  /*a2f0*/  FFMA.FTZ R62, R16, R67, R61 ;  /* 0x00000043103e7223 */ /* 0x000fe2000001003d */
[----:B------:R-:W-:Y:S01]  /*a300*/  FMUL.FTZ R61, R147, R181 ;  /* 0x000000b5933d7220 */ /* 0x000fe20000410000 */
[----:B------:R-:W-:Y:S01]  /*a310*/  FFMA.FTZ R78, R152, R225, -R169 ;  /* 0x000000e1984e7223 */ /* 0x000fe200000108a9 */
[----:B------:R-:W-:Y:S01]  /*a320*/  FFMA.FTZ R67, R149, R230, R64 ;  /* 0x000000e695437223 */ /* 0x000fe20000010040 */
[----:B------:R-:W-:Y:S01]  /*a330*/  FFMA.FTZ R64, -R16, R163, R65 ;  /* 0x000000a310407223 */ /* 0x000fe20000010141 */
[----:B------:R-:W-:Y:S01]  /*a340*/  FFMA.FTZ R65, R15, R60, R62 ;  /* 0x0000003c0f417223 */ /* 0x000fe2000001003e */
[-C--:B------:R-:W-:Y:S01]  /*a350*/  FMUL.FTZ R60, R147, R223.reuse ;  /* 0x000000df933c7220 */ /* 0x080fe20000410000 */
[----:B------:R-:W-:Y:S01]  /*a360*/  FFMA.FTZ R62, R148, R223, R61 ;  /* 0x000000df943e7223 */ /* 0x000fe2000001003d */
[----:B------:R-:W-:Y:S01]  /*a370*/  FFMA.FTZ R64, -R15, R162, R64 ;  /* 0x000000a20f407223 */ /* 0x000fe20000010140 */
[----:B------:R-:W-:Y:S01]  /*a380*/  FFMA.FTZ R106, R14, R71, R65 ;  /* 0x000000470e6a7223 */ /* 0x000fe20000010041 */
[----:B------:R-:W-:Y:S01]  /*a390*/  FFMA.FTZ R63, R148, R181, -R60 ;  /* 0x000000b5943f7223 */ /* 0x000fe2000001083c */
[----:B------:R-:W-:Y:S01]  /*a3a0*/  LOP3.LUT R60, R183, UR33, RZ, 0xfc, !PT ;  /* 0x00000021b73c7c12 */ /* 0x000fe2000f8efcff */
[----:B------:R-:W-:Y:S01]  /*a3b0*/  FFMA.FTZ R161, -R14, R161, R64 ;  /* 0x000000a10ea17223 */ /* 0x000fe20000010140 */
[----:B------:R-:W-:Y:S01]  /*a3c0*/  MOV R61, UR50 ;  /* 0x00000032003d7c02 */ /* 0x000fe20008000f00 */
[----:B------:R-:W-:Y:S01]  /*a3d0*/  UMOV UR33, UR30 ;  /* 0x0000001e00217c82 */ /* 0x000fe20008000000 */
[----:B------:R-:W-:Y:S01]  /*a3e0*/  MOV R65, UR38 ;  /* 0x0000002600417c02 */ /* 0x000fe20008000f00 */
[----:B------:R-:W-:Y:S01]  /*a3f0*/  FFMA.FTZ R71, R3, R220, R62 ;  /* 0x000000dc03477223 */ /* 0x000fe2000001003e */
[----:B------:R-:W-:Y:S01]  /*a400*/  MOV R163, UR39 ;  /* 0x0000002700a37c02 */ /* 0x000fe20008000f00 */
[----:B------:R-:W-:Y:S01]  /*a410*/  FMUL.FTZ R169, R166, R222 ;  /* 0x000000dea6a97220 */ /* 0x000fe20000410000 */
[----:B------:R-:W-:Y:S01]  /*a420*/  MOV R147, UR33 ;  /* 0x0000002100937c02 */ /* 0x000fe20008000f00 */
[----:B------:R-:W-:-:S04]  /*a430*/  IMAD.WIDE.U32 R64, R65, UR8, R60 ;  /* 0x0000000841407c25 */ /* 0x000fc8000f8e003c */
[----:B------:R-:W-:Y:S01]  /*a440*/  FADD.FTZ R61, R146, R63 ;  /* 0x0000003f923d7221 */ /* 0x000fe20000010000 */
[----:B------:R-:W-:Y:S01]  /*a450*/  FFMA.FTZ R164, R150, R227, -R169 ;  /* 0x000000e396a47223 */ /* 0x000fe200000108a9 */
[----:B------:R-:W-:Y:S01]  /*a460*/  LEA R60, R147, -R60, 0x1 ;  /* 0x8000003c933c7211 */ /* 0x000fe200078e08ff */
[----:B------:R-:W-:Y:S01]  /*a470*/  IMAD R63, R163, UR8, R65 ;  /* 0x00000008a33f7c24 */ /* 0x000fe2000f8e0241 */
[C---:B------:R-:W-:Y:S01]  /*a480*/  LEA R62, P2, R64.reuse, UR9, 0x2 ;  /* 0x00000009403e7c11 */ /* 0x040fe2000f8410ff */
[----:B------:R-:W-:Y:S01]  /*a490*/  FFMA.FTZ R147, R13, R66, R106 ;  /* 0x000000420d937223 */ /* 0x000fe2000001006a */
[C---:B------:R-:W-:Y:S01]  /*a4a0*/  FMUL.FTZ R65, R131.reuse, R71 ;  /* 0x0000004783417220 */ /* 0x040fe20000410000 */
[----:B------:R-:W-:Y:S01]  /*a4b0*/  @!UP0 ULEA UR50, UR8, UR28, 0x4 ;  /* 0x0000001c08328291 */ /* 0x000fe2000f8e20ff */
[----:B------:R-:W-:Y:S01]  /*a4c0*/  LEA.HI.X R63, R64, UR14, R63, 0x2, P2 ;  /* 0x0000000e403f7c11 */ /* 0x000fe200090f143f */
[----:B------:R-:W-:Y:S01]  /*a4d0*/  FMUL.FTZ R64, R131, R61 ;  /* 0x0000003d83407220 */ /* 0x000fe20000410000 */
[----:B------:R-:W-:Y:S01]  /*a4e0*/  FFMA.FTZ R66, R12, R69, R147 ;  /* 0x000000450c427223 */ /* 0x000fe20000010093 */
[----:B------:R-:W-:Y:S01]  /*a4f0*/  FFMA.FTZ R65, R130, R61, -R65 ;  /* 0x0000003d82417223 */ /* 0x000fe20000010841 */
[----:B------:R-:W-:Y:S01]  /*a500*/  FMUL.FTZ R171, R170, R202 ;  /* 0x000000caaaab7220 */ /* 0x000fe20000410000 */
[----:B------:R-:W-:Y:S01]  /*a510*/  FFMA.FTZ R69, R130, R71, R64 ;  /* 0x0000004782457223 */ /* 0x000fe20000010040 */
[----:B------:R-:W-:Y:S01]  /*a520*/  FFMA.FTZ R131, R11, R68, R66 ;  /* 0x000000440b837223 */ /* 0x000fe20000010042 */
[----:B------:R-:W-:Y:S01]  /*a530*/  FADD.FTZ R65, R132, R65 ;  /* 0x0000004184417221 */ /* 0x000fe20000010000 */
[----:B------:R0:W-:Y:S01]  /*a540*/  @!P0 STS.128 [UR50+0xac80], R72 ;  /* 0x00ac8048ff008988 */ /* 0x0001e20008000c32 */
[----:B------:R-:W-:Y:S01]  /*a550*/  FFMA.FTZ R199, R4, R199, R69 ;  /* 0x000000c704c77223 */ /* 0x000fe20000010045 */
[----:B------:R-:W-:Y:S01]  /*a560*/  FFMA.FTZ R66, R10, R77, R131 ;  /* 0x0000004d0a427223 */ /* 0x000fe20000010083 */
[----:B------:R-:W-:Y:S01]  /*a570*/  FMUL.FTZ R64, R100, R65 ;  /* 0x0000004164407220 */ /* 0x000fe20000410000 */
[----:B------:R-:W-:Y:S01]  /*a580*/  FFMA.FTZ R154, R154, R126, R171 ;  /* 0x0000007e9a9a7223 */ /* 0x000fe200000100ab */
[-C--:B------:R-:W-:Y:S01]  /*a590*/  FMUL.FTZ R100, R100, R199.reuse ;  /* 0x000000c764647220 */ /* 0x080fe20000410000 */
[----:B------:R-:W-:Y:S01]  /*a5a0*/  FFMA.FTZ R69, R9, R70, R66 ;  /* 0x0000004609457223 */ /* 0x000fe20000010042 */
[C---:B------:R-:W-:Y:S01]  /*a5b0*/  FFMA.FTZ R64, R101.reuse, R199, R64 ;  /* 0x000000c765407223 */ /* 0x040fe20000010040 */
[----:B------:R-:W-:Y:S01]  /*a5c0*/  FMUL.FTZ R171, R168, R225 ;  /* 0x000000e1a8ab7220 */ /* 0x000fe20000410000 */
[----:B------:R-:W-:Y:S01]  /*a5d0*/  FFMA.FTZ R100, R101, R65, -R100 ;  /* 0x0000004165647223 */ /* 0x000fe20000010864 */
[----:B------:R-:W-:Y:S01]  /*a5e0*/  FFMA.FTZ R66, R8, R79, R69 ;  /* 0x0000004f08427223 */ /* 0x000fe20000010045 */
[----:B------:R-:W-:Y:S01]  /*a5f0*/  FFMA.FTZ R69, R5, R198, R64 ;  /* 0x000000c605457223 */ /* 0x000fe20000010040 */
[----:B------:R-:W-:Y:S01]  /*a600*/  FFMA.FTZ R160, -R13, R160, R161 ;  /* 0x000000a00da07223 */ /* 0x000fe200000101a1 */
[----:B------:R-:W-:Y:S01]  /*a610*/  FADD.FTZ R133, R133, R100 ;  /* 0x0000006485857221 */ /* 0x000fe20000010000 */
[----:B------:R-:W-:Y:S01]  /*a620*/  FFMA.FTZ R77, R7, R76, R66 ;  /* 0x0000004c074d7223 */ /* 0x000fe20000010042 */
[C---:B------:R-:W-:Y:S01]  /*a630*/  FMUL.FTZ R64, R102.reuse, R69 ;  /* 0x0000004566407220 */ /* 0x040fe20000410000 */
[----:B------:R-:W-:Y:S01]  /*a640*/  FMUL.FTZ R76, R191, UR49 ;  /* 0x00000031bf4c7c20 */ /* 0x000fe20008410000 */
[----:B------:R-:W-:Y:S01]  /*a650*/  FMUL.FTZ R102, R102, R133 ;  /* 0x0000008566667220 */ /* 0x000fe20000410000 */
[----:B------:R-:W-:Y:S01]  /*a660*/  FFMA.FTZ R66, R6, R107, R77 ;  /* 0x0000006b06427223 */ /* 0x000fe2000001004d */
[----:B------:R-:W-:Y:S01]  /*a670*/  FFMA.FTZ R77, R103, R133, -R64 ;  /* 0x00000085674d7223 */ /* 0x000fe20000010840 */
[----:B0-----:R-:W-:Y:S01]  /*a680*/  FFMA.FTZ R75, R217, UR48, -R76 ;  /* 0x00000030d94b7c23 */ /* 0x001fe2000801084c */
[----:B------:R-:W-:Y:S01]  /*a690*/  FFMA.FTZ R102, R103, R69, R102 ;  /* 0x0000004567667223 */ /* 0x000fe20000010066 */
[----:B------:R-:W-:Y:S01]  /*a6a0*/  FFMA.FTZ R79, R5, R78, R66 ;  /* 0x0000004e054f7223 */ /* 0x000fe20000010042 */
[----:B------:R-:W-:Y:S01]  /*a6b0*/  FADD.FTZ R77, R134, R77 ;  /* 0x0000004d864d7221 */ /* 0x000fe20000010000 */
[----:B------:R-:W-:Y:S01]  /*a6c0*/  FMUL.FTZ R103, R192, UR49 ;  /* 0x00000031c0677c20 */ /* 0x000fe20008410000 */
[----:B------:R-:W-:Y:S01]  /*a6d0*/  FFMA.FTZ R197, R6, R197, R102 ;  /* 0x000000c506c57223 */ /* 0x000fe20000010066 */
[----:B------:R-:W-:Y:S01]  /*a6e0*/  FFMA.FTZ R66, R4, R167, R79 ;  /* 0x000000a704427223 */ /* 0x000fe2000001004f */
[----:B------:R-:W-:Y:S01]  /*a6f0*/  FMUL.FTZ R64, R104, R77 ;  /* 0x0000004d68407220 */ /* 0x000fe20000410000 */
[----:B------:R-:W-:Y:S01]  /*a700*/  FFMA.FTZ R103, R218, UR48, -R103 ;  /* 0x00000030da677c23 */ /* 0x000fe20008010867 */
[-C--:B------:R-:W-:Y:S01]  /*a710*/  FMUL.FTZ R104, R104, R197.reuse ;  /* 0x000000c568687220 */ /* 0x080fe20000410000 */
[----:B------:R-:W-:Y:S01]  /*a720*/  FFMA.FTZ R101, R3, R164, R66 ;  /* 0x000000a403657223 */ /* 0x000fe20000010042 */
[----:B------:R-:W-:Y:S01]  /*a730*/  FFMA.FTZ R64, R105, R197, R64 ;  /* 0x000000c569407223 */ /* 0x000fe20000010040 */
[----:B------:R-:W-:-:S02]  /*a740*/  HFMA2 R66, -RZ, RZ, 0, 7.8678131103515625e-06 ;  /* 0x00000084ff427431 */ /* 0x000fc400000001ff */
[----:B------:R-:W-:Y:S01]  /*a750*/  FFMA.FTZ R104, R105, R77, -R104 ;  /* 0x0000004d69687223 */ /* 0x000fe20000010868 */
[----:B------:R-:W-:Y:S01]  /*a760*/  FMUL.FTZ R107, R0, R103 ;  /* 0x00000067006b7220 */ /* 0x000fe20000410000 */
[----:B------:R-:W-:Y:S01]  /*a770*/  FFMA.FTZ R79, R7, R196, R64 ;  /* 0x000000c4074f7223 */ /* 0x000fe20000010040 */
[----:B------:R-:W-:Y:S01]  /*a780*/  FMUL.FTZ R78, R191, UR48 ;  /* 0x00000030bf4e7c20 */ /* 0x000fe20008410000 */
[----:B------:R-:W-:Y:S01]  /*a790*/  FADD.FTZ R135, R135, R104 ;  /* 0x0000006887877221 */ /* 0x000fe20000010000 */
[----:B------:R-:W-:Y:S02]  /*a7a0*/  IMAD R64, R183, R66, UR28 ;  /* 0x0000001cb7407e24 */ /* 0x000fe4000f8e0242 */
[----:B------:R-:W-:Y:S01]  /*a7b0*/  FMUL.FTZ R66, R108, R79 ;  /* 0x0000004f6c427220 */ /* 0x000fe20000410000 */
[----:B------:R-:W-:Y:S01]  /*a7c0*/  FMUL.FTZ R105, R192, UR48 ;  /* 0x00000030c0697c20 */ /* 0x000fe20008410000 */
[-C--:B------:R-:W-:Y:S01]  /*a7d0*/  FMUL.FTZ R108, R108, R135.reuse ;  /* 0x000000876c6c7220 */ /* 0x080fe20000410000 */
[----:B------:R-:W-:Y:S01]  /*a7e0*/  FMUL.FTZ R72, R190, UR48 ;  /* 0x00000030be487c20 */ /* 0x000fe20008410000 */
[C---:B------:R-:W-:Y:S01]  /*a7f0*/  FFMA.FTZ R103, R109.reuse, R135, -R66 ;  /* 0x000000876d677223 */ /* 0x040fe20000010842 */
[----:B------:R0:W-:Y:S01]  /*a800*/  STS [R64+0x4200], R107 ;  /* 0x0042006b40007388 */ /* 0x0001e20000000800 */
[----:B------:R-:W-:Y:S01]  /*a810*/  FFMA.FTZ R109, R109, R79, R108 ;  /* 0x0000004f6d6d7223 */ /* 0x000fe2000001006c */
[----:B------:R-:W-:Y:S01]  /*a820*/  FFMA.FTZ R105, R218, UR49, R105 ;  /* 0x00000031da697c23 */ /* 0x000fe20008010069 */
[----:B------:R-:W-:Y:S01]  /*a830*/  FADD.FTZ R136, R136, R103 ;  /* 0x0000006788887221 */ /* 0x000fe20000010000 */
[----:B------:R-:W-:Y:S01]  /*a840*/  FFMA.FTZ R72, R215, UR49, R72 ;  /* 0x00000031d7487c23 */ /* 0x000fe20008010048 */
[----:B------:R-:W-:Y:S01]  /*a850*/  FFMA.FTZ R66, R8, R195, R109 ;  /* 0x000000c308427223 */ /* 0x000fe2000001006d */
[----:B------:R-:W-:Y:S01]  /*a860*/  FMUL.FTZ R105, R0, -R105 ;  /* 0x8000006900697220 */ /* 0x000fe20000410000 */
[C---:B------:R-:W-:Y:S01]  /*a870*/  FMUL.FTZ R68, R110.reuse, R136 ;  /* 0x000000886e447220 */ /* 0x040fe20000410000 */
[----:B------:R-:W-:Y:S01]  /*a880*/  FMUL.FTZ R74, R189, UR49 ;  /* 0x00000031bd4a7c20 */ /* 0x000fe20008410000 */
[-C--:B------:R-:W-:Y:S01]  /*a890*/  FMUL.FTZ R103, R110, R66.reuse ;  /* 0x000000426e677220 */ /* 0x080fe20000410000 */
[----:B0-----:R-:W-:Y:S01]  /*a8a0*/  FMUL.FTZ R107, R16, R75 ;  /* 0x0000004b106b7220 */ /* 0x001fe20000410000 */
[C---:B------:R-:W-:Y:S01]  /*a8b0*/  FFMA.FTZ R68, R111.reuse, R66, R68 ;  /* 0x000000426f447223 */ /* 0x040fe20000010044 */
[----:B------:R0:W-:Y:S01]  /*a8c0*/  STS [R64+0x4204], R105 ;  /* 0x0042046940007388 */ /* 0x0001e20000000800 */
[----:B------:R-:W-:Y:S01]  /*a8d0*/  FFMA.FTZ R70, R111, R136, -R103 ;  /* 0x000000886f467223 */ /* 0x000fe20000010867 */
[----:B------:R-:W-:Y:S01]  /*a8e0*/  FFMA.FTZ R103, R217, UR49, R78 ;  /* 0x00000031d9677c23 */ /* 0x000fe2000801004e */
[----:B------:R-:W-:Y:S01]  /*a8f0*/  FFMA.FTZ R73, R9, R194, R68 ;  /* 0x000000c209497223 */ /* 0x000fe20000010044 */
[----:B------:R-:W-:Y:S01]  /*a900*/  FMUL.FTZ R109, R188, UR49 ;  /* 0x00000031bc6d7c20 */ /* 0x000fe20008410000 */
[----:B------:R-:W-:Y:S01]  /*a910*/  FADD.FTZ R137, R137, R70 ;  /* 0x0000004689897221 */ /* 0x000fe20000010000 */
[----:B------:R-:W-:Y:S01]  /*a920*/  FMUL.FTZ R70, R190, UR49 ;  /* 0x00000031be467c20 */ /* 0x000fe20008410000 */
[----:B------:R-:W-:Y:S01]  /*a930*/  FMUL.FTZ R103, R16, -R103 ;  /* 0x8000006710677220 */ /* 0x000fe20000410000 */
[----:B------:R1:W-:Y:S01]  /*a940*/  STS [R64+0x4208], R107 ;  /* 0x0042086b40007388 */ /* 0x0003e20000000800 */
[C---:B------:R-:W-:Y:S01]  /*a950*/  FMUL.FTZ R68, R112.reuse, R137 ;  /* 0x0000008970447220 */ /* 0x040fe20000410000 */
[-C--:B------:R-:W-:Y:S01]  /*a960*/  FMUL.FTZ R112, R112, R73.reuse ;  /* 0x0000004970707220 */ /* 0x080fe20000410000 */
[----:B------:R-:W-:Y:S01]  /*a970*/  FFMA.FTZ R70, R215, UR48, -R70 ;  /* 0x00000030d7467c23 */ /* 0x000fe20008010846 */
[----:B------:R2:W-:Y:S01]  /*a980*/  STS [R64+0x420c], R103 ;  /* 0x00420c6740007388 */ /* 0x0005e20000000800 */
[C---:B------:R-:W-:Y:S01]  /*a990*/  FFMA.FTZ R75, R113.reuse, R73, R68 ;  /* 0x00000049714b7223 */ /* 0x040fe20000010044 */
[----:B------:R-:W-:Y:S01]  /*a9a0*/  FFMA.FTZ R113, R113, R137, -R112 ;  /* 0x0000008971717223 */ /* 0x000fe20000010870 */
[----:B0-----:R-:W-:Y:S01]  /*a9b0*/  FMUL.FTZ R105, R15, -R72 ;  /* 0x800000480f697220 */ /* 0x001fe20000410000 */
[----:B------:R-:W-:Y:S01]  /*a9c0*/  FMUL.FTZ R111, R188, UR48 ;  /* 0x00000030bc6f7c20 */ /* 0x000fe20008410000 */
[----:B------:R-:W-:Y:S01]  /*a9d0*/  FFMA.FTZ R68, R10, R193, R75 ;  /* 0x000000c10a447223 */ /* 0x000fe2000001004b */
[----:B------:R-:W-:Y:S01]  /*a9e0*/  FADD.FTZ R138, R138, R113 ;  /* 0x000000718a8a7221 */ /* 0x000fe20000010000 */
[----:B-1----:R-:W-:Y:S01]  /*a9f0*/  FFMA.FTZ R107, R213, UR48, -R74 ;  /* 0x00000030d56b7c23 */ /* 0x002fe2000801084a */
[----:B------:R-:W-:Y:S01]  /*aa00*/  STS [R64+0x4214], R105 ;  /* 0x0042146940007388 */ /* 0x000fe20000000800 */
[----:B------:R-:W-:Y:S01]  /*aa10*/  FMUL.FTZ R113, R186, UR49 ;  /* 0x00000031ba717c20 */ /* 0x000fe20008410000 */
[----:B--2---:R-:W-:Y:S01]  /*aa20*/  FMUL.FTZ R103, R15, R70 ;  /* 0x000000460f677220 */ /* 0x004fe20000410000 */
[C---:B------:R-:W-:Y:S01]  /*aa30*/  FMUL.FTZ R70, R114.reuse, R68 ;  /* 0x0000004472467220 */ /* 0x040fe20000410000 */
[-C--:B------:R-:W-:Y:S01]  /*aa40*/  FMUL.FTZ R75, R114, R138.reuse ;  /* 0x0000008a724b7220 */ /* 0x080fe20000410000 */
[----:B------:R-:W-:Y:S01]  /*aa50*/  FMUL.FTZ R107, R14, R107 ;  /* 0x0000006b0e6b7220 */ /* 0x000fe20000410000 */
[----:B------:R-:W-:Y:S01]  /*aa60*/  FFMA.FTZ R217, R95, -R59, R217 ;  /* 0x8000003b5fd97223 */ /* 0x000fe200000100d9 */
[C---:B------:R-:W-:Y:S01]  /*aa70*/  FFMA.FTZ R72, R115.reuse, R138, -R70 ;  /* 0x0000008a73487223 */ /* 0x040fe20000010846 */
[----:B------:R-:W-:Y:S01]  /*aa80*/  FFMA.FTZ R70, R115, R68, R75 ;  /* 0x0000004473467223 */ /* 0x000fe2000001004b */
[----:B------:R0:W-:Y:S01]  /*aa90*/  STS [R64+0x4210], R103 ;  /* 0x0042106740007388 */ /* 0x0001e20000000800 */
[----:B------:R-:W-:Y:S01]  /*aaa0*/  FFMA.FTZ R215, R94, -R58, R215 ;  /* 0x8000003a5ed77223 */ /* 0x000fe200000100d7 */
[----:B------:R-:W-:Y:S01]  /*aab0*/  FADD.FTZ R139, R139, R72 ;  /* 0x000000488b8b7221 */ /* 0x000fe20000010000 */
[----:B------:R-:W-:Y:S01]  /*aac0*/  FFMA.FTZ R219, R11, R219, R70 ;  /* 0x000000db0bdb7223 */ /* 0x000fe20000010046 */
[----:B------:R-:W-:Y:S01]  /*aad0*/  FMUL.FTZ R72, R189, UR48 ;  /* 0x00000030bd487c20 */ /* 0x000fe20008410000 */
[----:B------:R1:W-:Y:S01]  /*aae0*/  STS [R64+0x4218], R107 ;  /* 0x0042186b40007388 */ /* 0x0003e20000000800 */
[C---:B------:R-:W-:Y:S01]  /*aaf0*/  FMUL.FTZ R70, R116.reuse, R139 ;  /* 0x0000008b74467220 */ /* 0x040fe20000410000 */
[-C--:B------:R-:W-:Y:S01]  /*ab00*/  FMUL.FTZ R116, R116, R219.reuse ;  /* 0x000000db74747220 */ /* 0x080fe20000410000 */
[----:B------:R-:W-:Y:S01]  /*ab10*/  FMUL.FTZ R115, R201, UR48 ;  /* 0x00000030c9737c20 */ /* 0x000fe20008410000 */
[----:B------:R-:W-:Y:S01]  /*ab20*/  FMUL.FTZ R112, R200, UR49 ;  /* 0x00000031c8707c20 */ /* 0x000fe20008410000 */
[C---:B------:R-:W-:Y:S01]  /*ab30*/  FFMA.FTZ R75, R117.reuse, R219, R70 ;  /* 0x000000db754b7223 */ /* 0x040fe20000010046 */
[----:B------:R-:W-:Y:S01]  /*ab40*/  FFMA.FTZ R117, R117, R139, -R116 ;  /* 0x0000008b75757223 */ /* 0x000fe20000010874 */
[----:B------:R-:W-:Y:S01]  /*ab50*/  FFMA.FTZ R70, R212, UR48, -R109 ;  /* 0x00000030d4467c23 */ /* 0x000fe2000801086d */
[----:B0-----:R-:W-:Y:S01]  /*ab60*/  FFMA.FTZ R103, R213, UR49, R72 ;  /* 0x00000031d5677c23 */ /* 0x001fe20008010048 */
[----:B------:R-:W-:Y:S01]  /*ab70*/  FFMA.FTZ R216, R12, R216, R75 ;  /* 0x000000d80cd87223 */ /* 0x000fe2000001004b */
[----:B------:R-:W-:Y:S01]  /*ab80*/  FADD.FTZ R140, R140, R117 ;  /* 0x000000758c8c7221 */ /* 0x000fe20000010000 */
[C---:B------:R-:W-:Y:S01]  /*ab90*/  FMUL.FTZ R105, R13.reuse, R70 ;  /* 0x000000460d697220 */ /* 0x040fe20000410000 */
[----:B------:R-:W-:Y:S01]  /*aba0*/  FFMA.FTZ R72, R212, UR49, R111 ;  /* 0x00000031d4487c23 */ /* 0x000fe2000801006f */
[C---:B------:R-:W-:Y:S01]  /*abb0*/  FMUL.FTZ R75, R118.reuse, R216 ;  /* 0x000000d8764b7220 */ /* 0x040fe20000410000 */
[----:B------:R-:W-:Y:S01]  /*abc0*/  FMUL.FTZ R70, R118, R140 ;  /* 0x0000008c76467220 */ /* 0x000fe20000410000 */
[----:B------:R-:W-:Y:S01]  /*abd0*/  FMUL.FTZ R103, R14, -R103 ;  /* 0x800000670e677220 */ /* 0x000fe20000410000 */
[----:B-1----:R-:W-:Y:S01]  /*abe0*/  FMUL.FTZ R107, R13, -R72 ;  /* 0x800000480d6b7220 */ /* 0x002fe20000410000 */
[C---:B------:R-:W-:Y:S01]  /*abf0*/  FFMA.FTZ R72, R119.reuse, R140, -R75 ;  /* 0x0000008c77487223 */ /* 0x040fe2000001084b */
[----:B------:R-:W-:Y:S01]  /*ac00*/  FFMA.FTZ R70, R119, R216, R70 ;  /* 0x000000d877467223 */ /* 0x000fe20000010046 */
[----:B------:R-:W-:Y:S01]  /*ac10*/  FMUL.FTZ R109, R187, UR49 ;  /* 0x00000031bb6d7c20 */ /* 0x000fe20008410000 */
[----:B------:R0:W-:Y:S01]  /*ac20*/  STS [R64+0x421c], R103 ;  /* 0x00421c6740007388 */ /* 0x0001e20000000800 */
[----:B------:R-:W-:Y:S01]  /*ac30*/  FADD.FTZ R141, R141, R72 ;  /* 0x000000488d8d7221 */ /* 0x000fe20000010000 */
[----:B------:R-:W-:Y:S01]  /*ac40*/  FFMA.FTZ R75, R13, R214, R70 ;  /* 0x000000d60d4b7223 */ /* 0x000fe20000010046 */
[----:B------:R-:W-:Y:S01]  /*ac50*/  FFMA.FTZ R72, R208, UR48, -R113 ;  /* 0x00000030d0487c23 */ /* 0x000fe20008010871 */
[----:B------:R1:W-:Y:S01]  /*ac60*/  STS [R64+0x4224], R107 ;  /* 0x0042246b40007388 */ /* 0x0003e20000000800 */
[----:B------:R-:W-:Y:S01]  /*ac70*/  FMUL.FTZ R111, R187, UR48 ;  /* 0x00000030bb6f7c20 */ /* 0x000fe20008410000 */
[C---:B------:R-:W-:Y:S01]  /*ac80*/  FMUL.FTZ R70, R120.reuse, R75 ;  /* 0x0000004b78467220 */ /* 0x040fe20000410000 */
[-C--:B------:R-:W-:Y:S01]  /*ac90*/  FMUL.FTZ R120, R120, R141.reuse ;  /* 0x0000008d78787220 */ /* 0x080fe20000410000 */
[----:B------:R2:W-:Y:S01]  /*aca0*/  STS [R64+0x4220], R105 ;  /* 0x0042206940007388 */ /* 0x0005e20000000800 */
[C---:B------:R-:W-:Y:S01]  /*acb0*/  FFMA.FTZ R109, R210.reuse, UR48, -R109 ;  /* 0x00000030d26d7c23 */ /* 0x040fe2000801086d */
[C---:B0-----:R-:W-:Y:S01]  /*acc0*/  FFMA.FTZ R103, R121.reuse, R141, -R70 ;  /* 0x0000008d79677223 */ /* 0x041fe20000010846 */
[----:B------:R-:W-:Y:S01]  /*acd0*/  FFMA.FTZ R121, R121, R75, R120 ;  /* 0x0000004b79797223 */ /* 0x000fe20000010078 */
[----:B------:R-:W-:Y:S01]  /*ace0*/  FFMA.FTZ R111, R210, UR49, R111 ;  /* 0x00000031d26f7c23 */ /* 0x000fe2000801006f */
[----:B------:R-:W-:Y:S01]  /*acf0*/  FMUL.FTZ R109, R12, R109 ;  /* 0x0000006d0c6d7220 */ /* 0x000fe20000410000 */
[----:B------:R-:W-:Y:S01]  /*ad00*/  FADD.FTZ R142, R142, R103 ;  /* 0x000000678e8e7221 */ /* 0x000fe20000010000 */
[----:B------:R-:W-:Y:S01]  /*ad10*/  FFMA.FTZ R70, R14, R211, R121 ;  /* 0x000000d30e467223 */ /* 0x000fe20000010079 */
[----:B-1----:R-:W-:Y:S01]  /*ad20*/  FMUL.FTZ R107, R11, R72 ;  /* 0x000000480b6b7220 */ /* 0x002fe20000410000 */
[----:B------:R-:W-:Y:S01]  /*ad30*/  FMUL.FTZ R111, R12, -R111 ;  /* 0x8000006f0c6f7220 */ /* 0x000fe20000410000 */
[C---:B------:R-:W-:Y:S01]  /*ad40*/  FMUL.FTZ R72, R122.reuse, R142 ;  /* 0x0000008e7a487220 */ /* 0x040fe20000410000 */
[-C--:B------:R-:W-:Y:S01]  /*ad50*/  FMUL.FTZ R103, R122, R70.reuse ;  /* 0x000000467a677220 */ /* 0x080fe20000410000 */
[----:B--2---:R-:W-:Y:S01]  /*ad60*/  FMUL.FTZ R105, R186, UR48 ;  /* 0x00000030ba697c20 */ /* 0x004fe20008410000 */
[----:B------:R0:W-:Y:S01]  /*ad70*/  STS [R64+0x4230], R107 ;  /* 0x0042306b40007388 */ /* 0x0001e20000000800 */
[C---:B------:R-:W-:Y:S01]  /*ad80*/  FFMA.FTZ R72, R123.reuse, R70, R72 ;  /* 0x000000467b487223 */ /* 0x040fe20000010048 */
[----:B------:R-:W-:Y:S01]  /*ad90*/  FFMA.FTZ R74, R123, R142, -R103 ;  /* 0x0000008e7b4a7223 */ /* 0x000fe20000010867 */
[----:B------:R-:W-:Y:S01]  /*ada0*/  FFMA.FTZ R76, R208, UR49, R105 ;  /* 0x00000031d04c7c23 */ /* 0x000fe20008010069 */
[----:B------:R1:W-:Y:S01]  /*adb0*/  STS [R64+0x4228], R109 ;  /* 0x0042286d40007388 */ /* 0x0003e20000000800 */
[----:B------:R-:W-:Y:S01]  /*adc0*/  FFMA.FTZ R209, R15, R209, R72 ;  /* 0x000000d10fd17223 */ /* 0x000fe20000010048 */
[----:B------:R-:W-:Y:S01]  /*add0*/  FADD.FTZ R143, R143, R74 ;  /* 0x0000004a8f8f7221 */ /* 0x000fe20000010000 */
[----:B------:R-:W-:Y:S01]  /*ade0*/  FMUL.FTZ R74, R184, UR49 ;  /* 0x00000031b84a7c20 */ /* 0x000fe20008410000 */
[----:B------:R-:W-:Y:S01]  /*adf0*/  FMUL.FTZ R105, R11, -R76 ;  /* 0x8000004c0b697220 */ /* 0x000fe20000410000 */
[----:B------:R-:W-:Y:S01]  /*ae00*/  STS [R64+0x422c], R111 ;  /* 0x00422c6f40007388 */ /* 0x000fe20000000800 */
[C---:B------:R-:W-:Y:S01]  /*ae10*/  FMUL.FTZ R72, R124.reuse, R143 ;  /* 0x0000008f7c487220 */ /* 0x040fe20000410000 */
[-C--:B------:R-:W-:Y:S01]  /*ae20*/  FMUL.FTZ R124, R124, R209.reuse ;  /* 0x000000d17c7c7220 */ /* 0x080fe20000410000 */
[----:B------:R-:W-:Y:S01]  /*ae30*/  FFMA.FTZ R74, R205, UR48, -R74 ;  /* 0x00000030cd4a7c23 */ /* 0x000fe2000801084a */
[----:B------:R2:W-:Y:S01]  /*ae40*/  STS [R64+0x4234], R105 ;  /* 0x0042346940007388 */ /* 0x0005e20000000800 */
[C---:B------:R-:W-:Y:S01]  /*ae50*/  FFMA.FTZ R103, R125.reuse, R209, R72 ;  /* 0x000000d17d677223 */ /* 0x040fe20000010048 */
[----:B------:R-:W-:Y:S01]  /*ae60*/  FFMA.FTZ R125, R125, R143, -R124 ;  /* 0x0000008f7d7d7223 */ /* 0x000fe2000001087c */
[----:B0-----:R-:W-:Y:S01]  /*ae70*/  FMUL.FTZ R107, R9, R74 ;  /* 0x0000004a096b7220 */ /* 0x001fe20000410000 */
[----:B-1----:R-:W-:Y:S01]  /*ae80*/  FMUL.FTZ R109, R185, UR48 ;  /* 0x00000030b96d7c20 */ /* 0x002fe20008410000 */
[----:B------:R-:W-:Y:S01]  /*ae90*/  FFMA.FTZ R72, R16, R207, R103 ;  /* 0x000000cf10487223 */ /* 0x000fe20000010067 */
[----:B------:R-:W-:Y:S01]  /*aea0*/  FMUL.FTZ R103, R127, UR49 ;  /* 0x000000317f677c20 */ /* 0x000fe20008410000 */
[----:B------:R-:W-:Y:S01]  /*aeb0*/  FADD.FTZ R144, R144, R125 ;  /* 0x0000007d90907221 */ /* 0x000fe20000010000 */
[----:B------:R-:W-:Y:S01]  /*aec0*/  FFMA.FTZ R109, R206, UR49, R109 ;  /* 0x00000031ce6d7c23 */ /* 0x000fe2000801006d */
[----:B------:R-:W-:Y:S01]  /*aed0*/  FMUL.FTZ R76, R184, UR48 ;  /* 0x00000030b84c7c20 */ /* 0x000fe20008410000 */
[----:B------:R-:W-:Y:S01]  /*aee0*/  FFMA.FTZ R103, R204, UR48, -R103 ;  /* 0x00000030cc677c23 */ /* 0x000fe20008010867 */
[C---:B------:R-:W-:Y:S01]  /*aef0*/  FMUL.FTZ R74, R128.reuse, R144 ;  /* 0x00000090804a7220 */ /* 0x040fe20000410000 */
[-C--:B--2---:R-:W-:Y:S01]  /*af00*/  FMUL.FTZ R105, R128, R72.reuse ;  /* 0x0000004880697220 */ /* 0x084fe20000410000 */
[----:B------:R-:W-:Y:S01]  /*af10*/  FMUL.FTZ R109, R10, -R109 ;  /* 0x8000006d0a6d7220 */ /* 0x000fe20000410000 */
[----:B------:R-:W-:Y:S01]  /*af20*/  FMUL.FTZ R111, R8, R103 ;  /* 0x00000067086f7220 */ /* 0x000fe20000410000 */
[C---:B------:R-:W-:Y:S01]  /*af30*/  FFMA.FTZ R103, R129.reuse, R72, R74 ;  /* 0x0000004881677223 */ /* 0x040fe2000001004a */
[----:B------:R-:W-:Y:S01]  /*af40*/  FFMA.FTZ R74, R129, R144, -R105 ;  /* 0x00000090814a7223 */ /* 0x000fe20000010869 */
[----:B------:R-:W-:Y:S01]  /*af50*/  FFMA.FTZ R76, R205, UR49, R76 ;  /* 0x00000031cd4c7c23 */ /* 0x000fe2000801004c */
[----:B------:R0:W-:Y:S01]  /*af60*/  STS [R64+0x423c], R109 ;  /* 0x00423c6d40007388 */ /* 0x0001e20000000800 */
[----:B------:R-:W-:Y:S01]  /*af70*/  FFMA.FTZ R203, R0, R203, R103 ;  /* 0x000000cb00cb7223 */ /* 0x000fe20000010067 */
[----:B------:R-:W-:Y:S01]  /*af80*/  FADD.FTZ R145, R145, R74 ;  /* 0x0000004a91917221 */ /* 0x000fe20000010000 */
[-C--:B------:R-:W-:Y:S01]  /*af90*/  FFMA.FTZ R103, R96, -R80.reuse, R218 ;  /* 0x8000005060677223 */ /* 0x080fe200000100da */
[----:B------:R1:W-:Y:S01]  /*afa0*/  STS [R64+0x4240], R107 ;  /* 0x0042406b40007388 */ /* 0x0003e20000000800 */
[-C--:B------:R-:W-:Y:S01]  /*afb0*/  FMUL.FTZ R74, R203, R80.reuse ;  /* 0x00000050cb4a7220 */ /* 0x080fe20000410000 */
[----:B------:R-:W-:Y:S01]  /*afc0*/  FMUL.FTZ R78, R145, R80 ;  /* 0x00000050914e7220 */ /* 0x000fe20000410000 */
[----:B------:R-:W-:Y:S01]  /*afd0*/  FMUL.FTZ R105, R127, UR48 ;  /* 0x000000307f697c20 */ /* 0x000fe20008410000 */
[-C--:B------:R-:W-:Y:S01]  /*afe0*/  FMUL.FTZ R102, R144, R59.reuse ;  /* 0x0000003b90667220 */ /* 0x080fe20000410000 */
[----:B------:R-:W-:Y:S01]  /*aff0*/  FMUL.FTZ R100, R192, R74 ;  /* 0x0000004ac0647220 */ /* 0x000fe20000410000 */
[----:B0-----:R-:W-:Y:S01]  /*b000*/  FMUL.FTZ R109, R9, -R76 ;  /* 0x8000004c096d7220 */ /* 0x001fe20000410000 */
[----:B------:R-:W-:Y:S01]  /*b010*/  FMUL.FTZ R76, R72, R59 ;  /* 0x0000003b484c7220 */ /* 0x000fe20000410000 */
[----:B------:R-:W-:Y:S01]  /*b020*/  FFMA.FTZ R105, R204, UR49, R105 ;  /* 0x00000031cc697c23 */ /* 0x000fe20008010069 */
[----:B------:R-:W-:Y:S01]  /*b030*/  FFMA.FTZ R100, R103, R78, -R100 ;  /* 0x0000004e67647223 */ /* 0x000fe20000010864 */
[----:B-1----:R-:W-:Y:S01]  /*b040*/  FMUL.FTZ R107, R126, UR49 ;  /* 0x000000317e6b7c20 */ /* 0x002fe20008410000 */
[----:B------:R-:W-:Y:S01]  /*b050*/  FMUL.FTZ R104, R191, R76 ;  /* 0x0000004cbf687220 */ /* 0x000fe20000410000 */
[----:B------:R-:W-:Y:S01]  /*b060*/  FMUL.FTZ R78, R192, R78 ;  /* 0x0000004ec04e7220 */ /* 0x000fe20000410000 */
[----:B------:R0:W-:Y:S01]  /*b070*/  STS [R64+0x4244], R109 ;  /* 0x0042446d40007388 */ /* 0x0001e20000000800 */
[----:B------:R-:W-:Y:S01]  /*b080*/  FFMA.FTZ R106, R202, UR48, -R107 ;  /* 0x00000030ca6a7c23 */ /* 0x000fe2000801086b */
[-C--:B------:R-:W-:Y:S01]  /*b090*/  FFMA.FTZ R107, R217, R102.reuse, -R104 ;  /* 0x00000066d96b7223 */ /* 0x080fe20000010868 */
[----:B------:R-:W-:Y:S01]  /*b0a0*/  FMUL.FTZ R102, R191, R102 ;  /* 0x00000066bf667220 */ /* 0x000fe20000410000 */
[----:B------:R-:W-:Y:S01]  /*b0b0*/  FFMA.FTZ R78, R103, R74, R78 ;  /* 0x0000004a674e7223 */ /* 0x000fe2000001004e */
[----:B------:R-:W-:Y:S01]  /*b0c0*/  FMUL.FTZ R113, R185, UR49 ;  /* 0x00000031b9717c20 */ /* 0x000fe20008410000 */
[----:B------:R-:W-:Y:S01]  /*b0d0*/  FADD.FTZ R100, RZ, R100 ;  /* 0x00000064ff647221 */ /* 0x000fe20000010000 */
[----:B------:R1:W-:Y:S01]  /*b0e0*/  STS [R64+0x4248], R111 ;  /* 0x0042486f40007388 */ /* 0x0003e20000000800 */
[----:B------:R-:W-:Y:S01]  /*b0f0*/  FADD.FTZ R78, RZ, R78 ;  /* 0x0000004eff4e7221 */ /* 0x000fe20000010000 */
[----:B------:R-:W-:Y:S01]  /*b100*/  FFMA.FTZ R113, R206, UR48, -R113 ;  /* 0x00000030ce717c23 */ /* 0x000fe20008010871 */
[----:B0-----:R-:W-:Y:S01]  /*b110*/  FMUL.FTZ R109, R8, -R105 ;  /* 0x80000069086d7220 */ /* 0x001fe20000410000 */
[----:B------:R-:W-:Y:S01]  /*b120*/  FFMA.FTZ R105, R217, R76, R102 ;  /* 0x0000004cd9697223 */ /* 0x000fe20000010066 */
[----:B------:R-:W-:Y:S01]  /*b130*/  FADD.FTZ R107, R100, R107 ;  /* 0x0000006b646b7221 */ /* 0x000fe20000010000 */
[----:B------:R-:W-:Y:S01]  /*b140*/  FMUL.FTZ R113, R10, R113 ;  /* 0x000000710a717220 */ /* 0x000fe20000410000 */
[-C--:B------:R-:W-:Y:S01]  /*b150*/  FMUL.FTZ R102, R143, R58.reuse ;  /* 0x0000003a8f667220 */ /* 0x080fe20000410000 */
[----:B------:R-:W-:Y:S01]  /*b160*/  FADD.FTZ R105, R78, R105 ;  /* 0x000000694e697221 */ /* 0x000fe20000010000 */
[----:B------:R-:W-:Y:S01]  /*b170*/  FMUL.FTZ R78, R209, R58 ;  /* 0x0000003ad14e7220 */ /* 0x000fe20000410000 */
[-C--:B------:R-:W-:Y:S01]  /*b180*/  FMUL.FTZ R100, R70, R57.reuse ;  /* 0x0000003946647220 */ /* 0x080fe20000410000 */
[----:B------:R0:W-:Y:S01]  /*b190*/  STS [R64+0x4238], R113 ;  /* 0x0042387140007388 */ /* 0x0001e20000000800 */
[----:B-1----:R-:W-:Y:S01]  /*b1a0*/  FMUL.FTZ R111, R126, UR48 ;  /* 0x000000307e6f7c20 */ /* 0x002fe20008410000 */
[C---:B------:R-:W-:Y:S01]  /*b1b0*/  FMUL.FTZ R104, R190.reuse, R78 ;  /* 0x0000004ebe687220 */ /* 0x040fe20000410000 */
[-C--:B------:R-:W-:Y:S01]  /*b1c0*/  FFMA.FTZ R213, R93, -R57.reuse, R213 ;  /* 0x800000395dd57223 */ /* 0x080fe200000100d5 */
[----:B------:R1:W-:Y:S01]  /*b1d0*/  STS [R64+0x424c], R109 ;  /* 0x00424c6d40007388 */ /* 0x0003e20000000800 */
[----:B------:R-:W-:Y:S01]  /*b1e0*/  FMUL.FTZ R108, R189, R100 ;  /* 0x00000064bd6c7220 */ /* 0x000fe20000410000 */
[-C--:B------:R-:W-:Y:S01]  /*b1f0*/  FFMA.FTZ R104, R215, R102.reuse, -R104 ;  /* 0x00000066d7687223 */ /* 0x080fe20000010868 */
[----:B------:R-:W-:Y:S01]  /*b200*/  FMUL.FTZ R102, R190, R102 ;  /* 0x00000066be667220 */ /* 0x000fe20000410000 */
[----:B------:R-:W-:Y:S01]  /*b210*/  FFMA.FTZ R110, R202, UR49, R111 ;  /* 0x00000031ca6e7c23 */ /* 0x000fe2000801006f */
[----:B------:R-:W-:Y:S01]  /*b220*/  FFMA.FTZ R212, R92, -R56, R212 ;  /* 0x800000385cd47223 */ /* 0x000fe200000100d4 */
[----:B0-----:R-:W-:Y:S01]  /*b230*/  FMUL.FTZ R113, R7, R106 ;  /* 0x0000006a07717220 */ /* 0x001fe20000410000 */
[----:B------:R-:W-:Y:S01]  /*b240*/  FMUL.FTZ R106, R142, R57 ;  /* 0x000000398e6a7220 */ /* 0x000fe20000410000 */
[----:B------:R-:W-:Y:S01]  /*b250*/  FFMA.FTZ R102, R215, R78, R102 ;  /* 0x0000004ed7667223 */ /* 0x000fe20000010066 */
[----:B------:R-:W-:Y:S01]  /*b260*/  FADD.FTZ R104, R107, R104 ;  /* 0x000000686b687221 */ /* 0x000fe20000010000 */
[----:B-1----:R-:W-:Y:S01]  /*b270*/  FMUL.FTZ R109, R201, UR49 ;  /* 0x00000031c96d7c20 */ /* 0x002fe20008410000 */
[----:B------:R0:W-:Y:S01]  /*b280*/  STS [R64+0x4250], R113 ;  /* 0x0042507140007388 */ /* 0x0001e20000000800 */
[----:B------:R-:W-:Y:S01]  /*b290*/  FADD.FTZ R102, R105, R102 ;  /* 0x0000006669667221 */ /* 0x000fe20000010000 */
[-C--:B------:R-:W-:Y:S01]  /*b2a0*/  FFMA.FTZ R107, R91, -R55.reuse, R210 ;  /* 0x800000375b6b7223 */ /* 0x080fe200000100d2 */
[----:B------:R-:W-:Y:S01]  /*b2b0*/  FFMA.FTZ R111, R224, UR48, -R109 ;  /* 0x00000030e06f7c23 */ /* 0x000fe2000801086d */
[-C--:B------:R-:W-:Y:S01]  /*b2c0*/  FFMA.FTZ R109, R213, R106.reuse, -R108 ;  /* 0x0000006ad56d7223 */ /* 0x080fe2000001086c */
[----:B------:R-:W-:Y:S01]  /*b2d0*/  FMUL.FTZ R106, R189, R106 ;  /* 0x0000006abd6a7220 */ /* 0x000fe20000410000 */
[----:B------:R-:W-:Y:S01]  /*b2e0*/  FMUL.FTZ R108, R140, R55 ;  /* 0x000000378c6c7220 */ /* 0x000fe20000410000 */
[----:B------:R-:W-:Y:S01]  /*b2f0*/  FMUL.FTZ R117, R6, R111 ;  /* 0x0000006f06757220 */ /* 0x000fe20000410000 */
[----:B------:R-:W-:Y:S01]  /*b300*/  FADD.FTZ R104, R104, R109 ;  /* 0x0000006d68687221 */ /* 0x000fe20000010000 */
[----:B------:R-:W-:Y:S01]  /*b310*/  FFMA.FTZ R105, R213, R100, R106 ;  /* 0x00000064d5697223 */ /* 0x000fe2000001006a */
[----:B------:R-:W-:Y:S01]  /*b320*/  FMUL.FTZ R109, R141, R56 ;  /* 0x000000388d6d7220 */ /* 0x000fe20000410000 */
[----:B0-----:R-:W-:Y:S01]  /*b330*/  FMUL.FTZ R113, R7, -R110 ;  /* 0x8000006e07717220 */ /* 0x001fe20000410000 */
[----:B------:R-:W-:Y:S01]  /*b340*/  FFMA.FTZ R115, R224, UR49, R115 ;  /* 0x00000031e0737c23 */ /* 0x000fe20008010073 */
        /* <DEDUP_REMOVED lines=8> */
[----:B------:R-:W-:Y:S01]  /*b3d0*/  FFMA.FTZ R112, R225, UR48, -R112 ;  /* 0x00000030e1707c23 */ /* 0x000fe20008010870 */
[-C--:B------:R-:W-:Y:S01]  /*b3e0*/  FFMA.FTZ R111, R212, R109.reuse, -R111 ;  /* 0x0000006dd46f7223 */ /* 0x080fe2000001086f */
[----:B------:R-:W-:Y:S01]  /*b3f0*/  FMUL.FTZ R109, R188, R109 ;  /* 0x0000006dbc6d7220 */ /* 0x000fe20000410000 */
[----:B------:R-:W-:Y:S01]  /*b400*/  FFMA.FTZ R206, R89, -R53, R206 ;  /* 0x8000003559ce7223 */ /* 0x000fe200000100ce */
[----:B------:R-:W-:Y:S01]  /*b410*/  FMUL.FTZ R119, R5, R112 ;  /* 0x0000007005777220 */ /* 0x000fe20000410000 */
[-C--:B0-----:R-:W-:Y:S01]  /*b420*/  FFMA.FTZ R113, R107, R108.reuse, -R110 ;  /* 0x0000006c6b717223 */ /* 0x081fe2000001086e */
[----:B------:R-:W-:Y:S01]  /*b430*/  FFMA.FTZ R109, R212, R105, R109 ;  /* 0x00000069d46d7223 */ /* 0x000fe2000001006d */
[----:B------:R-:W-:Y:S01]  /*b440*/  FMUL.FTZ R108, R187, R108 ;  /* 0x0000006cbb6c7220 */ /* 0x000fe20000410000 */
[----:B------:R-:W-:Y:S01]  /*b450*/  FADD.FTZ R104, R104, R111 ;  /* 0x0000006f68687221 */ /* 0x000fe20000010000 */
[----:B-1----:R-:W-:Y:S01]  /*b460*/  FMUL.FTZ R117, R6, -R115 ;  /* 0x8000007306757220 */ /* 0x002fe20000410000 */
[----:B------:R-:W-:Y:S01]  /*b470*/  FADD.FTZ R106, R106, R109 ;  /* 0x0000006d6a6a7221 */ /* 0x000fe20000010000 */
[----:B------:R-:W-:Y:S01]  /*b480*/  FFMA.FTZ R109, R107, R102, R108 ;  /* 0x000000666b6d7223 */ /* 0x000fe2000001006c */
[-C--:B------:R-:W-:Y:S01]  /*b490*/  FMUL.FTZ R111, R139, R54.reuse ;  /* 0x000000368b6f7220 */ /* 0x080fe20000410000 */
[-C--:B------:R-:W-:Y:S01]  /*b4a0*/  FMUL.FTZ R110, R138, R53.reuse ;  /* 0x000000358a6e7220 */ /* 0x080fe20000410000 */
[----:B------:R-:W-:Y:S01]  /*b4b0*/  FADD.FTZ R113, R104, R113 ;  /* 0x0000007168717221 */ /* 0x000fe20000010000 */
[----:B------:R-:W-:Y:S01]  /*b4c0*/  FADD.FTZ R106, R106, R109 ;  /* 0x0000006d6a6a7221 */ /* 0x000fe20000010000 */
[----:B------:R-:W-:Y:S01]  /*b4d0*/  FMUL.FTZ R109, R219, R54 ;  /* 0x00000036db6d7220 */ /* 0x000fe20000410000 */
[----:B------:R-:W-:Y:S01]  /*b4e0*/  FMUL.FTZ R112, R200, UR48 ;  /* 0x00000030c8707c20 */ /* 0x000fe20008410000 */
[----:B------:R-:W-:Y:S01]  /*b4f0*/  FMUL.FTZ R104, R68, R53 ;  /* 0x0000003544687220 */ /* 0x000fe20000410000 */
[----:B------:R0:W-:Y:S01]  /*b500*/  STS [R64+0x425c], R117 ;  /* 0x00425c7540007388 */ /* 0x0001e20000000800 */
[----:B------:R-:W-:Y:S01]  /*b510*/  FMUL.FTZ R115, R186, R109 ;  /* 0x0000006dba737220 */ /* 0x000fe20000410000 */
[----:B------:R-:W-:Y:S01]  /*b520*/  FFMA.FTZ R112, R225, UR49, R112 ;  /* 0x00000031e1707c23 */ /* 0x000fe20008010070 */
[----:B------:R-:W-:Y:S01]  /*b530*/  FFMA.FTZ R205, R88, -R52, R205 ;  /* 0x8000003458cd7223 */ /* 0x000fe200000100cd */
[----:B------:R1:W-:Y:S01]  /*b540*/  STS [R64+0x4260], R119 ;  /* 0x0042607740007388 */ /* 0x0003e20000000800 */
[-C--:B------:R-:W-:Y:S01]  /*b550*/  FFMA.FTZ R108, R208, R111.reuse, -R115 ;  /* 0x0000006fd06c7223 */ /* 0x080fe20000010873 */
[----:B------:R-:W-:Y:S01]  /*b560*/  FMUL.FTZ R111, R186, R111 ;  /* 0x0000006fba6f7220 */ /* 0x000fe20000410000 */
[----:B------:R-:W-:Y:S01]  /*b570*/  FMUL.FTZ R115, R185, R110 ;  /* 0x0000006eb9737220 */ /* 0x000fe20000410000 */
[----:B------:R-:W-:Y:S01]  /*b580*/  FFMA.FTZ R204, R87, -R51, R204 ;  /* 0x8000003357cc7223 */ /* 0x000fe200000100cc */
[----:B------:R-:W-:Y:S01]  /*b590*/  FADD.FTZ R108, R113, R108 ;  /* 0x0000006c716c7221 */ /* 0x000fe20000010000 */
[----:B------:R-:W-:Y:S01]  /*b5a0*/  FFMA.FTZ R111, R208, R109, R111 ;  /* 0x0000006dd06f7223 */ /* 0x000fe2000001006f */
[-C--:B0-----:R-:W-:Y:S01]  /*b5b0*/  FMUL.FTZ R117, R185, R104.reuse ;  /* 0x00000068b9757220 */ /* 0x081fe20000410000 */
[----:B------:R-:W-:Y:S01]  /*b5c0*/  FFMA.FTZ R115, R206, R104, R115 ;  /* 0x00000068ce737223 */ /* 0x000fe20000010073 */
[-C--:B------:R-:W-:Y:S01]  /*b5d0*/  FMUL.FTZ R114, R136, R51.reuse ;  /* 0x0000003388727220 */ /* 0x080fe20000410000 */
[----:B------:R-:W-:Y:S01]  /*b5e0*/  FADD.FTZ R106, R106, R111 ;  /* 0x0000006f6a6a7221 */ /* 0x000fe20000010000 */
[----:B------:R-:W-:Y:S01]  /*b5f0*/  FMUL.FTZ R111, R73, R52 ;  /* 0x00000034496f7220 */ /* 0x000fe20000410000 */
[----:B------:R-:W-:Y:S01]  /*b600*/  FFMA.FTZ R117, R206, R110, -R117 ;  /* 0x0000006ece757223 */ /* 0x000fe20000010875 */
[----:B-1----:R-:W-:Y:S01]  /*b610*/  FMUL.FTZ R119, R5, -R112 ;  /* 0x8000007005777220 */ /* 0x002fe20000410000 */
[----:B------:R-:W-:Y:S01]  /*b620*/  FADD.FTZ R115, R106, R115 ;  /* 0x000000736a737221 */ /* 0x000fe20000010000 */
[----:B------:R-:W-:Y:S01]  /*b630*/  FMUL.FTZ R106, R66, R51 ;  /* 0x00000033426a7220 */ /* 0x000fe20000410000 */
[----:B------:R-:W-:Y:S01]  /*b640*/  FMUL.FTZ R110, R137, R52 ;  /* 0x00000034896e7220 */ /* 0x000fe20000410000 */
[-C--:B------:R-:W-:Y:S01]  /*b650*/  FMUL.FTZ R112, R184, R111.reuse ;  /* 0x0000006fb8707220 */ /* 0x080fe20000410000 */
[----:B------:R-:W-:Y:S01]  /*b660*/  FADD.FTZ R108, R108, R117 ;  /* 0x000000756c6c7221 */ /* 0x000fe20000010000 */
[----:B------:R-:W-:Y:S01]  /*b670*/  FMUL.FTZ R117, R127, R106 ;  /* 0x0000006a7f757220 */ /* 0x000fe20000410000 */
[----:B------:R0:W-:Y:S01]  /*b680*/  STS [R64+0x4264], R119 ;  /* 0x0042647740007388 */ /* 0x0001e20000000800 */
[-C--:B------:R-:W-:Y:S01]  /*b690*/  FFMA.FTZ R113, R205, R110.reuse, -R112 ;  /* 0x0000006ecd717223 */ /* 0x080fe20000010870 */
[----:B------:R-:W-:Y:S01]  /*b6a0*/  FMUL.FTZ R110, R184, R110 ;  /* 0x0000006eb86e7220 */ /* 0x000fe20000410000 */
[----:B------:R-:W-:Y:S01]  /*b6b0*/  FMUL.FTZ R121, R221, UR49 ;  /* 0x00000031dd797c20 */ /* 0x000fe20008410000 */
[----:B------:R-:W-:Y:S01]  /*b6c0*/  FMUL.FTZ R116, R222, UR49 ;  /* 0x00000031de747c20 */ /* 0x000fe20008410000 */
[----:B------:R-:W-:Y:S01]  /*b6d0*/  FADD.FTZ R108, R108, R113 ;  /* 0x000000716c6c7221 */ /* 0x000fe20000010000 */
[----:B------:R-:W-:Y:S01]  /*b6e0*/  FFMA.FTZ R110, R205, R111, R110 ;  /* 0x0000006fcd6e7223 */ /* 0x000fe2000001006e */
[----:B------:R-:W-:Y:S01]  /*b6f0*/  FFMA.FTZ R121, R226, UR48, -R121 ;  /* 0x00000030e2797c23 */ /* 0x000fe20008010879 */
[-C--:B------:R-:W-:Y:S01]  /*b700*/  FMUL.FTZ R113, R79, R50.reuse ;  /* 0x000000324f717220 */ /* 0x080fe20000410000 */
[----:B------:R-:W-:Y:S01]  /*b710*/  FFMA.FTZ R202, R86, -R50, R202 ;  /* 0x8000003256ca7223 */ /* 0x000fe200000100ca */
[-C--:B0-----:R-:W-:Y:S01]  /*b720*/  FFMA.FTZ R119, R204, R114.reuse, -R117 ;  /* 0x00000072cc777223 */ /* 0x081fe20000010875 */
[----:B------:R-:W-:Y:S01]  /*b730*/  FMUL.FTZ R117, R127, R114 ;  /* 0x000000727f757220 */ /* 0x000fe20000410000 */
[----:B------:R-:W-:Y:S01]  /*b740*/  FADD.FTZ R110, R115, R110 ;  /* 0x0000006e736e7221 */ /* 0x000fe20000010000 */
[----:B------:R-:W-:Y:S01]  /*b750*/  FMUL.FTZ R123, R4, R121 ;  /* 0x00000079047b7220 */ /* 0x000fe20000410000 */
[----:B------:R-:W-:Y:S01]  /*b760*/  FMUL.FTZ R121, R221, UR48 ;  /* 0x00000030dd797c20 */ /* 0x000fe20008410000 */
[----:B------:R-:W-:Y:S01]  /*b770*/  FFMA.FTZ R117, R204, R106, R117 ;  /* 0x0000006acc757223 */ /* 0x000fe20000010075 */
[----:B------:R-:W-:Y:S01]  /*b780*/  FMUL.FTZ R115, R135, R50 ;  /* 0x0000003287737220 */ /* 0x000fe20000410000 */
[----:B------:R-:W-:Y:S01]  /*b790*/  FFMA.FTZ R116, R227, UR48, -R116 ;  /* 0x00000030e3747c23 */ /* 0x000fe20008010874 */
[----:B------:R-:W-:Y:S01]  /*b7a0*/  FFMA.FTZ R121, R226, UR49, R121 ;  /* 0x00000031e2797c23 */ /* 0x000fe20008010079 */
[----:B------:R-:W-:Y:S01]  /*b7b0*/  FADD.FTZ R110, R110, R117 ;  /* 0x000000756e6e7221 */ /* 0x000fe20000010000 */
[----:B------:R-:W-:Y:S01]  /*b7c0*/  FMUL.FTZ R117, R126, R113 ;  /* 0x000000717e757220 */ /* 0x000fe20000410000 */
[----:B------:R0:W-:Y:S01]  /*b7d0*/  STS [R64+0x4268], R123 ;  /* 0x0042687b40007388 */ /* 0x0001e20000000800 */
[----:B------:R-:W-:Y:S01]  /*b7e0*/  FMUL.FTZ R121, R4, -R121 ;  /* 0x8000007904797220 */ /* 0x000fe20000410000 */
[----:B------:R-:W-:Y:S01]  /*b7f0*/  FADD.FTZ R119, R108, R119 ;  /* 0x000000776c777221 */ /* 0x000fe20000010000 */
[-C--:B------:R-:W-:Y:S01]  /*b800*/  FFMA.FTZ R112, R202, R115.reuse, -R117 ;  /* 0x00000073ca707223 */ /* 0x080fe20000010875 */
[----:B------:R-:W-:Y:S01]  /*b810*/  FMUL.FTZ R115, R126, R115 ;  /* 0x000000737e737220 */ /* 0x000fe20000410000 */
[-C--:B------:R-:W-:Y:S01]  /*b820*/  FMUL.FTZ R108, R197, R48.reuse ;  /* 0x00000030c56c7220 */ /* 0x080fe20000410000 */
[----:B------:R1:W-:Y:S01]  /*b830*/  STS [R64+0x426c], R121 ;  /* 0x00426c7940007388 */ /* 0x0003e20000000800 */
[-C--:B------:R-:W-:Y:S01]  /*b840*/  FFMA.FTZ R224, R85, -R48.reuse, R224 ;  /* 0x8000003055e07223 */ /* 0x080fe200000100e0 */
[----:B------:R-:W-:Y:S01]  /*b850*/  FFMA.FTZ R115, R202, R113, R115 ;  /* 0x00000071ca737223 */ /* 0x000fe20000010073 */
[----:B------:R-:W-:Y:S01]  /*b860*/  FMUL.FTZ R114, R77, R48 ;  /* 0x000000304d727220 */ /* 0x000fe20000410000 */
[----:B0-----:R-:W-:Y:S01]  /*b870*/  FMUL.FTZ R123, R3, R116 ;  /* 0x00000074037b7220 */ /* 0x001fe20000410000 */
[----:B------:R-:W-:Y:S01]  /*b880*/  FMUL.FTZ R116, R222, UR48 ;  /* 0x00000030de747c20 */ /* 0x000fe20008410000 */
[----:B------:R-:W-:Y:S01]  /*b890*/  FADD.FTZ R110, R110, R115 ;  /* 0x000000736e6e7221 */ /* 0x000fe20000010000 */
[----:B------:R-:W-:Y:S01]  /*b8a0*/  FMUL.FTZ R115, R69, R44 ;  /* 0x0000002c45737220 */ /* 0x000fe20000410000 */
[----:B------:R-:W-:Y:S01]  /*b8b0*/  FADD.FTZ R112, R119, R112 ;  /* 0x0000007077707221 */ /* 0x000fe20000010000 */
[----:B------:R-:W-:Y:S01]  /*b8c0*/  FFMA.FTZ R116, R227, UR49, R116 ;  /* 0x00000031e3747c23 */ /* 0x000fe20008010074 */
[C---:B-1----:R-:W-:Y:S01]  /*b8d0*/  FMUL.FTZ R121, R201.reuse, R108 ;  /* 0x0000006cc9797220 */ /* 0x042fe20000410000 */
[----:B------:R0:W-:Y:S01]  /*b8e0*/  STS [R64+0x4270], R123 ;  /* 0x0042707b40007388 */ /* 0x0001e20000000800 */
[----:B------:R-:W-:Y:S01]  /*b8f0*/  FFMA.FTZ R225, R84, -R44, R225 ;  /* 0x8000002c54e17223 */ /* 0x000fe200000100e1 */
[----:B------:R-:W-:Y:S01]  /*b900*/  FMUL.FTZ R118, R200, R115 ;  /* 0x00000073c8767220 */ /* 0x000fe20000410000 */
[-C--:B------:R-:W-:Y:S01]  /*b910*/  FFMA.FTZ R121, R224, R114.reuse, -R121 ;  /* 0x00000072e0797223 */ /* 0x080fe20000010879 */
[----:B------:R-:W-:Y:S01]  /*b920*/  FMUL.FTZ R117, R201, R114 ;  /* 0x00000072c9757220 */ /* 0x000fe20000410000 */
[C---:B------:R-:W-:Y:S01]  /*b930*/  FMUL.FTZ R125, R230.reuse, UR49 ;  /* 0x00000031e67d7c20 */ /* 0x040fe20008410000 */
[----:B------:R-:W-:Y:S01]  /*b940*/  FMUL.FTZ R129, R230, UR48 ;  /* 0x00000030e6817c20 */ /* 0x000fe20008410000 */
[----:B------:R-:W-:Y:S01]  /*b950*/  FADD.FTZ R112, R112, R121 ;  /* 0x0000007970707221 */ /* 0x000fe20000010000 */
[----:B------:R-:W-:Y:S01]  /*b960*/  FFMA.FTZ R117, R224, R108, R117 ;  /* 0x0000006ce0757223 */ /* 0x000fe20000010075 */
[----:B------:R-:W-:Y:S01]  /*b970*/  FFMA.FTZ R125, R228, UR48, -R125 ;  /* 0x00000030e47d7c23 */ /* 0x000fe2000801087d */
[----:B0-----:R-:W-:Y:S01]  /*b980*/  FMUL.FTZ R123, R3, -R116 ;  /* 0x80000074037b7220 */ /* 0x001fe20000410000 */
[----:B------:R-:W-:Y:S01]  /*b990*/  FMUL.FTZ R116, R133, R44 ;  /* 0x0000002c85747220 */ /* 0x000fe20000410000 */
[----:B------:R-:W-:Y:S01]  /*b9a0*/  FADD.FTZ R114, R110, R117 ;  /* 0x000000756e727221 */ /* 0x000fe20000010000 */
[----:B------:R-:W-:Y:S01]  /*b9b0*/  FMUL.FTZ R125, R2, R125 ;  /* 0x0000007d027d7220 */ /* 0x000fe20000410000 */
[----:B------:R-:W-:Y:S01]  /*b9c0*/  FFMA.FTZ R159, -R12, R159, R160 ;  /* 0x0000009f0c9f7223 */ /* 0x000fe200000101a0 */
[-C--:B------:R-:W-:Y:S01]  /*b9d0*/  FFMA.FTZ R121, R225, R116.reuse, -R118 ;  /* 0x00000074e1797223 */ /* 0x080fe20000010876 */
[----:B------:R-:W-:Y:S01]  /*b9e0*/  FMUL.FTZ R116, R200, R116 ;  /* 0x00000074c8747220 */ /* 0x000fe20000410000 */
[----:B------:R0:W-:Y:S01]  /*b9f0*/  STS [R64+0x4274], R123 ;  /* 0x0042747b40007388 */ /* 0x0001e20000000800 */
[----:B------:R-:W-:Y:S01]  /*ba00*/  FFMA.FTZ R158, -R11, R158, R159 ;  /* 0x0000009e0b9e7223 */ /* 0x000fe2000001019f */
[----:B------:R-:W-:Y:S01]  /*ba10*/  FADD.FTZ R112, R112, R121 ;  /* 0x0000007970707221 */ /* 0x000fe20000010000 */
[----:B------:R-:W-:Y:S01]  /*ba20*/  FFMA.FTZ R119, R225, R115, R116 ;  /* 0x00000073e1777223 */ /* 0x000fe20000010074 */
[----:B------:R1:W-:Y:S01]  /*ba30*/  STS [R64+0x4278], R125 ;  /* 0x0042787d40007388 */ /* 0x0003e20000000800 */
[----:B------:R-:W-:Y:S01]  /*ba40*/  FMUL.FTZ R117, R71, R36 ;  /* 0x0000002447757220 */ /* 0x000fe20000410000 */
[----:B------:R-:W-:Y:S01]  /*ba50*/  FMUL.FTZ R110, R199, R40 ;  /* 0x00000028c76e7220 */ /* 0x000fe20000410000 */
[----:B------:R-:W-:Y:S01]  /*ba60*/  FADD.FTZ R114, R114, R119 ;  /* 0x0000007772727221 */ /* 0x000fe20000010000 */
[----:B------:R-:W-:Y:S01]  /*ba70*/  FFMA.FTZ R119, R228, UR49, R129 ;  /* 0x00000031e4777c23 */ /* 0x000fe20008010081 */
[----:B------:R-:W-:Y:S01]  /*ba80*/  FFMA.FTZ R152, R152, R200, R171 ;  /* 0x000000c898987223 */ /* 0x000fe200000100ab */
[----:B------:R-:W-:Y:S01]  /*ba90*/  FMUL.FTZ R171, R166, R227 ;  /* 0x000000e3a6ab7220 */ /* 0x000fe20000410000 */
[----:B------:R-:W-:Y:S01]  /*baa0*/  FFMA.FTZ R157, -R10, R157, R158 ;  /* 0x0000009d0a9d7223 */ /* 0x000fe2000001019e */
[----:B------:R-:W-:Y:S01]  /*bab0*/  FMUL.FTZ R121, R2, -R119 ;  /* 0x8000007702797220 */ /* 0x000fe20000410000 */
[----:B------:R-:W-:Y:S01]  /*bac0*/  FFMA.FTZ R226, R83, -R40, R226 ;  /* 0x8000002853e27223 */ /* 0x000fe200000100e2 */
[----:B------:R-:W-:Y:S01]  /*bad0*/  FFMA.FTZ R227, R82, -R36, R227 ;  /* 0x8000002452e37223 */ /* 0x000fe200000100e3 */
[----:B------:R-:W-:Y:S01]  /*bae0*/  FMUL.FTZ R118, R65, R40 ;  /* 0x0000002841767220 */ /* 0x000fe20000410000 */
[----:B0-----:R-:W-:Y:S01]  /*baf0*/  FMUL.FTZ R123, R221, R110 ;  /* 0x0000006edd7b7220 */ /* 0x001fe20000410000 */
[----:B------:R0:W-:Y:S01]  /*bb00*/  STS [R64+0x427c], R121 ;  /* 0x00427c7940007388 */ /* 0x0001e20000000800 */
[----:B------:R-:W-:Y:S01]  /*bb10*/  FMUL.FTZ R120, R61, R36 ;  /* 0x000000243d787220 */ /* 0x000fe20000410000 */
[----:B------:R-:W-:Y:S01]  /*bb20*/  FMUL.FTZ R116, R222, R117 ;  /* 0x00000075de747220 */ /* 0x000fe20000410000 */
[----:B------:R-:W-:Y:S01]  /*bb30*/  FFMA.FTZ R156, -R9, R156, R157 ;  /* 0x0000009c099c7223 */ /* 0x000fe2000001019d */
[-C--:B-1----:R-:W-:Y:S01]  /*bb40*/  FFMA.FTZ R125, R226, R118.reuse, -R123 ;  /* 0x00000076e27d7223 */ /* 0x082fe2000001087b */
[----:B------:R-:W-:Y:S01]  /*bb50*/  FMUL.FTZ R123, R221, R118 ;  /* 0x00000076dd7b7220 */ /* 0x000fe20000410000 */
[-C--:B------:R-:W-:Y:S01]  /*bb60*/  FFMA.FTZ R129, R227, R120.reuse, -R116 ;  /* 0x00000078e3817223 */ /* 0x080fe20000010874 */
[----:B------:R-:W-:Y:S01]  /*bb70*/  FMUL.FTZ R120, R222, R120 ;  /* 0x00000078de787220 */ /* 0x000fe20000410000 */
[----:B------:R-:W-:Y:S01]  /*bb80*/  IADD3 R116, PT, PT, R183, 0x80, RZ ;  /* 0x00000080b7747810 */ /* 0x000fe20007ffe0ff */
[----:B------:R-:W-:Y:S01]  /*bb90*/  FFMA.FTZ R155, -R8, R155, R156 ;  /* 0x0000009b089b7223 */ /* 0x000fe2000001019c */
[----:B------:R-:W-:Y:S01]  /*bba0*/  FFMA.FTZ R123, R226, R110, R123 ;  /* 0x0000006ee27b7223 */ /* 0x000fe2000001007b */
[----:B------:R-:W-:Y:S01]  /*bbb0*/  FFMA.FTZ R119, R227, R117, R120 ;  /* 0x00000075e3777223 */ /* 0x000fe20000010078 */
[----:B------:R-:W-:Y:S01]  /*bbc0*/  LEA.HI R116, R116, R183, RZ, 0x1b ;  /* 0x000000b774747211 */ /* 0x000fe200078fd8ff */
[----:B------:R-:W-:Y:S01]  /*bbd0*/  FMUL.FTZ R120, R69, UR36 ;  /* 0x0000002445787c20 */ /* 0x000fe20008410000 */
[----:B------:R-:W-:Y:S01]  /*bbe0*/  FFMA.FTZ R154, -R7, R154, R155 ;  /* 0x0000009a079a7223 */ /* 0x000fe2000001019b */
[----:B------:R-:W-:Y:S01]  /*bbf0*/  FADD.FTZ R114, R114, R123 ;  /* 0x0000007b72727221 */ /* 0x000fe20000010000 */
[----:B------:R-:W-:Y:S01]  /*bc00*/  LEA R147, R116, UR28, 0x2 ;  /* 0x0000001c74937c11 */ /* 0x000fe2000f8e10ff */
[----:B------:R-:W-:Y:S01]  /*bc10*/  BAR.SYNC.DEFER_BLOCKING 0x0 ;  /* 0x0000000000007b1d */ /* 0x000fe20000010000 */
[----:B------:R-:W-:Y:S01]  /*bc20*/  FFMA.FTZ R123, R133, UR37, -R120 ;  /* 0x00000025857b7c23 */ /* 0x000fe20008010878 */
[----:B------:R-:W-:Y:S01]  /*bc30*/  FFMA.FTZ R153, -R6, R153, R154 ;  /* 0x0000009906997223 */ /* 0x000fe2000001019a */
[----:B------:R-:W-:Y:S01]  /*bc40*/  FMUL.FTZ R120, R79, UR36 ;  /* 0x000000244f787c20 */ /* 0x000fe20008410000 */
[----:B------:R-:W-:Y:S01]  /*bc50*/  FADD.FTZ R112, R112, R125 ;  /* 0x0000007d70707221 */ /* 0x000fe20000010000 */
[----:B------:R-:W-:Y:S01]  /*bc60*/  FADD.FTZ R128, R114, R119 ;  /* 0x0000007772807221 */ /* 0x000fe20000010000 */
[----:B------:R-:W-:Y:S01]  /*bc70*/  FFMA.FTZ R152, -R5, R152, R153 ;  /* 0x0000009805987223 */ /* 0x000fe20000010199 */
[----:B------:R-:W-:Y:S01]  /*bc80*/  FFMA.FTZ R125, R135, UR37, -R120 ;  /* 0x00000025877d7c23 */ /* 0x000fe20008010878 */
[----:B------:R-:W-:Y:S01]  /*bc90*/  FMUL.FTZ R114, R71, UR36 ;  /* 0x0000002447727c20 */ /* 0x000fe20008410000 */
[----:B------:R-:W-:Y:S01]  /*bca0*/  FMUL.FTZ R120, R135, UR36 ;  /* 0x0000002487787c20 */ /* 0x000fe20008410000 */
[----:B------:R-:W-:Y:S01]  /*bcb0*/  FFMA.FTZ R152, -R4, R151, R152 ;  /* 0x0000009704987223 */ /* 0x000fe20000010198 */
[----:B------:R-:W-:Y:S01]  /*bcc0*/  FADD.FTZ R118, R112, R129 ;  /* 0x0000008170767221 */ /* 0x000fe20000010000 */
[----:B0-----:R-:W-:Y:S01]  /*bcd0*/  FFMA.FTZ R121, R61, UR37, -R114 ;  /* 0x000000253d797c23 */ /* 0x001fe20008010872 */
[----:B------:R-:W-:Y:S01]  /*bce0*/  FFMA.FTZ R151, R79, UR37, R120 ;  /* 0x000000254f977c23 */ /* 0x000fe20008010078 */
[----:B------:R-:W-:Y:S01]  /*bcf0*/  FMUL.FTZ R114, R61, UR36 ;  /* 0x000000243d727c20 */ /* 0x000fe20008410000 */
[----:B------:R-:W-:Y:S01]  /*bd00*/  FMUL.FTZ R120, R73, UR36 ;  /* 0x0000002449787c20 */ /* 0x000fe20008410000 */
[----:B------:R-:W-:Y:S01]  /*bd10*/  FMUL.FTZ R61, R66, UR36 ;  /* 0x00000024423d7c20 */ /* 0x000fe20008410000 */
[----:B------:R-:W-:Y:S01]  /*bd20*/  FFMA.FTZ R150, R150, R222, R171 ;  /* 0x000000de96967223 */ /* 0x000fe200000100ab */
[----:B------:R-:W-:Y:S01]  /*bd30*/  FMUL.FTZ R112, R181, UR36 ;  /* 0x00000024b5707c20 */ /* 0x000fe20008410000 */
[----:B------:R-:W-:Y:S01]  /*bd40*/  FMUL.FTZ R116, R223, UR36 ;  /* 0x00000024df747c20 */ /* 0x000fe20008410000 */
[----:B------:R-:W-:Y:S01]  /*bd50*/  FFMA.FTZ R135, R137, UR37, -R120 ;  /* 0x0000002589877c23 */ /* 0x000fe20008010878 */
[----:B------:R-:W-:Y:S01]  /*bd60*/  FMUL.FTZ R122, R77, UR36 ;  /* 0x000000244d7a7c20 */ /* 0x000fe20008410000 */
[----:B------:R-:W-:Y:S01]  /*bd70*/  FFMA.FTZ R146, R136, UR37, -R61 ;  /* 0x0000002588927c23 */ /* 0x000fe2000801083d */
[----:B------:R-:W-:Y:S01]  /*bd80*/  FMUL.FTZ R120, R219, UR36 ;  /* 0x00000024db787c20 */ /* 0x000fe20008410000 */
[----:B------:R-:W0:Y:S01]  /*bd90*/  LDS R147, [R147+0x4400] ;  /* 0x0044000093937984 */ /* 0x000e220000000800 */
[----:B------:R-:W-:Y:S01]  /*bda0*/  FMUL.FTZ R61, R68, UR36 ;  /* 0x00000024443d7c20 */ /* 0x000fe20008410000 */
[----:B------:R-:W-:Y:S01]  /*bdb0*/  FFMA.FTZ R150, -R3, R150, R152 ;  /* 0x0000009603967223 */ /* 0x000fe20000010198 */
[----:B------:R-:W-:Y:S01]  /*bdc0*/  FFMA.FTZ R64, R223, UR37, R112 ;  /* 0x00000025df407c23 */ /* 0x000fe20008010070 */
[----:B------:R-:W-:Y:S01]  /*bdd0*/  FFMA.FTZ R119, R181, UR37, -R116 ;  /* 0x00000025b5777c23 */ /* 0x000fe20008010874 */
[----:B------:R-:W-:Y:S01]  /*bde0*/  FMUL.FTZ R112, R199, UR36 ;  /* 0x00000024c7707c20 */ /* 0x000fe20008410000 */
[----:B------:R-:W-:Y:S01]  /*bdf0*/  FMUL.FTZ R152, R133, UR36 ;  /* 0x0000002485987c20 */ /* 0x000fe20008410000 */
[----:B------:R-:W-:Y:S01]  /*be00*/  FMUL.FTZ R116, R65, UR36 ;  /* 0x0000002441747c20 */ /* 0x000fe20008410000 */
[----:B------:R-:W-:Y:S01]  /*be10*/  FFMA.FTZ R153, R197, UR37, R122 ;  /* 0x00000025c5997c23 */ /* 0x000fe2000801007a */
[----:B------:R-:W-:Y:S01]  /*be20*/  FFMA.FTZ R133, R139, UR37, -R120 ;  /* 0x000000258b857c23 */ /* 0x000fe20008010878 */
[----:B------:R-:W-:Y:S01]  /*be30*/  FFMA.FTZ R122, R138, UR37, -R61 ;  /* 0x000000258a7a7c23 */ /* 0x000fe2000801083d */
[----:B------:R-:W-:Y:S01]  /*be40*/  FMUL.FTZ R120, R75, UR36 ;  /* 0x000000244b787c20 */ /* 0x000fe20008410000 */
[----:B------:R-:W-:Y:S01]  /*be50*/  FMUL.FTZ R61, R216, UR36 ;  /* 0x00000024d83d7c20 */ /* 0x000fe20008410000 */
[----:B------:R-:W-:Y:S01]  /*be60*/  FFMA.FTZ R112, R65, UR37, -R112 ;  /* 0x0000002541707c23 */ /* 0x000fe20008010870 */
[----:B------:R-:W-:Y:S01]  /*be70*/  FFMA.FTZ R65, R199, UR37, R116 ;  /* 0x00000025c7417c23 */ /* 0x000fe20008010074 */
[----:B------:R-:W-:Y:S01]  /*be80*/  FMUL.FTZ R116, R197, UR36 ;  /* 0x00000024c5747c20 */ /* 0x000fe20008410000 */
[----:B------:R-:W-:Y:S01]  /*be90*/  FFMA.FTZ R131, R141, UR37, -R120 ;  /* 0x000000258d837c23 */ /* 0x000fe20008010878 */
[----:B------:R-:W-:Y:S01]  /*bea0*/  ISETP.GE.AND P2, PT, R60, 0x1, PT ;  /* 0x000000013c00780c */ /* 0x000fe20003f46270 */
[----:B------:R-:W-:Y:S01]  /*beb0*/  FMUL.FTZ R134, R139, UR36 ;  /* 0x000000248b867c20 */ /* 0x000fe20008410000 */
[----:B------:R-:W-:Y:S01]  /*bec0*/  FFMA.FTZ R124, R140, UR37, -R61 ;  /* 0x000000258c7c7c23 */ /* 0x000fe2000801083d */
[----:B------:R-:W-:Y:S01]  /*bed0*/  FMUL.FTZ R120, R141, UR36 ;  /* 0x000000248d787c20 */ /* 0x000fe20008410000 */
[----:B------:R-:W-:Y:S01]  /*bee0*/  FMUL.FTZ R61, R70, UR36 ;  /* 0x00000024463d7c20 */ /* 0x000fe20008410000 */
[----:B------:R-:W-:Y:S01]  /*bef0*/  FFMA.FTZ R116, R77, UR37, -R116 ;  /* 0x000000254d747c23 */ /* 0x000fe20008010874 */
[----:B------:R-:W-:Y:S01]  /*bf00*/  FMUL.FTZ R77, R140, UR36 ;  /* 0x000000248c4d7c20 */ /* 0x000fe20008410000 */
[----:B------:R-:W-:Y:S01]  /*bf10*/  FFMA.FTZ R141, R219, UR37, R134 ;  /* 0x00000025db8d7c23 */ /* 0x000fe20008010086 */
[----:B------:R-:W-:Y:S01]  /*bf20*/  FFMA.FTZ R139, R75, UR37, R120 ;  /* 0x000000254b8b7c23 */ /* 0x000fe20008010078 */
[----:B------:R-:W-:Y:S01]  /*bf30*/  FMUL.FTZ R120, R209, UR36 ;  /* 0x00000024d1787c20 */ /* 0x000fe20008410000 */
[----:B------:R-:W-:Y:S01]  /*bf40*/  FFMA.FTZ R134, R142, UR37, -R61 ;  /* 0x000000258e867c23 */ /* 0x000fe2000801083d */
[----:B------:R-:W-:Y:S01]  /*bf50*/  FMUL.FTZ R61, R72, UR36 ;  /* 0x00000024483d7c20 */ /* 0x000fe20008410000 */
[----:B------:R-:W-:Y:S01]  /*bf60*/  FMUL.FTZ R155, R136, UR36 ;  /* 0x00000024889b7c20 */ /* 0x000fe20008410000 */
[----:B------:R-:W-:Y:S01]  /*bf70*/  FMUL.FTZ R148, R137, UR36 ;  /* 0x0000002489947c20 */ /* 0x000fe20008410000 */
[----:B------:R-:W-:Y:S01]  /*bf80*/  FFMA.FTZ R136, R216, UR37, R77 ;  /* 0x00000025d8887c23 */ /* 0x000fe2000801004d */
[----:B------:R-:W-:Y:S01]  /*bf90*/  FMUL.FTZ R137, R138, UR36 ;  /* 0x000000248a897c20 */ /* 0x000fe20008410000 */
[----:B------:R-:W-:Y:S01]  /*bfa0*/  FFMA.FTZ R77, R143, UR37, -R120 ;  /* 0x000000258f4d7c23 */ /* 0x000fe20008010878 */
[----:B------:R-:W-:Y:S01]  /*bfb0*/  FMUL.FTZ R157, R142, UR36 ;  /* 0x000000248e9d7c20 */ /* 0x000fe20008410000 */
[----:B------:R-:W-:Y:S01]  /*bfc0*/  FMUL.FTZ R138, R203, UR36 ;  /* 0x00000024cb8a7c20 */ /* 0x000fe20008410000 */
[C---:B------:R-:W-:Y:S01]  /*bfd0*/  FFMA.FTZ R120, R144.reuse, UR37, -R61 ;  /* 0x0000002590787c23 */ /* 0x040fe2000801083d */
[----:B------:R-:W-:Y:S01]  /*bfe0*/  FMUL.FTZ R165, R165, R230 ;  /* 0x000000e6a5a57220 */ /* 0x000fe20000410000 */
[----:B------:R-:W-:Y:S01]  /*bff0*/  FMUL.FTZ R142, R143, UR36 ;  /* 0x000000248f8e7c20 */ /* 0x000fe20008410000 */
[----:B------:R-:W-:Y:S01]  /*c000*/  FMUL.FTZ R61, R144, UR36 ;  /* 0x00000024903d7c20 */ /* 0x000fe20008410000 */
[C---:B------:R-:W-:Y:S01]  /*c010*/  FMUL.FTZ R140, R145.reuse, UR36 ;  /* 0x00000024918c7c20 */ /* 0x040fe20008410000 */
[----:B------:R-:W-:Y:S01]  /*c020*/  FFMA.FTZ R129, R145, UR37, -R138 ;  /* 0x0000002591817c23 */ /* 0x000fe2000801088a */
[----:B------:R-:W-:Y:S01]  /*c030*/  FFMA.FTZ R149, R149, R228, -R165 ;  /* 0x000000e495957223 */ /* 0x000fe200000108a5 */
[----:B------:R-:W-:Y:S01]  /*c040*/  IADD3 R130, PT, PT, R183, 0x100, RZ ;  /* 0x00000100b7827810 */ /* 0x000fe20007ffe0ff */
        /* <DEDUP_REMOVED lines=13> */
[----:B------:R-:W-:-:S06]  /*c120*/  LEA R61, R61, UR28, 0x2 ;  /* 0x0000001c3d3d7c11 */ /* 0x000fcc000f8e10ff */
[----:B------:R-:W0:Y:S04]  /*c130*/  LDS R61, [R61+0x4200] ;  /* 0x004200003d3d7984 */ /* 0x000e280000000800 */
[----:B0-----:R0:W-:Y:S02]  /*c140*/  REDG.E.ADD.F32.FTZ.RN.STRONG.GPU desc[UR34][R62.64], R61 ;  /* 0x0000003d3e0079a6 */ /* 0x0011e4000c12f322 */
.L_x_1039:
[----:B------:R-:W-:Y:S05]  /*c150*/  BSYNC.RECONVERGENT B0 ;  /* 0x0000000000007941 */ /* 0x000fea0003800200 */
.L_x_1038:
[----:B------:R-:W-:Y:S04]  /*c160*/  BSSY.RECONVERGENT B0, `(.L_x_1040) ;  /* 0x0000003000007945 */ /* 0x000fe80003800200 */
[----:B------:R-:W-:Y:S05]  /*c170*/  @!P3 BRA `(.L_x_1041) ;  /* 0x000000000004b947 */ /* 0x000fea0003800000 */
[----:B------:R1:W-:Y:S02]  /*c180*/  REDG.E.ADD.F32.FTZ.RN.STRONG.GPU desc[UR34][R62.64+0x200], R147 ;  /* 0x000200933e0079a6 */ /* 0x0003e4000c12f322 */
.L_x_1041:
[----:B------:R-:W-:Y:S05]  /*c190*/  BSYNC.RECONVERGENT B0 ;  /* 0x0000000000007941 */ /* 0x000fea0003800200 */
.L_x_1040:
[----:B0-----:R-:W-:Y:S01]  /*c1a0*/  IADD3 R61, PT, PT, R183, 0x200, RZ ;  /* 0x00000200b73d7810 */ /* 0x001fe20007ffe0ff */
[----:B------:R-:W-:Y:S01]  /*c1b0*/  BSSY.RECONVERGENT B0, `(.L_x_1042) ;  /* 0x000000f000007945 */ /* 0x000fe20003800200 */
[-C--:B------:R-:W-:Y:S02]  /*c1c0*/  LEA.HI R130, R130, R183.reuse, RZ, 0x1b ;  /* 0x000000b782827211 */ /* 0x080fe400078fd8ff */
[-C--:B------:R-:W-:Y:S02]  /*c1d0*/  LEA.HI R143, R61, R183.reuse, RZ, 0x1b ;  /* 0x000000b73d8f7211 */ /* 0x080fe400078fd8ff */
        /* <DEDUP_REMOVED lines=12> */
.L_x_1043:
[----:B------:R-:W-:Y:S05]  /*c2a0*/  BSYNC.RECONVERGENT B0 ;  /* 0x0000000000007941 */ /* 0x000fea0003800200 */
.L_x_1042:
[----:B0-2---:R0:W2:Y:S01]  /*c2b0*/  LDS R61, [R132+0x4800] ;  /* 0x00480000843d7984 */ /* 0x0050a20000000800 */
[----:B------:R-:W-:Y:S01]  /*c2c0*/  BSSY.RECONVERGENT B0, `(.L_x_1044) ;  /* 0x0000006000007945 */ /* 0x000fe20003800200 */
[----:B------:R-:W-:Y:S02]  /*c2d0*/  IADD3 R130, PT, PT, R183, 0x300, RZ ;  /* 0x00000300b7827810 */ /* 0x000fe40007ffe0ff */
[----:B------:R-:W-:Y:S02]  /*c2e0*/  LEA R143, R143, UR28, 0x2 ;  /* 0x0000001c8f8f7c11 */ /* 0x000fe4000f8e10ff */
[----:B------:R-:W-:Y:S01]  /*c2f0*/  LEA.HI R154, R154, R183, RZ, 0x1b ;  /* 0x000000b79a9a7211 */ /* 0x000fe200078fd8ff */
[----:B------:R-:W-:Y:S06]  /*c300*/  @!P2 BRA `(.L_x_1045) ;  /* 0x000000000004a947 */ /* 0x000fec0003800000 */
[----:B--2---:R3:W-:Y:S02]  /*c310*/  REDG.E.ADD.F32.FTZ.RN.STRONG.GPU desc[UR34][R62.64+0x600], R61 ;  /* 0x0006003d3e0079a6 */ /* 0x0047e4000c12f322 */
.L_x_1045:
[----:B------:R-:W-:Y:S05]  /*c320*/  BSYNC.RECONVERGENT B0 ;  /* 0x0000000000007941 */ /* 0x000fea0003800200 */
.L_x_1044:
[----:B--23--:R2:W3:Y:S01]  /*c330*/  LDS R61, [R143+0x4a00] ;  /* 0x004a00008f3d7984 */ /* 0x00c4e20000000800 */
[----:B------:R-:W-:Y:S01]  /*c340*/  BSSY.RECONVERGENT B0, `(.L_x_1046) ;  /* 0x0000005000007945 */ /* 0x000fe20003800200 */
[----:B------:R-:W-:Y:S02]  /*c350*/  LEA.HI R130, R130, R183, RZ, 0x1b ;  /* 0x000000b782827211 */ /* 0x000fe400078fd8ff */
[----:B------:R-:W-:Y:S01]  /*c360*/  LEA R154, R154, UR28, 0x2 ;  /* 0x0000001c9a9a7c11 */ /* 0x000fe2000f8e10ff */
[----:B------:R-:W-:Y:S06]  /*c370*/  @!P3 BRA `(.L_x_1047) ;  /* 0x000000000004b947 */ /* 0x000fec0003800000 */
[----:B---3--:R4:W-:Y:S02]  /*c380*/  REDG.E.ADD.F32.FTZ.RN.STRONG.GPU desc[UR34][R62.64+0x800], R61 ;  /* 0x0008003d3e0079a6 */ /* 0x0089e4000c12f322 */
.L_x_1047:
[----:B------:R-:W-:Y:S05]  /*c390*/  BSYNC.RECONVERGENT B0 ;  /* 0x0000000000007941 */ /* 0x000fea0003800200 */
.L_x_1046:
[----:B---34-:R3:W4:Y:S01]  /*c3a0*/  LDS R61, [R154+0x4c00] ;  /* 0x004c00009a3d7984 */ /* 0x0187220000000800 */
[----:B------:R-:W-:Y:S01]  /*c3b0*/  BSSY.RECONVERGENT B0, `(.L_x_1048) ;  /* 0x0000004000007945 */ /* 0x000fe20003800200 */
[----:B--2---:R-:W-:-:S03]  /*c3c0*/  LEA R143, R130, UR28, 0x2 ;  /* 0x0000001c828f7c11 */ /* 0x004fc6000f8e10ff */
[----:B------:R-:W-:Y:S05]  /*c3d0*/  @!P4 BRA `(.L_x_1049) ;  /* 0x000000000004c947 */ /* 0x000fea0003800000 */
[----:B----4-:R2:W-:Y:S02]  /*c3e0*/  REDG.E.ADD.F32.FTZ.RN.STRONG.GPU desc[UR34][R62.64+0xa00], R61 ;  /* 0x000a003d3e0079a6 */ /* 0x0105e4000c12f322 */
.L_x_1049:
[----:B------:R-:W-:Y:S05]  /*c3f0*/  BSYNC.RECONVERGENT B0 ;  /* 0x0000000000007941 */ /* 0x000fea0003800200 */
.L_x_1048:
[----:B--2-4-:R2:W4:Y:S01]  /*c400*/  LDS R61, [R143+0x4e00] ;  /* 0x004e00008f3d7984 */ /* 0x0145220000000800 */
[----:B------:R-:W-:Y:S01]  /*c410*/  BSSY.RECONVERGENT B0, `(.L_x_1050) ;  /* 0x0000005000007945 */ /* 0x000fe20003800200 */
[C---:B------:R-:W-:Y:S02]  /*c420*/  IADD3 R130, PT, PT, R183.reuse, 0x380, RZ ;  /* 0x00000380b7827810 */ /* 0x040fe40007ffe0ff */
[----:B0-----:R-:W-:Y:S01]  /*c430*/  LOP3.LUT R132, R183, 0x400, RZ, 0xfc, !PT ;  /* 0x00000400b7847812 */ /* 0x001fe200078efcff */
[----:B------:R-:W-:Y:S06]  /*c440*/  @!P5 BRA `(.L_x_1051) ;  /* 0x000000000004d947 */ /* 0x000fec0003800000 */
[----:B----4-:R0:W-:Y:S02]  /*c450*/  REDG.E.ADD.F32.FTZ.RN.STRONG.GPU desc[UR34][R62.64+0xc00], R61 ;  /* 0x000c003d3e0079a6 */ /* 0x0101e4000c12f322 */
.L_x_1051:
[----:B------:R-:W-:Y:S05]  /*c460*/  BSYNC.RECONVERGENT B0 ;  /* 0x0000000000007941 */ /* 0x000fea0003800200 */
.L_x_1050:
[-C--:B------:R-:W-:Y:S01]  /*c470*/  LEA.HI R130, R130, R183.reuse, RZ, 0x1b ;  /* 0x000000b782827211 */ /* 0x080fe200078fd8ff */
[----:B------:R-:W-:Y:S01]  /*c480*/  BSSY.RECONVERGENT B0, `(.L_x_1052) ;  /* 0x000000f000007945 */ /* 0x000fe20003800200 */
[----:B------:R-:W-:Y:S02]  /*c490*/  ISETP.GE.AND P6, PT, R60, 0x381, PT ;  /* 0x000003813c00780c */ /* 0x000fe40003fc6270 */
[----:B0---4-:R-:W-:Y:S02]  /*c4a0*/  LEA R61, R130, UR28, 0x2 ;  /* 0x0000001c823d7c11 */ /* 0x011fe4000f8e10ff */
[C---:B---3--:R-:W-:Y:S02]  /*c4b0*/  IADD3 R154, PT, PT, R183.reuse, 0x480, RZ ;  /* 0x00000480b79a7810 */ /* 0x048fe40007ffe0ff */
[----:B------:R-:W-:Y:S02]  /*c4c0*/  LEA.HI R132, R132, R183, RZ, 0x1b ;  /* 0x000000b784847211 */ /* 0x000fe400078fd8ff */
[----:B------:R-:W0:Y:S01]  /*c4d0*/  LDS R61, [R61+0x5000] ;  /* 0x005000003d3d7984 */ /* 0x000e220000000800 */
[----:B------:R-:W-:-:S02]  /*c4e0*/  IADD3 R156, PT, PT, R183, 0x500, RZ ;  /* 0x00000500b79c7810 */ /* 0x000fc40007ffe0ff */
[----:B------:R-:W-:Y:S02]  /*c4f0*/  LEA.HI R154, R154, R183, RZ, 0x1b ;  /* 0x000000b79a9a7211 */ /* 0x000fe400078fd8ff */
[----:B------:R-:W-:Y:S02]  /*c500*/  LEA R132, R132, UR28, 0x2 ;  /* 0x0000001c84847c11 */ /* 0x000fe4000f8e10ff */
[C---:B------:R-:W-:Y:S02]  /*c510*/  ISETP.GE.AND P2, PT, R60.reuse, 0x401, PT ;  /* 0x000004013c00780c */ /* 0x040fe40003f46270 */
[C---:B------:R-:W-:Y:S02]  /*c520*/  ISETP.GE.AND P3, PT, R60.reuse, 0x481, PT ;  /* 0x000004813c00780c */ /* 0x040fe40003f66270 */
[C---:B------:R-:W-:Y:S02]  /*c530*/  ISETP.GE.AND P4, PT, R60.reuse, 0x501, PT ;  /* 0x000005013c00780c */ /* 0x040fe40003f86270 */
[----:B------:R-:W-:Y:S01]  /*c540*/  ISETP.GE.AND P5, PT, R60, 0x581, PT ;  /* 0x000005813c00780c */ /* 0x000fe20003fa6270 */
[----:B------:R-:W-:-:S12]  /*c550*/  @!P6 BRA `(.L_x_1053) ;  /* 0x000000000004e947 */ /* 0x000fd80003800000 */
[----:B0-----:R3:W-:Y:S02]  /*c560*/  REDG.E.ADD.F32.FTZ.RN.STRONG.GPU desc[UR34][R62.64+0xe00], R61 ;  /* 0x000e003d3e0079a6 */ /* 0x0017e4000c12f322 */
.L_x_1053:
[----:B------:R-:W-:Y:S05]  /*c570*/  BSYNC.RECONVERGENT B0 ;  /* 0x0000000000007941 */ /* 0x000fea0003800200 */
.L_x_1052:
[----:B0--3--:R0:W3:Y:S01]  /*c580*/  LDS R61, [R132+0x5200] ;  /* 0x00520000843d7984 */ /* 0x0090e20000000800 */
[----:B------:R-:W-:Y:S01]  /*c590*/  BSSY.RECONVERGENT B0, `(.L_x_1054) ;  /* 0x0000006000007945 */ /* 0x000fe20003800200 */
[----:B------:R-:W-:Y:S02]  /*c5a0*/  IADD3 R130, PT, PT, R183, 0x580, RZ ;  /* 0x00000580b7827810 */ /* 0x000fe40007ffe0ff */
[----:B------:R-:W-:Y:S02]  /*c5b0*/  LEA.HI R156, R156, R183, RZ, 0x1b ;  /* 0x000000b79c9c7211 */ /* 0x000fe400078fd8ff */
[----:B------:R-:W-:Y:S01]  /*c5c0*/  LEA R154, R154, UR28, 0x2 ;  /* 0x0000001c9a9a7c11 */ /* 0x000fe2000f8e10ff */
[----:B------:R-:W-:Y:S06]  /*c5d0*/  @!P2 BRA `(.L_x_1055) ;  /* 0x000000000004a947 */ /* 0x000fec0003800000 */
[----:B---3--:R4:W-:Y:S02]  /*c5e0*/  REDG.E.ADD.F32.FTZ.RN.STRONG.GPU desc[UR34][R62.64+0x1000], R61 ;  /* 0x0010003d3e0079a6 */ /* 0x0089e4000c12f322 */
.L_x_1055:
[----:B------:R-:W-:Y:S05]  /*c5f0*/  BSYNC.RECONVERGENT B0 ;  /* 0x0000000000007941 */ /* 0x000fea0003800200 */
.L_x_1054:
[----:B---34-:R3:W4:Y:S01]  /*c600*/  LDS R61, [R154+0x5400] ;  /* 0x005400009a3d7984 */ /* 0x0187220000000800 */
[----:B------:R-:W-:Y:S01]  /*c610*/  BSSY.RECONVERGENT B0, `(.L_x_1056) ;  /* 0x0000005000007945 */ /* 0x000fe20003800200 */
[----:B------:R-:W-:Y:S02]  /*c620*/  LEA.HI R130, R130, R183, RZ, 0x1b ;  /* 0x000000b782827211 */ /* 0x000fe400078fd8ff */
[----:B------:R-:W-:Y:S01]  /*c630*/  LEA R156, R156, UR28, 0x2 ;  /* 0x0000001c9c9c7c11 */ /* 0x000fe2000f8e10ff */
[----:B------:R-:W-:Y:S06]  /*c640*/  @!P3 BRA `(.L_x_1057) ;  /* 0x000000000004b947 */ /* 0x000fec0003800000 */
[----:B----4-:R4:W-:Y:S02]  /*c650*/  REDG.E.ADD.F32.FTZ.RN.STRONG.GPU desc[UR34][R62.64+0x1200], R61 ;  /* 0x0012003d3e0079a6 */ /* 0x0109e4000c12f322 */
.L_x_1057:
[----:B------:R-:W-:Y:S05]  /*c660*/  BSYNC.RECONVERGENT B0 ;  /* 0x0000000000007941 */ /* 0x000fea0003800200 */
.L_x_1056:
[----:B----4-:R4:W0:Y:S01]  /*c670*/  LDS R61, [R156+0x5600] ;  /* 0x005600009c3d7984 */ /* 0x0108220000000800 */
[----:B------:R-:W-:Y:S01]  /*c680*/  BSSY.RECONVERGENT B0, `(.L_x_1058) ;  /* 0x0000004000007945 */ /* 0x000fe20003800200 */
[----:B--2---:R-:W-:-:S03]  /*c690*/  LEA R143, R130, UR28, 0x2 ;  /* 0x0000001c828f7c11 */ /* 0x004fc6000f8e10ff */
[----:B------:R-:W-:Y:S05]  /*c6a0*/  @!P4 BRA `(.L_x_1059) ;  /* 0x000000000004c947 */ /* 0x000fea0003800000 */
[----:B0-----:R2:W-:Y:S02]  /*c6b0*/  REDG.E.ADD.F32.FTZ.RN.STRONG.GPU desc[UR34][R62.64+0x1400], R61 ;  /* 0x0014003d3e0079a6 */ /* 0x0015e4000c12f322 */
.L_x_1059:
[----:B------:R-:W-:Y:S05]  /*c6c0*/  BSYNC.RECONVERGENT B0 ;  /* 0x0000000000007941 */ /* 0x000fea0003800200 */
.L_x_1058:
[----:B0-2---:R0:W2:Y:S01]  /*c6d0*/  LDS R61, [R143+0x5800] ;  /* 0x005800008f3d7984 */ /* 0x0050a20000000800 */
[----:B------:R-:W-:Y:S01]  /*c6e0*/  BSSY.RECONVERGENT B0, `(.L_x_1060) ;  /* 0x0000005000007945 */ /* 0x000fe20003800200 */
[C---:B------:R-:W-:Y:S02]  /*c6f0*/  IADD3 R130, PT, PT, R183.reuse, 0x600, RZ ;  /* 0x00000600b7827810 */ /* 0x040fe40007ffe0ff */
[----:B------:R-:W-:Y:S01]  /*c700*/  IADD3 R132, PT, PT, R183, 0x680, RZ ;  /* 0x00000680b7847810 */ /* 0x000fe20007ffe0ff */
[----:B------:R-:W-:Y:S06]  /*c710*/  @!P5 BRA `(.L_x_1061) ;  /* 0x000000000004d947 */ /* 0x000fec0003800000 */
[----:B--2---:R2:W-:Y:S02]  /*c720*/  REDG.E.ADD.F32.FTZ.RN.STRONG.GPU desc[UR34][R62.64+0x1600], R61 ;  /* 0x0016003d3e0079a6 */ /* 0x0045e4000c12f322 */
.L_x_1061:
[----:B------:R-:W-:Y:S05]  /*c730*/  BSYNC.RECONVERGENT B0 ;  /* 0x0000000000007941 */ /* 0x000fea0003800200 */
.L_x_1060:
[-C--:B------:R-:W-:Y:S01]  /*c740*/  LEA.HI R130, R130, R183.reuse, RZ, 0x1b ;  /* 0x000000b782827211 */ /* 0x080fe200078fd8ff */
[----:B------:R-:W-:Y:S01]  /*c750*/  BSSY.RECONVERGENT B0, `(.L_x_1062) ;  /* 0x000000f000007945 */ /* 0x000fe20003800200 */
[----:B------:R-:W-:Y:S02]  /*c760*/  ISETP.GE.AND P6, PT, R60, 0x601, PT ;  /* 0x000006013c00780c */ /* 0x000fe40003fc6270 */
[----:B--2---:R-:W-:Y:S02]  /*c770*/  LEA R61, R130, UR28, 0x2 ;  /* 0x0000001c823d7c11 */ /* 0x004fe4000f8e10ff */
[C---:B---3--:R-:W-:Y:S02]  /*c780*/  IADD3 R154, PT, PT, R183.reuse, 0x700, RZ ;  /* 0x00000700b79a7810 */ /* 0x048fe40007ffe0ff */
[----:B------:R-:W-:Y:S02]  /*c790*/  LEA.HI R132, R132, R183, RZ, 0x1b ;  /* 0x000000b784847211 */ /* 0x000fe400078fd8ff */
[----:B------:R-:W2:Y:S01]  /*c7a0*/  LDS R61, [R61+0x5a00] ;  /* 0x005a00003d3d7984 */ /* 0x000ea20000000800 */
[----:B----4-:R-:W-:-:S02]  /*c7b0*/  IADD3 R156, PT, PT, R183, 0x780, RZ ;  /* 0x00000780b79c7810 */ /* 0x010fc40007ffe0ff */
[----:B------:R-:W-:Y:S02]  /*c7c0*/  LEA.HI R154, R154, R183, RZ, 0x1b ;  /* 0x000000b79a9a7211 */ /* 0x000fe400078fd8ff */
[----:B------:R-:W-:Y:S02]  /*c7d0*/  LEA R132, R132, UR28, 0x2 ;  /* 0x0000001c84847c11 */ /* 0x000fe4000f8e10ff */
[C---:B------:R-:W-:Y:S02]  /*c7e0*/  ISETP.GE.AND P2, PT, R60.reuse, 0x681, PT ;  /* 0x000006813c00780c */ /* 0x040fe40003f46270 */
[C---:B------:R-:W-:Y:S02]  /*c7f0*/  ISETP.GE.AND P3, PT, R60.reuse, 0x701, PT ;  /* 0x000007013c00780c */ /* 0x040fe40003f66270 */
[C---:B------:R-:W-:Y:S02]  /*c800*/  ISETP.GE.AND P4, PT, R60.reuse, 0x781, PT ;  /* 0x000007813c00780c */ /* 0x040fe40003f86270 */
[----:B------:R-:W-:Y:S01]  /*c810*/  ISETP.GE.AND P5, PT, R60, 0x801, PT ;  /* 0x000008013c00780c */ /* 0x000fe20003fa6270 */
[----:B------:R-:W-:-:S12]  /*c820*/  @!P6 BRA `(.L_x_1063) ;  /* 0x000000000004e947 */ /* 0x000fd80003800000 */
[----:B--2---:R3:W-:Y:S02]  /*c830*/  REDG.E.ADD.F32.FTZ.RN.STRONG.GPU desc[UR34][R62.64+0x1800], R61 ;  /* 0x0018003d3e0079a6 */ /* 0x0047e4000c12f322 */
.L_x_1063:
[----:B------:R-:W-:Y:S05]  /*c840*/  BSYNC.RECONVERGENT B0 ;  /* 0x0000000000007941 */ /* 0x000fea0003800200 */
.L_x_1062:
[----:B--23--:R2:W3:Y:S01]  /*c850*/  LDS R61, [R132+0x5c00] ;  /* 0x005c0000843d7984 */ /* 0x00c4e20000000800 */
[----:B------:R-:W-:Y:S01]  /*c860*/  BSSY.RECONVERGENT B0, `(.L_x_1064) ;  /* 0x0000006000007945 */ /* 0x000fe20003800200 */
[----:B------:R-:W-:Y:S02]  /*c870*/  LOP3.LUT R130, R183, 0x800, RZ, 0xfc, !PT ;  /* 0x00000800b7827812 */ /* 0x000fe400078efcff */
[----:B------:R-:W-:Y:S02]  /*c880*/  LEA.HI R156, R156, R183, RZ, 0x1b ;  /* 0x000000b79c9c7211 */ /* 0x000fe400078fd8ff */
[----:B------:R-:W-:Y:S01]  /*c890*/  LEA R154, R154, UR28, 0x2 ;  /* 0x0000001c9a9a7c11 */ /* 0x000fe2000f8e10ff */
[----:B------:R-:W-:Y:S06]  /*c8a0*/  @!P2 BRA `(.L_x_1065) ;  /* 0x000000000004a947 */ /* 0x000fec0003800000 */
[----:B---3--:R4:W-:Y:S02]  /*c8b0*/  REDG.E.ADD.F32.FTZ.RN.STRONG.GPU desc[UR34][R62.64+0x1a00], R61 ;  /* 0x001a003d3e0079a6 */ /* 0x0089e4000c12f322 */
.L_x_1065:
[----:B------:R-:W-:Y:S05]  /*c8c0*/  BSYNC.RECONVERGENT B0 ;  /* 0x0000000000007941 */ /* 0x000fea0003800200 */
.L_x_1064:
[----:B---34-:R3:W4:Y:S01]  /*c8d0*/  LDS R61, [R154+0x5e00] ;  /* 0x005e00009a3d7984 */ /* 0x0187220000000800 */
[----:B------:R-:W-:Y:S01]  /*c8e0*/  BSSY.RECONVERGENT B0, `(.L_x_1066) ;  /* 0x0000005000007945 */ /* 0x000fe20003800200 */
[----:B------:R-:W-:Y:S02]  /*c8f0*/  LEA.HI R130, R130, R183, RZ, 0x1b ;  /* 0x000000b782827211 */ /* 0x000fe400078fd8ff */
[----:B------:R-:W-:Y:S01]  /*c900*/  LEA R156, R156, UR28, 0x2 ;  /* 0x0000001c9c9c7c11 */ /* 0x000fe2000f8e10ff */
[----:B------:R-:W-:Y:S06]  /*c910*/  @!P3 BRA `(.L_x_1067) ;  /* 0x000000000004b947 */ /* 0x000fec0003800000 */
[----:B----4-:R4:W-:Y:S02]  /*c920*/  REDG.E.ADD.F32.FTZ.RN.STRONG.GPU desc[UR34][R62.64+0x1c00], R61 ;  /* 0x001c003d3e0079a6 */ /* 0x0109e4000c12f322 */
.L_x_1067:
[----:B------:R-:W-:Y:S05]  /*c930*/  BSYNC.RECONVERGENT B0 ;  /* 0x0000000000007941 */ /* 0x000fea0003800200 */
.L_x_1066:
[----:B----4-:R4:W1:Y:S01]  /*c940*/  LDS R61, [R156+0x6000] ;  /* 0x006000009c3d7984 */ /* 0x0108620000000800 */
[----:B------:R-:W-:Y:S01]  /*c950*/  BSSY.RECONVERGENT B0, `(.L_x_1068) ;  /* 0x0000004000007945 */ /* 0x000fe20003800200 */
[----:B0-----:R-:W-:-:S03]  /*c960*/  LEA R143, R130, UR28, 0x2 ;  /* 0x0000001c828f7c11 */ /* 0x001fc6000f8e10ff */
[----:B------:R-:W-:Y:S05]  /*c970*/  @!P4 BRA `(.L_x_1069) ;  /* 0x000000000004c947 */ /* 0x000fea0003800000 */
[----:B-1----:R0:W-:Y:S02]  /*c980*/  REDG.E.ADD.F32.FTZ.RN.STRONG.GPU desc[UR34][R62.64+0x1e00], R61 ;  /* 0x001e003d3e0079a6 */ /* 0x0021e4000c12f322 */
.L_x_1069:
[----:B------:R-:W-:Y:S05]  /*c990*/  BSYNC.RECONVERGENT B0 ;  /* 0x0000000000007941 */ /* 0x000fea0003800200 */
.L_x_1068:
[----:B01----:R0:W1:Y:S01]  /*c9a0*/  LDS R61, [R143+0x6200] ;  /* 0x006200008f3d7984 */ /* 0x0030620000000800 */
[----:B------:R-:W-:Y:S01]  /*c9b0*/  BSSY.RECONVERGENT B0, `(.L_x_1070) ;  /* 0x0000005000007945 */ /* 0x000fe20003800200 */
[C---:B------:R-:W-:Y:S02]  /*c9c0*/  IADD3 R130, PT, PT, R183.reuse, 0x880, RZ ;  /* 0x00000880b7827810 */ /* 0x040fe40007ffe0ff */
[----:B--2---:R-:W-:Y:S01]  /*c9d0*/  IADD3 R132, PT, PT, R183, 0x900, RZ ;  /* 0x00000900b7847810 */ /* 0x004fe20007ffe0ff */
[----:B------:R-:W-:Y:S06]  /*c9e0*/  @!P5 BRA `(.L_x_1071) ;  /* 0x000000000004d947 */ /* 0x000fec0003800000 */
[----:B-1----:R2:W-:Y:S02]  /*c9f0*/  REDG.E.ADD.F32.FTZ.RN.STRONG.GPU desc[UR34][R62.64+0x2000], R61 ;  /* 0x0020003d3e0079a6 */ /* 0x0025e4000c12f322 */
.L_x_1071:
[----:B------:R-:W-:Y:S05]  /*ca00*/  BSYNC.RECONVERGENT B0 ;  /* 0x0000000000007941 */ /* 0x000fea0003800200 */
.L_x_1070:
[-C--:B------:R-:W-:Y:S01]  /*ca10*/  LEA.HI R130, R130, R183.reuse, RZ, 0x1b ;  /* 0x000000b782827211 */ /* 0x080fe200078fd8ff */
[----:B------:R-:W-:Y:S01]  /*ca20*/  BSSY.RECONVERGENT B0, `(.L_x_1072) ;  /* 0x000000f000007945 */ /* 0x000fe20003800200 */
[----:B------:R-:W-:Y:S02]  /*ca30*/  ISETP.GE.AND P6, PT, R60, 0x881, PT ;  /* 0x000008813c00780c */ /* 0x000fe40003fc6270 */
[----:B-12---:R-:W-:Y:S02]  /*ca40*/  LEA R61, R130, UR28, 0x2 ;  /* 0x0000001c823d7c11 */ /* 0x006fe4000f8e10ff */
[C---:B---3--:R-:W-:Y:S02]  /*ca50*/  IADD3 R154, PT, PT, R183.reuse, 0x980, RZ ;  /* 0x00000980b79a7810 */ /* 0x048fe40007ffe0ff */
[----:B------:R-:W-:Y:S02]  /*ca60*/  LEA.HI R132, R132, R183, RZ, 0x1b ;  /* 0x000000b784847211 */ /* 0x000fe400078fd8ff */
[----:B------:R-:W1:Y:S01]  /*ca70*/  LDS R61, [R61+0x6400] ;  /* 0x006400003d3d7984 */ /* 0x000e620000000800 */
        /* <DEDUP_REMOVED lines=8> */
[----:B-1----:R2:W-:Y:S02]  /*cb00*/  REDG.E.ADD.F32.FTZ.RN.STRONG.GPU desc[UR34][R62.64+0x2200], R61 ;  /* 0x0022003d3e0079a6 */ /* 0x0025e4000c12f322 */
.L_x_1073:
[----:B------:R-:W-:Y:S05]  /*cb10*/  BSYNC.RECONVERGENT B0 ;  /* 0x0000000000007941 */ /* 0x000fea0003800200 */
.L_x_1072:
[----:B-12---:R1:W2:Y:S01]  /*cb20*/  LDS R61, [R132+0x6600] ;  /* 0x00660000843d7984 */ /* 0x0062a20000000800 */
[----:B------:R-:W-:Y:S01]  /*cb30*/  BSSY.RECONVERGENT B0, `(.L_x_1074) ;  /* 0x0000006000007945 */ /* 0x000fe20003800200 */
[----:B------:R-:W-:Y:S02]  /*cb40*/  IADD3 R130, PT, PT, R183, 0xa80, RZ ;  /* 0x00000a80b7827810 */ /* 0x000fe40007ffe0ff */
[----:B------:R-:W-:Y:S02]  /*cb50*/  LEA.HI R156, R156, R183, RZ, 0x1b ;  /* 0x000000b79c9c7211 */ /* 0x000fe400078fd8ff */
[----:B------:R-:W-:Y:S01]  /*cb60*/  LEA R154, R154, UR28, 0x2 ;  /* 0x0000001c9a9a7c11 */ /* 0x000fe2000f8e10ff */
[----:B------:R-:W-:Y:S06]  /*cb70*/  @!P2 BRA `(.L_x_1075) ;  /* 0x000000000004a947 */ /* 0x000fec0003800000 */
[----:B--2---:R3:W-:Y:S02]  /*cb80*/  REDG.E.ADD.F32.FTZ.RN.STRONG.GPU desc[UR34][R62.64+0x2400], R61 ;  /* 0x0024003d3e0079a6 */ /* 0x0047e4000c12f322 */
.L_x_1075:
[----:B------:R-:W-:Y:S05]  /*cb90*/  BSYNC.RECONVERGENT B0 ;  /* 0x0000000000007941 */ /* 0x000fea0003800200 */
.L_x_1074:
[----:B--23--:R2:W3:Y:S01]  /*cba0*/  LDS R61, [R154+0x6800] ;  /* 0x006800009a3d7984 */ /* 0x00c4e20000000800 */
[----:B------:R-:W-:Y:S01]  /*cbb0*/  BSSY.RECONVERGENT B0, `(.L_x_1076) ;  /* 0x0000005000007945 */ /* 0x000fe20003800200 */
[----:B------:R-:W-:Y:S02]  /*cbc0*/  LEA.HI R130, R130, R183, RZ, 0x1b ;  /* 0x000000b782827211 */ /* 0x000fe400078fd8ff */
[----:B------:R-:W-:Y:S01]  /*cbd0*/  LEA R156, R156, UR28, 0x2 ;  /* 0x0000001c9c9c7c11 */ /* 0x000fe2000f8e10ff */
[----:B------:R-:W-:Y:S06]  /*cbe0*/  @!P3 BRA `(.L_x_1077) ;  /* 0x000000000004b947 */ /* 0x000fec0003800000 */
[----:B---3--:R4:W-:Y:S02]  /*cbf0*/  REDG.E.ADD.F32.FTZ.RN.STRONG.GPU desc[UR34][R62.64+0x2600], R61 ;  /* 0x0026003d3e0079a6 */ /* 0x0089e4000c12f322 */
.L_x_1077:
[----:B------:R-:W-:Y:S05]  /*cc00*/  BSYNC.RECONVERGENT B0 ;  /* 0x0000000000007941 */ /* 0x000fea0003800200 */
.L_x_1076:
[----:B---34-:R3:W4:Y:S01]  /*cc10*/  LDS R61, [R156+0x6a00] ;  /* 0x006a00009c3d7984 */ /* 0x0187220000000800 */
[----:B------:R-:W-:Y:S01]  /*cc20*/  BSSY.RECONVERGENT B0, `(.L_x_1078) ;  /* 0x0000004000007945 */ /* 0x000fe20003800200 */
[----:B0-----:R-:W-:-:S03]  /*cc30*/  LEA R143, R130, UR28, 0x2 ;  /* 0x0000001c828f7c11 */ /* 0x001fc6000f8e10ff */
[----:B------:R-:W-:Y:S05]  /*cc40*/  @!P4 BRA `(.L_x_1079) ;  /* 0x000000000004c947 */ /* 0x000fea0003800000 */
[----:B----4-:R0:W-:Y:S02]  /*cc50*/  REDG.E.ADD.F32.FTZ.RN.STRONG.GPU desc[UR34][R62.64+0x2800], R61 ;  /* 0x0028003d3e0079a6 */ /* 0x0101e4000c12f322 */
.L_x_1079:
[----:B------:R-:W-:Y:S05]  /*cc60*/  BSYNC.RECONVERGENT B0 ;  /* 0x0000000000007941 */ /* 0x000fea0003800200 */
.L_x_1078:
[----:B0---4-:R0:W4:Y:S01]  /*cc70*/  LDS R61, [R143+0x6c00] ;  /* 0x006c00008f3d7984 */ /* 0x0111220000000800 */
[----:B------:R-:W-:Y:S01]  /*cc80*/  BSSY.RECONVERGENT B0, `(.L_x_1080) ;  /* 0x0000005000007945 */ /* 0x000fe20003800200 */
[C---:B------:R-:W-:Y:S02]  /*cc90*/  IADD3 R130, PT, PT, R183.reuse, 0xb00, RZ ;  /* 0x00000b00b7827810 */ /* 0x040fe40007ffe0ff */
[----:B-1----:R-:W-:Y:S01]  /*cca0*/  IADD3 R132, PT, PT, R183, 0xb80, RZ ;  /* 0x00000b80b7847810 */ /* 0x002fe20007ffe0ff */
[----:B------:R-:W-:Y:S06]  /*ccb0*/  @!P5 BRA `(.L_x_1081) ;  /* 0x000000000004d947 */ /* 0x000fec0003800000 */
[----:B----4-:R1:W-:Y:S02]  /*ccc0*/  REDG.E.ADD.F32.FTZ.RN.STRONG.GPU desc[UR34][R62.64+0x2a00], R61 ;  /* 0x002a003d3e0079a6 */ /* 0x0103e4000c12f322 */
.L_x_1081:
[----:B------:R-:W-:Y:S05]  /*ccd0*/  BSYNC.RECONVERGENT B0 ;  /* 0x0000000000007941 */ /* 0x000fea0003800200 */
.L_x_1080:
[-C--:B------:R-:W-:Y:S01]  /*cce0*/  LEA.HI R130, R130, R183.reuse, RZ, 0x1b ;  /* 0x000000b782827211 */ /* 0x080fe200078fd8ff */
[----:B------:R-:W-:Y:S01]  /*ccf0*/  BSSY.RECONVERGENT B0, `(.L_x_1082) ;  /* 0x000000f000007945 */ /* 0x000fe20003800200 */
[----:B------:R-:W-:Y:S02]  /*cd00*/  ISETP.GE.AND P6, PT, R60, 0xb01, PT ;  /* 0x00000b013c00780c */ /* 0x000fe40003fc6270 */
[----:B-1--4-:R-:W-:Y:S02]  /*cd10*/  LEA R61, R130, UR28, 0x2 ;  /* 0x0000001c823d7c11 */ /* 0x012fe4000f8e10ff */
[C---:B--2---:R-:W-:Y:S02]  /*cd20*/  LOP3.LUT R154, R183.reuse, 0xc00, RZ, 0xfc, !PT ;  /* 0x00000c00b79a7812 */ /* 0x044fe400078efcff */
[----:B------:R-:W-:Y:S02]  /*cd30*/  LEA.HI R132, R132, R183, RZ, 0x1b ;  /* 0x000000b784847211 */ /* 0x000fe400078fd8ff */
[----:B------:R-:W1:Y:S01]  /*cd40*/  LDS R61, [R61+0x6e00] ;  /* 0x006e00003d3d7984 */ /* 0x000e620000000800 */
[----:B---3--:R-:W-:-:S02]  /*cd50*/  IADD3 R156, PT, PT, R183, 0xc80, RZ ;  /* 0x00000c80b79c7810 */ /* 0x008fc40007ffe0ff */
        /* <DEDUP_REMOVED lines=8> */
.L_x_1083:
[----:B------:R-:W-:Y:S05]  /*cde0*/  BSYNC.RECONVERGENT B0 ;  /* 0x0000000000007941 */ /* 0x000fea0003800200 */
.L_x_1082:
[----:B-12---:R1:W2:Y:S01]  /*cdf0*/  LDS R61, [R132+0x7000] ;  /* 0x00700000843d7984 */ /* 0x0062a20000000800 */
[----:B------:R-:W-:Y:S01]  /*ce00*/  BSSY.RECONVERGENT B0, `(.L_x_1084) ;  /* 0x0000006000007945 */ /* 0x000fe20003800200 */
[----:B------:R-:W-:Y:S02]  /*ce10*/  IADD3 R130, PT, PT, R183, 0xd00, RZ ;  /* 0x00000d00b7827810 */ /* 0x000fe40007ffe0ff */
[----:B------:R-:W-:Y:S02]  /*ce20*/  LEA.HI R156, R156, R183, RZ, 0x1b ;  /* 0x000000b79c9c7211 */ /* 0x000fe400078fd8ff */
[----:B------:R-:W-:Y:S01]  /*ce30*/  LEA R154, R154, UR28, 0x2 ;  /* 0x0000001c9a9a7c11 */ /* 0x000fe2000f8e10ff */
[----:B------:R-:W-:Y:S06]  /*ce40*/  @!P2 BRA `(.L_x_1085) ;  /* 0x000000000004a947 */ /* 0x000fec0003800000 */
[----:B--2---:R3:W-:Y:S02]  /*ce50*/  REDG.E.ADD.F32.FTZ.RN.STRONG.GPU desc[UR34][R62.64+0x2e00], R61 ;  /* 0x002e003d3e0079a6 */ /* 0x0047e4000c12f322 */
.L_x_1085:
[----:B------:R-:W-:Y:S05]  /*ce60*/  BSYNC.RECONVERGENT B0 ;  /* 0x0000000000007941 */ /* 0x000fea0003800200 */
.L_x_1084:
[----:B--23--:R2:W3:Y:S01]  /*ce70*/  LDS R61, [R154+0x7200] ;  /* 0x007200009a3d7984 */ /* 0x00c4e20000000800 */
[----:B------:R-:W-:Y:S01]  /*ce80*/  BSSY.RECONVERGENT B0, `(.L_x_1086) ;  /* 0x0000005000007945 */ /* 0x000fe20003800200 */
[----:B------:R-:W-:Y:S02]  /*ce90*/  LEA.HI R130, R130, R183, RZ, 0x1b ;  /* 0x000000b782827211 */ /* 0x000fe400078fd8ff */
[----:B------:R-:W-:Y:S01]  /*cea0*/  LEA R156, R156, UR28, 0x2 ;  /* 0x0000001c9c9c7c11 */ /* 0x000fe2000f8e10ff */
[----:B------:R-:W-:Y:S06]  /*ceb0*/  @!P3 BRA `(.L_x_1087) ;  /* 0x000000000004b947 */ /* 0x000fec0003800000 */
[----:B---3--:R4:W-:Y:S02]  /*cec0*/  REDG.E.ADD.F32.FTZ.RN.STRONG.GPU desc[UR34][R62.64+0x3000], R61 ;  /* 0x0030003d3e0079a6 */ /* 0x0089e4000c12f322 */
.L_x_1087:
[----:B------:R-:W-:Y:S05]  /*ced0*/  BSYNC.RECONVERGENT B0 ;  /* 0x0000000000007941 */ /* 0x000fea0003800200 */
.L_x_1086:
[----:B---34-:R3:W4:Y:S01]  /*cee0*/  LDS R61, [R156+0x7400] ;  /* 0x007400009c3d7984 */ /* 0x0187220000000800 */
[----:B------:R-:W-:Y:S01]  /*cef0*/  BSSY.RECONVERGENT B0, `(.L_x_1088) ;  /* 0x0000006000007945 */ /* 0x000fe20003800200 */
[C---:B-1----:R-:W-:Y:S02]  /*cf00*/  IADD3 R132, PT, PT, R183.reuse, 0xd80, RZ ;  /* 0x00000d80b7847810 */ /* 0x042fe40007ffe0ff */
[----:B--2---:R-:W-:Y:S02]  /*cf10*/  IADD3 R154, PT, PT, R183, 0xe00, RZ ;  /* 0x00000e00b79a7810 */ /* 0x004fe40007ffe0ff */
[----:B------:R-:W-:Y:S01]  /*cf20*/  LEA R130, R130, UR28, 0x2 ;  /* 0x0000001c82827c11 */ /* 0x000fe2000f8e10ff */
[----:B------:R-:W-:Y:S06]  /*cf30*/  @!P4 BRA `(.L_x_1089) ;  /* 0x000000000004c947 */ /* 0x000fec0003800000 */
[----:B----4-:R1:W-:Y:S02]  /*cf40*/  REDG.E.ADD.F32.FTZ.RN.STRONG.GPU desc[UR34][R62.64+0x3200], R61 ;  /* 0x0032003d3e0079a6 */ /* 0x0103e4000c12f322 */
.L_x_1089:
[----:B------:R-:W-:Y:S05]  /*cf50*/  BSYNC.RECONVERGENT B0 ;  /* 0x0000000000007941 */ /* 0x000fea0003800200 */
.L_x_1088:
[----:B-1--4-:R1:W2:Y:S01]  /*cf60*/  LDS R61, [R130+0x7600] ;  /* 0x00760000823d7984 */ /* 0x0122a20000000800 */
[----:B------:R-:W-:Y:S01]  /*cf70*/  BSSY.RECONVERGENT B0, `(.L_x_1090) ;  /* 0x0000005000007945 */ /* 0x000fe20003800200 */
[-C--:B------:R-:W-:Y:S02]  /*cf80*/  LEA.HI R132, R132, R183.reuse, RZ, 0x1b ;  /* 0x000000b784847211 */ /* 0x080fe400078fd8ff */
[----:B------:R-:W-:Y:S01]  /*cf90*/  LEA.HI R154, R154, R183, RZ, 0x1b ;  /* 0x000000b79a9a7211 */ /* 0x000fe200078fd8ff */
[----:B------:R-:W-:Y:S06]  /*cfa0*/  @!P5 BRA `(.L_x_1091) ;  /* 0x000000000004d947 */ /* 0x000fec0003800000 */
[----:B--2---:R4:W-:Y:S02]  /*cfb0*/  REDG.E.ADD.F32.FTZ.RN.STRONG.GPU desc[UR34][R62.64+0x3400], R61 ;  /* 0x0034003d3e0079a6 */ /* 0x0049e4000c12f322 */
.L_x_1091:
[----:B------:R-:W-:Y:S05]  /*cfc0*/  BSYNC.RECONVERGENT B0 ;  /* 0x0000000000007941 */ /* 0x000fea0003800200 */
.L_x_1090:
[----:B--2-4-:R-:W-:Y:S01]  /*cfd0*/  LEA R61, R132, UR28, 0x2 ;  /* 0x0000001c843d7c11 */ /* 0x014fe2000f8e10ff */
[----:B------:R-:W-:Y:S01]  /*cfe0*/  BSSY.RECONVERGENT B0, `(.L_x_1092) ;  /* 0x000000a000007945 */ /* 0x000fe20003800200 */
[----:B------:R-:W-:Y:S02]  /*cff0*/  ISETP.GE.AND P6, PT, R60, 0xd81, PT ;  /* 0x00000d813c00780c */ /* 0x000fe40003fc6270 */
[----:B------:R-:W-:Y:S02]  /*d000*/  LEA R154, R154, UR28, 0x2 ;  /* 0x0000001c9a9a7c11 */ /* 0x000fe4000f8e10ff */
[----:B------:R-:W2:Y:S01]  /*d010*/  LDS R61, [R61+0x7800] ;  /* 0x007800003d3d7984 */ /* 0x000ea20000000800 */
[C---:B------:R-:W-:Y:S02]  /*d020*/  ISETP.GE.AND P2, PT, R60.reuse, 0xe01, PT ;  /* 0x00000e013c00780c */ /* 0x040fe40003f46270 */
[C---:B------:R-:W-:Y:S02]  /*d030*/  ISETP.GE.AND P3, PT, R60.reuse, 0xe81, PT ;  /* 0x00000e813c00780c */ /* 0x040fe40003f66270 */
[----:B------:R-:W-:-:S02]  /*d040*/  ISETP.GE.AND P4, PT, R60, 0xf01, PT ;  /* 0x00000f013c00780c */ /* 0x000fc40003f86270 */
[----:B------:R-:W-:Y:S02]  /*d050*/  ISETP.GE.AND P5, PT, R60, 0xf81, PT ;  /* 0x00000f813c00780c */ /* 0x000fe40003fa6270 */
[----:B------:R-:W-:Y:S11]  /*d060*/  @!P6 BRA `(.L_x_1093) ;  /* 0x000000000004e947 */ /* 0x000ff60003800000 */
[----:B--2---:R4:W-:Y:S02]  /*d070*/  REDG.E.ADD.F32.FTZ.RN.STRONG.GPU desc[UR34][R62.64+0x3600], R61 ;  /* 0x0036003d3e0079a6 */ /* 0x0049e4000c12f322 */
.L_x_1093:
[----:B------:R-:W-:Y:S05]  /*d080*/  BSYNC.RECONVERGENT B0 ;  /* 0x0000000000007941 */ /* 0x000fea0003800200 */
.L_x_1092:
[----:B--2-4-:R2:W4:Y:S01]  /*d090*/  LDS R61, [R154+0x7a00] ;  /* 0x007a00009a3d7984 */ /* 0x0145220000000800 */
[----:B------:R-:W-:Y:S04]  /*d0a0*/  BSSY.RECONVERGENT B0, `(.L_x_1094) ;  /* 0x0000003000007945 */ /* 0x000fe80003800200 */
[----:B------:R-:W-:Y:S05]  /*d0b0*/  @!P2 BRA `(.L_x_1095) ;  /* 0x000000000004a947 */ /* 0x000fea0003800000 */
[----:B----4-:R4:W-:Y:S02]  /*d0c0*/  REDG.E.ADD.F32.FTZ.RN.STRONG.GPU desc[UR34][R62.64+0x3800], R61 ;  /* 0x0038003d3e0079a6 */ /* 0x0109e4000c12f322 */
.L_x_1095:
[----:B------:R-:W-:Y:S05]  /*d0d0*/  BSYNC.RECONVERGENT B0 ;  /* 0x0000000000007941 */ /* 0x000fea0003800200 */
.L_x_1094:
[----:B------:R-:W-:Y:S01]  /*d0e0*/  IADD3 R60, PT, PT, R183, 0xe80, RZ ;  /* 0x00000e80b73c7810 */ /* 0x000fe20007ffe0ff */
[-C--:B-1----:R-:W-:Y:S01]  /*d0f0*/  FMUL.FTZ R130, R223, R32.reuse ;  /* 0x00000020df827220 */ /* 0x082fe20000410000 */
[----:B------:R-:W-:Y:S01]  /*d100*/  IADD3 R132, PT, PT, R183, 0xf00, RZ ;  /* 0x00000f00b7847810 */ /* 0x000fe20007ffe0ff */
[-C--:B0-----:R-:W-:Y:S01]  /*d110*/  FFMA.FTZ R143, R81, -R32.reuse, R228 ;  /* 0x80000020518f7223 */ /* 0x081fe200000100e4 */
[----:B----4-:R-:W-:Y:S01]  /*d120*/  LEA.HI R61, R60, R183, RZ, 0x1b ;  /* 0x000000b73c3d7211 */ /* 0x010fe200078fd8ff */
[----:B------:R-:W-:Y:S01]  /*d130*/  FMUL.FTZ R181, R181, R32 ;  /* 0x00000020b5b57220 */ /* 0x000fe20000410000 */
[----:B------:R-:W-:Y:S01]  /*d140*/  FMUL.FTZ R60, R230, R130 ;  /* 0x00000082e63c7220 */ /* 0x000fe20000410000 */
[----:B--2---:R-:W-:Y:S01]  /*d150*/  IADD3 R154, PT, PT, R183, 0xf80, RZ ;  /* 0x00000f80b79a7810 */ /* 0x004fe20007ffe0ff */
        /* <DEDUP_REMOVED lines=10> */
.L_x_1097:
[----:B------:R-:W-:Y:S05]  /*d200*/  BSYNC.RECONVERGENT B0 ;  /* 0x0000000000007941 */ /* 0x000fea0003800200 */
.L_x_1096:
[----:B------:R2:W4:Y:S01]  /*d210*/  LDS R147, [R132+0x7e00] ;  /* 0x007e000084937984 */ /* 0x0005220000000800 */
[----:B------:R-:W-:Y:S01]  /*d220*/  BSSY.RECONVERGENT B0, `(.L_x_1098) ;  /* 0x0000005000007945 */ /* 0x000fe20003800200 */
[----:B------:R-:W-:Y:S01]  /*d230*/  LEA R154, R154, UR28, 0x2 ;  /* 0x0000001c9a9a7c11 */ /* 0x000fe2000f8e10ff */
[----:B01----:R-:W-:Y:S02]  /*d240*/  FFMA.FTZ R61, R143, R130, R60 ;  /* 0x000000828f3d7223 */ /* 0x003fe4000001003c */
[----:B------:R-:W-:Y:S05]  /*d250*/  @!P4 BRA `(.L_x_1099) ;  /* 0x000000000004c947 */ /* 0x000fea0003800000 */
[----:B----4-:R0:W-:Y:S02]  /*d260*/  REDG.E.ADD.F32.FTZ.RN.STRONG.GPU desc[UR34][R62.64+0x3c00], R147 ;  /* 0x003c00933e0079a6 */ /* 0x0101e4000c12f322 */
.L_x_1099:
[----:B------:R-:W-:Y:S05]  /*d270*/  BSYNC.RECONVERGENT B0 ;  /* 0x0000000000007941 */ /* 0x000fea0003800200 */
.L_x_1098:
[----:B------:R-:W-:Y:S01]  /*d280*/  FADD.FTZ R60, R128, R61 ;  /* 0x0000003d803c7221 */ /* 0x000fe20000010000 */
[----:B------:R-:W-:Y:S01]  /*d290*/  BSSY.RECONVERGENT B0, `(.L_x_1100) ;  /* 0x0000004000007945 */ /* 0x000fe20003800200 */
[----:B------:R1:W0:Y:S03]  /*d2a0*/  LDS R61, [R154+0x8000] ;  /* 0x008000009a3d7984 */ /* 0x0002260000000800 */
[----:B------:R-:W-:Y:S05]  /*d2b0*/  @!P5 BRA `(.L_x_1101) ;  /* 0x000000000004d947 */ /* 0x000fea0003800000 */
[----:B0-----:R0:W-:Y:S02]  /*d2c0*/  REDG.E.ADD.F32.FTZ.RN.STRONG.GPU desc[UR34][R62.64+0x3e00], R61 ;  /* 0x003e003d3e0079a6 */ /* 0x0011e4000c12f322 */
.L_x_1101:
[----:B------:R-:W-:Y:S05]  /*d2d0*/  BSYNC.RECONVERGENT B0 ;  /* 0x0000000000007941 */ /* 0x000fea0003800200 */
.L_x_1100:
[----:B0-----:R-:W-:Y:S01]  /*d2e0*/  FADD.FTZ R61, R118, R145 ;  /* 0x00000091763d7221 */ /* 0x001fe20000010000 */
[C---:B------:R-:W-:Y:S01]  /*d2f0*/  FFMA.FTZ R62, R2.reuse, R149, R101 ;  /* 0x00000095023e7223 */ /* 0x040fe20000010065 */
[----:B------:R-:W-:Y:S01]  /*d300*/  FFMA.FTZ R63, -R2, R67, R150 ;  /* 0x00000043023f7223 */ /* 0x000fe20000010196 */
[----:B------:R-:W-:Y:S01]  /*d310*/  ISETP.GT.AND P2, PT, R245, 0x1e, PT ;  /* 0x0000001ef500780c */ /* 0x000fe20003f44270 */
[----:B------:R-:W0:Y:S01]  /*d320*/  SHFL.DOWN PT, R67, R60, 0x1, 0x1f ;  /* 0x08201f003c437f89 */ /* 0x000e2200000e0000 */
[----:B------:R-:W-:Y:S01]  /*d330*/  FMUL.FTZ R226, R226, R65 ;  /* 0x00000041e2e27220 */ /* 0x000fe20000410000 */
[----:B------:R-:W-:Y:S01]  /*d340*/  FADD.FTZ R19, R110, R19 ;  /* 0x000000136e137221 */ /* 0x000fe20000010000 */
[----:B------:R-:W-:Y:S01]  /*d350*/  FADD.FTZ R21, R108, R21 ;  /* 0x000000156c157221 */ /* 0x000fe20000010000 */
[----:B------:R-:W5:Y:S01]  /*d360*/  SHFL.DOWN PT, R118, R61, 0x1, 0x1f ;  /* 0x08201f003d767f89 */ /* 0x000f6200000e0000 */
[----:B------:R-:W-:Y:S01]  /*d370*/  FMUL.FTZ R227, R227, R114 ;  /* 0x00000072e3e37220 */ /* 0x000fe20000410000 */
[----:B------:R-:W-:Y:S01]  /*d380*/  FMUL.FTZ R225, R225, R152 ;  /* 0x00000098e1e17220 */ /* 0x000fe20000410000 */
[----:B------:R-:W-:Y:S01]  /*d390*/  FMUL.FTZ R204, R204, R155 ;  /* 0x0000009bcccc7220 */ /* 0x000fe20000410000 */
[----:B------:R-:W1:Y:S01]  /*d3a0*/  SHFL.DOWN PT, R101, R62, 0x1, 0x1f ;  /* 0x08201f003e657f89 */ /* 0x000e6200000e0000 */
[----:B------:R-:W-:Y:S01]  /*d3b0*/  FFMA.FTZ R121, R222, R121, R227 ;  /* 0x00000079de797223 */ /* 0x000fe200000100e3 */
[----:B------:R-:W-:Y:S01]  /*d3c0*/  FMUL.FTZ R206, R206, R137 ;  /* 0x00000089cece7220 */ /* 0x000fe20000410000 */
[----:B------:R-:W-:Y:S01]  /*d3d0*/  FMUL.FTZ R143, R143, R64 ;  /* 0x000000408f8f7220 */ /* 0x000fe20000410000 */
[----:B------:R-:W2:Y:S01]  /*d3e0*/  SHFL.DOWN PT, R128, R63, 0x1, 0x1f ;  /* 0x08201f003f807f89 */ /* 0x000ea200000e0000 */
[----:B------:R-:W-:Y:S01]  /*d3f0*/  FFMA.FTZ R64, R82, R71, R121 ;  /* 0x0000004752407223 */ /* 0x000fe20000010079 */
[----:B------:R-:W-:Y:S01]  /*d400*/  FFMA.FTZ R123, R200, R123, R225 ;  /* 0x0000007bc87b7223 */ /* 0x000fe200000100e1 */
[----:B------:R-:W-:Y:S01]  /*d410*/  FFMA.FTZ R146, R127, R146, R204 ;  /* 0x000000927f927223 */ /* 0x000fe200000100cc */
[----:B------:R-:W-:Y:S01]  /*d420*/  FFMA.FTZ R122, R185, R122, R206 ;  /* 0x0000007ab97a7223 */ /* 0x000fe200000100ce */
[----:B------:R-:W-:Y:S01]  /*d430*/  FADD.FTZ R47, R64, R47 ;  /* 0x0000002f402f7221 */ /* 0x000fe20000010000 */
[----:B------:R-:W-:Y:S01]  /*d440*/  FFMA.FTZ R64, R84, R69, R123 ;  /* 0x0000004554407223 */ /* 0x000fe2000001007b */
[----:B------:R-:W-:Y:S01]  /*d450*/  FFMA.FTZ R146, R87, R66, R146 ;  /* 0x0000004257927223 */ /* 0x000fe20000010092 */
[----:B------:R-:W-:Y:S01]  /*d460*/  FMUL.FTZ R205, R205, R148 ;  /* 0x00000094cdcd7220 */ /* 0x000fe20000410000 */
[----:B------:R-:W-:Y:S01]  /*d470*/  ISETP.GT.AND P3, PT, R245, 0xf, PT ;  /* 0x0000000ff500780c */ /* 0x000fe20003f64270 */
[----:B------:R-:W-:Y:S01]  /*d480*/  FMUL.FTZ R224, R224, R153 ;  /* 0x00000099e0e07220 */ /* 0x000fe20000410000 */
[----:B------:R-:W-:Y:S01]  /*d490*/  FMUL.FTZ R151, R202, R151 ;  /* 0x00000097ca977220 */ /* 0x000fe20000410000 */
[----:B0-----:R-:W-:Y:S01]  /*d4a0*/  @!P2 FADD.FTZ R60, R60, R67 ;  /* 0x000000433c3ca221 */ /* 0x001fe20000010000 */
[----:B------:R-:W-:Y:S01]  /*d4b0*/  FFMA.FTZ R135, R184, R135, R205 ;  /* 0x00000087b8877223 */ /* 0x000fe200000100cd */
[----:B------:R-:W-:Y:S01]  /*d4c0*/  FMUL.FTZ R141, R208, R141 ;  /* 0x0000008dd08d7220 */ /* 0x000fe20000410000 */
[----:B------:R-:W-:Y:S01]  /*d4d0*/  FMUL.FTZ R136, R107, R136 ;  /* 0x000000886b887220 */ /* 0x000fe20000410000 */
[----:B-----5:R-:W-:Y:S01]  /*d4e0*/  @!P2 FADD.FTZ R61, R61, R118 ;  /* 0x000000763d3da221 */ /* 0x020fe20000010000 */
[----:B------:R-:W0:Y:S01]  /*d4f0*/  SHFL.DOWN PT, R67, R60, 0x2, 0x1f ;  /* 0x08401f003c437f89 */ /* 0x000e2200000e0000 */
[----:B------:R-:W-:Y:S01]  /*d500*/  FMUL.FTZ R139, R212, R139 ;  /* 0x0000008bd48b7220 */ /* 0x000fe20000410000 */
[----:B------:R-:W-:Y:S01]  /*d510*/  FADD.FTZ R45, R64, R45 ;  /* 0x0000002d402d7221 */ /* 0x000fe20000010000 */
[----:B-1----:R-:W-:Y:S01]  /*d520*/  @!P2 FADD.FTZ R62, R62, R101 ;  /* 0x000000653e3ea221 */ /* 0x002fe20000010000 */
[----:B------:R-:W1:Y:S01]  /*d530*/  SHFL.DOWN PT, R118, R61, 0x2, 0x1f ;  /* 0x08401f003d767f89 */ /* 0x000e6200000e0000 */
[----:B------:R-:W-:Y:S01]  /*d540*/  FFMA.FTZ R64, R88, R73, R135 ;  /* 0x0000004958407223 */ /* 0x000fe20000010087 */
[----:B------:R-:W-:Y:S01]  /*d550*/  FFMA.FTZ R230, R230, R119, R143 ;  /* 0x00000077e6e67223 */ /* 0x000fe2000001008f */
[----:B--2---:R-:W-:Y:S01]  /*d560*/  @!P2 FADD.FTZ R63, R63, R128 ;  /* 0x000000803f3fa221 */ /* 0x004fe20000010000 */
[----:B------:R-:W2:Y:S01]  /*d570*/  SHFL.DOWN PT, R101, R62, 0x2, 0x1f ;  /* 0x08401f003e657f89 */ /* 0x000ea200000e0000 */
[----:B------:R-:W-:Y:S01]  /*d580*/  ISETP.GT.AND P2, PT, R245, 0x1d, PT ;  /* 0x0000001df500780c */ /* 0x000fe20003f44270 */
[----:B------:R-:W-:Y:S01]  /*d590*/  FFMA.FTZ R112, R221, R112, R226 ;  /* 0x00000070dd707223 */ /* 0x000fe200000100e2 */
[----:B------:R-:W-:Y:S01]  /*d5a0*/  FFMA.FTZ R116, R201, R116, R224 ;  /* 0x00000074c9747223 */ /* 0x000fe200000100e0 */
[----:B------:R-:W5:Y:S01]  /*d5b0*/  SHFL.DOWN PT, R128, R63, 0x2, 0x1f ;  /* 0x08401f003f807f89 */ /* 0x000f6200000e0000 */
[----:B------:R-:W-:Y:S01]  /*d5c0*/  FFMA.FTZ R125, R126, R125, R151 ;  /* 0x0000007d7e7d7223 */ /* 0x000fe20000010097 */
[----:B------:R-:W-:Y:S01]  /*d5d0*/  FFMA.FTZ R133, R186, R133, R141 ;  /* 0x00000085ba857223 */ /* 0x000fe2000001008d */
[----:B------:R-:W-:Y:S01]  /*d5e0*/  FFMA.FTZ R124, R187, R124, R136 ;  /* 0x0000007cbb7c7223 */ /* 0x000fe20000010088 */
[----:B------:R-:W-:Y:S01]  /*d5f0*/  FFMA.FTZ R131, R188, R131, R139 ;  /* 0x00000083bc837223 */ /* 0x000fe2000001008b */
[----:B------:R-:W-:Y:S01]  /*d600*/  FADD.FTZ R39, R64, R39 ;  /* 0x0000002740277221 */ /* 0x000fe20000010000 */
[----:B------:R-:W-:Y:S01]  /*d610*/  FFMA.FTZ R230, R81, R223, R230 ;  /* 0x000000df51e67223 */ /* 0x000fe200000100e6 */
[----:B------:R-:W-:Y:S01]  /*d620*/  FFMA.FTZ R199, R83, R199, R112 ;  /* 0x000000c753c77223 */ /* 0x000fe20000010070 */
[----:B------:R-:W-:Y:S01]  /*d630*/  FFMA.FTZ R116, R85, R197, R116 ;  /* 0x000000c555747223 */ /* 0x000fe20000010074 */
[----:B------:R-:W-:Y:S01]  /*d640*/  FFMA.FTZ R125, R86, R79, R125 ;  /* 0x0000004f567d7223 */ /* 0x000fe2000001007d */
[----:B------:R-:W-:Y:S01]  /*d650*/  FFMA.FTZ R64, R90, R219, R133 ;  /* 0x000000db5a407223 */ /* 0x000fe20000010085 */
[----:B------:R-:W-:Y:S01]  /*d660*/  FFMA.FTZ R124, R91, R216, R124 ;  /* 0x000000d85b7c7223 */ /* 0x000fe2000001007c */
[----:B0-----:R-:W-:Y:S01]  /*d670*/  @!P2 FADD.FTZ R60, R60, R67 ;  /* 0x000000433c3ca221 */ /* 0x001fe20000010000 */
[----:B------:R-:W-:Y:S01]  /*d680*/  FFMA.FTZ R131, R92, R75, R131 ;  /* 0x0000004b5c837223 */ /* 0x000fe20000010083 */
[----:B------:R-:W-:Y:S01]  /*d690*/  FMUL.FTZ R144, R213, R144 ;  /* 0x00000090d5907220 */ /* 0x000fe20000410000 */
[----:B------:R-:W-:Y:S01]  /*d6a0*/  BSSY.RECONVERGENT B0, `(.L_x_1102) ;  /* 0x0000039000007945 */ /* 0x000fe20003800200 */
[----:B-1----:R-:W-:Y:S01]  /*d6b0*/  @!P2 FADD.FTZ R61, R61, R118 ;  /* 0x000000763d3da221 */ /* 0x002fe20000010000 */
[----:B------:R-:W0:Y:S01]  /*d6c0*/  SHFL.DOWN PT, R65, R60, 0x4, 0x1f ;  /* 0x08801f003c417f89 */ /* 0x000e2200000e0000 */
[----:B------:R-:W-:Y:S01]  /*d6d0*/  FADD.FTZ R17, R130, R17 ;  /* 0x0000001182117221 */ /* 0x000fe20000010000 */
[----:B------:R-:W-:Y:S01]  /*d6e0*/  FADD.FTZ R18, R117, R18 ;  /* 0x0000001275127221 */ /* 0x000fe20000010000 */
[----:B--2---:R-:W-:Y:S01]  /*d6f0*/  @!P2 FADD.FTZ R62, R62, R101 ;  /* 0x000000653e3ea221 */ /* 0x004fe20000010000 */
[----:B------:R-:W1:Y:S01]  /*d700*/  SHFL.DOWN PT, R108, R61, 0x4, 0x1f ;  /* 0x08801f003d6c7f89 */ /* 0x000e6200000e0000 */
[----:B------:R-:W-:Y:S01]  /*d710*/  FADD.FTZ R49, R230, R49 ;  /* 0x00000031e6317221 */ /* 0x000fe20000010000 */
[----:B------:R-:W-:Y:S01]  /*d720*/  FADD.FTZ R20, R115, R20 ;  /* 0x0000001473147221 */ /* 0x000fe20000010000 */
[----:B-----5:R-:W-:Y:S01]  /*d730*/  @!P2 FADD.FTZ R63, R63, R128 ;  /* 0x000000803f3fa221 */ /* 0x020fe20000010000 */
[----:B------:R-:W2:Y:S01]  /*d740*/  SHFL.DOWN PT, R67, R62, 0x4, 0x1f ;  /* 0x08801f003e437f89 */ /* 0x000ea200000e0000 */
        /* <DEDUP_REMOVED lines=16> */
[----:B------:R-:W-:Y:S01]  /*d850*/  FFMA.FTZ R65, R89, R68, R122 ;  /* 0x0000004459417223 */ /* 0x000fe2000001007a */
[----:B------:R-:W-:Y:S01]  /*d860*/  FADD.FTZ R229, R100, R229 ;  /* 0x000000e564e57221 */ /* 0x000fe20000010000 */
[----:B------:R-:W-:Y:S01]  /*d870*/  FADD.FTZ R34, R131, R34 ;  /* 0x0000002283227221 */ /* 0x000fe20000010000 */
[----:B-1----:R-:W-:Y:S01]  /*d880*/  @!P2 FADD.FTZ R61, R61, R108 ;  /* 0x0000006c3d3da221 */ /* 0x002fe20000010000 */
[----:B------:R-:W-:Y:S01]  /*d890*/  FADD.FTZ R38, R65, R38 ;  /* 0x0000002641267221 */ /* 0x000fe20000010000 */
[----:B------:R-:W-:Y:S01]  /*d8a0*/  FFMA.FTZ R134, R189, R134, R144 ;  /* 0x00000086bd867223 */ /* 0x000fe20000010090 */
[----:B--2---:R-:W-:-:S02]  /*d8b0*/  @!P2 FADD.FTZ R62, R62, R67 ;  /* 0x000000433e3ea221 */ /* 0x004fc40000010000 */
[----:B------:R-:W0:Y:S01]  /*d8c0*/  SHFL.DOWN PT, R66, R61, 0x8, 0x1f ;  /* 0x09001f003d427f89 */ /* 0x000e2200000e0000 */
[----:B-----5:R-:W-:-:S03]  /*d8d0*/  @!P2 FADD.FTZ R63, R63, R110 ;  /* 0x0000006e3f3fa221 */ /* 0x020fc60000010000 */
[----:B------:R-:W1:Y:S01]  /*d8e0*/  SHFL.DOWN PT, R67, R60, 0x8, 0x1f ;  /* 0x09001f003c437f89 */ /* 0x000e6200000e0000 */
[----:B------:R-:W-:-:S03]  /*d8f0*/  ISETP.GT.AND P2, PT, R245, 0x17, PT ;  /* 0x00000017f500780c */ /* 0x000fc60003f44270 */
[----:B------:R-:W2:Y:S04]  /*d900*/  SHFL.DOWN PT, R69, R62, 0x8, 0x1f ;  /* 0x09001f003e457f89 */ /* 0x000ea800000e0000 */
[----:B------:R-:W5:Y:S06]  /*d910*/  SHFL.DOWN PT, R68, R63, 0x8, 0x1f ;  /* 0x09001f003f447f89 */ /* 0x000f6c00000e0000 */
[----:B0-----:R-:W-:Y:S01]  /*d920*/  @!P2 FADD.FTZ R61, R61, R66 ;  /* 0x000000423d3da221 */ /* 0x001fe20000010000 */
[----:B-1----:R-:W-:-:S04]  /*d930*/  @!P2 FADD.FTZ R60, R60, R67 ;  /* 0x000000433c3ca221 */ /* 0x002fc80000010000 */
[----:B------:R0:W1:Y:S01]  /*d940*/  SHFL.DOWN PT, R66, R61, 0x10, 0x1f ;  /* 0x0a001f003d427f89 */ /* 0x00006200000e0000 */
[----:B--2---:R-:W-:-:S03]  /*d950*/  @!P2 FADD.FTZ R62, R62, R69 ;  /* 0x000000453e3ea221 */ /* 0x004fc60000010000 */
[----:B------:R0:W2:Y:S01]  /*d960*/  SHFL.DOWN PT, R65, R60, 0x10, 0x1f ;  /* 0x0a001f003c417f89 */ /* 0x0000a200000e0000 */
[----:B-----5:R-:W-:-:S03]  /*d970*/  @!P2 FADD.FTZ R63, R63, R68 ;  /* 0x000000443f3fa221 */ /* 0x020fc60000010000 */
[----:B------:R0:W0:Y:S04]  /*d980*/  SHFL.DOWN PT, R67, R62, 0x10, 0x1f ;  /* 0x0a001f003e437f89 */ /* 0x00002800000e0000 */
[----:B------:R0:W0:Y:S01]  /*d990*/  SHFL.DOWN PT, R68, R63, 0x10, 0x1f ;  /* 0x0a001f003f447f89 */ /* 0x00002200000e0000 */
[----:B------:R-:W-:Y:S05]  /*d9a0*/  @P3 BRA `(.L_x_1103) ;  /* 0x0000000000203947 */ /* 0x000fea0003800000 */
[----:B------:R-:W-:Y:S01]  /*d9b0*/  ISETP.NE.AND P2, PT, R245, RZ, PT ;  /* 0x000000fff500720c */ /* 0x000fe20003f45270 */
[----:B0-2---:R-:W-:Y:S01]  /*d9c0*/  FADD.FTZ R60, R60, R65 ;  /* 0x000000413c3c7221 */ /* 0x005fe20000010000 */
[----:B-1----:R-:W-:Y:S01]  /*d9d0*/  FADD.FTZ R61, R61, R66 ;  /* 0x000000423d3d7221 */ /* 0x002fe20000010000 */
[----:B------:R-:W-:Y:S01]  /*d9e0*/  FADD.FTZ R62, R62, R67 ;  /* 0x000000433e3e7221 */ /* 0x000fe20000010000 */
[----:B------:R-:W-:-:S09]  /*d9f0*/  FADD.FTZ R63, R63, R68 ;  /* 0x000000443f3f7221 */ /* 0x000fd20000010000 */
[----:B------:R-:W-:-:S04]  /*da00*/  @!P2 SHF.R.U32.HI R64, RZ, 0x1, R183 ;  /* 0x00000001ff40a819 */ /* 0x000fc800000116b7 */
[----:B------:R-:W-:-:S05]  /*da10*/  @!P2 LOP3.LUT R64, R64, 0x1f0, RZ, 0xc0, !PT ;  /* 0x000001f04040a812 */ /* 0x000fca00078ec0ff */
[----:B------:R0:W-:Y:S02]  /*da20*/  @!P2 STS.128 [R64+UR28+0x8410], R60 ;  /* 0x0084103c4000a988 */ /* 0x0001e40008000c1c */
.L_x_1103:
[----:B------:R-:W-:Y:S05]  /*da30*/  BSYNC.RECONVERGENT B0 ;  /* 0x0000000000007941 */ /* 0x000fea0003800200 */
.L_x_1102:
        /* <DEDUP_REMOVED lines=8> */
[----:B-1----:R-:W-:Y:S01]  /*dac0*/  FFMA.FTZ R66, R94, R209, R77 ;  /* 0x000000d15e427223 */ /* 0x002fe2000001004d */
[----:B--2---:R-:W-:Y:S01]  /*dad0*/  FFMA.FTZ R65, R95, R72, R120 ;  /* 0x000000485f417223 */ /* 0x004fe20000010078 */
[----:B0-----:R-:W-:Y:S01]  /*dae0*/  FFMA.FTZ R64, R96, R203, R103 ;  /* 0x000000cb60407223 */ /* 0x001fe20000010067 */
        /* <DEDUP_REMOVED lines=12> */
[----:B------:R-:W1:Y:S01]  /*dbb0*/  LDS.128 R68, [UR28+0x8430] ;  /* 0x0084301cff447984 */ /* 0x000e620008000c00 */
[----:B------:R-:W-:-:S03]  /*dbc0*/  PLOP3.LUT P0, PT, PT, PT, UP0, 0x80, 0x8 ;  /* 0x000000000008781c */ /* 0x000fc60003f0f008 */
[----:B------:R-:W2:Y:S10]  /*dbd0*/  LDS.128 R72, [UR28+0x8440] ;  /* 0x0084401cff487984 */ /* 0x000eb40008000c00 */
[----:B------:R-:W5:Y:S04]  /*dbe0*/  @P0 LDS.64 R78, [UR36+0xc480] ;  /* 0x00c48024ff4e0984 */ /* 0x000f680008000a00 */
[----:B------:R-:W3:Y:S01]  /*dbf0*/  @P0 LDS.64 R76, [UR36+0xbc80] ;  /* 0x00bc8024ff4c0984 */ /* 0x000ee20008000a00 */
[----:B0-----:R-:W-:Y:S01]  /*dc00*/  FADD.FTZ R101, R66, R62 ;  /* 0x0000003e42657221 */ /* 0x001fe20000010000 */
[----:B------:R-:W-:Y:S01]  /*dc10*/  FADD.FTZ R62, R67, R63 ;  /* 0x0000003f433e7221 */ /* 0x000fe20000010000 */
[----:B------:R-:W-:Y:S01]  /*dc20*/  FADD.FTZ R63, R64, R60 ;  /* 0x0000003c403f7221 */ /* 0x000fe20000010000 */
[----:B------:R-:W-:Y:S01]  /*dc30*/  FADD.FTZ R60, R65, R61 ;  /* 0x0000003d413c7221 */ /* 0x000fe20000010000 */
[----:B-1----:R-:W-:Y:S01]  /*dc40*/  FADD.FTZ R101, R101, R70 ;  /* 0x0000004665657221 */ /* 0x002fe20000010000 */
        /* <DEDUP_REMOVED lines=9> */
[----:B---3--:R-:W-:Y:S01]  /*dce0*/  @P0 FADD.FTZ R72, R72, R76 ;  /* 0x0000004c48480221 */ /* 0x008fe20000010000 */
[----:B------:R-:W-:-:S03]  /*dcf0*/  @P0 FADD.FTZ R73, R73, R77 ;  /* 0x0000004d49490221 */ /* 0x000fc60000010000 */
[----:B------:R0:W-:Y:S04]  /*dd00*/  STS.64 [UR36+0xc480], R74 ;  /* 0x00c4804aff007988 */ /* 0x0001e80008000a24 */
[----:B------:R0:W-:Y:S02]  /*dd10*/  STS.64 [UR36+0xbc80], R72 ;  /* 0x00bc8048ff007988 */ /* 0x0001e40008000a24 */
.L_x_1105:
[----:B------:R-:W-:Y:S05]  /*dd20*/  BSYNC.RECONVERGENT B0 ;  /* 0x0000000000007941 */ /* 0x000fea0003800200 */
.L_x_1104:
[----:B------:R-:W-:-:S04]  /*dd30*/  UIADD3 UR8, UPT, UPT, UR8, 0x1, URZ ;  /* 0x0000000108087890 */ /* 0x000fc8000fffe0ff */
[----:B------:R-:W-:-:S09]  /*dd40*/  UISETP.GE.AND UP0, UPT, UR8, UR47, UPT ;  /* 0x0000002f0800728c */ /* 0x000fd2000bf06270 */
[----:B------:R-:W-:Y:S05]  /*dd50*/  BRA.U !UP0, `(.L_x_1106) ;  /* 0xffffff6908c07547 */ /* 0x000fea000b83ffff */
.L_x_1008:
[----:B------:R-:W-:Y:S01]  /*dd60*/  BAR.SYNC.DEFER_BLOCKING 0x0 ;  /* 0x0000000000007b1d */ /* 0x000fe20000010000 */
[C---:B------:R-:W-:Y:S01]  /*dd70*/  SHF.L.U32 R7, R183.reuse, 0x4, RZ ;  /* 0x00000004b7077819 */ /* 0x040fe200000006ff */
[----:B------:R-:W-:Y:S01]  /*dd80*/  ULEA UR12, UR15, 0xfffff800, 0xb ;  /* 0xfffff8000f0c7891 */ /* 0x000fe2000f8e58ff */
[----:B------:R-:W-:-:S03]  /*dd90*/  LOP3.LUT R0, R183, 0x1f, RZ, 0xc0, !PT ;  /* 0x0000001fb7007812 */ /* 0x000fc600078ec0ff */
[----:B------:R-:W-:Y:S01]  /*dda0*/  UIADD3 UR33, UPT, UPT, -UR12, UR33, URZ ;  /* 0x000000210c217290 */ /* 0x000fe2000fffe1ff */
[----:B------:R-:W-:Y:S01]  /*ddb0*/  LOP3.LUT R7, R0, 0x3e00, R7, 0xf8, !PT ;  /* 0x00003e0000077812 */ /* 0x000fe200078ef807 */
[----:B------:R-:W2:Y:S01]  /*ddc0*/  LDL.LU R101, [R1+0x28] ;  /* 0x0000280001657983 */ /* 0x000ea20000300800 */
[----:B------:R-:W-:Y:S02]  /*ddd0*/  MOV R2, UR18 ;  /* 0x0000001200027c02 */ /* 0x000fe40008000f00 */
[----:B------:R-:W-:Y:S02]  /*dde0*/  MOV R3, UR22 ;  /* 0x0000001600037c02 */ /* 0x000fe40008000f00 */
[----:B------:R-:W-:Y:S02]  /*ddf0*/  CS2R R4, SRZ ;  /* 0x0000000000047805 */ /* 0x000fe4000001ff00 */
[----:B------:R-:W-:Y:S02]  /*de00*/  LOP3.LUT R65, R7, 0x20, RZ, 0xfc, !PT ;  /* 0x0000002007417812 */ /* 0x000fe400078efcff */
[----:B------:R-:W-:-:S02]  /*de10*/  CS2R R8, SRZ ;  /* 0x0000000000087805 */ /* 0x000fc4000001ff00 */
[----:B------:R-:W-:Y:S02]  /*de20*/  ISETP.GE.AND P2, PT, R7, UR33, PT ;  /* 0x0000002107007c0c */ /* 0x000fe4000bf46270 */
[----:B------:R-:W-:Y:S02]  /*de30*/  MOV R6, RZ ;  /* 0x000000ff00067202 */ /* 0x000fe40000000f00 */
[----:B------:R-:W-:Y:S02]  /*de40*/  CS2R R10, SRZ ;  /* 0x00000000000a7805 */ /* 0x000fe4000001ff00 */
[----:B------:R-:W-:Y:S02]  /*de50*/  ISETP.GE.AND P1, PT, R65, UR33, PT ;  /* 0x0000002141007c0c */ /* 0x000fe4000bf26270 */
[----:B------:R-:W-:Y:S02]  /*de60*/  CS2R R12, SRZ ;  /* 0x00000000000c7805 */ /* 0x000fe4000001ff00 */
[----:B------:R-:W-:-:S02]  /*de70*/  LOP3.LUT R67, R7, 0x40, RZ, 0xfc, !PT ;  /* 0x0000004007437812 */ /* 0x000fc400078efcff */
[----:B------:R-:W-:Y:S02]  /*de80*/  CS2R R14, SRZ ;  /* 0x00000000000e7805 */ /* 0x000fe4000001ff00 */
[C---:B------:R-:W-:Y:S01]  /*de90*/  LOP3.LUT R69, R7.reuse, 0x60, RZ, 0xfc, !PT ;  /* 0x0000006007457812 */ /* 0x040fe200078efcff */
[C---:B------:R-:W-:Y:S01]  /*dea0*/  IMAD.WIDE.U32 R2, R7.reuse, 0x4, R2 ;  /* 0x0000000407027825 */ /* 0x040fe200078e0002 */
[C---:B------:R-:W-:Y:S01]  /*deb0*/  LOP3.LUT R71, R7.reuse, 0x80, RZ, 0xfc, !PT ;  /* 0x0000008007477812 */ /* 0x040fe200078efcff */
[----:B------:R-:W5:Y:S01]  /*dec0*/  LDL.LU R100, [R1+0x24] ;  /* 0x0000240001647983 */ /* 0x000f620000300800 */
[C---:B0-----:R-:W-:Y:S01]  /*ded0*/  LOP3.LUT R73, R7.reuse, 0xa0, RZ, 0xfc, !PT ;  /* 0x000000a007497812 */ /* 0x041fe200078efcff */
[----:B------:R-:W-:Y:S01]  /*dee0*/  HFMA2 R51, -RZ, RZ, 0, 0 ;  /* 0x00000000ff337431 */ /* 0x000fe200000001ff */
[----:B------:R-:W-:Y:S01]  /*def0*/  LOP3.LUT R75, R7, 0xc0, RZ, 0xfc, !PT ;  /* 0x000000c0074b7812 */ /* 0x000fe200078efcff */
[----:B------:R-:W2:Y:S01]  /*df00*/  @!P2 LDG.E R4, desc[UR34][R2.64] ;  /* 0x000000220204a981 */ /* 0x000ea2000c1e1900 */
[----:B------:R-:W-:Y:S01]  /*df10*/  ISETP.GE.AND P0, PT, R67, UR33, PT ;  /* 0x0000002143007c0c */ /* 0x000fe2000bf06270 */
[----:B------:R-:W-:Y:S01]  /*df20*/  HFMA2 R53, -RZ, RZ, 0, 0 ;  /* 0x00000000ff357431 */ /* 0x000fe200000001ff */
[----:B------:R-:W-:Y:S01]  /*df30*/  LOP3.LUT R77, R7, 0xe0, RZ, 0xfc, !PT ;  /* 0x000000e0074d7812 */ /* 0x000fe200078efcff */
[----:B------:R-:W5:Y:S01]  /*df40*/  @!P1 LDG.E R5, desc[UR34][R2.64+0x80] ;  /* 0x0000802202059981 */ /* 0x000f62000c1e1900 */
[----:B------:R-:W-:-:S02]  /*df50*/  ISETP.GE.AND P4, PT, R69, UR33, PT ;  /* 0x0000002145007c0c */ /* 0x000fc4000bf86270 */
[----:B------:R-:W-:Y:S01]  /*df60*/  MOV R16, RZ ;  /* 0x000000ff00107202 */ /* 0x000fe20000000f00 */
[----:B------:R-:W3:Y:S01]  /*df70*/  LDL.LU R78, [R1+0x20] ;  /* 0x00002000014e7983 */ /* 0x000ee20000300800 */
[----:B------:R-:W-:Y:S01]  /*df80*/  LOP3.LUT R79, R7, 0x100, RZ, 0xfc, !PT ;  /* 0x00000100074f7812 */ /* 0x000fe200078efcff */
[----:B------:R-:W-:Y:S01]  /*df90*/  HFMA2 R55, -RZ, RZ, 0, 0 ;  /* 0x00000000ff377431 */ /* 0x000fe200000001ff */
[----:B------:R-:W-:Y:S01]  /*dfa0*/  ISETP.GE.AND P6, PT, R71, UR33, PT ;  /* 0x0000002147007c0c */ /* 0x000fe2000bfc6270 */
[----:B------:R-:W4:Y:S01]  /*dfb0*/  LDL.LU R76, [R1+0x1c] ;  /* 0x00001c00014c7983 */ /* 0x000f220000300800 */
[----:B------:R-:W-:Y:S02]  /*dfc0*/  ISETP.GE.AND P5, PT, R73, UR33, PT ;  /* 0x0000002149007c0c */ /* 0x000fe4000bfa6270 */
[----:B------:R-:W-:Y:S01]  /*dfd0*/  MOV R32, RZ ;  /* 0x000000ff00207202 */ /* 0x000fe20000000f00 */
[----:B------:R-:W3:Y:S01]  /*dfe0*/  @!P0 LDG.E R6, desc[UR34][R2.64+0x100] ;  /* 0x0001002202068981 */ /* 0x000ee2000c1e1900 */
[----:B------:R-:W-:Y:S01]  /*dff0*/  ISETP.GE.AND P3, PT, R75, UR33, PT ;  /* 0x000000214b007c0c */ /* 0x000fe2000bf66270 */
[----:B------:R-:W0:Y:S01]  /*e000*/  S2UR UR29, SR_CTAID.X ;  /* 0x00000000001d79c3 */ /* 0x000e220000002500 */
[----:B------:R-:W-:Y:S01]  /*e010*/  ISETP.GE.AND P2, PT, R77, UR33, PT ;  /* 0x000000214d007c0c */ /* 0x000fe2000bf46270 */
[----:B------:R-:W4:Y:S01]  /*e020*/  @!P4 LDG.E R8, desc[UR34][R2.64+0x180] ;  /* 0x000180220208c981 */ /* 0x000f22000c1e1900 */
[----:B------:R-:W-:Y:S01]  /*e030*/  ISETP.GE.AND P1, PT, R79, UR33, PT ;  /* 0x000000214f007c0c */ /* 0x000fe2000bf26270 */
[----:B------:R-:W0:Y:S01]  /*e040*/  LDCU.64 UR24, c[0x0][0x4f8] ;  /* 0x00009f00ff1877ac */ /* 0x000e220008000a00 */
[C---:B------:R-:W-:Y:S01]  /*e050*/  LOP3.LUT R81, R7.reuse, 0x120, RZ, 0xfc, !PT ;  /* 0x0000012007517812 */ /* 0x040fe200078efcff */
[----:B------:R-:W4:Y:S01]  /*e060*/  @!P6 LDG.E R9, desc[UR34][R2.64+0x200] ;  /* 0x000200220209e981 */ /* 0x000f22000c1e1900 */
[C---:B------:R-:W-:Y:S01]  /*e070*/  LOP3.LUT R83, R7.reuse, 0x140, RZ, 0xfc, !PT ;  /* 0x0000014007537812 */ /* 0x040fe200078efcff */
[----:B------:R-:W1:Y:S01]  /*e080*/  S2UR UR8, SR_CTAID.Y ;  /* 0x00000000000879c3 */ /* 0x000e620000002600 */
[C---:B------:R-:W-:Y:S01]  /*e090*/  LOP3.LUT R85, R7.reuse, 0x160, RZ, 0xfc, !PT ;  /* 0x0000016007557812 */ /* 0x040fe200078efcff */
[----:B------:R-:W4:Y:S01]  /*e0a0*/  @!P5 LDG.E R10, desc[UR34][R2.64+0x280] ;  /* 0x00028022020ad981 */ /* 0x000f22000c1e1900 */
[C---:B------:R-:W-:Y:S01]  /*e0b0*/  LOP3.LUT R87, R7.reuse, 0x180, RZ, 0xfc, !PT ;  /* 0x0000018007577812 */ /* 0x040fe200078efcff */
[----:B------:R-:W1:Y:S01]  /*e0c0*/  LDCU.64 UR26, c[0x0][0x500] ;  /* 0x0000a000ff1a77ac */ /* 0x000e620008000a00 */
[----:B------:R-:W-:Y:S01]  /*e0d0*/  LOP3.LUT R89, R7, 0x1a0, RZ, 0xfc, !PT ;  /* 0x000001a007597812 */ /* 0x000fe200078efcff */
[----:B------:R-:W4:Y:S01]  /*e0e0*/  @!P3 LDG.E R11, desc[UR34][R2.64+0x300] ;  /* 0x00030022020bb981 */ /* 0x000f22000c1e1900 */
[----:B------:R-:W-:Y:S01]  /*e0f0*/  ISETP.GE.AND P0, PT, R81, UR33, PT ;  /* 0x0000002151007c0c */ /* 0x000fe2000bf06270 */
[----:B------:R-:W1:Y:S01]  /*e100*/  LDCU.64 UR30, c[0x0][0x550] ;  /* 0x0000aa00ff1e77ac */ /* 0x000e620008000a00 */
[----:B------:R-:W-:Y:S01]  /*e110*/  LOP3.LUT R91, R7, 0x1c0, RZ, 0xfc, !PT ;  /* 0x000001c0075b7812 */ /* 0x000fe200078efcff */
[----:B------:R-:W4:Y:S01]  /*e120*/  @!P2 LDG.E R12, desc[UR34][R2.64+0x380] ;  /* 0x00038022020ca981 */ /* 0x000f22000c1e1900 */
[----:B------:R-:W-:-:S02]  /*e130*/  ISETP.GE.AND P4, PT, R83, UR33, PT ;  /* 0x0000002153007c0c */ /* 0x000fc4000bf86270 */
[----:B------:R-:W-:Y:S01]  /*e140*/  LOP3.LUT R93, R7, 0x1e0, RZ, 0xfc, !PT ;  /* 0x000001e0075d7812 */ /* 0x000fe200078efcff */
[----:B------:R-:W4:Y:S01]  /*e150*/  @!P1 LDG.E R13, desc[UR34][R2.64+0x400] ;  /* 0x00040022020d9981 */ /* 0x000f22000c1e1900 */
[----:B------:R-:W-:Y:S02]  /*e160*/  ISETP.GE.AND P6, PT, R85, UR33, PT ;  /* 0x0000002155007c0c */ /* 0x000fe4000bfc6270 */
[----:B------:R-:W-:Y:S01]  /*e170*/  ISETP.GE.AND P5, PT, R87, UR33, PT ;  /* 0x0000002157007c0c */ /* 0x000fe2000bfa6270 */
[----:B------:R-:W4:Y:S01]  /*e180*/  LDL.LU R74, [R1+0x18] ;  /* 0x00001800014a7983 */ /* 0x000f220000300800 */
[----:B------:R-:W-:Y:S02]  /*e190*/  ISETP.GE.AND P3, PT, R89, UR33, PT ;  /* 0x0000002159007c0c */ /* 0x000fe4000bf66270 */
[----:B------:R-:W-:Y:S01]  /*e1a0*/  ISETP.GE.AND P2, PT, R91, UR33, PT ;  /* 0x000000215b007c0c */ /* 0x000fe2000bf46270 */
[----:B------:R-:W4:Y:S01]  /*e1b0*/  LDL.LU R72, [R1+0x14] ;  /* 0x0000140001487983 */ /* 0x000f220000300800 */
[----:B------:R-:W-:-:S03]  /*e1c0*/  ISETP.GE.AND P1, PT, R93, UR33, PT ;  /* 0x000000215d007c0c */ /* 0x000fc6000bf26270 */
[----:B------:R-:W4:Y:S04]  /*e1d0*/  LDL.LU R70, [R1+0x10] ;  /* 0x0000100001467983 */ /* 0x000f280000300800 */
[----:B------:R-:W4:Y:S04]  /*e1e0*/  LDL.LU R68, [R1+0xc] ;  /* 0x00000c0001447983 */ /* 0x000f280000300800 */
[----:B------:R-:W4:Y:S04]  /*e1f0*/  LDL.LU R66, [R1+0x8] ;  /* 0x0000080001427983 */ /* 0x000f280000300800 */
[----:B------:R-:W4:Y:S04]  /*e200*/  LDL.LU R64, [R1+0x4] ;  /* 0x0000040001407983 */ /* 0x000f280000300800 */
[----:B------:R-:W4:Y:S04]  /*e210*/  @!P0 LDG.E R14, desc[UR34][R2.64+0x480] ;  /* 0x00048022020e8981 */ /* 0x000f28000c1e1900 */
[----:B------:R-:W4:Y:S04]  /*e220*/  LDL.LU R62, [R1] ;  /* 0x00000000013e7983 */ /* 0x000f280000300800 */
[----:B------:R-:W4:Y:S04]  /*e230*/  @!P4 LDG.E R15, desc[UR34][R2.64+0x500] ;  /* 0x00050022020fc981 */ /* 0x000f28000c1e1900 */
[----:B------:R-:W4:Y:S04]  /*e240*/  @!P6 LDG.E R51, desc[UR34][R2.64+0x580] ;  /* 0x000580220233e981 */ /* 0x000f28000c1e1900 */
[----:B------:R-:W4:Y:S04]  /*e250*/  @!P5 LDG.E R16, desc[UR34][R2.64+0x600] ;  /* 0x000600220210d981 */ /* 0x000f28000c1e1900 */
[----:B------:R-:W4:Y:S04]  /*e260*/  @!P3 LDG.E R53, desc[UR34][R2.64+0x680] ;  /* 0x000680220235b981 */ /* 0x000f28000c1e1900 */
[----:B------:R-:W4:Y:S04]  /*e270*/  @!P2 LDG.E R32, desc[UR34][R2.64+0x700] ;  /* 0x000700220220a981 */ /* 0x000f28000c1e1900 */
[----:B------:R-:W4:Y:S04]  /*e280*/  @!P1 LDG.E R55, desc[UR34][R2.64+0x780] ;  /* 0x0007802202379981 */ /* 0x000f28000c1e1900 */
[----:B------:R-:W4:Y:S04]  /*e290*/  LDL.LU R60, [R1+0x2c] ;  /* 0x00002c00013c7983 */ /* 0x000f280000300800 */
[----:B--2---:R-:W-:Y:S04]  /*e2a0*/  STS [R101], R4 ;  /* 0x0000000465007388 */ /* 0x004fe80000000800 */
[----:B-----5:R-:W-:Y:S04]  /*e2b0*/  STS [R100+0x80], R5 ;  /* 0x0000800564007388 */ /* 0x020fe80000000800 */
[----:B---3--:R-:W-:Y:S04]  /*e2c0*/  STS [R78+0x100], R6 ;  /* 0x000100064e007388 */ /* 0x008fe80000000800 */
[----:B----4-:R-:W-:Y:S04]  /*e2d0*/  STS [R76+0x180], R8 ;  /* 0x000180084c007388 */ /* 0x010fe80000000800 */
        /* <DEDUP_REMOVED lines=16> */
[----:B------:R-:W-:Y:S04]  /*e3e0*/  LDS R5, [R97+0x18] ;  /* 0x0000180061057984 */ /* 0x000fe80000000800 */
[----:B------:R-:W-:Y:S04]  /*e3f0*/  LDS R6, [R97+0x1c] ;  /* 0x00001c0061067984 */ /* 0x000fe80000000800 */
[----:B------:R-:W-:Y:S04]  /*e400*/  LDS R8, [R97+0x20] ;  /* 0x0000200061087984 */ /* 0x000fe80000000800 */
[----:B------:R-:W-:Y:S01]  /*e410*/  LDS R9, [R97+0x24] ;  /* 0x0000240061097984 */ /* 0x000fe20000000800 */
[----:B--2---:R-:W-:-:S03]  /*e420*/  FADD.FTZ R10, R2, UR6 ;  /* 0x00000006020a7e21 */ /* 0x004fc60008010000 */
[----:B------:R-:W2:Y:S01]  /*e430*/  LDS R2, [R97+0xc] ;  /* 0x00000c0061027984 */ /* 0x000ea20000000800 */
[----:B---3--:R-:W-:Y:S01]  /*e440*/  FADD.FTZ R12, R3, UR6 ;  /* 0x00000006030c7e21 */ /* 0x008fe20008010000 */
[----:B------:R-:W-:Y:S02]  /*e450*/  FSETP.GTU.FTZ.AND P3, PT, R10, 20, PT ;  /* 0x41a000000a00780b */ /* 0x000fe40003f7c000 */
[----:B------:R-:W3:Y:S01]  /*e460*/  LDS R3, [R97+0x10] ;  /* 0x0000100061037984 */ /* 0x000ee20000000800 */
[----:B----4-:R-:W-:-:S03]  /*e470*/  FADD.FTZ R14, R4, UR6 ;  /* 0x00000006040e7e21 */ /* 0x010fc60008010000 */
[----:B------:R-:W4:Y:S01]  /*e480*/  LDS R4, [R97+0x14] ;  /* 0x0000140061047984 */ /* 0x000f220000000800 */
[----:B------:R-:W-:Y:S02]  /*e490*/  FSETP.GTU.FTZ.AND P5, PT, R12, 20, PT ;  /* 0x41a000000c00780b */ /* 0x000fe40003fbc000 */
[----:B------:R-:W-:-:S04]  /*e4a0*/  FSETP.GTU.FTZ.AND P6, PT, R14, 20, PT ;  /* 0x41a000000e00780b */ /* 0x000fc80003fdc000 */
[----:B------:R-:W-:-:S06]  /*e4b0*/  @!P3 FMUL.FTZ R10, R10, -1.4426950216293334961 ;  /* 0xbfb8aa3b0a0ab820 */ /* 0x000fcc0000410000 */
[----:B------:R-:W5:Y:S01]  /*e4c0*/  @!P3 MUFU.EX2 R10, R10 ;  /* 0x0000000a000ab308 */ /* 0x000f620000000800 */
[----:B------:R-:W-:Y:S02]  /*e4d0*/  @!P5 FMUL.FTZ R12, R12, -1.4426950216293334961 ;  /* 0xbfb8aa3b0c0cd820 */ /* 0x000fe40000410000 */
[----:B------:R-:W-:-:S04]  /*e4e0*/  @!P6 FMUL.FTZ R14, R14, -1.4426950216293334961 ;  /* 0xbfb8aa3b0e0ee820 */ /* 0x000fc80000410000 */
[----:B------:R-:W0:Y:S04]  /*e4f0*/  @!P5 MUFU.EX2 R12, R12 ;  /* 0x0000000c000cd308 */ /* 0x000e280000000800 */
[----:B------:R-:W1:Y:S01]  /*e500*/  @!P6 MUFU.EX2 R14, R14 ;  /* 0x0000000e000ee308 */ /* 0x000e620000000800 */
[----:B-----5:R-:W-:-:S04]  /*e510*/  @!P3 FADD.FTZ R11, R10, 1 ;  /* 0x3f8000000a0bb421 */ /* 0x020fc80000010000 */
[----:B------:R-:W5:Y:S01]  /*e520*/  @!P3 MUFU.RCP R16, R11 ;  /* 0x0000000b0010b308 */ /* 0x000f620000001000 */
[----:B--2---:R-:W-:Y:S01]  /*e530*/  FADD.FTZ R2, R2, UR6 ;  /* 0x0000000602027e21 */ /* 0x004fe20008010000 */
[----:B---3--:R-:W-:Y:S01]  /*e540*/  FADD.FTZ R3, R3, UR6 ;  /* 0x0000000603037e21 */ /* 0x008fe20008010000 */
[----:B0-----:R-:W-:Y:S01]  /*e550*/  @!P5 FADD.FTZ R13, R12, 1 ;  /* 0x3f8000000c0dd421 */ /* 0x001fe20000010000 */
[----:B----4-:R-:W-:Y:S02]  /*e560*/  FADD.FTZ R4, R4, UR6 ;  /* 0x0000000604047e21 */ /* 0x010fe40008010000 */
[----:B------:R-:W-:Y:S01]  /*e570*/  FSETP.GTU.FTZ.AND P0, PT, R2, 20, PT ;  /* 0x41a000000200780b */ /* 0x000fe20003f1c000 */
[----:B-1----:R-:W-:Y:S01]  /*e580*/  @!P6 FADD.FTZ R15, R14, 1 ;  /* 0x3f8000000e0fe421 */ /* 0x002fe20000010000 */
[----:B------:R-:W-:Y:S02]  /*e590*/  FSETP.GTU.FTZ.AND P1, PT, R3, 20, PT ;  /* 0x41a000000300780b */ /* 0x000fe40003f3c000 */
[----:B------:R-:W-:Y:S01]  /*e5a0*/  FSETP.GTU.FTZ.AND P2, PT, R4, 20, PT ;  /* 0x41a000000400780b */ /* 0x000fe20003f5c000 */
[----:B------:R-:W0:Y:S01]  /*e5b0*/  @!P5 MUFU.RCP R13, R13 ;  /* 0x0000000d000dd308 */ /* 0x000e220000001000 */
[----:B------:R-:W-:Y:S01]  /*e5c0*/  FADD.FTZ R5, R5, UR6 ;  /* 0x0000000605057e21 */ /* 0x000fe20008010000 */
[----:B-----5:R-:W-:-:S06]  /*e5d0*/  @!P3 FMUL.FTZ R29, R29, R16 ;  /* 0x000000101d1db220 */ /* 0x020fcc0000410000 */
[----:B------:R-:W1:Y:S01]  /*e5e0*/  @!P6 MUFU.RCP R10, R15 ;  /* 0x0000000f000ae308 */ /* 0x000e620000001000 */
[----:B------:R-:W-:Y:S01]  /*e5f0*/  FSETP.GTU.FTZ.AND P3, PT, R5, 20, PT ;  /* 0x41a000000500780b */ /* 0x000fe20003f7c000 */
[----:B------:R-:W-:Y:S01]  /*e600*/  FADD.FTZ R11, R6, UR6 ;  /* 0x00000006060b7e21 */ /* 0x000fe20008010000 */
[----:B------:R-:W-:Y:S01]  /*e610*/  @!P0 FMUL.FTZ R2, R2, -1.4426950216293334961 ;  /* 0xbfb8aa3b02028820 */ /* 0x000fe20000410000 */
[----:B------:R-:W-:Y:S01]  /*e620*/  @!P1 FMUL.FTZ R3, R3, -1.4426950216293334961 ;  /* 0xbfb8aa3b03039820 */ /* 0x000fe20000410000 */
[----:B------:R-:W-:Y:S01]  /*e630*/  @!P2 FMUL.FTZ R6, R4, -1.4426950216293334961 ;  /* 0xbfb8aa3b0406a820 */ /* 0x000fe20000410000 */
[----:B------:R-:W-:Y:S01]  /*e640*/  FADD.FTZ R12, R8, UR6 ;  /* 0x00000006080c7e21 */ /* 0x000fe20008010000 */
[----:B------:R-:W-:Y:S01]  /*e650*/  FSETP.GTU.FTZ.AND P4, PT, R11, 20, PT ;  /* 0x41a000000b00780b */ /* 0x000fe20003f9c000 */
[----:B------:R-:W-:Y:S01]  /*e660*/  FADD.FTZ R14, R9, UR6 ;  /* 0x00000006090e7e21 */ /* 0x000fe20008010000 */
[----:B------:R-:W2:Y:S01]  /*e670*/  @!P0 MUFU.EX2 R2, R2 ;  /* 0x0000000200028308 */ /* 0x000ea20000000800 */
[----:B0-----:R-:W-:-:S03]  /*e680*/  @!P5 FMUL.FTZ R30, R30, R13 ;  /* 0x0000000d1e1ed220 */ /* 0x001fc60000410000 */
[----:B------:R-:W0:Y:S04]  /*e690*/  @!P1 MUFU.EX2 R3, R3 ;  /* 0x0000000300039308 */ /* 0x000e280000000800 */
[----:B------:R-:W3:Y:S01]  /*e6a0*/  @!P2 MUFU.EX2 R6, R6 ;  /* 0x000000060006a308 */ /* 0x000ee20000000800 */
[----:B------:R-:W-:Y:S01]  /*e6b0*/  FSETP.GTU.FTZ.AND P5, PT, R12, 20, PT ;  /* 0x41a000000c00780b */ /* 0x000fe20003fbc000 */
[----:B-1----:R-:W-:Y:S01]  /*e6c0*/  @!P6 FMUL.FTZ R31, R31, R10 ;  /* 0x0000000a1f1fe220 */ /* 0x002fe20000410000 */
[----:B------:R-:W-:Y:S01]  /*e6d0*/  @!P3 FMUL.FTZ R8, R5, -1.4426950216293334961 ;  /* 0xbfb8aa3b0508b820 */ /* 0x000fe20000410000 */
[----:B------:R-:W-:Y:S01]  /*e6e0*/  FSETP.GTU.FTZ.AND P6, PT, R14, 20, PT ;  /* 0x41a000000e00780b */ /* 0x000fe20003fdc000 */
[----:B------:R-:W-:Y:S01]  /*e6f0*/  @!P4 FMUL.FTZ R9, R11, -1.4426950216293334961 ;  /* 0xbfb8aa3b0b09c820 */ /* 0x000fe20000410000 */
[----:B--2---:R-:W-:-:S02]  /*e700*/  @!P0 FADD.FTZ R4, R2, 1 ;  /* 0x3f80000002048421 */ /* 0x004fc40000010000 */
[----:B------:R-:W1:Y:S01]  /*e710*/  LDS R2, [R97+0x28] ;  /* 0x0000280061027984 */ /* 0x000e620000000800 */
[----:B------:R-:W2:Y:S01]  /*e720*/  @!P3 MUFU.EX2 R8, R8 ;  /* 0x000000080008b308 */ /* 0x000ea20000000800 */
[----:B0-----:R-:W-:Y:S02]  /*e730*/  @!P1 FADD.FTZ R5, R3, 1 ;  /* 0x3f80000003059421 */ /* 0x001fe40000010000 */
[----:B------:R-:W-:Y:S01]  /*e740*/  LDS R3, [R97+0x2c] ;  /* 0x00002c0061037984 */ /* 0x000fe20000000800 */
[----:B---3--:R-:W-:Y:S01]  /*e750*/  @!P2 FADD.FTZ R6, R6, 1 ;  /* 0x3f8000000606a421 */ /* 0x008fe20000010000 */
[----:B------:R-:W-:Y:S01]  /*e760*/  @!P5 FMUL.FTZ R10, R12, -1.4426950216293334961 ;  /* 0xbfb8aa3b0c0ad820 */ /* 0x000fe20000410000 */
[----:B------:R-:W0:Y:S02]  /*e770*/  @!P4 MUFU.EX2 R9, R9 ;  /* 0x000000090009c308 */ /* 0x000e240000000800 */
[----:B------:R-:W-:Y:S02]  /*e780*/  @!P6 FMUL.FTZ R11, R14, -1.4426950216293334961 ;  /* 0xbfb8aa3b0e0be820 */ /* 0x000fe40000410000 */
[----:B------:R3:W4:Y:S01]  /*e790*/  @!P0 MUFU.RCP R12, R4 ;  /* 0x00000004000c8308 */ /* 0x0007220000001000 */
[----:B--2---:R-:W-:-:S07]  /*e7a0*/  @!P3 FADD.FTZ R8, R8, 1 ;  /* 0x3f8000000808b421 */ /* 0x004fce0000010000 */
[----:B------:R2:W-:Y:S01]  /*e7b0*/  @!P1 MUFU.RCP R13, R5 ;  /* 0x00000005000d9308 */ /* 0x0005e20000001000 */
[----:B---3--:R-:W3:Y:S07]  /*e7c0*/  LDS R4, [R97+0x30] ;  /* 0x0000300061047984 */ /* 0x008eee0000000800 */
[----:B------:R5:W1:Y:S01]  /*e7d0*/  @!P2 MUFU.RCP R14, R6 ;  /* 0x00000006000ea308 */ /* 0x000a620000001000 */
[----:B--2---:R-:W2:Y:S04]  /*e7e0*/  LDS R5, [R97+0x34] ;  /* 0x0000340061057984 */ /* 0x004ea80000000800 */
[----:B-----5:R-:W5:Y:S03]  /*e7f0*/  LDS R6, [R97+0x38] ;  /* 0x0000380061067984 */ /* 0x020f660000000800 */
[----:B------:R-:W4:Y:S01]  /*e800*/  @!P5 MUFU.EX2 R10, R10 ;  /* 0x0000000a000ad308 */ /* 0x000f220000000800 */
[----:B0-----:R-:W-:-:S03]  /*e810*/  @!P4 FADD.FTZ R9, R9, 1 ;  /* 0x3f8000000909c421 */ /* 0x001fc60000010000 */
[----:B------:R0:W-:Y:S02]  /*e820*/  @!P3 MUFU.RCP R16, R8 ;  /* 0x000000080010b308 */ /* 0x0001e40000001000 */
[----:B0-----:R-:W0:Y:S06]  /*e830*/  LDS R8, [R97+0x3c] ;  /* 0x00003c0061087984 */ /* 0x001e2c0000000800 */
[----:B------:R-:W1:Y:S01]  /*e840*/  @!P6 MUFU.EX2 R11, R11 ;  /* 0x0000000b000be308 */ /* 0x000e620000000800 */
[----:B------:R-:W-:Y:S01]  /*e850*/  BAR.SYNC.DEFER_BLOCKING 0x0 ;  /* 0x0000000000007b1d */ /* 0x000fe20000010000 */
[----:B----4-:R-:W-:-:S05]  /*e860*/  @!P5 FADD.FTZ R10, R10, 1 ;  /* 0x3f8000000a0ad421 */ /* 0x010fca0000010000 */
[----:B------:R-:W4:Y:S01]  /*e870*/  @!P4 MUFU.RCP R9, R9 ;  /* 0x000000090009c308 */ /* 0x000f220000001000 */
[----:B------:R-:W-:Y:S01]  /*e880*/  @!P0 FMUL.FTZ R33, R33, R12 ;  /* 0x0000000c21218220 */ /* 0x000fe20000410000 */
[----:B------:R-:W-:-:S06]  /*e890*/  ISETP.NE.AND P0, PT, R183, RZ, PT ;  /* 0x000000ffb700720c */ /* 0x000fcc0003f05270 */
[----:B------:R-:W0:Y:S01]  /*e8a0*/  @!P5 MUFU.RCP R10, R10 ;  /* 0x0000000a000ad308 */ /* 0x000e220000001000 */
[----:B-1----:R-:W-:Y:S01]  /*e8b0*/  @!P6 FADD.FTZ R11, R11, 1 ;  /* 0x3f8000000b0be421 */ /* 0x002fe20000010000 */
[----:B------:R-:W-:Y:S01]  /*e8c0*/  @!P2 FMUL.FTZ R35, R35, R14 ;  /* 0x0000000e2323a220 */ /* 0x000fe20000410000 */
[----:B------:R-:W-:Y:S01]  /*e8d0*/  MOV R14, UR33 ;  /* 0x00000021000e7c02 */ /* 0x000fe20008000f00 */
[----:B------:R-:W-:-:S04]  /*e8e0*/  @!P1 FMUL.FTZ R34, R34, R13 ;  /* 0x0000000d22229220 */ /* 0x000fc80000410000 */
[----:B------:R1:W0:Y:S01]  /*e8f0*/  @!P6 MUFU.RCP R32, R11 ;  /* 0x0000000b0020e308 */ /* 0x0002220000001000 */
[----:B------:R-:W-:Y:S01]  /*e900*/  STS [R97], R243 ;  /* 0x000000f361007388 */ /* 0x000fe20000000800 */
[----:B----4-:R-:W-:Y:S01]  /*e910*/  @!P4 FMUL.FTZ R38, R38, R9 ;  /* 0x000000092626c220 */ /* 0x010fe20000410000 */
[----:B------:R-:W-:Y:S02]  /*e920*/  FADD.FTZ R2, R2, UR6 ;  /* 0x0000000602027e21 */ /* 0x000fe40008010000 */
        /* <DEDUP_REMOVED lines=17> */
[----:B---3--:R-:W-:-:S03]  /*ea40*/  FADD.FTZ R4, R4, UR6 ;  /* 0x0000000604047e21 */ /* 0x008fc60008010000 */
[----:B-1----:R-:W-:Y:S01]  /*ea50*/  LDS R11, [R100+0x80] ;  /* 0x00008000640b7984 */ /* 0x002fe20000000800 */
[----:B--2---:R-:W-:-:S03]  /*ea60*/  FADD.FTZ R5, R5, UR6 ;  /* 0x0000000605057e21 */ /* 0x004fc60008010000 */
[----:B------:R-:W-:Y:S01]  /*ea70*/  LDS R13, [R78+0x100] ;  /* 0x000100004e0d7984 */ /* 0x000fe20000000800 */
[----:B-----5:R-:W-:-:S03]  /*ea80*/  FADD.FTZ R6, R6, UR6 ;  /* 0x0000000606067e21 */ /* 0x020fc60008010000 */
        /* <DEDUP_REMOVED lines=13> */
[----:B0-----:R-:W-:-:S03]  /*eb60*/  @!P5 FMUL.FTZ R39, R39, R10 ;  /* 0x0000000a2727d220 */ /* 0x001fc60000410000 */
[----:B------:R-:W-:Y:S01]  /*eb70*/  @!P0 STS [UR28+0x2100], R14 ;  /* 0x0021000eff008988 */ /* 0x000fe2000800081c */
[----:B------:R-:W-:Y:S01]  /*eb80*/  FSETP.GTU.FTZ.AND P5, PT, R2, 20, PT ;  /* 0x41a000000200780b */ /* 0x000fe20003fbc000 */
[----:B------:R-:W-:Y:S01]  /*eb90*/  BAR.SYNC.DEFER_BLOCKING 0x0 ;  /* 0x0000000000007b1d */ /* 0x000fe20000010000 */
[----:B------:R-:W-:Y:S01]  /*eba0*/  @!P3 FMUL.FTZ R37, R37, R16 ;  /* 0x000000102525b220 */ /* 0x000fe20000410000 */
[----:B------:R-:W-:Y:S01]  /*ebb0*/  FSETP.GTU.FTZ.AND P4, PT, R4, 20, PT ;  /* 0x41a000000400780b */ /* 0x000fe20003f9c000 */
[----:B------:R-:W-:Y:S01]  /*ebc0*/  FADD.FTZ R3, R3, UR6 ;  /* 0x0000000603037e21 */ /* 0x000fe20008010000 */
[----:B------:R-:W-:Y:S02]  /*ebd0*/  FSETP.GTU.FTZ.AND P3, PT, R5, 20, PT ;  /* 0x41a000000500780b */ /* 0x000fe40003f7c000 */
[----:B------:R-:W-:Y:S01]  /*ebe0*/  FSETP.GTU.FTZ.AND P2, PT, R6, 20, PT ;  /* 0x41a000000600780b */ /* 0x000fe20003f5c000 */
[----:B------:R-:W-:Y:S01]  /*ebf0*/  @!P6 FMUL.FTZ R41, R41, R32 ;  /* 0x000000202929e220 */ /* 0x000fe20000410000 */
[----:B------:R-:W-:Y:S01]  /*ec00*/  FSETP.GTU.FTZ.AND P6, PT, R3, 20, PT ;  /* 0x41a000000300780b */ /* 0x000fe20003fdc000 */
[----:B------:R-:W-:-:S03]  /*ec10*/  FADD.FTZ R8, R8, UR6 ;  /* 0x0000000608087e21 */ /* 0x000fc60008010000 */
[----:B------:R-:W-:-:S03]  /*ec20*/  @!P5 FMUL.FTZ R2, R2, -1.4426950216293334961 ;  /* 0xbfb8aa3b0202d820 */ /* 0x000fc60000410000 */
[----:B------:R-:W-:Y:S01]  /*ec30*/  @!P4 FMUL.FTZ R4, R4, -1.4426950216293334961 ;  /* 0xbfb8aa3b0404c820 */ /* 0x000fe20000410000 */
[----:B------:R-:W-:Y:S01]  /*ec40*/  FSETP.GTU.FTZ.AND P1, PT, R8, 20, PT ;  /* 0x41a000000800780b */ /* 0x000fe20003f3c000 */
[----:B------:R-:W-:Y:S02]  /*ec50*/  @!P3 FMUL.FTZ R5, R5, -1.4426950216293334961 ;  /* 0xbfb8aa3b0505b820 */ /* 0x000fe40000410000 */
[----:B------:R-:W-:Y:S01]  /*ec60*/  @!P2 FMUL.FTZ R6, R6, -1.4426950216293334961 ;  /* 0xbfb8aa3b0606a820 */ /* 0x000fe20000410000 */
[----:B------:R-:W0:Y:S01]  /*ec70*/  @!P5 MUFU.EX2 R2, R2 ;  /* 0x000000020002d308 */ /* 0x000e220000000800 */
[----:B------:R-:W-:-:S03]  /*ec80*/  @!P6 FMUL.FTZ R3, R3, -1.4426950216293334961 ;  /* 0xbfb8aa3b0303e820 */ /* 0x000fc60000410000 */
[----:B------:R-:W1:Y:S01]  /*ec90*/  @!P4 MUFU.EX2 R4, R4 ;  /* 0x000000040004c308 */ /* 0x000e620000000800 */
[----:B------:R-:W2:Y:S03]  /*eca0*/  LDS R10, [UR28+0x2100] ;  /* 0x0021001cff0a7984 */ /* 0x000ea60008000800 */
[----:B------:R-:W3:Y:S04]  /*ecb0*/  @!P3 MUFU.EX2 R5, R5 ;  /* 0x000000050005b308 */ /* 0x000ee80000000800 */
[----:B------:R-:W4:Y:S01]  /*ecc0*/  @!P2 MUFU.EX2 R6, R6 ;  /* 0x000000060006a308 */ /* 0x000f220000000800 */
[----:B------:R-:W-:-:S03]  /*ecd0*/  @!P1 FMUL.FTZ R8, R8, -1.4426950216293334961 ;  /* 0xbfb8aa3b08089820 */ /* 0x000fc60000410000 */
[----:B------:R-:W5:Y:S01]  /*ece0*/  @!P6 MUFU.EX2 R3, R3 ;  /* 0x000000030003e308 */ /* 0x000f620000000800 */
[----:B0-----:R-:W-:Y:S01]  /*ecf0*/  @!P5 FADD.FTZ R2, R2, 1 ;  /* 0x3f8000000202d421 */ /* 0x001fe20000010000 */
[----:B-1----:R-:W-:Y:S02]  /*ed00*/  @!P4 FADD.FTZ R4, R4, 1 ;  /* 0x3f8000000404c421 */ /* 0x002fe40000010000 */
[----:B------:R-:W0:Y:S01]  /*ed10*/  @!P1 MUFU.EX2 R8, R8 ;  /* 0x0000000800089308 */ /* 0x000e220000000800 */
[----:B---3--:R-:W-:Y:S01]  /*ed20*/  @!P3 FADD.FTZ R5, R5, 1 ;  /* 0x3f8000000505b421 */ /* 0x008fe20000010000 */
[----:B------:R-:W-:Y:S02]  /*ed30*/  USHF.R.S32.HI UR13, URZ, 0x1f, UR12 ;  /* 0x0000001fff0d7899 */ /* 0x000fe4000801140c */
[----:B------:R-:W1:Y:S01]  /*ed40*/  @!P5 MUFU.RCP R63, R2 ;  /* 0x00000002003fd308 */ /* 0x000e620000001000 */
[----:B----4-:R-:W-:Y:S01]  /*ed50*/  @!P2 FADD.FTZ R6, R6, 1 ;  /* 0x3f8000000606a421 */ /* 0x010fe20000010000 */
[----:B------:R-:W-:Y:S01]  /*ed60*/  UIMAD.WIDE.U32 UR10, UR29, UR24, UR12 ;  /* 0x000000181d0a72a5 */ /* 0x000fe2000f8e000c */
[----:B-----5:R-:W-:-:S05]  /*ed70*/  @!P6 FADD.FTZ R3, R3, 1 ;  /* 0x3f8000000303e421 */ /* 0x020fca0000010000 */
[----:B------:R-:W3:Y:S01]  /*ed80*/  @!P4 MUFU.RCP R4, R4 ;  /* 0x000000040004c308 */ /* 0x000ee20000001000 */
[----:B------:R-:W-:-:S07]  /*ed90*/  UIMAD UR11, UR29, UR25, UR11 ;  /* 0x000000191d0b72a4 */ /* 0x000fce000f8e020b */
[----:B------:R-:W4:Y:S08]  /*eda0*/  @!P3 MUFU.RCP R5, R5 ;  /* 0x000000050005b308 */ /* 0x000f300000001000 */
[----:B------:R-:W5:Y:S01]  /*edb0*/  @!P2 MUFU.RCP R6, R6 ;  /* 0x000000060006a308 */ /* 0x000f620000001000 */
[----:B------:R-:W-:Y:S01]  /*edc0*/  UIMAD UR24, UR8, UR27, URZ ;  /* 0x0000001b081872a4 */ /* 0x000fe2000f8e02ff */
[----:B0-----:R-:W-:Y:S01]  /*edd0*/  @!P1 FADD.FTZ R8, R8, 1 ;  /* 0x3f80000008089421 */ /* 0x001fe20000010000 */
[----:B------:R-:W-:-:S05]  /*ede0*/  UIMAD.WIDE.U32 UR10, UR8, UR26, UR10 ;  /* 0x0000001a080a72a5 */ /* 0x000fca000f8e000a */
[----:B------:R0:W2:Y:S01]  /*edf0*/  @!P6 MUFU.RCP R12, R3 ;  /* 0x00000003000ce308 */ /* 0x0000a20000001000 */
[----:B-1----:R-:W-:Y:S01]  /*ee00*/  @!P5 FMUL.FTZ R42, R42, R63 ;  /* 0x0000003f2a2ad220 */ /* 0x002fe20000410000 */
[----:B------:R-:W-:Y:S01]  /*ee10*/  MOV R2, UR24 ;  /* 0x0000001800027c02 */ /* 0x000fe20008000f00 */
[----:B---3--:R-:W-:Y:S01]  /*ee20*/  @!P4 FMUL.FTZ R45, R45, R4 ;  /* 0x000000042d2dc220 */ /* 0x008fe20000410000 */
[----:B----4-:R-:W-:Y:S01]  /*ee30*/  @!P3 FMUL.FTZ R46, R46, R5 ;  /* 0x000000052e2eb220 */ /* 0x010fe20000410000 */
[----:B------:R-:W1:Y:S03]  /*ee40*/  LDCU.64 UR26, c[0x0][0x560] ;  /* 0x0000ac00ff1a77ac */ /* 0x000e660008000a00 */
[----:B------:R-:W3:Y:S01]  /*ee50*/  @!P1 MUFU.RCP R8, R8 ;  /* 0x0000000800089308 */ /* 0x000ee20000001000 */
[----:B0-----:R-:W-:Y:S01]  /*ee60*/  IADD3 R3, P5, PT, R7, UR10, RZ ;  /* 0x0000000a07037c10 */ /* 0x001fe2000ffbe0ff */
[----:B-----5:R-:W-:Y:S01]  /*ee70*/  @!P2 FMUL.FTZ R47, R47, R6 ;  /* 0x000000062f2fa220 */ /* 0x020fe20000410000 */
[----:B--2---:R-:W-:Y:S01]  /*ee80*/  ISETP.GE.AND P2, PT, R7, R10, PT ;  /* 0x0000000a0700720c */ /* 0x004fe20003f46270 */
[----:B------:R-:W0:Y:S01]  /*ee90*/  LDCU.64 UR24, c[0x0][0x520] ;  /* 0x0000a400ff1877ac */ /* 0x000e220008000a00 */
[----:B------:R-:W-:-:S02]  /*eea0*/  IADD3.X R4, PT, PT, R2, UR11, RZ, P5, !PT ;  /* 0x0000000b02047c10 */ /* 0x000fc4000affe4ff */
[-C--:B------:R-:W-:Y:S01]  /*eeb0*/  ISETP.GE.AND P3, PT, R65, R10.reuse, PT ;  /* 0x0000000a4100720c */ /* 0x080fe20003f66270 */
[----:B------:R-:W2:Y:S01]  /*eec0*/  LDCU.64 UR10, c[0x0][0x518] ;  /* 0x0000a300ff0a77ac */ /* 0x000ea20008000a00 */
[-C--:B------:R-:W-:Y:S02]  /*eed0*/  ISETP.GE.AND P4, PT, R67, R10.reuse, PT ;  /* 0x0000000a4300720c */ /* 0x080fe40003f86270 */
[----:B------:R-:W-:Y:S01]  /*eee0*/  ISETP.GE.AND P5, PT, R69, R10, PT ;  /* 0x0000000a4500720c */ /* 0x000fe20003fa6270 */
[----:B------:R-:W-:Y:S01]  /*eef0*/  @!P6 FMUL.FTZ R43, R43, R12 ;  /* 0x0000000c2b2be220 */ /* 0x000fe20000410000 */
[----:B------:R-:W-:-:S04]  /*ef00*/  LEA R2, P6, R3, UR30, 0x2 ;  /* 0x0000001e03027c11 */ /* 0x000fc8000f8c10ff */
[----:B------:R-:W-:Y:S01]  /*ef10*/  LEA.HI.X R3, R3, UR31, R4, 0x2, P6 ;  /* 0x0000001f03037c11 */ /* 0x000fe2000b0f1404 */
[----:B---3--:R-:W-:Y:S01]  /*ef20*/  @!P1 FMUL.FTZ R49, R49, R8 ;  /* 0x0000000831319220 */ /* 0x008fe20000410000 */
        /* <DEDUP_REMOVED lines=64> */
[----:B---3--:R-:W-:-:S05]  /*f330*/  FADD.FTZ R29, R29, R60 ;  /* 0x0000003c1d1d7221 */ /* 0x008fca0000010000 */
[----:B------:R-:W3:Y:S01]  /*f340*/  LDS R4, [UR28+0x2100] ;  /* 0x0021001cff047984 */ /* 0x000ee20008000800 */
[----:B--2---:R-:W-:Y:S01]  /*f350*/  UIMAD.WIDE.U32 UR12, UR29, UR10, UR12 ;  /* 0x0000000a1d0c72a5 */ /* 0x004fe2000f8e000c */
[----:B----4-:R-:W-:-:S03]  /*f360*/  FADD.FTZ R30, R29, R30 ;  /* 0x0000001e1d1e7221 */ /* 0x010fc60000010000 */
[----:B------:R-:W-:Y:S01]  /*f370*/  UIMAD UR11, UR29, UR11, UR13 ;  /* 0x0000000b1d0b72a4 */ /* 0x000fe2000f8e020d */
[----:B------:R-:W-:Y:S02]  /*f380*/  FADD.FTZ R30, R30, R31 ;  /* 0x0000001f1e1e7221 */ /* 0x000fe40000010000 */
[----:B------:R-:W-:Y:S02]  /*f390*/  UMOV UR10, UR12 ;  /* 0x0000000c000a7c82 */ /* 0x000fe40008000000 */
[----:B-----5:R-:W-:Y:S01]  /*f3a0*/  FADD.FTZ R33, R30, R33 ;  /* 0x000000211e217221 */ /* 0x020fe20000010000 */
[----:B0-----:R-:W-:-:S03]  /*f3b0*/  UIMAD.WIDE.U32 UR10, UR8, UR24, UR10 ;  /* 0x00000018080a72a5 */ /* 0x001fc6000f8e000a */
[----:B-1----:R-:W-:Y:S01]  /*f3c0*/  FADD.FTZ R34, R33, R34 ;  /* 0x0000002221227221 */ /* 0x002fe20000010000 */
[----:B------:R-:W-:Y:S02]  /*f3d0*/  UIMAD UR11, UR8, UR25, UR11 ;  /* 0x00000019080b72a4 */ /* 0x000fe4000f8e020b */
[----:B------:R-:W-:Y:S01]  /*f3e0*/  IADD3 R3, P0, PT, R7, UR10, RZ ;  /* 0x0000000a07037c10 */ /* 0x000fe2000ff1e0ff */
[----:B------:R-:W-:-:S03]  /*f3f0*/  FADD.FTZ R34, R34, R35 ;  /* 0x0000002322227221 */ /* 0x000fc60000010000 */
[----:B------:R-:W-:Y:S02]  /*f400*/  IADD3.X R6, PT, PT, RZ, UR11, RZ, P0, !PT ;  /* 0x0000000bff067c10 */ /* 0x000fe400087fe4ff */
[----:B------:R-:W-:Y:S01]  /*f410*/  LEA R2, P3, R3, UR26, 0x2 ;  /* 0x0000001a03027c11 */ /* 0x000fe2000f8610ff */
[----:B------:R-:W-:-:S03]  /*f420*/  FADD.FTZ R37, R34, R37 ;  /* 0x0000002522257221 */ /* 0x000fc60000010000 */
[----:B------:R-:W-:Y:S01]  /*f430*/  LEA.HI.X R3, R3, UR27, R6, 0x2, P3 ;  /* 0x0000001b03037c11 */ /* 0x000fe200098f1406 */
[----:B------:R-:W-:Y:S01]  /*f440*/  FADD.FTZ R38, R37, R38 ;  /* 0x0000002625267221 */ /* 0x000fe20000010000 */
[-C--:B---3--:R-:W-:Y:S02]  /*f450*/  ISETP.GE.AND P2, PT, R7, R4.reuse, PT ;  /* 0x000000040700720c */ /* 0x088fe40003f46270 */
[-C--:B------:R-:W-:Y:S01]  /*f460*/  ISETP.GE.AND P1, PT, R65, R4.reuse, PT ;  /* 0x000000044100720c */ /* 0x080fe20003f26270 */
[----:B------:R-:W-:Y:S01]  /*f470*/  FADD.FTZ R38, R38, R39 ;  /* 0x0000002726267221 */ /* 0x000fe20000010000 */
[-C--:B------:R-:W-:Y:S02]  /*f480*/  ISETP.GE.AND P0, PT, R67, R4.reuse, PT ;  /* 0x000000044300720c */ /* 0x080fe40003f06270 */
[-C--:B------:R-:W-:Y:S02]  /*f490*/  ISETP.GE.AND P4, PT, R69, R4.reuse, PT ;  /* 0x000000044500720c */ /* 0x080fe40003f86270 */
[----:B------:R-:W-:-:S02]  /*f4a0*/  ISETP.GE.AND P6, PT, R71, R4, PT ;  /* 0x000000044700720c */ /* 0x000fc40003fc6270 */
[-C--:B------:R-:W-:Y:S02]  /*f4b0*/  ISETP.GE.AND P5, PT, R73, R4.reuse, PT ;  /* 0x000000044900720c */ /* 0x080fe40003fa6270 */
[-C--:B------:R-:W-:Y:S01]  /*f4c0*/  ISETP.GE.AND P3, PT, R75, R4.reuse, PT ;  /* 0x000000044b00720c */ /* 0x080fe20003f66270 */
[----:B------:R-:W-:Y:S01]  /*f4d0*/  @!P2 STG.E desc[UR34][R2.64], R5 ;  /* 0x000000050200a986 */ /* 0x000fe2000c101922 */
[----:B------:R-:W-:-:S03]  /*f4e0*/  ISETP.GE.AND P2, PT, R77, R4, PT ;  /* 0x000000044d00720c */ /* 0x000fc60003f46270 */
[----:B------:R-:W-:Y:S01]  /*f4f0*/  @!P1 STG.E desc[UR34][R2.64+0x80], R9 ;  /* 0x0000800902009986 */ /* 0x000fe2000c101922 */
[----:B------:R-:W-:Y:S01]  /*f500*/  ISETP.GE.AND P1, PT, R79, R4, PT ;  /* 0x000000044f00720c */ /* 0x000fe20003f26270 */
[----:B------:R-:W-:-:S04]  /*f510*/  FADD.FTZ R41, R38, R41 ;  /* 0x0000002926297221 */ /* 0x000fc80000010000 */
[----:B------:R-:W-:Y:S01]  /*f520*/  FADD.FTZ R42, R41, R42 ;  /* 0x0000002a292a7221 */ /* 0x000fe20000010000 */
[----:B------:R-:W-:Y:S01]  /*f530*/  @!P0 STG.E desc[UR34][R2.64+0x100], R11 ;  /* 0x0001000b02008986 */ /* 0x000fe2000c101922 */
[-C--:B------:R-:W-:Y:S02]  /*f540*/  ISETP.GE.AND P0, PT, R81, R4.reuse, PT ;  /* 0x000000045100720c */ /* 0x080fe40003f06270 */
[----:B------:R-:W-:Y:S01]  /*f550*/  FADD.FTZ R42, R42, R43 ;  /* 0x0000002b2a2a7221 */ /* 0x000fe20000010000 */
        /* <DEDUP_REMOVED lines=11> */
[----:B------:R-:W-:Y:S01]  /*f610*/  ISETP.GE.AND P1, PT, R93, R4, PT ;  /* 0x000000045d00720c */ /* 0x000fe20003f26270 */
[----:B------:R-:W-:-:S04]  /*f620*/  FADD.FTZ R45, R42, R45 ;  /* 0x0000002d2a2d7221 */ /* 0x000fc80000010000 */
[----:B------:R-:W-:Y:S01]  /*f630*/  FADD.FTZ R46, R45, R46 ;  /* 0x0000002e2d2e7221 */ /* 0x000fe20000010000 */
[----:B------:R-:W-:Y:S03]  /*f640*/  @!P0 STG.E desc[UR34][R2.64+0x480], R25 ;  /* 0x0004801902008986 */ /* 0x000fe6000c101922 */
[----:B------:R-:W-:Y:S01]  /*f650*/  FADD.FTZ R46, R46, R47 ;  /* 0x0000002f2e2e7221 */ /* 0x000fe20000010000 */
[----:B------:R-:W-:Y:S04]  /*f660*/  @!P4 STG.E desc[UR34][R2.64+0x500], R27 ;  /* 0x0005001b0200c986 */ /* 0x000fe8000c101922 */
[----:B------:R-:W-:Y:S04]  /*f670*/  @!P6 STG.E desc[UR34][R2.64+0x580], R51 ;  /* 0x000580330200e986 */ /* 0x000fe8000c101922 */
[----:B------:R-:W-:Y:S04]  /*f680*/  @!P5 STG.E desc[UR34][R2.64+0x600], R249 ;  /* 0x000600f90200d986 */ /* 0x000fe8000c101922 */
[----:B------:R-:W-:Y:S04]  /*f690*/  @!P3 STG.E desc[UR34][R2.64+0x680], R53 ;  /* 0x000680350200b986 */ /* 0x000fe8000c101922 */
[----:B------:R-:W-:Y:S04]  /*f6a0*/  @!P2 STG.E desc[UR34][R2.64+0x700], R247 ;  /* 0x000700f70200a986 */ /* 0x000fe8000c101922 */
[----:B------:R0:W-:Y:S01]  /*f6b0*/  @!P1 STG.E desc[UR34][R2.64+0x780], R55 ;  /* 0x0007803702009986 */ /* 0x0001e2000c101922 */
[----:B------:R-:W-:Y:S01]  /*f6c0*/  UIADD3 UR23, UP0, UPT, UR23, -0x4000, URZ ;  /* 0xffffc00017177890 */ /* 0x000fe2000ff1e0ff */
[----:B0-----:R-:W-:-:S03]  /*f6d0*/  FADD.FTZ R2, R46, R49 ;  /* 0x000000312e027221 */ /* 0x001fc60000010000 */
[----:B------:R-:W-:Y:S02]  /*f6e0*/  UIADD3.X UR21, UPT, UPT, UR21, -0x1, URZ, UP0, !UPT ;  /* 0xffffffff15157890 */ /* 0x000fe400087fe4ff */
[----:B------:R0:W-:Y:S01]  /*f6f0*/  STL [R1+0x2c], R2 ;  /* 0x00002c0201007387 */ /* 0x0001e20000100800 */
[----:B------:R-:W-:-:S04]  /*f700*/  UIADD3 UR18, UP0, UPT, UR18, -0x2000, URZ ;  /* 0xffffe00012127890 */ /* 0x000fc8000ff1e0ff */
[----:B------:R-:W-:Y:S02]  /*f710*/  UIADD3.X UR22, UPT, UPT, UR22, -0x1, URZ, UP0, !UPT ;  /* 0xffffffff16167890 */ /* 0x000fe400087fe4ff */
[----:B------:R-:W-:Y:S02]  /*f720*/  UISETP.GT.AND UP0, UPT, UR15, 0x1, UPT ;  /* 0x000000010f00788c */ /* 0x000fe4000bf04270 */
[----:B------:R-:W-:Y:S02]  /*f730*/  UIADD3 UR10, UPT, UPT, UR15, -0x1, URZ ;  /* 0xffffffff0f0a7890 */ /* 0x000fe4000fffe0ff */
[----:B------:R-:W-:Y:S02]  /*f740*/  UIADD3 UR16, UP1, UPT, UR16, -0x2000, URZ ;  /* 0xffffe00010107890 */ /* 0x000fe4000ff3e0ff */
[----:B------:R-:W-:Y:S02]  /*f750*/  UIADD3 UR19, UP2, UPT, UR19, -0x2000, URZ ;  /* 0xffffe00013137890 */ /* 0x000fe4000ff5e0ff */
[----:B------:R-:W-:-:S02]  /*f760*/  UIADD3.X UR17, UPT, UPT, UR17, -0x1, URZ, UP1, !UPT ;  /* 0xffffffff11117890 */ /* 0x000fc40008ffe4ff */
[----:B------:R-:W-:Y:S01]  /*f770*/  UIADD3.X UR20, UPT, UPT, UR20, -0x1, URZ, UP2, !UPT ;  /* 0xffffffff14147890 */ /* 0x000fe200097fe4ff */
[----:B------:R-:W-:Y:S01]  /*f780*/  UMOV UR15, UR10 ;  /* 0x0000000a000f7c82 */ /* 0x000fe20008000000 */
[----:B0-----:R-:W-:Y:S10]  /*f790*/  BRA.U UP0, `(.L_x_1107) ;  /* 0xffffff1100547547 */ /* 0x001ff4000b83ffff */
.L_x_975:
[----:B------:R-:W0:Y:S01]  /*f7a0*/  LDCU.64 UR6, c[0x0][0x548] ;  /* 0x0000a900ff0677ac */ /* 0x000e220008000a00 */
[----:B------:R-:W1:Y:S01]  /*f7b0*/  S2R R11, SR_TID.X ;  /* 0x00000000000b7919 */ /* 0x000e620000002100 */
        /* <DEDUP_REMOVED lines=43> */
.L_x_1109:
[----:B------:R-:W-:Y:S05]  /*fa70*/  BSYNC.RECONVERGENT B0 ;  /* 0x0000000000007941 */ /* 0x000fea0003800200 */
.L_x_1108:
        /* <DEDUP_REMOVED lines=43> */
.L_x_1111:
[----:B------:R-:W-:Y:S05]  /*fd30*/  BSYNC.RECONVERGENT B0 ;  /* 0x0000000000007941 */ /* 0x000fea0003800200 */
.L_x_1110:
[----:B------:R-:W-:Y:S05]  /*fd40*/  @P0 EXIT ;  /* 0x000000000000094d */ /* 0x000fea0003800000 */
[----:B------:R-:W3:Y:S01]  /*fd50*/  S2UR UR14, SR_CgaCtaId ;  /* 0x00000000000e79c3 */ /* 0x000ee20000008800 */
[----:B------:R-:W4:Y:S01]  /*fd60*/  LDCU.64 UR10, c[0x0][0x4a8] ;  /* 0x00009500ff0a77ac */ /* 0x000f220008000a00 */
[----:B------:R-:W-:Y:S01]  /*fd70*/  BSSY.RECONVERGENT B0, `(.L_x_1112) ;  /* 0x000002b000007945 */ /* 0x000fe20003800200 */
[----:B------:R-:W5:Y:S01]  /*fd80*/  LDCU.64 UR12, c[0x0][0x4c8] ;  /* 0x00009900ff0c77ac */ /* 0x000f620008000a00 */
[----:B------:R-:W0:Y:S01]  /*fd90*/  LDCU UR15, c[0x0][0x360] ;  /* 0x00006c00ff0f77ac */ /* 0x000e220008000800 */
[----:B------:R-:W0:Y:S01]  /*fda0*/  LDCU.64 UR16, c[0x0][0x4b0] ;  /* 0x00009600ff1077ac */ /* 0x000e220008000a00 */
[----:B------:R-:W0:Y:S01]  /*fdb0*/  LDCU.64 UR18, c[0x0][0x4d0] ;  /* 0x00009a00ff1277ac */ /* 0x000e220008000a00 */
[----:B----4-:R-:W-:Y:S02]  /*fdc0*/  UIMAD.WIDE.U32 UR4, UR8, UR10, URZ ;  /* 0x0000000a080472a5 */ /* 0x010fe4000f8e00ff */
[----:B-----5:R-:W-:Y:S01]  /*fdd0*/  UIMAD.WIDE.U32 UR6, UR8, UR12, URZ ;  /* 0x0000000c080672a5 */ /* 0x020fe2000f8e00ff */
[----:B------:R-:W-:Y:S01]  /*fde0*/  UMOV UR10, 0x400 ;  /* 0x00000400000a7882 */ /* 0x000fe20000000000 */
[----:B------:R-:W-:Y:S01]  /*fdf0*/  UIMAD UR9, UR8, UR11, UR5 ;  /* 0x0000000b080972a4 */ /* 0x000fe2000f8e0205 */
[----:B------:R-:W4:Y:S01]  /*fe00*/  LDCU.128 UR20, c[0x0][0x530] ;  /* 0x0000a600ff1477ac */ /* 0x000f220008000c00 */
[----:B------:R-:W-:-:S02]  /*fe10*/  UIMAD UR8, UR8, UR13, UR7 ;  /* 0x0000000d080872a4 */ /* 0x000fc4000f8e0207 */
[----:B0--3--:R-:W-:-:S12]  /*fe20*/  ULEA UR10, UR14, UR10, 0x18 ;  /* 0x0000000a0e0a7291 */ /* 0x009fd8000f8ec0ff */
.L_x_1113:
        /* <DEDUP_REMOVED lines=16> */
[C---:B----4-:R-:W-:Y:S01]  /*ff30*/  LEA R2, P0, R6.reuse, UR20, 0x3 ;  /* 0x0000001406027c11 */ /* 0x050fe2000f8018ff */
        /* <DEDUP_REMOVED lines=15> */
.L_x_1112:
[----:B------:R-:W-:Y:S05]  /*10030*/  EXIT ;  /* 0x000000000000794d */ /* 0x000fea0003800000 */
.L_x_1013:
[----:B------:R-:W-:Y:S01]  /*10040*/  MOV R190, R73 ;  /* 0x0000004900be7202 */ /* 0x000fe20000000f00 */
[----:B------:R-:W-:Y:S01]  /*10050*/  HFMA2 R191, -RZ, RZ, 0, 5.9604644775390625e-08 ;  /* 0x00000001ffbf7431 */ /* 0x000fe200000001ff */
[----:B------:R-:W-:Y:S02]  /*10060*/  MOV R192, RZ ;  /* 0x000000ff00c07202 */ /* 0x000fe40000000f00 */
[----:B------:R-:W-:-:S07]  /*10070*/  MOV R235, 0xffffffff ;  /* 0xffffffff00eb7802 */ /* 0x000fce0000000f00 */
[----:B01---5:R-:W-:Y:S05]  /*10080*/  WARPSYNC.COLLECTIVE R235, `(.L_x_1114) ;  /* 0x00000000eb087348 */ /* 0x023fea0003c00000 */
[----:B------:R2:W3:Y:S02]  /*10090*/  SHFL.UP P6, R187, R190, R191, R192 ;  /* 0x040000bfbebb7389 */ /* 0x0004e400000c00c0 */
[----:B0123-5:R-:W-:Y:S05]  /*100a0*/  ENDCOLLECTIVE ;  /* 0x000000000000791b */ /* 0x02ffea0003800000 */
.L_x_1114:
[----:B------:R-:W-:Y:S02]  /*100b0*/  MOV R190, R72 ;  /* 0x0000004800be7202 */ /* 0x000fe40000000f00 */
[----:B------:R-:W-:-:S07]  /*100c0*/  MOV R184, R187 ;  /* 0x000000bb00b87202 */ /* 0x000fce0000000f00 */
[----:B------:R-:W-:Y:S05]  /*100d0*/  WARPSYNC.COLLECTIVE R235, `(.L_x_1115) ;  /* 0x00000000eb087348 */ /* 0x000fea0003c00000 */
[----:B------:R0:W1:Y:S02]  /*100e0*/  SHFL.UP P6, R187, R190, R191, R192 ;  /* 0x040000bfbebb7389 */ /* 0x00006400000c00c0 */
[----:B01----:R-:W-:Y:S05]  /*100f0*/  ENDCOLLECTIVE ;  /* 0x000000000000791b */ /* 0x003fea0003800000 */
.L_x_1115:
[----:B------:R-:W-:Y:S02]  /*10100*/  MOV R190, R74 ;  /* 0x0000004a00be7202 */ /* 0x000fe40000000f00 */
[----:B------:R-:W-:-:S07]  /*10110*/  MOV R185, R187 ;  /* 0x000000bb00b97202 */ /* 0x000fce0000000f00 */
[----:B------:R-:W-:Y:S05]  /*10120*/  WARPSYNC.COLLECTIVE R235, `(.L_x_1116) ;  /* 0x00000000eb087348 */ /* 0x000fea0003c00000 */
[----:B------:R0:W1:Y:S02]  /*10130*/  SHFL.UP P6, R187, R190, R191, R192 ;  /* 0x040000bfbebb7389 */ /* 0x00006400000c00c0 */
[----:B01----:R-:W-:Y:S05]  /*10140*/  ENDCOLLECTIVE ;  /* 0x000000000000791b */ /* 0x003fea0003800000 */
.L_x_1116:
[----:B------:R-:W-:Y:S02]  /*10150*/  MOV R190, R75 ;  /* 0x0000004b00be7202 */ /* 0x000fe40000000f00 */
[----:B------:R-:W-:-:S07]  /*10160*/  MOV R186, R187 ;  /* 0x000000bb00ba7202 */ /* 0x000fce0000000f00 */
[----:B------:R-:W-:Y:S05]  /*10170*/  WARPSYNC.COLLECTIVE R235, `(.L_x_1117) ;  /* 0x00000000eb087348 */ /* 0x000fea0003c00000 */
[----:B------:R0:W1:Y:S02]  /*10180*/  SHFL.UP P6, R187, R190, R191, R192 ;  /* 0x040000bfbebb7389 */ /* 0x00006400000c00c0 */
[----:B01----:R-:W-:Y:S05]  /*10190*/  ENDCOLLECTIVE ;  /* 0x000000000000791b */ /* 0x003fea0003800000 */
.L_x_1117:
[----:B------:R-:W-:Y:S02]  /*101a0*/  HFMA2 R191, -RZ, RZ, 0, 1.1920928955078125e-07 ;  /* 0x00000002ffbf7431 */ /* 0x000fe400000001ff */
[-C--:B------:R-:W-:Y:S01]  /*101b0*/  FMUL.FTZ R188, R72, R187.reuse ;  /* 0x000000bb48bc7220 */ /* 0x080fe20000410000 */
[----:B------:R-:W-:-:S03]  /*101c0*/  FMUL.FTZ R189, R73, R187 ;  /* 0x000000bb49bd7220 */ /* 0x000fc60000410000 */
[CC--:B------:R-:W-:Y:S01]  /*101d0*/  FFMA.FTZ R187, R73.reuse, R186.reuse, -R188 ;  /* 0x000000ba49bb7223 */ /* 0x0c0fe200000108bc */
[C---:B------:R-:W-:Y:S01]  /*101e0*/  FFMA.FTZ R188, R72.reuse, R186, R189 ;  /* 0x000000ba48bc7223 */ /* 0x040fe200000100bd */
[-C--:B------:R-:W-:Y:S01]  /*101f0*/  FMUL.FTZ R186, R72, R185.reuse ;  /* 0x000000b948ba7220 */ /* 0x080fe20000410000 */
[----:B------:R-:W-:Y:S01]  /*10200*/  FMUL.FTZ R185, R73, R185 ;  /* 0x000000b949b97220 */ /* 0x000fe20000410000 */
[----:B------:R-:W-:Y:S01]  /*10210*/  @P5 FADD.FTZ R74, R74, R187 ;  /* 0x000000bb4a4a5221 */ /* 0x000fe20000010000 */
[----:B------:R-:W-:Y:S01]  /*10220*/  @P5 FADD.FTZ R75, R75, R188 ;  /* 0x000000bc4b4b5221 */ /* 0x000fe20000010000 */
[-C--:B------:R-:W-:Y:S01]  /*10230*/  @P5 FFMA.FTZ R73, R73, R184.reuse, -R186 ;  /* 0x000000b849495223 */ /* 0x080fe200000108ba */
[----:B------:R-:W-:-:S04]  /*10240*/  @P5 FFMA.FTZ R72, R72, R184, R185 ;  /* 0x000000b848485223 */ /* 0x000fc800000100b9 */
[----:B------:R-:W-:-:S07]  /*10250*/  MOV R190, R73 ;  /* 0x0000004900be7202 */ /* 0x000fce0000000f00 */
[----:B------:R-:W-:Y:S05]  /*10260*/  WARPSYNC.COLLECTIVE R235, `(.L_x_1118) ;  /* 0x00000000eb087348 */ /* 0x000fea0003c00000 */
[----:B------:R0:W1:Y:S02]  /*10270*/  SHFL.UP P6, R187, R190, R191, R192 ;  /* 0x040000bfbebb7389 */ /* 0x00006400000c00c0 */
[----:B01----:R-:W-:Y:S05]  /*10280*/  ENDCOLLECTIVE ;  /* 0x000000000000791b */ /* 0x003fea0003800000 */
.L_x_1118:
[----:B------:R-:W-:Y:S02]  /*10290*/  MOV R190, R72 ;  /* 0x0000004800be7202 */ /* 0x000fe40000000f00 */
[----:B------:R-:W-:-:S07]  /*102a0*/  MOV R184, R187 ;  /* 0x000000bb00b87202 */ /* 0x000fce0000000f00 */
[----:B------:R-:W-:Y:S05]  /*102b0*/  WARPSYNC.COLLECTIVE R235, `(.L_x_1119) ;  /* 0x00000000eb087348 */ /* 0x000fea0003c00000 */
[----:B------:R0:W1:Y:S02]  /*102c0*/  SHFL.UP P6, R187, R190, R191, R192 ;  /* 0x040000bfbebb7389 */ /* 0x00006400000c00c0 */
[----:B01----:R-:W-:Y:S05]  /*102d0*/  ENDCOLLECTIVE ;  /* 0x000000000000791b */ /* 0x003fea0003800000 */
.L_x_1119:
[----:B------:R-:W-:Y:S02]  /*102e0*/  MOV R190, R74 ;  /* 0x0000004a00be7202 */ /* 0x000fe40000000f00 */
[----:B------:R-:W-:-:S07]  /*102f0*/  MOV R185, R187 ;  /* 0x000000bb00b97202 */ /* 0x000fce0000000f00 */
[----:B------:R-:W-:Y:S05]  /*10300*/  WARPSYNC.COLLECTIVE R235, `(.L_x_1120) ;  /* 0x00000000eb087348 */ /* 0x000fea0003c00000 */
[----:B------:R0:W1:Y:S02]  /*10310*/  SHFL.UP P6, R187, R190, R191, R192 ;  /* 0x040000bfbebb7389 */ /* 0x00006400000c00c0 */
[----:B01----:R-:W-:Y:S05]  /*10320*/  ENDCOLLECTIVE ;  /* 0x000000000000791b */ /* 0x003fea0003800000 */
.L_x_1120:
[----:B------:R-:W-:Y:S02]  /*10330*/  MOV R190, R75 ;  /* 0x0000004b00be7202 */ /* 0x000fe40000000f00 */
[----:B------:R-:W-:-:S07]  /*10340*/  MOV R186, R187 ;  /* 0x000000bb00ba7202 */ /* 0x000fce0000000f00 */
[----:B------:R-:W-:Y:S05]  /*10350*/  WARPSYNC.COLLECTIVE R235, `(.L_x_1121) ;  /* 0x00000000eb087348 */ /* 0x000fea0003c00000 */
[----:B------:R0:W1:Y:S02]  /*10360*/  SHFL.UP P6, R187, R190, R191, R192 ;  /* 0x040000bfbebb7389 */ /* 0x00006400000c00c0 */
[----:B01----:R-:W-:Y:S05]  /*10370*/  ENDCOLLECTIVE ;  /* 0x000000000000791b */ /* 0x003fea0003800000 */
.L_x_1121:
[----:B------:R-:W-:Y:S02]  /*10380*/  HFMA2 R191, -RZ, RZ, 0, 2.384185791015625e-07 ;  /* 0x00000004ffbf7431 */ /* 0x000fe400000001ff */
        /* <DEDUP_REMOVED lines=14> */
.L_x_1122:
[----:B------:R-:W-:Y:S02]  /*10470*/  MOV R190, R72 ;  /* 0x0000004800be7202 */ /* 0x000fe40000000f00 */
[----:B------:R-:W-:-:S07]  /*10480*/  MOV R184, R187 ;  /* 0x000000bb00b87202 */ /* 0x000fce0000000f00 */
[----:B------:R-:W-:Y:S05]  /*10490*/  WARPSYNC.COLLECTIVE R235, `(.L_x_1123) ;  /* 0x00000000eb087348 */ /* 0x000fea0003c00000 */
[----:B------:R0:W1:Y:S02]  /*104a0*/  SHFL.UP P6, R187, R190, R191, R192 ;  /* 0x040000bfbebb7389 */ /* 0x00006400000c00c0 */
[----:B01----:R-:W-:Y:S05]  /*104b0*/  ENDCOLLECTIVE ;  /* 0x000000000000791b */ /* 0x003fea0003800000 */
.L_x_1123:
[----:B------:R-:W-:Y:S02]  /*104c0*/  MOV R190, R74 ;  /* 0x0000004a00be7202 */ /* 0x000fe40000000f00 */
[----:B------:R-:W-:-:S07]  /*104d0*/  MOV R185, R187 ;  /* 0x000000bb00b97202 */ /* 0x000fce0000000f00 */
[----:B------:R-:W-:Y:S05]  /*104e0*/  WARPSYNC.COLLECTIVE R235, `(.L_x_1124) ;  /* 0x00000000eb087348 */ /* 0x000fea0003c00000 */
[----:B------:R0:W1:Y:S02]  /*104f0*/  SHFL.UP P6, R187, R190, R191, R192 ;  /* 0x040000bfbebb7389 */ /* 0x00006400000c00c0 */
[----:B01----:R-:W-:Y:S05]  /*10500*/  ENDCOLLECTIVE ;  /* 0x000000000000791b */ /* 0x003fea0003800000 */
.L_x_1124:
[----:B------:R-:W-:Y:S02]  /*10510*/  MOV R190, R75 ;  /* 0x0000004b00be7202 */ /* 0x000fe40000000f00 */
[----:B------:R-:W-:-:S07]  /*10520*/  MOV R186, R187 ;  /* 0x000000bb00ba7202 */ /* 0x000fce0000000f00 */
[----:B------:R-:W-:Y:S05]  /*10530*/  WARPSYNC.COLLECTIVE R235, `(.L_x_1125) ;  /* 0x00000000eb087348 */ /* 0x000fea0003c00000 */
[----:B------:R0:W1:Y:S02]  /*10540*/  SHFL.UP P6, R187, R190, R191, R192 ;  /* 0x040000bfbebb7389 */ /* 0x00006400000c00c0 */
[----:B01----:R-:W-:Y:S05]  /*10550*/  ENDCOLLECTIVE ;  /* 0x000000000000791b */ /* 0x003fea0003800000 */
.L_x_1125:
[----:B------:R-:W-:Y:S02]  /*10560*/  HFMA2 R191, -RZ, RZ, 0, 4.76837158203125e-07 ;  /* 0x00000008ffbf7431 */ /* 0x000fe400000001ff */
        /* <DEDUP_REMOVED lines=14> */
.L_x_1126:
[----:B------:R-:W-:Y:S02]  /*10650*/  MOV R190, R72 ;  /* 0x0000004800be7202 */ /* 0x000fe40000000f00 */
[----:B------:R-:W-:-:S07]  /*10660*/  MOV R184, R187 ;  /* 0x000000bb00b87202 */ /* 0x000fce0000000f00 */
[----:B------:R-:W-:Y:S05]  /*10670*/  WARPSYNC.COLLECTIVE R235, `(.L_x_1127) ;  /* 0x00000000eb087348 */ /* 0x000fea0003c00000 */
[----:B------:R0:W1:Y:S02]  /*10680*/  SHFL.UP P6, R187, R190, R191, R192 ;  /* 0x040000bfbebb7389 */ /* 0x00006400000c00c0 */
[----:B01----:R-:W-:Y:S05]  /*10690*/  ENDCOLLECTIVE ;  /* 0x000000000000791b */ /* 0x003fea0003800000 */
.L_x_1127:
[----:B------:R-:W-:Y:S02]  /*106a0*/  MOV R190, R74 ;  /* 0x0000004a00be7202 */ /* 0x000fe40000000f00 */
[----:B------:R-:W-:-:S07]  /*106b0*/  MOV R185, R187 ;  /* 0x000000bb00b97202 */ /* 0x000fce0000000f00 */
[----:B------:R-:W-:Y:S05]  /*106c0*/  WARPSYNC.COLLECTIVE R235, `(.L_x_1128) ;  /* 0x00000000eb087348 */ /* 0x000fea0003c00000 */
[----:B------:R0:W1:Y:S02]  /*106d0*/  SHFL.UP P6, R187, R190, R191, R192 ;  /* 0x040000bfbebb7389 */ /* 0x00006400000c00c0 */
[----:B01----:R-:W-:Y:S05]  /*106e0*/  ENDCOLLECTIVE ;  /* 0x000000000000791b */ /* 0x003fea0003800000 */
.L_x_1128:
[----:B------:R-:W-:Y:S02]  /*106f0*/  MOV R190, R75 ;  /* 0x0000004b00be7202 */ /* 0x000fe40000000f00 */
[----:B------:R-:W-:-:S07]  /*10700*/  MOV R186, R187 ;  /* 0x000000bb00ba7202 */ /* 0x000fce0000000f00 */
[----:B------:R-:W-:Y:S05]  /*10710*/  WARPSYNC.COLLECTIVE R235, `(.L_x_1129) ;  /* 0x00000000eb087348 */ /* 0x000fea0003c00000 */
[----:B------:R0:W1:Y:S02]  /*10720*/  SHFL.UP P6, R187, R190, R191, R192 ;  /* 0x040000bfbebb7389 */ /* 0x00006400000c00c0 */
[----:B01----:R-:W-:Y:S05]  /*10730*/  ENDCOLLECTIVE ;  /* 0x000000000000791b */ /* 0x003fea0003800000 */
.L_x_1129:
[----:B------:R-:W-:Y:S02]  /*10740*/  HFMA2 R191, -RZ, RZ, 0, 9.5367431640625e-07 ;  /* 0x00000010ffbf7431 */ /* 0x000fe400000001ff */
        /* <DEDUP_REMOVED lines=14> */
.L_x_1130:
[----:B------:R-:W-:Y:S02]  /*10830*/  MOV R190, R72 ;  /* 0x0000004800be7202 */ /* 0x000fe40000000f00 */
[----:B------:R-:W-:-:S07]  /*10840*/  MOV R184, R187 ;  /* 0x000000bb00b87202 */ /* 0x000fce0000000f00 */
[----:B------:R-:W-:Y:S05]  /*10850*/  WARPSYNC.COLLECTIVE R235, `(.L_x_1131) ;  /* 0x00000000eb087348 */ /* 0x000fea0003c00000 */
[----:B------:R0:W1:Y:S02]  /*10860*/  SHFL.UP P6, R187, R190, R191, R192 ;  /* 0x040000bfbebb7389 */ /* 0x00006400000c00c0 */
[----:B01----:R-:W-:Y:S05]  /*10870*/  ENDCOLLECTIVE ;  /* 0x000000000000791b */ /* 0x003fea0003800000 */
.L_x_1131:
[----:B------:R-:W-:Y:S02]  /*10880*/  MOV R190, R74 ;  /* 0x0000004a00be7202 */ /* 0x000fe40000000f00 */
[----:B------:R-:W-:-:S07]  /*10890*/  MOV R185, R187 ;  /* 0x000000bb00b97202 */ /* 0x000fce0000000f00 */
[----:B------:R-:W-:Y:S05]  /*108a0*/  WARPSYNC.COLLECTIVE R235, `(.L_x_1132) ;  /* 0x00000000eb087348 */ /* 0x000fea0003c00000 */
[----:B------:R0:W1:Y:S02]  /*108b0*/  SHFL.UP P6, R187, R190, R191, R192 ;  /* 0x040000bfbebb7389 */ /* 0x00006400000c00c0 */
[----:B01----:R-:W-:Y:S05]  /*108c0*/  ENDCOLLECTIVE ;  /* 0x000000000000791b */ /* 0x003fea0003800000 */
.L_x_1132:
[----:B------:R-:W-:Y:S02]  /*108d0*/  MOV R190, R75 ;  /* 0x0000004b00be7202 */ /* 0x000fe40000000f00 */
[----:B------:R-:W-:-:S07]  /*108e0*/  MOV R186, R187 ;  /* 0x000000bb00ba7202 */ /* 0x000fce0000000f00 */
[----:B------:R-:W-:Y:S05]  /*108f0*/  WARPSYNC.COLLECTIVE R235, `(.L_x_1133) ;  /* 0x00000000eb087348 */ /* 0x000fea0003c00000 */
[----:B------:R0:W1:Y:S02]  /*10900*/  SHFL.UP P6, R187, R190, R191, R192 ;  /* 0x040000bfbebb7389 */ /* 0x00006400000c00c0 */
[----:B01----:R-:W-:Y:S05]  /*10910*/  ENDCOLLECTIVE ;  /* 0x000000000000791b */ /* 0x003fea0003800000 */
.L_x_1133:
[----:B------:R-:W-:Y:S05]  /*10920*/  BRA `(.L_x_1134) ;  /* 0xffffff7000247947 */ /* 0x000fea000383ffff */
.L_x_1014:
        /* <DEDUP_REMOVED lines=8> */
.L_x_1136:
[----:B------:R-:W-:Y:S05]  /*109b0*/  BSYNC B0 ;  /* 0x0000000000007941 */ /* 0x000fea0003800000 */
.L_x_1135:
[----:B------:R-:W-:Y:S05]  /*109c0*/  BRA `(.L_x_1137) ;  /* 0xffffff7000307947 */ /* 0x000fea000383ffff */
.L_x_1015:
        /* <DEDUP_REMOVED lines=8> */
.L_x_1139:
[----:B------:R-:W-:Y:S05]  /*10a50*/  BSYNC B0 ;  /* 0x0000000000007941 */ /* 0x000fea0003800000 */
.L_x_1138:
[----:B------:R-:W-:Y:S05]  /*10a60*/  BRA `(.L_x_1140) ;  /* 0xffffff7000107947 */ /* 0x000fea000383ffff */
.L_x_1016:
        /* <DEDUP_REMOVED lines=8> */
.L_x_1142:
[----:B------:R-:W-:Y:S05]  /*10af0*/  BSYNC B0 ;  /* 0x0000000000007941 */ /* 0x000fea0003800000 */
.L_x_1141:
[----:B------:R-:W-:Y:S05]  /*10b00*/  BRA `(.L_x_1143) ;  /* 0xffffff6c00f07947 */ /* 0x000fea000383ffff */
.L_x_1017:
        /* <DEDUP_REMOVED lines=8> */
.L_x_1145:
[----:B------:R-:W-:Y:S05]  /*10b90*/  BSYNC B0 ;  /* 0x0000000000007941 */ /* 0x000fea0003800000 */
.L_x_1144:
[----:B------:R-:W-:Y:S05]  /*10ba0*/  BRA `(.L_x_1146) ;  /* 0xffffff6c00d07947 */ /* 0x000fea000383ffff */
.L_x_1018:
        /* <DEDUP_REMOVED lines=8> */
.L_x_1148:
[----:B------:R-:W-:Y:S05]  /*10c30*/  BSYNC B0 ;  /* 0x0000000000007941 */ /* 0x000fea0003800000 */
.L_x_1147:
        /* <DEDUP_REMOVED lines=10> */
.L_x_1149:
[----:B------:R-:W-:Y:S02]  /*10ce0*/  MOV R232, 0x1f ;  /* 0x0000001f00e87802 */ /* 0x000fe40000000f00 */
[----:B------:R-:W-:Y:S02]  /*10cf0*/  MOV R190, R74 ;  /* 0x0000004a00be7202 */ /* 0x000fe40000000f00 */
[----:B------:R-:W-:-:S07]  /*10d00*/  MOV R185, R187 ;  /* 0x000000bb00b97202 */ /* 0x000fce0000000f00 */
[----:B------:R-:W-:Y:S05]  /*10d10*/  WARPSYNC.COLLECTIVE R235, `(.L_x_1150) ;  /* 0x00000000eb087348 */ /* 0x000fea0003c00000 */
[----:B------:R0:W1:Y:S02]  /*10d20*/  SHFL.UP P6, R187, R190, R191, R192 ;  /* 0x040000bfbebb7389 */ /* 0x00006400000c00c0 */
[----:B01----:R-:W-:Y:S05]  /*10d30*/  ENDCOLLECTIVE ;  /* 0x000000000000791b */ /* 0x003fea0003800000 */
.L_x_1150:
[----:B------:R-:W-:Y:S02]  /*10d40*/  MOV R190, R75 ;  /* 0x0000004b00be7202 */ /* 0x000fe40000000f00 */
[----:B------:R-:W-:-:S07]  /*10d50*/  MOV R74, R187 ;  /* 0x000000bb004a7202 */ /* 0x000fce0000000f00 */
[----:B------:R-:W-:Y:S05]  /*10d60*/  WARPSYNC.COLLECTIVE R235, `(.L_x_1151) ;  /* 0x00000000eb087348 */ /* 0x000fea0003c00000 */
[----:B------:R0:W1:Y:S02]  /*10d70*/  SHFL.UP P6, R187, R190, R191, R192 ;  /* 0x040000bfbebb7389 */ /* 0x00006400000c00c0 */
[----:B01----:R-:W-:Y:S05]  /*10d80*/  ENDCOLLECTIVE ;  /* 0x000000000000791b */ /* 0x003fea0003800000 */
.L_x_1151:
[----:B------:R-:W-:Y:S05]  /*10d90*/  WARPSYNC.COLLECTIVE R235, `(.L_x_1152) ;  /* 0x00000000eb087348 */ /* 0x000fea0003c00000 */
[----:B------:R0:W1:Y:S02]  /*10da0*/  SHFL.IDX P3, R236, R234, R233, R232 ;  /* 0x000000e9eaec7389 */ /* 0x00006400000600e8 */
[----:B01----:R-:W-:Y:S05]  /*10db0*/  ENDCOLLECTIVE ;  /* 0x000000000000791b */ /* 0x003fea0003800000 */
.L_x_1152:
[----:B------:R-:W-:Y:S02]  /*10dc0*/  MOV R234, R77 ;  /* 0x0000004d00ea7202 */ /* 0x000fe40000000f00 */
[----:B------:R-:W-:Y:S02]  /*10dd0*/  MOV R75, R187 ;  /* 0x000000bb004b7202 */ /* 0x000fe40000000f00 */
[----:B------:R-:W-:-:S07]  /*10de0*/  MOV R76, R236 ;  /* 0x000000ec004c7202 */ /* 0x000fce0000000f00 */
[----:B------:R-:W-:Y:S05]  /*10df0*/  WARPSYNC.COLLECTIVE R235, `(.L_x_1153) ;  /* 0x00000000eb087348 */ /* 0x000fea0003c00000 */
[----:B------:R0:W1:Y:S02]  /*10e00*/  SHFL.IDX P3, R236, R234, R233, R232 ;  /* 0x000000e9eaec7389 */ /* 0x00006400000600e8 */
[----:B01----:R-:W-:Y:S05]  /*10e10*/  ENDCOLLECTIVE ;  /* 0x000000000000791b */ /* 0x003fea0003800000 */
.L_x_1153:
[----:B------:R-:W-:Y:S02]  /*10e20*/  MOV R234, R78 ;  /* 0x0000004e00ea7202 */ /* 0x000fe40000000f00 */
[----:B------:R-:W-:-:S07]  /*10e30*/  MOV R184, R236 ;  /* 0x000000ec00b87202 */ /* 0x000fce0000000f00 */
[----:B------:R-:W-:Y:S05]  /*10e40*/  WARPSYNC.COLLECTIVE R235, `(.L_x_1154) ;  /* 0x00000000eb087348 */ /* 0x000fea0003c00000 */
[----:B------:R0:W1:Y:S02]  /*10e50*/  SHFL.IDX P3, R236, R234, R233, R232 ;  /* 0x000000e9eaec7389 */ /* 0x00006400000600e8 */
[----:B01----:R-:W-:Y:S05]  /*10e60*/  ENDCOLLECTIVE ;  /* 0x000000000000791b */ /* 0x003fea0003800000 */
.L_x_1154:
[----:B------:R-:W-:Y:S02]  /*10e70*/  MOV R234, R79 ;  /* 0x0000004f00ea7202 */ /* 0x000fe40000000f00 */
[----:B------:R-:W-:-:S07]  /*10e80*/  MOV R78, R236 ;  /* 0x000000ec004e7202 */ /* 0x000fce0000000f00 */
[----:B------:R-:W-:Y:S05]  /*10e90*/  WARPSYNC.COLLECTIVE R235, `(.L_x_1155) ;  /* 0x00000000eb087348 */ /* 0x000fea0003c00000 */
[----:B------:R0:W1:Y:S02]  /*10ea0*/  SHFL.IDX P3, R236, R234, R233, R232 ;  /* 0x000000e9eaec7389 */ /* 0x00006400000600e8 */
[----:B01----:R-:W-:Y:S05]  /*10eb0*/  ENDCOLLECTIVE ;  /* 0x000000000000791b */ /* 0x003fea0003800000 */
.L_x_1155:
[----:B------:R-:W-:Y:S01]  /*10ec0*/  MOV R79, R236 ;  /* 0x000000ec004f7202 */ /* 0x000fe20000000f00 */
[----:B------:R-:W-:Y:S06]  /*10ed0*/  BRA `(.L_x_1156) ;  /* 0xffffff6c002c7947 */ /* 0x000fec000383ffff */
.L_x_1020:
[-C--:B------:R-:W-:Y:S01]  /*10ee0*/  MOV R252, R234.reuse ;  /* 0x000000ea00fc7202 */ /* 0x080fe20000000f00 */
[----:B------:R-:W-:Y:S01]  /*10ef0*/  HFMA2 R251, -RZ, RZ, 0, 5.9604644775390625e-08 ;  /* 0x00000001fffb7431 */ /* 0x000fe200000001ff */
[----:B------:R-:W-:Y:S02]  /*10f00*/  MOV R236, 0x1f ;  /* 0x0000001f00ec7802 */ /* 0x000fe40000000f00 */
[----:B------:R-:W-:Y:S02]  /*10f10*/  MOV R235, 0xffffffff ;  /* 0xffffffff00eb7802 */ /* 0x000fe40000000f00 */
[----:B------:R-:W-:Y:S02]  /*10f20*/  MOV R76, R234 ;  /* 0x000000ea004c7202 */ /* 0x000fe40000000f00 */
[----:B------:R-:W-:-:S07]  /*10f30*/  MOV R77, R233 ;  /* 0x000000e9004d7202 */ /* 0x000fce0000000f00 */
[----:B------:R-:W-:Y:S05]  /*10f40*/  WARPSYNC.COLLECTIVE R235, `(.L_x_1157) ;  /* 0x00000000eb087348 */ /* 0x000fea0003c00000 */
[----:B------:R0:W1:Y:S02]  /*10f50*/  SHFL.DOWN P0, R232, R252, R251, R236 ;  /* 0x080000fbfce87389 */ /* 0x00006400000000ec */
[----:B01----:R-:W-:Y:S05]  /*10f60*/  ENDCOLLECTIVE ;  /* 0x000000000000791b */ /* 0x003fea0003800000 */
.L_x_1157:
[----:B------:R-:W-:Y:S02]  /*10f70*/  MOV R252, R233 ;  /* 0x000000e900fc7202 */ /* 0x000fe40000000f00 */
[----:B------:R-:W-:-:S07]  /*10f80*/  MOV R237, R232 ;  /* 0x000000e800ed7202 */ /* 0x000fce0000000f00 */
[----:B------:R-:W-:Y:S05]  /*10f90*/  WARPSYNC.COLLECTIVE R235, `(.L_x_1158) ;  /* 0x00000000eb087348 */ /* 0x000fea0003c00000 */
[----:B------:R0:W1:Y:S02]  /*10fa0*/  SHFL.DOWN P0, R232, R252, R251, R236 ;  /* 0x080000fbfce87389 */ /* 0x00006400000000ec */
[----:B01----:R-:W-:Y:S05]  /*10fb0*/  ENDCOLLECTIVE ;  /* 0x000000000000791b */ /* 0x003fea0003800000 */
.L_x_1158:
[----:B------:R-:W-:Y:S02]  /*10fc0*/  MOV R252, R78 ;  /* 0x0000004e00fc7202 */ /* 0x000fe40000000f00 */
[----:B------:R-:W-:-:S07]  /*10fd0*/  MOV R238, R232 ;  /* 0x000000e800ee7202 */ /* 0x000fce0000000f00 */
[----:B------:R-:W-:Y:S05]  /*10fe0*/  WARPSYNC.COLLECTIVE R235, `(.L_x_1159) ;  /* 0x00000000eb087348 */ /* 0x000fea0003c00000 */
[----:B------:R0:W1:Y:S02]  /*10ff0*/  SHFL.DOWN P0, R232, R252, R251, R236 ;  /* 0x080000fbfce87389 */ /* 0x00006400000000ec */
[----:B01----:R-:W-:Y:S05]  /*11000*/  ENDCOLLECTIVE ;  /* 0x000000000000791b */ /* 0x003fea0003800000 */
.L_x_1159:
[----:B------:R-:W-:Y:S02]  /*11010*/  MOV R252, R79 ;  /* 0x0000004f00fc7202 */ /* 0x000fe40000000f00 */
[----:B------:R-:W-:-:S07]  /*11020*/  MOV R239, R232 ;  /* 0x000000e800ef7202 */ /* 0x000fce0000000f00 */
[----:B------:R-:W-:Y:S05]  /*11030*/  WARPSYNC.COLLECTIVE R235, `(.L_x_1160) ;  /* 0x00000000eb087348 */ /* 0x000fea0003c00000 */
[----:B------:R0:W1:Y:S02]  /*11040*/  SHFL.DOWN P0, R232, R252, R251, R236 ;  /* 0x080000fbfce87389 */ /* 0x00006400000000ec */
[----:B01----:R-:W-:Y:S05]  /*11050*/  ENDCOLLECTIVE ;  /* 0x000000000000791b */ /* 0x003fea0003800000 */
.L_x_1160:
[----:B------:R-:W-:Y:S05]  /*11060*/  BRA `(.L_x_1161) ;  /* 0xffffff8000d07947 */ /* 0x000fea000383ffff */
.L_x_1023:
[----:B------:R-:W-:Y:S01]  /*11070*/  HFMA2 R251, -RZ, RZ, 0, 1.1920928955078125e-07 ;  /* 0x00000002fffb7431 */ /* 0x000fe200000001ff */
[----:B------:R-:W-:Y:S01]  /*11080*/  BSSY B0, `(.L_x_1162) ;  /* 0x0000007000007945 */ /* 0x000fe20003800000 */
[----:B------:R-:W-:Y:S02]  /*11090*/  MOV R252, R76 ;  /* 0x0000004c00fc7202 */ /* 0x000fe40000000f00 */
[----:B------:R-:W-:Y:S02]  /*110a0*/  MOV R236, 0x1f ;  /* 0x0000001f00ec7802 */ /* 0x000fe40000000f00 */
[----:B------:R-:W-:-:S07]  /*110b0*/  MOV R235, 0xffffffff ;  /* 0xffffffff00eb7802 */ /* 0x000fce0000000f00 */
[----:B01234-:R-:W-:Y:S05]  /*110c0*/  WARPSYNC.COLLECTIVE R235, `(.L_x_1163) ;  /* 0x00000000eb087348 */ /* 0x01ffea0003c00000 */
[----:B----4-:R4:W0:Y:S02]  /*110d0*/  SHFL.DOWN P0, R232, R252, R251, R236 ;  /* 0x080000fbfce87389 */ /* 0x01082400000000ec */
[----:B01234-:R-:W-:Y:S05]  /*110e0*/  ENDCOLLECTIVE ;  /* 0x000000000000791b */ /* 0x01ffea0003800000 */
.L_x_1163:
[----:B------:R-:W-:Y:S05]  /*110f0*/  BSYNC B0 ;  /* 0x0000000000007941 */ /* 0x000fea0003800000 */
.L_x_1162:
        /* <DEDUP_REMOVED lines=8> */
.L_x_1164:
[----:B------:R-:W-:Y:S02]  /*11180*/  MOV R252, R78 ;  /* 0x0000004e00fc7202 */ /* 0x000fe40000000f00 */
[----:B------:R-:W-:-:S07]  /*11190*/  MOV R234, R232 ;  /* 0x000000e800ea7202 */ /* 0x000fce0000000f00 */
[----:B------:R-:W-:Y:S05]  /*111a0*/  WARPSYNC.COLLECTIVE R235, `(.L_x_1165) ;  /* 0x00000000eb087348 */ /* 0x000fea0003c00000 */
[----:B------:R0:W1:Y:S02]  /*111b0*/  SHFL.DOWN P0, R232, R252, R251, R236 ;  /* 0x080000fbfce87389 */ /* 0x00006400000000ec */
[----:B01----:R-:W-:Y:S05]  /*111c0*/  ENDCOLLECTIVE ;  /* 0x000000000000791b */ /* 0x003fea0003800000 */
.L_x_1165:
[----:B------:R-:W-:Y:S02]  /*111d0*/  MOV R252, R79 ;  /* 0x0000004f00fc7202 */ /* 0x000fe40000000f00 */
[----:B------:R-:W-:-:S07]  /*111e0*/  MOV R237, R232 ;  /* 0x000000e800ed7202 */ /* 0x000fce0000000f00 */
[----:B------:R-:W-:Y:S05]  /*111f0*/  WARPSYNC.COLLECTIVE R235, `(.L_x_1166) ;  /* 0x00000000eb087348 */ /* 0x000fea0003c00000 */
[----:B------:R0:W1:Y:S02]  /*11200*/  SHFL.DOWN P0, R232, R252, R251, R236 ;  /* 0x080000fbfce87389 */ /* 0x00006400000000ec */
[----:B01----:R-:W-:Y:S05]  /*11210*/  ENDCOLLECTIVE ;  /* 0x000000000000791b */ /* 0x003fea0003800000 */
.L_x_1166:
[----:B------:R-:W-:Y:S01]  /*11220*/  MOV R235, R232 ;  /* 0x000000e800eb7202 */ /* 0x000fe20000000f00 */
[----:B------:R-:W-:Y:S06]  /*11230*/  BRA `(.L_x_1167) ;  /* 0xffffff8000b07947 */ /* 0x000fec000383ffff */
.L_x_1026:
[----:B------:R-:W-:Y:S01]  /*11240*/  HFMA2 R251, -RZ, RZ, 0, 2.384185791015625e-07 ;  /* 0x00000004fffb7431 */ /* 0x000fe200000001ff */
[----:B------:R-:W-:Y:S01]  /*11250*/  BSSY B0, `(.L_x_1168) ;  /* 0x0000007000007945 */ /* 0x000fe20003800000 */
[----:B------:R-:W-:Y:S02]  /*11260*/  MOV R252, R76 ;  /* 0x0000004c00fc7202 */ /* 0x000fe40000000f00 */
[----:B------:R-:W-:Y:S02]  /*11270*/  MOV R236, 0x1f ;  /* 0x0000001f00ec7802 */ /* 0x000fe40000000f00 */
[----:B0-----:R-:W-:-:S07]  /*11280*/  MOV R235, 0xffffffff ;  /* 0xffffffff00eb7802 */ /* 0x001fce0000000f00 */
[----:B-1234-:R-:W-:Y:S05]  /*11290*/  WARPSYNC.COLLECTIVE R235, `(.L_x_1169) ;  /* 0x00000000eb087348 */ /* 0x01efea0003c00000 */
[----:B----4-:R0:W4:Y:S02]  /*112a0*/  SHFL.DOWN P0, R232, R252, R251, R236 ;  /* 0x080000fbfce87389 */ /* 0x01012400000000ec */
[----:B01234-:R-:W-:Y:S05]  /*112b0*/  ENDCOLLECTIVE ;  /* 0x000000000000791b */ /* 0x01ffea0003800000 */
.L_x_1169:
[----:B------:R-:W-:Y:S05]  /*112c0*/  BSYNC B0 ;  /* 0x0000000000007941 */ /* 0x000fea0003800000 */
.L_x_1168:
        /* <DEDUP_REMOVED lines=8> */
.L_x_1170:
[----:B------:R-:W-:Y:S02]  /*11350*/  MOV R252, R78 ;  /* 0x0000004e00fc7202 */ /* 0x000fe40000000f00 */
[----:B------:R-:W-:-:S07]  /*11360*/  MOV R234, R232 ;  /* 0x000000e800ea7202 */ /* 0x000fce0000000f00 */
[----:B------:R-:W-:Y:S05]  /*11370*/  WARPSYNC.COLLECTIVE R235, `(.L_x_1171) ;  /* 0x00000000eb087348 */ /* 0x000fea0003c00000 */
[----:B------:R0:W1:Y:S02]  /*11380*/  SHFL.DOWN P0, R232, R252, R251, R236 ;  /* 0x080000fbfce87389 */ /* 0x00006400000000ec */
[----:B01----:R-:W-:Y:S05]  /*11390*/  ENDCOLLECTIVE ;  /* 0x000000000000791b */ /* 0x003fea0003800000 */
.L_x_1171:
[----:B------:R-:W-:Y:S02]  /*113a0*/  MOV R252, R79 ;  /* 0x0000004f00fc7202 */ /* 0x000fe40000000f00 */
[----:B------:R-:W-:-:S07]  /*113b0*/  MOV R237, R232 ;  /* 0x000000e800ed7202 */ /* 0x000fce0000000f00 */
[----:B------:R-:W-:Y:S05]  /*113c0*/  WARPSYNC.COLLECTIVE R235, `(.L_x_1172) ;  /* 0x00000000eb087348 */ /* 0x000fea0003c00000 */
[----:B------:R0:W1:Y:S02]  /*113d0*/  SHFL.DOWN P0, R232, R252, R251, R236 ;  /* 0x080000fbfce87389 */ /* 0x00006400000000ec */
[----:B01----:R-:W-:Y:S05]  /*113e0*/  ENDCOLLECTIVE ;  /* 0x000000000000791b */ /* 0x003fea0003800000 */
.L_x_1172:
[----:B------:R-:W-:Y:S01]  /*113f0*/  MOV R235, R232 ;  /* 0x000000e800eb7202 */ /* 0x000fe20000000f00 */
[----:B------:R-:W-:Y:S06]  /*11400*/  BRA `(.L_x_1173) ;  /* 0xffffff8000907947 */ /* 0x000fec000383ffff */
.L_x_1029:
[----:B------:R-:W-:Y:S01]  /*11410*/  HFMA2 R251, -RZ, RZ, 0, 4.76837158203125e-07 ;  /* 0x00000008fffb7431 */ /* 0x000fe200000001ff */
[----:B------:R-:W-:Y:S01]  /*11420*/  BSSY B0, `(.L_x_1174) ;  /* 0x0000007000007945 */ /* 0x000fe20003800000 */
[----:B------:R-:W-:Y:S02]  /*11430*/  MOV R252, R76 ;  /* 0x0000004c00fc7202 */ /* 0x000fe40000000f00 */
[----:B------:R-:W-:Y:S02]  /*11440*/  MOV R236, 0x1f ;  /* 0x0000001f00ec7802 */ /* 0x000fe40000000f00 */
[----:B0-----:R-:W-:-:S07]  /*11450*/  MOV R235, 0xffffffff ;  /* 0xffffffff00eb7802 */ /* 0x001fce0000000f00 */
[----:B-1234-:R-:W-:Y:S05]  /*11460*/  WARPSYNC.COLLECTIVE R235, `(.L_x_1175) ;  /* 0x00000000eb087348 */ /* 0x01efea0003c00000 */
[----:B----4-:R0:W4:Y:S02]  /*11470*/  SHFL.DOWN P0, R232, R252, R251, R236 ;  /* 0x080000fbfce87389 */ /* 0x01012400000000ec */
[----:B01234-:R-:W-:Y:S05]  /*11480*/  ENDCOLLECTIVE ;  /* 0x000000000000791b */ /* 0x01ffea0003800000 */
.L_x_1175:
[----:B------:R-:W-:Y:S05]  /*11490*/  BSYNC B0 ;  /* 0x0000000000007941 */ /* 0x000fea0003800000 */
.L_x_1174:
        /* <DEDUP_REMOVED lines=8> */
.L_x_1176:
[----:B------:R-:W-:Y:S02]  /*11520*/  MOV R252, R78 ;  /* 0x0000004e00fc7202 */ /* 0x000fe40000000f00 */
[----:B------:R-:W-:-:S07]  /*11530*/  MOV R234, R232 ;  /* 0x000000e800ea7202 */ /* 0x000fce0000000f00 */
[----:B------:R-:W-:Y:S05]  /*11540*/  WARPSYNC.COLLECTIVE R235, `(.L_x_1177) ;  /* 0x00000000eb087348 */ /* 0x000fea0003c00000 */
[----:B------:R0:W1:Y:S02]  /*11550*/  SHFL.DOWN P0, R232, R252, R251, R236 ;  /* 0x080000fbfce87389 */ /* 0x00006400000000ec */
[----:B01----:R-:W-:Y:S05]  /*11560*/  ENDCOLLECTIVE ;  /* 0x000000000000791b */ /* 0x003fea0003800000 */
.L_x_1177:
[----:B------:R-:W-:Y:S02]  /*11570*/  MOV R252, R79 ;  /* 0x0000004f00fc7202 */ /* 0x000fe40000000f00 */
[----:B------:R-:W-:-:S07]  /*11580*/  MOV R237, R232 ;  /* 0x000000e800ed7202 */ /* 0x000fce0000000f00 */
[----:B------:R-:W-:Y:S05]  /*11590*/  WARPSYNC.COLLECTIVE R235, `(.L_x_1178) ;  /* 0x00000000eb087348 */ /* 0x000fea0003c00000 */
[----:B------:R0:W1:Y:S02]  /*115a0*/  SHFL.DOWN P0, R232, R252, R251, R236 ;  /* 0x080000fbfce87389 */ /* 0x00006400000000ec */
[----:B01----:R-:W-:Y:S05]  /*115b0*/  ENDCOLLECTIVE ;  /* 0x000000000000791b */ /* 0x003fea0003800000 */
.L_x_1178:
[----:B------:R-:W-:Y:S01]  /*115c0*/  MOV R235, R232 ;  /* 0x000000e800eb7202 */ /* 0x000fe20000000f00 */
[----:B------:R-:W-:Y:S06]  /*115d0*/  BRA `(.L_x_1179) ;  /* 0xffffff8000707947 */ /* 0x000fec000383ffff */
.L_x_1032:
[----:B------:R-:W-:Y:S01]  /*115e0*/  HFMA2 R251, -RZ, RZ, 0, 9.5367431640625e-07 ;  /* 0x00000010fffb7431 */ /* 0x000fe200000001ff */
[----:B------:R-:W-:Y:S01]  /*115f0*/  BSSY B0, `(.L_x_1180) ;  /* 0x0000007000007945 */ /* 0x000fe20003800000 */
[----:B------:R-:W-:Y:S02]  /*11600*/  MOV R252, R76 ;  /* 0x0000004c00fc7202 */ /* 0x000fe40000000f00 */
[----:B------:R-:W-:Y:S02]  /*11610*/  MOV R236, 0x1f ;  /* 0x0000001f00ec7802 */ /* 0x000fe40000000f00 */
[----:B0-----:R-:W-:-:S07]  /*11620*/  MOV R235, 0xffffffff ;  /* 0xffffffff00eb7802 */ /* 0x001fce0000000f00 */
[----:B-1234-:R-:W-:Y:S05]  /*11630*/  WARPSYNC.COLLECTIVE R235, `(.L_x_1181) ;  /* 0x00000000eb087348 */ /* 0x01efea0003c00000 */
[----:B----4-:R0:W4:Y:S02]  /*11640*/  SHFL.DOWN P0, R232, R252, R251, R236 ;  /* 0x080000fbfce87389 */ /* 0x01012400000000ec */
[----:B01234-:R-:W-:Y:S05]  /*11650*/  ENDCOLLECTIVE ;  /* 0x000000000000791b */ /* 0x01ffea0003800000 */
.L_x_1181:
[----:B------:R-:W-:Y:S05]  /*11660*/  BSYNC B0 ;  /* 0x0000000000007941 */ /* 0x000fea0003800000 */
.L_x_1180:
        /* <DEDUP_REMOVED lines=8> */
.L_x_1182:
[----:B------:R-:W-:Y:S02]  /*116f0*/  MOV R252, R78 ;  /* 0x0000004e00fc7202 */ /* 0x000fe40000000f00 */
[----:B------:R-:W-:-:S07]  /*11700*/  MOV R234, R232 ;  /* 0x000000e800ea7202 */ /* 0x000fce0000000f00 */
[----:B------:R-:W-:Y:S05]  /*11710*/  WARPSYNC.COLLECTIVE R235, `(.L_x_1183) ;  /* 0x00000000eb087348 */ /* 0x000fea0003c00000 */
[----:B------:R0:W1:Y:S02]  /*11720*/  SHFL.DOWN P0, R232, R252, R251, R236 ;  /* 0x080000fbfce87389 */ /* 0x00006400000000ec */
[----:B01----:R-:W-:Y:S05]  /*11730*/  ENDCOLLECTIVE ;  /* 0x000000000000791b */ /* 0x003fea0003800000 */
.L_x_1183:
[----:B------:R-:W-:Y:S02]  /*11740*/  MOV R252, R79 ;  /* 0x0000004f00fc7202 */ /* 0x000fe40000000f00 */
[----:B------:R-:W-:-:S07]  /*11750*/  MOV R237, R232 ;  /* 0x000000e800ed7202 */ /* 0x000fce0000000f00 */
[----:B------:R-:W-:Y:S05]  /*11760*/  WARPSYNC.COLLECTIVE R235, `(.L_x_1184) ;  /* 0x00000000eb087348 */ /* 0x000fea0003c00000 */
[----:B------:R0:W1:Y:S02]  /*11770*/  SHFL.DOWN P0, R232, R252, R251, R236 ;  /* 0x080000fbfce87389 */ /* 0x00006400000000ec */
[----:B01----:R-:W-:Y:S05]  /*11780*/  ENDCOLLECTIVE ;  /* 0x000000000000791b */ /* 0x003fea0003800000 */
.L_x_1184:
[----:B------:R-:W-:Y:S01]  /*11790*/  MOV R235, R232 ;  /* 0x000000e800eb7202 */ /* 0x000fe20000000f00 */
[----:B------:R-:W-:Y:S06]  /*117a0*/  BRA `(.L_x_1185) ;  /* 0xffffff8000507947 */ /* 0x000fec000383ffff */
.L_x_1035:
[----:B0-----:R-:W-:Y:S01]  /*117b0*/  HFMA2 R233, -RZ, RZ, 0, 0 ;  /* 0x00000000ffe97431 */ /* 0x001fe200000001ff */
[----:B------:R-:W-:Y:S01]  /*117c0*/  BSSY B0, `(.L_x_1186) ;  /* 0x0000007000007945 */ /* 0x000fe20003800000 */
[----:B------:R-:W-:Y:S02]  /*117d0*/  MOV R234, R76 ;  /* 0x0000004c00ea7202 */ /* 0x000fe40000000f00 */
[----:B----4-:R-:W-:Y:S02]  /*117e0*/  MOV R232, 0x1f ;  /* 0x0000001f00e87802 */ /* 0x010fe40000000f00 */
[----:B------:R-:W-:-:S07]  /*117f0*/  MOV R235, 0xffffffff ;  /* 0xffffffff00eb7802 */ /* 0x000fce0000000f00 */
[----:B-123--:R-:W-:Y:S05]  /*11800*/  WARPSYNC.COLLECTIVE R235, `(.L_x_1187) ;  /* 0x00000000eb087348 */ /* 0x00efea0003c00000 */
[----:B------:R0:W4:Y:S02]  /*11810*/  SHFL.IDX P3, R236, R234, R233, R232 ;  /* 0x000000e9eaec7389 */ /* 0x00012400000600e8 */
[----:B01234-:R-:W-:Y:S05]  /*11820*/  ENDCOLLECTIVE ;  /* 0x000000000000791b */ /* 0x01ffea0003800000 */
.L_x_1187:
[----:B------:R-:W-:Y:S05]  /*11830*/  BSYNC B0 ;  /* 0x0000000000007941 */ /* 0x000fea0003800000 */
.L_x_1186:
[----:B------:R-:W-:Y:S01]  /*11840*/  MOV R234, R77 ;  /* 0x0000004d00ea7202 */ /* 0x000fe20000000f00 */
[----:B------:R-:W-:Y:S01]  /*11850*/  HFMA2 R233, -RZ, RZ, 0, 0 ;  /* 0x00000000ffe97431 */ /* 0x000fe200000001ff */
[----:B------:R-:W-:Y:S01]  /*11860*/  MOV R232, 0x1f ;  /* 0x0000001f00e87802 */ /* 0x000fe20000000f00 */
[----:B------:R-:W-:Y:S01]  /*11870*/  HFMA2 R251, -RZ, RZ, 0, 5.9604644775390625e-08 ;  /* 0x00000001fffb7431 */ /* 0x000fe200000001ff */
[----:B------:R-:W-:Y:S02]  /*11880*/  MOV R235, 0xffffffff ;  /* 0xffffffff00eb7802 */ /* 0x000fe40000000f00 */
[----:B------:R-:W-:Y:S02]  /*11890*/  MOV R240, R236 ;  /* 0x000000ec00f07202 */ /* 0x000fe40000000f00 */
[----:B------:R-:W-:-:S07]  /*118a0*/  MOV R252, R76 ;  /* 0x0000004c00fc7202 */ /* 0x000fce0000000f00 */
[----:B------:R-:W-:Y:S05]  /*118b0*/  WARPSYNC.COLLECTIVE R235, `(.L_x_1188) ;  /* 0x00000000eb087348 */ /* 0x000fea0003c00000 */
[----:B------:R0:W1:Y:S02]  /*118c0*/  SHFL.IDX P3, R236, R234, R233, R232 ;  /* 0x000000e9eaec7389 */ /* 0x00006400000600e8 */
[----:B01----:R-:W-:Y:S05]  /*118d0*/  ENDCOLLECTIVE ;  /* 0x000000000000791b */ /* 0x003fea0003800000 */
.L_x_1188:
[----:B------:R-:W-:Y:S02]  /*118e0*/  MOV R234, R78 ;  /* 0x0000004e00ea7202 */ /* 0x000fe40000000f00 */
[----:B------:R-:W-:-:S07]  /*118f0*/  MOV R238, R236 ;  /* 0x000000ec00ee7202 */ /* 0x000fce0000000f00 */
[----:B------:R-:W-:Y:S05]  /*11900*/  WARPSYNC.COLLECTIVE R235, `(.L_x_1189) ;  /* 0x00000000eb087348 */ /* 0x000fea0003c00000 */
[----:B------:R0:W1:Y:S02]  /*11910*/  SHFL.IDX P3, R236, R234, R233, R232 ;  /* 0x000000e9eaec7389 */ /* 0x00006400000600e8 */
[----:B01----:R-:W-:Y:S05]  /*11920*/  ENDCOLLECTIVE ;  /* 0x000000000000791b */ /* 0x003fea0003800000 */
.L_x_1189:
[----:B------:R-:W-:-:S04]  /*11930*/  FMUL.FTZ R239, R72, R238 ;  /* 0x000000ee48ef7220 */ /* 0x000fc80000410000 */
[----:B------:R-:W-:Y:S01]  /*11940*/  FFMA.FTZ R239, R73, R240, R239 ;  /* 0x000000f049ef7223 */ /* 0x000fe200000100ef */
[-C--:B------:R-:W-:Y:S01]  /*11950*/  FMUL.FTZ R232, R75, R238.reuse ;  /* 0x000000ee4be87220 */ /* 0x080fe20000410000 */
[----:B------:R-:W-:Y:S01]  /*11960*/  FMUL.FTZ R233, R73, R238 ;  /* 0x000000ee49e97220 */ /* 0x000fe20000410000 */
[----:B------:R-:W-:Y:S02]  /*11970*/  MOV R234, R79 ;  /* 0x0000004f00ea7202 */ /* 0x000fe40000000f00 */
[----:B------:R-:W-:Y:S01]  /*11980*/  FFMA.FTZ R232, R74, R240, -R232 ;  /* 0x000000f04ae87223 */ /* 0x000fe200000108e8 */
[----:B------:R-:W-:-:S05]  /*11990*/  MOV R237, R236 ;  /* 0x000000ec00ed7202 */ /* 0x000fca0000000f00 */
[----:B------:R-:W-:Y:S01]  /*119a0*/  FADD.FTZ R237, R237, R232 ;  /* 0x000000e8eded7221 */ /* 0x000fe20000010000 */
[----:B------:R-:W-:Y:S01]  /*119b0*/  FMUL.FTZ R232, R74, R238 ;  /* 0x000000ee4ae87220 */ /* 0x000fe20000410000 */
[-C--:B------:R-:W-:Y:S01]  /*119c0*/  FFMA.FTZ R238, R72, R240.reuse, -R233 ;  /* 0x000000f048ee7223 */ /* 0x080fe200000108e9 */
[----:B------:R-:W-:Y:S02]  /*119d0*/  HFMA2 R233, -RZ, RZ, 0, 0 ;  /* 0x00000000ffe97431 */ /* 0x000fe400000001ff */
[----:B------:R-:W-:Y:S01]  /*119e0*/  FFMA.FTZ R240, R75, R240, R232 ;  /* 0x000000f04bf07223 */ /* 0x000fe200000100e8 */
[----:B------:R-:W-:-:S07]  /*119f0*/  MOV R232, 0x1f ;  /* 0x0000001f00e87802 */ /* 0x000fce0000000f00 */
[----:B------:R-:W-:Y:S05]  /*11a00*/  WARPSYNC.COLLECTIVE R235, `(.L_x_1190) ;  /* 0x00000000eb087348 */ /* 0x000fea0003c00000 */
[----:B------:R0:W1:Y:S02]  /*11a10*/  SHFL.IDX P3, R236, R234, R233, R232 ;  /* 0x000000e9eaec7389 */ /* 0x00006400000600e8 */
[----:B01----:R-:W-:Y:S05]  /*11a20*/  ENDCOLLECTIVE ;  /* 0x000000000000791b */ /* 0x003fea0003800000 */
.L_x_1190:
[----:B------:R-:W-:Y:S01]  /*11a30*/  MOV R234, R72 ;  /* 0x0000004800ea7202 */ /* 0x000fe20000000f00 */
[----:B------:R-:W-:Y:S01]  /*11a40*/  FADD.FTZ R240, R236, R240 ;  /* 0x000000f0ecf07221 */ /* 0x000fe20000010000 */
[----:B------:R-:W-:-:S07]  /*11a50*/  MOV R236, 0x1f ;  /* 0x0000001f00ec7802 */ /* 0x000fce0000000f00 */
[----:B------:R-:W-:Y:S05]  /*11a60*/  WARPSYNC.COLLECTIVE R235, `(.L_x_1191) ;  /* 0x00000000eb087348 */ /* 0x000fea0003c00000 */
[----:B------:R0:W1:Y:S02]  /*11a70*/  SHFL.DOWN P0, R232, R252, R251, R236 ;  /* 0x080000fbfce87389 */ /* 0x00006400000000ec */
[----:B01----:R-:W-:Y:S05]  /*11a80*/  ENDCOLLECTIVE ;  /* 0x000000000000791b */ /* 0x003fea0003800000 */
.L_x_1191:
[----:B------:R-:W-:Y:S02]  /*11a90*/  MOV R252, R77 ;  /* 0x0000004d00fc7202 */ /* 0x000fe40000000f00 */
[----:B------:R-:W-:-:S07]  /*11aa0*/  MOV R76, R232 ;  /* 0x000000e8004c7202 */ /* 0x000fce0000000f00 */
[----:B------:R-:W-:Y:S05]  /*11ab0*/  WARPSYNC.COLLECTIVE R235, `(.L_x_1192) ;  /* 0x00000000eb087348 */ /* 0x000fea0003c00000 */
[----:B------:R0:W1:Y:S02]  /*11ac0*/  SHFL.DOWN P0, R232, R252, R251, R236 ;  /* 0x080000fbfce87389 */ /* 0x00006400000000ec */
[----:B01----:R-:W-:Y:S05]  /*11ad0*/  ENDCOLLECTIVE ;  /* 0x000000000000791b */ /* 0x003fea0003800000 */
.L_x_1192:
[----:B------:R-:W-:Y:S02]  /*11ae0*/  MOV R252, R78 ;  /* 0x0000004e00fc7202 */ /* 0x000fe40000000f00 */
[----:B------:R-:W-:-:S07]  /*11af0*/  MOV R77, R232 ;  /* 0x000000e8004d7202 */ /* 0x000fce0000000f00 */
[----:B------:R-:W-:Y:S05]  /*11b00*/  WARPSYNC.COLLECTIVE R235, `(.L_x_1193) ;  /* 0x00000000eb087348 */ /* 0x000fea0003c00000 */
[----:B------:R0:W1:Y:S02]  /*11b10*/  SHFL.DOWN P0, R232, R252, R251, R236 ;  /* 0x080000fbfce87389 */ /* 0x00006400000000ec */
[----:B01----:R-:W-:Y:S05]  /*11b20*/  ENDCOLLECTIVE ;  /* 0x000000000000791b */ /* 0x003fea0003800000 */
.L_x_1193:
[----:B------:R-:W-:Y:S02]  /*11b30*/  MOV R252, R79 ;  /* 0x0000004f00fc7202 */ /* 0x000fe40000000f00 */
[----:B------:R-:W-:-:S07]  /*11b40*/  MOV R78, R232 ;  /* 0x000000e8004e7202 */ /* 0x000fce0000000f00 */
[----:B------:R-:W-:Y:S05]  /*11b50*/  WARPSYNC.COLLECTIVE R235, `(.L_x_1194) ;  /* 0x00000000eb087348 */ /* 0x000fea0003c00000 */
[----:B------:R0:W1:Y:S02]  /*11b60*/  SHFL.DOWN P0, R232, R252, R251, R236 ;  /* 0x080000fbfce87389 */ /* 0x00006400000000ec */
[----:B01----:R-:W-:Y:S05]  /*11b70*/  ENDCOLLECTIVE ;  /* 0x000000000000791b */ /* 0x003fea0003800000 */
.L_x_1194:
[----:B------:R-:W-:Y:S01]  /*11b80*/  MOV R79, R232 ;  /* 0x000000e8004f7202 */ /* 0x000fe20000000f00 */
[----:B------:R-:W-:-:S07]  /*11b90*/  HFMA2 R232, -RZ, RZ, 0, 1.847743988037109375e-06 ;  /* 0x0000001fffe87431 */ /* 0x000fce00000001ff */
[----:B------:R-:W-:Y:S05]  /*11ba0*/  WARPSYNC.COLLECTIVE R235, `(.L_x_1195) ;  /* 0x00000000eb087348 */ /* 0x000fea0003c00000 */
[----:B------:R0:W1:Y:S02]  /*11bb0*/  SHFL.IDX P3, R236, R234, R233, R232 ;  /* 0x000000e9eaec7389 */ /* 0x00006400000600e8 */
[----:B01----:R-:W-:Y:S05]  /*11bc0*/  ENDCOLLECTIVE ;  /* 0x000000000000791b */ /* 0x003fea0003800000 */
.L_x_1195:
[----:B------:R-:W-:Y:S02]  /*11bd0*/  MOV R234, R73 ;  /* 0x0000004900ea7202 */ /* 0x000fe40000000f00 */
[----:B------:R-:W-:-:S07]  /*11be0*/  MOV R72, R236 ;  /* 0x000000ec00487202 */ /* 0x000fce0000000f00 */
[----:B------:R-:W-:Y:S05]  /*11bf0*/  WARPSYNC.COLLECTIVE R235, `(.L_x_1196) ;  /* 0x00000000eb087348 */ /* 0x000fea0003c00000 */
[----:B------:R0:W1:Y:S02]  /*11c00*/  SHFL.IDX P3, R236, R234, R233, R232 ;  /* 0x000000e9eaec7389 */ /* 0x00006400000600e8 */
[----:B01----:R-:W-:Y:S05]  /*11c10*/  ENDCOLLECTIVE ;  /* 0x000000000000791b */ /* 0x003fea0003800000 */
.L_x_1196:
[----:B------:R-:W-:Y:S02]  /*11c20*/  MOV R234, R74 ;  /* 0x0000004a00ea7202 */ /* 0x000fe40000000f00 */
[----:B------:R-:W-:-:S07]  /*11c30*/  MOV R73, R236 ;  /* 0x000000ec00497202 */ /* 0x000fce0000000f00 */
[----:B------:R-:W-:Y:S05]  /*11c40*/  WARPSYNC.COLLECTIVE R235, `(.L_x_1197) ;  /* 0x00000000eb087348 */ /* 0x000fea0003c00000 */
[----:B------:R0:W1:Y:S02]  /*11c50*/  SHFL.IDX P3, R236, R234, R233, R232 ;  /* 0x000000e9eaec7389 */ /* 0x00006400000600e8 */
[----:B01----:R-:W-:Y:S05]  /*11c60*/  ENDCOLLECTIVE ;  /* 0x000000000000791b */ /* 0x003fea0003800000 */
.L_x_1197:
[----:B------:R-:W-:Y:S02]  /*11c70*/  MOV R234, R75 ;  /* 0x0000004b00ea7202 */ /* 0x000fe40000000f00 */
[----:B------:R-:W-:-:S07]  /*11c80*/  MOV R74, R236 ;  /* 0x000000ec004a7202 */ /* 0x000fce0000000f00 */
[----:B------:R-:W-:Y:S05]  /*11c90*/  WARPSYNC.COLLECTIVE R235, `(.L_x_1198) ;  /* 0x00000000eb087348 */ /* 0x000fea0003c00000 */
[----:B------:R0:W1:Y:S02]  /*11ca0*/  SHFL.IDX P3, R236, R234, R233, R232 ;  /* 0x000000e9eaec7389 */ /* 0x00006400000600e8 */
[----:B01----:R-:W-:Y:S05]  /*11cb0*/  ENDCOLLECTIVE ;  /* 0x000000000000791b */ /* 0x003fea0003800000 */
.L_x_1198:
[----:B------:R-:W-:Y:S01]  /*11cc0*/  MOV R75, R236 ;  /* 0x000000ec004b7202 */ /* 0x000fe20000000f00 */
[----:B------:R-:W-:Y:S06]  /*11cd0*/  BRA `(.L_x_1199) ;  /* 0xffffff7c00a07947 */ /* 0x000fec000383ffff */
.L_x_1200:
        /* <DEDUP_REMOVED lines=10> */
.L_x_18662:


//--------------------- .text._Z25selective_scan_bwd_kernelI32Selective_Scan_bwd_kernel_traitsILi128ELi16ELb0ELb0ELb1ELb1ELb1EfN3c107complexIfEEEEv12SSMParamsBwd --------------------------
	.section	.text._Z25selective_scan_bwd_kernelI32Selective_Scan_bwd_kernel_traitsILi128ELi16ELb0ELb0ELb1ELb1ELb1EfN3c107complexIfEEEEv12SSMParamsBwd,"ax",@progbits
	.align	128
        .global         _Z25selective_scan_bwd_kernelI32Selective_Scan_bwd_kernel_traitsILi128ELi16ELb0ELb0ELb1ELb1ELb1EfN3c107complexIfEEEEv12SSMParamsBwd
        .type           _Z25selective_scan_bwd_kernelI32Selective_Scan_bwd_kernel_traitsILi128ELi16ELb0ELb0ELb1ELb1ELb1EfN3c107complexIfEEEEv12SSMParamsBwd,@function
        .size           _Z25selective_scan_bwd_kernelI32Selective_Scan_bwd_kernel_traitsILi128ELi16ELb0ELb0ELb1ELb1ELb1EfN3c107complexIfEEEEv12SSMParamsBwd,(.L_x_18663 - _Z25selective_scan_bwd_kernelI32Selective_Scan_bwd_kernel_traitsILi128ELi16ELb0ELb0ELb1ELb1ELb1EfN3c107complexIfEEEEv12SSMParamsBwd)
        .other          _Z25selective_scan_bwd_kernelI32Selective_Scan_bwd_kernel_traitsILi128ELi16ELb0ELb0ELb1ELb1ELb1EfN3c107complexIfEEEEv12SSMParamsBwd,@"STO_CUDA_ENTRY STV_DEFAULT"
_Z25selective_scan_bwd_kernelI32Selective_Scan_bwd_kernel_traitsILi128ELi16ELb0ELb0ELb1ELb1ELb1EfN3c107complexIfEEEEv12SSMParamsBwd:
.text._Z25selective_scan_bwd_kernelI32Selective_Scan_bwd_kernel_traitsILi128ELi16ELb0ELb0ELb1ELb1ELb1EfN3c107complexIfEEEEv12SSMParamsBwd:
        /* <DEDUP_REMOVED lines=28> */
[----:B------:R-:W3:Y:S03]  /*01c0*/  LDCU.64 UR14, c[0x0][0x3d0] ;  /* 0x00007a00ff0e77ac */ /* 0x000ee60008000a00 */
        /* <DEDUP_REMOVED lines=8> */
[----:B------:R-:W-:-:S13]  /*0250*/  R2UR UR29, R0 ;  /* 0x00000000001d72ca */ /* 0x000fda00000e0000 */
        /* <DEDUP_REMOVED lines=8> */
[----:B------:R-:W-:-:S02]  /*02e0*/  UIMAD UR7, UR12, UR19, UR5 ;  /* 0x000000130c0772a4 */ /* 0x000fc4000f8e0205 */
[----:B------:R-:W-:Y:S02]  /*02f0*/  UIMAD UR20, UR12, UR23, UR17 ;  /* 0x000000170c1472a4 */ /* 0x000fe4000f8e0211 */
[----:B------:R-:W-:Y:S01]  /*0300*/  UIADD3 UR18, UP0, UPT, UR13, UR4, URZ ;  /* 0x000000040d127290 */ /* 0x000fe2000ff1e0ff */
[----:B------:R-:W3:Y:S02]  /*0310*/  LDCU.128 UR8, c[0x0][0x460] ;  /* 0x00008c00ff0877ac */ /* 0x000ee40008000c00 */
[----:B------:R-:W-:Y:S01]  /*0320*/  UMOV UR4, URZ ;  /* 0x000000ff00047c82 */ /* 0x000fe20008000000 */
[----:B------:R-:W-:Y:S02]  /*0330*/  USHF.R.S32.HI UR21, URZ, 0x1f, UR13 ;  /* 0x0000001fff157899 */ /* 0x000fe4000801140d */
[----:B------:R-:W-:Y:S02]  /*0340*/  UIADD3 UR16, UP2, UPT, UR13, UR16, URZ ;  /* 0x000000100d107290 */ /* 0x000fe4000ff5e0ff */
[----:B------:R-:W-:Y:S01]  /*0350*/  UIADD3.X UR7, UPT, UPT, UR21, UR7, URZ, UP0, !UPT ;  /* 0x0000000715077290 */ /* 0x000fe200087fe4ff */
[----:B0-----:R-:W-:Y:S01]  /*0360*/  IADD3 R2, PT, PT, R0, 0xffffffe, RZ ;  /* 0x0ffffffe00027810 */ /* 0x001fe20007ffe0ff */
[----:B------:R-:W-:Y:S01]  /*0370*/  UIADD3.X UR20, UPT, UPT, UR21, UR20, URZ, UP2, !UPT ;  /* 0x0000001415147290 */ /* 0x000fe200097fe4ff */
[----:B------:R-:W-:Y:S01]  /*0380*/  MOV R0, UR12 ;  /* 0x0000000c00007c02 */ /* 0x000fe20008000f00 */
[----:B------:R-:W0:Y:S03]  /*0390*/  LDCU.64 UR22, c[0x0][0x4d8] ;  /* 0x00009b00ff1677ac */ /* 0x000e260008000a00 */
[----:B------:R-:W5:Y:S01]  /*03a0*/  F2I.FTZ.U32.TRUNC.NTZ R2, R2 ;  /* 0x0000000200027305 */ /* 0x000f62000021f000 */
[----:B------:R-:W-:Y:S01]  /*03b0*/  IABS R0, R0 ;  /* 0x0000000000007213 */ /* 0x000fe20000000000 */
[----:B---3--:R-:W-:-:S03]  /*03c0*/  ULEA UR19, UP3, UR16, UR10, 0x2 ;  /* 0x0000000a10137291 */ /* 0x008fc6000f8610ff */
[----:B------:R-:W-:Y:S01]  /*03d0*/  R2UR UR27, R0 ;  /* 0x00000000001b72ca */ /* 0x000fe200000e0000 */
[----:B------:R-:W-:Y:S01]  /*03e0*/  ULEA.HI.X UR20, UR16, UR11, UR20, 0x2, UP3 ;  /* 0x0000000b10147291 */ /* 0x000fe200098f1414 */
[----:B-----5:R-:W-:Y:S01]  /*03f0*/  R2UR UR5, R2 ;  /* 0x00000000020572ca */ /* 0x020fe200000e0000 */
[----:B0-----:R-:W-:-:S12]  /*0400*/  USHF.R.U64 UR11, UR22, 0x1, UR23 ;  /* 0x00000001160b7899 */ /* 0x001fd80008001217 */
[----:B------:R-:W-:-:S04]  /*0410*/  UIADD3 UR17, UPT, UPT, URZ, -UR5, URZ ;  /* 0x80000005ff117290 */ /* 0x000fc8000fffe0ff */
[----:B------:R-:W-:-:S04]  /*0420*/  UIMAD UR17, UR17, UR29, URZ ;  /* 0x0000001d111172a4 */ /* 0x000fc8000f8e02ff */
[----:B------:R-:W-:Y:S02]  /*0430*/  UIMAD.WIDE.U32 UR4, UR5, UR17, UR4 ;  /* 0x00000011050472a5 */ /* 0x000fe4000f8e0004 */
[----:B------:R-:W-:Y:S02]  /*0440*/  ULEA UR17, UP1, UR18, UR8, 0x2 ;  /* 0x0000000812117291 */ /* 0x000fe4000f8210ff */
[----:B------:R-:W-:Y:S02]  /*0450*/  UIMAD.WIDE.U32 UR4, UR5, UR27, URZ ;  /* 0x0000001b050472a5 */ /* 0x000fe4000f8e00ff */
[----:B------:R-:W-:Y:S02]  /*0460*/  ULEA.HI.X UR18, UR18, UR9, UR7, 0x2, UP1 ;  /* 0x0000000912127291 */ /* 0x000fe400088f1407 */
[----:B------:R-:W-:Y:S02]  /*0470*/  UISETP.NE.AND UP1, UPT, UR28, URZ, UPT ;  /* 0x000000ff1c00728c */ /* 0x000fe4000bf25270 */
[----:B------:R-:W-:Y:S01]  /*0480*/  UIMAD.WIDE.U32 UR8, UR6, UR14, URZ ;  /* 0x0000000e060872a5 */ /* 0x000fe2000f8e00ff */
[----:B------:R-:W-:Y:S01]  /*0490*/  UMOV UR7, UR5 ;  /* 0x0000000500077c82 */ /* 0x000fe20008000000 */
[----:B--2---:R-:W-:-:S02]  /*04a0*/  UIMAD.WIDE.U32 UR4, UR6, UR24, URZ ;  /* 0x00000018060472a5 */ /* 0x004fc4000f8e00ff */
[----:B------:R-:W-:Y:S02]  /*04b0*/  UIADD3 UR10, UPT, UPT, -UR7, URZ, URZ ;  /* 0x000000ff070a7290 */ /* 0x000fe4000fffe1ff */
[----:B------:R-:W-:Y:S02]  /*04c0*/  UIMAD UR5, UR6, UR25, UR5 ;  /* 0x00000019060572a4 */ /* 0x000fe4000f8e0205 */
[----:B------:R-:W-:Y:S02]  /*04d0*/  UIMAD UR10, UR29, UR10, UR27 ;  /* 0x0000000a1d0a72a4 */ /* 0x000fe4000f8e021b */
[----:B------:R-:W-:Y:S02]  /*04e0*/  UIMAD.WIDE.U32 UR4, UR12, UR30, UR4 ;  /* 0x0000001e0c0472a5 */ /* 0x000fe4000f8e0004 */
[----:B------:R-:W-:Y:S02]  /*04f0*/  UISETP.GT.U32.AND UP2, UPT, UR29, UR10, UPT ;  /* 0x0000000a1d00728c */ /* 0x000fe4000bf44070 */
[----:B------:R-:W-:-:S02]  /*0500*/  UIMAD UR22, UR12, UR31, UR5 ;  /* 0x0000001f0c1672a4 */ /* 0x000fc4000f8e0205 */
[----:B------:R-:W-:Y:S01]  /*0510*/  ULOP3.LUT UR5, UR12, UR28, URZ, 0x3c, !UPT ;  /* 0x0000001c0c057292 */ /* 0x000fe2000f8e3cff */
[----:B------:R-:W0:Y:S01]  /*0520*/  LDCU.64 UR24, c[0x0][0x3e8] ;  /* 0x00007d00ff1877ac */ /* 0x000e220008000a00 */
[----:B------:R-:W2:Y:S05]  /*0530*/  LDCU.64 UR30, c[0x0][0x4e0] ;  /* 0x00009c00ff1e77ac */ /* 0x000eaa0008000a00 */
[----:B------:R-:W-:Y:S02]  /*0540*/  @!UP2 UIADD3 UR10, UPT, UPT, UR10, -UR29, URZ ;  /* 0x8000001d0a0aa290 */ /* 0x000fe4000fffe0ff */
[----:B------:R-:W-:Y:S02]  /*0550*/  @!UP2 UIADD3 UR7, UPT, UPT, UR7, 0x1, URZ ;  /* 0x000000010707a890 */ /* 0x000fe4000fffe0ff */
[----:B------:R-:W-:-:S02]  /*0560*/  UISETP.GE.U32.AND UP0, UPT, UR10, UR29, UPT ;  /* 0x0000001d0a00728c */ /* 0x000fc4000bf06070 */
[----:B------:R-:W-:Y:S02]  /*0570*/  UISETP.GE.AND UP2, UPT, UR5, URZ, UPT ;  /* 0x000000ff0500728c */ /* 0x000fe4000bf46270 */
[----:B------:R-:W-:Y:S02]  /*0580*/  UIADD3 UR4, UP3, UPT, UR13, UR4, URZ ;  /* 0x000000040d047290 */ /* 0x000fe4000ff7e0ff */
[----:B------:R-:W-:Y:S02]  /*0590*/  UIMAD UR9, UR6, UR15, UR9 ;  /* 0x0000000f060972a4 */ /* 0x000fe4000f8e0209 */
[----:B------:R-:W-:Y:S02]  /*05a0*/  UIADD3.X UR22, UPT, UPT, UR21, UR22, URZ, UP3, !UPT ;  /* 0x0000001615167290 */ /* 0x000fe40009ffe4ff */
[----:B------:R-:W-:Y:S02]  /*05b0*/  USHF.R.U32.HI UR14, URZ, 0x1, UR23 ;  /* 0x00000001ff0e7899 */ /* 0x000fe40008011617 */
[----:B------:R-:W-:-:S02]  /*05c0*/  @UP0 UIADD3 UR7, UPT, UPT, UR7, 0x1, URZ ;  /* 0x0000000107070890 */ /* 0x000fc4000fffe0ff */
[----:B------:R-:W-:Y:S02]  /*05d0*/  UISETP.NE.U32.AND UP0, UPT, UR36, URZ, UPT ;  /* 0x000000ff2400728c */ /* 0x000fe4000bf05070 */
[----:B------:R-:W-:Y:S02]  /*05e0*/  @!UP2 UIADD3 UR7, UPT, UPT, -UR7, URZ, URZ ;  /* 0x000000ff0707a290 */ /* 0x000fe4000fffe1ff */
[----:B------:R-:W-:Y:S02]  /*05f0*/  UISETP.NE.AND.EX UP0, UPT, UR37, URZ, UPT, UP0 ;  /* 0x000000ff2500728c */ /* 0x000fe4000bf05300 */
[----:B----4-:R-:W-:Y:S02]  /*0600*/  ULEA UR21, UP2, UR4, UR34, 0x2 ;  /* 0x0000002204157291 */ /* 0x010fe4000f8410ff */
[----:B------:R-:W-:Y:S02]  /*0610*/  @!UP1 ULOP3.LUT UR7, URZ, UR28, URZ, 0x33, !UPT ;  /* 0x0000001cff079292 */ /* 0x000fe4000f8e33ff */
[----:B------:R-:W-:-:S02]  /*0620*/  ULEA.HI.X UR22, UR4, UR35, UR22, 0x2, UP2 ;  /* 0x0000002304167291 */ /* 0x000fc400090f1416 */
[----:B------:R-:W-:Y:S01]  /*0630*/  USHF.R.S32.HI UR4, URZ, 0x1f, UR7 ;  /* 0x0000001fff047899 */ /* 0x000fe20008011407 */
[----:B------:R-:W3:Y:S02]  /*0640*/  LDCU.64 UR28, c[0x0][0x540] ;  /* 0x0000a800ff1c77ac */ /* 0x000ee40008000a00 */
[----:B------:R-:W4:Y:S01]  /*0650*/  @UP0 LDCU UR15, c[0x0][0x384] ;  /* 0x00007080ff0f07ac */ /* 0x000f220008000800 */
[----:B0-----:R-:W-:Y:S02]  /*0660*/  UIMAD UR5, UR4, UR24, URZ ;  /* 0x00000018040572a4 */ /* 0x001fe4000f8e02ff */
[----:B--2---:R-:W-:Y:S01]  /*0670*/  UIMAD UR13, UR4, UR30, URZ ;  /* 0x0000001e040d72a4 */ /* 0x004fe2000f8e02ff */
[----:B------:R-:W0:Y:S01]  /*0680*/  @UP0 LDCU UR16, c[0x0][0x38c] ;  /* 0x00007180ff1007ac */ /* 0x000e220008000800 */
[----:B------:R-:W2:Y:S01]  /*0690*/  LDCU.64 UR34, c[0x0][0x450] ;  /* 0x00008a00ff2277ac */ /* 0x000ea20008000a00 */
[----:B------:R-:W-:Y:S02]  /*06a0*/  UIMAD UR10, UR7, UR25, UR5 ;  /* 0x00000019070a72a4 */ /* 0x000fe4000f8e0205 */
[----:B------:R-:W-:-:S02]  /*06b0*/  UIMAD.WIDE.U32 UR4, UR7, UR30, URZ ;  /* 0x0000001e070472a5 */ /* 0x000fc4000f8e00ff */
[----:B------:R-:W-:Y:S02]  /*06c0*/  UIMAD UR13, UR7, UR31, UR13 ;  /* 0x0000001f070d72a4 */ /* 0x000fe4000f8e020d */
[----:B------:R-:W-:Y:S01]  /*06d0*/  UIMAD.WIDE.U32 UR8, UR7, UR24, UR8 ;  /* 0x00000018070872a5 */ /* 0x000fe2000f8e0008 */
[----:B------:R-:W5:Y:S01]  /*06e0*/  @UP0 LDCU.64 UR30, c[0x0][0x480] ;  /* 0x00009000ff1e07ac */ /* 0x000f620008000a00 */
[----:B------:R-:W-:Y:S02]  /*06f0*/  ULEA UR7, UR26, 0xfffff000, 0xc ;  /* 0xfffff0001a077891 */ /* 0x000fe4000f8e60ff */
[----:B------:R-:W-:Y:S02]  /*0700*/  UIADD3 UR5, UPT, UPT, UR5, UR13, URZ ;  /* 0x0000000d05057290 */ /* 0x000fe4000fffe0ff */
[----:B------:R-:W-:Y:S02]  /*0710*/  UIADD3 UR24, UP1, UPT, UR7, UR8, URZ ;  /* 0x0000000807187290 */ /* 0x000fe4000ff3e0ff */
[----:B----4-:R-:W-:-:S02]  /*0720*/  @UP0 UIMAD UR8, UR6, UR15, UR12 ;  /* 0x0000000f060802a4 */ /* 0x010fc4000f8e020c */
[----:B------:R-:W-:Y:S02]  /*0730*/  UIADD3 UR10, UPT, UPT, UR9, UR10, URZ ;  /* 0x0000000a090a7290 */ /* 0x000fe4000fffe0ff */
[----:B------:R-:W-:Y:S02]  /*0740*/  UIMAD UR14, UR14, UR6, URZ ;  /* 0x000000060e0e72a4 */ /* 0x000fe4000f8e02ff */
[----:B------:R-:W-:Y:S02]  /*0750*/  UIMAD.WIDE.U32 UR4, UR6, UR11, UR4 ;  /* 0x0000000b060472a5 */ /* 0x000fe4000f8e0004 */
[----:B------:R-:W-:Y:S02]  /*0760*/  @UP0 UIMAD UR8, UR8, UR26, URZ ;  /* 0x0000001a080802a4 */ /* 0x000fe4000f8e02ff */
[----:B------:R-:W-:Y:S02]  /*0770*/  ULEA.HI.X.SX32 UR7, UR7, UR10, 0x1, UP1 ;  /* 0x0000000a07077291 */ /* 0x000fe400088f0eff */
[----:B------:R-:W-:-:S02]  /*0780*/  UIADD3 UR11, UPT, UPT, UR5, UR14, URZ ;  /* 0x0000000e050b7290 */ /* 0x000fc4000fffe0ff */
[----:B---3--:R-:W-:Y:S02]  /*0790*/  ULEA UR10, UP1, UR4, UR28, 0x3 ;  /* 0x0000001c040a7291 */ /* 0x008fe4000f8218ff */
[----:B0-----:R-:W-:Y:S02]  /*07a0*/  @UP0 UIMAD UR8, UR8, UR16, URZ ;  /* 0x00000010080802a4 */ /* 0x001fe4000f8e02ff */
[----:B--2---:R-:W-:Y:S02]  /*07b0*/  ULEA UR23, UP2, UR24, UR34, 0x2 ;  /* 0x0000002218177291 */ /* 0x004fe4000f8410ff */
        /* <DEDUP_REMOVED lines=16> */
[----:B------:R-:W-:-:S04]  /*08c0*/  LOP3.LUT R0, R0, 0x1f, RZ, 0xc0, !PT ;  /* 0x0000001f00007812 */ /* 0x000fc800078ec0ff */
[----:B-12---:R-:W-:-:S07]  /*08d0*/  LOP3.LUT R7, R0, 0x3e00, R3, 0xf8, !PT ;  /* 0x00003e0000077812 */ /* 0x006fce00078ef803 */
.L_x_1334:
[----:B------:R-:W0:Y:S01]  /*08e0*/  S2R R183, SR_TID.X ;  /* 0x0000000000b77919 */ /* 0x000e220000002100 */
[----:B------:R-:W1:Y:S01]  /*08f0*/  LDCU UR26, c[0x0][0x388] ;  /* 0x00007100ff1a77ac */ /* 0x000e620008000800 */
[----:B------:R-:W-:Y:S02]  /*0900*/  MOV R2, UR17 ;  /* 0x0000001100027c02 */ /* 0x000fe40008000f00 */
[----:B------:R-:W-:Y:S02]  /*0910*/  CS2R R4, SRZ ;  /* 0x0000000000047805 */ /* 0x000fe4000001ff00 */
[----:B------:R-:W-:Y:S01]  /*0920*/  MOV R3, UR18 ;  /* 0x0000001200037c02 */ /* 0x000fe20008000f00 */
[----:B------:R-:W-:Y:S01]  /*0930*/  ULEA UR28, UR16, 0xfffff800, 0xb ;  /* 0xfffff800101c7891 */ /* 0x000fe2000f8e58ff */
[----:B------:R-:W-:Y:S02]  /*0940*/  CS2R R10, SRZ ;  /* 0x00000000000a7805 */ /* 0x000fe4000001ff00 */
[----:B------:R-:W-:-:S02]  /*0950*/  CS2R R12, SRZ ;  /* 0x00000000000c7805 */ /* 0x000fc4000001ff00 */
[----:B------:R-:W-:Y:S01]  /*0960*/  CS2R R8, SRZ ;  /* 0x0000000000087805 */ /* 0x000fe2000001ff00 */
[C---:B------:R-:W-:Y:S01]  /*0970*/  IMAD.WIDE.U32 R2, R7.reuse, 0x4, R2 ;  /* 0x0000000407027825 */ /* 0x040fe200078e0002 */
[----:B------:R-:W-:Y:S02]  /*0980*/  CS2R R14, SRZ ;  /* 0x00000000000e7805 */ /* 0x000fe4000001ff00 */
[----:B------:R-:W-:Y:S01]  /*0990*/  CS2R R18, SRZ ;  /* 0x0000000000127805 */ /* 0x000fe2000001ff00 */
[----:B-1----:R-:W-:Y:S01]  /*09a0*/  UIADD3 UR31, UPT, UPT, -UR28, UR26, URZ ;  /* 0x0000001a1c1f7290 */ /* 0x002fe2000fffe1ff */
[----:B------:R-:W-:Y:S05]  /*09b0*/  BAR.SYNC.DEFER_BLOCKING 0x0 ;  /* 0x0000000000007b1d */ /* 0x000fea0000010000 */
[----:B------:R-:W-:-:S02]  /*09c0*/  ISETP.GE.AND P0, PT, R7, UR31, PT ;  /* 0x0000001f07007c0c */ /* 0x000fc4000bf06270 */
[----:B------:R-:W-:Y:S02]  /*09d0*/  CS2R R6, SRZ ;  /* 0x0000000000067805 */ /* 0x000fe4000001ff00 */
[----:B------:R-:W-:Y:S02]  /*09e0*/  P2R R76, PR, RZ, 0x1 ;  /* 0x00000001ff4c7803 */ /* 0x000fe40000000000 */
[----:B0-----:R-:W-:-:S04]  /*09f0*/  SHF.L.U32 R16, R183, 0x4, RZ ;  /* 0x00000004b7107819 */ /* 0x001fc800000006ff */
[----:B------:R-:W-:Y:S02]  /*0a00*/  LOP3.LUT R25, R16, 0x3e00, RZ, 0xc0, !PT ;  /* 0x00003e0010197812 */ /* 0x000fe400078ec0ff */
[----:B------:R-:W-:Y:S02]  /*0a10*/  CS2R R16, SRZ ;  /* 0x0000000000107805 */ /* 0x000fe4000001ff00 */
[C---:B------:R-:W-:Y:S02]  /*0a20*/  LOP3.LUT R51, R25.reuse, 0x20, R0, 0xfe, !PT ;  /* 0x0000002019337812 */ /* 0x040fe400078efe00 */
[----:B------:R-:W-:Y:S01]  /*0a30*/  LOP3.LUT R52, R25, R0, RZ, 0xfc, !PT ;  /* 0x0000000019347212 */ /* 0x000fe200078efcff */
[----:B------:R-:W2:Y:S01]  /*0a40*/  @!P0 LDG.E R4, desc[UR32][R2.64] ;  /* 0x0000002002048981 */ /* 0x000ea2000c1e1900 */
[----:B------:R-:W-:Y:S02]  /*0a50*/  ISETP.GE.AND P0, PT, R51, UR31, PT ;  /* 0x0000001f33007c0c */ /* 0x000fe4000bf06270 */
[----:B------:R-:W-:-:S02]  /*0a60*/  SHF.L.U32 R20, R52, 0x2, RZ ;  /* 0x0000000234147819 */ /* 0x000fc400000006ff */
[----:B------:R-:W-:Y:S02]  /*0a70*/  P2R R75, PR, RZ, 0x1 ;  /* 0x00000001ff4b7803 */ /* 0x000fe40000000000 */
[C---:B------:R-:W-:Y:S02]  /*0a80*/  IADD3 R22, P1, PT, R20.reuse, UR19, RZ ;  /* 0x0000001314167c10 */ /* 0x040fe4000ff3e0ff */
[----:B------:R-:W-:Y:S02]  /*0a90*/  IADD3 R20, P0, PT, R20, UR21, RZ ;  /* 0x0000001514147c10 */ /* 0x000fe4000ff1e0ff */
[----:B------:R-:W-:Y:S02]  /*0aa0*/  LOP3.LUT R42, R52, 0xe0, RZ, 0xfc, !PT ;  /* 0x000000e0342a7812 */ /* 0x000fe400078efcff */
[----:B------:R-:W-:Y:S02]  /*0ab0*/  IADD3.X R21, PT, PT, RZ, UR22, RZ, P0, !PT ;  /* 0x00000016ff157c10 */ /* 0x000fe400087fe4ff */
[----:B------:R-:W-:-:S02]  /*0ac0*/  ISETP.GE.AND P0, PT, R42, UR31, PT ;  /* 0x0000001f2a007c0c */ /* 0x000fc4000bf06270 */
[C---:B------:R-:W-:Y:S02]  /*0ad0*/  LOP3.LUT R35, R52.reuse, 0x40, RZ, 0xfc, !PT ;  /* 0x0000004034237812 */ /* 0x040fe400078efcff */
[C---:B------:R-:W-:Y:S02]  /*0ae0*/  LOP3.LUT R38, R52.reuse, 0x60, RZ, 0xfc, !PT ;  /* 0x0000006034267812 */ /* 0x040fe400078efcff */
[C---:B------:R-:W-:Y:S02]  /*0af0*/  LOP3.LUT R43, R52.reuse, 0x100, RZ, 0xfc, !PT ;  /* 0x00000100342b7812 */ /* 0x040fe400078efcff */
[C---:B------:R-:W-:Y:S02]  /*0b00*/  LOP3.LUT R41, R52.reuse, 0xc0, RZ, 0xfc, !PT ;  /* 0x000000c034297812 */ /* 0x040fe400078efcff */
[----:B------:R-:W-:Y:S02]  /*0b10*/  ISETP.GE.AND P6, PT, R35, UR31, PT ;  /* 0x0000001f23007c0c */ /* 0x000fe4000bfc6270 */
[----:B------:R-:W-:Y:S01]  /*0b20*/  LOP3.LUT R40, R52, 0xa0, RZ, 0xfc, !PT ;  /* 0x000000a034287812 */ /* 0x000fe200078efcff */
[----:B------:R-:W3:Y:S01]  /*0b30*/  @!P0 LDG.E R11, desc[UR32][R2.64+0x380] ;  /* 0x00038020020b8981 */ /* 0x000ee2000c1e1900 */
[----:B------:R-:W-:-:S02]  /*0b40*/  ISETP.GE.AND P5, PT, R38, UR31, PT ;  /* 0x0000001f26007c0c */ /* 0x000fc4000bfa6270 */
[----:B------:R-:W-:Y:S02]  /*0b50*/  P2R R79, PR, RZ, 0x1 ;  /* 0x00000001ff4f7803 */ /* 0x000fe40000000000 */
[----:B------:R-:W-:Y:S02]  /*0b60*/  LOP3.LUT R39, R52, 0x80, RZ, 0xfc, !PT ;  /* 0x0000008034277812 */ /* 0x000fe400078efcff */
[----:B------:R-:W-:Y:S02]  /*0b70*/  IADD3.X R23, PT, PT, RZ, UR20, RZ, P1, !PT ;  /* 0x00000014ff177c10 */ /* 0x000fe40008ffe4ff */
[----:B------:R-:W-:Y:S01]  /*0b80*/  ISETP.GE.AND P0, PT, R43, UR31, PT ;  /* 0x0000001f2b007c0c */ /* 0x000fe2000bf06270 */
[----:B------:R-:W4:Y:S01]  /*0b90*/  @!P6 LDG.E R6, desc[UR32][R2.64+0x100] ;  /* 0x000100200206e981 */ /* 0x000f22000c1e1900 */
[----:B------:R-:W-:Y:S02]  /*0ba0*/  ISETP.NE.AND P1, PT, R75, RZ, PT ;  /* 0x000000ff4b00720c */ /* 0x000fe40003f25270 */
[----:B------:R-:W-:Y:S01]  /*0bb0*/  ISETP.GE.AND P2, PT, R41, UR31, PT ;  /* 0x0000001f29007c0c */ /* 0x000fe2000bf46270 */
[----:B------:R-:W5:Y:S01]  /*0bc0*/  @!P5 LDG.E R7, desc[UR32][R2.64+0x180] ;  /* 0x000180200207d981 */ /* 0x000f62000c1e1900 */
[----:B------:R-:W-:-:S02]  /*0bd0*/  ISETP.GE.AND P3, PT, R40, UR31, PT ;  /* 0x0000001f28007c0c */ /* 0x000fc4000bf66270 */
[----:B------:R-:W-:Y:S02]  /*0be0*/  ISETP.GE.AND P4, PT, R39, UR31, PT ;  /* 0x0000001f27007c0c */ /* 0x000fe4000bf86270 */
[C---:B------:R-:W-:Y:S02]  /*0bf0*/  LOP3.LUT R44, R52.reuse, 0x120, RZ, 0xfc, !PT ;  /* 0x00000120342c7812 */ /* 0x040fe400078efcff */
[C---:B------:R-:W-:Y:S01]  /*0c00*/  LOP3.LUT R45, R52.reuse, 0x140, RZ, 0xfc, !PT ;  /* 0x00000140342d7812 */ /* 0x040fe200078efcff */
[----:B------:R-:W3:Y:S01]  /*0c10*/  @!P0 LDG.E R12, desc[UR32][R2.64+0x400] ;  /* 0x00040020020c8981 */ /* 0x000ee2000c1e1900 */
[C---:B------:R-:W-:Y:S02]  /*0c20*/  LOP3.LUT R46, R52.reuse, 0x160, RZ, 0xfc, !PT ;  /* 0x00000160342e7812 */ /* 0x040fe400078efcff */
[----:B------:R-:W-:Y:S01]  /*0c30*/  P2R R74, PR, RZ, 0x40 ;  /* 0x00000040ff4a7803 */ /* 0x000fe20000000000 */
[----:B------:R-:W4:Y:S01]  /*0c40*/  @!P1 LDG.E R5, desc[UR32][R2.64+0x80] ;  /* 0x0000802002059981 */ /* 0x000f22000c1e1900 */
[----:B------:R-:W-:-:S02]  /*0c50*/  LOP3.LUT R47, R52, 0x180, RZ, 0xfc, !PT ;  /* 0x00000180342f7812 */ /* 0x000fc400078efcff */
[----:B------:R-:W-:Y:S01]  /*0c60*/  P2R R73, PR, RZ, 0x20 ;  /* 0x00000020ff497803 */ /* 0x000fe20000000000 */
[----:B------:R-:W3:Y:S01]  /*0c70*/  @!P2 LDG.E R10, desc[UR32][R2.64+0x300] ;  /* 0x00030020020aa981 */ /* 0x000ee2000c1e1900 */
[----:B------:R-:W-:Y:S02]  /*0c80*/  LOP3.LUT R48, R52, 0x1a0, RZ, 0xfc, !PT ;  /* 0x000001a034307812 */ /* 0x000fe400078efcff */
[----:B------:R-:W-:Y:S01]  /*0c90*/  ISETP.GE.AND P6, PT, R44, UR31, PT ;  /* 0x0000001f2c007c0c */ /* 0x000fe2000bfc6270 */
[----:B------:R-:W3:Y:S01]  /*0ca0*/  @!P3 LDG.E R9, desc[UR32][R2.64+0x280] ;  /* 0x000280200209b981 */ /* 0x000ee2000c1e1900 */
[----:B------:R-:W-:Y:S02]  /*0cb0*/  LOP3.LUT R49, R52, 0x1c0, RZ, 0xfc, !PT ;  /* 0x000001c034317812 */ /* 0x000fe400078efcff */
[----:B------:R-:W-:Y:S01]  /*0cc0*/  P2R R80, PR, RZ, 0x1 ;  /* 0x00000001ff507803 */ /* 0x000fe20000000000 */
[----:B------:R-:W3:Y:S01]  /*0cd0*/  @!P4 LDG.E R8, desc[UR32][R2.64+0x200] ;  /* 0x000200200208c981 */ /* 0x000ee2000c1e1900 */
[----:B------:R-:W-:-:S02]  /*0ce0*/  ISETP.GE.AND P5, PT, R45, UR31, PT ;  /* 0x0000001f2d007c0c */ /* 0x000fc4000bfa6270 */
[----:B------:R-:W-:Y:S02]  /*0cf0*/  LOP3.LUT R50, R52, 0x1e0, RZ, 0xfc, !PT ;  /* 0x000001e034327812 */ /* 0x000fe400078efcff */
[----:B------:R-:W-:Y:S02]  /*0d00*/  ISETP.GE.AND P0, PT, R46, UR31, PT ;  /* 0x0000001f2e007c0c */ /* 0x000fe4000bf06270 */
[----:B------:R-:W-:Y:S01]  /*0d10*/  P2R R78, PR, RZ, 0x4 ;  /* 0x00000004ff4e7803 */ /* 0x000fe20000000000 */
[----:B------:R-:W3:Y:S01]  /*0d20*/  @!P6 LDG.E R13, desc[UR32][R2.64+0x480] ;  /* 0x00048020020de981 */ /* 0x000ee2000c1e1900 */
[----:B------:R-:W-:Y:S02]  /*0d30*/  ISETP.GE.AND P1, PT, R47, UR31, PT ;  /* 0x0000001f2f007c0c */ /* 0x000fe4000bf26270 */
[----:B------:R-:W-:Y:S02]  /*0d40*/  P2R R77, PR, RZ, 0x8 ;  /* 0x00000008ff4d7803 */ /* 0x000fe40000000000 */
[----:B------:R-:W-:Y:S01]  /*0d50*/  ISETP.GE.AND P2, PT, R48, UR31, PT ;  /* 0x0000001f30007c0c */ /* 0x000fe2000bf46270 */
[----:B------:R-:W3:Y:S01]  /*0d60*/  @!P5 LDG.E R15, desc[UR32][R2.64+0x500] ;  /* 0x00050020020fd981 */ /* 0x000ee2000c1e1900 */
[----:B------:R-:W-:-:S02]  /*0d70*/  P2R R72, PR, RZ, 0x10 ;  /* 0x00000010ff487803 */ /* 0x000fc40000000000 */
        /* <DEDUP_REMOVED lines=8> */
[----:B------:R-:W0:Y:S01]  /*0e00*/  S2UR UR8, SR_CgaCtaId ;  /* 0x00000000000879c3 */ /* 0x000e220000008800 */
[----:B------:R-:W-:Y:S01]  /*0e10*/  UMOV UR25, 0x400 ;  /* 0x0000040000197882 */ /* 0x000fe20000000000 */
[----:B------:R-:W-:-:S02]  /*0e20*/  P2R R68, PR, RZ, 0x40 ;  /* 0x00000040ff447803 */ /* 0x000fc40000000000 */
[----:B------:R-:W-:Y:S02]  /*0e30*/  P2R R82, PR, RZ, 0x40 ;  /* 0x00000040ff527803 */ /* 0x000fe40000000000 */
[----:B------:R-:W-:-:S04]  /*0e40*/  ISETP.NE.AND P6, PT, R80, RZ, PT ;  /* 0x000000ff5000720c */ /* 0x000fc80003fc5270 */
[----:B------:R-:W-:Y:S02]  /*0e50*/  P2R R81, PR, RZ, 0x40 ;  /* 0x00000040ff517803 */ /* 0x000fe40000000000 */
[----:B------:R-:W-:Y:S01]  /*0e60*/  ISETP.NE.AND P6, PT, R79, RZ, PT ;  /* 0x000000ff4f00720c */ /* 0x000fe20003fc5270 */
[----:B0-----:R-:W-:Y:S01]  /*0e70*/  ULEA UR25, UR8, UR25, 0x18 ;  /* 0x0000001908197291 */ /* 0x001fe2000f8ec0ff */
[----:B-1----:R-:W-:-:S04]  /*0e80*/  IADD3 R24, PT, PT, R25, R244, RZ ;  /* 0x000000f419187210 */ /* 0x002fc80007ffe0ff */
        /* <DEDUP_REMOVED lines=12> */
[C---:B------:R-:W-:Y:S02]  /*0f50*/  IADD3 R55, PT, PT, R24.reuse, 0x100, RZ ;  /* 0x0000010018377810 */ /* 0x040fe40007ffe0ff */
[----:B------:R-:W-:Y:S02]  /*0f60*/  LEA R144, R25, UR25, 0x2 ;  /* 0x0000001919907c11 */ /* 0x000fe4000f8e10ff */
[----:B------:R-:W-:Y:S02]  /*0f70*/  LEA.HI.SX32 R33, R33, R24, 0x1b ;  /* 0x0000001821217211 */ /* 0x000fe400078fdaff */
[----:B------:R-:W-:Y:S02]  /*0f80*/  LEA R134, R3, UR25, 0x2 ;  /* 0x0000001903867c11 */ /* 0x000fe4000f8e10ff */
[----:B------:R-:W-:Y:S02]  /*0f90*/  IADD3 R57, PT, PT, R24, 0x120, RZ ;  /* 0x0000012018397810 */ /* 0x000fe40007ffe0ff */
[----:B------:R-:W-:-:S02]  /*0fa0*/  LEA R142, R27, UR25, 0x2 ;  /* 0x000000191b8e7c11 */ /* 0x000fc4000f8e10ff */
[----:B------:R-:W-:Y:S02]  /*0fb0*/  LOP3.LUT R3, R183, 0x3e0, RZ, 0xc0, !PT ;  /* 0x000003e0b7037812 */ /* 0x000fe400078ec0ff */
        /* <DEDUP_REMOVED lines=11> */
[C---:B------:R-:W-:Y:S02]  /*1070*/  IADD3 R65, PT, PT, R24.reuse, 0x1a0, RZ ;  /* 0x000001a018417810 */ /* 0x040fe40007ffe0ff */
[----:B------:R-:W-:Y:S02]  /*1080*/  LEA.HI.SX32 R57, R57, R24, 0x1b ;  /* 0x0000001839397211 */ /* 0x000fe400078fdaff */
[----:B------:R-:W-:Y:S02]  /*1090*/  IADD3 R3, PT, PT, R3, R244, RZ ;  /* 0x000000f403037210 */ /* 0x000fe40007ffe0ff */
[----:B------:R-:W-:Y:S02]  /*10a0*/  IADD3 R67, PT, PT, R24, 0x1c0, RZ ;  /* 0x000001c018437810 */ /* 0x000fe40007ffe0ff */
[----:B------:R-:W-:Y:S02]  /*10b0*/  LEA.HI.SX32 R59, R59, R24, 0x1b ;  /* 0x000000183b3b7211 */ /* 0x000fe400078fdaff */
[----:B------:R-:W-:-:S02]  /*10c0*/  LEA R132, R37, UR25, 0x2 ;  /* 0x0000001925847c11 */ /* 0x000fc4000f8e10ff */
[----:B------:R-:W-:Y:S02]  /*10d0*/  IADD3 R69, PT, PT, R24, 0x1e0, RZ ;  /* 0x000001e018457810 */ /* 0x000fe40007ffe0ff */
[-C--:B------:R-:W-:Y:S02]  /*10e0*/  LEA.HI.SX32 R61, R61, R24.reuse, 0x1b ;  /* 0x000000183d3d7211 */ /* 0x080fe400078fdaff */
[----:B------:R-:W-:Y:S02]  /*10f0*/  LEA R130, R53, UR25, 0x2 ;  /* 0x0000001935827c11 */ /* 0x000fe4000f8e10ff */
[----:B------:R-:W-:Y:S02]  /*1100*/  P2R R66, PR, RZ, 0x40 ;  /* 0x00000040ff427803 */ /* 0x000fe40000000000 */
[----:B------:R-:W-:Y:S02]  /*1110*/  LEA.HI.SX32 R63, R63, R24, 0x1b ;  /* 0x000000183f3f7211 */ /* 0x000fe400078fdaff */
[----:B------:R-:W-:-:S02]  /*1120*/  LEA R128, R55, UR25, 0x2 ;  /* 0x0000001937807c11 */ /* 0x000fc4000f8e10ff */
[----:B------:R-:W-:Y:S02]  /*1130*/  ISETP.NE.AND P6, PT, R77, RZ, PT ;  /* 0x000000ff4d00720c */ /* 0x000fe40003fc5270 */
[-C--:B------:R-:W-:Y:S02]  /*1140*/  LEA.HI.SX32 R65, R65, R24.reuse, 0x1b ;  /* 0x0000001841417211 */ /* 0x080fe400078fdaff */
[----:B------:R-:W-:Y:S02]  /*1150*/  LEA R126, R57, UR25, 0x2 ;  /* 0x00000019397e7c11 */ /* 0x000fe4000f8e10ff */
[----:B------:R-:W-:Y:S02]  /*1160*/  SHF.L.U32 R3, R3, 0x4, RZ ;  /* 0x0000000403037819 */ /* 0x000fe400000006ff */
[----:B------:R-:W-:Y:S02]  /*1170*/  LEA.HI.SX32 R67, R67, R24, 0x1b ;  /* 0x0000001843437211 */ /* 0x000fe400078fdaff */
[----:B------:R-:W-:-:S02]  /*1180*/  LEA R250, R59, UR25, 0x2 ;  /* 0x000000193bfa7c11 */ /* 0x000fc4000f8e10ff */
[----:B------:R-:W-:Y:S02]  /*1190*/  LEA.HI.SX32 R69, R69, R24, 0x1b ;  /* 0x0000001845457211 */ /* 0x000fe400078fdaff */
[----:B------:R-:W-:Y:S02]  /*11a0*/  LEA R249, R61, UR25, 0x2 ;  /* 0x000000193df97c11 */ /* 0x000fe4000f8e10ff */
[----:B------:R-:W-:Y:S02]  /*11b0*/  LEA R248, R63, UR25, 0x2 ;  /* 0x000000193ff87c11 */ /* 0x000fe4000f8e10ff */
[----:B------:R-:W-:Y:S02]  /*11c0*/  P2R R64, PR, RZ, 0x40 ;  /* 0x00000040ff407803 */ /* 0x000fe40000000000 */
[----:B------:R-:W-:Y:S02]  /*11d0*/  LEA R247, R65, UR25, 0x2 ;  /* 0x0000001941f77c11 */ /* 0x000fe4000f8e10ff */
[----:B------:R-:W-:-:S02]  /*11e0*/  LEA.HI.SX32 R2, R3, R3, 0x1b ;  /* 0x0000000303027211 */ /* 0x000fc400078fdaff */
[----:B------:R-:W-:Y:S02]  /*11f0*/  ISETP.NE.AND P6, PT, R72, RZ, PT ;  /* 0x000000ff4800720c */ /* 0x000fe40003fc5270 */
        /* <DEDUP_REMOVED lines=8> */
[----:B------:R-:W-:Y:S01]  /*1280*/  ISETP.NE.AND P6, PT, R75, RZ, PT ;  /* 0x000000ff4b00720c */ /* 0x000fe20003fc5270 */
[----:B--2---:R-:W-:Y:S03]  /*1290*/  STS [R144], R4 ;  /* 0x0000000490007388 */ /* 0x004fe60000000800 */
[----:B------:R-:W-:Y:S02]  /*12a0*/  P2R R56, PR, RZ, 0x40 ;  /* 0x00000040ff387803 */ /* 0x000fe40000000000 */
[----:B------:R-:W-:Y:S02]  /*12b0*/  ISETP.NE.AND P6, PT, R76, RZ, PT ;  /* 0x000000ff4c00720c */ /* 0x000fe40003fc5270 */
[----:B------:R-:W-:Y:S01]  /*12c0*/  CS2R R24, SRZ ;  /* 0x0000000000187805 */ /* 0x000fe2000001ff00 */
[----:B----4-:R-:W-:Y:S04]  /*12d0*/  STS [R142+0x80], R5 ;  /* 0x000080058e007388 */ /* 0x010fe80000000800 */
[----:B------:R-:W-:Y:S04]  /*12e0*/  STS [R140+0x100], R6 ;  /* 0x000100068c007388 */ /* 0x000fe80000000800 */
        /* <DEDUP_REMOVED lines=31> */
[----:B------:R-:W-:-:S05]  /*14e0*/  CS2R R26, SRZ ;  /* 0x00000000001a7805 */ /* 0x000fca000001ff00 */
        /* <DEDUP_REMOVED lines=14> */
[----:B0-----:R-:W-:-:S12]  /*15d0*/  HFMA2 R19, -RZ, RZ, 0, 0 ;  /* 0x00000000ff137431 */ /* 0x001fd800000001ff */
[----:B------:R-:W5:Y:S01]  /*15e0*/  @!P6 LDG.E R30, desc[UR32][R22.64+0x300] ;  /* 0x00030020161ee981 */ /* 0x000f62000c1e1900 */
[----:B------:R-:W-:-:S13]  /*15f0*/  ISETP.NE.AND P6, PT, R71, RZ, PT ;  /* 0x000000ff4700720c */ /* 0x000fda0003fc5270 */
[----:B------:R-:W5:Y:S01]  /*1600*/  @!P6 LDG.E R19, desc[UR32][R22.64+0x380] ;  /* 0x000380201613e981 */ /* 0x000f62000c1e1900 */
[----:B------:R-:W-:Y:S02]  /*1610*/  ISETP.NE.AND P6, PT, R81, RZ, PT ;  /* 0x000000ff5100720c */ /* 0x000fe40003fc5270 */
[----:B------:R-:W-:Y:S02]  /*1620*/  CS2R R32, SRZ ;  /* 0x0000000000207805 */ /* 0x000fe4000001ff00 */
[----:B------:R-:W-:Y:S02]  /*1630*/  MOV R34, RZ ;  /* 0x000000ff00227202 */ /* 0x000fe40000000f00 */
[----:B------:R-:W-:Y:S01]  /*1640*/  CS2R R36, SRZ ;  /* 0x0000000000247805 */ /* 0x000fe2000001ff00 */
[----:B------:R-:W-:Y:S01]  /*1650*/  HFMA2 R53, -RZ, RZ, 0, 0 ;  /* 0x00000000ff357431 */ /* 0x000fe200000001ff */
[----:B------:R-:W-:Y:S01]  /*1660*/  CS2R R54, SRZ ;  /* 0x0000000000367805 */ /* 0x000fe2000001ff00 */
        /* <DEDUP_REMOVED lines=28> */
[----:B------:R-:W-:Y:S02]  /*1830*/  CS2R R58, SRZ ;  /* 0x00000000003a7805 */ /* 0x000fe4000001ff00 */
        /* <DEDUP_REMOVED lines=34> */
[----:B------:R-:W-:Y:S06]  /*1a60*/  BAR.SYNC.DEFER_BLOCKING 0x0 ;  /* 0x0000000000007b1d */ /* 0x000fec0000010000 */
[----:B------:R-:W5:Y:S01]  /*1a70*/  @!P6 LDG.E R55, desc[UR32][R20.64] ;  /* 0x000000201437e981 */ /* 0x000f62000c1e1900 */
[----:B------:R-:W-:-:S13]  /*1a80*/  ISETP.NE.AND P6, PT, R71, RZ, PT ;  /* 0x000000ff4700720c */ /* 0x000fda0003fc5270 */
        /* <DEDUP_REMOVED lines=16> */
[----:B0-----:R-:W-:Y:S01]  /*1b90*/  MOV R53, RZ ;  /* 0x000000ff00357202 */ /* 0x001fe20000000f00 */
[----:B-1----:R-:W-:Y:S01]  /*1ba0*/  HFMA2 R54, -RZ, RZ, 0, 0 ;  /* 0x00000000ff367431 */ /* 0x002fe200000001ff */
[----:B------:R-:W-:Y:S02]  /*1bb0*/  CS2R R66, SRZ ;  /* 0x0000000000427805 */ /* 0x000fe4000001ff00 */
        /* <DEDUP_REMOVED lines=9> */
[----:B------:R3:W5:Y:S04]  /*1c50*/  @!P4 LDG.E R66, desc[UR32][R20.64+0x780] ;  /* 0x000780201442c981 */ /* 0x000768000c1e1900 */
        /* <DEDUP_REMOVED lines=11> */
[----:B------:R-:W-:-:S02]  /*1d10*/  P2R R70, PR, RZ, 0x20 ;  /* 0x00000020ff467803 */ /* 0x000fc40000000000 */
[----:B------:R-:W-:Y:S01]  /*1d20*/  FSETP.GTU.FTZ.AND P5, PT, R19, 20, PT ;  /* 0x41a000001300780b */ /* 0x000fe20003fbc000 */
        /* <DEDUP_REMOVED lines=9> */
[----:B------:R-:W-:Y:S01]  /*1dc0*/  BSSY.RECONVERGENT B0, `(.L_x_1202) ;  /* 0x0000037000007945 */ /* 0x000fe20003800200 */
        /* <DEDUP_REMOVED lines=54> */
.L_x_1203:
[----:B------:R-:W-:Y:S05]  /*2130*/  BSYNC.RECONVERGENT B0 ;  /* 0x0000000000007941 */ /* 0x000fea0003800200 */
.L_x_1202:
        /* <DEDUP_REMOVED lines=33> */
.L_x_1205:
[----:B------:R-:W-:Y:S05]  /*2350*/  BSYNC.RECONVERGENT B0 ;  /* 0x0000000000007941 */ /* 0x000fea0003800200 */
.L_x_1204:
        /* <DEDUP_REMOVED lines=33> */
.L_x_1207:
[----:B------:R-:W-:Y:S05]  /*2570*/  BSYNC.RECONVERGENT B0 ;  /* 0x0000000000007941 */ /* 0x000fea0003800200 */
.L_x_1206:
        /* <DEDUP_REMOVED lines=33> */
.L_x_1209:
[----:B------:R-:W-:Y:S05]  /*2790*/  BSYNC.RECONVERGENT B0 ;  /* 0x0000000000007941 */ /* 0x000fea0003800200 */
.L_x_1208:
        /* <DEDUP_REMOVED lines=33> */
.L_x_1211:
[----:B------:R-:W-:Y:S05]  /*29b0*/  BSYNC.RECONVERGENT B0 ;  /* 0x0000000000007941 */ /* 0x000fea0003800200 */
.L_x_1210:
        /* <DEDUP_REMOVED lines=33> */
.L_x_1213:
[----:B------:R-:W-:Y:S05]  /*2bd0*/  BSYNC.RECONVERGENT B0 ;  /* 0x0000000000007941 */ /* 0x000fea0003800200 */
.L_x_1212:
        /* <DEDUP_REMOVED lines=33> */
.L_x_1215:
[----:B------:R-:W-:Y:S05]  /*2df0*/  BSYNC.RECONVERGENT B0 ;  /* 0x0000000000007941 */ /* 0x000fea0003800200 */
.L_x_1214:
        /* <DEDUP_REMOVED lines=33> */
.L_x_1217:
[----:B------:R-:W-:Y:S05]  /*3010*/  BSYNC.RECONVERGENT B0 ;  /* 0x0000000000007941 */ /* 0x000fea0003800200 */
.L_x_1216:
        /* <DEDUP_REMOVED lines=33> */
.L_x_1219:
[----:B------:R-:W-:Y:S05]  /*3230*/  BSYNC.RECONVERGENT B0 ;  /* 0x0000000000007941 */ /* 0x000fea0003800200 */
.L_x_1218:
        /* <DEDUP_REMOVED lines=33> */
.L_x_1221:
[----:B------:R-:W-:Y:S05]  /*3450*/  BSYNC.RECONVERGENT B0 ;  /* 0x0000000000007941 */ /* 0x000fea0003800200 */
.L_x_1220:
        /* <DEDUP_REMOVED lines=33> */
.L_x_1223:
[----:B------:R-:W-:Y:S05]  /*3670*/  BSYNC.RECONVERGENT B0 ;  /* 0x0000000000007941 */ /* 0x000fea0003800200 */
.L_x_1222:
        /* <DEDUP_REMOVED lines=33> */
.L_x_1225:
[----:B------:R-:W-:Y:S05]  /*3890*/  BSYNC.RECONVERGENT B0 ;  /* 0x0000000000007941 */ /* 0x000fea0003800200 */
.L_x_1224:
        /* <DEDUP_REMOVED lines=33> */
.L_x_1227:
[----:B------:R-:W-:Y:S05]  /*3ab0*/  BSYNC.RECONVERGENT B0 ;  /* 0x0000000000007941 */ /* 0x000fea0003800200 */
.L_x_1226:
        /* <DEDUP_REMOVED lines=33> */
.L_x_1229:
[----:B------:R-:W-:Y:S05]  /*3cd0*/  BSYNC.RECONVERGENT B0 ;  /* 0x0000000000007941 */ /* 0x000fea0003800200 */
.L_x_1228:
        /* <DEDUP_REMOVED lines=33> */
.L_x_1231:
[----:B------:R-:W-:Y:S05]  /*3ef0*/  BSYNC.RECONVERGENT B0 ;  /* 0x0000000000007941 */ /* 0x000fea0003800200 */
.L_x_1230:
        /* <DEDUP_REMOVED lines=33> */
.L_x_1233:
[----:B------:R-:W-:Y:S05]  /*4110*/  BSYNC.RECONVERGENT B0 ;  /* 0x0000000000007941 */ /* 0x000fea0003800200 */
.L_x_1232:
[----:B------:R-:W1:Y:S01]  /*4120*/  S2UR UR30, SR_CTAID.X ;  /* 0x00000000001e79c3 */ /* 0x000e620000002500 */
[----:B------:R-:W1:Y:S01]  /*4130*/  LDCU.128 UR12, c[0x0][0x410] ;  /* 0x00008200ff0c77ac */ /* 0x000e620008000c00 */
[----:B------:R-:W-:Y:S01]  /*4140*/  ISETP.NE.AND P6, PT, R70, RZ, PT ;  /* 0x000000ff4600720c */ /* 0x000fe20003fc5270 */
[----:B0-----:R-:W-:Y:S04]  /*4150*/  LDS R67, [R2+0x4] ;  /* 0x0000040002437984 */ /* 0x001fe80000000800 */
[----:B------:R-:W2:Y:S01]  /*4160*/  LDL.LU R146, [R1+0x2c] ;  /* 0x00002c0001927983 */ /* 0x000ea20000300800 */
[----:B------:R-:W0:Y:S01]  /*4170*/  S2UR UR27, SR_CTAID.Y ;  /* 0x00000000001b79c3 */ /* 0x000e220000002600 */
[----:B------:R-:W-:Y:S01]  /*4180*/  UMOV UR8, UR28 ;  /* 0x0000001c00087c82 */ /* 0x000fe20008000000 */
[----:B------:R-:W-:Y:S01]  /*4190*/  UMOV UR9, URZ ;  /* 0x000000ff00097c82 */ /* 0x000fe20008000000 */
[----:B------:R-:W-:Y:S01]  /*41a0*/  P2R R100, PR, RZ, 0x1 ;  /* 0x00000001ff647803 */ /* 0x000fe20000000000 */
[----:B------:R-:W-:Y:S01]  /*41b0*/  LDS R66, [R2+0x8] ;  /* 0x0000080002427984 */ /* 0x000fe20000000800 */
[----:B------:R-:W-:Y:S01]  /*41c0*/  ISETP.NE.AND P0, PT, R72, RZ, PT ;  /* 0x000000ff4800720c */ /* 0x000fe20003f05270 */
[----:B------:R-:W-:Y:S01]  /*41d0*/  HFMA2 R69, -RZ, RZ, 0, 0 ;  /* 0x00000000ff457431 */ /* 0x000fe200000001ff */
[----:B------:R-:W-:Y:S01]  /*41e0*/  MOV R81, RZ ;  /* 0x000000ff00517202 */ /* 0x000fe20000000f00 */
[----:B------:R-:W-:Y:S01]  /*41f0*/  LDS R65, [R2+0xc] ;  /* 0x00000c0002417984 */ /* 0x000fe20000000800 */
[----:B------:R-:W-:-:S02]  /*4200*/  P2R R99, PR, RZ, 0x1 ;  /* 0x00000001ff637803 */ /* 0x000fc40000000000 */
[----:B------:R-:W-:Y:S02]  /*4210*/  CS2R R82, SRZ ;  /* 0x0000000000527805 */ /* 0x000fe4000001ff00 */
[----:B------:R-:W-:Y:S01]  /*4220*/  ISETP.NE.AND P0, PT, R73, RZ, PT ;  /* 0x000000ff4900720c */ /* 0x000fe20003f05270 */
[----:B------:R-:W-:Y:S01]  /*4230*/  LDS R64, [R2+0x10] ;  /* 0x0000100002407984 */ /* 0x000fe20000000800 */
[----:B------:R-:W-:Y:S02]  /*4240*/  P2R R101, PR, RZ, 0x2 ;  /* 0x00000002ff657803 */ /* 0x000fe40000000000 */
[----:B------:R-:W-:Y:S02]  /*4250*/  CS2R R84, SRZ ;  /* 0x0000000000547805 */ /* 0x000fe4000001ff00 */
[----:B------:R-:W-:Y:S01]  /*4260*/  P2R R98, PR, RZ, 0x1 ;  /* 0x00000001ff627803 */ /* 0x000fe20000000000 */
[----:B-1----:R-:W-:Y:S01]  /*4270*/  UIMAD.WIDE.U32 UR28, UR30, UR12, UR8 ;  /* 0x0000000c1e1c72a5 */ /* 0x002fe2000f8e0008 */
[----:B------:R-:W-:Y:S01]  /*4280*/  LDS R63, [R2+0x14] ;  /* 0x00001400023f7984 */ /* 0x000fe20000000800 */
[----:B------:R-:W-:-:S02]  /*4290*/  ISETP.NE.AND P0, PT, R74, RZ, PT ;  /* 0x000000ff4a00720c */ /* 0x000fc40003f05270 */
[----:B------:R-:W-:Y:S01]  /*42a0*/  CS2R R86, SRZ ;  /* 0x0000000000567805 */ /* 0x000fe2000001ff00 */
[----:B------:R-:W-:Y:S01]  /*42b0*/  UIMAD UR13, UR30, UR13, UR29 ;  /* 0x0000000d1e0d72a4 */ /* 0x000fe2000f8e021d */
[----:B------:R-:W-:Y:S01]  /*42c0*/  LDS R62, [R2+0x18] ;  /* 0x00001800023e7984 */ /* 0x000fe20000000800 */
[----:B------:R-:W-:Y:S01]  /*42d0*/  P2R R97, PR, RZ, 0x1 ;  /* 0x00000001ff617803 */ /* 0x000fe20000000000 */
[----:B------:R-:W-:Y:S01]  /*42e0*/  UMOV UR12, UR28 ;  /* 0x0000001c000c7c82 */ /* 0x000fe20008000000 */
[----:B------:R-:W-:Y:S01]  /*42f0*/  ISETP.NE.AND P0, PT, R75, RZ, PT ;  /* 0x000000ff4b00720c */ /* 0x000fe20003f05270 */
[----:B0-----:R-:W-:Y:S01]  /*4300*/  UIMAD.WIDE.U32 UR12, UR27, UR14, UR12 ;  /* 0x0000000e1b0c72a5 */ /* 0x001fe2000f8e000c */
[----:B------:R-:W-:Y:S01]  /*4310*/  LDS R55, [R2+0x1c] ;  /* 0x00001c0002377984 */ /* 0x000fe20000000800 */
[----:B------:R-:W-:Y:S02]  /*4320*/  ISETP.NE.AND P1, PT, R77, RZ, PT ;  /* 0x000000ff4d00720c */ /* 0x000fe40003f25270 */
[----:B------:R-:W-:Y:S01]  /*4330*/  CS2R R88, SRZ ;  /* 0x0000000000587805 */ /* 0x000fe2000001ff00 */
[----:B------:R-:W-:Y:S01]  /*4340*/  UIMAD UR15, UR27, UR15, UR13 ;  /* 0x0000000f1b0f72a4 */ /* 0x000fe2000f8e020d */
[----:B------:R-:W-:Y:S01]  /*4350*/  LDS R58, [R2+0x28] ;  /* 0x00002800023a7984 */ /* 0x000fe20000000800 */
[----:B------:R-:W-:-:S02]  /*4360*/  IADD3 R36, P5, PT, R52, UR12, RZ ;  /* 0x0000000c34247c10 */ /* 0x000fc4000ffbe0ff */
[----:B------:R-:W-:Y:S02]  /*4370*/  CS2R R90, SRZ ;  /* 0x00000000005a7805 */ /* 0x000fe4000001ff00 */
[----:B------:R-:W-:Y:S01]  /*4380*/  P2R R96, PR, RZ, 0x1 ;  /* 0x00000001ff607803 */ /* 0x000fe20000000000 */
[----:B------:R-:W-:Y:S01]  /*4390*/  LDS R56, [R2+0x2c] ;  /* 0x00002c0002387984 */ /* 0x000fe20000000800 */
[----:B------:R-:W-:Y:S02]  /*43a0*/  IADD3.X R53, PT, PT, RZ, UR15, RZ, P5, !PT ;  /* 0x0000000fff357c10 */ /* 0x000fe4000affe4ff */
[----:B------:R-:W-:Y:S02]  /*43b0*/  CS2R R92, SRZ ;  /* 0x00000000005c7805 */ /* 0x000fe4000001ff00 */
[----:B------:R-:W-:Y:S01]  /*43c0*/  ISETP.NE.AND P0, PT, R76, RZ, PT ;  /* 0x000000ff4c00720c */ /* 0x000fe20003f05270 */
[----:B------:R-:W-:Y:S01]  /*43d0*/  LDS R57, [R2+0x30] ;  /* 0x0000300002397984 */ /* 0x000fe20000000800 */
[----:B------:R-:W-:Y:S01]  /*43e0*/  P2R R102, PR, RZ, 0x4 ;  /* 0x00000004ff667803 */ /* 0x000fe20000000000 */
[----:B------:R-:W0:Y:S01]  /*43f0*/  LDCU.128 UR12, c[0x0][0x420] ;  /* 0x00008400ff0c77ac */ /* 0x000e220008000c00 */
[----:B------:R-:W-:Y:S01]  /*4400*/  ISETP.NE.AND P2, PT, R78, RZ, PT ;  /* 0x000000ff4e00720c */ /* 0x000fe20003f45270 */
[----:B------:R-:W-:Y:S01]  /*4410*/  LDS R61, [R2+0x34] ;  /* 0x00003400023d7984 */ /* 0x000fe20000000800 */
[----:B------:R-:W-:-:S02]  /*4420*/  P2R R103, PR, RZ, 0x8 ;  /* 0x00000008ff677803 */ /* 0x000fc40000000000 */
[----:B------:R-:W-:Y:S02]  /*4430*/  CS2R R94, SRZ ;  /* 0x00000000005e7805 */ /* 0x000fe4000001ff00 */
[----:B------:R-:W-:Y:S01]  /*4440*/  ISETP.NE.AND P3, PT, R79, RZ, PT ;  /* 0x000000ff4f00720c */ /* 0x000fe20003f65270 */
[----:B------:R-:W-:Y:S01]  /*4450*/  LDS R59, [R2+0x38] ;  /* 0x00003800023b7984 */ /* 0x000fe20000000800 */
[----:B------:R-:W-:Y:S02]  /*4460*/  P2R R104, PR, RZ, 0x10 ;  /* 0x00000010ff687803 */ /* 0x000fe40000000000 */
[----:B------:R-:W-:Y:S01]  /*4470*/  ISETP.NE.AND P4, PT, R80, RZ, PT ;  /* 0x000000ff5000720c */ /* 0x000fe20003f85270 */
[----:B------:R-:W-:Y:S01]  /*4480*/  LDS R60, [R2+0x3c] ;  /* 0x00003c00023c7984 */ /* 0x000fe20000000800 */
[----:B0-----:R-:W-:-:S04]  /*4490*/  UIMAD.WIDE.U32 UR28, UR30, UR12, UR8 ;  /* 0x0000000c1e1c72a5 */ /* 0x001fc8000f8e0008 */
[----:B------:R-:W-:-:S03]  /*44a0*/  UIMAD UR13, UR30, UR13, UR29 ;  /* 0x0000000d1e0d72a4 */ /* 0x000fc6000f8e021d */
[----:B------:R-:W-:Y:S02]  /*44b0*/  UMOV UR12, UR28 ;  /* 0x0000001c000c7c82 */ /* 0x000fe40008000000 */
[----:B------:R-:W-:Y:S01]  /*44c0*/  UIMAD.WIDE.U32 UR12, UR27, UR14, UR12 ;  /* 0x0000000e1b0c72a5 */ /* 0x000fe2000f8e000c */
[----:B------:R-:W-:Y:S01]  /*44d0*/  HFMA2 R107, -RZ, RZ, 0, 0 ;  /* 0x00000000ff6b7431 */ /* 0x000fe200000001ff */
[----:B------:R-:W0:Y:S02]  /*44e0*/  LDCU.64 UR28, c[0x0][0x510] ;  /* 0x0000a200ff1c77ac */ /* 0x000e240008000a00 */
[----:B------:R-:W-:Y:S02]  /*44f0*/  UIMAD UR15, UR27, UR15, UR13 ;  /* 0x0000000f1b0f72a4 */ /* 0x000fe4000f8e020d */
[----:B------:R-:W-:-:S05]  /*4500*/  IADD3 R37, P5, PT, R52, UR12, RZ ;  /* 0x0000000c34257c10 */ /* 0x000fca000ffbe0ff */
[----:B------:R-:W1:Y:S01]  /*4510*/  LDCU.64 UR12, c[0x0][0x488] ;  /* 0x00009100ff0c77ac */ /* 0x000e620008000a00 */
[----:B------:R-:W-:-:S03]  /*4520*/  IADD3.X R54, PT, PT, RZ, UR15, RZ, P5, !PT ;  /* 0x0000000fff367c10 */ /* 0x000fc6000affe4ff */
[----:B------:R-:W3:Y:S01]  /*4530*/  LDCU.64 UR14, c[0x0][0x508] ;  /* 0x0000a100ff0e77ac */ /* 0x000ee20008000a00 */
[----:B-1----:R-:W-:-:S04]  /*4540*/  LEA R70, P5, R36, UR12, 0x2 ;  /* 0x0000000c24467c11 */ /* 0x002fc8000f8a10ff */
[----:B------:R-:W-:Y:S01]  /*4550*/  LEA.HI.X R71, R36, UR13, R53, 0x2, P5 ;  /* 0x0000000d24477c11 */ /* 0x000fe2000a8f1435 */
[----:B------:R-:W1:Y:S01]  /*4560*/  LDCU.64 UR12, c[0x0][0x478] ;  /* 0x00008f00ff0c77ac */ /* 0x000e620008000a00 */
[----:B------:R-:W-:Y:S01]  /*4570*/  LDS R53, [R2+0x20] ;  /* 0x0000200002357984 */ /* 0x000fe20000000800 */
[----:B-1----:R-:W-:-:S04]  /*4580*/  LEA R36, P5, R37, UR12, 0x2 ;  /* 0x0000000c25247c11 */ /* 0x002fc8000f8a10ff */
[----:B------:R-:W-:Y:S02]  /*4590*/  LEA.HI.X R37, R37, UR13, R54, 0x2, P5 ;  /* 0x0000000d25257c11 */ /* 0x000fe4000a8f1436 */
[----:B------:R-:W-:Y:S01]  /*45a0*/  ISETP.NE.AND P5, PT, R68, RZ, PT ;  /* 0x000000ff4400720c */ /* 0x000fe20003fa5270 */
[----:B------:R-:W-:Y:S04]  /*45b0*/  LDS R54, [R2+0x24] ;  /* 0x0000240002367984 */ /* 0x000fe80000000800 */
[----:B------:R-:W-:Y:S01]  /*45c0*/  LDS R68, [R2] ;  /* 0x0000000002447984 */ /* 0x000fe20000000800 */
[----:B------:R-:W-:Y:S06]  /*45d0*/  BAR.SYNC.DEFER_BLOCKING 0x0 ;  /* 0x0000000000007b1d */ /* 0x000fec0000010000 */
[----:B------:R-:W4:Y:S01]  /*45e0*/  @!P0 LDG.E R69, desc[UR32][R70.64] ;  /* 0x0000002046458981 */ /* 0x000f22000c1e1900 */
[----:B------:R-:W-:-:S03]  /*45f0*/  ISETP.NE.AND P0, PT, R96, RZ, PT ;  /* 0x000000ff6000720c */ /* 0x000fc60003f05270 */
[----:B------:R-:W5:Y:S04]  /*4600*/  @!P1 LDG.E R85, desc[UR32][R70.64+0x280] ;  /* 0x0002802046559981 */ /* 0x000f68000c1e1900 */
[----:B------:R-:W3:Y:S04]  /*4610*/  @!P2 LDG.E R86, desc[UR32][R70.64+0x300] ;  /* 0x000300204656a981 */ /* 0x000ee8000c1e1900 */
[----:B------:R-:W2:Y:S04]  /*4620*/  @!P3 LDG.E R87, desc[UR32][R70.64+0x380] ;  /* 0x000380204657b981 */ /* 0x000ea8000c1e1900 */
[----:B------:R-:W5:Y:S01]  /*4630*/  @!P0 LDG.E R81, desc[UR32][R70.64+0x80] ;  /* 0x0000802046518981 */ /* 0x000f62000c1e1900 */
[----:B------:R-:W-:-:S03]  /*4640*/  ISETP.NE.AND P0, PT, R97, RZ, PT ;  /* 0x000000ff6100720c */ /* 0x000fc60003f05270 */
[----:B------:R-:W2:Y:S04]  /*4650*/  @!P4 LDG.E R88, desc[UR32][R70.64+0x400] ;  /* 0x000400204658c981 */ /* 0x000ea8000c1e1900 */
[----:B------:R-:W2:Y:S04]  /*4660*/  @!P5 LDG.E R89, desc[UR32][R70.64+0x480] ;  /* 0x000480204659d981 */ /* 0x000ea8000c1e1900 */
[----:B------:R-:W2:Y:S04]  /*4670*/  @!P6 LDG.E R91, desc[UR32][R70.64+0x500] ;  /* 0x00050020465be981 */ /* 0x000ea8000c1e1900 */
[----:B------:R-:W3:Y:S01]  /*4680*/  @!P0 LDG.E R82, desc[UR32][R70.64+0x100] ;  /* 0x0001002046528981 */ /* 0x000ee2000c1e1900 */
        /* <DEDUP_REMOVED lines=33> */
[----:B----4-:R-:W-:Y:S04]  /*48a0*/  STS [R144], R69 ;  /* 0x0000004590007388 */ /* 0x010fe80000000800 */
[----:B-----5:R-:W-:Y:S04]  /*48b0*/  STS [R142+0x80], R81 ;  /* 0x000080518e007388 */ /* 0x020fe80000000800 */
[----:B---3--:R-:W-:Y:S04]  /*48c0*/  STS [R140+0x100], R82 ;  /* 0x000100528c007388 */ /* 0x008fe80000000800 */
[----:B--2---:R-:W-:Y:S04]  /*48d0*/  STS [R138+0x180], R83 ;  /* 0x000180538a007388 */ /* 0x004fe80000000800 */
[----:B------:R-:W-:Y:S04]  /*48e0*/  STS [R136+0x200], R84 ;  /* 0x0002005488007388 */ /* 0x000fe80000000800 */
[----:B------:R1:W-:Y:S04]  /*48f0*/  STS [R134+0x280], R85 ;  /* 0x0002805586007388 */ /* 0x0003e80000000800 */
[----:B------:R2:W-:Y:S04]  /*4900*/  STS [R132+0x300], R86 ;  /* 0x0003005684007388 */ /* 0x0005e80000000800 */
        /* <DEDUP_REMOVED lines=8> */
[----:B------:R0:W-:Y:S01]  /*4990*/  STS [R245+0x780], R94 ;  /* 0x0007805ef5007388 */ /* 0x0001e20000000800 */
[----:B------:R-:W-:-:S03]  /*49a0*/  NOP ;  /* 0x0000000000007918 */ /* 0x000fc60000000000 */
[----:B------:R-:W-:Y:S04]  /*49b0*/  LDS R84, [R2] ;  /* 0x0000000002547984 */ /* 0x000fe80000000800 */
        /* <DEDUP_REMOVED lines=8> */
[----:B------:R-:W-:Y:S04]  /*4a40*/  LDS R75, [R2+0x24] ;  /* 0x00002400024b7984 */ /* 0x000fe80000000800 */
[----:B------:R-:W-:Y:S04]  /*4a50*/  LDS R74, [R2+0x28] ;  /* 0x00002800024a7984 */ /* 0x000fe80000000800 */
[----:B------:R-:W-:Y:S04]  /*4a60*/  LDS R69, [R2+0x2c] ;  /* 0x00002c0002457984 */ /* 0x000fe80000000800 */
[----:B------:R-:W0:Y:S04]  /*4a70*/  LDS R71, [R2+0x30] ;  /* 0x0000300002477984 */ /* 0x000e280000000800 */
[----:B------:R-:W-:Y:S04]  /*4a80*/  LDS R73, [R2+0x34] ;  /* 0x0000340002497984 */ /* 0x000fe80000000800 */
[----:B------:R-:W0:Y:S04]  /*4a90*/  LDS R72, [R2+0x38] ;  /* 0x0000380002487984 */ /* 0x000e280000000800 */
[----:B------:R-:W0:Y:S01]  /*4aa0*/  LDS R70, [R2+0x3c] ;  /* 0x00003c0002467984 */ /* 0x000e220000000800 */
[----:B------:R-:W-:Y:S01]  /*4ab0*/  BAR.SYNC.DEFER_BLOCKING 0x0 ;  /* 0x0000000000007b1d */ /* 0x000fe20000010000 */
[----:B-1----:R-:W-:Y:S01]  /*4ac0*/  MOV R85, RZ ;  /* 0x000000ff00557202 */ /* 0x002fe20000000f00 */
[----:B--2---:R-:W-:-:S04]  /*4ad0*/  HFMA2 R86, -RZ, RZ, 0, 0 ;  /* 0x00000000ff567431 */ /* 0x004fc800000001ff */
[----:B------:R-:W2:Y:S01]  /*4ae0*/  @!P5 LDG.E R96, desc[UR32][R36.64] ;  /* 0x000000202460d981 */ /* 0x000ea2000c1e1900 */
[----:B------:R-:W-:Y:S02]  /*4af0*/  ISETP.NE.AND P5, PT, R97, RZ, PT ;  /* 0x000000ff6100720c */ /* 0x000fe40003fa5270 */
[----:B---3--:R-:W-:Y:S02]  /*4b00*/  MOV R89, RZ ;  /* 0x000000ff00597202 */ /* 0x008fe40000000f00 */
[----:B----4-:R-:W-:Y:S01]  /*4b10*/  CS2R R90, SRZ ;  /* 0x00000000005a7805 */ /* 0x010fe2000001ff00 */
[----:B-----5:R-:W-:Y:S01]  /*4b20*/  HFMA2 R92, -RZ, RZ, 0, 0 ;  /* 0x00000000ff5c7431 */ /* 0x020fe200000001ff */
[----:B0-----:R-:W-:Y:S01]  /*4b30*/  CS2R R94, SRZ ;  /* 0x00000000005e7805 */ /* 0x001fe2000001ff00 */
[----:B------:R-:W3:Y:S06]  /*4b40*/  @!P3 LDG.E R107, desc[UR32][R36.64+0x700] ;  /* 0x00070020246bb981 */ /* 0x000eec000c1e1900 */
[----:B------:R-:W4:Y:S01]  /*4b50*/  @!P5 LDG.E R85, desc[UR32][R36.64+0x80] ;  /* 0x000080202455d981 */ /* 0x000f22000c1e1900 */
[----:B------:R-:W-:-:S13]  /*4b60*/  ISETP.NE.AND P5, PT, R98, RZ, PT ;  /* 0x000000ff6200720c */ /* 0x000fda0003fa5270 */
[----:B------:R-:W5:Y:S01]  /*4b70*/  @!P5 LDG.E R86, desc[UR32][R36.64+0x100] ;  /* 0x000100202456d981 */ /* 0x000f62000c1e1900 */
[----:B------:R-:W-:-:S13]  /*4b80*/  ISETP.NE.AND P5, PT, R99, RZ, PT ;  /* 0x000000ff6300720c */ /* 0x000fda0003fa5270 */
[----:B------:R-:W3:Y:S01]  /*4b90*/  @!P5 LDG.E R89, desc[UR32][R36.64+0x180] ;  /* 0x000180202459d981 */ /* 0x000ee2000c1e1900 */
        /* <DEDUP_REMOVED lines=8> */
[----:B------:R-:W-:Y:S02]  /*4c20*/  ISETP.NE.AND P5, PT, R104, RZ, PT ;  /* 0x000000ff6800720c */ /* 0x000fe40003fa5270 */
[----:B------:R-:W-:Y:S02]  /*4c30*/  CS2R R98, SRZ ;  /* 0x0000000000627805 */ /* 0x000fe4000001ff00 */
[----:B------:R-:W-:Y:S01]  /*4c40*/  MOV R97, RZ ;  /* 0x000000ff00617202 */ /* 0x000fe20000000f00 */
[----:B------:R-:W-:Y:S01]  /*4c50*/  HFMA2 R101, -RZ, RZ, 0, 0 ;  /* 0x00000000ff657431 */ /* 0x000fe200000001ff */
[----:B------:R-:W-:Y:S02]  /*4c60*/  MOV R102, RZ ;  /* 0x000000ff00667202 */ /* 0x000fe40000000f00 */
[----:B------:R-:W-:Y:S01]  /*4c70*/  MOV R104, RZ ;  /* 0x000000ff00687202 */ /* 0x000fe20000000f00 */
[----:B------:R-:W3:Y:S04]  /*4c80*/  @!P6 LDG.E R99, desc[UR32][R36.64+0x500] ;  /* 0x000500202463e981 */ /* 0x000ee8000c1e1900 */
[----:B------:R-:W3:Y:S04]  /*4c90*/  @!P0 LDG.E R98, desc[UR32][R36.64+0x580] ;  /* 0x0005802024628981 */ /* 0x000ee8000c1e1900 */
[----:B------:R-:W3:Y:S01]  /*4ca0*/  @!P5 LDG.E R95, desc[UR32][R36.64+0x400] ;  /* 0x00040020245fd981 */ /* 0x000ee2000c1e1900 */
[----:B------:R-:W-:-:S03]  /*4cb0*/  ISETP.NE.AND P5, PT, R105, RZ, PT ;  /* 0x000000ff6900720c */ /* 0x000fc60003fa5270 */
[----:B------:R-:W3:Y:S04]  /*4cc0*/  @!P1 LDG.E R101, desc[UR32][R36.64+0x600] ;  /* 0x0006002024659981 */ /* 0x000ee8000c1e1900 */
[----:B------:R-:W3:Y:S04]  /*4cd0*/  @!P2 LDG.E R102, desc[UR32][R36.64+0x680] ;  /* 0x000680202466a981 */ /* 0x000ee8000c1e1900 */
[----:B------:R-:W3:Y:S04]  /*4ce0*/  @!P4 LDG.E R104, desc[UR32][R36.64+0x780] ;  /* 0x000780202468c981 */ /* 0x000ee8000c1e1900 */
[----:B------:R0:W3:Y:S01]  /*4cf0*/  @!P5 LDG.E R97, desc[UR32][R36.64+0x480] ;  /* 0x000480202461d981 */ /* 0x0000e2000c1e1900 */
[----:B------:R-:W-:Y:S01]  /*4d00*/  FMUL.FTZ R88, R83, -1.4426950216293334961 ;  /* 0xbfb8aa3b53587820 */ /* 0x000fe20000410000 */
[----:B------:R-:W-:-:S05]  /*4d10*/  FMUL.FTZ R87, R84, -1.4426950216293334961 ;  /* 0xbfb8aa3b54577820 */ /* 0x000fca0000410000 */
[----:B------:R-:W1:Y:S04]  /*4d20*/  MUFU.EX2 R88, R88 ;  /* 0x0000005800587308 */ /* 0x000e680000000800 */
[----:B------:R-:W1:Y:S01]  /*4d30*/  MUFU.EX2 R87, R87 ;  /* 0x0000005700577308 */ /* 0x000e620000000800 */
[----:B------:R-:W-:Y:S01]  /*4d40*/  FMUL.FTZ R100, R81, -1.4426950216293334961 ;  /* 0xbfb8aa3b51647820 */ /* 0x000fe20000410000 */
[----:B------:R-:W-:Y:S01]  /*4d50*/  FMUL.FTZ R93, R82, -1.4426950216293334961 ;  /* 0xbfb8aa3b525d7820 */ /* 0x000fe20000410000 */
[----:B------:R-:W-:Y:S01]  /*4d60*/  FMUL.FTZ R103, R80, -1.4426950216293334961 ;  /* 0xbfb8aa3b50677820 */ /* 0x000fe20000410000 */
[----:B0-----:R-:W-:Y:S01]  /*4d70*/  FMUL.FTZ R36, R78, -1.4426950216293334961 ;  /* 0xbfb8aa3b4e247820 */ /* 0x001fe20000410000 */
[----:B------:R-:W-:Y:S02]  /*4d80*/  FMUL.FTZ R105, R79, -1.4426950216293334961 ;  /* 0xbfb8aa3b4f697820 */ /* 0x000fe40000410000 */
[----:B------:R-:W0:Y:S01]  /*4d90*/  MUFU.EX2 R100, R100 ;  /* 0x0000006400647308 */ /* 0x000e220000000800 */
[----:B-1----:R-:W-:-:S03]  /*4da0*/  FADD.FTZ R88, R88, 1 ;  /* 0x3f80000058587421 */ /* 0x002fc60000010000 */
[----:B------:R-:W1:Y:S01]  /*4db0*/  MUFU.EX2 R93, R93 ;  /* 0x0000005d005d7308 */ /* 0x000e620000000800 */
[----:B------:R-:W-:-:S03]  /*4dc0*/  FADD.FTZ R87, R87, 1 ;  /* 0x3f80000057577421 */ /* 0x000fc60000010000 */
[----:B------:R-:W1:Y:S01]  /*4dd0*/  MUFU.EX2 R103, R103 ;  /* 0x0000006700677308 */ /* 0x000e620000000800 */
[----:B------:R-:W-:-:S03]  /*4de0*/  FMUL.FTZ R37, R77, -1.4426950216293334961 ;  /* 0xbfb8aa3b4d257820 */ /* 0x000fc60000410000 */
[----:B------:R-:W1:Y:S04]  /*4df0*/  MUFU.EX2 R36, R36 ;  /* 0x0000002400247308 */ /* 0x000e680000000800 */
[----:B------:R-:W-:Y:S08]  /*4e00*/  MUFU.RCP R88, R88 ;  /* 0x0000005800587308 */ /* 0x000ff00000001000 */
[----:B------:R-:W-:Y:S04]  /*4e10*/  MUFU.EX2 R105, R105 ;  /* 0x0000006900697308 */ /* 0x000fe80000000800 */
[----:B------:R-:W3:Y:S01]  /*4e20*/  MUFU.RCP R87, R87 ;  /* 0x0000005700577308 */ /* 0x000ee20000001000 */
[----:B0-----:R-:W-:Y:S01]  /*4e30*/  FADD.FTZ R100, R100, 1 ;  /* 0x3f80000064647421 */ /* 0x001fe20000010000 */
[----:B------:R-:W-:Y:S01]  /*4e40*/  FMUL.FTZ R106, R76, -1.4426950216293334961 ;  /* 0xbfb8aa3b4c6a7820 */ /* 0x000fe20000410000 */
[----:B-1----:R-:W-:-:S05]  /*4e50*/  FADD.FTZ R93, R93, 1 ;  /* 0x3f8000005d5d7421 */ /* 0x002fca0000010000 */
[----:B------:R-:W-:Y:S01]  /*4e60*/  MUFU.EX2 R37, R37 ;  /* 0x0000002500257308 */ /* 0x000fe20000000800 */
[----:B------:R-:W-:Y:S01]  /*4e70*/  FADD.FTZ R103, R103, 1 ;  /* 0x3f80000067677421 */ /* 0x000fe20000010000 */
[----:B------:R-:W-:Y:S01]  /*4e80*/  FADD.FTZ R36, R36, 1 ;  /* 0x3f80000024247421 */ /* 0x000fe20000010000 */
[----:B------:R-:W-:Y:S01]  /*4e90*/  FMUL.FTZ R111, R71, -1.4426950216293334961 ;  /* 0xbfb8aa3b476f7820 */ /* 0x000fe20000410000 */
[----:B------:R-:W0:Y:S01]  /*4ea0*/  MUFU.EX2 R106, R106 ;  /* 0x0000006a006a7308 */ /* 0x000e220000000800 */
[----:B------:R-:W-:-:S03]  /*4eb0*/  FMUL.FTZ R108, R75, -1.4426950216293334961 ;  /* 0xbfb8aa3b4b6c7820 */ /* 0x000fc60000410000 */
[----:B------:R-:W-:Y:S01]  /*4ec0*/  MUFU.RCP R93, R93 ;  /* 0x0000005d005d7308 */ /* 0x000fe20000001000 */
[----:B------:R-:W-:-:S07]  /*4ed0*/  FMUL.FTZ R110, R69, -1.4426950216293334961 ;  /* 0xbfb8aa3b456e7820 */ /* 0x000fce0000410000 */
[----:B------:R-:W1:Y:S08]  /*4ee0*/  MUFU.RCP R103, R103 ;  /* 0x0000006700677308 */ /* 0x000e700000001000 */
[----:B------:R-:W-:Y:S04]  /*4ef0*/  MUFU.EX2 R111, R111 ;  /* 0x0000006f006f7308 */ /* 0x000fe80000000800 */
[----:B------:R-:W1:Y:S01]  /*4f00*/  MUFU.EX2 R108, R108 ;  /* 0x0000006c006c7308 */ /* 0x000e620000000800 */
[----:B------:R-:W-:Y:S01]  /*4f10*/  FMUL.FTZ R113, R72, -1.4426950216293334961 ;  /* 0xbfb8aa3b48717820 */ /* 0x000fe20000410000 */
[----:B0-----:R-:W-:Y:S01]  /*4f20*/  FADD.FTZ R106, R106, 1 ;  /* 0x3f8000006a6a7421 */ /* 0x001fe20000010000 */
[----:B------:R-:W-:Y:S01]  /*4f30*/  FMUL.FTZ R115, R70, -1.4426950216293334961 ;  /* 0xbfb8aa3b46737820 */ /* 0x000fe20000410000 */
[----:B------:R-:W0:Y:S01]  /*4f40*/  MUFU.EX2 R110, R110 ;  /* 0x0000006e006e7308 */ /* 0x000e220000000800 */
[----:B------:R-:W-:-:S03]  /*4f50*/  FMUL.FTZ R109, R74, -1.4426950216293334961 ;  /* 0xbfb8aa3b4a6d7820 */ /* 0x000fc60000410000 */
[----:B------:R0:W0:Y:S04]  /*4f60*/  MUFU.EX2 R114, R113 ;  /* 0x0000007100727308 */ /* 0x0000280000000800 */
[----:B------:R0:W-:Y:S01]  /*4f70*/  MUFU.EX2 R124, R115 ;  /* 0x00000073007c7308 */ /* 0x0001e20000000800 */
[----:B--2---:R2:W-:Y:S04]  /*4f80*/  STS [R144], R96 ;  /* 0x0000006090007388 */ /* 0x0045e80000000800 */
        /* <DEDUP_REMOVED lines=16> */
[----:B------:R-:W0:Y:S04]  /*5090*/  LDS R85, [R2] ;  /* 0x0000000002557984 */ /* 0x000e280000000800 */
[----:B------:R-:W0:Y:S04]  /*50a0*/  LDS R86, [R2+0x4] ;  /* 0x0000040002567984 */ /* 0x000e280000000800 */
[----:B------:R-:W0:Y:S04]  /*50b0*/  LDS R91, [R2+0x8] ;  /* 0x00000800025b7984 */ /* 0x000e280000000800 */
[----:B------:R-:W0:Y:S04]  /*50c0*/  LDS R90, [R2+0xc] ;  /* 0x00000c00025a7984 */ /* 0x000e280000000800 */
[----:B------:R-:W0:Y:S01]  /*50d0*/  LDS R89, [R2+0x10] ;  /* 0x0000100002597984 */ /* 0x000e220000000800 */
[----:B--2---:R2:W0:Y:S01]  /*50e0*/  MUFU.RCP R96, R100 ;  /* 0x0000006400607308 */ /* 0x0044220000001000 */
[----:B---3--:R-:W-:Y:S01]  /*50f0*/  FADD.FTZ R102, R37, 1 ;  /* 0x3f80000025667421 */ /* 0x008fe20000010000 */
[----:B------:R-:W-:Y:S01]  /*5100*/  FADD.FTZ R37, -R87, 1 ;  /* 0x3f80000057257421 */ /* 0x000fe20000010100 */
[----:B------:R-:W3:Y:S04]  /*5110*/  LDS R92, [R2+0x14] ;  /* 0x00001400025c7984 */ /* 0x000ee80000000800 */
[----:B------:R-:W3:Y:S01]  /*5120*/  LDS R94, [R2+0x1c] ;  /* 0x00001c00025e7984 */ /* 0x000ee20000000800 */
[----:B--2---:R-:W-:-:S02]  /*5130*/  FADD.FTZ R100, R105, 1 ;  /* 0x3f80000069647421 */ /* 0x004fc40000010000 */
[----:B------:R2:W3:Y:S01]  /*5140*/  MUFU.RCP R105, R36 ;  /* 0x0000002400697308 */ /* 0x0004e20000001000 */
[----:B------:R-:W3:Y:S01]  /*5150*/  LDS R95, [R2+0x18] ;  /* 0x00001800025f7984 */ /* 0x000ee20000000800 */
[----:B-1----:R-:W-:-:S06]  /*5160*/  FADD.FTZ R99, -R103, 1 ;  /* 0x3f80000067637421 */ /* 0x002fcc0000010100 */
[----:B----4-:R1:W-:Y:S01]  /*5170*/  MUFU.RCP R107, R106 ;  /* 0x0000006a006b7308 */ /* 0x0103e20000001000 */
[----:B--2---:R-:W-:Y:S01]  /*5180*/  FADD.FTZ R36, -R88, 1 ;  /* 0x3f80000058247421 */ /* 0x004fe20000010100 */
[----:B-----5:R-:W-:Y:S01]  /*5190*/  FADD.FTZ R104, R108, 1 ;  /* 0x3f8000006c687421 */ /* 0x020fe20000010000 */
[----:B------:R-:W-:Y:S02]  /*51a0*/  LDS R101, [R2+0x2c] ;  /* 0x00002c0002657984 */ /* 0x000fe40000000800 */
[----:B------:R-:W-:Y:S01]  /*51b0*/  FFMA.FTZ R98, R83, R36, 1 ;  /* 0x3f80000053627423 */ /* 0x000fe20000010024 */
[----:B0-----:R-:W-:Y:S01]  /*51c0*/  FMUL.FTZ R36, R68, R85 ;  /* 0x0000005544247220 */ /* 0x001fe20000410000 */
[----:B------:R-:W-:Y:S01]  /*51d0*/  FFMA.FTZ R37, R84, R37, 1 ;  /* 0x3f80000054257423 */ /* 0x000fe20000010025 */
[----:B------:R-:W0:Y:S01]  /*51e0*/  MUFU.RCP R102, R102 ;  /* 0x0000006600667308 */ /* 0x000e220000001000 */
[----:B------:R-:W-:Y:S01]  /*51f0*/  FMUL.FTZ R97, R67, R86 ;  /* 0x0000005643617220 */ /* 0x000fe20000410000 */
[----:B------:R-:W-:-:S03]  /*5200*/  FMUL.FTZ R36, R87, R36 ;  /* 0x0000002457247220 */ /* 0x000fc60000410000 */
[----:B------:R-:W-:Y:S01]  /*5210*/  FMUL.FTZ R97, R88, R97 ;  /* 0x0000006158617220 */ /* 0x000fe20000410000 */
[----:B------:R-:W-:Y:S01]  /*5220*/  FMUL.FTZ R37, R36, R37 ;  /* 0x0000002524257220 */ /* 0x000fe20000410000 */
[----:B------:R-:W-:Y:S01]  /*5230*/  FADD.FTZ R36, -R96, 1 ;  /* 0x3f80000060247421 */ /* 0x000fe20000010100 */
[----:B-1----:R-:W-:Y:S01]  /*5240*/  FADD.FTZ R106, R111, 1 ;  /* 0x3f8000006f6a7421 */ /* 0x002fe20000010000 */
[----:B------:R-:W-:Y:S01]  /*5250*/  FMUL.FTZ R113, R97, R98 ;  /* 0x0000006261717220 */ /* 0x000fe20000410000 */
[----:B------:R-:W-:Y:S01]  /*5260*/  FADD.FTZ R97, -R93, 1 ;  /* 0x3f8000005d617421 */ /* 0x000fe20000010100 */
[----:B------:R-:W-:Y:S01]  /*5270*/  FFMA.FTZ R117, R81, R36, 1 ;  /* 0x3f80000051757423 */ /* 0x000fe20000010024 */
[----:B------:R-:W-:Y:S01]  /*5280*/  FMUL.FTZ R36, R66, R91 ;  /* 0x0000005b42247220 */ /* 0x000fe20000410000 */
[----:B------:R-:W-:Y:S01]  /*5290*/  FMUL.FTZ R115, R65, R90 ;  /* 0x0000005a41737220 */ /* 0x000fe20000410000 */
[----:B------:R-:W1:Y:S01]  /*52a0*/  MUFU.EX2 R109, R109 ;  /* 0x0000006d006d7308 */ /* 0x000e620000000800 */
[----:B------:R-:W-:Y:S01]  /*52b0*/  FFMA.FTZ R111, R82, R97, 1 ;  /* 0x3f800000526f7423 */ /* 0x000fe20000010061 */
[----:B------:R-:W-:Y:S01]  /*52c0*/  FMUL.FTZ R36, R93, R36 ;  /* 0x000000245d247220 */ /* 0x000fe20000410000 */
[----:B------:R-:W-:Y:S01]  /*52d0*/  FFMA.FTZ R119, R80, R99, 1 ;  /* 0x3f80000050777423 */ /* 0x000fe20000010063 */
[----:B------:R2:W-:Y:S01]  /*52e0*/  MUFU.RCP R120, R106 ;  /* 0x0000006a00787308 */ /* 0x0005e20000001000 */
[----:B------:R-:W-:Y:S01]  /*52f0*/  FMUL.FTZ R108, R64, R89 ;  /* 0x00000059406c7220 */ /* 0x000fe20000410000 */
[----:B------:R-:W4:Y:S01]  /*5300*/  LDS R98, [R2+0x20] ;  /* 0x0000200002627984 */ /* 0x000f220000000800 */
[----:B------:R-:W-:-:S03]  /*5310*/  FADD.FTZ R110, R110, 1 ;  /* 0x3f8000006e6e7421 */ /* 0x000fc60000010000 */
[----:B------:R-:W5:Y:S01]  /*5320*/  LDS R97, [R2+0x24] ;  /* 0x0000240002617984 */ /* 0x000f620000000800 */
[----:B--2---:R-:W-:-:S03]  /*5330*/  FMUL.FTZ R106, R96, R115 ;  /* 0x00000073606a7220 */ /* 0x004fc60000410000 */
[----:B------:R-:W2:Y:S01]  /*5340*/  LDS R99, [R2+0x28] ;  /* 0x0000280002637984 */ /* 0x000ea20000000800 */
[----:B------:R-:W-:Y:S01]  /*5350*/  FMUL.FTZ R115, R36, R111 ;  /* 0x0000006f24737220 */ /* 0x000fe20000410000 */
[----:B------:R-:W-:Y:S01]  /*5360*/  FMUL.FTZ R108, R103, R108 ;  /* 0x0000006c676c7220 */ /* 0x000fe20000410000 */
[----:B------:R-:W-:Y:S01]  /*5370*/  FMUL.FTZ R117, R106, R117 ;  /* 0x000000756a757220 */ /* 0x000fe20000410000 */
[----:B---3--:R-:W-:Y:S01]  /*5380*/  FADD.FTZ R111, -R105, 1 ;  /* 0x3f800000696f7421 */ /* 0x008fe20000010100 */
[----:B0-----:R-:W-:Y:S01]  /*5390*/  FADD.FTZ R106, -R102, 1 ;  /* 0x3f800000666a7421 */ /* 0x001fe20000010100 */
[----:B------:R-:W-:Y:S01]  /*53a0*/  FMUL.FTZ R112, R73, -1.4426950216293334961 ;  /* 0xbfb8aa3b49707820 */ /* 0x000fe20000410000 */
[----:B------:R-:W-:Y:S01]  /*53b0*/  FADD.FTZ R118, R114, 1 ;  /* 0x3f80000072767421 */ /* 0x000fe20000010000 */
[----:B------:R-:W0:Y:S01]  /*53c0*/  MUFU.RCP R100, R100 ;  /* 0x0000006400647308 */ /* 0x000e220000001000 */
[----:B------:R-:W-:Y:S01]  /*53d0*/  FMUL.FTZ R119, R108, R119 ;  /* 0x000000776c777220 */ /* 0x000fe20000410000 */
[----:B------:R-:W-:Y:S01]  /*53e0*/  FFMA.FTZ R123, R78, R111, 1 ;  /* 0x3f8000004e7b7423 */ /* 0x000fe2000001006f */
[----:B------:R-:W-:Y:S01]  /*53f0*/  FFMA.FTZ R114, R77, R106, 1 ;  /* 0x3f8000004d727423 */ /* 0x000fe2000001006a */
[----:B------:R-:W-:Y:S01]  /*5400*/  LDS R108, [R2+0x34] ;  /* 0x00003400026c7984 */ /* 0x000fe20000000800 */
[----:B-1----:R-:W-:-:S03]  /*5410*/  FADD.FTZ R109, R109, 1 ;  /* 0x3f8000006d6d7421 */ /* 0x002fc60000010000 */
[----:B------:R1:W-:Y:S01]  /*5420*/  MUFU.RCP R116, R110 ;  /* 0x0000006e00747308 */ /* 0x0003e20000001000 */
[----:B------:R-:W-:Y:S04]  /*5430*/  LDS R106, [R2+0x38] ;  /* 0x00003800026a7984 */ /* 0x000fe80000000800 */
[----:B------:R-:W-:Y:S04]  /*5440*/  LDS R111, [R2+0x3c] ;  /* 0x00003c00026f7984 */ /* 0x000fe80000000800 */
[----:B-1----:R-:W1:Y:S01]  /*5450*/  LDS R110, [R2+0x30] ;  /* 0x00003000026e7984 */ /* 0x002e620000000800 */
[----:B------:R-:W3:Y:S04]  /*5460*/  MUFU.EX2 R112, R112 ;  /* 0x0000007000707308 */ /* 0x000ee80000000800 */
[----:B------:R-:W4:Y:S01]  /*5470*/  MUFU.RCP R104, R104 ;  /* 0x0000006800687308 */ /* 0x000f220000001000 */
[----:B------:R-:W-:Y:S01]  /*5480*/  FADD.FTZ R124, R124, 1 ;  /* 0x3f8000007c7c7421 */ /* 0x000fe20000010000 */
[----:B0-----:R-:W-:Y:S01]  /*5490*/  FADD.FTZ R36, -R100, 1 ;  /* 0x3f80000064247421 */ /* 0x001fe20000010100 */
[----:B------:R-:W-:Y:S01]  /*54a0*/  FMUL.FTZ R121, R63, R92 ;  /* 0x0000005c3f797220 */ /* 0x000fe20000410000 */
[----:B------:R-:W-:Y:S01]  /*54b0*/  FMUL.FTZ R125, R55, R94 ;  /* 0x0000005e377d7220 */ /* 0x000fe20000410000 */
[----:B------:R-:W-:Y:S06]  /*54c0*/  BAR.SYNC.DEFER_BLOCKING 0x0 ;  /* 0x0000000000007b1d */ /* 0x000fec0000010000 */
[----:B------:R-:W0:Y:S01]  /*54d0*/  MUFU.RCP R109, R109 ;  /* 0x0000006d006d7308 */ /* 0x000e220000001000 */
[----:B---3--:R-:W-:Y:S01]  /*54e0*/  FADD.FTZ R112, R112, 1 ;  /* 0x3f80000070707421 */ /* 0x008fe20000010000 */
[----:B------:R-:W-:Y:S01]  /*54f0*/  FFMA.FTZ R36, R79, R36, 1 ;  /* 0x3f8000004f247423 */ /* 0x000fe20000010024 */
[----:B------:R-:W-:Y:S01]  /*5500*/  FMUL.FTZ R121, R100, R121 ;  /* 0x0000007964797220 */ /* 0x000fe20000410000 */
[----:B------:R-:W-:-:S04]  /*5510*/  FMUL.FTZ R125, R102, R125 ;  /* 0x0000007d667d7220 */ /* 0x000fc80000410000 */
[----:B------:R-:W3:Y:S08]  /*5520*/  MUFU.RCP R139, R118 ;  /* 0x00000076008b7308 */ /* 0x000ef00000001000 */
[----:B------:R-:W1:Y:S01]  /*5530*/  MUFU.RCP R143, R124 ;  /* 0x0000007c008f7308 */ /* 0x000e620000001000 */
[----:B------:R-:W-:Y:S01]  /*5540*/  FMUL.FTZ R121, R121, R36 ;  /* 0x0000002479797220 */ /* 0x000fe20000410000 */
[----:B------:R-:W-:-:S06]  /*5550*/  FMUL.FTZ R125, R125, R114 ;  /* 0x000000727d7d7220 */ /* 0x000fcc0000410000 */
[----:B------:R5:W1:Y:S01]  /*5560*/  MUFU.RCP R122, R112 ;  /* 0x00000070007a7308 */ /* 0x000a620000001000 */
[----:B----4-:R-:W-:Y:S01]  /*5570*/  FADD.FTZ R36, -R104, 1 ;  /* 0x3f80000068247421 */ /* 0x010fe20000010100 */
[----:B0-----:R-:W-:Y:S01]  /*5580*/  FADD.FTZ R129, -R109, 1 ;  /* 0x3f8000006d817421 */ /* 0x001fe20000010100 */
[----:B------:R-:W-:Y:S01]  /*5590*/  FADD.FTZ R114, -R116, 1 ;  /* 0x3f80000074727421 */ /* 0x000fe20000010100 */
[----:B-----5:R-:W-:-:S04]  /*55a0*/  FMUL.FTZ R112, R62, R95 ;  /* 0x0000005f3e707220 */ /* 0x020fc80000410000 */
[----:B------:R-:W-:Y:S01]  /*55b0*/  FMUL.FTZ R112, R105, R112 ;  /* 0x0000007069707220 */ /* 0x000fe20000410000 */
[----:B------:R-:W-:Y:S01]  /*55c0*/  FFMA.FTZ R131, R74, R129, 1 ;  /* 0x3f8000004a837423 */ /* 0x000fe20000010081 */
[----:B------:R-:W-:Y:S02]  /*55d0*/  FFMA.FTZ R118, R69, R114, 1 ;  /* 0x3f80000045767423 */ /* 0x000fe40000010072 */
[----:B------:R-:W-:Y:S01]  /*55e0*/  FMUL.FTZ R123, R112, R123 ;  /* 0x0000007b707b7220 */ /* 0x000fe20000410000 */
[----:B------:R-:W-:Y:S01]  /*55f0*/  FFMA.FTZ R112, R75, R36, 1 ;  /* 0x3f8000004b707423 */ /* 0x000fe20000010024 */
[----:B------:R-:W-:Y:S01]  /*5600*/  FADD.FTZ R127, -R107, 1 ;  /* 0x3f8000006b7f7421 */ /* 0x000fe20000010100 */
[----:B------:R-:W-:Y:S01]  /*5610*/  FMUL.FTZ R36, R53, R98 ;  /* 0x0000006235247220 */ /* 0x000fe20000410000 */
[----:B------:R-:W-:Y:S01]  /*5620*/  FMUL.FTZ R129, R54, R97 ;  /* 0x0000006136817220 */ /* 0x000fe20000410000 */
[----:B--2---:R-:W-:Y:S01]  /*5630*/  FMUL.FTZ R114, R58, R99 ;  /* 0x000000633a727220 */ /* 0x004fe20000410000 */
[----:B------:R-:W-:Y:S01]  /*5640*/  FMUL.FTZ R133, R56, R101 ;  /* 0x0000006538857220 */ /* 0x000fe20000410000 */
[----:B------:R-:W-:Y:S01]  /*5650*/  FFMA.FTZ R127, R76, R127, 1 ;  /* 0x3f8000004c7f7423 */ /* 0x000fe2000001007f */
[----:B------:R-:W-:Y:S01]  /*5660*/  FMUL.FTZ R36, R107, R36 ;  /* 0x000000246b247220 */ /* 0x000fe20000410000 */
[----:B------:R-:W-:Y:S01]  /*5670*/  FMUL.FTZ R129, R104, R129 ;  /* 0x0000008168817220 */ /* 0x000fe20000410000 */
[----:B------:R-:W-:Y:S01]  /*5680*/  FMUL.FTZ R114, R109, R114 ;  /* 0x000000726d727220 */ /* 0x000fe20000410000 */
[----:B------:R-:W-:Y:S01]  /*5690*/  FMUL.FTZ R133, R116, R133 ;  /* 0x0000008574857220 */ /* 0x000fe20000410000 */
[----:B---3--:R-:W-:Y:S01]  /*56a0*/  FADD.FTZ R135, -R139, 1 ;  /* 0x3f8000008b877421 */ /* 0x008fe20000010100 */
[----:B-1----:R-:W-:Y:S01]  /*56b0*/  FADD.FTZ R137, -R143, 1 ;  /* 0x3f8000008f897421 */ /* 0x002fe20000010100 */
[----:B------:R-:W-:Y:S01]  /*56c0*/  FMUL.FTZ R127, R36, R127 ;  /* 0x0000007f247f7220 */ /* 0x000fe20000410000 */
        /* <DEDUP_REMOVED lines=111> */
[----:B------:R-:W-:Y:S01]  /*5dc0*/  FMUL.FTZ R81, R81, R96 ;  /* 0x0000006051517220 */ /* 0x000fe20000410000 */
[----:B------:R-:W-:Y:S01]  /*5dd0*/  FMUL.FTZ R66, R66, R82 ;  /* 0x0000005242427220 */ /* 0x000fe20000410000 */
[----:B------:R-:W-:Y:S01]  /*5de0*/  FFMA.FTZ R72, R4, R67, R69 ;  /* 0x0000004304487223 */ /* 0x000fe20000010045 */
[----:B------:R-:W-:Y:S01]  /*5df0*/  UISETP.NE.AND.EX UP0, UPT, UR29, URZ, UPT, UP0 ;  /* 0x000000ff1d00728c */ /* 0x000fe2000bf05300 */
        /* <DEDUP_REMOVED lines=120> */
.L_x_1234:
[----:B------:R-:W-:Y:S01]  /*6580*/  FFMA.FTZ R40, R8, R63, R105 ;  /* 0x0000003f08287223 */ /* 0x000fe20000010069 */
[----:B------:R-:W1:Y:S01]  /*6590*/  LDCU UR8, c[0x0][0x38c] ;  /* 0x00007180ff0877ac */ /* 0x000e620008000800 */
[----:B------:R-:W-:Y:S02]  /*65a0*/  MOV R35, RZ ;  /* 0x000000ff00237202 */ /* 0x000fe40000000f00 */
[----:B0-----:R-:W-:Y:S01]  /*65b0*/  CS2R R36, SRZ ;  /* 0x0000000000247805 */ /* 0x001fe2000001ff00 */
[----:B------:R-:W-:Y:S01]  /*65c0*/  FFMA.FTZ R43, R9, R62, R40 ;  /* 0x0000003e092b7223 */ /* 0x000fe20000010028 */
[----:B------:R-:W-:Y:S02]  /*65d0*/  CS2R R38, SRZ ;  /* 0x0000000000267805 */ /* 0x000fe4000001ff00 */
[----:B------:R-:W-:Y:S02]  /*65e0*/  CS2R R40, SRZ ;  /* 0x0000000000287805 */ /* 0x000fe4000001ff00 */
[----:B------:R-:W-:Y:S01]  /*65f0*/  CS2R R44, SRZ ;  /* 0x00000000002c7805 */ /* 0x000fe2000001ff00 */
[----:B------:R-:W-:Y:S01]  /*6600*/  FFMA.FTZ R46, R10, R69, R43 ;  /* 0x000000450a2e7223 */ /* 0x000fe2000001002b */
[----:B------:R-:W-:-:S02]  /*6610*/  CS2R R42, SRZ ;  /* 0x00000000002a7805 */ /* 0x000fc4000001ff00 */
[----:B------:R-:W-:Y:S01]  /*6620*/  MOV R50, RZ ;  /* 0x000000ff00327202 */ /* 0x000fe20000000f00 */
[----:B------:R-:W-:Y:S01]  /*6630*/  FMUL.FTZ R242, R68, UR6 ;  /* 0x0000000644f27c20 */ /* 0x000fe20008410000 */
[----:B------:R-:W-:Y:S01]  /*6640*/  FFMA.FTZ R49, R11, R70, R46 ;  /* 0x000000460b317223 */ /* 0x000fe2000001002e */
[----:B------:R-:W-:Y:S01]  /*6650*/  CS2R R46, SRZ ;  /* 0x00000000002e7805 */ /* 0x000fe2000001ff00 */
[----:B------:R-:W-:Y:S01]  /*6660*/  FMUL.FTZ R241, R67, UR6 ;  /* 0x0000000643f17c20 */ /* 0x000fe20008410000 */
[----:B------:R-:W-:Y:S01]  /*6670*/  FMUL.FTZ R229, R66, UR6 ;  /* 0x0000000642e57c20 */ /* 0x000fe20008410000 */
[----:B------:R-:W-:Y:S01]  /*6680*/  FFMA.FTZ R52, R12, R71, R49 ;  /* 0x000000470c347223 */ /* 0x000fe20000010031 */
[----:B------:R-:W-:Y:S01]  /*6690*/  CS2R R48, SRZ ;  /* 0x0000000000307805 */ /* 0x000fe2000001ff00 */
[----:B------:R-:W-:Y:S01]  /*66a0*/  FMUL.FTZ R51, R65, UR6 ;  /* 0x0000000641337c20 */ /* 0x000fe20008410000 */
[----:B-1----:R-:W-:Y:S01]  /*66b0*/  UISETP.GE.AND UP0, UPT, UR8, 0x1, UPT ;  /* 0x000000010800788c */ /* 0x002fe2000bf06270 */
        /* <DEDUP_REMOVED lines=17> */
[----:B------:R-:W-:-:S05]  /*67d0*/  FFMA.FTZ R60, R18, R103, R75 ;  /* 0x00000067123c7223 */ /* 0x000fca000001004b */
[----:B------:R0:W-:Y:S01]  /*67e0*/  STL [R1+0x2c], R60 ;  /* 0x00002c3c01007387 */ /* 0x0001e20000100800 */
[----:B------:R-:W-:Y:S06]  /*67f0*/  BAR.SYNC.DEFER_BLOCKING 0x0 ;  /* 0x0000000000007b1d */ /* 0x000fec0000010000 */
[----:B------:R-:W-:Y:S05]  /*6800*/  BRA.U !UP0, `(.L_x_1235) ;  /* 0x0000009508f87547 */ /* 0x000fea000b800000 */
        /* <DEDUP_REMOVED lines=22> */
[----:B--2---:R-:W-:Y:S01]  /*6970*/  UIMAD.WIDE.U32 UR28, UR27, UR12, URZ ;  /* 0x0000000c1b1c72a5 */ /* 0x004fe2000f8e00ff */
        /* <DEDUP_REMOVED lines=10> */
[----:B------:R-:W-:Y:S01]  /*6a20*/  HFMA2 R35, -RZ, RZ, 0, 0 ;  /* 0x00000000ff237431 */ /* 0x000fe200000001ff */
[----:B------:R-:W1:Y:S01]  /*6a30*/  LDCU UR46, c[0x0][0x394] ;  /* 0x00007280ff2e77ac */ /* 0x000e620008000800 */
[----:B------:R-:W2:Y:S01]  /*6a40*/  LDCU UR47, c[0x0][0x38c] ;  /* 0x00007180ff2f77ac */ /* 0x000ea20008000800 */
[----:B------:R-:W3:Y:S09]  /*6a50*/  LDCU UR34, c[0x0][0x388] ;  /* 0x00007100ff2277ac */ /* 0x000ef20008000800 */
[----:B------:R-:W-:Y:S01]  /*6a60*/  @P0 LOP3.LUT R243, R243, 0x4, RZ, 0xfc, !PT ;  /* 0x00000004f3f30812 */ /* 0x000fe200078efcff */
[----:B------:R-:W4:Y:S01]  /*6a70*/  LDCU.64 UR38, c[0x0][0x3a8] ;  /* 0x00007500ff2677ac */ /* 0x000f220008000a00 */
[----:B------:R-:W0:Y:S01]  /*6a80*/  LDCU.64 UR40, c[0x0][0x3c0] ;  /* 0x00007800ff2877ac */ /* 0x000e220008000a00 */
[----:B------:R-:W0:Y:S01]  /*6a90*/  LDCU.64 UR42, c[0x0][0x4f0] ;  /* 0x00009e00ff2a77ac */ /* 0x000e220008000a00 */
[----:B------:R-:W0:Y:S01]  /*6aa0*/  LDCU.64 UR44, c[0x0][0x3e0] ;  /* 0x00007c00ff2c77ac */ /* 0x000e220008000a00 */
[----:B------:R-:W0:Y:S01]  /*6ab0*/  LDCU.128 UR12, c[0x0][0x440] ;  /* 0x00008800ff0c77ac */ /* 0x000e220008000c00 */
[----:B------:R-:W-:-:S05]  /*6ac0*/  UMOV UR8, URZ ;  /* 0x000000ff00087c82 */ /* 0x000fca0008000000 */
.L_x_1333:
[----:B------:R-:W-:Y:S01]  /*6ad0*/  UMOV UR36, UR30 ;  /* 0x0000001e00247c82 */ /* 0x000fe20008000000 */
[----:B------:R-:W-:Y:S01]  /*6ae0*/  UMOV UR37, UR9 ;  /* 0x0000000900257c82 */ /* 0x000fe20008000000 */
[----:B------:R-:W-:Y:S01]  /*6af0*/  SHF.L.U32 R106, R183, 0x5, RZ ;  /* 0x00000005b76a7819 */ /* 0x000fe200000006ff */
[----:B----4-:R-:W-:Y:S01]  /*6b00*/  UIMAD.WIDE.U32 UR36, UR8, UR38, UR36 ;  /* 0x00000026082472a5 */ /* 0x010fe2000f8e0024 */
[----:B------:R-:W-:-:S03]  /*6b10*/  LOP3.LUT P6, RZ, R243, 0x4, RZ, 0xc0, !PT ;  /* 0x00000004f3ff7812 */ /* 0x000fc600078cc0ff */
[----:B------:R-:W-:Y:S02]  /*6b20*/  UIMAD UR25, UR8, UR39, UR37 ;  /* 0x00000027081972a4 */ /* 0x000fe4000f8e0225 */
[----:B0-----:R-:W-:-:S04]  /*6b30*/  ULEA UR26, UP0, UR36, UR12, 0x3 ;  /* 0x0000000c241a7291 */ /* 0x001fc8000f8018ff */
[----:B------:R-:W-:Y:S02]  /*6b40*/  ULEA.HI.X UR36, UR36, UR13, UR25, 0x3, UP0 ;  /* 0x0000000d24247291 */ /* 0x000fe400080f1c19 */
[----:B------:R-:W-:-:S04]  /*6b50*/  MOV R62, UR26 ;  /* 0x0000001a003e7c02 */ /* 0x000fc80008000f00 */
[----:B------:R-:W-:Y:S02]  /*6b60*/  MOV R63, UR36 ;  /* 0x00000024003f7c02 */ /* 0x000fe40008000f00 */
[----:B------:R-:W-:-:S04]  /*6b70*/  LOP3.LUT R60, R99, 0x7c00, R106, 0xf8, !PT ;  /* 0x00007c00633c7812 */ /* 0x000fc800078ef86a */
[----:B------:R-:W4:Y:S01]  /*6b80*/  LDG.E.64 R62, desc[UR32][R62.64] ;  /* 0x000000203e3e7981 */ /* 0x000f22000c1e1b00 */
        /* <DEDUP_REMOVED lines=20> */
[----:B------:R-:W-:-:S02]  /*6cd0*/  MOV R128, RZ ;  /* 0x000000ff00807202 */ /* 0x000fc40000000f00 */
[----:B------:R-:W-:Y:S02]  /*6ce0*/  MOV R123, RZ ;  /* 0x000000ff007b7202 */ /* 0x000fe40000000f00 */
[----:B------:R-:W-:Y:S02]  /*6cf0*/  ISETP.GE.AND P0, PT, R61, UR35, PT ;  /* 0x000000233d007c0c */ /* 0x000fe4000bf06270 */
[C---:B------:R-:W-:Y:S01]  /*6d00*/  LOP3.LUT R61, R60.reuse, 0xe0, RZ, 0xfc, !PT ;  /* 0x000000e03c3d7812 */ /* 0x040fe200078efcff */
[----:B--2---:R-:W2:Y:S01]  /*6d10*/  @!P3 LDG.E R128, desc[UR32][R64.64+0x100] ;  /* 0x000100204080b981 */ /* 0x004ea2000c1e1900 */
[----:B------:R-:W-:Y:S02]  /*6d20*/  LOP3.LUT R66, R60, 0x100, RZ, 0xfc, !PT ;  /* 0x000001003c427812 */ /* 0x000fe400078efcff */
[----:B-1----:R-:W-:Y:S02]  /*6d30*/  CS2R R72, SRZ ;  /* 0x0000000000487805 */ /* 0x002fe4000001ff00 */
[----:B------:R-:W-:Y:S01]  /*6d40*/  MOV R125, RZ ;  /* 0x000000ff007d7202 */ /* 0x000fe20000000f00 */
[----:B---3--:R-:W3:Y:S01]  /*6d50*/  @!P5 LDG.E R123, desc[UR32][R64.64+0x180] ;  /* 0x00018020407bd981 */ /* 0x008ee2000c1e1900 */
[----:B------:R-:W-:-:S02]  /*6d60*/  ISETP.GE.AND P3, PT, R61, UR35, PT ;  /* 0x000000233d007c0c */ /* 0x000fc4000bf66270 */
[----:B------:R-:W-:Y:S02]  /*6d70*/  ISETP.GE.AND P5, PT, R66, UR35, PT ;  /* 0x0000002342007c0c */ /* 0x000fe4000bfa6270 */
[----:B------:R-:W-:Y:S02]  /*6d80*/  CS2R R78, SRZ ;  /* 0x00000000004e7805 */ /* 0x000fe4000001ff00 */
[C---:B------:R-:W-:Y:S01]  /*6d90*/  LOP3.LUT R61, R60.reuse, 0x120, RZ, 0xfc, !PT ;  /* 0x000001203c3d7812 */ /* 0x040fe200078efcff */
[----:B------:R-:W3:Y:S01]  /*6da0*/  @!P4 LDG.E R125, desc[UR32][R64.64+0x200] ;  /* 0x00020020407dc981 */ /* 0x000ee2000c1e1900 */
[----:B------:R-:W-:Y:S02]  /*6db0*/  LOP3.LUT R66, R60, 0x140, RZ, 0xfc, !PT ;  /* 0x000001403c427812 */ /* 0x000fe400078efcff */
[----:B------:R-:W-:Y:S01]  /*6dc0*/  ISETP.GE.AND P4, PT, R61, UR35, PT ;  /* 0x000000233d007c0c */ /* 0x000fe2000bf86270 */
[----:B------:R-:W3:Y:S01]  /*6dd0*/  @!P2 LDG.E R73, desc[UR32][R64.64+0x280] ;  /* 0x000280204049a981 */ /* 0x000ee2000c1e1900 */
[----:B------:R-:W-:-:S02]  /*6de0*/  ISETP.GE.AND P2, PT, R66, UR35, PT ;  /* 0x0000002342007c0c */ /* 0x000fc4000bf46270 */
[C---:B------:R-:W-:Y:S02]  /*6df0*/  LOP3.LUT R61, R60.reuse, 0x160, RZ, 0xfc, !PT ;  /* 0x000001603c3d7812 */ /* 0x040fe400078efcff */
[----:B------:R-:W-:Y:S02]  /*6e00*/  CS2R R104, SRZ ;  /* 0x0000000000687805 */ /* 0x000fe4000001ff00 */
[----:B------:R-:W-:Y:S01]  /*6e10*/  MOV R113, RZ ;  /* 0x000000ff00717202 */ /* 0x000fe20000000f00 */
[----:B------:R-:W3:Y:S01]  /*6e20*/  @!P0 LDG.E R78, desc[UR32][R64.64+0x300] ;  /* 0x00030020404e8981 */ /* 0x000ee2000c1e1900 */
[----:B------:R-:W-:Y:S02]  /*6e30*/  ISETP.GE.AND P0, PT, R61, UR35, PT ;  /* 0x000000233d007c0c */ /* 0x000fe4000bf06270 */
[----:B------:R-:W-:Y:S02]  /*6e40*/  LOP3.LUT R61, R60, 0x1a0, RZ, 0xfc, !PT ;  /* 0x000001a03c3d7812 */ /* 0x000fe400078efcff */
[----:B------:R-:W-:-:S02]  /*6e50*/  CS2R R68, SRZ ;  /* 0x0000000000447805 */ /* 0x000fc4000001ff00 */
[C---:B------:R-:W-:Y:S02]  /*6e60*/  LOP3.LUT R66, R60.reuse, 0x180, RZ, 0xfc, !PT ;  /* 0x000001803c427812 */ /* 0x040fe400078efcff */
[----:B------:R-:W-:Y:S01]  /*6e70*/  CS2R R110, SRZ ;  /* 0x00000000006e7805 */ /* 0x000fe2000001ff00 */
[----:B------:R-:W3:Y:S01]  /*6e80*/  @!P5 LDG.E R113, desc[UR32][R64.64+0x400] ;  /* 0x000400204071d981 */ /* 0x000ee2000c1e1900 */
[----:B------:R-:W-:Y:S02]  /*6e90*/  ISETP.GE.AND P5, PT, R61, UR35, PT ;  /* 0x000000233d007c0c */ /* 0x000fe4000bfa6270 */
[----:B------:R-:W-:Y:S01]  /*6ea0*/  LOP3.LUT R61, R60, 0x1e0, RZ, 0xfc, !PT ;  /* 0x000001e03c3d7812 */ /* 0x000fe200078efcff */
[----:B------:R-:W3:Y:S01]  /*6eb0*/  @!P3 LDG.E R105, desc[UR32][R64.64+0x380] ;  /* 0x000380204069b981 */ /* 0x000ee2000c1e1900 */
[----:B------:R-:W-:Y:S02]  /*6ec0*/  ISETP.GE.AND P3, PT, R66, UR35, PT ;  /* 0x0000002342007c0c */ /* 0x000fe4000bf66270 */
[----:B------:R-:W-:Y:S01]  /*6ed0*/  LOP3.LUT R66, R60, 0x1c0, RZ, 0xfc, !PT ;  /* 0x000001c03c427812 */ /* 0x000fe200078efcff */
[----:B------:R-:W3:Y:S01]  /*6ee0*/  @!P2 LDG.E R68, desc[UR32][R64.64+0x500] ;  /* 0x000500204044a981 */ /* 0x000ee2000c1e1900 */
[----:B------:R-:W-:-:S02]  /*6ef0*/  ISETP.GE.AND P2, PT, R61, UR35, PT ;  /* 0x000000233d007c0c */ /* 0x000fc4000bf46270 */
[----:B------:R-:W-:Y:S01]  /*6f00*/  LOP3.LUT R61, R60, 0x200, RZ, 0xfc, !PT ;  /* 0x000002003c3d7812 */ /* 0x000fe200078efcff */
[----:B------:R-:W3:Y:S01]  /*6f10*/  @!P4 LDG.E R111, desc[UR32][R64.64+0x480] ;  /* 0x00048020406fc981 */ /* 0x000ee2000c1e1900 */
[----:B------:R-:W-:Y:S02]  /*6f20*/  ISETP.GE.AND P4, PT, R66, UR35, PT ;  /* 0x0000002342007c0c */ /* 0x000fe4000bf86270 */
[----:B------:R-:W-:Y:S02]  /*6f30*/  CS2R R100, SRZ ;  /* 0x0000000000647805 */ /* 0x000fe4000001ff00 */
[----:B------:R-:W-:Y:S01]  /*6f40*/  MOV R134, RZ ;  /* 0x000000ff00867202 */ /* 0x000fe20000000f00 */
[----:B------:R-:W3:Y:S01]  /*6f50*/  @!P0 LDG.E R104, desc[UR32][R64.64+0x580] ;  /* 0x0005802040688981 */ /* 0x000ee2000c1e1900 */
[----:B------:R-:W-:Y:S02]  /*6f60*/  ISETP.GE.AND P0, PT, R61, UR35, PT ;  /* 0x000000233d007c0c */ /* 0x000fe4000bf06270 */
[C---:B------:R-:W-:Y:S01]  /*6f70*/  LOP3.LUT R61, R60.reuse, 0x240, RZ, 0xfc, !PT ;  /* 0x000002403c3d7812 */ /* 0x040fe200078efcff */
[----:B------:R-:W3:Y:S01]  /*6f80*/  @!P5 LDG.E R100, desc[UR32][R64.64+0x680] ;  /* 0x000680204064d981 */ /* 0x000ee2000c1e1900 */
[----:B------:R-:W-:-:S02]  /*6f90*/  LOP3.LUT R66, R60, 0x220, RZ, 0xfc, !PT ;  /* 0x000002203c427812 */ /* 0x000fc400078efcff */
[----:B------:R-:W-:Y:S01]  /*6fa0*/  ISETP.GE.AND P5, PT, R61, UR35, PT ;  /* 0x000000233d007c0c */ /* 0x000fe2000bfa6270 */
[----:B------:R-:W3:Y:S01]  /*6fb0*/  @!P3 LDG.E R101, desc[UR32][R64.64+0x600] ;  /* 0x000600204065b981 */ /* 0x000ee2000c1e1900 */
[----:B------:R-:W-:Y:S02]  /*6fc0*/  ISETP.GE.AND P3, PT, R66, UR35, PT ;  /* 0x0000002342007c0c */ /* 0x000fe4000bf66270 */
[----:B------:R-:W-:Y:S01]  /*6fd0*/  LOP3.LUT R61, R60, 0x260, RZ, 0xfc, !PT ;  /* 0x000002603c3d7812 */ /* 0x000fe200078efcff */
[----:B------:R-:W5:Y:S01]  /*6fe0*/  @!P6 LDG.E R134, desc[UR32][R64.64] ;  /* 0x000000204086e981 */ /* 0x000f62000c1e1900 */
[----:B------:R-:W-:-:S03]  /*6ff0*/  CS2R R70, SRZ ;  /* 0x0000000000467805 */ /* 0x000fc6000001ff00 */
[----:B------:R-:W3:Y:S01]  /*7000*/  @!P4 LDG.E R69, desc[UR32][R64.64+0x700] ;  /* 0x000700204045c981 */ /* 0x000ee2000c1e1900 */
[----:B------:R-:W-:Y:S02]  /*7010*/  ISETP.GE.AND P4, PT, R61, UR35, PT ;  /* 0x000000233d007c0c */ /* 0x000fe4000bf86270 */
[C---:B------:R-:W-:Y:S01]  /*7020*/  LOP3.LUT R61, R60.reuse, 0x2a0, RZ, 0xfc, !PT ;  /* 0x000002a03c3d7812 */ /* 0x040fe200078efcff */
[----:B------:R-:W3:Y:S01]  /*7030*/  @!P0 LDG.E R71, desc[UR32][R64.64+0x800] ;  /* 0x0008002040478981 */ /* 0x000ee2000c1e1900 */
[----:B------:R-:W-:Y:S02]  /*7040*/  LOP3.LUT R66, R60, 0x280, RZ, 0xfc, !PT ;  /* 0x000002803c427812 */ /* 0x000fe400078efcff */
[----:B------:R-:W-:Y:S01]  /*7050*/  MOV R107, RZ ;  /* 0x000000ff006b7202 */ /* 0x000fe20000000f00 */
[----:B------:R-:W3:Y:S01]  /*7060*/  @!P2 LDG.E R72, desc[UR32][R64.64+0x780] ;  /* 0x000780204048a981 */ /* 0x000ee2000c1e1900 */
[----:B------:R-:W-:Y:S02]  /*7070*/  ISETP.GE.AND P0, PT, R61, UR35, PT ;  /* 0x000000233d007c0c */ /* 0x000fe4000bf06270 */
[----:B------:R-:W-:-:S02]  /*7080*/  ISETP.GE.AND P2, PT, R66, UR35, PT ;  /* 0x0000002342007c0c */ /* 0x000fc4000bf46270 */
[----:B------:R-:W-:Y:S02]  /*7090*/  CS2R R102, SRZ ;  /* 0x0000000000667805 */ /* 0x000fe4000001ff00 */
[C---:B------:R-:W-:Y:S01]  /*70a0*/  LOP3.LUT R61, R60.reuse, 0x2c0, RZ, 0xfc, !PT ;  /* 0x000002c03c3d7812 */ /* 0x040fe200078efcff */
[----:B------:R-:W3:Y:S01]  /*70b0*/  @!P3 LDG.E R107, desc[UR32][R64.64+0x880] ;  /* 0x00088020406bb981 */ /* 0x000ee2000c1e1900 */
[----:B------:R-:W-:Y:S02]  /*70c0*/  MOV R67, RZ ;  /* 0x000000ff00437202 */ /* 0x000fe40000000f00 */
[----:B------:R-:W-:Y:S01]  /*70d0*/  ISETP.GE.AND P3, PT, R61, UR35, PT ;  /* 0x000000233d007c0c */ /* 0x000fe2000bf66270 */
[----:B------:R-:W3:Y:S01]  /*70e0*/  @!P5 LDG.E R70, desc[UR32][R64.64+0x900] ;  /* 0x000900204046d981 */ /* 0x000ee2000c1e1900 */
[----:B------:R-:W-:-:S03]  /*70f0*/  LOP3.LUT R61, R60, 0x300, RZ, 0xfc, !PT ;  /* 0x000003003c3d7812 */ /* 0x000fc600078efcff */
[----:B------:R-:W3:Y:S01]  /*7100*/  @!P4 LDG.E R67, desc[UR32][R64.64+0x980] ;  /* 0x000980204043c981 */ /* 0x000ee2000c1e1900 */
[----:B------:R-:W-:Y:S02]  /*7110*/  ISETP.GE.AND P4, PT, R61, UR35, PT ;  /* 0x000000233d007c0c */ /* 0x000fe4000bf86270 */
[C---:B------:R-:W-:Y:S01]  /*7120*/  LOP3.LUT R66, R60.reuse, 0x2e0, RZ, 0xfc, !PT ;  /* 0x000002e03c427812 */ /* 0x040fe200078efcff */
[----:B------:R-:W3:Y:S01]  /*7130*/  @!P2 LDG.E R103, desc[UR32][R64.64+0xa00] ;  /* 0x000a00204067a981 */ /* 0x000ee2000c1e1900 */
[----:B------:R-:W-:Y:S02]  /*7140*/  LOP3.LUT R61, R60, 0x320, RZ, 0xfc, !PT ;  /* 0x000003203c3d7812 */ /* 0x000fe400078efcff */
[----:B------:R-:W-:Y:S01]  /*7150*/  ISETP.GE.AND P5, PT, R66, UR35, PT ;  /* 0x0000002342007c0c */ /* 0x000fe2000bfa6270 */
[----:B------:R-:W3:Y:S01]  /*7160*/  @!P0 LDG.E R102, desc[UR32][R64.64+0xa80] ;  /* 0x000a802040668981 */ /* 0x000ee2000c1e1900 */
[----:B------:R-:W-:Y:S02]  /*7170*/  ISETP.GE.AND P2, PT, R61, UR35, PT ;  /* 0x000000233d007c0c */ /* 0x000fe4000bf46270 */
[----:B------:R-:W-:-:S02]  /*7180*/  LOP3.LUT R74, R60, 0x340, RZ, 0xfc, !PT ;  /* 0x000003403c4a7812 */ /* 0x000fc400078efcff */
[----:B------:R-:W-:Y:S02]  /*7190*/  CS2R R76, SRZ ;  /* 0x00000000004c7805 */ /* 0x000fe4000001ff00 */
[----:B------:R-:W-:Y:S02]  /*71a0*/  MOV R66, RZ ;  /* 0x000000ff00427202 */ /* 0x000fe40000000f00 */
[----:B------:R-:W-:Y:S02]  /*71b0*/  ISETP.GE.AND P0, PT, R74, UR35, PT ;  /* 0x000000234a007c0c */ /* 0x000fe4000bf06270 */
[C---:B------:R-:W-:Y:S01]  /*71c0*/  LOP3.LUT R61, R60.reuse, 0x360, RZ, 0xfc, !PT ;  /* 0x000003603c3d7812 */ /* 0x040fe200078efcff */
[----:B------:R-:W3:Y:S01]  /*71d0*/  @!P4 LDG.E R77, desc[UR32][R64.64+0xc00] ;  /* 0x000c0020404dc981 */ /* 0x000ee2000c1e1900 */
[----:B------:R-:W-:-:S03]  /*71e0*/  LOP3.LUT R74, R60, 0x3a0, RZ, 0xfc, !PT ;  /* 0x000003a03c4a7812 */ /* 0x000fc600078efcff */
[----:B------:R-:W3:Y:S01]  /*71f0*/  @!P3 LDG.E R66, desc[UR32][R64.64+0xb00] ;  /* 0x000b00204042b981 */ /* 0x000ee2000c1e1900 */
[----:B------:R-:W-:Y:S02]  /*7200*/  ISETP.GE.AND P3, PT, R61, UR35, PT ;  /* 0x000000233d007c0c */ /* 0x000fe4000bf66270 */
[----:B------:R-:W-:Y:S01]  /*7210*/  LOP3.LUT R61, R60, 0x380, RZ, 0xfc, !PT ;  /* 0x000003803c3d7812 */ /* 0x000fe200078efcff */
[----:B------:R-:W3:Y:S04]  /*7220*/  @!P5 LDG.E R79, desc[UR32][R64.64+0xb80] ;  /* 0x000b8020404fd981 */ /* 0x000ee8000c1e1900 */
[----:B------:R-:W3:Y:S01]  /*7230*/  @!P2 LDG.E R76, desc[UR32][R64.64+0xc80] ;  /* 0x000c8020404ca981 */ /* 0x000ee2000c1e1900 */
[----:B------:R-:W-:Y:S02]  /*7240*/  ISETP.GE.AND P2, PT, R74, UR35, PT ;  /* 0x000000234a007c0c */ /* 0x000fe4000bf46270 */
[----:B------:R-:W-:-:S02]  /*7250*/  CS2R R74, SRZ ;  /* 0x00000000004a7805 */ /* 0x000fc4000001ff00 */
[----:B------:R-:W-:Y:S02]  /*7260*/  ISETP.GE.AND P5, PT, R61, UR35, PT ;  /* 0x000000233d007c0c */ /* 0x000fe4000bfa6270 */
[----:B------:R-:W-:Y:S02]  /*7270*/  LOP3.LUT R60, R60, 0x3c0, RZ, 0xfc, !PT ;  /* 0x000003c03c3c7812 */ /* 0x000fe400078efcff */
[----:B------:R-:W-:Y:S01]  /*7280*/  LOP3.LUT R61, R106, 0x3e0, R99, 0xfe, !PT ;  /* 0x000003e06a3d7812 */ /* 0x000fe200078efe63 */
[----:B------:R-:W3:Y:S01]  /*7290*/  @!P0 LDG.E R74, desc[UR32][R64.64+0xd00] ;  /* 0x000d0020404a8981 */ /* 0x000ee2000c1e1900 */
[----:B------:R-:W-:Y:S01]  /*72a0*/  UMOV UR26, UR28 ;  /* 0x0000001c001a7c82 */ /* 0x000fe20008000000 */
[----:B------:R-:W-:Y:S01]  /*72b0*/  ISETP.GE.AND P0, PT, R60, UR35, PT ;  /* 0x000000233c007c0c */ /* 0x000fe2000bf06270 */
[----:B------:R-:W-:Y:S01]  /*72c0*/  UIMAD.WIDE.U32 UR36, UR8, UR40, UR26 ;  /* 0x00000028082472a5 */ /* 0x000fe2000f8e001a */
[----:B------:R-:W-:Y:S02]  /*72d0*/  ISETP.GE.AND P4, PT, R61, UR35, PT ;  /* 0x000000233d007c0c */ /* 0x000fe4000bf86270 */
[----:B------:R-:W-:-:S02]  /*72e0*/  CS2R R108, SRZ ;  /* 0x00000000006c7805 */ /* 0x000fc4000001ff00 */
[----:B------:R-:W-:Y:S01]  /*72f0*/  MOV R106, RZ ;  /* 0x000000ff006a7202 */ /* 0x000fe20000000f00 */
[----:B------:R-:W-:Y:S01]  /*7300*/  UIMAD UR25, UR8, UR41, UR37 ;  /* 0x00000029081972a4 */ /* 0x000fe2000f8e0225 */
[----:B------:R-:W3:Y:S01]  /*7310*/  @!P3 LDG.E R75, desc[UR32][R64.64+0xd80] ;  /* 0x000d8020404bb981 */ /* 0x000ee2000c1e1900 */
[----:B------:R-:W-:-:S03]  /*7320*/  ULEA UR26, UP0, UR36, UR14, 0x3 ;  /* 0x0000000e241a7291 */ /* 0x000fc6000f8018ff */
[----:B------:R-:W3:Y:S01]  /*7330*/  @!P5 LDG.E R106, desc[UR32][R64.64+0xe00] ;  /* 0x000e0020406ad981 */ /* 0x000ee2000c1e1900 */
[----:B------:R-:W-:-:S03]  /*7340*/  ULEA.HI.X UR36, UR36, UR15, UR25, 0x3, UP0 ;  /* 0x0000000f24247291 */ /* 0x000fc600080f1c19 */
[----:B------:R-:W3:Y:S01]  /*7350*/  @!P2 LDG.E R108, desc[UR32][R64.64+0xe80] ;  /* 0x000e8020406ca981 */ /* 0x000ee2000c1e1900 */
[----:B------:R-:W-:-:S03]  /*7360*/  MOV R60, UR26 ;  /* 0x0000001a003c7c02 */ /* 0x000fc60008000f00 */
[----:B------:R-:W3:Y:S01]  /*7370*/  @!P0 LDG.E R110, desc[UR32][R64.64+0xf00] ;  /* 0x000f0020406e8981 */ /* 0x000ee2000c1e1900 */
[----:B------:R-:W-:-:S03]  /*7380*/  MOV R61, UR36 ;  /* 0x00000024003d7c02 */ /* 0x000fc60008000f00 */
[----:B------:R0:W3:Y:S04]  /*7390*/  @!P4 LDG.E R109, desc[UR32][R64.64+0xf80] ;  /* 0x000f8020406dc981 */ /* 0x0000e8000c1e1900 */
[----:B------:R-:W3:Y:S01]  /*73a0*/  LDG.E.64 R60, desc[UR32][R60.64] ;  /* 0x000000203c3c7981 */ /* 0x000ee2000c1e1b00 */
[----:B------:R-:W1:Y:S01]  /*73b0*/  S2UR UR26, SR_CgaCtaId ;  /* 0x00000000001a79c3 */ /* 0x000e620000008800 */
[----:B------:R-:W-:Y:S01]  /*73c0*/  LOP3.LUT R136, R183, 0x3e0, RZ, 0xc0, !PT ;  /* 0x000003e0b7887812 */ /* 0x000fe200078ec0ff */
[----:B------:R-:W-:Y:S02]  /*73d0*/  UMOV UR25, 0x400 ;  /* 0x0000040000197882 */ /* 0x000fe40000000000 */
[----:B-1----:R-:W-:Y:S01]  /*73e0*/  ULEA UR25, UR26, UR25, 0x18 ;  /* 0x000000191a197291 */ /* 0x002fe2000f8ec0ff */
[----:B----4-:R-:W-:-:S13]  /*73f0*/  R2UR UR37, R63 ;  /* 0x000000003f2572ca */ /* 0x010fda00000e0000 */
[----:B------:R-:W-:-:S04]  /*7400*/  FMUL.FTZ R63, R19, UR37 ;  /* 0x00000025133f7c20 */ /* 0x000fc80008410000 */
[----:B0-----:R-:W-:Y:S01]  /*7410*/  FMUL.RZ R64, R63, 0.15915493667125701904 ;  /* 0x3e22f9833f407820 */ /* 0x001fe2000040c000 */
[----:B------:R-:W-:-:S04]  /*7420*/  FMUL.FTZ R63, R20, UR37 ;  /* 0x00000025143f7c20 */ /* 0x000fc80008410000 */
[----:B------:R-:W-:Y:S01]  /*7430*/  FMUL.RZ R114, R63, 0.15915493667125701904 ;  /* 0x3e22f9833f727820 */ /* 0x000fe2000040c000 */
[----:B------:R-:W-:-:S04]  /*7440*/  FMUL.FTZ R63, R21, UR37 ;  /* 0x00000025153f7c20 */ /* 0x000fc80008410000 */
[----:B------:R-:W-:Y:S01]  /*7450*/  FMUL.RZ R115, R63, 0.15915493667125701904 ;  /* 0x3e22f9833f737820 */ /* 0x000fe2000040c000 */
[----:B------:R-:W-:-:S04]  /*7460*/  FMUL.FTZ R63, R22, UR37 ;  /* 0x00000025163f7c20 */ /* 0x000fc80008410000 */
[----:B------:R-:W-:Y:S01]  /*7470*/  FMUL.RZ R116, R63, 0.15915493667125701904 ;  /* 0x3e22f9833f747820 */ /* 0x000fe2000040c000 */
[----:B------:R-:W-:Y:S01]  /*7480*/  IADD3 R63, PT, PT, R136, R244, RZ ;  /* 0x000000f4883f7210 */ /* 0x000fe20007ffe0ff */
[----:B------:R-:W-:Y:S01]  /*7490*/  MUFU.SIN R130, R114 ;  /* 0x0000007200827308 */ /* 0x000fe20000000400 */
[----:B------:R-:W-:-:S03]  /*74a0*/  FMUL.FTZ R112, R23, UR37 ;  /* 0x0000002517707c20 */ /* 0x000fc60008410000 */
[----:B------:R-:W-:-:S04]  /*74b0*/  IMAD R136, R136, 0x1f, R63 ;  /* 0x0000001f88887824 */ /* 0x000fc800078e023f */
[----:B------:R0:W-:Y:S01]  /*74c0*/  MUFU.COS R129, R114 ;  /* 0x0000007200817308 */ /* 0x0001e20000000000 */
[----:B------:R-:W-:Y:S01]  /*74d0*/  FMUL.RZ R117, R112, 0.15915493667125701904 ;  /* 0x3e22f98370757820 */ /* 0x000fe2000040c000 */
[----:B------:R-:W-:Y:S01]  /*74e0*/  LEA.HI.SX32 R112, R136, R136, 0x1b ;  /* 0x0000008888707211 */ /* 0x000fe200078fdaff */
[----:B0-----:R-:W-:-:S04]  /*74f0*/  FMUL.FTZ R114, R24, UR37 ;  /* 0x0000002518727c20 */ /* 0x001fc80008410000 */
[----:B------:R-:W-:Y:S01]  /*7500*/  FMUL.RZ R132, R114, 0.15915493667125701904 ;  /* 0x3e22f98372847820 */ /* 0x000fe2000040c000 */
[----:B------:R-:W-:Y:S01]  /*7510*/  FMUL.FTZ R114, R25, UR37 ;  /* 0x0000002519727c20 */ /* 0x000fe20008410000 */
[C---:B------:R-:W-:Y:S01]  /*7520*/  IADD3 R133, PT, PT, R136.reuse, 0x40, RZ ;  /* 0x0000004088857810 */ /* 0x040fe20007ffe0ff */
[----:B------:R-:W-:Y:S01]  /*7530*/  MUFU.SIN R124, R115 ;  /* 0x00000073007c7308 */ /* 0x000fe20000000400 */
[----:B------:R-:W-:Y:S01]  /*7540*/  IADD3 R135, PT, PT, R136, 0x60, RZ ;  /* 0x0000006088877810 */ /* 0x000fe20007ffe0ff */
[----:B------:R-:W-:Y:S01]  /*7550*/  FMUL.RZ R137, R114, 0.15915493667125701904 ;  /* 0x3e22f98372897820 */ /* 0x000fe2000040c000 */
[----:B------:R-:W-:Y:S01]  /*7560*/  FMUL.FTZ R114, R26, UR37 ;  /* 0x000000251a727c20 */ /* 0x000fe20008410000 */
[----:B------:R-:W-:Y:S01]  /*7570*/  LEA R139, R112, UR25, 0x2 ;  /* 0x00000019708b7c11 */ /* 0x000fe2000f8e10ff */
[----:B------:R-:W-:-:S03]  /*7580*/  FMUL.FTZ R112, R27, UR37 ;  /* 0x000000251b707c20 */ /* 0x000fc60008410000 */
[----:B------:R0:W1:Y:S01]  /*7590*/  MUFU.COS R65, R115 ;  /* 0x0000007300417308 */ /* 0x0000620000000000 */
[----:B------:R-:W-:Y:S01]  /*75a0*/  LEA.HI.SX32 R140, R133, R136, 0x1b ;  /* 0x00000088858c7211 */ /* 0x000fe200078fdaff */
[----:B------:R-:W-:Y:S01]  /*75b0*/  FMUL.FTZ R133, R28, UR37 ;  /* 0x000000251c857c20 */ /* 0x000fe20008410000 */
[C---:B------:R-:W-:Y:S01]  /*75c0*/  IADD3 R141, PT, PT, R136.reuse, 0x80, RZ ;  /* 0x00000080888d7810 */ /* 0x040fe20007ffe0ff */
[----:B------:R-:W-:Y:S01]  /*75d0*/  FMUL.FTZ R138, R29, UR37 ;  /* 0x000000251d8a7c20 */ /* 0x000fe20008410000 */
[----:B------:R-:W-:-:S03]  /*75e0*/  IADD3 R145, PT, PT, R136, 0xa0, RZ ;  /* 0x000000a088917810 */ /* 0x000fc60007ffe0ff */
[----:B------:R-:W-:Y:S01]  /*75f0*/  MUFU.SIN R127, R64 ;  /* 0x00000040007f7308 */ /* 0x000fe20000000400 */
[----:B0-----:R-:W-:Y:S02]  /*7600*/  IADD3 R115, PT, PT, R136, 0x20, RZ ;  /* 0x0000002088737810 */ /* 0x001fe40007ffe0ff */
[----:B------:R-:W-:Y:S01]  /*7610*/  LEA.HI.SX32 R142, R135, R136, 0x1b ;  /* 0x00000088878e7211 */ /* 0x000fe200078fdaff */
[----:B------:R-:W-:-:S04]  /*7620*/  FMUL.RZ R135, R112, 0.15915493667125701904 ;  /* 0x3e22f98370877820 */ /* 0x000fc8000040c000 */
[----:B------:R-:W-:Y:S01]  /*7630*/  MUFU.COS R126, R64 ;  /* 0x00000040007e7308 */ /* 0x000fe20000000000 */
[C---:B------:R-:W-:Y:S01]  /*7640*/  IADD3 R147, PT, PT, R136.reuse, 0xc0, RZ ;  /* 0x000000c088937810 */ /* 0x040fe20007ffe0ff */
[----:B------:R-:W-:Y:S01]  /*7650*/  FMUL.RZ R144, R133, 0.15915493667125701904 ;  /* 0x3e22f98385907820 */ /* 0x000fe2000040c000 */
[----:B------:R-:W-:-:S05]  /*7660*/  IADD3 R149, PT, PT, R136, 0xe0, RZ ;  /* 0x000000e088957810 */ /* 0x000fca0007ffe0ff */
[----:B------:R-:W-:Y:S01]  /*7670*/  MUFU.SIN R122, R116 ;  /* 0x00000074007a7308 */ /* 0x000fe20000000400 */
[----:B------:R-:W-:Y:S01]  /*7680*/  IADD3 R151, PT, PT, R136, 0x100, RZ ;  /* 0x0000010088977810 */ /* 0x000fe20007ffe0ff */
[----:B------:R-:W-:Y:S01]  /*7690*/  FMUL.RZ R148, R138, 0.15915493667125701904 ;  /* 0x3e22f9838a947820 */ /* 0x000fe2000040c000 */
[----:B------:R-:W-:-:S05]  /*76a0*/  LEA.HI.SX32 R143, R141, R136, 0x1b ;  /* 0x000000888d8f7211 */ /* 0x000fca00078fdaff */
[----:B------:R-:W0:Y:S01]  /*76b0*/  MUFU.COS R64, R116 ;  /* 0x0000007400407308 */ /* 0x000e220000000000 */
        /* <DEDUP_REMOVED lines=8> */
[----:B------:R-:W-:-:S07]  /*7740*/  LEA R141, R140, UR25, 0x2 ;  /* 0x000000198c8d7c11 */ /* 0x000fce000f8e10ff */
[----:B------:R-:W-:Y:S01]  /*7750*/  MUFU.SIN R116, R137 ;  /* 0x0000008900747308 */ /* 0x000fe20000000400 */
[----:B----4-:R-:W-:-:S07]  /*7760*/  FMUL.RZ R132, R114, 0.15915493667125701904 ;  /* 0x3e22f98372847820 */ /* 0x010fce000040c000 */
[----:B------:R4:W-:Y:S01]  /*7770*/  MUFU.COS R117, R137 ;  /* 0x0000008900757308 */ /* 0x0009e20000000000 */
[----:B------:R-:W-:Y:S02]  /*7780*/  IADD3 R157, PT, PT, R136, 0x160, RZ ;  /* 0x00000160889d7810 */ /* 0x000fe40007ffe0ff */
[-C--:B------:R-:W-:Y:S02]  /*7790*/  LEA.HI.SX32 R149, R149, R136.reuse, 0x1b ;  /* 0x0000008895957211 */ /* 0x080fe400078fdaff */
[----:B----4-:R-:W-:-:S03]  /*77a0*/  LEA.HI.SX32 R137, R115, R136, 0x1b ;  /* 0x0000008873897211 */ /* 0x010fc600078fdaff */
[----:B------:R-:W-:Y:S01]  /*77b0*/  MUFU.SIN R114, R132 ;  /* 0x0000008400727308 */ /* 0x000fe20000000400 */
[----:B------:R-:W-:Y:S02]  /*77c0*/  LEA R142, R142, UR25, 0x2 ;  /* 0x000000198e8e7c11 */ /* 0x000fe4000f8e10ff */
[----:B------:R-:W-:Y:S01]  /*77d0*/  LEA R138, R137, UR25, 0x2 ;  /* 0x00000019898a7c11 */ /* 0x000fe2000f8e10ff */
[----:B-----5:R-:W-:Y:S01]  /*77e0*/  STS [R139], R134 ;  /* 0x000000868b007388 */ /* 0x020fe20000000800 */
[----:B------:R-:W-:-:S03]  /*77f0*/  IADD3 R159, PT, PT, R136, 0x180, RZ ;  /* 0x00000180889f7810 */ /* 0x000fc60007ffe0ff */
[----:B------:R-:W-:Y:S01]  /*7800*/  MUFU.COS R115, R132 ;  /* 0x0000008400737308 */ /* 0x000fe20000000000 */
[----:B------:R-:W-:Y:S02]  /*7810*/  LEA.HI.SX32 R151, R151, R136, 0x1b ;  /* 0x0000008897977211 */ /* 0x000fe400078fdaff */
[----:B------:R-:W-:Y:S01]  /*7820*/  LEA R140, R143, UR25, 0x2 ;  /* 0x000000198f8c7c11 */ /* 0x000fe2000f8e10ff */
[----:B------:R4:W-:Y:S01]  /*7830*/  STS [R138+0x80], R131 ;  /* 0x000080838a007388 */ /* 0x0009e20000000800 */
[----:B------:R-:W-:-:S03]  /*7840*/  IADD3 R161, PT, PT, R136, 0x1a0, RZ ;  /* 0x000001a088a17810 */ /* 0x000fc60007ffe0ff */
[----:B------:R-:W-:Y:S01]  /*7850*/  MUFU.SIN R112, R135 ;  /* 0x0000008700707308 */ /* 0x000fe20000000400 */
[-C--:B------:R-:W-:Y:S01]  /*7860*/  LEA.HI.SX32 R153, R153, R136.reuse, 0x1b ;  /* 0x0000008899997211 */ /* 0x080fe200078fdaff */
[----:B--2---:R2:W-:Y:S01]  /*7870*/  STS [R141+0x100], R128 ;  /* 0x000100808d007388 */ /* 0x0045e20000000800 */
[----:B------:R-:W-:Y:S02]  /*7880*/  IADD3 R163, PT, PT, R136, 0x1c0, RZ ;  /* 0x000001c088a37810 */ /* 0x000fe40007ffe0ff */
[----:B------:R-:W-:-:S03]  /*7890*/  LEA.HI.SX32 R155, R155, R136, 0x1b ;  /* 0x000000889b9b7211 */ /* 0x000fc600078fdaff */
[----:B------:R-:W5:Y:S01]  /*78a0*/  MUFU.COS R132, R135 ;  /* 0x0000008700847308 */ /* 0x000f620000000000 */
[----:B------:R-:W-:Y:S01]  /*78b0*/  LEA R147, R147, UR25, 0x2 ;  /* 0x0000001993937c11 */ /* 0x000fe2000f8e10ff */
[----:B---3--:R-:W-:Y:S01]  /*78c0*/  STS [R142+0x180], R123 ;  /* 0x0001807b8e007388 */ /* 0x008fe20000000800 */
[----:B------:R-:W-:Y:S02]  /*78d0*/  IADD3 R165, PT, PT, R136, 0x1e0, RZ ;  /* 0x000001e088a57810 */ /* 0x000fe40007ffe0ff */
[----:B------:R-:W-:-:S03]  /*78e0*/  LEA.HI.SX32 R157, R157, R136, 0x1b ;  /* 0x000000889d9d7211 */ /* 0x000fc600078fdaff */
[----:B------:R-:W-:Y:S01]  /*78f0*/  MUFU.SIN R133, R144 ;  /* 0x0000009000857308 */ /* 0x000fe20000000400 */
[----:B----4-:R-:W-:Y:S02]  /*7900*/  LEA R138, R149, UR25, 0x2 ;  /* 0x00000019958a7c11 */ /* 0x010fe4000f8e10ff */
[----:B------:R-:W-:-:S05]  /*7910*/  R2UR UR48, R62 ;  /* 0x000000003e3072ca */ /* 0x000fca00000e0000 */
[----:B------:R3:W4:Y:S01]  /*7920*/  MUFU.COS R135, R144 ;  /* 0x0000009000877308 */ /* 0x0007220000000000 */
[C---:B------:R-:W-:Y:S01]  /*7930*/  IADD3 R167, PT, PT, R136.reuse, 0x200, RZ ;  /* 0x0000020088a77810 */ /* 0x040fe20007ffe0ff */
[----:B------:R1:W-:Y:S01]  /*7940*/  STS [R140+0x200], R125 ;  /* 0x0002007d8c007388 */ /* 0x0003e20000000800 */
[-C--:B------:R-:W-:Y:S02]  /*7950*/  LEA.HI.SX32 R159, R159, R136.reuse, 0x1b ;  /* 0x000000889f9f7211 */ /* 0x080fe400078fdaff */
[----:B------:R-:W-:Y:S02]  /*7960*/  LEA R146, R151, UR25, 0x2 ;  /* 0x0000001997927c11 */ /* 0x000fe4000f8e10ff */
[----:B---3--:R-:W-:Y:S02]  /*7970*/  LEA R144, R145, UR25, 0x2 ;  /* 0x0000001991907c11 */ /* 0x008fe4000f8e10ff */
[----:B------:R-:W-:Y:S02]  /*7980*/  IADD3 R169, PT, PT, R136, 0x220, RZ ;  /* 0x0000022088a97810 */ /* 0x000fe40007ffe0ff */
[----:B------:R-:W-:Y:S01]  /*7990*/  LEA.HI.SX32 R161, R161, R136, 0x1b ;  /* 0x00000088a1a17211 */ /* 0x000fe200078fdaff */
[----:B------:R-:W-:Y:S01]  /*79a0*/  STS [R144+0x280], R73 ;  /* 0x0002804990007388 */ /* 0x000fe20000000800 */
[----:B--2---:R-:W-:-:S02]  /*79b0*/  LEA R128, R153, UR25, 0x2 ;  /* 0x0000001999807c11 */ /* 0x004fc4000f8e10ff */
[C---:B------:R-:W-:Y:S01]  /*79c0*/  IADD3 R171, PT, PT, R136.reuse, 0x240, RZ ;  /* 0x0000024088ab7810 */ /* 0x040fe20007ffe0ff */
[----:B------:R2:W-:Y:S01]  /*79d0*/  STS [R147+0x300], R78 ;  /* 0x0003004e93007388 */ /* 0x0005e20000000800 */
[-C--:B------:R-:W-:Y:S02]  /*79e0*/  LEA.HI.SX32 R163, R163, R136.reuse, 0x1b ;  /* 0x00000088a3a37211 */ /* 0x080fe400078fdaff */
[----:B------:R-:W-:Y:S01]  /*79f0*/  LEA R155, R155, UR25, 0x2 ;  /* 0x000000199b9b7c11 */ /* 0x000fe2000f8e10ff */
[----:B------:R-:W-:Y:S01]  /*7a00*/  STS [R138+0x380], R105 ;  /* 0x000380698a007388 */ /* 0x000fe20000000800 */
[----:B------:R-:W-:Y:S02]  /*7a10*/  IADD3 R173, PT, PT, R136, 0x260, RZ ;  /* 0x0000026088ad7810 */ /* 0x000fe40007ffe0ff */
[-C--:B------:R-:W-:Y:S02]  /*7a20*/  LEA.HI.SX32 R165, R165, R136.reuse, 0x1b ;  /* 0x00000088a5a57211 */ /* 0x080fe400078fdaff */
[----:B------:R-:W-:Y:S01]  /*7a30*/  LEA R157, R157, UR25, 0x2 ;  /* 0x000000199d9d7c11 */ /* 0x000fe2000f8e10ff */
[----:B------:R-:W-:Y:S01]  /*7a40*/  STS [R146+0x400], R113 ;  /* 0x0004007192007388 */ /* 0x000fe20000000800 */
[----:B------:R-:W-:-:S02]  /*7a50*/  LEA.HI.SX32 R167, R167, R136, 0x1b ;  /* 0x00000088a7a77211 */ /* 0x000fc400078fdaff */
[----:B-1----:R-:W-:Y:S01]  /*7a60*/  LEA R140, R159, UR25, 0x2 ;  /* 0x000000199f8c7c11 */ /* 0x002fe2000f8e10ff */
[----:B------:R1:W-:Y:S01]  /*7a70*/  STS [R128+0x480], R111 ;  /* 0x0004806f80007388 */ /* 0x0003e20000000800 */
[-C--:B------:R-:W-:Y:S02]  /*7a80*/  LEA.HI.SX32 R169, R169, R136.reuse, 0x1b ;  /* 0x00000088a9a97211 */ /* 0x080fe400078fdaff */
[----:B------:R-:W-:Y:S01]  /*7a90*/  LEA R161, R161, UR25, 0x2 ;  /* 0x00000019a1a17c11 */ /* 0x000fe2000f8e10ff */
[----:B------:R3:W-:Y:S01]  /*7aa0*/  STS [R155+0x500], R68 ;  /* 0x000500449b007388 */ /* 0x0007e20000000800 */
[-C--:B------:R-:W-:Y:S02]  /*7ab0*/  LEA.HI.SX32 R171, R171, R136.reuse, 0x1b ;  /* 0x00000088abab7211 */ /* 0x080fe400078fdaff */
[----:B--2---:R-:W-:Y:S01]  /*7ac0*/  LEA R78, R163, UR25, 0x2 ;  /* 0x00000019a34e7c11 */ /* 0x004fe2000f8e10ff */
[----:B------:R-:W-:Y:S01]  /*7ad0*/  STS [R157+0x580], R104 ;  /* 0x000580689d007388 */ /* 0x000fe20000000800 */
[----:B------:R-:W-:-:S02]  /*7ae0*/  LEA.HI.SX32 R173, R173, R136, 0x1b ;  /* 0x00000088adad7211 */ /* 0x000fc400078fdaff */
[----:B------:R-:W-:Y:S01]  /*7af0*/  LEA R165, R165, UR25, 0x2 ;  /* 0x00000019a5a57c11 */ /* 0x000fe2000f8e10ff */
[----:B------:R-:W-:Y:S01]  /*7b00*/  STS [R140+0x600], R101 ;  /* 0x000600658c007388 */ /* 0x000fe20000000800 */
[----:B-1----:R-:W-:Y:S02]  /*7b10*/  LEA R128, R167, UR25, 0x2 ;  /* 0x00000019a7807c11 */ /* 0x002fe4000f8e10ff */
[----:B------:R-:W-:Y:S01]  /*7b20*/  LEA R138, R169, UR25, 0x2 ;  /* 0x00000019a98a7c11 */ /* 0x000fe2000f8e10ff */
[----:B------:R-:W-:Y:S01]  /*7b30*/  STS [R161+0x680], R100 ;  /* 0x00068064a1007388 */ /* 0x000fe20000000800 */
[----:B------:R-:W-:Y:S02]  /*7b40*/  LEA R171, R171, UR25, 0x2 ;  /* 0x00000019abab7c11 */ /* 0x000fe4000f8e10ff */
[----:B---3--:R-:W-:Y:S01]  /*7b50*/  LEA R68, R173, UR25, 0x2 ;  /* 0x00000019ad447c11 */ /* 0x008fe2000f8e10ff */
[----:B------:R1:W-:Y:S04]  /*7b60*/  STS [R78+0x700], R69 ;  /* 0x000700454e007388 */ /* 0x0003e80000000800 */
[----:B------:R-:W-:Y:S04]  /*7b70*/  STS [R165+0x780], R72 ;  /* 0x00078048a5007388 */ /* 0x000fe80000000800 */
[----:B------:R-:W-:Y:S01]  /*7b80*/  STS [R128+0x800], R71 ;  /* 0x0008004780007388 */ /* 0x000fe20000000800 */
[----:B-1----:R-:W-:-:S03]  /*7b90*/  MOV R69, UR48 ;  /* 0x0000003000457c02 */ /* 0x002fc60008000f00 */
[----:B------:R-:W-:Y:S01]  /*7ba0*/  STS [R138+0x880], R107 ;  /* 0x0008806b8a007388 */ /* 0x000fe20000000800 */
[----:B------:R-:W-:-:S03]  /*7bb0*/  IADD3 R175, PT, PT, R136, 0x280, RZ ;  /* 0x0000028088af7810 */ /* 0x000fc60007ffe0ff */
[----:B------:R-:W-:Y:S01]  /*7bc0*/  STS [R171+0x900], R70 ;  /* 0x00090046ab007388 */ /* 0x000fe20000000800 */
[----:B------:R-:W-:-:S03]  /*7bd0*/  IADD3 R177, PT, PT, R136, 0x2a0, RZ ;  /* 0x000002a088b17810 */ /* 0x000fc60007ffe0ff */
[----:B------:R1:W-:Y:S01]  /*7be0*/  STS [R68+0x980], R67 ;  /* 0x0009804344007388 */ /* 0x0003e20000000800 */
[C---:B------:R-:W-:Y:S02]  /*7bf0*/  IADD3 R179, PT, PT, R136.reuse, 0x2c0, RZ ;  /* 0x000002c088b37810 */ /* 0x040fe40007ffe0ff */
[----:B------:R-:W-:Y:S02]  /*7c00*/  IADD3 R181, PT, PT, R136, 0x2e0, RZ ;  /* 0x000002e088b57810 */ /* 0x000fe40007ffe0ff */
[-C--:B------:R-:W-:Y:S01]  /*7c10*/  LEA.HI.SX32 R175, R175, R136.reuse, 0x1b ;  /* 0x00000088afaf7211 */ /* 0x080fe200078fdaff */
[----:B-1----:R-:W-:Y:S01]  /*7c20*/  FMUL.FTZ R68, R69, 1.4426950216293334961 ;  /* 0x3fb8aa3b45447820 */ /* 0x002fe20000410000 */
[----:B------:R-:W-:-:S03]  /*7c30*/  LEA.HI.SX32 R177, R177, R136, 0x1b ;  /* 0x00000088b1b17211 */ /* 0x000fc600078fdaff */
[----:B------:R-:W-:Y:S01]  /*7c40*/  FMUL.FTZ R71, R68, R21 ;  /* 0x0000001544477220 */ /* 0x000fe20000410000 */
[-C--:B------:R-:W-:Y:S02]  /*7c50*/  LEA.HI.SX32 R179, R179, R136.reuse, 0x1b ;  /* 0x00000088b3b37211 */ /* 0x080fe400078fdaff */
[----:B------:R-:W-:Y:S02]  /*7c60*/  IADD3 R185, PT, PT, R136, 0x300, RZ ;  /* 0x0000030088b97810 */ /* 0x000fe40007ffe0ff */
[----:B------:R-:W-:Y:S01]  /*7c70*/  LEA.HI.SX32 R181, R181, R136, 0x1b ;  /* 0x00000088b5b57211 */ /* 0x000fe200078fdaff */
[----:B------:R-:W1:Y:S01]  /*7c80*/  MUFU.EX2 R71, R71 ;  /* 0x0000004700477308 */ /* 0x000e620000000800 */
[----:B------:R-:W-:Y:S02]  /*7c90*/  LEA R100, R175, UR25, 0x2 ;  /* 0x00000019af647c11 */ /* 0x000fe4000f8e10ff */
[----:B------:R-:W-:Y:S02]  /*7ca0*/  LEA R177, R177, UR25, 0x2 ;  /* 0x00000019b1b17c11 */ /* 0x000fe4000f8e10ff */
[----:B------:R-:W-:-:S02]  /*7cb0*/  LEA R179, R179, UR25, 0x2 ;  /* 0x00000019b3b37c11 */ /* 0x000fc4000f8e10ff */
[----:B------:R-:W-:Y:S02]  /*7cc0*/  LEA.HI.SX32 R185, R185, R136, 0x1b ;  /* 0x00000088b9b97211 */ /* 0x000fe400078fdaff */
[----:B------:R-:W-:Y:S01]  /*7cd0*/  LEA R72, R181, UR25, 0x2 ;  /* 0x00000019b5487c11 */ /* 0x000fe2000f8e10ff */
[----:B------:R-:W-:Y:S01]  /*7ce0*/  STS [R100+0xa00], R103 ;  /* 0x000a006764007388 */ /* 0x000fe20000000800 */
[----:B------:R-:W-:-:S03]  /*7cf0*/  LEA R78, R185, UR25, 0x2 ;  /* 0x00000019b94e7c11 */ /* 0x000fc6000f8e10ff */
[----:B------:R-:W-:Y:S04]  /*7d00*/  STS [R177+0xa80], R102 ;  /* 0x000a8066b1007388 */ /* 0x000fe80000000800 */
[----:B------:R-:W-:Y:S04]  /*7d10*/  STS [R179+0xb00], R66 ;  /* 0x000b0042b3007388 */ /* 0x000fe80000000800 */
[----:B------:R2:W-:Y:S01]  /*7d20*/  STS [R72+0xb80], R79 ;  /* 0x000b804f48007388 */ /* 0x0005e20000000800 */
[----:B------:R-:W-:Y:S01]  /*7d30*/  IADD3 R187, PT, PT, R136, 0x320, RZ ;  /* 0x0000032088bb7810 */ /* 0x000fe20007ffe0ff */
[----:B------:R-:W-:Y:S01]  /*7d40*/  FMUL.FTZ R69, R68, R20 ;  /* 0x0000001444457220 */ /* 0x000fe20000410000 */
[C---:B------:R-:W-:Y:S01]  /*7d50*/  IADD3 R189, PT, PT, R136.reuse, 0x340, RZ ;  /* 0x0000034088bd7810 */ /* 0x040fe20007ffe0ff */
[----:B------:R3:W-:Y:S01]  /*7d60*/  STS [R78+0xc00], R77 ;  /* 0x000c004d4e007388 */ /* 0x0007e20000000800 */
[----:B------:R-:W-:Y:S01]  /*7d70*/  IADD3 R191, PT, PT, R136, 0x360, RZ ;  /* 0x0000036088bf7810 */ /* 0x000fe20007ffe0ff */
[----:B--2---:R-:W-:Y:S01]  /*7d80*/  FMUL.FTZ R72, R68, R22 ;  /* 0x0000001644487220 */ /* 0x004fe20000410000 */
[----:B------:R-:W-:Y:S01]  /*7d90*/  IADD3 R193, PT, PT, R136, 0x380, RZ ;  /* 0x0000038088c17810 */ /* 0x000fe20007ffe0ff */
[----:B-1----:R-:W-:-:S02]  /*7da0*/  FMUL.FTZ R125, R71, R65 ;  /* 0x00000041477d7220 */ /* 0x002fc40000410000 */
[----:B---3--:R-:W0:Y:S01]  /*7db0*/  MUFU.EX2 R77, R72 ;  /* 0x00000048004d7308 */ /* 0x008e220000000800 */
[----:B------:R-:W-:Y:S01]  /*7dc0*/  IADD3 R195, PT, PT, R136, 0x3a0, RZ ;  /* 0x000003a088c37810 */ /* 0x000fe20007ffe0ff */
[----:B------:R-:W-:Y:S01]  /*7dd0*/  FMUL.FTZ R65, R68, R27 ;  /* 0x0000001b44417220 */ /* 0x000fe20000410000 */
[-C--:B------:R-:W-:Y:S01]  /*7de0*/  LEA.HI.SX32 R187, R187, R136.reuse, 0x1b ;  /* 0x00000088bbbb7211 */ /* 0x080fe200078fdaff */
[----:B------:R-:W-:Y:S01]  /*7df0*/  UIADD3 UR26, UPT, UPT, UR16, -0x1, URZ ;  /* 0xffffffff101a7890 */ /* 0x000fe2000fffe0ff */
[C---:B------:R-:W-:Y:S01]  /*7e00*/  IADD3 R197, PT, PT, R136.reuse, 0x3c0, RZ ;  /* 0x000003c088c57810 */ /* 0x040fe20007ffe0ff */
[----:B------:R-:W-:Y:S01]  /*7e10*/  FMUL.FTZ R123, R31, UR37 ;  /* 0x000000251f7b7c20 */ /* 0x000fe20008410000 */
[-C--:B------:R-:W-:Y:S01]  /*7e20*/  LEA.HI.SX32 R189, R189, R136.reuse, 0x1b ;  /* 0x00000088bdbd7211 */ /* 0x080fe200078fdaff */
[----:B------:R-:W1:Y:S01]  /*7e30*/  MUFU.EX2 R69, R69 ;  /* 0x0000004500457308 */ /* 0x000e620000000800 */
[----:B------:R-:W-:Y:S02]  /*7e40*/  IADD3 R199, PT, PT, R136, 0x3e0, RZ ;  /* 0x000003e088c77810 */ /* 0x000fe40007ffe0ff */
[----:B------:R-:W-:-:S02]  /*7e50*/  LEA.HI.SX32 R191, R191, R136, 0x1b ;  /* 0x00000088bfbf7211 */ /* 0x000fc400078fdaff */
[-C--:B------:R-:W-:Y:S01]  /*7e60*/  LEA.HI.SX32 R193, R193, R136.reuse, 0x1b ;  /* 0x00000088c1c17211 */ /* 0x080fe200078fdaff */
[----:B------:R-:W-:Y:S01]  /*7e70*/  ULEA.HI UR36, UR26, UR26, URZ, 0x1 ;  /* 0x0000001a1a247291 */ /* 0x000fe2000f8f08ff */
[-C--:B------:R-:W-:Y:S02]  /*7e80*/  LEA.HI.SX32 R195, R195, R136.reuse, 0x1b ;  /* 0x00000088c3c37211 */ /* 0x080fe400078fdaff */
[----:B------:R-:W-:Y:S01]  /*7e90*/  LEA R187, R187, UR25, 0x2 ;  /* 0x00000019bbbb7c11 */ /* 0x000fe2000f8e10ff */
[----:B------:R-:W-:Y:S01]  /*7ea0*/  FMUL.RZ R123, R123, 0.15915493667125701904 ;  /* 0x3e22f9837b7b7820 */ /* 0x000fe2000040c000 */
[-C--:B------:R-:W-:Y:S01]  /*7eb0*/  LEA.HI.SX32 R197, R197, R136.reuse, 0x1b ;  /* 0x00000088c5c57211 */ /* 0x080fe200078fdaff */
[----:B------:R-:W5:Y:S01]  /*7ec0*/  MUFU.EX2 R65, R65 ;  /* 0x0000004100417308 */ /* 0x000f620000000800 */
[----:B------:R-:W-:Y:S02]  /*7ed0*/  LEA R189, R189, UR25, 0x2 ;  /* 0x00000019bdbd7c11 */ /* 0x000fe4000f8e10ff */
[----:B------:R-:W-:-:S02]  /*7ee0*/  LEA.HI.SX32 R199, R199, R136, 0x1b ;  /* 0x00000088c7c77211 */ /* 0x000fc400078fdaff */
[----:B------:R-:W-:Y:S02]  /*7ef0*/  LEA R70, R191, UR25, 0x2 ;  /* 0x00000019bf467c11 */ /* 0x000fe4000f8e10ff */
[----:B------:R-:W-:Y:S01]  /*7f00*/  LEA R193, R193, UR25, 0x2 ;  /* 0x00000019c1c17c11 */ /* 0x000fe2000f8e10ff */
[----:B------:R-:W-:Y:S01]  /*7f10*/  STS [R187+0xc80], R76 ;  /* 0x000c804cbb007388 */ /* 0x000fe20000000800 */
[----:B------:R-:W-:Y:S01]  /*7f20*/  LEA R195, R195, UR25, 0x2 ;  /* 0x00000019c3c37c11 */ /* 0x000fe2000f8e10ff */
[----:B------:R-:W-:Y:S01]  /*7f30*/  ULOP3.LUT UR36, UR36, 0xfffffe, URZ, 0xc0, !UPT ;  /* 0x00fffffe24247892 */ /* 0x000fe2000f8ec0ff */
[----:B------:R-:W-:Y:S01]  /*7f40*/  LEA R197, R197, UR25, 0x2 ;  /* 0x00000019c5c57c11 */ /* 0x000fe2000f8e10ff */
[----:B------:R-:W-:Y:S01]  /*7f50*/  MUFU.SIN R73, R123 ;  /* 0x0000007b00497308 */ /* 0x000fe20000000400 */
[----:B------:R-:W-:Y:S01]  /*7f60*/  STS [R189+0xd00], R74 ;  /* 0x000d004abd007388 */ /* 0x000fe20000000800 */
[----:B------:R-:W-:Y:S02]  /*7f70*/  LEA R66, R199, UR25, 0x2 ;  /* 0x00000019c7427c11 */ /* 0x000fe4000f8e10ff */
[----:B------:R-:W-:Y:S01]  /*7f80*/  SHF.L.U32 R63, R63, 0x5, RZ ;  /* 0x000000053f3f7819 */ /* 0x000fe200000006ff */
[----:B------:R-:W-:Y:S03]  /*7f90*/  STS [R70+0xd80], R75 ;  /* 0x000d804b46007388 */ /* 0x000fe60000000800 */
[----:B------:R0:W-:Y:S01]  /*7fa0*/  MUFU.COS R139, R123 ;  /* 0x0000007b008b7308 */ /* 0x0001e20000000000 */
[----:B------:R-:W-:Y:S01]  /*7fb0*/  STS [R193+0xe00], R106 ;  /* 0x000e006ac1007388 */ /* 0x000fe20000000800 */
[----:B------:R-:W-:Y:S01]  /*7fc0*/  UIADD3 UR26, UPT, UPT, UR26, -UR36, URZ ;  /* 0x800000241a1a7290 */ /* 0x000fe2000fffe0ff */
[----:B------:R-:W-:-:S02]  /*7fd0*/  FMUL.FTZ R105, R32, UR37 ;  /* 0x0000002520697c20 */ /* 0x000fc40008410000 */
[----:B------:R-:W-:Y:S01]  /*7fe0*/  STS [R195+0xe80], R108 ;  /* 0x000e806cc3007388 */ /* 0x000fe20000000800 */
[----:B0-----:R-:W-:Y:S01]  /*7ff0*/  FMUL.FTZ R123, R77, R64 ;  /* 0x000000404d7b7220 */ /* 0x001fe20000410000 */
[C---:B------:R-:W-:Y:S02]  /*8000*/  FMUL.FTZ R64, R68.reuse, R28 ;  /* 0x0000001c44407220 */ /* 0x040fe40000410000 */
[----:B------:R-:W-:Y:S01]  /*8010*/  STS [R197+0xf00], R110 ;  /* 0x000f006ec5007388 */ /* 0x000fe20000000800 */
[----:B------:R-:W-:Y:S01]  /*8020*/  LEA.HI.SX32 R63, R63, R63, 0x1b ;  /* 0x0000003f3f3f7211 */ /* 0x000fe200078fdaff */
[C---:B-1----:R-:W-:Y:S02]  /*8030*/  FMUL.FTZ R129, R69.reuse, R129 ;  /* 0x0000008145817220 */ /* 0x042fe40000410000 */
[----:B------:R0:W-:Y:S01]  /*8040*/  STS [R66+0xf80], R109 ;  /* 0x000f806d42007388 */ /* 0x0001e20000000800 */
[----:B------:R-:W-:Y:S01]  /*8050*/  FMUL.FTZ R128, R69, R130 ;  /* 0x0000008245807220 */ /* 0x000fe20000410000 */
[----:B------:R-:W-:Y:S01]  /*8060*/  ULEA UR26, UR26, UR8, 0x8 ;  /* 0x000000081a1a7291 */ /* 0x000fe2000f8e40ff */
[----:B------:R-:W-:Y:S01]  /*8070*/  MUFU.SIN R136, R148 ;  /* 0x0000009400887308 */ /* 0x000fe20000000400 */
[C---:B------:R-:W-:Y:S01]  /*8080*/  FMUL.FTZ R69, R68.reuse, R26 ;  /* 0x0000001a44457220 */ /* 0x040fe20000410000 */
[----:B------:R-:W-:Y:S01]  /*8090*/  FMUL.RZ R105, R105, 0.15915493667125701904 ;  /* 0x3e22f98369697820 */ /* 0x000fe2000040c000 */
[----:B------:R-:W-:Y:S01]  /*80a0*/  LEA R63, R63, UR25, 0x2 ;  /* 0x000000193f3f7c11 */ /* 0x000fe2000f8e10ff */
[C---:B-----5:R-:W-:Y:S01]  /*80b0*/  FMUL.FTZ R113, R65.reuse, R132 ;  /* 0x0000008441717220 */ /* 0x060fe20000410000 */
[----:B------:R-:W-:Y:S01]  /*80c0*/  FMUL.FTZ R112, R65, R112 ;  /* 0x0000007041707220 */ /* 0x000fe20000410000 */
[----:B0-----:R-:W-:-:S02]  /*80d0*/  FMUL.FTZ R66, R68, R29 ;  /* 0x0000001d44427220 */ /* 0x001fc40000410000 */
[----:B------:R-:W0:Y:S01]  /*80e0*/  MUFU.COS R137, R148 ;  /* 0x0000009400897308 */ /* 0x000e220000000000 */
[C---:B------:R-:W-:Y:S01]  /*80f0*/  FMUL.FTZ R70, R68.reuse, R25 ;  /* 0x0000001944467220 */ /* 0x040fe20000410000 */
[----:B------:R-:W-:Y:S01]  /*8100*/  FMUL.FTZ R65, R68, R32 ;  /* 0x0000002044417220 */ /* 0x000fe20000410000 */
[----:B------:R-:W-:Y:S01]  /*8110*/  R2UR UR36, R60 ;  /* 0x000000003c2472ca */ /* 0x000fe200000e0000 */
[----:B------:R-:W-:-:S04]  /*8120*/  NOP ;  /* 0x0000000000007918 */ /* 0x000fc80000000000 */
[----:B------:R-:W4:Y:S01]  /*8130*/  MUFU.EX2 R64, R64 ;  /* 0x0000004000407308 */ /* 0x000f220000000800 */
[C---:B------:R-:W-:Y:S01]  /*8140*/  IADD3 R150, PT, PT, R183.reuse, 0x200, RZ ;  /* 0x00000200b7967810 */ /* 0x040fe20007ffe0ff */
[----:B------:R-:W1:Y:S01]  /*8150*/  LDS R181, [R63+0x4] ;  /* 0x000004003fb57984 */ /* 0x000e620000000800 */
[----:B------:R-:W-:Y:S01]  /*8160*/  ISETP.NE.AND P0, PT, R183, RZ, PT ;  /* 0x000000ffb700720c */ /* 0x000fe20003f05270 */
[----:B------:R-:W0:Y:S01]  /*8170*/  MUFU.EX2 R66, R66 ;  /* 0x0000004200427308 */ /* 0x000e220000000800 */
[----:B------:R-:W-:Y:S01]  /*8180*/  MOV R60, UR26 ;  /* 0x0000001a003c7c02 */ /* 0x000fe20008000f00 */
[----:B------:R-:W2:Y:S02]  /*8190*/  LDS R180, [R63+0xc] ;  /* 0x00000c003fb47984 */ /* 0x000ea40000000800 */
[----:B------:R-:W3:Y:S02]  /*81a0*/  MUFU.SIN R140, R105 ;  /* 0x00000069008c7308 */ /* 0x000ee40000000400 */
[----:B------:R-:W5:Y:S01]  /*81b0*/  LDS R179, [R63+0x14] ;  /* 0x000014003fb37984 */ /* 0x000f620000000800 */
[----:B------:R-:W-:-:S03]  /*81c0*/  SEL R60, R60, R150, !P0 ;  /* 0x000000963c3c7207 */ /* 0x000fc60004000000 */
[----:B------:R-:W5:Y:S02]  /*81d0*/  LDS R178, [R63+0x1c] ;  /* 0x00001c003fb27984 */ /* 0x000f640000000800 */
[----:B------:R-:W1:Y:S02]  /*81e0*/  MUFU.COS R138, R105 ;  /* 0x00000069008a7308 */ /* 0x000e640000000000 */
[----:B------:R-:W5:Y:S04]  /*81f0*/  LDS R177, [R63+0x24] ;  /* 0x000024003fb17984 */ /* 0x000f680000000800 */
[----:B------:R-:W5:Y:S02]  /*8200*/  LDS R176, [R63+0x2c] ;  /* 0x00002c003fb07984 */ /* 0x000f640000000800 */
[----:B------:R-:W3:Y:S02]  /*8210*/  MUFU.EX2 R69, R69 ;  /* 0x0000004500457308 */ /* 0x000ee40000000800 */
[----:B------:R-:W5:Y:S04]  /*8220*/  LDS R175, [R63+0x34] ;  /* 0x000034003faf7984 */ /* 0x000f680000000800 */
[----:B------:R-:W5:Y:S01]  /*8230*/  LDS R174, [R63+0x3c] ;  /* 0x00003c003fae7984 */ /* 0x000f620000000800 */
[----:B------:R-:W1:Y:S03]  /*8240*/  MUFU.EX2 R70, R70 ;  /* 0x0000004600467308 */ /* 0x000e660000000800 */
[----:B------:R-:W5:Y:S01]  /*8250*/  LDS R173, [R63+0x44] ;  /* 0x000044003fad7984 */ /* 0x000f620000000800 */
[----:B------:R-:W2:Y:S03]  /*8260*/  MUFU.EX2 R65, R65 ;  /* 0x0000004100417308 */ /* 0x000ea60000000800 */
[----:B------:R-:W5:Y:S04]  /*8270*/  LDS R172, [R63+0x4c] ;  /* 0x00004c003fac7984 */ /* 0x000f680000000800 */
[----:B------:R-:W-:Y:S04]  /*8280*/  LDS R171, [R63+0x54] ;  /* 0x000054003fab7984 */ /* 0x000fe80000000800 */
[----:B------:R-:W5:Y:S04]  /*8290*/  LDS R170, [R63+0x5c] ;  /* 0x00005c003faa7984 */ /* 0x000f680000000800 */
[----:B------:R-:W5:Y:S04]  /*82a0*/  LDS R169, [R63+0x64] ;  /* 0x000064003fa97984 */ /* 0x000f680000000800 */
[----:B------:R-:W5:Y:S04]  /*82b0*/  LDS R168, [R63+0x6c] ;  /* 0x00006c003fa87984 */ /* 0x000f680000000800 */
[----:B------:R-:W5:Y:S04]  /*82c0*/  LDS R167, [R63+0x74] ;  /* 0x000074003fa77984 */ /* 0x000f680000000800 */
[----:B------:R-:W5:Y:S04]  /*82d0*/  LDS R166, [R63+0x7c] ;  /* 0x00007c003fa67984 */ /* 0x000f680000000800 */
[----:B------:R-:W5:Y:S04]  /*82e0*/  LDS R165, [R63] ;  /* 0x000000003fa57984 */ /* 0x000f680000000800 */
        /* <DEDUP_REMOVED lines=14> */
[----:B------:R5:W5:Y:S01]  /*83d0*/  LDS R150, [R63+0x78] ;  /* 0x000078003f967984 */ /* 0x000b620000000800 */
[----:B------:R-:W-:Y:S01]  /*83e0*/  FMUL.FTZ R62, R33, UR37 ;  /* 0x00000025213e7c20 */ /* 0x000fe20008410000 */
[C---:B----4-:R-:W-:Y:S01]  /*83f0*/  FMUL.FTZ R111, R64.reuse, R135 ;  /* 0x00000087406f7220 */ /* 0x050fe20000410000 */
[----:B------:R-:W-:Y:S01]  /*8400*/  FMUL.FTZ R110, R64, R133 ;  /* 0x00000085406e7220 */ /* 0x000fe20000410000 */
[----:B------:R-:W-:Y:S01]  /*8410*/  FMUL.FTZ R64, R34, UR37 ;  /* 0x0000002522407c20 */ /* 0x000fe20008410000 */
[----:B------:R-:W-:Y:S01]  /*8420*/  FMUL.FTZ R143, R30, UR37 ;  /* 0x000000251e8f7c20 */ /* 0x000fe20008410000 */
[----:B------:R-:W-:Y:S01]  /*8430*/  FMUL.RZ R101, R62, 0.15915493667125701904 ;  /* 0x3e22f9833e657820 */ /* 0x000fe2000040c000 */
[C---:B0-----:R-:W-:Y:S01]  /*8440*/  FMUL.FTZ R109, R66.reuse, R137 ;  /* 0x00000089426d7220 */ /* 0x041fe20000410000 */
[----:B------:R-:W-:Y:S01]  /*8450*/  FMUL.FTZ R108, R66, R136 ;  /* 0x00000088426c7220 */ /* 0x000fe20000410000 */
[----:B------:R-:W-:Y:S01]  /*8460*/  FMUL.RZ R66, R64, 0.15915493667125701904 ;  /* 0x3e22f98340427820 */ /* 0x000fe2000040c000 */
[C---:B---3--:R-:W-:Y:S01]  /*8470*/  FMUL.FTZ R115, R69.reuse, R115 ;  /* 0x0000007345737220 */ /* 0x048fe20000410000 */
[----:B------:R-:W-:Y:S01]  /*8480*/  FMUL.FTZ R114, R69, R114 ;  /* 0x0000007245727220 */ /* 0x000fe20000410000 */
[C---:B------:R-:W-:Y:S01]  /*8490*/  FMUL.FTZ R64, R68.reuse, R19 ;  /* 0x0000001344407220 */ /* 0x040fe20000410000 */
[----:B------:R-:W-:Y:S01]  /*84a0*/  FMUL.FTZ R69, R68, R31 ;  /* 0x0000001f44457220 */ /* 0x000fe20000410000 */
[----:B------:R-:W-:Y:S01]  /*84b0*/  FMUL.RZ R143, R143, 0.15915493667125701904 ;  /* 0x3e22f9838f8f7820 */ /* 0x000fe2000040c000 */
[----:B------:R-:W-:Y:S01]  /*84c0*/  MUFU.SIN R62, R101 ;  /* 0x00000065003e7308 */ /* 0x000fe20000000400 */
[C---:B-1----:R-:W-:Y:S01]  /*84d0*/  FMUL.FTZ R117, R70.reuse, R117 ;  /* 0x0000007546757220 */ /* 0x042fe20000410000 */
[----:B------:R-:W-:Y:S01]  /*84e0*/  FMUL.FTZ R116, R70, R116 ;  /* 0x0000007446747220 */ /* 0x000fe20000410000 */
[----:B--2---:R-:W-:Y:S01]  /*84f0*/  FMUL.FTZ R100, R65, R140 ;  /* 0x0000008c41647220 */ /* 0x004fe20000410000 */
[C---:B------:R-:W-:Y:S01]  /*8500*/  FMUL.FTZ R76, R68.reuse, R23 ;  /* 0x00000017444c7220 */ /* 0x040fe20000410000 */
[C---:B------:R-:W-:Y:S01]  /*8510*/  FMUL.FTZ R74, R68.reuse, R24 ;  /* 0x00000018444a7220 */ /* 0x040fe20000410000 */
[----:B------:R-:W-:-:S02]  /*8520*/  FMUL.FTZ R70, R68, R30 ;  /* 0x0000001e44467220 */ /* 0x000fc40000410000 */
[----:B------:R0:W-:Y:S02]  /*8530*/  MUFU.COS R67, R101 ;  /* 0x0000006500437308 */ /* 0x0001e40000000000 */
[----:B0-----:R-:W-:Y:S01]  /*8540*/  FMUL.FTZ R101, R65, R138 ;  /* 0x0000008a41657220 */ /* 0x001fe20000410000 */
[C---:B------:R-:W-:Y:S01]  /*8550*/  FMUL.FTZ R65, R68.reuse, R33 ;  /* 0x0000002144417220 */ /* 0x040fe20000410000 */
[----:B------:R-:W-:-:S04]  /*8560*/  FMUL.FTZ R68, R68, R34 ;  /* 0x0000002244447220 */ /* 0x000fc80000410000 */
[----:B------:R-:W0:Y:S08]  /*8570*/  MUFU.SIN R131, R143 ;  /* 0x0000008f00837308 */ /* 0x000e300000000400 */
[----:B------:R1:W-:Y:S04]  /*8580*/  MUFU.EX2 R102, R69 ;  /* 0x0000004500667308 */ /* 0x0003e80000000800 */
[----:B------:R-:W2:Y:S04]  /*8590*/  MUFU.EX2 R64, R64 ;  /* 0x0000004000407308 */ /* 0x000ea80000000800 */
[----:B------:R-:W3:Y:S08]  /*85a0*/  MUFU.COS R134, R143 ;  /* 0x0000008f00867308 */ /* 0x000ef00000000000 */
[----:B------:R-:W-:Y:S08]  /*85b0*/  MUFU.SIN R147, R66 ;  /* 0x0000004200937308 */ /* 0x000ff00000000400 */
[----:B-1----:R-:W1:Y:S01]  /*85c0*/  MUFU.COS R69, R66 ;  /* 0x0000004200457308 */ /* 0x002e620000000000 */
[----:B------:R-:W-:-:S07]  /*85d0*/  R2UR UR49, R61 ;  /* 0x000000003d3172ca */ /* 0x000fce00000e0000 */
[----:B------:R-:W0:Y:S04]  /*85e0*/  MUFU.EX2 R70, R70 ;  /* 0x0000004600467308 */ /* 0x000e280000000800 */
[----:B------:R-:W4:Y:S04]  /*85f0*/  MUFU.EX2 R74, R74 ;  /* 0x0000004a004a7308 */ /* 0x000f280000000800 */
[----:B------:R-:W5:Y:S04]  /*8600*/  MUFU.EX2 R65, R65 ;  /* 0x0000004100417308 */ /* 0x000f680000000800 */
[----:B------:R-:W1:Y:S01]  /*8610*/  MUFU.EX2 R68, R68 ;  /* 0x0000004400447308 */ /* 0x000e620000000800 */
[----:B------:R-:W-:Y:S01]  /*8620*/  ISETP.NE.AND P2, PT, R183, 0x7f, PT ;  /* 0x0000007fb700780c */ /* 0x000fe20003f45270 */
[C---:B--2---:R-:W-:Y:S01]  /*8630*/  FMUL.FTZ R126, R64.reuse, R126 ;  /* 0x0000007e407e7220 */ /* 0x044fe20000410000 */
[----:B------:R-:W-:Y:S01]  /*8640*/  FMUL.FTZ R127, R64, R127 ;  /* 0x0000007f407f7220 */ /* 0x000fe20000410000 */
[----:B------:R-:W2:Y:S01]  /*8650*/  MUFU.EX2 R76, R76 ;  /* 0x0000004c004c7308 */ /* 0x000ea20000000800 */
[----:B------:R-:W-:Y:S01]  /*8660*/  LEA R60, R60, UR25, 0x3 ;  /* 0x000000193c3c7c11 */ /* 0x000fe2000f8e18ff */
[----:B0-----:R-:W-:Y:S01]  /*8670*/  FMUL.FTZ R104, R70, R131 ;  /* 0x0000008346687220 */ /* 0x001fe20000410000 */
[----:B------:R-:W-:Y:S01]  /*8680*/  FMUL.FTZ R103, R102, R139 ;  /* 0x0000008b66677220 */ /* 0x000fe20000410000 */
[----:B------:R-:W-:Y:S01]  /*8690*/  FMUL.FTZ R124, R71, R124 ;  /* 0x0000007c477c7220 */ /* 0x000fe20000410000 */
[----:B------:R-:W-:Y:S01]  /*86a0*/  FMUL.FTZ R122, R77, R122 ;  /* 0x0000007a4d7a7220 */ /* 0x000fe20000410000 */
[C---:B----4-:R-:W-:Y:S01]  /*86b0*/  FMUL.FTZ R119, R74.reuse, R119 ;  /* 0x000000774a777220 */ /* 0x050fe20000410000 */
[----:B------:R-:W-:Y:S01]  /*86c0*/  FMUL.FTZ R118, R74, R118 ;  /* 0x000000764a767220 */ /* 0x000fe20000410000 */
[----:B---3--:R-:W-:Y:S01]  /*86d0*/  FMUL.FTZ R105, R70, R134 ;  /* 0x0000008646697220 */ /* 0x008fe20000410000 */
[----:B------:R-:W-:Y:S01]  /*86e0*/  FMUL.FTZ R102, R102, R73 ;  /* 0x0000004966667220 */ /* 0x000fe20000410000 */
[C---:B-----5:R-:W-:Y:S01]  /*86f0*/  FMUL.FTZ R130, R65.reuse, R67 ;  /* 0x0000004341827220 */ /* 0x060fe20000410000 */
[----:B------:R-:W-:Y:S01]  /*8700*/  FMUL.FTZ R131, R65, R62 ;  /* 0x0000003e41837220 */ /* 0x000fe20000410000 */
[C---:B-1----:R-:W-:Y:S01]  /*8710*/  FMUL.FTZ R148, R68.reuse, R69 ;  /* 0x0000004544947220 */ /* 0x042fe20000410000 */
[----:B------:R-:W-:Y:S01]  /*8720*/  FMUL.FTZ R147, R68, R147 ;  /* 0x0000009344937220 */ /* 0x000fe20000410000 */
[----:B------:R0:W-:Y:S01]  /*8730*/  STS.64 [R60+0x9880], R126 ;  /* 0x0098807e3c007388 */ /* 0x0001e20000000a00 */
        /* <DEDUP_REMOVED lines=11> */
[----:B0-----:R-:W-:Y:S01]  /*87f0*/  FMUL.FTZ R60, R171, UR36 ;  /* 0x00000024ab3c7c20 */ /* 0x001fe20008410000 */
        /* <DEDUP_REMOVED lines=21> */
[C---:B--2---:R-:W-:Y:S01]  /*8950*/  FMUL.FTZ R121, R76.reuse, R121 ;  /* 0x000000794c797220 */ /* 0x044fe20000410000 */
        /* <DEDUP_REMOVED lines=23> */
[----:B------:R-:W-:-:S04]  /*8ad0*/  USHF.L.U32 UR26, UR16, 0x8, URZ ;  /* 0x00000008101a7899 */ /* 0x000fc800080006ff */
[----:B------:R-:W-:-:S04]  /*8ae0*/  ULOP3.LUT UR26, UR26, 0x100, URZ, 0xc0, !UPT ;  /* 0x000001001a1a7892 */ /* 0x000fc8000f8ec0ff */
[----:B------:R-:W-:-:S04]  /*8af0*/  UIADD3 UR26, UPT, UPT, UR26, UR8, URZ ;  /* 0x000000081a1a7290 */ /* 0x000fc8000fffe0ff */
[----:B------:R-:W-:-:S09]  /*8b00*/  ULEA UR26, UR26, UR25, 0x3 ;  /* 0x000000191a1a7291 */ /* 0x000fd2000f8e18ff */
[----:B------:R-:W1:Y:S01]  /*8b10*/  LDS.64 R106, [UR26+0x9880] ;  /* 0x0098801aff6a7984 */ /* 0x000e620008000a00 */
[----:B------:R-:W-:Y:S05]  /*8b20*/  BRA `(.L_x_1238) ;  /* 0x0000000000087947 */ /* 0x000fea0003800000 */
.L_x_1237:
[----:B------:R-:W-:-:S06]  /*8b30*/  LEA R106, R183, UR25, 0x3 ;  /* 0x00000019b76a7c11 */ /* 0x000fcc000f8e18ff */
[----:B------:R-:W0:Y:S02]  /*8b40*/  LDS.64 R106, [R106+0xa888] ;  /* 0x00a888006a6a7984 */ /* 0x000e240000000a00 */
.L_x_1238:
[----:B------:R-:W-:Y:S05]  /*8b50*/  BSYNC.RECONVERGENT B0 ;  /* 0x0000000000007941 */ /* 0x000fea0003800200 */
.L_x_1236:
        /* <DEDUP_REMOVED lines=14> */
[C---:B------:R-:W-:Y:S01]  /*8c40*/  ISETP.GT.U32.AND P2, PT, R183.reuse, 0x1f, PT ;  /* 0x0000001fb700780c */ /* 0x040fe20003f44070 */
        /* <DEDUP_REMOVED lines=30> */
[-C--:B------:R-:W-:Y:S01]  /*8e30*/  FFMA.FTZ R60, R127, R129.reuse, R60 ;  /* 0x000000817f3c7223 */ /* 0x080fe2000001003c */
        /* <DEDUP_REMOVED lines=101> */
[C---:B------:R-:W-:Y:S01]  /*9490*/  FFMA.FTZ R64, R130.reuse, R65, -R64 ;  /* 0x0000004182407223 */ /* 0x040fe20000010840 */
[----:B------:R-:W-:Y:S01]  /*94a0*/  FADD.FTZ R69, RZ, R69 ;  /* 0x00000045ff457221 */ /* 0x000fe20000010000 */
[C---:B------:R-:W-:Y:S01]  /*94b0*/  FMUL.FTZ R63, R131.reuse, R61 ;  /* 0x0000003d833f7220 */ /* 0x040fe20000410000 */
[-C--:B------:R-:W-:Y:S01]  /*94c0*/  FMUL.FTZ R62, R131, R60.reuse ;  /* 0x0000003c833e7220 */ /* 0x080fe20000410000 */
[----:B------:R-:W-:Y:S01]  /*94d0*/  FFMA.FTZ R64, R17, R33, R64 ;  /* 0x0000002111407223 */ /* 0x000fe20000010040 */
[C---:B------:R-:W-:Y:S01]  /*94e0*/  FMUL.FTZ R65, R147.reuse, R69 ;  /* 0x0000004593417220 */ /* 0x040fe20000410000 */
[C---:B------:R-:W-:Y:S01]  /*94f0*/  FFMA.FTZ R63, R130.reuse, R60, R63 ;  /* 0x0000003c823f7223 */ /* 0x040fe2000001003f */
[----:B------:R-:W-:Y:S01]  /*9500*/  FFMA.FTZ R62, R130, R61, -R62 ;  /* 0x0000003d823e7223 */ /* 0x000fe2000001083e */
[CC--:B------:R-:W-:Y:S01]  /*9510*/  FMUL.FTZ R67, R147.reuse, R64.reuse ;  /* 0x0000004093437220 */ /* 0x0c0fe20000410000 */
[C---:B------:R-:W-:Y:S01]  /*9520*/  FFMA.FTZ R65, R148.reuse, R64, -R65 ;  /* 0x0000004094417223 */ /* 0x040fe20000010841 */
[C---:B------:R-:W-:Y:S01]  /*9530*/  FMUL.FTZ R61, R147.reuse, R63 ;  /* 0x0000003f933d7220 */ /* 0x040fe20000410000 */
[----:B------:R-:W-:Y:S01]  /*9540*/  FMUL.FTZ R64, R147, R62 ;  /* 0x0000003e93407220 */ /* 0x000fe20000410000 */
[----:B------:R-:W-:-:S02]  /*9550*/  FFMA.FTZ R67, R148, R69, R67 ;  /* 0x0000004594437223 */ /* 0x000fc40000010043 */
        /* <DEDUP_REMOVED lines=111> */
.L_x_1361:
        /* <DEDUP_REMOVED lines=13> */
.L_x_1364:
[----:B------:R-:W-:-:S03]  /*9d20*/  UMOV UR26, 0xffffffff ;  /* 0xffffffff001a7882 */ /* 0x000fc60000000000 */
[----:B------:R-:W-:Y:S05]  /*9d30*/  BRA.DIV UR26, `(.L_x_1242) ;  /* 0x0000008e1ab47947 */ /* 0x000fea000b800000 */
.L_x_1367:
[----:B------:R-:W-:-:S03]  /*9d40*/  UMOV UR26, 0xffffffff ;  /* 0xffffffff001a7882 */ /* 0x000fc60000000000 */
[----:B------:R-:W-:Y:S05]  /*9d50*/  BRA.DIV UR26, `(.L_x_1243) ;  /* 0x0000008e1ad47947 */ /* 0x000fea000b800000 */
.L_x_1370:
[----:B------:R-:W-:-:S03]  /*9d60*/  UMOV UR26, 0xffffffff ;  /* 0xffffffff001a7882 */ /* 0x000fc60000000000 */
[----:B------:R-:W-:Y:S05]  /*9d70*/  BRA.DIV UR26, `(.L_x_1244) ;  /* 0x0000008e1af47947 */ /* 0x000fea000b800000 */
.L_x_1373:
        /* <DEDUP_REMOVED lines=10> */
.L_x_1383:
        /* <DEDUP_REMOVED lines=45> */
.L_x_1239:
[----:B---3--:R-:W3:Y:S01]  /*a0f0*/  S2R R183, SR_TID.X ;  /* 0x0000000000b77919 */ /* 0x008ee20000002100 */
[----:B------:R-:W-:Y:S05]  /*a100*/  WARPSYNC.ALL ;  /* 0x0000000000007948 */ /* 0x000fea0003800000 */
[----:B---3--:R-:W-:Y:S01]  /*a110*/  LOP3.LUT P0, RZ, R183, 0x1f, RZ, 0xc0, !PT ;  /* 0x0000001fb7ff7812 */ /* 0x008fe2000780c0ff */
[----:B--2---:R-:W-:Y:S01]  /*a120*/  FMUL.FTZ R63, R166, UR49 ;  /* 0x00000031a63f7c20 */ /* 0x004fe20008410000 */
[-C--:B01----:R-:W-:Y:S01]  /*a130*/  FMUL.FTZ R61, R147, R107.reuse ;  /* 0x0000006b933d7220 */ /* 0x083fe20000410000 */
[----:B------:R-:W-:Y:S01]  /*a140*/  FMUL.FTZ R60, R148, R107 ;  /* 0x0000006b943c7220 */ /* 0x000fe20000410000 */
[----:B------:R-:W-:Y:S01]  /*a150*/  FMUL.FTZ R190, R167, UR49 ;  /* 0x00000031a7be7c20 */ /* 0x000fe20008410000 */
[----:B------:R-:W-:Y:S01]  /*a160*/  FFMA.FTZ R224, R150, UR36, -R63 ;  /* 0x0000002496e07c23 */ /* 0x000fe2000801083f */
[C---:B------:R-:W-:Y:S01]  /*a170*/  FMUL.FTZ R63, R147.reuse, R149 ;  /* 0x00000095933f7220 */ /* 0x040fe20000410000 */
[-C--:B------:R-:W-:Y:S01]  /*a180*/  FFMA.FTZ R61, R148, R106.reuse, -R61 ;  /* 0x0000006a943d7223 */ /* 0x080fe2000001083d */
[----:B------:R-:W-:Y:S01]  /*a190*/  FFMA.FTZ R60, -R147, R106, -R60 ;  /* 0x0000006a933c7223 */ /* 0x000fe2000001093c */
[----:B------:R-:W-:Y:S01]  /*a1a0*/  FMUL.FTZ R62, R98, R224 ;  /* 0x000000e0623e7220 */ /* 0x000fe20000410000 */
[----:B------:R-:W-:Y:S01]  /*a1b0*/  FFMA.FTZ R190, R151, UR36, -R190 ;  /* 0x0000002497be7c23 */ /* 0x000fe200080108be */
[----:B------:R-:W-:Y:S01]  /*a1c0*/  FMUL.FTZ R65, R131, R61 ;  /* 0x0000003d83417220 */ /* 0x000fe20000410000 */
[----:B------:R-:W-:Y:S01]  /*a1d0*/  FMUL.FTZ R189, R168, UR49 ;  /* 0x00000031a8bd7c20 */ /* 0x000fe20008410000 */
        /* <DEDUP_REMOVED lines=12> */
[----:B------:R-:W-:Y:S01]  /*a2a0*/  FFMA.FTZ R189, R152, UR36, -R189 ;  /* 0x0000002498bd7c23 */ /* 0x000fe200080108bd */
[----:B------:R-:W-:Y:S01]  /*a2b0*/  FMUL.FTZ R61, R131, R63 ;  /* 0x0000003f833d7220 */ /* 0x000fe20000410000 */
[----:B------:R-:W-:Y:S01]  /*a2c0*/  FFMA.FTZ R66, R101, R65, -R66 ;  /* 0x0000004165427223 */ /* 0x000fe20000010842 */
[----:B------:R-:W-:Y:S01]  /*a2d0*/  FFMA.FTZ R60, R130, R63, -R67 ;  /* 0x0000003f823c7223 */ /* 0x000fe20000010843 */
[----:B------:R-:W-:Y:S01]  /*a2e0*/  FMUL.FTZ R65, R102, R62 ;  /* 0x0000003e66417220 */ /* 0x000fe20000410000 */
[----:B------:R-:W-:Y:S01]  /*a2f0*/  FFMA.FTZ R61, R130, R64, R61 ;  /* 0x00000040823d7223 */ /* 0x000fe2000001003d */
[-C--:B------:R-:W-:Y:S01]  /*a300*/  FMUL.FTZ R64, R102, R66.reuse ;  /* 0x0000004266407220 */ /* 0x080fe20000410000 */
[----:B------:R-:W-:Y:S01]  /*a310*/  FADD.FTZ R60, R145, R60 ;  /* 0x0000003c913c7221 */ /* 0x000fe20000010000 */
[C---:B------:R-:W-:Y:S01]  /*a320*/  FFMA.FTZ R65, R103.reuse, R66, -R65 ;  /* 0x0000004267417223 */ /* 0x040fe20000010841 */
[----:B------:R-:W-:Y:S01]  /*a330*/  FFMA.FTZ R61, R96, R189, R61 ;  /* 0x000000bd603d7223 */ /* 0x000fe2000001003d */
[----:B------:R-:W-:Y:S01]  /*a340*/  FFMA.FTZ R63, R103, R62, R64 ;  /* 0x0000003e673f7223 */ /* 0x000fe20000010040 */
[-C--:B------:R-:W-:Y:S01]  /*a350*/  FMUL.FTZ R62, R100, R60.reuse ;  /* 0x0000003c643e7220 */ /* 0x080fe20000410000 */
[C---:B------:R-:W-:Y:S01]  /*a360*/  FMUL.FTZ R66, R104.reuse, R65 ;  /* 0x0000004168427220 */ /* 0x040fe20000410000 */
[----:B------:R-:W-:Y:S01]  /*a370*/  FMUL.FTZ R188, R169, UR49 ;  /* 0x00000031a9bc7c20 */ /* 0x000fe20008410000 */
[----:B------:R-:W-:Y:S01]  /*a380*/  FMUL.FTZ R68, R104, R63 ;  /* 0x0000003f68447220 */ /* 0x000fe20000410000 */
[-C--:B------:R-:W-:Y:S01]  /*a390*/  FMUL.FTZ R64, R100, R61.reuse ;  /* 0x0000003d64407220 */ /* 0x080fe20000410000 */
[----:B------:R-:W-:Y:S01]  /*a3a0*/  FFMA.FTZ R62, R101, R61, R62 ;  /* 0x0000003d653e7223 */ /* 0x000fe2000001003e */
[C---:B------:R-:W-:Y:S01]  /*a3b0*/  FFMA.FTZ R66, R105.reuse, R63, R66 ;  /* 0x0000003f69427223 */ /* 0x040fe20000010042 */
[----:B------:R-:W-:Y:S01]  /*a3c0*/  FFMA.FTZ R68, R105, R65, -R68 ;  /* 0x0000004169447223 */ /* 0x000fe20000010844 */
[----:B------:R-:W-:Y:S01]  /*a3d0*/  FFMA.FTZ R188, R153, UR36, -R188 ;  /* 0x0000002499bc7c23 */ /* 0x000fe200080108bc */
[----:B------:R-:W-:Y:S01]  /*a3e0*/  FFMA.FTZ R61, R101, R60, -R64 ;  /* 0x0000003c653d7223 */ /* 0x000fe20000010840 */
[----:B------:R-:W-:Y:S01]  /*a3f0*/  BAR.SYNC.DEFER_BLOCKING 0x0 ;  /* 0x0000000000007b1d */ /* 0x000fe20000010000 */
[C---:B------:R-:W-:Y:S01]  /*a400*/  FMUL.FTZ R60, R108.reuse, R68 ;  /* 0x000000446c3c7220 */ /* 0x040fe20000410000 */
[----:B------:R-:W-:Y:S01]  /*a410*/  FMUL.FTZ R63, R108, R66 ;  /* 0x000000426c3f7220 */ /* 0x000fe20000410000 */
[----:B------:R-:W-:Y:S01]  /*a420*/  FFMA.FTZ R62, R95, R188, R62 ;  /* 0x000000bc5f3e7223 */ /* 0x000fe2000001003e */
[----:B------:R-:W-:Y:S01]  /*a430*/  FADD.FTZ R61, R144, R61 ;  /* 0x0000003d903d7221 */ /* 0x000fe20000010000 */
[C---:B------:R-:W-:Y:S01]  /*a440*/  FFMA.FTZ R66, R109.reuse, R66, R60 ;  /* 0x000000426d427223 */ /* 0x040fe2000001003c */
[----:B------:R-:W-:Y:S01]  /*a450*/  FFMA.FTZ R68, R109, R68, -R63 ;  /* 0x000000446d447223 */ /* 0x000fe2000001083f */
[CC--:B------:R-:W-:Y:S01]  /*a460*/  FMUL.FTZ R60, R102.reuse, R62.reuse ;  /* 0x0000003e663c7220 */ /* 0x0c0fe20000410000 */
[-C--:B------:R-:W-:Y:S01]  /*a470*/  FMUL.FTZ R63, R102, R61.reuse ;  /* 0x0000003d663f7220 */ /* 0x080fe20000410000 */
[----:B------:R-:W-:Y:S01]  /*a480*/  FMUL.FTZ R187, R170, UR49 ;  /* 0x00000031aabb7c20 */ /* 0x000fe20008410000 */
[----:B------:R-:W-:Y:S01]  /*a490*/  FMUL.FTZ R186, R171, UR49 ;  /* 0x00000031abba7c20 */ /* 0x000fe20008410000 */
[C---:B------:R-:W-:Y:S01]  /*a4a0*/  FFMA.FTZ R60, R103.reuse, R61, -R60 ;  /* 0x0000003d673c7223 */ /* 0x040fe2000001083c */
[----:B------:R-:W-:Y:S01]  /*a4b0*/  FFMA.FTZ R63, R103, R62, R63 ;  /* 0x0000003e673f7223 */ /* 0x000fe2000001003f */
[----:B------:R-:W-:Y:S01]  /*a4c0*/  FFMA.FTZ R187, R154, UR36, -R187 ;  /* 0x000000249abb7c23 */ /* 0x000fe200080108bb */
[----:B------:R-:W-:Y:S01]  /*a4d0*/  MOV R61, UR46 ;  /* 0x0000002e003d7c02 */ /* 0x000fe20008000f00 */
[----:B------:R-:W-:Y:S01]  /*a4e0*/  FMUL.FTZ R62, R110, R68 ;  /* 0x000000446e3e7220 */ /* 0x000fe20000410000 */
[----:B------:R-:W-:Y:S01]  /*a4f0*/  FADD.FTZ R60, R143, R60 ;  /* 0x0000003c8f3c7221 */ /* 0x000fe20000010000 */
[----:B------:R-:W-:Y:S01]  /*a500*/  FFMA.FTZ R63, R94, R187, R63 ;  /* 0x000000bb5e3f7223 */ /* 0x000fe2000001003f */
[----:B------:R-:W-:Y:S01]  /*a510*/  ISETP.LE.OR P0, PT, R61, UR16, P0 ;  /* 0x000000103d007c0c */ /* 0x000fe20008703670 */
[----:B------:R-:W-:Y:S01]  /*a520*/  FFMA.FTZ R64, R111, R66, R62 ;  /* 0x000000426f407223 */ /* 0x000fe2000001003e */
[C---:B------:R-:W-:Y:S01]  /*a530*/  FMUL.FTZ R62, R104.reuse, R60 ;  /* 0x0000003c683e7220 */ /* 0x040fe20000410000 */
[-C--:B------:R-:W-:Y:S01]  /*a540*/  FMUL.FTZ R61, R104, R63.reuse ;  /* 0x0000003f683d7220 */ /* 0x080fe20000410000 */
[----:B------:R-:W-:Y:S01]  /*a550*/  FMUL.FTZ R66, R110, R66 ;  /* 0x000000426e427220 */ /* 0x000fe20000410000 */
[----:B------:R-:W-:Y:S01]  /*a560*/  FFMA.FTZ R186, R155, UR36, -R186 ;  /* 0x000000249bba7c23 */ /* 0x000fe200080108ba */
[C---:B------:R-:W-:Y:S01]  /*a570*/  FFMA.FTZ R62, R105.reuse, R63, R62 ;  /* 0x0000003f693e7223 */ /* 0x040fe2000001003e */
[----:B------:R-:W-:Y:S01]  /*a580*/  FFMA.FTZ R63, R105, R60, -R61 ;  /* 0x0000003c693f7223 */ /* 0x000fe2000001083d */
[----:B------:R-:W-:Y:S01]  /*a590*/  FFMA.FTZ R66, R111, R68, -R66 ;  /* 0x000000446f427223 */ /* 0x000fe20000010842 */
[----:B------:R-:W0:Y:S01]  /*a5a0*/  LDS.64 R60, [R182+0x8478] ;  /* 0x00847800b63c7984 */ /* 0x000e220000000a00 */
[----:B------:R-:W-:Y:S01]  /*a5b0*/  FFMA.FTZ R62, R93, R186, R62 ;  /* 0x000000ba5d3e7223 */ /* 0x000fe2000001003e */
[----:B------:R-:W-:Y:S01]  /*a5c0*/  FADD.FTZ R63, R142, R63 ;  /* 0x0000003f8e3f7221 */ /* 0x000fe20000010000 */
[C---:B------:R-:W-:Y:S01]  /*a5d0*/  FMUL.FTZ R68, R112.reuse, R66 ;  /* 0x0000004270447220 */ /* 0x040fe20000410000 */
[-C--:B------:R-:W-:Y:S01]  /*a5e0*/  FMUL.FTZ R67, R112, R64.reuse ;  /* 0x0000004070437220 */ /* 0x080fe20000410000 */
[----:B------:R-:W-:Y:S01]  /*a5f0*/  FMUL.FTZ R185, R172, UR49 ;  /* 0x00000031acb97c20 */ /* 0x000fe20008410000 */
[CC--:B------:R-:W-:Y:S01]  /*a600*/  FMUL.FTZ R65, R108.reuse, R63.reuse ;  /* 0x0000003f6c417220 */ /* 0x0c0fe20000410000 */
[C---:B------:R-:W-:Y:S01]  /*a610*/  FFMA.FTZ R68, R113.reuse, R64, R68 ;  /* 0x0000004071447223 */ /* 0x040fe20000010044 */
[----:B------:R-:W-:Y:S01]  /*a620*/  FMUL.FTZ R64, R108, R62 ;  /* 0x0000003e6c407220 */ /* 0x000fe20000410000 */
[----:B------:R-:W-:Y:S01]  /*a630*/  FFMA.FTZ R67, R113, R66, -R67 ;  /* 0x0000004271437223 */ /* 0x000fe20000010843 */
[C---:B------:R-:W-:Y:S01]  /*a640*/  FFMA.FTZ R65, R109.reuse, R62, R65 ;  /* 0x0000003e6d417223 */ /* 0x040fe20000010041 */
[----:B------:R-:W-:Y:S01]  /*a650*/  FFMA.FTZ R185, R156, UR36, -R185 ;  /* 0x000000249cb97c23 */ /* 0x000fe200080108b9 */
[----:B------:R-:W-:Y:S01]  /*a660*/  FFMA.FTZ R64, R109, R63, -R64 ;  /* 0x0000003f6d407223 */ /* 0x000fe20000010840 */
[C---:B------:R-:W-:Y:S01]  /*a670*/  FMUL.FTZ R62, R114.reuse, R67 ;  /* 0x00000043723e7220 */ /* 0x040fe20000410000 */
[-C--:B------:R-:W-:Y:S01]  /*a680*/  FMUL.FTZ R66, R114, R68.reuse ;  /* 0x0000004472427220 */ /* 0x080fe20000410000 */
[----:B------:R-:W-:Y:S01]  /*a690*/  FFMA.FTZ R65, R92, R185, R65 ;  /* 0x000000b95c417223 */ /* 0x000fe20000010041 */
[----:B------:R-:W-:Y:S01]  /*a6a0*/  FADD.FTZ R64, R141, R64 ;  /* 0x000000408d407221 */ /* 0x000fe20000010000 */
[----:B------:R-:W-:Y:S01]  /*a6b0*/  FFMA.FTZ R68, R115, R68, R62 ;  /* 0x0000004473447223 */ /* 0x000fe2000001003e */
[----:B------:R-:W-:Y:S01]  /*a6c0*/  FMUL.FTZ R184, R173, UR49 ;  /* 0x00000031adb87c20 */ /* 0x000fe20008410000 */
[----:B------:R-:W-:Y:S01]  /*a6d0*/  FFMA.FTZ R67, R115, R67, -R66 ;  /* 0x0000004373437223 */ /* 0x000fe20000010842 */
[----:B------:R-:W-:Y:S01]  /*a6e0*/  FMUL.FTZ R62, R110, R64 ;  /* 0x000000406e3e7220 */ /* 0x000fe20000410000 */
[----:B------:R-:W-:Y:S01]  /*a6f0*/  FMUL.FTZ R70, R116, R68 ;  /* 0x0000004474467220 */ /* 0x000fe20000410000 */
[-C--:B------:R-:W-:Y:S01]  /*a700*/  FMUL.FTZ R66, R110, R65.reuse ;  /* 0x000000416e427220 */ /* 0x080fe20000410000 */
[----:B------:R-:W-:Y:S01]  /*a710*/  FFMA.FTZ R184, R157, UR36, -R184 ;  /* 0x000000249db87c23 */ /* 0x000fe200080108b8 */
[----:B------:R-:W-:Y:S01]  /*a720*/  FFMA.FTZ R62, R111, R65, R62 ;  /* 0x000000416f3e7223 */ /* 0x000fe2000001003e */
[-C--:B------:R-:W-:Y:S01]  /*a730*/  FMUL.FTZ R65, R116, R67.reuse ;  /* 0x0000004374417220 */ /* 0x080fe20000410000 */
[----:B------:R-:W-:Y:S01]  /*a740*/  FFMA.FTZ R70, R117, R67, -R70 ;  /* 0x0000004375467223 */ /* 0x000fe20000010846 */
[----:B------:R-:W-:Y:S01]  /*a750*/  FFMA.FTZ R63, R111, R64, -R66 ;  /* 0x000000406f3f7223 */ /* 0x000fe20000010842 */
[----:B------:R-:W-:Y:S01]  /*a760*/  FFMA.FTZ R62, R91, R184, R62 ;  /* 0x000000b85b3e7223 */ /* 0x000fe2000001003e */
[----:B------:R-:W-:Y:S01]  /*a770*/  FFMA.FTZ R65, R117, R68, R65 ;  /* 0x0000004475417223 */ /* 0x000fe20000010041 */
[----:B------:R-:W-:Y:S01]  /*a780*/  FMUL.FTZ R66, R118, R70 ;  /* 0x0000004676427220 */ /* 0x000fe20000410000 */
[----:B------:R-:W-:Y:S01]  /*a790*/  FADD.FTZ R63, R140, R63 ;  /* 0x0000003f8c3f7221 */ /* 0x000fe20000010000 */
[-C--:B------:R-:W-:Y:S01]  /*a7a0*/  FMUL.FTZ R64, R112, R62.reuse ;  /* 0x0000003e70407220 */ /* 0x080fe20000410000 */
[-C--:B------:R-:W-:Y:S01]  /*a7b0*/  FMUL.FTZ R67, R118, R65.reuse ;  /* 0x0000004176437220 */ /* 0x080fe20000410000 */
[----:B------:R-:W-:Y:S01]  /*a7c0*/  FFMA.FTZ R66, R119, R65, R66 ;  /* 0x0000004177427223 */ /* 0x000fe20000010042 */
[-C--:B------:R-:W-:Y:S01]  /*a7d0*/  FMUL.FTZ R65, R112, R63.reuse ;  /* 0x0000003f70417220 */ /* 0x080fe20000410000 */
[----:B------:R-:W-:Y:S01]  /*a7e0*/  FFMA.FTZ R64, R113, R63, -R64 ;  /* 0x0000003f71407223 */ /* 0x000fe20000010840 */
[----:B------:R-:W-:Y:S01]  /*a7f0*/  FMUL.FTZ R201, R174, UR49 ;  /* 0x00000031aec97c20 */ /* 0x000fe20008410000 */
[----:B------:R-:W-:Y:S01]  /*a800*/  FMUL.FTZ R220, R175, UR49 ;  /* 0x00000031afdc7c20 */ /* 0x000fe20008410000 */
[----:B------:R-:W-:Y:S01]  /*a810*/  FFMA.FTZ R65, R113, R62, R65 ;  /* 0x0000003e71417223 */ /* 0x000fe20000010041 */
[CC--:B0-----:R-:W-:Y:S01]  /*a820*/  FMUL.FTZ R63, R127.reuse, R60.reuse ;  /* 0x0000003c7f3f7220 */ /* 0x0c1fe20000410000 */
[-C--:B------:R-:W-:Y:S01]  /*a830*/  FMUL.FTZ R127, R127, R61.reuse ;  /* 0x0000003d7f7f7220 */ /* 0x080fe20000410000 */
[----:B------:R-:W-:Y:S01]  /*a840*/  FFMA.FTZ R201, R158, UR36, -R201 ;  /* 0x000000249ec97c23 */ /* 0x000fe200080108c9 */
[----:B------:R-:W-:Y:S01]  /*a850*/  FADD.FTZ R64, R139, R64 ;  /* 0x000000408b407221 */ /* 0x000fe20000010000 */
[C---:B------:R-:W-:Y:S01]  /*a860*/  FFMA.FTZ R63, R126.reuse, R61, R63 ;  /* 0x0000003d7e3f7223 */ /* 0x040fe2000001003f */
[----:B------:R-:W-:Y:S01]  /*a870*/  FFMA.FTZ R60, R126, R60, -R127 ;  /* 0x0000003c7e3c7223 */ /* 0x000fe2000001087f */
[----:B------:R-:W-:Y:S01]  /*a880*/  FFMA.FTZ R65, R90, R201, R65 ;  /* 0x000000c95a417223 */ /* 0x000fe20000010041 */
[C---:B------:R-:W-:Y:S01]  /*a890*/  FMUL.FTZ R62, R114.reuse, R64 ;  /* 0x00000040723e7220 */ /* 0x040fe20000410000 */
[----:B------:R-:W-:Y:S01]  /*a8a0*/  FADD.FTZ R126, RZ, R63 ;  /* 0x0000003fff7e7221 */ /* 0x000fe20000010000 */
[----:B------:R-:W-:Y:S01]  /*a8b0*/  FFMA.FTZ R221, R3, R19, R60 ;  /* 0x0000001303dd7223 */ /* 0x000fe2000001003c */
[----:B------:R-:W-:Y:S01]  /*a8c0*/  FFMA.FTZ R67, R119, R70, -R67 ;  /* 0x0000004677437223 */ /* 0x000fe20000010843 */
[----:B------:R-:W-:Y:S01]  /*a8d0*/  FMUL.FTZ R63, R114, R65 ;  /* 0x00000041723f7220 */ /* 0x000fe20000410000 */
[CC--:B------:R-:W-:Y:S01]  /*a8e0*/  FMUL.FTZ R60, R128.reuse, R126.reuse ;  /* 0x0000007e803c7220 */ /* 0x0c0fe20000410000 */
[----:B------:R-:W-:Y:S01]  /*a8f0*/  FMUL.FTZ R61, R128, R221 ;  /* 0x000000dd803d7220 */ /* 0x000fe20000410000 */
[----:B------:R-:W-:Y:S01]  /*a900*/  FFMA.FTZ R62, R115, R65, R62 ;  /* 0x00000041733e7223 */ /* 0x000fe2000001003e */
[----:B------:R-:W-:Y:S01]  /*a910*/  FFMA.FTZ R220, R159, UR36, -R220 ;  /* 0x000000249fdc7c23 */ /* 0x000fe200080108dc */
[C---:B------:R-:W-:Y:S01]  /*a920*/  FFMA.FTZ R219, R129.reuse, R221, -R60 ;  /* 0x000000dd81db7223 */ /* 0x040fe2000001083c */
[----:B------:R-:W-:Y:S01]  /*a930*/  FFMA.FTZ R61, R129, R126, R61 ;  /* 0x0000007e813d7223 */ /* 0x000fe2000001003d */
[----:B------:R-:W-:Y:S01]  /*a940*/  FMUL.FTZ R60, R120, R67 ;  /* 0x00000043783c7220 */ /* 0x000fe20000410000 */
[----:B------:R-:W-:Y:S01]  /*a950*/  FFMA.FTZ R63, R115, R64, -R63 ;  /* 0x00000040733f7223 */ /* 0x000fe2000001083f */
[----:B------:R-:W-:Y:S01]  /*a960*/  FFMA.FTZ R219, R4, R20, R219 ;  /* 0x0000001404db7223 */ /* 0x000fe200000100db */
[----:B------:R-:W-:Y:S01]  /*a970*/  FADD.FTZ R127, RZ, R61 ;  /* 0x0000003dff7f7221 */ /* 0x000fe20000010000 */
[----:B------:R-:W-:Y:S01]  /*a980*/  FFMA.FTZ R61, R89, R220, R62 ;  /* 0x000000dc593d7223 */ /* 0x000fe2000001003e */
[-C--:B------:R-:W-:Y:S01]  /*a990*/  FFMA.FTZ R68, R121, R66.reuse, R60 ;  /* 0x0000004279447223 */ /* 0x080fe2000001003c */
[----:B------:R-:W-:Y:S01]  /*a9a0*/  FMUL.FTZ R62, R124, R219 ;  /* 0x000000db7c3e7220 */ /* 0x000fe20000410000 */
[----:B------:R-:W-:Y:S01]  /*a9b0*/  FMUL.FTZ R66, R120, R66 ;  /* 0x0000004278427220 */ /* 0x000fe20000410000 */
[----:B------:R-:W-:Y:S01]  /*a9c0*/  FADD.FTZ R63, R138, R63 ;  /* 0x0000003f8a3f7221 */ /* 0x000fe20000010000 */
[----:B------:R-:W-:Y:S01]  /*a9d0*/  FMUL.FTZ R64, R116, R61 ;  /* 0x0000003d74407220 */ /* 0x000fe20000410000 */
[-C--:B------:R-:W-:Y:S01]  /*a9e0*/  FMUL.FTZ R60, R124, R127.reuse ;  /* 0x0000007f7c3c7220 */ /* 0x080fe20000410000 */
[----:B------:R-:W-:Y:S01]  /*a9f0*/  FFMA.FTZ R62, R125, R127, R62 ;  /* 0x0000007f7d3e7223 */ /* 0x000fe2000001003e */
[----:B------:R-:W-:Y:S01]  /*aa00*/  FFMA.FTZ R67, R121, R67, -R66 ;  /* 0x0000004379437223 */ /* 0x000fe20000010842 */
[----:B------:R-:W-:Y:S01]  /*aa10*/  FFMA.FTZ R66, R117, R63, -R64 ;  /* 0x0000003f75427223 */ /* 0x000fe20000010840 */
[----:B------:R-:W-:Y:S01]  /*aa20*/  FFMA.FTZ R60, R125, R219, -R60 ;  /* 0x000000db7d3c7223 */ /* 0x000fe2000001083c */
[----:B------:R-:W-:Y:S01]  /*aa30*/  FMUL.FTZ R64, R116, R63 ;  /* 0x0000003f74407220 */ /* 0x000fe20000410000 */
[----:B------:R-:W-:Y:S01]  /*aa40*/  FADD.FTZ R191, RZ, R62 ;  /* 0x0000003effbf7221 */ /* 0x000fe20000010000 */
[----:B------:R-:W-:Y:S01]  /*aa50*/  FMUL.FTZ R217, R176, UR49 ;  /* 0x00000031b0d97c20 */ /* 0x000fe20008410000 */
[----:B------:R-:W-:Y:S01]  /*aa60*/  FFMA.FTZ R218, R5, R21, R60 ;  /* 0x0000001505da7223 */ /* 0x000fe2000001003c */
[----:B------:R-:W-:Y:S01]  /*aa70*/  FFMA.FTZ R63, R117, R61, R64 ;  /* 0x0000003d753f7223 */ /* 0x000fe20000010040 */
[----:B------:R-:W-:Y:S01]  /*aa80*/  FMUL.FTZ R61, R122, R191 ;  /* 0x000000bf7a3d7220 */ /* 0x000fe20000410000 */
[----:B------:R-:W-:Y:S01]  /*aa90*/  FFMA.FTZ R217, R160, UR36, -R217 ;  /* 0x00000024a0d97c23 */ /* 0x000fe200080108d9 */
[-C--:B------:R-:W-:Y:S01]  /*aaa0*/  FMUL.FTZ R60, R122, R218.reuse ;  /* 0x000000da7a3c7220 */ /* 0x080fe20000410000 */
[----:B------:R-:W-:Y:S01]  /*aab0*/  FADD.FTZ R66, R137, R66 ;  /* 0x0000004289427221 */ /* 0x000fe20000010000 */
[C---:B------:R-:W-:Y:S01]  /*aac0*/  FFMA.FTZ R61, R123.reuse, R218, -R61 ;  /* 0x000000da7b3d7223 */ /* 0x040fe2000001083d */
[----:B------:R-:W-:Y:S01]  /*aad0*/  FFMA.FTZ R63, R88, R217, R63 ;  /* 0x000000d9583f7223 */ /* 0x000fe2000001003f */
[----:B------:R-:W-:Y:S01]  /*aae0*/  FFMA.FTZ R60, R123, R191, R60 ;  /* 0x000000bf7b3c7223 */ /* 0x000fe2000001003c */
[----:B------:R-:W-:Y:S01]  /*aaf0*/  FMUL.FTZ R62, R118, R66 ;  /* 0x00000042763e7220 */ /* 0x000fe20000410000 */
[----:B------:R-:W-:Y:S01]  /*ab00*/  FFMA.FTZ R216, R6, R22, R61 ;  /* 0x0000001606d87223 */ /* 0x000fe2000001003d */
[----:B------:R-:W-:Y:S01]  /*ab10*/  FMUL.FTZ R64, R177, UR49 ;  /* 0x00000031b1407c20 */ /* 0x000fe20008410000 */
[----:B------:R-:W-:Y:S01]  /*ab20*/  FADD.FTZ R192, RZ, R60 ;  /* 0x0000003cffc07221 */ /* 0x000fe20000010000 */
[-C--:B------:R-:W-:Y:S01]  /*ab30*/  FFMA.FTZ R62, R119, R63.reuse, R62 ;  /* 0x0000003f773e7223 */ /* 0x080fe2000001003e */
[C---:B------:R-:W-:Y:S01]  /*ab40*/  FMUL.FTZ R61, R120.reuse, R216 ;  /* 0x000000d8783d7220 */ /* 0x040fe20000410000 */
[----:B------:R-:W-:Y:S01]  /*ab50*/  FFMA.FTZ R215, R161, UR36, -R64 ;  /* 0x00000024a1d77c23 */ /* 0x000fe20008010840 */
[-C--:B------:R-:W-:Y:S01]  /*ab60*/  FMUL.FTZ R60, R120, R192.reuse ;  /* 0x000000c0783c7220 */ /* 0x080fe20000410000 */
[----:B------:R-:W-:Y:S01]  /*ab70*/  FMUL.FTZ R65, R118, R63 ;  /* 0x0000003f76417220 */ /* 0x000fe20000410000 */
[----:B------:R-:W-:Y:S01]  /*ab80*/  FFMA.FTZ R61, R121, R192, R61 ;  /* 0x000000c0793d7223 */ /* 0x000fe2000001003d */
[----:B------:R-:W-:Y:S01]  /*ab90*/  FFMA.FTZ R63, R87, R215, R62 ;  /* 0x000000d7573f7223 */ /* 0x000fe2000001003e */
[----:B------:R-:W-:Y:S01]  /*aba0*/  FFMA.FTZ R60, R121, R216, -R60 ;  /* 0x000000d8793c7223 */ /* 0x000fe2000001083c */
[----:B------:R-:W-:Y:S01]  /*abb0*/  FFMA.FTZ R65, R119, R66, -R65 ;  /* 0x0000004277417223 */ /* 0x000fe20000010841 */
[----:B------:R-:W-:Y:S01]  /*abc0*/  FADD.FTZ R193, RZ, R61 ;  /* 0x0000003dffc17221 */ /* 0x000fe20000010000 */
[----:B------:R-:W-:Y:S01]  /*abd0*/  FMUL.FTZ R66, R122, R67 ;  /* 0x000000437a427220 */ /* 0x000fe20000410000 */
[----:B------:R-:W-:Y:S01]  /*abe0*/  FFMA.FTZ R214, R7, R23, R60 ;  /* 0x0000001707d67223 */ /* 0x000fe2000001003c */
[----:B------:R-:W-:Y:S01]  /*abf0*/  FADD.FTZ R65, R136, R65 ;  /* 0x0000004188417221 */ /* 0x000fe20000010000 */
[----:B------:R-:W-:Y:S01]  /*ac00*/  FMUL.FTZ R60, R118, R193 ;  /* 0x000000c1763c7220 */ /* 0x000fe20000410000 */
[----:B------:R-:W-:Y:S01]  /*ac10*/  FMUL.FTZ R64, R120, R63 ;  /* 0x0000003f78407220 */ /* 0x000fe20000410000 */
[----:B------:R-:W-:Y:S01]  /*ac20*/  FMUL.FTZ R62, R118, R214 ;  /* 0x000000d6763e7220 */ /* 0x000fe20000410000 */
[----:B------:R-:W-:Y:S01]  /*ac30*/  FFMA.FTZ R69, R123, R68, R66 ;  /* 0x000000447b457223 */ /* 0x000fe20000010042 */
[----:B------:R-:W-:Y:S01]  /*ac40*/  FFMA.FTZ R213, R119, R214, -R60 ;  /* 0x000000d677d57223 */ /* 0x000fe2000001083c */
[----:B------:R-:W-:Y:S01]  /*ac50*/  FFMA.FTZ R66, R121, R65, -R64 ;  /* 0x0000004179427223 */ /* 0x000fe20000010840 */
[----:B------:R-:W-:Y:S01]  /*ac60*/  FFMA.FTZ R62, R119, R193, R62 ;  /* 0x000000c1773e7223 */ /* 0x000fe2000001003e */
[----:B------:R-:W-:Y:S01]  /*ac70*/  FMUL.FTZ R64, R120, R65 ;  /* 0x0000004178407220 */ /* 0x000fe20000410000 */
[----:B------:R-:W-:Y:S01]  /*ac80*/  FFMA.FTZ R213, R8, R24, R213 ;  /* 0x0000001808d57223 */ /* 0x000fe200000100d5 */
[----:B------:R-:W-:Y:S01]  /*ac90*/  FMUL.FTZ R61, R178, UR49 ;  /* 0x00000031b23d7c20 */ /* 0x000fe20008410000 */
[----:B------:R-:W-:Y:S01]  /*aca0*/  FADD.FTZ R194, RZ, R62 ;  /* 0x0000003effc27221 */ /* 0x000fe20000010000 */
[----:B------:R-:W-:Y:S01]  /*acb0*/  FFMA.FTZ R63, R121, R63, R64 ;  /* 0x0000003f793f7223 */ /* 0x000fe20000010040 */
[-C--:B------:R-:W-:Y:S01]  /*acc0*/  FMUL.FTZ R62, R116, R213.reuse ;  /* 0x000000d5743e7220 */ /* 0x080fe20000410000 */
[----:B------:R-:W-:Y:S01]  /*acd0*/  FFMA.FTZ R212, R162, UR36, -R61 ;  /* 0x00000024a2d47c23 */ /* 0x000fe2000801083d */
[-C--:B------:R-:W-:Y:S01]  /*ace0*/  FMUL.FTZ R60, R116, R194.reuse ;  /* 0x000000c2743c7220 */ /* 0x080fe20000410000 */
[----:B------:R-:W-:Y:S01]  /*acf0*/  FADD.FTZ R66, R135, R66 ;  /* 0x0000004287427221 */ /* 0x000fe20000010000 */
[C---:B------:R-:W-:Y:S01]  /*ad00*/  FFMA.FTZ R62, R117.reuse, R194, R62 ;  /* 0x000000c2753e7223 */ /* 0x040fe2000001003e */
[----:B------:R-:W-:Y:S01]  /*ad10*/  FFMA.FTZ R63, R86, R212, R63 ;  /* 0x000000d4563f7223 */ /* 0x000fe2000001003f */
[----:B------:R-:W-:Y:S01]  /*ad20*/  FFMA.FTZ R60, R117, R213, -R60 ;  /* 0x000000d5753c7223 */ /* 0x000fe2000001083c */
[C---:B------:R-:W-:Y:S01]  /*ad30*/  FMUL.FTZ R64, R122.reuse, R66 ;  /* 0x000000427a407220 */ /* 0x040fe20000410000 */
[----:B------:R-:W-:Y:S01]  /*ad40*/  FADD.FTZ R195, RZ, R62 ;  /* 0x0000003effc37221 */ /* 0x000fe20000010000 */
[----:B------:R-:W-:Y:S01]  /*ad50*/  FMUL.FTZ R210, R179, UR49 ;  /* 0x00000031b3d27c20 */ /* 0x000fe20008410000 */
[----:B------:R-:W-:Y:S01]  /*ad60*/  FFMA.FTZ R211, R9, R25, R60 ;  /* 0x0000001909d37223 */ /* 0x000fe2000001003c */
[----:B------:R-:W-:Y:S01]  /*ad70*/  FMUL.FTZ R68, R122, R68 ;  /* 0x000000447a447220 */ /* 0x000fe20000410000 */
[C---:B------:R-:W-:Y:S01]  /*ad80*/  FMUL.FTZ R60, R114.reuse, R195 ;  /* 0x000000c3723c7220 */ /* 0x040fe20000410000 */
[----:B------:R-:W-:Y:S01]  /*ad90*/  FFMA.FTZ R64, R123, R63, R64 ;  /* 0x0000003f7b407223 */ /* 0x000fe20000010040 */
[----:B------:R-:W-:Y:S01]  /*ada0*/  FFMA.FTZ R210, R163, UR36, -R210 ;  /* 0x00000024a3d27c23 */ /* 0x000fe200080108d2 */
[-C--:B------:R-:W-:Y:S01]  /*adb0*/  FMUL.FTZ R62, R114, R211.reuse ;  /* 0x000000d3723e7220 */ /* 0x080fe20000410000 */
[----:B------:R-:W-:Y:S01]  /*adc0*/  FFMA.FTZ R209, R115, R211, -R60 ;  /* 0x000000d373d17223 */ /* 0x000fe2000001083c */
[----:B------:R-:W-:Y:S01]  /*add0*/  FMUL.FTZ R61, R122, R63 ;  /* 0x0000003f7a3d7220 */ /* 0x000fe20000410000 */
[----:B------:R-:W-:Y:S01]  /*ade0*/  FFMA.FTZ R68, R123, R67, -R68 ;  /* 0x000000437b447223 */ /* 0x000fe20000010844 */
[----:B------:R-:W-:Y:S01]  /*adf0*/  FFMA.FTZ R63, R85, R210, R64 ;  /* 0x000000d2553f7223 */ /* 0x000fe20000010040 */
[----:B------:R-:W-:Y:S01]  /*ae00*/  FFMA.FTZ R62, R115, R195, R62 ;  /* 0x000000c3733e7223 */ /* 0x000fe2000001003e */
[----:B------:R-:W-:Y:S01]  /*ae10*/  FMUL.FTZ R64, R124, R69 ;  /* 0x000000457c407220 */ /* 0x000fe20000410000 */
[----:B------:R-:W-:Y:S01]  /*ae20*/  FFMA.FTZ R209, R10, R26, R209 ;  /* 0x0000001a0ad17223 */ /* 0x000fe200000100d1 */
[----:B------:R-:W-:Y:S01]  /*ae30*/  FFMA.FTZ R61, R123, R66, -R61 ;  /* 0x000000427b3d7223 */ /* 0x000fe2000001083d */
[-C--:B------:R-:W-:Y:S01]  /*ae40*/  FMUL.FTZ R66, R124, R68.reuse ;  /* 0x000000447c427220 */ /* 0x080fe20000410000 */
[C---:B------:R-:W-:Y:S01]  /*ae50*/  FFMA.FTZ R68, R125.reuse, R68, -R64 ;  /* 0x000000447d447223 */ /* 0x040fe20000010840 */
[----:B------:R-:W-:Y:S01]  /*ae60*/  FADD.FTZ R196, RZ, R62 ;  /* 0x0000003effc47221 */ /* 0x000fe20000010000 */
[----:B------:R-:W-:Y:S01]  /*ae70*/  FMUL.FTZ R64, R112, R209 ;  /* 0x000000d170407220 */ /* 0x000fe20000410000 */
[----:B------:R-:W-:Y:S01]  /*ae80*/  FFMA.FTZ R60, R125, R69, R66 ;  /* 0x000000457d3c7223 */ /* 0x000fe20000010042 */
[----:B------:R-:W-:Y:S01]  /*ae90*/  FADD.FTZ R61, R134, R61 ;  /* 0x0000003d863d7221 */ /* 0x000fe20000010000 */
[-C--:B------:R-:W-:Y:S01]  /*aea0*/  FMUL.FTZ R62, R112, R196.reuse ;  /* 0x000000c4703e7220 */ /* 0x080fe20000410000 */
[----:B------:R-:W-:Y:S01]  /*aeb0*/  FFMA.FTZ R64, R113, R196, R64 ;  /* 0x000000c471407223 */ /* 0x000fe20000010040 */
[C---:B------:R-:W-:Y:S01]  /*aec0*/  FMUL.FTZ R66, R124.reuse, R63 ;  /* 0x0000003f7c427220 */ /* 0x040fe20000410000 */
[----:B------:R-:W-:Y:S01]  /*aed0*/  FMUL.FTZ R204, R181, UR49 ;  /* 0x00000031b5cc7c20 */ /* 0x000fe20008410000 */
[----:B------:R-:W-:Y:S01]  /*aee0*/  FFMA.FTZ R62, R113, R209, -R62 ;  /* 0x000000d1713e7223 */ /* 0x000fe2000001083e */
[----:B------:R-:W-:Y:S01]  /*aef0*/  FADD.FTZ R197, RZ, R64 ;  /* 0x00000040ffc57221 */ /* 0x000fe20000010000 */
[-C--:B------:R-:W-:Y:S01]  /*af00*/  FFMA.FTZ R70, R125, R61.reuse, -R66 ;  /* 0x0000003d7d467223 */ /* 0x080fe20000010842 */
[----:B------:R-:W-:Y:S01]  /*af10*/  FMUL.FTZ R66, R124, R61 ;  /* 0x0000003d7c427220 */ /* 0x000fe20000410000 */
[----:B------:R-:W-:Y:S01]  /*af20*/  FMUL.FTZ R61, R180, UR49 ;  /* 0x00000031b43d7c20 */ /* 0x000fe20008410000 */
[----:B------:R-:W-:Y:S01]  /*af30*/  FFMA.FTZ R207, R11, R27, R62 ;  /* 0x0000001b0bcf7223 */ /* 0x000fe2000001003e */
[----:B------:R-:W-:Y:S01]  /*af40*/  FMUL.FTZ R62, R110, R197 ;  /* 0x000000c56e3e7220 */ /* 0x000fe20000410000 */
[----:B------:R-:W-:Y:S01]  /*af50*/  FFMA.FTZ R63, R125, R63, R66 ;  /* 0x0000003f7d3f7223 */ /* 0x000fe20000010042 */
[----:B------:R-:W-:Y:S01]  /*af60*/  FFMA.FTZ R208, R164, UR36, -R61 ;  /* 0x00000024a4d07c23 */ /* 0x000fe2000801083d */
[-C--:B------:R-:W-:Y:S01]  /*af70*/  FMUL.FTZ R64, R110, R207.reuse ;  /* 0x000000cf6e407220 */ /* 0x080fe20000410000 */
[----:B------:R-:W-:Y:S01]  /*af80*/  FFMA.FTZ R61, R111, R207, -R62 ;  /* 0x000000cf6f3d7223 */ /* 0x000fe2000001083e */
[----:B------:R-:W-:Y:S01]  /*af90*/  FADD.FTZ R70, R133, R70 ;  /* 0x0000004685467221 */ /* 0x000fe20000010000 */
[----:B------:R-:W-:Y:S01]  /*afa0*/  FFMA.FTZ R63, R84, R208, R63 ;  /* 0x000000d0543f7223 */ /* 0x000fe2000001003f */
[----:B------:R-:W-:Y:S01]  /*afb0*/  FFMA.FTZ R64, R111, R197, R64 ;  /* 0x000000c56f407223 */ /* 0x000fe20000010040 */
[----:B------:R-:W-:Y:S01]  /*afc0*/  FFMA.FTZ R206, R12, R28, R61 ;  /* 0x0000001c0cce7223 */ /* 0x000fe2000001003d */
[C---:B------:R-:W-:Y:S01]  /*afd0*/  FMUL.FTZ R66, R128.reuse, R70 ;  /* 0x0000004680427220 */ /* 0x040fe20000410000 */
[-C--:B------:R-:W-:Y:S01]  /*afe0*/  FMUL.FTZ R67, R128, R63.reuse ;  /* 0x0000003f80437220 */ /* 0x080fe20000410000 */
[----:B------:R-:W-:Y:S01]  /*aff0*/  FADD.FTZ R198, RZ, R64 ;  /* 0x00000040ffc67221 */ /* 0x000fe20000010000 */
[----:B------:R-:W-:Y:S01]  /*b000*/  FMUL.FTZ R62, R108, R206 ;  /* 0x000000ce6c3e7220 */ /* 0x000fe20000410000 */
[----:B------:R-:W-:Y:S01]  /*b010*/  FFMA.FTZ R65, R129, R63, R66 ;  /* 0x0000003f81417223 */ /* 0x000fe20000010042 */
[----:B------:R-:W-:Y:S01]  /*b020*/  FMUL.FTZ R66, R128, R68 ;  /* 0x0000004480427220 */ /* 0x000fe20000410000 */
[-C--:B------:R-:W-:Y:S01]  /*b030*/  FMUL.FTZ R63, R108, R198.reuse ;  /* 0x000000c66c3f7220 */ /* 0x080fe20000410000 */
[----:B------:R-:W-:Y:S01]  /*b040*/  FFMA.FTZ R199, R109, R198, R62 ;  /* 0x000000c66dc77223 */ /* 0x000fe2000001003e */
[-C--:B------:R-:W-:Y:S01]  /*b050*/  FMUL.FTZ R61, R128, R60.reuse ;  /* 0x0000003c803d7220 */ /* 0x080fe20000410000 */
[----:B------:R-:W-:Y:S01]  /*b060*/  FFMA.FTZ R60, R129, R60, R66 ;  /* 0x0000003c813c7223 */ /* 0x000fe20000010042 */
[----:B------:R-:W-:Y:S01]  /*b070*/  FFMA.FTZ R62, R109, R206, -R63 ;  /* 0x000000ce6d3e7223 */ /* 0x000fe2000001083f */
[----:B------:R-:W-:Y:S01]  /*b080*/  FADD.FTZ R199, RZ, R199 ;  /* 0x000000c7ffc77221 */ /* 0x000fe20000010000 */
[----:B------:R-:W-:Y:S01]  /*b090*/  VOTEU.ALL UP0, P0 ;  /* 0x0000000000ff7886 */ /* 0x000fe20000000000 */
[----:B------:R-:W-:Y:S01]  /*b0a0*/  FFMA.FTZ R67, R129, R70, -R67 ;  /* 0x0000004681437223 */ /* 0x000fe20000010843 */
[----:B------:R-:W-:Y:S01]  /*b0b0*/  FFMA.FTZ R205, R13, R29, R62 ;  /* 0x0000001d0dcd7223 */ /* 0x000fe2000001003e */
[C---:B------:R-:W-:Y:S01]  /*b0c0*/  FMUL.FTZ R62, R104.reuse, R199 ;  /* 0x000000c7683e7220 */ /* 0x040fe20000410000 */
[----:B------:R-:W-:Y:S01]  /*b0d0*/  FFMA.FTZ R204, R165, UR36, -R204 ;  /* 0x00000024a5cc7c23 */ /* 0x000fe200080108cc */
[----:B------:R-:W-:Y:S01]  /*b0e0*/  @!UP0 ULEA UR26, UR8, UR25, 0x4 ;  /* 0x00000019081a8291 */ /* 0x000fe2000f8e20ff */
[-C--:B------:R-:W-:Y:S01]  /*b0f0*/  FMUL.FTZ R64, R104, R205.reuse ;  /* 0x000000cd68407220 */ /* 0x080fe20000410000 */
[C---:B------:R-:W-:Y:S01]  /*b100*/  FFMA.FTZ R203, R105.reuse, R205, -R62 ;  /* 0x000000cd69cb7223 */ /* 0x040fe2000001083e */
[----:B------:R-:W-:Y:S01]  /*b110*/  FFMA.FTZ R62, R0, R204, R65 ;  /* 0x000000cc003e7223 */ /* 0x000fe20000010041 */
[----:B------:R-:W-:Y:S01]  /*b120*/  FADD.FTZ R63, R132, R67 ;  /* 0x00000043843f7221 */ /* 0x000fe20000010000 */
[----:B------:R-:W-:Y:S01]  /*b130*/  FFMA.FTZ R64, R105, R199, R64 ;  /* 0x000000c769407223 */ /* 0x000fe20000010040 */
[----:B------:R-:W-:Y:S01]  /*b140*/  FFMA.FTZ R203, R14, R30, R203 ;  /* 0x0000001e0ecb7223 */ /* 0x000fe200000100cb */
[----:B------:R-:W-:Y:S01]  /*b150*/  HFMA2 R72, -RZ, RZ, 1.875, 0 ;  /* 0x3f800000ff487431 */ /* 0x000fe200000001ff */
[----:B------:R-:W-:Y:S01]  /*b160*/  CS2R R74, SRZ ;  /* 0x00000000004a7805 */ /* 0x000fe2000001ff00 */
[----:B------:R-:W-:Y:S01]  /*b170*/  FADD.FTZ R200, RZ, R64 ;  /* 0x00000040ffc87221 */ /* 0x000fe20000010000 */
[C---:B------:R-:W-:Y:S01]  /*b180*/  FMUL.FTZ R66, R102.reuse, R203 ;  /* 0x000000cb66427220 */ /* 0x040fe20000410000 */
[----:B------:R-:W-:Y:S01]  /*b190*/  MOV R73, RZ ;  /* 0x000000ff00497202 */ /* 0x000fe20000000f00 */
[----:B------:R-:W-:Y:S01]  /*b1a0*/  FFMA.FTZ R61, R129, R68, -R61 ;  /* 0x00000044813d7223 */ /* 0x000fe2000001083d */
[-C--:B------:R-:W-:Y:S01]  /*b1b0*/  FMUL.FTZ R64, R102, R200.reuse ;  /* 0x000000c866407220 */ /* 0x080fe20000410000 */
[----:B------:R-:W-:Y:S01]  /*b1c0*/  FFMA.FTZ R66, R103, R200, R66 ;  /* 0x000000c867427223 */ /* 0x000fe20000010042 */
[----:B------:R-:W-:-:S02]  /*b1d0*/  ISETP.GT.U32.AND P2, PT, R183, 0x1f, PT ;  /* 0x0000001fb700780c */ /* 0x000fc40003f44070 */
[----:B------:R-:W-:Y:S01]  /*b1e0*/  FFMA.FTZ R64, R103, R203, -R64 ;  /* 0x000000cb67407223 */ /* 0x000fe20000010840 */
[----:B------:R-:W-:Y:S01]  /*b1f0*/  FADD.FTZ R202, RZ, R66 ;  /* 0x00000042ffca7221 */ /* 0x000fe20000010000 */
[----:B------:R-:W0:Y:S02]  /*b200*/  @!P0 LDS.128 R72, [UR26+0xac80] ;  /* 0x00ac801aff488984 */ /* 0x000e240008000c00 */
[----:B------:R-:W-:Y:S01]  /*b210*/  FFMA.FTZ R225, R15, R31, R64 ;  /* 0x0000001f0fe17223 */ /* 0x000fe20000010040 */
[C---:B------:R-:W-:Y:S01]  /*b220*/  FMUL.FTZ R64, R100.reuse, R202 ;  /* 0x000000ca64407220 */ /* 0x040fe20000410000 */
[----:B------:R1:W-:Y:S02]  /*b230*/  STS.128 [R182+0x8e80], R60 ;  /* 0x008e803cb6007388 */ /* 0x0003e40000000c00 */
[-C--:B------:R-:W-:Y:S01]  /*b240*/  FMUL.FTZ R67, R100, R225.reuse ;  /* 0x000000e164437220 */ /* 0x080fe20000410000 */
[----:B------:R-:W-:-:S03]  /*b250*/  FFMA.FTZ R65, R101, R225, -R64 ;  /* 0x000000e165417223 */ /* 0x000fc60000010840 */
[----:B------:R-:W-:Y:S01]  /*b260*/  FFMA.FTZ R67, R101, R202, R67 ;  /* 0x000000ca65437223 */ /* 0x000fe20000010043 */
[----:B------:R-:W-:-:S03]  /*b270*/  FFMA.FTZ R226, R16, R32, R65 ;  /* 0x0000002010e27223 */ /* 0x000fc60000010041 */
[----:B------:R-:W-:Y:S01]  /*b280*/  FADD.FTZ R222, RZ, R67 ;  /* 0x00000043ffde7221 */ /* 0x000fe20000010000 */
[----:B-1----:R-:W-:-:S04]  /*b290*/  FMUL.FTZ R61, R131, R226 ;  /* 0x000000e2833d7220 */ /* 0x002fc80000410000 */
[-C--:B------:R-:W-:Y:S01]  /*b2a0*/  FFMA.FTZ R223, R130, R222.reuse, R61 ;  /* 0x000000de82df7223 */ /* 0x080fe2000001003d */
[----:B------:R-:W-:-:S03]  /*b2b0*/  FMUL.FTZ R61, R131, R222 ;  /* 0x000000de833d7220 */ /* 0x000fc60000410000 */
[----:B------:R-:W-:Y:S01]  /*b2c0*/  FADD.FTZ R223, RZ, R223 ;  /* 0x000000dfffdf7221 */ /* 0x000fe20000010000 */
[----:B------:R-:W-:-:S03]  /*b2d0*/  FFMA.FTZ R60, R130, R226, -R61 ;  /* 0x000000e2823c7223 */ /* 0x000fc6000001083d */
[----:B------:R-:W-:Y:S01]  /*b2e0*/  FMUL.FTZ R61, R147, R223 ;  /* 0x000000df933d7220 */ /* 0x000fe20000410000 */
[----:B------:R-:W-:-:S04]  /*b2f0*/  FFMA.FTZ R227, R17, R33, R60 ;  /* 0x0000002111e37223 */ /* 0x000fc8000001003c */
        /* <DEDUP_REMOVED lines=52> */
.L_x_1388:
        /* <DEDUP_REMOVED lines=13> */
.L_x_1249:
[----:B------:R-:W-:Y:S05]  /*b710*/  BSYNC.RECONVERGENT B0 ;  /* 0x0000000000007941 */ /* 0x000fea0003800200 */
.L_x_1248:
[----:B------:R-:W-:Y:S01]  /*b720*/  UMOV UR26, 0xffffffff ;  /* 0xffffffff001a7882 */ /* 0x000fe20000000000 */
[----:B------:R-:W-:Y:S02]  /*b730*/  ISETP.GT.U32.AND P2, PT, R99, 0x1d, PT ;  /* 0x0000001d6300780c */ /* 0x000fe40003f44070 */
[----:B------:R-:W-:Y:S11]  /*b740*/  BRA.DIV UR26, `(.L_x_1250) ;  /* 0x0000007a1ad87947 */ /* 0x000ff6000b800000 */
[----:B0-----:R0:W0:Y:S04]  /*b750*/  SHFL.DOWN PT, R233, R76, 0x2, 0x1f ;  /* 0x08401f004ce97f89 */ /* 0x00102800000e0000 */
[----:B------:R0:W0:Y:S04]  /*b760*/  SHFL.DOWN PT, R234, R77, 0x2, 0x1f ;  /* 0x08401f004dea7f89 */ /* 0x00002800000e0000 */
[----:B-1----:R1:W0:Y:S04]  /*b770*/  SHFL.DOWN PT, R237, R78, 0x2, 0x1f ;  /* 0x08401f004eed7f89 */ /* 0x00222800000e0000 */
[----:B------:R1:W0:Y:S02]  /*b780*/  SHFL.DOWN PT, R235, R79, 0x2, 0x1f ;  /* 0x08401f004feb7f89 */ /* 0x00022400000e0000 */
.L_x_1394:
        /* <DEDUP_REMOVED lines=13> */
.L_x_1252:
[----:B------:R-:W-:Y:S05]  /*b860*/  BSYNC.RECONVERGENT B0 ;  /* 0x0000000000007941 */ /* 0x000fea0003800200 */
.L_x_1251:
[----:B------:R-:W-:Y:S01]  /*b870*/  UMOV UR26, 0xffffffff ;  /* 0xffffffff001a7882 */ /* 0x000fe20000000000 */
[----:B------:R-:W-:Y:S02]  /*b880*/  ISETP.GT.U32.AND P2, PT, R99, 0x1b, PT ;  /* 0x0000001b6300780c */ /* 0x000fe40003f44070 */
[----:B------:R-:W-:Y:S11]  /*b890*/  BRA.DIV UR26, `(.L_x_1253) ;  /* 0x0000007a1af87947 */ /* 0x000ff6000b800000 */
[----:B0-----:R0:W0:Y:S04]  /*b8a0*/  SHFL.DOWN PT, R233, R76, 0x4, 0x1f ;  /* 0x08801f004ce97f89 */ /* 0x00102800000e0000 */
[----:B------:R0:W0:Y:S04]  /*b8b0*/  SHFL.DOWN PT, R234, R77, 0x4, 0x1f ;  /* 0x08801f004dea7f89 */ /* 0x00002800000e0000 */
[----:B------:R0:W0:Y:S04]  /*b8c0*/  SHFL.DOWN PT, R237, R78, 0x4, 0x1f ;  /* 0x08801f004eed7f89 */ /* 0x00002800000e0000 */
[----:B------:R0:W0:Y:S02]  /*b8d0*/  SHFL.DOWN PT, R235, R79, 0x4, 0x1f ;  /* 0x08801f004feb7f89 */ /* 0x00002400000e0000 */
.L_x_1400:
        /* <DEDUP_REMOVED lines=13> */
.L_x_1255:
[----:B------:R-:W-:Y:S05]  /*b9b0*/  BSYNC.RECONVERGENT B0 ;  /* 0x0000000000007941 */ /* 0x000fea0003800200 */
.L_x_1254:
[----:B------:R-:W-:Y:S01]  /*b9c0*/  UMOV UR26, 0xffffffff ;  /* 0xffffffff001a7882 */ /* 0x000fe20000000000 */
[----:B------:R-:W-:Y:S02]  /*b9d0*/  ISETP.GT.U32.AND P2, PT, R99, 0x17, PT ;  /* 0x000000176300780c */ /* 0x000fe40003f44070 */
[----:B------:R-:W-:Y:S11]  /*b9e0*/  BRA.DIV UR26, `(.L_x_1256) ;  /* 0x0000007e1a187947 */ /* 0x000ff6000b800000 */
[----:B0-----:R0:W0:Y:S04]  /*b9f0*/  SHFL.DOWN PT, R233, R76, 0x8, 0x1f ;  /* 0x09001f004ce97f89 */ /* 0x00102800000e0000 */
[----:B------:R0:W0:Y:S04]  /*ba00*/  SHFL.DOWN PT, R234, R77, 0x8, 0x1f ;  /* 0x09001f004dea7f89 */ /* 0x00002800000e0000 */
[----:B------:R0:W0:Y:S04]  /*ba10*/  SHFL.DOWN PT, R237, R78, 0x8, 0x1f ;  /* 0x09001f004eed7f89 */ /* 0x00002800000e0000 */
[----:B------:R0:W0:Y:S02]  /*ba20*/  SHFL.DOWN PT, R235, R79, 0x8, 0x1f ;  /* 0x09001f004feb7f89 */ /* 0x00002400000e0000 */
.L_x_1406:
        /* <DEDUP_REMOVED lines=13> */
.L_x_1258:
[----:B------:R-:W-:Y:S05]  /*bb00*/  BSYNC.RECONVERGENT B0 ;  /* 0x0000000000007941 */ /* 0x000fea0003800200 */
.L_x_1257:
[----:B------:R-:W-:Y:S01]  /*bb10*/  UMOV UR26, 0xffffffff ;  /* 0xffffffff001a7882 */ /* 0x000fe20000000000 */
[----:B------:R-:W-:Y:S02]  /*bb20*/  ISETP.GT.U32.AND P2, PT, R99, 0xf, PT ;  /* 0x0000000f6300780c */ /* 0x000fe40003f44070 */
[----:B------:R-:W-:Y:S11]  /*bb30*/  BRA.DIV UR26, `(.L_x_1259) ;  /* 0x0000007e1a387947 */ /* 0x000ff6000b800000 */
[----:B0-----:R0:W0:Y:S04]  /*bb40*/  SHFL.DOWN PT, R233, R76, 0x10, 0x1f ;  /* 0x0a001f004ce97f89 */ /* 0x00102800000e0000 */
[----:B------:R0:W0:Y:S04]  /*bb50*/  SHFL.DOWN PT, R234, R77, 0x10, 0x1f ;  /* 0x0a001f004dea7f89 */ /* 0x00002800000e0000 */
[----:B------:R0:W0:Y:S04]  /*bb60*/  SHFL.DOWN PT, R237, R78, 0x10, 0x1f ;  /* 0x0a001f004eed7f89 */ /* 0x00002800000e0000 */
[----:B------:R0:W0:Y:S02]  /*bb70*/  SHFL.DOWN PT, R235, R79, 0x10, 0x1f ;  /* 0x0a001f004feb7f89 */ /* 0x00002400000e0000 */
.L_x_1412:
        /* <DEDUP_REMOVED lines=13> */
.L_x_1261:
[----:B------:R-:W-:Y:S05]  /*bc50*/  BSYNC.RECONVERGENT B0 ;  /* 0x0000000000007941 */ /* 0x000fea0003800200 */
.L_x_1260:
        /* <DEDUP_REMOVED lines=25> */
.L_x_1426:
        /* <DEDUP_REMOVED lines=13> */
.L_x_1264:
[----:B------:R-:W-:Y:S05]  /*bec0*/  BSYNC.RECONVERGENT B0 ;  /* 0x0000000000007941 */ /* 0x000fea0003800200 */
.L_x_1263:
        /* <DEDUP_REMOVED lines=14> */
[C---:B------:R-:W-:Y:S01]  /*bfb0*/  FFMA.FTZ R64, R68.reuse, R76, -R64 ;  /* 0x0000004c44407223 */ /* 0x040fe20000010840 */
        /* <DEDUP_REMOVED lines=9> */
[----:B------:R-:W-:-:S03]  /*c050*/  FFMA.FTZ R65, R68, R77, R65 ;  /* 0x0000004d44417223 */ /* 0x000fc60000010041 */
        /* <DEDUP_REMOVED lines=13> */
.L_x_1246:
[----:B------:R-:W-:Y:S05]  /*c130*/  WARPSYNC.ALL ;  /* 0x0000000000007948 */ /* 0x000fea0003800000 */
[----:B------:R-:W-:Y:S01]  /*c140*/  ISETP.NE.AND P0, PT, R183, RZ, PT ;  /* 0x000000ffb700720c */ /* 0x000fe20003f05270 */
[----:B------:R-:W-:Y:S01]  /*c150*/  BAR.SYNC.DEFER_BLOCKING 0x0 ;  /* 0x0000000000007b1d */ /* 0x000fe20000010000 */
[C---:B0-----:R-:W-:Y:S01]  /*c160*/  FMUL.FTZ R70, R175.reuse, R195 ;  /* 0x000000c3af467220 */ /* 0x041fe20000410000 */
[----:B-----5:R-:W-:Y:S01]  /*c170*/  FMUL.FTZ R76, R175, R211 ;  /* 0x000000d3af4c7220 */ /* 0x020fe20000410000 */
[C---:B------:R-:W-:Y:S01]  /*c180*/  FMUL.FTZ R66, R177.reuse, R193 ;  /* 0x000000c1b1427220 */ /* 0x040fe20000410000 */
[-C--:B------:R-:W-:Y:S01]  /*c190*/  FMUL.FTZ R68, R177, R214.reuse ;  /* 0x000000d6b1447220 */ /* 0x080fe20000410000 */
[C---:B------:R-:W-:Y:S01]  /*c1a0*/  FFMA.FTZ R70, R159.reuse, R211, -R70 ;  /* 0x000000d39f467223 */ /* 0x040fe20000010846 */
[----:B------:R-:W-:Y:S01]  /*c1b0*/  FFMA.FTZ R76, R159, R195, R76 ;  /* 0x000000c39f4c7223 */ /* 0x000fe2000001004c */
[----:B------:R-:W-:Y:S01]  /*c1c0*/  FMUL.FTZ R159, R174, R209 ;  /* 0x000000d1ae9f7220 */ /* 0x000fe20000410000 */
        /* <DEDUP_REMOVED lines=8> */
[----:B------:R-:W-:Y:S01]  /*c250*/  FMUL.FTZ R67, R178, R192 ;  /* 0x000000c0b2437220 */ /* 0x000fe20000410000 */
[C---:B------:R-:W-:Y:S01]  /*c260*/  FFMA.FTZ R77, R160.reuse, R213, -R77 ;  /* 0x000000d5a04d7223 */ /* 0x040fe2000001084d */
[----:B------:R-:W-:Y:S01]  /*c270*/  FFMA.FTZ R79, R160, R194, R79 ;  /* 0x000000c2a04f7223 */ /* 0x000fe2000001004f */
[----:B------:R-:W-:Y:S01]  /*c280*/  FFMA.FTZ R161, R156, R198, R161 ;  /* 0x000000c69ca17223 */ /* 0x000fe200000100a1 */
[----:B------:R-:W-:Y:S01]  /*c290*/  FMUL.FTZ R160, R171, R205 ;  /* 0x000000cdaba07220 */ /* 0x000fe20000410000 */
[-C--:B------:R-:W-:Y:S01]  /*c2a0*/  FMUL.FTZ R69, R178, R216.reuse ;  /* 0x000000d8b2457220 */ /* 0x080fe20000410000 */
[----:B------:R-:W-:Y:S01]  /*c2b0*/  FFMA.FTZ R67, R162, R216, -R67 ;  /* 0x000000d8a2437223 */ /* 0x000fe20000010843 */
[----:B------:R-:W-:Y:S01]  /*c2c0*/  FMUL.FTZ R65, R180, R127 ;  /* 0x0000007fb4417220 */ /* 0x000fe20000410000 */
[----:B------:R-:W0:Y:S01]  /*c2d0*/  LDS.64 R60, [R182+0x8e88] ;  /* 0x008e8800b63c7984 */ /* 0x000e220000000a00 */
[----:B------:R-:W-:Y:S01]  /*c2e0*/  FFMA.FTZ R160, R155, R199, R160 ;  /* 0x000000c79ba07223 */ /* 0x000fe200000100a0 */
[----:B------:R-:W-:Y:S01]  /*c2f0*/  FFMA.FTZ R69, R162, R192, R69 ;  /* 0x000000c0a2457223 */ /* 0x000fe20000010045 */
[-C--:B------:R-:W-:Y:S01]  /*c300*/  FMUL.FTZ R180, R180, R219.reuse ;  /* 0x000000dbb4b47220 */ /* 0x080fe20000410000 */
[C---:B------:R-:W-:Y:S01]  /*c310*/  FFMA.FTZ R65, R164.reuse, R219, -R65 ;  /* 0x000000dba4417223 */ /* 0x040fe20000010841 */
[----:B------:R-:W-:Y:S01]  /*c320*/  ULEA UR26, UR16, 0xfffff000, 0xc ;  /* 0xfffff000101a7891 */ /* 0x000fe2000f8e60ff */
[----:B------:R-:W-:Y:S01]  /*c330*/  BSSY.RECONVERGENT B0, `(.L_x_1265) ;  /* 0x000020b000007945 */ /* 0x000fe20003800200 */
[----:B------:R-:W-:Y:S01]  /*c340*/  FFMA.FTZ R71, R164, R127, R180 ;  /* 0x0000007fa4477223 */ /* 0x000fe200000100b4 */
[----:B------:R-:W-:Y:S01]  /*c350*/  FMUL.FTZ R164, R167, R227 ;  /* 0x000000e3a7a47220 */ /* 0x000fe20000410000 */
[----:B------:R-:W-:Y:S01]  /*c360*/  USHF.R.S32.HI UR50, URZ, 0x1f, UR26 ;  /* 0x0000001fff327899 */ /* 0x000fe2000801141a */
[----:B------:R-:W-:-:S02]  /*c370*/  VOTEU.ALL UP0, P0 ;  /* 0x0000000000ff7886 */ /* 0x000fc40000000000 */
[----:B------:R-:W-:Y:S01]  /*c380*/  FFMA.FTZ R164, R151, R223, R164 ;  /* 0x000000df97a47223 */ /* 0x000fe200000100a4 */
[-C--:B0-----:R-:W-:Y:S01]  /*c390*/  FMUL.FTZ R63, R61, R107.reuse ;  /* 0x0000006b3d3f7220 */ /* 0x081fe20000410000 */
[----:B------:R-:W-:Y:S01]  /*c3a0*/  FMUL.FTZ R62, R60, R107 ;  /* 0x0000006b3c3e7220 */ /* 0x000fe20000410000 */
[----:B------:R-:W-:Y:S02]  /*c3b0*/  FMUL.FTZ R107, R174, R196 ;  /* 0x000000c4ae6b7220 */ /* 0x000fe40000410000 */
[----:B------:R-:W-:Y:S01]  /*c3c0*/  FFMA.FTZ R63, R60, R106, R63 ;  /* 0x0000006a3c3f7223 */ /* 0x000fe2000001003f */
[----:B------:R-:W-:Y:S01]  /*c3d0*/  FMUL.FTZ R60, R181, R126 ;  /* 0x0000007eb53c7220 */ /* 0x000fe20000410000 */
[----:B------:R-:W-:Y:S01]  /*c3e0*/  FFMA.FTZ R107, R158, R209, -R107 ;  /* 0x000000d19e6b7223 */ /* 0x000fe2000001086b */
[----:B------:R-:W-:Y:S01]  /*c3f0*/  FMUL.FTZ R158, R173, R207 ;  /* 0x000000cfad9e7220 */ /* 0x000fe20000410000 */
[----:B------:R-:W-:Y:S01]  /*c400*/  FFMA.FTZ R106, R61, R106, -R62 ;  /* 0x0000006a3d6a7223 */ /* 0x000fe2000001083e */
[----:B------:R-:W-:Y:S01]  /*c410*/  FFMA.FTZ R61, R165, R221, -R60 ;  /* 0x000000dda53d7223 */ /* 0x000fe2000001083c */
[----:B------:R-:W-:Y:S01]  /*c420*/  FMUL.FTZ R60, R179, R191 ;  /* 0x000000bfb33c7220 */ /* 0x000fe20000410000 */
[----:B------:R-:W-:Y:S01]  /*c430*/  FFMA.FTZ R158, R157, R197, R158 ;  /* 0x000000c59d9e7223 */ /* 0x000fe2000001009e */
[----:B------:R-:W-:Y:S01]  /*c440*/  FMUL.FTZ R157, R172, R198 ;  /* 0x000000c6ac9d7220 */ /* 0x000fe20000410000 */
[-C--:B------:R-:W-:Y:S01]  /*c450*/  FMUL.FTZ R62, R179, R218.reuse ;  /* 0x000000dab33e7220 */ /* 0x080fe20000410000 */
[----:B------:R-:W-:Y:S01]  /*c460*/  FFMA.FTZ R60, R163, R218, -R60 ;  /* 0x000000daa33c7223 */ /* 0x000fe2000001083c */
[----:B------:R-:W-:Y:S01]  /*c470*/  FMUL.FTZ R181, R181, R221 ;  /* 0x000000ddb5b57220 */ /* 0x000fe20000410000 */
[----:B------:R-:W-:Y:S01]  /*c480*/  FFMA.FTZ R157, R156, R206, -R157 ;  /* 0x000000ce9c9d7223 */ /* 0x000fe2000001089d */
[----:B------:R-:W-:Y:S01]  /*c490*/  FMUL.FTZ R156, R171, R199 ;  /* 0x000000c7ab9c7220 */ /* 0x000fe20000410000 */
[----:B------:R-:W-:Y:S01]  /*c4a0*/  FFMA.FTZ R62, R163, R191, R62 ;  /* 0x000000bfa33e7223 */ /* 0x000fe2000001003e */
[C---:B------:R-:W-:Y:S01]  /*c4b0*/  FMUL.FTZ R163, R170.reuse, R203 ;  /* 0x000000cbaaa37220 */ /* 0x040fe20000410000 */
[----:B------:R-:W-:Y:S01]  /*c4c0*/  FFMA.FTZ R165, R165, R126, R181 ;  /* 0x0000007ea5a57223 */ /* 0x000fe200000100b5 */
[----:B------:R-:W-:Y:S01]  /*c4d0*/  FFMA.FTZ R156, R155, R205, -R156 ;  /* 0x000000cd9b9c7223 */ /* 0x000fe2000001089c */
[-C--:B------:R-:W-:Y:S01]  /*c4e0*/  FMUL.FTZ R155, R170, R200.reuse ;  /* 0x000000c8aa9b7220 */ /* 0x080fe20000410000 */
[----:B------:R-:W-:Y:S01]  /*c4f0*/  FFMA.FTZ R163, R154, R200, R163 ;  /* 0x000000c89aa37223 */ /* 0x000fe200000100a3 */
[C---:B------:R-:W-:Y:S01]  /*c500*/  FFMA.FTZ R61, R0.reuse, R61, RZ ;  /* 0x0000003d003d7223 */ /* 0x040fe200000100ff */
[----:B------:R-:W-:Y:S01]  /*c510*/  FFMA.FTZ R64, -R0, R165, RZ ;  /* 0x000000a500407223 */ /* 0x000fe200000101ff */
[----:B------:R-:W-:Y:S01]  /*c520*/  FFMA.FTZ R155, R154, R203, -R155 ;  /* 0x000000cb9a9b7223 */ /* 0x000fe2000001089b */
[CC--:B------:R-:W-:Y:S01]  /*c530*/  FMUL.FTZ R154, R169.reuse, R202.reuse ;  /* 0x000000caa99a7220 */ /* 0x0c0fe20000410000 */
[----:B------:R-:W-:Y:S01]  /*c540*/  FMUL.FTZ R169, R169, R225 ;  /* 0x000000e1a9a97220 */ /* 0x000fe20000410000 */
[----:B------:R-:W-:Y:S01]  /*c550*/  FFMA.FTZ R71, -R84, R71, R64 ;  /* 0x0000004754477223 */ /* 0x000fe20000010140 */
[----:B------:R-:W-:Y:S01]  /*c560*/  FADD.FTZ R149, R149, R106 ;  /* 0x0000006a95957221 */ /* 0x000fe20000010000 */
[C---:B------:R-:W-:Y:S01]  /*c570*/  FFMA.FTZ R154, R153.reuse, R225, -R154 ;  /* 0x000000e1999a7223 */ /* 0x040fe2000001089a */
[----:B------:R-:W-:Y:S01]  /*c580*/  FFMA.FTZ R162, R153, R202, R169 ;  /* 0x000000ca99a27223 */ /* 0x000fe200000100a9 */
[C---:B------:R-:W-:Y:S01]  /*c590*/  FMUL.FTZ R153, R168.reuse, R222 ;  /* 0x000000dea8997220 */ /* 0x040fe20000410000 */
[----:B------:R-:W-:Y:S01]  /*c5a0*/  FMUL.FTZ R169, R168, R226 ;  /* 0x000000e2a8a97220 */ /* 0x000fe20000410000 */
[----:B------:R-:W-:Y:S01]  /*c5b0*/  FFMA.FTZ R62, -R85, R62, R71 ;  /* 0x0000003e553e7223 */ /* 0x000fe20000010147 */
[----:B------:R-:W-:Y:S01]  /*c5c0*/  FFMA.FTZ R71, R98, R224, R63 ;  /* 0x000000e062477223 */ /* 0x000fe2000001003f */
[C---:B------:R-:W-:Y:S01]  /*c5d0*/  FFMA.FTZ R153, R152.reuse, R226, -R153 ;  /* 0x000000e298997223 */ /* 0x040fe20000010899 */
[----:B------:R-:W-:Y:S01]  /*c5e0*/  FFMA.FTZ R169, R152, R222, R169 ;  /* 0x000000de98a97223 */ /* 0x000fe200000100a9 */
[----:B------:R-:W-:Y:S01]  /*c5f0*/  FMUL.FTZ R152, R167, R223 ;  /* 0x000000dfa7987220 */ /* 0x000fe20000410000 */
[----:B------:R-:W-:Y:S01]  /*c600*/  FMUL.FTZ R167, R166, R228 ;  /* 0x000000e4a6a77220 */ /* 0x000fe20000410000 */
[----:B------:R-:W-:Y:S01]  /*c610*/  FFMA.FTZ R69, -R86, R69, R62 ;  /* 0x0000004556457223 */ /* 0x000fe2000001013e */
[----:B------:R-:W-:Y:S01]  /*c620*/  FMUL.FTZ R62, R147, R71 ;  /* 0x00000047933e7220 */ /* 0x000fe20000410000 */
[----:B------:R-:W-:Y:S01]  /*c630*/  FFMA.FTZ R152, R151, R227, -R152 ;  /* 0x000000e397987223 */ /* 0x000fe20000010898 */
[----:B------:R-:W-:Y:S01]  /*c640*/  FADD.FTZ R151, RZ, R230 ;  /* 0x000000e6ff977221 */ /* 0x000fe20000010000 */
[----:B------:R-:W-:Y:S01]  /*c650*/  MOV R63, UR43 ;  /* 0x0000002b003f7c02 */ /* 0x000fe20008000f00 */
[----:B------:R-:W-:-:S02]  /*c660*/  FFMA.FTZ R68, -R87, R68, R69 ;  /* 0x0000004457447223 */ /* 0x000fc40000010145 */
[-C--:B------:R-:W-:Y:S01]  /*c670*/  FMUL.FTZ R171, R166, R151.reuse ;  /* 0x00000097a6ab7220 */ /* 0x080fe20000410000 */
[----:B------:R-:W-:Y:S01]  /*c680*/  FFMA.FTZ R167, R150, R151, R167 ;  /* 0x0000009796a77223 */ /* 0x000fe200000100a7 */
[----:B------:R-:W-:Y:S02]  /*c690*/  FFMA.FTZ R79, -R88, R79, R68 ;  /* 0x0000004f584f7223 */ /* 0x000fe40000010144 */
[----:B------:R-:W-:Y:S01]  /*c6a0*/  FFMA.FTZ R171, R150, R228, -R171 ;  /* 0x000000e496ab7223 */ /* 0x000fe200000108ab */
[----:B------:R-:W-:Y:S01]  /*c6b0*/  FFMA.FTZ R150, R84, R65, R61 ;  /* 0x0000004154967223 */ /* 0x000fe2000001003d */
[----:B------:R-:W-:Y:S01]  /*c6c0*/  MOV R61, UR50 ;  /* 0x00000032003d7c02 */ /* 0x000fe20008000f00 */
[----:B------:R-:W-:Y:S01]  /*c6d0*/  @!UP0 ULEA UR50, UR8, UR25, 0x4 ;  /* 0x0000001908328291 */ /* 0x000fe2000f8e20ff */
[----:B------:R-:W-:Y:S01]  /*c6e0*/  MOV R65, UR42 ;  /* 0x0000002a00417c02 */ /* 0x000fe20008000f00 */
[----:B------:R-:W-:Y:S01]  /*c6f0*/  FFMA.FTZ R165, R85, R60, R150 ;  /* 0x0000003c55a57223 */ /* 0x000fe20000010096 */
[----:B------:R-:W-:Y:S01]  /*c700*/  LOP3.LUT R60, R183, UR26, RZ, 0xfc, !PT ;  /* 0x0000001ab73c7c12 */ /* 0x000fe2000f8efcff */
[----:B------:R-:W-:Y:S01]  /*c710*/  UMOV UR26, UR34 ;  /* 0x00000022001a7c82 */ /* 0x000fe20008000000 */
[----:B------:R-:W-:Y:S01]  /*c720*/  FFMA.FTZ R76, -R89, R76, R79 ;  /* 0x0000004c594c7223 */ /* 0x000fe2000001014f */
[----:B------:R-:W-:Y:S01]  /*c730*/  FFMA.FTZ R150, R86, R67, R165 ;  /* 0x0000004356967223 */ /* 0x000fe200000100a5 */
[----:B------:R-:W-:Y:S01]  /*c740*/  MOV R67, UR26 ;  /* 0x0000001a00437c02 */ /* 0x000fe20008000f00 */
[----:B------:R-:W-:-:S04]  /*c750*/  IMAD.WIDE.U32 R64, R65, UR8, R60 ;  /* 0x0000000841407c25 */ /* 0x000fc8000f8e003c */
[----:B------:R-:W-:Y:S01]  /*c760*/  FMUL.FTZ R61, R147, R149 ;  /* 0x00000095933d7220 */ /* 0x000fe20000410000 */
[----:B------:R0:W-:Y:S01]  /*c770*/  @!P0 STS.128 [UR50+0xac80], R72 ;  /* 0x00ac8048ff008988 */ /* 0x0001e20008000c32 */
[----:B------:R-:W-:Y:S01]  /*c780*/  LEA R60, R67, -R60, 0x1 ;  /* 0x8000003c433c7211 */ /* 0x000fe200078e08ff */
[----:B------:R-:W-:Y:S02]  /*c790*/  IMAD R63, R63, UR8, R65 ;  /* 0x000000083f3f7c24 */ /* 0x000fe4000f8e0241 */
[C---:B------:R-:W-:Y:S01]  /*c7a0*/  FFMA.FTZ R106, R148.reuse, R71, R61 ;  /* 0x00000047946a7223 */ /* 0x040fe2000001003d */
[----:B------:R-:W-:Y:S01]  /*c7b0*/  FFMA.FTZ R61, R148, R149, -R62 ;  /* 0x00000095943d7223 */ /* 0x000fe2000001083e */
[----:B------:R-:W-:Y:S01]  /*c7c0*/  LEA R62, P2, R64, UR10, 0x2 ;  /* 0x0000000a403e7c11 */ /* 0x000fe2000f8410ff */
[----:B------:R-:W-:Y:S01]  /*c7d0*/  FFMA.FTZ R65, R87, R66, R150 ;  /* 0x0000004257417223 */ /* 0x000fe20000010096 */
[----:B------:R-:W-:Y:S01]  /*c7e0*/  FFMA.FTZ R190, R97, R190, R106 ;  /* 0x000000be61be7223 */ /* 0x000fe2000001006a */
[----:B------:R-:W-:Y:S01]  /*c7f0*/  FADD.FTZ R146, R146, R61 ;  /* 0x0000003d92927221 */ /* 0x000fe20000010000 */
[----:B------:R-:W-:Y:S01]  /*c800*/  LEA.HI.X R63, R64, UR11, R63, 0x2, P2 ;  /* 0x0000000b403f7c11 */ /* 0x000fe200090f143f */
[----:B------:R-:W-:Y:S01]  /*c810*/  FFMA.FTZ R66, R88, R77, R65 ;  /* 0x0000004d58427223 */ /* 0x000fe20000010041 */
[C---:B------:R-:W-:Y:S01]  /*c820*/  FMUL.FTZ R61, R131.reuse, R190 ;  /* 0x000000be833d7220 */ /* 0x040fe20000410000 */
[-C--:B------:R-:W-:Y:S01]  /*c830*/  FMUL.FTZ R131, R131, R146.reuse ;  /* 0x0000009283837220 */ /* 0x080fe20000410000 */
[----:B------:R-:W-:Y:S01]  /*c840*/  FFMA.FTZ R159, -R90, R159, R76 ;  /* 0x0000009f5a9f7223 */ /* 0x000fe2000001014c */
[----:B------:R-:W-:Y:S01]  /*c850*/  FMUL.FTZ R76, R127, UR36 ;  /* 0x000000247f4c7c20 */ /* 0x000fe20008410000 */
[C---:B------:R-:W-:Y:S01]  /*c860*/  FFMA.FTZ R64, R130.reuse, R146, -R61 ;  /* 0x0000009282407223 */ /* 0x040fe2000001083d */
[----:B------:R-:W-:Y:S01]  /*c870*/  FFMA.FTZ R131, R130, R190, R131 ;  /* 0x000000be82837223 */ /* 0x000fe20000010083 */
[----:B------:R-:W-:Y:S01]  /*c880*/  FFMA.FTZ R61, R89, R70, R66 ;  /* 0x00000046593d7223 */ /* 0x000fe20000010042 */
[----:B------:R-:W-:Y:S01]  /*c890*/  FMUL.FTZ R70, R127, UR49 ;  /* 0x000000317f467c20 */ /* 0x000fe20008410000 */
[----:B------:R-:W-:Y:S01]  /*c8a0*/  FADD.FTZ R145, R145, R64 ;  /* 0x0000004091917221 */ /* 0x000fe20000010000 */
[----:B------:R-:W-:Y:S01]  /*c8b0*/  FFMA.FTZ R189, R96, R189, R131 ;  /* 0x000000bd60bd7223 */ /* 0x000fe20000010083 */
[----:B------:R-:W-:Y:S01]  /*c8c0*/  FFMA.FTZ R66, R90, R107, R61 ;  /* 0x0000006b5a427223 */ /* 0x000fe2000001003d */
[----:B0-----:R-:W-:Y:S01]  /*c8d0*/  FFMA.FTZ R73, R219, UR49, R76 ;  /* 0x00000031db497c23 */ /* 0x001fe2000801004c */
[C---:B------:R-:W-:Y:S01]  /*c8e0*/  FMUL.FTZ R64, R100.reuse, R145 ;  /* 0x0000009164407220 */ /* 0x040fe20000410000 */
[-C--:B------:R-:W-:Y:S01]  /*c8f0*/  FMUL.FTZ R100, R100, R189.reuse ;  /* 0x000000bd64647220 */ /* 0x080fe20000410000 */
[----:B------:R-:W-:Y:S01]  /*c900*/  FFMA.FTZ R61, R91, R78, R66 ;  /* 0x0000004e5b3d7223 */ /* 0x000fe20000010042 */
[----:B------:R-:W-:Y:S01]  /*c910*/  FMUL.FTZ R75, R193, UR49 ;  /* 0x00000031c14b7c20 */ /* 0x000fe20008410000 */
[C---:B------:R-:W-:Y:S01]  /*c920*/  FFMA.FTZ R64, R101.reuse, R189, R64 ;  /* 0x000000bd65407223 */ /* 0x040fe20000010040 */
[----:B------:R-:W-:Y:S01]  /*c930*/  FFMA.FTZ R101, R101, R145, -R100 ;  /* 0x0000009165657223 */ /* 0x000fe20000010864 */
[----:B------:R-:W-:Y:S01]  /*c940*/  FFMA.FTZ R66, R92, R157, R61 ;  /* 0x0000009d5c427223 */ /* 0x000fe2000001003d */
[----:B------:R-:W-:Y:S01]  /*c950*/  FMUL.FTZ R77, R193, UR36 ;  /* 0x00000024c14d7c20 */ /* 0x000fe20008410000 */
[----:B------:R-:W-:Y:S01]  /*c960*/  FFMA.FTZ R188, R95, R188, R64 ;  /* 0x000000bc5fbc7223 */ /* 0x000fe20000010040 */
[----:B------:R-:W-:Y:S01]  /*c970*/  FADD.FTZ R144, R144, R101 ;  /* 0x0000006590907221 */ /* 0x000fe20000010000 */
[----:B------:R-:W-:Y:S01]  /*c980*/  FFMA.FTZ R65, R93, R156, R66 ;  /* 0x0000009c5d417223 */ /* 0x000fe20000010042 */
[----:B------:R-:W-:Y:S01]  /*c990*/  FMUL.FTZ R74, R194, UR36 ;  /* 0x00000024c24a7c20 */ /* 0x000fe20008410000 */
[C---:B------:R-:W-:Y:S01]  /*c9a0*/  FMUL.FTZ R64, R102.reuse, R188 ;  /* 0x000000bc66407220 */ /* 0x040fe20000410000 */
[-C--:B------:R-:W-:Y:S01]  /*c9b0*/  FMUL.FTZ R61, R102, R144.reuse ;  /* 0x00000090663d7220 */ /* 0x080fe20000410000 */
[----:B------:R-:W-:Y:S01]  /*c9c0*/  FFMA.FTZ R68, R94, R155, R65 ;  /* 0x0000009b5e447223 */ /* 0x000fe20000010041 */
[----:B------:R-:W-:Y:S01]  /*c9d0*/  FMUL.FTZ R76, R195, UR49 ;  /* 0x00000031c34c7c20 */ /* 0x000fe20008410000 */
[C---:B------:R-:W-:Y:S01]  /*c9e0*/  FFMA.FTZ R66, R103.reuse, R144, -R64 ;  /* 0x0000009067427223 */ /* 0x040fe20000010840 */
[----:B------:R-:W-:Y:S01]  /*c9f0*/  FFMA.FTZ R64, R103, R188, R61 ;  /* 0x000000bc67407223 */ /* 0x000fe2000001003d */
[----:B------:R-:W-:Y:S01]  /*ca00*/  FFMA.FTZ R61, R95, R154, R68 ;  /* 0x0000009a5f3d7223 */ /* 0x000fe20000010044 */
[----:B------:R-:W-:-:S02]  /*ca10*/  HFMA2 R68, -RZ, RZ, 0, 7.8678131103515625e-06 ;  /* 0x00000084ff447431 */ /* 0x000fc400000001ff */
[----:B------:R-:W-:Y:S01]  /*ca20*/  FADD.FTZ R143, R143, R66 ;  /* 0x000000428f8f7221 */ /* 0x000fe20000010000 */
[----:B------:R-:W-:Y:S01]  /*ca30*/  FFMA.FTZ R187, R94, R187, R64 ;  /* 0x000000bb5ebb7223 */ /* 0x000fe20000010040 */
[----:B------:R-:W-:Y:S01]  /*ca40*/  FFMA.FTZ R66, R96, R153, R61 ;  /* 0x0000009960427223 */ /* 0x000fe2000001003d */
[----:B------:R-:W-:Y:S01]  /*ca50*/  FFMA.FTZ R76, R211, UR36, -R76 ;  /* 0x00000024d34c7c23 */ /* 0x000fe2000801084c */
[C---:B------:R-:W-:Y:S01]  /*ca60*/  FMUL.FTZ R64, R104.reuse, R143 ;  /* 0x0000008f68407220 */ /* 0x040fe20000410000 */
[-C--:B------:R-:W-:Y:S01]  /*ca70*/  FMUL.FTZ R104, R104, R187.reuse ;  /* 0x000000bb68687220 */ /* 0x080fe20000410000 */
[----:B------:R-:W-:Y:S01]  /*ca80*/  FFMA.FTZ R65, R97, R152, R66 ;  /* 0x0000009861417223 */ /* 0x000fe20000010042 */
[----:B------:R-:W-:Y:S01]  /*ca90*/  FMUL.FTZ R66, R126, UR49 ;  /* 0x000000317e427c20 */ /* 0x000fe20008410000 */
[C---:B------:R-:W-:Y:S01]  /*caa0*/  FFMA.FTZ R64, R105.reuse, R187, R64 ;  /* 0x000000bb69407223 */ /* 0x040fe20000010040 */
[----:B------:R-:W-:Y:S01]  /*cab0*/  FFMA.FTZ R105, R105, R143, -R104 ;  /* 0x0000008f69697223 */ /* 0x000fe20000010868 */
[----:B------:R-:W-:-:S02]  /*cac0*/  IMAD R61, R183, R68, UR25 ;  /* 0x00000019b73d7e24 */ /* 0x000fc4000f8e0244 */
[----:B------:R-:W-:Y:S01]  /*cad0*/  FFMA.FTZ R69, R221, UR36, -R66 ;  /* 0x00000024dd457c23 */ /* 0x000fe20008010842 */
[----:B------:R-:W-:Y:S01]  /*cae0*/  FFMA.FTZ R186, R93, R186, R64 ;  /* 0x000000ba5dba7223 */ /* 0x000fe20000010040 */
[----:B------:R-:W-:Y:S01]  /*caf0*/  FADD.FTZ R142, R142, R105 ;  /* 0x000000698e8e7221 */ /* 0x000fe20000010000 */
[----:B------:R-:W-:Y:S01]  /*cb00*/  FMUL.FTZ R66, R126, UR36 ;  /* 0x000000247e427c20 */ /* 0x000fe20008410000 */
[----:B------:R-:W-:Y:S01]  /*cb10*/  FMUL.FTZ R68, R0, R69 ;  /* 0x0000004500447220 */ /* 0x000fe20000410000 */
[C---:B------:R-:W-:Y:S01]  /*cb20*/  FMUL.FTZ R64, R108.reuse, R186 ;  /* 0x000000ba6c407220 */ /* 0x040fe20000410000 */
[-C--:B------:R-:W-:Y:S01]  /*cb30*/  FMUL.FTZ R67, R108, R142.reuse ;  /* 0x0000008e6c437220 */ /* 0x080fe20000410000 */
[----:B------:R-:W-:Y:S01]  /*cb40*/  FFMA.FTZ R69, R219, UR36, -R70 ;  /* 0x00000024db457c23 */ /* 0x000fe20008010846 */
[----:B------:R-:W-:Y:S01]  /*cb50*/  FMUL.FTZ R70, R84, -R73 ;  /* 0x8000004954467220 */ /* 0x000fe20000410000 */
[C---:B------:R-:W-:Y:S01]  /*cb60*/  FFMA.FTZ R64, R109.reuse, R142, -R64 ;  /* 0x0000008e6d407223 */ /* 0x040fe20000010840 */
[----:B------:R-:W-:Y:S01]  /*cb70*/  FFMA.FTZ R67, R109, R186, R67 ;  /* 0x000000ba6d437223 */ /* 0x000fe20000010043 */
[----:B------:R0:W-:Y:S01]  /*cb80*/  STS [R61+0x4200], R68 ;  /* 0x004200443d007388 */ /* 0x0001e20000000800 */
[----:B------:R-:W-:Y:S01]  /*cb90*/  FMUL.FTZ R73, R191, UR36 ;  /* 0x00000024bf497c20 */ /* 0x000fe20008410000 */
[----:B------:R-:W-:Y:S01]  /*cba0*/  FADD.FTZ R141, R141, R64 ;  /* 0x000000408d8d7221 */ /* 0x000fe20000010000 */
[----:B------:R-:W-:Y:S01]  /*cbb0*/  FFMA.FTZ R185, R92, R185, R67 ;  /* 0x000000b95cb97223 */ /* 0x000fe20000010043 */
[----:B------:R-:W-:Y:S01]  /*cbc0*/  FFMA.FTZ R67, R221, UR49, R66 ;  /* 0x00000031dd437c23 */ /* 0x000fe20008010042 */
[----:B------:R-:W-:Y:S01]  /*cbd0*/  FFMA.FTZ R72, R218, UR49, R73 ;  /* 0x00000031da487c23 */ /* 0x000fe20008010049 */
[C---:B------:R-:W-:Y:S01]  /*cbe0*/  FMUL.FTZ R64, R110.reuse, R141 ;  /* 0x0000008d6e407220 */ /* 0x040fe20000410000 */
[----:B------:R-:W-:Y:S01]  /*cbf0*/  FMUL.FTZ R110, R110, R185 ;  /* 0x000000b96e6e7220 */ /* 0x000fe20000410000 */
[----:B------:R-:W-:Y:S01]  /*cc00*/  FMUL.FTZ R66, R0, -R67 ;  /* 0x8000004300427220 */ /* 0x000fe20000410000 */
[----:B------:R-:W-:Y:S01]  /*cc10*/  FMUL.FTZ R72, R85, -R72 ;  /* 0x8000004855487220 */ /* 0x000fe20000410000 */
[C---:B------:R-:W-:Y:S01]  /*cc20*/  FFMA.FTZ R64, R111.reuse, R185, R64 ;  /* 0x000000b96f407223 */ /* 0x040fe20000010040 */
[----:B------:R-:W-:Y:S01]  /*cc30*/  FFMA.FTZ R111, R111, R141, -R110 ;  /* 0x0000008d6f6f7223 */ /* 0x000fe2000001086e */
[----:B0-----:R-:W-:Y:S01]  /*cc40*/  FMUL.FTZ R68, R84, R69 ;  /* 0x0000004554447220 */ /* 0x001fe20000410000 */
[----:B------:R0:W-:Y:S01]  /*cc50*/  STS [R61+0x4204], R66 ;  /* 0x004204423d007388 */ /* 0x0001e20000000800 */
[----:B------:R-:W-:Y:S01]  /*cc60*/  FFMA.FTZ R184, R91, R184, R64 ;  /* 0x000000b85bb87223 */ /* 0x000fe20000010040 */
[----:B------:R-:W-:Y:S01]  /*cc70*/  FADD.FTZ R140, R140, R111 ;  /* 0x0000006f8c8c7221 */ /* 0x000fe20000010000 */
[----:B------:R-:W-:Y:S01]  /*cc80*/  FMUL.FTZ R76, R89, R76 ;  /* 0x0000004c594c7220 */ /* 0x000fe20000410000 */
[----:B------:R-:W-:Y:S01]  /*cc90*/  STS [R61+0x4208], R68 ;  /* 0x004208443d007388 */ /* 0x000fe20000000800 */
[C---:B------:R-:W-:Y:S01]  /*cca0*/  FMUL.FTZ R69, R112.reuse, R184 ;  /* 0x000000b870457220 */ /* 0x040fe20000410000 */
[----:B------:R-:W-:Y:S01]  /*ccb0*/  FMUL.FTZ R64, R112, R140 ;  /* 0x0000008c70407220 */ /* 0x000fe20000410000 */
[----:B------:R-:W-:Y:S01]  /*ccc0*/  FFMA.FTZ R219, R4, -R20, R219 ;  /* 0x8000001404db7223 */ /* 0x000fe200000100db */
[----:B------:R1:W-:Y:S01]  /*ccd0*/  STS [R61+0x4214], R72 ;  /* 0x004214483d007388 */ /* 0x0003e20000000800 */
[----:B------:R-:W-:Y:S01]  /*cce0*/  FMUL.FTZ R79, R198, UR36 ;  /* 0x00000024c64f7c20 */ /* 0x000fe20008410000 */
[C---:B------:R-:W-:Y:S01]  /*ccf0*/  FFMA.FTZ R67, R113.reuse, R184, R64 ;  /* 0x000000b871437223 */ /* 0x040fe20000010040 */
[----:B------:R-:W-:Y:S01]  /*cd00*/  FFMA.FTZ R64, R113, R140, -R69 ;  /* 0x0000008c71407223 */ /* 0x000fe20000010845 */
[----:B------:R-:W-:Y:S01]  /*cd10*/  FMUL.FTZ R69, R191, UR49 ;  /* 0x00000031bf457c20 */ /* 0x000fe20008410000 */
[----:B------:R2:W-:Y:S01]  /*cd20*/  STS [R61+0x420c], R70 ;  /* 0x00420c463d007388 */ /* 0x0005e20000000800 */
[----:B------:R-:W-:Y:S01]  /*cd30*/  FFMA.FTZ R201, R90, R201, R67 ;  /* 0x000000c95ac97223 */ /* 0x000fe20000010043 */
[----:B------:R-:W-:Y:S01]  /*cd40*/  FMUL.FTZ R67, R192, UR49 ;  /* 0x00000031c0437c20 */ /* 0x000fe20008410000 */
[----:B------:R-:W-:Y:S01]  /*cd50*/  FADD.FTZ R139, R139, R64 ;  /* 0x000000408b8b7221 */ /* 0x000fe20000010000 */
[----:B0-----:R-:W-:Y:S01]  /*cd60*/  FFMA.FTZ R66, R218, UR36, -R69 ;  /* 0x00000024da427c23 */ /* 0x001fe20008010845 */
[----:B------:R-:W-:Y:S01]  /*cd70*/  FMUL.FTZ R64, R114, R201 ;  /* 0x000000c972407220 */ /* 0x000fe20000410000 */
[----:B------:R-:W-:Y:S01]  /*cd80*/  FFMA.FTZ R67, R216, UR36, -R67 ;  /* 0x00000024d8437c23 */ /* 0x000fe20008010843 */
[----:B------:R-:W-:Y:S01]  /*cd90*/  FMUL.FTZ R114, R114, R139 ;  /* 0x0000008b72727220 */ /* 0x000fe20000410000 */
[----:B------:R-:W-:Y:S01]  /*cda0*/  FMUL.FTZ R66, R85, R66 ;  /* 0x0000004255427220 */ /* 0x000fe20000410000 */
[----:B-1----:R-:W-:Y:S01]  /*cdb0*/  FMUL.FTZ R72, R194, UR49 ;  /* 0x00000031c2487c20 */ /* 0x002fe20008410000 */
[----:B------:R-:W-:Y:S01]  /*cdc0*/  FMUL.FTZ R68, R86, R67 ;  /* 0x0000004356447220 */ /* 0x000fe20000410000 */
[C---:B------:R-:W-:Y:S01]  /*cdd0*/  FFMA.FTZ R67, R115.reuse, R139, -R64 ;  /* 0x0000008b73437223 */ /* 0x040fe20000010840 */
[----:B------:R-:W-:Y:S01]  /*cde0*/  FFMA.FTZ R114, R115, R201, R114 ;  /* 0x000000c973727223 */ /* 0x000fe20000010072 */
[----:B------:R0:W-:Y:S01]  /*cdf0*/  STS [R61+0x4210], R66 ;  /* 0x004210423d007388 */ /* 0x0001e20000000800 */
[----:B--2---:R-:W-:Y:S01]  /*ce00*/  FFMA.FTZ R70, R214, UR49, R77 ;  /* 0x00000031d6467c23 */ /* 0x004fe2000801004d */
[----:B------:R-:W-:Y:S01]  /*ce10*/  FADD.FTZ R138, R138, R67 ;  /* 0x000000438a8a7221 */ /* 0x000fe20000010000 */
[----:B------:R-:W-:Y:S01]  /*ce20*/  FFMA.FTZ R220, R89, R220, R114 ;  /* 0x000000dc59dc7223 */ /* 0x000fe20000010072 */
[----:B------:R-:W-:Y:S01]  /*ce30*/  FMUL.FTZ R67, R192, UR36 ;  /* 0x00000024c0437c20 */ /* 0x000fe20008410000 */
[----:B------:R1:W-:Y:S01]  /*ce40*/  STS [R61+0x4218], R68 ;  /* 0x004218443d007388 */ /* 0x0003e20000000800 */
[C---:B------:R-:W-:Y:S01]  /*ce50*/  FMUL.FTZ R64, R116.reuse, R138 ;  /* 0x0000008a74407220 */ /* 0x040fe20000410000 */
[----:B------:R-:W-:Y:S01]  /*ce60*/  FMUL.FTZ R69, R116, R220 ;  /* 0x000000dc74457220 */ /* 0x000fe20000410000 */
[----:B------:R-:W-:Y:S01]  /*ce70*/  FFMA.FTZ R73, R216, UR49, R67 ;  /* 0x00000031d8497c23 */ /* 0x000fe20008010043 */
[----:B------:R-:W-:Y:S01]  /*ce80*/  FMUL.FTZ R70, R87, -R70 ;  /* 0x8000004657467220 */ /* 0x000fe20000410000 */
[C---:B------:R-:W-:Y:S01]  /*ce90*/  FFMA.FTZ R67, R117.reuse, R220, R64 ;  /* 0x000000dc75437223 */ /* 0x040fe20000010040 */
[----:B------:R-:W-:Y:S01]  /*cea0*/  FFMA.FTZ R64, R117, R138, -R69 ;  /* 0x0000008a75407223 */ /* 0x000fe20000010845 */
[----:B0-----:R-:W-:Y:S01]  /*ceb0*/  FMUL.FTZ R66, R86, -R73 ;  /* 0x8000004956427220 */ /* 0x001fe20000410000 */
[----:B------:R-:W-:Y:S01]  /*cec0*/  FFMA.FTZ R69, R213, UR49, R74 ;  /* 0x00000031d5457c23 */ /* 0x000fe2000801004a */
[----:B------:R-:W-:Y:S01]  /*ced0*/  FFMA.FTZ R217, R88, R217, R67 ;  /* 0x000000d958d97223 */ /* 0x000fe20000010043 */
[----:B------:R-:W-:Y:S01]  /*cee0*/  FADD.FTZ R137, R137, R64 ;  /* 0x0000004089897221 */ /* 0x000fe20000010000 */
[----:B-1----:R-:W-:Y:S01]  /*cef0*/  FFMA.FTZ R68, R214, UR36, -R75 ;  /* 0x00000024d6447c23 */ /* 0x002fe2000801084b */
[----:B------:R-:W-:Y:S01]  /*cf00*/  FFMA.FTZ R67, R213, UR36, -R72 ;  /* 0x00000024d5437c23 */ /* 0x000fe20008010848 */
[----:B------:R0:W-:Y:S01]  /*cf10*/  STS [R61+0x421c], R66 ;  /* 0x00421c423d007388 */ /* 0x0001e20000000800 */
[C---:B------:R-:W-:Y:S01]  /*cf20*/  FMUL.FTZ R64, R118.reuse, R137 ;  /* 0x0000008976407220 */ /* 0x040fe20000410000 */
[-C--:B------:R-:W-:Y:S01]  /*cf30*/  FMUL.FTZ R118, R118, R217.reuse ;  /* 0x000000d976767220 */ /* 0x080fe20000410000 */
[----:B------:R-:W-:Y:S01]  /*cf40*/  FMUL.FTZ R68, R87, R68 ;  /* 0x0000004457447220 */ /* 0x000fe20000410000 */
[----:B------:R1:W-:Y:S01]  /*cf50*/  STS [R61+0x4224], R70 ;  /* 0x004224463d007388 */ /* 0x0003e20000000800 */
[C---:B------:R-:W-:Y:S01]  /*cf60*/  FFMA.FTZ R64, R119.reuse, R217, R64 ;  /* 0x000000d977407223 */ /* 0x040fe20000010040 */
[----:B------:R-:W-:Y:S01]  /*cf70*/  FFMA.FTZ R119, R119, R137, -R118 ;  /* 0x0000008977777223 */ /* 0x000fe20000010876 */
[----:B------:R-:W-:Y:S01]  /*cf80*/  FMUL.FTZ R74, R196, UR49 ;  /* 0x00000031c44a7c20 */ /* 0x000fe20008410000 */
[----:B------:R2:W-:Y:S01]  /*cf90*/  STS [R61+0x4220], R68 ;  /* 0x004220443d007388 */ /* 0x0005e20000000800 */
[----:B------:R-:W-:Y:S01]  /*cfa0*/  FFMA.FTZ R64, R87, R215, R64 ;  /* 0x000000d757407223 */ /* 0x000fe20000010040 */
[----:B------:R-:W-:Y:S01]  /*cfb0*/  FADD.FTZ R136, R136, R119 ;  /* 0x0000007788887221 */ /* 0x000fe20000010000 */
[----:B------:R-:W-:Y:S01]  /*cfc0*/  FMUL.FTZ R72, R195, UR36 ;  /* 0x00000024c3487c20 */ /* 0x000fe20008410000 */
[----:B------:R3:W-:Y:S01]  /*cfd0*/  STS [R61+0x4230], R76 ;  /* 0x0042304c3d007388 */ /* 0x0007e20000000800 */
[----:B0-----:R-:W-:Y:S01]  /*cfe0*/  FMUL.FTZ R66, R120, R64 ;  /* 0x0000004078427220 */ /* 0x001fe20000410000 */
[C---:B-1----:R-:W-:Y:S01]  /*cff0*/  FMUL.FTZ R70, R88.reuse, -R69 ;  /* 0x8000004558467220 */ /* 0x042fe20000410000 */
[----:B------:R-:W-:Y:S01]  /*d000*/  FFMA.FTZ R69, R209, UR36, -R74 ;  /* 0x00000024d1457c23 */ /* 0x000fe2000801084a */
[----:B------:R-:W-:Y:S01]  /*d010*/  FFMA.FTZ R72, R211, UR49, R72 ;  /* 0x00000031d3487c23 */ /* 0x000fe20008010048 */
[-C--:B------:R-:W-:Y:S01]  /*d020*/  FFMA.FTZ R66, R121, R136.reuse, -R66 ;  /* 0x0000008879427223 */ /* 0x080fe20000010842 */
[----:B--2---:R-:W-:Y:S01]  /*d030*/  FMUL.FTZ R68, R88, R67 ;  /* 0x0000004358447220 */ /* 0x004fe20000410000 */
[----:B------:R-:W-:Y:S01]  /*d040*/  FMUL.FTZ R67, R120, R136 ;  /* 0x0000008878437220 */ /* 0x000fe20000410000 */
[----:B------:R-:W-:Y:S01]  /*d050*/  STS [R61+0x422c], R70 ;  /* 0x00422c463d007388 */ /* 0x000fe20000000800 */
[----:B------:R-:W-:Y:S01]  /*d060*/  FADD.FTZ R135, R135, R66 ;  /* 0x0000004287877221 */ /* 0x000fe20000010000 */
[----:B------:R-:W-:Y:S01]  /*d070*/  FMUL.FTZ R74, R197, UR49 ;  /* 0x00000031c54a7c20 */ /* 0x000fe20008410000 */
[----:B------:R-:W-:Y:S01]  /*d080*/  FFMA.FTZ R67, R121, R64, R67 ;  /* 0x0000004079437223 */ /* 0x000fe20000010043 */
[----:B------:R0:W-:Y:S01]  /*d090*/  STS [R61+0x4228], R68 ;  /* 0x004228443d007388 */ /* 0x0001e20000000800 */
[----:B------:R-:W-:Y:S01]  /*d0a0*/  FMUL.FTZ R66, R122, R135 ;  /* 0x000000877a427220 */ /* 0x000fe20000410000 */
[----:B------:R-:W-:Y:S01]  /*d0b0*/  FMUL.FTZ R72, R89, -R72 ;  /* 0x8000004859487220 */ /* 0x000fe20000410000 */
[----:B------:R-:W-:Y:S01]  /*d0c0*/  FFMA.FTZ R67, R86, R212, R67 ;  /* 0x000000d456437223 */ /* 0x000fe20000010043 */
[----:B------:R-:W-:Y:S01]  /*d0d0*/  FFMA.FTZ R74, R207, UR36, -R74 ;  /* 0x00000024cf4a7c23 */ /* 0x000fe2000801084a */
[----:B---3--:R-:W-:Y:S01]  /*d0e0*/  FMUL.FTZ R76, R197, UR36 ;  /* 0x00000024c54c7c20 */ /* 0x008fe20008410000 */
[----:B------:R-:W-:Y:S01]  /*d0f0*/  FFMA.FTZ R79, R206, UR49, R79 ;  /* 0x00000031ce4f7c23 */ /* 0x000fe2000801004f */
[-C--:B------:R-:W-:Y:S01]  /*d100*/  FMUL.FTZ R122, R122, R67.reuse ;  /* 0x000000437a7a7220 */ /* 0x080fe20000410000 */
[----:B------:R-:W-:Y:S01]  /*d110*/  FFMA.FTZ R66, R123, R67, R66 ;  /* 0x000000437b427223 */ /* 0x000fe20000010042 */
[----:B------:R-:W-:Y:S01]  /*d120*/  FMUL.FTZ R74, R91, R74 ;  /* 0x0000004a5b4a7220 */ /* 0x000fe20000410000 */
[----:B0-----:R-:W-:Y:S01]  /*d130*/  FMUL.FTZ R68, R196, UR36 ;  /* 0x00000024c4447c20 */ /* 0x001fe20008410000 */
[----:B------:R-:W-:Y:S01]  /*d140*/  FFMA.FTZ R123, R123, R135, -R122 ;  /* 0x000000877b7b7223 */ /* 0x000fe2000001087a */
[----:B------:R-:W-:Y:S01]  /*d150*/  FFMA.FTZ R210, R85, R210, R66 ;  /* 0x000000d255d27223 */ /* 0x000fe20000010042 */
[----:B------:R-:W-:Y:S01]  /*d160*/  STS [R61+0x4234], R72 ;  /* 0x004234483d007388 */ /* 0x000fe20000000800 */
[----:B------:R-:W-:Y:S01]  /*d170*/  FFMA.FTZ R73, R209, UR49, R68 ;  /* 0x00000031d1497c23 */ /* 0x000fe20008010044 */
[----:B------:R-:W-:Y:S01]  /*d180*/  FADD.FTZ R134, R134, R123 ;  /* 0x0000007b86867221 */ /* 0x000fe20000010000 */
[C---:B------:R-:W-:Y:S01]  /*d190*/  FMUL.FTZ R68, R90.reuse, R69 ;  /* 0x000000455a447220 */ /* 0x040fe20000410000 */
[----:B------:R0:W-:Y:S01]  /*d1a0*/  STS [R61+0x4240], R74 ;  /* 0x0042404a3d007388 */ /* 0x0001e20000000800 */
[----:B------:R-:W-:Y:S01]  /*d1b0*/  FMUL.FTZ R70, R90, -R73 ;  /* 0x800000495a467220 */ /* 0x000fe20000410000 */
[C---:B------:R-:W-:Y:S01]  /*d1c0*/  FMUL.FTZ R66, R124.reuse, R134 ;  /* 0x000000867c427220 */ /* 0x040fe20000410000 */
[-C--:B------:R-:W-:Y:S01]  /*d1d0*/  FMUL.FTZ R73, R124, R210.reuse ;  /* 0x000000d27c497220 */ /* 0x080fe20000410000 */
[----:B------:R1:W-:Y:S01]  /*d1e0*/  STS [R61+0x4238], R68 ;  /* 0x004238443d007388 */ /* 0x0003e20000000800 */
[----:B------:R-:W-:Y:S01]  /*d1f0*/  FFMA.FTZ R76, R207, UR49, R76 ;  /* 0x00000031cf4c7c23 */ /* 0x000fe2000801004c */
[C---:B------:R-:W-:Y:S01]  /*d200*/  FFMA.FTZ R69, R125.reuse, R210, R66 ;  /* 0x000000d27d457223 */ /* 0x040fe20000010042 */
[----:B------:R-:W-:Y:S01]  /*d210*/  FFMA.FTZ R66, R125, R134, -R73 ;  /* 0x000000867d427223 */ /* 0x000fe20000010849 */
[----:B------:R-:W-:Y:S01]  /*d220*/  FMUL.FTZ R73, R198, UR49 ;  /* 0x00000031c6497c20 */ /* 0x000fe20008410000 */
[----:B------:R2:W-:Y:S01]  /*d230*/  STS [R61+0x423c], R70 ;  /* 0x00423c463d007388 */ /* 0x0005e20000000800 */
[----:B------:R-:W-:Y:S01]  /*d240*/  FFMA.FTZ R69, R84, R208, R69 ;  /* 0x000000d054457223 */ /* 0x000fe20000010045 */
[----:B------:R-:W-:Y:S01]  /*d250*/  FADD.FTZ R133, R133, R66 ;  /* 0x0000004285857221 */ /* 0x000fe20000010000 */
[----:B------:R-:W-:Y:S01]  /*d260*/  FFMA.FTZ R73, R206, UR36, -R73 ;  /* 0x00000024ce497c23 */ /* 0x000fe20008010849 */
[----:B0-----:R-:W-:Y:S01]  /*d270*/  FMUL.FTZ R74, R199, UR49 ;  /* 0x00000031c74a7c20 */ /* 0x001fe20008410000 */
[----:B-1----:R-:W-:Y:S01]  /*d280*/  FFMA.FTZ R68, R3, -R19, R221 ;  /* 0x8000001303447223 */ /* 0x002fe200000100dd */
[C---:B------:R-:W-:Y:S01]  /*d290*/  FMUL.FTZ R66, R128.reuse, R133 ;  /* 0x0000008580427220 */ /* 0x040fe20000410000 */
[----:B------:R-:W-:Y:S01]  /*d2a0*/  FMUL.FTZ R128, R128, R69 ;  /* 0x0000004580807220 */ /* 0x000fe20000410000 */
[----:B------:R-:W-:Y:S01]  /*d2b0*/  FFMA.FTZ R74, R205, UR36, -R74 ;  /* 0x00000024cd4a7c23 */ /* 0x000fe2000801084a */
[----:B------:R-:W-:Y:S01]  /*d2c0*/  FMUL.FTZ R76, R91, -R76 ;  /* 0x8000004c5b4c7220 */ /* 0x000fe20000410000 */
[----:B--2---:R-:W-:Y:S01]  /*d2d0*/  FMUL.FTZ R70, R92, R73 ;  /* 0x000000495c467220 */ /* 0x004fe20000410000 */
[C---:B------:R-:W-:Y:S01]  /*d2e0*/  FFMA.FTZ R73, R129.reuse, R69, R66 ;  /* 0x0000004581497223 */ /* 0x040fe20000010042 */
[----:B------:R-:W-:Y:S01]  /*d2f0*/  FFMA.FTZ R129, R129, R133, -R128 ;  /* 0x0000008581817223 */ /* 0x000fe20000010880 */
[----:B------:R-:W-:Y:S01]  /*d300*/  FMUL.FTZ R66, R69, R20 ;  /* 0x0000001445427220 */ /* 0x000fe20000410000 */
[----:B------:R-:W-:Y:S01]  /*d310*/  FMUL.FTZ R102, R93, R74 ;  /* 0x0000004a5d667220 */ /* 0x000fe20000410000 */
[----:B------:R-:W-:Y:S01]  /*d320*/  FFMA.FTZ R204, R0, R204, R73 ;  /* 0x000000cc00cc7223 */ /* 0x000fe20000010049 */
[----:B------:R-:W-:Y:S01]  /*d330*/  FADD.FTZ R132, R132, R129 ;  /* 0x0000008184847221 */ /* 0x000fe20000010000 */
[----:B------:R0:W-:Y:S01]  /*d340*/  STS [R61+0x4248], R70 ;  /* 0x004248463d007388 */ /* 0x0001e20000000800 */
[----:B------:R-:W-:Y:S01]  /*d350*/  FMUL.FTZ R72, R127, R66 ;  /* 0x000000427f487220 */ /* 0x000fe20000410000 */
[-C--:B------:R-:W-:Y:S01]  /*d360*/  FMUL.FTZ R73, R204, R19.reuse ;  /* 0x00000013cc497220 */ /* 0x080fe20000410000 */
[----:B------:R-:W-:Y:S01]  /*d370*/  FMUL.FTZ R75, R132, R19 ;  /* 0x00000013844b7220 */ /* 0x000fe20000410000 */
[----:B------:R1:W-:Y:S01]  /*d380*/  STS [R61+0x4244], R76 ;  /* 0x0042444c3d007388 */ /* 0x0003e20000000800 */
[----:B------:R-:W-:Y:S01]  /*d390*/  FFMA.FTZ R218, R5, -R21, R218 ;  /* 0x8000001505da7223 */ /* 0x000fe200000100da */
[----:B------:R-:W-:Y:S01]  /*d3a0*/  FMUL.FTZ R77, R126, R73 ;  /* 0x000000497e4d7220 */ /* 0x000fe20000410000 */
[----:B------:R-:W-:Y:S01]  /*d3b0*/  FMUL.FTZ R78, R92, -R79 ;  /* 0x8000004f5c4e7220 */ /* 0x000fe20000410000 */
[----:B------:R-:W-:Y:S01]  /*d3c0*/  FMUL.FTZ R100, R199, UR36 ;  /* 0x00000024c7647c20 */ /* 0x000fe20008410000 */
[----:B------:R-:W-:Y:S01]  /*d3d0*/  FFMA.FTZ R216, R6, -R22, R216 ;  /* 0x8000001606d87223 */ /* 0x000fe200000100d8 */
[----:B0-----:R-:W-:Y:S01]  /*d3e0*/  FMUL.FTZ R70, R133, R20 ;  /* 0x0000001485467220 */ /* 0x001fe20000410000 */
[-C--:B------:R-:W-:Y:S01]  /*d3f0*/  FFMA.FTZ R77, R68, R75.reuse, -R77 ;  /* 0x0000004b444d7223 */ /* 0x080fe2000001084d */
[----:B------:R-:W-:Y:S01]  /*d400*/  FMUL.FTZ R75, R126, R75 ;  /* 0x0000004b7e4b7220 */ /* 0x000fe20000410000 */
[----:B------:R0:W-:Y:S01]  /*d410*/  STS [R61+0x424c], R78 ;  /* 0x00424c4e3d007388 */ /* 0x0001e20000000800 */
[-C--:B------:R-:W-:Y:S01]  /*d420*/  FFMA.FTZ R72, R219, R70.reuse, -R72 ;  /* 0x00000046db487223 */ /* 0x080fe20000010848 */
[----:B------:R-:W-:Y:S01]  /*d430*/  FMUL.FTZ R70, R127, R70 ;  /* 0x000000467f467220 */ /* 0x000fe20000410000 */
[----:B------:R-:W-:Y:S01]  /*d440*/  FFMA.FTZ R75, R68, R73, R75 ;  /* 0x00000049444b7223 */ /* 0x000fe2000001004b */
[----:B------:R-:W-:Y:S01]  /*d450*/  FADD.FTZ R77, RZ, R77 ;  /* 0x0000004dff4d7221 */ /* 0x000fe20000010000 */
[-C--:B-1----:R-:W-:Y:S01]  /*d460*/  FMUL.FTZ R76, R134, R21.reuse ;  /* 0x00000015864c7220 */ /* 0x082fe20000410000 */
[----:B------:R-:W-:Y:S01]  /*d470*/  FFMA.FTZ R70, R219, R66, R70 ;  /* 0x00000042db467223 */ /* 0x000fe20000010046 */
[----:B------:R-:W-:Y:S01]  /*d480*/  FADD.FTZ R75, RZ, R75 ;  /* 0x0000004bff4b7221 */ /* 0x000fe20000010000 */
[----:B------:R-:W-:Y:S01]  /*d490*/  FADD.FTZ R72, R77, R72 ;  /* 0x000000484d487221 */ /* 0x000fe20000010000 */
[-C--:B------:R-:W-:Y:S01]  /*d4a0*/  FMUL.FTZ R101, R135, R22.reuse ;  /* 0x0000001687657220 */ /* 0x080fe20000410000 */
[----:B0-----:R-:W-:Y:S01]  /*d4b0*/  FMUL.FTZ R78, R200, UR49 ;  /* 0x00000031c84e7c20 */ /* 0x001fe20008410000 */
[----:B------:R-:W-:Y:S01]  /*d4c0*/  FADD.FTZ R74, R75, R70 ;  /* 0x000000464b4a7221 */ /* 0x000fe20000010000 */
[----:B------:R-:W-:Y:S01]  /*d4d0*/  FMUL.FTZ R70, R210, R21 ;  /* 0x00000015d2467220 */ /* 0x000fe20000410000 */
[----:B------:R-:W-:Y:S01]  /*d4e0*/  FMUL.FTZ R75, R67, R22 ;  /* 0x00000016434b7220 */ /* 0x000fe20000410000 */
[----:B------:R-:W-:Y:S01]  /*d4f0*/  FFMA.FTZ R105, R203, UR36, -R78 ;  /* 0x00000024cb697c23 */ /* 0x000fe2000801084e */
[----:B------:R-:W-:Y:S01]  /*d500*/  FFMA.FTZ R100, R205, UR49, R100 ;  /* 0x00000031cd647c23 */ /* 0x000fe20008010064 */
[----:B------:R-:W-:Y:S01]  /*d510*/  FMUL.FTZ R77, R191, R70 ;  /* 0x00000046bf4d7220 */ /* 0x000fe20000410000 */
[----:B------:R-:W-:Y:S01]  /*d520*/  FMUL.FTZ R103, R192, R75 ;  /* 0x0000004bc0677220 */ /* 0x000fe20000410000 */
[----:B------:R-:W-:Y:S01]  /*d530*/  FMUL.FTZ R78, R94, R105 ;  /* 0x000000695e4e7220 */ /* 0x000fe20000410000 */
[----:B------:R-:W-:Y:S01]  /*d540*/  FMUL.FTZ R100, R93, -R100 ;  /* 0x800000645d647220 */ /* 0x000fe20000410000 */
[-C--:B------:R-:W-:Y:S01]  /*d550*/  FFMA.FTZ R79, R218, R76.reuse, -R77 ;  /* 0x0000004cda4f7223 */ /* 0x080fe2000001084d */
[----:B------:R-:W-:Y:S01]  /*d560*/  FMUL.FTZ R77, R191, R76 ;  /* 0x0000004cbf4d7220 */ /* 0x000fe20000410000 */
[-C--:B------:R-:W-:Y:S01]  /*d570*/  FFMA.FTZ R103, R216, R101.reuse, -R103 ;  /* 0x00000065d8677223 */ /* 0x080fe20000010867 */
[----:B------:R-:W-:Y:S01]  /*d580*/  FMUL.FTZ R101, R192, R101 ;  /* 0x00000065c0657220 */ /* 0x000fe20000410000 */
[----:B------:R-:W-:Y:S01]  /*d590*/  FADD.FTZ R72, R72, R79 ;  /* 0x0000004f48487221 */ /* 0x000fe20000010000 */
[----:B------:R-:W-:Y:S01]  /*d5a0*/  FFMA.FTZ R77, R218, R70, R77 ;  /* 0x00000046da4d7223 */ /* 0x000fe2000001004d */
[-C--:B------:R-:W-:Y:S01]  /*d5b0*/  FFMA.FTZ R214, R7, -R23.reuse, R214 ;  /* 0x8000001707d67223 */ /* 0x080fe200000100d6 */
[-C--:B------:R-:W-:Y:S01]  /*d5c0*/  FMUL.FTZ R76, R136, R23.reuse ;  /* 0x00000017884c7220 */ /* 0x080fe20000410000 */
[----:B------:R-:W-:Y:S01]  /*d5d0*/  FADD.FTZ R103, R72, R103 ;  /* 0x0000006748677221 */ /* 0x000fe20000010000 */
[----:B------:R-:W-:Y:S01]  /*d5e0*/  FADD.FTZ R74, R74, R77 ;  /* 0x0000004d4a4a7221 */ /* 0x000fe20000010000 */
[----:B------:R-:W-:Y:S01]  /*d5f0*/  FMUL.FTZ R77, R64, R23 ;  /* 0x00000017404d7220 */ /* 0x000fe20000410000 */
[-C--:B------:R-:W-:Y:S01]  /*d600*/  FMUL.FTZ R72, R217, R24.reuse ;  /* 0x00000018d9487220 */ /* 0x080fe20000410000 */
[----:B------:R0:W-:Y:S01]  /*d610*/  STS [R61+0x4258], R78 ;  /* 0x0042584e3d007388 */ /* 0x0001e20000000800 */
[----:B------:R-:W-:Y:S01]  /*d620*/  FFMA.FTZ R101, R216, R75, R101 ;  /* 0x0000004bd8657223 */ /* 0x000fe20000010065 */
[----:B------:R-:W-:Y:S01]  /*d630*/  FMUL.FTZ R79, R193, R77 ;  /* 0x0000004dc14f7220 */ /* 0x000fe20000410000 */
[----:B------:R-:W-:Y:S01]  /*d640*/  FFMA.FTZ R213, R8, -R24, R213 ;  /* 0x8000001808d57223 */ /* 0x000fe200000100d5 */
[----:B------:R1:W-:Y:S01]  /*d650*/  STS [R61+0x4250], R102 ;  /* 0x004250663d007388 */ /* 0x0003e20000000800 */
[----:B------:R-:W-:Y:S01]  /*d660*/  FADD.FTZ R74, R74, R101 ;  /* 0x000000654a4a7221 */ /* 0x000fe20000010000 */
[----:B------:R-:W-:Y:S01]  /*d670*/  FMUL.FTZ R104, R200, UR36 ;  /* 0x00000024c8687c20 */ /* 0x000fe20008410000 */
[-C--:B------:R-:W-:Y:S01]  /*d680*/  FFMA.FTZ R211, R9, -R25.reuse, R211 ;  /* 0x8000001909d37223 */ /* 0x080fe200000100d3 */
[----:B------:R2:W-:Y:S01]  /*d690*/  STS [R61+0x4254], R100 ;  /* 0x004254643d007388 */ /* 0x0005e20000000800 */
[----:B------:R-:W-:Y:S01]  /*d6a0*/  FFMA.FTZ R209, R10, -R26, R209 ;  /* 0x8000001a0ad17223 */ /* 0x000fe200000100d1 */
[-C--:B0-----:R-:W-:Y:S01]  /*d6b0*/  FFMA.FTZ R78, R214, R76.reuse, -R79 ;  /* 0x0000004cd64e7223 */ /* 0x081fe2000001084f */
[----:B------:R-:W-:Y:S01]  /*d6c0*/  FMUL.FTZ R79, R193, R76 ;  /* 0x0000004cc14f7220 */ /* 0x000fe20000410000 */
[----:B------:R-:W-:Y:S01]  /*d6d0*/  FFMA.FTZ R105, R203, UR49, R104 ;  /* 0x00000031cb697c23 */ /* 0x000fe20008010068 */
[----:B------:R-:W-:Y:S01]  /*d6e0*/  FMUL.FTZ R76, R220, R25 ;  /* 0x00000019dc4c7220 */ /* 0x000fe20000410000 */
[----:B-1----:R-:W-:Y:S01]  /*d6f0*/  FMUL.FTZ R102, R194, R72 ;  /* 0x00000048c2667220 */ /* 0x002fe20000410000 */
[----:B------:R-:W-:Y:S01]  /*d700*/  FFMA.FTZ R79, R214, R77, R79 ;  /* 0x0000004dd64f7223 */ /* 0x000fe2000001004f */
[----:B------:R-:W-:Y:S01]  /*d710*/  FMUL.FTZ R104, R94, -R105 ;  /* 0x800000695e687220 */ /* 0x000fe20000410000 */
[----:B------:R-:W-:Y:S01]  /*d720*/  FADD.FTZ R78, R103, R78 ;  /* 0x0000004e674e7221 */ /* 0x000fe20000010000 */
[----:B--2---:R-:W-:Y:S01]  /*d730*/  FMUL.FTZ R100, R137, R24 ;  /* 0x0000001889647220 */ /* 0x004fe20000410000 */
[----:B------:R-:W-:Y:S01]  /*d740*/  FADD.FTZ R74, R74, R79 ;  /* 0x0000004f4a4a7221 */ /* 0x000fe20000010000 */
[----:B------:R-:W-:Y:S01]  /*d750*/  FMUL.FTZ R105, R222, UR49 ;  /* 0x00000031de697c20 */ /* 0x000fe20008410000 */
[----:B------:R0:W-:Y:S01]  /*d760*/  STS [R61+0x425c], R104 ;  /* 0x00425c683d007388 */ /* 0x0001e20000000800 */
[-C--:B------:R-:W-:Y:S01]  /*d770*/  FFMA.FTZ R101, R213, R100.reuse, -R102 ;  /* 0x00000064d5657223 */ /* 0x080fe20000010866 */
[----:B------:R-:W-:Y:S01]  /*d780*/  FMUL.FTZ R100, R194, R100 ;  /* 0x00000064c2647220 */ /* 0x000fe20000410000 */
[----:B------:R-:W-:Y:S01]  /*d790*/  FMUL.FTZ R102, R195, R76 ;  /* 0x0000004cc3667220 */ /* 0x000fe20000410000 */
[----:B------:R-:W-:Y:S01]  /*d7a0*/  FMUL.FTZ R103, R139, R26 ;  /* 0x0000001a8b677220 */ /* 0x000fe20000410000 */
[----:B------:R-:W-:Y:S01]  /*d7b0*/  FADD.FTZ R78, R78, R101 ;  /* 0x000000654e4e7221 */ /* 0x000fe20000010000 */
[----:B------:R-:W-:Y:S01]  /*d7c0*/  FFMA.FTZ R79, R213, R72, R100 ;  /* 0x00000048d54f7223 */ /* 0x000fe20000010064 */
[----:B------:R-:W-:Y:S01]  /*d7d0*/  FMUL.FTZ R100, R138, R25 ;  /* 0x000000198a647220 */ /* 0x000fe20000410000 */
[----:B------:R-:W-:Y:S01]  /*d7e0*/  FMUL.FTZ R106, R202, UR49 ;  /* 0x00000031ca6a7c20 */ /* 0x000fe20008410000 */
[----:B------:R-:W-:Y:S01]  /*d7f0*/  FFMA.FTZ R107, R226, UR36, -R105 ;  /* 0x00000024e26b7c23 */ /* 0x000fe20008010869 */
[----:B------:R-:W-:Y:S01]  /*d800*/  FADD.FTZ R79, R74, R79 ;  /* 0x0000004f4a4f7221 */ /* 0x000fe20000010000 */
[----:B------:R-:W-:Y:S01]  /*d810*/  FMUL.FTZ R74, R201, R26 ;  /* 0x0000001ac94a7220 */ /* 0x000fe20000410000 */
[-C--:B------:R-:W-:Y:S01]  /*d820*/  FFMA.FTZ R101, R211, R100.reuse, -R102 ;  /* 0x00000064d3657223 */ /* 0x080fe20000010866 */
[----:B------:R-:W-:Y:S01]  /*d830*/  FMUL.FTZ R100, R195, R100 ;  /* 0x00000064c3647220 */ /* 0x000fe20000410000 */
[CC--:B------:R-:W-:Y:S01]  /*d840*/  FMUL.FTZ R102, R196.reuse, R103.reuse ;  /* 0x00000067c4667220 */ /* 0x0c0fe20000410000 */
[----:B0-----:R-:W-:Y:S01]  /*d850*/  FMUL.FTZ R104, R196, R74 ;  /* 0x0000004ac4687220 */ /* 0x001fe20000410000 */
[----:B------:R-:W-:Y:S01]  /*d860*/  FADD.FTZ R78, R78, R101 ;  /* 0x000000654e4e7221 */ /* 0x000fe20000010000 */
[----:B------:R-:W-:Y:S01]  /*d870*/  FFMA.FTZ R100, R211, R76, R100 ;  /* 0x0000004cd3647223 */ /* 0x000fe20000010064 */
[----:B------:R-:W-:Y:S01]  /*d880*/  FFMA.FTZ R106, R225, UR36, -R106 ;  /* 0x00000024e16a7c23 */ /* 0x000fe2000801086a */
[C---:B------:R-:W-:Y:S01]  /*d890*/  FFMA.FTZ R105, R209.reuse, R103, -R104 ;  /* 0x00000067d1697223 */ /* 0x040fe20000010868 */
[----:B------:R-:W-:Y:S01]  /*d8a0*/  FFMA.FTZ R102, R209, R74, R102 ;  /* 0x0000004ad1667223 */ /* 0x000fe20000010066 */
[----:B------:R-:W-:Y:S01]  /*d8b0*/  FADD.FTZ R79, R79, R100 ;  /* 0x000000644f4f7221 */ /* 0x000fe20000010000 */
[----:B------:R-:W-:Y:S01]  /*d8c0*/  FMUL.FTZ R108, R95, R106 ;  /* 0x0000006a5f6c7220 */ /* 0x000fe20000410000 */
[----:B------:R-:W-:Y:S01]  /*d8d0*/  FADD.FTZ R105, R78, R105 ;  /* 0x000000694e697221 */ /* 0x000fe20000010000 */
[-C--:B------:R-:W-:Y:S01]  /*d8e0*/  FMUL.FTZ R78, R184, R27.reuse ;  /* 0x0000001bb84e7220 */ /* 0x080fe20000410000 */
[----:B------:R-:W-:Y:S01]  /*d8f0*/  FMUL.FTZ R106, R202, UR36 ;  /* 0x00000024ca6a7c20 */ /* 0x000fe20008410000 */
[----:B------:R-:W-:Y:S01]  /*d900*/  FADD.FTZ R102, R79, R102 ;  /* 0x000000664f667221 */ /* 0x000fe20000010000 */
[-C--:B------:R-:W-:Y:S01]  /*d910*/  FFMA.FTZ R207, R11, -R27.reuse, R207 ;  /* 0x8000001b0bcf7223 */ /* 0x080fe200000100cf */
[----:B------:R-:W-:Y:S01]  /*d920*/  FMUL.FTZ R79, R185, R28 ;  /* 0x0000001cb94f7220 */ /* 0x000fe20000410000 */
[----:B------:R-:W-:Y:S01]  /*d930*/  FMUL.FTZ R100, R140, R27 ;  /* 0x0000001b8c647220 */ /* 0x000fe20000410000 */
[----:B------:R-:W-:Y:S01]  /*d940*/  FMUL.FTZ R104, R197, R78 ;  /* 0x0000004ec5687220 */ /* 0x000fe20000410000 */
[----:B------:R0:W-:Y:S01]  /*d950*/  STS [R61+0x4260], R108 ;  /* 0x0042606c3d007388 */ /* 0x0001e20000000800 */
[----:B------:R-:W-:Y:S01]  /*d960*/  FFMA.FTZ R106, R225, UR49, R106 ;  /* 0x00000031e16a7c23 */ /* 0x000fe2000801006a */
[-C--:B------:R-:W-:Y:S01]  /*d970*/  FFMA.FTZ R206, R12, -R28.reuse, R206 ;  /* 0x8000001c0cce7223 */ /* 0x080fe200000100ce */
[----:B------:R-:W-:Y:S01]  /*d980*/  FMUL.FTZ R103, R141, R28 ;  /* 0x0000001c8d677220 */ /* 0x000fe20000410000 */
[----:B------:R-:W-:Y:S01]  /*d990*/  FMUL.FTZ R101, R198, R79 ;  /* 0x0000004fc6657220 */ /* 0x000fe20000410000 */
[-C--:B------:R-:W-:Y:S01]  /*d9a0*/  FFMA.FTZ R104, R207, R100.reuse, -R104 ;  /* 0x00000064cf687223 */ /* 0x080fe20000010868 */
[----:B------:R-:W-:Y:S01]  /*d9b0*/  FMUL.FTZ R100, R197, R100 ;  /* 0x00000064c5647220 */ /* 0x000fe20000410000 */
[----:B------:R-:W-:Y:S01]  /*d9c0*/  FMUL.FTZ R106, R95, -R106 ;  /* 0x8000006a5f6a7220 */ /* 0x000fe20000410000 */
[----:B------:R-:W-:Y:S01]  /*d9d0*/  FFMA.FTZ R205, R13, -R29, R205 ;  /* 0x8000001d0dcd7223 */ /* 0x000fe200000100cd */
[----:B------:R-:W-:Y:S01]  /*d9e0*/  FADD.FTZ R104, R105, R104 ;  /* 0x0000006869687221 */ /* 0x000fe20000010000 */
[----:B0-----:R-:W-:Y:S01]  /*d9f0*/  FMUL.FTZ R108, R96, R107 ;  /* 0x0000006b606c7220 */ /* 0x001fe20000410000 */
[----:B------:R-:W-:Y:S01]  /*da00*/  FMUL.FTZ R107, R222, UR36 ;  /* 0x00000024de6b7c20 */ /* 0x000fe20008410000 */
[----:B------:R0:W-:Y:S01]  /*da10*/  STS [R61+0x4264], R106 ;  /* 0x0042646a3d007388 */ /* 0x0001e20000000800 */
[-C--:B------:R-:W-:Y:S01]  /*da20*/  FMUL.FTZ R105, R143, R30.reuse ;  /* 0x0000001e8f697220 */ /* 0x080fe20000410000 */
[----:B------:R-:W-:Y:S01]  /*da30*/  FFMA.FTZ R203, R14, -R30, R203 ;  /* 0x8000001e0ecb7223 */ /* 0x000fe200000100cb */
[----:B------:R-:W-:Y:S01]  /*da40*/  FFMA.FTZ R109, R226, UR49, R107 ;  /* 0x00000031e26d7c23 */ /* 0x000fe2000801006b */
[-C--:B------:R-:W-:Y:S01]  /*da50*/  FFMA.FTZ R107, R206, R103.reuse, -R101 ;  /* 0x00000067ce6b7223 */ /* 0x080fe20000010865 */
[----:B------:R-:W-:Y:S01]  /*da60*/  FFMA.FTZ R101, R207, R78, R100 ;  /* 0x0000004ecf657223 */ /* 0x000fe20000010064 */
[----:B------:R-:W-:Y:S01]  /*da70*/  FMUL.FTZ R103, R198, R103 ;  /* 0x00000067c6677220 */ /* 0x000fe20000410000 */
[----:B------:R1:W-:Y:S01]  /*da80*/  STS [R61+0x4268], R108 ;  /* 0x0042686c3d007388 */ /* 0x0003e20000000800 */
[----:B------:R-:W-:Y:S01]  /*da90*/  FMUL.FTZ R110, R96, -R109 ;  /* 0x8000006d606e7220 */ /* 0x000fe20000410000 */
[----:B------:R-:W-:Y:S01]  /*daa0*/  FADD.FTZ R101, R102, R101 ;  /* 0x0000006566657221 */ /* 0x000fe20000010000 */
[----:B0-----:R-:W-:Y:S01]  /*dab0*/  FMUL.FTZ R106, R223, UR49 ;  /* 0x00000031df6a7c20 */ /* 0x001fe20008410000 */
[----:B------:R-:W-:Y:S01]  /*dac0*/  FFMA.FTZ R100, R206, R79, R103 ;  /* 0x0000004fce647223 */ /* 0x000fe20000010067 */
[----:B------:R-:W-:Y:S01]  /*dad0*/  FMUL.FTZ R102, R187, R30 ;  /* 0x0000001ebb667220 */ /* 0x000fe20000410000 */
[----:B------:R0:W-:Y:S01]  /*dae0*/  STS [R61+0x426c], R110 ;  /* 0x00426c6e3d007388 */ /* 0x0001e20000000800 */
[----:B------:R-:W-:Y:S01]  /*daf0*/  FFMA.FTZ R106, R227, UR36, -R106 ;  /* 0x00000024e36a7c23 */ /* 0x000fe2000801086a */
[----:B------:R-:W-:Y:S01]  /*db00*/  FADD.FTZ R101, R101, R100 ;  /* 0x0000006465657221 */ /* 0x000fe20000010000 */
[-C--:B------:R-:W-:Y:S01]  /*db10*/  FMUL.FTZ R100, R186, R29.reuse ;  /* 0x0000001dba647220 */ /* 0x080fe20000410000 */
[----:B------:R-:W-:Y:S01]  /*db20*/  FADD.FTZ R104, R104, R107 ;  /* 0x0000006b68687221 */ /* 0x000fe20000010000 */
[----:B------:R-:W-:Y:S01]  /*db30*/  FMUL.FTZ R114, R97, R106 ;  /* 0x0000006a61727220 */ /* 0x000fe20000410000 */
[----:B------:R-:W-:Y:S01]  /*db40*/  FMUL.FTZ R106, R142, R29 ;  /* 0x0000001d8e6a7220 */ /* 0x000fe20000410000 */
[----:B-1----:R-:W-:Y:S01]  /*db50*/  FMUL.FTZ R108, R199, R100 ;  /* 0x00000064c76c7220 */ /* 0x002fe20000410000 */
[----:B------:R-:W-:Y:S01]  /*db60*/  FMUL.FTZ R107, R151, UR49 ;  /* 0x00000031976b7c20 */ /* 0x000fe20008410000 */
[----:B------:R-:W-:Y:S01]  /*db70*/  FMUL.FTZ R112, R223, UR36 ;  /* 0x00000024df707c20 */ /* 0x000fe20008410000 */
[C---:B0-----:R-:W-:Y:S01]  /*db80*/  FMUL.FTZ R110, R200.reuse, R102 ;  /* 0x00000066c86e7220 */ /* 0x041fe20000410000 */
[-C--:B------:R-:W-:Y:S01]  /*db90*/  FFMA.FTZ R103, R205, R106.reuse, -R108 ;  /* 0x0000006acd677223 */ /* 0x080fe2000001086c */
[----:B------:R-:W-:Y:S01]  /*dba0*/  FMUL.FTZ R106, R199, R106 ;  /* 0x0000006ac76a7220 */ /* 0x000fe20000410000 */
[-C--:B------:R-:W-:Y:S01]  /*dbb0*/  FMUL.FTZ R108, R200, R105.reuse ;  /* 0x00000069c86c7220 */ /* 0x080fe20000410000 */
[----:B------:R-:W-:Y:S01]  /*dbc0*/  FFMA.FTZ R110, R203, R105, -R110 ;  /* 0x00000069cb6e7223 */ /* 0x000fe2000001086e */
[----:B------:R-:W-:Y:S01]  /*dbd0*/  FADD.FTZ R103, R104, R103 ;  /* 0x0000006768677221 */ /* 0x000fe20000010000 */
[----:B------:R-:W-:Y:S01]  /*dbe0*/  FFMA.FTZ R106, R205, R100, R106 ;  /* 0x00000064cd6a7223 */ /* 0x000fe2000001006a */
[----:B------:R-:W-:Y:S01]  /*dbf0*/  FFMA.FTZ R108, R203, R102, R108 ;  /* 0x00000066cb6c7223 */ /* 0x000fe2000001006c */
[----:B------:R-:W-:Y:S01]  /*dc00*/  FFMA.FTZ R107, R228, UR36, -R107 ;  /* 0x00000024e46b7c23 */ /* 0x000fe2000801086b */
[----:B------:R-:W-:Y:S01]  /*dc10*/  FFMA.FTZ R112, R227, UR49, R112 ;  /* 0x00000031e3707c23 */ /* 0x000fe20008010070 */
[----:B------:R-:W-:Y:S01]  /*dc20*/  FADD.FTZ R101, R101, R106 ;  /* 0x0000006a65657221 */ /* 0x000fe20000010000 */
[-C--:B------:R-:W-:Y:S01]  /*dc30*/  FFMA.FTZ R225, R15, -R31.reuse, R225 ;  /* 0x8000001f0fe17223 */ /* 0x080fe200000100e1 */
[-C--:B------:R-:W-:Y:S01]  /*dc40*/  FMUL.FTZ R105, R144, R31.reuse ;  /* 0x0000001f90697220 */ /* 0x080fe20000410000 */
[----:B------:R-:W-:Y:S01]  /*dc50*/  FADD.FTZ R110, R103, R110 ;  /* 0x0000006e676e7221 */ /* 0x000fe20000010000 */
[----:B------:R-:W-:Y:S01]  /*dc60*/  FADD.FTZ R108, R101, R108 ;  /* 0x0000006c656c7221 */ /* 0x000fe20000010000 */
[----:B------:R-:W-:Y:S01]  /*dc70*/  FMUL.FTZ R101, R188, R31 ;  /* 0x0000001fbc657220 */ /* 0x000fe20000410000 */
[----:B------:R0:W-:Y:S01]  /*dc80*/  STS [R61+0x4270], R114 ;  /* 0x004270723d007388 */ /* 0x0001e20000000800 */
[----:B------:R-:W-:Y:S01]  /*dc90*/  FMUL.FTZ R103, R189, R32 ;  /* 0x00000020bd677220 */ /* 0x000fe20000410000 */
[----:B------:R-:W-:Y:S01]  /*dca0*/  FMUL.FTZ R112, R97, -R112 ;  /* 0x8000007061707220 */ /* 0x000fe20000410000 */
[----:B------:R-:W-:Y:S01]  /*dcb0*/  FMUL.FTZ R106, R202, R101 ;  /* 0x00000065ca6a7220 */ /* 0x000fe20000410000 */
[-C--:B------:R-:W-:Y:S01]  /*dcc0*/  FFMA.FTZ R226, R16, -R32.reuse, R226 ;  /* 0x8000002010e27223 */ /* 0x080fe200000100e2 */
[----:B------:R-:W-:Y:S01]  /*dcd0*/  FMUL.FTZ R104, R190, R33 ;  /* 0x00000021be687220 */ /* 0x000fe20000410000 */
[----:B------:R-:W-:Y:S01]  /*dce0*/  FMUL.FTZ R109, R145, R32 ;  /* 0x00000020916d7220 */ /* 0x000fe20000410000 */
[----:B------:R-:W-:Y:S01]  /*dcf0*/  FMUL.FTZ R111, R222, R103 ;  /* 0x00000067de6f7220 */ /* 0x000fe20000410000 */
[----:B------:R1:W-:Y:S01]  /*dd00*/  STS [R61+0x4274], R112 ;  /* 0x004274703d007388 */ /* 0x0003e20000000800 */
[----:B------:R-:W-:Y:S01]  /*dd10*/  FFMA.FTZ R227, R17, -R33, R227 ;  /* 0x8000002111e37223 */ /* 0x000fe200000100e3 */
[----:B0-----:R-:W-:Y:S01]  /*dd20*/  FMUL.FTZ R114, R98, R107 ;  /* 0x0000006b62727220 */ /* 0x001fe20000410000 */
[-C--:B------:R-:W-:Y:S01]  /*dd30*/  FFMA.FTZ R107, R225, R105.reuse, -R106 ;  /* 0x00000069e16b7223 */ /* 0x080fe2000001086a */
[----:B------:R-:W-:Y:S01]  /*dd40*/  FMUL.FTZ R106, R202, R105 ;  /* 0x00000069ca6a7220 */ /* 0x000fe20000410000 */
[----:B------:R-:W-:Y:S01]  /*dd50*/  FMUL.FTZ R113, R151, UR36 ;  /* 0x0000002497717c20 */ /* 0x000fe20008410000 */
[----:B------:R-:W-:Y:S01]  /*dd60*/  FMUL.FTZ R115, R186, UR37 ;  /* 0x00000025ba737c20 */ /* 0x000fe20008410000 */
[----:B------:R0:W-:Y:S01]  /*dd70*/  STS [R61+0x4278], R114 ;  /* 0x004278723d007388 */ /* 0x0001e20000000800 */
[----:B------:R-:W-:Y:S01]  /*dd80*/  FFMA.FTZ R105, R225, R101, R106 ;  /* 0x00000065e1697223 */ /* 0x000fe2000001006a */
[----:B------:R-:W-:Y:S01]  /*dd90*/  FMUL.FTZ R106, R223, R104 ;  /* 0x00000068df6a7220 */ /* 0x000fe20000410000 */
[-C--:B-1----:R-:W-:Y:S01]  /*dda0*/  FFMA.FTZ R112, R226, R109.reuse, -R111 ;  /* 0x0000006de2707223 */ /* 0x082fe2000001086f */
[----:B------:R-:W-:Y:S01]  /*ddb0*/  FMUL.FTZ R109, R222, R109 ;  /* 0x0000006dde6d7220 */ /* 0x000fe20000410000 */
[----:B------:R-:W-:Y:S01]  /*ddc0*/  FADD.FTZ R105, R108, R105 ;  /* 0x000000696c697221 */ /* 0x000fe20000010000 */
[----:B------:R-:W-:Y:S01]  /*ddd0*/  FADD.FTZ R107, R110, R107 ;  /* 0x0000006b6e6b7221 */ /* 0x000fe20000010000 */
[----:B------:R-:W-:Y:S01]  /*dde0*/  FFMA.FTZ R113, R228, UR49, R113 ;  /* 0x00000031e4717c23 */ /* 0x000fe20008010071 */
[C---:B------:R-:W-:Y:S01]  /*ddf0*/  FFMA.FTZ R116, R142.reuse, UR48, -R115 ;  /* 0x000000308e747c23 */ /* 0x040fe20008010873 */
[----:B------:R-:W-:Y:S01]  /*de00*/  FMUL.FTZ R115, R142, UR37 ;  /* 0x000000258e737c20 */ /* 0x000fe20008410000 */
[----:B0-----:R-:W-:Y:S01]  /*de10*/  FMUL.FTZ R114, R146, R33 ;  /* 0x0000002192727220 */ /* 0x001fe20000410000 */
[----:B------:R-:W-:Y:S01]  /*de20*/  FADD.FTZ R107, R107, R112 ;  /* 0x000000706b6b7221 */ /* 0x000fe20000010000 */
[----:B------:R-:W-:Y:S01]  /*de30*/  FMUL.FTZ R110, R98, -R113 ;  /* 0x80000071626e7220 */ /* 0x000fe20000410000 */
[----:B------:R-:W-:Y:S01]  /*de40*/  FMUL.FTZ R119, R144, UR37 ;  /* 0x0000002590777c20 */ /* 0x000fe20008410000 */
[-C--:B------:R-:W-:Y:S01]  /*de50*/  FFMA.FTZ R108, R227, R114.reuse, -R106 ;  /* 0x00000072e36c7223 */ /* 0x080fe2000001086a */
[----:B------:R-:W-:Y:S01]  /*de60*/  FFMA.FTZ R106, R226, R103, R109 ;  /* 0x00000067e26a7223 */ /* 0x000fe2000001006d */
[----:B------:R-:W-:Y:S01]  /*de70*/  FMUL.FTZ R114, R223, R114 ;  /* 0x00000072df727220 */ /* 0x000fe20000410000 */
[----:B------:R0:W-:Y:S01]  /*de80*/  STS [R61+0x427c], R110 ;  /* 0x00427c6e3d007388 */ /* 0x0001e20000000800 */
[----:B------:R-:W-:Y:S01]  /*de90*/  FADD.FTZ R113, R107, R108 ;  /* 0x0000006c6b717221 */ /* 0x000fe20000010000 */
[----:B------:R-:W-:Y:S01]  /*dea0*/  FADD.FTZ R105, R105, R106 ;  /* 0x0000006a69697221 */ /* 0x000fe20000010000 */
[----:B------:R-:W-:Y:S01]  /*deb0*/  IADD3 R106, PT, PT, R183, 0x80, RZ ;  /* 0x00000080b76a7810 */ /* 0x000fe20007ffe0ff */
[----:B------:R-:W-:Y:S01]  /*dec0*/  FFMA.FTZ R114, R227, R104, R114 ;  /* 0x00000068e3727223 */ /* 0x000fe20000010072 */
[----:B------:R-:W-:Y:S01]  /*ded0*/  FMUL.FTZ R108, R71, UR37 ;  /* 0x00000025476c7c20 */ /* 0x000fe20008410000 */
[----:B------:R-:W-:Y:S01]  /*dee0*/  FMUL.FTZ R107, R190, UR37 ;  /* 0x00000025be6b7c20 */ /* 0x000fe20008410000 */
[----:B------:R-:W-:Y:S01]  /*def0*/  LEA.HI R106, R106, R183, RZ, 0x1b ;  /* 0x000000b76a6a7211 */ /* 0x000fe200078fd8ff */
[----:B------:R-:W-:Y:S01]  /*df00*/  FADD.FTZ R124, R105, R114 ;  /* 0x00000072697c7221 */ /* 0x000fe20000010000 */
[----:B------:R-:W-:Y:S01]  /*df10*/  FMUL.FTZ R109, R146, UR37 ;  /* 0x00000025926d7c20 */ /* 0x000fe20008410000 */
[----:B0-----:R-:W-:Y:S01]  /*df20*/  FMUL.FTZ R110, R189, UR37 ;  /* 0x00000025bd6e7c20 */ /* 0x001fe20008410000 */
[----:B------:R-:W-:Y:S01]  /*df30*/  LEA R114, R106, UR25, 0x2 ;  /* 0x000000196a727c11 */ /* 0x000fe2000f8e10ff */
[----:B------:R-:W-:Y:S01]  /*df40*/  FMUL.FTZ R106, R149, UR37 ;  /* 0x00000025956a7c20 */ /* 0x000fe20008410000 */
[----:B------:R-:W-:Y:S01]  /*df50*/  BAR.SYNC.DEFER_BLOCKING 0x0 ;  /* 0x0000000000007b1d */ /* 0x000fe20000010000 */
[----:B------:R-:W-:Y:S01]  /*df60*/  FFMA.FTZ R112, R190, UR48, R109 ;  /* 0x00000030be707c23 */ /* 0x000fe2000801006d */
[----:B------:R-:W-:Y:S01]  /*df70*/  FFMA.FTZ R158, -R91, R158, R159 ;  /* 0x0000009e5b9e7223 */ /* 0x000fe2000001019f */
[----:B------:R-:W-:Y:S01]  /*df80*/  FFMA.FTZ R105, R71, UR48, R106 ;  /* 0x0000003047697c23 */ /* 0x000fe2000801006a */
[----:B------:R-:W-:Y:S01]  /*df90*/  FFMA.FTZ R106, R149, UR48, -R108 ;  /* 0x00000030956a7c23 */ /* 0x000fe2000801086c */
[----:B------:R-:W-:Y:S01]  /*dfa0*/  FFMA.FTZ R108, R146, UR48, -R107 ;  /* 0x00000030926c7c23 */ /* 0x000fe2000801086b */
[C---:B------:R-:W-:Y:S01]  /*dfb0*/  FFMA.FTZ R107, R145.reuse, UR48, -R110 ;  /* 0x00000030916b7c23 */ /* 0x040fe2000801086e */
[----:B------:R-:W-:Y:S01]  /*dfc0*/  FMUL.FTZ R110, R145, UR37 ;  /* 0x00000025916e7c20 */ /* 0x000fe20008410000 */
[----:B------:R-:W-:Y:S01]  /*dfd0*/  FFMA.FTZ R142, R186, UR48, R115 ;  /* 0x00000030ba8e7c23 */ /* 0x000fe20008010073 */
[----:B------:R-:W-:Y:S01]  /*dfe0*/  FMUL.FTZ R115, R184, UR37 ;  /* 0x00000025b8737c20 */ /* 0x000fe20008410000 */
[----:B------:R-:W-:Y:S01]  /*dff0*/  FFMA.FTZ R148, R188, UR48, R119 ;  /* 0x00000030bc947c23 */ /* 0x000fe20008010077 */
[----:B------:R-:W-:Y:S01]  /*e000*/  FFMA.FTZ R109, R189, UR48, R110 ;  /* 0x00000030bd6d7c23 */ /* 0x000fe2000801006e */
[----:B------:R-:W-:Y:S01]  /*e010*/  FMUL.FTZ R110, R187, UR37 ;  /* 0x00000025bb6e7c20 */ /* 0x000fe20008410000 */
[----:B------:R-:W-:Y:S01]  /*e020*/  FFMA.FTZ R161, -R92, R161, R158 ;  /* 0x000000a15ca17223 */ /* 0x000fe2000001019e */
[----:B------:R-:W-:Y:S01]  /*e030*/  FMUL.FTZ R119, R220, UR37 ;  /* 0x00000025dc777c20 */ /* 0x000fe20008410000 */
[C---:B------:R-:W-:Y:S01]  /*e040*/  FFMA.FTZ R122, R140.reuse, UR48, -R115 ;  /* 0x000000308c7a7c23 */ /* 0x040fe20008010873 */
[----:B------:R-:W-:Y:S01]  /*e050*/  FFMA.FTZ R117, R143, UR48, -R110 ;  /* 0x000000308f757c23 */ /* 0x000fe2000801086e */
[----:B------:R-:W-:Y:S01]  /*e060*/  FMUL.FTZ R110, R185, UR37 ;  /* 0x00000025b96e7c20 */ /* 0x000fe20008410000 */
[----:B------:R-:W-:Y:S01]  /*e070*/  FMUL.FTZ R121, R140, UR37 ;  /* 0x000000258c797c20 */ /* 0x000fe20008410000 */
[----:B------:R-:W-:Y:S01]  /*e080*/  FFMA.FTZ R160, -R93, R160, R161 ;  /* 0x000000a05da07223 */ /* 0x000fe200000101a1 */
[----:B------:R-:W-:Y:S01]  /*e090*/  FFMA.FTZ R120, R138, UR48, -R119 ;  /* 0x000000308a787c23 */ /* 0x000fe20008010877 */
[----:B------:R-:W-:Y:S01]  /*e0a0*/  FFMA.FTZ R125, R141, UR48, -R110 ;  /* 0x000000308d7d7c23 */ /* 0x000fe2000801086e */
[----:B------:R-:W-:Y:S01]  /*e0b0*/  FMUL.FTZ R110, R201, UR37 ;  /* 0x00000025c96e7c20 */ /* 0x000fe20008410000 */
[----:B------:R-:W-:Y:S01]  /*e0c0*/  ISETP.GE.AND P2, PT, R60, 0x1, PT ;  /* 0x000000013c00780c */ /* 0x000fe20003f46270 */
[----:B------:R0:W1:Y:S01]  /*e0d0*/  LDS R61, [R114+0x4400] ;  /* 0x00440000723d7984 */ /* 0x0000620000000800 */
[----:B------:R-:W-:Y:S01]  /*e0e0*/  FMUL.FTZ R119, R64, UR37 ;  /* 0x0000002540777c20 */ /* 0x000fe20008410000 */
[----:B------:R-:W-:Y:S01]  /*e0f0*/  FFMA.FTZ R115, R139, UR48, -R110 ;  /* 0x000000308b737c23 */ /* 0x000fe2000801086e */
[----:B------:R-:W-:Y:S01]  /*e100*/  FMUL.FTZ R110, R217, UR37 ;  /* 0x00000025d96e7c20 */ /* 0x000fe20008410000 */
[----:B------:R-:W-:Y:S01]  /*e110*/  FFMA.FTZ R146, R184, UR48, R121 ;  /* 0x00000030b8927c23 */ /* 0x000fe20008010079 */
[----:B------:R-:W-:Y:S01]  /*e120*/  FFMA.FTZ R163, -R94, R163, R160 ;  /* 0x000000a35ea37223 */ /* 0x000fe200000101a0 */
[----:B------:R-:W-:Y:S01]  /*e130*/  FMUL.FTZ R140, R139, UR37 ;  /* 0x000000258b8c7c20 */ /* 0x000fe20008410000 */
[----:B------:R-:W-:Y:S01]  /*e140*/  FMUL.FTZ R123, R138, UR37 ;  /* 0x000000258a7b7c20 */ /* 0x000fe20008410000 */
[----:B0-----:R-:W-:Y:S01]  /*e150*/  FMUL.FTZ R114, R141, UR37 ;  /* 0x000000258d727c20 */ /* 0x001fe20008410000 */
[----:B------:R-:W-:Y:S01]  /*e160*/  FFMA.FTZ R121, R137, UR48, -R110 ;  /* 0x0000003089797c23 */ /* 0x000fe2000801086e */
[----:B------:R-:W-:Y:S01]  /*e170*/  FFMA.FTZ R118, R136, UR48, -R119 ;  /* 0x0000003088767c23 */ /* 0x000fe20008010877 */
[----:B------:R-:W-:Y:S01]  /*e180*/  FMUL.FTZ R110, R67, UR37 ;  /* 0x00000025436e7c20 */ /* 0x000fe20008410000 */
[----:B------:R-:W-:Y:S01]  /*e190*/  FFMA.FTZ R139, R185, UR48, R114 ;  /* 0x00000030b98b7c23 */ /* 0x000fe20008010072 */
[----:B------:R-:W-:Y:S01]  /*e1a0*/  FMUL.FTZ R114, R137, UR37 ;  /* 0x0000002589727c20 */ /* 0x000fe20008410000 */
[----:B------:R-:W-:Y:S01]  /*e1b0*/  FMUL.FTZ R119, R210, UR37 ;  /* 0x00000025d2777c20 */ /* 0x000fe20008410000 */
[----:B------:R-:W-:Y:S01]  /*e1c0*/  FMUL.FTZ R111, R188, UR37 ;  /* 0x00000025bc6f7c20 */ /* 0x000fe20008410000 */
[----:B------:R-:W-:Y:S01]  /*e1d0*/  FFMA.FTZ R162, -R95, R162, R163 ;  /* 0x000000a25fa27223 */ /* 0x000fe200000101a3 */
[----:B------:R-:W-:Y:S01]  /*e1e0*/  FFMA.FTZ R138, R220, UR48, R123 ;  /* 0x00000030dc8a7c23 */ /* 0x000fe2000801007b */
[----:B------:R-:W-:Y:S01]  /*e1f0*/  FMUL.FTZ R129, R136, UR37 ;  /* 0x0000002588817c20 */ /* 0x000fe20008410000 */
[----:B------:R-:W-:Y:S01]  /*e200*/  FFMA.FTZ R123, R135, UR48, -R110 ;  /* 0x00000030877b7c23 */ /* 0x000fe2000801086e */
[----:B------:R-:W-:Y:S01]  /*e210*/  FFMA.FTZ R136, R217, UR48, R114 ;  /* 0x00000030d9887c23 */ /* 0x000fe20008010072 */
[----:B------:R-:W-:Y:S01]  /*e220*/  FFMA.FTZ R110, R134, UR48, -R119 ;  /* 0x00000030866e7c23 */ /* 0x000fe20008010877 */
[----:B------:R-:W-:Y:S01]  /*e230*/  FFMA.FTZ R111, R144, UR48, -R111 ;  /* 0x00000030906f7c23 */ /* 0x000fe2000801086f */
[----:B------:R-:W-:Y:S01]  /*e240*/  FMUL.FTZ R114, R69, UR37 ;  /* 0x0000002545727c20 */ /* 0x000fe20008410000 */
[----:B------:R-:W-:Y:S01]  /*e250*/  FMUL.FTZ R119, R204, UR37 ;  /* 0x00000025cc777c20 */ /* 0x000fe20008410000 */
[----:B------:R-:W-:Y:S01]  /*e260*/  FMUL.FTZ R137, R134, UR37 ;  /* 0x0000002586897c20 */ /* 0x000fe20008410000 */
[----:B------:R-:W-:Y:S01]  /*e270*/  FFMA.FTZ R162, -R96, R169, R162 ;  /* 0x000000a960a27223 */ /* 0x000fe200000101a2 */
[----:B------:R-:W-:Y:S01]  /*e280*/  FMUL.FTZ R144, R143, UR37 ;  /* 0x000000258f907c20 */ /* 0x000fe20008410000 */
[----:B------:R-:W-:Y:S01]  /*e290*/  FMUL.FTZ R150, R135, UR37 ;  /* 0x0000002587967c20 */ /* 0x000fe20008410000 */
[C---:B------:R-:W-:Y:S01]  /*e2a0*/  FMUL.FTZ R134, R133.reuse, UR37 ;  /* 0x0000002585867c20 */ /* 0x040fe20008410000 */
[C---:B------:R-:W-:Y:S01]  /*e2b0*/  FMUL.FTZ R131, R132.reuse, UR37 ;  /* 0x0000002584837c20 */ /* 0x040fe20008410000 */
[----:B------:R-:W-:Y:S01]  /*e2c0*/  FFMA.FTZ R114, R133, UR48, -R114 ;  /* 0x0000003085727c23 */ /* 0x000fe20008010872 */
[----:B------:R-:W-:Y:S01]  /*e2d0*/  FFMA.FTZ R119, R132, UR48, -R119 ;  /* 0x0000003084777c23 */ /* 0x000fe20008010877 */
[----:B------:R-:W-:Y:S01]  /*e2e0*/  FFMA.FTZ R164, -R97, R164, R162 ;  /* 0x000000a461a47223 */ /* 0x000fe200000101a2 */
        /* <DEDUP_REMOVED lines=10> */
[----:B-1----:R-:W-:Y:S07]  /*e390*/  @!P2 BRA `(.L_x_1266) ;  /* 0x000000000010a947 */ /* 0x002fee0003800000 */
[----:B------:R-:W-:-:S04]  /*e3a0*/  LEA.HI R134, R183, R183, RZ, 0x1b ;  /* 0x000000b7b7867211 */ /* 0x000fc800078fd8ff */
[----:B------:R-:W-:-:S05]  /*e3b0*/  LEA R134, R134, UR25, 0x2 ;  /* 0x0000001986867c11 */ /* 0x000fca000f8e10ff */
[----:B------:R-:W0:Y:S04]  /*e3c0*/  LDS R137, [R134+0x4200] ;  /* 0x0042000086897984 */ /* 0x000e280000000800 */
[----:B0-----:R0:W-:Y:S02]  /*e3d0*/  REDG.E.ADD.F32.FTZ.RN.STRONG.GPU desc[UR32][R62.64], R137 ;  /* 0x000000893e0079a6 */ /* 0x0011e4000c12f320 */
.L_x_1266:
[----:B------:R-:W-:Y:S05]  /*e3e0*/  BSYNC.RECONVERGENT B0 ;  /* 0x0000000000007941 */ /* 0x000fea0003800200 */
.L_x_1265:
[----:B------:R-:W-:Y:S04]  /*e3f0*/  BSSY.RECONVERGENT B0, `(.L_x_1267) ;  /* 0x0000003000007945 */ /* 0x000fe80003800200 */
[----:B------:R-:W-:Y:S05]  /*e400*/  @!P3 BRA `(.L_x_1268) ;  /* 0x000000000004b947 */ /* 0x000fea0003800000 */
[----:B------:R1:W-:Y:S02]  /*e410*/  REDG.E.ADD.F32.FTZ.RN.STRONG.GPU desc[UR32][R62.64+0x200], R61 ;  /* 0x0002003d3e0079a6 */ /* 0x0003e4000c12f320 */
.L_x_1268:
[----:B------:R-:W-:Y:S05]  /*e420*/  BSYNC.RECONVERGENT B0 ;  /* 0x0000000000007941 */ /* 0x000fea0003800200 */
.L_x_1267:
[----:B-1----:R-:W-:Y:S01]  /*e430*/  IADD3 R61, PT, PT, R183, 0x200, RZ ;  /* 0x00000200b73d7810 */ /* 0x002fe20007ffe0ff */
[----:B------:R-:W-:Y:S01]  /*e440*/  BSSY.RECONVERGENT B0, `(.L_x_1269) ;  /* 0x000000f000007945 */ /* 0x000fe20003800200 */
[-C--:B------:R-:W-:Y:S02]  /*e450*/  LEA.HI R128, R128, R183.reuse, RZ, 0x1b ;  /* 0x000000b780807211 */ /* 0x080fe400078fd8ff */
[-C--:B------:R-:W-:Y:S02]  /*e460*/  LEA.HI R134, R61, R183.reuse, RZ, 0x1b ;  /* 0x000000b73d867211 */ /* 0x080fe400078fd8ff */
[----:B------:R-:W-:Y:S02]  /*e470*/  LEA R61, R128, UR25, 0x2 ;  /* 0x00000019803d7c11 */ /* 0x000fe4000f8e10ff */
[----:B------:R-:W-:Y:S02]  /*e480*/  ISETP.GE.AND P6, PT, R60, 0x101, PT ;  /* 0x000001013c00780c */ /* 0x000fe40003fc6270 */
[----:B------:R-:W-:-:S02]  /*e490*/  LEA.HI R130, R130, R183, RZ, 0x1b ;  /* 0x000000b782827211 */ /* 0x000fc400078fd8ff */
[----:B------:R-:W1:Y:S01]  /*e4a0*/  LDS R61, [R61+0x4600] ;  /* 0x004600003d3d7984 */ /* 0x000e620000000800 */
[----:B------:R-:W-:Y:S02]  /*e4b0*/  IADD3 R150, PT, PT, R183, 0x280, RZ ;  /* 0x00000280b7967810 */ /* 0x000fe40007ffe0ff */
[----:B------:R-:W-:Y:S02]  /*e4c0*/  LEA R130, R130, UR25, 0x2 ;  /* 0x0000001982827c11 */ /* 0x000fe4000f8e10ff */
[C---:B------:R-:W-:Y:S02]  /*e4d0*/  ISETP.GE.AND P2, PT, R60.reuse, 0x181, PT ;  /* 0x000001813c00780c */ /* 0x040fe40003f46270 */
[C---:B------:R-:W-:Y:S02]  /*e4e0*/  ISETP.GE.AND P3, PT, R60.reuse, 0x201, PT ;  /* 0x000002013c00780c */ /* 0x040fe40003f66270 */
[C---:B------:R-:W-:Y:S02]  /*e4f0*/  ISETP.GE.AND P4, PT, R60.reuse, 0x281, PT ;  /* 0x000002813c00780c */ /* 0x040fe40003f86270 */
[----:B------:R-:W-:Y:S01]  /*e500*/  ISETP.GE.AND P5, PT, R60, 0x301, PT ;  /* 0x000003013c00780c */ /* 0x000fe20003fa6270 */
[----:B------:R-:W-:-:S12]  /*e510*/  @!P6 BRA `(.L_x_1270) ;  /* 0x000000000004e947 */ /* 0x000fd80003800000 */
[----:B-1----:R2:W-:Y:S02]  /*e520*/  REDG.E.ADD.F32.FTZ.RN.STRONG.GPU desc[UR32][R62.64+0x400], R61 ;  /* 0x0004003d3e0079a6 */ /* 0x0025e4000c12f320 */
.L_x_1270:
[----:B------:R-:W-:Y:S05]  /*e530*/  BSYNC.RECONVERGENT B0 ;  /* 0x0000000000007941 */ /* 0x000fea0003800200 */
.L_x_1269:
[----:B-12---:R1:W2:Y:S01]  /*e540*/  LDS R61, [R130+0x4800] ;  /* 0x00480000823d7984 */ /* 0x0062a20000000800 */
[----:B------:R-:W-:Y:S01]  /*e550*/  BSSY.RECONVERGENT B0, `(.L_x_1271) ;  /* 0x0000006000007945 */ /* 0x000fe20003800200 */
[----:B------:R-:W-:Y:S02]  /*e560*/  IADD3 R128, PT, PT, R183, 0x300, RZ ;  /* 0x00000300b7807810 */ /* 0x000fe40007ffe0ff */
[----:B------:R-:W-:Y:S02]  /*e570*/  LEA R134, R134, UR25, 0x2 ;  /* 0x0000001986867c11 */ /* 0x000fe4000f8e10ff */
[----:B------:R-:W-:Y:S01]  /*e580*/  LEA.HI R150, R150, R183, RZ, 0x1b ;  /* 0x000000b796967211 */ /* 0x000fe200078fd8ff */
[----:B------:R-:W-:Y:S06]  /*e590*/  @!P2 BRA `(.L_x_1272) ;  /* 0x000000000004a947 */ /* 0x000fec0003800000 */
[----:B--2---:R3:W-:Y:S02]  /*e5a0*/  REDG.E.ADD.F32.FTZ.RN.STRONG.GPU desc[UR32][R62.64+0x600], R61 ;  /* 0x0006003d3e0079a6 */ /* 0x0047e4000c12f320 */
.L_x_1272:
[----:B------:R-:W-:Y:S05]  /*e5b0*/  BSYNC.RECONVERGENT B0 ;  /* 0x0000000000007941 */ /* 0x000fea0003800200 */
.L_x_1271:
[----:B--23--:R2:W3:Y:S01]  /*e5c0*/  LDS R61, [R134+0x4a00] ;  /* 0x004a0000863d7984 */ /* 0x00c4e20000000800 */
[----:B------:R-:W-:Y:S01]  /*e5d0*/  BSSY.RECONVERGENT B0, `(.L_x_1273) ;  /* 0x0000005000007945 */ /* 0x000fe20003800200 */
[----:B------:R-:W-:Y:S02]  /*e5e0*/  LEA.HI R128, R128, R183, RZ, 0x1b ;  /* 0x000000b780807211 */ /* 0x000fe400078fd8ff */
[----:B------:R-:W-:Y:S01]  /*e5f0*/  LEA R150, R150, UR25, 0x2 ;  /* 0x0000001996967c11 */ /* 0x000fe2000f8e10ff */
[----:B------:R-:W-:Y:S06]  /*e600*/  @!P3 BRA `(.L_x_1274) ;  /* 0x000000000004b947 */ /* 0x000fec0003800000 */
[----:B---3--:R4:W-:Y:S02]  /*e610*/  REDG.E.ADD.F32.FTZ.RN.STRONG.GPU desc[UR32][R62.64+0x800], R61 ;  /* 0x0008003d3e0079a6 */ /* 0x0089e4000c12f320 */
.L_x_1274:
[----:B------:R-:W-:Y:S05]  /*e620*/  BSYNC.RECONVERGENT B0 ;  /* 0x0000000000007941 */ /* 0x000fea0003800200 */
.L_x_1273:
[----:B---34-:R3:W4:Y:S01]  /*e630*/  LDS R61, [R150+0x4c00] ;  /* 0x004c0000963d7984 */ /* 0x0187220000000800 */
[----:B------:R-:W-:Y:S01]  /*e640*/  BSSY.RECONVERGENT B0, `(.L_x_1275) ;  /* 0x0000004000007945 */ /* 0x000fe20003800200 */
[----:B--2---:R-:W-:-:S03]  /*e650*/  LEA R134, R128, UR25, 0x2 ;  /* 0x0000001980867c11 */ /* 0x004fc6000f8e10ff */
[----:B------:R-:W-:Y:S05]  /*e660*/  @!P4 BRA `(.L_x_1276) ;  /* 0x000000000004c947 */ /* 0x000fea0003800000 */
[----:B----4-:R2:W-:Y:S02]  /*e670*/  REDG.E.ADD.F32.FTZ.RN.STRONG.GPU desc[UR32][R62.64+0xa00], R61 ;  /* 0x000a003d3e0079a6 */ /* 0x0105e4000c12f320 */
.L_x_1276:
[----:B------:R-:W-:Y:S05]  /*e680*/  BSYNC.RECONVERGENT B0 ;  /* 0x0000000000007941 */ /* 0x000fea0003800200 */
.L_x_1275:
[----:B--2-4-:R2:W4:Y:S01]  /*e690*/  LDS R61, [R134+0x4e00] ;  /* 0x004e0000863d7984 */ /* 0x0145220000000800 */
[----:B------:R-:W-:Y:S01]  /*e6a0*/  BSSY.RECONVERGENT B0, `(.L_x_1277) ;  /* 0x0000005000007945 */ /* 0x000fe20003800200 */
[C---:B------:R-:W-:Y:S02]  /*e6b0*/  IADD3 R128, PT, PT, R183.reuse, 0x380, RZ ;  /* 0x00000380b7807810 */ /* 0x040fe40007ffe0ff */
[----:B-1----:R-:W-:Y:S01]  /*e6c0*/  LOP3.LUT R130, R183, 0x400, RZ, 0xfc, !PT ;  /* 0x00000400b7827812 */ /* 0x002fe200078efcff */
[----:B------:R-:W-:Y:S06]  /*e6d0*/  @!P5 BRA `(.L_x_1278) ;  /* 0x000000000004d947 */ /* 0x000fec0003800000 */
[----:B----4-:R1:W-:Y:S02]  /*e6e0*/  REDG.E.ADD.F32.FTZ.RN.STRONG.GPU desc[UR32][R62.64+0xc00], R61 ;  /* 0x000c003d3e0079a6 */ /* 0x0103e4000c12f320 */
.L_x_1278:
[----:B------:R-:W-:Y:S05]  /*e6f0*/  BSYNC.RECONVERGENT B0 ;  /* 0x0000000000007941 */ /* 0x000fea0003800200 */
.L_x_1277:
[-C--:B------:R-:W-:Y:S01]  /*e700*/  LEA.HI R128, R128, R183.reuse, RZ, 0x1b ;  /* 0x000000b780807211 */ /* 0x080fe200078fd8ff */
[----:B------:R-:W-:Y:S01]  /*e710*/  BSSY.RECONVERGENT B0, `(.L_x_1279) ;  /* 0x000000f000007945 */ /* 0x000fe20003800200 */
[----:B------:R-:W-:Y:S02]  /*e720*/  ISETP.GE.AND P6, PT, R60, 0x381, PT ;  /* 0x000003813c00780c */ /* 0x000fe40003fc6270 */
[----:B-1--4-:R-:W-:Y:S02]  /*e730*/  LEA R61, R128, UR25, 0x2 ;  /* 0x00000019803d7c11 */ /* 0x012fe4000f8e10ff */
[C---:B--2---:R-:W-:Y:S02]  /*e740*/  IADD3 R134, PT, PT, R183.reuse, 0x480, RZ ;  /* 0x00000480b7867810 */ /* 0x044fe40007ffe0ff */
        /* <DEDUP_REMOVED lines=11> */
.L_x_1280:
[----:B------:R-:W-:Y:S05]  /*e800*/  BSYNC.RECONVERGENT B0 ;  /* 0x0000000000007941 */ /* 0x000fea0003800200 */
.L_x_1279:
[----:B-12---:R1:W2:Y:S01]  /*e810*/  LDS R61, [R130+0x5200] ;  /* 0x00520000823d7984 */ /* 0x0062a20000000800 */
[----:B------:R-:W-:Y:S01]  /*e820*/  BSSY.RECONVERGENT B0, `(.L_x_1281) ;  /* 0x0000006000007945 */ /* 0x000fe20003800200 */
[----:B------:R-:W-:Y:S02]  /*e830*/  IADD3 R128, PT, PT, R183, 0x580, RZ ;  /* 0x00000580b7807810 */ /* 0x000fe40007ffe0ff */
[----:B------:R-:W-:Y:S02]  /*e840*/  LEA.HI R150, R150, R183, RZ, 0x1b ;  /* 0x000000b796967211 */ /* 0x000fe400078fd8ff */
[----:B------:R-:W-:Y:S01]  /*e850*/  LEA R134, R134, UR25, 0x2 ;  /* 0x0000001986867c11 */ /* 0x000fe2000f8e10ff */
[----:B------:R-:W-:Y:S06]  /*e860*/  @!P2 BRA `(.L_x_1282) ;  /* 0x000000000004a947 */ /* 0x000fec0003800000 */
[----:B--2---:R3:W-:Y:S02]  /*e870*/  REDG.E.ADD.F32.FTZ.RN.STRONG.GPU desc[UR32][R62.64+0x1000], R61 ;  /* 0x0010003d3e0079a6 */ /* 0x0047e4000c12f320 */
.L_x_1282:
[----:B------:R-:W-:Y:S05]  /*e880*/  BSYNC.RECONVERGENT B0 ;  /* 0x0000000000007941 */ /* 0x000fea0003800200 */
.L_x_1281:
[----:B--23--:R2:W3:Y:S01]  /*e890*/  LDS R61, [R134+0x5400] ;  /* 0x00540000863d7984 */ /* 0x00c4e20000000800 */
[----:B------:R-:W-:Y:S01]  /*e8a0*/  BSSY.RECONVERGENT B0, `(.L_x_1283) ;  /* 0x0000005000007945 */ /* 0x000fe20003800200 */
[----:B------:R-:W-:Y:S02]  /*e8b0*/  LEA.HI R128, R128, R183, RZ, 0x1b ;  /* 0x000000b780807211 */ /* 0x000fe400078fd8ff */
[----:B------:R-:W-:Y:S01]  /*e8c0*/  LEA R150, R150, UR25, 0x2 ;  /* 0x0000001996967c11 */ /* 0x000fe2000f8e10ff */
[----:B------:R-:W-:Y:S06]  /*e8d0*/  @!P3 BRA `(.L_x_1284) ;  /* 0x000000000004b947 */ /* 0x000fec0003800000 */
[----:B---3--:R4:W-:Y:S02]  /*e8e0*/  REDG.E.ADD.F32.FTZ.RN.STRONG.GPU desc[UR32][R62.64+0x1200], R61 ;  /* 0x0012003d3e0079a6 */ /* 0x0089e4000c12f320 */
.L_x_1284:
[----:B------:R-:W-:Y:S05]  /*e8f0*/  BSYNC.RECONVERGENT B0 ;  /* 0x0000000000007941 */ /* 0x000fea0003800200 */
.L_x_1283:
[----:B---34-:R3:W4:Y:S01]  /*e900*/  LDS R61, [R150+0x5600] ;  /* 0x00560000963d7984 */ /* 0x0187220000000800 */
[----:B------:R-:W-:Y:S01]  /*e910*/  BSSY.RECONVERGENT B0, `(.L_x_1285) ;  /* 0x0000004000007945 */ /* 0x000fe20003800200 */
[----:B--2---:R-:W-:-:S03]  /*e920*/  LEA R134, R128, UR25, 0x2 ;  /* 0x0000001980867c11 */ /* 0x004fc6000f8e10ff */
[----:B------:R-:W-:Y:S05]  /*e930*/  @!P4 BRA `(.L_x_1286) ;  /* 0x000000000004c947 */ /* 0x000fea0003800000 */
[----:B----4-:R2:W-:Y:S02]  /*e940*/  REDG.E.ADD.F32.FTZ.RN.STRONG.GPU desc[UR32][R62.64+0x1400], R61 ;  /* 0x0014003d3e0079a6 */ /* 0x0105e4000c12f320 */
.L_x_1286:
[----:B------:R-:W-:Y:S05]  /*e950*/  BSYNC.RECONVERGENT B0 ;  /* 0x0000000000007941 */ /* 0x000fea0003800200 */
.L_x_1285:
[----:B--2-4-:R2:W4:Y:S01]  /*e960*/  LDS R61, [R134+0x5800] ;  /* 0x00580000863d7984 */ /* 0x0145220000000800 */
[----:B------:R-:W-:Y:S01]  /*e970*/  BSSY.RECONVERGENT B0, `(.L_x_1287) ;  /* 0x0000005000007945 */ /* 0x000fe20003800200 */
[C---:B------:R-:W-:Y:S02]  /*e980*/  IADD3 R128, PT, PT, R183.reuse, 0x600, RZ ;  /* 0x00000600b7807810 */ /* 0x040fe40007ffe0ff */
[----:B-1----:R-:W-:Y:S01]  /*e990*/  IADD3 R130, PT, PT, R183, 0x680, RZ ;  /* 0x00000680b7827810 */ /* 0x002fe20007ffe0ff */
[----:B------:R-:W-:Y:S06]  /*e9a0*/  @!P5 BRA `(.L_x_1288) ;  /* 0x000000000004d947 */ /* 0x000fec0003800000 */
[----:B----4-:R1:W-:Y:S02]  /*e9b0*/  REDG.E.ADD.F32.FTZ.RN.STRONG.GPU desc[UR32][R62.64+0x1600], R61 ;  /* 0x0016003d3e0079a6 */ /* 0x0103e4000c12f320 */
.L_x_1288:
[----:B------:R-:W-:Y:S05]  /*e9c0*/  BSYNC.RECONVERGENT B0 ;  /* 0x0000000000007941 */ /* 0x000fea0003800200 */
.L_x_1287:
        /* <DEDUP_REMOVED lines=16> */
.L_x_1290:
[----:B------:R-:W-:Y:S05]  /*ead0*/  BSYNC.RECONVERGENT B0 ;  /* 0x0000000000007941 */ /* 0x000fea0003800200 */
.L_x_1289:
[----:B-12---:R1:W2:Y:S01]  /*eae0*/  LDS R61, [R130+0x5c00] ;  /* 0x005c0000823d7984 */ /* 0x0062a20000000800 */
[----:B------:R-:W-:Y:S01]  /*eaf0*/  BSSY.RECONVERGENT B0, `(.L_x_1291) ;  /* 0x0000006000007945 */ /* 0x000fe20003800200 */
[----:B------:R-:W-:Y:S02]  /*eb00*/  LOP3.LUT R128, R183, 0x800, RZ, 0xfc, !PT ;  /* 0x00000800b7807812 */ /* 0x000fe400078efcff */
[----:B------:R-:W-:Y:S02]  /*eb10*/  LEA.HI R150, R150, R183, RZ, 0x1b ;  /* 0x000000b796967211 */ /* 0x000fe400078fd8ff */
[----:B------:R-:W-:Y:S01]  /*eb20*/  LEA R134, R134, UR25, 0x2 ;  /* 0x0000001986867c11 */ /* 0x000fe2000f8e10ff */
[----:B------:R-:W-:Y:S06]  /*eb30*/  @!P2 BRA `(.L_x_1292) ;  /* 0x000000000004a947 */ /* 0x000fec0003800000 */
[----:B--2---:R3:W-:Y:S02]  /*eb40*/  REDG.E.ADD.F32.FTZ.RN.STRONG.GPU desc[UR32][R62.64+0x1a00], R61 ;  /* 0x001a003d3e0079a6 */ /* 0x0047e4000c12f320 */
.L_x_1292:
[----:B------:R-:W-:Y:S05]  /*eb50*/  BSYNC.RECONVERGENT B0 ;  /* 0x0000000000007941 */ /* 0x000fea0003800200 */
.L_x_1291:
[----:B--23--:R2:W3:Y:S01]  /*eb60*/  LDS R61, [R134+0x5e00] ;  /* 0x005e0000863d7984 */ /* 0x00c4e20000000800 */
[----:B------:R-:W-:Y:S01]  /*eb70*/  BSSY.RECONVERGENT B0, `(.L_x_1293) ;  /* 0x0000005000007945 */ /* 0x000fe20003800200 */
[----:B------:R-:W-:Y:S02]  /*eb80*/  LEA.HI R128, R128, R183, RZ, 0x1b ;  /* 0x000000b780807211 */ /* 0x000fe400078fd8ff */
[----:B------:R-:W-:Y:S01]  /*eb90*/  LEA R150, R150, UR25, 0x2 ;  /* 0x0000001996967c11 */ /* 0x000fe2000f8e10ff */
[----:B------:R-:W-:Y:S06]  /*eba0*/  @!P3 BRA `(.L_x_1294) ;  /* 0x000000000004b947 */ /* 0x000fec0003800000 */
[----:B---3--:R4:W-:Y:S02]  /*ebb0*/  REDG.E.ADD.F32.FTZ.RN.STRONG.GPU desc[UR32][R62.64+0x1c00], R61 ;  /* 0x001c003d3e0079a6 */ /* 0x0089e4000c12f320 */
.L_x_1294:
[----:B------:R-:W-:Y:S05]  /*ebc0*/  BSYNC.RECONVERGENT B0 ;  /* 0x0000000000007941 */ /* 0x000fea0003800200 */
.L_x_1293:
[----:B---34-:R3:W4:Y:S01]  /*ebd0*/  LDS R61, [R150+0x6000] ;  /* 0x00600000963d7984 */ /* 0x0187220000000800 */
[----:B------:R-:W-:Y:S01]  /*ebe0*/  BSSY.RECONVERGENT B0, `(.L_x_1295) ;  /* 0x0000004000007945 */ /* 0x000fe20003800200 */
[----:B--2---:R-:W-:-:S03]  /*ebf0*/  LEA R134, R128, UR25, 0x2 ;  /* 0x0000001980867c11 */ /* 0x004fc6000f8e10ff */
[----:B------:R-:W-:Y:S05]  /*ec00*/  @!P4 BRA `(.L_x_1296) ;  /* 0x000000000004c947 */ /* 0x000fea0003800000 */
[----:B----4-:R2:W-:Y:S02]  /*ec10*/  REDG.E.ADD.F32.FTZ.RN.STRONG.GPU desc[UR32][R62.64+0x1e00], R61 ;  /* 0x001e003d3e0079a6 */ /* 0x0105e4000c12f320 */
.L_x_1296:
[----:B------:R-:W-:Y:S05]  /*ec20*/  BSYNC.RECONVERGENT B0 ;  /* 0x0000000000007941 */ /* 0x000fea0003800200 */
.L_x_1295:
[----:B--2-4-:R2:W4:Y:S01]  /*ec30*/  LDS R61, [R134+0x6200] ;  /* 0x00620000863d7984 */ /* 0x0145220000000800 */
[----:B------:R-:W-:Y:S01]  /*ec40*/  BSSY.RECONVERGENT B0, `(.L_x_1297) ;  /* 0x0000005000007945 */ /* 0x000fe20003800200 */
[C---:B------:R-:W-:Y:S02]  /*ec50*/  IADD3 R128, PT, PT, R183.reuse, 0x880, RZ ;  /* 0x00000880b7807810 */ /* 0x040fe40007ffe0ff */
[----:B-1----:R-:W-:Y:S01]  /*ec60*/  IADD3 R130, PT, PT, R183, 0x900, RZ ;  /* 0x00000900b7827810 */ /* 0x002fe20007ffe0ff */
[----:B------:R-:W-:Y:S06]  /*ec70*/  @!P5 BRA `(.L_x_1298) ;  /* 0x000000000004d947 */ /* 0x000fec0003800000 */
[----:B----4-:R1:W-:Y:S02]  /*ec80*/  REDG.E.ADD.F32.FTZ.RN.STRONG.GPU desc[UR32][R62.64+0x2000], R61 ;  /* 0x0020003d3e0079a6 */ /* 0x0103e4000c12f320 */
.L_x_1298:
[----:B------:R-:W-:Y:S05]  /*ec90*/  BSYNC.RECONVERGENT B0 ;  /* 0x0000000000007941 */ /* 0x000fea0003800200 */
.L_x_1297:
        /* <DEDUP_REMOVED lines=16> */
.L_x_1300:
[----:B------:R-:W-:Y:S05]  /*eda0*/  BSYNC.RECONVERGENT B0 ;  /* 0x0000000000007941 */ /* 0x000fea0003800200 */
.L_x_1299:
[----:B-12---:R1:W2:Y:S01]  /*edb0*/  LDS R61, [R130+0x6600] ;  /* 0x00660000823d7984 */ /* 0x0062a20000000800 */
[----:B------:R-:W-:Y:S01]  /*edc0*/  BSSY.RECONVERGENT B0, `(.L_x_1301) ;  /* 0x0000006000007945 */ /* 0x000fe20003800200 */
[----:B------:R-:W-:Y:S02]  /*edd0*/  IADD3 R128, PT, PT, R183, 0xa80, RZ ;  /* 0x00000a80b7807810 */ /* 0x000fe40007ffe0ff */
[----:B------:R-:W-:Y:S02]  /*ede0*/  LEA.HI R150, R150, R183, RZ, 0x1b ;  /* 0x000000b796967211 */ /* 0x000fe400078fd8ff */
[----:B------:R-:W-:Y:S01]  /*edf0*/  LEA R134, R134, UR25, 0x2 ;  /* 0x0000001986867c11 */ /* 0x000fe2000f8e10ff */
[----:B------:R-:W-:Y:S06]  /*ee00*/  @!P2 BRA `(.L_x_1302) ;  /* 0x000000000004a947 */ /* 0x000fec0003800000 */
[----:B--2---:R3:W-:Y:S02]  /*ee10*/  REDG.E.ADD.F32.FTZ.RN.STRONG.GPU desc[UR32][R62.64+0x2400], R61 ;  /* 0x0024003d3e0079a6 */ /* 0x0047e4000c12f320 */
.L_x_1302:
[----:B------:R-:W-:Y:S05]  /*ee20*/  BSYNC.RECONVERGENT B0 ;  /* 0x0000000000007941 */ /* 0x000fea0003800200 */
.L_x_1301:
[----:B--23--:R2:W3:Y:S01]  /*ee30*/  LDS R61, [R134+0x6800] ;  /* 0x00680000863d7984 */ /* 0x00c4e20000000800 */
[----:B------:R-:W-:Y:S01]  /*ee40*/  BSSY.RECONVERGENT B0, `(.L_x_1303) ;  /* 0x0000005000007945 */ /* 0x000fe20003800200 */
[----:B------:R-:W-:Y:S02]  /*ee50*/  LEA.HI R128, R128, R183, RZ, 0x1b ;  /* 0x000000b780807211 */ /* 0x000fe400078fd8ff */
[----:B------:R-:W-:Y:S01]  /*ee60*/  LEA R150, R150, UR25, 0x2 ;  /* 0x0000001996967c11 */ /* 0x000fe2000f8e10ff */
[----:B------:R-:W-:Y:S06]  /*ee70*/  @!P3 BRA `(.L_x_1304) ;  /* 0x000000000004b947 */ /* 0x000fec0003800000 */
[----:B---3--:R4:W-:Y:S02]  /*ee80*/  REDG.E.ADD.F32.FTZ.RN.STRONG.GPU desc[UR32][R62.64+0x2600], R61 ;  /* 0x0026003d3e0079a6 */ /* 0x0089e4000c12f320 */
.L_x_1304:
[----:B------:R-:W-:Y:S05]  /*ee90*/  BSYNC.RECONVERGENT B0 ;  /* 0x0000000000007941 */ /* 0x000fea0003800200 */
.L_x_1303:
[----:B---34-:R3:W4:Y:S01]  /*eea0*/  LDS R61, [R150+0x6a00] ;  /* 0x006a0000963d7984 */ /* 0x0187220000000800 */
[----:B------:R-:W-:Y:S01]  /*eeb0*/  BSSY.RECONVERGENT B0, `(.L_x_1305) ;  /* 0x0000004000007945 */ /* 0x000fe20003800200 */
[----:B--2---:R-:W-:-:S03]  /*eec0*/  LEA R134, R128, UR25, 0x2 ;  /* 0x0000001980867c11 */ /* 0x004fc6000f8e10ff */
[----:B------:R-:W-:Y:S05]  /*eed0*/  @!P4 BRA `(.L_x_1306) ;  /* 0x000000000004c947 */ /* 0x000fea0003800000 */
[----:B----4-:R2:W-:Y:S02]  /*eee0*/  REDG.E.ADD.F32.FTZ.RN.STRONG.GPU desc[UR32][R62.64+0x2800], R61 ;  /* 0x0028003d3e0079a6 */ /* 0x0105e4000c12f320 */
.L_x_1306:
[----:B------:R-:W-:Y:S05]  /*eef0*/  BSYNC.RECONVERGENT B0 ;  /* 0x0000000000007941 */ /* 0x000fea0003800200 */
.L_x_1305:
[----:B--2-4-:R2:W4:Y:S01]  /*ef00*/  LDS R61, [R134+0x6c00] ;  /* 0x006c0000863d7984 */ /* 0x0145220000000800 */
[----:B------:R-:W-:Y:S01]  /*ef10*/  BSSY.RECONVERGENT B0, `(.L_x_1307) ;  /* 0x0000005000007945 */ /* 0x000fe20003800200 */
[C---:B------:R-:W-:Y:S02]  /*ef20*/  IADD3 R128, PT, PT, R183.reuse, 0xb00, RZ ;  /* 0x00000b00b7807810 */ /* 0x040fe40007ffe0ff */
[----:B-1----:R-:W-:Y:S01]  /*ef30*/  IADD3 R130, PT, PT, R183, 0xb80, RZ ;  /* 0x00000b80b7827810 */ /* 0x002fe20007ffe0ff */
[----:B------:R-:W-:Y:S06]  /*ef40*/  @!P5 BRA `(.L_x_1308) ;  /* 0x000000000004d947 */ /* 0x000fec0003800000 */
[----:B----4-:R1:W-:Y:S02]  /*ef50*/  REDG.E.ADD.F32.FTZ.RN.STRONG.GPU desc[UR32][R62.64+0x2a00], R61 ;  /* 0x002a003d3e0079a6 */ /* 0x0103e4000c12f320 */
.L_x_1308:
[----:B------:R-:W-:Y:S05]  /*ef60*/  BSYNC.RECONVERGENT B0 ;  /* 0x0000000000007941 */ /* 0x000fea0003800200 */
.L_x_1307:
        /* <DEDUP_REMOVED lines=16> */
.L_x_1310:
[----:B------:R-:W-:Y:S05]  /*f070*/  BSYNC.RECONVERGENT B0 ;  /* 0x0000000000007941 */ /* 0x000fea0003800200 */
.L_x_1309:
[----:B-12---:R1:W2:Y:S01]  /*f080*/  LDS R61, [R130+0x7000] ;  /* 0x00700000823d7984 */ /* 0x0062a20000000800 */
[----:B------:R-:W-:Y:S01]  /*f090*/  BSSY.RECONVERGENT B0, `(.L_x_1311) ;  /* 0x0000006000007945 */ /* 0x000fe20003800200 */
[----:B------:R-:W-:Y:S02]  /*f0a0*/  IADD3 R128, PT, PT, R183, 0xd00, RZ ;  /* 0x00000d00b7807810 */ /* 0x000fe40007ffe0ff */
[----:B------:R-:W-:Y:S02]  /*f0b0*/  LEA.HI R150, R150, R183, RZ, 0x1b ;  /* 0x000000b796967211 */ /* 0x000fe400078fd8ff */
[----:B------:R-:W-:Y:S01]  /*f0c0*/  LEA R134, R134, UR25, 0x2 ;  /* 0x0000001986867c11 */ /* 0x000fe2000f8e10ff */
[----:B------:R-:W-:Y:S06]  /*f0d0*/  @!P2 BRA `(.L_x_1312) ;  /* 0x000000000004a947 */ /* 0x000fec0003800000 */
[----:B--2---:R3:W-:Y:S02]  /*f0e0*/  REDG.E.ADD.F32.FTZ.RN.STRONG.GPU desc[UR32][R62.64+0x2e00], R61 ;  /* 0x002e003d3e0079a6 */ /* 0x0047e4000c12f320 */
.L_x_1312:
[----:B------:R-:W-:Y:S05]  /*f0f0*/  BSYNC.RECONVERGENT B0 ;  /* 0x0000000000007941 */ /* 0x000fea0003800200 */
.L_x_1311:
[----:B--23--:R2:W3:Y:S01]  /*f100*/  LDS R61, [R134+0x7200] ;  /* 0x00720000863d7984 */ /* 0x00c4e20000000800 */
[----:B------:R-:W-:Y:S01]  /*f110*/  BSSY.RECONVERGENT B0, `(.L_x_1313) ;  /* 0x0000005000007945 */ /* 0x000fe20003800200 */
[----:B------:R-:W-:Y:S02]  /*f120*/  LEA.HI R128, R128, R183, RZ, 0x1b ;  /* 0x000000b780807211 */ /* 0x000fe400078fd8ff */
[----:B------:R-:W-:Y:S01]  /*f130*/  LEA R150, R150, UR25, 0x2 ;  /* 0x0000001996967c11 */ /* 0x000fe2000f8e10ff */
[----:B------:R-:W-:Y:S06]  /*f140*/  @!P3 BRA `(.L_x_1314) ;  /* 0x000000000004b947 */ /* 0x000fec0003800000 */
[----:B---3--:R4:W-:Y:S02]  /*f150*/  REDG.E.ADD.F32.FTZ.RN.STRONG.GPU desc[UR32][R62.64+0x3000], R61 ;  /* 0x0030003d3e0079a6 */ /* 0x0089e4000c12f320 */
.L_x_1314:
[----:B------:R-:W-:Y:S05]  /*f160*/  BSYNC.RECONVERGENT B0 ;  /* 0x0000000000007941 */ /* 0x000fea0003800200 */
.L_x_1313:
[----:B---34-:R3:W4:Y:S01]  /*f170*/  LDS R61, [R150+0x7400] ;  /* 0x00740000963d7984 */ /* 0x0187220000000800 */
[----:B------:R-:W-:Y:S01]  /*f180*/  BSSY.RECONVERGENT B0, `(.L_x_1315) ;  /* 0x0000006000007945 */ /* 0x000fe20003800200 */
[C---:B-1----:R-:W-:Y:S02]  /*f190*/  IADD3 R130, PT, PT, R183.reuse, 0xd80, RZ ;  /* 0x00000d80b7827810 */ /* 0x042fe40007ffe0ff */
[----:B--2---:R-:W-:Y:S02]  /*f1a0*/  IADD3 R134, PT, PT, R183, 0xe00, RZ ;  /* 0x00000e00b7867810 */ /* 0x004fe40007ffe0ff */
[----:B------:R-:W-:Y:S01]  /*f1b0*/  LEA R128, R128, UR25, 0x2 ;  /* 0x0000001980807c11 */ /* 0x000fe2000f8e10ff */
[----:B------:R-:W-:Y:S06]  /*f1c0*/  @!P4 BRA `(.L_x_1316) ;  /* 0x000000000004c947 */ /* 0x000fec0003800000 */
[----:B----4-:R1:W-:Y:S02]  /*f1d0*/  REDG.E.ADD.F32.FTZ.RN.STRONG.GPU desc[UR32][R62.64+0x3200], R61 ;  /* 0x0032003d3e0079a6 */ /* 0x0103e4000c12f320 */
.L_x_1316:
[----:B------:R-:W-:Y:S05]  /*f1e0*/  BSYNC.RECONVERGENT B0 ;  /* 0x0000000000007941 */ /* 0x000fea0003800200 */
.L_x_1315:
[----:B-1--4-:R1:W2:Y:S01]  /*f1f0*/  LDS R61, [R128+0x7600] ;  /* 0x00760000803d7984 */ /* 0x0122a20000000800 */
[----:B------:R-:W-:Y:S01]  /*f200*/  BSSY.RECONVERGENT B0, `(.L_x_1317) ;  /* 0x0000005000007945 */ /* 0x000fe20003800200 */
[-C--:B------:R-:W-:Y:S02]  /*f210*/  LEA.HI R130, R130, R183.reuse, RZ, 0x1b ;  /* 0x000000b782827211 */ /* 0x080fe400078fd8ff */
[----:B------:R-:W-:Y:S01]  /*f220*/  LEA.HI R134, R134, R183, RZ, 0x1b ;  /* 0x000000b786867211 */ /* 0x000fe200078fd8ff */
[----:B------:R-:W-:Y:S06]  /*f230*/  @!P5 BRA `(.L_x_1318) ;  /* 0x000000000004d947 */ /* 0x000fec0003800000 */
[----:B--2---:R4:W-:Y:S02]  /*f240*/  REDG.E.ADD.F32.FTZ.RN.STRONG.GPU desc[UR32][R62.64+0x3400], R61 ;  /* 0x0034003d3e0079a6 */ /* 0x0049e4000c12f320 */
.L_x_1318:
[----:B------:R-:W-:Y:S05]  /*f250*/  BSYNC.RECONVERGENT B0 ;  /* 0x0000000000007941 */ /* 0x000fea0003800200 */
.L_x_1317:
        /* <DEDUP_REMOVED lines=11> */
.L_x_1320:
[----:B------:R-:W-:Y:S05]  /*f310*/  BSYNC.RECONVERGENT B0 ;  /* 0x0000000000007941 */ /* 0x000fea0003800200 */
.L_x_1319:
[----:B--2-4-:R2:W4:Y:S01]  /*f320*/  LDS R61, [R134+0x7a00] ;  /* 0x007a0000863d7984 */ /* 0x0145220000000800 */
[----:B------:R-:W-:Y:S04]  /*f330*/  BSSY.RECONVERGENT B0, `(.L_x_1321) ;  /* 0x0000003000007945 */ /* 0x000fe80003800200 */
[----:B------:R-:W-:Y:S05]  /*f340*/  @!P2 BRA `(.L_x_1322) ;  /* 0x000000000004a947 */ /* 0x000fea0003800000 */
[----:B----4-:R4:W-:Y:S02]  /*f350*/  REDG.E.ADD.F32.FTZ.RN.STRONG.GPU desc[UR32][R62.64+0x3800], R61 ;  /* 0x0038003d3e0079a6 */ /* 0x0109e4000c12f320 */
.L_x_1322:
[----:B------:R-:W-:Y:S05]  /*f360*/  BSYNC.RECONVERGENT B0 ;  /* 0x0000000000007941 */ /* 0x000fea0003800200 */
.L_x_1321:
[----:B------:R-:W-:Y:S01]  /*f370*/  IADD3 R60, PT, PT, R183, 0xe80, RZ ;  /* 0x00000e80b73c7810 */ /* 0x000fe20007ffe0ff */
[-C--:B-1----:R-:W-:Y:S01]  /*f380*/  FMUL.FTZ R128, R71, R34.reuse ;  /* 0x0000002247807220 */ /* 0x082fe20000410000 */
[----:B------:R-:W-:Y:S01]  /*f390*/  IADD3 R130, PT, PT, R183, 0xf00, RZ ;  /* 0x00000f00b7827810 */ /* 0x000fe20007ffe0ff */
[----:B------:R-:W-:Y:S01]  /*f3a0*/  FFMA.FTZ R228, R18, -R34, R228 ;  /* 0x8000002212e47223 */ /* 0x000fe200000100e4 */
[-C--:B------:R-:W-:Y:S01]  /*f3b0*/  LEA.HI R60, R60, R183.reuse, RZ, 0x1b ;  /* 0x000000b73c3c7211 */ /* 0x080fe200078fd8ff */
[----:B----4-:R-:W-:Y:S01]  /*f3c0*/  FMUL.FTZ R61, R151, R128 ;  /* 0x00000080973d7220 */ /* 0x010fe20000410000 */
[----:B------:R-:W-:Y:S01]  /*f3d0*/  LEA.HI R130, R130, R183, RZ, 0x1b ;  /* 0x000000b782827211 */ /* 0x000fe200078fd8ff */
[----:B------:R-:W-:Y:S01]  /*f3e0*/  FMUL.FTZ R149, R149, R34 ;  /* 0x0000002295957220 */ /* 0x000fe20000410000 */
[----:B------:R-:W-:Y:S01]  /*f3f0*/  LEA R60, R60, UR25, 0x2 ;  /* 0x000000193c3c7c11 */ /* 0x000fe2000f8e10ff */
[----:B------:R-:W-:Y:S01]  /*f400*/  BSSY.RECONVERGENT B0, `(.L_x_1323) ;  /* 0x0000009000007945 */ /* 0x000fe20003800200 */
[----:B0-----:R-:W-:Y:S01]  /*f410*/  LEA R137, R130, UR25, 0x2 ;  /* 0x0000001982897c11 */ /* 0x001fe2000f8e10ff */
[-C--:B------:R-:W-:Y:S01]  /*f420*/  FFMA.FTZ R130, R228, R149.reuse, -R61 ;  /* 0x00000095e4827223 */ /* 0x080fe2000001083d */
[----:B--2---:R-:W-:Y:S01]  /*f430*/  IADD3 R134, PT, PT, R183, 0xf80, RZ ;  /* 0x00000f80b7867810 */ /* 0x004fe20007ffe0ff */
[----:B------:R0:W1:Y:S01]  /*f440*/  LDS R61, [R60+0x7c00] ;  /* 0x007c00003c3d7984 */ /* 0x0000620000000800 */
[----:B------:R-:W-:-:S02]  /*f450*/  FMUL.FTZ R149, R151, R149 ;  /* 0x0000009597957220 */ /* 0x000fc40000410000 */
[----:B------:R-:W-:Y:S01]  /*f460*/  LEA.HI R134, R134, R183, RZ, 0x1b ;  /* 0x000000b786867211 */ /* 0x000fe200078fd8ff */
[----:B------:R-:W-:Y:S06]  /*f470*/  @!P3 BRA `(.L_x_1324) ;  /* 0x000000000004b947 */ /* 0x000fec0003800000 */
[----:B-1----:R2:W-:Y:S02]  /*f480*/  REDG.E.ADD.F32.FTZ.RN.STRONG.GPU desc[UR32][R62.64+0x3a00], R61 ;  /* 0x003a003d3e0079a6 */ /* 0x0025e4000c12f320 */
.L_x_1324:
[----:B------:R-:W-:Y:S05]  /*f490*/  BSYNC.RECONVERGENT B0 ;  /* 0x0000000000007941 */ /* 0x000fea0003800200 */
.L_x_1323:
[----:B-12---:R1:W2:Y:S01]  /*f4a0*/  LDS R61, [R137+0x7e00] ;  /* 0x007e0000893d7984 */ /* 0x0062a20000000800 */
[----:B------:R-:W-:Y:S01]  /*f4b0*/  BSSY.RECONVERGENT B0, `(.L_x_1325) ;  /* 0x0000005000007945 */ /* 0x000fe20003800200 */
[----:B------:R-:W-:Y:S01]  /*f4c0*/  LEA R134, R134, UR25, 0x2 ;  /* 0x0000001986867c11 */ /* 0x000fe2000f8e10ff */
[----:B------:R-:W-:Y:S02]  /*f4d0*/  FFMA.FTZ R149, R228, R128, R149 ;  /* 0x00000080e4957223 */ /* 0x000fe40000010095 */
[----:B------:R-:W-:Y:S05]  /*f4e0*/  @!P4 BRA `(.L_x_1326) ;  /* 0x000000000004c947 */ /* 0x000fea0003800000 */
[----:B--2---:R4:W-:Y:S02]  /*f4f0*/  REDG.E.ADD.F32.FTZ.RN.STRONG.GPU desc[UR32][R62.64+0x3c00], R61 ;  /* 0x003c003d3e0079a6 */ /* 0x0049e4000c12f320 */
.L_x_1326:
[----:B------:R-:W-:Y:S05]  /*f500*/  BSYNC.RECONVERGENT B0 ;  /* 0x0000000000007941 */ /* 0x000fea0003800200 */
.L_x_1325:
[----:B--2-4-:R2:W4:Y:S01]  /*f510*/  LDS R61, [R134+0x8000] ;  /* 0x00800000863d7984 */ /* 0x0145220000000800 */
[----:B------:R-:W-:Y:S01]  /*f520*/  BSSY.RECONVERGENT B0, `(.L_x_1327) ;  /* 0x0000004000007945 */ /* 0x000fe20003800200 */
[----:B0-----:R-:W-:-:S03]  /*f530*/  FADD.FTZ R60, R124, R149 ;  /* 0x000000957c3c7221 */ /* 0x001fc60000010000 */
[----:B------:R-:W-:Y:S05]  /*f540*/  @!P5 BRA `(.L_x_1328) ;  /* 0x000000000004d947 */ /* 0x000fea0003800000 */
[----:B----4-:R0:W-:Y:S02]  /*f550*/  REDG.E.ADD.F32.FTZ.RN.STRONG.GPU desc[UR32][R62.64+0x3e00], R61 ;  /* 0x003e003d3e0079a6 */ /* 0x0101e4000c12f320 */
.L_x_1328:
[----:B------:R-:W-:Y:S05]  /*f560*/  BSYNC.RECONVERGENT B0 ;  /* 0x0000000000007941 */ /* 0x000fea0003800200 */
.L_x_1327:
[----:B0---4-:R-:W-:Y:S01]  /*f570*/  FADD.FTZ R61, R113, R130 ;  /* 0x00000082713d7221 */ /* 0x011fe20000010000 */
[C---:B------:R-:W-:Y:S01]  /*f580*/  FFMA.FTZ R62, R98.reuse, R171, R65 ;  /* 0x000000ab623e7223 */ /* 0x040fe20000010041 */
[----:B------:R-:W-:Y:S01]  /*f590*/  FFMA.FTZ R63, -R98, R167, R164 ;  /* 0x000000a7623f7223 */ /* 0x000fe200000101a4 */
[----:B------:R-:W0:Y:S01]  /*f5a0*/  SHFL.DOWN PT, R65, R60, 0x1, 0x1f ;  /* 0x08201f003c417f89 */ /* 0x000e2200000e0000 */
[----:B------:R-:W-:Y:S01]  /*f5b0*/  ISETP.GT.AND P2, PT, R244, 0x1e, PT ;  /* 0x0000001ef400780c */ /* 0x000fe20003f44270 */
[----:B------:R-:W-:Y:S01]  /*f5c0*/  FMUL.FTZ R228, R228, R105 ;  /* 0x00000069e4e47220 */ /* 0x000fe20000410000 */
[----:B------:R-:W-:Y:S01]  /*f5d0*/  FADD.FTZ R83, R128, R83 ;  /* 0x0000005380537221 */ /* 0x000fe20000010000 */
[----:B------:R-:W4:Y:S01]  /*f5e0*/  SHFL.DOWN PT, R124, R61, 0x1, 0x1f ;  /* 0x08201f003d7c7f89 */ /* 0x000f2200000e0000 */
[----:B------:R-:W-:Y:S01]  /*f5f0*/  FMUL.FTZ R109, R226, R109 ;  /* 0x0000006de26d7220 */ /* 0x000fe20000410000 */
[----:B------:R-:W-:Y:S01]  /*f600*/  FFMA.FTZ R151, R151, R106, R228 ;  /* 0x0000006a97977223 */ /* 0x000fe200000100e4 */
[----:B------:R-:W-:Y:S01]  /*f610*/  FADD.FTZ R82, R104, R82 ;  /* 0x0000005268527221 */ /* 0x000fe20000010000 */
[----:B------:R-:W5:Y:S01]  /*f620*/  SHFL.DOWN PT, R113, R62, 0x1, 0x1f ;  /* 0x08201f003e717f89 */ /* 0x000f6200000e0000 */
[----:B------:R-:W-:Y:S01]  /*f630*/  FFMA.FTZ R107, R222, R107, R109 ;  /* 0x0000006bde6b7223 */ /* 0x000fe2000001006d */
[----:B------:R-:W-:Y:S01]  /*f640*/  FFMA.FTZ R106, R18, R71, R151 ;  /* 0x00000047126a7223 */ /* 0x000fe20000010097 */
[----:B------:R-:W-:Y:S01]  /*f650*/  FADD.FTZ R80, R101, R80 ;  /* 0x0000005065507221 */ /* 0x000fe20000010000 */
[----:B------:R-:W1:Y:S01]  /*f660*/  SHFL.DOWN PT, R130, R63, 0x1, 0x1f ;  /* 0x08201f003f827f89 */ /* 0x000e6200000e0000 */
[----:B------:R-:W-:Y:S01]  /*f670*/  FFMA.FTZ R104, R16, R189, R107 ;  /* 0x000000bd10687223 */ /* 0x000fe2000001006b */
[----:B------:R-:W-:Y:S01]  /*f680*/  FADD.FTZ R35, R106, R35 ;  /* 0x000000236a237221 */ /* 0x000fe20000010000 */
[----:B------:R-:W-:Y:S01]  /*f690*/  FMUL.FTZ R139, R206, R139 ;  /* 0x0000008bce8b7220 */ /* 0x000fe20000410000 */
[----:B------:R-:W-:Y:S01]  /*f6a0*/  FMUL.FTZ R112, R227, R112 ;  /* 0x00000070e3707220 */ /* 0x000fe20000410000 */
[----:B------:R-:W-:Y:S01]  /*f6b0*/  FADD.FTZ R37, R104, R37 ;  /* 0x0000002568257221 */ /* 0x000fe20000010000 */
[----:B------:R-:W-:Y:S01]  /*f6c0*/  FADD.FTZ R58, R100, R58 ;  /* 0x0000003a643a7221 */ /* 0x000fe20000010000 */
[----:B------:R-:W-:Y:S01]  /*f6d0*/  FFMA.FTZ R125, R198, R125, R139 ;  /* 0x0000007dc67d7223 */ /* 0x000fe2000001008b */
[----:B------:R-:W-:Y:S01]  /*f6e0*/  FFMA.FTZ R108, R223, R108, R112 ;  /* 0x0000006cdf6c7223 */ /* 0x000fe20000010070 */
[----:B------:R-:W-:Y:S01]  /*f6f0*/  FMUL.FTZ R225, R225, R148 ;  /* 0x00000094e1e17220 */ /* 0x000fe20000410000 */
[----:B------:R-:W-:Y:S01]  /*f700*/  FADD.FTZ R57, R79, R57 ;  /* 0x000000394f397221 */ /* 0x000fe20000010000 */
[----:B------:R-:W-:Y:S01]  /*f710*/  FFMA.FTZ R100, R12, R185, R125 ;  /* 0x000000b90c647223 */ /* 0x000fe2000001007d */
[----:B0-----:R-:W-:Y:S01]  /*f720*/  @!P2 FADD.FTZ R60, R60, R65 ;  /* 0x000000413c3ca221 */ /* 0x001fe20000010000 */
[----:B------:R-:W-:Y:S01]  /*f730*/  FFMA.FTZ R65, R17, R190, R108 ;  /* 0x000000be11417223 */ /* 0x000fe2000001006c */
[----:B------:R-:W-:Y:S01]  /*f740*/  FFMA.FTZ R202, R202, R111, R225 ;  /* 0x0000006fcaca7223 */ /* 0x000fe200000100e1 */
[----:B------:R-:W-:Y:S01]  /*f750*/  FADD.FTZ R56, R78, R56 ;  /* 0x000000384e387221 */ /* 0x000fe20000010000 */
[----:B----4-:R-:W-:Y:S01]  /*f760*/  @!P2 FADD.FTZ R61, R61, R124 ;  /* 0x0000007c3d3da221 */ /* 0x010fe20000010000 */
[----:B------:R-:W0:Y:S01]  /*f770*/  SHFL.DOWN PT, R105, R60, 0x2, 0x1f ;  /* 0x08401f003c697f89 */ /* 0x000e2200000e0000 */
[----:B------:R-:W-:Y:S01]  /*f780*/  FADD.FTZ R41, R100, R41 ;  /* 0x0000002964297221 */ /* 0x000fe20000010000 */
[----:B------:R-:W-:Y:S01]  /*f790*/  FMUL.FTZ R142, R205, R142 ;  /* 0x0000008ecd8e7220 */ /* 0x000fe20000410000 */
[----:B-----5:R-:W-:Y:S01]  /*f7a0*/  @!P2 FADD.FTZ R62, R62, R113 ;  /* 0x000000713e3ea221 */ /* 0x020fe20000010000 */
[----:B------:R-:W4:Y:S01]  /*f7b0*/  SHFL.DOWN PT, R124, R61, 0x2, 0x1f ;  /* 0x08401f003d7c7f89 */ /* 0x000f2200000e0000 */
[----:B------:R-:W-:Y:S01]  /*f7c0*/  FADD.FTZ R36, R65, R36 ;  /* 0x0000002441247221 */ /* 0x000fe20000010000 */
[----:B------:R-:W-:Y:S01]  /*f7d0*/  FFMA.FTZ R65, R15, R188, R202 ;  /* 0x000000bc0f417223 */ /* 0x000fe200000100ca */
[----:B-1----:R-:W-:Y:S01]  /*f7e0*/  @!P2 FADD.FTZ R63, R63, R130 ;  /* 0x000000823f3fa221 */ /* 0x002fe20000010000 */
[----:B------:R-:W1:Y:S01]  /*f7f0*/  SHFL.DOWN PT, R71, R62, 0x2, 0x1f ;  /* 0x08401f003e477f89 */ /* 0x000e6200000e0000 */
[----:B------:R-:W-:Y:S01]  /*f800*/  ISETP.GT.AND P2, PT, R244, 0x1d, PT ;  /* 0x0000001df400780c */ /* 0x000fe20003f44270 */
[----:B------:R-:W-:Y:S01]  /*f810*/  FFMA.FTZ R116, R199, R116, R142 ;  /* 0x00000074c7747223 */ /* 0x000fe2000001008e */
[----:B------:R-:W-:Y:S01]  /*f820*/  FMUL.FTZ R146, R207, R146 ;  /* 0x00000092cf927220 */ /* 0x000fe20000410000 */
[----:B------:R-:W5:Y:S01]  /*f830*/  SHFL.DOWN PT, R128, R63, 0x2, 0x1f ;  /* 0x08401f003f807f89 */ /* 0x000f6200000e0000 */
[----:B------:R-:W-:Y:S01]  /*f840*/  FADD.FTZ R38, R65, R38 ;  /* 0x0000002641267221 */ /* 0x000fe20000010000 */
[----:B------:R-:W-:Y:S01]  /*f850*/  FFMA.FTZ R65, R13, R186, R116 ;  /* 0x000000ba0d417223 */ /* 0x000fe20000010074 */
[----:B------:R-:W-:Y:S01]  /*f860*/  FFMA.FTZ R122, R197, R122, R146 ;  /* 0x0000007ac57a7223 */ /* 0x000fe20000010092 */
[----:B------:R-:W-:Y:S01]  /*f870*/  FMUL.FTZ R138, R211, R138 ;  /* 0x0000008ad38a7220 */ /* 0x000fe20000410000 */
[----:B------:R-:W-:Y:S01]  /*f880*/  FMUL.FTZ R209, R209, R140 ;  /* 0x0000008cd1d17220 */ /* 0x000fe20000410000 */
[----:B------:R-:W-:Y:S01]  /*f890*/  FADD.FTZ R40, R65, R40 ;  /* 0x0000002841287221 */ /* 0x000fe20000010000 */
[----:B------:R-:W-:Y:S01]  /*f8a0*/  FFMA.FTZ R65, R11, R184, R122 ;  /* 0x000000b80b417223 */ /* 0x000fe2000001007a */
[----:B------:R-:W-:Y:S01]  /*f8b0*/  FFMA.FTZ R120, R195, R120, R138 ;  /* 0x00000078c3787223 */ /* 0x000fe2000001008a */
[----:B------:R-:W-:Y:S01]  /*f8c0*/  FMUL.FTZ R213, R213, R136 ;  /* 0x00000088d5d57220 */ /* 0x000fe20000410000 */
[----:B------:R-:W-:Y:S01]  /*f8d0*/  FMUL.FTZ R214, R214, R129 ;  /* 0x00000081d6d67220 */ /* 0x000fe20000410000 */
[----:B------:R-:W-:Y:S01]  /*f8e0*/  FADD.FTZ R42, R65, R42 ;  /* 0x0000002a412a7221 */ /* 0x000fe20000010000 */
[----:B0-----:R-:W-:Y:S01]  /*f8f0*/  @!P2 FADD.FTZ R60, R60, R105 ;  /* 0x000000693c3ca221 */ /* 0x001fe20000010000 */
[----:B------:R-:W-:Y:S01]  /*f900*/  ISETP.GT.AND P3, PT, R244, 0xf, PT ;  /* 0x0000000ff400780c */ /* 0x000fe20003f64270 */
[----:B------:R-:W-:Y:S01]  /*f910*/  FFMA.FTZ R65, R9, R220, R120 ;  /* 0x000000dc09417223 */ /* 0x000fe20000010078 */
[----:B------:R-:W-:Y:S01]  /*f920*/  FFMA.FTZ R115, R196, R115, R209 ;  /* 0x00000073c4737223 */ /* 0x000fe200000100d1 */
[----:B----4-:R-:W-:Y:S01]  /*f930*/  @!P2 FADD.FTZ R61, R61, R124 ;  /* 0x0000007c3d3da221 */ /* 0x010fe20000010000 */
[----:B------:R-:W-:Y:S01]  /*f940*/  FFMA.FTZ R121, R194, R121, R213 ;  /* 0x00000079c2797223 */ /* 0x000fe200000100d5 */
[----:B------:R-:W-:Y:S01]  /*f950*/  FFMA.FTZ R118, R193, R118, R214 ;  /* 0x00000076c1767223 */ /* 0x000fe200000100d6 */
[----:B------:R-:W-:Y:S01]  /*f960*/  FMUL.FTZ R203, R203, R144 ;  /* 0x00000090cbcb7220 */ /* 0x000fe20000410000 */
[----:B-1----:R-:W-:Y:S01]  /*f970*/  @!P2 FADD.FTZ R62, R62, R71 ;  /* 0x000000473e3ea221 */ /* 0x002fe20000010000 */
[----:B------:R-:W0:Y:S01]  /*f980*/  SHFL.DOWN PT, R104, R61, 0x4, 0x1f ;  /* 0x08801f003d687f89 */ /* 0x000e2200000e0000 */
[----:B------:R-:W-:Y:S01]  /*f990*/  FADD.FTZ R55, R74, R55 ;  /* 0x000000374a377221 */ /* 0x000fe20000010000 */
[----:B------:R-:W-:Y:S01]  /*f9a0*/  FADD.FTZ R53, R72, R53 ;  /* 0x0000003548357221 */ /* 0x000fe20000010000 */
[----:B-----5:R-:W-:Y:S01]  /*f9b0*/  @!P2 FADD.FTZ R63, R63, R128 ;  /* 0x000000803f3fa221 */ /* 0x020fe20000010000 */
[----:B------:R-:W1:Y:S01]  /*f9c0*/  SHFL.DOWN PT, R71, R60, 0x4, 0x1f ;  /* 0x08801f003c477f89 */ /* 0x000e6200000e0000 */
[----:B------:R-:W-:Y:S01]  /*f9d0*/  ISETP.GT.AND P2, PT, R244, 0x1b, PT ;  /* 0x0000001bf400780c */ /* 0x000fe20003f44270 */
[----:B------:R-:W-:Y:S01]  /*f9e0*/  FADD.FTZ R44, R65, R44 ;  /* 0x0000002c412c7221 */ /* 0x000fe20000010000 */
[----:B------:R-:W-:Y:S01]  /*f9f0*/  FFMA.FTZ R74, R10, R201, R115 ;  /* 0x000000c90a4a7223 */ /* 0x000fe20000010073 */
[----:B------:R-:W4:Y:S01]  /*fa00*/  SHFL.DOWN PT, R101, R62, 0x4, 0x1f ;  /* 0x08801f003e657f89 */ /* 0x000f2200000e0000 */
[----:B------:R-:W-:Y:S01]  /*fa10*/  FFMA.FTZ R72, R8, R217, R121 ;  /* 0x000000d908487223 */ /* 0x000fe20000010079 */
[----:B------:R-:W-:Y:S01]  /*fa20*/  FFMA.FTZ R65, R7, R64, R118 ;  /* 0x0000004007417223 */ /* 0x000fe20000010076 */
[----:B------:R-:W-:Y:S01]  /*fa30*/  FFMA.FTZ R117, R200, R117, R203 ;  /* 0x00000075c8757223 */ /* 0x000fe200000100cb */
[----:B------:R-:W5:Y:S01]  /*fa40*/  SHFL.DOWN PT, R106, R63, 0x4, 0x1f ;  /* 0x08801f003f6a7f89 */ /* 0x000f6200000e0000 */
[----:B------:R-:W-:Y:S01]  /*fa50*/  FADD.FTZ R59, R102, R59 ;  /* 0x0000003b663b7221 */ /* 0x000fe20000010000 */
[----:B------:R-:W-:Y:S01]  /*fa60*/  FADD.FTZ R43, R74, R43 ;  /* 0x0000002b4a2b7221 */ /* 0x000fe20000010000 */
[----:B------:R-:W-:Y:S01]  /*fa70*/  FFMA.FTZ R102, R14, R187, R117 ;  /* 0x000000bb0e667223 */ /* 0x000fe20000010075 */
[----:B------:R-:W-:Y:S01]  /*fa80*/  FADD.FTZ R45, R72, R45 ;  /* 0x0000002d482d7221 */ /* 0x000fe20000010000 */
[----:B------:R-:W-:Y:S01]  /*fa90*/  FMUL.FTZ R135, R216, R135 ;  /* 0x00000087d8877220 */ /* 0x000fe20000410000 */
[----:B------:R-:W-:Y:S01]  /*faa0*/  FADD.FTZ R46, R65, R46 ;  /* 0x0000002e412e7221 */ /* 0x000fe20000010000 */
[----:B------:R-:W-:Y:S01]  /*fab0*/  BSSY.RECONVERGENT B0, `(.L_x_1329) ;  /* 0x0000021000007945 */ /* 0x000fe20003800200 */
[----:B------:R-:W-:Y:S01]  /*fac0*/  FADD.FTZ R81, R103, R81 ;  /* 0x0000005167517221 */ /* 0x000fe20000010000 */
[----:B------:R-:W-:Y:S01]  /*fad0*/  FADD.FTZ R39, R102, R39 ;  /* 0x0000002766277221 */ /* 0x000fe20000010000 */
[----:B------:R-:W-:Y:S01]  /*fae0*/  FADD.FTZ R54, R76, R54 ;  /* 0x000000364c367221 */ /* 0x000fe20000010000 */
[----:B------:R-:W-:Y:S01]  /*faf0*/  FADD.FTZ R52, R77, R52 ;  /* 0x000000344d347221 */ /* 0x000fe20000010000 */
[----:B0-----:R-:W-:Y:S01]  /*fb00*/  @!P2 FADD.FTZ R61, R61, R104 ;  /* 0x000000683d3da221 */ /* 0x001fe20000010000 */
[----:B------:R-:W-:Y:S01]  /*fb10*/  FADD.FTZ R51, R75, R51 ;  /* 0x000000334b337221 */ /* 0x000fe20000010000 */
[----:B------:R-:W-:Y:S01]  /*fb20*/  FFMA.FTZ R123, R192, R123, R135 ;  /* 0x0000007bc07b7223 */ /* 0x000fe20000010087 */
[----:B-1----:R-:W-:-:S02]  /*fb30*/  @!P2 FADD.FTZ R60, R60, R71 ;  /* 0x000000473c3ca221 */ /* 0x002fc40000010000 */
[----:B------:R-:W0:Y:S01]  /*fb40*/  SHFL.DOWN PT, R78, R61, 0x8, 0x1f ;  /* 0x09001f003d4e7f89 */ /* 0x000e2200000e0000 */
[----:B----4-:R-:W-:-:S03]  /*fb50*/  @!P2 FADD.FTZ R62, R62, R101 ;  /* 0x000000653e3ea221 */ /* 0x010fc60000010000 */
[----:B------:R-:W1:Y:S01]  /*fb60*/  SHFL.DOWN PT, R71, R60, 0x8, 0x1f ;  /* 0x09001f003c477f89 */ /* 0x000e6200000e0000 */
[----:B-----5:R-:W-:-:S03]  /*fb70*/  @!P2 FADD.FTZ R63, R63, R106 ;  /* 0x0000006a3f3fa221 */ /* 0x020fc60000010000 */
[----:B------:R-:W4:Y:S01]  /*fb80*/  SHFL.DOWN PT, R79, R62, 0x8, 0x1f ;  /* 0x09001f003e4f7f89 */ /* 0x000f2200000e0000 */
[----:B------:R-:W-:-:S03]  /*fb90*/  ISETP.GT.AND P2, PT, R244, 0x17, PT ;  /* 0x00000017f400780c */ /* 0x000fc60003f44270 */
[----:B------:R-:W5:Y:S10]  /*fba0*/  SHFL.DOWN PT, R100, R63, 0x8, 0x1f ;  /* 0x09001f003f647f89 */ /* 0x000f7400000e0000 */
[----:B0-----:R-:W-:Y:S01]  /*fbb0*/  @!P2 FADD.FTZ R61, R61, R78 ;  /* 0x0000004e3d3da221 */ /* 0x001fe20000010000 */
[----:B-1----:R-:W-:-:S04]  /*fbc0*/  @!P2 FADD.FTZ R60, R60, R71 ;  /* 0x000000473c3ca221 */ /* 0x002fc80000010000 */
[----:B------:R0:W1:Y:S01]  /*fbd0*/  SHFL.DOWN PT, R72, R61, 0x10, 0x1f ;  /* 0x0a001f003d487f89 */ /* 0x00006200000e0000 */
[----:B----4-:R-:W-:-:S03]  /*fbe0*/  @!P2 FADD.FTZ R62, R62, R79 ;  /* 0x0000004f3e3ea221 */ /* 0x010fc60000010000 */
[----:B------:R0:W4:Y:S01]  /*fbf0*/  SHFL.DOWN PT, R65, R60, 0x10, 0x1f ;  /* 0x0a001f003c417f89 */ /* 0x00012200000e0000 */
[----:B-----5:R-:W-:-:S03]  /*fc00*/  @!P2 FADD.FTZ R63, R63, R100 ;  /* 0x000000643f3fa221 */ /* 0x020fc60000010000 */
[----:B------:R0:W0:Y:S04]  /*fc10*/  SHFL.DOWN PT, R71, R62, 0x10, 0x1f ;  /* 0x0a001f003e477f89 */ /* 0x00002800000e0000 */
[----:B------:R0:W0:Y:S01]  /*fc20*/  SHFL.DOWN PT, R74, R63, 0x10, 0x1f ;  /* 0x0a001f003f4a7f89 */ /* 0x00002200000e0000 */
[----:B------:R-:W-:Y:S05]  /*fc30*/  @P3 BRA `(.L_x_1330) ;  /* 0x0000000000203947 */ /* 0x000fea0003800000 */
[----:B------:R-:W-:Y:S01]  /*fc40*/  ISETP.NE.AND P2, PT, R244, RZ, PT ;  /* 0x000000fff400720c */ /* 0x000fe20003f45270 */
[----:B0---4-:R-:W-:Y:S01]  /*fc50*/  FADD.FTZ R60, R60, R65 ;  /* 0x000000413c3c7221 */ /* 0x011fe20000010000 */
[----:B-1----:R-:W-:Y:S01]  /*fc60*/  FADD.FTZ R61, R61, R72 ;  /* 0x000000483d3d7221 */ /* 0x002fe20000010000 */
[----:B------:R-:W-:Y:S01]  /*fc70*/  FADD.FTZ R62, R62, R71 ;  /* 0x000000473e3e7221 */ /* 0x000fe20000010000 */
[----:B------:R-:W-:-:S09]  /*fc80*/  FADD.FTZ R63, R63, R74 ;  /* 0x0000004a3f3f7221 */ /* 0x000fd20000010000 */
[----:B------:R-:W-:-:S04]  /*fc90*/  @!P2 SHF.R.U32.HI R64, RZ, 0x1, R183 ;  /* 0x00000001ff40a819 */ /* 0x000fc800000116b7 */
[----:B------:R-:W-:-:S05]  /*fca0*/  @!P2 LOP3.LUT R64, R64, 0x1f0, RZ, 0xc0, !PT ;  /* 0x000001f04040a812 */ /* 0x000fca00078ec0ff */
[----:B------:R0:W-:Y:S02]  /*fcb0*/  @!P2 STS.128 [R64+UR25+0x8410], R60 ;  /* 0x0084103c4000a988 */ /* 0x0001e40008000c19 */
.L_x_1330:
[----:B------:R-:W-:Y:S05]  /*fcc0*/  BSYNC.RECONVERGENT B0 ;  /* 0x0000000000007941 */ /* 0x000fea0003800200 */
.L_x_1329:
        /* <DEDUP_REMOVED lines=8> */
[----:B------:R-:W-:Y:S01]  /*fd50*/  FFMA.FTZ R67, R5, R210, R110 ;  /* 0x000000d205437223 */ /* 0x000fe2000001006e */
[----:B------:R-:W-:Y:S01]  /*fd60*/  FFMA.FTZ R64, R4, R69, R127 ;  /* 0x0000004504407223 */ /* 0x000fe2000001007f */
[----:B----4-:R-:W-:Y:S01]  /*fd70*/  FFMA.FTZ R65, R3, R204, R126 ;  /* 0x000000cc03417223 */ /* 0x010fe2000001007e */
        /* <DEDUP_REMOVED lines=12> */
[----:B------:R-:W4:Y:S01]  /*fe40*/  LDS.128 R68, [UR25+0x8430] ;  /* 0x00843019ff447984 */ /* 0x000f220008000c00 */
[----:B------:R-:W-:-:S03]  /*fe50*/  PLOP3.LUT P2, PT, PT, PT, UP0, 0x80, 0x8 ;  /* 0x000000000008781c */ /* 0x000fc60003f4f008 */
[----:B-1----:R-:W1:Y:S10]  /*fe60*/  LDS.128 R72, [UR25+0x8440] ;  /* 0x00844019ff487984 */ /* 0x002e740008000c00 */
[----:B------:R-:W5:Y:S04]  /*fe70*/  @P2 LDS.64 R78, [UR36+0xc480] ;  /* 0x00c48024ff4e2984 */ /* 0x000f680008000a00 */
[----:B------:R-:W2:Y:S01]  /*fe80*/  @P2 LDS.64 R100, [UR36+0xbc80] ;  /* 0x00bc8024ff642984 */ /* 0x000ea20008000a00 */
        /* <DEDUP_REMOVED lines=8> */
[----:B-1----:R-:W-:Y:S01]  /*ff10*/  FADD.FTZ R74, R77, R74 ;  /* 0x0000004a4d4a7221 */ /* 0x002fe20000010000 */
[----:B------:R-:W-:Y:S01]  /*ff20*/  FADD.FTZ R75, R62, R75 ;  /* 0x0000004b3e4b7221 */ /* 0x000fe20000010000 */
[----:B------:R-:W-:Y:S01]  /*ff30*/  FADD.FTZ R72, R63, R72 ;  /* 0x000000483f487221 */ /* 0x000fe20000010000 */
[----:B------:R-:W-:Y:S01]  /*ff40*/  FADD.FTZ R73, R60, R73 ;  /* 0x000000493c497221 */ /* 0x000fe20000010000 */
[----:B-----5:R-:W-:Y:S01]  /*ff50*/  @P2 FADD.FTZ R74, R74, R78 ;  /* 0x0000004e4a4a2221 */ /* 0x020fe20000010000 */
[----:B------:R-:W-:Y:S01]  /*ff60*/  @P2 FADD.FTZ R75, R75, R79 ;  /* 0x0000004f4b4b2221 */ /* 0x000fe20000010000 */
[----:B--2---:R-:W-:Y:S01]  /*ff70*/  @P2 FADD.FTZ R72, R72, R100 ;  /* 0x0000006448482221 */ /* 0x004fe20000010000 */
[----:B------:R-:W-:-:S03]  /*ff80*/  @P2 FADD.FTZ R73, R73, R101 ;  /* 0x0000006549492221 */ /* 0x000fc60000010000 */
[----:B------:R0:W-:Y:S04]  /*ff90*/  STS.64 [UR36+0xc480], R74 ;  /* 0x00c4804aff007988 */ /* 0x0001e80008000a24 */
[----:B------:R0:W-:Y:S02]  /*ffa0*/  STS.64 [UR36+0xbc80], R72 ;  /* 0x00bc8048ff007988 */ /* 0x0001e40008000a24 */
.L_x_1332:
[----:B------:R-:W-:Y:S05]  /*ffb0*/  BSYNC.RECONVERGENT B0 ;  /* 0x0000000000007941 */ /* 0x000fea0003800200 */
.L_x_1331:
[----:B------:R-:W-:-:S04]  /*ffc0*/  UIADD3 UR8, UPT, UPT, UR8, 0x1, URZ ;  /* 0x0000000108087890 */ /* 0x000fc8000fffe0ff */
[----:B------:R-:W-:-:S09]  /*ffd0*/  UISETP.GE.AND UP0, UPT, UR8, UR47, UPT ;  /* 0x0000002f0800728c */ /* 0x000fd2000bf06270 */
[----:B------:R-:W-:Y:S05]  /*ffe0*/  BRA.U !UP0, `(.L_x_1333) ;  /* 0xffffff6908b87547 */ /* 0x000fea000b83ffff */
.L_x_1235:
[----:B------:R-:W-:Y:S01]  /*fff0*/  BAR.SYNC.DEFER_BLOCKING 0x0 ;  /* 0x0000000000007b1d */ /* 0x000fe20000010000 */
[C---:B------:R-:W-:Y:S01]  /*10000*/  LOP3.LUT R0, R183.reuse, 0x1f, RZ, 0xc0, !PT ;  /* 0x0000001fb7007812 */ /* 0x040fe200078ec0ff */
[----:B------:R-:W-:Y:S01]  /*10010*/  ULEA UR8, UR16, 0xfffff800, 0xb ;  /* 0xfffff80010087891 */ /* 0x000fe2000f8e58ff */
[----:B------:R-:W-:-:S03]  /*10020*/  SHF.L.U32 R7, R183, 0x4, RZ ;  /* 0x00000004b7077819 */ /* 0x000fc600000006ff */
[----:B------:R-:W-:Y:S01]  /*10030*/  UIADD3 UR9, UPT, UPT, -UR8, UR26, URZ ;  /* 0x0000001a08097290 */ /* 0x000fe2000fffe1ff */
[----:B------:R-:W-:Y:S01]  /*10040*/  LOP3.LUT R7, R0, 0x3e00, R7, 0xf8, !PT ;  /* 0x00003e0000077812 */ /* 0x000fe200078ef807 */
[----:B------:R-:W4:Y:S01]  /*10050*/  LDL.LU R100, [R1+0x24] ;  /* 0x0000240001647983 */ /* 0x000f220000300800 */
[----:B------:R-:W-:Y:S02]  /*10060*/  MOV R4, UR19 ;  /* 0x0000001300047c02 */ /* 0x000fe40008000f00 */
[----:B------:R-:W-:Y:S01]  /*10070*/  MOV R5, UR20 ;  /* 0x0000001400057c02 */ /* 0x000fe20008000f00 */
[----:B------:R-:W-:Y:S01]  /*10080*/  HFMA2 R6, -RZ, RZ, 0, 0 ;  /* 0x00000000ff067431 */ /* 0x000fe200000001ff */
[----:B------:R-:W-:Y:S02]  /*10090*/  LOP3.LUT R61, R7, 0x20, RZ, 0xfc, !PT ;  /* 0x00000020073d7812 */ /* 0x000fe400078efcff */
[----:B------:R-:W-:Y:S02]  /*100a0*/  MOV R3, RZ ;  /* 0x000000ff00037202 */ /* 0x000fe40000000f00 */
[----:B------:R-:W-:-:S02]  /*100b0*/  CS2R R8, SRZ ;  /* 0x0000000000087805 */ /* 0x000fc4000001ff00 */
[C---:B------:R-:W-:Y:S02]  /*100c0*/  LOP3.LUT R63, R7.reuse, 0x40, RZ, 0xfc, !PT ;  /* 0x00000040073f7812 */ /* 0x040fe400078efcff */
[----:B------:R-:W-:Y:S02]  /*100d0*/  CS2R R10, SRZ ;  /* 0x00000000000a7805 */ /* 0x000fe4000001ff00 */
[C---:B------:R-:W-:Y:S02]  /*100e0*/  LOP3.LUT R65, R7.reuse, 0x60, RZ, 0xfc, !PT ;  /* 0x0000006007417812 */ /* 0x040fe400078efcff */
[----:B------:R-:W-:Y:S02]  /*100f0*/  CS2R R12, SRZ ;  /* 0x00000000000c7805 */ /* 0x000fe4000001ff00 */
[----:B------:R-:W-:Y:S02]  /*10100*/  ISETP.GE.AND P2, PT, R7, UR9, PT ;  /* 0x0000000907007c0c */ /* 0x000fe4000bf46270 */
[----:B------:R-:W-:-:S02]  /*10110*/  CS2R R14, SRZ ;  /* 0x00000000000e7805 */ /* 0x000fc4000001ff00 */
[----:B------:R-:W-:Y:S01]  /*10120*/  ISETP.GE.AND P3, PT, R61, UR9, PT ;  /* 0x000000093d007c0c */ /* 0x000fe2000bf66270 */
[----:B------:R-:W5:Y:S01]  /*10130*/  LDL.LU R78, [R1+0x20] ;  /* 0x00002000014e7983 */ /* 0x000f620000300800 */
[----:B------:R-:W-:Y:S02]  /*10140*/  ISETP.GE.AND P4, PT, R63, UR9, PT ;  /* 0x000000093f007c0c */ /* 0x000fe4000bf86270 */
[----:B------:R-:W-:Y:S02]  /*10150*/  CS2R R16, SRZ ;  /* 0x0000000000107805 */ /* 0x000fe4000001ff00 */
[----:B------:R-:W-:Y:S01]  /*10160*/  ISETP.GE.AND P5, PT, R65, UR9, PT ;  /* 0x0000000941007c0c */ /* 0x000fe2000bfa6270 */
[C---:B------:R-:W-:Y:S01]  /*10170*/  IMAD.WIDE.U32 R4, R7.reuse, 0x4, R4 ;  /* 0x0000000407047825 */ /* 0x040fe200078e0004 */
[C---:B------:R-:W-:Y:S01]  /*10180*/  LOP3.LUT R67, R7.reuse, 0x80, RZ, 0xfc, !PT ;  /* 0x0000008007437812 */ /* 0x040fe200078efcff */
[----:B------:R-:W2:Y:S01]  /*10190*/  LDL.LU R76, [R1+0x1c] ;  /* 0x00001c00014c7983 */ /* 0x000ea20000300800 */
[----:B------:R-:W-:-:S02]  /*101a0*/  LOP3.LUT R69, R7, 0xa0, RZ, 0xfc, !PT ;  /* 0x000000a007457812 */ /* 0x000fc400078efcff */
[----:B------:R-:W-:Y:S02]  /*101b0*/  CS2R R18, SRZ ;  /* 0x0000000000127805 */ /* 0x000fe4000001ff00 */
[C---:B------:R-:W-:Y:S01]  /*101c0*/  LOP3.LUT R71, R7.reuse, 0xc0, RZ, 0xfc, !PT ;  /* 0x000000c007477812 */ /* 0x040fe200078efcff */
[----:B------:R-:W4:Y:S01]  /*101d0*/  @!P2 LDG.E R3, desc[UR32][R4.64] ;  /* 0x000000200403a981 */ /* 0x000f22000c1e1900 */
[C---:B0-----:R-:W-:Y:S02]  /*101e0*/  LOP3.LUT R73, R7.reuse, 0xe0, RZ, 0xfc, !PT ;  /* 0x000000e007497812 */ /* 0x041fe400078efcff */
[----:B------:R-:W-:Y:S02]  /*101f0*/  CS2R R20, SRZ ;  /* 0x0000000000147805 */ /* 0x000fe4000001ff00 */
[----:B------:R-:W-:Y:S01]  /*10200*/  LOP3.LUT R75, R7, 0x100, RZ, 0xfc, !PT ;  /* 0x00000100074b7812 */ /* 0x000fe200078efcff */
[----:B------:R-:W5:Y:S01]  /*10210*/  @!P3 LDG.E R6, desc[UR32][R4.64+0x80] ;  /* 0x000080200406b981 */ /* 0x000f62000c1e1900 */
[----:B------:R-:W-:Y:S01]  /*10220*/  ISETP.GE.AND P6, PT, R67, UR9, PT ;  /* 0x0000000943007c0c */ /* 0x000fe2000bfc6270 */
[----:B------:R-:W0:Y:S01]  /*10230*/  S2UR UR30, SR_CTAID.X ;  /* 0x00000000001e79c3 */ /* 0x000e220000002500 */
[----:B------:R-:W-:Y:S01]  /*10240*/  LOP3.LUT R77, R7, 0x120, RZ, 0xfc, !PT ;  /* 0x00000120074d7812 */ /* 0x000fe200078efcff */
[----:B------:R-:W2:Y:S01]  /*10250*/  @!P4 LDG.E R8, desc[UR32][R4.64+0x100] ;  /* 0x000100200408c981 */ /* 0x000ea2000c1e1900 */
[----:B------:R-:W-:Y:S01]  /*10260*/  ISETP.GE.AND P1, PT, R69, UR9, PT ;  /* 0x0000000945007c0c */ /* 0x000fe2000bf26270 */
[----:B------:R-:W0:Y:S01]  /*10270*/  LDCU.64 UR26, c[0x0][0x4f8] ;  /* 0x00009f00ff1a77ac */ /* 0x000e220008000a00 */
[----:B------:R-:W-:Y:S01]  /*10280*/  ISETP.GE.AND P2, PT, R71, UR9, PT ;  /* 0x0000000947007c0c */ /* 0x000fe2000bf46270 */
[----:B------:R-:W3:Y:S01]  /*10290*/  @!P5 LDG.E R9, desc[UR32][R4.64+0x180] ;  /* 0x000180200409d981 */ /* 0x000ee2000c1e1900 */
[----:B------:R-:W-:Y:S01]  /*102a0*/  ISETP.GE.AND P3, PT, R73, UR9, PT ;  /* 0x0000000949007c0c */ /* 0x000fe2000bf66270 */
[----:B------:R-:W0:Y:S01]  /*102b0*/  S2UR UR12, SR_CTAID.Y ;  /* 0x00000000000c79c3 */ /* 0x000e220000002600 */
[----:B------:R-:W-:Y:S01]  /*102c0*/  ISETP.GE.AND P4, PT, R75, UR9, PT ;  /* 0x000000094b007c0c */ /* 0x000fe2000bf86270 */
[----:B------:R-:W3:Y:S01]  /*102d0*/  LDL.LU R74, [R1+0x18] ;  /* 0x00001800014a7983 */ /* 0x000ee20000300800 */
[----:B------:R-:W-:Y:S01]  /*102e0*/  ISETP.GE.AND P5, PT, R77, UR9, PT ;  /* 0x000000094d007c0c */ /* 0x000fe2000bfa6270 */
[----:B------:R-:W0:Y:S01]  /*102f0*/  LDCU.64 UR28, c[0x0][0x500] ;  /* 0x0000a000ff1c77ac */ /* 0x000e220008000a00 */
[C---:B------:R-:W-:Y:S01]  /*10300*/  LOP3.LUT R79, R7.reuse, 0x140, RZ, 0xfc, !PT ;  /* 0x00000140074f7812 */ /* 0x040fe200078efcff */
[----:B------:R-:W3:Y:S01]  /*10310*/  @!P6 LDG.E R10, desc[UR32][R4.64+0x200] ;  /* 0x00020020040ae981 */ /* 0x000ee2000c1e1900 */
[----:B------:R-:W-:-:S02]  /*10320*/  LOP3.LUT R85, R7, 0x160, RZ, 0xfc, !PT ;  /* 0x0000016007557812 */ /* 0x000fc400078efcff */
[C---:B------:R-:W-:Y:S01]  /*10330*/  LOP3.LUT R87, R7.reuse, 0x180, RZ, 0xfc, !PT ;  /* 0x0000018007577812 */ /* 0x040fe200078efcff */
[----:B------:R-:W3:Y:S01]  /*10340*/  @!P1 LDG.E R11, desc[UR32][R4.64+0x280] ;  /* 0x00028020040b9981 */ /* 0x000ee2000c1e1900 */
[C---:B------:R-:W-:Y:S02]  /*10350*/  LOP3.LUT R89, R7.reuse, 0x1a0, RZ, 0xfc, !PT ;  /* 0x000001a007597812 */ /* 0x040fe400078efcff */
[----:B------:R-:W-:Y:S01]  /*10360*/  LOP3.LUT R91, R7, 0x1c0, RZ, 0xfc, !PT ;  /* 0x000001c0075b7812 */ /* 0x000fe200078efcff */
[----:B------:R-:W3:Y:S01]  /*10370*/  @!P2 LDG.E R12, desc[UR32][R4.64+0x300] ;  /* 0x00030020040ca981 */ /* 0x000ee2000c1e1900 */
[----:B------:R-:W-:Y:S02]  /*10380*/  ISETP.GE.AND P6, PT, R79, UR9, PT ;  /* 0x000000094f007c0c */ /* 0x000fe4000bfc6270 */
[----:B------:R-:W-:Y:S01]  /*10390*/  LOP3.LUT R93, R7, 0x1e0, RZ, 0xfc, !PT ;  /* 0x000001e0075d7812 */ /* 0x000fe200078efcff */
[----:B------:R-:W3:Y:S01]  /*103a0*/  @!P3 LDG.E R13, desc[UR32][R4.64+0x380] ;  /* 0x00038020040db981 */ /* 0x000ee2000c1e1900 */
[----:B------:R-:W-:-:S02]  /*103b0*/  ISETP.GE.AND P1, PT, R85, UR9, PT ;  /* 0x0000000955007c0c */ /* 0x000fc4000bf26270 */
[----:B------:R-:W-:Y:S01]  /*103c0*/  ISETP.GE.AND P2, PT, R87, UR9, PT ;  /* 0x0000000957007c0c */ /* 0x000fe2000bf46270 */
[----:B------:R-:W3:Y:S01]  /*103d0*/  @!P4 LDG.E R14, desc[UR32][R4.64+0x400] ;  /* 0x00040020040ec981 */ /* 0x000ee2000c1e1900 */
[----:B------:R-:W-:Y:S02]  /*103e0*/  ISETP.GE.AND P3, PT, R89, UR9, PT ;  /* 0x0000000959007c0c */ /* 0x000fe4000bf66270 */
[----:B------:R-:W-:Y:S01]  /*103f0*/  ISETP.GE.AND P4, PT, R91, UR9, PT ;  /* 0x000000095b007c0c */ /* 0x000fe2000bf86270 */
[----:B------:R-:W3:Y:S01]  /*10400*/  @!P5 LDG.E R15, desc[UR32][R4.64+0x480] ;  /* 0x00048020040fd981 */ /* 0x000ee2000c1e1900 */
[----:B------:R-:W-:-:S03]  /*10410*/  ISETP.GE.AND P5, PT, R93, UR9, PT ;  /* 0x000000095d007c0c */ /* 0x000fc6000bfa6270 */
[----:B-1----:R-:W3:Y:S04]  /*10420*/  LDL.LU R72, [R1+0x14] ;  /* 0x0000140001487983 */ /* 0x002ee80000300800 */
[----:B------:R-:W3:Y:S04]  /*10430*/  LDL.LU R70, [R1+0x10] ;  /* 0x0000100001467983 */ /* 0x000ee80000300800 */
[----:B------:R-:W3:Y:S04]  /*10440*/  LDL.LU R68, [R1+0xc] ;  /* 0x00000c0001447983 */ /* 0x000ee80000300800 */
[----:B------:R-:W3:Y:S04]  /*10450*/  LDL.LU R66, [R1+0x8] ;  /* 0x0000080001427983 */ /* 0x000ee80000300800 */
[----:B------:R-:W3:Y:S04]  /*10460*/  LDL.LU R64, [R1+0x4] ;  /* 0x0000040001407983 */ /* 0x000ee80000300800 */
[----:B------:R-:W3:Y:S04]  /*10470*/  LDL.LU R62, [R1] ;  /* 0x00000000013e7983 */ /* 0x000ee80000300800 */
[----:B------:R-:W3:Y:S04]  /*10480*/  @!P6 LDG.E R17, desc[UR32][R4.64+0x500] ;  /* 0x000500200411e981 */ /* 0x000ee8000c1e1900 */
[----:B------:R-:W3:Y:S04]  /*10490*/  @!P1 LDG.E R16, desc[UR32][R4.64+0x580] ;  /* 0x0005802004109981 */ /* 0x000ee8000c1e1900 */
[----:B------:R-:W3:Y:S04]  /*104a0*/  @!P2 LDG.E R19, desc[UR32][R4.64+0x600] ;  /* 0x000600200413a981 */ /* 0x000ee8000c1e1900 */
[----:B------:R-:W3:Y:S04]  /*104b0*/  @!P3 LDG.E R18, desc[UR32][R4.64+0x680] ;  /* 0x000680200412b981 */ /* 0x000ee8000c1e1900 */
[----:B------:R-:W3:Y:S04]  /*104c0*/  @!P4 LDG.E R21, desc[UR32][R4.64+0x700] ;  /* 0x000700200415c981 */ /* 0x000ee8000c1e1900 */
[----:B------:R-:W3:Y:S04]  /*104d0*/  @!P5 LDG.E R20, desc[UR32][R4.64+0x780] ;  /* 0x000780200414d981 */ /* 0x000ee8000c1e1900 */
[----:B------:R-:W3:Y:S04]  /*104e0*/  LDL.LU R60, [R1+0x28] ;  /* 0x00002800013c7983 */ /* 0x000ee80000300800 */
[----:B----4-:R-:W-:Y:S04]  /*104f0*/  STS [R100], R3 ;  /* 0x0000000364007388 */ /* 0x010fe80000000800 */
[----:B-----5:R-:W-:Y:S04]  /*10500*/  STS [R78+0x80], R6 ;  /* 0x000080064e007388 */ /* 0x020fe80000000800 */
        /* <DEDUP_REMOVED lines=15> */
[----:B------:R-:W1:Y:S04]  /*10600*/  LDS R3, [R2] ;  /* 0x0000000002037984 */ /* 0x000e680000000800 */
[----:B------:R-:W2:Y:S04]  /*10610*/  LDS R4, [R2+0x4] ;  /* 0x0000040002047984 */ /* 0x000ea80000000800 */
[----:B------:R-:W3:Y:S04]  /*10620*/  LDS R5, [R2+0x8] ;  /* 0x0000080002057984 */ /* 0x000ee80000000800 */
[----:B------:R-:W4:Y:S04]  /*10630*/  LDS R6, [R2+0xc] ;  /* 0x00000c0002067984 */ /* 0x000f280000000800 */
[----:B------:R-:W-:Y:S04]  /*10640*/  LDS R8, [R2+0x20] ;  /* 0x0000200002087984 */ /* 0x000fe80000000800 */
[----:B------:R-:W-:Y:S01]  /*10650*/  LDS R9, [R2+0x24] ;  /* 0x0000240002097984 */ /* 0x000fe20000000800 */
[----:B-1----:R-:W-:-:S03]  /*10660*/  FADD.FTZ R10, R3, UR7 ;  /* 0x00000007030a7e21 */ /* 0x002fc60008010000 */
[----:B------:R-:W1:Y:S02]  /*10670*/  LDS R3, [R2+0x10] ;  /* 0x0000100002037984 */ /* 0x000e640000000800 */
[----:B------:R-:W-:Y:S01]  /*10680*/  FSETP.GTU.FTZ.AND P3, PT, R10, 20, PT ;  /* 0x41a000000a00780b */ /* 0x000fe20003f7c000 */
[----:B--2---:R-:W-:Y:S02]  /*10690*/  FADD.FTZ R11, R4, UR7 ;  /* 0x00000007040b7e21 */ /* 0x004fe40008010000 */
[----:B------:R-:W2:Y:S01]  /*106a0*/  LDS R4, [R2+0x14] ;  /* 0x0000140002047984 */ /* 0x000ea20000000800 */
[----:B---3--:R-:W-:Y:S02]  /*106b0*/  FADD.FTZ R13, R5, UR7 ;  /* 0x00000007050d7e21 */ /* 0x008fe40008010000 */
[----:B------:R-:W-:Y:S01]  /*106c0*/  FSETP.GTU.FTZ.AND P5, PT, R11, 20, PT ;  /* 0x41a000000b00780b */ /* 0x000fe20003fbc000 */
[----:B------:R-:W3:Y:S06]  /*106d0*/  LDS R5, [R2+0x18] ;  /* 0x0000180002057984 */ /* 0x000eec0000000800 */
[----:B------:R-:W-:Y:S01]  /*106e0*/  @!P3 FMUL.FTZ R10, R10, -1.4426950216293334961 ;  /* 0xbfb8aa3b0a0ab820 */ /* 0x000fe20000410000 */
[----:B----4-:R-:W-:Y:S01]  /*106f0*/  FADD.FTZ R15, R6, UR7 ;  /* 0x00000007060f7e21 */ /* 0x010fe20008010000 */
[----:B------:R-:W-:Y:S01]  /*10700*/  FSETP.GTU.FTZ.AND P1, PT, R13, 20, PT ;  /* 0x41a000000d00780b */ /* 0x000fe20003f3c000 */
[----:B------:R-:W4:Y:S03]  /*10710*/  LDS R6, [R2+0x1c] ;  /* 0x00001c0002067984 */ /* 0x000f260000000800 */
[----:B------:R-:W5:Y:S01]  /*10720*/  @!P3 MUFU.EX2 R10, R10 ;  /* 0x0000000a000ab308 */ /* 0x000f620000000800 */
[----:B------:R-:W-:Y:S01]  /*10730*/  FSETP.GTU.FTZ.AND P2, PT, R15, 20, PT ;  /* 0x41a000000f00780b */ /* 0x000fe20003f5c000 */
[----:B------:R-:W-:-:S07]  /*10740*/  @!P5 FMUL.FTZ R11, R11, -1.4426950216293334961 ;  /* 0xbfb8aa3b0b0bd820 */ /* 0x000fce0000410000 */
[----:B------:R-:W-:Y:S01]  /*10750*/  @!P1 FMUL.FTZ R13, R13, -1.4426950216293334961 ;  /* 0xbfb8aa3b0d0d9820 */ /* 0x000fe20000410000 */
[----:B------:R-:W0:Y:S01]  /*10760*/  @!P5 MUFU.EX2 R11, R11 ;  /* 0x0000000b000bd308 */ /* 0x000e220000000800 */
[----:B-----5:R-:W-:-:S03]  /*10770*/  @!P3 FADD.FTZ R10, R10, 1 ;  /* 0x3f8000000a0ab421 */ /* 0x020fc60000010000 */
[----:B------:R-:W-:Y:S01]  /*10780*/  @!P2 FMUL.FTZ R15, R15, -1.4426950216293334961 ;  /* 0xbfb8aa3b0f0fa820 */ /* 0x000fe20000410000 */
[----:B------:R-:W5:Y:S04]  /*10790*/  @!P1 MUFU.EX2 R13, R13 ;  /* 0x0000000d000d9308 */ /* 0x000f680000000800 */
[----:B------:R-:W4:Y:S01]  /*107a0*/  @!P3 MUFU.RCP R17, R10 ;  /* 0x0000000a0011b308 */ /* 0x000f220000001000 */
[----:B-1----:R-:W-:-:S07]  /*107b0*/  FADD.FTZ R3, R3, UR7 ;  /* 0x0000000703037e21 */ /* 0x002fce0008010000 */
[----:B------:R-:W1:Y:S01]  /*107c0*/  @!P2 MUFU.EX2 R15, R15 ;  /* 0x0000000f000fa308 */ /* 0x000e620000000800 */
[----:B0-----:R-:W-:Y:S01]  /*107d0*/  @!P5 FADD.FTZ R12, R11, 1 ;  /* 0x3f8000000b0cd421 */ /* 0x001fe20000010000 */
[----:B--2---:R-:W-:Y:S01]  /*107e0*/  FADD.FTZ R4, R4, UR7 ;  /* 0x0000000704047e21 */ /* 0x004fe20008010000 */
[----:B-----5:R-:W-:Y:S01]  /*107f0*/  @!P1 FADD.FTZ R14, R13, 1 ;  /* 0x3f8000000d0e9421 */ /* 0x020fe20000010000 */
[----:B---3--:R-:W-:-:S03]  /*10800*/  FADD.FTZ R5, R5, UR7 ;  /* 0x0000000705057e21 */ /* 0x008fc60008010000 */
[----:B------:R-:W0:Y:S01]  /*10810*/  @!P5 MUFU.RCP R12, R12 ;  /* 0x0000000c000cd308 */ /* 0x000e220000001000 */
[----:B------:R-:W-:Y:S01]  /*10820*/  FSETP.GTU.FTZ.AND P4, PT, R4, 20, PT ;  /* 0x41a000000400780b */ /* 0x000fe20003f9c000 */
[----:B----4-:R-:W-:Y:S01]  /*10830*/  @!P3 FMUL.FTZ R50, R50, R17 ;  /* 0x000000113232b220 */ /* 0x010fe20000410000 */
[----:B------:R-:W-:Y:S01]  /*10840*/  FSETP.GTU.FTZ.AND P3, PT, R3, 20, PT ;  /* 0x41a000000300780b */ /* 0x000fe20003f7c000 */
[----:B-1----:R-:W-:-:S04]  /*10850*/  @!P2 FADD.FTZ R11, R15, 1 ;  /* 0x3f8000000f0ba421 */ /* 0x002fc80000010000 */
[----:B------:R-:W1:Y:S01]  /*10860*/  @!P1 MUFU.RCP R19, R14 ;  /* 0x0000000e00139308 */ /* 0x000e620000001000 */
[----:B------:R-:W-:-:S07]  /*10870*/  FSETP.GTU.FTZ.AND P6, PT, R5, 20, PT ;  /* 0x41a000000500780b */ /* 0x000fce0003fdc000 */
[----:B------:R-:W2:Y:S01]  /*10880*/  @!P2 MUFU.RCP R16, R11 ;  /* 0x0000000b0010a308 */ /* 0x000ea20000001000 */
[----:B------:R-:W-:Y:S01]  /*10890*/  @!P3 FMUL.FTZ R3, R3, -1.4426950216293334961 ;  /* 0xbfb8aa3b0303b820 */ /* 0x000fe20000410000 */
[----:B------:R-:W-:Y:S01]  /*108a0*/  FADD.FTZ R6, R6, UR7 ;  /* 0x0000000706067e21 */ /* 0x000fe20008010000 */
[----:B------:R-:W-:Y:S01]  /*108b0*/  @!P4 FMUL.FTZ R4, R4, -1.4426950216293334961 ;  /* 0xbfb8aa3b0404c820 */ /* 0x000fe20000410000 */
[----:B------:R-:W-:Y:S01]  /*108c0*/  FADD.FTZ R8, R8, UR7 ;  /* 0x0000000708087e21 */ /* 0x000fe20008010000 */
[----:B0-----:R-:W-:Y:S01]  /*108d0*/  @!P5 FMUL.FTZ R49, R49, R12 ;  /* 0x0000000c3131d220 */ /* 0x001fe20000410000 */
[----:B------:R-:W-:Y:S01]  /*108e0*/  @!P6 FMUL.FTZ R5, R5, -1.4426950216293334961 ;  /* 0xbfb8aa3b0505e820 */ /* 0x000fe20000410000 */
[----:B------:R-:W-:Y:S01]  /*108f0*/  FSETP.GTU.FTZ.AND P5, PT, R6, 20, PT ;  /* 0x41a000000600780b */ /* 0x000fe20003fbc000 */
[----:B------:R-:W0:Y:S01]  /*10900*/  @!P3 MUFU.EX2 R3, R3 ;  /* 0x000000030003b308 */ /* 0x000e220000000800 */
[----:B------:R-:W-:Y:S01]  /*10910*/  FADD.FTZ R9, R9, UR7 ;  /* 0x0000000709097e21 */ /* 0x000fe20008010000 */
[----:B-1----:R-:W-:Y:S01]  /*10920*/  @!P1 FMUL.FTZ R48, R48, R19 ;  /* 0x0000001330309220 */ /* 0x002fe20000410000 */
[----:B------:R-:W-:Y:S01]  /*10930*/  FSETP.GTU.FTZ.AND P1, PT, R8, 20, PT ;  /* 0x41a000000800780b */ /* 0x000fe20003f3c000 */
[----:B------:R-:W1:Y:S04]  /*10940*/  @!P4 MUFU.EX2 R4, R4 ;  /* 0x000000040004c308 */ /* 0x000e680000000800 */
[----:B------:R-:W3:Y:S01]  /*10950*/  @!P6 MUFU.EX2 R5, R5 ;  /* 0x000000050005e308 */ /* 0x000ee20000000800 */
[----:B--2---:R-:W-:Y:S01]  /*10960*/  @!P2 FMUL.FTZ R47, R47, R16 ;  /* 0x000000102f2fa220 */ /* 0x004fe20000410000 */
[----:B------:R-:W-:-:S02]  /*10970*/  FSETP.GTU.FTZ.AND P2, PT, R9, 20, PT ;  /* 0x41a000000900780b */ /* 0x000fc40003f5c000 */
[----:B------:R-:W-:Y:S01]  /*10980*/  @!P5 FMUL.FTZ R10, R6, -1.4426950216293334961 ;  /* 0xbfb8aa3b060ad820 */ /* 0x000fe20000410000 */
[----:B0-----:R-:W-:-:S03]  /*10990*/  @!P3 FADD.FTZ R6, R3, 1 ;  /* 0x3f8000000306b421 */ /* 0x001fc60000010000 */
[----:B------:R-:W-:Y:S01]  /*109a0*/  @!P1 FMUL.FTZ R12, R8, -1.4426950216293334961 ;  /* 0xbfb8aa3b080c9820 */ /* 0x000fe20000410000 */
[----:B------:R-:W0:Y:S01]  /*109b0*/  LDS R3, [R2+0x28] ;  /* 0x0000280002037984 */ /* 0x000e220000000800 */
[----:B-1----:R-:W-:-:S03]  /*109c0*/  @!P4 FADD.FTZ R8, R4, 1 ;  /* 0x3f8000000408c421 */ /* 0x002fc60000010000 */
[----:B------:R-:W1:Y:S01]  /*109d0*/  LDS R4, [R2+0x2c] ;  /* 0x00002c0002047984 */ /* 0x000e620000000800 */
[----:B------:R2:W-:Y:S01]  /*109e0*/  @!P3 MUFU.RCP R15, R6 ;  /* 0x00000006000fb308 */ /* 0x0005e20000001000 */
[----:B------:R-:W-:Y:S01]  /*109f0*/  @!P2 FMUL.FTZ R13, R9, -1.4426950216293334961 ;  /* 0xbfb8aa3b090da820 */ /* 0x000fe20000410000 */
[----:B---3--:R-:W-:Y:S02]  /*10a00*/  @!P6 FADD.FTZ R9, R5, 1 ;  /* 0x3f8000000509e421 */ /* 0x008fe40000010000 */
[----:B------:R-:W-:Y:S04]  /*10a10*/  LDS R5, [R2+0x30] ;  /* 0x0000300002057984 */ /* 0x000fe80000000800 */
[----:B------:R-:W3:Y:S01]  /*10a20*/  @!P1 MUFU.EX2 R12, R12 ;  /* 0x0000000c000c9308 */ /* 0x000ee20000000800 */
[----:B--2---:R-:W2:Y:S03]  /*10a30*/  LDS R6, [R2+0x34] ;  /* 0x0000340002067984 */ /* 0x004ea60000000800 */
[----:B------:R4:W5:Y:S08]  /*10a40*/  @!P4 MUFU.RCP R14, R8 ;  /* 0x00000008000ec308 */ /* 0x0009700000001000 */
[----:B------:R-:W5:Y:S01]  /*10a50*/  @!P5 MUFU.EX2 R10, R10 ;  /* 0x0000000a000ad308 */ /* 0x000f620000000800 */
[----:B----4-:R-:W4:Y:S03]  /*10a60*/  LDS R8, [R2+0x38] ;  /* 0x0000380002087984 */ /* 0x010f260000000800 */
[----:B------:R0:W1:Y:S01]  /*10a70*/  @!P6 MUFU.RCP R17, R9 ;  /* 0x000000090011e308 */ /* 0x0000620000001000 */
[----:B---3--:R-:W-:-:S07]  /*10a80*/  @!P1 FADD.FTZ R12, R12, 1 ;  /* 0x3f8000000c0c9421 */ /* 0x008fce0000010000 */
[----:B------:R-:W3:Y:S01]  /*10a90*/  @!P2 MUFU.EX2 R13, R13 ;  /* 0x0000000d000da308 */ /* 0x000ee20000000800 */
[----:B0-----:R-:W0:Y:S01]  /*10aa0*/  LDS R9, [R2+0x3c] ;  /* 0x00003c0002097984 */ /* 0x001e220000000800 */
[----:B------:R-:W-:Y:S01]  /*10ab0*/  BAR.SYNC.DEFER_BLOCKING 0x0 ;  /* 0x0000000000007b1d */ /* 0x000fe20000010000 */
[----:B-----5:R-:W-:-:S05]  /*10ac0*/  @!P5 FADD.FTZ R11, R10, 1 ;  /* 0x3f8000000a0bd421 */ /* 0x020fca0000010000 */
[----:B------:R-:W5:Y:S01]  /*10ad0*/  @!P1 MUFU.RCP R19, R12 ;  /* 0x0000000c00139308 */ /* 0x000f620000001000 */
[----:B---3--:R-:W-:-:S07]  /*10ae0*/  @!P2 FADD.FTZ R13, R13, 1 ;  /* 0x3f8000000d0da421 */ /* 0x008fce0000010000 */
[----:B------:R3:W2:Y:S01]  /*10af0*/  @!P5 MUFU.RCP R10, R11 ;  /* 0x0000000b000ad308 */ /* 0x0006a20000001000 */
[----:B------:R-:W-:Y:S01]  /*10b00*/  @!P4 FMUL.FTZ R45, R45, R14 ;  /* 0x0000000e2d2dc220 */ /* 0x000fe20000410000 */
[----:B------:R-:W-:-:S06]  /*10b10*/  MOV R14, UR9 ;  /* 0x00000009000e7c02 */ /* 0x000fcc0008000f00 */
[----:B------:R4:W0:Y:S01]  /*10b20*/  @!P2 MUFU.RCP R16, R13 ;  /* 0x0000000d0010a308 */ /* 0x0008220000001000 */
[----:B------:R-:W-:Y:S01]  /*10b30*/  FADD.FTZ R3, R3, UR7 ;  /* 0x0000000703037e21 */ /* 0x000fe20008010000 */
[----:B------:R-:W-:Y:S01]  /*10b40*/  STS [R2], R242 ;  /* 0x000000f202007388 */ /* 0x000fe20000000800 */
[----:B-1----:R-:W-:Y:S01]  /*10b50*/  FADD.FTZ R4, R4, UR7 ;  /* 0x0000000704047e21 */ /* 0x002fe20008010000 */
[----:B------:R-:W-:Y:S01]  /*10b60*/  @!P3 FMUL.FTZ R46, R46, R15 ;  /* 0x0000000f2e2eb220 */ /* 0x000fe20000410000 */
[----:B------:R-:W-:Y:S01]  /*10b70*/  @!P6 FMUL.FTZ R44, R44, R17 ;  /* 0x000000112c2ce220 */ /* 0x000fe20000410000 */
[----:B------:R-:W-:Y:S01]  /*10b80*/  STS [R2+0x4], R241 ;  /* 0x000004f102007388 */ /* 0x000fe20000000800 */
[----:B-----5:R-:W-:-:S03]  /*10b90*/  @!P1 FMUL.FTZ R42, R42, R19 ;  /* 0x000000132a2a9220 */ /* 0x020fc60000410000 */
        /* <DEDUP_REMOVED lines=13> */
[----:B------:R-:W-:Y:S01]  /*10c70*/  STS [R2+0x3c], R83 ;  /* 0x00003c5302007388 */ /* 0x000fe20000000800 */
[----:B------:R-:W-:-:S03]  /*10c80*/  NOP ;  /* 0x0000000000007918 */ /* 0x000fc60000000000 */
[----:B---3--:R-:W-:Y:S01]  /*10c90*/  LDS R11, [R100] ;  /* 0x00000000640b7984 */ /* 0x008fe20000000800 */
[----:B--2---:R-:W-:Y:S01]  /*10ca0*/  @!P5 FMUL.FTZ R43, R43, R10 ;  /* 0x0000000a2b2bd220 */ /* 0x004fe20000410000 */
[----:B------:R-:W-:Y:S02]  /*10cb0*/  FADD.FTZ R6, R6, UR7 ;  /* 0x0000000706067e21 */ /* 0x000fe40008010000 */
[----:B----4-:R-:W-:Y:S01]  /*10cc0*/  LDS R13, [R78+0x80] ;  /* 0x000080004e0d7984 */ /* 0x010fe20000000800 */
[----:B------:R-:W-:-:S03]  /*10cd0*/  FSETP.GTU.FTZ.AND P5, PT, R3, 20, PT ;  /* 0x41a000000300780b */ /* 0x000fc60003fbc000 */
[----:B------:R-:W-:Y:S01]  /*10ce0*/  LDS R15, [R76+0x100] ;  /* 0x000100004c0f7984 */ /* 0x000fe20000000800 */
[----:B------:R-:W-:-:S03]  /*10cf0*/  FADD.FTZ R5, R5, UR7 ;  /* 0x0000000705057e21 */ /* 0x000fc60008010000 */
        /* <DEDUP_REMOVED lines=17> */
[----:B------:R-:W-:Y:S01]  /*10e10*/  FSETP.GTU.FTZ.AND P3, PT, R6, 20, PT ;  /* 0x41a000000600780b */ /* 0x000fe20003f7c000 */
[----:B0-----:R-:W-:Y:S01]  /*10e20*/  @!P2 FMUL.FTZ R41, R41, R16 ;  /* 0x000000102929a220 */ /* 0x001fe20000410000 */
[----:B------:R-:W-:-:S02]  /*10e30*/  FSETP.GTU.FTZ.AND P4, PT, R5, 20, PT ;  /* 0x41a000000500780b */ /* 0x000fc40003f9c000 */
[----:B------:R-:W-:Y:S01]  /*10e40*/  FSETP.GTU.FTZ.AND P2, PT, R8, 20, PT ;  /* 0x41a000000800780b */ /* 0x000fe20003f5c000 */
[----:B------:R-:W-:Y:S01]  /*10e50*/  @!P5 FMUL.FTZ R3, R3, -1.4426950216293334961 ;  /* 0xbfb8aa3b0303d820 */ /* 0x000fe20000410000 */
[----:B------:R-:W-:Y:S01]  /*10e60*/  @!P6 FMUL.FTZ R4, R4, -1.4426950216293334961 ;  /* 0xbfb8aa3b0404e820 */ /* 0x000fe20000410000 */
[----:B------:R-:W-:-:S04]  /*10e70*/  FADD.FTZ R9, R9, UR7 ;  /* 0x0000000709097e21 */ /* 0x000fc80008010000 */
[----:B------:R-:W0:Y:S02]  /*10e80*/  @!P5 MUFU.EX2 R3, R3 ;  /* 0x000000030003d308 */ /* 0x000e240000000800 */
[----:B------:R-:W-:Y:S02]  /*10e90*/  @!P3 FMUL.FTZ R6, R6, -1.4426950216293334961 ;  /* 0xbfb8aa3b0606b820 */ /* 0x000fe40000410000 */
[----:B------:R-:W-:Y:S01]  /*10ea0*/  @!P4 FMUL.FTZ R5, R5, -1.4426950216293334961 ;  /* 0xbfb8aa3b0505c820 */ /* 0x000fe20000410000 */
[----:B------:R-:W2:Y:S01]  /*10eb0*/  @!P6 MUFU.EX2 R4, R4 ;  /* 0x000000040004e308 */ /* 0x000ea20000000800 */
[----:B------:R-:W-:Y:S01]  /*10ec0*/  @!P2 FMUL.FTZ R8, R8, -1.4426950216293334961 ;  /* 0xbfb8aa3b0808a820 */ /* 0x000fe20000410000 */
[----:B------:R-:W-:Y:S02]  /*10ed0*/  FSETP.GTU.FTZ.AND P1, PT, R9, 20, PT ;  /* 0x41a000000900780b */ /* 0x000fe40003f3c000 */
[----:B------:R-:W3:Y:S01]  /*10ee0*/  @!P3 MUFU.EX2 R6, R6 ;  /* 0x000000060006b308 */ /* 0x000ee20000000800 */
[----:B------:R-:W4:Y:S03]  /*10ef0*/  LDS R10, [UR25+0x2100] ;  /* 0x00210019ff0a7984 */ /* 0x000f260008000800 */
[----:B------:R-:W5:Y:S04]  /*10f00*/  @!P4 MUFU.EX2 R5, R5 ;  /* 0x000000050005c308 */ /* 0x000f680000000800 */
[----:B------:R-:W1:Y:S01]  /*10f10*/  @!P2 MUFU.EX2 R8, R8 ;  /* 0x000000080008a308 */ /* 0x000e620000000800 */
[----:B0-----:R-:W-:Y:S01]  /*10f20*/  @!P5 FADD.FTZ R3, R3, 1 ;  /* 0x3f8000000303d421 */ /* 0x001fe20000010000 */
[----:B--2---:R-:W-:Y:S01]  /*10f30*/  @!P6 FADD.FTZ R4, R4, 1 ;  /* 0x3f8000000404e421 */ /* 0x004fe20000010000 */
[----:B------:R-:W-:Y:S01]  /*10f40*/  @!P1 FMUL.FTZ R9, R9, -1.4426950216293334961 ;  /* 0xbfb8aa3b09099820 */ /* 0x000fe20000410000 */
[----:B---3--:R-:W-:-:S03]  /*10f50*/  @!P3 FADD.FTZ R6, R6, 1 ;  /* 0x3f8000000606b421 */ /* 0x008fc60000010000 */
[----:B------:R-:W0:Y:S01]  /*10f60*/  @!P5 MUFU.RCP R3, R3 ;  /* 0x000000030003d308 */ /* 0x000e220000001000 */
[----:B-----5:R-:W-:Y:S01]  /*10f70*/  @!P4 FADD.FTZ R5, R5, 1 ;  /* 0x3f8000000505c421 */ /* 0x020fe20000010000 */
[----:B------:R-:W-:Y:S01]  /*10f80*/  UMOV UR9, URZ ;  /* 0x000000ff00097c82 */ /* 0x000fe20008000000 */
[----:B-1----:R-:W-:-:S05]  /*10f90*/  @!P2 FADD.FTZ R8, R8, 1 ;  /* 0x3f8000000808a421 */ /* 0x002fca0000010000 */
[----:B------:R-:W1:Y:S01]  /*10fa0*/  @!P6 MUFU.RCP R4, R4 ;  /* 0x000000040004e308 */ /* 0x000e620000001000 */
[----:B------:R-:W-:-:S07]  /*10fb0*/  UIMAD.WIDE.U32 UR14, UR30, UR26, UR8 ;  /* 0x0000001a1e0e72a5 */ /* 0x000fce000f8e0008 */
[----:B------:R-:W2:Y:S04]  /*10fc0*/  @!P1 MUFU.EX2 R9, R9 ;  /* 0x0000000900099308 */ /* 0x000ea80000000800 */
[----:B------:R-:W3:Y:S01]  /*10fd0*/  @!P3 MUFU.RCP R6, R6 ;  /* 0x000000060006b308 */ /* 0x000ee20000001000 */
[----:B------:R-:W-:Y:S01]  /*10fe0*/  UIMAD UR15, UR30, UR27, UR15 ;  /* 0x0000001b1e0f72a4 */ /* 0x000fe2000f8e020f */
[----:B------:R-:W5:Y:S06]  /*10ff0*/  LDCU.64 UR26, c[0x0][0x550] ;  /* 0x0000aa00ff1a77ac */ /* 0x000f6c0008000a00 */
[----:B------:R-:W4:Y:S08]  /*11000*/  @!P4 MUFU.RCP R5, R5 ;  /* 0x000000050005c308 */ /* 0x000f300000001000 */
[----:B------:R-:W5:Y:S01]  /*11010*/  @!P2 MUFU.RCP R59, R8 ;  /* 0x00000008003ba308 */ /* 0x000f620000001000 */
[----:B------:R-:W-:-:S02]  /*11020*/  UIMAD UR13, UR12, UR29, URZ ;  /* 0x0000001d0c0d72a4 */ /* 0x000fc4000f8e02ff */
[----:B------:R-:W-:Y:S01]  /*11030*/  UIMAD.WIDE.U32 UR14, UR12, UR28, UR14 ;  /* 0x0000001c0c0e72a5 */ /* 0x000fe2000f8e000e */
[----:B--2---:R-:W-:Y:S01]  /*11040*/  @!P1 FADD.FTZ R9, R9, 1 ;  /* 0x3f80000009099421 */ /* 0x004fe20000010000 */
[----:B0-----:R-:W-:Y:S01]  /*11050*/  @!P5 FMUL.FTZ R40, R40, R3 ;  /* 0x000000032828d220 */ /* 0x001fe20000410000 */
[----:B-1----:R-:W-:Y:S01]  /*11060*/  @!P6 FMUL.FTZ R39, R39, R4 ;  /* 0x000000042727e220 */ /* 0x002fe20000410000 */
[----:B------:R-:W-:Y:S01]  /*11070*/  MOV R4, UR13 ;  /* 0x0000000d00047c02 */ /* 0x000fe20008000f00 */
[----:B------:R-:W0:Y:S01]  /*11080*/  @!P1 MUFU.RCP R12, R9 ;  /* 0x00000009000c9308 */ /* 0x000e220000001000 */
[----:B------:R-:W-:Y:S01]  /*11090*/  IADD3 R3, P5, PT, R7, UR14, RZ ;  /* 0x0000000e07037c10 */ /* 0x000fe2000ffbe0ff */
[----:B---3--:R-:W-:Y:S01]  /*110a0*/  @!P3 FMUL.FTZ R37, R37, R6 ;  /* 0x000000062525b220 */ /* 0x008fe20000410000 */
[----:B----4-:R-:W-:Y:S01]  /*110b0*/  @!P4 FMUL.FTZ R38, R38, R5 ;  /* 0x000000052626c220 */ /* 0x010fe20000410000 */
[-C--:B------:R-:W-:Y:S02]  /*110c0*/  ISETP.GE.AND P3, PT, R61, R10.reuse, PT ;  /* 0x0000000a3d00720c */ /* 0x080fe40003f66270 */
[----:B------:R-:W-:Y:S01]  /*110d0*/  IADD3.X R6, PT, PT, R4, UR15, RZ, P5, !PT ;  /* 0x0000000f04067c10 */ /* 0x000fe2000affe4ff */
[----:B------:R-:W1:Y:S01]  /*110e0*/  LDCU.64 UR14, c[0x0][0x518] ;  /* 0x0000a300ff0e77ac */ /* 0x000e620008000a00 */
[-C--:B------:R-:W-:Y:S01]  /*110f0*/  ISETP.GE.AND P4, PT, R63, R10.reuse, PT ;  /* 0x0000000a3f00720c */ /* 0x080fe20003f86270 */
[----:B-----5:R-:W-:Y:S01]  /*11100*/  @!P2 FMUL.FTZ R36, R36, R59 ;  /* 0x0000003b2424a220 */ /* 0x020fe20000410000 */
        /* <DEDUP_REMOVED lines=70> */
[----:B-1----:R-:W-:Y:S01]  /*11570*/  UIMAD.WIDE.U32 UR8, UR30, UR14, UR8 ;  /* 0x0000000e1e0872a5 */ /* 0x002fe2000f8e0008 */
[----:B--2---:R-:W-:-:S04]  /*11580*/  FADD.FTZ R50, R50, R60 ;  /* 0x0000003c32327221 */ /* 0x004fc80000010000 */
[----:B------:R-:W1:Y:S01]  /*11590*/  LDS R4, [UR25+0x2100] ;  /* 0x00210019ff047984 */ /* 0x000e620008000800 */
[----:B------:R-:W-:Y:S01]  /*115a0*/  UIMAD UR9, UR30, UR15, UR9 ;  /* 0x0000000f1e0972a4 */ /* 0x000fe2000f8e0209 */
[----:B---3--:R-:W-:Y:S01]  /*115b0*/  FADD.FTZ R49, R50, R49 ;  /* 0x0000003132317221 */ /* 0x008fe20000010000 */
[----:B------:R-:W2:Y:S03]  /*115c0*/  LDCU.64 UR14, c[0x0][0x560] ;  /* 0x0000ac00ff0e77ac */ /* 0x000ea60008000a00 */
[----:B----4-:R-:W-:Y:S01]  /*115d0*/  FADD.FTZ R48, R49, R48 ;  /* 0x0000003031307221 */ /* 0x010fe20000010000 */
[----:B0-----:R-:W-:-:S03]  /*115e0*/  UIMAD.WIDE.U32 UR8, UR12, UR26, UR8 ;  /* 0x0000001a0c0872a5 */ /* 0x001fc6000f8e0008 */
[----:B-----5:R-:W-:Y:S01]  /*115f0*/  FADD.FTZ R47, R48, R47 ;  /* 0x0000002f302f7221 */ /* 0x020fe20000010000 */
[----:B------:R-:W-:-:S03]  /*11600*/  UIMAD UR9, UR12, UR27, UR9 ;  /* 0x0000001b0c0972a4 */ /* 0x000fc6000f8e0209 */
[----:B------:R-:W-:Y:S01]  /*11610*/  FADD.FTZ R46, R47, R46 ;  /* 0x0000002e2f2e7221 */ /* 0x000fe20000010000 */
[----:B------:R-:W-:-:S03]  /*11620*/  IADD3 R3, P0, PT, R7, UR8, RZ ;  /* 0x0000000807037c10 */ /* 0x000fc6000ff1e0ff */
[----:B------:R-:W-:Y:S01]  /*11630*/  FADD.FTZ R45, R46, R45 ;  /* 0x0000002d2e2d7221 */ /* 0x000fe20000010000 */
[----:B------:R-:W-:Y:S02]  /*11640*/  IADD3.X R6, PT, PT, RZ, UR9, RZ, P0, !PT ;  /* 0x00000009ff067c10 */ /* 0x000fe400087fe4ff */
[----:B--2---:R-:W-:Y:S01]  /*11650*/  LEA R2, P3, R3, UR14, 0x2 ;  /* 0x0000000e03027c11 */ /* 0x004fe2000f8610ff */
[----:B------:R-:W-:-:S03]  /*11660*/  FADD.FTZ R44, R45, R44 ;  /* 0x0000002c2d2c7221 */ /* 0x000fc60000010000 */
[----:B------:R-:W-:Y:S01]  /*11670*/  LEA.HI.X R3, R3, UR15, R6, 0x2, P3 ;  /* 0x0000000f03037c11 */ /* 0x000fe200098f1406 */
[----:B------:R-:W-:Y:S01]  /*11680*/  FADD.FTZ R43, R44, R43 ;  /* 0x0000002b2c2b7221 */ /* 0x000fe20000010000 */
[-C--:B-1----:R-:W-:Y:S02]  /*11690*/  ISETP.GE.AND P2, PT, R7, R4.reuse, PT ;  /* 0x000000040700720c */ /* 0x082fe40003f46270 */
        /* <DEDUP_REMOVED lines=52> */
.L_x_1201:
        /* <DEDUP_REMOVED lines=45> */
.L_x_1336:
[----:B------:R-:W-:Y:S05]  /*11cb0*/  BSYNC.RECONVERGENT B0 ;  /* 0x0000000000007941 */ /* 0x000fea0003800200 */
.L_x_1335:
        /* <DEDUP_REMOVED lines=43> */
.L_x_1338:
[----:B------:R-:W-:Y:S05]  /*11f70*/  BSYNC.RECONVERGENT B0 ;  /* 0x0000000000007941 */ /* 0x000fea0003800200 */
.L_x_1337:
        /* <DEDUP_REMOVED lines=15> */
.L_x_1340:
        /* <DEDUP_REMOVED lines=32> */
.L_x_1339:
[----:B------:R-:W-:Y:S05]  /*12270*/  EXIT ;  /* 0x000000000000794d */ /* 0x000fea0003800000 */
.L_x_1240:
[----:B------:R-:W-:Y:S01]  /*12280*/  MOV R190, R73 ;  /* 0x0000004900be7202 */ /* 0x000fe20000000f00 */
[----:B------:R-:W-:Y:S01]  /*12290*/  HFMA2 R191, -RZ, RZ, 0, 5.9604644775390625e-08 ;  /* 0x00000001ffbf7431 */ /* 0x000fe200000001ff */
[----:B------:R-:W-:Y:S02]  /*122a0*/  MOV R192, RZ ;  /* 0x000000ff00c07202 */ /* 0x000fe40000000f00 */
[----:B------:R-:W-:-:S07]  /*122b0*/  MOV R235, 0xffffffff ;  /* 0xffffffff00eb7802 */ /* 0x000fce0000000f00 */
[----:B01---5:R-:W-:Y:S05]  /*122c0*/  WARPSYNC.COLLECTIVE R235, `(.L_x_1341) ;  /* 0x00000000eb087348 */ /* 0x023fea0003c00000 */
[----:B------:R2:W3:Y:S02]  /*122d0*/  SHFL.UP P6, R187, R190, R191, R192 ;  /* 0x040000bfbebb7389 */ /* 0x0004e400000c00c0 */
[----:B0123-5:R-:W-:Y:S05]  /*122e0*/  ENDCOLLECTIVE ;  /* 0x000000000000791b */ /* 0x02ffea0003800000 */
.L_x_1341:
[----:B------:R-:W-:Y:S02]  /*122f0*/  MOV R190, R72 ;  /* 0x0000004800be7202 */ /* 0x000fe40000000f00 */
[----:B------:R-:W-:-:S07]  /*12300*/  MOV R184, R187 ;  /* 0x000000bb00b87202 */ /* 0x000fce0000000f00 */
[----:B------:R-:W-:Y:S05]  /*12310*/  WARPSYNC.COLLECTIVE R235, `(.L_x_1342) ;  /* 0x00000000eb087348 */ /* 0x000fea0003c00000 */
[----:B------:R0:W1:Y:S02]  /*12320*/  SHFL.UP P6, R187, R190, R191, R192 ;  /* 0x040000bfbebb7389 */ /* 0x00006400000c00c0 */
[----:B01----:R-:W-:Y:S05]  /*12330*/  ENDCOLLECTIVE ;  /* 0x000000000000791b */ /* 0x003fea0003800000 */
.L_x_1342:
[----:B------:R-:W-:Y:S02]  /*12340*/  MOV R190, R74 ;  /* 0x0000004a00be7202 */ /* 0x000fe40000000f00 */
[----:B------:R-:W-:-:S07]  /*12350*/  MOV R185, R187 ;  /* 0x000000bb00b97202 */ /* 0x000fce0000000f00 */
[----:B------:R-:W-:Y:S05]  /*12360*/  WARPSYNC.COLLECTIVE R235, `(.L_x_1343) ;  /* 0x00000000eb087348 */ /* 0x000fea0003c00000 */
[----:B------:R0:W1:Y:S02]  /*12370*/  SHFL.UP P6, R187, R190, R191, R192 ;  /* 0x040000bfbebb7389 */ /* 0x00006400000c00c0 */
[----:B01----:R-:W-:Y:S05]  /*12380*/  ENDCOLLECTIVE ;  /* 0x000000000000791b */ /* 0x003fea0003800000 */
.L_x_1343:
[----:B------:R-:W-:Y:S02]  /*12390*/  MOV R190, R75 ;  /* 0x0000004b00be7202 */ /* 0x000fe40000000f00 */
[----:B------:R-:W-:-:S07]  /*123a0*/  MOV R186, R187 ;  /* 0x000000bb00ba7202 */ /* 0x000fce0000000f00 */
[----:B------:R-:W-:Y:S05]  /*123b0*/  WARPSYNC.COLLECTIVE R235, `(.L_x_1344) ;  /* 0x00000000eb087348 */ /* 0x000fea0003c00000 */
[----:B------:R0:W1:Y:S02]  /*123c0*/  SHFL.UP P6, R187, R190, R191, R192 ;  /* 0x040000bfbebb7389 */ /* 0x00006400000c00c0 */
[----:B01----:R-:W-:Y:S05]  /*123d0*/  ENDCOLLECTIVE ;  /* 0x000000000000791b */ /* 0x003fea0003800000 */
.L_x_1344:
        /* <DEDUP_REMOVED lines=15> */
.L_x_1345:
[----:B------:R-:W-:Y:S02]  /*124d0*/  MOV R190, R72 ;  /* 0x0000004800be7202 */ /* 0x000fe40000000f00 */
[----:B------:R-:W-:-:S07]  /*124e0*/  MOV R184, R187 ;  /* 0x000000bb00b87202 */ /* 0x000fce0000000f00 */
[----:B------:R-:W-:Y:S05]  /*124f0*/  WARPSYNC.COLLECTIVE R235, `(.L_x_1346) ;  /* 0x00000000eb087348 */ /* 0x000fea0003c00000 */
[----:B------:R0:W1:Y:S02]  /*12500*/  SHFL.UP P6, R187, R190, R191, R192 ;  /* 0x040000bfbebb7389 */ /* 0x00006400000c00c0 */
[----:B01----:R-:W-:Y:S05]  /*12510*/  ENDCOLLECTIVE ;  /* 0x000000000000791b */ /* 0x003fea0003800000 */
.L_x_1346:
[----:B------:R-:W-:Y:S02]  /*12520*/  MOV R190, R74 ;  /* 0x0000004a00be7202 */ /* 0x000fe40000000f00 */
[----:B------:R-:W-:-:S07]  /*12530*/  MOV R185, R187 ;  /* 0x000000bb00b97202 */ /* 0x000fce0000000f00 */
[----:B------:R-:W-:Y:S05]  /*12540*/  WARPSYNC.COLLECTIVE R235, `(.L_x_1347) ;  /* 0x00000000eb087348 */ /* 0x000fea0003c00000 */
[----:B------:R0:W1:Y:S02]  /*12550*/  SHFL.UP P6, R187, R190, R191, R192 ;  /* 0x040000bfbebb7389 */ /* 0x00006400000c00c0 */
[----:B01----:R-:W-:Y:S05]  /*12560*/  ENDCOLLECTIVE ;  /* 0x000000000000791b */ /* 0x003fea0003800000 */
.L_x_1347:
[----:B------:R-:W-:Y:S02]  /*12570*/  MOV R190, R75 ;  /* 0x0000004b00be7202 */ /* 0x000fe40000000f00 */
[----:B------:R-:W-:-:S07]  /*12580*/  MOV R186, R187 ;  /* 0x000000bb00ba7202 */ /* 0x000fce0000000f00 */
[----:B------:R-:W-:Y:S05]  /*12590*/  WARPSYNC.COLLECTIVE R235, `(.L_x_1348) ;  /* 0x00000000eb087348 */ /* 0x000fea0003c00000 */
[----:B------:R0:W1:Y:S02]  /*125a0*/  SHFL.UP P6, R187, R190, R191, R192 ;  /* 0x040000bfbebb7389 */ /* 0x00006400000c00c0 */
[----:B01----:R-:W-:Y:S05]  /*125b0*/  ENDCOLLECTIVE ;  /* 0x000000000000791b */ /* 0x003fea0003800000 */
.L_x_1348:
        /* <DEDUP_REMOVED lines=15> */
.L_x_1349:
[----:B------:R-:W-:Y:S02]  /*126b0*/  MOV R190, R72 ;  /* 0x0000004800be7202 */ /* 0x000fe40000000f00 */
[----:B------:R-:W-:-:S07]  /*126c0*/  MOV R184, R187 ;  /* 0x000000bb00b87202 */ /* 0x000fce0000000f00 */
[----:B------:R-:W-:Y:S05]  /*126d0*/  WARPSYNC.COLLECTIVE R235, `(.L_x_1350) ;  /* 0x00000000eb087348 */ /* 0x000fea0003c00000 */
[----:B------:R0:W1:Y:S02]  /*126e0*/  SHFL.UP P6, R187, R190, R191, R192 ;  /* 0x040000bfbebb7389 */ /* 0x00006400000c00c0 */
[----:B01----:R-:W-:Y:S05]  /*126f0*/  ENDCOLLECTIVE ;  /* 0x000000000000791b */ /* 0x003fea0003800000 */
.L_x_1350:
[----:B------:R-:W-:Y:S02]  /*12700*/  MOV R190, R74 ;  /* 0x0000004a00be7202 */ /* 0x000fe40000000f00 */
[----:B------:R-:W-:-:S07]  /*12710*/  MOV R185, R187 ;  /* 0x000000bb00b97202 */ /* 0x000fce0000000f00 */
[----:B------:R-:W-:Y:S05]  /*12720*/  WARPSYNC.COLLECTIVE R235, `(.L_x_1351) ;  /* 0x00000000eb087348 */ /* 0x000fea0003c00000 */
[----:B------:R0:W1:Y:S02]  /*12730*/  SHFL.UP P6, R187, R190, R191, R192 ;  /* 0x040000bfbebb7389 */ /* 0x00006400000c00c0 */
[----:B01----:R-:W-:Y:S05]  /*12740*/  ENDCOLLECTIVE ;  /* 0x000000000000791b */ /* 0x003fea0003800000 */
.L_x_1351:
[----:B------:R-:W-:Y:S02]  /*12750*/  MOV R190, R75 ;  /* 0x0000004b00be7202 */ /* 0x000fe40000000f00 */
[----:B------:R-:W-:-:S07]  /*12760*/  MOV R186, R187 ;  /* 0x000000bb00ba7202 */ /* 0x000fce0000000f00 */
[----:B------:R-:W-:Y:S05]  /*12770*/  WARPSYNC.COLLECTIVE R235, `(.L_x_1352) ;  /* 0x00000000eb087348 */ /* 0x000fea0003c00000 */
[----:B------:R0:W1:Y:S02]  /*12780*/  SHFL.UP P6, R187, R190, R191, R192 ;  /* 0x040000bfbebb7389 */ /* 0x00006400000c00c0 */
[----:B01----:R-:W-:Y:S05]  /*12790*/  ENDCOLLECTIVE ;  /* 0x000000000000791b */ /* 0x003fea0003800000 */
.L_x_1352:
        /* <DEDUP_REMOVED lines=15> */
.L_x_1353:
[----:B------:R-:W-:Y:S02]  /*12890*/  MOV R190, R72 ;  /* 0x0000004800be7202 */ /* 0x000fe40000000f00 */
[----:B------:R-:W-:-:S07]  /*128a0*/  MOV R184, R187 ;  /* 0x000000bb00b87202 */ /* 0x000fce0000000f00 */
[----:B------:R-:W-:Y:S05]  /*128b0*/  WARPSYNC.COLLECTIVE R235, `(.L_x_1354) ;  /* 0x00000000eb087348 */ /* 0x000fea0003c00000 */
[----:B------:R0:W1:Y:S02]  /*128c0*/  SHFL.UP P6, R187, R190, R191, R192 ;  /* 0x040000bfbebb7389 */ /* 0x00006400000c00c0 */
[----:B01----:R-:W-:Y:S05]  /*128d0*/  ENDCOLLECTIVE ;  /* 0x000000000000791b */ /* 0x003fea0003800000 */
.L_x_1354:
[----:B------:R-:W-:Y:S02]  /*128e0*/  MOV R190, R74 ;  /* 0x0000004a00be7202 */ /* 0x000fe40000000f00 */
[----:B------:R-:W-:-:S07]  /*128f0*/  MOV R185, R187 ;  /* 0x000000bb00b97202 */ /* 0x000fce0000000f00 */
[----:B------:R-:W-:Y:S05]  /*12900*/  WARPSYNC.COLLECTIVE R235, `(.L_x_1355) ;  /* 0x00000000eb087348 */ /* 0x000fea0003c00000 */
[----:B------:R0:W1:Y:S02]  /*12910*/  SHFL.UP P6, R187, R190, R191, R192 ;  /* 0x040000bfbebb7389 */ /* 0x00006400000c00c0 */
[----:B01----:R-:W-:Y:S05]  /*12920*/  ENDCOLLECTIVE ;  /* 0x000000000000791b */ /* 0x003fea0003800000 */
.L_x_1355:
[----:B------:R-:W-:Y:S02]  /*12930*/  MOV R190, R75 ;  /* 0x0000004b00be7202 */ /* 0x000fe40000000f00 */
[----:B------:R-:W-:-:S07]  /*12940*/  MOV R186, R187 ;  /* 0x000000bb00ba7202 */ /* 0x000fce0000000f00 */
[----:B------:R-:W-:Y:S05]  /*12950*/  WARPSYNC.COLLECTIVE R235, `(.L_x_1356) ;  /* 0x00000000eb087348 */ /* 0x000fea0003c00000 */
[----:B------:R0:W1:Y:S02]  /*12960*/  SHFL.UP P6, R187, R190, R191, R192 ;  /* 0x040000bfbebb7389 */ /* 0x00006400000c00c0 */
[----:B01----:R-:W-:Y:S05]  /*12970*/  ENDCOLLECTIVE ;  /* 0x000000000000791b */ /* 0x003fea0003800000 */
.L_x_1356:
        /* <DEDUP_REMOVED lines=15> */
.L_x_1357:
[----:B------:R-:W-:Y:S02]  /*12a70*/  MOV R190, R72 ;  /* 0x0000004800be7202 */ /* 0x000fe40000000f00 */
[----:B------:R-:W-:-:S07]  /*12a80*/  MOV R184, R187 ;  /* 0x000000bb00b87202 */ /* 0x000fce0000000f00 */
[----:B------:R-:W-:Y:S05]  /*12a90*/  WARPSYNC.COLLECTIVE R235, `(.L_x_1358) ;  /* 0x00000000eb087348 */ /* 0x000fea0003c00000 */
[----:B------:R0:W1:Y:S02]  /*12aa0*/  SHFL.UP P6, R187, R190, R191, R192 ;  /* 0x040000bfbebb7389 */ /* 0x00006400000c00c0 */
[----:B01----:R-:W-:Y:S05]  /*12ab0*/  ENDCOLLECTIVE ;  /* 0x000000000000791b */ /* 0x003fea0003800000 */
.L_x_1358:
[----:B------:R-:W-:Y:S02]  /*12ac0*/  MOV R190, R74 ;  /* 0x0000004a00be7202 */ /* 0x000fe40000000f00 */
[----:B------:R-:W-:-:S07]  /*12ad0*/  MOV R185, R187 ;  /* 0x000000bb00b97202 */ /* 0x000fce0000000f00 */
[----:B------:R-:W-:Y:S05]  /*12ae0*/  WARPSYNC.COLLECTIVE R235, `(.L_x_1359) ;  /* 0x00000000eb087348 */ /* 0x000fea0003c00000 */
[----:B------:R0:W1:Y:S02]  /*12af0*/  SHFL.UP P6, R187, R190, R191, R192 ;  /* 0x040000bfbebb7389 */ /* 0x00006400000c00c0 */
[----:B01----:R-:W-:Y:S05]  /*12b00*/  ENDCOLLECTIVE ;  /* 0x000000000000791b */ /* 0x003fea0003800000 */
.L_x_1359:
[----:B------:R-:W-:Y:S02]  /*12b10*/  MOV R190, R75 ;  /* 0x0000004b00be7202 */ /* 0x000fe40000000f00 */
[----:B------:R-:W-:-:S07]  /*12b20*/  MOV R186, R187 ;  /* 0x000000bb00ba7202 */ /* 0x000fce0000000f00 */
[----:B------:R-:W-:Y:S05]  /*12b30*/  WARPSYNC.COLLECTIVE R235, `(.L_x_1360) ;  /* 0x00000000eb087348 */ /* 0x000fea0003c00000 */
[----:B------:R0:W1:Y:S02]  /*12b40*/  SHFL.UP P6, R187, R190, R191, R192 ;  /* 0x040000bfbebb7389 */ /* 0x00006400000c00c0 */
[----:B01----:R-:W-:Y:S05]  /*12b50*/  ENDCOLLECTIVE ;  /* 0x000000000000791b */ /* 0x003fea0003800000 */
.L_x_1360:
[----:B------:R-:W-:Y:S05]  /*12b60*/  BRA `(.L_x_1361) ;  /* 0xffffff7000387947 */ /* 0x000fea000383ffff */
.L_x_1241:
        /* <DEDUP_REMOVED lines=8> */
.L_x_1363:
[----:B------:R-:W-:Y:S05]  /*12bf0*/  BSYNC B0 ;  /* 0x0000000000007941 */ /* 0x000fea0003800000 */
.L_x_1362:
[----:B------:R-:W-:Y:S05]  /*12c00*/  BRA `(.L_x_1364) ;  /* 0xffffff7000447947 */ /* 0x000fea000383ffff */
.L_x_1242:
        /* <DEDUP_REMOVED lines=8> */
.L_x_1366:
[----:B------:R-:W-:Y:S05]  /*12c90*/  BSYNC B0 ;  /* 0x0000000000007941 */ /* 0x000fea0003800000 */
.L_x_1365:
[----:B------:R-:W-:Y:S05]  /*12ca0*/  BRA `(.L_x_1367) ;  /* 0xffffff7000247947 */ /* 0x000fea000383ffff */
.L_x_1243:
        /* <DEDUP_REMOVED lines=8> */
.L_x_1369:
[----:B------:R-:W-:Y:S05]  /*12d30*/  BSYNC B0 ;  /* 0x0000000000007941 */ /* 0x000fea0003800000 */
.L_x_1368:
[----:B------:R-:W-:Y:S05]  /*12d40*/  BRA `(.L_x_1370) ;  /* 0xffffff7000047947 */ /* 0x000fea000383ffff */
.L_x_1244:
        /* <DEDUP_REMOVED lines=8> */
.L_x_1372:
[----:B------:R-:W-:Y:S05]  /*12dd0*/  BSYNC B0 ;  /* 0x0000000000007941 */ /* 0x000fea0003800000 */
.L_x_1371:
[----:B------:R-:W-:Y:S05]  /*12de0*/  BRA `(.L_x_1373) ;  /* 0xffffff6c00e47947 */ /* 0x000fea000383ffff */
.L_x_1245:
        /* <DEDUP_REMOVED lines=8> */
.L_x_1375:
[----:B------:R-:W-:Y:S05]  /*12e70*/  BSYNC B0 ;  /* 0x0000000000007941 */ /* 0x000fea0003800000 */
.L_x_1374:
        /* <DEDUP_REMOVED lines=10> */
.L_x_1376:
[----:B------:R-:W-:Y:S02]  /*12f20*/  MOV R232, 0x1f ;  /* 0x0000001f00e87802 */ /* 0x000fe40000000f00 */
[----:B------:R-:W-:Y:S02]  /*12f30*/  MOV R190, R74 ;  /* 0x0000004a00be7202 */ /* 0x000fe40000000f00 */
[----:B------:R-:W-:-:S07]  /*12f40*/  MOV R185, R187 ;  /* 0x000000bb00b97202 */ /* 0x000fce0000000f00 */
[----:B------:R-:W-:Y:S05]  /*12f50*/  WARPSYNC.COLLECTIVE R235, `(.L_x_1377) ;  /* 0x00000000eb087348 */ /* 0x000fea0003c00000 */
[----:B------:R0:W1:Y:S02]  /*12f60*/  SHFL.UP P6, R187, R190, R191, R192 ;  /* 0x040000bfbebb7389 */ /* 0x00006400000c00c0 */
[----:B01----:R-:W-:Y:S05]  /*12f70*/  ENDCOLLECTIVE ;  /* 0x000000000000791b */ /* 0x003fea0003800000 */
.L_x_1377:
[----:B------:R-:W-:Y:S02]  /*12f80*/  MOV R190, R75 ;  /* 0x0000004b00be7202 */ /* 0x000fe40000000f00 */
[----:B------:R-:W-:-:S07]  /*12f90*/  MOV R74, R187 ;  /* 0x000000bb004a7202 */ /* 0x000fce0000000f00 */
[----:B------:R-:W-:Y:S05]  /*12fa0*/  WARPSYNC.COLLECTIVE R235, `(.L_x_1378) ;  /* 0x00000000eb087348 */ /* 0x000fea0003c00000 */
[----:B------:R0:W1:Y:S02]  /*12fb0*/  SHFL.UP P6, R187, R190, R191, R192 ;  /* 0x040000bfbebb7389 */ /* 0x00006400000c00c0 */
[----:B01----:R-:W-:Y:S05]  /*12fc0*/  ENDCOLLECTIVE ;  /* 0x000000000000791b */ /* 0x003fea0003800000 */
.L_x_1378:
[----:B------:R-:W-:Y:S05]  /*12fd0*/  WARPSYNC.COLLECTIVE R235, `(.L_x_1379) ;  /* 0x00000000eb087348 */ /* 0x000fea0003c00000 */
[----:B------:R0:W1:Y:S02]  /*12fe0*/  SHFL.IDX P3, R236, R234, R233, R232 ;  /* 0x000000e9eaec7389 */ /* 0x00006400000600e8 */
[----:B01----:R-:W-:Y:S05]  /*12ff0*/  ENDCOLLECTIVE ;  /* 0x000000000000791b */ /* 0x003fea0003800000 */
.L_x_1379:
[----:B------:R-:W-:Y:S02]  /*13000*/  MOV R234, R77 ;  /* 0x0000004d00ea7202 */ /* 0x000fe40000000f00 */
[----:B------:R-:W-:Y:S02]  /*13010*/  MOV R75, R187 ;  /* 0x000000bb004b7202 */ /* 0x000fe40000000f00 */
[----:B------:R-:W-:-:S07]  /*13020*/  MOV R76, R236 ;  /* 0x000000ec004c7202 */ /* 0x000fce0000000f00 */
[----:B------:R-:W-:Y:S05]  /*13030*/  WARPSYNC.COLLECTIVE R235, `(.L_x_1380) ;  /* 0x00000000eb087348 */ /* 0x000fea0003c00000 */
[----:B------:R0:W1:Y:S02]  /*13040*/  SHFL.IDX P3, R236, R234, R233, R232 ;  /* 0x000000e9eaec7389 */ /* 0x00006400000600e8 */
[----:B01----:R-:W-:Y:S05]  /*13050*/  ENDCOLLECTIVE ;  /* 0x000000000000791b */ /* 0x003fea0003800000 */
.L_x_1380:
[----:B------:R-:W-:Y:S02]  /*13060*/  MOV R234, R78 ;  /* 0x0000004e00ea7202 */ /* 0x000fe40000000f00 */
[----:B------:R-:W-:-:S07]  /*13070*/  MOV R184, R236 ;  /* 0x000000ec00b87202 */ /* 0x000fce0000000f00 */
[----:B------:R-:W-:Y:S05]  /*13080*/  WARPSYNC.COLLECTIVE R235, `(.L_x_1381) ;  /* 0x00000000eb087348 */ /* 0x000fea0003c00000 */
[----:B------:R0:W1:Y:S02]  /*13090*/  SHFL.IDX P3, R236, R234, R233, R232 ;  /* 0x000000e9eaec7389 */ /* 0x00006400000600e8 */
[----:B01----:R-:W-:Y:S05]  /*130a0*/  ENDCOLLECTIVE ;  /* 0x000000000000791b */ /* 0x003fea0003800000 */
.L_x_1381:
[----:B------:R-:W-:Y:S02]  /*130b0*/  MOV R234, R79 ;  /* 0x0000004f00ea7202 */ /* 0x000fe40000000f00 */
[----:B------:R-:W-:-:S07]  /*130c0*/  MOV R78, R236 ;  /* 0x000000ec004e7202 */ /* 0x000fce0000000f00 */
[----:B------:R-:W-:Y:S05]  /*130d0*/  WARPSYNC.COLLECTIVE R235, `(.L_x_1382) ;  /* 0x00000000eb087348 */ /* 0x000fea0003c00000 */
[----:B------:R0:W1:Y:S02]  /*130e0*/  SHFL.IDX P3, R236, R234, R233, R232 ;  /* 0x000000e9eaec7389 */ /* 0x00006400000600e8 */
[----:B01----:R-:W-:Y:S05]  /*130f0*/  ENDCOLLECTIVE ;  /* 0x000000000000791b */ /* 0x003fea0003800000 */
.L_x_1382:
[----:B------:R-:W-:Y:S01]  /*13100*/  MOV R79, R236 ;  /* 0x000000ec004f7202 */ /* 0x000fe20000000f00 */
[----:B------:R-:W-:Y:S06]  /*13110*/  BRA `(.L_x_1383) ;  /* 0xffffff6c00407947 */ /* 0x000fec000383ffff */
.L_x_1247:
        /* <DEDUP_REMOVED lines=9> */
.L_x_1384:
[----:B------:R-:W-:Y:S02]  /*131b0*/  MOV R252, R233 ;  /* 0x000000e900fc7202 */ /* 0x000fe40000000f00 */
[----:B------:R-:W-:-:S07]  /*131c0*/  MOV R237, R232 ;  /* 0x000000e800ed7202 */ /* 0x000fce0000000f00 */
[----:B------:R-:W-:Y:S05]  /*131d0*/  WARPSYNC.COLLECTIVE R235, `(.L_x_1385) ;  /* 0x00000000eb087348 */ /* 0x000fea0003c00000 */
[----:B------:R0:W1:Y:S02]  /*131e0*/  SHFL.DOWN P0, R232, R252, R251, R236 ;  /* 0x080000fbfce87389 */ /* 0x00006400000000ec */
[----:B01----:R-:W-:Y:S05]  /*131f0*/  ENDCOLLECTIVE ;  /* 0x000000000000791b */ /* 0x003fea0003800000 */
.L_x_1385:
[----:B------:R-:W-:Y:S02]  /*13200*/  MOV R252, R78 ;  /* 0x0000004e00fc7202 */ /* 0x000fe40000000f00 */
[----:B------:R-:W-:-:S07]  /*13210*/  MOV R238, R232 ;  /* 0x000000e800ee7202 */ /* 0x000fce0000000f00 */
[----:B------:R-:W-:Y:S05]  /*13220*/  WARPSYNC.COLLECTIVE R235, `(.L_x_1386) ;  /* 0x00000000eb087348 */ /* 0x000fea0003c00000 */
[----:B------:R0:W1:Y:S02]  /*13230*/  SHFL.DOWN P0, R232, R252, R251, R236 ;  /* 0x080000fbfce87389 */ /* 0x00006400000000ec */
[----:B01----:R-:W-:Y:S05]  /*13240*/  ENDCOLLECTIVE ;  /* 0x000000000000791b */ /* 0x003fea0003800000 */
.L_x_1386:
[----:B------:R-:W-:Y:S02]  /*13250*/  MOV R252, R79 ;  /* 0x0000004f00fc7202 */ /* 0x000fe40000000f00 */
[----:B------:R-:W-:-:S07]  /*13260*/  MOV R239, R232 ;  /* 0x000000e800ef7202 */ /* 0x000fce0000000f00 */
[----:B------:R-:W-:Y:S05]  /*13270*/  WARPSYNC.COLLECTIVE R235, `(.L_x_1387) ;  /* 0x00000000eb087348 */ /* 0x000fea0003c00000 */
[----:B------:R0:W1:Y:S02]  /*13280*/  SHFL.DOWN P0, R232, R252, R251, R236 ;  /* 0x080000fbfce87389 */ /* 0x00006400000000ec */
[----:B01----:R-:W-:Y:S05]  /*13290*/  ENDCOLLECTIVE ;  /* 0x000000000000791b */ /* 0x003fea0003800000 */
.L_x_1387:
[----:B------:R-:W-:Y:S05]  /*132a0*/  BRA `(.L_x_1388) ;  /* 0xffffff8000e47947 */ /* 0x000fea000383ffff */
.L_x_1250:
        /* <DEDUP_REMOVED lines=8> */
.L_x_1390:
[----:B------:R-:W-:Y:S05]  /*13330*/  BSYNC B0 ;  /* 0x0000000000007941 */ /* 0x000fea0003800000 */
.L_x_1389:
        /* <DEDUP_REMOVED lines=8> */
.L_x_1391:
[----:B------:R-:W-:Y:S02]  /*133c0*/  MOV R252, R78 ;  /* 0x0000004e00fc7202 */ /* 0x000fe40000000f00 */
[----:B------:R-:W-:-:S07]  /*133d0*/  MOV R234, R232 ;  /* 0x000000e800ea7202 */ /* 0x000fce0000000f00 */
[----:B------:R-:W-:Y:S05]  /*133e0*/  WARPSYNC.COLLECTIVE R235, `(.L_x_1392) ;  /* 0x00000000eb087348 */ /* 0x000fea0003c00000 */
[----:B------:R0:W1:Y:S02]  /*133f0*/  SHFL.DOWN P0, R232, R252, R251, R236 ;  /* 0x080000fbfce87389 */ /* 0x00006400000000ec */
[----:B01----:R-:W-:Y:S05]  /*13400*/  ENDCOLLECTIVE ;  /* 0x000000000000791b */ /* 0x003fea0003800000 */
.L_x_1392:
[----:B------:R-:W-:Y:S02]  /*13410*/  MOV R252, R79 ;  /* 0x0000004f00fc7202 */ /* 0x000fe40000000f00 */
[----:B------:R-:W-:-:S07]  /*13420*/  MOV R237, R232 ;  /* 0x000000e800ed7202 */ /* 0x000fce0000000f00 */
[----:B------:R-:W-:Y:S05]  /*13430*/  WARPSYNC.COLLECTIVE R235, `(.L_x_1393) ;  /* 0x00000000eb087348 */ /* 0x000fea0003c00000 */
[----:B------:R0:W1:Y:S02]  /*13440*/  SHFL.DOWN P0, R232, R252, R251, R236 ;  /* 0x080000fbfce87389 */ /* 0x00006400000000ec */
[----:B01----:R-:W-:Y:S05]  /*13450*/  ENDCOLLECTIVE ;  /* 0x000000000000791b */ /* 0x003fea0003800000 */
.L_x_1393:
[----:B------:R-:W-:Y:S01]  /*13460*/  MOV R235, R232 ;  /* 0x000000e800eb7202 */ /* 0x000fe20000000f00 */
[----:B------:R-:W-:Y:S06]  /*13470*/  BRA `(.L_x_1394) ;  /* 0xffffff8000c47947 */ /* 0x000fec000383ffff */
.L_x_1253:
        /* <DEDUP_REMOVED lines=8> */
.L_x_1396:
[----:B------:R-:W-:Y:S05]  /*13500*/  BSYNC B0 ;  /* 0x0000000000007941 */ /* 0x000fea0003800000 */
.L_x_1395:
        /* <DEDUP_REMOVED lines=8> */
.L_x_1397:
[----:B------:R-:W-:Y:S02]  /*13590*/  MOV R252, R78 ;  /* 0x0000004e00fc7202 */ /* 0x000fe40000000f00 */
[----:B------:R-:W-:-:S07]  /*135a0*/  MOV R234, R232 ;  /* 0x000000e800ea7202 */ /* 0x000fce0000000f00 */
[----:B------:R-:W-:Y:S05]  /*135b0*/  WARPSYNC.COLLECTIVE R235, `(.L_x_1398) ;  /* 0x00000000eb087348 */ /* 0x000fea0003c00000 */
[----:B------:R0:W1:Y:S02]  /*135c0*/  SHFL.DOWN P0, R232, R252, R251, R236 ;  /* 0x080000fbfce87389 */ /* 0x00006400000000ec */
[----:B01----:R-:W-:Y:S05]  /*135d0*/  ENDCOLLECTIVE ;  /* 0x000000000000791b */ /* 0x003fea0003800000 */
.L_x_1398:
[----:B------:R-:W-:Y:S02]  /*135e0*/  MOV R252, R79 ;  /* 0x0000004f00fc7202 */ /* 0x000fe40000000f00 */
[----:B------:R-:W-:-:S07]  /*135f0*/  MOV R237, R232 ;  /* 0x000000e800ed7202 */ /* 0x000fce0000000f00 */
[----:B------:R-:W-:Y:S05]  /*13600*/  WARPSYNC.COLLECTIVE R235, `(.L_x_1399) ;  /* 0x00000000eb087348 */ /* 0x000fea0003c00000 */
[----:B------:R0:W1:Y:S02]  /*13610*/  SHFL.DOWN P0, R232, R252, R251, R236 ;  /* 0x080000fbfce87389 */ /* 0x00006400000000ec */
[----:B01----:R-:W-:Y:S05]  /*13620*/  ENDCOLLECTIVE ;  /* 0x000000000000791b */ /* 0x003fea0003800000 */
.L_x_1399:
[----:B------:R-:W-:Y:S01]  /*13630*/  MOV R235, R232 ;  /* 0x000000e800eb7202 */ /* 0x000fe20000000f00 */
[----:B------:R-:W-:Y:S06]  /*13640*/  BRA `(.L_x_1400) ;  /* 0xffffff8000a47947 */ /* 0x000fec000383ffff */
.L_x_1256:
        /* <DEDUP_REMOVED lines=8> */
.L_x_1402:
[----:B------:R-:W-:Y:S05]  /*136d0*/  BSYNC B0 ;  /* 0x0000000000007941 */ /* 0x000fea0003800000 */
.L_x_1401:
        /* <DEDUP_REMOVED lines=8> */
.L_x_1403:
[----:B------:R-:W-:Y:S02]  /*13760*/  MOV R252, R78 ;  /* 0x0000004e00fc7202 */ /* 0x000fe40000000f00 */
[----:B------:R-:W-:-:S07]  /*13770*/  MOV R234, R232 ;  /* 0x000000e800ea7202 */ /* 0x000fce0000000f00 */
[----:B------:R-:W-:Y:S05]  /*13780*/  WARPSYNC.COLLECTIVE R235, `(.L_x_1404) ;  /* 0x00000000eb087348 */ /* 0x000fea0003c00000 */
[----:B------:R0:W1:Y:S02]  /*13790*/  SHFL.DOWN P0, R232, R252, R251, R236 ;  /* 0x080000fbfce87389 */ /* 0x00006400000000ec */
[----:B01----:R-:W-:Y:S05]  /*137a0*/  ENDCOLLECTIVE ;  /* 0x000000000000791b */ /* 0x003fea0003800000 */
.L_x_1404:
[----:B------:R-:W-:Y:S02]  /*137b0*/  MOV R252, R79 ;  /* 0x0000004f00fc7202 */ /* 0x000fe40000000f00 */
[----:B------:R-:W-:-:S07]  /*137c0*/  MOV R237, R232 ;  /* 0x000000e800ed7202 */ /* 0x000fce0000000f00 */
[----:B------:R-:W-:Y:S05]  /*137d0*/  WARPSYNC.COLLECTIVE R235, `(.L_x_1405) ;  /* 0x00000000eb087348 */ /* 0x000fea0003c00000 */
[----:B------:R0:W1:Y:S02]  /*137e0*/  SHFL.DOWN P0, R232, R252, R251, R236 ;  /* 0x080000fbfce87389 */ /* 0x00006400000000ec */
[----:B01----:R-:W-:Y:S05]  /*137f0*/  ENDCOLLECTIVE ;  /* 0x000000000000791b */ /* 0x003fea0003800000 */
.L_x_1405:
[----:B------:R-:W-:Y:S01]  /*13800*/  MOV R235, R232 ;  /* 0x000000e800eb7202 */ /* 0x000fe20000000f00 */
[----:B------:R-:W-:Y:S06]  /*13810*/  BRA `(.L_x_1406) ;  /* 0xffffff8000847947 */ /* 0x000fec000383ffff */
.L_x_1259:
        /* <DEDUP_REMOVED lines=8> */
.L_x_1408:
[----:B------:R-:W-:Y:S05]  /*138a0*/  BSYNC B0 ;  /* 0x0000000000007941 */ /* 0x000fea0003800000 */
.L_x_1407:
        /* <DEDUP_REMOVED lines=8> */
.L_x_1409:
[----:B------:R-:W-:Y:S02]  /*13930*/  MOV R252, R78 ;  /* 0x0000004e00fc7202 */ /* 0x000fe40000000f00 */
[----:B------:R-:W-:-:S07]  /*13940*/  MOV R234, R232 ;  /* 0x000000e800ea7202 */ /* 0x000fce0000000f00 */
[----:B------:R-:W-:Y:S05]  /*13950*/  WARPSYNC.COLLECTIVE R235, `(.L_x_1410) ;  /* 0x00000000eb087348 */ /* 0x000fea0003c00000 */
[----:B------:R0:W1:Y:S02]  /*13960*/  SHFL.DOWN P0, R232, R252, R251, R236 ;  /* 0x080000fbfce87389 */ /* 0x00006400000000ec */
[----:B01----:R-:W-:Y:S05]  /*13970*/  ENDCOLLECTIVE ;  /* 0x000000000000791b */ /* 0x003fea0003800000 */
.L_x_1410:
[----:B------:R-:W-:Y:S02]  /*13980*/  MOV R252, R79 ;  /* 0x0000004f00fc7202 */ /* 0x000fe40000000f00 */
[----:B------:R-:W-:-:S07]  /*13990*/  MOV R237, R232 ;  /* 0x000000e800ed7202 */ /* 0x000fce0000000f00 */
[----:B------:R-:W-:Y:S05]  /*139a0*/  WARPSYNC.COLLECTIVE R235, `(.L_x_1411) ;  /* 0x00000000eb087348 */ /* 0x000fea0003c00000 */
[----:B------:R0:W1:Y:S02]  /*139b0*/  SHFL.DOWN P0, R232, R252, R251, R236 ;  /* 0x080000fbfce87389 */ /* 0x00006400000000ec */
[----:B01----:R-:W-:Y:S05]  /*139c0*/  ENDCOLLECTIVE ;  /* 0x000000000000791b */ /* 0x003fea0003800000 */
.L_x_1411:
[----:B------:R-:W-:Y:S01]  /*139d0*/  MOV R235, R232 ;  /* 0x000000e800eb7202 */ /* 0x000fe20000000f00 */
[----:B------:R-:W-:Y:S06]  /*139e0*/  BRA `(.L_x_1412) ;  /* 0xffffff8000647947 */ /* 0x000fec000383ffff */
.L_x_1262:
        /* <DEDUP_REMOVED lines=8> */
.L_x_1414:
[----:B------:R-:W-:Y:S05]  /*13a70*/  BSYNC B0 ;  /* 0x0000000000007941 */ /* 0x000fea0003800000 */
.L_x_1413:
        /* <DEDUP_REMOVED lines=10> */
.L_x_1415:
[----:B------:R-:W-:Y:S02]  /*13b20*/  MOV R234, R78 ;  /* 0x0000004e00ea7202 */ /* 0x000fe40000000f00 */
[----:B------:R-:W-:-:S07]  /*13b30*/  MOV R238, R236 ;  /* 0x000000ec00ee7202 */ /* 0x000fce0000000f00 */
[----:B------:R-:W-:Y:S05]  /*13b40*/  WARPSYNC.COLLECTIVE R235, `(.L_x_1416) ;  /* 0x00000000eb087348 */ /* 0x000fea0003c00000 */
[----:B------:R0:W1:Y:S02]  /*13b50*/  SHFL.IDX P3, R236, R234, R233, R232 ;  /* 0x000000e9eaec7389 */ /* 0x00006400000600e8 */
[----:B01----:R-:W-:Y:S05]  /*13b60*/  ENDCOLLECTIVE ;  /* 0x000000000000791b */ /* 0x003fea0003800000 */
.L_x_1416:
        /* <DEDUP_REMOVED lines=16> */
.L_x_1417:
[----:B------:R-:W-:Y:S01]  /*13c70*/  MOV R234, R72 ;  /* 0x0000004800ea7202 */ /* 0x000fe20000000f00 */
[----:B------:R-:W-:Y:S01]  /*13c80*/  FADD.FTZ R240, R236, R240 ;  /* 0x000000f0ecf07221 */ /* 0x000fe20000010000 */
[----:B------:R-:W-:-:S07]  /*13c90*/  MOV R236, 0x1f ;  /* 0x0000001f00ec7802 */ /* 0x000fce0000000f00 */
[----:B------:R-:W-:Y:S05]  /*13ca0*/  WARPSYNC.COLLECTIVE R235, `(.L_x_1418) ;  /* 0x00000000eb087348 */ /* 0x000fea0003c00000 */
[----:B------:R0:W1:Y:S02]  /*13cb0*/  SHFL.DOWN P0, R232, R252, R251, R236 ;  /* 0x080000fbfce87389 */ /* 0x00006400000000ec */
[----:B01----:R-:W-:Y:S05]  /*13cc0*/  ENDCOLLECTIVE ;  /* 0x000000000000791b */ /* 0x003fea0003800000 */
.L_x_1418:
[----:B------:R-:W-:Y:S02]  /*13cd0*/  MOV R252, R77 ;  /* 0x0000004d00fc7202 */ /* 0x000fe40000000f00 */
[----:B------:R-:W-:-:S07]  /*13ce0*/  MOV R76, R232 ;  /* 0x000000e8004c7202 */ /* 0x000fce0000000f00 */
[----:B------:R-:W-:Y:S05]  /*13cf0*/  WARPSYNC.COLLECTIVE R235, `(.L_x_1419) ;  /* 0x00000000eb087348 */ /* 0x000fea0003c00000 */
[----:B------:R0:W1:Y:S02]  /*13d00*/  SHFL.DOWN P0, R232, R252, R251, R236 ;  /* 0x080000fbfce87389 */ /* 0x00006400000000ec */
[----:B01----:R-:W-:Y:S05]  /*13d10*/  ENDCOLLECTIVE ;  /* 0x000000000000791b */ /* 0x003fea0003800000 */
.L_x_1419:
[----:B------:R-:W-:Y:S02]  /*13d20*/  MOV R252, R78 ;  /* 0x0000004e00fc7202 */ /* 0x000fe40000000f00 */
[----:B------:R-:W-:-:S07]  /*13d30*/  MOV R77, R232 ;  /* 0x000000e8004d7202 */ /* 0x000fce0000000f00 */
[----:B------:R-:W-:Y:S05]  /*13d40*/  WARPSYNC.COLLECTIVE R235, `(.L_x_1420) ;  /* 0x00000000eb087348 */ /* 0x000fea0003c00000 */
[----:B------:R0:W1:Y:S02]  /*13d50*/  SHFL.DOWN P0, R232, R252, R251, R236 ;  /* 0x080000fbfce87389 */ /* 0x00006400000000ec */
[----:B01----:R-:W-:Y:S05]  /*13d60*/  ENDCOLLECTIVE ;  /* 0x000000000000791b */ /* 0x003fea0003800000 */
.L_x_1420:
[----:B------:R-:W-:Y:S02]  /*13d70*/  MOV R252, R79 ;  /* 0x0000004f00fc7202 */ /* 0x000fe40000000f00 */
[----:B------:R-:W-:-:S07]  /*13d80*/  MOV R78, R232 ;  /* 0x000000e8004e7202 */ /* 0x000fce0000000f00 */
[----:B------:R-:W-:Y:S05]  /*13d90*/  WARPSYNC.COLLECTIVE R235, `(.L_x_1421) ;  /* 0x00000000eb087348 */ /* 0x000fea0003c00000 */
[----:B------:R0:W1:Y:S02]  /*13da0*/  SHFL.DOWN P0, R232, R252, R251, R236 ;  /* 0x080000fbfce87389 */ /* 0x00006400000000ec */
[----:B01----:R-:W-:Y:S05]  /*13db0*/  ENDCOLLECTIVE ;  /* 0x000000000000791b */ /* 0x003fea0003800000 */
.L_x_1421:
[----:B------:R-:W-:Y:S01]  /*13dc0*/  MOV R79, R232 ;  /* 0x000000e8004f7202 */ /* 0x000fe20000000f00 */
[----:B------:R-:W-:-:S07]  /*13dd0*/  HFMA2 R232, -RZ, RZ, 0, 1.847743988037109375e-06 ;  /* 0x0000001fffe87431 */ /* 0x000fce00000001ff */
[----:B------:R-:W-:Y:S05]  /*13de0*/  WARPSYNC.COLLECTIVE R235, `(.L_x_1422) ;  /* 0x00000000eb087348 */ /* 0x000fea0003c00000 */
[----:B------:R0:W1:Y:S02]  /*13df0*/  SHFL.IDX P3, R236, R234, R233, R232 ;  /* 0x000000e9eaec7389 */ /* 0x00006400000600e8 */
[----:B01----:R-:W-:Y:S05]  /*13e00*/  ENDCOLLECTIVE ;  /* 0x000000000000791b */ /* 0x003fea0003800000 */
.L_x_1422:
[----:B------:R-:W-:Y:S02]  /*13e10*/  MOV R234, R73 ;  /* 0x0000004900ea7202 */ /* 0x000fe40000000f00 */
[----:B------:R-:W-:-:S07]  /*13e20*/  MOV R72, R236 ;  /* 0x000000ec00487202 */ /* 0x000fce0000000f00 */
[----:B------:R-:W-:Y:S05]  /*13e30*/  WARPSYNC.COLLECTIVE R235, `(.L_x_1423) ;  /* 0x00000000eb087348 */ /* 0x000fea0003c00000 */
[----:B------:R0:W1:Y:S02]  /*13e40*/  SHFL.IDX P3, R236, R234, R233, R232 ;  /* 0x000000e9eaec7389 */ /* 0x00006400000600e8 */
[----:B01----:R-:W-:Y:S05]  /*13e50*/  ENDCOLLECTIVE ;  /* 0x000000000000791b */ /* 0x003fea0003800000 */
.L_x_1423:
[----:B------:R-:W-:Y:S02]  /*13e60*/  MOV R234, R74 ;  /* 0x0000004a00ea7202 */ /* 0x000fe40000000f00 */
[----:B------:R-:W-:-:S07]  /*13e70*/  MOV R73, R236 ;  /* 0x000000ec00497202 */ /* 0x000fce0000000f00 */
[----:B------:R-:W-:Y:S05]  /*13e80*/  WARPSYNC.COLLECTIVE R235, `(.L_x_1424) ;  /* 0x00000000eb087348 */ /* 0x000fea0003c00000 */
[----:B------:R0:W1:Y:S02]  /*13e90*/  SHFL.IDX P3, R236, R234, R233, R232 ;  /* 0x000000e9eaec7389 */ /* 0x00006400000600e8 */
[----:B01----:R-:W-:Y:S05]  /*13ea0*/  ENDCOLLECTIVE ;  /* 0x000000000000791b */ /* 0x003fea0003800000 */
.L_x_1424:
[----:B------:R-:W-:Y:S02]  /*13eb0*/  MOV R234, R75 ;  /* 0x0000004b00ea7202 */ /* 0x000fe40000000f00 */
[----:B------:R-:W-:-:S07]  /*13ec0*/  MOV R74, R236 ;  /* 0x000000ec004a7202 */ /* 0x000fce0000000f00 */
[----:B------:R-:W-:Y:S05]  /*13ed0*/  WARPSYNC.COLLECTIVE R235, `(.L_x_1425) ;  /* 0x00000000eb087348 */ /* 0x000fea0003c00000 */
[----:B------:R0:W1:Y:S02]  /*13ee0*/  SHFL.IDX P3, R236, R234, R233, R232 ;  /* 0x000000e9eaec7389 */ /* 0x00006400000600e8 */
[----:B01----:R-:W-:Y:S05]  /*13ef0*/  ENDCOLLECTIVE ;  /* 0x000000000000791b */ /* 0x003fea0003800000 */
.L_x_1425:
[----:B------:R-:W-:Y:S01]  /*13f00*/  MOV R75, R236 ;  /* 0x000000ec004b7202 */ /* 0x000fe20000000f00 */
[----:B------:R-:W-:Y:S06]  /*13f10*/  BRA `(.L_x_1426) ;  /* 0xffffff7c00b47947 */ /* 0x000fec000383ffff */
.L_x_1427:
        /* <DEDUP_REMOVED lines=14> */
.L_x_18663:


//--------------------- .text._Z25selective_scan_bwd_kernelI32Selective_Scan_bwd_kernel_traitsILi128ELi16ELb0ELb1ELb0ELb0ELb0EfN3c107complexIfEEEEv12SSMParamsBwd --------------------------
	.section	.text._Z25selective_scan_bwd_kernelI32Selective_Scan_bwd_kernel_traitsILi128ELi16ELb0ELb1ELb0ELb0ELb0EfN3c107complexIfEEEEv12SSMParamsBwd,"ax",@progbits
	.align	128
        .global         _Z25selective_scan_bwd_kernelI32Selective_Scan_bwd_kernel_traitsILi128ELi16ELb0ELb1ELb0ELb0ELb0EfN3c107complexIfEEEEv12SSMParamsBwd
        .type           _Z25selective_scan_bwd_kernelI32Selective_Scan_bwd_kernel_traitsILi128ELi16ELb0ELb1ELb0ELb0ELb0EfN3c107complexIfEEEEv12SSMParamsBwd,@function
        .size           _Z25selective_scan_bwd_kernelI32Selective_Scan_bwd_kernel_traitsILi128ELi16ELb0ELb1ELb0ELb0ELb0EfN3c107complexIfEEEEv12SSMParamsBwd,(.L_x_18664 - _Z25selective_scan_bwd_kernelI32Selective_Scan_bwd_kernel_traitsILi128ELi16ELb0ELb1ELb0ELb0ELb0EfN3c107complexIfEEEEv12SSMParamsBwd)
        .other          _Z25selective_scan_bwd_kernelI32Selective_Scan_bwd_kernel_traitsILi128ELi16ELb0ELb1ELb0ELb0ELb0EfN3c107complexIfEEEEv12SSMParamsBwd,@"STO_CUDA_ENTRY STV_DEFAULT"
_Z25selective_scan_bwd_kernelI32Selective_Scan_bwd_kernel_traitsILi128ELi16ELb0ELb1ELb0ELb0ELb0EfN3c107complexIfEEEEv12SSMParamsBwd:
.text._Z25selective_scan_bwd_kernelI32Selective_Scan_bwd_kernel_traitsILi128ELi16ELb0ELb1ELb0ELb0ELb0EfN3c107complexIfEEEEv12SSMParamsBwd:
        /* <DEDUP_REMOVED lines=34> */
[----:B------:R-:W-:-:S02]  /*0220*/  IABS R0, R0 ;  /* 0x0000000000007213 */ /* 0x000fc40000000000 */
        /* <DEDUP_REMOVED lines=11> */
[----:B------:R-:W-:Y:S01]  /*02e0*/  UIMAD UR9, UR8, UR15, UR5 ;  /* 0x0000000f080972a4 */ /* 0x000fe2000f8e0205 */
[----:B------:R-:W0:Y:S01]  /*02f0*/  LDCU.128 UR12, c[0x0][0x460] ;  /* 0x00008c00ff0c77ac */ /* 0x000e220008000c00 */
[----:B------:R-:W-:-:S02]  /*0300*/  UIMAD UR7, UR8, UR19, UR11 ;  /* 0x00000013080772a4 */ /* 0x000fc4000f8e020b */
[----:B------:R-:W-:Y:S02]  /*0310*/  UIADD3 UR11, UP0, UPT, UR24, UR4, URZ ;  /* 0x00000004180b7290 */ /* 0x000fe4000ff1e0ff */
[----:B------:R-:W-:Y:S01]  /*0320*/  UIADD3 UR17, UP2, UPT, UR24, UR10, URZ ;  /* 0x0000000a18117290 */ /* 0x000fe2000ff5e0ff */
[----:B------:R-:W-:Y:S01]  /*0330*/  UMOV UR4, URZ ;  /* 0x000000ff00047c82 */ /* 0x000fe20008000000 */
[----:B------:R-:W-:Y:S02]  /*0340*/  UIADD3.X UR9, UPT, UPT, UR25, UR9, URZ, UP0, !UPT ;  /* 0x0000000919097290 */ /* 0x000fe400087fe4ff */
[----:B------:R-:W-:Y:S01]  /*0350*/  UIADD3.X UR7, UPT, UPT, UR25, UR7, URZ, UP2, !UPT ;  /* 0x0000000719077290 */ /* 0x000fe200097fe4ff */
[----:B---3--:R-:W-:Y:S01]  /*0360*/  IADD3 R2, PT, PT, R0, 0xffffffe, RZ ;  /* 0x0ffffffe00027810 */ /* 0x008fe20007ffe0ff */
[----:B------:R-:W3:Y:S01]  /*0370*/  LDCU.64 UR18, c[0x0][0x3b0] ;  /* 0x00007600ff1277ac */ /* 0x000ee20008000a00 */
[----:B------:R-:W-:Y:S01]  /*0380*/  MOV R0, UR8 ;  /* 0x0000000800007c02 */ /* 0x000fe20008000f00 */
[----:B0-----:R-:W-:-:S03]  /*0390*/  ULEA UR10, UP1, UR11, UR12, 0x2 ;  /* 0x0000000c0b0a7291 */ /* 0x001fc6000f8210ff */
[----:B------:R-:W0:Y:S01]  /*03a0*/  F2I.FTZ.U32.TRUNC.NTZ R2, R2 ;  /* 0x0000000200027305 */ /* 0x000e22000021f000 */
[----:B------:R-:W-:Y:S01]  /*03b0*/  IABS R0, R0 ;  /* 0x0000000000007213 */ /* 0x000fe20000000000 */
[----:B------:R-:W-:-:S03]  /*03c0*/  ULEA.HI.X UR11, UR11, UR13, UR9, 0x2, UP1 ;  /* 0x0000000d0b0b7291 */ /* 0x000fc600088f1409 */
[----:B------:R-:W-:Y:S01]  /*03d0*/  R2UR UR29, R0 ;  /* 0x00000000001d72ca */ /* 0x000fe200000e0000 */
[----:B------:R-:W-:Y:S02]  /*03e0*/  UISETP.NE.AND UP1, UPT, UR30, URZ, UPT ;  /* 0x000000ff1e00728c */ /* 0x000fe4000bf25270 */
[----:B---3--:R-:W-:Y:S01]  /*03f0*/  UIMAD.WIDE.U32 UR12, UR6, UR18, URZ ;  /* 0x00000012060c72a5 */ /* 0x008fe2000f8e00ff */
[----:B0-----:R-:W-:-:S03]  /*0400*/  R2UR UR5, R2 ;  /* 0x00000000020572ca */ /* 0x001fc600000e0000 */
[----:B------:R-:W-:-:S10]  /*0410*/  UIMAD UR13, UR6, UR19, UR13 ;  /* 0x00000013060d72a4 */ /* 0x000fd4000f8e020d */
[----:B------:R-:W-:-:S04]  /*0420*/  UIADD3 UR16, UPT, UPT, URZ, -UR5, URZ ;  /* 0x80000005ff107290 */ /* 0x000fc8000fffe0ff */
[----:B------:R-:W-:-:S04]  /*0430*/  UIMAD UR16, UR16, UR31, URZ ;  /* 0x0000001f101072a4 */ /* 0x000fc8000f8e02ff */
[----:B------:R-:W-:Y:S02]  /*0440*/  UIMAD.WIDE.U32 UR4, UR5, UR16, UR4 ;  /* 0x00000010050472a5 */ /* 0x000fe4000f8e0004 */
[----:B------:R-:W-:Y:S02]  /*0450*/  ULEA UR16, UP3, UR17, UR14, 0x2 ;  /* 0x0000000e11107291 */ /* 0x000fe4000f8610ff */
[----:B------:R-:W-:Y:S02]  /*0460*/  UIMAD.WIDE.U32 UR4, UR5, UR29, URZ ;  /* 0x0000001d050472a5 */ /* 0x000fe4000f8e00ff */
[----:B------:R-:W-:Y:S02]  /*0470*/  ULEA.HI.X UR17, UR17, UR15, UR7, 0x2, UP3 ;  /* 0x0000000f11117291 */ /* 0x000fe400098f1407 */
[----:B--2---:R-:W-:Y:S02]  /*0480*/  USHF.R.U64 UR14, UR20, 0x1, UR21 ;  /* 0x00000001140e7899 */ /* 0x004fe40008001215 */
[----:B------:R-:W-:Y:S01]  /*0490*/  USHF.R.U32.HI UR15, URZ, 0x1, UR21 ;  /* 0x00000001ff0f7899 */ /* 0x000fe20008011615 */
[----:B------:R-:W-:Y:S01]  /*04a0*/  UMOV UR7, UR5 ;  /* 0x0000000500077c82 */ /* 0x000fe20008000000 */
[----:B------:R-:W-:-:S02]  /*04b0*/  UIMAD.WIDE.U32 UR4, UR6, UR22, URZ ;  /* 0x00000016060472a5 */ /* 0x000fc4000f8e00ff */
[----:B------:R-:W-:Y:S02]  /*04c0*/  UIADD3 UR9, UPT, UPT, -UR7, URZ, URZ ;  /* 0x000000ff07097290 */ /* 0x000fe4000fffe1ff */
[----:B------:R-:W-:Y:S02]  /*04d0*/  UIMAD UR5, UR6, UR23, UR5 ;  /* 0x00000017060572a4 */ /* 0x000fe4000f8e0205 */
[----:B------:R-:W-:Y:S02]  /*04e0*/  UIMAD UR9, UR31, UR9, UR29 ;  /* 0x000000091f0972a4 */ /* 0x000fe4000f8e021d */
[----:B------:R-:W-:Y:S02]  /*04f0*/  UIMAD.WIDE.U32 UR4, UR8, UR32, UR4 ;  /* 0x00000020080472a5 */ /* 0x000fe4000f8e0004 */
[----:B------:R-:W-:Y:S02]  /*0500*/  UISETP.GT.U32.AND UP2, UPT, UR31, UR9, UPT ;  /* 0x000000091f00728c */ /* 0x000fe4000bf44070 */
[----:B------:R-:W-:Y:S01]  /*0510*/  UIMAD UR19, UR8, UR33, UR5 ;  /* 0x00000021081372a4 */ /* 0x000fe2000f8e0205 */
[----:B------:R-:W0:Y:S01]  /*0520*/  LDCU.64 UR32, c[0x0][0x528] ;  /* 0x0000a500ff2077ac */ /* 0x000e220008000a00 */
[----:B------:R-:W-:Y:S01]  /*0530*/  ULOP3.LUT UR5, UR8, UR30, URZ, 0x3c, !UPT ;  /* 0x0000001e08057292 */ /* 0x000fe2000f8e3cff */
[----:B------:R-:W2:Y:S06]  /*0540*/  LDCU.64 UR20, c[0x0][0x3c8] ;  /* 0x00007900ff1477ac */ /* 0x000eac0008000a00 */
[----:B------:R-:W-:-:S02]  /*0550*/  @!UP2 UIADD3 UR9, UPT, UPT, UR9, -UR31, URZ ;  /* 0x8000001f0909a290 */ /* 0x000fc4000fffe0ff */
[----:B------:R-:W-:Y:S02]  /*0560*/  @!UP2 UIADD3 UR7, UPT, UPT, UR7, 0x1, URZ ;  /* 0x000000010707a890 */ /* 0x000fe4000fffe0ff */
[----:B------:R-:W-:Y:S02]  /*0570*/  UISETP.GE.U32.AND UP0, UPT, UR9, UR31, UPT ;  /* 0x0000001f0900728c */ /* 0x000fe4000bf06070 */
[----:B------:R-:W-:Y:S01]  /*0580*/  UISETP.GE.AND UP2, UPT, UR5, URZ, UPT ;  /* 0x000000ff0500728c */ /* 0x000fe2000bf46270 */
[----:B------:R-:W3:Y:S01]  /*0590*/  LDCU.64 UR22, c[0x0][0x4c0] ;  /* 0x00009800ff1677ac */ /* 0x000ee20008000a00 */
[----:B------:R-:W-:Y:S02]  /*05a0*/  UIADD3 UR4, UP3, UPT, UR24, UR4, URZ ;  /* 0x0000000418047290 */ /* 0x000fe4000ff7e0ff */
[----:B------:R-:W-:-:S05]  /*05b0*/  UIMAD UR15, UR15, UR6, URZ ;  /* 0x000000060f0f72a4 */ /* 0x000fca000f8e02ff */
[----:B------:R-:W-:Y:S02]  /*05c0*/  @UP0 UIADD3 UR7, UPT, UPT, UR7, 0x1, URZ ;  /* 0x0000000107070890 */ /* 0x000fe4000fffe0ff */
[----:B------:R-:W-:Y:S02]  /*05d0*/  UIADD3.X UR19, UPT, UPT, UR25, UR19, URZ, UP3, !UPT ;  /* 0x0000001319137290 */ /* 0x000fe40009ffe4ff */
[----:B------:R-:W-:Y:S02]  /*05e0*/  @!UP2 UIADD3 UR7, UPT, UPT, -UR7, URZ, URZ ;  /* 0x000000ff0707a290 */ /* 0x000fe4000fffe1ff */
[----:B0-----:R-:W-:Y:S02]  /*05f0*/  ULEA UR18, UP2, UR4, UR32, 0x2 ;  /* 0x0000002004127291 */ /* 0x001fe4000f8410ff */
[----:B------:R-:W-:Y:S02]  /*0600*/  UISETP.NE.U32.AND UP0, UPT, UR34, URZ, UPT ;  /* 0x000000ff2200728c */ /* 0x000fe4000bf05070 */
[----:B------:R-:W-:-:S02]  /*0610*/  @!UP1 ULOP3.LUT UR7, URZ, UR30, URZ, 0x33, !UPT ;  /* 0x0000001eff079292 */ /* 0x000fc4000f8e33ff */
[----:B------:R-:W-:Y:S02]  /*0620*/  ULEA.HI.X UR19, UR4, UR33, UR19, 0x2, UP2 ;  /* 0x0000002104137291 */ /* 0x000fe400090f1413 */
[----:B------:R-:W-:Y:S02]  /*0630*/  UISETP.NE.AND.EX UP0, UPT, UR35, URZ, UPT, UP0 ;  /* 0x000000ff2300728c */ /* 0x000fe4000bf05300 */
[----:B------:R-:W-:Y:S02]  /*0640*/  USHF.R.S32.HI UR4, URZ, 0x1f, UR7 ;  /* 0x0000001fff047899 */ /* 0x000fe40008011407 */
[----:B--2---:R-:W-:Y:S02]  /*0650*/  UIMAD.WIDE.U32 UR12, UR7, UR20, UR12 ;  /* 0x00000014070c72a5 */ /* 0x004fe4000f8e000c */
[----:B------:R-:W-:Y:S02]  /*0660*/  UIMAD UR5, UR4, UR20, URZ ;  /* 0x00000014040572a4 */ /* 0x000fe4000f8e02ff */
[----:B---3--:R-:W-:-:S02]  /*0670*/  UIMAD UR20, UR4, UR22, URZ ;  /* 0x00000016041472a4 */ /* 0x008fc4000f8e02ff */
[----:B------:R-:W-:Y:S02]  /*0680*/  UIMAD UR9, UR7, UR21, UR5 ;  /* 0x00000015070972a4 */ /* 0x000fe4000f8e0205 */
[----:B------:R-:W-:Y:S02]  /*0690*/  UIMAD.WIDE.U32 UR4, UR7, UR22, URZ ;  /* 0x00000016070472a5 */ /* 0x000fe4000f8e00ff */
[----:B------:R-:W-:Y:S01]  /*06a0*/  UIMAD UR22, UR7, UR23, UR20 ;  /* 0x00000017071672a4 */ /* 0x000fe2000f8e0214 */
[----:B------:R-:W0:Y:S01]  /*06b0*/  @UP0 LDCU UR23, c[0x0][0x384] ;  /* 0x00007080ff1707ac */ /* 0x000e220008000800 */
[----:B------:R-:W2:Y:S01]  /*06c0*/  LDCU.64 UR24, c[0x0][0x538] ;  /* 0x0000a700ff1877ac */ /* 0x000ea20008000a00 */
[----:B------:R-:W3:Y:S01]  /*06d0*/  @UP0 LDCU UR29, c[0x0][0x38c] ;  /* 0x00007180ff1d07ac */ /* 0x000ee20008000800 */
[----:B------:R-:W4:Y:S01]  /*06e0*/  LDCU.64 UR30, c[0x0][0x448] ;  /* 0x00008900ff1e77ac */ /* 0x000f220008000a00 */
[----:B------:R-:W-:Y:S01]  /*06f0*/  ULEA UR7, UR28, 0xfffff000, 0xc ;  /* 0xfffff0001c077891 */ /* 0x000fe2000f8e60ff */
[----:B------:R-:W5:Y:S03]  /*0700*/  @UP0 LDCU.64 UR32, c[0x0][0x480] ;  /* 0x00009000ff2007ac */ /* 0x000f660008000a00 */
[----:B------:R-:W-:-:S02]  /*0710*/  UIADD3 UR21, UP1, UPT, UR7, UR12, URZ ;  /* 0x0000000c07157290 */ /* 0x000fc4000ff3e0ff */
[----:B------:R-:W-:Y:S02]  /*0720*/  UIADD3 UR9, UPT, UPT, UR13, UR9, URZ ;  /* 0x000000090d097290 */ /* 0x000fe4000fffe0ff */
[----:B------:R-:W-:Y:S02]  /*0730*/  UIADD3 UR5, UPT, UPT, UR5, UR22, URZ ;  /* 0x0000001605057290 */ /* 0x000fe4000fffe0ff */
[----:B------:R-:W-:Y:S02]  /*0740*/  ULEA.HI.X.SX32 UR7, UR7, UR9, 0x1, UP1 ;  /* 0x0000000907077291 */ /* 0x000fe400088f0eff */
[----:B0-----:R-:W-:Y:S02]  /*0750*/  @UP0 UIMAD UR9, UR6, UR23, UR8 ;  /* 0x00000017060902a4 */ /* 0x001fe4000f8e0208 */
[----:B------:R-:W-:Y:S02]  /*0760*/  UIMAD.WIDE.U32 UR12, UR6, UR14, UR4 ;  /* 0x0000000e060c72a5 */ /* 0x000fe4000f8e0004 */
[----:B------:R-:W-:-:S02]  /*0770*/  @UP0 UIMAD UR4, UR9, UR28, URZ ;  /* 0x0000001c090402a4 */ /* 0x000fc4000f8e02ff */
        /* <DEDUP_REMOVED lines=18> */
[----:B------:R-:W-:Y:S01]  /*08a0*/  UMOV UR14, UR10 ;  /* 0x0000000a000e7c82 */ /* 0x000fe20008000000 */
[----:B------:R-:W-:Y:S02]  /*08b0*/  UMOV UR15, UR11 ;  /* 0x0000000b000f7c82 */ /* 0x000fe40008000000 */
[----:B------:R2:W-:Y:S01]  /*08c0*/  STL [R1+0x2c], RZ ;  /* 0x00002cff01007387 */ /* 0x0005e20000100800 */
[C---:B0-----:R-:W-:Y:S02]  /*08d0*/  SHF.L.U32 R5, R3.reuse, 0x4, RZ ;  /* 0x0000000403057819 */ /* 0x041fe400000006ff */
[C---:B------:R-:W-:Y:S02]  /*08e0*/  LOP3.LUT R0, R3.reuse, 0x1f, RZ, 0xc0, !PT ;  /* 0x0000001f03007812 */ /* 0x040fe400078ec0ff */
[----:B------:R-:W-:-:S02]  /*08f0*/  LOP3.LUT R3, R3, 0x3e0, RZ, 0xc0, !PT ;  /* 0x000003e003037812 */ /* 0x000fc400078ec0ff */
[----:B-12---:R-:W-:-:S07]  /*0900*/  LOP3.LUT R7, R0, 0x3e00, R5, 0xf8, !PT ;  /* 0x00003e0000077812 */ /* 0x006fce00078ef805 */
.L_x_1528:
        /* <DEDUP_REMOVED lines=19> */
[C---:B------:R-:W-:Y:S02]  /*0a40*/  IADD3 R29, PT, PT, R11.reuse, 0x100, RZ ;  /* 0x000001000b1d7810 */ /* 0x040fe40007ffe0ff */
[----:B------:R-:W-:Y:S02]  /*0a50*/  CS2R R24, SRZ ;  /* 0x0000000000187805 */ /* 0x000fe4000001ff00 */
[C---:B------:R-:W-:Y:S02]  /*0a60*/  IADD3 R12, PT, PT, R11.reuse, 0x80, RZ ;  /* 0x000000800b0c7810 */ /* 0x040fe40007ffe0ff */
[----:B------:R-:W-:-:S02]  /*0a70*/  IADD3 R30, PT, PT, R11, 0x120, RZ ;  /* 0x000001200b1e7810 */ /* 0x000fc40007ffe0ff */
[----:B------:R-:W-:Y:S02]  /*0a80*/  ISETP.GE.AND P0, PT, R27, UR8, PT ;  /* 0x000000081b007c0c */ /* 0x000fe4000bf06270 */
[----:B------:R-:W-:Y:S02]  /*0a90*/  ISETP.GE.AND P6, PT, R6, UR8, PT ;  /* 0x0000000806007c0c */ /* 0x000fe4000bfc6270 */
[----:B------:R-:W-:Y:S02]  /*0aa0*/  P2R R62, PR, RZ, 0x1 ;  /* 0x00000001ff3e7803 */ /* 0x000fe40000000000 */
[----:B------:R-:W-:Y:S02]  /*0ab0*/  ISETP.GE.AND P0, PT, R7, UR8, PT ;  /* 0x0000000807007c0c */ /* 0x000fe4000bf06270 */
[----:B------:R-:W-:Y:S02]  /*0ac0*/  IADD3 R6, P1, PT, R4, UR16, RZ ;  /* 0x0000001004067c10 */ /* 0x000fe4000ff3e0ff */
[----:B------:R-:W-:-:S02]  /*0ad0*/  P2R R61, PR, RZ, 0x1 ;  /* 0x00000001ff3d7803 */ /* 0x000fc40000000000 */
[----:B------:R-:W-:Y:S02]  /*0ae0*/  IADD3 R4, P0, PT, R4, UR18, RZ ;  /* 0x0000001204047c10 */ /* 0x000fe4000ff1e0ff */
[----:B------:R-:W-:Y:S01]  /*0af0*/  ISETP.GE.AND P3, PT, R5, UR8, PT ;  /* 0x0000000805007c0c */ /* 0x000fe2000bf66270 */
[----:B------:R-:W-:Y:S01]  /*0b00*/  BAR.SYNC.DEFER_BLOCKING 0x0 ;  /* 0x0000000000007b1d */ /* 0x000fe20000010000 */
[----:B------:R-:W-:Y:S02]  /*0b10*/  IADD3.X R5, PT, PT, RZ, UR19, RZ, P0, !PT ;  /* 0x00000013ff057c10 */ /* 0x000fe400087fe4ff */
[----:B------:R-:W-:Y:S02]  /*0b20*/  ISETP.NE.AND P0, PT, R61, RZ, PT ;  /* 0x000000ff3d00720c */ /* 0x000fe40003f05270 */
[----:B------:R-:W-:Y:S02]  /*0b30*/  ISETP.GE.AND P5, PT, R10, UR8, PT ;  /* 0x000000080a007c0c */ /* 0x000fe4000bfa6270 */
[----:B------:R-:W-:-:S02]  /*0b40*/  IADD3 R10, PT, PT, R11, 0xc0, RZ ;  /* 0x000000c00b0a7810 */ /* 0x000fc40007ffe0ff */
[----:B------:R-:W-:Y:S02]  /*0b50*/  IADD3.X R7, PT, PT, RZ, UR17, RZ, P1, !PT ;  /* 0x00000011ff077c10 */ /* 0x000fe40008ffe4ff */
[----:B------:R-:W-:Y:S01]  /*0b60*/  ISETP.GE.AND P2, PT, R10, UR8, PT ;  /* 0x000000080a007c0c */ /* 0x000fe2000bf46270 */
[----:B------:R-:W-:Y:S01]  /*0b70*/  HFMA2 R10, -RZ, RZ, 0, 0 ;  /* 0x00000000ff0a7431 */ /* 0x000fe200000001ff */
[----:B------:R-:W-:Y:S02]  /*0b80*/  ISETP.GE.AND P1, PT, R27, UR8, PT ;  /* 0x000000081b007c0c */ /* 0x000fe4000bf26270 */
[----:B------:R-:W-:Y:S02]  /*0b90*/  ISETP.GE.AND P4, PT, R12, UR8, PT ;  /* 0x000000080c007c0c */ /* 0x000fe4000bf86270 */
[----:B------:R-:W-:Y:S02]  /*0ba0*/  CS2R R12, SRZ ;  /* 0x00000000000c7805 */ /* 0x000fe4000001ff00 */
[----:B------:R-:W-:-:S02]  /*0bb0*/  IADD3 R32, PT, PT, R11, 0x140, RZ ;  /* 0x000001400b207810 */ /* 0x000fc40007ffe0ff */
[C---:B------:R-:W-:Y:S02]  /*0bc0*/  IADD3 R34, PT, PT, R11.reuse, 0x160, RZ ;  /* 0x000001600b227810 */ /* 0x040fe40007ffe0ff */
[C---:B------:R-:W-:Y:S02]  /*0bd0*/  IADD3 R36, PT, PT, R11.reuse, 0x180, RZ ;  /* 0x000001800b247810 */ /* 0x040fe40007ffe0ff */
[----:B------:R-:W-:Y:S01]  /*0be0*/  IADD3 R38, PT, PT, R11, 0x1a0, RZ ;  /* 0x000001a00b267810 */ /* 0x000fe20007ffe0ff */
[----:B------:R-:W3:Y:S01]  /*0bf0*/  @!P0 LDG.E R10, desc[UR26][R8.64] ;  /* 0x0000001a080a8981 */ /* 0x000ee2000c1e1900 */
[----:B------:R-:W-:Y:S02]  /*0c00*/  ISETP.GE.AND P0, PT, R28, UR8, PT ;  /* 0x000000081c007c0c */ /* 0x000fe4000bf06270 */
[----:B------:R-:W-:Y:S01]  /*0c10*/  P2R R67, PR, RZ, 0x4 ;  /* 0x00000004ff437803 */ /* 0x000fe20000000000 */
[----:B------:R-:W4:Y:S01]  /*0c20*/  @!P1 LDG.E R12, desc[UR26][R8.64+0x80] ;  /* 0x0000801a080c9981 */ /* 0x000f22000c1e1900 */
[----:B------:R-:W-:-:S02]  /*0c30*/  P2R R68, PR, RZ, 0x1 ;  /* 0x00000001ff447803 */ /* 0x000fc40000000000 */
[----:B------:R-:W-:Y:S01]  /*0c40*/  IADD3 R27, PT, PT, R11, 0x1c0, RZ ;  /* 0x000001c00b1b7810 */ /* 0x000fe20007ffe0ff */
[----:B------:R-:W5:Y:S01]  /*0c50*/  @!P2 LDG.E R17, desc[UR26][R8.64+0x300] ;  /* 0x0003001a0811a981 */ /* 0x000f62000c1e1900 */
[----:B------:R-:W-:Y:S02]  /*0c60*/  P2R R66, PR, RZ, 0x8 ;  /* 0x00000008ff427803 */ /* 0x000fe40000000000 */
[----:B------:R-:W-:Y:S01]  /*0c70*/  P2R R65, PR, RZ, 0x10 ;  /* 0x00000010ff417803 */ /* 0x000fe20000000000 */
[----:B------:R-:W2:Y:S01]  /*0c80*/  @!P3 LDG.E R16, desc[UR26][R8.64+0x280] ;  /* 0x0002801a0810b981 */ /* 0x000ea2000c1e1900 */
[----:B------:R-:W-:Y:S02]  /*0c90*/  P2R R64, PR, RZ, 0x20 ;  /* 0x00000020ff407803 */ /* 0x000fe40000000000 */
[----:B------:R-:W-:Y:S01]  /*0ca0*/  P2R R63, PR, RZ, 0x40 ;  /* 0x00000040ff3f7803 */ /* 0x000fe20000000000 */
[----:B------:R-:W5:Y:S01]  /*0cb0*/  @!P0 LDG.E R18, desc[UR26][R8.64+0x380] ;  /* 0x0003801a08128981 */ /* 0x000f62000c1e1900 */
[----:B------:R-:W-:-:S02]  /*0cc0*/  ISETP.GE.AND P0, PT, R29, UR8, PT ;  /* 0x000000081d007c0c */ /* 0x000fc4000bf06270 */
[----:B------:R-:W-:Y:S01]  /*0cd0*/  ISETP.GE.AND P1, PT, R32, UR8, PT ;  /* 0x0000000820007c0c */ /* 0x000fe2000bf26270 */
[----:B------:R-:W2:Y:S01]  /*0ce0*/  @!P4 LDG.E R15, desc[UR26][R8.64+0x200] ;  /* 0x0002001a080fc981 */ /* 0x000ea2000c1e1900 */
[----:B------:R-:W-:Y:S02]  /*0cf0*/  P2R R69, PR, RZ, 0x1 ;  /* 0x00000001ff457803 */ /* 0x000fe40000000000 */
[----:B------:R-:W-:Y:S01]  /*0d00*/  IADD3 R11, PT, PT, R11, 0x1e0, RZ ;  /* 0x000001e00b0b7810 */ /* 0x000fe20007ffe0ff */
[----:B------:R-:W5:Y:S01]  /*0d10*/  @!P5 LDG.E R14, desc[UR26][R8.64+0x180] ;  /* 0x0001801a080ed981 */ /* 0x000f62000c1e1900 */
[----:B------:R-:W-:Y:S02]  /*0d20*/  ISETP.GE.AND P2, PT, R34, UR8, PT ;  /* 0x0000000822007c0c */ /* 0x000fe4000bf46270 */
[----:B------:R-:W-:Y:S01]  /*0d30*/  MOV R26, RZ ;  /* 0x000000ff001a7202 */ /* 0x000fe20000000f00 */
[----:B------:R-:W2:Y:S04]  /*0d40*/  @!P6 LDG.E R13, desc[UR26][R8.64+0x100] ;  /* 0x0001001a080de981 */ /* 0x000ea8000c1e1900 */
[----:B------:R-:W5:Y:S01]  /*0d50*/  @!P0 LDG.E R19, desc[UR26][R8.64+0x400] ;  /* 0x0004001a08138981 */ /* 0x000f62000c1e1900 */
[----:B------:R-:W-:-:S02]  /*0d60*/  ISETP.GE.AND P0, PT, R30, UR8, PT ;  /* 0x000000081e007c0c */ /* 0x000fc4000bf06270 */
        /* <DEDUP_REMOVED lines=53> */
[-C--:B------:R-:W-:Y:S02]  /*10c0*/  LEA.HI.SX32 R42, R42, R11.reuse, 0x1b ;  /* 0x0000000b2a2a7211 */ /* 0x080fe400078fdaff */
        /* <DEDUP_REMOVED lines=70> */
[----:B-1----:R-:W-:-:S05]  /*1530*/  CS2R R10, SRZ ;  /* 0x00000000000a7805 */ /* 0x002fca000001ff00 */
[----:B------:R-:W5:Y:S01]  /*1540*/  @!P0 LDG.E R8, desc[UR26][R6.64] ;  /* 0x0000001a06088981 */ /* 0x000f62000c1e1900 */
[----:B------:R-:W-:-:S13]  /*1550*/  ISETP.NE.AND P0, PT, R29, RZ, PT ;  /* 0x000000ff1d00720c */ /* 0x000fda0003f05270 */
[----:B------:R-:W5:Y:S01]  /*1560*/  @!P0 LDG.E R9, desc[UR26][R6.64+0x80] ;  /* 0x0000801a06098981 */ /* 0x000f62000c1e1900 */
[----:B------:R-:W-:-:S13]  /*1570*/  ISETP.NE.AND P0, PT, R31, RZ, PT ;  /* 0x000000ff1f00720c */ /* 0x000fda0003f05270 */
        /* <DEDUP_REMOVED lines=15> */
[----:B-----5:R-:W-:Y:S02]  /*1670*/  CS2R R18, SRZ ;  /* 0x0000000000127805 */ /* 0x020fe4000001ff00 */
[----:B0-----:R-:W-:Y:S01]  /*1680*/  CS2R R20, SRZ ;  /* 0x0000000000147805 */ /* 0x001fe2000001ff00 */
        /* <DEDUP_REMOVED lines=106> */
[----:B------:R-:W-:Y:S04]  /*1d30*/  STL [R1], R71 ;  /* 0x0000004701007387 */ /* 0x000fe80000100800 */
        /* <DEDUP_REMOVED lines=50> */
[----:B------:R-:W-:Y:S01]  /*2060*/  UISETP.GE.AND UP0, UPT, UR8, 0x1, UPT ;  /* 0x000000010800788c */ /* 0x000fe2000bf06270 */
[----:B------:R-:W-:Y:S01]  /*2070*/  HFMA2 R181, -RZ, RZ, 0, 0 ;  /* 0x00000000ffb57431 */ /* 0x000fe200000001ff */
[----:B------:R-:W-:Y:S02]  /*2080*/  MOV R44, RZ ;  /* 0x000000ff002c7202 */ /* 0x000fe40000000f00 */
[----:B------:R-:W-:Y:S02]  /*2090*/  CS2R R184, SRZ ;  /* 0x0000000000b87805 */ /* 0x000fe4000001ff00 */
[----:B------:R-:W-:Y:S02]  /*20a0*/  CS2R R182, SRZ ;  /* 0x0000000000b67805 */ /* 0x000fe4000001ff00 */
[----:B------:R-:W-:Y:S02]  /*20b0*/  CS2R R42, SRZ ;  /* 0x00000000002a7805 */ /* 0x000fe4000001ff00 */
[----:B------:R-:W-:-:S02]  /*20c0*/  CS2R R40, SRZ ;  /* 0x0000000000287805 */ /* 0x000fc4000001ff00 */
[----:B------:R-:W-:Y:S02]  /*20d0*/  CS2R R38, SRZ ;  /* 0x0000000000267805 */ /* 0x000fe4000001ff00 */
[----:B------:R-:W-:Y:S02]  /*20e0*/  MOV R36, RZ ;  /* 0x000000ff00247202 */ /* 0x000fe40000000f00 */
[----:B------:R-:W-:Y:S01]  /*20f0*/  CS2R R34, SRZ ;  /* 0x0000000000227805 */ /* 0x000fe2000001ff00 */
        /* <DEDUP_REMOVED lines=18> */
[----:B------:R-:W-:Y:S01]  /*2220*/  UISETP.NE.AND UP0, UPT, UR13, 0x1, UPT ;  /* 0x000000010d00788c */ /* 0x000fe2000bf05270 */
[----:B------:R-:W0:Y:S01]  /*2230*/  S2UR UR44, SR_CTAID.Y ;  /* 0x00000000002c79c3 */ /* 0x000e220000002600 */
[----:B------:R-:W-:Y:S01]  /*2240*/  USHF.L.U32 UR8, UR13, 0xc, URZ ;  /* 0x0000000c0d087899 */ /* 0x000fe200080006ff */
[----:B------:R-:W-:Y:S01]  /*2250*/  SHF.L.U32 R44, R190, 0x5, RZ ;  /* 0x00000005be2c7819 */ /* 0x000fe200000006ff */
[----:B------:R-:W0:Y:S01]  /*2260*/  LDCU.64 UR22, c[0x0][0x3a0] ;  /* 0x00007400ff1677ac */ /* 0x000e220008000a00 */
[----:B------:R-:W-:Y:S01]  /*2270*/  LOP3.LUT R2, R2, 0xfffffffb, RZ, 0xc0, !PT ;  /* 0xfffffffb02027812 */ /* 0x000fe200078ec0ff */
[----:B------:R-:W-:Y:S01]  /*2280*/  FADD.FTZ R17, R4, R4 ;  /* 0x0000000404117221 */ /* 0x000fe20000010000 */
[----:B------:R-:W-:Y:S01]  /*2290*/  PLOP3.LUT P1, PT, PT, PT, UP0, 0x80, 0x8 ;  /* 0x000000000008781c */ /* 0x000fe20003f2f008 */
[----:B------:R-:W-:Y:S01]  /*22a0*/  ULEA UR8, UR28, -UR8, 0x1 ;  /* 0x800000081c087291 */ /* 0x000fe2000f8e08ff */
[----:B------:R-:W-:Y:S01]  /*22b0*/  FADD.FTZ R16, R5, R5 ;  /* 0x0000000505107221 */ /* 0x000fe20000010000 */
[----:B------:R-:W-:Y:S01]  /*22c0*/  FADD.FTZ R15, R6, R6 ;  /* 0x00000006060f7221 */ /* 0x000fe20000010000 */
[----:B------:R-:W-:Y:S01]  /*22d0*/  ISETP.EQ.AND P1, PT, R0, RZ, P1 ;  /* 0x000000ff0000720c */ /* 0x000fe20000f22270 */
[----:B------:R-:W-:Y:S01]  /*22e0*/  UIADD3 UR25, UPT, UPT, UR8, 0x1000, URZ ;  /* 0x0000100008197890 */ /* 0x000fe2000fffe0ff */
[----:B------:R-:W-:Y:S01]  /*22f0*/  FADD.FTZ R0, R3, R3 ;  /* 0x0000000303007221 */ /* 0x000fe20000010000 */
[----:B------:R-:W-:Y:S01]  /*2300*/  LOP3.LUT R3, R44, 0x7c1f, R190, 0xc8, !PT ;  /* 0x00007c1f2c037812 */ /* 0x000fe200078ec8be */
[----:B------:R-:W-:Y:S01]  /*2310*/  FADD.FTZ R14, R7, R7 ;  /* 0x00000007070e7221 */ /* 0x000fe20000010000 */
[----:B------:R-:W-:Y:S01]  /*2320*/  FADD.FTZ R13, R8, R8 ;  /* 0x00000008080d7221 */ /* 0x000fe20000010000 */
[----:B------:R-:W-:Y:S01]  /*2330*/  FADD.FTZ R12, R9, R9 ;  /* 0x00000009090c7221 */ /* 0x000fe20000010000 */
[----:B------:R-:W-:Y:S01]  /*2340*/  ISETP.GE.AND P0, PT, R3, UR25, PT ;  /* 0x0000001903007c0c */ /* 0x000fe2000bf06270 */
[----:B------:R-:W-:Y:S01]  /*2350*/  FADD.FTZ R11, R10, R10 ;  /* 0x0000000a0a0b7221 */ /* 0x000fe20000010000 */
[----:B------:R-:W-:Y:S01]  /*2360*/  FADD.FTZ R33, R33, UR6 ;  /* 0x0000000621217e21 */ /* 0x000fe20008010000 */
[----:B------:R-:W-:Y:S01]  /*2370*/  FADD.FTZ R32, R32, UR6 ;  /* 0x0000000620207e21 */ /* 0x000fe20008010000 */
[----:B------:R-:W-:Y:S01]  /*2380*/  FADD.FTZ R31, R31, UR6 ;  /* 0x000000061f1f7e21 */ /* 0x000fe20008010000 */
[----:B------:R-:W-:Y:S01]  /*2390*/  FADD.FTZ R30, R30, UR6 ;  /* 0x000000061e1e7e21 */ /* 0x000fe20008010000 */
[----:B------:R-:W-:Y:S01]  /*23a0*/  FADD.FTZ R29, R29, UR6 ;  /* 0x000000061d1d7e21 */ /* 0x000fe20008010000 */
[----:B0-----:R-:W-:Y:S01]  /*23b0*/  UIMAD.WIDE.U32 UR10, UR44, UR22, URZ ;  /* 0x000000162c0a72a5 */ /* 0x001fe2000f8e00ff */
        /* <DEDUP_REMOVED lines=17> */
[----:B------:R-:W-:Y:S01]  /*24d0*/  @P0 LOP3.LUT R2, R2, 0x4, RZ, 0xfc, !PT ;  /* 0x0000000402020812 */ /* 0x000fe200078efcff */
[----:B------:R-:W-:Y:S01]  /*24e0*/  FADD.FTZ R4, R67, R67 ;  /* 0x0000004343047221 */ /* 0x000fe20000010000 */
[----:B------:R-:W-:Y:S01]  /*24f0*/  FADD.FTZ R3, R66, R66 ;  /* 0x0000004242037221 */ /* 0x000fe20000010000 */
[----:B------:R-:W-:Y:S01]  /*2500*/  MOV R44, RZ ;  /* 0x000000ff002c7202 */ /* 0x000fe20000000f00 */
[----:B------:R-:W-:Y:S01]  /*2510*/  UIMAD UR23, UR44, UR23, UR11 ;  /* 0x000000172c1772a4 */ /* 0x000fe2000f8e020b */
[----:B------:R-:W-:Y:S01]  /*2520*/  LOP3.LUT R82, R190, 0x1f, RZ, 0xc0, !PT ;  /* 0x0000001fbe527812 */ /* 0x000fe200078ec0ff */
[----:B------:R-:W0:Y:S01]  /*2530*/  LDCU UR45, c[0x0][0x394] ;  /* 0x00007280ff2d77ac */ /* 0x000e220008000800 */
[----:B------:R-:W1:Y:S01]  /*2540*/  LDCU UR46, c[0x0][0x38c] ;  /* 0x00007180ff2e77ac */ /* 0x000e620008000800 */
[----:B------:R-:W2:Y:S01]  /*2550*/  LDCU UR24, c[0x0][0x388] ;  /* 0x00007100ff1877ac */ /* 0x000ea20008000800 */
[----:B------:R-:W3:Y:S01]  /*2560*/  LDCU.64 UR38, c[0x0][0x3a8] ;  /* 0x00007500ff2677ac */ /* 0x000ee20008000a00 */
[----:B------:R-:W4:Y:S01]  /*2570*/  LDCU.64 UR36, c[0x0][0x440] ;  /* 0x00008800ff2477ac */ /* 0x000f220008000a00 */
[----:B------:R-:W0:Y:S01]  /*2580*/  LDCU.64 UR34, c[0x0][0x450] ;  /* 0x00008a00ff2277ac */ /* 0x000e220008000a00 */
[----:B------:R-:W0:Y:S01]  /*2590*/  LDCU.64 UR32, c[0x0][0x3e0] ;  /* 0x00007c00ff2077ac */ /* 0x000e220008000a00 */
[----:B------:R-:W0:Y:S01]  /*25a0*/  LDCU.64 UR30, c[0x0][0x3d8] ;  /* 0x00007b00ff1e77ac */ /* 0x000e220008000a00 */
[----:B------:R-:W0:Y:S01]  /*25b0*/  LDCU.64 UR40, c[0x0][0x4d0] ;  /* 0x00009a00ff2877ac */ /* 0x000e220008000a00 */
[----:B------:R-:W0:Y:S01]  /*25c0*/  LDCU.64 UR42, c[0x0][0x3c0] ;  /* 0x00007800ff2a77ac */ /* 0x000e220008000a00 */
[----:B------:R-:W-:-:S05]  /*25d0*/  UMOV UR8, URZ ;  /* 0x000000ff00087c82 */ /* 0x000fca0008000000 */
.L_x_1527:
[C---:B------:R-:W-:Y:S01]  /*25e0*/  SHF.L.U32 R96, R190.reuse, 0x5, RZ ;  /* 0x00000005be607819 */ /* 0x040fe200000006ff */
[----:B0-----:R-:W-:Y:S01]  /*25f0*/  HFMA2 R61, -RZ, RZ, 0, 0 ;  /* 0x00000000ff3d7431 */ /* 0x001fe200000001ff */
[----:B------:R-:W-:Y:S02]  /*2600*/  SHF.L.U32 R60, R190, 0x5, RZ ;  /* 0x00000005be3c7819 */ /* 0x000fe400000006ff */
[----:B------:R-:W-:Y:S02]  /*2610*/  LOP3.LUT R64, R82, 0x7c00, R96, 0xf8, !PT ;  /* 0x00007c0052407812 */ /* 0x000fe400078ef860 */
[----:B------:R-:W-:Y:S02]  /*2620*/  LOP3.LUT R60, R60, 0x7c1f, R190, 0xc8, !PT ;  /* 0x00007c1f3c3c7812 */ /* 0x000fe400078ec8be */
[----:B0-----:R-:W-:Y:S02]  /*2630*/  MOV R63, UR42 ;  /* 0x0000002a003f7c02 */ /* 0x001fe40008000f00 */
[----:B------:R-:W-:-:S02]  /*2640*/  LOP3.LUT R66, R64, 0x20, RZ, 0xfc, !PT ;  /* 0x0000002040427812 */ /* 0x000fc400078efcff */
[----:B-1----:R-:W-:Y:S01]  /*2650*/  MOV R65, UR43 ;  /* 0x0000002b00417c02 */ /* 0x002fe20008000f00 */
[----:B------:R-:W-:Y:S01]  /*2660*/  IMAD.WIDE.U32 R62, R63, UR8, R60 ;  /* 0x000000083f3e7c25 */ /* 0x000fe2000f8e003c */
[----:B------:R-:W-:Y:S02]  /*2670*/  ISETP.GE.AND P3, PT, R66, UR25, PT ;  /* 0x0000001942007c0c */ /* 0x000fe4000bf66270 */
[----:B------:R-:W-:Y:S01]  /*2680*/  LOP3.LUT R66, R64, 0x40, RZ, 0xfc, !PT ;  /* 0x0000004040427812 */ /* 0x000fe200078efcff */
[----:B------:R-:W-:Y:S01]  /*2690*/  IMAD R61, R65, UR8, R63 ;  /* 0x00000008413d7c24 */ /* 0x000fe2000f8e023f */
[----:B------:R-:W-:Y:S02]  /*26a0*/  LEA R60, P0, R62, UR20, 0x2 ;  /* 0x000000143e3c7c11 */ /* 0x000fe4000f8010ff */
[----:B------:R-:W-:Y:S02]  /*26b0*/  ISETP.GE.AND P4, PT, R66, UR25, PT ;  /* 0x0000001942007c0c */ /* 0x000fe4000bf86270 */
[----:B------:R-:W-:-:S02]  /*26c0*/  LOP3.LUT R63, R64, 0x80, RZ, 0xfc, !PT ;  /* 0x00000080403f7812 */ /* 0x000fc400078efcff */
[----:B------:R-:W-:Y:S02]  /*26d0*/  LOP3.LUT R67, R64, 0x60, RZ, 0xfc, !PT ;  /* 0x0000006040437812 */ /* 0x000fe400078efcff */
[----:B------:R-:W-:Y:S02]  /*26e0*/  LEA.HI.X R61, R62, UR21, R61, 0x2, P0 ;  /* 0x000000153e3d7c11 */ /* 0x000fe400080f143d */
[----:B------:R-:W-:Y:S02]  /*26f0*/  LOP3.LUT R62, R64, 0xa0, RZ, 0xfc, !PT ;  /* 0x000000a0403e7812 */ /* 0x000fe400078efcff */
[----:B------:R-:W-:Y:S02]  /*2700*/  ISETP.GE.AND P0, PT, R63, UR25, PT ;  /* 0x000000193f007c0c */ /* 0x000fe4000bf06270 */
[----:B------:R-:W-:Y:S02]  /*2710*/  ISETP.GE.AND P5, PT, R67, UR25, PT ;  /* 0x0000001943007c0c */ /* 0x000fe4000bfa6270 */
[----:B------:R-:W-:-:S02]  /*2720*/  CS2R R66, SRZ ;  /* 0x0000000000427805 */ /* 0x000fc4000001ff00 */
[----:B------:R-:W-:Y:S02]  /*2730*/  ISETP.GE.AND P2, PT, R62, UR25, PT ;  /* 0x000000193e007c0c */ /* 0x000fe4000bf46270 */
[C---:B------:R-:W-:Y:S02]  /*2740*/  LOP3.LUT R62, R64.reuse, 0xe0, RZ, 0xfc, !PT ;  /* 0x000000e0403e7812 */ /* 0x040fe400078efcff */
[----:B--2---:R-:W-:Y:S02]  /*2750*/  CS2R R68, SRZ ;  /* 0x0000000000447805 */ /* 0x004fe4000001ff00 */
[----:B------:R-:W-:Y:S01]  /*2760*/  LOP3.LUT R63, R64, 0xc0, RZ, 0xfc, !PT ;  /* 0x000000c0403f7812 */ /* 0x000fe200078efcff */
[----:B------:R-:W5:Y:S01]  /*2770*/  @!P4 LDG.E R67, desc[UR26][R60.64+0x100] ;  /* 0x0001001a3c43c981 */ /* 0x000f62000c1e1900 */
[----:B------:R-:W-:Y:S02]  /*2780*/  ISETP.GE.AND P4, PT, R62, UR25, PT ;  /* 0x000000193e007c0c */ /* 0x000fe4000bf86270 */
[----:B------:R-:W-:Y:S01]  /*2790*/  LOP3.LUT R62, R64, 0x120, RZ, 0xfc, !PT ;  /* 0x00000120403e7812 */ /* 0x000fe200078efcff */
[----:B------:R-:W2:Y:S01]  /*27a0*/  @!P3 LDG.E R66, desc[UR26][R60.64+0x80] ;  /* 0x0000801a3c42b981 */ /* 0x000ea2000c1e1900 */
[----:B------:R-:W-:-:S02]  /*27b0*/  ISETP.GE.AND P3, PT, R63, UR25, PT ;  /* 0x000000193f007c0c */ /* 0x000fc4000bf66270 */
[----:B------:R-:W-:Y:S02]  /*27c0*/  CS2R R70, SRZ ;  /* 0x0000000000467805 */ /* 0x000fe4000001ff00 */
[----:B------:R-:W-:Y:S01]  /*27d0*/  LOP3.LUT R63, R64, 0x100, RZ, 0xfc, !PT ;  /* 0x00000100403f7812 */ /* 0x000fe200078efcff */
[----:B------:R-:W5:Y:S01]  /*27e0*/  @!P0 LDG.E R69, desc[UR26][R60.64+0x200] ;  /* 0x0002001a3c458981 */ /* 0x000f62000c1e1900 */
[----:B------:R-:W-:Y:S02]  /*27f0*/  ISETP.GE.AND P0, PT, R62, UR25, PT ;  /* 0x000000193e007c0c */ /* 0x000fe4000bf06270 */
[----:B------:R-:W-:Y:S01]  /*2800*/  LOP3.LUT R62, R64, 0x140, RZ, 0xfc, !PT ;  /* 0x00000140403e7812 */ /* 0x000fe200078efcff */
[----:B------:R-:W5:Y:S01]  /*2810*/  @!P5 LDG.E R68, desc[UR26][R60.64+0x180] ;  /* 0x0001801a3c44d981 */ /* 0x000f62000c1e1900 */
[----:B------:R-:W-:Y:S02]  /*2820*/  ISETP.GE.AND P5, PT, R63, UR25, PT ;  /* 0x000000193f007c0c */ /* 0x000fe4000bfa6270 */
[----:B------:R-:W-:-:S02]  /*2830*/  CS2R R72, SRZ ;  /* 0x0000000000487805 */ /* 0x000fc4000001ff00 */
[----:B------:R-:W-:Y:S01]  /*2840*/  LOP3.LUT P6, RZ, R2, 0x4, RZ, 0xc0, !PT ;  /* 0x0000000402ff7812 */ /* 0x000fe200078cc0ff */
[----:B------:R-:W5:Y:S01]  /*2850*/  @!P2 LDG.E R70, desc[UR26][R60.64+0x280] ;  /* 0x0002801a3c46a981 */ /* 0x000f62000c1e1900 */
[----:B------:R-:W-:Y:S02]  /*2860*/  ISETP.GE.AND P2, PT, R62, UR25, PT ;  /* 0x000000193e007c0c */ /* 0x000fe4000bf46270 */
[C---:B------:R-:W-:Y:S01]  /*2870*/  LOP3.LUT R62, R64.reuse, 0x180, RZ, 0xfc, !PT ;  /* 0x00000180403e7812 */ /* 0x040fe200078efcff */
[----:B------:R-:W5:Y:S01]  /*2880*/  @!P4 LDG.E R72, desc[UR26][R60.64+0x380] ;  /* 0x0003801a3c48c981 */ /* 0x000f62000c1e1900 */
[----:B------:R-:W-:Y:S02]  /*2890*/  LOP3.LUT R63, R64, 0x160, RZ, 0xfc, !PT ;  /* 0x00000160403f7812 */ /* 0x000fe400078efcff */
[----:B------:R-:W-:Y:S01]  /*28a0*/  ISETP.GE.AND P4, PT, R62, UR25, PT ;  /* 0x000000193e007c0c */ /* 0x000fe2000bf86270 */
[----:B------:R-:W5:Y:S01]  /*28b0*/  @!P3 LDG.E R71, desc[UR26][R60.64+0x300] ;  /* 0x0003001a3c47b981 */ /* 0x000f62000c1e1900 */
[----:B------:R-:W-:-:S02]  /*28c0*/  ISETP.GE.AND P3, PT, R63, UR25, PT ;  /* 0x000000193f007c0c */ /* 0x000fc4000bf66270 */
[----:B------:R-:W-:Y:S02]  /*28d0*/  LOP3.LUT R62, R64, 0x1a0, RZ, 0xfc, !PT ;  /* 0x000001a0403e7812 */ /* 0x000fe400078efcff */
[----:B------:R-:W-:Y:S01]  /*28e0*/  CS2R R74, SRZ ;  /* 0x00000000004a7805 */ /* 0x000fe2000001ff00 */
        /* <DEDUP_REMOVED lines=13> */
[C---:B------:R-:W-:Y:S01]  /*29c0*/  LOP3.LUT R62, R64.reuse, 0x240, RZ, 0xfc, !PT ;  /* 0x00000240403e7812 */ /* 0x040fe200078efcff */
[----:B------:R-:W-:Y:S01]  /*29d0*/  HFMA2 R83, -RZ, RZ, 0, 0 ;  /* 0x00000000ff537431 */ /* 0x000fe200000001ff */
[----:B------:R-:W-:Y:S01]  /*29e0*/  LOP3.LUT R63, R64, 0x220, RZ, 0xfc, !PT ;  /* 0x00000220403f7812 */ /* 0x000fe200078efcff */
[----:B------:R-:W5:Y:S01]  /*29f0*/  @!P5 LDG.E R78, desc[UR26][R60.64+0x680] ;  /* 0x0006801a3c4ed981 */ /* 0x000f62000c1e1900 */
[----:B------:R-:W-:-:S02]  /*2a00*/  ISETP.GE.AND P5, PT, R62, UR25, PT ;  /* 0x000000193e007c0c */ /* 0x000fc4000bfa6270 */
[C---:B------:R-:W-:Y:S01]  /*2a10*/  LOP3.LUT R62, R64.reuse, 0x280, RZ, 0xfc, !PT ;  /* 0x00000280403e7812 */ /* 0x040fe200078efcff */
[----:B------:R-:W5:Y:S01]  /*2a20*/  @!P4 LDG.E R77, desc[UR26][R60.64+0x600] ;  /* 0x0006001a3c4dc981 */ /* 0x000f62000c1e1900 */
[----:B------:R-:W-:Y:S02]  /*2a30*/  ISETP.GE.AND P4, PT, R63, UR25, PT ;  /* 0x000000193f007c0c */ /* 0x000fe4000bf86270 */
[----:B------:R-:W-:Y:S02]  /*2a40*/  CS2R R84, SRZ ;  /* 0x0000000000547805 */ /* 0x000fe4000001ff00 */
[----:B------:R-:W-:Y:S01]  /*2a50*/  LOP3.LUT R63, R64, 0x260, RZ, 0xfc, !PT ;  /* 0x00000260403f7812 */ /* 0x000fe200078efcff */
[----:B------:R-:W5:Y:S01]  /*2a60*/  @!P2 LDG.E R83, desc[UR26][R60.64+0x780] ;  /* 0x0007801a3c53a981 */ /* 0x000f62000c1e1900 */
[----:B------:R-:W-:Y:S02]  /*2a70*/  ISETP.GE.AND P2, PT, R62, UR25, PT ;  /* 0x000000193e007c0c */ /* 0x000fe4000bf46270 */
[----:B------:R-:W-:Y:S01]  /*2a80*/  LOP3.LUT R62, R64, 0x2a0, RZ, 0xfc, !PT ;  /* 0x000002a0403e7812 */ /* 0x000fe200078efcff */
[----:B------:R-:W5:Y:S01]  /*2a90*/  @!P0 LDG.E R79, desc[UR26][R60.64+0x700] ;  /* 0x0007001a3c4f8981 */ /* 0x000f62000c1e1900 */
[----:B------:R-:W-:-:S02]  /*2aa0*/  ISETP.GE.AND P0, PT, R63, UR25, PT ;  /* 0x000000193f007c0c */ /* 0x000fc4000bf06270 */
[----:B------:R-:W-:Y:S01]  /*2ab0*/  CS2R R86, SRZ ;  /* 0x0000000000567805 */ /* 0x000fe2000001ff00 */
[----:B------:R-:W5:Y:S01]  /*2ac0*/  @!P3 LDG.E R84, desc[UR26][R60.64+0x800] ;  /* 0x0008001a3c54b981 */ /* 0x000f62000c1e1900 */
[----:B------:R-:W-:Y:S02]  /*2ad0*/  ISETP.GE.AND P3, PT, R62, UR25, PT ;  /* 0x000000193e007c0c */ /* 0x000fe4000bf66270 */
[C---:B------:R-:W-:Y:S02]  /*2ae0*/  LOP3.LUT R62, R64.reuse, 0x2e0, RZ, 0xfc, !PT ;  /* 0x000002e0403e7812 */ /* 0x040fe400078efcff */
[----:B------:R-:W5:Y:S01]  /*2af0*/  @!P5 LDG.E R86, desc[UR26][R60.64+0x900] ;  /* 0x0009001a3c56d981 */ /* 0x000f62000c1e1900 */
[----:B------:R-:W-:Y:S02]  /*2b00*/  LOP3.LUT R63, R64, 0x2c0, RZ, 0xfc, !PT ;  /* 0x000002c0403f7812 */ /* 0x000fe400078efcff */
[----:B------:R-:W-:Y:S01]  /*2b10*/  ISETP.GE.AND P5, PT, R62, UR25, PT ;  /* 0x000000193e007c0c */ /* 0x000fe2000bfa6270 */
[----:B------:R-:W5:Y:S01]  /*2b20*/  @!P4 LDG.E R85, desc[UR26][R60.64+0x880] ;  /* 0x0008801a3c55c981 */ /* 0x000f62000c1e1900 */
[----:B------:R-:W-:-:S02]  /*2b30*/  MOV R65, RZ ;  /* 0x000000ff00417202 */ /* 0x000fc40000000f00 */
[----:B------:R-:W-:Y:S02]  /*2b40*/  ISETP.GE.AND P4, PT, R63, UR25, PT ;  /* 0x000000193f007c0c */ /* 0x000fe4000bf86270 */
[----:B------:R-:W-:Y:S02]  /*2b50*/  CS2R R88, SRZ ;  /* 0x0000000000587805 */ /* 0x000fe4000001ff00 */
[C---:B------:R-:W-:Y:S01]  /*2b60*/  LOP3.LUT R62, R64.reuse, 0x300, RZ, 0xfc, !PT ;  /* 0x00000300403e7812 */ /* 0x040fe200078efcff */
[----:B------:R-:W5:Y:S01]  /*2b70*/  @!P0 LDG.E R87, desc[UR26][R60.64+0x980] ;  /* 0x0009801a3c578981 */ /* 0x000f62000c1e1900 */
[----:B------:R-:W-:Y:S02]  /*2b80*/  LOP3.LUT R63, R64, 0x320, RZ, 0xfc, !PT ;  /* 0x00000320403f7812 */ /* 0x000fe400078efcff */
[----:B------:R-:W-:Y:S01]  /*2b90*/  ISETP.GE.AND P0, PT, R62, UR25, PT ;  /* 0x000000193e007c0c */ /* 0x000fe2000bf06270 */
[----:B------:R-:W2:Y:S01]  /*2ba0*/  @!P6 LDG.E R65, desc[UR26][R60.64] ;  /* 0x0000001a3c41e981 */ /* 0x000ea2000c1e1900 */
[----:B------:R-:W-:-:S02]  /*2bb0*/  LOP3.LUT R62, R64, 0x340, RZ, 0xfc, !PT ;  /* 0x00000340403e7812 */ /* 0x000fc400078efcff */
[----:B------:R-:W-:Y:S01]  /*2bc0*/  CS2R R90, SRZ ;  /* 0x00000000005a7805 */ /* 0x000fe2000001ff00 */
[----:B------:R-:W5:Y:S01]  /*2bd0*/  @!P2 LDG.E R88, desc[UR26][R60.64+0xa00] ;  /* 0x000a001a3c58a981 */ /* 0x000f62000c1e1900 */
[----:B------:R-:W-:-:S03]  /*2be0*/  ISETP.GE.AND P2, PT, R63, UR25, PT ;  /* 0x000000193f007c0c */ /* 0x000fc6000bf46270 */
[----:B------:R-:W5:Y:S01]  /*2bf0*/  @!P3 LDG.E R89, desc[UR26][R60.64+0xa80] ;  /* 0x000a801a3c59b981 */ /* 0x000f62000c1e1900 */
[----:B------:R-:W-:Y:S02]  /*2c00*/  ISETP.GE.AND P3, PT, R62, UR25, PT ;  /* 0x000000193e007c0c */ /* 0x000fe4000bf66270 */
[----:B------:R-:W-:Y:S02]  /*2c10*/  LOP3.LUT R62, R64, 0x360, RZ, 0xfc, !PT ;  /* 0x00000360403e7812 */ /* 0x000fe400078efcff */
[----:B------:R-:W-:Y:S01]  /*2c20*/  CS2R R92, SRZ ;  /* 0x00000000005c7805 */ /* 0x000fe2000001ff00 */
[----:B------:R-:W5:Y:S01]  /*2c30*/  @!P4 LDG.E R90, desc[UR26][R60.64+0xb00] ;  /* 0x000b001a3c5ac981 */ /* 0x000f62000c1e1900 */
[----:B------:R-:W-:Y:S02]  /*2c40*/  ISETP.GE.AND P4, PT, R62, UR25, PT ;  /* 0x000000193e007c0c */ /* 0x000fe4000bf86270 */
[----:B------:R-:W-:Y:S02]  /*2c50*/  LOP3.LUT R62, R64, 0x3a0, RZ, 0xfc, !PT ;  /* 0x000003a0403e7812 */ /* 0x000fe400078efcff */
[----:B------:R-:W-:-:S02]  /*2c60*/  CS2R R94, SRZ ;  /* 0x00000000005e7805 */ /* 0x000fc4000001ff00 */
[----:B------:R-:W-:Y:S01]  /*2c70*/  LOP3.LUT R63, R64, 0x380, RZ, 0xfc, !PT ;  /* 0x00000380403f7812 */ /* 0x000fe200078efcff */
[----:B------:R-:W5:Y:S01]  /*2c80*/  @!P0 LDG.E R92, desc[UR26][R60.64+0xc00] ;  /* 0x000c001a3c5c8981 */ /* 0x000f62000c1e1900 */
[----:B------:R-:W-:Y:S02]  /*2c90*/  ISETP.GE.AND P0, PT, R62, UR25, PT ;  /* 0x000000193e007c0c */ /* 0x000fe4000bf06270 */
[----:B------:R-:W-:Y:S01]  /*2ca0*/  LOP3.LUT R64, R64, 0x3c0, RZ, 0xfc, !PT ;  /* 0x000003c040407812 */ /* 0x000fe200078efcff */
[----:B------:R-:W5:Y:S01]  /*2cb0*/  @!P5 LDG.E R91, desc[UR26][R60.64+0xb80] ;  /* 0x000b801a3c5bd981 */ /* 0x000f62000c1e1900 */
[----:B------:R-:W-:Y:S02]  /*2cc0*/  LOP3.LUT R62, R96, 0x3e0, R82, 0xfe, !PT ;  /* 0x000003e0603e7812 */ /* 0x000fe400078efe52 */
[----:B------:R-:W-:Y:S01]  /*2cd0*/  ISETP.GE.AND P5, PT, R63, UR25, PT ;  /* 0x000000193f007c0c */ /* 0x000fe2000bfa6270 */
[----:B------:R-:W5:Y:S01]  /*2ce0*/  @!P2 LDG.E R93, desc[UR26][R60.64+0xc80] ;  /* 0x000c801a3c5da981 */ /* 0x000f62000c1e1900 */
[----:B------:R-:W-:-:S03]  /*2cf0*/  ISETP.GE.AND P2, PT, R64, UR25, PT ;  /* 0x0000001940007c0c */ /* 0x000fc6000bf46270 */
[----:B------:R-:W5:Y:S01]  /*2d00*/  @!P3 LDG.E R94, desc[UR26][R60.64+0xd00] ;  /* 0x000d001a3c5eb981 */ /* 0x000f62000c1e1900 */
[----:B------:R-:W-:Y:S02]  /*2d10*/  ISETP.GE.AND P3, PT, R62, UR25, PT ;  /* 0x000000193e007c0c */ /* 0x000fe4000bf66270 */
[----:B------:R-:W-:Y:S02]  /*2d20*/  CS2R R96, SRZ ;  /* 0x0000000000607805 */ /* 0x000fe4000001ff00 */
[----:B------:R-:W-:Y:S01]  /*2d30*/  CS2R R98, SRZ ;  /* 0x0000000000627805 */ /* 0x000fe2000001ff00 */
[----:B------:R-:W5:Y:S04]  /*2d40*/  @!P4 LDG.E R95, desc[UR26][R60.64+0xd80] ;  /* 0x000d801a3c5fc981 */ /* 0x000f68000c1e1900 */
[----:B------:R-:W5:Y:S04]  /*2d50*/  @!P5 LDG.E R96, desc[UR26][R60.64+0xe00] ;  /* 0x000e001a3c60d981 */ /* 0x000f68000c1e1900 */
[----:B------:R-:W5:Y:S04]  /*2d60*/  @!P0 LDG.E R97, desc[UR26][R60.64+0xe80] ;  /* 0x000e801a3c618981 */ /* 0x000f68000c1e1900 */
[----:B------:R-:W5:Y:S04]  /*2d70*/  @!P2 LDG.E R98, desc[UR26][R60.64+0xf00] ;  /* 0x000f001a3c62a981 */ /* 0x000f68000c1e1900 */
[----:B------:R0:W5:Y:S01]  /*2d80*/  @!P3 LDG.E R99, desc[UR26][R60.64+0xf80] ;  /* 0x000f801a3c63b981 */ /* 0x000162000c1e1900 */
[----:B------:R-:W-:-:S02]  /*2d90*/  UMOV UR22, UR10 ;  /* 0x0000000a00167c82 */ /* 0x000fc40008000000 */
[----:B---3--:R-:W-:-:S04]  /*2da0*/  UIMAD.WIDE.U32 UR28, UR8, UR38, UR22 ;  /* 0x00000026081c72a5 */ /* 0x008fc8000f8e0016 */
[----:B------:R-:W-:Y:S02]  /*2db0*/  UIMAD UR22, UR8, UR39, UR29 ;  /* 0x00000027081672a4 */ /* 0x000fe4000f8e021d */
[----:B----4-:R-:W-:-:S04]  /*2dc0*/  ULEA UR29, UP0, UR28, UR36, 0x3 ;  /* 0x000000241c1d7291 */ /* 0x010fc8000f8018ff */
[----:B------:R-:W-:Y:S02]  /*2dd0*/  ULEA.HI.X UR28, UR28, UR37, UR22, 0x3, UP0 ;  /* 0x000000251c1c7291 */ /* 0x000fe400080f1c16 */
[----:B------:R-:W-:-:S04]  /*2de0*/  MOV R62, UR29 ;  /* 0x0000001d003e7c02 */ /* 0x000fc80008000f00 */
[----:B------:R-:W-:-:S06]  /*2df0*/  MOV R63, UR28 ;  /* 0x0000001c003f7c02 */ /* 0x000fcc0008000f00 */
[----:B------:R-:W3:Y:S01]  /*2e00*/  LDG.E.64 R62, desc[UR26][R62.64] ;  /* 0x0000001a3e3e7981 */ /* 0x000ee2000c1e1b00 */
[----:B------:R-:W4:Y:S01]  /*2e10*/  S2UR UR28, SR_CgaCtaId ;  /* 0x00000000001c79c3 */ /* 0x000f220000008800 */
[----:B------:R-:W-:-:S04]  /*2e20*/  LOP3.LUT R101, R190, 0x3e0, RZ, 0xc0, !PT ;  /* 0x000003e0be657812 */ /* 0x000fc800078ec0ff */
[----:B------:R-:W-:Y:S01]  /*2e30*/  IADD3 R64, PT, PT, R101, R240, RZ ;  /* 0x000000f065407210 */ /* 0x000fe20007ffe0ff */
[----:B------:R-:W-:-:S04]  /*2e40*/  UMOV UR22, 0x400 ;  /* 0x0000040000167882 */ /* 0x000fc80000000000 */
[----:B0-----:R-:W-:-:S05]  /*2e50*/  IMAD R60, R101, 0x1f, R64 ;  /* 0x0000001f653c7824 */ /* 0x001fca00078e0240 */
[C---:B------:R-:W-:Y:S02]  /*2e60*/  IADD3 R101, PT, PT, R60.reuse, 0x20, RZ ;  /* 0x000000203c657810 */ /* 0x040fe40007ffe0ff */
[C---:B------:R-:W-:Y:S02]  /*2e70*/  IADD3 R103, PT, PT, R60.reuse, 0x40, RZ ;  /* 0x000000403c677810 */ /* 0x040fe40007ffe0ff */
[C---:B------:R-:W-:Y:S02]  /*2e80*/  IADD3 R105, PT, PT, R60.reuse, 0x60, RZ ;  /* 0x000000603c697810 */ /* 0x040fe40007ffe0ff */
[C---:B------:R-:W-:Y:S01]  /*2e90*/  LEA.HI.SX32 R61, R60.reuse, R60, 0x1b ;  /* 0x0000003c3c3d7211 */ /* 0x040fe200078fdaff */
[----:B----4-:R-:W-:Y:S01]  /*2ea0*/  ULEA UR22, UR28, UR22, 0x18 ;  /* 0x000000161c167291 */ /* 0x010fe2000f8ec0ff */
        /* <DEDUP_REMOVED lines=27> */
[----:B------:R-:W-:Y:S02]  /*3060*/  IADD3 R161, PT, PT, R60, 0x3e0, RZ ;  /* 0x000003e03ca17810 */ /* 0x000fe40007ffe0ff */
[-C--:B------:R-:W-:Y:S02]  /*3070*/  LEA.HI.SX32 R101, R101, R60.reuse, 0x1b ;  /* 0x0000003c65657211 */ /* 0x080fe400078fdaff */
[-C--:B------:R-:W-:Y:S02]  /*3080*/  LEA.HI.SX32 R103, R103, R60.reuse, 0x1b ;  /* 0x0000003c67677211 */ /* 0x080fe400078fdaff */
[----:B------:R-:W-:Y:S02]  /*3090*/  LEA.HI.SX32 R105, R105, R60, 0x1b ;  /* 0x0000003c69697211 */ /* 0x000fe400078fdaff */
[----:B------:R-:W-:-:S02]  /*30a0*/  LEA R100, R61, UR22, 0x2 ;  /* 0x000000163d647c11 */ /* 0x000fc4000f8e10ff */
        /* <DEDUP_REMOVED lines=25> */
[----:B------:R-:W-:Y:S02]  /*3240*/  LEA R101, R101, UR22, 0x2 ;  /* 0x0000001665657c11 */ /* 0x000fe4000f8e10ff */
[-C--:B------:R-:W-:Y:S02]  /*3250*/  LEA.HI.SX32 R157, R157, R60.reuse, 0x1b ;  /* 0x0000003c9d9d7211 */ /* 0x080fe400078fdaff */
[-C--:B------:R-:W-:Y:S02]  /*3260*/  LEA.HI.SX32 R159, R159, R60.reuse, 0x1b ;  /* 0x0000003c9f9f7211 */ /* 0x080fe400078fdaff */
[----:B------:R-:W-:Y:S02]  /*3270*/  LEA.HI.SX32 R161, R161, R60, 0x1b ;  /* 0x0000003ca1a17211 */ /* 0x000fe400078fdaff */
[----:B------:R-:W-:-:S02]  /*3280*/  LEA R60, R103, UR22, 0x2 ;  /* 0x00000016673c7c11 */ /* 0x000fc4000f8e10ff */
[----:B------:R-:W-:Y:S02]  /*3290*/  LEA R105, R105, UR22, 0x2 ;  /* 0x0000001669697c11 */ /* 0x000fe4000f8e10ff */
[----:B------:R-:W-:Y:S02]  /*32a0*/  LEA R102, R107, UR22, 0x2 ;  /* 0x000000166b667c11 */ /* 0x000fe4000f8e10ff */
[----:B------:R-:W-:Y:S02]  /*32b0*/  LEA R109, R109, UR22, 0x2 ;  /* 0x000000166d6d7c11 */ /* 0x000fe4000f8e10ff */
[----:B------:R-:W-:Y:S02]  /*32c0*/  LEA R104, R111, UR22, 0x2 ;  /* 0x000000166f687c11 */ /* 0x000fe4000f8e10ff */
[----:B------:R-:W-:Y:S01]  /*32d0*/  LEA R113, R113, UR22, 0x2 ;  /* 0x0000001671717c11 */ /* 0x000fe2000f8e10ff */
[----:B------:R-:W-:Y:S01]  /*32e0*/  UIMAD.WIDE.U32 UR28, UR44, UR30, URZ ;  /* 0x0000001e2c1c72a5 */ /* 0x000fe2000f8e00ff */
[----:B------:R-:W-:-:S02]  /*32f0*/  LEA R117, R117, UR22, 0x2 ;  /* 0x0000001675757c11 */ /* 0x000fc4000f8e10ff */
[----:B------:R-:W-:Y:S01]  /*3300*/  LEA R121, R121, UR22, 0x2 ;  /* 0x0000001679797c11 */ /* 0x000fe2000f8e10ff */
[----:B------:R-:W-:Y:S01]  /*3310*/  UIMAD UR29, UR44, UR31, UR29 ;  /* 0x0000001f2c1d72a4 */ /* 0x000fe2000f8e021d */
[----:B------:R-:W-:Y:S02]  /*3320*/  LEA R125, R125, UR22, 0x2 ;  /* 0x000000167d7d7c11 */ /* 0x000fe4000f8e10ff */
[----:B------:R-:W-:Y:S01]  /*3330*/  LEA R131, R131, UR22, 0x2 ;  /* 0x0000001683837c11 */ /* 0x000fe2000f8e10ff */
[----:B------:R-:W-:Y:S01]  /*3340*/  UIMAD.WIDE.U32 UR28, UR8, UR32, UR28 ;  /* 0x00000020081c72a5 */ /* 0x000fe2000f8e001c */
[----:B------:R-:W-:Y:S02]  /*3350*/  LEA R135, R135, UR22, 0x2 ;  /* 0x0000001687877c11 */ /* 0x000fe4000f8e10ff */
[----:B------:R-:W-:Y:S01]  /*3360*/  LEA R139, R139, UR22, 0x2 ;  /* 0x000000168b8b7c11 */ /* 0x000fe2000f8e10ff */
[----:B------:R-:W-:Y:S01]  /*3370*/  UIMAD UR29, UR8, UR33, UR29 ;  /* 0x00000021081d72a4 */ /* 0x000fe2000f8e021d */
[----:B------:R-:W-:Y:S01]  /*3380*/  LEA R143, R143, UR22, 0x2 ;  /* 0x000000168f8f7c11 */ /* 0x000fe2000f8e10ff */
[----:B------:R-:W-:Y:S01]  /*3390*/  ULEA UR47, UP0, UR28, UR34, 0x3 ;  /* 0x000000221c2f7291 */ /* 0x000fe2000f8018ff */
[----:B------:R-:W-:-:S02]  /*33a0*/  LEA R147, R147, UR22, 0x2 ;  /* 0x0000001693937c11 */ /* 0x000fc4000f8e10ff */
[----:B------:R-:W-:Y:S01]  /*33b0*/  LEA R151, R151, UR22, 0x2 ;  /* 0x0000001697977c11 */ /* 0x000fe2000f8e10ff */
[----:B------:R-:W-:Y:S01]  /*33c0*/  ULEA.HI.X UR28, UR28, UR35, UR29, 0x3, UP0 ;  /* 0x000000231c1c7291 */ /* 0x000fe200080f1c1d */
[----:B------:R-:W-:Y:S02]  /*33d0*/  LEA R155, R155, UR22, 0x2 ;  /* 0x000000169b9b7c11 */ /* 0x000fe4000f8e10ff */
[----:B------:R-:W-:-:S03]  /*33e0*/  LEA R159, R159, UR22, 0x2 ;  /* 0x000000169f9f7c11 */ /* 0x000fc6000f8e10ff */
[----:B------:R-:W-:Y:S01]  /*33f0*/  MOV R61, UR28 ;  /* 0x0000001c003d7c02 */ /* 0x000fe20008000f00 */
[----:B--2---:R0:W-:Y:S04]  /*3400*/  STS [R100], R65 ;  /* 0x0000004164007388 */ /* 0x0041e80000000800 */
[----:B------:R2:W-:Y:S04]  /*3410*/  STS [R101+0x80], R66 ;  /* 0x0000804265007388 */ /* 0x0005e80000000800 */
[----:B-----5:R4:W-:Y:S01]  /*3420*/  STS [R60+0x100], R67 ;  /* 0x000100433c007388 */ /* 0x0209e20000000800 */
[----:B0-----:R-:W-:-:S03]  /*3430*/  LEA R100, R119, UR22, 0x2 ;  /* 0x0000001677647c11 */ /* 0x001fc6000f8e10ff */
[----:B------:R0:W-:Y:S01]  /*3440*/  STS [R105+0x180], R68 ;  /* 0x0001804469007388 */ /* 0x0001e20000000800 */
[----:B--2---:R-:W-:-:S03]  /*3450*/  LEA R66, R115, UR22, 0x2 ;  /* 0x0000001673427c11 */ /* 0x004fc6000f8e10ff */
[----:B------:R-:W-:Y:S01]  /*3460*/  STS [R102+0x200], R69 ;  /* 0x0002004566007388 */ /* 0x000fe20000000800 */
[----:B----4-:R-:W-:-:S03]  /*3470*/  LEA R60, R123, UR22, 0x2 ;  /* 0x000000167b3c7c11 */ /* 0x010fc6000f8e10ff */
[----:B------:R2:W-:Y:S04]  /*3480*/  STS [R109+0x280], R70 ;  /* 0x000280466d007388 */ /* 0x0005e80000000800 */
[----:B------:R-:W-:Y:S01]  /*3490*/  STS [R104+0x300], R71 ;  /* 0x0003004768007388 */ /* 0x000fe20000000800 */
[----:B0-----:R-:W-:-:S03]  /*34a0*/  LEA R68, R127, UR22, 0x2 ;  /* 0x000000167f447c11 */ /* 0x001fc6000f8e10ff */
[----:B------:R-:W-:Y:S01]  /*34b0*/  STS [R113+0x380], R72 ;  /* 0x0003804871007388 */ /* 0x000fe20000000800 */
[----:B--2---:R-:W-:-:S03]  /*34c0*/  LEA R70, R129, UR22, 0x2 ;  /* 0x0000001681467c11 */ /* 0x004fc6000f8e10ff */
[----:B------:R0:W-:Y:S04]  /*34d0*/  STS [R66+0x400], R73 ;  /* 0x0004004942007388 */ /* 0x0001e80000000800 */
[----:B------:R-:W-:Y:S04]  /*34e0*/  STS [R117+0x480], R74 ;  /* 0x0004804a75007388 */ /* 0x000fe80000000800 */
[----:B------:R-:W-:Y:S01]  /*34f0*/  STS [R100+0x500], R75 ;  /* 0x0005004b64007388 */ /* 0x000fe20000000800 */
[----:B0-----:R-:W-:-:S03]  /*3500*/  LEA R66, R133, UR22, 0x2 ;  /* 0x0000001685427c11 */ /* 0x001fc6000f8e10ff */
[----:B------:R-:W-:Y:S01]  /*3510*/  STS [R121+0x580], R76 ;  /* 0x0005804c79007388 */ /* 0x000fe20000000800 */
[----:B------:R-:W-:-:S03]  /*3520*/  LEA R72, R137, UR22, 0x2 ;  /* 0x0000001689487c11 */ /* 0x000fc6000f8e10ff */
[----:B------:R0:W-:Y:S04]  /*3530*/  STS [R60+0x600], R77 ;  /* 0x0006004d3c007388 */ /* 0x0001e80000000800 */
[----:B------:R-:W-:Y:S04]  /*3540*/  STS [R125+0x680], R78 ;  /* 0x0006804e7d007388 */ /* 0x000fe80000000800 */
[----:B------:R2:W-:Y:S01]  /*3550*/  STS [R68+0x700], R79 ;  /* 0x0007004f44007388 */ /* 0x0005e20000000800 */
[----:B0-----:R-:W-:-:S03]  /*3560*/  LEA R60, R141, UR22, 0x2 ;  /* 0x000000168d3c7c11 */ /* 0x001fc6000f8e10ff */
[----:B------:R0:W-:Y:S04]  /*3570*/  STS [R70+0x780], R83 ;  /* 0x0007805346007388 */ /* 0x0001e80000000800 */
[----:B------:R-:W-:Y:S01]  /*3580*/  STS [R131+0x800], R84 ;  /* 0x0008005483007388 */ /* 0x000fe20000000800 */
[----:B--2---:R-:W-:-:S03]  /*3590*/  LEA R68, R145, UR22, 0x2 ;  /* 0x0000001691447c11 */ /* 0x004fc6000f8e10ff */
[----:B------:R2:W-:Y:S04]  /*35a0*/  STS [R66+0x880], R85 ;  /* 0x0008805542007388 */ /* 0x0005e80000000800 */
[----:B------:R-:W-:Y:S01]  /*35b0*/  STS [R135+0x900], R86 ;  /* 0x0009005687007388 */ /* 0x000fe20000000800 */
[----:B0-----:R-:W-:-:S03]  /*35c0*/  LEA R70, R153, UR22, 0x2 ;  /* 0x0000001699467c11 */ /* 0x001fc6000f8e10ff */
[----:B------:R0:W-:Y:S01]  /*35d0*/  STS [R72+0x980], R87 ;  /* 0x0009805748007388 */ /* 0x0001e20000000800 */
[----:B--2---:R-:W-:-:S03]  /*35e0*/  LEA R66, R149, UR22, 0x2 ;  /* 0x0000001695427c11 */ /* 0x004fc6000f8e10ff */
[----:B------:R-:W-:Y:S04]  /*35f0*/  STS [R139+0xa00], R88 ;  /* 0x000a00588b007388 */ /* 0x000fe80000000800 */
[----:B------:R2:W-:Y:S04]  /*3600*/  STS [R60+0xa80], R89 ;  /* 0x000a80593c007388 */ /* 0x0005e80000000800 */
[----:B------:R-:W-:Y:S01]  /*3610*/  STS [R143+0xb00], R90 ;  /* 0x000b005a8f007388 */ /* 0x000fe20000000800 */
[----:B0-----:R-:W-:-:S03]  /*3620*/  LEA R72, R161, UR22, 0x2 ;  /* 0x00000016a1487c11 */ /* 0x001fc6000f8e10ff */
[----:B------:R0:W-:Y:S04]  /*3630*/  STS [R68+0xb80], R91 ;  /* 0x000b805b44007388 */ /* 0x0001e80000000800 */
[----:B------:R-:W-:Y:S01]  /*3640*/  STS [R147+0xc00], R92 ;  /* 0x000c005c93007388 */ /* 0x000fe20000000800 */
[----:B--2---:R-:W-:-:S03]  /*3650*/  MOV R60, UR47 ;  /* 0x0000002f003c7c02 */ /* 0x004fc60008000f00 */
[----:B------:R2:W-:Y:S01]  /*3660*/  STS [R66+0xc80], R93 ;  /* 0x000c805d42007388 */ /* 0x0005e20000000800 */
[----:B0-----:R-:W-:-:S03]  /*3670*/  LEA R68, R157, UR22, 0x2 ;  /* 0x000000169d447c11 */ /* 0x001fc6000f8e10ff */
[----:B------:R-:W-:Y:S04]  /*3680*/  STS [R151+0xd00], R94 ;  /* 0x000d005e97007388 */ /* 0x000fe80000000800 */
[----:B------:R-:W-:Y:S04]  /*3690*/  STS [R70+0xd80], R95 ;  /* 0x000d805f46007388 */ /* 0x000fe80000000800 */
[----:B------:R-:W-:Y:S04]  /*36a0*/  STS [R155+0xe00], R96 ;  /* 0x000e00609b007388 */ /* 0x000fe80000000800 */
[----:B------:R0:W-:Y:S04]  /*36b0*/  STS [R68+0xe80], R97 ;  /* 0x000e806144007388 */ /* 0x0001e80000000800 */
[----:B------:R-:W-:Y:S04]  /*36c0*/  STS [R159+0xf00], R98 ;  /* 0x000f00629f007388 */ /* 0x000fe80000000800 */
[----:B------:R4:W-:Y:S01]  /*36d0*/  STS [R72+0xf80], R99 ;  /* 0x000f806348007388 */ /* 0x0009e20000000800 */
[----:B------:R-:W-:-:S03]  /*36e0*/  NOP ;  /* 0x0000000000007918 */ /* 0x000fc60000000000 */
[----:B------:R-:W5:Y:S01]  /*36f0*/  LDG.E.64 R60, desc[UR26][R60.64] ;  /* 0x0000001a3c3c7981 */ /* 0x000f62000c1e1b00 */
[----:B---3--:R-:W-:-:S13]  /*3700*/  R2UR UR29, R63 ;  /* 0x000000003f1d72ca */ /* 0x008fda00000e0000 */
        /* <DEDUP_REMOVED lines=8> */
[----:B------:R-:W-:Y:S01]  /*3790*/  FMUL.FTZ R65, R29, UR29 ;  /* 0x0000001d1d417c20 */ /* 0x000fe20008410000 */
[----:B------:R-:W-:Y:S08]  /*37a0*/  MUFU.SIN R123, R67 ;  /* 0x00000043007b7308 */ /* 0x000ff00000000400 */
[----:B------:R3:W-:Y:S02]  /*37b0*/  MUFU.COS R63, R67 ;  /* 0x00000043003f7308 */ /* 0x0007e40000000000 */
[----:B---3--:R-:W-:Y:S01]  /*37c0*/  FMUL.RZ R67, R65, 0.15915493667125701904 ;  /* 0x3e22f98341437820 */ /* 0x008fe2000040c000 */
[----:B------:R-:W-:-:S05]  /*37d0*/  FMUL.FTZ R65, R28, UR29 ;  /* 0x0000001d1c417c20 */ /* 0x000fca0008410000 */
[----:B------:R-:W-:Y:S08]  /*37e0*/  MUFU.SIN R162, R69 ;  /* 0x0000004500a27308 */ /* 0x000ff00000000400 */
[----:B--2---:R2:W3:Y:S02]  /*37f0*/  MUFU.COS R66, R69 ;  /* 0x0000004500427308 */ /* 0x0044e40000000000 */
[----:B--2---:R-:W-:Y:S01]  /*3800*/  FMUL.RZ R69, R65, 0.15915493667125701904 ;  /* 0x3e22f98341457820 */ /* 0x004fe2000040c000 */
[----:B------:R-:W-:-:S05]  /*3810*/  FMUL.FTZ R65, R27, UR29 ;  /* 0x0000001d1b417c20 */ /* 0x000fca0008410000 */
[----:B------:R-:W-:Y:S08]  /*3820*/  MUFU.SIN R160, R71 ;  /* 0x0000004700a07308 */ /* 0x000ff00000000400 */
[----:B0-----:R0:W2:Y:S02]  /*3830*/  MUFU.COS R68, R71 ;  /* 0x0000004700447308 */ /* 0x0010a40000000000 */
[----:B0-----:R-:W-:Y:S01]  /*3840*/  FMUL.RZ R71, R65, 0.15915493667125701904 ;  /* 0x3e22f98341477820 */ /* 0x001fe2000040c000 */
[----:B------:R-:W-:-:S05]  /*3850*/  FMUL.FTZ R65, R26, UR29 ;  /* 0x0000001d1a417c20 */ /* 0x000fca0008410000 */
[----:B------:R-:W-:Y:S08]  /*3860*/  MUFU.SIN R158, R73 ;  /* 0x00000049009e7308 */ /* 0x000ff00000000400 */
[----:B------:R0:W-:Y:S02]  /*3870*/  MUFU.COS R70, R73 ;  /* 0x0000004900467308 */ /* 0x0001e40000000000 */
[----:B0-----:R-:W-:Y:S01]  /*3880*/  FMUL.RZ R73, R65, 0.15915493667125701904 ;  /* 0x3e22f98341497820 */ /* 0x001fe2000040c000 */
[----:B------:R-:W-:-:S05]  /*3890*/  FMUL.FTZ R65, R25, UR29 ;  /* 0x0000001d19417c20 */ /* 0x000fca0008410000 */
[----:B------:R-:W-:Y:S08]  /*38a0*/  MUFU.SIN R156, R67 ;  /* 0x00000043009c7308 */ /* 0x000ff00000000400 */
[----:B----4-:R0:W-:Y:S02]  /*38b0*/  MUFU.COS R72, R67 ;  /* 0x0000004300487308 */ /* 0x0101e40000000000 */
[----:B0-----:R-:W-:Y:S01]  /*38c0*/  FMUL.RZ R67, R65, 0.15915493667125701904 ;  /* 0x3e22f98341437820 */ /* 0x001fe2000040c000 */
[----:B------:R-:W-:-:S05]  /*38d0*/  FMUL.FTZ R65, R24, UR29 ;  /* 0x0000001d18417c20 */ /* 0x000fca0008410000 */
[----:B------:R-:W-:Y:S08]  /*38e0*/  MUFU.SIN R154, R69 ;  /* 0x00000045009a7308 */ /* 0x000ff00000000400 */
[----:B------:R0:W-:Y:S01]  /*38f0*/  MUFU.COS R74, R69 ;  /* 0x00000045004a7308 */ /* 0x0001e20000000000 */
[----:B------:R-:W-:Y:S01]  /*3900*/  R2UR UR47, R62 ;  /* 0x000000003e2f72ca */ /* 0x000fe200000e0000 */
[----:B0-----:R-:W-:Y:S01]  /*3910*/  FMUL.RZ R69, R65, 0.15915493667125701904 ;  /* 0x3e22f98341457820 */ /* 0x001fe2000040c000 */
[----:B------:R-:W-:-:S05]  /*3920*/  FMUL.FTZ R65, R23, UR29 ;  /* 0x0000001d17417c20 */ /* 0x000fca0008410000 */
[----:B------:R-:W-:Y:S08]  /*3930*/  MUFU.SIN R152, R71 ;  /* 0x0000004700987308 */ /* 0x000ff00000000400 */
[----:B------:R0:W-:Y:S02]  /*3940*/  MUFU.COS R76, R71 ;  /* 0x00000047004c7308 */ /* 0x0001e40000000000 */
[----:B0-----:R-:W-:Y:S01]  /*3950*/  FMUL.RZ R71, R65, 0.15915493667125701904 ;  /* 0x3e22f98341477820 */ /* 0x001fe2000040c000 */
[----:B------:R-:W-:-:S05]  /*3960*/  FMUL.FTZ R65, R22, UR29 ;  /* 0x0000001d16417c20 */ /* 0x000fca0008410000 */
[----:B------:R-:W-:Y:S01]  /*3970*/  MUFU.SIN R150, R73 ;  /* 0x0000004900967308 */ /* 0x000fe20000000400 */
[----:B------:R-:W-:-:S07]  /*3980*/  FMUL.FTZ R62, R19, UR29 ;  /* 0x0000001d133e7c20 */ /* 0x000fce0008410000 */
[----:B------:R0:W4:Y:S02]  /*3990*/  MUFU.COS R78, R73 ;  /* 0x00000049004e7308 */ /* 0x0001240000000000 */
[----:B0-----:R-:W-:Y:S01]  /*39a0*/  FMUL.RZ R73, R65, 0.15915493667125701904 ;  /* 0x3e22f98341497820 */ /* 0x001fe2000040c000 */
[----:B------:R-:W-:-:S05]  /*39b0*/  FMUL.FTZ R65, R21, UR29 ;  /* 0x0000001d15417c20 */ /* 0x000fca0008410000 */
[----:B------:R-:W-:Y:S08]  /*39c0*/  MUFU.SIN R77, R67 ;  /* 0x00000043004d7308 */ /* 0x000ff00000000400 */
[----:B------:R0:W1:Y:S02]  /*39d0*/  MUFU.COS R149, R67 ;  /* 0x0000004300957308 */ /* 0x0000640000000000 */
[----:B0-----:R-:W-:Y:S01]  /*39e0*/  FMUL.RZ R67, R65, 0.15915493667125701904 ;  /* 0x3e22f98341437820 */ /* 0x001fe2000040c000 */
[----:B------:R-:W-:-:S05]  /*39f0*/  FMUL.FTZ R65, R20, UR29 ;  /* 0x0000001d14417c20 */ /* 0x000fca0008410000 */
[----:B------:R-:W-:Y:S08]  /*3a00*/  MUFU.SIN R146, R69 ;  /* 0x0000004500927308 */ /* 0x000ff00000000400 */
[----:B------:R0:W1:Y:S08]  /*3a10*/  MUFU.COS R84, R69 ;  /* 0x0000004500547308 */ /* 0x0000700000000000 */
[----:B------:R-:W-:Y:S01]  /*3a20*/  MUFU.SIN R79, R71 ;  /* 0x00000047004f7308 */ /* 0x000fe20000000400 */
[----:B0-----:R-:W-:Y:S01]  /*3a30*/  FMUL.RZ R69, R65, 0.15915493667125701904 ;  /* 0x3e22f98341457820 */ /* 0x001fe2000040c000 */
[----:B------:R-:W-:-:S06]  /*3a40*/  MOV R65, UR47 ;  /* 0x0000002f00417c02 */ /* 0x000fcc0008000f00 */
[----:B------:R0:W1:Y:S02]  /*3a50*/  MUFU.COS R145, R71 ;  /* 0x0000004700917308 */ /* 0x0000640000000000 */
[----:B0-----:R-:W-:Y:S01]  /*3a60*/  FMUL.RZ R71, R62, 0.15915493667125701904 ;  /* 0x3e22f9833e477820 */ /* 0x001fe2000040c000 */
[----:B------:R-:W-:-:S04]  /*3a70*/  FMUL.FTZ R62, R18, UR29 ;  /* 0x0000001d123e7c20 */ /* 0x000fc80008410000 */
[----:B------:R-:W-:Y:S01]  /*3a80*/  FMUL.RZ R87, R62, 0.15915493667125701904 ;  /* 0x3e22f9833e577820 */ /* 0x000fe2000040c000 */
[----:B------:R-:W-:-:S04]  /*3a90*/  FMUL.FTZ R62, R65, 1.4426950216293334961 ;  /* 0x3fb8aa3b413e7820 */ /* 0x000fc80000410000 */
[-C--:B------:R-:W-:Y:S01]  /*3aa0*/  FMUL.FTZ R65, R32, R62.reuse ;  /* 0x0000003e20417220 */ /* 0x080fe20000410000 */
[----:B------:R-:W-:Y:S08]  /*3ab0*/  MUFU.SIN R140, R67 ;  /* 0x00000043008c7308 */ /* 0x000ff00000000400 */
[----:B------:R-:W3:Y:S04]  /*3ac0*/  MUFU.EX2 R65, R65 ;  /* 0x0000004100417308 */ /* 0x000ee80000000800 */
[----:B------:R0:W5:Y:S02]  /*3ad0*/  MUFU.COS R88, R67 ;  /* 0x0000004300587308 */ /* 0x0001640000000000 */
[----:B0-----:R-:W-:-:S06]  /*3ae0*/  FMUL.FTZ R67, R31, R62 ;  /* 0x0000003e1f437220 */ /* 0x001fcc0000410000 */
[----:B------:R-:W2:Y:S01]  /*3af0*/  MUFU.EX2 R67, R67 ;  /* 0x0000004300437308 */ /* 0x000ea20000000800 */
[C---:B---3--:R-:W-:Y:S01]  /*3b00*/  FMUL.FTZ R163, R65.reuse, R66 ;  /* 0x0000004241a37220 */ /* 0x048fe20000410000 */
[----:B------:R-:W-:Y:S01]  /*3b10*/  FMUL.FTZ R162, R65, R162 ;  /* 0x000000a241a27220 */ /* 0x000fe20000410000 */
[-C--:B------:R-:W-:Y:S01]  /*3b20*/  FMUL.FTZ R65, R26, R62.reuse ;  /* 0x0000003e1a417220 */ /* 0x080fe20000410000 */
[----:B------:R-:W-:Y:S01]  /*3b30*/  MUFU.SIN R83, R69 ;  /* 0x0000004500537308 */ /* 0x000fe20000000400 */
[----:B------:R-:W-:-:S07]  /*3b40*/  FMUL.FTZ R66, R25, R62 ;  /* 0x0000003e19427220 */ /* 0x000fce0000410000 */
[----:B------:R-:W4:Y:S01]  /*3b50*/  MUFU.EX2 R65, R65 ;  /* 0x0000004100417308 */ /* 0x000f220000000800 */
[C---:B--2---:R-:W-:Y:S01]  /*3b60*/  FMUL.FTZ R161, R67.reuse, R68 ;  /* 0x0000004443a17220 */ /* 0x044fe20000410000 */
[----:B------:R-:W-:Y:S02]  /*3b70*/  FMUL.FTZ R160, R67, R160 ;  /* 0x000000a043a07220 */ /* 0x000fe40000410000 */
[----:B------:R0:W-:Y:S01]  /*3b80*/  MUFU.COS R139, R69 ;  /* 0x00000045008b7308 */ /* 0x0001e20000000000 */
[-C--:B------:R-:W-:Y:S01]  /*3b90*/  FMUL.FTZ R67, R24, R62.reuse ;  /* 0x0000003e18437220 */ /* 0x080fe20000410000 */
[-C--:B------:R-:W-:Y:S01]  /*3ba0*/  FMUL.FTZ R68, R23, R62.reuse ;  /* 0x0000003e17447220 */ /* 0x080fe20000410000 */
[----:B0-----:R-:W-:-:S05]  /*3bb0*/  FMUL.FTZ R69, R30, R62 ;  /* 0x0000003e1e457220 */ /* 0x001fca0000410000 */
[----:B------:R-:W1:Y:S04]  /*3bc0*/  MUFU.EX2 R66, R66 ;  /* 0x0000004200427308 */ /* 0x000e680000000800 */
[----:B------:R-:W0:Y:S04]  /*3bd0*/  MUFU.EX2 R67, R67 ;  /* 0x0000004300437308 */ /* 0x000e280000000800 */
[----:B------:R-:W2:Y:S04]  /*3be0*/  MUFU.EX2 R69, R69 ;  /* 0x0000004500457308 */ /* 0x000ea80000000800 */
[----:B------:R-:W3:Y:S01]  /*3bf0*/  MUFU.EX2 R68, R68 ;  /* 0x0000004400447308 */ /* 0x000ee20000000800 */
[C---:B----4-:R-:W-:Y:S01]  /*3c00*/  FMUL.FTZ R151, R65.reuse, R78 ;  /* 0x0000004e41977220 */ /* 0x050fe20000410000 */
[----:B------:R-:W-:Y:S01]  /*3c10*/  FMUL.FTZ R150, R65, R150 ;  /* 0x0000009641967220 */ /* 0x000fe20000410000 */
[----:B------:R-:W-:Y:S01]  /*3c20*/  FMUL.FTZ R65, R21, R62 ;  /* 0x0000003e15417220 */ /* 0x000fe20000410000 */
[----:B------:R-:W-:Y:S01]  /*3c30*/  USHF.L.U32 UR48, UR13, 0x8, URZ ;  /* 0x000000080d307899 */ /* 0x000fe200080006ff */
[----:B------:R-:W-:Y:S01]  /*3c40*/  MUFU.SIN R142, R73 ;  /* 0x00000049008e7308 */ /* 0x000fe20000000400 */
[C---:B-1----:R-:W-:Y:S01]  /*3c50*/  FMUL.FTZ R149, R66.reuse, R149 ;  /* 0x0000009542957220 */ /* 0x042fe20000410000 */
[----:B------:R-:W-:Y:S01]  /*3c60*/  FMUL.FTZ R148, R66, R77 ;  /* 0x0000004d42947220 */ /* 0x000fe20000410000 */
[C---:B0-----:R-:W-:Y:S01]  /*3c70*/  FMUL.FTZ R147, R67.reuse, R84 ;  /* 0x0000005443937220 */ /* 0x041fe20000410000 */
[----:B------:R-:W-:Y:S01]  /*3c80*/  FMUL.FTZ R146, R67, R146 ;  /* 0x0000009243927220 */ /* 0x000fe20000410000 */
[C---:B--2---:R-:W-:Y:S01]  /*3c90*/  FMUL.FTZ R159, R69.reuse, R70 ;  /* 0x00000046459f7220 */ /* 0x044fe20000410000 */
[----:B------:R-:W-:Y:S01]  /*3ca0*/  FMUL.FTZ R158, R69, R158 ;  /* 0x0000009e459e7220 */ /* 0x000fe20000410000 */
[----:B------:R-:W-:Y:S01]  /*3cb0*/  UIADD3 UR28, UPT, UPT, UR48, -0x100, URZ ;  /* 0xffffff00301c7890 */ /* 0x000fe2000fffe0ff */
[----:B------:R-:W5:Y:S01]  /*3cc0*/  MUFU.EX2 R65, R65 ;  /* 0x0000004100417308 */ /* 0x000f620000000800 */
[C---:B---3--:R-:W-:Y:S01]  /*3cd0*/  FMUL.FTZ R145, R68.reuse, R145 ;  /* 0x0000009144917220 */ /* 0x048fe20000410000 */
[----:B------:R-:W-:Y:S01]  /*3ce0*/  FMUL.FTZ R144, R68, R79 ;  /* 0x0000004f44907220 */ /* 0x000fe20000410000 */
[-C--:B------:R-:W-:Y:S01]  /*3cf0*/  FMUL.FTZ R75, R27, R62.reuse ;  /* 0x0000003e1b4b7220 */ /* 0x080fe20000410000 */
[----:B------:R0:W1:Y:S01]  /*3d00*/  MUFU.COS R86, R73 ;  /* 0x0000004900567308 */ /* 0x0000620000000000 */
[-C--:B------:R-:W-:Y:S01]  /*3d10*/  FMUL.FTZ R69, R22, R62.reuse ;  /* 0x0000003e16457220 */ /* 0x080fe20000410000 */
[-C--:B------:R-:W-:Y:S01]  /*3d20*/  FMUL.FTZ R66, R20, R62.reuse ;  /* 0x0000003e14427220 */ /* 0x080fe20000410000 */
[-C--:B------:R-:W-:Y:S01]  /*3d30*/  FMUL.FTZ R67, R19, R62.reuse ;  /* 0x0000003e13437220 */ /* 0x080fe20000410000 */
[----:B------:R-:W-:-:S04]  /*3d40*/  FMUL.FTZ R68, R18, R62 ;  /* 0x0000003e12447220 */ /* 0x000fc80000410000 */
[----:B------:R-:W-:Y:S01]  /*3d50*/  MUFU.SIN R136, R71 ;  /* 0x0000004700887308 */ /* 0x000fe20000000400 */
[----:B0-----:R-:W-:Y:S01]  /*3d60*/  FMUL.FTZ R73, R28, R62 ;  /* 0x0000003e1c497220 */ /* 0x001fe20000410000 */
[----:B------:R-:W-:-:S06]  /*3d70*/  ULOP3.LUT UR28, UR28, 0x100, URZ, 0xc0, !UPT ;  /* 0x000001001c1c7892 */ /* 0x000fcc000f8ec0ff */
[----:B------:R0:W2:Y:S01]  /*3d80*/  MUFU.COS R90, R71 ;  /* 0x00000047005a7308 */ /* 0x0000a20000000000 */
[----:B------:R-:W-:Y:S01]  /*3d90*/  UIADD3 UR28, UPT, UPT, UR28, UR8, URZ ;  /* 0x000000081c1c7290 */ /* 0x000fe2000fffe0ff */
[-C--:B0-----:R-:W-:Y:S01]  /*3da0*/  FMUL.FTZ R71, R29, R62.reuse ;  /* 0x0000003e1d477220 */ /* 0x081fe20000410000 */
[----:B------:R-:W-:-:S05]  /*3db0*/  FMUL.FTZ R62, R33, R62 ;  /* 0x0000003e213e7220 */ /* 0x000fca0000410000 */
[----:B------:R-:W0:Y:S01]  /*3dc0*/  MUFU.SIN R85, R87 ;  /* 0x0000005700557308 */ /* 0x000e220000000400 */
[C---:B-----5:R-:W-:Y:S01]  /*3dd0*/  FMUL.FTZ R141, R65.reuse, R88 ;  /* 0x00000058418d7220 */ /* 0x060fe20000410000 */
[----:B------:R-:W-:Y:S01]  /*3de0*/  FMUL.FTZ R140, R65, R140 ;  /* 0x0000008c418c7220 */ /* 0x000fe20000410000 */
[----:B------:R-:W-:-:S05]  /*3df0*/  SHF.L.U32 R64, R64, 0x5, RZ ;  /* 0x0000000540407819 */ /* 0x000fca00000006ff */
[----:B------:R-:W3:Y:S01]  /*3e00*/  MUFU.EX2 R62, R62 ;  /* 0x0000003e003e7308 */ /* 0x000ee20000000800 */
[----:B------:R-:W-:-:S03]  /*3e10*/  ISETP.NE.AND P0, PT, R190, RZ, PT ;  /* 0x000000ffbe00720c */ /* 0x000fc60003f05270 */
[----:B------:R-:W1:Y:S01]  /*3e20*/  MUFU.EX2 R69, R69 ;  /* 0x0000004500457308 */ /* 0x000e620000000800 */
[----:B------:R-:W-:-:S03]  /*3e30*/  IADD3 R106, PT, PT, R190, 0x200, RZ ;  /* 0x00000200be6a7810 */ /* 0x000fc60007ffe0ff */
[----:B------:R-:W4:Y:S01]  /*3e40*/  MUFU.EX2 R66, R66 ;  /* 0x0000004200427308 */ /* 0x000f220000000800 */
[----:B------:R-:W-:-:S03]  /*3e50*/  MOV R65, UR28 ;  /* 0x0000001c00417c02 */ /* 0x000fc60008000f00 */
[----:B------:R-:W2:Y:S04]  /*3e60*/  MUFU.EX2 R67, R67 ;  /* 0x0000004300437308 */ /* 0x000ea80000000800 */
[----:B------:R-:W0:Y:S01]  /*3e70*/  MUFU.EX2 R68, R68 ;  /* 0x0000004400447308 */ /* 0x000e220000000800 */
[----:B------:R-:W-:-:S03]  /*3e80*/  ISETP.NE.AND P2, PT, R190, 0x7f, PT ;  /* 0x0000007fbe00780c */ /* 0x000fc60003f45270 */
[----:B------:R5:W5:Y:S01]  /*3e90*/  MUFU.COS R135, R87 ;  /* 0x0000005700877308 */ /* 0x000b620000000000 */
[----:B------:R-:W-:Y:S02]  /*3ea0*/  LEA.HI.SX32 R64, R64, R64, 0x1b ;  /* 0x0000004040407211 */ /* 0x000fe400078fdaff */
[----:B------:R-:W-:-:S05]  /*3eb0*/  SEL R65, R65, R106, !P0 ;  /* 0x0000006a41417207 */ /* 0x000fca0004000000 */
[----:B------:R-:W5:Y:S04]  /*3ec0*/  MUFU.EX2 R71, R71 ;  /* 0x0000004700477308 */ /* 0x000f680000000800 */
[----:B------:R-:W5:Y:S04]  /*3ed0*/  MUFU.EX2 R73, R73 ;  /* 0x0000004900497308 */ /* 0x000f680000000800 */
[----:B------:R-:W5:Y:S01]  /*3ee0*/  MUFU.EX2 R75, R75 ;  /* 0x0000004b004b7308 */ /* 0x000f620000000800 */
[----:B------:R-:W-:Y:S01]  /*3ef0*/  LEA R64, R64, UR22, 0x2 ;  /* 0x0000001640407c11 */ /* 0x000fe2000f8e10ff */
[C---:B---3--:R-:W-:Y:S01]  /*3f00*/  FMUL.FTZ R122, R62.reuse, R63 ;  /* 0x0000003f3e7a7220 */ /* 0x048fe20000410000 */
[----:B------:R-:W-:Y:S01]  /*3f10*/  FMUL.FTZ R123, R62, R123 ;  /* 0x0000007b3e7b7220 */ /* 0x000fe20000410000 */
[----:B------:R-:W-:Y:S01]  /*3f20*/  LEA R65, R65, UR22, 0x3 ;  /* 0x0000001641417c11 */ /* 0x000fe2000f8e18ff */
[----:B-1----:R-:W-:Y:S01]  /*3f30*/  FMUL.FTZ R143, R69, R86 ;  /* 0x00000056458f7220 */ /* 0x002fe20000410000 */
[----:B----4-:R-:W-:Y:S01]  /*3f40*/  FMUL.FTZ R138, R66, R83 ;  /* 0x00000053428a7220 */ /* 0x010fe20000410000 */
[----:B--2---:R-:W-:Y:S01]  /*3f50*/  FMUL.FTZ R137, R67, R90 ;  /* 0x0000005a43897220 */ /* 0x004fe20000410000 */
[----:B0-----:R-:W-:Y:S01]  /*3f60*/  FMUL.FTZ R134, R68, R85 ;  /* 0x0000005544867220 */ /* 0x001fe20000410000 */
[----:B------:R0:W1:Y:S01]  /*3f70*/  LDS R103, [R64] ;  /* 0x0000000040677984 */ /* 0x0000620000000800 */
[----:B------:R-:W-:Y:S03]  /*3f80*/  BSSY.RECONVERGENT B0, `(.L_x_1430) ;  /* 0x0000058000007945 */ /* 0x000fe60003800200 */
        /* <DEDUP_REMOVED lines=15> */
[----:B-----5:R0:W0:Y:S04]  /*4080*/  LDS R87, [R64+0x40] ;  /* 0x0000400040577984 */ /* 0x0200280000000800 */
        /* <DEDUP_REMOVED lines=15> */
[----:B------:R0:W-:Y:S01]  /*4180*/  STS.64 [R65+0x9880], R122 ;  /* 0x0098807a41007388 */ /* 0x0001e20000000a00 */
[C---:B------:R-:W-:Y:S01]  /*4190*/  FMUL.FTZ R157, R71.reuse, R72 ;  /* 0x00000048479d7220 */ /* 0x040fe20000410000 */
[----:B------:R-:W-:Y:S01]  /*41a0*/  FMUL.FTZ R156, R71, R156 ;  /* 0x0000009c479c7220 */ /* 0x000fe20000410000 */
[C---:B------:R-:W-:Y:S01]  /*41b0*/  FMUL.FTZ R155, R73.reuse, R74 ;  /* 0x0000004a499b7220 */ /* 0x040fe20000410000 */
[----:B------:R-:W-:Y:S01]  /*41c0*/  FMUL.FTZ R154, R73, R154 ;  /* 0x0000009a499a7220 */ /* 0x000fe20000410000 */
[C---:B------:R-:W-:Y:S01]  /*41d0*/  FMUL.FTZ R153, R75.reuse, R76 ;  /* 0x0000004c4b997220 */ /* 0x040fe20000410000 */
[----:B------:R-:W-:Y:S01]  /*41e0*/  FMUL.FTZ R152, R75, R152 ;  /* 0x000000984b987220 */ /* 0x000fe20000410000 */
[----:B------:R-:W-:Y:S01]  /*41f0*/  FMUL.FTZ R142, R69, R142 ;  /* 0x0000008e458e7220 */ /* 0x000fe20000410000 */
[----:B------:R-:W-:Y:S01]  /*4200*/  FMUL.FTZ R139, R66, R139 ;  /* 0x0000008b428b7220 */ /* 0x000fe20000410000 */
[----:B------:R-:W-:Y:S01]  /*4210*/  FMUL.FTZ R136, R67, R136 ;  /* 0x0000008843887220 */ /* 0x000fe20000410000 */
[----:B------:R-:W-:Y:S01]  /*4220*/  FMUL.FTZ R135, R68, R135 ;  /* 0x0000008744877220 */ /* 0x000fe20000410000 */
[-C--:B------:R-:W-:Y:S01]  /*4230*/  FMUL.FTZ R121, R0, R60.reuse ;  /* 0x0000003c00797220 */ /* 0x080fe20000410000 */
        /* <DEDUP_REMOVED lines=14> */
[----:B------:R-:W-:Y:S01]  /*4320*/  FMUL.FTZ R179, R3, R60 ;  /* 0x0000003c03b37220 */ /* 0x000fe20000410000 */
[-C--:B------:R-:W-:Y:S01]  /*4330*/  FMUL.FTZ R178, R0, -R61.reuse ;  /* 0x8000003d00b27220 */ /* 0x080fe20000410000 */
        /* <DEDUP_REMOVED lines=14> */
[----:B------:R-:W-:Y:S01]  /*4420*/  FMUL.FTZ R180, R3, -R61 ;  /* 0x8000003d03b47220 */ /* 0x000fe20000410000 */
[----:B------:R-:W-:Y:S06]  /*4430*/  BAR.SYNC.DEFER_BLOCKING 0x0 ;  /* 0x0000000000007b1d */ /* 0x000fec0000010000 */
[----:B01234-:R-:W-:Y:S05]  /*4440*/  @P2 BRA `(.L_x_1431) ;  /* 0x0000000000242947 */ /* 0x01ffea0003800000 */
[----:B------:R-:W-:Y:S01]  /*4450*/  UISETP.NE.AND UP0, UPT, UR13, UR45, UPT ;  /* 0x0000002d0d00728c */ /* 0x000fe2000bf05270 */
[----:B------:R-:W-:Y:S02]  /*4460*/  MOV R106, 0x3f800000 ;  /* 0x3f800000006a7802 */ /* 0x000fe40000000f00 */
[----:B------:R-:W-:-:S06]  /*4470*/  MOV R107, RZ ;  /* 0x000000ff006b7202 */ /* 0x000fcc0000000f00 */
[----:B------:R-:W-:Y:S05]  /*4480*/  BRA.U !UP0, `(.L_x_1432) ;  /* 0x00000001081c7547 */ /* 0x000fea000b800000 */
[----:B------:R-:W-:-:S04]  /*4490*/  ULOP3.LUT UR28, UR48, 0x100, URZ, 0xc0, !UPT ;  /* 0x00000100301c7892 */ /* 0x000fc8000f8ec0ff */
[----:B------:R-:W-:-:S04]  /*44a0*/  UIADD3 UR28, UPT, UPT, UR28, UR8, URZ ;  /* 0x000000081c1c7290 */ /* 0x000fc8000fffe0ff */
[----:B------:R-:W-:-:S09]  /*44b0*/  ULEA UR28, UR28, UR22, 0x3 ;  /* 0x000000161c1c7291 */ /* 0x000fd2000f8e18ff */
[----:B------:R-:W1:Y:S01]  /*44c0*/  LDS.64 R106, [UR28+0x9880] ;  /* 0x0098801cff6a7984 */ /* 0x000e620008000a00 */
[----:B------:R-:W-:Y:S05]  /*44d0*/  BRA `(.L_x_1432) ;  /* 0x0000000000087947 */ /* 0x000fea0003800000 */
.L_x_1431:
[----:B------:R-:W-:-:S06]  /*44e0*/  LEA R106, R190, UR22, 0x3 ;  /* 0x00000016be6a7c11 */ /* 0x000fcc000f8e18ff */
[----:B------:R-:W0:Y:S02]  /*44f0*/  LDS.64 R106, [R106+0xa888] ;  /* 0x00a888006a6a7984 */ /* 0x000e240000000a00 */
.L_x_1432:
[----:B------:R-:W-:Y:S05]  /*4500*/  BSYNC.RECONVERGENT B0 ;  /* 0x0000000000007941 */ /* 0x000fea0003800200 */
.L_x_1430:
[----:B------:R-:W2:Y:S01]  /*4510*/  @P1 LDC R64, c[0x0][0x38c] ;  /* 0x0000e300ff401b82 */ /* 0x000ea20000000800 */
[----:B------:R-:W-:Y:S01]  /*4520*/  MOV R61, UR13 ;  /* 0x0000000d003d7c02 */ /* 0x000fe20008000f00 */
[C---:B------:R-:W-:Y:S01]  /*4530*/  FMUL.FTZ R191, R33.reuse, R103 ;  /* 0x0000006721bf7220 */ /* 0x040fe20000410000 */
[----:B------:R-:W-:Y:S01]  /*4540*/  FMUL.FTZ R192, R33, R102 ;  /* 0x0000006621c07220 */ /* 0x000fe20000410000 */
[----:B------:R-:W-:Y:S01]  /*4550*/  HFMA2 R65, -RZ, RZ, 0, 9.5367431640625e-07 ;  /* 0x00000010ff417431 */ /* 0x000fe200000001ff */
[----:B------:R-:W-:Y:S01]  /*4560*/  @P1 IADD3 R61, PT, PT, R61, -0x2, RZ ;  /* 0xfffffffe3d3d1810 */ /* 0x000fe20007ffe0ff */
[C---:B------:R-:W-:Y:S01]  /*4570*/  FMUL.FTZ R66, R80.reuse, R191 ;  /* 0x000000bf50427220 */ /* 0x040fe20000410000 */
[----:B------:R-:W-:Y:S01]  /*4580*/  FMUL.FTZ R67, R80, R192 ;  /* 0x000000c050437220 */ /* 0x000fe20000410000 */
[----:B------:R-:W-:Y:S02]  /*4590*/  MOV R60, 0x3f800000 ;  /* 0x3f800000003c7802 */ /* 0x000fe40000000f00 */
[----:B------:R-:W-:Y:S01]  /*45a0*/  CS2R R62, SRZ ;  /* 0x00000000003e7805 */ /* 0x000fe2000001ff00 */
[C---:B------:R-:W-:Y:S01]  /*45b0*/  FMUL.FTZ R68, R162.reuse, R66 ;  /* 0x00000042a2447220 */ /* 0x040fe20000410000 */
[----:B------:R-:W-:Y:S01]  /*45c0*/  FMUL.FTZ R69, R162, R67 ;  /* 0x00000043a2457220 */ /* 0x000fe20000410000 */
[----:B------:R-:W-:-:S02]  /*45d0*/  FMUL.FTZ R193, R32, R100 ;  /* 0x0000006420c17220 */ /* 0x000fc40000410000 */
[----:B------:R-:W-:Y:S01]  /*45e0*/  FFMA.FTZ R68, R163, R67, R68 ;  /* 0x00000043a3447223 */ /* 0x000fe20000010044 */
[----:B------:R-:W-:Y:S01]  /*45f0*/  FMUL.FTZ R67, R123, R162 ;  /* 0x000000a27b437220 */ /* 0x000fe20000410000 */
[----:B--2---:R-:W-:Y:S02]  /*4600*/  @P1 IMAD R64, R61, R64, UR8 ;  /* 0x000000083d401e24 */ /* 0x004fe4000f8e0240 */
[----:B------:R-:W-:Y:S02]  /*4610*/  HFMA2 R61, -RZ, RZ, 0, 0 ;  /* 0x00000000ff3d7431 */ /* 0x000fe400000001ff */
[----:B------:R-:W-:-:S04]  /*4620*/  @P1 IMAD.WIDE R64, R64, R65, UR4 ;  /* 0x0000000440401e25 */ /* 0x000fc8000f8e0241 */
[----:B------:R-:W-:Y:S01]  /*4630*/  FFMA.FTZ R69, R163, R66, -R69 ;  /* 0x00000042a3457223 */ /* 0x000fe20000010845 */
[----:B------:R-:W-:Y:S01]  /*4640*/  FMUL.FTZ R194, R32, R101 ;  /* 0x0000006520c27220 */ /* 0x000fe20000410000 */
[C---:B------:R-:W-:Y:S01]  /*4650*/  FFMA.FTZ R68, R59.reuse, R193, R68 ;  /* 0x000000c13b447223 */ /* 0x040fe20000010044 */
[----:B------:R-:W-:Y:S01]  /*4660*/  FFMA.FTZ R67, R122, R163, -R67 ;  /* 0x000000a37a437223 */ /* 0x000fe20000010843 */
[----:B------:R2:W5:Y:S01]  /*4670*/  @P1 LDG.E.128 R60, desc[UR26][R64.64] ;  /* 0x0000001a403c1981 */ /* 0x000562000c1e1d00 */
[----:B------:R-:W-:Y:S01]  /*4680*/  FFMA.FTZ R69, R59, R194, R69 ;  /* 0x000000c23b457223 */ /* 0x000fe20000010045 */
[----:B------:R-:W-:Y:S01]  /*4690*/  FMUL.FTZ R66, R160, R68 ;  /* 0x00000044a0427220 */ /* 0x000fe20000410000 */
[C---:B------:R-:W-:Y:S01]  /*46a0*/  FMUL.FTZ R195, R31.reuse, R99 ;  /* 0x000000631fc37220 */ /* 0x040fe20000410000 */
[----:B------:R-:W-:Y:S01]  /*46b0*/  FMUL.FTZ R196, R31, R98 ;  /* 0x000000621fc47220 */ /* 0x000fe20000410000 */
[----:B------:R-:W-:Y:S01]  /*46c0*/  FMUL.FTZ R197, R30, R96 ;  /* 0x000000601ec57220 */ /* 0x000fe20000410000 */
[-C--:B------:R-:W-:Y:S01]  /*46d0*/  FFMA.FTZ R71, R161, R69.reuse, -R66 ;  /* 0x00000045a1477223 */ /* 0x080fe20000010842 */
[----:B------:R-:W-:Y:S01]  /*46e0*/  FMUL.FTZ R69, R160, R69 ;  /* 0x00000045a0457220 */ /* 0x000fe20000410000 */
[----:B------:R-:W-:Y:S01]  /*46f0*/  FMUL.FTZ R198, R30, R97 ;  /* 0x000000611ec67220 */ /* 0x000fe20000410000 */
[----:B------:R-:W-:Y:S01]  /*4700*/  FMUL.FTZ R199, R29, R95 ;  /* 0x0000005f1dc77220 */ /* 0x000fe20000410000 */
[----:B--2---:R-:W-:Y:S01]  /*4710*/  FMUL.FTZ R64, R122, R162 ;  /* 0x000000a27a407220 */ /* 0x004fe20000410000 */
[----:B------:R-:W-:Y:S01]  /*4720*/  FMUL.FTZ R65, R160, R67 ;  /* 0x00000043a0417220 */ /* 0x000fe20000410000 */
[----:B------:R-:W-:Y:S01]  /*4730*/  FFMA.FTZ R69, R161, R68, R69 ;  /* 0x00000044a1457223 */ /* 0x000fe20000010045 */
[C---:B------:R-:W-:Y:S01]  /*4740*/  FFMA.FTZ R71, R58.reuse, R195, R71 ;  /* 0x000000c33a477223 */ /* 0x040fe20000010047 */
[----:B------:R-:W-:Y:S01]  /*4750*/  FFMA.FTZ R64, R123, R163, R64 ;  /* 0x000000a37b407223 */ /* 0x000fe20000010040 */
[----:B------:R-:W-:Y:S01]  /*4760*/  FMUL.FTZ R200, R29, R94 ;  /* 0x0000005e1dc87220 */ /* 0x000fe20000410000 */
[----:B------:R-:W-:Y:S01]  /*4770*/  FFMA.FTZ R69, R58, R196, R69 ;  /* 0x000000c43a457223 */ /* 0x000fe20000010045 */
[----:B------:R-:W-:Y:S01]  /*4780*/  FMUL.FTZ R70, R158, R71 ;  /* 0x000000479e467220 */ /* 0x000fe20000410000 */
[-C--:B------:R-:W-:Y:S01]  /*4790*/  FFMA.FTZ R65, R161, R64.reuse, R65 ;  /* 0x00000040a1417223 */ /* 0x080fe20000010041 */
[----:B------:R-:W-:Y:S01]  /*47a0*/  FMUL.FTZ R64, R160, R64 ;  /* 0x00000040a0407220 */ /* 0x000fe20000410000 */
[----:B------:R-:W-:Y:S01]  /*47b0*/  FMUL.FTZ R201, R28, R92 ;  /* 0x0000005c1cc97220 */ /* 0x000fe20000410000 */
[----:B------:R-:W-:Y:S01]  /*47c0*/  FFMA.FTZ R70, R159, R69, R70 ;  /* 0x000000459f467223 */ /* 0x000fe20000010046 */
[----:B------:R-:W-:Y:S01]  /*47d0*/  FMUL.FTZ R66, R158, R65 ;  /* 0x000000419e427220 */ /* 0x000fe20000410000 */
[----:B------:R-:W-:Y:S01]  /*47e0*/  FFMA.FTZ R64, R161, R67, -R64 ;  /* 0x00000043a1407223 */ /* 0x000fe20000010840 */
[----:B------:R-:W-:Y:S01]  /*47f0*/  FMUL.FTZ R202, R28, R93 ;  /* 0x0000005d1cca7220 */ /* 0x000fe20000410000 */
[----:B------:R-:W-:Y:S01]  /*4800*/  FFMA.FTZ R70, R57, R197, R70 ;  /* 0x000000c539467223 */ /* 0x000fe20000010046 */
[----:B------:R-:W-:Y:S01]  /*4810*/  FMUL.FTZ R203, R27, R91 ;  /* 0x0000005b1bcb7220 */ /* 0x000fe20000410000 */
[CC--:B------:R-:W-:Y:S01]  /*4820*/  FMUL.FTZ R68, R158.reuse, R64.reuse ;  /* 0x000000409e447220 */ /* 0x0c0fe20000410000 */
[----:B------:R-:W-:Y:S01]  /*4830*/  FFMA.FTZ R66, R159, R64, -R66 ;  /* 0x000000409f427223 */ /* 0x000fe20000010842 */
[----:B------:R-:W-:Y:S01]  /*4840*/  FMUL.FTZ R64, R158, R69 ;  /* 0x000000459e407220 */ /* 0x000fe20000410000 */
[----:B------:R-:W-:Y:S01]  /*4850*/  FMUL.FTZ R204, R27, R90 ;  /* 0x0000005a1bcc7220 */ /* 0x000fe20000410000 */
[C---:B------:R-:W-:Y:S01]  /*4860*/  FFMA.FTZ R68, R159.reuse, R65, R68 ;  /* 0x000000419f447223 */ /* 0x040fe20000010044 */
[----:B------:R-:W-:Y:S01]  /*4870*/  FMUL.FTZ R65, R156, R66 ;  /* 0x000000429c417220 */ /* 0x000fe20000410000 */
[----:B------:R-:W-:Y:S01]  /*4880*/  FFMA.FTZ R71, R159, R71, -R64 ;  /* 0x000000479f477223 */ /* 0x000fe20000010840 */
[----:B------:R-:W-:Y:S01]  /*4890*/  FMUL.FTZ R205, R26, R88 ;  /* 0x000000581acd7220 */ /* 0x000fe20000410000 */
[-C--:B------:R-:W-:Y:S01]  /*48a0*/  FMUL.FTZ R64, R156, R68.reuse ;  /* 0x000000449c407220 */ /* 0x080fe20000410000 */
[----:B------:R-:W-:Y:S01]  /*48b0*/  FFMA.FTZ R65, R157, R68, R65 ;  /* 0x000000449d417223 */ /* 0x000fe20000010041 */
[----:B------:R-:W-:Y:S01]  /*48c0*/  FFMA.FTZ R71, R57, R198, R71 ;  /* 0x000000c639477223 */ /* 0x000fe20000010047 */
[----:B------:R-:W-:Y:S01]  /*48d0*/  FMUL.FTZ R206, R26, R89 ;  /* 0x000000591ace7220 */ /* 0x000fe20000410000 */
[----:B------:R-:W-:Y:S01]  /*48e0*/  FFMA.FTZ R64, R157, R66, -R64 ;  /* 0x000000429d407223 */ /* 0x000fe20000010840 */
[----:B------:R-:W-:Y:S01]  /*48f0*/  FMUL.FTZ R66, R156, R70 ;  /* 0x000000469c427220 */ /* 0x000fe20000410000 */
[C---:B------:R-:W-:Y:S01]  /*4900*/  FMUL.FTZ R207, R25.reuse, R87 ;  /* 0x0000005719cf7220 */ /* 0x040fe20000410000 */
[----:B------:R-:W-:Y:S01]  /*4910*/  FMUL.FTZ R208, R25, R86 ;  /* 0x0000005619d07220 */ /* 0x000fe20000410000 */
[----:B------:R-:W-:Y:S01]  /*4920*/  FMUL.FTZ R68, R154, R64 ;  /* 0x000000409a447220 */ /* 0x000fe20000410000 */
[-C--:B------:R-:W-:Y:S01]  /*4930*/  FFMA.FTZ R67, R157, R71.reuse, -R66 ;  /* 0x000000479d437223 */ /* 0x080fe20000010842 */
[----:B------:R-:W-:Y:S01]  /*4940*/  FMUL.FTZ R66, R156, R71 ;  /* 0x000000479c427220 */ /* 0x000fe20000410000 */
[----:B------:R-:W-:Y:S01]  /*4950*/  FMUL.FTZ R209, R24, R84 ;  /* 0x0000005418d17220 */ /* 0x000fe20000410000 */
[-C--:B------:R-:W-:Y:S01]  /*4960*/  FFMA.FTZ R69, R155, R65.reuse, R68 ;  /* 0x000000419b457223 */ /* 0x080fe20000010044 */
[----:B------:R-:W-:Y:S01]  /*4970*/  FMUL.FTZ R68, R154, R65 ;  /* 0x000000419a447220 */ /* 0x000fe20000410000 */
[----:B------:R-:W-:Y:S01]  /*4980*/  FFMA.FTZ R65, R157, R70, R66 ;  /* 0x000000469d417223 */ /* 0x000fe20000010042 */
[----:B------:R-:W-:Y:S01]  /*4990*/  FFMA.FTZ R67, R56, R199, R67 ;  /* 0x000000c738437223 */ /* 0x000fe20000010043 */
[----:B------:R-:W-:Y:S01]  /*49a0*/  FMUL.FTZ R210, R24, R85 ;  /* 0x0000005518d27220 */ /* 0x000fe20000410000 */
[----:B------:R-:W-:Y:S01]  /*49b0*/  FFMA.FTZ R68, R155, R64, -R68 ;  /* 0x000000409b447223 */ /* 0x000fe20000010844 */
[----:B------:R-:W-:Y:S01]  /*49c0*/  FMUL.FTZ R64, R152, R69 ;  /* 0x0000004598407220 */ /* 0x000fe20000410000 */
[----:B------:R-:W-:Y:S01]  /*49d0*/  FFMA.FTZ R65, R56, R200, R65 ;  /* 0x000000c838417223 */ /* 0x000fe20000010041 */
[----:B------:R-:W-:Y:S01]  /*49e0*/  FMUL.FTZ R66, R154, R67 ;  /* 0x000000439a427220 */ /* 0x000fe20000410000 */
[-C--:B------:R-:W-:Y:S01]  /*49f0*/  FMUL.FTZ R70, R152, R68.reuse ;  /* 0x0000004498467220 */ /* 0x080fe20000410000 */
[----:B------:R-:W-:Y:S01]  /*4a00*/  FFMA.FTZ R68, R153, R68, -R64 ;  /* 0x0000004499447223 */ /* 0x000fe20000010840 */
[-C--:B------:R-:W-:Y:S01]  /*4a10*/  FMUL.FTZ R64, R154, R65.reuse ;  /* 0x000000419a407220 */ /* 0x080fe20000410000 */
[----:B------:R-:W-:Y:S01]  /*4a20*/  FFMA.FTZ R66, R155, R65, R66 ;  /* 0x000000419b427223 */ /* 0x000fe20000010042 */
[----:B------:R-:W-:Y:S01]  /*4a30*/  FFMA.FTZ R70, R153, R69, R70 ;  /* 0x0000004599467223 */ /* 0x000fe20000010046 */
[C---:B------:R-:W-:Y:S01]  /*4a40*/  FMUL.FTZ R65, R150.reuse, R68 ;  /* 0x0000004496417220 */ /* 0x040fe20000410000 */
[----:B------:R-:W-:Y:S01]  /*4a50*/  FFMA.FTZ R67, R155, R67, -R64 ;  /* 0x000000439b437223 */ /* 0x000fe20000010840 */
[----:B------:R-:W-:Y:S01]  /*4a60*/  FFMA.FTZ R66, R55, R201, R66 ;  /* 0x000000c937427223 */ /* 0x000fe20000010042 */
[-C--:B------:R-:W-:Y:S01]  /*4a70*/  FMUL.FTZ R64, R150, R70.reuse ;  /* 0x0000004696407220 */ /* 0x080fe20000410000 */
[----:B------:R-:W-:Y:S01]  /*4a80*/  FFMA.FTZ R70, R151, R70, R65 ;  /* 0x0000004697467223 */ /* 0x000fe20000010041 */
[----:B------:R-:W-:Y:S01]  /*4a90*/  FFMA.FTZ R67, R55, R202, R67 ;  /* 0x000000ca37437223 */ /* 0x000fe20000010043 */
[----:B------:R-:W-:Y:S01]  /*4aa0*/  FMUL.FTZ R211, R23, R104 ;  /* 0x0000006817d37220 */ /* 0x000fe20000410000 */
[----:B------:R-:W-:Y:S01]  /*4ab0*/  FFMA.FTZ R68, R151, R68, -R64 ;  /* 0x0000004497447223 */ /* 0x000fe20000010840 */
[----:B------:R-:W-:Y:S01]  /*4ac0*/  FMUL.FTZ R64, R152, R66 ;  /* 0x0000004298407220 */ /* 0x000fe20000410000 */
[----:B------:R-:W-:Y:S01]  /*4ad0*/  FMUL.FTZ R212, R23, R83 ;  /* 0x0000005317d47220 */ /* 0x000fe20000410000 */
        /* <DEDUP_REMOVED lines=11> */
[----:B------:R-:W-:Y:S01]  /*4b90*/  FFMA.FTZ R67, R54, R204, R67 ;  /* 0x000000cc36437223 */ /* 0x000fe20000010043 */
[----:B------:R-:W-:Y:S01]  /*4ba0*/  FMUL.FTZ R66, R150, R65 ;  /* 0x0000004196427220 */ /* 0x000fe20000410000 */
        /* <DEDUP_REMOVED lines=41> */
[----:B------:R-:W-:Y:S01]  /*4e40*/  ISETP.GT.U32.AND P2, PT, R190, 0x1f, PT ;  /* 0x0000001fbe00780c */ /* 0x000fe20003f44070 */
[----:B------:R-:W-:Y:S01]  /*4e50*/  FFMA.FTZ R68, R139, R68, -R64 ;  /* 0x000000448b447223 */ /* 0x000fe20000010840 */
[C---:B------:R-:W-:Y:S01]  /*4e60*/  FMUL.FTZ R64, R144.reuse, R66 ;  /* 0x0000004290407220 */ /* 0x040fe20000410000 */
[-C--:B------:R-:W-:Y:S01]  /*4e70*/  FMUL.FTZ R65, R144, R67.reuse ;  /* 0x0000004390417220 */ /* 0x080fe20000410000 */
[----:B------:R-:W-:Y:S01]  /*4e80*/  LEA.HI R189, R190, R190, RZ, 0x1e ;  /* 0x000000bebebd7211 */ /* 0x000fe200078ff0ff */
[----:B------:R-:W-:Y:S01]  /*4e90*/  FMUL.FTZ R221, R18, R124 ;  /* 0x0000007c12dd7220 */ /* 0x000fe20000410000 */
[C---:B------:R-:W-:Y:S01]  /*4ea0*/  FFMA.FTZ R67, R145.reuse, R67, -R64 ;  /* 0x0000004391437223 */ /* 0x040fe20000010840 */
[----:B------:R-:W-:Y:S01]  /*4eb0*/  FMUL.FTZ R64, R136, R70 ;  /* 0x0000004688407220 */ /* 0x000fe20000410000 */
[----:B------:R-:W-:Y:S01]  /*4ec0*/  FFMA.FTZ R65, R145, R66, R65 ;  /* 0x0000004291417223 */ /* 0x000fe20000010041 */
[----:B------:R-:W-:Y:S01]  /*4ed0*/  FMUL.FTZ R222, R18, R125 ;  /* 0x0000007d12de7220 */ /* 0x000fe20000410000 */
[----:B------:R-:W-:Y:S01]  /*4ee0*/  FFMA.FTZ R67, R50, R212, R67 ;  /* 0x000000d432437223 */ /* 0x000fe20000010043 */
[-C--:B------:R-:W-:Y:S01]  /*4ef0*/  FFMA.FTZ R64, R137, R68.reuse, -R64 ;  /* 0x0000004489407223 */ /* 0x080fe20000010840 */
[----:B------:R-:W-:Y:S01]  /*4f00*/  FMUL.FTZ R68, R136, R68 ;  /* 0x0000004488447220 */ /* 0x000fe20000410000 */
[----:B------:R-:W-:Y:S01]  /*4f10*/  FFMA.FTZ R66, R50, R211, R65 ;  /* 0x000000d332427223 */ /* 0x000fe20000010041 */
[C---:B------:R-:W-:Y:S01]  /*4f20*/  FMUL.FTZ R69, R142.reuse, R67 ;  /* 0x000000438e457220 */ /* 0x040fe20000410000 */
[----:B------:R-:W-:Y:S01]  /*4f30*/  LEA R189, R189, UR22, 0x4 ;  /* 0x00000016bdbd7c11 */ /* 0x000fe2000f8e20ff */
[----:B------:R-:W-:Y:S01]  /*4f40*/  FFMA.FTZ R65, R137, R70, R68 ;  /* 0x0000004689417223 */ /* 0x000fe20000010044 */
[-C--:B------:R-:W-:Y:S01]  /*4f50*/  FMUL.FTZ R68, R142, R66.reuse ;  /* 0x000000428e447220 */ /* 0x080fe20000410000 */
[----:B------:R-:W-:Y:S01]  /*4f60*/  FFMA.FTZ R66, R143, R66, R69 ;  /* 0x000000428f427223 */ /* 0x000fe20000010045 */
[----:B------:R-:W-:-:S02]  /*4f70*/  LOP3.LUT R2, R2, 0xfffffffd, RZ, 0xc0, !PT ;  /* 0xfffffffd02027812 */ /* 0x000fc400078ec0ff */
[----:B------:R-:W-:Y:S01]  /*4f80*/  FFMA.FTZ R67, R143, R67, -R68 ;  /* 0x000000438f437223 */ /* 0x000fe20000010844 */
[C---:B------:R-:W-:Y:S01]  /*4f90*/  FFMA.FTZ R66, R49.reuse, R213, R66 ;  /* 0x000000d531427223 */ /* 0x040fe20000010042 */
[----:B------:R-:W-:Y:S02]  /*4fa0*/  @P2 LOP3.LUT R2, R2, 0x2, RZ, 0xfc, !PT ;  /* 0x0000000202022812 */ /* 0x000fe400078efcff */
[----:B------:R-:W-:Y:S01]  /*4fb0*/  FFMA.FTZ R67, R49, R214, R67 ;  /* 0x000000d631437223 */ /* 0x000fe20000010043 */
[----:B------:R-:W-:-:S03]  /*4fc0*/  FMUL.FTZ R68, R140, R66 ;  /* 0x000000428c447220 */ /* 0x000fc60000410000 */
[-C--:B------:R-:W-:Y:S01]  /*4fd0*/  FMUL.FTZ R69, R140, R67.reuse ;  /* 0x000000438c457220 */ /* 0x080fe20000410000 */
[----:B------:R-:W-:-:S03]  /*4fe0*/  FFMA.FTZ R67, R141, R67, -R68 ;  /* 0x000000438d437223 */ /* 0x000fc60000010844 */
[----:B------:R-:W-:Y:S01]  /*4ff0*/  FFMA.FTZ R69, R141, R66, R69 ;  /* 0x000000428d457223 */ /* 0x000fe20000010045 */
[----:B------:R-:W-:-:S03]  /*5000*/  FFMA.FTZ R67, R48, R216, R67 ;  /* 0x000000d830437223 */ /* 0x000fc60000010043 */
[----:B------:R-:W-:Y:S01]  /*5010*/  FFMA.FTZ R69, R48, R215, R69 ;  /* 0x000000d730457223 */ /* 0x000fe20000010045 */
[----:B------:R-:W-:-:S03]  /*5020*/  FMUL.FTZ R68, R138, R67 ;  /* 0x000000438a447220 */ /* 0x000fc60000410000 */
[-C--:B------:R-:W-:Y:S01]  /*5030*/  FMUL.FTZ R66, R138, R69.reuse ;  /* 0x000000458a427220 */ /* 0x080fe20000410000 */
[----:B------:R-:W-:-:S03]  /*5040*/  FFMA.FTZ R68, R139, R69, R68 ;  /* 0x000000458b447223 */ /* 0x000fc60000010044 */
[----:B------:R-:W-:Y:S01]  /*5050*/  FFMA.FTZ R67, R139, R67, -R66 ;  /* 0x000000438b437223 */ /* 0x000fe20000010842 */
[----:B------:R-:W-:-:S03]  /*5060*/  FFMA.FTZ R68, R47, R217, R68 ;  /* 0x000000d92f447223 */ /* 0x000fc60000010044 */
        /* <DEDUP_REMOVED lines=8> */
[----:B------:R-:W-:-:S04]  /*50f0*/  FMUL.FTZ R68, R134, R66 ;  /* 0x0000004286447220 */ /* 0x000fc80000410000 */
[C---:B------:R-:W-:Y:S01]  /*5100*/  FFMA.FTZ R69, R135.reuse, R67, -R68 ;  /* 0x0000004387457223 */ /* 0x040fe20000010844 */
[----:B------:R-:W-:Y:S01]  /*5110*/  FFMA.FTZ R68, R135, R66, R71 ;  /* 0x0000004287447223 */ /* 0x000fe20000010047 */
[C---:B------:R-:W-:Y:S01]  /*5120*/  FMUL.FTZ R67, R134.reuse, R65 ;  /* 0x0000004186437220 */ /* 0x040fe20000410000 */
[----:B------:R-:W-:-:S03]  /*5130*/  FMUL.FTZ R66, R134, R64 ;  /* 0x0000004086427220 */ /* 0x000fc60000410000 */
[C---:B------:R-:W-:Y:S01]  /*5140*/  FFMA.FTZ R64, R135.reuse, R64, -R67 ;  /* 0x0000004087407223 */ /* 0x040fe20000010843 */
[----:B------:R-:W-:Y:S01]  /*5150*/  FFMA.FTZ R65, R135, R65, R66 ;  /* 0x0000004187417223 */ /* 0x000fe20000010042 */
[C---:B------:R-:W-:Y:S01]  /*5160*/  FFMA.FTZ R67, R45.reuse, R221, R68 ;  /* 0x000000dd2d437223 */ /* 0x040fe20000010044 */
[----:B------:R-:W-:-:S05]  /*5170*/  FFMA.FTZ R66, R45, R222, R69 ;  /* 0x000000de2d427223 */ /* 0x000fca0000010045 */
[----:B------:R2:W-:Y:S01]  /*5180*/  STS.128 [R189+0x8470], R64 ;  /* 0x00847040bd007388 */ /* 0x0005e20000000c00 */
[----:B------:R-:W-:Y:S06]  /*5190*/  BAR.SYNC.DEFER_BLOCKING 0x0 ;  /* 0x0000000000007b1d */ /* 0x000fec0000010000 */
[----:B------:R-:W-:Y:S05]  /*51a0*/  @P2 BRA `(.L_x_1433) ;  /* 0x0000000800d02947 */ /* 0x000fea0003800000 */
[----:B------:R-:W3:Y:S01]  /*51b0*/  S2R R190, SR_TID.X ;  /* 0x0000000000be7919 */ /* 0x000ee20000002100 */
[----:B--2---:R-:W-:Y:S01]  /*51c0*/  MOV R65, 0x50 ;  /* 0x0000005000417802 */ /* 0x004fe20000000f00 */
[----:B------:R-:W-:Y:S01]  /*51d0*/  UMOV UR28, 0xffffffff ;  /* 0xffffffff001c7882 */ /* 0x000fe20000000000 */
[----:B------:R-:W-:Y:S02]  /*51e0*/  ISETP.GE.AND P4, PT, R240, 0x10, PT ;  /* 0x00000010f000780c */ /* 0x000fe40003f86270 */
[----:B------:R-:W-:Y:S02]  /*51f0*/  LOP3.LUT R2, R2, 0xfffffffe, RZ, 0xc0, !PT ;  /* 0xfffffffe02027812 */ /* 0x000fe400078ec0ff */
[C---:B------:R-:W-:Y:S02]  /*5200*/  ISETP.GE.AND P2, PT, R240.reuse, 0x8, PT ;  /* 0x00000008f000780c */ /* 0x040fe40003f46270 */
[C---:B------:R-:W-:Y:S02]  /*5210*/  ISETP.GE.AND P3, PT, R240.reuse, 0x4, PT ;  /* 0x00000004f000780c */ /* 0x040fe40003f66270 */
[----:B------:R-:W-:-:S05]  /*5220*/  ISETP.GE.AND P5, PT, R240, 0x1, PT ;  /* 0x00000001f000780c */ /* 0x000fca0003fa6270 */
[----:B------:R-:W-:Y:S02]  /*5230*/  @P4 LOP3.LUT R2, R2, 0x1, RZ, 0xfc, !PT ;  /* 0x0000000102024812 */ /* 0x000fe400078efcff */
[----:B------:R-:W-:Y:S01]  /*5240*/  ISETP.GE.AND P4, PT, R240, 0x2, PT ;  /* 0x00000002f000780c */ /* 0x000fe20003f86270 */
[----:B---3--:R-:W-:-:S05]  /*5250*/  IMAD R190, R190, R65, UR22 ;  /* 0x00000016bebe7e24 */ /* 0x008fca000f8e0241 */
[----:B------:R-:W-:Y:S04]  /*5260*/  LDS.128 R64, [R190+0x8470] ;  /* 0x00847000be407984 */ /* 0x000fe80000000c00 */
[----:B------:R-:W2:Y:S04]  /*5270*/  LDS.128 R68, [R190+0x8480] ;  /* 0x00848000be447984 */ /* 0x000ea80000000c00 */
[----:B------:R-:W3:Y:S01]  /*5280*/  LDS.128 R72, [R190+0x8490] ;  /* 0x00849000be487984 */ /* 0x000ee20000000c00 */
[-C--:B--2---:R-:W-:Y:S01]  /*5290*/  FMUL.FTZ R245, R64, R69.reuse ;  /* 0x0000004540f57220 */ /* 0x084fe20000410000 */
[-C--:B------:R-:W-:Y:S01]  /*52a0*/  FMUL.FTZ R235, R65, R69.reuse ;  /* 0x0000004541eb7220 */ /* 0x080fe20000410000 */
[-C--:B------:R-:W-:Y:S01]  /*52b0*/  FMUL.FTZ R236, R66, R69.reuse ;  /* 0x0000004542ec7220 */ /* 0x080fe20000410000 */
[----:B------:R-:W-:Y:S01]  /*52c0*/  FMUL.FTZ R225, R67, R69 ;  /* 0x0000004543e17220 */ /* 0x000fe20000410000 */
[-C--:B------:R-:W-:Y:S01]  /*52d0*/  FFMA.FTZ R245, R65, R68.reuse, R245 ;  /* 0x0000004441f57223 */ /* 0x080fe200000100f5 */
[-C--:B------:R-:W-:Y:S01]  /*52e0*/  FFMA.FTZ R235, R64, R68.reuse, -R235 ;  /* 0x0000004440eb7223 */ /* 0x080fe200000108eb */
[-C--:B------:R-:W-:Y:S01]  /*52f0*/  FFMA.FTZ R236, R67, R68.reuse, R236 ;  /* 0x0000004443ec7223 */ /* 0x080fe200000100ec */
[----:B------:R-:W-:Y:S01]  /*5300*/  FFMA.FTZ R225, R66, R68, -R225 ;  /* 0x0000004442e17223 */ /* 0x000fe200000108e1 */
[C---:B---3--:R-:W-:Y:S01]  /*5310*/  FMUL.FTZ R77, R73.reuse, R245 ;  /* 0x000000f5494d7220 */ /* 0x048fe20000410000 */
        /* <DEDUP_REMOVED lines=9> */
[----:B------:R-:W2:Y:S01]  /*53b0*/  LDS.128 R76, [R190+0x84a0] ;  /* 0x0084a000be4c7984 */ /* 0x000ea20000000c00 */
[----:B------:R-:W-:Y:S01]  /*53c0*/  FADD.FTZ R225, R74, R225 ;  /* 0x000000e14ae17221 */ /* 0x000fe20000010000 */
[----:B------:R-:W-:Y:S01]  /*53d0*/  FADD.FTZ R236, R75, R236 ;  /* 0x000000ec4bec7221 */ /* 0x000fe20000010000 */
[----:B--2---:R-:W-:-:S04]  /*53e0*/  FMUL.FTZ R234, R77, R245 ;  /* 0x000000f54dea7220 */ /* 0x004fc80000410000 */
[-C--:B------:R-:W-:Y:S01]  /*53f0*/  FFMA.FTZ R234, R76, R235.reuse, -R234 ;  /* 0x000000eb4cea7223 */ /* 0x080fe200000108ea */
[----:B------:R-:W-:-:S04]  /*5400*/  FMUL.FTZ R235, R77, R235 ;  /* 0x000000eb4deb7220 */ /* 0x000fc80000410000 */
[----:B------:R-:W-:Y:S01]  /*5410*/  FFMA.FTZ R235, R76, R245, R235 ;  /* 0x000000f54ceb7223 */ /* 0x000fe200000100eb */
[C---:B------:R-:W-:Y:S01]  /*5420*/  FMUL.FTZ R245, R77.reuse, R236 ;  /* 0x000000ec4df57220 */ /* 0x040fe20000410000 */
[----:B------:R-:W-:-:S03]  /*5430*/  FMUL.FTZ R77, R77, R225 ;  /* 0x000000e14d4d7220 */ /* 0x000fc60000410000 */
[C---:B------:R-:W-:Y:S01]  /*5440*/  FFMA.FTZ R245, R76.reuse, R225, -R245 ;  /* 0x000000e14cf57223 */ /* 0x040fe200000108f5 */
[----:B------:R-:W-:-:S03]  /*5450*/  FFMA.FTZ R77, R76, R236, R77 ;  /* 0x000000ec4c4d7223 */ /* 0x000fc6000001004d */
[----:B------:R-:W-:Y:S01]  /*5460*/  FADD.FTZ R236, R78, R245 ;  /* 0x000000f54eec7221 */ /* 0x000fe20000010000 */
[----:B------:R-:W-:Y:S01]  /*5470*/  FADD.FTZ R245, R79, R77 ;  /* 0x0000004d4ff57221 */ /* 0x000fe20000010000 */
[----:B------:R-:W-:Y:S06]  /*5480*/  BRA.DIV UR28, `(.L_x_1434) ;  /* 0x0000007a1c207947 */ /* 0x000fec000b800000 */
[----:B------:R-:W2:Y:S04]  /*5490*/  SHFL.UP PT, R76, R245, 0x1, RZ ;  /* 0x04200000f54c7989 */ /* 0x000ea800000e00ff */
[----:B------:R-:W3:Y:S04]  /*54a0*/  SHFL.UP PT, R247, R236, 0x1, RZ ;  /* 0x04200000ecf77989 */ /* 0x000ee800000e00ff */
[----:B------:R-:W4:Y:S01]  /*54b0*/  SHFL.UP PT, R225, R235, 0x1, RZ ;  /* 0x04200000ebe17989 */ /* 0x000f2200000e00ff */
[-C--:B--2---:R-:W-:Y:S01]  /*54c0*/  FMUL.FTZ R77, R235, R76.reuse ;  /* 0x0000004ceb4d7220 */ /* 0x084fe20000410000 */
[----:B------:R-:W-:-:S03]  /*54d0*/  FMUL.FTZ R78, R234, R76 ;  /* 0x0000004cea4e7220 */ /* 0x000fc60000410000 */
[CC--:B---3--:R-:W-:Y:S01]  /*54e0*/  FFMA.FTZ R76, R234.reuse, R247.reuse, -R77 ;  /* 0x000000f7ea4c7223 */ /* 0x0c8fe2000001084d */
[C---:B------:R-:W-:Y:S02]  /*54f0*/  FFMA.FTZ R247, R235.reuse, R247, R78 ;  /* 0x000000f7ebf77223 */ /* 0x040fe4000001004e */
[----:B------:R-:W2:Y:S01]  /*5500*/  SHFL.UP PT, R78, R234, 0x1, RZ ;  /* 0x04200000ea4e7989 */ /* 0x000ea200000e00ff */
[-C--:B----4-:R-:W-:Y:S01]  /*5510*/  FMUL.FTZ R77, R235, R225.reuse ;  /* 0x000000e1eb4d7220 */ /* 0x090fe20000410000 */
[----:B------:R-:W-:Y:S01]  /*5520*/  @P5 FADD.FTZ R245, R245, R247 ;  /* 0x000000f7f5f55221 */ /* 0x000fe20000010000 */
[----:B------:R-:W-:Y:S01]  /*5530*/  FMUL.FTZ R225, R234, R225 ;  /* 0x000000e1eae17220 */ /* 0x000fe20000410000 */
[----:B------:R-:W-:-:S03]  /*5540*/  @P5 FADD.FTZ R236, R236, R76 ;  /* 0x0000004cecec5221 */ /* 0x000fc60000010000 */
[----:B------:R-:W3:Y:S04]  /*5550*/  SHFL.UP PT, R76, R245, 0x2, RZ ;  /* 0x04400000f54c7989 */ /* 0x000ee800000e00ff */
[----:B------:R-:W4:Y:S01]  /*5560*/  SHFL.UP PT, R247, R236, 0x2, RZ ;  /* 0x04400000ecf77989 */ /* 0x000f2200000e00ff */
[-C--:B--2---:R-:W-:Y:S01]  /*5570*/  @P5 FFMA.FTZ R235, R235, R78.reuse, R225 ;  /* 0x0000004eebeb5223 */ /* 0x084fe200000100e1 */
[----:B------:R-:W-:-:S04]  /*5580*/  @P5 FFMA.FTZ R234, R234, R78, -R77 ;  /* 0x0000004eeaea5223 */ /* 0x000fc8000001084d */
[----:B------:R-:W2:Y:S01]  /*5590*/  SHFL.UP PT, R225, R235, 0x2, RZ ;  /* 0x04400000ebe17989 */ /* 0x000ea200000e00ff */
[CC--:B---3--:R-:W-:Y:S01]  /*55a0*/  FMUL.FTZ R77, R235.reuse, R76.reuse ;  /* 0x0000004ceb4d7220 */ /* 0x0c8fe20000410000 */
[C---:B------:R-:W-:Y:S02]  /*55b0*/  FMUL.FTZ R76, R234.reuse, R76 ;  /* 0x0000004cea4c7220 */ /* 0x040fe40000410000 */
[----:B------:R-:W3:Y:S01]  /*55c0*/  SHFL.UP PT, R78, R234, 0x2, RZ ;  /* 0x04400000ea4e7989 */ /* 0x000ee200000e00ff */
[-C--:B----4-:R-:W-:Y:S01]  /*55d0*/  FFMA.FTZ R77, R234, R247.reuse, -R77 ;  /* 0x000000f7ea4d7223 */ /* 0x090fe2000001084d */
[----:B------:R-:W-:-:S03]  /*55e0*/  FFMA.FTZ R247, R235, R247, R76 ;  /* 0x000000f7ebf77223 */ /* 0x000fc6000001004c */
[----:B------:R-:W-:Y:S01]  /*55f0*/  @P4 FADD.FTZ R236, R236, R77 ;  /* 0x0000004decec4221 */ /* 0x000fe20000010000 */
[----:B------:R-:W-:-:S04]  /*5600*/  @P4 FADD.FTZ R245, R245, R247 ;  /* 0x000000f7f5f54221 */ /* 0x000fc80000010000 */
[----:B------:R-:W-:Y:S01]  /*5610*/  SHFL.UP PT, R247, R236, 0x4, RZ ;  /* 0x04800000ecf77989 */ /* 0x000fe200000e00ff */
[-C--:B--2---:R-:W-:Y:S01]  /*5620*/  FMUL.FTZ R76, R235, R225.reuse ;  /* 0x000000e1eb4c7220 */ /* 0x084fe20000410000 */
[----:B------:R-:W-:-:S03]  /*5630*/  FMUL.FTZ R225, R234, R225 ;  /* 0x000000e1eae17220 */ /* 0x000fc60000410000 */
[-C--:B---3--:R-:W-:Y:S01]  /*5640*/  @P4 FFMA.FTZ R234, R234, R78.reuse, -R76 ;  /* 0x0000004eeaea4223 */ /* 0x088fe2000001084c */
[----:B------:R-:W-:Y:S01]  /*5650*/  @P4 FFMA.FTZ R235, R235, R78, R225 ;  /* 0x0000004eebeb4223 */ /* 0x000fe200000100e1 */
[----:B------:R-:W2:Y:S04]  /*5660*/  SHFL.UP PT, R76, R245, 0x4, RZ ;  /* 0x04800000f54c7989 */ /* 0x000ea800000e00ff */
[----:B------:R-:W3:Y:S04]  /*5670*/  SHFL.UP PT, R225, R235, 0x4, RZ ;  /* 0x04800000ebe17989 */ /* 0x000ee800000e00ff */
[----:B------:R-:W4:Y:S01]  /*5680*/  SHFL.UP PT, R78, R234, 0x4, RZ ;  /* 0x04800000ea4e7989 */ /* 0x000f2200000e00ff */
[-C--:B--2---:R-:W-:Y:S01]  /*5690*/  FMUL.FTZ R77, R235, R76.reuse ;  /* 0x0000004ceb4d7220 */ /* 0x084fe20000410000 */
[----:B------:R-:W-:-:S03]  /*56a0*/  FMUL.FTZ R76, R234, R76 ;  /* 0x0000004cea4c7220 */ /* 0x000fc60000410000 */
[CC--:B------:R-:W-:Y:S01]  /*56b0*/  FFMA.FTZ R77, R234.reuse, R247.reuse, -R77 ;  /* 0x000000f7ea4d7223 */ /* 0x0c0fe2000001084d */
[C---:B------:R-:W-:Y:S01]  /*56c0*/  FFMA.FTZ R247, R235.reuse, R247, R76 ;  /* 0x000000f7ebf77223 */ /* 0x040fe2000001004c */
[-C--:B---3--:R-:W-:Y:S01]  /*56d0*/  FMUL.FTZ R76, R235, R225.reuse ;  /* 0x000000e1eb4c7220 */ /* 0x088fe20000410000 */
[----:B------:R-:W-:Y:S01]  /*56e0*/  FMUL.FTZ R225, R234, R225 ;  /* 0x000000e1eae17220 */ /* 0x000fe20000410000 */
[----:B------:R-:W-:Y:S01]  /*56f0*/  @P3 FADD.FTZ R236, R236, R77 ;  /* 0x0000004decec3221 */ /* 0x000fe20000010000 */
[----:B------:R-:W-:Y:S01]  /*5700*/  @P3 FADD.FTZ R245, R245, R247 ;  /* 0x000000f7f5f53221 */ /* 0x000fe20000010000 */
[-C--:B----4-:R-:W-:Y:S01]  /*5710*/  @P3 FFMA.FTZ R234, R234, R78.reuse, -R76 ;  /* 0x0000004eeaea3223 */ /* 0x090fe2000001084c */
[----:B------:R-:W-:Y:S02]  /*5720*/  @P3 FFMA.FTZ R235, R235, R78, R225 ;  /* 0x0000004eebeb3223 */ /* 0x000fe400000100e1 */
[----:B------:R-:W-:Y:S04]  /*5730*/  SHFL.UP PT, R247, R236, 0x8, RZ ;  /* 0x05000000ecf77989 */ /* 0x000fe800000e00ff */
        /* <DEDUP_REMOVED lines=13> */
[----:B------:R2:W3:Y:S04]  /*5810*/  SHFL.UP PT, R247, R236, 0x10, RZ ;  /* 0x06000000ecf77989 */ /* 0x0004e800000e00ff */
[----:B------:R2:W4:Y:S04]  /*5820*/  SHFL.UP PT, R78, R234, 0x10, RZ ;  /* 0x06000000ea4e7989 */ /* 0x00052800000e00ff */
[----:B------:R2:W0:Y:S04]  /*5830*/  SHFL.UP PT, R225, R235, 0x10, RZ ;  /* 0x06000000ebe17989 */ /* 0x00042800000e00ff */
[----:B------:R2:W0:Y:S02]  /*5840*/  SHFL.UP PT, R76, R245, 0x10, RZ ;  /* 0x06000000f54c7989 */ /* 0x00042400000e00ff */
.L_x_1555:
[----:B------:R-:W-:Y:S01]  /*5850*/  ISETP.GE.AND P2, PT, R240, 0x10, PT ;  /* 0x00000010f000780c */ /* 0x000fe20003f46270 */
[CC--:B0-----:R-:W-:Y:S01]  /*5860*/  FMUL.FTZ R77, R235.reuse, R76.reuse ;  /* 0x0000004ceb4d7220 */ /* 0x0c1fe20000410000 */
[C---:B------:R-:W-:Y:S01]  /*5870*/  FMUL.FTZ R76, R234.reuse, R76 ;  /* 0x0000004cea4c7220 */ /* 0x040fe20000410000 */
[C---:B------:R-:W-:Y:S01]  /*5880*/  FMUL.FTZ R79, R235.reuse, R225 ;  /* 0x000000e1eb4f7220 */ /* 0x040fe20000410000 */
[----:B------:R-:W-:Y:S01]  /*5890*/  UMOV UR28, 0xffffffff ;  /* 0xffffffff001c7882 */ /* 0x000fe20000000000 */
[CC--:B---3--:R-:W-:Y:S01]  /*58a0*/  FFMA.FTZ R77, R234.reuse, R247.reuse, -R77 ;  /* 0x000000f7ea4d7223 */ /* 0x0c8fe2000001084d */
[----:B------:R-:W-:Y:S01]  /*58b0*/  FFMA.FTZ R76, R235, R247, R76 ;  /* 0x000000f7eb4c7223 */ /* 0x000fe2000001004c */
[----:B------:R-:W-:-:S06]  /*58c0*/  FMUL.FTZ R225, R234, R225 ;  /* 0x000000e1eae17220 */ /* 0x000fcc0000410000 */
[-C--:B--2-4-:R-:W-:Y:S01]  /*58d0*/  @P2 FFMA.FTZ R234, R234, R78.reuse, -R79 ;  /* 0x0000004eeaea2223 */ /* 0x094fe2000001084f */
[----:B------:R-:W-:Y:S01]  /*58e0*/  @P2 FFMA.FTZ R235, R235, R78, R225 ;  /* 0x0000004eebeb2223 */ /* 0x000fe200000100e1 */
[----:B------:R-:W-:Y:S01]  /*58f0*/  @P2 FADD.FTZ R236, R236, R77 ;  /* 0x0000004decec2221 */ /* 0x000fe20000010000 */
[----:B------:R-:W-:Y:S01]  /*5900*/  @P2 FADD.FTZ R245, R245, R76 ;  /* 0x0000004cf5f52221 */ /* 0x000fe20000010000 */
[----:B------:R-:W-:Y:S06]  /*5910*/  BRA.DIV UR28, `(.L_x_1435) ;  /* 0x0000007e1c5c7947 */ /* 0x000fec000b800000 */
.L_x_1558:
[----:B------:R-:W-:-:S03]  /*5920*/  UMOV UR28, 0xffffffff ;  /* 0xffffffff001c7882 */ /* 0x000fc60000000000 */
[----:B------:R-:W-:Y:S05]  /*5930*/  BRA.DIV UR28, `(.L_x_1436) ;  /* 0x0000007e1c7c7947 */ /* 0x000fea000b800000 */
.L_x_1561:
[----:B------:R-:W-:-:S03]  /*5940*/  UMOV UR28, 0xffffffff ;  /* 0xffffffff001c7882 */ /* 0x000fc60000000000 */
[----:B------:R-:W-:Y:S05]  /*5950*/  BRA.DIV UR28, `(.L_x_1437) ;  /* 0x0000007e1c9c7947 */ /* 0x000fea000b800000 */
.L_x_1564:
[----:B------:R-:W-:-:S03]  /*5960*/  UMOV UR28, 0xffffffff ;  /* 0xffffffff001c7882 */ /* 0x000fc60000000000 */
[----:B------:R-:W-:Y:S05]  /*5970*/  BRA.DIV UR28, `(.L_x_1438) ;  /* 0x0000007e1cbc7947 */ /* 0x000fea000b800000 */
.L_x_1567:
[----:B------:R-:W-:-:S03]  /*5980*/  UMOV UR28, 0xffffffff ;  /* 0xffffffff001c7882 */ /* 0x000fc60000000000 */
[----:B------:R-:W-:Y:S05]  /*5990*/  BRA.DIV UR28, `(.L_x_1439) ;  /* 0x0000007e1cdc7947 */ /* 0x000fea000b800000 */
[----:B-----5:R-:W0:Y:S04]  /*59a0*/  SHFL.IDX PT, R61, R61, RZ, 0x1f ;  /* 0x00001fff3d3d7589 */ /* 0x020e2800000e0000 */
[----:B------:R-:W2:Y:S04]  /*59b0*/  SHFL.IDX PT, R60, R60, RZ, 0x1f ;  /* 0x00001fff3c3c7589 */ /* 0x000ea800000e0000 */
[----:B------:R-:W3:Y:S04]  /*59c0*/  SHFL.IDX PT, R62, R62, RZ, 0x1f ;  /* 0x00001fff3e3e7589 */ /* 0x000ee800000e0000 */
[----:B------:R-:W4:Y:S04]  /*59d0*/  SHFL.IDX PT, R63, R63, RZ, 0x1f ;  /* 0x00001fff3f3f7589 */ /* 0x000f2800000e0000 */
[----:B------:R-:W0:Y:S04]  /*59e0*/  SHFL.UP PT, R234, R234, 0x1, RZ ;  /* 0x04200000eaea7989 */ /* 0x000e2800000e00ff */
[----:B------:R-:W0:Y:S04]  /*59f0*/  SHFL.UP PT, R235, R235, 0x1, RZ ;  /* 0x04200000ebeb7989 */ /* 0x000e2800000e00ff */
[----:B------:R-:W0:Y:S04]  /*5a00*/  SHFL.UP PT, R236, R236, 0x1, RZ ;  /* 0x04200000ecec7989 */ /* 0x000e2800000e00ff */
[----:B--2---:R-:W0:Y:S02]  /*5a10*/  SHFL.UP PT, R245, R245, 0x1, RZ ;  /* 0x04200000f5f57989 */ /* 0x004e2400000e00ff */
.L_x_1577:
[CC--:B0---4-:R-:W-:Y:S01]  /*5a20*/  FMUL.FTZ R77, R234.reuse, R63.reuse ;  /* 0x0000003fea4d7220 */ /* 0x0d1fe20000410000 */
[C---:B------:R-:W-:Y:S01]  /*5a30*/  FMUL.FTZ R78, R235.reuse, R63 ;  /* 0x0000003feb4e7220 */ /* 0x040fe20000410000 */
[CC--:B------:R-:W-:Y:S02]  /*5a40*/  FMUL.FTZ R76, R234.reuse, R61.reuse ;  /* 0x0000003dea4c7220 */ /* 0x0c0fe40000410000 */
[CC--:B---3--:R-:W-:Y:S01]  /*5a50*/  FFMA.FTZ R77, R235.reuse, R62.reuse, R77 ;  /* 0x0000003eeb4d7223 */ /* 0x0c8fe2000001004d */
[----:B------:R-:W-:Y:S01]  /*5a60*/  FFMA.FTZ R78, R234, R62, -R78 ;  /* 0x0000003eea4e7223 */ /* 0x000fe2000001084e */
[CC--:B------:R-:W-:Y:S01]  /*5a70*/  FFMA.FTZ R76, R235.reuse, R60.reuse, R76 ;  /* 0x0000003ceb4c7223 */ /* 0x0c0fe2000001004c */
[----:B------:R-:W-:Y:S01]  /*5a80*/  FMUL.FTZ R235, R235, R61 ;  /* 0x0000003debeb7220 */ /* 0x000fe20000410000 */
[----:B------:R-:W-:Y:S01]  /*5a90*/  @P0 FADD.FTZ R63, R245, R77 ;  /* 0x0000004df53f0221 */ /* 0x000fe20000010000 */
[----:B------:R-:W-:Y:S02]  /*5aa0*/  @P0 FADD.FTZ R62, R236, R78 ;  /* 0x0000004eec3e0221 */ /* 0x000fe40000010000 */
[----:B------:R-:W-:Y:S01]  /*5ab0*/  @P0 FFMA.FTZ R60, R234, R60, -R235 ;  /* 0x0000003cea3c0223 */ /* 0x000fe200000108eb */
[----:B------:R-:W-:Y:S01]  /*5ac0*/  FSEL R61, R61, R76, !P0 ;  /* 0x0000004c3d3d7208 */ /* 0x000fe20004000000 */
[C---:B------:R-:W-:Y:S01]  /*5ad0*/  FMUL.FTZ R77, R65.reuse, R63 ;  /* 0x0000003f414d7220 */ /* 0x040fe20000410000 */
[----:B------:R-:W-:-:S03]  /*5ae0*/  FMUL.FTZ R76, R65, R62 ;  /* 0x0000003e414c7220 */ /* 0x000fc60000410000 */
[----:B------:R0:W-:Y:S02]  /*5af0*/  STS.128 [R190+0x8470], R60 ;  /* 0x0084703cbe007388 */ /* 0x0001e40000000c00 */
[C---:B0-----:R-:W-:Y:S01]  /*5b00*/  FFMA.FTZ R62, R64.reuse, R62, -R77 ;  /* 0x0000003e403e7223 */ /* 0x041fe2000001084d */
[----:B------:R-:W-:Y:S01]  /*5b10*/  FFMA.FTZ R63, R64, R63, R76 ;  /* 0x0000003f403f7223 */ /* 0x000fe2000001004c */
[CC--:B------:R-:W-:Y:S01]  /*5b20*/  FMUL.FTZ R76, R65.reuse, R61.reuse ;  /* 0x0000003d414c7220 */ /* 0x0c0fe20000410000 */
[-C--:B------:R-:W-:Y:S01]  /*5b30*/  FMUL.FTZ R65, R65, R60.reuse ;  /* 0x0000003c41417220 */ /* 0x080fe20000410000 */
[----:B------:R-:W-:Y:S01]  /*5b40*/  FADD.FTZ R62, R66, R62 ;  /* 0x0000003e423e7221 */ /* 0x000fe20000010000 */
[----:B------:R-:W-:Y:S01]  /*5b50*/  FADD.FTZ R63, R67, R63 ;  /* 0x0000003f433f7221 */ /* 0x000fe20000010000 */
[C---:B------:R-:W-:Y:S01]  /*5b60*/  FFMA.FTZ R60, R64.reuse, R60, -R76 ;  /* 0x0000003c403c7223 */ /* 0x040fe2000001084c */
[----:B------:R-:W-:Y:S01]  /*5b70*/  FFMA.FTZ R61, R64, R61, R65 ;  /* 0x0000003d403d7223 */ /* 0x000fe20000010041 */
[C---:B------:R-:W-:Y:S01]  /*5b80*/  FMUL.FTZ R64, R69.reuse, R62 ;  /* 0x0000003e45407220 */ /* 0x040fe20000410000 */
[C---:B------:R-:W-:Y:S01]  /*5b90*/  FMUL.FTZ R65, R69.reuse, R63 ;  /* 0x0000003f45417220 */ /* 0x040fe20000410000 */
[C---:B------:R-:W-:Y:S01]  /*5ba0*/  FMUL.FTZ R66, R69.reuse, R60 ;  /* 0x0000003c45427220 */ /* 0x040fe20000410000 */
[----:B------:R-:W-:Y:S01]  /*5bb0*/  FMUL.FTZ R67, R69, R61 ;  /* 0x0000003d45437220 */ /* 0x000fe20000410000 */
[C---:B------:R-:W-:Y:S01]  /*5bc0*/  FFMA.FTZ R64, R68.reuse, R63, R64 ;  /* 0x0000003f44407223 */ /* 0x040fe20000010040 */
[----:B------:R-:W-:Y:S01]  /*5bd0*/  FFMA.FTZ R65, R68, R62, -R65 ;  /* 0x0000003e44417223 */ /* 0x000fe20000010841 */
[----:B------:R0:W-:Y:S02]  /*5be0*/  STS.128 [R190+0x8480], R60 ;  /* 0x0084803cbe007388 */ /* 0x0001e40000000c00 */
[----:B0-----:R-:W-:Y:S01]  /*5bf0*/  FADD.FTZ R63, R71, R64 ;  /* 0x00000040473f7221 */ /* 0x001fe20000010000 */
[----:B------:R-:W-:Y:S01]  /*5c00*/  FADD.FTZ R62, R70, R65 ;  /* 0x00000041463e7221 */ /* 0x000fe20000010000 */
[C---:B------:R-:W-:Y:S01]  /*5c10*/  FFMA.FTZ R60, R68.reuse, R60, -R67 ;  /* 0x0000003c443c7223 */ /* 0x040fe20000010843 */
[----:B------:R-:W-:Y:S01]  /*5c20*/  FFMA.FTZ R61, R68, R61, R66 ;  /* 0x0000003d443d7223 */ /* 0x000fe20000010042 */
[C---:B------:R-:W-:Y:S01]  /*5c30*/  FMUL.FTZ R65, R73.reuse, R63 ;  /* 0x0000003f49417220 */ /* 0x040fe20000410000 */
[----:B------:R-:W-:-:S03]  /*5c40*/  FMUL.FTZ R64, R73, R62 ;  /* 0x0000003e49407220 */ /* 0x000fc60000410000 */
[C---:B------:R-:W-:Y:S01]  /*5c50*/  FFMA.FTZ R67, R72.reuse, R62, -R65 ;  /* 0x0000003e48437223 */ /* 0x040fe20000010841 */
[C---:B------:R-:W-:Y:S01]  /*5c60*/  FFMA.FTZ R66, R72.reuse, R63, R64 ;  /* 0x0000003f48427223 */ /* 0x040fe20000010040 */
[CC--:B------:R-:W-:Y:S01]  /*5c70*/  FMUL.FTZ R65, R73.reuse, R61.reuse ;  /* 0x0000003d49417220 */ /* 0x0c0fe20000410000 */
[-C--:B------:R-:W-:Y:S01]  /*5c80*/  FMUL.FTZ R64, R73, R60.reuse ;  /* 0x0000003c49407220 */ /* 0x080fe20000410000 */
[----:B------:R0:W-:Y:S02]  /*5c90*/  STS.128 [R190+0x8490], R60 ;  /* 0x0084903cbe007388 */ /* 0x0001e40000000c00 */
[C---:B0-----:R-:W-:Y:S01]  /*5ca0*/  FFMA.FTZ R60, R72.reuse, R60, -R65 ;  /* 0x0000003c483c7223 */ /* 0x041fe20000010841 */
[----:B------:R-:W-:Y:S01]  /*5cb0*/  FFMA.FTZ R61, R72, R61, R64 ;  /* 0x0000003d483d7223 */ /* 0x000fe20000010040 */
[----:B------:R-:W-:Y:S01]  /*5cc0*/  FADD.FTZ R62, R74, R67 ;  /* 0x000000434a3e7221 */ /* 0x000fe20000010000 */
[----:B------:R-:W-:-:S05]  /*5cd0*/  FADD.FTZ R63, R75, R66 ;  /* 0x000000424b3f7221 */ /* 0x000fca0000010000 */
[----:B------:R3:W-:Y:S02]  /*5ce0*/  STS.128 [R190+0x84a0], R60 ;  /* 0x0084a03cbe007388 */ /* 0x0007e40000000c00 */
.L_x_1433:
[----:B---3--:R-:W3:Y:S01]  /*5cf0*/  S2R R190, SR_TID.X ;  /* 0x0000000000be7919 */ /* 0x008ee20000002100 */
[----:B------:R-:W-:Y:S05]  /*5d00*/  WARPSYNC.ALL ;  /* 0x0000000000007948 */ /* 0x000fea0003800000 */
[----:B---3--:R-:W-:Y:S01]  /*5d10*/  LOP3.LUT P0, RZ, R190, 0x1f, RZ, 0xc0, !PT ;  /* 0x0000001fbeff7812 */ /* 0x008fe2000780c0ff */
[C---:B-----5:R-:W-:Y:S01]  /*5d20*/  FMUL.FTZ R60, R134.reuse, R180 ;  /* 0x000000b4863c7220 */ /* 0x060fe20000410000 */
[----:B------:R-:W-:Y:S01]  /*5d30*/  FMUL.FTZ R62, R134, R179 ;  /* 0x000000b3863e7220 */ /* 0x000fe20000410000 */
[----:B------:R-:W-:Y:S01]  /*5d40*/  BAR.SYNC.DEFER_BLOCKING 0x0 ;  /* 0x0000000000007b1d */ /* 0x000fe20000010000 */
[----:B------:R-:W-:-:S02]  /*5d50*/  HFMA2 R72, -RZ, RZ, 1.875, 0 ;  /* 0x3f800000ff487431 */ /* 0x000fc400000001ff */
[C---:B------:R-:W-:Y:S01]  /*5d60*/  FFMA.FTZ R60, R135.reuse, R179, R60 ;  /* 0x000000b3873c7223 */ /* 0x040fe2000001003c */
[----:B------:R-:W-:Y:S01]  /*5d70*/  FFMA.FTZ R61, R135, R180, -R62 ;  /* 0x000000b4873d7223 */ /* 0x000fe2000001083e */
[----:B------:R-:W-:Y:S02]  /*5d80*/  CS2R R74, SRZ ;  /* 0x00000000004a7805 */ /* 0x000fe4000001ff00 */
[----:B------:R-:W-:Y:S01]  /*5d90*/  MOV R73, RZ ;  /* 0x000000ff00497202 */ /* 0x000fe20000000f00 */
[----:B------:R-:W-:Y:S01]  /*5da0*/  FADD.FTZ R60, R105, R60 ;  /* 0x0000003c693c7221 */ /* 0x000fe20000010000 */
[----:B------:R-:W-:Y:S01]  /*5db0*/  FADD.FTZ R61, R164, R61 ;  /* 0x0000003da43d7221 */ /* 0x000fe20000010000 */
[----:B------:R-:W-:Y:S02]  /*5dc0*/  ISETP.GT.U32.AND P2, PT, R190, 0x1f, PT ;  /* 0x0000001fbe00780c */ /* 0x000fe40003f44070 */
[C---:B--2---:R-:W-:Y:S01]  /*5dd0*/  FMUL.FTZ R64, R136.reuse, R60 ;  /* 0x0000003c88407220 */ /* 0x044fe20000410000 */
[----:B------:R-:W-:-:S03]  /*5de0*/  FMUL.FTZ R62, R136, R61 ;  /* 0x0000003d883e7220 */ /* 0x000fc60000410000 */
[----:B------:R-:W-:Y:S01]  /*5df0*/  FFMA.FTZ R66, R137, R61, -R64 ;  /* 0x0000003d89427223 */ /* 0x000fe20000010840 */
[-C--:B01----:R-:W-:Y:S01]  /*5e00*/  FMUL.FTZ R61, R135, R107.reuse ;  /* 0x0000006b873d7220 */ /* 0x083fe20000410000 */
[----:B------:R-:W-:Y:S01]  /*5e10*/  FFMA.FTZ R63, R137, R60, R62 ;  /* 0x0000003c893f7223 */ /* 0x000fe2000001003e */
[C---:B------:R-:W-:Y:S01]  /*5e20*/  FMUL.FTZ R60, R134.reuse, R107 ;  /* 0x0000006b863c7220 */ /* 0x040fe20000410000 */
[----:B------:R-:W-:Y:S01]  /*5e30*/  FADD.FTZ R66, R165, R66 ;  /* 0x00000042a5427221 */ /* 0x000fe20000010000 */
[-C--:B------:R-:W-:Y:S01]  /*5e40*/  FFMA.FTZ R61, -R134, R106.reuse, -R61 ;  /* 0x0000006a863d7223 */ /* 0x080fe2000001093d */
[----:B------:R-:W-:Y:S01]  /*5e50*/  FADD.FTZ R63, R108, R63 ;  /* 0x0000003f6c3f7221 */ /* 0x000fe20000010000 */
[----:B------:R-:W-:Y:S02]  /*5e60*/  FFMA.FTZ R60, R135, R106, -R60 ;  /* 0x0000006a873c7223 */ /* 0x000fe4000001083c */
[C---:B------:R-:W-:Y:S02]  /*5e70*/  FMUL.FTZ R62, R136.reuse, R61 ;  /* 0x0000003d883e7220 */ /* 0x040fe40000410000 */
[----:B------:R-:W-:-:S02]  /*5e80*/  FMUL.FTZ R64, R136, R60 ;  /* 0x0000003c88407220 */ /* 0x000fc40000410000 */
[C---:B------:R-:W-:Y:S01]  /*5e90*/  FFMA.FTZ R62, R137.reuse, R60, R62 ;  /* 0x0000003c893e7223 */ /* 0x040fe2000001003e */
[C---:B------:R-:W-:Y:S01]  /*5ea0*/  FMUL.FTZ R60, R138.reuse, R66 ;  /* 0x000000428a3c7220 */ /* 0x040fe20000410000 */
[----:B------:R-:W-:Y:S01]  /*5eb0*/  FFMA.FTZ R64, R137, R61, -R64 ;  /* 0x0000003d89407223 */ /* 0x000fe20000010840 */
[CC--:B------:R-:W-:Y:S02]  /*5ec0*/  FMUL.FTZ R61, R138.reuse, R63.reuse ;  /* 0x0000003f8a3d7220 */ /* 0x0c0fe40000410000 */
[C---:B------:R-:W-:Y:S01]  /*5ed0*/  FFMA.FTZ R60, R139.reuse, R63, R60 ;  /* 0x0000003f8b3c7223 */ /* 0x040fe2000001003c */
[C---:B------:R-:W-:Y:S01]  /*5ee0*/  FMUL.FTZ R63, R138.reuse, R62 ;  /* 0x0000003e8a3f7220 */ /* 0x040fe20000410000 */
[----:B------:R-:W-:Y:S01]  /*5ef0*/  FFMA.FTZ R65, R139, R66, -R61 ;  /* 0x000000428b417223 */ /* 0x000fe2000001083d */
[-C--:B------:R-:W-:Y:S01]  /*5f00*/  FMUL.FTZ R61, R138, R64.reuse ;  /* 0x000000408a3d7220 */ /* 0x080fe20000410000 */
[----:B------:R-:W-:Y:S01]  /*5f10*/  FADD.FTZ R60, R109, R60 ;  /* 0x0000003c6d3c7221 */ /* 0x000fe20000010000 */
[C---:B------:R-:W-:Y:S01]  /*5f20*/  FFMA.FTZ R63, R139.reuse, R64, -R63 ;  /* 0x000000408b3f7223 */ /* 0x040fe2000001083f */
[----:B------:R-:W-:Y:S01]  /*5f30*/  FADD.FTZ R65, R166, R65 ;  /* 0x00000041a6417221 */ /* 0x000fe20000010000 */
[----:B------:R-:W-:Y:S01]  /*5f40*/  FFMA.FTZ R61, R139, R62, R61 ;  /* 0x0000003e8b3d7223 */ /* 0x000fe2000001003d */
[----:B------:R-:W-:-:S02]  /*5f50*/  FMUL.FTZ R64, R140, R60 ;  /* 0x0000003c8c407220 */ /* 0x000fc40000410000 */
[CC--:B------:R-:W-:Y:S02]  /*5f60*/  FMUL.FTZ R62, R140.reuse, R65.reuse ;  /* 0x000000418c3e7220 */ /* 0x0c0fe40000410000 */
[C---:B------:R-:W-:Y:S02]  /*5f70*/  FFMA.FTZ R64, R141.reuse, R65, -R64 ;  /* 0x000000418d407223 */ /* 0x040fe40000010840 */
[----:B------:R-:W-:Y:S01]  /*5f80*/  FFMA.FTZ R67, R141, R60, R62 ;  /* 0x0000003c8d437223 */ /* 0x000fe2000001003e */
[C---:B------:R-:W-:Y:S01]  /*5f90*/  FMUL.FTZ R60, R140.reuse, R63 ;  /* 0x0000003f8c3c7220 */ /* 0x040fe20000410000 */
[----:B------:R-:W-:Y:S01]  /*5fa0*/  FADD.FTZ R64, R167, R64 ;  /* 0x00000040a7407221 */ /* 0x000fe20000010000 */
[-C--:B------:R-:W-:Y:S01]  /*5fb0*/  FMUL.FTZ R62, R140, R61.reuse ;  /* 0x0000003d8c3e7220 */ /* 0x080fe20000410000 */
[----:B------:R-:W-:Y:S01]  /*5fc0*/  FADD.FTZ R67, R110, R67 ;  /* 0x000000436e437221 */ /* 0x000fe20000010000 */
[C---:B------:R-:W-:Y:S01]  /*5fd0*/  FFMA.FTZ R60, R141.reuse, R61, R60 ;  /* 0x0000003d8d3c7223 */ /* 0x040fe2000001003c */
[C---:B------:R-:W-:Y:S01]  /*5fe0*/  FMUL.FTZ R66, R142.reuse, R64 ;  /* 0x000000408e427220 */ /* 0x040fe20000410000 */
[----:B------:R-:W-:Y:S01]  /*5ff0*/  FFMA.FTZ R62, R141, R63, -R62 ;  /* 0x0000003f8d3e7223 */ /* 0x000fe2000001083e */
[CC--:B------:R-:W-:Y:S01]  /*6000*/  FMUL.FTZ R61, R142.reuse, R67.reuse ;  /* 0x000000438e3d7220 */ /* 0x0c0fe20000410000 */
[----:B------:R-:W-:Y:S01]  /*6010*/  FMUL.FTZ R63, R142, R60 ;  /* 0x0000003c8e3f7220 */ /* 0x000fe20000410000 */
[----:B------:R-:W-:-:S02]  /*6020*/  FFMA.FTZ R66, R143, R67, R66 ;  /* 0x000000438f427223 */ /* 0x000fc40000010042 */
[----:B------:R-:W-:Y:S01]  /*6030*/  FFMA.FTZ R65, R143, R64, -R61 ;  /* 0x000000408f417223 */ /* 0x000fe2000001083d */
[-C--:B------:R-:W-:Y:S01]  /*6040*/  FMUL.FTZ R61, R142, R62.reuse ;  /* 0x0000003e8e3d7220 */ /* 0x080fe20000410000 */
[----:B------:R-:W-:Y:S01]  /*6050*/  FADD.FTZ R66, R111, R66 ;  /* 0x000000426f427221 */ /* 0x000fe20000010000 */
[C---:B------:R-:W-:Y:S01]  /*6060*/  FFMA.FTZ R63, R143.reuse, R62, -R63 ;  /* 0x0000003e8f3f7223 */ /* 0x040fe2000001083f */
[----:B------:R-:W-:Y:S01]  /*6070*/  FADD.FTZ R65, R168, R65 ;  /* 0x00000041a8417221 */ /* 0x000fe20000010000 */
[----:B------:R-:W-:Y:S01]  /*6080*/  FFMA.FTZ R61, R143, R60, R61 ;  /* 0x0000003c8f3d7223 */ /* 0x000fe2000001003d */
[CC--:B------:R-:W-:Y:S02]  /*6090*/  FMUL.FTZ R62, R144.reuse, R66.reuse ;  /* 0x00000042903e7220 */ /* 0x0c0fe40000410000 */
[CC--:B------:R-:W-:Y:S02]  /*60a0*/  FMUL.FTZ R60, R144.reuse, R65.reuse ;  /* 0x00000041903c7220 */ /* 0x0c0fe40000410000 */
        /* <DEDUP_REMOVED lines=8> */
[----:B------:R-:W-:-:S02]  /*6130*/  FMUL.FTZ R66, R146, R64 ;  /* 0x0000004092427220 */ /* 0x000fc40000410000 */
[CC--:B------:R-:W-:Y:S01]  /*6140*/  FMUL.FTZ R61, R146.reuse, R67.reuse ;  /* 0x00000043923d7220 */ /* 0x0c0fe20000410000 */
[C---:B------:R-:W-:Y:S01]  /*6150*/  FMUL.FTZ R63, R146.reuse, R60 ;  /* 0x0000003c923f7220 */ /* 0x040fe20000410000 */
[C---:B------:R-:W-:Y:S02]  /*6160*/  FFMA.FTZ R66, R147.reuse, R67, R66 ;  /* 0x0000004393427223 */ /* 0x040fe40000010042 */
        /* <DEDUP_REMOVED lines=61> */
[----:B------:R-:W-:Y:S01]  /*6540*/  FMUL.FTZ R61, R158, R62 ;  /* 0x0000003e9e3d7220 */ /* 0x000fe20000410000 */
[----:B------:R-:W-:Y:S02]  /*6550*/  FADD.FTZ R66, R119, R66 ;  /* 0x0000004277427221 */ /* 0x000fe40000010000 */
[----:B------:R-:W-:Y:S01]  /*6560*/  FADD.FTZ R65, R176, R65 ;  /* 0x00000041b0417221 */ /* 0x000fe20000010000 */
[C---:B------:R-:W-:Y:S01]  /*6570*/  FFMA.FTZ R60, R159.reuse, R60, R61 ;  /* 0x0000003c9f3c7223 */ /* 0x040fe2000001003d */
[C---:B------:R-:W-:Y:S01]  /*6580*/  FMUL.FTZ R64, R160.reuse, R66 ;  /* 0x00000042a0407220 */ /* 0x040fe20000410000 */
[----:B------:R-:W-:Y:S01]  /*6590*/  FFMA.FTZ R61, R159, R62, -R63 ;  /* 0x0000003e9f3d7223 */ /* 0x000fe2000001083f */
[----:B------:R-:W-:-:S02]  /*65a0*/  FMUL.FTZ R62, R160, R65 ;  /* 0x00000041a03e7220 */ /* 0x000fc40000410000 */
[C---:B------:R-:W-:Y:S02]  /*65b0*/  FFMA.FTZ R68, R161.reuse, R65, -R64 ;  /* 0x00000041a1447223 */ /* 0x040fe40000010840 */
[----:B------:R-:W0:Y:S01]  /*65c0*/  LDS.64 R64, [R189+0x8478] ;  /* 0x00847800bd407984 */ /* 0x000e220000000a00 */
[----:B------:R-:W-:Y:S01]  /*65d0*/  FFMA.FTZ R63, R161, R66, R62 ;  /* 0x00000042a13f7223 */ /* 0x000fe2000001003e */
[----:B------:R-:W-:Y:S01]  /*65e0*/  MOV R62, UR45 ;  /* 0x0000002d003e7c02 */ /* 0x000fe20008000f00 */
[----:B------:R-:W-:Y:S01]  /*65f0*/  FADD.FTZ R68, R177, R68 ;  /* 0x00000044b1447221 */ /* 0x000fe20000010000 */
[----:B------:R-:W-:Y:S01]  /*6600*/  FMUL.FTZ R66, R160, R60 ;  /* 0x0000003ca0427220 */ /* 0x000fe20000410000 */
[----:B------:R-:W-:Y:S01]  /*6610*/  FADD.FTZ R63, R120, R63 ;  /* 0x0000003f783f7221 */ /* 0x000fe20000010000 */
[----:B------:R-:W-:Y:S01]  /*6620*/  ISETP.LE.OR P0, PT, R62, UR13, P0 ;  /* 0x0000000d3e007c0c */ /* 0x000fe20008703670 */
[-C--:B------:R-:W-:Y:S01]  /*6630*/  FMUL.FTZ R62, R160, R61.reuse ;  /* 0x0000003da03e7220 */ /* 0x080fe20000410000 */
[----:B------:R-:W-:Y:S01]  /*6640*/  FFMA.FTZ R61, R161, R61, -R66 ;  /* 0x0000003da13d7223 */ /* 0x000fe20000010842 */
[----:B------:R-:W-:-:S02]  /*6650*/  FMUL.FTZ R67, R162, R63 ;  /* 0x0000003fa2437220 */ /* 0x000fc40000410000 */
[----:B------:R-:W-:Y:S01]  /*6660*/  FFMA.FTZ R60, R161, R60, R62 ;  /* 0x0000003ca13c7223 */ /* 0x000fe2000001003e */
[----:B------:R-:W-:-:S03]  /*6670*/  FMUL.FTZ R62, R162, R68 ;  /* 0x00000044a23e7220 */ /* 0x000fc60000410000 */
[C---:B------:R-:W-:Y:S01]  /*6680*/  FMUL.FTZ R66, R162.reuse, R60 ;  /* 0x0000003ca2427220 */ /* 0x040fe20000410000 */
[C---:B------:R-:W-:Y:S01]  /*6690*/  FFMA.FTZ R70, R163.reuse, R63, R62 ;  /* 0x0000003fa3467223 */ /* 0x040fe2000001003e */
[C---:B------:R-:W-:Y:S01]  /*66a0*/  FFMA.FTZ R63, R163.reuse, R68, -R67 ;  /* 0x00000044a33f7223 */ /* 0x040fe20000010843 */
[-C--:B------:R-:W-:Y:S01]  /*66b0*/  FMUL.FTZ R62, R162, R61.reuse ;  /* 0x0000003da23e7220 */ /* 0x080fe20000410000 */
[----:B------:R-:W-:Y:S01]  /*66c0*/  VOTEU.ALL UP0, P0 ;  /* 0x0000000000ff7886 */ /* 0x000fe20000000000 */
[C---:B------:R-:W-:Y:S01]  /*66d0*/  FFMA.FTZ R61, R163.reuse, R61, -R66 ;  /* 0x0000003da33d7223 */ /* 0x040fe20000010842 */
[----:B------:R-:W-:Y:S01]  /*66e0*/  FADD.FTZ R63, R178, R63 ;  /* 0x0000003fb23f7221 */ /* 0x000fe20000010000 */
[----:B------:R-:W-:Y:S01]  /*66f0*/  FFMA.FTZ R60, R163, R60, R62 ;  /* 0x0000003ca33c7223 */ /* 0x000fe2000001003e */
[----:B------:R-:W-:Y:S01]  /*6700*/  FADD.FTZ R62, R121, R70 ;  /* 0x00000046793e7221 */ /* 0x000fe20000010000 */
[----:B------:R-:W-:-:S09]  /*6710*/  @!UP0 ULEA UR28, UR8, UR22, 0x4 ;  /* 0x00000016081c8291 */ /* 0x000fd2000f8e20ff */
[----:B------:R-:W1:Y:S04]  /*6720*/  @!P0 LDS.128 R72, [UR28+0xac80] ;  /* 0x00ac801cff488984 */ /* 0x000e680008000c00 */
[----:B------:R2:W-:Y:S01]  /*6730*/  STS.128 [R189+0x8e80], R60 ;  /* 0x008e803cbd007388 */ /* 0x0005e20000000c00 */
[C---:B0-----:R-:W-:Y:S01]  /*6740*/  FMUL.FTZ R67, R123.reuse, R64 ;  /* 0x000000407b437220 */ /* 0x041fe20000410000 */
[----:B------:R-:W-:-:S03]  /*6750*/  FMUL.FTZ R123, R123, R65 ;  /* 0x000000417b7b7220 */ /* 0x000fc60000410000 */
[C---:B------:R-:W-:Y:S01]  /*6760*/  FFMA.FTZ R67, R122.reuse, R65, R67 ;  /* 0x000000417a437223 */ /* 0x040fe20000010043 */
[----:B------:R-:W-:-:S03]  /*6770*/  FFMA.FTZ R64, R122, R64, -R123 ;  /* 0x000000407a407223 */ /* 0x000fc6000001087b */
[C---:B------:R-:W-:Y:S01]  /*6780*/  FFMA.FTZ R192, R80.reuse, R192, R67 ;  /* 0x000000c050c07223 */ /* 0x040fe20000010043 */
[----:B------:R-:W-:-:S03]  /*6790*/  FFMA.FTZ R191, R80, R191, R64 ;  /* 0x000000bf50bf7223 */ /* 0x000fc60000010040 */
[C---:B------:R-:W-:Y:S01]  /*67a0*/  FMUL.FTZ R64, R162.reuse, R192 ;  /* 0x000000c0a2407220 */ /* 0x040fe20000410000 */
[----:B------:R-:W-:-:S03]  /*67b0*/  FMUL.FTZ R65, R162, R191 ;  /* 0x000000bfa2417220 */ /* 0x000fc60000410000 */
[C---:B------:R-:W-:Y:S01]  /*67c0*/  FFMA.FTZ R64, R163.reuse, R191, -R64 ;  /* 0x000000bfa3407223 */ /* 0x040fe20000010840 */
[----:B--2---:R-:W-:-:S03]  /*67d0*/  FFMA.FTZ R60, R163, R192, R65 ;  /* 0x000000c0a33c7223 */ /* 0x004fc60000010041 */
[C---:B------:R-:W-:Y:S01]  /*67e0*/  FFMA.FTZ R194, R59.reuse, R194, R64 ;  /* 0x000000c23bc27223 */ /* 0x040fe20000010040 */
[----:B------:R-:W-:-:S03]  /*67f0*/  FFMA.FTZ R193, R59, R193, R60 ;  /* 0x000000c13bc17223 */ /* 0x000fc6000001003c */
[----:B------:R-:W-:-:S04]  /*6800*/  FMUL.FTZ R60, R160, R194 ;  /* 0x000000c2a03c7220 */ /* 0x000fc80000410000 */
[----:B------:R-:W-:-:S04]  /*6810*/  FFMA.FTZ R61, R161, R193, R60 ;  /* 0x000000c1a13d7223 */ /* 0x000fc8000001003c */
[----:B------:R-:W-:Y:S01]  /*6820*/  FFMA.FTZ R196, R58, R196, R61 ;  /* 0x000000c43ac47223 */ /* 0x000fe2000001003d */
[----:B------:R-:W-:-:S04]  /*6830*/  FMUL.FTZ R61, R160, R193 ;  /* 0x000000c1a03d7220 */ /* 0x000fc80000410000 */
[----:B------:R-:W-:-:S04]  /*6840*/  FFMA.FTZ R60, R161, R194, -R61 ;  /* 0x000000c2a13c7223 */ /* 0x000fc8000001083d */
[----:B------:R-:W-:Y:S01]  /*6850*/  FFMA.FTZ R195, R58, R195, R60 ;  /* 0x000000c33ac37223 */ /* 0x000fe2000001003c */
[----:B------:R-:W-:-:S03]  /*6860*/  FMUL.FTZ R60, R158, R196 ;  /* 0x000000c49e3c7220 */ /* 0x000fc60000410000 */
[-C--:B------:R-:W-:Y:S01]  /*6870*/  FMUL.FTZ R61, R158, R195.reuse ;  /* 0x000000c39e3d7220 */ /* 0x080fe20000410000 */
[----:B------:R-:W-:-:S04]  /*6880*/  FFMA.FTZ R60, R159, R195, -R60 ;  /* 0x000000c39f3c7223 */ /* 0x000fc8000001083c */
[----:B------:R-:W-:Y:S01]  /*6890*/  FFMA.FTZ R198, R57, R198, R60 ;  /* 0x000000c639c67223 */ /* 0x000fe2000001003c */
[----:B------:R-:W-:-:S04]  /*68a0*/  FFMA.FTZ R60, R159, R196, R61 ;  /* 0x000000c49f3c7223 */ /* 0x000fc8000001003d */
[----:B------:R-:W-:Y:S01]  /*68b0*/  FFMA.FTZ R197, R57, R197, R60 ;  /* 0x000000c539c57223 */ /* 0x000fe2000001003c */
        /* <DEDUP_REMOVED lines=39> */
[----:B------:R-:W-:-:S03]  /*6b30*/  FMUL.FTZ R61, R144, R209 ;  /* 0x000000d1903d7220 */ /* 0x000fc60000410000 */
[----:B------:R-:W-:Y:S01]  /*6b40*/  FMUL.FTZ R60, R142, R211 ;  /* 0x000000d38e3c7220 */ /* 0x000fe20000410000 */
[----:B------:R-:W-:-:S04]  /*6b50*/  FFMA.FTZ R61, R145, R210, -R61 ;  /* 0x000000d2913d7223 */ /* 0x000fc8000001083d */
[----:B------:R-:W-:-:S04]  /*6b60*/  FFMA.FTZ R212, R50, R212, R61 ;  /* 0x000000d432d47223 */ /* 0x000fc8000001003d */
[----:B------:R-:W-:-:S04]  /*6b70*/  FFMA.FTZ R60, R143, R212, -R60 ;  /* 0x000000d48f3c7223 */ /* 0x000fc8000001083c */
[----:B------:R-:W-:Y:S01]  /*6b80*/  FFMA.FTZ R214, R49, R214, R60 ;  /* 0x000000d631d67223 */ /* 0x000fe2000001003c */
[----:B------:R-:W-:-:S04]  /*6b90*/  FMUL.FTZ R60, R142, R212 ;  /* 0x000000d48e3c7220 */ /* 0x000fc80000410000 */
        /* <DEDUP_REMOVED lines=26> */
[----:B------:R-:W-:Y:S06]  /*6d40*/  BAR.SYNC.DEFER_BLOCKING 0x0 ;  /* 0x0000000000007b1d */ /* 0x000fec0000010000 */
[----:B-1----:R-:W-:Y:S05]  /*6d50*/  @P2 BRA `(.L_x_1440) ;  /* 0x0000000c00802947 */ /* 0x002fea0003800000 */
        /* <DEDUP_REMOVED lines=14> */
[CC--:B-1----:R-:W-:Y:S01]  /*6e40*/  FMUL.FTZ R77, R61.reuse, R246.reuse ;  /* 0x000000f63d4d7220 */ /* 0x0c2fe20000410000 */
        /* <DEDUP_REMOVED lines=25> */
[----:B------:R0:W1:Y:S04]  /*6fe0*/  SHFL.DOWN PT, R77, R245, 0x1, 0x1f ;  /* 0x08201f00f54d7f89 */ /* 0x00006800000e0000 */
[----:B------:R0:W2:Y:S04]  /*6ff0*/  SHFL.DOWN PT, R78, R246, 0x1, 0x1f ;  /* 0x08201f00f64e7f89 */ /* 0x0000a800000e0000 */
[----:B------:R0:W3:Y:S04]  /*7000*/  SHFL.DOWN PT, R123, R247, 0x1, 0x1f ;  /* 0x08201f00f77b7f89 */ /* 0x0000e800000e0000 */
[----:B------:R0:W4:Y:S02]  /*7010*/  SHFL.DOWN PT, R76, R248, 0x1, 0x1f ;  /* 0x08201f00f84c7f89 */ /* 0x00012400000e0000 */
.L_x_1582:
[----:B------:R-:W-:Y:S04]  /*7020*/  BSSY.RECONVERGENT B0, `(.L_x_1442) ;  /* 0x000000e000007945 */ /* 0x000fe80003800200 */
[----:B------:R-:W-:Y:S05]  /*7030*/  @!P2 BRA `(.L_x_1443) ;  /* 0x000000000030a947 */ /* 0x000fea0003800000 */
[-C--:B----4-:R-:W-:Y:S01]  /*7040*/  FMUL.FTZ R79, R246, R76.reuse ;  /* 0x0000004cf64f7220 */ /* 0x090fe20000410000 */
[----:B------:R-:W-:-:S03]  /*7050*/  FMUL.FTZ R76, R245, R76 ;  /* 0x0000004cf54c7220 */ /* 0x000fc60000410000 */
[-C--:B---3--:R-:W-:Y:S01]  /*7060*/  FFMA.FTZ R79, R245, R123.reuse, -R79 ;  /* 0x0000007bf54f7223 */ /* 0x088fe2000001084f */
[----:B------:R-:W-:-:S03]  /*7070*/  FFMA.FTZ R76, R246, R123, R76 ;  /* 0x0000007bf64c7223 */ /* 0x000fc6000001004c */
[----:B0-----:R-:W-:Y:S01]  /*7080*/  FADD.FTZ R247, R247, R79 ;  /* 0x0000004ff7f77221 */ /* 0x001fe20000010000 */
[----:B------:R-:W-:Y:S01]  /*7090*/  FADD.FTZ R248, R248, R76 ;  /* 0x0000004cf8f87221 */ /* 0x000fe20000010000 */
[-C--:B--2---:R-:W-:Y:S01]  /*70a0*/  FMUL.FTZ R76, R246, R78.reuse ;  /* 0x0000004ef64c7220 */ /* 0x084fe20000410000 */
[----:B------:R-:W-:-:S03]  /*70b0*/  FMUL.FTZ R78, R245, R78 ;  /* 0x0000004ef54e7220 */ /* 0x000fc60000410000 */
[C---:B-1----:R-:W-:Y:S01]  /*70c0*/  FFMA.FTZ R76, R77.reuse, R245, -R76 ;  /* 0x000000f54d4c7223 */ /* 0x042fe2000001084c */
[----:B------:R-:W-:-:S04]  /*70d0*/  FFMA.FTZ R78, R77, R246, R78 ;  /* 0x000000f64d4e7223 */ /* 0x000fc8000001004e */
[----:B------:R-:W-:Y:S02]  /*70e0*/  MOV R245, R76 ;  /* 0x0000004c00f57202 */ /* 0x000fe40000000f00 */
[----:B------:R-:W-:-:S07]  /*70f0*/  MOV R246, R78 ;  /* 0x0000004e00f67202 */ /* 0x000fce0000000f00 */
.L_x_1443:
[----:B------:R-:W-:Y:S05]  /*7100*/  BSYNC.RECONVERGENT B0 ;  /* 0x0000000000007941 */ /* 0x000fea0003800200 */
.L_x_1442:
[----:B------:R-:W-:Y:S01]  /*7110*/  UMOV UR28, 0xffffffff ;  /* 0xffffffff001c7882 */ /* 0x000fe20000000000 */
[----:B------:R-:W-:Y:S02]  /*7120*/  ISETP.GT.U32.AND P2, PT, R82, 0x1d, PT ;  /* 0x0000001d5200780c */ /* 0x000fe40003f44070 */
[----:B------:R-:W-:Y:S11]  /*7130*/  BRA.DIV UR28, `(.L_x_1444) ;  /* 0x0000006e1c207947 */ /* 0x000ff6000b800000 */
[----:B-1----:R1:W0:Y:S04]  /*7140*/  SHFL.DOWN PT, R77, R245, 0x2, 0x1f ;  /* 0x08401f00f54d7f89 */ /* 0x00222800000e0000 */
[----:B--2---:R1:W2:Y:S04]  /*7150*/  SHFL.DOWN PT, R78, R246, 0x2, 0x1f ;  /* 0x08401f00f64e7f89 */ /* 0x0042a800000e0000 */
[----:B---3--:R1:W3:Y:S04]  /*7160*/  SHFL.DOWN PT, R123, R247, 0x2, 0x1f ;  /* 0x08401f00f77b7f89 */ /* 0x0082e800000e0000 */
[----:B------:R1:W0:Y:S02]  /*7170*/  SHFL.DOWN PT, R79, R248, 0x2, 0x1f ;  /* 0x08401f00f84f7f89 */ /* 0x00022400000e0000 */
.L_x_1588:
[----:B------:R-:W-:Y:S04]  /*7180*/  BSSY.RECONVERGENT B0, `(.L_x_1445) ;  /* 0x000000e000007945 */ /* 0x000fe80003800200 */
[----:B------:R-:W-:Y:S05]  /*7190*/  @P2 BRA `(.L_x_1446) ;  /* 0x0000000000302947 */ /* 0x000fea0003800000 */
[-C--:B0---4-:R-:W-:Y:S01]  /*71a0*/  FMUL.FTZ R76, R246, R79.reuse ;  /* 0x0000004ff64c7220 */ /* 0x091fe20000410000 */
[----:B------:R-:W-:-:S03]  /*71b0*/  FMUL.FTZ R79, R245, R79 ;  /* 0x0000004ff54f7220 */ /* 0x000fc60000410000 */
[-C--:B---3--:R-:W-:Y:S01]  /*71c0*/  FFMA.FTZ R76, R245, R123.reuse, -R76 ;  /* 0x0000007bf54c7223 */ /* 0x088fe2000001084c */
[----:B------:R-:W-:-:S03]  /*71d0*/  FFMA.FTZ R79, R246, R123, R79 ;  /* 0x0000007bf64f7223 */ /* 0x000fc6000001004f */
[----:B-1----:R-:W-:Y:S01]  /*71e0*/  FADD.FTZ R247, R247, R76 ;  /* 0x0000004cf7f77221 */ /* 0x002fe20000010000 */
[-C--:B--2---:R-:W-:Y:S01]  /*71f0*/  FMUL.FTZ R76, R246, R78.reuse ;  /* 0x0000004ef64c7220 */ /* 0x084fe20000410000 */
[C---:B------:R-:W-:Y:S01]  /*7200*/  FMUL.FTZ R78, R245.reuse, R78 ;  /* 0x0000004ef54e7220 */ /* 0x040fe20000410000 */
[----:B------:R-:W-:Y:S02]  /*7210*/  FADD.FTZ R248, R248, R79 ;  /* 0x0000004ff8f87221 */ /* 0x000fe40000010000 */
[-C--:B------:R-:W-:Y:S01]  /*7220*/  FFMA.FTZ R76, R245, R77.reuse, -R76 ;  /* 0x0000004df54c7223 */ /* 0x080fe2000001084c */
[----:B------:R-:W-:-:S04]  /*7230*/  FFMA.FTZ R78, R246, R77, R78 ;  /* 0x0000004df64e7223 */ /* 0x000fc8000001004e */
[----:B------:R-:W-:Y:S02]  /*7240*/  MOV R245, R76 ;  /* 0x0000004c00f57202 */ /* 0x000fe40000000f00 */
[----:B------:R-:W-:-:S07]  /*7250*/  MOV R246, R78 ;  /* 0x0000004e00f67202 */ /* 0x000fce0000000f00 */
.L_x_1446:
[----:B------:R-:W-:Y:S05]  /*7260*/  BSYNC.RECONVERGENT B0 ;  /* 0x0000000000007941 */ /* 0x000fea0003800200 */
.L_x_1445:
[----:B------:R-:W-:Y:S01]  /*7270*/  UMOV UR28, 0xffffffff ;  /* 0xffffffff001c7882 */ /* 0x000fe20000000000 */
[----:B------:R-:W-:Y:S02]  /*7280*/  ISETP.GT.U32.AND P2, PT, R82, 0x1b, PT ;  /* 0x0000001b5200780c */ /* 0x000fe40003f44070 */
[----:B------:R-:W-:Y:S11]  /*7290*/  BRA.DIV UR28, `(.L_x_1447) ;  /* 0x0000006e1c3c7947 */ /* 0x000ff6000b800000 */
[----:B0-----:R0:W0:Y:S04]  /*72a0*/  SHFL.DOWN PT, R77, R245, 0x4, 0x1f ;  /* 0x08801f00f54d7f89 */ /* 0x00102800000e0000 */
[----:B--2---:R2:W0:Y:S04]  /*72b0*/  SHFL.DOWN PT, R78, R246, 0x4, 0x1f ;  /* 0x08801f00f64e7f89 */ /* 0x00442800000e0000 */
[----:B---3--:R2:W3:Y:S04]  /*72c0*/  SHFL.DOWN PT, R123, R247, 0x4, 0x1f ;  /* 0x08801f00f77b7f89 */ /* 0x0084e800000e0000 */
[----:B------:R2:W0:Y:S02]  /*72d0*/  SHFL.DOWN PT, R79, R248, 0x4, 0x1f ;  /* 0x08801f00f84f7f89 */ /* 0x00042400000e0000 */
.L_x_1594:
[----:B------:R-:W-:Y:S04]  /*72e0*/  BSSY.RECONVERGENT B0, `(.L_x_1448) ;  /* 0x000000e000007945 */ /* 0x000fe80003800200 */
[----:B------:R-:W-:Y:S05]  /*72f0*/  @P2 BRA `(.L_x_1449) ;  /* 0x0000000000302947 */ /* 0x000fea0003800000 */
[-C--:B0---4-:R-:W-:Y:S01]  /*7300*/  FMUL.FTZ R76, R246, R79.reuse ;  /* 0x0000004ff64c7220 */ /* 0x091fe20000410000 */
[----:B------:R-:W-:-:S03]  /*7310*/  FMUL.FTZ R79, R245, R79 ;  /* 0x0000004ff54f7220 */ /* 0x000fc60000410000 */
[-C--:B---3--:R-:W-:Y:S01]  /*7320*/  FFMA.FTZ R76, R245, R123.reuse, -R76 ;  /* 0x0000007bf54c7223 */ /* 0x088fe2000001084c */
[----:B------:R-:W-:-:S03]  /*7330*/  FFMA.FTZ R79, R246, R123, R79 ;  /* 0x0000007bf64f7223 */ /* 0x000fc6000001004f */
[----:B-12---:R-:W-:Y:S01]  /*7340*/  FADD.FTZ R247, R247, R76 ;  /* 0x0000004cf7f77221 */ /* 0x006fe20000010000 */
[-C--:B------:R-:W-:Y:S01]  /*7350*/  FMUL.FTZ R76, R246, R78.reuse ;  /* 0x0000004ef64c7220 */ /* 0x080fe20000410000 */
[C---:B------:R-:W-:Y:S01]  /*7360*/  FMUL.FTZ R78, R245.reuse, R78 ;  /* 0x0000004ef54e7220 */ /* 0x040fe20000410000 */
[----:B------:R-:W-:Y:S02]  /*7370*/  FADD.FTZ R248, R248, R79 ;  /* 0x0000004ff8f87221 */ /* 0x000fe40000010000 */
[-C--:B------:R-:W-:Y:S01]  /*7380*/  FFMA.FTZ R76, R245, R77.reuse, -R76 ;  /* 0x0000004df54c7223 */ /* 0x080fe2000001084c */
[----:B------:R-:W-:-:S04]  /*7390*/  FFMA.FTZ R78, R246, R77, R78 ;  /* 0x0000004df64e7223 */ /* 0x000fc8000001004e */
[----:B------:R-:W-:Y:S02]  /*73a0*/  MOV R245, R76 ;  /* 0x0000004c00f57202 */ /* 0x000fe40000000f00 */
[----:B------:R-:W-:-:S07]  /*73b0*/  MOV R246, R78 ;  /* 0x0000004e00f67202 */ /* 0x000fce0000000f00 */
.L_x_1449:
[----:B------:R-:W-:Y:S05]  /*73c0*/  BSYNC.RECONVERGENT B0 ;  /* 0x0000000000007941 */ /* 0x000fea0003800200 */
.L_x_1448:
[----:B------:R-:W-:Y:S01]  /*73d0*/  UMOV UR28, 0xffffffff ;  /* 0xffffffff001c7882 */ /* 0x000fe20000000000 */
[----:B------:R-:W-:Y:S02]  /*73e0*/  ISETP.GT.U32.AND P2, PT, R82, 0x17, PT ;  /* 0x000000175200780c */ /* 0x000fe40003f44070 */
[----:B------:R-:W-:Y:S11]  /*73f0*/  BRA.DIV UR28, `(.L_x_1450) ;  /* 0x0000006e1c587947 */ /* 0x000ff6000b800000 */
[----:B0-----:R0:W0:Y:S04]  /*7400*/  SHFL.DOWN PT, R77, R245, 0x8, 0x1f ;  /* 0x09001f00f54d7f89 */ /* 0x00102800000e0000 */
[----:B------:R0:W0:Y:S04]  /*7410*/  SHFL.DOWN PT, R78, R246, 0x8, 0x1f ;  /* 0x09001f00f64e7f89 */ /* 0x00002800000e0000 */
[----:B---3--:R3:W0:Y:S04]  /*7420*/  SHFL.DOWN PT, R123, R247, 0x8, 0x1f ;  /* 0x09001f00f77b7f89 */ /* 0x00862800000e0000 */
[----:B------:R3:W0:Y:S02]  /*7430*/  SHFL.DOWN PT, R79, R248, 0x8, 0x1f ;  /* 0x09001f00f84f7f89 */ /* 0x00062400000e0000 */
.L_x_1600:
[----:B------:R-:W-:Y:S04]  /*7440*/  BSSY.RECONVERGENT B0, `(.L_x_1451) ;  /* 0x000000e000007945 */ /* 0x000fe80003800200 */
[----:B------:R-:W-:Y:S05]  /*7450*/  @P2 BRA `(.L_x_1452) ;  /* 0x0000000000302947 */ /* 0x000fea0003800000 */
[-C--:B0---4-:R-:W-:Y:S01]  /*7460*/  FMUL.FTZ R76, R246, R79.reuse ;  /* 0x0000004ff64c7220 */ /* 0x091fe20000410000 */
[----:B------:R-:W-:-:S03]  /*7470*/  FMUL.FTZ R79, R245, R79 ;  /* 0x0000004ff54f7220 */ /* 0x000fc60000410000 */
[-C--:B------:R-:W-:Y:S01]  /*7480*/  FFMA.FTZ R76, R245, R123.reuse, -R76 ;  /* 0x0000007bf54c7223 */ /* 0x080fe2000001084c */
[----:B------:R-:W-:-:S03]  /*7490*/  FFMA.FTZ R79, R246, R123, R79 ;  /* 0x0000007bf64f7223 */ /* 0x000fc6000001004f */
[----:B-123--:R-:W-:Y:S01]  /*74a0*/  FADD.FTZ R247, R247, R76 ;  /* 0x0000004cf7f77221 */ /* 0x00efe20000010000 */
[-C--:B------:R-:W-:Y:S01]  /*74b0*/  FMUL.FTZ R76, R246, R78.reuse ;  /* 0x0000004ef64c7220 */ /* 0x080fe20000410000 */
[C---:B------:R-:W-:Y:S01]  /*74c0*/  FMUL.FTZ R78, R245.reuse, R78 ;  /* 0x0000004ef54e7220 */ /* 0x040fe20000410000 */
[----:B------:R-:W-:Y:S02]  /*74d0*/  FADD.FTZ R248, R248, R79 ;  /* 0x0000004ff8f87221 */ /* 0x000fe40000010000 */
[-C--:B------:R-:W-:Y:S01]  /*74e0*/  FFMA.FTZ R76, R245, R77.reuse, -R76 ;  /* 0x0000004df54c7223 */ /* 0x080fe2000001084c */
[----:B------:R-:W-:-:S04]  /*74f0*/  FFMA.FTZ R78, R246, R77, R78 ;  /* 0x0000004df64e7223 */ /* 0x000fc8000001004e */
[----:B------:R-:W-:Y:S02]  /*7500*/  MOV R245, R76 ;  /* 0x0000004c00f57202 */ /* 0x000fe40000000f00 */
[----:B------:R-:W-:-:S07]  /*7510*/  MOV R246, R78 ;  /* 0x0000004e00f67202 */ /* 0x000fce0000000f00 */
.L_x_1452:
[----:B------:R-:W-:Y:S05]  /*7520*/  BSYNC.RECONVERGENT B0 ;  /* 0x0000000000007941 */ /* 0x000fea0003800200 */
.L_x_1451:
[----:B------:R-:W-:Y:S01]  /*7530*/  UMOV UR28, 0xffffffff ;  /* 0xffffffff001c7882 */ /* 0x000fe20000000000 */
[----:B------:R-:W-:Y:S02]  /*7540*/  ISETP.GT.U32.AND P2, PT, R82, 0xf, PT ;  /* 0x0000000f5200780c */ /* 0x000fe40003f44070 */
[----:B------:R-:W-:Y:S11]  /*7550*/  BRA.DIV UR28, `(.L_x_1453) ;  /* 0x0000006e1c747947 */ /* 0x000ff6000b800000 */
[----:B0-----:R0:W0:Y:S04]  /*7560*/  SHFL.DOWN PT, R77, R245, 0x10, 0x1f ;  /* 0x0a001f00f54d7f89 */ /* 0x00102800000e0000 */
[----:B------:R0:W0:Y:S04]  /*7570*/  SHFL.DOWN PT, R78, R246, 0x10, 0x1f ;  /* 0x0a001f00f64e7f89 */ /* 0x00002800000e0000 */
[----:B------:R0:W0:Y:S04]  /*7580*/  SHFL.DOWN PT, R123, R247, 0x10, 0x1f ;  /* 0x0a001f00f77b7f89 */ /* 0x00002800000e0000 */
[----:B------:R0:W0:Y:S02]  /*7590*/  SHFL.DOWN PT, R79, R248, 0x10, 0x1f ;  /* 0x0a001f00f84f7f89 */ /* 0x00002400000e0000 */
.L_x_1606:
        /* <DEDUP_REMOVED lines=14> */
.L_x_1455:
[----:B------:R-:W-:Y:S05]  /*7680*/  BSYNC.RECONVERGENT B0 ;  /* 0x0000000000007941 */ /* 0x000fea0003800200 */
.L_x_1454:
[----:B------:R-:W-:Y:S01]  /*7690*/  UMOV UR28, 0xffffffff ;  /* 0xffffffff001c7882 */ /* 0x000fe20000000000 */
[----:B------:R-:W-:Y:S02]  /*76a0*/  ISETP.NE.AND P2, PT, R190, 0x1f, PT ;  /* 0x0000001fbe00780c */ /* 0x000fe40003f45270 */
[----:B------:R-:W-:Y:S11]  /*76b0*/  BRA.DIV UR28, `(.L_x_1456) ;  /* 0x0000006e1c907947 */ /* 0x000ff6000b800000 */
[----:B------:R-:W4:Y:S04]  /*76c0*/  SHFL.IDX PT, R234, R246, RZ, 0x1f ;  /* 0x00001ffff6ea7589 */ /* 0x000f2800000e0000 */
[----:B------:R-:W5:Y:S04]  /*76d0*/  SHFL.IDX PT, R236, R245, RZ, 0x1f ;  /* 0x00001ffff5ec7589 */ /* 0x000f6800000e0000 */
[----:B0-----:R-:W0:Y:S04]  /*76e0*/  SHFL.IDX PT, R123, R247, RZ, 0x1f ;  /* 0x00001ffff77b7589 */ /* 0x001e2800000e0000 */
[----:B------:R-:W0:Y:S04]  /*76f0*/  SHFL.IDX PT, R225, R248, RZ, 0x1f ;  /* 0x00001ffff8e17589 */ /* 0x000e2800000e0000 */
[----:B-1----:R-:W1:Y:S04]  /*7700*/  SHFL.DOWN PT, R245, R245, 0x1, 0x1f ;  /* 0x08201f00f5f57f89 */ /* 0x002e6800000e0000 */
[----:B--2---:R-:W2:Y:S01]  /*7710*/  SHFL.DOWN PT, R246, R246, 0x1, 0x1f ;  /* 0x08201f00f6f67f89 */ /* 0x004ea200000e0000 */
[-C--:B----4-:R-:W-:Y:S01]  /*7720*/  FMUL.FTZ R76, R75, R234.reuse ;  /* 0x000000ea4b4c7220 */ /* 0x090fe20000410000 */
[-C--:B------:R-:W-:Y:S01]  /*7730*/  FMUL.FTZ R77, R73, R234.reuse ;  /* 0x000000ea494d7220 */ /* 0x080fe20000410000 */
[----:B------:R-:W-:Y:S01]  /*7740*/  FMUL.FTZ R235, R72, R234 ;  /* 0x000000ea48eb7220 */ /* 0x000fe20000410000 */
[----:B---3--:R-:W3:Y:S01]  /*7750*/  SHFL.DOWN PT, R247, R247, 0x1, 0x1f ;  /* 0x08201f00f7f77f89 */ /* 0x008ee200000e0000 */
[----:B-----5:R-:W-:-:S02]  /*7760*/  FFMA.FTZ R76, R74, R236, -R76 ;  /* 0x000000ec4a4c7223 */ /* 0x020fc4000001084c */
[----:B------:R-:W-:Y:S01]  /*7770*/  FFMA.FTZ R235, R73, R236, R235 ;  /* 0x000000ec49eb7223 */ /* 0x000fe200000100eb */
[----:B------:R-:W4:Y:S01]  /*7780*/  SHFL.DOWN PT, R248, R248, 0x1, 0x1f ;  /* 0x08201f00f8f87f89 */ /* 0x000f2200000e0000 */
[----:B0-----:R-:W-:Y:S01]  /*7790*/  FADD.FTZ R123, R123, R76 ;  /* 0x0000004c7b7b7221 */ /* 0x001fe20000010000 */
[----:B------:R-:W-:Y:S01]  /*77a0*/  FMUL.FTZ R76, R74, R234 ;  /* 0x000000ea4a4c7220 */ /* 0x000fe20000410000 */
[-C--:B------:R-:W-:Y:S01]  /*77b0*/  FFMA.FTZ R234, R72, R236.reuse, -R77 ;  /* 0x000000ec48ea7223 */ /* 0x080fe2000001084d */
[----:B------:R-:W0:Y:S02]  /*77c0*/  SHFL.IDX PT, R73, R73, RZ, 0x1f ;  /* 0x00001fff49497589 */ /* 0x000e2400000e0000 */
[----:B------:R-:W-:Y:S02]  /*77d0*/  FFMA.FTZ R76, R75, R236, R76 ;  /* 0x000000ec4b4c7223 */ /* 0x000fe4000001004c */
[----:B------:R-:W0:Y:S02]  /*77e0*/  SHFL.IDX PT, R72, R72, RZ, 0x1f ;  /* 0x00001fff48487589 */ /* 0x000e2400000e0000 */
[----:B------:R-:W-:-:S02]  /*77f0*/  FADD.FTZ R236, R225, R76 ;  /* 0x0000004ce1ec7221 */ /* 0x000fc40000010000 */
[----:B------:R-:W0:Y:S04]  /*7800*/  SHFL.IDX PT, R74, R74, RZ, 0x1f ;  /* 0x00001fff4a4a7589 */ /* 0x000e2800000e0000 */
[----:B-12---:R-:W0:Y:S02]  /*7810*/  SHFL.IDX PT, R75, R75, RZ, 0x1f ;  /* 0x00001fff4b4b7589 */ /* 0x006e2400000e0000 */
.L_x_1620:
[----:B------:R-:W-:Y:S04]  /*7820*/  BSSY.RECONVERGENT B0, `(.L_x_1457) ;  /* 0x000000d000007945 */ /* 0x000fe80003800200 */
[----:B------:R-:W-:Y:S05]  /*7830*/  @!P2 BRA `(.L_x_1458) ;  /* 0x00000000002ca947 */ /* 0x000fea0003800000 */
[-C--:B0-----:R-:W-:Y:S01]  /*7840*/  FMUL.FTZ R76, R246, R73.reuse ;  /* 0x00000049f64c7220 */ /* 0x081fe20000410000 */
[----:B------:R-:W-:-:S03]  /*7850*/  FMUL.FTZ R73, R245, R73 ;  /* 0x00000049f5497220 */ /* 0x000fc60000410000 */
[CC--:B------:R-:W-:Y:S01]  /*7860*/  FFMA.FTZ R76, R245.reuse, R72.reuse, -R76 ;  /* 0x00000048f54c7223 */ /* 0x0c0fe2000001084c */
[C---:B------:R-:W-:Y:S01]  /*7870*/  FFMA.FTZ R73, R246.reuse, R72, R73 ;  /* 0x00000048f6497223 */ /* 0x040fe20000010049 */
[-C--:B------:R-:W-:Y:S01]  /*7880*/  FMUL.FTZ R72, R246, R75.reuse ;  /* 0x0000004bf6487220 */ /* 0x080fe20000410000 */
[----:B------:R-:W-:-:S03]  /*7890*/  FMUL.FTZ R75, R245, R75 ;  /* 0x0000004bf54b7220 */ /* 0x000fc60000410000 */
[-C--:B------:R-:W-:Y:S01]  /*78a0*/  FFMA.FTZ R72, R245, R74.reuse, -R72 ;  /* 0x0000004af5487223 */ /* 0x080fe20000010848 */
[----:B------:R-:W-:-:S03]  /*78b0*/  FFMA.FTZ R75, R246, R74, R75 ;  /* 0x0000004af64b7223 */ /* 0x000fc6000001004b */
[----:B---3--:R-:W-:Y:S01]  /*78c0*/  FADD.FTZ R74, R247, R72 ;  /* 0x00000048f74a7221 */ /* 0x008fe20000010000 */
[----:B----4-:R-:W-:Y:S01]  /*78d0*/  FADD.FTZ R75, R248, R75 ;  /* 0x0000004bf84b7221 */ /* 0x010fe20000010000 */
[----:B------:R-:W-:-:S07]  /*78e0*/  MOV R72, R76 ;  /* 0x0000004c00487202 */ /* 0x000fce0000000f00 */
.L_x_1458:
[----:B------:R-:W-:Y:S05]  /*78f0*/  BSYNC.RECONVERGENT B0 ;  /* 0x0000000000007941 */ /* 0x000fea0003800200 */
.L_x_1457:
[C---:B0-----:R-:W-:Y:S01]  /*7900*/  FMUL.FTZ R76, R65.reuse, R75 ;  /* 0x0000004b414c7220 */ /* 0x041fe20000410000 */
[----:B------:R-:W-:Y:S01]  /*7910*/  FMUL.FTZ R77, R65, R72 ;  /* 0x00000048414d7220 */ /* 0x000fe20000410000 */
[----:B------:R0:W-:Y:S02]  /*7920*/  STS.128 [R122+0x8eb0], R72 ;  /* 0x008eb0487a007388 */ /* 0x0001e40000000c00 */
[C---:B------:R-:W-:Y:S01]  /*7930*/  FFMA.FTZ R76, R64.reuse, R74, -R76 ;  /* 0x0000004a404c7223 */ /* 0x040fe2000001084c */
[----:B------:R-:W-:-:S03]  /*7940*/  FFMA.FTZ R77, R64, R73, R77 ;  /* 0x00000049404d7223 */ /* 0x000fc6000001004d */
[----:B------:R-:W-:Y:S01]  /*7950*/  FADD.FTZ R78, R66, R76 ;  /* 0x0000004c424e7221 */ /* 0x000fe20000010000 */
[C---:B------:R-:W-:Y:S01]  /*7960*/  FMUL.FTZ R76, R65.reuse, R73 ;  /* 0x00000049414c7220 */ /* 0x040fe20000410000 */
[----:B------:R-:W-:-:S03]  /*7970*/  FMUL.FTZ R65, R65, R74 ;  /* 0x0000004a41417220 */ /* 0x000fc60000410000 */
[C---:B------:R-:W-:Y:S01]  /*7980*/  FFMA.FTZ R76, R64.reuse, R72, -R76 ;  /* 0x00000048404c7223 */ /* 0x040fe2000001084c */
[----:B------:R-:W-:-:S04]  /*7990*/  FFMA.FTZ R65, R64, R75, R65 ;  /* 0x0000004b40417223 */ /* 0x000fc80000010041 */
[----:B------:R-:W-:Y:S01]  /*79a0*/  FADD.FTZ R79, R67, R65 ;  /* 0x00000041434f7221 */ /* 0x000fe20000010000 */
        /* <DEDUP_REMOVED lines=27> */
.L_x_1440:
[----:B------:R-:W-:Y:S05]  /*7b60*/  WARPSYNC.ALL ;  /* 0x0000000000007948 */ /* 0x000fea0003800000 */
[----:B------:R-:W-:Y:S01]  /*7b70*/  ISETP.NE.AND P0, PT, R190, RZ, PT ;  /* 0x000000ffbe00720c */ /* 0x000fe20003f05270 */
[----:B------:R-:W-:Y:S01]  /*7b80*/  BAR.SYNC.DEFER_BLOCKING 0x0 ;  /* 0x0000000000007b1d */ /* 0x000fe20000010000 */
[----:B0-----:R-:W-:Y:S01]  /*7b90*/  MOV R67, UR40 ;  /* 0x0000002800437c02 */ /* 0x001fe20008000f00 */
[----:B------:R-:W-:Y:S01]  /*7ba0*/  FFMA.FTZ R68, R0, R191, RZ ;  /* 0x000000bf00447223 */ /* 0x000fe200000100ff */
[----:B------:R-:W-:Y:S01]  /*7bb0*/  FMUL.FTZ R123, R46, R19 ;  /* 0x000000132e7b7220 */ /* 0x000fe20000410000 */
[----:B------:R-:W-:-:S08]  /*7bc0*/  FMUL.FTZ R71, R55, R28 ;  /* 0x0000001c37477220 */ /* 0x000fd00000410000 */
[----:B------:R-:W-:Y:S01]  /*7bd0*/  VOTEU.ALL UP0, P0 ;  /* 0x0000000000ff7886 */ /* 0x000fe20000000000 */
[----:B------:R-:W-:Y:S04]  /*7be0*/  BSSY.RECONVERGENT B0, `(.L_x_1459) ;  /* 0x00001dd000007945 */ /* 0x000fe80003800200 */
[----:B------:R-:W-:Y:S01]  /*7bf0*/  @!UP0 ULEA UR28, UR8, UR22, 0x4 ;  /* 0x00000016081c8291 */ /* 0x000fe2000f8e20ff */
[----:B------:R-:W0:Y:S08]  /*7c00*/  LDS.64 R60, [R189+0x8e88] ;  /* 0x008e8800bd3c7984 */ /* 0x000e300000000a00 */
[----:B------:R1:W-:Y:S01]  /*7c10*/  @!P0 STS.128 [UR28+0xac80], R72 ;  /* 0x00ac8048ff008988 */ /* 0x0003e20008000c1c */
[----:B------:R-:W-:-:S04]  /*7c20*/  ULEA UR28, UR13, 0xfffff000, 0xc ;  /* 0xfffff0000d1c7891 */ /* 0x000fc8000f8e60ff */
[----:B------:R-:W-:Y:S02]  /*7c30*/  USHF.R.S32.HI UR48, URZ, 0x1f, UR28 ;  /* 0x0000001fff307899 */ /* 0x000fe4000801141c */
[----:B------:R-:W-:Y:S01]  /*7c40*/  LOP3.LUT R62, R190, UR28, RZ, 0xfc, !PT ;  /* 0x0000001cbe3e7c12 */ /* 0x000fe2000f8efcff */
[----:B------:R-:W-:-:S03]  /*7c50*/  UMOV UR28, UR24 ;  /* 0x00000018001c7c82 */ /* 0x000fc60008000000 */
[----:B------:R-:W-:Y:S01]  /*7c60*/  MOV R63, UR48 ;  /* 0x00000030003f7c02 */ /* 0x000fe20008000f00 */
[----:B-1----:R-:W-:Y:S01]  /*7c70*/  FMUL.FTZ R75, R51, R24 ;  /* 0x00000018334b7220 */ /* 0x002fe20000410000 */
[----:B------:R-:W-:Y:S01]  /*7c80*/  FMUL.FTZ R73, R53, R26 ;  /* 0x0000001a35497220 */ /* 0x000fe20000410000 */
[----:B------:R-:W-:Y:S01]  /*7c90*/  IMAD.WIDE.U32 R66, R67, UR8, R62 ;  /* 0x0000000843427c25 */ /* 0x000fe2000f8e003e */
[----:B------:R-:W-:Y:S02]  /*7ca0*/  MOV R63, UR41 ;  /* 0x00000029003f7c02 */ /* 0x000fe40008000f00 */
[----:B------:R-:W-:-:S03]  /*7cb0*/  LEA R64, P2, R66, UR9, 0x2 ;  /* 0x0000000942407c11 */ /* 0x000fc6000f8410ff */
[----:B------:R-:W-:Y:S02]  /*7cc0*/  IMAD R63, R63, UR8, R67 ;  /* 0x000000083f3f7c24 */ /* 0x000fe4000f8e0243 */
[----:B------:R-:W-:-:S03]  /*7cd0*/  FMUL.FTZ R67, R59, R32 ;  /* 0x000000203b437220 */ /* 0x000fc60000410000 */
[----:B------:R-:W-:Y:S01]  /*7ce0*/  LEA.HI.X R65, R66, UR12, R63, 0x2, P2 ;  /* 0x0000000c42417c11 */ /* 0x000fe200090f143f */
[-C--:B0-----:R-:W-:Y:S01]  /*7cf0*/  FMUL.FTZ R63, R61, R107.reuse ;  /* 0x0000006b3d3f7220 */ /* 0x081fe20000410000 */
[----:B------:R-:W-:-:S03]  /*7d00*/  FMUL.FTZ R66, R60, R107 ;  /* 0x0000006b3c427220 */ /* 0x000fc60000410000 */
[----:B------:R-:W-:Y:S01]  /*7d10*/  FFMA.FTZ R60, R60, R106, R63 ;  /* 0x0000006a3c3c7223 */ /* 0x000fe2000001003f */
[----:B------:R-:W-:Y:S01]  /*7d20*/  FFMA.FTZ R63, R17, R194, R68 ;  /* 0x000000c2113f7223 */ /* 0x000fe20000010044 */
[----:B------:R-:W-:Y:S01]  /*7d30*/  FFMA.FTZ R61, R61, R106, -R66 ;  /* 0x0000006a3d3d7223 */ /* 0x000fe20000010842 */
[----:B------:R-:W-:Y:S01]  /*7d40*/  FMUL.FTZ R66, R80, R33 ;  /* 0x0000002150427220 */ /* 0x000fe20000410000 */
[----:B------:R-:W-:Y:S01]  /*7d50*/  FADD.FTZ R60, R179, R60 ;  /* 0x0000003cb33c7221 */ /* 0x000fe20000010000 */
[----:B------:R-:W-:Y:S01]  /*7d60*/  FFMA.FTZ R68, R16, R195, R63 ;  /* 0x000000c310447223 */ /* 0x000fe2000001003f */
[----:B------:R-:W-:Y:S01]  /*7d70*/  FADD.FTZ R61, R180, R61 ;  /* 0x0000003db43d7221 */ /* 0x000fe20000010000 */
[----:B------:R-:W-:Y:S01]  /*7d80*/  FFMA.FTZ R191, -R103, R66, R191 ;  /* 0x0000004267bf7223 */ /* 0x000fe200000101bf */
[----:B------:R-:W-:Y:S01]  /*7d90*/  FMUL.FTZ R76, R134, R60 ;  /* 0x0000003c864c7220 */ /* 0x000fe20000410000 */
[----:B------:R-:W-:Y:S01]  /*7da0*/  FFMA.FTZ R63, R15, R198, R68 ;  /* 0x000000c60f3f7223 */ /* 0x000fe20000010044 */
[----:B------:R-:W-:Y:S01]  /*7db0*/  FFMA.FTZ R66, R102, -R66, R192 ;  /* 0x8000004266427223 */ /* 0x000fe200000100c0 */
[----:B------:R-:W-:Y:S01]  /*7dc0*/  FFMA.FTZ R192, R0, -R192, RZ ;  /* 0x800000c000c07223 */ /* 0x000fe200000100ff */
[----:B------:R-:W-:Y:S01]  /*7dd0*/  FFMA.FTZ R77, R135, R61, -R76 ;  /* 0x0000003d874d7223 */ /* 0x000fe2000001084c */
[----:B------:R-:W-:Y:S01]  /*7de0*/  FFMA.FTZ R70, R14, R199, R63 ;  /* 0x000000c70e467223 */ /* 0x000fe2000001003f */
[----:B------:R-:W-:Y:S01]  /*7df0*/  FFMA.FTZ R194, -R101, R67, R194 ;  /* 0x0000004365c27223 */ /* 0x000fe200000101c2 */
[----:B------:R-:W-:Y:S01]  /*7e00*/  FFMA.FTZ R69, R17, -R193, R192 ;  /* 0x800000c111457223 */ /* 0x000fe200000100c0 */
[----:B------:R-:W-:Y:S01]  /*7e10*/  FADD.FTZ R164, R164, R77 ;  /* 0x0000004da4a47221 */ /* 0x000fe20000010000 */
[----:B------:R-:W-:Y:S01]  /*7e20*/  FFMA.FTZ R63, R13, R202, R70 ;  /* 0x000000ca0d3f7223 */ /* 0x000fe20000010046 */
[----:B------:R-:W-:Y:S01]  /*7e30*/  FFMA.FTZ R193, R100, -R67, R193 ;  /* 0x8000004364c17223 */ /* 0x000fe200000100c1 */
[----:B------:R-:W-:Y:S01]  /*7e40*/  FMUL.FTZ R67, R58, R31 ;  /* 0x0000001f3a437220 */ /* 0x000fe20000410000 */
[----:B------:R-:W-:Y:S01]  /*7e50*/  FFMA.FTZ R70, R92, -R71, R201 ;  /* 0x800000475c467223 */ /* 0x000fe200000100c9 */
[----:B------:R-:W-:Y:S01]  /*7e60*/  FFMA.FTZ R72, R12, R203, R63 ;  /* 0x000000cb0c487223 */ /* 0x000fe2000001003f */
[----:B------:R-:W-:Y:S01]  /*7e70*/  FFMA.FTZ R202, -R93, R71, R202 ;  /* 0x000000475dca7223 */ /* 0x000fe200000101ca */
[-C--:B------:R-:W-:Y:S01]  /*7e80*/  FFMA.FTZ R195, -R99, R67.reuse, R195 ;  /* 0x0000004363c37223 */ /* 0x080fe200000101c3 */
[----:B------:R-:W-:Y:S01]  /*7e90*/  FFMA.FTZ R67, R98, -R67, R196 ;  /* 0x8000004362437223 */ /* 0x000fe200000100c4 */
[----:B------:R-:W-:Y:S01]  /*7ea0*/  FFMA.FTZ R63, R11, R206, R72 ;  /* 0x000000ce0b3f7223 */ /* 0x000fe20000010048 */
[-C--:B------:R-:W-:Y:S01]  /*7eb0*/  FFMA.FTZ R206, -R89, R73.reuse, R206 ;  /* 0x0000004959ce7223 */ /* 0x080fe200000101ce */
[----:B------:R-:W-:Y:S01]  /*7ec0*/  FFMA.FTZ R72, R88, -R73, R205 ;  /* 0x8000004958487223 */ /* 0x000fe200000100cd */
[----:B------:R-:W-:Y:S01]  /*7ed0*/  FMUL.FTZ R73, R52, R25 ;  /* 0x0000001934497220 */ /* 0x000fe20000410000 */
[----:B------:R-:W-:Y:S01]  /*7ee0*/  FFMA.FTZ R74, R10, R207, R63 ;  /* 0x000000cf0a4a7223 */ /* 0x000fe2000001003f */
[----:B------:R-:W-:Y:S01]  /*7ef0*/  FFMA.FTZ R196, R16, -R196, R69 ;  /* 0x800000c410c47223 */ /* 0x000fe20000010045 */
[----:B------:R-:W-:Y:S01]  /*7f00*/  FMUL.FTZ R69, R57, R30 ;  /* 0x0000001e39457220 */ /* 0x000fe20000410000 */
[----:B------:R-:W-:Y:S01]  /*7f10*/  FFMA.FTZ R207, -R87, R73, R207 ;  /* 0x0000004957cf7223 */ /* 0x000fe200000101cf */
[----:B------:R-:W-:Y:S01]  /*7f20*/  FFMA.FTZ R63, R9, R210, R74 ;  /* 0x000000d2093f7223 */ /* 0x000fe2000001004a */
[-C--:B------:R-:W-:Y:S01]  /*7f30*/  FFMA.FTZ R210, -R85, R75.reuse, R210 ;  /* 0x0000004b55d27223 */ /* 0x080fe200000101d2 */
[----:B------:R-:W-:Y:S01]  /*7f40*/  FFMA.FTZ R74, R84, -R75, R209 ;  /* 0x8000004b544a7223 */ /* 0x000fe200000100d1 */
[----:B------:R-:W-:Y:S01]  /*7f50*/  FMUL.FTZ R75, R50, R23 ;  /* 0x00000017324b7220 */ /* 0x000fe20000410000 */
[----:B------:R-:W-:Y:S01]  /*7f60*/  FFMA.FTZ R78, R8, R212, R63 ;  /* 0x000000d4084e7223 */ /* 0x000fe2000001003f */
[----:B------:R-:W-:Y:S01]  /*7f70*/  FFMA.FTZ R73, R86, -R73, R208 ;  /* 0x8000004956497223 */ /* 0x000fe200000100d0 */
[----:B------:R-:W-:Y:S01]  /*7f80*/  FFMA.FTZ R68, R96, -R69, R197 ;  /* 0x8000004560447223 */ /* 0x000fe200000100c5 */
[-C--:B------:R-:W-:Y:S01]  /*7f90*/  FFMA.FTZ R212, -R83, R75.reuse, R212 ;  /* 0x0000004b53d47223 */ /* 0x080fe200000101d4 */
[----:B------:R-:W-:Y:S01]  /*7fa0*/  FFMA.FTZ R63, R104, -R75, R211 ;  /* 0x8000004b683f7223 */ /* 0x000fe200000100d3 */
[----:B------:R-:W-:Y:S01]  /*7fb0*/  FMUL.FTZ R75, R134, R61 ;  /* 0x0000003d864b7220 */ /* 0x000fe20000410000 */
[----:B------:R-:W-:Y:S01]  /*7fc0*/  FFMA.FTZ R107, R7, R214, R78 ;  /* 0x000000d6076b7223 */ /* 0x000fe2000001004e */
[----:B------:R-:W-:Y:S01]  /*7fd0*/  FMUL.FTZ R78, R136, R164 ;  /* 0x000000a4884e7220 */ /* 0x000fe20000410000 */
[----:B------:R-:W-:Y:S01]  /*7fe0*/  FFMA.FTZ R198, -R97, R69, R198 ;  /* 0x0000004561c67223 */ /* 0x000fe200000101c6 */
[----:B------:R-:W-:Y:S01]  /*7ff0*/  FFMA.FTZ R76, R135, R60, R75 ;  /* 0x0000003c874c7223 */ /* 0x000fe2000001004b */
[----:B------:R-:W-:Y:S01]  /*8000*/  FFMA.FTZ R122, R6, R216, R107 ;  /* 0x000000d8067a7223 */ /* 0x000fe2000001006b */
[----:B------:R-:W-:Y:S01]  /*8010*/  FMUL.FTZ R107, R124, R61 ;  /* 0x0000003d7c6b7220 */ /* 0x000fe20000410000 */
[----:B------:R-:W-:Y:S01]  /*8020*/  FMUL.FTZ R75, R49, R22 ;  /* 0x00000016314b7220 */ /* 0x000fe20000410000 */
[----:B------:R-:W-:Y:S01]  /*8030*/  FADD.FTZ R76, R105, R76 ;  /* 0x0000004c694c7221 */ /* 0x000fe20000010000 */
[----:B------:R-:W-:Y:S01]  /*8040*/  FMUL.FTZ R105, R47, R20 ;  /* 0x000000142f697220 */ /* 0x000fe20000410000 */
[----:B------:R-:W-:Y:S01]  /*8050*/  FMUL.FTZ R69, R56, R29 ;  /* 0x0000001d38457220 */ /* 0x000fe20000410000 */
[-C--:B------:R-:W-:Y:S01]  /*8060*/  FFMA.FTZ R214, -R133, R75.reuse, R214 ;  /* 0x0000004b85d67223 */ /* 0x080fe200000101d6 */
[-C--:B------:R-:W-:Y:S01]  /*8070*/  FMUL.FTZ R79, R136, R76.reuse ;  /* 0x0000004c884f7220 */ /* 0x080fe20000410000 */
[----:B------:R-:W-:Y:S01]  /*8080*/  FFMA.FTZ R77, R137, R76, R78 ;  /* 0x0000004c894d7223 */ /* 0x000fe2000001004e */
[----:B------:R-:W-:Y:S01]  /*8090*/  FFMA.FTZ R75, R132, -R75, R213 ;  /* 0x8000004b844b7223 */ /* 0x000fe200000100d5 */
[----:B------:R-:W-:Y:S01]  /*80a0*/  FFMA.FTZ R199, -R95, R69, R199 ;  /* 0x000000455fc77223 */ /* 0x000fe200000101c7 */
[----:B------:R-:W-:Y:S01]  /*80b0*/  FFMA.FTZ R78, R137, R164, -R79 ;  /* 0x000000a4894e7223 */ /* 0x000fe2000001084f */
[----:B------:R-:W-:Y:S01]  /*80c0*/  FADD.FTZ R108, R108, R77 ;  /* 0x0000004d6c6c7221 */ /* 0x000fe20000010000 */
[----:B------:R-:W-:Y:S01]  /*80d0*/  FFMA.FTZ R79, R5, R218, R122 ;  /* 0x000000da054f7223 */ /* 0x000fe2000001007a */
[----:B------:R-:W-:Y:S01]  /*80e0*/  FFMA.FTZ R218, -R129, R105, R218 ;  /* 0x0000006981da7223 */ /* 0x000fe200000101da */
[----:B------:R-:W-:Y:S01]  /*80f0*/  FADD.FTZ R165, R165, R78 ;  /* 0x0000004ea5a57221 */ /* 0x000fe20000010000 */
[----:B------:R-:W-:Y:S01]  /*8100*/  FMUL.FTZ R137, R19, R76 ;  /* 0x0000004c13897220 */ /* 0x000fe20000410000 */
[----:B------:R-:W-:Y:S01]  /*8110*/  FFMA.FTZ R122, R4, R220, R79 ;  /* 0x000000dc047a7223 */ /* 0x000fe2000001004f */
[----:B------:R-:W-:Y:S01]  /*8120*/  FFMA.FTZ R220, -R127, R123, R220 ;  /* 0x0000007b7fdc7223 */ /* 0x000fe200000101dc */
[C---:B------:R-:W-:Y:S01]  /*8130*/  FMUL.FTZ R78, R138.reuse, R165 ;  /* 0x000000a58a4e7220 */ /* 0x040fe20000410000 */
[----:B------:R-:W-:Y:S01]  /*8140*/  FMUL.FTZ R138, R138, R108 ;  /* 0x0000006c8a8a7220 */ /* 0x000fe20000410000 */
[C---:B------:R-:W-:Y:S01]  /*8150*/  FFMA.FTZ R123, R126.reuse, -R123, R219 ;  /* 0x8000007b7e7b7223 */ /* 0x040fe200000100db */
[----:B------:R-:W-:Y:S01]  /*8160*/  FMUL.FTZ R126, R126, R164 ;  /* 0x000000a47e7e7220 */ /* 0x000fe20000410000 */
[C---:B------:R-:W-:Y:S01]  /*8170*/  FFMA.FTZ R106, R139.reuse, R108, R78 ;  /* 0x0000006c8b6a7223 */ /* 0x040fe2000001004e */
[----:B------:R-:W-:Y:S01]  /*8180*/  FFMA.FTZ R139, R139, R165, -R138 ;  /* 0x000000a58b8b7223 */ /* 0x000fe2000001088a */
[----:B------:R-:W-:Y:S01]  /*8190*/  FFMA.FTZ R78, R128, -R105, R217 ;  /* 0x80000069804e7223 */ /* 0x000fe200000100d9 */
[----:B------:R-:W-:Y:S01]  /*81a0*/  FMUL.FTZ R138, R18, R60 ;  /* 0x0000003c128a7220 */ /* 0x000fe20000410000 */
[----:B------:R-:W-:Y:S01]  /*81b0*/  FADD.FTZ R106, R109, R106 ;  /* 0x0000006a6d6a7221 */ /* 0x000fe20000010000 */
[----:B------:R-:W-:Y:S01]  /*81c0*/  FADD.FTZ R166, R166, R139 ;  /* 0x0000008ba6a67221 */ /* 0x000fe20000010000 */
[----:B------:R-:W-:Y:S01]  /*81d0*/  FMUL.FTZ R109, R45, R18 ;  /* 0x000000122d6d7220 */ /* 0x000fe20000410000 */
[----:B------:R-:W-:Y:S01]  /*81e0*/  FFMA.FTZ R126, R127, R76, R126 ;  /* 0x0000004c7f7e7223 */ /* 0x000fe2000001007e */
[C---:B------:R-:W-:Y:S01]  /*81f0*/  FMUL.FTZ R79, R140.reuse, R106 ;  /* 0x0000006a8c4f7220 */ /* 0x040fe20000410000 */
[----:B------:R-:W-:Y:S01]  /*8200*/  FMUL.FTZ R136, R140, R166 ;  /* 0x000000a68c887220 */ /* 0x000fe20000410000 */
[----:B------:R-:W-:Y:S01]  /*8210*/  FFMA.FTZ R135, R124, -R109, R221 ;  /* 0x8000006d7c877223 */ /* 0x000fe200000100dd */
[----:B------:R-:W-:Y:S01]  /*8220*/  FMUL.FTZ R140, R18, R61 ;  /* 0x0000003d128c7220 */ /* 0x000fe20000410000 */
[----:B------:R-:W-:Y:S01]  /*8230*/  FMUL.FTZ R124, R60, UR29 ;  /* 0x0000001d3c7c7c20 */ /* 0x000fe20008410000 */
[C---:B------:R-:W-:Y:S01]  /*8240*/  FFMA.FTZ R105, R141.reuse, R106, R136 ;  /* 0x0000006a8d697223 */ /* 0x040fe20000010088 */
[----:B------:R-:W-:Y:S01]  /*8250*/  FFMA.FTZ R136, R141, R166, -R79 ;  /* 0x000000a68d887223 */ /* 0x000fe2000001084f */
[C---:B------:R-:W-:Y:S01]  /*8260*/  FFMA.FTZ R79, -R125.reuse, R109, R222 ;  /* 0x0000006d7d4f7223 */ /* 0x040fe200000101de */
[----:B------:R-:W-:Y:S01]  /*8270*/  FFMA.FTZ R125, R125, R60, R107 ;  /* 0x0000003c7d7d7223 */ /* 0x000fe2000001006b */
[----:B------:R-:W-:Y:S01]  /*8280*/  FADD.FTZ R105, R110, R105 ;  /* 0x000000696e697221 */ /* 0x000fe20000010000 */
[----:B------:R-:W-:Y:S01]  /*8290*/  FADD.FTZ R167, R167, R136 ;  /* 0x00000088a7a77221 */ /* 0x000fe20000010000 */
[----:B------:R-:W-:Y:S01]  /*82a0*/  FMUL.FTZ R107, R61, UR29 ;  /* 0x0000001d3d6b7c20 */ /* 0x000fe20008410000 */
[----:B------:R-:W-:-:S02]  /*82b0*/  HFMA2 R109, -RZ, RZ, 0, 7.8678131103515625e-06 ;  /* 0x00000084ff6d7431 */ /* 0x000fc400000001ff */
[----:B------:R-:W-:Y:S01]  /*82c0*/  FFMA.FTZ R124, R61, UR47, -R124 ;  /* 0x0000002f3d7c7c23 */ /* 0x000fe2000801087c */
[C---:B------:R-:W-:Y:S01]  /*82d0*/  FMUL.FTZ R110, R142.reuse, R167 ;  /* 0x000000a78e6e7220 */ /* 0x040fe20000410000 */
[-C--:B------:R-:W-:Y:S01]  /*82e0*/  FMUL.FTZ R142, R142, R105.reuse ;  /* 0x000000698e8e7220 */ /* 0x080fe20000410000 */
[----:B------:R-:W-:Y:S01]  /*82f0*/  FMUL.FTZ R61, R135, R138 ;  /* 0x0000008a873d7220 */ /* 0x000fe20000410000 */
[----:B------:R-:W-:Y:S01]  /*8300*/  FMUL.FTZ R127, R76, UR29 ;  /* 0x0000001d4c7f7c20 */ /* 0x000fe20008410000 */
[C---:B------:R-:W-:Y:S01]  /*8310*/  FFMA.FTZ R136, R143.reuse, R105, R110 ;  /* 0x000000698f887223 */ /* 0x040fe2000001006e */
[----:B------:R-:W-:Y:S01]  /*8320*/  FFMA.FTZ R143, R143, R167, -R142 ;  /* 0x000000a78f8f7223 */ /* 0x000fe2000001088e */
[----:B------:R-:W-:Y:S01]  /*8330*/  FFMA.FTZ R110, R60, UR47, R107 ;  /* 0x0000002f3c6e7c23 */ /* 0x000fe2000801006b */
[----:B------:R-:W-:Y:S01]  /*8340*/  FMUL.FTZ R60, R135, R140 ;  /* 0x0000008c873c7220 */ /* 0x000fe20000410000 */
[-C--:B------:R-:W-:Y:S01]  /*8350*/  FMUL.FTZ R142, R45, R138.reuse ;  /* 0x0000008a2d8e7220 */ /* 0x080fe20000410000 */
[----:B------:R-:W-:Y:S01]  /*8360*/  FADD.FTZ R168, R168, R143 ;  /* 0x0000008fa8a87221 */ /* 0x000fe20000010000 */
[----:B------:R-:W-:Y:S01]  /*8370*/  FADD.FTZ R136, R111, R136 ;  /* 0x000000886f887221 */ /* 0x000fe20000010000 */
[----:B------:R-:W-:Y:S01]  /*8380*/  FFMA.FTZ R60, R79, R138, R60 ;  /* 0x0000008a4f3c7223 */ /* 0x000fe2000001003c */
[----:B------:R-:W-:-:S02]  /*8390*/  IMAD R107, R190, R109, UR22 ;  /* 0x00000016be6b7e24 */ /* 0x000fc4000f8e026d */
[C---:B------:R-:W-:Y:S01]  /*83a0*/  FMUL.FTZ R138, R144.reuse, R168 ;  /* 0x000000a8908a7220 */ /* 0x040fe20000410000 */
[----:B------:R-:W-:Y:S01]  /*83b0*/  FMUL.FTZ R111, R144, R136 ;  /* 0x00000088906f7220 */ /* 0x000fe20000410000 */
[-C--:B------:R-:W-:Y:S01]  /*83c0*/  FFMA.FTZ R61, R79, R140.reuse, -R61 ;  /* 0x0000008c4f3d7223 */ /* 0x080fe2000001083d */
[----:B------:R-:W-:Y:S01]  /*83d0*/  FMUL.FTZ R180, R45, R140 ;  /* 0x0000008c2db47220 */ /* 0x000fe20000410000 */
[C---:B------:R-:W-:Y:S01]  /*83e0*/  FFMA.FTZ R109, R145.reuse, R136, R138 ;  /* 0x00000088916d7223 */ /* 0x040fe2000001008a */
[----:B------:R-:W-:Y:S01]  /*83f0*/  FFMA.FTZ R138, R145, R168, -R111 ;  /* 0x000000a8918a7223 */ /* 0x000fe2000001086f */
[----:B------:R-:W-:Y:S01]  /*8400*/  FFMA.FTZ R140, R164, UR47, -R127 ;  /* 0x0000002fa48c7c23 */ /* 0x000fe2000801087f */
[----:B------:R-:W-:Y:S01]  /*8410*/  FMUL.FTZ R124, R135, R124 ;  /* 0x0000007c877c7220 */ /* 0x000fe20000410000 */
[----:B------:R-:W-:Y:S01]  /*8420*/  FADD.FTZ R112, R112, R109 ;  /* 0x0000006d70707221 */ /* 0x000fe20000010000 */
[----:B------:R-:W-:Y:S01]  /*8430*/  FMUL.FTZ R109, R164, UR29 ;  /* 0x0000001da46d7c20 */ /* 0x000fe20008410000 */
[----:B------:R-:W-:Y:S01]  /*8440*/  FADD.FTZ R169, R169, R138 ;  /* 0x0000008aa9a97221 */ /* 0x000fe20000010000 */
[----:B------:R-:W-:Y:S01]  /*8450*/  FMUL.FTZ R139, R19, R164 ;  /* 0x000000a4138b7220 */ /* 0x000fe20000410000 */
[----:B------:R-:W-:Y:S01]  /*8460*/  FMUL.FTZ R138, R128, R165 ;  /* 0x000000a5808a7220 */ /* 0x000fe20000410000 */
[----:B------:R-:W-:Y:S01]  /*8470*/  FFMA.FTZ R109, R76, UR47, R109 ;  /* 0x0000002f4c6d7c23 */ /* 0x000fe2000801006d */
[C---:B------:R-:W-:Y:S01]  /*8480*/  FMUL.FTZ R76, R146.reuse, R112 ;  /* 0x00000070924c7220 */ /* 0x040fe20000410000 */
[----:B------:R-:W-:Y:S01]  /*8490*/  FMUL.FTZ R127, R146, R169 ;  /* 0x000000a9927f7220 */ /* 0x000fe20000410000 */
[----:B------:R-:W-:Y:S01]  /*84a0*/  FMUL.FTZ R141, R123, R139 ;  /* 0x0000008b7b8d7220 */ /* 0x000fe20000410000 */
[----:B------:R-:W-:Y:S01]  /*84b0*/  FFMA.FTZ R129, R129, R108, R138 ;  /* 0x0000006c81817223 */ /* 0x000fe2000001008a */
[C---:B------:R-:W-:Y:S01]  /*84c0*/  FFMA.FTZ R135, R147.reuse, R169, -R76 ;  /* 0x000000a993877223 */ /* 0x040fe2000001084c */
[----:B------:R-:W-:Y:S01]  /*84d0*/  FFMA.FTZ R76, R147, R112, R127 ;  /* 0x00000070934c7223 */ /* 0x000fe2000001007f */
[-C--:B------:R-:W-:Y:S01]  /*84e0*/  FMUL.FTZ R143, R123, R137.reuse ;  /* 0x000000897b8f7220 */ /* 0x080fe20000410000 */
[----:B------:R-:W-:Y:S01]  /*84f0*/  FMUL.FTZ R138, R108, UR29 ;  /* 0x0000001d6c8a7c20 */ /* 0x000fe20008410000 */
[----:B------:R-:W-:Y:S01]  /*8500*/  FADD.FTZ R170, R170, R135 ;  /* 0x00000087aaaa7221 */ /* 0x000fe20000010000 */
[----:B------:R-:W-:Y:S01]  /*8510*/  FADD.FTZ R76, R113, R76 ;  /* 0x0000004c714c7221 */ /* 0x000fe20000010000 */
[----:B------:R-:W-:Y:S01]  /*8520*/  FMUL.FTZ R111, R123, R140 ;  /* 0x0000008c7b6f7220 */ /* 0x000fe20000410000 */
[----:B------:R0:W-:Y:S01]  /*8530*/  STS [R107+0x4278], R142 ;  /* 0x0042788e6b007388 */ /* 0x0001e20000000800 */
[C---:B------:R-:W-:Y:S01]  /*8540*/  FMUL.FTZ R128, R148.reuse, R170 ;  /* 0x000000aa94807220 */ /* 0x040fe20000410000 */
[-C--:B------:R-:W-:Y:S01]  /*8550*/  FMUL.FTZ R135, R148, R76.reuse ;  /* 0x0000004c94877220 */ /* 0x080fe20000410000 */
[-C--:B------:R-:W-:Y:S01]  /*8560*/  FFMA.FTZ R123, R220, R137.reuse, R141 ;  /* 0x00000089dc7b7223 */ /* 0x080fe2000001008d */
[----:B------:R-:W-:Y:S01]  /*8570*/  FMUL.FTZ R140, R46, R137 ;  /* 0x000000892e8c7220 */ /* 0x000fe20000410000 */
[C---:B------:R-:W-:Y:S01]  /*8580*/  FFMA.FTZ R113, R149.reuse, R76, R128 ;  /* 0x0000004c95717223 */ /* 0x040fe20000010080 */
[----:B------:R-:W-:Y:S01]  /*8590*/  FFMA.FTZ R128, R149, R170, -R135 ;  /* 0x000000aa95807223 */ /* 0x000fe20000010887 */
[C---:B------:R-:W-:Y:S01]  /*85a0*/  FMUL.FTZ R135, R165.reuse, UR29 ;  /* 0x0000001da5877c20 */ /* 0x040fe20008410000 */
[-C--:B------:R-:W-:Y:S01]  /*85b0*/  FFMA.FTZ R127, R220, R139.reuse, -R143 ;  /* 0x0000008bdc7f7223 */ /* 0x080fe2000001088f */
[----:B------:R-:W-:Y:S01]  /*85c0*/  FFMA.FTZ R137, R165, UR47, -R138 ;  /* 0x0000002fa5897c23 */ /* 0x000fe2000801088a */
[----:B0-----:R-:W-:Y:S01]  /*85d0*/  FMUL.FTZ R142, R46, R139 ;  /* 0x0000008b2e8e7220 */ /* 0x001fe20000410000 */
[C---:B------:R-:W-:Y:S01]  /*85e0*/  FMUL.FTZ R165, R20.reuse, R165 ;  /* 0x000000a514a57220 */ /* 0x040fe20000410000 */
[----:B------:R-:W-:Y:S01]  /*85f0*/  FMUL.FTZ R139, R20, R108 ;  /* 0x0000006c148b7220 */ /* 0x000fe20000410000 */
[----:B------:R-:W-:Y:S01]  /*8600*/  FADD.FTZ R114, R114, R113 ;  /* 0x0000007172727221 */ /* 0x000fe20000010000 */
[----:B------:R-:W-:Y:S01]  /*8610*/  FADD.FTZ R171, R171, R128 ;  /* 0x00000080abab7221 */ /* 0x000fe20000010000 */
[----:B------:R-:W-:Y:S01]  /*8620*/  FFMA.FTZ R113, R108, UR47, R135 ;  /* 0x0000002f6c717c23 */ /* 0x000fe20008010087 */
[C---:B------:R-:W-:Y:S01]  /*8630*/  FMUL.FTZ R135, R78.reuse, R137 ;  /* 0x000000894e877220 */ /* 0x040fe20000410000 */
[C---:B------:R-:W-:Y:S01]  /*8640*/  FMUL.FTZ R141, R78.reuse, R165 ;  /* 0x000000a54e8d7220 */ /* 0x040fe20000410000 */
[----:B------:R-:W-:Y:S01]  /*8650*/  FMUL.FTZ R137, R78, R139 ;  /* 0x0000008b4e897220 */ /* 0x000fe20000410000 */
[C---:B------:R-:W-:Y:S01]  /*8660*/  FMUL.FTZ R78, R150.reuse, R171 ;  /* 0x000000ab964e7220 */ /* 0x040fe20000410000 */
[-C--:B------:R-:W-:Y:S01]  /*8670*/  FMUL.FTZ R150, R150, R114.reuse ;  /* 0x0000007296967220 */ /* 0x080fe20000410000 */
[----:B------:R-:W-:Y:S01]  /*8680*/  FMUL.FTZ R77, R48, R21 ;  /* 0x00000015304d7220 */ /* 0x000fe20000410000 */
[----:B------:R-:W-:Y:S01]  /*8690*/  FMUL.FTZ R138, R47, R139 ;  /* 0x0000008b2f8a7220 */ /* 0x000fe20000410000 */
[C---:B------:R-:W-:Y:S01]  /*86a0*/  FFMA.FTZ R78, R151.reuse, R114, R78 ;  /* 0x00000072974e7223 */ /* 0x040fe2000001004e */
[----:B------:R-:W-:Y:S01]  /*86b0*/  FFMA.FTZ R151, R151, R171, -R150 ;  /* 0x000000ab97977223 */ /* 0x000fe20000010896 */
[----:B------:R-:W-:Y:S01]  /*86c0*/  FFMA.FTZ R216, -R131, R77, R216 ;  /* 0x0000004d83d87223 */ /* 0x000fe200000101d8 */
[----:B------:R-:W-:Y:S01]  /*86d0*/  FFMA.FTZ R108, R218, R139, R141 ;  /* 0x0000008bda6c7223 */ /* 0x000fe2000001008d */
[----:B------:R-:W-:Y:S01]  /*86e0*/  FADD.FTZ R78, R115, R78 ;  /* 0x0000004e734e7221 */ /* 0x000fe20000010000 */
[----:B------:R-:W-:Y:S01]  /*86f0*/  FADD.FTZ R172, R172, R151 ;  /* 0x00000097acac7221 */ /* 0x000fe20000010000 */
[C---:B------:R-:W-:Y:S01]  /*8700*/  FFMA.FTZ R77, R130.reuse, -R77, R215 ;  /* 0x8000004d824d7223 */ /* 0x040fe200000100d7 */
[----:B------:R-:W-:Y:S01]  /*8710*/  FMUL.FTZ R128, R130, R166 ;  /* 0x000000a682807220 */ /* 0x000fe20000410000 */
[----:B------:R-:W-:Y:S01]  /*8720*/  FMUL.FTZ R141, R106, UR29 ;  /* 0x0000001d6a8d7c20 */ /* 0x000fe20008410000 */
[C---:B------:R-:W-:Y:S01]  /*8730*/  FMUL.FTZ R130, R152.reuse, R172 ;  /* 0x000000ac98827220 */ /* 0x040fe20000410000 */
[----:B------:R-:W-:Y:S01]  /*8740*/  FMUL.FTZ R115, R152, R78 ;  /* 0x0000004e98737220 */ /* 0x000fe20000410000 */
[----:B------:R0:W-:Y:S01]  /*8750*/  STS [R107+0x4268], R138 ;  /* 0x0042688a6b007388 */ /* 0x0001e20000000800 */
[----:B------:R-:W-:Y:S01]  /*8760*/  FMUL.FTZ R139, R166, UR29 ;  /* 0x0000001da68b7c20 */ /* 0x000fe20008410000 */
[----:B------:R-:W-:Y:S01]  /*8770*/  FFMA.FTZ R128, R131, R106, R128 ;  /* 0x0000006a83807223 */ /* 0x000fe20000010080 */
[C---:B------:R-:W-:Y:S01]  /*8780*/  FFMA.FTZ R131, R153.reuse, R78, R130 ;  /* 0x0000004e99837223 */ /* 0x040fe20000010082 */
[----:B------:R-:W-:Y:S01]  /*8790*/  FFMA.FTZ R130, R153, R172, -R115 ;  /* 0x000000ac99827223 */ /* 0x000fe20000010873 */
[----:B------:R-:W-:Y:S01]  /*87a0*/  FFMA.FTZ R115, R106, UR47, R139 ;  /* 0x0000002f6a737c23 */ /* 0x000fe2000801008b */
[----:B------:R-:W-:Y:S01]  /*87b0*/  FMUL.FTZ R139, R21, R106 ;  /* 0x0000006a158b7220 */ /* 0x000fe20000410000 */
[----:B------:R-:W-:Y:S01]  /*87c0*/  FADD.FTZ R116, R116, R131 ;  /* 0x0000008374747221 */ /* 0x000fe20000010000 */
[----:B------:R-:W-:Y:S01]  /*87d0*/  FADD.FTZ R173, R173, R130 ;  /* 0x00000082adad7221 */ /* 0x000fe20000010000 */
[----:B------:R1:W-:Y:S01]  /*87e0*/  STS [R107+0x4274], R142 ;  /* 0x0042748e6b007388 */ /* 0x0003e20000000800 */
[----:B0-----:R-:W-:Y:S01]  /*87f0*/  FFMA.FTZ R138, R166, UR47, -R141 ;  /* 0x0000002fa68a7c23 */ /* 0x001fe2000801088d */
[----:B------:R-:W-:Y:S01]  /*8800*/  FMUL.FTZ R141, R21, R166 ;  /* 0x000000a6158d7220 */ /* 0x000fe20000410000 */
[----:B------:R-:W-:Y:S01]  /*8810*/  FMUL.FTZ R130, R154, R116 ;  /* 0x000000749a827220 */ /* 0x000fe20000410000 */
[----:B------:R-:W-:Y:S01]  /*8820*/  FMUL.FTZ R132, R132, R167 ;  /* 0x000000a784847220 */ /* 0x000fe20000410000 */
[C---:B------:R-:W-:Y:S01]  /*8830*/  FMUL.FTZ R131, R77.reuse, R138 ;  /* 0x0000008a4d837220 */ /* 0x040fe20000410000 */
[C---:B------:R-:W-:Y:S01]  /*8840*/  FMUL.FTZ R143, R77.reuse, R141 ;  /* 0x0000008d4d8f7220 */ /* 0x040fe20000410000 */
[----:B------:R-:W-:Y:S01]  /*8850*/  FMUL.FTZ R138, R77, R139 ;  /* 0x0000008b4d8a7220 */ /* 0x000fe20000410000 */
[----:B------:R-:W-:Y:S01]  /*8860*/  FMUL.FTZ R144, R48, R141 ;  /* 0x0000008d30907220 */ /* 0x000fe20000410000 */
[----:B------:R0:W-:Y:S01]  /*8870*/  STS [R107+0x4270], R140 ;  /* 0x0042708c6b007388 */ /* 0x0001e20000000800 */
[-C--:B------:R-:W-:Y:S01]  /*8880*/  FFMA.FTZ R106, R216, R139.reuse, R143 ;  /* 0x0000008bd86a7223 */ /* 0x080fe2000001008f */
[----:B-1----:R-:W-:Y:S01]  /*8890*/  FMUL.FTZ R142, R48, R139 ;  /* 0x0000008b308e7220 */ /* 0x002fe20000410000 */
[----:B------:R-:W-:Y:S01]  /*88a0*/  FMUL.FTZ R139, R154, R173 ;  /* 0x000000ad9a8b7220 */ /* 0x000fe20000410000 */
[----:B------:R-:W-:Y:S01]  /*88b0*/  FFMA.FTZ R77, R216, R141, -R138 ;  /* 0x0000008dd84d7223 */ /* 0x000fe2000001088a */
[----:B------:R-:W-:Y:S01]  /*88c0*/  FFMA.FTZ R141, R155, R173, -R130 ;  /* 0x000000ad9b8d7223 */ /* 0x000fe20000010882 */
[----:B------:R-:W-:Y:S01]  /*88d0*/  FFMA.FTZ R133, R133, R105, R132 ;  /* 0x0000006985857223 */ /* 0x000fe20000010084 */
[----:B------:R-:W-:Y:S01]  /*88e0*/  FFMA.FTZ R130, R155, R116, R139 ;  /* 0x000000749b827223 */ /* 0x000fe2000001008b */
[----:B------:R-:W-:Y:S01]  /*88f0*/  FMUL.FTZ R138, R167, UR29 ;  /* 0x0000001da78a7c20 */ /* 0x000fe20008410000 */
[----:B------:R-:W-:Y:S01]  /*8900*/  FADD.FTZ R174, R174, R141 ;  /* 0x0000008daeae7221 */ /* 0x000fe20000010000 */
[----:B0-----:R-:W-:Y:S01]  /*8910*/  FMUL.FTZ R140, R47, R165 ;  /* 0x000000a52f8c7220 */ /* 0x001fe20000410000 */
[----:B------:R-:W-:Y:S01]  /*8920*/  FADD.FTZ R130, R117, R130 ;  /* 0x0000008275827221 */ /* 0x000fe20000010000 */
[----:B------:R0:W-:Y:S01]  /*8930*/  STS [R107+0x4260], R142 ;  /* 0x0042608e6b007388 */ /* 0x0001e20000000800 */
[----:B------:R-:W-:Y:S01]  /*8940*/  FMUL.FTZ R132, R156, R174 ;  /* 0x000000ae9c847220 */ /* 0x000fe20000410000 */
[----:B------:R-:W-:Y:S01]  /*8950*/  FMUL.FTZ R147, R24, R169 ;  /* 0x000000a918937220 */ /* 0x000fe20000410000 */
[-C--:B------:R-:W-:Y:S01]  /*8960*/  FMUL.FTZ R117, R156, R130.reuse ;  /* 0x000000829c757220 */ /* 0x080fe20000410000 */
[----:B------:R1:W-:Y:S01]  /*8970*/  STS [R107+0x426c], R140 ;  /* 0x00426c8c6b007388 */ /* 0x0003e20000000800 */
[C---:B------:R-:W-:Y:S01]  /*8980*/  FFMA.FTZ R141, R157.reuse, R130, R132 ;  /* 0x000000829d8d7223 */ /* 0x040fe20000010084 */
[----:B------:R-:W-:Y:S01]  /*8990*/  FMUL.FTZ R145, R74, R147 ;  /* 0x000000934a917220 */ /* 0x000fe20000410000 */
[----:B------:R-:W-:Y:S01]  /*89a0*/  FFMA.FTZ R132, R157, R174, -R117 ;  /* 0x000000ae9d847223 */ /* 0x000fe20000010875 */
[----:B------:R-:W-:Y:S01]  /*89b0*/  FFMA.FTZ R117, R105, UR47, R138 ;  /* 0x0000002f69757c23 */ /* 0x000fe2000801008a */
[C---:B------:R-:W-:Y:S01]  /*89c0*/  FMUL.FTZ R138, R22.reuse, R105 ;  /* 0x00000069168a7220 */ /* 0x040fe20000410000 */
[----:B0-----:R-:W-:Y:S01]  /*89d0*/  FMUL.FTZ R142, R22, R167 ;  /* 0x000000a7168e7220 */ /* 0x001fe20000410000 */
[----:B------:R-:W-:Y:S01]  /*89e0*/  FADD.FTZ R175, R175, R132 ;  /* 0x00000084afaf7221 */ /* 0x000fe20000010000 */
[----:B------:R-:W-:Y:S01]  /*89f0*/  FADD.FTZ R118, R118, R141 ;  /* 0x0000008d76767221 */ /* 0x000fe20000010000 */
[----:B------:R0:W-:Y:S01]  /*8a00*/  STS [R107+0x4264], R144 ;  /* 0x004264906b007388 */ /* 0x0001e20000000800 */
[----:B-1----:R-:W-:Y:S01]  /*8a10*/  FMUL.FTZ R140, R105, UR29 ;  /* 0x0000001d698c7c20 */ /* 0x002fe20008410000 */
[----:B------:R-:W-:Y:S01]  /*8a20*/  FMUL.FTZ R139, R75, R142 ;  /* 0x0000008e4b8b7220 */ /* 0x000fe20000410000 */
[CC--:B------:R-:W-:Y:S01]  /*8a30*/  FMUL.FTZ R132, R158.reuse, R175.reuse ;  /* 0x000000af9e847220 */ /* 0x0c0fe20000410000 */
[----:B------:R-:W-:Y:S01]  /*8a40*/  FMUL.FTZ R158, R158, R118 ;  /* 0x000000769e9e7220 */ /* 0x000fe20000410000 */
[----:B------:R-:W-:Y:S01]  /*8a50*/  FFMA.FTZ R140, R167, UR47, -R140 ;  /* 0x0000002fa78c7c23 */ /* 0x000fe2000801088c */
[C---:B------:R-:W-:Y:S01]  /*8a60*/  FFMA.FTZ R139, R214.reuse, R138, R139 ;  /* 0x0000008ad68b7223 */ /* 0x040fe2000001008b */
[C---:B------:R-:W-:Y:S01]  /*8a70*/  FFMA.FTZ R132, R159.reuse, R118, R132 ;  /* 0x000000769f847223 */ /* 0x040fe20000010084 */
[----:B------:R-:W-:Y:S01]  /*8a80*/  FFMA.FTZ R159, R159, R175, -R158 ;  /* 0x000000af9f9f7223 */ /* 0x000fe2000001089e */
[C---:B------:R-:W-:Y:S01]  /*8a90*/  FMUL.FTZ R105, R75.reuse, R140 ;  /* 0x0000008c4b697220 */ /* 0x040fe20000410000 */
[-C--:B------:R-:W-:Y:S01]  /*8aa0*/  FMUL.FTZ R75, R75, R138.reuse ;  /* 0x0000008a4b4b7220 */ /* 0x080fe20000410000 */
[----:B0-----:R-:W-:Y:S01]  /*8ab0*/  FMUL.FTZ R144, R49, R138 ;  /* 0x0000008a31907220 */ /* 0x001fe20000410000 */
[----:B------:R-:W-:Y:S01]  /*8ac0*/  FADD.FTZ R132, R119, R132 ;  /* 0x0000008477847221 */ /* 0x000fe20000010000 */
[C---:B------:R-:W-:Y:S01]  /*8ad0*/  FMUL.FTZ R119, R23.reuse, R136 ;  /* 0x0000008817777220 */ /* 0x040fe20000410000 */
[----:B------:R-:W-:Y:S01]  /*8ae0*/  FFMA.FTZ R140, R214, R142, -R75 ;  /* 0x0000008ed68c7223 */ /* 0x000fe2000001084b */
[----:B------:R-:W-:Y:S01]  /*8af0*/  FMUL.FTZ R75, R136, UR29 ;  /* 0x0000001d884b7c20 */ /* 0x000fe20008410000 */
[----:B------:R-:W-:Y:S01]  /*8b00*/  FMUL.FTZ R141, R23, R168 ;  /* 0x000000a8178d7220 */ /* 0x000fe20000410000 */
[----:B------:R-:W-:Y:S01]  /*8b10*/  FADD.FTZ R176, R176, R159 ;  /* 0x0000009fb0b07221 */ /* 0x000fe20000010000 */
[----:B------:R0:W-:Y:S01]  /*8b20*/  STS [R107+0x4258], R144 ;  /* 0x004258906b007388 */ /* 0x0001e20000000800 */
[----:B------:R-:W-:Y:S01]  /*8b30*/  FFMA.FTZ R138, R168, UR47, -R75 ;  /* 0x0000002fa88a7c23 */ /* 0x000fe2000801084b */
[----:B------:R-:W-:Y:S01]  /*8b40*/  FMUL.FTZ R143, R63, R141 ;  /* 0x0000008d3f8f7220 */ /* 0x000fe20000410000 */
[----:B------:R-:W-:Y:S01]  /*8b50*/  FMUL.FTZ R146, R49, R142 ;  /* 0x0000008e31927220 */ /* 0x000fe20000410000 */
[-C--:B------:R-:W-:Y:S01]  /*8b60*/  FMUL.FTZ R142, R50, R119.reuse ;  /* 0x00000077328e7220 */ /* 0x080fe20000410000 */
[C---:B------:R-:W-:Y:S01]  /*8b70*/  FMUL.FTZ R75, R63.reuse, R138 ;  /* 0x0000008a3f4b7220 */ /* 0x040fe20000410000 */
[-C--:B------:R-:W-:Y:S01]  /*8b80*/  FMUL.FTZ R138, R63, R119.reuse ;  /* 0x000000773f8a7220 */ /* 0x080fe20000410000 */
[----:B------:R-:W-:Y:S01]  /*8b90*/  FFMA.FTZ R63, R212, R119, R143 ;  /* 0x00000077d43f7223 */ /* 0x000fe2000001008f */
[----:B------:R-:W-:Y:S01]  /*8ba0*/  FMUL.FTZ R143, R160, R132 ;  /* 0x00000084a08f7220 */ /* 0x000fe20000410000 */
[----:B------:R1:W-:Y:S01]  /*8bb0*/  STS [R107+0x4250], R142 ;  /* 0x0042508e6b007388 */ /* 0x0003e20000000800 */
[-C--:B0-----:R-:W-:Y:S01]  /*8bc0*/  FMUL.FTZ R144, R50, R141.reuse ;  /* 0x0000008d32907220 */ /* 0x081fe20000410000 */
[----:B------:R-:W-:Y:S01]  /*8bd0*/  FFMA.FTZ R141, R212, R141, -R138 ;  /* 0x0000008dd48d7223 */ /* 0x000fe2000001088a */
[----:B------:R-:W-:Y:S01]  /*8be0*/  FMUL.FTZ R138, R160, R176 ;  /* 0x000000b0a08a7220 */ /* 0x000fe20000410000 */
[----:B------:R0:W-:Y:S01]  /*8bf0*/  STS [R107+0x425c], R146 ;  /* 0x00425c926b007388 */ /* 0x0001e20000000800 */
[----:B------:R-:W-:Y:S01]  /*8c00*/  FMUL.FTZ R154, R51, R147 ;  /* 0x00000093339a7220 */ /* 0x000fe20000410000 */
[----:B------:R-:W-:Y:S01]  /*8c10*/  FMUL.FTZ R158, R25, R170 ;  /* 0x000000aa199e7220 */ /* 0x000fe20000410000 */
[C---:B------:R-:W-:Y:S01]  /*8c20*/  FFMA.FTZ R119, R161.reuse, R132, R138 ;  /* 0x00000084a1777223 */ /* 0x040fe2000001008a */
[----:B------:R-:W-:Y:S01]  /*8c30*/  FFMA.FTZ R138, R161, R176, -R143 ;  /* 0x000000b0a18a7223 */ /* 0x000fe2000001088f */
[----:B------:R-:W-:Y:S01]  /*8c40*/  FMUL.FTZ R143, R24, R112 ;  /* 0x00000070188f7220 */ /* 0x000fe20000410000 */
[----:B------:R2:W-:Y:S01]  /*8c50*/  STS [R107+0x4254], R144 ;  /* 0x004254906b007388 */ /* 0x0005e20000000800 */
[----:B------:R-:W-:Y:S01]  /*8c60*/  FADD.FTZ R120, R120, R119 ;  /* 0x0000007778787221 */ /* 0x000fe20000010000 */
[----:B------:R-:W-:Y:S01]  /*8c70*/  FADD.FTZ R177, R177, R138 ;  /* 0x0000008ab1b17221 */ /* 0x000fe20000010000 */
[-C--:B-1----:R-:W-:Y:S01]  /*8c80*/  FFMA.FTZ R142, R210, R143.reuse, R145 ;  /* 0x0000008fd28e7223 */ /* 0x082fe20000010091 */
[----:B------:R-:W-:Y:S01]  /*8c90*/  FMUL.FTZ R149, R74, R143 ;  /* 0x0000008f4a957220 */ /* 0x000fe20000410000 */
[CC--:B------:R-:W-:Y:S01]  /*8ca0*/  FMUL.FTZ R138, R162.reuse, R120.reuse ;  /* 0x00000078a28a7220 */ /* 0x0c0fe20000410000 */
[----:B------:R-:W-:Y:S01]  /*8cb0*/  FMUL.FTZ R119, R162, R177 ;  /* 0x000000b1a2777220 */ /* 0x000fe20000410000 */
[CC--:B0-----:R-:W-:Y:S01]  /*8cc0*/  FMUL.FTZ R146, R32.reuse, R120.reuse ;  /* 0x0000007820927220 */ /* 0x0c1fe20000410000 */
[----:B------:R-:W-:Y:S01]  /*8cd0*/  FMUL.FTZ R152, R51, R143 ;  /* 0x0000008f33987220 */ /* 0x000fe20000410000 */
[CC--:B------:R-:W-:Y:S01]  /*8ce0*/  FFMA.FTZ R145, R163.reuse, R177.reuse, -R138 ;  /* 0x000000b1a3917223 */ /* 0x0c0fe2000001088a */
[----:B------:R-:W-:Y:S01]  /*8cf0*/  FFMA.FTZ R138, R163, R120, R119 ;  /* 0x00000078a38a7223 */ /* 0x000fe20000010077 */
[----:B--2---:R-:W-:Y:S01]  /*8d00*/  FMUL.FTZ R144, R32, R177 ;  /* 0x000000b120907220 */ /* 0x004fe20000410000 */
[----:B------:R-:W-:Y:S01]  /*8d10*/  FFMA.FTZ R143, R210, R147, -R149 ;  /* 0x00000093d28f7223 */ /* 0x000fe20000010895 */
[----:B------:R-:W-:Y:S01]  /*8d20*/  FADD.FTZ R178, R178, R145 ;  /* 0x00000091b2b27221 */ /* 0x000fe20000010000 */
[----:B------:R-:W-:Y:S01]  /*8d30*/  FADD.FTZ R138, R121, R138 ;  /* 0x0000008a798a7221 */ /* 0x000fe20000010000 */
[C---:B------:R-:W-:Y:S01]  /*8d40*/  FMUL.FTZ R119, R193.reuse, R144 ;  /* 0x00000090c1777220 */ /* 0x040fe20000410000 */
[----:B------:R-:W-:Y:S01]  /*8d50*/  FMUL.FTZ R147, R193, R146 ;  /* 0x00000092c1937220 */ /* 0x000fe20000410000 */
[C---:B------:R-:W-:Y:S01]  /*8d60*/  FMUL.FTZ R121, R33.reuse, R178 ;  /* 0x000000b221797220 */ /* 0x040fe20000410000 */
[----:B------:R-:W-:Y:S01]  /*8d70*/  FMUL.FTZ R145, R33, R138 ;  /* 0x0000008a21917220 */ /* 0x000fe20000410000 */
[----:B------:R-:W-:Y:S01]  /*8d80*/  FFMA.FTZ R119, R194, R146, R119 ;  /* 0x00000092c2777223 */ /* 0x000fe20000010077 */
[----:B------:R0:W-:Y:S01]  /*8d90*/  STS [R107+0x424c], R154 ;  /* 0x00424c9a6b007388 */ /* 0x0001e20000000800 */
[C---:B------:R-:W-:Y:S01]  /*8da0*/  FMUL.FTZ R148, R66.reuse, R121 ;  /* 0x0000007942947220 */ /* 0x040fe20000410000 */
[-C--:B------:R-:W-:Y:S01]  /*8db0*/  FMUL.FTZ R150, R66, R145.reuse ;  /* 0x0000009142967220 */ /* 0x080fe20000410000 */
[----:B------:R-:W-:Y:S01]  /*8dc0*/  FFMA.FTZ R147, R194, R144, -R147 ;  /* 0x00000090c2937223 */ /* 0x000fe20000010893 */
[----:B------:R-:W-:Y:S01]  /*8dd0*/  FMUL.FTZ R156, R73, R158 ;  /* 0x0000009e499c7220 */ /* 0x000fe20000410000 */
[C---:B------:R-:W-:Y:S01]  /*8de0*/  FFMA.FTZ R148, R191.reuse, R145, R148 ;  /* 0x00000091bf947223 */ /* 0x040fe20000010094 */
[----:B------:R-:W-:Y:S01]  /*8df0*/  FFMA.FTZ R150, R191, R121, -R150 ;  /* 0x00000079bf967223 */ /* 0x000fe20000010896 */
[----:B------:R1:W-:Y:S01]  /*8e00*/  STS [R107+0x4248], R152 ;  /* 0x004248986b007388 */ /* 0x0003e20000000800 */
[C---:B------:R-:W-:Y:S01]  /*8e10*/  FMUL.FTZ R151, R30.reuse, R175 ;  /* 0x000000af1e977220 */ /* 0x040fe20000410000 */
[----:B------:R-:W-:Y:S01]  /*8e20*/  FADD.FTZ R148, RZ, R148 ;  /* 0x00000094ff947221 */ /* 0x000fe20000010000 */
[----:B------:R-:W-:Y:S01]  /*8e30*/  FADD.FTZ R150, RZ, R150 ;  /* 0x00000096ff967221 */ /* 0x000fe20000010000 */
[----:B0-----:R-:W-:Y:S01]  /*8e40*/  FMUL.FTZ R154, R25, R76 ;  /* 0x0000004c199a7220 */ /* 0x001fe20000410000 */
[----:B------:R-:W-:Y:S01]  /*8e50*/  FMUL.FTZ R153, R30, R118 ;  /* 0x000000761e997220 */ /* 0x000fe20000410000 */
[----:B------:R-:W-:Y:S01]  /*8e60*/  FADD.FTZ R119, R148, R119 ;  /* 0x0000007794777221 */ /* 0x000fe20000010000 */
[----:B------:R-:W-:Y:S01]  /*8e70*/  FMUL.FTZ R148, R31, R176 ;  /* 0x000000b01f947220 */ /* 0x000fe20000410000 */
[-C--:B------:R-:W-:Y:S01]  /*8e80*/  FMUL.FTZ R160, R73, R154.reuse ;  /* 0x0000009a49a07220 */ /* 0x080fe20000410000 */
[-C--:B------:R-:W-:Y:S01]  /*8e90*/  FFMA.FTZ R149, R207, R154.reuse, R156 ;  /* 0x0000009acf957223 */ /* 0x080fe2000001009c */
[----:B-1----:R-:W-:Y:S01]  /*8ea0*/  FADD.FTZ R152, R150, R147 ;  /* 0x0000009396987221 */ /* 0x002fe20000010000 */
[----:B------:R-:W-:Y:S01]  /*8eb0*/  FMUL.FTZ R162, R52, R154 ;  /* 0x0000009a34a27220 */ /* 0x000fe20000410000 */
[----:B------:R-:W-:Y:S01]  /*8ec0*/  FMUL.FTZ R150, R31, R132 ;  /* 0x000000841f967220 */ /* 0x000fe20000410000 */
[----:B------:R-:W-:Y:S01]  /*8ed0*/  FMUL.FTZ R154, R67, R148 ;  /* 0x00000094439a7220 */ /* 0x000fe20000410000 */
[----:B------:R-:W-:Y:S01]  /*8ee0*/  FMUL.FTZ R155, R68, R151 ;  /* 0x00000097449b7220 */ /* 0x000fe20000410000 */
[----:B------:R-:W-:Y:S01]  /*8ef0*/  FFMA.FTZ R147, R207, R158, -R160 ;  /* 0x0000009ecf937223 */ /* 0x000fe200000108a0 */
[-C--:B------:R-:W-:Y:S01]  /*8f00*/  FMUL.FTZ R156, R67, R150.reuse ;  /* 0x00000096439c7220 */ /* 0x080fe20000410000 */
[----:B------:R-:W-:Y:S01]  /*8f10*/  FFMA.FTZ R154, R195, R150, R154 ;  /* 0x00000096c39a7223 */ /* 0x000fe2000001009a */
[----:B------:R-:W-:Y:S01]  /*8f20*/  FFMA.FTZ R155, R198, R153, R155 ;  /* 0x00000099c69b7223 */ /* 0x000fe2000001009b */
[----:B------:R-:W-:Y:S01]  /*8f30*/  FMUL.FTZ R164, R52, R158 ;  /* 0x0000009e34a47220 */ /* 0x000fe20000410000 */
[----:B------:R-:W-:Y:S01]  /*8f40*/  FFMA.FTZ R69, R94, -R69, R200 ;  /* 0x800000455e457223 */ /* 0x000fe200000100c8 */
[----:B------:R-:W-:Y:S01]  /*8f50*/  FADD.FTZ R154, R119, R154 ;  /* 0x0000009a779a7221 */ /* 0x000fe20000010000 */
[----:B------:R-:W-:Y:S01]  /*8f60*/  FFMA.FTZ R119, R195, R148, -R156 ;  /* 0x00000094c3777223 */ /* 0x000fe2000001089c */
[----:B------:R-:W-:Y:S01]  /*8f70*/  FMUL.FTZ R157, R68, R153 ;  /* 0x00000099449d7220 */ /* 0x000fe20000410000 */
[----:B------:R-:W-:Y:S01]  /*8f80*/  FMUL.FTZ R71, R54, R27 ;  /* 0x0000001b36477220 */ /* 0x000fe20000410000 */
[----:B------:R-:W-:Y:S01]  /*8f90*/  FADD.FTZ R158, R154, R155 ;  /* 0x0000009b9a9e7221 */ /* 0x000fe20000010000 */
[----:B------:R-:W-:Y:S01]  /*8fa0*/  FADD.FTZ R156, R152, R119 ;  /* 0x00000077989c7221 */ /* 0x000fe20000010000 */
[C---:B------:R-:W-:Y:S01]  /*8fb0*/  FMUL.FTZ R152, R29.reuse, R174 ;  /* 0x000000ae1d987220 */ /* 0x040fe20000410000 */
[----:B------:R-:W-:Y:S01]  /*8fc0*/  FMUL.FTZ R154, R29, R130 ;  /* 0x000000821d9a7220 */ /* 0x000fe20000410000 */
[----:B------:R-:W-:Y:S01]  /*8fd0*/  FMUL.FTZ R119, R28, R173 ;  /* 0x000000ad1c777220 */ /* 0x000fe20000410000 */
[----:B------:R-:W-:Y:S01]  /*8fe0*/  FFMA.FTZ R157, R198, R151, -R157 ;  /* 0x00000097c69d7223 */ /* 0x000fe2000001089d */
[C---:B------:R-:W-:Y:S01]  /*8ff0*/  FMUL.FTZ R160, R69.reuse, R152 ;  /* 0x0000009845a07220 */ /* 0x040fe20000410000 */
[----:B------:R-:W-:Y:S01]  /*9000*/  FMUL.FTZ R161, R69, R154 ;  /* 0x0000009a45a17220 */ /* 0x000fe20000410000 */
[----:B------:R-:W-:Y:S01]  /*9010*/  FMUL.FTZ R155, R28, R116 ;  /* 0x000000741c9b7220 */ /* 0x000fe20000410000 */
[----:B------:R-:W-:Y:S01]  /*9020*/  FMUL.FTZ R163, R70, R119 ;  /* 0x0000007746a37220 */ /* 0x000fe20000410000 */
[C---:B------:R-:W-:Y:S01]  /*9030*/  FFMA.FTZ R159, R199.reuse, R154, R160 ;  /* 0x0000009ac79f7223 */ /* 0x040fe200000100a0 */
[----:B------:R-:W-:Y:S01]  /*9040*/  FADD.FTZ R156, R156, R157 ;  /* 0x0000009d9c9c7221 */ /* 0x000fe20000010000 */
[----:B------:R-:W-:Y:S01]  /*9050*/  FFMA.FTZ R161, R199, R152, -R161 ;  /* 0x00000098c7a17223 */ /* 0x000fe200000108a1 */
[-C--:B------:R-:W-:Y:S01]  /*9060*/  FFMA.FTZ R163, R202, R155.reuse, R163 ;  /* 0x0000009bcaa37223 */ /* 0x080fe200000100a3 */
[----:B------:R-:W-:Y:S01]  /*9070*/  FADD.FTZ R158, R158, R159 ;  /* 0x0000009f9e9e7221 */ /* 0x000fe20000010000 */
[----:B------:R-:W-:Y:S01]  /*9080*/  FMUL.FTZ R157, R70, R155 ;  /* 0x0000009b469d7220 */ /* 0x000fe20000410000 */
[----:B------:R-:W-:Y:S01]  /*9090*/  FADD.FTZ R156, R156, R161 ;  /* 0x000000a19c9c7221 */ /* 0x000fe20000010000 */
[----:B------:R-:W-:Y:S01]  /*90a0*/  FFMA.FTZ R203, -R91, R71, R203 ;  /* 0x000000475bcb7223 */ /* 0x000fe200000101cb */
[----:B------:R0:W-:Y:S01]  /*90b0*/  STS [R107+0x4240], R162 ;  /* 0x004240a26b007388 */ /* 0x0001e20000000800 */
[----:B------:R-:W-:Y:S01]  /*90c0*/  FMUL.FTZ R161, R26, R171 ;  /* 0x000000ab1aa17220 */ /* 0x000fe20000410000 */
[----:B------:R-:W-:Y:S01]  /*90d0*/  FFMA.FTZ R71, R90, -R71, R204 ;  /* 0x800000475a477223 */ /* 0x000fe200000100cc */
[----:B------:R-:W-:Y:S01]  /*90e0*/  FADD.FTZ R158, R158, R163 ;  /* 0x000000a39e9e7221 */ /* 0x000fe20000010000 */
[----:B------:R-:W-:Y:S01]  /*90f0*/  FFMA.FTZ R157, R202, R119, -R157 ;  /* 0x00000077ca9d7223 */ /* 0x000fe2000001089d */
[----:B------:R1:W-:Y:S01]  /*9100*/  STS [R107+0x4244], R164 ;  /* 0x004244a46b007388 */ /* 0x0003e20000000800 */
[----:B------:R-:W-:Y:S01]  /*9110*/  FMUL.FTZ R159, R26, R114 ;  /* 0x000000721a9f7220 */ /* 0x000fe20000410000 */
[----:B------:R-:W-:Y:S01]  /*9120*/  FMUL.FTZ R163, R72, R161 ;  /* 0x000000a148a37220 */ /* 0x000fe20000410000 */
[C---:B------:R-:W-:Y:S01]  /*9130*/  FMUL.FTZ R160, R27.reuse, R78 ;  /* 0x0000004e1ba07220 */ /* 0x040fe20000410000 */
[----:B------:R2:W-:Y:S01]  /*9140*/  STS [R107+0x427c], R180 ;  /* 0x00427cb46b007388 */ /* 0x0005e20000000800 */
[----:B0-----:R-:W-:Y:S01]  /*9150*/  FMUL.FTZ R162, R27, R172 ;  /* 0x000000ac1ba27220 */ /* 0x001fe20000410000 */
[----:B------:R-:W-:Y:S01]  /*9160*/  FADD.FTZ R157, R156, R157 ;  /* 0x0000009d9c9d7221 */ /* 0x000fe20000010000 */
[CC--:B------:R-:W-:Y:S01]  /*9170*/  FMUL.FTZ R166, R53.reuse, R159.reuse ;  /* 0x0000009f35a67220 */ /* 0x0c0fe20000410000 */
[----:B------:R-:W-:Y:S01]  /*9180*/  FMUL.FTZ R156, R72, R159 ;  /* 0x0000009f489c7220 */ /* 0x000fe20000410000 */
[-C--:B------:R-:W-:Y:S01]  /*9190*/  FMUL.FTZ R192, R53, R161.reuse ;  /* 0x000000a135c07220 */ /* 0x080fe20000410000 */
[----:B-1----:R-:W-:Y:S01]  /*91a0*/  FMUL.FTZ R164, R71, R162 ;  /* 0x000000a247a47220 */ /* 0x002fe20000410000 */
[----:B------:R-:W-:Y:S01]  /*91b0*/  FMUL.FTZ R154, R56, R154 ;  /* 0x0000009a389a7220 */ /* 0x000fe20000410000 */
[C---:B------:R-:W-:Y:S01]  /*91c0*/  FFMA.FTZ R156, R206.reuse, R161, -R156 ;  /* 0x000000a1ce9c7223 */ /* 0x040fe2000001089c */
[----:B------:R-:W-:Y:S01]  /*91d0*/  MOV R161, UR28 ;  /* 0x0000001c00a17c02 */ /* 0x000fe20008000f00 */
[----:B--2---:R-:W-:Y:S01]  /*91e0*/  FFMA.FTZ R180, R206, R159, R163 ;  /* 0x0000009fceb47223 */ /* 0x004fe200000100a3 */
[-C--:B------:R-:W-:Y:S01]  /*91f0*/  FFMA.FTZ R159, R203, R160.reuse, R164 ;  /* 0x000000a0cb9f7223 */ /* 0x080fe200000100a4 */
[-C--:B------:R-:W-:Y:S01]  /*9200*/  FMUL.FTZ R164, R54, R160.reuse ;  /* 0x000000a036a47220 */ /* 0x080fe20000410000 */
[----:B------:R-:W-:Y:S01]  /*9210*/  FMUL.FTZ R160, R71, R160 ;  /* 0x000000a047a07220 */ /* 0x000fe20000410000 */
[----:B------:R0:W-:Y:S01]  /*9220*/  STS [R107+0x4238], R166 ;  /* 0x004238a66b007388 */ /* 0x0001e20000000800 */
[----:B------:R-:W-:Y:S01]  /*9230*/  FADD.FTZ R159, R158, R159 ;  /* 0x0000009f9e9f7221 */ /* 0x000fe20000010000 */
[C---:B------:R-:W-:Y:S01]  /*9240*/  FMUL.FTZ R150, R58.reuse, R150 ;  /* 0x000000963a967220 */ /* 0x040fe20000410000 */
[----:B------:R-:W-:Y:S01]  /*9250*/  FFMA.FTZ R158, R203, R162, -R160 ;  /* 0x000000a2cb9e7223 */ /* 0x000fe200000108a0 */
[----:B------:R-:W-:Y:S01]  /*9260*/  FMUL.FTZ R160, R55, R155 ;  /* 0x0000009b37a07220 */ /* 0x000fe20000410000 */
[----:B------:R-:W-:Y:S01]  /*9270*/  FADD.FTZ R180, R159, R180 ;  /* 0x000000b49fb47221 */ /* 0x000fe20000010000 */
[----:B------:R-:W-:Y:S01]  /*9280*/  FMUL.FTZ R148, R58, R148 ;  /* 0x000000943a947220 */ /* 0x000fe20000410000 */
[----:B------:R-:W-:Y:S01]  /*9290*/  FADD.FTZ R157, R157, R158 ;  /* 0x0000009e9d9d7221 */ /* 0x000fe20000010000 */
[----:B------:R-:W-:Y:S01]  /*92a0*/  FMUL.FTZ R158, R56, R152 ;  /* 0x00000098389e7220 */ /* 0x000fe20000410000 */
[----:B------:R-:W-:Y:S01]  /*92b0*/  FADD.FTZ R149, R180, R149 ;  /* 0x00000095b4957221 */ /* 0x000fe20000010000 */
[----:B0-----:R-:W-:Y:S01]  /*92c0*/  FMUL.FTZ R166, R54, R162 ;  /* 0x000000a236a67220 */ /* 0x001fe20000410000 */
[----:B------:R-:W-:Y:S01]  /*92d0*/  FADD.FTZ R156, R157, R156 ;  /* 0x0000009c9d9c7221 */ /* 0x000fe20000010000 */
[----:B------:R-:W-:Y:S01]  /*92e0*/  FMUL.FTZ R162, R55, R119 ;  /* 0x0000007737a27220 */ /* 0x000fe20000410000 */
[----:B------:R-:W-:Y:S01]  /*92f0*/  FADD.FTZ R142, R149, R142 ;  /* 0x0000008e958e7221 */ /* 0x000fe20000010000 */
[----:B------:R-:W-:Y:S01]  /*9300*/  LEA R119, R161, -R62, 0x1 ;  /* 0x8000003ea1777211 */ /* 0x000fe200078e08ff */
[----:B------:R-:W-:Y:S01]  /*9310*/  FADD.FTZ R156, R156, R147 ;  /* 0x000000939c9c7221 */ /* 0x000fe20000010000 */
[C---:B------:R-:W-:Y:S01]  /*9320*/  FMUL.FTZ R62, R57.reuse, R153 ;  /* 0x00000099393e7220 */ /* 0x040fe20000410000 */
[----:B------:R-:W-:Y:S01]  /*9330*/  FADD.FTZ R142, R142, R63 ;  /* 0x0000003f8e8e7221 */ /* 0x000fe20000010000 */
[----:B------:R-:W-:Y:S01]  /*9340*/  FMUL.FTZ R152, R57, R151 ;  /* 0x0000009739987220 */ /* 0x000fe20000410000 */
[----:B------:R-:W-:Y:S01]  /*9350*/  FADD.FTZ R156, R156, R143 ;  /* 0x0000008f9c9c7221 */ /* 0x000fe20000010000 */
[C---:B------:R-:W-:Y:S01]  /*9360*/  FMUL.FTZ R146, R59.reuse, R146 ;  /* 0x000000923b927220 */ /* 0x040fe20000410000 */
[----:B------:R-:W-:Y:S01]  /*9370*/  FADD.FTZ R139, R142, R139 ;  /* 0x0000008b8e8b7221 */ /* 0x000fe20000010000 */
[----:B------:R0:W-:Y:S01]  /*9380*/  STS [R107+0x4218], R62 ;  /* 0x0042183e6b007388 */ /* 0x0001e20000000800 */
[----:B------:R-:W-:Y:S01]  /*9390*/  FADD.FTZ R141, R156, R141 ;  /* 0x0000008d9c8d7221 */ /* 0x000fe20000010000 */
[----:B------:R-:W-:Y:S01]  /*93a0*/  FMUL.FTZ R144, R59, R144 ;  /* 0x000000903b907220 */ /* 0x000fe20000410000 */
[----:B------:R-:W-:Y:S01]  /*93b0*/  FADD.FTZ R139, R139, R106 ;  /* 0x0000006a8b8b7221 */ /* 0x000fe20000010000 */
[----:B------:R-:W-:Y:S01]  /*93c0*/  FMUL.FTZ R106, R80, R145 ;  /* 0x00000091506a7220 */ /* 0x000fe20000410000 */
[----:B------:R-:W-:Y:S01]  /*93d0*/  FADD.FTZ R140, R141, R140 ;  /* 0x0000008c8d8c7221 */ /* 0x000fe20000010000 */
[----:B------:R-:W-:Y:S01]  /*93e0*/  STS [R107+0x423c], R192 ;  /* 0x00423cc06b007388 */ /* 0x000fe20000000800 */
[----:B------:R-:W-:Y:S01]  /*93f0*/  FFMA.FTZ R197, R15, -R197, R196 ;  /* 0x800000c50fc57223 */ /* 0x000fe200000100c4 */
[----:B------:R-:W-:Y:S01]  /*9400*/  FFMA.FTZ R137, R218, R165, -R137 ;  /* 0x000000a5da897223 */ /* 0x000fe20000010889 */
[----:B------:R-:W-:Y:S01]  /*9410*/  ISETP.GE.AND P2, PT, R119, 0x1, PT ;  /* 0x000000017700780c */ /* 0x000fe20003f46270 */
[----:B0-----:R-:W-:Y:S01]  /*9420*/  FADD.FTZ R62, R140, R77 ;  /* 0x0000004d8c3e7221 */ /* 0x001fe20000010000 */
[----:B------:R-:W-:Y:S01]  /*9430*/  FMUL.FTZ R140, R80, R121 ;  /* 0x00000079508c7220 */ /* 0x000fe20000410000 */
[----:B------:R-:W-:Y:S01]  /*9440*/  STS [R107+0x4230], R164 ;  /* 0x004230a46b007388 */ /* 0x000fe20000000800 */
[----:B------:R-:W-:Y:S01]  /*9450*/  FFMA.FTZ R200, R14, -R200, R197 ;  /* 0x800000c80ec87223 */ /* 0x000fe200000100c5 */
[----:B------:R-:W-:Y:S01]  /*9460*/  IADD3 R77, PT, PT, R190, 0x80, RZ ;  /* 0x00000080be4d7810 */ /* 0x000fe20007ffe0ff */
[----:B------:R-:W-:Y:S01]  /*9470*/  FADD.FTZ R62, R62, R137 ;  /* 0x000000893e3e7221 */ /* 0x000fe20000010000 */
[----:B------:R-:W-:Y:S01]  /*9480*/  STS [R107+0x4234], R166 ;  /* 0x004234a66b007388 */ /* 0x000fe20000000800 */
[----:B------:R-:W-:Y:S01]  /*9490*/  FFMA.FTZ R201, R13, -R201, R200 ;  /* 0x800000c90dc97223 */ /* 0x000fe200000100c8 */
[----:B------:R-:W-:Y:S01]  /*94a0*/  LEA.HI R77, R77, R190, RZ, 0x1b ;  /* 0x000000be4d4d7211 */ /* 0x000fe200078fd8ff */
[----:B------:R-:W-:Y:S01]  /*94b0*/  FADD.FTZ R108, R139, R108 ;  /* 0x0000006c8b6c7221 */ /* 0x000fe20000010000 */
[----:B------:R-:W-:Y:S01]  /*94c0*/  STS [R107+0x4228], R160 ;  /* 0x004228a06b007388 */ /* 0x000fe20000000800 */
[----:B------:R-:W-:Y:S01]  /*94d0*/  FFMA.FTZ R204, R12, -R204, R201 ;  /* 0x800000cc0ccc7223 */ /* 0x000fe200000100c9 */
[----:B------:R-:W-:Y:S01]  /*94e0*/  LEA R151, R77, UR22, 0x2 ;  /* 0x000000164d977c11 */ /* 0x000fe2000f8e10ff */
[----:B------:R-:W-:Y:S01]  /*94f0*/  FMUL.FTZ R77, R170, UR29 ;  /* 0x0000001daa4d7c20 */ /* 0x000fe20008410000 */
[----:B------:R-:W-:Y:S01]  /*9500*/  STS [R107+0x422c], R162 ;  /* 0x00422ca26b007388 */ /* 0x000fe20000000800 */
[----:B------:R-:W-:Y:S01]  /*9510*/  FFMA.FTZ R205, R11, -R205, R204 ;  /* 0x800000cd0bcd7223 */ /* 0x000fe200000100cc */
[----:B------:R-:W-:Y:S01]  /*9520*/  FADD.FTZ R123, R108, R123 ;  /* 0x0000007b6c7b7221 */ /* 0x000fe20000010000 */
[----:B------:R-:W-:Y:S01]  /*9530*/  FMUL.FTZ R147, R168, UR29 ;  /* 0x0000001da8937c20 */ /* 0x000fe20008410000 */
[----:B------:R-:W-:Y:S01]  /*9540*/  STS [R107+0x4220], R154 ;  /* 0x0042209a6b007388 */ /* 0x000fe20000000800 */
[----:B------:R-:W-:Y:S01]  /*9550*/  FFMA.FTZ R208, R10, -R208, R205 ;  /* 0x800000d00ad07223 */ /* 0x000fe200000100cd */
[----:B------:R-:W-:Y:S01]  /*9560*/  FMUL.FTZ R143, R169, UR29 ;  /* 0x0000001da98f7c20 */ /* 0x000fe20008410000 */
[----:B------:R-:W-:Y:S01]  /*9570*/  FMUL.FTZ R139, R171, UR29 ;  /* 0x0000001dab8b7c20 */ /* 0x000fe20008410000 */
[----:B------:R-:W-:Y:S01]  /*9580*/  STS [R107+0x4224], R158 ;  /* 0x0042249e6b007388 */ /* 0x000fe20000000800 */
[----:B------:R-:W-:Y:S01]  /*9590*/  FFMA.FTZ R208, R9, -R209, R208 ;  /* 0x800000d109d07223 */ /* 0x000fe200000100d0 */
[----:B------:R-:W-:Y:S01]  /*95a0*/  FMUL.FTZ R121, R175, UR29 ;  /* 0x0000001daf797c20 */ /* 0x000fe20008410000 */
[----:B------:R-:W-:Y:S01]  /*95b0*/  FMUL.FTZ R149, R178, UR29 ;  /* 0x0000001db2957c20 */ /* 0x000fe20008410000 */
[----:B------:R0:W-:Y:S01]  /*95c0*/  STS [R107+0x421c], R152 ;  /* 0x00421c986b007388 */ /* 0x0001e20000000800 */
[----:B------:R-:W-:Y:S01]  /*95d0*/  FFMA.FTZ R208, R8, -R211, R208 ;  /* 0x800000d308d07223 */ /* 0x000fe200000100d0 */
[----:B------:R-:W-:Y:S01]  /*95e0*/  FADD.FTZ R60, R123, R60 ;  /* 0x0000003c7b3c7221 */ /* 0x000fe20000010000 */
[C---:B------:R-:W-:Y:S01]  /*95f0*/  IADD3 R153, PT, PT, R190.reuse, 0x100, RZ ;  /* 0x00000100be997810 */ /* 0x040fe20007ffe0ff */
[----:B------:R1:W-:Y:S01]  /*9600*/  STS [R107+0x4210], R150 ;  /* 0x004210966b007388 */ /* 0x0003e20000000800 */
[----:B------:R-:W-:Y:S01]  /*9610*/  FFMA.FTZ R208, R7, -R213, R208 ;  /* 0x800000d507d07223 */ /* 0x000fe200000100d0 */
[----:B------:R-:W-:Y:S01]  /*9620*/  IADD3 R155, PT, PT, R190, 0x180, RZ ;  /* 0x00000180be9b7810 */ /* 0x000fe20007ffe0ff */
[----:B------:R-:W-:Y:S01]  /*9630*/  FFMA.FTZ R147, R136, UR47, R147 ;  /* 0x0000002f88937c23 */ /* 0x000fe20008010093 */
[----:B------:R-:W-:Y:S01]  /*9640*/  STS [R107+0x4214], R148 ;  /* 0x004214946b007388 */ /* 0x000fe20000000800 */
[----:B------:R-:W-:Y:S01]  /*9650*/  FFMA.FTZ R208, R6, -R215, R208 ;  /* 0x800000d706d07223 */ /* 0x000fe200000100d0 */
[----:B0-----:R-:W-:Y:S01]  /*9660*/  FADD.FTZ R152, R62, R127 ;  /* 0x0000007f3e987221 */ /* 0x001fe20000010000 */
[----:B------:R-:W-:Y:S01]  /*9670*/  FFMA.FTZ R62, R3, R222, R122 ;  /* 0x000000de033e7223 */ /* 0x000fe2000001007a */
[----:B------:R0:W-:Y:S01]  /*9680*/  STS [R107+0x4208], R146 ;  /* 0x004208926b007388 */ /* 0x0001e20000000800 */
[----:B------:R-:W-:Y:S01]  /*9690*/  FFMA.FTZ R134, R5, -R217, R208 ;  /* 0x800000d905867223 */ /* 0x000fe200000100d0 */
[----:B-1----:R-:W-:Y:S01]  /*96a0*/  FMUL.FTZ R150, R104, R168 ;  /* 0x000000a868967220 */ /* 0x002fe20000410000 */
[----:B------:R-:W-:Y:S01]  /*96b0*/  FMUL.FTZ R104, R112, UR29 ;  /* 0x0000001d70687c20 */ /* 0x000fe20008410000 */
[----:B------:R-:W-:Y:S01]  /*96c0*/  STS [R107+0x420c], R144 ;  /* 0x00420c906b007388 */ /* 0x000fe20000000800 */
[----:B------:R-:W-:Y:S01]  /*96d0*/  FFMA.FTZ R134, R4, -R219, R134 ;  /* 0x800000db04867223 */ /* 0x000fe20000010086 */
[----:B------:R-:W-:Y:S01]  /*96e0*/  FMUL.FTZ R127, R173, UR29 ;  /* 0x0000001dad7f7c20 */ /* 0x000fe20008410000 */
[----:B------:R-:W-:Y:S01]  /*96f0*/  FFMA.FTZ R145, R169, UR47, -R104 ;  /* 0x0000002fa9917c23 */ /* 0x000fe20008010868 */
[----:B------:R1:W-:Y:S01]  /*9700*/  STS [R107+0x4200], R106 ;  /* 0x0042006a6b007388 */ /* 0x0003e20000000800 */
[----:B------:R-:W-:Y:S01]  /*9710*/  FMUL.FTZ R104, R114, UR29 ;  /* 0x0000001d72687c20 */ /* 0x000fe20008410000 */
[----:B0-----:R-:W-:Y:S01]  /*9720*/  FFMA.FTZ R146, R76, UR47, R77 ;  /* 0x0000002f4c927c23 */ /* 0x001fe2000801004d */
[----:B------:R-:W-:Y:S01]  /*9730*/  FMUL.FTZ R77, R172, UR29 ;  /* 0x0000001dac4d7c20 */ /* 0x000fe20008410000 */
[----:B------:R0:W-:Y:S01]  /*9740*/  STS [R107+0x4204], R140 ;  /* 0x0042048c6b007388 */ /* 0x0001e20000000800 */
[----:B------:R-:W-:Y:S01]  /*9750*/  FFMA.FTZ R63, R3, -R221, R134 ;  /* 0x800000dd033f7223 */ /* 0x000fe20000010086 */
[----:B------:R-:W-:Y:S01]  /*9760*/  FFMA.FTZ R141, R171, UR47, -R104 ;  /* 0x0000002fab8d7c23 */ /* 0x000fe20008010868 */
[----:B------:R-:W-:Y:S01]  /*9770*/  FFMA.FTZ R142, R78, UR47, R77 ;  /* 0x0000002f4e8e7c23 */ /* 0x000fe2000801004d */
[----:B------:R-:W-:Y:S01]  /*9780*/  BAR.SYNC.DEFER_BLOCKING 0x0 ;  /* 0x0000000000007b1d */ /* 0x000fe20000010000 */
[----:B------:R-:W-:Y:S01]  /*9790*/  FMUL.FTZ R77, R174, UR29 ;  /* 0x0000001dae4d7c20 */ /* 0x000fe20008410000 */
[----:B------:R-:W-:Y:S01]  /*97a0*/  FMUL.FTZ R104, R116, UR29 ;  /* 0x0000001d74687c20 */ /* 0x000fe20008410000 */
[----:B-1----:R-:W-:Y:S01]  /*97b0*/  FMUL.FTZ R106, R120, UR29 ;  /* 0x0000001d786a7c20 */ /* 0x002fe20008410000 */
[----:B------:R-:W-:Y:S01]  /*97c0*/  ISETP.GE.AND P3, PT, R119, 0x81, PT ;  /* 0x000000817700780c */ /* 0x000fe20003f66270 */
[----:B------:R-:W-:Y:S01]  /*97d0*/  FFMA.FTZ R134, R130, UR47, R77 ;  /* 0x0000002f82867c23 */ /* 0x000fe2000801004d */
[----:B0-----:R-:W-:Y:S01]  /*97e0*/  FMUL.FTZ R107, R76, UR29 ;  /* 0x0000001d4c6b7c20 */ /* 0x001fe20008410000 */
[----:B------:R-:W-:Y:S01]  /*97f0*/  FMUL.FTZ R77, R176, UR29 ;  /* 0x0000001db04d7c20 */ /* 0x000fe20008410000 */
[----:B------:R-:W-:Y:S01]  /*9800*/  FFMA.FTZ R137, R173, UR47, -R104 ;  /* 0x0000002fad897c23 */ /* 0x000fe20008010868 */
[----:B------:R-:W-:Y:S01]  /*9810*/  FMUL.FTZ R104, R118, UR29 ;  /* 0x0000001d76687c20 */ /* 0x000fe20008410000 */
[----:B------:R-:W-:Y:S01]  /*9820*/  FFMA.FTZ R148, R170, UR47, -R107 ;  /* 0x0000002faa947c23 */ /* 0x000fe2000801086b */
[----:B------:R-:W-:Y:S01]  /*9830*/  FMUL.FTZ R107, R78, UR29 ;  /* 0x0000001d4e6b7c20 */ /* 0x000fe20008410000 */
[----:B------:R-:W-:Y:S01]  /*9840*/  FFMA.FTZ R122, R132, UR47, R77 ;  /* 0x0000002f847a7c23 */ /* 0x000fe2000801004d */
[----:B------:R-:W-:Y:S01]  /*9850*/  FMUL.FTZ R77, R177, UR29 ;  /* 0x0000001db14d7c20 */ /* 0x000fe20008410000 */
[----:B------:R-:W-:Y:S01]  /*9860*/  FFMA.FTZ R123, R175, UR47, -R104 ;  /* 0x0000002faf7b7c23 */ /* 0x000fe20008010868 */
[----:B------:R-:W-:Y:S01]  /*9870*/  FFMA.FTZ R144, R172, UR47, -R107 ;  /* 0x0000002fac907c23 */ /* 0x000fe2000801086b */
[----:B------:R-:W-:Y:S01]  /*9880*/  FMUL.FTZ R107, R130, UR29 ;  /* 0x0000001d826b7c20 */ /* 0x000fe20008410000 */
[----:B------:R-:W-:Y:S01]  /*9890*/  FFMA.FTZ R143, R112, UR47, R143 ;  /* 0x0000002f708f7c23 */ /* 0x000fe2000801008f */
[----:B------:R-:W-:Y:S01]  /*98a0*/  FFMA.FTZ R139, R114, UR47, R139 ;  /* 0x0000002f728b7c23 */ /* 0x000fe2000801008b */
[----:B------:R-:W-:Y:S01]  /*98b0*/  FFMA.FTZ R127, R116, UR47, R127 ;  /* 0x0000002f747f7c23 */ /* 0x000fe2000801007f */
[----:B------:R-:W-:Y:S01]  /*98c0*/  FFMA.FTZ R140, R174, UR47, -R107 ;  /* 0x0000002fae8c7c23 */ /* 0x000fe2000801086b */
[----:B------:R-:W-:Y:S01]  /*98d0*/  FMUL.FTZ R107, R132, UR29 ;  /* 0x0000001d846b7c20 */ /* 0x000fe20008410000 */
[----:B------:R-:W-:Y:S01]  /*98e0*/  FFMA.FTZ R121, R118, UR47, R121 ;  /* 0x0000002f76797c23 */ /* 0x000fe20008010079 */
[----:B------:R-:W-:Y:S01]  /*98f0*/  FFMA.FTZ R106, R177, UR47, -R106 ;  /* 0x0000002fb16a7c23 */ /* 0x000fe2000801086a */
[----:B------:R-:W0:Y:S01]  /*9900*/  LDS R151, [R151+0x4400] ;  /* 0x0044000097977984 */ /* 0x000e220000000800 */
[----:B------:R-:W-:Y:S01]  /*9910*/  FFMA.FTZ R108, R176, UR47, -R107 ;  /* 0x0000002fb06c7c23 */ /* 0x000fe2000801086b */
[----:B------:R-:W-:Y:S01]  /*9920*/  FMUL.FTZ R107, R138, UR29 ;  /* 0x0000001d8a6b7c20 */ /* 0x000fe20008410000 */
[----:B------:R-:W-:Y:S01]  /*9930*/  FFMA.FTZ R77, R120, UR47, R77 ;  /* 0x0000002f784d7c23 */ /* 0x000fe2000801004d */
[----:B------:R-:W-:-:S02]  /*9940*/  FFMA.FTZ R104, R138, UR47, R149 ;  /* 0x0000002f8a687c23 */ /* 0x000fc40008010095 */
[----:B------:R-:W-:Y:S01]  /*9950*/  FFMA.FTZ R107, R178, UR47, -R107 ;  /* 0x0000002fb26b7c23 */ /* 0x000fe2000801086b */
[----:B------:R-:W-:Y:S06]  /*9960*/  @!P2 BRA `(.L_x_1460) ;  /* 0x000000000010a947 */ /* 0x000fec0003800000 */
[----:B------:R-:W-:-:S04]  /*9970*/  LEA.HI R149, R190, R190, RZ, 0x1b ;  /* 0x000000bebe957211 */ /* 0x000fc800078fd8ff */
[----:B------:R-:W-:-:S06]  /*9980*/  LEA R149, R149, UR22, 0x2 ;  /* 0x0000001695957c11 */ /* 0x000fcc000f8e10ff */
[----:B------:R-:W1:Y:S04]  /*9990*/  LDS R149, [R149+0x4200] ;  /* 0x0042000095957984 */ /* 0x000e680000000800 */
[----:B-1----:R1:W-:Y:S02]  /*99a0*/  REDG.E.ADD.F32.FTZ.RN.STRONG.GPU desc[UR26][R64.64], R149 ;  /* 0x00000095400079a6 */ /* 0x0023e4000c12f31a */
.L_x_1460:
[----:B------:R-:W-:Y:S05]  /*99b0*/  BSYNC.RECONVERGENT B0 ;  /* 0x0000000000007941 */ /* 0x000fea0003800200 */
.L_x_1459:
[----:B------:R-:W-:Y:S04]  /*99c0*/  BSSY.RECONVERGENT B0, `(.L_x_1461) ;  /* 0x0000003000007945 */ /* 0x000fe80003800200 */
[----:B------:R-:W-:Y:S05]  /*99d0*/  @!P3 BRA `(.L_x_1462) ;  /* 0x000000000004b947 */ /* 0x000fea0003800000 */
[----:B0-----:R2:W-:Y:S02]  /*99e0*/  REDG.E.ADD.F32.FTZ.RN.STRONG.GPU desc[UR26][R64.64+0x200], R151 ;  /* 0x00020097400079a6 */ /* 0x0015e4000c12f31a */
.L_x_1462:
[----:B------:R-:W-:Y:S05]  /*99f0*/  BSYNC.RECONVERGENT B0 ;  /* 0x0000000000007941 */ /* 0x000fea0003800200 */
.L_x_1461:
[----:B-1----:R-:W-:Y:S01]  /*9a00*/  IADD3 R149, PT, PT, R190, 0x200, RZ ;  /* 0x00000200be957810 */ /* 0x002fe20007ffe0ff */
[----:B------:R-:W-:Y:S01]  /*9a10*/  BSSY.RECONVERGENT B0, `(.L_x_1463) ;  /* 0x000000f000007945 */ /* 0x000fe20003800200 */
[-C--:B------:R-:W-:Y:S02]  /*9a20*/  LEA.HI R153, R153, R190.reuse, RZ, 0x1b ;  /* 0x000000be99997211 */ /* 0x080fe400078fd8ff */
[-C--:B0-2---:R-:W-:Y:S02]  /*9a30*/  LEA.HI R151, R149, R190.reuse, RZ, 0x1b ;  /* 0x000000be95977211 */ /* 0x085fe400078fd8ff */
        /* <DEDUP_REMOVED lines=12> */
.L_x_1464:
[----:B------:R-:W-:Y:S05]  /*9b00*/  BSYNC.RECONVERGENT B0 ;  /* 0x0000000000007941 */ /* 0x000fea0003800200 */
.L_x_1463:
[----:B01----:R0:W1:Y:S01]  /*9b10*/  LDS R149, [R155+0x4800] ;  /* 0x004800009b957984 */ /* 0x0030620000000800 */
[----:B------:R-:W-:Y:S01]  /*9b20*/  BSSY.RECONVERGENT B0, `(.L_x_1465) ;  /* 0x0000006000007945 */ /* 0x000fe20003800200 */
[----:B------:R-:W-:Y:S02]  /*9b30*/  IADD3 R153, PT, PT, R190, 0x300, RZ ;  /* 0x00000300be997810 */ /* 0x000fe40007ffe0ff */
[----:B------:R-:W-:Y:S02]  /*9b40*/  LEA R151, R151, UR22, 0x2 ;  /* 0x0000001697977c11 */ /* 0x000fe4000f8e10ff */
[----:B------:R-:W-:Y:S01]  /*9b50*/  LEA.HI R157, R157, R190, RZ, 0x1b ;  /* 0x000000be9d9d7211 */ /* 0x000fe200078fd8ff */
[----:B------:R-:W-:Y:S06]  /*9b60*/  @!P2 BRA `(.L_x_1466) ;  /* 0x000000000004a947 */ /* 0x000fec0003800000 */
[----:B-1----:R2:W-:Y:S02]  /*9b70*/  REDG.E.ADD.F32.FTZ.RN.STRONG.GPU desc[UR26][R64.64+0x600], R149 ;  /* 0x00060095400079a6 */ /* 0x0025e4000c12f31a */
.L_x_1466:
[----:B------:R-:W-:Y:S05]  /*9b80*/  BSYNC.RECONVERGENT B0 ;  /* 0x0000000000007941 */ /* 0x000fea0003800200 */
.L_x_1465:
[----:B-12---:R1:W2:Y:S01]  /*9b90*/  LDS R149, [R151+0x4a00] ;  /* 0x004a000097957984 */ /* 0x0062a20000000800 */
[----:B------:R-:W-:Y:S01]  /*9ba0*/  BSSY.RECONVERGENT B0, `(.L_x_1467) ;  /* 0x0000005000007945 */ /* 0x000fe20003800200 */
[----:B------:R-:W-:Y:S02]  /*9bb0*/  LEA.HI R153, R153, R190, RZ, 0x1b ;  /* 0x000000be99997211 */ /* 0x000fe400078fd8ff */
[----:B------:R-:W-:Y:S01]  /*9bc0*/  LEA R157, R157, UR22, 0x2 ;  /* 0x000000169d9d7c11 */ /* 0x000fe2000f8e10ff */
[----:B------:R-:W-:Y:S06]  /*9bd0*/  @!P3 BRA `(.L_x_1468) ;  /* 0x000000000004b947 */ /* 0x000fec0003800000 */
[----:B--2---:R2:W-:Y:S02]  /*9be0*/  REDG.E.ADD.F32.FTZ.RN.STRONG.GPU desc[UR26][R64.64+0x800], R149 ;  /* 0x00080095400079a6 */ /* 0x0045e4000c12f31a */
.L_x_1468:
[----:B------:R-:W-:Y:S05]  /*9bf0*/  BSYNC.RECONVERGENT B0 ;  /* 0x0000000000007941 */ /* 0x000fea0003800200 */
.L_x_1467:
[----:B--2---:R2:W0:Y:S01]  /*9c00*/  LDS R149, [R157+0x4c00] ;  /* 0x004c00009d957984 */ /* 0x0044220000000800 */
[----:B------:R-:W-:Y:S01]  /*9c10*/  BSSY.RECONVERGENT B0, `(.L_x_1469) ;  /* 0x0000004000007945 */ /* 0x000fe20003800200 */
[----:B------:R-:W-:-:S03]  /*9c20*/  LEA R154, R153, UR22, 0x2 ;  /* 0x00000016999a7c11 */ /* 0x000fc6000f8e10ff */
[----:B------:R-:W-:Y:S05]  /*9c30*/  @!P4 BRA `(.L_x_1470) ;  /* 0x000000000004c947 */ /* 0x000fea0003800000 */
[----:B0-----:R0:W-:Y:S02]  /*9c40*/  REDG.E.ADD.F32.FTZ.RN.STRONG.GPU desc[UR26][R64.64+0xa00], R149 ;  /* 0x000a0095400079a6 */ /* 0x0011e4000c12f31a */
.L_x_1470:
[----:B------:R-:W-:Y:S05]  /*9c50*/  BSYNC.RECONVERGENT B0 ;  /* 0x0000000000007941 */ /* 0x000fea0003800200 */
.L_x_1469:
[----:B0-----:R0:W0:Y:S01]  /*9c60*/  LDS R149, [R154+0x4e00] ;  /* 0x004e00009a957984 */ /* 0x0010220000000800 */
[----:B------:R-:W-:Y:S01]  /*9c70*/  BSSY.RECONVERGENT B0, `(.L_x_1471) ;  /* 0x0000005000007945 */ /* 0x000fe20003800200 */
[C---:B-1----:R-:W-:Y:S02]  /*9c80*/  IADD3 R151, PT, PT, R190.reuse, 0x380, RZ ;  /* 0x00000380be977810 */ /* 0x042fe40007ffe0ff */
[----:B------:R-:W-:Y:S01]  /*9c90*/  LOP3.LUT R153, R190, 0x400, RZ, 0xfc, !PT ;  /* 0x00000400be997812 */ /* 0x000fe200078efcff */
[----:B------:R-:W-:Y:S06]  /*9ca0*/  @!P5 BRA `(.L_x_1472) ;  /* 0x000000000004d947 */ /* 0x000fec0003800000 */
[----:B0-----:R1:W-:Y:S02]  /*9cb0*/  REDG.E.ADD.F32.FTZ.RN.STRONG.GPU desc[UR26][R64.64+0xc00], R149 ;  /* 0x000c0095400079a6 */ /* 0x0013e4000c12f31a */
.L_x_1472:
[----:B------:R-:W-:Y:S05]  /*9cc0*/  BSYNC.RECONVERGENT B0 ;  /* 0x0000000000007941 */ /* 0x000fea0003800200 */
.L_x_1471:
[----:B01----:R-:W-:Y:S01]  /*9cd0*/  IADD3 R149, PT, PT, R190, 0x480, RZ ;  /* 0x00000480be957810 */ /* 0x003fe20007ffe0ff */
        /* <DEDUP_REMOVED lines=15> */
.L_x_1474:
[----:B------:R-:W-:Y:S05]  /*9dd0*/  BSYNC.RECONVERGENT B0 ;  /* 0x0000000000007941 */ /* 0x000fea0003800200 */
.L_x_1473:
[----:B01----:R0:W1:Y:S01]  /*9de0*/  LDS R149, [R153+0x5200] ;  /* 0x0052000099957984 */ /* 0x0030620000000800 */
[----:B------:R-:W-:Y:S01]  /*9df0*/  BSSY.RECONVERGENT B0, `(.L_x_1475) ;  /* 0x0000006000007945 */ /* 0x000fe20003800200 */
[----:B------:R-:W-:Y:S02]  /*9e00*/  IADD3 R151, PT, PT, R190, 0x580, RZ ;  /* 0x00000580be977810 */ /* 0x000fe40007ffe0ff */
[----:B------:R-:W-:Y:S02]  /*9e10*/  LEA.HI R155, R155, R190, RZ, 0x1b ;  /* 0x000000be9b9b7211 */ /* 0x000fe400078fd8ff */
[----:B------:R-:W-:Y:S01]  /*9e20*/  LEA R154, R154, UR22, 0x2 ;  /* 0x000000169a9a7c11 */ /* 0x000fe2000f8e10ff */
[----:B------:R-:W-:Y:S06]  /*9e30*/  @!P2 BRA `(.L_x_1476) ;  /* 0x000000000004a947 */ /* 0x000fec0003800000 */
[----:B-1----:R1:W-:Y:S02]  /*9e40*/  REDG.E.ADD.F32.FTZ.RN.STRONG.GPU desc[UR26][R64.64+0x1000], R149 ;  /* 0x00100095400079a6 */ /* 0x0023e4000c12f31a */
.L_x_1476:
[----:B------:R-:W-:Y:S05]  /*9e50*/  BSYNC.RECONVERGENT B0 ;  /* 0x0000000000007941 */ /* 0x000fea0003800200 */
.L_x_1475:
[----:B-1----:R1:W0:Y:S01]  /*9e60*/  LDS R149, [R154+0x5400] ;  /* 0x005400009a957984 */ /* 0x0022220000000800 */
[----:B------:R-:W-:Y:S01]  /*9e70*/  BSSY.RECONVERGENT B0, `(.L_x_1477) ;  /* 0x0000005000007945 */ /* 0x000fe20003800200 */
[----:B------:R-:W-:Y:S02]  /*9e80*/  LEA.HI R151, R151, R190, RZ, 0x1b ;  /* 0x000000be97977211 */ /* 0x000fe400078fd8ff */
[----:B------:R-:W-:Y:S01]  /*9e90*/  LEA R155, R155, UR22, 0x2 ;  /* 0x000000169b9b7c11 */ /* 0x000fe2000f8e10ff */
[----:B------:R-:W-:Y:S06]  /*9ea0*/  @!P3 BRA `(.L_x_1478) ;  /* 0x000000000004b947 */ /* 0x000fec0003800000 */
[----:B0-----:R0:W-:Y:S02]  /*9eb0*/  REDG.E.ADD.F32.FTZ.RN.STRONG.GPU desc[UR26][R64.64+0x1200], R149 ;  /* 0x00120095400079a6 */ /* 0x0011e4000c12f31a */
.L_x_1478:
[----:B------:R-:W-:Y:S05]  /*9ec0*/  BSYNC.RECONVERGENT B0 ;  /* 0x0000000000007941 */ /* 0x000fea0003800200 */
.L_x_1477:
[----:B0-----:R0:W0:Y:S01]  /*9ed0*/  LDS R149, [R155+0x5600] ;  /* 0x005600009b957984 */ /* 0x0010220000000800 */
[----:B------:R-:W-:Y:S01]  /*9ee0*/  BSSY.RECONVERGENT B0, `(.L_x_1479) ;  /* 0x0000004000007945 */ /* 0x000fe20003800200 */
[----:B-1----:R-:W-:-:S03]  /*9ef0*/  LEA R154, R151, UR22, 0x2 ;  /* 0x00000016979a7c11 */ /* 0x002fc6000f8e10ff */
[----:B------:R-:W-:Y:S05]  /*9f00*/  @!P4 BRA `(.L_x_1480) ;  /* 0x000000000004c947 */ /* 0x000fea0003800000 */
[----:B0-----:R1:W-:Y:S02]  /*9f10*/  REDG.E.ADD.F32.FTZ.RN.STRONG.GPU desc[UR26][R64.64+0x1400], R149 ;  /* 0x00140095400079a6 */ /* 0x0013e4000c12f31a */
.L_x_1480:
[----:B------:R-:W-:Y:S05]  /*9f20*/  BSYNC.RECONVERGENT B0 ;  /* 0x0000000000007941 */ /* 0x000fea0003800200 */
.L_x_1479:
[----:B01----:R0:W1:Y:S01]  /*9f30*/  LDS R149, [R154+0x5800] ;  /* 0x005800009a957984 */ /* 0x0030620000000800 */
[----:B------:R-:W-:Y:S01]  /*9f40*/  BSSY.RECONVERGENT B0, `(.L_x_1481) ;  /* 0x0000005000007945 */ /* 0x000fe20003800200 */
[C---:B------:R-:W-:Y:S02]  /*9f50*/  IADD3 R151, PT, PT, R190.reuse, 0x600, RZ ;  /* 0x00000600be977810 */ /* 0x040fe40007ffe0ff */
[----:B------:R-:W-:Y:S01]  /*9f60*/  IADD3 R153, PT, PT, R190, 0x680, RZ ;  /* 0x00000680be997810 */ /* 0x000fe20007ffe0ff */
[----:B------:R-:W-:Y:S06]  /*9f70*/  @!P5 BRA `(.L_x_1482) ;  /* 0x000000000004d947 */ /* 0x000fec0003800000 */
[----:B-1----:R1:W-:Y:S02]  /*9f80*/  REDG.E.ADD.F32.FTZ.RN.STRONG.GPU desc[UR26][R64.64+0x1600], R149 ;  /* 0x00160095400079a6 */ /* 0x0023e4000c12f31a */
.L_x_1482:
[----:B------:R-:W-:Y:S05]  /*9f90*/  BSYNC.RECONVERGENT B0 ;  /* 0x0000000000007941 */ /* 0x000fea0003800200 */
.L_x_1481:
[----:B-1----:R-:W-:Y:S01]  /*9fa0*/  IADD3 R149, PT, PT, R190, 0x700, RZ ;  /* 0x00000700be957810 */ /* 0x002fe20007ffe0ff */
        /* <DEDUP_REMOVED lines=15> */
.L_x_1484:
[----:B------:R-:W-:Y:S05]  /*a0a0*/  BSYNC.RECONVERGENT B0 ;  /* 0x0000000000007941 */ /* 0x000fea0003800200 */
.L_x_1483:
[----:B01----:R0:W1:Y:S01]  /*a0b0*/  LDS R149, [R153+0x5c00] ;  /* 0x005c000099957984 */ /* 0x0030620000000800 */
[----:B------:R-:W-:Y:S01]  /*a0c0*/  BSSY.RECONVERGENT B0, `(.L_x_1485) ;  /* 0x0000006000007945 */ /* 0x000fe20003800200 */
[----:B------:R-:W-:Y:S02]  /*a0d0*/  LOP3.LUT R151, R190, 0x800, RZ, 0xfc, !PT ;  /* 0x00000800be977812 */ /* 0x000fe400078efcff */
[----:B------:R-:W-:Y:S02]  /*a0e0*/  LEA.HI R155, R155, R190, RZ, 0x1b ;  /* 0x000000be9b9b7211 */ /* 0x000fe400078fd8ff */
[----:B------:R-:W-:Y:S01]  /*a0f0*/  LEA R154, R154, UR22, 0x2 ;  /* 0x000000169a9a7c11 */ /* 0x000fe2000f8e10ff */
[----:B------:R-:W-:Y:S06]  /*a100*/  @!P2 BRA `(.L_x_1486) ;  /* 0x000000000004a947 */ /* 0x000fec0003800000 */
[----:B-1----:R1:W-:Y:S02]  /*a110*/  REDG.E.ADD.F32.FTZ.RN.STRONG.GPU desc[UR26][R64.64+0x1a00], R149 ;  /* 0x001a0095400079a6 */ /* 0x0023e4000c12f31a */
.L_x_1486:
[----:B------:R-:W-:Y:S05]  /*a120*/  BSYNC.RECONVERGENT B0 ;  /* 0x0000000000007941 */ /* 0x000fea0003800200 */
.L_x_1485:
[----:B-1----:R1:W0:Y:S01]  /*a130*/  LDS R149, [R154+0x5e00] ;  /* 0x005e00009a957984 */ /* 0x0022220000000800 */
[----:B------:R-:W-:Y:S01]  /*a140*/  BSSY.RECONVERGENT B0, `(.L_x_1487) ;  /* 0x0000005000007945 */ /* 0x000fe20003800200 */
[----:B------:R-:W-:Y:S02]  /*a150*/  LEA.HI R151, R151, R190, RZ, 0x1b ;  /* 0x000000be97977211 */ /* 0x000fe400078fd8ff */
[----:B------:R-:W-:Y:S01]  /*a160*/  LEA R155, R155, UR22, 0x2 ;  /* 0x000000169b9b7c11 */ /* 0x000fe2000f8e10ff */
[----:B------:R-:W-:Y:S06]  /*a170*/  @!P3 BRA `(.L_x_1488) ;  /* 0x000000000004b947 */ /* 0x000fec0003800000 */
[----:B0-----:R0:W-:Y:S02]  /*a180*/  REDG.E.ADD.F32.FTZ.RN.STRONG.GPU desc[UR26][R64.64+0x1c00], R149 ;  /* 0x001c0095400079a6 */ /* 0x0011e4000c12f31a */
.L_x_1488:
[----:B------:R-:W-:Y:S05]  /*a190*/  BSYNC.RECONVERGENT B0 ;  /* 0x0000000000007941 */ /* 0x000fea0003800200 */
.L_x_1487:
[----:B0-----:R0:W0:Y:S01]  /*a1a0*/  LDS R149, [R155+0x6000] ;  /* 0x006000009b957984 */ /* 0x0010220000000800 */
[----:B------:R-:W-:Y:S01]  /*a1b0*/  BSSY.RECONVERGENT B0, `(.L_x_1489) ;  /* 0x0000004000007945 */ /* 0x000fe20003800200 */
[----:B-1----:R-:W-:-:S03]  /*a1c0*/  LEA R154, R151, UR22, 0x2 ;  /* 0x00000016979a7c11 */ /* 0x002fc6000f8e10ff */
[----:B------:R-:W-:Y:S05]  /*a1d0*/  @!P4 BRA `(.L_x_1490) ;  /* 0x000000000004c947 */ /* 0x000fea0003800000 */
[----:B0-----:R1:W-:Y:S02]  /*a1e0*/  REDG.E.ADD.F32.FTZ.RN.STRONG.GPU desc[UR26][R64.64+0x1e00], R149 ;  /* 0x001e0095400079a6 */ /* 0x0013e4000c12f31a */
.L_x_1490:
[----:B------:R-:W-:Y:S05]  /*a1f0*/  BSYNC.RECONVERGENT B0 ;  /* 0x0000000000007941 */ /* 0x000fea0003800200 */
.L_x_1489:
[----:B01----:R0:W1:Y:S01]  /*a200*/  LDS R149, [R154+0x6200] ;  /* 0x006200009a957984 */ /* 0x0030620000000800 */
[----:B------:R-:W-:Y:S01]  /*a210*/  BSSY.RECONVERGENT B0, `(.L_x_1491) ;  /* 0x0000005000007945 */ /* 0x000fe20003800200 */
[C---:B------:R-:W-:Y:S02]  /*a220*/  IADD3 R151, PT, PT, R190.reuse, 0x880, RZ ;  /* 0x00000880be977810 */ /* 0x040fe40007ffe0ff */
[----:B------:R-:W-:Y:S01]  /*a230*/  IADD3 R153, PT, PT, R190, 0x900, RZ ;  /* 0x00000900be997810 */ /* 0x000fe20007ffe0ff */
[----:B------:R-:W-:Y:S06]  /*a240*/  @!P5 BRA `(.L_x_1492) ;  /* 0x000000000004d947 */ /* 0x000fec0003800000 */
[----:B-1----:R1:W-:Y:S02]  /*a250*/  REDG.E.ADD.F32.FTZ.RN.STRONG.GPU desc[UR26][R64.64+0x2000], R149 ;  /* 0x00200095400079a6 */ /* 0x0023e4000c12f31a */
.L_x_1492:
[----:B------:R-:W-:Y:S05]  /*a260*/  BSYNC.RECONVERGENT B0 ;  /* 0x0000000000007941 */ /* 0x000fea0003800200 */
.L_x_1491:
        /* <DEDUP_REMOVED lines=16> */
.L_x_1494:
[----:B------:R-:W-:Y:S05]  /*a370*/  BSYNC.RECONVERGENT B0 ;  /* 0x0000000000007941 */ /* 0x000fea0003800200 */
.L_x_1493:
[----:B01----:R0:W1:Y:S01]  /*a380*/  LDS R149, [R153+0x6600] ;  /* 0x0066000099957984 */ /* 0x0030620000000800 */
[----:B------:R-:W-:Y:S01]  /*a390*/  BSSY.RECONVERGENT B0, `(.L_x_1495) ;  /* 0x0000006000007945 */ /* 0x000fe20003800200 */
[----:B------:R-:W-:Y:S02]  /*a3a0*/  IADD3 R151, PT, PT, R190, 0xa80, RZ ;  /* 0x00000a80be977810 */ /* 0x000fe40007ffe0ff */
[----:B------:R-:W-:Y:S02]  /*a3b0*/  LEA.HI R155, R155, R190, RZ, 0x1b ;  /* 0x000000be9b9b7211 */ /* 0x000fe400078fd8ff */
[----:B------:R-:W-:Y:S01]  /*a3c0*/  LEA R154, R154, UR22, 0x2 ;  /* 0x000000169a9a7c11 */ /* 0x000fe2000f8e10ff */
[----:B------:R-:W-:Y:S06]  /*a3d0*/  @!P2 BRA `(.L_x_1496) ;  /* 0x000000000004a947 */ /* 0x000fec0003800000 */
[----:B-1----:R1:W-:Y:S02]  /*a3e0*/  REDG.E.ADD.F32.FTZ.RN.STRONG.GPU desc[UR26][R64.64+0x2400], R149 ;  /* 0x00240095400079a6 */ /* 0x0023e4000c12f31a */
.L_x_1496:
[----:B------:R-:W-:Y:S05]  /*a3f0*/  BSYNC.RECONVERGENT B0 ;  /* 0x0000000000007941 */ /* 0x000fea0003800200 */
.L_x_1495:
[----:B-1----:R1:W0:Y:S01]  /*a400*/  LDS R149, [R154+0x6800] ;  /* 0x006800009a957984 */ /* 0x0022220000000800 */
[----:B------:R-:W-:Y:S01]  /*a410*/  BSSY.RECONVERGENT B0, `(.L_x_1497) ;  /* 0x0000005000007945 */ /* 0x000fe20003800200 */
[----:B------:R-:W-:Y:S02]  /*a420*/  LEA.HI R151, R151, R190, RZ, 0x1b ;  /* 0x000000be97977211 */ /* 0x000fe400078fd8ff */
[----:B------:R-:W-:Y:S01]  /*a430*/  LEA R155, R155, UR22, 0x2 ;  /* 0x000000169b9b7c11 */ /* 0x000fe2000f8e10ff */
[----:B------:R-:W-:Y:S06]  /*a440*/  @!P3 BRA `(.L_x_1498) ;  /* 0x000000000004b947 */ /* 0x000fec0003800000 */
[----:B0-----:R0:W-:Y:S02]  /*a450*/  REDG.E.ADD.F32.FTZ.RN.STRONG.GPU desc[UR26][R64.64+0x2600], R149 ;  /* 0x00260095400079a6 */ /* 0x0011e4000c12f31a */
.L_x_1498:
[----:B------:R-:W-:Y:S05]  /*a460*/  BSYNC.RECONVERGENT B0 ;  /* 0x0000000000007941 */ /* 0x000fea0003800200 */
.L_x_1497:
[----:B0-----:R0:W0:Y:S01]  /*a470*/  LDS R149, [R155+0x6a00] ;  /* 0x006a00009b957984 */ /* 0x0010220000000800 */
[----:B------:R-:W-:Y:S01]  /*a480*/  BSSY.RECONVERGENT B0, `(.L_x_1499) ;  /* 0x0000004000007945 */ /* 0x000fe20003800200 */
[----:B-1----:R-:W-:-:S03]  /*a490*/  LEA R154, R151, UR22, 0x2 ;  /* 0x00000016979a7c11 */ /* 0x002fc6000f8e10ff */
[----:B------:R-:W-:Y:S05]  /*a4a0*/  @!P4 BRA `(.L_x_1500) ;  /* 0x000000000004c947 */ /* 0x000fea0003800000 */
[----:B0-----:R1:W-:Y:S02]  /*a4b0*/  REDG.E.ADD.F32.FTZ.RN.STRONG.GPU desc[UR26][R64.64+0x2800], R149 ;  /* 0x00280095400079a6 */ /* 0x0013e4000c12f31a */
.L_x_1500:
[----:B------:R-:W-:Y:S05]  /*a4c0*/  BSYNC.RECONVERGENT B0 ;  /* 0x0000000000007941 */ /* 0x000fea0003800200 */
.L_x_1499:
[----:B01----:R0:W1:Y:S01]  /*a4d0*/  LDS R149, [R154+0x6c00] ;  /* 0x006c00009a957984 */ /* 0x0030620000000800 */
[----:B------:R-:W-:Y:S01]  /*a4e0*/  BSSY.RECONVERGENT B0, `(.L_x_1501) ;  /* 0x0000005000007945 */ /* 0x000fe20003800200 */
[C---:B------:R-:W-:Y:S02]  /*a4f0*/  IADD3 R151, PT, PT, R190.reuse, 0xb00, RZ ;  /* 0x00000b00be977810 */ /* 0x040fe40007ffe0ff */
[----:B------:R-:W-:Y:S01]  /*a500*/  IADD3 R153, PT, PT, R190, 0xb80, RZ ;  /* 0x00000b80be997810 */ /* 0x000fe20007ffe0ff */
[----:B------:R-:W-:Y:S06]  /*a510*/  @!P5 BRA `(.L_x_1502) ;  /* 0x000000000004d947 */ /* 0x000fec0003800000 */
[----:B-1----:R1:W-:Y:S02]  /*a520*/  REDG.E.ADD.F32.FTZ.RN.STRONG.GPU desc[UR26][R64.64+0x2a00], R149 ;  /* 0x002a0095400079a6 */ /* 0x0023e4000c12f31a */
.L_x_1502:
[----:B------:R-:W-:Y:S05]  /*a530*/  BSYNC.RECONVERGENT B0 ;  /* 0x0000000000007941 */ /* 0x000fea0003800200 */
.L_x_1501:
[----:B-1----:R-:W-:Y:S01]  /*a540*/  LOP3.LUT R149, R190, 0xc00, RZ, 0xfc, !PT ;  /* 0x00000c00be957812 */ /* 0x002fe200078efcff */
        /* <DEDUP_REMOVED lines=15> */
.L_x_1504:
[----:B------:R-:W-:Y:S05]  /*a640*/  BSYNC.RECONVERGENT B0 ;  /* 0x0000000000007941 */ /* 0x000fea0003800200 */
.L_x_1503:
[----:B01----:R0:W1:Y:S01]  /*a650*/  LDS R149, [R153+0x7000] ;  /* 0x0070000099957984 */ /* 0x0030620000000800 */
[----:B------:R-:W-:Y:S01]  /*a660*/  BSSY.RECONVERGENT B0, `(.L_x_1505) ;  /* 0x0000006000007945 */ /* 0x000fe20003800200 */
[----:B------:R-:W-:Y:S02]  /*a670*/  IADD3 R151, PT, PT, R190, 0xd00, RZ ;  /* 0x00000d00be977810 */ /* 0x000fe40007ffe0ff */
[----:B------:R-:W-:Y:S02]  /*a680*/  LEA.HI R155, R155, R190, RZ, 0x1b ;  /* 0x000000be9b9b7211 */ /* 0x000fe400078fd8ff */
[----:B------:R-:W-:Y:S01]  /*a690*/  LEA R154, R154, UR22, 0x2 ;  /* 0x000000169a9a7c11 */ /* 0x000fe2000f8e10ff */
[----:B------:R-:W-:Y:S06]  /*a6a0*/  @!P2 BRA `(.L_x_1506) ;  /* 0x000000000004a947 */ /* 0x000fec0003800000 */
[----:B-1----:R1:W-:Y:S02]  /*a6b0*/  REDG.E.ADD.F32.FTZ.RN.STRONG.GPU desc[UR26][R64.64+0x2e00], R149 ;  /* 0x002e0095400079a6 */ /* 0x0023e4000c12f31a */
.L_x_1506:
[----:B------:R-:W-:Y:S05]  /*a6c0*/  BSYNC.RECONVERGENT B0 ;  /* 0x0000000000007941 */ /* 0x000fea0003800200 */
.L_x_1505:
[----:B-1----:R1:W0:Y:S01]  /*a6d0*/  LDS R149, [R154+0x7200] ;  /* 0x007200009a957984 */ /* 0x0022220000000800 */
[----:B------:R-:W-:Y:S01]  /*a6e0*/  BSSY.RECONVERGENT B0, `(.L_x_1507) ;  /* 0x0000005000007945 */ /* 0x000fe20003800200 */
[----:B------:R-:W-:Y:S02]  /*a6f0*/  LEA.HI R151, R151, R190, RZ, 0x1b ;  /* 0x000000be97977211 */ /* 0x000fe400078fd8ff */
[----:B------:R-:W-:Y:S01]  /*a700*/  LEA R155, R155, UR22, 0x2 ;  /* 0x000000169b9b7c11 */ /* 0x000fe2000f8e10ff */
[----:B------:R-:W-:Y:S06]  /*a710*/  @!P3 BRA `(.L_x_1508) ;  /* 0x000000000004b947 */ /* 0x000fec0003800000 */
[----:B0-----:R0:W-:Y:S02]  /*a720*/  REDG.E.ADD.F32.FTZ.RN.STRONG.GPU desc[UR26][R64.64+0x3000], R149 ;  /* 0x00300095400079a6 */ /* 0x0011e4000c12f31a */
.L_x_1508:
[----:B------:R-:W-:Y:S05]  /*a730*/  BSYNC.RECONVERGENT B0 ;  /* 0x0000000000007941 */ /* 0x000fea0003800200 */
.L_x_1507:
[----:B0-----:R0:W0:Y:S01]  /*a740*/  LDS R149, [R155+0x7400] ;  /* 0x007400009b957984 */ /* 0x0010220000000800 */
[----:B------:R-:W-:Y:S01]  /*a750*/  BSSY.RECONVERGENT B0, `(.L_x_1509) ;  /* 0x0000004000007945 */ /* 0x000fe20003800200 */
[----:B-1----:R-:W-:-:S03]  /*a760*/  LEA R154, R151, UR22, 0x2 ;  /* 0x00000016979a7c11 */ /* 0x002fc6000f8e10ff */
[----:B------:R-:W-:Y:S05]  /*a770*/  @!P4 BRA `(.L_x_1510) ;  /* 0x000000000004c947 */ /* 0x000fea0003800000 */
[----:B0-----:R1:W-:Y:S02]  /*a780*/  REDG.E.ADD.F32.FTZ.RN.STRONG.GPU desc[UR26][R64.64+0x3200], R149 ;  /* 0x00320095400079a6 */ /* 0x0013e4000c12f31a */
.L_x_1510:
[----:B------:R-:W-:Y:S05]  /*a790*/  BSYNC.RECONVERGENT B0 ;  /* 0x0000000000007941 */ /* 0x000fea0003800200 */
.L_x_1509:
[----:B01----:R0:W1:Y:S01]  /*a7a0*/  LDS R149, [R154+0x7600] ;  /* 0x007600009a957984 */ /* 0x0030620000000800 */
[----:B------:R-:W-:Y:S01]  /*a7b0*/  BSSY.RECONVERGENT B0, `(.L_x_1511) ;  /* 0x0000005000007945 */ /* 0x000fe20003800200 */
[C---:B------:R-:W-:Y:S02]  /*a7c0*/  IADD3 R151, PT, PT, R190.reuse, 0xd80, RZ ;  /* 0x00000d80be977810 */ /* 0x040fe40007ffe0ff */
[----:B------:R-:W-:Y:S01]  /*a7d0*/  IADD3 R153, PT, PT, R190, 0xe00, RZ ;  /* 0x00000e00be997810 */ /* 0x000fe20007ffe0ff */
[----:B------:R-:W-:Y:S06]  /*a7e0*/  @!P5 BRA `(.L_x_1512) ;  /* 0x000000000004d947 */ /* 0x000fec0003800000 */
[----:B-1----:R1:W-:Y:S02]  /*a7f0*/  REDG.E.ADD.F32.FTZ.RN.STRONG.GPU desc[UR26][R64.64+0x3400], R149 ;  /* 0x00340095400079a6 */ /* 0x0023e4000c12f31a */
.L_x_1512:
[----:B------:R-:W-:Y:S05]  /*a800*/  BSYNC.RECONVERGENT B0 ;  /* 0x0000000000007941 */ /* 0x000fea0003800200 */
.L_x_1511:
        /* <DEDUP_REMOVED lines=16> */
.L_x_1514:
[----:B------:R-:W-:Y:S05]  /*a910*/  BSYNC.RECONVERGENT B0 ;  /* 0x0000000000007941 */ /* 0x000fea0003800200 */
.L_x_1513:
[----:B------:R2:W2:Y:S01]  /*a920*/  LDS R119, [R153+0x7a00] ;  /* 0x007a000099777984 */ /* 0x0004a20000000800 */
[----:B------:R-:W-:Y:S01]  /*a930*/  BSSY.RECONVERGENT B0, `(.L_x_1515) ;  /* 0x0000006000007945 */ /* 0x000fe20003800200 */
[----:B01----:R-:W-:Y:S02]  /*a940*/  IADD3 R149, PT, PT, R190, 0xf80, RZ ;  /* 0x00000f80be957810 */ /* 0x003fe40007ffe0ff */
[----:B------:R-:W-:Y:S02]  /*a950*/  LEA.HI R155, R155, R190, RZ, 0x1b ;  /* 0x000000be9b9b7211 */ /* 0x000fe400078fd8ff */
[----:B------:R-:W-:Y:S01]  /*a960*/  LEA R154, R154, UR22, 0x2 ;  /* 0x000000169a9a7c11 */ /* 0x000fe2000f8e10ff */
[----:B------:R-:W-:Y:S06]  /*a970*/  @!P2 BRA `(.L_x_1516) ;  /* 0x000000000004a947 */ /* 0x000fec0003800000 */
[----:B--2---:R0:W-:Y:S02]  /*a980*/  REDG.E.ADD.F32.FTZ.RN.STRONG.GPU desc[UR26][R64.64+0x3800], R119 ;  /* 0x00380077400079a6 */ /* 0x0041e4000c12f31a */
.L_x_1516:
[----:B------:R-:W-:Y:S05]  /*a990*/  BSYNC.RECONVERGENT B0 ;  /* 0x0000000000007941 */ /* 0x000fea0003800200 */
.L_x_1515:
[----:B0-2---:R0:W1:Y:S01]  /*a9a0*/  LDS R119, [R154+0x7c00] ;  /* 0x007c00009a777984 */ /* 0x0050620000000800 */
[----:B------:R-:W-:Y:S01]  /*a9b0*/  BSSY.RECONVERGENT B0, `(.L_x_1517) ;  /* 0x0000005000007945 */ /* 0x000fe20003800200 */
[----:B------:R-:W-:Y:S02]  /*a9c0*/  LEA.HI R149, R149, R190, RZ, 0x1b ;  /* 0x000000be95957211 */ /* 0x000fe400078fd8ff */
[----:B------:R-:W-:Y:S01]  /*a9d0*/  LEA R155, R155, UR22, 0x2 ;  /* 0x000000169b9b7c11 */ /* 0x000fe2000f8e10ff */
[----:B------:R-:W-:Y:S06]  /*a9e0*/  @!P3 BRA `(.L_x_1518) ;  /* 0x000000000004b947 */ /* 0x000fec0003800000 */
[----:B-1----:R2:W-:Y:S02]  /*a9f0*/  REDG.E.ADD.F32.FTZ.RN.STRONG.GPU desc[UR26][R64.64+0x3a00], R119 ;  /* 0x003a0077400079a6 */ /* 0x0025e4000c12f31a */
.L_x_1518:
[----:B------:R-:W-:Y:S05]  /*aa00*/  BSYNC.RECONVERGENT B0 ;  /* 0x0000000000007941 */ /* 0x000fea0003800200 */
.L_x_1517:
[----:B-12---:R1:W2:Y:S01]  /*aa10*/  LDS R119, [R155+0x7e00] ;  /* 0x007e00009b777984 */ /* 0x0062a20000000800 */
[----:B------:R-:W-:Y:S01]  /*aa20*/  BSSY.RECONVERGENT B0, `(.L_x_1519) ;  /* 0x0000004000007945 */ /* 0x000fe20003800200 */
[----:B------:R-:W-:-:S03]  /*aa30*/  LEA R149, R149, UR22, 0x2 ;  /* 0x0000001695957c11 */ /* 0x000fc6000f8e10ff */
[----:B------:R-:W-:Y:S05]  /*aa40*/  @!P4 BRA `(.L_x_1520) ;  /* 0x000000000004c947 */ /* 0x000fea0003800000 */
[----:B--2---:R2:W-:Y:S02]  /*aa50*/  REDG.E.ADD.F32.FTZ.RN.STRONG.GPU desc[UR26][R64.64+0x3c00], R119 ;  /* 0x003c0077400079a6 */ /* 0x0045e4000c12f31a */
.L_x_1520:
[----:B------:R-:W-:Y:S05]  /*aa60*/  BSYNC.RECONVERGENT B0 ;  /* 0x0000000000007941 */ /* 0x000fea0003800200 */
.L_x_1519:
[----:B--2---:R2:W0:Y:S01]  /*aa70*/  LDS R119, [R149+0x8000] ;  /* 0x0080000095777984 */ /* 0x0044220000000800 */
[----:B------:R-:W-:Y:S01]  /*aa80*/  BSSY.RECONVERGENT B0, `(.L_x_1521) ;  /* 0x0000004000007945 */ /* 0x000fe20003800200 */
[----:B------:R-:W-:-:S03]  /*aa90*/  FADD.FTZ R61, R152, R61 ;  /* 0x0000003d983d7221 */ /* 0x000fc60000010000 */
[----:B------:R-:W-:Y:S05]  /*aaa0*/  @!P5 BRA `(.L_x_1522) ;  /* 0x000000000004d947 */ /* 0x000fea0003800000 */
[----:B0-----:R0:W-:Y:S02]  /*aab0*/  REDG.E.ADD.F32.FTZ.RN.STRONG.GPU desc[UR26][R64.64+0x3e00], R119 ;  /* 0x003e0077400079a6 */ /* 0x0011e4000c12f31a */
.L_x_1522:
[----:B------:R-:W-:Y:S05]  /*aac0*/  BSYNC.RECONVERGENT B0 ;  /* 0x0000000000007941 */ /* 0x000fea0003800200 */
.L_x_1521:
[----:B0-----:R-:W0:Y:S01]  /*aad0*/  SHFL.DOWN PT, R119, R60, 0x1, 0x1f ;  /* 0x08201f003c777f89 */ /* 0x001e2200000e0000 */
[----:B------:R-:W-:Y:S01]  /*aae0*/  ISETP.GT.AND P2, PT, R240, 0x1e, PT ;  /* 0x0000001ef000780c */ /* 0x000fe20003f44270 */
[----:B------:R-:W-:Y:S01]  /*aaf0*/  FFMA.FTZ R110, R79, R110, R124 ;  /* 0x0000006e4f6e7223 */ /* 0x000fe2000001007c */
[----:B------:R-:W-:Y:S01]  /*ab00*/  FFMA.FTZ R186, R18, R125, R186 ;  /* 0x0000007d12ba7223 */ /* 0x000fe200000100ba */
[----:B------:R-:W5:Y:S01]  /*ab10*/  SHFL.DOWN PT, R64, R61, 0x1, 0x1f ;  /* 0x08201f003d407f89 */ /* 0x000f6200000e0000 */
[----:B------:R-:W-:Y:S01]  /*ab20*/  FFMA.FTZ R214, R214, R117, R105 ;  /* 0x00000075d6d67223 */ /* 0x000fe20000010069 */
[----:B------:R-:W-:Y:S01]  /*ab30*/  FFMA.FTZ R125, R45, R125, R110 ;  /* 0x0000007d2d7d7223 */ /* 0x000fe2000001006e */
[----:B------:R-:W-:Y:S01]  /*ab40*/  FFMA.FTZ R218, R218, R113, R135 ;  /* 0x00000071dada7223 */ /* 0x000fe20000010087 */
[----:B--2---:R-:W2:Y:S01]  /*ab50*/  SHFL.DOWN PT, R149, R62, 0x1, 0x1f ;  /* 0x08201f003e957f89 */ /* 0x004ea200000e0000 */
[----:B------:R-:W-:Y:S01]  /*ab60*/  FFMA.FTZ R83, R83, R136, R150 ;  /* 0x0000008853537223 */ /* 0x000fe20000010096 */
[----:B------:R-:W-:Y:S01]  /*ab70*/  FFMA.FTZ R75, R212, R147, R75 ;  /* 0x00000093d44b7223 */ /* 0x000fe2000001004b */
[----:B------:R-:W-:Y:S01]  /*ab80*/  FFMA.FTZ R65, R47, R129, R218 ;  /* 0x000000812f417223 */ /* 0x000fe200000100da */
[----:B------:R-:W1:Y:S01]  /*ab90*/  SHFL.DOWN PT, R152, R63, 0x1, 0x1f ;  /* 0x08201f003f987f89 */ /* 0x000e6200000e0000 */
[----:B------:R-:W-:Y:S01]  /*aba0*/  FMUL.FTZ R145, R74, R145 ;  /* 0x000000914a917220 */ /* 0x000fe20000410000 */
[----:B------:R-:W-:Y:S01]  /*abb0*/  FMUL.FTZ R148, R73, R148 ;  /* 0x0000009449947220 */ /* 0x000fe20000410000 */
[----:B------:R-:W-:Y:S01]  /*abc0*/  FADD.FTZ R184, R65, R184 ;  /* 0x000000b841b87221 */ /* 0x000fe20000010000 */
[----:B------:R-:W-:Y:S01]  /*abd0*/  FFMA.FTZ R65, R49, R133, R214 ;  /* 0x0000008531417223 */ /* 0x000fe200000100d6 */
[----:B------:R-:W-:Y:S01]  /*abe0*/  FMUL.FTZ R144, R71, R144 ;  /* 0x0000009047907220 */ /* 0x000fe20000410000 */
[----:B------:R-:W-:Y:S01]  /*abf0*/  FMUL.FTZ R137, R70, R137 ;  /* 0x0000008946897220 */ /* 0x000fe20000410000 */
[----:B------:R-:W-:Y:S01]  /*ac00*/  ISETP.GT.AND P3, PT, R240, 0xf, PT ;  /* 0x0000000ff000780c */ /* 0x000fe20003f64270 */
[----:B------:R-:W-:Y:S01]  /*ac10*/  FADD.FTZ R182, R65, R182 ;  /* 0x000000b641b67221 */ /* 0x000fe20000010000 */
[----:B------:R-:W-:Y:S01]  /*ac20*/  FMUL.FTZ R84, R84, R169 ;  /* 0x000000a954547220 */ /* 0x000fe20000410000 */
[----:B------:R-:W-:Y:S01]  /*ac30*/  FMUL.FTZ R86, R86, R170 ;  /* 0x000000aa56567220 */ /* 0x000fe20000410000 */
[----:B------:R-:W-:Y:S01]  /*ac40*/  FMUL.FTZ R88, R88, R171 ;  /* 0x000000ab58587220 */ /* 0x000fe20000410000 */
[----:B0-----:R-:W-:Y:S01]  /*ac50*/  @!P2 FADD.FTZ R60, R60, R119 ;  /* 0x000000773c3ca221 */ /* 0x001fe20000010000 */
[----:B------:R-:W-:Y:S01]  /*ac60*/  FMUL.FTZ R141, R72, R141 ;  /* 0x0000008d488d7220 */ /* 0x000fe20000410000 */
[----:B------:R-:W-:Y:S01]  /*ac70*/  FMUL.FTZ R90, R90, R172 ;  /* 0x000000ac5a5a7220 */ /* 0x000fe20000410000 */
[----:B------:R-:W-:Y:S01]  /*ac80*/  FMUL.FTZ R92, R92, R173 ;  /* 0x000000ad5c5c7220 */ /* 0x000fe20000410000 */
[----:B-----5:R-:W-:Y:S01]  /*ac90*/  @!P2 FADD.FTZ R61, R61, R64 ;  /* 0x000000403d3da221 */ /* 0x020fe20000010000 */
[----:B------:R-:W0:Y:S01]  /*aca0*/  SHFL.DOWN PT, R79, R60, 0x2, 0x1f ;  /* 0x08401f003c4f7f89 */ /* 0x000e2200000e0000 */
[----:B------:R-:W-:Y:S01]  /*acb0*/  FFMA.FTZ R64, R50, R83, R75 ;  /* 0x0000005332407223 */ /* 0x000fe2000001004b */
[----:B------:R-:W-:Y:S01]  /*acc0*/  FMUL.FTZ R94, R94, R174 ;  /* 0x000000ae5e5e7220 */ /* 0x000fe20000410000 */
[----:B--2---:R-:W-:Y:S01]  /*acd0*/  @!P2 FADD.FTZ R62, R62, R149 ;  /* 0x000000953e3ea221 */ /* 0x004fe20000010000 */
[----:B------:R-:W2:Y:S01]  /*ace0*/  SHFL.DOWN PT, R110, R61, 0x2, 0x1f ;  /* 0x08401f003d6e7f89 */ /* 0x000ea200000e0000 */
[----:B------:R-:W-:Y:S01]  /*acf0*/  FADD.FTZ R181, R64, R181 ;  /* 0x000000b540b57221 */ /* 0x000fe20000010000 */
[----:B------:R-:W-:Y:S01]  /*ad00*/  FMUL.FTZ R140, R69, R140 ;  /* 0x0000008c458c7220 */ /* 0x000fe20000410000 */
[----:B-1----:R-:W-:Y:S01]  /*ad10*/  @!P2 FADD.FTZ R63, R63, R152 ;  /* 0x000000983f3fa221 */ /* 0x002fe20000010000 */
[----:B------:R-:W1:Y:S01]  /*ad20*/  SHFL.DOWN PT, R105, R62, 0x2, 0x1f ;  /* 0x08401f003e697f89 */ /* 0x000e6200000e0000 */
[----:B------:R-:W-:Y:S01]  /*ad30*/  ISETP.GT.AND P2, PT, R240, 0x1d, PT ;  /* 0x0000001df000780c */ /* 0x000fe20003f44270 */
[----:B------:R-:W-:Y:S01]  /*ad40*/  FMUL.FTZ R96, R96, R175 ;  /* 0x000000af60607220 */ /* 0x000fe20000410000 */
[----:B------:R-:W-:Y:S01]  /*ad50*/  FMUL.FTZ R123, R68, R123 ;  /* 0x0000007b447b7220 */ /* 0x000fe20000410000 */
[----:B------:R-:W5:Y:S01]  /*ad60*/  SHFL.DOWN PT, R124, R63, 0x2, 0x1f ;  /* 0x08401f003f7c7f89 */ /* 0x000f6200000e0000 */
[----:B------:R-:W-:Y:S01]  /*ad70*/  FFMA.FTZ R109, R220, R109, R111 ;  /* 0x0000006ddc6d7223 */ /* 0x000fe2000001006f */
        /* <DEDUP_REMOVED lines=12> */
[----:B------:R-:W-:Y:S01]  /*ae40*/  FFMA.FTZ R95, R95, R130, R94 ;  /* 0x000000825f5f7223 */ /* 0x000fe2000001005e */
[----:B------:R-:W-:Y:S01]  /*ae50*/  FFMA.FTZ R199, R199, R134, R140 ;  /* 0x00000086c7c77223 */ /* 0x000fe2000001008c */
[----:B--2---:R-:W-:Y:S01]  /*ae60*/  @!P2 FADD.FTZ R61, R61, R110 ;  /* 0x0000006e3d3da221 */ /* 0x004fe20000010000 */
[----:B------:R-:W0:Y:S01]  /*ae70*/  SHFL.DOWN PT, R65, R60, 0x4, 0x1f ;  /* 0x08801f003c417f89 */ /* 0x000e2200000e0000 */
[----:B------:R-:W-:Y:S01]  /*ae80*/  FFMA.FTZ R96, R97, R118, R96 ;  /* 0x0000007661607223 */ /* 0x000fe20000010060 */
[----:B------:R-:W-:Y:S01]  /*ae90*/  FFMA.FTZ R198, R198, R121, R123 ;  /* 0x00000079c6c67223 */ /* 0x000fe2000001007b */
[----:B-1----:R-:W-:Y:S01]  /*aea0*/  @!P2 FADD.FTZ R62, R62, R105 ;  /* 0x000000693e3ea221 */ /* 0x002fe20000010000 */
[----:B------:R-:W1:Y:S01]  /*aeb0*/  SHFL.DOWN PT, R64, R61, 0x4, 0x1f ;  /* 0x08801f003d407f89 */ /* 0x000e6200000e0000 */
[----:B------:R-:W-:Y:S01]  /*aec0*/  FFMA.FTZ R187, R19, R126, R187 ;  /* 0x0000007e13bb7223 */ /* 0x000fe200000100bb */
[----:B------:R-:W-:Y:S01]  /*aed0*/  FFMA.FTZ R223, R21, R128, R223 ;  /* 0x0000008015df7223 */ /* 0x000fe200000100df */
[----:B-----5:R-:W-:Y:S01]  /*aee0*/  @!P2 FADD.FTZ R63, R63, R124 ;  /* 0x0000007c3f3fa221 */ /* 0x020fe20000010000 */
        /* <DEDUP_REMOVED lines=9> */
[----:B------:R-:W-:Y:S01]  /*af80*/  FFMA.FTZ R202, R55, R92, R202 ;  /* 0x0000005c37ca7223 */ /* 0x000fe200000100ca */
[----:B------:R-:W-:Y:S01]  /*af90*/  FFMA.FTZ R199, R56, R95, R199 ;  /* 0x0000005f38c77223 */ /* 0x000fe200000100c7 */
[----:B------:R-:W-:Y:S01]  /*afa0*/  FMUL.FTZ R98, R98, R176 ;  /* 0x000000b062627220 */ /* 0x000fe20000410000 */
[----:B------:R-:W-:Y:S01]  /*afb0*/  FFMA.FTZ R198, R57, R96, R198 ;  /* 0x0000006039c67223 */ /* 0x000fe200000100c6 */
[----:B------:R-:W-:Y:S01]  /*afc0*/  FMUL.FTZ R108, R67, R108 ;  /* 0x0000006c436c7220 */ /* 0x000fe20000410000 */
[----:B------:R-:W-:Y:S01]  /*afd0*/  BSSY.RECONVERGENT B0, `(.L_x_1523) ;  /* 0x0000031000007945 */ /* 0x000fe20003800200 */
[----:B------:R-:W-:Y:S01]  /*afe0*/  FADD.FTZ R44, R125, R44 ;  /* 0x0000002c7d2c7221 */ /* 0x000fe20000010000 */
[----:B0-----:R-:W-:Y:S01]  /*aff0*/  @!P2 FADD.FTZ R60, R60, R65 ;  /* 0x000000413c3ca221 */ /* 0x001fe20000010000 */
[----:B------:R-:W-:Y:S01]  /*b000*/  FFMA.FTZ R188, R20, R129, R188 ;  /* 0x0000008114bc7223 */ /* 0x000fe200000100bc */
[----:B------:R-:W-:Y:S01]  /*b010*/  FADD.FTZ R185, R126, R185 ;  /* 0x000000b97eb97221 */ /* 0x000fe20000010000 */
[----:B------:R-:W-:Y:S01]  /*b020*/  FFMA.FTZ R224, R22, R133, R224 ;  /* 0x0000008516e07223 */ /* 0x000fe200000100e0 */
[----:B-1----:R-:W-:Y:S01]  /*b030*/  @!P2 FADD.FTZ R61, R61, R64 ;  /* 0x000000403d3da221 */ /* 0x002fe20000010000 */
[----:B------:R-:W0:Y:S01]  /*b040*/  SHFL.DOWN PT, R65, R60, 0x8, 0x1f ;  /* 0x09001f003c417f89 */ /* 0x000e2200000e0000 */
[----:B------:R-:W-:Y:S01]  /*b050*/  FADD.FTZ R183, R128, R183 ;  /* 0x000000b780b77221 */ /* 0x000fe20000010000 */
[----:B------:R-:W-:Y:S01]  /*b060*/  FFMA.FTZ R226, R23, R83, R226 ;  /* 0x0000005317e27223 */ /* 0x000fe200000100e2 */
[----:B--2---:R-:W-:Y:S01]  /*b070*/  @!P2 FADD.FTZ R62, R62, R73 ;  /* 0x000000493e3ea221 */ /* 0x004fe20000010000 */
[----:B------:R-:W1:Y:S01]  /*b080*/  SHFL.DOWN PT, R64, R61, 0x8, 0x1f ;  /* 0x09001f003d407f89 */ /* 0x000e6200000e0000 */
[----:B------:R-:W-:Y:S01]  /*b090*/  FFMA.FTZ R227, R24, R84, R227 ;  /* 0x0000005418e37223 */ /* 0x000fe200000100e3 */
[----:B------:R-:W-:Y:S01]  /*b0a0*/  FFMA.FTZ R228, R25, R87, R228 ;  /* 0x0000005719e47223 */ /* 0x000fe200000100e4 */
[----:B-----5:R-:W-:Y:S01]  /*b0b0*/  @!P2 FADD.FTZ R63, R63, R74 ;  /* 0x0000004a3f3fa221 */ /* 0x020fe20000010000 */
[----:B------:R-:W2:Y:S01]  /*b0c0*/  SHFL.DOWN PT, R71, R62, 0x8, 0x1f ;  /* 0x09001f003e477f89 */ /* 0x000ea200000e0000 */
[----:B------:R-:W-:Y:S01]  /*b0d0*/  ISETP.GT.AND P2, PT, R240, 0x17, PT ;  /* 0x00000017f000780c */ /* 0x000fe20003f44270 */
[----:B------:R-:W-:Y:S01]  /*b0e0*/  FADD.FTZ R43, R210, R43 ;  /* 0x0000002bd22b7221 */ /* 0x000fe20000010000 */
[----:B------:R-:W-:Y:S01]  /*b0f0*/  FADD.FTZ R42, R207, R42 ;  /* 0x0000002acf2a7221 */ /* 0x000fe20000010000 */
[----:B------:R-:W5:Y:S01]  /*b100*/  SHFL.DOWN PT, R70, R63, 0x8, 0x1f ;  /* 0x09001f003f467f89 */ /* 0x000f6200000e0000 */
[----:B------:R-:W-:Y:S01]  /*b110*/  FFMA.FTZ R229, R26, R88, R229 ;  /* 0x000000581ae57223 */ /* 0x000fe200000100e5 */
[----:B------:R-:W-:Y:S01]  /*b120*/  FADD.FTZ R41, R206, R41 ;  /* 0x00000029ce297221 */ /* 0x000fe20000010000 */
[----:B------:R-:W-:Y:S01]  /*b130*/  FFMA.FTZ R230, R27, R91, R230 ;  /* 0x0000005b1be67223 */ /* 0x000fe200000100e6 */
[----:B------:R-:W-:Y:S01]  /*b140*/  FFMA.FTZ R231, R28, R92, R231 ;  /* 0x0000005c1ce77223 */ /* 0x000fe200000100e7 */
[----:B------:R-:W-:Y:S01]  /*b150*/  FADD.FTZ R40, R203, R40 ;  /* 0x00000028cb287221 */ /* 0x000fe20000010000 */
[----:B------:R-:W-:Y:S01]  /*b160*/  FADD.FTZ R39, R202, R39 ;  /* 0x00000027ca277221 */ /* 0x000fe20000010000 */
[----:B------:R-:W-:Y:S01]  /*b170*/  FFMA.FTZ R232, R29, R95, R232 ;  /* 0x0000005f1de87223 */ /* 0x000fe200000100e8 */
[----:B------:R-:W-:Y:S01]  /*b180*/  FFMA.FTZ R233, R30, R96, R233 ;  /* 0x000000601ee97223 */ /* 0x000fe200000100e9 */
[----:B------:R-:W-:Y:S01]  /*b190*/  FADD.FTZ R38, R199, R38 ;  /* 0x00000026c7267221 */ /* 0x000fe20000010000 */
[----:B------:R-:W-:Y:S01]  /*b1a0*/  FFMA.FTZ R98, R99, R132, R98 ;  /* 0x0000008463627223 */ /* 0x000fe20000010062 */
[----:B------:R-:W-:Y:S01]  /*b1b0*/  FADD.FTZ R37, R198, R37 ;  /* 0x00000025c6257221 */ /* 0x000fe20000010000 */
[----:B0-----:R-:W-:Y:S01]  /*b1c0*/  @!P2 FADD.FTZ R60, R60, R65 ;  /* 0x000000413c3ca221 */ /* 0x001fe20000010000 */
[----:B------:R-:W-:Y:S01]  /*b1d0*/  FFMA.FTZ R195, R195, R122, R108 ;  /* 0x0000007ac3c37223 */ /* 0x000fe2000001006c */
[----:B-1----:R-:W-:-:S03]  /*b1e0*/  @!P2 FADD.FTZ R61, R61, R64 ;  /* 0x000000403d3da221 */ /* 0x002fc60000010000 */
        /* <DEDUP_REMOVED lines=8> */
[----:B01----:R-:W-:Y:S01]  /*b270*/  FADD.FTZ R60, R60, R65 ;  /* 0x000000413c3c7221 */ /* 0x003fe20000010000 */
[----:B--2---:R-:W-:Y:S01]  /*b280*/  FADD.FTZ R61, R61, R68 ;  /* 0x000000443d3d7221 */ /* 0x004fe20000010000 */
[----:B------:R-:W-:Y:S01]  /*b290*/  FADD.FTZ R62, R62, R67 ;  /* 0x000000433e3e7221 */ /* 0x000fe20000010000 */
[----:B------:R-:W-:-:S09]  /*b2a0*/  FADD.FTZ R63, R63, R70 ;  /* 0x000000463f3f7221 */ /* 0x000fd20000010000 */
[----:B------:R-:W-:-:S04]  /*b2b0*/  @!P2 SHF.R.U32.HI R64, RZ, 0x1, R190 ;  /* 0x00000001ff40a819 */ /* 0x000fc800000116be */
[----:B------:R-:W-:-:S05]  /*b2c0*/  @!P2 LOP3.LUT R64, R64, 0x1f0, RZ, 0xc0, !PT ;  /* 0x000001f04040a812 */ /* 0x000fca00078ec0ff */
[----:B------:R0:W-:Y:S02]  /*b2d0*/  @!P2 STS.128 [R64+UR22+0x8410], R60 ;  /* 0x0084103c4000a988 */ /* 0x0001e40008000c16 */
.L_x_1524:
[----:B------:R-:W-:Y:S05]  /*b2e0*/  BSYNC.RECONVERGENT B0 ;  /* 0x0000000000007941 */ /* 0x000fea0003800200 */
.L_x_1523:
[----:B------:R-:W-:Y:S01]  /*b2f0*/  FMUL.FTZ R100, R100, R177 ;  /* 0x000000b164647220 */ /* 0x000fe20000410000 */
[----:B------:R-:W-:Y:S01]  /*b300*/  FMUL.FTZ R193, R193, R106 ;  /* 0x0000006ac1c17220 */ /* 0x000fe20000410000 */
[----:B------:R-:W-:Y:S01]  /*b310*/  FMUL.FTZ R102, R102, R178 ;  /* 0x000000b266667220 */ /* 0x000fe20000410000 */
[----:B------:R-:W-:Y:S01]  /*b320*/  FMUL.FTZ R66, R66, R107 ;  /* 0x0000006b42427220 */ /* 0x000fe20000410000 */
[----:B------:R-:W-:Y:S01]  /*b330*/  FFMA.FTZ R101, R101, R120, R100 ;  /* 0x0000007865657223 */ /* 0x000fe20000010064 */
[----:B------:R-:W-:Y:S01]  /*b340*/  FFMA.FTZ R194, R194, R77, R193 ;  /* 0x0000004dc2c27223 */ /* 0x000fe200000100c1 */
[----:B------:R-:W-:Y:S01]  /*b350*/  FFMA.FTZ R102, R103, R138, R102 ;  /* 0x0000008a67667223 */ /* 0x000fe20000010066 */
[----:B------:R-:W-:Y:S01]  /*b360*/  FFMA.FTZ R191, R191, R104, R66 ;  /* 0x00000068bfbf7223 */ /* 0x000fe20000010042 */
[----:B------:R-:W-:Y:S01]  /*b370*/  FFMA.FTZ R195, R58, R98, R195 ;  /* 0x000000623ac37223 */ /* 0x000fe200000100c3 */
[-C--:B------:R-:W-:Y:S01]  /*b380*/  FFMA.FTZ R194, R59, R101.reuse, R194 ;  /* 0x000000653bc27223 */ /* 0x080fe200000100c2 */
[----:B------:R-:W-:Y:S01]  /*b390*/  BAR.SYNC.DEFER_BLOCKING 0x0 ;  /* 0x0000000000007b1d */ /* 0x000fe20000010000 */
[----:B------:R-:W-:Y:S01]  /*b3a0*/  FFMA.FTZ R191, R80, R102, R191 ;  /* 0x0000006650bf7223 */ /* 0x000fe200000100bf */
[----:B------:R-:W-:Y:S01]  /*b3b0*/  FFMA.FTZ R237, R31, R98, R237 ;  /* 0x000000621fed7223 */ /* 0x000fe200000100ed */
[----:B------:R-:W-:Y:S01]  /*b3c0*/  FFMA.FTZ R238, R32, R101, R238 ;  /* 0x0000006520ee7223 */ /* 0x000fe200000100ee */
[----:B------:R-:W-:Y:S01]  /*b3d0*/  FADD.FTZ R36, R195, R36 ;  /* 0x00000024c3247221 */ /* 0x000fe20000010000 */
[----:B------:R-:W-:Y:S01]  /*b3e0*/  FFMA.FTZ R239, R33, R102, R239 ;  /* 0x0000006621ef7223 */ /* 0x000fe200000100ef */
[----:B------:R-:W-:Y:S01]  /*b3f0*/  BSSY.RECONVERGENT B0, `(.L_x_1525) ;  /* 0x000001e000007945 */ /* 0x000fe20003800200 */
[----:B------:R-:W-:Y:S01]  /*b400*/  FADD.FTZ R35, R194, R35 ;  /* 0x00000023c2237221 */ /* 0x000fe20000010000 */
[----:B------:R-:W-:-:S02]  /*b410*/  FADD.FTZ R34, R191, R34 ;  /* 0x00000022bf227221 */ /* 0x000fc40000010000 */
[----:B------:R-:W-:Y:S05]  /*b420*/  @P0 BRA `(.L_x_1526) ;  /* 0x0000000000680947 */ /* 0x000fea0003800000 */
[----:B------:R-:W-:Y:S01]  /*b430*/  UISETP.NE.AND UP0, UPT, UR13, UR45, UPT ;  /* 0x0000002d0d00728c */ /* 0x000fe2000bf05270 */
[----:B01----:R-:W0:Y:S01]  /*b440*/  LDS.128 R64, [UR22+0x8420] ;  /* 0x00842016ff407984 */ /* 0x003e220008000c00 */
[----:B------:R-:W-:-:S03]  /*b450*/  ULEA UR29, UR8, UR22, 0x3 ;  /* 0x00000016081d7291 */ /* 0x000fc6000f8e18ff */
[----:B--2---:R-:W1:Y:S01]  /*b460*/  LDS.128 R68, [UR22+0x8430] ;  /* 0x00843016ff447984 */ /* 0x004e620008000c00 */
        /* <DEDUP_REMOVED lines=22> */
.L_x_1526:
[----:B------:R-:W-:Y:S05]  /*b5d0*/  BSYNC.RECONVERGENT B0 ;  /* 0x0000000000007941 */ /* 0x000fea0003800200 */
.L_x_1525:
[----:B------:R-:W-:-:S04]  /*b5e0*/  UIADD3 UR8, UPT, UPT, UR8, 0x1, URZ ;  /* 0x0000000108087890 */ /* 0x000fc8000fffe0ff */
[----:B------:R-:W-:-:S09]  /*b5f0*/  UISETP.GE.AND UP0, UPT, UR8, UR46, UPT ;  /* 0x0000002e0800728c */ /* 0x000fd2000bf06270 */
[----:B------:R-:W-:Y:S05]  /*b600*/  BRA.U !UP0, `(.L_x_1527) ;  /* 0xffffff6d08f47547 */ /* 0x000fea000b83ffff */
.L_x_1429:
[----:B------:R-:W5:Y:S01]  /*b610*/  LDL.LU R83, [R1+0x24] ;  /* 0x0000240001537983 */ /* 0x000f620000300800 */
[----:B------:R-:W-:Y:S01]  /*b620*/  BAR.SYNC.DEFER_BLOCKING 0x0 ;  /* 0x0000000000007b1d */ /* 0x000fe20000010000 */
[----:B------:R-:W-:Y:S01]  /*b630*/  ULEA UR24, UR13, 0xfffff800, 0xb ;  /* 0xfffff8000d187891 */ /* 0x000fe2000f8e58ff */
[----:B------:R-:W-:-:S06]  /*b640*/  ISETP.NE.AND P0, PT, R190, RZ, PT ;  /* 0x000000ffbe00720c */ /* 0x000fcc0003f05270 */
[----:B------:R-:W-:Y:S01]  /*b650*/  S2UR UR32, SR_CTAID.X ;  /* 0x00000000002079c3 */ /* 0x000fe20000002500 */
[----:B------:R-:W1:Y:S01]  /*b660*/  LDCU.64 UR30, c[0x0][0x500] ;  /* 0x0000a000ff1e77ac */ /* 0x000e620008000a00 */
[----:B------:R-:W3:Y:S04]  /*b670*/  LDL.LU R78, [R1+0x20] ;  /* 0x00002000014e7983 */ /* 0x000ee80000300800 */
[----:B------:R-:W4:Y:S04]  /*b680*/  LDL.LU R76, [R1+0x1c] ;  /* 0x00001c00014c7983 */ /* 0x000f280000300800 */
[----:B0-----:R-:W4:Y:S04]  /*b690*/  LDL.LU R74, [R1+0x18] ;  /* 0x00001800014a7983 */ /* 0x001f280000300800 */
[----:B------:R-:W4:Y:S04]  /*b6a0*/  LDL.LU R72, [R1+0x14] ;  /* 0x0000140001487983 */ /* 0x000f280000300800 */
[----:B------:R-:W4:Y:S04]  /*b6b0*/  LDL.LU R70, [R1+0x10] ;  /* 0x0000100001467983 */ /* 0x000f280000300800 */
[----:B--2---:R-:W2:Y:S04]  /*b6c0*/  LDL.LU R68, [R1+0xc] ;  /* 0x00000c0001447983 */ /* 0x004ea80000300800 */
[----:B------:R-:W2:Y:S04]  /*b6d0*/  LDL.LU R66, [R1+0x8] ;  /* 0x0000080001427983 */ /* 0x000ea80000300800 */
[----:B------:R-:W2:Y:S04]  /*b6e0*/  LDL.LU R64, [R1+0x4] ;  /* 0x0000040001407983 */ /* 0x000ea80000300800 */
[----:B------:R-:W2:Y:S04]  /*b6f0*/  LDL.LU R62, [R1] ;  /* 0x00000000013e7983 */ /* 0x000ea80000300800 */
[----:B------:R-:W2:Y:S01]  /*b700*/  LDL.LU R60, [R1+0x28] ;  /* 0x00002800013c7983 */ /* 0x000ea20000300800 */
[----:B------:R-:W-:Y:S01]  /*b710*/  UIADD3 UR28, UPT, UPT, -UR24, UR28, URZ ;  /* 0x0000001c181c7290 */ /* 0x000fe2000fffe1ff */
[----:B------:R-:W1:Y:S01]  /*b720*/  S2UR UR8, SR_CTAID.Y ;  /* 0x00000000000879c3 */ /* 0x000e620000002600 */
[----:B------:R-:W-:Y:S01]  /*b730*/  USHF.R.S32.HI UR25, URZ, 0x1f, UR24 ;  /* 0x0000001fff197899 */ /* 0x000fe20008011418 */
[----:B------:R-:W-:Y:S01]  /*b740*/  STS [R81], R239 ;  /* 0x000000ef51007388 */ /* 0x000fe20000000800 */
[C---:B------:R-:W-:Y:S01]  /*b750*/  LOP3.LUT R0, R190.reuse, 0x1f, RZ, 0xc0, !PT ;  /* 0x0000001fbe007812 */ /* 0x040fe200078ec0ff */
[----:B------:R-:W-:Y:S01]  /*b760*/  UIADD3 UR20, UP0, UPT, UR20, -0x4000, URZ ;  /* 0xffffc00014147890 */ /* 0x000fe2000ff1e0ff */
[----:B------:R-:W-:Y:S01]  /*b770*/  MOV R12, UR28 ;  /* 0x0000001c000c7c02 */ /* 0x000fe20008000f00 */
[----:B------:R-:W-:Y:S01]  /*b780*/  STS [R81+0x4], R238 ;  /* 0x000004ee51007388 */ /* 0x000fe20000000800 */
[C---:B------:R-:W-:Y:S01]  /*b790*/  LOP3.LUT R3, R190.reuse, 0x3e0, RZ, 0xc0, !PT ;  /* 0x000003e0be037812 */ /* 0x040fe200078ec0ff */
[----:B------:R-:W-:Y:S01]  /*b7a0*/  UIADD3.X UR21, UPT, UPT, UR21, -0x1, URZ, UP0, !UPT ;  /* 0xffffffff15157890 */ /* 0x000fe200087fe4ff */
[----:B------:R-:W-:Y:S01]  /*b7b0*/  SHF.L.U32 R7, R190, 0x4, RZ ;  /* 0x00000004be077819 */ /* 0x000fe200000006ff */
[----:B------:R-:W-:Y:S01]  /*b7c0*/  STS [R81+0x8], R237 ;  /* 0x000008ed51007388 */ /* 0x000fe20000000800 */
[----:B------:R-:W0:Y:S01]  /*b7d0*/  LDCU.64 UR28, c[0x0][0x4f8] ;  /* 0x00009f00ff1c77ac */ /* 0x000e220008000a00 */
[----:B------:R-:W-:-:S02]  /*b7e0*/  LEA R10, R3, R0, 0x4 ;  /* 0x00000000030a7211 */ /* 0x000fc400078e20ff */
[----:B------:R-:W-:Y:S01]  /*b7f0*/  STS [R81+0xc], R233 ;  /* 0x00000ce951007388 */ /* 0x000fe20000000800 */
[----:B------:R-:W-:Y:S01]  /*b800*/  LOP3.LUT R7, R0, 0x3e00, R7, 0xf8, !PT ;  /* 0x00003e0000077812 */ /* 0x000fe200078ef807 */
[----:B------:R-:W-:Y:S01]  /*b810*/  UISETP.GT.AND UP0, UPT, UR13, 0x1, UPT ;  /* 0x000000010d00788c */ /* 0x000fe2000bf04270 */
[C---:B------:R-:W-:Y:S01]  /*b820*/  IADD3 R51, PT, PT, R10.reuse, 0x20, RZ ;  /* 0x000000200a337810 */ /* 0x040fe20007ffe0ff */
[----:B------:R-:W-:Y:S01]  /*b830*/  STS [R81+0x10], R232 ;  /* 0x000010e851007388 */ /* 0x000fe20000000800 */
[C---:B------:R-:W-:Y:S01]  /*b840*/  IADD3 R53, PT, PT, R10.reuse, 0x40, RZ ;  /* 0x000000400a357810 */ /* 0x040fe20007ffe0ff */
[----:B------:R-:W-:Y:S01]  /*b850*/  UIADD3 UR14, UP1, UPT, UR14, -0x2000, URZ ;  /* 0xffffe0000e0e7890 */ /* 0x000fe2000ff3e0ff */
[C---:B------:R-:W-:Y:S01]  /*b860*/  IADD3 R55, PT, PT, R10.reuse, 0x60, RZ ;  /* 0x000000600a377810 */ /* 0x040fe20007ffe0ff */
[----:B------:R-:W-:Y:S01]  /*b870*/  STS [R81+0x14], R231 ;  /* 0x000014e751007388 */ /* 0x000fe20000000800 */
[C---:B------:R-:W-:Y:S01]  /*b880*/  IADD3 R57, PT, PT, R10.reuse, 0x80, RZ ;  /* 0x000000800a397810 */ /* 0x040fe20007ffe0ff */
[----:B-1----:R-:W-:Y:S01]  /*b890*/  UIMAD UR23, UR8, UR31, URZ ;  /* 0x0000001f081772a4 */ /* 0x002fe2000f8e02ff */
[C---:B------:R-:W-:Y:S01]  /*b8a0*/  IADD3 R59, PT, PT, R10.reuse, 0xa0, RZ ;  /* 0x000000a00a3b7810 */ /* 0x040fe20007ffe0ff */
[----:B------:R-:W-:Y:S01]  /*b8b0*/  STS [R81+0x18], R230 ;  /* 0x000018e651007388 */ /* 0x000fe20000000800 */
[C---:B------:R-:W-:Y:S01]  /*b8c0*/  IADD3 R61, PT, PT, R10.reuse, 0xc0, RZ ;  /* 0x000000c00a3d7810 */ /* 0x040fe20007ffe0ff */
[----:B------:R-:W-:Y:S01]  /*b8d0*/  UIADD3 UR16, UP2, UPT, UR16, -0x2000, URZ ;  /* 0xffffe00010107890 */ /* 0x000fe2000ff5e0ff */
[C---:B------:R-:W-:Y:S01]  /*b8e0*/  IADD3 R63, PT, PT, R10.reuse, 0xe0, RZ ;  /* 0x000000e00a3f7810 */ /* 0x040fe20007ffe0ff */
[----:B------:R-:W-:Y:S01]  /*b8f0*/  STS [R81+0x1c], R229 ;  /* 0x00001ce551007388 */ /* 0x000fe20000000800 */
[----:B0-----:R-:W-:Y:S01]  /*b900*/  UIMAD.WIDE.U32 UR10, UR32, UR28, UR24 ;  /* 0x0000001c200a72a5 */ /* 0x001fe2000f8e0018 */
[----:B------:R-:W-:Y:S01]  /*b910*/  MOV R8, UR23 ;  /* 0x0000001700087c02 */ /* 0x000fe20008000f00 */
[----:B------:R-:W-:Y:S01]  /*b920*/  UIADD3 UR18, UP3, UPT, UR18, -0x2000, URZ ;  /* 0xffffe00012127890 */ /* 0x000fe2000ff7e0ff */
[----:B------:R-:W-:Y:S01]  /*b930*/  STS [R81+0x20], R228 ;  /* 0x000020e451007388 */ /* 0x000fe20000000800 */
[----:B------:R-:W-:Y:S01]  /*b940*/  UIMAD UR11, UR32, UR29, UR11 ;  /* 0x0000001d200b72a4 */ /* 0x000fe2000f8e020b */
[C---:B------:R-:W-:Y:S01]  /*b950*/  IADD3 R65, PT, PT, R10.reuse, 0x100, RZ ;  /* 0x000001000a417810 */ /* 0x040fe20007ffe0ff */
[----:B------:R-:W0:Y:S01]  /*b960*/  LDCU.64 UR28, c[0x0][0x550] ;  /* 0x0000aa00ff1c77ac */ /* 0x000e220008000a00 */
[----:B------:R-:W-:Y:S01]  /*b970*/  STS [R81+0x24], R227 ;  /* 0x000024e351007388 */ /* 0x000fe20000000800 */
[----:B------:R-:W-:Y:S01]  /*b980*/  IADD3 R67, PT, PT, R10, 0x120, RZ ;  /* 0x000001200a437810 */ /* 0x000fe20007ffe0ff */
[----:B------:R-:W-:-:S02]  /*b990*/  UIMAD.WIDE.U32 UR10, UR8, UR30, UR10 ;  /* 0x0000001e080a72a5 */ /* 0x000fc4000f8e000a */
[----:B------:R-:W-:Y:S01]  /*b9a0*/  STS [R81+0x28], R226 ;  /* 0x000028e251007388 */ /* 0x000fe20000000800 */
[C---:B------:R-:W-:Y:S01]  /*b9b0*/  IADD3 R69, PT, PT, R10.reuse, 0x140, RZ ;  /* 0x000001400a457810 */ /* 0x040fe20007ffe0ff */
[----:B------:R-:W-:Y:S01]  /*b9c0*/  UIADD3.X UR15, UPT, UPT, UR15, -0x1, URZ, UP1, !UPT ;  /* 0xffffffff0f0f7890 */ /* 0x000fe20008ffe4ff */
[C---:B------:R-:W-:Y:S01]  /*b9d0*/  IADD3 R71, PT, PT, R10.reuse, 0x160, RZ ;  /* 0x000001600a477810 */ /* 0x040fe20007ffe0ff */
[----:B------:R-:W-:Y:S01]  /*b9e0*/  STS [R81+0x2c], R224 ;  /* 0x00002ce051007388 */ /* 0x000fe20000000800 */
[----:B------:R-:W-:Y:S01]  /*b9f0*/  IADD3 R5, P5, PT, R7, UR10, RZ ;  /* 0x0000000a07057c10 */ /* 0x000fe2000ffbe0ff */
[----:B------:R-:W-:Y:S01]  /*ba00*/  UIADD3.X UR17, UPT, UPT, UR17, -0x1, URZ, UP2, !UPT ;  /* 0xffffffff11117890 */ /* 0x000fe200097fe4ff */
[----:B------:R-:W-:Y:S01]  /*ba10*/  IADD3 R73, PT, PT, R10, 0x180, RZ ;  /* 0x000001800a497810 */ /* 0x000fe20007ffe0ff */
[----:B------:R-:W-:Y:S01]  /*ba20*/  STS [R81+0x30], R223 ;  /* 0x000030df51007388 */ /* 0x000fe20000000800 */
[----:B------:R-:W-:Y:S01]  /*ba30*/  IADD3.X R8, PT, PT, R8, UR11, RZ, P5, !PT ;  /* 0x0000000b08087c10 */ /* 0x000fe2000affe4ff */
[----:B------:R-:W1:Y:S01]  /*ba40*/  LDCU.64 UR10, c[0x0][0x518] ;  /* 0x0000a300ff0a77ac */ /* 0x000e620008000a00 */
[C---:B------:R-:W-:Y:S01]  /*ba50*/  IADD3 R75, PT, PT, R10.reuse, 0x1a0, RZ ;  /* 0x000001a00a4b7810 */ /* 0x040fe20007ffe0ff */
[----:B------:R-:W-:Y:S01]  /*ba60*/  STS [R81+0x34], R188 ;  /* 0x000034bc51007388 */ /* 0x000fe20000000800 */
[C---:B0-----:R-:W-:Y:S01]  /*ba70*/  LEA R4, P5, R5.reuse, UR28, 0x2 ;  /* 0x0000001c05047c11 */ /* 0x041fe2000f8a10ff */
[----:B------:R-:W-:Y:S01]  /*ba80*/  UIADD3.X UR19, UPT, UPT, UR19, -0x1, URZ, UP3, !UPT ;  /* 0xffffffff13137890 */ /* 0x000fe20009ffe4ff */
[C---:B------:R-:W-:Y:S01]  /*ba90*/  IADD3 R77, PT, PT, R10.reuse, 0x1c0, RZ ;  /* 0x000001c00a4d7810 */ /* 0x040fe20007ffe0ff */
[----:B------:R-:W-:Y:S01]  /*baa0*/  STS [R81+0x38], R187 ;  /* 0x000038bb51007388 */ /* 0x000fe20000000800 */
[----:B------:R-:W-:Y:S01]  /*bab0*/  LEA.HI.X R5, R5, UR29, R8, 0x2, P5 ;  /* 0x0000001d05057c11 */ /* 0x000fe2000a8f1408 */
[----:B------:R-:W0:Y:S01]  /*bac0*/  LDCU.64 UR28, c[0x0][0x560] ;  /* 0x0000ac00ff1c77ac */ /* 0x000e220008000a00 */
[----:B------:R-:W-:Y:S01]  /*bad0*/  IADD3 R79, PT, PT, R10, 0x1e0, RZ ;  /* 0x000001e00a4f7810 */ /* 0x000fe20007ffe0ff */
[----:B------:R-:W-:Y:S01]  /*bae0*/  STS [R81+0x3c], R186 ;  /* 0x00003cba51007388 */ /* 0x000fe20000000800 */
[----:B------:R-:W-:-:S03]  /*baf0*/  NOP ;  /* 0x0000000000007918 */ /* 0x000fc60000000000 */
[----:B------:R-:W-:Y:S01]  /*bb00*/  LDS R29, [R250+0x500] ;  /* 0x00050000fa1d7984 */ /* 0x000fe20000000800 */
[----:B-1----:R-:W-:-:S03]  /*bb10*/  UIMAD.WIDE.U32 UR24, UR32, UR10, UR24 ;  /* 0x0000000a201872a5 */ /* 0x002fc6000f8e0018 */
[----:B------:R-:W-:Y:S01]  /*bb20*/  LDS R31, [R249+0x580] ;  /* 0x00058000f91f7984 */ /* 0x000fe20000000800 */
[----:B------:R-:W-:-:S03]  /*bb30*/  UIMAD UR11, UR32, UR11, UR25 ;  /* 0x0000000b200b72a4 */ /* 0x000fc6000f8e0219 */
[----:B------:R-:W-:Y:S01]  /*bb40*/  LDS R33, [R244+0x600] ;  /* 0x00060000f4217984 */ /* 0x000fe20000000800 */
[----:B------:R-:W-:-:S03]  /*bb50*/  UMOV UR10, UR24 ;  /* 0x00000018000a7c82 */ /* 0x000fc60008000000 */
[----:B------:R-:W-:Y:S04]  /*bb60*/  LDS R45, [R243+0x680] ;  /* 0x00068000f32d7984 */ /* 0x000fe80000000800 */
[----:B------:R-:W-:Y:S04]  /*bb70*/  LDS R47, [R242+0x700] ;  /* 0x00070000f22f7984 */ /* 0x000fe80000000800 */
[----:B------:R-:W-:Y:S04]  /*bb80*/  LDS R49, [R241+0x780] ;  /* 0x00078000f1317984 */ /* 0x000fe80000000800 */
[----:B-----5:R-:W-:Y:S04]  /*bb90*/  LDS R9, [R83] ;  /* 0x0000000053097984 */ /* 0x020fe80000000800 */
[----:B---3--:R-:W-:Y:S04]  /*bba0*/  LDS R11, [R78+0x80] ;  /* 0x000080004e0b7984 */ /* 0x008fe80000000800 */
[----:B----4-:R-:W-:Y:S04]  /*bbb0*/  LDS R13, [R76+0x100] ;  /* 0x000100004c0d7984 */ /* 0x010fe80000000800 */
[----:B------:R-:W-:Y:S04]  /*bbc0*/  LDS R15, [R74+0x180] ;  /* 0x000180004a0f7984 */ /* 0x000fe80000000800 */
[----:B------:R-:W-:Y:S04]  /*bbd0*/  LDS R17, [R72+0x200] ;  /* 0x0002000048117984 */ /* 0x000fe80000000800 */
[----:B------:R-:W-:Y:S04]  /*bbe0*/  LDS R19, [R70+0x280] ;  /* 0x0002800046137984 */ /* 0x000fe80000000800 */
[----:B--2---:R-:W-:Y:S04]  /*bbf0*/  LDS R21, [R68+0x300] ;  /* 0x0003000044157984 */ /* 0x004fe80000000800 */
        /* <DEDUP_REMOVED lines=55> */
[----:B------:R-:W-:Y:S01]  /*bf70*/  STS [R81+0x24], R43 ;  /* 0x0000242b51007388 */ /* 0x000fe20000000800 */
[----:B--2---:R-:W-:-:S03]  /*bf80*/  FADD.FTZ R41, R40, R41 ;  /* 0x0000002928297221 */ /* 0x004fc60000010000 */
[----:B------:R1:W-:Y:S01]  /*bf90*/  STS [R81+0x28], R181 ;  /* 0x000028b551007388 */ /* 0x0003e20000000800 */
[----:B---3--:R-:W-:-:S03]  /*bfa0*/  FADD.FTZ R42, R41, R42 ;  /* 0x0000002a292a7221 */ /* 0x008fc60000010000 */
[----:B------:R2:W-:Y:S01]  /*bfb0*/  STS [R81+0x2c], R182 ;  /* 0x00002cb651007388 */ /* 0x0005e20000000800 */
[----:B------:R-:W-:-:S03]  /*bfc0*/  FADD.FTZ R42, R42, R43 ;  /* 0x0000002b2a2a7221 */ /* 0x000fc60000010000 */
        /* <DEDUP_REMOVED lines=73> */
.L_x_1428:
        /* <DEDUP_REMOVED lines=45> */
.L_x_1530:
[----:B------:R-:W-:Y:S05]  /*c730*/  BSYNC.RECONVERGENT B0 ;  /* 0x0000000000007941 */ /* 0x000fea0003800200 */
.L_x_1529:
        /* <DEDUP_REMOVED lines=43> */
.L_x_1532:
[----:B------:R-:W-:Y:S05]  /*c9f0*/  BSYNC.RECONVERGENT B0 ;  /* 0x0000000000007941 */ /* 0x000fea0003800200 */
.L_x_1531:
        /* <DEDUP_REMOVED lines=12> */
[----:B------:R-:W3:Y:S01]  /*cac0*/  LDCU.64 UR20, c[0x0][0x4f0] ;  /* 0x00009e00ff1477ac */ /* 0x000ee20008000a00 */
[----:B------:R-:W4:Y:S01]  /*cad0*/  LDCU.64 UR22, c[0x0][0x540] ;  /* 0x0000a800ff1677ac */ /* 0x000f220008000a00 */
[----:B------:R-:W-:-:S02]  /*cae0*/  UIMAD UR8, UR8, UR13, UR7 ;  /* 0x0000000d080872a4 */ /* 0x000fc4000f8e0207 */
[----:B0-2---:R-:W-:-:S12]  /*caf0*/  ULEA UR10, UR14, UR10, 0x18 ;  /* 0x0000000a0e0a7291 */ /* 0x005fd8000f8ec0ff */
.L_x_1534:
        /* <DEDUP_REMOVED lines=10> */
[----:B---3--:R-:W-:Y:S01]  /*cba0*/  IMAD R10, R3, UR20, RZ ;  /* 0x00000014030a7c24 */ /* 0x008fe2000f8e02ff */
[----:B------:R-:W-:Y:S01]  /*cbb0*/  MOV R9, UR9 ;  /* 0x0000000900097c02 */ /* 0x000fe20008000f00 */
[----:B------:R-:W-:Y:S01]  /*cbc0*/  IMAD.WIDE.U32 R6, R11, UR16, R6 ;  /* 0x000000100b067c25 */ /* 0x000fe2000f8e0006 */
[----:B------:R-:W-:-:S02]  /*cbd0*/  MOV R8, R4 ;  /* 0x0000000400087202 */ /* 0x000fc40000000f00 */
[----:B------:R-:W-:Y:S01]  /*cbe0*/  MOV R5, UR5 ;  /* 0x0000000500057c02 */ /* 0x000fe20008000f00 */
[C---:B------:R-:W-:Y:S01]  /*cbf0*/  IMAD R3, R11.reuse, UR17, R2 ;  /* 0x000000110b037c24 */ /* 0x040fe2000f8e0202 */
[C---:B------:R-:W-:Y:S01]  /*cc00*/  LEA R2, P0, R6.reuse, UR18, 0x3 ;  /* 0x0000001206027c11 */ /* 0x040fe2000f8018ff */
[C---:B------:R-:W-:Y:S02]  /*cc10*/  IMAD R5, R11.reuse, UR21, R10 ;  /* 0x000000150b057c24 */ /* 0x040fe4000f8e020a */
[----:B------:R-:W-:Y:S01]  /*cc20*/  IMAD.WIDE.U32 R8, R11, UR20, R8 ;  /* 0x000000140b087c25 */ /* 0x000fe2000f8e0008 */
[----:B------:R-:W-:Y:S02]  /*cc30*/  IADD3 R3, PT, PT, R7, R3, RZ ;  /* 0x0000000307037210 */ /* 0x000fe40007ffe0ff */
[----:B------:R-:W-:Y:S02]  /*cc40*/  IADD3 R11, PT, PT, R11, UR15, RZ ;  /* 0x0000000f0b0b7c10 */ /* 0x000fe4000fffe0ff */
[----:B------:R-:W-:-:S02]  /*cc50*/  LEA.HI.X R3, R6, UR19, R3, 0x3, P0 ;  /* 0x0000001306037c11 */ /* 0x000fc400080f1c03 */
[----:B------:R-:W-:Y:S02]  /*cc60*/  ISETP.GE.AND P0, PT, R11, UR24, PT ;  /* 0x000000180b007c0c */ /* 0x000fe4000bf06270 */
[----:B------:R-:W-:Y:S02]  /*cc70*/  IADD3 R5, PT, PT, R9, R5, RZ ;  /* 0x0000000509057210 */ /* 0x000fe40007ffe0ff */
[----:B----4-:R-:W-:-:S04]  /*cc80*/  LEA R4, P1, R8, UR22, 0x3 ;  /* 0x0000001608047c11 */ /* 0x010fc8000f8218ff */
[----:B------:R-:W-:Y:S01]  /*cc90*/  LEA.HI.X R5, R8, UR23, R5, 0x3, P1 ;  /* 0x0000001708057c11 */ /* 0x000fe200088f1c05 */
[----:B0-----:R0:W-:Y:S04]  /*cca0*/  REDG.E.ADD.F32.FTZ.RN.STRONG.GPU desc[UR26][R2.64], R12 ;  /* 0x0000000c020079a6 */ /* 0x0011e8000c12f31a */
[----:B------:R0:W-:Y:S04]  /*ccb0*/  REDG.E.ADD.F32.FTZ.RN.STRONG.GPU desc[UR26][R2.64+0x4], R13 ;  /* 0x0000040d020079a6 */ /* 0x0001e8000c12f31a */
[----:B-1----:R0:W-:Y:S04]  /*ccc0*/  REDG.E.ADD.F32.FTZ.RN.STRONG.GPU desc[UR26][R4.64], R14 ;  /* 0x0000000e040079a6 */ /* 0x0021e8000c12f31a */
[----:B------:R0:W-:Y:S01]  /*ccd0*/  REDG.E.ADD.F32.FTZ.RN.STRONG.GPU desc[UR26][R4.64+0x4], R15 ;  /* 0x0000040f040079a6 */ /* 0x0001e2000c12f31a */
[----:B------:R-:W-:Y:S05]  /*cce0*/  @!P0 BRA `(.L_x_1534) ;  /* 0xfffffffc00848947 */ /* 0x000fea000383ffff */
[----:B------:R-:W-:Y:S05]  /*ccf0*/  BSYNC.RECONVERGENT B0 ;  /* 0x0000000000007941 */ /* 0x000fea0003800200 */
.L_x_1533:
[----:B------:R-:W-:Y:S05]  /*cd00*/  EXIT ;  /* 0x000000000000794d */ /* 0x000fea0003800000 */
.L_x_1434:
[----:B------:R-:W-:Y:S01]  /*cd10*/  MOV R246, R234 ;  /* 0x000000ea00f67202 */ /* 0x000fe20000000f00 */
[----:B------:R-:W-:Y:S01]  /*cd20*/  HFMA2 R77, -RZ, RZ, 0, 5.9604644775390625e-08 ;  /* 0x00000001ff4d7431 */ /* 0x000fe200000001ff */
[----:B------:R-:W-:Y:S02]  /*cd30*/  MOV R76, RZ ;  /* 0x000000ff004c7202 */ /* 0x000fe40000000f00 */
[----:B------:R-:W-:-:S07]  /*cd40*/  MOV R79, 0xffffffff ;  /* 0xffffffff004f7802 */ /* 0x000fce0000000f00 */
[----:B01---5:R-:W-:Y:S05]  /*cd50*/  WARPSYNC.COLLECTIVE R79, `(.L_x_1535) ;  /* 0x000000004f087348 */ /* 0x023fea0003c00000 */
[----:B------:R2:W3:Y:S02]  /*cd60*/  SHFL.UP P6, R248, R246, R77, R76 ;  /* 0x0400004df6f87389 */ /* 0x0004e400000c004c */
[----:B0123-5:R-:W-:Y:S05]  /*cd70*/  ENDCOLLECTIVE ;  /* 0x000000000000791b */ /* 0x02ffea0003800000 */
.L_x_1535:
[----:B------:R-:W-:Y:S02]  /*cd80*/  MOV R246, R235 ;  /* 0x000000eb00f67202 */ /* 0x000fe40000000f00 */
[----:B------:R-:W-:-:S07]  /*cd90*/  MOV R78, R248 ;  /* 0x000000f8004e7202 */ /* 0x000fce0000000f00 */
[----:B------:R-:W-:Y:S05]  /*cda0*/  WARPSYNC.COLLECTIVE R79, `(.L_x_1536) ;  /* 0x000000004f087348 */ /* 0x000fea0003c00000 */
[----:B------:R0:W1:Y:S02]  /*cdb0*/  SHFL.UP P6, R248, R246, R77, R76 ;  /* 0x0400004df6f87389 */ /* 0x00006400000c004c */
[----:B01----:R-:W-:Y:S05]  /*cdc0*/  ENDCOLLECTIVE ;  /* 0x000000000000791b */ /* 0x003fea0003800000 */
.L_x_1536:
[----:B------:R-:W-:Y:S02]  /*cdd0*/  MOV R246, R236 ;  /* 0x000000ec00f67202 */ /* 0x000fe40000000f00 */
[----:B------:R-:W-:-:S07]  /*cde0*/  MOV R225, R248 ;  /* 0x000000f800e17202 */ /* 0x000fce0000000f00 */
[----:B------:R-:W-:Y:S05]  /*cdf0*/  WARPSYNC.COLLECTIVE R79, `(.L_x_1537) ;  /* 0x000000004f087348 */ /* 0x000fea0003c00000 */
[----:B------:R0:W1:Y:S02]  /*ce00*/  SHFL.UP P6, R248, R246, R77, R76 ;  /* 0x0400004df6f87389 */ /* 0x00006400000c004c */
[----:B01----:R-:W-:Y:S05]  /*ce10*/  ENDCOLLECTIVE ;  /* 0x000000000000791b */ /* 0x003fea0003800000 */
.L_x_1537:
[----:B------:R-:W-:Y:S02]  /*ce20*/  MOV R246, R245 ;  /* 0x000000f500f67202 */ /* 0x000fe40000000f00 */
[----:B------:R-:W-:-:S07]  /*ce30*/  MOV R247, R248 ;  /* 0x000000f800f77202 */ /* 0x000fce0000000f00 */
[----:B------:R-:W-:Y:S05]  /*ce40*/  WARPSYNC.COLLECTIVE R79, `(.L_x_1538) ;  /* 0x000000004f087348 */ /* 0x000fea0003c00000 */
[----:B------:R0:W1:Y:S02]  /*ce50*/  SHFL.UP P6, R248, R246, R77, R76 ;  /* 0x0400004df6f87389 */ /* 0x00006400000c004c */
[----:B01----:R-:W-:Y:S05]  /*ce60*/  ENDCOLLECTIVE ;  /* 0x000000000000791b */ /* 0x003fea0003800000 */
.L_x_1538:
[----:B------:R-:W-:-:S05]  /*ce70*/  MOV R76, R248 ;  /* 0x000000f8004c7202 */ /* 0x000fca0000000f00 */
[-C--:B------:R-:W-:Y:S01]  /*ce80*/  FMUL.FTZ R251, R235, R76.reuse ;  /* 0x0000004cebfb7220 */ /* 0x080fe20000410000 */
[----:B------:R-:W-:-:S03]  /*ce90*/  FMUL.FTZ R76, R234, R76 ;  /* 0x0000004cea4c7220 */ /* 0x000fc60000410000 */
[CC--:B------:R-:W-:Y:S01]  /*cea0*/  FFMA.FTZ R77, R234.reuse, R247.reuse, -R251 ;  /* 0x000000f7ea4d7223 */ /* 0x0c0fe200000108fb */
[C---:B------:R-:W-:Y:S01]  /*ceb0*/  FFMA.FTZ R247, R235.reuse, R247, R76 ;  /* 0x000000f7ebf77223 */ /* 0x040fe2000001004c */
[CC--:B------:R-:W-:Y:S01]  /*cec0*/  FMUL.FTZ R76, R235.reuse, R225.reuse ;  /* 0x000000e1eb4c7220 */ /* 0x0c0fe20000410000 */
[----:B------:R-:W-:Y:S01]  /*ced0*/  FMUL.FTZ R225, R234, R225 ;  /* 0x000000e1eae17220 */ /* 0x000fe20000410000 */
[----:B------:R-:W-:Y:S01]  /*cee0*/  @P5 FADD.FTZ R236, R236, R77 ;  /* 0x0000004decec5221 */ /* 0x000fe20000010000 */
[----:B------:R-:W-:Y:S02]  /*cef0*/  HFMA2 R77, -RZ, RZ, 0, 1.1920928955078125e-07 ;  /* 0x00000002ff4d7431 */ /* 0x000fe400000001ff */
[-C--:B------:R-:W-:Y:S01]  /*cf00*/  @P5 FFMA.FTZ R234, R234, R78.reuse, -R76 ;  /* 0x0000004eeaea5223 */ /* 0x080fe2000001084c */
[----:B------:R-:W-:Y:S01]  /*cf10*/  MOV R76, RZ ;  /* 0x000000ff004c7202 */ /* 0x000fe20000000f00 */
[----:B------:R-:W-:Y:S01]  /*cf20*/  @P5 FFMA.FTZ R235, R235, R78, R225 ;  /* 0x0000004eebeb5223 */ /* 0x000fe200000100e1 */
[----:B------:R-:W-:-:S02]  /*cf30*/  @P5 FADD.FTZ R245, R245, R247 ;  /* 0x000000f7f5f55221 */ /* 0x000fc40000010000 */
[----:B------:R-:W-:-:S07]  /*cf40*/  MOV R246, R234 ;  /* 0x000000ea00f67202 */ /* 0x000fce0000000f00 */
[----:B------:R-:W-:Y:S05]  /*cf50*/  WARPSYNC.COLLECTIVE R79, `(.L_x_1539) ;  /* 0x000000004f087348 */ /* 0x000fea0003c00000 */
[----:B------:R0:W1:Y:S02]  /*cf60*/  SHFL.UP P6, R248, R246, R77, R76 ;  /* 0x0400004df6f87389 */ /* 0x00006400000c004c */
[----:B01----:R-:W-:Y:S05]  /*cf70*/  ENDCOLLECTIVE ;  /* 0x000000000000791b */ /* 0x003fea0003800000 */
.L_x_1539:
[----:B------:R-:W-:Y:S02]  /*cf80*/  MOV R246, R235 ;  /* 0x000000eb00f67202 */ /* 0x000fe40000000f00 */
[----:B------:R-:W-:-:S07]  /*cf90*/  MOV R78, R248 ;  /* 0x000000f8004e7202 */ /* 0x000fce0000000f00 */
[----:B------:R-:W-:Y:S05]  /*cfa0*/  WARPSYNC.COLLECTIVE R79, `(.L_x_1540) ;  /* 0x000000004f087348 */ /* 0x000fea0003c00000 */
[----:B------:R0:W1:Y:S02]  /*cfb0*/  SHFL.UP P6, R248, R246, R77, R76 ;  /* 0x0400004df6f87389 */ /* 0x00006400000c004c */
[----:B01----:R-:W-:Y:S05]  /*cfc0*/  ENDCOLLECTIVE ;  /* 0x000000000000791b */ /* 0x003fea0003800000 */
.L_x_1540:
[----:B------:R-:W-:Y:S02]  /*cfd0*/  MOV R246, R236 ;  /* 0x000000ec00f67202 */ /* 0x000fe40000000f00 */
[----:B------:R-:W-:-:S07]  /*cfe0*/  MOV R225, R248 ;  /* 0x000000f800e17202 */ /* 0x000fce0000000f00 */
[----:B------:R-:W-:Y:S05]  /*cff0*/  WARPSYNC.COLLECTIVE R79, `(.L_x_1541) ;  /* 0x000000004f087348 */ /* 0x000fea0003c00000 */
[----:B------:R0:W1:Y:S02]  /*d000*/  SHFL.UP P6, R248, R246, R77, R76 ;  /* 0x0400004df6f87389 */ /* 0x00006400000c004c */
[----:B01----:R-:W-:Y:S05]  /*d010*/  ENDCOLLECTIVE ;  /* 0x000000000000791b */ /* 0x003fea0003800000 */
.L_x_1541:
[----:B------:R-:W-:Y:S02]  /*d020*/  MOV R246, R245 ;  /* 0x000000f500f67202 */ /* 0x000fe40000000f00 */
[----:B------:R-:W-:-:S07]  /*d030*/  MOV R247, R248 ;  /* 0x000000f800f77202 */ /* 0x000fce0000000f00 */
[----:B------:R-:W-:Y:S05]  /*d040*/  WARPSYNC.COLLECTIVE R79, `(.L_x_1542) ;  /* 0x000000004f087348 */ /* 0x000fea0003c00000 */
[----:B------:R0:W1:Y:S02]  /*d050*/  SHFL.UP P6, R248, R246, R77, R76 ;  /* 0x0400004df6f87389 */ /* 0x00006400000c004c */
[----:B01----:R-:W-:Y:S05]  /*d060*/  ENDCOLLECTIVE ;  /* 0x000000000000791b */ /* 0x003fea0003800000 */
.L_x_1542:
        /* <DEDUP_REMOVED lines=8> */
[----:B------:R-:W-:Y:S02]  /*d0f0*/  HFMA2 R77, -RZ, RZ, 0, 2.384185791015625e-07 ;  /* 0x00000004ff4d7431 */ /* 0x000fe400000001ff */
        /* <DEDUP_REMOVED lines=8> */
.L_x_1543:
[----:B------:R-:W-:Y:S02]  /*d180*/  MOV R246, R235 ;  /* 0x000000eb00f67202 */ /* 0x000fe40000000f00 */
[----:B------:R-:W-:-:S07]  /*d190*/  MOV R78, R248 ;  /* 0x000000f8004e7202 */ /* 0x000fce0000000f00 */
[----:B------:R-:W-:Y:S05]  /*d1a0*/  WARPSYNC.COLLECTIVE R79, `(.L_x_1544) ;  /* 0x000000004f087348 */ /* 0x000fea0003c00000 */
[----:B------:R0:W1:Y:S02]  /*d1b0*/  SHFL.UP P6, R248, R246, R77, R76 ;  /* 0x0400004df6f87389 */ /* 0x00006400000c004c */
[----:B01----:R-:W-:Y:S05]  /*d1c0*/  ENDCOLLECTIVE ;  /* 0x000000000000791b */ /* 0x003fea0003800000 */
.L_x_1544:
[----:B------:R-:W-:Y:S02]  /*d1d0*/  MOV R246, R236 ;  /* 0x000000ec00f67202 */ /* 0x000fe40000000f00 */
[----:B------:R-:W-:-:S07]  /*d1e0*/  MOV R225, R248 ;  /* 0x000000f800e17202 */ /* 0x000fce0000000f00 */
[----:B------:R-:W-:Y:S05]  /*d1f0*/  WARPSYNC.COLLECTIVE R79, `(.L_x_1545) ;  /* 0x000000004f087348 */ /* 0x000fea0003c00000 */
[----:B------:R0:W1:Y:S02]  /*d200*/  SHFL.UP P6, R248, R246, R77, R76 ;  /* 0x0400004df6f87389 */ /* 0x00006400000c004c */
[----:B01----:R-:W-:Y:S05]  /*d210*/  ENDCOLLECTIVE ;  /* 0x000000000000791b */ /* 0x003fea0003800000 */
.L_x_1545:
[----:B------:R-:W-:Y:S02]  /*d220*/  MOV R246, R245 ;  /* 0x000000f500f67202 */ /* 0x000fe40000000f00 */
[----:B------:R-:W-:-:S07]  /*d230*/  MOV R247, R248 ;  /* 0x000000f800f77202 */ /* 0x000fce0000000f00 */
[----:B------:R-:W-:Y:S05]  /*d240*/  WARPSYNC.COLLECTIVE R79, `(.L_x_1546) ;  /* 0x000000004f087348 */ /* 0x000fea0003c00000 */
[----:B------:R0:W1:Y:S02]  /*d250*/  SHFL.UP P6, R248, R246, R77, R76 ;  /* 0x0400004df6f87389 */ /* 0x00006400000c004c */
[----:B01----:R-:W-:Y:S05]  /*d260*/  ENDCOLLECTIVE ;  /* 0x000000000000791b */ /* 0x003fea0003800000 */
.L_x_1546:
        /* <DEDUP_REMOVED lines=8> */
[----:B------:R-:W-:Y:S02]  /*d2f0*/  HFMA2 R77, -RZ, RZ, 0, 4.76837158203125e-07 ;  /* 0x00000008ff4d7431 */ /* 0x000fe400000001ff */
        /* <DEDUP_REMOVED lines=8> */
.L_x_1547:
[----:B------:R-:W-:Y:S02]  /*d380*/  MOV R246, R235 ;  /* 0x000000eb00f67202 */ /* 0x000fe40000000f00 */
[----:B------:R-:W-:-:S07]  /*d390*/  MOV R78, R248 ;  /* 0x000000f8004e7202 */ /* 0x000fce0000000f00 */
[----:B------:R-:W-:Y:S05]  /*d3a0*/  WARPSYNC.COLLECTIVE R79, `(.L_x_1548) ;  /* 0x000000004f087348 */ /* 0x000fea0003c00000 */
[----:B------:R0:W1:Y:S02]  /*d3b0*/  SHFL.UP P6, R248, R246, R77, R76 ;  /* 0x0400004df6f87389 */ /* 0x00006400000c004c */
[----:B01----:R-:W-:Y:S05]  /*d3c0*/  ENDCOLLECTIVE ;  /* 0x000000000000791b */ /* 0x003fea0003800000 */
.L_x_1548:
[----:B------:R-:W-:Y:S02]  /*d3d0*/  MOV R246, R236 ;  /* 0x000000ec00f67202 */ /* 0x000fe40000000f00 */
[----:B------:R-:W-:-:S07]  /*d3e0*/  MOV R225, R248 ;  /* 0x000000f800e17202 */ /* 0x000fce0000000f00 */
[----:B------:R-:W-:Y:S05]  /*d3f0*/  WARPSYNC.COLLECTIVE R79, `(.L_x_1549) ;  /* 0x000000004f087348 */ /* 0x000fea0003c00000 */
[----:B------:R0:W1:Y:S02]  /*d400*/  SHFL.UP P6, R248, R246, R77, R76 ;  /* 0x0400004df6f87389 */ /* 0x00006400000c004c */
[----:B01----:R-:W-:Y:S05]  /*d410*/  ENDCOLLECTIVE ;  /* 0x000000000000791b */ /* 0x003fea0003800000 */
.L_x_1549:
[----:B------:R-:W-:Y:S02]  /*d420*/  MOV R246, R245 ;  /* 0x000000f500f67202 */ /* 0x000fe40000000f00 */
[----:B------:R-:W-:-:S07]  /*d430*/  MOV R247, R248 ;  /* 0x000000f800f77202 */ /* 0x000fce0000000f00 */
[----:B------:R-:W-:Y:S05]  /*d440*/  WARPSYNC.COLLECTIVE R79, `(.L_x_1550) ;  /* 0x000000004f087348 */ /* 0x000fea0003c00000 */
[----:B------:R0:W1:Y:S02]  /*d450*/  SHFL.UP P6, R248, R246, R77, R76 ;  /* 0x0400004df6f87389 */ /* 0x00006400000c004c */
[----:B01----:R-:W-:Y:S05]  /*d460*/  ENDCOLLECTIVE ;  /* 0x000000000000791b */ /* 0x003fea0003800000 */
.L_x_1550:
        /* <DEDUP_REMOVED lines=8> */
[----:B------:R-:W-:Y:S02]  /*d4f0*/  HFMA2 R77, -RZ, RZ, 0, 9.5367431640625e-07 ;  /* 0x00000010ff4d7431 */ /* 0x000fe400000001ff */
        /* <DEDUP_REMOVED lines=8> */
.L_x_1551:
[----:B------:R-:W-:Y:S02]  /*d580*/  MOV R246, R235 ;  /* 0x000000eb00f67202 */ /* 0x000fe40000000f00 */
[----:B------:R-:W-:-:S07]  /*d590*/  MOV R78, R248 ;  /* 0x000000f8004e7202 */ /* 0x000fce0000000f00 */
[----:B------:R-:W-:Y:S05]  /*d5a0*/  WARPSYNC.COLLECTIVE R79, `(.L_x_1552) ;  /* 0x000000004f087348 */ /* 0x000fea0003c00000 */
[----:B------:R0:W1:Y:S02]  /*d5b0*/  SHFL.UP P6, R248, R246, R77, R76 ;  /* 0x0400004df6f87389 */ /* 0x00006400000c004c */
[----:B01----:R-:W-:Y:S05]  /*d5c0*/  ENDCOLLECTIVE ;  /* 0x000000000000791b */ /* 0x003fea0003800000 */
.L_x_1552:
[----:B------:R-:W-:Y:S02]  /*d5d0*/  MOV R246, R236 ;  /* 0x000000ec00f67202 */ /* 0x000fe40000000f00 */
[----:B------:R-:W-:-:S07]  /*d5e0*/  MOV R225, R248 ;  /* 0x000000f800e17202 */ /* 0x000fce0000000f00 */
[----:B------:R-:W-:Y:S05]  /*d5f0*/  WARPSYNC.COLLECTIVE R79, `(.L_x_1553) ;  /* 0x000000004f087348 */ /* 0x000fea0003c00000 */
[----:B------:R0:W1:Y:S02]  /*d600*/  SHFL.UP P6, R248, R246, R77, R76 ;  /* 0x0400004df6f87389 */ /* 0x00006400000c004c */
[----:B01----:R-:W-:Y:S05]  /*d610*/  ENDCOLLECTIVE ;  /* 0x000000000000791b */ /* 0x003fea0003800000 */
.L_x_1553:
[----:B------:R-:W-:Y:S02]  /*d620*/  MOV R246, R245 ;  /* 0x000000f500f67202 */ /* 0x000fe40000000f00 */
[----:B------:R-:W-:-:S07]  /*d630*/  MOV R247, R248 ;  /* 0x000000f800f77202 */ /* 0x000fce0000000f00 */
[----:B------:R-:W-:Y:S05]  /*d640*/  WARPSYNC.COLLECTIVE R79, `(.L_x_1554) ;  /* 0x000000004f087348 */ /* 0x000fea0003c00000 */
[----:B------:R0:W1:Y:S02]  /*d650*/  SHFL.UP P6, R248, R246, R77, R76 ;  /* 0x0400004df6f87389 */ /* 0x00006400000c004c */
[----:B01----:R-:W-:Y:S05]  /*d660*/  ENDCOLLECTIVE ;  /* 0x000000000000791b */ /* 0x003fea0003800000 */
.L_x_1554:
[----:B------:R-:W-:Y:S01]  /*d670*/  MOV R76, R248 ;  /* 0x000000f8004c7202 */ /* 0x000fe20000000f00 */
[----:B------:R-:W-:Y:S06]  /*d680*/  BRA `(.L_x_1555) ;  /* 0xffffff8000707947 */ /* 0x000fec000383ffff */
.L_x_1435:
        /* <DEDUP_REMOVED lines=8> */
.L_x_1557:
[----:B------:R-:W-:Y:S05]  /*d710*/  BSYNC B0 ;  /* 0x0000000000007941 */ /* 0x000fea0003800000 */
.L_x_1556:
[----:B------:R-:W-:Y:S05]  /*d720*/  BRA `(.L_x_1558) ;  /* 0xffffff80007c7947 */ /* 0x000fea000383ffff */
.L_x_1436:
        /* <DEDUP_REMOVED lines=8> */
.L_x_1560:
[----:B------:R-:W-:Y:S05]  /*d7b0*/  BSYNC B0 ;  /* 0x0000000000007941 */ /* 0x000fea0003800000 */
.L_x_1559:
[----:B------:R-:W-:Y:S05]  /*d7c0*/  BRA `(.L_x_1561) ;  /* 0xffffff80005c7947 */ /* 0x000fea000383ffff */
.L_x_1437:
        /* <DEDUP_REMOVED lines=8> */
.L_x_1563:
[----:B------:R-:W-:Y:S05]  /*d850*/  BSYNC B0 ;  /* 0x0000000000007941 */ /* 0x000fea0003800000 */
.L_x_1562:
[----:B------:R-:W-:Y:S05]  /*d860*/  BRA `(.L_x_1564) ;  /* 0xffffff80003c7947 */ /* 0x000fea000383ffff */
.L_x_1438:
        /* <DEDUP_REMOVED lines=8> */
.L_x_1566:
[----:B------:R-:W-:Y:S05]  /*d8f0*/  BSYNC B0 ;  /* 0x0000000000007941 */ /* 0x000fea0003800000 */
.L_x_1565:
[----:B------:R-:W-:Y:S05]  /*d900*/  BRA `(.L_x_1567) ;  /* 0xffffff80001c7947 */ /* 0x000fea000383ffff */
.L_x_1439:
        /* <DEDUP_REMOVED lines=8> */
.L_x_1569:
[----:B------:R-:W-:Y:S05]  /*d990*/  BSYNC B0 ;  /* 0x0000000000007941 */ /* 0x000fea0003800000 */
.L_x_1568:
[----:B------:R-:W-:Y:S01]  /*d9a0*/  MOV R246, R235 ;  /* 0x000000eb00f67202 */ /* 0x000fe20000000f00 */
[----:B------:R-:W-:Y:S01]  /*d9b0*/  HFMA2 R77, -RZ, RZ, 0, 5.9604644775390625e-08 ;  /* 0x00000001ff4d7431 */ /* 0x000fe200000001ff */
[----:B------:R-:W-:Y:S02]  /*d9c0*/  MOV R76, RZ ;  /* 0x000000ff004c7202 */ /* 0x000fe40000000f00 */
[----:B------:R-:W-:Y:S02]  /*d9d0*/  MOV R79, 0xffffffff ;  /* 0xffffffff004f7802 */ /* 0x000fe40000000f00 */
[----:B------:R-:W-:Y:S02]  /*d9e0*/  MOV R234, R248 ;  /* 0x000000f800ea7202 */ /* 0x000fe40000000f00 */
[----:B------:R-:W-:-:S07]  /*d9f0*/  MOV R78, R60 ;  /* 0x0000003c004e7202 */ /* 0x000fce0000000f00 */
[----:B------:R-:W-:Y:S05]  /*da00*/  WARPSYNC.COLLECTIVE R79, `(.L_x_1570) ;  /* 0x000000004f087348 */ /* 0x000fea0003c00000 */
[----:B------:R0:W1:Y:S02]  /*da10*/  SHFL.UP P6, R248, R246, R77, R76 ;  /* 0x0400004df6f87389 */ /* 0x00006400000c004c */
[----:B01----:R-:W-:Y:S05]  /*da20*/  ENDCOLLECTIVE ;  /* 0x000000000000791b */ /* 0x003fea0003800000 */
.L_x_1570:
[----:B------:R-:W-:Y:S02]  /*da30*/  MOV R246, R236 ;  /* 0x000000ec00f67202 */ /* 0x000fe40000000f00 */
[----:B------:R-:W-:-:S07]  /*da40*/  MOV R235, R248 ;  /* 0x000000f800eb7202 */ /* 0x000fce0000000f00 */
[----:B------:R-:W-:Y:S05]  /*da50*/  WARPSYNC.COLLECTIVE R79, `(.L_x_1571) ;  /* 0x000000004f087348 */ /* 0x000fea0003c00000 */
[----:B------:R0:W1:Y:S02]  /*da60*/  SHFL.UP P6, R248, R246, R77, R76 ;  /* 0x0400004df6f87389 */ /* 0x00006400000c004c */
[----:B01----:R-:W-:Y:S05]  /*da70*/  ENDCOLLECTIVE ;  /* 0x000000000000791b */ /* 0x003fea0003800000 */
.L_x_1571:
[----:B------:R-:W-:Y:S02]  /*da80*/  MOV R246, R245 ;  /* 0x000000f500f67202 */ /* 0x000fe40000000f00 */
[----:B------:R-:W-:-:S07]  /*da90*/  MOV R236, R248 ;  /* 0x000000f800ec7202 */ /* 0x000fce0000000f00 */
[----:B------:R-:W-:Y:S05]  /*daa0*/  WARPSYNC.COLLECTIVE R79, `(.L_x_1572) ;  /* 0x000000004f087348 */ /* 0x000fea0003c00000 */
[----:B------:R0:W1:Y:S02]  /*dab0*/  SHFL.UP P6, R248, R246, R77, R76 ;  /* 0x0400004df6f87389 */ /* 0x00006400000c004c */
[----:B01----:R-:W-:Y:S05]  /*dac0*/  ENDCOLLECTIVE ;  /* 0x000000000000791b */ /* 0x003fea0003800000 */
.L_x_1572:
[----:B------:R-:W-:Y:S01]  /*dad0*/  HFMA2 R77, -RZ, RZ, 0, 0 ;  /* 0x00000000ff4d7431 */ /* 0x000fe200000001ff */
[----:B------:R-:W-:-:S07]  /*dae0*/  MOV R76, 0x1f ;  /* 0x0000001f004c7802 */ /* 0x000fce0000000f00 */
[----:B------:R-:W-:Y:S05]  /*daf0*/  WARPSYNC.COLLECTIVE R79, `(.L_x_1573) ;  /* 0x000000004f087348 */ /* 0x000fea0003c00000 */
[----:B------:R0:W1:Y:S02]  /*db00*/  SHFL.IDX P3, R225, R78, R77, R76 ;  /* 0x0000004d4ee17389 */ /* 0x000064000006004c */
[----:B01----:R-:W-:Y:S05]  /*db10*/  ENDCOLLECTIVE ;  /* 0x000000000000791b */ /* 0x003fea0003800000 */
.L_x_1573:
[----:B------:R-:W-:Y:S02]  /*db20*/  MOV R245, R248 ;  /* 0x000000f800f57202 */ /* 0x000fe40000000f00 */
[----:B------:R-:W-:Y:S02]  /*db30*/  MOV R78, R61 ;  /* 0x0000003d004e7202 */ /* 0x000fe40000000f00 */
[----:B------:R-:W-:-:S07]  /*db40*/  MOV R60, R225 ;  /* 0x000000e1003c7202 */ /* 0x000fce0000000f00 */
[----:B------:R-:W-:Y:S05]  /*db50*/  WARPSYNC.COLLECTIVE R79, `(.L_x_1574) ;  /* 0x000000004f087348 */ /* 0x000fea0003c00000 */
[----:B------:R0:W1:Y:S02]  /*db60*/  SHFL.IDX P3, R225, R78, R77, R76 ;  /* 0x0000004d4ee17389 */ /* 0x000064000006004c */
[----:B01----:R-:W-:Y:S05]  /*db70*/  ENDCOLLECTIVE ;  /* 0x000000000000791b */ /* 0x003fea0003800000 */
.L_x_1574:
[----:B------:R-:W-:Y:S02]  /*db80*/  MOV R78, R62 ;  /* 0x0000003e004e7202 */ /* 0x000fe40000000f00 */
[----:B------:R-:W-:-:S07]  /*db90*/  MOV R61, R225 ;  /* 0x000000e1003d7202 */ /* 0x000fce0000000f00 */
[----:B------:R-:W-:Y:S05]  /*dba0*/  WARPSYNC.COLLECTIVE R79, `(.L_x_1575) ;  /* 0x000000004f087348 */ /* 0x000fea0003c00000 */
[----:B------:R0:W1:Y:S02]  /*dbb0*/  SHFL.IDX P3, R225, R78, R77, R76 ;  /* 0x0000004d4ee17389 */ /* 0x000064000006004c */
[----:B01----:R-:W-:Y:S05]  /*dbc0*/  ENDCOLLECTIVE ;  /* 0x000000000000791b */ /* 0x003fea0003800000 */
.L_x_1575:
[----:B------:R-:W-:Y:S02]  /*dbd0*/  MOV R78, R63 ;  /* 0x0000003f004e7202 */ /* 0x000fe40000000f00 */
[----:B------:R-:W-:-:S07]  /*dbe0*/  MOV R62, R225 ;  /* 0x000000e1003e7202 */ /* 0x000fce0000000f00 */
[----:B------:R-:W-:Y:S05]  /*dbf0*/  WARPSYNC.COLLECTIVE R79, `(.L_x_1576) ;  /* 0x000000004f087348 */ /* 0x000fea0003c00000 */
[----:B------:R0:W1:Y:S02]  /*dc00*/  SHFL.IDX P3, R225, R78, R77, R76 ;  /* 0x0000004d4ee17389 */ /* 0x000064000006004c */
[----:B01----:R-:W-:Y:S05]  /*dc10*/  ENDCOLLECTIVE ;  /* 0x000000000000791b */ /* 0x003fea0003800000 */
.L_x_1576:
[----:B------:R-:W-:Y:S01]  /*dc20*/  MOV R63, R225 ;  /* 0x000000e1003f7202 */ /* 0x000fe20000000f00 */
[----:B------:R-:W-:Y:S06]  /*dc30*/  BRA `(.L_x_1577) ;  /* 0xffffff7c00787947 */ /* 0x000fec000383ffff */
.L_x_1441:
[----:B------:R-:W-:Y:S01]  /*dc40*/  MOV R252, R245 ;  /* 0x000000f500fc7202 */ /* 0x000fe20000000f00 */
[----:B------:R-:W-:Y:S01]  /*dc50*/  HFMA2 R251, -RZ, RZ, 0, 5.9604644775390625e-08 ;  /* 0x00000001fffb7431 */ /* 0x000fe200000001ff */
[----:B------:R-:W-:Y:S02]  /*dc60*/  MOV R76, 0x1f ;  /* 0x0000001f004c7802 */ /* 0x000fe40000000f00 */
[----:B------:R-:W-:-:S07]  /*dc70*/  MOV R79, 0xffffffff ;  /* 0xffffffff004f7802 */ /* 0x000fce0000000f00 */
[----:B------:R-:W-:Y:S05]  /*dc80*/  WARPSYNC.COLLECTIVE R79, `(.L_x_1578) ;  /* 0x000000004f087348 */ /* 0x000fea0003c00000 */
[----:B------:R0:W1:Y:S02]  /*dc90*/  SHFL.DOWN P0, R225, R252, R251, R76 ;  /* 0x080000fbfce17389 */ /* 0x000064000000004c */
[----:B01----:R-:W-:Y:S05]  /*dca0*/  ENDCOLLECTIVE ;  /* 0x000000000000791b */ /* 0x003fea0003800000 */
.L_x_1578:
[----:B------:R-:W-:Y:S02]  /*dcb0*/  MOV R252, R246 ;  /* 0x000000f600fc7202 */ /* 0x000fe40000000f00 */
[----:B------:R-:W-:-:S07]  /*dcc0*/  MOV R77, R225 ;  /* 0x000000e1004d7202 */ /* 0x000fce0000000f00 */
[----:B------:R-:W-:Y:S05]  /*dcd0*/  WARPSYNC.COLLECTIVE R79, `(.L_x_1579) ;  /* 0x000000004f087348 */ /* 0x000fea0003c00000 */
[----:B------:R0:W1:Y:S02]  /*dce0*/  SHFL.DOWN P0, R225, R252, R251, R76 ;  /* 0x080000fbfce17389 */ /* 0x000064000000004c */
[----:B01----:R-:W-:Y:S05]  /*dcf0*/  ENDCOLLECTIVE ;  /* 0x000000000000791b */ /* 0x003fea0003800000 */
.L_x_1579:
[----:B------:R-:W-:Y:S02]  /*dd00*/  MOV R252, R247 ;  /* 0x000000f700fc7202 */ /* 0x000fe40000000f00 */
[----:B------:R-:W-:-:S07]  /*dd10*/  MOV R78, R225 ;  /* 0x000000e1004e7202 */ /* 0x000fce0000000f00 */
[----:B------:R-:W-:Y:S05]  /*dd20*/  WARPSYNC.COLLECTIVE R79, `(.L_x_1580) ;  /* 0x000000004f087348 */ /* 0x000fea0003c00000 */
[----:B------:R0:W1:Y:S02]  /*dd30*/  SHFL.DOWN P0, R225, R252, R251, R76 ;  /* 0x080000fbfce17389 */ /* 0x000064000000004c */
[----:B01----:R-:W-:Y:S05]  /*dd40*/  ENDCOLLECTIVE ;  /* 0x000000000000791b */ /* 0x003fea0003800000 */
.L_x_1580:
[----:B------:R-:W-:Y:S02]  /*dd50*/  MOV R252, R248 ;  /* 0x000000f800fc7202 */ /* 0x000fe40000000f00 */
[----:B------:R-:W-:-:S07]  /*dd60*/  MOV R123, R225 ;  /* 0x000000e1007b7202 */ /* 0x000fce0000000f00 */
[----:B------:R-:W-:Y:S05]  /*dd70*/  WARPSYNC.COLLECTIVE R79, `(.L_x_1581) ;  /* 0x000000004f087348 */ /* 0x000fea0003c00000 */
[----:B------:R0:W1:Y:S02]  /*dd80*/  SHFL.DOWN P0, R225, R252, R251, R76 ;  /* 0x080000fbfce17389 */ /* 0x000064000000004c */
[----:B01----:R-:W-:Y:S05]  /*dd90*/  ENDCOLLECTIVE ;  /* 0x000000000000791b */ /* 0x003fea0003800000 */
.L_x_1581:
[----:B------:R-:W-:Y:S01]  /*dda0*/  MOV R76, R225 ;  /* 0x000000e1004c7202 */ /* 0x000fe20000000f00 */
[----:B------:R-:W-:Y:S06]  /*ddb0*/  BRA `(.L_x_1582) ;  /* 0xffffff9000987947 */ /* 0x000fec000383ffff */
.L_x_1444:
[----:B------:R-:W-:Y:S01]  /*ddc0*/  HFMA2 R251, -RZ, RZ, 0, 1.1920928955078125e-07 ;  /* 0x00000002fffb7431 */ /* 0x000fe200000001ff */
[----:B------:R-:W-:Y:S01]  /*ddd0*/  BSSY B0, `(.L_x_1583) ;  /* 0x0000007000007945 */ /* 0x000fe20003800000 */
[----:B------:R-:W-:Y:S02]  /*dde0*/  MOV R252, R245 ;  /* 0x000000f500fc7202 */ /* 0x000fe40000000f00 */
[----:B----4-:R-:W-:Y:S02]  /*ddf0*/  MOV R76, 0x1f ;  /* 0x0000001f004c7802 */ /* 0x010fe40000000f00 */
[----:B------:R-:W-:-:S07]  /*de00*/  MOV R79, 0xffffffff ;  /* 0xffffffff004f7802 */ /* 0x000fce0000000f00 */
[----:B0123--:R-:W-:Y:S05]  /*de10*/  WARPSYNC.COLLECTIVE R79, `(.L_x_1584) ;  /* 0x000000004f087348 */ /* 0x00ffea0003c00000 */
[----:B------:R4:W0:Y:S02]  /*de20*/  SHFL.DOWN P0, R225, R252, R251, R76 ;  /* 0x080000fbfce17389 */ /* 0x000824000000004c */
[----:B01234-:R-:W-:Y:S05]  /*de30*/  ENDCOLLECTIVE ;  /* 0x000000000000791b */ /* 0x01ffea0003800000 */
.L_x_1584:
[----:B------:R-:W-:Y:S05]  /*de40*/  BSYNC B0 ;  /* 0x0000000000007941 */ /* 0x000fea0003800000 */
.L_x_1583:
        /* <DEDUP_REMOVED lines=8> */
.L_x_1585:
[----:B------:R-:W-:Y:S02]  /*ded0*/  MOV R252, R247 ;  /* 0x000000f700fc7202 */ /* 0x000fe40000000f00 */
[----:B------:R-:W-:-:S07]  /*dee0*/  MOV R78, R225 ;  /* 0x000000e1004e7202 */ /* 0x000fce0000000f00 */
[----:B------:R-:W-:Y:S05]  /*def0*/  WARPSYNC.COLLECTIVE R79, `(.L_x_1586) ;  /* 0x000000004f087348 */ /* 0x000fea0003c00000 */
[----:B------:R0:W1:Y:S02]  /*df00*/  SHFL.DOWN P0, R225, R252, R251, R76 ;  /* 0x080000fbfce17389 */ /* 0x000064000000004c */
[----:B01----:R-:W-:Y:S05]  /*df10*/  ENDCOLLECTIVE ;  /* 0x000000000000791b */ /* 0x003fea0003800000 */
.L_x_1586:
[----:B------:R-:W-:Y:S02]  /*df20*/  MOV R252, R248 ;  /* 0x000000f800fc7202 */ /* 0x000fe40000000f00 */
[----:B------:R-:W-:-:S07]  /*df30*/  MOV R123, R225 ;  /* 0x000000e1007b7202 */ /* 0x000fce0000000f00 */
[----:B------:R-:W-:Y:S05]  /*df40*/  WARPSYNC.COLLECTIVE R79, `(.L_x_1587) ;  /* 0x000000004f087348 */ /* 0x000fea0003c00000 */
[----:B------:R0:W1:Y:S02]  /*df50*/  SHFL.DOWN P0, R225, R252, R251, R76 ;  /* 0x080000fbfce17389 */ /* 0x000064000000004c */
[----:B01----:R-:W-:Y:S05]  /*df60*/  ENDCOLLECTIVE ;  /* 0x000000000000791b */ /* 0x003fea0003800000 */
.L_x_1587:
[----:B------:R-:W-:Y:S01]  /*df70*/  MOV R79, R225 ;  /* 0x000000e1004f7202 */ /* 0x000fe20000000f00 */
[----:B------:R-:W-:Y:S06]  /*df80*/  BRA `(.L_x_1588) ;  /* 0xffffff90007c7947 */ /* 0x000fec000383ffff */
.L_x_1447:
[----:B------:R-:W-:Y:S01]  /*df90*/  HFMA2 R251, -RZ, RZ, 0, 2.384185791015625e-07 ;  /* 0x00000004fffb7431 */ /* 0x000fe200000001ff */
[----:B------:R-:W-:Y:S01]  /*dfa0*/  BSSY B0, `(.L_x_1589) ;  /* 0x0000007000007945 */ /* 0x000fe20003800000 */
[----:B------:R-:W-:Y:S02]  /*dfb0*/  MOV R252, R245 ;  /* 0x000000f500fc7202 */ /* 0x000fe40000000f00 */
[----:B----4-:R-:W-:Y:S02]  /*dfc0*/  MOV R76, 0x1f ;  /* 0x0000001f004c7802 */ /* 0x010fe40000000f00 */
[----:B0-----:R-:W-:-:S07]  /*dfd0*/  MOV R79, 0xffffffff ;  /* 0xffffffff004f7802 */ /* 0x001fce0000000f00 */
[----:B-123--:R-:W-:Y:S05]  /*dfe0*/  WARPSYNC.COLLECTIVE R79, `(.L_x_1590) ;  /* 0x000000004f087348 */ /* 0x00efea0003c00000 */
[----:B------:R0:W4:Y:S02]  /*dff0*/  SHFL.DOWN P0, R225, R252, R251, R76 ;  /* 0x080000fbfce17389 */ /* 0x000124000000004c */
[----:B01234-:R-:W-:Y:S05]  /*e000*/  ENDCOLLECTIVE ;  /* 0x000000000000791b */ /* 0x01ffea0003800000 */
.L_x_1590:
[----:B------:R-:W-:Y:S05]  /*e010*/  BSYNC B0 ;  /* 0x0000000000007941 */ /* 0x000fea0003800000 */
.L_x_1589:
        /* <DEDUP_REMOVED lines=8> */
.L_x_1591:
[----:B------:R-:W-:Y:S02]  /*e0a0*/  MOV R252, R247 ;  /* 0x000000f700fc7202 */ /* 0x000fe40000000f00 */
[----:B------:R-:W-:-:S07]  /*e0b0*/  MOV R78, R225 ;  /* 0x000000e1004e7202 */ /* 0x000fce0000000f00 */
[----:B------:R-:W-:Y:S05]  /*e0c0*/  WARPSYNC.COLLECTIVE R79, `(.L_x_1592) ;  /* 0x000000004f087348 */ /* 0x000fea0003c00000 */
[----:B------:R0:W1:Y:S02]  /*e0d0*/  SHFL.DOWN P0, R225, R252, R251, R76 ;  /* 0x080000fbfce17389 */ /* 0x000064000000004c */
[----:B01----:R-:W-:Y:S05]  /*e0e0*/  ENDCOLLECTIVE ;  /* 0x000000000000791b */ /* 0x003fea0003800000 */
.L_x_1592:
[----:B------:R-:W-:Y:S02]  /*e0f0*/  MOV R252, R248 ;  /* 0x000000f800fc7202 */ /* 0x000fe40000000f00 */
[----:B------:R-:W-:-:S07]  /*e100*/  MOV R123, R225 ;  /* 0x000000e1007b7202 */ /* 0x000fce0000000f00 */
[----:B------:R-:W-:Y:S05]  /*e110*/  WARPSYNC.COLLECTIVE R79, `(.L_x_1593) ;  /* 0x000000004f087348 */ /* 0x000fea0003c00000 */
[----:B------:R0:W1:Y:S02]  /*e120*/  SHFL.DOWN P0, R225, R252, R251, R76 ;  /* 0x080000fbfce17389 */ /* 0x000064000000004c */
[----:B01----:R-:W-:Y:S05]  /*e130*/  ENDCOLLECTIVE ;  /* 0x000000000000791b */ /* 0x003fea0003800000 */
.L_x_1593:
[----:B------:R-:W-:Y:S01]  /*e140*/  MOV R79, R225 ;  /* 0x000000e1004f7202 */ /* 0x000fe20000000f00 */
[----:B------:R-:W-:Y:S06]  /*e150*/  BRA `(.L_x_1594) ;  /* 0xffffff9000607947 */ /* 0x000fec000383ffff */
.L_x_1450:
[----:B------:R-:W-:Y:S01]  /*e160*/  HFMA2 R251, -RZ, RZ, 0, 4.76837158203125e-07 ;  /* 0x00000008fffb7431 */ /* 0x000fe200000001ff */
[----:B------:R-:W-:Y:S01]  /*e170*/  BSSY B0, `(.L_x_1595) ;  /* 0x0000007000007945 */ /* 0x000fe20003800000 */
[----:B------:R-:W-:Y:S02]  /*e180*/  MOV R252, R245 ;  /* 0x000000f500fc7202 */ /* 0x000fe40000000f00 */
[----:B----4-:R-:W-:Y:S02]  /*e190*/  MOV R76, 0x1f ;  /* 0x0000001f004c7802 */ /* 0x010fe40000000f00 */
[----:B0-----:R-:W-:-:S07]  /*e1a0*/  MOV R79, 0xffffffff ;  /* 0xffffffff004f7802 */ /* 0x001fce0000000f00 */
[----:B-123--:R-:W-:Y:S05]  /*e1b0*/  WARPSYNC.COLLECTIVE R79, `(.L_x_1596) ;  /* 0x000000004f087348 */ /* 0x00efea0003c00000 */
[----:B------:R0:W4:Y:S02]  /*e1c0*/  SHFL.DOWN P0, R225, R252, R251, R76 ;  /* 0x080000fbfce17389 */ /* 0x000124000000004c */
[----:B01234-:R-:W-:Y:S05]  /*e1d0*/  ENDCOLLECTIVE ;  /* 0x000000000000791b */ /* 0x01ffea0003800000 */
.L_x_1596:
[----:B------:R-:W-:Y:S05]  /*e1e0*/  BSYNC B0 ;  /* 0x0000000000007941 */ /* 0x000fea0003800000 */
.L_x_1595:
        /* <DEDUP_REMOVED lines=8> */
.L_x_1597:
[----:B------:R-:W-:Y:S02]  /*e270*/  MOV R252, R247 ;  /* 0x000000f700fc7202 */ /* 0x000fe40000000f00 */
[----:B------:R-:W-:-:S07]  /*e280*/  MOV R78, R225 ;  /* 0x000000e1004e7202 */ /* 0x000fce0000000f00 */
[----:B------:R-:W-:Y:S05]  /*e290*/  WARPSYNC.COLLECTIVE R79, `(.L_x_1598) ;  /* 0x000000004f087348 */ /* 0x000fea0003c00000 */
[----:B------:R0:W1:Y:S02]  /*e2a0*/  SHFL.DOWN P0, R225, R252, R251, R76 ;  /* 0x080000fbfce17389 */ /* 0x000064000000004c */
[----:B01----:R-:W-:Y:S05]  /*e2b0*/  ENDCOLLECTIVE ;  /* 0x000000000000791b */ /* 0x003fea0003800000 */
.L_x_1598:
[----:B------:R-:W-:Y:S02]  /*e2c0*/  MOV R252, R248 ;  /* 0x000000f800fc7202 */ /* 0x000fe40000000f00 */
[----:B------:R-:W-:-:S07]  /*e2d0*/  MOV R123, R225 ;  /* 0x000000e1007b7202 */ /* 0x000fce0000000f00 */
[----:B------:R-:W-:Y:S05]  /*e2e0*/  WARPSYNC.COLLECTIVE R79, `(.L_x_1599) ;  /* 0x000000004f087348 */ /* 0x000fea0003c00000 */
[----:B------:R0:W1:Y:S02]  /*e2f0*/  SHFL.DOWN P0, R225, R252, R251, R76 ;  /* 0x080000fbfce17389 */ /* 0x000064000000004c */
[----:B01----:R-:W-:Y:S05]  /*e300*/  ENDCOLLECTIVE ;  /* 0x000000000000791b */ /* 0x003fea0003800000 */
.L_x_1599:
[----:B------:R-:W-:Y:S01]  /*e310*/  MOV R79, R225 ;  /* 0x000000e1004f7202 */ /* 0x000fe20000000f00 */
[----:B------:R-:W-:Y:S06]  /*e320*/  BRA `(.L_x_1600) ;  /* 0xffffff9000447947 */ /* 0x000fec000383ffff */
.L_x_1453:
[----:B------:R-:W-:Y:S01]  /*e330*/  HFMA2 R251, -RZ, RZ, 0, 9.5367431640625e-07 ;  /* 0x00000010fffb7431 */ /* 0x000fe200000001ff */
[----:B------:R-:W-:Y:S01]  /*e340*/  BSSY B0, `(.L_x_1601) ;  /* 0x0000007000007945 */ /* 0x000fe20003800000 */
[----:B------:R-:W-:Y:S02]  /*e350*/  MOV R252, R245 ;  /* 0x000000f500fc7202 */ /* 0x000fe40000000f00 */
[----:B----4-:R-:W-:Y:S02]  /*e360*/  MOV R76, 0x1f ;  /* 0x0000001f004c7802 */ /* 0x010fe40000000f00 */
[----:B0-----:R-:W-:-:S07]  /*e370*/  MOV R79, 0xffffffff ;  /* 0xffffffff004f7802 */ /* 0x001fce0000000f00 */
[----:B-123--:R-:W-:Y:S05]  /*e380*/  WARPSYNC.COLLECTIVE R79, `(.L_x_1602) ;  /* 0x000000004f087348 */ /* 0x00efea0003c00000 */
[----:B------:R0:W4:Y:S02]  /*e390*/  SHFL.DOWN P0, R225, R252, R251, R76 ;  /* 0x080000fbfce17389 */ /* 0x000124000000004c */
[----:B01234-:R-:W-:Y:S05]  /*e3a0*/  ENDCOLLECTIVE ;  /* 0x000000000000791b */ /* 0x01ffea0003800000 */
.L_x_1602:
[----:B------:R-:W-:Y:S05]  /*e3b0*/  BSYNC B0 ;  /* 0x0000000000007941 */ /* 0x000fea0003800000 */
.L_x_1601:
        /* <DEDUP_REMOVED lines=8> */
.L_x_1603:
[----:B------:R-:W-:Y:S02]  /*e440*/  MOV R252, R247 ;  /* 0x000000f700fc7202 */ /* 0x000fe40000000f00 */
[----:B------:R-:W-:-:S07]  /*e450*/  MOV R78, R225 ;  /* 0x000000e1004e7202 */ /* 0x000fce0000000f00 */
[----:B------:R-:W-:Y:S05]  /*e460*/  WARPSYNC.COLLECTIVE R79, `(.L_x_1604) ;  /* 0x000000004f087348 */ /* 0x000fea0003c00000 */
[----:B------:R0:W1:Y:S02]  /*e470*/  SHFL.DOWN P0, R225, R252, R251, R76 ;  /* 0x080000fbfce17389 */ /* 0x000064000000004c */
[----:B01----:R-:W-:Y:S05]  /*e480*/  ENDCOLLECTIVE ;  /* 0x000000000000791b */ /* 0x003fea0003800000 */
.L_x_1604:
[----:B------:R-:W-:Y:S02]  /*e490*/  MOV R252, R248 ;  /* 0x000000f800fc7202 */ /* 0x000fe40000000f00 */
[----:B------:R-:W-:-:S07]  /*e4a0*/  MOV R123, R225 ;  /* 0x000000e1007b7202 */ /* 0x000fce0000000f00 */
[----:B------:R-:W-:Y:S05]  /*e4b0*/  WARPSYNC.COLLECTIVE R79, `(.L_x_1605) ;  /* 0x000000004f087348 */ /* 0x000fea0003c00000 */
[----:B------:R0:W1:Y:S02]  /*e4c0*/  SHFL.DOWN P0, R225, R252, R251, R76 ;  /* 0x080000fbfce17389 */ /* 0x000064000000004c */
[----:B01----:R-:W-:Y:S05]  /*e4d0*/  ENDCOLLECTIVE ;  /* 0x000000000000791b */ /* 0x003fea0003800000 */
.L_x_1605:
[----:B------:R-:W-:Y:S01]  /*e4e0*/  MOV R79, R225 ;  /* 0x000000e1004f7202 */ /* 0x000fe20000000f00 */
[----:B------:R-:W-:Y:S06]  /*e4f0*/  BRA `(.L_x_1606) ;  /* 0xffffff9000287947 */ /* 0x000fec000383ffff */
.L_x_1456:
        /* <DEDUP_REMOVED lines=8> */
.L_x_1608:
[----:B------:R-:W-:Y:S05]  /*e580*/  BSYNC B0 ;  /* 0x0000000000007941 */ /* 0x000fea0003800000 */
.L_x_1607:
        /* <DEDUP_REMOVED lines=10> */
.L_x_1609:
[----:B------:R-:W-:Y:S02]  /*e630*/  MOV R78, R247 ;  /* 0x000000f7004e7202 */ /* 0x000fe40000000f00 */
[----:B------:R-:W-:-:S07]  /*e640*/  MOV R234, R225 ;  /* 0x000000e100ea7202 */ /* 0x000fce0000000f00 */
[----:B------:R-:W-:Y:S05]  /*e650*/  WARPSYNC.COLLECTIVE R79, `(.L_x_1610) ;  /* 0x000000004f087348 */ /* 0x000fea0003c00000 */
[----:B------:R0:W1:Y:S02]  /*e660*/  SHFL.IDX P3, R225, R78, R77, R76 ;  /* 0x0000004d4ee17389 */ /* 0x000064000006004c */
[----:B01----:R-:W-:Y:S05]  /*e670*/  ENDCOLLECTIVE ;  /* 0x000000000000791b */ /* 0x003fea0003800000 */
.L_x_1610:
        /* <DEDUP_REMOVED lines=16> */
.L_x_1611:
[----:B------:R-:W-:Y:S01]  /*e780*/  MOV R78, R72 ;  /* 0x00000048004e7202 */ /* 0x000fe20000000f00 */
[----:B------:R-:W-:-:S07]  /*e790*/  FADD.FTZ R236, R225, R236 ;  /* 0x000000ece1ec7221 */ /* 0x000fce0000010000 */
[----:B------:R-:W-:Y:S05]  /*e7a0*/  WARPSYNC.COLLECTIVE R79, `(.L_x_1612) ;  /* 0x000000004f087348 */ /* 0x000fea0003c00000 */
[----:B------:R0:W1:Y:S02]  /*e7b0*/  SHFL.DOWN P0, R225, R252, R251, R76 ;  /* 0x080000fbfce17389 */ /* 0x000064000000004c */
[----:B01----:R-:W-:Y:S05]  /*e7c0*/  ENDCOLLECTIVE ;  /* 0x000000000000791b */ /* 0x003fea0003800000 */
.L_x_1612:
[----:B------:R-:W-:Y:S02]  /*e7d0*/  MOV R252, R246 ;  /* 0x000000f600fc7202 */ /* 0x000fe40000000f00 */
[----:B------:R-:W-:-:S07]  /*e7e0*/  MOV R245, R225 ;  /* 0x000000e100f57202 */ /* 0x000fce0000000f00 */
[----:B------:R-:W-:Y:S05]  /*e7f0*/  WARPSYNC.COLLECTIVE R79, `(.L_x_1613) ;  /* 0x000000004f087348 */ /* 0x000fea0003c00000 */
[----:B------:R0:W1:Y:S02]  /*e800*/  SHFL.DOWN P0, R225, R252, R251, R76 ;  /* 0x080000fbfce17389 */ /* 0x000064000000004c */
[----:B01----:R-:W-:Y:S05]  /*e810*/  ENDCOLLECTIVE ;  /* 0x000000000000791b */ /* 0x003fea0003800000 */
.L_x_1613:
[----:B------:R-:W-:Y:S02]  /*e820*/  MOV R252, R247 ;  /* 0x000000f700fc7202 */ /* 0x000fe40000000f00 */
[----:B------:R-:W-:-:S07]  /*e830*/  MOV R246, R225 ;  /* 0x000000e100f67202 */ /* 0x000fce0000000f00 */
[----:B------:R-:W-:Y:S05]  /*e840*/  WARPSYNC.COLLECTIVE R79, `(.L_x_1614) ;  /* 0x000000004f087348 */ /* 0x000fea0003c00000 */
[----:B------:R0:W1:Y:S02]  /*e850*/  SHFL.DOWN P0, R225, R252, R251, R76 ;  /* 0x080000fbfce17389 */ /* 0x000064000000004c */
[----:B01----:R-:W-:Y:S05]  /*e860*/  ENDCOLLECTIVE ;  /* 0x000000000000791b */ /* 0x003fea0003800000 */
.L_x_1614:
[----:B------:R-:W-:Y:S02]  /*e870*/  MOV R252, R248 ;  /* 0x000000f800fc7202 */ /* 0x000fe40000000f00 */
[----:B------:R-:W-:-:S07]  /*e880*/  MOV R247, R225 ;  /* 0x000000e100f77202 */ /* 0x000fce0000000f00 */
[----:B------:R-:W-:Y:S05]  /*e890*/  WARPSYNC.COLLECTIVE R79, `(.L_x_1615) ;  /* 0x000000004f087348 */ /* 0x000fea0003c00000 */
[----:B------:R0:W1:Y:S02]  /*e8a0*/  SHFL.DOWN P0, R225, R252, R251, R76 ;  /* 0x080000fbfce17389 */ /* 0x000064000000004c */
[----:B01----:R-:W-:Y:S05]  /*e8b0*/  ENDCOLLECTIVE ;  /* 0x000000000000791b */ /* 0x003fea0003800000 */
.L_x_1615:
[----:B------:R-:W-:-:S07]  /*e8c0*/  MOV R248, R225 ;  /* 0x000000e100f87202 */ /* 0x000fce0000000f00 */
[----:B------:R-:W-:Y:S05]  /*e8d0*/  WARPSYNC.COLLECTIVE R79, `(.L_x_1616) ;  /* 0x000000004f087348 */ /* 0x000fea0003c00000 */
[----:B------:R0:W1:Y:S02]  /*e8e0*/  SHFL.IDX P3, R225, R78, R77, R76 ;  /* 0x0000004d4ee17389 */ /* 0x000064000006004c */
[----:B01----:R-:W-:Y:S05]  /*e8f0*/  ENDCOLLECTIVE ;  /* 0x000000000000791b */ /* 0x003fea0003800000 */
.L_x_1616:
[----:B------:R-:W-:Y:S02]  /*e900*/  MOV R78, R73 ;  /* 0x00000049004e7202 */ /* 0x000fe40000000f00 */
[----:B------:R-:W-:-:S07]  /*e910*/  MOV R72, R225 ;  /* 0x000000e100487202 */ /* 0x000fce0000000f00 */
[----:B------:R-:W-:Y:S05]  /*e920*/  WARPSYNC.COLLECTIVE R79, `(.L_x_1617) ;  /* 0x000000004f087348 */ /* 0x000fea0003c00000 */
[----:B------:R0:W1:Y:S02]  /*e930*/  SHFL.IDX P3, R225, R78, R77, R76 ;  /* 0x0000004d4ee17389 */ /* 0x000064000006004c */
[----:B01----:R-:W-:Y:S05]  /*e940*/  ENDCOLLECTIVE ;  /* 0x000000000000791b */ /* 0x003fea0003800000 */
.L_x_1617:
[----:B------:R-:W-:Y:S02]  /*e950*/  MOV R78, R74 ;  /* 0x0000004a004e7202 */ /* 0x000fe40000000f00 */
[----:B------:R-:W-:-:S07]  /*e960*/  MOV R73, R225 ;  /* 0x000000e100497202 */ /* 0x000fce0000000f00 */
[----:B------:R-:W-:Y:S05]  /*e970*/  WARPSYNC.COLLECTIVE R79, `(.L_x_1618) ;  /* 0x000000004f087348 */ /* 0x000fea0003c00000 */
[----:B------:R0:W1:Y:S02]  /*e980*/  SHFL.IDX P3, R225, R78, R77, R76 ;  /* 0x0000004d4ee17389 */ /* 0x000064000006004c */
[----:B01----:R-:W-:Y:S05]  /*e990*/  ENDCOLLECTIVE ;  /* 0x000000000000791b */ /* 0x003fea0003800000 */
.L_x_1618:
[----:B------:R-:W-:Y:S02]  /*e9a0*/  MOV R78, R75 ;  /* 0x0000004b004e7202 */ /* 0x000fe40000000f00 */
[----:B------:R-:W-:-:S07]  /*e9b0*/  MOV R74, R225 ;  /* 0x000000e1004a7202 */ /* 0x000fce0000000f00 */
[----:B------:R-:W-:Y:S05]  /*e9c0*/  WARPSYNC.COLLECTIVE R79, `(.L_x_1619) ;  /* 0x000000004f087348 */ /* 0x000fea0003c00000 */
[----:B------:R0:W1:Y:S02]  /*e9d0*/  SHFL.IDX P3, R225, R78, R77, R76 ;  /* 0x0000004d4ee17389 */ /* 0x000064000006004c */
[----:B01----:R-:W-:Y:S05]  /*e9e0*/  ENDCOLLECTIVE ;  /* 0x000000000000791b */ /* 0x003fea0003800000 */
.L_x_1619:
[----:B------:R-:W-:Y:S01]  /*e9f0*/  MOV R75, R225 ;  /* 0x000000e1004b7202 */ /* 0x000fe20000000f00 */
[----:B------:R-:W-:Y:S06]  /*ea00*/  BRA `(.L_x_1620) ;  /* 0xffffff8c00847947 */ /* 0x000fec000383ffff */
.L_x_1621:
        /* <DEDUP_REMOVED lines=15> */
.L_x_18664:


//--------------------- .text._Z25selective_scan_bwd_kernelI32Selective_Scan_bwd_kernel_traitsILi128ELi16ELb0ELb1ELb0ELb0ELb1EfN3c107complexIfEEEEv12SSMParamsBwd --------------------------
	.section	.text._Z25selective_scan_bwd_kernelI32Selective_Scan_bwd_kernel_traitsILi128ELi16ELb0ELb1ELb0ELb0ELb1EfN3c107complexIfEEEEv12SSMParamsBwd,"ax",@progbits
	.align	128
        .global         _Z25selective_scan_bwd_kernelI32Selective_Scan_bwd_kernel_traitsILi128ELi16ELb0ELb1ELb0ELb0ELb1EfN3c107complexIfEEEEv12SSMParamsBwd
        .type           _Z25selective_scan_bwd_kernelI32Selective_Scan_bwd_kernel_traitsILi128ELi16ELb0ELb1ELb0ELb0ELb1EfN3c107complexIfEEEEv12SSMParamsBwd,@function
        .size           _Z25selective_scan_bwd_kernelI32Selective_Scan_bwd_kernel_traitsILi128ELi16ELb0ELb1ELb0ELb0ELb1EfN3c107complexIfEEEEv12SSMParamsBwd,(.L_x_18665 - _Z25selective_scan_bwd_kernelI32Selective_Scan_bwd_kernel_traitsILi128ELi16ELb0ELb1ELb0ELb0ELb1EfN3c107complexIfEEEEv12SSMParamsBwd)
        .other          _Z25selective_scan_bwd_kernelI32Selective_Scan_bwd_kernel_traitsILi128ELi16ELb0ELb1ELb0ELb0ELb1EfN3c107complexIfEEEEv12SSMParamsBwd,@"STO_CUDA_ENTRY STV_DEFAULT"
_Z25selective_scan_bwd_kernelI32Selective_Scan_bwd_kernel_traitsILi128ELi16ELb0ELb1ELb0ELb0ELb1EfN3c107complexIfEEEEv12SSMParamsBwd:
.text._Z25selective_scan_bwd_kernelI32Selective_Scan_bwd_kernel_traitsILi128ELi16ELb0ELb1ELb0ELb0ELb1EfN3c107complexIfEEEEv12SSMParamsBwd:
        /* <DEDUP_REMOVED lines=143> */
.L_x_1723:
        /* <DEDUP_REMOVED lines=18> */
[----:B------:R-:W-:Y:S02]  /*0a10*/  CS2R R42, SRZ ;  /* 0x00000000002a7805 */ /* 0x000fe4000001ff00 */
        /* <DEDUP_REMOVED lines=46> */
[----:B------:R-:W-:Y:S02]  /*0d00*/  CS2R R76, SRZ ;  /* 0x00000000004c7805 */ /* 0x000fe4000001ff00 */
[----:B------:R-:W-:Y:S01]  /*0d10*/  IADD3 R10, P0, PT, R8, UR23, RZ ;  /* 0x00000017080a7c10 */ /* 0x000fe2000ff1e0ff */
[----:B------:R-:W-:Y:S01]  /*0d20*/  HFMA2 R82, -RZ, RZ, 0, 0 ;  /* 0x00000000ff527431 */ /* 0x000fe200000001ff */
[----:B------:R-:W-:Y:S02]  /*0d30*/  CS2R R78, SRZ ;  /* 0x00000000004e7805 */ /* 0x000fe4000001ff00 */
[----:B------:R-:W-:Y:S02]  /*0d40*/  CS2R R86, SRZ ;  /* 0x0000000000567805 */ /* 0x000fe4000001ff00 */
[----:B------:R-:W-:Y:S02]  /*0d50*/  IADD3.X R11, PT, PT, RZ, UR24, RZ, P0, !PT ;  /* 0x00000018ff0b7c10 */ /* 0x000fe400087fe4ff */
[----:B------:R-:W-:-:S02]  /*0d60*/  CS2R R88, SRZ ;  /* 0x0000000000587805 */ /* 0x000fc4000001ff00 */
[----:B------:R-:W-:Y:S02]  /*0d70*/  ISETP.GE.AND P0, PT, R26, UR17, PT ;  /* 0x000000111a007c0c */ /* 0x000fe4000bf06270 */
[----:B------:R-:W-:Y:S01]  /*0d80*/  MOV R91, RZ ;  /* 0x000000ff005b7202 */ /* 0x000fe20000000f00 */
[----:B------:R-:W-:Y:S01]  /*0d90*/  HFMA2 R95, -RZ, RZ, 0, 0 ;  /* 0x00000000ff5f7431 */ /* 0x000fe200000001ff */
[----:B------:R-:W-:Y:S02]  /*0da0*/  CS2R R98, SRZ ;  /* 0x0000000000627805 */ /* 0x000fe4000001ff00 */
[----:B------:R-:W-:Y:S02]  /*0db0*/  MOV R96, RZ ;  /* 0x000000ff00607202 */ /* 0x000fe40000000f00 */
[----:B------:R-:W-:Y:S01]  /*0dc0*/  CS2R R100, SRZ ;  /* 0x0000000000647805 */ /* 0x000fe2000001ff00 */
[----:B------:R-:W-:Y:S01]  /*0dd0*/  HFMA2 R105, -RZ, RZ, 0, 0 ;  /* 0x00000000ff697431 */ /* 0x000fe200000001ff */
[----:B------:R-:W-:-:S02]  /*0de0*/  CS2R R106, SRZ ;  /* 0x00000000006a7805 */ /* 0x000fc4000001ff00 */
[----:B------:R-:W-:Y:S01]  /*0df0*/  MOV R108, RZ ;  /* 0x000000ff006c7202 */ /* 0x000fe20000000f00 */
[----:B------:R-:W3:Y:S01]  /*0e00*/  LDCU.64 UR14, c[0x0][0x508] ;  /* 0x0000a100ff0e77ac */ /* 0x000ee20008000a00 */
[----:B------:R-:W4:Y:S01]  /*0e10*/  @!P0 LDG.E R30, desc[UR30][R28.64+0x80] ;  /* 0x0000801e1c1e8981 */ /* 0x000f22000c1e1900 */
[----:B------:R-:W-:Y:S01]  /*0e20*/  ISETP.GE.AND P0, PT, R17, UR17, PT ;  /* 0x0000001111007c0c */ /* 0x000fe2000bf06270 */
[----:B------:R-:W5:Y:S01]  /*0e30*/  LDCU.64 UR18, c[0x0][0x510] ;  /* 0x0000a200ff1277ac */ /* 0x000f620008000a00 */
[----:B------:R-:W-:Y:S02]  /*0e40*/  LOP3.LUT R12, R3, 0x40, RZ, 0xfc, !PT ;  /* 0x00000040030c7812 */ /* 0x000fe400078efcff */
[----:B------:R-:W-:Y:S02]  /*0e50*/  ISETP.GE.AND P2, PT, R16, UR17, PT ;  /* 0x0000001110007c0c */ /* 0x000fe4000bf46270 */
[----:B------:R-:W-:Y:S02]  /*0e60*/  ISETP.GE.AND P3, PT, R15, UR17, PT ;  /* 0x000000110f007c0c */ /* 0x000fe4000bf66270 */
[----:B------:R-:W-:-:S05]  /*0e70*/  ISETP.GE.AND P4, PT, R14, UR17, PT ;  /* 0x000000110e007c0c */ /* 0x000fca000bf86270 */
[----:B------:R-:W3:Y:S01]  /*0e80*/  @!P0 LDG.E R36, desc[UR30][R28.64+0x380] ;  /* 0x0003801e1c248981 */ /* 0x000ee2000c1e1900 */
[----:B------:R-:W-:Y:S02]  /*0e90*/  ISETP.GE.AND P0, PT, R18, UR17, PT ;  /* 0x0000001112007c0c */ /* 0x000fe4000bf06270 */
[----:B------:R-:W-:Y:S01]  /*0ea0*/  ISETP.GE.AND P5, PT, R13, UR17, PT ;  /* 0x000000110d007c0c */ /* 0x000fe2000bfa6270 */
[----:B------:R-:W5:Y:S01]  /*0eb0*/  @!P2 LDG.E R35, desc[UR30][R28.64+0x300] ;  /* 0x0003001e1c23a981 */ /* 0x000f62000c1e1900 */
[----:B------:R-:W-:Y:S02]  /*0ec0*/  ISETP.GE.AND P6, PT, R12, UR17, PT ;  /* 0x000000110c007c0c */ /* 0x000fe4000bfc6270 */
[----:B------:R-:W-:Y:S01]  /*0ed0*/  IADD3 R8, P1, PT, R8, UR25, RZ ;  /* 0x0000001908087c10 */ /* 0x000fe2000ff3e0ff */
[----:B------:R-:W3:Y:S01]  /*0ee0*/  @!P3 LDG.E R34, desc[UR30][R28.64+0x280] ;  /* 0x0002801e1c22b981 */ /* 0x000ee2000c1e1900 */
[----:B------:R-:W-:Y:S02]  /*0ef0*/  ISETP.GE.AND P2, PT, R21, UR17, PT ;  /* 0x0000001115007c0c */ /* 0x000fe4000bf46270 */
[----:B------:R-:W-:Y:S01]  /*0f00*/  IADD3.X R9, PT, PT, RZ, UR26, RZ, P1, !PT ;  /* 0x0000001aff097c10 */ /* 0x000fe20008ffe4ff */
[----:B------:R-:W5:Y:S01]  /*0f10*/  @!P4 LDG.E R33, desc[UR30][R28.64+0x200] ;  /* 0x0002001e1c21c981 */ /* 0x000f62000c1e1900 */
[----:B------:R-:W-:-:S03]  /*0f20*/  ISETP.GE.AND P1, PT, R20, UR17, PT ;  /* 0x0000001114007c0c */ /* 0x000fc6000bf26270 */
[----:B------:R-:W3:Y:S01]  /*0f30*/  @!P0 LDG.E R37, desc[UR30][R28.64+0x400] ;  /* 0x0004001e1c258981 */ /* 0x000ee2000c1e1900 */
[----:B------:R-:W-:Y:S02]  /*0f40*/  ISETP.GE.AND P0, PT, R19, UR17, PT ;  /* 0x0000001113007c0c */ /* 0x000fe4000bf06270 */
[----:B------:R-:W-:Y:S01]  /*0f50*/  ISETP.GE.AND P3, PT, R22, UR17, PT ;  /* 0x0000001116007c0c */ /* 0x000fe2000bf66270 */
[----:B------:R-:W5:Y:S01]  /*0f60*/  @!P5 LDG.E R32, desc[UR30][R28.64+0x180] ;  /* 0x0001801e1c20d981 */ /* 0x000f62000c1e1900 */
[----:B------:R-:W-:Y:S02]  /*0f70*/  ISETP.GE.AND P4, PT, R23, UR17, PT ;  /* 0x0000001117007c0c */ /* 0x000fe4000bf86270 */
[----:B------:R-:W-:Y:S01]  /*0f80*/  ISETP.GE.AND P5, PT, R24, UR17, PT ;  /* 0x0000001118007c0c */ /* 0x000fe2000bfa6270 */
[----:B------:R-:W3:Y:S01]  /*0f90*/  @!P6 LDG.E R31, desc[UR30][R28.64+0x100] ;  /* 0x0001001e1c1fe981 */ /* 0x000ee2000c1e1900 */
        /* <DEDUP_REMOVED lines=10> */
[C---:B------:R-:W-:Y:S02]  /*1040*/  LEA.HI.SX32 R46, R45.reuse, R45, 0x1b ;  /* 0x0000002d2d2e7211 */ /* 0x040fe400078fdaff */
[C---:B------:R-:W-:Y:S02]  /*1050*/  IADD3 R48, PT, PT, R45.reuse, 0x20, RZ ;  /* 0x000000202d307810 */ /* 0x040fe40007ffe0ff */
[C---:B------:R-:W-:Y:S02]  /*1060*/  IADD3 R50, PT, PT, R45.reuse, 0x40, RZ ;  /* 0x000000402d327810 */ /* 0x040fe40007ffe0ff */
[C---:B------:R-:W-:Y:S02]  /*1070*/  IADD3 R52, PT, PT, R45.reuse, 0x60, RZ ;  /* 0x000000602d347810 */ /* 0x040fe40007ffe0ff */
[----:B------:R-:W-:Y:S02]  /*1080*/  LEA R158, R46, UR16, 0x2 ;  /* 0x000000102e9e7c11 */ /* 0x000fe4000f8e10ff */
[----:B------:R-:W-:-:S02]  /*1090*/  IADD3 R54, PT, PT, R45, 0x80, RZ ;  /* 0x000000802d367810 */ /* 0x000fc40007ffe0ff */
[C---:B------:R-:W-:Y:S02]  /*10a0*/  IADD3 R28, PT, PT, R45.reuse, 0xa0, RZ ;  /* 0x000000a02d1c7810 */ /* 0x040fe40007ffe0ff */
[-C--:B------:R-:W-:Y:S02]  /*10b0*/  LEA.HI.SX32 R48, R48, R45.reuse, 0x1b ;  /* 0x0000002d30307211 */ /* 0x080fe400078fdaff */
[C---:B------:R-:W-:Y:S02]  /*10c0*/  IADD3 R56, PT, PT, R45.reuse, 0xc0, RZ ;  /* 0x000000c02d387810 */ /* 0x040fe40007ffe0ff */
[-C--:B------:R-:W-:Y:S02]  /*10d0*/  LEA.HI.SX32 R50, R50, R45.reuse, 0x1b ;  /* 0x0000002d32327211 */ /* 0x080fe400078fdaff */
[----:B------:R-:W-:Y:S02]  /*10e0*/  IADD3 R58, PT, PT, R45, 0xe0, RZ ;  /* 0x000000e02d3a7810 */ /* 0x000fe40007ffe0ff */
[----:B------:R-:W-:-:S02]  /*10f0*/  LEA.HI.SX32 R52, R52, R45, 0x1b ;  /* 0x0000002d34347211 */ /* 0x000fc400078fdaff */
[C---:B------:R-:W-:Y:S02]  /*1100*/  IADD3 R60, PT, PT, R45.reuse, 0x100, RZ ;  /* 0x000001002d3c7810 */ /* 0x040fe40007ffe0ff */
[-C--:B------:R-:W-:Y:S02]  /*1110*/  LEA.HI.SX32 R54, R54, R45.reuse, 0x1b ;  /* 0x0000002d36367211 */ /* 0x080fe400078fdaff */
[C---:B------:R-:W-:Y:S02]  /*1120*/  IADD3 R62, PT, PT, R45.reuse, 0x120, RZ ;  /* 0x000001202d3e7810 */ /* 0x040fe40007ffe0ff */
[----:B------:R-:W-:Y:S02]  /*1130*/  LEA.HI.SX32 R28, R28, R45, 0x1b ;  /* 0x0000002d1c1c7211 */ /* 0x000fe400078fdaff */
[----:B------:R-:W-:Y:S02]  /*1140*/  LEA R157, R48, UR16, 0x2 ;  /* 0x00000010309d7c11 */ /* 0x000fe4000f8e10ff */
[----:B------:R-:W-:-:S02]  /*1150*/  IADD3 R64, PT, PT, R45, 0x140, RZ ;  /* 0x000001402d407810 */ /* 0x000fc40007ffe0ff */
[-C--:B------:R-:W-:Y:S02]  /*1160*/  LEA.HI.SX32 R56, R56, R45.reuse, 0x1b ;  /* 0x0000002d38387211 */ /* 0x080fe400078fdaff */
[----:B------:R-:W-:Y:S02]  /*1170*/  LEA R156, R50, UR16, 0x2 ;  /* 0x00000010329c7c11 */ /* 0x000fe4000f8e10ff */
        /* <DEDUP_REMOVED lines=12> */
[----:B------:R-:W-:Y:S02]  /*1240*/  IADD3 R74, PT, PT, R45, 0x1e0, RZ ;  /* 0x000001e02d4a7810 */ /* 0x000fe40007ffe0ff */
[-C--:B------:R-:W-:Y:S02]  /*1250*/  LEA.HI.SX32 R66, R66, R45.reuse, 0x1b ;  /* 0x0000002d42427211 */ /* 0x080fe400078fdaff */
[----:B------:R-:W-:Y:S02]  /*1260*/  LEA R151, R58, UR16, 0x2 ;  /* 0x000000103a977c11 */ /* 0x000fe4000f8e10ff */
[----:B------:R-:W-:-:S02]  /*1270*/  LEA.HI.SX32 R68, R68, R45, 0x1b ;  /* 0x0000002d44447211 */ /* 0x000fc400078fdaff */
[----:B------:R-:W-:Y:S02]  /*1280*/  LEA R150, R60, UR16, 0x2 ;  /* 0x000000103c967c11 */ /* 0x000fe4000f8e10ff */
[-C--:B------:R-:W-:Y:S02]  /*1290*/  LEA.HI.SX32 R70, R70, R45.reuse, 0x1b ;  /* 0x0000002d46467211 */ /* 0x080fe400078fdaff */
[----:B------:R-:W-:Y:S02]  /*12a0*/  LEA R148, R62, UR16, 0x2 ;  /* 0x000000103e947c11 */ /* 0x000fe4000f8e10ff */
[-C--:B------:R-:W-:Y:S02]  /*12b0*/  LEA.HI.SX32 R72, R72, R45.reuse, 0x1b ;  /* 0x0000002d48487211 */ /* 0x080fe400078fdaff */
[----:B------:R-:W-:Y:S02]  /*12c0*/  LEA R250, R64, UR16, 0x2 ;  /* 0x0000001040fa7c11 */ /* 0x000fe4000f8e10ff */
[----:B------:R-:W-:-:S02]  /*12d0*/  LEA.HI.SX32 R74, R74, R45, 0x1b ;  /* 0x0000002d4a4a7211 */ /* 0x000fc400078fdaff */
[----:B------:R-:W-:Y:S02]  /*12e0*/  LEA R249, R66, UR16, 0x2 ;  /* 0x0000001042f97c11 */ /* 0x000fe4000f8e10ff */
[----:B------:R-:W-:Y:S02]  /*12f0*/  LEA R244, R68, UR16, 0x2 ;  /* 0x0000001044f47c11 */ /* 0x000fe4000f8e10ff */
[----:B------:R-:W-:Y:S02]  /*1300*/  LEA R243, R70, UR16, 0x2 ;  /* 0x0000001046f37c11 */ /* 0x000fe4000f8e10ff */
[----:B------:R-:W-:Y:S02]  /*1310*/  LEA R242, R72, UR16, 0x2 ;  /* 0x0000001048f27c11 */ /* 0x000fe4000f8e10ff */
[----:B------:R-:W-:Y:S02]  /*1320*/  LEA R241, R74, UR16, 0x2 ;  /* 0x000000104af17c11 */ /* 0x000fe4000f8e10ff */
[----:B------:R-:W-:-:S02]  /*1330*/  P2R R67, PR, RZ, 0x1 ;  /* 0x00000001ff437803 */ /* 0x000fc40000000000 */
[----:B------:R-:W-:Y:S02]  /*1340*/  ISETP.NE.AND P0, PT, R92, RZ, PT ;  /* 0x000000ff5c00720c */ /* 0x000fe40003f05270 */
[----:B------:R-:W-:Y:S02]  /*1350*/  CS2R R28, SRZ ;  /* 0x00000000001c7805 */ /* 0x000fe4000001ff00 */
[----:B------:R-:W-:Y:S02]  /*1360*/  P2R R65, PR, RZ, 0x2 ;  /* 0x00000002ff417803 */ /* 0x000fe40000000000 */
[----:B------:R-:W-:Y:S02]  /*1370*/  P2R R63, PR, RZ, 0x4 ;  /* 0x00000004ff3f7803 */ /* 0x000fe40000000000 */
[----:B------:R-:W-:Y:S02]  /*1380*/  ISETP.GE.AND P1, PT, R13, UR17, PT ;  /* 0x000000110d007c0c */ /* 0x000fe4000bf26270 */
[----:B------:R-:W-:-:S02]  /*1390*/  P2R R61, PR, RZ, 0x8 ;  /* 0x00000008ff3d7803 */ /* 0x000fc40000000000 */
[----:B------:R-:W-:Y:S02]  /*13a0*/  ISETP.GE.AND P2, PT, R12, UR17, PT ;  /* 0x000000110c007c0c */ /* 0x000fe4000bf46270 */
[----:B------:R-:W-:Y:S01]  /*13b0*/  ISETP.GE.AND P3, PT, R26, UR17, PT ;  /* 0x000000111a007c0c */ /* 0x000fe2000bf66270 */
[----:B--2---:R0:W-:Y:S02]  /*13c0*/  STS [R158], R27 ;  /* 0x0000001b9e007388 */ /* 0x0041e40000000800 */
[----:B0-----:R-:W-:-:S04]  /*13d0*/  LOP3.LUT R27, R190, 0x3e0, RZ, 0xc0, !PT ;  /* 0x000003e0be1b7812 */ /* 0x001fc800078ec0ff */
[----:B------:R-:W-:-:S04]  /*13e0*/  IADD3 R27, PT, PT, R27, R240, RZ ;  /* 0x000000f01b1b7210 */ /* 0x000fc80007ffe0ff */
[----:B------:R-:W-:-:S04]  /*13f0*/  SHF.L.U32 R27, R27, 0x4, RZ ;  /* 0x000000041b1b7819 */ /* 0x000fc800000006ff */
[----:B------:R-:W-:-:S04]  /*1400*/  LEA.HI.SX32 R81, R27, R27, 0x1b ;  /* 0x0000001b1b517211 */ /* 0x000fc800078fdaff */
[----:B------:R-:W-:Y:S01]  /*1410*/  LEA R81, R81, UR16, 0x2 ;  /* 0x0000001051517c11 */ /* 0x000fe2000f8e10ff */
[----:B----4-:R-:W-:Y:S04]  /*1420*/  STS [R157+0x80], R30 ;  /* 0x0000801e9d007388 */ /* 0x010fe80000000800 */
[----:B---3--:R-:W-:Y:S04]  /*1430*/  STS [R156+0x100], R31 ;  /* 0x0001001f9c007388 */ /* 0x008fe80000000800 */
[----:B-----5:R-:W-:Y:S04]  /*1440*/  STS [R155+0x180], R32 ;  /* 0x000180209b007388 */ /* 0x020fe80000000800 */
        /* <DEDUP_REMOVED lines=43> */
[----:B------:R-:W-:-:S06]  /*1700*/  CS2R R34, SRZ ;  /* 0x0000000000227805 */ /* 0x000fcc000001ff00 */
        /* <DEDUP_REMOVED lines=8> */
[----:B--2---:R-:W-:Y:S02]  /*1790*/  CS2R R38, SRZ ;  /* 0x0000000000267805 */ /* 0x004fe4000001ff00 */
[----:B---3--:R-:W-:Y:S01]  /*17a0*/  CS2R R40, SRZ ;  /* 0x0000000000287805 */ /* 0x008fe2000001ff00 */
[----:B------:R-:W-:Y:S01]  /*17b0*/  HFMA2 R27, -RZ, RZ, 0, 0 ;  /* 0x00000000ff1b7431 */ /* 0x000fe200000001ff */
[----:B----4-:R-:W-:Y:S01]  /*17c0*/  CS2R R42, SRZ ;  /* 0x00000000002a7805 */ /* 0x010fe2000001ff00 */
[----:B------:R-:W2:Y:S04]  /*17d0*/  @!P0 LDG.E R37, desc[UR30][R10.64+0x480] ;  /* 0x0004801e0a258981 */ /* 0x000ea8000c1e1900 */
[----:B------:R-:W3:Y:S04]  /*17e0*/  @!P1 LDG.E R39, desc[UR30][R10.64+0x500] ;  /* 0x0005001e0a279981 */ /* 0x000ee8000c1e1900 */
[----:B------:R-:W4:Y:S04]  /*17f0*/  @!P2 LDG.E R38, desc[UR30][R10.64+0x580] ;  /* 0x0005801e0a26a981 */ /* 0x000f28000c1e1900 */
[----:B------:R-:W4:Y:S04]  /*1800*/  @!P3 LDG.E R41, desc[UR30][R10.64+0x600] ;  /* 0x0006001e0a29b981 */ /* 0x000f28000c1e1900 */
[----:B------:R-:W4:Y:S04]  /*1810*/  @!P4 LDG.E R40, desc[UR30][R10.64+0x680] ;  /* 0x0006801e0a28c981 */ /* 0x000f28000c1e1900 */
[----:B------:R-:W4:Y:S04]  /*1820*/  @!P5 LDG.E R27, desc[UR30][R10.64+0x700] ;  /* 0x0007001e0a1bd981 */ /* 0x000f28000c1e1900 */
[----:B------:R-:W4:Y:S01]  /*1830*/  @!P6 LDG.E R42, desc[UR30][R10.64+0x780] ;  /* 0x0007801e0a2ae981 */ /* 0x000f22000c1e1900 */
[----:B------:R-:W-:-:S02]  /*1840*/  P2R R75, PR, RZ, 0x1 ;  /* 0x00000001ff4b7803 */ /* 0x000fc40000000000 */
[----:B------:R-:W-:Y:S02]  /*1850*/  ISETP.NE.AND P0, PT, R92, RZ, PT ;  /* 0x000000ff5c00720c */ /* 0x000fe40003f05270 */
[----:B------:R-:W-:Y:S02]  /*1860*/  P2R R74, PR, RZ, 0x2 ;  /* 0x00000002ff4a7803 */ /* 0x000fe40000000000 */
[----:B------:R-:W-:Y:S02]  /*1870*/  P2R R73, PR, RZ, 0x4 ;  /* 0x00000004ff497803 */ /* 0x000fe40000000000 */
[----:B------:R-:W-:Y:S02]  /*1880*/  ISETP.GE.AND P1, PT, R13, UR17, PT ;  /* 0x000000110d007c0c */ /* 0x000fe4000bf26270 */
[----:B------:R-:W-:Y:S02]  /*1890*/  P2R R72, PR, RZ, 0x8 ;  /* 0x00000008ff487803 */ /* 0x000fe40000000000 */
[----:B------:R-:W-:-:S02]  /*18a0*/  ISETP.GE.AND P2, PT, R12, UR17, PT ;  /* 0x000000110c007c0c */ /* 0x000fc4000bf46270 */
[----:B------:R-:W-:Y:S01]  /*18b0*/  ISETP.GE.AND P3, PT, R26, UR17, PT ;  /* 0x000000111a007c0c */ /* 0x000fe2000bf66270 */
[----:B------:R-:W-:Y:S01]  /*18c0*/  HFMA2 R67, -RZ, RZ, 0, 0 ;  /* 0x00000000ff437431 */ /* 0x000fe200000001ff */
[----:B-----5:R-:W-:Y:S02]  /*18d0*/  MOV R44, RZ ;  /* 0x000000ff002c7202 */ /* 0x020fe40000000f00 */
[----:B------:R-:W-:Y:S02]  /*18e0*/  CS2R R68, SRZ ;  /* 0x0000000000447805 */ /* 0x000fe4000001ff00 */
[----:B------:R-:W-:Y:S01]  /*18f0*/  CS2R R70, SRZ ;  /* 0x0000000000467805 */ /* 0x000fe2000001ff00 */
        /* <DEDUP_REMOVED lines=9> */
[----:B--2---:R0:W-:Y:S04]  /*1990*/  STS [R148+0x480], R37 ;  /* 0x0004802594007388 */ /* 0x0041e80000000800 */
[----:B---3--:R-:W-:Y:S04]  /*19a0*/  STS [R250+0x500], R39 ;  /* 0x00050027fa007388 */ /* 0x008fe80000000800 */
[----:B----4-:R-:W-:Y:S04]  /*19b0*/  STS [R249+0x580], R38 ;  /* 0x00058026f9007388 */ /* 0x010fe80000000800 */
        /* <DEDUP_REMOVED lines=34> */
[----:B-1----:R-:W-:Y:S02]  /*1be0*/  CS2R R40, SRZ ;  /* 0x0000000000287805 */ /* 0x002fe4000001ff00 */
[----:B------:R-:W-:-:S02]  /*1bf0*/  CS2R R38, SRZ ;  /* 0x0000000000267805 */ /* 0x000fc4000001ff00 */
[----:B--2---:R-:W-:Y:S01]  /*1c00*/  MOV R42, RZ ;  /* 0x000000ff002a7202 */ /* 0x004fe20000000f00 */
[----:B------:R-:W2:Y:S04]  /*1c10*/  @!P4 LDG.E R68, desc[UR30][R8.64+0x680] ;  /* 0x0006801e0844c981 */ /* 0x000ea8000c1e1900 */
[----:B------:R-:W2:Y:S01]  /*1c20*/  @!P1 LDG.E R41, desc[UR30][R8.64+0x380] ;  /* 0x0003801e08299981 */ /* 0x000ea2000c1e1900 */
[----:B------:R-:W-:-:S03]  /*1c30*/  ISETP.NE.AND P1, PT, R74, RZ, PT ;  /* 0x000000ff4a00720c */ /* 0x000fc60003f25270 */
[----:B------:R-:W2:Y:S01]  /*1c40*/  @!P0 LDG.E R40, desc[UR30][R8.64+0x400] ;  /* 0x0004001e08288981 */ /* 0x000ea2000c1e1900 */
[----:B------:R-:W-:-:S03]  /*1c50*/  ISETP.NE.AND P0, PT, R75, RZ, PT ;  /* 0x000000ff4b00720c */ /* 0x000fc60003f05270 */
[----:B------:R-:W2:Y:S01]  /*1c60*/  @!P2 LDG.E R38, desc[UR30][R8.64+0x300] ;  /* 0x0003001e0826a981 */ /* 0x000ea2000c1e1900 */
[----:B------:R-:W-:-:S03]  /*1c70*/  ISETP.NE.AND P2, PT, R73, RZ, PT ;  /* 0x000000ff4900720c */ /* 0x000fc60003f45270 */
[----:B------:R-:W2:Y:S01]  /*1c80*/  @!P3 LDG.E R39, desc[UR30][R8.64+0x280] ;  /* 0x0002801e0827b981 */ /* 0x000ea2000c1e1900 */
[----:B------:R-:W-:-:S03]  /*1c90*/  ISETP.NE.AND P3, PT, R72, RZ, PT ;  /* 0x000000ff4800720c */ /* 0x000fc60003f65270 */
[----:B------:R-:W2:Y:S04]  /*1ca0*/  @!P1 LDG.E R67, desc[UR30][R8.64+0x500] ;  /* 0x0005001e08439981 */ /* 0x000ea8000c1e1900 */
[----:B------:R-:W2:Y:S04]  /*1cb0*/  @!P0 LDG.E R44, desc[UR30][R8.64+0x480] ;  /* 0x0004801e082c8981 */ /* 0x000ea8000c1e1900 */
[----:B------:R-:W2:Y:S04]  /*1cc0*/  @!P2 LDG.E R42, desc[UR30][R8.64+0x580] ;  /* 0x0005801e082aa981 */ /* 0x000ea8000c1e1900 */
[----:B------:R-:W2:Y:S04]  /*1cd0*/  @!P3 LDG.E R69, desc[UR30][R8.64+0x600] ;  /* 0x0006001e0845b981 */ /* 0x000ea8000c1e1900 */
[----:B------:R-:W2:Y:S04]  /*1ce0*/  @!P5 LDG.E R71, desc[UR30][R8.64+0x700] ;  /* 0x0007001e0847d981 */ /* 0x000ea8000c1e1900 */
[----:B------:R-:W2:Y:S01]  /*1cf0*/  @!P6 LDG.E R70, desc[UR30][R8.64+0x780] ;  /* 0x0007801e0846e981 */ /* 0x000ea2000c1e1900 */
        /* <DEDUP_REMOVED lines=8> */
[----:B------:R-:W-:Y:S02]  /*1d80*/  ISETP.GE.AND P3, PT, R26, UR17, PT ;  /* 0x000000111a007c0c */ /* 0x000fe4000bf66270 */
[----:B------:R-:W-:Y:S01]  /*1d90*/  CS2R R74, SRZ ;  /* 0x00000000004a7805 */ /* 0x000fe2000001ff00 */
[----:B---3--:R-:W-:Y:S04]  /*1da0*/  STS [R158], R43 ;  /* 0x0000002b9e007388 */ /* 0x008fe80000000800 */
[----:B----4-:R-:W-:Y:S04]  /*1db0*/  STS [R157+0x80], R34 ;  /* 0x000080229d007388 */ /* 0x010fe80000000800 */
[----:B-----5:R-:W-:Y:S04]  /*1dc0*/  STS [R156+0x100], R35 ;  /* 0x000100239c007388 */ /* 0x020fe80000000800 */
[----:B------:R-:W-:Y:S04]  /*1dd0*/  STS [R155+0x180], R36 ;  /* 0x000180249b007388 */ /* 0x000fe80000000800 */
        /* <DEDUP_REMOVED lines=60> */
[----:B------:R-:W-:Y:S02]  /*21a0*/  ISETP.GE.AND P1, PT, R26, UR17, PT ;  /* 0x000000111a007c0c */ /* 0x000fe4000bf26270 */
[----:B------:R-:W-:Y:S01]  /*21b0*/  CS2R R92, SRZ ;  /* 0x00000000005c7805 */ /* 0x000fe2000001ff00 */
        /* <DEDUP_REMOVED lines=15> */
[----:B------:R-:W-:Y:S01]  /*22b0*/  STS [R241+0x780], R88 ;  /* 0x00078058f1007388 */ /* 0x000fe20000000800 */
[----:B------:R-:W-:-:S03]  /*22c0*/  NOP ;  /* 0x0000000000007918 */ /* 0x000fc60000000000 */
[----:B------:R-:W-:Y:S04]  /*22d0*/  LDS R85, [R81] ;  /* 0x0000000051557984 */ /* 0x000fe80000000800 */
[----:B------:R-:W2:Y:S04]  /*22e0*/  LDS R84, [R81+0x4] ;  /* 0x0000040051547984 */ /* 0x000ea80000000800 */
[----:B------:R-:W-:Y:S04]  /*22f0*/  LDS R83, [R81+0x8] ;  /* 0x0000080051537984 */ /* 0x000fe80000000800 */
[----:B------:R-:W3:Y:S04]  /*2300*/  LDS R82, [R81+0xc] ;  /* 0x00000c0051527984 */ /* 0x000ee80000000800 */
[----:B------:R-:W4:Y:S04]  /*2310*/  LDS R79, [R81+0x10] ;  /* 0x00001000514f7984 */ /* 0x000f280000000800 */
[----:B------:R-:W-:Y:S04]  /*2320*/  LDS R78, [R81+0x14] ;  /* 0x00001400514e7984 */ /* 0x000fe80000000800 */
[----:B------:R-:W-:Y:S04]  /*2330*/  LDS R77, [R81+0x18] ;  /* 0x00001800514d7984 */ /* 0x000fe80000000800 */
[----:B------:R-:W5:Y:S04]  /*2340*/  LDS R76, [R81+0x1c] ;  /* 0x00001c00514c7984 */ /* 0x000f680000000800 */
[----:B------:R-:W5:Y:S04]  /*2350*/  LDS R75, [R81+0x20] ;  /* 0x00002000514b7984 */ /* 0x000f680000000800 */
[----:B------:R-:W-:Y:S04]  /*2360*/  LDS R74, [R81+0x24] ;  /* 0x00002400514a7984 */ /* 0x000fe80000000800 */
[----:B------:R-:W-:Y:S04]  /*2370*/  LDS R73, [R81+0x28] ;  /* 0x0000280051497984 */ /* 0x000fe80000000800 */
[----:B------:R-:W5:Y:S04]  /*2380*/  LDS R6, [R81+0x2c] ;  /* 0x00002c0051067984 */ /* 0x000f680000000800 */
[----:B------:R-:W-:Y:S04]  /*2390*/  LDS R70, [R81+0x30] ;  /* 0x0000300051467984 */ /* 0x000fe80000000800 */
[----:B------:R-:W-:Y:S04]  /*23a0*/  LDS R72, [R81+0x34] ;  /* 0x0000340051487984 */ /* 0x000fe80000000800 */
[----:B------:R-:W-:Y:S04]  /*23b0*/  LDS R71, [R81+0x38] ;  /* 0x0000380051477984 */ /* 0x000fe80000000800 */
[----:B------:R-:W5:Y:S01]  /*23c0*/  LDS R7, [R81+0x3c] ;  /* 0x00003c0051077984 */ /* 0x000f620000000800 */
[----:B------:R-:W-:Y:S01]  /*23d0*/  BAR.SYNC.DEFER_BLOCKING 0x0 ;  /* 0x0000000000007b1d */ /* 0x000fe20000010000 */
[----:B0-----:R-:W-:-:S05]  /*23e0*/  CS2R R86, SRZ ;  /* 0x0000000000567805 */ /* 0x001fca000001ff00 */
[----:B------:R-:W5:Y:S01]  /*23f0*/  @!P0 LDG.E R90, desc[UR30][R4.64] ;  /* 0x0000001e045a8981 */ /* 0x000f62000c1e1900 */
[----:B------:R-:W-:-:S03]  /*2400*/  ISETP.GE.AND P0, PT, R12, UR17, PT ;  /* 0x000000110c007c0c */ /* 0x000fc6000bf06270 */
[----:B------:R-:W5:Y:S01]  /*2410*/  @!P1 LDG.E R86, desc[UR30][R4.64+0x80] ;  /* 0x0000801e04569981 */ /* 0x000f62000c1e1900 */
[----:B------:R-:W-:Y:S02]  /*2420*/  ISETP.GE.AND P1, PT, R13, UR17, PT ;  /* 0x000000110d007c0c */ /* 0x000fe4000bf26270 */
[----:B-1----:R-:W-:Y:S01]  /*2430*/  MOV R91, RZ ;  /* 0x000000ff005b7202 */ /* 0x002fe20000000f00 */
        /* <DEDUP_REMOVED lines=21> */
[----:B--2---:R-:W-:Y:S01]  /*2590*/  FMUL.FTZ R89, R84, -1.4426950216293334961 ;  /* 0xbfb8aa3b54597820 */ /* 0x004fe20000410000 */
[----:B------:R-:W-:-:S05]  /*25a0*/  FMUL.FTZ R88, R85, -1.4426950216293334961 ;  /* 0xbfb8aa3b55587820 */ /* 0x000fca0000410000 */
[----:B------:R-:W0:Y:S01]  /*25b0*/  MUFU.EX2 R89, R89 ;  /* 0x0000005900597308 */ /* 0x000e220000000800 */
[----:B---3--:R-:W-:-:S03]  /*25c0*/  FMUL.FTZ R97, R82, -1.4426950216293334961 ;  /* 0xbfb8aa3b52617820 */ /* 0x008fc60000410000 */
[----:B------:R-:W1:Y:S01]  /*25d0*/  MUFU.EX2 R88, R88 ;  /* 0x0000005800587308 */ /* 0x000e620000000800 */
[----:B------:R-:W-:Y:S01]  /*25e0*/  FMUL.FTZ R94, R83, -1.4426950216293334961 ;  /* 0xbfb8aa3b535e7820 */ /* 0x000fe20000410000 */
[----:B----4-:R-:W-:Y:S02]  /*25f0*/  FMUL.FTZ R102, R79, -1.4426950216293334961 ;  /* 0xbfb8aa3b4f667820 */ /* 0x010fe40000410000 */
[----:B------:R-:W2:Y:S01]  /*2600*/  MUFU.EX2 R97, R97 ;  /* 0x0000006100617308 */ /* 0x000ea20000000800 */
[----:B-----5:R-:W-:Y:S01]  /*2610*/  FMUL.FTZ R5, R76, -1.4426950216293334961 ;  /* 0xbfb8aa3b4c057820 */ /* 0x020fe20000410000 */
[----:B------:R-:W-:Y:S01]  /*2620*/  FMUL.FTZ R4, R77, -1.4426950216293334961 ;  /* 0xbfb8aa3b4d047820 */ /* 0x000fe20000410000 */
[----:B0-----:R-:W-:Y:S01]  /*2630*/  FADD.FTZ R89, R89, 1 ;  /* 0x3f80000059597421 */ /* 0x001fe20000010000 */
[----:B------:R-:W0:Y:S01]  /*2640*/  MUFU.EX2 R94, R94 ;  /* 0x0000005e005e7308 */ /* 0x000e220000000800 */
[----:B-1----:R-:W-:-:S03]  /*2650*/  FADD.FTZ R88, R88, 1 ;  /* 0x3f80000058587421 */ /* 0x002fc60000010000 */
[----:B------:R-:W1:Y:S04]  /*2660*/  MUFU.EX2 R102, R102 ;  /* 0x0000006600667308 */ /* 0x000e680000000800 */
[----:B------:R-:W-:Y:S01]  /*2670*/  MUFU.RCP R89, R89 ;  /* 0x0000005900597308 */ /* 0x000fe20000001000 */
[----:B--2---:R-:W-:-:S07]  /*2680*/  FADD.FTZ R97, R97, 1 ;  /* 0x3f80000061617421 */ /* 0x004fce0000010000 */
[----:B------:R-:W-:Y:S04]  /*2690*/  MUFU.EX2 R5, R5 ;  /* 0x0000000500057308 */ /* 0x000fe80000000800 */
[----:B------:R-:W2:Y:S04]  /*26a0*/  MUFU.EX2 R4, R4 ;  /* 0x0000000400047308 */ /* 0x000ea80000000800 */
[----:B------:R-:W3:Y:S01]  /*26b0*/  MUFU.RCP R88, R88 ;  /* 0x0000005800587308 */ /* 0x000ee20000001000 */
[----:B------:R-:W-:Y:S01]  /*26c0*/  FMUL.FTZ R104, R75, -1.4426950216293334961 ;  /* 0xbfb8aa3b4b687820 */ /* 0x000fe20000410000 */
[----:B------:R-:W-:Y:S01]  /*26d0*/  FMUL.FTZ R112, R6, -1.4426950216293334961 ;  /* 0xbfb8aa3b06707820 */ /* 0x000fe20000410000 */
[----:B0-----:R-:W-:Y:S01]  /*26e0*/  FADD.FTZ R94, R94, 1 ;  /* 0x3f8000005e5e7421 */ /* 0x001fe20000010000 */
[----:B-1----:R-:W-:-:S04]  /*26f0*/  FADD.FTZ R102, R102, 1 ;  /* 0x3f80000066667421 */ /* 0x002fc80000010000 */
[----:B------:R-:W-:Y:S01]  /*2700*/  MUFU.RCP R97, R97 ;  /* 0x0000006100617308 */ /* 0x000fe20000001000 */
[----:B--2---:R-:W-:Y:S01]  /*2710*/  FADD.FTZ R4, R4, 1 ;  /* 0x3f80000004047421 */ /* 0x004fe20000010000 */
[----:B------:R-:W-:-:S06]  /*2720*/  FMUL.FTZ R110, R74, -1.4426950216293334961 ;  /* 0xbfb8aa3b4a6e7820 */ /* 0x000fcc0000410000 */
[----:B------:R0:W-:Y:S01]  /*2730*/  MUFU.EX2 R109, R104 ;  /* 0x00000068006d7308 */ /* 0x0001e20000000800 */
[----:B------:R-:W-:-:S03]  /*2740*/  FMUL.FTZ R111, R73, -1.4426950216293334961 ;  /* 0xbfb8aa3b496f7820 */ /* 0x000fc60000410000 */
[----:B------:R-:W1:Y:S01]  /*2750*/  MUFU.EX2 R112, R112 ;  /* 0x0000007000707308 */ /* 0x000e620000000800 */
[----:B0-----:R-:W-:-:S03]  /*2760*/  FMUL.FTZ R104, R7, -1.4426950216293334961 ;  /* 0xbfb8aa3b07687820 */ /* 0x001fc60000410000 */
[----:B------:R-:W-:Y:S01]  /*2770*/  MUFU.RCP R94, R94 ;  /* 0x0000005e005e7308 */ /* 0x000fe20000001000 */
[----:B------:R-:W-:-:S07]  /*2780*/  FMUL.FTZ R103, R78, -1.4426950216293334961 ;  /* 0xbfb8aa3b4e677820 */ /* 0x000fce0000410000 */
[----:B------:R-:W0:Y:S01]  /*2790*/  MUFU.RCP R102, R102 ;  /* 0x0000006600667308 */ /* 0x000e220000001000 */
[----:B------:R-:W-:-:S07]  /*27a0*/  FMUL.FTZ R114, R72, -1.4426950216293334961 ;  /* 0xbfb8aa3b48727820 */ /* 0x000fce0000410000 */
[----:B------:R2:W-:Y:S04]  /*27b0*/  MUFU.EX2 R125, R104 ;  /* 0x00000068007d7308 */ /* 0x0005e80000000800 */
[----:B------:R-:W-:Y:S04]  /*27c0*/  MUFU.EX2 R110, R110 ;  /* 0x0000006e006e7308 */ /* 0x000fe80000000800 */
[----:B--2---:R3:W2:Y:S02]  /*27d0*/  MUFU.RCP R104, R4 ;  /* 0x0000000400687308 */ /* 0x0046a40000001000 */
[----:B---3--:R-:W-:-:S06]  /*27e0*/  FADD.FTZ R4, -R88, 1 ;  /* 0x3f80000058047421 */ /* 0x008fcc0000010100 */
[----:B------:R-:W-:Y:S01]  /*27f0*/  MUFU.EX2 R111, R111 ;  /* 0x0000006f006f7308 */ /* 0x000fe20000000800 */
[----:B------:R-:W-:-:S03]  /*2800*/  FFMA.FTZ R4, R85, R4, 1 ;  /* 0x3f80000055047423 */ /* 0x000fc60000010004 */
[----:B------:R-:W3:Y:S01]  /*2810*/  MUFU.EX2 R103, R103 ;  /* 0x0000006700677308 */ /* 0x000ee20000000800 */
[----:B-1----:R-:W-:-:S03]  /*2820*/  FADD.FTZ R112, R112, 1 ;  /* 0x3f80000070707421 */ /* 0x002fc60000010000 */
[----:B------:R-:W1:Y:S04]  /*2830*/  MUFU.EX2 R115, R114 ;  /* 0x0000007200737308 */ /* 0x000e680000000800 */
[----:B------:R4:W-:Y:S01]  /*2840*/  MUFU.RCP R117, R112 ;  /* 0x0000007000757308 */ /* 0x0009e20000001000 */
[----:B------:R-:W-:Y:S01]  /*2850*/  FMUL.FTZ R116, R71, -1.4426950216293334961 ;  /* 0xbfb8aa3b47747820 */ /* 0x000fe20000410000 */
[----:B------:R-:W-:Y:S01]  /*2860*/  FMUL.FTZ R113, R70, -1.4426950216293334961 ;  /* 0xbfb8aa3b46717820 */ /* 0x000fe20000410000 */
[----:B---3--:R-:W-:-:S05]  /*2870*/  FADD.FTZ R103, R103, 1 ;  /* 0x3f80000067677421 */ /* 0x008fca0000010000 */
[----:B------:R3:W5:Y:S01]  /*2880*/  MUFU.EX2 R119, R116 ;  /* 0x0000007400777308 */ /* 0x0007620000000800 */
[----:B-1----:R-:W-:-:S03]  /*2890*/  FADD.FTZ R115, R115, 1 ;  /* 0x3f80000073737421 */ /* 0x002fc60000010000 */
[----:B------:R-:W-:Y:S08]  /*28a0*/  MUFU.RCP R103, R103 ;  /* 0x0000006700677308 */ /* 0x000ff00000001000 */
[----:B------:R-:W-:Y:S01]  /*28b0*/  MUFU.RCP R123, R115 ;  /* 0x00000073007b7308 */ /* 0x000fe20000001000 */
        /* <DEDUP_REMOVED lines=14> */
[----:B------:R2:W-:Y:S04]  /*29a0*/  STS [R242+0x700], R107 ;  /* 0x0007006bf2007388 */ /* 0x0005e80000000800 */
[----:B------:R4:W-:Y:S01]  /*29b0*/  STS [R241+0x780], R108 ;  /* 0x0007806cf1007388 */ /* 0x0009e20000000800 */
[----:B------:R-:W-:-:S03]  /*29c0*/  NOP ;  /* 0x0000000000007918 */ /* 0x000fc60000000000 */
[----:B------:R-:W3:Y:S04]  /*29d0*/  LDS R86, [R81] ;  /* 0x0000000051567984 */ /* 0x000ee80000000800 */
[----:B------:R-:W5:Y:S04]  /*29e0*/  LDS R87, [R81+0x4] ;  /* 0x0000040051577984 */ /* 0x000f680000000800 */
[----:B------:R-:W-:Y:S04]  /*29f0*/  LDS R92, [R81+0x8] ;  /* 0x00000800515c7984 */ /* 0x000fe80000000800 */
[----:B------:R-:W5:Y:S04]  /*2a00*/  LDS R91, [R81+0xc] ;  /* 0x00000c00515b7984 */ /* 0x000f680000000800 */
[----:B------:R-:W5:Y:S01]  /*2a10*/  LDS R90, [R81+0x10] ;  /* 0x00001000515a7984 */ /* 0x000f620000000800 */
[----:B-1----:R-:W-:Y:S01]  /*2a20*/  FADD.FTZ R105, R5, 1 ;  /* 0x3f80000005697421 */ /* 0x002fe20000010000 */
[----:B------:R-:W-:-:S02]  /*2a30*/  FADD.FTZ R5, -R89, 1 ;  /* 0x3f80000059057421 */ /* 0x000fc40000010100 */
[----:B------:R-:W1:Y:S02]  /*2a40*/  LDS R93, [R81+0x14] ;  /* 0x00001400515d7984 */ /* 0x000e640000000800 */
[----:B------:R-:W-:Y:S01]  /*2a50*/  FFMA.FTZ R99, R84, R5, 1 ;  /* 0x3f80000054637423 */ /* 0x000fe20000010005 */
[----:B------:R-:W1:Y:S01]  /*2a60*/  MUFU.RCP R105, R105 ;  /* 0x0000006900697308 */ /* 0x000e620000001000 */
[----:B------:R-:W1:Y:S01]  /*2a70*/  LDS R95, [R81+0x1c] ;  /* 0x00001c00515f7984 */ /* 0x000e620000000800 */
[----:B0-----:R-:W-:-:S03]  /*2a80*/  FADD.FTZ R106, R109, 1 ;  /* 0x3f8000006d6a7421 */ /* 0x001fc60000010000 */
[----:B------:R-:W0:Y:S01]  /*2a90*/  LDS R96, [R81+0x18] ;  /* 0x0000180051607984 */ /* 0x000e220000000800 */
[----:B------:R-:W-:Y:S01]  /*2aa0*/  FADD.FTZ R100, -R102, 1 ;  /* 0x3f80000066647421 */ /* 0x000fe20000010100 */
[----:B--2---:R-:W-:Y:S01]  /*2ab0*/  FADD.FTZ R107, R110, 1 ;  /* 0x3f8000006e6b7421 */ /* 0x004fe20000010000 */
[----:B----4-:R-:W-:Y:S01]  /*2ac0*/  FADD.FTZ R108, R111, 1 ;  /* 0x3f8000006f6c7421 */ /* 0x010fe20000010000 */
[----:B------:R-:W-:Y:S01]  /*2ad0*/  LDS R101, [R81+0x28] ;  /* 0x0000280051657984 */ /* 0x000fe20000000800 */
[----:B---3--:R-:W-:-:S04]  /*2ae0*/  FMUL.FTZ R5, R69, R86 ;  /* 0x0000005645057220 */ /* 0x008fc80000410000 */
[----:B------:R-:W-:Y:S01]  /*2af0*/  FMUL.FTZ R5, R88, R5 ;  /* 0x0000000558057220 */ /* 0x000fe20000410000 */
[----:B-----5:R-:W-:-:S03]  /*2b00*/  FMUL.FTZ R98, R68, R87 ;  /* 0x0000005744627220 */ /* 0x020fc60000410000 */
[----:B------:R-:W-:Y:S01]  /*2b10*/  FMUL.FTZ R4, R5, R4 ;  /* 0x0000000405047220 */ /* 0x000fe20000410000 */
[----:B------:R-:W-:Y:S01]  /*2b20*/  FMUL.FTZ R98, R89, R98 ;  /* 0x0000006259627220 */ /* 0x000fe20000410000 */
[----:B------:R-:W-:Y:S01]  /*2b30*/  FADD.FTZ R5, -R97, 1 ;  /* 0x3f80000061057421 */ /* 0x000fe20000010100 */
[----:B------:R-:W-:Y:S02]  /*2b40*/  FMUL.FTZ R112, R44, R91 ;  /* 0x0000005b2c707220 */ /* 0x000fe40000410000 */
[----:B------:R-:W-:Y:S01]  /*2b50*/  FMUL.FTZ R114, R98, R99 ;  /* 0x0000006362727220 */ /* 0x000fe20000410000 */
[----:B------:R-:W-:Y:S01]  /*2b60*/  FFMA.FTZ R109, R82, R5, 1 ;  /* 0x3f800000526d7423 */ /* 0x000fe20000010005 */
[C---:B------:R-:W-:Y:S01]  /*2b70*/  FADD.FTZ R98, -R94.reuse, 1 ;  /* 0x3f8000005e627421 */ /* 0x040fe20000010100 */
[----:B------:R-:W-:Y:S01]  /*2b80*/  FMUL.FTZ R5, R67, R92 ;  /* 0x0000005c43057220 */ /* 0x000fe20000410000 */
[----:B------:R-:W-:Y:S01]  /*2b90*/  FMUL.FTZ R112, R97, R112 ;  /* 0x0000007061707220 */ /* 0x000fe20000410000 */
[----:B------:R-:W-:Y:S01]  /*2ba0*/  FFMA.FTZ R120, R79, R100, 1 ;  /* 0x3f8000004f787423 */ /* 0x000fe20000010064 */
[----:B------:R-:W-:Y:S01]  /*2bb0*/  FFMA.FTZ R110, R83, R98, 1 ;  /* 0x3f800000536e7423 */ /* 0x000fe20000010062 */
[----:B------:R-:W-:Y:S01]  /*2bc0*/  FMUL.FTZ R5, R94, R5 ;  /* 0x000000055e057220 */ /* 0x000fe20000410000 */
[----:B------:R-:W-:Y:S01]  /*2bd0*/  FMUL.FTZ R111, R43, R90 ;  /* 0x0000005a2b6f7220 */ /* 0x000fe20000410000 */
[----:B------:R-:W2:Y:S01]  /*2be0*/  LDS R99, [R81+0x20] ;  /* 0x0000200051637984 */ /* 0x000ea20000000800 */
[----:B------:R-:W-:Y:S01]  /*2bf0*/  FMUL.FTZ R118, R112, R109 ;  /* 0x0000006d70767220 */ /* 0x000fe20000410000 */
[----:B------:R-:W-:-:S02]  /*2c00*/  FMUL.FTZ R116, R5, R110 ;  /* 0x0000006e05747220 */ /* 0x000fc40000410000 */
[----:B------:R-:W3:Y:S01]  /*2c10*/  LDS R98, [R81+0x24] ;  /* 0x0000240051627984 */ /* 0x000ee20000000800 */
[----:B------:R-:W-:-:S03]  /*2c20*/  FMUL.FTZ R111, R102, R111 ;  /* 0x0000006f666f7220 */ /* 0x000fc60000410000 */
[----:B------:R-:W4:Y:S01]  /*2c30*/  LDS R100, [R81+0x2c] ;  /* 0x00002c0051647984 */ /* 0x000f220000000800 */
[----:B------:R-:W-:Y:S01]  /*2c40*/  FADD.FTZ R110, -R104, 1 ;  /* 0x3f800000686e7421 */ /* 0x000fe20000010100 */
[----:B-1----:R-:W-:Y:S01]  /*2c50*/  FADD.FTZ R109, -R105, 1 ;  /* 0x3f800000696d7421 */ /* 0x002fe20000010100 */
[----:B------:R-:W-:Y:S01]  /*2c60*/  FMUL.FTZ R120, R111, R120 ;  /* 0x000000786f787220 */ /* 0x000fe20000410000 */
[----:B------:R-:W-:Y:S01]  /*2c70*/  LDS R112, [R81+0x34] ;  /* 0x0000340051707984 */ /* 0x000fe20000000800 */
[----:B------:R-:W-:Y:S01]  /*2c80*/  FFMA.FTZ R124, R77, R110, 1 ;  /* 0x3f8000004d7c7423 */ /* 0x000fe2000001006e */
[----:B------:R-:W-:Y:S02]  /*2c90*/  FFMA.FTZ R115, R76, R109, 1 ;  /* 0x3f8000004c737423 */ /* 0x000fe4000001006d */
[----:B------:R-:W1:Y:S01]  /*2ca0*/  LDS R111, [R81+0x30] ;  /* 0x00003000516f7984 */ /* 0x000e620000000800 */
[----:B------:R-:W5:Y:S03]  /*2cb0*/  MUFU.EX2 R113, R113 ;  /* 0x0000007100717308 */ /* 0x000f660000000800 */
[----:B------:R-:W1:Y:S04]  /*2cc0*/  LDS R109, [R81+0x38] ;  /* 0x00003800516d7984 */ /* 0x000e680000000800 */
[----:B------:R-:W1:Y:S01]  /*2cd0*/  LDS R110, [R81+0x3c] ;  /* 0x00003c00516e7984 */ /* 0x000e620000000800 */
[----:B------:R-:W0:Y:S01]  /*2ce0*/  MUFU.RCP R107, R107 ;  /* 0x0000006b006b7308 */ /* 0x000e220000001000 */
[----:B------:R-:W-:Y:S01]  /*2cf0*/  FADD.FTZ R119, R119, 1 ;  /* 0x3f80000077777421 */ /* 0x000fe20000010000 */
[----:B------:R-:W-:-:S06]  /*2d00*/  FADD.FTZ R125, R125, 1 ;  /* 0x3f8000007d7d7421 */ /* 0x000fcc0000010000 */
[----:B------:R-:W2:Y:S01]  /*2d10*/  MUFU.RCP R108, R108 ;  /* 0x0000006c006c7308 */ /* 0x000ea20000001000 */
[----:B-----5:R-:W-:Y:S01]  /*2d20*/  FADD.FTZ R113, R113, 1 ;  /* 0x3f80000071717421 */ /* 0x020fe20000010000 */
[C---:B------:R-:W-:Y:S01]  /*2d30*/  FADD.FTZ R5, -R103.reuse, 1 ;  /* 0x3f80000067057421 */ /* 0x040fe20000010100 */
[----:B------:R-:W-:Y:S01]  /*2d40*/  FMUL.FTZ R122, R42, R93 ;  /* 0x0000005d2a7a7220 */ /* 0x000fe20000410000 */
[----:B------:R-:W-:Y:S01]  /*2d50*/  FMUL.FTZ R126, R40, R95 ;  /* 0x0000005f287e7220 */ /* 0x000fe20000410000 */
[----:B------:R-:W-:Y:S06]  /*2d60*/  BAR.SYNC.DEFER_BLOCKING 0x0 ;  /* 0x0000000000007b1d */ /* 0x000fec0000010000 */
[----:B------:R-:W5:Y:S01]  /*2d70*/  MUFU.RCP R106, R106 ;  /* 0x0000006a006a7308 */ /* 0x000f620000001000 */
[----:B------:R-:W-:Y:S01]  /*2d80*/  FFMA.FTZ R5, R78, R5, 1 ;  /* 0x3f8000004e057423 */ /* 0x000fe20000010005 */
[----:B------:R-:W-:Y:S01]  /*2d90*/  FMUL.FTZ R122, R103, R122 ;  /* 0x0000007a677a7220 */ /* 0x000fe20000410000 */
[----:B------:R-:W-:-:S05]  /*2da0*/  FMUL.FTZ R126, R105, R126 ;  /* 0x0000007e697e7220 */ /* 0x000fca0000410000 */
[----:B------:R-:W1:Y:S08]  /*2db0*/  MUFU.RCP R140, R119 ;  /* 0x00000077008c7308 */ /* 0x000e700000001000 */
[----:B------:R-:W1:Y:S01]  /*2dc0*/  MUFU.RCP R144, R125 ;  /* 0x0000007d00907308 */ /* 0x000e620000001000 */
[----:B------:R-:W-:Y:S01]  /*2dd0*/  FMUL.FTZ R122, R122, R5 ;  /* 0x000000057a7a7220 */ /* 0x000fe20000410000 */
[----:B------:R-:W-:-:S06]  /*2de0*/  FMUL.FTZ R126, R126, R115 ;  /* 0x000000737e7e7220 */ /* 0x000fcc0000410000 */
[----:B------:R3:W1:Y:S01]  /*2df0*/  MUFU.RCP R121, R113 ;  /* 0x0000007100797308 */ /* 0x0006620000001000 */
[----:B0-----:R-:W-:Y:S01]  /*2e00*/  FADD.FTZ R5, -R107, 1 ;  /* 0x3f8000006b057421 */ /* 0x001fe20000010100 */
[----:B--2---:R-:W-:Y:S01]  /*2e10*/  FADD.FTZ R130, -R108, 1 ;  /* 0x3f8000006c827421 */ /* 0x004fe20000010100 */
[----:B------:R-:W-:Y:S01]  /*2e20*/  FADD.FTZ R115, -R117, 1 ;  /* 0x3f80000075737421 */ /* 0x000fe20000010100 */
[----:B---3--:R-:W-:-:S04]  /*2e30*/  FMUL.FTZ R113, R41, R96 ;  /* 0x0000006029717220 */ /* 0x008fc80000410000 */
[----:B------:R-:W-:Y:S01]  /*2e40*/  FMUL.FTZ R113, R104, R113 ;  /* 0x0000007168717220 */ /* 0x000fe20000410000 */
[----:B------:R-:W-:Y:S01]  /*2e50*/  FFMA.FTZ R132, R73, R130, 1 ;  /* 0x3f80000049847423 */ /* 0x000fe20000010082 */
[----:B------:R-:W-:Y:S02]  /*2e60*/  FFMA.FTZ R119, R6, R115, 1 ;  /* 0x3f80000006777423 */ /* 0x000fe40000010073 */
[----:B------:R-:W-:Y:S01]  /*2e70*/  FMUL.FTZ R124, R113, R124 ;  /* 0x0000007c717c7220 */ /* 0x000fe20000410000 */
[----:B------:R-:W-:Y:S01]  /*2e80*/  FFMA.FTZ R113, R74, R5, 1 ;  /* 0x3f8000004a717423 */ /* 0x000fe20000010005 */
[----:B-----5:R-:W-:Y:S01]  /*2e90*/  FADD.FTZ R128, -R106, 1 ;  /* 0x3f8000006a807421 */ /* 0x020fe20000010100 */
[----:B------:R-:W-:Y:S01]  /*2ea0*/  FMUL.FTZ R5, R8, R99 ;  /* 0x0000006308057220 */ /* 0x000fe20000410000 */
[----:B------:R-:W-:Y:S01]  /*2eb0*/  FMUL.FTZ R130, R9, R98 ;  /* 0x0000006209827220 */ /* 0x000fe20000410000 */
[----:B------:R-:W-:Y:S01]  /*2ec0*/  FMUL.FTZ R115, R34, R101 ;  /* 0x0000006522737220 */ /* 0x000fe20000410000 */
[----:B----4-:R-:W-:Y:S01]  /*2ed0*/  FMUL.FTZ R134, R35, R100 ;  /* 0x0000006423867220 */ /* 0x010fe20000410000 */
[----:B------:R-:W-:Y:S01]  /*2ee0*/  FFMA.FTZ R128, R75, R128, 1 ;  /* 0x3f8000004b807423 */ /* 0x000fe20000010080 */
[----:B------:R-:W-:Y:S01]  /*2ef0*/  FMUL.FTZ R5, R106, R5 ;  /* 0x000000056a057220 */ /* 0x000fe20000410000 */
[----:B------:R-:W-:Y:S01]  /*2f00*/  FMUL.FTZ R130, R107, R130 ;  /* 0x000000826b827220 */ /* 0x000fe20000410000 */
[----:B------:R-:W-:Y:S01]  /*2f10*/  FMUL.FTZ R115, R108, R115 ;  /* 0x000000736c737220 */ /* 0x000fe20000410000 */
[----:B------:R-:W-:Y:S01]  /*2f20*/  FMUL.FTZ R134, R117, R134 ;  /* 0x0000008675867220 */ /* 0x000fe20000410000 */
[----:B-1----:R-:W-:Y:S01]  /*2f30*/  FADD.FTZ R136, -R140, 1 ;  /* 0x3f8000008c887421 */ /* 0x002fe20000010100 */
[----:B------:R-:W-:Y:S01]  /*2f40*/  FADD.FTZ R138, -R144, 1 ;  /* 0x3f800000908a7421 */ /* 0x000fe20000010100 */
        /* <DEDUP_REMOVED lines=23> */
[----:B------:R0:W-:Y:S04]  /*30c0*/  STS [R81+0xc], R118 ;  /* 0x00000c7651007388 */ /* 0x0001e80000000800 */
[----:B------:R-:W-:Y:S04]  /*30d0*/  STS [R81], R4 ;  /* 0x0000000451007388 */ /* 0x000fe80000000800 */
[----:B------:R-:W-:Y:S01]  /*30e0*/  STS [R81+0x4], R114 ;  /* 0x0000047251007388 */ /* 0x000fe20000000800 */
[----:B0-----:R-:W-:-:S03]  /*30f0*/  MOV R118, UR17 ;  /* 0x0000001100767c02 */ /* 0x001fc60008000f00 */
        /* <DEDUP_REMOVED lines=38> */
[----:B------:R-:W-:Y:S01]  /*3360*/  IADD3 R5, P1, PT, R3, UR12, RZ ;  /* 0x0000000c03057c10 */ /* 0x000fe2000ff3e0ff */
[----:B------:R-:W3:Y:S03]  /*3370*/  LDCU.64 UR18, c[0x0][0x490] ;  /* 0x00009200ff1277ac */ /* 0x000ee60008000a00 */
[----:B0-----:R-:W-:Y:S02]  /*3380*/  IADD3.X R116, PT, PT, RZ, UR13, RZ, P1, !PT ;  /* 0x0000000dff747c10 */ /* 0x001fe40008ffe4ff */
        /* <DEDUP_REMOVED lines=44> */
[----:B---3--:R-:W-:-:S04]  /*3650*/  UISETP.NE.U32.AND UP0, UPT, UR18, URZ, UPT ;  /* 0x000000ff1200728c */ /* 0x008fc8000bf05070 */
        /* <DEDUP_REMOVED lines=62> */
[----:B------:R-:W-:Y:S01]  /*3a40*/  STS [R81+0x18], R96 ;  /* 0x0000186051007388 */ /* 0x000fe20000000800 */
[----:B------:R-:W-:-:S03]  /*3a50*/  IADD3 R5, P1, PT, R3, UR8, RZ ;  /* 0x0000000803057c10 */ /* 0x000fc6000ff3e0ff */
[----:B------:R-:W-:Y:S01]  /*3a60*/  STS [R81+0x1c], R76 ;  /* 0x00001c4c51007388 */ /* 0x000fe20000000800 */
[----:B------:R-:W-:-:S03]  /*3a70*/  IADD3.X R36, PT, PT, RZ, UR15, RZ, P1, !PT ;  /* 0x0000000fff247c10 */ /* 0x000fc60008ffe4ff */
[----:B------:R0:W-:Y:S04]  /*3a80*/  STS [R81+0x20], R4 ;  /* 0x0000200451007388 */ /* 0x0001e80000000800 */
[----:B------:R-:W-:Y:S04]  /*3a90*/  STS [R81+0x24], R74 ;  /* 0x0000244a51007388 */ /* 0x000fe80000000800 */
[----:B------:R-:W-:Y:S01]  /*3aa0*/  STS [R81+0x28], R108 ;  /* 0x0000286c51007388 */ /* 0x000fe20000000800 */
[----:B0-----:R-:W-:-:S03]  /*3ab0*/  LEA R4, P1, R5, UR18, 0x2 ;  /* 0x0000001205047c11 */ /* 0x001fc6000f8210ff */
[----:B------:R-:W-:Y:S01]  /*3ac0*/  STS [R81+0x2c], R100 ;  /* 0x00002c6451007388 */ /* 0x000fe20000000800 */
[----:B------:R-:W-:-:S03]  /*3ad0*/  LEA.HI.X R5, R5, UR19, R36, 0x2, P1 ;  /* 0x0000001305057c11 */ /* 0x000fc600088f1424 */
        /* <DEDUP_REMOVED lines=56> */
.L_x_1623:
[----:B------:R-:W2:Y:S01]  /*3e60*/  LDL.LU R3, [R1+0x2c] ;  /* 0x00002c0001037983 */ /* 0x000ea20000300800 */
[----:B------:R-:W1:Y:S01]  /*3e70*/  LDCU UR8, c[0x0][0x38c] ;  /* 0x00007180ff0877ac */ /* 0x000e620008000800 */
[----:B------:R-:W-:Y:S02]  /*3e80*/  MOV R44, RZ ;  /* 0x000000ff002c7202 */ /* 0x000fe40000000f00 */
[----:B------:R-:W-:Y:S02]  /*3e90*/  CS2R R184, SRZ ;  /* 0x0000000000b87805 */ /* 0x000fe4000001ff00 */
[----:B------:R-:W-:Y:S02]  /*3ea0*/  CS2R R182, SRZ ;  /* 0x0000000000b67805 */ /* 0x000fe4000001ff00 */
[----:B------:R-:W-:Y:S02]  /*3eb0*/  MOV R181, RZ ;  /* 0x000000ff00b57202 */ /* 0x000fe40000000f00 */
[----:B0-----:R-:W-:-:S02]  /*3ec0*/  CS2R R42, SRZ ;  /* 0x00000000002a7805 */ /* 0x001fc4000001ff00 */
[----:B------:R-:W-:Y:S02]  /*3ed0*/  CS2R R40, SRZ ;  /* 0x0000000000287805 */ /* 0x000fe4000001ff00 */
        /* <DEDUP_REMOVED lines=59> */
[----:B------:R-:W-:Y:S01]  /*4290*/  UISETP.NE.AND UP0, UPT, UR20, 0x1, UPT ;  /* 0x000000011400788c */ /* 0x000fe2000bf05270 */
[----:B------:R-:W-:Y:S01]  /*42a0*/  LOP3.LUT R3, R3, 0x7c1f, R190, 0xc8, !PT ;  /* 0x00007c1f03037812 */ /* 0x000fe200078ec8be */
        /* <DEDUP_REMOVED lines=12> */
[----:B-1----:R-:W-:Y:S01]  /*4370*/  UIMAD.WIDE.U32 UR12, UR36, UR8, URZ ;  /* 0x00000008240c72a5 */ /* 0x002fe2000f8e00ff */
[----:B------:R-:W-:Y:S01]  /*4380*/  FADD.FTZ R8, R89, R89 ;  /* 0x0000005959087221 */ /* 0x000fe20000010000 */
[----:B------:R-:W-:Y:S01]  /*4390*/  USHF.L.U32 UR8, UR20, 0xc, URZ ;  /* 0x0000000c14087899 */ /* 0x000fe200080006ff */
[----:B------:R-:W-:Y:S01]  /*43a0*/  FADD.FTZ R7, R88, R88 ;  /* 0x0000005858077221 */ /* 0x000fe20000010000 */
[----:B------:R-:W-:Y:S01]  /*43b0*/  FADD.FTZ R6, R97, R97 ;  /* 0x0000006161067221 */ /* 0x000fe20000010000 */
[----:B------:R-:W-:Y:S01]  /*43c0*/  FADD.FTZ R5, R94, R94 ;  /* 0x0000005e5e057221 */ /* 0x000fe20000010000 */
[----:B------:R-:W-:Y:S01]  /*43d0*/  ULEA UR8, UR29, -UR8, 0x1 ;  /* 0x800000081d087291 */ /* 0x000fe2000f8e08ff */
[----:B------:R-:W-:Y:S01]  /*43e0*/  FADD.FTZ R4, R103, R103 ;  /* 0x0000006767047221 */ /* 0x000fe20000010000 */
[----:B------:R-:W-:Y:S01]  /*43f0*/  LOP3.LUT R82, R190, 0x1f, RZ, 0xc0, !PT ;  /* 0x0000001fbe527812 */ /* 0x000fe200078ec0ff */
[----:B------:R-:W-:-:S02]  /*4400*/  UIMAD UR9, UR36, UR9, UR13 ;  /* 0x00000009240972a4 */ /* 0x000fc4000f8e020d */
[----:B------:R-:W-:Y:S01]  /*4410*/  UIADD3 UR15, UPT, UPT, UR8, 0x1000, URZ ;  /* 0x00001000080f7890 */ /* 0x000fe2000fffe0ff */
[----:B------:R-:W0:Y:S05]  /*4420*/  LDCU UR37, c[0x0][0x394] ;  /* 0x00007280ff2577ac */ /* 0x000e2a0008000800 */
[----:B------:R-:W-:Y:S01]  /*4430*/  ISETP.GE.AND P0, PT, R3, UR15, PT ;  /* 0x0000000f03007c0c */ /* 0x000fe2000bf06270 */
[----:B------:R-:W-:Y:S01]  /*4440*/  FADD.FTZ R3, R102, R102 ;  /* 0x0000006666037221 */ /* 0x000fe20000010000 */
[----:B------:R-:W1:Y:S01]  /*4450*/  LDCU UR48, c[0x0][0x38c] ;  /* 0x00007180ff3077ac */ /* 0x000e620008000800 */
[----:B------:R-:W2:Y:S01]  /*4460*/  LDCU UR14, c[0x0][0x388] ;  /* 0x00007100ff0e77ac */ /* 0x000ea20008000800 */
[----:B------:R-:W3:Y:S09]  /*4470*/  LDCU.64 UR34, c[0x0][0x3a8] ;  /* 0x00007500ff2277ac */ /* 0x000ef20008000a00 */
[----:B------:R-:W-:Y:S01]  /*4480*/  @P0 LOP3.LUT R2, R2, 0x4, RZ, 0xfc, !PT ;  /* 0x0000000402020812 */ /* 0x000fe200078efcff */
[----:B------:R-:W4:Y:S01]  /*4490*/  LDCU.64 UR32, c[0x0][0x440] ;  /* 0x00008800ff2077ac */ /* 0x000f220008000a00 */
[----:B------:R-:W0:Y:S01]  /*44a0*/  LDCU.64 UR38, c[0x0][0x450] ;  /* 0x00008a00ff2677ac */ /* 0x000e220008000a00 */
[----:B------:R-:W0:Y:S01]  /*44b0*/  LDCU.64 UR40, c[0x0][0x3e0] ;  /* 0x00007c00ff2877ac */ /* 0x000e220008000a00 */
[----:B------:R-:W0:Y:S01]  /*44c0*/  LDCU.64 UR42, c[0x0][0x3d8] ;  /* 0x00007b00ff2a77ac */ /* 0x000e220008000a00 */
[----:B------:R-:W0:Y:S01]  /*44d0*/  LDCU.64 UR44, c[0x0][0x4d0] ;  /* 0x00009a00ff2c77ac */ /* 0x000e220008000a00 */
[----:B------:R-:W0:Y:S01]  /*44e0*/  LDCU.64 UR46, c[0x0][0x3c0] ;  /* 0x00007800ff2e77ac */ /* 0x000e220008000a00 */
[----:B-1----:R-:W-:-:S05]  /*44f0*/  UMOV UR8, URZ ;  /* 0x000000ff00087c82 */ /* 0x002fca0008000000 */
.L_x_1722:
[----:B------:R-:W-:Y:S02]  /*4500*/  SHF.L.U32 R96, R190, 0x5, RZ ;  /* 0x00000005be607819 */ /* 0x000fe400000006ff */
[----:B01----:R-:W-:Y:S02]  /*4510*/  MOV R65, UR46 ;  /* 0x0000002e00417c02 */ /* 0x003fe40008000f00 */
[----:B------:R-:W-:Y:S02]  /*4520*/  LOP3.LUT R62, R82, 0x7c00, R96, 0xf8, !PT ;  /* 0x00007c00523e7812 */ /* 0x000fe400078ef860 */
[----:B------:R-:W-:Y:S02]  /*4530*/  MOV R63, RZ ;  /* 0x000000ff003f7202 */ /* 0x000fe40000000f00 */
[----:B------:R-:W-:Y:S02]  /*4540*/  LOP3.LUT R60, R62, 0x20, RZ, 0xfc, !PT ;  /* 0x000000203e3c7812 */ /* 0x000fe400078efcff */
[----:B------:R-:W-:Y:S01]  /*4550*/  MOV R61, UR47 ;  /* 0x0000002f003d7c02 */ /* 0x000fe20008000f00 */
[----:B------:R-:W-:Y:S01]  /*4560*/  IMAD.WIDE.U32 R64, R65, UR8, R62 ;  /* 0x0000000841407c25 */ /* 0x000fe2000f8e003e */
[----:B------:R-:W-:-:S02]  /*4570*/  ISETP.GE.AND P3, PT, R60, UR15, PT ;  /* 0x0000000f3c007c0c */ /* 0x000fc4000bf66270 */
[C---:B------:R-:W-:Y:S01]  /*4580*/  LOP3.LUT R63, R62.reuse, 0x40, RZ, 0xfc, !PT ;  /* 0x000000403e3f7812 */ /* 0x040fe200078efcff */
[----:B------:R-:W-:Y:S01]  /*4590*/  IMAD R61, R61, UR8, R65 ;  /* 0x000000083d3d7c24 */ /* 0x000fe2000f8e0241 */
[----:B------:R-:W-:Y:S02]  /*45a0*/  LOP3.LUT R66, R62, 0x60, RZ, 0xfc, !PT ;  /* 0x000000603e427812 */ /* 0x000fe400078efcff */
[----:B------:R-:W-:Y:S02]  /*45b0*/  LEA R60, P0, R64, UR27, 0x2 ;  /* 0x0000001b403c7c11 */ /* 0x000fe4000f8010ff */
[----:B------:R-:W-:Y:S02]  /*45c0*/  ISETP.GE.AND P4, PT, R63, UR15, PT ;  /* 0x0000000f3f007c0c */ /* 0x000fe4000bf86270 */
[----:B------:R-:W-:Y:S02]  /*45d0*/  LOP3.LUT R63, R62, 0x80, RZ, 0xfc, !PT ;  /* 0x000000803e3f7812 */ /* 0x000fe400078efcff */
[----:B------:R-:W-:-:S02]  /*45e0*/  ISETP.GE.AND P5, PT, R66, UR15, PT ;  /* 0x0000000f42007c0c */ /* 0x000fc4000bfa6270 */
[----:B------:R-:W-:Y:S02]  /*45f0*/  CS2R R66, SRZ ;  /* 0x0000000000427805 */ /* 0x000fe4000001ff00 */
[----:B------:R-:W-:Y:S02]  /*4600*/  LEA.HI.X R61, R64, UR28, R61, 0x2, P0 ;  /* 0x0000001c403d7c11 */ /* 0x000fe400080f143d */
[----:B------:R-:W-:Y:S02]  /*4610*/  ISETP.GE.AND P0, PT, R63, UR15, PT ;  /* 0x0000000f3f007c0c */ /* 0x000fe4000bf06270 */
[C---:B------:R-:W-:Y:S01]  /*4620*/  LOP3.LUT R63, R62.reuse, 0xc0, RZ, 0xfc, !PT ;  /* 0x000000c03e3f7812 */ /* 0x040fe200078efcff */
[----:B------:R-:W5:Y:S01]  /*4630*/  @!P3 LDG.E R66, desc[UR30][R60.64+0x80] ;  /* 0x0000801e3c42b981 */ /* 0x000f62000c1e1900 */
[----:B------:R-:W-:Y:S02]  /*4640*/  LOP3.LUT R64, R62, 0xa0, RZ, 0xfc, !PT ;  /* 0x000000a03e407812 */ /* 0x000fe400078efcff */
[----:B------:R-:W-:-:S02]  /*4650*/  ISETP.GE.AND P3, PT, R63, UR15, PT ;  /* 0x0000000f3f007c0c */ /* 0x000fc4000bf66270 */
[----:B--2---:R-:W-:Y:S02]  /*4660*/  CS2R R68, SRZ ;  /* 0x0000000000447805 */ /* 0x004fe4000001ff00 */
[----:B------:R-:W-:Y:S01]  /*4670*/  ISETP.GE.AND P2, PT, R64, UR15, PT ;  /* 0x0000000f40007c0c */ /* 0x000fe2000bf46270 */
[----:B------:R-:W2:Y:S01]  /*4680*/  @!P4 LDG.E R67, desc[UR30][R60.64+0x100] ;  /* 0x0001001e3c43c981 */ /* 0x000ea2000c1e1900 */
        /* <DEDUP_REMOVED lines=8> */
[----:B------:R-:W-:Y:S02]  /*4710*/  ISETP.GE.AND P0, PT, R63, UR15, PT ;  /* 0x0000000f3f007c0c */ /* 0x000fe4000bf06270 */
[----:B------:R-:W-:Y:S02]  /*4720*/  CS2R R72, SRZ ;  /* 0x0000000000487805 */ /* 0x000fe4000001ff00 */
[C---:B------:R-:W-:Y:S01]  /*4730*/  LOP3.LUT R63, R62.reuse, 0x140, RZ, 0xfc, !PT ;  /* 0x000001403e3f7812 */ /* 0x040fe200078efcff */
[----:B------:R-:W2:Y:S01]  /*4740*/  @!P2 LDG.E R70, desc[UR30][R60.64+0x280] ;  /* 0x0002801e3c46a981 */ /* 0x000ea2000c1e1900 */
[----:B------:R-:W-:-:S02]  /*4750*/  LOP3.LUT R64, R62, 0x160, RZ, 0xfc, !PT ;  /* 0x000001603e407812 */ /* 0x000fc400078efcff */
[----:B------:R-:W-:Y:S01]  /*4760*/  ISETP.GE.AND P2, PT, R63, UR15, PT ;  /* 0x0000000f3f007c0c */ /* 0x000fe2000bf46270 */
[----:B------:R-:W2:Y:S01]  /*4770*/  @!P4 LDG.E R72, desc[UR30][R60.64+0x380] ;  /* 0x0003801e3c48c981 */ /* 0x000ea2000c1e1900 */
[----:B------:R-:W-:Y:S02]  /*4780*/  LOP3.LUT R63, R62, 0x180, RZ, 0xfc, !PT ;  /* 0x000001803e3f7812 */ /* 0x000fe400078efcff */
[----:B------:R-:W-:Y:S01]  /*4790*/  LOP3.LUT P6, RZ, R2, 0x4, RZ, 0xc0, !PT ;  /* 0x0000000402ff7812 */ /* 0x000fe200078cc0ff */
[----:B------:R-:W2:Y:S01]  /*47a0*/  @!P3 LDG.E R71, desc[UR30][R60.64+0x300] ;  /* 0x0003001e3c47b981 */ /* 0x000ea2000c1e1900 */
[----:B------:R-:W-:Y:S02]  /*47b0*/  ISETP.GE.AND P4, PT, R63, UR15, PT ;  /* 0x0000000f3f007c0c */ /* 0x000fe4000bf86270 */
[----:B------:R-:W-:Y:S02]  /*47c0*/  ISETP.GE.AND P3, PT, R64, UR15, PT ;  /* 0x0000000f40007c0c */ /* 0x000fe4000bf66270 */
[----:B------:R-:W-:-:S02]  /*47d0*/  CS2R R74, SRZ ;  /* 0x00000000004a7805 */ /* 0x000fc4000001ff00 */
[C---:B------:R-:W-:Y:S01]  /*47e0*/  LOP3.LUT R63, R62.reuse, 0x1a0, RZ, 0xfc, !PT ;  /* 0x000001a03e3f7812 */ /* 0x040fe200078efcff */
[----:B------:R-:W2:Y:S03]  /*47f0*/  @!P5 LDG.E R73, desc[UR30][R60.64+0x400] ;  /* 0x0004001e3c49d981 */ /* 0x000ea6000c1e1900 */
        /* <DEDUP_REMOVED lines=8> */
[----:B------:R-:W-:Y:S02]  /*4880*/  CS2R R78, SRZ ;  /* 0x00000000004e7805 */ /* 0x000fe4000001ff00 */
[----:B------:R-:W-:Y:S01]  /*4890*/  ISETP.GE.AND P0, PT, R64, UR15, PT ;  /* 0x0000000f40007c0c */ /* 0x000fe2000bf06270 */
[----:B------:R-:W2:Y:S01]  /*48a0*/  @!P3 LDG.E R76, desc[UR30][R60.64+0x580] ;  /* 0x0005801e3c4cb981 */ /* 0x000ea2000c1e1900 */
[----:B------:R-:W-:Y:S02]  /*48b0*/  ISETP.GE.AND P3, PT, R63, UR15, PT ;  /* 0x0000000f3f007c0c */ /* 0x000fe4000bf66270 */
[C---:B------:R-:W-:Y:S01]  /*48c0*/  LOP3.LUT R63, R62.reuse, 0x240, RZ, 0xfc, !PT ;  /* 0x000002403e3f7812 */ /* 0x040fe200078efcff */
[----:B------:R-:W2:Y:S01]  /*48d0*/  @!P5 LDG.E R78, desc[UR30][R60.64+0x680] ;  /* 0x0006801e3c4ed981 */ /* 0x000ea2000c1e1900 */
[----:B------:R-:W-:-:S02]  /*48e0*/  LOP3.LUT R64, R62, 0x220, RZ, 0xfc, !PT ;  /* 0x000002203e407812 */ /* 0x000fc400078efcff */
[----:B------:R-:W-:Y:S01]  /*48f0*/  MOV R83, RZ ;  /* 0x000000ff00537202 */ /* 0x000fe20000000f00 */
        /* <DEDUP_REMOVED lines=9> */
[----:B------:R-:W-:Y:S02]  /*4990*/  ISETP.GE.AND P0, PT, R64, UR15, PT ;  /* 0x0000000f40007c0c */ /* 0x000fe4000bf06270 */
[C---:B------:R-:W-:Y:S02]  /*49a0*/  LOP3.LUT R63, R62.reuse, 0x2a0, RZ, 0xfc, !PT ;  /* 0x000002a03e3f7812 */ /* 0x040fe400078efcff */
[----:B------:R-:W-:Y:S01]  /*49b0*/  CS2R R86, SRZ ;  /* 0x0000000000567805 */ /* 0x000fe2000001ff00 */
[----:B------:R-:W2:Y:S01]  /*49c0*/  @!P3 LDG.E R84, desc[UR30][R60.64+0x800] ;  /* 0x0008001e3c54b981 */ /* 0x000ea2000c1e1900 */
[----:B------:R-:W-:Y:S02]  /*49d0*/  ISETP.GE.AND P3, PT, R63, UR15, PT ;  /* 0x0000000f3f007c0c */ /* 0x000fe4000bf66270 */
[----:B------:R-:W-:-:S02]  /*49e0*/  LOP3.LUT R63, R62, 0x2e0, RZ, 0xfc, !PT ;  /* 0x000002e03e3f7812 */ /* 0x000fc400078efcff */
[----:B------:R-:W2:Y:S01]  /*49f0*/  @!P5 LDG.E R86, desc[UR30][R60.64+0x900] ;  /* 0x0009001e3c56d981 */ /* 0x000ea2000c1e1900 */
[----:B------:R-:W-:Y:S02]  /*4a00*/  LOP3.LUT R64, R62, 0x2c0, RZ, 0xfc, !PT ;  /* 0x000002c03e407812 */ /* 0x000fe400078efcff */
[----:B------:R-:W-:Y:S01]  /*4a10*/  ISETP.GE.AND P5, PT, R63, UR15, PT ;  /* 0x0000000f3f007c0c */ /* 0x000fe2000bfa6270 */
[----:B------:R-:W2:Y:S01]  /*4a20*/  @!P4 LDG.E R85, desc[UR30][R60.64+0x880] ;  /* 0x0008801e3c55c981 */ /* 0x000ea2000c1e1900 */
[----:B------:R-:W-:Y:S02]  /*4a30*/  MOV R65, RZ ;  /* 0x000000ff00417202 */ /* 0x000fe40000000f00 */
[----:B------:R-:W-:Y:S02]  /*4a40*/  ISETP.GE.AND P4, PT, R64, UR15, PT ;  /* 0x0000000f40007c0c */ /* 0x000fe4000bf86270 */
[----:B------:R-:W-:Y:S02]  /*4a50*/  CS2R R88, SRZ ;  /* 0x0000000000587805 */ /* 0x000fe4000001ff00 */
[C---:B------:R-:W-:Y:S01]  /*4a60*/  LOP3.LUT R63, R62.reuse, 0x300, RZ, 0xfc, !PT ;  /* 0x000003003e3f7812 */ /* 0x040fe200078efcff */
[----:B------:R-:W2:Y:S01]  /*4a70*/  @!P0 LDG.E R87, desc[UR30][R60.64+0x980] ;  /* 0x0009801e3c578981 */ /* 0x000ea2000c1e1900 */
[----:B------:R-:W-:-:S02]  /*4a80*/  LOP3.LUT R64, R62, 0x320, RZ, 0xfc, !PT ;  /* 0x000003203e407812 */ /* 0x000fc400078efcff */
[----:B------:R-:W-:Y:S01]  /*4a90*/  ISETP.GE.AND P0, PT, R63, UR15, PT ;  /* 0x0000000f3f007c0c */ /* 0x000fe2000bf06270 */
[----:B------:R-:W5:Y:S01]  /*4aa0*/  @!P6 LDG.E R65, desc[UR30][R60.64] ;  /* 0x0000001e3c41e981 */ /* 0x000f62000c1e1900 */
[----:B------:R-:W-:Y:S02]  /*4ab0*/  LOP3.LUT R63, R62, 0x340, RZ, 0xfc, !PT ;  /* 0x000003403e3f7812 */ /* 0x000fe400078efcff */
[----:B------:R-:W-:Y:S01]  /*4ac0*/  CS2R R90, SRZ ;  /* 0x00000000005a7805 */ /* 0x000fe2000001ff00 */
[----:B------:R-:W2:Y:S01]  /*4ad0*/  @!P2 LDG.E R88, desc[UR30][R60.64+0xa00] ;  /* 0x000a001e3c58a981 */ /* 0x000ea2000c1e1900 */
[----:B------:R-:W-:-:S03]  /*4ae0*/  ISETP.GE.AND P2, PT, R64, UR15, PT ;  /* 0x0000000f40007c0c */ /* 0x000fc6000bf46270 */
[----:B------:R-:W2:Y:S01]  /*4af0*/  @!P3 LDG.E R89, desc[UR30][R60.64+0xa80] ;  /* 0x000a801e3c59b981 */ /* 0x000ea2000c1e1900 */
[----:B------:R-:W-:Y:S02]  /*4b00*/  ISETP.GE.AND P3, PT, R63, UR15, PT ;  /* 0x0000000f3f007c0c */ /* 0x000fe4000bf66270 */
[C---:B------:R-:W-:Y:S02]  /*4b10*/  LOP3.LUT R63, R62.reuse, 0x360, RZ, 0xfc, !PT ;  /* 0x000003603e3f7812 */ /* 0x040fe400078efcff */
        /* <DEDUP_REMOVED lines=10> */
[----:B------:R-:W-:Y:S02]  /*4bc0*/  LOP3.LUT R63, R96, 0x3e0, R82, 0xfe, !PT ;  /* 0x000003e0603f7812 */ /* 0x000fe400078efe52 */
[----:B------:R-:W-:Y:S01]  /*4bd0*/  ISETP.GE.AND P5, PT, R64, UR15, PT ;  /* 0x0000000f40007c0c */ /* 0x000fe2000bfa6270 */
[----:B------:R-:W2:Y:S01]  /*4be0*/  @!P2 LDG.E R93, desc[UR30][R60.64+0xc80] ;  /* 0x000c801e3c5da981 */ /* 0x000ea2000c1e1900 */
[----:B------:R-:W-:-:S03]  /*4bf0*/  ISETP.GE.AND P2, PT, R62, UR15, PT ;  /* 0x0000000f3e007c0c */ /* 0x000fc6000bf46270 */
[----:B------:R-:W2:Y:S01]  /*4c00*/  @!P3 LDG.E R94, desc[UR30][R60.64+0xd00] ;  /* 0x000d001e3c5eb981 */ /* 0x000ea2000c1e1900 */
[----:B------:R-:W-:Y:S02]  /*4c10*/  ISETP.GE.AND P3, PT, R63, UR15, PT ;  /* 0x0000000f3f007c0c */ /* 0x000fe4000bf66270 */
[----:B------:R-:W-:Y:S02]  /*4c20*/  CS2R R96, SRZ ;  /* 0x0000000000607805 */ /* 0x000fe4000001ff00 */
[----:B------:R-:W-:Y:S01]  /*4c30*/  CS2R R98, SRZ ;  /* 0x0000000000627805 */ /* 0x000fe2000001ff00 */
[----:B------:R-:W2:Y:S04]  /*4c40*/  @!P4 LDG.E R95, desc[UR30][R60.64+0xd80] ;  /* 0x000d801e3c5fc981 */ /* 0x000ea8000c1e1900 */
[----:B------:R-:W2:Y:S04]  /*4c50*/  @!P5 LDG.E R96, desc[UR30][R60.64+0xe00] ;  /* 0x000e001e3c60d981 */ /* 0x000ea8000c1e1900 */
[----:B------:R-:W2:Y:S04]  /*4c60*/  @!P0 LDG.E R97, desc[UR30][R60.64+0xe80] ;  /* 0x000e801e3c618981 */ /* 0x000ea8000c1e1900 */
[----:B------:R-:W2:Y:S04]  /*4c70*/  @!P2 LDG.E R98, desc[UR30][R60.64+0xf00] ;  /* 0x000f001e3c62a981 */ /* 0x000ea8000c1e1900 */
[----:B------:R0:W2:Y:S01]  /*4c80*/  @!P3 LDG.E R99, desc[UR30][R60.64+0xf80] ;  /* 0x000f801e3c63b981 */ /* 0x0000a2000c1e1900 */
[----:B------:R-:W-:Y:S01]  /*4c90*/  UMOV UR16, UR12 ;  /* 0x0000000c00107c82 */ /* 0x000fe20008000000 */
        /* <DEDUP_REMOVED lines=8> */
[----:B------:R-:W1:Y:S01]  /*4d20*/  S2UR UR17, SR_CgaCtaId ;  /* 0x00000000001179c3 */ /* 0x000e620000008800 */
        /* <DEDUP_REMOVED lines=8> */
[----:B-1----:R-:W-:Y:S01]  /*4db0*/  ULEA UR16, UR17, UR16, 0x18 ;  /* 0x0000001011107291 */ /* 0x002fe2000f8ec0ff */
        /* <DEDUP_REMOVED lines=85> */
[----:B-----5:R0:W-:Y:S04]  /*5310*/  STS [R100], R65 ;  /* 0x0000004164007388 */ /* 0x0201e80000000800 */
[----:B------:R1:W-:Y:S04]  /*5320*/  STS [R101+0x80], R66 ;  /* 0x0000804265007388 */ /* 0x0003e80000000800 */
[----:B--2---:R2:W-:Y:S01]  /*5330*/  STS [R60+0x100], R67 ;  /* 0x000100433c007388 */ /* 0x0045e20000000800 */
[----:B0-----:R-:W-:-:S03]  /*5340*/  LEA R100, R119, UR16, 0x2 ;  /* 0x0000001077647c11 */ /* 0x001fc6000f8e10ff */
[----:B------:R0:W-:Y:S01]  /*5350*/  STS [R105+0x180], R68 ;  /* 0x0001804469007388 */ /* 0x0001e20000000800 */
[----:B-1----:R-:W-:-:S03]  /*5360*/  LEA R66, R115, UR16, 0x2 ;  /* 0x0000001073427c11 */ /* 0x002fc6000f8e10ff */
[----:B------:R-:W-:Y:S01]  /*5370*/  STS [R102+0x200], R69 ;  /* 0x0002004566007388 */ /* 0x000fe20000000800 */
[----:B--2---:R-:W-:-:S03]  /*5380*/  LEA R60, R123, UR16, 0x2 ;  /* 0x000000107b3c7c11 */ /* 0x004fc6000f8e10ff */
[----:B------:R1:W-:Y:S04]  /*5390*/  STS [R109+0x280], R70 ;  /* 0x000280466d007388 */ /* 0x0003e80000000800 */
[----:B------:R-:W-:Y:S01]  /*53a0*/  STS [R104+0x300], R71 ;  /* 0x0003004768007388 */ /* 0x000fe20000000800 */
[----:B0-----:R-:W-:-:S03]  /*53b0*/  LEA R68, R127, UR16, 0x2 ;  /* 0x000000107f447c11 */ /* 0x001fc6000f8e10ff */
[----:B------:R-:W-:Y:S01]  /*53c0*/  STS [R113+0x380], R72 ;  /* 0x0003804871007388 */ /* 0x000fe20000000800 */
[----:B-1----:R-:W-:-:S03]  /*53d0*/  LEA R70, R129, UR16, 0x2 ;  /* 0x0000001081467c11 */ /* 0x002fc6000f8e10ff */
        /* <DEDUP_REMOVED lines=12> */
[----:B-1----:R-:W-:-:S03]  /*54a0*/  LEA R68, R145, UR16, 0x2 ;  /* 0x0000001091447c11 */ /* 0x002fc6000f8e10ff */
[----:B------:R1:W-:Y:S04]  /*54b0*/  STS [R66+0x880], R85 ;  /* 0x0008805542007388 */ /* 0x0003e80000000800 */
[----:B------:R-:W-:Y:S01]  /*54c0*/  STS [R135+0x900], R86 ;  /* 0x0009005687007388 */ /* 0x000fe20000000800 */
[----:B0-----:R-:W-:-:S03]  /*54d0*/  LEA R70, R153, UR16, 0x2 ;  /* 0x0000001099467c11 */ /* 0x001fc6000f8e10ff */
[----:B------:R0:W-:Y:S01]  /*54e0*/  STS [R72+0x980], R87 ;  /* 0x0009805748007388 */ /* 0x0001e20000000800 */
[----:B-1----:R-:W-:-:S03]  /*54f0*/  LEA R66, R149, UR16, 0x2 ;  /* 0x0000001095427c11 */ /* 0x002fc6000f8e10ff */
[----:B------:R-:W-:Y:S04]  /*5500*/  STS [R139+0xa00], R88 ;  /* 0x000a00588b007388 */ /* 0x000fe80000000800 */
[----:B------:R1:W-:Y:S04]  /*5510*/  STS [R60+0xa80], R89 ;  /* 0x000a80593c007388 */ /* 0x0003e80000000800 */
[----:B------:R-:W-:Y:S01]  /*5520*/  STS [R143+0xb00], R90 ;  /* 0x000b005a8f007388 */ /* 0x000fe20000000800 */
[----:B0-----:R-:W-:-:S03]  /*5530*/  LEA R72, R161, UR16, 0x2 ;  /* 0x00000010a1487c11 */ /* 0x001fc6000f8e10ff */
[----:B------:R0:W-:Y:S04]  /*5540*/  STS [R68+0xb80], R91 ;  /* 0x000b805b44007388 */ /* 0x0001e80000000800 */
[----:B------:R-:W-:Y:S01]  /*5550*/  STS [R147+0xc00], R92 ;  /* 0x000c005c93007388 */ /* 0x000fe20000000800 */
[----:B-1----:R-:W-:-:S03]  /*5560*/  MOV R60, UR19 ;  /* 0x00000013003c7c02 */ /* 0x002fc60008000f00 */
        /* <DEDUP_REMOVED lines=9> */
[----:B------:R-:W4:Y:S01]  /*5600*/  LDG.E.64 R60, desc[UR30][R60.64] ;  /* 0x0000001e3c3c7981 */ /* 0x000f22000c1e1b00 */
        /* <DEDUP_REMOVED lines=15> */
[----:B-1----:R1:W3:Y:S02]  /*5700*/  MUFU.COS R66, R69 ;  /* 0x0000004500427308 */ /* 0x0022e40000000000 */
[----:B-1----:R-:W-:Y:S01]  /*5710*/  FMUL.RZ R69, R65, 0.15915493667125701904 ;  /* 0x3e22f98341457820 */ /* 0x002fe2000040c000 */
[----:B------:R-:W-:-:S05]  /*5720*/  FMUL.FTZ R65, R27, UR18 ;  /* 0x000000121b417c20 */ /* 0x000fca0008410000 */
[----:B------:R-:W-:Y:S08]  /*5730*/  MUFU.SIN R160, R71 ;  /* 0x0000004700a07308 */ /* 0x000ff00000000400 */
[----:B0-----:R0:W1:Y:S02]  /*5740*/  MUFU.COS R68, R71 ;  /* 0x0000004700447308 */ /* 0x0010640000000000 */
[----:B0-----:R-:W-:Y:S01]  /*5750*/  FMUL.RZ R71, R65, 0.15915493667125701904 ;  /* 0x3e22f98341477820 */ /* 0x001fe2000040c000 */
[----:B------:R-:W-:-:S05]  /*5760*/  FMUL.FTZ R65, R26, UR18 ;  /* 0x000000121a417c20 */ /* 0x000fca0008410000 */
[----:B------:R-:W-:Y:S08]  /*5770*/  MUFU.SIN R158, R73 ;  /* 0x00000049009e7308 */ /* 0x000ff00000000400 */
[----:B------:R0:W-:Y:S02]  /*5780*/  MUFU.COS R70, R73 ;  /* 0x0000004900467308 */ /* 0x0001e40000000000 */
[----:B0-----:R-:W-:Y:S01]  /*5790*/  FMUL.RZ R73, R65, 0.15915493667125701904 ;  /* 0x3e22f98341497820 */ /* 0x001fe2000040c000 */
[----:B------:R-:W-:-:S05]  /*57a0*/  FMUL.FTZ R65, R25, UR18 ;  /* 0x0000001219417c20 */ /* 0x000fca0008410000 */
[----:B------:R-:W-:Y:S08]  /*57b0*/  MUFU.SIN R156, R67 ;  /* 0x00000043009c7308 */ /* 0x000ff00000000400 */
[----:B--2---:R0:W-:Y:S02]  /*57c0*/  MUFU.COS R72, R67 ;  /* 0x0000004300487308 */ /* 0x0041e40000000000 */
        /* <DEDUP_REMOVED lines=13> */
[----:B------:R0:W2:Y:S02]  /*58a0*/  MUFU.COS R78, R73 ;  /* 0x00000049004e7308 */ /* 0x0000a40000000000 */
[----:B0-----:R-:W-:Y:S01]  /*58b0*/  FMUL.RZ R73, R65, 0.15915493667125701904 ;  /* 0x3e22f98341497820 */ /* 0x001fe2000040c000 */
[----:B------:R-:W-:-:S05]  /*58c0*/  FMUL.FTZ R65, R21, UR18 ;  /* 0x0000001215417c20 */ /* 0x000fca0008410000 */
[----:B------:R-:W-:Y:S08]  /*58d0*/  MUFU.SIN R77, R67 ;  /* 0x00000043004d7308 */ /* 0x000ff00000000400 */
[----:B------:R0:W5:Y:S02]  /*58e0*/  MUFU.COS R149, R67 ;  /* 0x0000004300957308 */ /* 0x0001640000000000 */
[----:B0-----:R-:W-:Y:S01]  /*58f0*/  FMUL.RZ R67, R65, 0.15915493667125701904 ;  /* 0x3e22f98341437820 */ /* 0x001fe2000040c000 */
[----:B------:R-:W-:-:S05]  /*5900*/  FMUL.FTZ R65, R20, UR18 ;  /* 0x0000001214417c20 */ /* 0x000fca0008410000 */
[----:B------:R-:W-:Y:S08]  /*5910*/  MUFU.SIN R146, R69 ;  /* 0x0000004500927308 */ /* 0x000ff00000000400 */
[----:B------:R0:W5:Y:S08]  /*5920*/  MUFU.COS R84, R69 ;  /* 0x0000004500547308 */ /* 0x0001700000000000 */
[----:B------:R-:W-:Y:S01]  /*5930*/  MUFU.SIN R79, R71 ;  /* 0x00000047004f7308 */ /* 0x000fe20000000400 */
[----:B0-----:R-:W-:Y:S01]  /*5940*/  FMUL.RZ R69, R65, 0.15915493667125701904 ;  /* 0x3e22f98341457820 */ /* 0x001fe2000040c000 */
[----:B------:R-:W-:-:S06]  /*5950*/  MOV R65, UR19 ;  /* 0x0000001300417c02 */ /* 0x000fcc0008000f00 */
[----:B------:R0:W5:Y:S02]  /*5960*/  MUFU.COS R145, R71 ;  /* 0x0000004700917308 */ /* 0x0001640000000000 */
[----:B0-----:R-:W-:Y:S01]  /*5970*/  FMUL.RZ R71, R62, 0.15915493667125701904 ;  /* 0x3e22f9833e477820 */ /* 0x001fe2000040c000 */
[----:B------:R-:W-:-:S04]  /*5980*/  FMUL.FTZ R62, R18, UR18 ;  /* 0x00000012123e7c20 */ /* 0x000fc80008410000 */
[----:B------:R-:W-:Y:S01]  /*5990*/  FMUL.RZ R87, R62, 0.15915493667125701904 ;  /* 0x3e22f9833e577820 */ /* 0x000fe2000040c000 */
[----:B------:R-:W-:-:S04]  /*59a0*/  FMUL.FTZ R62, R65, 1.4426950216293334961 ;  /* 0x3fb8aa3b413e7820 */ /* 0x000fc80000410000 */
[-C--:B------:R-:W-:Y:S01]  /*59b0*/  FMUL.FTZ R65, R32, R62.reuse ;  /* 0x0000003e20417220 */ /* 0x080fe20000410000 */
[----:B------:R-:W-:Y:S08]  /*59c0*/  MUFU.SIN R140, R67 ;  /* 0x00000043008c7308 */ /* 0x000ff00000000400 */
[----:B------:R-:W3:Y:S04]  /*59d0*/  MUFU.EX2 R65, R65 ;  /* 0x0000004100417308 */ /* 0x000ee80000000800 */
[----:B------:R0:W4:Y:S02]  /*59e0*/  MUFU.COS R88, R67 ;  /* 0x0000004300587308 */ /* 0x0001240000000000 */
[----:B0-----:R-:W-:-:S06]  /*59f0*/  FMUL.FTZ R67, R31, R62 ;  /* 0x0000003e1f437220 */ /* 0x001fcc0000410000 */
[----:B------:R-:W1:Y:S01]  /*5a00*/  MUFU.EX2 R67, R67 ;  /* 0x0000004300437308 */ /* 0x000e620000000800 */
[C---:B---3--:R-:W-:Y:S01]  /*5a10*/  FMUL.FTZ R163, R65.reuse, R66 ;  /* 0x0000004241a37220 */ /* 0x048fe20000410000 */
[----:B------:R-:W-:Y:S01]  /*5a20*/  FMUL.FTZ R162, R65, R162 ;  /* 0x000000a241a27220 */ /* 0x000fe20000410000 */
[-C--:B------:R-:W-:Y:S01]  /*5a30*/  FMUL.FTZ R65, R26, R62.reuse ;  /* 0x0000003e1a417220 */ /* 0x080fe20000410000 */
[----:B------:R-:W-:Y:S01]  /*5a40*/  MUFU.SIN R83, R69 ;  /* 0x0000004500537308 */ /* 0x000fe20000000400 */
[----:B------:R-:W-:-:S07]  /*5a50*/  FMUL.FTZ R66, R25, R62 ;  /* 0x0000003e19427220 */ /* 0x000fce0000410000 */
[----:B------:R-:W2:Y:S01]  /*5a60*/  MUFU.EX2 R65, R65 ;  /* 0x0000004100417308 */ /* 0x000ea20000000800 */
[C---:B-1----:R-:W-:Y:S01]  /*5a70*/  FMUL.FTZ R161, R67.reuse, R68 ;  /* 0x0000004443a17220 */ /* 0x042fe20000410000 */
[----:B------:R-:W-:Y:S02]  /*5a80*/  FMUL.FTZ R160, R67, R160 ;  /* 0x000000a043a07220 */ /* 0x000fe40000410000 */
[----:B------:R0:W-:Y:S01]  /*5a90*/  MUFU.COS R139, R69 ;  /* 0x00000045008b7308 */ /* 0x0001e20000000000 */
[-C--:B------:R-:W-:Y:S01]  /*5aa0*/  FMUL.FTZ R67, R24, R62.reuse ;  /* 0x0000003e18437220 */ /* 0x080fe20000410000 */
[-C--:B------:R-:W-:Y:S01]  /*5ab0*/  FMUL.FTZ R68, R23, R62.reuse ;  /* 0x0000003e17447220 */ /* 0x080fe20000410000 */
[----:B0-----:R-:W-:-:S05]  /*5ac0*/  FMUL.FTZ R69, R30, R62 ;  /* 0x0000003e1e457220 */ /* 0x001fca0000410000 */
[----:B------:R-:W5:Y:S04]  /*5ad0*/  MUFU.EX2 R66, R66 ;  /* 0x0000004200427308 */ /* 0x000f680000000800 */
[----:B------:R-:W0:Y:S04]  /*5ae0*/  MUFU.EX2 R67, R67 ;  /* 0x0000004300437308 */ /* 0x000e280000000800 */
[----:B------:R-:W1:Y:S04]  /*5af0*/  MUFU.EX2 R69, R69 ;  /* 0x0000004500457308 */ /* 0x000e680000000800 */
[----:B------:R-:W3:Y:S01]  /*5b00*/  MUFU.EX2 R68, R68 ;  /* 0x0000004400447308 */ /* 0x000ee20000000800 */
[C---:B--2---:R-:W-:Y:S01]  /*5b10*/  FMUL.FTZ R151, R65.reuse, R78 ;  /* 0x0000004e41977220 */ /* 0x044fe20000410000 */
[----:B------:R-:W-:Y:S01]  /*5b20*/  FMUL.FTZ R150, R65, R150 ;  /* 0x0000009641967220 */ /* 0x000fe20000410000 */
[----:B------:R-:W-:Y:S01]  /*5b30*/  FMUL.FTZ R65, R21, R62 ;  /* 0x0000003e15417220 */ /* 0x000fe20000410000 */
[----:B------:R-:W-:Y:S01]  /*5b40*/  USHF.L.U32 UR29, UR20, 0x8, URZ ;  /* 0x00000008141d7899 */ /* 0x000fe200080006ff */
[----:B------:R-:W-:Y:S01]  /*5b50*/  MUFU.SIN R142, R73 ;  /* 0x00000049008e7308 */ /* 0x000fe20000000400 */
[C---:B-----5:R-:W-:Y:S01]  /*5b60*/  FMUL.FTZ R149, R66.reuse, R149 ;  /* 0x0000009542957220 */ /* 0x060fe20000410000 */
[----:B------:R-:W-:Y:S01]  /*5b70*/  FMUL.FTZ R148, R66, R77 ;  /* 0x0000004d42947220 */ /* 0x000fe20000410000 */
[C---:B0-----:R-:W-:Y:S01]  /*5b80*/  FMUL.FTZ R147, R67.reuse, R84 ;  /* 0x0000005443937220 */ /* 0x041fe20000410000 */
[----:B------:R-:W-:Y:S01]  /*5b90*/  FMUL.FTZ R146, R67, R146 ;  /* 0x0000009243927220 */ /* 0x000fe20000410000 */
[C---:B-1----:R-:W-:Y:S01]  /*5ba0*/  FMUL.FTZ R159, R69.reuse, R70 ;  /* 0x00000046459f7220 */ /* 0x042fe20000410000 */
[----:B------:R-:W-:Y:S01]  /*5bb0*/  FMUL.FTZ R158, R69, R158 ;  /* 0x0000009e459e7220 */ /* 0x000fe20000410000 */
[----:B------:R-:W-:Y:S01]  /*5bc0*/  UIADD3 UR17, UPT, UPT, UR29, -0x100, URZ ;  /* 0xffffff001d117890 */ /* 0x000fe2000fffe0ff */
[----:B------:R-:W4:Y:S01]  /*5bd0*/  MUFU.EX2 R65, R65 ;  /* 0x0000004100417308 */ /* 0x000f220000000800 */
        /* <DEDUP_REMOVED lines=16> */
[C---:B----4-:R-:W-:Y:S01]  /*5ce0*/  FMUL.FTZ R141, R65.reuse, R88 ;  /* 0x00000058418d7220 */ /* 0x050fe20000410000 */
        /* <DEDUP_REMOVED lines=112> */
.L_x_1626:
[----:B------:R-:W-:-:S06]  /*63f0*/  LEA R106, R190, UR16, 0x3 ;  /* 0x00000010be6a7c11 */ /* 0x000fcc000f8e18ff */
[----:B------:R-:W0:Y:S02]  /*6400*/  LDS.64 R106, [R106+0xa888] ;  /* 0x00a888006a6a7984 */ /* 0x000e240000000a00 */
.L_x_1627:
[----:B------:R-:W-:Y:S05]  /*6410*/  BSYNC.RECONVERGENT B0 ;  /* 0x0000000000007941 */ /* 0x000fea0003800200 */
.L_x_1625:
[----:B------:R-:W2:Y:S01]  /*6420*/  @P1 LDC R64, c[0x0][0x38c] ;  /* 0x0000e300ff401b82 */ /* 0x000ea20000000800 */
[C---:B------:R-:W-:Y:S01]  /*6430*/  FMUL.FTZ R192, R33.reuse, R103 ;  /* 0x0000006721c07220 */ /* 0x040fe20000410000 */
[----:B------:R-:W-:Y:S01]  /*6440*/  MOV R61, UR20 ;  /* 0x00000014003d7c02 */ /* 0x000fe20008000f00 */
[----:B------:R-:W-:Y:S01]  /*6450*/  FMUL.FTZ R191, R33, R102 ;  /* 0x0000006621bf7220 */ /* 0x000fe20000410000 */
[----:B------:R-:W-:Y:S02]  /*6460*/  HFMA2 R65, -RZ, RZ, 0, 9.5367431640625e-07 ;  /* 0x00000010ff417431 */ /* 0x000fe400000001ff */
[C---:B------:R-:W-:Y:S01]  /*6470*/  FMUL.FTZ R66, R80.reuse, R192 ;  /* 0x000000c050427220 */ /* 0x040fe20000410000 */
[----:B------:R-:W-:Y:S01]  /*6480*/  @P1 IADD3 R61, PT, PT, R61, -0x2, RZ ;  /* 0xfffffffe3d3d1810 */ /* 0x000fe20007ffe0ff */
[----:B------:R-:W-:Y:S01]  /*6490*/  FMUL.FTZ R67, R80, R191 ;  /* 0x000000bf50437220 */ /* 0x000fe20000410000 */
[----:B------:R-:W-:Y:S01]  /*64a0*/  MOV R60, 0x3f800000 ;  /* 0x3f800000003c7802 */ /* 0x000fe20000000f00 */
[----:B------:R-:W-:Y:S01]  /*64b0*/  FMUL.FTZ R70, R162, R66 ;  /* 0x00000042a2467220 */ /* 0x000fe20000410000 */
[----:B------:R-:W-:Y:S01]  /*64c0*/  FMUL.FTZ R193, R32, R100 ;  /* 0x0000006420c17220 */ /* 0x000fe20000410000 */
[-C--:B------:R-:W-:Y:S01]  /*64d0*/  FMUL.FTZ R68, R162, R67.reuse ;  /* 0x00000043a2447220 */ /* 0x080fe20000410000 */
[----:B------:R-:W-:Y:S01]  /*64e0*/  CS2R R62, SRZ ;  /* 0x00000000003e7805 */ /* 0x000fe2000001ff00 */
[C---:B------:R-:W-:Y:S01]  /*64f0*/  FFMA.FTZ R70, R163.reuse, R67, R70 ;  /* 0x00000043a3467223 */ /* 0x040fe20000010046 */
[----:B------:R-:W-:Y:S01]  /*6500*/  FMUL.FTZ R194, R32, R101 ;  /* 0x0000006520c27220 */ /* 0x000fe20000410000 */
[----:B------:R-:W-:-:S02]  /*6510*/  FFMA.FTZ R69, R163, R66, -R68 ;  /* 0x00000042a3457223 */ /* 0x000fc40000010844 */
[----:B------:R-:W-:Y:S01]  /*6520*/  FFMA.FTZ R70, R59, R193, R70 ;  /* 0x000000c13b467223 */ /* 0x000fe20000010046 */
[----:B--2---:R-:W-:Y:S02]  /*6530*/  @P1 IMAD R64, R61, R64, UR8 ;  /* 0x000000083d401e24 */ /* 0x004fe4000f8e0240 */
[----:B------:R-:W-:Y:S02]  /*6540*/  HFMA2 R61, -RZ, RZ, 0, 0 ;  /* 0x00000000ff3d7431 */ /* 0x000fe400000001ff */
[----:B------:R-:W-:-:S04]  /*6550*/  @P1 IMAD.WIDE R64, R64, R65, UR4 ;  /* 0x0000000440401e25 */ /* 0x000fc8000f8e0241 */
[----:B------:R-:W-:Y:S01]  /*6560*/  FFMA.FTZ R69, R59, R194, R69 ;  /* 0x000000c23b457223 */ /* 0x000fe20000010045 */
[----:B------:R2:W5:Y:S01]  /*6570*/  @P1 LDG.E.128 R60, desc[UR30][R64.64] ;  /* 0x0000001e403c1981 */ /* 0x000562000c1e1d00 */
[C---:B------:R-:W-:Y:S01]  /*6580*/  FMUL.FTZ R196, R31.reuse, R99 ;  /* 0x000000631fc47220 */ /* 0x040fe20000410000 */
[----:B------:R-:W-:Y:S01]  /*6590*/  FMUL.FTZ R195, R31, R98 ;  /* 0x000000621fc37220 */ /* 0x000fe20000410000 */
[C---:B------:R-:W-:Y:S01]  /*65a0*/  FMUL.FTZ R197, R30.reuse, R96 ;  /* 0x000000601ec57220 */ /* 0x040fe20000410000 */
[----:B------:R-:W-:Y:S01]  /*65b0*/  FMUL.FTZ R198, R30, R97 ;  /* 0x000000611ec67220 */ /* 0x000fe20000410000 */
[C---:B------:R-:W-:Y:S01]  /*65c0*/  FMUL.FTZ R200, R29.reuse, R95 ;  /* 0x0000005f1dc87220 */ /* 0x040fe20000410000 */
[----:B------:R-:W-:Y:S01]  /*65d0*/  FMUL.FTZ R199, R29, R94 ;  /* 0x0000005e1dc77220 */ /* 0x000fe20000410000 */
[C---:B------:R-:W-:Y:S01]  /*65e0*/  FMUL.FTZ R201, R28.reuse, R92 ;  /* 0x0000005c1cc97220 */ /* 0x040fe20000410000 */
[----:B------:R-:W-:Y:S01]  /*65f0*/  FMUL.FTZ R202, R28, R93 ;  /* 0x0000005d1cca7220 */ /* 0x000fe20000410000 */
[C---:B------:R-:W-:Y:S01]  /*6600*/  FMUL.FTZ R204, R27.reuse, R91 ;  /* 0x0000005b1bcc7220 */ /* 0x040fe20000410000 */
[C---:B--2---:R-:W-:Y:S01]  /*6610*/  FMUL.FTZ R64, R160.reuse, R70 ;  /* 0x00000046a0407220 */ /* 0x044fe20000410000 */
[-C--:B------:R-:W-:Y:S01]  /*6620*/  FMUL.FTZ R65, R160, R69.reuse ;  /* 0x00000045a0417220 */ /* 0x080fe20000410000 */
[----:B------:R-:W-:Y:S01]  /*6630*/  FMUL.FTZ R203, R27, R90 ;  /* 0x0000005a1bcb7220 */ /* 0x000fe20000410000 */
[C---:B------:R-:W-:Y:S01]  /*6640*/  FMUL.FTZ R205, R26.reuse, R88 ;  /* 0x000000581acd7220 */ /* 0x040fe20000410000 */
[C---:B------:R-:W-:Y:S01]  /*6650*/  FFMA.FTZ R69, R161.reuse, R69, -R64 ;  /* 0x00000045a1457223 */ /* 0x040fe20000010840 */
[----:B------:R-:W-:Y:S01]  /*6660*/  FFMA.FTZ R65, R161, R70, R65 ;  /* 0x00000046a1417223 */ /* 0x000fe20000010041 */
[----:B------:R-:W-:Y:S01]  /*6670*/  FMUL.FTZ R206, R26, R89 ;  /* 0x000000591ace7220 */ /* 0x000fe20000410000 */
[C---:B------:R-:W-:Y:S01]  /*6680*/  FMUL.FTZ R207, R25.reuse, R86 ;  /* 0x0000005619cf7220 */ /* 0x040fe20000410000 */
[C---:B------:R-:W-:Y:S01]  /*6690*/  FFMA.FTZ R69, R58.reuse, R196, R69 ;  /* 0x000000c43a457223 */ /* 0x040fe20000010045 */
[----:B------:R-:W-:Y:S01]  /*66a0*/  FFMA.FTZ R65, R58, R195, R65 ;  /* 0x000000c33a417223 */ /* 0x000fe20000010041 */
[----:B------:R-:W-:Y:S01]  /*66b0*/  FMUL.FTZ R208, R25, R87 ;  /* 0x0000005719d07220 */ /* 0x000fe20000410000 */
[----:B------:R-:W-:Y:S01]  /*66c0*/  FMUL.FTZ R209, R24, R84 ;  /* 0x0000005418d17220 */ /* 0x000fe20000410000 */
[C---:B------:R-:W-:Y:S01]  /*66d0*/  FMUL.FTZ R66, R158.reuse, R69 ;  /* 0x000000459e427220 */ /* 0x040fe20000410000 */
[----:B------:R-:W-:Y:S01]  /*66e0*/  FMUL.FTZ R64, R158, R65 ;  /* 0x000000419e407220 */ /* 0x000fe20000410000 */
[----:B------:R-:W-:Y:S01]  /*66f0*/  FMUL.FTZ R210, R24, R85 ;  /* 0x0000005518d27220 */ /* 0x000fe20000410000 */
[----:B------:R-:W-:Y:S01]  /*6700*/  FMUL.FTZ R211, R23, R104 ;  /* 0x0000006817d37220 */ /* 0x000fe20000410000 */
[C---:B------:R-:W-:Y:S01]  /*6710*/  FFMA.FTZ R66, R159.reuse, R65, R66 ;  /* 0x000000419f427223 */ /* 0x040fe20000010042 */
[----:B------:R-:W-:Y:S01]  /*6720*/  FFMA.FTZ R69, R159, R69, -R64 ;  /* 0x000000459f457223 */ /* 0x000fe20000010840 */
[-C--:B------:R-:W-:Y:S01]  /*6730*/  FMUL.FTZ R65, R123, R162.reuse ;  /* 0x000000a27b417220 */ /* 0x080fe20000410000 */
[C---:B------:R-:W-:Y:S01]  /*6740*/  FMUL.FTZ R64, R122.reuse, R162 ;  /* 0x000000a27a407220 */ /* 0x040fe20000410000 */
[C---:B------:R-:W-:Y:S01]  /*6750*/  FFMA.FTZ R66, R57.reuse, R197, R66 ;  /* 0x000000c539427223 */ /* 0x040fe20000010042 */
[----:B------:R-:W-:Y:S01]  /*6760*/  FFMA.FTZ R69, R57, R198, R69 ;  /* 0x000000c639457223 */ /* 0x000fe20000010045 */
[-C--:B------:R-:W-:Y:S01]  /*6770*/  FFMA.FTZ R65, R122, R163.reuse, -R65 ;  /* 0x000000a37a417223 */ /* 0x080fe20000010841 */
[----:B------:R-:W-:Y:S01]  /*6780*/  FFMA.FTZ R64, R123, R163, R64 ;  /* 0x000000a37b407223 */ /* 0x000fe20000010040 */
[C---:B------:R-:W-:Y:S01]  /*6790*/  FMUL.FTZ R68, R156.reuse, R66 ;  /* 0x000000429c447220 */ /* 0x040fe20000410000 */
[----:B------:R-:W-:Y:S01]  /*67a0*/  FMUL.FTZ R67, R156, R69 ;  /* 0x000000459c437220 */ /* 0x000fe20000410000 */
[----:B------:R-:W-:Y:S01]  /*67b0*/  FMUL.FTZ R212, R23, R83 ;  /* 0x0000005317d47220 */ /* 0x000fe20000410000 */
[----:B------:R-:W-:Y:S01]  /*67c0*/  FMUL.FTZ R213, R22, R132 ;  /* 0x0000008416d57220 */ /* 0x000fe20000410000 */
[C---:B------:R-:W-:Y:S01]  /*67d0*/  FFMA.FTZ R69, R157.reuse, R69, -R68 ;  /* 0x000000459d457223 */ /* 0x040fe20000010844 */
[C---:B------:R-:W-:Y:S01]  /*67e0*/  FMUL.FTZ R68, R160.reuse, R65 ;  /* 0x00000041a0447220 */ /* 0x040fe20000410000 */
[----:B------:R-:W-:Y:S01]  /*67f0*/  FFMA.FTZ R67, R157, R66, R67 ;  /* 0x000000429d437223 */ /* 0x000fe20000010043 */
[----:B------:R-:W-:Y:S01]  /*6800*/  FMUL.FTZ R66, R160, R64 ;  /* 0x00000040a0427220 */ /* 0x000fe20000410000 */
[C---:B------:R-:W-:Y:S01]  /*6810*/  FFMA.FTZ R69, R56.reuse, R200, R69 ;  /* 0x000000c838457223 */ /* 0x040fe20000010045 */
[C---:B------:R-:W-:Y:S01]  /*6820*/  FFMA.FTZ R68, R161.reuse, R64, R68 ;  /* 0x00000040a1447223 */ /* 0x040fe20000010044 */
[----:B------:R-:W-:Y:S01]  /*6830*/  FFMA.FTZ R67, R56, R199, R67 ;  /* 0x000000c738437223 */ /* 0x000fe20000010043 */
[----:B------:R-:W-:Y:S01]  /*6840*/  FFMA.FTZ R66, R161, R65, -R66 ;  /* 0x00000041a1427223 */ /* 0x000fe20000010842 */
[----:B------:R-:W-:Y:S01]  /*6850*/  FMUL.FTZ R72, R154, R69 ;  /* 0x000000459a487220 */ /* 0x000fe20000410000 */
[----:B------:R-:W-:Y:S01]  /*6860*/  FMUL.FTZ R64, R158, R68 ;  /* 0x000000449e407220 */ /* 0x000fe20000410000 */
[-C--:B------:R-:W-:Y:S01]  /*6870*/  FMUL.FTZ R70, R154, R67.reuse ;  /* 0x000000439a467220 */ /* 0x080fe20000410000 */
[-C--:B------:R-:W-:Y:S01]  /*6880*/  FMUL.FTZ R65, R158, R66.reuse ;  /* 0x000000429e417220 */ /* 0x080fe20000410000 */
[----:B------:R-:W-:Y:S01]  /*6890*/  FFMA.FTZ R72, R155, R67, R72 ;  /* 0x000000439b487223 */ /* 0x000fe20000010048 */
[----:B------:R-:W-:Y:S01]  /*68a0*/  FFMA.FTZ R64, R159, R66, -R64 ;  /* 0x000000429f407223 */ /* 0x000fe20000010840 */
[----:B------:R-:W-:Y:S01]  /*68b0*/  FFMA.FTZ R69, R155, R69, -R70 ;  /* 0x000000459b457223 */ /* 0x000fe20000010846 */
[----:B------:R-:W-:Y:S01]  /*68c0*/  FFMA.FTZ R65, R159, R68, R65 ;  /* 0x000000449f417223 */ /* 0x000fe20000010041 */
[C---:B------:R-:W-:Y:S01]  /*68d0*/  FFMA.FTZ R72, R55.reuse, R201, R72 ;  /* 0x000000c937487223 */ /* 0x040fe20000010048 */
[C---:B------:R-:W-:Y:S01]  /*68e0*/  FMUL.FTZ R66, R156.reuse, R64 ;  /* 0x000000409c427220 */ /* 0x040fe20000410000 */
[----:B------:R-:W-:Y:S01]  /*68f0*/  FFMA.FTZ R69, R55, R202, R69 ;  /* 0x000000ca37457223 */ /* 0x000fe20000010045 */
[-C--:B------:R-:W-:Y:S01]  /*6900*/  FMUL.FTZ R67, R156, R65.reuse ;  /* 0x000000419c437220 */ /* 0x080fe20000410000 */
[C---:B------:R-:W-:Y:S01]  /*6910*/  FMUL.FTZ R68, R152.reuse, R72 ;  /* 0x0000004898447220 */ /* 0x040fe20000410000 */
[C---:B------:R-:W-:Y:S01]  /*6920*/  FFMA.FTZ R66, R157.reuse, R65, R66 ;  /* 0x000000419d427223 */ /* 0x040fe20000010042 */
[-C--:B------:R-:W-:Y:S01]  /*6930*/  FMUL.FTZ R71, R152, R69.reuse ;  /* 0x0000004598477220 */ /* 0x080fe20000410000 */
[----:B------:R-:W-:Y:S01]  /*6940*/  FFMA.FTZ R67, R157, R64, -R67 ;  /* 0x000000409d437223 */ /* 0x000fe20000010843 */
[C---:B------:R-:W-:Y:S01]  /*6950*/  FFMA.FTZ R69, R153.reuse, R69, -R68 ;  /* 0x0000004599457223 */ /* 0x040fe20000010844 */
[C---:B------:R-:W-:Y:S01]  /*6960*/  FMUL.FTZ R64, R154.reuse, R66 ;  /* 0x000000429a407220 */ /* 0x040fe20000410000 */
[----:B------:R-:W-:Y:S01]  /*6970*/  FFMA.FTZ R71, R153, R72, R71 ;  /* 0x0000004899477223 */ /* 0x000fe20000010047 */
[-C--:B------:R-:W-:Y:S01]  /*6980*/  FMUL.FTZ R65, R154, R67.reuse ;  /* 0x000000439a417220 */ /* 0x080fe20000410000 */
[C---:B------:R-:W-:Y:S01]  /*6990*/  FFMA.FTZ R69, R54.reuse, R204, R69 ;  /* 0x000000cc36457223 */ /* 0x040fe20000010045 */
[C---:B------:R-:W-:Y:S01]  /*69a0*/  FFMA.FTZ R64, R155.reuse, R67, -R64 ;  /* 0x000000439b407223 */ /* 0x040fe20000010840 */
[----:B------:R-:W-:Y:S01]  /*69b0*/  FFMA.FTZ R71, R54, R203, R71 ;  /* 0x000000cb36477223 */ /* 0x000fe20000010047 */
        /* <DEDUP_REMOVED lines=9> */
[C---:B------:R-:W-:Y:S01]  /*6a50*/  FFMA.FTZ R70, R53.reuse, R205, R70 ;  /* 0x000000cd35467223 */ /* 0x040fe20000010046 */
[C---:B------:R-:W-:Y:S01]  /*6a60*/  FMUL.FTZ R64, R150.reuse, R66 ;  /* 0x0000004296407220 */ /* 0x040fe20000410000 */
[----:B------:R-:W-:Y:S01]  /*6a70*/  FFMA.FTZ R69, R53, R206, R69 ;  /* 0x000000ce35457223 */ /* 0x000fe20000010045 */
[----:B------:R-:W-:Y:S01]  /*6a80*/  FMUL.FTZ R65, R150, R67 ;  /* 0x0000004396417220 */ /* 0x000fe20000410000 */
[----:B------:R-:W-:Y:S01]  /*6a90*/  FMUL.FTZ R214, R22, R133 ;  /* 0x0000008516d67220 */ /* 0x000fe20000410000 */
[----:B------:R-:W-:Y:S01]  /*6aa0*/  FFMA.FTZ R64, R151, R67, -R64 ;  /* 0x0000004397407223 */ /* 0x000fe20000010840 */
[----:B------:R-:W-:Y:S01]  /*6ab0*/  FMUL.FTZ R215, R21, R130 ;  /* 0x0000008215d77220 */ /* 0x000fe20000410000 */
[----:B------:R-:W-:Y:S01]  /*6ac0*/  FFMA.FTZ R65, R151, R66, R65 ;  /* 0x0000004297417223 */ /* 0x000fe20000010041 */
[----:B------:R-:W-:Y:S01]  /*6ad0*/  FMUL.FTZ R216, R21, R131 ;  /* 0x0000008315d87220 */ /* 0x000fe20000410000 */
[----:B------:R-:W-:Y:S01]  /*6ae0*/  FMUL.FTZ R66, R148, R64 ;  /* 0x0000004094427220 */ /* 0x000fe20000410000 */
[----:B------:R-:W-:Y:S01]  /*6af0*/  FMUL.FTZ R217, R20, R128 ;  /* 0x0000008014d97220 */ /* 0x000fe20000410000 */
[----:B------:R-:W-:Y:S01]  /*6b00*/  FMUL.FTZ R67, R148, R65 ;  /* 0x0000004194437220 */ /* 0x000fe20000410000 */
[----:B------:R-:W-:Y:S01]  /*6b10*/  FMUL.FTZ R218, R20, R129 ;  /* 0x0000008114da7220 */ /* 0x000fe20000410000 */
[C---:B------:R-:W-:Y:S01]  /*6b20*/  FFMA.FTZ R66, R149.reuse, R65, R66 ;  /* 0x0000004195427223 */ /* 0x040fe20000010042 */
[C---:B------:R-:W-:Y:S01]  /*6b30*/  FMUL.FTZ R65, R148.reuse, R69 ;  /* 0x0000004594417220 */ /* 0x040fe20000410000 */
[C---:B------:R-:W-:Y:S01]  /*6b40*/  FFMA.FTZ R67, R149.reuse, R64, -R67 ;  /* 0x0000004095437223 */ /* 0x040fe20000010843 */
[----:B------:R-:W-:Y:S01]  /*6b50*/  FMUL.FTZ R64, R148, R70 ;  /* 0x0000004694407220 */ /* 0x000fe20000410000 */
[C---:B------:R-:W-:Y:S01]  /*6b60*/  FMUL.FTZ R68, R146.reuse, R66 ;  /* 0x0000004292447220 */ /* 0x040fe20000410000 */
[C---:B------:R-:W-:Y:S01]  /*6b70*/  FFMA.FTZ R65, R149.reuse, R70, R65 ;  /* 0x0000004695417223 */ /* 0x040fe20000010041 */
[----:B------:R-:W-:Y:S01]  /*6b80*/  FMUL.FTZ R71, R146, R67 ;  /* 0x0000004392477220 */ /* 0x000fe20000410000 */
[----:B------:R-:W-:Y:S01]  /*6b90*/  FFMA.FTZ R69, R149, R69, -R64 ;  /* 0x0000004595457223 */ /* 0x000fe20000010840 */
[C---:B------:R-:W-:Y:S01]  /*6ba0*/  FFMA.FTZ R68, R147.reuse, R67, -R68 ;  /* 0x0000004393447223 */ /* 0x040fe20000010844 */
[C---:B------:R-:W-:Y:S01]  /*6bb0*/  FFMA.FTZ R65, R52.reuse, R207, R65 ;  /* 0x000000cf34417223 */ /* 0x040fe20000010041 */
[----:B------:R-:W-:Y:S01]  /*6bc0*/  FFMA.FTZ R71, R147, R66, R71 ;  /* 0x0000004293477223 */ /* 0x000fe20000010047 */
[----:B------:R-:W-:Y:S01]  /*6bd0*/  FFMA.FTZ R69, R52, R208, R69 ;  /* 0x000000d034457223 */ /* 0x000fe20000010045 */
[C---:B------:R-:W-:Y:S01]  /*6be0*/  FMUL.FTZ R64, R144.reuse, R68 ;  /* 0x0000004490407220 */ /* 0x040fe20000410000 */
[----:B------:R-:W-:Y:S01]  /*6bf0*/  FMUL.FTZ R219, R19, R126 ;  /* 0x0000007e13db7220 */ /* 0x000fe20000410000 */
[----:B------:R-:W-:Y:S01]  /*6c00*/  FMUL.FTZ R67, R144, R71 ;  /* 0x0000004790437220 */ /* 0x000fe20000410000 */
[C---:B------:R-:W-:Y:S01]  /*6c10*/  FMUL.FTZ R66, R146.reuse, R69 ;  /* 0x0000004592427220 */ /* 0x040fe20000410000 */
[C---:B------:R-:W-:Y:S01]  /*6c20*/  FFMA.FTZ R71, R145.reuse, R71, R64 ;  /* 0x0000004791477223 */ /* 0x040fe20000010040 */
[-C--:B------:R-:W-:Y:S01]  /*6c30*/  FMUL.FTZ R64, R146, R65.reuse ;  /* 0x0000004192407220 */ /* 0x080fe20000410000 */
[----:B------:R-:W-:Y:S01]  /*6c40*/  FFMA.FTZ R67, R145, R68, -R67 ;  /* 0x0000004491437223 */ /* 0x000fe20000010843 */
[C---:B------:R-:W-:Y:S01]  /*6c50*/  FFMA.FTZ R66, R147.reuse, R65, R66 ;  /* 0x0000004193427223 */ /* 0x040fe20000010042 */
[C---:B------:R-:W-:Y:S01]  /*6c60*/  FMUL.FTZ R68, R142.reuse, R71 ;  /* 0x000000478e447220 */ /* 0x040fe20000410000 */
[----:B------:R-:W-:Y:S01]  /*6c70*/  FFMA.FTZ R69, R147, R69, -R64 ;  /* 0x0000004593457223 */ /* 0x000fe20000010840 */
[----:B------:R-:W-:Y:S01]  /*6c80*/  FMUL.FTZ R70, R142, R67 ;  /* 0x000000438e467220 */ /* 0x000fe20000410000 */
[----:B------:R-:W-:Y:S01]  /*6c90*/  FFMA.FTZ R66, R51, R209, R66 ;  /* 0x000000d133427223 */ /* 0x000fe20000010042 */
[----:B------:R-:W-:Y:S01]  /*6ca0*/  FFMA.FTZ R68, R143, R67, -R68 ;  /* 0x000000438f447223 */ /* 0x000fe20000010844 */
[----:B------:R-:W-:Y:S01]  /*6cb0*/  FFMA.FTZ R69, R51, R210, R69 ;  /* 0x000000d233457223 */ /* 0x000fe20000010045 */
[----:B------:R-:W-:Y:S01]  /*6cc0*/  FFMA.FTZ R70, R143, R71, R70 ;  /* 0x000000478f467223 */ /* 0x000fe20000010046 */
[----:B------:R-:W-:Y:S01]  /*6cd0*/  FMUL.FTZ R220, R19, R127 ;  /* 0x0000007f13dc7220 */ /* 0x000fe20000410000 */
[----:B------:R-:W-:Y:S01]  /*6ce0*/  FMUL.FTZ R64, R140, R68 ;  /* 0x000000448c407220 */ /* 0x000fe20000410000 */
[----:B------:R-:W-:Y:S01]  /*6cf0*/  ISETP.GT.U32.AND P2, PT, R190, 0x1f, PT ;  /* 0x0000001fbe00780c */ /* 0x000fe20003f44070 */
[----:B------:R-:W-:Y:S01]  /*6d00*/  FMUL.FTZ R65, R140, R70 ;  /* 0x000000468c417220 */ /* 0x000fe20000410000 */
[----:B------:R-:W-:Y:S01]  /*6d10*/  LEA.HI R189, R190, R190, RZ, 0x1e ;  /* 0x000000bebebd7211 */ /* 0x000fe200078ff0ff */
[C---:B------:R-:W-:Y:S01]  /*6d20*/  FFMA.FTZ R70, R141.reuse, R70, R64 ;  /* 0x000000468d467223 */ /* 0x040fe20000010040 */
[C---:B------:R-:W-:Y:S01]  /*6d30*/  FMUL.FTZ R64, R144.reuse, R66 ;  /* 0x0000004290407220 */ /* 0x040fe20000410000 */
[----:B------:R-:W-:Y:S01]  /*6d40*/  FFMA.FTZ R68, R141, R68, -R65 ;  /* 0x000000448d447223 */ /* 0x000fe20000010841 */
[-C--:B------:R-:W-:Y:S01]  /*6d50*/  FMUL.FTZ R65, R144, R69.reuse ;  /* 0x0000004590417220 */ /* 0x080fe20000410000 */
[C---:B------:R-:W-:Y:S01]  /*6d60*/  FMUL.FTZ R72, R138.reuse, R70 ;  /* 0x000000468a487220 */ /* 0x040fe20000410000 */
[C---:B------:R-:W-:Y:S01]  /*6d70*/  FFMA.FTZ R69, R145.reuse, R69, -R64 ;  /* 0x0000004591457223 */ /* 0x040fe20000010840 */
[----:B------:R-:W-:Y:S01]  /*6d80*/  FMUL.FTZ R67, R138, R68 ;  /* 0x000000448a437220 */ /* 0x000fe20000410000 */
[----:B------:R-:W-:Y:S01]  /*6d90*/  FFMA.FTZ R65, R145, R66, R65 ;  /* 0x0000004291417223 */ /* 0x000fe20000010041 */
[C---:B------:R-:W-:Y:S01]  /*6da0*/  FFMA.FTZ R72, R139.reuse, R68, -R72 ;  /* 0x000000448b487223 */ /* 0x040fe20000010848 */
[C---:B------:R-:W-:Y:S01]  /*6db0*/  FFMA.FTZ R69, R50.reuse, R212, R69 ;  /* 0x000000d432457223 */ /* 0x040fe20000010045 */
[----:B------:R-:W-:Y:S01]  /*6dc0*/  FFMA.FTZ R67, R139, R70, R67 ;  /* 0x000000468b437223 */ /* 0x000fe20000010043 */
[----:B------:R-:W-:Y:S01]  /*6dd0*/  FFMA.FTZ R66, R50, R211, R65 ;  /* 0x000000d332427223 */ /* 0x000fe20000010041 */
[----:B------:R-:W-:Y:S01]  /*6de0*/  FMUL.FTZ R68, R136, R72 ;  /* 0x0000004888447220 */ /* 0x000fe20000410000 */
[----:B------:R-:W-:Y:S01]  /*6df0*/  FMUL.FTZ R221, R18, R124 ;  /* 0x0000007c12dd7220 */ /* 0x000fe20000410000 */
[----:B------:R-:W-:Y:S01]  /*6e00*/  FMUL.FTZ R64, R136, R67 ;  /* 0x0000004388407220 */ /* 0x000fe20000410000 */
[----:B------:R-:W-:Y:S01]  /*6e10*/  FMUL.FTZ R222, R18, R125 ;  /* 0x0000007d12de7220 */ /* 0x000fe20000410000 */
[C---:B------:R-:W-:Y:S01]  /*6e20*/  FFMA.FTZ R65, R137.reuse, R67, R68 ;  /* 0x0000004389417223 */ /* 0x040fe20000010044 */
[C---:B------:R-:W-:Y:S01]  /*6e30*/  FMUL.FTZ R68, R142.reuse, R66 ;  /* 0x000000428e447220 */ /* 0x040fe20000410000 */
[-C--:B------:R-:W-:Y:S01]  /*6e40*/  FMUL.FTZ R67, R142, R69.reuse ;  /* 0x000000458e437220 */ /* 0x080fe20000410000 */
[----:B------:R-:W-:Y:S01]  /*6e50*/  FFMA.FTZ R64, R137, R72, -R64 ;  /* 0x0000004889407223 */ /* 0x000fe20000010840 */
[----:B------:R-:W-:Y:S01]  /*6e60*/  LEA R189, R189, UR16, 0x4 ;  /* 0x00000010bdbd7c11 */ /* 0x000fe2000f8e20ff */
[C---:B------:R-:W-:Y:S01]  /*6e70*/  FFMA.FTZ R69, R143.reuse, R69, -R68 ;  /* 0x000000458f457223 */ /* 0x040fe20000010844 */
[----:B------:R-:W-:Y:S01]  /*6e80*/  FFMA.FTZ R66, R143, R66, R67 ;  /* 0x000000428f427223 */ /* 0x000fe20000010043 */
[----:B------:R-:W-:-:S02]  /*6e90*/  LOP3.LUT R2, R2, 0xfffffffd, RZ, 0xc0, !PT ;  /* 0xfffffffd02027812 */ /* 0x000fc400078ec0ff */
[C---:B------:R-:W-:Y:S01]  /*6ea0*/  FFMA.FTZ R69, R49.reuse, R214, R69 ;  /* 0x000000d631457223 */ /* 0x040fe20000010045 */
[----:B------:R-:W-:Y:S01]  /*6eb0*/  FFMA.FTZ R66, R49, R213, R66 ;  /* 0x000000d531427223 */ /* 0x000fe20000010042 */
[----:B------:R-:W-:Y:S02]  /*6ec0*/  @P2 LOP3.LUT R2, R2, 0x2, RZ, 0xfc, !PT ;  /* 0x0000000202022812 */ /* 0x000fe400078efcff */
[C---:B------:R-:W-:Y:S01]  /*6ed0*/  FMUL.FTZ R67, R140.reuse, R69 ;  /* 0x000000458c437220 */ /* 0x040fe20000410000 */
        /* <DEDUP_REMOVED lines=8> */
[----:B------:R-:W-:-:S03]  /*6f60*/  FFMA.FTZ R68, R139, R67, R68 ;  /* 0x000000438b447223 */ /* 0x000fc60000010044 */
[C---:B------:R-:W-:Y:S01]  /*6f70*/  FFMA.FTZ R69, R47.reuse, R218, R69 ;  /* 0x000000da2f457223 */ /* 0x040fe20000010045 */
[----:B------:R-:W-:-:S03]  /*6f80*/  FFMA.FTZ R68, R47, R217, R68 ;  /* 0x000000d92f447223 */ /* 0x000fc60000010044 */
        /* <DEDUP_REMOVED lines=125> */
.L_x_1750:
        /* <DEDUP_REMOVED lines=13> */
.L_x_1753:
[----:B------:R-:W-:-:S03]  /*7830*/  UMOV UR17, 0xffffffff ;  /* 0xffffffff00117882 */ /* 0x000fc60000000000 */
[----:B------:R-:W-:Y:S05]  /*7840*/  BRA.DIV UR17, `(.L_x_1631) ;  /* 0x0000007e11707947 */ /* 0x000fea000b800000 */
.L_x_1756:
[----:B------:R-:W-:-:S03]  /*7850*/  UMOV UR17, 0xffffffff ;  /* 0xffffffff00117882 */ /* 0x000fc60000000000 */
[----:B------:R-:W-:Y:S05]  /*7860*/  BRA.DIV UR17, `(.L_x_1632) ;  /* 0x0000007e11907947 */ /* 0x000fea000b800000 */
.L_x_1759:
[----:B------:R-:W-:-:S03]  /*7870*/  UMOV UR17, 0xffffffff ;  /* 0xffffffff00117882 */ /* 0x000fc60000000000 */
[----:B------:R-:W-:Y:S05]  /*7880*/  BRA.DIV UR17, `(.L_x_1633) ;  /* 0x0000007e11b07947 */ /* 0x000fea000b800000 */
.L_x_1762:
        /* <DEDUP_REMOVED lines=10> */
.L_x_1772:
        /* <DEDUP_REMOVED lines=23> */
[----:B------:R-:W-:-:S02]  /*7aa0*/  FMUL.FTZ R65, R69, R63 ;  /* 0x0000003f45417220 */ /* 0x000fc40000410000 */
[C---:B------:R-:W-:Y:S01]  /*7ab0*/  FMUL.FTZ R67, R69.reuse, R61 ;  /* 0x0000003d45437220 */ /* 0x040fe20000410000 */
[C---:B------:R-:W-:Y:S01]  /*7ac0*/  FFMA.FTZ R66, R68.reuse, R63, R64 ;  /* 0x0000003f44427223 */ /* 0x040fe20000010040 */
[----:B------:R-:W-:Y:S01]  /*7ad0*/  FFMA.FTZ R65, R68, R62, -R65 ;  /* 0x0000003e44417223 */ /* 0x000fe20000010841 */
[----:B------:R0:W-:Y:S01]  /*7ae0*/  STS.128 [R190+0x8480], R60 ;  /* 0x0084803cbe007388 */ /* 0x0001e20000000c00 */
[-C--:B------:R-:W-:Y:S01]  /*7af0*/  FMUL.FTZ R64, R69, R60.reuse ;  /* 0x0000003c45407220 */ /* 0x080fe20000410000 */
[----:B0-----:R-:W-:Y:S01]  /*7b00*/  FADD.FTZ R63, R71, R66 ;  /* 0x00000042473f7221 */ /* 0x001fe20000010000 */
[----:B------:R-:W-:Y:S02]  /*7b10*/  FADD.FTZ R62, R70, R65 ;  /* 0x00000041463e7221 */ /* 0x000fe40000010000 */
[C---:B------:R-:W-:Y:S01]  /*7b20*/  FFMA.FTZ R61, R68.reuse, R61, R64 ;  /* 0x0000003d443d7223 */ /* 0x040fe20000010040 */
[----:B------:R-:W-:Y:S01]  /*7b30*/  FFMA.FTZ R60, R68, R60, -R67 ;  /* 0x0000003c443c7223 */ /* 0x000fe20000010843 */
        /* <DEDUP_REMOVED lines=12> */
.L_x_1628:
        /* <DEDUP_REMOVED lines=152> */
[-C--:B------:R-:W-:Y:S01]  /*8580*/  FMUL.FTZ R62, R162, R68.reuse ;  /* 0x00000044a23e7220 */ /* 0x080fe20000410000 */
[----:B------:R-:W-:-:S03]  /*8590*/  FFMA.FTZ R63, R163, R68, -R63 ;  /* 0x00000044a33f7223 */ /* 0x000fc6000001083f */
[C---:B------:R-:W-:Y:S01]  /*85a0*/  FFMA.FTZ R70, R163.reuse, R61, R62 ;  /* 0x0000003da3467223 */ /* 0x040fe2000001003e */
[C---:B------:R-:W-:Y:S01]  /*85b0*/  FMUL.FTZ R62, R162.reuse, R66 ;  /* 0x00000042a23e7220 */ /* 0x040fe20000410000 */
[-C--:B------:R-:W-:Y:S01]  /*85c0*/  FMUL.FTZ R61, R162, R60.reuse ;  /* 0x0000003ca23d7220 */ /* 0x080fe20000410000 */
[----:B------:R-:W-:Y:S01]  /*85d0*/  VOTEU.ALL UP0, P0 ;  /* 0x0000000000ff7886 */ /* 0x000fe20000000000 */
[----:B------:R-:W-:Y:S01]  /*85e0*/  FADD.FTZ R63, R178, R63 ;  /* 0x0000003fb23f7221 */ /* 0x000fe20000010000 */
[C---:B------:R-:W-:Y:S01]  /*85f0*/  FFMA.FTZ R60, R163.reuse, R60, R62 ;  /* 0x0000003ca33c7223 */ /* 0x040fe2000001003e */
[----:B------:R-:W-:Y:S01]  /*8600*/  FFMA.FTZ R61, R163, R66, -R61 ;  /* 0x00000042a33d7223 */ /* 0x000fe2000001083d */
        /* <DEDUP_REMOVED lines=10> */
[----:B------:R-:W-:-:S04]  /*86b0*/  FMUL.FTZ R64, R162, R191 ;  /* 0x000000bfa2407220 */ /* 0x000fc80000410000 */
[----:B------:R-:W-:-:S04]  /*86c0*/  FFMA.FTZ R64, R163, R192, -R64 ;  /* 0x000000c0a3407223 */ /* 0x000fc80000010840 */
[----:B------:R-:W-:Y:S01]  /*86d0*/  FFMA.FTZ R194, R59, R194, R64 ;  /* 0x000000c23bc27223 */ /* 0x000fe20000010040 */
[----:B------:R-:W-:-:S03]  /*86e0*/  FMUL.FTZ R64, R162, R192 ;  /* 0x000000c0a2407220 */ /* 0x000fc60000410000 */
[----:B--2---:R-:W-:Y:S01]  /*86f0*/  FMUL.FTZ R60, R160, R194 ;  /* 0x000000c2a03c7220 */ /* 0x004fe20000410000 */
[----:B------:R-:W-:-:S04]  /*8700*/  FFMA.FTZ R64, R163, R191, R64 ;  /* 0x000000bfa3407223 */ /* 0x000fc80000010040 */
[----:B------:R-:W-:-:S04]  /*8710*/  FFMA.FTZ R193, R59, R193, R64 ;  /* 0x000000c13bc17223 */ /* 0x000fc80000010040 */
        /* <DEDUP_REMOVED lines=129> */
.L_x_1777:
        /* <DEDUP_REMOVED lines=14> */
.L_x_1638:
[----:B------:R-:W-:Y:S05]  /*9010*/  BSYNC.RECONVERGENT B0 ;  /* 0x0000000000007941 */ /* 0x000fea0003800200 */
.L_x_1637:
[----:B------:R-:W-:Y:S01]  /*9020*/  UMOV UR17, 0xffffffff ;  /* 0xffffffff00117882 */ /* 0x000fe20000000000 */
[----:B------:R-:W-:Y:S02]  /*9030*/  ISETP.GT.U32.AND P2, PT, R82, 0x1d, PT ;  /* 0x0000001d5200780c */ /* 0x000fe40003f44070 */
[----:B------:R-:W-:Y:S11]  /*9040*/  BRA.DIV UR17, `(.L_x_1639) ;  /* 0x0000006e11147947 */ /* 0x000ff6000b800000 */
[----:B-1----:R1:W0:Y:S04]  /*9050*/  SHFL.DOWN PT, R77, R245, 0x2, 0x1f ;  /* 0x08401f00f54d7f89 */ /* 0x00222800000e0000 */
[----:B--2---:R1:W2:Y:S04]  /*9060*/  SHFL.DOWN PT, R78, R246, 0x2, 0x1f ;  /* 0x08401f00f64e7f89 */ /* 0x0042a800000e0000 */
[----:B---3--:R1:W3:Y:S04]  /*9070*/  SHFL.DOWN PT, R123, R247, 0x2, 0x1f ;  /* 0x08401f00f77b7f89 */ /* 0x0082e800000e0000 */
[----:B------:R1:W0:Y:S02]  /*9080*/  SHFL.DOWN PT, R79, R248, 0x2, 0x1f ;  /* 0x08401f00f84f7f89 */ /* 0x00022400000e0000 */
.L_x_1783:
        /* <DEDUP_REMOVED lines=14> */
.L_x_1641:
[----:B------:R-:W-:Y:S05]  /*9170*/  BSYNC.RECONVERGENT B0 ;  /* 0x0000000000007941 */ /* 0x000fea0003800200 */
.L_x_1640:
[----:B------:R-:W-:Y:S01]  /*9180*/  UMOV UR17, 0xffffffff ;  /* 0xffffffff00117882 */ /* 0x000fe20000000000 */
[----:B------:R-:W-:Y:S02]  /*9190*/  ISETP.GT.U32.AND P2, PT, R82, 0x1b, PT ;  /* 0x0000001b5200780c */ /* 0x000fe40003f44070 */
[----:B------:R-:W-:Y:S11]  /*91a0*/  BRA.DIV UR17, `(.L_x_1642) ;  /* 0x0000006e11307947 */ /* 0x000ff6000b800000 */
[----:B0-----:R0:W0:Y:S04]  /*91b0*/  SHFL.DOWN PT, R77, R245, 0x4, 0x1f ;  /* 0x08801f00f54d7f89 */ /* 0x00102800000e0000 */
[----:B--2---:R2:W0:Y:S04]  /*91c0*/  SHFL.DOWN PT, R78, R246, 0x4, 0x1f ;  /* 0x08801f00f64e7f89 */ /* 0x00442800000e0000 */
[----:B---3--:R2:W3:Y:S04]  /*91d0*/  SHFL.DOWN PT, R123, R247, 0x4, 0x1f ;  /* 0x08801f00f77b7f89 */ /* 0x0084e800000e0000 */
[----:B------:R2:W0:Y:S02]  /*91e0*/  SHFL.DOWN PT, R79, R248, 0x4, 0x1f ;  /* 0x08801f00f84f7f89 */ /* 0x00042400000e0000 */
.L_x_1789:
        /* <DEDUP_REMOVED lines=14> */
.L_x_1644:
[----:B------:R-:W-:Y:S05]  /*92d0*/  BSYNC.RECONVERGENT B0 ;  /* 0x0000000000007941 */ /* 0x000fea0003800200 */
.L_x_1643:
[----:B------:R-:W-:Y:S01]  /*92e0*/  UMOV UR17, 0xffffffff ;  /* 0xffffffff00117882 */ /* 0x000fe20000000000 */
[----:B------:R-:W-:Y:S02]  /*92f0*/  ISETP.GT.U32.AND P2, PT, R82, 0x17, PT ;  /* 0x000000175200780c */ /* 0x000fe40003f44070 */
[----:B------:R-:W-:Y:S11]  /*9300*/  BRA.DIV UR17, `(.L_x_1645) ;  /* 0x0000006e114c7947 */ /* 0x000ff6000b800000 */
[----:B0-----:R0:W0:Y:S04]  /*9310*/  SHFL.DOWN PT, R77, R245, 0x8, 0x1f ;  /* 0x09001f00f54d7f89 */ /* 0x00102800000e0000 */
[----:B------:R0:W0:Y:S04]  /*9320*/  SHFL.DOWN PT, R78, R246, 0x8, 0x1f ;  /* 0x09001f00f64e7f89 */ /* 0x00002800000e0000 */
[----:B---3--:R3:W0:Y:S04]  /*9330*/  SHFL.DOWN PT, R123, R247, 0x8, 0x1f ;  /* 0x09001f00f77b7f89 */ /* 0x00862800000e0000 */
[----:B------:R3:W0:Y:S02]  /*9340*/  SHFL.DOWN PT, R79, R248, 0x8, 0x1f ;  /* 0x09001f00f84f7f89 */ /* 0x00062400000e0000 */
.L_x_1795:
        /* <DEDUP_REMOVED lines=14> */
.L_x_1647:
[----:B------:R-:W-:Y:S05]  /*9430*/  BSYNC.RECONVERGENT B0 ;  /* 0x0000000000007941 */ /* 0x000fea0003800200 */
.L_x_1646:
[----:B------:R-:W-:Y:S01]  /*9440*/  UMOV UR17, 0xffffffff ;  /* 0xffffffff00117882 */ /* 0x000fe20000000000 */
[----:B------:R-:W-:Y:S02]  /*9450*/  ISETP.GT.U32.AND P2, PT, R82, 0xf, PT ;  /* 0x0000000f5200780c */ /* 0x000fe40003f44070 */
[----:B------:R-:W-:Y:S11]  /*9460*/  BRA.DIV UR17, `(.L_x_1648) ;  /* 0x0000006e11687947 */ /* 0x000ff6000b800000 */
[----:B0-----:R0:W0:Y:S04]  /*9470*/  SHFL.DOWN PT, R77, R245, 0x10, 0x1f ;  /* 0x0a001f00f54d7f89 */ /* 0x00102800000e0000 */
[----:B------:R0:W0:Y:S04]  /*9480*/  SHFL.DOWN PT, R78, R246, 0x10, 0x1f ;  /* 0x0a001f00f64e7f89 */ /* 0x00002800000e0000 */
[----:B------:R0:W0:Y:S04]  /*9490*/  SHFL.DOWN PT, R123, R247, 0x10, 0x1f ;  /* 0x0a001f00f77b7f89 */ /* 0x00002800000e0000 */
[----:B------:R0:W0:Y:S02]  /*94a0*/  SHFL.DOWN PT, R79, R248, 0x10, 0x1f ;  /* 0x0a001f00f84f7f89 */ /* 0x00002400000e0000 */
.L_x_1801:
        /* <DEDUP_REMOVED lines=14> */
.L_x_1650:
[----:B------:R-:W-:Y:S05]  /*9590*/  BSYNC.RECONVERGENT B0 ;  /* 0x0000000000007941 */ /* 0x000fea0003800200 */
.L_x_1649:
        /* <DEDUP_REMOVED lines=25> */
.L_x_1815:
        /* <DEDUP_REMOVED lines=13> */
.L_x_1653:
[----:B------:R-:W-:Y:S05]  /*9800*/  BSYNC.RECONVERGENT B0 ;  /* 0x0000000000007941 */ /* 0x000fea0003800200 */
.L_x_1652:
        /* <DEDUP_REMOVED lines=38> */
.L_x_1635:
[----:B------:R-:W-:Y:S05]  /*9a70*/  WARPSYNC.ALL ;  /* 0x0000000000007948 */ /* 0x000fea0003800000 */
[----:B------:R-:W-:Y:S01]  /*9a80*/  ISETP.NE.AND P0, PT, R190, RZ, PT ;  /* 0x000000ffbe00720c */ /* 0x000fe20003f05270 */
[----:B------:R-:W-:Y:S01]  /*9a90*/  BAR.SYNC.DEFER_BLOCKING 0x0 ;  /* 0x0000000000007b1d */ /* 0x000fe20000010000 */
[----:B0-----:R-:W-:Y:S01]  /*9aa0*/  MOV R67, UR44 ;  /* 0x0000002c00437c02 */ /* 0x001fe20008000f00 */
[C---:B------:R-:W-:Y:S01]  /*9ab0*/  FFMA.FTZ R68, R0.reuse, R192, RZ ;  /* 0x000000c000447223 */ /* 0x040fe200000100ff */
[----:B------:R-:W-:Y:S01]  /*9ac0*/  FFMA.FTZ R70, R0, -R191, RZ ;  /* 0x800000bf00467223 */ /* 0x000fe200000100ff */
[----:B------:R-:W-:Y:S01]  /*9ad0*/  FMUL.FTZ R123, R45, R18 ;  /* 0x000000122d7b7220 */ /* 0x000fe20000410000 */
[----:B------:R-:W-:-:S07]  /*9ae0*/  FMUL.FTZ R69, R57, R30 ;  /* 0x0000001e39457220 */ /* 0x000fce0000410000 */
[----:B------:R-:W-:Y:S01]  /*9af0*/  VOTEU.ALL UP0, P0 ;  /* 0x0000000000ff7886 */ /* 0x000fe20000000000 */
[----:B------:R-:W-:Y:S01]  /*9b00*/  FFMA.FTZ R70, R17, -R193, R70 ;  /* 0x800000c111467223 */ /* 0x000fe20000010046 */
[----:B------:R-:W-:Y:S01]  /*9b10*/  FMUL.FTZ R71, R54, R27 ;  /* 0x0000001b36477220 */ /* 0x000fe20000410000 */
[----:B------:R-:W-:Y:S02]  /*9b20*/  BSSY.RECONVERGENT B0, `(.L_x_1654) ;  /* 0x00001d9000007945 */ /* 0x000fe40003800200 */
[----:B------:R-:W-:Y:S01]  /*9b30*/  @!UP0 ULEA UR17, UR8, UR16, 0x4 ;  /* 0x0000001008118291 */ /* 0x000fe2000f8e20ff */
[----:B------:R-:W-:-:S04]  /*9b40*/  FFMA.FTZ R70, R16, -R195, R70 ;  /* 0x800000c310467223 */ /* 0x000fc80000010046 */
[----:B------:R-:W-:Y:S01]  /*9b50*/  FFMA.FTZ R70, R15, -R197, R70 ;  /* 0x800000c50f467223 */ /* 0x000fe20000010046 */
[----:B------:R-:W0:Y:S04]  /*9b60*/  LDS.64 R60, [R189+0x8e88] ;  /* 0x008e8800bd3c7984 */ /* 0x000e280000000a00 */
[----:B------:R1:W-:Y:S01]  /*9b70*/  @!P0 STS.128 [UR17+0xac80], R72 ;  /* 0x00ac8048ff008988 */ /* 0x0003e20008000c11 */
[----:B------:R-:W-:-:S04]  /*9b80*/  ULEA UR17, UR20, 0xfffff000, 0xc ;  /* 0xfffff00014117891 */ /* 0x000fc8000f8e60ff */
[----:B------:R-:W-:Y:S02]  /*9b90*/  USHF.R.S32.HI UR29, URZ, 0x1f, UR17 ;  /* 0x0000001fff1d7899 */ /* 0x000fe40008011411 */
[----:B------:R-:W-:-:S04]  /*9ba0*/  LOP3.LUT R62, R190, UR17, RZ, 0xfc, !PT ;  /* 0x00000011be3e7c12 */ /* 0x000fc8000f8efcff */
[----:B------:R-:W-:Y:S01]  /*9bb0*/  MOV R63, UR29 ;  /* 0x0000001d003f7c02 */ /* 0x000fe20008000f00 */
[----:B------:R-:W-:Y:S01]  /*9bc0*/  UMOV UR29, UR14 ;  /* 0x0000000e001d7c82 */ /* 0x000fe20008000000 */
[----:B-1----:R-:W-:Y:S01]  /*9bd0*/  FFMA.FTZ R74, R14, -R199, R70 ;  /* 0x800000c70e4a7223 */ /* 0x002fe20000010046 */
[----:B------:R-:W-:Y:S01]  /*9be0*/  FMUL.FTZ R75, R50, R23 ;  /* 0x00000017324b7220 */ /* 0x000fe20000410000 */
[----:B------:R-:W-:Y:S01]  /*9bf0*/  IMAD.WIDE.U32 R66, R67, UR8, R62 ;  /* 0x0000000843427c25 */ /* 0x000fe2000f8e003e */
[----:B------:R-:W-:-:S03]  /*9c00*/  MOV R63, UR45 ;  /* 0x0000002d003f7c02 */ /* 0x000fc60008000f00 */
[----:B------:R-:W-:Y:S01]  /*9c10*/  FFMA.FTZ R74, R13, -R201, R74 ;  /* 0x800000c90d4a7223 */ /* 0x000fe2000001004a */
[----:B------:R-:W-:Y:S01]  /*9c20*/  FMUL.FTZ R73, R53, R26 ;  /* 0x0000001a35497220 */ /* 0x000fe20000410000 */
[----:B------:R-:W-:Y:S01]  /*9c30*/  FMUL.FTZ R70, R55, R28 ;  /* 0x0000001c37467220 */ /* 0x000fe20000410000 */
[----:B------:R-:W-:Y:S01]  /*9c40*/  LEA R64, P2, R66, UR10, 0x2 ;  /* 0x0000000a42407c11 */ /* 0x000fe2000f8410ff */
[----:B------:R-:W-:Y:S02]  /*9c50*/  IMAD R63, R63, UR8, R67 ;  /* 0x000000083f3f7c24 */ /* 0x000fe4000f8e0243 */
[----:B------:R-:W-:Y:S01]  /*9c60*/  FFMA.FTZ R74, R12, -R203, R74 ;  /* 0x800000cb0c4a7223 */ /* 0x000fe2000001004a */
[----:B------:R-:W-:Y:S02]  /*9c70*/  FMUL.FTZ R67, R59, R32 ;  /* 0x000000203b437220 */ /* 0x000fe40000410000 */
[----:B------:R-:W-:Y:S01]  /*9c80*/  LEA.HI.X R65, R66, UR11, R63, 0x2, P2 ;  /* 0x0000000b42417c11 */ /* 0x000fe200090f143f */
[----:B------:R-:W-:Y:S01]  /*9c90*/  FFMA.FTZ R74, R11, -R205, R74 ;  /* 0x800000cd0b4a7223 */ /* 0x000fe2000001004a */
[----:B------:R-:W-:-:S03]  /*9ca0*/  FFMA.FTZ R193, R100, -R67, R193 ;  /* 0x8000004364c17223 */ /* 0x000fc600000100c1 */
[----:B------:R-:W-:Y:S01]  /*9cb0*/  FFMA.FTZ R78, R10, -R207, R74 ;  /* 0x800000cf0a4e7223 */ /* 0x000fe2000001004a */
[----:B------:R-:W-:Y:S01]  /*9cc0*/  FMUL.FTZ R74, R51, R24 ;  /* 0x00000018334a7220 */ /* 0x000fe20000410000 */
[-C--:B0-----:R-:W-:Y:S01]  /*9cd0*/  FMUL.FTZ R63, R61, R107.reuse ;  /* 0x0000006b3d3f7220 */ /* 0x081fe20000410000 */
[C---:B------:R-:W-:Y:S01]  /*9ce0*/  FMUL.FTZ R66, R60.reuse, R107 ;  /* 0x0000006b3c427220 */ /* 0x040fe20000410000 */
[----:B------:R-:W-:Y:S02]  /*9cf0*/  FFMA.FTZ R78, R9, -R209, R78 ;  /* 0x800000d1094e7223 */ /* 0x000fe4000001004e */
[----:B------:R-:W-:Y:S01]  /*9d00*/  FFMA.FTZ R60, R60, R106, R63 ;  /* 0x0000006a3c3c7223 */ /* 0x000fe2000001003f */
[----:B------:R-:W-:Y:S01]  /*9d10*/  FFMA.FTZ R63, R17, R194, R68 ;  /* 0x000000c2113f7223 */ /* 0x000fe20000010044 */
[----:B------:R-:W-:Y:S01]  /*9d20*/  FFMA.FTZ R61, R61, R106, -R66 ;  /* 0x0000006a3d3d7223 */ /* 0x000fe20000010842 */
[----:B------:R-:W-:Y:S01]  /*9d30*/  FFMA.FTZ R78, R8, -R211, R78 ;  /* 0x800000d3084e7223 */ /* 0x000fe2000001004e */
[----:B------:R-:W-:Y:S01]  /*9d40*/  FADD.FTZ R60, R179, R60 ;  /* 0x0000003cb33c7221 */ /* 0x000fe20000010000 */
[----:B------:R-:W-:Y:S01]  /*9d50*/  FFMA.FTZ R68, R16, R196, R63 ;  /* 0x000000c410447223 */ /* 0x000fe2000001003f */
[----:B------:R-:W-:Y:S01]  /*9d60*/  FADD.FTZ R107, R180, R61 ;  /* 0x0000003db46b7221 */ /* 0x000fe20000010000 */
[----:B------:R-:W-:Y:S01]  /*9d70*/  FFMA.FTZ R78, R7, -R213, R78 ;  /* 0x800000d5074e7223 */ /* 0x000fe2000001004e */
[----:B------:R-:W-:Y:S01]  /*9d80*/  FMUL.FTZ R66, R80, R33 ;  /* 0x0000002150427220 */ /* 0x000fe20000410000 */
[----:B------:R-:W-:Y:S01]  /*9d90*/  FFMA.FTZ R63, R15, R198, R68 ;  /* 0x000000c60f3f7223 */ /* 0x000fe20000010044 */
[----:B------:R-:W-:Y:S01]  /*9da0*/  FMUL.FTZ R61, R134, R107 ;  /* 0x0000006b863d7220 */ /* 0x000fe20000410000 */
[----:B------:R-:W-:Y:S01]  /*9db0*/  FFMA.FTZ R122, R6, -R215, R78 ;  /* 0x800000d7067a7223 */ /* 0x000fe2000001004e */
[----:B------:R-:W-:Y:S01]  /*9dc0*/  FFMA.FTZ R192, -R103, R66, R192 ;  /* 0x0000004267c07223 */ /* 0x000fe200000101c0 */
[----:B------:R-:W-:Y:S01]  /*9dd0*/  FFMA.FTZ R72, R14, R200, R63 ;  /* 0x000000c80e487223 */ /* 0x000fe2000001003f */
[----:B------:R-:W-:Y:S01]  /*9de0*/  FFMA.FTZ R66, R102, -R66, R191 ;  /* 0x8000004266427223 */ /* 0x000fe200000100bf */
[----:B------:R-:W-:Y:S01]  /*9df0*/  FFMA.FTZ R194, -R101, R67, R194 ;  /* 0x0000004365c27223 */ /* 0x000fe200000101c2 */
[----:B------:R-:W-:Y:S01]  /*9e00*/  FMUL.FTZ R67, R58, R31 ;  /* 0x0000001f3a437220 */ /* 0x000fe20000410000 */
[----:B------:R-:W-:Y:S01]  /*9e10*/  FFMA.FTZ R63, R13, R202, R72 ;  /* 0x000000ca0d3f7223 */ /* 0x000fe20000010048 */
[-C--:B------:R-:W-:Y:S01]  /*9e20*/  FFMA.FTZ R198, -R97, R69.reuse, R198 ;  /* 0x0000004561c67223 */ /* 0x080fe200000101c6 */
[----:B------:R-:W-:Y:S01]  /*9e30*/  FFMA.FTZ R68, R96, -R69, R197 ;  /* 0x8000004560447223 */ /* 0x000fe200000100c5 */
[-C--:B------:R-:W-:Y:S01]  /*9e40*/  FFMA.FTZ R196, -R99, R67.reuse, R196 ;  /* 0x0000004363c47223 */ /* 0x080fe200000101c4 */
        /* <DEDUP_REMOVED lines=9> */
[-C--:B------:R-:W-:Y:S01]  /*9ee0*/  FFMA.FTZ R200, -R95, R69.reuse, R200 ;  /* 0x000000455fc87223 */ /* 0x080fe200000101c8 */
[----:B------:R-:W-:Y:S01]  /*9ef0*/  FFMA.FTZ R69, R94, -R69, R199 ;  /* 0x800000455e457223 */ /* 0x000fe200000100c7 */
[-C--:B------:R-:W-:Y:S01]  /*9f00*/  FFMA.FTZ R208, -R87, R73.reuse, R208 ;  /* 0x0000004957d07223 */ /* 0x080fe200000101d0 */
[----:B------:R-:W-:Y:S01]  /*9f10*/  FFMA.FTZ R63, R9, R210, R76 ;  /* 0x000000d2093f7223 */ /* 0x000fe2000001004c */
[-C--:B------:R-:W-:Y:S01]  /*9f20*/  FFMA.FTZ R210, -R85, R74.reuse, R210 ;  /* 0x0000004a55d27223 */ /* 0x080fe200000101d2 */
[----:B------:R-:W-:Y:S01]  /*9f30*/  FFMA.FTZ R74, R84, -R74, R209 ;  /* 0x8000004a544a7223 */ /* 0x000fe200000100d1 */
[----:B------:R-:W-:Y:S01]  /*9f40*/  FFMA.FTZ R73, R86, -R73, R207 ;  /* 0x8000004956497223 */ /* 0x000fe200000100cf */
[----:B------:R-:W-:Y:S01]  /*9f50*/  FFMA.FTZ R76, R8, R212, R63 ;  /* 0x000000d4084c7223 */ /* 0x000fe2000001003f */
[----:B------:R-:W-:Y:S01]  /*9f60*/  FMUL.FTZ R63, R49, R22 ;  /* 0x00000016313f7220 */ /* 0x000fe20000410000 */
[-C--:B------:R-:W-:Y:S01]  /*9f70*/  FFMA.FTZ R212, -R83, R75.reuse, R212 ;  /* 0x0000004b53d47223 */ /* 0x080fe200000101d4 */
[----:B------:R-:W-:Y:S01]  /*9f80*/  FFMA.FTZ R75, R104, -R75, R211 ;  /* 0x8000004b684b7223 */ /* 0x000fe200000100d3 */
[----:B------:R-:W-:Y:S01]  /*9f90*/  FFMA.FTZ R79, R7, R214, R76 ;  /* 0x000000d6074f7223 */ /* 0x000fe2000001004c */
[----:B------:R-:W-:Y:S01]  /*9fa0*/  FMUL.FTZ R76, R134, R60 ;  /* 0x0000003c864c7220 */ /* 0x000fe20000410000 */
[-C--:B------:R-:W-:Y:S01]  /*9fb0*/  FFMA.FTZ R214, -R133, R63.reuse, R214 ;  /* 0x0000003f85d67223 */ /* 0x080fe200000101d6 */
[----:B------:R-:W-:Y:S01]  /*9fc0*/  FFMA.FTZ R63, R132, -R63, R213 ;  /* 0x8000003f843f7223 */ /* 0x000fe200000100d5 */
[----:B------:R-:W-:Y:S01]  /*9fd0*/  FFMA.FTZ R106, R6, R216, R79 ;  /* 0x000000d8066a7223 */ /* 0x000fe2000001004f */
[C---:B------:R-:W-:Y:S01]  /*9fe0*/  FFMA.FTZ R77, R135.reuse, R107, -R76 ;  /* 0x0000006b874d7223 */ /* 0x040fe2000001084c */
[----:B------:R-:W-:Y:S01]  /*9ff0*/  FFMA.FTZ R76, R135, R60, R61 ;  /* 0x0000003c874c7223 */ /* 0x000fe2000001003d */
[----:B------:R-:W-:Y:S01]  /*a000*/  FMUL.FTZ R135, R46, R19 ;  /* 0x000000132e877220 */ /* 0x000fe20000410000 */
[----:B------:R-:W-:Y:S01]  /*a010*/  FMUL.FTZ R61, R48, R21 ;  /* 0x00000015303d7220 */ /* 0x000fe20000410000 */
[----:B------:R-:W-:Y:S01]  /*a020*/  FADD.FTZ R164, R164, R77 ;  /* 0x0000004da4a47221 */ /* 0x000fe20000010000 */
[----:B------:R-:W-:Y:S01]  /*a030*/  FADD.FTZ R76, R105, R76 ;  /* 0x0000004c694c7221 */ /* 0x000fe20000010000 */
[----:B------:R-:W-:Y:S01]  /*a040*/  FFMA.FTZ R70, R92, -R70, R201 ;  /* 0x800000465c467223 */ /* 0x000fe200000100c9 */
[-C--:B------:R-:W-:Y:S01]  /*a050*/  FFMA.FTZ R216, -R131, R61.reuse, R216 ;  /* 0x0000003d83d87223 */ /* 0x080fe200000101d8 */
[C---:B------:R-:W-:Y:S01]  /*a060*/  FMUL.FTZ R78, R136.reuse, R164 ;  /* 0x000000a4884e7220 */ /* 0x040fe20000410000 */
[-C--:B------:R-:W-:Y:S01]  /*a070*/  FMUL.FTZ R79, R136, R76.reuse ;  /* 0x0000004c884f7220 */ /* 0x080fe20000410000 */
[----:B------:R-:W-:Y:S01]  /*a080*/  FFMA.FTZ R61, R130, -R61, R215 ;  /* 0x8000003d823d7223 */ /* 0x000fe200000100d7 */
[----:B------:R-:W-:Y:S01]  /*a090*/  FFMA.FTZ R204, -R91, R71, R204 ;  /* 0x000000475bcc7223 */ /* 0x000fe200000101cc */
[C---:B------:R-:W-:Y:S01]  /*a0a0*/  FFMA.FTZ R77, R137.reuse, R76, R78 ;  /* 0x0000004c894d7223 */ /* 0x040fe2000001004e */
[----:B------:R-:W-:Y:S01]  /*a0b0*/  FFMA.FTZ R78, R137, R164, -R79 ;  /* 0x000000a4894e7223 */ /* 0x000fe2000001084f */
[C---:B------:R-:W-:Y:S01]  /*a0c0*/  FFMA.FTZ R79, R5.reuse, R218, R106 ;  /* 0x000000da054f7223 */ /* 0x040fe2000001006a */
[----:B------:R-:W-:Y:S01]  /*a0d0*/  FFMA.FTZ R106, R5, -R217, R122 ;  /* 0x800000d9056a7223 */ /* 0x000fe2000001007a */
[----:B------:R-:W-:Y:S01]  /*a0e0*/  FADD.FTZ R108, R108, R77 ;  /* 0x0000004d6c6c7221 */ /* 0x000fe20000010000 */
[----:B------:R-:W-:Y:S01]  /*a0f0*/  FADD.FTZ R165, R165, R78 ;  /* 0x0000004ea5a57221 */ /* 0x000fe20000010000 */
[----:B------:R-:W-:Y:S01]  /*a100*/  FFMA.FTZ R137, R124, -R123, R221 ;  /* 0x8000007b7c897223 */ /* 0x000fe200000100dd */
[----:B------:R-:W-:Y:S01]  /*a110*/  FMUL.FTZ R77, R47, R20 ;  /* 0x000000142f4d7220 */ /* 0x000fe20000410000 */
[----:B------:R-:W-:Y:S01]  /*a120*/  FFMA.FTZ R71, R90, -R71, R203 ;  /* 0x800000475a477223 */ /* 0x000fe200000100cb */
[C---:B------:R-:W-:Y:S01]  /*a130*/  FMUL.FTZ R78, R138.reuse, R165 ;  /* 0x000000a58a4e7220 */ /* 0x040fe20000410000 */
[-C--:B------:R-:W-:Y:S01]  /*a140*/  FMUL.FTZ R138, R138, R108.reuse ;  /* 0x0000006c8a8a7220 */ /* 0x080fe20000410000 */
[-C--:B------:R-:W-:Y:S01]  /*a150*/  FFMA.FTZ R218, -R129, R77.reuse, R218 ;  /* 0x0000004d81da7223 */ /* 0x080fe200000101da */
[----:B------:R-:W-:Y:S01]  /*a160*/  FFMA.FTZ R77, R128, -R77, R217 ;  /* 0x8000004d804d7223 */ /* 0x000fe200000100d9 */
[C---:B------:R-:W-:Y:S01]  /*a170*/  FFMA.FTZ R134, R139.reuse, R108, R78 ;  /* 0x0000006c8b867223 */ /* 0x040fe2000001004e */
[----:B------:R-:W-:Y:S01]  /*a180*/  FFMA.FTZ R139, R139, R165, -R138 ;  /* 0x000000a58b8b7223 */ /* 0x000fe2000001088a */
[----:B------:R-:W-:Y:S01]  /*a190*/  FFMA.FTZ R78, R4, R220, R79 ;  /* 0x000000dc044e7223 */ /* 0x000fe2000001004f */
[----:B------:R-:W-:Y:S01]  /*a1a0*/  FFMA.FTZ R79, -R125, R123, R222 ;  /* 0x0000007b7d4f7223 */ /* 0x000fe200000101de */
[----:B------:R-:W-:Y:S01]  /*a1b0*/  FADD.FTZ R134, R109, R134 ;  /* 0x000000866d867221 */ /* 0x000fe20000010000 */
[----:B------:R-:W-:Y:S01]  /*a1c0*/  FADD.FTZ R166, R166, R139 ;  /* 0x0000008ba6a67221 */ /* 0x000fe20000010000 */
[----:B------:R-:W-:Y:S01]  /*a1d0*/  FMUL.FTZ R109, R124, R107 ;  /* 0x0000006b7c6d7220 */ /* 0x000fe20000410000 */
[-C--:B------:R-:W-:Y:S01]  /*a1e0*/  FFMA.FTZ R220, -R127, R135.reuse, R220 ;  /* 0x000000877fdc7223 */ /* 0x080fe200000101dc */
[C---:B------:R-:W-:Y:S01]  /*a1f0*/  FMUL.FTZ R105, R140.reuse, R134 ;  /* 0x000000868c697220 */ /* 0x040fe20000410000 */
[----:B------:R-:W-:Y:S01]  /*a200*/  FMUL.FTZ R122, R140, R166 ;  /* 0x000000a68c7a7220 */ /* 0x000fe20000410000 */
[----:B------:R-:W-:Y:S01]  /*a210*/  FFMA.FTZ R125, R125, R60, R109 ;  /* 0x0000003c7d7d7223 */ /* 0x000fe2000001006d */
[----:B------:R-:W-:Y:S01]  /*a220*/  FFMA.FTZ R135, R126, -R135, R219 ;  /* 0x800000877e877223 */ /* 0x000fe200000100db */
[C---:B------:R-:W-:Y:S01]  /*a230*/  FFMA.FTZ R136, R141.reuse, R166, -R105 ;  /* 0x000000a68d887223 */ /* 0x040fe20000010869 */
[----:B------:R-:W-:Y:S01]  /*a240*/  FFMA.FTZ R109, R141, R134, R122 ;  /* 0x000000868d6d7223 */ /* 0x000fe2000001007a */
[----:B------:R-:W-:Y:S01]  /*a250*/  FMUL.FTZ R122, R60, UR18 ;  /* 0x000000123c7a7c20 */ /* 0x000fe20008410000 */
[----:B------:R-:W-:-:S02]  /*a260*/  HFMA2 R123, -RZ, RZ, 0, 7.8678131103515625e-06 ;  /* 0x00000084ff7b7431 */ /* 0x000fc400000001ff */
[----:B------:R-:W-:Y:S01]  /*a270*/  FADD.FTZ R167, R167, R136 ;  /* 0x00000088a7a77221 */ /* 0x000fe20000010000 */
[----:B------:R-:W-:Y:S01]  /*a280*/  FADD.FTZ R109, R110, R109 ;  /* 0x0000006d6e6d7221 */ /* 0x000fe20000010000 */
[----:B------:R-:W-:Y:S01]  /*a290*/  FMUL.FTZ R136, R126, R164 ;  /* 0x000000a47e887220 */ /* 0x000fe20000410000 */
[C---:B------:R-:W-:Y:S01]  /*a2a0*/  FMUL.FTZ R105, R107.reuse, UR18 ;  /* 0x000000126b697c20 */ /* 0x040fe20008410000 */
[C---:B------:R-:W-:Y:S01]  /*a2b0*/  FMUL.FTZ R110, R142.reuse, R167 ;  /* 0x000000a78e6e7220 */ /* 0x040fe20000410000 */
[----:B------:R-:W-:Y:S01]  /*a2c0*/  FMUL.FTZ R142, R142, R109 ;  /* 0x0000006d8e8e7220 */ /* 0x000fe20000410000 */
[C---:B------:R-:W-:Y:S01]  /*a2d0*/  FMUL.FTZ R140, R18.reuse, R107 ;  /* 0x0000006b128c7220 */ /* 0x040fe20000410000 */
[----:B------:R-:W-:Y:S01]  /*a2e0*/  FFMA.FTZ R124, R107, UR19, -R122 ;  /* 0x000000136b7c7c23 */ /* 0x000fe2000801087a */
[----:B------:R-:W-:Y:S01]  /*a2f0*/  FFMA.FTZ R126, R143, R109, R110 ;  /* 0x0000006d8f7e7223 */ /* 0x000fe2000001006e */
[----:B------:R-:W-:Y:S01]  /*a300*/  FMUL.FTZ R138, R18, R60 ;  /* 0x0000003c128a7220 */ /* 0x000fe20000410000 */
[----:B------:R-:W-:-:S02]  /*a310*/  IMAD R107, R190, R123, UR16 ;  /* 0x00000010be6b7e24 */ /* 0x000fc4000f8e027b */
[----:B------:R-:W-:Y:S01]  /*a320*/  FMUL.FTZ R123, R76, UR18 ;  /* 0x000000124c7b7c20 */ /* 0x000fe20008410000 */
[----:B------:R-:W-:Y:S01]  /*a330*/  FADD.FTZ R126, R111, R126 ;  /* 0x0000007e6f7e7221 */ /* 0x000fe20000010000 */
[----:B------:R-:W-:Y:S01]  /*a340*/  FMUL.FTZ R111, R164, UR18 ;  /* 0x00000012a46f7c20 */ /* 0x000fe20008410000 */
[----:B------:R-:W-:Y:S01]  /*a350*/  FFMA.FTZ R143, R143, R167, -R142 ;  /* 0x000000a78f8f7223 */ /* 0x000fe2000001088e */
[----:B------:R-:W-:Y:S01]  /*a360*/  FFMA.FTZ R122, R60, UR19, R105 ;  /* 0x000000133c7a7c23 */ /* 0x000fe20008010069 */
[C---:B------:R-:W-:Y:S01]  /*a370*/  FMUL.FTZ R60, R137.reuse, R140 ;  /* 0x0000008c893c7220 */ /* 0x040fe20000410000 */
[C---:B------:R-:W-:Y:S01]  /*a380*/  FMUL.FTZ R124, R137.reuse, R124 ;  /* 0x0000007c897c7220 */ /* 0x040fe20000410000 */
[----:B------:R-:W-:Y:S01]  /*a390*/  FMUL.FTZ R105, R137, R138 ;  /* 0x0000008a89697220 */ /* 0x000fe20000410000 */
[-C--:B------:R-:W-:Y:S01]  /*a3a0*/  FFMA.FTZ R110, R127, R76.reuse, R136 ;  /* 0x0000004c7f6e7223 */ /* 0x080fe20000010088 */
[----:B------:R-:W-:Y:S01]  /*a3b0*/  FFMA.FTZ R136, R164, UR19, -R123 ;  /* 0x00000013a4887c23 */ /* 0x000fe2000801087b */
[----:B------:R-:W-:Y:S01]  /*a3c0*/  FFMA.FTZ R111, R76, UR19, R111 ;  /* 0x000000134c6f7c23 */ /* 0x000fe2000801006f */
[----:B------:R-:W-:Y:S01]  /*a3d0*/  FMUL.FTZ R137, R19, R76 ;  /* 0x0000004c13897220 */ /* 0x000fe20000410000 */
[----:B------:R-:W-:Y:S01]  /*a3e0*/  FADD.FTZ R168, R168, R143 ;  /* 0x0000008fa8a87221 */ /* 0x000fe20000010000 */
[C---:B------:R-:W-:Y:S01]  /*a3f0*/  FMUL.FTZ R76, R144.reuse, R126 ;  /* 0x0000007e904c7220 */ /* 0x040fe20000410000 */
[----:B------:R-:W-:Y:S01]  /*a400*/  FMUL.FTZ R123, R135, R136 ;  /* 0x00000088877b7220 */ /* 0x000fe20000410000 */
[----:B------:R-:W-:Y:S01]  /*a410*/  FFMA.FTZ R60, R79, R138, R60 ;  /* 0x0000008a4f3c7223 */ /* 0x000fe2000001003c */
[-C--:B------:R-:W-:Y:S01]  /*a420*/  FMUL.FTZ R127, R144, R168.reuse ;  /* 0x000000a8907f7220 */ /* 0x080fe20000410000 */
[----:B------:R-:W-:Y:S01]  /*a430*/  FFMA.FTZ R136, R145, R168, -R76 ;  /* 0x000000a891887223 */ /* 0x000fe2000001084c */
[----:B------:R-:W-:Y:S01]  /*a440*/  FMUL.FTZ R138, R45, R138 ;  /* 0x0000008a2d8a7220 */ /* 0x000fe20000410000 */
[----:B------:R-:W-:Y:S01]  /*a450*/  FFMA.FTZ R105, R79, R140, -R105 ;  /* 0x0000008c4f697223 */ /* 0x000fe20000010869 */
[----:B------:R-:W-:Y:S01]  /*a460*/  FFMA.FTZ R145, R145, R126, R127 ;  /* 0x0000007e91917223 */ /* 0x000fe2000001007f */
[----:B------:R-:W-:Y:S01]  /*a470*/  FADD.FTZ R169, R169, R136 ;  /* 0x00000088a9a97221 */ /* 0x000fe20000010000 */
[----:B------:R-:W-:Y:S01]  /*a480*/  FMUL.FTZ R139, R19, R164 ;  /* 0x000000a4138b7220 */ /* 0x000fe20000410000 */
[----:B------:R0:W-:Y:S01]  /*a490*/  STS [R107+0x4278], R138 ;  /* 0x0042788a6b007388 */ /* 0x0001e20000000800 */
[----:B------:R-:W-:Y:S01]  /*a4a0*/  FADD.FTZ R112, R112, R145 ;  /* 0x0000009170707221 */ /* 0x000fe20000010000 */
[C---:B------:R-:W-:Y:S01]  /*a4b0*/  FMUL.FTZ R136, R146.reuse, R169 ;  /* 0x000000a992887220 */ /* 0x040fe20000410000 */
[----:B------:R-:W-:Y:S01]  /*a4c0*/  FMUL.FTZ R140, R45, R140 ;  /* 0x0000008c2d8c7220 */ /* 0x000fe20000410000 */
[C---:B------:R-:W-:Y:S01]  /*a4d0*/  FMUL.FTZ R141, R135.reuse, R139 ;  /* 0x0000008b878d7220 */ /* 0x040fe20000410000 */
[-C--:B------:R-:W-:Y:S01]  /*a4e0*/  FMUL.FTZ R146, R146, R112.reuse ;  /* 0x0000007092927220 */ /* 0x080fe20000410000 */
[----:B------:R-:W-:Y:S01]  /*a4f0*/  FMUL.FTZ R135, R135, R137 ;  /* 0x0000008987877220 */ /* 0x000fe20000410000 */
[----:B------:R-:W-:Y:S01]  /*a500*/  FMUL.FTZ R142, R46, R139 ;  /* 0x0000008b2e8e7220 */ /* 0x000fe20000410000 */
[----:B------:R1:W-:Y:S01]  /*a510*/  STS [R107+0x427c], R140 ;  /* 0x00427c8c6b007388 */ /* 0x0003e20000000800 */
[----:B------:R-:W-:Y:S01]  /*a520*/  FFMA.FTZ R76, R220, R137, R141 ;  /* 0x00000089dc4c7223 */ /* 0x000fe2000001008d */
[----:B0-----:R-:W-:Y:S01]  /*a530*/  FMUL.FTZ R138, R128, R165 ;  /* 0x000000a5808a7220 */ /* 0x001fe20000410000 */
[C---:B------:R-:W-:Y:S01]  /*a540*/  FFMA.FTZ R128, R147.reuse, R112, R136 ;  /* 0x0000007093807223 */ /* 0x040fe20000010088 */
[----:B------:R-:W-:Y:S01]  /*a550*/  FFMA.FTZ R147, R147, R169, -R146 ;  /* 0x000000a993937223 */ /* 0x000fe20000010892 */
[----:B------:R-:W-:Y:S01]  /*a560*/  FMUL.FTZ R136, R108, UR18 ;  /* 0x000000126c887c20 */ /* 0x000fe20008410000 */
[-C--:B------:R-:W-:Y:S01]  /*a570*/  FFMA.FTZ R129, R129, R108.reuse, R138 ;  /* 0x0000006c81817223 */ /* 0x080fe2000001008a */
[----:B------:R-:W-:Y:S01]  /*a580*/  FADD.FTZ R128, R113, R128 ;  /* 0x0000008071807221 */ /* 0x000fe20000010000 */
[----:B------:R-:W-:Y:S01]  /*a590*/  FMUL.FTZ R113, R165, UR18 ;  /* 0x00000012a5717c20 */ /* 0x000fe20008410000 */
[----:B------:R-:W-:Y:S01]  /*a5a0*/  FMUL.FTZ R138, R20, R108 ;  /* 0x0000006c148a7220 */ /* 0x000fe20000410000 */
[----:B------:R-:W-:Y:S01]  /*a5b0*/  FADD.FTZ R170, R170, R147 ;  /* 0x00000093aaaa7221 */ /* 0x000fe20000010000 */
[----:B-1----:R-:W-:Y:S01]  /*a5c0*/  FMUL.FTZ R140, R46, R137 ;  /* 0x000000892e8c7220 */ /* 0x002fe20000410000 */
[----:B------:R-:W-:Y:S01]  /*a5d0*/  FFMA.FTZ R113, R108, UR19, R113 ;  /* 0x000000136c717c23 */ /* 0x000fe20008010071 */
[C---:B------:R-:W-:Y:S01]  /*a5e0*/  FMUL.FTZ R108, R148.reuse, R128 ;  /* 0x00000080946c7220 */ /* 0x040fe20000410000 */
[-C--:B------:R-:W-:Y:S01]  /*a5f0*/  FMUL.FTZ R137, R148, R170.reuse ;  /* 0x000000aa94897220 */ /* 0x080fe20000410000 */
[----:B------:R-:W-:Y:S01]  /*a600*/  FFMA.FTZ R127, R220, R139, -R135 ;  /* 0x0000008bdc7f7223 */ /* 0x000fe20000010887 */
[----:B------:R0:W-:Y:S01]  /*a610*/  STS [R107+0x4270], R140 ;  /* 0x0042708c6b007388 */ /* 0x0001e20000000800 */
[C---:B------:R-:W-:Y:S01]  /*a620*/  FFMA.FTZ R108, R149.reuse, R170, -R108 ;  /* 0x000000aa956c7223 */ /* 0x040fe2000001086c */
[----:B------:R-:W-:Y:S01]  /*a630*/  FFMA.FTZ R137, R149, R128, R137 ;  /* 0x0000008095897223 */ /* 0x000fe20000010089 */
[----:B------:R-:W-:Y:S01]  /*a640*/  FFMA.FTZ R136, R165, UR19, -R136 ;  /* 0x00000013a5887c23 */ /* 0x000fe20008010888 */
[----:B------:R-:W-:Y:S01]  /*a650*/  FMUL.FTZ R141, R77, R138 ;  /* 0x0000008a4d8d7220 */ /* 0x000fe20000410000 */
[----:B------:R-:W-:Y:S01]  /*a660*/  FADD.FTZ R171, R171, R108 ;  /* 0x0000006cabab7221 */ /* 0x000fe20000010000 */
[----:B------:R-:W-:Y:S01]  /*a670*/  FMUL.FTZ R108, R130, R166 ;  /* 0x000000a6826c7220 */ /* 0x000fe20000410000 */
[----:B------:R-:W-:Y:S01]  /*a680*/  FADD.FTZ R114, R114, R137 ;  /* 0x0000008972727221 */ /* 0x000fe20000010000 */
[----:B------:R-:W-:Y:S01]  /*a690*/  FMUL.FTZ R135, R77, R136 ;  /* 0x000000884d877220 */ /* 0x000fe20000410000 */
[----:B------:R-:W-:Y:S01]  /*a6a0*/  FMUL.FTZ R130, R150, R171 ;  /* 0x000000ab96827220 */ /* 0x000fe20000410000 */
[----:B0-----:R-:W-:Y:S01]  /*a6b0*/  FMUL.FTZ R140, R20, R165 ;  /* 0x000000a5148c7220 */ /* 0x001fe20000410000 */
[-C--:B------:R-:W-:Y:S01]  /*a6c0*/  FMUL.FTZ R150, R150, R114.reuse ;  /* 0x0000007296967220 */ /* 0x080fe20000410000 */
[----:B------:R-:W-:Y:S01]  /*a6d0*/  FMUL.FTZ R137, R134, UR18 ;  /* 0x0000001286897c20 */ /* 0x000fe20008410000 */
[----:B------:R-:W-:Y:S01]  /*a6e0*/  FFMA.FTZ R130, R151, R114, R130 ;  /* 0x0000007297827223 */ /* 0x000fe20000010082 */
[----:B------:R-:W-:Y:S01]  /*a6f0*/  FMUL.FTZ R139, R77, R140 ;  /* 0x0000008c4d8b7220 */ /* 0x000fe20000410000 */
[----:B------:R-:W-:Y:S01]  /*a700*/  FFMA.FTZ R151, R151, R171, -R150 ;  /* 0x000000ab97977223 */ /* 0x000fe20000010896 */
[----:B------:R-:W-:Y:S01]  /*a710*/  FFMA.FTZ R108, R131, R134, R108 ;  /* 0x00000086836c7223 */ /* 0x000fe2000001006c */
[----:B------:R-:W-:Y:S01]  /*a720*/  FADD.FTZ R130, R115, R130 ;  /* 0x0000008273827221 */ /* 0x000fe20000010000 */
[CC--:B------:R-:W-:Y:S01]  /*a730*/  FFMA.FTZ R77, R218.reuse, R138.reuse, R139 ;  /* 0x0000008ada4d7223 */ /* 0x0c0fe2000001008b */
[----:B------:R-:W-:Y:S01]  /*a740*/  FMUL.FTZ R138, R47, R138 ;  /* 0x0000008a2f8a7220 */ /* 0x000fe20000410000 */
[----:B------:R-:W-:Y:S01]  /*a750*/  FFMA.FTZ R136, R218, R140, -R141 ;  /* 0x0000008cda887223 */ /* 0x000fe2000001088d */
[----:B------:R-:W-:Y:S01]  /*a760*/  FMUL.FTZ R131, R166, UR18 ;  /* 0x00000012a6837c20 */ /* 0x000fe20008410000 */
[----:B------:R-:W-:Y:S01]  /*a770*/  FMUL.FTZ R141, R21, R166 ;  /* 0x000000a6158d7220 */ /* 0x000fe20000410000 */
[----:B------:R-:W-:Y:S01]  /*a780*/  FADD.FTZ R172, R172, R151 ;  /* 0x00000097acac7221 */ /* 0x000fe20000010000 */
[----:B------:R0:W-:Y:S01]  /*a790*/  STS [R107+0x4268], R138 ;  /* 0x0042688a6b007388 */ /* 0x0001e20000000800 */
[----:B------:R-:W-:Y:S01]  /*a7a0*/  FMUL.FTZ R139, R152, R130 ;  /* 0x00000082988b7220 */ /* 0x000fe20000410000 */
[----:B------:R-:W-:Y:S01]  /*a7b0*/  FFMA.FTZ R115, R134, UR19, R131 ;  /* 0x0000001386737c23 */ /* 0x000fe20008010083 */
[-C--:B------:R-:W-:Y:S01]  /*a7c0*/  FMUL.FTZ R143, R61, R141.reuse ;  /* 0x0000008d3d8f7220 */ /* 0x080fe20000410000 */
[----:B------:R1:W-:Y:S01]  /*a7d0*/  STS [R107+0x4274], R142 ;  /* 0x0042748e6b007388 */ /* 0x0003e20000000800 */
[----:B------:R-:W-:Y:S01]  /*a7e0*/  FMUL.FTZ R140, R47, R140 ;  /* 0x0000008c2f8c7220 */ /* 0x000fe20000410000 */
[----:B------:R-:W-:Y:S01]  /*a7f0*/  FMUL.FTZ R144, R48, R141 ;  /* 0x0000008d30907220 */ /* 0x000fe20000410000 */
[----:B------:R-:W-:Y:S01]  /*a800*/  FMUL.FTZ R147, R24, R169 ;  /* 0x000000a918937220 */ /* 0x000fe20000410000 */
[----:B------:R-:W-:Y:S01]  /*a810*/  FMUL.FTZ R151, R25, R170 ;  /* 0x000000aa19977220 */ /* 0x000fe20000410000 */
[----:B------:R-:W-:Y:S01]  /*a820*/  MOV R179, UR29 ;  /* 0x0000001d00b37c02 */ /* 0x000fe20008000f00 */
[----:B0-----:R-:W-:Y:S01]  /*a830*/  FFMA.FTZ R138, R166, UR19, -R137 ;  /* 0x00000013a68a7c23 */ /* 0x001fe20008010889 */
[----:B------:R-:W-:Y:S01]  /*a840*/  FMUL.FTZ R137, R21, R134 ;  /* 0x0000008615897220 */ /* 0x000fe20000410000 */
[----:B------:R-:W-:Y:S01]  /*a850*/  FMUL.FTZ R134, R152, R172 ;  /* 0x000000ac98867220 */ /* 0x000fe20000410000 */
[----:B------:R0:W-:Y:S01]  /*a860*/  STS [R107+0x426c], R140 ;  /* 0x00426c8c6b007388 */ /* 0x0001e20000000800 */
[----:B------:R-:W-:Y:S01]  /*a870*/  FMUL.FTZ R131, R61, R138 ;  /* 0x0000008a3d837220 */ /* 0x000fe20000410000 */
[----:B------:R-:W-:Y:S01]  /*a880*/  FFMA.FTZ R138, R153, R172, -R139 ;  /* 0x000000ac998a7223 */ /* 0x000fe2000001088b */
[-C--:B------:R-:W-:Y:S01]  /*a890*/  FMUL.FTZ R145, R61, R137.reuse ;  /* 0x000000893d917220 */ /* 0x080fe20000410000 */
[-C--:B------:R-:W-:Y:S01]  /*a8a0*/  FFMA.FTZ R61, R216, R137.reuse, R143 ;  /* 0x00000089d83d7223 */ /* 0x080fe2000001008f */
[----:B-1----:R-:W-:Y:S01]  /*a8b0*/  FMUL.FTZ R142, R48, R137 ;  /* 0x00000089308e7220 */ /* 0x002fe20000410000 */
[----:B------:R-:W-:Y:S01]  /*a8c0*/  FFMA.FTZ R137, R153, R130, R134 ;  /* 0x0000008299897223 */ /* 0x000fe20000010086 */
[----:B------:R-:W-:Y:S01]  /*a8d0*/  FADD.FTZ R173, R173, R138 ;  /* 0x0000008aadad7221 */ /* 0x000fe20000010000 */
[----:B------:R-:W-:Y:S01]  /*a8e0*/  FMUL.FTZ R138, R132, R167 ;  /* 0x000000a7848a7220 */ /* 0x000fe20000410000 */
[----:B------:R-:W-:Y:S01]  /*a8f0*/  FFMA.FTZ R134, R216, R141, -R145 ;  /* 0x0000008dd8867223 */ /* 0x000fe20000010891 */
[----:B------:R-:W-:Y:S01]  /*a900*/  FADD.FTZ R116, R116, R137 ;  /* 0x0000008974747221 */ /* 0x000fe20000010000 */
[C---:B------:R-:W-:Y:S01]  /*a910*/  FMUL.FTZ R132, R154.reuse, R173 ;  /* 0x000000ad9a847220 */ /* 0x040fe20000410000 */
[----:B------:R-:W-:Y:S01]  /*a920*/  FFMA.FTZ R133, R133, R109, R138 ;  /* 0x0000006d85857223 */ /* 0x000fe2000001008a */
[----:B------:R1:W-:Y:S01]  /*a930*/  STS [R107+0x4260], R142 ;  /* 0x0042608e6b007388 */ /* 0x0003e20000000800 */
[-C--:B------:R-:W-:Y:S01]  /*a940*/  FMUL.FTZ R154, R154, R116.reuse ;  /* 0x000000749a9a7220 */ /* 0x080fe20000410000 */
[----:B------:R-:W-:Y:S01]  /*a950*/  FFMA.FTZ R132, R155, R116, R132 ;  /* 0x000000749b847223 */ /* 0x000fe20000010084 */
[----:B0-----:R-:W-:Y:S01]  /*a960*/  FMUL.FTZ R140, R109, UR18 ;  /* 0x000000126d8c7c20 */ /* 0x001fe20008410000 */
[----:B------:R-:W-:Y:S01]  /*a970*/  FMUL.FTZ R138, R167, UR18 ;  /* 0x00000012a78a7c20 */ /* 0x000fe20008410000 */
[----:B------:R-:W-:Y:S01]  /*a980*/  FFMA.FTZ R155, R155, R173, -R154 ;  /* 0x000000ad9b9b7223 */ /* 0x000fe2000001089a */
[----:B------:R-:W-:Y:S01]  /*a990*/  FADD.FTZ R132, R117, R132 ;  /* 0x0000008475847221 */ /* 0x000fe20000010000 */
[----:B------:R-:W-:Y:S01]  /*a9a0*/  FFMA.FTZ R140, R167, UR19, -R140 ;  /* 0x00000013a78c7c23 */ /* 0x000fe2000801088c */
[----:B------:R-:W-:Y:S01]  /*a9b0*/  FFMA.FTZ R117, R109, UR19, R138 ;  /* 0x000000136d757c23 */ /* 0x000fe2000801008a */
[C---:B------:R-:W-:Y:S01]  /*a9c0*/  FMUL.FTZ R138, R22.reuse, R109 ;  /* 0x0000006d168a7220 */ /* 0x040fe20000410000 */
[----:B-1----:R-:W-:Y:S01]  /*a9d0*/  FMUL.FTZ R142, R22, R167 ;  /* 0x000000a7168e7220 */ /* 0x002fe20000410000 */
[----:B------:R-:W-:Y:S01]  /*a9e0*/  FADD.FTZ R174, R174, R155 ;  /* 0x0000009baeae7221 */ /* 0x000fe20000010000 */
[----:B------:R-:W-:Y:S01]  /*a9f0*/  FMUL.FTZ R109, R63, R140 ;  /* 0x0000008c3f6d7220 */ /* 0x000fe20000410000 */
[----:B------:R-:W-:Y:S01]  /*aa00*/  FMUL.FTZ R140, R49, R138 ;  /* 0x0000008a318c7220 */ /* 0x000fe20000410000 */
[C---:B------:R-:W-:Y:S01]  /*aa10*/  FMUL.FTZ R137, R63.reuse, R142 ;  /* 0x0000008e3f897220 */ /* 0x040fe20000410000 */
[----:B------:R-:W-:Y:S01]  /*aa20*/  FMUL.FTZ R63, R63, R138 ;  /* 0x0000008a3f3f7220 */ /* 0x000fe20000410000 */
[----:B------:R-:W-:Y:S01]  /*aa30*/  FMUL.FTZ R139, R156, R174 ;  /* 0x000000ae9c8b7220 */ /* 0x000fe20000410000 */
[----:B------:R-:W-:Y:S01]  /*aa40*/  FMUL.FTZ R143, R23, R168 ;  /* 0x000000a8178f7220 */ /* 0x000fe20000410000 */
[----:B------:R-:W-:Y:S01]  /*aa50*/  FFMA.FTZ R137, R214, R138, R137 ;  /* 0x0000008ad6897223 */ /* 0x000fe20000010089 */
[-C--:B------:R-:W-:Y:S01]  /*aa60*/  FMUL.FTZ R138, R156, R132.reuse ;  /* 0x000000849c8a7220 */ /* 0x080fe20000410000 */
[----:B------:R-:W-:Y:S01]  /*aa70*/  FFMA.FTZ R139, R157, R132, R139 ;  /* 0x000000849d8b7223 */ /* 0x000fe2000001008b */
[----:B------:R-:W-:Y:S01]  /*aa80*/  FMUL.FTZ R141, R23, R126 ;  /* 0x0000007e178d7220 */ /* 0x000fe20000410000 */
[----:B------:R0:W-:Y:S01]  /*aa90*/  STS [R107+0x4264], R144 ;  /* 0x004264906b007388 */ /* 0x0001e20000000800 */
[----:B------:R-:W-:Y:S01]  /*aaa0*/  FFMA.FTZ R138, R157, R174, -R138 ;  /* 0x000000ae9d8a7223 */ /* 0x000fe2000001088a */
[----:B------:R-:W-:Y:S01]  /*aab0*/  FADD.FTZ R118, R118, R139 ;  /* 0x0000008b76767221 */ /* 0x000fe20000010000 */
[C---:B------:R-:W-:Y:S01]  /*aac0*/  FMUL.FTZ R139, R75.reuse, R143 ;  /* 0x0000008f4b8b7220 */ /* 0x040fe20000410000 */
[-C--:B------:R-:W-:Y:S01]  /*aad0*/  FMUL.FTZ R145, R75, R141.reuse ;  /* 0x0000008d4b917220 */ /* 0x080fe20000410000 */
[----:B------:R-:W-:Y:S01]  /*aae0*/  FADD.FTZ R175, R175, R138 ;  /* 0x0000008aafaf7221 */ /* 0x000fe20000010000 */
[----:B------:R-:W-:Y:S01]  /*aaf0*/  FFMA.FTZ R63, R214, R142, -R63 ;  /* 0x0000008ed63f7223 */ /* 0x000fe2000001083f */
[----:B------:R1:W-:Y:S01]  /*ab00*/  STS [R107+0x4258], R140 ;  /* 0x0042588c6b007388 */ /* 0x0003e20000000800 */
[----:B------:R-:W-:Y:S01]  /*ab10*/  FFMA.FTZ R139, R212, R141, R139 ;  /* 0x0000008dd48b7223 */ /* 0x000fe2000001008b */
[C---:B------:R-:W-:Y:S01]  /*ab20*/  FMUL.FTZ R138, R158.reuse, R175 ;  /* 0x000000af9e8a7220 */ /* 0x040fe20000410000 */
[----:B------:R-:W-:Y:S01]  /*ab30*/  FMUL.FTZ R158, R158, R118 ;  /* 0x000000769e9e7220 */ /* 0x000fe20000410000 */
[----:B0-----:R-:W-:Y:S01]  /*ab40*/  FMUL.FTZ R144, R49, R142 ;  /* 0x0000008e31907220 */ /* 0x001fe20000410000 */
[C---:B------:R-:W-:Y:S01]  /*ab50*/  FMUL.FTZ R142, R50.reuse, R141 ;  /* 0x0000008d328e7220 */ /* 0x040fe20000410000 */
[C---:B------:R-:W-:Y:S01]  /*ab60*/  FFMA.FTZ R138, R159.reuse, R118, R138 ;  /* 0x000000769f8a7223 */ /* 0x040fe2000001008a */
[----:B------:R-:W-:Y:S01]  /*ab70*/  FFMA.FTZ R159, R159, R175, -R158 ;  /* 0x000000af9f9f7223 */ /* 0x000fe2000001089e */
[-C--:B------:R-:W-:Y:S01]  /*ab80*/  FMUL.FTZ R146, R50, R143.reuse ;  /* 0x0000008f32927220 */ /* 0x080fe20000410000 */
[----:B------:R-:W-:Y:S01]  /*ab90*/  FFMA.FTZ R141, R212, R143, -R145 ;  /* 0x0000008fd48d7223 */ /* 0x000fe20000010891 */
[----:B------:R-:W-:Y:S01]  /*aba0*/  FADD.FTZ R138, R119, R138 ;  /* 0x0000008a778a7221 */ /* 0x000fe20000010000 */
[----:B------:R-:W-:Y:S01]  /*abb0*/  FADD.FTZ R176, R176, R159 ;  /* 0x0000009fb0b07221 */ /* 0x000fe20000010000 */
[----:B------:R-:W-:Y:S01]  /*abc0*/  FMUL.FTZ R145, R24, R112 ;  /* 0x0000007018917220 */ /* 0x000fe20000410000 */
[----:B------:R0:W-:Y:S01]  /*abd0*/  STS [R107+0x425c], R144 ;  /* 0x00425c906b007388 */ /* 0x0001e20000000800 */
[C---:B------:R-:W-:Y:S01]  /*abe0*/  FMUL.FTZ R143, R160.reuse, R138 ;  /* 0x0000008aa08f7220 */ /* 0x040fe20000410000 */
[----:B-1----:R-:W-:Y:S01]  /*abf0*/  FMUL.FTZ R140, R160, R176 ;  /* 0x000000b0a08c7220 */ /* 0x002fe20000410000 */
[----:B------:R-:W-:Y:S01]  /*ac00*/  FMUL.FTZ R149, R74, R147 ;  /* 0x000000934a957220 */ /* 0x000fe20000410000 */
[----:B------:R1:W-:Y:S01]  /*ac10*/  STS [R107+0x4250], R142 ;  /* 0x0042508e6b007388 */ /* 0x0003e20000000800 */
[----:B------:R-:W-:Y:S01]  /*ac20*/  FMUL.FTZ R157, R26, R114 ;  /* 0x000000721a9d7220 */ /* 0x000fe20000410000 */
[C---:B------:R-:W-:Y:S01]  /*ac30*/  FFMA.FTZ R119, R161.reuse, R138, R140 ;  /* 0x0000008aa1777223 */ /* 0x040fe2000001008c */
[----:B------:R-:W-:Y:S01]  /*ac40*/  FFMA.FTZ R140, R161, R176, -R143 ;  /* 0x000000b0a18c7223 */ /* 0x000fe2000001088f */
[-C--:B------:R-:W-:Y:S01]  /*ac50*/  FMUL.FTZ R143, R74, R145.reuse ;  /* 0x000000914a8f7220 */ /* 0x080fe20000410000 */
[----:B------:R2:W-:Y:S01]  /*ac60*/  STS [R107+0x4254], R146 ;  /* 0x004254926b007388 */ /* 0x0005e20000000800 */
[----:B------:R-:W-:Y:S01]  /*ac70*/  FADD.FTZ R120, R120, R119 ;  /* 0x0000007778787221 */ /* 0x000fe20000010000 */
[----:B------:R-:W-:Y:S01]  /*ac80*/  FADD.FTZ R177, R177, R140 ;  /* 0x0000008cb1b17221 */ /* 0x000fe20000010000 */
[-C--:B0-----:R-:W-:Y:S01]  /*ac90*/  FMUL.FTZ R144, R51, R145.reuse ;  /* 0x0000009133907220 */ /* 0x081fe20000410000 */
[----:B------:R-:W-:Y:S01]  /*aca0*/  FMUL.FTZ R119, R25, R128 ;  /* 0x0000008019777220 */ /* 0x000fe20000410000 */
[----:B-1----:R-:W-:Y:S01]  /*acb0*/  FFMA.FTZ R142, R210, R145, R149 ;  /* 0x00000091d28e7223 */ /* 0x002fe20000010095 */
[C---:B------:R-:W-:Y:S01]  /*acc0*/  FMUL.FTZ R140, R162.reuse, R177 ;  /* 0x000000b1a28c7220 */ /* 0x040fe20000410000 */
[-C--:B------:R-:W-:Y:S01]  /*acd0*/  FMUL.FTZ R162, R162, R120.reuse ;  /* 0x00000078a2a27220 */ /* 0x080fe20000410000 */
[----:B------:R0:W-:Y:S01]  /*ace0*/  STS [R107+0x4248], R144 ;  /* 0x004248906b007388 */ /* 0x0001e20000000800 */
[----:B------:R-:W-:Y:S01]  /*acf0*/  FMUL.FTZ R145, R73, R151 ;  /* 0x0000009749917220 */ /* 0x000fe20000410000 */
[C---:B------:R-:W-:Y:S01]  /*ad00*/  FFMA.FTZ R140, R163.reuse, R120, R140 ;  /* 0x00000078a38c7223 */ /* 0x040fe2000001008c */
[----:B------:R-:W-:Y:S01]  /*ad10*/  FFMA.FTZ R163, R163, R177, -R162 ;  /* 0x000000b1a3a37223 */ /* 0x000fe200000108a2 */
[-C--:B--2---:R-:W-:Y:S01]  /*ad20*/  FMUL.FTZ R146, R51, R147.reuse ;  /* 0x0000009333927220 */ /* 0x084fe20000410000 */
[----:B------:R-:W-:Y:S01]  /*ad30*/  FFMA.FTZ R143, R210, R147, -R143 ;  /* 0x00000093d28f7223 */ /* 0x000fe2000001088f */
[----:B------:R-:W-:Y:S01]  /*ad40*/  FADD.FTZ R140, R121, R140 ;  /* 0x0000008c798c7221 */ /* 0x000fe20000010000 */
[----:B------:R-:W-:Y:S01]  /*ad50*/  FADD.FTZ R178, R178, R163 ;  /* 0x000000a3b2b27221 */ /* 0x000fe20000010000 */
[-C--:B------:R-:W-:Y:S01]  /*ad60*/  FFMA.FTZ R148, R208, R119.reuse, R145 ;  /* 0x00000077d0947223 */ /* 0x080fe20000010091 */
[-C--:B------:R-:W-:Y:S01]  /*ad70*/  FMUL.FTZ R156, R52, R119.reuse ;  /* 0x00000077349c7220 */ /* 0x080fe20000410000 */
[----:B0-----:R-:W-:Y:S01]  /*ad80*/  FMUL.FTZ R144, R73, R119 ;  /* 0x0000007749907220 */ /* 0x001fe20000410000 */
[C---:B------:R-:W-:Y:S01]  /*ad90*/  FMUL.FTZ R121, R33.reuse, R178 ;  /* 0x000000b221797220 */ /* 0x040fe20000410000 */
[----:B------:R-:W-:Y:S01]  /*ada0*/  FMUL.FTZ R145, R33, R140 ;  /* 0x0000008c21917220 */ /* 0x000fe20000410000 */
[----:B------:R0:W-:Y:S01]  /*adb0*/  STS [R107+0x424c], R146 ;  /* 0x00424c926b007388 */ /* 0x0001e20000000800 */
[----:B------:R-:W-:Y:S01]  /*adc0*/  FFMA.FTZ R147, R208, R151, -R144 ;  /* 0x00000097d0937223 */ /* 0x000fe20000010890 */
        /* <DEDUP_REMOVED lines=8> */
[----:B0-----:R-:W-:Y:S01]  /*ae50*/  FMUL.FTZ R146, R32, R120 ;  /* 0x0000007820927220 */ /* 0x001fe20000410000 */
[----:B------:R-:W-:Y:S01]  /*ae60*/  FADD.FTZ R119, RZ, R119 ;  /* 0x00000077ff777221 */ /* 0x000fe20000010000 */
[----:B------:R0:W-:Y:S01]  /*ae70*/  STS [R107+0x4238], R154 ;  /* 0x0042389a6b007388 */ /* 0x0001e20000000800 */
[----:B------:R-:W-:Y:S01]  /*ae80*/  FMUL.FTZ R160, R53, R159 ;  /* 0x0000009f35a07220 */ /* 0x000fe20000410000 */
[----:B------:R-:W-:Y:S01]  /*ae90*/  FFMA.FTZ R150, R194, R146, R149 ;  /* 0x00000092c2967223 */ /* 0x000fe20000010095 */
[----:B------:R-:W-:Y:S01]  /*aea0*/  FMUL.FTZ R149, R31, R176 ;  /* 0x000000b01f957220 */ /* 0x000fe20000410000 */
[----:B------:R-:W-:Y:S01]  /*aeb0*/  FMUL.FTZ R153, R193, R146 ;  /* 0x00000092c1997220 */ /* 0x000fe20000410000 */
[----:B------:R1:W-:Y:S01]  /*aec0*/  STS [R107+0x4240], R156 ;  /* 0x0042409c6b007388 */ /* 0x0003e20000000800 */
[----:B------:R-:W-:Y:S01]  /*aed0*/  FADD.FTZ R152, R119, R150 ;  /* 0x0000009677987221 */ /* 0x000fe20000010000 */
[----:B------:R-:W-:Y:S01]  /*aee0*/  FMUL.FTZ R119, R66, R145 ;  /* 0x0000009142777220 */ /* 0x000fe20000410000 */
[C---:B------:R-:W-:Y:S01]  /*aef0*/  FMUL.FTZ R155, R67.reuse, R149 ;  /* 0x00000095439b7220 */ /* 0x040fe20000410000 */
[----:B------:R-:W-:Y:S01]  /*af00*/  FFMA.FTZ R150, R194, R144, -R153 ;  /* 0x00000090c2967223 */ /* 0x000fe20000010899 */
[----:B------:R-:W-:Y:S01]  /*af10*/  FMUL.FTZ R153, R72, R159 ;  /* 0x0000009f48997220 */ /* 0x000fe20000410000 */
[----:B------:R-:W-:Y:S01]  /*af20*/  FFMA.FTZ R119, R192, R121, -R119 ;  /* 0x00000079c0777223 */ /* 0x000fe20000010877 */
[-C--:B0-----:R-:W-:Y:S01]  /*af30*/  FMUL.FTZ R154, R67, R151.reuse ;  /* 0x00000097439a7220 */ /* 0x081fe20000410000 */
[----:B------:R-:W-:Y:S01]  /*af40*/  FFMA.FTZ R155, R196, R151, R155 ;  /* 0x00000097c49b7223 */ /* 0x000fe2000001009b */
[----:B------:R-:W-:Y:S01]  /*af50*/  FMUL.FTZ R165, R28, R116 ;  /* 0x000000741ca57220 */ /* 0x000fe20000410000 */
[----:B------:R-:W-:Y:S01]  /*af60*/  FADD.FTZ R119, RZ, R119 ;  /* 0x00000077ff777221 */ /* 0x000fe20000010000 */
[----:B------:R-:W-:Y:S01]  /*af70*/  FFMA.FTZ R154, R196, R149, -R154 ;  /* 0x00000095c49a7223 */ /* 0x000fe2000001089a */
[----:B-1----:R-:W-:Y:S01]  /*af80*/  FADD.FTZ R156, R152, R155 ;  /* 0x0000009b989c7221 */ /* 0x002fe20000010000 */
[----:B------:R-:W-:Y:S01]  /*af90*/  FMUL.FTZ R155, R30, R118 ;  /* 0x000000761e9b7220 */ /* 0x000fe20000410000 */
[----:B------:R-:W-:Y:S01]  /*afa0*/  FADD.FTZ R119, R119, R150 ;  /* 0x0000009677777221 */ /* 0x000fe20000010000 */
[-C--:B------:R-:W-:Y:S01]  /*afb0*/  FFMA.FTZ R150, R206, R157.reuse, R153 ;  /* 0x0000009dce967223 */ /* 0x080fe20000010099 */
[----:B------:R-:W-:Y:S01]  /*afc0*/  FMUL.FTZ R157, R72, R157 ;  /* 0x0000009d489d7220 */ /* 0x000fe20000410000 */
[----:B------:R-:W-:Y:S01]  /*afd0*/  FMUL.FTZ R153, R30, R175 ;  /* 0x000000af1e997220 */ /* 0x000fe20000410000 */
[----:B------:R-:W-:Y:S01]  /*afe0*/  FADD.FTZ R119, R119, R154 ;  /* 0x0000009a77777221 */ /* 0x000fe20000010000 */
[----:B------:R-:W-:Y:S01]  /*aff0*/  FMUL.FTZ R154, R68, R155 ;  /* 0x0000009b449a7220 */ /* 0x000fe20000410000 */
[----:B------:R-:W-:Y:S01]  /*b000*/  FFMA.FTZ R152, R206, R159, -R157 ;  /* 0x0000009fce987223 */ /* 0x000fe2000001089d */
[-C--:B------:R-:W-:Y:S01]  /*b010*/  FMUL.FTZ R161, R68, R153.reuse ;  /* 0x0000009944a17220 */ /* 0x080fe20000410000 */
[C---:B------:R-:W-:Y:S01]  /*b020*/  FMUL.FTZ R157, R29.reuse, R174 ;  /* 0x000000ae1d9d7220 */ /* 0x040fe20000410000 */
[----:B------:R-:W-:Y:S01]  /*b030*/  FMUL.FTZ R159, R29, R132 ;  /* 0x000000841d9f7220 */ /* 0x000fe20000410000 */
[C---:B------:R-:W-:Y:S01]  /*b040*/  FFMA.FTZ R154, R198.reuse, R153, -R154 ;  /* 0x00000099c69a7223 */ /* 0x040fe2000001089a */
[----:B------:R-:W-:Y:S01]  /*b050*/  FFMA.FTZ R161, R198, R155, R161 ;  /* 0x0000009bc6a17223 */ /* 0x000fe200000100a1 */
[----:B------:R-:W-:Y:S01]  /*b060*/  FMUL.FTZ R163, R69, R157 ;  /* 0x0000009d45a37220 */ /* 0x000fe20000410000 */
[----:B------:R0:W-:Y:S01]  /*b070*/  STS [R107+0x4244], R158 ;  /* 0x0042449e6b007388 */ /* 0x0001e20000000800 */
[----:B------:R-:W-:Y:S01]  /*b080*/  FADD.FTZ R154, R119, R154 ;  /* 0x0000009a779a7221 */ /* 0x000fe20000010000 */
[----:B------:R-:W-:Y:S01]  /*b090*/  FADD.FTZ R156, R156, R161 ;  /* 0x000000a19c9c7221 */ /* 0x000fe20000010000 */
[-C--:B------:R-:W-:Y:S01]  /*b0a0*/  FFMA.FTZ R163, R200, R159.reuse, R163 ;  /* 0x0000009fc8a37223 */ /* 0x080fe200000100a3 */
[----:B------:R-:W-:Y:S01]  /*b0b0*/  FMUL.FTZ R161, R69, R159 ;  /* 0x0000009f45a17220 */ /* 0x000fe20000410000 */
[----:B------:R-:W-:Y:S01]  /*b0c0*/  FMUL.FTZ R119, R28, R173 ;  /* 0x000000ad1c777220 */ /* 0x000fe20000410000 */
[----:B------:R-:W-:Y:S01]  /*b0d0*/  FMUL.FTZ R167, R27, R172 ;  /* 0x000000ac1ba77220 */ /* 0x000fe20000410000 */
[----:B------:R-:W-:Y:S01]  /*b0e0*/  FADD.FTZ R156, R156, R163 ;  /* 0x000000a39c9c7221 */ /* 0x000fe20000010000 */
[----:B------:R-:W-:Y:S01]  /*b0f0*/  FFMA.FTZ R161, R200, R157, -R161 ;  /* 0x0000009dc8a17223 */ /* 0x000fe200000108a1 */
[C---:B------:R-:W-:Y:S01]  /*b100*/  FMUL.FTZ R163, R70.reuse, R119 ;  /* 0x0000007746a37220 */ /* 0x040fe20000410000 */
[-C--:B0-----:R-:W-:Y:S01]  /*b110*/  FMUL.FTZ R158, R70, R165.reuse ;  /* 0x000000a5469e7220 */ /* 0x081fe20000410000 */
[----:B------:R0:W-:Y:S01]  /*b120*/  STS [R107+0x423c], R160 ;  /* 0x00423ca06b007388 */ /* 0x0001e20000000800 */
[----:B------:R-:W-:Y:S01]  /*b130*/  FADD.FTZ R154, R154, R161 ;  /* 0x000000a19a9a7221 */ /* 0x000fe20000010000 */
[C---:B------:R-:W-:Y:S01]  /*b140*/  FFMA.FTZ R163, R202.reuse, R165, R163 ;  /* 0x000000a5caa37223 */ /* 0x040fe200000100a3 */
[----:B------:R-:W-:Y:S01]  /*b150*/  FFMA.FTZ R161, R202, R119, -R158 ;  /* 0x00000077caa17223 */ /* 0x000fe2000001089e */
[----:B------:R-:W-:Y:S01]  /*b160*/  FMUL.FTZ R164, R54, R167 ;  /* 0x000000a736a47220 */ /* 0x000fe20000410000 */
[----:B------:R-:W-:Y:S01]  /*b170*/  FMUL.FTZ R158, R55, R165 ;  /* 0x000000a5379e7220 */ /* 0x000fe20000410000 */
[----:B------:R-:W-:Y:S01]  /*b180*/  FADD.FTZ R156, R156, R163 ;  /* 0x000000a39c9c7221 */ /* 0x000fe20000010000 */
[----:B------:R-:W-:Y:S01]  /*b190*/  FADD.FTZ R154, R154, R161 ;  /* 0x000000a19a9a7221 */ /* 0x000fe20000010000 */
[----:B------:R-:W-:Y:S01]  /*b1a0*/  FMUL.FTZ R163, R27, R130 ;  /* 0x000000821ba37220 */ /* 0x000fe20000410000 */
[----:B------:R-:W-:Y:S01]  /*b1b0*/  FMUL.FTZ R161, R71, R167 ;  /* 0x000000a747a17220 */ /* 0x000fe20000410000 */
[----:B0-----:R-:W-:Y:S01]  /*b1c0*/  FMUL.FTZ R160, R55, R119 ;  /* 0x0000007737a07220 */ /* 0x001fe20000410000 */
[----:B------:R-:W-:Y:S01]  /*b1d0*/  LEA R119, R179, -R62, 0x1 ;  /* 0x8000003eb3777211 */ /* 0x000fe200078e08ff */
[-C--:B------:R-:W-:Y:S01]  /*b1e0*/  FMUL.FTZ R162, R54, R163.reuse ;  /* 0x000000a336a27220 */ /* 0x080fe20000410000 */
[-C--:B------:R-:W-:Y:S01]  /*b1f0*/  FFMA.FTZ R161, R204, R163.reuse, R161 ;  /* 0x000000a3cca17223 */ /* 0x080fe200000100a1 */
[----:B------:R-:W-:Y:S01]  /*b200*/  FMUL.FTZ R163, R71, R163 ;  /* 0x000000a347a37220 */ /* 0x000fe20000410000 */
[----:B------:R-:W-:Y:S01]  /*b210*/  FMUL.FTZ R62, R56, R159 ;  /* 0x0000009f383e7220 */ /* 0x000fe20000410000 */
[----:B------:R-:W-:Y:S01]  /*b220*/  FMUL.FTZ R146, R59, R146 ;  /* 0x000000923b927220 */ /* 0x000fe20000410000 */
[----:B------:R-:W-:Y:S01]  /*b230*/  FADD.FTZ R161, R156, R161 ;  /* 0x000000a19ca17221 */ /* 0x000fe20000010000 */
[----:B------:R-:W-:Y:S01]  /*b240*/  FFMA.FTZ R163, R204, R167, -R163 ;  /* 0x000000a7cca37223 */ /* 0x000fe200000108a3 */
[----:B------:R-:W-:Y:S01]  /*b250*/  FMUL.FTZ R156, R56, R157 ;  /* 0x0000009d389c7220 */ /* 0x000fe20000410000 */
[----:B------:R0:W-:Y:S01]  /*b260*/  STS [R107+0x4220], R62 ;  /* 0x0042203e6b007388 */ /* 0x0001e20000000800 */
[----:B------:R-:W-:Y:S01]  /*b270*/  FADD.FTZ R161, R161, R150 ;  /* 0x00000096a1a17221 */ /* 0x000fe20000010000 */
[----:B------:R-:W-:Y:S01]  /*b280*/  FADD.FTZ R163, R154, R163 ;  /* 0x000000a39aa37221 */ /* 0x000fe20000010000 */
[----:B------:R-:W-:Y:S01]  /*b290*/  FMUL.FTZ R154, R57, R155 ;  /* 0x0000009b399a7220 */ /* 0x000fe20000410000 */
[----:B------:R-:W-:Y:S01]  /*b2a0*/  STS [R107+0x4230], R162 ;  /* 0x004230a26b007388 */ /* 0x000fe20000000800 */
[----:B------:R-:W-:Y:S01]  /*b2b0*/  FADD.FTZ R161, R161, R148 ;  /* 0x00000094a1a17221 */ /* 0x000fe20000010000 */
[----:B------:R-:W-:Y:S01]  /*b2c0*/  FADD.FTZ R150, R163, R152 ;  /* 0x00000098a3967221 */ /* 0x000fe20000010000 */
[----:B------:R-:W-:Y:S01]  /*b2d0*/  FMUL.FTZ R152, R57, R153 ;  /* 0x0000009939987220 */ /* 0x000fe20000410000 */
[----:B------:R-:W-:Y:S01]  /*b2e0*/  STS [R107+0x4234], R164 ;  /* 0x004234a46b007388 */ /* 0x000fe20000000800 */
[----:B------:R-:W-:Y:S01]  /*b2f0*/  FADD.FTZ R142, R161, R142 ;  /* 0x0000008ea18e7221 */ /* 0x000fe20000010000 */
[----:B------:R-:W-:Y:S01]  /*b300*/  FADD.FTZ R150, R150, R147 ;  /* 0x0000009396967221 */ /* 0x000fe20000010000 */
[----:B0-----:R-:W-:Y:S01]  /*b310*/  FMUL.FTZ R62, R58, R151 ;  /* 0x000000973a3e7220 */ /* 0x001fe20000410000 */
[----:B------:R-:W-:Y:S01]  /*b320*/  STS [R107+0x4228], R158 ;  /* 0x0042289e6b007388 */ /* 0x000fe20000000800 */
[----:B------:R-:W-:Y:S01]  /*b330*/  FADD.FTZ R142, R142, R139 ;  /* 0x0000008b8e8e7221 */ /* 0x000fe20000010000 */
[----:B------:R-:W-:Y:S01]  /*b340*/  FADD.FTZ R148, R150, R143 ;  /* 0x0000008f96947221 */ /* 0x000fe20000010000 */
[----:B------:R-:W-:Y:S01]  /*b350*/  FMUL.FTZ R150, R58, R149 ;  /* 0x000000953a967220 */ /* 0x000fe20000410000 */
[----:B------:R-:W-:Y:S01]  /*b360*/  STS [R107+0x422c], R160 ;  /* 0x00422ca06b007388 */ /* 0x000fe20000000800 */
[----:B------:R-:W-:Y:S01]  /*b370*/  FADD.FTZ R142, R142, R137 ;  /* 0x000000898e8e7221 */ /* 0x000fe20000010000 */
[----:B------:R-:W-:Y:S01]  /*b380*/  FADD.FTZ R148, R148, R141 ;  /* 0x0000008d94947221 */ /* 0x000fe20000010000 */
[----:B------:R-:W-:Y:S01]  /*b390*/  FFMA.FTZ R106, R4, -R219, R106 ;  /* 0x800000db046a7223 */ /* 0x000fe2000001006a */
[----:B------:R-:W-:Y:S01]  /*b3a0*/  STS [R107+0x4224], R156 ;  /* 0x0042249c6b007388 */ /* 0x000fe20000000800 */
[----:B------:R-:W-:Y:S01]  /*b3b0*/  ISETP.GE.AND P2, PT, R119, 0x1, PT ;  /* 0x000000017700780c */ /* 0x000fe20003f46270 */
[----:B------:R-:W-:Y:S01]  /*b3c0*/  FADD.FTZ R63, R148, R63 ;  /* 0x0000003f943f7221 */ /* 0x000fe20000010000 */
[----:B------:R-:W-:Y:S01]  /*b3d0*/  FMUL.FTZ R148, R59, R144 ;  /* 0x000000903b947220 */ /* 0x000fe20000410000 */
[----:B------:R-:W-:Y:S01]  /*b3e0*/  FADD.FTZ R144, R142, R61 ;  /* 0x0000003d8e907221 */ /* 0x000fe20000010000 */
[C---:B------:R-:W-:Y:S01]  /*b3f0*/  FMUL.FTZ R142, R80.reuse, R145 ;  /* 0x00000091508e7220 */ /* 0x040fe20000410000 */
[----:B------:R-:W-:Y:S01]  /*b400*/  FADD.FTZ R63, R63, R134 ;  /* 0x000000863f3f7221 */ /* 0x000fe20000010000 */
[----:B------:R-:W-:Y:S01]  /*b410*/  FMUL.FTZ R134, R80, R121 ;  /* 0x0000007950867220 */ /* 0x000fe20000410000 */
[----:B------:R-:W-:Y:S01]  /*b420*/  STS [R107+0x4218], R154 ;  /* 0x0042189a6b007388 */ /* 0x000fe20000000800 */
[----:B------:R-:W-:Y:S01]  /*b430*/  FADD.FTZ R77, R144, R77 ;  /* 0x0000004d904d7221 */ /* 0x000fe20000010000 */
[----:B------:R-:W-:Y:S01]  /*b440*/  IADD3 R61, PT, PT, R190, 0x80, RZ ;  /* 0x00000080be3d7810 */ /* 0x000fe20007ffe0ff */
[----:B------:R-:W-:Y:S01]  /*b450*/  FADD.FTZ R136, R63, R136 ;  /* 0x000000883f887221 */ /* 0x000fe20000010000 */
[----:B------:R-:W-:Y:S01]  /*b460*/  STS [R107+0x421c], R152 ;  /* 0x00421c986b007388 */ /* 0x000fe20000000800 */
[----:B------:R-:W-:Y:S01]  /*b470*/  FADD.FTZ R77, R77, R76 ;  /* 0x0000004c4d4d7221 */ /* 0x000fe20000010000 */
[----:B------:R-:W-:Y:S01]  /*b480*/  LEA.HI R76, R61, R190, RZ, 0x1b ;  /* 0x000000be3d4c7211 */ /* 0x000fe200078fd8ff */
[----:B------:R-:W-:Y:S01]  /*b490*/  FFMA.FTZ R63, R3, -R221, R106 ;  /* 0x800000dd033f7223 */ /* 0x000fe2000001006a */
[----:B------:R0:W-:Y:S01]  /*b4a0*/  STS [R107+0x4210], R62 ;  /* 0x0042103e6b007388 */ /* 0x0001e20000000800 */
[----:B------:R-:W-:Y:S01]  /*b4b0*/  FADD.FTZ R60, R77, R60 ;  /* 0x0000003c4d3c7221 */ /* 0x000fe20000010000 */
[----:B------:R-:W-:Y:S01]  /*b4c0*/  LEA R161, R76, UR16, 0x2 ;  /* 0x000000104ca17c11 */ /* 0x000fe2000f8e10ff */
[----:B------:R-:W-:Y:S01]  /*b4d0*/  FMUL.FTZ R77, R126, UR18 ;  /* 0x000000127e4d7c20 */ /* 0x000fe20008410000 */
[----:B------:R-:W-:Y:S01]  /*b4e0*/  STS [R107+0x4214], R150 ;  /* 0x004214966b007388 */ /* 0x000fe20000000800 */
[----:B------:R-:W-:Y:S01]  /*b4f0*/  FMUL.FTZ R76, R112, UR18 ;  /* 0x00000012704c7c20 */ /* 0x000fe20008410000 */
[----:B------:R-:W-:Y:S01]  /*b500*/  FADD.FTZ R144, R136, R127 ;  /* 0x0000007f88907221 */ /* 0x000fe20000010000 */
[----:B------:R-:W-:Y:S01]  /*b510*/  FMUL.FTZ R136, R104, R168 ;  /* 0x000000a868887220 */ /* 0x000fe20000410000 */
[----:B------:R-:W-:Y:S01]  /*b520*/  STS [R107+0x4208], R146 ;  /* 0x004208926b007388 */ /* 0x000fe20000000800 */
[----:B------:R-:W-:Y:S01]  /*b530*/  FFMA.FTZ R157, R169, UR19, -R76 ;  /* 0x00000013a99d7c23 */ /* 0x000fe2000801084c */
[----:B------:R-:W-:Y:S01]  /*b540*/  FMUL.FTZ R76, R114, UR18 ;  /* 0x00000012724c7c20 */ /* 0x000fe20008410000 */
[----:B0-----:R-:W-:Y:S01]  /*b550*/  FFMA.FTZ R62, R3, R222, R78 ;  /* 0x000000de033e7223 */ /* 0x001fe2000001004e */
[----:B------:R-:W-:Y:S01]  /*b560*/  STS [R107+0x420c], R148 ;  /* 0x00420c946b007388 */ /* 0x000fe20000000800 */
[----:B------:R-:W-:Y:S01]  /*b570*/  FMUL.FTZ R159, R168, UR18 ;  /* 0x00000012a89f7c20 */ /* 0x000fe20008410000 */
[----:B------:R-:W-:Y:S01]  /*b580*/  FFMA.FTZ R151, R171, UR19, -R76 ;  /* 0x00000013ab977c23 */ /* 0x000fe2000801084c */
[----:B------:R-:W-:Y:S01]  /*b590*/  FMUL.FTZ R76, R116, UR18 ;  /* 0x00000012744c7c20 */ /* 0x000fe20008410000 */
[----:B------:R0:W-:Y:S01]  /*b5a0*/  STS [R107+0x4200], R142 ;  /* 0x0042008e6b007388 */ /* 0x0001e20000000800 */
[----:B------:R-:W-:Y:S01]  /*b5b0*/  FMUL.FTZ R155, R169, UR18 ;  /* 0x00000012a99b7c20 */ /* 0x000fe20008410000 */
[----:B------:R-:W-:Y:S01]  /*b5c0*/  FMUL.FTZ R153, R170, UR18 ;  /* 0x00000012aa997c20 */ /* 0x000fe20008410000 */
[----:B------:R-:W-:Y:S01]  /*b5d0*/  FFMA.FTZ R145, R173, UR19, -R76 ;  /* 0x00000013ad917c23 */ /* 0x000fe2000801084c */
[----:B------:R1:W-:Y:S01]  /*b5e0*/  STS [R107+0x4204], R134 ;  /* 0x004204866b007388 */ /* 0x0003e20000000800 */
[----:B------:R-:W-:Y:S01]  /*b5f0*/  FMUL.FTZ R76, R118, UR18 ;  /* 0x00000012764c7c20 */ /* 0x000fe20008410000 */
[----:B------:R-:W-:Y:S01]  /*b600*/  FMUL.FTZ R149, R171, UR18 ;  /* 0x00000012ab957c20 */ /* 0x000fe20008410000 */
[----:B------:R-:W-:Y:S01]  /*b610*/  FMUL.FTZ R147, R172, UR18 ;  /* 0x00000012ac937c20 */ /* 0x000fe20008410000 */
[----:B------:R-:W-:Y:S01]  /*b620*/  BAR.SYNC.DEFER_BLOCKING 0x0 ;  /* 0x0000000000007b1d */ /* 0x000fe20000010000 */
[----:B------:R-:W-:Y:S01]  /*b630*/  FFMA.FTZ R141, R175, UR19, -R76 ;  /* 0x00000013af8d7c23 */ /* 0x000fe2000801084c */
[----:B0-----:R-:W-:Y:S01]  /*b640*/  FFMA.FTZ R142, R168, UR19, -R77 ;  /* 0x00000013a88e7c23 */ /* 0x001fe2000801084d */
[----:B------:R-:W-:Y:S01]  /*b650*/  FMUL.FTZ R77, R128, UR18 ;  /* 0x00000012804d7c20 */ /* 0x000fe20008410000 */
[----:B------:R-:W-:Y:S01]  /*b660*/  FMUL.FTZ R143, R173, UR18 ;  /* 0x00000012ad8f7c20 */ /* 0x000fe20008410000 */
[----:B------:R-:W-:Y:S01]  /*b670*/  FMUL.FTZ R139, R174, UR18 ;  /* 0x00000012ae8b7c20 */ /* 0x000fe20008410000 */
[----:B------:R-:W-:Y:S01]  /*b680*/  FMUL.FTZ R137, R175, UR18 ;  /* 0x00000012af897c20 */ /* 0x000fe20008410000 */
[----:B-1----:R-:W-:Y:S01]  /*b690*/  FFMA.FTZ R134, R170, UR19, -R77 ;  /* 0x00000013aa867c23 */ /* 0x002fe2000801084d */
[----:B------:R-:W-:Y:S01]  /*b6a0*/  FMUL.FTZ R77, R130, UR18 ;  /* 0x00000012824d7c20 */ /* 0x000fe20008410000 */
[----:B------:R-:W-:Y:S01]  /*b6b0*/  FMUL.FTZ R127, R176, UR18 ;  /* 0x00000012b07f7c20 */ /* 0x000fe20008410000 */
[----:B------:R-:W-:Y:S01]  /*b6c0*/  FMUL.FTZ R76, R120, UR18 ;  /* 0x00000012784c7c20 */ /* 0x000fe20008410000 */
[----:B------:R-:W-:Y:S01]  /*b6d0*/  FMUL.FTZ R121, R140, UR18 ;  /* 0x000000128c797c20 */ /* 0x000fe20008410000 */
[----:B------:R-:W-:Y:S01]  /*b6e0*/  FFMA.FTZ R106, R172, UR19, -R77 ;  /* 0x00000013ac6a7c23 */ /* 0x000fe2000801084d */
[----:B------:R-:W-:Y:S01]  /*b6f0*/  FMUL.FTZ R77, R132, UR18 ;  /* 0x00000012844d7c20 */ /* 0x000fe20008410000 */
[----:B------:R-:W-:Y:S01]  /*b700*/  FMUL.FTZ R107, R178, UR18 ;  /* 0x00000012b26b7c20 */ /* 0x000fe20008410000 */
[----:B------:R-:W-:Y:S01]  /*b710*/  IADD3 R163, PT, PT, R190, 0x100, RZ ;  /* 0x00000100bea37810 */ /* 0x000fe20007ffe0ff */
[----:B------:R-:W-:Y:S01]  /*b720*/  FFMA.FTZ R159, R126, UR19, R159 ;  /* 0x000000137e9f7c23 */ /* 0x000fe2000801009f */
[----:B------:R-:W-:Y:S01]  /*b730*/  FFMA.FTZ R104, R174, UR19, -R77 ;  /* 0x00000013ae687c23 */ /* 0x000fe2000801084d */
[----:B------:R-:W-:Y:S01]  /*b740*/  FMUL.FTZ R77, R138, UR18 ;  /* 0x000000128a4d7c20 */ /* 0x000fe20008410000 */
[----:B------:R-:W-:Y:S01]  /*b750*/  IADD3 R61, PT, PT, R190, 0x180, RZ ;  /* 0x00000180be3d7810 */ /* 0x000fe20007ffe0ff */
[----:B------:R-:W-:Y:S01]  /*b760*/  FFMA.FTZ R155, R112, UR19, R155 ;  /* 0x00000013709b7c23 */ /* 0x000fe2000801009b */
[----:B------:R-:W-:Y:S01]  /*b770*/  ISETP.GE.AND P3, PT, R119, 0x81, PT ;  /* 0x000000817700780c */ /* 0x000fe20003f66270 */
[----:B------:R-:W-:Y:S01]  /*b780*/  FFMA.FTZ R78, R176, UR19, -R77 ;  /* 0x00000013b04e7c23 */ /* 0x000fe2000801084d */
[C---:B------:R-:W-:Y:S01]  /*b790*/  FMUL.FTZ R77, R177.reuse, UR18 ;  /* 0x00000012b14d7c20 */ /* 0x040fe20008410000 */
[----:B------:R-:W0:Y:S01]  /*b7a0*/  LDS R161, [R161+0x4400] ;  /* 0x00440000a1a17984 */ /* 0x000e220000000800 */
[----:B------:R-:W-:Y:S01]  /*b7b0*/  FFMA.FTZ R153, R128, UR19, R153 ;  /* 0x0000001380997c23 */ /* 0x000fe20008010099 */
[----:B------:R-:W-:Y:S01]  /*b7c0*/  FFMA.FTZ R149, R114, UR19, R149 ;  /* 0x0000001372957c23 */ /* 0x000fe20008010095 */
[----:B------:R-:W-:Y:S01]  /*b7d0*/  FFMA.FTZ R147, R130, UR19, R147 ;  /* 0x0000001382937c23 */ /* 0x000fe20008010093 */
[----:B------:R-:W-:Y:S01]  /*b7e0*/  FFMA.FTZ R143, R116, UR19, R143 ;  /* 0x00000013748f7c23 */ /* 0x000fe2000801008f */
[----:B------:R-:W-:Y:S01]  /*b7f0*/  FFMA.FTZ R139, R132, UR19, R139 ;  /* 0x00000013848b7c23 */ /* 0x000fe2000801008b */
[----:B------:R-:W-:Y:S01]  /*b800*/  FFMA.FTZ R137, R118, UR19, R137 ;  /* 0x0000001376897c23 */ /* 0x000fe20008010089 */
[----:B------:R-:W-:Y:S01]  /*b810*/  FFMA.FTZ R127, R138, UR19, R127 ;  /* 0x000000138a7f7c23 */ /* 0x000fe2000801007f */
[----:B------:R-:W-:Y:S01]  /*b820*/  FFMA.FTZ R76, R177, UR19, -R76 ;  /* 0x00000013b14c7c23 */ /* 0x000fe2000801084c */
[----:B------:R-:W-:Y:S01]  /*b830*/  FFMA.FTZ R77, R120, UR19, R77 ;  /* 0x00000013784d7c23 */ /* 0x000fe2000801004d */
[----:B------:R-:W-:Y:S01]  /*b840*/  FFMA.FTZ R121, R178, UR19, -R121 ;  /* 0x00000013b2797c23 */ /* 0x000fe20008010879 */
[----:B------:R-:W-:Y:S01]  /*b850*/  FFMA.FTZ R107, R140, UR19, R107 ;  /* 0x000000138c6b7c23 */ /* 0x000fe2000801006b */
[----:B------:R-:W-:Y:S06]  /*b860*/  @!P2 BRA `(.L_x_1655) ;  /* 0x000000000010a947 */ /* 0x000fec0003800000 */
[----:B------:R-:W-:-:S04]  /*b870*/  LEA.HI R146, R190, R190, RZ, 0x1b ;  /* 0x000000bebe927211 */ /* 0x000fc800078fd8ff */
[----:B------:R-:W-:-:S05]  /*b880*/  LEA R146, R146, UR16, 0x2 ;  /* 0x0000001092927c11 */ /* 0x000fca000f8e10ff */
[----:B------:R-:W1:Y:S04]  /*b890*/  LDS R165, [R146+0x4200] ;  /* 0x0042000092a57984 */ /* 0x000e680000000800 */
[----:B-1----:R1:W-:Y:S02]  /*b8a0*/  REDG.E.ADD.F32.FTZ.RN.STRONG.GPU desc[UR30][R64.64], R165 ;  /* 0x000000a5400079a6 */ /* 0x0023e4000c12f31e */
.L_x_1655:
[----:B------:R-:W-:Y:S05]  /*b8b0*/  BSYNC.RECONVERGENT B0 ;  /* 0x0000000000007941 */ /* 0x000fea0003800200 */
.L_x_1654:
[----:B------:R-:W-:Y:S04]  /*b8c0*/  BSSY.RECONVERGENT B0, `(.L_x_1656) ;  /* 0x0000003000007945 */ /* 0x000fe80003800200 */
[----:B------:R-:W-:Y:S05]  /*b8d0*/  @!P3 BRA `(.L_x_1657) ;  /* 0x000000000004b947 */ /* 0x000fea0003800000 */
[----:B0-----:R2:W-:Y:S02]  /*b8e0*/  REDG.E.ADD.F32.FTZ.RN.STRONG.GPU desc[UR30][R64.64+0x200], R161 ;  /* 0x000200a1400079a6 */ /* 0x0015e4000c12f31e */
.L_x_1657:
[----:B------:R-:W-:Y:S05]  /*b8f0*/  BSYNC.RECONVERGENT B0 ;  /* 0x0000000000007941 */ /* 0x000fea0003800200 */
.L_x_1656:
[-C--:B------:R-:W-:Y:S01]  /*b900*/  LEA.HI R163, R163, R190.reuse, RZ, 0x1b ;  /* 0x000000bea3a37211 */ /* 0x080fe200078fd8ff */
[----:B------:R-:W-:Y:S01]  /*b910*/  BSSY.RECONVERGENT B0, `(.L_x_1658) ;  /* 0x000000f000007945 */ /* 0x000fe20003800200 */
[----:B------:R-:W-:Y:S02]  /*b920*/  LEA.HI R61, R61, R190, RZ, 0x1b ;  /* 0x000000be3d3d7211 */ /* 0x000fe400078fd8ff */
[----:B------:R-:W-:Y:S02]  /*b930*/  LEA R163, R163, UR16, 0x2 ;  /* 0x00000010a3a37c11 */ /* 0x000fe4000f8e10ff */
[----:B------:R-:W-:Y:S02]  /*b940*/  LEA R148, R61, UR16, 0x2 ;  /* 0x000000103d947c11 */ /* 0x000fe4000f8e10ff */
[----:B------:R-:W-:Y:S01]  /*b950*/  ISETP.GE.AND P6, PT, R119, 0x101, PT ;  /* 0x000001017700780c */ /* 0x000fe20003fc6270 */
[----:B------:R1:W1:Y:S01]  /*b960*/  LDS R61, [R163+0x4600] ;  /* 0x00460000a33d7984 */ /* 0x0002620000000800 */
[----:B------:R-:W-:-:S02]  /*b970*/  IADD3 R146, PT, PT, R190, 0x200, RZ ;  /* 0x00000200be927810 */ /* 0x000fc40007ffe0ff */
[----:B0-2---:R-:W-:Y:S02]  /*b980*/  IADD3 R161, PT, PT, R190, 0x280, RZ ;  /* 0x00000280bea17810 */ /* 0x005fe40007ffe0ff */
[----:B------:R-:W-:Y:S02]  /*b990*/  LEA.HI R146, R146, R190, RZ, 0x1b ;  /* 0x000000be92927211 */ /* 0x000fe400078fd8ff */
[C---:B------:R-:W-:Y:S02]  /*b9a0*/  ISETP.GE.AND P2, PT, R119.reuse, 0x181, PT ;  /* 0x000001817700780c */ /* 0x040fe40003f46270 */
[C---:B------:R-:W-:Y:S02]  /*b9b0*/  ISETP.GE.AND P3, PT, R119.reuse, 0x201, PT ;  /* 0x000002017700780c */ /* 0x040fe40003f66270 */
[C---:B------:R-:W-:Y:S02]  /*b9c0*/  ISETP.GE.AND P4, PT, R119.reuse, 0x281, PT ;  /* 0x000002817700780c */ /* 0x040fe40003f86270 */
[----:B------:R-:W-:Y:S01]  /*b9d0*/  ISETP.GE.AND P5, PT, R119, 0x301, PT ;  /* 0x000003017700780c */ /* 0x000fe20003fa6270 */
[----:B------:R-:W-:-:S12]  /*b9e0*/  @!P6 BRA `(.L_x_1659) ;  /* 0x000000000004e947 */ /* 0x000fd80003800000 */
[----:B-1----:R0:W-:Y:S02]  /*b9f0*/  REDG.E.ADD.F32.FTZ.RN.STRONG.GPU desc[UR30][R64.64+0x400], R61 ;  /* 0x0004003d400079a6 */ /* 0x0021e4000c12f31e */
.L_x_1659:
[----:B------:R-:W-:Y:S05]  /*ba00*/  BSYNC.RECONVERGENT B0 ;  /* 0x0000000000007941 */ /* 0x000fea0003800200 */
.L_x_1658:
[----:B01----:R0:W1:Y:S01]  /*ba10*/  LDS R61, [R148+0x4800] ;  /* 0x00480000943d7984 */ /* 0x0030620000000800 */
[----:B------:R-:W-:Y:S01]  /*ba20*/  BSSY.RECONVERGENT B0, `(.L_x_1660) ;  /* 0x0000006000007945 */ /* 0x000fe20003800200 */
[----:B------:R-:W-:Y:S02]  /*ba30*/  IADD3 R163, PT, PT, R190, 0x300, RZ ;  /* 0x00000300bea37810 */ /* 0x000fe40007ffe0ff */
[----:B------:R-:W-:Y:S02]  /*ba40*/  LEA R146, R146, UR16, 0x2 ;  /* 0x0000001092927c11 */ /* 0x000fe4000f8e10ff */
[----:B------:R-:W-:Y:S01]  /*ba50*/  LEA.HI R161, R161, R190, RZ, 0x1b ;  /* 0x000000bea1a17211 */ /* 0x000fe200078fd8ff */
[----:B------:R-:W-:Y:S06]  /*ba60*/  @!P2 BRA `(.L_x_1661) ;  /* 0x000000000004a947 */ /* 0x000fec0003800000 */
[----:B-1----:R2:W-:Y:S02]  /*ba70*/  REDG.E.ADD.F32.FTZ.RN.STRONG.GPU desc[UR30][R64.64+0x600], R61 ;  /* 0x0006003d400079a6 */ /* 0x0025e4000c12f31e */
.L_x_1661:
[----:B------:R-:W-:Y:S05]  /*ba80*/  BSYNC.RECONVERGENT B0 ;  /* 0x0000000000007941 */ /* 0x000fea0003800200 */
.L_x_1660:
[----:B-12---:R1:W2:Y:S01]  /*ba90*/  LDS R61, [R146+0x4a00] ;  /* 0x004a0000923d7984 */ /* 0x0062a20000000800 */
[----:B------:R-:W-:Y:S01]  /*baa0*/  BSSY.RECONVERGENT B0, `(.L_x_1662) ;  /* 0x0000005000007945 */ /* 0x000fe20003800200 */
[----:B------:R-:W-:Y:S02]  /*bab0*/  LEA.HI R163, R163, R190, RZ, 0x1b ;  /* 0x000000bea3a37211 */ /* 0x000fe400078fd8ff */
[----:B------:R-:W-:Y:S01]  /*bac0*/  LEA R161, R161, UR16, 0x2 ;  /* 0x00000010a1a17c11 */ /* 0x000fe2000f8e10ff */
[----:B------:R-:W-:Y:S06]  /*bad0*/  @!P3 BRA `(.L_x_1663) ;  /* 0x000000000004b947 */ /* 0x000fec0003800000 */
[----:B--2---:R2:W-:Y:S02]  /*bae0*/  REDG.E.ADD.F32.FTZ.RN.STRONG.GPU desc[UR30][R64.64+0x800], R61 ;  /* 0x0008003d400079a6 */ /* 0x0045e4000c12f31e */
.L_x_1663:
[----:B------:R-:W-:Y:S05]  /*baf0*/  BSYNC.RECONVERGENT B0 ;  /* 0x0000000000007941 */ /* 0x000fea0003800200 */
.L_x_1662:
[----:B--2---:R2:W0:Y:S01]  /*bb00*/  LDS R61, [R161+0x4c00] ;  /* 0x004c0000a13d7984 */ /* 0x0044220000000800 */
[----:B------:R-:W-:Y:S01]  /*bb10*/  BSSY.RECONVERGENT B0, `(.L_x_1664) ;  /* 0x0000004000007945 */ /* 0x000fe20003800200 */
[----:B-1----:R-:W-:-:S03]  /*bb20*/  LEA R146, R163, UR16, 0x2 ;  /* 0x00000010a3927c11 */ /* 0x002fc6000f8e10ff */
[----:B------:R-:W-:Y:S05]  /*bb30*/  @!P4 BRA `(.L_x_1665) ;  /* 0x000000000004c947 */ /* 0x000fea0003800000 */
[----:B0-----:R1:W-:Y:S02]  /*bb40*/  REDG.E.ADD.F32.FTZ.RN.STRONG.GPU desc[UR30][R64.64+0xa00], R61 ;  /* 0x000a003d400079a6 */ /* 0x0013e4000c12f31e */
.L_x_1665:
[----:B------:R-:W-:Y:S05]  /*bb50*/  BSYNC.RECONVERGENT B0 ;  /* 0x0000000000007941 */ /* 0x000fea0003800200 */
.L_x_1664:
[----:B01----:R0:W1:Y:S01]  /*bb60*/  LDS R61, [R146+0x4e00] ;  /* 0x004e0000923d7984 */ /* 0x0030620000000800 */
[----:B------:R-:W-:Y:S01]  /*bb70*/  BSSY.RECONVERGENT B0, `(.L_x_1666) ;  /* 0x0000005000007945 */ /* 0x000fe20003800200 */
[C---:B--2---:R-:W-:Y:S02]  /*bb80*/  IADD3 R161, PT, PT, R190.reuse, 0x380, RZ ;  /* 0x00000380bea17810 */ /* 0x044fe40007ffe0ff */
[----:B------:R-:W-:Y:S01]  /*bb90*/  LOP3.LUT R163, R190, 0x400, RZ, 0xfc, !PT ;  /* 0x00000400bea37812 */ /* 0x000fe200078efcff */
[----:B------:R-:W-:Y:S06]  /*bba0*/  @!P5 BRA `(.L_x_1667) ;  /* 0x000000000004d947 */ /* 0x000fec0003800000 */
[----:B-1----:R2:W-:Y:S02]  /*bbb0*/  REDG.E.ADD.F32.FTZ.RN.STRONG.GPU desc[UR30][R64.64+0xc00], R61 ;  /* 0x000c003d400079a6 */ /* 0x0025e4000c12f31e */
.L_x_1667:
[----:B------:R-:W-:Y:S05]  /*bbc0*/  BSYNC.RECONVERGENT B0 ;  /* 0x0000000000007941 */ /* 0x000fea0003800200 */
.L_x_1666:
[----:B-12---:R-:W-:Y:S01]  /*bbd0*/  IADD3 R61, PT, PT, R190, 0x480, RZ ;  /* 0x00000480be3d7810 */ /* 0x006fe20007ffe0ff */
        /* <DEDUP_REMOVED lines=15> */
.L_x_1669:
[----:B------:R-:W-:Y:S05]  /*bcd0*/  BSYNC.RECONVERGENT B0 ;  /* 0x0000000000007941 */ /* 0x000fea0003800200 */
.L_x_1668:
[----:B01----:R0:W1:Y:S01]  /*bce0*/  LDS R61, [R163+0x5200] ;  /* 0x00520000a33d7984 */ /* 0x0030620000000800 */
[----:B------:R-:W-:Y:S01]  /*bcf0*/  BSSY.RECONVERGENT B0, `(.L_x_1670) ;  /* 0x0000006000007945 */ /* 0x000fe20003800200 */
[----:B------:R-:W-:Y:S02]  /*bd00*/  IADD3 R161, PT, PT, R190, 0x580, RZ ;  /* 0x00000580bea17810 */ /* 0x000fe40007ffe0ff */
[----:B------:R-:W-:Y:S02]  /*bd10*/  LEA.HI R165, R165, R190, RZ, 0x1b ;  /* 0x000000bea5a57211 */ /* 0x000fe400078fd8ff */
[----:B------:R-:W-:Y:S01]  /*bd20*/  LEA R146, R146, UR16, 0x2 ;  /* 0x0000001092927c11 */ /* 0x000fe2000f8e10ff */
[----:B------:R-:W-:Y:S06]  /*bd30*/  @!P2 BRA `(.L_x_1671) ;  /* 0x000000000004a947 */ /* 0x000fec0003800000 */
[----:B-1----:R2:W-:Y:S02]  /*bd40*/  REDG.E.ADD.F32.FTZ.RN.STRONG.GPU desc[UR30][R64.64+0x1000], R61 ;  /* 0x0010003d400079a6 */ /* 0x0025e4000c12f31e */
.L_x_1671:
[----:B------:R-:W-:Y:S05]  /*bd50*/  BSYNC.RECONVERGENT B0 ;  /* 0x0000000000007941 */ /* 0x000fea0003800200 */
.L_x_1670:
[----:B-12---:R1:W2:Y:S01]  /*bd60*/  LDS R61, [R146+0x5400] ;  /* 0x00540000923d7984 */ /* 0x0062a20000000800 */
[----:B------:R-:W-:Y:S01]  /*bd70*/  BSSY.RECONVERGENT B0, `(.L_x_1672) ;  /* 0x0000005000007945 */ /* 0x000fe20003800200 */
[----:B------:R-:W-:Y:S02]  /*bd80*/  LEA.HI R161, R161, R190, RZ, 0x1b ;  /* 0x000000bea1a17211 */ /* 0x000fe400078fd8ff */
[----:B------:R-:W-:Y:S01]  /*bd90*/  LEA R165, R165, UR16, 0x2 ;  /* 0x00000010a5a57c11 */ /* 0x000fe2000f8e10ff */
[----:B------:R-:W-:Y:S06]  /*bda0*/  @!P3 BRA `(.L_x_1673) ;  /* 0x000000000004b947 */ /* 0x000fec0003800000 */
[----:B--2---:R2:W-:Y:S02]  /*bdb0*/  REDG.E.ADD.F32.FTZ.RN.STRONG.GPU desc[UR30][R64.64+0x1200], R61 ;  /* 0x0012003d400079a6 */ /* 0x0045e4000c12f31e */
.L_x_1673:
[----:B------:R-:W-:Y:S05]  /*bdc0*/  BSYNC.RECONVERGENT B0 ;  /* 0x0000000000007941 */ /* 0x000fea0003800200 */
.L_x_1672:
[----:B--2---:R2:W0:Y:S01]  /*bdd0*/  LDS R61, [R165+0x5600] ;  /* 0x00560000a53d7984 */ /* 0x0044220000000800 */
[----:B------:R-:W-:Y:S01]  /*bde0*/  BSSY.RECONVERGENT B0, `(.L_x_1674) ;  /* 0x0000004000007945 */ /* 0x000fe20003800200 */
[----:B-1----:R-:W-:-:S03]  /*bdf0*/  LEA R146, R161, UR16, 0x2 ;  /* 0x00000010a1927c11 */ /* 0x002fc6000f8e10ff */
[----:B------:R-:W-:Y:S05]  /*be00*/  @!P4 BRA `(.L_x_1675) ;  /* 0x000000000004c947 */ /* 0x000fea0003800000 */
[----:B0-----:R1:W-:Y:S02]  /*be10*/  REDG.E.ADD.F32.FTZ.RN.STRONG.GPU desc[UR30][R64.64+0x1400], R61 ;  /* 0x0014003d400079a6 */ /* 0x0013e4000c12f31e */
.L_x_1675:
[----:B------:R-:W-:Y:S05]  /*be20*/  BSYNC.RECONVERGENT B0 ;  /* 0x0000000000007941 */ /* 0x000fea0003800200 */
.L_x_1674:
[----:B01----:R0:W1:Y:S01]  /*be30*/  LDS R61, [R146+0x5800] ;  /* 0x00580000923d7984 */ /* 0x0030620000000800 */
[----:B------:R-:W-:Y:S01]  /*be40*/  BSSY.RECONVERGENT B0, `(.L_x_1676) ;  /* 0x0000005000007945 */ /* 0x000fe20003800200 */
[C---:B------:R-:W-:Y:S02]  /*be50*/  IADD3 R161, PT, PT, R190.reuse, 0x600, RZ ;  /* 0x00000600bea17810 */ /* 0x040fe40007ffe0ff */
[----:B------:R-:W-:Y:S01]  /*be60*/  IADD3 R163, PT, PT, R190, 0x680, RZ ;  /* 0x00000680bea37810 */ /* 0x000fe20007ffe0ff */
[----:B------:R-:W-:Y:S06]  /*be70*/  @!P5 BRA `(.L_x_1677) ;  /* 0x000000000004d947 */ /* 0x000fec0003800000 */
[----:B-1----:R1:W-:Y:S02]  /*be80*/  REDG.E.ADD.F32.FTZ.RN.STRONG.GPU desc[UR30][R64.64+0x1600], R61 ;  /* 0x0016003d400079a6 */ /* 0x0023e4000c12f31e */
.L_x_1677:
[----:B------:R-:W-:Y:S05]  /*be90*/  BSYNC.RECONVERGENT B0 ;  /* 0x0000000000007941 */ /* 0x000fea0003800200 */
.L_x_1676:
        /* <DEDUP_REMOVED lines=8> */
[----:B--2---:R-:W-:Y:S02]  /*bf20*/  IADD3 R165, PT, PT, R190, 0x780, RZ ;  /* 0x00000780bea57810 */ /* 0x004fe40007ffe0ff */
[----:B------:R-:W-:Y:S02]  /*bf30*/  LEA R163, R163, UR16, 0x2 ;  /* 0x00000010a3a37c11 */ /* 0x000fe4000f8e10ff */
[C---:B------:R-:W-:Y:S02]  /*bf40*/  ISETP.GE.AND P2, PT, R119.reuse, 0x681, PT ;  /* 0x000006817700780c */ /* 0x040fe40003f46270 */
[C---:B------:R-:W-:Y:S02]  /*bf50*/  ISETP.GE.AND P3, PT, R119.reuse, 0x701, PT ;  /* 0x000007017700780c */ /* 0x040fe40003f66270 */
[C---:B------:R-:W-:Y:S02]  /*bf60*/  ISETP.GE.AND P4, PT, R119.reuse, 0x781, PT ;  /* 0x000007817700780c */ /* 0x040fe40003f86270 */
[----:B------:R-:W-:Y:S01]  /*bf70*/  ISETP.GE.AND P5, PT, R119, 0x801, PT ;  /* 0x000008017700780c */ /* 0x000fe20003fa6270 */
[----:B------:R-:W-:-:S12]  /*bf80*/  @!P6 BRA `(.L_x_1679) ;  /* 0x000000000004e947 */ /* 0x000fd80003800000 */
[----:B0-----:R1:W-:Y:S02]  /*bf90*/  REDG.E.ADD.F32.FTZ.RN.STRONG.GPU desc[UR30][R64.64+0x1800], R61 ;  /* 0x0018003d400079a6 */ /* 0x0013e4000c12f31e */
.L_x_1679:
[----:B------:R-:W-:Y:S05]  /*bfa0*/  BSYNC.RECONVERGENT B0 ;  /* 0x0000000000007941 */ /* 0x000fea0003800200 */
.L_x_1678:
[----:B01----:R0:W1:Y:S01]  /*bfb0*/  LDS R61, [R163+0x5c00] ;  /* 0x005c0000a33d7984 */ /* 0x0030620000000800 */
[----:B------:R-:W-:Y:S01]  /*bfc0*/  BSSY.RECONVERGENT B0, `(.L_x_1680) ;  /* 0x0000006000007945 */ /* 0x000fe20003800200 */
[----:B------:R-:W-:Y:S02]  /*bfd0*/  LOP3.LUT R161, R190, 0x800, RZ, 0xfc, !PT ;  /* 0x00000800bea17812 */ /* 0x000fe400078efcff */
[----:B------:R-:W-:Y:S02]  /*bfe0*/  LEA.HI R165, R165, R190, RZ, 0x1b ;  /* 0x000000bea5a57211 */ /* 0x000fe400078fd8ff */
[----:B------:R-:W-:Y:S01]  /*bff0*/  LEA R146, R146, UR16, 0x2 ;  /* 0x0000001092927c11 */ /* 0x000fe2000f8e10ff */
[----:B------:R-:W-:Y:S06]  /*c000*/  @!P2 BRA `(.L_x_1681) ;  /* 0x000000000004a947 */ /* 0x000fec0003800000 */
[----:B-1----:R2:W-:Y:S02]  /*c010*/  REDG.E.ADD.F32.FTZ.RN.STRONG.GPU desc[UR30][R64.64+0x1a00], R61 ;  /* 0x001a003d400079a6 */ /* 0x0025e4000c12f31e */
.L_x_1681:
[----:B------:R-:W-:Y:S05]  /*c020*/  BSYNC.RECONVERGENT B0 ;  /* 0x0000000000007941 */ /* 0x000fea0003800200 */
.L_x_1680:
[----:B-12---:R1:W2:Y:S01]  /*c030*/  LDS R61, [R146+0x5e00] ;  /* 0x005e0000923d7984 */ /* 0x0062a20000000800 */
[----:B------:R-:W-:Y:S01]  /*c040*/  BSSY.RECONVERGENT B0, `(.L_x_1682) ;  /* 0x0000005000007945 */ /* 0x000fe20003800200 */
[----:B------:R-:W-:Y:S02]  /*c050*/  LEA.HI R161, R161, R190, RZ, 0x1b ;  /* 0x000000bea1a17211 */ /* 0x000fe400078fd8ff */
[----:B------:R-:W-:Y:S01]  /*c060*/  LEA R165, R165, UR16, 0x2 ;  /* 0x00000010a5a57c11 */ /* 0x000fe2000f8e10ff */
[----:B------:R-:W-:Y:S06]  /*c070*/  @!P3 BRA `(.L_x_1683) ;  /* 0x000000000004b947 */ /* 0x000fec0003800000 */
[----:B--2---:R2:W-:Y:S02]  /*c080*/  REDG.E.ADD.F32.FTZ.RN.STRONG.GPU desc[UR30][R64.64+0x1c00], R61 ;  /* 0x001c003d400079a6 */ /* 0x0045e4000c12f31e */
.L_x_1683:
[----:B------:R-:W-:Y:S05]  /*c090*/  BSYNC.RECONVERGENT B0 ;  /* 0x0000000000007941 */ /* 0x000fea0003800200 */
.L_x_1682:
[----:B--2---:R2:W0:Y:S01]  /*c0a0*/  LDS R61, [R165+0x6000] ;  /* 0x00600000a53d7984 */ /* 0x0044220000000800 */
[----:B------:R-:W-:Y:S01]  /*c0b0*/  BSSY.RECONVERGENT B0, `(.L_x_1684) ;  /* 0x0000004000007945 */ /* 0x000fe20003800200 */
[----:B-1----:R-:W-:-:S03]  /*c0c0*/  LEA R146, R161, UR16, 0x2 ;  /* 0x00000010a1927c11 */ /* 0x002fc6000f8e10ff */
[----:B------:R-:W-:Y:S05]  /*c0d0*/  @!P4 BRA `(.L_x_1685) ;  /* 0x000000000004c947 */ /* 0x000fea0003800000 */
[----:B0-----:R1:W-:Y:S02]  /*c0e0*/  REDG.E.ADD.F32.FTZ.RN.STRONG.GPU desc[UR30][R64.64+0x1e00], R61 ;  /* 0x001e003d400079a6 */ /* 0x0013e4000c12f31e */
.L_x_1685:
[----:B------:R-:W-:Y:S05]  /*c0f0*/  BSYNC.RECONVERGENT B0 ;  /* 0x0000000000007941 */ /* 0x000fea0003800200 */
.L_x_1684:
[----:B01----:R0:W1:Y:S01]  /*c100*/  LDS R61, [R146+0x6200] ;  /* 0x00620000923d7984 */ /* 0x0030620000000800 */
[----:B------:R-:W-:Y:S01]  /*c110*/  BSSY.RECONVERGENT B0, `(.L_x_1686) ;  /* 0x0000005000007945 */ /* 0x000fe20003800200 */
[C---:B------:R-:W-:Y:S02]  /*c120*/  IADD3 R161, PT, PT, R190.reuse, 0x880, RZ ;  /* 0x00000880bea17810 */ /* 0x040fe40007ffe0ff */
[----:B------:R-:W-:Y:S01]  /*c130*/  IADD3 R163, PT, PT, R190, 0x900, RZ ;  /* 0x00000900bea37810 */ /* 0x000fe20007ffe0ff */
[----:B------:R-:W-:Y:S06]  /*c140*/  @!P5 BRA `(.L_x_1687) ;  /* 0x000000000004d947 */ /* 0x000fec0003800000 */
[----:B-1----:R1:W-:Y:S02]  /*c150*/  REDG.E.ADD.F32.FTZ.RN.STRONG.GPU desc[UR30][R64.64+0x2000], R61 ;  /* 0x0020003d400079a6 */ /* 0x0023e4000c12f31e */
.L_x_1687:
[----:B------:R-:W-:Y:S05]  /*c160*/  BSYNC.RECONVERGENT B0 ;  /* 0x0000000000007941 */ /* 0x000fea0003800200 */
.L_x_1686:
        /* <DEDUP_REMOVED lines=16> */
.L_x_1689:
[----:B------:R-:W-:Y:S05]  /*c270*/  BSYNC.RECONVERGENT B0 ;  /* 0x0000000000007941 */ /* 0x000fea0003800200 */
.L_x_1688:
[----:B01----:R0:W1:Y:S01]  /*c280*/  LDS R61, [R163+0x6600] ;  /* 0x00660000a33d7984 */ /* 0x0030620000000800 */
[----:B------:R-:W-:Y:S01]  /*c290*/  BSSY.RECONVERGENT B0, `(.L_x_1690) ;  /* 0x0000006000007945 */ /* 0x000fe20003800200 */
[----:B------:R-:W-:Y:S02]  /*c2a0*/  IADD3 R161, PT, PT, R190, 0xa80, RZ ;  /* 0x00000a80bea17810 */ /* 0x000fe40007ffe0ff */
[----:B------:R-:W-:Y:S02]  /*c2b0*/  LEA.HI R165, R165, R190, RZ, 0x1b ;  /* 0x000000bea5a57211 */ /* 0x000fe400078fd8ff */
[----:B------:R-:W-:Y:S01]  /*c2c0*/  LEA R146, R146, UR16, 0x2 ;  /* 0x0000001092927c11 */ /* 0x000fe2000f8e10ff */
[----:B------:R-:W-:Y:S06]  /*c2d0*/  @!P2 BRA `(.L_x_1691) ;  /* 0x000000000004a947 */ /* 0x000fec0003800000 */
[----:B-1----:R2:W-:Y:S02]  /*c2e0*/  REDG.E.ADD.F32.FTZ.RN.STRONG.GPU desc[UR30][R64.64+0x2400], R61 ;  /* 0x0024003d400079a6 */ /* 0x0025e4000c12f31e */
.L_x_1691:
[----:B------:R-:W-:Y:S05]  /*c2f0*/  BSYNC.RECONVERGENT B0 ;  /* 0x0000000000007941 */ /* 0x000fea0003800200 */
.L_x_1690:
[----:B-12---:R1:W2:Y:S01]  /*c300*/  LDS R61, [R146+0x6800] ;  /* 0x00680000923d7984 */ /* 0x0062a20000000800 */
[----:B------:R-:W-:Y:S01]  /*c310*/  BSSY.RECONVERGENT B0, `(.L_x_1692) ;  /* 0x0000005000007945 */ /* 0x000fe20003800200 */
[----:B------:R-:W-:Y:S02]  /*c320*/  LEA.HI R161, R161, R190, RZ, 0x1b ;  /* 0x000000bea1a17211 */ /* 0x000fe400078fd8ff */
[----:B------:R-:W-:Y:S01]  /*c330*/  LEA R165, R165, UR16, 0x2 ;  /* 0x00000010a5a57c11 */ /* 0x000fe2000f8e10ff */
[----:B------:R-:W-:Y:S06]  /*c340*/  @!P3 BRA `(.L_x_1693) ;  /* 0x000000000004b947 */ /* 0x000fec0003800000 */
[----:B--2---:R2:W-:Y:S02]  /*c350*/  REDG.E.ADD.F32.FTZ.RN.STRONG.GPU desc[UR30][R64.64+0x2600], R61 ;  /* 0x0026003d400079a6 */ /* 0x0045e4000c12f31e */
.L_x_1693:
[----:B------:R-:W-:Y:S05]  /*c360*/  BSYNC.RECONVERGENT B0 ;  /* 0x0000000000007941 */ /* 0x000fea0003800200 */
.L_x_1692:
[----:B--2---:R2:W0:Y:S01]  /*c370*/  LDS R61, [R165+0x6a00] ;  /* 0x006a0000a53d7984 */ /* 0x0044220000000800 */
[----:B------:R-:W-:Y:S01]  /*c380*/  BSSY.RECONVERGENT B0, `(.L_x_1694) ;  /* 0x0000004000007945 */ /* 0x000fe20003800200 */
[----:B-1----:R-:W-:-:S03]  /*c390*/  LEA R146, R161, UR16, 0x2 ;  /* 0x00000010a1927c11 */ /* 0x002fc6000f8e10ff */
[----:B------:R-:W-:Y:S05]  /*c3a0*/  @!P4 BRA `(.L_x_1695) ;  /* 0x000000000004c947 */ /* 0x000fea0003800000 */
[----:B0-----:R1:W-:Y:S02]  /*c3b0*/  REDG.E.ADD.F32.FTZ.RN.STRONG.GPU desc[UR30][R64.64+0x2800], R61 ;  /* 0x0028003d400079a6 */ /* 0x0013e4000c12f31e */
.L_x_1695:
[----:B------:R-:W-:Y:S05]  /*c3c0*/  BSYNC.RECONVERGENT B0 ;  /* 0x0000000000007941 */ /* 0x000fea0003800200 */
.L_x_1694:
[----:B01----:R0:W1:Y:S01]  /*c3d0*/  LDS R61, [R146+0x6c00] ;  /* 0x006c0000923d7984 */ /* 0x0030620000000800 */
[----:B------:R-:W-:Y:S01]  /*c3e0*/  BSSY.RECONVERGENT B0, `(.L_x_1696) ;  /* 0x0000005000007945 */ /* 0x000fe20003800200 */
[C---:B------:R-:W-:Y:S02]  /*c3f0*/  IADD3 R161, PT, PT, R190.reuse, 0xb00, RZ ;  /* 0x00000b00bea17810 */ /* 0x040fe40007ffe0ff */
[----:B------:R-:W-:Y:S01]  /*c400*/  IADD3 R163, PT, PT, R190, 0xb80, RZ ;  /* 0x00000b80bea37810 */ /* 0x000fe20007ffe0ff */
[----:B------:R-:W-:Y:S06]  /*c410*/  @!P5 BRA `(.L_x_1697) ;  /* 0x000000000004d947 */ /* 0x000fec0003800000 */
[----:B-1----:R1:W-:Y:S02]  /*c420*/  REDG.E.ADD.F32.FTZ.RN.STRONG.GPU desc[UR30][R64.64+0x2a00], R61 ;  /* 0x002a003d400079a6 */ /* 0x0023e4000c12f31e */
.L_x_1697:
[----:B------:R-:W-:Y:S05]  /*c430*/  BSYNC.RECONVERGENT B0 ;  /* 0x0000000000007941 */ /* 0x000fea0003800200 */
.L_x_1696:
        /* <DEDUP_REMOVED lines=16> */
.L_x_1699:
[----:B------:R-:W-:Y:S05]  /*c540*/  BSYNC.RECONVERGENT B0 ;  /* 0x0000000000007941 */ /* 0x000fea0003800200 */
.L_x_1698:
[----:B01----:R0:W1:Y:S01]  /*c550*/  LDS R61, [R163+0x7000] ;  /* 0x00700000a33d7984 */ /* 0x0030620000000800 */
[----:B------:R-:W-:Y:S01]  /*c560*/  BSSY.RECONVERGENT B0, `(.L_x_1700) ;  /* 0x0000006000007945 */ /* 0x000fe20003800200 */
[----:B------:R-:W-:Y:S02]  /*c570*/  IADD3 R161, PT, PT, R190, 0xd00, RZ ;  /* 0x00000d00bea17810 */ /* 0x000fe40007ffe0ff */
[----:B------:R-:W-:Y:S02]  /*c580*/  LEA.HI R165, R165, R190, RZ, 0x1b ;  /* 0x000000bea5a57211 */ /* 0x000fe400078fd8ff */
[----:B------:R-:W-:Y:S01]  /*c590*/  LEA R146, R146, UR16, 0x2 ;  /* 0x0000001092927c11 */ /* 0x000fe2000f8e10ff */
[----:B------:R-:W-:Y:S06]  /*c5a0*/  @!P2 BRA `(.L_x_1701) ;  /* 0x000000000004a947 */ /* 0x000fec0003800000 */
[----:B-1----:R2:W-:Y:S02]  /*c5b0*/  REDG.E.ADD.F32.FTZ.RN.STRONG.GPU desc[UR30][R64.64+0x2e00], R61 ;  /* 0x002e003d400079a6 */ /* 0x0025e4000c12f31e */
.L_x_1701:
[----:B------:R-:W-:Y:S05]  /*c5c0*/  BSYNC.RECONVERGENT B0 ;  /* 0x0000000000007941 */ /* 0x000fea0003800200 */
.L_x_1700:
[----:B-12---:R1:W2:Y:S01]  /*c5d0*/  LDS R61, [R146+0x7200] ;  /* 0x00720000923d7984 */ /* 0x0062a20000000800 */
[----:B------:R-:W-:Y:S01]  /*c5e0*/  BSSY.RECONVERGENT B0, `(.L_x_1702) ;  /* 0x0000005000007945 */ /* 0x000fe20003800200 */
[----:B------:R-:W-:Y:S02]  /*c5f0*/  LEA.HI R161, R161, R190, RZ, 0x1b ;  /* 0x000000bea1a17211 */ /* 0x000fe400078fd8ff */
[----:B------:R-:W-:Y:S01]  /*c600*/  LEA R165, R165, UR16, 0x2 ;  /* 0x00000010a5a57c11 */ /* 0x000fe2000f8e10ff */
[----:B------:R-:W-:Y:S06]  /*c610*/  @!P3 BRA `(.L_x_1703) ;  /* 0x000000000004b947 */ /* 0x000fec0003800000 */
[----:B--2---:R2:W-:Y:S02]  /*c620*/  REDG.E.ADD.F32.FTZ.RN.STRONG.GPU desc[UR30][R64.64+0x3000], R61 ;  /* 0x0030003d400079a6 */ /* 0x0045e4000c12f31e */
.L_x_1703:
[----:B------:R-:W-:Y:S05]  /*c630*/  BSYNC.RECONVERGENT B0 ;  /* 0x0000000000007941 */ /* 0x000fea0003800200 */
.L_x_1702:
[----:B--2---:R2:W0:Y:S01]  /*c640*/  LDS R61, [R165+0x7400] ;  /* 0x00740000a53d7984 */ /* 0x0044220000000800 */
[----:B------:R-:W-:Y:S01]  /*c650*/  BSSY.RECONVERGENT B0, `(.L_x_1704) ;  /* 0x0000004000007945 */ /* 0x000fe20003800200 */
[----:B-1----:R-:W-:-:S03]  /*c660*/  LEA R146, R161, UR16, 0x2 ;  /* 0x00000010a1927c11 */ /* 0x002fc6000f8e10ff */
[----:B------:R-:W-:Y:S05]  /*c670*/  @!P4 BRA `(.L_x_1705) ;  /* 0x000000000004c947 */ /* 0x000fea0003800000 */
[----:B0-----:R1:W-:Y:S02]  /*c680*/  REDG.E.ADD.F32.FTZ.RN.STRONG.GPU desc[UR30][R64.64+0x3200], R61 ;  /* 0x0032003d400079a6 */ /* 0x0013e4000c12f31e */
.L_x_1705:
[----:B------:R-:W-:Y:S05]  /*c690*/  BSYNC.RECONVERGENT B0 ;  /* 0x0000000000007941 */ /* 0x000fea0003800200 */
.L_x_1704:
[----:B01----:R0:W1:Y:S01]  /*c6a0*/  LDS R61, [R146+0x7600] ;  /* 0x00760000923d7984 */ /* 0x0030620000000800 */
[----:B------:R-:W-:Y:S01]  /*c6b0*/  BSSY.RECONVERGENT B0, `(.L_x_1706) ;  /* 0x0000005000007945 */ /* 0x000fe20003800200 */
[C---:B------:R-:W-:Y:S02]  /*c6c0*/  IADD3 R161, PT, PT, R190.reuse, 0xd80, RZ ;  /* 0x00000d80bea17810 */ /* 0x040fe40007ffe0ff */
[----:B------:R-:W-:Y:S01]  /*c6d0*/  IADD3 R163, PT, PT, R190, 0xe00, RZ ;  /* 0x00000e00bea37810 */ /* 0x000fe20007ffe0ff */
[----:B------:R-:W-:Y:S06]  /*c6e0*/  @!P5 BRA `(.L_x_1707) ;  /* 0x000000000004d947 */ /* 0x000fec0003800000 */
[----:B-1----:R1:W-:Y:S02]  /*c6f0*/  REDG.E.ADD.F32.FTZ.RN.STRONG.GPU desc[UR30][R64.64+0x3400], R61 ;  /* 0x0034003d400079a6 */ /* 0x0023e4000c12f31e */
.L_x_1707:
[----:B------:R-:W-:Y:S05]  /*c700*/  BSYNC.RECONVERGENT B0 ;  /* 0x0000000000007941 */ /* 0x000fea0003800200 */
.L_x_1706:
        /* <DEDUP_REMOVED lines=16> */
.L_x_1709:
[----:B------:R-:W-:Y:S05]  /*c810*/  BSYNC.RECONVERGENT B0 ;  /* 0x0000000000007941 */ /* 0x000fea0003800200 */
.L_x_1708:
[----:B01----:R0:W1:Y:S01]  /*c820*/  LDS R61, [R163+0x7a00] ;  /* 0x007a0000a33d7984 */ /* 0x0030620000000800 */
[----:B------:R-:W-:Y:S01]  /*c830*/  BSSY.RECONVERGENT B0, `(.L_x_1710) ;  /* 0x0000006000007945 */ /* 0x000fe20003800200 */
[----:B------:R-:W-:Y:S02]  /*c840*/  IADD3 R119, PT, PT, R190, 0xf80, RZ ;  /* 0x00000f80be777810 */ /* 0x000fe40007ffe0ff */
[----:B------:R-:W-:Y:S02]  /*c850*/  LEA.HI R165, R165, R190, RZ, 0x1b ;  /* 0x000000bea5a57211 */ /* 0x000fe400078fd8ff */
[----:B------:R-:W-:Y:S01]  /*c860*/  LEA R146, R146, UR16, 0x2 ;  /* 0x0000001092927c11 */ /* 0x000fe2000f8e10ff */
[----:B------:R-:W-:Y:S06]  /*c870*/  @!P2 BRA `(.L_x_1711) ;  /* 0x000000000004a947 */ /* 0x000fec0003800000 */
[----:B-1----:R2:W-:Y:S02]  /*c880*/  REDG.E.ADD.F32.FTZ.RN.STRONG.GPU desc[UR30][R64.64+0x3800], R61 ;  /* 0x0038003d400079a6 */ /* 0x0025e4000c12f31e */
.L_x_1711:
[----:B------:R-:W-:Y:S05]  /*c890*/  BSYNC.RECONVERGENT B0 ;  /* 0x0000000000007941 */ /* 0x000fea0003800200 */
.L_x_1710:
[----:B-12---:R1:W2:Y:S01]  /*c8a0*/  LDS R61, [R146+0x7c00] ;  /* 0x007c0000923d7984 */ /* 0x0062a20000000800 */
[----:B------:R-:W-:Y:S01]  /*c8b0*/  BSSY.RECONVERGENT B0, `(.L_x_1712) ;  /* 0x0000005000007945 */ /* 0x000fe20003800200 */
[----:B------:R-:W-:Y:S02]  /*c8c0*/  LEA.HI R119, R119, R190, RZ, 0x1b ;  /* 0x000000be77777211 */ /* 0x000fe400078fd8ff */
[----:B------:R-:W-:Y:S01]  /*c8d0*/  LEA R165, R165, UR16, 0x2 ;  /* 0x00000010a5a57c11 */ /* 0x000fe2000f8e10ff */
[----:B------:R-:W-:Y:S06]  /*c8e0*/  @!P3 BRA `(.L_x_1713) ;  /* 0x000000000004b947 */ /* 0x000fec0003800000 */
[----:B--2---:R2:W-:Y:S02]  /*c8f0*/  REDG.E.ADD.F32.FTZ.RN.STRONG.GPU desc[UR30][R64.64+0x3a00], R61 ;  /* 0x003a003d400079a6 */ /* 0x0045e4000c12f31e */
.L_x_1713:
[----:B------:R-:W-:Y:S05]  /*c900*/  BSYNC.RECONVERGENT B0 ;  /* 0x0000000000007941 */ /* 0x000fea0003800200 */
.L_x_1712:
[----:B--2---:R2:W0:Y:S01]  /*c910*/  LDS R61, [R165+0x7e00] ;  /* 0x007e0000a53d7984 */ /* 0x0044220000000800 */
[----:B------:R-:W-:Y:S01]  /*c920*/  BSSY.RECONVERGENT B0, `(.L_x_1714) ;  /* 0x0000004000007945 */ /* 0x000fe20003800200 */
[----:B------:R-:W-:-:S03]  /*c930*/  LEA R119, R119, UR16, 0x2 ;  /* 0x0000001077777c11 */ /* 0x000fc6000f8e10ff */
[----:B------:R-:W-:Y:S05]  /*c940*/  @!P4 BRA `(.L_x_1715) ;  /* 0x000000000004c947 */ /* 0x000fea0003800000 */
[----:B0-----:R0:W-:Y:S02]  /*c950*/  REDG.E.ADD.F32.FTZ.RN.STRONG.GPU desc[UR30][R64.64+0x3c00], R61 ;  /* 0x003c003d400079a6 */ /* 0x0011e4000c12f31e */
.L_x_1715:
[----:B------:R-:W-:Y:S05]  /*c960*/  BSYNC.RECONVERGENT B0 ;  /* 0x0000000000007941 */ /* 0x000fea0003800200 */
.L_x_1714:
[----:B0-----:R-:W-:Y:S01]  /*c970*/  FADD.FTZ R61, R144, R105 ;  /* 0x00000069903d7221 */ /* 0x001fe20000010000 */
[----:B------:R-:W-:Y:S01]  /*c980*/  BSSY.RECONVERGENT B0, `(.L_x_1716) ;  /* 0x0000004000007945 */ /* 0x000fe20003800200 */
[----:B------:R0:W0:Y:S03]  /*c990*/  LDS R105, [R119+0x8000] ;  /* 0x0080000077697984 */ /* 0x0000260000000800 */
[----:B------:R-:W-:Y:S05]  /*c9a0*/  @!P5 BRA `(.L_x_1717) ;  /* 0x000000000004d947 */ /* 0x000fea0003800000 */
[----:B0-----:R0:W-:Y:S02]  /*c9b0*/  REDG.E.ADD.F32.FTZ.RN.STRONG.GPU desc[UR30][R64.64+0x3e00], R105 ;  /* 0x003e0069400079a6 */ /* 0x0011e4000c12f31e */
.L_x_1717:
[----:B------:R-:W-:Y:S05]  /*c9c0*/  BSYNC.RECONVERGENT B0 ;  /* 0x0000000000007941 */ /* 0x000fea0003800200 */
.L_x_1716:
        /* <DEDUP_REMOVED lines=8> */
[----:B------:R-:W1:Y:S01]  /*ca50*/  SHFL.DOWN PT, R119, R62, 0x1, 0x1f ;  /* 0x08201f003e777f89 */ /* 0x000e6200000e0000 */
[----:B------:R-:W-:Y:S01]  /*ca60*/  FFMA.FTZ R65, R47, R129, R218 ;  /* 0x000000812f417223 */ /* 0x000fe200000100da */
[-C--:B------:R-:W-:Y:S01]  /*ca70*/  FFMA.FTZ R186, R18, R125.reuse, R186 ;  /* 0x0000007d12ba7223 */ /* 0x080fe200000100ba */
[----:B------:R-:W-:Y:S01]  /*ca80*/  FFMA.FTZ R125, R45, R125, R122 ;  /* 0x0000007d2d7d7223 */ /* 0x000fe2000001007a */
[----:B------:R-:W2:Y:S01]  /*ca90*/  SHFL.DOWN PT, R144, R63, 0x1, 0x1f ;  /* 0x08201f003f907f89 */ /* 0x000ea200000e0000 */
[----:B------:R-:W-:Y:S01]  /*caa0*/  FADD.FTZ R185, R110, R185 ;  /* 0x000000b96eb97221 */ /* 0x000fe20000010000 */
[----:B------:R-:W-:Y:S01]  /*cab0*/  FADD.FTZ R184, R65, R184 ;  /* 0x000000b841b87221 */ /* 0x000fe20000010000 */
[----:B------:R-:W-:Y:S01]  /*cac0*/  FMUL.FTZ R75, R75, R142 ;  /* 0x0000008e4b4b7220 */ /* 0x000fe20000410000 */
[----:B------:R-:W-:Y:S01]  /*cad0*/  FFMA.FTZ R83, R83, R126, R136 ;  /* 0x0000007e53537223 */ /* 0x000fe20000010088 */
[----:B------:R-:W-:Y:S01]  /*cae0*/  FMUL.FTZ R157, R74, R157 ;  /* 0x0000009d4a9d7220 */ /* 0x000fe20000410000 */
[----:B------:R-:W-:Y:S01]  /*caf0*/  FMUL.FTZ R86, R86, R170 ;  /* 0x000000aa56567220 */ /* 0x000fe20000410000 */
[----:B------:R-:W-:Y:S01]  /*cb00*/  FFMA.FTZ R75, R212, R159, R75 ;  /* 0x0000009fd44b7223 */ /* 0x000fe2000001004b */
[----:B------:R-:W-:Y:S01]  /*cb10*/  FMUL.FTZ R73, R73, R134 ;  /* 0x0000008649497220 */ /* 0x000fe20000410000 */
[----:B------:R-:W-:Y:S01]  /*cb20*/  FMUL.FTZ R145, R70, R145 ;  /* 0x0000009146917220 */ /* 0x000fe20000410000 */
[----:B------:R-:W-:Y:S01]  /*cb30*/  FFMA.FTZ R87, R87, R128, R86 ;  /* 0x0000008057577223 */ /* 0x000fe20000010056 */
[----:B------:R-:W-:Y:S01]  /*cb40*/  FMUL.FTZ R94, R94, R174 ;  /* 0x000000ae5e5e7220 */ /* 0x000fe20000410000 */
[----:B0-----:R-:W-:Y:S01]  /*cb50*/  @!P2 FADD.FTZ R60, R60, R105 ;  /* 0x000000693c3ca221 */ /* 0x001fe20000010000 */
[----:B------:R-:W-:Y:S01]  /*cb60*/  FFMA.FTZ R73, R208, R153, R73 ;  /* 0x00000099d0497223 */ /* 0x000fe20000010049 */
[----:B------:R-:W-:Y:S01]  /*cb70*/  FMUL.FTZ R69, R69, R104 ;  /* 0x0000006845457220 */ /* 0x000fe20000410000 */
[----:B------:R-:W-:Y:S01]  /*cb80*/  ISETP.GT.AND P3, PT, R240, 0xf, PT ;  /* 0x0000000ff000780c */ /* 0x000fe20003f64270 */
[----:B-----5:R-:W-:Y:S01]  /*cb90*/  @!P2 FADD.FTZ R61, R61, R64 ;  /* 0x000000403d3da221 */ /* 0x020fe20000010000 */
[----:B------:R-:W0:Y:S01]  /*cba0*/  SHFL.DOWN PT, R65, R60, 0x2, 0x1f ;  /* 0x08401f003c417f89 */ /* 0x000e2200000e0000 */
[----:B------:R-:W-:Y:S01]  /*cbb0*/  FFMA.FTZ R64, R50, R83, R75 ;  /* 0x0000005332407223 */ /* 0x000fe2000001004b */
[----:B------:R-:W-:Y:S01]  /*cbc0*/  FFMA.FTZ R73, R52, R87, R73 ;  /* 0x0000005734497223 */ /* 0x000fe20000010049 */
[----:B-1----:R-:W-:Y:S01]  /*cbd0*/  @!P2 FADD.FTZ R62, R62, R119 ;  /* 0x000000773e3ea221 */ /* 0x002fe20000010000 */
[----:B------:R-:W1:Y:S01]  /*cbe0*/  SHFL.DOWN PT, R110, R61, 0x2, 0x1f ;  /* 0x08401f003d6e7f89 */ /* 0x000e6200000e0000 */
[----:B------:R-:W-:Y:S01]  /*cbf0*/  FADD.FTZ R181, R64, R181 ;  /* 0x000000b540b57221 */ /* 0x000fe20000010000 */
[----:B------:R-:W-:Y:S01]  /*cc00*/  FADD.FTZ R42, R73, R42 ;  /* 0x0000002a492a7221 */ /* 0x000fe20000010000 */
[----:B--2---:R-:W-:Y:S01]  /*cc10*/  @!P2 FADD.FTZ R63, R63, R144 ;  /* 0x000000903f3fa221 */ /* 0x004fe20000010000 */
[----:B------:R-:W2:Y:S01]  /*cc20*/  SHFL.DOWN PT, R79, R62, 0x2, 0x1f ;  /* 0x08401f003e4f7f89 */ /* 0x000ea200000e0000 */
[----:B------:R-:W-:Y:S01]  /*cc30*/  ISETP.GT.AND P2, PT, R240, 0x1d, PT ;  /* 0x0000001df000780c */ /* 0x000fe20003f44270 */
[----:B------:R-:W-:Y:S01]  /*cc40*/  FFMA.FTZ R95, R95, R132, R94 ;  /* 0x000000845f5f7223 */ /* 0x000fe2000001005e */
[----:B------:R-:W-:Y:S01]  /*cc50*/  FFMA.FTZ R69, R200, R139, R69 ;  /* 0x0000008bc8457223 */ /* 0x000fe20000010045 */
[----:B------:R-:W5:Y:S01]  /*cc60*/  SHFL.DOWN PT, R122, R63, 0x2, 0x1f ;  /* 0x08401f003f7a7f89 */ /* 0x000f6200000e0000 */
        /* <DEDUP_REMOVED lines=9> */
[----:B------:R-:W-:Y:S01]  /*cd00*/  FFMA.FTZ R115, R216, R115, R131 ;  /* 0x00000073d8737223 */ /* 0x000fe20000010083 */
[----:B------:R-:W-:Y:S01]  /*cd10*/  FFMA.FTZ R214, R214, R117, R109 ;  /* 0x00000075d6d67223 */ /* 0x000fe2000001006d */
[----:B0-----:R-:W-:Y:S01]  /*cd20*/  @!P2 FADD.FTZ R60, R60, R65 ;  /* 0x000000413c3ca221 */ /* 0x001fe20000010000 */
[----:B------:R-:W-:Y:S01]  /*cd30*/  FFMA.FTZ R84, R85, R112, R84 ;  /* 0x0000007055547223 */ /* 0x000fe20000010054 */
[----:B------:R-:W-:Y:S01]  /*cd40*/  FFMA.FTZ R210, R210, R155, R157 ;  /* 0x0000009bd2d27223 */ /* 0x000fe2000001009d */
[----:B------:R-:W-:Y:S01]  /*cd50*/  FFMA.FTZ R88, R89, R114, R88 ;  /* 0x0000007259587223 */ /* 0x000fe20000010058 */
[----:B-1----:R-:W-:Y:S01]  /*cd60*/  @!P2 FADD.FTZ R61, R61, R110 ;  /* 0x0000006e3d3da221 */ /* 0x002fe20000010000 */
[----:B------:R-:W0:Y:S01]  /*cd70*/  SHFL.DOWN PT, R65, R60, 0x4, 0x1f ;  /* 0x08801f003c417f89 */ /* 0x000e2200000e0000 */
[----:B------:R-:W-:Y:S01]  /*cd80*/  FFMA.FTZ R206, R206, R149, R151 ;  /* 0x00000095cece7223 */ /* 0x000fe20000010097 */
        /* <DEDUP_REMOVED lines=12> */
[-C--:B------:R-:W-:Y:S01]  /*ce50*/  FFMA.FTZ R223, R21, R108.reuse, R223 ;  /* 0x0000006c15df7223 */ /* 0x080fe200000100df */
[-C--:B------:R-:W-:Y:S01]  /*ce60*/  FFMA.FTZ R224, R22, R133.reuse, R224 ;  /* 0x0000008516e07223 */ /* 0x080fe200000100e0 */
        /* <DEDUP_REMOVED lines=8> */
[----:B0-----:R-:W-:Y:S01]  /*cef0*/  @!P2 FADD.FTZ R60, R60, R65 ;  /* 0x000000413c3ca221 */ /* 0x001fe20000010000 */
[----:B------:R-:W-:Y:S01]  /*cf00*/  FADD.FTZ R38, R69, R38 ;  /* 0x0000002645267221 */ /* 0x000fe20000010000 */
[----:B------:R-:W-:Y:S01]  /*cf10*/  FMUL.FTZ R67, R67, R78 ;  /* 0x0000004e43437220 */ /* 0x000fe20000410000 */
[----:B------:R-:W-:Y:S01]  /*cf20*/  BSSY.RECONVERGENT B0, `(.L_x_1718) ;  /* 0x000002d000007945 */ /* 0x000fe20003800200 */
[----:B-1----:R-:W-:Y:S01]  /*cf30*/  @!P2 FADD.FTZ R61, R61, R64 ;  /* 0x000000403d3da221 */ /* 0x002fe20000010000 */
[----:B------:R-:W0:Y:S01]  /*cf40*/  SHFL.DOWN PT, R65, R60, 0x8, 0x1f ;  /* 0x09001f003c417f89 */ /* 0x000e2200000e0000 */
[----:B------:R-:W-:Y:S01]  /*cf50*/  FADD.FTZ R44, R125, R44 ;  /* 0x0000002c7d2c7221 */ /* 0x000fe20000010000 */
[----:B------:R-:W-:Y:S01]  /*cf60*/  FFMA.FTZ R188, R20, R129, R188 ;  /* 0x0000008114bc7223 */ /* 0x000fe200000100bc */
[----:B--2---:R-:W-:Y:S01]  /*cf70*/  @!P2 FADD.FTZ R62, R62, R75 ;  /* 0x0000004b3e3ea221 */ /* 0x004fe20000010000 */
[----:B------:R-:W1:Y:S01]  /*cf80*/  SHFL.DOWN PT, R64, R61, 0x8, 0x1f ;  /* 0x09001f003d407f89 */ /* 0x000e6200000e0000 */
[----:B------:R-:W-:Y:S01]  /*cf90*/  FADD.FTZ R183, R108, R183 ;  /* 0x000000b76cb77221 */ /* 0x000fe20000010000 */
[----:B------:R-:W-:Y:S01]  /*cfa0*/  FADD.FTZ R182, R133, R182 ;  /* 0x000000b685b67221 */ /* 0x000fe20000010000 */
[----:B-----5:R-:W-:Y:S01]  /*cfb0*/  @!P2 FADD.FTZ R63, R63, R74 ;  /* 0x0000004a3f3fa221 */ /* 0x020fe20000010000 */
[----:B------:R-:W2:Y:S01]  /*cfc0*/  SHFL.DOWN PT, R73, R62, 0x8, 0x1f ;  /* 0x09001f003e497f89 */ /* 0x000ea200000e0000 */
[----:B------:R-:W-:Y:S01]  /*cfd0*/  ISETP.GT.AND P2, PT, R240, 0x17, PT ;  /* 0x00000017f000780c */ /* 0x000fe20003f44270 */
[----:B------:R-:W-:Y:S01]  /*cfe0*/  FFMA.FTZ R226, R23, R83, R226 ;  /* 0x0000005317e27223 */ /* 0x000fe200000100e2 */
[----:B------:R-:W-:Y:S01]  /*cff0*/  FFMA.FTZ R227, R24, R84, R227 ;  /* 0x0000005418e37223 */ /* 0x000fe200000100e3 */
[----:B------:R-:W5:Y:S01]  /*d000*/  SHFL.DOWN PT, R70, R63, 0x8, 0x1f ;  /* 0x09001f003f467f89 */ /* 0x000f6200000e0000 */
[----:B------:R-:W-:Y:S01]  /*d010*/  FFMA.FTZ R228, R25, R87, R228 ;  /* 0x0000005719e47223 */ /* 0x000fe200000100e4 */
[----:B------:R-:W-:Y:S01]  /*d020*/  FADD.FTZ R43, R210, R43 ;  /* 0x0000002bd22b7221 */ /* 0x000fe20000010000 */
        /* <DEDUP_REMOVED lines=8> */
[----:B------:R-:W-:Y:S01]  /*d0b0*/  FFMA.FTZ R98, R99, R138, R98 ;  /* 0x0000008a63627223 */ /* 0x000fe20000010062 */
[----:B0-----:R-:W-:Y:S01]  /*d0c0*/  @!P2 FADD.FTZ R60, R60, R65 ;  /* 0x000000413c3ca221 */ /* 0x001fe20000010000 */
[----:B------:R-:W-:Y:S01]  /*d0d0*/  FADD.FTZ R37, R198, R37 ;  /* 0x00000025c6257221 */ /* 0x000fe20000010000 */
[----:B------:R-:W-:Y:S01]  /*d0e0*/  FFMA.FTZ R67, R196, R127, R67 ;  /* 0x0000007fc4437223 */ /* 0x000fe20000010043 */
[----:B-1----:R-:W-:-:S02]  /*d0f0*/  @!P2 FADD.FTZ R61, R61, R64 ;  /* 0x000000403d3da221 */ /* 0x002fc40000010000 */
        /* <DEDUP_REMOVED lines=15> */
.L_x_1719:
[----:B------:R-:W-:Y:S05]  /*d1f0*/  BSYNC.RECONVERGENT B0 ;  /* 0x0000000000007941 */ /* 0x000fea0003800200 */
.L_x_1718:
        /* <DEDUP_REMOVED lines=46> */
.L_x_1721:
[----:B------:R-:W-:Y:S05]  /*d4e0*/  BSYNC.RECONVERGENT B0 ;  /* 0x0000000000007941 */ /* 0x000fea0003800200 */
.L_x_1720:
[----:B------:R-:W-:-:S04]  /*d4f0*/  UIADD3 UR8, UPT, UPT, UR8, 0x1, URZ ;  /* 0x0000000108087890 */ /* 0x000fc8000fffe0ff */
[----:B------:R-:W-:-:S09]  /*d500*/  UISETP.GE.AND UP0, UPT, UR8, UR48, UPT ;  /* 0x000000300800728c */ /* 0x000fd2000bf06270 */
[----:B------:R-:W-:Y:S05]  /*d510*/  BRA.U !UP0, `(.L_x_1722) ;  /* 0xffffff6d08f87547 */ /* 0x000fea000b83ffff */
.L_x_1624:
[----:B------:R-:W5:Y:S01]  /*d520*/  LDL.LU R79, [R1+0x24] ;  /* 0x00002400014f7983 */ /* 0x000f620000300800 */
[----:B------:R-:W-:Y:S01]  /*d530*/  BAR.SYNC.DEFER_BLOCKING 0x0 ;  /* 0x0000000000007b1d */ /* 0x000fe20000010000 */
[----:B------:R-:W-:-:S07]  /*d540*/  UIMAD UR29, UR20, -0x800, UR29 ;  /* 0xfffff800141d78a4 */ /* 0x000fce000f8e021d */
[----:B------:R-:W1:Y:S01]  /*d550*/  S2UR UR34, SR_CTAID.X ;  /* 0x00000000002279c3 */ /* 0x000e620000002500 */
[----:B------:R-:W1:Y:S01]  /*d560*/  LDCU.64 UR18, c[0x0][0x4f8] ;  /* 0x00009f00ff1277ac */ /* 0x000e620008000a00 */
[----:B------:R-:W3:Y:S01]  /*d570*/  LDL.LU R78, [R1+0x20] ;  /* 0x00002000014e7983 */ /* 0x000ee20000300800 */
[----:B------:R-:W4:Y:S03]  /*d580*/  LDCU.64 UR32, c[0x0][0x500] ;  /* 0x0000a000ff2077ac */ /* 0x000f260008000a00 */
[----:B------:R-:W3:Y:S04]  /*d590*/  LDL.LU R76, [R1+0x1c] ;  /* 0x00001c00014c7983 */ /* 0x000ee80000300800 */
[----:B0-----:R-:W3:Y:S04]  /*d5a0*/  LDL.LU R74, [R1+0x18] ;  /* 0x00001800014a7983 */ /* 0x001ee80000300800 */
[----:B------:R-:W3:Y:S04]  /*d5b0*/  LDL.LU R72, [R1+0x14] ;  /* 0x0000140001487983 */ /* 0x000ee80000300800 */
[----:B------:R-:W3:Y:S04]  /*d5c0*/  LDL.LU R70, [R1+0x10] ;  /* 0x0000100001467983 */ /* 0x000ee80000300800 */
[----:B--2---:R-:W2:Y:S04]  /*d5d0*/  LDL.LU R68, [R1+0xc] ;  /* 0x00000c0001447983 */ /* 0x004ea80000300800 */
[----:B------:R-:W2:Y:S04]  /*d5e0*/  LDL.LU R66, [R1+0x8] ;  /* 0x0000080001427983 */ /* 0x000ea80000300800 */
[----:B------:R-:W2:Y:S04]  /*d5f0*/  LDL.LU R64, [R1+0x4] ;  /* 0x0000040001407983 */ /* 0x000ea80000300800 */
[----:B------:R-:W2:Y:S04]  /*d600*/  LDL.LU R62, [R1] ;  /* 0x00000000013e7983 */ /* 0x000ea80000300800 */
[----:B------:R-:W2:Y:S01]  /*d610*/  LDL.LU R60, [R1+0x28] ;  /* 0x00002800013c7983 */ /* 0x000ea20000300800 */
[----:B------:R-:W-:Y:S01]  /*d620*/  UIADD3 UR29, UPT, UPT, UR29, 0x800, URZ ;  /* 0x000008001d1d7890 */ /* 0x000fe2000fffe0ff */
[----:B------:R-:W4:Y:S01]  /*d630*/  S2UR UR12, SR_CTAID.Y ;  /* 0x00000000000c79c3 */ /* 0x000f220000002600 */
[----:B------:R-:W-:Y:S01]  /*d640*/  ULEA UR8, UR20, 0xfffff800, 0xb ;  /* 0xfffff80014087891 */ /* 0x000fe2000f8e58ff */
[----:B------:R-:W-:Y:S01]  /*d650*/  STS [R81], R239 ;  /* 0x000000ef51007388 */ /* 0x000fe20000000800 */
[----:B------:R-:W-:Y:S01]  /*d660*/  UMOV UR9, URZ ;  /* 0x000000ff00097c82 */ /* 0x000fe20008000000 */
[C---:B------:R-:W-:Y:S01]  /*d670*/  LOP3.LUT R0, R190.reuse, 0x1f, RZ, 0xc0, !PT ;  /* 0x0000001fbe007812 */ /* 0x040fe200078ec0ff */
[----:B-1----:R-:W-:Y:S01]  /*d680*/  UIMAD.WIDE.U32 UR14, UR34, UR18, UR8 ;  /* 0x00000012220e72a5 */ /* 0x002fe2000f8e0008 */
[----:B------:R-:W-:Y:S01]  /*d690*/  MOV R10, UR29 ;  /* 0x0000001d000a7c02 */ /* 0x000fe20008000f00 */
[----:B------:R-:W-:Y:S01]  /*d6a0*/  STS [R81+0x4], R238 ;  /* 0x000004ee51007388 */ /* 0x000fe20000000800 */
[----:B------:R-:W-:Y:S01]  /*d6b0*/  SHF.L.U32 R29, R190, 0x4, RZ ;  /* 0x00000004be1d7819 */ /* 0x000fe200000006ff */
[----:B------:R-:W-:-:S02]  /*d6c0*/  UIMAD UR15, UR34, UR19, UR15 ;  /* 0x00000013220f72a4 */ /* 0x000fc4000f8e020f */
[----:B------:R-:W-:Y:S01]  /*d6d0*/  STS [R81+0x8], R237 ;  /* 0x000008ed51007388 */ /* 0x000fe20000000800 */
[----:B------:R-:W0:Y:S01]  /*d6e0*/  LDCU.64 UR18, c[0x0][0x550] ;  /* 0x0000aa00ff1277ac */ /* 0x000e220008000a00 */
[----:B------:R-:W-:Y:S02]  /*d6f0*/  LOP3.LUT R29, R0, 0x3e00, R29, 0xf8, !PT ;  /* 0x00003e00001d7812 */ /* 0x000fe400078ef81d */
[----:B------:R-:W-:Y:S01]  /*d700*/  STS [R81+0xc], R233 ;  /* 0x00000ce951007388 */ /* 0x000fe20000000800 */
[----:B------:R-:W-:Y:S01]  /*d710*/  UIADD3 UR27, UP0, UPT, UR27, -0x4000, URZ ;  /* 0xffffc0001b1b7890 */ /* 0x000fe2000ff1e0ff */
[C---:B------:R-:W-:Y:S01]  /*d720*/  LOP3.LUT R49, R29.reuse, 0x20, RZ, 0xfc, !PT ;  /* 0x000000201d317812 */ /* 0x040fe200078efcff */
[----:B------:R-:W-:Y:S01]  /*d730*/  UIADD3 UR21, UP1, UPT, UR21, -0x2000, URZ ;  /* 0xffffe00015157890 */ /* 0x000fe2000ff3e0ff */
[----:B------:R-:W-:Y:S01]  /*d740*/  STS [R81+0x10], R232 ;  /* 0x000010e851007388 */ /* 0x000fe20000000800 */
[C---:B------:R-:W-:Y:S01]  /*d750*/  LOP3.LUT R51, R29.reuse, 0x40, RZ, 0xfc, !PT ;  /* 0x000000401d337812 */ /* 0x040fe200078efcff */
[----:B------:R-:W-:Y:S01]  /*d760*/  UIADD3.X UR28, UPT, UPT, UR28, -0x1, URZ, UP0, !UPT ;  /* 0xffffffff1c1c7890 */ /* 0x000fe200087fe4ff */
[C---:B------:R-:W-:Y:S01]  /*d770*/  LOP3.LUT R53, R29.reuse, 0x60, RZ, 0xfc, !PT ;  /* 0x000000601d357812 */ /* 0x040fe200078efcff */
[----:B------:R-:W-:Y:S01]  /*d780*/  STS [R81+0x14], R231 ;  /* 0x000014e751007388 */ /* 0x000fe20000000800 */
[----:B----4-:R-:W-:Y:S01]  /*d790*/  UIMAD UR13, UR12, UR33, URZ ;  /* 0x000000210c0d72a4 */ /* 0x010fe2000f8e02ff */
[C---:B------:R-:W-:Y:S01]  /*d7a0*/  LOP3.LUT R55, R29.reuse, 0x80, RZ, 0xfc, !PT ;  /* 0x000000801d377812 */ /* 0x040fe200078efcff */
[----:B------:R-:W-:Y:S01]  /*d7b0*/  UIMAD.WIDE.U32 UR14, UR12, UR32, UR14 ;  /* 0x000000200c0e72a5 */ /* 0x000fe2000f8e000e */
[----:B------:R-:W-:Y:S01]  /*d7c0*/  STS [R81+0x18], R230 ;  /* 0x000018e651007388 */ /* 0x000fe20000000800 */
[C---:B------:R-:W-:Y:S01]  /*d7d0*/  LOP3.LUT R57, R29.reuse, 0xa0, RZ, 0xfc, !PT ;  /* 0x000000a01d397812 */ /* 0x040fe200078efcff */
[----:B------:R-:W-:Y:S01]  /*d7e0*/  UISETP.GT.AND UP0, UPT, UR20, 0x1, UPT ;  /* 0x000000011400788c */ /* 0x000fe2000bf04270 */
[----:B------:R-:W-:Y:S01]  /*d7f0*/  MOV R8, UR13 ;  /* 0x0000000d00087c02 */ /* 0x000fe20008000f00 */
[----:B------:R-:W-:Y:S01]  /*d800*/  STS [R81+0x1c], R229 ;  /* 0x00001ce551007388 */ /* 0x000fe20000000800 */
[C---:B------:R-:W-:Y:S01]  /*d810*/  IADD3 R5, P1, PT, R29.reuse, UR14, RZ ;  /* 0x0000000e1d057c10 */ /* 0x040fe2000ff3e0ff */
[----:B------:R-:W-:Y:S01]  /*d820*/  UIADD3 UR23, UP2, UPT, UR23, -0x2000, URZ ;  /* 0xffffe00017177890 */ /* 0x000fe2000ff5e0ff */
[----:B------:R-:W-:Y:S01]  /*d830*/  LOP3.LUT R59, R29, 0xc0, RZ, 0xfc, !PT ;  /* 0x000000c01d3b7812 */ /* 0x000fe200078efcff */
[----:B------:R-:W-:Y:S01]  /*d840*/  STS [R81+0x20], R228 ;  /* 0x000020e451007388 */ /* 0x000fe20000000800 */
[----:B------:R-:W-:Y:S01]  /*d850*/  IADD3.X R8, PT, PT, R8, UR15, RZ, P1, !PT ;  /* 0x0000000f08087c10 */ /* 0x000fe20008ffe4ff */
[----:B------:R-:W1:Y:S01]  /*d860*/  LDCU.64 UR14, c[0x0][0x518] ;  /* 0x0000a300ff0e77ac */ /* 0x000e620008000a00 */
[----:B0-----:R-:W-:Y:S01]  /*d870*/  LEA R4, P5, R5, UR18, 0x2 ;  /* 0x0000001205047c11 */ /* 0x001fe2000f8a10ff */
[----:B------:R-:W-:Y:S01]  /*d880*/  STS [R81+0x24], R227 ;  /* 0x000024e351007388 */ /* 0x000fe20000000800 */
[----:B------:R-:W-:Y:S01]  /*d890*/  LOP3.LUT R61, R29, 0xe0, RZ, 0xfc, !PT ;  /* 0x000000e01d3d7812 */ /* 0x000fe200078efcff */
[----:B------:R-:W-:Y:S01]  /*d8a0*/  UIADD3 UR25, UP3, UPT, UR25, -0x2000, URZ ;  /* 0xffffe00019197890 */ /* 0x000fe2000ff7e0ff */
[----:B------:R-:W-:Y:S01]  /*d8b0*/  LEA.HI.X R5, R5, UR19, R8, 0x2, P5 ;  /* 0x0000001305057c11 */ /* 0x000fe2000a8f1408 */
[----:B------:R-:W-:Y:S01]  /*d8c0*/  STS [R81+0x28], R226 ;  /* 0x000028e251007388 */ /* 0x000fe20000000800 */
[C---:B------:R-:W-:Y:S01]  /*d8d0*/  LOP3.LUT R63, R29.reuse, 0x100, RZ, 0xfc, !PT ;  /* 0x000001001d3f7812 */ /* 0x040fe200078efcff */
[----:B------:R-:W-:Y:S01]  /*d8e0*/  UIADD3.X UR22, UPT, UPT, UR22, -0x1, URZ, UP1, !UPT ;  /* 0xffffffff16167890 */ /* 0x000fe20008ffe4ff */
[C---:B------:R-:W-:Y:S01]  /*d8f0*/  LOP3.LUT R65, R29.reuse, 0x120, RZ, 0xfc, !PT ;  /* 0x000001201d417812 */ /* 0x040fe200078efcff */
        /* <DEDUP_REMOVED lines=10> */
[----:B-1----:R-:W-:Y:S01]  /*d9a0*/  UIMAD.WIDE.U32 UR8, UR34, UR14, UR8 ;  /* 0x0000000e220872a5 */ /* 0x002fe2000f8e0008 */
[----:B------:R-:W-:Y:S01]  /*d9b0*/  LOP3.LUT R77, R29, 0x1e0, RZ, 0xfc, !PT ;  /* 0x000001e01d4d7812 */ /* 0x000fe200078efcff */
[----:B------:R-:W-:Y:S02]  /*d9c0*/  STS [R81+0x38], R187 ;  /* 0x000038bb51007388 */ /* 0x000fe40000000800 */
[----:B------:R-:W-:-:S02]  /*d9d0*/  UIMAD UR9, UR34, UR15, UR9 ;  /* 0x0000000f220972a4 */ /* 0x000fc4000f8e0209 */
[----:B------:R-:W-:Y:S01]  /*d9e0*/  STS [R81+0x3c], R186 ;  /* 0x00003cba51007388 */ /* 0x000fe20000000800 */
[----:B------:R-:W-:-:S03]  /*d9f0*/  NOP ;  /* 0x0000000000007918 */ /* 0x000fc60000000000 */
[----:B------:R-:W-:Y:S01]  /*da00*/  LDS R25, [R250+0x500] ;  /* 0x00050000fa197984 */ /* 0x000fe20000000800 */
[----:B------:R-:W0:Y:S03]  /*da10*/  LDCU.64 UR14, c[0x0][0x560] ;  /* 0x0000ac00ff0e77ac */ /* 0x000e260008000a00 */
[----:B------:R-:W-:Y:S04]  /*da20*/  LDS R27, [R249+0x580] ;  /* 0x00058000f91b7984 */ /* 0x000fe80000000800 */
[----:B------:R-:W-:Y:S04]  /*da30*/  LDS R31, [R244+0x600] ;  /* 0x00060000f41f7984 */ /* 0x000fe80000000800 */
[----:B------:R-:W-:Y:S04]  /*da40*/  LDS R33, [R243+0x680] ;  /* 0x00068000f3217984 */ /* 0x000fe80000000800 */
[----:B------:R-:W-:Y:S04]  /*da50*/  LDS R45, [R242+0x700] ;  /* 0x00070000f22d7984 */ /* 0x000fe80000000800 */
[----:B------:R-:W-:Y:S04]  /*da60*/  LDS R47, [R241+0x780] ;  /* 0x00078000f12f7984 */ /* 0x000fe80000000800 */
[----:B-----5:R-:W-:Y:S04]  /*da70*/  LDS R3, [R79] ;  /* 0x000000004f037984 */ /* 0x020fe80000000800 */
[----:B---3--:R-:W-:Y:S04]  /*da80*/  LDS R7, [R78+0x80] ;  /* 0x000080004e077984 */ /* 0x008fe80000000800 */
[----:B------:R-:W-:Y:S04]  /*da90*/  LDS R9, [R76+0x100] ;  /* 0x000100004c097984 */ /* 0x000fe80000000800 */
        /* <DEDUP_REMOVED lines=138> */
.L_x_1622:
        /* <DEDUP_REMOVED lines=45> */
.L_x_1725:
[----:B------:R-:W-:Y:S05]  /*e610*/  BSYNC.RECONVERGENT B0 ;  /* 0x0000000000007941 */ /* 0x000fea0003800200 */
.L_x_1724:
        /* <DEDUP_REMOVED lines=43> */
.L_x_1727:
[----:B------:R-:W-:Y:S05]  /*e8d0*/  BSYNC.RECONVERGENT B0 ;  /* 0x0000000000007941 */ /* 0x000fea0003800200 */
.L_x_1726:
        /* <DEDUP_REMOVED lines=11> */
[----:B------:R-:W3:Y:S02]  /*e990*/  LDCU.64 UR20, c[0x0][0x4f0] ;  /* 0x00009e00ff1477ac */ /* 0x000ee40008000a00 */
[----:B------:R-:W-:Y:S01]  /*e9a0*/  UMOV UR9, 0x400 ;  /* 0x0000040000097882 */ /* 0x000fe20000000000 */
[----:B------:R-:W0:Y:S01]  /*e9b0*/  LDCU.64 UR22, c[0x0][0x540] ;  /* 0x0000a800ff1677ac */ /* 0x000e220008000a00 */
[----:B------:R-:W-:-:S02]  /*e9c0*/  UIMAD UR12, UR12, UR11, UR7 ;  /* 0x0000000b0c0c72a4 */ /* 0x000fc4000f8e0207 */
[----:B----4-:R-:W-:-:S12]  /*e9d0*/  ULEA UR9, UR13, UR9, 0x18 ;  /* 0x000000090d097291 */ /* 0x010fd8000f8ec0ff */
.L_x_1729:
[----:B------:R-:W-:Y:S02]  /*e9e0*/  LEA R0, R11, UR9, 0x3 ;  /* 0x000000090b007c11 */ /* 0x000fe4000f8e18ff */
[----:B012-4-:R-:W-:Y:S02]  /*e9f0*/  MOV R3, UR7 ;  /* 0x0000000700037c02 */ /* 0x017fe40008000f00 */
        /* <DEDUP_REMOVED lines=30> */
.L_x_1728:
[----:B------:R-:W-:Y:S05]  /*ebe0*/  EXIT ;  /* 0x000000000000794d */ /* 0x000fea0003800000 */
.L_x_1629:
[----:B------:R-:W-:Y:S01]  /*ebf0*/  MOV R246, R234 ;  /* 0x000000ea00f67202 */ /* 0x000fe20000000f00 */
[----:B------:R-:W-:Y:S01]  /*ec00*/  HFMA2 R77, -RZ, RZ, 0, 5.9604644775390625e-08 ;  /* 0x00000001ff4d7431 */ /* 0x000fe200000001ff */
[----:B------:R-:W-:Y:S02]  /*ec10*/  MOV R76, RZ ;  /* 0x000000ff004c7202 */ /* 0x000fe40000000f00 */
[----:B------:R-:W-:-:S07]  /*ec20*/  MOV R79, 0xffffffff ;  /* 0xffffffff004f7802 */ /* 0x000fce0000000f00 */
[----:B01---5:R-:W-:Y:S05]  /*ec30*/  WARPSYNC.COLLECTIVE R79, `(.L_x_1730) ;  /* 0x000000004f087348 */ /* 0x023fea0003c00000 */
[----:B------:R2:W3:Y:S02]  /*ec40*/  SHFL.UP P6, R248, R246, R77, R76 ;  /* 0x0400004df6f87389 */ /* 0x0004e400000c004c */
[----:B0123-5:R-:W-:Y:S05]  /*ec50*/  ENDCOLLECTIVE ;  /* 0x000000000000791b */ /* 0x02ffea0003800000 */
.L_x_1730:
[----:B------:R-:W-:Y:S02]  /*ec60*/  MOV R246, R235 ;  /* 0x000000eb00f67202 */ /* 0x000fe40000000f00 */
[----:B------:R-:W-:-:S07]  /*ec70*/  MOV R78, R248 ;  /* 0x000000f8004e7202 */ /* 0x000fce0000000f00 */
[----:B------:R-:W-:Y:S05]  /*ec80*/  WARPSYNC.COLLECTIVE R79, `(.L_x_1731) ;  /* 0x000000004f087348 */ /* 0x000fea0003c00000 */
[----:B------:R0:W1:Y:S02]  /*ec90*/  SHFL.UP P6, R248, R246, R77, R76 ;  /* 0x0400004df6f87389 */ /* 0x00006400000c004c */
[----:B01----:R-:W-:Y:S05]  /*eca0*/  ENDCOLLECTIVE ;  /* 0x000000000000791b */ /* 0x003fea0003800000 */
.L_x_1731:
[----:B------:R-:W-:Y:S02]  /*ecb0*/  MOV R246, R236 ;  /* 0x000000ec00f67202 */ /* 0x000fe40000000f00 */
[----:B------:R-:W-:-:S07]  /*ecc0*/  MOV R225, R248 ;  /* 0x000000f800e17202 */ /* 0x000fce0000000f00 */
[----:B------:R-:W-:Y:S05]  /*ecd0*/  WARPSYNC.COLLECTIVE R79, `(.L_x_1732) ;  /* 0x000000004f087348 */ /* 0x000fea0003c00000 */
[----:B------:R0:W1:Y:S02]  /*ece0*/  SHFL.UP P6, R248, R246, R77, R76 ;  /* 0x0400004df6f87389 */ /* 0x00006400000c004c */
[----:B01----:R-:W-:Y:S05]  /*ecf0*/  ENDCOLLECTIVE ;  /* 0x000000000000791b */ /* 0x003fea0003800000 */
.L_x_1732:
[----:B------:R-:W-:Y:S02]  /*ed00*/  MOV R246, R245 ;  /* 0x000000f500f67202 */ /* 0x000fe40000000f00 */
[----:B------:R-:W-:-:S07]  /*ed10*/  MOV R247, R248 ;  /* 0x000000f800f77202 */ /* 0x000fce0000000f00 */
[----:B------:R-:W-:Y:S05]  /*ed20*/  WARPSYNC.COLLECTIVE R79, `(.L_x_1733) ;  /* 0x000000004f087348 */ /* 0x000fea0003c00000 */
[----:B------:R0:W1:Y:S02]  /*ed30*/  SHFL.UP P6, R248, R246, R77, R76 ;  /* 0x0400004df6f87389 */ /* 0x00006400000c004c */
[----:B01----:R-:W-:Y:S05]  /*ed40*/  ENDCOLLECTIVE ;  /* 0x000000000000791b */ /* 0x003fea0003800000 */
.L_x_1733:
        /* <DEDUP_REMOVED lines=17> */
.L_x_1734:
[----:B------:R-:W-:Y:S02]  /*ee60*/  MOV R246, R235 ;  /* 0x000000eb00f67202 */ /* 0x000fe40000000f00 */
[----:B------:R-:W-:-:S07]  /*ee70*/  MOV R78, R248 ;  /* 0x000000f8004e7202 */ /* 0x000fce0000000f00 */
[----:B------:R-:W-:Y:S05]  /*ee80*/  WARPSYNC.COLLECTIVE R79, `(.L_x_1735) ;  /* 0x000000004f087348 */ /* 0x000fea0003c00000 */
[----:B------:R0:W1:Y:S02]  /*ee90*/  SHFL.UP P6, R248, R246, R77, R76 ;  /* 0x0400004df6f87389 */ /* 0x00006400000c004c */
[----:B01----:R-:W-:Y:S05]  /*eea0*/  ENDCOLLECTIVE ;  /* 0x000000000000791b */ /* 0x003fea0003800000 */
.L_x_1735:
[----:B------:R-:W-:Y:S02]  /*eeb0*/  MOV R246, R236 ;  /* 0x000000ec00f67202 */ /* 0x000fe40000000f00 */
[----:B------:R-:W-:-:S07]  /*eec0*/  MOV R225, R248 ;  /* 0x000000f800e17202 */ /* 0x000fce0000000f00 */
[----:B------:R-:W-:Y:S05]  /*eed0*/  WARPSYNC.COLLECTIVE R79, `(.L_x_1736) ;  /* 0x000000004f087348 */ /* 0x000fea0003c00000 */
[----:B------:R0:W1:Y:S02]  /*eee0*/  SHFL.UP P6, R248, R246, R77, R76 ;  /* 0x0400004df6f87389 */ /* 0x00006400000c004c */
[----:B01----:R-:W-:Y:S05]  /*eef0*/  ENDCOLLECTIVE ;  /* 0x000000000000791b */ /* 0x003fea0003800000 */
.L_x_1736:
[----:B------:R-:W-:Y:S02]  /*ef00*/  MOV R246, R245 ;  /* 0x000000f500f67202 */ /* 0x000fe40000000f00 */
[----:B------:R-:W-:-:S07]  /*ef10*/  MOV R247, R248 ;  /* 0x000000f800f77202 */ /* 0x000fce0000000f00 */
[----:B------:R-:W-:Y:S05]  /*ef20*/  WARPSYNC.COLLECTIVE R79, `(.L_x_1737) ;  /* 0x000000004f087348 */ /* 0x000fea0003c00000 */
[----:B------:R0:W1:Y:S02]  /*ef30*/  SHFL.UP P6, R248, R246, R77, R76 ;  /* 0x0400004df6f87389 */ /* 0x00006400000c004c */
[----:B01----:R-:W-:Y:S05]  /*ef40*/  ENDCOLLECTIVE ;  /* 0x000000000000791b */ /* 0x003fea0003800000 */
.L_x_1737:
        /* <DEDUP_REMOVED lines=17> */
.L_x_1738:
[----:B------:R-:W-:Y:S02]  /*f060*/  MOV R246, R235 ;  /* 0x000000eb00f67202 */ /* 0x000fe40000000f00 */
[----:B------:R-:W-:-:S07]  /*f070*/  MOV R78, R248 ;  /* 0x000000f8004e7202 */ /* 0x000fce0000000f00 */
[----:B------:R-:W-:Y:S05]  /*f080*/  WARPSYNC.COLLECTIVE R79, `(.L_x_1739) ;  /* 0x000000004f087348 */ /* 0x000fea0003c00000 */
[----:B------:R0:W1:Y:S02]  /*f090*/  SHFL.UP P6, R248, R246, R77, R76 ;  /* 0x0400004df6f87389 */ /* 0x00006400000c004c */
[----:B01----:R-:W-:Y:S05]  /*f0a0*/  ENDCOLLECTIVE ;  /* 0x000000000000791b */ /* 0x003fea0003800000 */
.L_x_1739:
[----:B------:R-:W-:Y:S02]  /*f0b0*/  MOV R246, R236 ;  /* 0x000000ec00f67202 */ /* 0x000fe40000000f00 */
[----:B------:R-:W-:-:S07]  /*f0c0*/  MOV R225, R248 ;  /* 0x000000f800e17202 */ /* 0x000fce0000000f00 */
[----:B------:R-:W-:Y:S05]  /*f0d0*/  WARPSYNC.COLLECTIVE R79, `(.L_x_1740) ;  /* 0x000000004f087348 */ /* 0x000fea0003c00000 */
[----:B------:R0:W1:Y:S02]  /*f0e0*/  SHFL.UP P6, R248, R246, R77, R76 ;  /* 0x0400004df6f87389 */ /* 0x00006400000c004c */
[----:B01----:R-:W-:Y:S05]  /*f0f0*/  ENDCOLLECTIVE ;  /* 0x000000000000791b */ /* 0x003fea0003800000 */
.L_x_1740:
[----:B------:R-:W-:Y:S02]  /*f100*/  MOV R246, R245 ;  /* 0x000000f500f67202 */ /* 0x000fe40000000f00 */
[----:B------:R-:W-:-:S07]  /*f110*/  MOV R247, R248 ;  /* 0x000000f800f77202 */ /* 0x000fce0000000f00 */
[----:B------:R-:W-:Y:S05]  /*f120*/  WARPSYNC.COLLECTIVE R79, `(.L_x_1741) ;  /* 0x000000004f087348 */ /* 0x000fea0003c00000 */
[----:B------:R0:W1:Y:S02]  /*f130*/  SHFL.UP P6, R248, R246, R77, R76 ;  /* 0x0400004df6f87389 */ /* 0x00006400000c004c */
[----:B01----:R-:W-:Y:S05]  /*f140*/  ENDCOLLECTIVE ;  /* 0x000000000000791b */ /* 0x003fea0003800000 */
.L_x_1741:
        /* <DEDUP_REMOVED lines=17> */
.L_x_1742:
[----:B------:R-:W-:Y:S02]  /*f260*/  MOV R246, R235 ;  /* 0x000000eb00f67202 */ /* 0x000fe40000000f00 */
[----:B------:R-:W-:-:S07]  /*f270*/  MOV R78, R248 ;  /* 0x000000f8004e7202 */ /* 0x000fce0000000f00 */
[----:B------:R-:W-:Y:S05]  /*f280*/  WARPSYNC.COLLECTIVE R79, `(.L_x_1743) ;  /* 0x000000004f087348 */ /* 0x000fea0003c00000 */
[----:B------:R0:W1:Y:S02]  /*f290*/  SHFL.UP P6, R248, R246, R77, R76 ;  /* 0x0400004df6f87389 */ /* 0x00006400000c004c */
[----:B01----:R-:W-:Y:S05]  /*f2a0*/  ENDCOLLECTIVE ;  /* 0x000000000000791b */ /* 0x003fea0003800000 */
.L_x_1743:
[----:B------:R-:W-:Y:S02]  /*f2b0*/  MOV R246, R236 ;  /* 0x000000ec00f67202 */ /* 0x000fe40000000f00 */
[----:B------:R-:W-:-:S07]  /*f2c0*/  MOV R225, R248 ;  /* 0x000000f800e17202 */ /* 0x000fce0000000f00 */
[----:B------:R-:W-:Y:S05]  /*f2d0*/  WARPSYNC.COLLECTIVE R79, `(.L_x_1744) ;  /* 0x000000004f087348 */ /* 0x000fea0003c00000 */
[----:B------:R0:W1:Y:S02]  /*f2e0*/  SHFL.UP P6, R248, R246, R77, R76 ;  /* 0x0400004df6f87389 */ /* 0x00006400000c004c */
[----:B01----:R-:W-:Y:S05]  /*f2f0*/  ENDCOLLECTIVE ;  /* 0x000000000000791b */ /* 0x003fea0003800000 */
.L_x_1744:
[----:B------:R-:W-:Y:S02]  /*f300*/  MOV R246, R245 ;  /* 0x000000f500f67202 */ /* 0x000fe40000000f00 */
[----:B------:R-:W-:-:S07]  /*f310*/  MOV R247, R248 ;  /* 0x000000f800f77202 */ /* 0x000fce0000000f00 */
[----:B------:R-:W-:Y:S05]  /*f320*/  WARPSYNC.COLLECTIVE R79, `(.L_x_1745) ;  /* 0x000000004f087348 */ /* 0x000fea0003c00000 */
[----:B------:R0:W1:Y:S02]  /*f330*/  SHFL.UP P6, R248, R246, R77, R76 ;  /* 0x0400004df6f87389 */ /* 0x00006400000c004c */
[----:B01----:R-:W-:Y:S05]  /*f340*/  ENDCOLLECTIVE ;  /* 0x000000000000791b */ /* 0x003fea0003800000 */
.L_x_1745:
        /* <DEDUP_REMOVED lines=17> */
.L_x_1746:
[----:B------:R-:W-:Y:S02]  /*f460*/  MOV R246, R235 ;  /* 0x000000eb00f67202 */ /* 0x000fe40000000f00 */
[----:B------:R-:W-:-:S07]  /*f470*/  MOV R78, R248 ;  /* 0x000000f8004e7202 */ /* 0x000fce0000000f00 */
[----:B------:R-:W-:Y:S05]  /*f480*/  WARPSYNC.COLLECTIVE R79, `(.L_x_1747) ;  /* 0x000000004f087348 */ /* 0x000fea0003c00000 */
[----:B------:R0:W1:Y:S02]  /*f490*/  SHFL.UP P6, R248, R246, R77, R76 ;  /* 0x0400004df6f87389 */ /* 0x00006400000c004c */
[----:B01----:R-:W-:Y:S05]  /*f4a0*/  ENDCOLLECTIVE ;  /* 0x000000000000791b */ /* 0x003fea0003800000 */
.L_x_1747:
[----:B------:R-:W-:Y:S02]  /*f4b0*/  MOV R246, R236 ;  /* 0x000000ec00f67202 */ /* 0x000fe40000000f00 */
[----:B------:R-:W-:-:S07]  /*f4c0*/  MOV R225, R248 ;  /* 0x000000f800e17202 */ /* 0x000fce0000000f00 */
[----:B------:R-:W-:Y:S05]  /*f4d0*/  WARPSYNC.COLLECTIVE R79, `(.L_x_1748) ;  /* 0x000000004f087348 */ /* 0x000fea0003c00000 */
[----:B------:R0:W1:Y:S02]  /*f4e0*/  SHFL.UP P6, R248, R246, R77, R76 ;  /* 0x0400004df6f87389 */ /* 0x00006400000c004c */
[----:B01----:R-:W-:Y:S05]  /*f4f0*/  ENDCOLLECTIVE ;  /* 0x000000000000791b */ /* 0x003fea0003800000 */
.L_x_1748:
[----:B------:R-:W-:Y:S02]  /*f500*/  MOV R246, R245 ;  /* 0x000000f500f67202 */ /* 0x000fe40000000f00 */
[----:B------:R-:W-:-:S07]  /*f510*/  MOV R247, R248 ;  /* 0x000000f800f77202 */ /* 0x000fce0000000f00 */
[----:B------:R-:W-:Y:S05]  /*f520*/  WARPSYNC.COLLECTIVE R79, `(.L_x_1749) ;  /* 0x000000004f087348 */ /* 0x000fea0003c00000 */
[----:B------:R0:W1:Y:S02]  /*f530*/  SHFL.UP P6, R248, R246, R77, R76 ;  /* 0x0400004df6f87389 */ /* 0x00006400000c004c */
[----:B01----:R-:W-:Y:S05]  /*f540*/  ENDCOLLECTIVE ;  /* 0x000000000000791b */ /* 0x003fea0003800000 */
.L_x_1749:
[----:B------:R-:W-:Y:S01]  /*f550*/  MOV R76, R248 ;  /* 0x000000f8004c7202 */ /* 0x000fe20000000f00 */
[----:B------:R-:W-:Y:S06]  /*f560*/  BRA `(.L_x_1750) ;  /* 0xffffff80007c7947 */ /* 0x000fec000383ffff */
.L_x_1630:
        /* <DEDUP_REMOVED lines=8> */
.L_x_1752:
[----:B------:R-:W-:Y:S05]  /*f5f0*/  BSYNC B0 ;  /* 0x0000000000007941 */ /* 0x000fea0003800000 */
.L_x_1751:
[----:B------:R-:W-:Y:S05]  /*f600*/  BRA `(.L_x_1753) ;  /* 0xffffff8000887947 */ /* 0x000fea000383ffff */
.L_x_1631:
        /* <DEDUP_REMOVED lines=8> */
.L_x_1755:
[----:B------:R-:W-:Y:S05]  /*f690*/  BSYNC B0 ;  /* 0x0000000000007941 */ /* 0x000fea0003800000 */
.L_x_1754:
[----:B------:R-:W-:Y:S05]  /*f6a0*/  BRA `(.L_x_1756) ;  /* 0xffffff8000687947 */ /* 0x000fea000383ffff */
.L_x_1632:
        /* <DEDUP_REMOVED lines=8> */
.L_x_1758:
[----:B------:R-:W-:Y:S05]  /*f730*/  BSYNC B0 ;  /* 0x0000000000007941 */ /* 0x000fea0003800000 */
.L_x_1757:
[----:B------:R-:W-:Y:S05]  /*f740*/  BRA `(.L_x_1759) ;  /* 0xffffff8000487947 */ /* 0x000fea000383ffff */
.L_x_1633:
        /* <DEDUP_REMOVED lines=8> */
.L_x_1761:
[----:B------:R-:W-:Y:S05]  /*f7d0*/  BSYNC B0 ;  /* 0x0000000000007941 */ /* 0x000fea0003800000 */
.L_x_1760:
[----:B------:R-:W-:Y:S05]  /*f7e0*/  BRA `(.L_x_1762) ;  /* 0xffffff8000287947 */ /* 0x000fea000383ffff */
.L_x_1634:
        /* <DEDUP_REMOVED lines=8> */
.L_x_1764:
[----:B------:R-:W-:Y:S05]  /*f870*/  BSYNC B0 ;  /* 0x0000000000007941 */ /* 0x000fea0003800000 */
.L_x_1763:
        /* <DEDUP_REMOVED lines=9> */
.L_x_1765:
[----:B------:R-:W-:Y:S02]  /*f910*/  MOV R246, R236 ;  /* 0x000000ec00f67202 */ /* 0x000fe40000000f00 */
[----:B------:R-:W-:-:S07]  /*f920*/  MOV R235, R248 ;  /* 0x000000f800eb7202 */ /* 0x000fce0000000f00 */
[----:B------:R-:W-:Y:S05]  /*f930*/  WARPSYNC.COLLECTIVE R79, `(.L_x_1766) ;  /* 0x000000004f087348 */ /* 0x000fea0003c00000 */
[----:B------:R0:W1:Y:S02]  /*f940*/  SHFL.UP P6, R248, R246, R77, R76 ;  /* 0x0400004df6f87389 */ /* 0x00006400000c004c */
[----:B01----:R-:W-:Y:S05]  /*f950*/  ENDCOLLECTIVE ;  /* 0x000000000000791b */ /* 0x003fea0003800000 */
.L_x_1766:
[----:B------:R-:W-:Y:S02]  /*f960*/  MOV R246, R245 ;  /* 0x000000f500f67202 */ /* 0x000fe40000000f00 */
[----:B------:R-:W-:-:S07]  /*f970*/  MOV R236, R248 ;  /* 0x000000f800ec7202 */ /* 0x000fce0000000f00 */
[----:B------:R-:W-:Y:S05]  /*f980*/  WARPSYNC.COLLECTIVE R79, `(.L_x_1767) ;  /* 0x000000004f087348 */ /* 0x000fea0003c00000 */
[----:B------:R0:W1:Y:S02]  /*f990*/  SHFL.UP P6, R248, R246, R77, R76 ;  /* 0x0400004df6f87389 */ /* 0x00006400000c004c */
[----:B01----:R-:W-:Y:S05]  /*f9a0*/  ENDCOLLECTIVE ;  /* 0x000000000000791b */ /* 0x003fea0003800000 */
.L_x_1767:
[----:B------:R-:W-:Y:S01]  /*f9b0*/  HFMA2 R77, -RZ, RZ, 0, 0 ;  /* 0x00000000ff4d7431 */ /* 0x000fe200000001ff */
[----:B------:R-:W-:-:S07]  /*f9c0*/  MOV R76, 0x1f ;  /* 0x0000001f004c7802 */ /* 0x000fce0000000f00 */
[----:B------:R-:W-:Y:S05]  /*f9d0*/  WARPSYNC.COLLECTIVE R79, `(.L_x_1768) ;  /* 0x000000004f087348 */ /* 0x000fea0003c00000 */
[----:B------:R0:W1:Y:S02]  /*f9e0*/  SHFL.IDX P3, R225, R78, R77, R76 ;  /* 0x0000004d4ee17389 */ /* 0x000064000006004c */
[----:B01----:R-:W-:Y:S05]  /*f9f0*/  ENDCOLLECTIVE ;  /* 0x000000000000791b */ /* 0x003fea0003800000 */
.L_x_1768:
[----:B------:R-:W-:Y:S02]  /*fa00*/  MOV R245, R248 ;  /* 0x000000f800f57202 */ /* 0x000fe40000000f00 */
[----:B------:R-:W-:Y:S02]  /*fa10*/  MOV R78, R61 ;  /* 0x0000003d004e7202 */ /* 0x000fe40000000f00 */
[----:B------:R-:W-:-:S07]  /*fa20*/  MOV R60, R225 ;  /* 0x000000e1003c7202 */ /* 0x000fce0000000f00 */
[----:B------:R-:W-:Y:S05]  /*fa30*/  WARPSYNC.COLLECTIVE R79, `(.L_x_1769) ;  /* 0x000000004f087348 */ /* 0x000fea0003c00000 */
[----:B------:R0:W1:Y:S02]  /*fa40*/  SHFL.IDX P3, R225, R78, R77, R76 ;  /* 0x0000004d4ee17389 */ /* 0x000064000006004c */
[----:B01----:R-:W-:Y:S05]  /*fa50*/  ENDCOLLECTIVE ;  /* 0x000000000000791b */ /* 0x003fea0003800000 */
.L_x_1769:
[----:B------:R-:W-:Y:S02]  /*fa60*/  MOV R78, R62 ;  /* 0x0000003e004e7202 */ /* 0x000fe40000000f00 */
[----:B------:R-:W-:-:S07]  /*fa70*/  MOV R61, R225 ;  /* 0x000000e1003d7202 */ /* 0x000fce0000000f00 */
[----:B------:R-:W-:Y:S05]  /*fa80*/  WARPSYNC.COLLECTIVE R79, `(.L_x_1770) ;  /* 0x000000004f087348 */ /* 0x000fea0003c00000 */
[----:B------:R0:W1:Y:S02]  /*fa90*/  SHFL.IDX P3, R225, R78, R77, R76 ;  /* 0x0000004d4ee17389 */ /* 0x000064000006004c */
[----:B01----:R-:W-:Y:S05]  /*faa0*/  ENDCOLLECTIVE ;  /* 0x000000000000791b */ /* 0x003fea0003800000 */
.L_x_1770:
[----:B------:R-:W-:Y:S02]  /*fab0*/  MOV R78, R63 ;  /* 0x0000003f004e7202 */ /* 0x000fe40000000f00 */
[----:B------:R-:W-:-:S07]  /*fac0*/  MOV R62, R225 ;  /* 0x000000e1003e7202 */ /* 0x000fce0000000f00 */
[----:B------:R-:W-:Y:S05]  /*fad0*/  WARPSYNC.COLLECTIVE R79, `(.L_x_1771) ;  /* 0x000000004f087348 */ /* 0x000fea0003c00000 */
[----:B------:R0:W1:Y:S02]  /*fae0*/  SHFL.IDX P3, R225, R78, R77, R76 ;  /* 0x0000004d4ee17389 */ /* 0x000064000006004c */
[----:B01----:R-:W-:Y:S05]  /*faf0*/  ENDCOLLECTIVE ;  /* 0x000000000000791b */ /* 0x003fea0003800000 */
.L_x_1771:
[----:B------:R-:W-:Y:S01]  /*fb00*/  MOV R63, R225 ;  /* 0x000000e1003f7202 */ /* 0x000fe20000000f00 */
[----:B------:R-:W-:Y:S06]  /*fb10*/  BRA `(.L_x_1772) ;  /* 0xffffff7c00847947 */ /* 0x000fec000383ffff */
.L_x_1636:
[----:B------:R-:W-:Y:S01]  /*fb20*/  MOV R252, R245 ;  /* 0x000000f500fc7202 */ /* 0x000fe20000000f00 */
[----:B------:R-:W-:Y:S01]  /*fb30*/  HFMA2 R251, -RZ, RZ, 0, 5.9604644775390625e-08 ;  /* 0x00000001fffb7431 */ /* 0x000fe200000001ff */
[----:B------:R-:W-:Y:S02]  /*fb40*/  MOV R76, 0x1f ;  /* 0x0000001f004c7802 */ /* 0x000fe40000000f00 */
[----:B------:R-:W-:-:S07]  /*fb50*/  MOV R79, 0xffffffff ;  /* 0xffffffff004f7802 */ /* 0x000fce0000000f00 */
[----:B------:R-:W-:Y:S05]  /*fb60*/  WARPSYNC.COLLECTIVE R79, `(.L_x_1773) ;  /* 0x000000004f087348 */ /* 0x000fea0003c00000 */
[----:B------:R0:W1:Y:S02]  /*fb70*/  SHFL.DOWN P0, R225, R252, R251, R76 ;  /* 0x080000fbfce17389 */ /* 0x000064000000004c */
[----:B01----:R-:W-:Y:S05]  /*fb80*/  ENDCOLLECTIVE ;  /* 0x000000000000791b */ /* 0x003fea0003800000 */
.L_x_1773:
[----:B------:R-:W-:Y:S02]  /*fb90*/  MOV R252, R246 ;  /* 0x000000f600fc7202 */ /* 0x000fe40000000f00 */
[----:B------:R-:W-:-:S07]  /*fba0*/  MOV R77, R225 ;  /* 0x000000e1004d7202 */ /* 0x000fce0000000f00 */
[----:B------:R-:W-:Y:S05]  /*fbb0*/  WARPSYNC.COLLECTIVE R79, `(.L_x_1774) ;  /* 0x000000004f087348 */ /* 0x000fea0003c00000 */
[----:B------:R0:W1:Y:S02]  /*fbc0*/  SHFL.DOWN P0, R225, R252, R251, R76 ;  /* 0x080000fbfce17389 */ /* 0x000064000000004c */
[----:B01----:R-:W-:Y:S05]  /*fbd0*/  ENDCOLLECTIVE ;  /* 0x000000000000791b */ /* 0x003fea0003800000 */
.L_x_1774:
[----:B------:R-:W-:Y:S02]  /*fbe0*/  MOV R252, R247 ;  /* 0x000000f700fc7202 */ /* 0x000fe40000000f00 */
[----:B------:R-:W-:-:S07]  /*fbf0*/  MOV R78, R225 ;  /* 0x000000e1004e7202 */ /* 0x000fce0000000f00 */
[----:B------:R-:W-:Y:S05]  /*fc00*/  WARPSYNC.COLLECTIVE R79, `(.L_x_1775) ;  /* 0x000000004f087348 */ /* 0x000fea0003c00000 */
[----:B------:R0:W1:Y:S02]  /*fc10*/  SHFL.DOWN P0, R225, R252, R251, R76 ;  /* 0x080000fbfce17389 */ /* 0x000064000000004c */
[----:B01----:R-:W-:Y:S05]  /*fc20*/  ENDCOLLECTIVE ;  /* 0x000000000000791b */ /* 0x003fea0003800000 */
.L_x_1775:
[----:B------:R-:W-:Y:S02]  /*fc30*/  MOV R252, R248 ;  /* 0x000000f800fc7202 */ /* 0x000fe40000000f00 */
[----:B------:R-:W-:-:S07]  /*fc40*/  MOV R123, R225 ;  /* 0x000000e1007b7202 */ /* 0x000fce0000000f00 */
[----:B------:R-:W-:Y:S05]  /*fc50*/  WARPSYNC.COLLECTIVE R79, `(.L_x_1776) ;  /* 0x000000004f087348 */ /* 0x000fea0003c00000 */
[----:B------:R0:W1:Y:S02]  /*fc60*/  SHFL.DOWN P0, R225, R252, R251, R76 ;  /* 0x080000fbfce17389 */ /* 0x000064000000004c */
[----:B01----:R-:W-:Y:S05]  /*fc70*/  ENDCOLLECTIVE ;  /* 0x000000000000791b */ /* 0x003fea0003800000 */
.L_x_1776:
[----:B------:R-:W-:Y:S01]  /*fc80*/  MOV R76, R225 ;  /* 0x000000e1004c7202 */ /* 0x000fe20000000f00 */
[----:B------:R-:W-:Y:S06]  /*fc90*/  BRA `(.L_x_1777) ;  /* 0xffffff9000a47947 */ /* 0x000fec000383ffff */
.L_x_1639:
        /* <DEDUP_REMOVED lines=8> */
.L_x_1779:
[----:B------:R-:W-:Y:S05]  /*fd20*/  BSYNC B0 ;  /* 0x0000000000007941 */ /* 0x000fea0003800000 */
.L_x_1778:
        /* <DEDUP_REMOVED lines=8> */
.L_x_1780:
[----:B------:R-:W-:Y:S02]  /*fdb0*/  MOV R252, R247 ;  /* 0x000000f700fc7202 */ /* 0x000fe40000000f00 */
[----:B------:R-:W-:-:S07]  /*fdc0*/  MOV R78, R225 ;  /* 0x000000e1004e7202 */ /* 0x000fce0000000f00 */
[----:B------:R-:W-:Y:S05]  /*fdd0*/  WARPSYNC.COLLECTIVE R79, `(.L_x_1781) ;  /* 0x000000004f087348 */ /* 0x000fea0003c00000 */
[----:B------:R0:W1:Y:S02]  /*fde0*/  SHFL.DOWN P0, R225, R252, R251, R76 ;  /* 0x080000fbfce17389 */ /* 0x000064000000004c */
[----:B01----:R-:W-:Y:S05]  /*fdf0*/  ENDCOLLECTIVE ;  /* 0x000000000000791b */ /* 0x003fea0003800000 */
.L_x_1781:
[----:B------:R-:W-:Y:S02]  /*fe00*/  MOV R252, R248 ;  /* 0x000000f800fc7202 */ /* 0x000fe40000000f00 */
[----:B------:R-:W-:-:S07]  /*fe10*/  MOV R123, R225 ;  /* 0x000000e1007b7202 */ /* 0x000fce0000000f00 */
[----:B------:R-:W-:Y:S05]  /*fe20*/  WARPSYNC.COLLECTIVE R79, `(.L_x_1782) ;  /* 0x000000004f087348 */ /* 0x000fea0003c00000 */
[----:B------:R0:W1:Y:S02]  /*fe30*/  SHFL.DOWN P0, R225, R252, R251, R76 ;  /* 0x080000fbfce17389 */ /* 0x000064000000004c */
[----:B01----:R-:W-:Y:S05]  /*fe40*/  ENDCOLLECTIVE ;  /* 0x000000000000791b */ /* 0x003fea0003800000 */
.L_x_1782:
[----:B------:R-:W-:Y:S01]  /*fe50*/  MOV R79, R225 ;  /* 0x000000e1004f7202 */ /* 0x000fe20000000f00 */
[----:B------:R-:W-:Y:S06]  /*fe60*/  BRA `(.L_x_1783) ;  /* 0xffffff9000887947 */ /* 0x000fec000383ffff */
.L_x_1642:
        /* <DEDUP_REMOVED lines=8> */
.L_x_1785:
[----:B------:R-:W-:Y:S05]  /*fef0*/  BSYNC B0 ;  /* 0x0000000000007941 */ /* 0x000fea0003800000 */
.L_x_1784:
        /* <DEDUP_REMOVED lines=8> */
.L_x_1786:
[----:B------:R-:W-:Y:S02]  /*ff80*/  MOV R252, R247 ;  /* 0x000000f700fc7202 */ /* 0x000fe40000000f00 */
[----:B------:R-:W-:-:S07]  /*ff90*/  MOV R78, R225 ;  /* 0x000000e1004e7202 */ /* 0x000fce0000000f00 */
[----:B------:R-:W-:Y:S05]  /*ffa0*/  WARPSYNC.COLLECTIVE R79, `(.L_x_1787) ;  /* 0x000000004f087348 */ /* 0x000fea0003c00000 */
[----:B------:R0:W1:Y:S02]  /*ffb0*/  SHFL.DOWN P0, R225, R252, R251, R76 ;  /* 0x080000fbfce17389 */ /* 0x000064000000004c */
[----:B01----:R-:W-:Y:S05]  /*ffc0*/  ENDCOLLECTIVE ;  /* 0x000000000000791b */ /* 0x003fea0003800000 */
.L_x_1787:
[----:B------:R-:W-:Y:S02]  /*ffd0*/  MOV R252, R248 ;  /* 0x000000f800fc7202 */ /* 0x000fe40000000f00 */
[----:B------:R-:W-:-:S07]  /*ffe0*/  MOV R123, R225 ;  /* 0x000000e1007b7202 */ /* 0x000fce0000000f00 */
[----:B------:R-:W-:Y:S05]  /*fff0*/  WARPSYNC.COLLECTIVE R79, `(.L_x_1788) ;  /* 0x000000004f087348 */ /* 0x000fea0003c00000 */
[----:B------:R0:W1:Y:S02]  /*10000*/  SHFL.DOWN P0, R225, R252, R251, R76 ;  /* 0x080000fbfce17389 */ /* 0x000064000000004c */
[----:B01----:R-:W-:Y:S05]  /*10010*/  ENDCOLLECTIVE ;  /* 0x000000000000791b */ /* 0x003fea0003800000 */
.L_x_1788:
[----:B------:R-:W-:Y:S01]  /*10020*/  MOV R79, R225 ;  /* 0x000000e1004f7202 */ /* 0x000fe20000000f00 */
[----:B------:R-:W-:Y:S06]  /*10030*/  BRA `(.L_x_1789) ;  /* 0xffffff90006c7947 */ /* 0x000fec000383ffff */
.L_x_1645:
        /* <DEDUP_REMOVED lines=8> */
.L_x_1791:
[----:B------:R-:W-:Y:S05]  /*100c0*/  BSYNC B0 ;  /* 0x0000000000007941 */ /* 0x000fea0003800000 */
.L_x_1790:
        /* <DEDUP_REMOVED lines=8> */
.L_x_1792:
[----:B------:R-:W-:Y:S02]  /*10150*/  MOV R252, R247 ;  /* 0x000000f700fc7202 */ /* 0x000fe40000000f00 */
[----:B------:R-:W-:-:S07]  /*10160*/  MOV R78, R225 ;  /* 0x000000e1004e7202 */ /* 0x000fce0000000f00 */
[----:B------:R-:W-:Y:S05]  /*10170*/  WARPSYNC.COLLECTIVE R79, `(.L_x_1793) ;  /* 0x000000004f087348 */ /* 0x000fea0003c00000 */
[----:B------:R0:W1:Y:S02]  /*10180*/  SHFL.DOWN P0, R225, R252, R251, R76 ;  /* 0x080000fbfce17389 */ /* 0x000064000000004c */
[----:B01----:R-:W-:Y:S05]  /*10190*/  ENDCOLLECTIVE ;  /* 0x000000000000791b */ /* 0x003fea0003800000 */
.L_x_1793:
[----:B------:R-:W-:Y:S02]  /*101a0*/  MOV R252, R248 ;  /* 0x000000f800fc7202 */ /* 0x000fe40000000f00 */
[----:B------:R-:W-:-:S07]  /*101b0*/  MOV R123, R225 ;  /* 0x000000e1007b7202 */ /* 0x000fce0000000f00 */
[----:B------:R-:W-:Y:S05]  /*101c0*/  WARPSYNC.COLLECTIVE R79, `(.L_x_1794) ;  /* 0x000000004f087348 */ /* 0x000fea0003c00000 */
[----:B------:R0:W1:Y:S02]  /*101d0*/  SHFL.DOWN P0, R225, R252, R251, R76 ;  /* 0x080000fbfce17389 */ /* 0x000064000000004c */
[----:B01----:R-:W-:Y:S05]  /*101e0*/  ENDCOLLECTIVE ;  /* 0x000000000000791b */ /* 0x003fea0003800000 */
.L_x_1794:
[----:B------:R-:W-:Y:S01]  /*101f0*/  MOV R79, R225 ;  /* 0x000000e1004f7202 */ /* 0x000fe20000000f00 */
[----:B------:R-:W-:Y:S06]  /*10200*/  BRA `(.L_x_1795) ;  /* 0xffffff9000507947 */ /* 0x000fec000383ffff */
.L_x_1648:
        /* <DEDUP_REMOVED lines=8> */
.L_x_1797:
[----:B------:R-:W-:Y:S05]  /*10290*/  BSYNC B0 ;  /* 0x0000000000007941 */ /* 0x000fea0003800000 */
.L_x_1796:
        /* <DEDUP_REMOVED lines=8> */
.L_x_1798:
[----:B------:R-:W-:Y:S02]  /*10320*/  MOV R252, R247 ;  /* 0x000000f700fc7202 */ /* 0x000fe40000000f00 */
[----:B------:R-:W-:-:S07]  /*10330*/  MOV R78, R225 ;  /* 0x000000e1004e7202 */ /* 0x000fce0000000f00 */
[----:B------:R-:W-:Y:S05]  /*10340*/  WARPSYNC.COLLECTIVE R79, `(.L_x_1799) ;  /* 0x000000004f087348 */ /* 0x000fea0003c00000 */
[----:B------:R0:W1:Y:S02]  /*10350*/  SHFL.DOWN P0, R225, R252, R251, R76 ;  /* 0x080000fbfce17389 */ /* 0x000064000000004c */
[----:B01----:R-:W-:Y:S05]  /*10360*/  ENDCOLLECTIVE ;  /* 0x000000000000791b */ /* 0x003fea0003800000 */
.L_x_1799:
[----:B------:R-:W-:Y:S02]  /*10370*/  MOV R252, R248 ;  /* 0x000000f800fc7202 */ /* 0x000fe40000000f00 */
[----:B------:R-:W-:-:S07]  /*10380*/  MOV R123, R225 ;  /* 0x000000e1007b7202 */ /* 0x000fce0000000f00 */
[----:B------:R-:W-:Y:S05]  /*10390*/  WARPSYNC.COLLECTIVE R79, `(.L_x_1800) ;  /* 0x000000004f087348 */ /* 0x000fea0003c00000 */
[----:B------:R0:W1:Y:S02]  /*103a0*/  SHFL.DOWN P0, R225, R252, R251, R76 ;  /* 0x080000fbfce17389 */ /* 0x000064000000004c */
[----:B01----:R-:W-:Y:S05]  /*103b0*/  ENDCOLLECTIVE ;  /* 0x000000000000791b */ /* 0x003fea0003800000 */
.L_x_1800:
[----:B------:R-:W-:Y:S01]  /*103c0*/  MOV R79, R225 ;  /* 0x000000e1004f7202 */ /* 0x000fe20000000f00 */
[----:B------:R-:W-:Y:S06]  /*103d0*/  BRA `(.L_x_1801) ;  /* 0xffffff9000347947 */ /* 0x000fec000383ffff */
.L_x_1651:
        /* <DEDUP_REMOVED lines=8> */
.L_x_1803:
[----:B------:R-:W-:Y:S05]  /*10460*/  BSYNC B0 ;  /* 0x0000000000007941 */ /* 0x000fea0003800000 */
.L_x_1802:
        /* <DEDUP_REMOVED lines=10> */
.L_x_1804:
[----:B------:R-:W-:Y:S02]  /*10510*/  MOV R78, R247 ;  /* 0x000000f7004e7202 */ /* 0x000fe40000000f00 */
[----:B------:R-:W-:-:S07]  /*10520*/  MOV R234, R225 ;  /* 0x000000e100ea7202 */ /* 0x000fce0000000f00 */
[----:B------:R-:W-:Y:S05]  /*10530*/  WARPSYNC.COLLECTIVE R79, `(.L_x_1805) ;  /* 0x000000004f087348 */ /* 0x000fea0003c00000 */
[----:B------:R0:W1:Y:S02]  /*10540*/  SHFL.IDX P3, R225, R78, R77, R76 ;  /* 0x0000004d4ee17389 */ /* 0x000064000006004c */
[----:B01----:R-:W-:Y:S05]  /*10550*/  ENDCOLLECTIVE ;  /* 0x000000000000791b */ /* 0x003fea0003800000 */
.L_x_1805:
        /* <DEDUP_REMOVED lines=16> */
.L_x_1806:
[----:B------:R-:W-:Y:S01]  /*10660*/  MOV R78, R72 ;  /* 0x00000048004e7202 */ /* 0x000fe20000000f00 */
[----:B------:R-:W-:-:S07]  /*10670*/  FADD.FTZ R236, R225, R236 ;  /* 0x000000ece1ec7221 */ /* 0x000fce0000010000 */
[----:B------:R-:W-:Y:S05]  /*10680*/  WARPSYNC.COLLECTIVE R79, `(.L_x_1807) ;  /* 0x000000004f087348 */ /* 0x000fea0003c00000 */
[----:B------:R0:W1:Y:S02]  /*10690*/  SHFL.DOWN P0, R225, R252, R251, R76 ;  /* 0x080000fbfce17389 */ /* 0x000064000000004c */
[----:B01----:R-:W-:Y:S05]  /*106a0*/  ENDCOLLECTIVE ;  /* 0x000000000000791b */ /* 0x003fea0003800000 */
.L_x_1807:
[----:B------:R-:W-:Y:S02]  /*106b0*/  MOV R252, R246 ;  /* 0x000000f600fc7202 */ /* 0x000fe40000000f00 */
[----:B------:R-:W-:-:S07]  /*106c0*/  MOV R245, R225 ;  /* 0x000000e100f57202 */ /* 0x000fce0000000f00 */
[----:B------:R-:W-:Y:S05]  /*106d0*/  WARPSYNC.COLLECTIVE R79, `(.L_x_1808) ;  /* 0x000000004f087348 */ /* 0x000fea0003c00000 */
[----:B------:R0:W1:Y:S02]  /*106e0*/  SHFL.DOWN P0, R225, R252, R251, R76 ;  /* 0x080000fbfce17389 */ /* 0x000064000000004c */
[----:B01----:R-:W-:Y:S05]  /*106f0*/  ENDCOLLECTIVE ;  /* 0x000000000000791b */ /* 0x003fea0003800000 */
.L_x_1808:
[----:B------:R-:W-:Y:S02]  /*10700*/  MOV R252, R247 ;  /* 0x000000f700fc7202 */ /* 0x000fe40000000f00 */
[----:B------:R-:W-:-:S07]  /*10710*/  MOV R246, R225 ;  /* 0x000000e100f67202 */ /* 0x000fce0000000f00 */
[----:B------:R-:W-:Y:S05]  /*10720*/  WARPSYNC.COLLECTIVE R79, `(.L_x_1809) ;  /* 0x000000004f087348 */ /* 0x000fea0003c00000 */
[----:B------:R0:W1:Y:S02]  /*10730*/  SHFL.DOWN P0, R225, R252, R251, R76 ;  /* 0x080000fbfce17389 */ /* 0x000064000000004c */
[----:B01----:R-:W-:Y:S05]  /*10740*/  ENDCOLLECTIVE ;  /* 0x000000000000791b */ /* 0x003fea0003800000 */
.L_x_1809:
[----:B------:R-:W-:Y:S02]  /*10750*/  MOV R252, R248 ;  /* 0x000000f800fc7202 */ /* 0x000fe40000000f00 */
[----:B------:R-:W-:-:S07]  /*10760*/  MOV R247, R225 ;  /* 0x000000e100f77202 */ /* 0x000fce0000000f00 */
[----:B------:R-:W-:Y:S05]  /*10770*/  WARPSYNC.COLLECTIVE R79, `(.L_x_1810) ;  /* 0x000000004f087348 */ /* 0x000fea0003c00000 */
[----:B------:R0:W1:Y:S02]  /*10780*/  SHFL.DOWN P0, R225, R252, R251, R76 ;  /* 0x080000fbfce17389 */ /* 0x000064000000004c */
[----:B01----:R-:W-:Y:S05]  /*10790*/  ENDCOLLECTIVE ;  /* 0x000000000000791b */ /* 0x003fea0003800000 */
.L_x_1810:
[----:B------:R-:W-:-:S07]  /*107a0*/  MOV R248, R225 ;  /* 0x000000e100f87202 */ /* 0x000fce0000000f00 */
[----:B------:R-:W-:Y:S05]  /*107b0*/  WARPSYNC.COLLECTIVE R79, `(.L_x_1811) ;  /* 0x000000004f087348 */ /* 0x000fea0003c00000 */
[----:B------:R0:W1:Y:S02]  /*107c0*/  SHFL.IDX P3, R225, R78, R77, R76 ;  /* 0x0000004d4ee17389 */ /* 0x000064000006004c */
[----:B01----:R-:W-:Y:S05]  /*107d0*/  ENDCOLLECTIVE ;  /* 0x000000000000791b */ /* 0x003fea0003800000 */
.L_x_1811:
[----:B------:R-:W-:Y:S02]  /*107e0*/  MOV R78, R73 ;  /* 0x00000049004e7202 */ /* 0x000fe40000000f00 */
[----:B------:R-:W-:-:S07]  /*107f0*/  MOV R72, R225 ;  /* 0x000000e100487202 */ /* 0x000fce0000000f00 */
[----:B------:R-:W-:Y:S05]  /*10800*/  WARPSYNC.COLLECTIVE R79, `(.L_x_1812) ;  /* 0x000000004f087348 */ /* 0x000fea0003c00000 */
[----:B------:R0:W1:Y:S02]  /*10810*/  SHFL.IDX P3, R225, R78, R77, R76 ;  /* 0x0000004d4ee17389 */ /* 0x000064000006004c */
[----:B01----:R-:W-:Y:S05]  /*10820*/  ENDCOLLECTIVE ;  /* 0x000000000000791b */ /* 0x003fea0003800000 */
.L_x_1812:
[----:B------:R-:W-:Y:S02]  /*10830*/  MOV R78, R74 ;  /* 0x0000004a004e7202 */ /* 0x000fe40000000f00 */
[----:B------:R-:W-:-:S07]  /*10840*/  MOV R73, R225 ;  /* 0x000000e100497202 */ /* 0x000fce0000000f00 */
[----:B------:R-:W-:Y:S05]  /*10850*/  WARPSYNC.COLLECTIVE R79, `(.L_x_1813) ;  /* 0x000000004f087348 */ /* 0x000fea0003c00000 */
[----:B------:R0:W1:Y:S02]  /*10860*/  SHFL.IDX P3, R225, R78, R77, R76 ;  /* 0x0000004d4ee17389 */ /* 0x000064000006004c */
[----:B01----:R-:W-:Y:S05]  /*10870*/  ENDCOLLECTIVE ;  /* 0x000000000000791b */ /* 0x003fea0003800000 */
.L_x_1813:
[----:B------:R-:W-:Y:S02]  /*10880*/  MOV R78, R75 ;  /* 0x0000004b004e7202 */ /* 0x000fe40000000f00 */
[----:B------:R-:W-:-:S07]  /*10890*/  MOV R74, R225 ;  /* 0x000000e1004a7202 */ /* 0x000fce0000000f00 */
[----:B------:R-:W-:Y:S05]  /*108a0*/  WARPSYNC.COLLECTIVE R79, `(.L_x_1814) ;  /* 0x000000004f087348 */ /* 0x000fea0003c00000 */
[----:B------:R0:W1:Y:S02]  /*108b0*/  SHFL.IDX P3, R225, R78, R77, R76 ;  /* 0x0000004d4ee17389 */ /* 0x000064000006004c */
[----:B01----:R-:W-:Y:S05]  /*108c0*/  ENDCOLLECTIVE ;  /* 0x000000000000791b */ /* 0x003fea0003800000 */
.L_x_1814:
[----:B------:R-:W-:Y:S01]  /*108d0*/  MOV R75, R225 ;  /* 0x000000e1004b7202 */ /* 0x000fe20000000f00 */
[----:B------:R-:W-:Y:S06]  /*108e0*/  BRA `(.L_x_1815) ;  /* 0xffffff8c00907947 */ /* 0x000fec000383ffff */
.L_x_1816:
        /* <DEDUP_REMOVED lines=9> */
.L_x_18665:


//--------------------- .text._Z25selective_scan_bwd_kernelI32Selective_Scan_bwd_kernel_traitsILi128ELi16ELb0ELb1ELb0ELb1ELb0EfN3c107complexIfEEEEv12SSMParamsBwd --------------------------
	.section	.text._Z25selective_scan_bwd_kernelI32Selective_Scan_bwd_kernel_traitsILi128ELi16ELb0ELb1ELb0ELb1ELb0EfN3c107complexIfEEEEv12SSMParamsBwd,"ax",@progbits
	.align	128
        .global         _Z25selective_scan_bwd_kernelI32Selective_Scan_bwd_kernel_traitsILi128ELi16ELb0ELb1ELb0ELb1ELb0EfN3c107complexIfEEEEv12SSMParamsBwd
        .type           _Z25selective_scan_bwd_kernelI32Selective_Scan_bwd_kernel_traitsILi128ELi16ELb0ELb1ELb0ELb1ELb0EfN3c107complexIfEEEEv12SSMParamsBwd,@function
        .size           _Z25selective_scan_bwd_kernelI32Selective_Scan_bwd_kernel_traitsILi128ELi16ELb0ELb1ELb0ELb1ELb0EfN3c107complexIfEEEEv12SSMParamsBwd,(.L_x_18666 - _Z25selective_scan_bwd_kernelI32Selective_Scan_bwd_kernel_traitsILi128ELi16ELb0ELb1ELb0ELb1ELb0EfN3c107complexIfEEEEv12SSMParamsBwd)
        .other          _Z25selective_scan_bwd_kernelI32Selective_Scan_bwd_kernel_traitsILi128ELi16ELb0ELb1ELb0ELb1ELb0EfN3c107complexIfEEEEv12SSMParamsBwd,@"STO_CUDA_ENTRY STV_DEFAULT"
_Z25selective_scan_bwd_kernelI32Selective_Scan_bwd_kernel_traitsILi128ELi16ELb0ELb1ELb0ELb1ELb0EfN3c107complexIfEEEEv12SSMParamsBwd:
.text._Z25selective_scan_bwd_kernelI32Selective_Scan_bwd_kernel_traitsILi128ELi16ELb0ELb1ELb0ELb1ELb0EfN3c107complexIfEEEEv12SSMParamsBwd:
        /* <DEDUP_REMOVED lines=145> */
.L_x_1949:
[----:B------:R-:W0:Y:S01]  /*0910*/  S2R R190, SR_TID.X ;  /* 0x0000000000be7919 */ /* 0x000e220000002100 */
[----:B------:R-:W1:Y:S01]  /*0920*/  LDCU UR28, c[0x0][0x388] ;  /* 0x00007100ff1c77ac */ /* 0x000e620008000800 */
[----:B------:R-:W-:Y:S01]  /*0930*/  MOV R4, UR14 ;  /* 0x0000000e00047c02 */ /* 0x000fe20008000f00 */
[----:B------:R-:W-:Y:S01]  /*0940*/  HFMA2 R19, -RZ, RZ, 0, 0 ;  /* 0x00000000ff137431 */ /* 0x000fe200000001ff */
[----:B------:R-:W-:Y:S01]  /*0950*/  MOV R5, UR15 ;  /* 0x0000000f00057c02 */ /* 0x000fe20008000f00 */
[----:B------:R-:W-:Y:S01]  /*0960*/  ULEA UR8, UR13, 0xfffff800, 0xb ;  /* 0xfffff8000d087891 */ /* 0x000fe2000f8e58ff */
[----:B------:R-:W-:Y:S02]  /*0970*/  MOV R17, RZ ;  /* 0x000000ff00117202 */ /* 0x000fe40000000f00 */
[----:B------:R-:W-:Y:S02]  /*0980*/  CS2R R14, SRZ ;  /* 0x00000000000e7805 */ /* 0x000fe4000001ff00 */
[----:B------:R-:W-:Y:S01]  /*0990*/  CS2R R12, SRZ ;  /* 0x00000000000c7805 */ /* 0x000fe2000001ff00 */
[----:B------:R-:W-:Y:S01]  /*09a0*/  IMAD.WIDE.U32 R8, R3, 0x4, R4 ;  /* 0x0000000403087825 */ /* 0x000fe200078e0004 */
[----:B------:R-:W-:-:S03]  /*09b0*/  MOV R21, RZ ;  /* 0x000000ff00157202 */ /* 0x000fc60000000f00 */
[----:B------:R-:W-:Y:S01]  /*09c0*/  HFMA2 R23, -RZ, RZ, 0, 0 ;  /* 0x00000000ff177431 */ /* 0x000fe200000001ff */
[----:B------:R-:W-:Y:S02]  /*09d0*/  MOV R25, RZ ;  /* 0x000000ff00197202 */ /* 0x000fe40000000f00 */
[----:B------:R-:W-:Y:S02]  /*09e0*/  CS2R R28, SRZ ;  /* 0x00000000001c7805 */ /* 0x000fe4000001ff00 */
[----:B------:R-:W-:Y:S01]  /*09f0*/  CS2R R32, SRZ ;  /* 0x0000000000207805 */ /* 0x000fe2000001ff00 */
[----:B-1----:R-:W-:Y:S01]  /*0a00*/  UIADD3 UR8, UPT, UPT, -UR8, UR28, URZ ;  /* 0x0000001c08087290 */ /* 0x002fe2000fffe1ff */
[----:B------:R-:W-:Y:S05]  /*0a10*/  BAR.SYNC.DEFER_BLOCKING 0x0 ;  /* 0x0000000000007b1d */ /* 0x000fea0000010000 */
[----:B------:R-:W-:-:S04]  /*0a20*/  ISETP.GE.AND P1, PT, R3, UR8, PT ;  /* 0x0000000803007c0c */ /* 0x000fc8000bf26270 */
[----:B------:R-:W-:Y:S02]  /*0a30*/  P2R R64, PR, RZ, 0x2 ;  /* 0x00000002ff407803 */ /* 0x000fe40000000000 */
[----:B0-----:R-:W-:-:S04]  /*0a40*/  SHF.L.U32 R6, R190, 0x4, RZ ;  /* 0x00000004be067819 */ /* 0x001fc800000006ff */
[----:B------:R-:W-:-:S04]  /*0a50*/  LOP3.LUT R35, R6, 0x3e00, RZ, 0xc0, !PT ;  /* 0x00003e0006237812 */ /* 0x000fc800078ec0ff */
[C---:B------:R-:W-:Y:S02]  /*0a60*/  LOP3.LUT R31, R35.reuse, R0, RZ, 0xfc, !PT ;  /* 0x00000000231f7212 */ /* 0x040fe400078efcff */
[----:B------:R-:W-:Y:S02]  /*0a70*/  LOP3.LUT R27, R35, 0x20, R0, 0xfe, !PT ;  /* 0x00000020231b7812 */ /* 0x000fe400078efe00 */
[----:B------:R-:W-:Y:S02]  /*0a80*/  LOP3.LUT R6, R31, 0x80, RZ, 0xfc, !PT ;  /* 0x000000801f067812 */ /* 0x000fe400078efcff */
[----:B------:R-:W-:Y:S02]  /*0a90*/  ISETP.GE.AND P0, PT, R27, UR8, PT ;  /* 0x000000081b007c0c */ /* 0x000fe4000bf06270 */
[----:B------:R-:W-:Y:S02]  /*0aa0*/  SHF.L.U32 R4, R31, 0x2, RZ ;  /* 0x000000021f047819 */ /* 0x000fe400000006ff */
[----:B------:R-:W-:-:S02]  /*0ab0*/  ISETP.GE.AND P4, PT, R6, UR8, PT ;  /* 0x0000000806007c0c */ /* 0x000fc4000bf86270 */
[C---:B------:R-:W-:Y:S02]  /*0ac0*/  LOP3.LUT R5, R31.reuse, 0x60, RZ, 0xfc, !PT ;  /* 0x000000601f057812 */ /* 0x040fe400078efcff */
[----:B------:R-:W-:Y:S02]  /*0ad0*/  P2R R65, PR, RZ, 0x1 ;  /* 0x00000001ff417803 */ /* 0x000fe40000000000 */
[C---:B------:R-:W-:Y:S02]  /*0ae0*/  IADD3 R6, P1, PT, R4.reuse, UR16, RZ ;  /* 0x0000001004067c10 */ /* 0x040fe4000ff3e0ff */
[----:B------:R-:W-:Y:S02]  /*0af0*/  IADD3 R4, P0, PT, R4, UR18, RZ ;  /* 0x0000001204047c10 */ /* 0x000fe4000ff1e0ff */
[C---:B------:R-:W-:Y:S02]  /*0b00*/  LOP3.LUT R16, R31.reuse, 0xe0, RZ, 0xfc, !PT ;  /* 0x000000e01f107812 */ /* 0x040fe400078efcff */
[----:B------:R-:W-:Y:S01]  /*0b10*/  LOP3.LUT R3, R31, 0x40, RZ, 0xfc, !PT ;  /* 0x000000401f037812 */ /* 0x000fe200078efcff */
[----:B------:R-:W2:Y:S01]  /*0b20*/  @!P4 LDG.E R13, desc[UR26][R8.64+0x200] ;  /* 0x0002001a080dc981 */ /* 0x000ea2000c1e1900 */
[----:B------:R-:W-:-:S02]  /*0b30*/  ISETP.GE.AND P5, PT, R5, UR8, PT ;  /* 0x0000000805007c0c */ /* 0x000fc4000bfa6270 */
[----:B------:R-:W-:Y:S02]  /*0b40*/  IADD3.X R5, PT, PT, RZ, UR19, RZ, P0, !PT ;  /* 0x00000013ff057c10 */ /* 0x000fe400087fe4ff */
[----:B------:R-:W-:Y:S02]  /*0b50*/  IADD3.X R7, PT, PT, RZ, UR17, RZ, P1, !PT ;  /* 0x00000011ff077c10 */ /* 0x000fe40008ffe4ff */
[----:B------:R-:W-:Y:S02]  /*0b60*/  ISETP.GE.AND P0, PT, R16, UR8, PT ;  /* 0x0000000810007c0c */ /* 0x000fe4000bf06270 */
[----:B------:R-:W-:Y:S02]  /*0b70*/  ISETP.NE.AND P1, PT, R64, RZ, PT ;  /* 0x000000ff4000720c */ /* 0x000fe40003f25270 */
[----:B------:R-:W-:Y:S02]  /*0b80*/  ISETP.GE.AND P6, PT, R3, UR8, PT ;  /* 0x0000000803007c0c */ /* 0x000fe4000bfc6270 */
[C---:B------:R-:W-:Y:S01]  /*0b90*/  LOP3.LUT R3, R31.reuse, 0xa0, RZ, 0xfc, !PT ;  /* 0x000000a01f037812 */ /* 0x040fe200078efcff */
[----:B------:R-:W3:Y:S01]  /*0ba0*/  @!P5 LDG.E R12, desc[UR26][R8.64+0x180] ;  /* 0x0001801a080cd981 */ /* 0x000ee2000c1e1900 */
[----:B------:R-:W-:-:S02]  /*0bb0*/  LOP3.LUT R18, R31, 0x100, RZ, 0xfc, !PT ;  /* 0x000001001f127812 */ /* 0x000fc400078efcff */
[----:B------:R-:W-:Y:S01]  /*0bc0*/  ISETP.GE.AND P3, PT, R3, UR8, PT ;  /* 0x0000000803007c0c */ /* 0x000fe2000bf66270 */
[----:B------:R-:W-:Y:S01]  /*0bd0*/  HFMA2 R3, -RZ, RZ, 0, 0 ;  /* 0x00000000ff037431 */ /* 0x000fe200000001ff */
[----:B------:R-:W-:Y:S01]  /*0be0*/  LOP3.LUT R10, R31, 0xc0, RZ, 0xfc, !PT ;  /* 0x000000c01f0a7812 */ /* 0x000fe200078efcff */
[----:B------:R-:W4:Y:S01]  /*0bf0*/  @!P0 LDG.E R17, desc[UR26][R8.64+0x380] ;  /* 0x0003801a08118981 */ /* 0x000f22000c1e1900 */
[----:B------:R-:W-:Y:S02]  /*0c00*/  P2R R71, PR, RZ, 0x1 ;  /* 0x00000001ff477803 */ /* 0x000fe40000000000 */
[----:B------:R-:W-:Y:S01]  /*0c10*/  ISETP.GE.AND P0, PT, R18, UR8, PT ;  /* 0x0000000812007c0c */ /* 0x000fe2000bf06270 */
[----:B------:R-:W5:Y:S01]  /*0c20*/  @!P1 LDG.E R3, desc[UR26][R8.64] ;  /* 0x0000001a08039981 */ /* 0x000f62000c1e1900 */
[----:B------:R-:W-:Y:S02]  /*0c30*/  ISETP.GE.AND P1, PT, R27, UR8, PT ;  /* 0x000000081b007c0c */ /* 0x000fe4000bf26270 */
[----:B------:R-:W-:-:S02]  /*0c40*/  ISETP.GE.AND P2, PT, R10, UR8, PT ;  /* 0x000000080a007c0c */ /* 0x000fc4000bf46270 */
[----:B------:R-:W-:Y:S02]  /*0c50*/  CS2R R10, SRZ ;  /* 0x00000000000a7805 */ /* 0x000fe4000001ff00 */
[C---:B------:R-:W-:Y:S01]  /*0c60*/  LOP3.LUT R20, R31.reuse, 0x120, RZ, 0xfc, !PT ;  /* 0x000001201f147812 */ /* 0x040fe200078efcff */
[----:B------:R-:W4:Y:S01]  /*0c70*/  @!P3 LDG.E R14, desc[UR26][R8.64+0x280] ;  /* 0x0002801a080eb981 */ /* 0x000f22000c1e1900 */
[C---:B------:R-:W-:Y:S02]  /*0c80*/  LOP3.LUT R22, R31.reuse, 0x140, RZ, 0xfc, !PT ;  /* 0x000001401f167812 */ /* 0x040fe400078efcff */
[C---:B------:R-:W-:Y:S01]  /*0c90*/  LOP3.LUT R24, R31.reuse, 0x160, RZ, 0xfc, !PT ;  /* 0x000001601f187812 */ /* 0x040fe200078efcff */
[----:B------:R-:W2:Y:S01]  /*0ca0*/  @!P6 LDG.E R11, desc[UR26][R8.64+0x100] ;  /* 0x0001001a080be981 */ /* 0x000ea2000c1e1900 */
[C---:B------:R-:W-:Y:S02]  /*0cb0*/  LOP3.LUT R26, R31.reuse, 0x180, RZ, 0xfc, !PT ;  /* 0x000001801f1a7812 */ /* 0x040fe400078efcff */
[----:B------:R-:W-:Y:S01]  /*0cc0*/  P2R R72, PR, RZ, 0x1 ;  /* 0x00000001ff487803 */ /* 0x000fe20000000000 */
[----:B------:R-:W4:Y:S01]  /*0cd0*/  @!P0 LDG.E R19, desc[UR26][R8.64+0x400] ;  /* 0x0004001a08138981 */ /* 0x000f22000c1e1900 */
[----:B------:R-:W-:-:S02]  /*0ce0*/  LOP3.LUT R27, R31, 0x1a0, RZ, 0xfc, !PT ;  /* 0x000001a01f1b7812 */ /* 0x000fc400078efcff */
[----:B------:R-:W-:Y:S01]  /*0cf0*/  ISETP.GE.AND P0, PT, R20, UR8, PT ;  /* 0x0000000814007c0c */ /* 0x000fe2000bf06270 */
[----:B------:R-:W3:Y:S01]  /*0d00*/  @!P1 LDG.E R10, desc[UR26][R8.64+0x80] ;  /* 0x0000801a080a9981 */ /* 0x000ee2000c1e1900 */
[----:B------:R-:W-:Y:S02]  /*0d10*/  P2R R70, PR, RZ, 0x4 ;  /* 0x00000004ff467803 */ /* 0x000fe40000000000 */
[C---:B------:R-:W-:Y:S01]  /*0d20*/  LOP3.LUT R30, R31.reuse, 0x1c0, RZ, 0xfc, !PT ;  /* 0x000001c01f1e7812 */ /* 0x040fe200078efcff */
[----:B------:R-:W4:Y:S01]  /*0d30*/  @!P2 LDG.E R15, desc[UR26][R8.64+0x300] ;  /* 0x0003001a080fa981 */ /* 0x000f22000c1e1900 */
[----:B------:R-:W-:Y:S02]  /*0d40*/  ISETP.GE.AND P1, PT, R22, UR8, PT ;  /* 0x0000000816007c0c */ /* 0x000fe4000bf26270 */
[----:B------:R-:W-:Y:S02]  /*0d50*/  P2R R69, PR, RZ, 0x8 ;  /* 0x00000008ff457803 */ /* 0x000fe40000000000 */
[----:B------:R-:W-:-:S02]  /*0d60*/  LOP3.LUT R31, R31, 0x1e0, RZ, 0xfc, !PT ;  /* 0x000001e01f1f7812 */ /* 0x000fc400078efcff */
[----:B------:R-:W-:Y:S01]  /*0d70*/  ISETP.GE.AND P2, PT, R24, UR8, PT ;  /* 0x0000000818007c0c */ /* 0x000fe2000bf46270 */
[----:B------:R-:W4:Y:S01]  /*0d80*/  @!P0 LDG.E R21, desc[UR26][R8.64+0x480] ;  /* 0x0004801a08158981 */ /* 0x000f22000c1e1900 */
[----:B------:R-:W-:Y:S02]  /*0d90*/  P2R R68, PR, RZ, 0x10 ;  /* 0x00000010ff447803 */ /* 0x000fe40000000000 */
[----:B------:R-:W-:Y:S02]  /*0da0*/  ISETP.GE.AND P3, PT, R26, UR8, PT ;  /* 0x000000081a007c0c */ /* 0x000fe4000bf66270 */
[----:B------:R-:W-:Y:S01]  /*0db0*/  P2R R67, PR, RZ, 0x20 ;  /* 0x00000020ff437803 */ /* 0x000fe20000000000 */
[----:B------:R-:W4:Y:S01]  /*0dc0*/  @!P1 LDG.E R23, desc[UR26][R8.64+0x500] ;  /* 0x0005001a08179981 */ /* 0x000f22000c1e1900 */
[----:B------:R-:W-:Y:S02]  /*0dd0*/  ISETP.GE.AND P4, PT, R27, UR8, PT ;  /* 0x000000081b007c0c */ /* 0x000fe4000bf86270 */
[----:B------:R-:W-:-:S02]  /*0de0*/  P2R R66, PR, RZ, 0x40 ;  /* 0x00000040ff427803 */ /* 0x000fc40000000000 */
        /* <DEDUP_REMOVED lines=19> */
[C---:B------:R-:W-:Y:S02]  /*0f20*/  LEA.HI.SX32 R18, R16.reuse, R16, 0x1b ;  /* 0x0000001010127211 */ /* 0x040fe400078fdaff */
[C---:B------:R-:W-:Y:S02]  /*0f30*/  IADD3 R35, PT, PT, R16.reuse, 0x60, RZ ;  /* 0x0000006010237810 */ /* 0x040fe40007ffe0ff */
[C---:B------:R-:W-:Y:S02]  /*0f40*/  IADD3 R37, PT, PT, R16.reuse, 0x80, RZ ;  /* 0x0000008010257810 */ /* 0x040fe40007ffe0ff */
[----:B------:R-:W-:-:S02]  /*0f50*/  IADD3 R9, PT, PT, R16, 0xa0, RZ ;  /* 0x000000a010097810 */ /* 0x000fc40007ffe0ff */
[-C--:B------:R-:W-:Y:S02]  /*0f60*/  LEA.HI.SX32 R27, R27, R16.reuse, 0x1b ;  /* 0x000000101b1b7211 */ /* 0x080fe400078fdaff */
[C---:B------:R-:W-:Y:S02]  /*0f70*/  IADD3 R39, PT, PT, R16.reuse, 0xc0, RZ ;  /* 0x000000c010277810 */ /* 0x040fe40007ffe0ff */
[-C--:B------:R-:W-:Y:S02]  /*0f80*/  LEA.HI.SX32 R31, R31, R16.reuse, 0x1b ;  /* 0x000000101f1f7211 */ /* 0x080fe400078fdaff */
[----:B------:R-:W-:Y:S02]  /*0f90*/  IADD3 R41, PT, PT, R16, 0xe0, RZ ;  /* 0x000000e010297810 */ /* 0x000fe40007ffe0ff */
[----:B------:R-:W-:Y:S02]  /*0fa0*/  LEA R85, R18, UR22, 0x2 ;  /* 0x0000001612557c11 */ /* 0x000fe4000f8e10ff */
        /* <DEDUP_REMOVED lines=25> */
[----:B------:R-:W-:Y:S02]  /*1140*/  P2R R60, PR, RZ, 0x1 ;  /* 0x00000001ff3c7803 */ /* 0x000fe40000000000 */
[-C--:B------:R-:W-:Y:S02]  /*1150*/  LEA.HI.SX32 R51, R51, R16.reuse, 0x1b ;  /* 0x0000001033337211 */ /* 0x080fe400078fdaff */
[----:B------:R-:W-:Y:S02]  /*1160*/  LEA R75, R43, UR22, 0x2 ;  /* 0x000000162b4b7c11 */ /* 0x000fe4000f8e10ff */
[----:B------:R-:W-:Y:S02]  /*1170*/  ISETP.NE.AND P0, PT, R69, RZ, PT ;  /* 0x000000ff4500720c */ /* 0x000fe40003f05270 */
[----:B------:R-:W-:Y:S02]  /*1180*/  LEA.HI.SX32 R53, R53, R16, 0x1b ;  /* 0x0000001035357211 */ /* 0x000fe400078fdaff */
[----:B------:R-:W-:-:S02]  /*1190*/  LEA R74, R45, UR22, 0x2 ;  /* 0x000000162d4a7c11 */ /* 0x000fc4000f8e10ff */
[-C--:B------:R-:W-:Y:S02]  /*11a0*/  LEA.HI.SX32 R55, R55, R16.reuse, 0x1b ;  /* 0x0000001037377211 */ /* 0x080fe400078fdaff */
[----:B------:R-:W-:Y:S02]  /*11b0*/  LEA R73, R47, UR22, 0x2 ;  /* 0x000000162f497c11 */ /* 0x000fe4000f8e10ff */
[----:B------:R-:W-:Y:S02]  /*11c0*/  LEA.HI.SX32 R57, R57, R16, 0x1b ;  /* 0x0000001039397211 */ /* 0x000fe400078fdaff */
[----:B------:R-:W-:Y:S02]  /*11d0*/  LEA R250, R49, UR22, 0x2 ;  /* 0x0000001631fa7c11 */ /* 0x000fe4000f8e10ff */
[----:B------:R-:W-:Y:S02]  /*11e0*/  LEA R249, R51, UR22, 0x2 ;  /* 0x0000001633f97c11 */ /* 0x000fe4000f8e10ff */
[----:B------:R-:W-:-:S02]  /*11f0*/  P2R R42, PR, RZ, 0x1 ;  /* 0x00000001ff2a7803 */ /* 0x000fc40000000000 */
[----:B------:R-:W-:Y:S02]  /*1200*/  LEA R244, R53, UR22, 0x2 ;  /* 0x0000001635f47c11 */ /* 0x000fe4000f8e10ff */
[----:B------:R-:W-:Y:S02]  /*1210*/  ISETP.NE.AND P0, PT, R68, RZ, PT ;  /* 0x000000ff4400720c */ /* 0x000fe40003f05270 */
        /* <DEDUP_REMOVED lines=11> */
[----:B-----5:R0:W-:Y:S02]  /*12d0*/  STS [R85], R3 ;  /* 0x0000000355007388 */ /* 0x0201e40000000800 */
[----:B0-----:R-:W-:-:S04]  /*12e0*/  IADD3 R3, PT, PT, R81, R241, RZ ;  /* 0x000000f151037210 */ /* 0x001fc80007ffe0ff */
[----:B------:R-:W-:Y:S01]  /*12f0*/  SHF.L.U32 R3, R3, 0x4, RZ ;  /* 0x0000000403037819 */ /* 0x000fe200000006ff */
[----:B---3--:R-:W-:Y:S04]  /*1300*/  STS [R84+0x80], R10 ;  /* 0x0000800a54007388 */ /* 0x008fe80000000800 */
[----:B--2---:R0:W-:Y:S04]  /*1310*/  STS [R83+0x100], R11 ;  /* 0x0001000b53007388 */ /* 0x0041e80000000800 */
[----:B------:R-:W-:Y:S04]  /*1320*/  STS [R82+0x180], R12 ;  /* 0x0001800c52007388 */ /* 0x000fe80000000800 */
[----:B------:R1:W-:Y:S01]  /*1330*/  STS [R79+0x200], R13 ;  /* 0x0002000d4f007388 */ /* 0x0003e20000000800 */
[----:B------:R-:W-:-:S03]  /*1340*/  LEA.HI.SX32 R80, R3, R3, 0x1b ;  /* 0x0000000303507211 */ /* 0x000fc600078fdaff */
[----:B----4-:R-:W-:Y:S04]  /*1350*/  STS [R78+0x280], R14 ;  /* 0x0002800e4e007388 */ /* 0x010fe80000000800 */
[----:B------:R2:W-:Y:S04]  /*1360*/  STS [R77+0x300], R15 ;  /* 0x0003000f4d007388 */ /* 0x0005e80000000800 */
[----:B------:R3:W-:Y:S04]  /*1370*/  STS [R76+0x380], R17 ;  /* 0x000380114c007388 */ /* 0x0007e80000000800 */
[----:B------:R4:W-:Y:S01]  /*1380*/  STS [R75+0x400], R19 ;  /* 0x000400134b007388 */ /* 0x0009e20000000800 */
[----:B------:R-:W-:-:S03]  /*1390*/  LEA R80, R80, UR22, 0x2 ;  /* 0x0000001650507c11 */ /* 0x000fc6000f8e10ff */
[----:B------:R5:W-:Y:S04]  /*13a0*/  STS [R74+0x480], R21 ;  /* 0x000480154a007388 */ /* 0x000be80000000800 */
        /* <DEDUP_REMOVED lines=31> */
[----:B-1----:R-:W-:-:S11]  /*15a0*/  CS2R R12, SRZ ;  /* 0x00000000000c7805 */ /* 0x002fd6000001ff00 */
        /* <DEDUP_REMOVED lines=8> */
[----:B------:R-:W-:Y:S01]  /*1630*/  ISETP.NE.AND P0, PT, R61, RZ, PT ;  /* 0x000000ff3d00720c */ /* 0x000fe20003f05270 */
[----:B------:R-:W-:-:S12]  /*1640*/  HFMA2 R16, -RZ, RZ, 0, 0 ;  /* 0x00000000ff107431 */ /* 0x000fd800000001ff */
[----:B------:R-:W2:Y:S01]  /*1650*/  @!P0 LDG.E R15, desc[UR26][R6.64+0x380] ;  /* 0x0003801a060f8981 */ /* 0x000ea2000c1e1900 */
[----:B------:R-:W-:Y:S01]  /*1660*/  ISETP.NE.AND P0, PT, R62, RZ, PT ;  /* 0x000000ff3e00720c */ /* 0x000fe20003f05270 */
[----:B------:R-:W-:Y:S01]  /*1670*/  HFMA2 R18, -RZ, RZ, 0, 0 ;  /* 0x00000000ff127431 */ /* 0x000fe200000001ff */
[----:B---3--:R-:W-:Y:S01]  /*1680*/  MOV R17, RZ ;  /* 0x000000ff00117202 */ /* 0x008fe20000000f00 */
[----:B------:R-:W-:Y:S01]  /*1690*/  HFMA2 R20, -RZ, RZ, 0, 0 ;  /* 0x00000000ff147431 */ /* 0x000fe200000001ff */
[----:B----4-:R-:W-:Y:S01]  /*16a0*/  MOV R19, RZ ;  /* 0x000000ff00137202 */ /* 0x010fe20000000f00 */
[----:B------:R-:W-:Y:S01]  /*16b0*/  HFMA2 R22, -RZ, RZ, 0, 0 ;  /* 0x00000000ff167431 */ /* 0x000fe200000001ff */
[----:B------:R-:W-:Y:S01]  /*16c0*/  MOV R3, RZ ;  /* 0x000000ff00037202 */ /* 0x000fe20000000f00 */
[----:B------:R-:W3:Y:S01]  /*16d0*/  @!P1 LDG.E R18, desc[UR26][R6.64+0x500] ;  /* 0x0005001a06129981 */ /* 0x000ee2000c1e1900 */
[----:B-----5:R-:W-:-:S03]  /*16e0*/  MOV R21, RZ ;  /* 0x000000ff00157202 */ /* 0x020fc60000000f00 */
[----:B------:R-:W4:Y:S04]  /*16f0*/  @!P2 LDG.E R19, desc[UR26][R6.64+0x580] ;  /* 0x0005801a0613a981 */ /* 0x000f28000c1e1900 */
[----:B------:R-:W5:Y:S01]  /*1700*/  @!P0 LDG.E R16, desc[UR26][R6.64+0x400] ;  /* 0x0004001a06108981 */ /* 0x000f62000c1e1900 */
[----:B------:R-:W-:-:S03]  /*1710*/  ISETP.NE.AND P0, PT, R63, RZ, PT ;  /* 0x000000ff3f00720c */ /* 0x000fc60003f05270 */
[----:B------:R-:W4:Y:S04]  /*1720*/  @!P3 LDG.E R20, desc[UR26][R6.64+0x600] ;  /* 0x0006001a0614b981 */ /* 0x000f28000c1e1900 */
[----:B------:R-:W4:Y:S04]  /*1730*/  @!P4 LDG.E R3, desc[UR26][R6.64+0x680] ;  /* 0x0006801a0603c981 */ /* 0x000f28000c1e1900 */
[----:B------:R-:W4:Y:S04]  /*1740*/  @!P5 LDG.E R22, desc[UR26][R6.64+0x700] ;  /* 0x0007001a0616d981 */ /* 0x000f28000c1e1900 */
[----:B------:R-:W3:Y:S04]  /*1750*/  @!P0 LDG.E R17, desc[UR26][R6.64+0x480] ;  /* 0x0004801a06118981 */ /* 0x000ee8000c1e1900 */
[----:B------:R0:W4:Y:S01]  /*1760*/  @!P6 LDG.E R21, desc[UR26][R6.64+0x780] ;  /* 0x0007801a0615e981 */ /* 0x000122000c1e1900 */
        /* <DEDUP_REMOVED lines=22> */
[----:B------:R-:W-:Y:S04]  /*18d0*/  STS [R82+0x180], R11 ;  /* 0x0001800b52007388 */ /* 0x000fe80000000800 */
[----:B------:R-:W-:Y:S04]  /*18e0*/  STS [R79+0x200], R12 ;  /* 0x0002000c4f007388 */ /* 0x000fe80000000800 */
[----:B--2---:R-:W-:Y:S04]  /*18f0*/  STS [R78+0x280], R13 ;  /* 0x0002800d4e007388 */ /* 0x004fe80000000800 */
[----:B------:R-:W-:Y:S04]  /*1900*/  STS [R77+0x300], R14 ;  /* 0x0003000e4d007388 */ /* 0x000fe80000000800 */
[----:B------:R-:W-:Y:S04]  /*1910*/  STS [R76+0x380], R15 ;  /* 0x0003800f4c007388 */ /* 0x000fe80000000800 */
[----:B-----5:R-:W-:Y:S04]  /*1920*/  STS [R75+0x400], R16 ;  /* 0x000400104b007388 */ /* 0x020fe80000000800 */
[----:B---3--:R-:W-:Y:S04]  /*1930*/  STS [R74+0x480], R17 ;  /* 0x000480114a007388 */ /* 0x008fe80000000800 */
[----:B------:R-:W-:Y:S04]  /*1940*/  STS [R73+0x500], R18 ;  /* 0x0005001249007388 */ /* 0x000fe80000000800 */
[----:B----4-:R-:W-:Y:S04]  /*1950*/  STS [R250+0x580], R19 ;  /* 0x00058013fa007388 */ /* 0x010fe80000000800 */
[----:B------:R-:W-:Y:S04]  /*1960*/  STS [R249+0x600], R20 ;  /* 0x00060014f9007388 */ /* 0x000fe80000000800 */
[----:B------:R0:W-:Y:S04]  /*1970*/  STS [R244+0x680], R3 ;  /* 0x00068003f4007388 */ /* 0x0001e80000000800 */
[----:B------:R1:W-:Y:S04]  /*1980*/  STS [R243+0x700], R22 ;  /* 0x00070016f3007388 */ /* 0x0003e80000000800 */
[----:B------:R-:W-:Y:S01]  /*1990*/  STS [R242+0x780], R21 ;  /* 0x00078015f2007388 */ /* 0x000fe20000000800 */
        /* <DEDUP_REMOVED lines=18> */
[----:B0-----:R-:W-:-:S05]  /*1ac0*/  HFMA2 R3, -RZ, RZ, 0, 0 ;  /* 0x00000000ff037431 */ /* 0x001fca00000001ff */
        /* <DEDUP_REMOVED lines=19> */
[----:B------:R-:W-:Y:S01]  /*1c00*/  HFMA2 R18, -RZ, RZ, 0, 0 ;  /* 0x00000000ff127431 */ /* 0x000fe200000001ff */
[----:B------:R-:W-:Y:S01]  /*1c10*/  MOV R14, RZ ;  /* 0x000000ff000e7202 */ /* 0x000fe20000000f00 */
[----:B------:R-:W-:Y:S01]  /*1c20*/  HFMA2 R20, -RZ, RZ, 0, 0 ;  /* 0x00000000ff147431 */ /* 0x000fe200000001ff */
[----:B------:R-:W-:Y:S02]  /*1c30*/  MOV R19, RZ ;  /* 0x000000ff00137202 */ /* 0x000fe40000000f00 */
[----:B-1----:R-:W-:Y:S02]  /*1c40*/  CS2R R22, SRZ ;  /* 0x0000000000167805 */ /* 0x002fe4000001ff00 */
        /* <DEDUP_REMOVED lines=99> */
.L_x_1819:
[----:B------:R-:W-:Y:S05]  /*2280*/  BSYNC.RECONVERGENT B0 ;  /* 0x0000000000007941 */ /* 0x000fea0003800200 */
.L_x_1818:
        /* <DEDUP_REMOVED lines=34> */
.L_x_1821:
[----:B------:R-:W-:Y:S05]  /*24b0*/  BSYNC.RECONVERGENT B0 ;  /* 0x0000000000007941 */ /* 0x000fea0003800200 */
.L_x_1820:
        /* <DEDUP_REMOVED lines=34> */
.L_x_1823:
[----:B------:R-:W-:Y:S05]  /*26e0*/  BSYNC.RECONVERGENT B0 ;  /* 0x0000000000007941 */ /* 0x000fea0003800200 */
.L_x_1822:
        /* <DEDUP_REMOVED lines=34> */
.L_x_1825:
[----:B------:R-:W-:Y:S05]  /*2910*/  BSYNC.RECONVERGENT B0 ;  /* 0x0000000000007941 */ /* 0x000fea0003800200 */
.L_x_1824:
        /* <DEDUP_REMOVED lines=34> */
.L_x_1827:
[----:B------:R-:W-:Y:S05]  /*2b40*/  BSYNC.RECONVERGENT B0 ;  /* 0x0000000000007941 */ /* 0x000fea0003800200 */
.L_x_1826:
        /* <DEDUP_REMOVED lines=37> */
.L_x_1829:
[----:B------:R-:W-:Y:S05]  /*2da0*/  BSYNC.RECONVERGENT B0 ;  /* 0x0000000000007941 */ /* 0x000fea0003800200 */
.L_x_1828:
        /* <DEDUP_REMOVED lines=38> */
.L_x_1831:
[----:B------:R-:W-:Y:S05]  /*3010*/  BSYNC.RECONVERGENT B0 ;  /* 0x0000000000007941 */ /* 0x000fea0003800200 */
.L_x_1830:
        /* <DEDUP_REMOVED lines=38> */
.L_x_1833:
[----:B------:R-:W-:Y:S05]  /*3280*/  BSYNC.RECONVERGENT B0 ;  /* 0x0000000000007941 */ /* 0x000fea0003800200 */
.L_x_1832:
        /* <DEDUP_REMOVED lines=38> */
.L_x_1835:
[----:B------:R-:W-:Y:S05]  /*34f0*/  BSYNC.RECONVERGENT B0 ;  /* 0x0000000000007941 */ /* 0x000fea0003800200 */
.L_x_1834:
        /* <DEDUP_REMOVED lines=38> */
.L_x_1837:
[----:B------:R-:W-:Y:S05]  /*3760*/  BSYNC.RECONVERGENT B0 ;  /* 0x0000000000007941 */ /* 0x000fea0003800200 */
.L_x_1836:
        /* <DEDUP_REMOVED lines=38> */
.L_x_1839:
[----:B------:R-:W-:Y:S05]  /*39d0*/  BSYNC.RECONVERGENT B0 ;  /* 0x0000000000007941 */ /* 0x000fea0003800200 */
.L_x_1838:
        /* <DEDUP_REMOVED lines=32> */
.L_x_1841:
[----:B------:R-:W-:Y:S05]  /*3be0*/  BSYNC.RECONVERGENT B0 ;  /* 0x0000000000007941 */ /* 0x000fea0003800200 */
.L_x_1840:
        /* <DEDUP_REMOVED lines=32> */
.L_x_1843:
[----:B------:R-:W-:Y:S05]  /*3df0*/  BSYNC.RECONVERGENT B0 ;  /* 0x0000000000007941 */ /* 0x000fea0003800200 */
.L_x_1842:
        /* <DEDUP_REMOVED lines=32> */
.L_x_1845:
[----:B------:R-:W-:Y:S05]  /*4000*/  BSYNC.RECONVERGENT B0 ;  /* 0x0000000000007941 */ /* 0x000fea0003800200 */
.L_x_1844:
        /* <DEDUP_REMOVED lines=32> */
.L_x_1847:
[----:B------:R-:W-:Y:S05]  /*4210*/  BSYNC.RECONVERGENT B0 ;  /* 0x0000000000007941 */ /* 0x000fea0003800200 */
.L_x_1846:
        /* <DEDUP_REMOVED lines=32> */
.L_x_1849:
[----:B------:R-:W-:Y:S05]  /*4420*/  BSYNC.RECONVERGENT B0 ;  /* 0x0000000000007941 */ /* 0x000fea0003800200 */
.L_x_1848:
        /* <DEDUP_REMOVED lines=25> */
[----:B------:R-:W-:Y:S01]  /*45c0*/  USHF.L.U32 UR8, UR13, 0xc, URZ ;  /* 0x0000000c0d087899 */ /* 0x000fe200080006ff */
[----:B------:R-:W1:Y:S01]  /*45d0*/  S2UR UR44, SR_CTAID.Y ;  /* 0x00000000002c79c3 */ /* 0x000e620000002600 */
[----:B------:R-:W-:Y:S01]  /*45e0*/  SHF.L.U32 R32, R190, 0x5, RZ ;  /* 0x00000005be207819 */ /* 0x000fe200000006ff */
[----:B------:R-:W1:Y:S01]  /*45f0*/  LDCU.64 UR22, c[0x0][0x3a0] ;  /* 0x00007400ff1677ac */ /* 0x000e620008000a00 */
[----:B------:R-:W-:Y:S01]  /*4600*/  LOP3.LUT R2, R2, 0xfffffffb, RZ, 0xc0, !PT ;  /* 0xfffffffb02027812 */ /* 0x000fe200078ec0ff */
[----:B------:R-:W-:Y:S01]  /*4610*/  FADD.FTZ R17, R17, R17 ;  /* 0x0000001111117221 */ /* 0x000fe20000010000 */
[----:B------:R-:W-:Y:S01]  /*4620*/  LOP3.LUT R32, R32, 0x7c1f, R190, 0xc8, !PT ;  /* 0x00007c1f20207812 */ /* 0x000fe200078ec8be */
[----:B------:R-:W-:Y:S01]  /*4630*/  ULEA UR8, UR28, -UR8, 0x1 ;  /* 0x800000081c087291 */ /* 0x000fe2000f8e08ff */
[----:B------:R-:W-:Y:S01]  /*4640*/  FADD.FTZ R16, R16, R16 ;  /* 0x0000001010107221 */ /* 0x000fe20000010000 */
[----:B------:R-:W-:Y:S01]  /*4650*/  UISETP.NE.AND UP0, UPT, UR13, 0x1, UPT ;  /* 0x000000010d00788c */ /* 0x000fe2000bf05270 */
[----:B------:R-:W-:Y:S01]  /*4660*/  FADD.FTZ R15, R15, R15 ;  /* 0x0000000f0f0f7221 */ /* 0x000fe20000010000 */
[----:B------:R-:W-:Y:S01]  /*4670*/  UIADD3 UR25, UPT, UPT, UR8, 0x1000, URZ ;  /* 0x0000100008197890 */ /* 0x000fe2000fffe0ff */
[----:B------:R-:W-:Y:S01]  /*4680*/  FADD.FTZ R14, R14, R14 ;  /* 0x0000000e0e0e7221 */ /* 0x000fe20000010000 */
[----:B------:R-:W-:Y:S01]  /*4690*/  FADD.FTZ R13, R13, R13 ;  /* 0x0000000d0d0d7221 */ /* 0x000fe20000010000 */
[----:B------:R-:W-:Y:S01]  /*46a0*/  FADD.FTZ R12, R12, R12 ;  /* 0x0000000c0c0c7221 */ /* 0x000fe20000010000 */
[----:B------:R-:W-:Y:S01]  /*46b0*/  PLOP3.LUT P1, PT, PT, PT, UP0, 0x80, 0x8 ;  /* 0x000000000008781c */ /* 0x000fe20003f2f008 */
[----:B------:R-:W-:Y:S01]  /*46c0*/  FADD.FTZ R11, R11, R11 ;  /* 0x0000000b0b0b7221 */ /* 0x000fe20000010000 */
[----:B------:R-:W-:Y:S01]  /*46d0*/  ISETP.GE.AND P0, PT, R32, UR25, PT ;  /* 0x0000001920007c0c */ /* 0x000fe2000bf06270 */
[----:B------:R-:W-:Y:S01]  /*46e0*/  HFMA2 R32, -RZ, RZ, 0, 0 ;  /* 0x00000000ff207431 */ /* 0x000fe200000001ff */
[----:B------:R-:W-:Y:S01]  /*46f0*/  ISETP.EQ.AND P1, PT, R0, RZ, P1 ;  /* 0x000000ff0000720c */ /* 0x000fe20000f22270 */
[----:B------:R-:W-:Y:S01]  /*4700*/  FADD.FTZ R0, R60, R60 ;  /* 0x0000003c3c007221 */ /* 0x000fe20000010000 */
[----:B------:R-:W-:Y:S01]  /*4710*/  FADD.FTZ R10, R10, R10 ;  /* 0x0000000a0a0a7221 */ /* 0x000fe20000010000 */
[----:B------:R-:W-:Y:S01]  /*4720*/  FADD.FTZ R9, R9, R9 ;  /* 0x0000000909097221 */ /* 0x000fe20000010000 */
[----:B------:R-:W-:Y:S01]  /*4730*/  FADD.FTZ R8, R8, R8 ;  /* 0x0000000808087221 */ /* 0x000fe20000010000 */
[----:B------:R-:W-:Y:S01]  /*4740*/  FADD.FTZ R7, R7, R7 ;  /* 0x0000000707077221 */ /* 0x000fe20000010000 */
[----:B-1----:R-:W-:Y:S01]  /*4750*/  UIMAD.WIDE.U32 UR10, UR44, UR22, URZ ;  /* 0x000000162c0a72a5 */ /* 0x002fe2000f8e00ff */
[----:B------:R-:W-:Y:S01]  /*4760*/  FADD.FTZ R6, R6, R6 ;  /* 0x0000000606067221 */ /* 0x000fe20000010000 */
[----:B------:R-:W-:Y:S01]  /*4770*/  FADD.FTZ R5, R5, R5 ;  /* 0x0000000505057221 */ /* 0x000fe20000010000 */
[----:B------:R-:W-:Y:S01]  /*4780*/  FADD.FTZ R4, R4, R4 ;  /* 0x0000000404047221 */ /* 0x000fe20000010000 */
[----:B------:R-:W-:Y:S01]  /*4790*/  FADD.FTZ R3, R3, R3 ;  /* 0x0000000303037221 */ /* 0x000fe20000010000 */
[----:B------:R-:W-:Y:S01]  /*47a0*/  @P0 LOP3.LUT R2, R2, 0x4, RZ, 0xfc, !PT ;  /* 0x0000000402020812 */ /* 0x000fe200078efcff */
[----:B------:R-:W-:Y:S01]  /*47b0*/  UIMAD UR23, UR44, UR23, UR11 ;  /* 0x000000172c1772a4 */ /* 0x000fe2000f8e020b */
[----:B------:R-:W-:Y:S01]  /*47c0*/  LOP3.LUT R82, R190, 0x1f, RZ, 0xc0, !PT ;  /* 0x0000001fbe527812 */ /* 0x000fe200078ec0ff */
[----:B------:R-:W1:Y:S01]  /*47d0*/  LDCU UR45, c[0x0][0x394] ;  /* 0x00007280ff2d77ac */ /* 0x000e620008000800 */
[----:B------:R-:W2:Y:S01]  /*47e0*/  LDCU UR46, c[0x0][0x38c] ;  /* 0x00007180ff2e77ac */ /* 0x000ea20008000800 */
[----:B------:R-:W3:Y:S01]  /*47f0*/  LDCU UR24, c[0x0][0x388] ;  /* 0x00007100ff1877ac */ /* 0x000ee20008000800 */
[----:B------:R-:W4:Y:S01]  /*4800*/  LDCU.64 UR38, c[0x0][0x3a8] ;  /* 0x00007500ff2677ac */ /* 0x000f220008000a00 */
[----:B------:R-:W0:Y:S01]  /*4810*/  LDCU.64 UR36, c[0x0][0x440] ;  /* 0x00008800ff2477ac */ /* 0x000e220008000a00 */
[----:B------:R-:W0:Y:S01]  /*4820*/  LDCU.64 UR34, c[0x0][0x450] ;  /* 0x00008a00ff2277ac */ /* 0x000e220008000a00 */
[----:B------:R-:W0:Y:S01]  /*4830*/  LDCU.64 UR32, c[0x0][0x3e0] ;  /* 0x00007c00ff2077ac */ /* 0x000e220008000a00 */
[----:B------:R-:W0:Y:S01]  /*4840*/  LDCU.64 UR30, c[0x0][0x3d8] ;  /* 0x00007b00ff1e77ac */ /* 0x000e220008000a00 */
[----:B------:R-:W0:Y:S01]  /*4850*/  LDCU.64 UR40, c[0x0][0x4d0] ;  /* 0x00009a00ff2877ac */ /* 0x000e220008000a00 */
[----:B------:R-:W0:Y:S01]  /*4860*/  LDCU.64 UR42, c[0x0][0x3c0] ;  /* 0x00007800ff2a77ac */ /* 0x000e220008000a00 */
[----:B------:R-:W-:-:S05]  /*4870*/  UMOV UR8, URZ ;  /* 0x000000ff00087c82 */ /* 0x000fca0008000000 */
.L_x_1948:
[C---:B------:R-:W-:Y:S02]  /*4880*/  SHF.L.U32 R81, R190.reuse, 0x5, RZ ;  /* 0x00000005be517819 */ /* 0x040fe400000006ff */
[----:B0-----:R-:W-:Y:S02]  /*4890*/  SHF.L.U32 R60, R190, 0x5, RZ ;  /* 0x00000005be3c7819 */ /* 0x001fe400000006ff */
[----:B------:R-:W-:Y:S02]  /*48a0*/  LOP3.LUT R64, R82, 0x7c00, R81, 0xf8, !PT ;  /* 0x00007c0052407812 */ /* 0x000fe400078ef851 */
[----:B------:R-:W-:Y:S02]  /*48b0*/  LOP3.LUT R60, R60, 0x7c1f, R190, 0xc8, !PT ;  /* 0x00007c1f3c3c7812 */ /* 0x000fe400078ec8be */
[----:B0-----:R-:W-:Y:S02]  /*48c0*/  MOV R63, UR42 ;  /* 0x0000002a003f7c02 */ /* 0x001fe40008000f00 */
[----:B------:R-:W-:-:S02]  /*48d0*/  MOV R61, RZ ;  /* 0x000000ff003d7202 */ /* 0x000fc40000000f00 */
[----:B------:R-:W-:Y:S02]  /*48e0*/  LOP3.LUT R66, R64, 0x20, RZ, 0xfc, !PT ;  /* 0x0000002040427812 */ /* 0x000fe400078efcff */
[----:B------:R-:W-:Y:S01]  /*48f0*/  MOV R65, UR43 ;  /* 0x0000002b00417c02 */ /* 0x000fe20008000f00 */
[----:B------:R-:W-:Y:S01]  /*4900*/  IMAD.WIDE.U32 R62, R63, UR8, R60 ;  /* 0x000000083f3e7c25 */ /* 0x000fe2000f8e003c */
[----:B------:R-:W-:Y:S02]  /*4910*/  ISETP.GE.AND P3, PT, R66, UR25, PT ;  /* 0x0000001942007c0c */ /* 0x000fe4000bf66270 */
[----:B------:R-:W-:Y:S01]  /*4920*/  LOP3.LUT R66, R64, 0x40, RZ, 0xfc, !PT ;  /* 0x0000004040427812 */ /* 0x000fe200078efcff */
[----:B------:R-:W-:Y:S01]  /*4930*/  IMAD R61, R65, UR8, R63 ;  /* 0x00000008413d7c24 */ /* 0x000fe2000f8e023f */
[----:B------:R-:W-:Y:S02]  /*4940*/  LEA R60, P0, R62, UR20, 0x2 ;  /* 0x000000143e3c7c11 */ /* 0x000fe4000f8010ff */
[----:B------:R-:W-:-:S02]  /*4950*/  ISETP.GE.AND P4, PT, R66, UR25, PT ;  /* 0x0000001942007c0c */ /* 0x000fc4000bf86270 */
[C---:B------:R-:W-:Y:S02]  /*4960*/  LOP3.LUT R63, R64.reuse, 0x80, RZ, 0xfc, !PT ;  /* 0x00000080403f7812 */ /* 0x040fe400078efcff */
[----:B------:R-:W-:Y:S02]  /*4970*/  LOP3.LUT R67, R64, 0x60, RZ, 0xfc, !PT ;  /* 0x0000006040437812 */ /* 0x000fe400078efcff */
[----:B------:R-:W-:Y:S02]  /*4980*/  LEA.HI.X R61, R62, UR21, R61, 0x2, P0 ;  /* 0x000000153e3d7c11 */ /* 0x000fe400080f143d */
[----:B------:R-:W-:Y:S02]  /*4990*/  LOP3.LUT R62, R64, 0xa0, RZ, 0xfc, !PT ;  /* 0x000000a0403e7812 */ /* 0x000fe400078efcff */
[----:B------:R-:W-:Y:S02]  /*49a0*/  ISETP.GE.AND P0, PT, R63, UR25, PT ;  /* 0x000000193f007c0c */ /* 0x000fe4000bf06270 */
[----:B------:R-:W-:-:S02]  /*49b0*/  ISETP.GE.AND P5, PT, R67, UR25, PT ;  /* 0x0000001943007c0c */ /* 0x000fc4000bfa6270 */
[----:B------:R-:W-:Y:S02]  /*49c0*/  CS2R R66, SRZ ;  /* 0x0000000000427805 */ /* 0x000fe4000001ff00 */
[----:B------:R-:W-:Y:S02]  /*49d0*/  ISETP.GE.AND P2, PT, R62, UR25, PT ;  /* 0x000000193e007c0c */ /* 0x000fe4000bf46270 */
[C---:B------:R-:W-:Y:S02]  /*49e0*/  LOP3.LUT R62, R64.reuse, 0xe0, RZ, 0xfc, !PT ;  /* 0x000000e0403e7812 */ /* 0x040fe400078efcff */
[----:B--2---:R-:W-:Y:S02]  /*49f0*/  CS2R R68, SRZ ;  /* 0x0000000000447805 */ /* 0x004fe4000001ff00 */
[----:B------:R-:W-:Y:S01]  /*4a00*/  LOP3.LUT R63, R64, 0xc0, RZ, 0xfc, !PT ;  /* 0x000000c0403f7812 */ /* 0x000fe200078efcff */
[----:B------:R-:W5:Y:S01]  /*4a10*/  @!P4 LDG.E R67, desc[UR26][R60.64+0x100] ;  /* 0x0001001a3c43c981 */ /* 0x000f62000c1e1900 */
[----:B------:R-:W-:-:S02]  /*4a20*/  ISETP.GE.AND P4, PT, R62, UR25, PT ;  /* 0x000000193e007c0c */ /* 0x000fc4000bf86270 */
[C---:B------:R-:W-:Y:S01]  /*4a30*/  LOP3.LUT R62, R64.reuse, 0x120, RZ, 0xfc, !PT ;  /* 0x00000120403e7812 */ /* 0x040fe200078efcff */
[----:B------:R-:W2:Y:S01]  /*4a40*/  @!P3 LDG.E R66, desc[UR26][R60.64+0x80] ;  /* 0x0000801a3c42b981 */ /* 0x000ea2000c1e1900 */
[----:B------:R-:W-:Y:S02]  /*4a50*/  ISETP.GE.AND P3, PT, R63, UR25, PT ;  /* 0x000000193f007c0c */ /* 0x000fe4000bf66270 */
[----:B------:R-:W-:Y:S02]  /*4a60*/  CS2R R70, SRZ ;  /* 0x0000000000467805 */ /* 0x000fe4000001ff00 */
[----:B------:R-:W-:Y:S01]  /*4a70*/  LOP3.LUT R63, R64, 0x100, RZ, 0xfc, !PT ;  /* 0x00000100403f7812 */ /* 0x000fe200078efcff */
[----:B---3--:R-:W3:Y:S01]  /*4a80*/  @!P0 LDG.E R69, desc[UR26][R60.64+0x200] ;  /* 0x0002001a3c458981 */ /* 0x008ee2000c1e1900 */
[----:B------:R-:W-:Y:S02]  /*4a90*/  ISETP.GE.AND P0, PT, R62, UR25, PT ;  /* 0x000000193e007c0c */ /* 0x000fe4000bf06270 */
[----:B------:R-:W-:Y:S01]  /*4aa0*/  LOP3.LUT R62, R64, 0x140, RZ, 0xfc, !PT ;  /* 0x00000140403e7812 */ /* 0x000fe200078efcff */
[----:B------:R-:W3:Y:S01]  /*4ab0*/  @!P5 LDG.E R68, desc[UR26][R60.64+0x180] ;  /* 0x0001801a3c44d981 */ /* 0x000ee2000c1e1900 */
[----:B------:R-:W-:-:S02]  /*4ac0*/  ISETP.GE.AND P5, PT, R63, UR25, PT ;  /* 0x000000193f007c0c */ /* 0x000fc4000bfa6270 */
[----:B-1----:R-:W-:Y:S02]  /*4ad0*/  CS2R R72, SRZ ;  /* 0x0000000000487805 */ /* 0x002fe4000001ff00 */
[----:B------:R-:W-:Y:S01]  /*4ae0*/  LOP3.LUT P6, RZ, R2, 0x4, RZ, 0xc0, !PT ;  /* 0x0000000402ff7812 */ /* 0x000fe200078cc0ff */
[----:B------:R-:W3:Y:S01]  /*4af0*/  @!P2 LDG.E R70, desc[UR26][R60.64+0x280] ;  /* 0x0002801a3c46a981 */ /* 0x000ee2000c1e1900 */
[----:B------:R-:W-:Y:S02]  /*4b00*/  ISETP.GE.AND P2, PT, R62, UR25, PT ;  /* 0x000000193e007c0c */ /* 0x000fe4000bf46270 */
[C---:B------:R-:W-:Y:S01]  /*4b10*/  LOP3.LUT R62, R64.reuse, 0x180, RZ, 0xfc, !PT ;  /* 0x00000180403e7812 */ /* 0x040fe200078efcff */
[----:B------:R-:W3:Y:S01]  /*4b20*/  @!P4 LDG.E R72, desc[UR26][R60.64+0x380] ;  /* 0x0003801a3c48c981 */ /* 0x000ee2000c1e1900 */
[----:B------:R-:W-:Y:S02]  /*4b30*/  LOP3.LUT R63, R64, 0x160, RZ, 0xfc, !PT ;  /* 0x00000160403f7812 */ /* 0x000fe400078efcff */
[----:B------:R-:W-:Y:S01]  /*4b40*/  ISETP.GE.AND P4, PT, R62, UR25, PT ;  /* 0x000000193e007c0c */ /* 0x000fe2000bf86270 */
[----:B------:R-:W3:Y:S01]  /*4b50*/  @!P3 LDG.E R71, desc[UR26][R60.64+0x300] ;  /* 0x0003001a3c47b981 */ /* 0x000ee2000c1e1900 */
[----:B------:R-:W-:-:S02]  /*4b60*/  ISETP.GE.AND P3, PT, R63, UR25, PT ;  /* 0x000000193f007c0c */ /* 0x000fc4000bf66270 */
[----:B------:R-:W-:Y:S02]  /*4b70*/  LOP3.LUT R62, R64, 0x1a0, RZ, 0xfc, !PT ;  /* 0x000001a0403e7812 */ /* 0x000fe400078efcff */
[----:B------:R-:W-:Y:S01]  /*4b80*/  CS2R R74, SRZ ;  /* 0x00000000004a7805 */ /* 0x000fe2000001ff00 */
[----:B------:R-:W3:Y:S01]  /*4b90*/  @!P5 LDG.E R73, desc[UR26][R60.64+0x400] ;  /* 0x0004001a3c49d981 */ /* 0x000ee2000c1e1900 */
[----:B------:R-:W-:Y:S02]  /*4ba0*/  ISETP.GE.AND P5, PT, R62, UR25, PT ;  /* 0x000000193e007c0c */ /* 0x000fe4000bfa6270 */
[C---:B------:R-:W-:Y:S02]  /*4bb0*/  LOP3.LUT R62, R64.reuse, 0x1e0, RZ, 0xfc, !PT ;  /* 0x000001e0403e7812 */ /* 0x040fe400078efcff */
[----:B------:R-:W-:Y:S02]  /*4bc0*/  CS2R R76, SRZ ;  /* 0x00000000004c7805 */ /* 0x000fe4000001ff00 */
[----:B------:R-:W-:Y:S01]  /*4bd0*/  LOP3.LUT R63, R64, 0x1c0, RZ, 0xfc, !PT ;  /* 0x000001c0403f7812 */ /* 0x000fe200078efcff */
[----:B------:R-:W3:Y:S01]  /*4be0*/  @!P2 LDG.E R75, desc[UR26][R60.64+0x500] ;  /* 0x0005001a3c4ba981 */ /* 0x000ee2000c1e1900 */
[----:B------:R-:W-:-:S02]  /*4bf0*/  ISETP.GE.AND P2, PT, R62, UR25, PT ;  /* 0x000000193e007c0c */ /* 0x000fc4000bf46270 */
[----:B------:R-:W-:Y:S01]  /*4c00*/  LOP3.LUT R62, R64, 0x200, RZ, 0xfc, !PT ;  /* 0x00000200403e7812 */ /* 0x000fe200078efcff */
[----:B------:R-:W3:Y:S01]  /*4c10*/  @!P0 LDG.E R74, desc[UR26][R60.64+0x480] ;  /* 0x0004801a3c4a8981 */ /* 0x000ee2000c1e1900 */
[----:B------:R-:W-:Y:S02]  /*4c20*/  ISETP.GE.AND P0, PT, R63, UR25, PT ;  /* 0x000000193f007c0c */ /* 0x000fe4000bf06270 */
[----:B------:R-:W-:Y:S01]  /*4c30*/  CS2R R78, SRZ ;  /* 0x00000000004e7805 */ /* 0x000fe2000001ff00 */
[----:B------:R-:W3:Y:S01]  /*4c40*/  @!P3 LDG.E R76, desc[UR26][R60.64+0x580] ;  /* 0x0005801a3c4cb981 */ /* 0x000ee2000c1e1900 */
[----:B------:R-:W-:Y:S02]  /*4c50*/  ISETP.GE.AND P3, PT, R62, UR25, PT ;  /* 0x000000193e007c0c */ /* 0x000fe4000bf66270 */
[C---:B------:R-:W-:Y:S02]  /*4c60*/  LOP3.LUT R62, R64.reuse, 0x240, RZ, 0xfc, !PT ;  /* 0x00000240403e7812 */ /* 0x040fe400078efcff */
[----:B------:R-:W3:Y:S01]  /*4c70*/  @!P5 LDG.E R78, desc[UR26][R60.64+0x680] ;  /* 0x0006801a3c4ed981 */ /* 0x000ee2000c1e1900 */
[----:B------:R-:W-:-:S02]  /*4c80*/  LOP3.LUT R63, R64, 0x220, RZ, 0xfc, !PT ;  /* 0x00000220403f7812 */ /* 0x000fc400078efcff */
[----:B------:R-:W-:Y:S01]  /*4c90*/  MOV R83, RZ ;  /* 0x000000ff00537202 */ /* 0x000fe20000000f00 */
[----:B------:R-:W3:Y:S01]  /*4ca0*/  @!P4 LDG.E R77, desc[UR26][R60.64+0x600] ;  /* 0x0006001a3c4dc981 */ /* 0x000ee2000c1e1900 */
[----:B------:R-:W-:Y:S02]  /*4cb0*/  ISETP.GE.AND P5, PT, R62, UR25, PT ;  /* 0x000000193e007c0c */ /* 0x000fe4000bfa6270 */
[----:B------:R-:W-:Y:S02]  /*4cc0*/  ISETP.GE.AND P4, PT, R63, UR25, PT ;  /* 0x000000193f007c0c */ /* 0x000fe4000bf86270 */
[----:B------:R-:W-:Y:S02]  /*4cd0*/  CS2R R84, SRZ ;  /* 0x0000000000547805 */ /* 0x000fe4000001ff00 */
[C---:B------:R-:W-:Y:S01]  /*4ce0*/  LOP3.LUT R62, R64.reuse, 0x280, RZ, 0xfc, !PT ;  /* 0x00000280403e7812 */ /* 0x040fe200078efcff */
[----:B------:R-:W3:Y:S01]  /*4cf0*/  @!P2 LDG.E R83, desc[UR26][R60.64+0x780] ;  /* 0x0007801a3c53a981 */ /* 0x000ee2000c1e1900 */
[----:B------:R-:W-:-:S02]  /*4d00*/  LOP3.LUT R63, R64, 0x260, RZ, 0xfc, !PT ;  /* 0x00000260403f7812 */ /* 0x000fc400078efcff */
[----:B------:R-:W-:Y:S01]  /*4d10*/  ISETP.GE.AND P2, PT, R62, UR25, PT ;  /* 0x000000193e007c0c */ /* 0x000fe2000bf46270 */
[----:B------:R-:W3:Y:S01]  /*4d20*/  @!P0 LDG.E R79, desc[UR26][R60.64+0x700] ;  /* 0x0007001a3c4f8981 */ /* 0x000ee2000c1e1900 */
[----:B------:R-:W-:Y:S02]  /*4d30*/  ISETP.GE.AND P0, PT, R63, UR25, PT ;  /* 0x000000193f007c0c */ /* 0x000fe4000bf06270 */
[----:B------:R-:W-:Y:S02]  /*4d40*/  LOP3.LUT R62, R64, 0x2a0, RZ, 0xfc, !PT ;  /* 0x000002a0403e7812 */ /* 0x000fe400078efcff */
[----:B------:R-:W-:Y:S01]  /*4d50*/  CS2R R86, SRZ ;  /* 0x0000000000567805 */ /* 0x000fe2000001ff00 */
[----:B------:R-:W3:Y:S01]  /*4d60*/  @!P3 LDG.E R84, desc[UR26][R60.64+0x800] ;  /* 0x0008001a3c54b981 */ /* 0x000ee2000c1e1900 */
[----:B------:R-:W-:Y:S02]  /*4d70*/  ISETP.GE.AND P3, PT, R62, UR25, PT ;  /* 0x000000193e007c0c */ /* 0x000fe4000bf66270 */
[----:B------:R-:W-:-:S02]  /*4d80*/  LOP3.LUT R62, R64, 0x2e0, RZ, 0xfc, !PT ;  /* 0x000002e0403e7812 */ /* 0x000fc400078efcff */
[----:B------:R-:W3:Y:S01]  /*4d90*/  @!P5 LDG.E R86, desc[UR26][R60.64+0x900] ;  /* 0x0009001a3c56d981 */ /* 0x000ee2000c1e1900 */
[----:B------:R-:W-:Y:S02]  /*4da0*/  LOP3.LUT R63, R64, 0x2c0, RZ, 0xfc, !PT ;  /* 0x000002c0403f7812 */ /* 0x000fe400078efcff */
[----:B------:R-:W-:Y:S01]  /*4db0*/  ISETP.GE.AND P5, PT, R62, UR25, PT ;  /* 0x000000193e007c0c */ /* 0x000fe2000bfa6270 */
[----:B------:R-:W3:Y:S01]  /*4dc0*/  @!P4 LDG.E R85, desc[UR26][R60.64+0x880] ;  /* 0x0008801a3c55c981 */ /* 0x000ee2000c1e1900 */
[----:B------:R-:W-:Y:S02]  /*4dd0*/  MOV R65, RZ ;  /* 0x000000ff00417202 */ /* 0x000fe40000000f00 */
[----:B------:R-:W-:Y:S02]  /*4de0*/  ISETP.GE.AND P4, PT, R63, UR25, PT ;  /* 0x000000193f007c0c */ /* 0x000fe4000bf86270 */
[----:B------:R-:W-:Y:S02]  /*4df0*/  CS2R R88, SRZ ;  /* 0x0000000000587805 */ /* 0x000fe4000001ff00 */
[C---:B------:R-:W-:Y:S01]  /*4e00*/  LOP3.LUT R62, R64.reuse, 0x300, RZ, 0xfc, !PT ;  /* 0x00000300403e7812 */ /* 0x040fe200078efcff */
[----:B------:R-:W3:Y:S01]  /*4e10*/  @!P0 LDG.E R87, desc[UR26][R60.64+0x980] ;  /* 0x0009801a3c578981 */ /* 0x000ee2000c1e1900 */
[----:B------:R-:W-:-:S02]  /*4e20*/  LOP3.LUT R63, R64, 0x320, RZ, 0xfc, !PT ;  /* 0x00000320403f7812 */ /* 0x000fc400078efcff */
[----:B------:R-:W-:Y:S01]  /*4e30*/  ISETP.GE.AND P0, PT, R62, UR25, PT ;  /* 0x000000193e007c0c */ /* 0x000fe2000bf06270 */
[----:B------:R-:W5:Y:S01]  /*4e40*/  @!P6 LDG.E R65, desc[UR26][R60.64] ;  /* 0x0000001a3c41e981 */ /* 0x000f62000c1e1900 */
[----:B------:R-:W-:Y:S02]  /*4e50*/  LOP3.LUT R62, R64, 0x340, RZ, 0xfc, !PT ;  /* 0x00000340403e7812 */ /* 0x000fe400078efcff */
[----:B------:R-:W-:Y:S01]  /*4e60*/  CS2R R90, SRZ ;  /* 0x00000000005a7805 */ /* 0x000fe2000001ff00 */
[----:B------:R-:W3:Y:S01]  /*4e70*/  @!P2 LDG.E R88, desc[UR26][R60.64+0xa00] ;  /* 0x000a001a3c58a981 */ /* 0x000ee2000c1e1900 */
[----:B------:R-:W-:-:S03]  /*4e80*/  ISETP.GE.AND P2, PT, R63, UR25, PT ;  /* 0x000000193f007c0c */ /* 0x000fc6000bf46270 */
[----:B------:R-:W3:Y:S01]  /*4e90*/  @!P3 LDG.E R89, desc[UR26][R60.64+0xa80] ;  /* 0x000a801a3c59b981 */ /* 0x000ee2000c1e1900 */
[----:B------:R-:W-:Y:S02]  /*4ea0*/  ISETP.GE.AND P3, PT, R62, UR25, PT ;  /* 0x000000193e007c0c */ /* 0x000fe4000bf66270 */
[----:B------:R-:W-:Y:S02]  /*4eb0*/  LOP3.LUT R62, R64, 0x360, RZ, 0xfc, !PT ;  /* 0x00000360403e7812 */ /* 0x000fe400078efcff */
[----:B------:R-:W-:Y:S01]  /*4ec0*/  CS2R R92, SRZ ;  /* 0x00000000005c7805 */ /* 0x000fe2000001ff00 */
[----:B------:R-:W3:Y:S01]  /*4ed0*/  @!P4 LDG.E R90, desc[UR26][R60.64+0xb00] ;  /* 0x000b001a3c5ac981 */ /* 0x000ee2000c1e1900 */
[----:B------:R-:W-:Y:S02]  /*4ee0*/  ISETP.GE.AND P4, PT, R62, UR25, PT ;  /* 0x000000193e007c0c */ /* 0x000fe4000bf86270 */
[----:B------:R-:W-:Y:S02]  /*4ef0*/  LOP3.LUT R62, R64, 0x3a0, RZ, 0xfc, !PT ;  /* 0x000003a0403e7812 */ /* 0x000fe400078efcff */
[----:B------:R-:W-:-:S02]  /*4f00*/  CS2R R94, SRZ ;  /* 0x00000000005e7805 */ /* 0x000fc4000001ff00 */
[----:B------:R-:W-:Y:S01]  /*4f10*/  LOP3.LUT R63, R64, 0x380, RZ, 0xfc, !PT ;  /* 0x00000380403f7812 */ /* 0x000fe200078efcff */
[----:B------:R-:W3:Y:S01]  /*4f20*/  @!P0 LDG.E R92, desc[UR26][R60.64+0xc00] ;  /* 0x000c001a3c5c8981 */ /* 0x000ee2000c1e1900 */
[----:B------:R-:W-:Y:S02]  /*4f30*/  ISETP.GE.AND P0, PT, R62, UR25, PT ;  /* 0x000000193e007c0c */ /* 0x000fe4000bf06270 */
[----:B------:R-:W-:Y:S01]  /*4f40*/  LOP3.LUT R64, R64, 0x3c0, RZ, 0xfc, !PT ;  /* 0x000003c040407812 */ /* 0x000fe200078efcff */
[----:B------:R-:W3:Y:S01]  /*4f50*/  @!P5 LDG.E R91, desc[UR26][R60.64+0xb80] ;  /* 0x000b801a3c5bd981 */ /* 0x000ee2000c1e1900 */
[----:B------:R-:W-:Y:S02]  /*4f60*/  LOP3.LUT R62, R81, 0x3e0, R82, 0xfe, !PT ;  /* 0x000003e0513e7812 */ /* 0x000fe400078efe52 */
[----:B------:R-:W-:Y:S01]  /*4f70*/  ISETP.GE.AND P5, PT, R63, UR25, PT ;  /* 0x000000193f007c0c */ /* 0x000fe2000bfa6270 */
[----:B------:R-:W3:Y:S01]  /*4f80*/  @!P2 LDG.E R93, desc[UR26][R60.64+0xc80] ;  /* 0x000c801a3c5da981 */ /* 0x000ee2000c1e1900 */
[----:B------:R-:W-:-:S03]  /*4f90*/  ISETP.GE.AND P2, PT, R64, UR25, PT ;  /* 0x0000001940007c0c */ /* 0x000fc6000bf46270 */
[----:B------:R-:W3:Y:S01]  /*4fa0*/  @!P3 LDG.E R94, desc[UR26][R60.64+0xd00] ;  /* 0x000d001a3c5eb981 */ /* 0x000ee2000c1e1900 */
[----:B------:R-:W-:Y:S02]  /*4fb0*/  ISETP.GE.AND P3, PT, R62, UR25, PT ;  /* 0x000000193e007c0c */ /* 0x000fe4000bf66270 */
[----:B------:R-:W-:Y:S02]  /*4fc0*/  CS2R R96, SRZ ;  /* 0x0000000000607805 */ /* 0x000fe4000001ff00 */
[----:B------:R-:W-:Y:S01]  /*4fd0*/  CS2R R98, SRZ ;  /* 0x0000000000627805 */ /* 0x000fe2000001ff00 */
[----:B------:R-:W3:Y:S04]  /*4fe0*/  @!P4 LDG.E R95, desc[UR26][R60.64+0xd80] ;  /* 0x000d801a3c5fc981 */ /* 0x000ee8000c1e1900 */
[----:B------:R-:W3:Y:S04]  /*4ff0*/  @!P5 LDG.E R96, desc[UR26][R60.64+0xe00] ;  /* 0x000e001a3c60d981 */ /* 0x000ee8000c1e1900 */
[----:B------:R-:W3:Y:S04]  /*5000*/  @!P0 LDG.E R97, desc[UR26][R60.64+0xe80] ;  /* 0x000e801a3c618981 */ /* 0x000ee8000c1e1900 */
[----:B------:R-:W3:Y:S04]  /*5010*/  @!P2 LDG.E R98, desc[UR26][R60.64+0xf00] ;  /* 0x000f001a3c62a981 */ /* 0x000ee8000c1e1900 */
[----:B------:R0:W3:Y:S01]  /*5020*/  @!P3 LDG.E R99, desc[UR26][R60.64+0xf80] ;  /* 0x000f801a3c63b981 */ /* 0x0000e2000c1e1900 */
        /* <DEDUP_REMOVED lines=104> */
[----:B--2---:R1:W-:Y:S04]  /*56b0*/  STS [R101+0x80], R66 ;  /* 0x0000804265007388 */ /* 0x0043e80000000800 */
[----:B------:R2:W-:Y:S01]  /*56c0*/  STS [R60+0x100], R67 ;  /* 0x000100433c007388 */ /* 0x0005e20000000800 */
[----:B0-----:R-:W-:-:S03]  /*56d0*/  LEA R100, R119, UR22, 0x2 ;  /* 0x0000001677647c11 */ /* 0x001fc6000f8e10ff */
[----:B---3--:R0:W-:Y:S01]  /*56e0*/  STS [R105+0x180], R68 ;  /* 0x0001804469007388 */ /* 0x0081e20000000800 */
        /* <DEDUP_REMOVED lines=42> */
[----:B------:R-:W3:Y:S01]  /*5990*/  LDG.E.64 R60, desc[UR26][R60.64] ;  /* 0x0000001a3c3c7981 */ /* 0x000ee2000c1e1b00 */
[----:B----4-:R-:W-:-:S13]  /*59a0*/  R2UR UR29, R63 ;  /* 0x000000003f1d72ca */ /* 0x010fda00000e0000 */
        /* <DEDUP_REMOVED lines=11> */
[----:B----4-:R-:W-:Y:S01]  /*5a60*/  FMUL.RZ R67, R65, 0.15915493667125701904 ;  /* 0x3e22f98341437820 */ /* 0x010fe2000040c000 */
[----:B------:R-:W-:-:S05]  /*5a70*/  FMUL.FTZ R65, R38, UR29 ;  /* 0x0000001d26417c20 */ /* 0x000fca0008410000 */
[----:B------:R-:W-:Y:S08]  /*5a80*/  MUFU.SIN R162, R69 ;  /* 0x0000004500a27308 */ /* 0x000ff00000000400 */
[----:B-1----:R1:W4:Y:S02]  /*5a90*/  MUFU.COS R66, R69 ;  /* 0x0000004500427308 */ /* 0x0023240000000000 */
        /* <DEDUP_REMOVED lines=42> */
[C---:B------:R-:W-:Y:S01]  /*5d40*/  FMUL.FTZ R65, R62.reuse, R42 ;  /* 0x0000002a3e417220 */ /* 0x040fe20000410000 */
[----:B------:R-:W-:Y:S08]  /*5d50*/  MUFU.SIN R140, R67 ;  /* 0x00000043008c7308 */ /* 0x000ff00000000400 */
[----:B------:R-:W4:Y:S04]  /*5d60*/  MUFU.EX2 R65, R65 ;  /* 0x0000004100417308 */ /* 0x000f280000000800 */
[----:B------:R0:W3:Y:S02]  /*5d70*/  MUFU.COS R88, R67 ;  /* 0x0000004300587308 */ /* 0x0000e40000000000 */
[----:B0-----:R-:W-:-:S06]  /*5d80*/  FMUL.FTZ R67, R62, R41 ;  /* 0x000000293e437220 */ /* 0x001fcc0000410000 */
[----:B------:R-:W1:Y:S01]  /*5d90*/  MUFU.EX2 R67, R67 ;  /* 0x0000004300437308 */ /* 0x000e620000000800 */
[C---:B----4-:R-:W-:Y:S01]  /*5da0*/  FMUL.FTZ R163, R65.reuse, R66 ;  /* 0x0000004241a37220 */ /* 0x050fe20000410000 */
[----:B------:R-:W-:Y:S01]  /*5db0*/  FMUL.FTZ R162, R65, R162 ;  /* 0x000000a241a27220 */ /* 0x000fe20000410000 */
[C---:B------:R-:W-:Y:S01]  /*5dc0*/  FMUL.FTZ R65, R62.reuse, R36 ;  /* 0x000000243e417220 */ /* 0x040fe20000410000 */
[----:B------:R-:W-:Y:S01]  /*5dd0*/  MUFU.SIN R83, R69 ;  /* 0x0000004500537308 */ /* 0x000fe20000000400 */
[----:B------:R-:W-:-:S07]  /*5de0*/  FMUL.FTZ R66, R62, R35 ;  /* 0x000000233e427220 */ /* 0x000fce0000410000 */
[----:B------:R-:W2:Y:S01]  /*5df0*/  MUFU.EX2 R65, R65 ;  /* 0x0000004100417308 */ /* 0x000ea20000000800 */
[C---:B-1----:R-:W-:Y:S01]  /*5e00*/  FMUL.FTZ R161, R67.reuse, R68 ;  /* 0x0000004443a17220 */ /* 0x042fe20000410000 */
[----:B------:R-:W-:Y:S02]  /*5e10*/  FMUL.FTZ R160, R67, R160 ;  /* 0x000000a043a07220 */ /* 0x000fe40000410000 */
[----:B------:R0:W-:Y:S01]  /*5e20*/  MUFU.COS R139, R69 ;  /* 0x00000045008b7308 */ /* 0x0001e20000000000 */
[C---:B------:R-:W-:Y:S01]  /*5e30*/  FMUL.FTZ R67, R62.reuse, R34 ;  /* 0x000000223e437220 */ /* 0x040fe20000410000 */
[C---:B------:R-:W-:Y:S01]  /*5e40*/  FMUL.FTZ R68, R62.reuse, R33 ;  /* 0x000000213e447220 */ /* 0x040fe20000410000 */
[----:B0-----:R-:W-:-:S05]  /*5e50*/  FMUL.FTZ R69, R62, R40 ;  /* 0x000000283e457220 */ /* 0x001fca0000410000 */
[----:B------:R-:W5:Y:S04]  /*5e60*/  MUFU.EX2 R66, R66 ;  /* 0x0000004200427308 */ /* 0x000f680000000800 */
[----:B------:R-:W0:Y:S04]  /*5e70*/  MUFU.EX2 R67, R67 ;  /* 0x0000004300437308 */ /* 0x000e280000000800 */
[----:B------:R-:W1:Y:S04]  /*5e80*/  MUFU.EX2 R69, R69 ;  /* 0x0000004500457308 */ /* 0x000e680000000800 */
[----:B------:R-:W4:Y:S01]  /*5e90*/  MUFU.EX2 R68, R68 ;  /* 0x0000004400447308 */ /* 0x000f220000000800 */
        /* <DEDUP_REMOVED lines=12> */
[----:B------:R-:W3:Y:S01]  /*5f60*/  MUFU.EX2 R65, R65 ;  /* 0x0000004100417308 */ /* 0x000ee20000000800 */
[C---:B----4-:R-:W-:Y:S01]  /*5f70*/  FMUL.FTZ R145, R68.reuse, R145 ;  /* 0x0000009144917220 */ /* 0x050fe20000410000 */
[----:B------:R-:W-:Y:S01]  /*5f80*/  FMUL.FTZ R144, R68, R79 ;  /* 0x0000004f44907220 */ /* 0x000fe20000410000 */
[C---:B------:R-:W-:Y:S01]  /*5f90*/  FMUL.FTZ R75, R62.reuse, R37 ;  /* 0x000000253e4b7220 */ /* 0x040fe20000410000 */
[----:B------:R0:W1:Y:S01]  /*5fa0*/  MUFU.COS R86, R73 ;  /* 0x0000004900567308 */ /* 0x0000620000000000 */
[C---:B------:R-:W-:Y:S01]  /*5fb0*/  FMUL.FTZ R69, R62.reuse, R31 ;  /* 0x0000001f3e457220 */ /* 0x040fe20000410000 */
[C---:B------:R-:W-:Y:S01]  /*5fc0*/  FMUL.FTZ R66, R62.reuse, R29 ;  /* 0x0000001d3e427220 */ /* 0x040fe20000410000 */
[C---:B------:R-:W-:Y:S01]  /*5fd0*/  FMUL.FTZ R67, R62.reuse, R25 ;  /* 0x000000193e437220 */ /* 0x040fe20000410000 */
[----:B------:R-:W-:-:S04]  /*5fe0*/  FMUL.FTZ R68, R62, R21 ;  /* 0x000000153e447220 */ /* 0x000fc80000410000 */
[----:B------:R-:W-:Y:S01]  /*5ff0*/  MUFU.SIN R136, R71 ;  /* 0x0000004700887308 */ /* 0x000fe20000000400 */
[----:B0-----:R-:W-:Y:S01]  /*6000*/  FMUL.FTZ R73, R62, R38 ;  /* 0x000000263e497220 */ /* 0x001fe20000410000 */
[----:B------:R-:W-:-:S06]  /*6010*/  ULOP3.LUT UR28, UR28, 0x100, URZ, 0xc0, !UPT ;  /* 0x000001001c1c7892 */ /* 0x000fcc000f8ec0ff */
[----:B------:R0:W2:Y:S01]  /*6020*/  MUFU.COS R90, R71 ;  /* 0x00000047005a7308 */ /* 0x0000a20000000000 */
[----:B------:R-:W-:Y:S01]  /*6030*/  UIADD3 UR28, UPT, UPT, UR28, UR8, URZ ;  /* 0x000000081c1c7290 */ /* 0x000fe2000fffe0ff */
[C---:B0-----:R-:W-:Y:S01]  /*6040*/  FMUL.FTZ R71, R62.reuse, R39 ;  /* 0x000000273e477220 */ /* 0x041fe20000410000 */
[----:B------:R-:W-:-:S05]  /*6050*/  FMUL.FTZ R62, R62, R43 ;  /* 0x0000002b3e3e7220 */ /* 0x000fca0000410000 */
[----:B------:R-:W0:Y:S01]  /*6060*/  MUFU.SIN R85, R87 ;  /* 0x0000005700557308 */ /* 0x000e220000000400 */
[C---:B---3--:R-:W-:Y:S01]  /*6070*/  FMUL.FTZ R141, R65.reuse, R88 ;  /* 0x00000058418d7220 */ /* 0x048fe20000410000 */
        /* <DEDUP_REMOVED lines=112> */
.L_x_1852:
[----:B------:R-:W-:-:S06]  /*6780*/  LEA R106, R190, UR22, 0x3 ;  /* 0x00000016be6a7c11 */ /* 0x000fcc000f8e18ff */
[----:B------:R-:W0:Y:S02]  /*6790*/  LDS.64 R106, [R106+0xa888] ;  /* 0x00a888006a6a7984 */ /* 0x000e240000000a00 */
.L_x_1853:
[----:B------:R-:W-:Y:S05]  /*67a0*/  BSYNC.RECONVERGENT B0 ;  /* 0x0000000000007941 */ /* 0x000fea0003800200 */
.L_x_1851:
[----:B------:R-:W2:Y:S01]  /*67b0*/  @P1 LDC R64, c[0x0][0x38c] ;  /* 0x0000e300ff401b82 */ /* 0x000ea20000000800 */
[-C--:B------:R-:W-:Y:S01]  /*67c0*/  FMUL.FTZ R191, R101, R43.reuse ;  /* 0x0000002b65bf7220 */ /* 0x080fe20000410000 */
[----:B------:R-:W-:Y:S01]  /*67d0*/  FMUL.FTZ R192, R102, R43 ;  /* 0x0000002b66c07220 */ /* 0x000fe20000410000 */
[----:B------:R-:W-:Y:S01]  /*67e0*/  MOV R61, UR13 ;  /* 0x0000000d003d7c02 */ /* 0x000fe20008000f00 */
[----:B------:R-:W-:Y:S02]  /*67f0*/  HFMA2 R65, -RZ, RZ, 0, 9.5367431640625e-07 ;  /* 0x00000010ff417431 */ /* 0x000fe400000001ff */
[C---:B------:R-:W-:Y:S01]  /*6800*/  FMUL.FTZ R67, R59.reuse, R191 ;  /* 0x000000bf3b437220 */ /* 0x040fe20000410000 */
[----:B------:R-:W-:Y:S01]  /*6810*/  FMUL.FTZ R66, R59, R192 ;  /* 0x000000c03b427220 */ /* 0x000fe20000410000 */
[----:B------:R-:W-:Y:S02]  /*6820*/  @P1 IADD3 R61, PT, PT, R61, -0x2, RZ ;  /* 0xfffffffe3d3d1810 */ /* 0x000fe40007ffe0ff */
[----:B------:R-:W-:Y:S01]  /*6830*/  CS2R R62, SRZ ;  /* 0x00000000003e7805 */ /* 0x000fe2000001ff00 */
[CC--:B------:R-:W-:Y:S01]  /*6840*/  FMUL.FTZ R68, R162.reuse, R67.reuse ;  /* 0x00000043a2447220 */ /* 0x0c0fe20000410000 */
[----:B------:R-:W-:Y:S01]  /*6850*/  FMUL.FTZ R70, R162, R66 ;  /* 0x00000042a2467220 */ /* 0x000fe20000410000 */
[----:B------:R-:W-:Y:S01]  /*6860*/  FMUL.FTZ R194, R100, R42 ;  /* 0x0000002a64c27220 */ /* 0x000fe20000410000 */
[----:B------:R-:W-:Y:S01]  /*6870*/  MOV R60, 0x3f800000 ;  /* 0x3f800000003c7802 */ /* 0x000fe20000000f00 */
[C---:B------:R-:W-:Y:S01]  /*6880*/  FFMA.FTZ R69, R163.reuse, R66, -R68 ;  /* 0x00000042a3457223 */ /* 0x040fe20000010844 */
[----:B------:R-:W-:Y:S01]  /*6890*/  FFMA.FTZ R67, R163, R67, R70 ;  /* 0x00000043a3437223 */ /* 0x000fe20000010046 */
[----:B------:R-:W-:-:S02]  /*68a0*/  FMUL.FTZ R193, R99, R42 ;  /* 0x0000002a63c17220 */ /* 0x000fc40000410000 */
[C---:B------:R-:W-:Y:S01]  /*68b0*/  FFMA.FTZ R69, R58.reuse, R194, R69 ;  /* 0x000000c23a457223 */ /* 0x040fe20000010045 */
[----:B--2---:R-:W-:Y:S02]  /*68c0*/  @P1 IMAD R64, R61, R64, UR8 ;  /* 0x000000083d401e24 */ /* 0x004fe4000f8e0240 */
[----:B------:R-:W-:Y:S02]  /*68d0*/  HFMA2 R61, -RZ, RZ, 0, 0 ;  /* 0x00000000ff3d7431 */ /* 0x000fe400000001ff */
[----:B------:R-:W-:Y:S01]  /*68e0*/  FFMA.FTZ R67, R58, R193, R67 ;  /* 0x000000c13a437223 */ /* 0x000fe20000010043 */
[----:B------:R-:W-:-:S04]  /*68f0*/  @P1 IMAD.WIDE R64, R64, R65, UR4 ;  /* 0x0000000440401e25 */ /* 0x000fc8000f8e0241 */
[----:B------:R-:W-:Y:S01]  /*6900*/  FMUL.FTZ R66, R160, R69 ;  /* 0x00000045a0427220 */ /* 0x000fe20000410000 */
[----:B------:R-:W-:Y:S01]  /*6910*/  FMUL.FTZ R195, R97, R41 ;  /* 0x0000002961c37220 */ /* 0x000fe20000410000 */
[----:B------:R2:W5:Y:S02]  /*6920*/  @P1 LDG.E.128 R60, desc[UR26][R64.64] ;  /* 0x0000001a403c1981 */ /* 0x000564000c1e1d00 */
[----:B------:R-:W-:Y:S01]  /*6930*/  FFMA.FTZ R66, R161, R67, R66 ;  /* 0x00000043a1427223 */ /* 0x000fe20000010042 */
[----:B------:R-:W-:Y:S01]  /*6940*/  FMUL.FTZ R196, R98, R41 ;  /* 0x0000002962c47220 */ /* 0x000fe20000410000 */
[-C--:B------:R-:W-:Y:S01]  /*6950*/  FMUL.FTZ R198, R96, R40.reuse ;  /* 0x0000002860c67220 */ /* 0x080fe20000410000 */
[----:B------:R-:W-:Y:S01]  /*6960*/  FMUL.FTZ R197, R95, R40 ;  /* 0x000000285fc57220 */ /* 0x000fe20000410000 */
[----:B------:R-:W-:Y:S01]  /*6970*/  FFMA.FTZ R66, R57, R195, R66 ;  /* 0x000000c339427223 */ /* 0x000fe20000010042 */
[-C--:B------:R-:W-:Y:S01]  /*6980*/  FMUL.FTZ R200, R94, R39.reuse ;  /* 0x000000275ec87220 */ /* 0x080fe20000410000 */
[----:B------:R-:W-:Y:S01]  /*6990*/  FMUL.FTZ R199, R93, R39 ;  /* 0x000000275dc77220 */ /* 0x000fe20000410000 */
[----:B------:R-:W-:Y:S01]  /*69a0*/  FMUL.FTZ R201, R91, R38 ;  /* 0x000000265bc97220 */ /* 0x000fe20000410000 */
[----:B------:R-:W-:Y:S01]  /*69b0*/  FMUL.FTZ R68, R158, R66 ;  /* 0x000000429e447220 */ /* 0x000fe20000410000 */
[----:B--2---:R-:W-:Y:S01]  /*69c0*/  FMUL.FTZ R64, R160, R67 ;  /* 0x00000043a0407220 */ /* 0x004fe20000410000 */
[----:B------:R-:W-:Y:S01]  /*69d0*/  FMUL.FTZ R65, R123, R162 ;  /* 0x000000a27b417220 */ /* 0x000fe20000410000 */
[----:B------:R-:W-:Y:S01]  /*69e0*/  FMUL.FTZ R202, R92, R38 ;  /* 0x000000265cca7220 */ /* 0x000fe20000410000 */
[----:B------:R-:W-:Y:S01]  /*69f0*/  FMUL.FTZ R203, R89, R37 ;  /* 0x0000002559cb7220 */ /* 0x000fe20000410000 */
[----:B------:R-:W-:Y:S01]  /*6a00*/  FFMA.FTZ R69, R161, R69, -R64 ;  /* 0x00000045a1457223 */ /* 0x000fe20000010840 */
[C---:B------:R-:W-:Y:S01]  /*6a10*/  FMUL.FTZ R64, R122.reuse, R162 ;  /* 0x000000a27a407220 */ /* 0x040fe20000410000 */
[----:B------:R-:W-:Y:S01]  /*6a20*/  FFMA.FTZ R65, R122, R163, -R65 ;  /* 0x000000a37a417223 */ /* 0x000fe20000010841 */
[----:B------:R-:W-:Y:S01]  /*6a30*/  FMUL.FTZ R204, R90, R37 ;  /* 0x000000255acc7220 */ /* 0x000fe20000410000 */
[----:B------:R-:W-:Y:S01]  /*6a40*/  FFMA.FTZ R69, R57, R196, R69 ;  /* 0x000000c439457223 */ /* 0x000fe20000010045 */
[----:B------:R-:W-:Y:S01]  /*6a50*/  FFMA.FTZ R64, R123, R163, R64 ;  /* 0x000000a37b407223 */ /* 0x000fe20000010040 */
[-C--:B------:R-:W-:Y:S01]  /*6a60*/  FMUL.FTZ R205, R87, R36.reuse ;  /* 0x0000002457cd7220 */ /* 0x080fe20000410000 */
[----:B------:R-:W-:Y:S01]  /*6a70*/  FMUL.FTZ R206, R88, R36 ;  /* 0x0000002458ce7220 */ /* 0x000fe20000410000 */
[-C--:B------:R-:W-:Y:S01]  /*6a80*/  FMUL.FTZ R67, R158, R69.reuse ;  /* 0x000000459e437220 */ /* 0x080fe20000410000 */
[----:B------:R-:W-:Y:S01]  /*6a90*/  FFMA.FTZ R69, R159, R69, -R68 ;  /* 0x000000459f457223 */ /* 0x000fe20000010844 */
[C---:B------:R-:W-:Y:S01]  /*6aa0*/  FMUL.FTZ R68, R160.reuse, R65 ;  /* 0x00000041a0447220 */ /* 0x040fe20000410000 */
[----:B------:R-:W-:Y:S01]  /*6ab0*/  FMUL.FTZ R207, R85, R35 ;  /* 0x0000002355cf7220 */ /* 0x000fe20000410000 */
[----:B------:R-:W-:Y:S01]  /*6ac0*/  FFMA.FTZ R67, R159, R66, R67 ;  /* 0x000000429f437223 */ /* 0x000fe20000010043 */
[-C--:B------:R-:W-:Y:S01]  /*6ad0*/  FMUL.FTZ R66, R160, R64.reuse ;  /* 0x00000040a0427220 */ /* 0x080fe20000410000 */
[C---:B------:R-:W-:Y:S01]  /*6ae0*/  FFMA.FTZ R68, R161.reuse, R64, R68 ;  /* 0x00000040a1447223 */ /* 0x040fe20000010044 */
[C---:B------:R-:W-:Y:S01]  /*6af0*/  FFMA.FTZ R69, R56.reuse, R198, R69 ;  /* 0x000000c638457223 */ /* 0x040fe20000010045 */
[----:B------:R-:W-:Y:S01]  /*6b00*/  FFMA.FTZ R67, R56, R197, R67 ;  /* 0x000000c538437223 */ /* 0x000fe20000010043 */
        /* <DEDUP_REMOVED lines=9> */
[C---:B------:R-:W-:Y:S01]  /*6ba0*/  FMUL.FTZ R66, R156.reuse, R64 ;  /* 0x000000409c427220 */ /* 0x040fe20000410000 */
[C---:B------:R-:W-:Y:S01]  /*6bb0*/  FFMA.FTZ R72, R55.reuse, R199, R72 ;  /* 0x000000c737487223 */ /* 0x040fe20000010048 */
[----:B------:R-:W-:Y:S01]  /*6bc0*/  FFMA.FTZ R69, R55, R200, R69 ;  /* 0x000000c837457223 */ /* 0x000fe20000010045 */
[-C--:B------:R-:W-:Y:S01]  /*6bd0*/  FMUL.FTZ R67, R156, R65.reuse ;  /* 0x000000419c437220 */ /* 0x080fe20000410000 */
[C---:B------:R-:W-:Y:S01]  /*6be0*/  FFMA.FTZ R66, R157.reuse, R65, R66 ;  /* 0x000000419d427223 */ /* 0x040fe20000010042 */
[C---:B------:R-:W-:Y:S01]  /*6bf0*/  FMUL.FTZ R68, R154.reuse, R72 ;  /* 0x000000489a447220 */ /* 0x040fe20000410000 */
[CC--:B------:R-:W-:Y:S01]  /*6c00*/  FMUL.FTZ R71, R154.reuse, R69.reuse ;  /* 0x000000459a477220 */ /* 0x0c0fe20000410000 */
[----:B------:R-:W-:Y:S01]  /*6c10*/  FFMA.FTZ R67, R157, R64, -R67 ;  /* 0x000000409d437223 */ /* 0x000fe20000010843 */
[C---:B------:R-:W-:Y:S01]  /*6c20*/  FMUL.FTZ R64, R154.reuse, R66 ;  /* 0x000000429a407220 */ /* 0x040fe20000410000 */
[C---:B------:R-:W-:Y:S01]  /*6c30*/  FFMA.FTZ R69, R155.reuse, R69, -R68 ;  /* 0x000000459b457223 */ /* 0x040fe20000010844 */
[C---:B------:R-:W-:Y:S01]  /*6c40*/  FFMA.FTZ R71, R155.reuse, R72, R71 ;  /* 0x000000489b477223 */ /* 0x040fe20000010047 */
[-C--:B------:R-:W-:Y:S01]  /*6c50*/  FMUL.FTZ R65, R154, R67.reuse ;  /* 0x000000439a417220 */ /* 0x080fe20000410000 */
[C---:B------:R-:W-:Y:S01]  /*6c60*/  FFMA.FTZ R64, R155.reuse, R67, -R64 ;  /* 0x000000439b407223 */ /* 0x040fe20000010840 */
[C---:B------:R-:W-:Y:S01]  /*6c70*/  FFMA.FTZ R69, R54.reuse, R202, R69 ;  /* 0x000000ca36457223 */ /* 0x040fe20000010045 */
[----:B------:R-:W-:Y:S01]  /*6c80*/  FFMA.FTZ R71, R54, R201, R71 ;  /* 0x000000c936477223 */ /* 0x000fe20000010047 */
[----:B------:R-:W-:Y:S01]  /*6c90*/  FFMA.FTZ R65, R155, R66, R65 ;  /* 0x000000429b417223 */ /* 0x000fe20000010041 */
[C---:B------:R-:W-:Y:S01]  /*6ca0*/  FMUL.FTZ R66, R152.reuse, R64 ;  /* 0x0000004098427220 */ /* 0x040fe20000410000 */
[----:B------:R-:W-:Y:S01]  /*6cb0*/  FMUL.FTZ R68, R152, R69 ;  /* 0x0000004598447220 */ /* 0x000fe20000410000 */
[----:B------:R-:W-:Y:S01]  /*6cc0*/  FMUL.FTZ R208, R86, R35 ;  /* 0x0000002356d07220 */ /* 0x000fe20000410000 */
[-C--:B------:R-:W-:Y:S01]  /*6cd0*/  FMUL.FTZ R67, R152, R65.reuse ;  /* 0x0000004198437220 */ /* 0x080fe20000410000 */
[C---:B------:R-:W-:Y:S01]  /*6ce0*/  FFMA.FTZ R66, R153.reuse, R65, R66 ;  /* 0x0000004199427223 */ /* 0x040fe20000010042 */
[-C--:B------:R-:W-:Y:S01]  /*6cf0*/  FFMA.FTZ R68, R153, R71.reuse, R68 ;  /* 0x0000004799447223 */ /* 0x080fe20000010044 */
[----:B------:R-:W-:Y:S01]  /*6d00*/  FMUL.FTZ R209, R83, R34 ;  /* 0x0000002253d17220 */ /* 0x000fe20000410000 */
[----:B------:R-:W-:Y:S01]  /*6d10*/  FFMA.FTZ R67, R153, R64, -R67 ;  /* 0x0000004099437223 */ /* 0x000fe20000010843 */
[----:B------:R-:W-:Y:S01]  /*6d20*/  FMUL.FTZ R70, R150, R66 ;  /* 0x0000004296467220 */ /* 0x000fe20000410000 */
[----:B------:R-:W-:Y:S01]  /*6d30*/  FMUL.FTZ R64, R152, R71 ;  /* 0x0000004798407220 */ /* 0x000fe20000410000 */
[----:B------:R-:W-:Y:S01]  /*6d40*/  FFMA.FTZ R68, R53, R203, R68 ;  /* 0x000000cb35447223 */ /* 0x000fe20000010044 */
[-C--:B------:R-:W-:Y:S01]  /*6d50*/  FMUL.FTZ R65, R150, R67.reuse ;  /* 0x0000004396417220 */ /* 0x080fe20000410000 */
[----:B------:R-:W-:Y:S01]  /*6d60*/  FFMA.FTZ R70, R151, R67, -R70 ;  /* 0x0000004397467223 */ /* 0x000fe20000010846 */
[----:B------:R-:W-:Y:S01]  /*6d70*/  FFMA.FTZ R69, R153, R69, -R64 ;  /* 0x0000004599457223 */ /* 0x000fe20000010840 */
[----:B------:R-:W-:Y:S01]  /*6d80*/  FMUL.FTZ R210, R84, R34 ;  /* 0x0000002254d27220 */ /* 0x000fe20000410000 */
[----:B------:R-:W-:Y:S01]  /*6d90*/  FFMA.FTZ R65, R151, R66, R65 ;  /* 0x0000004297417223 */ /* 0x000fe20000010041 */
[----:B------:R-:W-:Y:S01]  /*6da0*/  FMUL.FTZ R64, R148, R70 ;  /* 0x0000004694407220 */ /* 0x000fe20000410000 */
[----:B------:R-:W-:Y:S01]  /*6db0*/  FFMA.FTZ R69, R53, R204, R69 ;  /* 0x000000cc35457223 */ /* 0x000fe20000010045 */
[----:B------:R-:W-:Y:S01]  /*6dc0*/  FMUL.FTZ R211, R132, R33 ;  /* 0x0000002184d37220 */ /* 0x000fe20000410000 */
[-C--:B------:R-:W-:Y:S01]  /*6dd0*/  FMUL.FTZ R67, R148, R65.reuse ;  /* 0x0000004194437220 */ /* 0x080fe20000410000 */
[C---:B------:R-:W-:Y:S01]  /*6de0*/  FFMA.FTZ R66, R149.reuse, R65, R64 ;  /* 0x0000004195427223 */ /* 0x040fe20000010040 */
[C---:B------:R-:W-:Y:S01]  /*6df0*/  FMUL.FTZ R64, R150.reuse, R68 ;  /* 0x0000004496407220 */ /* 0x040fe20000410000 */
[-C--:B------:R-:W-:Y:S01]  /*6e00*/  FMUL.FTZ R65, R150, R69.reuse ;  /* 0x0000004596417220 */ /* 0x080fe20000410000 */
[----:B------:R-:W-:Y:S01]  /*6e10*/  FFMA.FTZ R67, R149, R70, -R67 ;  /* 0x0000004695437223 */ /* 0x000fe20000010843 */
[C---:B------:R-:W-:Y:S01]  /*6e20*/  FMUL.FTZ R70, R146.reuse, R66 ;  /* 0x0000004292467220 */ /* 0x040fe20000410000 */
[C---:B------:R-:W-:Y:S01]  /*6e30*/  FFMA.FTZ R69, R151.reuse, R69, -R64 ;  /* 0x0000004597457223 */ /* 0x040fe20000010840 */
[----:B------:R-:W-:Y:S01]  /*6e40*/  FFMA.FTZ R65, R151, R68, R65 ;  /* 0x0000004497417223 */ /* 0x000fe20000010041 */
[-C--:B------:R-:W-:Y:S01]  /*6e50*/  FMUL.FTZ R71, R146, R67.reuse ;  /* 0x0000004392477220 */ /* 0x080fe20000410000 */
[C---:B------:R-:W-:Y:S01]  /*6e60*/  FFMA.FTZ R70, R147.reuse, R67, -R70 ;  /* 0x0000004393467223 */ /* 0x040fe20000010846 */
[C---:B------:R-:W-:Y:S01]  /*6e70*/  FFMA.FTZ R69, R52.reuse, R206, R69 ;  /* 0x000000ce34457223 */ /* 0x040fe20000010045 */
[----:B------:R-:W-:Y:S01]  /*6e80*/  FFMA.FTZ R65, R52, R205, R65 ;  /* 0x000000cd34417223 */ /* 0x000fe20000010041 */
[----:B------:R-:W-:Y:S01]  /*6e90*/  FFMA.FTZ R71, R147, R66, R71 ;  /* 0x0000004293477223 */ /* 0x000fe20000010047 */
[-C--:B------:R-:W-:Y:S01]  /*6ea0*/  FMUL.FTZ R64, R144, R70.reuse ;  /* 0x0000004690407220 */ /* 0x080fe20000410000 */
[----:B------:R-:W-:Y:S01]  /*6eb0*/  FMUL.FTZ R66, R148, R69 ;  /* 0x0000004594427220 */ /* 0x000fe20000410000 */
[----:B------:R-:W-:Y:S01]  /*6ec0*/  FMUL.FTZ R212, R133, R33 ;  /* 0x0000002185d47220 */ /* 0x000fe20000410000 */
[-C--:B------:R-:W-:Y:S01]  /*6ed0*/  FMUL.FTZ R67, R144, R71.reuse ;  /* 0x0000004790437220 */ /* 0x080fe20000410000 */
[----:B------:R-:W-:Y:S01]  /*6ee0*/  FFMA.FTZ R71, R145, R71, R64 ;  /* 0x0000004791477223 */ /* 0x000fe20000010040 */
[-C--:B------:R-:W-:Y:S01]  /*6ef0*/  FMUL.FTZ R64, R148, R65.reuse ;  /* 0x0000004194407220 */ /* 0x080fe20000410000 */
[----:B------:R-:W-:Y:S01]  /*6f00*/  FFMA.FTZ R66, R149, R65, R66 ;  /* 0x0000004195427223 */ /* 0x000fe20000010042 */
[----:B------:R-:W-:Y:S01]  /*6f10*/  FFMA.FTZ R67, R145, R70, -R67 ;  /* 0x0000004691437223 */ /* 0x000fe20000010843 */
[C---:B------:R-:W-:Y:S01]  /*6f20*/  FMUL.FTZ R68, R142.reuse, R71 ;  /* 0x000000478e447220 */ /* 0x040fe20000410000 */
[----:B------:R-:W-:Y:S01]  /*6f30*/  FFMA.FTZ R69, R149, R69, -R64 ;  /* 0x0000004595457223 */ /* 0x000fe20000010840 */
[----:B------:R-:W-:Y:S01]  /*6f40*/  FFMA.FTZ R66, R51, R207, R66 ;  /* 0x000000cf33427223 */ /* 0x000fe20000010042 */
[-C--:B------:R-:W-:Y:S01]  /*6f50*/  FMUL.FTZ R70, R142, R67.reuse ;  /* 0x000000438e467220 */ /* 0x080fe20000410000 */
[----:B------:R-:W-:Y:S01]  /*6f60*/  FFMA.FTZ R68, R143, R67, -R68 ;  /* 0x000000438f447223 */ /* 0x000fe20000010844 */
[----:B------:R-:W-:Y:S01]  /*6f70*/  FFMA.FTZ R69, R51, R208, R69 ;  /* 0x000000d033457223 */ /* 0x000fe20000010045 */
[----:B------:R-:W-:Y:S01]  /*6f80*/  FMUL.FTZ R213, R130, R31 ;  /* 0x0000001f82d57220 */ /* 0x000fe20000410000 */
[----:B------:R-:W-:Y:S01]  /*6f90*/  FFMA.FTZ R70, R143, R71, R70 ;  /* 0x000000478f467223 */ /* 0x000fe20000010046 */
[----:B------:R-:W-:Y:S01]  /*6fa0*/  FMUL.FTZ R64, R140, R68 ;  /* 0x000000448c407220 */ /* 0x000fe20000410000 */
[----:B------:R-:W-:Y:S01]  /*6fb0*/  FMUL.FTZ R214, R131, R31 ;  /* 0x0000001f83d67220 */ /* 0x000fe20000410000 */
[----:B------:R-:W-:Y:S01]  /*6fc0*/  FMUL.FTZ R215, R128, R30 ;  /* 0x0000001e80d77220 */ /* 0x000fe20000410000 */
[-C--:B------:R-:W-:Y:S01]  /*6fd0*/  FMUL.FTZ R65, R140, R70.reuse ;  /* 0x000000468c417220 */ /* 0x080fe20000410000 */
[----:B------:R-:W-:Y:S01]  /*6fe0*/  FFMA.FTZ R70, R141, R70, R64 ;  /* 0x000000468d467223 */ /* 0x000fe20000010040 */
[----:B------:R-:W-:Y:S01]  /*6ff0*/  FMUL.FTZ R64, R146, R66 ;  /* 0x0000004292407220 */ /* 0x000fe20000410000 */
[----:B------:R-:W-:Y:S01]  /*7000*/  FMUL.FTZ R216, R129, R30 ;  /* 0x0000001e81d87220 */ /* 0x000fe20000410000 */
[----:B------:R-:W-:Y:S01]  /*7010*/  FFMA.FTZ R68, R141, R68, -R65 ;  /* 0x000000448d447223 */ /* 0x000fe20000010841 */
[----:B------:R-:W-:Y:S01]  /*7020*/  FMUL.FTZ R72, R138, R70 ;  /* 0x000000468a487220 */ /* 0x000fe20000410000 */
[-C--:B------:R-:W-:Y:S01]  /*7030*/  FMUL.FTZ R65, R146, R69.reuse ;  /* 0x0000004592417220 */ /* 0x080fe20000410000 */
[----:B------:R-:W-:Y:S01]  /*7040*/  FFMA.FTZ R69, R147, R69, -R64 ;  /* 0x0000004593457223 */ /* 0x000fe20000010840 */
[-C--:B------:R-:W-:Y:S01]  /*7050*/  FMUL.FTZ R67, R138, R68.reuse ;  /* 0x000000448a437220 */ /* 0x080fe20000410000 */
[----:B------:R-:W-:Y:S01]  /*7060*/  FFMA.FTZ R72, R139, R68, -R72 ;  /* 0x000000448b487223 */ /* 0x000fe20000010848 */
[----:B------:R-:W-:Y:S01]  /*7070*/  FFMA.FTZ R65, R147, R66, R65 ;  /* 0x0000004293417223 */ /* 0x000fe20000010041 */
[----:B------:R-:W-:Y:S01]  /*7080*/  FFMA.FTZ R69, R50, R210, R69 ;  /* 0x000000d232457223 */ /* 0x000fe20000010045 */
[----:B------:R-:W-:Y:S01]  /*7090*/  FFMA.FTZ R67, R139, R70, R67 ;  /* 0x000000468b437223 */ /* 0x000fe20000010043 */
[----:B------:R-:W-:Y:S01]  /*70a0*/  FMUL.FTZ R68, R136, R72 ;  /* 0x0000004888447220 */ /* 0x000fe20000410000 */
[----:B------:R-:W-:Y:S01]  /*70b0*/  FFMA.FTZ R66, R50, R209, R65 ;  /* 0x000000d132427223 */ /* 0x000fe20000010041 */
[----:B------:R-:W-:Y:S01]  /*70c0*/  FMUL.FTZ R217, R126, R29 ;  /* 0x0000001d7ed97220 */ /* 0x000fe20000410000 */
[-C--:B------:R-:W-:Y:S01]  /*70d0*/  FMUL.FTZ R64, R136, R67.reuse ;  /* 0x0000004388407220 */ /* 0x080fe20000410000 */
[----:B------:R-:W-:Y:S01]  /*70e0*/  FFMA.FTZ R65, R137, R67, R68 ;  /* 0x0000004389417223 */ /* 0x000fe20000010044 */
[CC--:B------:R-:W-:Y:S01]  /*70f0*/  FMUL.FTZ R68, R144.reuse, R66.reuse ;  /* 0x0000004290447220 */ /* 0x0c0fe20000410000 */
[----:B------:R-:W-:Y:S01]  /*7100*/  FMUL.FTZ R67, R144, R69 ;  /* 0x0000004590437220 */ /* 0x000fe20000410000 */
[----:B------:R-:W-:Y:S01]  /*7110*/  FMUL.FTZ R218, R127, R29 ;  /* 0x0000001d7fda7220 */ /* 0x000fe20000410000 */
[----:B------:R-:W-:Y:S01]  /*7120*/  FMUL.FTZ R219, R124, R25 ;  /* 0x000000197cdb7220 */ /* 0x000fe20000410000 */
[C---:B------:R-:W-:Y:S01]  /*7130*/  FFMA.FTZ R69, R145.reuse, R69, -R68 ;  /* 0x0000004591457223 */ /* 0x040fe20000010844 */
[----:B------:R-:W-:Y:S01]  /*7140*/  FFMA.FTZ R66, R145, R66, R67 ;  /* 0x0000004291427223 */ /* 0x000fe20000010043 */
[----:B------:R-:W-:Y:S01]  /*7150*/  FMUL.FTZ R220, R125, R25 ;  /* 0x000000197ddc7220 */ /* 0x000fe20000410000 */
[----:B------:R-:W-:Y:S01]  /*7160*/  FFMA.FTZ R64, R137, R72, -R64 ;  /* 0x0000004889407223 */ /* 0x000fe20000010840 */
[C---:B------:R-:W-:Y:S01]  /*7170*/  FFMA.FTZ R69, R49.reuse, R212, R69 ;  /* 0x000000d431457223 */ /* 0x040fe20000010045 */
[----:B------:R-:W-:Y:S01]  /*7180*/  FFMA.FTZ R66, R49, R211, R66 ;  /* 0x000000d331427223 */ /* 0x000fe20000010042 */
[----:B------:R-:W-:Y:S01]  /*7190*/  ISETP.GT.U32.AND P2, PT, R190, 0x1f, PT ;  /* 0x0000001fbe00780c */ /* 0x000fe20003f44070 */
[----:B------:R-:W-:Y:S01]  /*71a0*/  FMUL.FTZ R221, R120, R21 ;  /* 0x0000001578dd7220 */ /* 0x000fe20000410000 */
[C---:B------:R-:W-:Y:S01]  /*71b0*/  FMUL.FTZ R67, R142.reuse, R69 ;  /* 0x000000458e437220 */ /* 0x040fe20000410000 */
[----:B------:R-:W-:Y:S01]  /*71c0*/  FMUL.FTZ R68, R142, R66 ;  /* 0x000000428e447220 */ /* 0x000fe20000410000 */
[----:B------:R-:W-:Y:S01]  /*71d0*/  LEA.HI R189, R190, R190, RZ, 0x1e ;  /* 0x000000bebebd7211 */ /* 0x000fe200078ff0ff */
[----:B------:R-:W-:Y:S01]  /*71e0*/  FMUL.FTZ R222, R121, R21 ;  /* 0x0000001579de7220 */ /* 0x000fe20000410000 */
[C---:B------:R-:W-:Y:S01]  /*71f0*/  FFMA.FTZ R67, R143.reuse, R66, R67 ;  /* 0x000000428f437223 */ /* 0x040fe20000010043 */
[----:B------:R-:W-:Y:S01]  /*7200*/  FFMA.FTZ R69, R143, R69, -R68 ;  /* 0x000000458f457223 */ /* 0x000fe20000010844 */
[----:B------:R-:W-:-:S02]  /*7210*/  LEA R189, R189, UR22, 0x4 ;  /* 0x00000016bdbd7c11 */ /* 0x000fc4000f8e20ff */
[C---:B------:R-:W-:Y:S01]  /*7220*/  FFMA.FTZ R67, R48.reuse, R213, R67 ;  /* 0x000000d530437223 */ /* 0x040fe20000010043 */
[----:B------:R-:W-:Y:S01]  /*7230*/  FFMA.FTZ R69, R48, R214, R69 ;  /* 0x000000d630457223 */ /* 0x000fe20000010045 */
[----:B------:R-:W-:Y:S02]  /*7240*/  LOP3.LUT R2, R2, 0xfffffffd, RZ, 0xc0, !PT ;  /* 0xfffffffd02027812 */ /* 0x000fe400078ec0ff */
[C---:B------:R-:W-:Y:S01]  /*7250*/  FMUL.FTZ R66, R140.reuse, R67 ;  /* 0x000000438c427220 */ /* 0x040fe20000410000 */
[-C--:B------:R-:W-:Y:S01]  /*7260*/  FMUL.FTZ R68, R140, R69.reuse ;  /* 0x000000458c447220 */ /* 0x080fe20000410000 */
[----:B------:R-:W-:Y:S02]  /*7270*/  @P2 LOP3.LUT R2, R2, 0x2, RZ, 0xfc, !PT ;  /* 0x0000000202022812 */ /* 0x000fe400078efcff */
        /* <DEDUP_REMOVED lines=19> */
[----:B------:R-:W-:Y:S01]  /*73b0*/  FFMA.FTZ R69, R135, R69, -R66 ;  /* 0x0000004587457223 */ /* 0x000fe20000010842 */
        /* <DEDUP_REMOVED lines=12> */
[C---:B------:R-:W-:Y:S02]  /*7480*/  ISETP.GE.AND P4, PT, R241.reuse, 0x10, PT ;  /* 0x00000010f100780c */ /* 0x040fe40003f86270 */
        /* <DEDUP_REMOVED lines=102> */
.L_x_1976:
        /* <DEDUP_REMOVED lines=13> */
.L_x_1979:
[----:B------:R-:W-:-:S03]  /*7bc0*/  UMOV UR28, 0xffffffff ;  /* 0xffffffff001c7882 */ /* 0x000fc60000000000 */
[----:B------:R-:W-:Y:S05]  /*7bd0*/  BRA.DIV UR28, `(.L_x_1857) ;  /* 0x0000008a1c747947 */ /* 0x000fea000b800000 */
.L_x_1982:
[----:B------:R-:W-:-:S03]  /*7be0*/  UMOV UR28, 0xffffffff ;  /* 0xffffffff001c7882 */ /* 0x000fc60000000000 */
[----:B------:R-:W-:Y:S05]  /*7bf0*/  BRA.DIV UR28, `(.L_x_1858) ;  /* 0x0000008a1c947947 */ /* 0x000fea000b800000 */
.L_x_1985:
[----:B------:R-:W-:-:S03]  /*7c00*/  UMOV UR28, 0xffffffff ;  /* 0xffffffff001c7882 */ /* 0x000fc60000000000 */
[----:B------:R-:W-:Y:S05]  /*7c10*/  BRA.DIV UR28, `(.L_x_1859) ;  /* 0x0000008a1cb47947 */ /* 0x000fea000b800000 */
.L_x_1988:
        /* <DEDUP_REMOVED lines=10> */
.L_x_1998:
        /* <DEDUP_REMOVED lines=24> */
[----:B------:R-:W-:-:S02]  /*7e40*/  FMUL.FTZ R66, R69, R60 ;  /* 0x0000003c45427220 */ /* 0x000fc40000410000 */
[----:B------:R0:W-:Y:S01]  /*7e50*/  STS.128 [R190+0x8480], R60 ;  /* 0x0084803cbe007388 */ /* 0x0001e20000000c00 */
[C---:B------:R-:W-:Y:S01]  /*7e60*/  FFMA.FTZ R64, R68.reuse, R63, R64 ;  /* 0x0000003f44407223 */ /* 0x040fe20000010040 */
[C---:B0-----:R-:W-:Y:S01]  /*7e70*/  FFMA.FTZ R62, R68.reuse, R62, -R65 ;  /* 0x0000003e443e7223 */ /* 0x041fe20000010841 */
[-C--:B------:R-:W-:Y:S02]  /*7e80*/  FMUL.FTZ R65, R69, R61.reuse ;  /* 0x0000003d45417220 */ /* 0x080fe40000410000 */
[----:B------:R-:W-:Y:S01]  /*7e90*/  FADD.FTZ R63, R71, R64 ;  /* 0x00000040473f7221 */ /* 0x000fe20000010000 */
[----:B------:R-:W-:Y:S01]  /*7ea0*/  FFMA.FTZ R61, R68, R61, R66 ;  /* 0x0000003d443d7223 */ /* 0x000fe20000010042 */
[----:B------:R-:W-:Y:S01]  /*7eb0*/  FADD.FTZ R62, R70, R62 ;  /* 0x0000003e463e7221 */ /* 0x000fe20000010000 */
[----:B------:R-:W-:Y:S01]  /*7ec0*/  FFMA.FTZ R60, R68, R60, -R65 ;  /* 0x0000003c443c7223 */ /* 0x000fe20000010841 */
[C---:B------:R-:W-:Y:S02]  /*7ed0*/  FMUL.FTZ R65, R73.reuse, R63 ;  /* 0x0000003f49417220 */ /* 0x040fe40000410000 */
[----:B------:R-:W-:-:S02]  /*7ee0*/  FMUL.FTZ R64, R73, R62 ;  /* 0x0000003e49407220 */ /* 0x000fc40000410000 */
[C---:B------:R-:W-:Y:S01]  /*7ef0*/  FFMA.FTZ R67, R72.reuse, R62, -R65 ;  /* 0x0000003e48437223 */ /* 0x040fe20000010841 */
[C---:B------:R-:W-:Y:S01]  /*7f00*/  FMUL.FTZ R65, R73.reuse, R61 ;  /* 0x0000003d49417220 */ /* 0x040fe20000410000 */
[C---:B------:R-:W-:Y:S01]  /*7f10*/  FFMA.FTZ R66, R72.reuse, R63, R64 ;  /* 0x0000003f48427223 */ /* 0x040fe20000010040 */
[-C--:B------:R-:W-:Y:S01]  /*7f20*/  FMUL.FTZ R64, R73, R60.reuse ;  /* 0x0000003c49407220 */ /* 0x080fe20000410000 */
[----:B------:R0:W-:Y:S02]  /*7f30*/  STS.128 [R190+0x8490], R60 ;  /* 0x0084903cbe007388 */ /* 0x0001e40000000c00 */
[C---:B0-----:R-:W-:Y:S01]  /*7f40*/  FFMA.FTZ R60, R72.reuse, R60, -R65 ;  /* 0x0000003c483c7223 */ /* 0x041fe20000010841 */
[----:B------:R-:W-:Y:S01]  /*7f50*/  FFMA.FTZ R61, R72, R61, R64 ;  /* 0x0000003d483d7223 */ /* 0x000fe20000010040 */
[----:B------:R-:W-:Y:S01]  /*7f60*/  FADD.FTZ R62, R74, R67 ;  /* 0x000000434a3e7221 */ /* 0x000fe20000010000 */
[----:B------:R-:W-:-:S05]  /*7f70*/  FADD.FTZ R63, R75, R66 ;  /* 0x000000424b3f7221 */ /* 0x000fca0000010000 */
[----:B------:R3:W-:Y:S02]  /*7f80*/  STS.128 [R190+0x84a0], R60 ;  /* 0x0084a03cbe007388 */ /* 0x0007e40000000c00 */
.L_x_1854:
        /* <DEDUP_REMOVED lines=157> */
[C---:B------:R-:W-:Y:S01]  /*8960*/  FFMA.FTZ R61, R163.reuse, R61, -R66 ;  /* 0x0000003da33d7223 */ /* 0x040fe20000010842 */
[----:B------:R-:W-:Y:S01]  /*8970*/  VOTEU.ALL UP0, P0 ;  /* 0x0000000000ff7886 */ /* 0x000fe20000000000 */
[----:B------:R-:W-:Y:S01]  /*8980*/  FADD.FTZ R63, R178, R63 ;  /* 0x0000003fb23f7221 */ /* 0x000fe20000010000 */
[----:B------:R-:W-:Y:S01]  /*8990*/  FFMA.FTZ R60, R163, R60, R62 ;  /* 0x0000003ca33c7223 */ /* 0x000fe2000001003e */
[----:B------:R-:W-:Y:S02]  /*89a0*/  FADD.FTZ R62, R119, R70 ;  /* 0x00000046773e7221 */ /* 0x000fe40000010000 */
        /* <DEDUP_REMOVED lines=10> */
[-C--:B------:R-:W-:Y:S01]  /*8a50*/  FFMA.FTZ R65, R163, R192.reuse, -R64 ;  /* 0x000000c0a3417223 */ /* 0x080fe20000010840 */
[----:B------:R-:W-:-:S03]  /*8a60*/  FMUL.FTZ R64, R162, R192 ;  /* 0x000000c0a2407220 */ /* 0x000fc60000410000 */
[----:B------:R-:W-:Y:S01]  /*8a70*/  FFMA.FTZ R194, R58, R194, R65 ;  /* 0x000000c23ac27223 */ /* 0x000fe20000010041 */
[----:B------:R-:W-:-:S03]  /*8a80*/  FFMA.FTZ R64, R163, R191, R64 ;  /* 0x000000bfa3407223 */ /* 0x000fc60000010040 */
[----:B--2---:R-:W-:Y:S01]  /*8a90*/  FMUL.FTZ R60, R160, R194 ;  /* 0x000000c2a03c7220 */ /* 0x004fe20000410000 */
[----:B------:R-:W-:-:S04]  /*8aa0*/  FFMA.FTZ R193, R58, R193, R64 ;  /* 0x000000c13ac17223 */ /* 0x000fc80000010040 */
[-C--:B------:R-:W-:Y:S01]  /*8ab0*/  FFMA.FTZ R60, R161, R193.reuse, R60 ;  /* 0x000000c1a13c7223 */ /* 0x080fe2000001003c */
[----:B------:R-:W-:-:S03]  /*8ac0*/  FMUL.FTZ R61, R160, R193 ;  /* 0x000000c1a03d7220 */ /* 0x000fc60000410000 */
[----:B------:R-:W-:Y:S01]  /*8ad0*/  FFMA.FTZ R195, R57, R195, R60 ;  /* 0x000000c339c37223 */ /* 0x000fe2000001003c */
[----:B------:R-:W-:-:S03]  /*8ae0*/  FFMA.FTZ R61, R161, R194, -R61 ;  /* 0x000000c2a13d7223 */ /* 0x000fc6000001083d */
[----:B------:R-:W-:Y:S01]  /*8af0*/  FMUL.FTZ R60, R158, R195 ;  /* 0x000000c39e3c7220 */ /* 0x000fe20000410000 */
[----:B------:R-:W-:-:S04]  /*8b00*/  FFMA.FTZ R196, R57, R196, R61 ;  /* 0x000000c439c47223 */ /* 0x000fc8000001003d */
[-C--:B------:R-:W-:Y:S01]  /*8b10*/  FFMA.FTZ R61, R159, R196.reuse, -R60 ;  /* 0x000000c49f3d7223 */ /* 0x080fe2000001083c */
[----:B------:R-:W-:-:S03]  /*8b20*/  FMUL.FTZ R60, R158, R196 ;  /* 0x000000c49e3c7220 */ /* 0x000fc60000410000 */
[----:B------:R-:W-:Y:S01]  /*8b30*/  FFMA.FTZ R198, R56, R198, R61 ;  /* 0x000000c638c67223 */ /* 0x000fe2000001003d */
        /* <DEDUP_REMOVED lines=8> */
[----:B------:R-:W-:-:S04]  /*8bc0*/  FMUL.FTZ R60, R154, R199 ;  /* 0x000000c79a3c7220 */ /* 0x000fc80000410000 */
        /* <DEDUP_REMOVED lines=111> */
.L_x_2003:
        /* <DEDUP_REMOVED lines=14> */
.L_x_1864:
[----:B------:R-:W-:Y:S05]  /*93a0*/  BSYNC.RECONVERGENT B0 ;  /* 0x0000000000007941 */ /* 0x000fea0003800200 */
.L_x_1863:
[----:B------:R-:W-:Y:S01]  /*93b0*/  UMOV UR28, 0xffffffff ;  /* 0xffffffff001c7882 */ /* 0x000fe20000000000 */
[----:B------:R-:W-:Y:S02]  /*93c0*/  ISETP.GT.U32.AND P2, PT, R82, 0x1d, PT ;  /* 0x0000001d5200780c */ /* 0x000fe40003f44070 */
[----:B------:R-:W-:Y:S11]  /*93d0*/  BRA.DIV UR28, `(.L_x_1865) ;  /* 0x0000007a1c187947 */ /* 0x000ff6000b800000 */
[----:B-1----:R1:W0:Y:S04]  /*93e0*/  SHFL.DOWN PT, R77, R245, 0x2, 0x1f ;  /* 0x08401f00f54d7f89 */ /* 0x00222800000e0000 */
[----:B--2---:R1:W2:Y:S04]  /*93f0*/  SHFL.DOWN PT, R78, R246, 0x2, 0x1f ;  /* 0x08401f00f64e7f89 */ /* 0x0042a800000e0000 */
[----:B---3--:R1:W3:Y:S04]  /*9400*/  SHFL.DOWN PT, R123, R247, 0x2, 0x1f ;  /* 0x08401f00f77b7f89 */ /* 0x0082e800000e0000 */
[----:B------:R1:W0:Y:S02]  /*9410*/  SHFL.DOWN PT, R79, R248, 0x2, 0x1f ;  /* 0x08401f00f84f7f89 */ /* 0x00022400000e0000 */
.L_x_2009:
        /* <DEDUP_REMOVED lines=14> */
.L_x_1867:
[----:B------:R-:W-:Y:S05]  /*9500*/  BSYNC.RECONVERGENT B0 ;  /* 0x0000000000007941 */ /* 0x000fea0003800200 */
.L_x_1866:
[----:B------:R-:W-:Y:S01]  /*9510*/  UMOV UR28, 0xffffffff ;  /* 0xffffffff001c7882 */ /* 0x000fe20000000000 */
[----:B------:R-:W-:Y:S02]  /*9520*/  ISETP.GT.U32.AND P2, PT, R82, 0x1b, PT ;  /* 0x0000001b5200780c */ /* 0x000fe40003f44070 */
[----:B------:R-:W-:Y:S11]  /*9530*/  BRA.DIV UR28, `(.L_x_1868) ;  /* 0x0000007a1c347947 */ /* 0x000ff6000b800000 */
[----:B0-----:R0:W0:Y:S04]  /*9540*/  SHFL.DOWN PT, R77, R245, 0x4, 0x1f ;  /* 0x08801f00f54d7f89 */ /* 0x00102800000e0000 */
[----:B--2---:R2:W0:Y:S04]  /*9550*/  SHFL.DOWN PT, R78, R246, 0x4, 0x1f ;  /* 0x08801f00f64e7f89 */ /* 0x00442800000e0000 */
[----:B---3--:R2:W3:Y:S04]  /*9560*/  SHFL.DOWN PT, R123, R247, 0x4, 0x1f ;  /* 0x08801f00f77b7f89 */ /* 0x0084e800000e0000 */
[----:B------:R2:W0:Y:S02]  /*9570*/  SHFL.DOWN PT, R79, R248, 0x4, 0x1f ;  /* 0x08801f00f84f7f89 */ /* 0x00042400000e0000 */
.L_x_2015:
        /* <DEDUP_REMOVED lines=14> */
.L_x_1870:
[----:B------:R-:W-:Y:S05]  /*9660*/  BSYNC.RECONVERGENT B0 ;  /* 0x0000000000007941 */ /* 0x000fea0003800200 */
.L_x_1869:
[----:B------:R-:W-:Y:S01]  /*9670*/  UMOV UR28, 0xffffffff ;  /* 0xffffffff001c7882 */ /* 0x000fe20000000000 */
[----:B------:R-:W-:Y:S02]  /*9680*/  ISETP.GT.U32.AND P2, PT, R82, 0x17, PT ;  /* 0x000000175200780c */ /* 0x000fe40003f44070 */
[----:B------:R-:W-:Y:S11]  /*9690*/  BRA.DIV UR28, `(.L_x_1871) ;  /* 0x0000007a1c507947 */ /* 0x000ff6000b800000 */
[----:B0-----:R0:W0:Y:S04]  /*96a0*/  SHFL.DOWN PT, R77, R245, 0x8, 0x1f ;  /* 0x09001f00f54d7f89 */ /* 0x00102800000e0000 */
[----:B------:R0:W0:Y:S04]  /*96b0*/  SHFL.DOWN PT, R78, R246, 0x8, 0x1f ;  /* 0x09001f00f64e7f89 */ /* 0x00002800000e0000 */
[----:B---3--:R3:W0:Y:S04]  /*96c0*/  SHFL.DOWN PT, R123, R247, 0x8, 0x1f ;  /* 0x09001f00f77b7f89 */ /* 0x00862800000e0000 */
[----:B------:R3:W0:Y:S02]  /*96d0*/  SHFL.DOWN PT, R79, R248, 0x8, 0x1f ;  /* 0x09001f00f84f7f89 */ /* 0x00062400000e0000 */
.L_x_2021:
        /* <DEDUP_REMOVED lines=14> */
.L_x_1873:
[----:B------:R-:W-:Y:S05]  /*97c0*/  BSYNC.RECONVERGENT B0 ;  /* 0x0000000000007941 */ /* 0x000fea0003800200 */
.L_x_1872:
[----:B------:R-:W-:Y:S01]  /*97d0*/  UMOV UR28, 0xffffffff ;  /* 0xffffffff001c7882 */ /* 0x000fe20000000000 */
[----:B------:R-:W-:Y:S02]  /*97e0*/  ISETP.GT.U32.AND P2, PT, R82, 0xf, PT ;  /* 0x0000000f5200780c */ /* 0x000fe40003f44070 */
[----:B------:R-:W-:Y:S11]  /*97f0*/  BRA.DIV UR28, `(.L_x_1874) ;  /* 0x0000007a1c6c7947 */ /* 0x000ff6000b800000 */
[----:B0-----:R0:W0:Y:S04]  /*9800*/  SHFL.DOWN PT, R77, R245, 0x10, 0x1f ;  /* 0x0a001f00f54d7f89 */ /* 0x00102800000e0000 */
[----:B------:R0:W0:Y:S04]  /*9810*/  SHFL.DOWN PT, R78, R246, 0x10, 0x1f ;  /* 0x0a001f00f64e7f89 */ /* 0x00002800000e0000 */
[----:B------:R0:W0:Y:S04]  /*9820*/  SHFL.DOWN PT, R123, R247, 0x10, 0x1f ;  /* 0x0a001f00f77b7f89 */ /* 0x00002800000e0000 */
[----:B------:R0:W0:Y:S02]  /*9830*/  SHFL.DOWN PT, R79, R248, 0x10, 0x1f ;  /* 0x0a001f00f84f7f89 */ /* 0x00002400000e0000 */
.L_x_2027:
        /* <DEDUP_REMOVED lines=14> */
.L_x_1876:
[----:B------:R-:W-:Y:S05]  /*9920*/  BSYNC.RECONVERGENT B0 ;  /* 0x0000000000007941 */ /* 0x000fea0003800200 */
.L_x_1875:
        /* <DEDUP_REMOVED lines=25> */
.L_x_2041:
        /* <DEDUP_REMOVED lines=13> */
.L_x_1879:
[----:B------:R-:W-:Y:S05]  /*9b90*/  BSYNC.RECONVERGENT B0 ;  /* 0x0000000000007941 */ /* 0x000fea0003800200 */
.L_x_1878:
        /* <DEDUP_REMOVED lines=38> */
.L_x_1861:
        /* <DEDUP_REMOVED lines=11> */
[----:B------:R-:W-:Y:S01]  /*9eb0*/  FMUL.FTZ R71, R53, R37 ;  /* 0x0000002535477220 */ /* 0x000fe20000410000 */
[----:B------:R-:W-:Y:S01]  /*9ec0*/  BSSY.RECONVERGENT B0, `(.L_x_1880) ;  /* 0x00001d9000007945 */ /* 0x000fe20003800200 */
[----:B------:R-:W-:Y:S01]  /*9ed0*/  @!UP0 ULEA UR28, UR8, UR22, 0x4 ;  /* 0x00000016081c8291 */ /* 0x000fe2000f8e20ff */
[----:B------:R-:W-:-:S04]  /*9ee0*/  FFMA.FTZ R70, R16, -R195, R70 ;  /* 0x800000c310467223 */ /* 0x000fc80000010046 */
[----:B------:R-:W-:Y:S01]  /*9ef0*/  FFMA.FTZ R70, R15, -R197, R70 ;  /* 0x800000c50f467223 */ /* 0x000fe20000010046 */
[----:B------:R-:W0:Y:S04]  /*9f00*/  LDS.64 R60, [R189+0x8e88] ;  /* 0x008e8800bd3c7984 */ /* 0x000e280000000a00 */
[----:B------:R1:W-:Y:S01]  /*9f10*/  @!P0 STS.128 [UR28+0xac80], R72 ;  /* 0x00ac8048ff008988 */ /* 0x0003e20008000c1c */
[----:B------:R-:W-:-:S04]  /*9f20*/  ULEA UR28, UR13, 0xfffff000, 0xc ;  /* 0xfffff0000d1c7891 */ /* 0x000fc8000f8e60ff */
[----:B------:R-:W-:Y:S02]  /*9f30*/  USHF.R.S32.HI UR48, URZ, 0x1f, UR28 ;  /* 0x0000001fff307899 */ /* 0x000fe4000801141c */
[----:B------:R-:W-:Y:S01]  /*9f40*/  LOP3.LUT R62, R190, UR28, RZ, 0xfc, !PT ;  /* 0x0000001cbe3e7c12 */ /* 0x000fe2000f8efcff */
[----:B------:R-:W-:-:S03]  /*9f50*/  UMOV UR28, UR24 ;  /* 0x00000018001c7c82 */ /* 0x000fc60008000000 */
[----:B------:R-:W-:Y:S01]  /*9f60*/  MOV R63, UR48 ;  /* 0x00000030003f7c02 */ /* 0x000fe20008000f00 */
        /* <DEDUP_REMOVED lines=30> */
[----:B------:R-:W-:Y:S01]  /*a150*/  FFMA.FTZ R194, -R100, R67, R194 ;  /* 0x0000004364c27223 */ /* 0x000fe200000101c2 */
[----:B------:R-:W-:Y:S01]  /*a160*/  FFMA.FTZ R192, -R102, R66, R192 ;  /* 0x0000004266c07223 */ /* 0x000fe200000101c0 */
[----:B------:R-:W-:Y:S01]  /*a170*/  FFMA.FTZ R72, R14, R200, R63 ;  /* 0x000000c80e487223 */ /* 0x000fe2000001003f */
[----:B------:R-:W-:Y:S01]  /*a180*/  FFMA.FTZ R66, R101, -R66, R191 ;  /* 0x8000004265427223 */ /* 0x000fe200000100bf */
[----:B------:R-:W-:Y:S01]  /*a190*/  FMUL.FTZ R67, R57, R41 ;  /* 0x0000002939437220 */ /* 0x000fe20000410000 */
[-C--:B------:R-:W-:Y:S01]  /*a1a0*/  FFMA.FTZ R68, R95, -R69.reuse, R197 ;  /* 0x800000455f447223 */ /* 0x080fe200000100c5 */
[----:B------:R-:W-:Y:S01]  /*a1b0*/  FFMA.FTZ R63, R13, R202, R72 ;  /* 0x000000ca0d3f7223 */ /* 0x000fe20000010048 */
[----:B------:R-:W-:Y:S01]  /*a1c0*/  FFMA.FTZ R198, -R96, R69, R198 ;  /* 0x0000004560c67223 */ /* 0x000fe200000101c6 */
[-C--:B------:R-:W-:Y:S01]  /*a1d0*/  FFMA.FTZ R196, -R98, R67.reuse, R196 ;  /* 0x0000004362c47223 */ /* 0x080fe200000101c4 */
[----:B------:R-:W-:Y:S01]  /*a1e0*/  FFMA.FTZ R67, R97, -R67, R195 ;  /* 0x8000004361437223 */ /* 0x000fe200000100c3 */
[----:B------:R-:W-:Y:S01]  /*a1f0*/  FFMA.FTZ R72, R12, R204, R63 ;  /* 0x000000cc0c487223 */ /* 0x000fe2000001003f */
[----:B------:R-:W-:Y:S01]  /*a200*/  FMUL.FTZ R69, R55, R39 ;  /* 0x0000002737457220 */ /* 0x000fe20000410000 */
[-C--:B------:R-:W-:Y:S01]  /*a210*/  FFMA.FTZ R202, -R92, R70.reuse, R202 ;  /* 0x000000465cca7223 */ /* 0x080fe200000101ca */
[----:B------:R-:W-:Y:S01]  /*a220*/  FFMA.FTZ R70, R91, -R70, R201 ;  /* 0x800000465b467223 */ /* 0x000fe200000100c9 */
[----:B------:R-:W-:Y:S01]  /*a230*/  FFMA.FTZ R63, R11, R206, R72 ;  /* 0x000000ce0b3f7223 */ /* 0x000fe20000010048 */
[-C--:B------:R-:W-:Y:S01]  /*a240*/  FFMA.FTZ R206, -R88, R73.reuse, R206 ;  /* 0x0000004958ce7223 */ /* 0x080fe200000101ce */
[----:B------:R-:W-:Y:S01]  /*a250*/  FFMA.FTZ R72, R87, -R73, R205 ;  /* 0x8000004957487223 */ /* 0x000fe200000100cd */
[----:B------:R-:W-:Y:S01]  /*a260*/  FMUL.FTZ R73, R51, R35 ;  /* 0x0000002333497220 */ /* 0x000fe20000410000 */
[----:B------:R-:W-:Y:S01]  /*a270*/  FFMA.FTZ R76, R10, R208, R63 ;  /* 0x000000d00a4c7223 */ /* 0x000fe2000001003f */
[-C--:B------:R-:W-:Y:S01]  /*a280*/  FFMA.FTZ R200, -R94, R69.reuse, R200 ;  /* 0x000000455ec87223 */ /* 0x080fe200000101c8 */
[----:B------:R-:W-:Y:S01]  /*a290*/  FFMA.FTZ R69, R93, -R69, R199 ;  /* 0x800000455d457223 */ /* 0x000fe200000100c7 */
[----:B------:R-:W-:Y:S01]  /*a2a0*/  FFMA.FTZ R208, -R86, R73, R208 ;  /* 0x0000004956d07223 */ /* 0x000fe200000101d0 */
[----:B------:R-:W-:Y:S01]  /*a2b0*/  FFMA.FTZ R63, R9, R210, R76 ;  /* 0x000000d2093f7223 */ /* 0x000fe2000001004c */
[CC--:B------:R-:W-:Y:S01]  /*a2c0*/  FMUL.FTZ R76, R134.reuse, R61.reuse ;  /* 0x0000003d864c7220 */ /* 0x0c0fe20000410000 */
[----:B------:R-:W-:Y:S01]  /*a2d0*/  FMUL.FTZ R134, R134, R60 ;  /* 0x0000003c86867220 */ /* 0x000fe20000410000 */
[----:B------:R-:W-:Y:S01]  /*a2e0*/  FFMA.FTZ R210, -R84, R74, R210 ;  /* 0x0000004a54d27223 */ /* 0x000fe200000101d2 */
[----:B------:R-:W-:Y:S01]  /*a2f0*/  FFMA.FTZ R106, R8, R212, R63 ;  /* 0x000000d4086a7223 */ /* 0x000fe2000001003f */
[C---:B------:R-:W-:Y:S01]  /*a300*/  FFMA.FTZ R76, R135.reuse, R60, R76 ;  /* 0x0000003c874c7223 */ /* 0x040fe2000001004c */
[----:B------:R-:W-:Y:S01]  /*a310*/  FFMA.FTZ R135, R135, R61, -R134 ;  /* 0x0000003d87877223 */ /* 0x000fe20000010886 */
[----:B------:R-:W-:Y:S01]  /*a320*/  FFMA.FTZ R134, R6, -R215, R78 ;  /* 0x800000d706867223 */ /* 0x000fe2000001004e */
[----:B------:R-:W-:Y:S01]  /*a330*/  FFMA.FTZ R77, R7, R214, R106 ;  /* 0x000000d6074d7223 */ /* 0x000fe2000001006a */
[----:B------:R-:W-:Y:S01]  /*a340*/  FADD.FTZ R76, R103, R76 ;  /* 0x0000004c674c7221 */ /* 0x000fe20000010000 */
[----:B------:R-:W-:Y:S01]  /*a350*/  FADD.FTZ R164, R164, R135 ;  /* 0x00000087a4a47221 */ /* 0x000fe20000010000 */
[----:B------:R-:W-:Y:S01]  /*a360*/  FMUL.FTZ R63, R48, R31 ;  /* 0x0000001f303f7220 */ /* 0x000fe20000410000 */
[----:B------:R-:W-:Y:S01]  /*a370*/  FFMA.FTZ R122, R6, R216, R77 ;  /* 0x000000d8067a7223 */ /* 0x000fe2000001004d */
[-C--:B------:R-:W-:Y:S01]  /*a380*/  FFMA.FTZ R216, -R129, R79.reuse, R216 ;  /* 0x0000004f81d87223 */ /* 0x080fe200000101d8 */
[----:B------:R-:W-:Y:S01]  /*a390*/  FMUL.FTZ R78, R136, R164 ;  /* 0x000000a4884e7220 */ /* 0x000fe20000410000 */
[----:B------:R-:W-:Y:S01]  /*a3a0*/  FFMA.FTZ R77, R128, -R79, R215 ;  /* 0x8000004f804d7223 */ /* 0x000fe200000100d7 */
[-C--:B------:R-:W-:Y:S01]  /*a3b0*/  FMUL.FTZ R103, R136, R76.reuse ;  /* 0x0000004c88677220 */ /* 0x080fe20000410000 */
[----:B------:R-:W-:Y:S01]  /*a3c0*/  FFMA.FTZ R214, -R131, R63, R214 ;  /* 0x0000003f83d67223 */ /* 0x000fe200000101d6 */
[C---:B------:R-:W-:Y:S01]  /*a3d0*/  FFMA.FTZ R79, R137.reuse, R76, R78 ;  /* 0x0000004c894f7223 */ /* 0x040fe2000001004e */
[----:B------:R-:W-:Y:S01]  /*a3e0*/  FMUL.FTZ R78, R46, R29 ;  /* 0x0000001d2e4e7220 */ /* 0x000fe20000410000 */
[----:B------:R-:W-:Y:S01]  /*a3f0*/  FFMA.FTZ R106, R137, R164, -R103 ;  /* 0x000000a4896a7223 */ /* 0x000fe20000010867 */
[C---:B------:R-:W-:Y:S01]  /*a400*/  FFMA.FTZ R103, R5.reuse, R218, R122 ;  /* 0x000000da05677223 */ /* 0x040fe2000001007a */
[----:B------:R-:W-:Y:S01]  /*a410*/  FADD.FTZ R104, R104, R79 ;  /* 0x0000004f68687221 */ /* 0x000fe20000010000 */
[----:B------:R-:W-:Y:S01]  /*a420*/  FFMA.FTZ R122, R5, -R217, R134 ;  /* 0x800000d9057a7223 */ /* 0x000fe20000010086 */
[----:B------:R-:W-:Y:S01]  /*a430*/  FADD.FTZ R165, R165, R106 ;  /* 0x0000006aa5a57221 */ /* 0x000fe20000010000 */
[----:B------:R-:W-:Y:S01]  /*a440*/  FFMA.FTZ R106, R4, R220, R103 ;  /* 0x000000dc046a7223 */ /* 0x000fe20000010067 */
[CC--:B------:R-:W-:Y:S01]  /*a450*/  FMUL.FTZ R134, R138.reuse, R104.reuse ;  /* 0x000000688a867220 */ /* 0x0c0fe20000410000 */
[----:B------:R-:W-:Y:S01]  /*a460*/  FFMA.FTZ R220, -R125, R123, R220 ;  /* 0x0000007b7ddc7223 */ /* 0x000fe200000101dc */
[----:B------:R-:W-:Y:S01]  /*a470*/  FMUL.FTZ R79, R138, R165 ;  /* 0x000000a58a4f7220 */ /* 0x000fe20000410000 */
[----:B------:R-:W-:Y:S01]  /*a480*/  FMUL.FTZ R138, R60, R21 ;  /* 0x000000153c8a7220 */ /* 0x000fe20000410000 */
[C---:B------:R-:W-:Y:S01]  /*a490*/  FFMA.FTZ R103, R139.reuse, R165, -R134 ;  /* 0x000000a58b677223 */ /* 0x040fe20000010886 */
[----:B------:R-:W-:Y:S01]  /*a4a0*/  FFMA.FTZ R123, R124, -R123, R219 ;  /* 0x8000007b7c7b7223 */ /* 0x000fe200000100db */
[----:B------:R-:W-:Y:S01]  /*a4b0*/  FFMA.FTZ R134, R139, R104, R79 ;  /* 0x000000688b867223 */ /* 0x000fe2000001004f */
[-C--:B------:R-:W-:Y:S01]  /*a4c0*/  FMUL.FTZ R79, R44, R21.reuse ;  /* 0x000000152c4f7220 */ /* 0x080fe20000410000 */
[----:B------:R-:W-:Y:S01]  /*a4d0*/  FADD.FTZ R103, R166, R103 ;  /* 0x00000067a6677221 */ /* 0x000fe20000010000 */
[----:B------:R-:W-:Y:S01]  /*a4e0*/  FMUL.FTZ R166, R61, R21 ;  /* 0x000000153da67220 */ /* 0x000fe20000410000 */
[----:B------:R-:W-:Y:S01]  /*a4f0*/  FADD.FTZ R105, R105, R134 ;  /* 0x0000008669697221 */ /* 0x000fe20000010000 */
[----:B------:R-:W-:Y:S01]  /*a500*/  FFMA.FTZ R135, R120, -R79, R221 ;  /* 0x8000004f78877223 */ /* 0x000fe200000100dd */
[C---:B------:R-:W-:Y:S01]  /*a510*/  FMUL.FTZ R134, R140.reuse, R103 ;  /* 0x000000678c867220 */ /* 0x040fe20000410000 */
[C---:B------:R-:W-:Y:S01]  /*a520*/  FFMA.FTZ R79, -R121.reuse, R79, R222 ;  /* 0x0000004f794f7223 */ /* 0x040fe200000101de */
[----:B------:R-:W-:Y:S01]  /*a530*/  FFMA.FTZ R120, R121, R60, R107 ;  /* 0x0000003c79787223 */ /* 0x000fe2000001006b */
[-C--:B------:R-:W-:Y:S01]  /*a540*/  FMUL.FTZ R140, R140, R105.reuse ;  /* 0x000000698c8c7220 */ /* 0x080fe20000410000 */
[----:B------:R-:W-:Y:S01]  /*a550*/  FFMA.FTZ R121, R141, R105, R134 ;  /* 0x000000698d797223 */ /* 0x000fe20000010086 */
[----:B------:R-:W-:Y:S01]  /*a560*/  FMUL.FTZ R134, R60, UR29 ;  /* 0x0000001d3c867c20 */ /* 0x000fe20008410000 */
[----:B------:R-:W-:Y:S01]  /*a570*/  FMUL.FTZ R107, R61, UR29 ;  /* 0x0000001d3d6b7c20 */ /* 0x000fe20008410000 */
[----:B------:R-:W-:Y:S01]  /*a580*/  FFMA.FTZ R140, R141, R103, -R140 ;  /* 0x000000678d8c7223 */ /* 0x000fe2000001088c */
[----:B------:R-:W-:Y:S01]  /*a590*/  FMUL.FTZ R180, R44, R138 ;  /* 0x0000008a2cb47220 */ /* 0x000fe20000410000 */
[----:B------:R-:W-:Y:S01]  /*a5a0*/  FFMA.FTZ R136, R61, UR47, -R134 ;  /* 0x0000002f3d887c23 */ /* 0x000fe20008010886 */
[----:B------:R-:W-:Y:S01]  /*a5b0*/  FFMA.FTZ R134, R60, UR47, R107 ;  /* 0x0000002f3c867c23 */ /* 0x000fe2000801006b */
[----:B------:R-:W-:Y:S01]  /*a5c0*/  FMUL.FTZ R60, R135, R166 ;  /* 0x000000a6873c7220 */ /* 0x000fe20000410000 */
[----:B------:R-:W-:Y:S01]  /*a5d0*/  FADD.FTZ R167, R167, R140 ;  /* 0x0000008ca7a77221 */ /* 0x000fe20000010000 */
[-C--:B------:R-:W-:Y:S01]  /*a5e0*/  FMUL.FTZ R61, R135, R138.reuse ;  /* 0x0000008a873d7220 */ /* 0x080fe20000410000 */
[----:B------:R-:W-:Y:S01]  /*a5f0*/  FADD.FTZ R108, R108, R121 ;  /* 0x000000796c6c7221 */ /* 0x000fe20000010000 */
[----:B------:R-:W-:Y:S01]  /*a600*/  FFMA.FTZ R60, R79, R138, R60 ;  /* 0x0000008a4f3c7223 */ /* 0x000fe2000001003c */
[-C--:B------:R-:W-:Y:S01]  /*a610*/  FMUL.FTZ R138, R142, R167.reuse ;  /* 0x000000a78e8a7220 */ /* 0x080fe20000410000 */
[----:B------:R-:W-:Y:S01]  /*a620*/  FMUL.FTZ R140, R124, R164 ;  /* 0x000000a47c8c7220 */ /* 0x000fe20000410000 */
[-C--:B------:R-:W-:Y:S01]  /*a630*/  FMUL.FTZ R142, R142, R108.reuse ;  /* 0x0000006c8e8e7220 */ /* 0x080fe20000410000 */
[----:B------:R-:W-:Y:S01]  /*a640*/  FMUL.FTZ R121, R76, UR29 ;  /* 0x0000001d4c797c20 */ /* 0x000fe20008410000 */
[----:B------:R-:W-:Y:S01]  /*a650*/  FFMA.FTZ R124, R143, R108, R138 ;  /* 0x0000006c8f7c7223 */ /* 0x000fe2000001008a */
[----:B------:R-:W-:Y:S01]  /*a660*/  FFMA.FTZ R125, R125, R76, R140 ;  /* 0x0000004c7d7d7223 */ /* 0x000fe2000001008c */
[----:B------:R-:W-:Y:S01]  /*a670*/  FFMA.FTZ R143, R143, R167, -R142 ;  /* 0x000000a78f8f7223 */ /* 0x000fe2000001088e */
[C---:B------:R-:W-:Y:S01]  /*a680*/  FFMA.FTZ R138, R164.reuse, UR47, -R121 ;  /* 0x0000002fa48a7c23 */ /* 0x040fe20008010879 */
[----:B------:R-:W-:Y:S01]  /*a690*/  FADD.FTZ R124, R109, R124 ;  /* 0x0000007c6d7c7221 */ /* 0x000fe20000010000 */
[C---:B------:R-:W-:Y:S01]  /*a6a0*/  FMUL.FTZ R109, R164.reuse, UR29 ;  /* 0x0000001da46d7c20 */ /* 0x040fe20008410000 */
[-C--:B------:R-:W-:Y:S01]  /*a6b0*/  FMUL.FTZ R164, R164, R25.reuse ;  /* 0x00000019a4a47220 */ /* 0x080fe20000410000 */
[----:B------:R-:W-:Y:S01]  /*a6c0*/  FMUL.FTZ R140, R76, R25 ;  /* 0x000000194c8c7220 */ /* 0x000fe20000410000 */
[----:B------:R-:W-:Y:S01]  /*a6d0*/  FADD.FTZ R168, R168, R143 ;  /* 0x0000008fa8a87221 */ /* 0x000fe20000010000 */
[----:B------:R-:W-:Y:S01]  /*a6e0*/  FFMA.FTZ R109, R76, UR47, R109 ;  /* 0x0000002f4c6d7c23 */ /* 0x000fe2000801006d */
[C---:B------:R-:W-:Y:S01]  /*a6f0*/  FMUL.FTZ R76, R144.reuse, R124 ;  /* 0x0000007c904c7220 */ /* 0x040fe20000410000 */
[----:B------:R-:W-:Y:S01]  /*a700*/  FMUL.FTZ R136, R135, R136 ;  /* 0x0000008887887220 */ /* 0x000fe20000410000 */
[C---:B------:R-:W-:Y:S01]  /*a710*/  FMUL.FTZ R135, R123.reuse, R164 ;  /* 0x000000a47b877220 */ /* 0x040fe20000410000 */
[C---:B------:R-:W-:Y:S01]  /*a720*/  FMUL.FTZ R121, R123.reuse, R138 ;  /* 0x0000008a7b797220 */ /* 0x040fe20000410000 */
[----:B------:R-:W-:Y:S01]  /*a730*/  FMUL.FTZ R137, R123, R140 ;  /* 0x0000008c7b897220 */ /* 0x000fe20000410000 */
[-C--:B------:R-:W-:Y:S01]  /*a740*/  FMUL.FTZ R123, R144, R168.reuse ;  /* 0x000000a8907b7220 */ /* 0x080fe20000410000 */
[----:B------:R-:W-:Y:S01]  /*a750*/  FFMA.FTZ R138, R145, R168, -R76 ;  /* 0x000000a8918a7223 */ /* 0x000fe2000001084c */
[-C--:B------:R-:W-:Y:S01]  /*a760*/  FFMA.FTZ R218, -R127, R78.reuse, R218 ;  /* 0x0000004e7fda7223 */ /* 0x080fe200000101da */
[C---:B------:R-:W-:Y:S01]  /*a770*/  FFMA.FTZ R78, R126.reuse, -R78, R217 ;  /* 0x8000004e7e4e7223 */ /* 0x040fe200000100d9 */
[----:B------:R-:W-:Y:S01]  /*a780*/  FFMA.FTZ R123, R145, R124, R123 ;  /* 0x0000007c917b7223 */ /* 0x000fe2000001007b */
[----:B------:R-:W-:Y:S01]  /*a790*/  FADD.FTZ R169, R169, R138 ;  /* 0x0000008aa9a97221 */ /* 0x000fe20000010000 */
[----:B------:R-:W-:Y:S01]  /*a7a0*/  FMUL.FTZ R138, R126, R165 ;  /* 0x000000a57e8a7220 */ /* 0x000fe20000410000 */
[----:B------:R-:W-:Y:S01]  /*a7b0*/  FFMA.FTZ R76, R220, R140, R135 ;  /* 0x0000008cdc4c7223 */ /* 0x000fe20000010087 */
[----:B------:R-:W-:Y:S01]  /*a7c0*/  FADD.FTZ R123, R110, R123 ;  /* 0x0000007b6e7b7221 */ /* 0x000fe20000010000 */
[----:B------:R-:W-:Y:S01]  /*a7d0*/  FMUL.FTZ R110, R146, R169 ;  /* 0x000000a9926e7220 */ /* 0x000fe20000410000 */
[----:B------:R-:W-:Y:S01]  /*a7e0*/  FFMA.FTZ R135, R220, R164, -R137 ;  /* 0x000000a4dc877223 */ /* 0x000fe20000010889 */
[----:B------:R-:W-:Y:S01]  /*a7f0*/  FMUL.FTZ R139, R104, R29 ;  /* 0x0000001d688b7220 */ /* 0x000fe20000410000 */
[-C--:B------:R-:W-:Y:S01]  /*a800*/  FMUL.FTZ R146, R146, R123.reuse ;  /* 0x0000007b92927220 */ /* 0x080fe20000410000 */
[----:B------:R-:W-:Y:S01]  /*a810*/  FFMA.FTZ R126, R147, R123, R110 ;  /* 0x0000007b937e7223 */ /* 0x000fe2000001006e */
[----:B------:R-:W-:Y:S01]  /*a820*/  FFMA.FTZ R110, R127, R104, R138 ;  /* 0x000000687f6e7223 */ /* 0x000fe2000001008a */
[----:B------:R-:W-:Y:S01]  /*a830*/  FMUL.FTZ R138, R104, UR29 ;  /* 0x0000001d688a7c20 */ /* 0x000fe20008410000 */
[----:B------:R-:W-:Y:S01]  /*a840*/  FFMA.FTZ R147, R147, R169, -R146 ;  /* 0x000000a993937223 */ /* 0x000fe20000010892 */
[----:B------:R-:W-:Y:S01]  /*a850*/  FMUL.FTZ R127, R165, UR29 ;  /* 0x0000001da57f7c20 */ /* 0x000fe20008410000 */
[----:B------:R-:W-:Y:S01]  /*a860*/  FADD.FTZ R111, R111, R126 ;  /* 0x0000007e6f6f7221 */ /* 0x000fe20000010000 */
[C---:B------:R-:W-:Y:S01]  /*a870*/  FFMA.FTZ R137, R165.reuse, UR47, -R138 ;  /* 0x0000002fa5897c23 */ /* 0x040fe2000801088a */
[----:B------:R-:W-:Y:S01]  /*a880*/  FMUL.FTZ R165, R165, R29 ;  /* 0x0000001da5a57220 */ /* 0x000fe20000410000 */
[----:B------:R-:W-:Y:S01]  /*a890*/  FADD.FTZ R170, R170, R147 ;  /* 0x00000093aaaa7221 */ /* 0x000fe20000010000 */
[----:B------:R-:W-:Y:S01]  /*a8a0*/  FFMA.FTZ R127, R104, UR47, R127 ;  /* 0x0000002f687f7c23 */ /* 0x000fe2000801007f */
[----:B------:R-:W-:Y:S01]  /*a8b0*/  FMUL.FTZ R104, R148, R111 ;  /* 0x0000006f94687220 */ /* 0x000fe20000410000 */
[----:B------:R-:W-:Y:S01]  /*a8c0*/  FMUL.FTZ R141, R78, R165 ;  /* 0x000000a54e8d7220 */ /* 0x000fe20000410000 */
[-C--:B------:R-:W-:Y:S01]  /*a8d0*/  FMUL.FTZ R148, R148, R170.reuse ;  /* 0x000000aa94947220 */ /* 0x080fe20000410000 */
[C---:B------:R-:W-:Y:S01]  /*a8e0*/  FMUL.FTZ R137, R78.reuse, R137 ;  /* 0x000000894e897220 */ /* 0x040fe20000410000 */
[-C--:B------:R-:W-:Y:S01]  /*a8f0*/  FMUL.FTZ R143, R78, R139.reuse ;  /* 0x0000008b4e8f7220 */ /* 0x080fe20000410000 */
[C---:B------:R-:W-:Y:S01]  /*a900*/  FFMA.FTZ R104, R149.reuse, R170, -R104 ;  /* 0x000000aa95687223 */ /* 0x040fe20000010868 */
[-C--:B------:R-:W-:Y:S01]  /*a910*/  FFMA.FTZ R78, R218, R139.reuse, R141 ;  /* 0x0000008bda4e7223 */ /* 0x080fe2000001008d */
[----:B------:R-:W-:Y:S01]  /*a920*/  FMUL.FTZ R138, R46, R139 ;  /* 0x0000008b2e8a7220 */ /* 0x000fe20000410000 */
[----:B------:R-:W-:Y:S01]  /*a930*/  FFMA.FTZ R139, R149, R111, R148 ;  /* 0x0000006f958b7223 */ /* 0x000fe20000010094 */
[----:B------:R-:W-:Y:S01]  /*a940*/  FADD.FTZ R171, R171, R104 ;  /* 0x00000068abab7221 */ /* 0x000fe20000010000 */
[----:B------:R-:W-:-:S02]  /*a950*/  HFMA2 R107, -RZ, RZ, 0, 7.8678131103515625e-06 ;  /* 0x00000084ff6b7431 */ /* 0x000fc400000001ff */
[----:B------:R-:W-:Y:S01]  /*a960*/  FMUL.FTZ R128, R128, R103 ;  /* 0x0000006780807220 */ /* 0x000fe20000410000 */
[----:B------:R-:W-:Y:S01]  /*a970*/  FADD.FTZ R139, R112, R139 ;  /* 0x0000008b708b7221 */ /* 0x000fe20000010000 */
[----:B------:R-:W-:Y:S01]  /*a980*/  FMUL.FTZ R112, R150, R171 ;  /* 0x000000ab96707220 */ /* 0x000fe20000410000 */
[----:B------:R-:W-:Y:S01]  /*a990*/  FMUL.FTZ R140, R45, R140 ;  /* 0x0000008c2d8c7220 */ /* 0x000fe20000410000 */
[----:B------:R-:W-:Y:S02]  /*a9a0*/  IMAD R107, R190, R107, UR22 ;  /* 0x00000016be6b7e24 */ /* 0x000fe4000f8e026b */
[-C--:B------:R-:W-:Y:S01]  /*a9b0*/  FMUL.FTZ R150, R150, R139.reuse ;  /* 0x0000008b96967220 */ /* 0x080fe20000410000 */
[----:B------:R-:W-:Y:S01]  /*a9c0*/  FFMA.FTZ R112, R151, R139, R112 ;  /* 0x0000008b97707223 */ /* 0x000fe20000010070 */
[----:B------:R-:W-:Y:S01]  /*a9d0*/  FFMA.FTZ R129, R129, R105, R128 ;  /* 0x0000006981817223 */ /* 0x000fe20000010080 */
[----:B------:R-:W-:Y:S01]  /*a9e0*/  FMUL.FTZ R128, R105, UR29 ;  /* 0x0000001d69807c20 */ /* 0x000fe20008410000 */
[----:B------:R-:W-:Y:S01]  /*a9f0*/  FFMA.FTZ R151, R151, R171, -R150 ;  /* 0x000000ab97977223 */ /* 0x000fe20000010896 */
[----:B------:R-:W-:Y:S01]  /*aa00*/  FMUL.FTZ R126, R103, UR29 ;  /* 0x0000001d677e7c20 */ /* 0x000fe20008410000 */
[----:B------:R-:W-:Y:S01]  /*aa10*/  FADD.FTZ R113, R113, R112 ;  /* 0x0000007071717221 */ /* 0x000fe20000010000 */
[----:B------:R0:W-:Y:S01]  /*aa20*/  STS [R107+0x4270], R140 ;  /* 0x0042708c6b007388 */ /* 0x0001e20000000800 */
[----:B------:R-:W-:Y:S01]  /*aa30*/  FADD.FTZ R172, R172, R151 ;  /* 0x00000097acac7221 */ /* 0x000fe20000010000 */
[----:B------:R-:W-:Y:S01]  /*aa40*/  FFMA.FTZ R128, R103, UR47, -R128 ;  /* 0x0000002f67807c23 */ /* 0x000fe20008010880 */
[----:B------:R-:W-:Y:S01]  /*aa50*/  FMUL.FTZ R141, R152, R113 ;  /* 0x00000071988d7220 */ /* 0x000fe20000410000 */
[----:B------:R1:W-:Y:S01]  /*aa60*/  STS [R107+0x4268], R138 ;  /* 0x0042688a6b007388 */ /* 0x0003e20000000800 */
[----:B------:R-:W-:Y:S01]  /*aa70*/  FFMA.FTZ R104, R218, R165, -R143 ;  /* 0x000000a5da687223 */ /* 0x000fe2000001088f */
[C---:B------:R-:W-:Y:S01]  /*aa80*/  FFMA.FTZ R63, R130.reuse, -R63, R213 ;  /* 0x8000003f823f7223 */ /* 0x040fe200000100d5 */
[----:B------:R-:W-:Y:S01]  /*aa90*/  FMUL.FTZ R130, R130, R167 ;  /* 0x000000a782827220 */ /* 0x000fe20000410000 */
[-C--:B------:R-:W-:Y:S01]  /*aaa0*/  FFMA.FTZ R212, -R133, R75.reuse, R212 ;  /* 0x0000004b85d47223 */ /* 0x080fe200000101d4 */
[----:B------:R-:W-:Y:S01]  /*aab0*/  FFMA.FTZ R75, R132, -R75, R211 ;  /* 0x8000004b844b7223 */ /* 0x000fe200000100d3 */
[----:B0-----:R-:W-:Y:S01]  /*aac0*/  FMUL.FTZ R140, R103, R30 ;  /* 0x0000001e678c7220 */ /* 0x001fe20000410000 */
[----:B------:R-:W-:Y:S01]  /*aad0*/  FFMA.FTZ R103, R105, UR47, R126 ;  /* 0x0000002f69677c23 */ /* 0x000fe2000801007e */
[----:B------:R-:W-:Y:S01]  /*aae0*/  FMUL.FTZ R126, R152, R172 ;  /* 0x000000ac987e7220 */ /* 0x000fe20000410000 */
[----:B------:R-:W-:Y:S01]  /*aaf0*/  FFMA.FTZ R131, R131, R108, R130 ;  /* 0x0000006c83837223 */ /* 0x000fe20000010082 */
[----:B-1----:R-:W-:Y:S01]  /*ab00*/  FMUL.FTZ R138, R105, R30 ;  /* 0x0000001e698a7220 */ /* 0x002fe20000410000 */
[C---:B------:R-:W-:Y:S01]  /*ab10*/  FMUL.FTZ R105, R77.reuse, R128 ;  /* 0x000000804d697220 */ /* 0x040fe20000410000 */
[----:B------:R-:W-:Y:S01]  /*ab20*/  FMUL.FTZ R143, R77, R140 ;  /* 0x0000008c4d8f7220 */ /* 0x000fe20000410000 */
[----:B------:R-:W-:Y:S01]  /*ab30*/  FFMA.FTZ R128, R153, R172, -R141 ;  /* 0x000000ac99807223 */ /* 0x000fe2000001088d */
[----:B------:R-:W-:Y:S01]  /*ab40*/  FMUL.FTZ R145, R77, R138 ;  /* 0x0000008a4d917220 */ /* 0x000fe20000410000 */
[----:B------:R-:W-:Y:S01]  /*ab50*/  FFMA.FTZ R77, R153, R113, R126 ;  /* 0x00000071994d7223 */ /* 0x000fe2000001007e */
[----:B------:R-:W-:Y:S01]  /*ab60*/  FMUL.FTZ R141, R167, UR29 ;  /* 0x0000001da78d7c20 */ /* 0x000fe20008410000 */
[----:B------:R-:W-:Y:S01]  /*ab70*/  FADD.FTZ R173, R173, R128 ;  /* 0x00000080adad7221 */ /* 0x000fe20000010000 */
[----:B------:R-:W-:Y:S01]  /*ab80*/  FFMA.FTZ R126, R216, R140, -R145 ;  /* 0x0000008cd87e7223 */ /* 0x000fe20000010891 */
[----:B------:R-:W-:Y:S01]  /*ab90*/  FADD.FTZ R77, R114, R77 ;  /* 0x0000004d724d7221 */ /* 0x000fe20000010000 */
[----:B------:R-:W-:Y:S01]  /*aba0*/  FMUL.FTZ R128, R108, UR29 ;  /* 0x0000001d6c807c20 */ /* 0x000fe20008410000 */
[----:B------:R-:W-:Y:S01]  /*abb0*/  FMUL.FTZ R114, R154, R173 ;  /* 0x000000ad9a727220 */ /* 0x000fe20000410000 */
[----:B------:R-:W-:Y:S01]  /*abc0*/  FFMA.FTZ R141, R108, UR47, R141 ;  /* 0x0000002f6c8d7c23 */ /* 0x000fe2000801008d */
[----:B------:R-:W-:Y:S01]  /*abd0*/  FMUL.FTZ R154, R154, R77 ;  /* 0x0000004d9a9a7220 */ /* 0x000fe20000410000 */
[----:B------:R-:W-:Y:S01]  /*abe0*/  FMUL.FTZ R145, R108, R31 ;  /* 0x0000001f6c917220 */ /* 0x000fe20000410000 */
[----:B------:R-:W-:Y:S01]  /*abf0*/  FFMA.FTZ R114, R155, R77, R114 ;  /* 0x0000004d9b727223 */ /* 0x000fe20000010072 */
[----:B------:R-:W-:Y:S01]  /*ac00*/  FFMA.FTZ R128, R167, UR47, -R128 ;  /* 0x0000002fa7807c23 */ /* 0x000fe20008010880 */
[----:B------:R-:W-:Y:S01]  /*ac10*/  FFMA.FTZ R155, R155, R173, -R154 ;  /* 0x000000ad9b9b7223 */ /* 0x000fe2000001089a */
[----:B------:R-:W-:Y:S01]  /*ac20*/  FMUL.FTZ R167, R167, R31 ;  /* 0x0000001fa7a77220 */ /* 0x000fe20000410000 */
[----:B------:R-:W-:Y:S01]  /*ac30*/  FADD.FTZ R115, R115, R114 ;  /* 0x0000007273737221 */ /* 0x000fe20000010000 */
[----:B------:R-:W-:Y:S01]  /*ac40*/  FMUL.FTZ R132, R132, R168 ;  /* 0x000000a884847220 */ /* 0x000fe20000410000 */
[----:B------:R-:W-:Y:S01]  /*ac50*/  FADD.FTZ R174, R174, R155 ;  /* 0x0000009baeae7221 */ /* 0x000fe20000010000 */
[C---:B------:R-:W-:Y:S01]  /*ac60*/  FMUL.FTZ R147, R63.reuse, R167 ;  /* 0x000000a73f937220 */ /* 0x040fe20000410000 */
[-C--:B------:R-:W-:Y:S01]  /*ac70*/  FMUL.FTZ R108, R156, R115.reuse ;  /* 0x000000739c6c7220 */ /* 0x080fe20000410000 */
[----:B------:R-:W-:Y:S01]  /*ac80*/  FFMA.FTZ R112, R216, R138, R143 ;  /* 0x0000008ad8707223 */ /* 0x000fe2000001008f */
[----:B------:R-:W-:Y:S01]  /*ac90*/  FMUL.FTZ R156, R156, R174 ;  /* 0x000000ae9c9c7220 */ /* 0x000fe20000410000 */
[----:B------:R-:W-:Y:S01]  /*aca0*/  FMUL.FTZ R143, R63, R128 ;  /* 0x000000803f8f7220 */ /* 0x000fe20000410000 */
[----:B------:R-:W-:Y:S01]  /*acb0*/  FFMA.FTZ R114, R157, R174, -R108 ;  /* 0x000000ae9d727223 */ /* 0x000fe2000001086c */
[----:B------:R-:W-:Y:S01]  /*acc0*/  FFMA.FTZ R108, R133, R124, R132 ;  /* 0x0000007c856c7223 */ /* 0x000fe20000010084 */
[----:B------:R-:W-:Y:S01]  /*acd0*/  FFMA.FTZ R157, R157, R115, R156 ;  /* 0x000000739d9d7223 */ /* 0x000fe2000001009c */
[-C--:B------:R-:W-:Y:S01]  /*ace0*/  FMUL.FTZ R128, R63, R145.reuse ;  /* 0x000000913f807220 */ /* 0x080fe20000410000 */
[----:B------:R-:W-:Y:S01]  /*acf0*/  FADD.FTZ R175, R175, R114 ;  /* 0x00000072afaf7221 */ /* 0x000fe20000010000 */
[-C--:B------:R-:W-:Y:S01]  /*ad00*/  FFMA.FTZ R63, R214, R145.reuse, R147 ;  /* 0x00000091d63f7223 */ /* 0x080fe20000010093 */
[----:B------:R-:W-:Y:S01]  /*ad10*/  FADD.FTZ R133, R116, R157 ;  /* 0x0000009d74857221 */ /* 0x000fe20000010000 */
[----:B------:R-:W-:Y:S01]  /*ad20*/  FMUL.FTZ R130, R48, R145 ;  /* 0x0000009130827220 */ /* 0x000fe20000410000 */
[----:B------:R-:W-:Y:S01]  /*ad30*/  FMUL.FTZ R116, R158, R175 ;  /* 0x000000af9e747220 */ /* 0x000fe20000410000 */
[----:B------:R-:W-:Y:S01]  /*ad40*/  FMUL.FTZ R147, R124, UR29 ;  /* 0x0000001d7c937c20 */ /* 0x000fe20008410000 */
[-C--:B------:R-:W-:Y:S01]  /*ad50*/  FMUL.FTZ R158, R158, R133.reuse ;  /* 0x000000859e9e7220 */ /* 0x080fe20000410000 */
[C---:B------:R-:W-:Y:S01]  /*ad60*/  FMUL.FTZ R145, R168.reuse, UR29 ;  /* 0x0000001da8917c20 */ /* 0x040fe20008410000 */
[C---:B------:R-:W-:Y:S01]  /*ad70*/  FFMA.FTZ R116, R159.reuse, R133, R116 ;  /* 0x000000859f747223 */ /* 0x040fe20000010074 */
[C---:B------:R-:W-:Y:S01]  /*ad80*/  FFMA.FTZ R114, R168.reuse, UR47, -R147 ;  /* 0x0000002fa8727c23 */ /* 0x040fe20008010893 */
[----:B------:R-:W-:Y:S01]  /*ad90*/  FFMA.FTZ R159, R159, R175, -R158 ;  /* 0x000000af9f9f7223 */ /* 0x000fe2000001089e */
[----:B------:R0:W-:Y:S01]  /*ada0*/  STS [R107+0x4258], R130 ;  /* 0x004258826b007388 */ /* 0x0001e20000000800 */
[-C--:B------:R-:W-:Y:S01]  /*adb0*/  FMUL.FTZ R168, R168, R33.reuse ;  /* 0x00000021a8a87220 */ /* 0x080fe20000410000 */
[----:B------:R-:W-:Y:S01]  /*adc0*/  FMUL.FTZ R138, R47, R138 ;  /* 0x0000008a2f8a7220 */ /* 0x000fe20000410000 */
[----:B------:R-:W-:Y:S01]  /*add0*/  FADD.FTZ R176, R176, R159 ;  /* 0x0000009fb0b07221 */ /* 0x000fe20000010000 */
[----:B------:R-:W-:Y:S01]  /*ade0*/  FADD.FTZ R117, R117, R116 ;  /* 0x0000007475757221 */ /* 0x000fe20000010000 */
[----:B------:R-:W-:Y:S01]  /*adf0*/  FMUL.FTZ R147, R75, R168 ;  /* 0x000000a84b937220 */ /* 0x000fe20000410000 */
[----:B------:R-:W-:Y:S01]  /*ae00*/  FFMA.FTZ R145, R124, UR47, R145 ;  /* 0x0000002f7c917c23 */ /* 0x000fe20008010091 */
[----:B------:R-:W-:Y:S01]  /*ae10*/  FMUL.FTZ R116, R160, R176 ;  /* 0x000000b0a0747220 */ /* 0x000fe20000410000 */
[----:B------:R1:W-:Y:S01]  /*ae20*/  STS [R107+0x4260], R138 ;  /* 0x0042608a6b007388 */ /* 0x0003e20000000800 */
[----:B------:R-:W-:Y:S01]  /*ae30*/  FFMA.FTZ R74, R83, -R74, R209 ;  /* 0x8000004a534a7223 */ /* 0x000fe200000100d1 */
[----:B0-----:R-:W-:Y:S01]  /*ae40*/  FMUL.FTZ R130, R124, R33 ;  /* 0x000000217c827220 */ /* 0x001fe20000410000 */
[----:B------:R-:W-:Y:S01]  /*ae50*/  FMUL.FTZ R151, R169, R34 ;  /* 0x00000022a9977220 */ /* 0x000fe20000410000 */
[----:B------:R-:W-:Y:S01]  /*ae60*/  FMUL.FTZ R142, R46, R165 ;  /* 0x000000a52e8e7220 */ /* 0x000fe20000410000 */
[----:B------:R-:W-:Y:S01]  /*ae70*/  FMUL.FTZ R140, R47, R140 ;  /* 0x0000008c2f8c7220 */ /* 0x000fe20000410000 */
[-C--:B------:R-:W-:Y:S01]  /*ae80*/  FMUL.FTZ R149, R75, R130.reuse ;  /* 0x000000824b957220 */ /* 0x080fe20000410000 */
[CC--:B------:R-:W-:Y:S01]  /*ae90*/  FFMA.FTZ R124, R212.reuse, R130.reuse, R147 ;  /* 0x00000082d47c7223 */ /* 0x0c0fe20000010093 */
[----:B------:R-:W-:Y:S01]  /*aea0*/  FMUL.FTZ R132, R49, R130 ;  /* 0x0000008231847220 */ /* 0x000fe20000410000 */
[C---:B------:R-:W-:Y:S01]  /*aeb0*/  FFMA.FTZ R147, R161.reuse, R117, R116 ;  /* 0x00000075a1937223 */ /* 0x040fe20000010074 */
[----:B------:R-:W-:Y:S01]  /*aec0*/  FFMA.FTZ R130, R212, R168, -R149 ;  /* 0x000000a8d4827223 */ /* 0x000fe20000010895 */
[----:B-1----:R-:W-:Y:S01]  /*aed0*/  FMUL.FTZ R138, R48, R167 ;  /* 0x000000a7308a7220 */ /* 0x002fe20000410000 */
[----:B------:R-:W-:Y:S01]  /*aee0*/  FMUL.FTZ R149, R160, R117 ;  /* 0x00000075a0957220 */ /* 0x000fe20000410000 */
[----:B------:R-:W-:Y:S01]  /*aef0*/  FADD.FTZ R147, R118, R147 ;  /* 0x0000009376937221 */ /* 0x000fe20000010000 */
[----:B------:R-:W-:Y:S01]  /*af00*/  FMUL.FTZ R153, R74, R151 ;  /* 0x000000974a997220 */ /* 0x000fe20000410000 */
[----:B------:R0:W-:Y:S01]  /*af10*/  STS [R107+0x426c], R142 ;  /* 0x00426c8e6b007388 */ /* 0x0001e20000000800 */
[----:B------:R-:W-:Y:S01]  /*af20*/  FFMA.FTZ R116, R161, R176, -R149 ;  /* 0x000000b0a1747223 */ /* 0x000fe20000010895 */
[----:B------:R-:W-:Y:S01]  /*af30*/  FMUL.FTZ R149, R123, R34 ;  /* 0x000000227b957220 */ /* 0x000fe20000410000 */
[----:B------:R-:W-:Y:S01]  /*af40*/  FFMA.FTZ R73, R85, -R73, R207 ;  /* 0x8000004955497223 */ /* 0x000fe200000100cf */
[----:B------:R1:W-:Y:S01]  /*af50*/  STS [R107+0x425c], R138 ;  /* 0x00425c8a6b007388 */ /* 0x0003e20000000800 */
[----:B------:R-:W-:Y:S01]  /*af60*/  FADD.FTZ R177, R177, R116 ;  /* 0x00000074b1b17221 */ /* 0x000fe20000010000 */
[----:B------:R-:W-:Y:S01]  /*af70*/  FMUL.FTZ R116, R162, R147 ;  /* 0x00000093a2747220 */ /* 0x000fe20000410000 */
[-C--:B------:R-:W-:Y:S01]  /*af80*/  FMUL.FTZ R155, R74, R149.reuse ;  /* 0x000000954a9b7220 */ /* 0x080fe20000410000 */
[----:B------:R-:W-:Y:S01]  /*af90*/  FFMA.FTZ R118, R210, R149, R153 ;  /* 0x00000095d2767223 */ /* 0x000fe20000010099 */
[----:B------:R-:W-:Y:S01]  /*afa0*/  FMUL.FTZ R162, R162, R177 ;  /* 0x000000b1a2a27220 */ /* 0x000fe20000410000 */
[----:B------:R2:W-:Y:S01]  /*afb0*/  STS [R107+0x4250], R132 ;  /* 0x004250846b007388 */ /* 0x0005e20000000800 */
[----:B0-----:R-:W-:Y:S01]  /*afc0*/  FMUL.FTZ R142, R50, R151 ;  /* 0x00000097328e7220 */ /* 0x001fe20000410000 */
[----:B------:R-:W-:Y:S01]  /*afd0*/  FMUL.FTZ R153, R177, R42 ;  /* 0x0000002ab1997220 */ /* 0x000fe20000410000 */
[----:B------:R-:W-:Y:S01]  /*afe0*/  FFMA.FTZ R162, R163, R147, R162 ;  /* 0x00000093a3a27223 */ /* 0x000fe200000100a2 */
[----:B-1----:R-:W-:Y:S01]  /*aff0*/  FMUL.FTZ R138, R49, R168 ;  /* 0x000000a8318a7220 */ /* 0x002fe20000410000 */
[----:B------:R0:W-:Y:S01]  /*b000*/  STS [R107+0x4264], R140 ;  /* 0x0042648c6b007388 */ /* 0x0001e20000000800 */
[----:B------:R-:W-:Y:S01]  /*b010*/  FMUL.FTZ R159, R193, R153 ;  /* 0x00000099c19f7220 */ /* 0x000fe20000410000 */
[----:B------:R-:W-:Y:S01]  /*b020*/  FADD.FTZ R119, R119, R162 ;  /* 0x000000a277777221 */ /* 0x000fe20000010000 */
[----:B------:R-:W-:Y:S01]  /*b030*/  FMUL.FTZ R148, R170, R35 ;  /* 0x00000023aa947220 */ /* 0x000fe20000410000 */
[----:B------:R1:W-:Y:S01]  /*b040*/  STS [R107+0x4254], R138 ;  /* 0x0042548a6b007388 */ /* 0x0003e20000000800 */
[----:B--2---:R-:W-:Y:S01]  /*b050*/  FFMA.FTZ R132, R210, R151, -R155 ;  /* 0x00000097d2847223 */ /* 0x004fe2000001089b */
[----:B------:R-:W-:Y:S01]  /*b060*/  FMUL.FTZ R151, R119, R43 ;  /* 0x0000002b77977220 */ /* 0x000fe20000410000 */
[----:B------:R-:W-:Y:S01]  /*b070*/  FMUL.FTZ R155, R147, R42 ;  /* 0x0000002a939b7220 */ /* 0x000fe20000410000 */
[----:B------:R-:W-:Y:S01]  /*b080*/  STS [R107+0x424c], R142 ;  /* 0x00424c8e6b007388 */ /* 0x000fe20000000800 */
[----:B------:R-:W-:Y:S01]  /*b090*/  FMUL.FTZ R154, R51, R148 ;  /* 0x00000094339a7220 */ /* 0x000fe20000410000 */
[----:B------:R-:W-:Y:S01]  /*b0a0*/  FFMA.FTZ R128, R214, R167, -R128 ;  /* 0x000000a7d6807223 */ /* 0x000fe20000010880 */
[----:B0-----:R-:W-:Y:S01]  /*b0b0*/  FMUL.FTZ R140, R193, R155 ;  /* 0x0000009bc18c7220 */ /* 0x001fe20000410000 */
[-C--:B------:R-:W-:Y:S01]  /*b0c0*/  FFMA.FTZ R204, -R90, R71.reuse, R204 ;  /* 0x000000475acc7223 */ /* 0x080fe200000101cc */
[----:B------:R-:W-:Y:S01]  /*b0d0*/  FFMA.FTZ R71, R89, -R71, R203 ;  /* 0x8000004759477223 */ /* 0x000fe200000100cb */
[----:B-1----:R-:W-:Y:S01]  /*b0e0*/  FMUL.FTZ R138, R50, R149 ;  /* 0x00000095328a7220 */ /* 0x002fe20000410000 */
[----:B------:R-:W-:Y:S01]  /*b0f0*/  FFMA.FTZ R149, R163, R177, -R116 ;  /* 0x000000b1a3957223 */ /* 0x000fe20000010874 */
[----:B------:R-:W-:Y:S01]  /*b100*/  FMUL.FTZ R116, R66, R151 ;  /* 0x0000009742747220 */ /* 0x000fe20000410000 */
[----:B------:R0:W-:Y:S01]  /*b110*/  STS [R107+0x4244], R154 ;  /* 0x0042449a6b007388 */ /* 0x0001e20000000800 */
[----:B------:R-:W-:Y:S01]  /*b120*/  FMUL.FTZ R164, R45, R164 ;  /* 0x000000a42da47220 */ /* 0x000fe20000410000 */
[----:B------:R-:W-:Y:S01]  /*b130*/  FADD.FTZ R178, R178, R149 ;  /* 0x00000095b2b27221 */ /* 0x000fe20000010000 */
[-C--:B------:R-:W-:Y:S01]  /*b140*/  FFMA.FTZ R61, R79, R166.reuse, -R61 ;  /* 0x000000a64f3d7223 */ /* 0x080fe2000001083d */
[----:B------:R1:W-:Y:S01]  /*b150*/  STS [R107+0x4248], R138 ;  /* 0x0042488a6b007388 */ /* 0x0003e20000000800 */
[----:B------:R-:W-:Y:S01]  /*b160*/  FMUL.FTZ R166, R44, R166 ;  /* 0x000000a62ca67220 */ /* 0x000fe20000410000 */
[----:B------:R-:W-:Y:S01]  /*b170*/  FMUL.FTZ R149, R178, R43 ;  /* 0x0000002bb2957220 */ /* 0x000fe20000410000 */
[----:B------:R-:W-:Y:S01]  /*b180*/  FFMA.FTZ R122, R4, -R219, R122 ;  /* 0x800000db047a7223 */ /* 0x000fe2000001007a */
[----:B------:R-:W-:Y:S01]  /*b190*/  STS [R107+0x4274], R164 ;  /* 0x004274a46b007388 */ /* 0x000fe20000000800 */
[----:B------:R-:W-:Y:S01]  /*b1a0*/  IADD3 R197, PT, PT, R190, 0x100, RZ ;  /* 0x00000100bec57810 */ /* 0x000fe20007ffe0ff */
[-C--:B------:R-:W-:Y:S01]  /*b1b0*/  FMUL.FTZ R157, R66, R149.reuse ;  /* 0x00000095429d7220 */ /* 0x080fe20000410000 */
[----:B------:R-:W-:Y:S01]  /*b1c0*/  FFMA.FTZ R116, R192, R149, -R116 ;  /* 0x00000095c0747223 */ /* 0x000fe20000010874 */
[----:B0-----:R-:W-:Y:S01]  /*b1d0*/  FMUL.FTZ R154, R172, R37 ;  /* 0x00000025ac9a7220 */ /* 0x001fe20000410000 */
[----:B------:R-:W-:Y:S01]  /*b1e0*/  STS [R107+0x4278], R180 ;  /* 0x004278b46b007388 */ /* 0x000fe20000000800 */
[----:B------:R-:W-:Y:S01]  /*b1f0*/  FFMA.FTZ R157, R192, R151, R157 ;  /* 0x00000097c09d7223 */ /* 0x000fe2000001009d */
[C---:B-1----:R-:W-:Y:S01]  /*b200*/  FFMA.FTZ R138, R194.reuse, R155, R159 ;  /* 0x0000009bc28a7223 */ /* 0x042fe2000001009f */
[----:B------:R-:W-:Y:S01]  /*b210*/  FFMA.FTZ R159, R194, R153, -R140 ;  /* 0x00000099c29f7223 */ /* 0x000fe2000001088c */
[----:B------:R-:W-:Y:S01]  /*b220*/  FADD.FTZ R116, RZ, R116 ;  /* 0x00000074ff747221 */ /* 0x000fe20000010000 */
[----:B------:R-:W-:Y:S01]  /*b230*/  FADD.FTZ R157, RZ, R157 ;  /* 0x0000009dff9d7221 */ /* 0x000fe20000010000 */
[----:B------:R-:W-:Y:S01]  /*b240*/  FMUL.FTZ R140, R111, R35 ;  /* 0x000000236f8c7220 */ /* 0x000fe20000410000 */
[----:B------:R-:W-:Y:S01]  /*b250*/  STS [R107+0x427c], R166 ;  /* 0x00427ca66b007388 */ /* 0x000fe20000000800 */
[----:B------:R-:W-:Y:S01]  /*b260*/  FADD.FTZ R116, R116, R159 ;  /* 0x0000009f74747221 */ /* 0x000fe20000010000 */
[----:B------:R-:W-:Y:S01]  /*b270*/  FADD.FTZ R146, R157, R138 ;  /* 0x0000008a9d927221 */ /* 0x000fe20000010000 */
[C---:B------:R-:W-:Y:S01]  /*b280*/  FMUL.FTZ R157, R73.reuse, R148 ;  /* 0x00000094499d7220 */ /* 0x040fe20000410000 */
[-C--:B------:R-:W-:Y:S01]  /*b290*/  FMUL.FTZ R138, R176, R41.reuse ;  /* 0x00000029b08a7220 */ /* 0x080fe20000410000 */
[-C--:B------:R-:W-:Y:S01]  /*b2a0*/  FMUL.FTZ R159, R73, R140.reuse ;  /* 0x0000008c499f7220 */ /* 0x080fe20000410000 */
[-C--:B------:R-:W-:Y:S01]  /*b2b0*/  FMUL.FTZ R152, R51, R140.reuse ;  /* 0x0000008c33987220 */ /* 0x080fe20000410000 */
[C---:B------:R-:W-:Y:S01]  /*b2c0*/  FFMA.FTZ R144, R208.reuse, R140, R157 ;  /* 0x0000008cd0907223 */ /* 0x040fe2000001009d */
[----:B------:R-:W-:Y:S01]  /*b2d0*/  FMUL.FTZ R140, R117, R41 ;  /* 0x00000029758c7220 */ /* 0x000fe20000410000 */
[----:B------:R-:W-:Y:S01]  /*b2e0*/  FMUL.FTZ R161, R67, R138 ;  /* 0x0000008a43a17220 */ /* 0x000fe20000410000 */
[----:B------:R-:W-:Y:S01]  /*b2f0*/  FMUL.FTZ R157, R175, R40 ;  /* 0x00000028af9d7220 */ /* 0x000fe20000410000 */
[----:B------:R-:W-:Y:S01]  /*b300*/  FFMA.FTZ R142, R208, R148, -R159 ;  /* 0x00000094d08e7223 */ /* 0x000fe2000001089f */
[----:B------:R-:W-:Y:S01]  /*b310*/  FMUL.FTZ R159, R133, R40 ;  /* 0x00000028859f7220 */ /* 0x000fe20000410000 */
[-C--:B------:R-:W-:Y:S01]  /*b320*/  FFMA.FTZ R161, R196, R140.reuse, R161 ;  /* 0x0000008cc4a17223 */ /* 0x080fe200000100a1 */
[----:B------:R-:W-:Y:S01]  /*b330*/  FMUL.FTZ R165, R68, R157 ;  /* 0x0000009d44a57220 */ /* 0x000fe20000410000 */
[----:B------:R-:W-:Y:S01]  /*b340*/  FMUL.FTZ R163, R67, R140 ;  /* 0x0000008c43a37220 */ /* 0x000fe20000410000 */
[----:B------:R0:W-:Y:S01]  /*b350*/  STS [R107+0x4240], R152 ;  /* 0x004240986b007388 */ /* 0x0001e20000000800 */
[----:B------:R-:W-:Y:S01]  /*b360*/  FADD.FTZ R146, R146, R161 ;  /* 0x000000a192927221 */ /* 0x000fe20000010000 */
[----:B------:R-:W-:Y:S01]  /*b370*/  FFMA.FTZ R165, R198, R159, R165 ;  /* 0x0000009fc6a57223 */ /* 0x000fe200000100a5 */
[----:B------:R-:W-:Y:S01]  /*b380*/  FFMA.FTZ R163, R196, R138, -R163 ;  /* 0x0000008ac4a37223 */ /* 0x000fe200000108a3 */
[----:B------:R-:W-:Y:S01]  /*b390*/  FMUL.FTZ R161, R173, R38 ;  /* 0x00000026ada17220 */ /* 0x000fe20000410000 */
[----:B------:R-:W-:Y:S01]  /*b3a0*/  FMUL.FTZ R140, R57, R140 ;  /* 0x0000008c398c7220 */ /* 0x000fe20000410000 */
[----:B------:R-:W-:Y:S01]  /*b3b0*/  FADD.FTZ R150, R146, R165 ;  /* 0x000000a592967221 */ /* 0x000fe20000010000 */
[----:B------:R-:W-:Y:S01]  /*b3c0*/  FADD.FTZ R148, R116, R163 ;  /* 0x000000a374947221 */ /* 0x000fe20000010000 */
[----:B------:R-:W-:Y:S01]  /*b3d0*/  FMUL.FTZ R146, R174, R39 ;  /* 0x00000027ae927220 */ /* 0x000fe20000410000 */
[----:B------:R-:W-:Y:S01]  /*b3e0*/  FMUL.FTZ R165, R68, R159 ;  /* 0x0000009f44a57220 */ /* 0x000fe20000410000 */
[----:B------:R-:W-:Y:S01]  /*b3f0*/  FMUL.FTZ R116, R115, R39 ;  /* 0x0000002773747220 */ /* 0x000fe20000410000 */
[----:B------:R-:W-:Y:S01]  /*b400*/  FMUL.FTZ R163, R77, R38 ;  /* 0x000000264da37220 */ /* 0x000fe20000410000 */
[C---:B------:R-:W-:Y:S01]  /*b410*/  FMUL.FTZ R167, R69.reuse, R146 ;  /* 0x0000009245a77220 */ /* 0x040fe20000410000 */
[----:B------:R-:W-:Y:S01]  /*b420*/  FFMA.FTZ R165, R198, R157, -R165 ;  /* 0x0000009dc6a57223 */ /* 0x000fe200000108a5 */
[-C--:B------:R-:W-:Y:S01]  /*b430*/  FMUL.FTZ R179, R69, R116.reuse ;  /* 0x0000007445b37220 */ /* 0x080fe20000410000 */
[----:B------:R-:W-:Y:S01]  /*b440*/  FMUL.FTZ R189, R70, R161 ;  /* 0x000000a146bd7220 */ /* 0x000fe20000410000 */
[----:B------:R-:W-:Y:S01]  /*b450*/  FFMA.FTZ R167, R200, R116, R167 ;  /* 0x00000074c8a77223 */ /* 0x000fe200000100a7 */
[----:B------:R-:W-:Y:S01]  /*b460*/  FADD.FTZ R148, R148, R165 ;  /* 0x000000a594947221 */ /* 0x000fe20000010000 */
[----:B------:R-:W-:Y:S01]  /*b470*/  FFMA.FTZ R179, R200, R146, -R179 ;  /* 0x00000092c8b37223 */ /* 0x000fe200000108b3 */
[-C--:B------:R-:W-:Y:S01]  /*b480*/  FMUL.FTZ R165, R70, R163.reuse ;  /* 0x000000a346a57220 */ /* 0x080fe20000410000 */
[----:B------:R-:W-:Y:S01]  /*b490*/  FADD.FTZ R150, R150, R167 ;  /* 0x000000a796967221 */ /* 0x000fe20000010000 */
[----:B------:R-:W-:Y:S01]  /*b4a0*/  FFMA.FTZ R189, R202, R163, R189 ;  /* 0x000000a3cabd7223 */ /* 0x000fe200000100bd */
[----:B------:R-:W-:Y:S01]  /*b4b0*/  FADD.FTZ R148, R148, R179 ;  /* 0x000000b394947221 */ /* 0x000fe20000010000 */
[----:B------:R-:W-:Y:S01]  /*b4c0*/  FFMA.FTZ R165, R202, R161, -R165 ;  /* 0x000000a1caa57223 */ /* 0x000fe200000108a5 */
[-C--:B------:R-:W-:Y:S01]  /*b4d0*/  FMUL.FTZ R179, R171, R36.reuse ;  /* 0x00000024abb37220 */ /* 0x080fe20000410000 */
[----:B------:R-:W-:Y:S01]  /*b4e0*/  FADD.FTZ R189, R150, R189 ;  /* 0x000000bd96bd7221 */ /* 0x000fe20000010000 */
[----:B------:R-:W-:Y:S01]  /*b4f0*/  FMUL.FTZ R167, R139, R36 ;  /* 0x000000248ba77220 */ /* 0x000fe20000410000 */
[----:B------:R-:W-:Y:S01]  /*b500*/  FADD.FTZ R150, R148, R165 ;  /* 0x000000a594967221 */ /* 0x000fe20000010000 */
[C---:B------:R-:W-:Y:S01]  /*b510*/  FMUL.FTZ R165, R72.reuse, R179 ;  /* 0x000000b348a57220 */ /* 0x040fe20000410000 */
[----:B0-----:R-:W-:Y:S01]  /*b520*/  FMUL.FTZ R152, R113, R37 ;  /* 0x0000002571987220 */ /* 0x001fe20000410000 */
[-C--:B------:R-:W-:Y:S01]  /*b530*/  FMUL.FTZ R148, R72, R167.reuse ;  /* 0x000000a748947220 */ /* 0x080fe20000410000 */
[-C--:B------:R-:W-:Y:S01]  /*b540*/  FMUL.FTZ R160, R52, R167.reuse ;  /* 0x000000a734a07220 */ /* 0x080fe20000410000 */
[C---:B------:R-:W-:Y:S01]  /*b550*/  FFMA.FTZ R162, R206.reuse, R167, R165 ;  /* 0x000000a7cea27223 */ /* 0x040fe200000100a5 */
[----:B------:R-:W-:Y:S01]  /*b560*/  FMUL.FTZ R165, R71, R154 ;  /* 0x0000009a47a57220 */ /* 0x000fe20000410000 */
[-C--:B------:R-:W-:Y:S01]  /*b570*/  FFMA.FTZ R148, R206, R179.reuse, -R148 ;  /* 0x000000b3ce947223 */ /* 0x080fe20000010894 */
[----:B------:R-:W-:Y:S01]  /*b580*/  MOV R167, UR28 ;  /* 0x0000001c00a77c02 */ /* 0x000fe20008000f00 */
[-C--:B------:R-:W-:Y:S01]  /*b590*/  FMUL.FTZ R158, R53, R152.reuse ;  /* 0x00000098359e7220 */ /* 0x080fe20000410000 */
[CC--:B------:R-:W-:Y:S01]  /*b5a0*/  FFMA.FTZ R156, R204.reuse, R152.reuse, R165 ;  /* 0x00000098cc9c7223 */ /* 0x0c0fe200000100a5 */
[----:B------:R-:W-:Y:S01]  /*b5b0*/  FMUL.FTZ R165, R71, R152 ;  /* 0x0000009847a57220 */ /* 0x000fe20000410000 */
[----:B------:R0:W-:Y:S01]  /*b5c0*/  STS [R107+0x4238], R160 ;  /* 0x004238a06b007388 */ /* 0x0001e20000000800 */
[----:B------:R-:W-:Y:S01]  /*b5d0*/  FMUL.FTZ R152, R55, R116 ;  /* 0x0000007437987220 */ /* 0x000fe20000410000 */
[----:B------:R-:W-:Y:S01]  /*b5e0*/  FADD.FTZ R189, R189, R156 ;  /* 0x0000009cbdbd7221 */ /* 0x000fe20000010000 */
[----:B------:R-:W-:Y:S01]  /*b5f0*/  FFMA.FTZ R165, R204, R154, -R165 ;  /* 0x0000009acca57223 */ /* 0x000fe200000108a5 */
[----:B------:R-:W-:Y:S01]  /*b600*/  LEA R116, R167, -R62, 0x1 ;  /* 0x8000003ea7747211 */ /* 0x000fe200078e08ff */
[----:B------:R-:W-:Y:S01]  /*b610*/  FMUL.FTZ R164, R52, R179 ;  /* 0x000000b334a47220 */ /* 0x000fe20000410000 */
[----:B------:R-:W-:Y:S01]  /*b620*/  FADD.FTZ R189, R189, R162 ;  /* 0x000000a2bdbd7221 */ /* 0x000fe20000010000 */
[----:B------:R-:W-:Y:S01]  /*b630*/  FADD.FTZ R165, R150, R165 ;  /* 0x000000a596a57221 */ /* 0x000fe20000010000 */
[----:B------:R-:W-:Y:S01]  /*b640*/  FMUL.FTZ R150, R55, R146 ;  /* 0x0000009237967220 */ /* 0x000fe20000410000 */
[C---:B------:R-:W-:Y:S01]  /*b650*/  FMUL.FTZ R156, R54.reuse, R161 ;  /* 0x000000a1369c7220 */ /* 0x040fe20000410000 */
[----:B------:R-:W-:Y:S01]  /*b660*/  FADD.FTZ R189, R189, R144 ;  /* 0x00000090bdbd7221 */ /* 0x000fe20000010000 */
[----:B------:R-:W-:Y:S01]  /*b670*/  FADD.FTZ R165, R165, R148 ;  /* 0x00000094a5a57221 */ /* 0x000fe20000010000 */
[----:B0-----:R-:W-:Y:S01]  /*b680*/  FMUL.FTZ R160, R53, R154 ;  /* 0x0000009a35a07220 */ /* 0x001fe20000410000 */
[----:B------:R-:W-:Y:S01]  /*b690*/  FMUL.FTZ R154, R54, R163 ;  /* 0x000000a3369a7220 */ /* 0x000fe20000410000 */
[----:B------:R-:W-:Y:S01]  /*b6a0*/  FADD.FTZ R189, R189, R118 ;  /* 0x00000076bdbd7221 */ /* 0x000fe20000010000 */
[----:B------:R-:W-:Y:S01]  /*b6b0*/  FADD.FTZ R165, R165, R142 ;  /* 0x0000008ea5a57221 */ /* 0x000fe20000010000 */
[C---:B------:R-:W-:Y:S01]  /*b6c0*/  FMUL.FTZ R146, R56.reuse, R159 ;  /* 0x0000009f38927220 */ /* 0x040fe20000410000 */
[----:B------:R-:W-:Y:S01]  /*b6d0*/  FMUL.FTZ R148, R56, R157 ;  /* 0x0000009d38947220 */ /* 0x000fe20000410000 */
[----:B------:R-:W-:Y:S01]  /*b6e0*/  FADD.FTZ R124, R189, R124 ;  /* 0x0000007cbd7c7221 */ /* 0x000fe20000010000 */
[----:B------:R-:W-:Y:S01]  /*b6f0*/  FADD.FTZ R165, R165, R132 ;  /* 0x00000084a5a57221 */ /* 0x000fe20000010000 */
[----:B------:R-:W-:Y:S01]  /*b700*/  FMUL.FTZ R138, R57, R138 ;  /* 0x0000008a398a7220 */ /* 0x000fe20000410000 */
[----:B------:R-:W-:Y:S01]  /*b710*/  FMUL.FTZ R62, R58, R155 ;  /* 0x0000009b3a3e7220 */ /* 0x000fe20000410000 */
[----:B------:R-:W-:Y:S01]  /*b720*/  FADD.FTZ R63, R124, R63 ;  /* 0x0000003f7c3f7221 */ /* 0x000fe20000010000 */
[----:B------:R-:W-:Y:S01]  /*b730*/  FADD.FTZ R165, R165, R130 ;  /* 0x00000082a5a57221 */ /* 0x000fe20000010000 */
[----:B------:R-:W-:Y:S01]  /*b740*/  FMUL.FTZ R124, R59, R149 ;  /* 0x000000953b7c7220 */ /* 0x000fe20000410000 */
[----:B------:R-:W-:Y:S01]  /*b750*/  STS [R107+0x423c], R164 ;  /* 0x00423ca46b007388 */ /* 0x000fe20000000800 */
[----:B------:R-:W-:Y:S01]  /*b760*/  FADD.FTZ R63, R63, R112 ;  /* 0x000000703f3f7221 */ /* 0x000fe20000010000 */
[----:B------:R-:W-:Y:S01]  /*b770*/  FADD.FTZ R165, R165, R128 ;  /* 0x00000080a5a57221 */ /* 0x000fe20000010000 */
[----:B------:R-:W-:Y:S01]  /*b780*/  FMUL.FTZ R128, R58, R153 ;  /* 0x000000993a807220 */ /* 0x000fe20000410000 */
[----:B------:R-:W-:Y:S01]  /*b790*/  FMUL.FTZ R112, R59, R151 ;  /* 0x000000973b707220 */ /* 0x000fe20000410000 */
[----:B------:R-:W-:Y:S01]  /*b7a0*/  FADD.FTZ R63, R63, R78 ;  /* 0x0000004e3f3f7221 */ /* 0x000fe20000010000 */
[----:B------:R-:W-:Y:S01]  /*b7b0*/  STS [R107+0x4230], R158 ;  /* 0x0042309e6b007388 */ /* 0x000fe20000000800 */
[----:B------:R-:W-:Y:S01]  /*b7c0*/  FADD.FTZ R165, R165, R126 ;  /* 0x0000007ea5a57221 */ /* 0x000fe20000010000 */
[----:B------:R-:W-:Y:S01]  /*b7d0*/  FMUL.FTZ R78, R123, UR29 ;  /* 0x0000001d7b4e7c20 */ /* 0x000fe20008410000 */
[----:B------:R-:W-:Y:S01]  /*b7e0*/  FADD.FTZ R149, R63, R76 ;  /* 0x0000004c3f957221 */ /* 0x000fe20000010000 */
[----:B------:R-:W-:Y:S01]  /*b7f0*/  STS [R107+0x4234], R160 ;  /* 0x004234a06b007388 */ /* 0x000fe20000000800 */
[----:B------:R-:W-:Y:S01]  /*b800*/  FMUL.FTZ R76, R169, UR29 ;  /* 0x0000001da94c7c20 */ /* 0x000fe20008410000 */
[----:B------:R-:W-:Y:S01]  /*b810*/  FADD.FTZ R104, R165, R104 ;  /* 0x00000068a5687221 */ /* 0x000fe20000010000 */
[----:B------:R-:W-:Y:S01]  /*b820*/  IADD3 R151, PT, PT, R190, 0x80, RZ ;  /* 0x00000080be977810 */ /* 0x000fe20007ffe0ff */
[----:B------:R-:W-:Y:S01]  /*b830*/  STS [R107+0x4228], R154 ;  /* 0x0042289a6b007388 */ /* 0x000fe20000000800 */
[----:B------:R-:W-:Y:S01]  /*b840*/  FFMA.FTZ R189, R123, UR47, R76 ;  /* 0x0000002f7bbd7c23 */ /* 0x000fe2000801004c */
[----:B------:R-:W-:Y:S01]  /*b850*/  FMUL.FTZ R76, R170, UR29 ;  /* 0x0000001daa4c7c20 */ /* 0x000fe20008410000 */
[----:B------:R-:W-:Y:S01]  /*b860*/  FADD.FTZ R118, R104, R135 ;  /* 0x0000008768767221 */ /* 0x000fe20000010000 */
[----:B------:R-:W-:Y:S01]  /*b870*/  STS [R107+0x422c], R156 ;  /* 0x00422c9c6b007388 */ /* 0x000fe20000000800 */
[----:B------:R-:W-:Y:S01]  /*b880*/  FFMA.FTZ R191, R169, UR47, -R78 ;  /* 0x0000002fa9bf7c23 */ /* 0x000fe2000801084e */
[----:B------:R-:W-:Y:S01]  /*b890*/  FFMA.FTZ R179, R111, UR47, R76 ;  /* 0x0000002f6fb37c23 */ /* 0x000fe2000801004c */
[----:B------:R-:W-:Y:S01]  /*b8a0*/  FMUL.FTZ R76, R172, UR29 ;  /* 0x0000001dac4c7c20 */ /* 0x000fe20008410000 */
[----:B------:R-:W-:Y:S01]  /*b8b0*/  STS [R107+0x4220], R152 ;  /* 0x004220986b007388 */ /* 0x000fe20000000800 */
[----:B------:R-:W-:Y:S01]  /*b8c0*/  FMUL.FTZ R104, R139, UR29 ;  /* 0x0000001d8b687c20 */ /* 0x000fe20008410000 */
[----:B------:R-:W-:Y:S01]  /*b8d0*/  FMUL.FTZ R78, R171, UR29 ;  /* 0x0000001dab4e7c20 */ /* 0x000fe20008410000 */
[----:B------:R-:W-:Y:S01]  /*b8e0*/  LEA.HI R151, R151, R190, RZ, 0x1b ;  /* 0x000000be97977211 */ /* 0x000fe200078fd8ff */
[----:B------:R-:W-:Y:S01]  /*b8f0*/  STS [R107+0x4224], R150 ;  /* 0x004224966b007388 */ /* 0x000fe20000000800 */
[----:B------:R-:W-:Y:S01]  /*b900*/  ISETP.GE.AND P2, PT, R116, 0x1, PT ;  /* 0x000000017400780c */ /* 0x000fe20003f46270 */
[----:B------:R-:W-:Y:S01]  /*b910*/  FFMA.FTZ R163, R113, UR47, R76 ;  /* 0x0000002f71a37c23 */ /* 0x000fe2000801004c */
[----:B------:R-:W-:Y:S01]  /*b920*/  FMUL.FTZ R76, R174, UR29 ;  /* 0x0000001dae4c7c20 */ /* 0x000fe20008410000 */
[----:B------:R-:W-:Y:S01]  /*b930*/  STS [R107+0x4218], R146 ;  /* 0x004218926b007388 */ /* 0x000fe20000000800 */
[----:B------:R-:W-:Y:S01]  /*b940*/  FFMA.FTZ R167, R171, UR47, -R104 ;  /* 0x0000002faba77c23 */ /* 0x000fe20008010868 */
[----:B------:R-:W-:Y:S01]  /*b950*/  FFMA.FTZ R165, R139, UR47, R78 ;  /* 0x0000002f8ba57c23 */ /* 0x000fe2000801004e */
[----:B------:R-:W-:Y:S01]  /*b960*/  LEA R151, R151, UR22, 0x2 ;  /* 0x0000001697977c11 */ /* 0x000fe2000f8e10ff */
[----:B------:R-:W-:Y:S01]  /*b970*/  STS [R107+0x421c], R148 ;  /* 0x00421c946b007388 */ /* 0x000fe20000000800 */
[----:B------:R-:W-:Y:S01]  /*b980*/  FMUL.FTZ R104, R77, UR29 ;  /* 0x0000001d4d687c20 */ /* 0x000fe20008410000 */
[----:B------:R-:W-:Y:S01]  /*b990*/  FMUL.FTZ R78, R173, UR29 ;  /* 0x0000001dad4e7c20 */ /* 0x000fe20008410000 */
[----:B------:R-:W-:Y:S01]  /*b9a0*/  FFMA.FTZ R63, R3, -R221, R122 ;  /* 0x800000dd033f7223 */ /* 0x000fe2000001007a */
[----:B------:R-:W-:Y:S01]  /*b9b0*/  STS [R107+0x4210], R140 ;  /* 0x0042108c6b007388 */ /* 0x000fe20000000800 */
[----:B------:R-:W-:Y:S01]  /*b9c0*/  FFMA.FTZ R155, R115, UR47, R76 ;  /* 0x0000002f739b7c23 */ /* 0x000fe2000801004c */
[----:B------:R-:W-:Y:S01]  /*b9d0*/  FMUL.FTZ R122, R133, UR29 ;  /* 0x0000001d857a7c20 */ /* 0x000fe20008410000 */
[----:B------:R-:W-:Y:S01]  /*b9e0*/  FMUL.FTZ R76, R176, UR29 ;  /* 0x0000001db04c7c20 */ /* 0x000fe20008410000 */
[----:B------:R-:W-:Y:S01]  /*b9f0*/  STS [R107+0x4214], R138 ;  /* 0x0042148a6b007388 */ /* 0x000fe20000000800 */
[----:B------:R-:W-:Y:S01]  /*ba00*/  FFMA.FTZ R161, R173, UR47, -R104 ;  /* 0x0000002fada17c23 */ /* 0x000fe20008010868 */
[----:B------:R-:W-:Y:S01]  /*ba10*/  FFMA.FTZ R159, R77, UR47, R78 ;  /* 0x0000002f4d9f7c23 */ /* 0x000fe2000801004e */
[----:B------:R-:W-:Y:S01]  /*ba20*/  FMUL.FTZ R78, R175, UR29 ;  /* 0x0000001daf4e7c20 */ /* 0x000fe20008410000 */
[----:B------:R0:W-:Y:S01]  /*ba30*/  STS [R107+0x4208], R62 ;  /* 0x0042083e6b007388 */ /* 0x0001e20000000800 */
[----:B------:R-:W-:Y:S01]  /*ba40*/  FADD.FTZ R60, R149, R60 ;  /* 0x0000003c953c7221 */ /* 0x000fe20000010000 */
[----:B------:R-:W-:Y:S01]  /*ba50*/  FFMA.FTZ R157, R175, UR47, -R122 ;  /* 0x0000002faf9d7c23 */ /* 0x000fe2000801087a */
[----:B------:R-:W-:Y:S01]  /*ba60*/  FMUL.FTZ R149, R119, UR29 ;  /* 0x0000001d77957c20 */ /* 0x000fe20008410000 */
[----:B------:R-:W-:Y:S01]  /*ba70*/  STS [R107+0x420c], R128 ;  /* 0x00420c806b007388 */ /* 0x000fe20000000800 */
[----:B------:R-:W-:Y:S01]  /*ba80*/  FMUL.FTZ R122, R178, UR29 ;  /* 0x0000001db27a7c20 */ /* 0x000fe20008410000 */
[----:B------:R-:W-:Y:S01]  /*ba90*/  FFMA.FTZ R153, R133, UR47, R78 ;  /* 0x0000002f85997c23 */ /* 0x000fe2000801004e */
[----:B------:R-:W-:Y:S01]  /*baa0*/  IADD3 R199, PT, PT, R190, 0x180, RZ ;  /* 0x00000180bec77810 */ /* 0x000fe20007ffe0ff */
[----:B------:R-:W-:Y:S01]  /*bab0*/  STS [R107+0x4200], R112 ;  /* 0x004200706b007388 */ /* 0x000fe20000000800 */
[----:B------:R-:W-:Y:S01]  /*bac0*/  ISETP.GE.AND P3, PT, R116, 0x81, PT ;  /* 0x000000817400780c */ /* 0x000fe20003f66270 */
[----:B0-----:R-:W-:Y:S01]  /*bad0*/  FFMA.FTZ R62, R3, R222, R106 ;  /* 0x000000de033e7223 */ /* 0x001fe2000001006a */
[----:B------:R-:W-:Y:S01]  /*bae0*/  FFMA.FTZ R149, R178, UR47, -R149 ;  /* 0x0000002fb2957c23 */ /* 0x000fe20008010895 */
[----:B------:R0:W-:Y:S01]  /*baf0*/  STS [R107+0x4204], R124 ;  /* 0x0042047c6b007388 */ /* 0x0001e20000000800 */
[----:B------:R-:W-:Y:S01]  /*bb00*/  FFMA.FTZ R135, R119, UR47, R122 ;  /* 0x0000002f77877c23 */ /* 0x000fe2000801007a */
[----:B------:R-:W-:Y:S01]  /*bb10*/  BAR.SYNC.DEFER_BLOCKING 0x0 ;  /* 0x0000000000007b1d */ /* 0x000fe20000010000 */
[----:B0-----:R-:W-:Y:S01]  /*bb20*/  FMUL.FTZ R107, R111, UR29 ;  /* 0x0000001d6f6b7c20 */ /* 0x001fe20008410000 */
[----:B------:R-:W-:-:S03]  /*bb30*/  FMUL.FTZ R124, R177, UR29 ;  /* 0x0000001db17c7c20 */ /* 0x000fc60008410000 */
[----:B------:R-:W-:Y:S01]  /*bb40*/  FFMA.FTZ R112, R170, UR47, -R107 ;  /* 0x0000002faa707c23 */ /* 0x000fe2000801086b */
[----:B------:R-:W-:-:S04]  /*bb50*/  FMUL.FTZ R107, R113, UR29 ;  /* 0x0000001d716b7c20 */ /* 0x000fc80008410000 */
[----:B------:R-:W-:Y:S01]  /*bb60*/  FFMA.FTZ R106, R172, UR47, -R107 ;  /* 0x0000002fac6a7c23 */ /* 0x000fe2000801086b */
[----:B------:R-:W-:-:S04]  /*bb70*/  FMUL.FTZ R107, R115, UR29 ;  /* 0x0000001d736b7c20 */ /* 0x000fc80008410000 */
[----:B------:R-:W-:Y:S01]  /*bb80*/  FFMA.FTZ R104, R174, UR47, -R107 ;  /* 0x0000002fae687c23 */ /* 0x000fe2000801086b */
[----:B------:R-:W-:Y:S01]  /*bb90*/  FMUL.FTZ R107, R117, UR29 ;  /* 0x0000001d756b7c20 */ /* 0x000fe20008410000 */
[----:B------:R0:W1:Y:S03]  /*bba0*/  LDS R195, [R151+0x4400] ;  /* 0x0044000097c37984 */ /* 0x0000660000000800 */
[----:B------:R-:W-:Y:S01]  /*bbb0*/  FFMA.FTZ R78, R176, UR47, -R107 ;  /* 0x0000002fb04e7c23 */ /* 0x000fe2000801086b */
[----:B------:R-:W-:Y:S01]  /*bbc0*/  FFMA.FTZ R107, R147, UR47, R124 ;  /* 0x0000002f936b7c23 */ /* 0x000fe2000801007c */
[----:B0-----:R-:W-:Y:S01]  /*bbd0*/  FFMA.FTZ R151, R117, UR47, R76 ;  /* 0x0000002f75977c23 */ /* 0x001fe2000801004c */
[----:B------:R-:W-:-:S04]  /*bbe0*/  FMUL.FTZ R76, R147, UR29 ;  /* 0x0000001d934c7c20 */ /* 0x000fc80008410000 */
[----:B------:R-:W-:Y:S01]  /*bbf0*/  FFMA.FTZ R76, R177, UR47, -R76 ;  /* 0x0000002fb14c7c23 */ /* 0x000fe2000801084c */
[----:B------:R-:W-:Y:S06]  /*bc00*/  @!P2 BRA `(.L_x_1881) ;  /* 0x000000000010a947 */ /* 0x000fec0003800000 */
[----:B------:R-:W-:-:S04]  /*bc10*/  LEA.HI R122, R190, R190, RZ, 0x1b ;  /* 0x000000bebe7a7211 */ /* 0x000fc800078fd8ff */
[----:B------:R-:W-:-:S05]  /*bc20*/  LEA R122, R122, UR22, 0x2 ;  /* 0x000000167a7a7c11 */ /* 0x000fca000f8e10ff */
[----:B------:R-:W0:Y:S04]  /*bc30*/  LDS R201, [R122+0x4200] ;  /* 0x004200007ac97984 */ /* 0x000e280000000800 */
[----:B0-----:R0:W-:Y:S02]  /*bc40*/  REDG.E.ADD.F32.FTZ.RN.STRONG.GPU desc[UR26][R64.64], R201 ;  /* 0x000000c9400079a6 */ /* 0x0011e4000c12f31a */
.L_x_1881:
[----:B------:R-:W-:Y:S05]  /*bc50*/  BSYNC.RECONVERGENT B0 ;  /* 0x0000000000007941 */ /* 0x000fea0003800200 */
.L_x_1880:
[----:B------:R-:W-:Y:S04]  /*bc60*/  BSSY.RECONVERGENT B0, `(.L_x_1882) ;  /* 0x0000003000007945 */ /* 0x000fe80003800200 */
[----:B------:R-:W-:Y:S05]  /*bc70*/  @!P3 BRA `(.L_x_1883) ;  /* 0x000000000004b947 */ /* 0x000fea0003800000 */
[----:B-1----:R2:W-:Y:S02]  /*bc80*/  REDG.E.ADD.F32.FTZ.RN.STRONG.GPU desc[UR26][R64.64+0x200], R195 ;  /* 0x000200c3400079a6 */ /* 0x0025e4000c12f31a */
.L_x_1883:
[----:B------:R-:W-:Y:S05]  /*bc90*/  BSYNC.RECONVERGENT B0 ;  /* 0x0000000000007941 */ /* 0x000fea0003800200 */
.L_x_1882:
[-C--:B------:R-:W-:Y:S01]  /*bca0*/  LEA.HI R197, R197, R190.reuse, RZ, 0x1b ;  /* 0x000000bec5c57211 */ /* 0x080fe200078fd8ff */
[----:B------:R-:W-:Y:S01]  /*bcb0*/  BSSY.RECONVERGENT B0, `(.L_x_1884) ;  /* 0x000000f000007945 */ /* 0x000fe20003800200 */
[----:B------:R-:W-:Y:S02]  /*bcc0*/  ISETP.GE.AND P6, PT, R116, 0x101, PT ;  /* 0x000001017400780c */ /* 0x000fe40003fc6270 */
[----:B-12---:R-:W-:Y:S02]  /*bcd0*/  LEA R195, R197, UR22, 0x2 ;  /* 0x00000016c5c37c11 */ /* 0x006fe4000f8e10ff */
[----:B------:R-:W-:Y:S02]  /*bce0*/  IADD3 R122, PT, PT, R190, 0x200, RZ ;  /* 0x00000200be7a7810 */ /* 0x000fe40007ffe0ff */
[-C--:B------:R-:W-:Y:S02]  /*bcf0*/  LEA.HI R199, R199, R190.reuse, RZ, 0x1b ;  /* 0x000000bec7c77211 */ /* 0x080fe400078fd8ff */
[----:B------:R-:W1:Y:S01]  /*bd00*/  LDS R195, [R195+0x4600] ;  /* 0x00460000c3c37984 */ /* 0x000e620000000800 */
[----:B------:R-:W-:-:S02]  /*bd10*/  LEA.HI R122, R122, R190, RZ, 0x1b ;  /* 0x000000be7a7a7211 */ /* 0x000fc400078fd8ff */
[----:B0-----:R-:W-:Y:S02]  /*bd20*/  IADD3 R201, PT, PT, R190, 0x280, RZ ;  /* 0x00000280bec97810 */ /* 0x001fe40007ffe0ff */
[----:B------:R-:W-:Y:S02]  /*bd30*/  LEA R199, R199, UR22, 0x2 ;  /* 0x00000016c7c77c11 */ /* 0x000fe4000f8e10ff */
[C---:B------:R-:W-:Y:S02]  /*bd40*/  ISETP.GE.AND P2, PT, R116.reuse, 0x181, PT ;  /* 0x000001817400780c */ /* 0x040fe40003f46270 */
[C---:B------:R-:W-:Y:S02]  /*bd50*/  ISETP.GE.AND P3, PT, R116.reuse, 0x201, PT ;  /* 0x000002017400780c */ /* 0x040fe40003f66270 */
[C---:B------:R-:W-:Y:S02]  /*bd60*/  ISETP.GE.AND P4, PT, R116.reuse, 0x281, PT ;  /* 0x000002817400780c */ /* 0x040fe40003f86270 */
[----:B------:R-:W-:Y:S01]  /*bd70*/  ISETP.GE.AND P5, PT, R116, 0x301, PT ;  /* 0x000003017400780c */ /* 0x000fe20003fa6270 */
[----:B------:R-:W-:-:S12]  /*bd80*/  @!P6 BRA `(.L_x_1885) ;  /* 0x000000000004e947 */ /* 0x000fd80003800000 */
[----:B-1----:R0:W-:Y:S02]  /*bd90*/  REDG.E.ADD.F32.FTZ.RN.STRONG.GPU desc[UR26][R64.64+0x400], R195 ;  /* 0x000400c3400079a6 */ /* 0x0021e4000c12f31a */
.L_x_1885:
[----:B------:R-:W-:Y:S05]  /*bda0*/  BSYNC.RECONVERGENT B0 ;  /* 0x0000000000007941 */ /* 0x000fea0003800200 */
.L_x_1884:
[----:B01----:R0:W1:Y:S01]  /*bdb0*/  LDS R195, [R199+0x4800] ;  /* 0x00480000c7c37984 */ /* 0x0030620000000800 */
[----:B------:R-:W-:Y:S01]  /*bdc0*/  BSSY.RECONVERGENT B0, `(.L_x_1886) ;  /* 0x0000006000007945 */ /* 0x000fe20003800200 */
[----:B------:R-:W-:Y:S02]  /*bdd0*/  IADD3 R197, PT, PT, R190, 0x300, RZ ;  /* 0x00000300bec57810 */ /* 0x000fe40007ffe0ff */
[----:B------:R-:W-:Y:S02]  /*bde0*/  LEA R122, R122, UR22, 0x2 ;  /* 0x000000167a7a7c11 */ /* 0x000fe4000f8e10ff */
[----:B------:R-:W-:Y:S01]  /*bdf0*/  LEA.HI R201, R201, R190, RZ, 0x1b ;  /* 0x000000bec9c97211 */ /* 0x000fe200078fd8ff */
[----:B------:R-:W-:Y:S06]  /*be00*/  @!P2 BRA `(.L_x_1887) ;  /* 0x000000000004a947 */ /* 0x000fec0003800000 */
[----:B-1----:R2:W-:Y:S02]  /*be10*/  REDG.E.ADD.F32.FTZ.RN.STRONG.GPU desc[UR26][R64.64+0x600], R195 ;  /* 0x000600c3400079a6 */ /* 0x0025e4000c12f31a */
.L_x_1887:
[----:B------:R-:W-:Y:S05]  /*be20*/  BSYNC.RECONVERGENT B0 ;  /* 0x0000000000007941 */ /* 0x000fea0003800200 */
.L_x_1886:
[----:B-12---:R1:W2:Y:S01]  /*be30*/  LDS R195, [R122+0x4a00] ;  /* 0x004a00007ac37984 */ /* 0x0062a20000000800 */
[----:B------:R-:W-:Y:S01]  /*be40*/  BSSY.RECONVERGENT B0, `(.L_x_1888) ;  /* 0x0000005000007945 */ /* 0x000fe20003800200 */
[----:B------:R-:W-:Y:S02]  /*be50*/  LEA.HI R197, R197, R190, RZ, 0x1b ;  /* 0x000000bec5c57211 */ /* 0x000fe400078fd8ff */
[----:B------:R-:W-:Y:S01]  /*be60*/  LEA R201, R201, UR22, 0x2 ;  /* 0x00000016c9c97c11 */ /* 0x000fe2000f8e10ff */
[----:B------:R-:W-:Y:S06]  /*be70*/  @!P3 BRA `(.L_x_1889) ;  /* 0x000000000004b947 */ /* 0x000fec0003800000 */
[----:B--2---:R2:W-:Y:S02]  /*be80*/  REDG.E.ADD.F32.FTZ.RN.STRONG.GPU desc[UR26][R64.64+0x800], R195 ;  /* 0x000800c3400079a6 */ /* 0x0045e4000c12f31a */
.L_x_1889:
[----:B------:R-:W-:Y:S05]  /*be90*/  BSYNC.RECONVERGENT B0 ;  /* 0x0000000000007941 */ /* 0x000fea0003800200 */
.L_x_1888:
[----:B--2---:R2:W0:Y:S01]  /*bea0*/  LDS R195, [R201+0x4c00] ;  /* 0x004c0000c9c37984 */ /* 0x0044220000000800 */
[----:B------:R-:W-:Y:S01]  /*beb0*/  BSSY.RECONVERGENT B0, `(.L_x_1890) ;  /* 0x0000004000007945 */ /* 0x000fe20003800200 */
[----:B-1----:R-:W-:-:S03]  /*bec0*/  LEA R122, R197, UR22, 0x2 ;  /* 0x00000016c57a7c11 */ /* 0x002fc6000f8e10ff */
[----:B------:R-:W-:Y:S05]  /*bed0*/  @!P4 BRA `(.L_x_1891) ;  /* 0x000000000004c947 */ /* 0x000fea0003800000 */
[----:B0-----:R1:W-:Y:S02]  /*bee0*/  REDG.E.ADD.F32.FTZ.RN.STRONG.GPU desc[UR26][R64.64+0xa00], R195 ;  /* 0x000a00c3400079a6 */ /* 0x0013e4000c12f31a */
.L_x_1891:
[----:B------:R-:W-:Y:S05]  /*bef0*/  BSYNC.RECONVERGENT B0 ;  /* 0x0000000000007941 */ /* 0x000fea0003800200 */
.L_x_1890:
[----:B01----:R0:W1:Y:S01]  /*bf00*/  LDS R195, [R122+0x4e00] ;  /* 0x004e00007ac37984 */ /* 0x0030620000000800 */
[----:B------:R-:W-:Y:S01]  /*bf10*/  BSSY.RECONVERGENT B0, `(.L_x_1892) ;  /* 0x0000005000007945 */ /* 0x000fe20003800200 */
[C---:B------:R-:W-:Y:S02]  /*bf20*/  IADD3 R197, PT, PT, R190.reuse, 0x380, RZ ;  /* 0x00000380bec57810 */ /* 0x040fe40007ffe0ff */
[----:B------:R-:W-:Y:S01]  /*bf30*/  LOP3.LUT R199, R190, 0x400, RZ, 0xfc, !PT ;  /* 0x00000400bec77812 */ /* 0x000fe200078efcff */
[----:B------:R-:W-:Y:S06]  /*bf40*/  @!P5 BRA `(.L_x_1893) ;  /* 0x000000000004d947 */ /* 0x000fec0003800000 */
[----:B-1----:R1:W-:Y:S02]  /*bf50*/  REDG.E.ADD.F32.FTZ.RN.STRONG.GPU desc[UR26][R64.64+0xc00], R195 ;  /* 0x000c00c3400079a6 */ /* 0x0023e4000c12f31a */
.L_x_1893:
[----:B------:R-:W-:Y:S05]  /*bf60*/  BSYNC.RECONVERGENT B0 ;  /* 0x0000000000007941 */ /* 0x000fea0003800200 */
.L_x_1892:
        /* <DEDUP_REMOVED lines=16> */
.L_x_1895:
[----:B------:R-:W-:Y:S05]  /*c070*/  BSYNC.RECONVERGENT B0 ;  /* 0x0000000000007941 */ /* 0x000fea0003800200 */
.L_x_1894:
[----:B01----:R0:W1:Y:S01]  /*c080*/  LDS R195, [R199+0x5200] ;  /* 0x00520000c7c37984 */ /* 0x0030620000000800 */
[----:B------:R-:W-:Y:S01]  /*c090*/  BSSY.RECONVERGENT B0, `(.L_x_1896) ;  /* 0x0000006000007945 */ /* 0x000fe20003800200 */
[----:B------:R-:W-:Y:S02]  /*c0a0*/  IADD3 R197, PT, PT, R190, 0x580, RZ ;  /* 0x00000580bec57810 */ /* 0x000fe40007ffe0ff */
[----:B------:R-:W-:Y:S02]  /*c0b0*/  LEA.HI R201, R201, R190, RZ, 0x1b ;  /* 0x000000bec9c97211 */ /* 0x000fe400078fd8ff */
[----:B------:R-:W-:Y:S01]  /*c0c0*/  LEA R122, R122, UR22, 0x2 ;  /* 0x000000167a7a7c11 */ /* 0x000fe2000f8e10ff */
[----:B------:R-:W-:Y:S06]  /*c0d0*/  @!P2 BRA `(.L_x_1897) ;  /* 0x000000000004a947 */ /* 0x000fec0003800000 */
[----:B-1----:R2:W-:Y:S02]  /*c0e0*/  REDG.E.ADD.F32.FTZ.RN.STRONG.GPU desc[UR26][R64.64+0x1000], R195 ;  /* 0x001000c3400079a6 */ /* 0x0025e4000c12f31a */
.L_x_1897:
[----:B------:R-:W-:Y:S05]  /*c0f0*/  BSYNC.RECONVERGENT B0 ;  /* 0x0000000000007941 */ /* 0x000fea0003800200 */
.L_x_1896:
[----:B-12---:R1:W2:Y:S01]  /*c100*/  LDS R195, [R122+0x5400] ;  /* 0x005400007ac37984 */ /* 0x0062a20000000800 */
[----:B------:R-:W-:Y:S01]  /*c110*/  BSSY.RECONVERGENT B0, `(.L_x_1898) ;  /* 0x0000005000007945 */ /* 0x000fe20003800200 */
[----:B------:R-:W-:Y:S02]  /*c120*/  LEA.HI R197, R197, R190, RZ, 0x1b ;  /* 0x000000bec5c57211 */ /* 0x000fe400078fd8ff */
[----:B------:R-:W-:Y:S01]  /*c130*/  LEA R201, R201, UR22, 0x2 ;  /* 0x00000016c9c97c11 */ /* 0x000fe2000f8e10ff */
[----:B------:R-:W-:Y:S06]  /*c140*/  @!P3 BRA `(.L_x_1899) ;  /* 0x000000000004b947 */ /* 0x000fec0003800000 */
[----:B--2---:R2:W-:Y:S02]  /*c150*/  REDG.E.ADD.F32.FTZ.RN.STRONG.GPU desc[UR26][R64.64+0x1200], R195 ;  /* 0x001200c3400079a6 */ /* 0x0045e4000c12f31a */
.L_x_1899:
[----:B------:R-:W-:Y:S05]  /*c160*/  BSYNC.RECONVERGENT B0 ;  /* 0x0000000000007941 */ /* 0x000fea0003800200 */
.L_x_1898:
[----:B--2---:R2:W0:Y:S01]  /*c170*/  LDS R195, [R201+0x5600] ;  /* 0x00560000c9c37984 */ /* 0x0044220000000800 */
[----:B------:R-:W-:Y:S01]  /*c180*/  BSSY.RECONVERGENT B0, `(.L_x_1900) ;  /* 0x0000004000007945 */ /* 0x000fe20003800200 */
[----:B-1----:R-:W-:-:S03]  /*c190*/  LEA R122, R197, UR22, 0x2 ;  /* 0x00000016c57a7c11 */ /* 0x002fc6000f8e10ff */
[----:B------:R-:W-:Y:S05]  /*c1a0*/  @!P4 BRA `(.L_x_1901) ;  /* 0x000000000004c947 */ /* 0x000fea0003800000 */
[----:B0-----:R1:W-:Y:S02]  /*c1b0*/  REDG.E.ADD.F32.FTZ.RN.STRONG.GPU desc[UR26][R64.64+0x1400], R195 ;  /* 0x001400c3400079a6 */ /* 0x0013e4000c12f31a */
.L_x_1901:
[----:B------:R-:W-:Y:S05]  /*c1c0*/  BSYNC.RECONVERGENT B0 ;  /* 0x0000000000007941 */ /* 0x000fea0003800200 */
.L_x_1900:
[----:B01----:R0:W1:Y:S01]  /*c1d0*/  LDS R195, [R122+0x5800] ;  /* 0x005800007ac37984 */ /* 0x0030620000000800 */
[----:B------:R-:W-:Y:S01]  /*c1e0*/  BSSY.RECONVERGENT B0, `(.L_x_1902) ;  /* 0x0000005000007945 */ /* 0x000fe20003800200 */
[C---:B------:R-:W-:Y:S02]  /*c1f0*/  IADD3 R197, PT, PT, R190.reuse, 0x600, RZ ;  /* 0x00000600bec57810 */ /* 0x040fe40007ffe0ff */
[----:B------:R-:W-:Y:S01]  /*c200*/  IADD3 R199, PT, PT, R190, 0x680, RZ ;  /* 0x00000680bec77810 */ /* 0x000fe20007ffe0ff */
[----:B------:R-:W-:Y:S06]  /*c210*/  @!P5 BRA `(.L_x_1903) ;  /* 0x000000000004d947 */ /* 0x000fec0003800000 */
[----:B-1----:R1:W-:Y:S02]  /*c220*/  REDG.E.ADD.F32.FTZ.RN.STRONG.GPU desc[UR26][R64.64+0x1600], R195 ;  /* 0x001600c3400079a6 */ /* 0x0023e4000c12f31a */
.L_x_1903:
[----:B------:R-:W-:Y:S05]  /*c230*/  BSYNC.RECONVERGENT B0 ;  /* 0x0000000000007941 */ /* 0x000fea0003800200 */
.L_x_1902:
        /* <DEDUP_REMOVED lines=16> */
.L_x_1905:
[----:B------:R-:W-:Y:S05]  /*c340*/  BSYNC.RECONVERGENT B0 ;  /* 0x0000000000007941 */ /* 0x000fea0003800200 */
.L_x_1904:
[----:B01----:R0:W1:Y:S01]  /*c350*/  LDS R195, [R199+0x5c00] ;  /* 0x005c0000c7c37984 */ /* 0x0030620000000800 */
[----:B------:R-:W-:Y:S01]  /*c360*/  BSSY.RECONVERGENT B0, `(.L_x_1906) ;  /* 0x0000006000007945 */ /* 0x000fe20003800200 */
[----:B------:R-:W-:Y:S02]  /*c370*/  LOP3.LUT R197, R190, 0x800, RZ, 0xfc, !PT ;  /* 0x00000800bec57812 */ /* 0x000fe400078efcff */
[----:B------:R-:W-:Y:S02]  /*c380*/  LEA.HI R201, R201, R190, RZ, 0x1b ;  /* 0x000000bec9c97211 */ /* 0x000fe400078fd8ff */
[----:B------:R-:W-:Y:S01]  /*c390*/  LEA R122, R122, UR22, 0x2 ;  /* 0x000000167a7a7c11 */ /* 0x000fe2000f8e10ff */
[----:B------:R-:W-:Y:S06]  /*c3a0*/  @!P2 BRA `(.L_x_1907) ;  /* 0x000000000004a947 */ /* 0x000fec0003800000 */
[----:B-1----:R2:W-:Y:S02]  /*c3b0*/  REDG.E.ADD.F32.FTZ.RN.STRONG.GPU desc[UR26][R64.64+0x1a00], R195 ;  /* 0x001a00c3400079a6 */ /* 0x0025e4000c12f31a */
.L_x_1907:
[----:B------:R-:W-:Y:S05]  /*c3c0*/  BSYNC.RECONVERGENT B0 ;  /* 0x0000000000007941 */ /* 0x000fea0003800200 */
.L_x_1906:
[----:B-12---:R1:W2:Y:S01]  /*c3d0*/  LDS R195, [R122+0x5e00] ;  /* 0x005e00007ac37984 */ /* 0x0062a20000000800 */
[----:B------:R-:W-:Y:S01]  /*c3e0*/  BSSY.RECONVERGENT B0, `(.L_x_1908) ;  /* 0x0000005000007945 */ /* 0x000fe20003800200 */
[----:B------:R-:W-:Y:S02]  /*c3f0*/  LEA.HI R197, R197, R190, RZ, 0x1b ;  /* 0x000000bec5c57211 */ /* 0x000fe400078fd8ff */
[----:B------:R-:W-:Y:S01]  /*c400*/  LEA R201, R201, UR22, 0x2 ;  /* 0x00000016c9c97c11 */ /* 0x000fe2000f8e10ff */
[----:B------:R-:W-:Y:S06]  /*c410*/  @!P3 BRA `(.L_x_1909) ;  /* 0x000000000004b947 */ /* 0x000fec0003800000 */
[----:B--2---:R2:W-:Y:S02]  /*c420*/  REDG.E.ADD.F32.FTZ.RN.STRONG.GPU desc[UR26][R64.64+0x1c00], R195 ;  /* 0x001c00c3400079a6 */ /* 0x0045e4000c12f31a */
.L_x_1909:
[----:B------:R-:W-:Y:S05]  /*c430*/  BSYNC.RECONVERGENT B0 ;  /* 0x0000000000007941 */ /* 0x000fea0003800200 */
.L_x_1908:
[----:B--2---:R2:W0:Y:S01]  /*c440*/  LDS R195, [R201+0x6000] ;  /* 0x00600000c9c37984 */ /* 0x0044220000000800 */
[----:B------:R-:W-:Y:S01]  /*c450*/  BSSY.RECONVERGENT B0, `(.L_x_1910) ;  /* 0x0000004000007945 */ /* 0x000fe20003800200 */
[----:B-1----:R-:W-:-:S03]  /*c460*/  LEA R122, R197, UR22, 0x2 ;  /* 0x00000016c57a7c11 */ /* 0x002fc6000f8e10ff */
[----:B------:R-:W-:Y:S05]  /*c470*/  @!P4 BRA `(.L_x_1911) ;  /* 0x000000000004c947 */ /* 0x000fea0003800000 */
[----:B0-----:R1:W-:Y:S02]  /*c480*/  REDG.E.ADD.F32.FTZ.RN.STRONG.GPU desc[UR26][R64.64+0x1e00], R195 ;  /* 0x001e00c3400079a6 */ /* 0x0013e4000c12f31a */
.L_x_1911:
[----:B------:R-:W-:Y:S05]  /*c490*/  BSYNC.RECONVERGENT B0 ;  /* 0x0000000000007941 */ /* 0x000fea0003800200 */
.L_x_1910:
[----:B01----:R0:W1:Y:S01]  /*c4a0*/  LDS R195, [R122+0x6200] ;  /* 0x006200007ac37984 */ /* 0x0030620000000800 */
[----:B------:R-:W-:Y:S01]  /*c4b0*/  BSSY.RECONVERGENT B0, `(.L_x_1912) ;  /* 0x0000005000007945 */ /* 0x000fe20003800200 */
[C---:B------:R-:W-:Y:S02]  /*c4c0*/  IADD3 R197, PT, PT, R190.reuse, 0x880, RZ ;  /* 0x00000880bec57810 */ /* 0x040fe40007ffe0ff */
[----:B------:R-:W-:Y:S01]  /*c4d0*/  IADD3 R199, PT, PT, R190, 0x900, RZ ;  /* 0x00000900bec77810 */ /* 0x000fe20007ffe0ff */
[----:B------:R-:W-:Y:S06]  /*c4e0*/  @!P5 BRA `(.L_x_1913) ;  /* 0x000000000004d947 */ /* 0x000fec0003800000 */
[----:B-1----:R1:W-:Y:S02]  /*c4f0*/  REDG.E.ADD.F32.FTZ.RN.STRONG.GPU desc[UR26][R64.64+0x2000], R195 ;  /* 0x002000c3400079a6 */ /* 0x0023e4000c12f31a */
.L_x_1913:
[----:B------:R-:W-:Y:S05]  /*c500*/  BSYNC.RECONVERGENT B0 ;  /* 0x0000000000007941 */ /* 0x000fea0003800200 */
.L_x_1912:
        /* <DEDUP_REMOVED lines=16> */
.L_x_1915:
[----:B------:R-:W-:Y:S05]  /*c610*/  BSYNC.RECONVERGENT B0 ;  /* 0x0000000000007941 */ /* 0x000fea0003800200 */
.L_x_1914:
[----:B01----:R0:W1:Y:S01]  /*c620*/  LDS R195, [R199+0x6600] ;  /* 0x00660000c7c37984 */ /* 0x0030620000000800 */
[----:B------:R-:W-:Y:S01]  /*c630*/  BSSY.RECONVERGENT B0, `(.L_x_1916) ;  /* 0x0000006000007945 */ /* 0x000fe20003800200 */
[----:B------:R-:W-:Y:S02]  /*c640*/  IADD3 R197, PT, PT, R190, 0xa80, RZ ;  /* 0x00000a80bec57810 */ /* 0x000fe40007ffe0ff */
[----:B------:R-:W-:Y:S02]  /*c650*/  LEA.HI R201, R201, R190, RZ, 0x1b ;  /* 0x000000bec9c97211 */ /* 0x000fe400078fd8ff */
[----:B------:R-:W-:Y:S01]  /*c660*/  LEA R122, R122, UR22, 0x2 ;  /* 0x000000167a7a7c11 */ /* 0x000fe2000f8e10ff */
[----:B------:R-:W-:Y:S06]  /*c670*/  @!P2 BRA `(.L_x_1917) ;  /* 0x000000000004a947 */ /* 0x000fec0003800000 */
[----:B-1----:R2:W-:Y:S02]  /*c680*/  REDG.E.ADD.F32.FTZ.RN.STRONG.GPU desc[UR26][R64.64+0x2400], R195 ;  /* 0x002400c3400079a6 */ /* 0x0025e4000c12f31a */
.L_x_1917:
[----:B------:R-:W-:Y:S05]  /*c690*/  BSYNC.RECONVERGENT B0 ;  /* 0x0000000000007941 */ /* 0x000fea0003800200 */
.L_x_1916:
[----:B-12---:R1:W2:Y:S01]  /*c6a0*/  LDS R195, [R122+0x6800] ;  /* 0x006800007ac37984 */ /* 0x0062a20000000800 */
[----:B------:R-:W-:Y:S01]  /*c6b0*/  BSSY.RECONVERGENT B0, `(.L_x_1918) ;  /* 0x0000005000007945 */ /* 0x000fe20003800200 */
[----:B------:R-:W-:Y:S02]  /*c6c0*/  LEA.HI R197, R197, R190, RZ, 0x1b ;  /* 0x000000bec5c57211 */ /* 0x000fe400078fd8ff */
[----:B------:R-:W-:Y:S01]  /*c6d0*/  LEA R201, R201, UR22, 0x2 ;  /* 0x00000016c9c97c11 */ /* 0x000fe2000f8e10ff */
[----:B------:R-:W-:Y:S06]  /*c6e0*/  @!P3 BRA `(.L_x_1919) ;  /* 0x000000000004b947 */ /* 0x000fec0003800000 */
[----:B--2---:R2:W-:Y:S02]  /*c6f0*/  REDG.E.ADD.F32.FTZ.RN.STRONG.GPU desc[UR26][R64.64+0x2600], R195 ;  /* 0x002600c3400079a6 */ /* 0x0045e4000c12f31a */
.L_x_1919:
[----:B------:R-:W-:Y:S05]  /*c700*/  BSYNC.RECONVERGENT B0 ;  /* 0x0000000000007941 */ /* 0x000fea0003800200 */
.L_x_1918:
[----:B--2---:R2:W0:Y:S01]  /*c710*/  LDS R195, [R201+0x6a00] ;  /* 0x006a0000c9c37984 */ /* 0x0044220000000800 */
[----:B------:R-:W-:Y:S01]  /*c720*/  BSSY.RECONVERGENT B0, `(.L_x_1920) ;  /* 0x0000004000007945 */ /* 0x000fe20003800200 */
[----:B-1----:R-:W-:-:S03]  /*c730*/  LEA R122, R197, UR22, 0x2 ;  /* 0x00000016c57a7c11 */ /* 0x002fc6000f8e10ff */
[----:B------:R-:W-:Y:S05]  /*c740*/  @!P4 BRA `(.L_x_1921) ;  /* 0x000000000004c947 */ /* 0x000fea0003800000 */
[----:B0-----:R1:W-:Y:S02]  /*c750*/  REDG.E.ADD.F32.FTZ.RN.STRONG.GPU desc[UR26][R64.64+0x2800], R195 ;  /* 0x002800c3400079a6 */ /* 0x0013e4000c12f31a */
.L_x_1921:
[----:B------:R-:W-:Y:S05]  /*c760*/  BSYNC.RECONVERGENT B0 ;  /* 0x0000000000007941 */ /* 0x000fea0003800200 */
.L_x_1920:
[----:B01----:R0:W1:Y:S01]  /*c770*/  LDS R195, [R122+0x6c00] ;  /* 0x006c00007ac37984 */ /* 0x0030620000000800 */
[----:B------:R-:W-:Y:S01]  /*c780*/  BSSY.RECONVERGENT B0, `(.L_x_1922) ;  /* 0x0000005000007945 */ /* 0x000fe20003800200 */
[C---:B------:R-:W-:Y:S02]  /*c790*/  IADD3 R197, PT, PT, R190.reuse, 0xb00, RZ ;  /* 0x00000b00bec57810 */ /* 0x040fe40007ffe0ff */
[----:B------:R-:W-:Y:S01]  /*c7a0*/  IADD3 R199, PT, PT, R190, 0xb80, RZ ;  /* 0x00000b80bec77810 */ /* 0x000fe20007ffe0ff */
[----:B------:R-:W-:Y:S06]  /*c7b0*/  @!P5 BRA `(.L_x_1923) ;  /* 0x000000000004d947 */ /* 0x000fec0003800000 */
[----:B-1----:R1:W-:Y:S02]  /*c7c0*/  REDG.E.ADD.F32.FTZ.RN.STRONG.GPU desc[UR26][R64.64+0x2a00], R195 ;  /* 0x002a00c3400079a6 */ /* 0x0023e4000c12f31a */
.L_x_1923:
[----:B------:R-:W-:Y:S05]  /*c7d0*/  BSYNC.RECONVERGENT B0 ;  /* 0x0000000000007941 */ /* 0x000fea0003800200 */
.L_x_1922:
        /* <DEDUP_REMOVED lines=16> */
.L_x_1925:
[----:B------:R-:W-:Y:S05]  /*c8e0*/  BSYNC.RECONVERGENT B0 ;  /* 0x0000000000007941 */ /* 0x000fea0003800200 */
.L_x_1924:
[----:B01----:R0:W1:Y:S01]  /*c8f0*/  LDS R195, [R199+0x7000] ;  /* 0x00700000c7c37984 */ /* 0x0030620000000800 */
[----:B------:R-:W-:Y:S01]  /*c900*/  BSSY.RECONVERGENT B0, `(.L_x_1926) ;  /* 0x0000006000007945 */ /* 0x000fe20003800200 */
[----:B------:R-:W-:Y:S02]  /*c910*/  IADD3 R197, PT, PT, R190, 0xd00, RZ ;  /* 0x00000d00bec57810 */ /* 0x000fe40007ffe0ff */
[----:B------:R-:W-:Y:S02]  /*c920*/  LEA.HI R201, R201, R190, RZ, 0x1b ;  /* 0x000000bec9c97211 */ /* 0x000fe400078fd8ff */
[----:B------:R-:W-:Y:S01]  /*c930*/  LEA R122, R122, UR22, 0x2 ;  /* 0x000000167a7a7c11 */ /* 0x000fe2000f8e10ff */
[----:B------:R-:W-:Y:S06]  /*c940*/  @!P2 BRA `(.L_x_1927) ;  /* 0x000000000004a947 */ /* 0x000fec0003800000 */
[----:B-1----:R2:W-:Y:S02]  /*c950*/  REDG.E.ADD.F32.FTZ.RN.STRONG.GPU desc[UR26][R64.64+0x2e00], R195 ;  /* 0x002e00c3400079a6 */ /* 0x0025e4000c12f31a */
.L_x_1927:
[----:B------:R-:W-:Y:S05]  /*c960*/  BSYNC.RECONVERGENT B0 ;  /* 0x0000000000007941 */ /* 0x000fea0003800200 */
.L_x_1926:
[----:B-12---:R1:W2:Y:S01]  /*c970*/  LDS R195, [R122+0x7200] ;  /* 0x007200007ac37984 */ /* 0x0062a20000000800 */
[----:B------:R-:W-:Y:S01]  /*c980*/  BSSY.RECONVERGENT B0, `(.L_x_1928) ;  /* 0x0000005000007945 */ /* 0x000fe20003800200 */
[----:B------:R-:W-:Y:S02]  /*c990*/  LEA.HI R197, R197, R190, RZ, 0x1b ;  /* 0x000000bec5c57211 */ /* 0x000fe400078fd8ff */
[----:B------:R-:W-:Y:S01]  /*c9a0*/  LEA R201, R201, UR22, 0x2 ;  /* 0x00000016c9c97c11 */ /* 0x000fe2000f8e10ff */
[----:B------:R-:W-:Y:S06]  /*c9b0*/  @!P3 BRA `(.L_x_1929) ;  /* 0x000000000004b947 */ /* 0x000fec0003800000 */
[----:B--2---:R2:W-:Y:S02]  /*c9c0*/  REDG.E.ADD.F32.FTZ.RN.STRONG.GPU desc[UR26][R64.64+0x3000], R195 ;  /* 0x003000c3400079a6 */ /* 0x0045e4000c12f31a */
.L_x_1929:
[----:B------:R-:W-:Y:S05]  /*c9d0*/  BSYNC.RECONVERGENT B0 ;  /* 0x0000000000007941 */ /* 0x000fea0003800200 */
.L_x_1928:
[----:B--2---:R2:W0:Y:S01]  /*c9e0*/  LDS R195, [R201+0x7400] ;  /* 0x00740000c9c37984 */ /* 0x0044220000000800 */
[----:B------:R-:W-:Y:S01]  /*c9f0*/  BSSY.RECONVERGENT B0, `(.L_x_1930) ;  /* 0x0000004000007945 */ /* 0x000fe20003800200 */
[----:B-1----:R-:W-:-:S03]  /*ca00*/  LEA R122, R197, UR22, 0x2 ;  /* 0x00000016c57a7c11 */ /* 0x002fc6000f8e10ff */
[----:B------:R-:W-:Y:S05]  /*ca10*/  @!P4 BRA `(.L_x_1931) ;  /* 0x000000000004c947 */ /* 0x000fea0003800000 */
[----:B0-----:R1:W-:Y:S02]  /*ca20*/  REDG.E.ADD.F32.FTZ.RN.STRONG.GPU desc[UR26][R64.64+0x3200], R195 ;  /* 0x003200c3400079a6 */ /* 0x0013e4000c12f31a */
.L_x_1931:
[----:B------:R-:W-:Y:S05]  /*ca30*/  BSYNC.RECONVERGENT B0 ;  /* 0x0000000000007941 */ /* 0x000fea0003800200 */
.L_x_1930:
[----:B01----:R0:W1:Y:S01]  /*ca40*/  LDS R195, [R122+0x7600] ;  /* 0x007600007ac37984 */ /* 0x0030620000000800 */
[----:B------:R-:W-:Y:S01]  /*ca50*/  BSSY.RECONVERGENT B0, `(.L_x_1932) ;  /* 0x0000005000007945 */ /* 0x000fe20003800200 */
[C---:B------:R-:W-:Y:S02]  /*ca60*/  IADD3 R197, PT, PT, R190.reuse, 0xd80, RZ ;  /* 0x00000d80bec57810 */ /* 0x040fe40007ffe0ff */
[----:B------:R-:W-:Y:S01]  /*ca70*/  IADD3 R199, PT, PT, R190, 0xe00, RZ ;  /* 0x00000e00bec77810 */ /* 0x000fe20007ffe0ff */
[----:B------:R-:W-:Y:S06]  /*ca80*/  @!P5 BRA `(.L_x_1933) ;  /* 0x000000000004d947 */ /* 0x000fec0003800000 */
[----:B-1----:R1:W-:Y:S02]  /*ca90*/  REDG.E.ADD.F32.FTZ.RN.STRONG.GPU desc[UR26][R64.64+0x3400], R195 ;  /* 0x003400c3400079a6 */ /* 0x0023e4000c12f31a */
.L_x_1933:
[----:B------:R-:W-:Y:S05]  /*caa0*/  BSYNC.RECONVERGENT B0 ;  /* 0x0000000000007941 */ /* 0x000fea0003800200 */
.L_x_1932:
        /* <DEDUP_REMOVED lines=16> */
.L_x_1935:
[----:B------:R-:W-:Y:S05]  /*cbb0*/  BSYNC.RECONVERGENT B0 ;  /* 0x0000000000007941 */ /* 0x000fea0003800200 */
.L_x_1934:
[----:B01----:R0:W1:Y:S01]  /*cbc0*/  LDS R195, [R199+0x7a00] ;  /* 0x007a0000c7c37984 */ /* 0x0030620000000800 */
[----:B------:R-:W-:Y:S01]  /*cbd0*/  BSSY.RECONVERGENT B0, `(.L_x_1936) ;  /* 0x0000006000007945 */ /* 0x000fe20003800200 */
[----:B------:R-:W-:Y:S02]  /*cbe0*/  IADD3 R197, PT, PT, R190, 0xf80, RZ ;  /* 0x00000f80bec57810 */ /* 0x000fe40007ffe0ff */
[----:B------:R-:W-:Y:S02]  /*cbf0*/  LEA.HI R201, R201, R190, RZ, 0x1b ;  /* 0x000000bec9c97211 */ /* 0x000fe400078fd8ff */
[----:B------:R-:W-:Y:S01]  /*cc00*/  LEA R122, R122, UR22, 0x2 ;  /* 0x000000167a7a7c11 */ /* 0x000fe2000f8e10ff */
[----:B------:R-:W-:Y:S06]  /*cc10*/  @!P2 BRA `(.L_x_1937) ;  /* 0x000000000004a947 */ /* 0x000fec0003800000 */
[----:B-1----:R2:W-:Y:S02]  /*cc20*/  REDG.E.ADD.F32.FTZ.RN.STRONG.GPU desc[UR26][R64.64+0x3800], R195 ;  /* 0x003800c3400079a6 */ /* 0x0025e4000c12f31a */
.L_x_1937:
[----:B------:R-:W-:Y:S05]  /*cc30*/  BSYNC.RECONVERGENT B0 ;  /* 0x0000000000007941 */ /* 0x000fea0003800200 */
.L_x_1936:
[----:B-12---:R1:W2:Y:S01]  /*cc40*/  LDS R195, [R122+0x7c00] ;  /* 0x007c00007ac37984 */ /* 0x0062a20000000800 */
[----:B------:R-:W-:Y:S01]  /*cc50*/  BSSY.RECONVERGENT B0, `(.L_x_1938) ;  /* 0x0000005000007945 */ /* 0x000fe20003800200 */
[----:B------:R-:W-:Y:S02]  /*cc60*/  LEA.HI R197, R197, R190, RZ, 0x1b ;  /* 0x000000bec5c57211 */ /* 0x000fe400078fd8ff */
[----:B------:R-:W-:Y:S01]  /*cc70*/  LEA R201, R201, UR22, 0x2 ;  /* 0x00000016c9c97c11 */ /* 0x000fe2000f8e10ff */
[----:B------:R-:W-:Y:S06]  /*cc80*/  @!P3 BRA `(.L_x_1939) ;  /* 0x000000000004b947 */ /* 0x000fec0003800000 */
[----:B--2---:R2:W-:Y:S02]  /*cc90*/  REDG.E.ADD.F32.FTZ.RN.STRONG.GPU desc[UR26][R64.64+0x3a00], R195 ;  /* 0x003a00c3400079a6 */ /* 0x0045e4000c12f31a */
.L_x_1939:
[----:B------:R-:W-:Y:S05]  /*cca0*/  BSYNC.RECONVERGENT B0 ;  /* 0x0000000000007941 */ /* 0x000fea0003800200 */
.L_x_1938:
[----:B--2---:R2:W0:Y:S01]  /*ccb0*/  LDS R195, [R201+0x7e00] ;  /* 0x007e0000c9c37984 */ /* 0x0044220000000800 */
[----:B------:R-:W-:Y:S01]  /*ccc0*/  BSSY.RECONVERGENT B0, `(.L_x_1940) ;  /* 0x0000004000007945 */ /* 0x000fe20003800200 */
[----:B------:R-:W-:-:S03]  /*ccd0*/  LEA R197, R197, UR22, 0x2 ;  /* 0x00000016c5c57c11 */ /* 0x000fc6000f8e10ff */
[----:B------:R-:W-:Y:S05]  /*cce0*/  @!P4 BRA `(.L_x_1941) ;  /* 0x000000000004c947 */ /* 0x000fea0003800000 */
[----:B0-----:R0:W-:Y:S02]  /*ccf0*/  REDG.E.ADD.F32.FTZ.RN.STRONG.GPU desc[UR26][R64.64+0x3c00], R195 ;  /* 0x003c00c3400079a6 */ /* 0x0011e4000c12f31a */
.L_x_1941:
[----:B------:R-:W-:Y:S05]  /*cd00*/  BSYNC.RECONVERGENT B0 ;  /* 0x0000000000007941 */ /* 0x000fea0003800200 */
.L_x_1940:
[----:B0-----:R0:W0:Y:S01]  /*cd10*/  LDS R195, [R197+0x8000] ;  /* 0x00800000c5c37984 */ /* 0x0010220000000800 */
[----:B------:R-:W-:Y:S01]  /*cd20*/  BSSY.RECONVERGENT B0, `(.L_x_1942) ;  /* 0x0000004000007945 */ /* 0x000fe20003800200 */
[----:B------:R-:W-:-:S03]  /*cd30*/  FADD.FTZ R61, R118, R61 ;  /* 0x0000003d763d7221 */ /* 0x000fc60000010000 */
[----:B------:R-:W-:Y:S05]  /*cd40*/  @!P5 BRA `(.L_x_1943) ;  /* 0x000000000004d947 */ /* 0x000fea0003800000 */
[----:B0-----:R0:W-:Y:S02]  /*cd50*/  REDG.E.ADD.F32.FTZ.RN.STRONG.GPU desc[UR26][R64.64+0x3e00], R195 ;  /* 0x003e00c3400079a6 */ /* 0x0011e4000c12f31a */
.L_x_1943:
[----:B------:R-:W-:Y:S05]  /*cd60*/  BSYNC.RECONVERGENT B0 ;  /* 0x0000000000007941 */ /* 0x000fea0003800200 */
.L_x_1942:
        /* <DEDUP_REMOVED lines=10> */
[----:B------:R-:W-:Y:S01]  /*ce10*/  FADD.FTZ R32, R79, R32 ;  /* 0x000000204f207221 */ /* 0x000fe20000010000 */
[----:B------:R-:W-:Y:S01]  /*ce20*/  FMUL.FTZ R75, R75, R114 ;  /* 0x000000724b4b7220 */ /* 0x000fe20000410000 */
[----:B------:R-:W2:Y:S01]  /*ce30*/  SHFL.DOWN PT, R118, R63, 0x1, 0x1f ;  /* 0x08201f003f767f89 */ /* 0x000ea200000e0000 */
[----:B------:R-:W-:Y:S01]  /*ce40*/  FMUL.FTZ R73, R73, R112 ;  /* 0x0000007049497220 */ /* 0x000fe20000410000 */
[----:B------:R-:W-:Y:S01]  /*ce50*/  FMUL.FTZ R83, R83, R169 ;  /* 0x000000a953537220 */ /* 0x000fe20000410000 */
[----:B------:R-:W-:Y:S01]  /*ce60*/  FFMA.FTZ R212, R212, R145, R75 ;  /* 0x00000091d4d47223 */ /* 0x000fe2000001004b */
[----:B------:R-:W-:Y:S01]  /*ce70*/  FMUL.FTZ R191, R74, R191 ;  /* 0x000000bf4abf7220 */ /* 0x000fe20000410000 */
[----:B------:R-:W-:Y:S01]  /*ce80*/  FFMA.FTZ R208, R208, R179, R73 ;  /* 0x000000b3d0d07223 */ /* 0x000fe20000010049 */
[----:B------:R-:W-:Y:S01]  /*ce90*/  FFMA.FTZ R83, R84, R123, R83 ;  /* 0x0000007b54537223 */ /* 0x000fe20000010053 */
[----:B------:R-:W-:Y:S01]  /*cea0*/  FFMA.FTZ R141, R214, R141, R143 ;  /* 0x0000008dd68d7223 */ /* 0x000fe2000001008f */
[----:B------:R-:W-:Y:S01]  /*ceb0*/  FADD.FTZ R185, R64, R185 ;  /* 0x000000b940b97221 */ /* 0x000fe20000010000 */
[----:B------:R-:W-:Y:S01]  /*cec0*/  FFMA.FTZ R189, R210, R189, R191 ;  /* 0x000000bdd2bd7223 */ /* 0x000fe200000100bf */
[----:B------:R-:W-:Y:S01]  /*ced0*/  FMUL.FTZ R87, R87, R171 ;  /* 0x000000ab57577220 */ /* 0x000fe20000410000 */
[----:B------:R-:W-:Y:S01]  /*cee0*/  FFMA.FTZ R64, R48, R131, R141 ;  /* 0x0000008330407223 */ /* 0x000fe2000001008d */
[----:B0-----:R-:W-:Y:S01]  /*cef0*/  @!P2 FADD.FTZ R60, R60, R65 ;  /* 0x000000413c3ca221 */ /* 0x001fe20000010000 */
[----:B------:R-:W-:Y:S01]  /*cf00*/  FMUL.FTZ R167, R72, R167 ;  /* 0x000000a748a77220 */ /* 0x000fe20000410000 */
[----:B------:R-:W-:Y:S01]  /*cf10*/  FFMA.FTZ R87, R88, R139, R87 ;  /* 0x0000008b58577223 */ /* 0x000fe20000010057 */
[----:B------:R-:W-:Y:S01]  /*cf20*/  FADD.FTZ R183, R64, R183 ;  /* 0x000000b740b77221 */ /* 0x000fe20000010000 */
[----:B-----5:R-:W-:Y:S01]  /*cf30*/  @!P2 FADD.FTZ R61, R61, R116 ;  /* 0x000000743d3da221 */ /* 0x020fe20000010000 */
[----:B------:R-:W0:Y:S01]  /*cf40*/  SHFL.DOWN PT, R79, R60, 0x2, 0x1f ;  /* 0x08401f003c4f7f89 */ /* 0x000e2200000e0000 */
[----:B------:R-:W-:Y:S01]  /*cf50*/  FFMA.FTZ R64, R50, R83, R189 ;  /* 0x0000005332407223 */ /* 0x000fe200000100bd */
[----:B------:R-:W-:Y:S01]  /*cf60*/  FFMA.FTZ R165, R206, R165, R167 ;  /* 0x000000a5cea57223 */ /* 0x000fe200000100a7 */
[----:B-1----:R-:W-:Y:S01]  /*cf70*/  @!P2 FADD.FTZ R62, R62, R195 ;  /* 0x000000c33e3ea221 */ /* 0x002fe20000010000 */
[----:B------:R-:W1:Y:S01]  /*cf80*/  SHFL.DOWN PT, R110, R61, 0x2, 0x1f ;  /* 0x08401f003d6e7f89 */ /* 0x000e6200000e0000 */
[----:B------:R-:W-:Y:S01]  /*cf90*/  FADD.FTZ R181, R64, R181 ;  /* 0x000000b540b57221 */ /* 0x000fe20000010000 */
[----:B------:R-:W-:Y:S01]  /*cfa0*/  FFMA.FTZ R64, R52, R87, R165 ;  /* 0x0000005734407223 */ /* 0x000fe200000100a5 */
[----:B--2---:R-:W-:Y:S01]  /*cfb0*/  @!P2 FADD.FTZ R63, R63, R118 ;  /* 0x000000763f3fa221 */ /* 0x004fe20000010000 */
[----:B------:R-:W2:Y:S01]  /*cfc0*/  SHFL.DOWN PT, R103, R62, 0x2, 0x1f ;  /* 0x08401f003e677f89 */ /* 0x000ea200000e0000 */
[----:B------:R-:W-:Y:S01]  /*cfd0*/  ISETP.GT.AND P2, PT, R241, 0x1d, PT ;  /* 0x0000001df100780c */ /* 0x000fe20003f44270 */
[----:B------:R-:W-:Y:S01]  /*cfe0*/  FMUL.FTZ R71, R71, R106 ;  /* 0x0000006a47477220 */ /* 0x000fe20000410000 */
[----:B------:R-:W-:Y:S01]  /*cff0*/  FADD.FTZ R27, R64, R27 ;  /* 0x0000001b401b7221 */ /* 0x000fe20000010000 */
[----:B------:R-:W5:Y:S01]  /*d000*/  SHFL.DOWN PT, R116, R63, 0x2, 0x1f ;  /* 0x08401f003f747f89 */ /* 0x000f6200000e0000 */
[----:B------:R-:W-:Y:S01]  /*d010*/  FMUL.FTZ R161, R70, R161 ;  /* 0x000000a146a17220 */ /* 0x000fe20000410000 */
[----:B------:R-:W-:Y:S01]  /*d020*/  FFMA.FTZ R204, R204, R163, R71 ;  /* 0x000000a3cccc7223 */ /* 0x000fe20000010047 */
[----:B------:R-:W-:Y:S01]  /*d030*/  FMUL.FTZ R85, R85, R170 ;  /* 0x000000aa55557220 */ /* 0x000fe20000410000 */
[----:B------:R-:W-:Y:S01]  /*d040*/  FFMA.FTZ R65, R49, R108, R212 ;  /* 0x0000006c31417223 */ /* 0x000fe200000100d4 */
[----:B------:R-:W-:Y:S01]  /*d050*/  FMUL.FTZ R89, R89, R172 ;  /* 0x000000ac59597220 */ /* 0x000fe20000410000 */
[----:B------:R-:W-:Y:S01]  /*d060*/  ISETP.GT.AND P3, PT, R241, 0xf, PT ;  /* 0x0000000ff100780c */ /* 0x000fe20003f64270 */
[----:B------:R-:W-:Y:S01]  /*d070*/  FFMA.FTZ R86, R86, R111, R85 ;  /* 0x0000006f56567223 */ /* 0x000fe20000010055 */
[----:B------:R-:W-:Y:S01]  /*d080*/  FADD.FTZ R182, R65, R182 ;  /* 0x000000b641b67221 */ /* 0x000fe20000010000 */
[----:B------:R-:W-:Y:S01]  /*d090*/  FFMA.FTZ R90, R90, R113, R89 ;  /* 0x000000715a5a7223 */ /* 0x000fe20000010059 */
[----:B------:R-:W-:Y:S01]  /*d0a0*/  FMUL.FTZ R91, R91, R173 ;  /* 0x000000ad5b5b7220 */ /* 0x000fe20000410000 */
[----:B------:R-:W-:Y:S01]  /*d0b0*/  FFMA.FTZ R65, R51, R86, R208 ;  /* 0x0000005633417223 */ /* 0x000fe200000100d0 */
[----:B0-----:R-:W-:Y:S01]  /*d0c0*/  @!P2 FADD.FTZ R60, R60, R79 ;  /* 0x0000004f3c3ca221 */ /* 0x001fe20000010000 */
[----:B------:R-:W-:Y:S01]  /*d0d0*/  FMUL.FTZ R93, R93, R174 ;  /* 0x000000ae5d5d7220 */ /* 0x000fe20000410000 */
[----:B------:R-:W-:Y:S01]  /*d0e0*/  FMUL.FTZ R69, R69, R104 ;  /* 0x0000006845457220 */ /* 0x000fe20000410000 */
[----:B------:R-:W-:Y:S01]  /*d0f0*/  FMUL.FTZ R95, R95, R175 ;  /* 0x000000af5f5f7220 */ /* 0x000fe20000410000 */
[----:B-1----:R-:W-:Y:S01]  /*d100*/  @!P2 FADD.FTZ R61, R61, R110 ;  /* 0x0000006e3d3da221 */ /* 0x002fe20000010000 */
[----:B------:R-:W0:Y:S01]  /*d110*/  SHFL.DOWN PT, R73, R60, 0x4, 0x1f ;  /* 0x08801f003c497f89 */ /* 0x000e2200000e0000 */
[----:B------:R-:W-:Y:S01]  /*d120*/  FMUL.FTZ R157, R68, R157 ;  /* 0x0000009d449d7220 */ /* 0x000fe20000410000 */
[----:B------:R-:W-:Y:S01]  /*d130*/  FADD.FTZ R28, R65, R28 ;  /* 0x0000001c411c7221 */ /* 0x000fe20000010000 */
[----:B--2---:R-:W-:Y:S01]  /*d140*/  @!P2 FADD.FTZ R62, R62, R103 ;  /* 0x000000673e3ea221 */ /* 0x004fe20000010000 */
[----:B------:R-:W1:Y:S01]  /*d150*/  SHFL.DOWN PT, R74, R61, 0x4, 0x1f ;  /* 0x08801f003d4a7f89 */ /* 0x000e6200000e0000 */
[----:B------:R-:W-:Y:S01]  /*d160*/  FFMA.FTZ R65, R53, R90, R204 ;  /* 0x0000005a35417223 */ /* 0x000fe200000100cc */
[----:B------:R-:W-:Y:S01]  /*d170*/  FMUL.FTZ R67, R67, R78 ;  /* 0x0000004e43437220 */ /* 0x000fe20000410000 */
        /* <DEDUP_REMOVED lines=16> */
[----:B------:R-:W-:Y:S01]  /*d280*/  FADD.FTZ R26, R65, R26 ;  /* 0x0000001a411a7221 */ /* 0x000fe20000010000 */
[----:B0-----:R-:W-:Y:S01]  /*d290*/  @!P2 FADD.FTZ R60, R60, R73 ;  /* 0x000000493c3ca221 */ /* 0x001fe20000010000 */
[----:B------:R-:W-:Y:S01]  /*d2a0*/  FFMA.FTZ R200, R55, R94, R200 ;  /* 0x0000005e37c87223 */ /* 0x000fe200000100c8 */
[----:B------:R-:W-:Y:S01]  /*d2b0*/  FMUL.FTZ R97, R97, R176 ;  /* 0x000000b061617220 */ /* 0x000fe20000410000 */
[----:B------:R-:W-:Y:S01]  /*d2c0*/  FFMA.FTZ R153, R56, R96, R153 ;  /* 0x0000006038997223 */ /* 0x000fe20000010099 */
[----:B-1----:R-:W-:Y:S01]  /*d2d0*/  @!P2 FADD.FTZ R61, R61, R74 ;  /* 0x0000004a3d3da221 */ /* 0x002fe20000010000 */
[----:B------:R-:W0:Y:S01]  /*d2e0*/  SHFL.DOWN PT, R71, R60, 0x8, 0x1f ;  /* 0x09001f003c477f89 */ /* 0x000e2200000e0000 */
[----:B------:R-:W-:Y:S01]  /*d2f0*/  FFMA.FTZ R196, R196, R151, R67 ;  /* 0x00000097c4c47223 */ /* 0x000fe20000010043 */
[----:B------:R-:W-:Y:S01]  /*d300*/  BSSY.RECONVERGENT B0, `(.L_x_1944) ;  /* 0x0000028000007945 */ /* 0x000fe20003800200 */
[----:B--2---:R-:W-:Y:S01]  /*d310*/  @!P2 FADD.FTZ R62, R62, R75 ;  /* 0x0000004b3e3ea221 */ /* 0x004fe20000010000 */
[----:B------:R-:W1:Y:S01]  /*d320*/  SHFL.DOWN PT, R64, R61, 0x8, 0x1f ;  /* 0x09001f003d407f89 */ /* 0x000e6200000e0000 */
[----:B------:R-:W-:Y:S01]  /*d330*/  FFMA.FTZ R187, R120, R21, R187 ;  /* 0x0000001578bb7223 */ /* 0x000fe200000100bb */
[----:B------:R-:W-:Y:S01]  /*d340*/  FADD.FTZ R186, R125, R186 ;  /* 0x000000ba7dba7221 */ /* 0x000fe20000010000 */
[----:B-----5:R-:W-:Y:S01]  /*d350*/  @!P2 FADD.FTZ R63, R63, R84 ;  /* 0x000000543f3fa221 */ /* 0x020fe20000010000 */
[----:B------:R-:W2:Y:S01]  /*d360*/  SHFL.DOWN PT, R73, R62, 0x8, 0x1f ;  /* 0x09001f003e497f89 */ /* 0x000ea200000e0000 */
[----:B------:R-:W-:Y:S01]  /*d370*/  ISETP.GT.AND P2, PT, R241, 0x17, PT ;  /* 0x00000017f100780c */ /* 0x000fe20003f44270 */
[----:B------:R-:W-:Y:S01]  /*d380*/  FFMA.FTZ R226, R131, R31, R226 ;  /* 0x0000001f83e27223 */ /* 0x000fe200000100e2 */
[----:B------:R-:W-:Y:S01]  /*d390*/  FADD.FTZ R184, R129, R184 ;  /* 0x000000b881b87221 */ /* 0x000fe20000010000 */
[----:B------:R-:W5:Y:S01]  /*d3a0*/  SHFL.DOWN PT, R70, R63, 0x8, 0x1f ;  /* 0x09001f003f467f89 */ /* 0x000f6200000e0000 */
[----:B------:R-:W-:Y:S01]  /*d3b0*/  FFMA.FTZ R227, R108, R33, R227 ;  /* 0x000000216ce37223 */ /* 0x000fe200000100e3 */
[----:B------:R-:W-:Y:S01]  /*d3c0*/  FFMA.FTZ R228, R83, R34, R228 ;  /* 0x0000002253e47223 */ /* 0x000fe200000100e4 */
[----:B------:R-:W-:Y:S01]  /*d3d0*/  FFMA.FTZ R229, R86, R35, R229 ;  /* 0x0000002356e57223 */ /* 0x000fe200000100e5 */
[----:B------:R-:W-:Y:S01]  /*d3e0*/  FFMA.FTZ R230, R87, R36, R230 ;  /* 0x0000002457e67223 */ /* 0x000fe200000100e6 */
[----:B------:R-:W-:Y:S01]  /*d3f0*/  FFMA.FTZ R231, R90, R37, R231 ;  /* 0x000000255ae77223 */ /* 0x000fe200000100e7 */
[----:B------:R-:W-:Y:S01]  /*d400*/  FFMA.FTZ R232, R91, R38, R232 ;  /* 0x000000265be87223 */ /* 0x000fe200000100e8 */
[----:B------:R-:W-:Y:S01]  /*d410*/  FADD.FTZ R24, R159, R24 ;  /* 0x000000189f187221 */ /* 0x000fe20000010000 */
[----:B------:R-:W-:Y:S01]  /*d420*/  FFMA.FTZ R233, R94, R39, R233 ;  /* 0x000000275ee97223 */ /* 0x000fe200000100e9 */
[----:B------:R-:W-:Y:S01]  /*d430*/  FFMA.FTZ R237, R96, R40, R237 ;  /* 0x0000002860ed7223 */ /* 0x000fe200000100ed */
[----:B------:R-:W-:Y:S01]  /*d440*/  FADD.FTZ R23, R200, R23 ;  /* 0x00000017c8177221 */ /* 0x000fe20000010000 */
[----:B------:R-:W-:Y:S01]  /*d450*/  FFMA.FTZ R97, R98, R117, R97 ;  /* 0x0000007562617223 */ /* 0x000fe20000010061 */
[----:B0-----:R-:W-:Y:S01]  /*d460*/  @!P2 FADD.FTZ R60, R60, R71 ;  /* 0x000000473c3ca221 */ /* 0x001fe20000010000 */
[----:B------:R-:W-:Y:S01]  /*d470*/  FADD.FTZ R22, R153, R22 ;  /* 0x0000001699167221 */ /* 0x000fe20000010000 */
        /* <DEDUP_REMOVED lines=16> */
.L_x_1945:
[----:B------:R-:W-:Y:S05]  /*d580*/  BSYNC.RECONVERGENT B0 ;  /* 0x0000000000007941 */ /* 0x000fea0003800200 */
.L_x_1944:
        /* <DEDUP_REMOVED lines=12> */
[----:B-1----:R-:W-:Y:S01]  /*d650*/  FFMA.FTZ R65, R59, R101, R192 ;  /* 0x000000653b417223 */ /* 0x002fe200000100c0 */
[----:B------:R-:W-:Y:S01]  /*d660*/  BAR.SYNC.DEFER_BLOCKING 0x0 ;  /* 0x0000000000007b1d */ /* 0x000fe20000010000 */
[----:B------:R-:W-:Y:S01]  /*d670*/  FADD.FTZ R20, R97, R20 ;  /* 0x0000001461147221 */ /* 0x000fe20000010000 */
[----:B------:R-:W-:Y:S01]  /*d680*/  FFMA.FTZ R240, R101, R43, R240 ;  /* 0x0000002b65f07223 */ /* 0x000fe200000100f0 */
[----:B------:R-:W-:Y:S01]  /*d690*/  FADD.FTZ R19, R100, R19 ;  /* 0x0000001364137221 */ /* 0x000fe20000010000 */
[----:B------:R-:W-:-:S02]  /*d6a0*/  FADD.FTZ R18, R65, R18 ;  /* 0x0000001241127221 */ /* 0x000fc40000010000 */
[----:B------:R-:W-:Y:S04]  /*d6b0*/  BSSY.RECONVERGENT B0, `(.L_x_1946) ;  /* 0x000001c000007945 */ /* 0x000fe80003800200 */
[----:B------:R-:W-:Y:S05]  /*d6c0*/  @P0 BRA `(.L_x_1947) ;  /* 0x0000000000680947 */ /* 0x000fea0003800000 */
[----:B------:R-:W-:Y:S01]  /*d6d0*/  UISETP.NE.AND UP0, UPT, UR13, UR45, UPT ;  /* 0x0000002d0d00728c */ /* 0x000fe2000bf05270 */
[----:B0-----:R-:W0:Y:S01]  /*d6e0*/  LDS.128 R64, [UR22+0x8420] ;  /* 0x00842016ff407984 */ /* 0x001e220008000c00 */
        /* <DEDUP_REMOVED lines=24> */
.L_x_1947:
[----:B------:R-:W-:Y:S05]  /*d870*/  BSYNC.RECONVERGENT B0 ;  /* 0x0000000000007941 */ /* 0x000fea0003800200 */
.L_x_1946:
[----:B------:R-:W-:-:S04]  /*d880*/  UIADD3 UR8, UPT, UPT, UR8, 0x1, URZ ;  /* 0x0000000108087890 */ /* 0x000fc8000fffe0ff */
[----:B------:R-:W-:-:S09]  /*d890*/  UISETP.GE.AND UP0, UPT, UR8, UR46, UPT ;  /* 0x0000002e0800728c */ /* 0x000fd2000bf06270 */
[----:B------:R-:W-:Y:S05]  /*d8a0*/  BRA.U !UP0, `(.L_x_1948) ;  /* 0xffffff6d08f47547 */ /* 0x000fea000b83ffff */
.L_x_1850:
[----:B------:R-:W-:Y:S01]  /*d8b0*/  BAR.SYNC.DEFER_BLOCKING 0x0 ;  /* 0x0000000000007b1d */ /* 0x000fe20000010000 */
[C---:B------:R-:W-:Y:S01]  /*d8c0*/  SHF.L.U32 R3, R190.reuse, 0x4, RZ ;  /* 0x00000004be037819 */ /* 0x040fe200000006ff */
[----:B------:R-:W-:Y:S01]  /*d8d0*/  ULEA UR24, UR13, 0xfffff800, 0xb ;  /* 0xfffff8000d187891 */ /* 0x000fe2000f8e58ff */
[----:B------:R-:W-:-:S03]  /*d8e0*/  LOP3.LUT R0, R190, 0x1f, RZ, 0xc0, !PT ;  /* 0x0000001fbe007812 */ /* 0x000fc600078ec0ff */
[----:B------:R-:W-:Y:S01]  /*d8f0*/  UIADD3 UR8, UPT, UPT, -UR24, UR28, URZ ;  /* 0x0000001c18087290 */ /* 0x000fe2000fffe1ff */
[----:B------:R-:W-:Y:S01]  /*d900*/  LOP3.LUT R3, R0, 0x3e00, R3, 0xf8, !PT ;  /* 0x00003e0000037812 */ /* 0x000fe200078ef803 */
[----:B------:R-:W5:Y:S01]  /*d910*/  LDL.LU R85, [R1+0x28] ;  /* 0x0000280001557983 */ /* 0x000f620000300800 */
[----:B------:R-:W-:Y:S02]  /*d920*/  MOV R4, UR16 ;  /* 0x0000001000047c02 */ /* 0x000fe40008000f00 */
[----:B------:R-:W-:Y:S02]  /*d930*/  MOV R5, UR17 ;  /* 0x0000001100057c02 */ /* 0x000fe40008000f00 */
[----:B------:R-:W-:Y:S02]  /*d940*/  CS2R R6, SRZ ;  /* 0x0000000000067805 */ /* 0x000fe4000001ff00 */
[----:B------:R-:W-:Y:S02]  /*d950*/  LOP3.LUT R53, R3, 0x20, RZ, 0xfc, !PT ;  /* 0x0000002003357812 */ /* 0x000fe400078efcff */
[----:B------:R-:W-:-:S02]  /*d960*/  CS2R R8, SRZ ;  /* 0x0000000000087805 */ /* 0x000fc4000001ff00 */
[----:B------:R-:W-:Y:S02]  /*d970*/  ISETP.GE.AND P2, PT, R3, UR8, PT ;  /* 0x0000000803007c0c */ /* 0x000fe4000bf46270 */
[----:B------:R-:W-:Y:S02]  /*d980*/  CS2R R10, SRZ ;  /* 0x00000000000a7805 */ /* 0x000fe4000001ff00 */
[----:B------:R-:W-:Y:S02]  /*d990*/  ISETP.GE.AND P1, PT, R53, UR8, PT ;  /* 0x0000000835007c0c */ /* 0x000fe4000bf26270 */
[----:B------:R-:W-:Y:S02]  /*d9a0*/  CS2R R12, SRZ ;  /* 0x00000000000c7805 */ /* 0x000fe4000001ff00 */
[----:B------:R-:W-:Y:S02]  /*d9b0*/  LOP3.LUT R55, R3, 0x40, RZ, 0xfc, !PT ;  /* 0x0000004003377812 */ /* 0x000fe400078efcff */
[----:B------:R-:W-:-:S02]  /*d9c0*/  CS2R R14, SRZ ;  /* 0x00000000000e7805 */ /* 0x000fc4000001ff00 */
[C---:B------:R-:W-:Y:S01]  /*d9d0*/  LOP3.LUT R57, R3.reuse, 0x60, RZ, 0xfc, !PT ;  /* 0x0000006003397812 */ /* 0x040fe200078efcff */
[C---:B------:R-:W-:Y:S01]  /*d9e0*/  IMAD.WIDE.U32 R4, R3.reuse, 0x4, R4 ;  /* 0x0000000403047825 */ /* 0x040fe200078e0004 */
[C---:B------:R-:W-:Y:S01]  /*d9f0*/  LOP3.LUT R59, R3.reuse, 0x80, RZ, 0xfc, !PT ;  /* 0x00000080033b7812 */ /* 0x040fe200078efcff */
[----:B------:R-:W3:Y:S01]  /*da00*/  LDL.LU R84, [R1+0x24] ;  /* 0x0000240001547983 */ /* 0x000ee20000300800 */
[C---:B0-----:R-:W-:Y:S02]  /*da10*/  LOP3.LUT R61, R3.reuse, 0xa0, RZ, 0xfc, !PT ;  /* 0x000000a0033d7812 */ /* 0x041fe400078efcff */
[----:B------:R-:W-:Y:S02]  /*da20*/  CS2R R16, SRZ ;  /* 0x0000000000107805 */ /* 0x000fe4000001ff00 */
[----:B------:R-:W-:Y:S01]  /*da30*/  LOP3.LUT R63, R3, 0xc0, RZ, 0xfc, !PT ;  /* 0x000000c0033f7812 */ /* 0x000fe200078efcff */
[----:B------:R-:W5:Y:S01]  /*da40*/  @!P2 LDG.E R6, desc[UR26][R4.64] ;  /* 0x0000001a0406a981 */ /* 0x000f62000c1e1900 */
[----:B------:R-:W-:Y:S01]  /*da50*/  ISETP.GE.AND P0, PT, R55, UR8, PT ;  /* 0x0000000837007c0c */ /* 0x000fe2000bf06270 */
[----:B------:R-:W-:Y:S01]  /*da60*/  HFMA2 R30, -RZ, RZ, 0, 0 ;  /* 0x00000000ff1e7431 */ /* 0x000fe200000001ff */
[----:B------:R-:W-:Y:S01]  /*da70*/  LOP3.LUT R65, R3, 0xe0, RZ, 0xfc, !PT ;  /* 0x000000e003417812 */ /* 0x000fe200078efcff */
[----:B------:R-:W3:Y:S01]  /*da80*/  @!P1 LDG.E R7, desc[UR26][R4.64+0x80] ;  /* 0x0000801a04079981 */ /* 0x000ee2000c1e1900 */
[----:B------:R-:W-:Y:S01]  /*da90*/  ISETP.GE.AND P4, PT, R57, UR8, PT ;  /* 0x0000000839007c0c */ /* 0x000fe2000bf86270 */
[----:B------:R-:W-:Y:S01]  /*daa0*/  HFMA2 R34, -RZ, RZ, 0, 0 ;  /* 0x00000000ff227431 */ /* 0x000fe200000001ff */
[----:B------:R-:W-:Y:S01]  /*dab0*/  LOP3.LUT R67, R3, 0x100, RZ, 0xfc, !PT ;  /* 0x0000010003437812 */ /* 0x000fe200078efcff */
[----:B------:R-:W4:Y:S01]  /*dac0*/  LDL.LU R78, [R1+0x20] ;  /* 0x00002000014e7983 */ /* 0x000f220000300800 */
[----:B------:R-:W-:-:S02]  /*dad0*/  ISETP.GE.AND P6, PT, R59, UR8, PT ;  /* 0x000000083b007c0c */ /* 0x000fc4000bfc6270 */
[----:B------:R-:W-:Y:S01]  /*dae0*/  MOV R21, RZ ;  /* 0x000000ff00157202 */ /* 0x000fe20000000f00 */
[----:B------:R-:W4:Y:S01]  /*daf0*/  LDL.LU R76, [R1+0x1c] ;  /* 0x00001c00014c7983 */ /* 0x000f220000300800 */
[----:B------:R-:W-:Y:S02]  /*db00*/  ISETP.GE.AND P5, PT, R61, UR8, PT ;  /* 0x000000083d007c0c */ /* 0x000fe4000bfa6270 */
[----:B------:R-:W-:Y:S01]  /*db10*/  MOV R25, RZ ;  /* 0x000000ff00197202 */ /* 0x000fe20000000f00 */
[----:B------:R-:W4:Y:S01]  /*db20*/  @!P0 LDG.E R8, desc[UR26][R4.64+0x100] ;  /* 0x0001001a04088981 */ /* 0x000f22000c1e1900 */
        /* <DEDUP_REMOVED lines=9> */
[----:B------:R-:W0:Y:S01]  /*dbc0*/  LDCU.64 UR30, c[0x0][0x500] ;  /* 0x0000a000ff1e77ac */ /* 0x000e220008000a00 */
[C---:B-1----:R-:W-:Y:S01]  /*dbd0*/  LOP3.LUT R73, R3.reuse, 0x160, RZ, 0xfc, !PT ;  /* 0x0000016003497812 */ /* 0x042fe200078efcff */
[----:B------:R-:W4:Y:S01]  /*dbe0*/  @!P5 LDG.E R11, desc[UR26][R4.64+0x280] ;  /* 0x0002801a040bd981 */ /* 0x000f22000c1e1900 */
[----:B------:R-:W-:-:S02]  /*dbf0*/  LOP3.LUT R75, R3, 0x180, RZ, 0xfc, !PT ;  /* 0x00000180034b7812 */ /* 0x000fc400078efcff */
[----:B------:R-:W-:Y:S01]  /*dc00*/  LOP3.LUT R77, R3, 0x1a0, RZ, 0xfc, !PT ;  /* 0x000001a0034d7812 */ /* 0x000fe200078efcff */
[----:B------:R-:W4:Y:S01]  /*dc10*/  @!P3 LDG.E R12, desc[UR26][R4.64+0x300] ;  /* 0x0003001a040cb981 */ /* 0x000f22000c1e1900 */
[----:B------:R-:W-:Y:S02]  /*dc20*/  ISETP.GE.AND P0, PT, R69, UR8, PT ;  /* 0x0000000845007c0c */ /* 0x000fe4000bf06270 */
[----:B------:R-:W-:Y:S01]  /*dc30*/  LOP3.LUT R79, R3, 0x1c0, RZ, 0xfc, !PT ;  /* 0x000001c0034f7812 */ /* 0x000fe200078efcff */
[----:B------:R-:W4:Y:S01]  /*dc40*/  @!P2 LDG.E R13, desc[UR26][R4.64+0x380] ;  /* 0x0003801a040da981 */ /* 0x000f22000c1e1900 */
[----:B------:R-:W-:Y:S02]  /*dc50*/  ISETP.GE.AND P4, PT, R71, UR8, PT ;  /* 0x0000000847007c0c */ /* 0x000fe4000bf86270 */
[----:B------:R-:W-:Y:S01]  /*dc60*/  LOP3.LUT R83, R3, 0x1e0, RZ, 0xfc, !PT ;  /* 0x000001e003537812 */ /* 0x000fe200078efcff */
[----:B------:R-:W4:Y:S01]  /*dc70*/  @!P1 LDG.E R14, desc[UR26][R4.64+0x400] ;  /* 0x0004001a040e9981 */ /* 0x000f22000c1e1900 */
[----:B------:R-:W-:-:S02]  /*dc80*/  ISETP.GE.AND P6, PT, R73, UR8, PT ;  /* 0x0000000849007c0c */ /* 0x000fc4000bfc6270 */
[----:B------:R-:W-:Y:S01]  /*dc90*/  ISETP.GE.AND P5, PT, R75, UR8, PT ;  /* 0x000000084b007c0c */ /* 0x000fe2000bfa6270 */
[----:B------:R-:W4:Y:S01]  /*dca0*/  LDL.LU R74, [R1+0x18] ;  /* 0x00001800014a7983 */ /* 0x000f220000300800 */
[----:B------:R-:W-:Y:S02]  /*dcb0*/  ISETP.GE.AND P3, PT, R77, UR8, PT ;  /* 0x000000084d007c0c */ /* 0x000fe4000bf66270 */
[----:B------:R-:W-:Y:S01]  /*dcc0*/  ISETP.GE.AND P2, PT, R79, UR8, PT ;  /* 0x000000084f007c0c */ /* 0x000fe2000bf46270 */
[----:B------:R-:W4:Y:S01]  /*dcd0*/  LDL.LU R72, [R1+0x14] ;  /* 0x0000140001487983 */ /* 0x000f220000300800 */
[----:B------:R-:W-:-:S03]  /*dce0*/  ISETP.GE.AND P1, PT, R83, UR8, PT ;  /* 0x0000000853007c0c */ /* 0x000fc6000bf26270 */
[----:B------:R-:W4:Y:S04]  /*dcf0*/  LDL.LU R70, [R1+0x10] ;  /* 0x0000100001467983 */ /* 0x000f280000300800 */
[----:B--2---:R-:W2:Y:S04]  /*dd00*/  LDL.LU R68, [R1+0xc] ;  /* 0x00000c0001447983 */ /* 0x004ea80000300800 */
[----:B------:R-:W2:Y:S04]  /*dd10*/  LDL.LU R66, [R1+0x8] ;  /* 0x0000080001427983 */ /* 0x000ea80000300800 */
[----:B------:R-:W2:Y:S04]  /*dd20*/  LDL.LU R64, [R1+0x4] ;  /* 0x0000040001407983 */ /* 0x000ea80000300800 */
[----:B------:R-:W2:Y:S04]  /*dd30*/  @!P0 LDG.E R15, desc[UR26][R4.64+0x480] ;  /* 0x0004801a040f8981 */ /* 0x000ea8000c1e1900 */
[----:B------:R-:W2:Y:S04]  /*dd40*/  LDL.LU R62, [R1] ;  /* 0x00000000013e7983 */ /* 0x000ea80000300800 */
[----:B------:R-:W2:Y:S04]  /*dd50*/  @!P4 LDG.E R16, desc[UR26][R4.64+0x500] ;  /* 0x0005001a0410c981 */ /* 0x000ea8000c1e1900 */
[----:B------:R-:W2:Y:S04]  /*dd60*/  @!P6 LDG.E R17, desc[UR26][R4.64+0x580] ;  /* 0x0005801a0411e981 */ /* 0x000ea8000c1e1900 */
[----:B------:R-:W2:Y:S04]  /*dd70*/  @!P5 LDG.E R30, desc[UR26][R4.64+0x600] ;  /* 0x0006001a041ed981 */ /* 0x000ea8000c1e1900 */
[----:B------:R-:W2:Y:S04]  /*dd80*/  @!P3 LDG.E R21, desc[UR26][R4.64+0x680] ;  /* 0x0006801a0415b981 */ /* 0x000ea8000c1e1900 */
[----:B------:R-:W2:Y:S04]  /*dd90*/  @!P2 LDG.E R34, desc[UR26][R4.64+0x700] ;  /* 0x0007001a0422a981 */ /* 0x000ea8000c1e1900 */
[----:B------:R-:W2:Y:S04]  /*dda0*/  @!P1 LDG.E R25, desc[UR26][R4.64+0x780] ;  /* 0x0007801a04199981 */ /* 0x000ea8000c1e1900 */
[----:B------:R-:W2:Y:S04]  /*ddb0*/  LDL.LU R60, [R1+0x2c] ;  /* 0x00002c00013c7983 */ /* 0x000ea80000300800 */
[----:B-----5:R-:W-:Y:S04]  /*ddc0*/  STS [R85], R6 ;  /* 0x0000000655007388 */ /* 0x020fe80000000800 */
[----:B---3--:R-:W-:Y:S04]  /*ddd0*/  STS [R84+0x80], R7 ;  /* 0x0000800754007388 */ /* 0x008fe80000000800 */
[----:B----4-:R-:W-:Y:S04]  /*dde0*/  STS [R78+0x100], R8 ;  /* 0x000100084e007388 */ /* 0x010fe80000000800 */
[----:B------:R-:W-:Y:S04]  /*ddf0*/  STS [R76+0x180], R9 ;  /* 0x000180094c007388 */ /* 0x000fe80000000800 */
[----:B------:R-:W-:Y:S04]  /*de00*/  STS [R74+0x200], R10 ;  /* 0x0002000a4a007388 */ /* 0x000fe80000000800 */
        /* <DEDUP_REMOVED lines=15> */
[----:B------:R-:W-:Y:S04]  /*df00*/  LDS R7, [R80+0x18] ;  /* 0x0000180050077984 */ /* 0x000fe80000000800 */
[----:B------:R-:W-:Y:S04]  /*df10*/  LDS R8, [R80+0x1c] ;  /* 0x00001c0050087984 */ /* 0x000fe80000000800 */
[----:B------:R-:W-:Y:S04]  /*df20*/  LDS R9, [R80+0x20] ;  /* 0x0000200050097984 */ /* 0x000fe80000000800 */
[----:B------:R-:W-:Y:S01]  /*df30*/  LDS R10, [R80+0x24] ;  /* 0x00002400500a7984 */ /* 0x000fe20000000800 */
[----:B-1----:R-:W-:-:S03]  /*df40*/  FADD.FTZ R11, R4, UR6 ;  /* 0x00000006040b7e21 */ /* 0x002fc60008010000 */
[----:B------:R-:W1:Y:S01]  /*df50*/  LDS R4, [R80+0xc] ;  /* 0x00000c0050047984 */ /* 0x000e620000000800 */
[----:B--2---:R-:W-:Y:S01]  /*df60*/  FADD.FTZ R13, R5, UR6 ;  /* 0x00000006050d7e21 */ /* 0x004fe20008010000 */
[----:B------:R-:W-:Y:S02]  /*df70*/  FSETP.GTU.FTZ.AND P3, PT, R11, 20, PT ;  /* 0x41a000000b00780b */ /* 0x000fe40003f7c000 */
[----:B------:R-:W2:Y:S01]  /*df80*/  LDS R5, [R80+0x10] ;  /* 0x0000100050057984 */ /* 0x000ea20000000800 */
[----:B---3--:R-:W-:-:S03]  /*df90*/  FADD.FTZ R15, R6, UR6 ;  /* 0x00000006060f7e21 */ /* 0x008fc60008010000 */
[----:B------:R-:W3:Y:S01]  /*dfa0*/  LDS R6, [R80+0x14] ;  /* 0x0000140050067984 */ /* 0x000ee20000000800 */
[----:B------:R-:W-:Y:S02]  /*dfb0*/  FSETP.GTU.FTZ.AND P5, PT, R13, 20, PT ;  /* 0x41a000000d00780b */ /* 0x000fe40003fbc000 */
[----:B------:R-:W-:-:S04]  /*dfc0*/  FSETP.GTU.FTZ.AND P6, PT, R15, 20, PT ;  /* 0x41a000000f00780b */ /* 0x000fc80003fdc000 */
[----:B------:R-:W-:-:S06]  /*dfd0*/  @!P3 FMUL.FTZ R11, R11, -1.4426950216293334961 ;  /* 0xbfb8aa3b0b0bb820 */ /* 0x000fcc0000410000 */
[----:B------:R-:W4:Y:S01]  /*dfe0*/  @!P3 MUFU.EX2 R11, R11 ;  /* 0x0000000b000bb308 */ /* 0x000f220000000800 */
[----:B------:R-:W-:Y:S02]  /*dff0*/  @!P5 FMUL.FTZ R13, R13, -1.4426950216293334961 ;  /* 0xbfb8aa3b0d0dd820 */ /* 0x000fe40000410000 */
[----:B------:R-:W-:-:S04]  /*e000*/  @!P6 FMUL.FTZ R15, R15, -1.4426950216293334961 ;  /* 0xbfb8aa3b0f0fe820 */ /* 0x000fc80000410000 */
[----:B------:R-:W5:Y:S04]  /*e010*/  @!P5 MUFU.EX2 R13, R13 ;  /* 0x0000000d000dd308 */ /* 0x000f680000000800 */
[----:B------:R-:W0:Y:S01]  /*e020*/  @!P6 MUFU.EX2 R15, R15 ;  /* 0x0000000f000fe308 */ /* 0x000e220000000800 */
[----:B----4-:R-:W-:-:S04]  /*e030*/  @!P3 FADD.FTZ R12, R11, 1 ;  /* 0x3f8000000b0cb421 */ /* 0x010fc80000010000 */
[----:B------:R-:W4:Y:S01]  /*e040*/  @!P3 MUFU.RCP R17, R12 ;  /* 0x0000000c0011b308 */ /* 0x000f220000001000 */
[----:B-----5:R-:W-:Y:S01]  /*e050*/  @!P5 FADD.FTZ R14, R13, 1 ;  /* 0x3f8000000d0ed421 */ /* 0x020fe20000010000 */
[----:B-1----:R-:W-:Y:S01]  /*e060*/  FADD.FTZ R4, R4, UR6 ;  /* 0x0000000604047e21 */ /* 0x002fe20008010000 */
[----:B--2---:R-:W-:Y:S01]  /*e070*/  FADD.FTZ R5, R5, UR6 ;  /* 0x0000000605057e21 */ /* 0x004fe20008010000 */
[----:B---3--:R-:W-:-:S04]  /*e080*/  FADD.FTZ R6, R6, UR6 ;  /* 0x0000000606067e21 */ /* 0x008fc80008010000 */
[----:B------:R-:W1:Y:S01]  /*e090*/  @!P5 MUFU.RCP R14, R14 ;  /* 0x0000000e000ed308 */ /* 0x000e620000001000 */
[----:B0-----:R-:W-:Y:S01]  /*e0a0*/  @!P6 FADD.FTZ R16, R15, 1 ;  /* 0x3f8000000f10e421 */ /* 0x001fe20000010000 */
[----:B------:R-:W-:Y:S02]  /*e0b0*/  FSETP.GTU.FTZ.AND P0, PT, R4, 20, PT ;  /* 0x41a000000400780b */ /* 0x000fe40003f1c000 */
[----:B------:R-:W-:Y:S02]  /*e0c0*/  FSETP.GTU.FTZ.AND P2, PT, R6, 20, PT ;  /* 0x41a000000600780b */ /* 0x000fe40003f5c000 */
[----:B------:R-:W-:Y:S01]  /*e0d0*/  FSETP.GTU.FTZ.AND P1, PT, R5, 20, PT ;  /* 0x41a000000500780b */ /* 0x000fe20003f3c000 */
[----:B------:R-:W-:Y:S01]  /*e0e0*/  FADD.FTZ R7, R7, UR6 ;  /* 0x0000000607077e21 */ /* 0x000fe20008010000 */
[----:B------:R-:W0:Y:S01]  /*e0f0*/  @!P6 MUFU.RCP R11, R16 ;  /* 0x00000010000be308 */ /* 0x000e220000001000 */
[----:B----4-:R-:W-:-:S03]  /*e100*/  @!P3 FMUL.FTZ R18, R18, R17 ;  /* 0x000000111212b220 */ /* 0x010fc60000410000 */
[----:B------:R-:W-:Y:S01]  /*e110*/  FSETP.GTU.FTZ.AND P3, PT, R7, 20, PT ;  /* 0x41a000000700780b */ /* 0x000fe20003f7c000 */
[----:B------:R-:W-:Y:S01]  /*e120*/  FADD.FTZ R12, R8, UR6 ;  /* 0x00000006080c7e21 */ /* 0x000fe20008010000 */
[----:B------:R-:W-:Y:S01]  /*e130*/  FADD.FTZ R13, R9, UR6 ;  /* 0x00000006090d7e21 */ /* 0x000fe20008010000 */
[----:B------:R-:W-:Y:S02]  /*e140*/  @!P0 FMUL.FTZ R4, R4, -1.4426950216293334961 ;  /* 0xbfb8aa3b04048820 */ /* 0x000fe40000410000 */
[----:B------:R-:W-:Y:S02]  /*e150*/  @!P2 FMUL.FTZ R8, R6, -1.4426950216293334961 ;  /* 0xbfb8aa3b0608a820 */ /* 0x000fe40000410000 */
[----:B------:R-:W-:Y:S01]  /*e160*/  @!P1 FMUL.FTZ R5, R5, -1.4426950216293334961 ;  /* 0xbfb8aa3b05059820 */ /* 0x000fe20000410000 */
[----:B-1----:R-:W-:Y:S01]  /*e170*/  @!P5 FMUL.FTZ R19, R19, R14 ;  /* 0x0000000e1313d220 */ /* 0x002fe20000410000 */
[----:B------:R-:W-:Y:S01]  /*e180*/  FSETP.GTU.FTZ.AND P5, PT, R13, 20, PT ;  /* 0x41a000000d00780b */ /* 0x000fe20003fbc000 */
[----:B------:R-:W-:Y:S01]  /*e190*/  FADD.FTZ R15, R10, UR6 ;  /* 0x000000060a0f7e21 */ /* 0x000fe20008010000 */
[----:B------:R-:W1:Y:S01]  /*e1a0*/  @!P2 MUFU.EX2 R8, R8 ;  /* 0x000000080008a308 */ /* 0x000e620000000800 */
[----:B------:R-:W-:Y:S01]  /*e1b0*/  FSETP.GTU.FTZ.AND P4, PT, R12, 20, PT ;  /* 0x41a000000c00780b */ /* 0x000fe20003f9c000 */
[----:B------:R-:W-:-:S02]  /*e1c0*/  @!P3 FMUL.FTZ R9, R7, -1.4426950216293334961 ;  /* 0xbfb8aa3b0709b820 */ /* 0x000fc40000410000 */
[----:B------:R-:W2:Y:S01]  /*e1d0*/  @!P0 MUFU.EX2 R4, R4 ;  /* 0x0000000400048308 */ /* 0x000ea20000000800 */
[----:B0-----:R-:W-:-:S03]  /*e1e0*/  @!P6 FMUL.FTZ R20, R20, R11 ;  /* 0x0000000b1414e220 */ /* 0x001fc60000410000 */
[----:B------:R-:W0:Y:S01]  /*e1f0*/  @!P1 MUFU.EX2 R5, R5 ;  /* 0x0000000500059308 */ /* 0x000e220000000800 */
[----:B------:R-:W-:-:S03]  /*e200*/  FSETP.GTU.FTZ.AND P6, PT, R15, 20, PT ;  /* 0x41a000000f00780b */ /* 0x000fc60003fdc000 */
[----:B------:R-:W3:Y:S01]  /*e210*/  @!P3 MUFU.EX2 R9, R9 ;  /* 0x000000090009b308 */ /* 0x000ee20000000800 */
[----:B------:R-:W-:Y:S01]  /*e220*/  @!P5 FMUL.FTZ R11, R13, -1.4426950216293334961 ;  /* 0xbfb8aa3b0d0bd820 */ /* 0x000fe20000410000 */
[----:B-1----:R-:W-:Y:S01]  /*e230*/  @!P2 FADD.FTZ R8, R8, 1 ;  /* 0x3f8000000808a421 */ /* 0x002fe20000010000 */
[----:B------:R-:W-:Y:S01]  /*e240*/  @!P4 FMUL.FTZ R10, R12, -1.4426950216293334961 ;  /* 0xbfb8aa3b0c0ac820 */ /* 0x000fe20000410000 */
[----:B--2---:R-:W-:-:S03]  /*e250*/  @!P0 FADD.FTZ R6, R4, 1 ;  /* 0x3f80000004068421 */ /* 0x004fc60000010000 */
[----:B------:R-:W1:Y:S01]  /*e260*/  @!P5 MUFU.EX2 R11, R11 ;  /* 0x0000000b000bd308 */ /* 0x000e620000000800 */
[----:B------:R-:W2:Y:S01]  /*e270*/  LDS R4, [R80+0x28] ;  /* 0x0000280050047984 */ /* 0x000ea20000000800 */
[----:B0-----:R-:W-:Y:S01]  /*e280*/  @!P1 FADD.FTZ R7, R5, 1 ;  /* 0x3f80000005079421 */ /* 0x001fe20000010000 */
[----:B------:R-:W-:Y:S02]  /*e290*/  @!P6 FMUL.FTZ R12, R15, -1.4426950216293334961 ;  /* 0xbfb8aa3b0f0ce820 */ /* 0x000fe40000410000 */
[----:B------:R-:W0:Y:S01]  /*e2a0*/  LDS R5, [R80+0x2c] ;  /* 0x00002c0050057984 */ /* 0x000e220000000800 */
[----:B------:R4:W-:Y:S01]  /*e2b0*/  @!P2 MUFU.RCP R15, R8 ;  /* 0x00000008000fa308 */ /* 0x0009e20000001000 */
[----:B---3--:R-:W-:-:S07]  /*e2c0*/  @!P3 FADD.FTZ R9, R9, 1 ;  /* 0x3f8000000909b421 */ /* 0x008fce0000010000 */
[----:B------:R3:W5:Y:S01]  /*e2d0*/  @!P0 MUFU.RCP R13, R6 ;  /* 0x00000006000d8308 */ /* 0x0007620000001000 */
[----:B----4-:R-:W4:Y:S07]  /*e2e0*/  LDS R8, [R80+0x38] ;  /* 0x0000380050087984 */ /* 0x010f2e0000000800 */
[----:B------:R1:W2:Y:S01]  /*e2f0*/  @!P1 MUFU.RCP R14, R7 ;  /* 0x00000007000e9308 */ /* 0x0002a20000001000 */
[----:B---3--:R-:W3:Y:S04]  /*e300*/  LDS R6, [R80+0x30] ;  /* 0x0000300050067984 */ /* 0x008ee80000000800 */
[----:B-1----:R-:W1:Y:S03]  /*e310*/  LDS R7, [R80+0x34] ;  /* 0x0000340050077984 */ /* 0x002e660000000800 */
[----:B------:R-:W5:Y:S04]  /*e320*/  @!P6 MUFU.EX2 R12, R12 ;  /* 0x0000000c000ce308 */ /* 0x000f680000000800 */
[----:B------:R-:W2:Y:S01]  /*e330*/  @!P4 MUFU.EX2 R10, R10 ;  /* 0x0000000a000ac308 */ /* 0x000ea20000000800 */
[----:B------:R-:W-:-:S03]  /*e340*/  @!P5 FADD.FTZ R11, R11, 1 ;  /* 0x3f8000000b0bd421 */ /* 0x000fc60000010000 */
[----:B------:R0:W4:Y:S02]  /*e350*/  @!P3 MUFU.RCP R17, R9 ;  /* 0x000000090011b308 */ /* 0x0001240000001000 */
[----:B0-----:R-:W0:Y:S01]  /*e360*/  LDS R9, [R80+0x3c] ;  /* 0x00003c0050097984 */ /* 0x001e220000000800 */
[----:B------:R-:W-:Y:S01]  /*e370*/  BAR.SYNC.DEFER_BLOCKING 0x0 ;  /* 0x0000000000007b1d */ /* 0x000fe20000010000 */
[----:B-----5:R-:W-:Y:S01]  /*e380*/  @!P6 FADD.FTZ R12, R12, 1 ;  /* 0x3f8000000c0ce421 */ /* 0x020fe20000010000 */
[----:B--2---:R-:W-:-:S04]  /*e390*/  @!P4 FADD.FTZ R10, R10, 1 ;  /* 0x3f8000000a0ac421 */ /* 0x004fc80000010000 */
[----:B------:R-:W2:Y:S01]  /*e3a0*/  @!P5 MUFU.RCP R11, R11 ;  /* 0x0000000b000bd308 */ /* 0x000ea20000001000 */
[----:B------:R-:W-:Y:S01]  /*e3b0*/  @!P0 FMUL.FTZ R22, R22, R13 ;  /* 0x0000000d16168220 */ /* 0x000fe20000410000 */
[----:B------:R-:W-:-:S06]  /*e3c0*/  ISETP.NE.AND P0, PT, R190, RZ, PT ;  /* 0x000000ffbe00720c */ /* 0x000fcc0003f05270 */
[----:B------:R-:W5:Y:S01]  /*e3d0*/  @!P6 MUFU.RCP R12, R12 ;  /* 0x0000000c000ce308 */ /* 0x000f620000001000 */
[----:B------:R-:W-:Y:S01]  /*e3e0*/  @!P1 FMUL.FTZ R23, R23, R14 ;  /* 0x0000000e17179220 */ /* 0x000fe20000410000 */
[----:B------:R-:W-:-:S06]  /*e3f0*/  MOV R14, UR8 ;  /* 0x00000008000e7c02 */ /* 0x000fcc0008000f00 */
[----:B------:R-:W0:Y:S01]  /*e400*/  @!P4 MUFU.RCP R10, R10 ;  /* 0x0000000a000ac308 */ /* 0x000e220000001000 */
[----:B------:R-:W-:Y:S01]  /*e410*/  @!P2 FMUL.FTZ R24, R24, R15 ;  /* 0x0000000f1818a220 */ /* 0x000fe20000410000 */
[----:B------:R-:W-:Y:S01]  /*e420*/  STS [R80], R240 ;  /* 0x000000f050007388 */ /* 0x000fe20000000800 */
[----:B----4-:R-:W-:Y:S01]  /*e430*/  @!P3 FMUL.FTZ R26, R26, R17 ;  /* 0x000000111a1ab220 */ /* 0x010fe20000410000 */
[----:B--2---:R-:W-:Y:S02]  /*e440*/  @!P5 FMUL.FTZ R28, R28, R11 ;  /* 0x0000000b1c1cd220 */ /* 0x004fe40000410000 */
        /* <DEDUP_REMOVED lines=18> */
[----:B------:R-:W-:-:S03]  /*e570*/  FADD.FTZ R5, R5, UR6 ;  /* 0x0000000605057e21 */ /* 0x000fc60008010000 */
        /* <DEDUP_REMOVED lines=15> */
[----:B------:R-:W-:-:S03]  /*e670*/  FADD.FTZ R8, R8, UR6 ;  /* 0x0000000608087e21 */ /* 0x000fc60008010000 */
[----:B------:R-:W-:Y:S01]  /*e680*/  @!P0 STS [UR22+0x2100], R14 ;  /* 0x0021000eff008988 */ /* 0x000fe20008000816 */
[----:B------:R-:W-:Y:S01]  /*e690*/  FSETP.GTU.FTZ.AND P5, PT, R4, 20, PT ;  /* 0x41a000000400780b */ /* 0x000fe20003fbc000 */
[----:B---3--:R-:W-:Y:S01]  /*e6a0*/  FADD.FTZ R6, R6, UR6 ;  /* 0x0000000606067e21 */ /* 0x008fe20008010000 */
[----:B-1----:R-:W-:Y:S01]  /*e6b0*/  FADD.FTZ R7, R7, UR6 ;  /* 0x0000000607077e21 */ /* 0x002fe20008010000 */
[----:B-----5:R-:W-:Y:S01]  /*e6c0*/  @!P6 FMUL.FTZ R181, R181, R12 ;  /* 0x0000000cb5b5e220 */ /* 0x020fe20000410000 */
[----:B------:R-:W-:Y:S01]  /*e6d0*/  BAR.SYNC.DEFER_BLOCKING 0x0 ;  /* 0x0000000000007b1d */ /* 0x000fe20000010000 */
[----:B------:R-:W-:Y:S01]  /*e6e0*/  FSETP.GTU.FTZ.AND P6, PT, R5, 20, PT ;  /* 0x41a000000500780b */ /* 0x000fe20003fdc000 */
[----:B0-----:R-:W-:Y:S01]  /*e6f0*/  @!P4 FMUL.FTZ R27, R27, R10 ;  /* 0x0000000a1b1bc220 */ /* 0x001fe20000410000 */
[----:B------:R-:W-:Y:S02]  /*e700*/  FSETP.GTU.FTZ.AND P2, PT, R8, 20, PT ;  /* 0x41a000000800780b */ /* 0x000fe40003f5c000 */
[----:B------:R-:W-:-:S02]  /*e710*/  FSETP.GTU.FTZ.AND P4, PT, R6, 20, PT ;  /* 0x41a000000600780b */ /* 0x000fc40003f9c000 */
[----:B------:R-:W-:Y:S01]  /*e720*/  FSETP.GTU.FTZ.AND P3, PT, R7, 20, PT ;  /* 0x41a000000700780b */ /* 0x000fe20003f7c000 */
[----:B------:R-:W-:Y:S01]  /*e730*/  FADD.FTZ R9, R9, UR6 ;  /* 0x0000000609097e21 */ /* 0x000fe20008010000 */
[----:B------:R-:W-:-:S05]  /*e740*/  @!P5 FMUL.FTZ R4, R4, -1.4426950216293334961 ;  /* 0xbfb8aa3b0404d820 */ /* 0x000fca0000410000 */
[----:B------:R-:W-:Y:S01]  /*e750*/  @!P6 FMUL.FTZ R5, R5, -1.4426950216293334961 ;  /* 0xbfb8aa3b0505e820 */ /* 0x000fe20000410000 */
[----:B------:R-:W-:Y:S01]  /*e760*/  FSETP.GTU.FTZ.AND P1, PT, R9, 20, PT ;  /* 0x41a000000900780b */ /* 0x000fe20003f3c000 */
[----:B------:R-:W-:Y:S01]  /*e770*/  @!P2 FMUL.FTZ R8, R8, -1.4426950216293334961 ;  /* 0xbfb8aa3b0808a820 */ /* 0x000fe20000410000 */
[----:B------:R-:W0:Y:S01]  /*e780*/  @!P5 MUFU.EX2 R4, R4 ;  /* 0x000000040004d308 */ /* 0x000e220000000800 */
[----:B------:R-:W-:Y:S02]  /*e790*/  @!P4 FMUL.FTZ R6, R6, -1.4426950216293334961 ;  /* 0xbfb8aa3b0606c820 */ /* 0x000fe40000410000 */
[----:B------:R-:W-:Y:S01]  /*e7a0*/  @!P3 FMUL.FTZ R7, R7, -1.4426950216293334961 ;  /* 0xbfb8aa3b0707b820 */ /* 0x000fe20000410000 */
[----:B------:R-:W1:Y:S01]  /*e7b0*/  @!P6 MUFU.EX2 R5, R5 ;  /* 0x000000050005e308 */ /* 0x000e620000000800 */
[----:B------:R-:W2:Y:S03]  /*e7c0*/  LDS R10, [UR22+0x2100] ;  /* 0x00210016ff0a7984 */ /* 0x000ea60008000800 */
[----:B------:R-:W3:Y:S01]  /*e7d0*/  @!P2 MUFU.EX2 R8, R8 ;  /* 0x000000080008a308 */ /* 0x000ee20000000800 */
[----:B------:R-:W4:Y:S03]  /*e7e0*/  S2UR UR8, SR_CTAID.Y ;  /* 0x00000000000879c3 */ /* 0x000f260000002600 */
[----:B------:R-:W5:Y:S04]  /*e7f0*/  @!P4 MUFU.EX2 R6, R6 ;  /* 0x000000060006c308 */ /* 0x000f680000000800 */
[----:B------:R-:W4:Y:S01]  /*e800*/  @!P3 MUFU.EX2 R7, R7 ;  /* 0x000000070007b308 */ /* 0x000f220000000800 */
[----:B------:R-:W-:Y:S01]  /*e810*/  @!P1 FMUL.FTZ R9, R9, -1.4426950216293334961 ;  /* 0xbfb8aa3b09099820 */ /* 0x000fe20000410000 */
[----:B0-----:R-:W-:Y:S01]  /*e820*/  @!P5 FADD.FTZ R4, R4, 1 ;  /* 0x3f8000000404d421 */ /* 0x001fe20000010000 */
[----:B-1----:R-:W-:Y:S01]  /*e830*/  @!P6 FADD.FTZ R5, R5, 1 ;  /* 0x3f8000000505e421 */ /* 0x002fe20000010000 */
[----:B------:R-:W-:-:S02]  /*e840*/  USHF.R.S32.HI UR25, URZ, 0x1f, UR24 ;  /* 0x0000001fff197899 */ /* 0x000fc40008011418 */
[----:B------:R-:W0:Y:S01]  /*e850*/  @!P5 MUFU.RCP R49, R4 ;  /* 0x000000040031d308 */ /* 0x000e220000001000 */
[----:B---3--:R-:W-:Y:S01]  /*e860*/  @!P2 FADD.FTZ R8, R8, 1 ;  /* 0x3f8000000808a421 */ /* 0x008fe20000010000 */
[----:B-----5:R-:W-:-:S06]  /*e870*/  @!P4 FADD.FTZ R6, R6, 1 ;  /* 0x3f8000000606c421 */ /* 0x020fcc0000010000 */
[----:B------:R-:W1:Y:S01]  /*e880*/  @!P1 MUFU.EX2 R9, R9 ;  /* 0x0000000900099308 */ /* 0x000e620000000800 */
[----:B----4-:R-:W-:Y:S01]  /*e890*/  @!P3 FADD.FTZ R7, R7, 1 ;  /* 0x3f8000000707b421 */ /* 0x010fe20000010000 */
[----:B------:R-:W-:Y:S02]  /*e8a0*/  UIMAD.WIDE.U32 UR10, UR32, UR28, UR24 ;  /* 0x0000001c200a72a5 */ /* 0x000fe4000f8e0018 */
[----:B------:R-:W-:Y:S02]  /*e8b0*/  @!P6 MUFU.RCP R12, R5 ;  /* 0x00000005000ce308 */ /* 0x000fe40000001000 */
[----:B------:R-:W-:Y:S01]  /*e8c0*/  UIMAD UR11, UR32, UR29, UR11 ;  /* 0x0000001d200b72a4 */ /* 0x000fe2000f8e020b */
[----:B------:R-:W3:Y:S05]  /*e8d0*/  LDCU.64 UR28, c[0x0][0x550] ;  /* 0x0000aa00ff1c77ac */ /* 0x000eea0008000a00 */
[----:B------:R-:W4:Y:S08]  /*e8e0*/  @!P2 MUFU.RCP R5, R8 ;  /* 0x000000080005a308 */ /* 0x000f300000001000 */
[----:B------:R-:W5:Y:S08]  /*e8f0*/  @!P4 MUFU.RCP R51, R6 ;  /* 0x000000060033c308 */ /* 0x000f700000001000 */
[----:B------:R2:W3:Y:S01]  /*e900*/  @!P3 MUFU.RCP R4, R7 ;  /* 0x000000070004b308 */ /* 0x0004e20000001000 */
[----:B------:R-:W-:Y:S01]  /*e910*/  UIMAD UR23, UR8, UR31, URZ ;  /* 0x0000001f081772a4 */ /* 0x000fe2000f8e02ff */
[----:B-1----:R-:W-:Y:S01]  /*e920*/  @!P1 FADD.FTZ R9, R9, 1 ;  /* 0x3f80000009099421 */ /* 0x002fe20000010000 */
[----:B------:R-:W-:Y:S01]  /*e930*/  UIMAD.WIDE.U32 UR10, UR8, UR30, UR10 ;  /* 0x0000001e080a72a5 */ /* 0x000fe2000f8e000a */
[----:B0-----:R-:W-:Y:S01]  /*e940*/  @!P5 FMUL.FTZ R182, R182, R49 ;  /* 0x00000031b6b6d220 */ /* 0x001fe20000410000 */
[----:B----4-:R-:W-:-:S03]  /*e950*/  @!P2 FMUL.FTZ R186, R186, R5 ;  /* 0x00000005babaa220 */ /* 0x010fc60000410000 */
[----:B------:R-:W0:Y:S01]  /*e960*/  @!P1 MUFU.RCP R9, R9 ;  /* 0x0000000900099308 */ /* 0x000e220000001000 */
[----:B--2---:R-:W-:Y:S02]  /*e970*/  MOV R7, UR23 ;  /* 0x0000001700077c02 */ /* 0x004fe40008000f00 */
[C---:B------:R-:W-:Y:S01]  /*e980*/  IADD3 R6, P5, PT, R3.reuse, UR10, RZ ;  /* 0x0000000a03067c10 */ /* 0x040fe2000ffbe0ff */
[----:B-----5:R-:W-:Y:S01]  /*e990*/  @!P4 FMUL.FTZ R184, R184, R51 ;  /* 0x00000033b8b8c220 */ /* 0x020fe20000410000 */
[----:B------:R-:W-:Y:S02]  /*e9a0*/  ISETP.GE.AND P2, PT, R3, R10, PT ;  /* 0x0000000a0300720c */ /* 0x000fe40003f46270 */
[----:B------:R-:W-:Y:S01]  /*e9b0*/  IADD3.X R5, PT, PT, R7, UR11, RZ, P5, !PT ;  /* 0x0000000b07057c10 */ /* 0x000fe2000affe4ff */
[----:B------:R-:W-:Y:S01]  /*e9c0*/  @!P6 FMUL.FTZ R183, R183, R12 ;  /* 0x0000000cb7b7e220 */ /* 0x000fe20000410000 */
[----:B------:R-:W-:Y:S01]  /*e9d0*/  ISETP.GE.AND P4, PT, R55, R10, PT ;  /* 0x0000000a3700720c */ /* 0x000fe20003f86270 */
[----:B---3--:R-:W-:Y:S01]  /*e9e0*/  @!P3 FMUL.FTZ R185, R185, R4 ;  /* 0x00000004b9b9b220 */ /* 0x008fe20000410000 */
[-C--:B------:R-:W-:Y:S01]  /*e9f0*/  ISETP.GE.AND P3, PT, R53, R10.reuse, PT ;  /* 0x0000000a3500720c */ /* 0x080fe20003f66270 */
[----:B------:R-:W1:Y:S01]  /*ea00*/  LDCU.64 UR10, c[0x0][0x518] ;  /* 0x0000a300ff0a77ac */ /* 0x000e620008000a00 */
[----:B------:R-:W-:-:S02]  /*ea10*/  ISETP.GE.AND P5, PT, R57, R10, PT ;  /* 0x0000000a3900720c */ /* 0x000fc40003fa6270 */
        /* <DEDUP_REMOVED lines=68> */
[----:B--2---:R-:W-:-:S05]  /*ee60*/  FADD.FTZ R18, R18, R60 ;  /* 0x0000003c12127221 */ /* 0x004fca0000010000 */
[----:B------:R-:W2:Y:S01]  /*ee70*/  LDS R6, [UR22+0x2100] ;  /* 0x00210016ff067984 */ /* 0x000ea20008000800 */
[----:B------:R-:W0:Y:S01]  /*ee80*/  LDCU.64 UR22, c[0x0][0x520] ;  /* 0x0000a400ff1677ac */ /* 0x000e220008000a00 */
[----:B---3--:R-:W-:Y:S01]  /*ee90*/  FADD.FTZ R19, R18, R19 ;  /* 0x0000001312137221 */ /* 0x008fe20000010000 */
[----:B-1----:R-:W-:-:S03]  /*eea0*/  UIMAD.WIDE.U32 UR24, UR32, UR10, UR24 ;  /* 0x0000000a201872a5 */ /* 0x002fc6000f8e0018 */
[----:B------:R-:W-:Y:S01]  /*eeb0*/  FADD.FTZ R19, R19, R20 ;  /* 0x0000001413137221 */ /* 0x000fe20000010000 */
[----:B------:R-:W-:-:S03]  /*eec0*/  UIMAD UR11, UR32, UR11, UR25 ;  /* 0x0000000b200b72a4 */ /* 0x000fc6000f8e0219 */
[----:B----4-:R-:W-:Y:S01]  /*eed0*/  FADD.FTZ R22, R19, R22 ;  /* 0x0000001613167221 */ /* 0x010fe20000010000 */
[----:B------:R-:W-:-:S03]  /*eee0*/  UMOV UR10, UR24 ;  /* 0x00000018000a7c82 */ /* 0x000fc60008000000 */
[----:B-----5:R-:W-:Y:S01]  /*eef0*/  FADD.FTZ R23, R22, R23 ;  /* 0x0000001716177221 */ /* 0x020fe20000010000 */
[----:B0-----:R-:W-:-:S04]  /*ef00*/  UIMAD.WIDE.U32 UR10, UR8, UR22, UR10 ;  /* 0x00000016080a72a5 */ /* 0x001fc8000f8e000a */
[----:B------:R-:W-:Y:S02]  /*ef10*/  UIMAD UR11, UR8, UR23, UR11 ;  /* 0x00000017080b72a4 */ /* 0x000fe4000f8e020b */
[----:B------:R-:W-:Y:S01]  /*ef20*/  IADD3 R5, P0, PT, R3, UR10, RZ ;  /* 0x0000000a03057c10 */ /* 0x000fe2000ff1e0ff */
[----:B------:R-:W-:-:S03]  /*ef30*/  FADD.FTZ R23, R23, R24 ;  /* 0x0000001817177221 */ /* 0x000fc60000010000 */
[----:B------:R-:W-:Y:S02]  /*ef40*/  IADD3.X R8, PT, PT, RZ, UR11, RZ, P0, !PT ;  /* 0x0000000bff087c10 */ /* 0x000fe400087fe4ff */
[----:B------:R-:W-:Y:S01]  /*ef50*/  LEA R4, P3, R5, UR28, 0x2 ;  /* 0x0000001c05047c11 */ /* 0x000fe2000f8610ff */
[----:B------:R-:W-:Y:S01]  /*ef60*/  FADD.FTZ R26, R23, R26 ;  /* 0x0000001a171a7221 */ /* 0x000fe20000010000 */
[-C--:B--2---:R-:W-:Y:S02]  /*ef70*/  ISETP.GE.AND P2, PT, R3, R6.reuse, PT ;  /* 0x000000060300720c */ /* 0x084fe40003f46270 */
[-C--:B------:R-:W-:Y:S02]  /*ef80*/  ISETP.GE.AND P1, PT, R53, R6.reuse, PT ;  /* 0x000000063500720c */ /* 0x080fe40003f26270 */
[----:B------:R-:W-:Y:S01]  /*ef90*/  LEA.HI.X R5, R5, UR29, R8, 0x2, P3 ;  /* 0x0000001d05057c11 */ /* 0x000fe200098f1408 */
[----:B------:R-:W-:Y:S01]  /*efa0*/  FADD.FTZ R27, R26, R27 ;  /* 0x0000001b1a1b7221 */ /* 0x000fe20000010000 */
[----:B------:R-:W-:-:S02]  /*efb0*/  ISETP.GE.AND P0, PT, R55, R6, PT ;  /* 0x000000063700720c */ /* 0x000fc40003f06270 */
[-C--:B------:R-:W-:Y:S01]  /*efc0*/  ISETP.GE.AND P4, PT, R57, R6.reuse, PT ;  /* 0x000000063900720c */ /* 0x080fe20003f86270 */
[----:B------:R-:W-:Y:S01]  /*efd0*/  FADD.FTZ R28, R27, R28 ;  /* 0x0000001c1b1c7221 */ /* 0x000fe20000010000 */
[-C--:B------:R-:W-:Y:S02]  /*efe0*/  ISETP.GE.AND P6, PT, R59, R6.reuse, PT ;  /* 0x000000063b00720c */ /* 0x080fe40003fc6270 */
[-C--:B------:R-:W-:Y:S01]  /*eff0*/  ISETP.GE.AND P5, PT, R61, R6.reuse, PT ;  /* 0x000000063d00720c */ /* 0x080fe20003fa6270 */
[----:B------:R-:W-:Y:S01]  /*f000*/  @!P2 STG.E desc[UR26][R4.64], R7 ;  /* 0x000000070400a986 */ /* 0x000fe2000c10191a */
[-C--:B------:R-:W-:Y:S02]  /*f010*/  ISETP.GE.AND P3, PT, R63, R6.reuse, PT ;  /* 0x000000063f00720c */ /* 0x080fe40003f66270 */
[-C--:B------:R-:W-:Y:S01]  /*f020*/  ISETP.GE.AND P2, PT, R65, R6.reuse, PT ;  /* 0x000000064100720c */ /* 0x080fe20003f46270 */
        /* <DEDUP_REMOVED lines=43> */
.L_x_1817:
        /* <DEDUP_REMOVED lines=9> */
[----:B------:R-:W0:Y:S02]  /*f370*/  S2R R6, SR_TID.X ;  /* 0x0000000000067919 */ /* 0x000e240000002100 */
[----:B--2---:R-:W2:Y:S02]  /*f380*/  SHFL.DOWN P0, R0, R4, 0x1, 0x1f ;  /* 0x08201f0004007f89 */ /* 0x004ea40000000000 */
[----:B--2---:R-:W-:Y:S02]  /*f390*/  @P0 FADD R0, R0, R4 ;  /* 0x0000000400000221 */ /* 0x004fe40000000000 */
[----:B------:R-:W2:Y:S03]  /*f3a0*/  S2R R4, SR_LANEID ;  /* 0x0000000000047919 */ /* 0x000ea60000000000 */
[----:B------:R-:W3:Y:S02]  /*f3b0*/  SHFL.DOWN P0, R3, R0, 0x2, 0x1f ;  /* 0x08401f0000037f89 */ /* 0x000ee40000000000 */
[----:B---3--:R-:W-:Y:S01]  /*f3c0*/  @P0 FADD R3, R0, R3 ;  /* 0x0000000300030221 */ /* 0x008fe20000000000 */
[----:B--2---:R-:W-:-:S04]  /*f3d0*/  ISETP.NE.AND P1, PT, R4, RZ, PT ;  /* 0x000000ff0400720c */ /* 0x004fc80003f25270 */
[----:B------:R-:W2:Y:S09]  /*f3e0*/  SHFL.DOWN P0, R2, R3, 0x4, 0x1f ;  /* 0x08801f0003027f89 */ /* 0x000eb20000000000 */
[----:B------:R-:W3:Y:S01]  /*f3f0*/  @!P1 S2R R8, SR_CgaCtaId ;  /* 0x0000000000089919 */ /* 0x000ee20000008800 */
[----:B------:R-:W-:-:S02]  /*f400*/  @!P1 MOV R7, 0x400 ;  /* 0x0000040000079802 */ /* 0x000fc40000000f00 */
[----:B0-----:R-:W-:-:S04]  /*f410*/  @!P1 SHF.R.U32.HI R0, RZ, 0x3, R6 ;  /* 0x00000003ff009819 */ /* 0x001fc80000011606 */
[----:B------:R-:W-:Y:S01]  /*f420*/  @!P1 LOP3.LUT R0, R0, 0x7c, RZ, 0xc0, !PT ;  /* 0x0000007c00009812 */ /* 0x000fe200078ec0ff */
[----:B--2---:R-:W-:-:S05]  /*f430*/  @P0 FADD R2, R3, R2 ;  /* 0x0000000203020221 */ /* 0x004fca0000000000 */
        /* <DEDUP_REMOVED lines=23> */
.L_x_1951:
[----:B------:R-:W-:Y:S05]  /*f5b0*/  BSYNC.RECONVERGENT B0 ;  /* 0x0000000000007941 */ /* 0x000fea0003800200 */
.L_x_1950:
        /* <DEDUP_REMOVED lines=43> */
.L_x_1953:
[----:B------:R-:W-:Y:S05]  /*f870*/  BSYNC.RECONVERGENT B0 ;  /* 0x0000000000007941 */ /* 0x000fea0003800200 */
.L_x_1952:
        /* <DEDUP_REMOVED lines=12> */
[----:B------:R-:W4:Y:S01]  /*f940*/  LDCU.64 UR20, c[0x0][0x4f0] ;  /* 0x00009e00ff1477ac */ /* 0x000f220008000a00 */
[----:B------:R-:W0:Y:S01]  /*f950*/  LDCU.64 UR22, c[0x0][0x540] ;  /* 0x0000a800ff1677ac */ /* 0x000e220008000a00 */
[----:B------:R-:W-:-:S02]  /*f960*/  UIMAD UR8, UR8, UR13, UR7 ;  /* 0x0000000d080872a4 */ /* 0x000fc4000f8e0207 */
[----:B---3--:R-:W-:-:S12]  /*f970*/  ULEA UR10, UR14, UR10, 0x18 ;  /* 0x0000000a0e0a7291 */ /* 0x008fd8000f8ec0ff */
.L_x_1955:
[----:B------:R-:W-:Y:S02]  /*f980*/  LEA R0, R11, UR10, 0x3 ;  /* 0x0000000a0b007c11 */ /* 0x000fe4000f8e18ff */
[----:B0123--:R-:W-:Y:S02]  /*f990*/  MOV R3, UR7 ;  /* 0x0000000700037c02 */ /* 0x00ffe40008000f00 */
        /* <DEDUP_REMOVED lines=8> */
[----:B----4-:R-:W-:Y:S01]  /*fa20*/  IMAD R10, R3, UR20, RZ ;  /* 0x00000014030a7c24 */ /* 0x010fe2000f8e02ff */
        /* <DEDUP_REMOVED lines=21> */
.L_x_1954:
[----:B------:R-:W-:Y:S05]  /*fb80*/  EXIT ;  /* 0x000000000000794d */ /* 0x000fea0003800000 */
.L_x_1855:
[----:B------:R-:W-:Y:S01]  /*fb90*/  MOV R246, R234 ;  /* 0x000000ea00f67202 */ /* 0x000fe20000000f00 */
[----:B------:R-:W-:Y:S01]  /*fba0*/  HFMA2 R77, -RZ, RZ, 0, 5.9604644775390625e-08 ;  /* 0x00000001ff4d7431 */ /* 0x000fe200000001ff */
[----:B------:R-:W-:Y:S02]  /*fbb0*/  MOV R76, RZ ;  /* 0x000000ff004c7202 */ /* 0x000fe40000000f00 */
[----:B------:R-:W-:-:S07]  /*fbc0*/  MOV R79, 0xffffffff ;  /* 0xffffffff004f7802 */ /* 0x000fce0000000f00 */
[----:B01---5:R-:W-:Y:S05]  /*fbd0*/  WARPSYNC.COLLECTIVE R79, `(.L_x_1956) ;  /* 0x000000004f087348 */ /* 0x023fea0003c00000 */
[----:B------:R2:W3:Y:S02]  /*fbe0*/  SHFL.UP P6, R248, R246, R77, R76 ;  /* 0x0400004df6f87389 */ /* 0x0004e400000c004c */
[----:B0123-5:R-:W-:Y:S05]  /*fbf0*/  ENDCOLLECTIVE ;  /* 0x000000000000791b */ /* 0x02ffea0003800000 */
.L_x_1956:
[----:B------:R-:W-:Y:S02]  /*fc00*/  MOV R246, R235 ;  /* 0x000000eb00f67202 */ /* 0x000fe40000000f00 */
[----:B------:R-:W-:-:S07]  /*fc10*/  MOV R78, R248 ;  /* 0x000000f8004e7202 */ /* 0x000fce0000000f00 */
[----:B------:R-:W-:Y:S05]  /*fc20*/  WARPSYNC.COLLECTIVE R79, `(.L_x_1957) ;  /* 0x000000004f087348 */ /* 0x000fea0003c00000 */
[----:B------:R0:W1:Y:S02]  /*fc30*/  SHFL.UP P6, R248, R246, R77, R76 ;  /* 0x0400004df6f87389 */ /* 0x00006400000c004c */
[----:B01----:R-:W-:Y:S05]  /*fc40*/  ENDCOLLECTIVE ;  /* 0x000000000000791b */ /* 0x003fea0003800000 */
.L_x_1957:
[----:B------:R-:W-:Y:S02]  /*fc50*/  MOV R246, R236 ;  /* 0x000000ec00f67202 */ /* 0x000fe40000000f00 */
[----:B------:R-:W-:-:S07]  /*fc60*/  MOV R225, R248 ;  /* 0x000000f800e17202 */ /* 0x000fce0000000f00 */
[----:B------:R-:W-:Y:S05]  /*fc70*/  WARPSYNC.COLLECTIVE R79, `(.L_x_1958) ;  /* 0x000000004f087348 */ /* 0x000fea0003c00000 */
[----:B------:R0:W1:Y:S02]  /*fc80*/  SHFL.UP P6, R248, R246, R77, R76 ;  /* 0x0400004df6f87389 */ /* 0x00006400000c004c */
[----:B01----:R-:W-:Y:S05]  /*fc90*/  ENDCOLLECTIVE ;  /* 0x000000000000791b */ /* 0x003fea0003800000 */
.L_x_1958:
[----:B------:R-:W-:Y:S02]  /*fca0*/  MOV R246, R245 ;  /* 0x000000f500f67202 */ /* 0x000fe40000000f00 */
[----:B------:R-:W-:-:S07]  /*fcb0*/  MOV R247, R248 ;  /* 0x000000f800f77202 */ /* 0x000fce0000000f00 */
[----:B------:R-:W-:Y:S05]  /*fcc0*/  WARPSYNC.COLLECTIVE R79, `(.L_x_1959) ;  /* 0x000000004f087348 */ /* 0x000fea0003c00000 */
[----:B------:R0:W1:Y:S02]  /*fcd0*/  SHFL.UP P6, R248, R246, R77, R76 ;  /* 0x0400004df6f87389 */ /* 0x00006400000c004c */
[----:B01----:R-:W-:Y:S05]  /*fce0*/  ENDCOLLECTIVE ;  /* 0x000000000000791b */ /* 0x003fea0003800000 */
.L_x_1959:
        /* <DEDUP_REMOVED lines=17> */
.L_x_1960:
[----:B------:R-:W-:Y:S02]  /*fe00*/  MOV R246, R235 ;  /* 0x000000eb00f67202 */ /* 0x000fe40000000f00 */
[----:B------:R-:W-:-:S07]  /*fe10*/  MOV R78, R248 ;  /* 0x000000f8004e7202 */ /* 0x000fce0000000f00 */
[----:B------:R-:W-:Y:S05]  /*fe20*/  WARPSYNC.COLLECTIVE R79, `(.L_x_1961) ;  /* 0x000000004f087348 */ /* 0x000fea0003c00000 */
[----:B------:R0:W1:Y:S02]  /*fe30*/  SHFL.UP P6, R248, R246, R77, R76 ;  /* 0x0400004df6f87389 */ /* 0x00006400000c004c */
[----:B01----:R-:W-:Y:S05]  /*fe40*/  ENDCOLLECTIVE ;  /* 0x000000000000791b */ /* 0x003fea0003800000 */
.L_x_1961:
[----:B------:R-:W-:Y:S02]  /*fe50*/  MOV R246, R236 ;  /* 0x000000ec00f67202 */ /* 0x000fe40000000f00 */
[----:B------:R-:W-:-:S07]  /*fe60*/  MOV R225, R248 ;  /* 0x000000f800e17202 */ /* 0x000fce0000000f00 */
[----:B------:R-:W-:Y:S05]  /*fe70*/  WARPSYNC.COLLECTIVE R79, `(.L_x_1962) ;  /* 0x000000004f087348 */ /* 0x000fea0003c00000 */
[----:B------:R0:W1:Y:S02]  /*fe80*/  SHFL.UP P6, R248, R246, R77, R76 ;  /* 0x0400004df6f87389 */ /* 0x00006400000c004c */
[----:B01----:R-:W-:Y:S05]  /*fe90*/  ENDCOLLECTIVE ;  /* 0x000000000000791b */ /* 0x003fea0003800000 */
.L_x_1962:
[----:B------:R-:W-:Y:S02]  /*fea0*/  MOV R246, R245 ;  /* 0x000000f500f67202 */ /* 0x000fe40000000f00 */
[----:B------:R-:W-:-:S07]  /*feb0*/  MOV R247, R248 ;  /* 0x000000f800f77202 */ /* 0x000fce0000000f00 */
[----:B------:R-:W-:Y:S05]  /*fec0*/  WARPSYNC.COLLECTIVE R79, `(.L_x_1963) ;  /* 0x000000004f087348 */ /* 0x000fea0003c00000 */
[----:B------:R0:W1:Y:S02]  /*fed0*/  SHFL.UP P6, R248, R246, R77, R76 ;  /* 0x0400004df6f87389 */ /* 0x00006400000c004c */
[----:B01----:R-:W-:Y:S05]  /*fee0*/  ENDCOLLECTIVE ;  /* 0x000000000000791b */ /* 0x003fea0003800000 */
.L_x_1963:
        /* <DEDUP_REMOVED lines=17> */
.L_x_1964:
[----:B------:R-:W-:Y:S02]  /*10000*/  MOV R246, R235 ;  /* 0x000000eb00f67202 */ /* 0x000fe40000000f00 */
[----:B------:R-:W-:-:S07]  /*10010*/  MOV R78, R248 ;  /* 0x000000f8004e7202 */ /* 0x000fce0000000f00 */
[----:B------:R-:W-:Y:S05]  /*10020*/  WARPSYNC.COLLECTIVE R79, `(.L_x_1965) ;  /* 0x000000004f087348 */ /* 0x000fea0003c00000 */
[----:B------:R0:W1:Y:S02]  /*10030*/  SHFL.UP P6, R248, R246, R77, R76 ;  /* 0x0400004df6f87389 */ /* 0x00006400000c004c */
[----:B01----:R-:W-:Y:S05]  /*10040*/  ENDCOLLECTIVE ;  /* 0x000000000000791b */ /* 0x003fea0003800000 */
.L_x_1965:
[----:B------:R-:W-:Y:S02]  /*10050*/  MOV R246, R236 ;  /* 0x000000ec00f67202 */ /* 0x000fe40000000f00 */
[----:B------:R-:W-:-:S07]  /*10060*/  MOV R225, R248 ;  /* 0x000000f800e17202 */ /* 0x000fce0000000f00 */
[----:B------:R-:W-:Y:S05]  /*10070*/  WARPSYNC.COLLECTIVE R79, `(.L_x_1966) ;  /* 0x000000004f087348 */ /* 0x000fea0003c00000 */
[----:B------:R0:W1:Y:S02]  /*10080*/  SHFL.UP P6, R248, R246, R77, R76 ;  /* 0x0400004df6f87389 */ /* 0x00006400000c004c */
[----:B01----:R-:W-:Y:S05]  /*10090*/  ENDCOLLECTIVE ;  /* 0x000000000000791b */ /* 0x003fea0003800000 */
.L_x_1966:
[----:B------:R-:W-:Y:S02]  /*100a0*/  MOV R246, R245 ;  /* 0x000000f500f67202 */ /* 0x000fe40000000f00 */
[----:B------:R-:W-:-:S07]  /*100b0*/  MOV R247, R248 ;  /* 0x000000f800f77202 */ /* 0x000fce0000000f00 */
[----:B------:R-:W-:Y:S05]  /*100c0*/  WARPSYNC.COLLECTIVE R79, `(.L_x_1967) ;  /* 0x000000004f087348 */ /* 0x000fea0003c00000 */
[----:B------:R0:W1:Y:S02]  /*100d0*/  SHFL.UP P6, R248, R246, R77, R76 ;  /* 0x0400004df6f87389 */ /* 0x00006400000c004c */
[----:B01----:R-:W-:Y:S05]  /*100e0*/  ENDCOLLECTIVE ;  /* 0x000000000000791b */ /* 0x003fea0003800000 */
.L_x_1967:
        /* <DEDUP_REMOVED lines=17> */
.L_x_1968:
[----:B------:R-:W-:Y:S02]  /*10200*/  MOV R246, R235 ;  /* 0x000000eb00f67202 */ /* 0x000fe40000000f00 */
[----:B------:R-:W-:-:S07]  /*10210*/  MOV R78, R248 ;  /* 0x000000f8004e7202 */ /* 0x000fce0000000f00 */
[----:B------:R-:W-:Y:S05]  /*10220*/  WARPSYNC.COLLECTIVE R79, `(.L_x_1969) ;  /* 0x000000004f087348 */ /* 0x000fea0003c00000 */
[----:B------:R0:W1:Y:S02]  /*10230*/  SHFL.UP P6, R248, R246, R77, R76 ;  /* 0x0400004df6f87389 */ /* 0x00006400000c004c */
[----:B01----:R-:W-:Y:S05]  /*10240*/  ENDCOLLECTIVE ;  /* 0x000000000000791b */ /* 0x003fea0003800000 */
.L_x_1969:
[----:B------:R-:W-:Y:S02]  /*10250*/  MOV R246, R236 ;  /* 0x000000ec00f67202 */ /* 0x000fe40000000f00 */
[----:B------:R-:W-:-:S07]  /*10260*/  MOV R225, R248 ;  /* 0x000000f800e17202 */ /* 0x000fce0000000f00 */
[----:B------:R-:W-:Y:S05]  /*10270*/  WARPSYNC.COLLECTIVE R79, `(.L_x_1970) ;  /* 0x000000004f087348 */ /* 0x000fea0003c00000 */
[----:B------:R0:W1:Y:S02]  /*10280*/  SHFL.UP P6, R248, R246, R77, R76 ;  /* 0x0400004df6f87389 */ /* 0x00006400000c004c */
[----:B01----:R-:W-:Y:S05]  /*10290*/  ENDCOLLECTIVE ;  /* 0x000000000000791b */ /* 0x003fea0003800000 */
.L_x_1970:
[----:B------:R-:W-:Y:S02]  /*102a0*/  MOV R246, R245 ;  /* 0x000000f500f67202 */ /* 0x000fe40000000f00 */
[----:B------:R-:W-:-:S07]  /*102b0*/  MOV R247, R248 ;  /* 0x000000f800f77202 */ /* 0x000fce0000000f00 */
[----:B------:R-:W-:Y:S05]  /*102c0*/  WARPSYNC.COLLECTIVE R79, `(.L_x_1971) ;  /* 0x000000004f087348 */ /* 0x000fea0003c00000 */
[----:B------:R0:W1:Y:S02]  /*102d0*/  SHFL.UP P6, R248, R246, R77, R76 ;  /* 0x0400004df6f87389 */ /* 0x00006400000c004c */
[----:B01----:R-:W-:Y:S05]  /*102e0*/  ENDCOLLECTIVE ;  /* 0x000000000000791b */ /* 0x003fea0003800000 */
.L_x_1971:
        /* <DEDUP_REMOVED lines=17> */
.L_x_1972:
[----:B------:R-:W-:Y:S02]  /*10400*/  MOV R246, R235 ;  /* 0x000000eb00f67202 */ /* 0x000fe40000000f00 */
[----:B------:R-:W-:-:S07]  /*10410*/  MOV R78, R248 ;  /* 0x000000f8004e7202 */ /* 0x000fce0000000f00 */
[----:B------:R-:W-:Y:S05]  /*10420*/  WARPSYNC.COLLECTIVE R79, `(.L_x_1973) ;  /* 0x000000004f087348 */ /* 0x000fea0003c00000 */
[----:B------:R0:W1:Y:S02]  /*10430*/  SHFL.UP P6, R248, R246, R77, R76 ;  /* 0x0400004df6f87389 */ /* 0x00006400000c004c */
[----:B01----:R-:W-:Y:S05]  /*10440*/  ENDCOLLECTIVE ;  /* 0x000000000000791b */ /* 0x003fea0003800000 */
.L_x_1973:
[----:B------:R-:W-:Y:S02]  /*10450*/  MOV R246, R236 ;  /* 0x000000ec00f67202 */ /* 0x000fe40000000f00 */
[----:B------:R-:W-:-:S07]  /*10460*/  MOV R225, R248 ;  /* 0x000000f800e17202 */ /* 0x000fce0000000f00 */
[----:B------:R-:W-:Y:S05]  /*10470*/  WARPSYNC.COLLECTIVE R79, `(.L_x_1974) ;  /* 0x000000004f087348 */ /* 0x000fea0003c00000 */
[----:B------:R0:W1:Y:S02]  /*10480*/  SHFL.UP P6, R248, R246, R77, R76 ;  /* 0x0400004df6f87389 */ /* 0x00006400000c004c */
[----:B01----:R-:W-:Y:S05]  /*10490*/  ENDCOLLECTIVE ;  /* 0x000000000000791b */ /* 0x003fea0003800000 */
.L_x_1974:
[----:B------:R-:W-:Y:S02]  /*104a0*/  MOV R246, R245 ;  /* 0x000000f500f67202 */ /* 0x000fe40000000f00 */
[----:B------:R-:W-:-:S07]  /*104b0*/  MOV R247, R248 ;  /* 0x000000f800f77202 */ /* 0x000fce0000000f00 */
[----:B------:R-:W-:Y:S05]  /*104c0*/  WARPSYNC.COLLECTIVE R79, `(.L_x_1975) ;  /* 0x000000004f087348 */ /* 0x000fea0003c00000 */
[----:B------:R0:W1:Y:S02]  /*104d0*/  SHFL.UP P6, R248, R246, R77, R76 ;  /* 0x0400004df6f87389 */ /* 0x00006400000c004c */
[----:B01----:R-:W-:Y:S05]  /*104e0*/  ENDCOLLECTIVE ;  /* 0x000000000000791b */ /* 0x003fea0003800000 */
.L_x_1975:
[----:B------:R-:W-:Y:S01]  /*104f0*/  MOV R76, R248 ;  /* 0x000000f8004c7202 */ /* 0x000fe20000000f00 */
[----:B------:R-:W-:Y:S06]  /*10500*/  BRA `(.L_x_1976) ;  /* 0xffffff7400787947 */ /* 0x000fec000383ffff */
.L_x_1856:
        /* <DEDUP_REMOVED lines=8> */
.L_x_1978:
[----:B------:R-:W-:Y:S05]  /*10590*/  BSYNC B0 ;  /* 0x0000000000007941 */ /* 0x000fea0003800000 */
.L_x_1977:
[----:B------:R-:W-:Y:S05]  /*105a0*/  BRA `(.L_x_1979) ;  /* 0xffffff7400847947 */ /* 0x000fea000383ffff */
.L_x_1857:
        /* <DEDUP_REMOVED lines=8> */
.L_x_1981:
[----:B------:R-:W-:Y:S05]  /*10630*/  BSYNC B0 ;  /* 0x0000000000007941 */ /* 0x000fea0003800000 */
.L_x_1980:
[----:B------:R-:W-:Y:S05]  /*10640*/  BRA `(.L_x_1982) ;  /* 0xffffff7400647947 */ /* 0x000fea000383ffff */
.L_x_1858:
        /* <DEDUP_REMOVED lines=8> */
.L_x_1984:
[----:B------:R-:W-:Y:S05]  /*106d0*/  BSYNC B0 ;  /* 0x0000000000007941 */ /* 0x000fea0003800000 */
.L_x_1983:
[----:B------:R-:W-:Y:S05]  /*106e0*/  BRA `(.L_x_1985) ;  /* 0xffffff7400447947 */ /* 0x000fea000383ffff */
.L_x_1859:
        /* <DEDUP_REMOVED lines=8> */
.L_x_1987:
[----:B------:R-:W-:Y:S05]  /*10770*/  BSYNC B0 ;  /* 0x0000000000007941 */ /* 0x000fea0003800000 */
.L_x_1986:
[----:B------:R-:W-:Y:S05]  /*10780*/  BRA `(.L_x_1988) ;  /* 0xffffff7400247947 */ /* 0x000fea000383ffff */
.L_x_1860:
        /* <DEDUP_REMOVED lines=8> */
.L_x_1990:
[----:B------:R-:W-:Y:S05]  /*10810*/  BSYNC B0 ;  /* 0x0000000000007941 */ /* 0x000fea0003800000 */
.L_x_1989:
        /* <DEDUP_REMOVED lines=9> */
.L_x_1991:
[----:B------:R-:W-:Y:S02]  /*108b0*/  MOV R246, R236 ;  /* 0x000000ec00f67202 */ /* 0x000fe40000000f00 */
[----:B------:R-:W-:-:S07]  /*108c0*/  MOV R235, R248 ;  /* 0x000000f800eb7202 */ /* 0x000fce0000000f00 */
[----:B------:R-:W-:Y:S05]  /*108d0*/  WARPSYNC.COLLECTIVE R79, `(.L_x_1992) ;  /* 0x000000004f087348 */ /* 0x000fea0003c00000 */
[----:B------:R0:W1:Y:S02]  /*108e0*/  SHFL.UP P6, R248, R246, R77, R76 ;  /* 0x0400004df6f87389 */ /* 0x00006400000c004c */
[----:B01----:R-:W-:Y:S05]  /*108f0*/  ENDCOLLECTIVE ;  /* 0x000000000000791b */ /* 0x003fea0003800000 */
.L_x_1992:
[----:B------:R-:W-:Y:S02]  /*10900*/  MOV R246, R245 ;  /* 0x000000f500f67202 */ /* 0x000fe40000000f00 */
[----:B------:R-:W-:-:S07]  /*10910*/  MOV R236, R248 ;  /* 0x000000f800ec7202 */ /* 0x000fce0000000f00 */
[----:B------:R-:W-:Y:S05]  /*10920*/  WARPSYNC.COLLECTIVE R79, `(.L_x_1993) ;  /* 0x000000004f087348 */ /* 0x000fea0003c00000 */
[----:B------:R0:W1:Y:S02]  /*10930*/  SHFL.UP P6, R248, R246, R77, R76 ;  /* 0x0400004df6f87389 */ /* 0x00006400000c004c */
[----:B01----:R-:W-:Y:S05]  /*10940*/  ENDCOLLECTIVE ;  /* 0x000000000000791b */ /* 0x003fea0003800000 */
.L_x_1993:
[----:B------:R-:W-:Y:S01]  /*10950*/  HFMA2 R77, -RZ, RZ, 0, 0 ;  /* 0x00000000ff4d7431 */ /* 0x000fe200000001ff */
[----:B------:R-:W-:-:S07]  /*10960*/  MOV R76, 0x1f ;  /* 0x0000001f004c7802 */ /* 0x000fce0000000f00 */
[----:B------:R-:W-:Y:S05]  /*10970*/  WARPSYNC.COLLECTIVE R79, `(.L_x_1994) ;  /* 0x000000004f087348 */ /* 0x000fea0003c00000 */
[----:B------:R0:W1:Y:S02]  /*10980*/  SHFL.IDX P3, R225, R78, R77, R76 ;  /* 0x0000004d4ee17389 */ /* 0x000064000006004c */
[----:B01----:R-:W-:Y:S05]  /*10990*/  ENDCOLLECTIVE ;  /* 0x000000000000791b */ /* 0x003fea0003800000 */
.L_x_1994:
[----:B------:R-:W-:Y:S02]  /*109a0*/  MOV R245, R248 ;  /* 0x000000f800f57202 */ /* 0x000fe40000000f00 */
[----:B------:R-:W-:Y:S02]  /*109b0*/  MOV R78, R61 ;  /* 0x0000003d004e7202 */ /* 0x000fe40000000f00 */
[----:B------:R-:W-:-:S07]  /*109c0*/  MOV R60, R225 ;  /* 0x000000e1003c7202 */ /* 0x000fce0000000f00 */
[----:B------:R-:W-:Y:S05]  /*109d0*/  WARPSYNC.COLLECTIVE R79, `(.L_x_1995) ;  /* 0x000000004f087348 */ /* 0x000fea0003c00000 */
[----:B------:R0:W1:Y:S02]  /*109e0*/  SHFL.IDX P3, R225, R78, R77, R76 ;  /* 0x0000004d4ee17389 */ /* 0x000064000006004c */
[----:B01----:R-:W-:Y:S05]  /*109f0*/  ENDCOLLECTIVE ;  /* 0x000000000000791b */ /* 0x003fea0003800000 */
.L_x_1995:
[----:B------:R-:W-:Y:S02]  /*10a00*/  MOV R78, R62 ;  /* 0x0000003e004e7202 */ /* 0x000fe40000000f00 */
[----:B------:R-:W-:-:S07]  /*10a10*/  MOV R61, R225 ;  /* 0x000000e1003d7202 */ /* 0x000fce0000000f00 */
[----:B------:R-:W-:Y:S05]  /*10a20*/  WARPSYNC.COLLECTIVE R79, `(.L_x_1996) ;  /* 0x000000004f087348 */ /* 0x000fea0003c00000 */
[----:B------:R0:W1:Y:S02]  /*10a30*/  SHFL.IDX P3, R225, R78, R77, R76 ;  /* 0x0000004d4ee17389 */ /* 0x000064000006004c */
[----:B01----:R-:W-:Y:S05]  /*10a40*/  ENDCOLLECTIVE ;  /* 0x000000000000791b */ /* 0x003fea0003800000 */
.L_x_1996:
[----:B------:R-:W-:Y:S02]  /*10a50*/  MOV R78, R63 ;  /* 0x0000003f004e7202 */ /* 0x000fe40000000f00 */
[----:B------:R-:W-:-:S07]  /*10a60*/  MOV R62, R225 ;  /* 0x000000e1003e7202 */ /* 0x000fce0000000f00 */
[----:B------:R-:W-:Y:S05]  /*10a70*/  WARPSYNC.COLLECTIVE R79, `(.L_x_1997) ;  /* 0x000000004f087348 */ /* 0x000fea0003c00000 */
[----:B------:R0:W1:Y:S02]  /*10a80*/  SHFL.IDX P3, R225, R78, R77, R76 ;  /* 0x0000004d4ee17389 */ /* 0x000064000006004c */
[----:B01----:R-:W-:Y:S05]  /*10a90*/  ENDCOLLECTIVE ;  /* 0x000000000000791b */ /* 0x003fea0003800000 */
.L_x_1997:
[----:B------:R-:W-:Y:S01]  /*10aa0*/  MOV R63, R225 ;  /* 0x000000e1003f7202 */ /* 0x000fe20000000f00 */
[----:B------:R-:W-:Y:S06]  /*10ab0*/  BRA `(.L_x_1998) ;  /* 0xffffff7000807947 */ /* 0x000fec000383ffff */
.L_x_1862:
[----:B------:R-:W-:Y:S01]  /*10ac0*/  MOV R252, R245 ;  /* 0x000000f500fc7202 */ /* 0x000fe20000000f00 */
[----:B------:R-:W-:Y:S01]  /*10ad0*/  HFMA2 R251, -RZ, RZ, 0, 5.9604644775390625e-08 ;  /* 0x00000001fffb7431 */ /* 0x000fe200000001ff */
[----:B------:R-:W-:Y:S02]  /*10ae0*/  MOV R76, 0x1f ;  /* 0x0000001f004c7802 */ /* 0x000fe40000000f00 */
[----:B------:R-:W-:-:S07]  /*10af0*/  MOV R79, 0xffffffff ;  /* 0xffffffff004f7802 */ /* 0x000fce0000000f00 */
[----:B------:R-:W-:Y:S05]  /*10b00*/  WARPSYNC.COLLECTIVE R79, `(.L_x_1999) ;  /* 0x000000004f087348 */ /* 0x000fea0003c00000 */
[----:B------:R0:W1:Y:S02]  /*10b10*/  SHFL.DOWN P0, R225, R252, R251, R76 ;  /* 0x080000fbfce17389 */ /* 0x000064000000004c */
[----:B01----:R-:W-:Y:S05]  /*10b20*/  ENDCOLLECTIVE ;  /* 0x000000000000791b */ /* 0x003fea0003800000 */
.L_x_1999:
[----:B------:R-:W-:Y:S02]  /*10b30*/  MOV R252, R246 ;  /* 0x000000f600fc7202 */ /* 0x000fe40000000f00 */
[----:B------:R-:W-:-:S07]  /*10b40*/  MOV R77, R225 ;  /* 0x000000e1004d7202 */ /* 0x000fce0000000f00 */
[----:B------:R-:W-:Y:S05]  /*10b50*/  WARPSYNC.COLLECTIVE R79, `(.L_x_2000) ;  /* 0x000000004f087348 */ /* 0x000fea0003c00000 */
[----:B------:R0:W1:Y:S02]  /*10b60*/  SHFL.DOWN P0, R225, R252, R251, R76 ;  /* 0x080000fbfce17389 */ /* 0x000064000000004c */
[----:B01----:R-:W-:Y:S05]  /*10b70*/  ENDCOLLECTIVE ;  /* 0x000000000000791b */ /* 0x003fea0003800000 */
.L_x_2000:
[----:B------:R-:W-:Y:S02]  /*10b80*/  MOV R252, R247 ;  /* 0x000000f700fc7202 */ /* 0x000fe40000000f00 */
[----:B------:R-:W-:-:S07]  /*10b90*/  MOV R78, R225 ;  /* 0x000000e1004e7202 */ /* 0x000fce0000000f00 */
[----:B------:R-:W-:Y:S05]  /*10ba0*/  WARPSYNC.COLLECTIVE R79, `(.L_x_2001) ;  /* 0x000000004f087348 */ /* 0x000fea0003c00000 */
[----:B------:R0:W1:Y:S02]  /*10bb0*/  SHFL.DOWN P0, R225, R252, R251, R76 ;  /* 0x080000fbfce17389 */ /* 0x000064000000004c */
[----:B01----:R-:W-:Y:S05]  /*10bc0*/  ENDCOLLECTIVE ;  /* 0x000000000000791b */ /* 0x003fea0003800000 */
.L_x_2001:
[----:B------:R-:W-:Y:S02]  /*10bd0*/  MOV R252, R248 ;  /* 0x000000f800fc7202 */ /* 0x000fe40000000f00 */
[----:B------:R-:W-:-:S07]  /*10be0*/  MOV R123, R225 ;  /* 0x000000e1007b7202 */ /* 0x000fce0000000f00 */
[----:B------:R-:W-:Y:S05]  /*10bf0*/  WARPSYNC.COLLECTIVE R79, `(.L_x_2002) ;  /* 0x000000004f087348 */ /* 0x000fea0003c00000 */
[----:B------:R0:W1:Y:S02]  /*10c00*/  SHFL.DOWN P0, R225, R252, R251, R76 ;  /* 0x080000fbfce17389 */ /* 0x000064000000004c */
[----:B01----:R-:W-:Y:S05]  /*10c10*/  ENDCOLLECTIVE ;  /* 0x000000000000791b */ /* 0x003fea0003800000 */
.L_x_2002:
[----:B------:R-:W-:Y:S01]  /*10c20*/  MOV R76, R225 ;  /* 0x000000e1004c7202 */ /* 0x000fe20000000f00 */
[----:B------:R-:W-:Y:S06]  /*10c30*/  BRA `(.L_x_2003) ;  /* 0xffffff8400a07947 */ /* 0x000fec000383ffff */
.L_x_1865:
        /* <DEDUP_REMOVED lines=8> */
.L_x_2005:
[----:B------:R-:W-:Y:S05]  /*10cc0*/  BSYNC B0 ;  /* 0x0000000000007941 */ /* 0x000fea0003800000 */
.L_x_2004:
        /* <DEDUP_REMOVED lines=8> */
.L_x_2006:
[----:B------:R-:W-:Y:S02]  /*10d50*/  MOV R252, R247 ;  /* 0x000000f700fc7202 */ /* 0x000fe40000000f00 */
[----:B------:R-:W-:-:S07]  /*10d60*/  MOV R78, R225 ;  /* 0x000000e1004e7202 */ /* 0x000fce0000000f00 */
[----:B------:R-:W-:Y:S05]  /*10d70*/  WARPSYNC.COLLECTIVE R79, `(.L_x_2007) ;  /* 0x000000004f087348 */ /* 0x000fea0003c00000 */
[----:B------:R0:W1:Y:S02]  /*10d80*/  SHFL.DOWN P0, R225, R252, R251, R76 ;  /* 0x080000fbfce17389 */ /* 0x000064000000004c */
[----:B01----:R-:W-:Y:S05]  /*10d90*/  ENDCOLLECTIVE ;  /* 0x000000000000791b */ /* 0x003fea0003800000 */
.L_x_2007:
[----:B------:R-:W-:Y:S02]  /*10da0*/  MOV R252, R248 ;  /* 0x000000f800fc7202 */ /* 0x000fe40000000f00 */
[----:B------:R-:W-:-:S07]  /*10db0*/  MOV R123, R225 ;  /* 0x000000e1007b7202 */ /* 0x000fce0000000f00 */
[----:B------:R-:W-:Y:S05]  /*10dc0*/  WARPSYNC.COLLECTIVE R79, `(.L_x_2008) ;  /* 0x000000004f087348 */ /* 0x000fea0003c00000 */
[----:B------:R0:W1:Y:S02]  /*10dd0*/  SHFL.DOWN P0, R225, R252, R251, R76 ;  /* 0x080000fbfce17389 */ /* 0x000064000000004c */
[----:B01----:R-:W-:Y:S05]  /*10de0*/  ENDCOLLECTIVE ;  /* 0x000000000000791b */ /* 0x003fea0003800000 */
.L_x_2008:
[----:B------:R-:W-:Y:S01]  /*10df0*/  MOV R79, R225 ;  /* 0x000000e1004f7202 */ /* 0x000fe20000000f00 */
[----:B------:R-:W-:Y:S06]  /*10e00*/  BRA `(.L_x_2009) ;  /* 0xffffff8400847947 */ /* 0x000fec000383ffff */
.L_x_1868:
        /* <DEDUP_REMOVED lines=8> */
.L_x_2011:
[----:B------:R-:W-:Y:S05]  /*10e90*/  BSYNC B0 ;  /* 0x0000000000007941 */ /* 0x000fea0003800000 */
.L_x_2010:
        /* <DEDUP_REMOVED lines=8> */
.L_x_2012:
[----:B------:R-:W-:Y:S02]  /*10f20*/  MOV R252, R247 ;  /* 0x000000f700fc7202 */ /* 0x000fe40000000f00 */
[----:B------:R-:W-:-:S07]  /*10f30*/  MOV R78, R225 ;  /* 0x000000e1004e7202 */ /* 0x000fce0000000f00 */
[----:B------:R-:W-:Y:S05]  /*10f40*/  WARPSYNC.COLLECTIVE R79, `(.L_x_2013) ;  /* 0x000000004f087348 */ /* 0x000fea0003c00000 */
[----:B------:R0:W1:Y:S02]  /*10f50*/  SHFL.DOWN P0, R225, R252, R251, R76 ;  /* 0x080000fbfce17389 */ /* 0x000064000000004c */
[----:B01----:R-:W-:Y:S05]  /*10f60*/  ENDCOLLECTIVE ;  /* 0x000000000000791b */ /* 0x003fea0003800000 */
.L_x_2013:
[----:B------:R-:W-:Y:S02]  /*10f70*/  MOV R252, R248 ;  /* 0x000000f800fc7202 */ /* 0x000fe40000000f00 */
[----:B------:R-:W-:-:S07]  /*10f80*/  MOV R123, R225 ;  /* 0x000000e1007b7202 */ /* 0x000fce0000000f00 */
[----:B------:R-:W-:Y:S05]  /*10f90*/  WARPSYNC.COLLECTIVE R79, `(.L_x_2014) ;  /* 0x000000004f087348 */ /* 0x000fea0003c00000 */
[----:B------:R0:W1:Y:S02]  /*10fa0*/  SHFL.DOWN P0, R225, R252, R251, R76 ;  /* 0x080000fbfce17389 */ /* 0x000064000000004c */
[----:B01----:R-:W-:Y:S05]  /*10fb0*/  ENDCOLLECTIVE ;  /* 0x000000000000791b */ /* 0x003fea0003800000 */
.L_x_2014:
[----:B------:R-:W-:Y:S01]  /*10fc0*/  MOV R79, R225 ;  /* 0x000000e1004f7202 */ /* 0x000fe20000000f00 */
[----:B------:R-:W-:Y:S06]  /*10fd0*/  BRA `(.L_x_2015) ;  /* 0xffffff8400687947 */ /* 0x000fec000383ffff */
.L_x_1871:
        /* <DEDUP_REMOVED lines=8> */
.L_x_2017:
[----:B------:R-:W-:Y:S05]  /*11060*/  BSYNC B0 ;  /* 0x0000000000007941 */ /* 0x000fea0003800000 */
.L_x_2016:
        /* <DEDUP_REMOVED lines=8> */
.L_x_2018:
[----:B------:R-:W-:Y:S02]  /*110f0*/  MOV R252, R247 ;  /* 0x000000f700fc7202 */ /* 0x000fe40000000f00 */
[----:B------:R-:W-:-:S07]  /*11100*/  MOV R78, R225 ;  /* 0x000000e1004e7202 */ /* 0x000fce0000000f00 */
[----:B------:R-:W-:Y:S05]  /*11110*/  WARPSYNC.COLLECTIVE R79, `(.L_x_2019) ;  /* 0x000000004f087348 */ /* 0x000fea0003c00000 */
[----:B------:R0:W1:Y:S02]  /*11120*/  SHFL.DOWN P0, R225, R252, R251, R76 ;  /* 0x080000fbfce17389 */ /* 0x000064000000004c */
[----:B01----:R-:W-:Y:S05]  /*11130*/  ENDCOLLECTIVE ;  /* 0x000000000000791b */ /* 0x003fea0003800000 */
.L_x_2019:
[----:B------:R-:W-:Y:S02]  /*11140*/  MOV R252, R248 ;  /* 0x000000f800fc7202 */ /* 0x000fe40000000f00 */
[----:B------:R-:W-:-:S07]  /*11150*/  MOV R123, R225 ;  /* 0x000000e1007b7202 */ /* 0x000fce0000000f00 */
[----:B------:R-:W-:Y:S05]  /*11160*/  WARPSYNC.COLLECTIVE R79, `(.L_x_2020) ;  /* 0x000000004f087348 */ /* 0x000fea0003c00000 */
[----:B------:R0:W1:Y:S02]  /*11170*/  SHFL.DOWN P0, R225, R252, R251, R76 ;  /* 0x080000fbfce17389 */ /* 0x000064000000004c */
[----:B01----:R-:W-:Y:S05]  /*11180*/  ENDCOLLECTIVE ;  /* 0x000000000000791b */ /* 0x003fea0003800000 */
.L_x_2020:
[----:B------:R-:W-:Y:S01]  /*11190*/  MOV R79, R225 ;  /* 0x000000e1004f7202 */ /* 0x000fe20000000f00 */
[----:B------:R-:W-:Y:S06]  /*111a0*/  BRA `(.L_x_2021) ;  /* 0xffffff84004c7947 */ /* 0x000fec000383ffff */
.L_x_1874:
        /* <DEDUP_REMOVED lines=8> */
.L_x_2023:
[----:B------:R-:W-:Y:S05]  /*11230*/  BSYNC B0 ;  /* 0x0000000000007941 */ /* 0x000fea0003800000 */
.L_x_2022:
        /* <DEDUP_REMOVED lines=8> */
.L_x_2024:
[----:B------:R-:W-:Y:S02]  /*112c0*/  MOV R252, R247 ;  /* 0x000000f700fc7202 */ /* 0x000fe40000000f00 */
[----:B------:R-:W-:-:S07]  /*112d0*/  MOV R78, R225 ;  /* 0x000000e1004e7202 */ /* 0x000fce0000000f00 */
[----:B------:R-:W-:Y:S05]  /*112e0*/  WARPSYNC.COLLECTIVE R79, `(.L_x_2025) ;  /* 0x000000004f087348 */ /* 0x000fea0003c00000 */
[----:B------:R0:W1:Y:S02]  /*112f0*/  SHFL.DOWN P0, R225, R252, R251, R76 ;  /* 0x080000fbfce17389 */ /* 0x000064000000004c */
[----:B01----:R-:W-:Y:S05]  /*11300*/  ENDCOLLECTIVE ;  /* 0x000000000000791b */ /* 0x003fea0003800000 */
.L_x_2025:
[----:B------:R-:W-:Y:S02]  /*11310*/  MOV R252, R248 ;  /* 0x000000f800fc7202 */ /* 0x000fe40000000f00 */
[----:B------:R-:W-:-:S07]  /*11320*/  MOV R123, R225 ;  /* 0x000000e1007b7202 */ /* 0x000fce0000000f00 */
[----:B------:R-:W-:Y:S05]  /*11330*/  WARPSYNC.COLLECTIVE R79, `(.L_x_2026) ;  /* 0x000000004f087348 */ /* 0x000fea0003c00000 */
[----:B------:R0:W1:Y:S02]  /*11340*/  SHFL.DOWN P0, R225, R252, R251, R76 ;  /* 0x080000fbfce17389 */ /* 0x000064000000004c */
[----:B01----:R-:W-:Y:S05]  /*11350*/  ENDCOLLECTIVE ;  /* 0x000000000000791b */ /* 0x003fea0003800000 */
.L_x_2026:
[----:B------:R-:W-:Y:S01]  /*11360*/  MOV R79, R225 ;  /* 0x000000e1004f7202 */ /* 0x000fe20000000f00 */
[----:B------:R-:W-:Y:S06]  /*11370*/  BRA `(.L_x_2027) ;  /* 0xffffff8400307947 */ /* 0x000fec000383ffff */
.L_x_1877:
        /* <DEDUP_REMOVED lines=8> */
.L_x_2029:
[----:B------:R-:W-:Y:S05]  /*11400*/  BSYNC B0 ;  /* 0x0000000000007941 */ /* 0x000fea0003800000 */
.L_x_2028:
        /* <DEDUP_REMOVED lines=10> */
.L_x_2030:
[----:B------:R-:W-:Y:S02]  /*114b0*/  MOV R78, R247 ;  /* 0x000000f7004e7202 */ /* 0x000fe40000000f00 */
[----:B------:R-:W-:-:S07]  /*114c0*/  MOV R234, R225 ;  /* 0x000000e100ea7202 */ /* 0x000fce0000000f00 */
[----:B------:R-:W-:Y:S05]  /*114d0*/  WARPSYNC.COLLECTIVE R79, `(.L_x_2031) ;  /* 0x000000004f087348 */ /* 0x000fea0003c00000 */
[----:B------:R0:W1:Y:S02]  /*114e0*/  SHFL.IDX P3, R225, R78, R77, R76 ;  /* 0x0000004d4ee17389 */ /* 0x000064000006004c */
[----:B01----:R-:W-:Y:S05]  /*114f0*/  ENDCOLLECTIVE ;  /* 0x000000000000791b */ /* 0x003fea0003800000 */
.L_x_2031:
        /* <DEDUP_REMOVED lines=16> */
.L_x_2032:
[----:B------:R-:W-:Y:S01]  /*11600*/  MOV R78, R72 ;  /* 0x00000048004e7202 */ /* 0x000fe20000000f00 */
[----:B------:R-:W-:-:S07]  /*11610*/  FADD.FTZ R236, R225, R236 ;  /* 0x000000ece1ec7221 */ /* 0x000fce0000010000 */
[----:B------:R-:W-:Y:S05]  /*11620*/  WARPSYNC.COLLECTIVE R79, `(.L_x_2033) ;  /* 0x000000004f087348 */ /* 0x000fea0003c00000 */
[----:B------:R0:W1:Y:S02]  /*11630*/  SHFL.DOWN P0, R225, R252, R251, R76 ;  /* 0x080000fbfce17389 */ /* 0x000064000000004c */
[----:B01----:R-:W-:Y:S05]  /*11640*/  ENDCOLLECTIVE ;  /* 0x000000000000791b */ /* 0x003fea0003800000 */
.L_x_2033:
[----:B------:R-:W-:Y:S02]  /*11650*/  MOV R252, R246 ;  /* 0x000000f600fc7202 */ /* 0x000fe40000000f00 */
[----:B------:R-:W-:-:S07]  /*11660*/  MOV R245, R225 ;  /* 0x000000e100f57202 */ /* 0x000fce0000000f00 */
[----:B------:R-:W-:Y:S05]  /*11670*/  WARPSYNC.COLLECTIVE R79, `(.L_x_2034) ;  /* 0x000000004f087348 */ /* 0x000fea0003c00000 */
[----:B------:R0:W1:Y:S02]  /*11680*/  SHFL.DOWN P0, R225, R252, R251, R76 ;  /* 0x080000fbfce17389 */ /* 0x000064000000004c */
[----:B01----:R-:W-:Y:S05]  /*11690*/  ENDCOLLECTIVE ;  /* 0x000000000000791b */ /* 0x003fea0003800000 */
.L_x_2034:
[----:B------:R-:W-:Y:S02]  /*116a0*/  MOV R252, R247 ;  /* 0x000000f700fc7202 */ /* 0x000fe40000000f00 */
[----:B------:R-:W-:-:S07]  /*116b0*/  MOV R246, R225 ;  /* 0x000000e100f67202 */ /* 0x000fce0000000f00 */
[----:B------:R-:W-:Y:S05]  /*116c0*/  WARPSYNC.COLLECTIVE R79, `(.L_x_2035) ;  /* 0x000000004f087348 */ /* 0x000fea0003c00000 */
[----:B------:R0:W1:Y:S02]  /*116d0*/  SHFL.DOWN P0, R225, R252, R251, R76 ;  /* 0x080000fbfce17389 */ /* 0x000064000000004c */
[----:B01----:R-:W-:Y:S05]  /*116e0*/  ENDCOLLECTIVE ;  /* 0x000000000000791b */ /* 0x003fea0003800000 */
.L_x_2035:
[----:B------:R-:W-:Y:S02]  /*116f0*/  MOV R252, R248 ;  /* 0x000000f800fc7202 */ /* 0x000fe40000000f00 */
[----:B------:R-:W-:-:S07]  /*11700*/  MOV R247, R225 ;  /* 0x000000e100f77202 */ /* 0x000fce0000000f00 */
[----:B------:R-:W-:Y:S05]  /*11710*/  WARPSYNC.COLLECTIVE R79, `(.L_x_2036) ;  /* 0x000000004f087348 */ /* 0x000fea0003c00000 */
[----:B------:R0:W1:Y:S02]  /*11720*/  SHFL.DOWN P0, R225, R252, R251, R76 ;  /* 0x080000fbfce17389 */ /* 0x000064000000004c */
[----:B01----:R-:W-:Y:S05]  /*11730*/  ENDCOLLECTIVE ;  /* 0x000000000000791b */ /* 0x003fea0003800000 */
.L_x_2036:
[----:B------:R-:W-:-:S07]  /*11740*/  MOV R248, R225 ;  /* 0x000000e100f87202 */ /* 0x000fce0000000f00 */
[----:B------:R-:W-:Y:S05]  /*11750*/  WARPSYNC.COLLECTIVE R79, `(.L_x_2037) ;  /* 0x000000004f087348 */ /* 0x000fea0003c00000 */
[----:B------:R0:W1:Y:S02]  /*11760*/  SHFL.IDX P3, R225, R78, R77, R76 ;  /* 0x0000004d4ee17389 */ /* 0x000064000006004c */
[----:B01----:R-:W-:Y:S05]  /*11770*/  ENDCOLLECTIVE ;  /* 0x000000000000791b */ /* 0x003fea0003800000 */
.L_x_2037:
[----:B------:R-:W-:Y:S02]  /*11780*/  MOV R78, R73 ;  /* 0x00000049004e7202 */ /* 0x000fe40000000f00 */
[----:B------:R-:W-:-:S07]  /*11790*/  MOV R72, R225 ;  /* 0x000000e100487202 */ /* 0x000fce0000000f00 */
[----:B------:R-:W-:Y:S05]  /*117a0*/  WARPSYNC.COLLECTIVE R79, `(.L_x_2038) ;  /* 0x000000004f087348 */ /* 0x000fea0003c00000 */
[----:B------:R0:W1:Y:S02]  /*117b0*/  SHFL.IDX P3, R225, R78, R77, R76 ;  /* 0x0000004d4ee17389 */ /* 0x000064000006004c */
[----:B01----:R-:W-:Y:S05]  /*117c0*/  ENDCOLLECTIVE ;  /* 0x000000000000791b */ /* 0x003fea0003800000 */
.L_x_2038:
[----:B------:R-:W-:Y:S02]  /*117d0*/  MOV R78, R74 ;  /* 0x0000004a004e7202 */ /* 0x000fe40000000f00 */
[----:B------:R-:W-:-:S07]  /*117e0*/  MOV R73, R225 ;  /* 0x000000e100497202 */ /* 0x000fce0000000f00 */
[----:B------:R-:W-:Y:S05]  /*117f0*/  WARPSYNC.COLLECTIVE R79, `(.L_x_2039) ;  /* 0x000000004f087348 */ /* 0x000fea0003c00000 */
[----:B------:R0:W1:Y:S02]  /*11800*/  SHFL.IDX P3, R225, R78, R77, R76 ;  /* 0x0000004d4ee17389 */ /* 0x000064000006004c */
[----:B01----:R-:W-:Y:S05]  /*11810*/  ENDCOLLECTIVE ;  /* 0x000000000000791b */ /* 0x003fea0003800000 */
.L_x_2039:
[----:B------:R-:W-:Y:S02]  /*11820*/  MOV R78, R75 ;  /* 0x0000004b004e7202 */ /* 0x000fe40000000f00 */
[----:B------:R-:W-:-:S07]  /*11830*/  MOV R74, R225 ;  /* 0x000000e1004a7202 */ /* 0x000fce0000000f00 */
[----:B------:R-:W-:Y:S05]  /*11840*/  WARPSYNC.COLLECTIVE R79, `(.L_x_2040) ;  /* 0x000000004f087348 */ /* 0x000fea0003c00000 */
[----:B------:R0:W1:Y:S02]  /*11850*/  SHFL.IDX P3, R225, R78, R77, R76 ;  /* 0x0000004d4ee17389 */ /* 0x000064000006004c */
[----:B01----:R-:W-:Y:S05]  /*11860*/  ENDCOLLECTIVE ;  /* 0x000000000000791b */ /* 0x003fea0003800000 */
.L_x_2040:
[----:B------:R-:W-:Y:S01]  /*11870*/  MOV R75, R225 ;  /* 0x000000e1004b7202 */ /* 0x000fe20000000f00 */
[----:B------:R-:W-:Y:S06]  /*11880*/  BRA `(.L_x_2041) ;  /* 0xffffff80008c7947 */ /* 0x000fec000383ffff */
.L_x_2042:
        /* <DEDUP_REMOVED lines=15> */
.L_x_18666:


//--------------------- .text._Z25selective_scan_bwd_kernelI32Selective_Scan_bwd_kernel_traitsILi128ELi16ELb0ELb1ELb0ELb1ELb1EfN3c107complexIfEEEEv12SSMParamsBwd --------------------------
	.section	.text._Z25selective_scan_bwd_kernelI32Selective_Scan_bwd_kernel_traitsILi128ELi16ELb0ELb1ELb0ELb1ELb1EfN3c107complexIfEEEEv12SSMParamsBwd,"ax",@progbits
	.align	128
        .global         _Z25selective_scan_bwd_kernelI32Selective_Scan_bwd_kernel_traitsILi128ELi16ELb0ELb1ELb0ELb1ELb1EfN3c107complexIfEEEEv12SSMParamsBwd
        .type           _Z25selective_scan_bwd_kernelI32Selective_Scan_bwd_kernel_traitsILi128ELi16ELb0ELb1ELb0ELb1ELb1EfN3c107complexIfEEEEv12SSMParamsBwd,@function
        .size           _Z25selective_scan_bwd_kernelI32Selective_Scan_bwd_kernel_traitsILi128ELi16ELb0ELb1ELb0ELb1ELb1EfN3c107complexIfEEEEv12SSMParamsBwd,(.L_x_18667 - _Z25selective_scan_bwd_kernelI32Selective_Scan_bwd_kernel_traitsILi128ELi16ELb0ELb1ELb0ELb1ELb1EfN3c107complexIfEEEEv12SSMParamsBwd)
        .other          _Z25selective_scan_bwd_kernelI32Selective_Scan_bwd_kernel_traitsILi128ELi16ELb0ELb1ELb0ELb1ELb1EfN3c107complexIfEEEEv12SSMParamsBwd,@"STO_CUDA_ENTRY STV_DEFAULT"
_Z25selective_scan_bwd_kernelI32Selective_Scan_bwd_kernel_traitsILi128ELi16ELb0ELb1ELb0ELb1ELb1EfN3c107complexIfEEEEv12SSMParamsBwd:
.text._Z25selective_scan_bwd_kernelI32Selective_Scan_bwd_kernel_traitsILi128ELi16ELb0ELb1ELb0ELb1ELb1EfN3c107complexIfEEEEv12SSMParamsBwd:
        /* <DEDUP_REMOVED lines=142> */
.L_x_2176:
[----:B------:R-:W0:Y:S01]  /*08e0*/  S2R R190, SR_TID.X ;  /* 0x0000000000be7919 */ /* 0x000e220000002100 */
[----:B------:R-:W1:Y:S01]  /*08f0*/  LDCU UR26, c[0x0][0x388] ;  /* 0x00007100ff1a77ac */ /* 0x000e620008000800 */
[----:B------:R-:W-:Y:S01]  /*0900*/  MOV R4, UR17 ;  /* 0x0000001100047c02 */ /* 0x000fe20008000f00 */
[----:B------:R-:W-:Y:S01]  /*0910*/  HFMA2 R23, -RZ, RZ, 0, 0 ;  /* 0x00000000ff177431 */ /* 0x000fe200000001ff */
[----:B------:R-:W-:Y:S01]  /*0920*/  MOV R5, UR18 ;  /* 0x0000001200057c02 */ /* 0x000fe20008000f00 */
[----:B------:R-:W-:Y:S01]  /*0930*/  ULEA UR27, UR16, 0xfffff800, 0xb ;  /* 0xfffff800101b7891 */ /* 0x000fe2000f8e58ff */
[----:B------:R-:W-:Y:S02]  /*0940*/  CS2R R32, SRZ ;  /* 0x0000000000207805 */ /* 0x000fe4000001ff00 */
[----:B------:R-:W-:Y:S02]  /*0950*/  CS2R R26, SRZ ;  /* 0x00000000001a7805 */ /* 0x000fe4000001ff00 */
[----:B------:R-:W-:Y:S01]  /*0960*/  CS2R R28, SRZ ;  /* 0x00000000001c7805 */ /* 0x000fe2000001ff00 */
[----:B------:R-:W-:Y:S01]  /*0970*/  IMAD.WIDE.U32 R24, R3, 0x4, R4 ;  /* 0x0000000403187825 */ /* 0x000fe200078e0004 */
[----:B------:R-:W-:-:S02]  /*0980*/  CS2R R30, SRZ ;  /* 0x00000000001e7805 */ /* 0x000fc4000001ff00 */
[----:B------:R-:W-:Y:S02]  /*0990*/  CS2R R34, SRZ ;  /* 0x0000000000227805 */ /* 0x000fe4000001ff00 */
[----:B------:R-:W-:Y:S02]  /*09a0*/  CS2R R36, SRZ ;  /* 0x0000000000247805 */ /* 0x000fe4000001ff00 */
[----:B------:R-:W-:Y:S02]  /*09b0*/  CS2R R38, SRZ ;  /* 0x0000000000267805 */ /* 0x000fe4000001ff00 */
[----:B------:R-:W-:Y:S01]  /*09c0*/  MOV R40, RZ ;  /* 0x000000ff00287202 */ /* 0x000fe20000000f00 */
[----:B-1----:R-:W-:Y:S01]  /*09d0*/  UIADD3 UR34, UPT, UPT, -UR27, UR26, URZ ;  /* 0x0000001a1b227290 */ /* 0x002fe2000fffe1ff */
[----:B------:R-:W-:Y:S05]  /*09e0*/  BAR.SYNC.DEFER_BLOCKING 0x0 ;  /* 0x0000000000007b1d */ /* 0x000fea0000010000 */
[----:B------:R-:W-:-:S04]  /*09f0*/  ISETP.GE.AND P0, PT, R3, UR34, PT ;  /* 0x0000002203007c0c */ /* 0x000fc8000bf06270 */
[----:B------:R-:W-:Y:S02]  /*0a00*/  P2R R75, PR, RZ, 0x1 ;  /* 0x00000001ff4b7803 */ /* 0x000fe40000000000 */
[----:B0-----:R-:W-:-:S04]  /*0a10*/  SHF.L.U32 R3, R190, 0x4, RZ ;  /* 0x00000004be037819 */ /* 0x001fc800000006ff */
[----:B------:R-:W-:-:S04]  /*0a20*/  LOP3.LUT R41, R3, 0x3e00, RZ, 0xc0, !PT ;  /* 0x00003e0003297812 */ /* 0x000fc800078ec0ff */
[C---:B------:R-:W-:Y:S02]  /*0a30*/  LOP3.LUT R21, R41.reuse, 0x20, R0, 0xfe, !PT ;  /* 0x0000002029157812 */ /* 0x040fe400078efe00 */
[----:B------:R-:W-:Y:S01]  /*0a40*/  LOP3.LUT R22, R41, R0, RZ, 0xfc, !PT ;  /* 0x0000000029167212 */ /* 0x000fe200078efcff */
[----:B------:R-:W2:Y:S01]  /*0a50*/  @!P0 LDG.E R23, desc[UR28][R24.64] ;  /* 0x0000001c18178981 */ /* 0x000ea2000c1e1900 */
[----:B------:R-:W-:Y:S02]  /*0a60*/  ISETP.GE.AND P0, PT, R21, UR34, PT ;  /* 0x0000002215007c0c */ /* 0x000fe4000bf06270 */
[----:B------:R-:W-:Y:S02]  /*0a70*/  SHF.L.U32 R4, R22, 0x2, RZ ;  /* 0x0000000216047819 */ /* 0x000fe400000006ff */
[----:B------:R-:W-:Y:S02]  /*0a80*/  P2R R74, PR, RZ, 0x1 ;  /* 0x00000001ff4a7803 */ /* 0x000fe40000000000 */
[----:B------:R-:W-:-:S02]  /*0a90*/  IADD3 R6, P1, PT, R4, UR19, RZ ;  /* 0x0000001304067c10 */ /* 0x000fc4000ff3e0ff */
[----:B------:R-:W-:Y:S02]  /*0aa0*/  IADD3 R4, P0, PT, R4, UR21, RZ ;  /* 0x0000001504047c10 */ /* 0x000fe4000ff1e0ff */
[----:B------:R-:W-:Y:S02]  /*0ab0*/  LOP3.LUT R12, R22, 0xe0, RZ, 0xfc, !PT ;  /* 0x000000e0160c7812 */ /* 0x000fe400078efcff */
[----:B------:R-:W-:Y:S02]  /*0ac0*/  IADD3.X R5, PT, PT, RZ, UR22, RZ, P0, !PT ;  /* 0x00000016ff057c10 */ /* 0x000fe400087fe4ff */
[----:B------:R-:W-:Y:S02]  /*0ad0*/  ISETP.GE.AND P0, PT, R12, UR34, PT ;  /* 0x000000220c007c0c */ /* 0x000fe4000bf06270 */
[C---:B------:R-:W-:Y:S02]  /*0ae0*/  LOP3.LUT R3, R22.reuse, 0x40, RZ, 0xfc, !PT ;  /* 0x0000004016037812 */ /* 0x040fe400078efcff */
[----:B------:R-:W-:-:S02]  /*0af0*/  LOP3.LUT R8, R22, 0x60, RZ, 0xfc, !PT ;  /* 0x0000006016087812 */ /* 0x000fc400078efcff */
[C---:B------:R-:W-:Y:S02]  /*0b00*/  LOP3.LUT R13, R22.reuse, 0x100, RZ, 0xfc, !PT ;  /* 0x00000100160d7812 */ /* 0x040fe400078efcff */
[C---:B------:R-:W-:Y:S02]  /*0b10*/  LOP3.LUT R11, R22.reuse, 0xc0, RZ, 0xfc, !PT ;  /* 0x000000c0160b7812 */ /* 0x040fe400078efcff */
[----:B------:R-:W-:Y:S02]  /*0b20*/  ISETP.GE.AND P6, PT, R3, UR34, PT ;  /* 0x0000002203007c0c */ /* 0x000fe4000bfc6270 */
[----:B------:R-:W-:Y:S01]  /*0b30*/  LOP3.LUT R10, R22, 0xa0, RZ, 0xfc, !PT ;  /* 0x000000a0160a7812 */ /* 0x000fe200078efcff */
[----:B------:R-:W3:Y:S01]  /*0b40*/  @!P0 LDG.E R32, desc[UR28][R24.64+0x380] ;  /* 0x0003801c18208981 */ /* 0x000ee2000c1e1900 */
[----:B------:R-:W-:Y:S02]  /*0b50*/  ISETP.GE.AND P5, PT, R8, UR34, PT ;  /* 0x0000002208007c0c */ /* 0x000fe4000bfa6270 */
[----:B------:R-:W-:-:S02]  /*0b60*/  P2R R78, PR, RZ, 0x1 ;  /* 0x00000001ff4e7803 */ /* 0x000fc40000000000 */
        /* <DEDUP_REMOVED lines=94> */
[-C--:B------:R-:W-:Y:S02]  /*1150*/  LEA.HI.SX32 R68, R68, R41.reuse, 0x1b ;  /* 0x0000002944447211 */ /* 0x080fe400078fdaff */
[----:B------:R-:W-:Y:S02]  /*1160*/  LEA R250, R60, UR25, 0x2 ;  /* 0x000000193cfa7c11 */ /* 0x000fe4000f8e10ff */
[----:B------:R-:W-:Y:S02]  /*1170*/  LEA.HI.SX32 R70, R70, R41, 0x1b ;  /* 0x0000002946467211 */ /* 0x000fe400078fdaff */
[----:B------:R-:W-:Y:S02]  /*1180*/  LEA R249, R62, UR25, 0x2 ;  /* 0x000000193ef97c11 */ /* 0x000fe4000f8e10ff */
[----:B------:R-:W-:-:S02]  /*1190*/  LEA R244, R64, UR25, 0x2 ;  /* 0x0000001940f47c11 */ /* 0x000fc4000f8e10ff */
[----:B------:R-:W-:Y:S02]  /*11a0*/  P2R R67, PR, RZ, 0x40 ;  /* 0x00000040ff437803 */ /* 0x000fe40000000000 */
[----:B------:R-:W-:Y:S02]  /*11b0*/  LEA R243, R66, UR25, 0x2 ;  /* 0x0000001942f37c11 */ /* 0x000fe4000f8e10ff */
[----:B------:R-:W-:Y:S02]  /*11c0*/  ISETP.NE.AND P6, PT, R71, RZ, PT ;  /* 0x000000ff4700720c */ /* 0x000fe40003fc5270 */
        /* <DEDUP_REMOVED lines=9> */
[----:B------:R-:W-:Y:S01]  /*1260*/  ISETP.NE.AND P6, PT, R75, RZ, PT ;  /* 0x000000ff4b00720c */ /* 0x000fe20003fc5270 */
[----:B--2---:R0:W-:Y:S02]  /*1270*/  STS [R158], R23 ;  /* 0x000000179e007388 */ /* 0x0041e40000000800 */
[----:B0-----:R-:W-:-:S04]  /*1280*/  LOP3.LUT R23, R190, 0x3e0, RZ, 0xc0, !PT ;  /* 0x000003e0be177812 */ /* 0x001fc800078ec0ff */
[----:B------:R-:W-:-:S04]  /*1290*/  IADD3 R23, PT, PT, R23, R240, RZ ;  /* 0x000000f017177210 */ /* 0x000fc80007ffe0ff */
[----:B------:R-:W-:-:S04]  /*12a0*/  SHF.L.U32 R23, R23, 0x4, RZ ;  /* 0x0000000417177819 */ /* 0x000fc800000006ff */
[----:B------:R-:W-:-:S04]  /*12b0*/  LEA.HI.SX32 R81, R23, R23, 0x1b ;  /* 0x0000001717517211 */ /* 0x000fc800078fdaff */
[----:B------:R-:W-:Y:S01]  /*12c0*/  LEA R81, R81, UR25, 0x2 ;  /* 0x0000001951517c11 */ /* 0x000fe2000f8e10ff */
[----:B----4-:R-:W-:Y:S04]  /*12d0*/  STS [R157+0x80], R26 ;  /* 0x0000801a9d007388 */ /* 0x010fe80000000800 */
[----:B------:R0:W-:Y:S04]  /*12e0*/  STS [R156+0x100], R27 ;  /* 0x0001001b9c007388 */ /* 0x0001e80000000800 */
[----:B-----5:R-:W-:Y:S04]  /*12f0*/  STS [R155+0x180], R28 ;  /* 0x0001801c9b007388 */ /* 0x020fe80000000800 */
[----:B---3--:R1:W-:Y:S04]  /*1300*/  STS [R154+0x200], R29 ;  /* 0x0002001d9a007388 */ /* 0x0083e80000000800 */
        /* <DEDUP_REMOVED lines=28> */
[----:B------:R-:W-:Y:S01]  /*14d0*/  CS2R R24, SRZ ;  /* 0x0000000000187805 */ /* 0x000fe2000001ff00 */
        /* <DEDUP_REMOVED lines=20> */
[----:B------:R-:W-:Y:S02]  /*1620*/  ISETP.NE.AND P6, PT, R85, RZ, PT ;  /* 0x000000ff5500720c */ /* 0x000fe40003fc5270 */
[----:B----4-:R-:W-:Y:S02]  /*1630*/  CS2R R34, SRZ ;  /* 0x0000000000227805 */ /* 0x010fe4000001ff00 */
[----:B-----5:R-:W-:Y:S01]  /*1640*/  CS2R R36, SRZ ;  /* 0x0000000000247805 */ /* 0x020fe2000001ff00 */
[----:B------:R-:W-:Y:S01]  /*1650*/  HFMA2 R23, -RZ, RZ, 0, 0 ;  /* 0x00000000ff177431 */ /* 0x000fe200000001ff */
[----:B------:R-:W-:Y:S02]  /*1660*/  MOV R38, RZ ;  /* 0x000000ff00267202 */ /* 0x000fe40000000f00 */
[----:B------:R-:W4:Y:S04]  /*1670*/  @!P5 LDG.E R35, desc[UR28][R6.64+0x500] ;  /* 0x0005001c0623d981 */ /* 0x000f28000c1e1900 */
[----:B------:R-:W5:Y:S04]  /*1680*/  @!P0 LDG.E R34, desc[UR28][R6.64+0x580] ;  /* 0x0005801c06228981 */ /* 0x000f68000c1e1900 */
[----:B------:R-:W4:Y:S01]  /*1690*/  @!P6 LDG.E R32, desc[UR28][R6.64+0x400] ;  /* 0x0004001c0620e981 */ /* 0x000f22000c1e1900 */
        /* <DEDUP_REMOVED lines=26> */
[----:B------:R0:W-:Y:S04]  /*1840*/  STS [R157+0x80], R25 ;  /* 0x000080199d007388 */ /* 0x0001e80000000800 */
[----:B------:R-:W-:Y:S04]  /*1850*/  STS [R156+0x100], R26 ;  /* 0x0001001a9c007388 */ /* 0x000fe80000000800 */
[----:B------:R1:W-:Y:S04]  /*1860*/  STS [R155+0x180], R27 ;  /* 0x0001801b9b007388 */ /* 0x0003e80000000800 */
[----:B------:R1:W-:Y:S04]  /*1870*/  STS [R154+0x200], R28 ;  /* 0x0002001c9a007388 */ /* 0x0003e80000000800 */
[----:B--2---:R-:W-:Y:S04]  /*1880*/  STS [R153+0x280], R29 ;  /* 0x0002801d99007388 */ /* 0x004fe80000000800 */
[----:B------:R-:W-:Y:S04]  /*1890*/  STS [R152+0x300], R30 ;  /* 0x0003001e98007388 */ /* 0x000fe80000000800 */
[----:B---3--:R-:W-:Y:S04]  /*18a0*/  STS [R151+0x380], R31 ;  /* 0x0003801f97007388 */ /* 0x008fe80000000800 */
[----:B----4-:R-:W-:Y:S04]  /*18b0*/  STS [R150+0x400], R32 ;  /* 0x0004002096007388 */ /* 0x010fe80000000800 */
[----:B-----5:R-:W-:Y:S04]  /*18c0*/  STS [R148+0x480], R33 ;  /* 0x0004802194007388 */ /* 0x020fe80000000800 */
[----:B------:R-:W-:Y:S04]  /*18d0*/  STS [R250+0x500], R35 ;  /* 0x00050023fa007388 */ /* 0x000fe80000000800 */
[----:B------:R-:W-:Y:S04]  /*18e0*/  STS [R249+0x580], R34 ;  /* 0x00058022f9007388 */ /* 0x000fe80000000800 */
[----:B------:R-:W-:Y:S04]  /*18f0*/  STS [R244+0x600], R37 ;  /* 0x00060025f4007388 */ /* 0x000fe80000000800 */
[----:B------:R-:W-:Y:S04]  /*1900*/  STS [R243+0x680], R36 ;  /* 0x00068024f3007388 */ /* 0x000fe80000000800 */
[----:B------:R2:W-:Y:S04]  /*1910*/  STS [R242+0x700], R23 ;  /* 0x00070017f2007388 */ /* 0x0005e80000000800 */
[----:B------:R-:W-:Y:S01]  /*1920*/  STS [R241+0x780], R38 ;  /* 0x00078026f1007388 */ /* 0x000fe20000000800 */
        /* <DEDUP_REMOVED lines=29> */
[----:B------:R-:W-:Y:S01]  /*1b00*/  ISETP.NE.AND P6, PT, R85, RZ, PT ;  /* 0x000000ff5500720c */ /* 0x000fe20003fc5270 */
[----:B------:R-:W-:-:S12]  /*1b10*/  HFMA2 R28, -RZ, RZ, 0, 0 ;  /* 0x00000000ff1c7431 */ /* 0x000fd800000001ff */
        /* <DEDUP_REMOVED lines=8> */
[----:B--2---:R-:W-:Y:S02]  /*1ba0*/  MOV R23, RZ ;  /* 0x000000ff00177202 */ /* 0x004fe40000000f00 */
[----:B------:R-:W-:Y:S02]  /*1bb0*/  CS2R R64, SRZ ;  /* 0x0000000000407805 */ /* 0x000fe4000001ff00 */
[----:B------:R-:W-:Y:S01]  /*1bc0*/  CS2R R66, SRZ ;  /* 0x0000000000427805 */ /* 0x000fe2000001ff00 */
        /* <DEDUP_REMOVED lines=8> */
[----:B------:R-:W2:Y:S04]  /*1c50*/  @!P4 LDG.E R66, desc[UR28][R4.64+0x780] ;  /* 0x0007801c0442c981 */ /* 0x000ea8000c1e1900 */
[----:B------:R0:W-:Y:S04]  /*1c60*/  STL [R1+0x24], R158 ;  /* 0x0000249e01007387 */ /* 0x0001e80000100800 */
[----:B------:R0:W-:Y:S04]  /*1c70*/  STL [R1+0x20], R157 ;  /* 0x0000209d01007387 */ /* 0x0001e80000100800 */
[----:B------:R0:W-:Y:S04]  /*1c80*/  STL [R1+0x1c], R156 ;  /* 0x00001c9c01007387 */ /* 0x0001e80000100800 */
[----:B------:R0:W-:Y:S04]  /*1c90*/  STL [R1+0x18], R155 ;  /* 0x0000189b01007387 */ /* 0x0001e80000100800 */
[----:B------:R0:W-:Y:S04]  /*1ca0*/  STL [R1+0x14], R154 ;  /* 0x0000149a01007387 */ /* 0x0001e80000100800 */
[----:B------:R0:W-:Y:S01]  /*1cb0*/  STL [R1+0x10], R153 ;  /* 0x0000109901007387 */ /* 0x0001e20000100800 */
[----:B---3--:R-:W-:-:S03]  /*1cc0*/  FADD.FTZ R44, R44, UR7 ;  /* 0x000000072c2c7e21 */ /* 0x008fc60008010000 */
[----:B------:R0:W-:Y:S04]  /*1cd0*/  STL [R1+0xc], R152 ;  /* 0x00000c9801007387 */ /* 0x0001e80000100800 */
[----:B------:R0:W-:Y:S04]  /*1ce0*/  STL [R1+0x8], R151 ;  /* 0x0000089701007387 */ /* 0x0001e80000100800 */
[----:B------:R0:W-:Y:S04]  /*1cf0*/  STL [R1+0x4], R150 ;  /* 0x0000049601007387 */ /* 0x0001e80000100800 */
[----:B------:R0:W-:Y:S01]  /*1d00*/  STL [R1], R148 ;  /* 0x0000009401007387 */ /* 0x0001e20000100800 */
[----:B------:R-:W-:-:S02]  /*1d10*/  P2R R69, PR, RZ, 0x20 ;  /* 0x00000020ff457803 */ /* 0x000fc40000000000 */
[----:B------:R-:W-:Y:S01]  /*1d20*/  FSETP.GTU.FTZ.AND P5, PT, R44, 20, PT ;  /* 0x41a000002c00780b */ /* 0x000fe20003fbc000 */
[----:B------:R-:W-:Y:S01]  /*1d30*/  BSSY.RECONVERGENT B0, `(.L_x_2044) ;  /* 0x0000040000007945 */ /* 0x000fe20003800200 */
        /* <DEDUP_REMOVED lines=63> */
.L_x_2045:
[----:B------:R-:W-:Y:S05]  /*2130*/  BSYNC.RECONVERGENT B0 ;  /* 0x0000000000007941 */ /* 0x000fea0003800200 */
.L_x_2044:
        /* <DEDUP_REMOVED lines=33> */
.L_x_2047:
[----:B------:R-:W-:Y:S05]  /*2350*/  BSYNC.RECONVERGENT B0 ;  /* 0x0000000000007941 */ /* 0x000fea0003800200 */
.L_x_2046:
        /* <DEDUP_REMOVED lines=33> */
.L_x_2049:
[----:B------:R-:W-:Y:S05]  /*2570*/  BSYNC.RECONVERGENT B0 ;  /* 0x0000000000007941 */ /* 0x000fea0003800200 */
.L_x_2048:
        /* <DEDUP_REMOVED lines=33> */
.L_x_2051:
[----:B------:R-:W-:Y:S05]  /*2790*/  BSYNC.RECONVERGENT B0 ;  /* 0x0000000000007941 */ /* 0x000fea0003800200 */
.L_x_2050:
        /* <DEDUP_REMOVED lines=33> */
.L_x_2053:
[----:B------:R-:W-:Y:S05]  /*29b0*/  BSYNC.RECONVERGENT B0 ;  /* 0x0000000000007941 */ /* 0x000fea0003800200 */
.L_x_2052:
        /* <DEDUP_REMOVED lines=33> */
.L_x_2055:
[----:B------:R-:W-:Y:S05]  /*2bd0*/  BSYNC.RECONVERGENT B0 ;  /* 0x0000000000007941 */ /* 0x000fea0003800200 */
.L_x_2054:
        /* <DEDUP_REMOVED lines=33> */
.L_x_2057:
[----:B------:R-:W-:Y:S05]  /*2df0*/  BSYNC.RECONVERGENT B0 ;  /* 0x0000000000007941 */ /* 0x000fea0003800200 */
.L_x_2056:
        /* <DEDUP_REMOVED lines=33> */
.L_x_2059:
[----:B------:R-:W-:Y:S05]  /*3010*/  BSYNC.RECONVERGENT B0 ;  /* 0x0000000000007941 */ /* 0x000fea0003800200 */
.L_x_2058:
        /* <DEDUP_REMOVED lines=33> */
.L_x_2061:
[----:B------:R-:W-:Y:S05]  /*3230*/  BSYNC.RECONVERGENT B0 ;  /* 0x0000000000007941 */ /* 0x000fea0003800200 */
.L_x_2060:
        /* <DEDUP_REMOVED lines=33> */
.L_x_2063:
[----:B------:R-:W-:Y:S05]  /*3450*/  BSYNC.RECONVERGENT B0 ;  /* 0x0000000000007941 */ /* 0x000fea0003800200 */
.L_x_2062:
        /* <DEDUP_REMOVED lines=33> */
.L_x_2065:
[----:B------:R-:W-:Y:S05]  /*3670*/  BSYNC.RECONVERGENT B0 ;  /* 0x0000000000007941 */ /* 0x000fea0003800200 */
.L_x_2064:
        /* <DEDUP_REMOVED lines=33> */
.L_x_2067:
[----:B------:R-:W-:Y:S05]  /*3890*/  BSYNC.RECONVERGENT B0 ;  /* 0x0000000000007941 */ /* 0x000fea0003800200 */
.L_x_2066:
        /* <DEDUP_REMOVED lines=33> */
.L_x_2069:
[----:B------:R-:W-:Y:S05]  /*3ab0*/  BSYNC.RECONVERGENT B0 ;  /* 0x0000000000007941 */ /* 0x000fea0003800200 */
.L_x_2068:
        /* <DEDUP_REMOVED lines=33> */
.L_x_2071:
[----:B------:R-:W-:Y:S05]  /*3cd0*/  BSYNC.RECONVERGENT B0 ;  /* 0x0000000000007941 */ /* 0x000fea0003800200 */
.L_x_2070:
        /* <DEDUP_REMOVED lines=33> */
.L_x_2073:
[----:B------:R-:W-:Y:S05]  /*3ef0*/  BSYNC.RECONVERGENT B0 ;  /* 0x0000000000007941 */ /* 0x000fea0003800200 */
.L_x_2072:
        /* <DEDUP_REMOVED lines=33> */
.L_x_2075:
[----:B------:R-:W-:Y:S05]  /*4110*/  BSYNC.RECONVERGENT B0 ;  /* 0x0000000000007941 */ /* 0x000fea0003800200 */
.L_x_2074:
[----:B------:R-:W1:Y:S01]  /*4120*/  S2UR UR33, SR_CTAID.X ;  /* 0x00000000002179c3 */ /* 0x000e620000002500 */
[----:B------:R-:W1:Y:S01]  /*4130*/  LDCU.128 UR12, c[0x0][0x410] ;  /* 0x00008200ff0c77ac */ /* 0x000e620008000c00 */
[----:B------:R-:W-:Y:S01]  /*4140*/  ISETP.NE.AND P6, PT, R69, RZ, PT ;  /* 0x000000ff4500720c */ /* 0x000fe20003fc5270 */
[----:B0-----:R-:W-:Y:S04]  /*4150*/  LDS R67, [R81] ;  /* 0x0000000051437984 */ /* 0x001fe80000000800 */
        /* <DEDUP_REMOVED lines=8> */
[----:B------:R-:W-:Y:S01]  /*41e0*/  CS2R R84, SRZ ;  /* 0x0000000000547805 */ /* 0x000fe2000001ff00 */
        /* <DEDUP_REMOVED lines=28> */
[----:B------:R-:W-:Y:S01]  /*43b0*/  ISETP.NE.AND P0, PT, R75, RZ, PT ;  /* 0x000000ff4b00720c */ /* 0x000fe20003f05270 */
[----:B------:R-:W-:Y:S01]  /*43c0*/  LDS R24, [R81+0x2c] ;  /* 0x00002c0051187984 */ /* 0x000fe20000000800 */
[----:B------:R-:W-:Y:S01]  /*43d0*/  P2R R103, PR, RZ, 0x4 ;  /* 0x00000004ff677803 */ /* 0x000fe20000000000 */
[----:B------:R-:W0:Y:S01]  /*43e0*/  LDCU.128 UR12, c[0x0][0x420] ;  /* 0x00008400ff0c77ac */ /* 0x000e220008000c00 */
[----:B------:R-:W-:Y:S01]  /*43f0*/  ISETP.NE.AND P2, PT, R77, RZ, PT ;  /* 0x000000ff4d00720c */ /* 0x000fe20003f45270 */
[----:B------:R-:W-:Y:S01]  /*4400*/  LDS R25, [R81+0x30] ;  /* 0x0000300051197984 */ /* 0x000fe20000000800 */
[----:B------:R-:W-:-:S02]  /*4410*/  P2R R104, PR, RZ, 0x8 ;  /* 0x00000008ff687803 */ /* 0x000fc40000000000 */
[----:B------:R-:W-:Y:S01]  /*4420*/  ISETP.NE.AND P3, PT, R78, RZ, PT ;  /* 0x000000ff4e00720c */ /* 0x000fe20003f65270 */
[----:B------:R-:W-:Y:S01]  /*4430*/  LDS R60, [R81+0x34] ;  /* 0x00003400513c7984 */ /* 0x000fe20000000800 */
[----:B------:R-:W-:Y:S02]  /*4440*/  P2R R105, PR, RZ, 0x10 ;  /* 0x00000010ff697803 */ /* 0x000fe40000000000 */
[----:B------:R-:W-:Y:S01]  /*4450*/  ISETP.NE.AND P4, PT, R79, RZ, PT ;  /* 0x000000ff4f00720c */ /* 0x000fe20003f85270 */
[----:B------:R-:W-:Y:S01]  /*4460*/  LDS R27, [R81+0x38] ;  /* 0x00003800511b7984 */ /* 0x000fe20000000800 */
[----:B------:R-:W-:-:S03]  /*4470*/  MOV R96, RZ ;  /* 0x000000ff00607202 */ /* 0x000fc60000000f00 */
[----:B------:R-:W-:Y:S01]  /*4480*/  LDS R28, [R81+0x3c] ;  /* 0x00003c00511c7984 */ /* 0x000fe20000000800 */
[----:B0-----:R-:W-:-:S04]  /*4490*/  UIMAD.WIDE.U32 UR30, UR33, UR12, UR8 ;  /* 0x0000000c211e72a5 */ /* 0x001fc8000f8e0008 */
        /* <DEDUP_REMOVED lines=19> */
[----:B------:R-:W-:-:S03]  /*45d0*/  CS2R R82, SRZ ;  /* 0x0000000000527805 */ /* 0x000fc6000001ff00 */
        /* <DEDUP_REMOVED lines=49> */
[----:B------:R-:W-:Y:S04]  /*48f0*/  STS [R153+0x280], R86 ;  /* 0x0002805699007388 */ /* 0x000fe80000000800 */
        /* <DEDUP_REMOVED lines=12> */
[----:B------:R-:W5:Y:S04]  /*49c0*/  LDS R84, [R81+0x4] ;  /* 0x0000040051547984 */ /* 0x000f680000000800 */
[----:B------:R-:W-:Y:S04]  /*49d0*/  LDS R83, [R81+0x8] ;  /* 0x0000080051537984 */ /* 0x000fe80000000800 */
[----:B------:R-:W0:Y:S04]  /*49e0*/  LDS R82, [R81+0xc] ;  /* 0x00000c0051527984 */ /* 0x000e280000000800 */
[----:B------:R-:W0:Y:S04]  /*49f0*/  LDS R79, [R81+0x10] ;  /* 0x00001000514f7984 */ /* 0x000e280000000800 */
[----:B------:R-:W-:Y:S04]  /*4a00*/  LDS R78, [R81+0x14] ;  /* 0x00001400514e7984 */ /* 0x000fe80000000800 */
[----:B------:R-:W-:Y:S04]  /*4a10*/  LDS R77, [R81+0x18] ;  /* 0x00001800514d7984 */ /* 0x000fe80000000800 */
[----:B------:R-:W0:Y:S04]  /*4a20*/  LDS R76, [R81+0x1c] ;  /* 0x00001c00514c7984 */ /* 0x000e280000000800 */
[----:B------:R-:W0:Y:S04]  /*4a30*/  LDS R75, [R81+0x20] ;  /* 0x00002000514b7984 */ /* 0x000e280000000800 */
[----:B------:R-:W-:Y:S04]  /*4a40*/  LDS R74, [R81+0x24] ;  /* 0x00002400514a7984 */ /* 0x000fe80000000800 */
[----:B------:R-:W-:Y:S04]  /*4a50*/  LDS R73, [R81+0x28] ;  /* 0x0000280051497984 */ /* 0x000fe80000000800 */
[----:B------:R-:W0:Y:S04]  /*4a60*/  LDS R68, [R81+0x2c] ;  /* 0x00002c0051447984 */ /* 0x000e280000000800 */
[----:B------:R-:W-:Y:S04]  /*4a70*/  LDS R70, [R81+0x30] ;  /* 0x0000300051467984 */ /* 0x000fe80000000800 */
[----:B------:R-:W-:Y:S04]  /*4a80*/  LDS R72, [R81+0x34] ;  /* 0x0000340051487984 */ /* 0x000fe80000000800 */
[----:B------:R-:W-:Y:S04]  /*4a90*/  LDS R71, [R81+0x38] ;  /* 0x0000380051477984 */ /* 0x000fe80000000800 */
[----:B------:R-:W0:Y:S01]  /*4aa0*/  LDS R69, [R81+0x3c] ;  /* 0x00003c0051457984 */ /* 0x000e220000000800 */
[----:B------:R-:W-:Y:S01]  /*4ab0*/  BAR.SYNC.DEFER_BLOCKING 0x0 ;  /* 0x0000000000007b1d */ /* 0x000fe20000010000 */
[----:B-1----:R-:W-:-:S05]  /*4ac0*/  CS2R R86, SRZ ;  /* 0x0000000000567805 */ /* 0x002fca000001ff00 */
[----:B------:R-:W5:Y:S01]  /*4ad0*/  @!P5 LDG.E R97, desc[UR28][R4.64] ;  /* 0x0000001c0461d981 */ /* 0x000f62000c1e1900 */
[----:B------:R-:W-:Y:S02]  /*4ae0*/  ISETP.NE.AND P5, PT, R98, RZ, PT ;  /* 0x000000ff6200720c */ /* 0x000fe40003fa5270 */
[----:B--2---:R-:W-:Y:S02]  /*4af0*/  CS2R R90, SRZ ;  /* 0x00000000005a7805 */ /* 0x004fe4000001ff00 */
[----:B---3--:R-:W-:Y:S02]  /*4b00*/  CS2R R92, SRZ ;  /* 0x00000000005c7805 */ /* 0x008fe4000001ff00 */
[----:B----4-:R-:W-:Y:S01]  /*4b10*/  MOV R96, RZ ;  /* 0x000000ff00607202 */ /* 0x010fe20000000f00 */
[----:B------:R-:W2:Y:S06]  /*4b20*/  @!P4 LDG.E R108, desc[UR28][R4.64+0x780] ;  /* 0x0007801c046cc981 */ /* 0x000eac000c1e1900 */
[----:B------:R-:W3:Y:S01]  /*4b30*/  @!P5 LDG.E R86, desc[UR28][R4.64+0x80] ;  /* 0x0000801c0456d981 */ /* 0x000ee2000c1e1900 */
[----:B------:R-:W-:-:S13]  /*4b40*/  ISETP.NE.AND P5, PT, R99, RZ, PT ;  /* 0x000000ff6300720c */ /* 0x000fda0003fa5270 */
[----:B------:R-:W4:Y:S01]  /*4b50*/  @!P5 LDG.E R87, desc[UR28][R4.64+0x100] ;  /* 0x0001001c0457d981 */ /* 0x000f22000c1e1900 */
        /* <DEDUP_REMOVED lines=8> */
[----:B------:R-:W-:Y:S02]  /*4be0*/  ISETP.NE.AND P5, PT, R104, RZ, PT ;  /* 0x000000ff6800720c */ /* 0x000fe40003fa5270 */
[----:B------:R-:W-:-:S11]  /*4bf0*/  CS2R R98, SRZ ;  /* 0x0000000000627805 */ /* 0x000fd6000001ff00 */
[----:B------:R-:W2:Y:S01]  /*4c00*/  @!P5 LDG.E R96, desc[UR28][R4.64+0x380] ;  /* 0x0003801c0460d981 */ /* 0x000ea2000c1e1900 */
[----:B------:R-:W-:Y:S02]  /*4c10*/  ISETP.NE.AND P5, PT, R105, RZ, PT ;  /* 0x000000ff6900720c */ /* 0x000fe40003fa5270 */
[----:B------:R-:W-:Y:S01]  /*4c20*/  CS2R R100, SRZ ;  /* 0x0000000000647805 */ /* 0x000fe2000001ff00 */
[----:B------:R-:W-:-:S05]  /*4c30*/  HFMA2 R105, -RZ, RZ, 0, 0 ;  /* 0x00000000ff697431 */ /* 0x000fca00000001ff */
[----:B------:R-:W2:Y:S04]  /*4c40*/  @!P6 LDG.E R101, desc[UR28][R4.64+0x500] ;  /* 0x0005001c0465e981 */ /* 0x000ea8000c1e1900 */
[----:B------:R-:W2:Y:S04]  /*4c50*/  @!P0 LDG.E R100, desc[UR28][R4.64+0x580] ;  /* 0x0005801c04648981 */ /* 0x000ea8000c1e1900 */
[----:B------:R-:W2:Y:S01]  /*4c60*/  @!P5 LDG.E R98, desc[UR28][R4.64+0x400] ;  /* 0x0004001c0462d981 */ /* 0x000ea2000c1e1900 */
[----:B------:R-:W-:Y:S02]  /*4c70*/  ISETP.NE.AND P5, PT, R106, RZ, PT ;  /* 0x000000ff6a00720c */ /* 0x000fe40003fa5270 */
[----:B------:R-:W-:Y:S01]  /*4c80*/  CS2R R106, SRZ ;  /* 0x00000000006a7805 */ /* 0x000fe2000001ff00 */
[----:B------:R-:W2:Y:S05]  /*4c90*/  @!P1 LDG.E R105, desc[UR28][R4.64+0x600] ;  /* 0x0006001c04699981 */ /* 0x000eaa000c1e1900 */
[----:B------:R-:W2:Y:S04]  /*4ca0*/  @!P2 LDG.E R106, desc[UR28][R4.64+0x680] ;  /* 0x0006801c046aa981 */ /* 0x000ea8000c1e1900 */
[----:B------:R-:W2:Y:S04]  /*4cb0*/  @!P3 LDG.E R107, desc[UR28][R4.64+0x700] ;  /* 0x0007001c046bb981 */ /* 0x000ea8000c1e1900 */
[----:B------:R1:W2:Y:S01]  /*4cc0*/  @!P5 LDG.E R99, desc[UR28][R4.64+0x480] ;  /* 0x0004801c0463d981 */ /* 0x0002a2000c1e1900 */
[----:B-----5:R-:W-:Y:S01]  /*4cd0*/  FMUL.FTZ R89, R84, -1.4426950216293334961 ;  /* 0xbfb8aa3b54597820 */ /* 0x020fe20000410000 */
[----:B------:R-:W-:-:S05]  /*4ce0*/  FMUL.FTZ R88, R85, -1.4426950216293334961 ;  /* 0xbfb8aa3b55587820 */ /* 0x000fca0000410000 */
[----:B------:R-:W5:Y:S01]  /*4cf0*/  MUFU.EX2 R89, R89 ;  /* 0x0000005900597308 */ /* 0x000f620000000800 */
[----:B0-----:R-:W-:-:S03]  /*4d00*/  FMUL.FTZ R95, R82, -1.4426950216293334961 ;  /* 0xbfb8aa3b525f7820 */ /* 0x001fc60000410000 */
[----:B------:R-:W0:Y:S01]  /*4d10*/  MUFU.EX2 R88, R88 ;  /* 0x0000005800587308 */ /* 0x000e220000000800 */
[----:B------:R-:W-:Y:S01]  /*4d20*/  FMUL.FTZ R102, R79, -1.4426950216293334961 ;  /* 0xbfb8aa3b4f667820 */ /* 0x000fe20000410000 */
[----:B------:R-:W-:Y:S02]  /*4d30*/  FMUL.FTZ R94, R83, -1.4426950216293334961 ;  /* 0xbfb8aa3b535e7820 */ /* 0x000fe40000410000 */
[----:B------:R-:W0:Y:S01]  /*4d40*/  MUFU.EX2 R95, R95 ;  /* 0x0000005f005f7308 */ /* 0x000e220000000800 */
[----:B-1----:R-:W-:-:S03]  /*4d50*/  FMUL.FTZ R5, R76, -1.4426950216293334961 ;  /* 0xbfb8aa3b4c057820 */ /* 0x002fc60000410000 */
[----:B------:R-:W1:Y:S01]  /*4d60*/  MUFU.EX2 R102, R102 ;  /* 0x0000006600667308 */ /* 0x000e620000000800 */
[----:B-----5:R-:W-:Y:S01]  /*4d70*/  FADD.FTZ R89, R89, 1 ;  /* 0x3f80000059597421 */ /* 0x020fe20000010000 */
[----:B------:R-:W-:Y:S02]  /*4d80*/  FMUL.FTZ R4, R77, -1.4426950216293334961 ;  /* 0xbfb8aa3b4d047820 */ /* 0x000fe40000410000 */
[----:B------:R-:W5:Y:S01]  /*4d90*/  MUFU.EX2 R94, R94 ;  /* 0x0000005e005e7308 */ /* 0x000f620000000800 */
[----:B0-----:R-:W-:-:S03]  /*4da0*/  FADD.FTZ R88, R88, 1 ;  /* 0x3f80000058587421 */ /* 0x001fc60000010000 */
[----:B------:R-:W-:Y:S01]  /*4db0*/  MUFU.RCP R89, R89 ;  /* 0x0000005900597308 */ /* 0x000fe20000001000 */
[----:B------:R-:W-:-:S07]  /*4dc0*/  FADD.FTZ R95, R95, 1 ;  /* 0x3f8000005f5f7421 */ /* 0x000fce0000010000 */
[----:B------:R-:W-:Y:S04]  /*4dd0*/  MUFU.EX2 R5, R5 ;  /* 0x0000000500057308 */ /* 0x000fe80000000800 */
[----:B------:R-:W0:Y:S01]  /*4de0*/  MUFU.EX2 R4, R4 ;  /* 0x0000000400047308 */ /* 0x000e220000000800 */
[----:B-1----:R-:W-:-:S03]  /*4df0*/  FADD.FTZ R102, R102, 1 ;  /* 0x3f80000066667421 */ /* 0x002fc60000010000 */
[----:B------:R-:W1:Y:S01]  /*4e00*/  MUFU.RCP R88, R88 ;  /* 0x0000005800587308 */ /* 0x000e620000001000 */
[----:B------:R-:W-:Y:S01]  /*4e10*/  FMUL.FTZ R104, R75, -1.4426950216293334961 ;  /* 0xbfb8aa3b4b687820 */ /* 0x000fe20000410000 */
[----:B------:R-:W-:Y:S01]  /*4e20*/  FMUL.FTZ R112, R68, -1.4426950216293334961 ;  /* 0xbfb8aa3b44707820 */ /* 0x000fe20000410000 */
[----:B-----5:R-:W-:-:S05]  /*4e30*/  FADD.FTZ R94, R94, 1 ;  /* 0x3f8000005e5e7421 */ /* 0x020fca0000010000 */
[----:B------:R-:W-:Y:S01]  /*4e40*/  MUFU.RCP R95, R95 ;  /* 0x0000005f005f7308 */ /* 0x000fe20000001000 */
[----:B0-----:R-:W-:-:S07]  /*4e50*/  FADD.FTZ R4, R4, 1 ;  /* 0x3f80000004047421 */ /* 0x001fce0000010000 */
[----:B------:R-:W0:Y:S01]  /*4e60*/  MUFU.RCP R102, R102 ;  /* 0x0000006600667308 */ /* 0x000e220000001000 */
[----:B------:R-:W-:Y:S01]  /*4e70*/  FMUL.FTZ R110, R74, -1.4426950216293334961 ;  /* 0xbfb8aa3b4a6e7820 */ /* 0x000fe20000410000 */
[----:B------:R-:W-:-:S06]  /*4e80*/  FMUL.FTZ R111, R73, -1.4426950216293334961 ;  /* 0xbfb8aa3b496f7820 */ /* 0x000fcc0000410000 */
[----:B------:R5:W-:Y:S04]  /*4e90*/  MUFU.EX2 R109, R104 ;  /* 0x00000068006d7308 */ /* 0x000be80000000800 */
[----:B------:R-:W0:Y:S01]  /*4ea0*/  MUFU.EX2 R112, R112 ;  /* 0x0000007000707308 */ /* 0x000e220000000800 */
[----:B-----5:R-:W-:-:S03]  /*4eb0*/  FMUL.FTZ R104, R69, -1.4426950216293334961 ;  /* 0xbfb8aa3b45687820 */ /* 0x020fc60000410000 */
[----:B------:R-:W5:Y:S01]  /*4ec0*/  MUFU.RCP R94, R94 ;  /* 0x0000005e005e7308 */ /* 0x000f620000001000 */
[----:B------:R-:W-:-:S07]  /*4ed0*/  FMUL.FTZ R103, R78, -1.4426950216293334961 ;  /* 0xbfb8aa3b4e677820 */ /* 0x000fce0000410000 */
[----:B------:R1:W-:Y:S01]  /*4ee0*/  MUFU.EX2 R125, R104 ;  /* 0x00000068007d7308 */ /* 0x0003e20000000800 */
[----:B------:R-:W-:-:S03]  /*4ef0*/  FMUL.FTZ R114, R72, -1.4426950216293334961 ;  /* 0xbfb8aa3b48727820 */ /* 0x000fc60000410000 */
[----:B------:R-:W0:Y:S04]  /*4f00*/  MUFU.EX2 R110, R110 ;  /* 0x0000006e006e7308 */ /* 0x000e280000000800 */
[----:B-1----:R1:W-:Y:S02]  /*4f10*/  MUFU.RCP R104, R4 ;  /* 0x0000000400687308 */ /* 0x0023e40000001000 */
[----:B-1----:R-:W-:-:S06]  /*4f20*/  FADD.FTZ R4, -R88, 1 ;  /* 0x3f80000058047421 */ /* 0x002fcc0000010100 */
[----:B------:R-:W1:Y:S01]  /*4f30*/  MUFU.EX2 R111, R111 ;  /* 0x0000006f006f7308 */ /* 0x000e620000000800 */
[----:B------:R-:W-:Y:S01]  /*4f40*/  FFMA.FTZ R4, R85, R4, 1 ;  /* 0x3f80000055047423 */ /* 0x000fe20000010004 */
[----:B------:R-:W-:Y:S04]  /*4f50*/  STS [R158], R97 ;  /* 0x000000619e007388 */ /* 0x000fe80000000800 */
[----:B---3--:R-:W-:Y:S04]  /*4f60*/  STS [R157+0x80], R86 ;  /* 0x000080569d007388 */ /* 0x008fe80000000800 */
[----:B----4-:R-:W-:Y:S04]  /*4f70*/  STS [R156+0x100], R87 ;  /* 0x000100579c007388 */ /* 0x010fe80000000800 */
        /* <DEDUP_REMOVED lines=14> */
[----:B------:R-:W5:Y:S04]  /*5060*/  LDS R86, [R81] ;  /* 0x0000000051567984 */ /* 0x000f680000000800 */
[----:B------:R-:W5:Y:S04]  /*5070*/  LDS R87, [R81+0x4] ;  /* 0x0000040051577984 */ /* 0x000f680000000800 */
[----:B------:R-:W5:Y:S04]  /*5080*/  LDS R92, [R81+0x8] ;  /* 0x00000800515c7984 */ /* 0x000f680000000800 */
[----:B------:R-:W5:Y:S04]  /*5090*/  LDS R91, [R81+0xc] ;  /* 0x00000c00515b7984 */ /* 0x000f680000000800 */
[----:B------:R-:W5:Y:S01]  /*50a0*/  LDS R90, [R81+0x10] ;  /* 0x00001000515a7984 */ /* 0x000f620000000800 */
[----:B--2---:R-:W-:Y:S01]  /*50b0*/  FADD.FTZ R105, R5, 1 ;  /* 0x3f80000005697421 */ /* 0x004fe20000010000 */
[----:B------:R-:W-:-:S02]  /*50c0*/  FADD.FTZ R5, -R89, 1 ;  /* 0x3f80000059057421 */ /* 0x000fc40000010100 */
[----:B------:R-:W2:Y:S02]  /*50d0*/  LDS R93, [R81+0x14] ;  /* 0x00001400515d7984 */ /* 0x000ea40000000800 */
[----:B------:R-:W-:Y:S01]  /*50e0*/  FFMA.FTZ R100, R84, R5, 1 ;  /* 0x3f80000054647423 */ /* 0x000fe20000010005 */
[----:B------:R-:W2:Y:S01]  /*50f0*/  MUFU.RCP R105, R105 ;  /* 0x0000006900697308 */ /* 0x000ea20000001000 */
[----:B0-----:R-:W-:Y:S01]  /*5100*/  FADD.FTZ R99, R112, 1 ;  /* 0x3f80000070637421 */ /* 0x001fe20000010000 */
[----:B------:R-:W-:Y:S01]  /*5110*/  FADD.FTZ R112, -R102, 1 ;  /* 0x3f80000066707421 */ /* 0x000fe20000010100 */
[----:B------:R-:W-:Y:S01]  /*5120*/  LDS R96, [R81+0x18] ;  /* 0x0000180051607984 */ /* 0x000fe20000000800 */
[----:B---3--:R-:W-:-:S04]  /*5130*/  FADD.FTZ R106, R109, 1 ;  /* 0x3f8000006d6a7421 */ /* 0x008fc80000010000 */
[----:B------:R-:W0:Y:S04]  /*5140*/  MUFU.EX2 R103, R103 ;  /* 0x0000006700677308 */ /* 0x000e280000000800 */
[----:B------:R3:W0:Y:S01]  /*5150*/  MUFU.EX2 R115, R114 ;  /* 0x0000007200737308 */ /* 0x0006220000000800 */
[----:B------:R-:W-:Y:S01]  /*5160*/  FMUL.FTZ R116, R71, -1.4426950216293334961 ;  /* 0xbfb8aa3b47747820 */ /* 0x000fe20000410000 */
[----:B----4-:R-:W-:Y:S01]  /*5170*/  FADD.FTZ R107, R110, 1 ;  /* 0x3f8000006e6b7421 */ /* 0x010fe20000010000 */
[----:B-1----:R-:W-:Y:S01]  /*5180*/  FADD.FTZ R108, R111, 1 ;  /* 0x3f8000006f6c7421 */ /* 0x002fe20000010000 */
[----:B------:R-:W-:Y:S01]  /*5190*/  LDS R101, [R81+0x2c] ;  /* 0x00002c0051657984 */ /* 0x000fe20000000800 */
[----:B-----5:R-:W-:Y:S01]  /*51a0*/  FMUL.FTZ R5, R67, R86 ;  /* 0x0000005643057220 */ /* 0x020fe20000410000 */
[----:B------:R-:W-:-:S03]  /*51b0*/  FMUL.FTZ R98, R66, R87 ;  /* 0x0000005742627220 */ /* 0x000fc60000410000 */
[----:B------:R-:W-:Y:S01]  /*51c0*/  FMUL.FTZ R5, R88, R5 ;  /* 0x0000000558057220 */ /* 0x000fe20000410000 */
[----:B------:R-:W-:Y:S02]  /*51d0*/  FMUL.FTZ R97, R89, R98 ;  /* 0x0000006259617220 */ /* 0x000fe40000410000 */
[----:B------:R-:W1:Y:S01]  /*51e0*/  LDS R98, [R81+0x1c] ;  /* 0x00001c0051627984 */ /* 0x000e620000000800 */
[----:B------:R-:W-:Y:S01]  /*51f0*/  FMUL.FTZ R4, R5, R4 ;  /* 0x0000000405047220 */ /* 0x000fe20000410000 */
[----:B------:R-:W-:Y:S01]  /*5200*/  FADD.FTZ R5, -R95, 1 ;  /* 0x3f8000005f057421 */ /* 0x000fe20000010100 */
[----:B---3--:R-:W-:Y:S01]  /*5210*/  FMUL.FTZ R114, R97, R100 ;  /* 0x0000006461727220 */ /* 0x008fe20000410000 */
[----:B------:R-:W-:Y:S01]  /*5220*/  FFMA.FTZ R120, R79, R112, 1 ;  /* 0x3f8000004f787423 */ /* 0x000fe20000010070 */
[----:B------:R-:W-:Y:S01]  /*5230*/  FADD.FTZ R100, -R94, 1 ;  /* 0x3f8000005e647421 */ /* 0x000fe20000010100 */
[----:B------:R-:W-:Y:S01]  /*5240*/  FFMA.FTZ R109, R82, R5, 1 ;  /* 0x3f800000526d7423 */ /* 0x000fe20000010005 */
[----:B------:R-:W-:Y:S01]  /*5250*/  FMUL.FTZ R5, R65, R92 ;  /* 0x0000005c41057220 */ /* 0x000fe20000410000 */
[----:B------:R-:W-:Y:S01]  /*5260*/  FMUL.FTZ R112, R64, R91 ;  /* 0x0000005b40707220 */ /* 0x000fe20000410000 */
[----:B------:R-:W-:Y:S01]  /*5270*/  FFMA.FTZ R110, R83, R100, 1 ;  /* 0x3f800000536e7423 */ /* 0x000fe20000010064 */
[----:B------:R3:W-:Y:S01]  /*5280*/  MUFU.RCP R117, R99 ;  /* 0x0000006300757308 */ /* 0x0007e20000001000 */
[----:B------:R-:W-:Y:S01]  /*5290*/  FMUL.FTZ R5, R94, R5 ;  /* 0x000000055e057220 */ /* 0x000fe20000410000 */
[----:B------:R-:W-:Y:S01]  /*52a0*/  FMUL.FTZ R112, R95, R112 ;  /* 0x000000705f707220 */ /* 0x000fe20000410000 */
[----:B------:R-:W-:Y:S01]  /*52b0*/  FMUL.FTZ R111, R63, R90 ;  /* 0x0000005a3f6f7220 */ /* 0x000fe20000410000 */
[----:B------:R-:W4:Y:S01]  /*52c0*/  LDS R97, [R81+0x20] ;  /* 0x0000200051617984 */ /* 0x000f220000000800 */
[----:B0-----:R-:W-:Y:S01]  /*52d0*/  FADD.FTZ R103, R103, 1 ;  /* 0x3f80000067677421 */ /* 0x001fe20000010000 */
[----:B------:R-:W-:-:S02]  /*52e0*/  FMUL.FTZ R118, R112, R109 ;  /* 0x0000006d70767220 */ /* 0x000fc40000410000 */
[----:B------:R-:W0:Y:S01]  /*52f0*/  LDS R100, [R81+0x24] ;  /* 0x0000240051647984 */ /* 0x000e220000000800 */
[----:B------:R5:W1:Y:S03]  /*5300*/  MUFU.EX2 R119, R116 ;  /* 0x0000007400777308 */ /* 0x000a660000000800 */
[----:B---3--:R-:W3:Y:S01]  /*5310*/  LDS R99, [R81+0x28] ;  /* 0x0000280051637984 */ /* 0x008ee20000000800 */
[----:B------:R-:W-:Y:S01]  /*5320*/  FADD.FTZ R115, R115, 1 ;  /* 0x3f80000073737421 */ /* 0x000fe20000010000 */
[----:B------:R-:W-:Y:S01]  /*5330*/  FMUL.FTZ R111, R102, R111 ;  /* 0x0000006f666f7220 */ /* 0x000fe20000410000 */
[----:B--2---:R-:W-:Y:S01]  /*5340*/  FADD.FTZ R109, -R105, 1 ;  /* 0x3f800000696d7421 */ /* 0x004fe20000010100 */
[----:B------:R-:W-:Y:S01]  /*5350*/  FMUL.FTZ R113, R70, -1.4426950216293334961 ;  /* 0xbfb8aa3b46717820 */ /* 0x000fe20000410000 */
[----:B------:R-:W2:Y:S01]  /*5360*/  MUFU.RCP R103, R103 ;  /* 0x0000006700677308 */ /* 0x000ea20000001000 */
[----:B-----5:R-:W-:Y:S01]  /*5370*/  FMUL.FTZ R116, R5, R110 ;  /* 0x0000006e05747220 */ /* 0x020fe20000410000 */
[----:B------:R-:W-:Y:S01]  /*5380*/  FADD.FTZ R110, -R104, 1 ;  /* 0x3f800000686e7421 */ /* 0x000fe20000010100 */
[----:B------:R-:W-:Y:S01]  /*5390*/  FMUL.FTZ R120, R111, R120 ;  /* 0x000000786f787220 */ /* 0x000fe20000410000 */
[----:B------:R-:W5:Y:S02]  /*53a0*/  LDS R112, [R81+0x30] ;  /* 0x0000300051707984 */ /* 0x000f640000000800 */
[----:B------:R-:W-:-:S02]  /*53b0*/  FFMA.FTZ R124, R77, R110, 1 ;  /* 0x3f8000004d7c7423 */ /* 0x000fc4000001006e */
[----:B------:R1:W-:Y:S01]  /*53c0*/  MUFU.RCP R123, R115 ;  /* 0x00000073007b7308 */ /* 0x0003e20000001000 */
[----:B------:R-:W5:Y:S04]  /*53d0*/  LDS R111, [R81+0x34] ;  /* 0x00003400516f7984 */ /* 0x000f680000000800 */
[----:B------:R-:W5:Y:S01]  /*53e0*/  LDS R110, [R81+0x38] ;  /* 0x00003800516e7984 */ /* 0x000f620000000800 */
[----:B-1----:R-:W-:-:S03]  /*53f0*/  FFMA.FTZ R115, R76, R109, 1 ;  /* 0x3f8000004c737423 */ /* 0x002fc6000001006d */
[----:B------:R-:W1:Y:S01]  /*5400*/  LDS R109, [R81+0x3c] ;  /* 0x00003c00516d7984 */ /* 0x000e620000000800 */
[----:B------:R-:W4:Y:S04]  /*5410*/  MUFU.EX2 R113, R113 ;  /* 0x0000007100717308 */ /* 0x000f280000000800 */
[----:B------:R-:W0:Y:S01]  /*5420*/  MUFU.RCP R107, R107 ;  /* 0x0000006b006b7308 */ /* 0x000e220000001000 */
[----:B------:R-:W-:Y:S01]  /*5430*/  FADD.FTZ R119, R119, 1 ;  /* 0x3f80000077777421 */ /* 0x000fe20000010000 */
[----:B------:R-:W-:-:S06]  /*5440*/  FADD.FTZ R125, R125, 1 ;  /* 0x3f8000007d7d7421 */ /* 0x000fcc0000010000 */
[----:B------:R-:W3:Y:S01]  /*5450*/  MUFU.RCP R108, R108 ;  /* 0x0000006c006c7308 */ /* 0x000ee20000001000 */
[----:B--2---:R-:W-:Y:S01]  /*5460*/  FADD.FTZ R5, -R103, 1 ;  /* 0x3f80000067057421 */ /* 0x004fe20000010100 */
[----:B----4-:R-:W-:Y:S01]  /*5470*/  FADD.FTZ R113, R113, 1 ;  /* 0x3f80000071717421 */ /* 0x010fe20000010000 */
[----:B------:R-:W-:Y:S01]  /*5480*/  FMUL.FTZ R122, R62, R93 ;  /* 0x0000005d3e7a7220 */ /* 0x000fe20000410000 */
[----:B------:R-:W-:Y:S01]  /*5490*/  FMUL.FTZ R126, R23, R98 ;  /* 0x00000062177e7220 */ /* 0x000fe20000410000 */
[----:B------:R-:W-:Y:S06]  /*54a0*/  BAR.SYNC.DEFER_BLOCKING 0x0 ;  /* 0x0000000000007b1d */ /* 0x000fec0000010000 */
[----:B------:R-:W2:Y:S01]  /*54b0*/  MUFU.RCP R106, R106 ;  /* 0x0000006a006a7308 */ /* 0x000ea20000001000 */
[----:B------:R-:W-:Y:S01]  /*54c0*/  FFMA.FTZ R5, R78, R5, 1 ;  /* 0x3f8000004e057423 */ /* 0x000fe20000010005 */
[----:B------:R-:W-:Y:S01]  /*54d0*/  FMUL.FTZ R122, R103, R122 ;  /* 0x0000007a677a7220 */ /* 0x000fe20000410000 */
[----:B------:R-:W-:-:S05]  /*54e0*/  FMUL.FTZ R126, R105, R126 ;  /* 0x0000007e697e7220 */ /* 0x000fca0000410000 */
[----:B------:R-:W4:Y:S08]  /*54f0*/  MUFU.RCP R140, R119 ;  /* 0x00000077008c7308 */ /* 0x000f300000001000 */
[----:B------:R-:W5:Y:S01]  /*5500*/  MUFU.RCP R144, R125 ;  /* 0x0000007d00907308 */ /* 0x000f620000001000 */
[----:B------:R-:W-:Y:S01]  /*5510*/  FMUL.FTZ R122, R122, R5 ;  /* 0x000000057a7a7220 */ /* 0x000fe20000410000 */
[----:B------:R-:W-:-:S06]  /*5520*/  FMUL.FTZ R126, R126, R115 ;  /* 0x000000737e7e7220 */ /* 0x000fcc0000410000 */
[----:B------:R2:W1:Y:S01]  /*5530*/  MUFU.RCP R121, R113 ;  /* 0x0000007100797308 */ /* 0x0004620000001000 */
[----:B0-----:R-:W-:Y:S01]  /*5540*/  FADD.FTZ R5, -R107, 1 ;  /* 0x3f8000006b057421 */ /* 0x001fe20000010100 */
[----:B---3--:R-:W-:Y:S01]  /*5550*/  FADD.FTZ R130, -R108, 1 ;  /* 0x3f8000006c827421 */ /* 0x008fe20000010100 */
[----:B------:R-:W-:Y:S01]  /*5560*/  FADD.FTZ R115, -R117, 1 ;  /* 0x3f80000075737421 */ /* 0x000fe20000010100 */
[----:B--2---:R-:W-:-:S04]  /*5570*/  FMUL.FTZ R113, R61, R96 ;  /* 0x000000603d717220 */ /* 0x004fc80000410000 */
        /* <DEDUP_REMOVED lines=8> */
[----:B------:R-:W-:Y:S01]  /*5600*/  FMUL.FTZ R115, R26, R99 ;  /* 0x000000631a737220 */ /* 0x000fe20000410000 */
[----:B------:R-:W-:Y:S01]  /*5610*/  FMUL.FTZ R134, R24, R101 ;  /* 0x0000006518867220 */ /* 0x000fe20000410000 */
[----:B------:R-:W-:Y:S01]  /*5620*/  FFMA.FTZ R128, R75, R128, 1 ;  /* 0x3f8000004b807423 */ /* 0x000fe20000010080 */
[----:B------:R-:W-:Y:S01]  /*5630*/  FMUL.FTZ R5, R106, R5 ;  /* 0x000000056a057220 */ /* 0x000fe20000410000 */
[----:B------:R-:W-:Y:S01]  /*5640*/  FMUL.FTZ R130, R107, R130 ;  /* 0x000000826b827220 */ /* 0x000fe20000410000 */
[----:B------:R-:W-:Y:S01]  /*5650*/  FMUL.FTZ R115, R108, R115 ;  /* 0x000000736c737220 */ /* 0x000fe20000410000 */
[----:B------:R-:W-:Y:S01]  /*5660*/  FMUL.FTZ R134, R117, R134 ;  /* 0x0000008675867220 */ /* 0x000fe20000410000 */
[----:B----4-:R-:W-:Y:S01]  /*5670*/  FADD.FTZ R136, -R140, 1 ;  /* 0x3f8000008c887421 */ /* 0x010fe20000010100 */
[----:B-----5:R-:W-:Y:S01]  /*5680*/  FADD.FTZ R138, -R144, 1 ;  /* 0x3f800000908a7421 */ /* 0x020fe20000010100 */
[----:B------:R-:W-:Y:S01]  /*5690*/  FMUL.FTZ R128, R5, R128 ;  /* 0x0000008005807220 */ /* 0x000fe20000410000 */
[----:B------:R-:W-:Y:S01]  /*56a0*/  FMUL.FTZ R130, R130, R113 ;  /* 0x0000007182827220 */ /* 0x000fe20000410000 */
[----:B------:R-:W-:Y:S01]  /*56b0*/  FMUL.FTZ R132, R115, R132 ;  /* 0x0000008473847220 */ /* 0x000fe20000410000 */
[----:B------:R-:W-:Y:S01]  /*56c0*/  FMUL.FTZ R134, R134, R119 ;  /* 0x0000007786867220 */ /* 0x000fe20000410000 */
[----:B------:R-:W-:Y:S01]  /*56d0*/  FFMA.FTZ R142, R71, R136, 1 ;  /* 0x3f800000478e7423 */ /* 0x000fe20000010088 */
[----:B------:R-:W-:Y:S01]  /*56e0*/  FFMA.FTZ R146, R69, R138, 1 ;  /* 0x3f80000045927423 */ /* 0x000fe2000001008a */
[----:B-1----:R-:W-:Y:S01]  /*56f0*/  FADD.FTZ R5, -R121, 1 ;  /* 0x3f80000079057421 */ /* 0x002fe20000010100 */
        /* <DEDUP_REMOVED lines=102> */
[----:B---3--:R-:W-:Y:S01]  /*5d60*/  UISETP.NE.U32.AND UP0, UPT, UR30, URZ, UPT ;  /* 0x000000ff1e00728c */ /* 0x008fe2000bf05070 */
        /* <DEDUP_REMOVED lines=126> */
.L_x_2076:
[----:B------:R-:W-:Y:S01]  /*6550*/  FFMA.FTZ R3, R55, R62, R94 ;  /* 0x0000003e37037223 */ /* 0x000fe2000001005e */
[----:B------:R-:W1:Y:S01]  /*6560*/  LDCU UR8, c[0x0][0x38c] ;  /* 0x00007180ff0877ac */ /* 0x000e620008000800 */
[----:B------:R-:W-:Y:S02]  /*6570*/  MOV R28, RZ ;  /* 0x000000ff001c7202 */ /* 0x000fe40000000f00 */
[----:B------:R-:W-:Y:S01]  /*6580*/  CS2R R184, SRZ ;  /* 0x0000000000b87805 */ /* 0x000fe2000001ff00 */
[----:B0-----:R-:W-:Y:S01]  /*6590*/  FFMA.FTZ R4, R54, R61, R3 ;  /* 0x0000003d36047223 */ /* 0x001fe20000010003 */
[----:B------:R-:W-:Y:S02]  /*65a0*/  CS2R R182, SRZ ;  /* 0x0000000000b67805 */ /* 0x000fe4000001ff00 */
[----:B------:R-:W-:Y:S02]  /*65b0*/  MOV R181, RZ ;  /* 0x000000ff00b57202 */ /* 0x000fe40000000f00 */
[----:B------:R-:W-:Y:S01]  /*65c0*/  CS2R R26, SRZ ;  /* 0x00000000001a7805 */ /* 0x000fe2000001ff00 */
[----:B------:R-:W-:Y:S01]  /*65d0*/  FFMA.FTZ R3, R53, R68, R4 ;  /* 0x0000004435037223 */ /* 0x000fe20000010004 */
[----:B------:R-:W-:-:S02]  /*65e0*/  CS2R R24, SRZ ;  /* 0x0000000000187805 */ /* 0x000fc4000001ff00 */
[----:B------:R-:W-:Y:S02]  /*65f0*/  CS2R R22, SRZ ;  /* 0x0000000000167805 */ /* 0x000fe4000001ff00 */
[----:B------:R-:W-:Y:S01]  /*6600*/  CS2R R20, SRZ ;  /* 0x0000000000147805 */ /* 0x000fe2000001ff00 */
[----:B------:R-:W-:Y:S01]  /*6610*/  FFMA.FTZ R4, R52, R69, R3 ;  /* 0x0000004534047223 */ /* 0x000fe20000010003 */
[----:B------:R-:W-:Y:S01]  /*6620*/  CS2R R18, SRZ ;  /* 0x0000000000127805 */ /* 0x000fe2000001ff00 */
[----:B------:R-:W-:Y:S01]  /*6630*/  FMUL.FTZ R239, R67, UR6 ;  /* 0x0000000643ef7c20 */ /* 0x000fe20008410000 */
[----:B------:R-:W-:Y:S01]  /*6640*/  FMUL.FTZ R238, R66, UR6 ;  /* 0x0000000642ee7c20 */ /* 0x000fe20008410000 */
[----:B------:R-:W-:Y:S01]  /*6650*/  FFMA.FTZ R3, R51, R6, R4 ;  /* 0x0000000633037223 */ /* 0x000fe20000010004 */
[----:B------:R-:W-:Y:S01]  /*6660*/  FMUL.FTZ R237, R65, UR6 ;  /* 0x0000000641ed7c20 */ /* 0x000fe20008410000 */
        /* <DEDUP_REMOVED lines=66> */
.L_x_2175:
        /* <DEDUP_REMOVED lines=333> */
[----:B------:R-:W3:Y:S04]  /*7f60*/  MUFU.EX2 R65, R65 ;  /* 0x0000004100417308 */ /* 0x000ee80000000800 */
[----:B------:R0:W4:Y:S02]  /*7f70*/  MUFU.COS R88, R67 ;  /* 0x0000004300587308 */ /* 0x0001240000000000 */
[----:B0-----:R-:W-:-:S06]  /*7f80*/  FMUL.FTZ R67, R62, R42 ;  /* 0x0000002a3e437220 */ /* 0x001fcc0000410000 */
[----:B------:R-:W1:Y:S01]  /*7f90*/  MUFU.EX2 R67, R67 ;  /* 0x0000004300437308 */ /* 0x000e620000000800 */
[C---:B---3--:R-:W-:Y:S01]  /*7fa0*/  FMUL.FTZ R163, R65.reuse, R66 ;  /* 0x0000004241a37220 */ /* 0x048fe20000410000 */
        /* <DEDUP_REMOVED lines=12> */
[----:B------:R-:W-:Y:S04]  /*8070*/  MUFU.EX2 R67, R67 ;  /* 0x0000004300437308 */ /* 0x000fe80000000800 */
[----:B------:R-:W0:Y:S04]  /*8080*/  MUFU.EX2 R69, R69 ;  /* 0x0000004500457308 */ /* 0x000e280000000800 */
[----:B------:R-:W1:Y:S01]  /*8090*/  MUFU.EX2 R68, R68 ;  /* 0x0000004400447308 */ /* 0x000e620000000800 */
[C---:B--2---:R-:W-:Y:S01]  /*80a0*/  FMUL.FTZ R151, R65.reuse, R78 ;  /* 0x0000004e41977220 */ /* 0x044fe20000410000 */
[----:B------:R-:W-:Y:S01]  /*80b0*/  FMUL.FTZ R150, R65, R150 ;  /* 0x0000009641967220 */ /* 0x000fe20000410000 */
[----:B------:R-:W-:Y:S01]  /*80c0*/  UIADD3 UR26, UPT, UPT, UR16, -0x1, URZ ;  /* 0xffffffff101a7890 */ /* 0x000fe2000fffe0ff */
[----:B------:R-:W-:-:S03]  /*80d0*/  FMUL.FTZ R65, R62, R32 ;  /* 0x000000203e417220 */ /* 0x000fc60000410000 */
[----:B------:R-:W-:Y:S01]  /*80e0*/  ULEA.HI UR27, UR26, UR26, URZ, 0x1 ;  /* 0x0000001a1a1b7291 */ /* 0x000fe2000f8f08ff */
[----:B------:R-:W-:Y:S01]  /*80f0*/  MUFU.SIN R142, R73 ;  /* 0x00000049008e7308 */ /* 0x000fe20000000400 */
[C---:B-----5:R-:W-:Y:S01]  /*8100*/  FMUL.FTZ R149, R66.reuse, R149 ;  /* 0x0000009542957220 */ /* 0x060fe20000410000 */
[C---:B0-----:R-:W-:Y:S01]  /*8110*/  FMUL.FTZ R159, R69.reuse, R70 ;  /* 0x00000046459f7220 */ /* 0x041fe20000410000 */
[----:B------:R-:W-:Y:S01]  /*8120*/  FMUL.FTZ R158, R69, R158 ;  /* 0x0000009e459e7220 */ /* 0x000fe20000410000 */
[----:B------:R-:W-:Y:S01]  /*8130*/  FMUL.FTZ R148, R66, R77 ;  /* 0x0000004d42947220 */ /* 0x000fe20000410000 */
[C---:B------:R-:W-:Y:S01]  /*8140*/  FMUL.FTZ R147, R67.reuse, R84 ;  /* 0x0000005443937220 */ /* 0x040fe20000410000 */
[----:B------:R-:W-:Y:S01]  /*8150*/  FMUL.FTZ R146, R67, R146 ;  /* 0x0000009243927220 */ /* 0x000fe20000410000 */
[C---:B-1----:R-:W-:Y:S01]  /*8160*/  FMUL.FTZ R145, R68.reuse, R145 ;  /* 0x0000009144917220 */ /* 0x042fe20000410000 */
[----:B------:R-:W4:Y:S01]  /*8170*/  MUFU.EX2 R65, R65 ;  /* 0x0000004100417308 */ /* 0x000f220000000800 */
[----:B------:R-:W-:Y:S01]  /*8180*/  FMUL.FTZ R144, R68, R79 ;  /* 0x0000004f44907220 */ /* 0x000fe20000410000 */
[----:B------:R-:W-:Y:S01]  /*8190*/  ULOP3.LUT UR27, UR27, 0xfffffe, URZ, 0xc0, !UPT ;  /* 0x00fffffe1b1b7892 */ /* 0x000fe2000f8ec0ff */
        /* <DEDUP_REMOVED lines=8> */
[----:B------:R-:W-:-:S06]  /*8220*/  UIADD3 UR26, UPT, UPT, UR26, -UR27, URZ ;  /* 0x8000001b1a1a7290 */ /* 0x000fcc000fffe0ff */
[----:B------:R0:W2:Y:S01]  /*8230*/  MUFU.COS R90, R71 ;  /* 0x00000047005a7308 */ /* 0x0000a20000000000 */
[----:B------:R-:W-:Y:S01]  /*8240*/  ULEA UR26, UR26, UR8, 0x8 ;  /* 0x000000081a1a7291 */ /* 0x000fe2000f8e40ff */
[C---:B0-----:R-:W-:Y:S01]  /*8250*/  FMUL.FTZ R71, R62.reuse, R40 ;  /* 0x000000283e477220 */ /* 0x041fe20000410000 */
        /* <DEDUP_REMOVED lines=116> */
.L_x_2079:
[----:B------:R-:W-:-:S06]  /*89a0*/  LEA R106, R190, UR25, 0x3 ;  /* 0x00000019be6a7c11 */ /* 0x000fcc000f8e18ff */
[----:B------:R-:W0:Y:S02]  /*89b0*/  LDS.64 R106, [R106+0xa888] ;  /* 0x00a888006a6a7984 */ /* 0x000e240000000a00 */
.L_x_2080:
[----:B------:R-:W-:Y:S05]  /*89c0*/  BSYNC.RECONVERGENT B0 ;  /* 0x0000000000007941 */ /* 0x000fea0003800200 */
.L_x_2078:
[----:B------:R-:W2:Y:S01]  /*89d0*/  @P1 LDC R64, c[0x0][0x38c] ;  /* 0x0000e300ff401b82 */ /* 0x000ea20000000800 */
[-C--:B------:R-:W-:Y:S01]  /*89e0*/  FMUL.FTZ R192, R103, R44.reuse ;  /* 0x0000002c67c07220 */ /* 0x080fe20000410000 */
[----:B------:R-:W-:Y:S01]  /*89f0*/  MOV R61, UR16 ;  /* 0x00000010003d7c02 */ /* 0x000fe20008000f00 */
[----:B------:R-:W-:Y:S01]  /*8a00*/  FMUL.FTZ R191, R102, R44 ;  /* 0x0000002c66bf7220 */ /* 0x000fe20000410000 */
[----:B------:R-:W-:Y:S02]  /*8a10*/  HFMA2 R65, -RZ, RZ, 0, 9.5367431640625e-07 ;  /* 0x00000010ff417431 */ /* 0x000fe400000001ff */
[C---:B------:R-:W-:Y:S01]  /*8a20*/  FMUL.FTZ R66, R80.reuse, R192 ;  /* 0x000000c050427220 */ /* 0x040fe20000410000 */
[----:B------:R-:W-:Y:S01]  /*8a30*/  @P1 IADD3 R61, PT, PT, R61, -0x2, RZ ;  /* 0xfffffffe3d3d1810 */ /* 0x000fe20007ffe0ff */
[----:B------:R-:W-:Y:S01]  /*8a40*/  FMUL.FTZ R67, R80, R191 ;  /* 0x000000bf50437220 */ /* 0x000fe20000410000 */
[----:B------:R-:W-:Y:S01]  /*8a50*/  MOV R60, 0x3f800000 ;  /* 0x3f800000003c7802 */ /* 0x000fe20000000f00 */
[-C--:B------:R-:W-:Y:S01]  /*8a60*/  FMUL.FTZ R70, R162, R66.reuse ;  /* 0x00000042a2467220 */ /* 0x080fe20000410000 */
[----:B------:R-:W-:Y:S01]  /*8a70*/  FMUL.FTZ R193, R100, R43 ;  /* 0x0000002b64c17220 */ /* 0x000fe20000410000 */
[-C--:B------:R-:W-:Y:S01]  /*8a80*/  FMUL.FTZ R68, R162, R67.reuse ;  /* 0x00000043a2447220 */ /* 0x080fe20000410000 */
[----:B------:R-:W-:Y:S01]  /*8a90*/  CS2R R62, SRZ ;  /* 0x00000000003e7805 */ /* 0x000fe2000001ff00 */
[----:B------:R-:W-:Y:S01]  /*8aa0*/  FFMA.FTZ R70, R163, R67, R70 ;  /* 0x00000043a3467223 */ /* 0x000fe20000010046 */
        /* <DEDUP_REMOVED lines=8> */
[-C--:B------:R-:W-:Y:S01]  /*8b30*/  FMUL.FTZ R196, R99, R42.reuse ;  /* 0x0000002a63c47220 */ /* 0x080fe20000410000 */
[----:B------:R-:W-:Y:S01]  /*8b40*/  FMUL.FTZ R195, R98, R42 ;  /* 0x0000002a62c37220 */ /* 0x000fe20000410000 */
[-C--:B------:R-:W-:Y:S01]  /*8b50*/  FMUL.FTZ R197, R96, R41.reuse ;  /* 0x0000002960c57220 */ /* 0x080fe20000410000 */
[----:B------:R-:W-:Y:S01]  /*8b60*/  FMUL.FTZ R198, R97, R41 ;  /* 0x0000002961c67220 */ /* 0x000fe20000410000 */
[-C--:B------:R-:W-:Y:S01]  /*8b70*/  FMUL.FTZ R200, R95, R40.reuse ;  /* 0x000000285fc87220 */ /* 0x080fe20000410000 */
[----:B------:R-:W-:Y:S01]  /*8b80*/  FMUL.FTZ R199, R94, R40 ;  /* 0x000000285ec77220 */ /* 0x000fe20000410000 */
[-C--:B------:R-:W-:Y:S01]  /*8b90*/  FMUL.FTZ R201, R92, R39.reuse ;  /* 0x000000275cc97220 */ /* 0x080fe20000410000 */
[----:B------:R-:W-:Y:S01]  /*8ba0*/  FMUL.FTZ R202, R93, R39 ;  /* 0x000000275dca7220 */ /* 0x000fe20000410000 */
[----:B------:R-:W-:Y:S01]  /*8bb0*/  FMUL.FTZ R204, R91, R38 ;  /* 0x000000265bcc7220 */ /* 0x000fe20000410000 */
[C---:B--2---:R-:W-:Y:S01]  /*8bc0*/  FMUL.FTZ R64, R160.reuse, R70 ;  /* 0x00000046a0407220 */ /* 0x044fe20000410000 */
[----:B------:R-:W-:Y:S01]  /*8bd0*/  FMUL.FTZ R65, R160, R69 ;  /* 0x00000045a0417220 */ /* 0x000fe20000410000 */
[----:B------:R-:W-:Y:S01]  /*8be0*/  FMUL.FTZ R203, R90, R38 ;  /* 0x000000265acb7220 */ /* 0x000fe20000410000 */
[----:B------:R-:W-:Y:S01]  /*8bf0*/  FMUL.FTZ R205, R88, R37 ;  /* 0x0000002558cd7220 */ /* 0x000fe20000410000 */
[C---:B------:R-:W-:Y:S01]  /*8c00*/  FFMA.FTZ R69, R161.reuse, R69, -R64 ;  /* 0x00000045a1457223 */ /* 0x040fe20000010840 */
[----:B------:R-:W-:Y:S01]  /*8c10*/  FFMA.FTZ R65, R161, R70, R65 ;  /* 0x00000046a1417223 */ /* 0x000fe20000010041 */
[----:B------:R-:W-:Y:S01]  /*8c20*/  FMUL.FTZ R206, R89, R37 ;  /* 0x0000002559ce7220 */ /* 0x000fe20000410000 */
[----:B------:R-:W-:Y:S01]  /*8c30*/  FMUL.FTZ R207, R86, R36 ;  /* 0x0000002456cf7220 */ /* 0x000fe20000410000 */
        /* <DEDUP_REMOVED lines=65> */
[C---:B------:R-:W-:Y:S01]  /*9050*/  FFMA.FTZ R64, R151.reuse, R67, -R64 ;  /* 0x0000004397407223 */ /* 0x040fe20000010840 */
[----:B------:R-:W-:Y:S01]  /*9060*/  FMUL.FTZ R215, R130, R32 ;  /* 0x0000002082d77220 */ /* 0x000fe20000410000 */
[----:B------:R-:W-:Y:S01]  /*9070*/  FFMA.FTZ R65, R151, R66, R65 ;  /* 0x0000004297417223 */ /* 0x000fe20000010041 */
[----:B------:R-:W-:Y:S01]  /*9080*/  FMUL.FTZ R216, R131, R32 ;  /* 0x0000002083d87220 */ /* 0x000fe20000410000 */
[-C--:B------:R-:W-:Y:S01]  /*9090*/  FMUL.FTZ R66, R148, R64.reuse ;  /* 0x0000004094427220 */ /* 0x080fe20000410000 */
[----:B------:R-:W-:Y:S01]  /*90a0*/  FMUL.FTZ R217, R128, R31 ;  /* 0x0000001f80d97220 */ /* 0x000fe20000410000 */
[C---:B------:R-:W-:Y:S01]  /*90b0*/  FMUL.FTZ R67, R148.reuse, R65 ;  /* 0x0000004194437220 */ /* 0x040fe20000410000 */
        /* <DEDUP_REMOVED lines=13> */
[----:B------:R-:W-:Y:S01]  /*9190*/  FMUL.FTZ R64, R144, R68 ;  /* 0x0000004490407220 */ /* 0x000fe20000410000 */
        /* <DEDUP_REMOVED lines=183> */
.L_x_2203:
        /* <DEDUP_REMOVED lines=13> */
.L_x_2206:
[----:B------:R-:W-:-:S03]  /*9de0*/  UMOV UR26, 0xffffffff ;  /* 0xffffffff001a7882 */ /* 0x000fc60000000000 */
[----:B------:R-:W-:Y:S05]  /*9df0*/  BRA.DIV UR26, `(.L_x_2084) ;  /* 0x0000008a1a647947 */ /* 0x000fea000b800000 */
.L_x_2209:
[----:B------:R-:W-:-:S03]  /*9e00*/  UMOV UR26, 0xffffffff ;  /* 0xffffffff001a7882 */ /* 0x000fc60000000000 */
[----:B------:R-:W-:Y:S05]  /*9e10*/  BRA.DIV UR26, `(.L_x_2085) ;  /* 0x0000008a1a847947 */ /* 0x000fea000b800000 */
.L_x_2212:
[----:B------:R-:W-:-:S03]  /*9e20*/  UMOV UR26, 0xffffffff ;  /* 0xffffffff001a7882 */ /* 0x000fc60000000000 */
[----:B------:R-:W-:Y:S05]  /*9e30*/  BRA.DIV UR26, `(.L_x_2086) ;  /* 0x0000008a1aa47947 */ /* 0x000fea000b800000 */
.L_x_2215:
        /* <DEDUP_REMOVED lines=10> */
.L_x_2225:
        /* <DEDUP_REMOVED lines=45> */
.L_x_2081:
        /* <DEDUP_REMOVED lines=307> */
.L_x_2230:
        /* <DEDUP_REMOVED lines=14> */
.L_x_2091:
[----:B------:R-:W-:Y:S05]  /*b5c0*/  BSYNC.RECONVERGENT B0 ;  /* 0x0000000000007941 */ /* 0x000fea0003800200 */
.L_x_2090:
[----:B------:R-:W-:Y:S01]  /*b5d0*/  UMOV UR26, 0xffffffff ;  /* 0xffffffff001a7882 */ /* 0x000fe20000000000 */
[----:B------:R-:W-:Y:S02]  /*b5e0*/  ISETP.GT.U32.AND P2, PT, R82, 0x1d, PT ;  /* 0x0000001d5200780c */ /* 0x000fe40003f44070 */
[----:B------:R-:W-:Y:S11]  /*b5f0*/  BRA.DIV UR26, `(.L_x_2092) ;  /* 0x0000007a1a087947 */ /* 0x000ff6000b800000 */
[----:B-1----:R1:W0:Y:S04]  /*b600*/  SHFL.DOWN PT, R77, R245, 0x2, 0x1f ;  /* 0x08401f00f54d7f89 */ /* 0x00222800000e0000 */
[----:B--2---:R1:W2:Y:S04]  /*b610*/  SHFL.DOWN PT, R78, R246, 0x2, 0x1f ;  /* 0x08401f00f64e7f89 */ /* 0x0042a800000e0000 */
[----:B---3--:R1:W3:Y:S04]  /*b620*/  SHFL.DOWN PT, R123, R247, 0x2, 0x1f ;  /* 0x08401f00f77b7f89 */ /* 0x0082e800000e0000 */
[----:B------:R1:W0:Y:S02]  /*b630*/  SHFL.DOWN PT, R79, R248, 0x2, 0x1f ;  /* 0x08401f00f84f7f89 */ /* 0x00022400000e0000 */
.L_x_2236:
        /* <DEDUP_REMOVED lines=14> */
.L_x_2094:
[----:B------:R-:W-:Y:S05]  /*b720*/  BSYNC.RECONVERGENT B0 ;  /* 0x0000000000007941 */ /* 0x000fea0003800200 */
.L_x_2093:
[----:B------:R-:W-:Y:S01]  /*b730*/  UMOV UR26, 0xffffffff ;  /* 0xffffffff001a7882 */ /* 0x000fe20000000000 */
[----:B------:R-:W-:Y:S02]  /*b740*/  ISETP.GT.U32.AND P2, PT, R82, 0x1b, PT ;  /* 0x0000001b5200780c */ /* 0x000fe40003f44070 */
[----:B------:R-:W-:Y:S11]  /*b750*/  BRA.DIV UR26, `(.L_x_2095) ;  /* 0x0000007a1a247947 */ /* 0x000ff6000b800000 */
[----:B0-----:R0:W0:Y:S04]  /*b760*/  SHFL.DOWN PT, R77, R245, 0x4, 0x1f ;  /* 0x08801f00f54d7f89 */ /* 0x00102800000e0000 */
[----:B--2---:R2:W0:Y:S04]  /*b770*/  SHFL.DOWN PT, R78, R246, 0x4, 0x1f ;  /* 0x08801f00f64e7f89 */ /* 0x00442800000e0000 */
[----:B---3--:R2:W3:Y:S04]  /*b780*/  SHFL.DOWN PT, R123, R247, 0x4, 0x1f ;  /* 0x08801f00f77b7f89 */ /* 0x0084e800000e0000 */
[----:B------:R2:W0:Y:S02]  /*b790*/  SHFL.DOWN PT, R79, R248, 0x4, 0x1f ;  /* 0x08801f00f84f7f89 */ /* 0x00042400000e0000 */
.L_x_2242:
        /* <DEDUP_REMOVED lines=14> */
.L_x_2097:
[----:B------:R-:W-:Y:S05]  /*b880*/  BSYNC.RECONVERGENT B0 ;  /* 0x0000000000007941 */ /* 0x000fea0003800200 */
.L_x_2096:
[----:B------:R-:W-:Y:S01]  /*b890*/  UMOV UR26, 0xffffffff ;  /* 0xffffffff001a7882 */ /* 0x000fe20000000000 */
[----:B------:R-:W-:Y:S02]  /*b8a0*/  ISETP.GT.U32.AND P2, PT, R82, 0x17, PT ;  /* 0x000000175200780c */ /* 0x000fe40003f44070 */
[----:B------:R-:W-:Y:S11]  /*b8b0*/  BRA.DIV UR26, `(.L_x_2098) ;  /* 0x0000007a1a407947 */ /* 0x000ff6000b800000 */
[----:B0-----:R0:W0:Y:S04]  /*b8c0*/  SHFL.DOWN PT, R77, R245, 0x8, 0x1f ;  /* 0x09001f00f54d7f89 */ /* 0x00102800000e0000 */
[----:B------:R0:W0:Y:S04]  /*b8d0*/  SHFL.DOWN PT, R78, R246, 0x8, 0x1f ;  /* 0x09001f00f64e7f89 */ /* 0x00002800000e0000 */
[----:B---3--:R3:W0:Y:S04]  /*b8e0*/  SHFL.DOWN PT, R123, R247, 0x8, 0x1f ;  /* 0x09001f00f77b7f89 */ /* 0x00862800000e0000 */
[----:B------:R3:W0:Y:S02]  /*b8f0*/  SHFL.DOWN PT, R79, R248, 0x8, 0x1f ;  /* 0x09001f00f84f7f89 */ /* 0x00062400000e0000 */
.L_x_2248:
        /* <DEDUP_REMOVED lines=14> */
.L_x_2100:
[----:B------:R-:W-:Y:S05]  /*b9e0*/  BSYNC.RECONVERGENT B0 ;  /* 0x0000000000007941 */ /* 0x000fea0003800200 */
.L_x_2099:
[----:B------:R-:W-:Y:S01]  /*b9f0*/  UMOV UR26, 0xffffffff ;  /* 0xffffffff001a7882 */ /* 0x000fe20000000000 */
[----:B------:R-:W-:Y:S02]  /*ba00*/  ISETP.GT.U32.AND P2, PT, R82, 0xf, PT ;  /* 0x0000000f5200780c */ /* 0x000fe40003f44070 */
[----:B------:R-:W-:Y:S11]  /*ba10*/  BRA.DIV UR26, `(.L_x_2101) ;  /* 0x0000007a1a5c7947 */ /* 0x000ff6000b800000 */
[----:B0-----:R0:W0:Y:S04]  /*ba20*/  SHFL.DOWN PT, R77, R245, 0x10, 0x1f ;  /* 0x0a001f00f54d7f89 */ /* 0x00102800000e0000 */
[----:B------:R0:W0:Y:S04]  /*ba30*/  SHFL.DOWN PT, R78, R246, 0x10, 0x1f ;  /* 0x0a001f00f64e7f89 */ /* 0x00002800000e0000 */
[----:B------:R0:W0:Y:S04]  /*ba40*/  SHFL.DOWN PT, R123, R247, 0x10, 0x1f ;  /* 0x0a001f00f77b7f89 */ /* 0x00002800000e0000 */
[----:B------:R0:W0:Y:S02]  /*ba50*/  SHFL.DOWN PT, R79, R248, 0x10, 0x1f ;  /* 0x0a001f00f84f7f89 */ /* 0x00002400000e0000 */
.L_x_2254:
        /* <DEDUP_REMOVED lines=14> */
.L_x_2103:
[----:B------:R-:W-:Y:S05]  /*bb40*/  BSYNC.RECONVERGENT B0 ;  /* 0x0000000000007941 */ /* 0x000fea0003800200 */
.L_x_2102:
        /* <DEDUP_REMOVED lines=25> */
.L_x_2268:
        /* <DEDUP_REMOVED lines=13> */
.L_x_2106:
[----:B------:R-:W-:Y:S05]  /*bdb0*/  BSYNC.RECONVERGENT B0 ;  /* 0x0000000000007941 */ /* 0x000fea0003800200 */
.L_x_2105:
        /* <DEDUP_REMOVED lines=38> */
.L_x_2088:
        /* <DEDUP_REMOVED lines=10> */
[----:B------:R-:W-:Y:S03]  /*c0c0*/  BSSY.RECONVERGENT B0, `(.L_x_2107) ;  /* 0x00001da000007945 */ /* 0x000fe60003800200 */
        /* <DEDUP_REMOVED lines=39> */
[-C--:B------:R-:W-:Y:S01]  /*c340*/  FMUL.FTZ R61, R134, R180.reuse ;  /* 0x000000b4863d7220 */ /* 0x080fe20000410000 */
[----:B------:R-:W-:Y:S01]  /*c350*/  FMUL.FTZ R123, R124, R180 ;  /* 0x000000b47c7b7220 */ /* 0x000fe20000410000 */
[----:B------:R-:W-:Y:S01]  /*c360*/  FFMA.FTZ R192, -R103, R66, R192 ;  /* 0x0000004267c07223 */ /* 0x000fe200000101c0 */
[----:B------:R-:W-:Y:S01]  /*c370*/  FFMA.FTZ R72, R14, R200, R63 ;  /* 0x000000c80e487223 */ /* 0x000fe2000001003f */
[----:B------:R-:W-:Y:S01]  /*c380*/  FFMA.FTZ R78, R135, R60, R61 ;  /* 0x0000003c874e7223 */ /* 0x000fe2000001003d */
[----:B------:R-:W-:Y:S01]  /*c390*/  FFMA.FTZ R66, R102, -R66, R191 ;  /* 0x8000004266427223 */ /* 0x000fe200000100bf */
[----:B------:R-:W-:Y:S01]  /*c3a0*/  FFMA.FTZ R194, -R101, R67, R194 ;  /* 0x0000004365c27223 */ /* 0x000fe200000101c2 */
[----:B------:R-:W-:Y:S01]  /*c3b0*/  FFMA.FTZ R63, R13, R202, R72 ;  /* 0x000000ca0d3f7223 */ /* 0x000fe20000010048 */
[----:B------:R-:W-:Y:S01]  /*c3c0*/  FADD.FTZ R105, R105, R78 ;  /* 0x0000004e69697221 */ /* 0x000fe20000010000 */
[----:B------:R-:W-:Y:S01]  /*c3d0*/  FMUL.FTZ R67, R58, R42 ;  /* 0x0000002a3a437220 */ /* 0x000fe20000410000 */
[-C--:B------:R-:W-:Y:S01]  /*c3e0*/  FFMA.FTZ R198, -R97, R69.reuse, R198 ;  /* 0x0000004561c67223 */ /* 0x080fe200000101c6 */
[----:B------:R-:W-:Y:S01]  /*c3f0*/  FFMA.FTZ R72, R12, R204, R63 ;  /* 0x000000cc0c487223 */ /* 0x000fe2000001003f */
[----:B------:R-:W-:Y:S01]  /*c400*/  FFMA.FTZ R68, R96, -R69, R197 ;  /* 0x8000004560447223 */ /* 0x000fe200000100c5 */
[-C--:B------:R-:W-:Y:S01]  /*c410*/  FFMA.FTZ R196, -R99, R67.reuse, R196 ;  /* 0x0000004363c47223 */ /* 0x080fe200000101c4 */
[----:B------:R-:W-:Y:S01]  /*c420*/  FFMA.FTZ R67, R98, -R67, R195 ;  /* 0x8000004362437223 */ /* 0x000fe200000100c3 */
[----:B------:R-:W-:Y:S01]  /*c430*/  FFMA.FTZ R63, R11, R206, R72 ;  /* 0x000000ce0b3f7223 */ /* 0x000fe20000010048 */
[-C--:B------:R-:W-:Y:S01]  /*c440*/  FFMA.FTZ R206, -R89, R73.reuse, R206 ;  /* 0x0000004959ce7223 */ /* 0x080fe200000101ce */
[----:B------:R-:W-:Y:S01]  /*c450*/  FFMA.FTZ R72, R88, -R73, R205 ;  /* 0x8000004958487223 */ /* 0x000fe200000100cd */
[----:B------:R-:W-:Y:S01]  /*c460*/  FMUL.FTZ R73, R52, R36 ;  /* 0x0000002434497220 */ /* 0x000fe20000410000 */
[----:B------:R-:W-:Y:S01]  /*c470*/  FFMA.FTZ R76, R10, R208, R63 ;  /* 0x000000d00a4c7223 */ /* 0x000fe2000001003f */
[----:B------:R-:W-:Y:S01]  /*c480*/  FMUL.FTZ R69, R56, R40 ;  /* 0x0000002838457220 */ /* 0x000fe20000410000 */
[----:B------:R-:W-:Y:S01]  /*c490*/  FFMA.FTZ R202, -R93, R70, R202 ;  /* 0x000000465dca7223 */ /* 0x000fe200000101ca */
        /* <DEDUP_REMOVED lines=11> */
[----:B------:R-:W-:Y:S01]  /*c550*/  FMUL.FTZ R134, R45, R29 ;  /* 0x0000001d2d867220 */ /* 0x000fe20000410000 */
[----:B------:R-:W-:Y:S01]  /*c560*/  FFMA.FTZ R214, -R133, R63, R214 ;  /* 0x0000003f85d67223 */ /* 0x000fe200000101d6 */
[----:B------:R-:W-:Y:S01]  /*c570*/  FFMA.FTZ R122, R6, R216, R79 ;  /* 0x000000d8067a7223 */ /* 0x000fe2000001004f */
[----:B------:R-:W-:Y:S01]  /*c580*/  FFMA.FTZ R77, R135, R180, -R76 ;  /* 0x000000b4874d7223 */ /* 0x000fe2000001084c */
[----:B------:R-:W-:Y:S01]  /*c590*/  FMUL.FTZ R135, R46, R30 ;  /* 0x0000001e2e877220 */ /* 0x000fe20000410000 */
[----:B------:R-:W-:Y:S01]  /*c5a0*/  FMUL.FTZ R76, R48, R32 ;  /* 0x00000020304c7220 */ /* 0x000fe20000410000 */
[----:B------:R-:W-:Y:S01]  /*c5b0*/  FFMA.FTZ R79, R5, R218, R122 ;  /* 0x000000da054f7223 */ /* 0x000fe2000001007a */
[----:B------:R-:W-:Y:S01]  /*c5c0*/  FADD.FTZ R61, R164, R77 ;  /* 0x0000004da43d7221 */ /* 0x000fe20000010000 */
[----:B------:R-:W-:Y:S01]  /*c5d0*/  FMUL.FTZ R164, R180, R29 ;  /* 0x0000001db4a47220 */ /* 0x000fe20000410000 */
[-C--:B------:R-:W-:Y:S01]  /*c5e0*/  FFMA.FTZ R216, -R131, R76.reuse, R216 ;  /* 0x0000004c83d87223 */ /* 0x080fe200000101d8 */
[----:B------:R-:W-:Y:S01]  /*c5f0*/  FFMA.FTZ R76, R130, -R76, R215 ;  /* 0x8000004c824c7223 */ /* 0x000fe200000100d7 */
[C---:B------:R-:W-:Y:S01]  /*c600*/  FMUL.FTZ R78, R136.reuse, R61 ;  /* 0x0000003d884e7220 */ /* 0x040fe20000410000 */
[----:B------:R-:W-:Y:S01]  /*c610*/  FMUL.FTZ R136, R136, R105 ;  /* 0x0000006988887220 */ /* 0x000fe20000410000 */
[----:B------:R-:W-:Y:S01]  /*c620*/  FFMA.FTZ R63, R132, -R63, R213 ;  /* 0x8000003f843f7223 */ /* 0x000fe200000100d5 */
[----:B------:R-:W-:Y:S01]  /*c630*/  FFMA.FTZ R200, -R95, R69, R200 ;  /* 0x000000455fc87223 */ /* 0x000fe200000101c8 */
[C---:B------:R-:W-:Y:S01]  /*c640*/  FFMA.FTZ R77, R137.reuse, R105, R78 ;  /* 0x00000069894d7223 */ /* 0x040fe2000001004e */
[----:B------:R-:W-:Y:S01]  /*c650*/  FFMA.FTZ R136, R137, R61, -R136 ;  /* 0x0000003d89887223 */ /* 0x000fe20000010888 */
[----:B------:R-:W-:Y:S01]  /*c660*/  FFMA.FTZ R69, R94, -R69, R199 ;  /* 0x800000455e457223 */ /* 0x000fe200000100c7 */
[----:B------:R-:W-:Y:S01]  /*c670*/  FFMA.FTZ R70, R92, -R70, R201 ;  /* 0x800000465c467223 */ /* 0x000fe200000100c9 */
[----:B------:R-:W-:Y:S01]  /*c680*/  FADD.FTZ R108, R108, R77 ;  /* 0x0000004d6c6c7221 */ /* 0x000fe20000010000 */
[----:B------:R-:W-:Y:S01]  /*c690*/  FADD.FTZ R165, R165, R136 ;  /* 0x00000088a5a57221 */ /* 0x000fe20000010000 */
[----:B------:R-:W-:Y:S01]  /*c6a0*/  FFMA.FTZ R136, R124, -R134, R221 ;  /* 0x800000867c887223 */ /* 0x000fe200000100dd */
[----:B------:R-:W-:Y:S01]  /*c6b0*/  FMUL.FTZ R77, R47, R31 ;  /* 0x0000001f2f4d7220 */ /* 0x000fe20000410000 */
[----:B------:R-:W-:Y:S01]  /*c6c0*/  FFMA.FTZ R204, -R91, R71, R204 ;  /* 0x000000475bcc7223 */ /* 0x000fe200000101cc */
        /* <DEDUP_REMOVED lines=10> */
[----:B------:R-:W-:Y:S01]  /*c770*/  FFMA.FTZ R125, R125, R60, R123 ;  /* 0x0000003c7d7d7223 */ /* 0x000fe2000001007b */
[----:B------:R-:W-:Y:S01]  /*c780*/  FMUL.FTZ R139, R60, UR47 ;  /* 0x0000002f3c8b7c20 */ /* 0x000fe20008410000 */
[----:B------:R-:W-:Y:S01]  /*c790*/  FMUL.FTZ R123, R180, UR47 ;  /* 0x0000002fb47b7c20 */ /* 0x000fe20008410000 */
[C---:B------:R-:W-:Y:S01]  /*c7a0*/  FMUL.FTZ R122, R140.reuse, R107 ;  /* 0x0000006b8c7a7220 */ /* 0x040fe20000410000 */
[----:B------:R-:W-:Y:S01]  /*c7b0*/  FMUL.FTZ R140, R140, R109 ;  /* 0x0000006d8c8c7220 */ /* 0x000fe20000410000 */
[----:B------:R-:W-:Y:S01]  /*c7c0*/  FFMA.FTZ R139, R180, UR48, -R139 ;  /* 0x00000030b48b7c23 */ /* 0x000fe2000801088b */
[C---:B------:R-:W-:Y:S01]  /*c7d0*/  FMUL.FTZ R138, R60.reuse, R29 ;  /* 0x0000001d3c8a7220 */ /* 0x040fe20000410000 */
[C---:B------:R-:W-:Y:S01]  /*c7e0*/  FFMA.FTZ R137, R141.reuse, R109, R122 ;  /* 0x0000006d8d897223 */ /* 0x040fe2000001007a */
[----:B------:R-:W-:Y:S01]  /*c7f0*/  FFMA.FTZ R140, R141, R107, -R140 ;  /* 0x0000006b8d8c7223 */ /* 0x000fe2000001088c */
[----:B------:R-:W-:Y:S01]  /*c800*/  FFMA.FTZ R122, R60, UR48, R123 ;  /* 0x000000303c7a7c23 */ /* 0x000fe2000801007b */
[C---:B------:R-:W-:Y:S01]  /*c810*/  FMUL.FTZ R60, R136.reuse, R164 ;  /* 0x000000a4883c7220 */ /* 0x040fe20000410000 */
[C---:B------:R-:W-:Y:S01]  /*c820*/  FMUL.FTZ R124, R136.reuse, R139 ;  /* 0x0000008b887c7220 */ /* 0x040fe20000410000 */
[----:B------:R-:W-:Y:S01]  /*c830*/  FADD.FTZ R167, R167, R140 ;  /* 0x0000008ca7a77221 */ /* 0x000fe20000010000 */
[----:B------:R-:W-:Y:S01]  /*c840*/  FMUL.FTZ R123, R136, R138 ;  /* 0x0000008a887b7220 */ /* 0x000fe20000410000 */
[----:B------:R-:W-:-:S02]  /*c850*/  HFMA2 R141, -RZ, RZ, 0, 7.8678131103515625e-06 ;  /* 0x00000084ff8d7431 */ /* 0x000fc400000001ff */
[----:B------:R-:W-:Y:S01]  /*c860*/  FADD.FTZ R136, R110, R137 ;  /* 0x000000896e887221 */ /* 0x000fe20000010000 */
[-C--:B------:R-:W-:Y:S01]  /*c870*/  FFMA.FTZ R60, R79, R138.reuse, R60 ;  /* 0x0000008a4f3c7223 */ /* 0x080fe2000001003c */
[----:B------:R-:W-:Y:S01]  /*c880*/  FMUL.FTZ R139, R45, R138 ;  /* 0x0000008a2d8b7220 */ /* 0x000fe20000410000 */
[----:B------:R-:W-:Y:S01]  /*c890*/  FMUL.FTZ R110, R142, R167 ;  /* 0x000000a78e6e7220 */ /* 0x000fe20000410000 */
[C---:B------:R-:W-:Y:S01]  /*c8a0*/  FMUL.FTZ R138, R126.reuse, R61 ;  /* 0x0000003d7e8a7220 */ /* 0x040fe20000410000 */
[-C--:B------:R-:W-:Y:S01]  /*c8b0*/  FFMA.FTZ R220, -R127, R135.reuse, R220 ;  /* 0x000000877fdc7223 */ /* 0x080fe200000101dc */
[----:B------:R-:W-:Y:S01]  /*c8c0*/  FFMA.FTZ R135, R126, -R135, R219 ;  /* 0x800000877e877223 */ /* 0x000fe200000100db */
[-C--:B------:R-:W-:Y:S01]  /*c8d0*/  FMUL.FTZ R142, R142, R136.reuse ;  /* 0x000000888e8e7220 */ /* 0x080fe20000410000 */
[----:B------:R-:W-:Y:S02]  /*c8e0*/  IMAD R134, R190, R141, UR25 ;  /* 0x00000019be867e24 */ /* 0x000fe4000f8e028d */
[----:B------:R-:W-:Y:S01]  /*c8f0*/  FFMA.FTZ R126, R143, R136, R110 ;  /* 0x000000888f7e7223 */ /* 0x000fe2000001006e */
[----:B------:R-:W-:Y:S01]  /*c900*/  FFMA.FTZ R110, R127, R105, R138 ;  /* 0x000000697f6e7223 */ /* 0x000fe2000001008a */
[----:B------:R-:W-:Y:S01]  /*c910*/  FMUL.FTZ R138, R105, UR47 ;  /* 0x0000002f698a7c20 */ /* 0x000fe20008410000 */
[----:B------:R-:W-:Y:S01]  /*c920*/  FFMA.FTZ R143, R143, R167, -R142 ;  /* 0x000000a78f8f7223 */ /* 0x000fe2000001088e */
[----:B------:R-:W-:Y:S01]  /*c930*/  FADD.FTZ R111, R111, R126 ;  /* 0x0000007e6f6f7221 */ /* 0x000fe20000010000 */
[----:B------:R0:W-:Y:S01]  /*c940*/  STS [R134+0x4278], R139 ;  /* 0x0042788b86007388 */ /* 0x0001e20000000800 */
[C---:B------:R-:W-:Y:S01]  /*c950*/  FMUL.FTZ R126, R61.reuse, UR47 ;  /* 0x0000002f3d7e7c20 */ /* 0x040fe20008410000 */
[----:B------:R-:W-:Y:S01]  /*c960*/  FFMA.FTZ R138, R61, UR48, -R138 ;  /* 0x000000303d8a7c23 */ /* 0x000fe2000801088a */
[----:B------:R-:W-:Y:S01]  /*c970*/  FMUL.FTZ R141, R45, R164 ;  /* 0x000000a42d8d7220 */ /* 0x000fe20000410000 */
[C---:B------:R-:W-:Y:S01]  /*c980*/  FMUL.FTZ R137, R105.reuse, R30 ;  /* 0x0000001e69897220 */ /* 0x040fe20000410000 */
[----:B------:R-:W-:Y:S01]  /*c990*/  FFMA.FTZ R127, R105, UR48, R126 ;  /* 0x00000030697f7c23 */ /* 0x000fe2000801007e */
[----:B------:R-:W-:Y:S01]  /*c9a0*/  FMUL.FTZ R126, R144, R111 ;  /* 0x0000006f907e7220 */ /* 0x000fe20000410000 */
[----:B------:R-:W-:Y:S01]  /*c9b0*/  FMUL.FTZ R105, R135, R138 ;  /* 0x0000008a87697220 */ /* 0x000fe20000410000 */
[----:B------:R1:W-:Y:S01]  /*c9c0*/  STS [R134+0x427c], R141 ;  /* 0x00427c8d86007388 */ /* 0x0003e20000000800 */
[----:B------:R-:W-:Y:S01]  /*c9d0*/  FMUL.FTZ R128, R128, R165 ;  /* 0x000000a580807220 */ /* 0x000fe20000410000 */
[----:B0-----:R-:W-:Y:S01]  /*c9e0*/  FMUL.FTZ R139, R61, R30 ;  /* 0x0000001e3d8b7220 */ /* 0x001fe20000410000 */
[----:B------:R-:W-:Y:S01]  /*c9f0*/  FADD.FTZ R61, R168, R143 ;  /* 0x0000008fa83d7221 */ /* 0x000fe20000010000 */
[----:B------:R-:W-:Y:S01]  /*ca00*/  FMUL.FTZ R140, R165, R31 ;  /* 0x0000001fa58c7220 */ /* 0x000fe20000410000 */
[----:B------:R-:W-:Y:S01]  /*ca10*/  FFMA.FTZ R129, R129, R108, R128 ;  /* 0x0000006c81817223 */ /* 0x000fe20000010080 */
[----:B------:R-:W-:Y:S01]  /*ca20*/  FMUL.FTZ R128, R108, UR47 ;  /* 0x0000002f6c807c20 */ /* 0x000fe20008410000 */
[-C--:B------:R-:W-:Y:S01]  /*ca30*/  FMUL.FTZ R144, R144, R61.reuse ;  /* 0x0000003d90907220 */ /* 0x080fe20000410000 */
[----:B------:R-:W-:Y:S01]  /*ca40*/  FFMA.FTZ R138, R145, R61, -R126 ;  /* 0x0000003d918a7223 */ /* 0x000fe2000001087e */
[----:B------:R-:W-:Y:S01]  /*ca50*/  FMUL.FTZ R143, R77, R140 ;  /* 0x0000008c4d8f7220 */ /* 0x000fe20000410000 */
[----:B-1----:R-:W-:Y:S01]  /*ca60*/  FMUL.FTZ R141, R135, R139 ;  /* 0x0000008b878d7220 */ /* 0x002fe20000410000 */
[----:B------:R-:W-:Y:S01]  /*ca70*/  FFMA.FTZ R145, R145, R111, R144 ;  /* 0x0000006f91917223 */ /* 0x000fe20000010090 */
[----:B------:R-:W-:Y:S01]  /*ca80*/  FADD.FTZ R169, R169, R138 ;  /* 0x0000008aa9a97221 */ /* 0x000fe20000010000 */
[-C--:B------:R-:W-:Y:S01]  /*ca90*/  FMUL.FTZ R135, R135, R137.reuse ;  /* 0x0000008987877220 */ /* 0x080fe20000410000 */
[----:B------:R-:W-:Y:S01]  /*caa0*/  FFMA.FTZ R126, R220, R137, R141 ;  /* 0x00000089dc7e7223 */ /* 0x000fe2000001008d */
[----:B------:R-:W-:Y:S01]  /*cab0*/  FADD.FTZ R112, R112, R145 ;  /* 0x0000009170707221 */ /* 0x000fe20000010000 */
[----:B------:R-:W-:Y:S01]  /*cac0*/  FMUL.FTZ R138, R146, R169 ;  /* 0x000000a9928a7220 */ /* 0x000fe20000410000 */
[----:B------:R-:W-:Y:S01]  /*cad0*/  FMUL.FTZ R137, R46, R137 ;  /* 0x000000892e897220 */ /* 0x000fe20000410000 */
[-C--:B------:R-:W-:Y:S01]  /*cae0*/  FFMA.FTZ R135, R220, R139.reuse, -R135 ;  /* 0x0000008bdc877223 */ /* 0x080fe20000010887 */
[-C--:B------:R-:W-:Y:S01]  /*caf0*/  FMUL.FTZ R146, R146, R112.reuse ;  /* 0x0000007092927220 */ /* 0x080fe20000410000 */
[----:B------:R-:W-:Y:S01]  /*cb00*/  FMUL.FTZ R141, R46, R139 ;  /* 0x0000008b2e8d7220 */ /* 0x000fe20000410000 */
[C---:B------:R-:W-:Y:S01]  /*cb10*/  FFMA.FTZ R138, R147.reuse, R112, R138 ;  /* 0x00000070938a7223 */ /* 0x040fe2000001008a */
[----:B------:R0:W-:Y:S01]  /*cb20*/  STS [R134+0x4270], R137 ;  /* 0x0042708986007388 */ /* 0x0001e20000000800 */
[----:B------:R-:W-:Y:S01]  /*cb30*/  FFMA.FTZ R139, R147, R169, -R146 ;  /* 0x000000a9938b7223 */ /* 0x000fe20000010892 */
[----:B------:R-:W-:Y:S01]  /*cb40*/  FFMA.FTZ R128, R165, UR48, -R128 ;  /* 0x00000030a5807c23 */ /* 0x000fe20008010880 */
[----:B------:R-:W-:Y:S01]  /*cb50*/  FADD.FTZ R113, R113, R138 ;  /* 0x0000008a71717221 */ /* 0x000fe20000010000 */
[----:B------:R-:W-:Y:S01]  /*cb60*/  FMUL.FTZ R138, R108, R31 ;  /* 0x0000001f6c8a7220 */ /* 0x000fe20000410000 */
[----:B------:R-:W-:Y:S01]  /*cb70*/  FADD.FTZ R139, R170, R139 ;  /* 0x0000008baa8b7221 */ /* 0x000fe20000010000 */
[----:B------:R1:W-:Y:S01]  /*cb80*/  STS [R134+0x4274], R141 ;  /* 0x0042748d86007388 */ /* 0x0003e20000000800 */
[----:B------:R-:W-:Y:S01]  /*cb90*/  FMUL.FTZ R147, R47, R140 ;  /* 0x0000008c2f937220 */ /* 0x000fe20000410000 */
[----:B------:R-:W-:Y:S01]  /*cba0*/  FMUL.FTZ R145, R77, R138 ;  /* 0x0000008a4d917220 */ /* 0x000fe20000410000 */
[----:B------:R-:W-:Y:S01]  /*cbb0*/  FFMA.FTZ R71, R90, -R71, R203 ;  /* 0x800000475a477223 */ /* 0x000fe200000100cb */
[----:B0-----:R-:W-:Y:S01]  /*cbc0*/  FMUL.FTZ R137, R165, UR47 ;  /* 0x0000002fa5897c20 */ /* 0x001fe20008410000 */
[----:B------:R-:W-:Y:S01]  /*cbd0*/  MOV R201, UR26 ;  /* 0x0000001a00c97c02 */ /* 0x000fe20008000f00 */
[----:B------:R0:W-:Y:S01]  /*cbe0*/  STS [R134+0x426c], R147 ;  /* 0x00426c9386007388 */ /* 0x0001e20000000800 */
[----:B------:R-:W-:Y:S01]  /*cbf0*/  FFMA.FTZ R106, R6, -R215, R106 ;  /* 0x800000d7066a7223 */ /* 0x000fe2000001006a */
[----:B------:R-:W-:Y:S01]  /*cc00*/  FFMA.FTZ R137, R108, UR48, R137 ;  /* 0x000000306c897c23 */ /* 0x000fe20008010089 */
[C---:B------:R-:W-:Y:S01]  /*cc10*/  FMUL.FTZ R108, R148.reuse, R113 ;  /* 0x00000071946c7220 */ /* 0x040fe20000410000 */
[-C--:B------:R-:W-:Y:S01]  /*cc20*/  FMUL.FTZ R148, R148, R139.reuse ;  /* 0x0000008b94947220 */ /* 0x080fe20000410000 */
[----:B-1----:R-:W-:Y:S01]  /*cc30*/  FMUL.FTZ R141, R77, R128 ;  /* 0x000000804d8d7220 */ /* 0x002fe20000410000 */
[CC--:B------:R-:W-:Y:S01]  /*cc40*/  FFMA.FTZ R77, R218.reuse, R138.reuse, R143 ;  /* 0x0000008ada4d7223 */ /* 0x0c0fe2000001008f */
[C---:B------:R-:W-:Y:S01]  /*cc50*/  FFMA.FTZ R108, R149.reuse, R139, -R108 ;  /* 0x0000008b956c7223 */ /* 0x040fe2000001086c */
[----:B------:R-:W-:Y:S01]  /*cc60*/  FFMA.FTZ R149, R149, R113, R148 ;  /* 0x0000007195957223 */ /* 0x000fe20000010094 */
[----:B------:R-:W-:Y:S01]  /*cc70*/  FMUL.FTZ R143, R47, R138 ;  /* 0x0000008a2f8f7220 */ /* 0x000fe20000410000 */
[----:B------:R-:W-:Y:S01]  /*cc80*/  FFMA.FTZ R128, R218, R140, -R145 ;  /* 0x0000008cda807223 */ /* 0x000fe20000010891 */
[----:B------:R-:W-:Y:S01]  /*cc90*/  FADD.FTZ R171, R171, R108 ;  /* 0x0000006cabab7221 */ /* 0x000fe20000010000 */
[----:B------:R-:W-:Y:S01]  /*cca0*/  FADD.FTZ R114, R114, R149 ;  /* 0x0000009572727221 */ /* 0x000fe20000010000 */
[----:B------:R-:W-:Y:S01]  /*ccb0*/  FMUL.FTZ R108, R130, R107 ;  /* 0x0000006b826c7220 */ /* 0x000fe20000410000 */
[----:B------:R-:W-:Y:S01]  /*ccc0*/  FMUL.FTZ R140, R109, UR47 ;  /* 0x0000002f6d8c7c20 */ /* 0x000fe20008410000 */
[C---:B------:R-:W-:Y:S01]  /*ccd0*/  FMUL.FTZ R130, R150.reuse, R171 ;  /* 0x000000ab96827220 */ /* 0x040fe20000410000 */
[-C--:B------:R-:W-:Y:S01]  /*cce0*/  FMUL.FTZ R150, R150, R114.reuse ;  /* 0x0000007296967220 */ /* 0x080fe20000410000 */
[----:B------:R-:W-:Y:S01]  /*ccf0*/  FMUL.FTZ R138, R107, UR47 ;  /* 0x0000002f6b8a7c20 */ /* 0x000fe20008410000 */
[----:B------:R-:W-:Y:S01]  /*cd00*/  FFMA.FTZ R108, R131, R109, R108 ;  /* 0x0000006d836c7223 */ /* 0x000fe2000001006c */
[C---:B------:R-:W-:Y:S01]  /*cd10*/  FFMA.FTZ R130, R151.reuse, R114, R130 ;  /* 0x0000007297827223 */ /* 0x040fe20000010082 */
[----:B------:R-:W-:Y:S01]  /*cd20*/  FFMA.FTZ R151, R151, R171, -R150 ;  /* 0x000000ab97977223 */ /* 0x000fe20000010896 */
[----:B------:R1:W-:Y:S01]  /*cd30*/  STS [R134+0x4268], R143 ;  /* 0x0042688f86007388 */ /* 0x0003e20000000800 */
[C---:B------:R-:W-:Y:S01]  /*cd40*/  FFMA.FTZ R131, R107.reuse, UR48, -R140 ;  /* 0x000000306b837c23 */ /* 0x040fe2000801088c */
[-C--:B------:R-:W-:Y:S01]  /*cd50*/  FMUL.FTZ R145, R107, R32.reuse ;  /* 0x000000206b917220 */ /* 0x080fe20000410000 */
[----:B------:R-:W-:Y:S01]  /*cd60*/  FFMA.FTZ R107, R109, UR48, R138 ;  /* 0x000000306d6b7c23 */ /* 0x000fe2000801008a */
[----:B------:R-:W-:Y:S01]  /*cd70*/  FADD.FTZ R115, R115, R130 ;  /* 0x0000008273737221 */ /* 0x000fe20000010000 */
[C---:B------:R-:W-:Y:S01]  /*cd80*/  FMUL.FTZ R131, R76.reuse, R131 ;  /* 0x000000834c837220 */ /* 0x040fe20000410000 */
[----:B0-----:R-:W-:Y:S01]  /*cd90*/  FMUL.FTZ R147, R76, R145 ;  /* 0x000000914c937220 */ /* 0x001fe20000410000 */
[----:B------:R-:W-:Y:S01]  /*cda0*/  FMUL.FTZ R138, R132, R167 ;  /* 0x000000a7848a7220 */ /* 0x000fe20000410000 */
[----:B------:R-:W-:Y:S01]  /*cdb0*/  FMUL.FTZ R140, R167, R33 ;  /* 0x00000021a78c7220 */ /* 0x000fe20000410000 */
[----:B------:R-:W-:Y:S01]  /*cdc0*/  FFMA.FTZ R106, R5, -R217, R106 ;  /* 0x800000d9056a7223 */ /* 0x000fe2000001006a */
[----:B-1----:R-:W-:Y:S01]  /*cdd0*/  FMUL.FTZ R143, R109, R32 ;  /* 0x000000206d8f7220 */ /* 0x002fe20000410000 */
[----:B------:R-:W-:Y:S01]  /*cde0*/  FADD.FTZ R109, R172, R151 ;  /* 0x00000097ac6d7221 */ /* 0x000fe20000010000 */
[----:B------:R-:W-:Y:S01]  /*cdf0*/  FFMA.FTZ R133, R133, R136, R138 ;  /* 0x0000008885857223 */ /* 0x000fe2000001008a */
[----:B------:R-:W-:Y:S01]  /*ce00*/  FMUL.FTZ R138, R136, UR47 ;  /* 0x0000002f888a7c20 */ /* 0x000fe20008410000 */
[----:B------:R-:W-:Y:S01]  /*ce10*/  FMUL.FTZ R149, R76, R143 ;  /* 0x0000008f4c957220 */ /* 0x000fe20000410000 */
[C---:B------:R-:W-:Y:S01]  /*ce20*/  FMUL.FTZ R130, R152.reuse, R109 ;  /* 0x0000006d98827220 */ /* 0x040fe20000410000 */
[----:B------:R-:W-:Y:S01]  /*ce30*/  FMUL.FTZ R152, R152, R115 ;  /* 0x0000007398987220 */ /* 0x000fe20000410000 */
[-C--:B------:R-:W-:Y:S01]  /*ce40*/  FFMA.FTZ R76, R216, R143.reuse, R147 ;  /* 0x0000008fd84c7223 */ /* 0x080fe20000010093 */
[----:B------:R-:W-:Y:S01]  /*ce50*/  FMUL.FTZ R147, R48, R143 ;  /* 0x0000008f30937220 */ /* 0x000fe20000410000 */
[C---:B------:R-:W-:Y:S01]  /*ce60*/  FFMA.FTZ R143, R153.reuse, R115, R130 ;  /* 0x00000073998f7223 */ /* 0x040fe20000010082 */
[----:B------:R-:W-:Y:S01]  /*ce70*/  FFMA.FTZ R152, R153, R109, -R152 ;  /* 0x0000006d99987223 */ /* 0x000fe20000010898 */
[-C--:B------:R-:W-:Y:S01]  /*ce80*/  FFMA.FTZ R130, R216, R145.reuse, -R149 ;  /* 0x00000091d8827223 */ /* 0x080fe20000010895 */
[----:B------:R-:W-:Y:S01]  /*ce90*/  FMUL.FTZ R149, R48, R145 ;  /* 0x0000009130957220 */ /* 0x000fe20000410000 */
[----:B------:R-:W-:Y:S01]  /*cea0*/  FADD.FTZ R116, R116, R143 ;  /* 0x0000008f74747221 */ /* 0x000fe20000010000 */
[----:B------:R-:W-:Y:S01]  /*ceb0*/  FADD.FTZ R173, R173, R152 ;  /* 0x00000098adad7221 */ /* 0x000fe20000010000 */
[C---:B------:R-:W-:Y:S01]  /*cec0*/  FMUL.FTZ R143, R167.reuse, UR47 ;  /* 0x0000002fa78f7c20 */ /* 0x040fe20008410000 */
[----:B------:R0:W-:Y:S01]  /*ced0*/  STS [R134+0x4260], R147 ;  /* 0x0042609386007388 */ /* 0x0001e20000000800 */
[----:B------:R-:W-:Y:S01]  /*cee0*/  FFMA.FTZ R138, R167, UR48, -R138 ;  /* 0x00000030a78a7c23 */ /* 0x000fe2000801088a */
[CC--:B------:R-:W-:Y:S01]  /*cef0*/  FMUL.FTZ R132, R154.reuse, R173.reuse ;  /* 0x000000ad9a847220 */ /* 0x0c0fe20000410000 */
[----:B------:R-:W-:Y:S01]  /*cf00*/  FMUL.FTZ R154, R154, R116 ;  /* 0x000000749a9a7220 */ /* 0x000fe20000410000 */
[----:B------:R-:W-:Y:S01]  /*cf10*/  FMUL.FTZ R151, R61, R34 ;  /* 0x000000223d977220 */ /* 0x000fe20000410000 */
[----:B------:R1:W-:Y:S01]  /*cf20*/  STS [R134+0x4264], R149 ;  /* 0x0042649586007388 */ /* 0x0003e20000000800 */
[C---:B------:R-:W-:Y:S01]  /*cf30*/  FFMA.FTZ R132, R155.reuse, R116, R132 ;  /* 0x000000749b847223 */ /* 0x040fe20000010084 */
[----:B------:R-:W-:Y:S01]  /*cf40*/  FFMA.FTZ R145, R155, R173, -R154 ;  /* 0x000000ad9b917223 */ /* 0x000fe2000001089a */
[-C--:B------:R-:W-:Y:S01]  /*cf50*/  FMUL.FTZ R165, R49, R140.reuse ;  /* 0x0000008c31a57220 */ /* 0x080fe20000410000 */
[----:B------:R-:W-:Y:S01]  /*cf60*/  FMUL.FTZ R191, R116, R39 ;  /* 0x0000002774bf7220 */ /* 0x000fe20000410000 */
[----:B------:R-:W-:Y:S01]  /*cf70*/  FADD.FTZ R132, R117, R132 ;  /* 0x0000008475847221 */ /* 0x000fe20000010000 */
[C---:B------:R-:W-:Y:S01]  /*cf80*/  FFMA.FTZ R117, R136.reuse, UR48, R143 ;  /* 0x0000003088757c23 */ /* 0x040fe2000801008f */
[----:B------:R-:W-:Y:S01]  /*cf90*/  FMUL.FTZ R136, R136, R33 ;  /* 0x0000002188887220 */ /* 0x000fe20000410000 */
[C---:B0-----:R-:W-:Y:S01]  /*cfa0*/  FMUL.FTZ R147, R63.reuse, R140 ;  /* 0x0000008c3f937220 */ /* 0x041fe20000410000 */
[----:B------:R-:W-:Y:S01]  /*cfb0*/  FADD.FTZ R145, R174, R145 ;  /* 0x00000091ae917221 */ /* 0x000fe20000010000 */
[C---:B------:R-:W-:Y:S01]  /*cfc0*/  FMUL.FTZ R143, R63.reuse, R138 ;  /* 0x0000008a3f8f7220 */ /* 0x040fe20000410000 */
[-C--:B------:R-:W-:Y:S01]  /*cfd0*/  FMUL.FTZ R63, R63, R136.reuse ;  /* 0x000000883f3f7220 */ /* 0x080fe20000410000 */
[-C--:B------:R-:W-:Y:S01]  /*cfe0*/  FFMA.FTZ R138, R214, R136.reuse, R147 ;  /* 0x00000088d68a7223 */ /* 0x080fe20000010093 */
[----:B------:R-:W-:Y:S01]  /*cff0*/  FMUL.FTZ R155, R49, R136 ;  /* 0x00000088319b7220 */ /* 0x000fe20000410000 */
[C---:B------:R-:W-:Y:S01]  /*d000*/  FMUL.FTZ R136, R156.reuse, R132 ;  /* 0x000000849c887220 */ /* 0x040fe20000410000 */
[-C--:B------:R-:W-:Y:S01]  /*d010*/  FMUL.FTZ R147, R156, R145.reuse ;  /* 0x000000919c937220 */ /* 0x080fe20000410000 */
[----:B-1----:R-:W-:Y:S01]  /*d020*/  FMUL.FTZ R149, R111, R34 ;  /* 0x000000226f957220 */ /* 0x002fe20000410000 */
[----:B------:R-:W-:Y:S01]  /*d030*/  FFMA.FTZ R63, R214, R140, -R63 ;  /* 0x0000008cd63f7223 */ /* 0x000fe2000001083f */
[C---:B------:R-:W-:Y:S01]  /*d040*/  FFMA.FTZ R136, R157.reuse, R145, -R136 ;  /* 0x000000919d887223 */ /* 0x040fe20000010888 */
[----:B------:R-:W-:Y:S01]  /*d050*/  FFMA.FTZ R147, R157, R132, R147 ;  /* 0x000000849d937223 */ /* 0x000fe20000010093 */
[-C--:B------:R-:W-:Y:S01]  /*d060*/  FMUL.FTZ R153, R75, R149.reuse ;  /* 0x000000954b997220 */ /* 0x080fe20000410000 */
[----:B------:R-:W-:Y:S01]  /*d070*/  FMUL.FTZ R157, R50, R149 ;  /* 0x00000095329d7220 */ /* 0x000fe20000410000 */
[----:B------:R-:W-:Y:S01]  /*d080*/  FADD.FTZ R175, R175, R136 ;  /* 0x00000088afaf7221 */ /* 0x000fe20000010000 */
[----:B------:R-:W-:Y:S01]  /*d090*/  FADD.FTZ R118, R118, R147 ;  /* 0x0000009376767221 */ /* 0x000fe20000010000 */
[-C--:B------:R-:W-:Y:S01]  /*d0a0*/  FMUL.FTZ R147, R75, R151.reuse ;  /* 0x000000974b937220 */ /* 0x080fe20000410000 */
[----:B------:R-:W-:Y:S01]  /*d0b0*/  FFMA.FTZ R142, R212, R151, -R153 ;  /* 0x00000097d48e7223 */ /* 0x000fe20000010899 */
[C---:B------:R-:W-:Y:S01]  /*d0c0*/  FMUL.FTZ R136, R158.reuse, R175 ;  /* 0x000000af9e887220 */ /* 0x040fe20000410000 */
[-C--:B------:R-:W-:Y:S01]  /*d0d0*/  FMUL.FTZ R158, R158, R118.reuse ;  /* 0x000000769e9e7220 */ /* 0x080fe20000410000 */
[----:B------:R-:W-:Y:S01]  /*d0e0*/  FFMA.FTZ R140, R212, R149, R147 ;  /* 0x00000095d48c7223 */ /* 0x000fe20000010093 */
[----:B------:R-:W-:Y:S01]  /*d0f0*/  FMUL.FTZ R153, R169, R35 ;  /* 0x00000023a9997220 */ /* 0x000fe20000410000 */
[C---:B------:R-:W-:Y:S01]  /*d100*/  FFMA.FTZ R136, R159.reuse, R118, R136 ;  /* 0x000000769f887223 */ /* 0x040fe20000010088 */
[----:B------:R-:W-:Y:S01]  /*d110*/  FFMA.FTZ R147, R159, R175, -R158 ;  /* 0x000000af9f937223 */ /* 0x000fe2000001089e */
[----:B------:R-:W-:Y:S01]  /*d120*/  FMUL.FTZ R159, R50, R151 ;  /* 0x00000097329f7220 */ /* 0x000fe20000410000 */
[----:B------:R-:W-:Y:S01]  /*d130*/  FMUL.FTZ R151, R112, R35 ;  /* 0x0000002370977220 */ /* 0x000fe20000410000 */
[----:B------:R-:W-:Y:S01]  /*d140*/  FADD.FTZ R119, R119, R136 ;  /* 0x0000008877777221 */ /* 0x000fe20000010000 */
[----:B------:R-:W-:Y:S01]  /*d150*/  FADD.FTZ R147, R176, R147 ;  /* 0x00000093b0937221 */ /* 0x000fe20000010000 */
[----:B------:R0:W-:Y:S01]  /*d160*/  STS [R134+0x4258], R155 ;  /* 0x0042589b86007388 */ /* 0x0001e20000000800 */
[----:B------:R-:W-:Y:S01]  /*d170*/  FFMA.FTZ R106, R4, -R219, R106 ;  /* 0x800000db046a7223 */ /* 0x000fe2000001006a */
[----:B------:R-:W-:Y:S01]  /*d180*/  FFMA.FTZ R123, R79, R164, -R123 ;  /* 0x000000a44f7b7223 */ /* 0x000fe2000001087b */
[C---:B------:R-:W-:Y:S01]  /*d190*/  FMUL.FTZ R136, R160.reuse, R147 ;  /* 0x00000093a0887220 */ /* 0x040fe20000410000 */
[-C--:B------:R-:W-:Y:S01]  /*d1a0*/  FMUL.FTZ R160, R160, R119.reuse ;  /* 0x00000077a0a07220 */ /* 0x080fe20000410000 */
[----:B------:R1:W-:Y:S02]  /*d1b0*/  STS [R134+0x4250], R157 ;  /* 0x0042509d86007388 */ /* 0x0003e40000000800 */
[C---:B------:R-:W-:Y:S01]  /*d1c0*/  FFMA.FTZ R149, R161.reuse, R119, R136 ;  /* 0x00000077a1957223 */ /* 0x040fe20000010088 */
[----:B------:R-:W-:Y:S01]  /*d1d0*/  FFMA.FTZ R160, R161, R147, -R160 ;  /* 0x00000093a1a07223 */ /* 0x000fe200000108a0 */
[----:B------:R2:W-:Y:S01]  /*d1e0*/  STS [R134+0x4254], R159 ;  /* 0x0042549f86007388 */ /* 0x0005e20000000800 */
[-C--:B0-----:R-:W-:Y:S01]  /*d1f0*/  FMUL.FTZ R155, R74, R153.reuse ;  /* 0x000000994a9b7220 */ /* 0x081fe20000410000 */
[----:B------:R-:W-:Y:S01]  /*d200*/  FADD.FTZ R120, R120, R149 ;  /* 0x0000009578787221 */ /* 0x000fe20000010000 */
[----:B------:R-:W-:Y:S01]  /*d210*/  FADD.FTZ R177, R177, R160 ;  /* 0x000000a0b1b17221 */ /* 0x000fe20000010000 */
[C---:B------:R-:W-:Y:S01]  /*d220*/  FMUL.FTZ R161, R51.reuse, R153 ;  /* 0x0000009933a17220 */ /* 0x040fe20000410000 */
[-C--:B------:R-:W-:Y:S01]  /*d230*/  FFMA.FTZ R144, R210, R151.reuse, R155 ;  /* 0x00000097d2907223 */ /* 0x080fe2000001009b */
[----:B-1----:R-:W-:Y:S01]  /*d240*/  FMUL.FTZ R157, R74, R151 ;  /* 0x000000974a9d7220 */ /* 0x002fe20000410000 */
[C---:B------:R-:W-:Y:S01]  /*d250*/  FMUL.FTZ R136, R162.reuse, R177 ;  /* 0x000000b1a2887220 */ /* 0x040fe20000410000 */
[----:B------:R-:W-:Y:S01]  /*d260*/  FMUL.FTZ R162, R162, R120 ;  /* 0x00000078a2a27220 */ /* 0x000fe20000410000 */
[----:B------:R-:W-:Y:S01]  /*d270*/  FMUL.FTZ R155, R51, R151 ;  /* 0x00000097339b7220 */ /* 0x000fe20000410000 */
[-C--:B--2---:R-:W-:Y:S01]  /*d280*/  FMUL.FTZ R159, R139, R36.reuse ;  /* 0x000000248b9f7220 */ /* 0x084fe20000410000 */
[----:B------:R-:W-:Y:S01]  /*d290*/  FFMA.FTZ R146, R210, R153, -R157 ;  /* 0x00000099d2927223 */ /* 0x000fe2000001089d */
[----:B------:R-:W-:Y:S01]  /*d2a0*/  FFMA.FTZ R149, R163, R177, -R162 ;  /* 0x000000b1a3957223 */ /* 0x000fe200000108a2 */
[----:B------:R-:W-:Y:S01]  /*d2b0*/  FMUL.FTZ R151, R113, R36 ;  /* 0x0000002471977220 */ /* 0x000fe20000410000 */
[----:B------:R-:W-:Y:S01]  /*d2c0*/  FMUL.FTZ R153, R73, R159 ;  /* 0x0000009f49997220 */ /* 0x000fe20000410000 */
[----:B------:R-:W-:Y:S01]  /*d2d0*/  FFMA.FTZ R136, R163, R120, R136 ;  /* 0x00000078a3887223 */ /* 0x000fe20000010088 */
[----:B------:R-:W-:Y:S01]  /*d2e0*/  FADD.FTZ R149, R178, R149 ;  /* 0x00000095b2957221 */ /* 0x000fe20000010000 */
[-C--:B------:R-:W-:Y:S01]  /*d2f0*/  FMUL.FTZ R152, R73, R151.reuse ;  /* 0x0000009749987220 */ /* 0x080fe20000410000 */
[-C--:B------:R-:W-:Y:S01]  /*d300*/  FFMA.FTZ R154, R208, R151.reuse, R153 ;  /* 0x00000097d09a7223 */ /* 0x080fe20000010099 */
[----:B------:R-:W-:Y:S01]  /*d310*/  FMUL.FTZ R179, R52, R151 ;  /* 0x0000009734b37220 */ /* 0x000fe20000410000 */
[----:B------:R-:W-:Y:S01]  /*d320*/  FADD.FTZ R121, R121, R136 ;  /* 0x0000008879797221 */ /* 0x000fe20000010000 */
[-C--:B------:R-:W-:Y:S01]  /*d330*/  FMUL.FTZ R151, R149, R44.reuse ;  /* 0x0000002c95977220 */ /* 0x080fe20000410000 */
[----:B------:R0:W-:Y:S01]  /*d340*/  STS [R134+0x4248], R155 ;  /* 0x0042489b86007388 */ /* 0x0001e20000000800 */
[-C--:B------:R-:W-:Y:S01]  /*d350*/  FMUL.FTZ R148, R177, R43.reuse ;  /* 0x0000002bb1947220 */ /* 0x080fe20000410000 */
[----:B------:R-:W-:Y:S01]  /*d360*/  FMUL.FTZ R153, R121, R44 ;  /* 0x0000002c79997220 */ /* 0x000fe20000410000 */
[----:B------:R-:W-:Y:S01]  /*d370*/  FMUL.FTZ R150, R120, R43 ;  /* 0x0000002b78967220 */ /* 0x000fe20000410000 */
[----:B------:R-:W-:Y:S01]  /*d380*/  FMUL.FTZ R163, R114, R37 ;  /* 0x0000002572a37220 */ /* 0x000fe20000410000 */
[C---:B------:R-:W-:Y:S01]  /*d390*/  FMUL.FTZ R157, R193.reuse, R148 ;  /* 0x00000094c19d7220 */ /* 0x040fe20000410000 */
[-C--:B------:R-:W-:Y:S01]  /*d3a0*/  FFMA.FTZ R152, R208, R159.reuse, -R152 ;  /* 0x0000009fd0987223 */ /* 0x080fe20000010898 */
[----:B------:R-:W-:Y:S01]  /*d3b0*/  FMUL.FTZ R189, R52, R159 ;  /* 0x0000009f34bd7220 */ /* 0x000fe20000410000 */
[-C--:B------:R-:W-:Y:S01]  /*d3c0*/  FMUL.FTZ R159, R193, R150.reuse ;  /* 0x00000096c19f7220 */ /* 0x080fe20000410000 */
[----:B------:R-:W-:Y:S01]  /*d3d0*/  FFMA.FTZ R136, R194, R150, R157 ;  /* 0x00000096c2887223 */ /* 0x000fe2000001009d */
[C---:B0-----:R-:W-:Y:S01]  /*d3e0*/  FMUL.FTZ R155, R66.reuse, R151 ;  /* 0x00000097429b7220 */ /* 0x041fe20000410000 */
[----:B------:R-:W-:Y:S01]  /*d3f0*/  FMUL.FTZ R157, R66, R153 ;  /* 0x00000099429d7220 */ /* 0x000fe20000410000 */
[----:B------:R-:W-:Y:S01]  /*d400*/  STS [R134+0x424c], R161 ;  /* 0x00424ca186007388 */ /* 0x000fe20000000800 */
[----:B------:R-:W-:Y:S01]  /*d410*/  FMUL.FTZ R167, R53, R163 ;  /* 0x000000a335a77220 */ /* 0x000fe20000410000 */
[-C--:B------:R-:W-:Y:S01]  /*d420*/  FFMA.FTZ R155, R192, R153.reuse, R155 ;  /* 0x00000099c09b7223 */ /* 0x080fe2000001009b */
[----:B------:R-:W-:Y:S01]  /*d430*/  FFMA.FTZ R159, R194, R148, -R159 ;  /* 0x00000094c29f7223 */ /* 0x000fe2000001089f */
[----:B------:R0:W-:Y:S01]  /*d440*/  STS [R134+0x425c], R165 ;  /* 0x00425ca586007388 */ /* 0x0001e20000000800 */
[----:B------:R-:W-:Y:S01]  /*d450*/  FMUL.FTZ R153, R80, R153 ;  /* 0x0000009950997220 */ /* 0x000fe20000410000 */
[----:B------:R-:W-:-:S02]  /*d460*/  FADD.FTZ R155, RZ, R155 ;  /* 0x0000009bff9b7221 */ /* 0x000fc40000010000 */
[----:B------:R1:W-:Y:S02]  /*d470*/  STS [R134+0x4238], R167 ;  /* 0x004238a786007388 */ /* 0x0003e40000000800 */
[----:B------:R-:W-:Y:S01]  /*d480*/  FADD.FTZ R156, R155, R136 ;  /* 0x000000889b9c7221 */ /* 0x000fe20000010000 */
[-C--:B------:R-:W-:Y:S01]  /*d490*/  FMUL.FTZ R155, R147, R42.reuse ;  /* 0x0000002a939b7220 */ /* 0x080fe20000410000 */
[----:B------:R-:W-:Y:S01]  /*d4a0*/  FFMA.FTZ R136, R192, R151, -R157 ;  /* 0x00000097c0887223 */ /* 0x000fe2000001089d */
[----:B------:R-:W-:Y:S01]  /*d4b0*/  FMUL.FTZ R157, R119, R42 ;  /* 0x0000002a779d7220 */ /* 0x000fe20000410000 */
[----:B0-----:R-:W-:Y:S01]  /*d4c0*/  FMUL.FTZ R165, R171, R37 ;  /* 0x00000025aba57220 */ /* 0x001fe20000410000 */
[C---:B------:R-:W-:Y:S01]  /*d4d0*/  FMUL.FTZ R161, R67.reuse, R155 ;  /* 0x0000009b43a17220 */ /* 0x040fe20000410000 */
[----:B------:R-:W-:Y:S01]  /*d4e0*/  FADD.FTZ R136, RZ, R136 ;  /* 0x00000088ff887221 */ /* 0x000fe20000010000 */
[----:B------:R-:W-:Y:S01]  /*d4f0*/  FMUL.FTZ R158, R67, R157 ;  /* 0x0000009d439e7220 */ /* 0x000fe20000410000 */
[----:B-1----:R-:W-:Y:S01]  /*d500*/  FMUL.FTZ R167, R72, R165 ;  /* 0x000000a548a77220 */ /* 0x002fe20000410000 */
[----:B------:R-:W-:Y:S01]  /*d510*/  FFMA.FTZ R161, R196, R157, R161 ;  /* 0x0000009dc4a17223 */ /* 0x000fe200000100a1 */
[----:B------:R-:W-:Y:S01]  /*d520*/  FADD.FTZ R136, R136, R159 ;  /* 0x0000009f88887221 */ /* 0x000fe20000010000 */
[----:B------:R-:W-:Y:S01]  /*d530*/  FFMA.FTZ R159, R196, R155, -R158 ;  /* 0x0000009bc49f7223 */ /* 0x000fe2000001089e */
[----:B------:R0:W-:Y:S01]  /*d540*/  STS [R134+0x4244], R189 ;  /* 0x004244bd86007388 */ /* 0x0001e20000000800 */
[----:B------:R-:W-:Y:S01]  /*d550*/  FADD.FTZ R160, R156, R161 ;  /* 0x000000a19ca07221 */ /* 0x000fe20000010000 */
[-C--:B------:R-:W-:Y:S01]  /*d560*/  FFMA.FTZ R156, R206, R163.reuse, R167 ;  /* 0x000000a3ce9c7223 */ /* 0x080fe200000100a7 */
[----:B------:R-:W-:Y:S01]  /*d570*/  FMUL.FTZ R163, R72, R163 ;  /* 0x000000a348a37220 */ /* 0x000fe20000410000 */
[----:B------:R-:W-:Y:S01]  /*d580*/  FADD.FTZ R136, R136, R159 ;  /* 0x0000009f88887221 */ /* 0x000fe20000010000 */
[-C--:B------:R-:W-:Y:S01]  /*d590*/  FMUL.FTZ R159, R175, R41.reuse ;  /* 0x00000029af9f7220 */ /* 0x080fe20000410000 */
[----:B------:R-:W-:Y:S01]  /*d5a0*/  FMUL.FTZ R161, R118, R41 ;  /* 0x0000002976a17220 */ /* 0x000fe20000410000 */
[----:B------:R-:W-:Y:S01]  /*d5b0*/  FFMA.FTZ R158, R206, R165, -R163 ;  /* 0x000000a5ce9e7223 */ /* 0x000fe200000108a3 */
[-C--:B------:R-:W-:Y:S01]  /*d5c0*/  FMUL.FTZ R163, R145, R40.reuse ;  /* 0x0000002891a37220 */ /* 0x080fe20000410000 */
[----:B------:R-:W-:Y:S01]  /*d5d0*/  FMUL.FTZ R167, R68, R159 ;  /* 0x0000009f44a77220 */ /* 0x000fe20000410000 */
[----:B------:R-:W-:Y:S01]  /*d5e0*/  FMUL.FTZ R195, R53, R165 ;  /* 0x000000a535c37220 */ /* 0x000fe20000410000 */
[----:B------:R-:W-:Y:S01]  /*d5f0*/  FMUL.FTZ R165, R132, R40 ;  /* 0x0000002884a57220 */ /* 0x000fe20000410000 */
[----:B0-----:R-:W-:Y:S01]  /*d600*/  FMUL.FTZ R189, R69, R163 ;  /* 0x000000a345bd7220 */ /* 0x001fe20000410000 */
[-C--:B------:R-:W-:Y:S01]  /*d610*/  FFMA.FTZ R167, R198, R161.reuse, R167 ;  /* 0x000000a1c6a77223 */ /* 0x080fe200000100a7 */
[----:B------:R-:W-:Y:S01]  /*d620*/  FMUL.FTZ R162, R68, R161 ;  /* 0x000000a144a27220 */ /* 0x000fe20000410000 */
[----:B------:R0:W-:Y:S01]  /*d630*/  STS [R134+0x4240], R179 ;  /* 0x004240b386007388 */ /* 0x0001e20000000800 */
[----:B------:R-:W-:Y:S01]  /*d640*/  FFMA.FTZ R189, R200, R165, R189 ;  /* 0x000000a5c8bd7223 */ /* 0x000fe200000100bd */
[----:B------:R-:W-:Y:S01]  /*d650*/  FADD.FTZ R160, R160, R167 ;  /* 0x000000a7a0a07221 */ /* 0x000fe20000010000 */
[----:B------:R-:W-:Y:S01]  /*d660*/  FMUL.FTZ R167, R173, R39 ;  /* 0x00000027ada77220 */ /* 0x000fe20000410000 */
[----:B------:R1:W-:Y:S01]  /*d670*/  STS [R134+0x423c], R195 ;  /* 0x00423cc386007388 */ /* 0x0003e20000000800 */
[----:B------:R-:W-:Y:S01]  /*d680*/  FMUL.FTZ R151, R80, R151 ;  /* 0x0000009750977220 */ /* 0x000fe20000410000 */
[----:B------:R-:W-:Y:S01]  /*d690*/  FADD.FTZ R160, R160, R189 ;  /* 0x000000bda0a07221 */ /* 0x000fe20000010000 */
[----:B------:R-:W-:Y:S01]  /*d6a0*/  FMUL.FTZ R189, R70, R167 ;  /* 0x000000a746bd7220 */ /* 0x000fe20000410000 */
[----:B------:R-:W-:Y:S01]  /*d6b0*/  STS [R134+0x4200], R153 ;  /* 0x0042009986007388 */ /* 0x000fe20000000800 */
[----:B0-----:R-:W-:-:S02]  /*d6c0*/  FFMA.FTZ R179, R198, R159, -R162 ;  /* 0x0000009fc6b37223 */ /* 0x001fc400000108a2 */
[-C--:B------:R-:W-:Y:S01]  /*d6d0*/  FFMA.FTZ R189, R202, R191.reuse, R189 ;  /* 0x000000bfcabd7223 */ /* 0x080fe200000100bd */
[-C--:B------:R-:W-:Y:S01]  /*d6e0*/  FMUL.FTZ R162, R70, R191.reuse ;  /* 0x000000bf46a27220 */ /* 0x080fe20000410000 */
[----:B------:R-:W-:Y:S01]  /*d6f0*/  FMUL.FTZ R191, R55, R191 ;  /* 0x000000bf37bf7220 */ /* 0x000fe20000410000 */
[----:B------:R-:W-:Y:S01]  /*d700*/  FADD.FTZ R136, R136, R179 ;  /* 0x000000b388887221 */ /* 0x000fe20000010000 */
[-C--:B-1----:R-:W-:Y:S01]  /*d710*/  FMUL.FTZ R195, R109, R38.reuse ;  /* 0x000000266dc37220 */ /* 0x082fe20000410000 */
[----:B------:R-:W-:Y:S01]  /*d720*/  FMUL.FTZ R179, R69, R165 ;  /* 0x000000a545b37220 */ /* 0x000fe20000410000 */
[----:B------:R-:W-:Y:S01]  /*d730*/  FADD.FTZ R160, R160, R189 ;  /* 0x000000bda0a07221 */ /* 0x000fe20000010000 */
[----:B------:R-:W-:Y:S01]  /*d740*/  FMUL.FTZ R189, R115, R38 ;  /* 0x0000002673bd7220 */ /* 0x000fe20000410000 */
[C---:B------:R-:W-:Y:S01]  /*d750*/  FMUL.FTZ R197, R71.reuse, R195 ;  /* 0x000000c347c57220 */ /* 0x040fe20000410000 */
[----:B------:R-:W-:Y:S01]  /*d760*/  FFMA.FTZ R179, R200, R163, -R179 ;  /* 0x000000a3c8b37223 */ /* 0x000fe200000108b3 */
[----:B------:R-:W-:Y:S01]  /*d770*/  STS [R134+0x4228], R191 ;  /* 0x004228bf86007388 */ /* 0x000fe20000000800 */
[-C--:B------:R-:W-:Y:S01]  /*d780*/  FMUL.FTZ R199, R54, R189.reuse ;  /* 0x000000bd36c77220 */ /* 0x080fe20000410000 */
[----:B------:R-:W-:Y:S01]  /*d790*/  FFMA.FTZ R197, R204, R189, R197 ;  /* 0x000000bdccc57223 */ /* 0x000fe200000100c5 */
[----:B------:R-:W-:Y:S01]  /*d7a0*/  FADD.FTZ R136, R136, R179 ;  /* 0x000000b388887221 */ /* 0x000fe20000010000 */
[----:B------:R-:W-:Y:S01]  /*d7b0*/  FFMA.FTZ R179, R202, R167, -R162 ;  /* 0x000000a7cab37223 */ /* 0x000fe200000108a2 */
[----:B------:R-:W-:Y:S01]  /*d7c0*/  FMUL.FTZ R189, R71, R189 ;  /* 0x000000bd47bd7220 */ /* 0x000fe20000410000 */
[----:B------:R-:W-:Y:S01]  /*d7d0*/  FADD.FTZ R197, R160, R197 ;  /* 0x000000c5a0c57221 */ /* 0x000fe20000010000 */
[----:B------:R-:W-:Y:S01]  /*d7e0*/  STS [R134+0x4230], R199 ;  /* 0x004230c786007388 */ /* 0x000fe20000000800 */
[----:B------:R-:W-:Y:S01]  /*d7f0*/  FADD.FTZ R179, R136, R179 ;  /* 0x000000b388b37221 */ /* 0x000fe20000010000 */
[----:B------:R-:W-:Y:S01]  /*d800*/  FFMA.FTZ R162, R204, R195, -R189 ;  /* 0x000000c3cca27223 */ /* 0x000fe200000108bd */
[----:B------:R-:W-:Y:S01]  /*d810*/  FMUL.FTZ R189, R55, R167 ;  /* 0x000000a737bd7220 */ /* 0x000fe20000410000 */
[----:B------:R-:W-:Y:S01]  /*d820*/  FADD.FTZ R197, R197, R156 ;  /* 0x0000009cc5c57221 */ /* 0x000fe20000010000 */
[C---:B------:R-:W-:Y:S01]  /*d830*/  FMUL.FTZ R167, R56.reuse, R165 ;  /* 0x000000a538a77220 */ /* 0x040fe20000410000 */
[----:B------:R-:W-:Y:S01]  /*d840*/  FADD.FTZ R165, R179, R162 ;  /* 0x000000a2b3a57221 */ /* 0x000fe20000010000 */
[----:B------:R-:W-:Y:S01]  /*d850*/  FMUL.FTZ R179, R56, R163 ;  /* 0x000000a338b37220 */ /* 0x000fe20000410000 */
        /* <DEDUP_REMOVED lines=9> */
[----:B------:R-:W-:Y:S01]  /*d8f0*/  STS [R134+0x422c], R189 ;  /* 0x00422cbd86007388 */ /* 0x000fe20000000800 */
[----:B------:R-:W-:Y:S01]  /*d900*/  FADD.FTZ R157, R161, R146 ;  /* 0x00000092a19d7221 */ /* 0x000fe20000010000 */
[----:B------:R-:W-:Y:S01]  /*d910*/  FMUL.FTZ R161, R58, R155 ;  /* 0x0000009b3aa17220 */ /* 0x000fe20000410000 */
[----:B------:R-:W-:Y:S01]  /*d920*/  FADD.FTZ R197, R197, R138 ;  /* 0x0000008ac5c57221 */ /* 0x000fe20000010000 */
[----:B------:R-:W-:Y:S01]  /*d930*/  FMUL.FTZ R155, R59, R150 ;  /* 0x000000963b9b7220 */ /* 0x000fe20000410000 */
[----:B------:R-:W-:Y:S01]  /*d940*/  FADD.FTZ R142, R157, R142 ;  /* 0x0000008e9d8e7221 */ /* 0x000fe20000010000 */
[----:B------:R-:W-:Y:S01]  /*d950*/  FMUL.FTZ R157, R59, R148 ;  /* 0x000000943b9d7220 */ /* 0x000fe20000410000 */
[----:B------:R-:W-:Y:S01]  /*d960*/  FADD.FTZ R76, R197, R76 ;  /* 0x0000004cc54c7221 */ /* 0x000fe20000010000 */
[----:B------:R0:W-:Y:S01]  /*d970*/  STS [R134+0x4234], R195 ;  /* 0x004234c386007388 */ /* 0x0001e20000000800 */
[----:B------:R-:W-:Y:S01]  /*d980*/  LEA R136, R201, -R62, 0x1 ;  /* 0x8000003ec9887211 */ /* 0x000fe200078e08ff */
[----:B------:R-:W-:Y:S01]  /*d990*/  FADD.FTZ R63, R142, R63 ;  /* 0x0000003f8e3f7221 */ /* 0x000fe20000010000 */
[----:B------:R-:W-:Y:S01]  /*d9a0*/  FADD.FTZ R77, R76, R77 ;  /* 0x0000004d4c4d7221 */ /* 0x000fe20000010000 */
[----:B------:R-:W-:Y:S01]  /*d9b0*/  STS [R134+0x4220], R167 ;  /* 0x004220a786007388 */ /* 0x000fe20000000800 */
[----:B------:R-:W-:Y:S01]  /*d9c0*/  FMUL.FTZ R76, R112, UR47 ;  /* 0x0000002f704c7c20 */ /* 0x000fe20008410000 */
[----:B------:R-:W-:Y:S01]  /*d9d0*/  FADD.FTZ R63, R63, R130 ;  /* 0x000000823f3f7221 */ /* 0x000fe20000010000 */
[----:B------:R-:W-:Y:S01]  /*d9e0*/  FFMA.FTZ R62, R3, R222, R78 ;  /* 0x000000de033e7223 */ /* 0x000fe2000001004e */
[----:B------:R-:W-:Y:S01]  /*d9f0*/  STS [R134+0x4224], R179 ;  /* 0x004224b386007388 */ /* 0x000fe20000000800 */
[----:B------:R-:W-:Y:S01]  /*da00*/  ISETP.GE.AND P2, PT, R136, 0x1, PT ;  /* 0x000000018800780c */ /* 0x000fe20003f46270 */
[----:B0-----:R-:W-:Y:S01]  /*da10*/  FFMA.FTZ R195, R169, UR48, -R76 ;  /* 0x00000030a9c37c23 */ /* 0x001fe2000801084c */
[----:B------:R-:W-:Y:S01]  /*da20*/  FMUL.FTZ R76, R139, UR47 ;  /* 0x0000002f8b4c7c20 */ /* 0x000fe20008410000 */
[----:B------:R-:W-:Y:S01]  /*da30*/  STS [R134+0x4218], R163 ;  /* 0x004218a386007388 */ /* 0x000fe20000000800 */
[----:B------:R-:W-:Y:S01]  /*da40*/  FMUL.FTZ R78, R61, UR47 ;  /* 0x0000002f3d4e7c20 */ /* 0x000fe20008410000 */
[----:B------:R-:W-:Y:S01]  /*da50*/  FADD.FTZ R128, R63, R128 ;  /* 0x000000803f807221 */ /* 0x000fe20000010000 */
[----:B------:R-:W-:Y:S01]  /*da60*/  FFMA.FTZ R189, R113, UR48, R76 ;  /* 0x0000003071bd7c23 */ /* 0x000fe2000801004c */
[----:B------:R0:W-:Y:S01]  /*da70*/  STS [R134+0x421c], R165 ;  /* 0x00421ca586007388 */ /* 0x0001e20000000800 */
[----:B------:R-:W-:Y:S01]  /*da80*/  FMUL.FTZ R76, R109, UR47 ;  /* 0x0000002f6d4c7c20 */ /* 0x000fe20008410000 */
[C---:B------:R-:W-:Y:S01]  /*da90*/  FMUL.FTZ R130, R111.reuse, UR47 ;  /* 0x0000002f6f827c20 */ /* 0x040fe20008410000 */
[----:B------:R-:W-:Y:S01]  /*daa0*/  FFMA.FTZ R197, R111, UR48, R78 ;  /* 0x000000306fc57c23 */ /* 0x000fe2000801004e */
[----:B------:R-:W-:Y:S01]  /*dab0*/  STS [R134+0x4210], R159 ;  /* 0x0042109f86007388 */ /* 0x000fe20000000800 */
[----:B------:R-:W-:Y:S01]  /*dac0*/  FADD.FTZ R77, R77, R126 ;  /* 0x0000007e4d4d7221 */ /* 0x000fe20000010000 */
[----:B------:R-:W-:Y:S01]  /*dad0*/  FMUL.FTZ R78, R114, UR47 ;  /* 0x0000002f724e7c20 */ /* 0x000fe20008410000 */
[----:B------:R-:W-:Y:S01]  /*dae0*/  FADD.FTZ R138, R128, R135 ;  /* 0x00000087808a7221 */ /* 0x000fe20000010000 */
[----:B------:R-:W-:Y:S01]  /*daf0*/  STS [R134+0x4214], R161 ;  /* 0x004214a186007388 */ /* 0x000fe20000000800 */
[----:B------:R-:W-:Y:S01]  /*db00*/  FMUL.FTZ R128, R104, R61 ;  /* 0x0000003d68807220 */ /* 0x000fe20000410000 */
[----:B0-----:R-:W-:Y:S01]  /*db10*/  FFMA.FTZ R165, R115, UR48, R76 ;  /* 0x0000003073a57c23 */ /* 0x001fe2000801004c */
[----:B------:R-:W-:Y:S01]  /*db20*/  FMUL.FTZ R76, R116, UR47 ;  /* 0x0000002f744c7c20 */ /* 0x000fe20008410000 */
[----:B------:R0:W-:Y:S01]  /*db30*/  STS [R134+0x4208], R155 ;  /* 0x0042089b86007388 */ /* 0x0001e20000000800 */
[----:B------:R-:W-:Y:S01]  /*db40*/  FFMA.FTZ R130, R61, UR48, -R130 ;  /* 0x000000303d827c23 */ /* 0x000fe20008010882 */
[----:B------:R-:W-:Y:S01]  /*db50*/  FFMA.FTZ R63, R3, -R221, R106 ;  /* 0x800000dd033f7223 */ /* 0x000fe2000001006a */
[----:B------:R-:W-:Y:S01]  /*db60*/  FFMA.FTZ R163, R173, UR48, -R76 ;  /* 0x00000030ada37c23 */ /* 0x000fe2000801084c */
[----:B------:R-:W-:Y:S01]  /*db70*/  STS [R134+0x420c], R157 ;  /* 0x00420c9d86007388 */ /* 0x000fe20000000800 */
[----:B------:R-:W-:Y:S01]  /*db80*/  FMUL.FTZ R76, R147, UR47 ;  /* 0x0000002f934c7c20 */ /* 0x000fe20008410000 */
[----:B------:R-:W-:Y:S01]  /*db90*/  FADD.FTZ R60, R77, R60 ;  /* 0x0000003c4d3c7221 */ /* 0x000fe20000010000 */
[----:B------:R-:W-:Y:S01]  /*dba0*/  FFMA.FTZ R179, R171, UR48, -R78 ;  /* 0x00000030abb37c23 */ /* 0x000fe2000801084e */
[----:B------:R1:W-:Y:S01]  /*dbb0*/  STS [R134+0x4204], R151 ;  /* 0x0042049786007388 */ /* 0x0003e20000000800 */
[----:B------:R-:W-:Y:S01]  /*dbc0*/  FFMA.FTZ R153, R119, UR48, R76 ;  /* 0x0000003077997c23 */ /* 0x000fe2000801004c */
[----:B0-----:R-:W-:Y:S01]  /*dbd0*/  IADD3 R155, PT, PT, R190, 0x80, RZ ;  /* 0x00000080be9b7810 */ /* 0x001fe20007ffe0ff */
[----:B------:R-:W-:Y:S01]  /*dbe0*/  FMUL.FTZ R191, R169, UR47 ;  /* 0x0000002fa9bf7c20 */ /* 0x000fe20008410000 */
[----:B------:R-:W-:Y:S01]  /*dbf0*/  FMUL.FTZ R126, R113, UR47 ;  /* 0x0000002f717e7c20 */ /* 0x000fe20008410000 */
[----:B------:R-:W-:Y:S01]  /*dc00*/  FMUL.FTZ R167, R171, UR47 ;  /* 0x0000002faba77c20 */ /* 0x000fe20008410000 */
[----:B------:R-:W-:Y:S01]  /*dc10*/  LEA.HI R155, R155, R190, RZ, 0x1b ;  /* 0x000000be9b9b7211 */ /* 0x000fe200078fd8ff */
[----:B------:R-:W-:Y:S01]  /*dc20*/  FMUL.FTZ R106, R115, UR47 ;  /* 0x0000002f736a7c20 */ /* 0x000fe20008410000 */
[----:B------:R-:W-:Y:S01]  /*dc30*/  FMUL.FTZ R161, R173, UR47 ;  /* 0x0000002fada17c20 */ /* 0x000fe20008410000 */
[----:B------:R-:W-:Y:S01]  /*dc40*/  FMUL.FTZ R104, R132, UR47 ;  /* 0x0000002f84687c20 */ /* 0x000fe20008410000 */
[----:B------:R-:W-:Y:S01]  /*dc50*/  LEA R155, R155, UR25, 0x2 ;  /* 0x000000199b9b7c11 */ /* 0x000fe2000f8e10ff */
[----:B------:R-:W-:Y:S01]  /*dc60*/  BAR.SYNC.DEFER_BLOCKING 0x0 ;  /* 0x0000000000007b1d */ /* 0x000fe20000010000 */
[----:B-1----:R-:W-:Y:S01]  /*dc70*/  FMUL.FTZ R134, R118, UR47 ;  /* 0x0000002f76867c20 */ /* 0x002fe20008410000 */
[----:B------:R-:W-:Y:S01]  /*dc80*/  FMUL.FTZ R157, R145, UR47 ;  /* 0x0000002f919d7c20 */ /* 0x000fe20008410000 */
[----:B------:R-:W-:Y:S01]  /*dc90*/  FMUL.FTZ R78, R119, UR47 ;  /* 0x0000002f774e7c20 */ /* 0x000fe20008410000 */
[----:B------:R-:W-:Y:S01]  /*dca0*/  FMUL.FTZ R76, R120, UR47 ;  /* 0x0000002f784c7c20 */ /* 0x000fe20008410000 */
[----:B------:R-:W-:Y:S01]  /*dcb0*/  FFMA.FTZ R159, R175, UR48, -R134 ;  /* 0x00000030af9f7c23 */ /* 0x000fe20008010886 */
[----:B------:R-:W-:Y:S01]  /*dcc0*/  FMUL.FTZ R77, R177, UR47 ;  /* 0x0000002fb14d7c20 */ /* 0x000fe20008410000 */
[----:B------:R-:W-:Y:S01]  /*dcd0*/  FMUL.FTZ R140, R121, UR47 ;  /* 0x0000002f798c7c20 */ /* 0x000fe20008410000 */
[----:B------:R-:W-:Y:S01]  /*dce0*/  FMUL.FTZ R134, R149, UR47 ;  /* 0x0000002f95867c20 */ /* 0x000fe20008410000 */
[----:B------:R-:W-:Y:S01]  /*dcf0*/  IADD3 R201, PT, PT, R190, 0x100, RZ ;  /* 0x00000100bec97810 */ /* 0x000fe20007ffe0ff */
[----:B------:R-:W-:Y:S01]  /*dd00*/  FFMA.FTZ R191, R112, UR48, R191 ;  /* 0x0000003070bf7c23 */ /* 0x000fe200080100bf */
[----:B------:R-:W-:Y:S01]  /*dd10*/  IADD3 R199, PT, PT, R190, 0x180, RZ ;  /* 0x00000180bec77810 */ /* 0x000fe20007ffe0ff */
[----:B------:R-:W-:Y:S01]  /*dd20*/  FFMA.FTZ R126, R139, UR48, -R126 ;  /* 0x000000308b7e7c23 */ /* 0x000fe2000801087e */
[----:B------:R-:W-:Y:S01]  /*dd30*/  ISETP.GE.AND P3, PT, R136, 0x81, PT ;  /* 0x000000818800780c */ /* 0x000fe20003f66270 */
[----:B------:R-:W-:Y:S01]  /*dd40*/  FFMA.FTZ R167, R114, UR48, R167 ;  /* 0x0000003072a77c23 */ /* 0x000fe200080100a7 */
[----:B------:R-:W-:Y:S01]  /*dd50*/  FFMA.FTZ R106, R109, UR48, -R106 ;  /* 0x000000306d6a7c23 */ /* 0x000fe2000801086a */
[----:B------:R-:W-:Y:S01]  /*dd60*/  FFMA.FTZ R161, R116, UR48, R161 ;  /* 0x0000003074a17c23 */ /* 0x000fe200080100a1 */
[----:B------:R-:W-:Y:S01]  /*dd70*/  FFMA.FTZ R104, R145, UR48, -R104 ;  /* 0x0000003091687c23 */ /* 0x000fe20008010868 */
[----:B------:R-:W-:Y:S01]  /*dd80*/  FFMA.FTZ R157, R132, UR48, R157 ;  /* 0x00000030849d7c23 */ /* 0x000fe2000801009d */
[----:B------:R-:W-:Y:S01]  /*dd90*/  FFMA.FTZ R78, R147, UR48, -R78 ;  /* 0x00000030934e7c23 */ /* 0x000fe2000801084e */
[----:B------:R-:W-:Y:S01]  /*dda0*/  FFMA.FTZ R76, R177, UR48, -R76 ;  /* 0x00000030b14c7c23 */ /* 0x000fe2000801084c */
[----:B------:R-:W-:Y:S01]  /*ddb0*/  FFMA.FTZ R77, R120, UR48, R77 ;  /* 0x00000030784d7c23 */ /* 0x000fe2000801004d */
[----:B------:R-:W-:Y:S01]  /*ddc0*/  FFMA.FTZ R151, R149, UR48, -R140 ;  /* 0x0000003095977c23 */ /* 0x000fe2000801088c */
[----:B------:R-:W-:Y:S01]  /*ddd0*/  FFMA.FTZ R135, R121, UR48, R134 ;  /* 0x0000003079877c23 */ /* 0x000fe20008010086 */
[----:B------:R0:W1:Y:S02]  /*dde0*/  LDS R61, [R155+0x4400] ;  /* 0x004400009b3d7984 */ /* 0x0000640000000800 */
[----:B0-----:R-:W-:-:S04]  /*ddf0*/  FMUL.FTZ R155, R175, UR47 ;  /* 0x0000002faf9b7c20 */ /* 0x001fc80008410000 */
[----:B------:R-:W-:Y:S01]  /*de00*/  FFMA.FTZ R155, R118, UR48, R155 ;  /* 0x00000030769b7c23 */ /* 0x000fe2000801009b */
[----:B------:R-:W-:Y:S06]  /*de10*/  @!P2 BRA `(.L_x_2108) ;  /* 0x000000000010a947 */ /* 0x000fec0003800000 */
[----:B------:R-:W-:-:S04]  /*de20*/  LEA.HI R134, R190, R190, RZ, 0x1b ;  /* 0x000000bebe867211 */ /* 0x000fc800078fd8ff */
[----:B------:R-:W-:-:S05]  /*de30*/  LEA R134, R134, UR25, 0x2 ;  /* 0x0000001986867c11 */ /* 0x000fca000f8e10ff */
[----:B------:R-:W0:Y:S04]  /*de40*/  LDS R203, [R134+0x4200] ;  /* 0x0042000086cb7984 */ /* 0x000e280000000800 */
[----:B0-----:R0:W-:Y:S02]  /*de50*/  REDG.E.ADD.F32.FTZ.RN.STRONG.GPU desc[UR28][R64.64], R203 ;  /* 0x000000cb400079a6 */ /* 0x0011e4000c12f31c */
.L_x_2108:
[----:B------:R-:W-:Y:S05]  /*de60*/  BSYNC.RECONVERGENT B0 ;  /* 0x0000000000007941 */ /* 0x000fea0003800200 */
.L_x_2107:
[----:B------:R-:W-:Y:S04]  /*de70*/  BSSY.RECONVERGENT B0, `(.L_x_2109) ;  /* 0x0000003000007945 */ /* 0x000fe80003800200 */
[----:B------:R-:W-:Y:S05]  /*de80*/  @!P3 BRA `(.L_x_2110) ;  /* 0x000000000004b947 */ /* 0x000fea0003800000 */
[----:B-1----:R2:W-:Y:S02]  /*de90*/  REDG.E.ADD.F32.FTZ.RN.STRONG.GPU desc[UR28][R64.64+0x200], R61 ;  /* 0x0002003d400079a6 */ /* 0x0025e4000c12f31c */
.L_x_2110:
[----:B------:R-:W-:Y:S05]  /*dea0*/  BSYNC.RECONVERGENT B0 ;  /* 0x0000000000007941 */ /* 0x000fea0003800200 */
.L_x_2109:
[----:B-12---:R-:W-:Y:S01]  /*deb0*/  IADD3 R61, PT, PT, R190, 0x200, RZ ;  /* 0x00000200be3d7810 */ /* 0x006fe20007ffe0ff */
[----:B------:R-:W-:Y:S01]  /*dec0*/  BSSY.RECONVERGENT B0, `(.L_x_2111) ;  /* 0x000000f000007945 */ /* 0x000fe20003800200 */
[-C--:B------:R-:W-:Y:S02]  /*ded0*/  LEA.HI R201, R201, R190.reuse, RZ, 0x1b ;  /* 0x000000bec9c97211 */ /* 0x080fe400078fd8ff */
[-C--:B------:R-:W-:Y:S02]  /*dee0*/  LEA.HI R134, R61, R190.reuse, RZ, 0x1b ;  /* 0x000000be3d867211 */ /* 0x080fe400078fd8ff */
[----:B------:R-:W-:Y:S02]  /*def0*/  LEA R61, R201, UR25, 0x2 ;  /* 0x00000019c93d7c11 */ /* 0x000fe4000f8e10ff */
[----:B------:R-:W-:Y:S02]  /*df00*/  ISETP.GE.AND P6, PT, R136, 0x101, PT ;  /* 0x000001018800780c */ /* 0x000fe40003fc6270 */
[----:B------:R-:W-:-:S02]  /*df10*/  LEA.HI R199, R199, R190, RZ, 0x1b ;  /* 0x000000bec7c77211 */ /* 0x000fc400078fd8ff */
[----:B------:R-:W1:Y:S01]  /*df20*/  LDS R61, [R61+0x4600] ;  /* 0x004600003d3d7984 */ /* 0x000e620000000800 */
        /* <DEDUP_REMOVED lines=8> */
.L_x_2112:
[----:B------:R-:W-:Y:S05]  /*dfb0*/  BSYNC.RECONVERGENT B0 ;  /* 0x0000000000007941 */ /* 0x000fea0003800200 */
.L_x_2111:
[----:B01----:R0:W1:Y:S01]  /*dfc0*/  LDS R61, [R140+0x4800] ;  /* 0x004800008c3d7984 */ /* 0x0030620000000800 */
[----:B------:R-:W-:Y:S01]  /*dfd0*/  BSSY.RECONVERGENT B0, `(.L_x_2113) ;  /* 0x0000006000007945 */ /* 0x000fe20003800200 */
[----:B------:R-:W-:Y:S02]  /*dfe0*/  IADD3 R199, PT, PT, R190, 0x300, RZ ;  /* 0x00000300bec77810 */ /* 0x000fe40007ffe0ff */
[----:B------:R-:W-:Y:S02]  /*dff0*/  LEA R134, R134, UR25, 0x2 ;  /* 0x0000001986867c11 */ /* 0x000fe4000f8e10ff */
[----:B------:R-:W-:Y:S01]  /*e000*/  LEA.HI R203, R203, R190, RZ, 0x1b ;  /* 0x000000becbcb7211 */ /* 0x000fe200078fd8ff */
[----:B------:R-:W-:Y:S06]  /*e010*/  @!P2 BRA `(.L_x_2114) ;  /* 0x000000000004a947 */ /* 0x000fec0003800000 */
[----:B-1----:R2:W-:Y:S02]  /*e020*/  REDG.E.ADD.F32.FTZ.RN.STRONG.GPU desc[UR28][R64.64+0x600], R61 ;  /* 0x0006003d400079a6 */ /* 0x0025e4000c12f31c */
.L_x_2114:
[----:B------:R-:W-:Y:S05]  /*e030*/  BSYNC.RECONVERGENT B0 ;  /* 0x0000000000007941 */ /* 0x000fea0003800200 */
.L_x_2113:
[----:B-12---:R1:W2:Y:S01]  /*e040*/  LDS R61, [R134+0x4a00] ;  /* 0x004a0000863d7984 */ /* 0x0062a20000000800 */
[----:B------:R-:W-:Y:S01]  /*e050*/  BSSY.RECONVERGENT B0, `(.L_x_2115) ;  /* 0x0000005000007945 */ /* 0x000fe20003800200 */
[----:B------:R-:W-:Y:S02]  /*e060*/  LEA.HI R199, R199, R190, RZ, 0x1b ;  /* 0x000000bec7c77211 */ /* 0x000fe400078fd8ff */
[----:B------:R-:W-:Y:S01]  /*e070*/  LEA R203, R203, UR25, 0x2 ;  /* 0x00000019cbcb7c11 */ /* 0x000fe2000f8e10ff */
[----:B------:R-:W-:Y:S06]  /*e080*/  @!P3 BRA `(.L_x_2116) ;  /* 0x000000000004b947 */ /* 0x000fec0003800000 */
[----:B--2---:R2:W-:Y:S02]  /*e090*/  REDG.E.ADD.F32.FTZ.RN.STRONG.GPU desc[UR28][R64.64+0x800], R61 ;  /* 0x0008003d400079a6 */ /* 0x0045e4000c12f31c */
.L_x_2116:
[----:B------:R-:W-:Y:S05]  /*e0a0*/  BSYNC.RECONVERGENT B0 ;  /* 0x0000000000007941 */ /* 0x000fea0003800200 */
.L_x_2115:
[----:B--2---:R2:W0:Y:S01]  /*e0b0*/  LDS R61, [R203+0x4c00] ;  /* 0x004c0000cb3d7984 */ /* 0x0044220000000800 */
[----:B------:R-:W-:Y:S01]  /*e0c0*/  BSSY.RECONVERGENT B0, `(.L_x_2117) ;  /* 0x0000004000007945 */ /* 0x000fe20003800200 */
[----:B-1----:R-:W-:-:S03]  /*e0d0*/  LEA R134, R199, UR25, 0x2 ;  /* 0x00000019c7867c11 */ /* 0x002fc6000f8e10ff */
[----:B------:R-:W-:Y:S05]  /*e0e0*/  @!P4 BRA `(.L_x_2118) ;  /* 0x000000000004c947 */ /* 0x000fea0003800000 */
[----:B0-----:R1:W-:Y:S02]  /*e0f0*/  REDG.E.ADD.F32.FTZ.RN.STRONG.GPU desc[UR28][R64.64+0xa00], R61 ;  /* 0x000a003d400079a6 */ /* 0x0013e4000c12f31c */
.L_x_2118:
[----:B------:R-:W-:Y:S05]  /*e100*/  BSYNC.RECONVERGENT B0 ;  /* 0x0000000000007941 */ /* 0x000fea0003800200 */
.L_x_2117:
[----:B01----:R0:W1:Y:S01]  /*e110*/  LDS R61, [R134+0x4e00] ;  /* 0x004e0000863d7984 */ /* 0x0030620000000800 */
[----:B------:R-:W-:Y:S01]  /*e120*/  BSSY.RECONVERGENT B0, `(.L_x_2119) ;  /* 0x0000005000007945 */ /* 0x000fe20003800200 */
[C---:B------:R-:W-:Y:S02]  /*e130*/  IADD3 R199, PT, PT, R190.reuse, 0x380, RZ ;  /* 0x00000380bec77810 */ /* 0x040fe40007ffe0ff */
[----:B------:R-:W-:Y:S01]  /*e140*/  LOP3.LUT R201, R190, 0x400, RZ, 0xfc, !PT ;  /* 0x00000400bec97812 */ /* 0x000fe200078efcff */
[----:B------:R-:W-:Y:S06]  /*e150*/  @!P5 BRA `(.L_x_2120) ;  /* 0x000000000004d947 */ /* 0x000fec0003800000 */
[----:B-1----:R1:W-:Y:S02]  /*e160*/  REDG.E.ADD.F32.FTZ.RN.STRONG.GPU desc[UR28][R64.64+0xc00], R61 ;  /* 0x000c003d400079a6 */ /* 0x0023e4000c12f31c */
.L_x_2120:
[----:B------:R-:W-:Y:S05]  /*e170*/  BSYNC.RECONVERGENT B0 ;  /* 0x0000000000007941 */ /* 0x000fea0003800200 */
.L_x_2119:
        /* <DEDUP_REMOVED lines=16> */
.L_x_2122:
[----:B------:R-:W-:Y:S05]  /*e280*/  BSYNC.RECONVERGENT B0 ;  /* 0x0000000000007941 */ /* 0x000fea0003800200 */
.L_x_2121:
[----:B01----:R0:W1:Y:S01]  /*e290*/  LDS R61, [R201+0x5200] ;  /* 0x00520000c93d7984 */ /* 0x0030620000000800 */
[----:B------:R-:W-:Y:S01]  /*e2a0*/  BSSY.RECONVERGENT B0, `(.L_x_2123) ;  /* 0x0000006000007945 */ /* 0x000fe20003800200 */
[----:B------:R-:W-:Y:S02]  /*e2b0*/  IADD3 R199, PT, PT, R190, 0x580, RZ ;  /* 0x00000580bec77810 */ /* 0x000fe40007ffe0ff */
[----:B------:R-:W-:Y:S02]  /*e2c0*/  LEA.HI R203, R203, R190, RZ, 0x1b ;  /* 0x000000becbcb7211 */ /* 0x000fe400078fd8ff */
[----:B------:R-:W-:Y:S01]  /*e2d0*/  LEA R134, R134, UR25, 0x2 ;  /* 0x0000001986867c11 */ /* 0x000fe2000f8e10ff */
[----:B------:R-:W-:Y:S06]  /*e2e0*/  @!P2 BRA `(.L_x_2124) ;  /* 0x000000000004a947 */ /* 0x000fec0003800000 */
[----:B-1----:R2:W-:Y:S02]  /*e2f0*/  REDG.E.ADD.F32.FTZ.RN.STRONG.GPU desc[UR28][R64.64+0x1000], R61 ;  /* 0x0010003d400079a6 */ /* 0x0025e4000c12f31c */
.L_x_2124:
[----:B------:R-:W-:Y:S05]  /*e300*/  BSYNC.RECONVERGENT B0 ;  /* 0x0000000000007941 */ /* 0x000fea0003800200 */
.L_x_2123:
[----:B-12---:R1:W2:Y:S01]  /*e310*/  LDS R61, [R134+0x5400] ;  /* 0x00540000863d7984 */ /* 0x0062a20000000800 */
[----:B------:R-:W-:Y:S01]  /*e320*/  BSSY.RECONVERGENT B0, `(.L_x_2125) ;  /* 0x0000005000007945 */ /* 0x000fe20003800200 */
[----:B------:R-:W-:Y:S02]  /*e330*/  LEA.HI R199, R199, R190, RZ, 0x1b ;  /* 0x000000bec7c77211 */ /* 0x000fe400078fd8ff */
[----:B------:R-:W-:Y:S01]  /*e340*/  LEA R203, R203, UR25, 0x2 ;  /* 0x00000019cbcb7c11 */ /* 0x000fe2000f8e10ff */
[----:B------:R-:W-:Y:S06]  /*e350*/  @!P3 BRA `(.L_x_2126) ;  /* 0x000000000004b947 */ /* 0x000fec0003800000 */
[----:B--2---:R2:W-:Y:S02]  /*e360*/  REDG.E.ADD.F32.FTZ.RN.STRONG.GPU desc[UR28][R64.64+0x1200], R61 ;  /* 0x0012003d400079a6 */ /* 0x0045e4000c12f31c */
.L_x_2126:
[----:B------:R-:W-:Y:S05]  /*e370*/  BSYNC.RECONVERGENT B0 ;  /* 0x0000000000007941 */ /* 0x000fea0003800200 */
.L_x_2125:
[----:B--2---:R2:W0:Y:S01]  /*e380*/  LDS R61, [R203+0x5600] ;  /* 0x00560000cb3d7984 */ /* 0x0044220000000800 */
[----:B------:R-:W-:Y:S01]  /*e390*/  BSSY.RECONVERGENT B0, `(.L_x_2127) ;  /* 0x0000004000007945 */ /* 0x000fe20003800200 */
[----:B-1----:R-:W-:-:S03]  /*e3a0*/  LEA R134, R199, UR25, 0x2 ;  /* 0x00000019c7867c11 */ /* 0x002fc6000f8e10ff */
[----:B------:R-:W-:Y:S05]  /*e3b0*/  @!P4 BRA `(.L_x_2128) ;  /* 0x000000000004c947 */ /* 0x000fea0003800000 */
[----:B0-----:R1:W-:Y:S02]  /*e3c0*/  REDG.E.ADD.F32.FTZ.RN.STRONG.GPU desc[UR28][R64.64+0x1400], R61 ;  /* 0x0014003d400079a6 */ /* 0x0013e4000c12f31c */
.L_x_2128:
[----:B------:R-:W-:Y:S05]  /*e3d0*/  BSYNC.RECONVERGENT B0 ;  /* 0x0000000000007941 */ /* 0x000fea0003800200 */
.L_x_2127:
[----:B01----:R0:W1:Y:S01]  /*e3e0*/  LDS R61, [R134+0x5800] ;  /* 0x00580000863d7984 */ /* 0x0030620000000800 */
[----:B------:R-:W-:Y:S01]  /*e3f0*/  BSSY.RECONVERGENT B0, `(.L_x_2129) ;  /* 0x0000005000007945 */ /* 0x000fe20003800200 */
[C---:B------:R-:W-:Y:S02]  /*e400*/  IADD3 R199, PT, PT, R190.reuse, 0x600, RZ ;  /* 0x00000600bec77810 */ /* 0x040fe40007ffe0ff */
[----:B------:R-:W-:Y:S01]  /*e410*/  IADD3 R201, PT, PT, R190, 0x680, RZ ;  /* 0x00000680bec97810 */ /* 0x000fe20007ffe0ff */
[----:B------:R-:W-:Y:S06]  /*e420*/  @!P5 BRA `(.L_x_2130) ;  /* 0x000000000004d947 */ /* 0x000fec0003800000 */
[----:B-1----:R1:W-:Y:S02]  /*e430*/  REDG.E.ADD.F32.FTZ.RN.STRONG.GPU desc[UR28][R64.64+0x1600], R61 ;  /* 0x0016003d400079a6 */ /* 0x0023e4000c12f31c */
.L_x_2130:
[----:B------:R-:W-:Y:S05]  /*e440*/  BSYNC.RECONVERGENT B0 ;  /* 0x0000000000007941 */ /* 0x000fea0003800200 */
.L_x_2129:
        /* <DEDUP_REMOVED lines=16> */
.L_x_2132:
[----:B------:R-:W-:Y:S05]  /*e550*/  BSYNC.RECONVERGENT B0 ;  /* 0x0000000000007941 */ /* 0x000fea0003800200 */
.L_x_2131:
[----:B01----:R0:W1:Y:S01]  /*e560*/  LDS R61, [R201+0x5c00] ;  /* 0x005c0000c93d7984 */ /* 0x0030620000000800 */
[----:B------:R-:W-:Y:S01]  /*e570*/  BSSY.RECONVERGENT B0, `(.L_x_2133) ;  /* 0x0000006000007945 */ /* 0x000fe20003800200 */
[----:B------:R-:W-:Y:S02]  /*e580*/  LOP3.LUT R199, R190, 0x800, RZ, 0xfc, !PT ;  /* 0x00000800bec77812 */ /* 0x000fe400078efcff */
[----:B------:R-:W-:Y:S02]  /*e590*/  LEA.HI R203, R203, R190, RZ, 0x1b ;  /* 0x000000becbcb7211 */ /* 0x000fe400078fd8ff */
[----:B------:R-:W-:Y:S01]  /*e5a0*/  LEA R134, R134, UR25, 0x2 ;  /* 0x0000001986867c11 */ /* 0x000fe2000f8e10ff */
[----:B------:R-:W-:Y:S06]  /*e5b0*/  @!P2 BRA `(.L_x_2134) ;  /* 0x000000000004a947 */ /* 0x000fec0003800000 */
[----:B-1----:R2:W-:Y:S02]  /*e5c0*/  REDG.E.ADD.F32.FTZ.RN.STRONG.GPU desc[UR28][R64.64+0x1a00], R61 ;  /* 0x001a003d400079a6 */ /* 0x0025e4000c12f31c */
.L_x_2134:
[----:B------:R-:W-:Y:S05]  /*e5d0*/  BSYNC.RECONVERGENT B0 ;  /* 0x0000000000007941 */ /* 0x000fea0003800200 */
.L_x_2133:
[----:B-12---:R1:W2:Y:S01]  /*e5e0*/  LDS R61, [R134+0x5e00] ;  /* 0x005e0000863d7984 */ /* 0x0062a20000000800 */
[----:B------:R-:W-:Y:S01]  /*e5f0*/  BSSY.RECONVERGENT B0, `(.L_x_2135) ;  /* 0x0000005000007945 */ /* 0x000fe20003800200 */
[----:B------:R-:W-:Y:S02]  /*e600*/  LEA.HI R199, R199, R190, RZ, 0x1b ;  /* 0x000000bec7c77211 */ /* 0x000fe400078fd8ff */
[----:B------:R-:W-:Y:S01]  /*e610*/  LEA R203, R203, UR25, 0x2 ;  /* 0x00000019cbcb7c11 */ /* 0x000fe2000f8e10ff */
[----:B------:R-:W-:Y:S06]  /*e620*/  @!P3 BRA `(.L_x_2136) ;  /* 0x000000000004b947 */ /* 0x000fec0003800000 */
[----:B--2---:R2:W-:Y:S02]  /*e630*/  REDG.E.ADD.F32.FTZ.RN.STRONG.GPU desc[UR28][R64.64+0x1c00], R61 ;  /* 0x001c003d400079a6 */ /* 0x0045e4000c12f31c */
.L_x_2136:
[----:B------:R-:W-:Y:S05]  /*e640*/  BSYNC.RECONVERGENT B0 ;  /* 0x0000000000007941 */ /* 0x000fea0003800200 */
.L_x_2135:
[----:B--2---:R2:W0:Y:S01]  /*e650*/  LDS R61, [R203+0x6000] ;  /* 0x00600000cb3d7984 */ /* 0x0044220000000800 */
[----:B------:R-:W-:Y:S01]  /*e660*/  BSSY.RECONVERGENT B0, `(.L_x_2137) ;  /* 0x0000004000007945 */ /* 0x000fe20003800200 */
[----:B-1----:R-:W-:-:S03]  /*e670*/  LEA R134, R199, UR25, 0x2 ;  /* 0x00000019c7867c11 */ /* 0x002fc6000f8e10ff */
[----:B------:R-:W-:Y:S05]  /*e680*/  @!P4 BRA `(.L_x_2138) ;  /* 0x000000000004c947 */ /* 0x000fea0003800000 */
[----:B0-----:R1:W-:Y:S02]  /*e690*/  REDG.E.ADD.F32.FTZ.RN.STRONG.GPU desc[UR28][R64.64+0x1e00], R61 ;  /* 0x001e003d400079a6 */ /* 0x0013e4000c12f31c */
.L_x_2138:
[----:B------:R-:W-:Y:S05]  /*e6a0*/  BSYNC.RECONVERGENT B0 ;  /* 0x0000000000007941 */ /* 0x000fea0003800200 */
.L_x_2137:
[----:B01----:R0:W1:Y:S01]  /*e6b0*/  LDS R61, [R134+0x6200] ;  /* 0x00620000863d7984 */ /* 0x0030620000000800 */
[----:B------:R-:W-:Y:S01]  /*e6c0*/  BSSY.RECONVERGENT B0, `(.L_x_2139) ;  /* 0x0000005000007945 */ /* 0x000fe20003800200 */
[C---:B------:R-:W-:Y:S02]  /*e6d0*/  IADD3 R199, PT, PT, R190.reuse, 0x880, RZ ;  /* 0x00000880bec77810 */ /* 0x040fe40007ffe0ff */
[----:B------:R-:W-:Y:S01]  /*e6e0*/  IADD3 R201, PT, PT, R190, 0x900, RZ ;  /* 0x00000900bec97810 */ /* 0x000fe20007ffe0ff */
[----:B------:R-:W-:Y:S06]  /*e6f0*/  @!P5 BRA `(.L_x_2140) ;  /* 0x000000000004d947 */ /* 0x000fec0003800000 */
[----:B-1----:R1:W-:Y:S02]  /*e700*/  REDG.E.ADD.F32.FTZ.RN.STRONG.GPU desc[UR28][R64.64+0x2000], R61 ;  /* 0x0020003d400079a6 */ /* 0x0023e4000c12f31c */
.L_x_2140:
[----:B------:R-:W-:Y:S05]  /*e710*/  BSYNC.RECONVERGENT B0 ;  /* 0x0000000000007941 */ /* 0x000fea0003800200 */
.L_x_2139:
        /* <DEDUP_REMOVED lines=16> */
.L_x_2142:
[----:B------:R-:W-:Y:S05]  /*e820*/  BSYNC.RECONVERGENT B0 ;  /* 0x0000000000007941 */ /* 0x000fea0003800200 */
.L_x_2141:
[----:B01----:R0:W1:Y:S01]  /*e830*/  LDS R61, [R201+0x6600] ;  /* 0x00660000c93d7984 */ /* 0x0030620000000800 */
[----:B------:R-:W-:Y:S01]  /*e840*/  BSSY.RECONVERGENT B0, `(.L_x_2143) ;  /* 0x0000006000007945 */ /* 0x000fe20003800200 */
[----:B------:R-:W-:Y:S02]  /*e850*/  IADD3 R199, PT, PT, R190, 0xa80, RZ ;  /* 0x00000a80bec77810 */ /* 0x000fe40007ffe0ff */
[----:B------:R-:W-:Y:S02]  /*e860*/  LEA.HI R203, R203, R190, RZ, 0x1b ;  /* 0x000000becbcb7211 */ /* 0x000fe400078fd8ff */
[----:B------:R-:W-:Y:S01]  /*e870*/  LEA R134, R134, UR25, 0x2 ;  /* 0x0000001986867c11 */ /* 0x000fe2000f8e10ff */
[----:B------:R-:W-:Y:S06]  /*e880*/  @!P2 BRA `(.L_x_2144) ;  /* 0x000000000004a947 */ /* 0x000fec0003800000 */
[----:B-1----:R2:W-:Y:S02]  /*e890*/  REDG.E.ADD.F32.FTZ.RN.STRONG.GPU desc[UR28][R64.64+0x2400], R61 ;  /* 0x0024003d400079a6 */ /* 0x0025e4000c12f31c */
.L_x_2144:
[----:B------:R-:W-:Y:S05]  /*e8a0*/  BSYNC.RECONVERGENT B0 ;  /* 0x0000000000007941 */ /* 0x000fea0003800200 */
.L_x_2143:
[----:B-12---:R1:W2:Y:S01]  /*e8b0*/  LDS R61, [R134+0x6800] ;  /* 0x00680000863d7984 */ /* 0x0062a20000000800 */
[----:B------:R-:W-:Y:S01]  /*e8c0*/  BSSY.RECONVERGENT B0, `(.L_x_2145) ;  /* 0x0000005000007945 */ /* 0x000fe20003800200 */
[----:B------:R-:W-:Y:S02]  /*e8d0*/  LEA.HI R199, R199, R190, RZ, 0x1b ;  /* 0x000000bec7c77211 */ /* 0x000fe400078fd8ff */
[----:B------:R-:W-:Y:S01]  /*e8e0*/  LEA R203, R203, UR25, 0x2 ;  /* 0x00000019cbcb7c11 */ /* 0x000fe2000f8e10ff */
[----:B------:R-:W-:Y:S06]  /*e8f0*/  @!P3 BRA `(.L_x_2146) ;  /* 0x000000000004b947 */ /* 0x000fec0003800000 */
[----:B--2---:R2:W-:Y:S02]  /*e900*/  REDG.E.ADD.F32.FTZ.RN.STRONG.GPU desc[UR28][R64.64+0x2600], R61 ;  /* 0x0026003d400079a6 */ /* 0x0045e4000c12f31c */
.L_x_2146:
[----:B------:R-:W-:Y:S05]  /*e910*/  BSYNC.RECONVERGENT B0 ;  /* 0x0000000000007941 */ /* 0x000fea0003800200 */
.L_x_2145:
[----:B--2---:R2:W0:Y:S01]  /*e920*/  LDS R61, [R203+0x6a00] ;  /* 0x006a0000cb3d7984 */ /* 0x0044220000000800 */
[----:B------:R-:W-:Y:S01]  /*e930*/  BSSY.RECONVERGENT B0, `(.L_x_2147) ;  /* 0x0000004000007945 */ /* 0x000fe20003800200 */
[----:B-1----:R-:W-:-:S03]  /*e940*/  LEA R134, R199, UR25, 0x2 ;  /* 0x00000019c7867c11 */ /* 0x002fc6000f8e10ff */
[----:B------:R-:W-:Y:S05]  /*e950*/  @!P4 BRA `(.L_x_2148) ;  /* 0x000000000004c947 */ /* 0x000fea0003800000 */
[----:B0-----:R1:W-:Y:S02]  /*e960*/  REDG.E.ADD.F32.FTZ.RN.STRONG.GPU desc[UR28][R64.64+0x2800], R61 ;  /* 0x0028003d400079a6 */ /* 0x0013e4000c12f31c */
.L_x_2148:
[----:B------:R-:W-:Y:S05]  /*e970*/  BSYNC.RECONVERGENT B0 ;  /* 0x0000000000007941 */ /* 0x000fea0003800200 */
.L_x_2147:
[----:B01----:R0:W1:Y:S01]  /*e980*/  LDS R61, [R134+0x6c00] ;  /* 0x006c0000863d7984 */ /* 0x0030620000000800 */
[----:B------:R-:W-:Y:S01]  /*e990*/  BSSY.RECONVERGENT B0, `(.L_x_2149) ;  /* 0x0000005000007945 */ /* 0x000fe20003800200 */
[C---:B------:R-:W-:Y:S02]  /*e9a0*/  IADD3 R199, PT, PT, R190.reuse, 0xb00, RZ ;  /* 0x00000b00bec77810 */ /* 0x040fe40007ffe0ff */
[----:B------:R-:W-:Y:S01]  /*e9b0*/  IADD3 R201, PT, PT, R190, 0xb80, RZ ;  /* 0x00000b80bec97810 */ /* 0x000fe20007ffe0ff */
[----:B------:R-:W-:Y:S06]  /*e9c0*/  @!P5 BRA `(.L_x_2150) ;  /* 0x000000000004d947 */ /* 0x000fec0003800000 */
[----:B-1----:R1:W-:Y:S02]  /*e9d0*/  REDG.E.ADD.F32.FTZ.RN.STRONG.GPU desc[UR28][R64.64+0x2a00], R61 ;  /* 0x002a003d400079a6 */ /* 0x0023e4000c12f31c */
.L_x_2150:
[----:B------:R-:W-:Y:S05]  /*e9e0*/  BSYNC.RECONVERGENT B0 ;  /* 0x0000000000007941 */ /* 0x000fea0003800200 */
.L_x_2149:
        /* <DEDUP_REMOVED lines=16> */
.L_x_2152:
[----:B------:R-:W-:Y:S05]  /*eaf0*/  BSYNC.RECONVERGENT B0 ;  /* 0x0000000000007941 */ /* 0x000fea0003800200 */
.L_x_2151:
[----:B01----:R0:W1:Y:S01]  /*eb00*/  LDS R61, [R201+0x7000] ;  /* 0x00700000c93d7984 */ /* 0x0030620000000800 */
[----:B------:R-:W-:Y:S01]  /*eb10*/  BSSY.RECONVERGENT B0, `(.L_x_2153) ;  /* 0x0000006000007945 */ /* 0x000fe20003800200 */
[----:B------:R-:W-:Y:S02]  /*eb20*/  IADD3 R199, PT, PT, R190, 0xd00, RZ ;  /* 0x00000d00bec77810 */ /* 0x000fe40007ffe0ff */
[----:B------:R-:W-:Y:S02]  /*eb30*/  LEA.HI R203, R203, R190, RZ, 0x1b ;  /* 0x000000becbcb7211 */ /* 0x000fe400078fd8ff */
[----:B------:R-:W-:Y:S01]  /*eb40*/  LEA R134, R134, UR25, 0x2 ;  /* 0x0000001986867c11 */ /* 0x000fe2000f8e10ff */
[----:B------:R-:W-:Y:S06]  /*eb50*/  @!P2 BRA `(.L_x_2154) ;  /* 0x000000000004a947 */ /* 0x000fec0003800000 */
[----:B-1----:R2:W-:Y:S02]  /*eb60*/  REDG.E.ADD.F32.FTZ.RN.STRONG.GPU desc[UR28][R64.64+0x2e00], R61 ;  /* 0x002e003d400079a6 */ /* 0x0025e4000c12f31c */
.L_x_2154:
[----:B------:R-:W-:Y:S05]  /*eb70*/  BSYNC.RECONVERGENT B0 ;  /* 0x0000000000007941 */ /* 0x000fea0003800200 */
.L_x_2153:
[----:B-12---:R1:W2:Y:S01]  /*eb80*/  LDS R61, [R134+0x7200] ;  /* 0x00720000863d7984 */ /* 0x0062a20000000800 */
[----:B------:R-:W-:Y:S01]  /*eb90*/  BSSY.RECONVERGENT B0, `(.L_x_2155) ;  /* 0x0000005000007945 */ /* 0x000fe20003800200 */
[----:B------:R-:W-:Y:S02]  /*eba0*/  LEA.HI R199, R199, R190, RZ, 0x1b ;  /* 0x000000bec7c77211 */ /* 0x000fe400078fd8ff */
[----:B------:R-:W-:Y:S01]  /*ebb0*/  LEA R203, R203, UR25, 0x2 ;  /* 0x00000019cbcb7c11 */ /* 0x000fe2000f8e10ff */
[----:B------:R-:W-:Y:S06]  /*ebc0*/  @!P3 BRA `(.L_x_2156) ;  /* 0x000000000004b947 */ /* 0x000fec0003800000 */
[----:B--2---:R2:W-:Y:S02]  /*ebd0*/  REDG.E.ADD.F32.FTZ.RN.STRONG.GPU desc[UR28][R64.64+0x3000], R61 ;  /* 0x0030003d400079a6 */ /* 0x0045e4000c12f31c */
.L_x_2156:
[----:B------:R-:W-:Y:S05]  /*ebe0*/  BSYNC.RECONVERGENT B0 ;  /* 0x0000000000007941 */ /* 0x000fea0003800200 */
.L_x_2155:
[----:B--2---:R2:W0:Y:S01]  /*ebf0*/  LDS R61, [R203+0x7400] ;  /* 0x00740000cb3d7984 */ /* 0x0044220000000800 */
[----:B------:R-:W-:Y:S01]  /*ec00*/  BSSY.RECONVERGENT B0, `(.L_x_2157) ;  /* 0x0000004000007945 */ /* 0x000fe20003800200 */
[----:B-1----:R-:W-:-:S03]  /*ec10*/  LEA R134, R199, UR25, 0x2 ;  /* 0x00000019c7867c11 */ /* 0x002fc6000f8e10ff */
[----:B------:R-:W-:Y:S05]  /*ec20*/  @!P4 BRA `(.L_x_2158) ;  /* 0x000000000004c947 */ /* 0x000fea0003800000 */
[----:B0-----:R1:W-:Y:S02]  /*ec30*/  REDG.E.ADD.F32.FTZ.RN.STRONG.GPU desc[UR28][R64.64+0x3200], R61 ;  /* 0x0032003d400079a6 */ /* 0x0013e4000c12f31c */
.L_x_2158:
[----:B------:R-:W-:Y:S05]  /*ec40*/  BSYNC.RECONVERGENT B0 ;  /* 0x0000000000007941 */ /* 0x000fea0003800200 */
.L_x_2157:
[----:B01----:R0:W1:Y:S01]  /*ec50*/  LDS R61, [R134+0x7600] ;  /* 0x00760000863d7984 */ /* 0x0030620000000800 */
[----:B------:R-:W-:Y:S01]  /*ec60*/  BSSY.RECONVERGENT B0, `(.L_x_2159) ;  /* 0x0000005000007945 */ /* 0x000fe20003800200 */
[C---:B------:R-:W-:Y:S02]  /*ec70*/  IADD3 R199, PT, PT, R190.reuse, 0xd80, RZ ;  /* 0x00000d80bec77810 */ /* 0x040fe40007ffe0ff */
[----:B------:R-:W-:Y:S01]  /*ec80*/  IADD3 R201, PT, PT, R190, 0xe00, RZ ;  /* 0x00000e00bec97810 */ /* 0x000fe20007ffe0ff */
[----:B------:R-:W-:Y:S06]  /*ec90*/  @!P5 BRA `(.L_x_2160) ;  /* 0x000000000004d947 */ /* 0x000fec0003800000 */
[----:B-1----:R1:W-:Y:S02]  /*eca0*/  REDG.E.ADD.F32.FTZ.RN.STRONG.GPU desc[UR28][R64.64+0x3400], R61 ;  /* 0x0034003d400079a6 */ /* 0x0023e4000c12f31c */
.L_x_2160:
[----:B------:R-:W-:Y:S05]  /*ecb0*/  BSYNC.RECONVERGENT B0 ;  /* 0x0000000000007941 */ /* 0x000fea0003800200 */
.L_x_2159:
        /* <DEDUP_REMOVED lines=16> */
.L_x_2162:
[----:B------:R-:W-:Y:S05]  /*edc0*/  BSYNC.RECONVERGENT B0 ;  /* 0x0000000000007941 */ /* 0x000fea0003800200 */
.L_x_2161:
[----:B01----:R0:W1:Y:S01]  /*edd0*/  LDS R61, [R201+0x7a00] ;  /* 0x007a0000c93d7984 */ /* 0x0030620000000800 */
[----:B------:R-:W-:Y:S01]  /*ede0*/  BSSY.RECONVERGENT B0, `(.L_x_2163) ;  /* 0x0000006000007945 */ /* 0x000fe20003800200 */
[----:B------:R-:W-:Y:S02]  /*edf0*/  IADD3 R199, PT, PT, R190, 0xf80, RZ ;  /* 0x00000f80bec77810 */ /* 0x000fe40007ffe0ff */
[----:B------:R-:W-:Y:S02]  /*ee00*/  LEA.HI R203, R203, R190, RZ, 0x1b ;  /* 0x000000becbcb7211 */ /* 0x000fe400078fd8ff */
[----:B------:R-:W-:Y:S01]  /*ee10*/  LEA R134, R134, UR25, 0x2 ;  /* 0x0000001986867c11 */ /* 0x000fe2000f8e10ff */
[----:B------:R-:W-:Y:S06]  /*ee20*/  @!P2 BRA `(.L_x_2164) ;  /* 0x000000000004a947 */ /* 0x000fec0003800000 */
[----:B-1----:R2:W-:Y:S02]  /*ee30*/  REDG.E.ADD.F32.FTZ.RN.STRONG.GPU desc[UR28][R64.64+0x3800], R61 ;  /* 0x0038003d400079a6 */ /* 0x0025e4000c12f31c */
.L_x_2164:
[----:B------:R-:W-:Y:S05]  /*ee40*/  BSYNC.RECONVERGENT B0 ;  /* 0x0000000000007941 */ /* 0x000fea0003800200 */
.L_x_2163:
[----:B-12---:R1:W2:Y:S01]  /*ee50*/  LDS R61, [R134+0x7c00] ;  /* 0x007c0000863d7984 */ /* 0x0062a20000000800 */
[----:B------:R-:W-:Y:S01]  /*ee60*/  BSSY.RECONVERGENT B0, `(.L_x_2165) ;  /* 0x0000005000007945 */ /* 0x000fe20003800200 */
[----:B------:R-:W-:Y:S02]  /*ee70*/  LEA.HI R199, R199, R190, RZ, 0x1b ;  /* 0x000000bec7c77211 */ /* 0x000fe400078fd8ff */
[----:B------:R-:W-:Y:S01]  /*ee80*/  LEA R203, R203, UR25, 0x2 ;  /* 0x00000019cbcb7c11 */ /* 0x000fe2000f8e10ff */
[----:B------:R-:W-:Y:S06]  /*ee90*/  @!P3 BRA `(.L_x_2166) ;  /* 0x000000000004b947 */ /* 0x000fec0003800000 */
[----:B--2---:R2:W-:Y:S02]  /*eea0*/  REDG.E.ADD.F32.FTZ.RN.STRONG.GPU desc[UR28][R64.64+0x3a00], R61 ;  /* 0x003a003d400079a6 */ /* 0x0045e4000c12f31c */
.L_x_2166:
[----:B------:R-:W-:Y:S05]  /*eeb0*/  BSYNC.RECONVERGENT B0 ;  /* 0x0000000000007941 */ /* 0x000fea0003800200 */
.L_x_2165:
[----:B--2---:R2:W0:Y:S01]  /*eec0*/  LDS R61, [R203+0x7e00] ;  /* 0x007e0000cb3d7984 */ /* 0x0044220000000800 */
[----:B------:R-:W-:Y:S01]  /*eed0*/  BSSY.RECONVERGENT B0, `(.L_x_2167) ;  /* 0x0000004000007945 */ /* 0x000fe20003800200 */
[----:B------:R-:W-:-:S03]  /*eee0*/  LEA R199, R199, UR25, 0x2 ;  /* 0x00000019c7c77c11 */ /* 0x000fc6000f8e10ff */
[----:B------:R-:W-:Y:S05]  /*eef0*/  @!P4 BRA `(.L_x_2168) ;  /* 0x000000000004c947 */ /* 0x000fea0003800000 */
[----:B0-----:R0:W-:Y:S02]  /*ef00*/  REDG.E.ADD.F32.FTZ.RN.STRONG.GPU desc[UR28][R64.64+0x3c00], R61 ;  /* 0x003c003d400079a6 */ /* 0x0011e4000c12f31c */
.L_x_2168:
[----:B------:R-:W-:Y:S05]  /*ef10*/  BSYNC.RECONVERGENT B0 ;  /* 0x0000000000007941 */ /* 0x000fea0003800200 */
.L_x_2167:
[----:B0-----:R-:W-:Y:S01]  /*ef20*/  FADD.FTZ R61, R138, R123 ;  /* 0x0000007b8a3d7221 */ /* 0x001fe20000010000 */
[----:B------:R-:W-:Y:S01]  /*ef30*/  BSSY.RECONVERGENT B0, `(.L_x_2169) ;  /* 0x0000004000007945 */ /* 0x000fe20003800200 */
[----:B------:R0:W0:Y:S03]  /*ef40*/  LDS R123, [R199+0x8000] ;  /* 0x00800000c77b7984 */ /* 0x0000260000000800 */
[----:B------:R-:W-:Y:S05]  /*ef50*/  @!P5 BRA `(.L_x_2170) ;  /* 0x000000000004d947 */ /* 0x000fea0003800000 */
[----:B0-----:R0:W-:Y:S02]  /*ef60*/  REDG.E.ADD.F32.FTZ.RN.STRONG.GPU desc[UR28][R64.64+0x3e00], R123 ;  /* 0x003e007b400079a6 */ /* 0x0011e4000c12f31c */
.L_x_2170:
[----:B------:R-:W-:Y:S05]  /*ef70*/  BSYNC.RECONVERGENT B0 ;  /* 0x0000000000007941 */ /* 0x000fea0003800200 */
.L_x_2169:
        /* <DEDUP_REMOVED lines=8> */
[----:B------:R-:W2:Y:S01]  /*f000*/  SHFL.DOWN PT, R199, R62, 0x1, 0x1f ;  /* 0x08201f003ec77f89 */ /* 0x000ea200000e0000 */
[----:B------:R-:W-:Y:S01]  /*f010*/  FFMA.FTZ R65, R47, R129, R218 ;  /* 0x000000812f417223 */ /* 0x000fe200000100da */
[----:B------:R-:W-:Y:S01]  /*f020*/  FFMA.FTZ R186, R125, R29, R186 ;  /* 0x0000001d7dba7223 */ /* 0x000fe200000100ba */
[----:B------:R-:W-:Y:S01]  /*f030*/  FFMA.FTZ R125, R45, R125, R122 ;  /* 0x0000007d2d7d7223 */ /* 0x000fe2000001007a */
[----:B-1----:R-:W1:Y:S01]  /*f040*/  SHFL.DOWN PT, R134, R63, 0x1, 0x1f ;  /* 0x08201f003f867f89 */ /* 0x002e6200000e0000 */
        /* <DEDUP_REMOVED lines=19> */
[----:B--2---:R-:W-:Y:S01]  /*f180*/  @!P2 FADD.FTZ R62, R62, R199 ;  /* 0x000000c73e3ea221 */ /* 0x004fe20000010000 */
[----:B------:R-:W2:Y:S01]  /*f190*/  SHFL.DOWN PT, R110, R61, 0x2, 0x1f ;  /* 0x08401f003d6e7f89 */ /* 0x000ea200000e0000 */
[----:B------:R-:W-:Y:S01]  /*f1a0*/  FADD.FTZ R181, R64, R181 ;  /* 0x000000b540b57221 */ /* 0x000fe20000010000 */
[----:B------:R-:W-:Y:S01]  /*f1b0*/  FADD.FTZ R26, R73, R26 ;  /* 0x0000001a491a7221 */ /* 0x000fe20000010000 */
[----:B-1----:R-:W-:Y:S01]  /*f1c0*/  @!P2 FADD.FTZ R63, R63, R134 ;  /* 0x000000863f3fa221 */ /* 0x002fe20000010000 */
[----:B------:R-:W1:Y:S01]  /*f1d0*/  SHFL.DOWN PT, R79, R62, 0x2, 0x1f ;  /* 0x08401f003e4f7f89 */ /* 0x000e6200000e0000 */
        /* <DEDUP_REMOVED lines=92> */
.L_x_2172:
[----:B------:R-:W-:Y:S05]  /*f7a0*/  BSYNC.RECONVERGENT B0 ;  /* 0x0000000000007941 */ /* 0x000fea0003800200 */
.L_x_2171:
        /* <DEDUP_REMOVED lines=46> */
.L_x_2174:
[----:B------:R-:W-:Y:S05]  /*fa90*/  BSYNC.RECONVERGENT B0 ;  /* 0x0000000000007941 */ /* 0x000fea0003800200 */
.L_x_2173:
[----:B------:R-:W-:-:S04]  /*faa0*/  UIADD3 UR8, UPT, UPT, UR8, 0x1, URZ ;  /* 0x0000000108087890 */ /* 0x000fc8000fffe0ff */
[----:B------:R-:W-:-:S09]  /*fab0*/  UISETP.GE.AND UP0, UPT, UR8, UR46, UPT ;  /* 0x0000002e0800728c */ /* 0x000fd2000bf06270 */
[----:B------:R-:W-:Y:S05]  /*fac0*/  BRA.U !UP0, `(.L_x_2175) ;  /* 0xffffff6d08f07547 */ /* 0x000fea000b83ffff */
.L_x_2077:
[----:B------:R-:W-:Y:S01]  /*fad0*/  BAR.SYNC.DEFER_BLOCKING 0x0 ;  /* 0x0000000000007b1d */ /* 0x000fe20000010000 */
[C---:B------:R-:W-:Y:S01]  /*fae0*/  LOP3.LUT R0, R190.reuse, 0x1f, RZ, 0xc0, !PT ;  /* 0x0000001fbe007812 */ /* 0x040fe200078ec0ff */
[----:B------:R-:W-:Y:S01]  /*faf0*/  ULEA UR8, UR16, 0xfffff800, 0xb ;  /* 0xfffff80010087891 */ /* 0x000fe2000f8e58ff */
[----:B0-----:R-:W-:-:S03]  /*fb00*/  SHF.L.U32 R3, R190, 0x4, RZ ;  /* 0x00000004be037819 */ /* 0x001fc600000006ff */
        /* <DEDUP_REMOVED lines=15> */
[----:B------:R-:W3:Y:S01]  /*fc00*/  LDL.LU R78, [R1+0x20] ;  /* 0x00002000014e7983 */ /* 0x000ee20000300800 */
[----:B------:R-:W-:Y:S02]  /*fc10*/  ISETP.GE.AND P4, PT, R55, UR9, PT ;  /* 0x0000000937007c0c */ /* 0x000fe4000bf86270 */
[----:B------:R-:W-:Y:S02]  /*fc20*/  CS2R R16, SRZ ;  /* 0x0000000000107805 */ /* 0x000fe4000001ff00 */
[----:B------:R-:W-:Y:S01]  /*fc30*/  ISETP.GE.AND P5, PT, R57, UR9, PT ;  /* 0x0000000939007c0c */ /* 0x000fe2000bfa6270 */
[C---:B------:R-:W-:Y:S01]  /*fc40*/  IMAD.WIDE.U32 R4, R3.reuse, 0x4, R4 ;  /* 0x0000000403047825 */ /* 0x040fe200078e0004 */
[C---:B------:R-:W-:Y:S01]  /*fc50*/  LOP3.LUT R59, R3.reuse, 0x80, RZ, 0xfc, !PT ;  /* 0x00000080033b7812 */ /* 0x040fe200078efcff */
[----:B------:R-:W4:Y:S01]  /*fc60*/  LDL.LU R76, [R1+0x1c] ;  /* 0x00001c00014c7983 */ /* 0x000f220000300800 */
[C---:B------:R-:W-:Y:S01]  /*fc70*/  LOP3.LUT R61, R3.reuse, 0xa0, RZ, 0xfc, !PT ;  /* 0x000000a0033d7812 */ /* 0x040fe200078efcff */
[----:B------:R-:W-:Y:S01]  /*fc80*/  HFMA2 R29, -RZ, RZ, 0, 0 ;  /* 0x00000000ff1d7431 */ /* 0x000fe200000001ff */
[C---:B------:R-:W-:Y:S01]  /*fc90*/  LOP3.LUT R63, R3.reuse, 0xc0, RZ, 0xfc, !PT ;  /* 0x000000c0033f7812 */ /* 0x040fe200078efcff */
[----:B------:R-:W5:Y:S01]  /*fca0*/  @!P2 LDG.E R6, desc[UR28][R4.64] ;  /* 0x0000001c0406a981 */ /* 0x000f62000c1e1900 */
[----:B-1----:R-:W-:-:S02]  /*fcb0*/  LOP3.LUT R65, R3, 0xe0, RZ, 0xfc, !PT ;  /* 0x000000e003417812 */ /* 0x002fc400078efcff */
[----:B------:R-:W-:Y:S02]  /*fcc0*/  CS2R R30, SRZ ;  /* 0x00000000001e7805 */ /* 0x000fe4000001ff00 */
[----:B------:R-:W-:Y:S01]  /*fcd0*/  LOP3.LUT R67, R3, 0x100, RZ, 0xfc, !PT ;  /* 0x0000010003437812 */ /* 0x000fe200078efcff */
[----:B------:R-:W3:Y:S01]  /*fce0*/  @!P3 LDG.E R7, desc[UR28][R4.64+0x80] ;  /* 0x0000801c0407b981 */ /* 0x000ee2000c1e1900 */
[----:B------:R-:W-:Y:S02]  /*fcf0*/  ISETP.GE.AND P6, PT, R59, UR9, PT ;  /* 0x000000093b007c0c */ /* 0x000fe4000bfc6270 */
[----:B------:R-:W-:Y:S01]  /*fd00*/  MOV R32, RZ ;  /* 0x000000ff00207202 */ /* 0x000fe20000000f00 */
[----:B------:R-:W4:Y:S01]  /*fd10*/  @!P4 LDG.E R8, desc[UR28][R4.64+0x100] ;  /* 0x0001001c0408c981 */ /* 0x000f22000c1e1900 */
[----:B------:R-:W-:Y:S01]  /*fd20*/  LOP3.LUT R69, R3, 0x120, RZ, 0xfc, !PT ;  /* 0x0000012003457812 */ /* 0x000fe200078efcff */
[----:B------:R-:W0:Y:S01]  /*fd30*/  S2UR UR32, SR_CTAID.X ;  /* 0x00000000002079c3 */ /* 0x000e220000002500 */
[----:B------:R-:W-:Y:S01]  /*fd40*/  ISETP.GE.AND P1, PT, R61, UR9, PT ;  /* 0x000000093d007c0c */ /* 0x000fe2000bf26270 */
[----:B------:R-:W4:Y:S01]  /*fd50*/  @!P5 LDG.E R9, desc[UR28][R4.64+0x180] ;  /* 0x0001801c0409d981 */ /* 0x000f22000c1e1900 */
[----:B------:R-:W-:Y:S01]  /*fd60*/  ISETP.GE.AND P2, PT, R63, UR9, PT ;  /* 0x000000093f007c0c */ /* 0x000fe2000bf46270 */
[----:B------:R-:W0:Y:S01]  /*fd70*/  LDCU.64 UR26, c[0x0][0x4f8] ;  /* 0x00009f00ff1a77ac */ /* 0x000e220008000a00 */
[----:B------:R-:W-:Y:S01]  /*fd80*/  ISETP.GE.AND P3, PT, R65, UR9, PT ;  /* 0x0000000941007c0c */ /* 0x000fe2000bf66270 */
[----:B------:R-:W4:Y:S01]  /*fd90*/  LDL.LU R74, [R1+0x18] ;  /* 0x00001800014a7983 */ /* 0x000f220000300800 */
[----:B------:R-:W-:Y:S01]  /*fda0*/  ISETP.GE.AND P4, PT, R67, UR9, PT ;  /* 0x0000000943007c0c */ /* 0x000fe2000bf86270 */
[----:B------:R-:W1:Y:S01]  /*fdb0*/  S2UR UR12, SR_CTAID.Y ;  /* 0x00000000000c79c3 */ /* 0x000e620000002600 */
[----:B------:R-:W-:Y:S01]  /*fdc0*/  ISETP.GE.AND P5, PT, R69, UR9, PT ;  /* 0x0000000945007c0c */ /* 0x000fe2000bfa6270 */
[----:B------:R-:W4:Y:S01]  /*fdd0*/  @!P6 LDG.E R10, desc[UR28][R4.64+0x200] ;  /* 0x0002001c040ae981 */ /* 0x000f22000c1e1900 */
[C---:B------:R-:W-:Y:S01]  /*fde0*/  LOP3.LUT R71, R3.reuse, 0x140, RZ, 0xfc, !PT ;  /* 0x0000014003477812 */ /* 0x040fe200078efcff */
[----:B------:R-:W1:Y:S01]  /*fdf0*/  LDCU.64 UR30, c[0x0][0x500] ;  /* 0x0000a000ff1e77ac */ /* 0x000e620008000a00 */
[C---:B------:R-:W-:Y:S01]  /*fe00*/  LOP3.LUT R73, R3.reuse, 0x160, RZ, 0xfc, !PT ;  /* 0x0000016003497812 */ /* 0x040fe200078efcff */
[----:B------:R-:W4:Y:S01]  /*fe10*/  @!P1 LDG.E R11, desc[UR28][R4.64+0x280] ;  /* 0x0002801c040b9981 */ /* 0x000f22000c1e1900 */
[----:B------:R-:W-:-:S02]  /*fe20*/  LOP3.LUT R75, R3, 0x180, RZ, 0xfc, !PT ;  /* 0x00000180034b7812 */ /* 0x000fc400078efcff */
[C---:B------:R-:W-:Y:S01]  /*fe30*/  LOP3.LUT R77, R3.reuse, 0x1a0, RZ, 0xfc, !PT ;  /* 0x000001a0034d7812 */ /* 0x040fe200078efcff */
[----:B------:R-:W4:Y:S01]  /*fe40*/  @!P2 LDG.E R12, desc[UR28][R4.64+0x300] ;  /* 0x0003001c040ca981 */ /* 0x000f22000c1e1900 */
[----:B------:R-:W-:Y:S02]  /*fe50*/  LOP3.LUT R79, R3, 0x1c0, RZ, 0xfc, !PT ;  /* 0x000001c0034f7812 */ /* 0x000fe400078efcff */
[----:B------:R-:W-:Y:S01]  /*fe60*/  ISETP.GE.AND P6, PT, R71, UR9, PT ;  /* 0x0000000947007c0c */ /* 0x000fe2000bfc6270 */
[----:B------:R-:W4:Y:S01]  /*fe70*/  @!P3 LDG.E R13, desc[UR28][R4.64+0x380] ;  /* 0x0003801c040db981 */ /* 0x000f22000c1e1900 */
[----:B------:R-:W-:Y:S02]  /*fe80*/  LOP3.LUT R83, R3, 0x1e0, RZ, 0xfc, !PT ;  /* 0x000001e003537812 */ /* 0x000fe400078efcff */
[----:B------:R-:W-:Y:S01]  /*fe90*/  ISETP.GE.AND P1, PT, R73, UR9, PT ;  /* 0x0000000949007c0c */ /* 0x000fe2000bf26270 */
[----:B------:R-:W4:Y:S01]  /*fea0*/  @!P4 LDG.E R14, desc[UR28][R4.64+0x400] ;  /* 0x0004001c040ec981 */ /* 0x000f22000c1e1900 */
[----:B------:R-:W-:-:S02]  /*feb0*/  ISETP.GE.AND P2, PT, R75, UR9, PT ;  /* 0x000000094b007c0c */ /* 0x000fc4000bf46270 */
[----:B------:R-:W-:Y:S01]  /*fec0*/  ISETP.GE.AND P3, PT, R77, UR9, PT ;  /* 0x000000094d007c0c */ /* 0x000fe2000bf66270 */
[----:B------:R-:W4:Y:S01]  /*fed0*/  @!P5 LDG.E R15, desc[UR28][R4.64+0x480] ;  /* 0x0004801c040fd981 */ /* 0x000f22000c1e1900 */
[----:B------:R-:W-:Y:S02]  /*fee0*/  ISETP.GE.AND P4, PT, R79, UR9, PT ;  /* 0x000000094f007c0c */ /* 0x000fe4000bf86270 */
[----:B------:R-:W-:Y:S01]  /*fef0*/  ISETP.GE.AND P5, PT, R83, UR9, PT ;  /* 0x0000000953007c0c */ /* 0x000fe2000bfa6270 */
[----:B------:R-:W4:Y:S04]  /*ff00*/  LDL.LU R72, [R1+0x14] ;  /* 0x0000140001487983 */ /* 0x000f280000300800 */
[----:B------:R-:W4:Y:S04]  /*ff10*/  LDL.LU R70, [R1+0x10] ;  /* 0x0000100001467983 */ /* 0x000f280000300800 */
[----:B--2---:R-:W2:Y:S04]  /*ff20*/  LDL.LU R68, [R1+0xc] ;  /* 0x00000c0001447983 */ /* 0x004ea80000300800 */
[----:B------:R-:W2:Y:S04]  /*ff30*/  LDL.LU R66, [R1+0x8] ;  /* 0x0000080001427983 */ /* 0x000ea80000300800 */
[----:B------:R-:W2:Y:S04]  /*ff40*/  LDL.LU R64, [R1+0x4] ;  /* 0x0000040001407983 */ /* 0x000ea80000300800 */
        /* <DEDUP_REMOVED lines=36> */
[----:B----4-:R-:W-:-:S03]  /*10190*/  FADD.FTZ R13, R6, UR7 ;  /* 0x00000007060d7e21 */ /* 0x010fc60008010000 */
[----:B------:R-:W4:Y:S01]  /*101a0*/  LDS R6, [R81+0x18] ;  /* 0x0000180051067984 */ /* 0x000f220000000800 */
[----:B------:R-:W-:-:S05]  /*101b0*/  FSETP.GTU.FTZ.AND P5, PT, R11, 20, PT ;  /* 0x41a000000b00780b */ /* 0x000fca0003fbc000 */
[----:B------:R-:W-:Y:S01]  /*101c0*/  @!P3 FMUL.FTZ R10, R10, -1.4426950216293334961 ;  /* 0xbfb8aa3b0a0ab820 */ /* 0x000fe20000410000 */
[----:B-----5:R-:W-:Y:S01]  /*101d0*/  FADD.FTZ R15, R7, UR7 ;  /* 0x00000007070f7e21 */ /* 0x020fe20008010000 */
[----:B------:R-:W-:Y:S01]  /*101e0*/  FSETP.GTU.FTZ.AND P1, PT, R13, 20, PT ;  /* 0x41a000000d00780b */ /* 0x000fe20003f3c000 */
[----:B------:R-:W5:Y:S03]  /*101f0*/  LDS R7, [R81+0x1c] ;  /* 0x00001c0051077984 */ /* 0x000f660000000800 */
[----:B------:R-:W0:Y:S01]  /*10200*/  @!P3 MUFU.EX2 R10, R10 ;  /* 0x0000000a000ab308 */ /* 0x000e220000000800 */
[----:B------:R-:W-:Y:S01]  /*10210*/  FSETP.GTU.FTZ.AND P2, PT, R15, 20, PT ;  /* 0x41a000000f00780b */ /* 0x000fe20003f5c000 */
[----:B------:R-:W-:-:S07]  /*10220*/  @!P5 FMUL.FTZ R11, R11, -1.4426950216293334961 ;  /* 0xbfb8aa3b0b0bd820 */ /* 0x000fce0000410000 */
[----:B------:R-:W-:Y:S01]  /*10230*/  @!P1 FMUL.FTZ R13, R13, -1.4426950216293334961 ;  /* 0xbfb8aa3b0d0d9820 */ /* 0x000fe20000410000 */
[----:B------:R-:W1:Y:S01]  /*10240*/  @!P5 MUFU.EX2 R11, R11 ;  /* 0x0000000b000bd308 */ /* 0x000e620000000800 */
[----:B0-----:R-:W-:-:S03]  /*10250*/  @!P3 FADD.FTZ R10, R10, 1 ;  /* 0x3f8000000a0ab421 */ /* 0x001fc60000010000 */
[----:B------:R-:W-:Y:S01]  /*10260*/  @!P2 FMUL.FTZ R15, R15, -1.4426950216293334961 ;  /* 0xbfb8aa3b0f0fa820 */ /* 0x000fe20000410000 */
[----:B------:R-:W0:Y:S04]  /*10270*/  @!P1 MUFU.EX2 R13, R13 ;  /* 0x0000000d000d9308 */ /* 0x000e280000000800 */
[----:B------:R-:W5:Y:S08]  /*10280*/  @!P3 MUFU.RCP R17, R10 ;  /* 0x0000000a0011b308 */ /* 0x000f700000001000 */
[----:B------:R-:W5:Y:S01]  /*10290*/  @!P2 MUFU.EX2 R15, R15 ;  /* 0x0000000f000fa308 */ /* 0x000f620000000800 */
[----:B-1----:R-:W-:Y:S01]  /*102a0*/  @!P5 FADD.FTZ R12, R11, 1 ;  /* 0x3f8000000b0cd421 */ /* 0x002fe20000010000 */
[----:B--2---:R-:W-:Y:S01]  /*102b0*/  FADD.FTZ R4, R4, UR7 ;  /* 0x0000000704047e21 */ /* 0x004fe20008010000 */
[----:B---3--:R-:W-:Y:S01]  /*102c0*/  FADD.FTZ R5, R5, UR7 ;  /* 0x0000000705057e21 */ /* 0x008fe20008010000 */
[----:B0-----:R-:W-:Y:S01]  /*102d0*/  @!P1 FADD.FTZ R14, R13, 1 ;  /* 0x3f8000000d0e9421 */ /* 0x001fe20000010000 */
[----:B----4-:R-:W-:-:S02]  /*102e0*/  FADD.FTZ R6, R6, UR7 ;  /* 0x0000000706067e21 */ /* 0x010fc40008010000 */
[----:B------:R-:W0:Y:S01]  /*102f0*/  @!P5 MUFU.RCP R12, R12 ;  /* 0x0000000c000cd308 */ /* 0x000e220000001000 */
[----:B------:R-:W-:Y:S01]  /*10300*/  FSETP.GTU.FTZ.AND P4, PT, R5, 20, PT ;  /* 0x41a000000500780b */ /* 0x000fe20003f9c000 */
[----:B-----5:R-:W-:Y:S01]  /*10310*/  @!P3 FMUL.FTZ R18, R18, R17 ;  /* 0x000000111212b220 */ /* 0x020fe20000410000 */
[----:B------:R-:W-:Y:S01]  /*10320*/  FSETP.GTU.FTZ.AND P3, PT, R4, 20, PT ;  /* 0x41a000000400780b */ /* 0x000fe20003f7c000 */
[----:B------:R-:W-:-:S04]  /*10330*/  @!P2 FADD.FTZ R11, R15, 1 ;  /* 0x3f8000000f0ba421 */ /* 0x000fc80000010000 */
[----:B------:R-:W1:Y:S01]  /*10340*/  @!P1 MUFU.RCP R29, R14 ;  /* 0x0000000e001d9308 */ /* 0x000e620000001000 */
[----:B------:R-:W-:-:S07]  /*10350*/  FSETP.GTU.FTZ.AND P6, PT, R6, 20, PT ;  /* 0x41a000000600780b */ /* 0x000fce0003fdc000 */
[----:B------:R-:W2:Y:S01]  /*10360*/  @!P2 MUFU.RCP R16, R11 ;  /* 0x0000000b0010a308 */ /* 0x000ea20000001000 */
[----:B------:R-:W-:Y:S01]  /*10370*/  @!P3 FMUL.FTZ R4, R4, -1.4426950216293334961 ;  /* 0xbfb8aa3b0404b820 */ /* 0x000fe20000410000 */
[----:B------:R-:W-:Y:S01]  /*10380*/  @!P4 FMUL.FTZ R5, R5, -1.4426950216293334961 ;  /* 0xbfb8aa3b0505c820 */ /* 0x000fe20000410000 */
[----:B------:R-:W-:Y:S01]  /*10390*/  FADD.FTZ R7, R7, UR7 ;  /* 0x0000000707077e21 */ /* 0x000fe20008010000 */
[----:B------:R-:W-:Y:S01]  /*103a0*/  FADD.FTZ R8, R8, UR7 ;  /* 0x0000000708087e21 */ /* 0x000fe20008010000 */
[----:B0-----:R-:W-:Y:S01]  /*103b0*/  @!P5 FMUL.FTZ R19, R19, R12 ;  /* 0x0000000c1313d220 */ /* 0x001fe20000410000 */
[----:B------:R-:W-:Y:S01]  /*103c0*/  @!P6 FMUL.FTZ R6, R6, -1.4426950216293334961 ;  /* 0xbfb8aa3b0606e820 */ /* 0x000fe20000410000 */
[----:B------:R-:W-:Y:S01]  /*103d0*/  FADD.FTZ R9, R9, UR7 ;  /* 0x0000000709097e21 */ /* 0x000fe20008010000 */
[----:B------:R-:W-:Y:S01]  /*103e0*/  FSETP.GTU.FTZ.AND P5, PT, R7, 20, PT ;  /* 0x41a000000700780b */ /* 0x000fe20003fbc000 */
[----:B------:R-:W0:Y:S01]  /*103f0*/  @!P3 MUFU.EX2 R4, R4 ;  /* 0x000000040004b308 */ /* 0x000e220000000800 */
[----:B-1----:R-:W-:Y:S01]  /*10400*/  @!P1 FMUL.FTZ R20, R20, R29 ;  /* 0x0000001d14149220 */ /* 0x002fe20000410000 */
[----:B------:R-:W-:-:S02]  /*10410*/  FSETP.GTU.FTZ.AND P1, PT, R8, 20, PT ;  /* 0x41a000000800780b */ /* 0x000fc40003f3c000 */
[----:B------:R-:W1:Y:S04]  /*10420*/  @!P4 MUFU.EX2 R5, R5 ;  /* 0x000000050005c308 */ /* 0x000e680000000800 */
[----:B------:R-:W3:Y:S01]  /*10430*/  @!P6 MUFU.EX2 R6, R6 ;  /* 0x000000060006e308 */ /* 0x000ee20000000800 */
[----:B--2---:R-:W-:Y:S01]  /*10440*/  @!P2 FMUL.FTZ R21, R21, R16 ;  /* 0x000000101515a220 */ /* 0x004fe20000410000 */
[----:B------:R-:W-:Y:S02]  /*10450*/  FSETP.GTU.FTZ.AND P2, PT, R9, 20, PT ;  /* 0x41a000000900780b */ /* 0x000fe40003f5c000 */
[----:B------:R-:W-:Y:S01]  /*10460*/  @!P5 FMUL.FTZ R10, R7, -1.4426950216293334961 ;  /* 0xbfb8aa3b070ad820 */ /* 0x000fe20000410000 */
[----:B0-----:R-:W-:Y:S02]  /*10470*/  @!P3 FADD.FTZ R7, R4, 1 ;  /* 0x3f8000000407b421 */ /* 0x001fe40000010000 */
[----:B------:R-:W-:Y:S01]  /*10480*/  @!P1 FMUL.FTZ R12, R8, -1.4426950216293334961 ;  /* 0xbfb8aa3b080c9820 */ /* 0x000fe20000410000 */
[----:B------:R-:W0:Y:S01]  /*10490*/  LDS R4, [R81+0x28] ;  /* 0x0000280051047984 */ /* 0x000e220000000800 */
[----:B-1----:R-:W-:-:S03]  /*104a0*/  @!P4 FADD.FTZ R8, R5, 1 ;  /* 0x3f8000000508c421 */ /* 0x002fc60000010000 */
[----:B------:R-:W1:Y:S01]  /*104b0*/  LDS R5, [R81+0x2c] ;  /* 0x00002c0051057984 */ /* 0x000e620000000800 */
[----:B------:R2:W4:Y:S02]  /*104c0*/  @!P3 MUFU.RCP R15, R7 ;  /* 0x00000007000fb308 */ /* 0x0005240000001000 */
[----:B------:R-:W-:Y:S01]  /*104d0*/  @!P2 FMUL.FTZ R13, R9, -1.4426950216293334961 ;  /* 0xbfb8aa3b090da820 */ /* 0x000fe20000410000 */
[----:B---3--:R-:W-:Y:S02]  /*104e0*/  @!P6 FADD.FTZ R9, R6, 1 ;  /* 0x3f8000000609e421 */ /* 0x008fe40000010000 */
[----:B------:R-:W3:Y:S03]  /*104f0*/  LDS R6, [R81+0x30] ;  /* 0x0000300051067984 */ /* 0x000ee60000000800 */
[----:B------:R5:W-:Y:S01]  /*10500*/  @!P4 MUFU.RCP R14, R8 ;  /* 0x00000008000ec308 */ /* 0x000be20000001000 */
[----:B--2---:R-:W2:Y:S07]  /*10510*/  LDS R7, [R81+0x34] ;  /* 0x0000340051077984 */ /* 0x004eae0000000800 */
[----:B------:R-:W4:Y:S01]  /*10520*/  @!P1 MUFU.EX2 R12, R12 ;  /* 0x0000000c000c9308 */ /* 0x000f220000000800 */
[----:B-----5:R-:W5:Y:S03]  /*10530*/  LDS R8, [R81+0x38] ;  /* 0x0000380051087984 */ /* 0x020f660000000800 */
[----:B------:R-:W0:Y:S04]  /*10540*/  @!P5 MUFU.EX2 R10, R10 ;  /* 0x0000000a000ad308 */ /* 0x000e280000000800 */
[----:B------:R-:W0:Y:S04]  /*10550*/  @!P2 MUFU.EX2 R13, R13 ;  /* 0x0000000d000da308 */ /* 0x000e280000000800 */
[----:B------:R0:W3:Y:S01]  /*10560*/  @!P6 MUFU.RCP R17, R9 ;  /* 0x000000090011e308 */ /* 0x0000e20000001000 */
[----:B----4-:R-:W-:Y:S01]  /*10570*/  @!P1 FADD.FTZ R12, R12, 1 ;  /* 0x3f8000000c0c9421 */ /* 0x010fe20000010000 */
[----:B0-----:R-:W0:Y:S01]  /*10580*/  LDS R9, [R81+0x3c] ;  /* 0x00003c0051097984 */ /* 0x001e220000000800 */
[----:B------:R-:W-:Y:S01]  /*10590*/  BAR.SYNC.DEFER_BLOCKING 0x0 ;  /* 0x0000000000007b1d */ /* 0x000fe20000010000 */
[----:B------:R-:W-:Y:S01]  /*105a0*/  @!P5 FADD.FTZ R11, R10, 1 ;  /* 0x3f8000000a0bd421 */ /* 0x000fe20000010000 */
[----:B------:R-:W-:-:S04]  /*105b0*/  @!P2 FADD.FTZ R13, R13, 1 ;  /* 0x3f8000000d0da421 */ /* 0x000fc80000010000 */
[----:B------:R4:W2:Y:S08]  /*105c0*/  @!P1 MUFU.RCP R29, R12 ;  /* 0x0000000c001d9308 */ /* 0x0008b00000001000 */
[----:B------:R5:W5:Y:S01]  /*105d0*/  @!P5 MUFU.RCP R10, R11 ;  /* 0x0000000b000ad308 */ /* 0x000b620000001000 */
[----:B----4-:R-:W-:-:S07]  /*105e0*/  MOV R12, UR9 ;  /* 0x00000009000c7c02 */ /* 0x010fce0008000f00 */
[----:B------:R4:W0:Y:S01]  /*105f0*/  @!P2 MUFU.RCP R16, R13 ;  /* 0x0000000d0010a308 */ /* 0x0008220000001000 */
[----:B------:R-:W-:Y:S01]  /*10600*/  FADD.FTZ R4, R4, UR7 ;  /* 0x0000000704047e21 */ /* 0x000fe20008010000 */
[----:B------:R-:W-:Y:S01]  /*10610*/  STS [R81], R239 ;  /* 0x000000ef51007388 */ /* 0x000fe20000000800 */
[----:B-1----:R-:W-:Y:S01]  /*10620*/  FADD.FTZ R5, R5, UR7 ;  /* 0x0000000705057e21 */ /* 0x002fe20008010000 */
[----:B------:R-:W-:Y:S01]  /*10630*/  @!P3 FMUL.FTZ R22, R22, R15 ;  /* 0x0000000f1616b220 */ /* 0x000fe20000410000 */
[----:B---3--:R-:W-:Y:S01]  /*10640*/  @!P6 FMUL.FTZ R24, R24, R17 ;  /* 0x000000111818e220 */ /* 0x008fe20000410000 */
[----:B------:R-:W-:Y:S01]  /*10650*/  STS [R81+0x4], R238 ;  /* 0x000004ee51007388 */ /* 0x000fe20000000800 */
[----:B--2---:R-:W-:-:S03]  /*10660*/  @!P1 FMUL.FTZ R26, R26, R29 ;  /* 0x0000001d1a1a9220 */ /* 0x004fc60000410000 */
        /* <DEDUP_REMOVED lines=15> */
[----:B-----5:R-:W-:Y:S01]  /*10760*/  LDS R11, [R84] ;  /* 0x00000000540b7984 */ /* 0x020fe20000000800 */
[----:B------:R-:W-:Y:S01]  /*10770*/  @!P5 FMUL.FTZ R25, R25, R10 ;  /* 0x0000000a1919d220 */ /* 0x000fe20000410000 */
[----:B------:R-:W-:Y:S02]  /*10780*/  FADD.FTZ R6, R6, UR7 ;  /* 0x0000000706067e21 */ /* 0x000fe40008010000 */
[----:B----4-:R-:W-:Y:S01]  /*10790*/  LDS R13, [R78+0x80] ;  /* 0x000080004e0d7984 */ /* 0x010fe20000000800 */
[----:B------:R-:W-:-:S03]  /*107a0*/  FSETP.GTU.FTZ.AND P5, PT, R4, 20, PT ;  /* 0x41a000000400780b */ /* 0x000fc60003fbc000 */
[----:B------:R-:W-:Y:S01]  /*107b0*/  LDS R15, [R76+0x100] ;  /* 0x000100004c0f7984 */ /* 0x000fe20000000800 */
[----:B------:R-:W-:-:S03]  /*107c0*/  FSETP.GTU.FTZ.AND P6, PT, R5, 20, PT ;  /* 0x41a000000500780b */ /* 0x000fc60003fdc000 */
[----:B------:R-:W-:Y:S01]  /*107d0*/  LDS R17, [R74+0x180] ;  /* 0x000180004a117984 */ /* 0x000fe20000000800 */
[----:B------:R-:W-:-:S03]  /*107e0*/  FADD.FTZ R7, R7, UR7 ;  /* 0x0000000707077e21 */ /* 0x000fc60008010000 */
[----:B------:R-:W-:Y:S01]  /*107f0*/  LDS R29, [R72+0x200] ;  /* 0x00020000481d7984 */ /* 0x000fe20000000800 */
        /* <DEDUP_REMOVED lines=14> */
[----:B------:R-:W-:Y:S01]  /*108e0*/  @!P4 FMUL.FTZ R23, R23, R14 ;  /* 0x0000000e1717c220 */ /* 0x000fe20000410000 */
[----:B0-----:R-:W-:Y:S01]  /*108f0*/  @!P2 FMUL.FTZ R27, R27, R16 ;  /* 0x000000101b1ba220 */ /* 0x001fe20000410000 */
[----:B------:R-:W-:-:S02]  /*10900*/  FSETP.GTU.FTZ.AND P4, PT, R6, 20, PT ;  /* 0x41a000000600780b */ /* 0x000fc40003f9c000 */
[----:B------:R-:W-:Y:S02]  /*10910*/  FSETP.GTU.FTZ.AND P3, PT, R7, 20, PT ;  /* 0x41a000000700780b */ /* 0x000fe40003f7c000 */
[----:B------:R-:W-:Y:S01]  /*10920*/  FSETP.GTU.FTZ.AND P2, PT, R8, 20, PT ;  /* 0x41a000000800780b */ /* 0x000fe20003f5c000 */
[----:B------:R-:W-:Y:S01]  /*10930*/  @!P5 FMUL.FTZ R4, R4, -1.4426950216293334961 ;  /* 0xbfb8aa3b0404d820 */ /* 0x000fe20000410000 */
[----:B------:R-:W-:Y:S01]  /*10940*/  @!P6 FMUL.FTZ R5, R5, -1.4426950216293334961 ;  /* 0xbfb8aa3b0505e820 */ /* 0x000fe20000410000 */
[----:B------:R-:W-:-:S04]  /*10950*/  FADD.FTZ R9, R9, UR7 ;  /* 0x0000000709097e21 */ /* 0x000fc80008010000 */
[----:B------:R-:W0:Y:S02]  /*10960*/  @!P5 MUFU.EX2 R4, R4 ;  /* 0x000000040004d308 */ /* 0x000e240000000800 */
[----:B------:R-:W-:Y:S01]  /*10970*/  @!P4 FMUL.FTZ R6, R6, -1.4426950216293334961 ;  /* 0xbfb8aa3b0606c820 */ /* 0x000fe20000410000 */
[----:B------:R-:W-:Y:S01]  /*10980*/  FSETP.GTU.FTZ.AND P1, PT, R9, 20, PT ;  /* 0x41a000000900780b */ /* 0x000fe20003f3c000 */
[----:B------:R-:W-:Y:S01]  /*10990*/  @!P3 FMUL.FTZ R7, R7, -1.4426950216293334961 ;  /* 0xbfb8aa3b0707b820 */ /* 0x000fe20000410000 */
[----:B------:R-:W1:Y:S01]  /*109a0*/  @!P6 MUFU.EX2 R5, R5 ;  /* 0x000000050005e308 */ /* 0x000e620000000800 */
[----:B------:R-:W-:-:S03]  /*109b0*/  @!P2 FMUL.FTZ R8, R8, -1.4426950216293334961 ;  /* 0xbfb8aa3b0808a820 */ /* 0x000fc60000410000 */
[----:B------:R-:W2:Y:S01]  /*109c0*/  @!P4 MUFU.EX2 R6, R6 ;  /* 0x000000060006c308 */ /* 0x000ea20000000800 */
[----:B------:R-:W3:Y:S03]  /*109d0*/  LDS R10, [UR25+0x2100] ;  /* 0x00210019ff0a7984 */ /* 0x000ee60008000800 */
[----:B------:R-:W4:Y:S04]  /*109e0*/  @!P3 MUFU.EX2 R7, R7 ;  /* 0x000000070007b308 */ /* 0x000f280000000800 */
[----:B------:R-:W5:Y:S01]  /*109f0*/  @!P2 MUFU.EX2 R8, R8 ;  /* 0x000000080008a308 */ /* 0x000f620000000800 */
[----:B------:R-:W-:Y:S01]  /*10a00*/  @!P1 FMUL.FTZ R9, R9, -1.4426950216293334961 ;  /* 0xbfb8aa3b09099820 */ /* 0x000fe20000410000 */
[----:B0-----:R-:W-:Y:S01]  /*10a10*/  @!P5 FADD.FTZ R4, R4, 1 ;  /* 0x3f8000000404d421 */ /* 0x001fe20000010000 */
[----:B-1----:R-:W-:Y:S01]  /*10a20*/  @!P6 FADD.FTZ R5, R5, 1 ;  /* 0x3f8000000505e421 */ /* 0x002fe20000010000 */
[----:B--2---:R-:W-:-:S03]  /*10a30*/  @!P4 FADD.FTZ R6, R6, 1 ;  /* 0x3f8000000606c421 */ /* 0x004fc60000010000 */
[----:B------:R-:W0:Y:S01]  /*10a40*/  @!P1 MUFU.EX2 R9, R9 ;  /* 0x0000000900099308 */ /* 0x000e220000000800 */
[----:B----4-:R-:W-:-:S03]  /*10a50*/  @!P3 FADD.FTZ R7, R7, 1 ;  /* 0x3f8000000707b421 */ /* 0x010fc60000010000 */
[----:B------:R-:W1:Y:S01]  /*10a60*/  @!P5 MUFU.RCP R4, R4 ;  /* 0x000000040004d308 */ /* 0x000e620000001000 */
[----:B-----5:R-:W-:Y:S01]  /*10a70*/  @!P2 FADD.FTZ R8, R8, 1 ;  /* 0x3f8000000808a421 */ /* 0x020fe20000010000 */
[----:B------:R-:W-:-:S06]  /*10a80*/  UMOV UR9, URZ ;  /* 0x000000ff00097c82 */ /* 0x000fcc0008000000 */
[----:B------:R-:W2:Y:S01]  /*10a90*/  @!P6 MUFU.RCP R5, R5 ;  /* 0x000000050005e308 */ /* 0x000ea20000001000 */
[----:B------:R-:W-:-:S07]  /*10aa0*/  UIMAD.WIDE.U32 UR14, UR32, UR26, UR8 ;  /* 0x0000001a200e72a5 */ /* 0x000fce000f8e0008 */
[----:B------:R-:W4:Y:S01]  /*10ab0*/  @!P4 MUFU.RCP R6, R6 ;  /* 0x000000060006c308 */ /* 0x000f220000001000 */
[----:B------:R-:W-:Y:S01]  /*10ac0*/  UIMAD UR15, UR32, UR27, UR15 ;  /* 0x0000001b200f72a4 */ /* 0x000fe2000f8e020f */
[----:B------:R-:W5:Y:S06]  /*10ad0*/  LDCU.64 UR26, c[0x0][0x550] ;  /* 0x0000aa00ff1a77ac */ /* 0x000f6c0008000a00 */
[----:B------:R-:W3:Y:S08]  /*10ae0*/  @!P3 MUFU.RCP R7, R7 ;  /* 0x000000070007b308 */ /* 0x000ef00000001000 */
[----:B------:R-:W5:Y:S01]  /*10af0*/  @!P2 MUFU.RCP R8, R8 ;  /* 0x000000080008a308 */ /* 0x000f620000001000 */
[----:B------:R-:W-:Y:S01]  /*10b00*/  UIMAD UR13, UR12, UR31, URZ ;  /* 0x0000001f0c0d72a4 */ /* 0x000fe2000f8e02ff */
[----:B0-----:R-:W-:Y:S01]  /*10b10*/  @!P1 FADD.FTZ R9, R9, 1 ;  /* 0x3f80000009099421 */ /* 0x001fe20000010000 */
[----:B------:R-:W-:Y:S01]  /*10b20*/  UIMAD.WIDE.U32 UR14, UR12, UR30, UR14 ;  /* 0x0000001e0c0e72a5 */ /* 0x000fe2000f8e000e */
[----:B-1----:R-:W-:Y:S01]  /*10b30*/  @!P5 FMUL.FTZ R181, R181, R4 ;  /* 0x00000004b5b5d220 */ /* 0x002fe20000410000 */
[----:B--2---:R-:W-:-:S02]  /*10b40*/  @!P6 FMUL.FTZ R182, R182, R5 ;  /* 0x00000005b6b6e220 */ /* 0x004fc40000410000 */
[----:B------:R-:W-:Y:S01]  /*10b50*/  MOV R4, UR13 ;  /* 0x0000000d00047c02 */ /* 0x000fe20008000f00 */
[----:B------:R-:W0:Y:S01]  /*10b60*/  @!P1 MUFU.RCP R9, R9 ;  /* 0x0000000900099308 */ /* 0x000e220000001000 */
[----:B------:R-:W-:Y:S01]  /*10b70*/  IADD3 R5, P5, PT, R3, UR14, RZ ;  /* 0x0000000e03057c10 */ /* 0x000fe2000ffbe0ff */
[----:B----4-:R-:W-:Y:S01]  /*10b80*/  @!P4 FMUL.FTZ R183, R183, R6 ;  /* 0x00000006b7b7c220 */ /* 0x010fe20000410000 */
[----:B---3--:R-:W-:Y:S01]  /*10b90*/  @!P3 FMUL.FTZ R184, R184, R7 ;  /* 0x00000007b8b8b220 */ /* 0x008fe20000410000 */
[-C--:B------:R-:W-:Y:S02]  /*10ba0*/  ISETP.GE.AND P3, PT, R53, R10.reuse, PT ;  /* 0x0000000a3500720c */ /* 0x080fe40003f66270 */
[----:B------:R-:W-:Y:S01]  /*10bb0*/  IADD3.X R6, PT, PT, R4, UR15, RZ, P5, !PT ;  /* 0x0000000f04067c10 */ /* 0x000fe2000affe4ff */
[----:B------:R-:W1:Y:S01]  /*10bc0*/  LDCU.64 UR14, c[0x0][0x518] ;  /* 0x0000a300ff0e77ac */ /* 0x000e620008000a00 */
[----:B------:R-:W-:Y:S01]  /*10bd0*/  ISETP.GE.AND P4, PT, R55, R10, PT ;  /* 0x0000000a3700720c */ /* 0x000fe20003f86270 */
        /* <DEDUP_REMOVED lines=142> */
.L_x_2043:
        /* <DEDUP_REMOVED lines=45> */
.L_x_2178:
[----:B------:R-:W-:Y:S05]  /*11790*/  BSYNC.RECONVERGENT B0 ;  /* 0x0000000000007941 */ /* 0x000fea0003800200 */
.L_x_2177:
        /* <DEDUP_REMOVED lines=43> */
.L_x_2180:
[----:B------:R-:W-:Y:S05]  /*11a50*/  BSYNC.RECONVERGENT B0 ;  /* 0x0000000000007941 */ /* 0x000fea0003800200 */
.L_x_2179:
        /* <DEDUP_REMOVED lines=16> */
.L_x_2182:
        /* <DEDUP_REMOVED lines=32> */
.L_x_2181:
[----:B------:R-:W-:Y:S05]  /*11d60*/  EXIT ;  /* 0x000000000000794d */ /* 0x000fea0003800000 */
.L_x_2082:
[----:B------:R-:W-:Y:S01]  /*11d70*/  MOV R246, R234 ;  /* 0x000000ea00f67202 */ /* 0x000fe20000000f00 */
[----:B------:R-:W-:Y:S01]  /*11d80*/  HFMA2 R77, -RZ, RZ, 0, 5.9604644775390625e-08 ;  /* 0x00000001ff4d7431 */ /* 0x000fe200000001ff */
[----:B------:R-:W-:Y:S02]  /*11d90*/  MOV R76, RZ ;  /* 0x000000ff004c7202 */ /* 0x000fe40000000f00 */
[----:B------:R-:W-:-:S07]  /*11da0*/  MOV R79, 0xffffffff ;  /* 0xffffffff004f7802 */ /* 0x000fce0000000f00 */
[----:B01---5:R-:W-:Y:S05]  /*11db0*/  WARPSYNC.COLLECTIVE R79, `(.L_x_2183) ;  /* 0x000000004f087348 */ /* 0x023fea0003c00000 */
[----:B------:R2:W3:Y:S02]  /*11dc0*/  SHFL.UP P6, R248, R246, R77, R76 ;  /* 0x0400004df6f87389 */ /* 0x0004e400000c004c */
[----:B0123-5:R-:W-:Y:S05]  /*11dd0*/  ENDCOLLECTIVE ;  /* 0x000000000000791b */ /* 0x02ffea0003800000 */
.L_x_2183:
[----:B------:R-:W-:Y:S02]  /*11de0*/  MOV R246, R235 ;  /* 0x000000eb00f67202 */ /* 0x000fe40000000f00 */
[----:B------:R-:W-:-:S07]  /*11df0*/  MOV R78, R248 ;  /* 0x000000f8004e7202 */ /* 0x000fce0000000f00 */
[----:B------:R-:W-:Y:S05]  /*11e00*/  WARPSYNC.COLLECTIVE R79, `(.L_x_2184) ;  /* 0x000000004f087348 */ /* 0x000fea0003c00000 */
[----:B------:R0:W1:Y:S02]  /*11e10*/  SHFL.UP P6, R248, R246, R77, R76 ;  /* 0x0400004df6f87389 */ /* 0x00006400000c004c */
[----:B01----:R-:W-:Y:S05]  /*11e20*/  ENDCOLLECTIVE ;  /* 0x000000000000791b */ /* 0x003fea0003800000 */
.L_x_2184:
[----:B------:R-:W-:Y:S02]  /*11e30*/  MOV R246, R236 ;  /* 0x000000ec00f67202 */ /* 0x000fe40000000f00 */
[----:B------:R-:W-:-:S07]  /*11e40*/  MOV R225, R248 ;  /* 0x000000f800e17202 */ /* 0x000fce0000000f00 */
[----:B------:R-:W-:Y:S05]  /*11e50*/  WARPSYNC.COLLECTIVE R79, `(.L_x_2185) ;  /* 0x000000004f087348 */ /* 0x000fea0003c00000 */
[----:B------:R0:W1:Y:S02]  /*11e60*/  SHFL.UP P6, R248, R246, R77, R76 ;  /* 0x0400004df6f87389 */ /* 0x00006400000c004c */
[----:B01----:R-:W-:Y:S05]  /*11e70*/  ENDCOLLECTIVE ;  /* 0x000000000000791b */ /* 0x003fea0003800000 */
.L_x_2185:
[----:B------:R-:W-:Y:S02]  /*11e80*/  MOV R246, R245 ;  /* 0x000000f500f67202 */ /* 0x000fe40000000f00 */
[----:B------:R-:W-:-:S07]  /*11e90*/  MOV R247, R248 ;  /* 0x000000f800f77202 */ /* 0x000fce0000000f00 */
[----:B------:R-:W-:Y:S05]  /*11ea0*/  WARPSYNC.COLLECTIVE R79, `(.L_x_2186) ;  /* 0x000000004f087348 */ /* 0x000fea0003c00000 */
[----:B------:R0:W1:Y:S02]  /*11eb0*/  SHFL.UP P6, R248, R246, R77, R76 ;  /* 0x0400004df6f87389 */ /* 0x00006400000c004c */
[----:B01----:R-:W-:Y:S05]  /*11ec0*/  ENDCOLLECTIVE ;  /* 0x000000000000791b */ /* 0x003fea0003800000 */
.L_x_2186:
        /* <DEDUP_REMOVED lines=17> */
.L_x_2187:
[----:B------:R-:W-:Y:S02]  /*11fe0*/  MOV R246, R235 ;  /* 0x000000eb00f67202 */ /* 0x000fe40000000f00 */
[----:B------:R-:W-:-:S07]  /*11ff0*/  MOV R78, R248 ;  /* 0x000000f8004e7202 */ /* 0x000fce0000000f00 */
[----:B------:R-:W-:Y:S05]  /*12000*/  WARPSYNC.COLLECTIVE R79, `(.L_x_2188) ;  /* 0x000000004f087348 */ /* 0x000fea0003c00000 */
[----:B------:R0:W1:Y:S02]  /*12010*/  SHFL.UP P6, R248, R246, R77, R76 ;  /* 0x0400004df6f87389 */ /* 0x00006400000c004c */
[----:B01----:R-:W-:Y:S05]  /*12020*/  ENDCOLLECTIVE ;  /* 0x000000000000791b */ /* 0x003fea0003800000 */
.L_x_2188:
[----:B------:R-:W-:Y:S02]  /*12030*/  MOV R246, R236 ;  /* 0x000000ec00f67202 */ /* 0x000fe40000000f00 */
[----:B------:R-:W-:-:S07]  /*12040*/  MOV R225, R248 ;  /* 0x000000f800e17202 */ /* 0x000fce0000000f00 */
[----:B------:R-:W-:Y:S05]  /*12050*/  WARPSYNC.COLLECTIVE R79, `(.L_x_2189) ;  /* 0x000000004f087348 */ /* 0x000fea0003c00000 */
[----:B------:R0:W1:Y:S02]  /*12060*/  SHFL.UP P6, R248, R246, R77, R76 ;  /* 0x0400004df6f87389 */ /* 0x00006400000c004c */
[----:B01----:R-:W-:Y:S05]  /*12070*/  ENDCOLLECTIVE ;  /* 0x000000000000791b */ /* 0x003fea0003800000 */
.L_x_2189:
[----:B------:R-:W-:Y:S02]  /*12080*/  MOV R246, R245 ;  /* 0x000000f500f67202 */ /* 0x000fe40000000f00 */
[----:B------:R-:W-:-:S07]  /*12090*/  MOV R247, R248 ;  /* 0x000000f800f77202 */ /* 0x000fce0000000f00 */
[----:B------:R-:W-:Y:S05]  /*120a0*/  WARPSYNC.COLLECTIVE R79, `(.L_x_2190) ;  /* 0x000000004f087348 */ /* 0x000fea0003c00000 */
[----:B------:R0:W1:Y:S02]  /*120b0*/  SHFL.UP P6, R248, R246, R77, R76 ;  /* 0x0400004df6f87389 */ /* 0x00006400000c004c */
[----:B01----:R-:W-:Y:S05]  /*120c0*/  ENDCOLLECTIVE ;  /* 0x000000000000791b */ /* 0x003fea0003800000 */
.L_x_2190:
        /* <DEDUP_REMOVED lines=17> */
.L_x_2191:
[----:B------:R-:W-:Y:S02]  /*121e0*/  MOV R246, R235 ;  /* 0x000000eb00f67202 */ /* 0x000fe40000000f00 */
[----:B------:R-:W-:-:S07]  /*121f0*/  MOV R78, R248 ;  /* 0x000000f8004e7202 */ /* 0x000fce0000000f00 */
[----:B------:R-:W-:Y:S05]  /*12200*/  WARPSYNC.COLLECTIVE R79, `(.L_x_2192) ;  /* 0x000000004f087348 */ /* 0x000fea0003c00000 */
[----:B------:R0:W1:Y:S02]  /*12210*/  SHFL.UP P6, R248, R246, R77, R76 ;  /* 0x0400004df6f87389 */ /* 0x00006400000c004c */
[----:B01----:R-:W-:Y:S05]  /*12220*/  ENDCOLLECTIVE ;  /* 0x000000000000791b */ /* 0x003fea0003800000 */
.L_x_2192:
[----:B------:R-:W-:Y:S02]  /*12230*/  MOV R246, R236 ;  /* 0x000000ec00f67202 */ /* 0x000fe40000000f00 */
[----:B------:R-:W-:-:S07]  /*12240*/  MOV R225, R248 ;  /* 0x000000f800e17202 */ /* 0x000fce0000000f00 */
[----:B------:R-:W-:Y:S05]  /*12250*/  WARPSYNC.COLLECTIVE R79, `(.L_x_2193) ;  /* 0x000000004f087348 */ /* 0x000fea0003c00000 */
[----:B------:R0:W1:Y:S02]  /*12260*/  SHFL.UP P6, R248, R246, R77, R76 ;  /* 0x0400004df6f87389 */ /* 0x00006400000c004c */
[----:B01----:R-:W-:Y:S05]  /*12270*/  ENDCOLLECTIVE ;  /* 0x000000000000791b */ /* 0x003fea0003800000 */
.L_x_2193:
[----:B------:R-:W-:Y:S02]  /*12280*/  MOV R246, R245 ;  /* 0x000000f500f67202 */ /* 0x000fe40000000f00 */
[----:B------:R-:W-:-:S07]  /*12290*/  MOV R247, R248 ;  /* 0x000000f800f77202 */ /* 0x000fce0000000f00 */
[----:B------:R-:W-:Y:S05]  /*122a0*/  WARPSYNC.COLLECTIVE R79, `(.L_x_2194) ;  /* 0x000000004f087348 */ /* 0x000fea0003c00000 */
[----:B------:R0:W1:Y:S02]  /*122b0*/  SHFL.UP P6, R248, R246, R77, R76 ;  /* 0x0400004df6f87389 */ /* 0x00006400000c004c */
[----:B01----:R-:W-:Y:S05]  /*122c0*/  ENDCOLLECTIVE ;  /* 0x000000000000791b */ /* 0x003fea0003800000 */
.L_x_2194:
        /* <DEDUP_REMOVED lines=17> */
.L_x_2195:
[----:B------:R-:W-:Y:S02]  /*123e0*/  MOV R246, R235 ;  /* 0x000000eb00f67202 */ /* 0x000fe40000000f00 */
[----:B------:R-:W-:-:S07]  /*123f0*/  MOV R78, R248 ;  /* 0x000000f8004e7202 */ /* 0x000fce0000000f00 */
[----:B------:R-:W-:Y:S05]  /*12400*/  WARPSYNC.COLLECTIVE R79, `(.L_x_2196) ;  /* 0x000000004f087348 */ /* 0x000fea0003c00000 */
[----:B------:R0:W1:Y:S02]  /*12410*/  SHFL.UP P6, R248, R246, R77, R76 ;  /* 0x0400004df6f87389 */ /* 0x00006400000c004c */
[----:B01----:R-:W-:Y:S05]  /*12420*/  ENDCOLLECTIVE ;  /* 0x000000000000791b */ /* 0x003fea0003800000 */
.L_x_2196:
[----:B------:R-:W-:Y:S02]  /*12430*/  MOV R246, R236 ;  /* 0x000000ec00f67202 */ /* 0x000fe40000000f00 */
[----:B------:R-:W-:-:S07]  /*12440*/  MOV R225, R248 ;  /* 0x000000f800e17202 */ /* 0x000fce0000000f00 */
[----:B------:R-:W-:Y:S05]  /*12450*/  WARPSYNC.COLLECTIVE R79, `(.L_x_2197) ;  /* 0x000000004f087348 */ /* 0x000fea0003c00000 */
[----:B------:R0:W1:Y:S02]  /*12460*/  SHFL.UP P6, R248, R246, R77, R76 ;  /* 0x0400004df6f87389 */ /* 0x00006400000c004c */
[----:B01----:R-:W-:Y:S05]  /*12470*/  ENDCOLLECTIVE ;  /* 0x000000000000791b */ /* 0x003fea0003800000 */
.L_x_2197:
[----:B------:R-:W-:Y:S02]  /*12480*/  MOV R246, R245 ;  /* 0x000000f500f67202 */ /* 0x000fe40000000f00 */
[----:B------:R-:W-:-:S07]  /*12490*/  MOV R247, R248 ;  /* 0x000000f800f77202 */ /* 0x000fce0000000f00 */
[----:B------:R-:W-:Y:S05]  /*124a0*/  WARPSYNC.COLLECTIVE R79, `(.L_x_2198) ;  /* 0x000000004f087348 */ /* 0x000fea0003c00000 */
[----:B------:R0:W1:Y:S02]  /*124b0*/  SHFL.UP P6, R248, R246, R77, R76 ;  /* 0x0400004df6f87389 */ /* 0x00006400000c004c */
[----:B01----:R-:W-:Y:S05]  /*124c0*/  ENDCOLLECTIVE ;  /* 0x000000000000791b */ /* 0x003fea0003800000 */
.L_x_2198:
        /* <DEDUP_REMOVED lines=17> */
.L_x_2199:
[----:B------:R-:W-:Y:S02]  /*125e0*/  MOV R246, R235 ;  /* 0x000000eb00f67202 */ /* 0x000fe40000000f00 */
[----:B------:R-:W-:-:S07]  /*125f0*/  MOV R78, R248 ;  /* 0x000000f8004e7202 */ /* 0x000fce0000000f00 */
[----:B------:R-:W-:Y:S05]  /*12600*/  WARPSYNC.COLLECTIVE R79, `(.L_x_2200) ;  /* 0x000000004f087348 */ /* 0x000fea0003c00000 */
[----:B------:R0:W1:Y:S02]  /*12610*/  SHFL.UP P6, R248, R246, R77, R76 ;  /* 0x0400004df6f87389 */ /* 0x00006400000c004c */
[----:B01----:R-:W-:Y:S05]  /*12620*/  ENDCOLLECTIVE ;  /* 0x000000000000791b */ /* 0x003fea0003800000 */
.L_x_2200:
[----:B------:R-:W-:Y:S02]  /*12630*/  MOV R246, R236 ;  /* 0x000000ec00f67202 */ /* 0x000fe40000000f00 */
[----:B------:R-:W-:-:S07]  /*12640*/  MOV R225, R248 ;  /* 0x000000f800e17202 */ /* 0x000fce0000000f00 */
[----:B------:R-:W-:Y:S05]  /*12650*/  WARPSYNC.COLLECTIVE R79, `(.L_x_2201) ;  /* 0x000000004f087348 */ /* 0x000fea0003c00000 */
[----:B------:R0:W1:Y:S02]  /*12660*/  SHFL.UP P6, R248, R246, R77, R76 ;  /* 0x0400004df6f87389 */ /* 0x00006400000c004c */
[----:B01----:R-:W-:Y:S05]  /*12670*/  ENDCOLLECTIVE ;  /* 0x000000000000791b */ /* 0x003fea0003800000 */
.L_x_2201:
[----:B------:R-:W-:Y:S02]  /*12680*/  MOV R246, R245 ;  /* 0x000000f500f67202 */ /* 0x000fe40000000f00 */
[----:B------:R-:W-:-:S07]  /*12690*/  MOV R247, R248 ;  /* 0x000000f800f77202 */ /* 0x000fce0000000f00 */
[----:B------:R-:W-:Y:S05]  /*126a0*/  WARPSYNC.COLLECTIVE R79, `(.L_x_2202) ;  /* 0x000000004f087348 */ /* 0x000fea0003c00000 */
[----:B------:R0:W1:Y:S02]  /*126b0*/  SHFL.UP P6, R248, R246, R77, R76 ;  /* 0x0400004df6f87389 */ /* 0x00006400000c004c */
[----:B01----:R-:W-:Y:S05]  /*126c0*/  ENDCOLLECTIVE ;  /* 0x000000000000791b */ /* 0x003fea0003800000 */
.L_x_2202:
[----:B------:R-:W-:Y:S01]  /*126d0*/  MOV R76, R248 ;  /* 0x000000f8004c7202 */ /* 0x000fe20000000f00 */
[----:B------:R-:W-:Y:S06]  /*126e0*/  BRA `(.L_x_2203) ;  /* 0xffffff7400887947 */ /* 0x000fec000383ffff */
.L_x_2083:
        /* <DEDUP_REMOVED lines=8> */
.L_x_2205:
[----:B------:R-:W-:Y:S05]  /*12770*/  BSYNC B0 ;  /* 0x0000000000007941 */ /* 0x000fea0003800000 */
.L_x_2204:
[----:B------:R-:W-:Y:S05]  /*12780*/  BRA `(.L_x_2206) ;  /* 0xffffff7400947947 */ /* 0x000fea000383ffff */
.L_x_2084:
        /* <DEDUP_REMOVED lines=8> */
.L_x_2208:
[----:B------:R-:W-:Y:S05]  /*12810*/  BSYNC B0 ;  /* 0x0000000000007941 */ /* 0x000fea0003800000 */
.L_x_2207:
[----:B------:R-:W-:Y:S05]  /*12820*/  BRA `(.L_x_2209) ;  /* 0xffffff7400747947 */ /* 0x000fea000383ffff */
.L_x_2085:
        /* <DEDUP_REMOVED lines=8> */
.L_x_2211:
[----:B------:R-:W-:Y:S05]  /*128b0*/  BSYNC B0 ;  /* 0x0000000000007941 */ /* 0x000fea0003800000 */
.L_x_2210:
[----:B------:R-:W-:Y:S05]  /*128c0*/  BRA `(.L_x_2212) ;  /* 0xffffff7400547947 */ /* 0x000fea000383ffff */
.L_x_2086:
        /* <DEDUP_REMOVED lines=8> */
.L_x_2214:
[----:B------:R-:W-:Y:S05]  /*12950*/  BSYNC B0 ;  /* 0x0000000000007941 */ /* 0x000fea0003800000 */
.L_x_2213:
[----:B------:R-:W-:Y:S05]  /*12960*/  BRA `(.L_x_2215) ;  /* 0xffffff7400347947 */ /* 0x000fea000383ffff */
.L_x_2087:
        /* <DEDUP_REMOVED lines=8> */
.L_x_2217:
[----:B------:R-:W-:Y:S05]  /*129f0*/  BSYNC B0 ;  /* 0x0000000000007941 */ /* 0x000fea0003800000 */
.L_x_2216:
        /* <DEDUP_REMOVED lines=9> */
.L_x_2218:
[----:B------:R-:W-:Y:S02]  /*12a90*/  MOV R246, R236 ;  /* 0x000000ec00f67202 */ /* 0x000fe40000000f00 */
[----:B------:R-:W-:-:S07]  /*12aa0*/  MOV R235, R248 ;  /* 0x000000f800eb7202 */ /* 0x000fce0000000f00 */
[----:B------:R-:W-:Y:S05]  /*12ab0*/  WARPSYNC.COLLECTIVE R79, `(.L_x_2219) ;  /* 0x000000004f087348 */ /* 0x000fea0003c00000 */
[----:B------:R0:W1:Y:S02]  /*12ac0*/  SHFL.UP P6, R248, R246, R77, R76 ;  /* 0x0400004df6f87389 */ /* 0x00006400000c004c */
[----:B01----:R-:W-:Y:S05]  /*12ad0*/  ENDCOLLECTIVE ;  /* 0x000000000000791b */ /* 0x003fea0003800000 */
.L_x_2219:
[----:B------:R-:W-:Y:S02]  /*12ae0*/  MOV R246, R245 ;  /* 0x000000f500f67202 */ /* 0x000fe40000000f00 */
[----:B------:R-:W-:-:S07]  /*12af0*/  MOV R236, R248 ;  /* 0x000000f800ec7202 */ /* 0x000fce0000000f00 */
[----:B------:R-:W-:Y:S05]  /*12b00*/  WARPSYNC.COLLECTIVE R79, `(.L_x_2220) ;  /* 0x000000004f087348 */ /* 0x000fea0003c00000 */
[----:B------:R0:W1:Y:S02]  /*12b10*/  SHFL.UP P6, R248, R246, R77, R76 ;  /* 0x0400004df6f87389 */ /* 0x00006400000c004c */
[----:B01----:R-:W-:Y:S05]  /*12b20*/  ENDCOLLECTIVE ;  /* 0x000000000000791b */ /* 0x003fea0003800000 */
.L_x_2220:
[----:B------:R-:W-:Y:S01]  /*12b30*/  HFMA2 R77, -RZ, RZ, 0, 0 ;  /* 0x00000000ff4d7431 */ /* 0x000fe200000001ff */
[----:B------:R-:W-:-:S07]  /*12b40*/  MOV R76, 0x1f ;  /* 0x0000001f004c7802 */ /* 0x000fce0000000f00 */
[----:B------:R-:W-:Y:S05]  /*12b50*/  WARPSYNC.COLLECTIVE R79, `(.L_x_2221) ;  /* 0x000000004f087348 */ /* 0x000fea0003c00000 */
[----:B------:R0:W1:Y:S02]  /*12b60*/  SHFL.IDX P3, R225, R78, R77, R76 ;  /* 0x0000004d4ee17389 */ /* 0x000064000006004c */
[----:B01----:R-:W-:Y:S05]  /*12b70*/  ENDCOLLECTIVE ;  /* 0x000000000000791b */ /* 0x003fea0003800000 */
.L_x_2221:
[----:B------:R-:W-:Y:S02]  /*12b80*/  MOV R245, R248 ;  /* 0x000000f800f57202 */ /* 0x000fe40000000f00 */
[----:B------:R-:W-:Y:S02]  /*12b90*/  MOV R78, R61 ;  /* 0x0000003d004e7202 */ /* 0x000fe40000000f00 */
[----:B------:R-:W-:-:S07]  /*12ba0*/  MOV R60, R225 ;  /* 0x000000e1003c7202 */ /* 0x000fce0000000f00 */
[----:B------:R-:W-:Y:S05]  /*12bb0*/  WARPSYNC.COLLECTIVE R79, `(.L_x_2222) ;  /* 0x000000004f087348 */ /* 0x000fea0003c00000 */
[----:B------:R0:W1:Y:S02]  /*12bc0*/  SHFL.IDX P3, R225, R78, R77, R76 ;  /* 0x0000004d4ee17389 */ /* 0x000064000006004c */
[----:B01----:R-:W-:Y:S05]  /*12bd0*/  ENDCOLLECTIVE ;  /* 0x000000000000791b */ /* 0x003fea0003800000 */
.L_x_2222:
[----:B------:R-:W-:Y:S02]  /*12be0*/  MOV R78, R62 ;  /* 0x0000003e004e7202 */ /* 0x000fe40000000f00 */
[----:B------:R-:W-:-:S07]  /*12bf0*/  MOV R61, R225 ;  /* 0x000000e1003d7202 */ /* 0x000fce0000000f00 */
[----:B------:R-:W-:Y:S05]  /*12c00*/  WARPSYNC.COLLECTIVE R79, `(.L_x_2223) ;  /* 0x000000004f087348 */ /* 0x000fea0003c00000 */
[----:B------:R0:W1:Y:S02]  /*12c10*/  SHFL.IDX P3, R225, R78, R77, R76 ;  /* 0x0000004d4ee17389 */ /* 0x000064000006004c */
[----:B01----:R-:W-:Y:S05]  /*12c20*/  ENDCOLLECTIVE ;  /* 0x000000000000791b */ /* 0x003fea0003800000 */
.L_x_2223:
[----:B------:R-:W-:Y:S02]  /*12c30*/  MOV R78, R63 ;  /* 0x0000003f004e7202 */ /* 0x000fe40000000f00 */
[----:B------:R-:W-:-:S07]  /*12c40*/  MOV R62, R225 ;  /* 0x000000e1003e7202 */ /* 0x000fce0000000f00 */
[----:B------:R-:W-:Y:S05]  /*12c50*/  WARPSYNC.COLLECTIVE R79, `(.L_x_2224) ;  /* 0x000000004f087348 */ /* 0x000fea0003c00000 */
[----:B------:R0:W1:Y:S02]  /*12c60*/  SHFL.IDX P3, R225, R78, R77, R76 ;  /* 0x0000004d4ee17389 */ /* 0x000064000006004c */
[----:B01----:R-:W-:Y:S05]  /*12c70*/  ENDCOLLECTIVE ;  /* 0x000000000000791b */ /* 0x003fea0003800000 */
.L_x_2224:
[----:B------:R-:W-:Y:S01]  /*12c80*/  MOV R63, R225 ;  /* 0x000000e1003f7202 */ /* 0x000fe20000000f00 */
[----:B------:R-:W-:Y:S06]  /*12c90*/  BRA `(.L_x_2225) ;  /* 0xffffff7000907947 */ /* 0x000fec000383ffff */
.L_x_2089:
[----:B------:R-:W-:Y:S01]  /*12ca0*/  MOV R252, R245 ;  /* 0x000000f500fc7202 */ /* 0x000fe20000000f00 */
[----:B------:R-:W-:Y:S01]  /*12cb0*/  HFMA2 R251, -RZ, RZ, 0, 5.9604644775390625e-08 ;  /* 0x00000001fffb7431 */ /* 0x000fe200000001ff */
[----:B------:R-:W-:Y:S02]  /*12cc0*/  MOV R76, 0x1f ;  /* 0x0000001f004c7802 */ /* 0x000fe40000000f00 */
[----:B------:R-:W-:-:S07]  /*12cd0*/  MOV R79, 0xffffffff ;  /* 0xffffffff004f7802 */ /* 0x000fce0000000f00 */
[----:B------:R-:W-:Y:S05]  /*12ce0*/  WARPSYNC.COLLECTIVE R79, `(.L_x_2226) ;  /* 0x000000004f087348 */ /* 0x000fea0003c00000 */
[----:B------:R0:W1:Y:S02]  /*12cf0*/  SHFL.DOWN P0, R225, R252, R251, R76 ;  /* 0x080000fbfce17389 */ /* 0x000064000000004c */
[----:B01----:R-:W-:Y:S05]  /*12d00*/  ENDCOLLECTIVE ;  /* 0x000000000000791b */ /* 0x003fea0003800000 */
.L_x_2226:
[----:B------:R-:W-:Y:S02]  /*12d10*/  MOV R252, R246 ;  /* 0x000000f600fc7202 */ /* 0x000fe40000000f00 */
[----:B------:R-:W-:-:S07]  /*12d20*/  MOV R77, R225 ;  /* 0x000000e1004d7202 */ /* 0x000fce0000000f00 */
[----:B------:R-:W-:Y:S05]  /*12d30*/  WARPSYNC.COLLECTIVE R79, `(.L_x_2227) ;  /* 0x000000004f087348 */ /* 0x000fea0003c00000 */
[----:B------:R0:W1:Y:S02]  /*12d40*/  SHFL.DOWN P0, R225, R252, R251, R76 ;  /* 0x080000fbfce17389 */ /* 0x000064000000004c */
[----:B01----:R-:W-:Y:S05]  /*12d50*/  ENDCOLLECTIVE ;  /* 0x000000000000791b */ /* 0x003fea0003800000 */
.L_x_2227:
[----:B------:R-:W-:Y:S02]  /*12d60*/  MOV R252, R247 ;  /* 0x000000f700fc7202 */ /* 0x000fe40000000f00 */
[----:B------:R-:W-:-:S07]  /*12d70*/  MOV R78, R225 ;  /* 0x000000e1004e7202 */ /* 0x000fce0000000f00 */
[----:B------:R-:W-:Y:S05]  /*12d80*/  WARPSYNC.COLLECTIVE R79, `(.L_x_2228) ;  /* 0x000000004f087348 */ /* 0x000fea0003c00000 */
[----:B------:R0:W1:Y:S02]  /*12d90*/  SHFL.DOWN P0, R225, R252, R251, R76 ;  /* 0x080000fbfce17389 */ /* 0x000064000000004c */
[----:B01----:R-:W-:Y:S05]  /*12da0*/  ENDCOLLECTIVE ;  /* 0x000000000000791b */ /* 0x003fea0003800000 */
.L_x_2228:
[----:B------:R-:W-:Y:S02]  /*12db0*/  MOV R252, R248 ;  /* 0x000000f800fc7202 */ /* 0x000fe40000000f00 */
[----:B------:R-:W-:-:S07]  /*12dc0*/  MOV R123, R225 ;  /* 0x000000e1007b7202 */ /* 0x000fce0000000f00 */
[----:B------:R-:W-:Y:S05]  /*12dd0*/  WARPSYNC.COLLECTIVE R79, `(.L_x_2229) ;  /* 0x000000004f087348 */ /* 0x000fea0003c00000 */
[----:B------:R0:W1:Y:S02]  /*12de0*/  SHFL.DOWN P0, R225, R252, R251, R76 ;  /* 0x080000fbfce17389 */ /* 0x000064000000004c */
[----:B01----:R-:W-:Y:S05]  /*12df0*/  ENDCOLLECTIVE ;  /* 0x000000000000791b */ /* 0x003fea0003800000 */
.L_x_2229:
[----:B------:R-:W-:Y:S01]  /*12e00*/  MOV R76, R225 ;  /* 0x000000e1004c7202 */ /* 0x000fe20000000f00 */
[----:B------:R-:W-:Y:S06]  /*12e10*/  BRA `(.L_x_2230) ;  /* 0xffffff8400b07947 */ /* 0x000fec000383ffff */
.L_x_2092:
        /* <DEDUP_REMOVED lines=8> */
.L_x_2232:
[----:B------:R-:W-:Y:S05]  /*12ea0*/  BSYNC B0 ;  /* 0x0000000000007941 */ /* 0x000fea0003800000 */
.L_x_2231:
        /* <DEDUP_REMOVED lines=8> */
.L_x_2233:
[----:B------:R-:W-:Y:S02]  /*12f30*/  MOV R252, R247 ;  /* 0x000000f700fc7202 */ /* 0x000fe40000000f00 */
[----:B------:R-:W-:-:S07]  /*12f40*/  MOV R78, R225 ;  /* 0x000000e1004e7202 */ /* 0x000fce0000000f00 */
[----:B------:R-:W-:Y:S05]  /*12f50*/  WARPSYNC.COLLECTIVE R79, `(.L_x_2234) ;  /* 0x000000004f087348 */ /* 0x000fea0003c00000 */
[----:B------:R0:W1:Y:S02]  /*12f60*/  SHFL.DOWN P0, R225, R252, R251, R76 ;  /* 0x080000fbfce17389 */ /* 0x000064000000004c */
[----:B01----:R-:W-:Y:S05]  /*12f70*/  ENDCOLLECTIVE ;  /* 0x000000000000791b */ /* 0x003fea0003800000 */
.L_x_2234:
[----:B------:R-:W-:Y:S02]  /*12f80*/  MOV R252, R248 ;  /* 0x000000f800fc7202 */ /* 0x000fe40000000f00 */
[----:B------:R-:W-:-:S07]  /*12f90*/  MOV R123, R225 ;  /* 0x000000e1007b7202 */ /* 0x000fce0000000f00 */
[----:B------:R-:W-:Y:S05]  /*12fa0*/  WARPSYNC.COLLECTIVE R79, `(.L_x_2235) ;  /* 0x000000004f087348 */ /* 0x000fea0003c00000 */
[----:B------:R0:W1:Y:S02]  /*12fb0*/  SHFL.DOWN P0, R225, R252, R251, R76 ;  /* 0x080000fbfce17389 */ /* 0x000064000000004c */
[----:B01----:R-:W-:Y:S05]  /*12fc0*/  ENDCOLLECTIVE ;  /* 0x000000000000791b */ /* 0x003fea0003800000 */
.L_x_2235:
[----:B------:R-:W-:Y:S01]  /*12fd0*/  MOV R79, R225 ;  /* 0x000000e1004f7202 */ /* 0x000fe20000000f00 */
[----:B------:R-:W-:Y:S06]  /*12fe0*/  BRA `(.L_x_2236) ;  /* 0xffffff8400947947 */ /* 0x000fec000383ffff */
.L_x_2095:
        /* <DEDUP_REMOVED lines=8> */
.L_x_2238:
[----:B------:R-:W-:Y:S05]  /*13070*/  BSYNC B0 ;  /* 0x0000000000007941 */ /* 0x000fea0003800000 */
.L_x_2237:
        /* <DEDUP_REMOVED lines=8> */
.L_x_2239:
[----:B------:R-:W-:Y:S02]  /*13100*/  MOV R252, R247 ;  /* 0x000000f700fc7202 */ /* 0x000fe40000000f00 */
[----:B------:R-:W-:-:S07]  /*13110*/  MOV R78, R225 ;  /* 0x000000e1004e7202 */ /* 0x000fce0000000f00 */
[----:B------:R-:W-:Y:S05]  /*13120*/  WARPSYNC.COLLECTIVE R79, `(.L_x_2240) ;  /* 0x000000004f087348 */ /* 0x000fea0003c00000 */
[----:B------:R0:W1:Y:S02]  /*13130*/  SHFL.DOWN P0, R225, R252, R251, R76 ;  /* 0x080000fbfce17389 */ /* 0x000064000000004c */
[----:B01----:R-:W-:Y:S05]  /*13140*/  ENDCOLLECTIVE ;  /* 0x000000000000791b */ /* 0x003fea0003800000 */
.L_x_2240:
[----:B------:R-:W-:Y:S02]  /*13150*/  MOV R252, R248 ;  /* 0x000000f800fc7202 */ /* 0x000fe40000000f00 */
[----:B------:R-:W-:-:S07]  /*13160*/  MOV R123, R225 ;  /* 0x000000e1007b7202 */ /* 0x000fce0000000f00 */
[----:B------:R-:W-:Y:S05]  /*13170*/  WARPSYNC.COLLECTIVE R79, `(.L_x_2241) ;  /* 0x000000004f087348 */ /* 0x000fea0003c00000 */
[----:B------:R0:W1:Y:S02]  /*13180*/  SHFL.DOWN P0, R225, R252, R251, R76 ;  /* 0x080000fbfce17389 */ /* 0x000064000000004c */
[----:B01----:R-:W-:Y:S05]  /*13190*/  ENDCOLLECTIVE ;  /* 0x000000000000791b */ /* 0x003fea0003800000 */
.L_x_2241:
[----:B------:R-:W-:Y:S01]  /*131a0*/  MOV R79, R225 ;  /* 0x000000e1004f7202 */ /* 0x000fe20000000f00 */
[----:B------:R-:W-:Y:S06]  /*131b0*/  BRA `(.L_x_2242) ;  /* 0xffffff8400787947 */ /* 0x000fec000383ffff */
.L_x_2098:
        /* <DEDUP_REMOVED lines=8> */
.L_x_2244:
[----:B------:R-:W-:Y:S05]  /*13240*/  BSYNC B0 ;  /* 0x0000000000007941 */ /* 0x000fea0003800000 */
.L_x_2243:
        /* <DEDUP_REMOVED lines=8> */
.L_x_2245:
[----:B------:R-:W-:Y:S02]  /*132d0*/  MOV R252, R247 ;  /* 0x000000f700fc7202 */ /* 0x000fe40000000f00 */
[----:B------:R-:W-:-:S07]  /*132e0*/  MOV R78, R225 ;  /* 0x000000e1004e7202 */ /* 0x000fce0000000f00 */
[----:B------:R-:W-:Y:S05]  /*132f0*/  WARPSYNC.COLLECTIVE R79, `(.L_x_2246) ;  /* 0x000000004f087348 */ /* 0x000fea0003c00000 */
[----:B------:R0:W1:Y:S02]  /*13300*/  SHFL.DOWN P0, R225, R252, R251, R76 ;  /* 0x080000fbfce17389 */ /* 0x000064000000004c */
[----:B01----:R-:W-:Y:S05]  /*13310*/  ENDCOLLECTIVE ;  /* 0x000000000000791b */ /* 0x003fea0003800000 */
.L_x_2246:
[----:B------:R-:W-:Y:S02]  /*13320*/  MOV R252, R248 ;  /* 0x000000f800fc7202 */ /* 0x000fe40000000f00 */
[----:B------:R-:W-:-:S07]  /*13330*/  MOV R123, R225 ;  /* 0x000000e1007b7202 */ /* 0x000fce0000000f00 */
[----:B------:R-:W-:Y:S05]  /*13340*/  WARPSYNC.COLLECTIVE R79, `(.L_x_2247) ;  /* 0x000000004f087348 */ /* 0x000fea0003c00000 */
[----:B------:R0:W1:Y:S02]  /*13350*/  SHFL.DOWN P0, R225, R252, R251, R76 ;  /* 0x080000fbfce17389 */ /* 0x000064000000004c */
[----:B01----:R-:W-:Y:S05]  /*13360*/  ENDCOLLECTIVE ;  /* 0x000000000000791b */ /* 0x003fea0003800000 */
.L_x_2247:
[----:B------:R-:W-:Y:S01]  /*13370*/  MOV R79, R225 ;  /* 0x000000e1004f7202 */ /* 0x000fe20000000f00 */
[----:B------:R-:W-:Y:S06]  /*13380*/  BRA `(.L_x_2248) ;  /* 0xffffff84005c7947 */ /* 0x000fec000383ffff */
.L_x_2101:
        /* <DEDUP_REMOVED lines=8> */
.L_x_2250:
[----:B------:R-:W-:Y:S05]  /*13410*/  BSYNC B0 ;  /* 0x0000000000007941 */ /* 0x000fea0003800000 */
.L_x_2249:
        /* <DEDUP_REMOVED lines=8> */
.L_x_2251:
[----:B------:R-:W-:Y:S02]  /*134a0*/  MOV R252, R247 ;  /* 0x000000f700fc7202 */ /* 0x000fe40000000f00 */
[----:B------:R-:W-:-:S07]  /*134b0*/  MOV R78, R225 ;  /* 0x000000e1004e7202 */ /* 0x000fce0000000f00 */
[----:B------:R-:W-:Y:S05]  /*134c0*/  WARPSYNC.COLLECTIVE R79, `(.L_x_2252) ;  /* 0x000000004f087348 */ /* 0x000fea0003c00000 */
[----:B------:R0:W1:Y:S02]  /*134d0*/  SHFL.DOWN P0, R225, R252, R251, R76 ;  /* 0x080000fbfce17389 */ /* 0x000064000000004c */
[----:B01----:R-:W-:Y:S05]  /*134e0*/  ENDCOLLECTIVE ;  /* 0x000000000000791b */ /* 0x003fea0003800000 */
.L_x_2252:
[----:B------:R-:W-:Y:S02]  /*134f0*/  MOV R252, R248 ;  /* 0x000000f800fc7202 */ /* 0x000fe40000000f00 */
[----:B------:R-:W-:-:S07]  /*13500*/  MOV R123, R225 ;  /* 0x000000e1007b7202 */ /* 0x000fce0000000f00 */
[----:B------:R-:W-:Y:S05]  /*13510*/  WARPSYNC.COLLECTIVE R79, `(.L_x_2253) ;  /* 0x000000004f087348 */ /* 0x000fea0003c00000 */
[----:B------:R0:W1:Y:S02]  /*13520*/  SHFL.DOWN P0, R225, R252, R251, R76 ;  /* 0x080000fbfce17389 */ /* 0x000064000000004c */
[----:B01----:R-:W-:Y:S05]  /*13530*/  ENDCOLLECTIVE ;  /* 0x000000000000791b */ /* 0x003fea0003800000 */
.L_x_2253:
[----:B------:R-:W-:Y:S01]  /*13540*/  MOV R79, R225 ;  /* 0x000000e1004f7202 */ /* 0x000fe20000000f00 */
[----:B------:R-:W-:Y:S06]  /*13550*/  BRA `(.L_x_2254) ;  /* 0xffffff8400407947 */ /* 0x000fec000383ffff */
.L_x_2104:
        /* <DEDUP_REMOVED lines=8> */
.L_x_2256:
[----:B------:R-:W-:Y:S05]  /*135e0*/  BSYNC B0 ;  /* 0x0000000000007941 */ /* 0x000fea0003800000 */
.L_x_2255:
        /* <DEDUP_REMOVED lines=10> */
.L_x_2257:
[----:B------:R-:W-:Y:S02]  /*13690*/  MOV R78, R247 ;  /* 0x000000f7004e7202 */ /* 0x000fe40000000f00 */
[----:B------:R-:W-:-:S07]  /*136a0*/  MOV R234, R225 ;  /* 0x000000e100ea7202 */ /* 0x000fce0000000f00 */
[----:B------:R-:W-:Y:S05]  /*136b0*/  WARPSYNC.COLLECTIVE R79, `(.L_x_2258) ;  /* 0x000000004f087348 */ /* 0x000fea0003c00000 */
[----:B------:R0:W1:Y:S02]  /*136c0*/  SHFL.IDX P3, R225, R78, R77, R76 ;  /* 0x0000004d4ee17389 */ /* 0x000064000006004c */
[----:B01----:R-:W-:Y:S05]  /*136d0*/  ENDCOLLECTIVE ;  /* 0x000000000000791b */ /* 0x003fea0003800000 */
.L_x_2258:
        /* <DEDUP_REMOVED lines=16> */
.L_x_2259:
[----:B------:R-:W-:Y:S01]  /*137e0*/  MOV R78, R72 ;  /* 0x00000048004e7202 */ /* 0x000fe20000000f00 */
[----:B------:R-:W-:-:S07]  /*137f0*/  FADD.FTZ R236, R225, R236 ;  /* 0x000000ece1ec7221 */ /* 0x000fce0000010000 */
[----:B------:R-:W-:Y:S05]  /*13800*/  WARPSYNC.COLLECTIVE R79, `(.L_x_2260) ;  /* 0x000000004f087348 */ /* 0x000fea0003c00000 */
[----:B------:R0:W1:Y:S02]  /*13810*/  SHFL.DOWN P0, R225, R252, R251, R76 ;  /* 0x080000fbfce17389 */ /* 0x000064000000004c */
[----:B01----:R-:W-:Y:S05]  /*13820*/  ENDCOLLECTIVE ;  /* 0x000000000000791b */ /* 0x003fea0003800000 */
.L_x_2260:
[----:B------:R-:W-:Y:S02]  /*13830*/  MOV R252, R246 ;  /* 0x000000f600fc7202 */ /* 0x000fe40000000f00 */
[----:B------:R-:W-:-:S07]  /*13840*/  MOV R245, R225 ;  /* 0x000000e100f57202 */ /* 0x000fce0000000f00 */
[----:B------:R-:W-:Y:S05]  /*13850*/  WARPSYNC.COLLECTIVE R79, `(.L_x_2261) ;  /* 0x000000004f087348 */ /* 0x000fea0003c00000 */
[----:B------:R0:W1:Y:S02]  /*13860*/  SHFL.DOWN P0, R225, R252, R251, R76 ;  /* 0x080000fbfce17389 */ /* 0x000064000000004c */
[----:B01----:R-:W-:Y:S05]  /*13870*/  ENDCOLLECTIVE ;  /* 0x000000000000791b */ /* 0x003fea0003800000 */
.L_x_2261:
[----:B------:R-:W-:Y:S02]  /*13880*/  MOV R252, R247 ;  /* 0x000000f700fc7202 */ /* 0x000fe40000000f00 */
[----:B------:R-:W-:-:S07]  /*13890*/  MOV R246, R225 ;  /* 0x000000e100f67202 */ /* 0x000fce0000000f00 */
[----:B------:R-:W-:Y:S05]  /*138a0*/  WARPSYNC.COLLECTIVE R79, `(.L_x_2262) ;  /* 0x000000004f087348 */ /* 0x000fea0003c00000 */
[----:B------:R0:W1:Y:S02]  /*138b0*/  SHFL.DOWN P0, R225, R252, R251, R76 ;  /* 0x080000fbfce17389 */ /* 0x000064000000004c */
[----:B01----:R-:W-:Y:S05]  /*138c0*/  ENDCOLLECTIVE ;  /* 0x000000000000791b */ /* 0x003fea0003800000 */
.L_x_2262:
[----:B------:R-:W-:Y:S02]  /*138d0*/  MOV R252, R248 ;  /* 0x000000f800fc7202 */ /* 0x000fe40000000f00 */
[----:B------:R-:W-:-:S07]  /*138e0*/  MOV R247, R225 ;  /* 0x000000e100f77202 */ /* 0x000fce0000000f00 */
[----:B------:R-:W-:Y:S05]  /*138f0*/  WARPSYNC.COLLECTIVE R79, `(.L_x_2263) ;  /* 0x000000004f087348 */ /* 0x000fea0003c00000 */
[----:B------:R0:W1:Y:S02]  /*13900*/  SHFL.DOWN P0, R225, R252, R251, R76 ;  /* 0x080000fbfce17389 */ /* 0x000064000000004c */
[----:B01----:R-:W-:Y:S05]  /*13910*/  ENDCOLLECTIVE ;  /* 0x000000000000791b */ /* 0x003fea0003800000 */
.L_x_2263:
[----:B------:R-:W-:-:S07]  /*13920*/  MOV R248, R225 ;  /* 0x000000e100f87202 */ /* 0x000fce0000000f00 */
[----:B------:R-:W-:Y:S05]  /*13930*/  WARPSYNC.COLLECTIVE R79, `(.L_x_2264) ;  /* 0x000000004f087348 */ /* 0x000fea0003c00000 */
[----:B------:R0:W1:Y:S02]  /*13940*/  SHFL.IDX P3, R225, R78, R77, R76 ;  /* 0x0000004d4ee17389 */ /* 0x000064000006004c */
[----:B01----:R-:W-:Y:S05]  /*13950*/  ENDCOLLECTIVE ;  /* 0x000000000000791b */ /* 0x003fea0003800000 */
.L_x_2264:
[----:B------:R-:W-:Y:S02]  /*13960*/  MOV R78, R73 ;  /* 0x00000049004e7202 */ /* 0x000fe40000000f00 */
[----:B------:R-:W-:-:S07]  /*13970*/  MOV R72, R225 ;  /* 0x000000e100487202 */ /* 0x000fce0000000f00 */
[----:B------:R-:W-:Y:S05]  /*13980*/  WARPSYNC.COLLECTIVE R79, `(.L_x_2265) ;  /* 0x000000004f087348 */ /* 0x000fea0003c00000 */
[----:B------:R0:W1:Y:S02]  /*13990*/  SHFL.IDX P3, R225, R78, R77, R76 ;  /* 0x0000004d4ee17389 */ /* 0x000064000006004c */
[----:B01----:R-:W-:Y:S05]  /*139a0*/  ENDCOLLECTIVE ;  /* 0x000000000000791b */ /* 0x003fea0003800000 */
.L_x_2265:
[----:B------:R-:W-:Y:S02]  /*139b0*/  MOV R78, R74 ;  /* 0x0000004a004e7202 */ /* 0x000fe40000000f00 */
[----:B------:R-:W-:-:S07]  /*139c0*/  MOV R73, R225 ;  /* 0x000000e100497202 */ /* 0x000fce0000000f00 */
[----:B------:R-:W-:Y:S05]  /*139d0*/  WARPSYNC.COLLECTIVE R79, `(.L_x_2266) ;  /* 0x000000004f087348 */ /* 0x000fea0003c00000 */
[----:B------:R0:W1:Y:S02]  /*139e0*/  SHFL.IDX P3, R225, R78, R77, R76 ;  /* 0x0000004d4ee17389 */ /* 0x000064000006004c */
[----:B01----:R-:W-:Y:S05]  /*139f0*/  ENDCOLLECTIVE ;  /* 0x000000000000791b */ /* 0x003fea0003800000 */
.L_x_2266:
[----:B------:R-:W-:Y:S02]  /*13a00*/  MOV R78, R75 ;  /* 0x0000004b004e7202 */ /* 0x000fe40000000f00 */
[----:B------:R-:W-:-:S07]  /*13a10*/  MOV R74, R225 ;  /* 0x000000e1004a7202 */ /* 0x000fce0000000f00 */
[----:B------:R-:W-:Y:S05]  /*13a20*/  WARPSYNC.COLLECTIVE R79, `(.L_x_2267) ;  /* 0x000000004f087348 */ /* 0x000fea0003c00000 */
[----:B------:R0:W1:Y:S02]  /*13a30*/  SHFL.IDX P3, R225, R78, R77, R76 ;  /* 0x0000004d4ee17389 */ /* 0x000064000006004c */
[----:B01----:R-:W-:Y:S05]  /*13a40*/  ENDCOLLECTIVE ;  /* 0x000000000000791b */ /* 0x003fea0003800000 */
.L_x_2267:
[----:B------:R-:W-:Y:S01]  /*13a50*/  MOV R75, R225 ;  /* 0x000000e1004b7202 */ /* 0x000fe20000000f00 */
[----:B------:R-:W-:Y:S06]  /*13a60*/  BRA `(.L_x_2268) ;  /* 0xffffff80009c7947 */ /* 0x000fec000383ffff */
.L_x_2269:
        /* <DEDUP_REMOVED lines=9> */
.L_x_18667:


//--------------------- .text._Z25selective_scan_bwd_kernelI32Selective_Scan_bwd_kernel_traitsILi128ELi16ELb0ELb1ELb1ELb0ELb0EfN3c107complexIfEEEEv12SSMParamsBwd --------------------------
	.section	.text._Z25selective_scan_bwd_kernelI32Selective_Scan_bwd_kernel_traitsILi128ELi16ELb0ELb1ELb1ELb0ELb0EfN3c107complexIfEEEEv12SSMParamsBwd,"ax",@progbits
	.align	128
        .global         _Z25selective_scan_bwd_kernelI32Selective_Scan_bwd_kernel_traitsILi128ELi16ELb0ELb1ELb1ELb0ELb0EfN3c107complexIfEEEEv12SSMParamsBwd
        .type           _Z25selective_scan_bwd_kernelI32Selective_Scan_bwd_kernel_traitsILi128ELi16ELb0ELb1ELb1ELb0ELb0EfN3c107complexIfEEEEv12SSMParamsBwd,@function
        .size           _Z25selective_scan_bwd_kernelI32Selective_Scan_bwd_kernel_traitsILi128ELi16ELb0ELb1ELb1ELb0ELb0EfN3c107complexIfEEEEv12SSMParamsBwd,(.L_x_18668 - _Z25selective_scan_bwd_kernelI32Selective_Scan_bwd_kernel_traitsILi128ELi16ELb0ELb1ELb1ELb0ELb0EfN3c107complexIfEEEEv12SSMParamsBwd)
        .other          _Z25selective_scan_bwd_kernelI32Selective_Scan_bwd_kernel_traitsILi128ELi16ELb0ELb1ELb1ELb0ELb0EfN3c107complexIfEEEEv12SSMParamsBwd,@"STO_CUDA_ENTRY STV_DEFAULT"
_Z25selective_scan_bwd_kernelI32Selective_Scan_bwd_kernel_traitsILi128ELi16ELb0ELb1ELb1ELb0ELb0EfN3c107complexIfEEEEv12SSMParamsBwd:
.text._Z25selective_scan_bwd_kernelI32Selective_Scan_bwd_kernel_traitsILi128ELi16ELb0ELb1ELb1ELb0ELb0EfN3c107complexIfEEEEv12SSMParamsBwd:
        /* <DEDUP_REMOVED lines=21> */
[----:B------:R-:W2:Y:S01]  /*0150*/  LDCU.128 UR12, c[0x0][0x460] ;  /* 0x00008c00ff0c77ac */ /* 0x000ea20008000c00 */
[----:B------:R-:W-:Y:S02]  /*0160*/  MOV R4, UR6 ;  /* 0x0000000600047c02 */ /* 0x000fe40008000f00 */
[----:B------:R-:W-:Y:S01]  /*0170*/  MOV R3, UR5 ;  /* 0x0000000500037c02 */ /* 0x000fe20008000f00 */
[----:B------:R-:W2:Y:S01]  /*0180*/  LDCU.64 UR38, c[0x0][0x3d0] ;  /* 0x00007a00ff2677ac */ /* 0x000ea20008000a00 */
[----:B------:R-:W-:Y:S01]  /*0190*/  MOV R5, UR7 ;  /* 0x0000000700057c02 */ /* 0x000fe20008000f00 */
[----:B------:R-:W2:Y:S03]  /*01a0*/  LDCU.64 UR24, c[0x0][0x498] ;  /* 0x00009300ff1877ac */ /* 0x000ea60008000a00 */
[----:B---3--:R3:W3:Y:S01]  /*01b0*/  @P0 LDG.E R3, desc[UR26][R2.64] ;  /* 0x0000001a02030981 */ /* 0x0086e2000c1e1900 */
[----:B------:R-:W3:Y:S03]  /*01c0*/  LDCU.64 UR36, c[0x0][0x3b0] ;  /* 0x00007600ff2477ac */ /* 0x000ee60008000a00 */
[----:B------:R-:W3:Y:S01]  /*01d0*/  @P1 LDG.E R4, desc[UR26][R4.64] ;  /* 0x0000001a04041981 */ /* 0x000ee2000c1e1900 */
        /* <DEDUP_REMOVED lines=9> */
[----:B------:R-:W2:Y:S01]  /*0270*/  I2F.RP R0, UR20 ;  /* 0x0000001400007d06 */ /* 0x000ea20008209400 */
[----:B-----5:R-:W-:Y:S02]  /*0280*/  UIMAD.WIDE.U32 UR4, UR6, UR16, URZ ;  /* 0x00000010060472a5 */ /* 0x020fe4000f8e00ff */
[----:B0-----:R-:W-:Y:S02]  /*0290*/  UIMAD.WIDE.U32 UR10, UR6, UR28, URZ ;  /* 0x0000001c060a72a5 */ /* 0x001fe4000f8e00ff */
[----:B------:R-:W-:Y:S02]  /*02a0*/  UIMAD UR5, UR6, UR17, UR5 ;  /* 0x00000011060572a4 */ /* 0x000fe4000f8e0205 */
[----:B------:R-:W-:Y:S02]  /*02b0*/  UIMAD UR11, UR6, UR29, UR11 ;  /* 0x0000001d060b72a4 */ /* 0x000fe4000f8e020b */
[----:B------:R-:W-:Y:S02]  /*02c0*/  UIMAD.WIDE.U32 UR4, UR8, UR18, UR4 ;  /* 0x00000012080472a5 */ /* 0x000fe4000f8e0004 */
[----:B------:R-:W-:Y:S01]  /*02d0*/  UIMAD.WIDE.U32 UR10, UR8, UR30, UR10 ;  /* 0x0000001e080a72a5 */ /* 0x000fe2000f8e000a */
[----:B--2---:R-:W3:Y:S01]  /*02e0*/  MUFU.RCP R0, R0 ;  /* 0x0000000000007308 */ /* 0x004ee20000001000 */
[----:B------:R-:W-:-:S02]  /*02f0*/  UIMAD UR7, UR8, UR19, UR5 ;  /* 0x00000013080772a4 */ /* 0x000fc4000f8e0205 */
[----:B------:R-:W-:Y:S02]  /*0300*/  UIMAD UR16, UR8, UR31, UR11 ;  /* 0x0000001f081072a4 */ /* 0x000fe4000f8e020b */
[----:B------:R-:W-:Y:S02]  /*0310*/  UIADD3 UR11, UP0, UPT, UR22, UR4, URZ ;  /* 0x00000004160b7290 */ /* 0x000fe4000ff1e0ff */
[----:B------:R-:W-:Y:S02]  /*0320*/  UIADD3 UR4, UP2, UPT, UR22, UR10, URZ ;  /* 0x0000000a16047290 */ /* 0x000fe4000ff5e0ff */
[----:B------:R-:W-:Y:S02]  /*0330*/  ULEA UR10, UP1, UR11, UR12, 0x2 ;  /* 0x0000000c0b0a7291 */ /* 0x000fe4000f8210ff */
[----:B------:R-:W-:Y:S02]  /*0340*/  UIADD3.X UR7, UPT, UPT, UR23, UR7, URZ, UP0, !UPT ;  /* 0x0000000717077290 */ /* 0x000fe400087fe4ff */
[----:B------:R-:W-:-:S02]  /*0350*/  ULEA UR9, UP3, UR4, UR14, 0x2 ;  /* 0x0000000e04097291 */ /* 0x000fc4000f8610ff */
[----:B------:R-:W-:Y:S02]  /*0360*/  ULEA.HI.X UR11, UR11, UR13, UR7, 0x2, UP1 ;  /* 0x0000000d0b0b7291 */ /* 0x000fe400088f1407 */
[----:B------:R-:W-:Y:S01]  /*0370*/  UIADD3.X UR12, UPT, UPT, UR23, UR16, URZ, UP2, !UPT ;  /* 0x00000010170c7290 */ /* 0x000fe200097fe4ff */
[----:B---3--:R-:W-:Y:S01]  /*0380*/  IADD3 R2, PT, PT, R0, 0xffffffe, RZ ;  /* 0x0ffffffe00027810 */ /* 0x008fe20007ffe0ff */
[----:B------:R-:W0:Y:S01]  /*0390*/  LDCU.64 UR16, c[0x0][0x4b8] ;  /* 0x00009700ff1077ac */ /* 0x000e220008000a00 */
[----:B------:R-:W-:Y:S01]  /*03a0*/  MOV R0, UR8 ;  /* 0x0000000800007c02 */ /* 0x000fe20008000f00 */
[----:B------:R-:W-:-:S03]  /*03b0*/  ULEA.HI.X UR12, UR4, UR15, UR12, 0x2, UP3 ;  /* 0x0000000f040c7291 */ /* 0x000fc600098f140c */
[----:B------:R-:W2:Y:S01]  /*03c0*/  F2I.FTZ.U32.TRUNC.NTZ R2, R2 ;  /* 0x0000000200027305 */ /* 0x000ea2000021f000 */
[----:B------:R-:W-:Y:S01]  /*03d0*/  IABS R0, R0 ;  /* 0x0000000000007213 */ /* 0x000fe20000000000 */
[----:B------:R-:W-:Y:S01]  /*03e0*/  UMOV UR4, URZ ;  /* 0x000000ff00047c82 */ /* 0x000fe20008000000 */
[----:B------:R-:W3:Y:S02]  /*03f0*/  LDCU.64 UR30, c[0x0][0x4d8] ;  /* 0x00009b00ff1e77ac */ /* 0x000ee40008000a00 */
[----:B------:R-:W-:Y:S01]  /*0400*/  R2UR UR13, R0 ;  /* 0x00000000000d72ca */ /* 0x000fe200000e0000 */
[----:B------:R-:W5:Y:S01]  /*0410*/  LDCU.64 UR28, c[0x0][0x4a0] ;  /* 0x00009400ff1c77ac */ /* 0x000f620008000a00 */
[----:B0-----:R-:W-:Y:S01]  /*0420*/  USHF.R.U64 UR15, UR16, 0x1, UR17 ;  /* 0x00000001100f7899 */ /* 0x001fe20008001211 */
[----:B--2---:R-:W-:Y:S01]  /*0430*/  R2UR UR5, R2 ;  /* 0x00000000020572ca */ /* 0x004fe200000e0000 */
[----:B------:R-:W-:-:S04]  /*0440*/  USHF.R.U32.HI UR16, URZ, 0x1, UR17 ;  /* 0x00000001ff107899 */ /* 0x000fc80008011611 */
[----:B------:R-:W-:Y:S02]  /*0450*/  UIMAD UR16, UR16, UR6, URZ ;  /* 0x00000006101072a4 */ /* 0x000fe4000f8e02ff */
[----:B---3--:R-:W-:-:S06]  /*0460*/  USHF.R.U32.HI UR17, URZ, 0x1, UR31 ;  /* 0x00000001ff117899 */ /* 0x008fcc000801161f */
[----:B------:R-:W-:-:S04]  /*0470*/  UIADD3 UR7, UPT, UPT, URZ, -UR5, URZ ;  /* 0x80000005ff077290 */ /* 0x000fc8000fffe0ff */
[----:B------:R-:W-:-:S04]  /*0480*/  UIMAD UR7, UR7, UR20, URZ ;  /* 0x00000014070772a4 */ /* 0x000fc8000f8e02ff */
[----:B------:R-:W-:Y:S02]  /*0490*/  UIMAD.WIDE.U32 UR4, UR5, UR7, UR4 ;  /* 0x00000007050472a5 */ /* 0x000fe4000f8e0004 */
[----:B------:R-:W-:Y:S02]  /*04a0*/  USHF.R.U64 UR7, UR30, 0x1, UR31 ;  /* 0x000000011e077899 */ /* 0x000fe4000800121f */
[----:B------:R-:W-:Y:S02]  /*04b0*/  UIMAD.WIDE.U32 UR18, UR5, UR13, URZ ;  /* 0x0000000d051272a5 */ /* 0x000fe4000f8e00ff */
[----:B------:R-:W-:Y:S02]  /*04c0*/  UIMAD.WIDE.U32 UR4, UR6, UR24, URZ ;  /* 0x00000018060472a5 */ /* 0x000fe4000f8e00ff */
[----:B------:R-:W-:Y:S02]  /*04d0*/  UIMAD.WIDE.U32 UR30, UR6, UR36, URZ ;  /* 0x00000024061e72a5 */ /* 0x000fe4000f8e00ff */
[----:B------:R-:W-:Y:S01]  /*04e0*/  UIMAD UR5, UR6, UR25, UR5 ;  /* 0x00000019060572a4 */ /* 0x000fe2000f8e0205 */
[----:B------:R-:W-:Y:S01]  /*04f0*/  UMOV UR32, UR19 ;  /* 0x0000001300207c82 */ /* 0x000fe20008000000 */
[----:B------:R-:W-:-:S02]  /*0500*/  UIMAD.WIDE.U32 UR18, UR6, UR38, URZ ;  /* 0x00000026061272a5 */ /* 0x000fc4000f8e00ff */
[----:B------:R-:W-:Y:S02]  /*0510*/  UIADD3 UR14, UPT, UPT, -UR32, URZ, URZ ;  /* 0x000000ff200e7290 */ /* 0x000fe4000fffe1ff */
[----:B------:R-:W-:Y:S02]  /*0520*/  UIMAD UR19, UR6, UR39, UR19 ;  /* 0x00000027061372a4 */ /* 0x000fe4000f8e0213 */
[----:B------:R-:W-:Y:S01]  /*0530*/  UIMAD UR13, UR20, UR14, UR13 ;  /* 0x0000000e140d72a4 */ /* 0x000fe2000f8e020d */
[----:B------:R-:W0:Y:S03]  /*0540*/  LDCU.64 UR38, c[0x0][0x528] ;  /* 0x0000a500ff2677ac */ /* 0x000e260008000a00 */
[----:B------:R-:W-:Y:S01]  /*0550*/  UISETP.GT.U32.AND UP1, UPT, UR20, UR13, UPT ;  /* 0x0000000d1400728c */ /* 0x000fe2000bf24070 */
[----:B------:R-:W2:Y:S01]  /*0560*/  LDCU.64 UR24, c[0x0][0x4c0] ;  /* 0x00009800ff1877ac */ /* 0x000ea20008000a00 */
[----:B-----5:R-:W-:-:S02]  /*0570*/  UIMAD.WIDE.U32 UR4, UR8, UR28, UR4 ;  /* 0x0000001c080472a5 */ /* 0x020fc4000f8e0004 */
[----:B------:R-:W-:Y:S02]  /*0580*/  UIMAD UR31, UR6, UR37, UR31 ;  /* 0x00000025061f72a4 */ /* 0x000fe4000f8e021f */
[----:B------:R-:W-:-:S05]  /*0590*/  UIMAD UR5, UR8, UR29, UR5 ;  /* 0x0000001d080572a4 */ /* 0x000fca000f8e0205 */
[----:B------:R-:W-:Y:S02]  /*05a0*/  @!UP1 UIADD3 UR13, UPT, UPT, UR13, -UR20, URZ ;  /* 0x800000140d0d9290 */ /* 0x000fe4000fffe0ff */
[----:B------:R-:W-:Y:S02]  /*05b0*/  @!UP1 UIADD3 UR32, UPT, UPT, UR32, 0x1, URZ ;  /* 0x0000000120209890 */ /* 0x000fe4000fffe0ff */
[----:B------:R-:W-:Y:S02]  /*05c0*/  UISETP.GE.U32.AND UP0, UPT, UR13, UR20, UPT ;  /* 0x000000140d00728c */ /* 0x000fe4000bf06070 */
[----:B------:R-:W-:Y:S02]  /*05d0*/  ULOP3.LUT UR13, UR8, UR34, URZ, 0x3c, !UPT ;  /* 0x00000022080d7292 */ /* 0x000fe4000f8e3cff */
[----:B------:R-:W-:Y:S02]  /*05e0*/  UISETP.NE.AND UP1, UPT, UR34, URZ, UPT ;  /* 0x000000ff2200728c */ /* 0x000fe4000bf25270 */
[----:B------:R-:W-:Y:S01]  /*05f0*/  UISETP.GE.AND UP2, UPT, UR13, URZ, UPT ;  /* 0x000000ff0d00728c */ /* 0x000fe2000bf46270 */
[----:B------:R-:W3:Y:S04]  /*0600*/  LDCU.64 UR20, c[0x0][0x3e8] ;  /* 0x00007d00ff1477ac */ /* 0x000ee80008000a00 */
[----:B------:R-:W-:Y:S01]  /*0610*/  @UP0 UIADD3 UR32, UPT, UPT, UR32, 0x1, URZ ;  /* 0x0000000120200890 */ /* 0x000fe2000fffe0ff */
[----:B------:R-:W5:Y:S05]  /*0620*/  LDCU.64 UR28, c[0x0][0x3c8] ;  /* 0x00007900ff1c77ac */ /* 0x000f6a0008000a00 */
[----:B------:R-:W-:-:S02]  /*0630*/  @!UP2 UIADD3 UR32, UPT, UPT, -UR32, URZ, URZ ;  /* 0x000000ff2020a290 */ /* 0x000fc4000fffe1ff */
[----:B------:R-:W-:Y:S02]  /*0640*/  @!UP1 ULOP3.LUT UR32, URZ, UR34, URZ, 0x33, !UPT ;  /* 0x00000022ff209292 */ /* 0x000fe4000f8e33ff */
[----:B------:R-:W-:Y:S02]  /*0650*/  UIADD3 UR4, UP2, UPT, UR22, UR4, URZ ;  /* 0x0000000416047290 */ /* 0x000fe4000ff5e0ff */
[----:B------:R-:W-:Y:S02]  /*0660*/  USHF.R.S32.HI UR37, URZ, 0x1f, UR32 ;  /* 0x0000001fff257899 */ /* 0x000fe40008011420 */
[----:B----4-:R-:W-:Y:S02]  /*0670*/  UISETP.NE.U32.AND UP0, UPT, UR40, URZ, UPT ;  /* 0x000000ff2800728c */ /* 0x010fe4000bf05070 */
[----:B------:R-:W-:Y:S02]  /*0680*/  UIADD3.X UR13, UPT, UPT, UR23, UR5, URZ, UP2, !UPT ;  /* 0x00000005170d7290 */ /* 0x000fe400097fe4ff */
[----:B0-----:R-:W-:-:S02]  /*0690*/  ULEA UR14, UP1, UR4, UR38, 0x2 ;  /* 0x00000026040e7291 */ /* 0x001fc4000f8210ff */
[----:B--2---:R-:W-:Y:S02]  /*06a0*/  UIMAD UR34, UR37, UR24, URZ ;  /* 0x00000018252272a4 */ /* 0x004fe4000f8e02ff */
[----:B------:R-:W-:Y:S02]  /*06b0*/  UISETP.NE.AND.EX UP0, UPT, UR41, URZ, UPT, UP0 ;  /* 0x000000ff2900728c */ /* 0x000fe4000bf05300 */
[----:B------:R-:W-:Y:S01]  /*06c0*/  ULEA.HI.X UR13, UR4, UR39, UR13, 0x2, UP1 ;  /* 0x00000027040d7291 */ /* 0x000fe200088f140d */
[----:B------:R-:W0:Y:S01]  /*06d0*/  LDCU.64 UR22, c[0x0][0x4e0] ;  /* 0x00009c00ff1677ac */ /* 0x000e220008000a00 */
[----:B------:R-:W-:Y:S02]  /*06e0*/  UIMAD.WIDE.U32 UR4, UR32, UR24, URZ ;  /* 0x00000018200472a5 */ /* 0x000fe4000f8e00ff */
[----:B------:R-:W-:Y:S01]  /*06f0*/  UIMAD UR41, UR32, UR25, UR34 ;  /* 0x00000019202972a4 */ /* 0x000fe2000f8e0222 */
[----:B------:R-:W2:Y:S01]  /*0700*/  LDCU.64 UR24, c[0x0][0x448] ;  /* 0x00008900ff1877ac */ /* 0x000ea20008000a00 */
[----:B---3--:R-:W-:-:S02]  /*0710*/  UIMAD UR36, UR37, UR20, URZ ;  /* 0x00000014252472a4 */ /* 0x008fc4000f8e02ff */
[----:B-----5:R-:W-:Y:S02]  /*0720*/  UIMAD.WIDE.U32 UR30, UR32, UR28, UR30 ;  /* 0x0000001c201e72a5 */ /* 0x020fe4000f8e001e */
[----:B------:R-:W-:Y:S02]  /*0730*/  UIMAD UR40, UR32, UR21, UR36 ;  /* 0x00000015202872a4 */ /* 0x000fe4000f8e0224 */
[----:B------:R-:W-:Y:S02]  /*0740*/  ULEA UR36, UR33, 0xfffff000, 0xc ;  /* 0xfffff00021247891 */ /* 0x000fe4000f8e60ff */
[----:B------:R-:W-:Y:S02]  /*0750*/  UIMAD UR34, UR37, UR28, URZ ;  /* 0x0000001c252272a4 */ /* 0x000fe4000f8e02ff */
[----:B------:R-:W-:Y:S02]  /*0760*/  UIADD3 UR30, UP1, UPT, UR36, UR30, URZ ;  /* 0x0000001e241e7290 */ /* 0x000fe4000ff3e0ff */
[----:B------:R-:W-:-:S02]  /*0770*/  UIMAD UR39, UR32, UR29, UR34 ;  /* 0x0000001d202772a4 */ /* 0x000fc4000f8e0222 */
[----:B------:R-:W-:Y:S02]  /*0780*/  UIMAD.WIDE.U32 UR34, UR32, UR20, UR18 ;  /* 0x00000014202272a5 */ /* 0x000fe4000f8e0012 */
[----:B0-----:R-:W-:Y:S02]  /*0790*/  UIMAD.WIDE.U32 UR18, UR32, UR22, URZ ;  /* 0x00000016201272a5 */ /* 0x001fe4000f8e00ff */
[----:B------:R-:W-:Y:S02]  /*07a0*/  UIMAD UR37, UR37, UR22, URZ ;  /* 0x00000016252572a4 */ /* 0x000fe4000f8e02ff */
[----:B--2---:R-:W-:Y:S02]  /*07b0*/  ULEA UR22, UP2, UR30, UR24, 0x2 ;  /* 0x000000181e167291 */ /* 0x004fe4000f8410ff */
[----:B------:R-:W-:Y:S02]  /*07c0*/  USHF.R.S32.HI UR38, URZ, 0x1f, UR36 ;  /* 0x0000001fff267899 */ /* 0x000fe40008011424 */
[----:B------:R-:W-:Y:S01]  /*07d0*/  UIADD3 UR24, UPT, UPT, UR31, UR39, URZ ;  /* 0x000000271f187290 */ /* 0x000fe2000fffe0ff */
[----:B------:R-:W0:Y:S03]  /*07e0*/  LDCU.64 UR20, c[0x0][0x538] ;  /* 0x0000a700ff1477ac */ /* 0x000e260008000a00 */
[----:B------:R-:W-:-:S02]  /*07f0*/  UIADD3.X UR24, UPT, UPT, UR38, UR24, URZ, UP1, !UPT ;  /* 0x0000001826187290 */ /* 0x000fc40008ffe4ff */
[----:B------:R-:W-:Y:S02]  /*0800*/  UIMAD UR37, UR32, UR23, UR37 ;  /* 0x00000017202572a4 */ /* 0x000fe4000f8e0225 */
[----:B------:R-:W-:Y:S01]  /*0810*/  ULEA.HI.X UR23, UR30, UR25, UR24, 0x2, UP2 ;  /* 0x000000191e177291 */ /* 0x000fe200090f1418 */
[----:B------:R-:W2:Y:S01]  /*0820*/  @UP0 LDCU UR30, c[0x0][0x384] ;  /* 0x00007080ff1e07ac */ /* 0x000ea20008000800 */
[----:B------:R-:W-:-:S05]  /*0830*/  UIADD3 UR5, UPT, UPT, UR5, UR41, URZ ;  /* 0x0000002905057290 */ /* 0x000fca000fffe0ff */
[----:B------:R-:W3:Y:S01]  /*0840*/  LDCU.64 UR24, c[0x0][0x540] ;  /* 0x0000a800ff1877ac */ /* 0x000ee20008000a00 */
[----:B------:R-:W4:Y:S01]  /*0850*/  @UP0 LDCU UR31, c[0x0][0x38c] ;  /* 0x00007180ff1f07ac */ /* 0x000f220008000800 */
[----:B------:R-:W-:Y:S02]  /*0860*/  UIMAD.WIDE.U32 UR4, UR6, UR15, UR4 ;  /* 0x0000000f060472a5 */ /* 0x000fe4000f8e0004 */
[----:B------:R-:W-:Y:S02]  /*0870*/  UIADD3 UR36, UP3, UPT, UR36, UR34, URZ ;  /* 0x0000002224247290 */ /* 0x000fe4000ff7e0ff */
[----:B------:R-:W-:Y:S01]  /*0880*/  UIADD3 UR40, UPT, UPT, UR35, UR40, URZ ;  /* 0x0000002823287290 */ /* 0x000fe2000fffe0ff */
[----:B------:R-:W5:Y:S01]  /*0890*/  @UP0 LDCU.64 UR34, c[0x0][0x480] ;  /* 0x00009000ff2207ac */ /* 0x000f620008000a00 */
[----:B------:R-:W-:Y:S02]  /*08a0*/  UIADD3 UR16, UPT, UPT, UR5, UR16, URZ ;  /* 0x0000001005107290 */ /* 0x000fe4000fffe0ff */
[----:B0-----:R-:W-:-:S02]  /*08b0*/  ULEA UR15, UP1, UR4, UR20, 0x3 ;  /* 0x00000014040f7291 */ /* 0x001fc4000f8218ff */
[----:B------:R-:W-:Y:S02]  /*08c0*/  UIADD3 UR19, UPT, UPT, UR19, UR37, URZ ;  /* 0x0000002513137290 */ /* 0x000fe4000fffe0ff */
[----:B------:R-:W-:Y:S02]  /*08d0*/  ULEA.HI.X UR16, UR4, UR21, UR16, 0x3, UP1 ;  /* 0x0000001504107291 */ /* 0x000fe400088f1c10 */
[----:B------:R-:W-:Y:S02]  /*08e0*/  UIMAD UR5, UR17, UR6, URZ ;  /* 0x00000006110572a4 */ /* 0x000fe4000f8e02ff */
[----:B--2---:R-:W-:Y:S02]  /*08f0*/  @UP0 UIMAD UR4, UR6, UR30, UR8 ;  /* 0x0000001e060402a4 */ /* 0x004fe4000f8e0208 */
[----:B------:R-:W-:Y:S02]  /*0900*/  UIMAD.WIDE.U32 UR18, UR6, UR7, UR18 ;  /* 0x00000007061272a5 */ /* 0x000fe4000f8e0012 */
[----:B------:R-:W-:-:S02]  /*0910*/  @UP0 UIMAD UR4, UR4, UR33, URZ ;  /* 0x00000021040402a4 */ /* 0x000fc4000f8e02ff */
[----:B------:R-:W-:Y:S01]  /*0920*/  UIADD3 UR5, UPT, UPT, UR19, UR5, URZ ;  /* 0x0000000513057290 */ /* 0x000fe2000fffe0ff */
[----:B------:R-:W0:Y:S01]  /*0930*/  LDCU.64 UR28, c[0x0][0x450] ;  /* 0x00008a00ff1c77ac */ /* 0x000e220008000a00 */
[----:B---3--:R-:W-:Y:S02]  /*0940*/  ULEA UR17, UP1, UR18, UR24, 0x3 ;  /* 0x0000001812117291 */ /* 0x008fe4000f8218ff */
[----:B----4-:R-:W-:Y:S02]  /*0950*/  @UP0 UIMAD UR19, UR4, UR31, URZ ;  /* 0x0000001f041302a4 */ /* 0x010fe4000f8e02ff */
[----:B------:R-:W-:Y:S01]  /*0960*/  ULEA.HI.X UR18, UR18, UR25, UR5, 0x3, UP1 ;  /* 0x0000001912127291 */ /* 0x000fe200088f1c05 */
[----:B------:R-:W-:Y:S02]  /*0970*/  UMOV UR4, URZ ;  /* 0x000000ff00047c82 */ /* 0x000fe40008000000 */
[----:B------:R-:W-:Y:S01]  /*0980*/  UMOV UR5, URZ ;  /* 0x000000ff00057c82 */ /* 0x000fe20008000000 */
[----:B-----5:R-:W-:-:S02]  /*0990*/  @UP0 UIMAD.WIDE UR4, UR19, 0x10, UR34 ;  /* 0x00000010130408a5 */ /* 0x020fc4000f8e0222 */
[----:B------:R-:W-:Y:S01]  /*09a0*/  UISETP.GE.AND UP0, UPT, UR33, 0x1, UPT ;  /* 0x000000012100788c */ /* 0x000fe2000bf06270 */
[----:B------:R-:W-:Y:S01]  /*09b0*/  UMOV UR7, URZ ;  /* 0x000000ff00077c82 */ /* 0x000fe20008000000 */
[----:B------:R-:W-:Y:S01]  /*09c0*/  UMOV UR6, URZ ;  /* 0x000000ff00067c82 */ /* 0x000fe20008000000 */
[----:B0-----:R-:W-:Y:S02]  /*09d0*/  ULEA UR28, UP4, UR36, UR28, 0x2 ;  /* 0x0000001c241c7291 */ /* 0x001fe4000f8810ff */
[----:B------:R-:W-:-:S04]  /*09e0*/  UIADD3.X UR38, UPT, UPT, UR38, UR40, URZ, UP3, !UPT ;  /* 0x0000002826267290 */ /* 0x000fc80009ffe4ff */
[----:B------:R-:W-:Y:S01]  /*09f0*/  ULEA.HI.X UR29, UR36, UR29, UR38, 0x2, UP4 ;  /* 0x0000001d241d7291 */ /* 0x000fe2000a0f1426 */
[----:B------:R-:W-:Y:S02]  /*0a00*/  @P0 R2UR UR7, R3 ;  /* 0x00000000030702ca */ /* 0x000fe400000e0000 */
[----:B------:R-:W-:Y:S01]  /*0a10*/  @P1 R2UR UR6, R4 ;  /* 0x00000000040612ca */ /* 0x000fe200000e0000 */
[----:B-1----:R-:W-:-:S14]  /*0a20*/  BRA.U !UP0, `(.L_x_2270) ;  /* 0x000000c908907547 */ /* 0x002fdc000b800000 */
[----:B------:R-:W0:Y:S01]  /*0a30*/  S2R R9, SR_TID.X ;  /* 0x0000000000097919 */ /* 0x000e220000002100 */
[----:B------:R-:W1:Y:S01]  /*0a40*/  LDCU UR19, c[0x0][0x394] ;  /* 0x00007280ff1377ac */ /* 0x000e620008000800 */
[----:B------:R2:W-:Y:S01]  /*0a50*/  STL [R1+0x2c], RZ ;  /* 0x00002cff01007387 */ /* 0x0005e20000100800 */
[----:B------:R-:W-:Y:S01]  /*0a60*/  UMOV UR20, UR10 ;  /* 0x0000000a00147c82 */ /* 0x000fe20008000000 */
[----:B------:R-:W-:Y:S01]  /*0a70*/  UMOV UR21, UR11 ;  /* 0x0000000b00157c82 */ /* 0x000fe20008000000 */
[----:B------:R-:W-:Y:S01]  /*0a80*/  UMOV UR24, UR28 ;  /* 0x0000001c00187c82 */ /* 0x000fe20008000000 */
[----:B------:R2:W-:Y:S01]  /*0a90*/  STL [R1+0x30], RZ ;  /* 0x000030ff01007387 */ /* 0x0005e20000100800 */
[----:B------:R-:W-:Y:S01]  /*0aa0*/  UMOV UR25, UR29 ;  /* 0x0000001d00197c82 */ /* 0x000fe20008000000 */
[C---:B0-----:R-:W-:Y:S02]  /*0ab0*/  SHF.L.U32 R3, R9.reuse, 0x4, RZ ;  /* 0x0000000409037819 */ /* 0x041fe400000006ff */
[----:B------:R-:W-:-:S02]  /*0ac0*/  LOP3.LUT R0, R9, 0x1f, RZ, 0xc0, !PT ;  /* 0x0000001f09007812 */ /* 0x000fc400078ec0ff */
[----:B------:R-:W-:Y:S02]  /*0ad0*/  LOP3.LUT R9, R9, 0x3e0, RZ, 0xc0, !PT ;  /* 0x000003e009097812 */ /* 0x000fe400078ec0ff */
[----:B-12---:R-:W-:-:S07]  /*0ae0*/  LOP3.LUT R5, R0, 0x3e00, R3, 0xf8, !PT ;  /* 0x00003e0000057812 */ /* 0x006fce00078ef803 */
.L_x_2368:
        /* <DEDUP_REMOVED lines=11> */
[C---:B------:R-:W-:Y:S01]  /*0ba0*/  IADD3 R8, PT, PT, R10.reuse, 0x60, RZ ;  /* 0x000000600a087810 */ /* 0x040fe20007ffe0ff */
        /* <DEDUP_REMOVED lines=9> */
[----:B------:R-:W-:Y:S02]  /*0c40*/  IADD3 R11, PT, PT, R10, 0x80, RZ ;  /* 0x000000800a0b7810 */ /* 0x000fe40007ffe0ff */
[----:B------:R-:W-:-:S02]  /*0c50*/  CS2R R24, SRZ ;  /* 0x0000000000187805 */ /* 0x000fc4000001ff00 */
        /* <DEDUP_REMOVED lines=14> */
[----:B------:R-:W-:Y:S02]  /*0d40*/  IADD3.X R5, PT, PT, RZ, UR12, RZ, P1, !PT ;  /* 0x0000000cff057c10 */ /* 0x000fe40008ffe4ff */
[----:B------:R-:W-:Y:S01]  /*0d50*/  ISETP.GE.AND P2, PT, R8, UR8, PT ;  /* 0x0000000808007c0c */ /* 0x000fe2000bf46270 */
[----:B------:R-:W-:Y:S01]  /*0d60*/  HFMA2 R8, -RZ, RZ, 0, 0 ;  /* 0x00000000ff087431 */ /* 0x000fe200000001ff */
[----:B------:R-:W-:Y:S01]  /*0d70*/  ISETP.GE.AND P1, PT, R26, UR8, PT ;  /* 0x000000081a007c0c */ /* 0x000fe2000bf26270 */
[----:B------:R-:W3:Y:S01]  /*0d80*/  @!P3 LDG.E R15, desc[UR26][R6.64+0x280] ;  /* 0x0002801a060fb981 */ /* 0x000ee2000c1e1900 */
[----:B------:R-:W-:Y:S02]  /*0d90*/  ISETP.GE.AND P4, PT, R11, UR8, PT ;  /* 0x000000080b007c0c */ /* 0x000fe4000bf86270 */
[----:B------:R-:W-:Y:S01]  /*0da0*/  MOV R11, RZ ;  /* 0x000000ff000b7202 */ /* 0x000fe20000000f00 */
[----:B------:R-:W4:Y:S01]  /*0db0*/  @!P0 LDG.E R8, desc[UR26][R6.64] ;  /* 0x0000001a06088981 */ /* 0x000f22000c1e1900 */
[----:B------:R-:W-:-:S02]  /*0dc0*/  ISETP.GE.AND P0, PT, R27, UR8, PT ;  /* 0x000000081b007c0c */ /* 0x000fc4000bf06270 */
[C---:B------:R-:W-:Y:S01]  /*0dd0*/  IADD3 R31, PT, PT, R10.reuse, 0x140, RZ ;  /* 0x000001400a1f7810 */ /* 0x040fe20007ffe0ff */
[----:B------:R-:W5:Y:S01]  /*0de0*/  @!P5 LDG.E R13, desc[UR26][R6.64+0x180] ;  /* 0x0001801a060dd981 */ /* 0x000f62000c1e1900 */
[----:B------:R-:W-:Y:S02]  /*0df0*/  P2R R68, PR, RZ, 0x1 ;  /* 0x00000001ff447803 */ /* 0x000fe40000000000 */
[C---:B------:R-:W-:Y:S01]  /*0e00*/  IADD3 R33, PT, PT, R10.reuse, 0x160, RZ ;  /* 0x000001600a217810 */ /* 0x040fe20007ffe0ff */
[----:B------:R-:W2:Y:S01]  /*0e10*/  @!P1 LDG.E R11, desc[UR26][R6.64+0x80] ;  /* 0x0000801a060b9981 */ /* 0x000ea2000c1e1900 */
[C---:B------:R-:W-:Y:S02]  /*0e20*/  IADD3 R35, PT, PT, R10.reuse, 0x180, RZ ;  /* 0x000001800a237810 */ /* 0x040fe40007ffe0ff */
[----:B------:R-:W-:Y:S01]  /*0e30*/  IADD3 R37, PT, PT, R10, 0x1a0, RZ ;  /* 0x000001a00a257810 */ /* 0x000fe20007ffe0ff */
[----:B------:R-:W3:Y:S01]  /*0e40*/  @!P2 LDG.E R16, desc[UR26][R6.64+0x300] ;  /* 0x0003001a0610a981 */ /* 0x000ee2000c1e1900 */
[----:B------:R-:W-:-:S02]  /*0e50*/  P2R R67, PR, RZ, 0x4 ;  /* 0x00000004ff437803 */ /* 0x000fc40000000000 */
[----:B------:R-:W-:Y:S01]  /*0e60*/  IADD3 R26, PT, PT, R10, 0x1c0, RZ ;  /* 0x000001c00a1a7810 */ /* 0x000fe20007ffe0ff */
[----:B------:R-:W3:Y:S01]  /*0e70*/  @!P0 LDG.E R17, desc[UR26][R6.64+0x380] ;  /* 0x0003801a06118981 */ /* 0x000ee2000c1e1900 */
[----:B------:R-:W-:Y:S02]  /*0e80*/  ISETP.GE.AND P0, PT, R28, UR8, PT ;  /* 0x000000081c007c0c */ /* 0x000fe4000bf06270 */
[----:B------:R-:W-:Y:S01]  /*0e90*/  ISETP.GE.AND P1, PT, R31, UR8, PT ;  /* 0x000000081f007c0c */ /* 0x000fe2000bf26270 */
[----:B------:R-:W3:Y:S01]  /*0ea0*/  @!P4 LDG.E R14, desc[UR26][R6.64+0x200] ;  /* 0x0002001a060ec981 */ /* 0x000ee2000c1e1900 */
[----:B------:R-:W-:Y:S02]  /*0eb0*/  P2R R69, PR, RZ, 0x1 ;  /* 0x00000001ff457803 */ /* 0x000fe40000000000 */
[----:B------:R-:W-:Y:S01]  /*0ec0*/  P2R R66, PR, RZ, 0x8 ;  /* 0x00000008ff427803 */ /* 0x000fe20000000000 */
[----:B------:R-:W5:Y:S01]  /*0ed0*/  @!P6 LDG.E R12, desc[UR26][R6.64+0x100] ;  /* 0x0001001a060ce981 */ /* 0x000f62000c1e1900 */
[----:B------:R-:W-:-:S02]  /*0ee0*/  IADD3 R10, PT, PT, R10, 0x1e0, RZ ;  /* 0x000001e00a0a7810 */ /* 0x000fc40007ffe0ff */
[----:B------:R-:W-:Y:S02]  /*0ef0*/  ISETP.GE.AND P2, PT, R33, UR8, PT ;  /* 0x0000000821007c0c */ /* 0x000fe4000bf46270 */
[----:B------:R-:W-:Y:S01]  /*0f00*/  P2R R65, PR, RZ, 0x10 ;  /* 0x00000010ff417803 */ /* 0x000fe20000000000 */
[----:B------:R-:W3:Y:S01]  /*0f10*/  @!P0 LDG.E R18, desc[UR26][R6.64+0x400] ;  /* 0x0004001a06128981 */ /* 0x000ee2000c1e1900 */
[----:B------:R-:W-:Y:S02]  /*0f20*/  ISETP.GE.AND P0, PT, R29, UR8, PT ;  /* 0x000000081d007c0c */ /* 0x000fe4000bf06270 */
[----:B------:R-:W-:Y:S01]  /*0f30*/  ISETP.GE.AND P3, PT, R35, UR8, PT ;  /* 0x0000000823007c0c */ /* 0x000fe2000bf66270 */
[----:B------:R-:W3:Y:S01]  /*0f40*/  @!P1 LDG.E R20, desc[UR26][R6.64+0x500] ;  /* 0x0005001a06149981 */ /* 0x000ee2000c1e1900 */
[----:B------:R-:W-:Y:S02]  /*0f50*/  P2R R64, PR, RZ, 0x20 ;  /* 0x00000020ff407803 */ /* 0x000fe40000000000 */
[----:B------:R-:W-:-:S02]  /*0f60*/  ISETP.GE.AND P4, PT, R37, UR8, PT ;  /* 0x0000000825007c0c */ /* 0x000fc4000bf86270 */
[----:B------:R-:W-:Y:S01]  /*0f70*/  P2R R63, PR, RZ, 0x40 ;  /* 0x00000040ff3f7803 */ /* 0x000fe20000000000 */
[----:B------:R-:W3:Y:S01]  /*0f80*/  @!P2 LDG.E R21, desc[UR26][R6.64+0x580] ;  /* 0x0005801a0615a981 */ /* 0x000ee2000c1e1900 */
[----:B------:R-:W-:Y:S02]  /*0f90*/  ISETP.GE.AND P5, PT, R26, UR8, PT ;  /* 0x000000081a007c0c */ /* 0x000fe4000bfa6270 */
[----:B------:R-:W-:Y:S01]  /*0fa0*/  ISETP.GE.AND P6, PT, R10, UR8, PT ;  /* 0x000000080a007c0c */ /* 0x000fe2000bfc6270 */
[----:B------:R-:W3:Y:S04]  /*0fb0*/  @!P0 LDG.E R19, desc[UR26][R6.64+0x480] ;  /* 0x0004801a06138981 */ /* 0x000ee8000c1e1900 */
[----:B------:R-:W3:Y:S04]  /*0fc0*/  @!P3 LDG.E R22, desc[UR26][R6.64+0x600] ;  /* 0x0006001a0616b981 */ /* 0x000ee8000c1e1900 */
[----:B------:R-:W3:Y:S04]  /*0fd0*/  @!P4 LDG.E R23, desc[UR26][R6.64+0x680] ;  /* 0x0006801a0617c981 */ /* 0x000ee8000c1e1900 */
[----:B------:R-:W3:Y:S04]  /*0fe0*/  @!P5 LDG.E R24, desc[UR26][R6.64+0x700] ;  /* 0x0007001a0618d981 */ /* 0x000ee8000c1e1900 */
[----:B------:R0:W3:Y:S01]  /*0ff0*/  @!P6 LDG.E R25, desc[UR26][R6.64+0x780] ;  /* 0x0007801a0619e981 */ /* 0x0000e2000c1e1900 */
        /* <DEDUP_REMOVED lines=79> */
[----:B----4-:R1:W-:Y:S04]  /*14f0*/  STS [R82], R8 ;  /* 0x0000000852007388 */ /* 0x0103e80000000800 */
[----:B--2---:R2:W-:Y:S04]  /*1500*/  STS [R81+0x80], R11 ;  /* 0x0000800b51007388 */ /* 0x0045e80000000800 */
[----:B-----5:R-:W-:Y:S04]  /*1510*/  STS [R79+0x100], R12 ;  /* 0x0001000c4f007388 */ /* 0x020fe80000000800 */
[----:B------:R4:W-:Y:S04]  /*1520*/  STS [R78+0x180], R13 ;  /* 0x0001800d4e007388 */ /* 0x0009e80000000800 */
        /* <DEDUP_REMOVED lines=32> */
[----:B------:R-:W-:Y:S01]  /*1730*/  ISETP.NE.AND P0, PT, R28, RZ, PT ;  /* 0x000000ff1c00720c */ /* 0x000fe20003f05270 */
[----:B------:R-:W-:Y:S01]  /*1740*/  HFMA2 R10, -RZ, RZ, 0, 0 ;  /* 0x00000000ff0a7431 */ /* 0x000fe200000001ff */
[----:B--2---:R-:W-:Y:S02]  /*1750*/  MOV R11, RZ ;  /* 0x000000ff000b7202 */ /* 0x004fe40000000f00 */
[----:B----4-:R-:W-:Y:S02]  /*1760*/  CS2R R12, SRZ ;  /* 0x00000000000c7805 */ /* 0x010fe4000001ff00 */
[----:B---3--:R-:W-:Y:S02]  /*1770*/  CS2R R14, SRZ ;  /* 0x00000000000e7805 */ /* 0x008fe4000001ff00 */
[----:B-----5:R-:W-:Y:S02]  /*1780*/  CS2R R16, SRZ ;  /* 0x0000000000107805 */ /* 0x020fe4000001ff00 */
[----:B0-----:R-:W-:-:S02]  /*1790*/  CS2R R18, SRZ ;  /* 0x0000000000127805 */ /* 0x001fc4000001ff00 */
        /* <DEDUP_REMOVED lines=44> */
[----:B----4-:R0:W-:Y:S04]  /*1a60*/  STS [R81+0x80], R7 ;  /* 0x0000800751007388 */ /* 0x0101e80000000800 */
        /* <DEDUP_REMOVED lines=47> */
[----:B------:R-:W-:-:S11]  /*1d60*/  MOV R11, RZ ;  /* 0x000000ff000b7202 */ /* 0x000fd60000000f00 */
[----:B------:R-:W5:Y:S01]  /*1d70*/  @!P0 LDG.E R10, desc[UR26][R2.64+0x300] ;  /* 0x0003001a020a8981 */ /* 0x000f62000c1e1900 */
[----:B------:R-:W-:Y:S02]  /*1d80*/  ISETP.NE.AND P0, PT, R39, RZ, PT ;  /* 0x000000ff2700720c */ /* 0x000fe40003f05270 */
[----:B------:R-:W-:-:S11]  /*1d90*/  CS2R R12, SRZ ;  /* 0x00000000000c7805 */ /* 0x000fd6000001ff00 */
[----:B------:R-:W5:Y:S01]  /*1da0*/  @!P0 LDG.E R11, desc[UR26][R2.64+0x380] ;  /* 0x0003801a020b8981 */ /* 0x000f62000c1e1900 */
[----:B------:R-:W-:Y:S02]  /*1db0*/  ISETP.NE.AND P0, PT, R40, RZ, PT ;  /* 0x000000ff2800720c */ /* 0x000fe40003f05270 */
[----:B------:R-:W-:Y:S01]  /*1dc0*/  CS2R R14, SRZ ;  /* 0x00000000000e7805 */ /* 0x000fe2000001ff00 */
[----:B------:R-:W-:Y:S01]  /*1dd0*/  HFMA2 R16, -RZ, RZ, 0, 0 ;  /* 0x00000000ff107431 */ /* 0x000fe200000001ff */
[----:B------:R-:W-:Y:S02]  /*1de0*/  MOV R33, RZ ;  /* 0x000000ff00217202 */ /* 0x000fe40000000f00 */
        /* <DEDUP_REMOVED lines=72> */
[----:B------:R-:W-:Y:S02]  /*2270*/  HFMA2 R42, -RZ, RZ, 0, 0 ;  /* 0x00000000ff2a7431 */ /* 0x000fe400000001ff */
[----:B------:R-:W-:Y:S01]  /*2280*/  HFMA2 R178, -RZ, RZ, 0, 0 ;  /* 0x00000000ffb27431 */ /* 0x000fe200000001ff */
[----:B------:R-:W-:Y:S02]  /*2290*/  CS2R R184, SRZ ;  /* 0x0000000000b87805 */ /* 0x000fe4000001ff00 */
[----:B------:R-:W-:Y:S02]  /*22a0*/  CS2R R182, SRZ ;  /* 0x0000000000b67805 */ /* 0x000fe4000001ff00 */
[----:B------:R-:W-:Y:S02]  /*22b0*/  MOV R181, RZ ;  /* 0x000000ff00b57202 */ /* 0x000fe40000000f00 */
[----:B------:R-:W-:-:S02]  /*22c0*/  CS2R R40, SRZ ;  /* 0x0000000000287805 */ /* 0x000fc4000001ff00 */
[----:B------:R-:W-:Y:S02]  /*22d0*/  CS2R R38, SRZ ;  /* 0x0000000000267805 */ /* 0x000fe4000001ff00 */
[----:B------:R-:W-:Y:S02]  /*22e0*/  CS2R R36, SRZ ;  /* 0x0000000000247805 */ /* 0x000fe4000001ff00 */
[----:B------:R-:W-:Y:S02]  /*22f0*/  CS2R R34, SRZ ;  /* 0x0000000000227805 */ /* 0x000fe4000001ff00 */
[----:B------:R-:W-:Y:S01]  /*2300*/  MOV R33, RZ ;  /* 0x000000ff00217202 */ /* 0x000fe20000000f00 */
        /* <DEDUP_REMOVED lines=18> */
[----:B------:R-:W-:Y:S01]  /*2430*/  USHF.L.U32 UR8, UR19, 0xc, URZ ;  /* 0x0000000c13087899 */ /* 0x000fe200080006ff */
[----:B------:R-:W0:Y:S01]  /*2440*/  S2UR UR30, SR_CTAID.Y ;  /* 0x00000000001e79c3 */ /* 0x000e220000002600 */
[----:B------:R-:W-:Y:S01]  /*2450*/  SHF.L.U32 R241, R189, 0x5, RZ ;  /* 0x00000005bdf17819 */ /* 0x000fe200000006ff */
[----:B------:R-:W0:Y:S01]  /*2460*/  LDCU.64 UR28, c[0x0][0x3a0] ;  /* 0x00007400ff1c77ac */ /* 0x000e220008000a00 */
        /* <DEDUP_REMOVED lines=14> */
[----:B------:R-:W-:Y:S01]  /*2550*/  FADD.FTZ R9, R8, R8 ;  /* 0x0000000808097221 */ /* 0x000fe20000010000 */
[----:B------:R-:W-:Y:S01]  /*2560*/  ISETP.EQ.AND P0, PT, R0, RZ, P0 ;  /* 0x000000ff0000720c */ /* 0x000fe20000702270 */
        /* <DEDUP_REMOVED lines=38> */
[----:B------:R-:W-:-:S05]  /*27d0*/  UMOV UR8, URZ ;  /* 0x000000ff00087c82 */ /* 0x000fca0008000000 */
.L_x_2367:
[----:B0-----:R-:W-:Y:S01]  /*27e0*/  LOP3.LUT R68, R177, 0x7c00, R241, 0xf8, !PT ;  /* 0x00007c00b1447812 */ /* 0x001fe200078ef8f1 */
[----:B------:R-:W-:Y:S01]  /*27f0*/  HFMA2 R61, -RZ, RZ, 0, 0 ;  /* 0x00000000ff3d7431 */ /* 0x000fe200000001ff */
[----:B0-----:R-:W-:Y:S02]  /*2800*/  MOV R65, UR42 ;  /* 0x0000002a00417c02 */ /* 0x001fe40008000f00 */
[----:B------:R-:W-:Y:S02]  /*2810*/  CS2R R102, SRZ ;  /* 0x0000000000667805 */ /* 0x000fe4000001ff00 */
[----:B------:R-:W-:Y:S01]  /*2820*/  MOV R60, R240 ;  /* 0x000000f0003c7202 */ /* 0x000fe20000000f00 */
[----:B------:R-:W-:Y:S01]  /*2830*/  HFMA2 R110, -RZ, RZ, 0, 0 ;  /* 0x00000000ff6e7431 */ /* 0x000fe200000001ff */
[----:B------:R-:W-:Y:S02]  /*2840*/  LOP3.LUT R156, R68, 0x20, RZ, 0xfc, !PT ;  /* 0x00000020449c7812 */ /* 0x000fe400078efcff */
[----:B------:R-:W-:-:S02]  /*2850*/  CS2R R100, SRZ ;  /* 0x0000000000647805 */ /* 0x000fc4000001ff00 */
[----:B------:R-:W-:Y:S01]  /*2860*/  MOV R63, UR43 ;  /* 0x0000002b003f7c02 */ /* 0x000fe20008000f00 */
[----:B------:R-:W-:Y:S01]  /*2870*/  IMAD.WIDE.U32 R64, R65, UR8, R60 ;  /* 0x0000000841407c25 */ /* 0x000fe2000f8e003c */
[----:B------:R-:W-:-:S03]  /*2880*/  P2R R112, PR, RZ, 0x1 ;  /* 0x00000001ff707803 */ /* 0x000fc60000000000 */
[----:B------:R-:W-:Y:S01]  /*2890*/  HFMA2 R104, -RZ, RZ, 0, 0 ;  /* 0x00000000ff687431 */ /* 0x000fe200000001ff */
[----:B------:R-:W-:Y:S01]  /*28a0*/  ISETP.GE.AND P0, PT, R156, UR31, PT ;  /* 0x0000001f9c007c0c */ /* 0x000fe2000bf06270 */
[----:B------:R-:W-:Y:S01]  /*28b0*/  IMAD R63, R63, UR8, R65 ;  /* 0x000000083f3f7c24 */ /* 0x000fe2000f8e0241 */
[----:B------:R-:W-:Y:S02]  /*28c0*/  MOV R67, UR44 ;  /* 0x0000002c00437c02 */ /* 0x000fe40008000f00 */
[----:B------:R-:W-:Y:S02]  /*28d0*/  CS2R R96, SRZ ;  /* 0x0000000000607805 */ /* 0x000fe4000001ff00 */
[C---:B------:R-:W-:Y:S02]  /*28e0*/  LEA R62, P2, R64.reuse, UR22, 0x2 ;  /* 0x00000016403e7c11 */ /* 0x040fe4000f8410ff */
[----:B------:R-:W-:Y:S02]  /*28f0*/  CS2R R98, SRZ ;  /* 0x0000000000627805 */ /* 0x000fe4000001ff00 */
[----:B------:R-:W-:Y:S01]  /*2900*/  MOV R73, RZ ;  /* 0x000000ff00497202 */ /* 0x000fe20000000f00 */
[----:B------:R-:W-:Y:S01]  /*2910*/  IMAD.WIDE.U32 R66, R67, UR8, R60 ;  /* 0x0000000843427c25 */ /* 0x000fe2000f8e003c */
[----:B------:R-:W-:-:S02]  /*2920*/  LEA.HI.X R63, R64, UR23, R63, 0x2, P2 ;  /* 0x00000017403f7c11 */ /* 0x000fc400090f143f */
[----:B------:R-:W-:Y:S02]  /*2930*/  CS2R R90, SRZ ;  /* 0x00000000005a7805 */ /* 0x000fe4000001ff00 */
[----:B------:R-:W-:Y:S02]  /*2940*/  MOV R61, UR45 ;  /* 0x0000002d003d7c02 */ /* 0x000fe40008000f00 */
[----:B------:R-:W-:Y:S02]  /*2950*/  CS2R R92, SRZ ;  /* 0x00000000005c7805 */ /* 0x000fe4000001ff00 */
[----:B----4-:R-:W-:Y:S01]  /*2960*/  LOP3.LUT R165, R68, 0xc0, RZ, 0xfc, !PT ;  /* 0x000000c044a57812 */ /* 0x010fe200078efcff */
[----:B------:R-:W5:Y:S01]  /*2970*/  @!P0 LDG.E R73, desc[UR26][R62.64+0x80] ;  /* 0x0000801a3e498981 */ /* 0x000f62000c1e1900 */
[----:B------:R-:W-:Y:S01]  /*2980*/  LEA R60, P1, R66, UR24, 0x2 ;  /* 0x00000018423c7c11 */ /* 0x000fe2000f8210ff */
[----:B------:R-:W-:Y:S01]  /*2990*/  IMAD R61, R61, UR8, R67 ;  /* 0x000000083d3d7c24 */ /* 0x000fe2000f8e0243 */
[----:B------:R-:W-:-:S02]  /*29a0*/  ISETP.GE.AND P0, PT, R165, UR31, PT ;  /* 0x0000001fa5007c0c */ /* 0x000fc4000bf06270 */
[----:B------:R-:W-:Y:S02]  /*29b0*/  CS2R R86, SRZ ;  /* 0x0000000000567805 */ /* 0x000fe4000001ff00 */
[----:B------:R-:W-:Y:S02]  /*29c0*/  LOP3.LUT R164, R68, 0xe0, RZ, 0xfc, !PT ;  /* 0x000000e044a47812 */ /* 0x000fe400078efcff */
[----:B------:R-:W-:Y:S02]  /*29d0*/  CS2R R88, SRZ ;  /* 0x0000000000587805 */ /* 0x000fe4000001ff00 */
[----:B------:R-:W-:Y:S02]  /*29e0*/  LEA.HI.X R61, R66, UR25, R61, 0x2, P1 ;  /* 0x00000019423d7c11 */ /* 0x000fe400088f143d */
[----:B------:R-:W-:Y:S02]  /*29f0*/  CS2R R66, SRZ ;  /* 0x0000000000427805 */ /* 0x000fe4000001ff00 */
[----:B--2---:R-:W-:-:S02]  /*2a00*/  LOP3.LUT R160, R68, 0x100, RZ, 0xfc, !PT ;  /* 0x0000010044a07812 */ /* 0x004fc400078efcff */
[----:B-1----:R-:W-:Y:S02]  /*2a10*/  CS2R R70, SRZ ;  /* 0x0000000000467805 */ /* 0x002fe4000001ff00 */
[C---:B------:R-:W-:Y:S01]  /*2a20*/  LOP3.LUT R162, R68.reuse, 0x120, RZ, 0xfc, !PT ;  /* 0x0000012044a27812 */ /* 0x040fe200078efcff */
[----:B------:R-:W-:Y:S01]  /*2a30*/  HFMA2 R69, -RZ, RZ, 0, 0 ;  /* 0x00000000ff457431 */ /* 0x000fe200000001ff */
[----:B------:R-:W-:Y:S01]  /*2a40*/  LOP3.LUT R141, R68, 0x140, RZ, 0xfc, !PT ;  /* 0x00000140448d7812 */ /* 0x000fe200078efcff */
[----:B------:R-:W-:Y:S01]  /*2a50*/  HFMA2 R81, -RZ, RZ, 0, 0 ;  /* 0x00000000ff517431 */ /* 0x000fe200000001ff */
[----:B------:R-:W-:Y:S01]  /*2a60*/  MOV R108, RZ ;  /* 0x000000ff006c7202 */ /* 0x000fe20000000f00 */
[----:B------:R-:W2:Y:S01]  /*2a70*/  @!P0 LDG.E R66, desc[UR26][R62.64+0x300] ;  /* 0x0003001a3e428981 */ /* 0x000ea2000c1e1900 */
[----:B------:R-:W-:Y:S02]  /*2a80*/  ISETP.GE.AND P0, PT, R164, UR31, PT ;  /* 0x0000001fa4007c0c */ /* 0x000fe4000bf06270 */
[----:B------:R-:W-:-:S02]  /*2a90*/  CS2R R84, SRZ ;  /* 0x0000000000547805 */ /* 0x000fc4000001ff00 */
[C---:B------:R-:W-:Y:S02]  /*2aa0*/  LOP3.LUT R140, R68.reuse, 0x160, RZ, 0xfc, !PT ;  /* 0x00000160448c7812 */ /* 0x040fe400078efcff */
[----:B------:R-:W-:Y:S02]  /*2ab0*/  CS2R R82, SRZ ;  /* 0x0000000000527805 */ /* 0x000fe4000001ff00 */
[C---:B------:R-:W-:Y:S02]  /*2ac0*/  LOP3.LUT R139, R68.reuse, 0x180, RZ, 0xfc, !PT ;  /* 0x00000180448b7812 */ /* 0x040fe400078efcff */
[C---:B------:R-:W-:Y:S02]  /*2ad0*/  LOP3.LUT R138, R68.reuse, 0x1a0, RZ, 0xfc, !PT ;  /* 0x000001a0448a7812 */ /* 0x040fe400078efcff */
[C---:B------:R-:W-:Y:S02]  /*2ae0*/  LOP3.LUT R137, R68.reuse, 0x1c0, RZ, 0xfc, !PT ;  /* 0x000001c044897812 */ /* 0x040fe400078efcff */
[----:B------:R-:W-:-:S02]  /*2af0*/  LOP3.LUT R136, R68, 0x1e0, RZ, 0xfc, !PT ;  /* 0x000001e044887812 */ /* 0x000fc400078efcff */
[----:B------:R-:W-:Y:S01]  /*2b00*/  LOP3.LUT R135, R68, 0x200, RZ, 0xfc, !PT ;  /* 0x0000020044877812 */ /* 0x000fe200078efcff */
[----:B------:R-:W4:Y:S01]  /*2b10*/  @!P0 LDG.E R103, desc[UR26][R62.64+0x380] ;  /* 0x0003801a3e678981 */ /* 0x000f22000c1e1900 */
[----:B------:R-:W-:Y:S02]  /*2b20*/  ISETP.GE.AND P0, PT, R160, UR31, PT ;  /* 0x0000001fa0007c0c */ /* 0x000fe4000bf06270 */
[C---:B------:R-:W-:Y:S02]  /*2b30*/  LOP3.LUT R134, R68.reuse, 0x220, RZ, 0xfc, !PT ;  /* 0x0000022044867812 */ /* 0x040fe400078efcff */
[C---:B------:R-:W-:Y:S02]  /*2b40*/  LOP3.LUT R132, R68.reuse, 0x240, RZ, 0xfc, !PT ;  /* 0x0000024044847812 */ /* 0x040fe400078efcff */
[C---:B------:R-:W-:Y:S02]  /*2b50*/  LOP3.LUT R130, R68.reuse, 0x260, RZ, 0xfc, !PT ;  /* 0x0000026044827812 */ /* 0x040fe400078efcff */
[----:B------:R-:W-:-:S02]  /*2b60*/  LOP3.LUT R128, R68, 0x280, RZ, 0xfc, !PT ;  /* 0x0000028044807812 */ /* 0x000fc400078efcff */
[----:B------:R-:W-:Y:S02]  /*2b70*/  MOV R94, RZ ;  /* 0x000000ff005e7202 */ /* 0x000fe40000000f00 */
[----:B------:R-:W-:Y:S01]  /*2b80*/  LOP3.LUT R126, R68, 0x2a0, RZ, 0xfc, !PT ;  /* 0x000002a0447e7812 */ /* 0x000fe200078efcff */
[----:B------:R-:W4:Y:S01]  /*2b90*/  @!P0 LDG.E R110, desc[UR26][R62.64+0x400] ;  /* 0x0004001a3e6e8981 */ /* 0x000f22000c1e1900 */
[----:B------:R-:W-:Y:S02]  /*2ba0*/  ISETP.GE.AND P0, PT, R162, UR31, PT ;  /* 0x0000001fa2007c0c */ /* 0x000fe4000bf06270 */
[C---:B------:R-:W-:Y:S02]  /*2bb0*/  LOP3.LUT R124, R68.reuse, 0x2c0, RZ, 0xfc, !PT ;  /* 0x000002c0447c7812 */ /* 0x040fe400078efcff */
[C---:B------:R-:W-:Y:S02]  /*2bc0*/  LOP3.LUT R116, R68.reuse, 0x2e0, RZ, 0xfc, !PT ;  /* 0x000002e044747812 */ /* 0x040fe400078efcff */
[----:B------:R-:W-:-:S02]  /*2bd0*/  LOP3.LUT R159, R68, 0x40, RZ, 0xfc, !PT ;  /* 0x00000040449f7812 */ /* 0x000fc400078efcff */
[C---:B------:R-:W-:Y:S02]  /*2be0*/  LOP3.LUT R161, R68.reuse, 0x60, RZ, 0xfc, !PT ;  /* 0x0000006044a17812 */ /* 0x040fe400078efcff */
[----:B------:R-:W-:Y:S02]  /*2bf0*/  LOP3.LUT R158, R68, 0x80, RZ, 0xfc, !PT ;  /* 0x00000080449e7812 */ /* 0x000fe400078efcff */
[----:B------:R-:W-:Y:S01]  /*2c00*/  LOP3.LUT P2, RZ, R80, 0x4000000, RZ, 0xc0, !PT ;  /* 0x0400000050ff7812 */ /* 0x000fe2000784c0ff */
[----:B------:R-:W4:Y:S01]  /*2c10*/  @!P0 LDG.E R101, desc[UR26][R62.64+0x480] ;  /* 0x0004801a3e658981 */ /* 0x000f22000c1e1900 */
[----:B------:R-:W-:Y:S02]  /*2c20*/  ISETP.GE.AND P0, PT, R141, UR31, PT ;  /* 0x0000001f8d007c0c */ /* 0x000fe4000bf06270 */
[----:B------:R-:W-:Y:S02]  /*2c30*/  LOP3.LUT R142, R68, 0xa0, RZ, 0xfc, !PT ;  /* 0x000000a0448e7812 */ /* 0x000fe400078efcff */
[----:B------:R-:W-:-:S02]  /*2c40*/  ISETP.GE.AND P6, PT, R159, UR31, PT ;  /* 0x0000001f9f007c0c */ /* 0x000fc4000bfc6270 */
[----:B------:R-:W-:Y:S02]  /*2c50*/  ISETP.GE.AND P5, PT, R161, UR31, PT ;  /* 0x0000001fa1007c0c */ /* 0x000fe4000bfa6270 */
[----:B------:R-:W-:Y:S02]  /*2c60*/  ISETP.GE.AND P4, PT, R158, UR31, PT ;  /* 0x0000001f9e007c0c */ /* 0x000fe4000bf86270 */
[----:B------:R-:W-:Y:S01]  /*2c70*/  ISETP.GE.AND P3, PT, R142, UR31, PT ;  /* 0x0000001f8e007c0c */ /* 0x000fe2000bf66270 */
[----:B------:R-:W5:Y:S01]  /*2c80*/  @!P2 LDG.E R71, desc[UR26][R62.64] ;  /* 0x0000001a3e47a981 */ /* 0x000f62000c1e1900 */
[----:B------:R-:W-:Y:S02]  /*2c90*/  LOP3.LUT R118, R68, 0x300, RZ, 0xfc, !PT ;  /* 0x0000030044767812 */ /* 0x000fe400078efcff */
[----:B------:R-:W-:Y:S01]  /*2ca0*/  MOV R65, RZ ;  /* 0x000000ff00417202 */ /* 0x000fe20000000f00 */
[----:B------:R-:W4:Y:S01]  /*2cb0*/  @!P0 LDG.E R108, desc[UR26][R62.64+0x500] ;  /* 0x0005001a3e6c8981 */ /* 0x000f22000c1e1900 */
[----:B------:R-:W-:-:S02]  /*2cc0*/  ISETP.GE.AND P0, PT, R140, UR31, PT ;  /* 0x0000001f8c007c0c */ /* 0x000fc4000bf06270 */
[C---:B------:R-:W-:Y:S01]  /*2cd0*/  LOP3.LUT R64, R68.reuse, 0x320, RZ, 0xfc, !PT ;  /* 0x0000032044407812 */ /* 0x040fe200078efcff */
[----:B------:R-:W2:Y:S01]  /*2ce0*/  @!P6 LDG.E R69, desc[UR26][R62.64+0x100] ;  /* 0x0001001a3e45e981 */ /* 0x000ea2000c1e1900 */
[C---:B------:R-:W-:Y:S02]  /*2cf0*/  LOP3.LUT R72, R68.reuse, 0x340, RZ, 0xfc, !PT ;  /* 0x0000034044487812 */ /* 0x040fe400078efcff */
[C---:B------:R-:W-:Y:S01]  /*2d00*/  LOP3.LUT R74, R68.reuse, 0x360, RZ, 0xfc, !PT ;  /* 0x00000360444a7812 */ /* 0x040fe200078efcff */
[----:B------:R-:W4:Y:S01]  /*2d10*/  @!P5 LDG.E R70, desc[UR26][R62.64+0x180] ;  /* 0x0001801a3e46d981 */ /* 0x000f22000c1e1900 */
[C---:B------:R-:W-:Y:S02]  /*2d20*/  LOP3.LUT R75, R68.reuse, 0x380, RZ, 0xfc, !PT ;  /* 0x00000380444b7812 */ /* 0x040fe400078efcff */
[C---:B------:R-:W-:Y:S01]  /*2d30*/  LOP3.LUT R76, R68.reuse, 0x3a0, RZ, 0xfc, !PT ;  /* 0x000003a0444c7812 */ /* 0x040fe200078efcff */
[----:B------:R-:W4:Y:S01]  /*2d40*/  @!P4 LDG.E R67, desc[UR26][R62.64+0x200] ;  /* 0x0002001a3e43c981 */ /* 0x000f22000c1e1900 */
[----:B------:R-:W-:-:S02]  /*2d50*/  LOP3.LUT R68, R68, 0x3c0, RZ, 0xfc, !PT ;  /* 0x000003c044447812 */ /* 0x000fc400078efcff */
[----:B------:R-:W-:Y:S01]  /*2d60*/  LOP3.LUT R77, R241, 0x3e0, R177, 0xfe, !PT ;  /* 0x000003e0f14d7812 */ /* 0x000fe200078efeb1 */
[----:B------:R-:W4:Y:S01]  /*2d70*/  @!P0 LDG.E R104, desc[UR26][R62.64+0x580] ;  /* 0x0005801a3e688981 */ /* 0x000f22000c1e1900 */
[----:B------:R-:W-:-:S03]  /*2d80*/  ISETP.GE.AND P0, PT, R139, UR31, PT ;  /* 0x0000001f8b007c0c */ /* 0x000fc6000bf06270 */
[----:B------:R-:W4:Y:S10]  /*2d90*/  @!P3 LDG.E R65, desc[UR26][R62.64+0x280] ;  /* 0x0002801a3e41b981 */ /* 0x000f34000c1e1900 */
[----:B------:R-:W4:Y:S01]  /*2da0*/  @!P0 LDG.E R97, desc[UR26][R62.64+0x600] ;  /* 0x0006001a3e618981 */ /* 0x000f22000c1e1900 */
[----:B------:R-:W-:-:S13]  /*2db0*/  ISETP.GE.AND P0, PT, R138, UR31, PT ;  /* 0x0000001f8a007c0c */ /* 0x000fda000bf06270 */
        /* <DEDUP_REMOVED lines=21> */
[----:B------:R-:W-:Y:S02]  /*2f10*/  ISETP.GE.AND P0, PT, R118, UR31, PT ;  /* 0x0000001f76007c0c */ /* 0x000fe4000bf06270 */
[----:B------:R-:W-:Y:S02]  /*2f20*/  ISETP.GE.AND P1, PT, R72, UR31, PT ;  /* 0x0000001f48007c0c */ /* 0x000fe4000bf26270 */
[----:B------:R-:W-:Y:S02]  /*2f30*/  ISETP.GE.AND P2, PT, R74, UR31, PT ;  /* 0x0000001f4a007c0c */ /* 0x000fe4000bf46270 */
[----:B------:R-:W-:Y:S02]  /*2f40*/  ISETP.GE.AND P3, PT, R75, UR31, PT ;  /* 0x0000001f4b007c0c */ /* 0x000fe4000bf66270 */
[----:B------:R-:W-:-:S05]  /*2f50*/  ISETP.GE.AND P4, PT, R76, UR31, PT ;  /* 0x0000001f4c007c0c */ /* 0x000fca000bf86270 */
[----:B------:R-:W4:Y:S01]  /*2f60*/  @!P0 LDG.E R90, desc[UR26][R62.64+0xc00] ;  /* 0x000c001a3e5a8981 */ /* 0x000f22000c1e1900 */
[----:B------:R-:W-:Y:S02]  /*2f70*/  ISETP.GE.AND P0, PT, R64, UR31, PT ;  /* 0x0000001f40007c0c */ /* 0x000fe4000bf06270 */
[----:B------:R-:W-:Y:S01]  /*2f80*/  ISETP.GE.AND P5, PT, R68, UR31, PT ;  /* 0x0000001f44007c0c */ /* 0x000fe2000bfa6270 */
[----:B------:R-:W4:Y:S01]  /*2f90*/  @!P1 LDG.E R88, desc[UR26][R62.64+0xd00] ;  /* 0x000d001a3e589981 */ /* 0x000f22000c1e1900 */
[----:B------:R-:W-:-:S03]  /*2fa0*/  ISETP.GE.AND P6, PT, R77, UR31, PT ;  /* 0x0000001f4d007c0c */ /* 0x000fc6000bfc6270 */
[----:B------:R-:W4:Y:S04]  /*2fb0*/  @!P2 LDG.E R81, desc[UR26][R62.64+0xd80] ;  /* 0x000d801a3e51a981 */ /* 0x000f28000c1e1900 */
[----:B------:R-:W4:Y:S04]  /*2fc0*/  @!P3 LDG.E R84, desc[UR26][R62.64+0xe00] ;  /* 0x000e001a3e54b981 */ /* 0x000f28000c1e1900 */
[----:B------:R-:W4:Y:S04]  /*2fd0*/  @!P0 LDG.E R87, desc[UR26][R62.64+0xc80] ;  /* 0x000c801a3e578981 */ /* 0x000f28000c1e1900 */
[----:B------:R-:W4:Y:S04]  /*2fe0*/  @!P4 LDG.E R85, desc[UR26][R62.64+0xe80] ;  /* 0x000e801a3e55c981 */ /* 0x000f28000c1e1900 */
[----:B------:R-:W4:Y:S04]  /*2ff0*/  @!P5 LDG.E R82, desc[UR26][R62.64+0xf00] ;  /* 0x000f001a3e52d981 */ /* 0x000f28000c1e1900 */
[----:B------:R0:W4:Y:S01]  /*3000*/  @!P6 LDG.E R83, desc[UR26][R62.64+0xf80] ;  /* 0x000f801a3e53e981 */ /* 0x000122000c1e1900 */
[----:B------:R-:W1:Y:S01]  /*3010*/  S2UR UR46, SR_CgaCtaId ;  /* 0x00000000002e79c3 */ /* 0x000e620000008800 */
[----:B------:R-:W-:-:S04]  /*3020*/  LOP3.LUT R68, R189, 0x3e0, RZ, 0xc0, !PT ;  /* 0x000003e0bd447812 */ /* 0x000fc800078ec0ff */
[----:B------:R-:W-:Y:S01]  /*3030*/  IADD3 R95, PT, PT, R68, R239, RZ ;  /* 0x000000ef445f7210 */ /* 0x000fe20007ffe0ff */
[----:B------:R-:W-:-:S04]  /*3040*/  UMOV UR28, UR10 ;  /* 0x0000000a001c7c82 */ /* 0x000fc80008000000 */
[----:B------:R-:W-:Y:S01]  /*3050*/  IMAD R68, R68, 0x1f, R95 ;  /* 0x0000001f44447824 */ /* 0x000fe200078e025f */
[----:B---3--:R-:W-:-:S03]  /*3060*/  UIMAD.WIDE.U32 UR32, UR8, UR40, UR28 ;  /* 0x00000028082072a5 */ /* 0x008fc6000f8e001c */
[----:B------:R-:W-:Y:S01]  /*3070*/  UMOV UR28, 0x400 ;  /* 0x00000400001c7882 */ /* 0x000fe20000000000 */
[C---:B0-----:R-:W-:Y:S02]  /*3080*/  IADD3 R63, PT, PT, R68.reuse, 0x20, RZ ;  /* 0x00000020443f7810 */ /* 0x041fe40007ffe0ff */
        /* <DEDUP_REMOVED lines=66> */
[----:B------:R-:W-:Y:S01]  /*34b0*/  LEA R77, R77, UR28, 0x2 ;  /* 0x0000001c4d4d7c11 */ /* 0x000fe2000f8e10ff */
[----:B-----5:R-:W-:Y:S01]  /*34c0*/  STS [R64], R71 ;  /* 0x0000004740007388 */ /* 0x020fe20000000800 */
[----:B------:R-:W-:Y:S02]  /*34d0*/  LEA R76, R76, UR28, 0x2 ;  /* 0x0000001c4c4c7c11 */ /* 0x000fe4000f8e10ff */
[----:B------:R-:W-:Y:S01]  /*34e0*/  LEA R106, R105, UR28, 0x2 ;  /* 0x0000001c696a7c11 */ /* 0x000fe2000f8e10ff */
[----:B------:R0:W-:Y:S01]  /*34f0*/  STS [R78+0x80], R73 ;  /* 0x000080494e007388 */ /* 0x0001e20000000800 */
[----:B------:R-:W-:Y:S02]  /*3500*/  LEA R75, R107, UR28, 0x2 ;  /* 0x0000001c6b4b7c11 */ /* 0x000fe4000f8e10ff */
[----:B------:R-:W-:Y:S01]  /*3510*/  LEA R74, R74, UR28, 0x2 ;  /* 0x0000001c4a4a7c11 */ /* 0x000fe2000f8e10ff */
[----:B--2---:R1:W-:Y:S01]  /*3520*/  STS [R68+0x100], R69 ;  /* 0x0001004544007388 */ /* 0x0043e20000000800 */
[----:B------:R-:W-:-:S03]  /*3530*/  LEA R72, R72, UR28, 0x2 ;  /* 0x0000001c48487c11 */ /* 0x000fc6000f8e10ff */
[----:B----4-:R2:W-:Y:S01]  /*3540*/  STS [R77+0x180], R70 ;  /* 0x000180464d007388 */ /* 0x0105e20000000800 */
[----:B0-----:R-:W-:-:S03]  /*3550*/  LEA R73, R111, UR28, 0x2 ;  /* 0x0000001c6f497c11 */ /* 0x001fc6000f8e10ff */
[----:B------:R0:W-:Y:S01]  /*3560*/  STS [R76+0x200], R67 ;  /* 0x000200434c007388 */ /* 0x0001e20000000800 */
[----:B------:R-:W-:Y:S02]  /*3570*/  LEA R71, R115, UR28, 0x2 ;  /* 0x0000001c73477c11 */ /* 0x000fe4000f8e10ff */
[----:B------:R-:W-:Y:S01]  /*3580*/  LEA R79, R79, UR28, 0x2 ;  /* 0x0000001c4f4f7c11 */ /* 0x000fe2000f8e10ff */
[----:B------:R3:W-:Y:S01]  /*3590*/  STS [R106+0x280], R65 ;  /* 0x000280416a007388 */ /* 0x0007e20000000800 */
[----:B-1----:R-:W-:Y:S02]  /*35a0*/  LEA R69, R121, UR28, 0x2 ;  /* 0x0000001c79457c11 */ /* 0x002fe4000f8e10ff */
[----:B--2---:R-:W-:Y:S01]  /*35b0*/  LEA R70, R119, UR28, 0x2 ;  /* 0x0000001c77467c11 */ /* 0x004fe2000f8e10ff */
[----:B------:R1:W-:Y:S04]  /*35c0*/  STS [R75+0x300], R66 ;  /* 0x000300424b007388 */ /* 0x0003e80000000800 */
[----:B------:R-:W-:Y:S01]  /*35d0*/  STS [R74+0x380], R103 ;  /* 0x000380674a007388 */ /* 0x000fe20000000800 */
[----:B0-----:R-:W-:-:S02]  /*35e0*/  LEA R67, R125, UR28, 0x2 ;  /* 0x0000001c7d437c11 */ /* 0x001fc4000f8e10ff */
[----:B---3--:R-:W-:Y:S01]  /*35f0*/  LEA R65, R123, UR28, 0x2 ;  /* 0x0000001c7b417c11 */ /* 0x008fe2000f8e10ff */
[----:B------:R-:W-:Y:S01]  /*3600*/  STS [R73+0x400], R110 ;  /* 0x0004006e49007388 */ /* 0x000fe20000000800 */
[----:B------:R-:W-:-:S03]  /*3610*/  LEA R122, R122, UR28, 0x2 ;  /* 0x0000001c7a7a7c11 */ /* 0x000fc6000f8e10ff */
[----:B------:R-:W-:Y:S01]  /*3620*/  STS [R72+0x480], R101 ;  /* 0x0004806548007388 */ /* 0x000fe20000000800 */
[----:B-1----:R-:W-:-:S03]  /*3630*/  LEA R66, R127, UR28, 0x2 ;  /* 0x0000001c7f427c11 */ /* 0x002fc6000f8e10ff */
[----:B------:R-:W-:Y:S01]  /*3640*/  STS [R71+0x500], R108 ;  /* 0x0005006c47007388 */ /* 0x000fe20000000800 */
[----:B------:R-:W-:-:S03]  /*3650*/  LEA R107, R131, UR28, 0x2 ;  /* 0x0000001c836b7c11 */ /* 0x000fc6000f8e10ff */
[----:B------:R-:W-:Y:S01]  /*3660*/  STS [R79+0x580], R104 ;  /* 0x000580684f007388 */ /* 0x000fe20000000800 */
[----:B------:R-:W-:-:S03]  /*3670*/  LEA R144, R133, UR28, 0x2 ;  /* 0x0000001c85907c11 */ /* 0x000fc6000f8e10ff */
[----:B------:R-:W-:Y:S01]  /*3680*/  STS [R70+0x600], R97 ;  /* 0x0006006146007388 */ /* 0x000fe20000000800 */
[----:B------:R-:W-:Y:S01]  /*3690*/  UIMAD UR33, UR8, UR41, UR33 ;  /* 0x00000029082172a4 */ /* 0x000fe2000f8e0221 */
[----:B------:R-:W-:Y:S02]  /*36a0*/  LEA R143, R143, UR28, 0x2 ;  /* 0x0000001c8f8f7c11 */ /* 0x000fe4000f8e10ff */
[----:B------:R-:W-:Y:S01]  /*36b0*/  STS [R69+0x680], R102 ;  /* 0x0006806645007388 */ /* 0x000fe20000000800 */
[----:B------:R-:W-:Y:S01]  /*36c0*/  ULEA UR49, UP0, UR32, UR38, 0x3 ;  /* 0x0000002620317291 */ /* 0x000fe2000f8018ff */
[----:B------:R-:W-:Y:S02]  /*36d0*/  LEA R123, R145, UR28, 0x2 ;  /* 0x0000001c917b7c11 */ /* 0x000fe4000f8e10ff */
[----:B------:R-:W-:Y:S01]  /*36e0*/  STS [R65+0x700], R100 ;  /* 0x0007006441007388 */ /* 0x000fe20000000800 */
[----:B------:R-:W-:-:S03]  /*36f0*/  LEA R145, R147, UR28, 0x2 ;  /* 0x0000001c93917c11 */ /* 0x000fc6000f8e10ff */
[----:B------:R-:W-:Y:S01]  /*3700*/  STS [R67+0x780], R98 ;  /* 0x0007806243007388 */ /* 0x000fe20000000800 */
[----:B------:R-:W-:-:S03]  /*3710*/  LEA R146, R146, UR28, 0x2 ;  /* 0x0000001c92927c11 */ /* 0x000fc6000f8e10ff */
[----:B------:R-:W-:Y:S01]  /*3720*/  STS [R66+0x800], R99 ;  /* 0x0008006342007388 */ /* 0x000fe20000000800 */
[----:B------:R-:W-:Y:S01]  /*3730*/  P2R R114, PR, RZ, 0x1 ;  /* 0x00000001ff727803 */ /* 0x000fe20000000000 */
[----:B------:R-:W-:Y:S02]  /*3740*/  ULEA.HI.X UR32, UR32, UR39, UR33, 0x3, UP0 ;  /* 0x0000002720207291 */ /* 0x000fe400080f1c21 */
[----:B------:R-:W-:Y:S01]  /*3750*/  STS [R122+0x880], R91 ;  /* 0x0008805b7a007388 */ /* 0x000fe20000000800 */
[----:B------:R-:W-:-:S03]  /*3760*/  LEA R147, R151, UR28, 0x2 ;  /* 0x0000001c97937c11 */ /* 0x000fc6000f8e10ff */
[----:B------:R-:W-:Y:S01]  /*3770*/  STS [R107+0x900], R96 ;  /* 0x000900606b007388 */ /* 0x000fe20000000800 */
[----:B------:R-:W-:Y:S02]  /*3780*/  LEA R148, R148, UR28, 0x2 ;  /* 0x0000001c94947c11 */ /* 0x000fe4000f8e10ff */
[----:B------:R-:W-:Y:S01]  /*3790*/  ISETP.GE.AND P0, PT, R240, UR31, PT ;  /* 0x0000001ff0007c0c */ /* 0x000fe2000bf06270 */
[----:B------:R-:W-:Y:S01]  /*37a0*/  STS [R144+0x980], R93 ;  /* 0x0009805d90007388 */ /* 0x000fe20000000800 */
[----:B------:R-:W-:-:S03]  /*37b0*/  LEA R149, R149, UR28, 0x2 ;  /* 0x0000001c95957c11 */ /* 0x000fc6000f8e10ff */
[----:B------:R-:W-:Y:S01]  /*37c0*/  STS [R143+0xa00], R94 ;  /* 0x000a005e8f007388 */ /* 0x000fe20000000800 */
[----:B------:R-:W-:-:S03]  /*37d0*/  LEA R150, R150, UR28, 0x2 ;  /* 0x0000001c96967c11 */ /* 0x000fc6000f8e10ff */
[----:B------:R-:W-:Y:S01]  /*37e0*/  STS [R123+0xa80], R92 ;  /* 0x000a805c7b007388 */ /* 0x000fe20000000800 */
[----:B------:R-:W-:Y:S02]  /*37f0*/  LEA R151, R163, UR28, 0x2 ;  /* 0x0000001ca3977c11 */ /* 0x000fe4000f8e10ff */
[----:B------:R-:W-:Y:S02]  /*3800*/  LEA R152, R152, UR28, 0x2 ;  /* 0x0000001c98987c11 */ /* 0x000fe4000f8e10ff */
[----:B------:R-:W-:Y:S01]  /*3810*/  MOV R62, UR49 ;  /* 0x00000031003e7c02 */ /* 0x000fe20008000f00 */
[----:B------:R-:W-:Y:S01]  /*3820*/  STS [R145+0xb00], R86 ;  /* 0x000b005691007388 */ /* 0x000fe20000000800 */
[----:B------:R-:W-:Y:S02]  /*3830*/  MOV R63, UR32 ;  /* 0x00000020003f7c02 */ /* 0x000fe40008000f00 */
[----:B------:R-:W-:Y:S01]  /*3840*/  LEA R153, R153, UR28, 0x2 ;  /* 0x0000001c99997c11 */ /* 0x000fe2000f8e10ff */
[----:B------:R-:W-:Y:S01]  /*3850*/  HFMA2 R155, -RZ, RZ, 0, 0 ;  /* 0x00000000ff9b7431 */ /* 0x000fe200000001ff */
[----:B------:R-:W-:-:S02]  /*3860*/  LEA R154, R154, UR28, 0x2 ;  /* 0x0000001c9a9a7c11 */ /* 0x000fc4000f8e10ff */
[----:B------:R-:W2:Y:S04]  /*3870*/  LDG.E.64 R62, desc[UR26][R62.64] ;  /* 0x0000001a3e3e7981 */ /* 0x000ea8000c1e1b00 */
[----:B------:R-:W-:Y:S01]  /*3880*/  STS [R146+0xb80], R89 ;  /* 0x000b805992007388 */ /* 0x000fe20000000800 */
[----:B------:R-:W-:Y:S02]  /*3890*/  P2R R120, PR, RZ, 0x2 ;  /* 0x00000002ff787803 */ /* 0x000fe40000000000 */
[----:B------:R-:W-:Y:S01]  /*38a0*/  ISETP.GE.AND P1, PT, R156, UR31, PT ;  /* 0x0000001f9c007c0c */ /* 0x000fe2000bf26270 */
        /* <DEDUP_REMOVED lines=9> */
[----:B------:R-:W3:Y:S01]  /*3940*/  @!P0 LDG.E R155, desc[UR26][R60.64] ;  /* 0x0000001a3c9b8981 */ /* 0x000ee2000c1e1900 */
[----:B------:R-:W-:Y:S02]  /*3950*/  ISETP.GE.AND P0, PT, R159, UR31, PT ;  /* 0x0000001f9f007c0c */ /* 0x000fe4000bf06270 */
[----:B------:R-:W-:Y:S02]  /*3960*/  CS2R R156, SRZ ;  /* 0x00000000009c7805 */ /* 0x000fe4000001ff00 */
[----:B------:R-:W-:-:S04]  /*3970*/  MOV R159, RZ ;  /* 0x000000ff009f7202 */ /* 0x000fc80000000f00 */
[----:B------:R-:W4:Y:S01]  /*3980*/  @!P1 LDG.E R157, desc[UR26][R60.64+0x80] ;  /* 0x0000801a3c9d9981 */ /* 0x000f22000c1e1900 */
[----:B------:R-:W-:-:S04]  /*3990*/  ISETP.GE.AND P1, PT, R161, UR31, PT ;  /* 0x0000001fa1007c0c */ /* 0x000fc8000bf26270 */
[----:B------:R-:W5:Y:S01]  /*39a0*/  @!P0 LDG.E R159, desc[UR26][R60.64+0x100] ;  /* 0x0001001a3c9f8981 */ /* 0x000f62000c1e1900 */
[----:B------:R-:W-:Y:S01]  /*39b0*/  ISETP.GE.AND P0, PT, R158, UR31, PT ;  /* 0x0000001f9e007c0c */ /* 0x000fe2000bf06270 */
[----:B------:R-:W-:-:S07]  /*39c0*/  HFMA2 R161, -RZ, RZ, 0, 0 ;  /* 0x00000000ffa17431 */ /* 0x000fce00000001ff */
[----:B------:R-:W5:Y:S01]  /*39d0*/  @!P1 LDG.E R156, desc[UR26][R60.64+0x180] ;  /* 0x0001801a3c9c9981 */ /* 0x000f62000c1e1900 */
[----:B------:R-:W-:-:S04]  /*39e0*/  ISETP.GE.AND P1, PT, R142, UR31, PT ;  /* 0x0000001f8e007c0c */ /* 0x000fc8000bf26270 */
[----:B------:R-:W5:Y:S01]  /*39f0*/  @!P0 LDG.E R161, desc[UR26][R60.64+0x200] ;  /* 0x0002001a3ca18981 */ /* 0x000f62000c1e1900 */
[----:B------:R-:W-:Y:S01]  /*3a00*/  ISETP.GE.AND P0, PT, R165, UR31, PT ;  /* 0x0000001fa5007c0c */ /* 0x000fe2000bf06270 */
[----:B------:R-:W-:Y:S01]  /*3a10*/  HFMA2 R158, -RZ, RZ, 0, 0 ;  /* 0x00000000ff9e7431 */ /* 0x000fe200000001ff */
[----:B------:R-:W-:-:S06]  /*3a20*/  MOV R163, RZ ;  /* 0x000000ff00a37202 */ /* 0x000fcc0000000f00 */
[----:B------:R-:W5:Y:S01]  /*3a30*/  @!P1 LDG.E R163, desc[UR26][R60.64+0x280] ;  /* 0x0002801a3ca39981 */ /* 0x000f62000c1e1900 */
[----:B------:R-:W-:-:S04]  /*3a40*/  ISETP.GE.AND P1, PT, R164, UR31, PT ;  /* 0x0000001fa4007c0c */ /* 0x000fc8000bf26270 */
[----:B------:R-:W5:Y:S01]  /*3a50*/  @!P0 LDG.E R158, desc[UR26][R60.64+0x300] ;  /* 0x0003001a3c9e8981 */ /* 0x000f62000c1e1900 */
[----:B------:R-:W-:Y:S02]  /*3a60*/  ISETP.GE.AND P0, PT, R160, UR31, PT ;  /* 0x0000001fa0007c0c */ /* 0x000fe4000bf06270 */
[----:B------:R-:W-:Y:S02]  /*3a70*/  CS2R R164, SRZ ;  /* 0x0000000000a47805 */ /* 0x000fe4000001ff00 */
[----:B------:R-:W-:-:S04]  /*3a80*/  MOV R160, RZ ;  /* 0x000000ff00a07202 */ /* 0x000fc80000000f00 */
[----:B------:R-:W5:Y:S01]  /*3a90*/  @!P1 LDG.E R165, desc[UR26][R60.64+0x380] ;  /* 0x0003801a3ca59981 */ /* 0x000f62000c1e1900 */
[----:B------:R-:W-:-:S04]  /*3aa0*/  ISETP.GE.AND P1, PT, R162, UR31, PT ;  /* 0x0000001fa2007c0c */ /* 0x000fc8000bf26270 */
[----:B------:R-:W5:Y:S01]  /*3ab0*/  @!P0 LDG.E R160, desc[UR26][R60.64+0x400] ;  /* 0x0004001a3ca08981 */ /* 0x000f62000c1e1900 */
[----:B------:R-:W-:Y:S01]  /*3ac0*/  ISETP.GE.AND P0, PT, R141, UR31, PT ;  /* 0x0000001f8d007c0c */ /* 0x000fe2000bf06270 */
[----:B------:R-:W-:Y:S01]  /*3ad0*/  HFMA2 R162, -RZ, RZ, 0, 0 ;  /* 0x00000000ffa27431 */ /* 0x000fe200000001ff */
[----:B------:R-:W-:-:S06]  /*3ae0*/  CS2R R166, SRZ ;  /* 0x0000000000a67805 */ /* 0x000fcc000001ff00 */
[----:B------:R-:W5:Y:S01]  /*3af0*/  @!P1 LDG.E R167, desc[UR26][R60.64+0x480] ;  /* 0x0004801a3ca79981 */ /* 0x000f62000c1e1900 */
[----:B------:R-:W-:-:S04]  /*3b00*/  ISETP.GE.AND P1, PT, R140, UR31, PT ;  /* 0x0000001f8c007c0c */ /* 0x000fc8000bf26270 */
[----:B------:R-:W5:Y:S01]  /*3b10*/  @!P0 LDG.E R162, desc[UR26][R60.64+0x500] ;  /* 0x0005001a3ca28981 */ /* 0x000f62000c1e1900 */
[----:B------:R-:W-:Y:S02]  /*3b20*/  ISETP.GE.AND P0, PT, R139, UR31, PT ;  /* 0x0000001f8b007c0c */ /* 0x000fe4000bf06270 */
        /* <DEDUP_REMOVED lines=19> */
[----:B------:R-:W-:Y:S01]  /*3c60*/  ISETP.GE.AND P0, PT, R128, UR31, PT ;  /* 0x0000001f80007c0c */ /* 0x000fe2000bf06270 */
[----:B------:R-:W-:-:S07]  /*3c70*/  HFMA2 R180, -RZ, RZ, 0, 0 ;  /* 0x00000000ffb47431 */ /* 0x000fce00000001ff */
[----:B------:R-:W5:Y:S01]  /*3c80*/  @!P1 LDG.E R175, desc[UR26][R60.64+0x980] ;  /* 0x0009801a3caf9981 */ /* 0x000f62000c1e1900 */
[----:B------:R-:W-:-:S04]  /*3c90*/  ISETP.GE.AND P1, PT, R126, UR31, PT ;  /* 0x0000001f7e007c0c */ /* 0x000fc8000bf26270 */
[----:B------:R-:W5:Y:S01]  /*3ca0*/  @!P0 LDG.E R174, desc[UR26][R60.64+0xa00] ;  /* 0x000a001a3cae8981 */ /* 0x000f62000c1e1900 */
[----:B------:R-:W-:Y:S02]  /*3cb0*/  ISETP.GE.AND P0, PT, R124, UR31, PT ;  /* 0x0000001f7c007c0c */ /* 0x000fe4000bf06270 */
[----:B------:R-:W-:-:S06]  /*3cc0*/  MOV R176, RZ ;  /* 0x000000ff00b07202 */ /* 0x000fcc0000000f00 */
[----:B------:R-:W5:Y:S01]  /*3cd0*/  @!P1 LDG.E R176, desc[UR26][R60.64+0xa80] ;  /* 0x000a801a3cb09981 */ /* 0x000f62000c1e1900 */
[----:B------:R-:W-:-:S04]  /*3ce0*/  ISETP.GE.AND P1, PT, R116, UR31, PT ;  /* 0x0000001f74007c0c */ /* 0x000fc8000bf26270 */
[----:B------:R-:W5:Y:S01]  /*3cf0*/  @!P0 LDG.E R180, desc[UR26][R60.64+0xb00] ;  /* 0x000b001a3cb48981 */ /* 0x000f62000c1e1900 */
[----:B------:R-:W-:Y:S02]  /*3d00*/  ISETP.GE.AND P0, PT, R118, UR31, PT ;  /* 0x0000001f76007c0c */ /* 0x000fe4000bf06270 */
[----:B------:R-:W-:-:S06]  /*3d10*/  CS2R R190, SRZ ;  /* 0x0000000000be7805 */ /* 0x000fcc000001ff00 */
[----:B------:R-:W5:Y:S01]  /*3d20*/  @!P1 LDG.E R191, desc[UR26][R60.64+0xb80] ;  /* 0x000b801a3cbf9981 */ /* 0x000f62000c1e1900 */
[----:B------:R-:W-:-:S04]  /*3d30*/  ISETP.NE.AND P1, PT, R120, RZ, PT ;  /* 0x000000ff7800720c */ /* 0x000fc80003f25270 */
[----:B------:R-:W5:Y:S01]  /*3d40*/  @!P0 LDG.E R190, desc[UR26][R60.64+0xc00] ;  /* 0x000c001a3cbe8981 */ /* 0x000f62000c1e1900 */
[----:B------:R-:W-:Y:S02]  /*3d50*/  ISETP.NE.AND P0, PT, R114, RZ, PT ;  /* 0x000000ff7200720c */ /* 0x000fe40003f05270 */
[----:B------:R-:W-:Y:S02]  /*3d60*/  CS2R R196, SRZ ;  /* 0x0000000000c47805 */ /* 0x000fe4000001ff00 */
[----:B------:R-:W-:Y:S02]  /*3d70*/  MOV R179, RZ ;  /* 0x000000ff00b37202 */ /* 0x000fe40000000f00 */
        /* <DEDUP_REMOVED lines=8> */
[----:B------:R0:W5:Y:S01]  /*3e00*/  @!P6 LDG.E R193, desc[UR26][R60.64+0xf80] ;  /* 0x000f801a3cc1e981 */ /* 0x000162000c1e1900 */
[----:B--2---:R-:W-:-:S13]  /*3e10*/  R2UR UR33, R63 ;  /* 0x000000003f2172ca */ /* 0x004fda00000e0000 */
[----:B------:R-:W-:Y:S01]  /*3e20*/  FMUL.FTZ R63, R31, UR33 ;  /* 0x000000211f3f7c20 */ /* 0x000fe20008410000 */
[----:B0-----:R-:W-:Y:S01]  /*3e30*/  FMUL.FTZ R60, R28, UR33 ;  /* 0x000000211c3c7c20 */ /* 0x001fe20008410000 */
[----:B------:R-:W-:Y:S02]  /*3e40*/  FMUL.FTZ R82, R30, UR33 ;  /* 0x000000211e527c20 */ /* 0x000fe40008410000 */
[----:B------:R-:W-:Y:S01]  /*3e50*/  FMUL.RZ R84, R63, 0.15915493667125701904 ;  /* 0x3e22f9833f547820 */ /* 0x000fe2000040c000 */
[----:B------:R-:W-:Y:S01]  /*3e60*/  FMUL.RZ R61, R60, 0.15915493667125701904 ;  /* 0x3e22f9833c3d7820 */ /* 0x000fe2000040c000 */
[----:B------:R-:W-:Y:S01]  /*3e70*/  FMUL.FTZ R60, R27, UR33 ;  /* 0x000000211b3c7c20 */ /* 0x000fe20008410000 */
[----:B------:R-:W-:Y:S01]  /*3e80*/  FMUL.RZ R86, R82, 0.15915493667125701904 ;  /* 0x3e22f98352567820 */ /* 0x000fe2000040c000 */
[----:B------:R-:W-:Y:S01]  /*3e90*/  MUFU.SIN R63, R84 ;  /* 0x00000054003f7308 */ /* 0x000fe20000000400 */
[----:B------:R-:W-:-:S07]  /*3ea0*/  FMUL.FTZ R82, R29, UR33 ;  /* 0x000000211d527c20 */ /* 0x000fce0008410000 */
[----:B------:R0:W2:Y:S01]  /*3eb0*/  MUFU.COS R81, R84 ;  /* 0x0000005400517308 */ /* 0x0000a20000000000 */
[----:B------:R-:W-:Y:S01]  /*3ec0*/  FMUL.RZ R82, R82, 0.15915493667125701904 ;  /* 0x3e22f98352527820 */ /* 0x000fe2000040c000 */
[----:B0-----:R-:W-:Y:S01]  /*3ed0*/  FMUL.RZ R84, R60, 0.15915493667125701904 ;  /* 0x3e22f9833c547820 */ /* 0x001fe2000040c000 */
[----:B------:R-:W-:-:S05]  /*3ee0*/  FMUL.FTZ R60, R26, UR33 ;  /* 0x000000211a3c7c20 */ /* 0x000fca0008410000 */
[----:B------:R-:W-:Y:S08]  /*3ef0*/  MUFU.SIN R85, R86 ;  /* 0x0000005600557308 */ /* 0x000ff00000000400 */
[----:B-1----:R0:W1:Y:S02]  /*3f00*/  MUFU.COS R83, R86 ;  /* 0x0000005600537308 */ /* 0x0020640000000000 */
[----:B0-----:R-:W-:Y:S01]  /*3f10*/  FMUL.RZ R86, R60, 0.15915493667125701904 ;  /* 0x3e22f9833c567820 */ /* 0x001fe2000040c000 */
[----:B------:R-:W-:-:S05]  /*3f20*/  FMUL.FTZ R60, R25, UR33 ;  /* 0x00000021193c7c20 */ /* 0x000fca0008410000 */
[----:B------:R-:W-:Y:S08]  /*3f30*/  MUFU.SIN R87, R82 ;  /* 0x0000005200577308 */ /* 0x000ff00000000400 */
[----:B------:R0:W3:Y:S02]  /*3f40*/  MUFU.COS R89, R82 ;  /* 0x0000005200597308 */ /* 0x0000e40000000000 */
[----:B0-----:R-:W-:Y:S01]  /*3f50*/  FMUL.RZ R82, R60, 0.15915493667125701904 ;  /* 0x3e22f9833c527820 */ /* 0x001fe2000040c000 */
[----:B------:R-:W-:-:S05]  /*3f60*/  FMUL.FTZ R60, R24, UR33 ;  /* 0x00000021183c7c20 */ /* 0x000fca0008410000 */
[----:B------:R-:W-:Y:S01]  /*3f70*/  MUFU.SIN R91, R61 ;  /* 0x0000003d005b7308 */ /* 0x000fe20000000400 */
[----:B------:R-:W-:-:S07]  /*3f80*/  R2UR UR46, R62 ;  /* 0x000000003e2e72ca */ /* 0x000fce00000e0000 */
[----:B------:R0:W4:Y:S02]  /*3f90*/  MUFU.COS R93, R61 ;  /* 0x0000003d005d7308 */ /* 0x0001240000000000 */
[----:B0-----:R-:W-:Y:S01]  /*3fa0*/  FMUL.RZ R61, R60, 0.15915493667125701904 ;  /* 0x3e22f9833c3d7820 */ /* 0x001fe2000040c000 */
[----:B------:R-:W-:-:S05]  /*3fb0*/  FMUL.FTZ R60, R23, UR33 ;  /* 0x00000021173c7c20 */ /* 0x000fca0008410000 */
[----:B------:R-:W-:Y:S08]  /*3fc0*/  MUFU.SIN R97, R84 ;  /* 0x0000005400617308 */ /* 0x000ff00000000400 */
[----:B------:R0:W-:Y:S02]  /*3fd0*/  MUFU.COS R99, R84 ;  /* 0x0000005400637308 */ /* 0x0001e40000000000 */
[----:B0-----:R-:W-:Y:S01]  /*3fe0*/  FMUL.RZ R84, R60, 0.15915493667125701904 ;  /* 0x3e22f9833c547820 */ /* 0x001fe2000040c000 */
[----:B------:R-:W-:-:S05]  /*3ff0*/  FMUL.FTZ R60, R22, UR33 ;  /* 0x00000021163c7c20 */ /* 0x000fca0008410000 */
[----:B------:R-:W-:Y:S08]  /*4000*/  MUFU.SIN R101, R86 ;  /* 0x0000005600657308 */ /* 0x000ff00000000400 */
[----:B------:R0:W-:Y:S02]  /*4010*/  MUFU.COS R103, R86 ;  /* 0x0000005600677308 */ /* 0x0001e40000000000 */
[----:B0-----:R-:W-:Y:S01]  /*4020*/  FMUL.RZ R86, R60, 0.15915493667125701904 ;  /* 0x3e22f9833c567820 */ /* 0x001fe2000040c000 */
[----:B------:R-:W-:-:S05]  /*4030*/  FMUL.FTZ R60, R21, UR33 ;  /* 0x00000021153c7c20 */ /* 0x000fca0008410000 */
[----:B------:R-:W-:Y:S08]  /*4040*/  MUFU.SIN R105, R82 ;  /* 0x0000005200697308 */ /* 0x000ff00000000400 */
[----:B------:R0:W4:Y:S08]  /*4050*/  MUFU.COS R109, R82 ;  /* 0x00000052006d7308 */ /* 0x0001300000000000 */
[----:B------:R-:W-:Y:S01]  /*4060*/  MUFU.SIN R111, R61 ;  /* 0x0000003d006f7308 */ /* 0x000fe20000000400 */
[----:B0-----:R-:W-:Y:S01]  /*4070*/  FMUL.RZ R82, R60, 0.15915493667125701904 ;  /* 0x3e22f9833c527820 */ /* 0x001fe2000040c000 */
[----:B------:R-:W-:-:S06]  /*4080*/  FMUL.FTZ R60, R20, UR33 ;  /* 0x00000021143c7c20 */ /* 0x000fcc0008410000 */
[----:B------:R0:W4:Y:S01]  /*4090*/  MUFU.COS R113, R61 ;  /* 0x0000003d00717308 */ /* 0x0001220000000000 */
[----:B------:R-:W-:Y:S01]  /*40a0*/  FMUL.RZ R88, R60, 0.15915493667125701904 ;  /* 0x3e22f9833c587820 */ /* 0x000fe2000040c000 */
[----:B------:R-:W-:Y:S01]  /*40b0*/  FMUL.FTZ R60, R19, UR33 ;  /* 0x00000021133c7c20 */ /* 0x000fe20008410000 */
[----:B0-----:R-:W-:-:S03]  /*40c0*/  MOV R61, UR46 ;  /* 0x0000002e003d7c02 */ /* 0x001fc60008000f00 */
[----:B------:R-:W-:Y:S02]  /*40d0*/  FMUL.RZ R94, R60, 0.15915493667125701904 ;  /* 0x3e22f9833c5e7820 */ /* 0x000fe4000040c000 */
[----:B------:R-:W-:Y:S01]  /*40e0*/  FMUL.FTZ R61, R61, 1.4426950216293334961 ;  /* 0x3fb8aa3b3d3d7820 */ /* 0x000fe20000410000 */
[----:B------:R-:W-:Y:S03]  /*40f0*/  MUFU.SIN R115, R84 ;  /* 0x0000005400737308 */ /* 0x000fe60000000400 */
[-C--:B------:R-:W-:Y:S01]  /*4100*/  FMUL.FTZ R60, R31, R61.reuse ;  /* 0x0000003d1f3c7220 */ /* 0x080fe20000410000 */
[----:B------:R-:W-:-:S04]  /*4110*/  FMUL.FTZ R62, R30, R61 ;  /* 0x0000003d1e3e7220 */ /* 0x000fc80000410000 */
[----:B------:R0:W4:Y:S08]  /*4120*/  MUFU.COS R117, R84 ;  /* 0x0000005400757308 */ /* 0x0001300000000000 */
[----:B------:R-:W-:Y:S01]  /*4130*/  MUFU.SIN R104, R88 ;  /* 0x0000005800687308 */ /* 0x000fe20000000400 */
[----:B0-----:R-:W-:-:S07]  /*4140*/  FMUL.FTZ R84, R29, R61 ;  /* 0x0000003d1d547220 */ /* 0x001fce0000410000 */
[----:B------:R0:W-:Y:S08]  /*4150*/  MUFU.COS R118, R88 ;  /* 0x0000005800767308 */ /* 0x0001f00000000000 */
[----:B------:R-:W-:Y:S01]  /*4160*/  MUFU.SIN R108, R94 ;  /* 0x0000005e006c7308 */ /* 0x000fe20000000400 */
[----:B0-----:R-:W-:-:S07]  /*4170*/  FMUL.FTZ R88, R28, R61 ;  /* 0x0000003d1c587220 */ /* 0x001fce0000410000 */
[----:B------:R0:W-:Y:S08]  /*4180*/  MUFU.COS R124, R94 ;  /* 0x0000005e007c7308 */ /* 0x0001f00000000000 */
[----:B------:R-:W2:Y:S01]  /*4190*/  MUFU.EX2 R60, R60 ;  /* 0x0000003c003c7308 */ /* 0x000ea20000000800 */
[----:B0-----:R-:W-:-:S03]  /*41a0*/  FMUL.FTZ R94, R25, R61 ;  /* 0x0000003d195e7220 */ /* 0x001fc60000410000 */
[----:B------:R-:W-:Y:S08]  /*41b0*/  MUFU.SIN R100, R86 ;  /* 0x0000005600647308 */ /* 0x000ff00000000400 */
[----:B------:R0:W5:Y:S08]  /*41c0*/  MUFU.COS R110, R86 ;  /* 0x00000056006e7308 */ /* 0x0001700000000000 */
[----:B------:R-:W1:Y:S04]  /*41d0*/  MUFU.EX2 R62, R62 ;  /* 0x0000003e003e7308 */ /* 0x000e680000000800 */
[----:B0-----:R0:W3:Y:S04]  /*41e0*/  MUFU.EX2 R86, R84 ;  /* 0x0000005400567308 */ /* 0x0010e80000000800 */
[----:B------:R-:W4:Y:S04]  /*41f0*/  MUFU.EX2 R88, R88 ;  /* 0x0000005800587308 */ /* 0x000f280000000800 */
[----:B------:R-:W5:Y:S01]  /*4200*/  MUFU.EX2 R94, R94 ;  /* 0x0000005e005e7308 */ /* 0x000f620000000800 */
[-C--:B------:R-:W-:Y:S01]  /*4210*/  FMUL.FTZ R90, R27, R61.reuse ;  /* 0x0000003d1b5a7220 */ /* 0x080fe20000410000 */
[-C--:B------:R-:W-:Y:S01]  /*4220*/  FMUL.FTZ R92, R26, R61.reuse ;  /* 0x0000003d1a5c7220 */ /* 0x080fe20000410000 */
[----:B------:R-:W-:Y:S01]  /*4230*/  FMUL.FTZ R96, R24, R61 ;  /* 0x0000003d18607220 */ /* 0x000fe20000410000 */
[----:B------:R-:W-:Y:S01]  /*4240*/  MUFU.SIN R102, R82 ;  /* 0x0000005200667308 */ /* 0x000fe20000000400 */
[----:B--2---:R-:W-:Y:S01]  /*4250*/  FMUL.FTZ R81, R60, R81 ;  /* 0x000000513c517220 */ /* 0x004fe20000410000 */
[----:B------:R-:W-:Y:S01]  /*4260*/  ISETP.NE.AND P0, PT, R112, RZ, PT ;  /* 0x000000ff7000720c */ /* 0x000fe20003f05270 */
[C---:B-1----:R-:W-:Y:S01]  /*4270*/  FMUL.FTZ R83, R62.reuse, R83 ;  /* 0x000000533e537220 */ /* 0x042fe20000410000 */
[----:B0-----:R-:W-:Y:S01]  /*4280*/  FMUL.FTZ R84, R62, R85 ;  /* 0x000000553e547220 */ /* 0x001fe20000410000 */
[----:B------:R-:W-:-:S03]  /*4290*/  FMUL.FTZ R62, R22, R61 ;  /* 0x0000003d163e7220 */ /* 0x000fc60000410000 */
[----:B------:R0:W1:Y:S01]  /*42a0*/  MUFU.COS R114, R82 ;  /* 0x0000005200727308 */ /* 0x0000620000000000 */
[----:B---3--:R-:W-:Y:S01]  /*42b0*/  FMUL.FTZ R85, R86, R89 ;  /* 0x0000005956557220 */ /* 0x008fe20000410000 */
[-C--:B------:R-:W-:Y:S01]  /*42c0*/  FMUL.FTZ R112, R21, R61.reuse ;  /* 0x0000003d15707220 */ /* 0x080fe20000410000 */
[-C--:B------:R-:W-:Y:S01]  /*42d0*/  FMUL.FTZ R116, R20, R61.reuse ;  /* 0x0000003d14747220 */ /* 0x080fe20000410000 */
[----:B------:R-:W-:Y:S01]  /*42e0*/  FMUL.FTZ R120, R19, R61 ;  /* 0x0000003d13787220 */ /* 0x000fe20000410000 */
[----:B------:R-:W-:Y:S01]  /*42f0*/  FMUL.FTZ R86, R86, R87 ;  /* 0x0000005756567220 */ /* 0x000fe20000410000 */
[----:B0-----:R-:W-:Y:S01]  /*4300*/  FMUL.FTZ R82, R60, R63 ;  /* 0x0000003f3c527220 */ /* 0x001fe20000410000 */
[----:B------:R-:W-:Y:S01]  /*4310*/  FMUL.FTZ R60, R23, R61 ;  /* 0x0000003d173c7220 */ /* 0x000fe20000410000 */
[----:B------:R-:W0:Y:S01]  /*4320*/  MUFU.EX2 R90, R90 ;  /* 0x0000005a005a7308 */ /* 0x000e220000000800 */
[----:B----4-:R-:W-:Y:S01]  /*4330*/  FMUL.FTZ R87, R88, R93 ;  /* 0x0000005d58577220 */ /* 0x010fe20000410000 */
[----:B-----5:R-:W-:-:S02]  /*4340*/  FMUL.FTZ R93, R94, R109 ;  /* 0x0000006d5e5d7220 */ /* 0x020fc40000410000 */
[----:B------:R-:W2:Y:S04]  /*4350*/  MUFU.EX2 R92, R92 ;  /* 0x0000005c005c7308 */ /* 0x000ea80000000800 */
[----:B------:R-:W3:Y:S04]  /*4360*/  MUFU.EX2 R96, R96 ;  /* 0x0000006000607308 */ /* 0x000ee80000000800 */
[----:B------:R4:W5:Y:S04]  /*4370*/  MUFU.EX2 R98, R60 ;  /* 0x0000003c00627308 */ /* 0x0009680000000800 */
[----:B------:R-:W1:Y:S04]  /*4380*/  MUFU.EX2 R63, R62 ;  /* 0x0000003e003f7308 */ /* 0x000e680000000800 */
[----:B------:R-:W1:Y:S01]  /*4390*/  MUFU.EX2 R119, R112 ;  /* 0x0000007000777308 */ /* 0x000e620000000800 */
[----:B----4-:R-:W-:-:S03]  /*43a0*/  SHF.L.U32 R60, R95, 0x5, RZ ;  /* 0x000000055f3c7819 */ /* 0x010fc600000006ff */
[----:B------:R-:W4:Y:S04]  /*43b0*/  MUFU.EX2 R121, R116 ;  /* 0x0000007400797308 */ /* 0x000f280000000800 */
[----:B------:R-:W4:Y:S01]  /*43c0*/  MUFU.EX2 R109, R120 ;  /* 0x00000078006d7308 */ /* 0x000f220000000800 */
[----:B------:R-:W-:Y:S01]  /*43d0*/  LEA.HI.SX32 R60, R60, R60, 0x1b ;  /* 0x0000003c3c3c7211 */ /* 0x000fe200078fdaff */
[----:B------:R-:W-:Y:S01]  /*43e0*/  FMUL.FTZ R88, R88, R91 ;  /* 0x0000005b58587220 */ /* 0x000fe20000410000 */
[----:B0-----:R-:W-:Y:S02]  /*43f0*/  FMUL.FTZ R89, R90, R99 ;  /* 0x000000635a597220 */ /* 0x001fe40000410000 */
[----:B------:R-:W-:Y:S01]  /*4400*/  LEA R60, R60, UR28, 0x2 ;  /* 0x0000001c3c3c7c11 */ /* 0x000fe2000f8e10ff */
[----:B------:R-:W-:Y:S01]  /*4410*/  FMUL.FTZ R90, R90, R97 ;  /* 0x000000615a5a7220 */ /* 0x000fe20000410000 */
[C---:B--2---:R-:W-:Y:S01]  /*4420*/  FMUL.FTZ R91, R92.reuse, R103 ;  /* 0x000000675c5b7220 */ /* 0x044fe20000410000 */
[----:B------:R-:W-:Y:S01]  /*4430*/  FMUL.FTZ R92, R92, R101 ;  /* 0x000000655c5c7220 */ /* 0x000fe20000410000 */
[----:B------:R-:W-:Y:S01]  /*4440*/  FMUL.FTZ R94, R94, R105 ;  /* 0x000000695e5e7220 */ /* 0x000fe20000410000 */
[----:B---3--:R-:W-:Y:S01]  /*4450*/  FMUL.FTZ R95, R96, R113 ;  /* 0x00000071605f7220 */ /* 0x008fe20000410000 */
[----:B-----5:R-:W-:Y:S01]  /*4460*/  FMUL.FTZ R97, R98, R117 ;  /* 0x0000007562617220 */ /* 0x020fe20000410000 */
[----:B------:R-:W-:Y:S01]  /*4470*/  FMUL.FTZ R96, R96, R111 ;  /* 0x0000006f60607220 */ /* 0x000fe20000410000 */
[----:B------:R-:W-:Y:S01]  /*4480*/  FMUL.FTZ R98, R98, R115 ;  /* 0x0000007362627220 */ /* 0x000fe20000410000 */
[----:B-1----:R-:W-:Y:S01]  /*4490*/  FMUL.FTZ R99, R63, R110 ;  /* 0x0000006e3f637220 */ /* 0x002fe20000410000 */
[C---:B------:R-:W-:Y:S01]  /*44a0*/  FMUL.FTZ R101, R119.reuse, R114 ;  /* 0x0000007277657220 */ /* 0x040fe20000410000 */
[----:B------:R-:W-:Y:S01]  /*44b0*/  FMUL.FTZ R102, R119, R102 ;  /* 0x0000006677667220 */ /* 0x000fe20000410000 */
[C---:B----4-:R-:W-:Y:S01]  /*44c0*/  FMUL.FTZ R103, R121.reuse, R118 ;  /* 0x0000007679677220 */ /* 0x050fe20000410000 */
[----:B------:R-:W-:Y:S01]  /*44d0*/  FMUL.FTZ R104, R121, R104 ;  /* 0x0000006879687220 */ /* 0x000fe20000410000 */
[C---:B------:R-:W-:Y:S01]  /*44e0*/  FMUL.FTZ R105, R109.reuse, R124 ;  /* 0x0000007c6d697220 */ /* 0x040fe20000410000 */
[----:B------:R-:W-:Y:S01]  /*44f0*/  FMUL.FTZ R108, R109, R108 ;  /* 0x0000006c6d6c7220 */ /* 0x000fe20000410000 */
[----:B------:R-:W-:Y:S01]  /*4500*/  LDS R110, [R60+0x4] ;  /* 0x000004003c6e7984 */ /* 0x000fe20000000800 */
[----:B------:R-:W-:-:S03]  /*4510*/  FMUL.FTZ R62, R32, UR33 ;  /* 0x00000021203e7c20 */ /* 0x000fc60008410000 */
        /* <DEDUP_REMOVED lines=31> */
[----:B------:R-:W-:Y:S04]  /*4710*/  STS [R64+0x4200], R155 ;  /* 0x0042009b40007388 */ /* 0x000fe80000000800 */
[----:B------:R-:W-:Y:S04]  /*4720*/  STS [R78+0x4280], R157 ;  /* 0x0042809d4e007388 */ /* 0x000fe80000000800 */
[----:B------:R0:W-:Y:S01]  /*4730*/  STS [R68+0x4300], R159 ;  /* 0x0043009f44007388 */ /* 0x0001e20000000800 */
[----:B------:R-:W-:-:S03]  /*4740*/  FMUL.RZ R198, R62, 0.15915493667125701904 ;  /* 0x3e22f9833ec67820 */ /* 0x000fc6000040c000 */
[----:B------:R-:W-:Y:S01]  /*4750*/  STS [R77+0x4380], R156 ;  /* 0x0043809c4d007388 */ /* 0x000fe20000000800 */
[----:B------:R-:W-:-:S03]  /*4760*/  FMUL.FTZ R62, R18, UR33 ;  /* 0x00000021123e7c20 */ /* 0x000fc60008410000 */
[----:B------:R-:W-:Y:S04]  /*4770*/  STS [R76+0x4400], R161 ;  /* 0x004400a14c007388 */ /* 0x000fe80000000800 */
[----:B------:R-:W-:Y:S04]  /*4780*/  STS [R106+0x4480], R163 ;  /* 0x004480a36a007388 */ /* 0x000fe80000000800 */
[----:B------:R-:W-:Y:S04]  /*4790*/  STS [R75+0x4500], R158 ;  /* 0x0045009e4b007388 */ /* 0x000fe80000000800 */
[----:B------:R-:W-:Y:S01]  /*47a0*/  STS [R74+0x4580], R165 ;  /* 0x004580a54a007388 */ /* 0x000fe20000000800 */
[----:B0-----:R-:W-:-:S03]  /*47b0*/  FMUL.RZ R68, R62, 0.15915493667125701904 ;  /* 0x3e22f9833e447820 */ /* 0x001fc6000040c000 */
[----:B------:R-:W-:Y:S01]  /*47c0*/  STS [R73+0x4600], R160 ;  /* 0x004600a049007388 */ /* 0x000fe20000000800 */
[----:B------:R-:W-:-:S03]  /*47d0*/  FMUL.FTZ R62, R32, R61 ;  /* 0x0000003d203e7220 */ /* 0x000fc60000410000 */
[----:B------:R-:W-:Y:S01]  /*47e0*/  STS [R72+0x4680], R167 ;  /* 0x004680a748007388 */ /* 0x000fe20000000800 */
[----:B------:R-:W-:-:S03]  /*47f0*/  FMUL.FTZ R100, R63, R100 ;  /* 0x000000643f647220 */ /* 0x000fc60000410000 */
[----:B------:R-:W-:Y:S01]  /*4800*/  STS [R71+0x4700], R162 ;  /* 0x004700a247007388 */ /* 0x000fe20000000800 */
[----:B------:R-:W-:Y:S03]  /*4810*/  MUFU.SIN R63, R198 ;  /* 0x000000c6003f7308 */ /* 0x000fe60000000400 */
[----:B------:R-:W-:Y:S04]  /*4820*/  STS [R79+0x4780], R164 ;  /* 0x004780a44f007388 */ /* 0x000fe80000000800 */
[----:B------:R-:W-:Y:S01]  /*4830*/  STS [R70+0x4800], R169 ;  /* 0x004800a946007388 */ /* 0x000fe20000000800 */
[----:B------:R-:W0:Y:S03]  /*4840*/  MUFU.COS R155, R198 ;  /* 0x000000c6009b7308 */ /* 0x000e260000000000 */
[----:B------:R-:W-:Y:S04]  /*4850*/  STS [R69+0x4880], R166 ;  /* 0x004880a645007388 */ /* 0x000fe80000000800 */
[----:B------:R1:W-:Y:S01]  /*4860*/  STS [R65+0x4900], R168 ;  /* 0x004900a841007388 */ /* 0x0003e20000000800 */
[----:B------:R-:W0:Y:S03]  /*4870*/  MUFU.EX2 R62, R62 ;  /* 0x0000003e003e7308 */ /* 0x000e260000000800 */
[----:B------:R-:W-:Y:S04]  /*4880*/  STS [R67+0x4980], R170 ;  /* 0x004980aa43007388 */ /* 0x000fe80000000800 */
[----:B------:R-:W-:Y:S04]  /*4890*/  STS [R66+0x4a00], R171 ;  /* 0x004a00ab42007388 */ /* 0x000fe80000000800 */
[----:B------:R0:W-:Y:S04]  /*48a0*/  STS [R122+0x4a80], R173 ;  /* 0x004a80ad7a007388 */ /* 0x0001e80000000800 */
[----:B------:R-:W-:Y:S04]  /*48b0*/  STS [R107+0x4b00], R172 ;  /* 0x004b00ac6b007388 */ /* 0x000fe80000000800 */
[----:B------:R-:W-:Y:S01]  /*48c0*/  STS [R144+0x4b80], R175 ;  /* 0x004b80af90007388 */ /* 0x000fe20000000800 */
[----:B------:R-:W-:-:S03]  /*48d0*/  FMUL.FTZ R64, R17, UR33 ;  /* 0x0000002111407c20 */ /* 0x000fc60008410000 */
[----:B------:R-:W-:Y:S04]  /*48e0*/  STS [R143+0x4c00], R174 ;  /* 0x004c00ae8f007388 */ /* 0x000fe80000000800 */
[----:B------:R2:W-:Y:S04]  /*48f0*/  STS [R123+0x4c80], R176 ;  /* 0x004c80b07b007388 */ /* 0x0005e80000000800 */
[----:B------:R3:W-:Y:S04]  /*4900*/  STS [R145+0x4d00], R180 ;  /* 0x004d00b491007388 */ /* 0x0007e80000000800 */
[----:B------:R4:W-:Y:S01]  /*4910*/  STS [R146+0x4d80], R191 ;  /* 0x004d80bf92007388 */ /* 0x0009e20000000800 */
[----:B------:R-:W-:-:S03]  /*4920*/  FMUL.RZ R64, R64, 0.15915493667125701904 ;  /* 0x3e22f98340407820 */ /* 0x000fc6000040c000 */
[----:B------:R-:W-:Y:S01]  /*4930*/  STS [R147+0x4e00], R190 ;  /* 0x004e00be93007388 */ /* 0x000fe20000000800 */
[-C--:B-1----:R-:W-:Y:S01]  /*4940*/  FMUL.FTZ R65, R18, R61.reuse ;  /* 0x0000003d12417220 */ /* 0x082fe20000410000 */
[----:B------:R-:W-:Y:S02]  /*4950*/  FMUL.FTZ R73, R17, R61 ;  /* 0x0000003d11497220 */ /* 0x000fe40000410000 */
[----:B------:R-:W-:Y:S04]  /*4960*/  STS [R148+0x4e80], R179 ;  /* 0x004e80b394007388 */ /* 0x000fe80000000800 */
[----:B------:R-:W-:Y:S04]  /*4970*/  STS [R149+0x4f00], R196 ;  /* 0x004f00c495007388 */ /* 0x000fe80000000800 */
[----:B------:R-:W-:Y:S04]  /*4980*/  STS [R150+0x4f80], R197 ;  /* 0x004f80c596007388 */ /* 0x000fe80000000800 */
[----:B------:R-:W-:Y:S01]  /*4990*/  STS [R151+0x5000], R194 ;  /* 0x005000c297007388 */ /* 0x000fe20000000800 */
[----:B------:R-:W-:Y:S03]  /*49a0*/  MUFU.SIN R157, R68 ;  /* 0x00000044009d7308 */ /* 0x000fe60000000400 */
[----:B------:R-:W-:Y:S01]  /*49b0*/  STS [R152+0x5080], R195 ;  /* 0x005080c398007388 */ /* 0x000fe20000000800 */
[C---:B0-----:R-:W-:Y:S01]  /*49c0*/  FMUL.FTZ R122, R62.reuse, R155 ;  /* 0x0000009b3e7a7220 */ /* 0x041fe20000410000 */
[----:B--2---:R-:W-:-:S02]  /*49d0*/  FMUL.FTZ R123, R62, R63 ;  /* 0x0000003f3e7b7220 */ /* 0x004fc40000410000 */
[----:B------:R-:W-:Y:S01]  /*49e0*/  STS [R153+0x5100], R192 ;  /* 0x005100c099007388 */ /* 0x000fe20000000800 */
[----:B------:R-:W0:Y:S03]  /*49f0*/  MUFU.COS R79, R68 ;  /* 0x00000044004f7308 */ /* 0x000e260000000000 */
[----:B------:R-:W-:Y:S01]  /*4a00*/  STS [R154+0x5180], R193 ;  /* 0x005180c19a007388 */ /* 0x000fe20000000800 */
[----:B------:R-:W-:-:S04]  /*4a10*/  NOP ;  /* 0x0000000000007918 */ /* 0x000fc80000000000 */
[----:B------:R-:W-:Y:S01]  /*4a20*/  MUFU.SIN R107, R64 ;  /* 0x00000040006b7308 */ /* 0x000fe20000000400 */
[----:B------:R-:W1:Y:S04]  /*4a30*/  LDS R147, [R60+0x4200] ;  /* 0x004200003c937984 */ /* 0x000e680000000800 */
[----:B------:R-:W2:Y:S03]  /*4a40*/  LDS R61, [R60+0x4204] ;  /* 0x004204003c3d7984 */ /* 0x000ea60000000800 */
[----:B---3--:R3:W5:Y:S01]  /*4a50*/  MUFU.COS R145, R64 ;  /* 0x0000004000917308 */ /* 0x0087620000000000 */
[----:B------:R-:W2:Y:S04]  /*4a60*/  LDS R62, [R60+0x4208] ;  /* 0x004208003c3e7984 */ /* 0x000ea80000000800 */
[----:B------:R-:W2:Y:S03]  /*4a70*/  LDS R150, [R60+0x420c] ;  /* 0x00420c003c967984 */ /* 0x000ea60000000800 */
[----:B------:R0:W5:Y:S01]  /*4a80*/  MUFU.EX2 R144, R65 ;  /* 0x0000004100907308 */ /* 0x0001620000000800 */
[----:B------:R-:W2:Y:S03]  /*4a90*/  LDS R151, [R60+0x4210] ;  /* 0x004210003c977984 */ /* 0x000ea60000000800 */
[----:B----4-:R4:W5:Y:S01]  /*4aa0*/  MUFU.EX2 R146, R73 ;  /* 0x0000004900927308 */ /* 0x0109620000000800 */
[----:B------:R-:W2:Y:S04]  /*4ab0*/  LDS R63, [R60+0x4214] ;  /* 0x004214003c3f7984 */ /* 0x000ea80000000800 */
[----:B---3--:R-:W3:Y:S04]  /*4ac0*/  LDS R64, [R60+0x4218] ;  /* 0x004218003c407984 */ /* 0x008ee80000000800 */
[----:B------:R-:W3:Y:S04]  /*4ad0*/  LDS R154, [R60+0x421c] ;  /* 0x00421c003c9a7984 */ /* 0x000ee80000000800 */
[----:B------:R-:W3:Y:S04]  /*4ae0*/  LDS R155, [R60+0x4220] ;  /* 0x004220003c9b7984 */ /* 0x000ee80000000800 */
[----:B0-----:R-:W0:Y:S04]  /*4af0*/  LDS R65, [R60+0x4224] ;  /* 0x004224003c417984 */ /* 0x001e280000000800 */
[----:B------:R-:W0:Y:S04]  /*4b00*/  LDS R66, [R60+0x4228] ;  /* 0x004228003c427984 */ /* 0x000e280000000800 */
        /* <DEDUP_REMOVED lines=14> */
[----:B----4-:R-:W4:Y:S04]  /*4bf0*/  LDS R73, [R60+0x4264] ;  /* 0x004264003c497984 */ /* 0x010f280000000800 */
[----:B------:R-:W4:Y:S04]  /*4c00*/  LDS R74, [R60+0x4268] ;  /* 0x004268003c4a7984 */ /* 0x000f280000000800 */
[----:B------:R-:W4:Y:S04]  /*4c10*/  LDS R174, [R60+0x426c] ;  /* 0x00426c003cae7984 */ /* 0x000f280000000800 */
[----:B------:R-:W4:Y:S04]  /*4c20*/  LDS R175, [R60+0x4270] ;  /* 0x004270003caf7984 */ /* 0x000f280000000800 */
[----:B------:R-:W4:Y:S04]  /*4c30*/  LDS R75, [R60+0x4274] ;  /* 0x004274003c4b7984 */ /* 0x000f280000000800 */
[----:B------:R-:W4:Y:S04]  /*4c40*/  LDS R179, [R60+0x4278] ;  /* 0x004278003cb37984 */ /* 0x000f280000000800 */
[----:B------:R-:W4:Y:S01]  /*4c50*/  LDS R77, [R60+0x427c] ;  /* 0x00427c003c4d7984 */ /* 0x000f220000000800 */
[----:B------:R-:W-:-:S04]  /*4c60*/  USHF.L.U32 UR49, UR19, 0x8, URZ ;  /* 0x0000000813317899 */ /* 0x000fc800080006ff */
[----:B------:R-:W-:-:S04]  /*4c70*/  UIADD3 UR32, UPT, UPT, UR49, -0x100, URZ ;  /* 0xffffff0031207890 */ /* 0x000fc8000fffe0ff */
[----:B------:R-:W-:-:S04]  /*4c80*/  ULOP3.LUT UR32, UR32, 0x100, URZ, 0xc0, !UPT ;  /* 0x0000010020207892 */ /* 0x000fc8000f8ec0ff */
[----:B------:R-:W-:Y:S01]  /*4c90*/  UIADD3 UR32, UPT, UPT, UR32, UR8, URZ ;  /* 0x0000000820207290 */ /* 0x000fe2000fffe0ff */
[C---:B------:R-:W-:Y:S02]  /*4ca0*/  ISETP.NE.AND P1, PT, R189.reuse, RZ, PT ;  /* 0x000000ffbd00720c */ /* 0x040fe40003f25270 */
[----:B------:R-:W-:-:S03]  /*4cb0*/  IADD3 R199, PT, PT, R189, 0x200, RZ ;  /* 0x00000200bdc77810 */ /* 0x000fc60007ffe0ff */
[----:B------:R-:W-:Y:S02]  /*4cc0*/  MOV R76, UR32 ;  /* 0x00000020004c7c02 */ /* 0x000fe40008000f00 */
[----:B------:R-:W-:Y:S02]  /*4cd0*/  ISETP.NE.AND P2, PT, R189, 0x7f, PT ;  /* 0x0000007fbd00780c */ /* 0x000fe40003f45270 */
[----:B------:R-:W-:-:S04]  /*4ce0*/  SEL R76, R76, R199, !P1 ;  /* 0x000000c74c4c7207 */ /* 0x000fc80004800000 */
[----:B------:R-:W-:Y:S01]  /*4cf0*/  LEA R76, R76, UR28, 0x3 ;  /* 0x0000001c4c4c7c11 */ /* 0x000fe2000f8e18ff */
[----:B------:R-:W-:Y:S01]  /*4d00*/  BSSY.RECONVERGENT B0, `(.L_x_2272) ;  /* 0x0000033000007945 */ /* 0x000fe20003800200 */
[----:B-----5:R-:W-:-:S03]  /*4d10*/  FMUL.FTZ R143, R144, R79 ;  /* 0x0000004f908f7220 */ /* 0x020fc60000410000 */
[----:B------:R0:W-:Y:S01]  /*4d20*/  STS.64 [R76+0x11c80], R122 ;  /* 0x011c807a4c007388 */ /* 0x0001e20000000a00 */
[----:B------:R-:W-:Y:S01]  /*4d30*/  FMUL.FTZ R144, R144, R157 ;  /* 0x0000009d90907220 */ /* 0x000fe20000410000 */
[C---:B------:R-:W-:Y:S01]  /*4d40*/  FMUL.FTZ R145, R146.reuse, R145 ;  /* 0x0000009192917220 */ /* 0x040fe20000410000 */
[----:B------:R-:W-:Y:S01]  /*4d50*/  FMUL.FTZ R146, R146, R107 ;  /* 0x0000006b92927220 */ /* 0x000fe20000410000 */
[C---:B-1----:R-:W-:Y:S01]  /*4d60*/  FMUL.FTZ R147, R16.reuse, R147 ;  /* 0x0000009310937220 */ /* 0x042fe20000410000 */
[----:B--2---:R-:W-:Y:S01]  /*4d70*/  FMUL.FTZ R148, R16, -R61 ;  /* 0x8000003d10947220 */ /* 0x004fe20000410000 */
[C---:B------:R-:W-:Y:S01]  /*4d80*/  FMUL.FTZ R149, R15.reuse, R62 ;  /* 0x0000003e0f957220 */ /* 0x040fe20000410000 */
[----:B------:R-:W-:Y:S01]  /*4d90*/  FMUL.FTZ R150, R15, -R150 ;  /* 0x800000960f967220 */ /* 0x000fe20000410000 */
[C---:B------:R-:W-:Y:S01]  /*4da0*/  FMUL.FTZ R151, R14.reuse, R151 ;  /* 0x000000970e977220 */ /* 0x040fe20000410000 */
[----:B------:R-:W-:Y:S01]  /*4db0*/  FMUL.FTZ R152, R14, -R63 ;  /* 0x8000003f0e987220 */ /* 0x000fe20000410000 */
[C---:B---3--:R-:W-:Y:S01]  /*4dc0*/  FMUL.FTZ R153, R13.reuse, R64 ;  /* 0x000000400d997220 */ /* 0x048fe20000410000 */
[----:B------:R-:W-:Y:S01]  /*4dd0*/  FMUL.FTZ R154, R13, -R154 ;  /* 0x8000009a0d9a7220 */ /* 0x000fe20000410000 */
[C---:B------:R-:W-:Y:S01]  /*4de0*/  FMUL.FTZ R155, R12.reuse, R155 ;  /* 0x0000009b0c9b7220 */ /* 0x040fe20000410000 */
[----:B0-----:R-:W-:Y:S01]  /*4df0*/  FMUL.FTZ R156, R12, -R65 ;  /* 0x800000410c9c7220 */ /* 0x001fe20000410000 */
[C---:B------:R-:W-:Y:S01]  /*4e00*/  FMUL.FTZ R157, R11.reuse, R66 ;  /* 0x000000420b9d7220 */ /* 0x040fe20000410000 */
[----:B------:R-:W-:Y:S01]  /*4e10*/  FMUL.FTZ R158, R11, -R158 ;  /* 0x8000009e0b9e7220 */ /* 0x000fe20000410000 */
        /* <DEDUP_REMOVED lines=13> */
[----:B----4-:R-:W-:Y:S01]  /*4ef0*/  FMUL.FTZ R172, R4, -R73 ;  /* 0x8000004904ac7220 */ /* 0x010fe20000410000 */
[C---:B------:R-:W-:Y:S01]  /*4f00*/  FMUL.FTZ R173, R3.reuse, R74 ;  /* 0x0000004a03ad7220 */ /* 0x040fe20000410000 */
[----:B------:R-:W-:Y:S01]  /*4f10*/  FMUL.FTZ R174, R3, -R174 ;  /* 0x800000ae03ae7220 */ /* 0x000fe20000410000 */
[C---:B------:R-:W-:Y:S01]  /*4f20*/  FMUL.FTZ R175, R2.reuse, R175 ;  /* 0x000000af02af7220 */ /* 0x040fe20000410000 */
[----:B------:R-:W-:Y:S01]  /*4f30*/  FMUL.FTZ R176, R2, -R75 ;  /* 0x8000004b02b07220 */ /* 0x000fe20000410000 */
[C---:B------:R-:W-:Y:S01]  /*4f40*/  FMUL.FTZ R179, R0.reuse, R179 ;  /* 0x000000b300b37220 */ /* 0x040fe20000410000 */
[----:B------:R-:W-:Y:S01]  /*4f50*/  FMUL.FTZ R180, R0, -R77 ;  /* 0x8000004d00b47220 */ /* 0x000fe20000410000 */
[----:B------:R-:W-:Y:S06]  /*4f60*/  BAR.SYNC.DEFER_BLOCKING 0x0 ;  /* 0x0000000000007b1d */ /* 0x000fec0000010000 */
[----:B------:R-:W-:Y:S05]  /*4f70*/  @P2 BRA `(.L_x_2273) ;  /* 0x0000000000242947 */ /* 0x000fea0003800000 */
        /* <DEDUP_REMOVED lines=9> */
.L_x_2273:
[----:B------:R-:W-:-:S06]  /*5010*/  LEA R106, R189, UR28, 0x3 ;  /* 0x0000001cbd6a7c11 */ /* 0x000fcc000f8e18ff */
[----:B------:R-:W0:Y:S02]  /*5020*/  LDS.64 R106, [R106+0x12c88] ;  /* 0x012c88006a6a7984 */ /* 0x000e240000000a00 */
.L_x_2274:
[----:B------:R-:W-:Y:S05]  /*5030*/  BSYNC.RECONVERGENT B0 ;  /* 0x0000000000007941 */ /* 0x000fea0003800200 */
.L_x_2272:
        /* <DEDUP_REMOVED lines=35> */
[----:B------:R-:W-:Y:S01]  /*5270*/  FFMA.FTZ R71, R56, R217, R71 ;  /* 0x000000d938477223 */ /* 0x000fe20000010047 */
        /* <DEDUP_REMOVED lines=14> */
[C---:B------:R-:W-:Y:S01]  /*5360*/  FFMA.FTZ R66, R85.reuse, R64, -R66 ;  /* 0x0000004055427223 */ /* 0x040fe20000010842 */
[----:B------:R-:W-:Y:S01]  /*5370*/  FMUL.FTZ R64, R86, R69 ;  /* 0x0000004556407220 */ /* 0x000fe20000410000 */
[----:B------:R-:W-:Y:S01]  /*5380*/  FMUL.FTZ R208, R26, R124 ;  /* 0x0000007c1ad07220 */ /* 0x000fe20000410000 */
[C---:B------:R-:W-:Y:S01]  /*5390*/  FFMA.FTZ R68, R85.reuse, R65, R68 ;  /* 0x0000004155447223 */ /* 0x040fe20000010044 */
[C---:B------:R-:W-:Y:S01]  /*53a0*/  FMUL.FTZ R65, R88.reuse, R66 ;  /* 0x0000004258417220 */ /* 0x040fe20000410000 */
[----:B------:R-:W-:Y:S01]  /*53b0*/  FFMA.FTZ R71, R85, R71, -R64 ;  /* 0x0000004755477223 */ /* 0x000fe20000010840 */
[----:B------:R-:W-:Y:S01]  /*53c0*/  FMUL.FTZ R207, R25, R126 ;  /* 0x0000007e19cf7220 */ /* 0x000fe20000410000 */
[CC--:B------:R-:W-:Y:S01]  /*53d0*/  FMUL.FTZ R64, R88.reuse, R68.reuse ;  /* 0x0000004458407220 */ /* 0x0c0fe20000410000 */
[----:B------:R-:W-:Y:S01]  /*53e0*/  FFMA.FTZ R65, R87, R68, R65 ;  /* 0x0000004457417223 */ /* 0x000fe20000010041 */
[----:B------:R-:W-:Y:S01]  /*53f0*/  FFMA.FTZ R71, R55, R214, R71 ;  /* 0x000000d637477223 */ /* 0x000fe20000010047 */
[----:B------:R-:W-:Y:S01]  /*5400*/  FMUL.FTZ R206, R25, R125 ;  /* 0x0000007d19ce7220 */ /* 0x000fe20000410000 */
[C---:B------:R-:W-:Y:S01]  /*5410*/  FFMA.FTZ R64, R87.reuse, R66, -R64 ;  /* 0x0000004257407223 */ /* 0x040fe20000010840 */
        /* <DEDUP_REMOVED lines=88> */
[----:B------:R-:W-:Y:S01]  /*59a0*/  FMUL.FTZ R65, R100, R67 ;  /* 0x0000004364417220 */ /* 0x000fe20000410000 */
        /* <DEDUP_REMOVED lines=157> */
.L_x_2394:
        /* <DEDUP_REMOVED lines=13> */
.L_x_2397:
[----:B------:R-:W-:-:S03]  /*6450*/  UMOV UR32, 0xffffffff ;  /* 0xffffffff00207882 */ /* 0x000fc60000000000 */
[----:B------:R-:W-:Y:S05]  /*6460*/  BRA.DIV UR32, `(.L_x_2278) ;  /* 0x0000008220687947 */ /* 0x000fea000b800000 */
.L_x_2400:
[----:B------:R-:W-:-:S03]  /*6470*/  UMOV UR32, 0xffffffff ;  /* 0xffffffff00207882 */ /* 0x000fc60000000000 */
[----:B------:R-:W-:Y:S05]  /*6480*/  BRA.DIV UR32, `(.L_x_2279) ;  /* 0x0000008220887947 */ /* 0x000fea000b800000 */
.L_x_2403:
[----:B------:R-:W-:-:S03]  /*6490*/  UMOV UR32, 0xffffffff ;  /* 0xffffffff00207882 */ /* 0x000fc60000000000 */
[----:B------:R-:W-:Y:S05]  /*64a0*/  BRA.DIV UR32, `(.L_x_2280) ;  /* 0x0000008220a87947 */ /* 0x000fea000b800000 */
.L_x_2406:
        /* <DEDUP_REMOVED lines=10> */
.L_x_2416:
        /* <DEDUP_REMOVED lines=45> */
.L_x_2275:
        /* <DEDUP_REMOVED lines=19> */
[----:B------:R-:W-:Y:S01]  /*6950*/  FMUL.FTZ R60, R146, R107 ;  /* 0x0000006b923c7220 */ /* 0x000fe20000410000 */
[----:B------:R-:W-:Y:S01]  /*6960*/  FADD.FTZ R63, R174, R63 ;  /* 0x0000003fae3f7221 */ /* 0x000fe20000010000 */
[-C--:B------:R-:W-:Y:S01]  /*6970*/  FFMA.FTZ R61, -R146, R106.reuse, -R61 ;  /* 0x0000006a923d7223 */ /* 0x080fe2000001093d */
[----:B------:R-:W-:Y:S01]  /*6980*/  FADD.FTZ R66, R173, R66 ;  /* 0x00000042ad427221 */ /* 0x000fe20000010000 */
[----:B------:R-:W-:Y:S02]  /*6990*/  FFMA.FTZ R60, R145, R106, -R60 ;  /* 0x0000006a913c7223 */ /* 0x000fe4000001083c */
[----:B------:R-:W-:Y:S01]  /*69a0*/  FMUL.FTZ R62, R144, R61 ;  /* 0x0000003d903e7220 */ /* 0x000fe20000410000 */
[----:B------:R-:W-:Y:S01]  /*69b0*/  FMUL.FTZ R68, R108, R66 ;  /* 0x000000426c447220 */ /* 0x000fe20000410000 */
[----:B------:R-:W-:-:S02]  /*69c0*/  FMUL.FTZ R64, R144, R60 ;  /* 0x0000003c90407220 */ /* 0x000fc40000410000 */
[C---:B------:R-:W-:Y:S01]  /*69d0*/  FFMA.FTZ R62, R143.reuse, R60, R62 ;  /* 0x0000003c8f3e7223 */ /* 0x040fe2000001003e */
[C---:B------:R-:W-:Y:S01]  /*69e0*/  FMUL.FTZ R60, R108.reuse, R63 ;  /* 0x0000003f6c3c7220 */ /* 0x040fe20000410000 */
[----:B------:R-:W-:Y:S01]  /*69f0*/  FFMA.FTZ R64, R143, R61, -R64 ;  /* 0x0000003d8f407223 */ /* 0x000fe20000010840 */
[C---:B------:R-:W-:Y:S01]  /*6a00*/  FFMA.FTZ R65, R105.reuse, R63, -R68 ;  /* 0x0000003f69417223 */ /* 0x040fe20000010844 */
[C---:B------:R-:W-:Y:S01]  /*6a10*/  FMUL.FTZ R63, R108.reuse, R62 ;  /* 0x0000003e6c3f7220 */ /* 0x040fe20000410000 */
[C---:B------:R-:W-:Y:S01]  /*6a20*/  FFMA.FTZ R60, R105.reuse, R66, R60 ;  /* 0x00000042693c7223 */ /* 0x040fe2000001003c */
[-C--:B------:R-:W-:Y:S01]  /*6a30*/  FMUL.FTZ R61, R108, R64.reuse ;  /* 0x000000406c3d7220 */ /* 0x080fe20000410000 */
[----:B------:R-:W-:Y:S01]  /*6a40*/  FADD.FTZ R65, R172, R65 ;  /* 0x00000041ac417221 */ /* 0x000fe20000010000 */
[----:B------:R-:W-:Y:S01]  /*6a50*/  FFMA.FTZ R63, R105, R64, -R63 ;  /* 0x00000040693f7223 */ /* 0x000fe2000001083f */
[----:B------:R-:W-:Y:S01]  /*6a60*/  FADD.FTZ R60, R171, R60 ;  /* 0x0000003cab3c7221 */ /* 0x000fe20000010000 */
[----:B------:R-:W-:Y:S01]  /*6a70*/  FFMA.FTZ R61, R105, R62, R61 ;  /* 0x0000003e693d7223 */ /* 0x000fe2000001003d */
[----:B------:R-:W-:-:S02]  /*6a80*/  FMUL.FTZ R62, R104, R65 ;  /* 0x00000041683e7220 */ /* 0x000fc40000410000 */
[CC--:B------:R-:W-:Y:S02]  /*6a90*/  FMUL.FTZ R66, R104.reuse, R60.reuse ;  /* 0x0000003c68427220 */ /* 0x0c0fe40000410000 */
[C---:B------:R-:W-:Y:S01]  /*6aa0*/  FFMA.FTZ R64, R103.reuse, R60, R62 ;  /* 0x0000003c67407223 */ /* 0x040fe2000001003e */
[C---:B------:R-:W-:Y:S01]  /*6ab0*/  FMUL.FTZ R60, R104.reuse, R63 ;  /* 0x0000003f683c7220 */ /* 0x040fe20000410000 */
[----:B------:R-:W-:Y:S01]  /*6ac0*/  FFMA.FTZ R65, R103, R65, -R66 ;  /* 0x0000004167417223 */ /* 0x000fe20000010842 */
[-C--:B------:R-:W-:Y:S01]  /*6ad0*/  FMUL.FTZ R62, R104, R61.reuse ;  /* 0x0000003d683e7220 */ /* 0x080fe20000410000 */
[----:B------:R-:W-:Y:S01]  /*6ae0*/  FADD.FTZ R64, R169, R64 ;  /* 0x00000040a9407221 */ /* 0x000fe20000010000 */
[C---:B------:R-:W-:Y:S01]  /*6af0*/  FFMA.FTZ R60, R103.reuse, R61, R60 ;  /* 0x0000003d673c7223 */ /* 0x040fe2000001003c */
[----:B------:R-:W-:Y:S01]  /*6b00*/  FADD.FTZ R65, R170, R65 ;  /* 0x00000041aa417221 */ /* 0x000fe20000010000 */
[----:B------:R-:W-:Y:S01]  /*6b10*/  FFMA.FTZ R62, R103, R63, -R62 ;  /* 0x0000003f673e7223 */ /* 0x000fe2000001083e */
[C---:B------:R-:W-:Y:S01]  /*6b20*/  FMUL.FTZ R68, R102.reuse, R64 ;  /* 0x0000004066447220 */ /* 0x040fe20000410000 */
[C---:B------:R-:W-:Y:S01]  /*6b30*/  FMUL.FTZ R63, R102.reuse, R60 ;  /* 0x0000003c663f7220 */ /* 0x040fe20000410000 */
[CC--:B------:R-:W-:Y:S01]  /*6b40*/  FMUL.FTZ R66, R102.reuse, R65.reuse ;  /* 0x0000004166427220 */ /* 0x0c0fe20000410000 */
[-C--:B------:R-:W-:Y:S01]  /*6b50*/  FMUL.FTZ R61, R102, R62.reuse ;  /* 0x0000003e663d7220 */ /* 0x080fe20000410000 */
[C---:B------:R-:W-:Y:S01]  /*6b60*/  FFMA.FTZ R65, R101.reuse, R65, -R68 ;  /* 0x0000004165417223 */ /* 0x040fe20000010844 */
[C---:B------:R-:W-:Y:S01]  /*6b70*/  FFMA.FTZ R63, R101.reuse, R62, -R63 ;  /* 0x0000003e653f7223 */ /* 0x040fe2000001083f */
[C---:B------:R-:W-:Y:S01]  /*6b80*/  FFMA.FTZ R66, R101.reuse, R64, R66 ;  /* 0x0000004065427223 */ /* 0x040fe20000010042 */
[----:B------:R-:W-:Y:S01]  /*6b90*/  FFMA.FTZ R61, R101, R60, R61 ;  /* 0x0000003c653d7223 */ /* 0x000fe2000001003d */
[----:B------:R-:W-:-:S02]  /*6ba0*/  FADD.FTZ R65, R168, R65 ;  /* 0x00000041a8417221 */ /* 0x000fc40000010000 */
[----:B------:R-:W-:Y:S02]  /*6bb0*/  FADD.FTZ R66, R167, R66 ;  /* 0x00000042a7427221 */ /* 0x000fe40000010000 */
[C---:B------:R-:W-:Y:S02]  /*6bc0*/  FMUL.FTZ R60, R100.reuse, R65 ;  /* 0x00000041643c7220 */ /* 0x040fe40000410000 */
        /* <DEDUP_REMOVED lines=72> */
[----:B------:R-:W-:Y:S01]  /*7050*/  FMUL.FTZ R61, R86, R62 ;  /* 0x0000003e563d7220 */ /* 0x000fe20000410000 */
[----:B------:R-:W-:-:S02]  /*7060*/  FFMA.FTZ R65, R85, R65, -R68 ;  /* 0x0000004155417223 */ /* 0x000fc40000010844 */
[C---:B------:R-:W-:Y:S01]  /*7070*/  FFMA.FTZ R66, R85.reuse, R64, R66 ;  /* 0x0000004055427223 */ /* 0x040fe20000010042 */
[C---:B------:R-:W-:Y:S01]  /*7080*/  FFMA.FTZ R60, R85.reuse, R60, R61 ;  /* 0x0000003c553c7223 */ /* 0x040fe2000001003d */
[----:B------:R-:W-:Y:S01]  /*7090*/  FADD.FTZ R65, R152, R65 ;  /* 0x0000004198417221 */ /* 0x000fe20000010000 */
[----:B------:R-:W-:Y:S01]  /*70a0*/  FFMA.FTZ R61, R85, R62, -R63 ;  /* 0x0000003e553d7223 */ /* 0x000fe2000001083f */
[----:B------:R-:W-:Y:S02]  /*70b0*/  FADD.FTZ R66, R151, R66 ;  /* 0x0000004297427221 */ /* 0x000fe40000010000 */
[CC--:B------:R-:W-:Y:S02]  /*70c0*/  FMUL.FTZ R62, R84.reuse, R65.reuse ;  /* 0x00000041543e7220 */ /* 0x0c0fe40000410000 */
[CC--:B------:R-:W-:Y:S02]  /*70d0*/  FMUL.FTZ R64, R84.reuse, R66.reuse ;  /* 0x0000004254407220 */ /* 0x0c0fe40000410000 */
[C---:B------:R-:W-:Y:S01]  /*70e0*/  FFMA.FTZ R68, R83.reuse, R66, R62 ;  /* 0x0000004253447223 */ /* 0x040fe2000001003e */
[----:B------:R-:W-:Y:S01]  /*70f0*/  MOV R62, UR47 ;  /* 0x0000002f003e7c02 */ /* 0x000fe20008000f00 */
[----:B------:R-:W-:Y:S01]  /*7100*/  FFMA.FTZ R63, R83, R65, -R64 ;  /* 0x00000041533f7223 */ /* 0x000fe20000010840 */
[-C--:B------:R-:W-:Y:S01]  /*7110*/  FMUL.FTZ R66, R84, R60.reuse ;  /* 0x0000003c54427220 */ /* 0x080fe20000410000 */
[----:B------:R-:W0:Y:S01]  /*7120*/  LDS.64 R64, [R221+0x10878] ;  /* 0x01087800dd407984 */ /* 0x000e220000000a00 */
[----:B------:R-:W-:Y:S01]  /*7130*/  ISETP.LE.OR P1, PT, R62, UR19, P1 ;  /* 0x000000133e007c0c */ /* 0x000fe20008f23670 */
[-C--:B------:R-:W-:Y:S01]  /*7140*/  FMUL.FTZ R62, R84, R61.reuse ;  /* 0x0000003d543e7220 */ /* 0x080fe20000410000 */
[----:B------:R-:W-:Y:S01]  /*7150*/  FADD.FTZ R63, R150, R63 ;  /* 0x0000003f963f7221 */ /* 0x000fe20000010000 */
[----:B------:R-:W-:Y:S01]  /*7160*/  FADD.FTZ R68, R149, R68 ;  /* 0x0000004495447221 */ /* 0x000fe20000010000 */
[C---:B------:R-:W-:Y:S01]  /*7170*/  FFMA.FTZ R61, R83.reuse, R61, -R66 ;  /* 0x0000003d533d7223 */ /* 0x040fe20000010842 */
[----:B------:R-:W-:Y:S01]  /*7180*/  FFMA.FTZ R60, R83, R60, R62 ;  /* 0x0000003c533c7223 */ /* 0x000fe2000001003e */
[C---:B------:R-:W-:Y:S01]  /*7190*/  FMUL.FTZ R62, R82.reuse, R63 ;  /* 0x0000003f523e7220 */ /* 0x040fe20000410000 */
[----:B------:R-:W-:-:S03]  /*71a0*/  FMUL.FTZ R66, R82, R68 ;  /* 0x0000004452427220 */ /* 0x000fc60000410000 */
[C---:B------:R-:W-:Y:S01]  /*71b0*/  FFMA.FTZ R68, R81.reuse, R68, R62 ;  /* 0x0000004451447223 */ /* 0x040fe2000001003e */
[C---:B------:R-:W-:Y:S01]  /*71c0*/  FFMA.FTZ R63, R81.reuse, R63, -R66 ;  /* 0x0000003f513f7223 */ /* 0x040fe20000010842 */
[CC--:B------:R-:W-:Y:S01]  /*71d0*/  FMUL.FTZ R62, R82.reuse, R61.reuse ;  /* 0x0000003d523e7220 */ /* 0x0c0fe20000410000 */
[----:B------:R-:W-:Y:S01]  /*71e0*/  VOTEU.ALL UP0, P1 ;  /* 0x0000000000ff7886 */ /* 0x000fe20000800000 */
[-C--:B------:R-:W-:Y:S01]  /*71f0*/  FMUL.FTZ R66, R82, R60.reuse ;  /* 0x0000003c52427220 */ /* 0x080fe20000410000 */
[----:B------:R-:W-:Y:S01]  /*7200*/  FADD.FTZ R63, R148, R63 ;  /* 0x0000003f943f7221 */ /* 0x000fe20000010000 */
[----:B------:R-:W-:Y:S01]  /*7210*/  FFMA.FTZ R60, R81, R60, R62 ;  /* 0x0000003c513c7223 */ /* 0x000fe2000001003e */
[----:B------:R-:W-:Y:S01]  /*7220*/  FADD.FTZ R62, R147, R68 ;  /* 0x00000044933e7221 */ /* 0x000fe20000010000 */
[----:B------:R-:W-:Y:S01]  /*7230*/  @!UP0 ULEA UR32, UR8, UR28, 0x4 ;  /* 0x0000001c08208291 */ /* 0x000fe2000f8e20ff */
[----:B------:R-:W-:-:S08]  /*7240*/  FFMA.FTZ R61, R81, R61, -R66 ;  /* 0x0000003d513d7223 */ /* 0x000fd00000010842 */
        /* <DEDUP_REMOVED lines=144> */
.L_x_2421:
        /* <DEDUP_REMOVED lines=14> */
.L_x_2285:
[----:B------:R-:W-:Y:S05]  /*7c30*/  BSYNC.RECONVERGENT B0 ;  /* 0x0000000000007941 */ /* 0x000fea0003800200 */
.L_x_2284:
[----:B------:R-:W-:Y:S01]  /*7c40*/  UMOV UR32, 0xffffffff ;  /* 0xffffffff00207882 */ /* 0x000fe20000000000 */
[----:B------:R-:W-:Y:S02]  /*7c50*/  ISETP.GT.U32.AND P2, PT, R177, 0x1d, PT ;  /* 0x0000001db100780c */ /* 0x000fe40003f44070 */
[----:B------:R-:W-:Y:S11]  /*7c60*/  BRA.DIV UR32, `(.L_x_2286) ;  /* 0x00000072200c7947 */ /* 0x000ff6000b800000 */
[----:B-1----:R1:W0:Y:S04]  /*7c70*/  SHFL.DOWN PT, R77, R245, 0x2, 0x1f ;  /* 0x08401f00f54d7f89 */ /* 0x00222800000e0000 */
[----:B--2---:R1:W2:Y:S04]  /*7c80*/  SHFL.DOWN PT, R78, R246, 0x2, 0x1f ;  /* 0x08401f00f64e7f89 */ /* 0x0042a800000e0000 */
[----:B---3--:R1:W3:Y:S04]  /*7c90*/  SHFL.DOWN PT, R123, R247, 0x2, 0x1f ;  /* 0x08401f00f77b7f89 */ /* 0x0082e800000e0000 */
[----:B------:R1:W0:Y:S02]  /*7ca0*/  SHFL.DOWN PT, R79, R248, 0x2, 0x1f ;  /* 0x08401f00f84f7f89 */ /* 0x00022400000e0000 */
.L_x_2427:
        /* <DEDUP_REMOVED lines=14> */
.L_x_2288:
[----:B------:R-:W-:Y:S05]  /*7d90*/  BSYNC.RECONVERGENT B0 ;  /* 0x0000000000007941 */ /* 0x000fea0003800200 */
.L_x_2287:
[----:B------:R-:W-:Y:S01]  /*7da0*/  UMOV UR32, 0xffffffff ;  /* 0xffffffff00207882 */ /* 0x000fe20000000000 */
[----:B------:R-:W-:Y:S02]  /*7db0*/  ISETP.GT.U32.AND P2, PT, R177, 0x1b, PT ;  /* 0x0000001bb100780c */ /* 0x000fe40003f44070 */
[----:B------:R-:W-:Y:S11]  /*7dc0*/  BRA.DIV UR32, `(.L_x_2289) ;  /* 0x0000007220287947 */ /* 0x000ff6000b800000 */
[----:B0-----:R0:W0:Y:S04]  /*7dd0*/  SHFL.DOWN PT, R77, R245, 0x4, 0x1f ;  /* 0x08801f00f54d7f89 */ /* 0x00102800000e0000 */
[----:B--2---:R2:W0:Y:S04]  /*7de0*/  SHFL.DOWN PT, R78, R246, 0x4, 0x1f ;  /* 0x08801f00f64e7f89 */ /* 0x00442800000e0000 */
[----:B---3--:R2:W3:Y:S04]  /*7df0*/  SHFL.DOWN PT, R123, R247, 0x4, 0x1f ;  /* 0x08801f00f77b7f89 */ /* 0x0084e800000e0000 */
[----:B------:R2:W0:Y:S02]  /*7e00*/  SHFL.DOWN PT, R79, R248, 0x4, 0x1f ;  /* 0x08801f00f84f7f89 */ /* 0x00042400000e0000 */
.L_x_2433:
        /* <DEDUP_REMOVED lines=14> */
.L_x_2291:
[----:B------:R-:W-:Y:S05]  /*7ef0*/  BSYNC.RECONVERGENT B0 ;  /* 0x0000000000007941 */ /* 0x000fea0003800200 */
.L_x_2290:
[----:B------:R-:W-:Y:S01]  /*7f00*/  UMOV UR32, 0xffffffff ;  /* 0xffffffff00207882 */ /* 0x000fe20000000000 */
[----:B------:R-:W-:Y:S02]  /*7f10*/  ISETP.GT.U32.AND P2, PT, R177, 0x17, PT ;  /* 0x00000017b100780c */ /* 0x000fe40003f44070 */
[----:B------:R-:W-:Y:S11]  /*7f20*/  BRA.DIV UR32, `(.L_x_2292) ;  /* 0x0000007220447947 */ /* 0x000ff6000b800000 */
[----:B0-----:R0:W0:Y:S04]  /*7f30*/  SHFL.DOWN PT, R77, R245, 0x8, 0x1f ;  /* 0x09001f00f54d7f89 */ /* 0x00102800000e0000 */
[----:B------:R0:W0:Y:S04]  /*7f40*/  SHFL.DOWN PT, R78, R246, 0x8, 0x1f ;  /* 0x09001f00f64e7f89 */ /* 0x00002800000e0000 */
[----:B---3--:R3:W0:Y:S04]  /*7f50*/  SHFL.DOWN PT, R123, R247, 0x8, 0x1f ;  /* 0x09001f00f77b7f89 */ /* 0x00862800000e0000 */
[----:B------:R3:W0:Y:S02]  /*7f60*/  SHFL.DOWN PT, R79, R248, 0x8, 0x1f ;  /* 0x09001f00f84f7f89 */ /* 0x00062400000e0000 */
.L_x_2439:
        /* <DEDUP_REMOVED lines=14> */
.L_x_2294:
[----:B------:R-:W-:Y:S05]  /*8050*/  BSYNC.RECONVERGENT B0 ;  /* 0x0000000000007941 */ /* 0x000fea0003800200 */
.L_x_2293:
[----:B------:R-:W-:Y:S01]  /*8060*/  UMOV UR32, 0xffffffff ;  /* 0xffffffff00207882 */ /* 0x000fe20000000000 */
[----:B------:R-:W-:Y:S02]  /*8070*/  ISETP.GT.U32.AND P2, PT, R177, 0xf, PT ;  /* 0x0000000fb100780c */ /* 0x000fe40003f44070 */
[----:B------:R-:W-:Y:S11]  /*8080*/  BRA.DIV UR32, `(.L_x_2295) ;  /* 0x0000007220607947 */ /* 0x000ff6000b800000 */
[----:B0-----:R0:W0:Y:S04]  /*8090*/  SHFL.DOWN PT, R77, R245, 0x10, 0x1f ;  /* 0x0a001f00f54d7f89 */ /* 0x00102800000e0000 */
[----:B------:R0:W0:Y:S04]  /*80a0*/  SHFL.DOWN PT, R78, R246, 0x10, 0x1f ;  /* 0x0a001f00f64e7f89 */ /* 0x00002800000e0000 */
[----:B------:R0:W0:Y:S04]  /*80b0*/  SHFL.DOWN PT, R123, R247, 0x10, 0x1f ;  /* 0x0a001f00f77b7f89 */ /* 0x00002800000e0000 */
[----:B------:R0:W0:Y:S02]  /*80c0*/  SHFL.DOWN PT, R79, R248, 0x10, 0x1f ;  /* 0x0a001f00f84f7f89 */ /* 0x00002400000e0000 */
.L_x_2445:
        /* <DEDUP_REMOVED lines=14> */
.L_x_2297:
[----:B------:R-:W-:Y:S05]  /*81b0*/  BSYNC.RECONVERGENT B0 ;  /* 0x0000000000007941 */ /* 0x000fea0003800200 */
.L_x_2296:
        /* <DEDUP_REMOVED lines=14> */
[-C--:B------:R-:W-:Y:S01]  /*82a0*/  FFMA.FTZ R235, R73, R236.reuse, R235 ;  /* 0x000000ec49eb7223 */ /* 0x080fe200000100eb */
        /* <DEDUP_REMOVED lines=10> */
.L_x_2459:
        /* <DEDUP_REMOVED lines=13> */
.L_x_2300:
[----:B------:R-:W-:Y:S05]  /*8420*/  BSYNC.RECONVERGENT B0 ;  /* 0x0000000000007941 */ /* 0x000fea0003800200 */
.L_x_2299:
        /* <DEDUP_REMOVED lines=17> */
[-C--:B------:R-:W-:Y:S01]  /*8540*/  FFMA.FTZ R65, R68, R78.reuse, -R65 ;  /* 0x0000004e44417223 */ /* 0x080fe20000010841 */
        /* <DEDUP_REMOVED lines=20> */
.L_x_2282:
[----:B------:R-:W-:Y:S05]  /*8690*/  WARPSYNC.ALL ;  /* 0x0000000000007948 */ /* 0x000fea0003800000 */
[C---:B------:R-:W-:Y:S01]  /*86a0*/  ISETP.NE.AND P1, PT, R189.reuse, RZ, PT ;  /* 0x000000ffbd00720c */ /* 0x040fe20003f25270 */
[----:B------:R-:W-:Y:S01]  /*86b0*/  BAR.SYNC.DEFER_BLOCKING 0x0 ;  /* 0x0000000000007b1d */ /* 0x000fe20000010000 */
[----:B0-----:R-:W-:Y:S02]  /*86c0*/  SHF.R.U32.HI R68, RZ, 0x2, R189 ;  /* 0x00000002ff447819 */ /* 0x001fe400000116bd */
[----:B------:R-:W-:Y:S02]  /*86d0*/  IADD3 R221, PT, PT, R189, 0x200, RZ ;  /* 0x00000200bddd7810 */ /* 0x000fe40007ffe0ff */
[----:B------:R-:W-:-:S07]  /*86e0*/  IADD3 R60, PT, PT, R68, R189, RZ ;  /* 0x000000bd443c7210 */ /* 0x000fce0007ffe0ff */
[----:B------:R-:W-:Y:S01]  /*86f0*/  VOTEU.ALL UP0, P1 ;  /* 0x0000000000ff7886 */ /* 0x000fe20000800000 */
[----:B------:R-:W-:Y:S01]  /*8700*/  BSSY.RECONVERGENT B0, `(.L_x_2301) ;  /* 0x00002ba000007945 */ /* 0x000fe20003800200 */
[----:B------:R-:W-:-:S03]  /*8710*/  LEA R60, R60, UR28, 0x4 ;  /* 0x0000001c3c3c7c11 */ /* 0x000fc6000f8e20ff */
[----:B------:R-:W-:-:S03]  /*8720*/  @!UP0 ULEA UR32, UR8, UR28, 0x4 ;  /* 0x0000001c08208291 */ /* 0x000fc6000f8e20ff */
[----:B------:R-:W0:Y:S06]  /*8730*/  LDS.64 R60, [R60+0x11288] ;  /* 0x011288003c3c7984 */ /* 0x000e2c0000000a00 */
[----:B------:R1:W-:Y:S01]  /*8740*/  @!P1 STS.128 [UR32+0x13080], R72 ;  /* 0x01308048ff009988 */ /* 0x0003e20008000c20 */
[----:B------:R-:W-:-:S04]  /*8750*/  ULEA UR32, UR19, 0xfffff000, 0xc ;  /* 0xfffff00013207891 */ /* 0x000fc8000f8e60ff */
[----:B------:R-:W-:Y:S02]  /*8760*/  USHF.R.S32.HI UR49, URZ, 0x1f, UR32 ;  /* 0x0000001fff317899 */ /* 0x000fe40008011420 */
[----:B------:R-:W-:Y:S01]  /*8770*/  LOP3.LUT R64, R189, UR32, RZ, 0xfc, !PT ;  /* 0x00000020bd407c12 */ /* 0x000fe2000f8efcff */
[----:B------:R-:W-:-:S03]  /*8780*/  UMOV UR32, UR30 ;  /* 0x0000001e00207c82 */ /* 0x000fc60008000000 */
[----:B------:R-:W-:Y:S01]  /*8790*/  MOV R65, UR49 ;  /* 0x0000003100417c02 */ /* 0x000fe20008000f00 */
[----:B------:R-:W-:Y:S01]  /*87a0*/  UIADD3 UR49, UPT, UPT, UR28, 0x8400, URZ ;  /* 0x000084001c317890 */ /* 0x000fe2000fffe0ff */
[-C--:B0-----:R-:W-:Y:S01]  /*87b0*/  FMUL.FTZ R63, R61, R107.reuse ;  /* 0x0000006b3d3f7220 */ /* 0x081fe20000410000 */
[----:B------:R-:W-:-:S03]  /*87c0*/  FMUL.FTZ R62, R60, R107 ;  /* 0x0000006b3c3e7220 */ /* 0x000fc60000410000 */
[-C--:B------:R-:W-:Y:S01]  /*87d0*/  FFMA.FTZ R66, R60, R106.reuse, R63 ;  /* 0x0000006a3c427223 */ /* 0x080fe2000001003f */
[----:B------:R-:W-:Y:S01]  /*87e0*/  MOV R63, UR36 ;  /* 0x00000024003f7c02 */ /* 0x000fe20008000f00 */
[----:B------:R-:W-:Y:S01]  /*87f0*/  FFMA.FTZ R67, R61, R106, -R62 ;  /* 0x0000006a3d437223 */ /* 0x000fe2000001083e */
[----:B------:R-:W-:Y:S01]  /*8800*/  MOV R61, UR37 ;  /* 0x00000025003d7c02 */ /* 0x000fe20008000f00 */
[----:B-1----:R-:W-:Y:S02]  /*8810*/  FADD.FTZ R74, R179, R66 ;  /* 0x00000042b34a7221 */ /* 0x002fe40000010000 */
[----:B------:R-:W-:-:S04]  /*8820*/  IMAD.WIDE.U32 R62, R63, UR8, R64 ;  /* 0x000000083f3e7c25 */ /* 0x000fc8000f8e0040 */
[----:B------:R-:W-:Y:S01]  /*8830*/  FADD.FTZ R180, R180, R67 ;  /* 0x00000043b4b47221 */ /* 0x000fe20000010000 */
[----:B------:R-:W-:Y:S01]  /*8840*/  MOV R67, UR34 ;  /* 0x0000002200437c02 */ /* 0x000fe20008000f00 */
[----:B------:R-:W-:Y:S01]  /*8850*/  IMAD R61, R61, UR8, R63 ;  /* 0x000000083d3d7c24 */ /* 0x000fe2000f8e023f */
[----:B------:R-:W-:Y:S01]  /*8860*/  MOV R63, UR35 ;  /* 0x00000023003f7c02 */ /* 0x000fe20008000f00 */
[----:B------:R-:W-:Y:S02]  /*8870*/  FMUL.FTZ R76, R146, R180 ;  /* 0x000000b4924c7220 */ /* 0x000fe40000410000 */
[----:B------:R-:W-:Y:S01]  /*8880*/  IMAD.WIDE.U32 R66, R67, UR8, R64 ;  /* 0x0000000843427c25 */ /* 0x000fe2000f8e0040 */
[----:B------:R-:W-:-:S03]  /*8890*/  LEA R60, P2, R62, UR15, 0x2 ;  /* 0x0000000f3e3c7c11 */ /* 0x000fc6000f8410ff */
[-C--:B------:R-:W-:Y:S01]  /*88a0*/  FMUL.FTZ R65, R146, R74.reuse ;  /* 0x0000004a92417220 */ /* 0x080fe20000410000 */
[----:B------:R-:W-:Y:S01]  /*88b0*/  FFMA.FTZ R76, R145, R74, R76 ;  /* 0x0000004a914c7223 */ /* 0x000fe2000001004c */
[----:B------:R-:W-:Y:S01]  /*88c0*/  IMAD R63, R63, UR8, R67 ;  /* 0x000000083f3f7c24 */ /* 0x000fe2000f8e0243 */
[----:B------:R-:W-:Y:S01]  /*88d0*/  LEA.HI.X R61, R62, UR16, R61, 0x2, P2 ;  /* 0x000000103e3d7c11 */ /* 0x000fe200090f143d */
[-C--:B------:R-:W-:Y:S01]  /*88e0*/  FMUL.FTZ R67, R142, R180.reuse ;  /* 0x000000b48e437220 */ /* 0x080fe20000410000 */
[C---:B------:R-:W-:Y:S01]  /*88f0*/  LEA R62, P2, R66.reuse, UR17, 0x2 ;  /* 0x00000011423e7c11 */ /* 0x040fe2000f8410ff */
[-C--:B------:R-:W-:Y:S01]  /*8900*/  FFMA.FTZ R65, R145, R180.reuse, -R65 ;  /* 0x000000b491417223 */ /* 0x080fe20000010841 */
[----:B------:R-:W-:Y:S01]  /*8910*/  FMUL.FTZ R73, R17, R180 ;  /* 0x000000b411497220 */ /* 0x000fe20000410000 */
[----:B------:R-:W-:Y:S01]  /*8920*/  FFMA.FTZ R70, R141, R74, R67 ;  /* 0x0000004a8d467223 */ /* 0x000fe20000010043 */
[----:B------:R-:W-:Y:S01]  /*8930*/  LEA.HI.X R63, R66, UR18, R63, 0x2, P2 ;  /* 0x00000012423f7c11 */ /* 0x000fe200090f143f */
[----:B------:R-:W-:Y:S01]  /*8940*/  FMUL.FTZ R67, R74, UR33 ;  /* 0x000000214a437c20 */ /* 0x000fe20008410000 */
[----:B------:R-:W-:Y:S01]  /*8950*/  FMUL.FTZ R66, R43, R17 ;  /* 0x000000112b427220 */ /* 0x000fe20000410000 */
[----:B------:R-:W-:Y:S01]  /*8960*/  FADD.FTZ R175, R175, R76 ;  /* 0x0000004cafaf7221 */ /* 0x000fe20000010000 */
[----:B------:R-:W-:Y:S01]  /*8970*/  FFMA.FTZ R186, R17, R70, R186 ;  /* 0x0000004611ba7223 */ /* 0x000fe200000100ba */
[----:B------:R-:W-:Y:S01]  /*8980*/  FFMA.FTZ R69, R180, UR46, -R67 ;  /* 0x0000002eb4457c23 */ /* 0x000fe20008010843 */
[-C--:B------:R-:W-:Y:S01]  /*8990*/  FFMA.FTZ R142, R142, -R66.reuse, R191 ;  /* 0x800000428e8e7223 */ /* 0x080fe200000100bf */
[----:B------:R-:W-:Y:S01]  /*89a0*/  FMUL.FTZ R67, R180, UR33 ;  /* 0x00000021b4437c20 */ /* 0x000fe20008410000 */
[----:B------:R-:W-:Y:S01]  /*89b0*/  FFMA.FTZ R66, -R141, R66, R190 ;  /* 0x000000428d427223 */ /* 0x000fe200000101be */
[----:B------:R-:W-:Y:S01]  /*89c0*/  FMUL.FTZ R106, R43, R73 ;  /* 0x000000492b6a7220 */ /* 0x000fe20000410000 */
[----:B------:R-:W-:Y:S01]  /*89d0*/  FMUL.FTZ R71, R142, R69 ;  /* 0x000000458e477220 */ /* 0x000fe20000410000 */
[----:B------:R-:W-:Y:S01]  /*89e0*/  FFMA.FTZ R67, R74, UR46, R67 ;  /* 0x0000002e4a437c23 */ /* 0x000fe20008010043 */
[----:B------:R-:W-:Y:S01]  /*89f0*/  FADD.FTZ R69, R176, R65 ;  /* 0x00000041b0457221 */ /* 0x000fe20000010000 */
[----:B------:R-:W-:Y:S01]  /*8a00*/  FMUL.FTZ R65, R142, R73 ;  /* 0x000000498e417220 */ /* 0x000fe20000410000 */
[----:B------:R-:W-:Y:S01]  /*8a10*/  LOP3.LUT R146, R189, 0xc00, RZ, 0xfc, !PT ;  /* 0x00000c00bd927812 */ /* 0x000fe200078efcff */
[----:B------:R-:W-:Y:S01]  /*8a20*/  FFMA.FTZ R72, R66, R67, R71 ;  /* 0x0000004342487223 */ /* 0x000fe20000010047 */
[----:B------:R-:W-:Y:S01]  /*8a30*/  FMUL.FTZ R71, R17, R74 ;  /* 0x0000004a11477220 */ /* 0x000fe20000410000 */
[----:B------:R-:W-:-:S02]  /*8a40*/  HFMA2 R74, -RZ, RZ, 0, 7.8678131103515625e-06 ;  /* 0x00000084ff4a7431 */ /* 0x000fc400000001ff */
[----:B------:R-:W-:Y:S01]  /*8a50*/  FMUL.FTZ R76, R140, R69 ;  /* 0x000000458c4c7220 */ /* 0x000fe20000410000 */
[----:B------:R-:W-:Y:S01]  /*8a60*/  FFMA.FTZ R75, R43, R70, R72 ;  /* 0x000000462b4b7223 */ /* 0x000fe20000010048 */
[-C--:B------:R-:W-:Y:S01]  /*8a70*/  FMUL.FTZ R142, R142, R71.reuse ;  /* 0x000000478e8e7220 */ /* 0x080fe20000410000 */
[-C--:B------:R-:W-:Y:S01]  /*8a80*/  FFMA.FTZ R65, R66, R71.reuse, R65 ;  /* 0x0000004742417223 */ /* 0x080fe20000010041 */
[----:B------:R-:W-:Y:S02]  /*8a90*/  IMAD R67, R189, R74, UR28 ;  /* 0x0000001cbd437e24 */ /* 0x000fe4000f8e024a */
[----:B------:R-:W-:Y:S01]  /*8aa0*/  FMUL.FTZ R78, R43, R71 ;  /* 0x000000472b4e7220 */ /* 0x000fe20000410000 */
[----:B------:R-:W-:Y:S01]  /*8ab0*/  FMUL.FTZ R74, R144, R69 ;  /* 0x00000045904a7220 */ /* 0x000fe20000410000 */
[----:B------:R-:W-:Y:S01]  /*8ac0*/  FMUL.FTZ R70, R175, UR33 ;  /* 0x00000021af467c20 */ /* 0x000fe20008410000 */
[----:B------:R-:W-:Y:S01]  /*8ad0*/  FMUL.FTZ R71, R44, R18 ;  /* 0x000000122c477220 */ /* 0x000fe20000410000 */
[----:B------:R-:W-:Y:S01]  /*8ae0*/  FFMA.FTZ R66, R66, R73, -R142 ;  /* 0x0000004942427223 */ /* 0x000fe2000001088e */
[----:B------:R-:W-:Y:S01]  /*8af0*/  FFMA.FTZ R74, R143, R175, R74 ;  /* 0x000000af8f4a7223 */ /* 0x000fe2000001004a */
[C---:B------:R-:W-:Y:S01]  /*8b00*/  FFMA.FTZ R73, R69.reuse, UR46, -R70 ;  /* 0x0000002e45497c23 */ /* 0x040fe20008010846 */
[----:B------:R-:W-:Y:S01]  /*8b10*/  FFMA.FTZ R140, R140, -R71, R193 ;  /* 0x800000478c8c7223 */ /* 0x000fe200000100c1 */
[----:B------:R-:W-:Y:S01]  /*8b20*/  FMUL.FTZ R70, R69, UR33 ;  /* 0x0000002145467c20 */ /* 0x000fe20008410000 */
[----:B------:R-:W-:Y:S01]  /*8b30*/  FMUL.FTZ R144, R144, R175 ;  /* 0x000000af90907220 */ /* 0x000fe20000410000 */
[----:B------:R-:W-:Y:S01]  /*8b40*/  FADD.FTZ R72, R173, R74 ;  /* 0x0000004aad487221 */ /* 0x000fe20000010000 */
[----:B------:R-:W-:Y:S01]  /*8b50*/  FFMA.FTZ R71, -R139, R71, R192 ;  /* 0x000000478b477223 */ /* 0x000fe200000101c0 */
[----:B------:R-:W-:Y:S01]  /*8b60*/  FFMA.FTZ R70, R175, UR46, R70 ;  /* 0x0000002eaf467c23 */ /* 0x000fe20008010046 */
[----:B------:R-:W-:Y:S01]  /*8b70*/  FMUL.FTZ R74, R140, R73 ;  /* 0x000000498c4a7220 */ /* 0x000fe20000410000 */
[----:B------:R-:W-:Y:S01]  /*8b80*/  FFMA.FTZ R139, R139, R175, R76 ;  /* 0x000000af8b8b7223 */ /* 0x000fe2000001004c */
[CC--:B------:R-:W-:Y:S01]  /*8b90*/  FMUL.FTZ R77, R18.reuse, R69.reuse ;  /* 0x00000045124d7220 */ /* 0x0c0fe20000410000 */
[----:B------:R-:W-:Y:S01]  /*8ba0*/  FFMA.FTZ R143, R143, R69, -R144 ;  /* 0x000000458f8f7223 */ /* 0x000fe20000010890 */
[----:B------:R-:W-:Y:S01]  /*8bb0*/  FMUL.FTZ R175, R18, R175 ;  /* 0x000000af12af7220 */ /* 0x000fe20000410000 */
[C---:B------:R-:W-:Y:S01]  /*8bc0*/  FFMA.FTZ R73, R71.reuse, R70, R74 ;  /* 0x0000004647497223 */ /* 0x040fe2000001004a */
[----:B------:R-:W-:Y:S01]  /*8bd0*/  FMUL.FTZ R70, R140, R77 ;  /* 0x0000004d8c467220 */ /* 0x000fe20000410000 */
[----:B------:R-:W-:Y:S01]  /*8be0*/  FADD.FTZ R174, R174, R143 ;  /* 0x0000008faeae7221 */ /* 0x000fe20000010000 */
[-C--:B------:R-:W-:Y:S01]  /*8bf0*/  FMUL.FTZ R140, R140, R175.reuse ;  /* 0x000000af8c8c7220 */ /* 0x080fe20000410000 */
[----:B------:R0:W-:Y:S01]  /*8c00*/  STS [R67+0x847c], R106 ;  /* 0x00847c6a43007388 */ /* 0x0001e20000000800 */
[C---:B------:R-:W-:Y:S01]  /*8c10*/  FFMA.FTZ R69, R71.reuse, R175, R70 ;  /* 0x000000af47457223 */ /* 0x040fe20000010046 */
[----:B------:R-:W-:Y:S01]  /*8c20*/  FMUL.FTZ R74, R108, R174 ;  /* 0x000000ae6c4a7220 */ /* 0x000fe20000410000 */
[----:B------:R-:W-:Y:S01]  /*8c30*/  FFMA.FTZ R70, R71, R77, -R140 ;  /* 0x0000004d47467223 */ /* 0x000fe2000001088c */
[----:B------:R-:W-:Y:S01]  /*8c40*/  FFMA.FTZ R140, R44, R139, R73 ;  /* 0x0000008b2c8c7223 */ /* 0x000fe20000010049 */
[----:B------:R-:W-:Y:S01]  /*8c50*/  FADD.FTZ R42, R75, R42 ;  /* 0x0000002a4b2a7221 */ /* 0x000fe20000010000 */
[-C--:B------:R-:W-:Y:S01]  /*8c60*/  FFMA.FTZ R76, R105, R72.reuse, R74 ;  /* 0x00000048694c7223 */ /* 0x080fe2000001004a */
[----:B------:R-:W-:Y:S01]  /*8c70*/  FMUL.FTZ R71, R108, R72 ;  /* 0x000000486c477220 */ /* 0x000fe20000410000 */
[----:B------:R-:W-:Y:S01]  /*8c80*/  FMUL.FTZ R73, R72, UR33 ;  /* 0x0000002148497c20 */ /* 0x000fe20008410000 */
[----:B------:R-:W-:Y:S01]  /*8c90*/  FMUL.FTZ R75, R45, R19 ;  /* 0x000000132d4b7220 */ /* 0x000fe20000410000 */
[----:B0-----:R-:W-:Y:S01]  /*8ca0*/  FMUL.FTZ R106, R44, R77 ;  /* 0x0000004d2c6a7220 */ /* 0x001fe20000410000 */
[-C--:B------:R-:W-:Y:S01]  /*8cb0*/  FMUL.FTZ R77, R138, R174.reuse ;  /* 0x000000ae8a4d7220 */ /* 0x080fe20000410000 */
[----:B------:R0:W-:Y:S01]  /*8cc0*/  STS [R67+0x8478], R78 ;  /* 0x0084784e43007388 */ /* 0x0001e20000000800 */
[----:B------:R-:W-:Y:S01]  /*8cd0*/  FFMA.FTZ R71, R105, R174, -R71 ;  /* 0x000000ae69477223 */ /* 0x000fe20000010847 */
[----:B------:R-:W-:Y:S01]  /*8ce0*/  FADD.FTZ R171, R171, R76 ;  /* 0x0000004cabab7221 */ /* 0x000fe20000010000 */
[----:B------:R-:W-:Y:S01]  /*8cf0*/  FFMA.FTZ R74, R137, R72, R77 ;  /* 0x00000048894a7223 */ /* 0x000fe2000001004d */
[C---:B------:R-:W-:Y:S01]  /*8d00*/  FMUL.FTZ R77, R174.reuse, UR33 ;  /* 0x00000021ae4d7c20 */ /* 0x040fe20008410000 */
[----:B------:R-:W-:Y:S01]  /*8d10*/  FFMA.FTZ R79, R174, UR46, -R73 ;  /* 0x0000002eae4f7c23 */ /* 0x000fe20008010849 */
[----:B------:R-:W-:Y:S01]  /*8d20*/  FFMA.FTZ R138, R138, -R75, R195 ;  /* 0x8000004b8a8a7223 */ /* 0x000fe200000100c3 */
[C---:B------:R-:W-:Y:S01]  /*8d30*/  FMUL.FTZ R174, R19.reuse, R174 ;  /* 0x000000ae13ae7220 */ /* 0x040fe20000410000 */
[----:B------:R-:W-:Y:S01]  /*8d40*/  FFMA.FTZ R76, R72, UR46, R77 ;  /* 0x0000002e484c7c23 */ /* 0x000fe2000801004d */
[----:B------:R-:W-:Y:S01]  /*8d50*/  FMUL.FTZ R72, R19, R72 ;  /* 0x0000004813487220 */ /* 0x000fe20000410000 */
[----:B0-----:R-:W-:Y:S01]  /*8d60*/  FMUL.FTZ R78, R44, R175 ;  /* 0x000000af2c4e7220 */ /* 0x001fe20000410000 */
[----:B------:R0:W-:Y:S01]  /*8d70*/  STS [R67+0x8474], R106 ;  /* 0x0084746a43007388 */ /* 0x0001e20000000800 */
[----:B------:R-:W-:Y:S01]  /*8d80*/  FFMA.FTZ R75, -R137, R75, R194 ;  /* 0x0000004b894b7223 */ /* 0x000fe200000101c2 */
[-C--:B------:R-:W-:Y:S01]  /*8d90*/  FMUL.FTZ R77, R138, R72.reuse ;  /* 0x000000488a4d7220 */ /* 0x080fe20000410000 */
[----:B------:R-:W-:Y:S01]  /*8da0*/  FADD.FTZ R73, R172, R71 ;  /* 0x00000047ac497221 */ /* 0x000fe20000010000 */
[----:B------:R1:W-:Y:S01]  /*8db0*/  STS [R67+0x8470], R78 ;  /* 0x0084704e43007388 */ /* 0x0003e20000000800 */
[----:B------:R-:W-:Y:S01]  /*8dc0*/  FMUL.FTZ R108, R45, R72 ;  /* 0x000000482d6c7220 */ /* 0x000fe20000410000 */
[----:B------:R-:W-:Y:S01]  /*8dd0*/  FFMA.FTZ R188, R19, R74, R188 ;  /* 0x0000004a13bc7223 */ /* 0x000fe200000100bc */
[-C--:B------:R-:W-:Y:S01]  /*8de0*/  FMUL.FTZ R122, R45, R174.reuse ;  /* 0x000000ae2d7a7220 */ /* 0x080fe20000410000 */
[----:B------:R-:W-:Y:S01]  /*8df0*/  FFMA.FTZ R187, R18, R139, R187 ;  /* 0x0000008b12bb7223 */ /* 0x000fe200000100bb */
[----:B------:R-:W-:Y:S01]  /*8e00*/  FADD.FTZ R185, R140, R185 ;  /* 0x000000b98cb97221 */ /* 0x000fe20000010000 */
[----:B0-----:R-:W-:Y:S01]  /*8e10*/  FMUL.FTZ R106, R138, R174 ;  /* 0x000000ae8a6a7220 */ /* 0x001fe20000410000 */
[----:B------:R0:W-:Y:S01]  /*8e20*/  STS [R67+0x8468], R108 ;  /* 0x0084686c43007388 */ /* 0x0001e20000000800 */
[----:B------:R-:W-:Y:S01]  /*8e30*/  IADD3 R140, PT, PT, R189, 0xa80, RZ ;  /* 0x00000a80bd8c7810 */ /* 0x000fe20007ffe0ff */
[----:B------:R-:W-:Y:S01]  /*8e40*/  FMUL.FTZ R172, R14, R217 ;  /* 0x000000d90eac7220 */ /* 0x000fe20000410000 */
[----:B-1----:R-:W-:Y:S01]  /*8e50*/  FMUL.FTZ R78, R138, R79 ;  /* 0x0000004f8a4e7220 */ /* 0x002fe20000410000 */
[C---:B------:R-:W-:Y:S01]  /*8e60*/  FFMA.FTZ R71, R75.reuse, R72, R106 ;  /* 0x000000484b477223 */ /* 0x040fe2000001006a */
[C---:B------:R-:W-:Y:S01]  /*8e70*/  FFMA.FTZ R72, R75.reuse, R174, -R77 ;  /* 0x000000ae4b487223 */ /* 0x040fe2000001084d */
[-C--:B------:R-:W-:Y:S01]  /*8e80*/  FMUL.FTZ R79, R20, R73.reuse ;  /* 0x00000049144f7220 */ /* 0x080fe20000410000 */
[----:B------:R-:W-:Y:S01]  /*8e90*/  FFMA.FTZ R106, R75, R76, R78 ;  /* 0x0000004c4b6a7223 */ /* 0x000fe2000001004e */
[----:B------:R-:W-:Y:S01]  /*8ea0*/  FMUL.FTZ R75, R46, R20 ;  /* 0x000000142e4b7220 */ /* 0x000fe20000410000 */
[-C--:B------:R-:W-:Y:S01]  /*8eb0*/  FMUL.FTZ R78, R136, R73.reuse ;  /* 0x00000049884e7220 */ /* 0x080fe20000410000 */
[C---:B------:R-:W-:Y:S01]  /*8ec0*/  FMUL.FTZ R76, R104.reuse, R73 ;  /* 0x00000049684c7220 */ /* 0x040fe20000410000 */
[----:B------:R-:W-:Y:S01]  /*8ed0*/  FMUL.FTZ R104, R104, R171 ;  /* 0x000000ab68687220 */ /* 0x000fe20000410000 */
[-C--:B------:R-:W-:Y:S01]  /*8ee0*/  FFMA.FTZ R136, R136, -R75.reuse, R197 ;  /* 0x8000004b88887223 */ /* 0x080fe200000100c5 */
[C---:B------:R-:W-:Y:S01]  /*8ef0*/  FFMA.FTZ R75, -R135.reuse, R75, R196 ;  /* 0x0000004b874b7223 */ /* 0x040fe200000101c4 */
[-C--:B------:R-:W-:Y:S01]  /*8f00*/  FFMA.FTZ R135, R135, R171.reuse, R78 ;  /* 0x000000ab87877223 */ /* 0x080fe2000001004e */
[----:B------:R-:W-:Y:S01]  /*8f10*/  FMUL.FTZ R78, R171, UR33 ;  /* 0x00000021ab4e7c20 */ /* 0x000fe20008410000 */
[----:B------:R-:W-:Y:S01]  /*8f20*/  FFMA.FTZ R105, R45, R74, R106 ;  /* 0x0000004a2d697223 */ /* 0x000fe2000001006a */
[----:B------:R-:W-:Y:S01]  /*8f30*/  FFMA.FTZ R76, R103, R171, R76 ;  /* 0x000000ab674c7223 */ /* 0x000fe2000001004c */
[C---:B------:R-:W-:Y:S01]  /*8f40*/  FMUL.FTZ R74, R73.reuse, UR33 ;  /* 0x00000021494a7c20 */ /* 0x040fe20008410000 */
[----:B------:R-:W-:Y:S01]  /*8f50*/  FFMA.FTZ R77, R73, UR46, -R78 ;  /* 0x0000002e494d7c23 */ /* 0x000fe2000801084e */
[----:B------:R-:W-:Y:S01]  /*8f60*/  FFMA.FTZ R103, R103, R73, -R104 ;  /* 0x0000004967677223 */ /* 0x000fe20000010868 */
[----:B------:R-:W-:Y:S01]  /*8f70*/  FMUL.FTZ R73, R20, R171 ;  /* 0x000000ab14497220 */ /* 0x000fe20000410000 */
[----:B------:R-:W-:Y:S01]  /*8f80*/  FFMA.FTZ R78, R171, UR46, R74 ;  /* 0x0000002eab4e7c23 */ /* 0x000fe2000801004a */
[----:B------:R-:W-:Y:S01]  /*8f90*/  FMUL.FTZ R104, R136, R77 ;  /* 0x0000004d88687220 */ /* 0x000fe20000410000 */
[----:B------:R-:W-:Y:S01]  /*8fa0*/  FADD.FTZ R170, R170, R103 ;  /* 0x00000067aaaa7221 */ /* 0x000fe20000010000 */
[C---:B------:R-:W-:Y:S01]  /*8fb0*/  FMUL.FTZ R74, R136.reuse, R79 ;  /* 0x0000004f884a7220 */ /* 0x040fe20000410000 */
[-C--:B------:R-:W-:Y:S01]  /*8fc0*/  FMUL.FTZ R136, R136, R73.reuse ;  /* 0x0000004988887220 */ /* 0x080fe20000410000 */
[----:B------:R-:W-:Y:S01]  /*8fd0*/  FADD.FTZ R76, R169, R76 ;  /* 0x0000004ca94c7221 */ /* 0x000fe20000010000 */
[C---:B------:R-:W-:Y:S01]  /*8fe0*/  FFMA.FTZ R103, R75.reuse, R78, R104 ;  /* 0x0000004e4b677223 */ /* 0x040fe20000010068 */
[-C--:B------:R-:W-:Y:S01]  /*8ff0*/  FMUL.FTZ R106, R46, R73.reuse ;  /* 0x000000492e6a7220 */ /* 0x080fe20000410000 */
[C---:B------:R-:W-:Y:S01]  /*9000*/  FMUL.FTZ R78, R102.reuse, R170 ;  /* 0x000000aa664e7220 */ /* 0x040fe20000410000 */
[C---:B------:R-:W-:Y:S01]  /*9010*/  FFMA.FTZ R73, R75.reuse, R73, R74 ;  /* 0x000000494b497223 */ /* 0x040fe2000001004a */
[----:B------:R-:W-:Y:S01]  /*9020*/  FFMA.FTZ R74, R75, R79, -R136 ;  /* 0x0000004f4b4a7223 */ /* 0x000fe20000010888 */
[----:B------:R-:W-:Y:S01]  /*9030*/  FMUL.FTZ R104, R102, R76 ;  /* 0x0000004c66687220 */ /* 0x000fe20000410000 */
[----:B------:R-:W-:Y:S01]  /*9040*/  FMUL.FTZ R75, R134, R170 ;  /* 0x000000aa864b7220 */ /* 0x000fe20000410000 */
[----:B------:R-:W-:Y:S01]  /*9050*/  FMUL.FTZ R77, R47, R21 ;  /* 0x000000152f4d7220 */ /* 0x000fe20000410000 */
[-C--:B------:R-:W-:Y:S01]  /*9060*/  FFMA.FTZ R102, R101, R76.reuse, R78 ;  /* 0x0000004c65667223 */ /* 0x080fe2000001004e */
[----:B0-----:R-:W-:Y:S01]  /*9070*/  FMUL.FTZ R108, R46, R79 ;  /* 0x0000004f2e6c7220 */ /* 0x001fe20000410000 */
[----:B------:R-:W-:Y:S01]  /*9080*/  FMUL.FTZ R79, R76, UR33 ;  /* 0x000000214c4f7c20 */ /* 0x000fe20008410000 */
[----:B------:R0:W-:Y:S01]  /*9090*/  STS [R67+0x8460], R106 ;  /* 0x0084606a43007388 */ /* 0x0001e20000000800 */
[-C--:B------:R-:W-:Y:S01]  /*90a0*/  FFMA.FTZ R78, R133, R76.reuse, R75 ;  /* 0x0000004c854e7223 */ /* 0x080fe2000001004b */
[-C--:B------:R-:W-:Y:S01]  /*90b0*/  FFMA.FTZ R134, R134, -R77.reuse, R199 ;  /* 0x8000004d86867223 */ /* 0x080fe200000100c7 */
[C---:B------:R-:W-:Y:S01]  /*90c0*/  FMUL.FTZ R75, R170.reuse, UR33 ;  /* 0x00000021aa4b7c20 */ /* 0x040fe20008410000 */
[----:B------:R-:W-:Y:S01]  /*90d0*/  FADD.FTZ R167, R167, R102 ;  /* 0x00000066a7a77221 */ /* 0x000fe20000010000 */
[----:B------:R-:W-:Y:S01]  /*90e0*/  FMUL.FTZ R102, R21, R76 ;  /* 0x0000004c15667220 */ /* 0x000fe20000410000 */
[----:B------:R-:W-:Y:S01]  /*90f0*/  FFMA.FTZ R79, R170, UR46, -R79 ;  /* 0x0000002eaa4f7c23 */ /* 0x000fe2000801084f */
[----:B------:R1:W-:Y:S01]  /*9100*/  STS [R67+0x8464], R108 ;  /* 0x0084646c43007388 */ /* 0x0003e20000000800 */
[-C--:B------:R-:W-:Y:S01]  /*9110*/  FFMA.FTZ R101, R101, R170.reuse, -R104 ;  /* 0x000000aa65657223 */ /* 0x080fe20000010868 */
[----:B------:R-:W-:Y:S01]  /*9120*/  FFMA.FTZ R77, -R133, R77, R198 ;  /* 0x0000004d854d7223 */ /* 0x000fe200000101c6 */
[----:B0-----:R-:W-:Y:S01]  /*9130*/  FMUL.FTZ R106, R21, R170 ;  /* 0x000000aa156a7220 */ /* 0x001fe20000410000 */
[----:B------:R-:W-:Y:S01]  /*9140*/  FFMA.FTZ R104, R76, UR46, R75 ;  /* 0x0000002e4c687c23 */ /* 0x000fe2000801004b */
[C---:B------:R-:W-:Y:S01]  /*9150*/  FMUL.FTZ R75, R134.reuse, R102 ;  /* 0x00000066864b7220 */ /* 0x040fe20000410000 */
[----:B------:R-:W-:Y:S01]  /*9160*/  FADD.FTZ R184, R105, R184 ;  /* 0x000000b869b87221 */ /* 0x000fe20000010000 */
[----:B------:R-:W-:Y:S01]  /*9170*/  FMUL.FTZ R76, R134, R79 ;  /* 0x0000004f864c7220 */ /* 0x000fe20000410000 */
[----:B------:R0:W-:Y:S01]  /*9180*/  STS [R67+0x846c], R122 ;  /* 0x00846c7a43007388 */ /* 0x0001e20000000800 */
[----:B------:R-:W-:Y:S01]  /*9190*/  FADD.FTZ R105, R168, R101 ;  /* 0x00000065a8697221 */ /* 0x000fe20000010000 */
[-C--:B-1----:R-:W-:Y:S01]  /*91a0*/  FMUL.FTZ R108, R134, R106.reuse ;  /* 0x0000006a866c7220 */ /* 0x082fe20000410000 */
[----:B------:R-:W-:Y:S01]  /*91b0*/  FMUL.FTZ R134, R47, R106 ;  /* 0x0000006a2f867220 */ /* 0x000fe20000410000 */
[----:B------:R-:W-:Y:S01]  /*91c0*/  FFMA.FTZ R136, R46, R135, R103 ;  /* 0x000000872e887223 */ /* 0x000fe20000010067 */
[----:B------:R-:W-:Y:S01]  /*91d0*/  FFMA.FTZ R225, R21, R78, R225 ;  /* 0x0000004e15e17223 */ /* 0x000fe200000100e1 */
[-C--:B------:R-:W-:Y:S01]  /*91e0*/  FFMA.FTZ R101, R77, R102.reuse, R108 ;  /* 0x000000664d657223 */ /* 0x080fe2000001006c */
[----:B------:R-:W-:Y:S01]  /*91f0*/  FMUL.FTZ R79, R22, R105 ;  /* 0x00000069164f7220 */ /* 0x000fe20000410000 */
[----:B------:R1:W-:Y:S01]  /*9200*/  STS [R67+0x845c], R134 ;  /* 0x00845c8643007388 */ /* 0x0003e20000000800 */
[----:B------:R-:W-:Y:S01]  /*9210*/  FFMA.FTZ R224, R20, R135, R224 ;  /* 0x0000008714e07223 */ /* 0x000fe200000100e0 */
[----:B0-----:R-:W-:Y:S01]  /*9220*/  FMUL.FTZ R122, R47, R102 ;  /* 0x000000662f7a7220 */ /* 0x001fe20000410000 */
[C---:B------:R-:W-:Y:S01]  /*9230*/  FFMA.FTZ R102, R77.reuse, R106, -R75 ;  /* 0x0000006a4d667223 */ /* 0x040fe2000001084b */
[----:B------:R-:W-:Y:S01]  /*9240*/  FFMA.FTZ R106, R77, R104, R76 ;  /* 0x000000684d6a7223 */ /* 0x000fe2000001004c */
[----:B------:R-:W-:Y:S01]  /*9250*/  FMUL.FTZ R75, R48, R22 ;  /* 0x00000016304b7220 */ /* 0x000fe20000410000 */
[-C--:B------:R-:W-:Y:S01]  /*9260*/  FMUL.FTZ R76, R100, R105.reuse ;  /* 0x00000069644c7220 */ /* 0x080fe20000410000 */
[C---:B------:R-:W-:Y:S01]  /*9270*/  FMUL.FTZ R104, R132.reuse, R105 ;  /* 0x0000006984687220 */ /* 0x040fe20000410000 */
[----:B------:R-:W-:Y:S01]  /*9280*/  FFMA.FTZ R103, R47, R78, R106 ;  /* 0x0000004e2f677223 */ /* 0x000fe2000001006a */
[----:B------:R-:W-:Y:S01]  /*9290*/  FMUL.FTZ R77, R167, UR33 ;  /* 0x00000021a74d7c20 */ /* 0x000fe20008410000 */
[----:B------:R-:W-:Y:S01]  /*92a0*/  FMUL.FTZ R78, R105, UR33 ;  /* 0x00000021694e7c20 */ /* 0x000fe20008410000 */
[----:B------:R-:W-:Y:S01]  /*92b0*/  FFMA.FTZ R132, R132, -R75, R201 ;  /* 0x8000004b84847223 */ /* 0x000fe200000100c9 */
[-C--:B------:R-:W-:Y:S01]  /*92c0*/  FMUL.FTZ R100, R100, R167.reuse ;  /* 0x000000a764647220 */ /* 0x080fe20000410000 */
[----:B------:R-:W-:Y:S01]  /*92d0*/  FFMA.FTZ R76, R99, R167, R76 ;  /* 0x000000a7634c7223 */ /* 0x000fe2000001004c */
[C---:B------:R-:W-:Y:S01]  /*92e0*/  FFMA.FTZ R75, -R131.reuse, R75, R200 ;  /* 0x0000004b834b7223 */ /* 0x040fe200000101c8 */
[-C--:B------:R-:W-:Y:S01]  /*92f0*/  FFMA.FTZ R131, R131, R167.reuse, R104 ;  /* 0x000000a783837223 */ /* 0x080fe20000010068 */
[----:B------:R-:W-:Y:S01]  /*9300*/  FFMA.FTZ R77, R105, UR46, -R77 ;  /* 0x0000002e694d7c23 */ /* 0x000fe2000801084d */
[----:B------:R-:W-:Y:S01]  /*9310*/  FFMA.FTZ R78, R167, UR46, R78 ;  /* 0x0000002ea74e7c23 */ /* 0x000fe2000801004e */
[----:B------:R-:W-:Y:S01]  /*9320*/  FMUL.FTZ R167, R22, R167 ;  /* 0x000000a716a77220 */ /* 0x000fe20000410000 */
[----:B------:R-:W-:Y:S01]  /*9330*/  FFMA.FTZ R99, R99, R105, -R100 ;  /* 0x0000006963637223 */ /* 0x000fe20000010864 */
[----:B-1----:R-:W-:Y:S01]  /*9340*/  FADD.FTZ R134, R165, R76 ;  /* 0x0000004ca5867221 */ /* 0x002fe20000010000 */
[C---:B------:R-:W-:Y:S01]  /*9350*/  FMUL.FTZ R100, R132.reuse, R79 ;  /* 0x0000004f84647220 */ /* 0x040fe20000410000 */
[C---:B------:R-:W-:Y:S01]  /*9360*/  FMUL.FTZ R76, R132.reuse, R77 ;  /* 0x0000004d844c7220 */ /* 0x040fe20000410000 */
[----:B------:R-:W-:Y:S01]  /*9370*/  FMUL.FTZ R132, R132, R167 ;  /* 0x000000a784847220 */ /* 0x000fe20000410000 */
[----:B------:R-:W-:Y:S01]  /*9380*/  FADD.FTZ R105, R166, R99 ;  /* 0x00000063a6697221 */ /* 0x000fe20000010000 */
[C---:B------:R-:W-:Y:S01]  /*9390*/  FMUL.FTZ R106, R48.reuse, R79 ;  /* 0x0000004f306a7220 */ /* 0x040fe20000410000 */
[----:B------:R-:W-:Y:S01]  /*93a0*/  FMUL.FTZ R104, R48, R167 ;  /* 0x000000a730687220 */ /* 0x000fe20000410000 */
[C---:B------:R-:W-:Y:S01]  /*93b0*/  FFMA.FTZ R99, R75.reuse, R79, -R132 ;  /* 0x0000004f4b637223 */ /* 0x040fe20000010884 */
[C---:B------:R-:W-:Y:S01]  /*93c0*/  FFMA.FTZ R79, R75.reuse, R78, R76 ;  /* 0x0000004e4b4f7223 */ /* 0x040fe2000001004c */
[CC--:B------:R-:W-:Y:S01]  /*93d0*/  FMUL.FTZ R76, R98.reuse, R105.reuse ;  /* 0x00000069624c7220 */ /* 0x0c0fe20000410000 */
[-C--:B------:R-:W-:Y:S01]  /*93e0*/  FMUL.FTZ R98, R98, R134.reuse ;  /* 0x0000008662627220 */ /* 0x080fe20000410000 */
[----:B------:R-:W-:Y:S01]  /*93f0*/  FMUL.FTZ R78, R130, R105 ;  /* 0x00000069824e7220 */ /* 0x000fe20000410000 */
[----:B------:R-:W-:Y:S01]  /*9400*/  FFMA.FTZ R100, R75, R167, R100 ;  /* 0x000000a74b647223 */ /* 0x000fe20000010064 */
[CC--:B------:R-:W-:Y:S01]  /*9410*/  FFMA.FTZ R76, R97.reuse, R134.reuse, R76 ;  /* 0x00000086614c7223 */ /* 0x0c0fe2000001004c */
[----:B------:R0:W-:Y:S01]  /*9420*/  STS [R67+0x8450], R104 ;  /* 0x0084506843007388 */ /* 0x0001e20000000800 */
[----:B------:R-:W-:Y:S01]  /*9430*/  FFMA.FTZ R97, R97, R105, -R98 ;  /* 0x0000006961617223 */ /* 0x000fe20000010862 */
[----:B------:R-:W-:Y:S01]  /*9440*/  FMUL.FTZ R75, R49, R23 ;  /* 0x00000017314b7220 */ /* 0x000fe20000410000 */
[----:B------:R-:W-:Y:S01]  /*9450*/  FADD.FTZ R182, R103, R182 ;  /* 0x000000b667b67221 */ /* 0x000fe20000010000 */
[----:B------:R1:W-:Y:S01]  /*9460*/  STS [R67+0x8458], R122 ;  /* 0x0084587a43007388 */ /* 0x0003e20000000800 */
[----:B------:R-:W-:Y:S01]  /*9470*/  FADD.FTZ R103, R164, R97 ;  /* 0x00000061a4677221 */ /* 0x000fe20000010000 */
[----:B------:R-:W-:Y:S01]  /*9480*/  FFMA.FTZ R130, R130, -R75, R203 ;  /* 0x8000004b82827223 */ /* 0x000fe200000100cb */
[----:B------:R-:W-:Y:S01]  /*9490*/  FMUL.FTZ R108, R23, R105 ;  /* 0x00000069176c7220 */ /* 0x000fe20000410000 */
[----:B------:R2:W-:Y:S01]  /*94a0*/  STS [R67+0x8454], R106 ;  /* 0x0084546a43007388 */ /* 0x0005e20000000800 */
[----:B------:R-:W-:Y:S01]  /*94b0*/  FADD.FTZ R163, R163, R76 ;  /* 0x0000004ca3a37221 */ /* 0x000fe20000010000 */
[----:B0-----:R-:W-:Y:S01]  /*94c0*/  FFMA.FTZ R104, R129, R134, R78 ;  /* 0x0000008681687223 */ /* 0x001fe2000001004e */
[----:B------:R-:W-:Y:S01]  /*94d0*/  FMUL.FTZ R78, R134, UR33 ;  /* 0x00000021864e7c20 */ /* 0x000fe20008410000 */
[C---:B------:R-:W-:Y:S01]  /*94e0*/  FMUL.FTZ R77, R105.reuse, UR33 ;  /* 0x00000021694d7c20 */ /* 0x040fe20008410000 */
[----:B------:R-:W-:Y:S01]  /*94f0*/  FMUL.FTZ R76, R96, R103 ;  /* 0x00000067604c7220 */ /* 0x000fe20000410000 */
[----:B-1----:R-:W-:Y:S01]  /*9500*/  FFMA.FTZ R122, R48, R131, R79 ;  /* 0x00000083307a7223 */ /* 0x002fe2000001004f */
[----:B------:R-:W-:Y:S01]  /*9510*/  FFMA.FTZ R79, R105, UR46, -R78 ;  /* 0x0000002e694f7c23 */ /* 0x000fe2000801084e */
[----:B------:R-:W-:Y:S01]  /*9520*/  FMUL.FTZ R98, R130, R108 ;  /* 0x0000006c82627220 */ /* 0x000fe20000410000 */
[----:B------:R-:W-:Y:S01]  /*9530*/  FMUL.FTZ R96, R96, R163 ;  /* 0x000000a360607220 */ /* 0x000fe20000410000 */
[----:B--2---:R-:W-:Y:S01]  /*9540*/  FMUL.FTZ R106, R23, R134 ;  /* 0x00000086176a7220 */ /* 0x004fe20000410000 */
[----:B------:R-:W-:Y:S01]  /*9550*/  FFMA.FTZ R75, -R129, R75, R202 ;  /* 0x0000004b814b7223 */ /* 0x000fe200000101ca */
[----:B------:R-:W-:Y:S01]  /*9560*/  FFMA.FTZ R78, R134, UR46, R77 ;  /* 0x0000002e864e7c23 */ /* 0x000fe2000801004d */
[C---:B------:R-:W-:Y:S01]  /*9570*/  FFMA.FTZ R76, R95.reuse, R163, R76 ;  /* 0x000000a35f4c7223 */ /* 0x040fe2000001004c */
[CC--:B------:R-:W-:Y:S01]  /*9580*/  FMUL.FTZ R97, R130.reuse, R106.reuse ;  /* 0x0000006a82617220 */ /* 0x0c0fe20000410000 */
[----:B------:R-:W-:Y:S01]  /*9590*/  FMUL.FTZ R130, R130, R79 ;  /* 0x0000004f82827220 */ /* 0x000fe20000410000 */
[-C--:B------:R-:W-:Y:S01]  /*95a0*/  FFMA.FTZ R95, R95, R103.reuse, -R96 ;  /* 0x000000675f5f7223 */ /* 0x080fe20000010860 */
[C---:B------:R-:W-:Y:S01]  /*95b0*/  FFMA.FTZ R98, R75.reuse, R106, R98 ;  /* 0x0000006a4b627223 */ /* 0x040fe20000010062 */
[C---:B------:R-:W-:Y:S01]  /*95c0*/  FFMA.FTZ R97, R75.reuse, R108, -R97 ;  /* 0x0000006c4b617223 */ /* 0x040fe20000010861 */
[----:B------:R-:W-:Y:S01]  /*95d0*/  FFMA.FTZ R130, R75, R78, R130 ;  /* 0x0000004e4b827223 */ /* 0x000fe20000010082 */
[----:B------:R-:W-:Y:S01]  /*95e0*/  FMUL.FTZ R75, R50, R24 ;  /* 0x00000018324b7220 */ /* 0x000fe20000410000 */
[----:B------:R-:W-:Y:S01]  /*95f0*/  FMUL.FTZ R78, R128, R103 ;  /* 0x00000067804e7220 */ /* 0x000fe20000410000 */
[----:B------:R-:W-:Y:S01]  /*9600*/  FADD.FTZ R162, R162, R95 ;  /* 0x0000005fa2a27221 */ /* 0x000fe20000010000 */
[----:B------:R-:W-:Y:S01]  /*9610*/  FADD.FTZ R76, R161, R76 ;  /* 0x0000004ca14c7221 */ /* 0x000fe20000010000 */
[C---:B------:R-:W-:Y:S01]  /*9620*/  FFMA.FTZ R77, -R127.reuse, R75, R205 ;  /* 0x0000004b7f4d7223 */ /* 0x040fe200000101cd */
[----:B------:R-:W-:Y:S01]  /*9630*/  FFMA.FTZ R127, R127, R163, R78 ;  /* 0x000000a37f7f7223 */ /* 0x000fe2000001004e */
[----:B------:R-:W-:Y:S01]  /*9640*/  FFMA.FTZ R128, R128, -R75, R204 ;  /* 0x8000004b80807223 */ /* 0x000fe200000100cc */
[C---:B------:R-:W-:Y:S01]  /*9650*/  FMUL.FTZ R78, R94.reuse, R162 ;  /* 0x000000a25e4e7220 */ /* 0x040fe20000410000 */
[-C--:B------:R-:W-:Y:S01]  /*9660*/  FMUL.FTZ R75, R94, R76.reuse ;  /* 0x0000004c5e4b7220 */ /* 0x080fe20000410000 */
[----:B------:R-:W-:Y:S01]  /*9670*/  FMUL.FTZ R79, R163, UR33 ;  /* 0x00000021a34f7c20 */ /* 0x000fe20008410000 */
[----:B------:R-:W-:Y:S01]  /*9680*/  FMUL.FTZ R95, R24, R103 ;  /* 0x00000067185f7220 */ /* 0x000fe20000410000 */
[C---:B------:R-:W-:Y:S01]  /*9690*/  FFMA.FTZ R78, R93.reuse, R76, R78 ;  /* 0x0000004c5d4e7223 */ /* 0x040fe2000001004e */
[----:B------:R-:W-:Y:S01]  /*96a0*/  FFMA.FTZ R93, R93, R162, -R75 ;  /* 0x000000a25d5d7223 */ /* 0x000fe2000001084b */
[----:B------:R-:W-:Y:S01]  /*96b0*/  FMUL.FTZ R75, R103, UR33 ;  /* 0x00000021674b7c20 */ /* 0x000fe20008410000 */
[----:B------:R-:W-:Y:S01]  /*96c0*/  FMUL.FTZ R106, R49, R106 ;  /* 0x0000006a316a7220 */ /* 0x000fe20000410000 */
[----:B------:R-:W-:Y:S01]  /*96d0*/  FADD.FTZ R159, R159, R78 ;  /* 0x0000004e9f9f7221 */ /* 0x000fe20000010000 */
[----:B------:R-:W-:Y:S01]  /*96e0*/  FADD.FTZ R93, R160, R93 ;  /* 0x0000005da05d7221 */ /* 0x000fe20000010000 */
[-C--:B------:R-:W-:Y:S01]  /*96f0*/  FFMA.FTZ R227, R23, R104.reuse, R227 ;  /* 0x0000006817e37223 */ /* 0x080fe200000100e3 */
[----:B------:R-:W-:Y:S01]  /*9700*/  FFMA.FTZ R105, R49, R104, R130 ;  /* 0x0000006831697223 */ /* 0x000fe20000010082 */
[----:B------:R-:W-:Y:S01]  /*9710*/  FFMA.FTZ R79, R103, UR46, -R79 ;  /* 0x0000002e674f7c23 */ /* 0x000fe2000801084f */
[C---:B------:R-:W-:Y:S01]  /*9720*/  FMUL.FTZ R78, R92.reuse, R93 ;  /* 0x0000005d5c4e7220 */ /* 0x040fe20000410000 */
[----:B------:R-:W-:Y:S01]  /*9730*/  FMUL.FTZ R92, R92, R159 ;  /* 0x0000009f5c5c7220 */ /* 0x000fe20000410000 */
[----:B------:R-:W-:Y:S01]  /*9740*/  FFMA.FTZ R94, R163, UR46, R75 ;  /* 0x0000002ea35e7c23 */ /* 0x000fe2000801004b */
[----:B------:R-:W-:Y:S01]  /*9750*/  FMUL.FTZ R75, R24, R163 ;  /* 0x000000a3184b7220 */ /* 0x000fe20000410000 */
[C---:B------:R-:W-:Y:S01]  /*9760*/  FFMA.FTZ R78, R91.reuse, R159, R78 ;  /* 0x0000009f5b4e7223 */ /* 0x040fe2000001004e */
[----:B------:R-:W-:Y:S01]  /*9770*/  FFMA.FTZ R91, R91, R93, -R92 ;  /* 0x0000005d5b5b7223 */ /* 0x000fe2000001085c */
[----:B------:R-:W-:Y:S01]  /*9780*/  FMUL.FTZ R104, R128, R95 ;  /* 0x0000005f80687220 */ /* 0x000fe20000410000 */
[----:B------:R0:W-:Y:S01]  /*9790*/  STS [R67+0x8448], R106 ;  /* 0x0084486a43007388 */ /* 0x0001e20000000800 */
[----:B------:R-:W-:Y:S01]  /*97a0*/  FADD.FTZ R92, R157, R78 ;  /* 0x0000004e9d5c7221 */ /* 0x000fe20000010000 */
[----:B------:R-:W-:Y:S01]  /*97b0*/  FADD.FTZ R158, R158, R91 ;  /* 0x0000005b9e9e7221 */ /* 0x000fe20000010000 */
[C---:B------:R-:W-:Y:S01]  /*97c0*/  FMUL.FTZ R96, R128.reuse, R79 ;  /* 0x0000004f80607220 */ /* 0x040fe20000410000 */
[-C--:B------:R-:W-:Y:S01]  /*97d0*/  FMUL.FTZ R128, R128, R75.reuse ;  /* 0x0000004b80807220 */ /* 0x080fe20000410000 */
[C---:B------:R-:W-:Y:S01]  /*97e0*/  FFMA.FTZ R103, R77.reuse, R75, R104 ;  /* 0x0000004b4d677223 */ /* 0x040fe20000010068 */
[----:B------:R-:W-:Y:S01]  /*97f0*/  FMUL.FTZ R78, R90, R158 ;  /* 0x0000009e5a4e7220 */ /* 0x000fe20000410000 */
[C---:B------:R-:W-:Y:S01]  /*9800*/  FFMA.FTZ R91, R77.reuse, R94, R96 ;  /* 0x0000005e4d5b7223 */ /* 0x040fe20000010060 */
[----:B------:R-:W-:Y:S01]  /*9810*/  FFMA.FTZ R104, R77, R95, -R128 ;  /* 0x0000005f4d687223 */ /* 0x000fe20000010880 */
[----:B------:R-:W-:Y:S01]  /*9820*/  FMUL.FTZ R77, R126, R162 ;  /* 0x000000a27e4d7220 */ /* 0x000fe20000410000 */
[----:B0-----:R-:W-:Y:S01]  /*9830*/  FMUL.FTZ R106, R50, R75 ;  /* 0x0000004b326a7220 */ /* 0x001fe20000410000 */
[-C--:B------:R-:W-:Y:S01]  /*9840*/  FMUL.FTZ R75, R90, R92.reuse ;  /* 0x0000005c5a4b7220 */ /* 0x080fe20000410000 */
[----:B------:R-:W-:Y:S01]  /*9850*/  FFMA.FTZ R78, R89, R92, R78 ;  /* 0x0000005c594e7223 */ /* 0x000fe2000001004e */
[----:B------:R-:W-:Y:S01]  /*9860*/  FFMA.FTZ R90, R125, R76, R77 ;  /* 0x0000004c7d5a7223 */ /* 0x000fe2000001004d */
[----:B------:R-:W-:Y:S01]  /*9870*/  FMUL.FTZ R77, R162, UR33 ;  /* 0x00000021a24d7c20 */ /* 0x000fe20008410000 */
[----:B------:R-:W-:Y:S01]  /*9880*/  FFMA.FTZ R75, R89, R158, -R75 ;  /* 0x0000009e594b7223 */ /* 0x000fe2000001084b */
[----:B------:R-:W-:Y:S01]  /*9890*/  FADD.FTZ R155, R155, R78 ;  /* 0x0000004e9b9b7221 */ /* 0x000fe20000010000 */
[----:B------:R-:W-:Y:S01]  /*98a0*/  FMUL.FTZ R89, R76, UR33 ;  /* 0x000000214c597c20 */ /* 0x000fe20008410000 */
[----:B------:R-:W-:Y:S01]  /*98b0*/  FMUL.FTZ R96, R25, R76 ;  /* 0x0000004c19607220 */ /* 0x000fe20000410000 */
[----:B------:R-:W-:Y:S01]  /*98c0*/  FADD.FTZ R75, R156, R75 ;  /* 0x0000004b9c4b7221 */ /* 0x000fe20000010000 */
[----:B------:R-:W-:Y:S01]  /*98d0*/  FMUL.FTZ R79, R51, R25 ;  /* 0x00000019334f7220 */ /* 0x000fe20000410000 */
[----:B------:R-:W-:Y:S01]  /*98e0*/  FMUL.FTZ R108, R49, R108 ;  /* 0x0000006c316c7220 */ /* 0x000fe20000410000 */
[----:B------:R-:W-:Y:S01]  /*98f0*/  FFMA.FTZ R89, R162, UR46, -R89 ;  /* 0x0000002ea2597c23 */ /* 0x000fe20008010859 */
[C---:B------:R-:W-:Y:S01]  /*9900*/  FMUL.FTZ R78, R88.reuse, R75 ;  /* 0x0000004b584e7220 */ /* 0x040fe20000410000 */
[----:B------:R-:W-:Y:S01]  /*9910*/  FMUL.FTZ R88, R88, R155 ;  /* 0x0000009b58587220 */ /* 0x000fe20000410000 */
[----:B------:R-:W-:Y:S01]  /*9920*/  FFMA.FTZ R126, R126, -R79, R207 ;  /* 0x8000004f7e7e7223 */ /* 0x000fe200000100cf */
[----:B------:R-:W-:Y:S01]  /*9930*/  FMUL.FTZ R162, R25, R162 ;  /* 0x000000a219a27220 */ /* 0x000fe20000410000 */
[C---:B------:R-:W-:Y:S01]  /*9940*/  FFMA.FTZ R78, R87.reuse, R155, R78 ;  /* 0x0000009b574e7223 */ /* 0x040fe2000001004e */
[----:B------:R-:W-:Y:S01]  /*9950*/  FFMA.FTZ R87, R87, R75, -R88 ;  /* 0x0000004b57577223 */ /* 0x000fe20000010858 */
[----:B------:R-:W-:Y:S01]  /*9960*/  FFMA.FTZ R88, R76, UR46, R77 ;  /* 0x0000002e4c587c23 */ /* 0x000fe2000801004d */
[----:B------:R-:W-:Y:S01]  /*9970*/  FFMA.FTZ R79, -R125, R79, R206 ;  /* 0x0000004f7d4f7223 */ /* 0x000fe200000101ce */
[----:B------:R-:W-:Y:S01]  /*9980*/  FADD.FTZ R76, R153, R78 ;  /* 0x0000004e994c7221 */ /* 0x000fe20000010000 */
[----:B------:R-:W-:Y:S01]  /*9990*/  FADD.FTZ R154, R154, R87 ;  /* 0x000000579a9a7221 */ /* 0x000fe20000010000 */
[----:B------:R-:W-:Y:S01]  /*99a0*/  FMUL.FTZ R94, R126, R89 ;  /* 0x000000597e5e7220 */ /* 0x000fe20000410000 */
[----:B------:R0:W-:Y:S01]  /*99b0*/  STS [R67+0x844c], R108 ;  /* 0x00844c6c43007388 */ /* 0x0001e20000000800 */
[C---:B------:R-:W-:Y:S01]  /*99c0*/  FMUL.FTZ R77, R86.reuse, R76 ;  /* 0x0000004c564d7220 */ /* 0x040fe20000410000 */
[----:B------:R-:W-:Y:S01]  /*99d0*/  FMUL.FTZ R78, R86, R154 ;  /* 0x0000009a564e7220 */ /* 0x000fe20000410000 */
[----:B------:R-:W-:Y:S01]  /*99e0*/  FMUL.FTZ R86, R52, R26 ;  /* 0x0000001a34567220 */ /* 0x000fe20000410000 */
[----:B------:R-:W-:Y:S01]  /*99f0*/  FADD.FTZ R178, R105, R178 ;  /* 0x000000b269b27221 */ /* 0x000fe20000010000 */
[C---:B------:R-:W-:Y:S01]  /*9a00*/  FFMA.FTZ R77, R85.reuse, R154, -R77 ;  /* 0x0000009a554d7223 */ /* 0x040fe2000001084d */
[----:B------:R-:W-:Y:S01]  /*9a10*/  FFMA.FTZ R78, R85, R76, R78 ;  /* 0x0000004c554e7223 */ /* 0x000fe2000001004e */
[----:B------:R1:W-:Y:S01]  /*9a20*/  STS [R67+0x8440], R106 ;  /* 0x0084406a43007388 */ /* 0x0003e20000000800 */
[----:B------:R-:W-:Y:S01]  /*9a30*/  FMUL.FTZ R105, R126, R96 ;  /* 0x000000607e697220 */ /* 0x000fe20000410000 */
[----:B------:R-:W-:Y:S01]  /*9a40*/  FADD.FTZ R77, R152, R77 ;  /* 0x0000004d984d7221 */ /* 0x000fe20000010000 */
[----:B------:R-:W-:Y:S01]  /*9a50*/  FADD.FTZ R151, R151, R78 ;  /* 0x0000004e97977221 */ /* 0x000fe20000010000 */
[C---:B------:R-:W-:Y:S01]  /*9a60*/  FMUL.FTZ R78, R124.reuse, R93 ;  /* 0x0000005d7c4e7220 */ /* 0x040fe20000410000 */
[-C--:B------:R-:W-:Y:S01]  /*9a70*/  FFMA.FTZ R124, R124, -R86.reuse, R208 ;  /* 0x800000567c7c7223 */ /* 0x080fe200000100d0 */
[C---:B------:R-:W-:Y:S01]  /*9a80*/  FFMA.FTZ R86, -R121.reuse, R86, R209 ;  /* 0x0000005679567223 */ /* 0x040fe200000101d1 */
[----:B0-----:R-:W-:Y:S01]  /*9a90*/  FMUL.FTZ R108, R50, R95 ;  /* 0x0000005f326c7220 */ /* 0x001fe20000410000 */
[----:B------:R-:W-:Y:S01]  /*9aa0*/  FFMA.FTZ R121, R121, R159, R78 ;  /* 0x0000009f79797223 */ /* 0x000fe2000001004e */
[C---:B------:R-:W-:Y:S01]  /*9ab0*/  FMUL.FTZ R78, R84.reuse, R77 ;  /* 0x0000004d544e7220 */ /* 0x040fe20000410000 */
[-C--:B------:R-:W-:Y:S01]  /*9ac0*/  FMUL.FTZ R84, R84, R151.reuse ;  /* 0x0000009754547220 */ /* 0x080fe20000410000 */
[----:B-1----:R-:W-:Y:S01]  /*9ad0*/  FMUL.FTZ R106, R126, R162 ;  /* 0x000000a27e6a7220 */ /* 0x002fe20000410000 */
[----:B------:R-:W-:Y:S01]  /*9ae0*/  FFMA.FTZ R88, R79, R88, R94 ;  /* 0x000000584f587223 */ /* 0x000fe2000001005e */
[C---:B------:R-:W-:Y:S01]  /*9af0*/  FFMA.FTZ R78, R83.reuse, R151, R78 ;  /* 0x00000097534e7223 */ /* 0x040fe2000001004e */
[----:B------:R-:W-:Y:S01]  /*9b00*/  FFMA.FTZ R83, R83, R77, -R84 ;  /* 0x0000004d53537223 */ /* 0x000fe20000010854 */
[----:B------:R-:W-:Y:S01]  /*9b10*/  FMUL.FTZ R84, R93, UR33 ;  /* 0x000000215d547c20 */ /* 0x000fe20008410000 */
[----:B------:R0:W-:Y:S01]  /*9b20*/  STS [R67+0x8444], R108 ;  /* 0x0084446c43007388 */ /* 0x0001e20000000800 */
[----:B------:R-:W-:Y:S01]  /*9b30*/  FADD.FTZ R78, R149, R78 ;  /* 0x0000004e954e7221 */ /* 0x000fe20000010000 */
[----:B------:R-:W-:Y:S01]  /*9b40*/  FADD.FTZ R150, R150, R83 ;  /* 0x0000005396967221 */ /* 0x000fe20000010000 */
[C---:B------:R-:W-:Y:S01]  /*9b50*/  FFMA.FTZ R106, R79.reuse, R96, R106 ;  /* 0x000000604f6a7223 */ /* 0x040fe2000001006a */
[----:B------:R-:W-:Y:S01]  /*9b60*/  FFMA.FTZ R105, R79, R162, -R105 ;  /* 0x000000a24f697223 */ /* 0x000fe20000010869 */
[----:B------:R-:W-:Y:S01]  /*9b70*/  FMUL.FTZ R83, R82, R78 ;  /* 0x0000004e52537220 */ /* 0x000fe20000410000 */
[-C--:B------:R-:W-:Y:S01]  /*9b80*/  FFMA.FTZ R228, R24, R127.reuse, R228 ;  /* 0x0000007f18e47223 */ /* 0x080fe200000100e4 */
[----:B------:R-:W-:Y:S01]  /*9b90*/  FFMA.FTZ R79, R51, R90, R88 ;  /* 0x0000005a334f7223 */ /* 0x000fe20000010058 */
[----:B------:R-:W-:Y:S01]  /*9ba0*/  FMUL.FTZ R88, R159, UR33 ;  /* 0x000000219f587c20 */ /* 0x000fe20008410000 */
[-C--:B------:R-:W-:Y:S01]  /*9bb0*/  FFMA.FTZ R83, R81, R150.reuse, -R83 ;  /* 0x0000009651537223 */ /* 0x080fe20000010853 */
[----:B0-----:R-:W-:Y:S01]  /*9bc0*/  FFMA.FTZ R108, R50, R127, R91 ;  /* 0x0000007f326c7223 */ /* 0x001fe2000001005b */
[----:B------:R-:W-:Y:S01]  /*9bd0*/  FFMA.FTZ R127, R159, UR46, R84 ;  /* 0x0000002e9f7f7c23 */ /* 0x000fe20008010054 */
[----:B------:R-:W-:Y:S01]  /*9be0*/  FMUL.FTZ R84, R82, R150 ;  /* 0x0000009652547220 */ /* 0x000fe20000410000 */
[----:B------:R-:W-:Y:S01]  /*9bf0*/  FFMA.FTZ R85, R93, UR46, -R88 ;  /* 0x0000002e5d557c23 */ /* 0x000fe20008010858 */
[----:B------:R-:W-:Y:S01]  /*9c00*/  FMUL.FTZ R159, R26, R159 ;  /* 0x0000009f1a9f7220 */ /* 0x000fe20000410000 */
[----:B------:R-:W-:Y:S01]  /*9c10*/  FADD.FTZ R87, R148, R83 ;  /* 0x0000005394577221 */ /* 0x000fe20000010000 */
[----:B------:R-:W-:Y:S01]  /*9c20*/  FFMA.FTZ R84, R81, R78, R84 ;  /* 0x0000004e51547223 */ /* 0x000fe20000010054 */
[----:B------:R-:W-:Y:S01]  /*9c30*/  FMUL.FTZ R81, R58, R32 ;  /* 0x000000203a517220 */ /* 0x000fe20000410000 */
[----:B------:R-:W-:Y:S01]  /*9c40*/  FMUL.FTZ R129, R124, R85 ;  /* 0x000000557c817220 */ /* 0x000fe20000410000 */
[----:B------:R-:W-:Y:S01]  /*9c50*/  FMUL.FTZ R88, R52, R159 ;  /* 0x0000009f34587220 */ /* 0x000fe20000410000 */
[----:B------:R-:W-:Y:S01]  /*9c60*/  FMUL.FTZ R93, R26, R93 ;  /* 0x0000005d1a5d7220 */ /* 0x000fe20000410000 */
[----:B------:R-:W-:Y:S01]  /*9c70*/  FMUL.FTZ R85, R124, R159 ;  /* 0x0000009f7c557220 */ /* 0x000fe20000410000 */
[----:B------:R-:W-:Y:S01]  /*9c80*/  FADD.FTZ R147, R147, R84 ;  /* 0x0000005493937221 */ /* 0x000fe20000010000 */
[----:B------:R-:W-:Y:S01]  /*9c90*/  FMUL.FTZ R82, R57, R31 ;  /* 0x0000001f39527220 */ /* 0x000fe20000410000 */
[----:B------:R-:W-:Y:S01]  /*9ca0*/  FFMA.FTZ R84, R110, -R81, R222 ;  /* 0x800000516e547223 */ /* 0x000fe200000100de */
[----:B------:R-:W-:Y:S01]  /*9cb0*/  FMUL.FTZ R123, R32, R87 ;  /* 0x00000057207b7220 */ /* 0x000fe20000410000 */
[----:B------:R-:W-:Y:S01]  /*9cc0*/  FADD.FTZ R41, R108, R41 ;  /* 0x000000296c297221 */ /* 0x000fe20000010000 */
[----:B------:R-:W-:Y:S01]  /*9cd0*/  FADD.FTZ R181, R122, R181 ;  /* 0x000000b57ab57221 */ /* 0x000fe20000010000 */
[----:B------:R-:W-:Y:S01]  /*9ce0*/  FFMA.FTZ R108, R86, R93, -R85 ;  /* 0x0000005d566c7223 */ /* 0x000fe20000010855 */
[----:B------:R0:W-:Y:S01]  /*9cf0*/  STS [R67+0x8430], R88 ;  /* 0x0084305843007388 */ /* 0x0001e20000000800 */
[----:B------:R-:W-:Y:S01]  /*9d00*/  FFMA.FTZ R83, -R111, R82, R218 ;  /* 0x000000526f537223 */ /* 0x000fe200000101da */
[----:B------:R-:W-:Y:S01]  /*9d10*/  FFMA.FTZ R229, R25, R90, R229 ;  /* 0x0000005a19e57223 */ /* 0x000fe200000100e5 */
[----:B------:R-:W-:Y:S01]  /*9d20*/  FMUL.FTZ R89, R56, R30 ;  /* 0x0000001e38597220 */ /* 0x000fe20000410000 */
[----:B------:R-:W-:Y:S01]  /*9d30*/  FFMA.FTZ R85, -R109, R81, R220 ;  /* 0x000000516d557223 */ /* 0x000fe200000101dc */
[----:B------:R-:W-:Y:S01]  /*9d40*/  FFMA.FTZ R82, R112, -R82, R219 ;  /* 0x8000005270527223 */ /* 0x000fe200000100db */
[----:B------:R-:W-:Y:S01]  /*9d50*/  FMUL.FTZ R125, R32, R147 ;  /* 0x00000093207d7220 */ /* 0x000fe20000410000 */
[----:B------:R-:W-:Y:S01]  /*9d60*/  FMUL.FTZ R122, R31, R150 ;  /* 0x000000961f7a7220 */ /* 0x000fe20000410000 */
[-C--:B------:R-:W-:Y:S01]  /*9d70*/  FMUL.FTZ R90, R52, R93.reuse ;  /* 0x0000005d345a7220 */ /* 0x080fe20000410000 */
[----:B------:R-:W-:Y:S01]  /*9d80*/  FMUL.FTZ R107, R124, R93 ;  /* 0x0000005d7c6b7220 */ /* 0x000fe20000410000 */
[----:B0-----:R-:W-:Y:S01]  /*9d90*/  FMUL.FTZ R88, R84, R123 ;  /* 0x0000007b54587220 */ /* 0x001fe20000410000 */
[----:B------:R-:W-:Y:S01]  /*9da0*/  FFMA.FTZ R81, -R113, R89, R217 ;  /* 0x0000005971517223 */ /* 0x000fe200000101d9 */
[----:B------:R-:W-:Y:S01]  /*9db0*/  FMUL.FTZ R124, R31, R78 ;  /* 0x0000004e1f7c7220 */ /* 0x000fe20000410000 */
[----:B------:R-:W-:Y:S01]  /*9dc0*/  FMUL.FTZ R94, R82, R122 ;  /* 0x0000007a525e7220 */ /* 0x000fe20000410000 */
[----:B------:R-:W-:Y:S01]  /*9dd0*/  FFMA.FTZ R88, R85, R125, R88 ;  /* 0x0000007d55587223 */ /* 0x000fe20000010058 */
[----:B------:R-:W-:Y:S01]  /*9de0*/  FFMA.FTZ R89, R114, -R89, R216 ;  /* 0x8000005972597223 */ /* 0x000fe200000100d8 */
[C---:B------:R-:W-:Y:S01]  /*9df0*/  FMUL.FTZ R126, R30.reuse, R77 ;  /* 0x0000004d1e7e7220 */ /* 0x040fe20000410000 */
[----:B------:R0:W-:Y:S01]  /*9e00*/  STS [R67+0x8434], R90 ;  /* 0x0084345a43007388 */ /* 0x0001e20000000800 */
[----:B------:R-:W-:Y:S01]  /*9e10*/  FFMA.FTZ R91, R83, R124, R94 ;  /* 0x0000007c535b7223 */ /* 0x000fe2000001005e */
[----:B------:R-:W-:Y:S01]  /*9e20*/  FADD.FTZ R88, RZ, R88 ;  /* 0x00000058ff587221 */ /* 0x000fe20000010000 */
[----:B------:R-:W-:Y:S01]  /*9e30*/  FMUL.FTZ R128, R30, R151 ;  /* 0x000000971e807220 */ /* 0x000fe20000410000 */
[----:B------:R-:W-:Y:S01]  /*9e40*/  FMUL.FTZ R94, R89, R126 ;  /* 0x0000007e595e7220 */ /* 0x000fe20000410000 */
[----:B------:R-:W-:Y:S01]  /*9e50*/  FMUL.FTZ R93, R82, R124 ;  /* 0x0000007c525d7220 */ /* 0x000fe20000410000 */
[----:B------:R-:W-:Y:S01]  /*9e60*/  FADD.FTZ R88, R88, R91 ;  /* 0x0000005b58587221 */ /* 0x000fe20000010000 */
[C---:B------:R-:W-:Y:S01]  /*9e70*/  FFMA.FTZ R107, R86.reuse, R159, R107 ;  /* 0x0000009f566b7223 */ /* 0x040fe2000001006b */
[----:B------:R-:W-:Y:S01]  /*9e80*/  FFMA.FTZ R91, R81, R128, R94 ;  /* 0x00000080515b7223 */ /* 0x000fe2000001005e */
[----:B------:R-:W-:Y:S01]  /*9e90*/  FFMA.FTZ R143, R86, R127, R129 ;  /* 0x0000007f568f7223 */ /* 0x000fe20000010081 */
[----:B0-----:R-:W-:Y:S01]  /*9ea0*/  FMUL.FTZ R90, R84, R125 ;  /* 0x0000007d545a7220 */ /* 0x001fe20000410000 */
[----:B------:R-:W-:Y:S01]  /*9eb0*/  FMUL.FTZ R86, R55, R29 ;  /* 0x0000001d37567220 */ /* 0x000fe20000410000 */
[----:B------:R-:W-:Y:S01]  /*9ec0*/  FFMA.FTZ R93, R83, R122, -R93 ;  /* 0x0000007a535d7223 */ /* 0x000fe2000001085d */
[----:B------:R-:W-:Y:S01]  /*9ed0*/  FMUL.FTZ R95, R89, R128 ;  /* 0x00000080595f7220 */ /* 0x000fe20000410000 */
[----:B------:R-:W-:Y:S01]  /*9ee0*/  FFMA.FTZ R90, R85, R123, -R90 ;  /* 0x0000007b555a7223 */ /* 0x000fe2000001085a */
[----:B------:R-:W-:Y:S01]  /*9ef0*/  FMUL.FTZ R96, R51, R96 ;  /* 0x0000006033607220 */ /* 0x000fe20000410000 */
[----:B------:R-:W-:Y:S01]  /*9f00*/  FADD.FTZ R91, R88, R91 ;  /* 0x0000005b585b7221 */ /* 0x000fe20000010000 */
[----:B------:R-:W-:Y:S01]  /*9f10*/  FFMA.FTZ R88, R116, -R86, R215 ;  /* 0x8000005674587223 */ /* 0x000fe200000100d7 */
[----:B------:R-:W-:Y:S01]  /*9f20*/  FADD.FTZ R90, RZ, R90 ;  /* 0x0000005aff5a7221 */ /* 0x000fe20000010000 */
[----:B------:R-:W-:Y:S01]  /*9f30*/  FMUL.FTZ R127, R29, R154 ;  /* 0x0000009a1d7f7220 */ /* 0x000fe20000410000 */
[----:B------:R-:W-:Y:S01]  /*9f40*/  FFMA.FTZ R95, R81, R126, -R95 ;  /* 0x0000007e515f7223 */ /* 0x000fe2000001085f */
[----:B------:R-:W-:Y:S01]  /*9f50*/  FMUL.FTZ R129, R29, R76 ;  /* 0x0000004c1d817220 */ /* 0x000fe20000410000 */
[----:B------:R-:W-:Y:S01]  /*9f60*/  FADD.FTZ R90, R90, R93 ;  /* 0x0000005d5a5a7221 */ /* 0x000fe20000010000 */
[----:B------:R0:W-:Y:S01]  /*9f70*/  STS [R67+0x8438], R96 ;  /* 0x0084386043007388 */ /* 0x0001e20000000800 */
[----:B------:R-:W-:Y:S01]  /*9f80*/  FFMA.FTZ R86, -R115, R86, R214 ;  /* 0x0000005673567223 */ /* 0x000fe200000101d6 */
[----:B------:R-:W-:Y:S01]  /*9f90*/  FMUL.FTZ R93, R88, R127 ;  /* 0x0000007f585d7220 */ /* 0x000fe20000410000 */
[----:B------:R-:W-:Y:S01]  /*9fa0*/  FADD.FTZ R95, R90, R95 ;  /* 0x0000005f5a5f7221 */ /* 0x000fe20000010000 */
[----:B------:R-:W-:Y:S01]  /*9fb0*/  FMUL.FTZ R90, R88, R129 ;  /* 0x00000081585a7220 */ /* 0x000fe20000410000 */
[----:B------:R-:W-:Y:S01]  /*9fc0*/  FFMA.FTZ R226, R22, R131, R226 ;  /* 0x0000008316e27223 */ /* 0x000fe200000100e2 */
[----:B------:R-:W-:Y:S01]  /*9fd0*/  FMUL.FTZ R131, R120, R158 ;  /* 0x0000009e78837220 */ /* 0x000fe20000410000 */
[----:B------:R-:W-:Y:S01]  /*9fe0*/  FFMA.FTZ R94, R86, R129, R93 ;  /* 0x00000081565e7223 */ /* 0x000fe2000001005d */
[----:B------:R-:W-:Y:S01]  /*9ff0*/  FMUL.FTZ R130, R54, R28 ;  /* 0x0000001c36827220 */ /* 0x000fe20000410000 */
[----:B------:R-:W-:Y:S01]  /*a000*/  FMUL.FTZ R133, R92, UR33 ;  /* 0x000000215c857c20 */ /* 0x000fe20008410000 */
[----:B0-----:R-:W-:Y:S01]  /*a010*/  FMUL.FTZ R96, R53, R27 ;  /* 0x0000001b35607220 */ /* 0x001fe20000410000 */
[----:B------:R-:W-:Y:S01]  /*a020*/  FADD.FTZ R91, R91, R94 ;  /* 0x0000005e5b5b7221 */ /* 0x000fe20000010000 */
[----:B------:R-:W-:Y:S01]  /*a030*/  FFMA.FTZ R94, R118, -R130, R212 ;  /* 0x80000082765e7223 */ /* 0x000fe200000100d4 */
[----:B------:R-:W-:Y:S01]  /*a040*/  FMUL.FTZ R93, R158, UR33 ;  /* 0x000000219e5d7c20 */ /* 0x000fe20008410000 */
[-C--:B------:R-:W-:Y:S01]  /*a050*/  FFMA.FTZ R134, R120, -R96.reuse, R211 ;  /* 0x8000006078867223 */ /* 0x080fe200000100d3 */
[----:B------:R-:W-:Y:S01]  /*a060*/  FFMA.FTZ R120, R86, R127, -R90 ;  /* 0x0000007f56787223 */ /* 0x000fe2000001085a */
[C---:B------:R-:W-:Y:S01]  /*a070*/  FFMA.FTZ R90, -R119.reuse, R96, R210 ;  /* 0x00000060775a7223 */ /* 0x040fe200000101d2 */
[----:B------:R-:W-:Y:S01]  /*a080*/  FFMA.FTZ R96, R119, R92, R131 ;  /* 0x0000005c77607223 */ /* 0x000fe20000010083 */
[C---:B------:R-:W-:Y:S01]  /*a090*/  FMUL.FTZ R119, R28.reuse, R155 ;  /* 0x0000009b1c777220 */ /* 0x040fe20000410000 */
[----:B------:R-:W-:Y:S01]  /*a0a0*/  FMUL.FTZ R131, R28, R75 ;  /* 0x0000004b1c837220 */ /* 0x000fe20000410000 */
[----:B------:R-:W-:Y:S01]  /*a0b0*/  FADD.FTZ R120, R95, R120 ;  /* 0x000000785f787221 */ /* 0x000fe20000010000 */
[----:B------:R-:W-:Y:S01]  /*a0c0*/  FFMA.FTZ R95, -R117, R130, R213 ;  /* 0x00000082755f7223 */ /* 0x000fe200000101d5 */
[C---:B------:R-:W-:Y:S01]  /*a0d0*/  FMUL.FTZ R132, R94.reuse, R119 ;  /* 0x000000775e847220 */ /* 0x040fe20000410000 */
[C---:B------:R-:W-:Y:S01]  /*a0e0*/  FMUL.FTZ R137, R27.reuse, R92 ;  /* 0x0000005c1b897220 */ /* 0x040fe20000410000 */
[-C--:B------:R-:W-:Y:S01]  /*a0f0*/  FMUL.FTZ R130, R94, R131.reuse ;  /* 0x000000835e827220 */ /* 0x080fe20000410000 */
[----:B------:R-:W-:Y:S01]  /*a100*/  FFMA.FTZ R135, R158, UR46, -R133 ;  /* 0x0000002e9e877c23 */ /* 0x000fe20008010885 */
[----:B------:R-:W-:Y:S01]  /*a110*/  FFMA.FTZ R93, R92, UR46, R93 ;  /* 0x0000002e5c5d7c23 */ /* 0x000fe2000801005d */
[----:B------:R-:W-:Y:S01]  /*a120*/  FMUL.FTZ R139, R27, R158 ;  /* 0x0000009e1b8b7220 */ /* 0x000fe20000410000 */
[C---:B------:R-:W-:Y:S01]  /*a130*/  FFMA.FTZ R133, R95.reuse, R131, -R132 ;  /* 0x000000835f857223 */ /* 0x040fe20000010884 */
[----:B------:R-:W-:Y:S01]  /*a140*/  FMUL.FTZ R92, R134, R137 ;  /* 0x00000089865c7220 */ /* 0x000fe20000410000 */
[----:B------:R-:W-:Y:S01]  /*a150*/  FFMA.FTZ R130, R95, R119, R130 ;  /* 0x000000775f827223 */ /* 0x000fe20000010082 */
[----:B------:R-:W-:Y:S01]  /*a160*/  FMUL.FTZ R162, R51, R162 ;  /* 0x000000a233a27220 */ /* 0x000fe20000410000 */
[----:B------:R-:W-:Y:S01]  /*a170*/  FADD.FTZ R120, R120, R133 ;  /* 0x0000008578787221 */ /* 0x000fe20000010000 */
[-C--:B------:R-:W-:Y:S01]  /*a180*/  FFMA.FTZ R141, R90, R139.reuse, -R92 ;  /* 0x0000008b5a8d7223 */ /* 0x080fe2000001085c */
[----:B------:R-:W-:Y:S01]  /*a190*/  FADD.FTZ R130, R91, R130 ;  /* 0x000000825b827221 */ /* 0x000fe20000010000 */
[----:B------:R-:W-:Y:S01]  /*a1a0*/  FMUL.FTZ R91, R134, R139 ;  /* 0x0000008b865b7220 */ /* 0x000fe20000410000 */
[-C--:B------:R-:W-:Y:S01]  /*a1b0*/  FMUL.FTZ R132, R53, R137.reuse ;  /* 0x0000008935847220 */ /* 0x080fe20000410000 */
[----:B------:R-:W-:Y:S01]  /*a1c0*/  FADD.FTZ R141, R120, R141 ;  /* 0x0000008d788d7221 */ /* 0x000fe20000010000 */
[----:B------:R-:W-:Y:S01]  /*a1d0*/  FMUL.FTZ R128, R56, R128 ;  /* 0x0000008038807220 */ /* 0x000fe20000410000 */
[----:B------:R-:W-:Y:S01]  /*a1e0*/  FFMA.FTZ R133, R90, R137, R91 ;  /* 0x000000895a857223 */ /* 0x000fe2000001005b */
        /* <DEDUP_REMOVED lines=18> */
[----:B------:R-:W-:Y:S01]  /*a310*/  STS [R67+0x843c], R162 ;  /* 0x00843ca243007388 */ /* 0x000fe20000000800 */
[----:B------:R-:W-:Y:S01]  /*a320*/  FADD.FTZ R103, R103, R98 ;  /* 0x0000006267677221 */ /* 0x000fe20000010000 */
[----:B------:R-:W-:Y:S01]  /*a330*/  FADD.FTZ R183, R136, R183 ;  /* 0x000000b788b77221 */ /* 0x000fe20000010000 */
[----:B------:R-:W-:Y:S01]  /*a340*/  FADD.FTZ R99, R99, R102 ;  /* 0x0000006663637221 */ /* 0x000fe20000010000 */
[----:B------:R-:W-:Y:S01]  /*a350*/  STS [R67+0x8428], R132 ;  /* 0x0084288443007388 */ /* 0x000fe20000000800 */
[----:B------:R-:W-:Y:S01]  /*a360*/  FADD.FTZ R100, R103, R100 ;  /* 0x0000006467647221 */ /* 0x000fe20000010000 */
[----:B------:R-:W-:Y:S01]  /*a370*/  IADD3 R98, PT, PT, R189, 0x100, RZ ;  /* 0x00000100bd627810 */ /* 0x000fe20007ffe0ff */
[----:B------:R-:W-:Y:S01]  /*a380*/  FADD.FTZ R99, R99, R74 ;  /* 0x0000004a63637221 */ /* 0x000fe20000010000 */
[----:B------:R-:W-:Y:S01]  /*a390*/  FMUL.FTZ R74, R58, R123 ;  /* 0x0000007b3a4a7220 */ /* 0x000fe20000410000 */
[----:B------:R-:W-:Y:S01]  /*a3a0*/  FADD.FTZ R100, R100, R101 ;  /* 0x0000006564647221 */ /* 0x000fe20000010000 */
[----:B------:R-:W-:Y:S01]  /*a3b0*/  STS [R67+0x842c], R134 ;  /* 0x00842c8643007388 */ /* 0x000fe20000000800 */
[----:B------:R-:W-:Y:S01]  /*a3c0*/  FADD.FTZ R99, R99, R72 ;  /* 0x0000004863637221 */ /* 0x000fe20000010000 */
[----:B------:R-:W-:Y:S01]  /*a3d0*/  FMUL.FTZ R72, R58, R125 ;  /* 0x0000007d3a487220 */ /* 0x000fe20000410000 */
[----:B------:R-:W-:Y:S01]  /*a3e0*/  FADD.FTZ R100, R100, R73 ;  /* 0x0000004964647221 */ /* 0x000fe20000010000 */
[----:B------:R0:W-:Y:S01]  /*a3f0*/  STS [R67+0x8420], R108 ;  /* 0x0084206c43007388 */ /* 0x0001e20000000800 */
[----:B------:R-:W-:Y:S01]  /*a400*/  FADD.FTZ R99, R99, R70 ;  /* 0x0000004663637221 */ /* 0x000fe20000010000 */
[C---:B------:R-:W-:Y:S01]  /*a410*/  IADD3 R70, PT, PT, R189.reuse, 0x80, RZ ;  /* 0x00000080bd467810 */ /* 0x040fe20007ffe0ff */
[----:B------:R-:W-:Y:S01]  /*a420*/  FADD.FTZ R100, R100, R71 ;  /* 0x0000004764647221 */ /* 0x000fe20000010000 */
[----:B------:R1:W-:Y:S01]  /*a430*/  STS [R67+0x8424], R120 ;  /* 0x0084247843007388 */ /* 0x0003e20000000800 */
[C---:B------:R-:W-:Y:S01]  /*a440*/  IADD3 R102, PT, PT, R189.reuse, 0x380, RZ ;  /* 0x00000380bd667810 */ /* 0x040fe20007ffe0ff */
[-C--:B------:R-:W-:Y:S01]  /*a450*/  FFMA.FTZ R230, R26, R121.reuse, R230 ;  /* 0x000000791ae67223 */ /* 0x080fe200000100e6 */
[----:B------:R-:W-:Y:S01]  /*a460*/  FADD.FTZ R100, R100, R69 ;  /* 0x0000004564647221 */ /* 0x000fe20000010000 */
[----:B------:R2:W-:Y:S01]  /*a470*/  STS [R67+0x8418], R104 ;  /* 0x0084186843007388 */ /* 0x0005e20000000800 */
[C---:B------:R-:W-:Y:S01]  /*a480*/  LOP3.LUT R130, R189.reuse, 0x800, RZ, 0xfc, !PT ;  /* 0x00000800bd827812 */ /* 0x040fe200078efcff */
[----:B------:R-:W-:Y:S01]  /*a490*/  FFMA.FTZ R92, R52, R121, R143 ;  /* 0x00000079345c7223 */ /* 0x000fe2000001008f */
[----:B------:R-:W-:Y:S01]  /*a4a0*/  FADD.FTZ R65, R100, R65 ;  /* 0x0000004164417221 */ /* 0x000fe20000010000 */
[----:B------:R5:W-:Y:S01]  /*a4b0*/  STS [R67+0x841c], R106 ;  /* 0x00841c6a43007388 */ /* 0x000be20000000800 */
[----:B------:R-:W-:Y:S01]  /*a4c0*/  IADD3 R100, PT, PT, R189, 0x300, RZ ;  /* 0x00000300bd647810 */ /* 0x000fe20007ffe0ff */
[----:B------:R-:W-:Y:S01]  /*a4d0*/  FADD.FTZ R66, R99, R66 ;  /* 0x0000004263427221 */ /* 0x000fe20000010000 */
[C---:B0-----:R-:W-:Y:S01]  /*a4e0*/  IADD3 R108, PT, PT, R189.reuse, 0x500, RZ ;  /* 0x00000500bd6c7810 */ /* 0x041fe20007ffe0ff */
[----:B------:R0:W-:Y:S01]  /*a4f0*/  STS [R67+0x8410], R128 ;  /* 0x0084108043007388 */ /* 0x0001e20000000800 */
[----:B-1----:R-:W-:Y:S01]  /*a500*/  IADD3 R120, PT, PT, R189, 0x580, RZ ;  /* 0x00000580bd787810 */ /* 0x002fe20007ffe0ff */
[----:B------:R-:W-:Y:S01]  /*a510*/  FMUL.FTZ R170, R15, -R219 ;  /* 0x800000db0faa7220 */ /* 0x000fe20000410000 */
[C---:B--2---:R-:W-:Y:S01]  /*a520*/  LOP3.LUT R104, R189.reuse, 0x400, RZ, 0xfc, !PT ;  /* 0x00000400bd687812 */ /* 0x044fe200078efcff */
[----:B------:R1:W-:Y:S01]  /*a530*/  STS [R67+0x8414], R126 ;  /* 0x0084147e43007388 */ /* 0x0003e20000000800 */
[----:B------:R-:W-:Y:S01]  /*a540*/  IADD3 R132, PT, PT, R189, 0x880, RZ ;  /* 0x00000880bd847810 */ /* 0x000fe20007ffe0ff */
[----:B------:R-:W-:Y:S01]  /*a550*/  FMUL.FTZ R174, R13, -R215 ;  /* 0x800000d70dae7220 */ /* 0x000fe20000410000 */
[C---:B-----5:R-:W-:Y:S01]  /*a560*/  IADD3 R106, PT, PT, R189.reuse, 0x480, RZ ;  /* 0x00000480bd6a7810 */ /* 0x060fe20007ffe0ff */
[----:B------:R2:W-:Y:S01]  /*a570*/  STS [R67+0x8408], R124 ;  /* 0x0084087c43007388 */ /* 0x0005e20000000800 */
[C---:B------:R-:W-:Y:S01]  /*a580*/  IADD3 R134, PT, PT, R189.reuse, 0x900, RZ ;  /* 0x00000900bd867810 */ /* 0x040fe20007ffe0ff */
[----:B------:R-:W-:Y:S01]  /*a590*/  FMUL.FTZ R176, R12, R213 ;  /* 0x000000d50cb07220 */ /* 0x000fe20000410000 */
[C---:B0-----:R-:W-:Y:S01]  /*a5a0*/  IADD3 R128, PT, PT, R189.reuse, 0x780, RZ ;  /* 0x00000780bd807810 */ /* 0x041fe20007ffe0ff */
[----:B------:R0:W-:Y:S01]  /*a5b0*/  STS [R67+0x840c], R122 ;  /* 0x00840c7a43007388 */ /* 0x0001e20000000800 */
[----:B------:R-:W-:Y:S01]  /*a5c0*/  IADD3 R136, PT, PT, R189, 0x980, RZ ;  /* 0x00000980bd887810 */ /* 0x000fe20007ffe0ff */
[----:B------:R-:W-:Y:S01]  /*a5d0*/  FMUL.FTZ R198, R5, R198 ;  /* 0x000000c605c67220 */ /* 0x000fe20000410000 */
[C---:B-1----:R-:W-:Y:S01]  /*a5e0*/  IADD3 R126, PT, PT, R189.reuse, 0x700, RZ ;  /* 0x00000700bd7e7810 */ /* 0x042fe20007ffe0ff */
[----:B------:R1:W-:Y:S01]  /*a5f0*/  STS [R67+0x8400], R72 ;  /* 0x0084004843007388 */ /* 0x0003e20000000800 */
[C---:B------:R-:W-:Y:S01]  /*a600*/  IADD3 R138, PT, PT, R189.reuse, 0xa00, RZ ;  /* 0x00000a00bd8a7810 */ /* 0x040fe20007ffe0ff */
[C---:B------:R-:W-:Y:S01]  /*a610*/  FMUL.FTZ R220, R16.reuse, R220 ;  /* 0x000000dc10dc7220 */ /* 0x040fe20000410000 */
[C---:B--2---:R-:W-:Y:S01]  /*a620*/  IADD3 R124, PT, PT, R189.reuse, 0x680, RZ ;  /* 0x00000680bd7c7810 */ /* 0x044fe20007ffe0ff */
[----:B------:R2:W-:Y:S01]  /*a630*/  STS [R67+0x8404], R74 ;  /* 0x0084044a43007388 */ /* 0x0005e20000000800 */
[C---:B------:R-:W-:Y:S01]  /*a640*/  IADD3 R142, PT, PT, R189.reuse, 0xb00, RZ ;  /* 0x00000b00bd8e7810 */ /* 0x040fe20007ffe0ff */
[----:B------:R-:W-:Y:S01]  /*a650*/  FMUL.FTZ R222, R16, -R222 ;  /* 0x800000de10de7220 */ /* 0x000fe20000410000 */
[----:B0-----:R-:W-:Y:S01]  /*a660*/  IADD3 R122, PT, PT, R189, 0x600, RZ ;  /* 0x00000600bd7a7810 */ /* 0x001fe20007ffe0ff */
[----:B------:R-:W-:Y:S01]  /*a670*/  FMUL.FTZ R218, R15, R218 ;  /* 0x000000da0fda7220 */ /* 0x000fe20000410000 */
[C---:B------:R-:W-:Y:S01]  /*a680*/  IADD3 R144, PT, PT, R189.reuse, 0xb80, RZ ;  /* 0x00000b80bd907810 */ /* 0x040fe20007ffe0ff */
[----:B------:R-:W-:Y:S01]  /*a690*/  FMUL.FTZ R216, R14, -R216 ;  /* 0x800000d80ed87220 */ /* 0x000fe20000410000 */
[----:B-1----:R-:W-:Y:S01]  /*a6a0*/  IADD3 R72, PT, PT, R189, 0x180, RZ ;  /* 0x00000180bd487810 */ /* 0x002fe20007ffe0ff */
[----:B------:R-:W-:Y:S01]  /*a6b0*/  FMUL.FTZ R214, R13, R214 ;  /* 0x000000d60dd67220 */ /* 0x000fe20000410000 */
[C---:B------:R-:W-:Y:S01]  /*a6c0*/  IADD3 R148, PT, PT, R189.reuse, 0xc80, RZ ;  /* 0x00000c80bd947810 */ /* 0x040fe20007ffe0ff */
[----:B------:R-:W-:Y:S01]  /*a6d0*/  FMUL.FTZ R212, R12, -R212 ;  /* 0x800000d40cd47220 */ /* 0x000fe20000410000 */
[----:B--2---:R-:W-:Y:S01]  /*a6e0*/  IADD3 R74, PT, PT, R189, 0x280, RZ ;  /* 0x00000280bd4a7810 */ /* 0x004fe20007ffe0ff */
[----:B------:R-:W-:Y:S01]  /*a6f0*/  FMUL.FTZ R210, R11, R210 ;  /* 0x000000d20bd27220 */ /* 0x000fe20000410000 */
[C---:B------:R-:W-:Y:S01]  /*a700*/  IADD3 R152, PT, PT, R189.reuse, 0xd00, RZ ;  /* 0x00000d00bd987810 */ /* 0x040fe20007ffe0ff */
[----:B------:R-:W-:Y:S01]  /*a710*/  FMUL.FTZ R208, R10, -R208 ;  /* 0x800000d00ad07220 */ /* 0x000fe20000410000 */
[----:B------:R-:W-:Y:S01]  /*a720*/  IADD3 R156, PT, PT, R189, 0xd80, RZ ;  /* 0x00000d80bd9c7810 */ /* 0x000fe20007ffe0ff */
[----:B------:R-:W-:Y:S01]  /*a730*/  FMUL.FTZ R206, R9, R206 ;  /* 0x000000ce09ce7220 */ /* 0x000fe20000410000 */
[C---:B------:R-:W-:Y:S01]  /*a740*/  IADD3 R158, PT, PT, R189.reuse, 0xe00, RZ ;  /* 0x00000e00bd9e7810 */ /* 0x040fe20007ffe0ff */
[----:B------:R-:W-:Y:S01]  /*a750*/  FMUL.FTZ R204, R8, -R204 ;  /* 0x800000cc08cc7220 */ /* 0x000fe20000410000 */
[----:B------:R-:W-:Y:S01]  /*a760*/  IADD3 R160, PT, PT, R189, 0xe80, RZ ;  /* 0x00000e80bda07810 */ /* 0x000fe20007ffe0ff */
[----:B------:R-:W-:Y:S01]  /*a770*/  FMUL.FTZ R202, R7, R202 ;  /* 0x000000ca07ca7220 */ /* 0x000fe20000410000 */
[C---:B------:R-:W-:Y:S01]  /*a780*/  IADD3 R162, PT, PT, R189.reuse, 0xf00, RZ ;  /* 0x00000f00bda27810 */ /* 0x040fe20007ffe0ff */
[----:B------:R-:W-:Y:S01]  /*a790*/  FMUL.FTZ R200, R6, R200 ;  /* 0x000000c806c87220 */ /* 0x000fe20000410000 */
[C---:B------:R-:W-:Y:S01]  /*a7a0*/  IADD3 R164, PT, PT, R189.reuse, 0xf80, RZ ;  /* 0x00000f80bda47810 */ /* 0x040fe20007ffe0ff */
[----:B------:R-:W-:Y:S01]  /*a7b0*/  FMUL.FTZ R196, R4, R196 ;  /* 0x000000c404c47220 */ /* 0x000fe20000410000 */
[-C--:B------:R-:W-:Y:S01]  /*a7c0*/  LEA.HI R168, R189, R189.reuse, RZ, 0x1b ;  /* 0x000000bdbda87211 */ /* 0x080fe200078fd8ff */
[C---:B------:R-:W-:Y:S01]  /*a7d0*/  FMUL.FTZ R194, R3.reuse, R194 ;  /* 0x000000c203c27220 */ /* 0x040fe20000410000 */
[----:B------:R-:W-:Y:S01]  /*a7e0*/  LEA.HI R70, R70, R189, RZ, 0x1b ;  /* 0x000000bd46467211 */ /* 0x000fe200078fd8ff */
[----:B------:R-:W-:Y:S01]  /*a7f0*/  FMUL.FTZ R180, R3, -R195 ;  /* 0x800000c303b47220 */ /* 0x000fe20000410000 */
[-C--:B------:R-:W-:Y:S01]  /*a800*/  LEA.HI R98, R98, R189.reuse, RZ, 0x1b ;  /* 0x000000bd62627211 */ /* 0x080fe200078fd8ff */
[----:B------:R-:W-:Y:S01]  /*a810*/  FMUL.FTZ R192, R2, R192 ;  /* 0x000000c002c07220 */ /* 0x000fe20000410000 */
[-C--:B------:R-:W-:Y:S01]  /*a820*/  LEA.HI R72, R72, R189.reuse, RZ, 0x1b ;  /* 0x000000bd48487211 */ /* 0x080fe200078fd8ff */
[----:B------:R-:W-:Y:S01]  /*a830*/  FMUL.FTZ R190, R0, R190 ;  /* 0x000000be00be7220 */ /* 0x000fe20000410000 */
[-C--:B------:R-:W-:Y:S01]  /*a840*/  LEA.HI R74, R74, R189.reuse, RZ, 0x1b ;  /* 0x000000bd4a4a7211 */ /* 0x080fe200078fd8ff */
[----:B------:R-:W-:Y:S01]  /*a850*/  FMUL.FTZ R175, R76, UR33 ;  /* 0x000000214caf7c20 */ /* 0x000fe20008410000 */
[----:B------:R-:W-:-:S02]  /*a860*/  LEA.HI R100, R100, R189, RZ, 0x1b ;  /* 0x000000bd64647211 */ /* 0x000fc400078fd8ff */
[-C--:B------:R-:W-:Y:S01]  /*a870*/  LEA.HI R102, R102, R189.reuse, RZ, 0x1b ;  /* 0x000000bd66667211 */ /* 0x080fe200078fd8ff */
[----:B------:R-:W-:Y:S01]  /*a880*/  FFMA.FTZ R175, R154, UR46, -R175 ;  /* 0x0000002e9aaf7c23 */ /* 0x000fe200080108af */
[-C--:B------:R-:W-:Y:S02]  /*a890*/  LEA.HI R104, R104, R189.reuse, RZ, 0x1b ;  /* 0x000000bd68687211 */ /* 0x080fe400078fd8ff */
[-C--:B------:R-:W-:Y:S02]  /*a8a0*/  LEA.HI R106, R106, R189.reuse, RZ, 0x1b ;  /* 0x000000bd6a6a7211 */ /* 0x080fe400078fd8ff */
[-C--:B------:R-:W-:Y:S02]  /*a8b0*/  LEA.HI R108, R108, R189.reuse, RZ, 0x1b ;  /* 0x000000bd6c6c7211 */ /* 0x080fe400078fd8ff */
[-C--:B------:R-:W-:Y:S02]  /*a8c0*/  LEA.HI R120, R120, R189.reuse, RZ, 0x1b ;  /* 0x000000bd78787211 */ /* 0x080fe400078fd8ff */
[----:B------:R-:W-:-:S02]  /*a8d0*/  LEA.HI R122, R122, R189, RZ, 0x1b ;  /* 0x000000bd7a7a7211 */ /* 0x000fc400078fd8ff */
[-C--:B------:R-:W-:Y:S02]  /*a8e0*/  LEA.HI R124, R124, R189.reuse, RZ, 0x1b ;  /* 0x000000bd7c7c7211 */ /* 0x080fe400078fd8ff */
        /* <DEDUP_REMOVED lines=18> */
[----:B------:R-:W-:Y:S02]  /*aa10*/  LEA.HI R129, R164, R189, RZ, 0x1b ;  /* 0x000000bda4817211 */ /* 0x000fe400078fd8ff */
[----:B------:R-:W-:Y:S01]  /*aa20*/  LEA R169, R168, UR28, 0x2 ;  /* 0x0000001ca8a97c11 */ /* 0x000fe2000f8e10ff */
[----:B------:R-:W-:Y:S01]  /*aa30*/  BAR.SYNC.DEFER_BLOCKING 0x0 ;  /* 0x0000000000007b1d */ /* 0x000fe20000010000 */
[----:B------:R-:W-:Y:S02]  /*aa40*/  LEA R164, R70, UR28, 0x2 ;  /* 0x0000001c46a47c11 */ /* 0x000fe4000f8e10ff */
[----:B------:R-:W-:Y:S02]  /*aa50*/  LEA R162, R98, UR28, 0x2 ;  /* 0x0000001c62a27c11 */ /* 0x000fe4000f8e10ff */
[----:B------:R-:W-:-:S02]  /*aa60*/  LEA R160, R72, UR28, 0x2 ;  /* 0x0000001c48a07c11 */ /* 0x000fc4000f8e10ff */
[----:B------:R-:W-:Y:S02]  /*aa70*/  LEA R158, R74, UR28, 0x2 ;  /* 0x0000001c4a9e7c11 */ /* 0x000fe4000f8e10ff */
[----:B------:R-:W-:Y:S02]  /*aa80*/  LEA R156, R100, UR28, 0x2 ;  /* 0x0000001c649c7c11 */ /* 0x000fe4000f8e10ff */
[----:B------:R-:W-:Y:S02]  /*aa90*/  LEA R152, R102, UR28, 0x2 ;  /* 0x0000001c66987c11 */ /* 0x000fe4000f8e10ff */
[----:B------:R-:W-:Y:S02]  /*aaa0*/  LEA R148, R104, UR28, 0x2 ;  /* 0x0000001c68947c11 */ /* 0x000fe4000f8e10ff */
[----:B------:R-:W-:Y:S02]  /*aab0*/  LEA R146, R106, UR28, 0x2 ;  /* 0x0000001c6a927c11 */ /* 0x000fe4000f8e10ff */
[----:B------:R-:W-:-:S02]  /*aac0*/  LEA R144, R108, UR28, 0x2 ;  /* 0x0000001c6c907c11 */ /* 0x000fc4000f8e10ff */
[----:B------:R-:W-:Y:S02]  /*aad0*/  LEA R142, R120, UR28, 0x2 ;  /* 0x0000001c788e7c11 */ /* 0x000fe4000f8e10ff */
[----:B------:R-:W-:Y:S02]  /*aae0*/  LEA R140, R122, UR28, 0x2 ;  /* 0x0000001c7a8c7c11 */ /* 0x000fe4000f8e10ff */
[----:B------:R-:W-:Y:S01]  /*aaf0*/  LEA R138, R124, UR28, 0x2 ;  /* 0x0000001c7c8a7c11 */ /* 0x000fe2000f8e10ff */
[----:B------:R-:W0:Y:S01]  /*ab00*/  LDS R169, [R169+0x8400] ;  /* 0x00840000a9a97984 */ /* 0x000e220000000800 */
[----:B------:R-:W-:Y:S02]  /*ab10*/  LEA R136, R126, UR28, 0x2 ;  /* 0x0000001c7e887c11 */ /* 0x000fe4000f8e10ff */
[----:B------:R-:W-:Y:S01]  /*ab20*/  LEA R134, R128, UR28, 0x2 ;  /* 0x0000001c80867c11 */ /* 0x000fe2000f8e10ff */
[----:B------:R-:W1:Y:S01]  /*ab30*/  LDS R167, [R164+0x8600] ;  /* 0x00860000a4a77984 */ /* 0x000e620000000800 */
[----:B------:R-:W-:-:S02]  /*ab40*/  LEA R132, R130, UR28, 0x2 ;  /* 0x0000001c82847c11 */ /* 0x000fc4000f8e10ff */
[----:B------:R-:W-:Y:S01]  /*ab50*/  LEA R166, R166, UR28, 0x2 ;  /* 0x0000001ca6a67c11 */ /* 0x000fe2000f8e10ff */
[----:B------:R-:W2:Y:S01]  /*ab60*/  LDS R165, [R162+0x8800] ;  /* 0x00880000a2a57984 */ /* 0x000ea20000000800 */
[----:B------:R-:W-:Y:S02]  /*ab70*/  LEA R130, R69, UR28, 0x2 ;  /* 0x0000001c45827c11 */ /* 0x000fe4000f8e10ff */
[----:B------:R-:W-:Y:S01]  /*ab80*/  LEA R128, R71, UR28, 0x2 ;  /* 0x0000001c47807c11 */ /* 0x000fe2000f8e10ff */
[----:B------:R-:W0:Y:S01]  /*ab90*/  LDS R163, [R160+0x8a00] ;  /* 0x008a0000a0a37984 */ /* 0x000e220000000800 */
[----:B------:R-:W-:Y:S02]  /*aba0*/  LEA R126, R73, UR28, 0x2 ;  /* 0x0000001c497e7c11 */ /* 0x000fe4000f8e10ff */
[----:B------:R-:W-:Y:S01]  /*abb0*/  LEA R124, R97, UR28, 0x2 ;  /* 0x0000001c617c7c11 */ /* 0x000fe2000f8e10ff */
[----:B------:R-:W0:Y:S01]  /*abc0*/  LDS R161, [R166+0x8c00] ;  /* 0x008c0000a6a17984 */ /* 0x000e220000000800 */
[----:B------:R-:W-:-:S02]  /*abd0*/  LEA R122, R99, UR28, 0x2 ;  /* 0x0000001c637a7c11 */ /* 0x000fc4000f8e10ff */
[----:B------:R-:W-:Y:S01]  /*abe0*/  LEA R120, R101, UR28, 0x2 ;  /* 0x0000001c65787c11 */ /* 0x000fe2000f8e10ff */
[----:B------:R-:W0:Y:S01]  /*abf0*/  LDS R159, [R158+0x8e00] ;  /* 0x008e00009e9f7984 */ /* 0x000e220000000800 */
        /* <DEDUP_REMOVED lines=13> */
[----:B------:R-:W-:Y:S01]  /*acd0*/  MOV R171, UR32 ;  /* 0x0000002000ab7c02 */ /* 0x000fe20008000f00 */
[----:B------:R-:W0:Y:S01]  /*ace0*/  LDS R143, [R144+0x9800] ;  /* 0x00980000908f7984 */ /* 0x000e220000000800 */
[----:B------:R-:W-:-:S02]  /*acf0*/  LEA R179, R168, UR49, 0x2 ;  /* 0x00000031a8b37c11 */ /* 0x000fc4000f8e10ff */
[----:B------:R-:W-:Y:S01]  /*ad00*/  LEA R64, R171, -R64, 0x1 ;  /* 0x80000040ab407211 */ /* 0x000fe200078e08ff */
[----:B------:R-:W0:Y:S01]  /*ad10*/  LDS R141, [R142+0x9a00] ;  /* 0x009a00008e8d7984 */ /* 0x000e220000000800 */
[----:B------:R-:W-:Y:S02]  /*ad20*/  FMUL.FTZ R171, R154, UR33 ;  /* 0x000000219aab7c20 */ /* 0x000fe40008410000 */
[C---:B------:R-:W-:Y:S01]  /*ad30*/  ISETP.GE.AND P2, PT, R64.reuse, 0x1, PT ;  /* 0x000000014000780c */ /* 0x040fe20003f46270 */
[----:B------:R-:W0:Y:S01]  /*ad40*/  LDS R139, [R140+0x9c00] ;  /* 0x009c00008c8b7984 */ /* 0x000e220000000800 */
[----:B------:R-:W-:Y:S01]  /*ad50*/  ISETP.GE.AND P3, PT, R64, 0x81, PT ;  /* 0x000000814000780c */ /* 0x000fe20003f66270 */
[----:B------:R-:W-:Y:S02]  /*ad60*/  FFMA.FTZ R171, R76, UR46, R171 ;  /* 0x0000002e4cab7c23 */ /* 0x000fe400080100ab */
        /* <DEDUP_REMOVED lines=19> */
[----:B------:R5:W-:Y:S04]  /*aea0*/  STS [R67+0xc610], R172 ;  /* 0x00c610ac43007388 */ /* 0x000be80000000800 */
[----:B------:R3:W-:Y:S04]  /*aeb0*/  STS [R67+0xc60c], R170 ;  /* 0x00c60caa43007388 */ /* 0x0007e80000000800 */
[----:B------:R4:W-:Y:S01]  /*aec0*/  STS [R67+0xc61c], R174 ;  /* 0x00c61cae43007388 */ /* 0x0009e20000000800 */
[----:B-----5:R-:W-:-:S03]  /*aed0*/  FMUL.FTZ R172, R10, R209 ;  /* 0x000000d10aac7220 */ /* 0x020fc60000410000 */
[----:B------:R5:W-:Y:S01]  /*aee0*/  STS [R67+0xc620], R176 ;  /* 0x00c620b043007388 */ /* 0x000be20000000800 */
[----:B---3--:R-:W-:-:S03]  /*aef0*/  FMUL.FTZ R170, R11, -R211 ;  /* 0x800000d30baa7220 */ /* 0x008fc60000410000 */
[----:B------:R3:W-:Y:S01]  /*af00*/  STS [R67+0xc630], R172 ;  /* 0x00c630ac43007388 */ /* 0x0007e20000000800 */
[----:B----4-:R-:W-:-:S03]  /*af10*/  FMUL.FTZ R174, R9, -R207 ;  /* 0x800000cf09ae7220 */ /* 0x010fc60000410000 */
[----:B------:R4:W-:Y:S01]  /*af20*/  STS [R67+0xc62c], R170 ;  /* 0x00c62caa43007388 */ /* 0x0009e20000000800 */
[----:B-----5:R-:W-:-:S03]  /*af30*/  FMUL.FTZ R176, R8, R205 ;  /* 0x000000cd08b07220 */ /* 0x020fc60000410000 */
[----:B------:R5:W-:Y:S01]  /*af40*/  STS [R67+0xc63c], R174 ;  /* 0x00c63cae43007388 */ /* 0x000be20000000800 */
[----:B---3--:R-:W-:-:S03]  /*af50*/  FMUL.FTZ R172, R6, -R201 ;  /* 0x800000c906ac7220 */ /* 0x008fc60000410000 */
[----:B------:R3:W-:Y:S01]  /*af60*/  STS [R67+0xc640], R176 ;  /* 0x00c640b043007388 */ /* 0x0007e20000000800 */
[----:B----4-:R-:W-:-:S03]  /*af70*/  FMUL.FTZ R170, R7, -R203 ;  /* 0x800000cb07aa7220 */ /* 0x010fc60000410000 */
[----:B------:R4:W-:Y:S01]  /*af80*/  STS [R67+0xc654], R172 ;  /* 0x00c654ac43007388 */ /* 0x0009e20000000800 */
[----:B-----5:R-:W-:-:S03]  /*af90*/  FMUL.FTZ R174, R5, -R199 ;  /* 0x800000c705ae7220 */ /* 0x020fc60000410000 */
[----:B------:R5:W-:Y:S01]  /*afa0*/  STS [R67+0xc658], R198 ;  /* 0x00c658c643007388 */ /* 0x000be20000000800 */
[----:B---3--:R-:W-:-:S03]  /*afb0*/  FMUL.FTZ R176, R4, -R197 ;  /* 0x800000c504b07220 */ /* 0x008fc60000410000 */
[----:B------:R3:W-:Y:S01]  /*afc0*/  STS [R67+0xc64c], R170 ;  /* 0x00c64caa43007388 */ /* 0x0007e20000000800 */
[----:B----4-:R-:W-:-:S03]  /*afd0*/  FMUL.FTZ R172, R2, -R193 ;  /* 0x800000c102ac7220 */ /* 0x010fc60000410000 */
[----:B------:R-:W-:Y:S01]  /*afe0*/  STS [R67+0xc600], R220 ;  /* 0x00c600dc43007388 */ /* 0x000fe20000000800 */
[----:B-----5:R-:W-:-:S03]  /*aff0*/  FMUL.FTZ R198, R0, -R191 ;  /* 0x800000bf00c67220 */ /* 0x020fc60000410000 */
[----:B------:R-:W-:Y:S01]  /*b000*/  STS [R67+0xc604], R222 ;  /* 0x00c604de43007388 */ /* 0x000fe20000000800 */
[----:B---3--:R-:W-:-:S03]  /*b010*/  FMUL.FTZ R170, R155, UR33 ;  /* 0x000000219baa7c20 */ /* 0x008fc60008410000 */
[----:B------:R-:W-:Y:S01]  /*b020*/  STS [R67+0xc608], R218 ;  /* 0x00c608da43007388 */ /* 0x000fe20000000800 */
[----:B------:R-:W-:Y:S01]  /*b030*/  FFMA.FTZ R173, R75, UR46, -R170 ;  /* 0x0000002e4bad7c23 */ /* 0x000fe200080108aa */
[----:B------:R-:W-:Y:S02]  /*b040*/  FMUL.FTZ R170, R77, UR33 ;  /* 0x000000214daa7c20 */ /* 0x000fe40008410000 */
[----:B------:R-:W-:Y:S02]  /*b050*/  STS [R67+0xc614], R216 ;  /* 0x00c614d843007388 */ /* 0x000fe40000000800 */
[----:B------:R-:W-:Y:S02]  /*b060*/  FFMA.FTZ R170, R151, UR46, R170 ;  /* 0x0000002e97aa7c23 */ /* 0x000fe400080100aa */
        /* <DEDUP_REMOVED lines=11> */
[----:B---3--:R-:W-:-:S03]  /*b120*/  FMUL.FTZ R174, R75, UR33 ;  /* 0x000000214bae7c20 */ /* 0x008fc60008410000 */
[----:B------:R-:W-:Y:S01]  /*b130*/  STS [R67+0xc668], R194 ;  /* 0x00c668c243007388 */ /* 0x000fe20000000800 */
[----:B------:R-:W-:-:S03]  /*b140*/  FFMA.FTZ R174, R155, UR46, R174 ;  /* 0x0000002e9bae7c23 */ /* 0x000fc600080100ae */
[----:B------:R3:W-:Y:S01]  /*b150*/  STS [R67+0xc66c], R180 ;  /* 0x00c66cb443007388 */ /* 0x0007e20000000800 */
[----:B----4-:R-:W-:Y:S01]  /*b160*/  FMUL.FTZ R176, R118, R75 ;  /* 0x0000004b76b07220 */ /* 0x010fe20000410000 */
[----:B------:R-:W-:Y:S02]  /*b170*/  FMUL.FTZ R75, R78, UR33 ;  /* 0x000000214e4b7c20 */ /* 0x000fe40008410000 */
[----:B------:R-:W-:Y:S01]  /*b180*/  STS [R67+0xc670], R192 ;  /* 0x00c670c043007388 */ /* 0x000fe20000000800 */
[----:B------:R-:W-:Y:S01]  /*b190*/  FMUL.FTZ R118, R87, UR33 ;  /* 0x0000002157767c20 */ /* 0x000fe20008410000 */
[----:B------:R-:W-:Y:S02]  /*b1a0*/  FFMA.FTZ R75, R150, UR46, -R75 ;  /* 0x0000002e964b7c23 */ /* 0x000fe4000801084b */
[----:B------:R4:W-:Y:S01]  /*b1b0*/  STS [R67+0xc674], R172 ;  /* 0x00c674ac43007388 */ /* 0x0009e20000000800 */
[C---:B------:R-:W-:Y:S01]  /*b1c0*/  FFMA.FTZ R118, R147.reuse, UR46, R118 ;  /* 0x0000002e93767c23 */ /* 0x040fe20008010076 */
[----:B---3--:R-:W-:-:S02]  /*b1d0*/  FMUL.FTZ R180, R147, UR33 ;  /* 0x0000002193b47c20 */ /* 0x008fc40008410000 */
[----:B------:R-:W-:Y:S04]  /*b1e0*/  STS [R67+0xc678], R190 ;  /* 0x00c678be43007388 */ /* 0x000fe80000000800 */
[----:B------:R3:W-:Y:S01]  /*b1f0*/  STS [R67+0xc67c], R198 ;  /* 0x00c67cc643007388 */ /* 0x0007e20000000800 */
[----:B----4-:R-:W-:-:S04]  /*b200*/  FMUL.FTZ R172, R151, UR33 ;  /* 0x0000002197ac7c20 */ /* 0x010fc80008410000 */
[----:B------:R-:W-:Y:S01]  /*b210*/  FFMA.FTZ R172, R77, UR46, -R172 ;  /* 0x0000002e4dac7c23 */ /* 0x000fe200080108ac */
[----:B---3--:R-:W-:-:S04]  /*b220*/  FMUL.FTZ R67, R150, UR33 ;  /* 0x0000002196437c20 */ /* 0x008fc80008410000 */
[----:B------:R-:W-:Y:S01]  /*b230*/  FFMA.FTZ R168, R78, UR46, R67 ;  /* 0x0000002e4ea87c23 */ /* 0x000fe20008010043 */
[----:B------:R-:W-:Y:S01]  /*b240*/  FFMA.FTZ R67, R87, UR46, -R180 ;  /* 0x0000002e57437c23 */ /* 0x000fe200080108b4 */
[----:B------:R-:W-:Y:S06]  /*b250*/  BAR.SYNC.DEFER_BLOCKING 0x0 ;  /* 0x0000000000007b1d */ /* 0x000fec0000010000 */
[----:B012---:R-:W-:Y:S05]  /*b260*/  @!P2 BRA `(.L_x_2302) ;  /* 0x00000000000ca947 */ /* 0x007fea0003800000 */
[----:B------:R-:W0:Y:S04]  /*b270*/  LDS R179, [R179+0x4200] ;  /* 0x00420000b3b37984 */ /* 0x000e280000000800 */
[----:B------:R1:W-:Y:S04]  /*b280*/  REDG.E.ADD.F32.FTZ.RN.STRONG.GPU desc[UR26][R60.64], R169 ;  /* 0x000000a93c0079a6 */ /* 0x0003e8000c12f31a */
[----:B0-----:R1:W-:Y:S02]  /*b290*/  REDG.E.ADD.F32.FTZ.RN.STRONG.GPU desc[UR26][R62.64], R179 ;  /* 0x000000b33e0079a6 */ /* 0x0013e4000c12f31a */
.L_x_2302:
[----:B------:R-:W-:Y:S05]  /*b2a0*/  BSYNC.RECONVERGENT B0 ;  /* 0x0000000000007941 */ /* 0x000fea0003800200 */
.L_x_2301:
[----:B-1----:R0:W1:Y:S01]  /*b2b0*/  LDS R169, [R164+0xc800] ;  /* 0x00c80000a4a97984 */ /* 0x0020620000000800 */
[----:B------:R-:W-:Y:S04]  /*b2c0*/  BSSY.RECONVERGENT B0, `(.L_x_2303) ;  /* 0x0000004000007945 */ /* 0x000fe80003800200 */
[----:B------:R-:W-:Y:S05]  /*b2d0*/  @!P3 BRA `(.L_x_2304) ;  /* 0x000000000008b947 */ /* 0x000fea0003800000 */
[----:B------:R2:W-:Y:S04]  /*b2e0*/  REDG.E.ADD.F32.FTZ.RN.STRONG.GPU desc[UR26][R60.64+0x200], R167 ;  /* 0x000200a73c0079a6 */ /* 0x0005e8000c12f31a */
[----:B-1----:R2:W-:Y:S02]  /*b2f0*/  REDG.E.ADD.F32.FTZ.RN.STRONG.GPU desc[UR26][R62.64+0x200], R169 ;  /* 0x000200a93e0079a6 */ /* 0x0025e4000c12f31a */
.L_x_2304:
[----:B------:R-:W-:Y:S05]  /*b300*/  BSYNC.RECONVERGENT B0 ;  /* 0x0000000000007941 */ /* 0x000fea0003800200 */
.L_x_2303:
[----:B--2---:R2:W3:Y:S01]  /*b310*/  LDS R167, [R162+0xca00] ;  /* 0x00ca0000a2a77984 */ /* 0x0044e20000000800 */
[C---:B------:R-:W-:Y:S01]  /*b320*/  ISETP.GE.AND P6, PT, R64.reuse, 0x101, PT ;  /* 0x000001014000780c */ /* 0x040fe20003fc6270 */
[----:B------:R-:W-:Y:S01]  /*b330*/  BSSY.RECONVERGENT B0, `(.L_x_2305) ;  /* 0x0000008000007945 */ /* 0x000fe20003800200 */
[C---:B------:R-:W-:Y:S02]  /*b340*/  ISETP.GE.AND P2, PT, R64.reuse, 0x181, PT ;  /* 0x000001814000780c */ /* 0x040fe40003f46270 */
[C---:B------:R-:W-:Y:S02]  /*b350*/  ISETP.GE.AND P3, PT, R64.reuse, 0x201, PT ;  /* 0x000002014000780c */ /* 0x040fe40003f66270 */
[C---:B------:R-:W-:Y:S02]  /*b360*/  ISETP.GE.AND P4, PT, R64.reuse, 0x281, PT ;  /* 0x000002814000780c */ /* 0x040fe40003f86270 */
[----:B------:R-:W-:-:S05]  /*b370*/  ISETP.GE.AND P5, PT, R64, 0x301, PT ;  /* 0x000003014000780c */ /* 0x000fca0003fa6270 */
[----:B--2---:R-:W-:Y:S08]  /*b380*/  @!P6 BRA `(.L_x_2306) ;  /* 0x000000000008e947 */ /* 0x004ff00003800000 */
[----:B------:R2:W-:Y:S04]  /*b390*/  REDG.E.ADD.F32.FTZ.RN.STRONG.GPU desc[UR26][R60.64+0x400], R165 ;  /* 0x000400a53c0079a6 */ /* 0x0005e8000c12f31a */
[----:B---3--:R2:W-:Y:S02]  /*b3a0*/  REDG.E.ADD.F32.FTZ.RN.STRONG.GPU desc[UR26][R62.64+0x400], R167 ;  /* 0x000400a73e0079a6 */ /* 0x0085e4000c12f31a */
.L_x_2306:
[----:B------:R-:W-:Y:S05]  /*b3b0*/  BSYNC.RECONVERGENT B0 ;  /* 0x0000000000007941 */ /* 0x000fea0003800200 */
.L_x_2305:
[----:B--2---:R2:W4:Y:S01]  /*b3c0*/  LDS R165, [R160+0xcc00] ;  /* 0x00cc0000a0a57984 */ /* 0x0045220000000800 */
[----:B------:R-:W-:Y:S04]  /*b3d0*/  BSSY.RECONVERGENT B0, `(.L_x_2307) ;  /* 0x0000004000007945 */ /* 0x000fe80003800200 */
[----:B------:R-:W-:Y:S05]  /*b3e0*/  @!P2 BRA `(.L_x_2308) ;  /* 0x000000000008a947 */ /* 0x000fea0003800000 */
[----:B------:R0:W-:Y:S04]  /*b3f0*/  REDG.E.ADD.F32.FTZ.RN.STRONG.GPU desc[UR26][R60.64+0x600], R163 ;  /* 0x000600a33c0079a6 */ /* 0x0001e8000c12f31a */
[----:B----4-:R0:W-:Y:S02]  /*b400*/  REDG.E.ADD.F32.FTZ.RN.STRONG.GPU desc[UR26][R62.64+0x600], R165 ;  /* 0x000600a53e0079a6 */ /* 0x0101e4000c12f31a */
.L_x_2308:
[----:B------:R-:W-:Y:S05]  /*b410*/  BSYNC.RECONVERGENT B0 ;  /* 0x0000000000007941 */ /* 0x000fea0003800200 */
.L_x_2307:
[----:B0-----:R0:W0:Y:S01]  /*b420*/  LDS R163, [R166+0xce00] ;  /* 0x00ce0000a6a37984 */ /* 0x0010220000000800 */
[----:B------:R-:W-:Y:S04]  /*b430*/  BSSY.RECONVERGENT B0, `(.L_x_2309) ;  /* 0x0000004000007945 */ /* 0x000fe80003800200 */
[----:B------:R-:W-:Y:S05]  /*b440*/  @!P3 BRA `(.L_x_2310) ;  /* 0x000000000008b947 */ /* 0x000fea0003800000 */
[----:B------:R1:W-:Y:S04]  /*b450*/  REDG.E.ADD.F32.FTZ.RN.STRONG.GPU desc[UR26][R60.64+0x800], R161 ;  /* 0x000800a13c0079a6 */ /* 0x0003e8000c12f31a */
[----:B0-----:R0:W-:Y:S02]  /*b460*/  REDG.E.ADD.F32.FTZ.RN.STRONG.GPU desc[UR26][R62.64+0x800], R163 ;  /* 0x000800a33e0079a6 */ /* 0x0011e4000c12f31a */
.L_x_2310:
[----:B------:R-:W-:Y:S05]  /*b470*/  BSYNC.RECONVERGENT B0 ;  /* 0x0000000000007941 */ /* 0x000fea0003800200 */
.L_x_2309:
[----:B-1----:R1:W0:Y:S01]  /*b480*/  LDS R161, [R158+0xd000] ;  /* 0x00d000009ea17984 */ /* 0x0022220000000800 */
[----:B------:R-:W-:Y:S04]  /*b490*/  BSSY.RECONVERGENT B0, `(.L_x_2311) ;  /* 0x0000004000007945 */ /* 0x000fe80003800200 */
[----:B------:R-:W-:Y:S05]  /*b4a0*/  @!P4 BRA `(.L_x_2312) ;  /* 0x000000000008c947 */ /* 0x000fea0003800000 */
[----:B------:R1:W-:Y:S04]  /*b4b0*/  REDG.E.ADD.F32.FTZ.RN.STRONG.GPU desc[UR26][R60.64+0xa00], R159 ;  /* 0x000a009f3c0079a6 */ /* 0x0003e8000c12f31a */
[----:B0-----:R1:W-:Y:S02]  /*b4c0*/  REDG.E.ADD.F32.FTZ.RN.STRONG.GPU desc[UR26][R62.64+0xa00], R161 ;  /* 0x000a00a13e0079a6 */ /* 0x0013e4000c12f31a */
.L_x_2312:
[----:B------:R-:W-:Y:S05]  /*b4d0*/  BSYNC.RECONVERGENT B0 ;  /* 0x0000000000007941 */ /* 0x000fea0003800200 */
.L_x_2311:
[----:B-1----:R1:W0:Y:S01]  /*b4e0*/  LDS R159, [R156+0xd200] ;  /* 0x00d200009c9f7984 */ /* 0x0022220000000800 */
[----:B------:R-:W-:Y:S04]  /*b4f0*/  BSSY.RECONVERGENT B0, `(.L_x_2313) ;  /* 0x0000004000007945 */ /* 0x000fe80003800200 */
[----:B------:R-:W-:Y:S05]  /*b500*/  @!P5 BRA `(.L_x_2314) ;  /* 0x000000000008d947 */ /* 0x000fea0003800000 */
[----:B------:R1:W-:Y:S04]  /*b510*/  REDG.E.ADD.F32.FTZ.RN.STRONG.GPU desc[UR26][R60.64+0xc00], R157 ;  /* 0x000c009d3c0079a6 */ /* 0x0003e8000c12f31a */
[----:B0-----:R1:W-:Y:S02]  /*b520*/  REDG.E.ADD.F32.FTZ.RN.STRONG.GPU desc[UR26][R62.64+0xc00], R159 ;  /* 0x000c009f3e0079a6 */ /* 0x0013e4000c12f31a */
.L_x_2314:
[----:B------:R-:W-:Y:S05]  /*b530*/  BSYNC.RECONVERGENT B0 ;  /* 0x0000000000007941 */ /* 0x000fea0003800200 */
.L_x_2313:
[----:B-1----:R1:W0:Y:S01]  /*b540*/  LDS R157, [R152+0xd400] ;  /* 0x00d40000989d7984 */ /* 0x0022220000000800 */
[C---:B------:R-:W-:Y:S01]  /*b550*/  ISETP.GE.AND P6, PT, R64.reuse, 0x381, PT ;  /* 0x000003814000780c */ /* 0x040fe20003fc6270 */
[----:B------:R-:W-:Y:S01]  /*b560*/  BSSY.RECONVERGENT B0, `(.L_x_2315) ;  /* 0x0000008000007945 */ /* 0x000fe20003800200 */
[C---:B------:R-:W-:Y:S02]  /*b570*/  ISETP.GE.AND P2, PT, R64.reuse, 0x401, PT ;  /* 0x000004014000780c */ /* 0x040fe40003f46270 */
[C---:B------:R-:W-:Y:S02]  /*b580*/  ISETP.GE.AND P3, PT, R64.reuse, 0x481, PT ;  /* 0x000004814000780c */ /* 0x040fe40003f66270 */
[C---:B------:R-:W-:Y:S02]  /*b590*/  ISETP.GE.AND P4, PT, R64.reuse, 0x501, PT ;  /* 0x000005014000780c */ /* 0x040fe40003f86270 */
[----:B------:R-:W-:-:S05]  /*b5a0*/  ISETP.GE.AND P5, PT, R64, 0x581, PT ;  /* 0x000005814000780c */ /* 0x000fca0003fa6270 */
[----:B-1----:R-:W-:Y:S08]  /*b5b0*/  @!P6 BRA `(.L_x_2316) ;  /* 0x000000000008e947 */ /* 0x002ff00003800000 */
[----:B------:R1:W-:Y:S04]  /*b5c0*/  REDG.E.ADD.F32.FTZ.RN.STRONG.GPU desc[UR26][R60.64+0xe00], R153 ;  /* 0x000e00993c0079a6 */ /* 0x0003e8000c12f31a */
[----:B0-----:R1:W-:Y:S02]  /*b5d0*/  REDG.E.ADD.F32.FTZ.RN.STRONG.GPU desc[UR26][R62.64+0xe00], R157 ;  /* 0x000e009d3e0079a6 */ /* 0x0013e4000c12f31a */
.L_x_2316:
[----:B------:R-:W-:Y:S05]  /*b5e0*/  BSYNC.RECONVERGENT B0 ;  /* 0x0000000000007941 */ /* 0x000fea0003800200 */
.L_x_2315:
[----:B-1----:R1:W0:Y:S01]  /*b5f0*/  LDS R153, [R148+0xd600] ;  /* 0x00d6000094997984 */ /* 0x0022220000000800 */
[----:B------:R-:W-:Y:S04]  /*b600*/  BSSY.RECONVERGENT B0, `(.L_x_2317) ;  /* 0x0000004000007945 */ /* 0x000fe80003800200 */
[----:B------:R-:W-:Y:S05]  /*b610*/  @!P2 BRA `(.L_x_2318) ;  /* 0x000000000008a947 */ /* 0x000fea0003800000 */
[----:B------:R1:W-:Y:S04]  /*b620*/  REDG.E.ADD.F32.FTZ.RN.STRONG.GPU desc[UR26][R60.64+0x1000], R149 ;  /* 0x001000953c0079a6 */ /* 0x0003e8000c12f31a */
[----:B0-----:R1:W-:Y:S02]  /*b630*/  REDG.E.ADD.F32.FTZ.RN.STRONG.GPU desc[UR26][R62.64+0x1000], R153 ;  /* 0x001000993e0079a6 */ /* 0x0013e4000c12f31a */
.L_x_2318:
[----:B------:R-:W-:Y:S05]  /*b640*/  BSYNC.RECONVERGENT B0 ;  /* 0x0000000000007941 */ /* 0x000fea0003800200 */
.L_x_2317:
[----:B-1----:R1:W0:Y:S01]  /*b650*/  LDS R149, [R146+0xd800] ;  /* 0x00d8000092957984 */ /* 0x0022220000000800 */
[----:B------:R-:W-:Y:S04]  /*b660*/  BSSY.RECONVERGENT B0, `(.L_x_2319) ;  /* 0x0000004000007945 */ /* 0x000fe80003800200 */
[----:B------:R-:W-:Y:S05]  /*b670*/  @!P3 BRA `(.L_x_2320) ;  /* 0x000000000008b947 */ /* 0x000fea0003800000 */
[----:B------:R1:W-:Y:S04]  /*b680*/  REDG.E.ADD.F32.FTZ.RN.STRONG.GPU desc[UR26][R60.64+0x1200], R145 ;  /* 0x001200913c0079a6 */ /* 0x0003e8000c12f31a */
[----:B0-----:R1:W-:Y:S02]  /*b690*/  REDG.E.ADD.F32.FTZ.RN.STRONG.GPU desc[UR26][R62.64+0x1200], R149 ;  /* 0x001200953e0079a6 */ /* 0x0013e4000c12f31a */
.L_x_2320:
[----:B------:R-:W-:Y:S05]  /*b6a0*/  BSYNC.RECONVERGENT B0 ;  /* 0x0000000000007941 */ /* 0x000fea0003800200 */
.L_x_2319:
[----:B-1----:R1:W0:Y:S01]  /*b6b0*/  LDS R145, [R144+0xda00] ;  /* 0x00da000090917984 */ /* 0x0022220000000800 */
[----:B------:R-:W-:Y:S04]  /*b6c0*/  BSSY.RECONVERGENT B0, `(.L_x_2321) ;  /* 0x0000004000007945 */ /* 0x000fe80003800200 */
[----:B------:R-:W-:Y:S05]  /*b6d0*/  @!P4 BRA `(.L_x_2322) ;  /* 0x000000000008c947 */ /* 0x000fea0003800000 */
[----:B------:R1:W-:Y:S04]  /*b6e0*/  REDG.E.ADD.F32.FTZ.RN.STRONG.GPU desc[UR26][R60.64+0x1400], R143 ;  /* 0x0014008f3c0079a6 */ /* 0x0003e8000c12f31a */
[----:B0-----:R1:W-:Y:S02]  /*b6f0*/  REDG.E.ADD.F32.FTZ.RN.STRONG.GPU desc[UR26][R62.64+0x1400], R145 ;  /* 0x001400913e0079a6 */ /* 0x0013e4000c12f31a */
.L_x_2322:
[----:B------:R-:W-:Y:S05]  /*b700*/  BSYNC.RECONVERGENT B0 ;  /* 0x0000000000007941 */ /* 0x000fea0003800200 */
.L_x_2321:
[----:B-1----:R1:W0:Y:S01]  /*b710*/  LDS R143, [R142+0xdc00] ;  /* 0x00dc00008e8f7984 */ /* 0x0022220000000800 */
[----:B------:R-:W-:Y:S04]  /*b720*/  BSSY.RECONVERGENT B0, `(.L_x_2323) ;  /* 0x0000004000007945 */ /* 0x000fe80003800200 */
[----:B------:R-:W-:Y:S05]  /*b730*/  @!P5 BRA `(.L_x_2324) ;  /* 0x000000000008d947 */ /* 0x000fea0003800000 */
[----:B------:R1:W-:Y:S04]  /*b740*/  REDG.E.ADD.F32.FTZ.RN.STRONG.GPU desc[UR26][R60.64+0x1600], R141 ;  /* 0x0016008d3c0079a6 */ /* 0x0003e8000c12f31a */
[----:B0-----:R1:W-:Y:S02]  /*b750*/  REDG.E.ADD.F32.FTZ.RN.STRONG.GPU desc[UR26][R62.64+0x1600], R143 ;  /* 0x0016008f3e0079a6 */ /* 0x0013e4000c12f31a */
.L_x_2324:
[----:B------:R-:W-:Y:S05]  /*b760*/  BSYNC.RECONVERGENT B0 ;  /* 0x0000000000007941 */ /* 0x000fea0003800200 */
.L_x_2323:
        /* <DEDUP_REMOVED lines=10> */
.L_x_2326:
[----:B------:R-:W-:Y:S05]  /*b810*/  BSYNC.RECONVERGENT B0 ;  /* 0x0000000000007941 */ /* 0x000fea0003800200 */
.L_x_2325:
[----:B-1----:R1:W0:Y:S01]  /*b820*/  LDS R139, [R138+0xe000] ;  /* 0x00e000008a8b7984 */ /* 0x0022220000000800 */
[----:B------:R-:W-:Y:S04]  /*b830*/  BSSY.RECONVERGENT B0, `(.L_x_2327) ;  /* 0x0000004000007945 */ /* 0x000fe80003800200 */
[----:B------:R-:W-:Y:S05]  /*b840*/  @!P2 BRA `(.L_x_2328) ;  /* 0x000000000008a947 */ /* 0x000fea0003800000 */
[----:B------:R1:W-:Y:S04]  /*b850*/  REDG.E.ADD.F32.FTZ.RN.STRONG.GPU desc[UR26][R60.64+0x1a00], R137 ;  /* 0x001a00893c0079a6 */ /* 0x0003e8000c12f31a */
[----:B0-----:R1:W-:Y:S02]  /*b860*/  REDG.E.ADD.F32.FTZ.RN.STRONG.GPU desc[UR26][R62.64+0x1a00], R139 ;  /* 0x001a008b3e0079a6 */ /* 0x0013e4000c12f31a */
.L_x_2328:
[----:B------:R-:W-:Y:S05]  /*b870*/  BSYNC.RECONVERGENT B0 ;  /* 0x0000000000007941 */ /* 0x000fea0003800200 */
.L_x_2327:
[----:B-1----:R1:W0:Y:S01]  /*b880*/  LDS R137, [R136+0xe200] ;  /* 0x00e2000088897984 */ /* 0x0022220000000800 */
[----:B------:R-:W-:Y:S04]  /*b890*/  BSSY.RECONVERGENT B0, `(.L_x_2329) ;  /* 0x0000004000007945 */ /* 0x000fe80003800200 */
[----:B------:R-:W-:Y:S05]  /*b8a0*/  @!P3 BRA `(.L_x_2330) ;  /* 0x000000000008b947 */ /* 0x000fea0003800000 */
[----:B------:R1:W-:Y:S04]  /*b8b0*/  REDG.E.ADD.F32.FTZ.RN.STRONG.GPU desc[UR26][R60.64+0x1c00], R135 ;  /* 0x001c00873c0079a6 */ /* 0x0003e8000c12f31a */
[----:B0-----:R1:W-:Y:S02]  /*b8c0*/  REDG.E.ADD.F32.FTZ.RN.STRONG.GPU desc[UR26][R62.64+0x1c00], R137 ;  /* 0x001c00893e0079a6 */ /* 0x0013e4000c12f31a */
.L_x_2330:
[----:B------:R-:W-:Y:S05]  /*b8d0*/  BSYNC.RECONVERGENT B0 ;  /* 0x0000000000007941 */ /* 0x000fea0003800200 */
.L_x_2329:
[----:B-1----:R1:W0:Y:S01]  /*b8e0*/  LDS R135, [R134+0xe400] ;  /* 0x00e4000086877984 */ /* 0x0022220000000800 */
[----:B------:R-:W-:Y:S04]  /*b8f0*/  BSSY.RECONVERGENT B0, `(.L_x_2331) ;  /* 0x0000004000007945 */ /* 0x000fe80003800200 */
[----:B------:R-:W-:Y:S05]  /*b900*/  @!P4 BRA `(.L_x_2332) ;  /* 0x000000000008c947 */ /* 0x000fea0003800000 */
[----:B------:R1:W-:Y:S04]  /*b910*/  REDG.E.ADD.F32.FTZ.RN.STRONG.GPU desc[UR26][R60.64+0x1e00], R133 ;  /* 0x001e00853c0079a6 */ /* 0x0003e8000c12f31a */
[----:B0-----:R1:W-:Y:S02]  /*b920*/  REDG.E.ADD.F32.FTZ.RN.STRONG.GPU desc[UR26][R62.64+0x1e00], R135 ;  /* 0x001e00873e0079a6 */ /* 0x0013e4000c12f31a */
.L_x_2332:
[----:B------:R-:W-:Y:S05]  /*b930*/  BSYNC.RECONVERGENT B0 ;  /* 0x0000000000007941 */ /* 0x000fea0003800200 */
.L_x_2331:
[----:B-1----:R1:W0:Y:S01]  /*b940*/  LDS R133, [R132+0xe600] ;  /* 0x00e6000084857984 */ /* 0x0022220000000800 */
[----:B------:R-:W-:Y:S04]  /*b950*/  BSSY.RECONVERGENT B0, `(.L_x_2333) ;  /* 0x0000004000007945 */ /* 0x000fe80003800200 */
[----:B------:R-:W-:Y:S05]  /*b960*/  @!P5 BRA `(.L_x_2334) ;  /* 0x000000000008d947 */ /* 0x000fea0003800000 */
[----:B------:R1:W-:Y:S04]  /*b970*/  REDG.E.ADD.F32.FTZ.RN.STRONG.GPU desc[UR26][R60.64+0x2000], R131 ;  /* 0x002000833c0079a6 */ /* 0x0003e8000c12f31a */
[----:B0-----:R1:W-:Y:S02]  /*b980*/  REDG.E.ADD.F32.FTZ.RN.STRONG.GPU desc[UR26][R62.64+0x2000], R133 ;  /* 0x002000853e0079a6 */ /* 0x0013e4000c12f31a */
.L_x_2334:
[----:B------:R-:W-:Y:S05]  /*b990*/  BSYNC.RECONVERGENT B0 ;  /* 0x0000000000007941 */ /* 0x000fea0003800200 */
.L_x_2333:
        /* <DEDUP_REMOVED lines=10> */
.L_x_2336:
[----:B------:R-:W-:Y:S05]  /*ba40*/  BSYNC.RECONVERGENT B0 ;  /* 0x0000000000007941 */ /* 0x000fea0003800200 */
.L_x_2335:
[----:B-1----:R1:W0:Y:S01]  /*ba50*/  LDS R129, [R128+0xea00] ;  /* 0x00ea000080817984 */ /* 0x0022220000000800 */
[----:B------:R-:W-:Y:S04]  /*ba60*/  BSSY.RECONVERGENT B0, `(.L_x_2337) ;  /* 0x0000004000007945 */ /* 0x000fe80003800200 */
[----:B------:R-:W-:Y:S05]  /*ba70*/  @!P2 BRA `(.L_x_2338) ;  /* 0x000000000008a947 */ /* 0x000fea0003800000 */
[----:B------:R1:W-:Y:S04]  /*ba80*/  REDG.E.ADD.F32.FTZ.RN.STRONG.GPU desc[UR26][R60.64+0x2400], R127 ;  /* 0x0024007f3c0079a6 */ /* 0x0003e8000c12f31a */
[----:B0-----:R1:W-:Y:S02]  /*ba90*/  REDG.E.ADD.F32.FTZ.RN.STRONG.GPU desc[UR26][R62.64+0x2400], R129 ;  /* 0x002400813e0079a6 */ /* 0x0013e4000c12f31a */
.L_x_2338:
[----:B------:R-:W-:Y:S05]  /*baa0*/  BSYNC.RECONVERGENT B0 ;  /* 0x0000000000007941 */ /* 0x000fea0003800200 */
.L_x_2337:
[----:B-1----:R1:W0:Y:S01]  /*bab0*/  LDS R127, [R126+0xec00] ;  /* 0x00ec00007e7f7984 */ /* 0x0022220000000800 */
[----:B------:R-:W-:Y:S04]  /*bac0*/  BSSY.RECONVERGENT B0, `(.L_x_2339) ;  /* 0x0000004000007945 */ /* 0x000fe80003800200 */
[----:B------:R-:W-:Y:S05]  /*bad0*/  @!P3 BRA `(.L_x_2340) ;  /* 0x000000000008b947 */ /* 0x000fea0003800000 */
[----:B------:R1:W-:Y:S04]  /*bae0*/  REDG.E.ADD.F32.FTZ.RN.STRONG.GPU desc[UR26][R60.64+0x2600], R125 ;  /* 0x0026007d3c0079a6 */ /* 0x0003e8000c12f31a */
[----:B0-----:R1:W-:Y:S02]  /*baf0*/  REDG.E.ADD.F32.FTZ.RN.STRONG.GPU desc[UR26][R62.64+0x2600], R127 ;  /* 0x0026007f3e0079a6 */ /* 0x0013e4000c12f31a */
.L_x_2340:
[----:B------:R-:W-:Y:S05]  /*bb00*/  BSYNC.RECONVERGENT B0 ;  /* 0x0000000000007941 */ /* 0x000fea0003800200 */
.L_x_2339:
[----:B-1----:R1:W0:Y:S01]  /*bb10*/  LDS R125, [R124+0xee00] ;  /* 0x00ee00007c7d7984 */ /* 0x0022220000000800 */
[----:B------:R-:W-:Y:S04]  /*bb20*/  BSSY.RECONVERGENT B0, `(.L_x_2341) ;  /* 0x0000004000007945 */ /* 0x000fe80003800200 */
[----:B------:R-:W-:Y:S05]  /*bb30*/  @!P4 BRA `(.L_x_2342) ;  /* 0x000000000008c947 */ /* 0x000fea0003800000 */
[----:B------:R1:W-:Y:S04]  /*bb40*/  REDG.E.ADD.F32.FTZ.RN.STRONG.GPU desc[UR26][R60.64+0x2800], R123 ;  /* 0x0028007b3c0079a6 */ /* 0x0003e8000c12f31a */
[----:B0-----:R1:W-:Y:S02]  /*bb50*/  REDG.E.ADD.F32.FTZ.RN.STRONG.GPU desc[UR26][R62.64+0x2800], R125 ;  /* 0x0028007d3e0079a6 */ /* 0x0013e4000c12f31a */
.L_x_2342:
[----:B------:R-:W-:Y:S05]  /*bb60*/  BSYNC.RECONVERGENT B0 ;  /* 0x0000000000007941 */ /* 0x000fea0003800200 */
.L_x_2341:
[----:B-1----:R1:W0:Y:S01]  /*bb70*/  LDS R123, [R122+0xf000] ;  /* 0x00f000007a7b7984 */ /* 0x0022220000000800 */
[----:B------:R-:W-:Y:S04]  /*bb80*/  BSSY.RECONVERGENT B0, `(.L_x_2343) ;  /* 0x0000004000007945 */ /* 0x000fe80003800200 */
[----:B------:R-:W-:Y:S05]  /*bb90*/  @!P5 BRA `(.L_x_2344) ;  /* 0x000000000008d947 */ /* 0x000fea0003800000 */
[----:B------:R1:W-:Y:S04]  /*bba0*/  REDG.E.ADD.F32.FTZ.RN.STRONG.GPU desc[UR26][R60.64+0x2a00], R121 ;  /* 0x002a00793c0079a6 */ /* 0x0003e8000c12f31a */
[----:B0-----:R1:W-:Y:S02]  /*bbb0*/  REDG.E.ADD.F32.FTZ.RN.STRONG.GPU desc[UR26][R62.64+0x2a00], R123 ;  /* 0x002a007b3e0079a6 */ /* 0x0013e4000c12f31a */
.L_x_2344:
[----:B------:R-:W-:Y:S05]  /*bbc0*/  BSYNC.RECONVERGENT B0 ;  /* 0x0000000000007941 */ /* 0x000fea0003800200 */
.L_x_2343:
        /* <DEDUP_REMOVED lines=10> */
.L_x_2346:
[----:B------:R-:W-:Y:S05]  /*bc70*/  BSYNC.RECONVERGENT B0 ;  /* 0x0000000000007941 */ /* 0x000fea0003800200 */
.L_x_2345:
[----:B-1----:R1:W0:Y:S01]  /*bc80*/  LDS R119, [R108+0xf400] ;  /* 0x00f400006c777984 */ /* 0x0022220000000800 */
[----:B------:R-:W-:Y:S04]  /*bc90*/  BSSY.RECONVERGENT B0, `(.L_x_2347) ;  /* 0x0000004000007945 */ /* 0x000fe80003800200 */
[----:B------:R-:W-:Y:S05]  /*bca0*/  @!P2 BRA `(.L_x_2348) ;  /* 0x000000000008a947 */ /* 0x000fea0003800000 */
[----:B------:R1:W-:Y:S04]  /*bcb0*/  REDG.E.ADD.F32.FTZ.RN.STRONG.GPU desc[UR26][R60.64+0x2e00], R107 ;  /* 0x002e006b3c0079a6 */ /* 0x0003e8000c12f31a */
[----:B0-----:R1:W-:Y:S02]  /*bcc0*/  REDG.E.ADD.F32.FTZ.RN.STRONG.GPU desc[UR26][R62.64+0x2e00], R119 ;  /* 0x002e00773e0079a6 */ /* 0x0013e4000c12f31a */
.L_x_2348:
[----:B------:R-:W-:Y:S05]  /*bcd0*/  BSYNC.RECONVERGENT B0 ;  /* 0x0000000000007941 */ /* 0x000fea0003800200 */
.L_x_2347:
[----:B-1----:R1:W0:Y:S01]  /*bce0*/  LDS R107, [R106+0xf600] ;  /* 0x00f600006a6b7984 */ /* 0x0022220000000800 */
[----:B------:R-:W-:Y:S04]  /*bcf0*/  BSSY.RECONVERGENT B0, `(.L_x_2349) ;  /* 0x0000004000007945 */ /* 0x000fe80003800200 */
[----:B------:R-:W-:Y:S05]  /*bd00*/  @!P3 BRA `(.L_x_2350) ;  /* 0x000000000008b947 */ /* 0x000fea0003800000 */
[----:B------:R1:W-:Y:S04]  /*bd10*/  REDG.E.ADD.F32.FTZ.RN.STRONG.GPU desc[UR26][R60.64+0x3000], R105 ;  /* 0x003000693c0079a6 */ /* 0x0003e8000c12f31a */
[----:B0-----:R1:W-:Y:S02]  /*bd20*/  REDG.E.ADD.F32.FTZ.RN.STRONG.GPU desc[UR26][R62.64+0x3000], R107 ;  /* 0x0030006b3e0079a6 */ /* 0x0013e4000c12f31a */
.L_x_2350:
[----:B------:R-:W-:Y:S05]  /*bd30*/  BSYNC.RECONVERGENT B0 ;  /* 0x0000000000007941 */ /* 0x000fea0003800200 */
.L_x_2349:
[----:B-1----:R1:W0:Y:S01]  /*bd40*/  LDS R105, [R104+0xf800] ;  /* 0x00f8000068697984 */ /* 0x0022220000000800 */
[----:B------:R-:W-:Y:S04]  /*bd50*/  BSSY.RECONVERGENT B0, `(.L_x_2351) ;  /* 0x0000004000007945 */ /* 0x000fe80003800200 */
[----:B------:R-:W-:Y:S05]  /*bd60*/  @!P4 BRA `(.L_x_2352) ;  /* 0x000000000008c947 */ /* 0x000fea0003800000 */
[----:B------:R1:W-:Y:S04]  /*bd70*/  REDG.E.ADD.F32.FTZ.RN.STRONG.GPU desc[UR26][R60.64+0x3200], R103 ;  /* 0x003200673c0079a6 */ /* 0x0003e8000c12f31a */
[----:B0-----:R1:W-:Y:S02]  /*bd80*/  REDG.E.ADD.F32.FTZ.RN.STRONG.GPU desc[UR26][R62.64+0x3200], R105 ;  /* 0x003200693e0079a6 */ /* 0x0013e4000c12f31a */
.L_x_2352:
[----:B------:R-:W-:Y:S05]  /*bd90*/  BSYNC.RECONVERGENT B0 ;  /* 0x0000000000007941 */ /* 0x000fea0003800200 */
.L_x_2351:
[----:B-1----:R1:W0:Y:S01]  /*bda0*/  LDS R103, [R102+0xfa00] ;  /* 0x00fa000066677984 */ /* 0x0022220000000800 */
[----:B------:R-:W-:Y:S04]  /*bdb0*/  BSSY.RECONVERGENT B0, `(.L_x_2353) ;  /* 0x0000004000007945 */ /* 0x000fe80003800200 */
[----:B------:R-:W-:Y:S05]  /*bdc0*/  @!P5 BRA `(.L_x_2354) ;  /* 0x000000000008d947 */ /* 0x000fea0003800000 */
[----:B------:R1:W-:Y:S04]  /*bdd0*/  REDG.E.ADD.F32.FTZ.RN.STRONG.GPU desc[UR26][R60.64+0x3400], R101 ;  /* 0x003400653c0079a6 */ /* 0x0003e8000c12f31a */
[----:B0-----:R1:W-:Y:S02]  /*bde0*/  REDG.E.ADD.F32.FTZ.RN.STRONG.GPU desc[UR26][R62.64+0x3400], R103 ;  /* 0x003400673e0079a6 */ /* 0x0013e4000c12f31a */
.L_x_2354:
[----:B------:R-:W-:Y:S05]  /*bdf0*/  BSYNC.RECONVERGENT B0 ;  /* 0x0000000000007941 */ /* 0x000fea0003800200 */
.L_x_2353:
        /* <DEDUP_REMOVED lines=10> */
.L_x_2356:
[----:B------:R-:W-:Y:S05]  /*bea0*/  BSYNC.RECONVERGENT B0 ;  /* 0x0000000000007941 */ /* 0x000fea0003800200 */
.L_x_2355:
[----:B-1----:R1:W0:Y:S01]  /*beb0*/  LDS R99, [R98+0xfe00] ;  /* 0x00fe000062637984 */ /* 0x0022220000000800 */
[----:B------:R-:W-:Y:S04]  /*bec0*/  BSSY.RECONVERGENT B0, `(.L_x_2357) ;  /* 0x0000004000007945 */ /* 0x000fe80003800200 */
[----:B------:R-:W-:Y:S05]  /*bed0*/  @!P2 BRA `(.L_x_2358) ;  /* 0x000000000008a947 */ /* 0x000fea0003800000 */
[----:B------:R1:W-:Y:S04]  /*bee0*/  REDG.E.ADD.F32.FTZ.RN.STRONG.GPU desc[UR26][R60.64+0x3800], R97 ;  /* 0x003800613c0079a6 */ /* 0x0003e8000c12f31a */
[----:B0-----:R1:W-:Y:S02]  /*bef0*/  REDG.E.ADD.F32.FTZ.RN.STRONG.GPU desc[UR26][R62.64+0x3800], R99 ;  /* 0x003800633e0079a6 */ /* 0x0013e4000c12f31a */
.L_x_2358:
[----:B------:R-:W-:Y:S05]  /*bf00*/  BSYNC.RECONVERGENT B0 ;  /* 0x0000000000007941 */ /* 0x000fea0003800200 */
.L_x_2357:
[----:B-1----:R1:W0:Y:S01]  /*bf10*/  LDS R97, [R74+0x10000] ;  /* 0x010000004a617984 */ /* 0x0022220000000800 */
[----:B------:R-:W-:Y:S04]  /*bf20*/  BSSY.RECONVERGENT B0, `(.L_x_2359) ;  /* 0x0000004000007945 */ /* 0x000fe80003800200 */
[----:B------:R-:W-:Y:S05]  /*bf30*/  @!P3 BRA `(.L_x_2360) ;  /* 0x000000000008b947 */ /* 0x000fea0003800000 */
[----:B------:R1:W-:Y:S04]  /*bf40*/  REDG.E.ADD.F32.FTZ.RN.STRONG.GPU desc[UR26][R60.64+0x3a00], R73 ;  /* 0x003a00493c0079a6 */ /* 0x0003e8000c12f31a */
[----:B0-----:R1:W-:Y:S02]  /*bf50*/  REDG.E.ADD.F32.FTZ.RN.STRONG.GPU desc[UR26][R62.64+0x3a00], R97 ;  /* 0x003a00613e0079a6 */ /* 0x0013e4000c12f31a */
.L_x_2360:
[----:B------:R-:W-:Y:S05]  /*bf60*/  BSYNC.RECONVERGENT B0 ;  /* 0x0000000000007941 */ /* 0x000fea0003800200 */
.L_x_2359:
[----:B-1----:R1:W0:Y:S01]  /*bf70*/  LDS R73, [R72+0x10200] ;  /* 0x0102000048497984 */ /* 0x0022220000000800 */
[----:B------:R-:W-:Y:S04]  /*bf80*/  BSSY.RECONVERGENT B0, `(.L_x_2361) ;  /* 0x0000004000007945 */ /* 0x000fe80003800200 */
[----:B------:R-:W-:Y:S05]  /*bf90*/  @!P4 BRA `(.L_x_2362) ;  /* 0x000000000008c947 */ /* 0x000fea0003800000 */
[----:B------:R1:W-:Y:S04]  /*bfa0*/  REDG.E.ADD.F32.FTZ.RN.STRONG.GPU desc[UR26][R60.64+0x3c00], R71 ;  /* 0x003c00473c0079a6 */ /* 0x0003e8000c12f31a */
[----:B0-----:R1:W-:Y:S02]  /*bfb0*/  REDG.E.ADD.F32.FTZ.RN.STRONG.GPU desc[UR26][R62.64+0x3c00], R73 ;  /* 0x003c00493e0079a6 */ /* 0x0013e4000c12f31a */
.L_x_2362:
[----:B------:R-:W-:Y:S05]  /*bfc0*/  BSYNC.RECONVERGENT B0 ;  /* 0x0000000000007941 */ /* 0x000fea0003800200 */
.L_x_2361:
[----:B-1----:R1:W0:Y:S01]  /*bfd0*/  LDS R71, [R70+0x10400] ;  /* 0x0104000046477984 */ /* 0x0022220000000800 */
[----:B------:R-:W-:Y:S04]  /*bfe0*/  BSSY.RECONVERGENT B0, `(.L_x_2363) ;  /* 0x0000004000007945 */ /* 0x000fe80003800200 */
[----:B------:R-:W-:Y:S05]  /*bff0*/  @!P5 BRA `(.L_x_2364) ;  /* 0x000000000008d947 */ /* 0x000fea0003800000 */
[----:B------:R1:W-:Y:S04]  /*c000*/  REDG.E.ADD.F32.FTZ.RN.STRONG.GPU desc[UR26][R60.64+0x3e00], R69 ;  /* 0x003e00453c0079a6 */ /* 0x0003e8000c12f31a */
[----:B0-----:R1:W-:Y:S02]  /*c010*/  REDG.E.ADD.F32.FTZ.RN.STRONG.GPU desc[UR26][R62.64+0x3e00], R71 ;  /* 0x003e00473e0079a6 */ /* 0x0013e4000c12f31a */
.L_x_2364:
[----:B------:R-:W-:Y:S05]  /*c020*/  BSYNC.RECONVERGENT B0 ;  /* 0x0000000000007941 */ /* 0x000fea0003800200 */
.L_x_2363:
[----:B-1----:R-:W1:Y:S01]  /*c030*/  SHFL.DOWN PT, R60, R65, 0x1, 0x1f ;  /* 0x08201f00413c7f89 */ /* 0x002e6200000e0000 */
[----:B------:R-:W-:Y:S01]  /*c040*/  ISETP.GT.AND P2, PT, R239, 0x1e, PT ;  /* 0x0000001eef00780c */ /* 0x000fe20003f44270 */
[----:B------:R-:W-:Y:S01]  /*c050*/  FFMA.FTZ R90, R90, R93, R91 ;  /* 0x0000005d5a5a7223 */ /* 0x000fe2000001005b */
[----:B------:R-:W-:Y:S01]  /*c060*/  FMUL.FTZ R94, R94, R173 ;  /* 0x000000ad5e5e7220 */ /* 0x000fe20000410000 */
[----:B------:R-:W5:Y:S01]  /*c070*/  SHFL.DOWN PT, R61, R66, 0x1, 0x1f ;  /* 0x08201f00423d7f89 */ /* 0x000f6200000e0000 */
[----:B------:R-:W-:Y:S01]  /*c080*/  FMUL.FTZ R116, R116, R154 ;  /* 0x0000009a74747220 */ /* 0x000fe20000410000 */
[----:B------:R-:W-:Y:S01]  /*c090*/  FMUL.FTZ R175, R88, R175 ;  /* 0x000000af58af7220 */ /* 0x000fe20000410000 */
[----:B------:R-:W-:Y:S01]  /*c0a0*/  FFMA.FTZ R117, R117, R155, R176 ;  /* 0x0000009b75757223 */ /* 0x000fe200000100b0 */
[----:B------:R-:W-:Y:S01]  /*c0b0*/  FFMA.FTZ R95, R95, R174, R94 ;  /* 0x000000ae5f5f7223 */ /* 0x000fe2000001005e */
[----:B------:R-:W-:Y:S01]  /*c0c0*/  FFMA.FTZ R116, R115, R76, R116 ;  /* 0x0000004c73747223 */ /* 0x000fe20000010074 */
[----:B------:R-:W-:Y:S01]  /*c0d0*/  FFMA.FTZ R86, R86, R171, R175 ;  /* 0x000000ab56567223 */ /* 0x000fe200000100af */
        /* <DEDUP_REMOVED lines=12> */
[----:B------:R-:W-:Y:S01]  /*c1a0*/  BSSY.RECONVERGENT B0, `(.L_x_2365) ;  /* 0x0000041000007945 */ /* 0x000fe20003800200 */
[----:B-1----:R-:W-:Y:S01]  /*c1b0*/  @!P2 FADD.FTZ R65, R65, R60 ;  /* 0x0000003c4141a221 */ /* 0x002fe20000010000 */
[----:B------:R-:W-:Y:S01]  /*c1c0*/  FADD.FTZ R40, R79, R40 ;  /* 0x000000284f287221 */ /* 0x000fe20000010000 */
[----:B------:R-:W-:Y:S01]  /*c1d0*/  FADD.FTZ R39, R92, R39 ;  /* 0x000000275c277221 */ /* 0x000fe20000010000 */
[----:B------:R-:W-:Y:S01]  /*c1e0*/  FFMA.FTZ R231, R27, R96, R231 ;  /* 0x000000601be77223 */ /* 0x000fe200000100e7 */
[----:B-----5:R-:W-:Y:S01]  /*c1f0*/  @!P2 FADD.FTZ R66, R66, R61 ;  /* 0x0000003d4242a221 */ /* 0x020fe20000010000 */
[----:B------:R-:W1:Y:S01]  /*c200*/  SHFL.DOWN PT, R60, R65, 0x2, 0x1f ;  /* 0x08401f00413c7f89 */ /* 0x000e6200000e0000 */
[----:B------:R-:W-:Y:S01]  /*c210*/  ISETP.GT.AND P2, PT, R239, 0x1d, PT ;  /* 0x0000001def00780c */ /* 0x000fe20003f44270 */
[----:B------:R-:W-:Y:S01]  /*c220*/  FFMA.FTZ R232, R28, R117, R232 ;  /* 0x000000751ce87223 */ /* 0x000fe200000100e8 */
[----:B------:R-:W-:Y:S01]  /*c230*/  FFMA.FTZ R233, R29, R116, R233 ;  /* 0x000000741de97223 */ /* 0x000fe200000100e9 */
[----:B------:R-:W5:Y:S01]  /*c240*/  SHFL.DOWN PT, R61, R66, 0x2, 0x1f ;  /* 0x08401f00423d7f89 */ /* 0x000f6200000e0000 */
[----:B------:R-:W-:Y:S01]  /*c250*/  FFMA.FTZ R234, R30, R113, R234 ;  /* 0x000000711eea7223 */ /* 0x000fe200000100ea */
[----:B------:R-:W-:Y:S01]  /*c260*/  FFMA.FTZ R237, R31, R112, R237 ;  /* 0x000000701fed7223 */ /* 0x000fe200000100ed */
[----:B------:R-:W-:-:S07]  /*c270*/  FFMA.FTZ R238, R32, R109, R238 ;  /* 0x0000006d20ee7223 */ /* 0x000fce00000100ee */
[----:B-1----:R-:W-:Y:S01]  /*c280*/  @!P2 FADD.FTZ R65, R65, R60 ;  /* 0x0000003c4141a221 */ /* 0x002fe20000010000 */
[----:B-----5:R-:W-:-:S04]  /*c290*/  @!P2 FADD.FTZ R66, R66, R61 ;  /* 0x0000003d4242a221 */ /* 0x020fc80000010000 */
[----:B------:R-:W1:Y:S01]  /*c2a0*/  SHFL.DOWN PT, R60, R65, 0x4, 0x1f ;  /* 0x08801f00413c7f89 */ /* 0x000e6200000e0000 */
[----:B------:R-:W-:-:S03]  /*c2b0*/  ISETP.GT.AND P2, PT, R239, 0x1b, PT ;  /* 0x0000001bef00780c */ /* 0x000fc60003f44270 */
[----:B------:R-:W5:Y:S10]  /*c2c0*/  SHFL.DOWN PT, R61, R66, 0x4, 0x1f ;  /* 0x08801f00423d7f89 */ /* 0x000f7400000e0000 */
[----:B-1----:R-:W-:Y:S01]  /*c2d0*/  @!P2 FADD.FTZ R65, R65, R60 ;  /* 0x0000003c4141a221 */ /* 0x002fe20000010000 */
[----:B-----5:R-:W-:-:S04]  /*c2e0*/  @!P2 FADD.FTZ R66, R66, R61 ;  /* 0x0000003d4242a221 */ /* 0x020fc80000010000 */
[----:B------:R-:W1:Y:S01]  /*c2f0*/  SHFL.DOWN PT, R60, R65, 0x8, 0x1f ;  /* 0x09001f00413c7f89 */ /* 0x000e6200000e0000 */
[----:B------:R-:W-:-:S03]  /*c300*/  ISETP.GT.AND P2, PT, R239, 0x17, PT ;  /* 0x00000017ef00780c */ /* 0x000fc60003f44270 */
[----:B------:R-:W5:Y:S10]  /*c310*/  SHFL.DOWN PT, R61, R66, 0x8, 0x1f ;  /* 0x09001f00423d7f89 */ /* 0x000f7400000e0000 */
[----:B-1----:R-:W-:Y:S01]  /*c320*/  @!P2 FADD.FTZ R65, R65, R60 ;  /* 0x0000003c4141a221 */ /* 0x002fe20000010000 */
[----:B------:R-:W-:Y:S01]  /*c330*/  FFMA.FTZ R60, R54, R117, R95 ;  /* 0x00000075363c7223 */ /* 0x000fe2000001005f */
[----:B-----5:R-:W-:-:S03]  /*c340*/  @!P2 FADD.FTZ R66, R66, R61 ;  /* 0x0000003d4242a221 */ /* 0x020fc60000010000 */
[----:B0-----:R-:W0:Y:S01]  /*c350*/  SHFL.DOWN PT, R62, R65, 0x10, 0x1f ;  /* 0x0a001f00413e7f89 */ /* 0x001e2200000e0000 */
[----:B------:R-:W-:Y:S01]  /*c360*/  ISETP.NE.AND P2, PT, R239, RZ, PT ;  /* 0x000000ffef00720c */ /* 0x000fe20003f45270 */
[----:B------:R-:W-:Y:S01]  /*c370*/  FFMA.FTZ R61, R53, R96, R90 ;  /* 0x00000060353d7223 */ /* 0x000fe2000001005a */
[----:B------:R-:W-:Y:S01]  /*c380*/  FADD.FTZ R37, R60, R37 ;  /* 0x000000253c257221 */ /* 0x000fe20000010000 */
[----:B------:R-:W1:Y:S01]  /*c390*/  SHFL.DOWN PT, R69, R66, 0x10, 0x1f ;  /* 0x0a001f0042457f89 */ /* 0x000e6200000e0000 */
[----:B------:R-:W-:Y:S01]  /*c3a0*/  FFMA.FTZ R60, R58, R109, R85 ;  /* 0x0000006d3a3c7223 */ /* 0x000fe20000010055 */
[----:B------:R-:W-:Y:S01]  /*c3b0*/  FADD.FTZ R38, R61, R38 ;  /* 0x000000263d267221 */ /* 0x000fe20000010000 */
[----:B------:R-:W-:Y:S02]  /*c3c0*/  FFMA.FTZ R61, R55, R116, R86 ;  /* 0x00000074373d7223 */ /* 0x000fe40000010056 */
[----:B------:R-:W-:Y:S02]  /*c3d0*/  FADD.FTZ R33, R60, R33 ;  /* 0x000000213c217221 */ /* 0x000fe40000010000 */
[----:B------:R-:W-:Y:S01]  /*c3e0*/  FADD.FTZ R36, R61, R36 ;  /* 0x000000243d247221 */ /* 0x000fe20000010000 */
[----:B------:R-:W-:-:S02]  /*c3f0*/  FFMA.FTZ R61, R57, R112, R82 ;  /* 0x00000070393d7223 */ /* 0x000fc40000010052 */
[----:B------:R-:W-:Y:S02]  /*c400*/  @!P2 LOP3.LUT R63, R68, 0xf8, RZ, 0xc0, !PT ;  /* 0x000000f8443fa812 */ /* 0x000fe400078ec0ff */
[----:B------:R-:W-:Y:S01]  /*c410*/  FADD.FTZ R34, R61, R34 ;  /* 0x000000223d227221 */ /* 0x000fe20000010000 */
[----:B0-----:R-:W-:Y:S01]  /*c420*/  FADD.FTZ R68, R65, R62 ;  /* 0x0000003e41447221 */ /* 0x001fe20000010000 */
[----:B------:R-:W-:Y:S01]  /*c430*/  FFMA.FTZ R62, R56, R113, R81 ;  /* 0x00000071383e7223 */ /* 0x000fe20000010051 */
[----:B-1----:R-:W-:-:S03]  /*c440*/  FADD.FTZ R69, R66, R69 ;  /* 0x0000004542457221 */ /* 0x002fc60000010000 */
[----:B------:R-:W-:Y:S02]  /*c450*/  FADD.FTZ R35, R62, R35 ;  /* 0x000000233e237221 */ /* 0x000fe40000010000 */
[----:B------:R0:W-:Y:S01]  /*c460*/  @!P2 STS.64 [R63+UR28+0x10808], R68 ;  /* 0x010808443f00a988 */ /* 0x0001e20008000a1c */
[----:B------:R-:W-:Y:S06]  /*c470*/  BAR.SYNC.DEFER_BLOCKING 0x0 ;  /* 0x0000000000007b1d */ /* 0x000fec0000010000 */
[----:B------:R-:W-:Y:S05]  /*c480*/  @P1 BRA `(.L_x_2366) ;  /* 0x0000000000481947 */ /* 0x000fea0003800000 */
[----:B------:R-:W-:Y:S01]  /*c490*/  UISETP.NE.AND UP0, UPT, UR19, UR47, UPT ;  /* 0x0000002f1300728c */ /* 0x000fe2000bf05270 */
[----:B0-----:R-:W0:Y:S01]  /*c4a0*/  LDS.128 R60, [UR28+0x10810] ;  /* 0x0108101cff3c7984 */ /* 0x001e220008000c00 */
[----:B------:R-:W-:Y:S01]  /*c4b0*/  ULEA UR33, UR8, UR28, 0x3 ;  /* 0x0000001c08217291 */ /* 0x000fe2000f8e18ff */
[----:B------:R-:W-:Y:S02]  /*c4c0*/  ISETP.GT.AND P1, PT, R239, 0xf, PT ;  /* 0x0000000fef00780c */ /* 0x000fe40003f24270 */
[----:B------:R-:W1:Y:S01]  /*c4d0*/  LDS.64 R70, [UR28+0x10820] ;  /* 0x0108201cff467984 */ /* 0x000e620008000a00 */
[----:B------:R-:W-:Y:S02]  /*c4e0*/  PLOP3.LUT P2, PT, PT, PT, UP0, 0x80, 0x8 ;  /* 0x000000000008781c */ /* 0x000fe40003f4f008 */
[----:B------:R-:W-:Y:S02]  /*c4f0*/  FSEL R65, R65, R68, P1 ;  /* 0x0000004441417208 */ /* 0x000fe40000800000 */
[----:B------:R-:W-:-:S09]  /*c500*/  FSEL R66, R66, R69, P1 ;  /* 0x0000004542427208 */ /* 0x000fd20000800000 */
[----:B------:R-:W5:Y:S01]  /*c510*/  @P2 LDS.64 R72, [UR33+0x14080] ;  /* 0x01408021ff482984 */ /* 0x000f620008000a00 */
[----:B0-----:R-:W-:Y:S01]  /*c520*/  FADD.FTZ R65, R60, R65 ;  /* 0x000000413c417221 */ /* 0x001fe20000010000 */
[----:B------:R-:W-:-:S03]  /*c530*/  FADD.FTZ R66, R61, R66 ;  /* 0x000000423d427221 */ /* 0x000fc60000010000 */
[----:B------:R-:W-:Y:S01]  /*c540*/  FADD.FTZ R65, R62, R65 ;  /* 0x000000413e417221 */ /* 0x000fe20000010000 */
[----:B------:R-:W-:-:S03]  /*c550*/  FADD.FTZ R66, R63, R66 ;  /* 0x000000423f427221 */ /* 0x000fc60000010000 */
[----:B-1----:R-:W-:Y:S01]  /*c560*/  FADD.FTZ R70, R65, R70 ;  /* 0x0000004641467221 */ /* 0x002fe20000010000 */
[----:B------:R-:W-:-:S03]  /*c570*/  FADD.FTZ R71, R66, R71 ;  /* 0x0000004742477221 */ /* 0x000fc60000010000 */
[----:B-----5:R-:W-:Y:S01]  /*c580*/  @P2 FADD.FTZ R70, R70, R72 ;  /* 0x0000004846462221 */ /* 0x020fe20000010000 */
[----:B------:R-:W-:-:S05]  /*c590*/  @P2 FADD.FTZ R71, R71, R73 ;  /* 0x0000004947472221 */ /* 0x000fca0000010000 */
[----:B------:R1:W-:Y:S02]  /*c5a0*/  STS.64 [UR33+0x14080], R70 ;  /* 0x01408046ff007988 */ /* 0x0003e40008000a21 */
.L_x_2366:
[----:B------:R-:W-:Y:S05]  /*c5b0*/  BSYNC.RECONVERGENT B0 ;  /* 0x0000000000007941 */ /* 0x000fea0003800200 */
.L_x_2365:
[----:B------:R-:W-:-:S04]  /*c5c0*/  UIADD3 UR8, UPT, UPT, UR8, 0x1, URZ ;  /* 0x0000000108087890 */ /* 0x000fc8000fffe0ff */
[----:B------:R-:W-:-:S09]  /*c5d0*/  UISETP.GE.AND UP0, UPT, UR8, UR48, UPT ;  /* 0x000000300800728c */ /* 0x000fd2000bf06270 */
[----:B------:R-:W-:Y:S05]  /*c5e0*/  BRA.U !UP0, `(.L_x_2367) ;  /* 0xffffff61087c7547 */ /* 0x000fea000b83ffff */
.L_x_2271:
[----:B------:R-:W5:Y:S01]  /*c5f0*/  LDL.LU R83, [R1+0x28] ;  /* 0x0000280001537983 */ /* 0x000f620000300800 */
[----:B------:R-:W-:Y:S01]  /*c600*/  BAR.SYNC.DEFER_BLOCKING 0x0 ;  /* 0x0000000000007b1d */ /* 0x000fe20000010000 */
[----:B------:R-:W-:Y:S01]  /*c610*/  ULEA UR30, UR19, 0xfffff800, 0xb ;  /* 0xfffff800131e7891 */ /* 0x000fe2000f8e58ff */
[----:B------:R-:W-:-:S06]  /*c620*/  ISETP.NE.AND P0, PT, R189, RZ, PT ;  /* 0x000000ffbd00720c */ /* 0x000fcc0003f05270 */
[----:B------:R-:W-:Y:S01]  /*c630*/  S2UR UR36, SR_CTAID.X ;  /* 0x00000000002479c3 */ /* 0x000fe20000002500 */
[----:B------:R-:W2:Y:S01]  /*c640*/  LDCU.64 UR34, c[0x0][0x500] ;  /* 0x0000a000ff2277ac */ /* 0x000ea20008000a00 */
[----:B------:R-:W3:Y:S04]  /*c650*/  LDL.LU R82, [R1+0x24] ;  /* 0x0000240001527983 */ /* 0x000ee80000300800 */
[----:B------:R-:W4:Y:S04]  /*c660*/  LDL.LU R78, [R1+0x20] ;  /* 0x00002000014e7983 */ /* 0x000f280000300800 */
[----:B------:R-:W4:Y:S04]  /*c670*/  LDL.LU R76, [R1+0x1c] ;  /* 0x00001c00014c7983 */ /* 0x000f280000300800 */
[----:B------:R-:W4:Y:S04]  /*c680*/  LDL.LU R74, [R1+0x18] ;  /* 0x00001800014a7983 */ /* 0x000f280000300800 */
[----:B------:R-:W4:Y:S04]  /*c690*/  LDL.LU R72, [R1+0x14] ;  /* 0x0000140001487983 */ /* 0x000f280000300800 */
[----:B-1----:R-:W4:Y:S04]  /*c6a0*/  LDL.LU R70, [R1+0x10] ;  /* 0x0000100001467983 */ /* 0x002f280000300800 */
[----:B0-----:R-:W4:Y:S04]  /*c6b0*/  LDL.LU R68, [R1+0xc] ;  /* 0x00000c0001447983 */ /* 0x001f280000300800 */
[----:B------:R-:W4:Y:S04]  /*c6c0*/  LDL.LU R66, [R1+0x8] ;  /* 0x0000080001427983 */ /* 0x000f280000300800 */
[----:B------:R-:W4:Y:S04]  /*c6d0*/  LDL.LU R64, [R1+0x4] ;  /* 0x0000040001407983 */ /* 0x000f280000300800 */
[----:B------:R-:W4:Y:S04]  /*c6e0*/  LDL.LU R62, [R1] ;  /* 0x00000000013e7983 */ /* 0x000f280000300800 */
[----:B------:R-:W4:Y:S01]  /*c6f0*/  LDL.LU R60, [R1+0x2c] ;  /* 0x00002c00013c7983 */ /* 0x000f220000300800 */
[----:B------:R-:W-:Y:S01]  /*c700*/  UIADD3 UR32, UPT, UPT, -UR30, UR32, URZ ;  /* 0x000000201e207290 */ /* 0x000fe2000fffe1ff */
[----:B------:R-:W2:Y:S01]  /*c710*/  S2UR UR8, SR_CTAID.Y ;  /* 0x00000000000879c3 */ /* 0x000ea20000002600 */
        /* <DEDUP_REMOVED lines=22> */
[----:B--2---:R-:W-:Y:S01]  /*c880*/  UIMAD UR29, UR8, UR35, URZ ;  /* 0x00000023081d72a4 */ /* 0x004fe2000f8e02ff */
        /* <DEDUP_REMOVED lines=18> */
[----:B------:R-:W-:Y:S01]  /*c9b0*/  UIADD3 UR14, UP4, UPT, UR14, -0x2000, URZ ;  /* 0xffffe0000e0e7890 */ /* 0x000fe2000ff9e0ff */
        /* <DEDUP_REMOVED lines=20> */
[----:B-1----:R-:W-:Y:S02]  /*cb00*/  UIMAD.WIDE.U32 UR30, UR36, UR10, UR30 ;  /* 0x0000000a241e72a5 */ /* 0x002fe4000f8e001e */
[----:B------:R-:W-:Y:S01]  /*cb10*/  UIADD3.X UR12, UPT, UPT, UR12, -0x1, URZ, UP3, !UPT ;  /* 0xffffffff0c0c7890 */ /* 0x000fe20009ffe4ff */
[----:B------:R-:W-:Y:S01]  /*cb20*/  LDS R43, [R249+0x600] ;  /* 0x00060000f92b7984 */ /* 0x000fe20000000800 */
[----:B------:R-:W-:Y:S02]  /*cb30*/  UIMAD UR11, UR36, UR11, UR31 ;  /* 0x0000000b240b72a4 */ /* 0x000fe4000f8e021f */
[----:B------:R-:W-:Y:S01]  /*cb40*/  UIADD3.X UR13, UPT, UPT, UR13, -0x1, URZ, UP4, !UPT ;  /* 0xffffffff0d0d7890 */ /* 0x000fe2000a7fe4ff */
[----:B------:R-:W-:Y:S01]  /*cb50*/  LDS R45, [R244+0x680] ;  /* 0x00068000f42d7984 */ /* 0x000fe20000000800 */
[----:B------:R-:W-:-:S03]  /*cb60*/  UMOV UR10, UR30 ;  /* 0x0000001e000a7c82 */ /* 0x000fc60008000000 */
        /* <DEDUP_REMOVED lines=78> */
[----:B------:R-:W-:-:S03]  /*d050*/  NOP ;  /* 0x0000000000007918 */ /* 0x000fc60000000000 */
[----:B------:R-:W-:Y:S01]  /*d060*/  LDS R7, [R83] ;  /* 0x0000000053077984 */ /* 0x000fe20000000800 */
[----:B--2---:R-:W-:-:S03]  /*d070*/  FADD.FTZ R184, R183, R184 ;  /* 0x000000b8b7b87221 */ /* 0x004fc60000010000 */
[----:B------:R-:W-:Y:S01]  /*d080*/  LDS R11, [R82+0x80] ;  /* 0x00008000520b7984 */ /* 0x000fe20000000800 */
[----:B---3--:R-:W-:-:S03]  /*d090*/  FADD.FTZ R185, R184, R185 ;  /* 0x000000b9b8b97221 */ /* 0x008fc60000010000 */
        /* <DEDUP_REMOVED lines=61> */
.L_x_2270:
        /* <DEDUP_REMOVED lines=9> */
[----:B------:R-:W0:Y:S01]  /*d500*/  S2R R4, SR_LANEID ;  /* 0x0000000000047919 */ /* 0x000e220000000000 */
[----:B------:R-:W1:Y:S01]  /*d510*/  S2R R6, SR_TID.X ;  /* 0x0000000000067919 */ /* 0x000e620000002100 */
[----:B0-----:R-:W-:-:S13]  /*d520*/  ISETP.NE.AND P1, PT, R4, RZ, PT ;  /* 0x000000ff0400720c */ /* 0x001fda0003f25270 */
[----:B------:R-:W0:Y:S01]  /*d530*/  @!P1 S2R R8, SR_CgaCtaId ;  /* 0x0000000000089919 */ /* 0x000e220000008800 */
[----:B------:R-:W-:-:S04]  /*d540*/  @!P1 MOV R7, 0x400 ;  /* 0x0000040000079802 */ /* 0x000fc80000000f00 */
[----:B0-----:R-:W-:Y:S01]  /*d550*/  @!P1 LEA R7, R8, R7, 0x18 ;  /* 0x0000000708079211 */ /* 0x001fe200078ec0ff */
[----:B---3--:R-:W0:Y:S02]  /*d560*/  SHFL.DOWN P0, R0, R2, 0x1, 0x1f ;  /* 0x08201f0002007f89 */ /* 0x008e240000000000 */
[----:B0-----:R-:W-:-:S05]  /*d570*/  @P0 FADD R0, R0, R2 ;  /* 0x0000000200000221 */ /* 0x001fca0000000000 */
[----:B------:R-:W0:Y:S02]  /*d580*/  SHFL.DOWN P0, R3, R0, 0x2, 0x1f ;  /* 0x08401f0000037f89 */ /* 0x000e240000000000 */
[----:B0-----:R-:W-:Y:S01]  /*d590*/  @P0 FADD R3, R0, R3 ;  /* 0x0000000300030221 */ /* 0x001fe20000000000 */
[----:B-1----:R-:W-:-:S04]  /*d5a0*/  @!P1 SHF.R.U32.HI R0, RZ, 0x3, R6 ;  /* 0x00000003ff009819 */ /* 0x002fc80000011606 */
        /* <DEDUP_REMOVED lines=25> */
.L_x_2370:
[----:B------:R-:W-:Y:S05]  /*d740*/  BSYNC.RECONVERGENT B0 ;  /* 0x0000000000007941 */ /* 0x000fea0003800200 */
.L_x_2369:
[----:B------:R-:W-:Y:S01]  /*d750*/  UISETP.NE.U32.AND UP0, UPT, UR10, URZ, UPT ;  /* 0x000000ff0a00728c */ /* 0x000fe2000bf05070 */
[----:B--2---:R-:W-:-:S03]  /*d760*/  ISETP.GE.AND P0, PT, R9, UR16, PT ;  /* 0x0000001009007c0c */ /* 0x004fc6000bf06270 */
[----:B------:R-:W-:-:S09]  /*d770*/  UISETP.NE.AND.EX UP0, UPT, UR11, URZ, UPT, UP0 ;  /* 0x000000ff0b00728c */ /* 0x000fd2000bf05300 */
[----:B------:R-:W-:Y:S05]  /*d780*/  BRA.U !UP0, `(.L_x_2371) ;  /* 0x0000000108a07547 */ /* 0x000fea000b800000 */
[----:B01----:R-:W2:Y:S01]  /*d790*/  LDL.LU R2, [R1+0x2c] ;  /* 0x00002c0001027983 */ /* 0x003ea20000300800 */
[----:B------:R-:W-:Y:S01]  /*d7a0*/  BSSY.RECONVERGENT B0, `(.L_x_2371) ;  /* 0x0000026000007945 */ /* 0x000fe20003800200 */
[----:B------:R-:W0:Y:S01]  /*d7b0*/  S2R R4, SR_LANEID ;  /* 0x0000000000047919 */ /* 0x000e220000000000 */
        /* <DEDUP_REMOVED lines=36> */
.L_x_2372:
[----:B------:R-:W-:Y:S05]  /*da00*/  BSYNC.RECONVERGENT B0 ;  /* 0x0000000000007941 */ /* 0x000fea0003800200 */
.L_x_2371:
[----:B------:R-:W-:Y:S05]  /*da10*/  @P0 EXIT ;  /* 0x000000000000094d */ /* 0x000fea0003800000 */
[----:B------:R-:W2:Y:S01]  /*da20*/  S2UR UR9, SR_CgaCtaId ;  /* 0x00000000000979c3 */ /* 0x000ea20000008800 */
[----:B------:R-:W3:Y:S01]  /*da30*/  LDCU.64 UR6, c[0x0][0x4a8] ;  /* 0x00009500ff0677ac */ /* 0x000ee20008000a00 */
[----:B0-----:R-:W-:Y:S01]  /*da40*/  MOV R7, R9 ;  /* 0x0000000900077202 */ /* 0x001fe20000000f00 */
[----:B------:R-:W0:Y:S01]  /*da50*/  LDCU UR10, c[0x0][0x360] ;  /* 0x00006c00ff0a77ac */ /* 0x000e220008000800 */
[----:B------:R-:W4:Y:S01]  /*da60*/  LDCU.64 UR12, c[0x0][0x4b0] ;  /* 0x00009600ff0c77ac */ /* 0x000f220008000a00 */
[----:B------:R-:W0:Y:S01]  /*da70*/  LDCU.64 UR14, c[0x0][0x530] ;  /* 0x0000a600ff0e77ac */ /* 0x000e220008000a00 */
[----:B---3--:R-:W-:-:S03]  /*da80*/  UIMAD.WIDE.U32 UR4, UR8, UR6, URZ ;  /* 0x00000006080472a5 */ /* 0x008fc6000f8e00ff */
[----:B------:R-:W-:Y:S01]  /*da90*/  UMOV UR6, 0x400 ;  /* 0x0000040000067882 */ /* 0x000fe20000000000 */
[----:B------:R-:W-:Y:S02]  /*daa0*/  UIMAD UR8, UR8, UR7, UR5 ;  /* 0x00000007080872a4 */ /* 0x000fe4000f8e0205 */
[----:B0-2-4-:R-:W-:-:S12]  /*dab0*/  ULEA UR6, UR9, UR6, 0x18 ;  /* 0x0000000609067291 */ /* 0x015fd8000f8ec0ff */
.L_x_2373:
[C---:B------:R-:W-:Y:S02]  /*dac0*/  LEA R0, R7.reuse, UR6, 0x3 ;  /* 0x0000000607007c11 */ /* 0x040fe4000f8e18ff */
[----:B------:R-:W-:Y:S02]  /*dad0*/  SHF.R.S32.HI R4, RZ, 0x1f, R7 ;  /* 0x0000001fff047819 */ /* 0x000fe40000011407 */
[----:B01----:R-:W-:Y:S01]  /*dae0*/  MOV R2, UR4 ;  /* 0x0000000400027c02 */ /* 0x003fe20008000f00 */
[----:B------:R-:W0:Y:S01]  /*daf0*/  LDS.64 R8, [R0+0x14080] ;  /* 0x0140800000087984 */ /* 0x000e220000000a00 */
[----:B------:R-:W-:Y:S01]  /*db00*/  MOV R5, UR8 ;  /* 0x0000000800057c02 */ /* 0x000fe20008000f00 */
[----:B------:R-:W-:Y:S01]  /*db10*/  IMAD R6, R4, UR12, RZ ;  /* 0x0000000c04067c24 */ /* 0x000fe2000f8e02ff */
[----:B------:R-:W-:Y:S02]  /*db20*/  MOV R4, R2 ;  /* 0x0000000200047202 */ /* 0x000fe40000000f00 */
[----:B------:R-:W-:Y:S01]  /*db30*/  MOV R3, UR5 ;  /* 0x0000000500037c02 */ /* 0x000fe20008000f00 */
[----:B------:R-:W-:-:S02]  /*db40*/  IMAD R3, R7, UR13, R6 ;  /* 0x0000000d07037c24 */ /* 0x000fc4000f8e0206 */
[C---:B------:R-:W-:Y:S01]  /*db50*/  IMAD.WIDE.U32 R4, R7.reuse, UR12, R4 ;  /* 0x0000000c07047c25 */ /* 0x040fe2000f8e0004 */
[----:B------:R-:W-:-:S04]  /*db60*/  IADD3 R7, PT, PT, R7, UR10, RZ ;  /* 0x0000000a07077c10 */ /* 0x000fc8000fffe0ff */
[----:B------:R-:W-:Y:S02]  /*db70*/  IADD3 R3, PT, PT, R5, R3, RZ ;  /* 0x0000000305037210 */ /* 0x000fe40007ffe0ff */
[----:B------:R-:W-:-:S04]  /*db80*/  LEA R2, P0, R4, UR14, 0x3 ;  /* 0x0000000e04027c11 */ /* 0x000fc8000f8018ff */
[----:B------:R-:W-:Y:S02]  /*db90*/  LEA.HI.X R3, R4, UR15, R3, 0x3, P0 ;  /* 0x0000000f04037c11 */ /* 0x000fe400080f1c03 */
[----:B------:R-:W-:-:S03]  /*dba0*/  ISETP.GE.AND P0, PT, R7, UR16, PT ;  /* 0x0000001007007c0c */ /* 0x000fc6000bf06270 */
[----:B0-----:R0:W-:Y:S04]  /*dbb0*/  REDG.E.ADD.F32.FTZ.RN.STRONG.GPU desc[UR26][R2.64], R8 ;  /* 0x00000008020079a6 */ /* 0x0011e8000c12f31a */
[----:B------:R0:W-:Y:S06]  /*dbc0*/  REDG.E.ADD.F32.FTZ.RN.STRONG.GPU desc[UR26][R2.64+0x4], R9 ;  /* 0x00000409020079a6 */ /* 0x0001ec000c12f31a */
[----:B------:R-:W-:Y:S05]  /*dbd0*/  @!P0 BRA `(.L_x_2373) ;  /* 0xfffffffc00b88947 */ /* 0x000fea000383ffff */
[----:B------:R-:W-:Y:S05]  /*dbe0*/  EXIT ;  /* 0x000000000000794d */ /* 0x000fea0003800000 */
.L_x_2276:
[----:B------:R-:W-:Y:S01]  /*dbf0*/  MOV R248, R235 ;  /* 0x000000eb00f87202 */ /* 0x000fe20000000f00 */
[----:B------:R-:W-:Y:S01]  /*dc00*/  HFMA2 R77, -RZ, RZ, 0, 5.9604644775390625e-08 ;  /* 0x00000001ff4d7431 */ /* 0x000fe200000001ff */
[----:B------:R-:W-:Y:S02]  /*dc10*/  MOV R76, RZ ;  /* 0x000000ff004c7202 */ /* 0x000fe40000000f00 */
[----:B------:R-:W-:-:S07]  /*dc20*/  MOV R79, 0xffffffff ;  /* 0xffffffff004f7802 */ /* 0x000fce0000000f00 */
[----:B01---5:R-:W-:Y:S05]  /*dc30*/  WARPSYNC.COLLECTIVE R79, `(.L_x_2374) ;  /* 0x000000004f087348 */ /* 0x023fea0003c00000 */
[----:B------:R2:W3:Y:S02]  /*dc40*/  SHFL.UP P6, R251, R248, R77, R76 ;  /* 0x0400004df8fb7389 */ /* 0x0004e400000c004c */
[----:B0123-5:R-:W-:Y:S05]  /*dc50*/  ENDCOLLECTIVE ;  /* 0x000000000000791b */ /* 0x02ffea0003800000 */
.L_x_2374:
[----:B------:R-:W-:Y:S02]  /*dc60*/  MOV R248, R236 ;  /* 0x000000ec00f87202 */ /* 0x000fe40000000f00 */
[----:B------:R-:W-:-:S07]  /*dc70*/  MOV R78, R251 ;  /* 0x000000fb004e7202 */ /* 0x000fce0000000f00 */
[----:B------:R-:W-:Y:S05]  /*dc80*/  WARPSYNC.COLLECTIVE R79, `(.L_x_2375) ;  /* 0x000000004f087348 */ /* 0x000fea0003c00000 */
[----:B------:R0:W1:Y:S02]  /*dc90*/  SHFL.UP P6, R251, R248, R77, R76 ;  /* 0x0400004df8fb7389 */ /* 0x00006400000c004c */
[----:B01----:R-:W-:Y:S05]  /*dca0*/  ENDCOLLECTIVE ;  /* 0x000000000000791b */ /* 0x003fea0003800000 */
.L_x_2375:
[----:B------:R-:W-:Y:S02]  /*dcb0*/  MOV R248, R245 ;  /* 0x000000f500f87202 */ /* 0x000fe40000000f00 */
[----:B------:R-:W-:-:S07]  /*dcc0*/  MOV R223, R251 ;  /* 0x000000fb00df7202 */ /* 0x000fce0000000f00 */
[----:B------:R-:W-:Y:S05]  /*dcd0*/  WARPSYNC.COLLECTIVE R79, `(.L_x_2376) ;  /* 0x000000004f087348 */ /* 0x000fea0003c00000 */
[----:B------:R0:W1:Y:S02]  /*dce0*/  SHFL.UP P6, R251, R248, R77, R76 ;  /* 0x0400004df8fb7389 */ /* 0x00006400000c004c */
[----:B01----:R-:W-:Y:S05]  /*dcf0*/  ENDCOLLECTIVE ;  /* 0x000000000000791b */ /* 0x003fea0003800000 */
.L_x_2376:
[----:B------:R-:W-:Y:S02]  /*dd00*/  MOV R248, R246 ;  /* 0x000000f600f87202 */ /* 0x000fe40000000f00 */
[----:B------:R-:W-:-:S07]  /*dd10*/  MOV R247, R251 ;  /* 0x000000fb00f77202 */ /* 0x000fce0000000f00 */
[----:B------:R-:W-:Y:S05]  /*dd20*/  WARPSYNC.COLLECTIVE R79, `(.L_x_2377) ;  /* 0x000000004f087348 */ /* 0x000fea0003c00000 */
[----:B------:R0:W1:Y:S02]  /*dd30*/  SHFL.UP P6, R251, R248, R77, R76 ;  /* 0x0400004df8fb7389 */ /* 0x00006400000c004c */
[----:B01----:R-:W-:Y:S05]  /*dd40*/  ENDCOLLECTIVE ;  /* 0x000000000000791b */ /* 0x003fea0003800000 */
.L_x_2377:
        /* <DEDUP_REMOVED lines=17> */
.L_x_2378:
[----:B------:R-:W-:Y:S02]  /*de60*/  MOV R248, R236 ;  /* 0x000000ec00f87202 */ /* 0x000fe40000000f00 */
[----:B------:R-:W-:-:S07]  /*de70*/  MOV R78, R251 ;  /* 0x000000fb004e7202 */ /* 0x000fce0000000f00 */
[----:B------:R-:W-:Y:S05]  /*de80*/  WARPSYNC.COLLECTIVE R79, `(.L_x_2379) ;  /* 0x000000004f087348 */ /* 0x000fea0003c00000 */
[----:B------:R0:W1:Y:S02]  /*de90*/  SHFL.UP P6, R251, R248, R77, R76 ;  /* 0x0400004df8fb7389 */ /* 0x00006400000c004c */
[----:B01----:R-:W-:Y:S05]  /*dea0*/  ENDCOLLECTIVE ;  /* 0x000000000000791b */ /* 0x003fea0003800000 */
.L_x_2379:
[----:B------:R-:W-:Y:S02]  /*deb0*/  MOV R248, R245 ;  /* 0x000000f500f87202 */ /* 0x000fe40000000f00 */
[----:B------:R-:W-:-:S07]  /*dec0*/  MOV R223, R251 ;  /* 0x000000fb00df7202 */ /* 0x000fce0000000f00 */
[----:B------:R-:W-:Y:S05]  /*ded0*/  WARPSYNC.COLLECTIVE R79, `(.L_x_2380) ;  /* 0x000000004f087348 */ /* 0x000fea0003c00000 */
[----:B------:R0:W1:Y:S02]  /*dee0*/  SHFL.UP P6, R251, R248, R77, R76 ;  /* 0x0400004df8fb7389 */ /* 0x00006400000c004c */
[----:B01----:R-:W-:Y:S05]  /*def0*/  ENDCOLLECTIVE ;  /* 0x000000000000791b */ /* 0x003fea0003800000 */
.L_x_2380:
[----:B------:R-:W-:Y:S02]  /*df00*/  MOV R248, R246 ;  /* 0x000000f600f87202 */ /* 0x000fe40000000f00 */
[----:B------:R-:W-:-:S07]  /*df10*/  MOV R247, R251 ;  /* 0x000000fb00f77202 */ /* 0x000fce0000000f00 */
[----:B------:R-:W-:Y:S05]  /*df20*/  WARPSYNC.COLLECTIVE R79, `(.L_x_2381) ;  /* 0x000000004f087348 */ /* 0x000fea0003c00000 */
[----:B------:R0:W1:Y:S02]  /*df30*/  SHFL.UP P6, R251, R248, R77, R76 ;  /* 0x0400004df8fb7389 */ /* 0x00006400000c004c */
[----:B01----:R-:W-:Y:S05]  /*df40*/  ENDCOLLECTIVE ;  /* 0x000000000000791b */ /* 0x003fea0003800000 */
.L_x_2381:
        /* <DEDUP_REMOVED lines=17> */
.L_x_2382:
[----:B------:R-:W-:Y:S02]  /*e060*/  MOV R248, R236 ;  /* 0x000000ec00f87202 */ /* 0x000fe40000000f00 */
[----:B------:R-:W-:-:S07]  /*e070*/  MOV R78, R251 ;  /* 0x000000fb004e7202 */ /* 0x000fce0000000f00 */
[----:B------:R-:W-:Y:S05]  /*e080*/  WARPSYNC.COLLECTIVE R79, `(.L_x_2383) ;  /* 0x000000004f087348 */ /* 0x000fea0003c00000 */
[----:B------:R0:W1:Y:S02]  /*e090*/  SHFL.UP P6, R251, R248, R77, R76 ;  /* 0x0400004df8fb7389 */ /* 0x00006400000c004c */
[----:B01----:R-:W-:Y:S05]  /*e0a0*/  ENDCOLLECTIVE ;  /* 0x000000000000791b */ /* 0x003fea0003800000 */
.L_x_2383:
[----:B------:R-:W-:Y:S02]  /*e0b0*/  MOV R248, R245 ;  /* 0x000000f500f87202 */ /* 0x000fe40000000f00 */
[----:B------:R-:W-:-:S07]  /*e0c0*/  MOV R223, R251 ;  /* 0x000000fb00df7202 */ /* 0x000fce0000000f00 */
[----:B------:R-:W-:Y:S05]  /*e0d0*/  WARPSYNC.COLLECTIVE R79, `(.L_x_2384) ;  /* 0x000000004f087348 */ /* 0x000fea0003c00000 */
[----:B------:R0:W1:Y:S02]  /*e0e0*/  SHFL.UP P6, R251, R248, R77, R76 ;  /* 0x0400004df8fb7389 */ /* 0x00006400000c004c */
[----:B01----:R-:W-:Y:S05]  /*e0f0*/  ENDCOLLECTIVE ;  /* 0x000000000000791b */ /* 0x003fea0003800000 */
.L_x_2384:
[----:B------:R-:W-:Y:S02]  /*e100*/  MOV R248, R246 ;  /* 0x000000f600f87202 */ /* 0x000fe40000000f00 */
[----:B------:R-:W-:-:S07]  /*e110*/  MOV R247, R251 ;  /* 0x000000fb00f77202 */ /* 0x000fce0000000f00 */
[----:B------:R-:W-:Y:S05]  /*e120*/  WARPSYNC.COLLECTIVE R79, `(.L_x_2385) ;  /* 0x000000004f087348 */ /* 0x000fea0003c00000 */
[----:B------:R0:W1:Y:S02]  /*e130*/  SHFL.UP P6, R251, R248, R77, R76 ;  /* 0x0400004df8fb7389 */ /* 0x00006400000c004c */
[----:B01----:R-:W-:Y:S05]  /*e140*/  ENDCOLLECTIVE ;  /* 0x000000000000791b */ /* 0x003fea0003800000 */
.L_x_2385:
        /* <DEDUP_REMOVED lines=17> */
.L_x_2386:
[----:B------:R-:W-:Y:S02]  /*e260*/  MOV R248, R236 ;  /* 0x000000ec00f87202 */ /* 0x000fe40000000f00 */
[----:B------:R-:W-:-:S07]  /*e270*/  MOV R78, R251 ;  /* 0x000000fb004e7202 */ /* 0x000fce0000000f00 */
[----:B------:R-:W-:Y:S05]  /*e280*/  WARPSYNC.COLLECTIVE R79, `(.L_x_2387) ;  /* 0x000000004f087348 */ /* 0x000fea0003c00000 */
[----:B------:R0:W1:Y:S02]  /*e290*/  SHFL.UP P6, R251, R248, R77, R76 ;  /* 0x0400004df8fb7389 */ /* 0x00006400000c004c */
[----:B01----:R-:W-:Y:S05]  /*e2a0*/  ENDCOLLECTIVE ;  /* 0x000000000000791b */ /* 0x003fea0003800000 */
.L_x_2387:
[----:B------:R-:W-:Y:S02]  /*e2b0*/  MOV R248, R245 ;  /* 0x000000f500f87202 */ /* 0x000fe40000000f00 */
[----:B------:R-:W-:-:S07]  /*e2c0*/  MOV R223, R251 ;  /* 0x000000fb00df7202 */ /* 0x000fce0000000f00 */
[----:B------:R-:W-:Y:S05]  /*e2d0*/  WARPSYNC.COLLECTIVE R79, `(.L_x_2388) ;  /* 0x000000004f087348 */ /* 0x000fea0003c00000 */
[----:B------:R0:W1:Y:S02]  /*e2e0*/  SHFL.UP P6, R251, R248, R77, R76 ;  /* 0x0400004df8fb7389 */ /* 0x00006400000c004c */
[----:B01----:R-:W-:Y:S05]  /*e2f0*/  ENDCOLLECTIVE ;  /* 0x000000000000791b */ /* 0x003fea0003800000 */
.L_x_2388:
[----:B------:R-:W-:Y:S02]  /*e300*/  MOV R248, R246 ;  /* 0x000000f600f87202 */ /* 0x000fe40000000f00 */
[----:B------:R-:W-:-:S07]  /*e310*/  MOV R247, R251 ;  /* 0x000000fb00f77202 */ /* 0x000fce0000000f00 */
[----:B------:R-:W-:Y:S05]  /*e320*/  WARPSYNC.COLLECTIVE R79, `(.L_x_2389) ;  /* 0x000000004f087348 */ /* 0x000fea0003c00000 */
[----:B------:R0:W1:Y:S02]  /*e330*/  SHFL.UP P6, R251, R248, R77, R76 ;  /* 0x0400004df8fb7389 */ /* 0x00006400000c004c */
[----:B01----:R-:W-:Y:S05]  /*e340*/  ENDCOLLECTIVE ;  /* 0x000000000000791b */ /* 0x003fea0003800000 */
.L_x_2389:
        /* <DEDUP_REMOVED lines=17> */
.L_x_2390:
[----:B------:R-:W-:Y:S02]  /*e460*/  MOV R248, R236 ;  /* 0x000000ec00f87202 */ /* 0x000fe40000000f00 */
[----:B------:R-:W-:-:S07]  /*e470*/  MOV R78, R251 ;  /* 0x000000fb004e7202 */ /* 0x000fce0000000f00 */
[----:B------:R-:W-:Y:S05]  /*e480*/  WARPSYNC.COLLECTIVE R79, `(.L_x_2391) ;  /* 0x000000004f087348 */ /* 0x000fea0003c00000 */
[----:B------:R0:W1:Y:S02]  /*e490*/  SHFL.UP P6, R251, R248, R77, R76 ;  /* 0x0400004df8fb7389 */ /* 0x00006400000c004c */
[----:B01----:R-:W-:Y:S05]  /*e4a0*/  ENDCOLLECTIVE ;  /* 0x000000000000791b */ /* 0x003fea0003800000 */
.L_x_2391:
[----:B------:R-:W-:Y:S02]  /*e4b0*/  MOV R248, R245 ;  /* 0x000000f500f87202 */ /* 0x000fe40000000f00 */
[----:B------:R-:W-:-:S07]  /*e4c0*/  MOV R223, R251 ;  /* 0x000000fb00df7202 */ /* 0x000fce0000000f00 */
[----:B------:R-:W-:Y:S05]  /*e4d0*/  WARPSYNC.COLLECTIVE R79, `(.L_x_2392) ;  /* 0x000000004f087348 */ /* 0x000fea0003c00000 */
[----:B------:R0:W1:Y:S02]  /*e4e0*/  SHFL.UP P6, R251, R248, R77, R76 ;  /* 0x0400004df8fb7389 */ /* 0x00006400000c004c */
[----:B01----:R-:W-:Y:S05]  /*e4f0*/  ENDCOLLECTIVE ;  /* 0x000000000000791b */ /* 0x003fea0003800000 */
.L_x_2392:
[----:B------:R-:W-:Y:S02]  /*e500*/  MOV R248, R246 ;  /* 0x000000f600f87202 */ /* 0x000fe40000000f00 */
[----:B------:R-:W-:-:S07]  /*e510*/  MOV R247, R251 ;  /* 0x000000fb00f77202 */ /* 0x000fce0000000f00 */
[----:B------:R-:W-:Y:S05]  /*e520*/  WARPSYNC.COLLECTIVE R79, `(.L_x_2393) ;  /* 0x000000004f087348 */ /* 0x000fea0003c00000 */
[----:B------:R0:W1:Y:S02]  /*e530*/  SHFL.UP P6, R251, R248, R77, R76 ;  /* 0x0400004df8fb7389 */ /* 0x00006400000c004c */
[----:B01----:R-:W-:Y:S05]  /*e540*/  ENDCOLLECTIVE ;  /* 0x000000000000791b */ /* 0x003fea0003800000 */
.L_x_2393:
[----:B------:R-:W-:Y:S01]  /*e550*/  MOV R76, R251 ;  /* 0x000000fb004c7202 */ /* 0x000fe20000000f00 */
[----:B------:R-:W-:Y:S06]  /*e560*/  BRA `(.L_x_2394) ;  /* 0xffffff7c00847947 */ /* 0x000fec000383ffff */
.L_x_2277:
        /* <DEDUP_REMOVED lines=8> */
.L_x_2396:
[----:B------:R-:W-:Y:S05]  /*e5f0*/  BSYNC B0 ;  /* 0x0000000000007941 */ /* 0x000fea0003800000 */
.L_x_2395:
[----:B------:R-:W-:Y:S05]  /*e600*/  BRA `(.L_x_2397) ;  /* 0xffffff7c00907947 */ /* 0x000fea000383ffff */
.L_x_2278:
        /* <DEDUP_REMOVED lines=8> */
.L_x_2399:
[----:B------:R-:W-:Y:S05]  /*e690*/  BSYNC B0 ;  /* 0x0000000000007941 */ /* 0x000fea0003800000 */
.L_x_2398:
[----:B------:R-:W-:Y:S05]  /*e6a0*/  BRA `(.L_x_2400) ;  /* 0xffffff7c00707947 */ /* 0x000fea000383ffff */
.L_x_2279:
        /* <DEDUP_REMOVED lines=8> */
.L_x_2402:
[----:B------:R-:W-:Y:S05]  /*e730*/  BSYNC B0 ;  /* 0x0000000000007941 */ /* 0x000fea0003800000 */
.L_x_2401:
[----:B------:R-:W-:Y:S05]  /*e740*/  BRA `(.L_x_2403) ;  /* 0xffffff7c00507947 */ /* 0x000fea000383ffff */
.L_x_2280:
        /* <DEDUP_REMOVED lines=8> */
.L_x_2405:
[----:B------:R-:W-:Y:S05]  /*e7d0*/  BSYNC B0 ;  /* 0x0000000000007941 */ /* 0x000fea0003800000 */
.L_x_2404:
[----:B------:R-:W-:Y:S05]  /*e7e0*/  BRA `(.L_x_2406) ;  /* 0xffffff7c00307947 */ /* 0x000fea000383ffff */
.L_x_2281:
        /* <DEDUP_REMOVED lines=8> */
.L_x_2408:
[----:B------:R-:W-:Y:S05]  /*e870*/  BSYNC B0 ;  /* 0x0000000000007941 */ /* 0x000fea0003800000 */
.L_x_2407:
        /* <DEDUP_REMOVED lines=9> */
.L_x_2409:
[----:B------:R-:W-:Y:S02]  /*e910*/  MOV R248, R245 ;  /* 0x000000f500f87202 */ /* 0x000fe40000000f00 */
[----:B------:R-:W-:-:S07]  /*e920*/  MOV R236, R251 ;  /* 0x000000fb00ec7202 */ /* 0x000fce0000000f00 */
[----:B------:R-:W-:Y:S05]  /*e930*/  WARPSYNC.COLLECTIVE R79, `(.L_x_2410) ;  /* 0x000000004f087348 */ /* 0x000fea0003c00000 */
[----:B------:R0:W1:Y:S02]  /*e940*/  SHFL.UP P6, R251, R248, R77, R76 ;  /* 0x0400004df8fb7389 */ /* 0x00006400000c004c */
[----:B01----:R-:W-:Y:S05]  /*e950*/  ENDCOLLECTIVE ;  /* 0x000000000000791b */ /* 0x003fea0003800000 */
.L_x_2410:
[----:B------:R-:W-:Y:S02]  /*e960*/  MOV R248, R246 ;  /* 0x000000f600f87202 */ /* 0x000fe40000000f00 */
[----:B------:R-:W-:-:S07]  /*e970*/  MOV R245, R251 ;  /* 0x000000fb00f57202 */ /* 0x000fce0000000f00 */
[----:B------:R-:W-:Y:S05]  /*e980*/  WARPSYNC.COLLECTIVE R79, `(.L_x_2411) ;  /* 0x000000004f087348 */ /* 0x000fea0003c00000 */
[----:B------:R0:W1:Y:S02]  /*e990*/  SHFL.UP P6, R251, R248, R77, R76 ;  /* 0x0400004df8fb7389 */ /* 0x00006400000c004c */
[----:B01----:R-:W-:Y:S05]  /*e9a0*/  ENDCOLLECTIVE ;  /* 0x000000000000791b */ /* 0x003fea0003800000 */
.L_x_2411:
[----:B------:R-:W-:Y:S01]  /*e9b0*/  HFMA2 R77, -RZ, RZ, 0, 0 ;  /* 0x00000000ff4d7431 */ /* 0x000fe200000001ff */
[----:B------:R-:W-:-:S07]  /*e9c0*/  MOV R76, 0x1f ;  /* 0x0000001f004c7802 */ /* 0x000fce0000000f00 */
[----:B------:R-:W-:Y:S05]  /*e9d0*/  WARPSYNC.COLLECTIVE R79, `(.L_x_2412) ;  /* 0x000000004f087348 */ /* 0x000fea0003c00000 */
[----:B------:R0:W1:Y:S02]  /*e9e0*/  SHFL.IDX P3, R223, R78, R77, R76 ;  /* 0x0000004d4edf7389 */ /* 0x000064000006004c */
[----:B01----:R-:W-:Y:S05]  /*e9f0*/  ENDCOLLECTIVE ;  /* 0x000000000000791b */ /* 0x003fea0003800000 */
.L_x_2412:
[----:B------:R-:W-:Y:S02]  /*ea00*/  MOV R246, R251 ;  /* 0x000000fb00f67202 */ /* 0x000fe40000000f00 */
[----:B------:R-:W-:Y:S02]  /*ea10*/  MOV R78, R61 ;  /* 0x0000003d004e7202 */ /* 0x000fe40000000f00 */
[----:B------:R-:W-:-:S07]  /*ea20*/  MOV R60, R223 ;  /* 0x000000df003c7202 */ /* 0x000fce0000000f00 */
[----:B------:R-:W-:Y:S05]  /*ea30*/  WARPSYNC.COLLECTIVE R79, `(.L_x_2413) ;  /* 0x000000004f087348 */ /* 0x000fea0003c00000 */
[----:B------:R0:W1:Y:S02]  /*ea40*/  SHFL.IDX P3, R223, R78, R77, R76 ;  /* 0x0000004d4edf7389 */ /* 0x000064000006004c */
[----:B01----:R-:W-:Y:S05]  /*ea50*/  ENDCOLLECTIVE ;  /* 0x000000000000791b */ /* 0x003fea0003800000 */
.L_x_2413:
[----:B------:R-:W-:Y:S02]  /*ea60*/  MOV R78, R62 ;  /* 0x0000003e004e7202 */ /* 0x000fe40000000f00 */
[----:B------:R-:W-:-:S07]  /*ea70*/  MOV R61, R223 ;  /* 0x000000df003d7202 */ /* 0x000fce0000000f00 */
[----:B------:R-:W-:Y:S05]  /*ea80*/  WARPSYNC.COLLECTIVE R79, `(.L_x_2414) ;  /* 0x000000004f087348 */ /* 0x000fea0003c00000 */
[----:B------:R0:W1:Y:S02]  /*ea90*/  SHFL.IDX P3, R223, R78, R77, R76 ;  /* 0x0000004d4edf7389 */ /* 0x000064000006004c */
[----:B01----:R-:W-:Y:S05]  /*eaa0*/  ENDCOLLECTIVE ;  /* 0x000000000000791b */ /* 0x003fea0003800000 */
.L_x_2414:
[----:B------:R-:W-:Y:S02]  /*eab0*/  MOV R78, R63 ;  /* 0x0000003f004e7202 */ /* 0x000fe40000000f00 */
[----:B------:R-:W-:-:S07]  /*eac0*/  MOV R62, R223 ;  /* 0x000000df003e7202 */ /* 0x000fce0000000f00 */
[----:B------:R-:W-:Y:S05]  /*ead0*/  WARPSYNC.COLLECTIVE R79, `(.L_x_2415) ;  /* 0x000000004f087348 */ /* 0x000fea0003c00000 */
[----:B------:R0:W1:Y:S02]  /*eae0*/  SHFL.IDX P3, R223, R78, R77, R76 ;  /* 0x0000004d4edf7389 */ /* 0x000064000006004c */
[----:B01----:R-:W-:Y:S05]  /*eaf0*/  ENDCOLLECTIVE ;  /* 0x000000000000791b */ /* 0x003fea0003800000 */
.L_x_2415:
[----:B------:R-:W-:Y:S01]  /*eb00*/  MOV R63, R223 ;  /* 0x000000df003f7202 */ /* 0x000fe20000000f00 */
[----:B------:R-:W-:Y:S06]  /*eb10*/  BRA `(.L_x_2416) ;  /* 0xffffff78008c7947 */ /* 0x000fec000383ffff */
.L_x_2283:
[----:B------:R-:W-:Y:S01]  /*eb20*/  MOV R252, R245 ;  /* 0x000000f500fc7202 */ /* 0x000fe20000000f00 */
[----:B------:R-:W-:Y:S01]  /*eb30*/  HFMA2 R251, -RZ, RZ, 0, 5.9604644775390625e-08 ;  /* 0x00000001fffb7431 */ /* 0x000fe200000001ff */
[----:B------:R-:W-:Y:S02]  /*eb40*/  MOV R76, 0x1f ;  /* 0x0000001f004c7802 */ /* 0x000fe40000000f00 */
[----:B------:R-:W-:-:S07]  /*eb50*/  MOV R79, 0xffffffff ;  /* 0xffffffff004f7802 */ /* 0x000fce0000000f00 */
[----:B------:R-:W-:Y:S05]  /*eb60*/  WARPSYNC.COLLECTIVE R79, `(.L_x_2417) ;  /* 0x000000004f087348 */ /* 0x000fea0003c00000 */
[----:B------:R0:W1:Y:S02]  /*eb70*/  SHFL.DOWN P1, R223, R252, R251, R76 ;  /* 0x080000fbfcdf7389 */ /* 0x000064000002004c */
[----:B01----:R-:W-:Y:S05]  /*eb80*/  ENDCOLLECTIVE ;  /* 0x000000000000791b */ /* 0x003fea0003800000 */
.L_x_2417:
[----:B------:R-:W-:Y:S02]  /*eb90*/  MOV R252, R246 ;  /* 0x000000f600fc7202 */ /* 0x000fe40000000f00 */
[----:B------:R-:W-:-:S07]  /*eba0*/  MOV R77, R223 ;  /* 0x000000df004d7202 */ /* 0x000fce0000000f00 */
[----:B------:R-:W-:Y:S05]  /*ebb0*/  WARPSYNC.COLLECTIVE R79, `(.L_x_2418) ;  /* 0x000000004f087348 */ /* 0x000fea0003c00000 */
[----:B------:R0:W1:Y:S02]  /*ebc0*/  SHFL.DOWN P1, R223, R252, R251, R76 ;  /* 0x080000fbfcdf7389 */ /* 0x000064000002004c */
[----:B01----:R-:W-:Y:S05]  /*ebd0*/  ENDCOLLECTIVE ;  /* 0x000000000000791b */ /* 0x003fea0003800000 */
.L_x_2418:
[----:B------:R-:W-:Y:S02]  /*ebe0*/  MOV R252, R247 ;  /* 0x000000f700fc7202 */ /* 0x000fe40000000f00 */
[----:B------:R-:W-:-:S07]  /*ebf0*/  MOV R78, R223 ;  /* 0x000000df004e7202 */ /* 0x000fce0000000f00 */
[----:B------:R-:W-:Y:S05]  /*ec00*/  WARPSYNC.COLLECTIVE R79, `(.L_x_2419) ;  /* 0x000000004f087348 */ /* 0x000fea0003c00000 */
[----:B------:R0:W1:Y:S02]  /*ec10*/  SHFL.DOWN P1, R223, R252, R251, R76 ;  /* 0x080000fbfcdf7389 */ /* 0x000064000002004c */
[----:B01----:R-:W-:Y:S05]  /*ec20*/  ENDCOLLECTIVE ;  /* 0x000000000000791b */ /* 0x003fea0003800000 */
.L_x_2419:
[----:B------:R-:W-:Y:S02]  /*ec30*/  MOV R252, R248 ;  /* 0x000000f800fc7202 */ /* 0x000fe40000000f00 */
[----:B------:R-:W-:-:S07]  /*ec40*/  MOV R123, R223 ;  /* 0x000000df007b7202 */ /* 0x000fce0000000f00 */
[----:B------:R-:W-:Y:S05]  /*ec50*/  WARPSYNC.COLLECTIVE R79, `(.L_x_2420) ;  /* 0x000000004f087348 */ /* 0x000fea0003c00000 */
[----:B------:R0:W1:Y:S02]  /*ec60*/  SHFL.DOWN P1, R223, R252, R251, R76 ;  /* 0x080000fbfcdf7389 */ /* 0x000064000002004c */
[----:B01----:R-:W-:Y:S05]  /*ec70*/  ENDCOLLECTIVE ;  /* 0x000000000000791b */ /* 0x003fea0003800000 */
.L_x_2420:
[----:B------:R-:W-:Y:S01]  /*ec80*/  MOV R76, R223 ;  /* 0x000000df004c7202 */ /* 0x000fe20000000f00 */
[----:B------:R-:W-:Y:S06]  /*ec90*/  BRA `(.L_x_2421) ;  /* 0xffffff8c00ac7947 */ /* 0x000fec000383ffff */
.L_x_2286:
        /* <DEDUP_REMOVED lines=8> */
.L_x_2423:
[----:B------:R-:W-:Y:S05]  /*ed20*/  BSYNC B0 ;  /* 0x0000000000007941 */ /* 0x000fea0003800000 */
.L_x_2422:
        /* <DEDUP_REMOVED lines=8> */
.L_x_2424:
[----:B------:R-:W-:Y:S02]  /*edb0*/  MOV R252, R247 ;  /* 0x000000f700fc7202 */ /* 0x000fe40000000f00 */
[----:B------:R-:W-:-:S07]  /*edc0*/  MOV R78, R223 ;  /* 0x000000df004e7202 */ /* 0x000fce0000000f00 */
[----:B------:R-:W-:Y:S05]  /*edd0*/  WARPSYNC.COLLECTIVE R79, `(.L_x_2425) ;  /* 0x000000004f087348 */ /* 0x000fea0003c00000 */
[----:B------:R0:W1:Y:S02]  /*ede0*/  SHFL.DOWN P1, R223, R252, R251, R76 ;  /* 0x080000fbfcdf7389 */ /* 0x000064000002004c */
[----:B01----:R-:W-:Y:S05]  /*edf0*/  ENDCOLLECTIVE ;  /* 0x000000000000791b */ /* 0x003fea0003800000 */
.L_x_2425:
[----:B------:R-:W-:Y:S02]  /*ee00*/  MOV R252, R248 ;  /* 0x000000f800fc7202 */ /* 0x000fe40000000f00 */
[----:B------:R-:W-:-:S07]  /*ee10*/  MOV R123, R223 ;  /* 0x000000df007b7202 */ /* 0x000fce0000000f00 */
[----:B------:R-:W-:Y:S05]  /*ee20*/  WARPSYNC.COLLECTIVE R79, `(.L_x_2426) ;  /* 0x000000004f087348 */ /* 0x000fea0003c00000 */
[----:B------:R0:W1:Y:S02]  /*ee30*/  SHFL.DOWN P1, R223, R252, R251, R76 ;  /* 0x080000fbfcdf7389 */ /* 0x000064000002004c */
[----:B01----:R-:W-:Y:S05]  /*ee40*/  ENDCOLLECTIVE ;  /* 0x000000000000791b */ /* 0x003fea0003800000 */
.L_x_2426:
[----:B------:R-:W-:Y:S01]  /*ee50*/  MOV R79, R223 ;  /* 0x000000df004f7202 */ /* 0x000fe20000000f00 */
[----:B------:R-:W-:Y:S06]  /*ee60*/  BRA `(.L_x_2427) ;  /* 0xffffff8c00907947 */ /* 0x000fec000383ffff */
.L_x_2289:
        /* <DEDUP_REMOVED lines=8> */
.L_x_2429:
[----:B------:R-:W-:Y:S05]  /*eef0*/  BSYNC B0 ;  /* 0x0000000000007941 */ /* 0x000fea0003800000 */
.L_x_2428:
        /* <DEDUP_REMOVED lines=8> */
.L_x_2430:
[----:B------:R-:W-:Y:S02]  /*ef80*/  MOV R252, R247 ;  /* 0x000000f700fc7202 */ /* 0x000fe40000000f00 */
[----:B------:R-:W-:-:S07]  /*ef90*/  MOV R78, R223 ;  /* 0x000000df004e7202 */ /* 0x000fce0000000f00 */
[----:B------:R-:W-:Y:S05]  /*efa0*/  WARPSYNC.COLLECTIVE R79, `(.L_x_2431) ;  /* 0x000000004f087348 */ /* 0x000fea0003c00000 */
[----:B------:R0:W1:Y:S02]  /*efb0*/  SHFL.DOWN P1, R223, R252, R251, R76 ;  /* 0x080000fbfcdf7389 */ /* 0x000064000002004c */
[----:B01----:R-:W-:Y:S05]  /*efc0*/  ENDCOLLECTIVE ;  /* 0x000000000000791b */ /* 0x003fea0003800000 */
.L_x_2431:
[----:B------:R-:W-:Y:S02]  /*efd0*/  MOV R252, R248 ;  /* 0x000000f800fc7202 */ /* 0x000fe40000000f00 */
[----:B------:R-:W-:-:S07]  /*efe0*/  MOV R123, R223 ;  /* 0x000000df007b7202 */ /* 0x000fce0000000f00 */
[----:B------:R-:W-:Y:S05]  /*eff0*/  WARPSYNC.COLLECTIVE R79, `(.L_x_2432) ;  /* 0x000000004f087348 */ /* 0x000fea0003c00000 */
[----:B------:R0:W1:Y:S02]  /*f000*/  SHFL.DOWN P1, R223, R252, R251, R76 ;  /* 0x080000fbfcdf7389 */ /* 0x000064000002004c */
[----:B01----:R-:W-:Y:S05]  /*f010*/  ENDCOLLECTIVE ;  /* 0x000000000000791b */ /* 0x003fea0003800000 */
.L_x_2432:
[----:B------:R-:W-:Y:S01]  /*f020*/  MOV R79, R223 ;  /* 0x000000df004f7202 */ /* 0x000fe20000000f00 */
[----:B------:R-:W-:Y:S06]  /*f030*/  BRA `(.L_x_2433) ;  /* 0xffffff8c00747947 */ /* 0x000fec000383ffff */
.L_x_2292:
        /* <DEDUP_REMOVED lines=8> */
.L_x_2435:
[----:B------:R-:W-:Y:S05]  /*f0c0*/  BSYNC B0 ;  /* 0x0000000000007941 */ /* 0x000fea0003800000 */
.L_x_2434:
        /* <DEDUP_REMOVED lines=8> */
.L_x_2436:
[----:B------:R-:W-:Y:S02]  /*f150*/  MOV R252, R247 ;  /* 0x000000f700fc7202 */ /* 0x000fe40000000f00 */
[----:B------:R-:W-:-:S07]  /*f160*/  MOV R78, R223 ;  /* 0x000000df004e7202 */ /* 0x000fce0000000f00 */
[----:B------:R-:W-:Y:S05]  /*f170*/  WARPSYNC.COLLECTIVE R79, `(.L_x_2437) ;  /* 0x000000004f087348 */ /* 0x000fea0003c00000 */
[----:B------:R0:W1:Y:S02]  /*f180*/  SHFL.DOWN P1, R223, R252, R251, R76 ;  /* 0x080000fbfcdf7389 */ /* 0x000064000002004c */
[----:B01----:R-:W-:Y:S05]  /*f190*/  ENDCOLLECTIVE ;  /* 0x000000000000791b */ /* 0x003fea0003800000 */
.L_x_2437:
[----:B------:R-:W-:Y:S02]  /*f1a0*/  MOV R252, R248 ;  /* 0x000000f800fc7202 */ /* 0x000fe40000000f00 */
[----:B------:R-:W-:-:S07]  /*f1b0*/  MOV R123, R223 ;  /* 0x000000df007b7202 */ /* 0x000fce0000000f00 */
[----:B------:R-:W-:Y:S05]  /*f1c0*/  WARPSYNC.COLLECTIVE R79, `(.L_x_2438) ;  /* 0x000000004f087348 */ /* 0x000fea0003c00000 */
[----:B------:R0:W1:Y:S02]  /*f1d0*/  SHFL.DOWN P1, R223, R252, R251, R76 ;  /* 0x080000fbfcdf7389 */ /* 0x000064000002004c */
[----:B01----:R-:W-:Y:S05]  /*f1e0*/  ENDCOLLECTIVE ;  /* 0x000000000000791b */ /* 0x003fea0003800000 */
.L_x_2438:
[----:B------:R-:W-:Y:S01]  /*f1f0*/  MOV R79, R223 ;  /* 0x000000df004f7202 */ /* 0x000fe20000000f00 */
[----:B------:R-:W-:Y:S06]  /*f200*/  BRA `(.L_x_2439) ;  /* 0xffffff8c00587947 */ /* 0x000fec000383ffff */
.L_x_2295:
        /* <DEDUP_REMOVED lines=8> */
.L_x_2441:
[----:B------:R-:W-:Y:S05]  /*f290*/  BSYNC B0 ;  /* 0x0000000000007941 */ /* 0x000fea0003800000 */
.L_x_2440:
        /* <DEDUP_REMOVED lines=8> */
.L_x_2442:
[----:B------:R-:W-:Y:S02]  /*f320*/  MOV R252, R247 ;  /* 0x000000f700fc7202 */ /* 0x000fe40000000f00 */
[----:B------:R-:W-:-:S07]  /*f330*/  MOV R78, R223 ;  /* 0x000000df004e7202 */ /* 0x000fce0000000f00 */
[----:B------:R-:W-:Y:S05]  /*f340*/  WARPSYNC.COLLECTIVE R79, `(.L_x_2443) ;  /* 0x000000004f087348 */ /* 0x000fea0003c00000 */
[----:B------:R0:W1:Y:S02]  /*f350*/  SHFL.DOWN P1, R223, R252, R251, R76 ;  /* 0x080000fbfcdf7389 */ /* 0x000064000002004c */
[----:B01----:R-:W-:Y:S05]  /*f360*/  ENDCOLLECTIVE ;  /* 0x000000000000791b */ /* 0x003fea0003800000 */
.L_x_2443:
[----:B------:R-:W-:Y:S02]  /*f370*/  MOV R252, R248 ;  /* 0x000000f800fc7202 */ /* 0x000fe40000000f00 */
[----:B------:R-:W-:-:S07]  /*f380*/  MOV R123, R223 ;  /* 0x000000df007b7202 */ /* 0x000fce0000000f00 */
[----:B------:R-:W-:Y:S05]  /*f390*/  WARPSYNC.COLLECTIVE R79, `(.L_x_2444) ;  /* 0x000000004f087348 */ /* 0x000fea0003c00000 */
[----:B------:R0:W1:Y:S02]  /*f3a0*/  SHFL.DOWN P1, R223, R252, R251, R76 ;  /* 0x080000fbfcdf7389 */ /* 0x000064000002004c */
[----:B01----:R-:W-:Y:S05]  /*f3b0*/  ENDCOLLECTIVE ;  /* 0x000000000000791b */ /* 0x003fea0003800000 */
.L_x_2444:
[----:B------:R-:W-:Y:S01]  /*f3c0*/  MOV R79, R223 ;  /* 0x000000df004f7202 */ /* 0x000fe20000000f00 */
[----:B------:R-:W-:Y:S06]  /*f3d0*/  BRA `(.L_x_2445) ;  /* 0xffffff8c003c7947 */ /* 0x000fec000383ffff */
.L_x_2298:
        /* <DEDUP_REMOVED lines=8> */
.L_x_2447:
[----:B------:R-:W-:Y:S05]  /*f460*/  BSYNC B0 ;  /* 0x0000000000007941 */ /* 0x000fea0003800000 */
.L_x_2446:
        /* <DEDUP_REMOVED lines=10> */
.L_x_2448:
[----:B------:R-:W-:Y:S02]  /*f510*/  MOV R78, R247 ;  /* 0x000000f7004e7202 */ /* 0x000fe40000000f00 */
[----:B------:R-:W-:-:S07]  /*f520*/  MOV R221, R223 ;  /* 0x000000df00dd7202 */ /* 0x000fce0000000f00 */
[----:B------:R-:W-:Y:S05]  /*f530*/  WARPSYNC.COLLECTIVE R79, `(.L_x_2449) ;  /* 0x000000004f087348 */ /* 0x000fea0003c00000 */
[----:B------:R0:W1:Y:S02]  /*f540*/  SHFL.IDX P3, R223, R78, R77, R76 ;  /* 0x0000004d4edf7389 */ /* 0x000064000006004c */
[----:B01----:R-:W-:Y:S05]  /*f550*/  ENDCOLLECTIVE ;  /* 0x000000000000791b */ /* 0x003fea0003800000 */
.L_x_2449:
        /* <DEDUP_REMOVED lines=16> */
.L_x_2450:
[----:B------:R-:W-:Y:S01]  /*f660*/  MOV R78, R72 ;  /* 0x00000048004e7202 */ /* 0x000fe20000000f00 */
[----:B------:R-:W-:-:S07]  /*f670*/  FADD.FTZ R236, R223, R236 ;  /* 0x000000ecdfec7221 */ /* 0x000fce0000010000 */
[----:B------:R-:W-:Y:S05]  /*f680*/  WARPSYNC.COLLECTIVE R79, `(.L_x_2451) ;  /* 0x000000004f087348 */ /* 0x000fea0003c00000 */
[----:B------:R0:W1:Y:S02]  /*f690*/  SHFL.DOWN P1, R223, R252, R251, R76 ;  /* 0x080000fbfcdf7389 */ /* 0x000064000002004c */
[----:B01----:R-:W-:Y:S05]  /*f6a0*/  ENDCOLLECTIVE ;  /* 0x000000000000791b */ /* 0x003fea0003800000 */
.L_x_2451:
[----:B------:R-:W-:Y:S02]  /*f6b0*/  MOV R252, R246 ;  /* 0x000000f600fc7202 */ /* 0x000fe40000000f00 */
[----:B------:R-:W-:-:S07]  /*f6c0*/  MOV R245, R223 ;  /* 0x000000df00f57202 */ /* 0x000fce0000000f00 */
[----:B------:R-:W-:Y:S05]  /*f6d0*/  WARPSYNC.COLLECTIVE R79, `(.L_x_2452) ;  /* 0x000000004f087348 */ /* 0x000fea0003c00000 */
[----:B------:R0:W1:Y:S02]  /*f6e0*/  SHFL.DOWN P1, R223, R252, R251, R76 ;  /* 0x080000fbfcdf7389 */ /* 0x000064000002004c */
[----:B01----:R-:W-:Y:S05]  /*f6f0*/  ENDCOLLECTIVE ;  /* 0x000000000000791b */ /* 0x003fea0003800000 */
.L_x_2452:
[----:B------:R-:W-:Y:S02]  /*f700*/  MOV R252, R247 ;  /* 0x000000f700fc7202 */ /* 0x000fe40000000f00 */
[----:B------:R-:W-:-:S07]  /*f710*/  MOV R246, R223 ;  /* 0x000000df00f67202 */ /* 0x000fce0000000f00 */
[----:B------:R-:W-:Y:S05]  /*f720*/  WARPSYNC.COLLECTIVE R79, `(.L_x_2453) ;  /* 0x000000004f087348 */ /* 0x000fea0003c00000 */
[----:B------:R0:W1:Y:S02]  /*f730*/  SHFL.DOWN P1, R223, R252, R251, R76 ;  /* 0x080000fbfcdf7389 */ /* 0x000064000002004c */
[----:B01----:R-:W-:Y:S05]  /*f740*/  ENDCOLLECTIVE ;  /* 0x000000000000791b */ /* 0x003fea0003800000 */
.L_x_2453:
[----:B------:R-:W-:Y:S02]  /*f750*/  MOV R252, R248 ;  /* 0x000000f800fc7202 */ /* 0x000fe40000000f00 */
[----:B------:R-:W-:-:S07]  /*f760*/  MOV R247, R223 ;  /* 0x000000df00f77202 */ /* 0x000fce0000000f00 */
[----:B------:R-:W-:Y:S05]  /*f770*/  WARPSYNC.COLLECTIVE R79, `(.L_x_2454) ;  /* 0x000000004f087348 */ /* 0x000fea0003c00000 */
[----:B------:R0:W1:Y:S02]  /*f780*/  SHFL.DOWN P1, R223, R252, R251, R76 ;  /* 0x080000fbfcdf7389 */ /* 0x000064000002004c */
[----:B01----:R-:W-:Y:S05]  /*f790*/  ENDCOLLECTIVE ;  /* 0x000000000000791b */ /* 0x003fea0003800000 */
.L_x_2454:
[----:B------:R-:W-:-:S07]  /*f7a0*/  MOV R248, R223 ;  /* 0x000000df00f87202 */ /* 0x000fce0000000f00 */
[----:B------:R-:W-:Y:S05]  /*f7b0*/  WARPSYNC.COLLECTIVE R79, `(.L_x_2455) ;  /* 0x000000004f087348 */ /* 0x000fea0003c00000 */
[----:B------:R0:W1:Y:S02]  /*f7c0*/  SHFL.IDX P3, R223, R78, R77, R76 ;  /* 0x0000004d4edf7389 */ /* 0x000064000006004c */
[----:B01----:R-:W-:Y:S05]  /*f7d0*/  ENDCOLLECTIVE ;  /* 0x000000000000791b */ /* 0x003fea0003800000 */
.L_x_2455:
[----:B------:R-:W-:Y:S02]  /*f7e0*/  MOV R78, R73 ;  /* 0x00000049004e7202 */ /* 0x000fe40000000f00 */
[----:B------:R-:W-:-:S07]  /*f7f0*/  MOV R72, R223 ;  /* 0x000000df00487202 */ /* 0x000fce0000000f00 */
[----:B------:R-:W-:Y:S05]  /*f800*/  WARPSYNC.COLLECTIVE R79, `(.L_x_2456) ;  /* 0x000000004f087348 */ /* 0x000fea0003c00000 */
[----:B------:R0:W1:Y:S02]  /*f810*/  SHFL.IDX P3, R223, R78, R77, R76 ;  /* 0x0000004d4edf7389 */ /* 0x000064000006004c */
[----:B01----:R-:W-:Y:S05]  /*f820*/  ENDCOLLECTIVE ;  /* 0x000000000000791b */ /* 0x003fea0003800000 */
.L_x_2456:
[----:B------:R-:W-:Y:S02]  /*f830*/  MOV R78, R74 ;  /* 0x0000004a004e7202 */ /* 0x000fe40000000f00 */
[----:B------:R-:W-:-:S07]  /*f840*/  MOV R73, R223 ;  /* 0x000000df00497202 */ /* 0x000fce0000000f00 */
[----:B------:R-:W-:Y:S05]  /*f850*/  WARPSYNC.COLLECTIVE R79, `(.L_x_2457) ;  /* 0x000000004f087348 */ /* 0x000fea0003c00000 */
[----:B------:R0:W1:Y:S02]  /*f860*/  SHFL.IDX P3, R223, R78, R77, R76 ;  /* 0x0000004d4edf7389 */ /* 0x000064000006004c */
[----:B01----:R-:W-:Y:S05]  /*f870*/  ENDCOLLECTIVE ;  /* 0x000000000000791b */ /* 0x003fea0003800000 */
.L_x_2457:
[----:B------:R-:W-:Y:S02]  /*f880*/  MOV R78, R75 ;  /* 0x0000004b004e7202 */ /* 0x000fe40000000f00 */
[----:B------:R-:W-:-:S07]  /*f890*/  MOV R74, R223 ;  /* 0x000000df004a7202 */ /* 0x000fce0000000f00 */
[----:B------:R-:W-:Y:S05]  /*f8a0*/  WARPSYNC.COLLECTIVE R79, `(.L_x_2458) ;  /* 0x000000004f087348 */ /* 0x000fea0003c00000 */
[----:B------:R0:W1:Y:S02]  /*f8b0*/  SHFL.IDX P3, R223, R78, R77, R76 ;  /* 0x0000004d4edf7389 */ /* 0x000064000006004c */
[----:B01----:R-:W-:Y:S05]  /*f8c0*/  ENDCOLLECTIVE ;  /* 0x000000000000791b */ /* 0x003fea0003800000 */
.L_x_2458:
[----:B------:R-:W-:Y:S01]  /*f8d0*/  MOV R75, R223 ;  /* 0x000000df004b7202 */ /* 0x000fe20000000f00 */
[----:B------:R-:W-:Y:S06]  /*f8e0*/  BRA `(.L_x_2459) ;  /* 0xffffff8800987947 */ /* 0x000fec000383ffff */
.L_x_2460:
        /* <DEDUP_REMOVED lines=9> */
.L_x_18668:


//--------------------- .text._Z25selective_scan_bwd_kernelI32Selective_Scan_bwd_kernel_traitsILi128ELi16ELb0ELb1ELb1ELb0ELb1EfN3c107complexIfEEEEv12SSMParamsBwd --------------------------
	.section	.text._Z25selective_scan_bwd_kernelI32Selective_Scan_bwd_kernel_traitsILi128ELi16ELb0ELb1ELb1ELb0ELb1EfN3c107complexIfEEEEv12SSMParamsBwd,"ax",@progbits
	.align	128
        .global         _Z25selective_scan_bwd_kernelI32Selective_Scan_bwd_kernel_traitsILi128ELi16ELb0ELb1ELb1ELb0ELb1EfN3c107complexIfEEEEv12SSMParamsBwd
        .type           _Z25selective_scan_bwd_kernelI32Selective_Scan_bwd_kernel_traitsILi128ELi16ELb0ELb1ELb1ELb0ELb1EfN3c107complexIfEEEEv12SSMParamsBwd,@function
        .size           _Z25selective_scan_bwd_kernelI32Selective_Scan_bwd_kernel_traitsILi128ELi16ELb0ELb1ELb1ELb0ELb1EfN3c107complexIfEEEEv12SSMParamsBwd,(.L_x_18669 - _Z25selective_scan_bwd_kernelI32Selective_Scan_bwd_kernel_traitsILi128ELi16ELb0ELb1ELb1ELb0ELb1EfN3c107complexIfEEEEv12SSMParamsBwd)
        .other          _Z25selective_scan_bwd_kernelI32Selective_Scan_bwd_kernel_traitsILi128ELi16ELb0ELb1ELb1ELb0ELb1EfN3c107complexIfEEEEv12SSMParamsBwd,@"STO_CUDA_ENTRY STV_DEFAULT"
_Z25selective_scan_bwd_kernelI32Selective_Scan_bwd_kernel_traitsILi128ELi16ELb0ELb1ELb1ELb0ELb1EfN3c107complexIfEEEEv12SSMParamsBwd:
.text._Z25selective_scan_bwd_kernelI32Selective_Scan_bwd_kernel_traitsILi128ELi16ELb0ELb1ELb1ELb0ELb1EfN3c107complexIfEEEEv12SSMParamsBwd:
        /* <DEDUP_REMOVED lines=28> */
[----:B------:R-:W5:Y:S03]  /*01c0*/  LDCU.64 UR22, c[0x0][0x4b8] ;  /* 0x00009700ff1677ac */ /* 0x000f660008000a00 */
[----:B------:R-:W3:Y:S01]  /*01d0*/  @P1 LDG.E R4, desc[UR34][R4.64] ;  /* 0x0000002204041981 */ /* 0x000ee2000c1e1900 */
[----:B----4-:R-:W-:Y:S01]  /*01e0*/  MOV R0, UR28 ;  /* 0x0000001c00007c02 */ /* 0x010fe20008000f00 */
[----:B------:R-:W4:Y:S02]  /*01f0*/  S2UR UR6, SR_CTAID.X ;  /* 0x00000000000679c3 */ /* 0x000f240000002500 */
[----:B------:R0:W-:Y:S01]  /*0200*/  STL [R1+0x28], RZ ;  /* 0x000028ff01007387 */ /* 0x0001e20000100800 */
[----:B------:R-:W-:-:S03]  /*0210*/  IABS R0, R0 ;  /* 0x0000000000007213 */ /* 0x000fc60000000000 */
[----:B------:R0:W-:Y:S01]  /*0220*/  STL [R1+0x24], RZ ;  /* 0x000024ff01007387 */ /* 0x0001e20000100800 */
[----:B------:R-:W-:Y:S01]  /*0230*/  R2UR UR21, R0 ;  /* 0x00000000001572ca */ /* 0x000fe200000e0000 */
[----:B-----5:R-:W-:Y:S02]  /*0240*/  USHF.R.U64 UR22, UR22, 0x1, UR23 ;  /* 0x0000000116167899 */ /* 0x020fe40008001217 */
[----:B------:R-:W-:-:S10]  /*0250*/  USHF.R.U32.HI UR23, URZ, 0x1, UR23 ;  /* 0x00000001ff177899 */ /* 0x000fd40008011617 */
[----:B------:R-:W5:Y:S01]  /*0260*/  I2F.RP R0, UR21 ;  /* 0x0000001500007d06 */ /* 0x000f620008209400 */
[----:B----4-:R-:W-:Y:S02]  /*0270*/  UIMAD.WIDE.U32 UR4, UR6, UR16, URZ ;  /* 0x00000010060472a5 */ /* 0x010fe4000f8e00ff */
[----:B0-----:R-:W-:Y:S02]  /*0280*/  UIMAD.WIDE.U32 UR8, UR6, UR24, URZ ;  /* 0x00000018060872a5 */ /* 0x001fe4000f8e00ff */
[----:B------:R-:W-:Y:S02]  /*0290*/  UIMAD UR5, UR6, UR17, UR5 ;  /* 0x00000011060572a4 */ /* 0x000fe4000f8e0205 */
[----:B------:R-:W-:Y:S02]  /*02a0*/  UIMAD UR9, UR6, UR25, UR9 ;  /* 0x00000019060972a4 */ /* 0x000fe4000f8e0209 */
[----:B------:R-:W-:Y:S02]  /*02b0*/  UIMAD.WIDE.U32 UR4, UR10, UR18, UR4 ;  /* 0x000000120a0472a5 */ /* 0x000fe4000f8e0004 */
[----:B-1----:R-:W-:Y:S01]  /*02c0*/  ULEA UR16, UR33, 0xfffff800, 0xb ;  /* 0xfffff80021107891 */ /* 0x002fe2000f8e58ff */
[----:B-----5:R-:W3:Y:S01]  /*02d0*/  MUFU.RCP R0, R0 ;  /* 0x0000000000007308 */ /* 0x020ee20000001000 */
[----:B------:R-:W-:-:S02]  /*02e0*/  UIMAD UR7, UR10, UR19, UR5 ;  /* 0x000000130a0772a4 */ /* 0x000fc4000f8e0205 */
[----:B------:R-:W-:Y:S02]  /*02f0*/  UIMAD.WIDE.U32 UR8, UR10, UR26, UR8 ;  /* 0x0000001a0a0872a5 */ /* 0x000fe4000f8e0008 */
[----:B------:R-:W-:Y:S02]  /*0300*/  UIADD3 UR11, UP0, UPT, UR16, UR4, URZ ;  /* 0x00000004100b7290 */ /* 0x000fe4000ff1e0ff */
[----:B------:R-:W-:Y:S02]  /*0310*/  USHF.R.S32.HI UR17, URZ, 0x1f, UR16 ;  /* 0x0000001fff117899 */ /* 0x000fe40008011410 */
[----:B------:R-:W-:Y:S02]  /*0320*/  UIMAD UR18, UR10, UR27, UR9 ;  /* 0x0000001b0a1272a4 */ /* 0x000fe4000f8e0209 */
[----:B--2---:R-:W-:Y:S02]  /*0330*/  ULEA UR9, UP1, UR11, UR12, 0x2 ;  /* 0x0000000c0b097291 */ /* 0x004fe4000f8210ff */
[----:B------:R-:W-:-:S02]  /*0340*/  UIADD3.X UR7, UPT, UPT, UR17, UR7, URZ, UP0, !UPT ;  /* 0x0000000711077290 */ /* 0x000fc400087fe4ff */
[----:B------:R-:W-:Y:S02]  /*0350*/  UIADD3 UR4, UP2, UPT, UR16, UR8, URZ ;  /* 0x0000000810047290 */ /* 0x000fe4000ff5e0ff */
[----:B------:R-:W-:Y:S01]  /*0360*/  ULEA.HI.X UR11, UR11, UR13, UR7, 0x2, UP1 ;  /* 0x0000000d0b0b7291 */ /* 0x000fe200088f1407 */
[----:B---3--:R-:W-:Y:S01]  /*0370*/  IADD3 R2, PT, PT, R0, 0xffffffe, RZ ;  /* 0x0ffffffe00027810 */ /* 0x008fe20007ffe0ff */
[----:B------:R-:W-:Y:S01]  /*0380*/  ULEA UR8, UP3, UR4, UR14, 0x2 ;  /* 0x0000000e04087291 */ /* 0x000fe2000f8610ff */
[----:B------:R-:W-:Y:S01]  /*0390*/  MOV R0, UR10 ;  /* 0x0000000a00007c02 */ /* 0x000fe20008000f00 */
[----:B------:R-:W-:Y:S01]  /*03a0*/  UIADD3.X UR12, UPT, UPT, UR17, UR18, URZ, UP2, !UPT ;  /* 0x00000012110c7290 */ /* 0x000fe200097fe4ff */
[----:B------:R-:W0:Y:S02]  /*03b0*/  LDCU.64 UR18, c[0x0][0x498] ;  /* 0x00009300ff1277ac */ /* 0x000e240008000a00 */
[----:B------:R-:W1:Y:S01]  /*03c0*/  F2I.FTZ.U32.TRUNC.NTZ R2, R2 ;  /* 0x0000000200027305 */ /* 0x000e62000021f000 */
[----:B------:R-:W-:Y:S01]  /*03d0*/  IABS R0, R0 ;  /* 0x0000000000007213 */ /* 0x000fe20000000000 */
[----:B------:R-:W-:-:S03]  /*03e0*/  ULEA.HI.X UR12, UR4, UR15, UR12, 0x2, UP3 ;  /* 0x0000000f040c7291 */ /* 0x000fc600098f140c */
[----:B------:R-:W-:Y:S01]  /*03f0*/  R2UR UR20, R0 ;  /* 0x00000000001472ca */ /* 0x000fe200000e0000 */
[----:B------:R-:W-:Y:S01]  /*0400*/  UMOV UR4, URZ ;  /* 0x000000ff00047c82 */ /* 0x000fe20008000000 */
[----:B------:R-:W2:Y:S01]  /*0410*/  LDCU.64 UR24, c[0x0][0x4a0] ;  /* 0x00009400ff1877ac */ /* 0x000ea20008000a00 */
[----:B------:R-:W3:Y:S01]  /*0420*/  LDCU.64 UR26, c[0x0][0x4d8] ;  /* 0x00009b00ff1a77ac */ /* 0x000ee20008000a00 */
[----:B-1----:R-:W-:-:S13]  /*0430*/  R2UR UR5, R2 ;  /* 0x00000000020572ca */ /* 0x002fda00000e0000 */
[----:B------:R-:W-:Y:S02]  /*0440*/  UIADD3 UR7, UPT, UPT, URZ, -UR5, URZ ;  /* 0x80000005ff077290 */ /* 0x000fe4000fffe0ff */
[----:B---3--:R-:W-:Y:S02]  /*0450*/  USHF.R.U32.HI UR13, URZ, 0x1, UR27 ;  /* 0x00000001ff0d7899 */ /* 0x008fe4000801161b */
[----:B------:R-:W-:-:S04]  /*0460*/  UIMAD UR7, UR7, UR21, URZ ;  /* 0x00000015070772a4 */ /* 0x000fc8000f8e02ff */
[----:B------:R-:W-:Y:S02]  /*0470*/  UIMAD.WIDE.U32 UR4, UR5, UR7, UR4 ;  /* 0x00000007050472a5 */ /* 0x000fe4000f8e0004 */
[----:B------:R-:W-:Y:S02]  /*0480*/  USHF.R.U64 UR7, UR26, 0x1, UR27 ;  /* 0x000000011a077899 */ /* 0x000fe4000800121b */
[----:B------:R-:W-:Y:S02]  /*0490*/  UIMAD.WIDE.U32 UR14, UR5, UR20, URZ ;  /* 0x00000014050e72a5 */ /* 0x000fe4000f8e00ff */
[----:B0-----:R-:W-:Y:S02]  /*04a0*/  UIMAD.WIDE.U32 UR4, UR6, UR18, URZ ;  /* 0x00000012060472a5 */ /* 0x001fe4000f8e00ff */
[----:B------:R-:W-:Y:S02]  /*04b0*/  UIMAD.WIDE.U32 UR26, UR6, UR36, URZ ;  /* 0x00000024061a72a5 */ /* 0x000fe4000f8e00ff */
[----:B------:R-:W-:Y:S01]  /*04c0*/  UIMAD UR5, UR6, UR19, UR5 ;  /* 0x00000013060572a4 */ /* 0x000fe2000f8e0205 */
[----:B------:R-:W-:Y:S01]  /*04d0*/  UMOV UR31, UR15 ;  /* 0x0000000f001f7c82 */ /* 0x000fe20008000000 */
[----:B------:R-:W0:Y:S01]  /*04e0*/  LDCU.64 UR18, c[0x0][0x4c0] ;  /* 0x00009800ff1277ac */ /* 0x000e220008000a00 */
[----:B------:R-:W-:-:S02]  /*04f0*/  UIADD3 UR14, UPT, UPT, -UR31, URZ, URZ ;  /* 0x000000ff1f0e7290 */ /* 0x000fc4000fffe1ff */
[----:B--2---:R-:W-:Y:S02]  /*0500*/  UIMAD.WIDE.U32 UR4, UR10, UR24, UR4 ;  /* 0x000000180a0472a5 */ /* 0x004fe4000f8e0004 */
[----:B------:R-:W-:Y:S02]  /*0510*/  UIMAD UR20, UR21, UR14, UR20 ;  /* 0x0000000e151472a4 */ /* 0x000fe4000f8e0214 */
[----:B------:R-:W-:Y:S02]  /*0520*/  UIMAD UR29, UR10, UR25, UR5 ;  /* 0x000000190a1d72a4 */ /* 0x000fe4000f8e0205 */
[----:B------:R-:W-:Y:S02]  /*0530*/  UISETP.GT.U32.AND UP1, UPT, UR21, UR20, UPT ;  /* 0x000000141500728c */ /* 0x000fe4000bf24070 */
[----:B------:R-:W-:Y:S02]  /*0540*/  ULOP3.LUT UR5, UR10, UR28, URZ, 0x3c, !UPT ;  /* 0x0000001c0a057292 */ /* 0x000fe4000f8e3cff */
[----:B------:R-:W-:-:S02]  /*0550*/  UIMAD.WIDE.U32 UR14, UR6, UR38, URZ ;  /* 0x00000026060e72a5 */ /* 0x000fc4000f8e00ff */
[----:B------:R-:W-:Y:S02]  /*0560*/  UISETP.GE.AND UP2, UPT, UR5, URZ, UPT ;  /* 0x000000ff0500728c */ /* 0x000fe4000bf46270 */
[----:B------:R-:W-:Y:S01]  /*0570*/  UIMAD UR15, UR6, UR39, UR15 ;  /* 0x00000027060f72a4 */ /* 0x000fe2000f8e020f */
[----:B------:R-:W1:Y:S02]  /*0580*/  LDCU.64 UR38, c[0x0][0x480] ;  /* 0x00009000ff2677ac */ /* 0x000e640008000a00 */
[----:B------:R-:W-:Y:S02]  /*0590*/  @!UP1 UIADD3 UR20, UPT, UPT, UR20, -UR21, URZ ;  /* 0x8000001514149290 */ /* 0x000fe4000fffe0ff */
[----:B------:R-:W-:Y:S02]  /*05a0*/  @!UP1 UIADD3 UR31, UPT, UPT, UR31, 0x1, URZ ;  /* 0x000000011f1f9890 */ /* 0x000fe4000fffe0ff */
[----:B------:R-:W-:Y:S02]  /*05b0*/  UISETP.GE.U32.AND UP0, UPT, UR20, UR21, UPT ;  /* 0x000000151400728c */ /* 0x000fe4000bf06070 */
[----:B------:R-:W-:Y:S01]  /*05c0*/  UISETP.NE.AND UP1, UPT, UR28, URZ, UPT ;  /* 0x000000ff1c00728c */ /* 0x000fe2000bf25270 */
[----:B------:R-:W2:Y:S01]  /*05d0*/  LDCU.64 UR24, c[0x0][0x3c8] ;  /* 0x00007900ff1877ac */ /* 0x000ea20008000a00 */
[----:B------:R-:W-:Y:S01]  /*05e0*/  UIMAD UR27, UR6, UR37, UR27 ;  /* 0x00000025061b72a4 */ /* 0x000fe2000f8e021b */
[----:B------:R-:W3:Y:S06]  /*05f0*/  LDCU.64 UR36, c[0x0][0x528] ;  /* 0x0000a500ff2477ac */ /* 0x000eec0008000a00 */
[----:B------:R-:W-:Y:S01]  /*0600*/  @UP0 UIADD3 UR31, UPT, UPT, UR31, 0x1, URZ ;  /* 0x000000011f1f0890 */ /* 0x000fe2000fffe0ff */
[----:B------:R-:W4:Y:S03]  /*0610*/  LDCU.64 UR20, c[0x0][0x3e8] ;  /* 0x00007d00ff1477ac */ /* 0x000f260008000a00 */
[----:B------:R-:W-:-:S02]  /*0620*/  @!UP2 UIADD3 UR31, UPT, UPT, -UR31, URZ, URZ ;  /* 0x000000ff1f1fa290 */ /* 0x000fc4000fffe1ff */
[----:B------:R-:W-:Y:S02]  /*0630*/  @!UP1 ULOP3.LUT UR31, URZ, UR28, URZ, 0x33, !UPT ;  /* 0x0000001cff1f9292 */ /* 0x000fe4000f8e33ff */
[----:B------:R-:W-:Y:S02]  /*0640*/  UIADD3 UR4, UP2, UPT, UR16, UR4, URZ ;  /* 0x0000000410047290 */ /* 0x000fe4000ff5e0ff */
[----:B------:R-:W-:Y:S02]  /*0650*/  USHF.R.S32.HI UR32, URZ, 0x1f, UR31 ;  /* 0x0000001fff207899 */ /* 0x000fe4000801141f */
[----:B-1----:R-:W-:Y:S02]  /*0660*/  UISETP.NE.U32.AND UP0, UPT, UR38, URZ, UPT ;  /* 0x000000ff2600728c */ /* 0x002fe4000bf05070 */
[----:B0-----:R-:W-:Y:S02]  /*0670*/  UIMAD UR30, UR32, UR18, URZ ;  /* 0x00000012201e72a4 */ /* 0x001fe4000f8e02ff */
[----:B------:R-:W-:-:S02]  /*0680*/  UIADD3.X UR29, UPT, UPT, UR17, UR29, URZ, UP2, !UPT ;  /* 0x0000001d111d7290 */ /* 0x000fc400097fe4ff */
[----:B------:R-:W-:Y:S01]  /*0690*/  UIMAD UR41, UR31, UR19, UR30 ;  /* 0x000000131f2972a4 */ /* 0x000fe2000f8e021e */
[----:B------:R-:W0:Y:S01]  /*06a0*/  LDCU.64 UR16, c[0x0][0x4e0] ;  /* 0x00009c00ff1077ac */ /* 0x000e220008000a00 */
[----:B--2---:R-:W-:Y:S02]  /*06b0*/  UIMAD UR30, UR32, UR24, URZ ;  /* 0x00000018201e72a4 */ /* 0x004fe4000f8e02ff */
[----:B------:R-:W-:Y:S02]  /*06c0*/  UISETP.NE.AND.EX UP0, UPT, UR39, URZ, UPT, UP0 ;  /* 0x000000ff2700728c */ /* 0x000fe4000bf05300 */
[----:B------:R-:W-:Y:S02]  /*06d0*/  UIMAD.WIDE.U32 UR26, UR31, UR24, UR26 ;  /* 0x000000181f1a72a5 */ /* 0x000fe4000f8e001a */
[----:B------:R-:W-:Y:S01]  /*06e0*/  UIMAD UR39, UR31, UR25, UR30 ;  /* 0x000000191f2772a4 */ /* 0x000fe2000f8e021e */
[----:B------:R-:W1:Y:S01]  /*06f0*/  LDCU.64 UR24, c[0x0][0x450] ;  /* 0x00008a00ff1877ac */ /* 0x000e620008000a00 */
[----:B---3--:R-:W-:-:S02]  /*0700*/  ULEA UR28, UP1, UR4, UR36, 0x2 ;  /* 0x00000024041c7291 */ /* 0x008fc4000f8210ff */
[----:B----4-:R-:W-:Y:S02]  /*0710*/  UIMAD UR30, UR32, UR20, URZ ;  /* 0x00000014201e72a4 */ /* 0x010fe4000f8e02ff */
[----:B------:R-:W-:Y:S02]  /*0720*/  ULEA.HI.X UR29, UR4, UR37, UR29, 0x2, UP1 ;  /* 0x00000025041d7291 */ /* 0x000fe400088f141d */
[----:B------:R-:W-:Y:S01]  /*0730*/  UIMAD.WIDE.U32 UR4, UR31, UR18, URZ ;  /* 0x000000121f0472a5 */ /* 0x000fe2000f8e00ff */
[----:B------:R-:W2:Y:S01]  /*0740*/  LDCU.64 UR18, c[0x0][0x448] ;  /* 0x00008900ff1277ac */ /* 0x000ea20008000a00 */
[----:B------:R-:W-:Y:S02]  /*0750*/  UIMAD UR40, UR31, UR21, UR30 ;  /* 0x000000151f2872a4 */ /* 0x000fe4000f8e021e */
[----:B------:R-:W-:Y:S02]  /*0760*/  UIMAD.WIDE.U32 UR36, UR31, UR20, UR14 ;  /* 0x000000141f2472a5 */ /* 0x000fe4000f8e000e */
[----:B------:R-:W-:-:S02]  /*0770*/  ULEA UR30, UR33, 0xfffff000, 0xc ;  /* 0xfffff000211e7891 */ /* 0x000fc4000f8e60ff */
[----:B0-----:R-:W-:Y:S02]  /*0780*/  UIMAD.WIDE.U32 UR14, UR31, UR16, URZ ;  /* 0x000000101f0e72a5 */ /* 0x001fe4000f8e00ff */
[----:B------:R-:W-:Y:S02]  /*0790*/  UIMAD UR42, UR32, UR16, URZ ;  /* 0x00000010202a72a4 */ /* 0x000fe4000f8e02ff */
[----:B------:R-:W-:Y:S02]  /*07a0*/  UIADD3 UR16, UP3, UPT, UR30, UR36, URZ ;  /* 0x000000241e107290 */ /* 0x000fe4000ff7e0ff */
[----:B------:R-:W-:Y:S02]  /*07b0*/  USHF.R.S32.HI UR38, URZ, 0x1f, UR30 ;  /* 0x0000001fff267899 */ /* 0x000fe4000801141e */
[----:B------:R-:W-:Y:S02]  /*07c0*/  UIADD3 UR26, UP1, UPT, UR30, UR26, URZ ;  /* 0x0000001a1e1a7290 */ /* 0x000fe4000ff3e0ff */
[----:B------:R-:W-:-:S02]  /*07d0*/  UIADD3 UR39, UPT, UPT, UR27, UR39, URZ ;  /* 0x000000271b277290 */ /* 0x000fc4000fffe0ff */
[----:B-1----:R-:W-:Y:S02]  /*07e0*/  ULEA UR32, UP4, UR16, UR24, 0x2 ;  /* 0x0000001810207291 */ /* 0x002fe4000f8810ff */
[----:B------:R-:W-:Y:S01]  /*07f0*/  UIADD3.X UR24, UPT, UPT, UR38, UR39, URZ, UP1, !UPT ;  /* 0x0000002726187290 */ /* 0x000fe20008ffe4ff */
[----:B------:R-:W0:Y:S01]  /*0800*/  LDCU.64 UR20, c[0x0][0x538] ;  /* 0x0000a700ff1477ac */ /* 0x000e220008000a00 */
[----:B--2---:R-:W-:Y:S02]  /*0810*/  ULEA UR30, UP2, UR26, UR18, 0x2 ;  /* 0x000000121a1e7291 */ /* 0x004fe4000f8410ff */
[----:B------:R-:W-:Y:S02]  /*0820*/  UIADD3 UR18, UPT, UPT, UR37, UR40, URZ ;  /* 0x0000002825127290 */ /* 0x000fe4000fffe0ff */
[----:B------:R-:W-:Y:S02]  /*0830*/  UIMAD UR42, UR31, UR17, UR42 ;  /* 0x000000111f2a72a4 */ /* 0x000fe4000f8e022a */
[----:B------:R-:W-:-:S03]  /*0840*/  ULEA.HI.X UR31, UR26, UR19, UR24, 0x2, UP2 ;  /* 0x000000131a1f7291 */ /* 0x000fc600090f1418 */
[----:B------:R-:W1:Y:S01]  /*0850*/  @UP0 LDCU UR24, c[0x0][0x384] ;  /* 0x00007080ff1807ac */ /* 0x000e620008000800 */
[----:B------:R-:W-:Y:S02]  /*0860*/  UIADD3.X UR18, UPT, UPT, UR38, UR18, URZ, UP3, !UPT ;  /* 0x0000001226127290 */ /* 0x000fe40009ffe4ff */
[----:B------:R-:W-:Y:S02]  /*0870*/  UIADD3 UR5, UPT, UPT, UR5, UR41, URZ ;  /* 0x0000002905057290 */ /* 0x000fe4000fffe0ff */
[----:B------:R-:W-:Y:S01]  /*0880*/  ULEA.HI.X UR18, UR16, UR25, UR18, 0x2, UP4 ;  /* 0x0000001910127291 */ /* 0x000fe2000a0f1412 */
[----:B------:R-:W2:Y:S01]  /*0890*/  LDCU.64 UR16, c[0x0][0x540] ;  /* 0x0000a800ff1077ac */ /* 0x000ea20008000a00 */
[----:B------:R-:W-:Y:S02]  /*08a0*/  UIMAD UR19, UR23, UR6, URZ ;  /* 0x00000006171372a4 */ /* 0x000fe4000f8e02ff */
[----:B------:R-:W-:Y:S01]  /*08b0*/  UIMAD.WIDE.U32 UR22, UR6, UR22, UR4 ;  /* 0x00000016061672a5 */ /* 0x000fe2000f8e0004 */
[----:B------:R-:W3:Y:S03]  /*08c0*/  @UP0 LDCU UR25, c[0x0][0x38c] ;  /* 0x00007180ff1907ac */ /* 0x000ee60008000800 */
[----:B------:R-:W-:Y:S01]  /*08d0*/  UIADD3 UR4, UPT, UPT, UR23, UR19, URZ ;  /* 0x0000001317047290 */ /* 0x000fe2000fffe0ff */
[----:B------:R-:W4:Y:S01]  /*08e0*/  @UP0 LDCU.64 UR26, c[0x0][0x480] ;  /* 0x00009000ff1a07ac */ /* 0x000f220008000a00 */
[----:B0-----:R-:W-:-:S02]  /*08f0*/  ULEA UR20, UP1, UR22, UR20, 0x3 ;  /* 0x0000001416147291 */ /* 0x001fc4000f8218ff */
[----:B------:R-:W-:Y:S02]  /*0900*/  UIADD3 UR5, UPT, UPT, UR15, UR42, URZ ;  /* 0x0000002a0f057290 */ /* 0x000fe4000fffe0ff */
[----:B------:R-:W-:Y:S02]  /*0910*/  ULEA.HI.X UR21, UR22, UR21, UR4, 0x3, UP1 ;  /* 0x0000001516157291 */ /* 0x000fe400088f1c04 */
[----:B------:R-:W-:Y:S02]  /*0920*/  UIMAD UR23, UR13, UR6, URZ ;  /* 0x000000060d1772a4 */ /* 0x000fe4000f8e02ff */
[----:B-1----:R-:W-:Y:S01]  /*0930*/  @UP0 UIMAD UR13, UR6, UR24, UR10 ;  /* 0x00000018060d02a4 */ /* 0x002fe2000f8e020a */
[----:B------:R-:W-:Y:S02]  /*0940*/  UMOV UR4, UR14 ;  /* 0x0000000e00047c82 */ /* 0x000fe40008000000 */
[----:B------:R-:W-:Y:S02]  /*0950*/  UIMAD.WIDE.U32 UR4, UR6, UR7, UR4 ;  /* 0x00000007060472a5 */ /* 0x000fe4000f8e0004 */
[----:B------:R-:W-:-:S02]  /*0960*/  @UP0 UIMAD UR13, UR13, UR33, URZ ;  /* 0x000000210d0d02a4 */ /* 0x000fc4000f8e02ff */
[----:B------:R-:W-:Y:S02]  /*0970*/  UIADD3 UR23, UPT, UPT, UR5, UR23, URZ ;  /* 0x0000001705177290 */ /* 0x000fe4000fffe0ff */
[----:B--2---:R-:W-:Y:S02]  /*0980*/  ULEA UR22, UP1, UR4, UR16, 0x3 ;  /* 0x0000001004167291 */ /* 0x004fe4000f8218ff */
[----:B---3--:R-:W-:Y:S02]  /*0990*/  @UP0 UIMAD UR13, UR13, UR25, URZ ;  /* 0x000000190d0d02a4 */ /* 0x008fe4000f8e02ff */
[----:B------:R-:W-:Y:S01]  /*09a0*/  ULEA.HI.X UR23, UR4, UR17, UR23, 0x3, UP1 ;  /* 0x0000001104177291 */ /* 0x000fe200088f1c17 */
[----:B------:R-:W-:Y:S02]  /*09b0*/  UMOV UR5, URZ ;  /* 0x000000ff00057c82 */ /* 0x000fe40008000000 */
[----:B------:R-:W-:Y:S01]  /*09c0*/  UMOV UR4, URZ ;  /* 0x000000ff00047c82 */ /* 0x000fe20008000000 */
[----:B----4-:R-:W-:-:S02]  /*09d0*/  @UP0 UIMAD.WIDE UR4, UR13, 0x10, UR26 ;  /* 0x000000100d0408a5 */ /* 0x010fc4000f8e021a */
        /* <DEDUP_REMOVED lines=15> */
[----:B------:R-:W-:-:S04]  /*0ad0*/  LOP3.LUT R0, R0, 0x1f, RZ, 0xc0, !PT ;  /* 0x0000001f00007812 */ /* 0x000fc800078ec0ff */
[----:B-12---:R-:W-:-:S07]  /*0ae0*/  LOP3.LUT R5, R0, 0x3e00, R3, 0xf8, !PT ;  /* 0x00003e0000057812 */ /* 0x006fce00078ef803 */
.L_x_2560:
[----:B0-----:R-:W0:Y:S01]  /*0af0*/  S2R R189, SR_TID.X ;  /* 0x0000000000bd7919 */ /* 0x001e220000002100 */
[----:B------:R-:W1:Y:S01]  /*0b00*/  S2UR UR37, SR_CTAID.X ;  /* 0x00000000002579c3 */ /* 0x000e620000002500 */
[----:B------:R-:W1:Y:S01]  /*0b10*/  LDCU.128 UR12, c[0x0][0x410] ;  /* 0x00008200ff0c77ac */ /* 0x000e620008000c00 */
[----:B------:R-:W-:Y:S02]  /*0b20*/  MOV R6, UR25 ;  /* 0x0000001900067c02 */ /* 0x000fe40008000f00 */
[----:B------:R-:W-:Y:S02]  /*0b30*/  CS2R R28, SRZ ;  /* 0x00000000001c7805 */ /* 0x000fe4000001ff00 */
[----:B------:R-:W-:Y:S01]  /*0b40*/  MOV R7, UR11 ;  /* 0x0000000b00077c02 */ /* 0x000fe20008000f00 */
[----:B------:R-:W2:Y:S01]  /*0b50*/  LDCU.128 UR16, c[0x0][0x420] ;  /* 0x00008400ff1077ac */ /* 0x000ea20008000c00 */
[----:B------:R-:W-:Y:S02]  /*0b60*/  CS2R R34, SRZ ;  /* 0x0000000000227805 */ /* 0x000fe4000001ff00 */
[----:B------:R-:W-:Y:S01]  /*0b70*/  CS2R R36, SRZ ;  /* 0x0000000000247805 */ /* 0x000fe2000001ff00 */
[----:B------:R-:W3:Y:S01]  /*0b80*/  S2UR UR36, SR_CTAID.Y ;  /* 0x00000000002479c3 */ /* 0x000ee20000002600 */
[----:B------:R-:W-:Y:S01]  /*0b90*/  USHF.L.U32 UR8, UR24, 0xb, URZ ;  /* 0x0000000b18087899 */ /* 0x000fe200080006ff */
[----:B------:R-:W-:Y:S01]  /*0ba0*/  IMAD.WIDE.U32 R26, R5, 0x4, R6 ;  /* 0x00000004051a7825 */ /* 0x000fe200078e0006 */
[----:B------:R-:W-:Y:S01]  /*0bb0*/  UMOV UR9, URZ ;  /* 0x000000ff00097c82 */ /* 0x000fe20008000000 */
[----:B------:R-:W4:Y:S01]  /*0bc0*/  LDCU UR10, c[0x0][0x388] ;  /* 0x00007100ff0a77ac */ /* 0x000f220008000800 */
[----:B------:R-:W-:-:S02]  /*0bd0*/  CS2R R32, SRZ ;  /* 0x0000000000207805 */ /* 0x000fc4000001ff00 */
[----:B------:R-:W-:Y:S02]  /*0be0*/  CS2R R30, SRZ ;  /* 0x00000000001e7805 */ /* 0x000fe4000001ff00 */
[----:B------:R-:W-:Y:S01]  /*0bf0*/  CS2R R38, SRZ ;  /* 0x0000000000267805 */ /* 0x000fe2000001ff00 */
[----:B------:R-:W-:Y:S01]  /*0c00*/  UIADD3 UR8, UPT, UPT, UR8, -0x800, URZ ;  /* 0xfffff80008087890 */ /* 0x000fe2000fffe0ff */
[----:B------:R-:W-:Y:S01]  /*0c10*/  CS2R R40, SRZ ;  /* 0x0000000000287805 */ /* 0x000fe2000001ff00 */
[----:B------:R-:W5:Y:S01]  /*0c20*/  LDCU.64 UR42, c[0x0][0x488] ;  /* 0x00009100ff2a77ac */ /* 0x000f620008000a00 */
[----:B------:R-:W-:Y:S01]  /*0c30*/  CS2R R42, SRZ ;  /* 0x00000000002a7805 */ /* 0x000fe2000001ff00 */
[----:B------:R-:W5:Y:S01]  /*0c40*/  LDCU.64 UR44, c[0x0][0x478] ;  /* 0x00008f00ff2c77ac */ /* 0x000f620008000a00 */
[----:B-1----:R-:W-:Y:S02]  /*0c50*/  UIMAD.WIDE.U32 UR38, UR37, UR12, UR8 ;  /* 0x0000000c252672a5 */ /* 0x002fe4000f8e0008 */
[----:B--2---:R-:W-:-:S02]  /*0c60*/  UIMAD.WIDE.U32 UR40, UR37, UR16, UR8 ;  /* 0x00000010252872a5 */ /* 0x004fc4000f8e0008 */
[----:B------:R-:W-:Y:S01]  /*0c70*/  UIMAD UR13, UR37, UR13, UR39 ;  /* 0x0000000d250d72a4 */ /* 0x000fe2000f8e0227 */
[----:B0-----:R-:W-:Y:S01]  /*0c80*/  SHF.L.U32 R2, R189, 0x4, RZ ;  /* 0x00000004bd027819 */ /* 0x001fe200000006ff */
[----:B------:R-:W-:Y:S01]  /*0c90*/  UIMAD UR17, UR37, UR17, UR41 ;  /* 0x00000011251172a4 */ /* 0x000fe2000f8e0229 */
[----:B------:R-:W-:Y:S02]  /*0ca0*/  UMOV UR12, UR38 ;  /* 0x00000026000c7c82 */ /* 0x000fe40008000000 */
[----:B------:R-:W-:Y:S01]  /*0cb0*/  LOP3.LUT R45, R2, 0x3e00, RZ, 0xc0, !PT ;  /* 0x00003e00022d7812 */ /* 0x000fe200078ec0ff */
[----:B------:R-:W-:Y:S01]  /*0cc0*/  UMOV UR16, UR40 ;  /* 0x0000002800107c82 */ /* 0x000fe20008000000 */
[----:B---3--:R-:W-:Y:S02]  /*0cd0*/  UIMAD.WIDE.U32 UR12, UR36, UR14, UR12 ;  /* 0x0000000e240c72a5 */ /* 0x008fe4000f8e000c */
[----:B------:R-:W-:Y:S01]  /*0ce0*/  UIMAD.WIDE.U32 UR16, UR36, UR18, UR16 ;  /* 0x00000012241072a5 */ /* 0x000fe2000f8e0010 */
[C---:B------:R-:W-:Y:S01]  /*0cf0*/  LOP3.LUT R10, R45.reuse, R0, RZ, 0xfc, !PT ;  /* 0x000000002d0a7212 */ /* 0x040fe200078efcff */
[----:B------:R-:W-:Y:S01]  /*0d00*/  UIMAD UR15, UR36, UR15, UR13 ;  /* 0x0000000f240f72a4 */ /* 0x000fe2000f8e020d */
[----:B------:R-:W-:Y:S01]  /*0d10*/  LOP3.LUT R25, R45, 0x20, R0, 0xfe, !PT ;  /* 0x000000202d197812 */ /* 0x000fe200078efe00 */
[----:B------:R-:W-:Y:S01]  /*0d20*/  UIMAD UR19, UR36, UR19, UR17 ;  /* 0x00000013241372a4 */ /* 0x000fe2000f8e0211 */
[C---:B------:R-:W-:Y:S01]  /*0d30*/  IADD3 R9, P0, PT, R10.reuse, UR12, RZ ;  /* 0x0000000c0a097c10 */ /* 0x040fe2000ff1e0ff */
[----:B----4-:R-:W-:Y:S01]  /*0d40*/  UIADD3 UR17, UPT, UPT, -UR8, UR10, URZ ;  /* 0x0000000a08117290 */ /* 0x010fe2000fffe1ff */
[----:B------:R-:W-:-:S02]  /*0d50*/  IADD3 R3, P1, PT, R10, UR16, RZ ;  /* 0x000000100a037c10 */ /* 0x000fc4000ff3e0ff */
[----:B------:R-:W-:Y:S02]  /*0d60*/  IADD3.X R12, PT, PT, RZ, UR15, RZ, P0, !PT ;  /* 0x0000000fff0c7c10 */ /* 0x000fe400087fe4ff */
[----:B------:R-:W-:Y:S02]  /*0d70*/  IADD3.X R8, PT, PT, RZ, UR19, RZ, P1, !PT ;  /* 0x00000013ff087c10 */ /* 0x000fe40008ffe4ff */
[----:B-----5:R-:W-:Y:S02]  /*0d80*/  LEA R4, P0, R9, UR42, 0x2 ;  /* 0x0000002a09047c11 */ /* 0x020fe4000f8010ff */
[----:B------:R-:W-:Y:S02]  /*0d90*/  SHF.L.U32 R6, R10, 0x2, RZ ;  /* 0x000000020a067819 */ /* 0x000fe400000006ff */
[----:B------:R-:W-:Y:S01]  /*0da0*/  ISETP.GE.AND P2, PT, R5, UR17, PT ;  /* 0x0000001105007c0c */ /* 0x000fe2000bf46270 */
[----:B------:R-:W-:Y:S01]  /*0db0*/  BAR.SYNC.DEFER_BLOCKING 0x0 ;  /* 0x0000000000007b1d */ /* 0x000fe20000010000 */
[----:B------:R-:W-:-:S02]  /*0dc0*/  LEA R2, P1, R3, UR44, 0x2 ;  /* 0x0000002c03027c11 */ /* 0x000fc4000f8210ff */
[----:B------:R-:W-:Y:S02]  /*0dd0*/  LEA.HI.X R5, R9, UR43, R12, 0x2, P0 ;  /* 0x0000002b09057c11 */ /* 0x000fe400080f140c */
[----:B------:R-:W-:Y:S02]  /*0de0*/  LEA.HI.X R3, R3, UR45, R8, 0x2, P1 ;  /* 0x0000002d03037c11 */ /* 0x000fe400088f1408 */
[C---:B------:R-:W-:Y:S02]  /*0df0*/  LOP3.LUT R16, R10.reuse, 0xe0, RZ, 0xfc, !PT ;  /* 0x000000e00a107812 */ /* 0x040fe400078efcff */
        /* <DEDUP_REMOVED lines=9> */
[----:B------:R-:W-:-:S02]  /*0e90*/  IADD3 R8, P0, PT, R6, UR26, RZ ;  /* 0x0000001a06087c10 */ /* 0x000fc4000ff1e0ff */
[C---:B------:R-:W-:Y:S02]  /*0ea0*/  LOP3.LUT R21, R10.reuse, 0x180, RZ, 0xfc, !PT ;  /* 0x000001800a157812 */ /* 0x040fe400078efcff */
[C---:B------:R-:W-:Y:S02]  /*0eb0*/  LOP3.LUT R22, R10.reuse, 0x1a0, RZ, 0xfc, !PT ;  /* 0x000001a00a167812 */ /* 0x040fe400078efcff */
[C---:B------:R-:W-:Y:S02]  /*0ec0*/  LOP3.LUT R23, R10.reuse, 0x1c0, RZ, 0xfc, !PT ;  /* 0x000001c00a177812 */ /* 0x040fe400078efcff */
[----:B------:R-:W-:Y:S01]  /*0ed0*/  LOP3.LUT R24, R10, 0x1e0, RZ, 0xfc, !PT ;  /* 0x000001e00a187812 */ /* 0x000fe200078efcff */
[----:B------:R-:W0:Y:S01]  /*0ee0*/  S2R R239, SR_LANEID ;  /* 0x0000000000ef7919 */ /* 0x000e220000000000 */
[----:B------:R-:W-:Y:S01]  /*0ef0*/  IADD3.X R9, PT, PT, RZ, UR27, RZ, P0, !PT ;  /* 0x0000001bff097c10 */ /* 0x000fe200087fe4ff */
[----:B------:R-:W1:Y:S01]  /*0f00*/  S2UR UR12, SR_CgaCtaId ;  /* 0x00000000000c79c3 */ /* 0x000e620000008800 */
[----:B------:R-:W-:Y:S01]  /*0f10*/  ISETP.GE.AND P0, PT, R25, UR17, PT ;  /* 0x0000001119007c0c */ /* 0x000fe2000bf06270 */
[----:B------:R-:W-:Y:S01]  /*0f20*/  UMOV UR16, 0x400 ;  /* 0x0000040000107882 */ /* 0x000fe20000000000 */
[----:B------:R-:W-:-:S02]  /*0f30*/  P2R R92, PR, RZ, 0x4 ;  /* 0x00000004ff5c7803 */ /* 0x000fc40000000000 */
[----:B------:R-:W-:Y:S02]  /*0f40*/  CS2R R78, SRZ ;  /* 0x00000000004e7805 */ /* 0x000fe4000001ff00 */
[----:B------:R-:W-:Y:S02]  /*0f50*/  MOV R81, RZ ;  /* 0x000000ff00517202 */ /* 0x000fe40000000f00 */
[----:B------:R-:W-:Y:S02]  /*0f60*/  CS2R R82, SRZ ;  /* 0x0000000000527805 */ /* 0x000fe4000001ff00 */
[----:B------:R-:W-:Y:S02]  /*0f70*/  CS2R R86, SRZ ;  /* 0x0000000000567805 */ /* 0x000fe4000001ff00 */
[----:B------:R-:W-:Y:S01]  /*0f80*/  CS2R R88, SRZ ;  /* 0x0000000000587805 */ /* 0x000fe2000001ff00 */
[----:B------:R-:W-:Y:S01]  /*0f90*/  HFMA2 R93, -RZ, RZ, 0, 0 ;  /* 0x00000000ff5d7431 */ /* 0x000fe200000001ff */
[----:B------:R-:W-:-:S02]  /*0fa0*/  CS2R R94, SRZ ;  /* 0x00000000005e7805 */ /* 0x000fc4000001ff00 */
[----:B------:R-:W-:Y:S02]  /*0fb0*/  CS2R R98, SRZ ;  /* 0x0000000000627805 */ /* 0x000fe4000001ff00 */
[----:B------:R-:W-:Y:S02]  /*0fc0*/  MOV R96, RZ ;  /* 0x000000ff00607202 */ /* 0x000fe40000000f00 */
[----:B------:R-:W-:Y:S01]  /*0fd0*/  CS2R R100, SRZ ;  /* 0x0000000000647805 */ /* 0x000fe2000001ff00 */
[----:B------:R-:W3:Y:S01]  /*0fe0*/  @!P0 LDG.E R29, desc[UR34][R26.64+0x80] ;  /* 0x000080221a1d8981 */ /* 0x000ee2000c1e1900 */
[----:B------:R-:W-:Y:S02]  /*0ff0*/  ISETP.GE.AND P0, PT, R16, UR17, PT ;  /* 0x0000001110007c0c */ /* 0x000fe4000bf06270 */
[----:B------:R-:W-:Y:S02]  /*1000*/  CS2R R106, SRZ ;  /* 0x00000000006a7805 */ /* 0x000fe4000001ff00 */
[----:B------:R-:W-:Y:S01]  /*1010*/  LOP3.LUT R12, R10, 0x60, RZ, 0xfc, !PT ;  /* 0x000000600a0c7812 */ /* 0x000fe200078efcff */
[----:B------:R-:W-:Y:S01]  /*1020*/  HFMA2 R105, -RZ, RZ, 0, 0 ;  /* 0x00000000ff697431 */ /* 0x000fe200000001ff */
[----:B------:R-:W-:Y:S01]  /*1030*/  ISETP.GE.AND P2, PT, R15, UR17, PT ;  /* 0x000000110f007c0c */ /* 0x000fe2000bf46270 */
[----:B------:R-:W4:Y:S01]  /*1040*/  LDCU.64 UR14, c[0x0][0x508] ;  /* 0x0000a100ff0e77ac */ /* 0x000f220008000a00 */
[----:B------:R-:W-:-:S02]  /*1050*/  ISETP.GE.AND P3, PT, R14, UR17, PT ;  /* 0x000000110e007c0c */ /* 0x000fc4000bf66270 */
[----:B------:R-:W-:Y:S01]  /*1060*/  ISETP.GE.AND P4, PT, R13, UR17, PT ;  /* 0x000000110d007c0c */ /* 0x000fe2000bf86270 */
[----:B------:R-:W5:Y:S02]  /*1070*/  LDCU.64 UR18, c[0x0][0x510] ;  /* 0x0000a200ff1277ac */ /* 0x000f640008000a00 */
[----:B------:R-:W4:Y:S01]  /*1080*/  @!P0 LDG.E R35, desc[UR34][R26.64+0x380] ;  /* 0x000380221a238981 */ /* 0x000f22000c1e1900 */
[----:B------:R-:W-:Y:S02]  /*1090*/  ISETP.GE.AND P0, PT, R17, UR17, PT ;  /* 0x0000001111007c0c */ /* 0x000fe4000bf06270 */
[----:B------:R-:W-:-:S03]  /*10a0*/  ISETP.GE.AND P5, PT, R12, UR17, PT ;  /* 0x000000110c007c0c */ /* 0x000fc6000bfa6270 */
        /* <DEDUP_REMOVED lines=86> */
[----:B------:R-:W-:Y:S01]  /*1610*/  HFMA2 R61, -RZ, RZ, 0, 0 ;  /* 0x00000000ff3d7431 */ /* 0x000fe200000001ff */
        /* <DEDUP_REMOVED lines=74> */
[----:B-----5:R-:W-:Y:S01]  /*1ac0*/  HFMA2 R42, -RZ, RZ, 0, 0 ;  /* 0x00000000ff2a7431 */ /* 0x020fe200000001ff */
[----:B------:R-:W-:Y:S02]  /*1ad0*/  MOV R67, RZ ;  /* 0x000000ff00437202 */ /* 0x000fe40000000f00 */
[----:B------:R-:W-:Y:S02]  /*1ae0*/  CS2R R68, SRZ ;  /* 0x0000000000447805 */ /* 0x000fe4000001ff00 */
[----:B------:R-:W-:Y:S02]  /*1af0*/  CS2R R70, SRZ ;  /* 0x0000000000467805 */ /* 0x000fe4000001ff00 */
[----:B------:R-:W-:Y:S01]  /*1b00*/  MOV R73, RZ ;  /* 0x000000ff00497202 */ /* 0x000fe20000000f00 */
[----:B------:R-:W-:Y:S04]  /*1b10*/  STS [R157], R27 ;  /* 0x0000001b9d007388 */ /* 0x000fe80000000800 */
[----:B------:R-:W-:Y:S04]  /*1b20*/  STS [R156+0x80], R28 ;  /* 0x0000801c9c007388 */ /* 0x000fe80000000800 */
[----:B------:R-:W-:Y:S04]  /*1b30*/  STS [R155+0x100], R29 ;  /* 0x0001001d9b007388 */ /* 0x000fe80000000800 */
[----:B------:R-:W-:Y:S04]  /*1b40*/  STS [R154+0x180], R30 ;  /* 0x0001801e9a007388 */ /* 0x000fe80000000800 */
[----:B------:R-:W-:Y:S04]  /*1b50*/  STS [R153+0x200], R31 ;  /* 0x0002001f99007388 */ /* 0x000fe80000000800 */
[----:B---3--:R-:W-:Y:S04]  /*1b60*/  STS [R152+0x280], R32 ;  /* 0x0002802098007388 */ /* 0x008fe80000000800 */
[----:B--2---:R-:W-:Y:S04]  /*1b70*/  STS [R151+0x300], R33 ;  /* 0x0003002197007388 */ /* 0x004fe80000000800 */
[----:B------:R-:W-:Y:S04]  /*1b80*/  STS [R150+0x380], R34 ;  /* 0x0003802296007388 */ /* 0x000fe80000000800 */
[----:B----4-:R-:W-:Y:S04]  /*1b90*/  STS [R149+0x400], R35 ;  /* 0x0004002395007388 */ /* 0x010fe80000000800 */
[----:B------:R-:W-:Y:S04]  /*1ba0*/  STS [R250+0x480], R37 ;  /* 0x00048025fa007388 */ /* 0x000fe80000000800 */
[----:B------:R0:W-:Y:S04]  /*1bb0*/  STS [R249+0x500], R36 ;  /* 0x00050024f9007388 */ /* 0x0001e80000000800 */
        /* <DEDUP_REMOVED lines=24> */
[----:B------:R-:W-:Y:S02]  /*1d40*/  CS2R R34, SRZ ;  /* 0x0000000000227805 */ /* 0x000fe4000001ff00 */
[----:B------:R-:W-:Y:S01]  /*1d50*/  MOV R33, RZ ;  /* 0x000000ff00217202 */ /* 0x000fe20000000f00 */
        /* <DEDUP_REMOVED lines=10> */
[----:B-1----:R-:W-:Y:S01]  /*1e00*/  HFMA2 R41, -RZ, RZ, 0, 0 ;  /* 0x00000000ff297431 */ /* 0x002fe200000001ff */
[----:B------:R-:W-:Y:S01]  /*1e10*/  CS2R R38, SRZ ;  /* 0x0000000000267805 */ /* 0x000fe2000001ff00 */
[----:B------:R-:W3:Y:S04]  /*1e20*/  @!P4 LDG.E R71, desc[UR34][R6.64+0x680] ;  /* 0x000680220647c981 */ /* 0x000ee8000c1e1900 */
[----:B------:R-:W3:Y:S04]  /*1e30*/  @!P5 LDG.E R70, desc[UR34][R6.64+0x700] ;  /* 0x000700220646d981 */ /* 0x000ee8000c1e1900 */
[----:B------:R-:W3:Y:S01]  /*1e40*/  @!P0 LDG.E R41, desc[UR34][R6.64+0x400] ;  /* 0x0004002206298981 */ /* 0x000ee2000c1e1900 */
[----:B------:R-:W-:-:S03]  /*1e50*/  ISETP.NE.AND P0, PT, R76, RZ, PT ;  /* 0x000000ff4c00720c */ /* 0x000fc60003f05270 */
[----:B------:R-:W3:Y:S01]  /*1e60*/  @!P1 LDG.E R38, desc[UR34][R6.64+0x380] ;  /* 0x0003802206269981 */ /* 0x000ee2000c1e1900 */
[----:B------:R-:W-:-:S03]  /*1e70*/  ISETP.NE.AND P1, PT, R75, RZ, PT ;  /* 0x000000ff4b00720c */ /* 0x000fc60003f25270 */
        /* <DEDUP_REMOVED lines=18> */
[----:B------:R-:W-:Y:S02]  /*1fa0*/  CS2R R76, SRZ ;  /* 0x00000000004c7805 */ /* 0x000fe4000001ff00 */
        /* <DEDUP_REMOVED lines=50> */
[----:B-1----:R-:W-:Y:S01]  /*22d0*/  MOV R73, RZ ;  /* 0x000000ff00497202 */ /* 0x002fe20000000f00 */
        /* <DEDUP_REMOVED lines=36> */
[----:B------:R-:W2:Y:S04]  /*2520*/  LDS R83, [R59+0x8] ;  /* 0x000008003b537984 */ /* 0x000ea80000000800 */
        /* <DEDUP_REMOVED lines=41> */
[----:B------:R-:W-:-:S05]  /*27c0*/  FMUL.FTZ R88, R85, -1.4426950216293334961 ;  /* 0xbfb8aa3b55587820 */ /* 0x000fca0000410000 */
[----:B------:R-:W0:Y:S01]  /*27d0*/  MUFU.EX2 R89, R89 ;  /* 0x0000005900597308 */ /* 0x000e220000000800 */
[----:B--2---:R-:W-:-:S03]  /*27e0*/  FMUL.FTZ R92, R83, -1.4426950216293334961 ;  /* 0xbfb8aa3b535c7820 */ /* 0x004fc60000410000 */
[----:B------:R-:W1:Y:S01]  /*27f0*/  MUFU.EX2 R88, R88 ;  /* 0x0000005800587308 */ /* 0x000e620000000800 */
[----:B---3--:R-:W-:Y:S01]  /*2800*/  FMUL.FTZ R97, R82, -1.4426950216293334961 ;  /* 0xbfb8aa3b52617820 */ /* 0x008fe20000410000 */
[----:B----4-:R-:W-:Y:S01]  /*2810*/  FMUL.FTZ R102, R81, -1.4426950216293334961 ;  /* 0xbfb8aa3b51667820 */ /* 0x010fe20000410000 */
[----:B-----5:R-:W-:Y:S01]  /*2820*/  FMUL.FTZ R3, R77, -1.4426950216293334961 ;  /* 0xbfb8aa3b4d037820 */ /* 0x020fe20000410000 */
[----:B------:R-:W2:Y:S04]  /*2830*/  MUFU.EX2 R92, R92 ;  /* 0x0000005c005c7308 */ /* 0x000ea80000000800 */
[----:B------:R-:W3:Y:S01]  /*2840*/  MUFU.EX2 R97, R97 ;  /* 0x0000006100617308 */ /* 0x000ee20000000800 */
[----:B0-----:R-:W-:Y:S01]  /*2850*/  FADD.FTZ R89, R89, 1 ;  /* 0x3f80000059597421 */ /* 0x001fe20000010000 */
[----:B------:R-:W-:-:S02]  /*2860*/  FMUL.FTZ R2, R78, -1.4426950216293334961 ;  /* 0xbfb8aa3b4e027820 */ /* 0x000fc40000410000 */
[----:B------:R-:W0:Y:S01]  /*2870*/  MUFU.EX2 R102, R102 ;  /* 0x0000006600667308 */ /* 0x000e220000000800 */
[----:B-1----:R-:W-:-:S03]  /*2880*/  FADD.FTZ R88, R88, 1 ;  /* 0x3f80000058587421 */ /* 0x002fc60000010000 */
[----:B------:R-:W1:Y:S01]  /*2890*/  MUFU.EX2 R3, R3 ;  /* 0x0000000300037308 */ /* 0x000e620000000800 */
[----:B------:R-:W-:-:S03]  /*28a0*/  FMUL.FTZ R103, R79, -1.4426950216293334961 ;  /* 0xbfb8aa3b4f677820 */ /* 0x000fc60000410000 */
[----:B------:R-:W-:Y:S01]  /*28b0*/  MUFU.RCP R89, R89 ;  /* 0x0000005900597308 */ /* 0x000fe20000001000 */
[----:B--2---:R-:W-:Y:S01]  /*28c0*/  FADD.FTZ R92, R92, 1 ;  /* 0x3f8000005c5c7421 */ /* 0x004fe20000010000 */
[----:B---3--:R-:W-:-:S06]  /*28d0*/  FADD.FTZ R97, R97, 1 ;  /* 0x3f80000061617421 */ /* 0x008fcc0000010000 */
[----:B------:R-:W2:Y:S04]  /*28e0*/  MUFU.EX2 R2, R2 ;  /* 0x0000000200027308 */ /* 0x000ea80000000800 */
[----:B------:R-:W3:Y:S01]  /*28f0*/  MUFU.RCP R88, R88 ;  /* 0x0000005800587308 */ /* 0x000ee20000001000 */
[----:B------:R-:W-:Y:S01]  /*2900*/  FMUL.FTZ R104, R76, -1.4426950216293334961 ;  /* 0xbfb8aa3b4c687820 */ /* 0x000fe20000410000 */
[----:B------:R-:W-:Y:S01]  /*2910*/  FMUL.FTZ R112, R73, -1.4426950216293334961 ;  /* 0xbfb8aa3b49707820 */ /* 0x000fe20000410000 */
[----:B0-----:R-:W-:-:S05]  /*2920*/  FADD.FTZ R102, R102, 1 ;  /* 0x3f80000066667421 */ /* 0x001fca0000010000 */
[----:B------:R-:W0:Y:S01]  /*2930*/  MUFU.EX2 R103, R103 ;  /* 0x0000006700677308 */ /* 0x000e220000000800 */
[----:B-1----:R-:W-:Y:S01]  /*2940*/  FADD.FTZ R3, R3, 1 ;  /* 0x3f80000003037421 */ /* 0x002fe20000010000 */
[----:B------:R-:W-:Y:S02]  /*2950*/  FMUL.FTZ R110, R75, -1.4426950216293334961 ;  /* 0xbfb8aa3b4b6e7820 */ /* 0x000fe40000410000 */
[----:B------:R-:W-:Y:S01]  /*2960*/  MUFU.RCP R92, R92 ;  /* 0x0000005c005c7308 */ /* 0x000fe20000001000 */
[----:B--2---:R-:W-:Y:S01]  /*2970*/  FADD.FTZ R2, R2, 1 ;  /* 0x3f80000002027421 */ /* 0x004fe20000010000 */
[----:B------:R-:W-:-:S06]  /*2980*/  ISETP.NE.AND P1, PT, R189, RZ, PT ;  /* 0x000000ffbd00720c */ /* 0x000fcc0003f25270 */
[----:B------:R-:W-:Y:S01]  /*2990*/  MUFU.RCP R97, R97 ;  /* 0x0000006100617308 */ /* 0x000fe20000001000 */
[----:B------:R-:W-:-:S07]  /*29a0*/  FMUL.FTZ R111, R74, -1.4426950216293334961 ;  /* 0xbfb8aa3b4a6f7820 */ /* 0x000fce0000410000 */
[----:B------:R1:W-:Y:S04]  /*29b0*/  MUFU.EX2 R109, R104 ;  /* 0x00000068006d7308 */ /* 0x0003e80000000800 */
[----:B------:R-:W2:Y:S01]  /*29c0*/  MUFU.EX2 R112, R112 ;  /* 0x0000007000707308 */ /* 0x000ea20000000800 */
[----:B-1----:R-:W-:-:S03]  /*29d0*/  FMUL.FTZ R104, R5, -1.4426950216293334961 ;  /* 0xbfb8aa3b05687820 */ /* 0x002fc60000410000 */
[----:B------:R-:W1:Y:S01]  /*29e0*/  MUFU.RCP R102, R102 ;  /* 0x0000006600667308 */ /* 0x000e620000001000 */
[----:B------:R-:W-:-:S07]  /*29f0*/  FMUL.FTZ R116, R4, -1.4426950216293334961 ;  /* 0xbfb8aa3b04747820 */ /* 0x000fce0000410000 */
[----:B------:R0:W-:Y:S04]  /*2a00*/  MUFU.EX2 R123, R104 ;  /* 0x00000068007b7308 */ /* 0x0001e80000000800 */
[----:B------:R-:W4:Y:S01]  /*2a10*/  MUFU.EX2 R110, R110 ;  /* 0x0000006e006e7308 */ /* 0x000f220000000800 */
[----:B0-----:R-:W-:-:S03]  /*2a20*/  FADD.FTZ R104, R103, 1 ;  /* 0x3f80000067687421 */ /* 0x001fc60000010000 */
[----:B------:R3:W-:Y:S01]  /*2a30*/  MUFU.RCP R103, R2 ;  /* 0x0000000200677308 */ /* 0x0007e20000001000 */
[----:B------:R-:W-:Y:S01]  /*2a40*/  MOV R125, UR24 ;  /* 0x00000018007d7c02 */ /* 0x000fe20008000f00 */
[----:B------:R-:W-:Y:S01]  /*2a50*/  FMUL.FTZ R114, R71, -1.4426950216293334961 ;  /* 0xbfb8aa3b47727820 */ /* 0x000fe20000410000 */
[----:B---3--:R-:W-:-:S05]  /*2a60*/  FADD.FTZ R2, -R88, 1 ;  /* 0x3f80000058027421 */ /* 0x008fca0000010100 */
[----:B------:R-:W0:Y:S01]  /*2a70*/  MUFU.EX2 R111, R111 ;  /* 0x0000006f006f7308 */ /* 0x000e220000000800 */
[----:B------:R-:W-:-:S03]  /*2a80*/  FFMA.FTZ R2, R85, R2, 1 ;  /* 0x3f80000055027423 */ /* 0x000fc60000010002 */
[----:B------:R-:W3:Y:S01]  /*2a90*/  MUFU.RCP R104, R104 ;  /* 0x0000006800687308 */ /* 0x000ee20000001000 */
[----:B--2---:R-:W-:-:S07]  /*2aa0*/  FADD.FTZ R112, R112, 1 ;  /* 0x3f80000070707421 */ /* 0x004fce0000010000 */
[----:B------:R-:W-:Y:S04]  /*2ab0*/  MUFU.EX2 R117, R116 ;  /* 0x0000007400757308 */ /* 0x000fe80000000800 */
[----:B------:R2:W-:Y:S01]  /*2ac0*/  MUFU.EX2 R115, R114 ;  /* 0x0000007200737308 */ /* 0x0005e20000000800 */
[----:B------:R-:W-:-:S03]  /*2ad0*/  FMUL.FTZ R113, R72, -1.4426950216293334961 ;  /* 0xbfb8aa3b48717820 */ /* 0x000fc60000410000 */
[----:B--2---:R-:W-:Y:S01]  /*2ae0*/  MUFU.RCP R114, R112 ;  /* 0x0000007000727308 */ /* 0x004fe20000001000 */
        /* <DEDUP_REMOVED lines=17> */
[----:B------:R-:W3:Y:S04]  /*2c00*/  LDS R86, [R59+0x4] ;  /* 0x000004003b567984 */ /* 0x000ee80000000800 */
[----:B------:R-:W3:Y:S04]  /*2c10*/  LDS R87, [R59] ;  /* 0x000000003b577984 */ /* 0x000ee80000000800 */
[----:B------:R-:W-:Y:S04]  /*2c20*/  LDS R93, [R59+0x8] ;  /* 0x000008003b5d7984 */ /* 0x000fe80000000800 */
[----:B------:R-:W3:Y:S04]  /*2c30*/  LDS R90, [R59+0xc] ;  /* 0x00000c003b5a7984 */ /* 0x000ee80000000800 */
[----:B------:R-:W3:Y:S01]  /*2c40*/  LDS R91, [R59+0x10] ;  /* 0x000010003b5b7984 */ /* 0x000ee20000000800 */
[----:B--2---:R2:W3:Y:S03]  /*2c50*/  MUFU.RCP R106, R3 ;  /* 0x00000003006a7308 */ /* 0x0044e60000001000 */
[----:B------:R-:W3:Y:S01]  /*2c60*/  LDS R95, [R59+0x18] ;  /* 0x000018003b5f7984 */ /* 0x000ee20000000800 */
[----:B------:R-:W-:Y:S01]  /*2c70*/  MOV R94, 0xfffff800 ;  /* 0xfffff800005e7802 */ /* 0x000fe20000000f00 */
[----:B-----5:R-:W-:Y:S01]  /*2c80*/  FADD.FTZ R105, R109, 1 ;  /* 0x3f8000006d697421 */ /* 0x020fe20000010000 */
[----:B----4-:R-:W-:Y:S01]  /*2c90*/  FADD.FTZ R108, R110, 1 ;  /* 0x3f8000006e6c7421 */ /* 0x010fe20000010000 */
[----:B-1----:R-:W-:Y:S01]  /*2ca0*/  FADD.FTZ R100, -R102, 1 ;  /* 0x3f80000066647421 */ /* 0x002fe20000010100 */
[----:B0-----:R-:W-:Y:S01]  /*2cb0*/  FADD.FTZ R107, R111, 1 ;  /* 0x3f8000006f6b7421 */ /* 0x001fe20000010000 */
[----:B--2---:R-:W-:Y:S01]  /*2cc0*/  FADD.FTZ R3, -R89, 1 ;  /* 0x3f80000059037421 */ /* 0x004fe20000010100 */
[----:B------:R-:W-:Y:S03]  /*2cd0*/  LDS R101, [R59+0x2c] ;  /* 0x00002c003b657984 */ /* 0x000fe60000000800 */
[----:B------:R-:W-:Y:S01]  /*2ce0*/  FFMA.FTZ R99, R84, R3, 1 ;  /* 0x3f80000054637423 */ /* 0x000fe20000010003 */
[----:B---3--:R-:W-:Y:S01]  /*2cf0*/  FMUL.FTZ R96, R69, R86 ;  /* 0x0000005645607220 */ /* 0x008fe20000410000 */
[----:B------:R-:W-:-:S03]  /*2d00*/  FMUL.FTZ R3, R70, R87 ;  /* 0x0000005746037220 */ /* 0x000fc60000410000 */
[----:B------:R-:W-:Y:S02]  /*2d10*/  FMUL.FTZ R98, R89, R96 ;  /* 0x0000006059627220 */ /* 0x000fe40000410000 */
[----:B------:R-:W-:Y:S01]  /*2d20*/  LDS R96, [R59+0x1c] ;  /* 0x00001c003b607984 */ /* 0x000fe20000000800 */
[----:B------:R-:W-:Y:S01]  /*2d30*/  FMUL.FTZ R3, R88, R3 ;  /* 0x0000000358037220 */ /* 0x000fe20000410000 */
[----:B------:R-:W-:Y:S01]  /*2d40*/  FMUL.FTZ R116, R98, R99 ;  /* 0x0000006362747220 */ /* 0x000fe20000410000 */
[----:B------:R-:W-:Y:S01]  /*2d50*/  FADD.FTZ R98, -R92, 1 ;  /* 0x3f8000005c627421 */ /* 0x000fe20000010100 */
[----:B------:R-:W-:Y:S02]  /*2d60*/  @!P1 IMAD R125, R125, R94, UR10 ;  /* 0x0000000a7d7d9e24 */ /* 0x000fe4000f8e025e */
[----:B------:R-:W-:Y:S01]  /*2d70*/  FMUL.FTZ R2, R3, R2 ;  /* 0x0000000203027220 */ /* 0x000fe20000410000 */
[----:B------:R-:W-:Y:S01]  /*2d80*/  FADD.FTZ R3, -R97, 1 ;  /* 0x3f80000061037421 */ /* 0x000fe20000010100 */
[----:B------:R-:W0:Y:S01]  /*2d90*/  LDS R94, [R59+0x14] ;  /* 0x000014003b5e7984 */ /* 0x000e220000000800 */
[----:B------:R-:W-:Y:S01]  /*2da0*/  FFMA.FTZ R110, R83, R98, 1 ;  /* 0x3f800000536e7423 */ /* 0x000fe20000010062 */
[----:B------:R-:W-:Y:S01]  /*2db0*/  FMUL.FTZ R112, R67, R90 ;  /* 0x0000005a43707220 */ /* 0x000fe20000410000 */
[----:B------:R-:W-:Y:S01]  /*2dc0*/  FFMA.FTZ R109, R82, R3, 1 ;  /* 0x3f800000526d7423 */ /* 0x000fe20000010003 */
[----:B------:R-:W-:Y:S01]  /*2dd0*/  FMUL.FTZ R3, R68, R93 ;  /* 0x0000005d44037220 */ /* 0x000fe20000410000 */
[----:B------:R-:W1:Y:S01]  /*2de0*/  LDS R98, [R59+0x24] ;  /* 0x000024003b627984 */ /* 0x000e620000000800 */
[----:B------:R-:W-:Y:S01]  /*2df0*/  FFMA.FTZ R122, R81, R100, 1 ;  /* 0x3f800000517a7423 */ /* 0x000fe20000010064 */
[----:B------:R-:W-:Y:S01]  /*2e00*/  FMUL.FTZ R112, R97, R112 ;  /* 0x0000007061707220 */ /* 0x000fe20000410000 */
[----:B------:R-:W-:Y:S01]  /*2e10*/  FMUL.FTZ R3, R92, R3 ;  /* 0x000000035c037220 */ /* 0x000fe20000410000 */
[----:B------:R-:W2:Y:S01]  /*2e20*/  LDS R100, [R59+0x28] ;  /* 0x000028003b647984 */ /* 0x000ea20000000800 */
[----:B------:R-:W-:Y:S01]  /*2e30*/  FMUL.FTZ R111, R42, R91 ;  /* 0x0000005b2a6f7220 */ /* 0x000fe20000410000 */
[----:B------:R-:W-:-:S02]  /*2e40*/  FMUL.FTZ R120, R112, R109 ;  /* 0x0000006d70787220 */ /* 0x000fc40000410000 */
[----:B------:R-:W3:Y:S01]  /*2e50*/  LDS R99, [R59+0x20] ;  /* 0x000020003b637984 */ /* 0x000ee20000000800 */
[----:B------:R-:W-:Y:S01]  /*2e60*/  FMUL.FTZ R118, R3, R110 ;  /* 0x0000006e03767220 */ /* 0x000fe20000410000 */
[----:B------:R-:W-:Y:S01]  /*2e70*/  FMUL.FTZ R111, R102, R111 ;  /* 0x0000006f666f7220 */ /* 0x000fe20000410000 */
[----:B------:R-:W-:Y:S01]  /*2e80*/  FADD.FTZ R110, -R104, 1 ;  /* 0x3f800000686e7421 */ /* 0x000fe20000010100 */
[----:B------:R-:W-:Y:S01]  /*2e90*/  FADD.FTZ R112, -R106, 1 ;  /* 0x3f8000006a707421 */ /* 0x000fe20000010100 */
[----:B------:R-:W4:Y:S01]  /*2ea0*/  MUFU.EX2 R113, R113 ;  /* 0x0000007100717308 */ /* 0x000f220000000800 */
[----:B------:R-:W-:Y:S01]  /*2eb0*/  FMUL.FTZ R122, R111, R122 ;  /* 0x0000007a6f7a7220 */ /* 0x000fe20000410000 */
[----:B------:R-:W-:Y:S01]  /*2ec0*/  FFMA.FTZ R124, R79, R110, 1 ;  /* 0x3f8000004f7c7423 */ /* 0x000fe2000001006e */
[----:B------:R-:W-:Y:S01]  /*2ed0*/  FFMA.FTZ R128, R77, R112, 1 ;  /* 0x3f8000004d807423 */ /* 0x000fe20000010070 */
[----:B------:R-:W-:Y:S01]  /*2ee0*/  LDS R111, [R59+0x34] ;  /* 0x000034003b6f7984 */ /* 0x000fe20000000800 */
[----:B------:R-:W5:Y:S03]  /*2ef0*/  MUFU.RCP R107, R107 ;  /* 0x0000006b006b7308 */ /* 0x000f660000001000 */
[----:B------:R-:W3:Y:S04]  /*2f00*/  LDS R112, [R59+0x30] ;  /* 0x000030003b707984 */ /* 0x000ee80000000800 */
[----:B------:R-:W3:Y:S04]  /*2f10*/  LDS R110, [R59+0x38] ;  /* 0x000038003b6e7984 */ /* 0x000ee80000000800 */
[----:B------:R-:W3:Y:S01]  /*2f20*/  LDS R109, [R59+0x3c] ;  /* 0x00003c003b6d7984 */ /* 0x000ee20000000800 */
[----:B------:R-:W1:Y:S01]  /*2f30*/  MUFU.RCP R108, R108 ;  /* 0x0000006c006c7308 */ /* 0x000e620000001000 */
[----:B----4-:R-:W-:Y:S01]  /*2f40*/  FADD.FTZ R113, R113, 1 ;  /* 0x3f80000071717421 */ /* 0x010fe20000010000 */
[----:B------:R-:W-:Y:S01]  /*2f50*/  FADD.FTZ R115, R115, 1 ;  /* 0x3f80000073737421 */ /* 0x000fe20000010000 */
[----:B------:R-:W-:Y:S01]  /*2f60*/  FADD.FTZ R3, -R103, 1 ;  /* 0x3f80000067037421 */ /* 0x000fe20000010100 */
[----:B------:R-:W-:Y:S01]  /*2f70*/  FMUL.FTZ R126, R40, R95 ;  /* 0x0000005f287e7220 */ /* 0x000fe20000410000 */
[----:B------:R-:W-:Y:S01]  /*2f80*/  FADD.FTZ R117, R117, 1 ;  /* 0x3f80000075757421 */ /* 0x000fe20000010000 */
[----:B------:R-:W-:Y:S01]  /*2f90*/  FADD.FTZ R123, R123, 1 ;  /* 0x3f8000007b7b7421 */ /* 0x000fe20000010000 */
[----:B------:R-:W-:Y:S01]  /*2fa0*/  FADD.FTZ R134, -R114, 1 ;  /* 0x3f80000072867421 */ /* 0x000fe20000010100 */
[----:B------:R-:W4:Y:S01]  /*2fb0*/  MUFU.RCP R105, R105 ;  /* 0x0000006900697308 */ /* 0x000f220000001000 */
[----:B------:R-:W-:Y:S01]  /*2fc0*/  FMUL.FTZ R126, R103, R126 ;  /* 0x0000007e677e7220 */ /* 0x000fe20000410000 */
[----:B------:R-:W-:Y:S06]  /*2fd0*/  BAR.SYNC.DEFER_BLOCKING 0x0 ;  /* 0x0000000000007b1d */ /* 0x000fec0000010000 */
[----:B------:R0:W-:Y:S08]  /*2fe0*/  MUFU.RCP R119, R113 ;  /* 0x0000007100777308 */ /* 0x0001f00000001000 */
[----:B------:R5:W3:Y:S01]  /*2ff0*/  MUFU.RCP R140, R115 ;  /* 0x00000073008c7308 */ /* 0x000ae20000001000 */
[----:B0-----:R-:W-:Y:S01]  /*3000*/  FFMA.FTZ R113, R78, R3, 1 ;  /* 0x3f8000004e717423 */ /* 0x001fe20000010003 */
[----:B------:R-:W-:-:S03]  /*3010*/  FMUL.FTZ R3, R41, R94 ;  /* 0x0000005e29037220 */ /* 0x000fc60000410000 */
[----:B------:R-:W-:-:S03]  /*3020*/  FMUL.FTZ R126, R126, R113 ;  /* 0x000000717e7e7220 */ /* 0x000fc60000410000 */
[----:B------:R0:W0:Y:S01]  /*3030*/  MUFU.RCP R121, R117 ;  /* 0x0000007500797308 */ /* 0x0000220000001000 */
[----:B-----5:R-:W-:Y:S01]  /*3040*/  FMUL.FTZ R115, R39, R96 ;  /* 0x0000006027737220 */ /* 0x020fe20000410000 */
[----:B------:R-:W-:-:S03]  /*3050*/  FADD.FTZ R113, -R107, 1 ;  /* 0x3f8000006b717421 */ /* 0x000fc60000010100 */
[----:B------:R-:W-:-:S03]  /*3060*/  FMUL.FTZ R115, R106, R115 ;  /* 0x000000736a737220 */ /* 0x000fc60000410000 */
[----:B------:R-:W5:Y:S01]  /*3070*/  MUFU.RCP R146, R123 ;  /* 0x0000007b00927308 */ /* 0x000f620000001000 */
[----:B------:R-:W-:Y:S01]  /*3080*/  FMUL.FTZ R128, R115, R128 ;  /* 0x0000008073807220 */ /* 0x000fe20000410000 */
[----:B------:R-:W-:Y:S01]  /*3090*/  FFMA.FTZ R115, R74, R113, 1 ;  /* 0x3f8000004a737423 */ /* 0x000fe20000010071 */
[----:B------:R-:W-:Y:S01]  /*30a0*/  FMUL.FTZ R3, R104, R3 ;  /* 0x0000000368037220 */ /* 0x000fe20000410000 */
[C---:B-1----:R-:W-:Y:S01]  /*30b0*/  FADD.FTZ R130, -R108.reuse, 1 ;  /* 0x3f8000006c827421 */ /* 0x042fe20000010100 */
[----:B------:R-:W-:Y:S01]  /*30c0*/  FMUL.FTZ R113, R7, R98 ;  /* 0x0000006207717220 */ /* 0x000fe20000410000 */
[----:B------:R-:W-:Y:S01]  /*30d0*/  FFMA.FTZ R136, R73, R134, 1 ;  /* 0x3f80000049887423 */ /* 0x000fe20000010086 */
[----:B------:R-:W-:Y:S01]  /*30e0*/  FMUL.FTZ R124, R3, R124 ;  /* 0x0000007c037c7220 */ /* 0x000fe20000410000 */
[----:B------:R-:W-:Y:S01]  /*30f0*/  FFMA.FTZ R132, R75, R130, 1 ;  /* 0x3f8000004b847423 */ /* 0x000fe20000010082 */
[----:B--2---:R-:W-:Y:S01]  /*3100*/  FMUL.FTZ R134, R33, R100 ;  /* 0x0000006421867220 */ /* 0x004fe20000410000 */
[----:B------:R-:W-:Y:S01]  /*3110*/  FMUL.FTZ R113, R108, R113 ;  /* 0x000000716c717220 */ /* 0x000fe20000410000 */
[----:B----4-:R-:W-:Y:S01]  /*3120*/  FADD.FTZ R3, -R105, 1 ;  /* 0x3f80000069037421 */ /* 0x010fe20000010100 */
[----:B---3--:R-:W-:Y:S01]  /*3130*/  FMUL.FTZ R130, R6, R99 ;  /* 0x0000006306827220 */ /* 0x008fe20000410000 */
[----:B0-----:R-:W-:Y:S01]  /*3140*/  FMUL.FTZ R117, R34, R101 ;  /* 0x0000006522757220 */ /* 0x001fe20000410000 */
[----:B------:R-:W-:Y:S01]  /*3150*/  FMUL.FTZ R134, R107, R134 ;  /* 0x000000866b867220 */ /* 0x000fe20000410000 */
[----:B------:R-:W-:Y:S01]  /*3160*/  FMUL.FTZ R132, R113, R132 ;  /* 0x0000008471847220 */ /* 0x000fe20000410000 */
[----:B------:R-:W-:Y:S01]  /*3170*/  FFMA.FTZ R3, R76, R3, 1 ;  /* 0x3f8000004c037423 */ /* 0x000fe20000010003 */
[----:B------:R-:W-:Y:S01]  /*3180*/  FMUL.FTZ R130, R105, R130 ;  /* 0x0000008269827220 */ /* 0x000fe20000410000 */
[----:B------:R-:W-:Y:S01]  /*3190*/  FMUL.FTZ R117, R114, R117 ;  /* 0x0000007572757220 */ /* 0x000fe20000410000 */
[----:B------:R-:W-:Y:S01]  /*31a0*/  FADD.FTZ R138, -R140, 1 ;  /* 0x3f8000008c8a7421 */ /* 0x000fe20000010100 */
[----:B------:R-:W-:Y:S01]  /*31b0*/  FADD.FTZ R113, -R121, 1 ;  /* 0x3f80000079717421 */ /* 0x000fe20000010100 */
[----:B-----5:R-:W-:Y:S01]  /*31c0*/  FADD.FTZ R144, -R146, 1 ;  /* 0x3f80000092907421 */ /* 0x020fe20000010100 */
[----:B------:R-:W-:Y:S01]  /*31d0*/  FMUL.FTZ R134, R134, R115 ;  /* 0x0000007386867220 */ /* 0x000fe20000410000 */
[----:B------:R-:W-:Y:S01]  /*31e0*/  FMUL.FTZ R130, R130, R3 ;  /* 0x0000000382827220 */ /* 0x000fe20000410000 */
[----:B------:R-:W-:Y:S01]  /*31f0*/  FMUL.FTZ R136, R117, R136 ;  /* 0x0000008875887220 */ /* 0x000fe20000410000 */
[----:B------:R-:W-:Y:S01]  /*3200*/  FFMA.FTZ R142, R71, R138, 1 ;  /* 0x3f800000478e7423 */ /* 0x000fe2000001008a */
[----:B------:R-:W-:Y:S01]  /*3210*/  FFMA.FTZ R115, R4, R113, 1 ;  /* 0x3f80000004737423 */ /* 0x000fe20000010071 */
        /* <DEDUP_REMOVED lines=15> */
[----:B------:R0:W-:Y:S04]  /*3310*/  STS [R59], R2 ;  /* 0x000000023b007388 */ /* 0x0001e80000000800 */
[----:B------:R-:W-:Y:S04]  /*3320*/  STS [R59+0x4], R116 ;  /* 0x000004743b007388 */ /* 0x000fe80000000800 */
[----:B------:R1:W-:Y:S01]  /*3330*/  STS [R59+0x8], R118 ;  /* 0x000008763b007388 */ /* 0x0003e20000000800 */
[----:B0-----:R-:W-:-:S03]  /*3340*/  @!P1 IADD3 R2, PT, PT, R125, 0x800, RZ ;  /* 0x000008007d029810 */ /* 0x001fc60007ffe0ff */
        /* <DEDUP_REMOVED lines=30> */
[----:B------:R0:W-:Y:S01]  /*3530*/  @!P1 STS [UR16+0x2100], R2 ;  /* 0x00210002ff009988 */ /* 0x0001e20008000810 */
[----:B------:R-:W-:Y:S01]  /*3540*/  BAR.SYNC.DEFER_BLOCKING 0x0 ;  /* 0x0000000000007b1d */ /* 0x000fe20000010000 */
[----:B------:R-:W-:-:S05]  /*3550*/  UIMAD.WIDE.U32 UR12, UR37, UR14, UR8 ;  /* 0x0000000e250c72a5 */ /* 0x000fca000f8e0008 */
[----:B------:R-:W2:Y:S01]  /*3560*/  LDS R116, [UR16+0x2100] ;  /* 0x00210010ff747984 */ /* 0x000ea20008000800 */
[----:B------:R-:W-:Y:S01]  /*3570*/  UIMAD UR13, UR37, UR15, UR13 ;  /* 0x0000000f250d72a4 */ /* 0x000fe2000f8e020d */
[----:B------:R-:W0:Y:S03]  /*3580*/  LDCU.64 UR14, c[0x0][0x558] ;  /* 0x0000ab00ff0e77ac */ /* 0x000e260008000a00 */
[----:B------:R-:W-:-:S04]  /*3590*/  UIMAD.WIDE.U32 UR12, UR36, UR18, UR12 ;  /* 0x00000012240c72a5 */ /* 0x000fc8000f8e000c */
[----:B------:R-:W-:Y:S02]  /*35a0*/  UIMAD UR13, UR36, UR19, UR13 ;  /* 0x00000013240d72a4 */ /* 0x000fe4000f8e020d */
[----:B------:R-:W-:Y:S01]  /*35b0*/  IADD3 R3, P0, PT, R10, UR12, RZ ;  /* 0x0000000c0a037c10 */ /* 0x000fe2000ff1e0ff */
[----:B------:R-:W3:Y:S03]  /*35c0*/  LDCU.64 UR18, c[0x0][0x490] ;  /* 0x00009200ff1277ac */ /* 0x000ee60008000a00 */
[----:B-1----:R-:W-:Y:S02]  /*35d0*/  IADD3.X R118, PT, PT, RZ, UR13, RZ, P0, !PT ;  /* 0x0000000dff767c10 */ /* 0x002fe400087fe4ff */
[----:B0-----:R-:W-:-:S04]  /*35e0*/  LEA R2, P2, R3, UR14, 0x2 ;  /* 0x0000000e03027c11 */ /* 0x001fc8000f8410ff */
        /* <DEDUP_REMOVED lines=95> */
[----:B------:R1:W-:Y:S04]  /*3be0*/  STS [R59], R2 ;  /* 0x000000023b007388 */ /* 0x0003e80000000800 */
[----:B------:R-:W-:Y:S04]  /*3bf0*/  STS [R59+0x4], R84 ;  /* 0x000004543b007388 */ /* 0x000fe80000000800 */
[----:B------:R-:W-:Y:S01]  /*3c00*/  STS [R59+0x8], R34 ;  /* 0x000008223b007388 */ /* 0x000fe20000000800 */
[----:B-1----:R-:W-:Y:S01]  /*3c10*/  MOV R2, UR17 ;  /* 0x0000001100027c02 */ /* 0x002fe20008000f00 */
[----:B0-----:R-:W-:-:S02]  /*3c20*/  UIMAD.WIDE.U32 UR8, UR37, UR12, UR8 ;  /* 0x0000000c250872a5 */ /* 0x001fc4000f8e0008 */
[----:B------:R-:W-:Y:S02]  /*3c30*/  STS [R59+0xc], R82 ;  /* 0x00000c523b007388 */ /* 0x000fe40000000800 */
[----:B------:R-:W-:Y:S02]  /*3c40*/  UIMAD UR9, UR37, UR13, UR9 ;  /* 0x0000000d250972a4 */ /* 0x000fe4000f8e0209 */
[----:B------:R-:W-:Y:S02]  /*3c50*/  STS [R59+0x10], R36 ;  /* 0x000010243b007388 */ /* 0x000fe40000000800 */
[----:B------:R-:W-:Y:S02]  /*3c60*/  UIMAD.WIDE.U32 UR8, UR36, UR14, UR8 ;  /* 0x0000000e240872a5 */ /* 0x000fe4000f8e0008 */
[----:B------:R-:W-:Y:S02]  /*3c70*/  STS [R59+0x14], R94 ;  /* 0x0000145e3b007388 */ /* 0x000fe40000000800 */
[----:B------:R-:W-:-:S02]  /*3c80*/  UIMAD UR15, UR36, UR15, UR9 ;  /* 0x0000000f240f72a4 */ /* 0x000fc4000f8e0209 */
        /* <DEDUP_REMOVED lines=66> */
.L_x_2462:
[----:B0-----:R-:W2:Y:S01]  /*40b0*/  LDL.LU R2, [R1+0x28] ;  /* 0x0000280001027983 */ /* 0x001ea20000300800 */
[----:B------:R-:W0:Y:S01]  /*40c0*/  LDCU UR8, c[0x0][0x38c] ;  /* 0x00007180ff0877ac */ /* 0x000e220008000800 */
[----:B------:R-:W-:Y:S02]  /*40d0*/  MOV R42, RZ ;  /* 0x000000ff002a7202 */ /* 0x000fe40000000f00 */
[----:B------:R-:W-:Y:S02]  /*40e0*/  CS2R R184, SRZ ;  /* 0x0000000000b87805 */ /* 0x000fe4000001ff00 */
[----:B------:R-:W-:Y:S02]  /*40f0*/  CS2R R182, SRZ ;  /* 0x0000000000b67805 */ /* 0x000fe4000001ff00 */
[----:B------:R-:W-:Y:S02]  /*4100*/  MOV R181, RZ ;  /* 0x000000ff00b57202 */ /* 0x000fe40000000f00 */
[----:B------:R-:W-:-:S02]  /*4110*/  CS2R R40, SRZ ;  /* 0x0000000000287805 */ /* 0x000fc4000001ff00 */
[----:B------:R-:W-:Y:S02]  /*4120*/  MOV R178, RZ ;  /* 0x000000ff00b27202 */ /* 0x000fe40000000f00 */
[----:B------:R-:W-:Y:S02]  /*4130*/  CS2R R38, SRZ ;  /* 0x0000000000267805 */ /* 0x000fe4000001ff00 */
[----:B------:R-:W-:Y:S02]  /*4140*/  CS2R R36, SRZ ;  /* 0x0000000000247805 */ /* 0x000fe4000001ff00 */
[----:B------:R-:W-:Y:S02]  /*4150*/  CS2R R34, SRZ ;  /* 0x0000000000227805 */ /* 0x000fe4000001ff00 */
[----:B------:R-:W-:Y:S01]  /*4160*/  MOV R33, RZ ;  /* 0x000000ff00217202 */ /* 0x000fe20000000f00 */
[----:B------:R-:W-:Y:S01]  /*4170*/  FADD.FTZ R32, R32, UR7 ;  /* 0x0000000720207e21 */ /* 0x000fe20008010000 */
[----:B------:R-:W-:Y:S01]  /*4180*/  FADD.FTZ R31, R31, UR7 ;  /* 0x000000071f1f7e21 */ /* 0x000fe20008010000 */
[----:B------:R-:W-:Y:S01]  /*4190*/  FADD.FTZ R30, R30, UR7 ;  /* 0x000000071e1e7e21 */ /* 0x000fe20008010000 */
[----:B------:R-:W-:Y:S01]  /*41a0*/  FADD.FTZ R29, R29, UR7 ;  /* 0x000000071d1d7e21 */ /* 0x000fe20008010000 */
[----:B------:R-:W-:Y:S01]  /*41b0*/  FADD.FTZ R28, R28, UR7 ;  /* 0x000000071c1c7e21 */ /* 0x000fe20008010000 */
[----:B------:R-:W-:Y:S01]  /*41c0*/  FADD.FTZ R27, R27, UR7 ;  /* 0x000000071b1b7e21 */ /* 0x000fe20008010000 */
[----:B------:R-:W-:Y:S01]  /*41d0*/  FADD.FTZ R26, R26, UR7 ;  /* 0x000000071a1a7e21 */ /* 0x000fe20008010000 */
[----:B0-----:R-:W-:Y:S01]  /*41e0*/  UISETP.GE.AND UP0, UPT, UR8, 0x1, UPT ;  /* 0x000000010800788c */ /* 0x001fe2000bf06270 */
        /* <DEDUP_REMOVED lines=60> */
[----:B------:R-:W-:Y:S01]  /*45b0*/  LOP3.LUT R0, R2, 0x7c1f, R189, 0xc8, !PT ;  /* 0x00007c1f02007812 */ /* 0x000fe200078ec8bd */
        /* <DEDUP_REMOVED lines=24> */
[----:B------:R-:W-:-:S05]  /*4740*/  UMOV UR8, URZ ;  /* 0x000000ff00087c82 */ /* 0x000fca0008000000 */
.L_x_2559:
[----:B------:R-:W-:Y:S02]  /*4750*/  SHF.L.U32 R72, R189, 0x5, RZ ;  /* 0x00000005bd487819 */ /* 0x000fe400000006ff */
[----:B------:R-:W-:Y:S02]  /*4760*/  CS2R R102, SRZ ;  /* 0x0000000000667805 */ /* 0x000fe4000001ff00 */
[----:B0-----:R-:W-:Y:S02]  /*4770*/  MOV R65, UR44 ;  /* 0x0000002c00417c02 */ /* 0x001fe40008000f00 */
[----:B------:R-:W-:Y:S02]  /*4780*/  CS2R R100, SRZ ;  /* 0x0000000000647805 */ /* 0x000fe4000001ff00 */
[----:B------:R-:W-:Y:S02]  /*4790*/  LOP3.LUT R166, R72, 0x7c1f, R189, 0xc8, !PT ;  /* 0x00007c1f48a67812 */ /* 0x000fe400078ec8bd */
[----:B------:R-:W-:-:S02]  /*47a0*/  CS2R R96, SRZ ;  /* 0x0000000000607805 */ /* 0x000fc4000001ff00 */
[----:B------:R-:W-:Y:S02]  /*47b0*/  LOP3.LUT R68, R177, 0x7c00, R72, 0xf8, !PT ;  /* 0x00007c00b1447812 */ /* 0x000fe400078ef848 */
[----:B------:R-:W-:Y:S02]  /*47c0*/  CS2R R98, SRZ ;  /* 0x0000000000627805 */ /* 0x000fe4000001ff00 */
[----:B------:R-:W-:Y:S02]  /*47d0*/  MOV R60, R166 ;  /* 0x000000a6003c7202 */ /* 0x000fe40000000f00 */
[----:B------:R-:W-:Y:S02]  /*47e0*/  CS2R R90, SRZ ;  /* 0x00000000005a7805 */ /* 0x000fe4000001ff00 */
[----:B------:R-:W-:Y:S02]  /*47f0*/  MOV R61, RZ ;  /* 0x000000ff003d7202 */ /* 0x000fe40000000f00 */
[----:B------:R-:W-:-:S02]  /*4800*/  CS2R R92, SRZ ;  /* 0x00000000005c7805 */ /* 0x000fc4000001ff00 */
[----:B------:R-:W-:Y:S02]  /*4810*/  LOP3.LUT R156, R68, 0x20, RZ, 0xfc, !PT ;  /* 0x00000020449c7812 */ /* 0x000fe400078efcff */
[----:B------:R-:W-:Y:S02]  /*4820*/  CS2R R86, SRZ ;  /* 0x0000000000567805 */ /* 0x000fe4000001ff00 */
[----:B------:R-:W-:Y:S01]  /*4830*/  MOV R63, UR45 ;  /* 0x0000002d003f7c02 */ /* 0x000fe20008000f00 */
[----:B------:R-:W-:Y:S01]  /*4840*/  IMAD.WIDE.U32 R64, R65, UR8, R60 ;  /* 0x0000000841407c25 */ /* 0x000fe2000f8e003c */
[----:B------:R-:W-:Y:S02]  /*4850*/  P2R R112, PR, RZ, 0x1 ;  /* 0x00000001ff707803 */ /* 0x000fe40000000000 */
[----:B------:R-:W-:Y:S02]  /*4860*/  CS2R R88, SRZ ;  /* 0x0000000000587805 */ /* 0x000fe4000001ff00 */
[----:B------:R-:W-:Y:S01]  /*4870*/  ISETP.GE.AND P0, PT, R156, UR15, PT ;  /* 0x0000000f9c007c0c */ /* 0x000fe2000bf06270 */
[----:B------:R-:W-:Y:S01]  /*4880*/  IMAD R63, R63, UR8, R65 ;  /* 0x000000083f3f7c24 */ /* 0x000fe2000f8e0241 */
[----:B------:R-:W-:-:S02]  /*4890*/  MOV R67, UR46 ;  /* 0x0000002e00437c02 */ /* 0x000fc40008000f00 */
[----:B-1----:R-:W-:Y:S02]  /*48a0*/  CS2R R70, SRZ ;  /* 0x0000000000467805 */ /* 0x002fe4000001ff00 */
[C---:B------:R-:W-:Y:S02]  /*48b0*/  LEA R62, P2, R64.reuse, UR30, 0x2 ;  /* 0x0000001e403e7c11 */ /* 0x040fe4000f8410ff */
[----:B------:R-:W-:Y:S02]  /*48c0*/  CS2R R84, SRZ ;  /* 0x0000000000547805 */ /* 0x000fe4000001ff00 */
[----:B------:R-:W-:Y:S01]  /*48d0*/  MOV R73, RZ ;  /* 0x000000ff00497202 */ /* 0x000fe20000000f00 */
[----:B------:R-:W-:Y:S01]  /*48e0*/  IMAD.WIDE.U32 R66, R67, UR8, R60 ;  /* 0x0000000843427c25 */ /* 0x000fe2000f8e003c */
[----:B------:R-:W-:Y:S02]  /*48f0*/  LEA.HI.X R63, R64, UR31, R63, 0x2, P2 ;  /* 0x0000001f403f7c11 */ /* 0x000fe400090f143f */
[----:B------:R-:W-:-:S02]  /*4900*/  CS2R R82, SRZ ;  /* 0x0000000000527805 */ /* 0x000fc4000001ff00 */
[----:B------:R-:W-:Y:S02]  /*4910*/  MOV R61, UR47 ;  /* 0x0000002f003d7c02 */ /* 0x000fe40008000f00 */
[----:B----4-:R-:W-:Y:S01]  /*4920*/  LOP3.LUT R165, R68, 0xc0, RZ, 0xfc, !PT ;  /* 0x000000c044a57812 */ /* 0x010fe200078efcff */
[----:B------:R-:W5:Y:S01]  /*4930*/  @!P0 LDG.E R73, desc[UR34][R62.64+0x80] ;  /* 0x000080223e498981 */ /* 0x000f62000c1e1900 */
[----:B------:R-:W-:Y:S01]  /*4940*/  LEA R60, P1, R66, UR32, 0x2 ;  /* 0x00000020423c7c11 */ /* 0x000fe2000f8210ff */
[----:B------:R-:W-:Y:S01]  /*4950*/  IMAD R61, R61, UR8, R67 ;  /* 0x000000083d3d7c24 */ /* 0x000fe2000f8e0243 */
[----:B------:R-:W-:Y:S02]  /*4960*/  ISETP.GE.AND P0, PT, R165, UR15, PT ;  /* 0x0000000fa5007c0c */ /* 0x000fe4000bf06270 */
[----:B------:R-:W-:Y:S02]  /*4970*/  LOP3.LUT R164, R68, 0xe0, RZ, 0xfc, !PT ;  /* 0x000000e044a47812 */ /* 0x000fe400078efcff */
[----:B------:R-:W-:-:S02]  /*4980*/  LEA.HI.X R61, R66, UR33, R61, 0x2, P1 ;  /* 0x00000021423d7c11 */ /* 0x000fc400088f143d */
[----:B------:R-:W-:Y:S02]  /*4990*/  CS2R R66, SRZ ;  /* 0x0000000000427805 */ /* 0x000fe4000001ff00 */
[C---:B--2---:R-:W-:Y:S02]  /*49a0*/  LOP3.LUT R160, R68.reuse, 0x100, RZ, 0xfc, !PT ;  /* 0x0000010044a07812 */ /* 0x044fe400078efcff */
[----:B------:R-:W-:Y:S02]  /*49b0*/  MOV R110, RZ ;  /* 0x000000ff006e7202 */ /* 0x000fe40000000f00 */
[C---:B------:R-:W-:Y:S02]  /*49c0*/  LOP3.LUT R162, R68.reuse, 0x120, RZ, 0xfc, !PT ;  /* 0x0000012044a27812 */ /* 0x040fe400078efcff */
[----:B------:R-:W-:Y:S01]  /*49d0*/  LOP3.LUT R141, R68, 0x140, RZ, 0xfc, !PT ;  /* 0x00000140448d7812 */ /* 0x000fe200078efcff */
[----:B------:R-:W2:Y:S01]  /*49e0*/  @!P0 LDG.E R66, desc[UR34][R62.64+0x300] ;  /* 0x000300223e428981 */ /* 0x000ea2000c1e1900 */
[----:B------:R-:W-:-:S02]  /*49f0*/  ISETP.GE.AND P0, PT, R164, UR15, PT ;  /* 0x0000000fa4007c0c */ /* 0x000fc4000bf06270 */
[----:B------:R-:W-:Y:S02]  /*4a00*/  MOV R108, RZ ;  /* 0x000000ff006c7202 */ /* 0x000fe40000000f00 */
[C---:B------:R-:W-:Y:S02]  /*4a10*/  LOP3.LUT R140, R68.reuse, 0x160, RZ, 0xfc, !PT ;  /* 0x00000160448c7812 */ /* 0x040fe400078efcff */
[----:B------:R-:W-:Y:S02]  /*4a20*/  MOV R104, RZ ;  /* 0x000000ff00687202 */ /* 0x000fe40000000f00 */
[C---:B------:R-:W-:Y:S02]  /*4a30*/  LOP3.LUT R139, R68.reuse, 0x180, RZ, 0xfc, !PT ;  /* 0x00000180448b7812 */ /* 0x040fe400078efcff */
[C---:B------:R-:W-:Y:S02]  /*4a40*/  LOP3.LUT R138, R68.reuse, 0x1a0, RZ, 0xfc, !PT ;  /* 0x000001a0448a7812 */ /* 0x040fe400078efcff */
[----:B------:R-:W-:Y:S01]  /*4a50*/  LOP3.LUT R137, R68, 0x1c0, RZ, 0xfc, !PT ;  /* 0x000001c044897812 */ /* 0x000fe200078efcff */
[----:B------:R-:W4:Y:S01]  /*4a60*/  @!P0 LDG.E R103, desc[UR34][R62.64+0x380] ;  /* 0x000380223e678981 */ /* 0x000f22000c1e1900 */
[----:B------:R-:W-:-:S02]  /*4a70*/  ISETP.GE.AND P0, PT, R160, UR15, PT ;  /* 0x0000000fa0007c0c */ /* 0x000fc4000bf06270 */
[C---:B------:R-:W-:Y:S02]  /*4a80*/  LOP3.LUT R136, R68.reuse, 0x1e0, RZ, 0xfc, !PT ;  /* 0x000001e044887812 */ /* 0x040fe400078efcff */
[C---:B------:R-:W-:Y:S02]  /*4a90*/  LOP3.LUT R135, R68.reuse, 0x200, RZ, 0xfc, !PT ;  /* 0x0000020044877812 */ /* 0x040fe400078efcff */
[C---:B------:R-:W-:Y:S02]  /*4aa0*/  LOP3.LUT R134, R68.reuse, 0x220, RZ, 0xfc, !PT ;  /* 0x0000022044867812 */ /* 0x040fe400078efcff */
[C---:B------:R-:W-:Y:S02]  /*4ab0*/  LOP3.LUT R132, R68.reuse, 0x240, RZ, 0xfc, !PT ;  /* 0x0000024044847812 */ /* 0x040fe400078efcff */
[C---:B------:R-:W-:Y:S02]  /*4ac0*/  LOP3.LUT R130, R68.reuse, 0x260, RZ, 0xfc, !PT ;  /* 0x0000026044827812 */ /* 0x040fe400078efcff */
[----:B------:R-:W-:Y:S01]  /*4ad0*/  LOP3.LUT R128, R68, 0x280, RZ, 0xfc, !PT ;  /* 0x0000028044807812 */ /* 0x000fe200078efcff */
[----:B------:R-:W4:Y:S01]  /*4ae0*/  @!P0 LDG.E R110, desc[UR34][R62.64+0x400] ;  /* 0x000400223e6e8981 */ /* 0x000f22000c1e1900 */
[----:B------:R-:W-:-:S02]  /*4af0*/  ISETP.GE.AND P0, PT, R162, UR15, PT ;  /* 0x0000000fa2007c0c */ /* 0x000fc4000bf06270 */
[----:B------:R-:W-:Y:S02]  /*4b00*/  MOV R94, RZ ;  /* 0x000000ff005e7202 */ /* 0x000fe40000000f00 */
[C---:B------:R-:W-:Y:S02]  /*4b10*/  LOP3.LUT R126, R68.reuse, 0x2a0, RZ, 0xfc, !PT ;  /* 0x000002a0447e7812 */ /* 0x040fe400078efcff */
[C---:B------:R-:W-:Y:S02]  /*4b20*/  LOP3.LUT R124, R68.reuse, 0x2c0, RZ, 0xfc, !PT ;  /* 0x000002c0447c7812 */ /* 0x040fe400078efcff */
[C---:B------:R-:W-:Y:S02]  /*4b30*/  LOP3.LUT R116, R68.reuse, 0x2e0, RZ, 0xfc, !PT ;  /* 0x000002e044747812 */ /* 0x040fe400078efcff */
[C---:B------:R-:W-:Y:S02]  /*4b40*/  LOP3.LUT R159, R68.reuse, 0x40, RZ, 0xfc, !PT ;  /* 0x00000040449f7812 */ /* 0x040fe400078efcff */
[----:B------:R-:W-:Y:S01]  /*4b50*/  LOP3.LUT R161, R68, 0x60, RZ, 0xfc, !PT ;  /* 0x0000006044a17812 */ /* 0x000fe200078efcff */
[----:B------:R-:W4:Y:S01]  /*4b60*/  @!P0 LDG.E R101, desc[UR34][R62.64+0x480] ;  /* 0x000480223e658981 */ /* 0x000f22000c1e1900 */
[----:B------:R-:W-:-:S02]  /*4b70*/  ISETP.GE.AND P0, PT, R141, UR15, PT ;  /* 0x0000000f8d007c0c */ /* 0x000fc4000bf06270 */
[----:B------:R-:W-:Y:S02]  /*4b80*/  LOP3.LUT R158, R68, 0x80, RZ, 0xfc, !PT ;  /* 0x00000080449e7812 */ /* 0x000fe400078efcff */
[----:B------:R-:W-:Y:S02]  /*4b90*/  LOP3.LUT P2, RZ, R80, 0x4000000, RZ, 0xc0, !PT ;  /* 0x0400000050ff7812 */ /* 0x000fe4000784c0ff */
[----:B------:R-:W-:Y:S02]  /*4ba0*/  LOP3.LUT R142, R68, 0xa0, RZ, 0xfc, !PT ;  /* 0x000000a0448e7812 */ /* 0x000fe400078efcff */
[----:B------:R-:W-:Y:S02]  /*4bb0*/  ISETP.GE.AND P6, PT, R159, UR15, PT ;  /* 0x0000000f9f007c0c */ /* 0x000fe4000bfc6270 */
[----:B------:R-:W-:Y:S02]  /*4bc0*/  ISETP.GE.AND P5, PT, R161, UR15, PT ;  /* 0x0000000fa1007c0c */ /* 0x000fe4000bfa6270 */
[----:B------:R-:W-:Y:S01]  /*4bd0*/  ISETP.GE.AND P4, PT, R158, UR15, PT ;  /* 0x0000000f9e007c0c */ /* 0x000fe2000bf86270 */
[----:B------:R-:W4:Y:S01]  /*4be0*/  @!P0 LDG.E R108, desc[UR34][R62.64+0x500] ;  /* 0x000500223e6c8981 */ /* 0x000f22000c1e1900 */
[----:B------:R-:W-:-:S02]  /*4bf0*/  ISETP.GE.AND P0, PT, R140, UR15, PT ;  /* 0x0000000f8c007c0c */ /* 0x000fc4000bf06270 */
[----:B------:R-:W-:Y:S01]  /*4c00*/  ISETP.GE.AND P3, PT, R142, UR15, PT ;  /* 0x0000000f8e007c0c */ /* 0x000fe2000bf66270 */
[----:B------:R-:W5:Y:S01]  /*4c10*/  @!P2 LDG.E R71, desc[UR34][R62.64] ;  /* 0x000000223e47a981 */ /* 0x000f62000c1e1900 */
[----:B------:R-:W-:Y:S02]  /*4c20*/  LOP3.LUT R118, R68, 0x300, RZ, 0xfc, !PT ;  /* 0x0000030044767812 */ /* 0x000fe400078efcff */
[----:B------:R-:W-:Y:S02]  /*4c30*/  MOV R69, RZ ;  /* 0x000000ff00457202 */ /* 0x000fe40000000f00 */
[----:B------:R-:W-:Y:S01]  /*4c40*/  MOV R65, RZ ;  /* 0x000000ff00417202 */ /* 0x000fe20000000f00 */
[----:B------:R-:W2:Y:S01]  /*4c50*/  @!P5 LDG.E R70, desc[UR34][R62.64+0x180] ;  /* 0x000180223e46d981 */ /* 0x000ea2000c1e1900 */
[----:B------:R-:W-:Y:S02]  /*4c60*/  LOP3.LUT R77, R72, 0x3e0, R177, 0xfe, !PT ;  /* 0x000003e0484d7812 */ /* 0x000fe400078efeb1 */
[----:B------:R-:W-:Y:S01]  /*4c70*/  LOP3.LUT R64, R68, 0x320, RZ, 0xfc, !PT ;  /* 0x0000032044407812 */ /* 0x000fe200078efcff */
        /* <DEDUP_REMOVED lines=8> */
[----:B------:R-:W-:Y:S01]  /*4d00*/  LOP3.LUT R68, R68, 0x3c0, RZ, 0xfc, !PT ;  /* 0x000003c044447812 */ /* 0x000fe200078efcff */
[----:B------:R-:W4:Y:S01]  /*4d10*/  @!P3 LDG.E R65, desc[UR34][R62.64+0x280] ;  /* 0x000280223e41b981 */ /* 0x000f22000c1e1900 */
[----:B------:R-:W-:-:S03]  /*4d20*/  MOV R81, RZ ;  /* 0x000000ff00517202 */ /* 0x000fc60000000f00 */
        /* <DEDUP_REMOVED lines=42> */
[----:B------:R-:W-:Y:S01]  /*4fd0*/  UMOV UR16, UR12 ;  /* 0x0000000c00107c82 */ /* 0x000fe20008000000 */
[----:B------:R-:W-:-:S03]  /*4fe0*/  UMOV UR17, UR9 ;  /* 0x0000000900117c82 */ /* 0x000fc60008000000 */
        /* <DEDUP_REMOVED lines=79> */
[----:B------:R2:W-:Y:S01]  /*54e0*/  STS [R77+0x180], R70 ;  /* 0x000180464d007388 */ /* 0x0005e20000000800 */
[----:B0-----:R-:W-:-:S03]  /*54f0*/  LEA R73, R111, UR16, 0x2 ;  /* 0x000000106f497c11 */ /* 0x001fc6000f8e10ff */
[----:B----4-:R0:W-:Y:S01]  /*5500*/  STS [R76+0x200], R67 ;  /* 0x000200434c007388 */ /* 0x0101e20000000800 */
        /* <DEDUP_REMOVED lines=45> */
[----:B------:R-:W-:Y:S02]  /*57e0*/  LEA R153, R153, UR16, 0x2 ;  /* 0x0000001099997c11 */ /* 0x000fe4000f8e10ff */
[----:B------:R-:W-:-:S02]  /*57f0*/  LEA R154, R154, UR16, 0x2 ;  /* 0x000000109a9a7c11 */ /* 0x000fc4000f8e10ff */
[----:B------:R-:W-:Y:S01]  /*5800*/  MOV R155, RZ ;  /* 0x000000ff009b7202 */ /* 0x000fe20000000f00 */
        /* <DEDUP_REMOVED lines=26> */
[----:B------:R-:W-:Y:S02]  /*59b0*/  MOV R158, RZ ;  /* 0x000000ff009e7202 */ /* 0x000fe40000000f00 */
[----:B------:R-:W-:-:S06]  /*59c0*/  MOV R163, RZ ;  /* 0x000000ff00a37202 */ /* 0x000fcc0000000f00 */
[----:B------:R-:W5:Y:S01]  /*59d0*/  @!P1 LDG.E R163, desc[UR34][R60.64+0x280] ;  /* 0x000280223ca39981 */ /* 0x000f62000c1e1900 */
[----:B------:R-:W-:-:S03]  /*59e0*/  ISETP.GE.AND P1, PT, R164, UR15, PT ;  /* 0x0000000fa4007c0c */ /* 0x000fc6000bf26270 */
[----:B------:R-:W5:Y:S01]  /*59f0*/  @!P0 LDG.E R158, desc[UR34][R60.64+0x300] ;  /* 0x000300223c9e8981 */ /* 0x000f62000c1e1900 */
[----:B------:R-:W-:Y:S02]  /*5a00*/  ISETP.GE.AND P0, PT, R160, UR15, PT ;  /* 0x0000000fa0007c0c */ /* 0x000fe4000bf06270 */
[----:B------:R-:W-:Y:S02]  /*5a10*/  CS2R R164, SRZ ;  /* 0x0000000000a47805 */ /* 0x000fe4000001ff00 */
[----:B------:R-:W-:-:S05]  /*5a20*/  MOV R160, RZ ;  /* 0x000000ff00a07202 */ /* 0x000fca0000000f00 */
        /* <DEDUP_REMOVED lines=10> */
[----:B------:R-:W-:-:S07]  /*5ad0*/  CS2R R168, SRZ ;  /* 0x0000000000a87805 */ /* 0x000fce000001ff00 */
        /* <DEDUP_REMOVED lines=19> */
[----:B------:R-:W-:-:S07]  /*5c10*/  MOV R180, RZ ;  /* 0x000000ff00b47202 */ /* 0x000fce0000000f00 */
        /* <DEDUP_REMOVED lines=9> */
[----:B------:R-:W-:Y:S02]  /*5cb0*/  CS2R R190, SRZ ;  /* 0x0000000000be7805 */ /* 0x000fe4000001ff00 */
[----:B------:R-:W-:-:S05]  /*5cc0*/  MOV R179, RZ ;  /* 0x000000ff00b37202 */ /* 0x000fca0000000f00 */
[----:B------:R-:W5:Y:S01]  /*5cd0*/  @!P1 LDG.E R191, desc[UR34][R60.64+0xb80] ;  /* 0x000b80223cbf9981 */ /* 0x000f62000c1e1900 */
[----:B------:R-:W-:-:S03]  /*5ce0*/  ISETP.NE.AND P1, PT, R120, RZ, PT ;  /* 0x000000ff7800720c */ /* 0x000fc60003f25270 */
[----:B------:R-:W5:Y:S01]  /*5cf0*/  @!P0 LDG.E R190, desc[UR34][R60.64+0xc00] ;  /* 0x000c00223cbe8981 */ /* 0x000f62000c1e1900 */
[----:B------:R-:W-:Y:S02]  /*5d00*/  ISETP.NE.AND P0, PT, R114, RZ, PT ;  /* 0x000000ff7200720c */ /* 0x000fe40003f05270 */
[----:B------:R-:W-:Y:S02]  /*5d10*/  CS2R R196, SRZ ;  /* 0x0000000000c47805 */ /* 0x000fe4000001ff00 */
[----:B------:R-:W-:Y:S02]  /*5d20*/  CS2R R194, SRZ ;  /* 0x0000000000c27805 */ /* 0x000fe4000001ff00 */
[----:B------:R-:W-:Y:S02]  /*5d30*/  CS2R R192, SRZ ;  /* 0x0000000000c07805 */ /* 0x000fe4000001ff00 */
        /* <DEDUP_REMOVED lines=295> */
.L_x_2465:
[----:B------:R-:W-:-:S06]  /*6fb0*/  LEA R106, R189, UR16, 0x3 ;  /* 0x00000010bd6a7c11 */ /* 0x000fcc000f8e18ff */
[----:B------:R-:W0:Y:S02]  /*6fc0*/  LDS.64 R106, [R106+0x12c88] ;  /* 0x012c88006a6a7984 */ /* 0x000e240000000a00 */
.L_x_2466:
[----:B------:R-:W-:Y:S05]  /*6fd0*/  BSYNC.RECONVERGENT B0 ;  /* 0x0000000000007941 */ /* 0x000fea0003800200 */
.L_x_2464:
        /* <DEDUP_REMOVED lines=308> */
.L_x_2586:
        /* <DEDUP_REMOVED lines=13> */
.L_x_2589:
[----:B------:R-:W-:-:S03]  /*83f0*/  UMOV UR10, 0xffffffff ;  /* 0xffffffff000a7882 */ /* 0x000fc60000000000 */
[----:B------:R-:W-:Y:S05]  /*8400*/  BRA.DIV UR10, `(.L_x_2470) ;  /* 0x000000820a507947 */ /* 0x000fea000b800000 */
.L_x_2592:
[----:B------:R-:W-:-:S03]  /*8410*/  UMOV UR10, 0xffffffff ;  /* 0xffffffff000a7882 */ /* 0x000fc60000000000 */
[----:B------:R-:W-:Y:S05]  /*8420*/  BRA.DIV UR10, `(.L_x_2471) ;  /* 0x000000820a707947 */ /* 0x000fea000b800000 */
.L_x_2595:
[----:B------:R-:W-:-:S03]  /*8430*/  UMOV UR10, 0xffffffff ;  /* 0xffffffff000a7882 */ /* 0x000fc60000000000 */
[----:B------:R-:W-:Y:S05]  /*8440*/  BRA.DIV UR10, `(.L_x_2472) ;  /* 0x000000820a907947 */ /* 0x000fea000b800000 */
.L_x_2598:
        /* <DEDUP_REMOVED lines=10> */
.L_x_2608:
        /* <DEDUP_REMOVED lines=45> */
.L_x_2467:
        /* <DEDUP_REMOVED lines=307> */
.L_x_2613:
        /* <DEDUP_REMOVED lines=14> */
.L_x_2477:
[----:B------:R-:W-:Y:S05]  /*9bd0*/  BSYNC.RECONVERGENT B0 ;  /* 0x0000000000007941 */ /* 0x000fea0003800200 */
.L_x_2476:
[----:B------:R-:W-:Y:S01]  /*9be0*/  UMOV UR10, 0xffffffff ;  /* 0xffffffff000a7882 */ /* 0x000fe20000000000 */
[----:B------:R-:W-:Y:S02]  /*9bf0*/  ISETP.GT.U32.AND P2, PT, R177, 0x1d, PT ;  /* 0x0000001db100780c */ /* 0x000fe40003f44070 */
[----:B------:R-:W-:Y:S11]  /*9c00*/  BRA.DIV UR10, `(.L_x_2478) ;  /* 0x0000006e0af47947 */ /* 0x000ff6000b800000 */
[----:B-1----:R1:W0:Y:S04]  /*9c10*/  SHFL.DOWN PT, R77, R245, 0x2, 0x1f ;  /* 0x08401f00f54d7f89 */ /* 0x00222800000e0000 */
[----:B--2---:R1:W2:Y:S04]  /*9c20*/  SHFL.DOWN PT, R78, R246, 0x2, 0x1f ;  /* 0x08401f00f64e7f89 */ /* 0x0042a800000e0000 */
[----:B---3--:R1:W3:Y:S04]  /*9c30*/  SHFL.DOWN PT, R123, R247, 0x2, 0x1f ;  /* 0x08401f00f77b7f89 */ /* 0x0082e800000e0000 */
[----:B------:R1:W0:Y:S02]  /*9c40*/  SHFL.DOWN PT, R79, R248, 0x2, 0x1f ;  /* 0x08401f00f84f7f89 */ /* 0x00022400000e0000 */
.L_x_2619:
        /* <DEDUP_REMOVED lines=14> */
.L_x_2480:
[----:B------:R-:W-:Y:S05]  /*9d30*/  BSYNC.RECONVERGENT B0 ;  /* 0x0000000000007941 */ /* 0x000fea0003800200 */
.L_x_2479:
[----:B------:R-:W-:Y:S01]  /*9d40*/  UMOV UR10, 0xffffffff ;  /* 0xffffffff000a7882 */ /* 0x000fe20000000000 */
[----:B------:R-:W-:Y:S02]  /*9d50*/  ISETP.GT.U32.AND P2, PT, R177, 0x1b, PT ;  /* 0x0000001bb100780c */ /* 0x000fe40003f44070 */
[----:B------:R-:W-:Y:S11]  /*9d60*/  BRA.DIV UR10, `(.L_x_2481) ;  /* 0x000000720a107947 */ /* 0x000ff6000b800000 */
[----:B0-----:R0:W0:Y:S04]  /*9d70*/  SHFL.DOWN PT, R77, R245, 0x4, 0x1f ;  /* 0x08801f00f54d7f89 */ /* 0x00102800000e0000 */
[----:B--2---:R2:W0:Y:S04]  /*9d80*/  SHFL.DOWN PT, R78, R246, 0x4, 0x1f ;  /* 0x08801f00f64e7f89 */ /* 0x00442800000e0000 */
[----:B---3--:R2:W3:Y:S04]  /*9d90*/  SHFL.DOWN PT, R123, R247, 0x4, 0x1f ;  /* 0x08801f00f77b7f89 */ /* 0x0084e800000e0000 */
[----:B------:R2:W0:Y:S02]  /*9da0*/  SHFL.DOWN PT, R79, R248, 0x4, 0x1f ;  /* 0x08801f00f84f7f89 */ /* 0x00042400000e0000 */
.L_x_2625:
        /* <DEDUP_REMOVED lines=14> */
.L_x_2483:
[----:B------:R-:W-:Y:S05]  /*9e90*/  BSYNC.RECONVERGENT B0 ;  /* 0x0000000000007941 */ /* 0x000fea0003800200 */
.L_x_2482:
[----:B------:R-:W-:Y:S01]  /*9ea0*/  UMOV UR10, 0xffffffff ;  /* 0xffffffff000a7882 */ /* 0x000fe20000000000 */
[----:B------:R-:W-:Y:S02]  /*9eb0*/  ISETP.GT.U32.AND P2, PT, R177, 0x17, PT ;  /* 0x00000017b100780c */ /* 0x000fe40003f44070 */
[----:B------:R-:W-:Y:S11]  /*9ec0*/  BRA.DIV UR10, `(.L_x_2484) ;  /* 0x000000720a2c7947 */ /* 0x000ff6000b800000 */
[----:B0-----:R0:W0:Y:S04]  /*9ed0*/  SHFL.DOWN PT, R77, R245, 0x8, 0x1f ;  /* 0x09001f00f54d7f89 */ /* 0x00102800000e0000 */
[----:B------:R0:W0:Y:S04]  /*9ee0*/  SHFL.DOWN PT, R78, R246, 0x8, 0x1f ;  /* 0x09001f00f64e7f89 */ /* 0x00002800000e0000 */
[----:B---3--:R3:W0:Y:S04]  /*9ef0*/  SHFL.DOWN PT, R123, R247, 0x8, 0x1f ;  /* 0x09001f00f77b7f89 */ /* 0x00862800000e0000 */
[----:B------:R3:W0:Y:S02]  /*9f00*/  SHFL.DOWN PT, R79, R248, 0x8, 0x1f ;  /* 0x09001f00f84f7f89 */ /* 0x00062400000e0000 */
.L_x_2631:
        /* <DEDUP_REMOVED lines=14> */
.L_x_2486:
[----:B------:R-:W-:Y:S05]  /*9ff0*/  BSYNC.RECONVERGENT B0 ;  /* 0x0000000000007941 */ /* 0x000fea0003800200 */
.L_x_2485:
[----:B------:R-:W-:Y:S01]  /*a000*/  UMOV UR10, 0xffffffff ;  /* 0xffffffff000a7882 */ /* 0x000fe20000000000 */
[----:B------:R-:W-:Y:S02]  /*a010*/  ISETP.GT.U32.AND P2, PT, R177, 0xf, PT ;  /* 0x0000000fb100780c */ /* 0x000fe40003f44070 */
[----:B------:R-:W-:Y:S11]  /*a020*/  BRA.DIV UR10, `(.L_x_2487) ;  /* 0x000000720a487947 */ /* 0x000ff6000b800000 */
[----:B0-----:R0:W0:Y:S04]  /*a030*/  SHFL.DOWN PT, R77, R245, 0x10, 0x1f ;  /* 0x0a001f00f54d7f89 */ /* 0x00102800000e0000 */
[----:B------:R0:W0:Y:S04]  /*a040*/  SHFL.DOWN PT, R78, R246, 0x10, 0x1f ;  /* 0x0a001f00f64e7f89 */ /* 0x00002800000e0000 */
[----:B------:R0:W0:Y:S04]  /*a050*/  SHFL.DOWN PT, R123, R247, 0x10, 0x1f ;  /* 0x0a001f00f77b7f89 */ /* 0x00002800000e0000 */
[----:B------:R0:W0:Y:S02]  /*a060*/  SHFL.DOWN PT, R79, R248, 0x10, 0x1f ;  /* 0x0a001f00f84f7f89 */ /* 0x00002400000e0000 */
.L_x_2637:
        /* <DEDUP_REMOVED lines=14> */
.L_x_2489:
[----:B------:R-:W-:Y:S05]  /*a150*/  BSYNC.RECONVERGENT B0 ;  /* 0x0000000000007941 */ /* 0x000fea0003800200 */
.L_x_2488:
        /* <DEDUP_REMOVED lines=25> */
.L_x_2651:
        /* <DEDUP_REMOVED lines=13> */
.L_x_2492:
[----:B------:R-:W-:Y:S05]  /*a3c0*/  BSYNC.RECONVERGENT B0 ;  /* 0x0000000000007941 */ /* 0x000fea0003800200 */
.L_x_2491:
        /* <DEDUP_REMOVED lines=38> */
.L_x_2474:
        /* <DEDUP_REMOVED lines=498> */
[C---:B------:R-:W-:Y:S01]  /*c550*/  IADD3 R136, PT, PT, R189.reuse, 0x980, RZ ;  /* 0x00000980bd887810 */ /* 0x040fe20007ffe0ff */
[----:B------:R-:W-:Y:S01]  /*c560*/  FMUL.FTZ R200, R6, R200 ;  /* 0x000000c806c87220 */ /* 0x000fe20000410000 */
[C---:B-1----:R-:W-:Y:S01]  /*c570*/  IADD3 R126, PT, PT, R189.reuse, 0x700, RZ ;  /* 0x00000700bd7e7810 */ /* 0x042fe20007ffe0ff */
[----:B------:R1:W-:Y:S01]  /*c580*/  STS [R67+0x8400], R72 ;  /* 0x0084004843007388 */ /* 0x0003e20000000800 */
[----:B------:R-:W-:Y:S01]  /*c590*/  IADD3 R138, PT, PT, R189, 0xa00, RZ ;  /* 0x00000a00bd8a7810 */ /* 0x000fe20007ffe0ff */
[----:B------:R-:W-:Y:S01]  /*c5a0*/  FMUL.FTZ R198, R5, R198 ;  /* 0x000000c605c67220 */ /* 0x000fe20000410000 */
[C---:B--2---:R-:W-:Y:S01]  /*c5b0*/  IADD3 R124, PT, PT, R189.reuse, 0x680, RZ ;  /* 0x00000680bd7c7810 */ /* 0x044fe20007ffe0ff */
[----:B------:R2:W-:Y:S01]  /*c5c0*/  STS [R67+0x8404], R74 ;  /* 0x0084044a43007388 */ /* 0x0005e20000000800 */
[C---:B------:R-:W-:Y:S01]  /*c5d0*/  IADD3 R142, PT, PT, R189.reuse, 0xb00, RZ ;  /* 0x00000b00bd8e7810 */ /* 0x040fe20007ffe0ff */
[C---:B------:R-:W-:Y:S01]  /*c5e0*/  FMUL.FTZ R220, R16.reuse, R220 ;  /* 0x000000dc10dc7220 */ /* 0x040fe20000410000 */
[C---:B0-----:R-:W-:Y:S01]  /*c5f0*/  IADD3 R122, PT, PT, R189.reuse, 0x600, RZ ;  /* 0x00000600bd7a7810 */ /* 0x041fe20007ffe0ff */
[----:B------:R-:W-:Y:S01]  /*c600*/  FMUL.FTZ R222, R16, -R222 ;  /* 0x800000de10de7220 */ /* 0x000fe20000410000 */
[----:B------:R-:W-:Y:S01]  /*c610*/  IADD3 R144, PT, PT, R189, 0xb80, RZ ;  /* 0x00000b80bd907810 */ /* 0x000fe20007ffe0ff */
[----:B------:R-:W-:Y:S01]  /*c620*/  FMUL.FTZ R218, R15, R218 ;  /* 0x000000da0fda7220 */ /* 0x000fe20000410000 */
[C---:B-1----:R-:W-:Y:S01]  /*c630*/  IADD3 R72, PT, PT, R189.reuse, 0x280, RZ ;  /* 0x00000280bd487810 */ /* 0x042fe20007ffe0ff */
[----:B------:R-:W-:Y:S01]  /*c640*/  FMUL.FTZ R216, R14, -R216 ;  /* 0x800000d80ed87220 */ /* 0x000fe20000410000 */
[----:B------:R-:W-:Y:S01]  /*c650*/  IADD3 R148, PT, PT, R189, 0xc80, RZ ;  /* 0x00000c80bd947810 */ /* 0x000fe20007ffe0ff */
[----:B------:R-:W-:Y:S01]  /*c660*/  FMUL.FTZ R214, R13, R214 ;  /* 0x000000d60dd67220 */ /* 0x000fe20000410000 */
[C---:B--2---:R-:W-:Y:S01]  /*c670*/  IADD3 R74, PT, PT, R189.reuse, 0x300, RZ ;  /* 0x00000300bd4a7810 */ /* 0x044fe20007ffe0ff */
        /* <DEDUP_REMOVED lines=11> */
[----:B------:R-:W-:Y:S01]  /*c730*/  IADD3 R164, PT, PT, R189, 0xf80, RZ ;  /* 0x00000f80bda47810 */ /* 0x000fe20007ffe0ff */
[----:B------:R-:W-:Y:S01]  /*c740*/  FMUL.FTZ R196, R4, R196 ;  /* 0x000000c404c47220 */ /* 0x000fe20000410000 */
[-C--:B------:R-:W-:Y:S01]  /*c750*/  LEA.HI R70, R70, R189.reuse, RZ, 0x1b ;  /* 0x000000bd46467211 */ /* 0x080fe200078fd8ff */
[----:B------:R-:W-:Y:S01]  /*c760*/  FMUL.FTZ R194, R3, R194 ;  /* 0x000000c203c27220 */ /* 0x000fe20000410000 */
[-C--:B------:R-:W-:Y:S01]  /*c770*/  LEA.HI R98, R98, R189.reuse, RZ, 0x1b ;  /* 0x000000bd62627211 */ /* 0x080fe200078fd8ff */
[----:B------:R-:W-:Y:S01]  /*c780*/  FMUL.FTZ R192, R2, R192 ;  /* 0x000000c002c07220 */ /* 0x000fe20000410000 */
[-C--:B------:R-:W-:Y:S01]  /*c790*/  LEA.HI R100, R100, R189.reuse, RZ, 0x1b ;  /* 0x000000bd64647211 */ /* 0x080fe200078fd8ff */
[----:B------:R-:W-:Y:S01]  /*c7a0*/  FMUL.FTZ R190, R0, R190 ;  /* 0x000000be00be7220 */ /* 0x000fe20000410000 */
[----:B------:R-:W-:Y:S01]  /*c7b0*/  LEA.HI R72, R72, R189, RZ, 0x1b ;  /* 0x000000bd48487211 */ /* 0x000fe200078fd8ff */
[----:B------:R-:W-:Y:S01]  /*c7c0*/  FMUL.FTZ R180, R118, R75 ;  /* 0x0000004b76b47220 */ /* 0x000fe20000410000 */
[-C--:B------:R-:W-:Y:S01]  /*c7d0*/  LEA.HI R74, R74, R189.reuse, RZ, 0x1b ;  /* 0x000000bd4a4a7211 */ /* 0x080fe200078fd8ff */
[----:B------:R-:W-:Y:S01]  /*c7e0*/  FMUL.FTZ R175, R76, UR17 ;  /* 0x000000114caf7c20 */ /* 0x000fe20008410000 */
[-C--:B------:R-:W-:Y:S01]  /*c7f0*/  LEA.HI R102, R102, R189.reuse, RZ, 0x1b ;  /* 0x000000bd66667211 */ /* 0x080fe200078fd8ff */
[----:B------:R-:W-:Y:S01]  /*c800*/  FMUL.FTZ R118, R87, UR17 ;  /* 0x0000001157767c20 */ /* 0x000fe20008410000 */
[-C--:B------:R-:W-:Y:S01]  /*c810*/  LEA.HI R104, R104, R189.reuse, RZ, 0x1b ;  /* 0x000000bd68687211 */ /* 0x080fe200078fd8ff */
[----:B------:R-:W-:Y:S01]  /*c820*/  FFMA.FTZ R175, R154, UR18, -R175 ;  /* 0x000000129aaf7c23 */ /* 0x000fe200080108af */
[-C--:B------:R-:W-:Y:S01]  /*c830*/  LEA.HI R106, R106, R189.reuse, RZ, 0x1b ;  /* 0x000000bd6a6a7211 */ /* 0x080fe200078fd8ff */
[----:B------:R-:W-:Y:S01]  /*c840*/  FFMA.FTZ R118, R147, UR18, R118 ;  /* 0x0000001293767c23 */ /* 0x000fe20008010076 */
        /* <DEDUP_REMOVED lines=23> */
[----:B------:R-:W-:Y:S02]  /*c9c0*/  LEA.HI R129, R164, R189, RZ, 0x1b ;  /* 0x000000bda4817211 */ /* 0x000fe400078fd8ff */
[----:B------:R-:W-:Y:S01]  /*c9d0*/  LEA R164, R70, UR16, 0x2 ;  /* 0x0000001046a47c11 */ /* 0x000fe2000f8e10ff */
[----:B------:R-:W-:Y:S01]  /*c9e0*/  BAR.SYNC.DEFER_BLOCKING 0x0 ;  /* 0x0000000000007b1d */ /* 0x000fe20000010000 */
        /* <DEDUP_REMOVED lines=9> */
[----:B------:R-:W-:Y:S02]  /*ca80*/  LEA R140, R122, UR16, 0x2 ;  /* 0x000000107a8c7c11 */ /* 0x000fe4000f8e10ff */
[----:B------:R-:W-:Y:S02]  /*ca90*/  LEA R138, R124, UR16, 0x2 ;  /* 0x000000107c8a7c11 */ /* 0x000fe4000f8e10ff */
[----:B------:R-:W-:Y:S01]  /*caa0*/  LEA R136, R126, UR16, 0x2 ;  /* 0x000000107e887c11 */ /* 0x000fe2000f8e10ff */
[----:B------:R-:W0:Y:S01]  /*cab0*/  LDS R167, [R164+0x8600] ;  /* 0x00860000a4a77984 */ /* 0x000e220000000800 */
[----:B------:R-:W-:-:S02]  /*cac0*/  LEA R134, R128, UR16, 0x2 ;  /* 0x0000001080867c11 */ /* 0x000fc4000f8e10ff */
[----:B------:R-:W-:Y:S01]  /*cad0*/  LEA R132, R130, UR16, 0x2 ;  /* 0x0000001082847c11 */ /* 0x000fe2000f8e10ff */
[----:B------:R-:W1:Y:S01]  /*cae0*/  LDS R165, [R162+0x8800] ;  /* 0x00880000a2a57984 */ /* 0x000e620000000800 */
[----:B------:R-:W-:Y:S02]  /*caf0*/  LEA R168, R168, UR16, 0x2 ;  /* 0x00000010a8a87c11 */ /* 0x000fe4000f8e10ff */
[----:B------:R-:W-:Y:S01]  /*cb00*/  LEA R166, R166, UR16, 0x2 ;  /* 0x00000010a6a67c11 */ /* 0x000fe2000f8e10ff */
[----:B------:R-:W2:Y:S01]  /*cb10*/  LDS R163, [R160+0x8a00] ;  /* 0x008a0000a0a37984 */ /* 0x000ea20000000800 */
        /* <DEDUP_REMOVED lines=22> */
[----:B------:R-:W-:Y:S01]  /*cc80*/  MOV R171, UR10 ;  /* 0x0000000a00ab7c02 */ /* 0x000fe20008000f00 */
[----:B------:R-:W0:Y:S03]  /*cc90*/  LDS R143, [R144+0x9800] ;  /* 0x00980000908f7984 */ /* 0x000e260000000800 */
[----:B------:R-:W-:Y:S01]  /*cca0*/  LEA R64, R171, -R64, 0x1 ;  /* 0x80000040ab407211 */ /* 0x000fe200078e08ff */
[----:B------:R-:W0:Y:S01]  /*ccb0*/  LDS R141, [R142+0x9a00] ;  /* 0x009a00008e8d7984 */ /* 0x000e220000000800 */
[----:B------:R-:W-:Y:S02]  /*ccc0*/  FMUL.FTZ R171, R154, UR17 ;  /* 0x000000119aab7c20 */ /* 0x000fe40008410000 */
[C---:B------:R-:W-:Y:S01]  /*ccd0*/  ISETP.GE.AND P2, PT, R64.reuse, 0x1, PT ;  /* 0x000000014000780c */ /* 0x040fe20003f46270 */
[----:B------:R-:W0:Y:S01]  /*cce0*/  LDS R139, [R140+0x9c00] ;  /* 0x009c00008c8b7984 */ /* 0x000e220000000800 */
[----:B------:R-:W-:Y:S01]  /*ccf0*/  ISETP.GE.AND P3, PT, R64, 0x81, PT ;  /* 0x000000814000780c */ /* 0x000fe20003f66270 */
[----:B------:R-:W-:-:S02]  /*cd00*/  FFMA.FTZ R171, R76, UR18, R171 ;  /* 0x000000124cab7c23 */ /* 0x000fc400080100ab */
        /* <DEDUP_REMOVED lines=39> */
[----:B------:R4:W-:Y:S01]  /*cf80*/  STS [R67+0xc64c], R170 ;  /* 0x00c64caa43007388 */ /* 0x0009e20000000800 */
[----:B-----5:R-:W-:-:S03]  /*cf90*/  FMUL.FTZ R172, R2, -R193 ;  /* 0x800000c102ac7220 */ /* 0x020fc60000410000 */
[----:B------:R-:W-:Y:S01]  /*cfa0*/  STS [R67+0xc600], R220 ;  /* 0x00c600dc43007388 */ /* 0x000fe20000000800 */
[----:B---3--:R-:W-:-:S03]  /*cfb0*/  FMUL.FTZ R198, R0, -R191 ;  /* 0x800000bf00c67220 */ /* 0x008fc60000410000 */
[----:B------:R-:W-:Y:S01]  /*cfc0*/  STS [R67+0xc604], R222 ;  /* 0x00c604de43007388 */ /* 0x000fe20000000800 */
[----:B----4-:R-:W-:-:S03]  /*cfd0*/  FMUL.FTZ R170, R155, UR17 ;  /* 0x000000119baa7c20 */ /* 0x010fc60008410000 */
[----:B------:R-:W-:Y:S01]  /*cfe0*/  STS [R67+0xc608], R218 ;  /* 0x00c608da43007388 */ /* 0x000fe20000000800 */
[----:B------:R-:W-:-:S03]  /*cff0*/  FFMA.FTZ R173, R75, UR18, -R170 ;  /* 0x000000124bad7c23 */ /* 0x000fc600080108aa */
        /* <DEDUP_REMOVED lines=13> */
[----:B------:R-:W-:-:S03]  /*d0d0*/  FFMA.FTZ R174, R77, UR18, -R174 ;  /* 0x000000124dae7c23 */ /* 0x000fc600080108ae */
[----:B------:R-:W-:Y:S01]  /*d0e0*/  STS [R67+0xc66c], R200 ;  /* 0x00c66cc843007388 */ /* 0x000fe20000000800 */
[----:B----4-:R-:W-:Y:S01]  /*d0f0*/  FMUL.FTZ R176, R75, UR17 ;  /* 0x000000114bb07c20 */ /* 0x010fe20008410000 */
[----:B------:R-:W-:Y:S02]  /*d100*/  FMUL.FTZ R75, R78, UR17 ;  /* 0x000000114e4b7c20 */ /* 0x000fe40008410000 */
[----:B------:R-:W-:Y:S01]  /*d110*/  STS [R67+0xc670], R192 ;  /* 0x00c670c043007388 */ /* 0x000fe20000000800 */
[----:B------:R-:W-:Y:S01]  /*d120*/  FFMA.FTZ R176, R155, UR18, R176 ;  /* 0x000000129bb07c23 */ /* 0x000fe200080100b0 */
[----:B------:R-:W-:Y:S02]  /*d130*/  FFMA.FTZ R75, R150, UR18, -R75 ;  /* 0x00000012964b7c23 */ /* 0x000fe4000801084b */
[----:B------:R3:W-:Y:S04]  /*d140*/  STS [R67+0xc674], R172 ;  /* 0x00c674ac43007388 */ /* 0x0007e80000000800 */
[----:B------:R4:W-:Y:S04]  /*d150*/  STS [R67+0xc678], R190 ;  /* 0x00c678be43007388 */ /* 0x0009e80000000800 */
[----:B------:R5:W-:Y:S01]  /*d160*/  STS [R67+0xc67c], R198 ;  /* 0x00c67cc643007388 */ /* 0x000be20000000800 */
[----:B---3--:R-:W-:Y:S01]  /*d170*/  FMUL.FTZ R172, R77, UR17 ;  /* 0x000000114dac7c20 */ /* 0x008fe20008410000 */
[----:B----4-:R-:W-:-:S03]  /*d180*/  FMUL.FTZ R190, R147, UR17 ;  /* 0x0000001193be7c20 */ /* 0x010fc60008410000 */
[----:B------:R-:W-:Y:S01]  /*d190*/  FFMA.FTZ R172, R151, UR18, R172 ;  /* 0x0000001297ac7c23 */ /* 0x000fe200080100ac */
[----:B-----5:R-:W-:-:S04]  /*d1a0*/  FMUL.FTZ R67, R150, UR17 ;  /* 0x0000001196437c20 */ /* 0x020fc80008410000 */
[----:B------:R-:W-:Y:S01]  /*d1b0*/  FFMA.FTZ R170, R78, UR18, R67 ;  /* 0x000000124eaa7c23 */ /* 0x000fe20008010043 */
[----:B------:R-:W-:Y:S01]  /*d1c0*/  FFMA.FTZ R67, R87, UR18, -R190 ;  /* 0x0000001257437c23 */ /* 0x000fe200080108be */
[----:B------:R-:W-:Y:S06]  /*d1d0*/  BAR.SYNC.DEFER_BLOCKING 0x0 ;  /* 0x0000000000007b1d */ /* 0x000fec0000010000 */
[----:B012---:R-:W-:Y:S05]  /*d1e0*/  @!P2 BRA `(.L_x_2494) ;  /* 0x00000000000ca947 */ /* 0x007fea0003800000 */
[----:B------:R-:W0:Y:S04]  /*d1f0*/  LDS R179, [R166+0xc600] ;  /* 0x00c60000a6b37984 */ /* 0x000e280000000800 */
[----:B------:R1:W-:Y:S04]  /*d200*/  REDG.E.ADD.F32.FTZ.RN.STRONG.GPU desc[UR34][R60.64], R169 ;  /* 0x000000a93c0079a6 */ /* 0x0003e8000c12f322 */
[----:B0-----:R1:W-:Y:S02]  /*d210*/  REDG.E.ADD.F32.FTZ.RN.STRONG.GPU desc[UR34][R62.64], R179 ;  /* 0x000000b33e0079a6 */ /* 0x0013e4000c12f322 */
.L_x_2494:
[----:B------:R-:W-:Y:S05]  /*d220*/  BSYNC.RECONVERGENT B0 ;  /* 0x0000000000007941 */ /* 0x000fea0003800200 */
.L_x_2493:
[----:B-1----:R0:W1:Y:S01]  /*d230*/  LDS R169, [R164+0xc800] ;  /* 0x00c80000a4a97984 */ /* 0x0020620000000800 */
[----:B------:R-:W-:Y:S04]  /*d240*/  BSSY.RECONVERGENT B0, `(.L_x_2495) ;  /* 0x0000004000007945 */ /* 0x000fe80003800200 */
[----:B------:R-:W-:Y:S05]  /*d250*/  @!P3 BRA `(.L_x_2496) ;  /* 0x000000000008b947 */ /* 0x000fea0003800000 */
[----:B------:R2:W-:Y:S04]  /*d260*/  REDG.E.ADD.F32.FTZ.RN.STRONG.GPU desc[UR34][R60.64+0x200], R167 ;  /* 0x000200a73c0079a6 */ /* 0x0005e8000c12f322 */
[----:B-1----:R2:W-:Y:S02]  /*d270*/  REDG.E.ADD.F32.FTZ.RN.STRONG.GPU desc[UR34][R62.64+0x200], R169 ;  /* 0x000200a93e0079a6 */ /* 0x0025e4000c12f322 */
.L_x_2496:
[----:B------:R-:W-:Y:S05]  /*d280*/  BSYNC.RECONVERGENT B0 ;  /* 0x0000000000007941 */ /* 0x000fea0003800200 */
.L_x_2495:
        /* <DEDUP_REMOVED lines=10> */
.L_x_2498:
[----:B------:R-:W-:Y:S05]  /*d330*/  BSYNC.RECONVERGENT B0 ;  /* 0x0000000000007941 */ /* 0x000fea0003800200 */
.L_x_2497:
[----:B--2---:R2:W4:Y:S01]  /*d340*/  LDS R165, [R160+0xcc00] ;  /* 0x00cc0000a0a57984 */ /* 0x0045220000000800 */
[----:B------:R-:W-:Y:S04]  /*d350*/  BSSY.RECONVERGENT B0, `(.L_x_2499) ;  /* 0x0000004000007945 */ /* 0x000fe80003800200 */
[----:B------:R-:W-:Y:S05]  /*d360*/  @!P2 BRA `(.L_x_2500) ;  /* 0x000000000008a947 */ /* 0x000fea0003800000 */
[----:B------:R0:W-:Y:S04]  /*d370*/  REDG.E.ADD.F32.FTZ.RN.STRONG.GPU desc[UR34][R60.64+0x600], R163 ;  /* 0x000600a33c0079a6 */ /* 0x0001e8000c12f322 */
[----:B----4-:R0:W-:Y:S02]  /*d380*/  REDG.E.ADD.F32.FTZ.RN.STRONG.GPU desc[UR34][R62.64+0x600], R165 ;  /* 0x000600a53e0079a6 */ /* 0x0101e4000c12f322 */
.L_x_2500:
[----:B------:R-:W-:Y:S05]  /*d390*/  BSYNC.RECONVERGENT B0 ;  /* 0x0000000000007941 */ /* 0x000fea0003800200 */
.L_x_2499:
[----:B0-----:R0:W0:Y:S01]  /*d3a0*/  LDS R163, [R168+0xce00] ;  /* 0x00ce0000a8a37984 */ /* 0x0010220000000800 */
[----:B------:R-:W-:Y:S04]  /*d3b0*/  BSSY.RECONVERGENT B0, `(.L_x_2501) ;  /* 0x0000004000007945 */ /* 0x000fe80003800200 */
[----:B------:R-:W-:Y:S05]  /*d3c0*/  @!P3 BRA `(.L_x_2502) ;  /* 0x000000000008b947 */ /* 0x000fea0003800000 */
[----:B------:R1:W-:Y:S04]  /*d3d0*/  REDG.E.ADD.F32.FTZ.RN.STRONG.GPU desc[UR34][R60.64+0x800], R161 ;  /* 0x000800a13c0079a6 */ /* 0x0003e8000c12f322 */
[----:B0-----:R0:W-:Y:S02]  /*d3e0*/  REDG.E.ADD.F32.FTZ.RN.STRONG.GPU desc[UR34][R62.64+0x800], R163 ;  /* 0x000800a33e0079a6 */ /* 0x0011e4000c12f322 */
.L_x_2502:
[----:B------:R-:W-:Y:S05]  /*d3f0*/  BSYNC.RECONVERGENT B0 ;  /* 0x0000000000007941 */ /* 0x000fea0003800200 */
.L_x_2501:
[----:B-1----:R1:W0:Y:S01]  /*d400*/  LDS R161, [R158+0xd000] ;  /* 0x00d000009ea17984 */ /* 0x0022220000000800 */
[----:B------:R-:W-:Y:S04]  /*d410*/  BSSY.RECONVERGENT B0, `(.L_x_2503) ;  /* 0x0000004000007945 */ /* 0x000fe80003800200 */
[----:B------:R-:W-:Y:S05]  /*d420*/  @!P4 BRA `(.L_x_2504) ;  /* 0x000000000008c947 */ /* 0x000fea0003800000 */
[----:B------:R1:W-:Y:S04]  /*d430*/  REDG.E.ADD.F32.FTZ.RN.STRONG.GPU desc[UR34][R60.64+0xa00], R159 ;  /* 0x000a009f3c0079a6 */ /* 0x0003e8000c12f322 */
[----:B0-----:R1:W-:Y:S02]  /*d440*/  REDG.E.ADD.F32.FTZ.RN.STRONG.GPU desc[UR34][R62.64+0xa00], R161 ;  /* 0x000a00a13e0079a6 */ /* 0x0013e4000c12f322 */
.L_x_2504:
[----:B------:R-:W-:Y:S05]  /*d450*/  BSYNC.RECONVERGENT B0 ;  /* 0x0000000000007941 */ /* 0x000fea0003800200 */
.L_x_2503:
[----:B-1----:R1:W0:Y:S01]  /*d460*/  LDS R159, [R156+0xd200] ;  /* 0x00d200009c9f7984 */ /* 0x0022220000000800 */
[----:B------:R-:W-:Y:S04]  /*d470*/  BSSY.RECONVERGENT B0, `(.L_x_2505) ;  /* 0x0000004000007945 */ /* 0x000fe80003800200 */
[----:B------:R-:W-:Y:S05]  /*d480*/  @!P5 BRA `(.L_x_2506) ;  /* 0x000000000008d947 */ /* 0x000fea0003800000 */
[----:B------:R1:W-:Y:S04]  /*d490*/  REDG.E.ADD.F32.FTZ.RN.STRONG.GPU desc[UR34][R60.64+0xc00], R157 ;  /* 0x000c009d3c0079a6 */ /* 0x0003e8000c12f322 */
[----:B0-----:R1:W-:Y:S02]  /*d4a0*/  REDG.E.ADD.F32.FTZ.RN.STRONG.GPU desc[UR34][R62.64+0xc00], R159 ;  /* 0x000c009f3e0079a6 */ /* 0x0013e4000c12f322 */
.L_x_2506:
[----:B------:R-:W-:Y:S05]  /*d4b0*/  BSYNC.RECONVERGENT B0 ;  /* 0x0000000000007941 */ /* 0x000fea0003800200 */
.L_x_2505:
        /* <DEDUP_REMOVED lines=10> */
.L_x_2508:
[----:B------:R-:W-:Y:S05]  /*d560*/  BSYNC.RECONVERGENT B0 ;  /* 0x0000000000007941 */ /* 0x000fea0003800200 */
.L_x_2507:
[----:B-1----:R1:W0:Y:S01]  /*d570*/  LDS R153, [R148+0xd600] ;  /* 0x00d6000094997984 */ /* 0x0022220000000800 */
[----:B------:R-:W-:Y:S04]  /*d580*/  BSSY.RECONVERGENT B0, `(.L_x_2509) ;  /* 0x0000004000007945 */ /* 0x000fe80003800200 */
[----:B------:R-:W-:Y:S05]  /*d590*/  @!P2 BRA `(.L_x_2510) ;  /* 0x000000000008a947 */ /* 0x000fea0003800000 */
[----:B------:R1:W-:Y:S04]  /*d5a0*/  REDG.E.ADD.F32.FTZ.RN.STRONG.GPU desc[UR34][R60.64+0x1000], R149 ;  /* 0x001000953c0079a6 */ /* 0x0003e8000c12f322 */
[----:B0-----:R1:W-:Y:S02]  /*d5b0*/  REDG.E.ADD.F32.FTZ.RN.STRONG.GPU desc[UR34][R62.64+0x1000], R153 ;  /* 0x001000993e0079a6 */ /* 0x0013e4000c12f322 */
.L_x_2510:
[----:B------:R-:W-:Y:S05]  /*d5c0*/  BSYNC.RECONVERGENT B0 ;  /* 0x0000000000007941 */ /* 0x000fea0003800200 */
.L_x_2509:
[----:B-1----:R1:W0:Y:S01]  /*d5d0*/  LDS R149, [R146+0xd800] ;  /* 0x00d8000092957984 */ /* 0x0022220000000800 */
[----:B------:R-:W-:Y:S04]  /*d5e0*/  BSSY.RECONVERGENT B0, `(.L_x_2511) ;  /* 0x0000004000007945 */ /* 0x000fe80003800200 */
[----:B------:R-:W-:Y:S05]  /*d5f0*/  @!P3 BRA `(.L_x_2512) ;  /* 0x000000000008b947 */ /* 0x000fea0003800000 */
[----:B------:R1:W-:Y:S04]  /*d600*/  REDG.E.ADD.F32.FTZ.RN.STRONG.GPU desc[UR34][R60.64+0x1200], R145 ;  /* 0x001200913c0079a6 */ /* 0x0003e8000c12f322 */
[----:B0-----:R1:W-:Y:S02]  /*d610*/  REDG.E.ADD.F32.FTZ.RN.STRONG.GPU desc[UR34][R62.64+0x1200], R149 ;  /* 0x001200953e0079a6 */ /* 0x0013e4000c12f322 */
.L_x_2512:
[----:B------:R-:W-:Y:S05]  /*d620*/  BSYNC.RECONVERGENT B0 ;  /* 0x0000000000007941 */ /* 0x000fea0003800200 */
.L_x_2511:
[----:B-1----:R1:W0:Y:S01]  /*d630*/  LDS R145, [R144+0xda00] ;  /* 0x00da000090917984 */ /* 0x0022220000000800 */
[----:B------:R-:W-:Y:S04]  /*d640*/  BSSY.RECONVERGENT B0, `(.L_x_2513) ;  /* 0x0000004000007945 */ /* 0x000fe80003800200 */
[----:B------:R-:W-:Y:S05]  /*d650*/  @!P4 BRA `(.L_x_2514) ;  /* 0x000000000008c947 */ /* 0x000fea0003800000 */
[----:B------:R1:W-:Y:S04]  /*d660*/  REDG.E.ADD.F32.FTZ.RN.STRONG.GPU desc[UR34][R60.64+0x1400], R143 ;  /* 0x0014008f3c0079a6 */ /* 0x0003e8000c12f322 */
[----:B0-----:R1:W-:Y:S02]  /*d670*/  REDG.E.ADD.F32.FTZ.RN.STRONG.GPU desc[UR34][R62.64+0x1400], R145 ;  /* 0x001400913e0079a6 */ /* 0x0013e4000c12f322 */
.L_x_2514:
[----:B------:R-:W-:Y:S05]  /*d680*/  BSYNC.RECONVERGENT B0 ;  /* 0x0000000000007941 */ /* 0x000fea0003800200 */
.L_x_2513:
[----:B-1----:R1:W0:Y:S01]  /*d690*/  LDS R143, [R142+0xdc00] ;  /* 0x00dc00008e8f7984 */ /* 0x0022220000000800 */
[----:B------:R-:W-:Y:S04]  /*d6a0*/  BSSY.RECONVERGENT B0, `(.L_x_2515) ;  /* 0x0000004000007945 */ /* 0x000fe80003800200 */
[----:B------:R-:W-:Y:S05]  /*d6b0*/  @!P5 BRA `(.L_x_2516) ;  /* 0x000000000008d947 */ /* 0x000fea0003800000 */
[----:B------:R1:W-:Y:S04]  /*d6c0*/  REDG.E.ADD.F32.FTZ.RN.STRONG.GPU desc[UR34][R60.64+0x1600], R141 ;  /* 0x0016008d3c0079a6 */ /* 0x0003e8000c12f322 */
[----:B0-----:R1:W-:Y:S02]  /*d6d0*/  REDG.E.ADD.F32.FTZ.RN.STRONG.GPU desc[UR34][R62.64+0x1600], R143 ;  /* 0x0016008f3e0079a6 */ /* 0x0013e4000c12f322 */
.L_x_2516:
[----:B------:R-:W-:Y:S05]  /*d6e0*/  BSYNC.RECONVERGENT B0 ;  /* 0x0000000000007941 */ /* 0x000fea0003800200 */
.L_x_2515:
        /* <DEDUP_REMOVED lines=10> */
.L_x_2518:
[----:B------:R-:W-:Y:S05]  /*d790*/  BSYNC.RECONVERGENT B0 ;  /* 0x0000000000007941 */ /* 0x000fea0003800200 */
.L_x_2517:
[----:B-1----:R1:W0:Y:S01]  /*d7a0*/  LDS R139, [R138+0xe000] ;  /* 0x00e000008a8b7984 */ /* 0x0022220000000800 */
[----:B------:R-:W-:Y:S04]  /*d7b0*/  BSSY.RECONVERGENT B0, `(.L_x_2519) ;  /* 0x0000004000007945 */ /* 0x000fe80003800200 */
[----:B------:R-:W-:Y:S05]  /*d7c0*/  @!P2 BRA `(.L_x_2520) ;  /* 0x000000000008a947 */ /* 0x000fea0003800000 */
[----:B------:R1:W-:Y:S04]  /*d7d0*/  REDG.E.ADD.F32.FTZ.RN.STRONG.GPU desc[UR34][R60.64+0x1a00], R137 ;  /* 0x001a00893c0079a6 */ /* 0x0003e8000c12f322 */
[----:B0-----:R1:W-:Y:S02]  /*d7e0*/  REDG.E.ADD.F32.FTZ.RN.STRONG.GPU desc[UR34][R62.64+0x1a00], R139 ;  /* 0x001a008b3e0079a6 */ /* 0x0013e4000c12f322 */
.L_x_2520:
[----:B------:R-:W-:Y:S05]  /*d7f0*/  BSYNC.RECONVERGENT B0 ;  /* 0x0000000000007941 */ /* 0x000fea0003800200 */
.L_x_2519:
[----:B-1----:R1:W0:Y:S01]  /*d800*/  LDS R137, [R136+0xe200] ;  /* 0x00e2000088897984 */ /* 0x0022220000000800 */
[----:B------:R-:W-:Y:S04]  /*d810*/  BSSY.RECONVERGENT B0, `(.L_x_2521) ;  /* 0x0000004000007945 */ /* 0x000fe80003800200 */
[----:B------:R-:W-:Y:S05]  /*d820*/  @!P3 BRA `(.L_x_2522) ;  /* 0x000000000008b947 */ /* 0x000fea0003800000 */
[----:B------:R1:W-:Y:S04]  /*d830*/  REDG.E.ADD.F32.FTZ.RN.STRONG.GPU desc[UR34][R60.64+0x1c00], R135 ;  /* 0x001c00873c0079a6 */ /* 0x0003e8000c12f322 */
[----:B0-----:R1:W-:Y:S02]  /*d840*/  REDG.E.ADD.F32.FTZ.RN.STRONG.GPU desc[UR34][R62.64+0x1c00], R137 ;  /* 0x001c00893e0079a6 */ /* 0x0013e4000c12f322 */
.L_x_2522:
[----:B------:R-:W-:Y:S05]  /*d850*/  BSYNC.RECONVERGENT B0 ;  /* 0x0000000000007941 */ /* 0x000fea0003800200 */
.L_x_2521:
[----:B-1----:R1:W0:Y:S01]  /*d860*/  LDS R135, [R134+0xe400] ;  /* 0x00e4000086877984 */ /* 0x0022220000000800 */
[----:B------:R-:W-:Y:S04]  /*d870*/  BSSY.RECONVERGENT B0, `(.L_x_2523) ;  /* 0x0000004000007945 */ /* 0x000fe80003800200 */
[----:B------:R-:W-:Y:S05]  /*d880*/  @!P4 BRA `(.L_x_2524) ;  /* 0x000000000008c947 */ /* 0x000fea0003800000 */
[----:B------:R1:W-:Y:S04]  /*d890*/  REDG.E.ADD.F32.FTZ.RN.STRONG.GPU desc[UR34][R60.64+0x1e00], R133 ;  /* 0x001e00853c0079a6 */ /* 0x0003e8000c12f322 */
[----:B0-----:R1:W-:Y:S02]  /*d8a0*/  REDG.E.ADD.F32.FTZ.RN.STRONG.GPU desc[UR34][R62.64+0x1e00], R135 ;  /* 0x001e00873e0079a6 */ /* 0x0013e4000c12f322 */
.L_x_2524:
[----:B------:R-:W-:Y:S05]  /*d8b0*/  BSYNC.RECONVERGENT B0 ;  /* 0x0000000000007941 */ /* 0x000fea0003800200 */
.L_x_2523:
[----:B-1----:R1:W0:Y:S01]  /*d8c0*/  LDS R133, [R132+0xe600] ;  /* 0x00e6000084857984 */ /* 0x0022220000000800 */
[----:B------:R-:W-:Y:S04]  /*d8d0*/  BSSY.RECONVERGENT B0, `(.L_x_2525) ;  /* 0x0000004000007945 */ /* 0x000fe80003800200 */
[----:B------:R-:W-:Y:S05]  /*d8e0*/  @!P5 BRA `(.L_x_2526) ;  /* 0x000000000008d947 */ /* 0x000fea0003800000 */
[----:B------:R1:W-:Y:S04]  /*d8f0*/  REDG.E.ADD.F32.FTZ.RN.STRONG.GPU desc[UR34][R60.64+0x2000], R131 ;  /* 0x002000833c0079a6 */ /* 0x0003e8000c12f322 */
[----:B0-----:R1:W-:Y:S02]  /*d900*/  REDG.E.ADD.F32.FTZ.RN.STRONG.GPU desc[UR34][R62.64+0x2000], R133 ;  /* 0x002000853e0079a6 */ /* 0x0013e4000c12f322 */
.L_x_2526:
[----:B------:R-:W-:Y:S05]  /*d910*/  BSYNC.RECONVERGENT B0 ;  /* 0x0000000000007941 */ /* 0x000fea0003800200 */
.L_x_2525:
        /* <DEDUP_REMOVED lines=10> */
.L_x_2528:
[----:B------:R-:W-:Y:S05]  /*d9c0*/  BSYNC.RECONVERGENT B0 ;  /* 0x0000000000007941 */ /* 0x000fea0003800200 */
.L_x_2527:
[----:B-1----:R1:W0:Y:S01]  /*d9d0*/  LDS R129, [R128+0xea00] ;  /* 0x00ea000080817984 */ /* 0x0022220000000800 */
[----:B------:R-:W-:Y:S04]  /*d9e0*/  BSSY.RECONVERGENT B0, `(.L_x_2529) ;  /* 0x0000004000007945 */ /* 0x000fe80003800200 */
[----:B------:R-:W-:Y:S05]  /*d9f0*/  @!P2 BRA `(.L_x_2530) ;  /* 0x000000000008a947 */ /* 0x000fea0003800000 */
[----:B------:R1:W-:Y:S04]  /*da00*/  REDG.E.ADD.F32.FTZ.RN.STRONG.GPU desc[UR34][R60.64+0x2400], R127 ;  /* 0x0024007f3c0079a6 */ /* 0x0003e8000c12f322 */
[----:B0-----:R1:W-:Y:S02]  /*da10*/  REDG.E.ADD.F32.FTZ.RN.STRONG.GPU desc[UR34][R62.64+0x2400], R129 ;  /* 0x002400813e0079a6 */ /* 0x0013e4000c12f322 */
.L_x_2530:
[----:B------:R-:W-:Y:S05]  /*da20*/  BSYNC.RECONVERGENT B0 ;  /* 0x0000000000007941 */ /* 0x000fea0003800200 */
.L_x_2529:
[----:B-1----:R1:W0:Y:S01]  /*da30*/  LDS R127, [R126+0xec00] ;  /* 0x00ec00007e7f7984 */ /* 0x0022220000000800 */
[----:B------:R-:W-:Y:S04]  /*da40*/  BSSY.RECONVERGENT B0, `(.L_x_2531) ;  /* 0x0000004000007945 */ /* 0x000fe80003800200 */
[----:B------:R-:W-:Y:S05]  /*da50*/  @!P3 BRA `(.L_x_2532) ;  /* 0x000000000008b947 */ /* 0x000fea0003800000 */
[----:B------:R1:W-:Y:S04]  /*da60*/  REDG.E.ADD.F32.FTZ.RN.STRONG.GPU desc[UR34][R60.64+0x2600], R125 ;  /* 0x0026007d3c0079a6 */ /* 0x0003e8000c12f322 */
[----:B0-----:R1:W-:Y:S02]  /*da70*/  REDG.E.ADD.F32.FTZ.RN.STRONG.GPU desc[UR34][R62.64+0x2600], R127 ;  /* 0x0026007f3e0079a6 */ /* 0x0013e4000c12f322 */
.L_x_2532:
[----:B------:R-:W-:Y:S05]  /*da80*/  BSYNC.RECONVERGENT B0 ;  /* 0x0000000000007941 */ /* 0x000fea0003800200 */
.L_x_2531:
[----:B-1----:R1:W0:Y:S01]  /*da90*/  LDS R125, [R124+0xee00] ;  /* 0x00ee00007c7d7984 */ /* 0x0022220000000800 */
[----:B------:R-:W-:Y:S04]  /*daa0*/  BSSY.RECONVERGENT B0, `(.L_x_2533) ;  /* 0x0000004000007945 */ /* 0x000fe80003800200 */
[----:B------:R-:W-:Y:S05]  /*dab0*/  @!P4 BRA `(.L_x_2534) ;  /* 0x000000000008c947 */ /* 0x000fea0003800000 */
[----:B------:R1:W-:Y:S04]  /*dac0*/  REDG.E.ADD.F32.FTZ.RN.STRONG.GPU desc[UR34][R60.64+0x2800], R123 ;  /* 0x0028007b3c0079a6 */ /* 0x0003e8000c12f322 */
[----:B0-----:R1:W-:Y:S02]  /*dad0*/  REDG.E.ADD.F32.FTZ.RN.STRONG.GPU desc[UR34][R62.64+0x2800], R125 ;  /* 0x0028007d3e0079a6 */ /* 0x0013e4000c12f322 */
.L_x_2534:
[----:B------:R-:W-:Y:S05]  /*dae0*/  BSYNC.RECONVERGENT B0 ;  /* 0x0000000000007941 */ /* 0x000fea0003800200 */
.L_x_2533:
[----:B-1----:R1:W0:Y:S01]  /*daf0*/  LDS R123, [R122+0xf000] ;  /* 0x00f000007a7b7984 */ /* 0x0022220000000800 */
[----:B------:R-:W-:Y:S04]  /*db00*/  BSSY.RECONVERGENT B0, `(.L_x_2535) ;  /* 0x0000004000007945 */ /* 0x000fe80003800200 */
[----:B------:R-:W-:Y:S05]  /*db10*/  @!P5 BRA `(.L_x_2536) ;  /* 0x000000000008d947 */ /* 0x000fea0003800000 */
[----:B------:R1:W-:Y:S04]  /*db20*/  REDG.E.ADD.F32.FTZ.RN.STRONG.GPU desc[UR34][R60.64+0x2a00], R121 ;  /* 0x002a00793c0079a6 */ /* 0x0003e8000c12f322 */
[----:B0-----:R1:W-:Y:S02]  /*db30*/  REDG.E.ADD.F32.FTZ.RN.STRONG.GPU desc[UR34][R62.64+0x2a00], R123 ;  /* 0x002a007b3e0079a6 */ /* 0x0013e4000c12f322 */
.L_x_2536:
[----:B------:R-:W-:Y:S05]  /*db40*/  BSYNC.RECONVERGENT B0 ;  /* 0x0000000000007941 */ /* 0x000fea0003800200 */
.L_x_2535:
        /* <DEDUP_REMOVED lines=10> */
.L_x_2538:
[----:B------:R-:W-:Y:S05]  /*dbf0*/  BSYNC.RECONVERGENT B0 ;  /* 0x0000000000007941 */ /* 0x000fea0003800200 */
.L_x_2537:
[----:B-1----:R1:W0:Y:S01]  /*dc00*/  LDS R119, [R108+0xf400] ;  /* 0x00f400006c777984 */ /* 0x0022220000000800 */
[----:B------:R-:W-:Y:S04]  /*dc10*/  BSSY.RECONVERGENT B0, `(.L_x_2539) ;  /* 0x0000004000007945 */ /* 0x000fe80003800200 */
[----:B------:R-:W-:Y:S05]  /*dc20*/  @!P2 BRA `(.L_x_2540) ;  /* 0x000000000008a947 */ /* 0x000fea0003800000 */
[----:B------:R1:W-:Y:S04]  /*dc30*/  REDG.E.ADD.F32.FTZ.RN.STRONG.GPU desc[UR34][R60.64+0x2e00], R107 ;  /* 0x002e006b3c0079a6 */ /* 0x0003e8000c12f322 */
[----:B0-----:R1:W-:Y:S02]  /*dc40*/  REDG.E.ADD.F32.FTZ.RN.STRONG.GPU desc[UR34][R62.64+0x2e00], R119 ;  /* 0x002e00773e0079a6 */ /* 0x0013e4000c12f322 */
.L_x_2540:
[----:B------:R-:W-:Y:S05]  /*dc50*/  BSYNC.RECONVERGENT B0 ;  /* 0x0000000000007941 */ /* 0x000fea0003800200 */
.L_x_2539:
[----:B-1----:R1:W0:Y:S01]  /*dc60*/  LDS R107, [R106+0xf600] ;  /* 0x00f600006a6b7984 */ /* 0x0022220000000800 */
[----:B------:R-:W-:Y:S04]  /*dc70*/  BSSY.RECONVERGENT B0, `(.L_x_2541) ;  /* 0x0000004000007945 */ /* 0x000fe80003800200 */
[----:B------:R-:W-:Y:S05]  /*dc80*/  @!P3 BRA `(.L_x_2542) ;  /* 0x000000000008b947 */ /* 0x000fea0003800000 */
[----:B------:R1:W-:Y:S04]  /*dc90*/  REDG.E.ADD.F32.FTZ.RN.STRONG.GPU desc[UR34][R60.64+0x3000], R105 ;  /* 0x003000693c0079a6 */ /* 0x0003e8000c12f322 */
[----:B0-----:R1:W-:Y:S02]  /*dca0*/  REDG.E.ADD.F32.FTZ.RN.STRONG.GPU desc[UR34][R62.64+0x3000], R107 ;  /* 0x0030006b3e0079a6 */ /* 0x0013e4000c12f322 */
.L_x_2542:
[----:B------:R-:W-:Y:S05]  /*dcb0*/  BSYNC.RECONVERGENT B0 ;  /* 0x0000000000007941 */ /* 0x000fea0003800200 */
.L_x_2541:
[----:B-1----:R1:W0:Y:S01]  /*dcc0*/  LDS R105, [R104+0xf800] ;  /* 0x00f8000068697984 */ /* 0x0022220000000800 */
[----:B------:R-:W-:Y:S04]  /*dcd0*/  BSSY.RECONVERGENT B0, `(.L_x_2543) ;  /* 0x0000004000007945 */ /* 0x000fe80003800200 */
[----:B------:R-:W-:Y:S05]  /*dce0*/  @!P4 BRA `(.L_x_2544) ;  /* 0x000000000008c947 */ /* 0x000fea0003800000 */
[----:B------:R1:W-:Y:S04]  /*dcf0*/  REDG.E.ADD.F32.FTZ.RN.STRONG.GPU desc[UR34][R60.64+0x3200], R103 ;  /* 0x003200673c0079a6 */ /* 0x0003e8000c12f322 */
[----:B0-----:R1:W-:Y:S02]  /*dd00*/  REDG.E.ADD.F32.FTZ.RN.STRONG.GPU desc[UR34][R62.64+0x3200], R105 ;  /* 0x003200693e0079a6 */ /* 0x0013e4000c12f322 */
.L_x_2544:
[----:B------:R-:W-:Y:S05]  /*dd10*/  BSYNC.RECONVERGENT B0 ;  /* 0x0000000000007941 */ /* 0x000fea0003800200 */
.L_x_2543:
[----:B-1----:R1:W0:Y:S01]  /*dd20*/  LDS R103, [R102+0xfa00] ;  /* 0x00fa000066677984 */ /* 0x0022220000000800 */
[----:B------:R-:W-:Y:S04]  /*dd30*/  BSSY.RECONVERGENT B0, `(.L_x_2545) ;  /* 0x0000004000007945 */ /* 0x000fe80003800200 */
[----:B------:R-:W-:Y:S05]  /*dd40*/  @!P5 BRA `(.L_x_2546) ;  /* 0x000000000008d947 */ /* 0x000fea0003800000 */
[----:B------:R1:W-:Y:S04]  /*dd50*/  REDG.E.ADD.F32.FTZ.RN.STRONG.GPU desc[UR34][R60.64+0x3400], R101 ;  /* 0x003400653c0079a6 */ /* 0x0003e8000c12f322 */
[----:B0-----:R1:W-:Y:S02]  /*dd60*/  REDG.E.ADD.F32.FTZ.RN.STRONG.GPU desc[UR34][R62.64+0x3400], R103 ;  /* 0x003400673e0079a6 */ /* 0x0013e4000c12f322 */
.L_x_2546:
[----:B------:R-:W-:Y:S05]  /*dd70*/  BSYNC.RECONVERGENT B0 ;  /* 0x0000000000007941 */ /* 0x000fea0003800200 */
.L_x_2545:
        /* <DEDUP_REMOVED lines=10> */
.L_x_2548:
[----:B------:R-:W-:Y:S05]  /*de20*/  BSYNC.RECONVERGENT B0 ;  /* 0x0000000000007941 */ /* 0x000fea0003800200 */
.L_x_2547:
[----:B-1----:R1:W0:Y:S01]  /*de30*/  LDS R99, [R98+0xfe00] ;  /* 0x00fe000062637984 */ /* 0x0022220000000800 */
[----:B------:R-:W-:Y:S04]  /*de40*/  BSSY.RECONVERGENT B0, `(.L_x_2549) ;  /* 0x0000004000007945 */ /* 0x000fe80003800200 */
[----:B------:R-:W-:Y:S05]  /*de50*/  @!P2 BRA `(.L_x_2550) ;  /* 0x000000000008a947 */ /* 0x000fea0003800000 */
[----:B------:R1:W-:Y:S04]  /*de60*/  REDG.E.ADD.F32.FTZ.RN.STRONG.GPU desc[UR34][R60.64+0x3800], R97 ;  /* 0x003800613c0079a6 */ /* 0x0003e8000c12f322 */
[----:B0-----:R1:W-:Y:S02]  /*de70*/  REDG.E.ADD.F32.FTZ.RN.STRONG.GPU desc[UR34][R62.64+0x3800], R99 ;  /* 0x003800633e0079a6 */ /* 0x0013e4000c12f322 */
.L_x_2550:
[----:B------:R-:W-:Y:S05]  /*de80*/  BSYNC.RECONVERGENT B0 ;  /* 0x0000000000007941 */ /* 0x000fea0003800200 */
.L_x_2549:
[----:B-1----:R1:W0:Y:S01]  /*de90*/  LDS R97, [R74+0x10000] ;  /* 0x010000004a617984 */ /* 0x0022220000000800 */
[----:B------:R-:W-:Y:S04]  /*dea0*/  BSSY.RECONVERGENT B0, `(.L_x_2551) ;  /* 0x0000004000007945 */ /* 0x000fe80003800200 */
[----:B------:R-:W-:Y:S05]  /*deb0*/  @!P3 BRA `(.L_x_2552) ;  /* 0x000000000008b947 */ /* 0x000fea0003800000 */
[----:B------:R1:W-:Y:S04]  /*dec0*/  REDG.E.ADD.F32.FTZ.RN.STRONG.GPU desc[UR34][R60.64+0x3a00], R73 ;  /* 0x003a00493c0079a6 */ /* 0x0003e8000c12f322 */
[----:B0-----:R1:W-:Y:S02]  /*ded0*/  REDG.E.ADD.F32.FTZ.RN.STRONG.GPU desc[UR34][R62.64+0x3a00], R97 ;  /* 0x003a00613e0079a6 */ /* 0x0013e4000c12f322 */
.L_x_2552:
[----:B------:R-:W-:Y:S05]  /*dee0*/  BSYNC.RECONVERGENT B0 ;  /* 0x0000000000007941 */ /* 0x000fea0003800200 */
.L_x_2551:
[----:B-1----:R1:W0:Y:S01]  /*def0*/  LDS R73, [R72+0x10200] ;  /* 0x0102000048497984 */ /* 0x0022220000000800 */
[----:B------:R-:W-:Y:S04]  /*df00*/  BSSY.RECONVERGENT B0, `(.L_x_2553) ;  /* 0x0000004000007945 */ /* 0x000fe80003800200 */
[----:B------:R-:W-:Y:S05]  /*df10*/  @!P4 BRA `(.L_x_2554) ;  /* 0x000000000008c947 */ /* 0x000fea0003800000 */
[----:B------:R1:W-:Y:S04]  /*df20*/  REDG.E.ADD.F32.FTZ.RN.STRONG.GPU desc[UR34][R60.64+0x3c00], R71 ;  /* 0x003c00473c0079a6 */ /* 0x0003e8000c12f322 */
[----:B0-----:R1:W-:Y:S02]  /*df30*/  REDG.E.ADD.F32.FTZ.RN.STRONG.GPU desc[UR34][R62.64+0x3c00], R73 ;  /* 0x003c00493e0079a6 */ /* 0x0013e4000c12f322 */
.L_x_2554:
[----:B------:R-:W-:Y:S05]  /*df40*/  BSYNC.RECONVERGENT B0 ;  /* 0x0000000000007941 */ /* 0x000fea0003800200 */
.L_x_2553:
[----:B-1----:R1:W0:Y:S01]  /*df50*/  LDS R71, [R70+0x10400] ;  /* 0x0104000046477984 */ /* 0x0022220000000800 */
[----:B------:R-:W-:Y:S04]  /*df60*/  BSSY.RECONVERGENT B0, `(.L_x_2555) ;  /* 0x0000004000007945 */ /* 0x000fe80003800200 */
[----:B------:R-:W-:Y:S05]  /*df70*/  @!P5 BRA `(.L_x_2556) ;  /* 0x000000000008d947 */ /* 0x000fea0003800000 */
[----:B------:R1:W-:Y:S04]  /*df80*/  REDG.E.ADD.F32.FTZ.RN.STRONG.GPU desc[UR34][R60.64+0x3e00], R69 ;  /* 0x003e00453c0079a6 */ /* 0x0003e8000c12f322 */
[----:B0-----:R1:W-:Y:S02]  /*df90*/  REDG.E.ADD.F32.FTZ.RN.STRONG.GPU desc[UR34][R62.64+0x3e00], R71 ;  /* 0x003e00473e0079a6 */ /* 0x0013e4000c12f322 */
.L_x_2556:
[----:B------:R-:W-:Y:S05]  /*dfa0*/  BSYNC.RECONVERGENT B0 ;  /* 0x0000000000007941 */ /* 0x000fea0003800200 */
.L_x_2555:
        /* <DEDUP_REMOVED lines=88> */
.L_x_2558:
[----:B------:R-:W-:Y:S05]  /*e530*/  BSYNC.RECONVERGENT B0 ;  /* 0x0000000000007941 */ /* 0x000fea0003800200 */
.L_x_2557:
[----:B------:R-:W-:-:S04]  /*e540*/  UIADD3 UR8, UPT, UPT, UR8, 0x1, URZ ;  /* 0x0000000108087890 */ /* 0x000fc8000fffe0ff */
[----:B------:R-:W-:-:S09]  /*e550*/  UISETP.GE.AND UP0, UPT, UR8, UR50, UPT ;  /* 0x000000320800728c */ /* 0x000fd2000bf06270 */
[----:B------:R-:W-:Y:S05]  /*e560*/  BRA.U !UP0, `(.L_x_2559) ;  /* 0xffffff6108787547 */ /* 0x000fea000b83ffff */
.L_x_2463:
[----:B------:R-:W5:Y:S01]  /*e570*/  LDL.LU R78, [R1+0x20] ;  /* 0x00002000014e7983 */ /* 0x000f620000300800 */
[----:B------:R-:W-:Y:S01]  /*e580*/  BAR.SYNC.DEFER_BLOCKING 0x0 ;  /* 0x0000000000007b1d */ /* 0x000fe20000010000 */
[----:B------:R-:W-:-:S07]  /*e590*/  UIMAD UR10, UR24, -0x800, UR10 ;  /* 0xfffff800180a78a4 */ /* 0x000fce000f8e020a */
[----:B------:R-:W2:Y:S01]  /*e5a0*/  S2UR UR17, SR_CTAID.X ;  /* 0x00000000001179c3 */ /* 0x000ea20000002500 */
[----:B------:R-:W2:Y:S01]  /*e5b0*/  LDCU.64 UR14, c[0x0][0x4f8] ;  /* 0x00009f00ff0e77ac */ /* 0x000ea20008000a00 */
[----:B------:R-:W3:Y:S01]  /*e5c0*/  LDL.LU R76, [R1+0x1c] ;  /* 0x00001c00014c7983 */ /* 0x000ee20000300800 */
[----:B------:R-:W4:Y:S03]  /*e5d0*/  LDCU.64 UR18, c[0x0][0x500] ;  /* 0x0000a000ff1277ac */ /* 0x000f260008000a00 */
[----:B------:R-:W3:Y:S01]  /*e5e0*/  LDL.LU R74, [R1+0x18] ;  /* 0x00001800014a7983 */ /* 0x000ee20000300800 */
[----:B------:R-:W-:-:S03]  /*e5f0*/  USHF.L.U32 UR8, UR24, 0xb, URZ ;  /* 0x0000000b18087899 */ /* 0x000fc600080006ff */
[----:B------:R-:W3:Y:S01]  /*e600*/  LDL.LU R72, [R1+0x14] ;  /* 0x0000140001487983 */ /* 0x000ee20000300800 */
[----:B------:R-:W-:Y:S01]  /*e610*/  UMOV UR9, URZ ;  /* 0x000000ff00097c82 */ /* 0x000fe20008000000 */
[----:B------:R-:W4:Y:S02]  /*e620*/  LDCU.64 UR36, c[0x0][0x550] ;  /* 0x0000aa00ff2477ac */ /* 0x000f240008000a00 */
[----:B-1----:R-:W3:Y:S04]  /*e630*/  LDL.LU R70, [R1+0x10] ;  /* 0x0000100001467983 */ /* 0x002ee80000300800 */
[----:B0-----:R-:W3:Y:S04]  /*e640*/  LDL.LU R68, [R1+0xc] ;  /* 0x00000c0001447983 */ /* 0x001ee80000300800 */
[----:B------:R-:W3:Y:S04]  /*e650*/  LDL.LU R66, [R1+0x8] ;  /* 0x0000080001427983 */ /* 0x000ee80000300800 */
[----:B------:R-:W3:Y:S04]  /*e660*/  LDL.LU R64, [R1+0x4] ;  /* 0x0000040001407983 */ /* 0x000ee80000300800 */
[----:B------:R-:W3:Y:S04]  /*e670*/  LDL.LU R62, [R1] ;  /* 0x00000000013e7983 */ /* 0x000ee80000300800 */
[----:B------:R-:W3:Y:S01]  /*e680*/  LDL.LU R60, [R1+0x24] ;  /* 0x00002400013c7983 */ /* 0x000ee20000300800 */
[----:B------:R-:W-:Y:S01]  /*e690*/  UIADD3 UR10, UPT, UPT, UR10, 0x800, URZ ;  /* 0x000008000a0a7890 */ /* 0x000fe2000fffe0ff */
[C---:B------:R-:W-:Y:S01]  /*e6a0*/  LOP3.LUT R0, R189.reuse, 0x1f, RZ, 0xc0, !PT ;  /* 0x0000001fbd007812 */ /* 0x040fe200078ec0ff */
[----:B------:R-:W-:Y:S01]  /*e6b0*/  UIADD3 UR8, UPT, UPT, UR8, -0x800, URZ ;  /* 0xfffff80008087890 */ /* 0x000fe2000fffe0ff */
[----:B------:R-:W-:Y:S01]  /*e6c0*/  STS [R59], R238 ;  /* 0x000000ee3b007388 */ /* 0x000fe20000000800 */
[----:B------:R-:W-:Y:S01]  /*e6d0*/  SHF.L.U32 R5, R189, 0x4, RZ ;  /* 0x00000004bd057819 */ /* 0x000fe200000006ff */
[----:B------:R-:W-:Y:S01]  /*e6e0*/  UIADD3 UR30, UP0, UPT, UR30, -0x4000, URZ ;  /* 0xffffc0001e1e7890 */ /* 0x000fe2000ff1e0ff */
[----:B------:R-:W-:Y:S01]  /*e6f0*/  MOV R8, UR10 ;  /* 0x0000000a00087c02 */ /* 0x000fe20008000f00 */
[----:B------:R-:W-:Y:S01]  /*e700*/  STS [R59+0x4], R237 ;  /* 0x000004ed3b007388 */ /* 0x000fe20000000800 */
[----:B--2---:R-:W-:Y:S01]  /*e710*/  UIMAD.WIDE.U32 UR12, UR17, UR14, UR8 ;  /* 0x0000000e110c72a5 */ /* 0x004fe2000f8e0008 */
[----:B------:R-:W-:Y:S01]  /*e720*/  LOP3.LUT R5, R0, 0x3e00, R5, 0xf8, !PT ;  /* 0x00003e0000057812 */ /* 0x000fe200078ef805 */
[----:B------:R-:W-:Y:S01]  /*e730*/  UIADD3.X UR31, UPT, UPT, UR31, -0x1, URZ, UP0, !UPT ;  /* 0xffffffff1f1f7890 */ /* 0x000fe200087fe4ff */
[----:B------:R-:W-:Y:S01]  /*e740*/  STS [R59+0x8], R234 ;  /* 0x000008ea3b007388 */ /* 0x000fe20000000800 */
[----:B------:R-:W4:Y:S01]  /*e750*/  S2UR UR10, SR_CTAID.Y ;  /* 0x00000000000a79c3 */ /* 0x000f220000002600 */
[----:B------:R-:W-:Y:S01]  /*e760*/  UIMAD UR13, UR17, UR15, UR13 ;  /* 0x0000000f110d72a4 */ /* 0x000fe2000f8e020d */
[C---:B------:R-:W-:Y:S01]  /*e770*/  LOP3.LUT R49, R5.reuse, 0x20, RZ, 0xfc, !PT ;  /* 0x0000002005317812 */ /* 0x040fe200078efcff */
[----:B------:R-:W-:Y:S01]  /*e780*/  STS [R59+0xc], R233 ;  /* 0x00000ce93b007388 */ /* 0x000fe20000000800 */
[C---:B------:R-:W-:Y:S01]  /*e790*/  LOP3.LUT R51, R5.reuse, 0x40, RZ, 0xfc, !PT ;  /* 0x0000004005337812 */ /* 0x040fe200078efcff */
[----:B------:R-:W-:Y:S01]  /*e7a0*/  UISETP.GT.AND UP0, UPT, UR24, 0x1, UPT ;  /* 0x000000011800788c */ /* 0x000fe2000bf04270 */
[C---:B------:R-:W-:Y:S01]  /*e7b0*/  LOP3.LUT R53, R5.reuse, 0x60, RZ, 0xfc, !PT ;  /* 0x0000006005357812 */ /* 0x040fe200078efcff */
[----:B------:R-:W-:Y:S01]  /*e7c0*/  STS [R59+0x10], R232 ;  /* 0x000010e83b007388 */ /* 0x000fe20000000800 */
[C---:B------:R-:W-:Y:S01]  /*e7d0*/  LOP3.LUT R55, R5.reuse, 0x80, RZ, 0xfc, !PT ;  /* 0x0000008005377812 */ /* 0x040fe200078efcff */
[----:B------:R-:W-:Y:S01]  /*e7e0*/  UIADD3 UR32, UP1, UPT, UR32, -0x4000, URZ ;  /* 0xffffc00020207890 */ /* 0x000fe2000ff3e0ff */
        /* <DEDUP_REMOVED lines=14> */
[----:B----4-:R-:W-:Y:S01]  /*e8d0*/  UIMAD UR14, UR10, UR19, URZ ;  /* 0x000000130a0e72a4 */ /* 0x010fe2000f8e02ff */
[C---:B------:R-:W-:Y:S01]  /*e8e0*/  LOP3.LUT R73, R5.reuse, 0x180, RZ, 0xfc, !PT ;  /* 0x0000018005497812 */ /* 0x040fe200078efcff */
[----:B------:R-:W-:Y:S01]  /*e8f0*/  UIMAD.WIDE.U32 UR12, UR10, UR18, UR12 ;  /* 0x000000120a0c72a5 */ /* 0x000fe2000f8e000c */
[----:B------:R-:W-:Y:S01]  /*e900*/  STS [R59+0x24], R227 ;  /* 0x000024e33b007388 */ /* 0x000fe20000000800 */
[C---:B------:R-:W-:Y:S01]  /*e910*/  LOP3.LUT R75, R5.reuse, 0x1a0, RZ, 0xfc, !PT ;  /* 0x000001a0054b7812 */ /* 0x040fe200078efcff */
[----:B------:R-:W-:Y:S01]  /*e920*/  UIADD3.X UR33, UPT, UPT, UR33, -0x1, URZ, UP1, !UPT ;  /* 0xffffffff21217890 */ /* 0x000fe20008ffe4ff */
[----:B------:R-:W-:Y:S01]  /*e930*/  MOV R6, UR14 ;  /* 0x0000000e00067c02 */ /* 0x000fe20008000f00 */
[----:B------:R-:W-:Y:S01]  /*e940*/  STS [R59+0x28], R226 ;  /* 0x000028e23b007388 */ /* 0x000fe20000000800 */
[C---:B------:R-:W-:Y:S01]  /*e950*/  IADD3 R3, P5, PT, R5.reuse, UR12, RZ ;  /* 0x0000000c05037c10 */ /* 0x040fe2000ffbe0ff */
[----:B------:R-:W-:Y:S01]  /*e960*/  UIADD3.X UR11, UPT, UPT, UR11, -0x1, URZ, UP2, !UPT ;  /* 0xffffffff0b0b7890 */ /* 0x000fe200097fe4ff */
[----:B------:R-:W-:Y:S01]  /*e970*/  LOP3.LUT R77, R5, 0x1c0, RZ, 0xfc, !PT ;  /* 0x000001c0054d7812 */ /* 0x000fe200078efcff */
[----:B------:R-:W-:Y:S01]  /*e980*/  STS [R59+0x2c], R225 ;  /* 0x00002ce13b007388 */ /* 0x000fe20000000800 */
[----:B------:R-:W-:Y:S01]  /*e990*/  IADD3.X R6, PT, PT, R6, UR13, RZ, P5, !PT ;  /* 0x0000000d06067c10 */ /* 0x000fe2000affe4ff */
[----:B------:R-:W0:Y:S01]  /*e9a0*/  LDCU.64 UR12, c[0x0][0x518] ;  /* 0x0000a300ff0c77ac */ /* 0x000e220008000a00 */
[----:B------:R-:W-:Y:S01]  /*e9b0*/  LEA R2, P5, R3, UR36, 0x2 ;  /* 0x0000002403027c11 */ /* 0x000fe2000f8a10ff */
[----:B------:R-:W-:Y:S01]  /*e9c0*/  STS [R59+0x30], R224 ;  /* 0x000030e03b007388 */ /* 0x000fe20000000800 */
[----:B------:R-:W-:Y:S01]  /*e9d0*/  LOP3.LUT R79, R5, 0x1e0, RZ, 0xfc, !PT ;  /* 0x000001e0054f7812 */ /* 0x000fe200078efcff */
[----:B------:R-:W1:Y:S01]  /*e9e0*/  LDCU.64 UR14, c[0x0][0x520] ;  /* 0x0000a400ff0e77ac */ /* 0x000e620008000a00 */
[----:B------:R-:W-:Y:S01]  /*e9f0*/  LEA.HI.X R3, R3, UR37, R6, 0x2, P5 ;  /* 0x0000002503037c11 */ /* 0x000fe2000a8f1406 */
[----:B------:R-:W-:Y:S01]  /*ea00*/  STS [R59+0x34], R188 ;  /* 0x000034bc3b007388 */ /* 0x000fe20000000800 */
[----:B------:R-:W-:-:S03]  /*ea10*/  UIADD3.X UR27, UPT, UPT, UR27, -0x1, URZ, UP3, !UPT ;  /* 0xffffffff1b1b7890 */ /* 0x000fc60009ffe4ff */
[----:B------:R-:W-:Y:S01]  /*ea20*/  STS [R59+0x38], R187 ;  /* 0x000038bb3b007388 */ /* 0x000fe20000000800 */
[----:B------:R-:W-:-:S03]  /*ea30*/  UIADD3.X UR29, UPT, UPT, UR29, -0x1, URZ, UP4, !UPT ;  /* 0xffffffff1d1d7890 */ /* 0x000fc6000a7fe4ff */
[----:B------:R-:W-:Y:S01]  /*ea40*/  STS [R59+0x3c], R186 ;  /* 0x00003cba3b007388 */ /* 0x000fe20000000800 */
[----:B------:R-:W-:-:S03]  /*ea50*/  NOP ;  /* 0x0000000000007918 */ /* 0x000fc60000000000 */
[----:B------:R-:W-:Y:S01]  /*ea60*/  LDS R25, [R250+0x480] ;  /* 0x00048000fa197984 */ /* 0x000fe20000000800 */
[----:B0-----:R-:W-:-:S03]  /*ea70*/  UIMAD.WIDE.U32 UR8, UR17, UR12, UR8 ;  /* 0x0000000c110872a5 */ /* 0x001fc6000f8e0008 */
[----:B------:R-:W-:Y:S01]  /*ea80*/  LDS R27, [R249+0x500] ;  /* 0x00050000f91b7984 */ /* 0x000fe20000000800 */
[----:B------:R-:W-:Y:S01]  /*ea90*/  UIMAD UR9, UR17, UR13, UR9 ;  /* 0x0000000d110972a4 */ /* 0x000fe2000f8e0209 */
[----:B------:R-:W0:Y:S02]  /*eaa0*/  LDCU.64 UR12, c[0x0][0x560] ;  /* 0x0000ac00ff0c77ac */ /* 0x000e240008000a00 */
[----:B------:R-:W-:Y:S01]  /*eab0*/  LDS R29, [R244+0x580] ;  /* 0x00058000f41d7984 */ /* 0x000fe20000000800 */
[----:B-1----:R-:W-:-:S03]  /*eac0*/  UIMAD.WIDE.U32 UR8, UR10, UR14, UR8 ;  /* 0x0000000e0a0872a5 */ /* 0x002fc6000f8e0008 */
[----:B------:R-:W-:Y:S01]  /*ead0*/  LDS R31, [R243+0x600] ;  /* 0x00060000f31f7984 */ /* 0x000fe20000000800 */
[----:B------:R-:W-:-:S03]  /*eae0*/  UIMAD UR9, UR10, UR15, UR9 ;  /* 0x0000000f0a0972a4 */ /* 0x000fc6000f8e0209 */
        /* <DEDUP_REMOVED lines=46> */
[----:B------:R1:W-:Y:S01]  /*edd0*/  @!P6 STG.E desc[UR34][R2.64+0x780], R47 ;  /* 0x0007802f0200e986 */ /* 0x0003e2000c101922 */
[----:B------:R-:W-:Y:S01]  /*ede0*/  BAR.SYNC.DEFER_BLOCKING 0x0 ;  /* 0x0000000000007b1d */ /* 0x000fe20000010000 */
[----:B-1----:R-:W-:Y:S01]  /*edf0*/  IADD3 R3, P0, PT, R5, UR8, RZ ;  /* 0x0000000805037c10 */ /* 0x002fe2000ff1e0ff */
[----:B------:R-:W-:-:S03]  /*ee00*/  UIADD3 UR8, UPT, UPT, UR24, -0x1, URZ ;  /* 0xffffffff18087890 */ /* 0x000fc6000fffe0ff */
[----:B------:R-:W-:Y:S02]  /*ee10*/  IADD3.X R6, PT, PT, RZ, UR9, RZ, P0, !PT ;  /* 0x00000009ff067c10 */ /* 0x000fe400087fe4ff */
[C---:B0-----:R-:W-:Y:S02]  /*ee20*/  LEA R2, P3, R3.reuse, UR12, 0x2 ;  /* 0x0000000c03027c11 */ /* 0x041fe4000f8610ff */
[----:B------:R-:W-:Y:S02]  /*ee30*/  UMOV UR24, UR8 ;  /* 0x0000000800187c82 */ /* 0x000fe40008000000 */
[----:B------:R-:W-:Y:S01]  /*ee40*/  LEA.HI.X R3, R3, UR13, R6, 0x2, P3 ;  /* 0x0000000d03037c11 */ /* 0x000fe200098f1406 */
[----:B------:R0:W-:Y:S04]  /*ee50*/  STS [R59], R33 ;  /* 0x000000213b007388 */ /* 0x0001e80000000800 */
[----:B------:R1:W-:Y:S04]  /*ee60*/  STS [R59+0x4], R34 ;  /* 0x000004223b007388 */ /* 0x0003e80000000800 */
        /* <DEDUP_REMOVED lines=84> */
.L_x_2461:
        /* <DEDUP_REMOVED lines=45> */
.L_x_2562:
[----:B------:R-:W-:Y:S05]  /*f680*/  BSYNC.RECONVERGENT B0 ;  /* 0x0000000000007941 */ /* 0x000fea0003800200 */
.L_x_2561:
        /* <DEDUP_REMOVED lines=43> */
.L_x_2564:
[----:B------:R-:W-:Y:S05]  /*f940*/  BSYNC.RECONVERGENT B0 ;  /* 0x0000000000007941 */ /* 0x000fea0003800200 */
.L_x_2563:
        /* <DEDUP_REMOVED lines=11> */
.L_x_2565:
        /* <DEDUP_REMOVED lines=19> */
.L_x_2468:
[----:B------:R-:W-:Y:S01]  /*fb30*/  MOV R248, R235 ;  /* 0x000000eb00f87202 */ /* 0x000fe20000000f00 */
[----:B------:R-:W-:Y:S01]  /*fb40*/  HFMA2 R77, -RZ, RZ, 0, 5.9604644775390625e-08 ;  /* 0x00000001ff4d7431 */ /* 0x000fe200000001ff */
[----:B------:R-:W-:Y:S02]  /*fb50*/  MOV R76, RZ ;  /* 0x000000ff004c7202 */ /* 0x000fe40000000f00 */
[----:B------:R-:W-:-:S07]  /*fb60*/  MOV R79, 0xffffffff ;  /* 0xffffffff004f7802 */ /* 0x000fce0000000f00 */
[----:B01---5:R-:W-:Y:S05]  /*fb70*/  WARPSYNC.COLLECTIVE R79, `(.L_x_2566) ;  /* 0x000000004f087348 */ /* 0x023fea0003c00000 */
[----:B------:R2:W3:Y:S02]  /*fb80*/  SHFL.UP P6, R251, R248, R77, R76 ;  /* 0x0400004df8fb7389 */ /* 0x0004e400000c004c */
[----:B0123-5:R-:W-:Y:S05]  /*fb90*/  ENDCOLLECTIVE ;  /* 0x000000000000791b */ /* 0x02ffea0003800000 */
.L_x_2566:
[----:B------:R-:W-:Y:S02]  /*fba0*/  MOV R248, R236 ;  /* 0x000000ec00f87202 */ /* 0x000fe40000000f00 */
[----:B------:R-:W-:-:S07]  /*fbb0*/  MOV R78, R251 ;  /* 0x000000fb004e7202 */ /* 0x000fce0000000f00 */
[----:B------:R-:W-:Y:S05]  /*fbc0*/  WARPSYNC.COLLECTIVE R79, `(.L_x_2567) ;  /* 0x000000004f087348 */ /* 0x000fea0003c00000 */
[----:B------:R0:W1:Y:S02]  /*fbd0*/  SHFL.UP P6, R251, R248, R77, R76 ;  /* 0x0400004df8fb7389 */ /* 0x00006400000c004c */
[----:B01----:R-:W-:Y:S05]  /*fbe0*/  ENDCOLLECTIVE ;  /* 0x000000000000791b */ /* 0x003fea0003800000 */
.L_x_2567:
[----:B------:R-:W-:Y:S02]  /*fbf0*/  MOV R248, R245 ;  /* 0x000000f500f87202 */ /* 0x000fe40000000f00 */
[----:B------:R-:W-:-:S07]  /*fc00*/  MOV R223, R251 ;  /* 0x000000fb00df7202 */ /* 0x000fce0000000f00 */
[----:B------:R-:W-:Y:S05]  /*fc10*/  WARPSYNC.COLLECTIVE R79, `(.L_x_2568) ;  /* 0x000000004f087348 */ /* 0x000fea0003c00000 */
[----:B------:R0:W1:Y:S02]  /*fc20*/  SHFL.UP P6, R251, R248, R77, R76 ;  /* 0x0400004df8fb7389 */ /* 0x00006400000c004c */
[----:B01----:R-:W-:Y:S05]  /*fc30*/  ENDCOLLECTIVE ;  /* 0x000000000000791b */ /* 0x003fea0003800000 */
.L_x_2568:
[----:B------:R-:W-:Y:S02]  /*fc40*/  MOV R248, R246 ;  /* 0x000000f600f87202 */ /* 0x000fe40000000f00 */
[----:B------:R-:W-:-:S07]  /*fc50*/  MOV R247, R251 ;  /* 0x000000fb00f77202 */ /* 0x000fce0000000f00 */
[----:B------:R-:W-:Y:S05]  /*fc60*/  WARPSYNC.COLLECTIVE R79, `(.L_x_2569) ;  /* 0x000000004f087348 */ /* 0x000fea0003c00000 */
[----:B------:R0:W1:Y:S02]  /*fc70*/  SHFL.UP P6, R251, R248, R77, R76 ;  /* 0x0400004df8fb7389 */ /* 0x00006400000c004c */
[----:B01----:R-:W-:Y:S05]  /*fc80*/  ENDCOLLECTIVE ;  /* 0x000000000000791b */ /* 0x003fea0003800000 */
.L_x_2569:
        /* <DEDUP_REMOVED lines=17> */
.L_x_2570:
[----:B------:R-:W-:Y:S02]  /*fda0*/  MOV R248, R236 ;  /* 0x000000ec00f87202 */ /* 0x000fe40000000f00 */
[----:B------:R-:W-:-:S07]  /*fdb0*/  MOV R78, R251 ;  /* 0x000000fb004e7202 */ /* 0x000fce0000000f00 */
[----:B------:R-:W-:Y:S05]  /*fdc0*/  WARPSYNC.COLLECTIVE R79, `(.L_x_2571) ;  /* 0x000000004f087348 */ /* 0x000fea0003c00000 */
[----:B------:R0:W1:Y:S02]  /*fdd0*/  SHFL.UP P6, R251, R248, R77, R76 ;  /* 0x0400004df8fb7389 */ /* 0x00006400000c004c */
[----:B01----:R-:W-:Y:S05]  /*fde0*/  ENDCOLLECTIVE ;  /* 0x000000000000791b */ /* 0x003fea0003800000 */
.L_x_2571:
[----:B------:R-:W-:Y:S02]  /*fdf0*/  MOV R248, R245 ;  /* 0x000000f500f87202 */ /* 0x000fe40000000f00 */
[----:B------:R-:W-:-:S07]  /*fe00*/  MOV R223, R251 ;  /* 0x000000fb00df7202 */ /* 0x000fce0000000f00 */
[----:B------:R-:W-:Y:S05]  /*fe10*/  WARPSYNC.COLLECTIVE R79, `(.L_x_2572) ;  /* 0x000000004f087348 */ /* 0x000fea0003c00000 */
[----:B------:R0:W1:Y:S02]  /*fe20*/  SHFL.UP P6, R251, R248, R77, R76 ;  /* 0x0400004df8fb7389 */ /* 0x00006400000c004c */
[----:B01----:R-:W-:Y:S05]  /*fe30*/  ENDCOLLECTIVE ;  /* 0x000000000000791b */ /* 0x003fea0003800000 */
.L_x_2572:
[----:B------:R-:W-:Y:S02]  /*fe40*/  MOV R248, R246 ;  /* 0x000000f600f87202 */ /* 0x000fe40000000f00 */
[----:B------:R-:W-:-:S07]  /*fe50*/  MOV R247, R251 ;  /* 0x000000fb00f77202 */ /* 0x000fce0000000f00 */
[----:B------:R-:W-:Y:S05]  /*fe60*/  WARPSYNC.COLLECTIVE R79, `(.L_x_2573) ;  /* 0x000000004f087348 */ /* 0x000fea0003c00000 */
[----:B------:R0:W1:Y:S02]  /*fe70*/  SHFL.UP P6, R251, R248, R77, R76 ;  /* 0x0400004df8fb7389 */ /* 0x00006400000c004c */
[----:B01----:R-:W-:Y:S05]  /*fe80*/  ENDCOLLECTIVE ;  /* 0x000000000000791b */ /* 0x003fea0003800000 */
.L_x_2573:
        /* <DEDUP_REMOVED lines=17> */
.L_x_2574:
[----:B------:R-:W-:Y:S02]  /*ffa0*/  MOV R248, R236 ;  /* 0x000000ec00f87202 */ /* 0x000fe40000000f00 */
[----:B------:R-:W-:-:S07]  /*ffb0*/  MOV R78, R251 ;  /* 0x000000fb004e7202 */ /* 0x000fce0000000f00 */
[----:B------:R-:W-:Y:S05]  /*ffc0*/  WARPSYNC.COLLECTIVE R79, `(.L_x_2575) ;  /* 0x000000004f087348 */ /* 0x000fea0003c00000 */
[----:B------:R0:W1:Y:S02]  /*ffd0*/  SHFL.UP P6, R251, R248, R77, R76 ;  /* 0x0400004df8fb7389 */ /* 0x00006400000c004c */
[----:B01----:R-:W-:Y:S05]  /*ffe0*/  ENDCOLLECTIVE ;  /* 0x000000000000791b */ /* 0x003fea0003800000 */
.L_x_2575:
[----:B------:R-:W-:Y:S02]  /*fff0*/  MOV R248, R245 ;  /* 0x000000f500f87202 */ /* 0x000fe40000000f00 */
[----:B------:R-:W-:-:S07]  /*10000*/  MOV R223, R251 ;  /* 0x000000fb00df7202 */ /* 0x000fce0000000f00 */
[----:B------:R-:W-:Y:S05]  /*10010*/  WARPSYNC.COLLECTIVE R79, `(.L_x_2576) ;  /* 0x000000004f087348 */ /* 0x000fea0003c00000 */
[----:B------:R0:W1:Y:S02]  /*10020*/  SHFL.UP P6, R251, R248, R77, R76 ;  /* 0x0400004df8fb7389 */ /* 0x00006400000c004c */
[----:B01----:R-:W-:Y:S05]  /*10030*/  ENDCOLLECTIVE ;  /* 0x000000000000791b */ /* 0x003fea0003800000 */
.L_x_2576:
[----:B------:R-:W-:Y:S02]  /*10040*/  MOV R248, R246 ;  /* 0x000000f600f87202 */ /* 0x000fe40000000f00 */
[----:B------:R-:W-:-:S07]  /*10050*/  MOV R247, R251 ;  /* 0x000000fb00f77202 */ /* 0x000fce0000000f00 */
[----:B------:R-:W-:Y:S05]  /*10060*/  WARPSYNC.COLLECTIVE R79, `(.L_x_2577) ;  /* 0x000000004f087348 */ /* 0x000fea0003c00000 */
[----:B------:R0:W1:Y:S02]  /*10070*/  SHFL.UP P6, R251, R248, R77, R76 ;  /* 0x0400004df8fb7389 */ /* 0x00006400000c004c */
[----:B01----:R-:W-:Y:S05]  /*10080*/  ENDCOLLECTIVE ;  /* 0x000000000000791b */ /* 0x003fea0003800000 */
.L_x_2577:
        /* <DEDUP_REMOVED lines=17> */
.L_x_2578:
[----:B------:R-:W-:Y:S02]  /*101a0*/  MOV R248, R236 ;  /* 0x000000ec00f87202 */ /* 0x000fe40000000f00 */
[----:B------:R-:W-:-:S07]  /*101b0*/  MOV R78, R251 ;  /* 0x000000fb004e7202 */ /* 0x000fce0000000f00 */
[----:B------:R-:W-:Y:S05]  /*101c0*/  WARPSYNC.COLLECTIVE R79, `(.L_x_2579) ;  /* 0x000000004f087348 */ /* 0x000fea0003c00000 */
[----:B------:R0:W1:Y:S02]  /*101d0*/  SHFL.UP P6, R251, R248, R77, R76 ;  /* 0x0400004df8fb7389 */ /* 0x00006400000c004c */
[----:B01----:R-:W-:Y:S05]  /*101e0*/  ENDCOLLECTIVE ;  /* 0x000000000000791b */ /* 0x003fea0003800000 */
.L_x_2579:
[----:B------:R-:W-:Y:S02]  /*101f0*/  MOV R248, R245 ;  /* 0x000000f500f87202 */ /* 0x000fe40000000f00 */
[----:B------:R-:W-:-:S07]  /*10200*/  MOV R223, R251 ;  /* 0x000000fb00df7202 */ /* 0x000fce0000000f00 */
[----:B------:R-:W-:Y:S05]  /*10210*/  WARPSYNC.COLLECTIVE R79, `(.L_x_2580) ;  /* 0x000000004f087348 */ /* 0x000fea0003c00000 */
[----:B------:R0:W1:Y:S02]  /*10220*/  SHFL.UP P6, R251, R248, R77, R76 ;  /* 0x0400004df8fb7389 */ /* 0x00006400000c004c */
[----:B01----:R-:W-:Y:S05]  /*10230*/  ENDCOLLECTIVE ;  /* 0x000000000000791b */ /* 0x003fea0003800000 */
.L_x_2580:
[----:B------:R-:W-:Y:S02]  /*10240*/  MOV R248, R246 ;  /* 0x000000f600f87202 */ /* 0x000fe40000000f00 */
[----:B------:R-:W-:-:S07]  /*10250*/  MOV R247, R251 ;  /* 0x000000fb00f77202 */ /* 0x000fce0000000f00 */
[----:B------:R-:W-:Y:S05]  /*10260*/  WARPSYNC.COLLECTIVE R79, `(.L_x_2581) ;  /* 0x000000004f087348 */ /* 0x000fea0003c00000 */
[----:B------:R0:W1:Y:S02]  /*10270*/  SHFL.UP P6, R251, R248, R77, R76 ;  /* 0x0400004df8fb7389 */ /* 0x00006400000c004c */
[----:B01----:R-:W-:Y:S05]  /*10280*/  ENDCOLLECTIVE ;  /* 0x000000000000791b */ /* 0x003fea0003800000 */
.L_x_2581:
        /* <DEDUP_REMOVED lines=17> */
.L_x_2582:
[----:B------:R-:W-:Y:S02]  /*103a0*/  MOV R248, R236 ;  /* 0x000000ec00f87202 */ /* 0x000fe40000000f00 */
[----:B------:R-:W-:-:S07]  /*103b0*/  MOV R78, R251 ;  /* 0x000000fb004e7202 */ /* 0x000fce0000000f00 */
[----:B------:R-:W-:Y:S05]  /*103c0*/  WARPSYNC.COLLECTIVE R79, `(.L_x_2583) ;  /* 0x000000004f087348 */ /* 0x000fea0003c00000 */
[----:B------:R0:W1:Y:S02]  /*103d0*/  SHFL.UP P6, R251, R248, R77, R76 ;  /* 0x0400004df8fb7389 */ /* 0x00006400000c004c */
[----:B01----:R-:W-:Y:S05]  /*103e0*/  ENDCOLLECTIVE ;  /* 0x000000000000791b */ /* 0x003fea0003800000 */
.L_x_2583:
[----:B------:R-:W-:Y:S02]  /*103f0*/  MOV R248, R245 ;  /* 0x000000f500f87202 */ /* 0x000fe40000000f00 */
[----:B------:R-:W-:-:S07]  /*10400*/  MOV R223, R251 ;  /* 0x000000fb00df7202 */ /* 0x000fce0000000f00 */
[----:B------:R-:W-:Y:S05]  /*10410*/  WARPSYNC.COLLECTIVE R79, `(.L_x_2584) ;  /* 0x000000004f087348 */ /* 0x000fea0003c00000 */
[----:B------:R0:W1:Y:S02]  /*10420*/  SHFL.UP P6, R251, R248, R77, R76 ;  /* 0x0400004df8fb7389 */ /* 0x00006400000c004c */
[----:B01----:R-:W-:Y:S05]  /*10430*/  ENDCOLLECTIVE ;  /* 0x000000000000791b */ /* 0x003fea0003800000 */
.L_x_2584:
[----:B------:R-:W-:Y:S02]  /*10440*/  MOV R248, R246 ;  /* 0x000000f600f87202 */ /* 0x000fe40000000f00 */
[----:B------:R-:W-:-:S07]  /*10450*/  MOV R247, R251 ;  /* 0x000000fb00f77202 */ /* 0x000fce0000000f00 */
[----:B------:R-:W-:Y:S05]  /*10460*/  WARPSYNC.COLLECTIVE R79, `(.L_x_2585) ;  /* 0x000000004f087348 */ /* 0x000fea0003c00000 */
[----:B------:R0:W1:Y:S02]  /*10470*/  SHFL.UP P6, R251, R248, R77, R76 ;  /* 0x0400004df8fb7389 */ /* 0x00006400000c004c */
[----:B01----:R-:W-:Y:S05]  /*10480*/  ENDCOLLECTIVE ;  /* 0x000000000000791b */ /* 0x003fea0003800000 */
.L_x_2585:
[----:B------:R-:W-:Y:S01]  /*10490*/  MOV R76, R251 ;  /* 0x000000fb004c7202 */ /* 0x000fe20000000f00 */
[----:B------:R-:W-:Y:S06]  /*104a0*/  BRA `(.L_x_2586) ;  /* 0xffffff7c009c7947 */ /* 0x000fec000383ffff */
.L_x_2469:
        /* <DEDUP_REMOVED lines=8> */
.L_x_2588:
[----:B------:R-:W-:Y:S05]  /*10530*/  BSYNC B0 ;  /* 0x0000000000007941 */ /* 0x000fea0003800000 */
.L_x_2587:
[----:B------:R-:W-:Y:S05]  /*10540*/  BRA `(.L_x_2589) ;  /* 0xffffff7c00a87947 */ /* 0x000fea000383ffff */
.L_x_2470:
        /* <DEDUP_REMOVED lines=8> */
.L_x_2591:
[----:B------:R-:W-:Y:S05]  /*105d0*/  BSYNC B0 ;  /* 0x0000000000007941 */ /* 0x000fea0003800000 */
.L_x_2590:
[----:B------:R-:W-:Y:S05]  /*105e0*/  BRA `(.L_x_2592) ;  /* 0xffffff7c00887947 */ /* 0x000fea000383ffff */
.L_x_2471:
        /* <DEDUP_REMOVED lines=8> */
.L_x_2594:
[----:B------:R-:W-:Y:S05]  /*10670*/  BSYNC B0 ;  /* 0x0000000000007941 */ /* 0x000fea0003800000 */
.L_x_2593:
[----:B------:R-:W-:Y:S05]  /*10680*/  BRA `(.L_x_2595) ;  /* 0xffffff7c00687947 */ /* 0x000fea000383ffff */
.L_x_2472:
        /* <DEDUP_REMOVED lines=8> */
.L_x_2597:
[----:B------:R-:W-:Y:S05]  /*10710*/  BSYNC B0 ;  /* 0x0000000000007941 */ /* 0x000fea0003800000 */
.L_x_2596:
[----:B------:R-:W-:Y:S05]  /*10720*/  BRA `(.L_x_2598) ;  /* 0xffffff7c00487947 */ /* 0x000fea000383ffff */
.L_x_2473:
        /* <DEDUP_REMOVED lines=8> */
.L_x_2600:
[----:B------:R-:W-:Y:S05]  /*107b0*/  BSYNC B0 ;  /* 0x0000000000007941 */ /* 0x000fea0003800000 */
.L_x_2599:
        /* <DEDUP_REMOVED lines=9> */
.L_x_2601:
[----:B------:R-:W-:Y:S02]  /*10850*/  MOV R248, R245 ;  /* 0x000000f500f87202 */ /* 0x000fe40000000f00 */
[----:B------:R-:W-:-:S07]  /*10860*/  MOV R236, R251 ;  /* 0x000000fb00ec7202 */ /* 0x000fce0000000f00 */
[----:B------:R-:W-:Y:S05]  /*10870*/  WARPSYNC.COLLECTIVE R79, `(.L_x_2602) ;  /* 0x000000004f087348 */ /* 0x000fea0003c00000 */
[----:B------:R0:W1:Y:S02]  /*10880*/  SHFL.UP P6, R251, R248, R77, R76 ;  /* 0x0400004df8fb7389 */ /* 0x00006400000c004c */
[----:B01----:R-:W-:Y:S05]  /*10890*/  ENDCOLLECTIVE ;  /* 0x000000000000791b */ /* 0x003fea0003800000 */
.L_x_2602:
[----:B------:R-:W-:Y:S02]  /*108a0*/  MOV R248, R246 ;  /* 0x000000f600f87202 */ /* 0x000fe40000000f00 */
[----:B------:R-:W-:-:S07]  /*108b0*/  MOV R245, R251 ;  /* 0x000000fb00f57202 */ /* 0x000fce0000000f00 */
[----:B------:R-:W-:Y:S05]  /*108c0*/  WARPSYNC.COLLECTIVE R79, `(.L_x_2603) ;  /* 0x000000004f087348 */ /* 0x000fea0003c00000 */
[----:B------:R0:W1:Y:S02]  /*108d0*/  SHFL.UP P6, R251, R248, R77, R76 ;  /* 0x0400004df8fb7389 */ /* 0x00006400000c004c */
[----:B01----:R-:W-:Y:S05]  /*108e0*/  ENDCOLLECTIVE ;  /* 0x000000000000791b */ /* 0x003fea0003800000 */
.L_x_2603:
[----:B------:R-:W-:Y:S01]  /*108f0*/  HFMA2 R77, -RZ, RZ, 0, 0 ;  /* 0x00000000ff4d7431 */ /* 0x000fe200000001ff */
[----:B------:R-:W-:-:S07]  /*10900*/  MOV R76, 0x1f ;  /* 0x0000001f004c7802 */ /* 0x000fce0000000f00 */
[----:B------:R-:W-:Y:S05]  /*10910*/  WARPSYNC.COLLECTIVE R79, `(.L_x_2604) ;  /* 0x000000004f087348 */ /* 0x000fea0003c00000 */
[----:B------:R0:W1:Y:S02]  /*10920*/  SHFL.IDX P3, R223, R78, R77, R76 ;  /* 0x0000004d4edf7389 */ /* 0x000064000006004c */
[----:B01----:R-:W-:Y:S05]  /*10930*/  ENDCOLLECTIVE ;  /* 0x000000000000791b */ /* 0x003fea0003800000 */
.L_x_2604:
[----:B------:R-:W-:Y:S02]  /*10940*/  MOV R246, R251 ;  /* 0x000000fb00f67202 */ /* 0x000fe40000000f00 */
[----:B------:R-:W-:Y:S02]  /*10950*/  MOV R78, R61 ;  /* 0x0000003d004e7202 */ /* 0x000fe40000000f00 */
[----:B------:R-:W-:-:S07]  /*10960*/  MOV R60, R223 ;  /* 0x000000df003c7202 */ /* 0x000fce0000000f00 */
[----:B------:R-:W-:Y:S05]  /*10970*/  WARPSYNC.COLLECTIVE R79, `(.L_x_2605) ;  /* 0x000000004f087348 */ /* 0x000fea0003c00000 */
[----:B------:R0:W1:Y:S02]  /*10980*/  SHFL.IDX P3, R223, R78, R77, R76 ;  /* 0x0000004d4edf7389 */ /* 0x000064000006004c */
[----:B01----:R-:W-:Y:S05]  /*10990*/  ENDCOLLECTIVE ;  /* 0x000000000000791b */ /* 0x003fea0003800000 */
.L_x_2605:
[----:B------:R-:W-:Y:S02]  /*109a0*/  MOV R78, R62 ;  /* 0x0000003e004e7202 */ /* 0x000fe40000000f00 */
[----:B------:R-:W-:-:S07]  /*109b0*/  MOV R61, R223 ;  /* 0x000000df003d7202 */ /* 0x000fce0000000f00 */
[----:B------:R-:W-:Y:S05]  /*109c0*/  WARPSYNC.COLLECTIVE R79, `(.L_x_2606) ;  /* 0x000000004f087348 */ /* 0x000fea0003c00000 */
[----:B------:R0:W1:Y:S02]  /*109d0*/  SHFL.IDX P3, R223, R78, R77, R76 ;  /* 0x0000004d4edf7389 */ /* 0x000064000006004c */
[----:B01----:R-:W-:Y:S05]  /*109e0*/  ENDCOLLECTIVE ;  /* 0x000000000000791b */ /* 0x003fea0003800000 */
.L_x_2606:
[----:B------:R-:W-:Y:S02]  /*109f0*/  MOV R78, R63 ;  /* 0x0000003f004e7202 */ /* 0x000fe40000000f00 */
[----:B------:R-:W-:-:S07]  /*10a00*/  MOV R62, R223 ;  /* 0x000000df003e7202 */ /* 0x000fce0000000f00 */
[----:B------:R-:W-:Y:S05]  /*10a10*/  WARPSYNC.COLLECTIVE R79, `(.L_x_2607) ;  /* 0x000000004f087348 */ /* 0x000fea0003c00000 */
[----:B------:R0:W1:Y:S02]  /*10a20*/  SHFL.IDX P3, R223, R78, R77, R76 ;  /* 0x0000004d4edf7389 */ /* 0x000064000006004c */
[----:B01----:R-:W-:Y:S05]  /*10a30*/  ENDCOLLECTIVE ;  /* 0x000000000000791b */ /* 0x003fea0003800000 */
.L_x_2607:
[----:B------:R-:W-:Y:S01]  /*10a40*/  MOV R63, R223 ;  /* 0x000000df003f7202 */ /* 0x000fe20000000f00 */
[----:B------:R-:W-:Y:S06]  /*10a50*/  BRA `(.L_x_2608) ;  /* 0xffffff7800a47947 */ /* 0x000fec000383ffff */
.L_x_2475:
[----:B------:R-:W-:Y:S01]  /*10a60*/  MOV R252, R245 ;  /* 0x000000f500fc7202 */ /* 0x000fe20000000f00 */
[----:B------:R-:W-:Y:S01]  /*10a70*/  HFMA2 R251, -RZ, RZ, 0, 5.9604644775390625e-08 ;  /* 0x00000001fffb7431 */ /* 0x000fe200000001ff */
[----:B------:R-:W-:Y:S02]  /*10a80*/  MOV R76, 0x1f ;  /* 0x0000001f004c7802 */ /* 0x000fe40000000f00 */
[----:B------:R-:W-:-:S07]  /*10a90*/  MOV R79, 0xffffffff ;  /* 0xffffffff004f7802 */ /* 0x000fce0000000f00 */
[----:B------:R-:W-:Y:S05]  /*10aa0*/  WARPSYNC.COLLECTIVE R79, `(.L_x_2609) ;  /* 0x000000004f087348 */ /* 0x000fea0003c00000 */
[----:B------:R0:W1:Y:S02]  /*10ab0*/  SHFL.DOWN P1, R223, R252, R251, R76 ;  /* 0x080000fbfcdf7389 */ /* 0x000064000002004c */
[----:B01----:R-:W-:Y:S05]  /*10ac0*/  ENDCOLLECTIVE ;  /* 0x000000000000791b */ /* 0x003fea0003800000 */
.L_x_2609:
[----:B------:R-:W-:Y:S02]  /*10ad0*/  MOV R252, R246 ;  /* 0x000000f600fc7202 */ /* 0x000fe40000000f00 */
[----:B------:R-:W-:-:S07]  /*10ae0*/  MOV R77, R223 ;  /* 0x000000df004d7202 */ /* 0x000fce0000000f00 */
[----:B------:R-:W-:Y:S05]  /*10af0*/  WARPSYNC.COLLECTIVE R79, `(.L_x_2610) ;  /* 0x000000004f087348 */ /* 0x000fea0003c00000 */
[----:B------:R0:W1:Y:S02]  /*10b00*/  SHFL.DOWN P1, R223, R252, R251, R76 ;  /* 0x080000fbfcdf7389 */ /* 0x000064000002004c */
[----:B01----:R-:W-:Y:S05]  /*10b10*/  ENDCOLLECTIVE ;  /* 0x000000000000791b */ /* 0x003fea0003800000 */
.L_x_2610:
[----:B------:R-:W-:Y:S02]  /*10b20*/  MOV R252, R247 ;  /* 0x000000f700fc7202 */ /* 0x000fe40000000f00 */
[----:B------:R-:W-:-:S07]  /*10b30*/  MOV R78, R223 ;  /* 0x000000df004e7202 */ /* 0x000fce0000000f00 */
[----:B------:R-:W-:Y:S05]  /*10b40*/  WARPSYNC.COLLECTIVE R79, `(.L_x_2611) ;  /* 0x000000004f087348 */ /* 0x000fea0003c00000 */
[----:B------:R0:W1:Y:S02]  /*10b50*/  SHFL.DOWN P1, R223, R252, R251, R76 ;  /* 0x080000fbfcdf7389 */ /* 0x000064000002004c */
[----:B01----:R-:W-:Y:S05]  /*10b60*/  ENDCOLLECTIVE ;  /* 0x000000000000791b */ /* 0x003fea0003800000 */
.L_x_2611:
[----:B------:R-:W-:Y:S02]  /*10b70*/  MOV R252, R248 ;  /* 0x000000f800fc7202 */ /* 0x000fe40000000f00 */
[----:B------:R-:W-:-:S07]  /*10b80*/  MOV R123, R223 ;  /* 0x000000df007b7202 */ /* 0x000fce0000000f00 */
[----:B------:R-:W-:Y:S05]  /*10b90*/  WARPSYNC.COLLECTIVE R79, `(.L_x_2612) ;  /* 0x000000004f087348 */ /* 0x000fea0003c00000 */
[----:B------:R0:W1:Y:S02]  /*10ba0*/  SHFL.DOWN P1, R223, R252, R251, R76 ;  /* 0x080000fbfcdf7389 */ /* 0x000064000002004c */
[----:B01----:R-:W-:Y:S05]  /*10bb0*/  ENDCOLLECTIVE ;  /* 0x000000000000791b */ /* 0x003fea0003800000 */
.L_x_2612:
[----:B------:R-:W-:Y:S01]  /*10bc0*/  MOV R76, R223 ;  /* 0x000000df004c7202 */ /* 0x000fe20000000f00 */
[----:B------:R-:W-:Y:S06]  /*10bd0*/  BRA `(.L_x_2613) ;  /* 0xffffff8c00c47947 */ /* 0x000fec000383ffff */
.L_x_2478:
        /* <DEDUP_REMOVED lines=8> */
.L_x_2615:
[----:B------:R-:W-:Y:S05]  /*10c60*/  BSYNC B0 ;  /* 0x0000000000007941 */ /* 0x000fea0003800000 */
.L_x_2614:
        /* <DEDUP_REMOVED lines=8> */
.L_x_2616:
[----:B------:R-:W-:Y:S02]  /*10cf0*/  MOV R252, R247 ;  /* 0x000000f700fc7202 */ /* 0x000fe40000000f00 */
[----:B------:R-:W-:-:S07]  /*10d00*/  MOV R78, R223 ;  /* 0x000000df004e7202 */ /* 0x000fce0000000f00 */
[----:B------:R-:W-:Y:S05]  /*10d10*/  WARPSYNC.COLLECTIVE R79, `(.L_x_2617) ;  /* 0x000000004f087348 */ /* 0x000fea0003c00000 */
[----:B------:R0:W1:Y:S02]  /*10d20*/  SHFL.DOWN P1, R223, R252, R251, R76 ;  /* 0x080000fbfcdf7389 */ /* 0x000064000002004c */
[----:B01----:R-:W-:Y:S05]  /*10d30*/  ENDCOLLECTIVE ;  /* 0x000000000000791b */ /* 0x003fea0003800000 */
.L_x_2617:
[----:B------:R-:W-:Y:S02]  /*10d40*/  MOV R252, R248 ;  /* 0x000000f800fc7202 */ /* 0x000fe40000000f00 */
[----:B------:R-:W-:-:S07]  /*10d50*/  MOV R123, R223 ;  /* 0x000000df007b7202 */ /* 0x000fce0000000f00 */
[----:B------:R-:W-:Y:S05]  /*10d60*/  WARPSYNC.COLLECTIVE R79, `(.L_x_2618) ;  /* 0x000000004f087348 */ /* 0x000fea0003c00000 */
[----:B------:R0:W1:Y:S02]  /*10d70*/  SHFL.DOWN P1, R223, R252, R251, R76 ;  /* 0x080000fbfcdf7389 */ /* 0x000064000002004c */
[----:B01----:R-:W-:Y:S05]  /*10d80*/  ENDCOLLECTIVE ;  /* 0x000000000000791b */ /* 0x003fea0003800000 */
.L_x_2618:
[----:B------:R-:W-:Y:S01]  /*10d90*/  MOV R79, R223 ;  /* 0x000000df004f7202 */ /* 0x000fe20000000f00 */
[----:B------:R-:W-:Y:S06]  /*10da0*/  BRA `(.L_x_2619) ;  /* 0xffffff8c00a87947 */ /* 0x000fec000383ffff */
.L_x_2481:
        /* <DEDUP_REMOVED lines=8> */
.L_x_2621:
[----:B------:R-:W-:Y:S05]  /*10e30*/  BSYNC B0 ;  /* 0x0000000000007941 */ /* 0x000fea0003800000 */
.L_x_2620:
        /* <DEDUP_REMOVED lines=8> */
.L_x_2622:
[----:B------:R-:W-:Y:S02]  /*10ec0*/  MOV R252, R247 ;  /* 0x000000f700fc7202 */ /* 0x000fe40000000f00 */
[----:B------:R-:W-:-:S07]  /*10ed0*/  MOV R78, R223 ;  /* 0x000000df004e7202 */ /* 0x000fce0000000f00 */
[----:B------:R-:W-:Y:S05]  /*10ee0*/  WARPSYNC.COLLECTIVE R79, `(.L_x_2623) ;  /* 0x000000004f087348 */ /* 0x000fea0003c00000 */
[----:B------:R0:W1:Y:S02]  /*10ef0*/  SHFL.DOWN P1, R223, R252, R251, R76 ;  /* 0x080000fbfcdf7389 */ /* 0x000064000002004c */
[----:B01----:R-:W-:Y:S05]  /*10f00*/  ENDCOLLECTIVE ;  /* 0x000000000000791b */ /* 0x003fea0003800000 */
.L_x_2623:
[----:B------:R-:W-:Y:S02]  /*10f10*/  MOV R252, R248 ;  /* 0x000000f800fc7202 */ /* 0x000fe40000000f00 */
[----:B------:R-:W-:-:S07]  /*10f20*/  MOV R123, R223 ;  /* 0x000000df007b7202 */ /* 0x000fce0000000f00 */
[----:B------:R-:W-:Y:S05]  /*10f30*/  WARPSYNC.COLLECTIVE R79, `(.L_x_2624) ;  /* 0x000000004f087348 */ /* 0x000fea0003c00000 */
[----:B------:R0:W1:Y:S02]  /*10f40*/  SHFL.DOWN P1, R223, R252, R251, R76 ;  /* 0x080000fbfcdf7389 */ /* 0x000064000002004c */
[----:B01----:R-:W-:Y:S05]  /*10f50*/  ENDCOLLECTIVE ;  /* 0x000000000000791b */ /* 0x003fea0003800000 */
.L_x_2624:
[----:B------:R-:W-:Y:S01]  /*10f60*/  MOV R79, R223 ;  /* 0x000000df004f7202 */ /* 0x000fe20000000f00 */
[----:B------:R-:W-:Y:S06]  /*10f70*/  BRA `(.L_x_2625) ;  /* 0xffffff8c008c7947 */ /* 0x000fec000383ffff */
.L_x_2484:
        /* <DEDUP_REMOVED lines=8> */
.L_x_2627:
[----:B------:R-:W-:Y:S05]  /*11000*/  BSYNC B0 ;  /* 0x0000000000007941 */ /* 0x000fea0003800000 */
.L_x_2626:
        /* <DEDUP_REMOVED lines=8> */
.L_x_2628:
[----:B------:R-:W-:Y:S02]  /*11090*/  MOV R252, R247 ;  /* 0x000000f700fc7202 */ /* 0x000fe40000000f00 */
[----:B------:R-:W-:-:S07]  /*110a0*/  MOV R78, R223 ;  /* 0x000000df004e7202 */ /* 0x000fce0000000f00 */
[----:B------:R-:W-:Y:S05]  /*110b0*/  WARPSYNC.COLLECTIVE R79, `(.L_x_2629) ;  /* 0x000000004f087348 */ /* 0x000fea0003c00000 */
[----:B------:R0:W1:Y:S02]  /*110c0*/  SHFL.DOWN P1, R223, R252, R251, R76 ;  /* 0x080000fbfcdf7389 */ /* 0x000064000002004c */
[----:B01----:R-:W-:Y:S05]  /*110d0*/  ENDCOLLECTIVE ;  /* 0x000000000000791b */ /* 0x003fea0003800000 */
.L_x_2629:
[----:B------:R-:W-:Y:S02]  /*110e0*/  MOV R252, R248 ;  /* 0x000000f800fc7202 */ /* 0x000fe40000000f00 */
[----:B------:R-:W-:-:S07]  /*110f0*/  MOV R123, R223 ;  /* 0x000000df007b7202 */ /* 0x000fce0000000f00 */
[----:B------:R-:W-:Y:S05]  /*11100*/  WARPSYNC.COLLECTIVE R79, `(.L_x_2630) ;  /* 0x000000004f087348 */ /* 0x000fea0003c00000 */
[----:B------:R0:W1:Y:S02]  /*11110*/  SHFL.DOWN P1, R223, R252, R251, R76 ;  /* 0x080000fbfcdf7389 */ /* 0x000064000002004c */
[----:B01----:R-:W-:Y:S05]  /*11120*/  ENDCOLLECTIVE ;  /* 0x000000000000791b */ /* 0x003fea0003800000 */
.L_x_2630:
[----:B------:R-:W-:Y:S01]  /*11130*/  MOV R79, R223 ;  /* 0x000000df004f7202 */ /* 0x000fe20000000f00 */
[----:B------:R-:W-:Y:S06]  /*11140*/  BRA `(.L_x_2631) ;  /* 0xffffff8c00707947 */ /* 0x000fec000383ffff */
.L_x_2487:
        /* <DEDUP_REMOVED lines=8> */
.L_x_2633:
[----:B------:R-:W-:Y:S05]  /*111d0*/  BSYNC B0 ;  /* 0x0000000000007941 */ /* 0x000fea0003800000 */
.L_x_2632:
        /* <DEDUP_REMOVED lines=8> */
.L_x_2634:
[----:B------:R-:W-:Y:S02]  /*11260*/  MOV R252, R247 ;  /* 0x000000f700fc7202 */ /* 0x000fe40000000f00 */
[----:B------:R-:W-:-:S07]  /*11270*/  MOV R78, R223 ;  /* 0x000000df004e7202 */ /* 0x000fce0000000f00 */
[----:B------:R-:W-:Y:S05]  /*11280*/  WARPSYNC.COLLECTIVE R79, `(.L_x_2635) ;  /* 0x000000004f087348 */ /* 0x000fea0003c00000 */
[----:B------:R0:W1:Y:S02]  /*11290*/  SHFL.DOWN P1, R223, R252, R251, R76 ;  /* 0x080000fbfcdf7389 */ /* 0x000064000002004c */
[----:B01----:R-:W-:Y:S05]  /*112a0*/  ENDCOLLECTIVE ;  /* 0x000000000000791b */ /* 0x003fea0003800000 */
.L_x_2635:
[----:B------:R-:W-:Y:S02]  /*112b0*/  MOV R252, R248 ;  /* 0x000000f800fc7202 */ /* 0x000fe40000000f00 */
[----:B------:R-:W-:-:S07]  /*112c0*/  MOV R123, R223 ;  /* 0x000000df007b7202 */ /* 0x000fce0000000f00 */
[----:B------:R-:W-:Y:S05]  /*112d0*/  WARPSYNC.COLLECTIVE R79, `(.L_x_2636) ;  /* 0x000000004f087348 */ /* 0x000fea0003c00000 */
[----:B------:R0:W1:Y:S02]  /*112e0*/  SHFL.DOWN P1, R223, R252, R251, R76 ;  /* 0x080000fbfcdf7389 */ /* 0x000064000002004c */
[----:B01----:R-:W-:Y:S05]  /*112f0*/  ENDCOLLECTIVE ;  /* 0x000000000000791b */ /* 0x003fea0003800000 */
.L_x_2636:
[----:B------:R-:W-:Y:S01]  /*11300*/  MOV R79, R223 ;  /* 0x000000df004f7202 */ /* 0x000fe20000000f00 */
[----:B------:R-:W-:Y:S06]  /*11310*/  BRA `(.L_x_2637) ;  /* 0xffffff8c00547947 */ /* 0x000fec000383ffff */
.L_x_2490:
        /* <DEDUP_REMOVED lines=8> */
.L_x_2639:
[----:B------:R-:W-:Y:S05]  /*113a0*/  BSYNC B0 ;  /* 0x0000000000007941 */ /* 0x000fea0003800000 */
.L_x_2638:
        /* <DEDUP_REMOVED lines=10> */
.L_x_2640:
[----:B------:R-:W-:Y:S02]  /*11450*/  MOV R78, R247 ;  /* 0x000000f7004e7202 */ /* 0x000fe40000000f00 */
[----:B------:R-:W-:-:S07]  /*11460*/  MOV R221, R223 ;  /* 0x000000df00dd7202 */ /* 0x000fce0000000f00 */
[----:B------:R-:W-:Y:S05]  /*11470*/  WARPSYNC.COLLECTIVE R79, `(.L_x_2641) ;  /* 0x000000004f087348 */ /* 0x000fea0003c00000 */
[----:B------:R0:W1:Y:S02]  /*11480*/  SHFL.IDX P3, R223, R78, R77, R76 ;  /* 0x0000004d4edf7389 */ /* 0x000064000006004c */
[----:B01----:R-:W-:Y:S05]  /*11490*/  ENDCOLLECTIVE ;  /* 0x000000000000791b */ /* 0x003fea0003800000 */
.L_x_2641:
        /* <DEDUP_REMOVED lines=16> */
.L_x_2642:
[----:B------:R-:W-:Y:S01]  /*115a0*/  MOV R78, R72 ;  /* 0x00000048004e7202 */ /* 0x000fe20000000f00 */
[----:B------:R-:W-:-:S07]  /*115b0*/  FADD.FTZ R236, R223, R236 ;  /* 0x000000ecdfec7221 */ /* 0x000fce0000010000 */
[----:B------:R-:W-:Y:S05]  /*115c0*/  WARPSYNC.COLLECTIVE R79, `(.L_x_2643) ;  /* 0x000000004f087348 */ /* 0x000fea0003c00000 */
[----:B------:R0:W1:Y:S02]  /*115d0*/  SHFL.DOWN P1, R223, R252, R251, R76 ;  /* 0x080000fbfcdf7389 */ /* 0x000064000002004c */
[----:B01----:R-:W-:Y:S05]  /*115e0*/  ENDCOLLECTIVE ;  /* 0x000000000000791b */ /* 0x003fea0003800000 */
.L_x_2643:
[----:B------:R-:W-:Y:S02]  /*115f0*/  MOV R252, R246 ;  /* 0x000000f600fc7202 */ /* 0x000fe40000000f00 */
[----:B------:R-:W-:-:S07]  /*11600*/  MOV R245, R223 ;  /* 0x000000df00f57202 */ /* 0x000fce0000000f00 */
[----:B------:R-:W-:Y:S05]  /*11610*/  WARPSYNC.COLLECTIVE R79, `(.L_x_2644) ;  /* 0x000000004f087348 */ /* 0x000fea0003c00000 */
[----:B------:R0:W1:Y:S02]  /*11620*/  SHFL.DOWN P1, R223, R252, R251, R76 ;  /* 0x080000fbfcdf7389 */ /* 0x000064000002004c */
[----:B01----:R-:W-:Y:S05]  /*11630*/  ENDCOLLECTIVE ;  /* 0x000000000000791b */ /* 0x003fea0003800000 */
.L_x_2644:
[----:B------:R-:W-:Y:S02]  /*11640*/  MOV R252, R247 ;  /* 0x000000f700fc7202 */ /* 0x000fe40000000f00 */
[----:B------:R-:W-:-:S07]  /*11650*/  MOV R246, R223 ;  /* 0x000000df00f67202 */ /* 0x000fce0000000f00 */
[----:B------:R-:W-:Y:S05]  /*11660*/  WARPSYNC.COLLECTIVE R79, `(.L_x_2645) ;  /* 0x000000004f087348 */ /* 0x000fea0003c00000 */
[----:B------:R0:W1:Y:S02]  /*11670*/  SHFL.DOWN P1, R223, R252, R251, R76 ;  /* 0x080000fbfcdf7389 */ /* 0x000064000002004c */
[----:B01----:R-:W-:Y:S05]  /*11680*/  ENDCOLLECTIVE ;  /* 0x000000000000791b */ /* 0x003fea0003800000 */
.L_x_2645:
[----:B------:R-:W-:Y:S02]  /*11690*/  MOV R252, R248 ;  /* 0x000000f800fc7202 */ /* 0x000fe40000000f00 */
[----:B------:R-:W-:-:S07]  /*116a0*/  MOV R247, R223 ;  /* 0x000000df00f77202 */ /* 0x000fce0000000f00 */
[----:B------:R-:W-:Y:S05]  /*116b0*/  WARPSYNC.COLLECTIVE R79, `(.L_x_2646) ;  /* 0x000000004f087348 */ /* 0x000fea0003c00000 */
[----:B------:R0:W1:Y:S02]  /*116c0*/  SHFL.DOWN P1, R223, R252, R251, R76 ;  /* 0x080000fbfcdf7389 */ /* 0x000064000002004c */
[----:B01----:R-:W-:Y:S05]  /*116d0*/  ENDCOLLECTIVE ;  /* 0x000000000000791b */ /* 0x003fea0003800000 */
.L_x_2646:
[----:B------:R-:W-:-:S07]  /*116e0*/  MOV R248, R223 ;  /* 0x000000df00f87202 */ /* 0x000fce0000000f00 */
[----:B------:R-:W-:Y:S05]  /*116f0*/  WARPSYNC.COLLECTIVE R79, `(.L_x_2647) ;  /* 0x000000004f087348 */ /* 0x000fea0003c00000 */
[----:B------:R0:W1:Y:S02]  /*11700*/  SHFL.IDX P3, R223, R78, R77, R76 ;  /* 0x0000004d4edf7389 */ /* 0x000064000006004c */
[----:B01----:R-:W-:Y:S05]  /*11710*/  ENDCOLLECTIVE ;  /* 0x000000000000791b */ /* 0x003fea0003800000 */
.L_x_2647:
[----:B------:R-:W-:Y:S02]  /*11720*/  MOV R78, R73 ;  /* 0x00000049004e7202 */ /* 0x000fe40000000f00 */
[----:B------:R-:W-:-:S07]  /*11730*/  MOV R72, R223 ;  /* 0x000000df00487202 */ /* 0x000fce0000000f00 */
[----:B------:R-:W-:Y:S05]  /*11740*/  WARPSYNC.COLLECTIVE R79, `(.L_x_2648) ;  /* 0x000000004f087348 */ /* 0x000fea0003c00000 */
[----:B------:R0:W1:Y:S02]  /*11750*/  SHFL.IDX P3, R223, R78, R77, R76 ;  /* 0x0000004d4edf7389 */ /* 0x000064000006004c */
[----:B01----:R-:W-:Y:S05]  /*11760*/  ENDCOLLECTIVE ;  /* 0x000000000000791b */ /* 0x003fea0003800000 */
.L_x_2648:
[----:B------:R-:W-:Y:S02]  /*11770*/  MOV R78, R74 ;  /* 0x0000004a004e7202 */ /* 0x000fe40000000f00 */
[----:B------:R-:W-:-:S07]  /*11780*/  MOV R73, R223 ;  /* 0x000000df00497202 */ /* 0x000fce0000000f00 */
[----:B------:R-:W-:Y:S05]  /*11790*/  WARPSYNC.COLLECTIVE R79, `(.L_x_2649) ;  /* 0x000000004f087348 */ /* 0x000fea0003c00000 */
[----:B------:R0:W1:Y:S02]  /*117a0*/  SHFL.IDX P3, R223, R78, R77, R76 ;  /* 0x0000004d4edf7389 */ /* 0x000064000006004c */
[----:B01----:R-:W-:Y:S05]  /*117b0*/  ENDCOLLECTIVE ;  /* 0x000000000000791b */ /* 0x003fea0003800000 */
.L_x_2649:
[----:B------:R-:W-:Y:S02]  /*117c0*/  MOV R78, R75 ;  /* 0x0000004b004e7202 */ /* 0x000fe40000000f00 */
[----:B------:R-:W-:-:S07]  /*117d0*/  MOV R74, R223 ;  /* 0x000000df004a7202 */ /* 0x000fce0000000f00 */
[----:B------:R-:W-:Y:S05]  /*117e0*/  WARPSYNC.COLLECTIVE R79, `(.L_x_2650) ;  /* 0x000000004f087348 */ /* 0x000fea0003c00000 */
[----:B------:R0:W1:Y:S02]  /*117f0*/  SHFL.IDX P3, R223, R78, R77, R76 ;  /* 0x0000004d4edf7389 */ /* 0x000064000006004c */
[----:B01----:R-:W-:Y:S05]  /*11800*/  ENDCOLLECTIVE ;  /* 0x000000000000791b */ /* 0x003fea0003800000 */
.L_x_2650:
[----:B------:R-:W-:Y:S01]  /*11810*/  MOV R75, R223 ;  /* 0x000000df004b7202 */ /* 0x000fe20000000f00 */
[----:B------:R-:W-:Y:S06]  /*11820*/  BRA `(.L_x_2651) ;  /* 0xffffff8800b07947 */ /* 0x000fec000383ffff */
.L_x_2652:
        /* <DEDUP_REMOVED lines=13> */
.L_x_18669:


//--------------------- .text._Z25selective_scan_bwd_kernelI32Selective_Scan_bwd_kernel_traitsILi128ELi16ELb0ELb1ELb1ELb1ELb0EfN3c107complexIfEEEEv12SSMParamsBwd --------------------------
	.section	.text._Z25selective_scan_bwd_kernelI32Selective_Scan_bwd_kernel_traitsILi128ELi16ELb0ELb1ELb1ELb1ELb0EfN3c107complexIfEEEEv12SSMParamsBwd,"ax",@progbits
	.align	128
        .global         _Z25selective_scan_bwd_kernelI32Selective_Scan_bwd_kernel_traitsILi128ELi16ELb0ELb1ELb1ELb1ELb0EfN3c107complexIfEEEEv12SSMParamsBwd
        .type           _Z25selective_scan_bwd_kernelI32Selective_Scan_bwd_kernel_traitsILi128ELi16ELb0ELb1ELb1ELb1ELb0EfN3c107complexIfEEEEv12SSMParamsBwd,@function
        .size           _Z25selective_scan_bwd_kernelI32Selective_Scan_bwd_kernel_traitsILi128ELi16ELb0ELb1ELb1ELb1ELb0EfN3c107complexIfEEEEv12SSMParamsBwd,(.L_x_18670 - _Z25selective_scan_bwd_kernelI32Selective_Scan_bwd_kernel_traitsILi128ELi16ELb0ELb1ELb1ELb1ELb0EfN3c107complexIfEEEEv12SSMParamsBwd)
        .other          _Z25selective_scan_bwd_kernelI32Selective_Scan_bwd_kernel_traitsILi128ELi16ELb0ELb1ELb1ELb1ELb0EfN3c107complexIfEEEEv12SSMParamsBwd,@"STO_CUDA_ENTRY STV_DEFAULT"
_Z25selective_scan_bwd_kernelI32Selective_Scan_bwd_kernel_traitsILi128ELi16ELb0ELb1ELb1ELb1ELb0EfN3c107complexIfEEEEv12SSMParamsBwd:
.text._Z25selective_scan_bwd_kernelI32Selective_Scan_bwd_kernel_traitsILi128ELi16ELb0ELb1ELb1ELb1ELb0EfN3c107complexIfEEEEv12SSMParamsBwd:
        /* <DEDUP_REMOVED lines=174> */
.L_x_2783:
        /* <DEDUP_REMOVED lines=54> */
[C---:B------:R-:W-:Y:S01]  /*0e40*/  LOP3.LUT R21, R30.reuse, 0x140, RZ, 0xfc, !PT ;  /* 0x000001401e157812 */ /* 0x040fe200078efcff */
        /* <DEDUP_REMOVED lines=8> */
[C---:B------:R-:W-:Y:S02]  /*0ed0*/  LOP3.LUT R26, R30.reuse, 0x1a0, RZ, 0xfc, !PT ;  /* 0x000001a01e1a7812 */ /* 0x040fe400078efcff */
        /* <DEDUP_REMOVED lines=58> */
[----:B------:R-:W-:Y:S02]  /*1280*/  ISETP.NE.AND P0, PT, R71, RZ, PT ;  /* 0x000000ff4700720c */ /* 0x000fe40003f05270 */
[C---:B------:R-:W-:Y:S02]  /*1290*/  IADD3 R48, PT, PT, R15.reuse, 0x180, RZ ;  /* 0x000001800f307810 */ /* 0x040fe40007ffe0ff */
[----:B------:R-:W-:Y:S02]  /*12a0*/  LEA.HI.SX32 R40, R40, R15, 0x1b ;  /* 0x0000000f28287211 */ /* 0x000fe400078fdaff */
[----:B------:R-:W-:Y:S02]  /*12b0*/  LEA R79, R34, UR28, 0x2 ;  /* 0x0000001c224f7c11 */ /* 0x000fe4000f8e10ff */
[----:B------:R-:W-:-:S02]  /*12c0*/  IADD3 R50, PT, PT, R15, 0x1a0, RZ ;  /* 0x000001a00f327810 */ /* 0x000fc40007ffe0ff */
[----:B------:R-:W-:Y:S02]  /*12d0*/  LEA.HI.SX32 R42, R42, R15, 0x1b ;  /* 0x0000000f2a2a7211 */ /* 0x000fe400078fdaff */
        /* <DEDUP_REMOVED lines=76> */
[----:B-----5:R-:W-:Y:S01]  /*17a0*/  CS2R R18, SRZ ;  /* 0x0000000000127805 */ /* 0x020fe2000001ff00 */
[----:B------:R-:W-:Y:S01]  /*17b0*/  HFMA2 R21, -RZ, RZ, 0, 0 ;  /* 0x00000000ff157431 */ /* 0x000fe200000001ff */
[----:B------:R-:W-:Y:S01]  /*17c0*/  MOV R20, RZ ;  /* 0x000000ff00147202 */ /* 0x000fe20000000f00 */
        /* <DEDUP_REMOVED lines=97> */
[----:B------:R-:W-:Y:S02]  /*1de0*/  CS2R R18, SRZ ;  /* 0x0000000000127805 */ /* 0x000fe4000001ff00 */
[----:B------:R-:W-:Y:S01]  /*1df0*/  MOV R22, RZ ;  /* 0x000000ff00167202 */ /* 0x000fe20000000f00 */
[----:B-1----:R-:W-:Y:S01]  /*1e00*/  HFMA2 R21, -RZ, RZ, 0, 0 ;  /* 0x00000000ff157431 */ /* 0x002fe200000001ff */
        /* <DEDUP_REMOVED lines=98> */
.L_x_2655:
[----:B------:R-:W-:Y:S05]  /*2430*/  BSYNC.RECONVERGENT B0 ;  /* 0x0000000000007941 */ /* 0x000fea0003800200 */
.L_x_2654:
        /* <DEDUP_REMOVED lines=34> */
.L_x_2657:
[----:B------:R-:W-:Y:S05]  /*2660*/  BSYNC.RECONVERGENT B0 ;  /* 0x0000000000007941 */ /* 0x000fea0003800200 */
.L_x_2656:
        /* <DEDUP_REMOVED lines=34> */
.L_x_2659:
[----:B------:R-:W-:Y:S05]  /*2890*/  BSYNC.RECONVERGENT B0 ;  /* 0x0000000000007941 */ /* 0x000fea0003800200 */
.L_x_2658:
        /* <DEDUP_REMOVED lines=34> */
.L_x_2661:
[----:B------:R-:W-:Y:S05]  /*2ac0*/  BSYNC.RECONVERGENT B0 ;  /* 0x0000000000007941 */ /* 0x000fea0003800200 */
.L_x_2660:
        /* <DEDUP_REMOVED lines=34> */
.L_x_2663:
[----:B------:R-:W-:Y:S05]  /*2cf0*/  BSYNC.RECONVERGENT B0 ;  /* 0x0000000000007941 */ /* 0x000fea0003800200 */
.L_x_2662:
        /* <DEDUP_REMOVED lines=37> */
.L_x_2665:
[----:B------:R-:W-:Y:S05]  /*2f50*/  BSYNC.RECONVERGENT B0 ;  /* 0x0000000000007941 */ /* 0x000fea0003800200 */
.L_x_2664:
        /* <DEDUP_REMOVED lines=38> */
.L_x_2667:
[----:B------:R-:W-:Y:S05]  /*31c0*/  BSYNC.RECONVERGENT B0 ;  /* 0x0000000000007941 */ /* 0x000fea0003800200 */
.L_x_2666:
[----:B------:R-:W-:Y:S01]  /*31d0*/  FFMA.FTZ R17, R55, R12, R22 ;  /* 0x0000000c37117223 */ /* 0x000fe20000010016 */
[----:B------:R-:W-:Y:S01]  /*31e0*/  BSSY.RECONVERGENT B0, `(.L_x_2668) ;  /* 0x0000026000007945 */ /* 0x000fe20003800200 */
[----:B------:R-:W-:Y:S01]  /*31f0*/  HFMA2 R182, -RZ, RZ, 0, 0 ;  /* 0x00000000ffb67431 */ /* 0x000fe200000001ff */
[----:B------:R-:W-:Y:S01]  /*3200*/  FSETP.GTU.FTZ.AND P0, PT, R29, 20, PT ;  /* 0x41a000001d00780b */ /* 0x000fe20003f1c000 */
[----:B------:R-:W-:Y:S01]  /*3210*/  HFMA2 R178, -RZ, RZ, 0, 0 ;  /* 0x00000000ffb27431 */ /* 0x000fe200000001ff */
[----:B------:R-:W-:Y:S01]  /*3220*/  MOV R181, RZ ;  /* 0x000000ff00b57202 */ /* 0x000fe20000000f00 */
        /* <DEDUP_REMOVED lines=33> */
.L_x_2669:
[----:B------:R-:W-:Y:S05]  /*3440*/  BSYNC.RECONVERGENT B0 ;  /* 0x0000000000007941 */ /* 0x000fea0003800200 */
.L_x_2668:
        /* <DEDUP_REMOVED lines=38> */
.L_x_2671:
[----:B------:R-:W-:Y:S05]  /*36b0*/  BSYNC.RECONVERGENT B0 ;  /* 0x0000000000007941 */ /* 0x000fea0003800200 */
.L_x_2670:
        /* <DEDUP_REMOVED lines=38> */
.L_x_2673:
[----:B------:R-:W-:Y:S05]  /*3920*/  BSYNC.RECONVERGENT B0 ;  /* 0x0000000000007941 */ /* 0x000fea0003800200 */
.L_x_2672:
        /* <DEDUP_REMOVED lines=38> */
.L_x_2675:
[----:B------:R-:W-:Y:S05]  /*3b90*/  BSYNC.RECONVERGENT B0 ;  /* 0x0000000000007941 */ /* 0x000fea0003800200 */
.L_x_2674:
        /* <DEDUP_REMOVED lines=32> */
.L_x_2677:
[----:B------:R-:W-:Y:S05]  /*3da0*/  BSYNC.RECONVERGENT B0 ;  /* 0x0000000000007941 */ /* 0x000fea0003800200 */
.L_x_2676:
        /* <DEDUP_REMOVED lines=32> */
.L_x_2679:
[----:B------:R-:W-:Y:S05]  /*3fb0*/  BSYNC.RECONVERGENT B0 ;  /* 0x0000000000007941 */ /* 0x000fea0003800200 */
.L_x_2678:
        /* <DEDUP_REMOVED lines=32> */
.L_x_2681:
[----:B------:R-:W-:Y:S05]  /*41c0*/  BSYNC.RECONVERGENT B0 ;  /* 0x0000000000007941 */ /* 0x000fea0003800200 */
.L_x_2680:
        /* <DEDUP_REMOVED lines=32> */
.L_x_2683:
[----:B------:R-:W-:Y:S05]  /*43d0*/  BSYNC.RECONVERGENT B0 ;  /* 0x0000000000007941 */ /* 0x000fea0003800200 */
.L_x_2682:
        /* <DEDUP_REMOVED lines=32> */
.L_x_2685:
[----:B------:R-:W-:Y:S05]  /*45e0*/  BSYNC.RECONVERGENT B0 ;  /* 0x0000000000007941 */ /* 0x000fea0003800200 */
.L_x_2684:
        /* <DEDUP_REMOVED lines=29> */
[----:B0-----:R-:W-:Y:S01]  /*47c0*/  FADD.FTZ R16, R15, R15 ;  /* 0x0000000f0f107221 */ /* 0x001fe20000010000 */
        /* <DEDUP_REMOVED lines=14> */
[----:B------:R-:W-:Y:S01]  /*48b0*/  PLOP3.LUT P0, PT, PT, PT, UP0, 0x80, 0x8 ;  /* 0x000000000008781c */ /* 0x000fe20003f0f008 */
[----:B------:R-:W-:Y:S01]  /*48c0*/  FADD.FTZ R6, R5, R5 ;  /* 0x0000000505067221 */ /* 0x000fe20000010000 */
[----:B------:R-:W-:Y:S01]  /*48d0*/  LOP3.LUT R80, R80, 0xfbffffff, RZ, 0xc0, !PT ;  /* 0xfbffffff50507812 */ /* 0x000fe200078ec0ff */
[----:B------:R-:W-:Y:S01]  /*48e0*/  FADD.FTZ R5, R4, R4 ;  /* 0x0000000404057221 */ /* 0x000fe20000010000 */
[----:B------:R-:W-:Y:S01]  /*48f0*/  FADD.FTZ R4, R3, R3 ;  /* 0x0000000303047221 */ /* 0x000fe20000010000 */
[----:B------:R-:W-:Y:S01]  /*4900*/  HFMA2 R31, -RZ, RZ, 0, 0 ;  /* 0x00000000ff1f7431 */ /* 0x000fe200000001ff */
[----:B-1----:R-:W-:Y:S01]  /*4910*/  UIMAD.WIDE.U32 UR10, UR30, UR28, URZ ;  /* 0x0000001c1e0a72a5 */ /* 0x002fe2000f8e00ff */
[----:B------:R-:W-:Y:S01]  /*4920*/  ISETP.EQ.AND P0, PT, R0, RZ, P0 ;  /* 0x000000ff0000720c */ /* 0x000fe20000702270 */
[----:B------:R-:W-:Y:S01]  /*4930*/  FADD.FTZ R3, R2, R2 ;  /* 0x0000000202037221 */ /* 0x000fe20000010000 */
[----:B------:R-:W-:Y:S01]  /*4940*/  FADD.FTZ R2, R61, R61 ;  /* 0x0000003d3d027221 */ /* 0x000fe20000010000 */
[----:B------:R-:W-:Y:S01]  /*4950*/  FADD.FTZ R0, R60, R60 ;  /* 0x0000003c3c007221 */ /* 0x000fe20000010000 */
[----:B------:R-:W-:Y:S01]  /*4960*/  @P1 LOP3.LUT R80, R80, 0x4000000, RZ, 0xfc, !PT ;  /* 0x0400000050501812 */ /* 0x000fe200078efcff */
        /* <DEDUP_REMOVED lines=12> */
.L_x_2782:
[----:B------:R-:W-:Y:S02]  /*4a30*/  SHF.L.U32 R72, R189, 0x5, RZ ;  /* 0x00000005bd487819 */ /* 0x000fe400000006ff */
[----:B------:R-:W-:Y:S02]  /*4a40*/  CS2R R102, SRZ ;  /* 0x0000000000667805 */ /* 0x000fe4000001ff00 */
[----:B0-----:R-:W-:Y:S02]  /*4a50*/  MOV R65, UR42 ;  /* 0x0000002a00417c02 */ /* 0x001fe40008000f00 */
[----:B------:R-:W-:Y:S02]  /*4a60*/  CS2R R100, SRZ ;  /* 0x0000000000647805 */ /* 0x000fe4000001ff00 */
[----:B------:R-:W-:Y:S02]  /*4a70*/  LOP3.LUT R68, R177, 0x7c00, R72, 0xf8, !PT ;  /* 0x00007c00b1447812 */ /* 0x000fe400078ef848 */
[----:B------:R-:W-:-:S02]  /*4a80*/  CS2R R96, SRZ ;  /* 0x0000000000607805 */ /* 0x000fc4000001ff00 */
[----:B------:R-:W-:Y:S02]  /*4a90*/  MOV R60, R240 ;  /* 0x000000f0003c7202 */ /* 0x000fe40000000f00 */
[----:B------:R-:W-:Y:S02]  /*4aa0*/  CS2R R98, SRZ ;  /* 0x0000000000627805 */ /* 0x000fe4000001ff00 */
[----:B------:R-:W-:Y:S02]  /*4ab0*/  MOV R61, RZ ;  /* 0x000000ff003d7202 */ /* 0x000fe40000000f00 */
[----:B------:R-:W-:Y:S02]  /*4ac0*/  CS2R R90, SRZ ;  /* 0x00000000005a7805 */ /* 0x000fe4000001ff00 */
[----:B------:R-:W-:Y:S02]  /*4ad0*/  LOP3.LUT R156, R68, 0x20, RZ, 0xfc, !PT ;  /* 0x00000020449c7812 */ /* 0x000fe400078efcff */
[----:B------:R-:W-:-:S02]  /*4ae0*/  CS2R R92, SRZ ;  /* 0x00000000005c7805 */ /* 0x000fc4000001ff00 */
[----:B------:R-:W-:Y:S01]  /*4af0*/  MOV R63, UR43 ;  /* 0x0000002b003f7c02 */ /* 0x000fe20008000f00 */
[----:B------:R-:W-:Y:S01]  /*4b00*/  IMAD.WIDE.U32 R64, R65, UR8, R60 ;  /* 0x0000000841407c25 */ /* 0x000fe2000f8e003c */
[----:B------:R-:W-:Y:S02]  /*4b10*/  P2R R112, PR, RZ, 0x1 ;  /* 0x00000001ff707803 */ /* 0x000fe40000000000 */
[----:B------:R-:W-:Y:S02]  /*4b20*/  CS2R R86, SRZ ;  /* 0x0000000000567805 */ /* 0x000fe4000001ff00 */
[----:B------:R-:W-:Y:S01]  /*4b30*/  ISETP.GE.AND P0, PT, R156, UR31, PT ;  /* 0x0000001f9c007c0c */ /* 0x000fe2000bf06270 */
[----:B------:R-:W-:Y:S01]  /*4b40*/  IMAD R63, R63, UR8, R65 ;  /* 0x000000083f3f7c24 */ /* 0x000fe2000f8e0241 */
[----:B------:R-:W-:Y:S02]  /*4b50*/  MOV R67, UR44 ;  /* 0x0000002c00437c02 */ /* 0x000fe40008000f00 */
[----:B------:R-:W-:-:S02]  /*4b60*/  CS2R R88, SRZ ;  /* 0x0000000000587805 */ /* 0x000fc4000001ff00 */
[C---:B------:R-:W-:Y:S02]  /*4b70*/  LEA R62, P2, R64.reuse, UR22, 0x2 ;  /* 0x00000016403e7c11 */ /* 0x040fe4000f8410ff */
[----:B------:R-:W-:Y:S02]  /*4b80*/  CS2R R70, SRZ ;  /* 0x0000000000467805 */ /* 0x000fe4000001ff00 */
[----:B------:R-:W-:Y:S01]  /*4b90*/  MOV R73, RZ ;  /* 0x000000ff00497202 */ /* 0x000fe20000000f00 */
[----:B------:R-:W-:Y:S01]  /*4ba0*/  IMAD.WIDE.U32 R66, R67, UR8, R60 ;  /* 0x0000000843427c25 */ /* 0x000fe2000f8e003c */
[----:B------:R-:W-:Y:S02]  /*4bb0*/  LEA.HI.X R63, R64, UR23, R63, 0x2, P2 ;  /* 0x00000017403f7c11 */ /* 0x000fe400090f143f */
[----:B------:R-:W-:Y:S02]  /*4bc0*/  CS2R R84, SRZ ;  /* 0x0000000000547805 */ /* 0x000fe4000001ff00 */
[----:B------:R-:W-:-:S02]  /*4bd0*/  MOV R61, UR45 ;  /* 0x0000002d003d7c02 */ /* 0x000fc40008000f00 */
[----:B------:R-:W-:Y:S02]  /*4be0*/  CS2R R82, SRZ ;  /* 0x0000000000527805 */ /* 0x000fe4000001ff00 */
        /* <DEDUP_REMOVED lines=375> */
[C---:B------:R-:W-:Y:S01]  /*6360*/  FMUL.FTZ R60, R61.reuse, R41 ;  /* 0x000000293d3c7220 */ /* 0x040fe20000410000 */
        /* <DEDUP_REMOVED lines=16> */
[C---:B------:R-:W-:Y:S01]  /*6470*/  FMUL.FTZ R90, R61.reuse, R37 ;  /* 0x000000253d5a7220 */ /* 0x040fe20000410000 */
[C---:B------:R-:W-:Y:S01]  /*6480*/  FMUL.FTZ R92, R61.reuse, R36 ;  /* 0x000000243d5c7220 */ /* 0x040fe20000410000 */
[C---:B------:R-:W-:Y:S01]  /*6490*/  FMUL.FTZ R96, R61.reuse, R34 ;  /* 0x000000223d607220 */ /* 0x040fe20000410000 */
[----:B------:R-:W-:Y:S01]  /*64a0*/  MUFU.SIN R102, R82 ;  /* 0x0000005200667308 */ /* 0x000fe20000000400 */
[----:B--2---:R-:W-:Y:S01]  /*64b0*/  FMUL.FTZ R81, R60, R81 ;  /* 0x000000513c517220 */ /* 0x004fe20000410000 */
[----:B------:R-:W-:Y:S01]  /*64c0*/  ISETP.NE.AND P0, PT, R112, RZ, PT ;  /* 0x000000ff7000720c */ /* 0x000fe20003f05270 */
[C---:B-1----:R-:W-:Y:S01]  /*64d0*/  FMUL.FTZ R83, R62.reuse, R83 ;  /* 0x000000533e537220 */ /* 0x042fe20000410000 */
[----:B0-----:R-:W-:Y:S01]  /*64e0*/  FMUL.FTZ R84, R62, R85 ;  /* 0x000000553e547220 */ /* 0x001fe20000410000 */
[----:B------:R-:W-:-:S03]  /*64f0*/  FMUL.FTZ R62, R61, R32 ;  /* 0x000000203d3e7220 */ /* 0x000fc60000410000 */
[----:B------:R0:W1:Y:S01]  /*6500*/  MUFU.COS R114, R82 ;  /* 0x0000005200727308 */ /* 0x0000620000000000 */
[C---:B---3--:R-:W-:Y:S01]  /*6510*/  FMUL.FTZ R85, R86.reuse, R89 ;  /* 0x0000005956557220 */ /* 0x048fe20000410000 */
[C---:B------:R-:W-:Y:S01]  /*6520*/  FMUL.FTZ R112, R61.reuse, R30 ;  /* 0x0000001e3d707220 */ /* 0x040fe20000410000 */
[C---:B------:R-:W-:Y:S01]  /*6530*/  FMUL.FTZ R116, R61.reuse, R29 ;  /* 0x0000001d3d747220 */ /* 0x040fe20000410000 */
[C---:B------:R-:W-:Y:S01]  /*6540*/  FMUL.FTZ R120, R61.reuse, R28 ;  /* 0x0000001c3d787220 */ /* 0x040fe20000410000 */
        /* <DEDUP_REMOVED lines=101> */
[C---:B-1----:R-:W-:Y:S01]  /*6ba0*/  FMUL.FTZ R65, R61.reuse, R24 ;  /* 0x000000183d417220 */ /* 0x042fe20000410000 */
        /* <DEDUP_REMOVED lines=108> */
.L_x_2688:
[----:B------:R-:W-:-:S06]  /*7270*/  LEA R106, R189, UR28, 0x3 ;  /* 0x0000001cbd6a7c11 */ /* 0x000fcc000f8e18ff */
[----:B------:R-:W0:Y:S02]  /*7280*/  LDS.64 R106, [R106+0x12c88] ;  /* 0x012c88006a6a7984 */ /* 0x000e240000000a00 */
.L_x_2689:
[----:B------:R-:W-:Y:S05]  /*7290*/  BSYNC.RECONVERGENT B0 ;  /* 0x0000000000007941 */ /* 0x000fea0003800200 */
.L_x_2687:
[----:B------:R-:W2:Y:S01]  /*72a0*/  @P0 LDC R64, c[0x0][0x38c] ;  /* 0x0000e300ff400b82 */ /* 0x000ea20000000800 */
[----:B------:R-:W-:Y:S01]  /*72b0*/  MOV R61, UR19 ;  /* 0x00000013003d7c02 */ /* 0x000fe20008000f00 */
[-C--:B------:R-:W-:Y:S01]  /*72c0*/  FMUL.FTZ R220, R109, R42.reuse ;  /* 0x0000002a6ddc7220 */ /* 0x080fe20000410000 */
        /* <DEDUP_REMOVED lines=22> */
[-C--:B------:R-:W-:Y:S01]  /*7430*/  FMUL.FTZ R217, R113, R40.reuse ;  /* 0x0000002871d97220 */ /* 0x080fe20000410000 */
        /* <DEDUP_REMOVED lines=18> */
[C---:B------:R-:W-:Y:S01]  /*7560*/  FMUL.FTZ R66, R86.reuse, R65 ;  /* 0x0000004156427220 */ /* 0x040fe20000410000 */
        /* <DEDUP_REMOVED lines=9> */
[----:B------:R-:W-:Y:S01]  /*7600*/  FMUL.FTZ R65, R88, R66 ;  /* 0x0000004258417220 */ /* 0x000fe20000410000 */
[----:B------:R-:W-:Y:S01]  /*7610*/  FFMA.FTZ R71, R85, R71, -R64 ;  /* 0x0000004755477223 */ /* 0x000fe20000010840 */
[-C--:B------:R-:W-:Y:S01]  /*7620*/  FMUL.FTZ R207, R126, R35.reuse ;  /* 0x000000237ecf7220 */ /* 0x080fe20000410000 */
[CC--:B------:R-:W-:Y:S01]  /*7630*/  FMUL.FTZ R64, R88.reuse, R68.reuse ;  /* 0x0000004458407220 */ /* 0x0c0fe20000410000 */
[----:B------:R-:W-:Y:S01]  /*7640*/  FFMA.FTZ R65, R87, R68, R65 ;  /* 0x0000004457417223 */ /* 0x000fe20000010041 */
[----:B------:R-:W-:Y:S01]  /*7650*/  FFMA.FTZ R71, R55, R214, R71 ;  /* 0x000000d637477223 */ /* 0x000fe20000010047 */
[----:B------:R-:W-:Y:S01]  /*7660*/  FMUL.FTZ R206, R125, R35 ;  /* 0x000000237dce7220 */ /* 0x000fe20000410000 */
[----:B------:R-:W-:Y:S01]  /*7670*/  FFMA.FTZ R64, R87, R66, -R64 ;  /* 0x0000004257407223 */ /* 0x000fe20000010840 */
[----:B------:R-:W-:Y:S01]  /*7680*/  FMUL.FTZ R66, R88, R70 ;  /* 0x0000004658427220 */ /* 0x000fe20000410000 */
[-C--:B------:R-:W-:Y:S01]  /*7690*/  FMUL.FTZ R205, R127, R34.reuse ;  /* 0x000000227fcd7220 */ /* 0x080fe20000410000 */
        /* <DEDUP_REMOVED lines=244> */
.L_x_2809:
        /* <DEDUP_REMOVED lines=13> */
.L_x_2812:
[----:B------:R-:W-:-:S03]  /*86b0*/  UMOV UR32, 0xffffffff ;  /* 0xffffffff00207882 */ /* 0x000fc60000000000 */
[----:B------:R-:W-:Y:S05]  /*86c0*/  BRA.DIV UR32, `(.L_x_2693) ;  /* 0x0000008e205c7947 */ /* 0x000fea000b800000 */
.L_x_2815:
[----:B------:R-:W-:-:S03]  /*86d0*/  UMOV UR32, 0xffffffff ;  /* 0xffffffff00207882 */ /* 0x000fc60000000000 */
[----:B------:R-:W-:Y:S05]  /*86e0*/  BRA.DIV UR32, `(.L_x_2694) ;  /* 0x0000008e207c7947 */ /* 0x000fea000b800000 */
.L_x_2818:
[----:B------:R-:W-:-:S03]  /*86f0*/  UMOV UR32, 0xffffffff ;  /* 0xffffffff00207882 */ /* 0x000fc60000000000 */
[----:B------:R-:W-:Y:S05]  /*8700*/  BRA.DIV UR32, `(.L_x_2695) ;  /* 0x0000008e209c7947 */ /* 0x000fea000b800000 */
.L_x_2821:
        /* <DEDUP_REMOVED lines=10> */
.L_x_2831:
        /* <DEDUP_REMOVED lines=45> */
.L_x_2690:
        /* <DEDUP_REMOVED lines=307> */
.L_x_2836:
        /* <DEDUP_REMOVED lines=14> */
.L_x_2700:
[----:B------:R-:W-:Y:S05]  /*9e90*/  BSYNC.RECONVERGENT B0 ;  /* 0x0000000000007941 */ /* 0x000fea0003800200 */
.L_x_2699:
[----:B------:R-:W-:Y:S01]  /*9ea0*/  UMOV UR32, 0xffffffff ;  /* 0xffffffff00207882 */ /* 0x000fe20000000000 */
[----:B------:R-:W-:Y:S02]  /*9eb0*/  ISETP.GT.U32.AND P2, PT, R177, 0x1d, PT ;  /* 0x0000001db100780c */ /* 0x000fe40003f44070 */
[----:B------:R-:W-:Y:S11]  /*9ec0*/  BRA.DIV UR32, `(.L_x_2701) ;  /* 0x0000007e20007947 */ /* 0x000ff6000b800000 */
[----:B-1----:R1:W0:Y:S04]  /*9ed0*/  SHFL.DOWN PT, R77, R245, 0x2, 0x1f ;  /* 0x08401f00f54d7f89 */ /* 0x00222800000e0000 */
[----:B--2---:R1:W2:Y:S04]  /*9ee0*/  SHFL.DOWN PT, R78, R246, 0x2, 0x1f ;  /* 0x08401f00f64e7f89 */ /* 0x0042a800000e0000 */
[----:B---3--:R1:W3:Y:S04]  /*9ef0*/  SHFL.DOWN PT, R123, R247, 0x2, 0x1f ;  /* 0x08401f00f77b7f89 */ /* 0x0082e800000e0000 */
[----:B------:R1:W0:Y:S02]  /*9f00*/  SHFL.DOWN PT, R79, R248, 0x2, 0x1f ;  /* 0x08401f00f84f7f89 */ /* 0x00022400000e0000 */
.L_x_2842:
        /* <DEDUP_REMOVED lines=14> */
.L_x_2703:
[----:B------:R-:W-:Y:S05]  /*9ff0*/  BSYNC.RECONVERGENT B0 ;  /* 0x0000000000007941 */ /* 0x000fea0003800200 */
.L_x_2702:
[----:B------:R-:W-:Y:S01]  /*a000*/  UMOV UR32, 0xffffffff ;  /* 0xffffffff00207882 */ /* 0x000fe20000000000 */
[----:B------:R-:W-:Y:S02]  /*a010*/  ISETP.GT.U32.AND P2, PT, R177, 0x1b, PT ;  /* 0x0000001bb100780c */ /* 0x000fe40003f44070 */
[----:B------:R-:W-:Y:S11]  /*a020*/  BRA.DIV UR32, `(.L_x_2704) ;  /* 0x0000007e201c7947 */ /* 0x000ff6000b800000 */
[----:B0-----:R0:W0:Y:S04]  /*a030*/  SHFL.DOWN PT, R77, R245, 0x4, 0x1f ;  /* 0x08801f00f54d7f89 */ /* 0x00102800000e0000 */
[----:B--2---:R2:W0:Y:S04]  /*a040*/  SHFL.DOWN PT, R78, R246, 0x4, 0x1f ;  /* 0x08801f00f64e7f89 */ /* 0x00442800000e0000 */
[----:B---3--:R2:W3:Y:S04]  /*a050*/  SHFL.DOWN PT, R123, R247, 0x4, 0x1f ;  /* 0x08801f00f77b7f89 */ /* 0x0084e800000e0000 */
[----:B------:R2:W0:Y:S02]  /*a060*/  SHFL.DOWN PT, R79, R248, 0x4, 0x1f ;  /* 0x08801f00f84f7f89 */ /* 0x00042400000e0000 */
.L_x_2848:
        /* <DEDUP_REMOVED lines=14> */
.L_x_2706:
[----:B------:R-:W-:Y:S05]  /*a150*/  BSYNC.RECONVERGENT B0 ;  /* 0x0000000000007941 */ /* 0x000fea0003800200 */
.L_x_2705:
[----:B------:R-:W-:Y:S01]  /*a160*/  UMOV UR32, 0xffffffff ;  /* 0xffffffff00207882 */ /* 0x000fe20000000000 */
[----:B------:R-:W-:Y:S02]  /*a170*/  ISETP.GT.U32.AND P2, PT, R177, 0x17, PT ;  /* 0x00000017b100780c */ /* 0x000fe40003f44070 */
[----:B------:R-:W-:Y:S11]  /*a180*/  BRA.DIV UR32, `(.L_x_2707) ;  /* 0x0000007e20387947 */ /* 0x000ff6000b800000 */
[----:B0-----:R0:W0:Y:S04]  /*a190*/  SHFL.DOWN PT, R77, R245, 0x8, 0x1f ;  /* 0x09001f00f54d7f89 */ /* 0x00102800000e0000 */
[----:B------:R0:W0:Y:S04]  /*a1a0*/  SHFL.DOWN PT, R78, R246, 0x8, 0x1f ;  /* 0x09001f00f64e7f89 */ /* 0x00002800000e0000 */
[----:B---3--:R3:W0:Y:S04]  /*a1b0*/  SHFL.DOWN PT, R123, R247, 0x8, 0x1f ;  /* 0x09001f00f77b7f89 */ /* 0x00862800000e0000 */
[----:B------:R3:W0:Y:S02]  /*a1c0*/  SHFL.DOWN PT, R79, R248, 0x8, 0x1f ;  /* 0x09001f00f84f7f89 */ /* 0x00062400000e0000 */
.L_x_2854:
        /* <DEDUP_REMOVED lines=14> */
.L_x_2709:
[----:B------:R-:W-:Y:S05]  /*a2b0*/  BSYNC.RECONVERGENT B0 ;  /* 0x0000000000007941 */ /* 0x000fea0003800200 */
.L_x_2708:
[----:B------:R-:W-:Y:S01]  /*a2c0*/  UMOV UR32, 0xffffffff ;  /* 0xffffffff00207882 */ /* 0x000fe20000000000 */
[----:B------:R-:W-:Y:S02]  /*a2d0*/  ISETP.GT.U32.AND P2, PT, R177, 0xf, PT ;  /* 0x0000000fb100780c */ /* 0x000fe40003f44070 */
[----:B------:R-:W-:Y:S11]  /*a2e0*/  BRA.DIV UR32, `(.L_x_2710) ;  /* 0x0000007e20547947 */ /* 0x000ff6000b800000 */
[----:B0-----:R0:W0:Y:S04]  /*a2f0*/  SHFL.DOWN PT, R77, R245, 0x10, 0x1f ;  /* 0x0a001f00f54d7f89 */ /* 0x00102800000e0000 */
[----:B------:R0:W0:Y:S04]  /*a300*/  SHFL.DOWN PT, R78, R246, 0x10, 0x1f ;  /* 0x0a001f00f64e7f89 */ /* 0x00002800000e0000 */
[----:B------:R0:W0:Y:S04]  /*a310*/  SHFL.DOWN PT, R123, R247, 0x10, 0x1f ;  /* 0x0a001f00f77b7f89 */ /* 0x00002800000e0000 */
[----:B------:R0:W0:Y:S02]  /*a320*/  SHFL.DOWN PT, R79, R248, 0x10, 0x1f ;  /* 0x0a001f00f84f7f89 */ /* 0x00002400000e0000 */
.L_x_2860:
        /* <DEDUP_REMOVED lines=14> */
.L_x_2712:
[----:B------:R-:W-:Y:S05]  /*a410*/  BSYNC.RECONVERGENT B0 ;  /* 0x0000000000007941 */ /* 0x000fea0003800200 */
.L_x_2711:
        /* <DEDUP_REMOVED lines=25> */
.L_x_2874:
        /* <DEDUP_REMOVED lines=13> */
.L_x_2715:
[----:B------:R-:W-:Y:S05]  /*a680*/  BSYNC.RECONVERGENT B0 ;  /* 0x0000000000007941 */ /* 0x000fea0003800200 */
.L_x_2714:
        /* <DEDUP_REMOVED lines=38> */
.L_x_2697:
[----:B------:R-:W-:Y:S05]  /*a8f0*/  WARPSYNC.ALL ;  /* 0x0000000000007948 */ /* 0x000fea0003800000 */
[----:B------:R-:W-:Y:S01]  /*a900*/  ISETP.NE.AND P1, PT, R189, RZ, PT ;  /* 0x000000ffbd00720c */ /* 0x000fe20003f25270 */
[----:B------:R-:W-:Y:S01]  /*a910*/  BAR.SYNC.DEFER_BLOCKING 0x0 ;  /* 0x0000000000007b1d */ /* 0x000fe20000010000 */
[----:B0-----:R-:W-:Y:S02]  /*a920*/  SHF.R.U32.HI R68, RZ, 0x2, R189 ;  /* 0x00000002ff447819 */ /* 0x001fe400000116bd */
[----:B------:R-:W-:Y:S02]  /*a930*/  MOV R67, UR34 ;  /* 0x0000002200437c02 */ /* 0x000fe40008000f00 */
[----:B------:R-:W-:-:S07]  /*a940*/  IADD3 R60, PT, PT, R68, R189, RZ ;  /* 0x000000bd443c7210 */ /* 0x000fce0007ffe0ff */
[----:B------:R-:W-:Y:S01]  /*a950*/  VOTEU.ALL UP0, P1 ;  /* 0x0000000000ff7886 */ /* 0x000fe20000800000 */
[----:B------:R-:W-:Y:S01]  /*a960*/  IADD3 R221, PT, PT, R189, 0x200, RZ ;  /* 0x00000200bddd7810 */ /* 0x000fe20007ffe0ff */
[----:B------:R-:W-:Y:S01]  /*a970*/  BSSY.RECONVERGENT B0, `(.L_x_2716) ;  /* 0x00002b9000007945 */ /* 0x000fe20003800200 */
[----:B------:R-:W-:Y:S02]  /*a980*/  LEA R60, R60, UR28, 0x4 ;  /* 0x0000001c3c3c7c11 */ /* 0x000fe4000f8e20ff */
[----:B------:R-:W-:-:S04]  /*a990*/  @!UP0 ULEA UR32, UR8, UR28, 0x4 ;  /* 0x0000001c08208291 */ /* 0x000fc8000f8e20ff */
[----:B------:R-:W0:Y:S05]  /*a9a0*/  LDS.64 R60, [R60+0x11288] ;  /* 0x011288003c3c7984 */ /* 0x000e2a0000000a00 */
[----:B------:R1:W-:Y:S01]  /*a9b0*/  @!P1 STS.128 [UR32+0x13080], R72 ;  /* 0x01308048ff009988 */ /* 0x0003e20008000c20 */
[----:B------:R-:W-:-:S04]  /*a9c0*/  ULEA UR32, UR19, 0xfffff000, 0xc ;  /* 0xfffff00013207891 */ /* 0x000fc8000f8e60ff */
[----:B------:R-:W-:Y:S02]  /*a9d0*/  USHF.R.S32.HI UR49, URZ, 0x1f, UR32 ;  /* 0x0000001fff317899 */ /* 0x000fe40008011420 */
[----:B------:R-:W-:Y:S01]  /*a9e0*/  LOP3.LUT R64, R189, UR32, RZ, 0xfc, !PT ;  /* 0x00000020bd407c12 */ /* 0x000fe2000f8efcff */
[----:B------:R-:W-:-:S03]  /*a9f0*/  UMOV UR32, UR30 ;  /* 0x0000001e00207c82 */ /* 0x000fc60008000000 */
[----:B------:R-:W-:Y:S01]  /*aa00*/  MOV R65, UR49 ;  /* 0x0000003100417c02 */ /* 0x000fe20008000f00 */
[----:B------:R-:W-:Y:S01]  /*aa10*/  UIADD3 UR49, UPT, UPT, UR28, 0x8400, URZ ;  /* 0x000084001c317890 */ /* 0x000fe2000fffe0ff */
[----:B-1----:R-:W-:Y:S02]  /*aa20*/  HFMA2 R74, -RZ, RZ, 0, 7.8678131103515625e-06 ;  /* 0x00000084ff4a7431 */ /* 0x002fe400000001ff */
[----:B------:R-:W-:Y:S01]  /*aa30*/  FMUL.FTZ R73, R44, R24 ;  /* 0x000000182c497220 */ /* 0x000fe20000410000 */
[-C--:B0-----:R-:W-:Y:S01]  /*aa40*/  FMUL.FTZ R63, R61, R107.reuse ;  /* 0x0000006b3d3f7220 */ /* 0x081fe20000410000 */
[----:B------:R-:W-:-:S03]  /*aa50*/  FMUL.FTZ R62, R60, R107 ;  /* 0x0000006b3c3e7220 */ /* 0x000fc60000410000 */
[-C--:B------:R-:W-:Y:S01]  /*aa60*/  FFMA.FTZ R66, R60, R106.reuse, R63 ;  /* 0x0000006a3c427223 */ /* 0x080fe2000001003f */
[----:B------:R-:W-:Y:S01]  /*aa70*/  MOV R63, UR36 ;  /* 0x00000024003f7c02 */ /* 0x000fe20008000f00 */
[----:B------:R-:W-:Y:S01]  /*aa80*/  FFMA.FTZ R71, R61, R106, -R62 ;  /* 0x0000006a3d477223 */ /* 0x000fe2000001083e */
[----:B------:R-:W-:Y:S01]  /*aa90*/  MOV R61, UR37 ;  /* 0x00000025003d7c02 */ /* 0x000fe20008000f00 */
[----:B------:R-:W-:Y:S01]  /*aaa0*/  FADD.FTZ R179, R179, R66 ;  /* 0x00000042b3b37221 */ /* 0x000fe20000010000 */
[----:B------:R-:W-:-:S04]  /*aab0*/  IMAD.WIDE.U32 R66, R67, UR8, R64 ;  /* 0x0000000843427c25 */ /* 0x000fc8000f8e0040 */
[----:B------:R-:W-:Y:S01]  /*aac0*/  FADD.FTZ R71, R180, R71 ;  /* 0x00000047b4477221 */ /* 0x000fe20000010000 */
[----:B------:R-:W-:Y:S01]  /*aad0*/  FMUL.FTZ R180, R3, -R195 ;  /* 0x800000c303b47220 */ /* 0x000fe20000410000 */
[----:B------:R-:W-:-:S04]  /*aae0*/  IMAD.WIDE.U32 R62, R63, UR8, R64 ;  /* 0x000000083f3e7c25 */ /* 0x000fc8000f8e0040 */
[-C--:B------:R-:W-:Y:S01]  /*aaf0*/  FMUL.FTZ R70, R142, R71.reuse ;  /* 0x000000478e467220 */ /* 0x080fe20000410000 */
[C---:B------:R-:W-:Y:S01]  /*ab00*/  FMUL.FTZ R72, R146.reuse, R71 ;  /* 0x0000004792487220 */ /* 0x040fe20000410000 */
[-C--:B------:R-:W-:Y:S01]  /*ab10*/  FMUL.FTZ R146, R146, R179.reuse ;  /* 0x000000b392927220 */ /* 0x080fe20000410000 */
[----:B------:R-:W-:Y:S01]  /*ab20*/  IMAD R61, R61, UR8, R63 ;  /* 0x000000083d3d7c24 */ /* 0x000fe2000f8e023f */
[----:B------:R-:W-:Y:S01]  /*ab30*/  MOV R63, UR35 ;  /* 0x00000023003f7c02 */ /* 0x000fe20008000f00 */
[C---:B------:R-:W-:Y:S01]  /*ab40*/  FFMA.FTZ R72, R145.reuse, R179, R72 ;  /* 0x000000b391487223 */ /* 0x040fe20000010048 */
[C---:B------:R-:W-:Y:S01]  /*ab50*/  LEA R60, P2, R62.reuse, UR15, 0x2 ;  /* 0x0000000f3e3c7c11 */ /* 0x040fe2000f8410ff */
[----:B------:R-:W-:Y:S01]  /*ab60*/  FFMA.FTZ R69, R145, R71, -R146 ;  /* 0x0000004791457223 */ /* 0x000fe20000010892 */
[----:B------:R-:W-:Y:S01]  /*ab70*/  LOP3.LUT R146, R189, 0xc00, RZ, 0xfc, !PT ;  /* 0x00000c00bd927812 */ /* 0x000fe200078efcff */
[----:B------:R-:W-:Y:S01]  /*ab80*/  IMAD R63, R63, UR8, R67 ;  /* 0x000000083f3f7c24 */ /* 0x000fe2000f8e0243 */
[----:B------:R-:W-:Y:S01]  /*ab90*/  LEA.HI.X R61, R62, UR16, R61, 0x2, P2 ;  /* 0x000000103e3d7c11 */ /* 0x000fe200090f143d */
[----:B------:R-:W-:Y:S01]  /*aba0*/  FADD.FTZ R69, R176, R69 ;  /* 0x00000045b0457221 */ /* 0x000fe20000010000 */
[----:B------:R-:W-:Y:S01]  /*abb0*/  LEA R62, P2, R66, UR17, 0x2 ;  /* 0x00000011423e7c11 */ /* 0x000fe2000f8410ff */
[----:B------:R-:W-:Y:S01]  /*abc0*/  FADD.FTZ R175, R175, R72 ;  /* 0x00000048afaf7221 */ /* 0x000fe20000010000 */
[----:B------:R-:W-:Y:S01]  /*abd0*/  FMUL.FTZ R176, R12, R213 ;  /* 0x000000d50cb07220 */ /* 0x000fe20000410000 */
[----:B------:R-:W-:Y:S01]  /*abe0*/  FMUL.FTZ R72, R144, R69 ;  /* 0x0000004590487220 */ /* 0x000fe20000410000 */
[----:B------:R-:W-:Y:S01]  /*abf0*/  LEA.HI.X R63, R66, UR18, R63, 0x2, P2 ;  /* 0x00000012423f7c11 */ /* 0x000fe200090f143f */
[----:B------:R-:W-:Y:S01]  /*ac00*/  FMUL.FTZ R66, R43, R20 ;  /* 0x000000142b427220 */ /* 0x000fe20000410000 */
[-C--:B------:R-:W-:Y:S01]  /*ac10*/  FMUL.FTZ R144, R144, R175.reuse ;  /* 0x000000af90907220 */ /* 0x080fe20000410000 */
[----:B------:R-:W-:Y:S01]  /*ac20*/  FFMA.FTZ R76, R143, R175, R72 ;  /* 0x000000af8f4c7223 */ /* 0x000fe20000010048 */
[----:B------:R-:W-:Y:S01]  /*ac30*/  FMUL.FTZ R72, R140, R69 ;  /* 0x000000458c487220 */ /* 0x000fe20000410000 */
[-C--:B------:R-:W-:Y:S01]  /*ac40*/  FFMA.FTZ R142, R142, -R66.reuse, R191 ;  /* 0x800000428e8e7223 */ /* 0x080fe200000100bf */
[C---:B------:R-:W-:Y:S01]  /*ac50*/  FFMA.FTZ R66, -R141.reuse, R66, R190 ;  /* 0x000000428d427223 */ /* 0x040fe200000101be */
[----:B------:R-:W-:Y:S01]  /*ac60*/  FFMA.FTZ R141, R141, R179, R70 ;  /* 0x000000b38d8d7223 */ /* 0x000fe20000010046 */
[----:B------:R-:W-:Y:S01]  /*ac70*/  FMUL.FTZ R70, R179, UR33 ;  /* 0x00000021b3467c20 */ /* 0x000fe20008410000 */
[-C--:B------:R-:W-:Y:S01]  /*ac80*/  FFMA.FTZ R140, R140, -R73.reuse, R193 ;  /* 0x800000498c8c7223 */ /* 0x080fe200000100c1 */
[----:B------:R-:W-:Y:S01]  /*ac90*/  FADD.FTZ R173, R173, R76 ;  /* 0x0000004cadad7221 */ /* 0x000fe20000010000 */
[----:B------:R-:W-:Y:S01]  /*aca0*/  FFMA.FTZ R73, -R139, R73, R192 ;  /* 0x000000498b497223 */ /* 0x000fe200000101c0 */
[C---:B------:R-:W-:Y:S01]  /*acb0*/  FFMA.FTZ R67, R71.reuse, UR46, -R70 ;  /* 0x0000002e47437c23 */ /* 0x040fe20008010846 */
[C---:B------:R-:W-:Y:S01]  /*acc0*/  FMUL.FTZ R70, R71.reuse, UR33 ;  /* 0x0000002147467c20 */ /* 0x040fe20008410000 */
[-C--:B------:R-:W-:Y:S01]  /*acd0*/  FMUL.FTZ R71, R71, R20.reuse ;  /* 0x0000001447477220 */ /* 0x080fe20000410000 */
[----:B------:R-:W-:Y:S01]  /*ace0*/  FFMA.FTZ R72, R139, R175, R72 ;  /* 0x000000af8b487223 */ /* 0x000fe20000010048 */
[----:B------:R-:W-:Y:S01]  /*acf0*/  FMUL.FTZ R67, R142, R67 ;  /* 0x000000438e437220 */ /* 0x000fe20000410000 */
[C---:B------:R-:W-:Y:S01]  /*ad00*/  FFMA.FTZ R65, R179.reuse, UR46, R70 ;  /* 0x0000002eb3417c23 */ /* 0x040fe20008010046 */
[----:B------:R-:W-:Y:S01]  /*ad10*/  FMUL.FTZ R179, R179, R20 ;  /* 0x00000014b3b37220 */ /* 0x000fe20000410000 */
[----:B------:R-:W-:Y:S01]  /*ad20*/  FMUL.FTZ R77, R69, R24 ;  /* 0x00000018454d7220 */ /* 0x000fe20000410000 */
[----:B------:R-:W-:Y:S01]  /*ad30*/  FMUL.FTZ R78, R43, R71 ;  /* 0x000000472b4e7220 */ /* 0x000fe20000410000 */
[----:B------:R-:W-:Y:S01]  /*ad40*/  FFMA.FTZ R70, R66, R65, R67 ;  /* 0x0000004142467223 */ /* 0x000fe20000010043 */
[----:B------:R-:W-:-:S02]  /*ad50*/  IMAD R67, R189, R74, UR28 ;  /* 0x0000001cbd437e24 */ /* 0x000fc4000f8e024a */
[----:B------:R-:W-:Y:S01]  /*ad60*/  FMUL.FTZ R74, R43, R179 ;  /* 0x000000b32b4a7220 */ /* 0x000fe20000410000 */
[C---:B------:R-:W-:Y:S01]  /*ad70*/  FMUL.FTZ R65, R142.reuse, R71 ;  /* 0x000000478e417220 */ /* 0x040fe20000410000 */
[----:B------:R-:W-:Y:S01]  /*ad80*/  FMUL.FTZ R142, R142, R179 ;  /* 0x000000b38e8e7220 */ /* 0x000fe20000410000 */
[----:B------:R-:W-:Y:S01]  /*ad90*/  FMUL.FTZ R106, R44, R77 ;  /* 0x0000004d2c6a7220 */ /* 0x000fe20000410000 */
[----:B------:R-:W-:Y:S01]  /*ada0*/  FFMA.FTZ R187, R72, R24, R187 ;  /* 0x0000001848bb7223 */ /* 0x000fe200000100bb */
[----:B------:R0:W-:Y:S01]  /*adb0*/  STS [R67+0x8478], R74 ;  /* 0x0084784a43007388 */ /* 0x0001e20000000800 */
[C---:B------:R-:W-:Y:S01]  /*adc0*/  FFMA.FTZ R65, R66.reuse, R179, R65 ;  /* 0x000000b342417223 */ /* 0x040fe20000010041 */
[----:B------:R-:W-:Y:S01]  /*add0*/  FFMA.FTZ R66, R66, R71, -R142 ;  /* 0x0000004742427223 */ /* 0x000fe2000001088e */
[----:B------:R-:W-:Y:S01]  /*ade0*/  FFMA.FTZ R71, R143, R69, -R144 ;  /* 0x000000458f477223 */ /* 0x000fe20000010890 */
[----:B------:R-:W-:Y:S01]  /*adf0*/  STS [R67+0x847c], R78 ;  /* 0x00847c4e43007388 */ /* 0x000fe20000000800 */
[----:B------:R-:W-:Y:S01]  /*ae00*/  FFMA.FTZ R186, R141, R20, R186 ;  /* 0x000000148dba7223 */ /* 0x000fe200000100ba */
[C---:B------:R-:W-:Y:S01]  /*ae10*/  IADD3 R142, PT, PT, R189.reuse, 0xb00, RZ ;  /* 0x00000b00bd8e7810 */ /* 0x040fe20007ffe0ff */
[----:B------:R-:W-:Y:S01]  /*ae20*/  FADD.FTZ R71, R174, R71 ;  /* 0x00000047ae477221 */ /* 0x000fe20000010000 */
[----:B------:R1:W-:Y:S01]  /*ae30*/  STS [R67+0x8474], R106 ;  /* 0x0084746a43007388 */ /* 0x0003e20000000800 */
[----:B------:R-:W-:Y:S01]  /*ae40*/  IADD3 R144, PT, PT, R189, 0xb80, RZ ;  /* 0x00000b80bd907810 */ /* 0x000fe20007ffe0ff */
[----:B0-----:R-:W-:Y:S01]  /*ae50*/  FFMA.FTZ R74, R43, R141, R70 ;  /* 0x0000008d2b4a7223 */ /* 0x001fe20000010046 */
[----:B------:R-:W-:Y:S01]  /*ae60*/  FMUL.FTZ R70, R175, UR33 ;  /* 0x00000021af467c20 */ /* 0x000fe20008410000 */
[----:B------:R-:W-:Y:S01]  /*ae70*/  FMUL.FTZ R174, R13, -R215 ;  /* 0x800000d70dae7220 */ /* 0x000fe20000410000 */
[----:B------:R-:W-:Y:S01]  /*ae80*/  FMUL.FTZ R192, R2, R192 ;  /* 0x000000c002c07220 */ /* 0x000fe20000410000 */
[----:B------:R-:W-:Y:S01]  /*ae90*/  FADD.FTZ R31, R74, R31 ;  /* 0x0000001f4a1f7221 */ /* 0x000fe20000010000 */
[C---:B------:R-:W-:Y:S01]  /*aea0*/  FFMA.FTZ R75, R69.reuse, UR46, -R70 ;  /* 0x0000002e454b7c23 */ /* 0x040fe20008010846 */
[----:B------:R-:W-:Y:S01]  /*aeb0*/  FMUL.FTZ R70, R69, UR33 ;  /* 0x0000002145467c20 */ /* 0x000fe20008410000 */
[C---:B------:R-:W-:Y:S01]  /*aec0*/  FMUL.FTZ R74, R108.reuse, R71 ;  /* 0x000000476c4a7220 */ /* 0x040fe20000410000 */
[----:B------:R-:W-:Y:S01]  /*aed0*/  FMUL.FTZ R108, R108, R173 ;  /* 0x000000ad6c6c7220 */ /* 0x000fe20000410000 */
[C---:B------:R-:W-:Y:S01]  /*aee0*/  FMUL.FTZ R76, R140.reuse, R75 ;  /* 0x0000004b8c4c7220 */ /* 0x040fe20000410000 */
[C---:B------:R-:W-:Y:S01]  /*aef0*/  FFMA.FTZ R70, R175.reuse, UR46, R70 ;  /* 0x0000002eaf467c23 */ /* 0x040fe20008010046 */
[----:B------:R-:W-:Y:S01]  /*af00*/  FMUL.FTZ R175, R175, R24 ;  /* 0x00000018afaf7220 */ /* 0x000fe20000410000 */
[----:B-1----:R-:W-:Y:S01]  /*af10*/  FMUL.FTZ R106, R71, R28 ;  /* 0x0000001c476a7220 */ /* 0x002fe20000410000 */
[----:B------:R-:W-:Y:S01]  /*af20*/  FFMA.FTZ R74, R105, R173, R74 ;  /* 0x000000ad694a7223 */ /* 0x000fe2000001004a */
[C---:B------:R-:W-:Y:S01]  /*af30*/  FFMA.FTZ R75, R73.reuse, R70, R76 ;  /* 0x00000046494b7223 */ /* 0x040fe2000001004c */
[C---:B------:R-:W-:Y:S01]  /*af40*/  FMUL.FTZ R70, R140.reuse, R77 ;  /* 0x0000004d8c467220 */ /* 0x040fe20000410000 */
[----:B------:R-:W-:Y:S01]  /*af50*/  FMUL.FTZ R140, R140, R175 ;  /* 0x000000af8c8c7220 */ /* 0x000fe20000410000 */
[----:B------:R-:W-:Y:S01]  /*af60*/  FMUL.FTZ R76, R138, R71 ;  /* 0x000000478a4c7220 */ /* 0x000fe20000410000 */
[CC--:B------:R-:W-:Y:S01]  /*af70*/  FMUL.FTZ R78, R44.reuse, R175.reuse ;  /* 0x000000af2c4e7220 */ /* 0x0c0fe20000410000 */
[C---:B------:R-:W-:Y:S01]  /*af80*/  FFMA.FTZ R69, R73.reuse, R175, R70 ;  /* 0x000000af49457223 */ /* 0x040fe20000010046 */
[----:B------:R-:W-:Y:S01]  /*af90*/  FFMA.FTZ R70, R73, R77, -R140 ;  /* 0x0000004d49467223 */ /* 0x000fe2000001088c */
[----:B------:R-:W-:Y:S01]  /*afa0*/  FMUL.FTZ R73, R45, R28 ;  /* 0x0000001c2d497220 */ /* 0x000fe20000410000 */
[----:B------:R-:W-:Y:S01]  /*afb0*/  FFMA.FTZ R140, R44, R72, R75 ;  /* 0x000000482c8c7223 */ /* 0x000fe2000001004b */
[----:B------:R-:W-:Y:S01]  /*afc0*/  FMUL.FTZ R72, R71, UR33 ;  /* 0x0000002147487c20 */ /* 0x000fe20008410000 */
[----:B------:R-:W-:Y:S01]  /*afd0*/  FFMA.FTZ R105, R105, R71, -R108 ;  /* 0x0000004769697223 */ /* 0x000fe2000001086c */
[-C--:B------:R-:W-:Y:S01]  /*afe0*/  FFMA.FTZ R138, R138, -R73.reuse, R195 ;  /* 0x800000498a8a7223 */ /* 0x080fe200000100c3 */
[C---:B------:R-:W-:Y:S01]  /*aff0*/  FFMA.FTZ R73, -R137.reuse, R73, R194 ;  /* 0x0000004989497223 */ /* 0x040fe200000101c2 */
[----:B------:R-:W-:Y:S01]  /*b000*/  FFMA.FTZ R137, R137, R173, R76 ;  /* 0x000000ad89897223 */ /* 0x000fe2000001004c */
[----:B------:R-:W-:Y:S01]  /*b010*/  FMUL.FTZ R76, R173, UR33 ;  /* 0x00000021ad4c7c20 */ /* 0x000fe20008410000 */
[----:B------:R0:W-:Y:S01]  /*b020*/  STS [R67+0x8470], R78 ;  /* 0x0084704e43007388 */ /* 0x0001e20000000800 */
[----:B------:R-:W-:Y:S01]  /*b030*/  FMUL.FTZ R108, R138, R106 ;  /* 0x0000006a8a6c7220 */ /* 0x000fe20000410000 */
[----:B------:R-:W-:Y:S01]  /*b040*/  FADD.FTZ R172, R172, R105 ;  /* 0x00000069acac7221 */ /* 0x000fe20000010000 */
[----:B------:R-:W-:Y:S01]  /*b050*/  FFMA.FTZ R75, R71, UR46, -R76 ;  /* 0x0000002e474b7c23 */ /* 0x000fe2000801084c */
[C---:B------:R-:W-:Y:S01]  /*b060*/  FFMA.FTZ R76, R173.reuse, UR46, R72 ;  /* 0x0000002ead4c7c23 */ /* 0x040fe20008010048 */
[-C--:B------:R-:W-:Y:S01]  /*b070*/  FMUL.FTZ R72, R173, R28.reuse ;  /* 0x0000001cad487220 */ /* 0x080fe20000410000 */
[----:B------:R-:W-:Y:S01]  /*b080*/  FADD.FTZ R74, R171, R74 ;  /* 0x0000004aab4a7221 */ /* 0x000fe20000010000 */
[----:B------:R-:W-:Y:S01]  /*b090*/  FMUL.FTZ R77, R46, R29 ;  /* 0x0000001d2e4d7220 */ /* 0x000fe20000410000 */
[----:B------:R-:W-:Y:S01]  /*b0a0*/  FFMA.FTZ R188, R137, R28, R188 ;  /* 0x0000001c89bc7223 */ /* 0x000fe200000100bc */
[-C--:B------:R-:W-:Y:S01]  /*b0b0*/  FFMA.FTZ R71, R73, R72.reuse, R108 ;  /* 0x0000004849477223 */ /* 0x080fe2000001006c */
[C---:B0-----:R-:W-:Y:S01]  /*b0c0*/  FMUL.FTZ R78, R138.reuse, R75 ;  /* 0x0000004b8a4e7220 */ /* 0x041fe20000410000 */
[-C--:B------:R-:W-:Y:S01]  /*b0d0*/  FMUL.FTZ R75, R138, R72.reuse ;  /* 0x000000488a4b7220 */ /* 0x080fe20000410000 */
[----:B------:R-:W-:Y:S01]  /*b0e0*/  FMUL.FTZ R108, R45, R72 ;  /* 0x000000482d6c7220 */ /* 0x000fe20000410000 */
[----:B------:R-:W-:Y:S01]  /*b0f0*/  FMUL.FTZ R79, R74, UR33 ;  /* 0x000000214a4f7c20 */ /* 0x000fe20008410000 */
[C---:B------:R-:W-:Y:S01]  /*b100*/  FFMA.FTZ R78, R73.reuse, R76, R78 ;  /* 0x0000004c494e7223 */ /* 0x040fe2000001004e */
[----:B------:R-:W-:Y:S01]  /*b110*/  FFMA.FTZ R72, R73, R106, -R75 ;  /* 0x0000006a49487223 */ /* 0x000fe2000001084b */
[-C--:B------:R-:W-:Y:S01]  /*b120*/  FMUL.FTZ R76, R104, R172.reuse ;  /* 0x000000ac684c7220 */ /* 0x080fe20000410000 */
[----:B------:R-:W-:Y:S01]  /*b130*/  FMUL.FTZ R75, R136, R172 ;  /* 0x000000ac884b7220 */ /* 0x000fe20000410000 */
[-C--:B------:R-:W-:Y:S01]  /*b140*/  FMUL.FTZ R73, R104, R74.reuse ;  /* 0x0000004a68497220 */ /* 0x080fe20000410000 */
[-C--:B------:R-:W-:Y:S01]  /*b150*/  FFMA.FTZ R136, R136, -R77.reuse, R197 ;  /* 0x8000004d88887223 */ /* 0x080fe200000100c5 */
[----:B------:R-:W-:Y:S01]  /*b160*/  FFMA.FTZ R77, -R135, R77, R196 ;  /* 0x0000004d874d7223 */ /* 0x000fe200000101c4 */
[-C--:B------:R-:W-:Y:S01]  /*b170*/  FFMA.FTZ R76, R103, R74.reuse, R76 ;  /* 0x0000004a674c7223 */ /* 0x080fe2000001004c */
[----:B------:R-:W-:Y:S01]  /*b180*/  FFMA.FTZ R135, R135, R74, R75 ;  /* 0x0000004a87877223 */ /* 0x000fe2000001004b */
[C---:B------:R-:W-:Y:S01]  /*b190*/  FMUL.FTZ R75, R172.reuse, UR33 ;  /* 0x00000021ac4b7c20 */ /* 0x040fe20008410000 */
[----:B------:R-:W-:Y:S01]  /*b1a0*/  FFMA.FTZ R79, R172, UR46, -R79 ;  /* 0x0000002eac4f7c23 */ /* 0x000fe2000801084f */
[----:B------:R-:W-:Y:S01]  /*b1b0*/  FFMA.FTZ R73, R103, R172, -R73 ;  /* 0x000000ac67497223 */ /* 0x000fe20000010849 */
[----:B------:R-:W-:Y:S01]  /*b1c0*/  FFMA.FTZ R137, R45, R137, R78 ;  /* 0x000000892d897223 */ /* 0x000fe2000001004e */
[----:B------:R-:W-:Y:S01]  /*b1d0*/  FADD.FTZ R169, R169, R76 ;  /* 0x0000004ca9a97221 */ /* 0x000fe20000010000 */
[----:B------:R-:W-:Y:S01]  /*b1e0*/  FFMA.FTZ R76, R74, UR46, R75 ;  /* 0x0000002e4a4c7c23 */ /* 0x000fe2000801004b */
[----:B------:R-:W-:Y:S01]  /*b1f0*/  FMUL.FTZ R78, R136, R79 ;  /* 0x0000004f884e7220 */ /* 0x000fe20000410000 */
[-C--:B------:R-:W-:Y:S01]  /*b200*/  FMUL.FTZ R103, R172, R29.reuse ;  /* 0x0000001dac677220 */ /* 0x080fe20000410000 */
[----:B------:R-:W-:Y:S01]  /*b210*/  FADD.FTZ R105, R170, R73 ;  /* 0x00000049aa697221 */ /* 0x000fe20000010000 */
[----:B------:R-:W-:Y:S01]  /*b220*/  FMUL.FTZ R75, R74, R29 ;  /* 0x0000001d4a4b7220 */ /* 0x000fe20000410000 */
[----:B------:R-:W-:Y:S01]  /*b230*/  FFMA.FTZ R79, R77, R76, R78 ;  /* 0x0000004c4d4f7223 */ /* 0x000fe2000001004e */
[----:B------:R-:W-:Y:S01]  /*b240*/  FMUL.FTZ R74, R136, R103 ;  /* 0x00000067884a7220 */ /* 0x000fe20000410000 */
[----:B------:R-:W-:Y:S01]  /*b250*/  FMUL.FTZ R76, R102, R105 ;  /* 0x00000069664c7220 */ /* 0x000fe20000410000 */
[----:B------:R-:W-:Y:S01]  /*b260*/  FMUL.FTZ R136, R136, R75 ;  /* 0x0000004b88887220 */ /* 0x000fe20000410000 */
[----:B------:R-:W-:Y:S01]  /*b270*/  FMUL.FTZ R102, R102, R169 ;  /* 0x000000a966667220 */ /* 0x000fe20000410000 */
[----:B------:R-:W-:Y:S01]  /*b280*/  FMUL.FTZ R122, R45, R106 ;  /* 0x0000006a2d7a7220 */ /* 0x000fe20000410000 */
[-C--:B------:R-:W-:Y:S01]  /*b290*/  FMUL.FTZ R106, R46, R75.reuse ;  /* 0x0000004b2e6a7220 */ /* 0x080fe20000410000 */
[----:B------:R-:W-:Y:S01]  /*b2a0*/  FFMA.FTZ R73, R77, R75, R74 ;  /* 0x0000004b4d497223 */ /* 0x000fe2000001004a */
[----:B------:R-:W-:Y:S01]  /*b2b0*/  FFMA.FTZ R78, R101, R169, R76 ;  /* 0x000000a9654e7223 */ /* 0x000fe2000001004c */
[----:B------:R-:W-:Y:S01]  /*b2c0*/  FFMA.FTZ R74, R77, R103, -R136 ;  /* 0x000000674d4a7223 */ /* 0x000fe20000010888 */
[-C--:B------:R-:W-:Y:S01]  /*b2d0*/  FFMA.FTZ R101, R101, R105.reuse, -R102 ;  /* 0x0000006965657223 */ /* 0x080fe20000010866 */
[-C--:B------:R-:W-:Y:S01]  /*b2e0*/  FMUL.FTZ R75, R47, R30.reuse ;  /* 0x0000001e2f4b7220 */ /* 0x080fe20000410000 */
[----:B------:R-:W-:Y:S01]  /*b2f0*/  FMUL.FTZ R77, R169, UR33 ;  /* 0x00000021a94d7c20 */ /* 0x000fe20008410000 */
[----:B------:R-:W-:Y:S01]  /*b300*/  FMUL.FTZ R102, R105, UR33 ;  /* 0x0000002169667c20 */ /* 0x000fe20008410000 */
[----:B------:R0:W-:Y:S01]  /*b310*/  STS [R67+0x8468], R108 ;  /* 0x0084686c43007388 */ /* 0x0001e20000000800 */
[C---:B------:R-:W-:Y:S01]  /*b320*/  FMUL.FTZ R104, R134.reuse, R105 ;  /* 0x0000006986687220 */ /* 0x040fe20000410000 */
[----:B------:R-:W-:Y:S01]  /*b330*/  FADD.FTZ R167, R167, R78 ;  /* 0x0000004ea7a77221 */ /* 0x000fe20000010000 */
[----:B------:R-:W-:Y:S01]  /*b340*/  FFMA.FTZ R134, R134, -R75, R199 ;  /* 0x8000004b86867223 */ /* 0x000fe200000100c7 */
[----:B------:R1:W-:Y:S01]  /*b350*/  STS [R67+0x8460], R106 ;  /* 0x0084606a43007388 */ /* 0x0003e20000000800 */
[----:B------:R-:W-:Y:S01]  /*b360*/  FFMA.FTZ R77, R105, UR46, -R77 ;  /* 0x0000002e694d7c23 */ /* 0x000fe2000801084d */
[C---:B------:R-:W-:Y:S01]  /*b370*/  FFMA.FTZ R78, R169.reuse, UR46, R102 ;  /* 0x0000002ea94e7c23 */ /* 0x040fe20008010066 */
[----:B------:R-:W-:Y:S01]  /*b380*/  FMUL.FTZ R102, R169, R30 ;  /* 0x0000001ea9667220 */ /* 0x000fe20000410000 */
[C---:B------:R-:W-:Y:S01]  /*b390*/  FFMA.FTZ R76, R133.reuse, R169, R104 ;  /* 0x000000a9854c7223 */ /* 0x040fe20000010068 */
[----:B------:R-:W-:Y:S01]  /*b3a0*/  FFMA.FTZ R75, -R133, R75, R198 ;  /* 0x0000004b854b7223 */ /* 0x000fe200000101c6 */
[----:B0-----:R-:W-:Y:S01]  /*b3b0*/  FMUL.FTZ R108, R46, R103 ;  /* 0x000000672e6c7220 */ /* 0x001fe20000410000 */
[C---:B------:R-:W-:Y:S01]  /*b3c0*/  FMUL.FTZ R104, R134.reuse, R77 ;  /* 0x0000004d86687220 */ /* 0x040fe20000410000 */
[----:B------:R-:W-:Y:S01]  /*b3d0*/  FMUL.FTZ R77, R134, R102 ;  /* 0x00000066864d7220 */ /* 0x000fe20000410000 */
[----:B------:R-:W-:Y:S01]  /*b3e0*/  FFMA.FTZ R136, R46, R135, R79 ;  /* 0x000000872e887223 */ /* 0x000fe2000001004f */
[-C--:B-1----:R-:W-:Y:S01]  /*b3f0*/  FMUL.FTZ R106, R105, R30.reuse ;  /* 0x0000001e696a7220 */ /* 0x082fe20000410000 */
[----:B------:R0:W-:Y:S01]  /*b400*/  STS [R67+0x8464], R108 ;  /* 0x0084646c43007388 */ /* 0x0001e20000000800 */
[----:B------:R-:W-:Y:S01]  /*b410*/  FADD.FTZ R79, R168, R101 ;  /* 0x00000065a84f7221 */ /* 0x000fe20000010000 */
[----:B------:R-:W-:Y:S01]  /*b420*/  FFMA.FTZ R225, R76, R30, R225 ;  /* 0x0000001e4ce17223 */ /* 0x000fe200000100e1 */
[----:B------:R-:W-:Y:S01]  /*b430*/  FADD.FTZ R184, R137, R184 ;  /* 0x000000b889b87221 */ /* 0x000fe20000010000 */
[----:B------:R1:W-:Y:S01]  /*b440*/  STS [R67+0x846c], R122 ;  /* 0x00846c7a43007388 */ /* 0x0003e20000000800 */
[----:B------:R-:W-:Y:S01]  /*b450*/  FFMA.FTZ R224, R135, R29, R224 ;  /* 0x0000001d87e07223 */ /* 0x000fe200000100e0 */
[----:B------:R-:W-:Y:S01]  /*b460*/  FADD.FTZ R185, R140, R185 ;  /* 0x000000b98cb97221 */ /* 0x000fe20000010000 */
[----:B------:R-:W-:Y:S01]  /*b470*/  FADD.FTZ R183, R136, R183 ;  /* 0x000000b788b77221 */ /* 0x000fe20000010000 */
[----:B------:R-:W-:Y:S01]  /*b480*/  IADD3 R136, PT, PT, R189, 0x980, RZ ;  /* 0x00000980bd887810 */ /* 0x000fe20007ffe0ff */
[----:B------:R-:W-:Y:S01]  /*b490*/  FMUL.FTZ R172, R14, R217 ;  /* 0x000000d90eac7220 */ /* 0x000fe20000410000 */
[-C--:B0-----:R-:W-:Y:S01]  /*b4a0*/  FMUL.FTZ R108, R134, R106.reuse ;  /* 0x0000006a866c7220 */ /* 0x081fe20000410000 */
[----:B------:R-:W-:Y:S01]  /*b4b0*/  FMUL.FTZ R134, R47, R106 ;  /* 0x0000006a2f867220 */ /* 0x000fe20000410000 */
[----:B------:R-:W-:Y:S01]  /*b4c0*/  IADD3 R138, PT, PT, R189, 0xa00, RZ ;  /* 0x00000a00bd8a7810 */ /* 0x000fe20007ffe0ff */
[----:B------:R-:W-:Y:S01]  /*b4d0*/  FMUL.FTZ R170, R15, -R219 ;  /* 0x800000db0faa7220 */ /* 0x000fe20000410000 */
[-C--:B-1----:R-:W-:Y:S01]  /*b4e0*/  FMUL.FTZ R122, R47, R102.reuse ;  /* 0x000000662f7a7220 */ /* 0x082fe20000410000 */
[C---:B------:R-:W-:Y:S01]  /*b4f0*/  FFMA.FTZ R101, R75.reuse, R102, R108 ;  /* 0x000000664b657223 */ /* 0x040fe2000001006c */
[C---:B------:R-:W-:Y:S01]  /*b500*/  FFMA.FTZ R102, R75.reuse, R106, -R77 ;  /* 0x0000006a4b667223 */ /* 0x040fe2000001084d */
[----:B------:R-:W-:Y:S01]  /*b510*/  FFMA.FTZ R106, R75, R78, R104 ;  /* 0x0000004e4b6a7223 */ /* 0x000fe20000010068 */
[----:B------:R-:W-:Y:S01]  /*b520*/  FMUL.FTZ R78, R100, R79 ;  /* 0x0000004f644e7220 */ /* 0x000fe20000410000 */
[----:B------:R-:W-:Y:S01]  /*b530*/  FMUL.FTZ R75, R48, R32 ;  /* 0x00000020304b7220 */ /* 0x000fe20000410000 */
[----:B------:R-:W-:Y:S01]  /*b540*/  FMUL.FTZ R100, R100, R167 ;  /* 0x000000a764647220 */ /* 0x000fe20000410000 */
[----:B------:R-:W-:Y:S01]  /*b550*/  FMUL.FTZ R77, R167, UR33 ;  /* 0x00000021a74d7c20 */ /* 0x000fe20008410000 */
[----:B------:R-:W-:Y:S01]  /*b560*/  FFMA.FTZ R103, R47, R76, R106 ;  /* 0x0000004c2f677223 */ /* 0x000fe2000001006a */
[C---:B------:R-:W-:Y:S01]  /*b570*/  FMUL.FTZ R104, R132.reuse, R79 ;  /* 0x0000004f84687220 */ /* 0x040fe20000410000 */
[----:B------:R-:W-:Y:S01]  /*b580*/  FMUL.FTZ R76, R79, UR33 ;  /* 0x000000214f4c7c20 */ /* 0x000fe20008410000 */
[C---:B------:R-:W-:Y:S01]  /*b590*/  FFMA.FTZ R78, R99.reuse, R167, R78 ;  /* 0x000000a7634e7223 */ /* 0x040fe2000001004e */
[----:B------:R-:W-:Y:S01]  /*b5a0*/  FFMA.FTZ R132, R132, -R75, R201 ;  /* 0x8000004b84847223 */ /* 0x000fe200000100c9 */
[----:B------:R-:W-:Y:S01]  /*b5b0*/  FFMA.FTZ R99, R99, R79, -R100 ;  /* 0x0000004f63637223 */ /* 0x000fe20000010864 */
[----:B------:R-:W-:Y:S01]  /*b5c0*/  FFMA.FTZ R75, -R131, R75, R200 ;  /* 0x0000004b834b7223 */ /* 0x000fe200000101c8 */
[----:B------:R-:W-:Y:S01]  /*b5d0*/  FFMA.FTZ R77, R79, UR46, -R77 ;  /* 0x0000002e4f4d7c23 */ /* 0x000fe2000801084d */
[----:B------:R-:W-:Y:S01]  /*b5e0*/  FFMA.FTZ R131, R131, R167, R104 ;  /* 0x000000a783837223 */ /* 0x000fe20000010068 */
[-C--:B------:R-:W-:Y:S01]  /*b5f0*/  FMUL.FTZ R79, R79, R32.reuse ;  /* 0x000000204f4f7220 */ /* 0x080fe20000410000 */
[C---:B------:R-:W-:Y:S01]  /*b600*/  FFMA.FTZ R76, R167.reuse, UR46, R76 ;  /* 0x0000002ea74c7c23 */ /* 0x040fe2000801004c */
[-C--:B------:R-:W-:Y:S01]  /*b610*/  FMUL.FTZ R167, R167, R32.reuse ;  /* 0x00000020a7a77220 */ /* 0x080fe20000410000 */
[----:B------:R0:W-:Y:S01]  /*b620*/  STS [R67+0x845c], R134 ;  /* 0x00845c8643007388 */ /* 0x0001e20000000800 */
[-C--:B------:R-:W-:Y:S01]  /*b630*/  FMUL.FTZ R100, R132, R79.reuse ;  /* 0x0000004f84647220 */ /* 0x080fe20000410000 */
[----:B------:R-:W-:Y:S01]  /*b640*/  FADD.FTZ R105, R166, R99 ;  /* 0x00000063a6697221 */ /* 0x000fe20000010000 */
[C---:B------:R-:W-:Y:S01]  /*b650*/  FMUL.FTZ R106, R48.reuse, R79 ;  /* 0x0000004f306a7220 */ /* 0x040fe20000410000 */
[-C--:B------:R-:W-:Y:S01]  /*b660*/  FMUL.FTZ R104, R48, R167.reuse ;  /* 0x000000a730687220 */ /* 0x080fe20000410000 */
[----:B------:R-:W-:Y:S01]  /*b670*/  FFMA.FTZ R100, R75, R167, R100 ;  /* 0x000000a74b647223 */ /* 0x000fe20000010064 */
[----:B------:R-:W-:Y:S01]  /*b680*/  FADD.FTZ R182, R103, R182 ;  /* 0x000000b667b67221 */ /* 0x000fe20000010000 */
[----:B------:R-:W-:Y:S01]  /*b690*/  STS [R67+0x8458], R122 ;  /* 0x0084587a43007388 */ /* 0x000fe20000000800 */
[----:B------:R-:W-:Y:S01]  /*b6a0*/  FMUL.FTZ R108, R105, R33 ;  /* 0x00000021696c7220 */ /* 0x000fe20000410000 */
[----:B------:R-:W-:Y:S01]  /*b6b0*/  FFMA.FTZ R226, R131, R32, R226 ;  /* 0x0000002083e27223 */ /* 0x000fe200000100e2 */
[----:B0-----:R-:W-:Y:S01]  /*b6c0*/  FADD.FTZ R134, R165, R78 ;  /* 0x0000004ea5867221 */ /* 0x001fe20000010000 */
[C---:B------:R-:W-:Y:S01]  /*b6d0*/  FMUL.FTZ R78, R132.reuse, R77 ;  /* 0x0000004d844e7220 */ /* 0x040fe20000410000 */
[----:B------:R-:W-:Y:S01]  /*b6e0*/  FMUL.FTZ R132, R132, R167 ;  /* 0x000000a784847220 */ /* 0x000fe20000410000 */
[----:B------:R0:W-:Y:S01]  /*b6f0*/  STS [R67+0x8450], R104 ;  /* 0x0084506843007388 */ /* 0x0001e20000000800 */
[----:B------:R-:W-:Y:S01]  /*b700*/  FMUL.FTZ R77, R105, UR33 ;  /* 0x00000021694d7c20 */ /* 0x000fe20008410000 */
[----:B------:R-:W-:Y:S01]  /*b710*/  IADD3 R140, PT, PT, R189, 0xa80, RZ ;  /* 0x00000a80bd8c7810 */ /* 0x000fe20007ffe0ff */
[C---:B------:R-:W-:Y:S01]  /*b720*/  FFMA.FTZ R99, R75.reuse, R79, -R132 ;  /* 0x0000004f4b637223 */ /* 0x040fe20000010884 */
[----:B------:R-:W-:Y:S01]  /*b730*/  FFMA.FTZ R79, R75, R76, R78 ;  /* 0x0000004c4b4f7223 */ /* 0x000fe2000001004e */
[CC--:B------:R-:W-:Y:S01]  /*b740*/  FMUL.FTZ R76, R98.reuse, R105.reuse ;  /* 0x00000069624c7220 */ /* 0x0c0fe20000410000 */
[-C--:B------:R-:W-:Y:S01]  /*b750*/  FMUL.FTZ R98, R98, R134.reuse ;  /* 0x0000008662627220 */ /* 0x080fe20000410000 */
[----:B------:R-:W-:Y:S01]  /*b760*/  FMUL.FTZ R78, R130, R105 ;  /* 0x00000069824e7220 */ /* 0x000fe20000410000 */
[----:B------:R-:W-:Y:S01]  /*b770*/  FMUL.FTZ R75, R49, R33 ;  /* 0x00000021314b7220 */ /* 0x000fe20000410000 */
[CC--:B------:R-:W-:Y:S01]  /*b780*/  FFMA.FTZ R76, R97.reuse, R134.reuse, R76 ;  /* 0x00000086614c7223 */ /* 0x0c0fe2000001004c */
[----:B------:R-:W-:Y:S01]  /*b790*/  FFMA.FTZ R97, R97, R105, -R98 ;  /* 0x0000006961617223 */ /* 0x000fe20000010862 */
[----:B0-----:R-:W-:Y:S01]  /*b7a0*/  FFMA.FTZ R104, R129, R134, R78 ;  /* 0x0000008681687223 */ /* 0x001fe2000001004e */
[----:B------:R-:W-:Y:S01]  /*b7b0*/  FMUL.FTZ R78, R134, UR33 ;  /* 0x00000021864e7c20 */ /* 0x000fe20008410000 */
[----:B------:R0:W-:Y:S01]  /*b7c0*/  STS [R67+0x8454], R106 ;  /* 0x0084546a43007388 */ /* 0x0001e20000000800 */
[----:B------:R-:W-:Y:S01]  /*b7d0*/  FADD.FTZ R103, R164, R97 ;  /* 0x00000061a4677221 */ /* 0x000fe20000010000 */
[----:B------:R-:W-:Y:S01]  /*b7e0*/  FFMA.FTZ R130, R130, -R75, R203 ;  /* 0x8000004b82827223 */ /* 0x000fe200000100cb */
[----:B------:R-:W-:Y:S01]  /*b7f0*/  FFMA.FTZ R122, R48, R131, R79 ;  /* 0x00000083307a7223 */ /* 0x000fe2000001004f */
[----:B------:R-:W-:Y:S01]  /*b800*/  FADD.FTZ R163, R163, R76 ;  /* 0x0000004ca3a37221 */ /* 0x000fe20000010000 */
[----:B------:R-:W-:Y:S01]  /*b810*/  FFMA.FTZ R79, R105, UR46, -R78 ;  /* 0x0000002e694f7c23 */ /* 0x000fe2000801084e */
[----:B------:R-:W-:Y:S01]  /*b820*/  FMUL.FTZ R76, R96, R103 ;  /* 0x00000067604c7220 */ /* 0x000fe20000410000 */
[----:B------:R-:W-:Y:S01]  /*b830*/  FMUL.FTZ R98, R130, R108 ;  /* 0x0000006c82627220 */ /* 0x000fe20000410000 */
[----:B------:R-:W-:Y:S01]  /*b840*/  FMUL.FTZ R96, R96, R163 ;  /* 0x000000a360607220 */ /* 0x000fe20000410000 */
[----:B------:R-:W-:Y:S01]  /*b850*/  FFMA.FTZ R75, -R129, R75, R202 ;  /* 0x0000004b814b7223 */ /* 0x000fe200000101ca */
[C---:B0-----:R-:W-:Y:S01]  /*b860*/  FMUL.FTZ R106, R134.reuse, R33 ;  /* 0x00000021866a7220 */ /* 0x041fe20000410000 */
[----:B------:R-:W-:Y:S01]  /*b870*/  FFMA.FTZ R78, R134, UR46, R77 ;  /* 0x0000002e864e7c23 */ /* 0x000fe2000801004d */
[C---:B------:R-:W-:Y:S01]  /*b880*/  FFMA.FTZ R76, R95.reuse, R163, R76 ;  /* 0x000000a35f4c7223 */ /* 0x040fe2000001004c */
[----:B------:R-:W-:Y:S01]  /*b890*/  FFMA.FTZ R95, R95, R103, -R96 ;  /* 0x000000675f5f7223 */ /* 0x000fe20000010860 */
[CC--:B------:R-:W-:Y:S01]  /*b8a0*/  FMUL.FTZ R97, R130.reuse, R106.reuse ;  /* 0x0000006a82617220 */ /* 0x0c0fe20000410000 */
[----:B------:R-:W-:Y:S01]  /*b8b0*/  FMUL.FTZ R130, R130, R79 ;  /* 0x0000004f82827220 */ /* 0x000fe20000410000 */
[C---:B------:R-:W-:Y:S01]  /*b8c0*/  FFMA.FTZ R98, R75.reuse, R106, R98 ;  /* 0x0000006a4b627223 */ /* 0x040fe20000010062 */
[----:B------:R-:W-:Y:S01]  /*b8d0*/  FADD.FTZ R162, R162, R95 ;  /* 0x0000005fa2a27221 */ /* 0x000fe20000010000 */
[C---:B------:R-:W-:Y:S01]  /*b8e0*/  FFMA.FTZ R97, R75.reuse, R108, -R97 ;  /* 0x0000006c4b617223 */ /* 0x040fe20000010861 */
[----:B------:R-:W-:Y:S01]  /*b8f0*/  FFMA.FTZ R130, R75, R78, R130 ;  /* 0x0000004e4b827223 */ /* 0x000fe20000010082 */
[----:B------:R-:W-:Y:S01]  /*b900*/  FMUL.FTZ R75, R50, R34 ;  /* 0x00000022324b7220 */ /* 0x000fe20000410000 */
[C---:B------:R-:W-:Y:S01]  /*b910*/  FMUL.FTZ R78, R128.reuse, R103 ;  /* 0x00000067804e7220 */ /* 0x040fe20000410000 */
[----:B------:R-:W-:Y:S01]  /*b920*/  FADD.FTZ R76, R161, R76 ;  /* 0x0000004ca14c7221 */ /* 0x000fe20000010000 */
[----:B------:R-:W-:Y:S01]  /*b930*/  FMUL.FTZ R79, R163, UR33 ;  /* 0x00000021a34f7c20 */ /* 0x000fe20008410000 */
[C---:B------:R-:W-:Y:S01]  /*b940*/  FFMA.FTZ R77, -R127.reuse, R75, R205 ;  /* 0x0000004b7f4d7223 */ /* 0x040fe200000101cd */
[----:B------:R-:W-:Y:S01]  /*b950*/  FFMA.FTZ R127, R127, R163, R78 ;  /* 0x000000a37f7f7223 */ /* 0x000fe2000001004e */
[----:B------:R-:W-:Y:S01]  /*b960*/  FFMA.FTZ R128, R128, -R75, R204 ;  /* 0x8000004b80807223 */ /* 0x000fe200000100cc */
[C---:B------:R-:W-:Y:S01]  /*b970*/  FMUL.FTZ R78, R94.reuse, R162 ;  /* 0x000000a25e4e7220 */ /* 0x040fe20000410000 */
[----:B------:R-:W-:Y:S01]  /*b980*/  FMUL.FTZ R75, R94, R76 ;  /* 0x0000004c5e4b7220 */ /* 0x000fe20000410000 */
[----:B------:R-:W-:Y:S01]  /*b990*/  FMUL.FTZ R95, R103, R34 ;  /* 0x00000022675f7220 */ /* 0x000fe20000410000 */
[----:B------:R-:W-:Y:S01]  /*b9a0*/  FMUL.FTZ R106, R49, R106 ;  /* 0x0000006a316a7220 */ /* 0x000fe20000410000 */
[C---:B------:R-:W-:Y:S01]  /*b9b0*/  FFMA.FTZ R78, R93.reuse, R76, R78 ;  /* 0x0000004c5d4e7223 */ /* 0x040fe2000001004e */
[----:B------:R-:W-:Y:S01]  /*b9c0*/  FFMA.FTZ R93, R93, R162, -R75 ;  /* 0x000000a25d5d7223 */ /* 0x000fe2000001084b */
[----:B------:R-:W-:Y:S01]  /*b9d0*/  FMUL.FTZ R75, R103, UR33 ;  /* 0x00000021674b7c20 */ /* 0x000fe20008410000 */
[----:B------:R-:W-:Y:S01]  /*b9e0*/  FFMA.FTZ R227, R104, R33, R227 ;  /* 0x0000002168e37223 */ /* 0x000fe200000100e3 */
[----:B------:R-:W-:Y:S01]  /*b9f0*/  FADD.FTZ R159, R159, R78 ;  /* 0x0000004e9f9f7221 */ /* 0x000fe20000010000 */
[----:B------:R-:W-:Y:S01]  /*ba00*/  FADD.FTZ R93, R160, R93 ;  /* 0x0000005da05d7221 */ /* 0x000fe20000010000 */
[----:B------:R-:W-:Y:S01]  /*ba10*/  FFMA.FTZ R105, R49, R104, R130 ;  /* 0x0000006831697223 */ /* 0x000fe20000010082 */
[----:B------:R-:W-:Y:S01]  /*ba20*/  FFMA.FTZ R79, R103, UR46, -R79 ;  /* 0x0000002e674f7c23 */ /* 0x000fe2000801084f */
[C---:B------:R-:W-:Y:S01]  /*ba30*/  FFMA.FTZ R94, R163.reuse, UR46, R75 ;  /* 0x0000002ea35e7c23 */ /* 0x040fe2000801004b */
[C---:B------:R-:W-:Y:S01]  /*ba40*/  FMUL.FTZ R78, R92.reuse, R93 ;  /* 0x0000005d5c4e7220 */ /* 0x040fe20000410000 */
[----:B------:R-:W-:Y:S01]  /*ba50*/  FMUL.FTZ R92, R92, R159 ;  /* 0x0000009f5c5c7220 */ /* 0x000fe20000410000 */
[----:B------:R-:W-:Y:S01]  /*ba60*/  FMUL.FTZ R75, R163, R34 ;  /* 0x00000022a34b7220 */ /* 0x000fe20000410000 */
[C---:B------:R-:W-:Y:S01]  /*ba70*/  FMUL.FTZ R104, R128.reuse, R95 ;  /* 0x0000005f80687220 */ /* 0x040fe20000410000 */
[C---:B------:R-:W-:Y:S01]  /*ba80*/  FFMA.FTZ R78, R91.reuse, R159, R78 ;  /* 0x0000009f5b4e7223 */ /* 0x040fe2000001004e */
[----:B------:R-:W-:Y:S01]  /*ba90*/  FFMA.FTZ R91, R91, R93, -R92 ;  /* 0x0000005d5b5b7223 */ /* 0x000fe2000001085c */
[----:B------:R0:W-:Y:S01]  /*baa0*/  STS [R67+0x8448], R106 ;  /* 0x0084486a43007388 */ /* 0x0001e20000000800 */
[----:B------:R-:W-:Y:S01]  /*bab0*/  FMUL.FTZ R96, R128, R79 ;  /* 0x0000004f80607220 */ /* 0x000fe20000410000 */
[----:B------:R-:W-:Y:S01]  /*bac0*/  FADD.FTZ R92, R157, R78 ;  /* 0x0000004e9d5c7221 */ /* 0x000fe20000010000 */
[----:B------:R-:W-:Y:S01]  /*bad0*/  FADD.FTZ R158, R158, R91 ;  /* 0x0000005b9e9e7221 */ /* 0x000fe20000010000 */
[-C--:B------:R-:W-:Y:S01]  /*bae0*/  FMUL.FTZ R128, R128, R75.reuse ;  /* 0x0000004b80807220 */ /* 0x080fe20000410000 */
[C---:B------:R-:W-:Y:S01]  /*baf0*/  FFMA.FTZ R103, R77.reuse, R75, R104 ;  /* 0x0000004b4d677223 */ /* 0x040fe20000010068 */
[C---:B------:R-:W-:Y:S01]  /*bb00*/  FFMA.FTZ R91, R77.reuse, R94, R96 ;  /* 0x0000005e4d5b7223 */ /* 0x040fe20000010060 */
[----:B------:R-:W-:Y:S01]  /*bb10*/  FMUL.FTZ R78, R90, R158 ;  /* 0x0000009e5a4e7220 */ /* 0x000fe20000410000 */
        /* <DEDUP_REMOVED lines=9> */
[C---:B------:R-:W-:Y:S01]  /*bbb0*/  FMUL.FTZ R89, R76.reuse, UR33 ;  /* 0x000000214c597c20 */ /* 0x040fe20008410000 */
[-C--:B------:R-:W-:Y:S01]  /*bbc0*/  FMUL.FTZ R96, R76, R35.reuse ;  /* 0x000000234c607220 */ /* 0x080fe20000410000 */
        /* <DEDUP_REMOVED lines=44> */
[----:B------:R-:W-:Y:S01]  /*be90*/  FFMA.FTZ R228, R127, R34, R228 ;  /* 0x000000227fe47223 */ /* 0x000fe200000100e4 */
        /* <DEDUP_REMOVED lines=12> */
[-C--:B------:R-:W-:Y:S01]  /*bf60*/  FMUL.FTZ R88, R52, R159.reuse ;  /* 0x0000009f34587220 */ /* 0x080fe20000410000 */
        /* <DEDUP_REMOVED lines=25> */
[----:B------:R-:W-:Y:S01]  /*c100*/  FMUL.FTZ R126, R77, R40 ;  /* 0x000000284d7e7220 */ /* 0x000fe20000410000 */
        /* <DEDUP_REMOVED lines=19> */
[-C--:B------:R-:W-:Y:S01]  /*c240*/  FMUL.FTZ R127, R154, R39.reuse ;  /* 0x000000279a7f7220 */ /* 0x080fe20000410000 */
[----:B------:R-:W-:Y:S01]  /*c250*/  FFMA.FTZ R95, R81, R126, -R95 ;  /* 0x0000007e515f7223 */ /* 0x000fe2000001085f */
[----:B------:R-:W-:Y:S01]  /*c260*/  FMUL.FTZ R129, R76, R39 ;  /* 0x000000274c817220 */ /* 0x000fe20000410000 */
[----:B------:R-:W-:Y:S01]  /*c270*/  FADD.FTZ R90, R90, R93 ;  /* 0x0000005d5a5a7221 */ /* 0x000fe20000010000 */
[----:B------:R0:W-:Y:S01]  /*c280*/  STS [R67+0x8438], R96 ;  /* 0x0084386043007388 */ /* 0x0001e20000000800 */
[----:B------:R-:W-:Y:S01]  /*c290*/  FFMA.FTZ R86, -R115, R86, R214 ;  /* 0x0000005673567223 */ /* 0x000fe200000101d6 */
[----:B------:R-:W-:Y:S01]  /*c2a0*/  FMUL.FTZ R93, R88, R127 ;  /* 0x0000007f585d7220 */ /* 0x000fe20000410000 */
[----:B------:R-:W-:Y:S01]  /*c2b0*/  FADD.FTZ R95, R90, R95 ;  /* 0x0000005f5a5f7221 */ /* 0x000fe20000010000 */
[-C--:B------:R-:W-:Y:S01]  /*c2c0*/  FMUL.FTZ R90, R88, R129.reuse ;  /* 0x00000081585a7220 */ /* 0x080fe20000410000 */
[----:B------:R-:W-:Y:S01]  /*c2d0*/  FMUL.FTZ R131, R120, R158 ;  /* 0x0000009e78837220 */ /* 0x000fe20000410000 */
[----:B------:R-:W-:Y:S01]  /*c2e0*/  FFMA.FTZ R94, R86, R129, R93 ;  /* 0x00000081565e7223 */ /* 0x000fe2000001005d */
[----:B------:R-:W-:Y:S01]  /*c2f0*/  FMUL.FTZ R130, R54, R38 ;  /* 0x0000002636827220 */ /* 0x000fe20000410000 */
[----:B------:R-:W-:Y:S01]  /*c300*/  FMUL.FTZ R133, R92, UR33 ;  /* 0x000000215c857c20 */ /* 0x000fe20008410000 */
[----:B------:R-:W-:Y:S01]  /*c310*/  FMUL.FTZ R93, R158, UR33 ;  /* 0x000000219e5d7c20 */ /* 0x000fe20008410000 */
[-C--:B0-----:R-:W-:Y:S01]  /*c320*/  FMUL.FTZ R96, R53, R37.reuse ;  /* 0x0000002535607220 */ /* 0x081fe20000410000 */
[----:B------:R-:W-:Y:S01]  /*c330*/  FADD.FTZ R91, R91, R94 ;  /* 0x0000005e5b5b7221 */ /* 0x000fe20000010000 */
[----:B------:R-:W-:Y:S01]  /*c340*/  FFMA.FTZ R94, R118, -R130, R212 ;  /* 0x80000082765e7223 */ /* 0x000fe200000100d4 */
[----:B------:R-:W-:Y:S01]  /*c350*/  FMUL.FTZ R137, R92, R37 ;  /* 0x000000255c897220 */ /* 0x000fe20000410000 */
[-C--:B------:R-:W-:Y:S01]  /*c360*/  FFMA.FTZ R134, R120, -R96.reuse, R211 ;  /* 0x8000006078867223 */ /* 0x080fe200000100d3 */
[----:B------:R-:W-:Y:S01]  /*c370*/  FFMA.FTZ R120, R86, R127, -R90 ;  /* 0x0000007f56787223 */ /* 0x000fe2000001085a */
[C---:B------:R-:W-:Y:S01]  /*c380*/  FFMA.FTZ R90, -R119.reuse, R96, R210 ;  /* 0x00000060775a7223 */ /* 0x040fe200000101d2 */
[----:B------:R-:W-:Y:S01]  /*c390*/  FFMA.FTZ R96, R119, R92, R131 ;  /* 0x0000005c77607223 */ /* 0x000fe20000010083 */
[-C--:B------:R-:W-:Y:S01]  /*c3a0*/  FMUL.FTZ R119, R155, R38.reuse ;  /* 0x000000269b777220 */ /* 0x080fe20000410000 */
[----:B------:R-:W-:Y:S01]  /*c3b0*/  FMUL.FTZ R131, R75, R38 ;  /* 0x000000264b837220 */ /* 0x000fe20000410000 */
[----:B------:R-:W-:Y:S01]  /*c3c0*/  FADD.FTZ R120, R95, R120 ;  /* 0x000000785f787221 */ /* 0x000fe20000010000 */
[----:B------:R-:W-:Y:S01]  /*c3d0*/  FFMA.FTZ R95, -R117, R130, R213 ;  /* 0x00000082755f7223 */ /* 0x000fe200000101d5 */
[C---:B------:R-:W-:Y:S01]  /*c3e0*/  FMUL.FTZ R132, R94.reuse, R119 ;  /* 0x000000775e847220 */ /* 0x040fe20000410000 */
[----:B------:R-:W-:Y:S01]  /*c3f0*/  FMUL.FTZ R130, R94, R131 ;  /* 0x000000835e827220 */ /* 0x000fe20000410000 */
        /* <DEDUP_REMOVED lines=35> */
[----:B------:R-:W-:Y:S01]  /*c630*/  IADD3 R98, PT, PT, R189, 0x100, RZ ;  /* 0x00000100bd627810 */ /* 0x000fe20007ffe0ff */
[----:B------:R-:W-:Y:S01]  /*c640*/  FADD.FTZ R99, R99, R102 ;  /* 0x0000006663637221 */ /* 0x000fe20000010000 */
[----:B------:R0:W-:Y:S01]  /*c650*/  STS [R67+0x8428], R132 ;  /* 0x0084288443007388 */ /* 0x0001e20000000800 */
        /* <DEDUP_REMOVED lines=14> */
[----:B------:R-:W-:Y:S01]  /*c740*/  LOP3.LUT R130, R189, 0x800, RZ, 0xfc, !PT ;  /* 0x00000800bd827812 */ /* 0x000fe200078efcff */
[----:B------:R-:W-:Y:S01]  /*c750*/  FFMA.FTZ R230, R121, R36, R230 ;  /* 0x0000002479e67223 */ /* 0x000fe200000100e6 */
[----:B------:R-:W-:Y:S01]  /*c760*/  FADD.FTZ R100, R100, R69 ;  /* 0x0000004564647221 */ /* 0x000fe20000010000 */
[----:B------:R5:W-:Y:S01]  /*c770*/  STS [R67+0x8418], R104 ;  /* 0x0084186843007388 */ /* 0x000be20000000800 */
[C---:B0-----:R-:W-:Y:S01]  /*c780*/  IADD3 R132, PT, PT, R189.reuse, 0x880, RZ ;  /* 0x00000880bd847810 */ /* 0x041fe20007ffe0ff */
[----:B------:R-:W-:Y:S01]  /*c790*/  FFMA.FTZ R92, R52, R121, R143 ;  /* 0x00000079345c7223 */ /* 0x000fe2000001008f */
[----:B------:R-:W-:Y:S01]  /*c7a0*/  FADD.FTZ R65, R100, R65 ;  /* 0x0000004164417221 */ /* 0x000fe20000010000 */
[----:B------:R0:W-:Y:S01]  /*c7b0*/  STS [R67+0x841c], R106 ;  /* 0x00841c6a43007388 */ /* 0x0001e20000000800 */
[----:B------:R-:W-:Y:S01]  /*c7c0*/  IADD3 R100, PT, PT, R189, 0x300, RZ ;  /* 0x00000300bd647810 */ /* 0x000fe20007ffe0ff */
[----:B------:R-:W-:Y:S01]  /*c7d0*/  FADD.FTZ R66, R99, R66 ;  /* 0x0000004263427221 */ /* 0x000fe20000010000 */
[C---:B-1----:R-:W-:Y:S01]  /*c7e0*/  IADD3 R108, PT, PT, R189.reuse, 0x500, RZ ;  /* 0x00000500bd6c7810 */ /* 0x042fe20007ffe0ff */
[----:B------:R1:W-:Y:S01]  /*c7f0*/  STS [R67+0x8410], R128 ;  /* 0x0084108043007388 */ /* 0x0003e20000000800 */
[----:B--2---:R-:W-:Y:S01]  /*c800*/  IADD3 R120, PT, PT, R189, 0x580, RZ ;  /* 0x00000580bd787810 */ /* 0x004fe20007ffe0ff */
[----:B------:R-:W-:Y:S01]  /*c810*/  FMUL.FTZ R198, R5, R198 ;  /* 0x000000c605c67220 */ /* 0x000fe20000410000 */
[C---:B-----5:R-:W-:Y:S01]  /*c820*/  LOP3.LUT R104, R189.reuse, 0x400, RZ, 0xfc, !PT ;  /* 0x00000400bd687812 */ /* 0x060fe200078efcff */
[----:B------:R2:W-:Y:S01]  /*c830*/  STS [R67+0x8414], R126 ;  /* 0x0084147e43007388 */ /* 0x0005e20000000800 */
[C---:B------:R-:W-:Y:S01]  /*c840*/  IADD3 R134, PT, PT, R189.reuse, 0x900, RZ ;  /* 0x00000900bd867810 */ /* 0x040fe20007ffe0ff */
[C---:B------:R-:W-:Y:S01]  /*c850*/  FMUL.FTZ R220, R16.reuse, R220 ;  /* 0x000000dc10dc7220 */ /* 0x040fe20000410000 */
[C---:B0-----:R-:W-:Y:S01]  /*c860*/  IADD3 R106, PT, PT, R189.reuse, 0x480, RZ ;  /* 0x00000480bd6a7810 */ /* 0x041fe20007ffe0ff */
[----:B------:R0:W-:Y:S01]  /*c870*/  STS [R67+0x8408], R124 ;  /* 0x0084087c43007388 */ /* 0x0001e20000000800 */
[C---:B------:R-:W-:Y:S01]  /*c880*/  IADD3 R148, PT, PT, R189.reuse, 0xc80, RZ ;  /* 0x00000c80bd947810 */ /* 0x040fe20007ffe0ff */
[----:B------:R-:W-:Y:S01]  /*c890*/  FMUL.FTZ R222, R16, -R222 ;  /* 0x800000de10de7220 */ /* 0x000fe20000410000 */
[C---:B-1----:R-:W-:Y:S01]  /*c8a0*/  IADD3 R128, PT, PT, R189.reuse, 0x780, RZ ;  /* 0x00000780bd807810 */ /* 0x042fe20007ffe0ff */
[----:B------:R1:W-:Y:S01]  /*c8b0*/  STS [R67+0x840c], R122 ;  /* 0x00840c7a43007388 */ /* 0x0003e20000000800 */
[----:B------:R-:W-:Y:S01]  /*c8c0*/  IADD3 R152, PT, PT, R189, 0xd00, RZ ;  /* 0x00000d00bd987810 */ /* 0x000fe20007ffe0ff */
[----:B------:R-:W-:Y:S01]  /*c8d0*/  FMUL.FTZ R218, R15, R218 ;  /* 0x000000da0fda7220 */ /* 0x000fe20000410000 */
[C---:B--2---:R-:W-:Y:S01]  /*c8e0*/  IADD3 R126, PT, PT, R189.reuse, 0x700, RZ ;  /* 0x00000700bd7e7810 */ /* 0x044fe20007ffe0ff */
[----:B------:R2:W-:Y:S01]  /*c8f0*/  STS [R67+0x8400], R72 ;  /* 0x0084004843007388 */ /* 0x0005e20000000800 */
[C---:B------:R-:W-:Y:S01]  /*c900*/  IADD3 R156, PT, PT, R189.reuse, 0xd80, RZ ;  /* 0x00000d80bd9c7810 */ /* 0x040fe20007ffe0ff */
[----:B------:R-:W-:Y:S01]  /*c910*/  FMUL.FTZ R216, R14, -R216 ;  /* 0x800000d80ed87220 */ /* 0x000fe20000410000 */
[C---:B0-----:R-:W-:Y:S01]  /*c920*/  IADD3 R124, PT, PT, R189.reuse, 0x680, RZ ;  /* 0x00000680bd7c7810 */ /* 0x041fe20007ffe0ff */
[----:B------:R0:W-:Y:S01]  /*c930*/  STS [R67+0x8404], R74 ;  /* 0x0084044a43007388 */ /* 0x0001e20000000800 */
        /* <DEDUP_REMOVED lines=10> */
[C---:B0-----:R-:W-:Y:S01]  /*c9e0*/  IADD3 R74, PT, PT, R189.reuse, 0x280, RZ ;  /* 0x00000280bd4a7810 */ /* 0x041fe20007ffe0ff */
[----:B------:R-:W-:Y:S01]  /*c9f0*/  FMUL.FTZ R204, R8, -R204 ;  /* 0x800000cc08cc7220 */ /* 0x000fe20000410000 */
        /* <DEDUP_REMOVED lines=176> */
.L_x_2717:
[----:B------:R-:W-:Y:S05]  /*d500*/  BSYNC.RECONVERGENT B0 ;  /* 0x0000000000007941 */ /* 0x000fea0003800200 */
.L_x_2716:
[----:B-1----:R0:W1:Y:S01]  /*d510*/  LDS R169, [R164+0xc800] ;  /* 0x00c80000a4a97984 */ /* 0x0020620000000800 */
[----:B------:R-:W-:Y:S04]  /*d520*/  BSSY.RECONVERGENT B0, `(.L_x_2718) ;  /* 0x0000004000007945 */ /* 0x000fe80003800200 */
[----:B------:R-:W-:Y:S05]  /*d530*/  @!P3 BRA `(.L_x_2719) ;  /* 0x000000000008b947 */ /* 0x000fea0003800000 */
[----:B------:R2:W-:Y:S04]  /*d540*/  REDG.E.ADD.F32.FTZ.RN.STRONG.GPU desc[UR26][R60.64+0x200], R167 ;  /* 0x000200a73c0079a6 */ /* 0x0005e8000c12f31a */
[----:B-1----:R2:W-:Y:S02]  /*d550*/  REDG.E.ADD.F32.FTZ.RN.STRONG.GPU desc[UR26][R62.64+0x200], R169 ;  /* 0x000200a93e0079a6 */ /* 0x0025e4000c12f31a */
.L_x_2719:
[----:B------:R-:W-:Y:S05]  /*d560*/  BSYNC.RECONVERGENT B0 ;  /* 0x0000000000007941 */ /* 0x000fea0003800200 */
.L_x_2718:
        /* <DEDUP_REMOVED lines=10> */
.L_x_2721:
[----:B------:R-:W-:Y:S05]  /*d610*/  BSYNC.RECONVERGENT B0 ;  /* 0x0000000000007941 */ /* 0x000fea0003800200 */
.L_x_2720:
[----:B--2---:R2:W4:Y:S01]  /*d620*/  LDS R165, [R160+0xcc00] ;  /* 0x00cc0000a0a57984 */ /* 0x0045220000000800 */
[----:B------:R-:W-:Y:S04]  /*d630*/  BSSY.RECONVERGENT B0, `(.L_x_2722) ;  /* 0x0000004000007945 */ /* 0x000fe80003800200 */
[----:B------:R-:W-:Y:S05]  /*d640*/  @!P2 BRA `(.L_x_2723) ;  /* 0x000000000008a947 */ /* 0x000fea0003800000 */
[----:B------:R0:W-:Y:S04]  /*d650*/  REDG.E.ADD.F32.FTZ.RN.STRONG.GPU desc[UR26][R60.64+0x600], R163 ;  /* 0x000600a33c0079a6 */ /* 0x0001e8000c12f31a */
[----:B----4-:R0:W-:Y:S02]  /*d660*/  REDG.E.ADD.F32.FTZ.RN.STRONG.GPU desc[UR26][R62.64+0x600], R165 ;  /* 0x000600a53e0079a6 */ /* 0x0101e4000c12f31a */
.L_x_2723:
[----:B------:R-:W-:Y:S05]  /*d670*/  BSYNC.RECONVERGENT B0 ;  /* 0x0000000000007941 */ /* 0x000fea0003800200 */
.L_x_2722:
[----:B0-----:R0:W0:Y:S01]  /*d680*/  LDS R163, [R166+0xce00] ;  /* 0x00ce0000a6a37984 */ /* 0x0010220000000800 */
[----:B------:R-:W-:Y:S04]  /*d690*/  BSSY.RECONVERGENT B0, `(.L_x_2724) ;  /* 0x0000004000007945 */ /* 0x000fe80003800200 */
[----:B------:R-:W-:Y:S05]  /*d6a0*/  @!P3 BRA `(.L_x_2725) ;  /* 0x000000000008b947 */ /* 0x000fea0003800000 */
[----:B------:R1:W-:Y:S04]  /*d6b0*/  REDG.E.ADD.F32.FTZ.RN.STRONG.GPU desc[UR26][R60.64+0x800], R161 ;  /* 0x000800a13c0079a6 */ /* 0x0003e8000c12f31a */
[----:B0-----:R0:W-:Y:S02]  /*d6c0*/  REDG.E.ADD.F32.FTZ.RN.STRONG.GPU desc[UR26][R62.64+0x800], R163 ;  /* 0x000800a33e0079a6 */ /* 0x0011e4000c12f31a */
.L_x_2725:
[----:B------:R-:W-:Y:S05]  /*d6d0*/  BSYNC.RECONVERGENT B0 ;  /* 0x0000000000007941 */ /* 0x000fea0003800200 */
.L_x_2724:
[----:B-1----:R1:W0:Y:S01]  /*d6e0*/  LDS R161, [R158+0xd000] ;  /* 0x00d000009ea17984 */ /* 0x0022220000000800 */
[----:B------:R-:W-:Y:S04]  /*d6f0*/  BSSY.RECONVERGENT B0, `(.L_x_2726) ;  /* 0x0000004000007945 */ /* 0x000fe80003800200 */
[----:B------:R-:W-:Y:S05]  /*d700*/  @!P4 BRA `(.L_x_2727) ;  /* 0x000000000008c947 */ /* 0x000fea0003800000 */
[----:B------:R1:W-:Y:S04]  /*d710*/  REDG.E.ADD.F32.FTZ.RN.STRONG.GPU desc[UR26][R60.64+0xa00], R159 ;  /* 0x000a009f3c0079a6 */ /* 0x0003e8000c12f31a */
[----:B0-----:R1:W-:Y:S02]  /*d720*/  REDG.E.ADD.F32.FTZ.RN.STRONG.GPU desc[UR26][R62.64+0xa00], R161 ;  /* 0x000a00a13e0079a6 */ /* 0x0013e4000c12f31a */
.L_x_2727:
[----:B------:R-:W-:Y:S05]  /*d730*/  BSYNC.RECONVERGENT B0 ;  /* 0x0000000000007941 */ /* 0x000fea0003800200 */
.L_x_2726:
[----:B-1----:R1:W0:Y:S01]  /*d740*/  LDS R159, [R156+0xd200] ;  /* 0x00d200009c9f7984 */ /* 0x0022220000000800 */
[----:B------:R-:W-:Y:S04]  /*d750*/  BSSY.RECONVERGENT B0, `(.L_x_2728) ;  /* 0x0000004000007945 */ /* 0x000fe80003800200 */
[----:B------:R-:W-:Y:S05]  /*d760*/  @!P5 BRA `(.L_x_2729) ;  /* 0x000000000008d947 */ /* 0x000fea0003800000 */
[----:B------:R1:W-:Y:S04]  /*d770*/  REDG.E.ADD.F32.FTZ.RN.STRONG.GPU desc[UR26][R60.64+0xc00], R157 ;  /* 0x000c009d3c0079a6 */ /* 0x0003e8000c12f31a */
[----:B0-----:R1:W-:Y:S02]  /*d780*/  REDG.E.ADD.F32.FTZ.RN.STRONG.GPU desc[UR26][R62.64+0xc00], R159 ;  /* 0x000c009f3e0079a6 */ /* 0x0013e4000c12f31a */
.L_x_2729:
[----:B------:R-:W-:Y:S05]  /*d790*/  BSYNC.RECONVERGENT B0 ;  /* 0x0000000000007941 */ /* 0x000fea0003800200 */
.L_x_2728:
        /* <DEDUP_REMOVED lines=10> */
.L_x_2731:
[----:B------:R-:W-:Y:S05]  /*d840*/  BSYNC.RECONVERGENT B0 ;  /* 0x0000000000007941 */ /* 0x000fea0003800200 */
.L_x_2730:
[----:B-1----:R1:W0:Y:S01]  /*d850*/  LDS R153, [R148+0xd600] ;  /* 0x00d6000094997984 */ /* 0x0022220000000800 */
[----:B------:R-:W-:Y:S04]  /*d860*/  BSSY.RECONVERGENT B0, `(.L_x_2732) ;  /* 0x0000004000007945 */ /* 0x000fe80003800200 */
[----:B------:R-:W-:Y:S05]  /*d870*/  @!P2 BRA `(.L_x_2733) ;  /* 0x000000000008a947 */ /* 0x000fea0003800000 */
[----:B------:R1:W-:Y:S04]  /*d880*/  REDG.E.ADD.F32.FTZ.RN.STRONG.GPU desc[UR26][R60.64+0x1000], R149 ;  /* 0x001000953c0079a6 */ /* 0x0003e8000c12f31a */
[----:B0-----:R1:W-:Y:S02]  /*d890*/  REDG.E.ADD.F32.FTZ.RN.STRONG.GPU desc[UR26][R62.64+0x1000], R153 ;  /* 0x001000993e0079a6 */ /* 0x0013e4000c12f31a */
.L_x_2733:
[----:B------:R-:W-:Y:S05]  /*d8a0*/  BSYNC.RECONVERGENT B0 ;  /* 0x0000000000007941 */ /* 0x000fea0003800200 */
.L_x_2732:
[----:B-1----:R1:W0:Y:S01]  /*d8b0*/  LDS R149, [R146+0xd800] ;  /* 0x00d8000092957984 */ /* 0x0022220000000800 */
[----:B------:R-:W-:Y:S04]  /*d8c0*/  BSSY.RECONVERGENT B0, `(.L_x_2734) ;  /* 0x0000004000007945 */ /* 0x000fe80003800200 */
[----:B------:R-:W-:Y:S05]  /*d8d0*/  @!P3 BRA `(.L_x_2735) ;  /* 0x000000000008b947 */ /* 0x000fea0003800000 */
[----:B------:R1:W-:Y:S04]  /*d8e0*/  REDG.E.ADD.F32.FTZ.RN.STRONG.GPU desc[UR26][R60.64+0x1200], R145 ;  /* 0x001200913c0079a6 */ /* 0x0003e8000c12f31a */
[----:B0-----:R1:W-:Y:S02]  /*d8f0*/  REDG.E.ADD.F32.FTZ.RN.STRONG.GPU desc[UR26][R62.64+0x1200], R149 ;  /* 0x001200953e0079a6 */ /* 0x0013e4000c12f31a */
.L_x_2735:
[----:B------:R-:W-:Y:S05]  /*d900*/  BSYNC.RECONVERGENT B0 ;  /* 0x0000000000007941 */ /* 0x000fea0003800200 */
.L_x_2734:
[----:B-1----:R1:W0:Y:S01]  /*d910*/  LDS R145, [R144+0xda00] ;  /* 0x00da000090917984 */ /* 0x0022220000000800 */
[----:B------:R-:W-:Y:S04]  /*d920*/  BSSY.RECONVERGENT B0, `(.L_x_2736) ;  /* 0x0000004000007945 */ /* 0x000fe80003800200 */
[----:B------:R-:W-:Y:S05]  /*d930*/  @!P4 BRA `(.L_x_2737) ;  /* 0x000000000008c947 */ /* 0x000fea0003800000 */
[----:B------:R1:W-:Y:S04]  /*d940*/  REDG.E.ADD.F32.FTZ.RN.STRONG.GPU desc[UR26][R60.64+0x1400], R143 ;  /* 0x0014008f3c0079a6 */ /* 0x0003e8000c12f31a */
[----:B0-----:R1:W-:Y:S02]  /*d950*/  REDG.E.ADD.F32.FTZ.RN.STRONG.GPU desc[UR26][R62.64+0x1400], R145 ;  /* 0x001400913e0079a6 */ /* 0x0013e4000c12f31a */
.L_x_2737:
[----:B------:R-:W-:Y:S05]  /*d960*/  BSYNC.RECONVERGENT B0 ;  /* 0x0000000000007941 */ /* 0x000fea0003800200 */
.L_x_2736:
[----:B-1----:R1:W0:Y:S01]  /*d970*/  LDS R143, [R142+0xdc00] ;  /* 0x00dc00008e8f7984 */ /* 0x0022220000000800 */
[----:B------:R-:W-:Y:S04]  /*d980*/  BSSY.RECONVERGENT B0, `(.L_x_2738) ;  /* 0x0000004000007945 */ /* 0x000fe80003800200 */
[----:B------:R-:W-:Y:S05]  /*d990*/  @!P5 BRA `(.L_x_2739) ;  /* 0x000000000008d947 */ /* 0x000fea0003800000 */
[----:B------:R1:W-:Y:S04]  /*d9a0*/  REDG.E.ADD.F32.FTZ.RN.STRONG.GPU desc[UR26][R60.64+0x1600], R141 ;  /* 0x0016008d3c0079a6 */ /* 0x0003e8000c12f31a */
[----:B0-----:R1:W-:Y:S02]  /*d9b0*/  REDG.E.ADD.F32.FTZ.RN.STRONG.GPU desc[UR26][R62.64+0x1600], R143 ;  /* 0x0016008f3e0079a6 */ /* 0x0013e4000c12f31a */
.L_x_2739:
[----:B------:R-:W-:Y:S05]  /*d9c0*/  BSYNC.RECONVERGENT B0 ;  /* 0x0000000000007941 */ /* 0x000fea0003800200 */
.L_x_2738:
        /* <DEDUP_REMOVED lines=10> */
.L_x_2741:
[----:B------:R-:W-:Y:S05]  /*da70*/  BSYNC.RECONVERGENT B0 ;  /* 0x0000000000007941 */ /* 0x000fea0003800200 */
.L_x_2740:
[----:B-1----:R1:W0:Y:S01]  /*da80*/  LDS R139, [R138+0xe000] ;  /* 0x00e000008a8b7984 */ /* 0x0022220000000800 */
[----:B------:R-:W-:Y:S04]  /*da90*/  BSSY.RECONVERGENT B0, `(.L_x_2742) ;  /* 0x0000004000007945 */ /* 0x000fe80003800200 */
[----:B------:R-:W-:Y:S05]  /*daa0*/  @!P2 BRA `(.L_x_2743) ;  /* 0x000000000008a947 */ /* 0x000fea0003800000 */
[----:B------:R1:W-:Y:S04]  /*dab0*/  REDG.E.ADD.F32.FTZ.RN.STRONG.GPU desc[UR26][R60.64+0x1a00], R137 ;  /* 0x001a00893c0079a6 */ /* 0x0003e8000c12f31a */
[----:B0-----:R1:W-:Y:S02]  /*dac0*/  REDG.E.ADD.F32.FTZ.RN.STRONG.GPU desc[UR26][R62.64+0x1a00], R139 ;  /* 0x001a008b3e0079a6 */ /* 0x0013e4000c12f31a */
.L_x_2743:
[----:B------:R-:W-:Y:S05]  /*dad0*/  BSYNC.RECONVERGENT B0 ;  /* 0x0000000000007941 */ /* 0x000fea0003800200 */
.L_x_2742:
[----:B-1----:R1:W0:Y:S01]  /*dae0*/  LDS R137, [R136+0xe200] ;  /* 0x00e2000088897984 */ /* 0x0022220000000800 */
[----:B------:R-:W-:Y:S04]  /*daf0*/  BSSY.RECONVERGENT B0, `(.L_x_2744) ;  /* 0x0000004000007945 */ /* 0x000fe80003800200 */
[----:B------:R-:W-:Y:S05]  /*db00*/  @!P3 BRA `(.L_x_2745) ;  /* 0x000000000008b947 */ /* 0x000fea0003800000 */
[----:B------:R1:W-:Y:S04]  /*db10*/  REDG.E.ADD.F32.FTZ.RN.STRONG.GPU desc[UR26][R60.64+0x1c00], R135 ;  /* 0x001c00873c0079a6 */ /* 0x0003e8000c12f31a */
[----:B0-----:R1:W-:Y:S02]  /*db20*/  REDG.E.ADD.F32.FTZ.RN.STRONG.GPU desc[UR26][R62.64+0x1c00], R137 ;  /* 0x001c00893e0079a6 */ /* 0x0013e4000c12f31a */
.L_x_2745:
[----:B------:R-:W-:Y:S05]  /*db30*/  BSYNC.RECONVERGENT B0 ;  /* 0x0000000000007941 */ /* 0x000fea0003800200 */
.L_x_2744:
[----:B-1----:R1:W0:Y:S01]  /*db40*/  LDS R135, [R134+0xe400] ;  /* 0x00e4000086877984 */ /* 0x0022220000000800 */
[----:B------:R-:W-:Y:S04]  /*db50*/  BSSY.RECONVERGENT B0, `(.L_x_2746) ;  /* 0x0000004000007945 */ /* 0x000fe80003800200 */
[----:B------:R-:W-:Y:S05]  /*db60*/  @!P4 BRA `(.L_x_2747) ;  /* 0x000000000008c947 */ /* 0x000fea0003800000 */
[----:B------:R1:W-:Y:S04]  /*db70*/  REDG.E.ADD.F32.FTZ.RN.STRONG.GPU desc[UR26][R60.64+0x1e00], R133 ;  /* 0x001e00853c0079a6 */ /* 0x0003e8000c12f31a */
[----:B0-----:R1:W-:Y:S02]  /*db80*/  REDG.E.ADD.F32.FTZ.RN.STRONG.GPU desc[UR26][R62.64+0x1e00], R135 ;  /* 0x001e00873e0079a6 */ /* 0x0013e4000c12f31a */
.L_x_2747:
[----:B------:R-:W-:Y:S05]  /*db90*/  BSYNC.RECONVERGENT B0 ;  /* 0x0000000000007941 */ /* 0x000fea0003800200 */
.L_x_2746:
[----:B-1----:R1:W0:Y:S01]  /*dba0*/  LDS R133, [R132+0xe600] ;  /* 0x00e6000084857984 */ /* 0x0022220000000800 */
[----:B------:R-:W-:Y:S04]  /*dbb0*/  BSSY.RECONVERGENT B0, `(.L_x_2748) ;  /* 0x0000004000007945 */ /* 0x000fe80003800200 */
[----:B------:R-:W-:Y:S05]  /*dbc0*/  @!P5 BRA `(.L_x_2749) ;  /* 0x000000000008d947 */ /* 0x000fea0003800000 */
[----:B------:R1:W-:Y:S04]  /*dbd0*/  REDG.E.ADD.F32.FTZ.RN.STRONG.GPU desc[UR26][R60.64+0x2000], R131 ;  /* 0x002000833c0079a6 */ /* 0x0003e8000c12f31a */
[----:B0-----:R1:W-:Y:S02]  /*dbe0*/  REDG.E.ADD.F32.FTZ.RN.STRONG.GPU desc[UR26][R62.64+0x2000], R133 ;  /* 0x002000853e0079a6 */ /* 0x0013e4000c12f31a */
.L_x_2749:
[----:B------:R-:W-:Y:S05]  /*dbf0*/  BSYNC.RECONVERGENT B0 ;  /* 0x0000000000007941 */ /* 0x000fea0003800200 */
.L_x_2748:
        /* <DEDUP_REMOVED lines=10> */
.L_x_2751:
[----:B------:R-:W-:Y:S05]  /*dca0*/  BSYNC.RECONVERGENT B0 ;  /* 0x0000000000007941 */ /* 0x000fea0003800200 */
.L_x_2750:
[----:B-1----:R1:W0:Y:S01]  /*dcb0*/  LDS R129, [R128+0xea00] ;  /* 0x00ea000080817984 */ /* 0x0022220000000800 */
[----:B------:R-:W-:Y:S04]  /*dcc0*/  BSSY.RECONVERGENT B0, `(.L_x_2752) ;  /* 0x0000004000007945 */ /* 0x000fe80003800200 */
[----:B------:R-:W-:Y:S05]  /*dcd0*/  @!P2 BRA `(.L_x_2753) ;  /* 0x000000000008a947 */ /* 0x000fea0003800000 */
[----:B------:R1:W-:Y:S04]  /*dce0*/  REDG.E.ADD.F32.FTZ.RN.STRONG.GPU desc[UR26][R60.64+0x2400], R127 ;  /* 0x0024007f3c0079a6 */ /* 0x0003e8000c12f31a */
[----:B0-----:R1:W-:Y:S02]  /*dcf0*/  REDG.E.ADD.F32.FTZ.RN.STRONG.GPU desc[UR26][R62.64+0x2400], R129 ;  /* 0x002400813e0079a6 */ /* 0x0013e4000c12f31a */
.L_x_2753:
[----:B------:R-:W-:Y:S05]  /*dd00*/  BSYNC.RECONVERGENT B0 ;  /* 0x0000000000007941 */ /* 0x000fea0003800200 */
.L_x_2752:
[----:B-1----:R1:W0:Y:S01]  /*dd10*/  LDS R127, [R126+0xec00] ;  /* 0x00ec00007e7f7984 */ /* 0x0022220000000800 */
[----:B------:R-:W-:Y:S04]  /*dd20*/  BSSY.RECONVERGENT B0, `(.L_x_2754) ;  /* 0x0000004000007945 */ /* 0x000fe80003800200 */
[----:B------:R-:W-:Y:S05]  /*dd30*/  @!P3 BRA `(.L_x_2755) ;  /* 0x000000000008b947 */ /* 0x000fea0003800000 */
[----:B------:R1:W-:Y:S04]  /*dd40*/  REDG.E.ADD.F32.FTZ.RN.STRONG.GPU desc[UR26][R60.64+0x2600], R125 ;  /* 0x0026007d3c0079a6 */ /* 0x0003e8000c12f31a */
[----:B0-----:R1:W-:Y:S02]  /*dd50*/  REDG.E.ADD.F32.FTZ.RN.STRONG.GPU desc[UR26][R62.64+0x2600], R127 ;  /* 0x0026007f3e0079a6 */ /* 0x0013e4000c12f31a */
.L_x_2755:
[----:B------:R-:W-:Y:S05]  /*dd60*/  BSYNC.RECONVERGENT B0 ;  /* 0x0000000000007941 */ /* 0x000fea0003800200 */
.L_x_2754:
[----:B-1----:R1:W0:Y:S01]  /*dd70*/  LDS R125, [R124+0xee00] ;  /* 0x00ee00007c7d7984 */ /* 0x0022220000000800 */
[----:B------:R-:W-:Y:S04]  /*dd80*/  BSSY.RECONVERGENT B0, `(.L_x_2756) ;  /* 0x0000004000007945 */ /* 0x000fe80003800200 */
[----:B------:R-:W-:Y:S05]  /*dd90*/  @!P4 BRA `(.L_x_2757) ;  /* 0x000000000008c947 */ /* 0x000fea0003800000 */
[----:B------:R1:W-:Y:S04]  /*dda0*/  REDG.E.ADD.F32.FTZ.RN.STRONG.GPU desc[UR26][R60.64+0x2800], R123 ;  /* 0x0028007b3c0079a6 */ /* 0x0003e8000c12f31a */
[----:B0-----:R1:W-:Y:S02]  /*ddb0*/  REDG.E.ADD.F32.FTZ.RN.STRONG.GPU desc[UR26][R62.64+0x2800], R125 ;  /* 0x0028007d3e0079a6 */ /* 0x0013e4000c12f31a */
.L_x_2757:
[----:B------:R-:W-:Y:S05]  /*ddc0*/  BSYNC.RECONVERGENT B0 ;  /* 0x0000000000007941 */ /* 0x000fea0003800200 */
.L_x_2756:
[----:B-1----:R1:W0:Y:S01]  /*ddd0*/  LDS R123, [R122+0xf000] ;  /* 0x00f000007a7b7984 */ /* 0x0022220000000800 */
[----:B------:R-:W-:Y:S04]  /*dde0*/  BSSY.RECONVERGENT B0, `(.L_x_2758) ;  /* 0x0000004000007945 */ /* 0x000fe80003800200 */
[----:B------:R-:W-:Y:S05]  /*ddf0*/  @!P5 BRA `(.L_x_2759) ;  /* 0x000000000008d947 */ /* 0x000fea0003800000 */
[----:B------:R1:W-:Y:S04]  /*de00*/  REDG.E.ADD.F32.FTZ.RN.STRONG.GPU desc[UR26][R60.64+0x2a00], R121 ;  /* 0x002a00793c0079a6 */ /* 0x0003e8000c12f31a */
[----:B0-----:R1:W-:Y:S02]  /*de10*/  REDG.E.ADD.F32.FTZ.RN.STRONG.GPU desc[UR26][R62.64+0x2a00], R123 ;  /* 0x002a007b3e0079a6 */ /* 0x0013e4000c12f31a */
.L_x_2759:
[----:B------:R-:W-:Y:S05]  /*de20*/  BSYNC.RECONVERGENT B0 ;  /* 0x0000000000007941 */ /* 0x000fea0003800200 */
.L_x_2758:
        /* <DEDUP_REMOVED lines=10> */
.L_x_2761:
[----:B------:R-:W-:Y:S05]  /*ded0*/  BSYNC.RECONVERGENT B0 ;  /* 0x0000000000007941 */ /* 0x000fea0003800200 */
.L_x_2760:
[----:B-1----:R1:W0:Y:S01]  /*dee0*/  LDS R119, [R108+0xf400] ;  /* 0x00f400006c777984 */ /* 0x0022220000000800 */
[----:B------:R-:W-:Y:S04]  /*def0*/  BSSY.RECONVERGENT B0, `(.L_x_2762) ;  /* 0x0000004000007945 */ /* 0x000fe80003800200 */
[----:B------:R-:W-:Y:S05]  /*df00*/  @!P2 BRA `(.L_x_2763) ;  /* 0x000000000008a947 */ /* 0x000fea0003800000 */
[----:B------:R1:W-:Y:S04]  /*df10*/  REDG.E.ADD.F32.FTZ.RN.STRONG.GPU desc[UR26][R60.64+0x2e00], R107 ;  /* 0x002e006b3c0079a6 */ /* 0x0003e8000c12f31a */
[----:B0-----:R1:W-:Y:S02]  /*df20*/  REDG.E.ADD.F32.FTZ.RN.STRONG.GPU desc[UR26][R62.64+0x2e00], R119 ;  /* 0x002e00773e0079a6 */ /* 0x0013e4000c12f31a */
.L_x_2763:
[----:B------:R-:W-:Y:S05]  /*df30*/  BSYNC.RECONVERGENT B0 ;  /* 0x0000000000007941 */ /* 0x000fea0003800200 */
.L_x_2762:
[----:B-1----:R1:W0:Y:S01]  /*df40*/  LDS R107, [R106+0xf600] ;  /* 0x00f600006a6b7984 */ /* 0x0022220000000800 */
[----:B------:R-:W-:Y:S04]  /*df50*/  BSSY.RECONVERGENT B0, `(.L_x_2764) ;  /* 0x0000004000007945 */ /* 0x000fe80003800200 */
[----:B------:R-:W-:Y:S05]  /*df60*/  @!P3 BRA `(.L_x_2765) ;  /* 0x000000000008b947 */ /* 0x000fea0003800000 */
[----:B------:R1:W-:Y:S04]  /*df70*/  REDG.E.ADD.F32.FTZ.RN.STRONG.GPU desc[UR26][R60.64+0x3000], R105 ;  /* 0x003000693c0079a6 */ /* 0x0003e8000c12f31a */
[----:B0-----:R1:W-:Y:S02]  /*df80*/  REDG.E.ADD.F32.FTZ.RN.STRONG.GPU desc[UR26][R62.64+0x3000], R107 ;  /* 0x0030006b3e0079a6 */ /* 0x0013e4000c12f31a */
.L_x_2765:
[----:B------:R-:W-:Y:S05]  /*df90*/  BSYNC.RECONVERGENT B0 ;  /* 0x0000000000007941 */ /* 0x000fea0003800200 */
.L_x_2764:
[----:B-1----:R1:W0:Y:S01]  /*dfa0*/  LDS R105, [R104+0xf800] ;  /* 0x00f8000068697984 */ /* 0x0022220000000800 */
[----:B------:R-:W-:Y:S04]  /*dfb0*/  BSSY.RECONVERGENT B0, `(.L_x_2766) ;  /* 0x0000004000007945 */ /* 0x000fe80003800200 */
[----:B------:R-:W-:Y:S05]  /*dfc0*/  @!P4 BRA `(.L_x_2767) ;  /* 0x000000000008c947 */ /* 0x000fea0003800000 */
[----:B------:R1:W-:Y:S04]  /*dfd0*/  REDG.E.ADD.F32.FTZ.RN.STRONG.GPU desc[UR26][R60.64+0x3200], R103 ;  /* 0x003200673c0079a6 */ /* 0x0003e8000c12f31a */
[----:B0-----:R1:W-:Y:S02]  /*dfe0*/  REDG.E.ADD.F32.FTZ.RN.STRONG.GPU desc[UR26][R62.64+0x3200], R105 ;  /* 0x003200693e0079a6 */ /* 0x0013e4000c12f31a */
.L_x_2767:
[----:B------:R-:W-:Y:S05]  /*dff0*/  BSYNC.RECONVERGENT B0 ;  /* 0x0000000000007941 */ /* 0x000fea0003800200 */
.L_x_2766:
[----:B-1----:R1:W0:Y:S01]  /*e000*/  LDS R103, [R102+0xfa00] ;  /* 0x00fa000066677984 */ /* 0x0022220000000800 */
[----:B------:R-:W-:Y:S04]  /*e010*/  BSSY.RECONVERGENT B0, `(.L_x_2768) ;  /* 0x0000004000007945 */ /* 0x000fe80003800200 */
[----:B------:R-:W-:Y:S05]  /*e020*/  @!P5 BRA `(.L_x_2769) ;  /* 0x000000000008d947 */ /* 0x000fea0003800000 */
[----:B------:R1:W-:Y:S04]  /*e030*/  REDG.E.ADD.F32.FTZ.RN.STRONG.GPU desc[UR26][R60.64+0x3400], R101 ;  /* 0x003400653c0079a6 */ /* 0x0003e8000c12f31a */
[----:B0-----:R1:W-:Y:S02]  /*e040*/  REDG.E.ADD.F32.FTZ.RN.STRONG.GPU desc[UR26][R62.64+0x3400], R103 ;  /* 0x003400673e0079a6 */ /* 0x0013e4000c12f31a */
.L_x_2769:
[----:B------:R-:W-:Y:S05]  /*e050*/  BSYNC.RECONVERGENT B0 ;  /* 0x0000000000007941 */ /* 0x000fea0003800200 */
.L_x_2768:
        /* <DEDUP_REMOVED lines=10> */
.L_x_2771:
[----:B------:R-:W-:Y:S05]  /*e100*/  BSYNC.RECONVERGENT B0 ;  /* 0x0000000000007941 */ /* 0x000fea0003800200 */
.L_x_2770:
[----:B-1----:R1:W0:Y:S01]  /*e110*/  LDS R99, [R98+0xfe00] ;  /* 0x00fe000062637984 */ /* 0x0022220000000800 */
[----:B------:R-:W-:Y:S04]  /*e120*/  BSSY.RECONVERGENT B0, `(.L_x_2772) ;  /* 0x0000004000007945 */ /* 0x000fe80003800200 */
[----:B------:R-:W-:Y:S05]  /*e130*/  @!P2 BRA `(.L_x_2773) ;  /* 0x000000000008a947 */ /* 0x000fea0003800000 */
[----:B------:R1:W-:Y:S04]  /*e140*/  REDG.E.ADD.F32.FTZ.RN.STRONG.GPU desc[UR26][R60.64+0x3800], R97 ;  /* 0x003800613c0079a6 */ /* 0x0003e8000c12f31a */
[----:B0-----:R1:W-:Y:S02]  /*e150*/  REDG.E.ADD.F32.FTZ.RN.STRONG.GPU desc[UR26][R62.64+0x3800], R99 ;  /* 0x003800633e0079a6 */ /* 0x0013e4000c12f31a */
.L_x_2773:
[----:B------:R-:W-:Y:S05]  /*e160*/  BSYNC.RECONVERGENT B0 ;  /* 0x0000000000007941 */ /* 0x000fea0003800200 */
.L_x_2772:
[----:B-1----:R1:W0:Y:S01]  /*e170*/  LDS R97, [R74+0x10000] ;  /* 0x010000004a617984 */ /* 0x0022220000000800 */
[----:B------:R-:W-:Y:S04]  /*e180*/  BSSY.RECONVERGENT B0, `(.L_x_2774) ;  /* 0x0000004000007945 */ /* 0x000fe80003800200 */
[----:B------:R-:W-:Y:S05]  /*e190*/  @!P3 BRA `(.L_x_2775) ;  /* 0x000000000008b947 */ /* 0x000fea0003800000 */
[----:B------:R1:W-:Y:S04]  /*e1a0*/  REDG.E.ADD.F32.FTZ.RN.STRONG.GPU desc[UR26][R60.64+0x3a00], R73 ;  /* 0x003a00493c0079a6 */ /* 0x0003e8000c12f31a */
[----:B0-----:R1:W-:Y:S02]  /*e1b0*/  REDG.E.ADD.F32.FTZ.RN.STRONG.GPU desc[UR26][R62.64+0x3a00], R97 ;  /* 0x003a00613e0079a6 */ /* 0x0013e4000c12f31a */
.L_x_2775:
[----:B------:R-:W-:Y:S05]  /*e1c0*/  BSYNC.RECONVERGENT B0 ;  /* 0x0000000000007941 */ /* 0x000fea0003800200 */
.L_x_2774:
[----:B-1----:R1:W0:Y:S01]  /*e1d0*/  LDS R73, [R72+0x10200] ;  /* 0x0102000048497984 */ /* 0x0022220000000800 */
[----:B------:R-:W-:Y:S04]  /*e1e0*/  BSSY.RECONVERGENT B0, `(.L_x_2776) ;  /* 0x0000004000007945 */ /* 0x000fe80003800200 */
[----:B------:R-:W-:Y:S05]  /*e1f0*/  @!P4 BRA `(.L_x_2777) ;  /* 0x000000000008c947 */ /* 0x000fea0003800000 */
[----:B------:R1:W-:Y:S04]  /*e200*/  REDG.E.ADD.F32.FTZ.RN.STRONG.GPU desc[UR26][R60.64+0x3c00], R71 ;  /* 0x003c00473c0079a6 */ /* 0x0003e8000c12f31a */
[----:B0-----:R1:W-:Y:S02]  /*e210*/  REDG.E.ADD.F32.FTZ.RN.STRONG.GPU desc[UR26][R62.64+0x3c00], R73 ;  /* 0x003c00493e0079a6 */ /* 0x0013e4000c12f31a */
.L_x_2777:
[----:B------:R-:W-:Y:S05]  /*e220*/  BSYNC.RECONVERGENT B0 ;  /* 0x0000000000007941 */ /* 0x000fea0003800200 */
.L_x_2776:
[----:B-1----:R1:W0:Y:S01]  /*e230*/  LDS R71, [R70+0x10400] ;  /* 0x0104000046477984 */ /* 0x0022220000000800 */
[----:B------:R-:W-:Y:S04]  /*e240*/  BSSY.RECONVERGENT B0, `(.L_x_2778) ;  /* 0x0000004000007945 */ /* 0x000fe80003800200 */
[----:B------:R-:W-:Y:S05]  /*e250*/  @!P5 BRA `(.L_x_2779) ;  /* 0x000000000008d947 */ /* 0x000fea0003800000 */
[----:B------:R1:W-:Y:S04]  /*e260*/  REDG.E.ADD.F32.FTZ.RN.STRONG.GPU desc[UR26][R60.64+0x3e00], R69 ;  /* 0x003e00453c0079a6 */ /* 0x0003e8000c12f31a */
[----:B0-----:R1:W-:Y:S02]  /*e270*/  REDG.E.ADD.F32.FTZ.RN.STRONG.GPU desc[UR26][R62.64+0x3e00], R71 ;  /* 0x003e00473e0079a6 */ /* 0x0013e4000c12f31a */
.L_x_2779:
[----:B------:R-:W-:Y:S05]  /*e280*/  BSYNC.RECONVERGENT B0 ;  /* 0x0000000000007941 */ /* 0x000fea0003800200 */
.L_x_2778:
[----:B-1----:R-:W1:Y:S01]  /*e290*/  SHFL.DOWN PT, R60, R65, 0x1, 0x1f ;  /* 0x08201f00413c7f89 */ /* 0x002e6200000e0000 */
[----:B------:R-:W-:Y:S01]  /*e2a0*/  ISETP.GT.AND P2, PT, R239, 0x1e, PT ;  /* 0x0000001eef00780c */ /* 0x000fe20003f44270 */
[----:B------:R-:W-:Y:S01]  /*e2b0*/  FMUL.FTZ R94, R94, R173 ;  /* 0x000000ad5e5e7220 */ /* 0x000fe20000410000 */
[----:B------:R-:W-:Y:S01]  /*e2c0*/  FMUL.FTZ R116, R116, R154 ;  /* 0x0000009a74747220 */ /* 0x000fe20000410000 */
        /* <DEDUP_REMOVED lines=20> */
[----:B-1----:R-:W-:Y:S01]  /*e410*/  @!P2 FADD.FTZ R65, R65, R60 ;  /* 0x0000003c4141a221 */ /* 0x002fe20000010000 */
[----:B------:R-:W-:Y:S01]  /*e420*/  FFMA.FTZ R95, R54, R117, R95 ;  /* 0x00000075365f7223 */ /* 0x000fe2000001005f */
[----:B------:R-:W-:Y:S01]  /*e430*/  FFMA.FTZ R86, R55, R116, R86 ;  /* 0x0000007437567223 */ /* 0x000fe20000010056 */
[----:B0-----:R-:W-:Y:S01]  /*e440*/  FFMA.FTZ R62, R56, R113, R81 ;  /* 0x00000071383e7223 */ /* 0x001fe20000010051 */
[----:B-----5:R-:W-:Y:S01]  /*e450*/  @!P2 FADD.FTZ R66, R66, R61 ;  /* 0x0000003d4242a221 */ /* 0x020fe20000010000 */
[----:B------:R-:W0:Y:S01]  /*e460*/  SHFL.DOWN PT, R60, R65, 0x2, 0x1f ;  /* 0x08401f00413c7f89 */ /* 0x000e2200000e0000 */
[----:B------:R-:W-:Y:S01]  /*e470*/  ISETP.GT.AND P2, PT, R239, 0x1d, PT ;  /* 0x0000001def00780c */ /* 0x000fe20003f44270 */
[----:B------:R-:W-:Y:S01]  /*e480*/  BSSY.RECONVERGENT B0, `(.L_x_2780) ;  /* 0x0000039000007945 */ /* 0x000fe20003800200 */
[----:B------:R-:W-:Y:S01]  /*e490*/  FADD.FTZ R26, R79, R26 ;  /* 0x0000001a4f1a7221 */ /* 0x000fe20000010000 */
[----:B------:R-:W1:Y:S01]  /*e4a0*/  SHFL.DOWN PT, R61, R66, 0x2, 0x1f ;  /* 0x08401f00423d7f89 */ /* 0x000e6200000e0000 */
        /* <DEDUP_REMOVED lines=11> */
[----:B0-----:R-:W-:Y:S01]  /*e560*/  @!P2 FADD.FTZ R65, R65, R60 ;  /* 0x0000003c4141a221 */ /* 0x001fe20000010000 */
[----:B-1----:R-:W-:-:S04]  /*e570*/  @!P2 FADD.FTZ R66, R66, R61 ;  /* 0x0000003d4242a221 */ /* 0x002fc80000010000 */
[----:B------:R-:W0:Y:S01]  /*e580*/  SHFL.DOWN PT, R60, R65, 0x4, 0x1f ;  /* 0x08801f00413c7f89 */ /* 0x000e2200000e0000 */
[----:B------:R-:W-:-:S03]  /*e590*/  ISETP.GT.AND P2, PT, R239, 0x1b, PT ;  /* 0x0000001bef00780c */ /* 0x000fc60003f44270 */
[----:B------:R-:W1:Y:S10]  /*e5a0*/  SHFL.DOWN PT, R61, R66, 0x4, 0x1f ;  /* 0x08801f00423d7f89 */ /* 0x000e7400000e0000 */
        /* <DEDUP_REMOVED lines=8> */
[----:B------:R-:W-:-:S03]  /*e630*/  ISETP.NE.AND P2, PT, R239, RZ, PT ;  /* 0x000000ffef00720c */ /* 0x000fc60003f45270 */
[----:B------:R-:W1:Y:S10]  /*e640*/  SHFL.DOWN PT, R69, R66, 0x10, 0x1f ;  /* 0x0a001f0042457f89 */ /* 0x000e7400000e0000 */
[----:B------:R-:W-:Y:S01]  /*e650*/  @!P2 LOP3.LUT R61, R68, 0xf8, RZ, 0xc0, !PT ;  /* 0x000000f8443da812 */ /* 0x000fe200078ec0ff */
[----:B0-----:R-:W-:Y:S01]  /*e660*/  FADD.FTZ R68, R65, R60 ;  /* 0x0000003c41447221 */ /* 0x001fe20000010000 */
[----:B------:R-:W-:Y:S01]  /*e670*/  FFMA.FTZ R60, R58, R109, R85 ;  /* 0x0000006d3a3c7223 */ /* 0x000fe20000010055 */
[----:B-1----:R-:W-:-:S03]  /*e680*/  FADD.FTZ R69, R66, R69 ;  /* 0x0000004542457221 */ /* 0x002fc60000010000 */
[----:B------:R-:W-:Y:S02]  /*e690*/  FADD.FTZ R17, R60, R17 ;  /* 0x000000113c117221 */ /* 0x000fe40000010000 */
[----:B------:R0:W-:Y:S02]  /*e6a0*/  @!P2 STS.64 [R61+UR28+0x10808], R68 ;  /* 0x010808443d00a988 */ /* 0x0001e40008000a1c */
[----:B0-----:R-:W-:-:S04]  /*e6b0*/  FFMA.FTZ R61, R57, R112, R82 ;  /* 0x00000070393d7223 */ /* 0x001fc80000010052 */
[----:B------:R-:W-:Y:S01]  /*e6c0*/  FADD.FTZ R18, R61, R18 ;  /* 0x000000123d127221 */ /* 0x000fe20000010000 */
[----:B------:R-:W-:Y:S06]  /*e6d0*/  BAR.SYNC.DEFER_BLOCKING 0x0 ;  /* 0x0000000000007b1d */ /* 0x000fec0000010000 */
[----:B------:R-:W-:Y:S05]  /*e6e0*/  @P1 BRA `(.L_x_2781) ;  /* 0x0000000000481947 */ /* 0x000fea0003800000 */
[----:B------:R-:W-:Y:S01]  /*e6f0*/  UISETP.NE.AND UP0, UPT, UR19, UR47, UPT ;  /* 0x0000002f1300728c */ /* 0x000fe2000bf05270 */
[----:B------:R-:W0:Y:S01]  /*e700*/  LDS.128 R60, [UR28+0x10810] ;  /* 0x0108101cff3c7984 */ /* 0x000e220008000c00 */
        /* <DEDUP_REMOVED lines=16> */
.L_x_2781:
[----:B------:R-:W-:Y:S05]  /*e810*/  BSYNC.RECONVERGENT B0 ;  /* 0x0000000000007941 */ /* 0x000fea0003800200 */
.L_x_2780:
[----:B------:R-:W-:-:S04]  /*e820*/  UIADD3 UR8, UPT, UPT, UR8, 0x1, URZ ;  /* 0x0000000108087890 */ /* 0x000fc8000fffe0ff */
[----:B------:R-:W-:-:S09]  /*e830*/  UISETP.GE.AND UP0, UPT, UR8, UR48, UPT ;  /* 0x000000300800728c */ /* 0x000fd2000bf06270 */
[----:B------:R-:W-:Y:S05]  /*e840*/  BRA.U !UP0, `(.L_x_2782) ;  /* 0xffffff6108787547 */ /* 0x000fea000b83ffff */
.L_x_2686:
        /* <DEDUP_REMOVED lines=10> */
[C---:B------:R-:W-:Y:S01]  /*e8f0*/  LOP3.LUT R55, R7.reuse, 0x20, RZ, 0xfc, !PT ;  /* 0x0000002007377812 */ /* 0x040fe200078efcff */
[----:B------:R-:W-:Y:S01]  /*e900*/  HFMA2 R6, -RZ, RZ, 0, 0 ;  /* 0x00000000ff067431 */ /* 0x000fe200000001ff */
[----:B------:R-:W-:-:S02]  /*e910*/  ISETP.GE.AND P2, PT, R7, UR8, PT ;  /* 0x0000000807007c0c */ /* 0x000fc4000bf46270 */
[----:B------:R-:W-:Y:S02]  /*e920*/  CS2R R8, SRZ ;  /* 0x0000000000087805 */ /* 0x000fe4000001ff00 */
[----:B------:R-:W-:Y:S02]  /*e930*/  ISETP.GE.AND P1, PT, R55, UR8, PT ;  /* 0x0000000837007c0c */ /* 0x000fe4000bf26270 */
[----:B------:R-:W-:Y:S02]  /*e940*/  CS2R R10, SRZ ;  /* 0x00000000000a7805 */ /* 0x000fe4000001ff00 */
[C---:B------:R-:W-:Y:S02]  /*e950*/  LOP3.LUT R57, R7.reuse, 0x40, RZ, 0xfc, !PT ;  /* 0x0000004007397812 */ /* 0x040fe400078efcff */
[----:B------:R-:W-:Y:S02]  /*e960*/  CS2R R12, SRZ ;  /* 0x00000000000c7805 */ /* 0x000fe4000001ff00 */
[C---:B------:R-:W-:Y:S01]  /*e970*/  LOP3.LUT R61, R7.reuse, 0x60, RZ, 0xfc, !PT ;  /* 0x00000060073d7812 */ /* 0x040fe200078efcff */
[C---:B------:R-:W-:Y:S01]  /*e980*/  IMAD.WIDE.U32 R2, R7.reuse, 0x4, R2 ;  /* 0x0000000407027825 */ /* 0x040fe200078e0002 */
[C---:B------:R-:W-:Y:S01]  /*e990*/  LOP3.LUT R63, R7.reuse, 0x80, RZ, 0xfc, !PT ;  /* 0x00000080073f7812 */ /* 0x040fe200078efcff */
[----:B------:R-:W2:Y:S01]  /*e9a0*/  LDL.LU R78, [R1+0x20] ;  /* 0x00002000014e7983 */ /* 0x000ea20000300800 */
[----:B------:R-:W-:-:S02]  /*e9b0*/  LOP3.LUT R65, R7, 0xa0, RZ, 0xfc, !PT ;  /* 0x000000a007417812 */ /* 0x000fc400078efcff */
[----:B------:R-:W-:Y:S02]  /*e9c0*/  CS2R R14, SRZ ;  /* 0x00000000000e7805 */ /* 0x000fe4000001ff00 */
[----:B------:R-:W-:Y:S01]  /*e9d0*/  LOP3.LUT R67, R7, 0xc0, RZ, 0xfc, !PT ;  /* 0x000000c007437812 */ /* 0x000fe200078efcff */
[----:B------:R-:W5:Y:S01]  /*e9e0*/  @!P2 LDG.E R4, desc[UR26][R2.64] ;  /* 0x0000001a0204a981 */ /* 0x000f62000c1e1900 */
[----:B------:R-:W-:Y:S01]  /*e9f0*/  ISETP.GE.AND P0, PT, R57, UR8, PT ;  /* 0x0000000839007c0c */ /* 0x000fe2000bf06270 */
[----:B------:R-:W-:Y:S01]  /*ea00*/  HFMA2 R29, -RZ, RZ, 0, 0 ;  /* 0x00000000ff1d7431 */ /* 0x000fe200000001ff */
[----:B------:R-:W-:Y:S01]  /*ea10*/  LOP3.LUT R69, R7, 0xe0, RZ, 0xfc, !PT ;  /* 0x000000e007457812 */ /* 0x000fe200078efcff */
[----:B------:R-:W2:Y:S01]  /*ea20*/  @!P1 LDG.E R5, desc[UR26][R2.64+0x80] ;  /* 0x0000801a02059981 */ /* 0x000ea2000c1e1900 */
[----:B------:R-:W-:Y:S02]  /*ea30*/  ISETP.GE.AND P4, PT, R61, UR8, PT ;  /* 0x000000083d007c0c */ /* 0x000fe4000bf86270 */
[----:B0-----:R-:W-:Y:S01]  /*ea40*/  MOV R16, RZ ;  /* 0x000000ff00107202 */ /* 0x001fe20000000f00 */
[----:B------:R-:W3:Y:S01]  /*ea50*/  LDL.LU R76, [R1+0x1c] ;  /* 0x00001c00014c7983 */ /* 0x000ee20000300800 */
[----:B------:R-:W-:Y:S01]  /*ea60*/  LOP3.LUT R71, R7, 0x100, RZ, 0xfc, !PT ;  /* 0x0000010007477812 */ /* 0x000fe200078efcff */
[----:B------:R-:W-:Y:S01]  /*ea70*/  HFMA2 R33, -RZ, RZ, 0, 0 ;  /* 0x00000000ff217431 */ /* 0x000fe200000001ff */
[----:B------:R-:W-:Y:S01]  /*ea80*/  ISETP.GE.AND P6, PT, R63, UR8, PT ;  /* 0x000000083f007c0c */ /* 0x000fe2000bfc6270 */
[----:B------:R-:W4:Y:S01]  /*ea90*/  LDL.LU R74, [R1+0x18] ;  /* 0x00001800014a7983 */ /* 0x000f220000300800 */
[----:B------:R-:W-:-:S02]  /*eaa0*/  ISETP.GE.AND P5, PT, R65, UR8, PT ;  /* 0x0000000841007c0c */ /* 0x000fc4000bfa6270 */
[----:B------:R-:W-:Y:S01]  /*eab0*/  MOV R20, RZ ;  /* 0x000000ff00147202 */ /* 0x000fe20000000f00 */
[----:B------:R-:W3:Y:S01]  /*eac0*/  @!P0 LDG.E R6, desc[UR26][R2.64+0x100] ;  /* 0x0001001a02068981 */ /* 0x000ee2000c1e1900 */
[----:B------:R-:W-:Y:S02]  /*ead0*/  ISETP.GE.AND P3, PT, R67, UR8, PT ;  /* 0x0000000843007c0c */ /* 0x000fe4000bf66270 */
[----:B------:R-:W-:Y:S01]  /*eae0*/  MOV R24, RZ ;  /* 0x000000ff00187202 */ /* 0x000fe20000000f00 */
[----:B------:R-:W4:Y:S01]  /*eaf0*/  @!P4 LDG.E R8, desc[UR26][R2.64+0x180] ;  /* 0x0001801a0208c981 */ /* 0x000f22000c1e1900 */
[----:B------:R-:W-:Y:S01]  /*eb00*/  ISETP.GE.AND P2, PT, R69, UR8, PT ;  /* 0x0000000845007c0c */ /* 0x000fe2000bf46270 */
[----:B------:R-:W0:Y:S01]  /*eb10*/  S2UR UR36, SR_CTAID.X ;  /* 0x00000000002479c3 */ /* 0x000e220000002500 */
[----:B------:R-:W-:Y:S01]  /*eb20*/  ISETP.GE.AND P1, PT, R71, UR8, PT ;  /* 0x0000000847007c0c */ /* 0x000fe2000bf26270 */
[----:B------:R-:W4:Y:S01]  /*eb30*/  @!P6 LDG.E R9, desc[UR26][R2.64+0x200] ;  /* 0x0002001a0209e981 */ /* 0x000f22000c1e1900 */
[C---:B------:R-:W-:Y:S01]  /*eb40*/  LOP3.LUT R73, R7.reuse, 0x120, RZ, 0xfc, !PT ;  /* 0x0000012007497812 */ /* 0x040fe200078efcff */
[----:B------:R-:W0:Y:S01]  /*eb50*/  LDCU.64 UR32, c[0x0][0x4f8] ;  /* 0x00009f00ff2077ac */ /* 0x000e220008000a00 */
[C---:B------:R-:W-:Y:S01]  /*eb60*/  LOP3.LUT R75, R7.reuse, 0x140, RZ, 0xfc, !PT ;  /* 0x00000140074b7812 */ /* 0x040fe200078efcff */
[----:B------:R-:W4:Y:S01]  /*eb70*/  @!P5 LDG.E R10, desc[UR26][R2.64+0x280] ;  /* 0x0002801a020ad981 */ /* 0x000f22000c1e1900 */
[C---:B------:R-:W-:Y:S01]  /*eb80*/  LOP3.LUT R77, R7.reuse, 0x160, RZ, 0xfc, !PT ;  /* 0x00000160074d7812 */ /* 0x040fe200078efcff */
[----:B------:R-:W1:Y:S01]  /*eb90*/  LDCU.64 UR34, c[0x0][0x500] ;  /* 0x0000a000ff2277ac */ /* 0x000e620008000a00 */
[C---:B------:R-:W-:Y:S01]  /*eba0*/  LOP3.LUT R79, R7.reuse, 0x180, RZ, 0xfc, !PT ;  /* 0x00000180074f7812 */ /* 0x040fe200078efcff */
[----:B------:R-:W4:Y:S01]  /*ebb0*/  @!P3 LDG.E R11, desc[UR26][R2.64+0x300] ;  /* 0x0003001a020bb981 */ /* 0x000f22000c1e1900 */
[----:B------:R-:W-:-:S02]  /*ebc0*/  LOP3.LUT R81, R7, 0x1a0, RZ, 0xfc, !PT ;  /* 0x000001a007517812 */ /* 0x000fc400078efcff */
[----:B------:R-:W-:Y:S01]  /*ebd0*/  ISETP.GE.AND P0, PT, R73, UR8, PT ;  /* 0x0000000849007c0c */ /* 0x000fe2000bf06270 */
[----:B------:R-:W4:Y:S01]  /*ebe0*/  @!P2 LDG.E R12, desc[UR26][R2.64+0x380] ;  /* 0x0003801a020ca981 */ /* 0x000f22000c1e1900 */
[----:B------:R-:W-:Y:S02]  /*ebf0*/  LOP3.LUT R83, R7, 0x1c0, RZ, 0xfc, !PT ;  /* 0x000001c007537812 */ /* 0x000fe400078efcff */
[----:B------:R-:W-:Y:S01]  /*ec00*/  ISETP.GE.AND P4, PT, R75, UR8, PT ;  /* 0x000000084b007c0c */ /* 0x000fe2000bf86270 */
[----:B------:R-:W4:Y:S01]  /*ec10*/  @!P1 LDG.E R13, desc[UR26][R2.64+0x400] ;  /* 0x0004001a020d9981 */ /* 0x000f22000c1e1900 */
[----:B------:R-:W-:Y:S02]  /*ec20*/  LOP3.LUT R85, R7, 0x1e0, RZ, 0xfc, !PT ;  /* 0x000001e007557812 */ /* 0x000fe400078efcff */
[----:B------:R-:W-:Y:S01]  /*ec30*/  ISETP.GE.AND P6, PT, R77, UR8, PT ;  /* 0x000000084d007c0c */ /* 0x000fe2000bfc6270 */
[----:B------:R-:W4:Y:S01]  /*ec40*/  LDL.LU R72, [R1+0x14] ;  /* 0x0000140001487983 */ /* 0x000f220000300800 */
[----:B------:R-:W-:-:S02]  /*ec50*/  ISETP.GE.AND P5, PT, R79, UR8, PT ;  /* 0x000000084f007c0c */ /* 0x000fc4000bfa6270 */
[----:B------:R-:W-:Y:S01]  /*ec60*/  ISETP.GE.AND P3, PT, R81, UR8, PT ;  /* 0x0000000851007c0c */ /* 0x000fe2000bf66270 */
[----:B------:R-:W4:Y:S01]  /*ec70*/  LDL.LU R70, [R1+0x10] ;  /* 0x0000100001467983 */ /* 0x000f220000300800 */
[----:B------:R-:W-:Y:S02]  /*ec80*/  ISETP.GE.AND P2, PT, R83, UR8, PT ;  /* 0x0000000853007c0c */ /* 0x000fe4000bf46270 */
[----:B------:R-:W-:Y:S01]  /*ec90*/  ISETP.GE.AND P1, PT, R85, UR8, PT ;  /* 0x0000000855007c0c */ /* 0x000fe2000bf26270 */
[----:B------:R-:W4:Y:S04]  /*eca0*/  LDL.LU R68, [R1+0xc] ;  /* 0x00000c0001447983 */ /* 0x000f280000300800 */
[----:B------:R-:W4:Y:S04]  /*ecb0*/  LDL.LU R66, [R1+0x8] ;  /* 0x0000080001427983 */ /* 0x000f280000300800 */
[----:B------:R-:W4:Y:S04]  /*ecc0*/  LDL.LU R64, [R1+0x4] ;  /* 0x0000040001407983 */ /* 0x000f280000300800 */
[----:B------:R-:W4:Y:S04]  /*ecd0*/  LDL.LU R62, [R1] ;  /* 0x00000000013e7983 */ /* 0x000f280000300800 */
[----:B------:R-:W4:Y:S04]  /*ece0*/  @!P0 LDG.E R14, desc[UR26][R2.64+0x480] ;  /* 0x0004801a020e8981 */ /* 0x000f28000c1e1900 */
[----:B------:R-:W4:Y:S04]  /*ecf0*/  @!P4 LDG.E R15, desc[UR26][R2.64+0x500] ;  /* 0x0005001a020fc981 */ /* 0x000f28000c1e1900 */
[----:B------:R-:W4:Y:S04]  /*ed00*/  @!P6 LDG.E R16, desc[UR26][R2.64+0x580] ;  /* 0x0005801a0210e981 */ /* 0x000f28000c1e1900 */
[----:B------:R-:W4:Y:S04]  /*ed10*/  @!P5 LDG.E R29, desc[UR26][R2.64+0x600] ;  /* 0x0006001a021dd981 */ /* 0x000f28000c1e1900 */
[----:B------:R-:W4:Y:S04]  /*ed20*/  @!P3 LDG.E R20, desc[UR26][R2.64+0x680] ;  /* 0x0006801a0214b981 */ /* 0x000f28000c1e1900 */
[----:B------:R-:W4:Y:S04]  /*ed30*/  @!P2 LDG.E R33, desc[UR26][R2.64+0x700] ;  /* 0x0007001a0221a981 */ /* 0x000f28000c1e1900 */
[----:B------:R-:W4:Y:S04]  /*ed40*/  @!P1 LDG.E R24, desc[UR26][R2.64+0x780] ;  /* 0x0007801a02189981 */ /* 0x000f28000c1e1900 */
[----:B------:R-:W4:Y:S04]  /*ed50*/  LDL.LU R60, [R1+0x28] ;  /* 0x00002800013c7983 */ /* 0x000f280000300800 */
[----:B-----5:R-:W-:Y:S04]  /*ed60*/  STS [R82], R4 ;  /* 0x0000000452007388 */ /* 0x020fe80000000800 */
[----:B--2---:R-:W-:Y:S04]  /*ed70*/  STS [R78+0x80], R5 ;  /* 0x000080054e007388 */ /* 0x004fe80000000800 */
        /* <DEDUP_REMOVED lines=40> */
[----:B0-----:R-:W-:Y:S01]  /*f000*/  @!P5 FADD.FTZ R13, R12, 1 ;  /* 0x3f8000000c0dd421 */ /* 0x001fe20000010000 */
[----:B---3--:R-:W-:Y:S01]  /*f010*/  FADD.FTZ R3, R3, UR6 ;  /* 0x0000000603037e21 */ /* 0x008fe20008010000 */
[----:B-1----:R-:W-:Y:S01]  /*f020*/  @!P6 FADD.FTZ R15, R14, 1 ;  /* 0x3f8000000e0fe421 */ /* 0x002fe20000010000 */
[----:B----4-:R-:W-:Y:S01]  /*f030*/  FADD.FTZ R4, R4, UR6 ;  /* 0x0000000604047e21 */ /* 0x010fe20008010000 */
[----:B------:R-:W-:Y:S02]  /*f040*/  FSETP.GTU.FTZ.AND P0, PT, R2, 20, PT ;  /* 0x41a000000200780b */ /* 0x000fe40003f1c000 */
[----:B------:R-:W0:Y:S01]  /*f050*/  @!P6 MUFU.RCP R10, R15 ;  /* 0x0000000f000ae308 */ /* 0x000e220000001000 */
[----:B------:R-:W-:Y:S02]  /*f060*/  FSETP.GTU.FTZ.AND P1, PT, R3, 20, PT ;  /* 0x41a000000300780b */ /* 0x000fe40003f3c000 */
[----:B------:R-:W-:Y:S01]  /*f070*/  FSETP.GTU.FTZ.AND P2, PT, R4, 20, PT ;  /* 0x41a000000400780b */ /* 0x000fe20003f5c000 */
[----:B------:R-:W-:-:S04]  /*f080*/  FADD.FTZ R5, R5, UR6 ;  /* 0x0000000605057e21 */ /* 0x000fc80008010000 */
[----:B------:R-:W1:Y:S01]  /*f090*/  @!P5 MUFU.RCP R13, R13 ;  /* 0x0000000d000dd308 */ /* 0x000e620000001000 */
[----:B-----5:R-:W-:Y:S01]  /*f0a0*/  @!P3 FMUL.FTZ R17, R17, R16 ;  /* 0x000000101111b220 */ /* 0x020fe20000410000 */
[----:B------:R-:W-:Y:S01]  /*f0b0*/  FSETP.GTU.FTZ.AND P3, PT, R5, 20, PT ;  /* 0x41a000000500780b */ /* 0x000fe20003f7c000 */
[----:B------:R-:W-:Y:S01]  /*f0c0*/  FADD.FTZ R11, R6, UR6 ;  /* 0x00000006060b7e21 */ /* 0x000fe20008010000 */
[----:B------:R-:W-:Y:S01]  /*f0d0*/  @!P0 FMUL.FTZ R2, R2, -1.4426950216293334961 ;  /* 0xbfb8aa3b02028820 */ /* 0x000fe20000410000 */
[----:B------:R-:W-:Y:S01]  /*f0e0*/  FADD.FTZ R14, R9, UR6 ;  /* 0x00000006090e7e21 */ /* 0x000fe20008010000 */
[----:B------:R-:W-:Y:S02]  /*f0f0*/  @!P1 FMUL.FTZ R3, R3, -1.4426950216293334961 ;  /* 0xbfb8aa3b03039820 */ /* 0x000fe40000410000 */
[----:B------:R-:W-:Y:S01]  /*f100*/  @!P2 FMUL.FTZ R6, R4, -1.4426950216293334961 ;  /* 0xbfb8aa3b0406a820 */ /* 0x000fe20000410000 */
[----:B------:R-:W-:Y:S01]  /*f110*/  FADD.FTZ R12, R8, UR6 ;  /* 0x00000006080c7e21 */ /* 0x000fe20008010000 */
[----:B------:R-:W-:Y:S01]  /*f120*/  FSETP.GTU.FTZ.AND P4, PT, R11, 20, PT ;  /* 0x41a000000b00780b */ /* 0x000fe20003f9c000 */
[----:B0-----:R-:W-:Y:S01]  /*f130*/  @!P6 FMUL.FTZ R19, R19, R10 ;  /* 0x0000000a1313e220 */ /* 0x001fe20000410000 */
[----:B------:R-:W-:Y:S01]  /*f140*/  FSETP.GTU.FTZ.AND P6, PT, R14, 20, PT ;  /* 0x41a000000e00780b */ /* 0x000fe20003fdc000 */
[----:B------:R-:W0:Y:S04]  /*f150*/  @!P0 MUFU.EX2 R2, R2 ;  /* 0x0000000200028308 */ /* 0x000e280000000800 */
[----:B------:R-:W2:Y:S01]  /*f160*/  @!P1 MUFU.EX2 R3, R3 ;  /* 0x0000000300039308 */ /* 0x000ea20000000800 */
[----:B-1----:R-:W-:Y:S01]  /*f170*/  @!P5 FMUL.FTZ R18, R18, R13 ;  /* 0x0000000d1212d220 */ /* 0x002fe20000410000 */
[----:B------:R-:W-:-:S02]  /*f180*/  FSETP.GTU.FTZ.AND P5, PT, R12, 20, PT ;  /* 0x41a000000c00780b */ /* 0x000fc40003fbc000 */
[----:B------:R-:W1:Y:S01]  /*f190*/  @!P2 MUFU.EX2 R6, R6 ;  /* 0x000000060006a308 */ /* 0x000e620000000800 */
[----:B------:R-:W-:Y:S01]  /*f1a0*/  @!P3 FMUL.FTZ R8, R5, -1.4426950216293334961 ;  /* 0xbfb8aa3b0508b820 */ /* 0x000fe20000410000 */
[----:B------:R-:W-:Y:S02]  /*f1b0*/  @!P4 FMUL.FTZ R9, R11, -1.4426950216293334961 ;  /* 0xbfb8aa3b0b09c820 */ /* 0x000fe40000410000 */
[----:B------:R-:W-:-:S03]  /*f1c0*/  @!P6 FMUL.FTZ R11, R14, -1.4426950216293334961 ;  /* 0xbfb8aa3b0e0be820 */ /* 0x000fc60000410000 */
[----:B------:R-:W3:Y:S01]  /*f1d0*/  @!P3 MUFU.EX2 R8, R8 ;  /* 0x000000080008b308 */ /* 0x000ee20000000800 */
[----:B0-----:R-:W-:Y:S01]  /*f1e0*/  @!P0 FADD.FTZ R4, R2, 1 ;  /* 0x3f80000002048421 */ /* 0x001fe20000010000 */
[----:B--2---:R-:W-:Y:S02]  /*f1f0*/  @!P1 FADD.FTZ R5, R3, 1 ;  /* 0x3f80000003059421 */ /* 0x004fe40000010000 */
[----:B------:R-:W-:Y:S01]  /*f200*/  @!P5 FMUL.FTZ R10, R12, -1.4426950216293334961 ;  /* 0xbfb8aa3b0c0ad820 */ /* 0x000fe20000410000 */
[----:B------:R-:W0:Y:S01]  /*f210*/  LDS R2, [R59+0x28] ;  /* 0x000028003b027984 */ /* 0x000e220000000800 */
[----:B-1----:R-:W-:-:S03]  /*f220*/  @!P2 FADD.FTZ R6, R6, 1 ;  /* 0x3f8000000606a421 */ /* 0x002fc60000010000 */
[----:B------:R-:W1:Y:S01]  /*f230*/  LDS R3, [R59+0x2c] ;  /* 0x00002c003b037984 */ /* 0x000e620000000800 */
[----:B------:R-:W2:Y:S04]  /*f240*/  @!P4 MUFU.EX2 R9, R9 ;  /* 0x000000090009c308 */ /* 0x000ea80000000800 */
[----:B------:R-:W4:Y:S04]  /*f250*/  @!P6 MUFU.EX2 R11, R11 ;  /* 0x0000000b000be308 */ /* 0x000f280000000800 */
[----:B------:R5:W0:Y:S01]  /*f260*/  @!P0 MUFU.RCP R12, R4 ;  /* 0x00000004000c8308 */ /* 0x000a220000001000 */
[----:B---3--:R-:W-:-:S07]  /*f270*/  @!P3 FADD.FTZ R8, R8, 1 ;  /* 0x3f8000000808b421 */ /* 0x008fce0000010000 */
[----:B------:R3:W1:Y:S01]  /*f280*/  @!P1 MUFU.RCP R13, R5 ;  /* 0x00000005000d9308 */ /* 0x0006620000001000 */
[----:B-----5:R-:W5:Y:S07]  /*f290*/  LDS R4, [R59+0x30] ;  /* 0x000030003b047984 */ /* 0x020f6e0000000800 */
[----:B------:R2:W-:Y:S01]  /*f2a0*/  @!P2 MUFU.RCP R14, R6 ;  /* 0x00000006000ea308 */ /* 0x0005e20000001000 */
[----:B---3--:R-:W3:Y:S07]  /*f2b0*/  LDS R5, [R59+0x34] ;  /* 0x000034003b057984 */ /* 0x008eee0000000800 */
[----:B------:R-:W0:Y:S01]  /*f2c0*/  @!P5 MUFU.EX2 R10, R10 ;  /* 0x0000000a000ad308 */ /* 0x000e220000000800 */
[----:B--2---:R-:W2:Y:S03]  /*f2d0*/  LDS R6, [R59+0x38] ;  /* 0x000038003b067984 */ /* 0x004ea60000000800 */
[----:B------:R1:W-:Y:S01]  /*f2e0*/  @!P3 MUFU.RCP R16, R8 ;  /* 0x000000080010b308 */ /* 0x0003e20000001000 */
[----:B------:R-:W-:Y:S01]  /*f2f0*/  @!P4 FADD.FTZ R9, R9, 1 ;  /* 0x3f8000000909c421 */ /* 0x000fe20000010000 */
[----:B----4-:R-:W-:Y:S01]  /*f300*/  @!P6 FADD.FTZ R11, R11, 1 ;  /* 0x3f8000000b0be421 */ /* 0x010fe20000010000 */
[----:B-1----:R-:W1:Y:S01]  /*f310*/  LDS R8, [R59+0x3c] ;  /* 0x00003c003b087984 */ /* 0x002e620000000800 */
[----:B------:R-:W-:Y:S01]  /*f320*/  BAR.SYNC.DEFER_BLOCKING 0x0 ;  /* 0x0000000000007b1d */ /* 0x000fe20000010000 */
[----:B0-----:R-:W-:-:S05]  /*f330*/  @!P5 FADD.FTZ R10, R10, 1 ;  /* 0x3f8000000a0ad421 */ /* 0x001fca0000010000 */
[----:B------:R-:W0:Y:S01]  /*f340*/  @!P4 MUFU.RCP R9, R9 ;  /* 0x000000090009c308 */ /* 0x000e220000001000 */
[----:B------:R-:W-:-:S07]  /*f350*/  @!P0 FMUL.FTZ R21, R21, R12 ;  /* 0x0000000c15158220 */ /* 0x000fce0000410000 */
[----:B------:R-:W4:Y:S01]  /*f360*/  @!P6 MUFU.RCP R11, R11 ;  /* 0x0000000b000be308 */ /* 0x000f220000001000 */
[----:B------:R-:W-:-:S07]  /*f370*/  ISETP.NE.AND P0, PT, R189, RZ, PT ;  /* 0x000000ffbd00720c */ /* 0x000fce0003f05270 */
[----:B------:R-:W5:Y:S01]  /*f380*/  @!P5 MUFU.RCP R10, R10 ;  /* 0x0000000a000ad308 */ /* 0x000f620000001000 */
[----:B------:R-:W-:Y:S01]  /*f390*/  MOV R12, UR8 ;  /* 0x00000008000c7c02 */ /* 0x000fe20008000f00 */
[----:B------:R-:W-:Y:S01]  /*f3a0*/  STS [R59], R238 ;  /* 0x000000ee3b007388 */ /* 0x000fe20000000800 */
[----:B------:R-:W-:Y:S01]  /*f3b0*/  FADD.FTZ R2, R2, UR6 ;  /* 0x0000000602027e21 */ /* 0x000fe20008010000 */
[----:B------:R-:W-:Y:S01]  /*f3c0*/  FADD.FTZ R3, R3, UR6 ;  /* 0x0000000603037e21 */ /* 0x000fe20008010000 */
[----:B------:R-:W-:Y:S01]  /*f3d0*/  @!P1 FMUL.FTZ R22, R22, R13 ;  /* 0x0000000d16169220 */ /* 0x000fe20000410000 */
[----:B------:R-:W-:Y:S01]  /*f3e0*/  STS [R59+0x4], R237 ;  /* 0x000004ed3b007388 */ /* 0x000fe20000000800 */
[----:B0-----:R-:W-:-:S03]  /*f3f0*/  @!P4 FMUL.FTZ R26, R26, R9 ;  /* 0x000000091a1ac220 */ /* 0x001fc60000410000 */
[----:B------:R-:W-:Y:S01]  /*f400*/  STS [R59+0x8], R234 ;  /* 0x000008ea3b007388 */ /* 0x000fe20000000800 */
[----:B----4-:R-:W-:-:S03]  /*f410*/  @!P6 FMUL.FTZ R178, R178, R11 ;  /* 0x0000000bb2b2e220 */ /* 0x010fc60000410000 */
        /* <DEDUP_REMOVED lines=15> */
[----:B-----5:R-:W-:Y:S01]  /*f510*/  @!P5 FMUL.FTZ R27, R27, R10 ;  /* 0x0000000a1b1bd220 */ /* 0x020fe20000410000 */
[----:B------:R-:W-:Y:S02]  /*f520*/  FADD.FTZ R4, R4, UR6 ;  /* 0x0000000604047e21 */ /* 0x000fe40008010000 */
[----:B------:R-:W-:Y:S01]  /*f530*/  LDS R11, [R78+0x80] ;  /* 0x000080004e0b7984 */ /* 0x000fe20000000800 */
[----:B------:R-:W-:-:S03]  /*f540*/  FSETP.GTU.FTZ.AND P5, PT, R2, 20, PT ;  /* 0x41a000000200780b */ /* 0x000fc60003fbc000 */
[----:B------:R-:W-:Y:S01]  /*f550*/  LDS R13, [R76+0x100] ;  /* 0x000100004c0d7984 */ /* 0x000fe20000000800 */
[----:B------:R-:W-:-:S03]  /*f560*/  FSETP.GTU.FTZ.AND P6, PT, R3, 20, PT ;  /* 0x41a000000300780b */ /* 0x000fc60003fdc000 */
[----:B------:R-:W-:Y:S01]  /*f570*/  LDS R15, [R74+0x180] ;  /* 0x000180004a0f7984 */ /* 0x000fe20000000800 */
[----:B---3--:R-:W-:-:S03]  /*f580*/  FADD.FTZ R5, R5, UR6 ;  /* 0x0000000605057e21 */ /* 0x008fc60008010000 */
[----:B------:R-:W-:Y:S01]  /*f590*/  LDS R29, [R72+0x200] ;  /* 0x00020000481d7984 */ /* 0x000fe20000000800 */
[----:B--2---:R-:W-:-:S03]  /*f5a0*/  FADD.FTZ R6, R6, UR6 ;  /* 0x0000000606067e21 */ /* 0x004fc60008010000 */
        /* <DEDUP_REMOVED lines=14> */
[----:B------:R-:W-:Y:S01]  /*f690*/  @!P3 FMUL.FTZ R25, R25, R16 ;  /* 0x000000101919b220 */ /* 0x000fe20000410000 */
[----:B------:R-:W-:-:S02]  /*f6a0*/  FSETP.GTU.FTZ.AND P4, PT, R4, 20, PT ;  /* 0x41a000000400780b */ /* 0x000fc40003f9c000 */
[----:B------:R-:W-:Y:S02]  /*f6b0*/  FSETP.GTU.FTZ.AND P3, PT, R5, 20, PT ;  /* 0x41a000000500780b */ /* 0x000fe40003f7c000 */
[----:B------:R-:W-:Y:S01]  /*f6c0*/  FSETP.GTU.FTZ.AND P2, PT, R6, 20, PT ;  /* 0x41a000000600780b */ /* 0x000fe20003f5c000 */
[----:B------:R-:W-:Y:S01]  /*f6d0*/  @!P5 FMUL.FTZ R2, R2, -1.4426950216293334961 ;  /* 0xbfb8aa3b0202d820 */ /* 0x000fe20000410000 */
[----:B------:R-:W-:Y:S01]  /*f6e0*/  @!P6 FMUL.FTZ R3, R3, -1.4426950216293334961 ;  /* 0xbfb8aa3b0303e820 */ /* 0x000fe20000410000 */
[----:B-1----:R-:W-:-:S04]  /*f6f0*/  FADD.FTZ R8, R8, UR6 ;  /* 0x0000000608087e21 */ /* 0x002fc80008010000 */
        /* <DEDUP_REMOVED lines=10> */
[----:B------:R-:W3:Y:S01]  /*f7a0*/  S2UR UR8, SR_CTAID.Y ;  /* 0x00000000000879c3 */ /* 0x000ee20000002600 */
[----:B------:R-:W-:Y:S01]  /*f7b0*/  @!P1 FMUL.FTZ R8, R8, -1.4426950216293334961 ;  /* 0xbfb8aa3b08089820 */ /* 0x000fe20000410000 */
[----:B0-----:R-:W-:Y:S01]  /*f7c0*/  @!P5 FADD.FTZ R2, R2, 1 ;  /* 0x3f8000000202d421 */ /* 0x001fe20000010000 */
[----:B-1----:R-:W-:Y:S01]  /*f7d0*/  @!P6 FADD.FTZ R3, R3, 1 ;  /* 0x3f8000000303e421 */ /* 0x002fe20000010000 */
[----:B--2---:R-:W-:-:S03]  /*f7e0*/  @!P4 FADD.FTZ R4, R4, 1 ;  /* 0x3f8000000404c421 */ /* 0x004fc60000010000 */
[----:B------:R-:W0:Y:S01]  /*f7f0*/  @!P1 MUFU.EX2 R8, R8 ;  /* 0x0000000800089308 */ /* 0x000e220000000800 */
[----:B----4-:R-:W-:Y:S01]  /*f800*/  @!P3 FADD.FTZ R5, R5, 1 ;  /* 0x3f8000000505b421 */ /* 0x010fe20000010000 */
[----:B------:R-:W-:Y:S02]  /*f810*/  USHF.R.S32.HI UR31, URZ, 0x1f, UR30 ;  /* 0x0000001fff1f7899 */ /* 0x000fe4000801141e */
[----:B------:R-:W1:Y:S01]  /*f820*/  @!P5 MUFU.RCP R2, R2 ;  /* 0x000000020002d308 */ /* 0x000e620000001000 */
[----:B-----5:R-:W-:Y:S01]  /*f830*/  @!P2 FADD.FTZ R6, R6, 1 ;  /* 0x3f8000000606a421 */ /* 0x020fe20000010000 */
[----:B------:R-:W-:-:S06]  /*f840*/  UIMAD.WIDE.U32 UR10, UR36, UR32, UR30 ;  /* 0x00000020240a72a5 */ /* 0x000fcc000f8e001e */
[----:B------:R-:W2:Y:S01]  /*f850*/  @!P6 MUFU.RCP R3, R3 ;  /* 0x000000030003e308 */ /* 0x000ea20000001000 */
[----:B------:R-:W-:Y:S01]  /*f860*/  UIMAD UR11, UR36, UR33, UR11 ;  /* 0x00000021240b72a4 */ /* 0x000fe2000f8e020b */
[----:B------:R-:W4:Y:S06]  /*f870*/  LDCU.64 UR32, c[0x0][0x550] ;  /* 0x0000aa00ff2077ac */ /* 0x000f2c0008000a00 */
[----:B------:R-:W5:Y:S08]  /*f880*/  @!P4 MUFU.RCP R4, R4 ;  /* 0x000000040004c308 */ /* 0x000f700000001000 */
[----:B------:R-:W4:Y:S08]  /*f890*/  @!P3 MUFU.RCP R5, R5 ;  /* 0x000000050005b308 */ /* 0x000f300000001000 */
[----:B------:R-:W4:Y:S01]  /*f8a0*/  @!P2 MUFU.RCP R6, R6 ;  /* 0x000000060006a308 */ /* 0x000f220000001000 */
[----:B---3--:R-:W-:Y:S01]  /*f8b0*/  UIMAD UR29, UR8, UR35, URZ ;  /* 0x00000023081d72a4 */ /* 0x008fe2000f8e02ff */
[----:B0-----:R-:W-:Y:S01]  /*f8c0*/  @!P1 FADD.FTZ R8, R8, 1 ;  /* 0x3f80000008089421 */ /* 0x001fe20000010000 */
[----:B------:R-:W-:Y:S01]  /*f8d0*/  UIMAD.WIDE.U32 UR10, UR8, UR34, UR10 ;  /* 0x00000022080a72a5 */ /* 0x000fe2000f8e000a */
[----:B-1----:R-:W-:Y:S01]  /*f8e0*/  @!P5 FMUL.FTZ R181, R181, R2 ;  /* 0x00000002b5b5d220 */ /* 0x002fe20000410000 */
[----:B--2---:R-:W-:-:S02]  /*f8f0*/  @!P6 FMUL.FTZ R182, R182, R3 ;  /* 0x00000003b6b6e220 */ /* 0x004fc40000410000 */
[----:B------:R-:W-:Y:S01]  /*f900*/  MOV R2, UR29 ;  /* 0x0000001d00027c02 */ /* 0x000fe20008000f00 */
[----:B------:R-:W0:Y:S01]  /*f910*/  @!P1 MUFU.RCP R8, R8 ;  /* 0x0000000800089308 */ /* 0x000e220000001000 */
[----:B------:R-:W-:Y:S01]  /*f920*/  IADD3 R3, P5, PT, R7, UR10, RZ ;  /* 0x0000000a07037c10 */ /* 0x000fe2000ffbe0ff */
[----:B-----5:R-:W-:Y:S01]  /*f930*/  @!P4 FMUL.FTZ R183, R183, R4 ;  /* 0x00000004b7b7c220 */ /* 0x020fe20000410000 */
[----:B----4-:R-:W-:Y:S01]  /*f940*/  @!P3 FMUL.FTZ R184, R184, R5 ;  /* 0x00000005b8b8b220 */ /* 0x010fe20000410000 */
[-C--:B------:R-:W-:Y:S02]  /*f950*/  ISETP.GE.AND P3, PT, R55, R10.reuse, PT ;  /* 0x0000000a3700720c */ /* 0x080fe40003f66270 */
[----:B------:R-:W-:Y:S01]  /*f960*/  IADD3.X R4, PT, PT, R2, UR11, RZ, P5, !PT ;  /* 0x0000000b02047c10 */ /* 0x000fe2000affe4ff */
[----:B------:R-:W1:Y:S01]  /*f970*/  LDCU.64 UR10, c[0x0][0x518] ;  /* 0x0000a300ff0a77ac */ /* 0x000e620008000a00 */
[----:B------:R-:W-:Y:S01]  /*f980*/  ISETP.GE.AND P4, PT, R57, R10, PT ;  /* 0x0000000a3900720c */ /* 0x000fe20003f86270 */
        /* <DEDUP_REMOVED lines=139> */
[----:B------:R-:W-:-:S02]  /*10240*/  UIADD3 UR14, UP3, UPT, UR14, -0x2000, URZ ;  /* 0xffffe0000e0e7890 */ /* 0x000fc4000ff7e0ff */
[----:B------:R-:W-:Y:S02]  /*10250*/  UIADD3.X UR25, UPT, UPT, UR25, -0x1, URZ, UP1, !UPT ;  /* 0xffffffff19197890 */ /* 0x000fe40008ffe4ff */
[----:B------:R-:W-:Y:S02]  /*10260*/  UIADD3.X UR21, UPT, UPT, UR21, -0x1, URZ, UP2, !UPT ;  /* 0xffffffff15157890 */ /* 0x000fe400097fe4ff */
[----:B------:R-:W-:Y:S01]  /*10270*/  UIADD3.X UR13, UPT, UPT, UR13, -0x1, URZ, UP3, !UPT ;  /* 0xffffffff0d0d7890 */ /* 0x000fe20009ffe4ff */
[----:B------:R-:W-:Y:S01]  /*10280*/  UMOV UR19, UR10 ;  /* 0x0000000a00137c82 */ /* 0x000fe20008000000 */
[----:B0-----:R-:W-:Y:S10]  /*10290*/  BRA.U UP0, `(.L_x_2783) ;  /* 0xffffff0900107547 */ /* 0x001ff4000b83ffff */
.L_x_2653:
        /* <DEDUP_REMOVED lines=45> */
.L_x_2785:
[----:B------:R-:W-:Y:S05]  /*10570*/  BSYNC.RECONVERGENT B0 ;  /* 0x0000000000007941 */ /* 0x000fea0003800200 */
.L_x_2784:
        /* <DEDUP_REMOVED lines=43> */
.L_x_2787:
[----:B------:R-:W-:Y:S05]  /*10830*/  BSYNC.RECONVERGENT B0 ;  /* 0x0000000000007941 */ /* 0x000fea0003800200 */
.L_x_2786:
[----:B------:R-:W-:Y:S05]  /*10840*/  @P0 EXIT ;  /* 0x000000000000094d */ /* 0x000fea0003800000 */
[----:B------:R-:W3:Y:S01]  /*10850*/  S2UR UR9, SR_CgaCtaId ;  /* 0x00000000000979c3 */ /* 0x000ee20000008800 */
[----:B------:R-:W4:Y:S01]  /*10860*/  LDCU.64 UR6, c[0x0][0x4a8] ;  /* 0x00009500ff0677ac */ /* 0x000f220008000a00 */
[----:B0-----:R-:W-:Y:S01]  /*10870*/  MOV R7, R9 ;  /* 0x0000000900077202 */ /* 0x001fe20000000f00 */
[----:B------:R-:W0:Y:S01]  /*10880*/  LDCU UR10, c[0x0][0x360] ;  /* 0x00006c00ff0a77ac */ /* 0x000e220008000800 */
[----:B------:R-:W0:Y:S01]  /*10890*/  LDCU.64 UR12, c[0x0][0x4b0] ;  /* 0x00009600ff0c77ac */ /* 0x000e220008000a00 */
[----:B------:R-:W0:Y:S01]  /*108a0*/  LDCU.64 UR14, c[0x0][0x530] ;  /* 0x0000a600ff0e77ac */ /* 0x000e220008000a00 */
[----:B----4-:R-:W-:-:S03]  /*108b0*/  UIMAD.WIDE.U32 UR4, UR8, UR6, URZ ;  /* 0x00000006080472a5 */ /* 0x010fc6000f8e00ff */
[----:B------:R-:W-:Y:S01]  /*108c0*/  UMOV UR6, 0x400 ;  /* 0x0000040000067882 */ /* 0x000fe20000000000 */
[----:B------:R-:W-:Y:S02]  /*108d0*/  UIMAD UR8, UR8, UR7, UR5 ;  /* 0x00000007080872a4 */ /* 0x000fe4000f8e0205 */
[----:B0--3--:R-:W-:-:S12]  /*108e0*/  ULEA UR6, UR9, UR6, 0x18 ;  /* 0x0000000609067291 */ /* 0x009fd8000f8ec0ff */
.L_x_2788:
[C---:B------:R-:W-:Y:S02]  /*108f0*/  LEA R0, R7.reuse, UR6, 0x3 ;  /* 0x0000000607007c11 */ /* 0x040fe4000f8e18ff */
[----:B------:R-:W-:Y:S02]  /*10900*/  SHF.R.S32.HI R4, RZ, 0x1f, R7 ;  /* 0x0000001fff047819 */ /* 0x000fe40000011407 */
[----:B012---:R-:W-:Y:S01]  /*10910*/  MOV R2, UR4 ;  /* 0x0000000400027c02 */ /* 0x007fe20008000f00 */
        /* <DEDUP_REMOVED lines=16> */
.L_x_2691:
[----:B------:R-:W-:Y:S01]  /*10a20*/  MOV R248, R235 ;  /* 0x000000eb00f87202 */ /* 0x000fe20000000f00 */
[----:B------:R-:W-:Y:S01]  /*10a30*/  HFMA2 R77, -RZ, RZ, 0, 5.9604644775390625e-08 ;  /* 0x00000001ff4d7431 */ /* 0x000fe200000001ff */
[----:B------:R-:W-:Y:S02]  /*10a40*/  MOV R76, RZ ;  /* 0x000000ff004c7202 */ /* 0x000fe40000000f00 */
[----:B------:R-:W-:-:S07]  /*10a50*/  MOV R79, 0xffffffff ;  /* 0xffffffff004f7802 */ /* 0x000fce0000000f00 */
[----:B01---5:R-:W-:Y:S05]  /*10a60*/  WARPSYNC.COLLECTIVE R79, `(.L_x_2789) ;  /* 0x000000004f087348 */ /* 0x023fea0003c00000 */
[----:B------:R2:W3:Y:S02]  /*10a70*/  SHFL.UP P6, R251, R248, R77, R76 ;  /* 0x0400004df8fb7389 */ /* 0x0004e400000c004c */
[----:B0123-5:R-:W-:Y:S05]  /*10a80*/  ENDCOLLECTIVE ;  /* 0x000000000000791b */ /* 0x02ffea0003800000 */
.L_x_2789:
[----:B------:R-:W-:Y:S02]  /*10a90*/  MOV R248, R236 ;  /* 0x000000ec00f87202 */ /* 0x000fe40000000f00 */
[----:B------:R-:W-:-:S07]  /*10aa0*/  MOV R78, R251 ;  /* 0x000000fb004e7202 */ /* 0x000fce0000000f00 */
[----:B------:R-:W-:Y:S05]  /*10ab0*/  WARPSYNC.COLLECTIVE R79, `(.L_x_2790) ;  /* 0x000000004f087348 */ /* 0x000fea0003c00000 */
[----:B------:R0:W1:Y:S02]  /*10ac0*/  SHFL.UP P6, R251, R248, R77, R76 ;  /* 0x0400004df8fb7389 */ /* 0x00006400000c004c */
[----:B01----:R-:W-:Y:S05]  /*10ad0*/  ENDCOLLECTIVE ;  /* 0x000000000000791b */ /* 0x003fea0003800000 */
.L_x_2790:
[----:B------:R-:W-:Y:S02]  /*10ae0*/  MOV R248, R245 ;  /* 0x000000f500f87202 */ /* 0x000fe40000000f00 */
[----:B------:R-:W-:-:S07]  /*10af0*/  MOV R223, R251 ;  /* 0x000000fb00df7202 */ /* 0x000fce0000000f00 */
[----:B------:R-:W-:Y:S05]  /*10b00*/  WARPSYNC.COLLECTIVE R79, `(.L_x_2791) ;  /* 0x000000004f087348 */ /* 0x000fea0003c00000 */
[----:B------:R0:W1:Y:S02]  /*10b10*/  SHFL.UP P6, R251, R248, R77, R76 ;  /* 0x0400004df8fb7389 */ /* 0x00006400000c004c */
[----:B01----:R-:W-:Y:S05]  /*10b20*/  ENDCOLLECTIVE ;  /* 0x000000000000791b */ /* 0x003fea0003800000 */
.L_x_2791:
[----:B------:R-:W-:Y:S02]  /*10b30*/  MOV R248, R246 ;  /* 0x000000f600f87202 */ /* 0x000fe40000000f00 */
[----:B------:R-:W-:-:S07]  /*10b40*/  MOV R247, R251 ;  /* 0x000000fb00f77202 */ /* 0x000fce0000000f00 */
[----:B------:R-:W-:Y:S05]  /*10b50*/  WARPSYNC.COLLECTIVE R79, `(.L_x_2792) ;  /* 0x000000004f087348 */ /* 0x000fea0003c00000 */
[----:B------:R0:W1:Y:S02]  /*10b60*/  SHFL.UP P6, R251, R248, R77, R76 ;  /* 0x0400004df8fb7389 */ /* 0x00006400000c004c */
[----:B01----:R-:W-:Y:S05]  /*10b70*/  ENDCOLLECTIVE ;  /* 0x000000000000791b */ /* 0x003fea0003800000 */
.L_x_2792:
        /* <DEDUP_REMOVED lines=17> */
.L_x_2793:
[----:B------:R-:W-:Y:S02]  /*10c90*/  MOV R248, R236 ;  /* 0x000000ec00f87202 */ /* 0x000fe40000000f00 */
[----:B------:R-:W-:-:S07]  /*10ca0*/  MOV R78, R251 ;  /* 0x000000fb004e7202 */ /* 0x000fce0000000f00 */
[----:B------:R-:W-:Y:S05]  /*10cb0*/  WARPSYNC.COLLECTIVE R79, `(.L_x_2794) ;  /* 0x000000004f087348 */ /* 0x000fea0003c00000 */
[----:B------:R0:W1:Y:S02]  /*10cc0*/  SHFL.UP P6, R251, R248, R77, R76 ;  /* 0x0400004df8fb7389 */ /* 0x00006400000c004c */
[----:B01----:R-:W-:Y:S05]  /*10cd0*/  ENDCOLLECTIVE ;  /* 0x000000000000791b */ /* 0x003fea0003800000 */
.L_x_2794:
[----:B------:R-:W-:Y:S02]  /*10ce0*/  MOV R248, R245 ;  /* 0x000000f500f87202 */ /* 0x000fe40000000f00 */
[----:B------:R-:W-:-:S07]  /*10cf0*/  MOV R223, R251 ;  /* 0x000000fb00df7202 */ /* 0x000fce0000000f00 */
[----:B------:R-:W-:Y:S05]  /*10d00*/  WARPSYNC.COLLECTIVE R79, `(.L_x_2795) ;  /* 0x000000004f087348 */ /* 0x000fea0003c00000 */
[----:B------:R0:W1:Y:S02]  /*10d10*/  SHFL.UP P6, R251, R248, R77, R76 ;  /* 0x0400004df8fb7389 */ /* 0x00006400000c004c */
[----:B01----:R-:W-:Y:S05]  /*10d20*/  ENDCOLLECTIVE ;  /* 0x000000000000791b */ /* 0x003fea0003800000 */
.L_x_2795:
[----:B------:R-:W-:Y:S02]  /*10d30*/  MOV R248, R246 ;  /* 0x000000f600f87202 */ /* 0x000fe40000000f00 */
[----:B------:R-:W-:-:S07]  /*10d40*/  MOV R247, R251 ;  /* 0x000000fb00f77202 */ /* 0x000fce0000000f00 */
[----:B------:R-:W-:Y:S05]  /*10d50*/  WARPSYNC.COLLECTIVE R79, `(.L_x_2796) ;  /* 0x000000004f087348 */ /* 0x000fea0003c00000 */
[----:B------:R0:W1:Y:S02]  /*10d60*/  SHFL.UP P6, R251, R248, R77, R76 ;  /* 0x0400004df8fb7389 */ /* 0x00006400000c004c */
[----:B01----:R-:W-:Y:S05]  /*10d70*/  ENDCOLLECTIVE ;  /* 0x000000000000791b */ /* 0x003fea0003800000 */
.L_x_2796:
        /* <DEDUP_REMOVED lines=17> */
.L_x_2797:
[----:B------:R-:W-:Y:S02]  /*10e90*/  MOV R248, R236 ;  /* 0x000000ec00f87202 */ /* 0x000fe40000000f00 */
[----:B------:R-:W-:-:S07]  /*10ea0*/  MOV R78, R251 ;  /* 0x000000fb004e7202 */ /* 0x000fce0000000f00 */
[----:B------:R-:W-:Y:S05]  /*10eb0*/  WARPSYNC.COLLECTIVE R79, `(.L_x_2798) ;  /* 0x000000004f087348 */ /* 0x000fea0003c00000 */
[----:B------:R0:W1:Y:S02]  /*10ec0*/  SHFL.UP P6, R251, R248, R77, R76 ;  /* 0x0400004df8fb7389 */ /* 0x00006400000c004c */
[----:B01----:R-:W-:Y:S05]  /*10ed0*/  ENDCOLLECTIVE ;  /* 0x000000000000791b */ /* 0x003fea0003800000 */
.L_x_2798:
[----:B------:R-:W-:Y:S02]  /*10ee0*/  MOV R248, R245 ;  /* 0x000000f500f87202 */ /* 0x000fe40000000f00 */
[----:B------:R-:W-:-:S07]  /*10ef0*/  MOV R223, R251 ;  /* 0x000000fb00df7202 */ /* 0x000fce0000000f00 */
[----:B------:R-:W-:Y:S05]  /*10f00*/  WARPSYNC.COLLECTIVE R79, `(.L_x_2799) ;  /* 0x000000004f087348 */ /* 0x000fea0003c00000 */
[----:B------:R0:W1:Y:S02]  /*10f10*/  SHFL.UP P6, R251, R248, R77, R76 ;  /* 0x0400004df8fb7389 */ /* 0x00006400000c004c */
[----:B01----:R-:W-:Y:S05]  /*10f20*/  ENDCOLLECTIVE ;  /* 0x000000000000791b */ /* 0x003fea0003800000 */
.L_x_2799:
[----:B------:R-:W-:Y:S02]  /*10f30*/  MOV R248, R246 ;  /* 0x000000f600f87202 */ /* 0x000fe40000000f00 */
[----:B------:R-:W-:-:S07]  /*10f40*/  MOV R247, R251 ;  /* 0x000000fb00f77202 */ /* 0x000fce0000000f00 */
[----:B------:R-:W-:Y:S05]  /*10f50*/  WARPSYNC.COLLECTIVE R79, `(.L_x_2800) ;  /* 0x000000004f087348 */ /* 0x000fea0003c00000 */
[----:B------:R0:W1:Y:S02]  /*10f60*/  SHFL.UP P6, R251, R248, R77, R76 ;  /* 0x0400004df8fb7389 */ /* 0x00006400000c004c */
[----:B01----:R-:W-:Y:S05]  /*10f70*/  ENDCOLLECTIVE ;  /* 0x000000000000791b */ /* 0x003fea0003800000 */
.L_x_2800:
        /* <DEDUP_REMOVED lines=17> */
.L_x_2801:
[----:B------:R-:W-:Y:S02]  /*11090*/  MOV R248, R236 ;  /* 0x000000ec00f87202 */ /* 0x000fe40000000f00 */
[----:B------:R-:W-:-:S07]  /*110a0*/  MOV R78, R251 ;  /* 0x000000fb004e7202 */ /* 0x000fce0000000f00 */
[----:B------:R-:W-:Y:S05]  /*110b0*/  WARPSYNC.COLLECTIVE R79, `(.L_x_2802) ;  /* 0x000000004f087348 */ /* 0x000fea0003c00000 */
[----:B------:R0:W1:Y:S02]  /*110c0*/  SHFL.UP P6, R251, R248, R77, R76 ;  /* 0x0400004df8fb7389 */ /* 0x00006400000c004c */
[----:B01----:R-:W-:Y:S05]  /*110d0*/  ENDCOLLECTIVE ;  /* 0x000000000000791b */ /* 0x003fea0003800000 */
.L_x_2802:
[----:B------:R-:W-:Y:S02]  /*110e0*/  MOV R248, R245 ;  /* 0x000000f500f87202 */ /* 0x000fe40000000f00 */
[----:B------:R-:W-:-:S07]  /*110f0*/  MOV R223, R251 ;  /* 0x000000fb00df7202 */ /* 0x000fce0000000f00 */
[----:B------:R-:W-:Y:S05]  /*11100*/  WARPSYNC.COLLECTIVE R79, `(.L_x_2803) ;  /* 0x000000004f087348 */ /* 0x000fea0003c00000 */
[----:B------:R0:W1:Y:S02]  /*11110*/  SHFL.UP P6, R251, R248, R77, R76 ;  /* 0x0400004df8fb7389 */ /* 0x00006400000c004c */
[----:B01----:R-:W-:Y:S05]  /*11120*/  ENDCOLLECTIVE ;  /* 0x000000000000791b */ /* 0x003fea0003800000 */
.L_x_2803:
[----:B------:R-:W-:Y:S02]  /*11130*/  MOV R248, R246 ;  /* 0x000000f600f87202 */ /* 0x000fe40000000f00 */
[----:B------:R-:W-:-:S07]  /*11140*/  MOV R247, R251 ;  /* 0x000000fb00f77202 */ /* 0x000fce0000000f00 */
[----:B------:R-:W-:Y:S05]  /*11150*/  WARPSYNC.COLLECTIVE R79, `(.L_x_2804) ;  /* 0x000000004f087348 */ /* 0x000fea0003c00000 */
[----:B------:R0:W1:Y:S02]  /*11160*/  SHFL.UP P6, R251, R248, R77, R76 ;  /* 0x0400004df8fb7389 */ /* 0x00006400000c004c */
[----:B01----:R-:W-:Y:S05]  /*11170*/  ENDCOLLECTIVE ;  /* 0x000000000000791b */ /* 0x003fea0003800000 */
.L_x_2804:
        /* <DEDUP_REMOVED lines=17> */
.L_x_2805:
[----:B------:R-:W-:Y:S02]  /*11290*/  MOV R248, R236 ;  /* 0x000000ec00f87202 */ /* 0x000fe40000000f00 */
[----:B------:R-:W-:-:S07]  /*112a0*/  MOV R78, R251 ;  /* 0x000000fb004e7202 */ /* 0x000fce0000000f00 */
[----:B------:R-:W-:Y:S05]  /*112b0*/  WARPSYNC.COLLECTIVE R79, `(.L_x_2806) ;  /* 0x000000004f087348 */ /* 0x000fea0003c00000 */
[----:B------:R0:W1:Y:S02]  /*112c0*/  SHFL.UP P6, R251, R248, R77, R76 ;  /* 0x0400004df8fb7389 */ /* 0x00006400000c004c */
[----:B01----:R-:W-:Y:S05]  /*112d0*/  ENDCOLLECTIVE ;  /* 0x000000000000791b */ /* 0x003fea0003800000 */
.L_x_2806:
[----:B------:R-:W-:Y:S02]  /*112e0*/  MOV R248, R245 ;  /* 0x000000f500f87202 */ /* 0x000fe40000000f00 */
[----:B------:R-:W-:-:S07]  /*112f0*/  MOV R223, R251 ;  /* 0x000000fb00df7202 */ /* 0x000fce0000000f00 */
[----:B------:R-:W-:Y:S05]  /*11300*/  WARPSYNC.COLLECTIVE R79, `(.L_x_2807) ;  /* 0x000000004f087348 */ /* 0x000fea0003c00000 */
[----:B------:R0:W1:Y:S02]  /*11310*/  SHFL.UP P6, R251, R248, R77, R76 ;  /* 0x0400004df8fb7389 */ /* 0x00006400000c004c */
[----:B01----:R-:W-:Y:S05]  /*11320*/  ENDCOLLECTIVE ;  /* 0x000000000000791b */ /* 0x003fea0003800000 */
.L_x_2807:
[----:B------:R-:W-:Y:S02]  /*11330*/  MOV R248, R246 ;  /* 0x000000f600f87202 */ /* 0x000fe40000000f00 */
[----:B------:R-:W-:-:S07]  /*11340*/  MOV R247, R251 ;  /* 0x000000fb00f77202 */ /* 0x000fce0000000f00 */
[----:B------:R-:W-:Y:S05]  /*11350*/  WARPSYNC.COLLECTIVE R79, `(.L_x_2808) ;  /* 0x000000004f087348 */ /* 0x000fea0003c00000 */
[----:B------:R0:W1:Y:S02]  /*11360*/  SHFL.UP P6, R251, R248, R77, R76 ;  /* 0x0400004df8fb7389 */ /* 0x00006400000c004c */
[----:B01----:R-:W-:Y:S05]  /*11370*/  ENDCOLLECTIVE ;  /* 0x000000000000791b */ /* 0x003fea0003800000 */
.L_x_2808:
[----:B------:R-:W-:Y:S01]  /*11380*/  MOV R76, R251 ;  /* 0x000000fb004c7202 */ /* 0x000fe20000000f00 */
[----:B------:R-:W-:Y:S06]  /*11390*/  BRA `(.L_x_2809) ;  /* 0xffffff7000907947 */ /* 0x000fec000383ffff */
.L_x_2692:
        /* <DEDUP_REMOVED lines=8> */
.L_x_2811:
[----:B------:R-:W-:Y:S05]  /*11420*/  BSYNC B0 ;  /* 0x0000000000007941 */ /* 0x000fea0003800000 */
.L_x_2810:
[----:B------:R-:W-:Y:S05]  /*11430*/  BRA `(.L_x_2812) ;  /* 0xffffff70009c7947 */ /* 0x000fea000383ffff */
.L_x_2693:
        /* <DEDUP_REMOVED lines=8> */
.L_x_2814:
[----:B------:R-:W-:Y:S05]  /*114c0*/  BSYNC B0 ;  /* 0x0000000000007941 */ /* 0x000fea0003800000 */
.L_x_2813:
[----:B------:R-:W-:Y:S05]  /*114d0*/  BRA `(.L_x_2815) ;  /* 0xffffff70007c7947 */ /* 0x000fea000383ffff */
.L_x_2694:
        /* <DEDUP_REMOVED lines=8> */
.L_x_2817:
[----:B------:R-:W-:Y:S05]  /*11560*/  BSYNC B0 ;  /* 0x0000000000007941 */ /* 0x000fea0003800000 */
.L_x_2816:
[----:B------:R-:W-:Y:S05]  /*11570*/  BRA `(.L_x_2818) ;  /* 0xffffff70005c7947 */ /* 0x000fea000383ffff */
.L_x_2695:
        /* <DEDUP_REMOVED lines=8> */
.L_x_2820:
[----:B------:R-:W-:Y:S05]  /*11600*/  BSYNC B0 ;  /* 0x0000000000007941 */ /* 0x000fea0003800000 */
.L_x_2819:
[----:B------:R-:W-:Y:S05]  /*11610*/  BRA `(.L_x_2821) ;  /* 0xffffff70003c7947 */ /* 0x000fea000383ffff */
.L_x_2696:
        /* <DEDUP_REMOVED lines=8> */
.L_x_2823:
[----:B------:R-:W-:Y:S05]  /*116a0*/  BSYNC B0 ;  /* 0x0000000000007941 */ /* 0x000fea0003800000 */
.L_x_2822:
        /* <DEDUP_REMOVED lines=9> */
.L_x_2824:
[----:B------:R-:W-:Y:S02]  /*11740*/  MOV R248, R245 ;  /* 0x000000f500f87202 */ /* 0x000fe40000000f00 */
[----:B------:R-:W-:-:S07]  /*11750*/  MOV R236, R251 ;  /* 0x000000fb00ec7202 */ /* 0x000fce0000000f00 */
[----:B------:R-:W-:Y:S05]  /*11760*/  WARPSYNC.COLLECTIVE R79, `(.L_x_2825) ;  /* 0x000000004f087348 */ /* 0x000fea0003c00000 */
[----:B------:R0:W1:Y:S02]  /*11770*/  SHFL.UP P6, R251, R248, R77, R76 ;  /* 0x0400004df8fb7389 */ /* 0x00006400000c004c */
[----:B01----:R-:W-:Y:S05]  /*11780*/  ENDCOLLECTIVE ;  /* 0x000000000000791b */ /* 0x003fea0003800000 */
.L_x_2825:
[----:B------:R-:W-:Y:S02]  /*11790*/  MOV R248, R246 ;  /* 0x000000f600f87202 */ /* 0x000fe40000000f00 */
[----:B------:R-:W-:-:S07]  /*117a0*/  MOV R245, R251 ;  /* 0x000000fb00f57202 */ /* 0x000fce0000000f00 */
[----:B------:R-:W-:Y:S05]  /*117b0*/  WARPSYNC.COLLECTIVE R79, `(.L_x_2826) ;  /* 0x000000004f087348 */ /* 0x000fea0003c00000 */
[----:B------:R0:W1:Y:S02]  /*117c0*/  SHFL.UP P6, R251, R248, R77, R76 ;  /* 0x0400004df8fb7389 */ /* 0x00006400000c004c */
[----:B01----:R-:W-:Y:S05]  /*117d0*/  ENDCOLLECTIVE ;  /* 0x000000000000791b */ /* 0x003fea0003800000 */
.L_x_2826:
[----:B------:R-:W-:Y:S01]  /*117e0*/  HFMA2 R77, -RZ, RZ, 0, 0 ;  /* 0x00000000ff4d7431 */ /* 0x000fe200000001ff */
[----:B------:R-:W-:-:S07]  /*117f0*/  MOV R76, 0x1f ;  /* 0x0000001f004c7802 */ /* 0x000fce0000000f00 */
[----:B------:R-:W-:Y:S05]  /*11800*/  WARPSYNC.COLLECTIVE R79, `(.L_x_2827) ;  /* 0x000000004f087348 */ /* 0x000fea0003c00000 */
[----:B------:R0:W1:Y:S02]  /*11810*/  SHFL.IDX P3, R223, R78, R77, R76 ;  /* 0x0000004d4edf7389 */ /* 0x000064000006004c */
[----:B01----:R-:W-:Y:S05]  /*11820*/  ENDCOLLECTIVE ;  /* 0x000000000000791b */ /* 0x003fea0003800000 */
.L_x_2827:
[----:B------:R-:W-:Y:S02]  /*11830*/  MOV R246, R251 ;  /* 0x000000fb00f67202 */ /* 0x000fe40000000f00 */
[----:B------:R-:W-:Y:S02]  /*11840*/  MOV R78, R61 ;  /* 0x0000003d004e7202 */ /* 0x000fe40000000f00 */
[----:B------:R-:W-:-:S07]  /*11850*/  MOV R60, R223 ;  /* 0x000000df003c7202 */ /* 0x000fce0000000f00 */
[----:B------:R-:W-:Y:S05]  /*11860*/  WARPSYNC.COLLECTIVE R79, `(.L_x_2828) ;  /* 0x000000004f087348 */ /* 0x000fea0003c00000 */
[----:B------:R0:W1:Y:S02]  /*11870*/  SHFL.IDX P3, R223, R78, R77, R76 ;  /* 0x0000004d4edf7389 */ /* 0x000064000006004c */
[----:B01----:R-:W-:Y:S05]  /*11880*/  ENDCOLLECTIVE ;  /* 0x000000000000791b */ /* 0x003fea0003800000 */
.L_x_2828:
[----:B------:R-:W-:Y:S02]  /*11890*/  MOV R78, R62 ;  /* 0x0000003e004e7202 */ /* 0x000fe40000000f00 */
[----:B------:R-:W-:-:S07]  /*118a0*/  MOV R61, R223 ;  /* 0x000000df003d7202 */ /* 0x000fce0000000f00 */
[----:B------:R-:W-:Y:S05]  /*118b0*/  WARPSYNC.COLLECTIVE R79, `(.L_x_2829) ;  /* 0x000000004f087348 */ /* 0x000fea0003c00000 */
[----:B------:R0:W1:Y:S02]  /*118c0*/  SHFL.IDX P3, R223, R78, R77, R76 ;  /* 0x0000004d4edf7389 */ /* 0x000064000006004c */
[----:B01----:R-:W-:Y:S05]  /*118d0*/  ENDCOLLECTIVE ;  /* 0x000000000000791b */ /* 0x003fea0003800000 */
.L_x_2829:
[----:B------:R-:W-:Y:S02]  /*118e0*/  MOV R78, R63 ;  /* 0x0000003f004e7202 */ /* 0x000fe40000000f00 */
[----:B------:R-:W-:-:S07]  /*118f0*/  MOV R62, R223 ;  /* 0x000000df003e7202 */ /* 0x000fce0000000f00 */
[----:B------:R-:W-:Y:S05]  /*11900*/  WARPSYNC.COLLECTIVE R79, `(.L_x_2830) ;  /* 0x000000004f087348 */ /* 0x000fea0003c00000 */
[----:B------:R0:W1:Y:S02]  /*11910*/  SHFL.IDX P3, R223, R78, R77, R76 ;  /* 0x0000004d4edf7389 */ /* 0x000064000006004c */
[----:B01----:R-:W-:Y:S05]  /*11920*/  ENDCOLLECTIVE ;  /* 0x000000000000791b */ /* 0x003fea0003800000 */
.L_x_2830:
[----:B------:R-:W-:Y:S01]  /*11930*/  MOV R63, R223 ;  /* 0x000000df003f7202 */ /* 0x000fe20000000f00 */
[----:B------:R-:W-:Y:S06]  /*11940*/  BRA `(.L_x_2831) ;  /* 0xffffff6c00987947 */ /* 0x000fec000383ffff */
.L_x_2698:
[----:B------:R-:W-:Y:S01]  /*11950*/  MOV R252, R245 ;  /* 0x000000f500fc7202 */ /* 0x000fe20000000f00 */
[----:B------:R-:W-:Y:S01]  /*11960*/  HFMA2 R251, -RZ, RZ, 0, 5.9604644775390625e-08 ;  /* 0x00000001fffb7431 */ /* 0x000fe200000001ff */
[----:B------:R-:W-:Y:S02]  /*11970*/  MOV R76, 0x1f ;  /* 0x0000001f004c7802 */ /* 0x000fe40000000f00 */
[----:B------:R-:W-:-:S07]  /*11980*/  MOV R79, 0xffffffff ;  /* 0xffffffff004f7802 */ /* 0x000fce0000000f00 */
[----:B------:R-:W-:Y:S05]  /*11990*/  WARPSYNC.COLLECTIVE R79, `(.L_x_2832) ;  /* 0x000000004f087348 */ /* 0x000fea0003c00000 */
[----:B------:R0:W1:Y:S02]  /*119a0*/  SHFL.DOWN P1, R223, R252, R251, R76 ;  /* 0x080000fbfcdf7389 */ /* 0x000064000002004c */
[----:B01----:R-:W-:Y:S05]  /*119b0*/  ENDCOLLECTIVE ;  /* 0x000000000000791b */ /* 0x003fea0003800000 */
.L_x_2832:
[----:B------:R-:W-:Y:S02]  /*119c0*/  MOV R252, R246 ;  /* 0x000000f600fc7202 */ /* 0x000fe40000000f00 */
[----:B------:R-:W-:-:S07]  /*119d0*/  MOV R77, R223 ;  /* 0x000000df004d7202 */ /* 0x000fce0000000f00 */
[----:B------:R-:W-:Y:S05]  /*119e0*/  WARPSYNC.COLLECTIVE R79, `(.L_x_2833) ;  /* 0x000000004f087348 */ /* 0x000fea0003c00000 */
[----:B------:R0:W1:Y:S02]  /*119f0*/  SHFL.DOWN P1, R223, R252, R251, R76 ;  /* 0x080000fbfcdf7389 */ /* 0x000064000002004c */
[----:B01----:R-:W-:Y:S05]  /*11a00*/  ENDCOLLECTIVE ;  /* 0x000000000000791b */ /* 0x003fea0003800000 */
.L_x_2833:
[----:B------:R-:W-:Y:S02]  /*11a10*/  MOV R252, R247 ;  /* 0x000000f700fc7202 */ /* 0x000fe40000000f00 */
[----:B------:R-:W-:-:S07]  /*11a20*/  MOV R78, R223 ;  /* 0x000000df004e7202 */ /* 0x000fce0000000f00 */
[----:B------:R-:W-:Y:S05]  /*11a30*/  WARPSYNC.COLLECTIVE R79, `(.L_x_2834) ;  /* 0x000000004f087348 */ /* 0x000fea0003c00000 */
[----:B------:R0:W1:Y:S02]  /*11a40*/  SHFL.DOWN P1, R223, R252, R251, R76 ;  /* 0x080000fbfcdf7389 */ /* 0x000064000002004c */
[----:B01----:R-:W-:Y:S05]  /*11a50*/  ENDCOLLECTIVE ;  /* 0x000000000000791b */ /* 0x003fea0003800000 */
.L_x_2834:
[----:B------:R-:W-:Y:S02]  /*11a60*/  MOV R252, R248 ;  /* 0x000000f800fc7202 */ /* 0x000fe40000000f00 */
[----:B------:R-:W-:-:S07]  /*11a70*/  MOV R123, R223 ;  /* 0x000000df007b7202 */ /* 0x000fce0000000f00 */
[----:B------:R-:W-:Y:S05]  /*11a80*/  WARPSYNC.COLLECTIVE R79, `(.L_x_2835) ;  /* 0x000000004f087348 */ /* 0x000fea0003c00000 */
[----:B------:R0:W1:Y:S02]  /*11a90*/  SHFL.DOWN P1, R223, R252, R251, R76 ;  /* 0x080000fbfcdf7389 */ /* 0x000064000002004c */
[----:B01----:R-:W-:Y:S05]  /*11aa0*/  ENDCOLLECTIVE ;  /* 0x000000000000791b */ /* 0x003fea0003800000 */
.L_x_2835:
[----:B------:R-:W-:Y:S01]  /*11ab0*/  MOV R76, R223 ;  /* 0x000000df004c7202 */ /* 0x000fe20000000f00 */
[----:B------:R-:W-:Y:S06]  /*11ac0*/  BRA `(.L_x_2836) ;  /* 0xffffff8000b87947 */ /* 0x000fec000383ffff */
.L_x_2701:
        /* <DEDUP_REMOVED lines=8> */
.L_x_2838:
[----:B------:R-:W-:Y:S05]  /*11b50*/  BSYNC B0 ;  /* 0x0000000000007941 */ /* 0x000fea0003800000 */
.L_x_2837:
        /* <DEDUP_REMOVED lines=8> */
.L_x_2839:
[----:B------:R-:W-:Y:S02]  /*11be0*/  MOV R252, R247 ;  /* 0x000000f700fc7202 */ /* 0x000fe40000000f00 */
[----:B------:R-:W-:-:S07]  /*11bf0*/  MOV R78, R223 ;  /* 0x000000df004e7202 */ /* 0x000fce0000000f00 */
[----:B------:R-:W-:Y:S05]  /*11c00*/  WARPSYNC.COLLECTIVE R79, `(.L_x_2840) ;  /* 0x000000004f087348 */ /* 0x000fea0003c00000 */
[----:B------:R0:W1:Y:S02]  /*11c10*/  SHFL.DOWN P1, R223, R252, R251, R76 ;  /* 0x080000fbfcdf7389 */ /* 0x000064000002004c */
[----:B01----:R-:W-:Y:S05]  /*11c20*/  ENDCOLLECTIVE ;  /* 0x000000000000791b */ /* 0x003fea0003800000 */
.L_x_2840:
[----:B------:R-:W-:Y:S02]  /*11c30*/  MOV R252, R248 ;  /* 0x000000f800fc7202 */ /* 0x000fe40000000f00 */
[----:B------:R-:W-:-:S07]  /*11c40*/  MOV R123, R223 ;  /* 0x000000df007b7202 */ /* 0x000fce0000000f00 */
[----:B------:R-:W-:Y:S05]  /*11c50*/  WARPSYNC.COLLECTIVE R79, `(.L_x_2841) ;  /* 0x000000004f087348 */ /* 0x000fea0003c00000 */
[----:B------:R0:W1:Y:S02]  /*11c60*/  SHFL.DOWN P1, R223, R252, R251, R76 ;  /* 0x080000fbfcdf7389 */ /* 0x000064000002004c */
[----:B01----:R-:W-:Y:S05]  /*11c70*/  ENDCOLLECTIVE ;  /* 0x000000000000791b */ /* 0x003fea0003800000 */
.L_x_2841:
[----:B------:R-:W-:Y:S01]  /*11c80*/  MOV R79, R223 ;  /* 0x000000df004f7202 */ /* 0x000fe20000000f00 */
[----:B------:R-:W-:Y:S06]  /*11c90*/  BRA `(.L_x_2842) ;  /* 0xffffff80009c7947 */ /* 0x000fec000383ffff */
.L_x_2704:
        /* <DEDUP_REMOVED lines=8> */
.L_x_2844:
[----:B------:R-:W-:Y:S05]  /*11d20*/  BSYNC B0 ;  /* 0x0000000000007941 */ /* 0x000fea0003800000 */
.L_x_2843:
        /* <DEDUP_REMOVED lines=8> */
.L_x_2845:
[----:B------:R-:W-:Y:S02]  /*11db0*/  MOV R252, R247 ;  /* 0x000000f700fc7202 */ /* 0x000fe40000000f00 */
[----:B------:R-:W-:-:S07]  /*11dc0*/  MOV R78, R223 ;  /* 0x000000df004e7202 */ /* 0x000fce0000000f00 */
[----:B------:R-:W-:Y:S05]  /*11dd0*/  WARPSYNC.COLLECTIVE R79, `(.L_x_2846) ;  /* 0x000000004f087348 */ /* 0x000fea0003c00000 */
[----:B------:R0:W1:Y:S02]  /*11de0*/  SHFL.DOWN P1, R223, R252, R251, R76 ;  /* 0x080000fbfcdf7389 */ /* 0x000064000002004c */
[----:B01----:R-:W-:Y:S05]  /*11df0*/  ENDCOLLECTIVE ;  /* 0x000000000000791b */ /* 0x003fea0003800000 */
.L_x_2846:
[----:B------:R-:W-:Y:S02]  /*11e00*/  MOV R252, R248 ;  /* 0x000000f800fc7202 */ /* 0x000fe40000000f00 */
[----:B------:R-:W-:-:S07]  /*11e10*/  MOV R123, R223 ;  /* 0x000000df007b7202 */ /* 0x000fce0000000f00 */
[----:B------:R-:W-:Y:S05]  /*11e20*/  WARPSYNC.COLLECTIVE R79, `(.L_x_2847) ;  /* 0x000000004f087348 */ /* 0x000fea0003c00000 */
[----:B------:R0:W1:Y:S02]  /*11e30*/  SHFL.DOWN P1, R223, R252, R251, R76 ;  /* 0x080000fbfcdf7389 */ /* 0x000064000002004c */
[----:B01----:R-:W-:Y:S05]  /*11e40*/  ENDCOLLECTIVE ;  /* 0x000000000000791b */ /* 0x003fea0003800000 */
.L_x_2847:
[----:B------:R-:W-:Y:S01]  /*11e50*/  MOV R79, R223 ;  /* 0x000000df004f7202 */ /* 0x000fe20000000f00 */
[----:B------:R-:W-:Y:S06]  /*11e60*/  BRA `(.L_x_2848) ;  /* 0xffffff8000807947 */ /* 0x000fec000383ffff */
.L_x_2707:
        /* <DEDUP_REMOVED lines=8> */
.L_x_2850:
[----:B------:R-:W-:Y:S05]  /*11ef0*/  BSYNC B0 ;  /* 0x0000000000007941 */ /* 0x000fea0003800000 */
.L_x_2849:
        /* <DEDUP_REMOVED lines=8> */
.L_x_2851:
[----:B------:R-:W-:Y:S02]  /*11f80*/  MOV R252, R247 ;  /* 0x000000f700fc7202 */ /* 0x000fe40000000f00 */
[----:B------:R-:W-:-:S07]  /*11f90*/  MOV R78, R223 ;  /* 0x000000df004e7202 */ /* 0x000fce0000000f00 */
[----:B------:R-:W-:Y:S05]  /*11fa0*/  WARPSYNC.COLLECTIVE R79, `(.L_x_2852) ;  /* 0x000000004f087348 */ /* 0x000fea0003c00000 */
[----:B------:R0:W1:Y:S02]  /*11fb0*/  SHFL.DOWN P1, R223, R252, R251, R76 ;  /* 0x080000fbfcdf7389 */ /* 0x000064000002004c */
[----:B01----:R-:W-:Y:S05]  /*11fc0*/  ENDCOLLECTIVE ;  /* 0x000000000000791b */ /* 0x003fea0003800000 */
.L_x_2852:
[----:B------:R-:W-:Y:S02]  /*11fd0*/  MOV R252, R248 ;  /* 0x000000f800fc7202 */ /* 0x000fe40000000f00 */
[----:B------:R-:W-:-:S07]  /*11fe0*/  MOV R123, R223 ;  /* 0x000000df007b7202 */ /* 0x000fce0000000f00 */
[----:B------:R-:W-:Y:S05]  /*11ff0*/  WARPSYNC.COLLECTIVE R79, `(.L_x_2853) ;  /* 0x000000004f087348 */ /* 0x000fea0003c00000 */
[----:B------:R0:W1:Y:S02]  /*12000*/  SHFL.DOWN P1, R223, R252, R251, R76 ;  /* 0x080000fbfcdf7389 */ /* 0x000064000002004c */
[----:B01----:R-:W-:Y:S05]  /*12010*/  ENDCOLLECTIVE ;  /* 0x000000000000791b */ /* 0x003fea0003800000 */
.L_x_2853:
[----:B------:R-:W-:Y:S01]  /*12020*/  MOV R79, R223 ;  /* 0x000000df004f7202 */ /* 0x000fe20000000f00 */
[----:B------:R-:W-:Y:S06]  /*12030*/  BRA `(.L_x_2854) ;  /* 0xffffff8000647947 */ /* 0x000fec000383ffff */
.L_x_2710:
        /* <DEDUP_REMOVED lines=8> */
.L_x_2856:
[----:B------:R-:W-:Y:S05]  /*120c0*/  BSYNC B0 ;  /* 0x0000000000007941 */ /* 0x000fea0003800000 */
.L_x_2855:
        /* <DEDUP_REMOVED lines=8> */
.L_x_2857:
[----:B------:R-:W-:Y:S02]  /*12150*/  MOV R252, R247 ;  /* 0x000000f700fc7202 */ /* 0x000fe40000000f00 */
[----:B------:R-:W-:-:S07]  /*12160*/  MOV R78, R223 ;  /* 0x000000df004e7202 */ /* 0x000fce0000000f00 */
[----:B------:R-:W-:Y:S05]  /*12170*/  WARPSYNC.COLLECTIVE R79, `(.L_x_2858) ;  /* 0x000000004f087348 */ /* 0x000fea0003c00000 */
[----:B------:R0:W1:Y:S02]  /*12180*/  SHFL.DOWN P1, R223, R252, R251, R76 ;  /* 0x080000fbfcdf7389 */ /* 0x000064000002004c */
[----:B01----:R-:W-:Y:S05]  /*12190*/  ENDCOLLECTIVE ;  /* 0x000000000000791b */ /* 0x003fea0003800000 */
.L_x_2858:
[----:B------:R-:W-:Y:S02]  /*121a0*/  MOV R252, R248 ;  /* 0x000000f800fc7202 */ /* 0x000fe40000000f00 */
[----:B------:R-:W-:-:S07]  /*121b0*/  MOV R123, R223 ;  /* 0x000000df007b7202 */ /* 0x000fce0000000f00 */
[----:B------:R-:W-:Y:S05]  /*121c0*/  WARPSYNC.COLLECTIVE R79, `(.L_x_2859) ;  /* 0x000000004f087348 */ /* 0x000fea0003c00000 */
[----:B------:R0:W1:Y:S02]  /*121d0*/  SHFL.DOWN P1, R223, R252, R251, R76 ;  /* 0x080000fbfcdf7389 */ /* 0x000064000002004c */
[----:B01----:R-:W-:Y:S05]  /*121e0*/  ENDCOLLECTIVE ;  /* 0x000000000000791b */ /* 0x003fea0003800000 */
.L_x_2859:
[----:B------:R-:W-:Y:S01]  /*121f0*/  MOV R79, R223 ;  /* 0x000000df004f7202 */ /* 0x000fe20000000f00 */
[----:B------:R-:W-:Y:S06]  /*12200*/  BRA `(.L_x_2860) ;  /* 0xffffff8000487947 */ /* 0x000fec000383ffff */
.L_x_2713:
        /* <DEDUP_REMOVED lines=8> */
.L_x_2862:
[----:B------:R-:W-:Y:S05]  /*12290*/  BSYNC B0 ;  /* 0x0000000000007941 */ /* 0x000fea0003800000 */
.L_x_2861:
        /* <DEDUP_REMOVED lines=10> */
.L_x_2863:
[----:B------:R-:W-:Y:S02]  /*12340*/  MOV R78, R247 ;  /* 0x000000f7004e7202 */ /* 0x000fe40000000f00 */
[----:B------:R-:W-:-:S07]  /*12350*/  MOV R221, R223 ;  /* 0x000000df00dd7202 */ /* 0x000fce0000000f00 */
[----:B------:R-:W-:Y:S05]  /*12360*/  WARPSYNC.COLLECTIVE R79, `(.L_x_2864) ;  /* 0x000000004f087348 */ /* 0x000fea0003c00000 */
[----:B------:R0:W1:Y:S02]  /*12370*/  SHFL.IDX P3, R223, R78, R77, R76 ;  /* 0x0000004d4edf7389 */ /* 0x000064000006004c */
[----:B01----:R-:W-:Y:S05]  /*12380*/  ENDCOLLECTIVE ;  /* 0x000000000000791b */ /* 0x003fea0003800000 */
.L_x_2864:
        /* <DEDUP_REMOVED lines=16> */
.L_x_2865:
[----:B------:R-:W-:Y:S01]  /*12490*/  MOV R78, R72 ;  /* 0x00000048004e7202 */ /* 0x000fe20000000f00 */
[----:B------:R-:W-:-:S07]  /*124a0*/  FADD.FTZ R236, R223, R236 ;  /* 0x000000ecdfec7221 */ /* 0x000fce0000010000 */
[----:B------:R-:W-:Y:S05]  /*124b0*/  WARPSYNC.COLLECTIVE R79, `(.L_x_2866) ;  /* 0x000000004f087348 */ /* 0x000fea0003c00000 */
[----:B------:R0:W1:Y:S02]  /*124c0*/  SHFL.DOWN P1, R223, R252, R251, R76 ;  /* 0x080000fbfcdf7389 */ /* 0x000064000002004c */
[----:B01----:R-:W-:Y:S05]  /*124d0*/  ENDCOLLECTIVE ;  /* 0x000000000000791b */ /* 0x003fea0003800000 */
.L_x_2866:
[----:B------:R-:W-:Y:S02]  /*124e0*/  MOV R252, R246 ;  /* 0x000000f600fc7202 */ /* 0x000fe40000000f00 */
[----:B------:R-:W-:-:S07]  /*124f0*/  MOV R245, R223 ;  /* 0x000000df00f57202 */ /* 0x000fce0000000f00 */
[----:B------:R-:W-:Y:S05]  /*12500*/  WARPSYNC.COLLECTIVE R79, `(.L_x_2867) ;  /* 0x000000004f087348 */ /* 0x000fea0003c00000 */
[----:B------:R0:W1:Y:S02]  /*12510*/  SHFL.DOWN P1, R223, R252, R251, R76 ;  /* 0x080000fbfcdf7389 */ /* 0x000064000002004c */
[----:B01----:R-:W-:Y:S05]  /*12520*/  ENDCOLLECTIVE ;  /* 0x000000000000791b */ /* 0x003fea0003800000 */
.L_x_2867:
[----:B------:R-:W-:Y:S02]  /*12530*/  MOV R252, R247 ;  /* 0x000000f700fc7202 */ /* 0x000fe40000000f00 */
[----:B------:R-:W-:-:S07]  /*12540*/  MOV R246, R223 ;  /* 0x000000df00f67202 */ /* 0x000fce0000000f00 */
[----:B------:R-:W-:Y:S05]  /*12550*/  WARPSYNC.COLLECTIVE R79, `(.L_x_2868) ;  /* 0x000000004f087348 */ /* 0x000fea0003c00000 */
[----:B------:R0:W1:Y:S02]  /*12560*/  SHFL.DOWN P1, R223, R252, R251, R76 ;  /* 0x080000fbfcdf7389 */ /* 0x000064000002004c */
[----:B01----:R-:W-:Y:S05]  /*12570*/  ENDCOLLECTIVE ;  /* 0x000000000000791b */ /* 0x003fea0003800000 */
.L_x_2868:
[----:B------:R-:W-:Y:S02]  /*12580*/  MOV R252, R248 ;  /* 0x000000f800fc7202 */ /* 0x000fe40000000f00 */
[----:B------:R-:W-:-:S07]  /*12590*/  MOV R247, R223 ;  /* 0x000000df00f77202 */ /* 0x000fce0000000f00 */
[----:B------:R-:W-:Y:S05]  /*125a0*/  WARPSYNC.COLLECTIVE R79, `(.L_x_2869) ;  /* 0x000000004f087348 */ /* 0x000fea0003c00000 */
[----:B------:R0:W1:Y:S02]  /*125b0*/  SHFL.DOWN P1, R223, R252, R251, R76 ;  /* 0x080000fbfcdf7389 */ /* 0x000064000002004c */
[----:B01----:R-:W-:Y:S05]  /*125c0*/  ENDCOLLECTIVE ;  /* 0x000000000000791b */ /* 0x003fea0003800000 */
.L_x_2869:
[----:B------:R-:W-:-:S07]  /*125d0*/  MOV R248, R223 ;  /* 0x000000df00f87202 */ /* 0x000fce0000000f00 */
[----:B------:R-:W-:Y:S05]  /*125e0*/  WARPSYNC.COLLECTIVE R79, `(.L_x_2870) ;  /* 0x000000004f087348 */ /* 0x000fea0003c00000 */
[----:B------:R0:W1:Y:S02]  /*125f0*/  SHFL.IDX P3, R223, R78, R77, R76 ;  /* 0x0000004d4edf7389 */ /* 0x000064000006004c */
[----:B01----:R-:W-:Y:S05]  /*12600*/  ENDCOLLECTIVE ;  /* 0x000000000000791b */ /* 0x003fea0003800000 */
.L_x_2870:
[----:B------:R-:W-:Y:S02]  /*12610*/  MOV R78, R73 ;  /* 0x00000049004e7202 */ /* 0x000fe40000000f00 */
[----:B------:R-:W-:-:S07]  /*12620*/  MOV R72, R223 ;  /* 0x000000df00487202 */ /* 0x000fce0000000f00 */
[----:B------:R-:W-:Y:S05]  /*12630*/  WARPSYNC.COLLECTIVE R79, `(.L_x_2871) ;  /* 0x000000004f087348 */ /* 0x000fea0003c00000 */
[----:B------:R0:W1:Y:S02]  /*12640*/  SHFL.IDX P3, R223, R78, R77, R76 ;  /* 0x0000004d4edf7389 */ /* 0x000064000006004c */
[----:B01----:R-:W-:Y:S05]  /*12650*/  ENDCOLLECTIVE ;  /* 0x000000000000791b */ /* 0x003fea0003800000 */
.L_x_2871:
[----:B------:R-:W-:Y:S02]  /*12660*/  MOV R78, R74 ;  /* 0x0000004a004e7202 */ /* 0x000fe40000000f00 */
[----:B------:R-:W-:-:S07]  /*12670*/  MOV R73, R223 ;  /* 0x000000df00497202 */ /* 0x000fce0000000f00 */
[----:B------:R-:W-:Y:S05]  /*12680*/  WARPSYNC.COLLECTIVE R79, `(.L_x_2872) ;  /* 0x000000004f087348 */ /* 0x000fea0003c00000 */
[----:B------:R0:W1:Y:S02]  /*12690*/  SHFL.IDX P3, R223, R78, R77, R76 ;  /* 0x0000004d4edf7389 */ /* 0x000064000006004c */
[----:B01----:R-:W-:Y:S05]  /*126a0*/  ENDCOLLECTIVE ;  /* 0x000000000000791b */ /* 0x003fea0003800000 */
.L_x_2872:
[----:B------:R-:W-:Y:S02]  /*126b0*/  MOV R78, R75 ;  /* 0x0000004b004e7202 */ /* 0x000fe40000000f00 */
[----:B------:R-:W-:-:S07]  /*126c0*/  MOV R74, R223 ;  /* 0x000000df004a7202 */ /* 0x000fce0000000f00 */
[----:B------:R-:W-:Y:S05]  /*126d0*/  WARPSYNC.COLLECTIVE R79, `(.L_x_2873) ;  /* 0x000000004f087348 */ /* 0x000fea0003c00000 */
[----:B------:R0:W1:Y:S02]  /*126e0*/  SHFL.IDX P3, R223, R78, R77, R76 ;  /* 0x0000004d4edf7389 */ /* 0x000064000006004c */
[----:B01----:R-:W-:Y:S05]  /*126f0*/  ENDCOLLECTIVE ;  /* 0x000000000000791b */ /* 0x003fea0003800000 */
.L_x_2873:
[----:B------:R-:W-:Y:S01]  /*12700*/  MOV R75, R223 ;  /* 0x000000df004b7202 */ /* 0x000fe20000000f00 */
[----:B------:R-:W-:Y:S06]  /*12710*/  BRA `(.L_x_2874) ;  /* 0xffffff7c00a47947 */ /* 0x000fec000383ffff */
.L_x_2875:
        /* <DEDUP_REMOVED lines=14> */
.L_x_18670:


//--------------------- .text._Z25selective_scan_bwd_kernelI32Selective_Scan_bwd_kernel_traitsILi128ELi16ELb0ELb1ELb1ELb1ELb1EfN3c107complexIfEEEEv12SSMParamsBwd --------------------------
	.section	.text._Z25selective_scan_bwd_kernelI32Selective_Scan_bwd_kernel_traitsILi128ELi16ELb0ELb1ELb1ELb1ELb1EfN3c107complexIfEEEEv12SSMParamsBwd,"ax",@progbits
	.align	128
        .global         _Z25selective_scan_bwd_kernelI32Selective_Scan_bwd_kernel_traitsILi128ELi16ELb0ELb1ELb1ELb1ELb1EfN3c107complexIfEEEEv12SSMParamsBwd
        .type           _Z25selective_scan_bwd_kernelI32Selective_Scan_bwd_kernel_traitsILi128ELi16ELb0ELb1ELb1ELb1ELb1EfN3c107complexIfEEEEv12SSMParamsBwd,@function
        .size           _Z25selective_scan_bwd_kernelI32Selective_Scan_bwd_kernel_traitsILi128ELi16ELb0ELb1ELb1ELb1ELb1EfN3c107complexIfEEEEv12SSMParamsBwd,(.L_x_18671 - _Z25selective_scan_bwd_kernelI32Selective_Scan_bwd_kernel_traitsILi128ELi16ELb0ELb1ELb1ELb1ELb1EfN3c107complexIfEEEEv12SSMParamsBwd)
        .other          _Z25selective_scan_bwd_kernelI32Selective_Scan_bwd_kernel_traitsILi128ELi16ELb0ELb1ELb1ELb1ELb1EfN3c107complexIfEEEEv12SSMParamsBwd,@"STO_CUDA_ENTRY STV_DEFAULT"
_Z25selective_scan_bwd_kernelI32Selective_Scan_bwd_kernel_traitsILi128ELi16ELb0ELb1ELb1ELb1ELb1EfN3c107complexIfEEEEv12SSMParamsBwd:
.text._Z25selective_scan_bwd_kernelI32Selective_Scan_bwd_kernel_traitsILi128ELi16ELb0ELb1ELb1ELb1ELb1EfN3c107complexIfEEEEv12SSMParamsBwd:
        /* <DEDUP_REMOVED lines=32> */
[----:B------:R-:W4:Y:S01]  /*0200*/  LDCU.64 UR36, c[0x0][0x3b0] ;  /* 0x00007600ff2477ac */ /* 0x000f220008000a00 */
[----:B------:R0:W-:Y:S01]  /*0210*/  STL [R1+0x28], RZ ;  /* 0x000028ff01007387 */ /* 0x0001e20000100800 */
[----:B------:R-:W-:-:S03]  /*0220*/  IABS R0, R0 ;  /* 0x0000000000007213 */ /* 0x000fc60000000000 */
[----:B------:R0:W-:Y:S01]  /*0230*/  STL [R1+0x24], RZ ;  /* 0x000024ff01007387 */ /* 0x0001e20000100800 */
[----:B------:R-:W-:-:S13]  /*0240*/  R2UR UR34, R0 ;  /* 0x00000000002272ca */ /* 0x000fda00000e0000 */
[----:B------:R-:W2:Y:S01]  /*0250*/  I2F.RP R0, UR34 ;  /* 0x0000002200007d06 */ /* 0x000ea20008209400 */
[----:B-----5:R-:W-:Y:S02]  /*0260*/  UIMAD.WIDE.U32 UR4, UR6, UR16, URZ ;  /* 0x00000010060472a5 */ /* 0x020fe4000f8e00ff */
[----:B0-----:R-:W-:Y:S02]  /*0270*/  UIMAD.WIDE.U32 UR8, UR6, UR20, URZ ;  /* 0x00000014060872a5 */ /* 0x001fe4000f8e00ff */
[----:B------:R-:W-:Y:S02]  /*0280*/  UIMAD UR5, UR6, UR17, UR5 ;  /* 0x00000011060572a4 */ /* 0x000fe4000f8e0205 */
[----:B------:R-:W-:Y:S02]  /*0290*/  UIMAD UR9, UR6, UR21, UR9 ;  /* 0x00000015060972a4 */ /* 0x000fe4000f8e0209 */
[----:B------:R-:W-:Y:S02]  /*02a0*/  UIMAD.WIDE.U32 UR4, UR10, UR18, UR4 ;  /* 0x000000120a0472a5 */ /* 0x000fe4000f8e0004 */
[----:B-1----:R-:W-:Y:S01]  /*02b0*/  ULEA UR18, UR31, 0xfffff800, 0xb ;  /* 0xfffff8001f127891 */ /* 0x002fe2000f8e58ff */
[----:B--2---:R-:W3:Y:S01]  /*02c0*/  MUFU.RCP R0, R0 ;  /* 0x0000000000007308 */ /* 0x004ee20000001000 */
[----:B------:R-:W-:-:S02]  /*02d0*/  UIMAD UR7, UR10, UR19, UR5 ;  /* 0x000000130a0772a4 */ /* 0x000fc4000f8e0205 */
[----:B------:R-:W-:Y:S02]  /*02e0*/  UIMAD.WIDE.U32 UR8, UR10, UR22, UR8 ;  /* 0x000000160a0872a5 */ /* 0x000fe4000f8e0008 */
[----:B------:R-:W-:Y:S02]  /*02f0*/  UIADD3 UR11, UP0, UPT, UR18, UR4, URZ ;  /* 0x00000004120b7290 */ /* 0x000fe4000ff1e0ff */
[----:B------:R-:W-:Y:S02]  /*0300*/  USHF.R.S32.HI UR19, URZ, 0x1f, UR18 ;  /* 0x0000001fff137899 */ /* 0x000fe40008011412 */
[----:B------:R-:W-:Y:S02]  /*0310*/  UIMAD UR16, UR10, UR23, UR9 ;  /* 0x000000170a1072a4 */ /* 0x000fe4000f8e0209 */
[----:B------:R-:W-:Y:S02]  /*0320*/  UIADD3 UR4, UP2, UPT, UR18, UR8, URZ ;  /* 0x0000000812047290 */ /* 0x000fe4000ff5e0ff */
[----:B------:R-:W-:-:S02]  /*0330*/  ULEA UR9, UP1, UR11, UR12, 0x2 ;  /* 0x0000000c0b097291 */ /* 0x000fc4000f8210ff */
[----:B------:R-:W-:Y:S02]  /*0340*/  UIADD3.X UR7, UPT, UPT, UR19, UR7, URZ, UP0, !UPT ;  /* 0x0000000713077290 */ /* 0x000fe400087fe4ff */
[----:B------:R-:W-:Y:S01]  /*0350*/  UIADD3.X UR12, UPT, UPT, UR19, UR16, URZ, UP2, !UPT ;  /* 0x00000010130c7290 */ /* 0x000fe200097fe4ff */
[----:B---3--:R-:W-:Y:S01]  /*0360*/  IADD3 R2, PT, PT, R0, 0xffffffe, RZ ;  /* 0x0ffffffe00027810 */ /* 0x008fe20007ffe0ff */
[----:B------:R-:W-:Y:S01]  /*0370*/  ULEA.HI.X UR11, UR11, UR13, UR7, 0x2, UP1 ;  /* 0x0000000d0b0b7291 */ /* 0x000fe200088f1407 */
[----:B------:R-:W-:Y:S01]  /*0380*/  MOV R0, UR10 ;  /* 0x0000000a00007c02 */ /* 0x000fe20008000f00 */
[----:B------:R-:W-:Y:S01]  /*0390*/  ULEA UR8, UP3, UR4, UR14, 0x2 ;  /* 0x0000000e04087291 */ /* 0x000fe2000f8610ff */
[----:B------:R-:W0:Y:S02]  /*03a0*/  LDCU.64 UR20, c[0x0][0x498] ;  /* 0x00009300ff1477ac */ /* 0x000e240008000a00 */
[----:B------:R-:W1:Y:S01]  /*03b0*/  F2I.FTZ.U32.TRUNC.NTZ R2, R2 ;  /* 0x0000000200027305 */ /* 0x000e62000021f000 */
[----:B------:R-:W-:Y:S01]  /*03c0*/  IABS R0, R0 ;  /* 0x0000000000007213 */ /* 0x000fe20000000000 */
[----:B------:R-:W-:-:S03]  /*03d0*/  ULEA.HI.X UR12, UR4, UR15, UR12, 0x2, UP3 ;  /* 0x0000000f040c7291 */ /* 0x000fc600098f140c */
[----:B------:R-:W-:Y:S01]  /*03e0*/  R2UR UR16, R0 ;  /* 0x00000000001072ca */ /* 0x000fe200000e0000 */
[----:B------:R-:W-:Y:S01]  /*03f0*/  UMOV UR4, URZ ;  /* 0x000000ff00047c82 */ /* 0x000fe20008000000 */
[----:B------:R-:W-:Y:S01]  /*0400*/  USHF.R.U32.HI UR13, URZ, 0x1, UR29 ;  /* 0x00000001ff0d7899 */ /* 0x000fe2000801161d */
[----:B------:R-:W2:Y:S01]  /*0410*/  LDCU.64 UR22, c[0x0][0x4b8] ;  /* 0x00009700ff1677ac */ /* 0x000ea20008000a00 */
[----:B-1----:R-:W-:Y:S01]  /*0420*/  R2UR UR5, R2 ;  /* 0x00000000020572ca */ /* 0x002fe200000e0000 */
[----:B--2---:R-:W-:-:S12]  /*0430*/  USHF.R.U64 UR22, UR22, 0x1, UR23 ;  /* 0x0000000116167899 */ /* 0x004fd80008001217 */
[----:B------:R-:W-:Y:S02]  /*0440*/  UIADD3 UR7, UPT, UPT, URZ, -UR5, URZ ;  /* 0x80000005ff077290 */ /* 0x000fe4000fffe0ff */
[----:B------:R-:W-:Y:S02]  /*0450*/  USHF.R.U32.HI UR23, URZ, 0x1, UR23 ;  /* 0x00000001ff177899 */ /* 0x000fe40008011617 */
[----:B------:R-:W-:-:S04]  /*0460*/  UIMAD UR7, UR7, UR34, URZ ;  /* 0x00000022070772a4 */ /* 0x000fc8000f8e02ff */
[----:B------:R-:W-:Y:S02]  /*0470*/  UIMAD.WIDE.U32 UR4, UR5, UR7, UR4 ;  /* 0x00000007050472a5 */ /* 0x000fe4000f8e0004 */
[----:B------:R-:W-:Y:S02]  /*0480*/  USHF.R.U64 UR7, UR28, 0x1, UR29 ;  /* 0x000000011c077899 */ /* 0x000fe4000800121d */
[----:B------:R-:W-:Y:S02]  /*0490*/  UIMAD.WIDE.U32 UR14, UR5, UR16, URZ ;  /* 0x00000010050e72a5 */ /* 0x000fe4000f8e00ff */
[----:B0-----:R-:W-:Y:S02]  /*04a0*/  UIMAD.WIDE.U32 UR4, UR6, UR20, URZ ;  /* 0x00000014060472a5 */ /* 0x001fe4000f8e00ff */
[----:B----4-:R-:W-:Y:S02]  /*04b0*/  UIMAD.WIDE.U32 UR28, UR6, UR36, URZ ;  /* 0x00000024061c72a5 */ /* 0x010fe4000f8e00ff */
[----:B------:R-:W-:Y:S01]  /*04c0*/  UIMAD UR5, UR6, UR21, UR5 ;  /* 0x00000015060572a4 */ /* 0x000fe2000f8e0205 */
[----:B------:R-:W-:Y:S01]  /*04d0*/  UMOV UR30, UR15 ;  /* 0x0000000f001e7c82 */ /* 0x000fe20008000000 */
[----:B------:R-:W0:Y:S01]  /*04e0*/  LDCU.64 UR20, c[0x0][0x4c0] ;  /* 0x00009800ff1477ac */ /* 0x000e220008000a00 */
[----:B------:R-:W-:-:S02]  /*04f0*/  UIADD3 UR14, UPT, UPT, -UR30, URZ, URZ ;  /* 0x000000ff1e0e7290 */ /* 0x000fc4000fffe1ff */
[----:B------:R-:W-:Y:S02]  /*0500*/  UIMAD.WIDE.U32 UR4, UR10, UR26, UR4 ;  /* 0x0000001a0a0472a5 */ /* 0x000fe4000f8e0004 */
[----:B------:R-:W-:Y:S02]  /*0510*/  UIMAD UR16, UR34, UR14, UR16 ;  /* 0x0000000e221072a4 */ /* 0x000fe4000f8e0210 */
[----:B------:R-:W-:Y:S02]  /*0520*/  UIMAD UR25, UR10, UR27, UR5 ;  /* 0x0000001b0a1972a4 */ /* 0x000fe4000f8e0205 */
[----:B------:R-:W-:Y:S02]  /*0530*/  UISETP.GT.U32.AND UP1, UPT, UR34, UR16, UPT ;  /* 0x000000102200728c */ /* 0x000fe4000bf24070 */
[----:B------:R-:W-:Y:S01]  /*0540*/  ULOP3.LUT UR5, UR10, UR24, URZ, 0x3c, !UPT ;  /* 0x000000180a057292 */ /* 0x000fe2000f8e3cff */
[----:B------:R-:W1:Y:S03]  /*0550*/  LDCU.64 UR26, c[0x0][0x3c8] ;  /* 0x00007900ff1a77ac */ /* 0x000e660008000a00 */
[----:B------:R-:W-:-:S02]  /*0560*/  UISETP.GE.AND UP2, UPT, UR5, URZ, UPT ;  /* 0x000000ff0500728c */ /* 0x000fc4000bf46270 */
[----:B------:R-:W-:-:S03]  /*0570*/  UIMAD.WIDE.U32 UR14, UR6, UR38, URZ ;  /* 0x00000026060e72a5 */ /* 0x000fc6000f8e00ff */
[----:B------:R-:W-:Y:S02]  /*0580*/  @!UP1 UIADD3 UR16, UPT, UPT, UR16, -UR34, URZ ;  /* 0x8000002210109290 */ /* 0x000fe4000fffe0ff */
[----:B------:R-:W-:Y:S02]  /*0590*/  @!UP1 UIADD3 UR30, UPT, UPT, UR30, 0x1, URZ ;  /* 0x000000011e1e9890 */ /* 0x000fe4000fffe0ff */
[----:B------:R-:W-:Y:S01]  /*05a0*/  UISETP.GE.U32.AND UP0, UPT, UR16, UR34, UPT ;  /* 0x000000221000728c */ /* 0x000fe2000bf06070 */
[----:B------:R-:W2:Y:S01]  /*05b0*/  LDCU.64 UR34, c[0x0][0x528] ;  /* 0x0000a500ff2277ac */ /* 0x000ea20008000a00 */
[----:B------:R-:W-:-:S05]  /*05c0*/  UISETP.NE.AND UP1, UPT, UR24, URZ, UPT ;  /* 0x000000ff1800728c */ /* 0x000fca000bf25270 */
[----:B------:R-:W3:Y:S04]  /*05d0*/  LDCU.64 UR16, c[0x0][0x3e8] ;  /* 0x00007d00ff1077ac */ /* 0x000ee80008000a00 */
[----:B------:R-:W-:Y:S02]  /*05e0*/  @UP0 UIADD3 UR30, UPT, UPT, UR30, 0x1, URZ ;  /* 0x000000011e1e0890 */ /* 0x000fe4000fffe0ff */
[----:B------:R-:W-:Y:S02]  /*05f0*/  UIMAD UR15, UR6, UR39, UR15 ;  /* 0x00000027060f72a4 */ /* 0x000fe4000f8e020f */
[----:B------:R-:W-:Y:S02]  /*0600*/  @!UP2 UIADD3 UR30, UPT, UPT, -UR30, URZ, URZ ;  /* 0x000000ff1e1ea290 */ /* 0x000fe4000fffe1ff */
[----:B------:R-:W-:Y:S01]  /*0610*/  @!UP1 ULOP3.LUT UR30, URZ, UR24, URZ, 0x33, !UPT ;  /* 0x00000018ff1e9292 */ /* 0x000fe2000f8e33ff */
[----:B------:R-:W4:Y:S01]  /*0620*/  LDCU.64 UR38, c[0x0][0x480] ;  /* 0x00009000ff2677ac */ /* 0x000f220008000a00 */
[----:B------:R-:W-:-:S02]  /*0630*/  UIMAD UR29, UR6, UR37, UR29 ;  /* 0x00000025061d72a4 */ /* 0x000fc4000f8e021d */
[----:B------:R-:W-:Y:S02]  /*0640*/  UIADD3 UR4, UP2, UPT, UR18, UR4, URZ ;  /* 0x0000000412047290 */ /* 0x000fe4000ff5e0ff */
[----:B------:R-:W-:Y:S02]  /*0650*/  USHF.R.S32.HI UR37, URZ, 0x1f, UR30 ;  /* 0x0000001fff257899 */ /* 0x000fe4000801141e */
[----:B------:R-:W-:Y:S02]  /*0660*/  UIADD3.X UR25, UPT, UPT, UR19, UR25, URZ, UP2, !UPT ;  /* 0x0000001913197290 */ /* 0x000fe400097fe4ff */
[----:B--2---:R-:W-:Y:S02]  /*0670*/  ULEA UR24, UP1, UR4, UR34, 0x2 ;  /* 0x0000002204187291 */ /* 0x004fe4000f8210ff */
[----:B0-----:R-:W-:Y:S02]  /*0680*/  UIMAD UR34, UR37, UR20, URZ ;  /* 0x00000014252272a4 */ /* 0x001fe4000f8e02ff */
[----:B------:R-:W-:Y:S01]  /*0690*/  ULEA.HI.X UR25, UR4, UR35, UR25, 0x2, UP1 ;  /* 0x0000002304197291 */ /* 0x000fe200088f1419 */
[----:B------:R-:W0:Y:S01]  /*06a0*/  LDCU.64 UR18, c[0x0][0x4e0] ;  /* 0x00009c00ff1277ac */ /* 0x000e220008000a00 */
[----:B------:R-:W-:-:S02]  /*06b0*/  UIMAD.WIDE.U32 UR4, UR30, UR20, URZ ;  /* 0x000000141e0472a5 */ /* 0x000fc4000f8e00ff */
[----:B------:R-:W-:Y:S02]  /*06c0*/  UIMAD UR42, UR30, UR21, UR34 ;  /* 0x000000151e2a72a4 */ /* 0x000fe4000f8e0222 */
[----:B-1----:R-:W-:Y:S01]  /*06d0*/  UIMAD UR34, UR37, UR26, URZ ;  /* 0x0000001a252272a4 */ /* 0x002fe2000f8e02ff */
[----:B------:R-:W1:Y:S01]  /*06e0*/  LDCU.64 UR20, c[0x0][0x448] ;  /* 0x00008900ff1477ac */ /* 0x000e620008000a00 */
[----:B---3--:R-:W-:Y:S02]  /*06f0*/  UIMAD UR36, UR37, UR16, URZ ;  /* 0x00000010252472a4 */ /* 0x008fe4000f8e02ff */
[----:B------:R-:W-:Y:S02]  /*0700*/  UIMAD.WIDE.U32 UR28, UR30, UR26, UR28 ;  /* 0x0000001a1e1c72a5 */ /* 0x000fe4000f8e001c */
[----:B------:R-:W-:Y:S01]  /*0710*/  UIMAD UR40, UR30, UR27, UR34 ;  /* 0x0000001b1e2872a4 */ /* 0x000fe2000f8e0222 */
[----:B------:R-:W2:Y:S01]  /*0720*/  LDCU.64 UR26, c[0x0][0x450] ;  /* 0x00008a00ff1a77ac */ /* 0x000ea20008000a00 */
[----:B----4-:R-:W-:-:S02]  /*0730*/  UISETP.NE.U32.AND UP0, UPT, UR38, URZ, UPT ;  /* 0x000000ff2600728c */ /* 0x010fc4000bf05070 */
[----:B------:R-:W-:Y:S02]  /*0740*/  UIMAD UR41, UR30, UR17, UR36 ;  /* 0x000000111e2972a4 */ /* 0x000fe4000f8e0224 */
[----:B------:R-:W-:Y:S02]  /*0750*/  ULEA UR36, UR31, 0xfffff000, 0xc ;  /* 0xfffff0001f247891 */ /* 0x000fe4000f8e60ff */
[----:B------:R-:W-:Y:S02]  /*0760*/  UIMAD.WIDE.U32 UR34, UR30, UR16, UR14 ;  /* 0x000000101e2272a5 */ /* 0x000fe4000f8e000e */
[----:B------:R-:W-:Y:S02]  /*0770*/  UISETP.NE.AND.EX UP0, UPT, UR39, URZ, UPT, UP0 ;  /* 0x000000ff2700728c */ /* 0x000fe4000bf05300 */
[----:B------:R-:W-:Y:S02]  /*0780*/  USHF.R.S32.HI UR38, URZ, 0x1f, UR36 ;  /* 0x0000001fff267899 */ /* 0x000fe40008011424 */
[----:B------:R-:W-:-:S02]  /*0790*/  UIADD3 UR39, UP1, UPT, UR36, UR28, URZ ;  /* 0x0000001c24277290 */ /* 0x000fc4000ff3e0ff */
[----:B------:R-:W-:Y:S02]  /*07a0*/  UIADD3 UR36, UP3, UPT, UR36, UR34, URZ ;  /* 0x0000002224247290 */ /* 0x000fe4000ff7e0ff */
[----:B------:R-:W-:Y:S01]  /*07b0*/  UIADD3 UR34, UPT, UPT, UR29, UR40, URZ ;  /* 0x000000281d227290 */ /* 0x000fe2000fffe0ff */
[----:B------:R-:W3:Y:S01]  /*07c0*/  LDCU.64 UR16, c[0x0][0x538] ;  /* 0x0000a700ff1077ac */ /* 0x000ee20008000a00 */
[----:B0-----:R-:W-:Y:S02]  /*07d0*/  UIMAD.WIDE.U32 UR14, UR30, UR18, URZ ;  /* 0x000000121e0e72a5 */ /* 0x001fe4000f8e00ff */
[----:B------:R-:W-:Y:S02]  /*07e0*/  UIMAD UR18, UR37, UR18, URZ ;  /* 0x00000012251272a4 */ /* 0x000fe4000f8e02ff */
[----:B-1----:R-:W-:Y:S02]  /*07f0*/  ULEA UR28, UP2, UR39, UR20, 0x2 ;  /* 0x00000014271c7291 */ /* 0x002fe4000f8410ff */
[----:B------:R-:W-:-:S02]  /*0800*/  UIADD3.X UR34, UPT, UPT, UR38, UR34, URZ, UP1, !UPT ;  /* 0x0000002226227290 */ /* 0x000fc40008ffe4ff */
[----:B--2---:R-:W-:Y:S02]  /*0810*/  ULEA UR29, UP4, UR36, UR26, 0x2 ;  /* 0x0000001a241d7291 */ /* 0x004fe4000f8810ff */
[----:B------:R-:W-:Y:S01]  /*0820*/  ULEA.HI.X UR34, UR39, UR21, UR34, 0x2, UP2 ;  /* 0x0000001527227291 */ /* 0x000fe200090f1422 */
[----:B------:R-:W0:Y:S01]  /*0830*/  @UP0 LDCU UR21, c[0x0][0x384] ;  /* 0x00007080ff1507ac */ /* 0x000e220008000800 */
[----:B------:R-:W-:Y:S02]  /*0840*/  UIMAD UR26, UR30, UR19, UR18 ;  /* 0x000000131e1a72a4 */ /* 0x000fe4000f8e0212 */
[----:B------:R-:W-:Y:S02]  /*0850*/  UIADD3 UR5, UPT, UPT, UR5, UR42, URZ ;  /* 0x0000002a05057290 */ /* 0x000fe4000fffe0ff */
[----:B------:R-:W-:Y:S02]  /*0860*/  UIADD3 UR41, UPT, UPT, UR35, UR41, URZ ;  /* 0x0000002923297290 */ /* 0x000fe4000fffe0ff */
[----:B------:R-:W-:-:S02]  /*0870*/  UIMAD UR20, UR23, UR6, URZ ;  /* 0x00000006171472a4 */ /* 0x000fc4000f8e02ff */
[----:B------:R-:W-:Y:S01]  /*0880*/  UIMAD.WIDE.U32 UR22, UR6, UR22, UR4 ;  /* 0x00000016061672a5 */ /* 0x000fe2000f8e0004 */
[----:B------:R-:W1:Y:S01]  /*0890*/  LDCU.64 UR18, c[0x0][0x540] ;  /* 0x0000a800ff1277ac */ /* 0x000e620008000a00 */
[----:B------:R-:W-:Y:S01]  /*08a0*/  UIADD3.X UR38, UPT, UPT, UR38, UR41, URZ, UP3, !UPT ;  /* 0x0000002926267290 */ /* 0x000fe20009ffe4ff */
[----:B------:R-:W2:Y:S01]  /*08b0*/  @UP0 LDCU UR35, c[0x0][0x38c] ;  /* 0x00007180ff2307ac */ /* 0x000ea20008000800 */
[----:B------:R-:W-:Y:S02]  /*08c0*/  UIADD3 UR4, UPT, UPT, UR23, UR20, URZ ;  /* 0x0000001417047290 */ /* 0x000fe4000fffe0ff */
[----:B------:R-:W-:Y:S02]  /*08d0*/  ULEA.HI.X UR30, UR36, UR27, UR38, 0x2, UP4 ;  /* 0x0000001b241e7291 */ /* 0x000fe4000a0f1426 */
[----:B------:R-:W-:Y:S02]  /*08e0*/  UIADD3 UR5, UPT, UPT, UR15, UR26, URZ ;  /* 0x0000001a0f057290 */ /* 0x000fe4000fffe0ff */
[----:B---3--:R-:W-:Y:S01]  /*08f0*/  ULEA UR16, UP1, UR22, UR16, 0x3 ;  /* 0x0000001016107291 */ /* 0x008fe2000f8218ff */
[----:B------:R-:W3:Y:S03]  /*0900*/  @UP0 LDCU.64 UR26, c[0x0][0x480] ;  /* 0x00009000ff1a07ac */ /* 0x000ee60008000a00 */
[----:B------:R-:W-:-:S02]  /*0910*/  ULEA.HI.X UR17, UR22, UR17, UR4, 0x3, UP1 ;  /* 0x0000001116117291 */ /* 0x000fc400088f1c04 */
[----:B------:R-:W-:Y:S01]  /*0920*/  UIMAD UR15, UR13, UR6, URZ ;  /* 0x000000060d0f72a4 */ /* 0x000fe2000f8e02ff */
[----:B------:R-:W-:Y:S01]  /*0930*/  UMOV UR4, UR14 ;  /* 0x0000000e00047c82 */ /* 0x000fe20008000000 */
[----:B0-----:R-:W-:Y:S02]  /*0940*/  @UP0 UIMAD UR13, UR6, UR21, UR10 ;  /* 0x00000015060d02a4 */ /* 0x001fe4000f8e020a */
[----:B------:R-:W-:Y:S02]  /*0950*/  UIMAD.WIDE.U32 UR4, UR6, UR7, UR4 ;  /* 0x00000007060472a5 */ /* 0x000fe4000f8e0004 */
[----:B------:R-:W-:Y:S02]  /*0960*/  @UP0 UIMAD UR13, UR13, UR31, URZ ;  /* 0x0000001f0d0d02a4 */ /* 0x000fe4000f8e02ff */
[----:B------:R-:W-:Y:S02]  /*0970*/  UIADD3 UR5, UPT, UPT, UR5, UR15, URZ ;  /* 0x0000000f05057290 */ /* 0x000fe4000fffe0ff */
[----:B-1----:R-:W-:-:S02]  /*0980*/  ULEA UR18, UP1, UR4, UR18, 0x3 ;  /* 0x0000001204127291 */ /* 0x002fc4000f8218ff */
[----:B--2---:R-:W-:Y:S02]  /*0990*/  @UP0 UIMAD UR13, UR13, UR35, URZ ;  /* 0x000000230d0d02a4 */ /* 0x004fe4000f8e02ff */
[----:B------:R-:W-:Y:S01]  /*09a0*/  ULEA.HI.X UR19, UR4, UR19, UR5, 0x3, UP1 ;  /* 0x0000001304137291 */ /* 0x000fe200088f1c05 */
[----:B------:R-:W-:Y:S02]  /*09b0*/  UMOV UR6, URZ ;  /* 0x000000ff00067c82 */ /* 0x000fe40008000000 */
[----:B------:R-:W-:Y:S01]  /*09c0*/  UMOV UR4, URZ ;  /* 0x000000ff00047c82 */ /* 0x000fe20008000000 */
[----:B------:R-:W-:Y:S01]  /*09d0*/  UMOV UR5, URZ ;  /* 0x000000ff00057c82 */ /* 0x000fe20008000000 */
[----:B---3--:R-:W-:Y:S02]  /*09e0*/  @UP0 UIMAD.WIDE UR4, UR13, 0x10, UR26 ;  /* 0x000000100d0408a5 */ /* 0x008fe4000f8e021a */
[----:B------:R-:W-:Y:S01]  /*09f0*/  UISETP.GE.AND UP0, UPT, UR31, 0x1, UPT ;  /* 0x000000011f00788c */ /* 0x000fe2000bf06270 */
[----:B------:R-:W-:Y:S01]  /*0a00*/  @P0 R2UR UR6, R3 ;  /* 0x00000000030602ca */ /* 0x000fe200000e0000 */
[----:B------:R-:W-:Y:S01]  /*0a10*/  UMOV UR7, URZ ;  /* 0x000000ff00077c82 */ /* 0x000fe20008000000 */
[----:B------:R-:W-:-:S06]  /*0a20*/  @P1 R2UR UR7, R4 ;  /* 0x00000000040712ca */ /* 0x000fcc00000e0000 */
[----:B------:R-:W-:Y:S09]  /*0a30*/  BRA.U !UP0, `(.L_x_2876) ;  /* 0x0000011908d47547 */ /* 0x000ff2000b800000 */
[----:B------:R-:W0:Y:S01]  /*0a40*/  S2R R0, SR_TID.X ;  /* 0x0000000000007919 */ /* 0x000e220000002100 */
[----:B------:R-:W-:Y:S01]  /*0a50*/  UMOV UR26, UR28 ;  /* 0x0000001c001a7c82 */ /* 0x000fe20008000000 */
[----:B------:R-:W-:Y:S01]  /*0a60*/  UMOV UR28, UR29 ;  /* 0x0000001d001c7c82 */ /* 0x000fe20008000000 */
[----:B------:R-:W1:Y:S01]  /*0a70*/  LDCU UR20, c[0x0][0x394] ;  /* 0x00007280ff1477ac */ /* 0x000e620008000800 */
[----:B------:R2:W-:Y:S01]  /*0a80*/  STL [R1+0x24], RZ ;  /* 0x000024ff01007387 */ /* 0x0005e20000100800 */
[----:B------:R-:W-:-:S03]  /*0a90*/  UMOV UR21, UR9 ;  /* 0x0000000900157c82 */ /* 0x000fc60008000000 */
[----:B------:R2:W-:Y:S01]  /*0aa0*/  STL [R1+0x28], RZ ;  /* 0x000028ff01007387 */ /* 0x0005e20000100800 */
[----:B------:R-:W-:Y:S01]  /*0ab0*/  UMOV UR22, UR8 ;  /* 0x0000000800167c82 */ /* 0x000fe20008000000 */
[----:B------:R-:W-:Y:S01]  /*0ac0*/  UMOV UR23, UR12 ;  /* 0x0000000c00177c82 */ /* 0x000fe20008000000 */
[----:B------:R-:W-:Y:S01]  /*0ad0*/  UMOV UR27, UR34 ;  /* 0x00000022001b7c82 */ /* 0x000fe20008000000 */
[----:B------:R-:W-:Y:S01]  /*0ae0*/  UMOV UR29, UR30 ;  /* 0x0000001e001d7c82 */ /* 0x000fe20008000000 */
[C---:B0-----:R-:W-:Y:S02]  /*0af0*/  SHF.L.U32 R3, R0.reuse, 0x4, RZ ;  /* 0x0000000400037819 */ /* 0x041fe400000006ff */
[----:B------:R-:W-:-:S04]  /*0b00*/  LOP3.LUT R0, R0, 0x1f, RZ, 0xc0, !PT ;  /* 0x0000001f00007812 */ /* 0x000fc800078ec0ff */
[----:B-12---:R-:W-:-:S07]  /*0b10*/  LOP3.LUT R5, R0, 0x3e00, R3, 0xf8, !PT ;  /* 0x00003e0000057812 */ /* 0x006fce00078ef803 */
.L_x_3007:
[----:B------:R-:W0:Y:S01]  /*0b20*/  S2R R189, SR_TID.X ;  /* 0x0000000000bd7919 */ /* 0x000e220000002100 */
[----:B------:R-:W1:Y:S01]  /*0b30*/  LDCU UR10, c[0x0][0x388] ;  /* 0x00007100ff0a77ac */ /* 0x000e620008000800 */
[----:B------:R-:W-:Y:S02]  /*0b40*/  MOV R2, UR21 ;  /* 0x0000001500027c02 */ /* 0x000fe40008000f00 */
[----:B------:R-:W-:Y:S02]  /*0b50*/  CS2R R24, SRZ ;  /* 0x0000000000187805 */ /* 0x000fe4000001ff00 */
[----:B------:R-:W-:Y:S01]  /*0b60*/  MOV R3, UR11 ;  /* 0x0000000b00037c02 */ /* 0x000fe20008000f00 */
[----:B------:R-:W-:Y:S01]  /*0b70*/  USHF.L.U32 UR8, UR20, 0xb, URZ ;  /* 0x0000000b14087899 */ /* 0x000fe200080006ff */
[----:B------:R-:W-:Y:S02]  /*0b80*/  CS2R R30, SRZ ;  /* 0x00000000001e7805 */ /* 0x000fe4000001ff00 */
[----:B------:R-:W-:-:S02]  /*0b90*/  CS2R R26, SRZ ;  /* 0x00000000001a7805 */ /* 0x000fc4000001ff00 */
[----:B------:R-:W-:Y:S01]  /*0ba0*/  CS2R R32, SRZ ;  /* 0x0000000000207805 */ /* 0x000fe2000001ff00 */
[----:B------:R-:W-:Y:S01]  /*0bb0*/  UIADD3 UR35, UPT, UPT, UR8, -0x800, URZ ;  /* 0xfffff80008237890 */ /* 0x000fe2000fffe0ff */
[C---:B------:R-:W-:Y:S01]  /*0bc0*/  IMAD.WIDE.U32 R22, R5.reuse, 0x4, R2 ;  /* 0x0000000405167825 */ /* 0x040fe200078e0002 */
[----:B------:R-:W-:Y:S02]  /*0bd0*/  CS2R R28, SRZ ;  /* 0x00000000001c7805 */ /* 0x000fe4000001ff00 */
[----:B------:R-:W-:Y:S02]  /*0be0*/  CS2R R34, SRZ ;  /* 0x0000000000227805 */ /* 0x000fe4000001ff00 */
        /* <DEDUP_REMOVED lines=268> */
[----:B------:R-:W-:Y:S02]  /*1cb0*/  ISETP.NE.AND P6, PT, R71, RZ, PT ;  /* 0x000000ff4700720c */ /* 0x000fe40003fc5270 */
[----:B------:R-:W-:Y:S01]  /*1cc0*/  CS2R R24, SRZ ;  /* 0x0000000000187805 */ /* 0x000fe2000001ff00 */
[----:B------:R-:W-:Y:S01]  /*1cd0*/  HFMA2 R26, -RZ, RZ, 0, 0 ;  /* 0x00000000ff1a7431 */ /* 0x000fe200000001ff */
[----:B------:R-:W-:Y:S02]  /*1ce0*/  CS2R R60, SRZ ;  /* 0x00000000003c7805 */ /* 0x000fe4000001ff00 */
[----:B------:R-:W-:Y:S02]  /*1cf0*/  CS2R R62, SRZ ;  /* 0x00000000003e7805 */ /* 0x000fe4000001ff00 */
[----:B------:R-:W-:Y:S02]  /*1d00*/  CS2R R64, SRZ ;  /* 0x0000000000407805 */ /* 0x000fe4000001ff00 */
[----:B------:R-:W-:-:S02]  /*1d10*/  CS2R R66, SRZ ;  /* 0x0000000000427805 */ /* 0x000fc4000001ff00 */
        /* <DEDUP_REMOVED lines=8> */
[----:B------:R-:W5:Y:S01]  /*1da0*/  @!P6 LDG.E R23, desc[UR32][R2.64+0x100] ;  /* 0x000100200217e981 */ /* 0x000f62000c1e1900 */
[----:B------:R-:W-:-:S03]  /*1db0*/  ISETP.NE.AND P6, PT, R83, RZ, PT ;  /* 0x000000ff5300720c */ /* 0x000fc60003fc5270 */
[----:B------:R-:W5:Y:S10]  /*1dc0*/  @!P4 LDG.E R69, desc[UR32][R2.64+0x780] ;  /* 0x000780200245c981 */ /* 0x000f74000c1e1900 */
        /* <DEDUP_REMOVED lines=12> */
[----:B------:R-:W5:Y:S04]  /*1e90*/  @!P6 LDG.E R63, desc[UR32][R2.64+0x480] ;  /* 0x00048020023fe981 */ /* 0x000f68000c1e1900 */
[----:B------:R0:W-:Y:S04]  /*1ea0*/  STL [R1+0x20], R157 ;  /* 0x0000209d01007387 */ /* 0x0001e80000100800 */
[----:B------:R0:W-:Y:S04]  /*1eb0*/  STL [R1+0x1c], R156 ;  /* 0x00001c9c01007387 */ /* 0x0001e80000100800 */
[----:B------:R0:W-:Y:S04]  /*1ec0*/  STL [R1+0x18], R155 ;  /* 0x0000189b01007387 */ /* 0x0001e80000100800 */
[----:B------:R0:W-:Y:S04]  /*1ed0*/  STL [R1+0x14], R154 ;  /* 0x0000149a01007387 */ /* 0x0001e80000100800 */
[----:B------:R0:W-:Y:S01]  /*1ee0*/  STL [R1+0x10], R153 ;  /* 0x0000109901007387 */ /* 0x0001e20000100800 */
[----:B-1----:R-:W-:-:S03]  /*1ef0*/  FADD.FTZ R42, R42, UR7 ;  /* 0x000000072a2a7e21 */ /* 0x002fc60008010000 */
[----:B------:R0:W-:Y:S04]  /*1f00*/  STL [R1+0xc], R152 ;  /* 0x00000c9801007387 */ /* 0x0001e80000100800 */
[----:B------:R0:W-:Y:S04]  /*1f10*/  STL [R1+0x8], R151 ;  /* 0x0000089701007387 */ /* 0x0001e80000100800 */
[----:B------:R0:W-:Y:S04]  /*1f20*/  STL [R1+0x4], R150 ;  /* 0x0000049601007387 */ /* 0x0001e80000100800 */
[----:B------:R0:W-:Y:S01]  /*1f30*/  STL [R1], R148 ;  /* 0x0000009401007387 */ /* 0x0001e20000100800 */
[----:B------:R-:W-:-:S02]  /*1f40*/  P2R R70, PR, RZ, 0x20 ;  /* 0x00000020ff467803 */ /* 0x000fc40000000000 */
        /* <DEDUP_REMOVED lines=65> */
.L_x_2878:
[----:B------:R-:W-:Y:S05]  /*2360*/  BSYNC.RECONVERGENT B0 ;  /* 0x0000000000007941 */ /* 0x000fea0003800200 */
.L_x_2877:
        /* <DEDUP_REMOVED lines=33> */
.L_x_2880:
[----:B------:R-:W-:Y:S05]  /*2580*/  BSYNC.RECONVERGENT B0 ;  /* 0x0000000000007941 */ /* 0x000fea0003800200 */
.L_x_2879:
        /* <DEDUP_REMOVED lines=33> */
.L_x_2882:
[----:B------:R-:W-:Y:S05]  /*27a0*/  BSYNC.RECONVERGENT B0 ;  /* 0x0000000000007941 */ /* 0x000fea0003800200 */
.L_x_2881:
        /* <DEDUP_REMOVED lines=33> */
.L_x_2884:
[----:B------:R-:W-:Y:S05]  /*29c0*/  BSYNC.RECONVERGENT B0 ;  /* 0x0000000000007941 */ /* 0x000fea0003800200 */
.L_x_2883:
        /* <DEDUP_REMOVED lines=33> */
.L_x_2886:
[----:B------:R-:W-:Y:S05]  /*2be0*/  BSYNC.RECONVERGENT B0 ;  /* 0x0000000000007941 */ /* 0x000fea0003800200 */
.L_x_2885:
        /* <DEDUP_REMOVED lines=33> */
.L_x_2888:
[----:B------:R-:W-:Y:S05]  /*2e00*/  BSYNC.RECONVERGENT B0 ;  /* 0x0000000000007941 */ /* 0x000fea0003800200 */
.L_x_2887:
        /* <DEDUP_REMOVED lines=33> */
.L_x_2890:
[----:B------:R-:W-:Y:S05]  /*3020*/  BSYNC.RECONVERGENT B0 ;  /* 0x0000000000007941 */ /* 0x000fea0003800200 */
.L_x_2889:
        /* <DEDUP_REMOVED lines=33> */
.L_x_2892:
[----:B------:R-:W-:Y:S05]  /*3240*/  BSYNC.RECONVERGENT B0 ;  /* 0x0000000000007941 */ /* 0x000fea0003800200 */
.L_x_2891:
        /* <DEDUP_REMOVED lines=33> */
.L_x_2894:
[----:B------:R-:W-:Y:S05]  /*3460*/  BSYNC.RECONVERGENT B0 ;  /* 0x0000000000007941 */ /* 0x000fea0003800200 */
.L_x_2893:
        /* <DEDUP_REMOVED lines=33> */
.L_x_2896:
[----:B------:R-:W-:Y:S05]  /*3680*/  BSYNC.RECONVERGENT B0 ;  /* 0x0000000000007941 */ /* 0x000fea0003800200 */
.L_x_2895:
        /* <DEDUP_REMOVED lines=33> */
.L_x_2898:
[----:B------:R-:W-:Y:S05]  /*38a0*/  BSYNC.RECONVERGENT B0 ;  /* 0x0000000000007941 */ /* 0x000fea0003800200 */
.L_x_2897:
        /* <DEDUP_REMOVED lines=33> */
.L_x_2900:
[----:B------:R-:W-:Y:S05]  /*3ac0*/  BSYNC.RECONVERGENT B0 ;  /* 0x0000000000007941 */ /* 0x000fea0003800200 */
.L_x_2899:
        /* <DEDUP_REMOVED lines=33> */
.L_x_2902:
[----:B------:R-:W-:Y:S05]  /*3ce0*/  BSYNC.RECONVERGENT B0 ;  /* 0x0000000000007941 */ /* 0x000fea0003800200 */
.L_x_2901:
        /* <DEDUP_REMOVED lines=33> */
.L_x_2904:
[----:B------:R-:W-:Y:S05]  /*3f00*/  BSYNC.RECONVERGENT B0 ;  /* 0x0000000000007941 */ /* 0x000fea0003800200 */
.L_x_2903:
        /* <DEDUP_REMOVED lines=33> */
.L_x_2906:
[----:B------:R-:W-:Y:S05]  /*4120*/  BSYNC.RECONVERGENT B0 ;  /* 0x0000000000007941 */ /* 0x000fea0003800200 */
.L_x_2905:
        /* <DEDUP_REMOVED lines=33> */
.L_x_2908:
[----:B------:R-:W-:Y:S05]  /*4340*/  BSYNC.RECONVERGENT B0 ;  /* 0x0000000000007941 */ /* 0x000fea0003800200 */
.L_x_2907:
        /* <DEDUP_REMOVED lines=54> */
[----:B------:R-:W-:Y:S01]  /*46b0*/  MOV R97, RZ ;  /* 0x000000ff00617202 */ /* 0x000fe20000000f00 */
[----:B0-----:R-:W-:-:S04]  /*46c0*/  UIMAD.WIDE.U32 UR36, UR34, UR12, UR8 ;  /* 0x0000000c222472a5 */ /* 0x001fc8000f8e0008 */
[----:B------:R-:W-:-:S03]  /*46d0*/  UIMAD UR13, UR34, UR13, UR37 ;  /* 0x0000000d220d72a4 */ /* 0x000fc6000f8e0225 */
[----:B------:R-:W-:Y:S02]  /*46e0*/  UMOV UR12, UR36 ;  /* 0x00000024000c7c82 */ /* 0x000fe40008000000 */
[----:B------:R-:W-:Y:S02]  /*46f0*/  UIMAD.WIDE.U32 UR12, UR31, UR14, UR12 ;  /* 0x0000000e1f0c72a5 */ /* 0x000fe4000f8e000c */
        /* <DEDUP_REMOVED lines=71> */
[----:B------:R3:W-:Y:S04]  /*4b70*/  STS [R244+0x580], R93 ;  /* 0x0005805df4007388 */ /* 0x0007e80000000800 */
[----:B------:R-:W-:Y:S04]  /*4b80*/  STS [R243+0x600], R92 ;  /* 0x0006005cf3007388 */ /* 0x000fe80000000800 */
[----:B------:R-:W-:Y:S04]  /*4b90*/  STS [R242+0x680], R95 ;  /* 0x0006805ff2007388 */ /* 0x000fe80000000800 */
[----:B------:R4:W-:Y:S04]  /*4ba0*/  STS [R241+0x700], R94 ;  /* 0x0007005ef1007388 */ /* 0x0009e80000000800 */
        /* <DEDUP_REMOVED lines=13> */
[----:B------:R-:W0:Y:S04]  /*4c80*/  LDS R71, [R59+0x2c] ;  /* 0x00002c003b477984 */ /* 0x000e280000000800 */
[----:B------:R-:W0:Y:S04]  /*4c90*/  LDS R73, [R59+0x30] ;  /* 0x000030003b497984 */ /* 0x000e280000000800 */
[----:B------:R-:W0:Y:S04]  /*4ca0*/  LDS R72, [R59+0x34] ;  /* 0x000034003b487984 */ /* 0x000e280000000800 */
[----:B------:R-:W0:Y:S04]  /*4cb0*/  LDS R70, [R59+0x38] ;  /* 0x000038003b467984 */ /* 0x000e280000000800 */
[----:B------:R-:W-:Y:S01]  /*4cc0*/  LDS R69, [R59+0x3c] ;  /* 0x00003c003b457984 */ /* 0x000fe20000000800 */
[----:B------:R-:W-:Y:S01]  /*4cd0*/  BAR.SYNC.DEFER_BLOCKING 0x0 ;  /* 0x0000000000007b1d */ /* 0x000fe20000010000 */
[----:B-1----:R-:W-:-:S05]  /*4ce0*/  CS2R R86, SRZ ;  /* 0x0000000000567805 */ /* 0x002fca000001ff00 */
        /* <DEDUP_REMOVED lines=9> */
[----:B---3--:R-:W-:-:S11]  /*4d80*/  MOV R93, RZ ;  /* 0x000000ff005d7202 */ /* 0x008fd60000000f00 */
[----:B------:R-:W3:Y:S01]  /*4d90*/  @!P5 LDG.E R91, desc[UR32][R2.64+0x200] ;  /* 0x00020020025bd981 */ /* 0x000ee2000c1e1900 */
[----:B------:R-:W-:Y:S02]  /*4da0*/  ISETP.NE.AND P5, PT, R102, RZ, PT ;  /* 0x000000ff6600720c */ /* 0x000fe40003fa5270 */
[----:B----4-:R-:W-:-:S11]  /*4db0*/  CS2R R94, SRZ ;  /* 0x00000000005e7805 */ /* 0x010fd6000001ff00 */
[----:B------:R-:W4:Y:S01]  /*4dc0*/  @!P5 LDG.E R93, desc[UR32][R2.64+0x280] ;  /* 0x00028020025dd981 */ /* 0x000f22000c1e1900 */
[----:B------:R-:W-:-:S13]  /*4dd0*/  ISETP.NE.AND P5, PT, R103, RZ, PT ;  /* 0x000000ff6700720c */ /* 0x000fda0003fa5270 */
[----:B------:R-:W4:Y:S01]  /*4de0*/  @!P5 LDG.E R94, desc[UR32][R2.64+0x300] ;  /* 0x00030020025ed981 */ /* 0x000f22000c1e1900 */
[----:B------:R-:W-:Y:S01]  /*4df0*/  ISETP.NE.AND P5, PT, R104, RZ, PT ;  /* 0x000000ff6800720c */ /* 0x000fe20003fa5270 */
[----:B-----5:R-:W-:-:S12]  /*4e00*/  HFMA2 R97, -RZ, RZ, 0, 0 ;  /* 0x00000000ff617431 */ /* 0x020fd800000001ff */
[----:B------:R-:W5:Y:S01]  /*4e10*/  @!P5 LDG.E R95, desc[UR32][R2.64+0x380] ;  /* 0x00038020025fd981 */ /* 0x000f62000c1e1900 */
[----:B------:R-:W-:Y:S02]  /*4e20*/  ISETP.NE.AND P5, PT, R105, RZ, PT ;  /* 0x000000ff6900720c */ /* 0x000fe40003fa5270 */
[----:B------:R-:W-:Y:S02]  /*4e30*/  CS2R R100, SRZ ;  /* 0x0000000000647805 */ /* 0x000fe4000001ff00 */
[----:B------:R-:W-:Y:S01]  /*4e40*/  MOV R98, RZ ;  /* 0x000000ff00627202 */ /* 0x000fe20000000f00 */
[----:B------:R-:W-:Y:S01]  /*4e50*/  HFMA2 R103, -RZ, RZ, 0, 0 ;  /* 0x00000000ff677431 */ /* 0x000fe200000001ff */
[----:B------:R-:W-:Y:S02]  /*4e60*/  MOV R105, RZ ;  /* 0x000000ff00697202 */ /* 0x000fe40000000f00 */
[----:B------:R-:W5:Y:S04]  /*4e70*/  @!P1 LDG.E R100, desc[UR32][R2.64+0x600] ;  /* 0x0006002002649981 */ /* 0x000f68000c1e1900 */
[----:B------:R-:W5:Y:S04]  /*4e80*/  @!P6 LDG.E R98, desc[UR32][R2.64+0x500] ;  /* 0x000500200262e981 */ /* 0x000f68000c1e1900 */
[----:B------:R-:W5:Y:S01]  /*4e90*/  @!P5 LDG.E R97, desc[UR32][R2.64+0x400] ;  /* 0x000400200261d981 */ /* 0x000f62000c1e1900 */
[----:B------:R-:W-:-:S02]  /*4ea0*/  ISETP.NE.AND P5, PT, R106, RZ, PT ;  /* 0x000000ff6a00720c */ /* 0x000fc40003fa5270 */
[----:B------:R-:W-:Y:S01]  /*4eb0*/  CS2R R106, SRZ ;  /* 0x00000000006a7805 */ /* 0x000fe2000001ff00 */
[----:B------:R-:W5:Y:S04]  /*4ec0*/  @!P0 LDG.E R103, desc[UR32][R2.64+0x580] ;  /* 0x0005802002678981 */ /* 0x000f68000c1e1900 */
[----:B------:R-:W5:Y:S04]  /*4ed0*/  @!P2 LDG.E R105, desc[UR32][R2.64+0x680] ;  /* 0x000680200269a981 */ /* 0x000f68000c1e1900 */
[----:B------:R-:W5:Y:S04]  /*4ee0*/  @!P3 LDG.E R106, desc[UR32][R2.64+0x700] ;  /* 0x00070020026ab981 */ /* 0x000f68000c1e1900 */
[----:B------:R-:W5:Y:S04]  /*4ef0*/  @!P5 LDG.E R101, desc[UR32][R2.64+0x480] ;  /* 0x000480200265d981 */ /* 0x000f68000c1e1900 */
[----:B------:R1:W5:Y:S01]  /*4f00*/  @!P4 LDG.E R107, desc[UR32][R2.64+0x780] ;  /* 0x00078020026bc981 */ /* 0x000362000c1e1900 */
[----:B0-----:R-:W-:Y:S01]  /*4f10*/  FMUL.FTZ R89, R84, -1.4426950216293334961 ;  /* 0xbfb8aa3b54597820 */ /* 0x001fe20000410000 */
[----:B------:R-:W-:-:S05]  /*4f20*/  FMUL.FTZ R88, R85, -1.4426950216293334961 ;  /* 0xbfb8aa3b55587820 */ /* 0x000fca0000410000 */
[----:B------:R-:W0:Y:S01]  /*4f30*/  MUFU.EX2 R89, R89 ;  /* 0x0000005900597308 */ /* 0x000e220000000800 */
[----:B------:R-:W-:-:S03]  /*4f40*/  FMUL.FTZ R99, R82, -1.4426950216293334961 ;  /* 0xbfb8aa3b52637820 */ /* 0x000fc60000410000 */
[----:B------:R-:W0:Y:S01]  /*4f50*/  MUFU.EX2 R88, R88 ;  /* 0x0000005800587308 */ /* 0x000e220000000800 */
[----:B------:R-:W-:Y:S01]  /*4f60*/  FMUL.FTZ R92, R83, -1.4426950216293334961 ;  /* 0xbfb8aa3b535c7820 */ /* 0x000fe20000410000 */
[----:B------:R-:W-:Y:S02]  /*4f70*/  FMUL.FTZ R102, R81, -1.4426950216293334961 ;  /* 0xbfb8aa3b51667820 */ /* 0x000fe40000410000 */
[----:B------:R-:W0:Y:S01]  /*4f80*/  MUFU.EX2 R99, R99 ;  /* 0x0000006300637308 */ /* 0x000e220000000800 */
[----:B-1----:R-:W-:Y:S01]  /*4f90*/  FMUL.FTZ R3, R77, -1.4426950216293334961 ;  /* 0xbfb8aa3b4d037820 */ /* 0x002fe20000410000 */
[----:B------:R-:W-:Y:S01]  /*4fa0*/  FMUL.FTZ R2, R78, -1.4426950216293334961 ;  /* 0xbfb8aa3b4e027820 */ /* 0x000fe20000410000 */
[----:B0-----:R-:W-:Y:S01]  /*4fb0*/  FADD.FTZ R89, R89, 1 ;  /* 0x3f80000059597421 */ /* 0x001fe20000010000 */
[----:B------:R-:W0:Y:S01]  /*4fc0*/  MUFU.EX2 R92, R92 ;  /* 0x0000005c005c7308 */ /* 0x000e220000000800 */
[----:B------:R-:W-:-:S03]  /*4fd0*/  FADD.FTZ R88, R88, 1 ;  /* 0x3f80000058587421 */ /* 0x000fc60000010000 */
[----:B------:R-:W1:Y:S01]  /*4fe0*/  MUFU.EX2 R102, R102 ;  /* 0x0000006600667308 */ /* 0x000e620000000800 */
[----:B------:R-:W-:-:S03]  /*4ff0*/  FMUL.FTZ R104, R79, -1.4426950216293334961 ;  /* 0xbfb8aa3b4f687820 */ /* 0x000fc60000410000 */
[----:B------:R-:W5:Y:S01]  /*5000*/  MUFU.RCP R89, R89 ;  /* 0x0000005900597308 */ /* 0x000f620000001000 */
[----:B------:R-:W-:-:S07]  /*5010*/  FADD.FTZ R99, R99, 1 ;  /* 0x3f80000063637421 */ /* 0x000fce0000010000 */
[----:B------:R-:W-:Y:S04]  /*5020*/  MUFU.EX2 R3, R3 ;  /* 0x0000000300037308 */ /* 0x000fe80000000800 */
[----:B------:R-:W1:Y:S04]  /*5030*/  MUFU.EX2 R2, R2 ;  /* 0x0000000200027308 */ /* 0x000e680000000800 */
[----:B------:R-:W5:Y:S01]  /*5040*/  MUFU.RCP R88, R88 ;  /* 0x0000005800587308 */ /* 0x000f620000001000 */
[----:B0-----:R-:W-:Y:S01]  /*5050*/  FADD.FTZ R92, R92, 1 ;  /* 0x3f8000005c5c7421 */ /* 0x001fe20000010000 */
[----:B-1----:R-:W-:-:S06]  /*5060*/  FADD.FTZ R102, R102, 1 ;  /* 0x3f80000066667421 */ /* 0x002fcc0000010000 */
[----:B------:R-:W0:Y:S01]  /*5070*/  MUFU.EX2 R104, R104 ;  /* 0x0000006800687308 */ /* 0x000e220000000800 */
[----:B------:R-:W-:-:S03]  /*5080*/  FMUL.FTZ R111, R71, -1.4426950216293334961 ;  /* 0xbfb8aa3b476f7820 */ /* 0x000fc60000410000 */
[----:B------:R-:W-:Y:S01]  /*5090*/  MUFU.RCP R99, R99 ;  /* 0x0000006300637308 */ /* 0x000fe20000001000 */
[----:B------:R-:W-:Y:S01]  /*50a0*/  FADD.FTZ R2, R2, 1 ;  /* 0x3f80000002027421 */ /* 0x000fe20000010000 */
[----:B------:R-:W-:Y:S01]  /*50b0*/  FMUL.FTZ R110, R74, -1.4426950216293334961 ;  /* 0xbfb8aa3b4a6e7820 */ /* 0x000fe20000410000 */
[----:B------:R-:W-:-:S05]  /*50c0*/  FMUL.FTZ R108, R76, -1.4426950216293334961 ;  /* 0xbfb8aa3b4c6c7820 */ /* 0x000fca0000410000 */
[----:B------:R-:W-:Y:S01]  /*50d0*/  MUFU.RCP R92, R92 ;  /* 0x0000005c005c7308 */ /* 0x000fe20000001000 */
[----:B------:R-:W-:Y:S01]  /*50e0*/  FMUL.FTZ R109, R75, -1.4426950216293334961 ;  /* 0xbfb8aa3b4b6d7820 */ /* 0x000fe20000410000 */
[----:B0-----:R-:W-:-:S06]  /*50f0*/  FADD.FTZ R104, R104, 1 ;  /* 0x3f80000068687421 */ /* 0x001fcc0000010000 */
[----:B------:R-:W0:Y:S01]  /*5100*/  MUFU.RCP R102, R102 ;  /* 0x0000006600667308 */ /* 0x000e220000001000 */
[----:B------:R-:W-:-:S07]  /*5110*/  FMUL.FTZ R112, R73, -1.4426950216293334961 ;  /* 0xbfb8aa3b49707820 */ /* 0x000fce0000410000 */
[----:B------:R-:W1:Y:S04]  /*5120*/  MUFU.EX2 R111, R111 ;  /* 0x0000006f006f7308 */ /* 0x000e680000000800 */
[----:B------:R-:W0:Y:S01]  /*5130*/  MUFU.EX2 R110, R110 ;  /* 0x0000006e006e7308 */ /* 0x000e220000000800 */
[----:B------:R-:W-:-:S03]  /*5140*/  FMUL.FTZ R114, R72, -1.4426950216293334961 ;  /* 0xbfb8aa3b48727820 */ /* 0x000fc60000410000 */
[----:B------:R-:W0:Y:S04]  /*5150*/  MUFU.EX2 R108, R108 ;  /* 0x0000006c006c7308 */ /* 0x000e280000000800 */
[----:B------:R-:W0:Y:S01]  /*5160*/  MUFU.RCP R104, R104 ;  /* 0x0000006800687308 */ /* 0x000e220000001000 */
[----:B------:R-:W-:-:S07]  /*5170*/  FMUL.FTZ R116, R70, -1.4426950216293334961 ;  /* 0xbfb8aa3b46747820 */ /* 0x000fce0000410000 */
[----:B------:R-:W0:Y:S01]  /*5180*/  MUFU.EX2 R109, R109 ;  /* 0x0000006d006d7308 */ /* 0x000e220000000800 */
[----:B------:R-:W-:Y:S04]  /*5190*/  STS [R157], R96 ;  /* 0x000000609d007388 */ /* 0x000fe80000000800 */
[----:B------:R-:W-:Y:S04]  /*51a0*/  STS [R156+0x80], R86 ;  /* 0x000080569c007388 */ /* 0x000fe80000000800 */
[----:B--2---:R-:W-:Y:S04]  /*51b0*/  STS [R155+0x100], R87 ;  /* 0x000100579b007388 */ /* 0x004fe80000000800 */
[----:B------:R-:W-:Y:S04]  /*51c0*/  STS [R154+0x180], R90 ;  /* 0x0001805a9a007388 */ /* 0x000fe80000000800 */
[----:B---3--:R-:W-:Y:S04]  /*51d0*/  STS [R153+0x200], R91 ;  /* 0x0002005b99007388 */ /* 0x008fe80000000800 */
[----:B----4-:R-:W-:Y:S04]  /*51e0*/  STS [R152+0x280], R93 ;  /* 0x0002805d98007388 */ /* 0x010fe80000000800 */
[----:B------:R2:W-:Y:S04]  /*51f0*/  STS [R151+0x300], R94 ;  /* 0x0003005e97007388 */ /* 0x0005e80000000800 */
[----:B-----5:R-:W-:Y:S04]  /*5200*/  STS [R150+0x380], R95 ;  /* 0x0003805f96007388 */ /* 0x020fe80000000800 */
[----:B------:R-:W-:Y:S04]  /*5210*/  STS [R148+0x400], R97 ;  /* 0x0004006194007388 */ /* 0x000fe80000000800 */
[----:B------:R-:W-:Y:S04]  /*5220*/  STS [R250+0x480], R101 ;  /* 0x00048065fa007388 */ /* 0x000fe80000000800 */
[----:B------:R-:W-:Y:S04]  /*5230*/  STS [R249+0x500], R98 ;  /* 0x00050062f9007388 */ /* 0x000fe80000000800 */
[----:B------:R3:W-:Y:S04]  /*5240*/  STS [R244+0x580], R103 ;  /* 0x00058067f4007388 */ /* 0x0007e80000000800 */
[----:B------:R-:W-:Y:S04]  /*5250*/  STS [R243+0x600], R100 ;  /* 0x00060064f3007388 */ /* 0x000fe80000000800 */
[----:B------:R-:W-:Y:S04]  /*5260*/  STS [R242+0x680], R105 ;  /* 0x00068069f2007388 */ /* 0x000fe80000000800 */
[----:B------:R4:W-:Y:S04]  /*5270*/  STS [R241+0x700], R106 ;  /* 0x0007006af1007388 */ /* 0x0009e80000000800 */
[----:B------:R-:W-:Y:S01]  /*5280*/  STS [R240+0x780], R107 ;  /* 0x0007806bf0007388 */ /* 0x000fe20000000800 */
[----:B------:R-:W-:-:S03]  /*5290*/  NOP ;  /* 0x0000000000007918 */ /* 0x000fc60000000000 */
[----:B------:R-:W5:Y:S04]  /*52a0*/  LDS R87, [R59] ;  /* 0x000000003b577984 */ /* 0x000f680000000800 */
[----:B------:R-:W5:Y:S04]  /*52b0*/  LDS R86, [R59+0x4] ;  /* 0x000004003b567984 */ /* 0x000f680000000800 */
[----:B------:R-:W5:Y:S04]  /*52c0*/  LDS R93, [R59+0x8] ;  /* 0x000008003b5d7984 */ /* 0x000f680000000800 */
[----:B------:R-:W5:Y:S04]  /*52d0*/  LDS R90, [R59+0xc] ;  /* 0x00000c003b5a7984 */ /* 0x000f680000000800 */
[----:B------:R-:W5:Y:S01]  /*52e0*/  LDS R91, [R59+0x10] ;  /* 0x000010003b5b7984 */ /* 0x000f620000000800 */
[----:B--2---:R-:W-:Y:S01]  /*52f0*/  FADD.FTZ R94, R3, 1 ;  /* 0x3f800000035e7421 */ /* 0x004fe20000010000 */
[----:B------:R-:W-:Y:S01]  /*5300*/  FADD.FTZ R3, -R89, 1 ;  /* 0x3f80000059037421 */ /* 0x000fe20000010100 */
[----:B---3--:R2:W-:Y:S01]  /*5310*/  MUFU.RCP R103, R2 ;  /* 0x0000000200677308 */ /* 0x0085e20000001000 */
[----:B------:R-:W3:Y:S02]  /*5320*/  LDS R95, [R59+0x18] ;  /* 0x000018003b5f7984 */ /* 0x000ee40000000800 */
[----:B------:R-:W-:-:S02]  /*5330*/  FFMA.FTZ R101, R84, R3, 1 ;  /* 0x3f80000054657423 */ /* 0x000fc40000010003 */
[----:B------:R-:W-:Y:S01]  /*5340*/  LDS R97, [R59+0x1c] ;  /* 0x00001c003b617984 */ /* 0x000fe20000000800 */
[----:B--2---:R-:W-:Y:S02]  /*5350*/  FADD.FTZ R2, -R88, 1 ;  /* 0x3f80000058027421 */ /* 0x004fe40000010100 */
[----:B----4-:R2:W4:Y:S01]  /*5360*/  MUFU.RCP R106, R94 ;  /* 0x0000005e006a7308 */ /* 0x0105220000001000 */
[----:B-1----:R-:W-:Y:S01]  /*5370*/  FADD.FTZ R111, R111, 1 ;  /* 0x3f8000006f6f7421 */ /* 0x002fe20000010000 */
[----:B0-----:R-:W-:Y:S01]  /*5380*/  FADD.FTZ R98, -R102, 1 ;  /* 0x3f80000066627421 */ /* 0x001fe20000010100 */
[----:B------:R-:W-:-:S05]  /*5390*/  FFMA.FTZ R2, R85, R2, 1 ;  /* 0x3f80000055027423 */ /* 0x000fca0000010002 */
[----:B------:R-:W0:Y:S01]  /*53a0*/  MUFU.EX2 R113, R112 ;  /* 0x0000007000717308 */ /* 0x000e220000000800 */
[----:B--2---:R-:W1:Y:S01]  /*53b0*/  LDS R94, [R59+0x14] ;  /* 0x000014003b5e7984 */ /* 0x004e620000000800 */
[----:B-----5:R-:W-:Y:S02]  /*53c0*/  FMUL.FTZ R3, R68, R87 ;  /* 0x0000005744037220 */ /* 0x020fe40000410000 */
[----:B------:R2:W5:Y:S01]  /*53d0*/  MUFU.EX2 R115, R114 ;  /* 0x0000007200737308 */ /* 0x0005620000000800 */
[----:B------:R-:W-:-:S03]  /*53e0*/  FADD.FTZ R107, R110, 1 ;  /* 0x3f8000006e6b7421 */ /* 0x000fc60000010000 */
[----:B------:R4:W-:Y:S01]  /*53f0*/  MUFU.EX2 R119, R116 ;  /* 0x0000007400777308 */ /* 0x0009e20000000800 */
[----:B------:R-:W-:Y:S01]  /*5400*/  FMUL.FTZ R96, R67, R86 ;  /* 0x0000005643607220 */ /* 0x000fe20000410000 */
[----:B------:R-:W-:Y:S01]  /*5410*/  FMUL.FTZ R3, R88, R3 ;  /* 0x0000000358037220 */ /* 0x000fe20000410000 */
[----:B------:R-:W-:Y:S01]  /*5420*/  FADD.FTZ R105, R108, 1 ;  /* 0x3f8000006c697421 */ /* 0x000fe20000010000 */
[----:B------:R-:W-:Y:S01]  /*5430*/  LDS R100, [R59+0x2c] ;  /* 0x00002c003b647984 */ /* 0x000fe20000000800 */
[----:B------:R-:W-:Y:S01]  /*5440*/  FMUL.FTZ R96, R89, R96 ;  /* 0x0000006059607220 */ /* 0x000fe20000410000 */
[----:B------:R-:W-:Y:S01]  /*5450*/  FMUL.FTZ R2, R3, R2 ;  /* 0x0000000203027220 */ /* 0x000fe20000410000 */
[----:B------:R-:W-:Y:S02]  /*5460*/  FADD.FTZ R3, -R99, 1 ;  /* 0x3f80000063037421 */ /* 0x000fe40000010100 */
[----:B--2---:R-:W-:Y:S01]  /*5470*/  FMUL.FTZ R114, R96, R101 ;  /* 0x0000006560727220 */ /* 0x004fe20000410000 */
[----:B------:R-:W-:Y:S01]  /*5480*/  FADD.FTZ R96, -R92, 1 ;  /* 0x3f8000005c607421 */ /* 0x000fe20000010100 */
[----:B------:R-:W-:Y:S01]  /*5490*/  FFMA.FTZ R118, R82, R3, 1 ;  /* 0x3f80000052767423 */ /* 0x000fe20000010003 */
[----:B------:R-:W-:Y:S01]  /*54a0*/  FMUL.FTZ R3, R66, R93 ;  /* 0x0000005d42037220 */ /* 0x000fe20000410000 */
[----:B------:R-:W2:Y:S01]  /*54b0*/  LDS R101, [R59+0x20] ;  /* 0x000020003b657984 */ /* 0x000ea20000000800 */
[----:B----4-:R-:W-:Y:S01]  /*54c0*/  FMUL.FTZ R116, R65, R90 ;  /* 0x0000005a41747220 */ /* 0x010fe20000410000 */
[----:B------:R4:W-:Y:S01]  /*54d0*/  MUFU.RCP R112, R111 ;  /* 0x0000006f00707308 */ /* 0x0009e20000001000 */
[----:B------:R-:W-:Y:S01]  /*54e0*/  FFMA.FTZ R110, R83, R96, 1 ;  /* 0x3f800000536e7423 */ /* 0x000fe20000010060 */
[----:B------:R-:W-:Y:S01]  /*54f0*/  FMUL.FTZ R3, R92, R3 ;  /* 0x000000035c037220 */ /* 0x000fe20000410000 */
[----:B------:R-:W-:Y:S01]  /*5500*/  FFMA.FTZ R120, R81, R98, 1 ;  /* 0x3f80000051787423 */ /* 0x000fe20000010062 */
[----:B------:R-:W2:Y:S01]  /*5510*/  LDS R96, [R59+0x24] ;  /* 0x000024003b607984 */ /* 0x000ea20000000800 */
[----:B------:R-:W-:Y:S01]  /*5520*/  FADD.FTZ R108, R109, 1 ;  /* 0x3f8000006d6c7421 */ /* 0x000fe20000010000 */
[----:B------:R-:W-:-:S02]  /*5530*/  FMUL.FTZ R109, R99, R116 ;  /* 0x00000074636d7220 */ /* 0x000fc40000410000 */
[----:B------:R-:W2:Y:S01]  /*5540*/  LDS R98, [R59+0x28] ;  /* 0x000028003b627984 */ /* 0x000ea20000000800 */
[----:B----4-:R-:W-:Y:S01]  /*5550*/  FMUL.FTZ R111, R64, R91 ;  /* 0x0000005b406f7220 */ /* 0x010fe20000410000 */
[----:B------:R-:W-:Y:S01]  /*5560*/  FMUL.FTZ R116, R3, R110 ;  /* 0x0000006e03747220 */ /* 0x000fe20000410000 */
[----:B0-----:R-:W-:Y:S01]  /*5570*/  FADD.FTZ R113, R113, 1 ;  /* 0x3f80000071717421 */ /* 0x001fe20000010000 */
[----:B------:R-:W-:Y:S01]  /*5580*/  FADD.FTZ R110, -R104, 1 ;  /* 0x3f800000686e7421 */ /* 0x000fe20000010100 */
[----:B------:R-:W-:Y:S01]  /*5590*/  FMUL.FTZ R111, R102, R111 ;  /* 0x0000006f666f7220 */ /* 0x000fe20000410000 */
[----:B------:R-:W-:Y:S01]  /*55a0*/  FMUL.FTZ R117, R69, -1.4426950216293334961 ;  /* 0xbfb8aa3b45757820 */ /* 0x000fe20000410000 */
[----:B------:R0:W-:Y:S01]  /*55b0*/  MUFU.RCP R136, R113 ;  /* 0x0000007100887308 */ /* 0x0001e20000001000 */
[----:B------:R-:W-:Y:S01]  /*55c0*/  FMUL.FTZ R118, R109, R118 ;  /* 0x000000766d767220 */ /* 0x000fe20000410000 */
[----:B------:R-:W-:Y:S01]  /*55d0*/  FMUL.FTZ R120, R111, R120 ;  /* 0x000000786f787220 */ /* 0x000fe20000410000 */
[----:B------:R-:W-:Y:S01]  /*55e0*/  FFMA.FTZ R122, R79, R110, 1 ;  /* 0x3f8000004f7a7423 */ /* 0x000fe2000001006e */
[----:B------:R-:W-:Y:S04]  /*55f0*/  LDS R111, [R59+0x38] ;  /* 0x000038003b6f7984 */ /* 0x000fe80000000800 */
[----:B------:R5:W4:Y:S01]  /*5600*/  MUFU.EX2 R125, R117 ;  /* 0x00000075007d7308 */ /* 0x000b220000000800 */
[----:B0-----:R-:W0:Y:S04]  /*5610*/  LDS R113, [R59+0x30] ;  /* 0x000030003b717984 */ /* 0x001e280000000800 */
[----:B------:R-:W0:Y:S01]  /*5620*/  LDS R110, [R59+0x34] ;  /* 0x000034003b6e7984 */ /* 0x000e220000000800 */
[----:B------:R-:W2:Y:S03]  /*5630*/  MUFU.RCP R108, R108 ;  /* 0x0000006c006c7308 */ /* 0x000ea60000001000 */
[----:B------:R-:W0:Y:S01]  /*5640*/  LDS R109, [R59+0x3c] ;  /* 0x00003c003b6d7984 */ /* 0x000e220000000800 */
[----:B------:R-:W-:-:S04]  /*5650*/  FADD.FTZ R124, -R106, 1 ;  /* 0x3f8000006a7c7421 */ /* 0x000fc80000010100 */
[----:B------:R-:W2:Y:S01]  /*5660*/  MUFU.RCP R107, R107 ;  /* 0x0000006b006b7308 */ /* 0x000ea20000001000 */
[----:B------:R-:W-:Y:S01]  /*5670*/  FADD.FTZ R3, -R103, 1 ;  /* 0x3f80000067037421 */ /* 0x000fe20000010100 */
[----:B-----5:R-:W-:Y:S01]  /*5680*/  FADD.FTZ R117, R115, 1 ;  /* 0x3f80000073757421 */ /* 0x020fe20000010000 */
[----:B----4-:R-:W-:-:S05]  /*5690*/  FADD.FTZ R125, R125, 1 ;  /* 0x3f8000007d7d7421 */ /* 0x010fca0000010000 */
[----:B------:R-:W4:Y:S01]  /*56a0*/  MUFU.RCP R105, R105 ;  /* 0x0000006900697308 */ /* 0x000f220000001000 */
[----:B------:R-:W-:Y:S01]  /*56b0*/  FFMA.FTZ R126, R77, R124, 1 ;  /* 0x3f8000004d7e7423 */ /* 0x000fe2000001007c */
[----:B------:R-:W-:Y:S01]  /*56c0*/  FFMA.FTZ R115, R78, R3, 1 ;  /* 0x3f8000004e737423 */ /* 0x000fe20000010003 */
[----:B---3--:R-:W-:Y:S01]  /*56d0*/  FMUL.FTZ R124, R62, R95 ;  /* 0x0000005f3e7c7220 */ /* 0x008fe20000410000 */
[----:B-1----:R-:W-:Y:S01]  /*56e0*/  FMUL.FTZ R3, R63, R94 ;  /* 0x0000005e3f037220 */ /* 0x002fe20000410000 */
[----:B------:R-:W-:Y:S01]  /*56f0*/  FADD.FTZ R119, R119, 1 ;  /* 0x3f80000077777421 */ /* 0x000fe20000010000 */
[----:B--2---:R-:W-:Y:S01]  /*5700*/  FADD.FTZ R128, -R108, 1 ;  /* 0x3f8000006c807421 */ /* 0x004fe20000010100 */
[----:B------:R-:W-:Y:S01]  /*5710*/  BAR.SYNC.DEFER_BLOCKING 0x0 ;  /* 0x0000000000007b1d */ /* 0x000fe20000010000 */
[----:B------:R-:W-:Y:S01]  /*5720*/  FMUL.FTZ R124, R103, R124 ;  /* 0x0000007c677c7220 */ /* 0x000fe20000410000 */
[----:B------:R-:W-:-:S04]  /*5730*/  FMUL.FTZ R3, R104, R3 ;  /* 0x0000000368037220 */ /* 0x000fc80000410000 */
[----:B------:R1:W2:Y:S01]  /*5740*/  MUFU.RCP R121, R117 ;  /* 0x0000007500797308 */ /* 0x0002a20000001000 */
[----:B------:R-:W-:-:S07]  /*5750*/  ISETP.NE.AND P1, PT, R189, RZ, PT ;  /* 0x000000ffbd00720c */ /* 0x000fce0003f25270 */
[----:B------:R-:W3:Y:S01]  /*5760*/  MUFU.RCP R144, R125 ;  /* 0x0000007d00907308 */ /* 0x000ee20000001000 */
[----:B-1----:R-:W-:Y:S01]  /*5770*/  FMUL.FTZ R117, R22, R97 ;  /* 0x0000006116757220 */ /* 0x002fe20000410000 */
[----:B------:R-:W-:Y:S01]  /*5780*/  FMUL.FTZ R124, R124, R115 ;  /* 0x000000737c7c7220 */ /* 0x000fe20000410000 */
[----:B------:R-:W-:Y:S01]  /*5790*/  FMUL.FTZ R122, R3, R122 ;  /* 0x0000007a037a7220 */ /* 0x000fe20000410000 */
[----:B------:R-:W-:Y:S01]  /*57a0*/  FADD.FTZ R115, -R107, 1 ;  /* 0x3f8000006b737421 */ /* 0x000fe20000010100 */
[----:B------:R-:W-:-:S03]  /*57b0*/  FMUL.FTZ R117, R106, R117 ;  /* 0x000000756a757220 */ /* 0x000fc60000410000 */
[----:B------:R1:W5:Y:S01]  /*57c0*/  MUFU.RCP R123, R119 ;  /* 0x00000077007b7308 */ /* 0x0003620000001000 */
[----:B------:R-:W-:Y:S01]  /*57d0*/  FFMA.FTZ R130, R75, R128, 1 ;  /* 0x3f8000004b827423 */ /* 0x000fe20000010080 */
[----:B----4-:R-:W-:Y:S01]  /*57e0*/  FADD.FTZ R3, -R105, 1 ;  /* 0x3f80000069037421 */ /* 0x010fe20000010100 */
[----:B------:R-:W-:Y:S01]  /*57f0*/  FADD.FTZ R132, -R112, 1 ;  /* 0x3f80000070847421 */ /* 0x000fe20000010100 */
[----:B------:R-:W-:Y:S01]  /*5800*/  FMUL.FTZ R128, R4, R101 ;  /* 0x0000006504807220 */ /* 0x000fe20000410000 */
[----:B------:R-:W-:Y:S01]  /*5810*/  FMUL.FTZ R126, R117, R126 ;  /* 0x0000007e757e7220 */ /* 0x000fe20000410000 */
[----:B------:R-:W-:Y:S01]  /*5820*/  FFMA.FTZ R117, R74, R115, 1 ;  /* 0x3f8000004a757423 */ /* 0x000fe20000010073 */
[----:B------:R-:W-:Y:S01]  /*5830*/  FFMA.FTZ R3, R76, R3, 1 ;  /* 0x3f8000004c037423 */ /* 0x000fe20000010003 */
[----:B------:R-:W-:Y:S01]  /*5840*/  FFMA.FTZ R134, R71, R132, 1 ;  /* 0x3f80000047867423 */ /* 0x000fe20000010084 */
[----:B------:R-:W-:Y:S01]  /*5850*/  FMUL.FTZ R115, R5, R96 ;  /* 0x0000006005737220 */ /* 0x000fe20000410000 */
[----:B------:R-:W-:Y:S01]  /*5860*/  FMUL.FTZ R128, R105, R128 ;  /* 0x0000008069807220 */ /* 0x000fe20000410000 */
[----:B------:R-:W-:Y:S01]  /*5870*/  FMUL.FTZ R132, R25, R98 ;  /* 0x0000006219847220 */ /* 0x000fe20000410000 */
[----:B-1----:R-:W-:Y:S01]  /*5880*/  FMUL.FTZ R119, R23, R100 ;  /* 0x0000006417777220 */ /* 0x002fe20000410000 */
[----:B------:R-:W-:Y:S01]  /*5890*/  FMUL.FTZ R115, R108, R115 ;  /* 0x000000736c737220 */ /* 0x000fe20000410000 */
[----:B------:R-:W-:Y:S01]  /*58a0*/  FMUL.FTZ R128, R128, R3 ;  /* 0x0000000380807220 */ /* 0x000fe20000410000 */
[----:B------:R-:W-:Y:S01]  /*58b0*/  FMUL.FTZ R132, R107, R132 ;  /* 0x000000846b847220 */ /* 0x000fe20000410000 */
[----:B------:R-:W-:Y:S01]  /*58c0*/  FMUL.FTZ R119, R112, R119 ;  /* 0x0000007770777220 */ /* 0x000fe20000410000 */
[----:B--2---:R-:W-:Y:S01]  /*58d0*/  FADD.FTZ R3, -R121, 1 ;  /* 0x3f80000079037421 */ /* 0x004fe20000010100 */
[----:B---3--:R-:W-:Y:S01]  /*58e0*/  FADD.FTZ R140, -R144, 1 ;  /* 0x3f800000908c7421 */ /* 0x008fe20000010100 */
[----:B------:R-:W-:Y:S01]  /*58f0*/  VOTEU.ALL UP0, P1 ;  /* 0x0000000000ff7886 */ /* 0x000fe20000800000 */
[----:B------:R-:W-:Y:S01]  /*5900*/  FMUL.FTZ R130, R115, R130 ;  /* 0x0000008273827220 */ /* 0x000fe20000410000 */
[----:B------:R-:W-:Y:S01]  /*5910*/  FMUL.FTZ R132, R132, R117 ;  /* 0x0000007584847220 */ /* 0x000fe20000410000 */
[----:B------:R-:W-:Y:S01]  /*5920*/  FMUL.FTZ R134, R119, R134 ;  /* 0x0000008677867220 */ /* 0x000fe20000410000 */
[----:B------:R-:W-:Y:S01]  /*5930*/  FFMA.FTZ R115, R72, R3, 1 ;  /* 0x3f80000048737423 */ /* 0x000fe20000010003 */
[----:B------:R-:W-:Y:S01]  /*5940*/  FFMA.FTZ R146, R69, R140, 1 ;  /* 0x3f80000045927423 */ /* 0x000fe2000001008c */
[----:B------:R-:W-:Y:S01]  /*5950*/  FADD.FTZ R138, -R136, 1 ;  /* 0x3f800000888a7421 */ /* 0x000fe20000010100 */
[----:B-----5:R-:W-:Y:S01]  /*5960*/  FADD.FTZ R117, -R123, 1 ;  /* 0x3f8000007b757421 */ /* 0x020fe20000010100 */
[----:B0-----:R-:W-:Y:S01]  /*5970*/  FMUL.FTZ R3, R24, R113 ;  /* 0x0000007118037220 */ /* 0x001fe20000410000 */
[----:B------:R-:W-:Y:S01]  /*5980*/  FMUL.FTZ R140, R61, R110 ;  /* 0x0000006e3d8c7220 */ /* 0x000fe20000410000 */
[----:B------:R-:W-:Y:S01]  /*5990*/  FMUL.FTZ R142, R26, R111 ;  /* 0x0000006f1a8e7220 */ /* 0x000fe20000410000 */
[----:B------:R-:W-:Y:S01]  /*59a0*/  FMUL.FTZ R119, R60, R109 ;  /* 0x0000006d3c777220 */ /* 0x000fe20000410000 */
[----:B------:R-:W-:Y:S01]  /*59b0*/  @!UP0 UIMAD UR12, UR20, -0x800, UR10 ;  /* 0xfffff800140c88a4 */ /* 0x000fe2000f8e020a */
[----:B------:R-:W-:Y:S01]  /*59c0*/  FFMA.FTZ R138, R73, R138, 1 ;  /* 0x3f800000498a7423 */ /* 0x000fe2000001008a */
[----:B------:R-:W-:Y:S01]  /*59d0*/  FFMA.FTZ R117, R70, R117, 1 ;  /* 0x3f80000046757423 */ /* 0x000fe20000010075 */
[----:B------:R-:W-:Y:S01]  /*59e0*/  FMUL.FTZ R3, R136, R3 ;  /* 0x0000000388037220 */ /* 0x000fe20000410000 */
[----:B------:R-:W-:Y:S01]  /*59f0*/  FMUL.FTZ R140, R121, R140 ;  /* 0x0000008c798c7220 */ /* 0x000fe20000410000 */
[----:B------:R-:W-:Y:S01]  /*5a00*/  FMUL.FTZ R142, R123, R142 ;  /* 0x0000008e7b8e7220 */ /* 0x000fe20000410000 */
[----:B------:R-:W-:Y:S01]  /*5a10*/  FMUL.FTZ R119, R144, R119 ;  /* 0x0000007790777220 */ /* 0x000fe20000410000 */
[----:B------:R0:W-:Y:S01]  /*5a20*/  STS [R59], R2 ;  /* 0x000000023b007388 */ /* 0x0001e20000000800 */
[----:B------:R-:W-:Y:S01]  /*5a30*/  FMUL.FTZ R138, R3, R138 ;  /* 0x0000008a038a7220 */ /* 0x000fe20000410000 */
[----:B------:R-:W-:Y:S01]  /*5a40*/  FMUL.FTZ R140, R140, R115 ;  /* 0x000000738c8c7220 */ /* 0x000fe20000410000 */
[----:B------:R-:W-:Y:S01]  /*5a50*/  FMUL.FTZ R142, R142, R117 ;  /* 0x000000758e8e7220 */ /* 0x000fe20000410000 */
[----:B------:R-:W-:Y:S01]  /*5a60*/  FMUL.FTZ R146, R119, R146 ;  /* 0x0000009277927220 */ /* 0x000fe20000410000 */
[----:B0-----:R-:W-:Y:S01]  /*5a70*/  MOV R2, UR12 ;  /* 0x0000000c00027c02 */ /* 0x001fe20008000f00 */
[----:B------:R-:W-:Y:S03]  /*5a80*/  STS [R59+0x4], R114 ;  /* 0x000004723b007388 */ /* 0x000fe60000000800 */
[----:B------:R-:W-:Y:S01]  /*5a90*/  @!P1 IADD3 R2, PT, PT, R2, 0x800, RZ ;  /* 0x0000080002029810 */ /* 0x000fe20007ffe0ff */
        /* <DEDUP_REMOVED lines=36> */
[----:B------:R-:W1:Y:S03]  /*5ce0*/  LDCU.64 UR14, c[0x0][0x558] ;  /* 0x0000ab00ff0e77ac */ /* 0x000e660008000a00 */
[----:B------:R-:W-:-:S04]  /*5cf0*/  UIMAD.WIDE.U32 UR12, UR31, UR36, UR12 ;  /* 0x000000241f0c72a5 */ /* 0x000fc8000f8e000c */
[----:B------:R-:W-:Y:S02]  /*5d00*/  UIMAD UR13, UR31, UR37, UR13 ;  /* 0x000000251f0d72a4 */ /* 0x000fe4000f8e020d */
[----:B------:R-:W-:Y:S01]  /*5d10*/  IADD3 R3, P0, PT, R21, UR12, RZ ;  /* 0x0000000c15037c10 */ /* 0x000fe2000ff1e0ff */
[----:B------:R-:W3:Y:S03]  /*5d20*/  LDCU.64 UR36, c[0x0][0x490] ;  /* 0x00009200ff2477ac */ /* 0x000ee60008000a00 */
[----:B0-----:R-:W-:Y:S02]  /*5d30*/  IADD3.X R116, PT, PT, RZ, UR13, RZ, P0, !PT ;  /* 0x0000000dff747c10 */ /* 0x001fe400087fe4ff */
[----:B-1----:R-:W-:-:S04]  /*5d40*/  LEA R2, P2, R3, UR14, 0x2 ;  /* 0x0000000e03027c11 */ /* 0x002fc8000f8410ff */
        /* <DEDUP_REMOVED lines=29> */
[----:B------:R-:W-:Y:S01]  /*5f20*/  FMUL.FTZ R84, R84, R89 ;  /* 0x0000005954547220 */ /* 0x000fe20000410000 */
[----:B------:R0:W-:Y:S01]  /*5f30*/  @!P2 STG.E desc[UR32][R2.64+0x500], R139 ;  /* 0x0005008b0200a986 */ /* 0x0001e2000c101920 */
[----:B------:R-:W-:Y:S01]  /*5f40*/  FMUL.FTZ R69, R68, R85 ;  /* 0x0000005544457220 */ /* 0x000fe20000410000 */
[----:B------:R-:W-:Y:S02]  /*5f50*/  FMUL.FTZ R83, R83, R92 ;  /* 0x0000005c53537220 */ /* 0x000fe40000410000 */
[----:B------:R0:W-:Y:S01]  /*5f60*/  @!P3 STG.E desc[UR32][R2.64+0x580], R141 ;  /* 0x0005808d0200b986 */ /* 0x0001e2000c101920 */
[----:B------:R-:W-:-:S03]  /*5f70*/  FMUL.FTZ R82, R82, R99 ;  /* 0x0000006352527220 */ /* 0x000fc60000410000 */
[----:B------:R0:W-:Y:S01]  /*5f80*/  @!P6 STG.E desc[UR32][R2.64+0x600], R143 ;  /* 0x0006008f0200e986 */ /* 0x0001e2000c101920 */
[----:B------:R-:W-:-:S03]  /*5f90*/  FMUL.FTZ R123, R70, R123 ;  /* 0x0000007b467b7220 */ /* 0x000fc60000410000 */
[----:B------:R0:W-:Y:S04]  /*5fa0*/  @!P5 STG.E desc[UR32][R2.64+0x680], R145 ;  /* 0x000680910200d986 */ /* 0x0001e8000c101920 */
[----:B------:R0:W-:Y:S04]  /*5fb0*/  @!P4 STG.E desc[UR32][R2.64+0x700], R147 ;  /* 0x000700930200c986 */ /* 0x0001e8000c101920 */
[----:B------:R0:W-:Y:S01]  /*5fc0*/  @!P0 STG.E desc[UR32][R2.64+0x780], R149 ;  /* 0x0007809502008986 */ /* 0x0001e2000c101920 */
[----:B------:R-:W-:Y:S01]  /*5fd0*/  FMUL.FTZ R81, R81, R102 ;  /* 0x0000006651517220 */ /* 0x000fe20000410000 */
[----:B------:R-:W-:Y:S01]  /*5fe0*/  FMUL.FTZ R68, R67, R84 ;  /* 0x0000005443447220 */ /* 0x000fe20000410000 */
[----:B------:R-:W-:Y:S01]  /*5ff0*/  FFMA.FTZ R70, R58, R69, R158 ;  /* 0x000000453a467223 */ /* 0x000fe2000001009e */
[----:B------:R-:W-:Y:S01]  /*6000*/  FMUL.FTZ R79, R79, R104 ;  /* 0x000000684f4f7220 */ /* 0x000fe20000410000 */
[----:B---3--:R-:W-:Y:S01]  /*6010*/  UISETP.NE.U32.AND UP0, UPT, UR36, URZ, UPT ;  /* 0x000000ff2400728c */ /* 0x008fe2000bf05070 */
[----:B------:R-:W-:Y:S01]  /*6020*/  FMUL.FTZ R78, R78, R103 ;  /* 0x000000674e4e7220 */ /* 0x000fe20000410000 */
        /* <DEDUP_REMOVED lines=33> */
[----:B------:R-:W-:Y:S01]  /*6240*/  VOTEU.ALL UP0, P1 ;  /* 0x0000000000ff7886 */ /* 0x000fe20000800000 */
[----:B------:R-:W-:Y:S01]  /*6250*/  FMUL.FTZ R94, R94, R79 ;  /* 0x0000004f5e5e7220 */ /* 0x000fe20000410000 */
[----:B------:R-:W-:Y:S01]  /*6260*/  FMUL.FTZ R78, R95, R78 ;  /* 0x0000004e5f4e7220 */ /* 0x000fe20000410000 */
[----:B------:R-:W-:Y:S01]  /*6270*/  FMUL.FTZ R26, R97, R77 ;  /* 0x0000004d611a7220 */ /* 0x000fe20000410000 */
[----:B------:R-:W-:Y:S01]  /*6280*/  FMUL.FTZ R76, R101, R76 ;  /* 0x0000004c654c7220 */ /* 0x000fe20000410000 */
[----:B------:R-:W-:Y:S01]  /*6290*/  @!UP0 UIMAD UR12, UR20, -0x800, UR10 ;  /* 0xfffff800140c88a4 */ /* 0x000fe2000f8e020a */
        /* <DEDUP_REMOVED lines=9> */
[----:B------:R-:W-:Y:S01]  /*6330*/  STS [R59+0x8], R22 ;  /* 0x000008163b007388 */ /* 0x000fe20000000800 */
[----:B0-----:R-:W-:Y:S01]  /*6340*/  MOV R2, UR12 ;  /* 0x0000000c00027c02 */ /* 0x001fe20008000f00 */
[----:B------:R-:W0:Y:S02]  /*6350*/  LDCU.128 UR12, c[0x0][0x430] ;  /* 0x00008600ff0c77ac */ /* 0x000e240008000c00 */
[----:B------:R-:W-:Y:S01]  /*6360*/  STS [R59+0xc], R82 ;  /* 0x00000c523b007388 */ /* 0x000fe20000000800 */
[----:B------:R-:W-:-:S03]  /*6370*/  @!P1 IADD3 R2, PT, PT, R2, 0x800, RZ ;  /* 0x0000080002029810 */ /* 0x000fc60007ffe0ff */
[----:B------:R1:W-:Y:S04]  /*6380*/  STS [R59+0x10], R24 ;  /* 0x000010183b007388 */ /* 0x0003e80000000800 */
[----:B------:R-:W-:Y:S04]  /*6390*/  STS [R59+0x14], R94 ;  /* 0x0000145e3b007388 */ /* 0x000fe80000000800 */
        /* <DEDUP_REMOVED lines=8> */
[----:B------:R-:W-:Y:S02]  /*6420*/  UIMAD UR15, UR31, UR15, UR9 ;  /* 0x0000000f1f0f72a4 */ /* 0x000fe4000f8e0209 */
[----:B------:R-:W-:Y:S01]  /*6430*/  IADD3 R3, P0, PT, R21, UR8, RZ ;  /* 0x0000000815037c10 */ /* 0x000fe2000ff1e0ff */
[----:B------:R-:W-:Y:S03]  /*6440*/  STS [R59+0x2c], R100 ;  /* 0x00002c643b007388 */ /* 0x000fe60000000800 */
[----:B-1----:R-:W-:Y:S01]  /*6450*/  IADD3.X R24, PT, PT, RZ, UR15, RZ, P0, !PT ;  /* 0x0000000fff187c10 */ /* 0x002fe200087fe4ff */
        /* <DEDUP_REMOVED lines=23> */
[----:B0-----:R-:W-:-:S04]  /*65d0*/  LEA R2, P0, R3, UR36, 0x2 ;  /* 0x0000002403027c11 */ /* 0x001fc8000f8010ff */
[----:B------:R-:W-:Y:S01]  /*65e0*/  LEA.HI.X R3, R3, UR37, R24, 0x2, P0 ;  /* 0x0000002503037c11 */ /* 0x000fe200080f1418 */
[----:B------:R-:W0:Y:S02]  /*65f0*/  LDS R22, [UR30+0x2100] ;  /* 0x0021001eff167984 */ /* 0x000e240008000800 */
[-C--:B0-----:R-:W-:Y:S02]  /*6600*/  ISETP.GE.AND P2, PT, R21, R22.reuse, PT ;  /* 0x000000161500720c */ /* 0x081fe40003f46270 */
[-C--:B------:R-:W-:Y:S02]  /*6610*/  ISETP.GE.AND P3, PT, R20, R22.reuse, PT ;  /* 0x000000161400720c */ /* 0x080fe40003f66270 */
[-C--:B------:R-:W-:Y:S02]  /*6620*/  ISETP.GE.AND P4, PT, R6, R22.reuse, PT ;  /* 0x000000160600720c */ /* 0x080fe40003f86270 */
[-C--:B------:R-:W-:Y:S02]  /*6630*/  ISETP.GE.AND P5, PT, R7, R22.reuse, PT ;  /* 0x000000160700720c */ /* 0x080fe40003fa6270 */
[----:B------:R-:W-:-:S02]  /*6640*/  ISETP.GE.AND P6, PT, R8, R22, PT ;  /* 0x000000160800720c */ /* 0x000fc40003fc6270 */
        /* <DEDUP_REMOVED lines=27> */
.L_x_2909:
[----:B0-----:R-:W-:Y:S01]  /*6800*/  FFMA.FTZ R3, R53, R64, R92 ;  /* 0x0000004035037223 */ /* 0x001fe2000001005c */
[----:B------:R-:W0:Y:S01]  /*6810*/  LDCU UR8, c[0x0][0x38c] ;  /* 0x00007180ff0877ac */ /* 0x000e220008000800 */
[----:B------:R-:W-:Y:S02]  /*6820*/  MOV R26, RZ ;  /* 0x000000ff001a7202 */ /* 0x000fe40000000f00 */
[----:B------:R-:W-:Y:S01]  /*6830*/  CS2R R184, SRZ ;  /* 0x0000000000b87805 */ /* 0x000fe2000001ff00 */
[----:B------:R-:W-:Y:S01]  /*6840*/  FFMA.FTZ R2, R52, R63, R3 ;  /* 0x0000003f34027223 */ /* 0x000fe20000010003 */
[----:B------:R-:W-:Y:S02]  /*6850*/  CS2R R182, SRZ ;  /* 0x0000000000b67805 */ /* 0x000fe4000001ff00 */
[----:B------:R-:W-:Y:S02]  /*6860*/  MOV R181, RZ ;  /* 0x000000ff00b57202 */ /* 0x000fe40000000f00 */
[----:B------:R-:W-:Y:S01]  /*6870*/  CS2R R24, SRZ ;  /* 0x0000000000187805 */ /* 0x000fe2000001ff00 */
[----:B------:R-:W-:Y:S01]  /*6880*/  FFMA.FTZ R3, R51, R62, R2 ;  /* 0x0000003e33037223 */ /* 0x000fe20000010002 */
[----:B------:R-:W-:-:S02]  /*6890*/  MOV R178, RZ ;  /* 0x000000ff00b27202 */ /* 0x000fc40000000f00 */
[----:B------:R-:W-:Y:S02]  /*68a0*/  CS2R R22, SRZ ;  /* 0x0000000000167805 */ /* 0x000fe4000001ff00 */
[----:B------:R-:W-:Y:S01]  /*68b0*/  CS2R R20, SRZ ;  /* 0x0000000000147805 */ /* 0x000fe2000001ff00 */
[----:B------:R-:W-:Y:S01]  /*68c0*/  FFMA.FTZ R2, R50, R71, R3 ;  /* 0x0000004732027223 */ /* 0x000fe20000010003 */
[----:B------:R-:W-:Y:S02]  /*68d0*/  CS2R R18, SRZ ;  /* 0x0000000000127805 */ /* 0x000fe4000001ff00 */
[----:B------:R-:W-:Y:S01]  /*68e0*/  MOV R17, RZ ;  /* 0x000000ff00117202 */ /* 0x000fe20000000f00 */
        /* <DEDUP_REMOVED lines=22> */
[----:B------:R-:W-:-:S03]  /*6a50*/  FMUL.FTZ R186, R60, UR6 ;  /* 0x000000063cba7c20 */ /* 0x000fc60008410000 */
        /* <DEDUP_REMOVED lines=46> */
.L_x_3006:
[----:B------:R-:W-:Y:S02]  /*6d40*/  SHF.L.U32 R72, R189, 0x5, RZ ;  /* 0x00000005bd487819 */ /* 0x000fe400000006ff */
[----:B------:R-:W-:Y:S02]  /*6d50*/  CS2R R104, SRZ ;  /* 0x0000000000687805 */ /* 0x000fe4000001ff00 */
[----:B0-----:R-:W-:Y:S02]  /*6d60*/  MOV R65, UR44 ;  /* 0x0000002c00417c02 */ /* 0x001fe40008000f00 */
[----:B------:R-:W-:Y:S02]  /*6d70*/  CS2R R102, SRZ ;  /* 0x0000000000667805 */ /* 0x000fe4000001ff00 */
[----:B------:R-:W-:Y:S02]  /*6d80*/  LOP3.LUT R157, R72, 0x7c1f, R189, 0xc8, !PT ;  /* 0x00007c1f489d7812 */ /* 0x000fe400078ec8bd */
[----:B------:R-:W-:-:S02]  /*6d90*/  CS2R R100, SRZ ;  /* 0x0000000000647805 */ /* 0x000fc4000001ff00 */
[----:B-1----:R-:W-:Y:S02]  /*6da0*/  LOP3.LUT R70, R177, 0x7c00, R72, 0xf8, !PT ;  /* 0x00007c00b1467812 */ /* 0x002fe400078ef848 */
        /* <DEDUP_REMOVED lines=13> */
[----:B------:R-:W-:-:S02]  /*6e80*/  LEA R62, P2, R64, UR26, 0x2 ;  /* 0x0000001a403e7c11 */ /* 0x000fc4000f8410ff */
[----:B------:R-:W-:Y:S02]  /*6e90*/  CS2R R88, SRZ ;  /* 0x0000000000587805 */ /* 0x000fe4000001ff00 */
[----:B------:R-:W-:Y:S02]  /*6ea0*/  MOV R73, RZ ;  /* 0x000000ff00497202 */ /* 0x000fe40000000f00 */
[----:B------:R-:W-:Y:S02]  /*6eb0*/  CS2R R68, SRZ ;  /* 0x0000000000447805 */ /* 0x000fe4000001ff00 */
[----:B------:R-:W-:Y:S02]  /*6ec0*/  LEA.HI.X R63, R64, UR27, R63, 0x2, P2 ;  /* 0x0000001b403f7c11 */ /* 0x000fe400090f143f */
[----:B------:R-:W-:Y:S02]  /*6ed0*/  CS2R R84, SRZ ;  /* 0x0000000000547805 */ /* 0x000fe4000001ff00 */
[----:B------:R-:W-:-:S02]  /*6ee0*/  LOP3.LUT R161, R70, 0xc0, RZ, 0xfc, !PT ;  /* 0x000000c046a17812 */ /* 0x000fc400078efcff */
[----:B------:R-:W-:Y:S02]  /*6ef0*/  CS2R R82, SRZ ;  /* 0x0000000000527805 */ /* 0x000fe4000001ff00 */
[----:B------:R-:W-:Y:S02]  /*6f00*/  MOV R65, RZ ;  /* 0x000000ff00417202 */ /* 0x000fe40000000f00 */
[C---:B------:R-:W-:Y:S01]  /*6f10*/  LOP3.LUT R163, R70.reuse, 0xe0, RZ, 0xfc, !PT ;  /* 0x000000e046a37812 */ /* 0x040fe200078efcff */
[----:B------:R-:W5:Y:S01]  /*6f20*/  @!P0 LDG.E R73, desc[UR32][R62.64+0x80] ;  /* 0x000080203e498981 */ /* 0x000f62000c1e1900 */
[----:B------:R-:W-:Y:S02]  /*6f30*/  ISETP.GE.AND P0, PT, R161, UR14, PT ;  /* 0x0000000ea1007c0c */ /* 0x000fe4000bf06270 */
[----:B------:R-:W-:Y:S02]  /*6f40*/  LOP3.LUT R162, R70, 0x100, RZ, 0xfc, !PT ;  /* 0x0000010046a27812 */ /* 0x000fe400078efcff */
[----:B------:R-:W-:-:S02]  /*6f50*/  MOV R108, RZ ;  /* 0x000000ff006c7202 */ /* 0x000fc40000000f00 */
[C---:B------:R-:W-:Y:S02]  /*6f60*/  LOP3.LUT R164, R70.reuse, 0x120, RZ, 0xfc, !PT ;  /* 0x0000012046a47812 */ /* 0x040fe400078efcff */
[C---:B------:R-:W-:Y:S02]  /*6f70*/  LOP3.LUT R141, R70.reuse, 0x140, RZ, 0xfc, !PT ;  /* 0x00000140468d7812 */ /* 0x040fe400078efcff */
[C---:B------:R-:W-:Y:S02]  /*6f80*/  LOP3.LUT R140, R70.reuse, 0x160, RZ, 0xfc, !PT ;  /* 0x00000160468c7812 */ /* 0x040fe400078efcff */
[C---:B------:R-:W-:Y:S01]  /*6f90*/  LOP3.LUT R139, R70.reuse, 0x180, RZ, 0xfc, !PT ;  /* 0x00000180468b7812 */ /* 0x040fe200078efcff */
[----:B--2---:R-:W2:Y:S01]  /*6fa0*/  @!P0 LDG.E R65, desc[UR32][R62.64+0x300] ;  /* 0x000300203e418981 */ /* 0x004ea2000c1e1900 */
[----:B------:R-:W-:Y:S02]  /*6fb0*/  ISETP.GE.AND P0, PT, R163, UR14, PT ;  /* 0x0000000ea3007c0c */ /* 0x000fe4000bf06270 */
[----:B------:R-:W-:-:S02]  /*6fc0*/  LOP3.LUT R138, R70, 0x1a0, RZ, 0xfc, !PT ;  /* 0x000001a0468a7812 */ /* 0x000fc400078efcff */
[C---:B------:R-:W-:Y:S02]  /*6fd0*/  LOP3.LUT R137, R70.reuse, 0x1c0, RZ, 0xfc, !PT ;  /* 0x000001c046897812 */ /* 0x040fe400078efcff */
[C---:B------:R-:W-:Y:S02]  /*6fe0*/  LOP3.LUT R135, R70.reuse, 0x1e0, RZ, 0xfc, !PT ;  /* 0x000001e046877812 */ /* 0x040fe400078efcff */
[C---:B------:R-:W-:Y:S02]  /*6ff0*/  LOP3.LUT R133, R70.reuse, 0x200, RZ, 0xfc, !PT ;  /* 0x0000020046857812 */ /* 0x040fe400078efcff */
[C---:B------:R-:W-:Y:S02]  /*7000*/  LOP3.LUT R131, R70.reuse, 0x220, RZ, 0xfc, !PT ;  /* 0x0000022046837812 */ /* 0x040fe400078efcff */
[----:B------:R-:W-:Y:S01]  /*7010*/  LOP3.LUT R129, R70, 0x240, RZ, 0xfc, !PT ;  /* 0x0000024046817812 */ /* 0x000fe200078efcff */
[----:B----4-:R-:W4:Y:S01]  /*7020*/  @!P0 LDG.E R105, desc[UR32][R62.64+0x380] ;  /* 0x000380203e698981 */ /* 0x010f22000c1e1900 */
[----:B------:R-:W-:-:S02]  /*7030*/  ISETP.GE.AND P0, PT, R162, UR14, PT ;  /* 0x0000000ea2007c0c */ /* 0x000fc4000bf06270 */
[C---:B------:R-:W-:Y:S02]  /*7040*/  LOP3.LUT R127, R70.reuse, 0x260, RZ, 0xfc, !PT ;  /* 0x00000260467f7812 */ /* 0x040fe400078efcff */
[C---:B------:R-:W-:Y:S02]  /*7050*/  LOP3.LUT R125, R70.reuse, 0x280, RZ, 0xfc, !PT ;  /* 0x00000280467d7812 */ /* 0x040fe400078efcff */
[C---:B------:R-:W-:Y:S02]  /*7060*/  LOP3.LUT R121, R70.reuse, 0x2a0, RZ, 0xfc, !PT ;  /* 0x000002a046797812 */ /* 0x040fe400078efcff */
[----:B------:R-:W-:Y:S02]  /*7070*/  MOV R94, RZ ;  /* 0x000000ff005e7202 */ /* 0x000fe40000000f00 */
[C---:B------:R-:W-:Y:S02]  /*7080*/  LOP3.LUT R119, R70.reuse, 0x2c0, RZ, 0xfc, !PT ;  /* 0x000002c046777812 */ /* 0x040fe400078efcff */
[----:B------:R-:W-:Y:S01]  /*7090*/  LOP3.LUT R113, R70, 0x2e0, RZ, 0xfc, !PT ;  /* 0x000002e046717812 */ /* 0x000fe200078efcff */
[----:B------:R-:W4:Y:S01]  /*70a0*/  @!P0 LDG.E R108, desc[UR32][R62.64+0x400] ;  /* 0x000400203e6c8981 */ /* 0x000f22000c1e1900 */
[----:B------:R-:W-:-:S02]  /*70b0*/  ISETP.GE.AND P0, PT, R164, UR14, PT ;  /* 0x0000000ea4007c0c */ /* 0x000fc4000bf06270 */
[----:B------:R-:W-:Y:S02]  /*70c0*/  MOV R67, UR46 ;  /* 0x0000002e00437c02 */ /* 0x000fe40008000f00 */
[C---:B------:R-:W-:Y:S02]  /*70d0*/  LOP3.LUT R160, R70.reuse, 0x40, RZ, 0xfc, !PT ;  /* 0x0000004046a07812 */ /* 0x040fe400078efcff */
[C---:B------:R-:W-:Y:S01]  /*70e0*/  LOP3.LUT R158, R70.reuse, 0x60, RZ, 0xfc, !PT ;  /* 0x00000060469e7812 */ /* 0x040fe200078efcff */
[----:B------:R-:W-:Y:S01]  /*70f0*/  IMAD.WIDE.U32 R66, R67, UR8, R60 ;  /* 0x0000000843427c25 */ /* 0x000fe2000f8e003c */
[----:B------:R-:W-:Y:S02]  /*7100*/  LOP3.LUT R159, R70, 0x80, RZ, 0xfc, !PT ;  /* 0x00000080469f7812 */ /* 0x000fe400078efcff */
[----:B------:R-:W-:Y:S02]  /*7110*/  LOP3.LUT P2, RZ, R80, 0x4000000, RZ, 0xc0, !PT ;  /* 0x0400000050ff7812 */ /* 0x000fe4000784c0ff */
[----:B------:R-:W-:Y:S01]  /*7120*/  MOV R61, UR47 ;  /* 0x0000002f003d7c02 */ /* 0x000fe20008000f00 */
[----:B------:R-:W4:Y:S01]  /*7130*/  @!P0 LDG.E R103, desc[UR32][R62.64+0x480] ;  /* 0x000480203e678981 */ /* 0x000f22000c1e1900 */
[----:B------:R-:W-:-:S02]  /*7140*/  ISETP.GE.AND P0, PT, R141, UR14, PT ;  /* 0x0000000e8d007c0c */ /* 0x000fc4000bf06270 */
[----:B------:R-:W-:Y:S01]  /*7150*/  LOP3.LUT R142, R70, 0xa0, RZ, 0xfc, !PT ;  /* 0x000000a0468e7812 */ /* 0x000fe200078efcff */
[----:B------:R-:W-:Y:S01]  /*7160*/  IMAD R61, R61, UR8, R67 ;  /* 0x000000083d3d7c24 */ /* 0x000fe2000f8e0243 */
[----:B------:R-:W-:Y:S02]  /*7170*/  ISETP.GE.AND P6, PT, R160, UR14, PT ;  /* 0x0000000ea0007c0c */ /* 0x000fe4000bfc6270 */
[----:B------:R-:W-:Y:S02]  /*7180*/  ISETP.GE.AND P5, PT, R158, UR14, PT ;  /* 0x0000000e9e007c0c */ /* 0x000fe4000bfa6270 */
[----:B------:R-:W-:Y:S02]  /*7190*/  ISETP.GE.AND P4, PT, R159, UR14, PT ;  /* 0x0000000e9f007c0c */ /* 0x000fe4000bf86270 */
[----:B------:R-:W-:Y:S02]  /*71a0*/  ISETP.GE.AND P3, PT, R142, UR14, PT ;  /* 0x0000000e8e007c0c */ /* 0x000fe4000bf66270 */
[----:B------:R-:W-:Y:S01]  /*71b0*/  LEA R60, P1, R66, UR28, 0x2 ;  /* 0x0000001c423c7c11 */ /* 0x000fe2000f8210ff */
[----:B------:R-:W4:Y:S01]  /*71c0*/  @!P0 LDG.E R104, desc[UR32][R62.64+0x500] ;  /* 0x000500203e688981 */ /* 0x000f22000c1e1900 */
[----:B------:R-:W-:-:S02]  /*71d0*/  ISETP.GE.AND P0, PT, R140, UR14, PT ;  /* 0x0000000e8c007c0c */ /* 0x000fc4000bf06270 */
[----:B------:R-:W-:Y:S02]  /*71e0*/  MOV R71, RZ ;  /* 0x000000ff00477202 */ /* 0x000fe40000000f00 */
[----:B------:R-:W-:Y:S01]  /*71f0*/  LOP3.LUT R115, R70, 0x300, RZ, 0xfc, !PT ;  /* 0x0000030046737812 */ /* 0x000fe200078efcff */
[----:B------:R-:W2:Y:S01]  /*7200*/  @!P5 LDG.E R68, desc[UR32][R62.64+0x180] ;  /* 0x000180203e44d981 */ /* 0x000ea2000c1e1900 */
[----:B------:R-:W-:Y:S02]  /*7210*/  MOV R110, RZ ;  /* 0x000000ff006e7202 */ /* 0x000fe40000000f00 */
[----:B------:R-:W-:Y:S01]  /*7220*/  LEA.HI.X R61, R66, UR29, R61, 0x2, P1 ;  /* 0x0000001d423d7c11 */ /* 0x000fe200088f143d */
[----:B------:R-:W5:Y:S01]  /*7230*/  @!P2 LDG.E R71, desc[UR32][R62.64] ;  /* 0x000000203e47a981 */ /* 0x000f62000c1e1900 */
[----:B------:R-:W-:Y:S02]  /*7240*/  MOV R66, RZ ;  /* 0x000000ff00427202 */ /* 0x000fe40000000f00 */
[----:B------:R-:W-:Y:S01]  /*7250*/  LOP3.LUT R64, R70, 0x320, RZ, 0xfc, !PT ;  /* 0x0000032046407812 */ /* 0x000fe200078efcff */
[----:B------:R-:W4:Y:S01]  /*7260*/  @!P0 LDG.E R101, desc[UR32][R62.64+0x580] ;  /* 0x000580203e658981 */ /* 0x000f22000c1e1900 */
[----:B------:R-:W-:-:S02]  /*7270*/  ISETP.GE.AND P0, PT, R139, UR14, PT ;  /* 0x0000000e8b007c0c */ /* 0x000fc4000bf06270 */
[----:B------:R-:W-:Y:S01]  /*7280*/  LOP3.LUT R76, R72, 0x3e0, R177, 0xfe, !PT ;  /* 0x000003e0484c7812 */ /* 0x000fe200078efeb1 */
        /* <DEDUP_REMOVED lines=8> */
[----:B------:R-:W-:Y:S01]  /*7310*/  MOV R81, RZ ;  /* 0x000000ff00517202 */ /* 0x000fe20000000f00 */
        /* <DEDUP_REMOVED lines=59> */
[----:B------:R-:W-:Y:S02]  /*76d0*/  LEA.HI.SX32 R70, R70, R67, 0x1b ;  /* 0x0000004346467211 */ /* 0x000fe400078fdaff */
        /* <DEDUP_REMOVED lines=19> */
[----:B------:R-:W-:Y:S02]  /*7810*/  IADD3 R176, PT, PT, R67, 0x3e0, RZ ;  /* 0x000003e043b07810 */ /* 0x000fe40007ffe0ff */
        /* <DEDUP_REMOVED lines=11> */
[----:B------:R-:W-:Y:S02]  /*78d0*/  LEA R78, R70, UR30, 0x2 ;  /* 0x0000001e464e7c11 */ /* 0x000fe4000f8e10ff */
        /* <DEDUP_REMOVED lines=28> */
[----:B--2---:R-:W-:Y:S01]  /*7aa0*/  STS [R77+0x100], R110 ;  /* 0x0001006e4d007388 */ /* 0x004fe20000000800 */
[----:B------:R-:W-:-:S03]  /*7ab0*/  LEA R72, R116, UR30, 0x2 ;  /* 0x0000001e74487c11 */ /* 0x000fc6000f8e10ff */
[----:B------:R2:W-:Y:S01]  /*7ac0*/  STS [R67+0x180], R68 ;  /* 0x0001804443007388 */ /* 0x0005e20000000800 */
[----:B-1----:R-:W-:-:S03]  /*7ad0*/  LEA R73, R114, UR30, 0x2 ;  /* 0x0000001e72497c11 */ /* 0x002fc6000f8e10ff */
[----:B----4-:R1:W-:Y:S01]  /*7ae0*/  STS [R76+0x200], R69 ;  /* 0x000200454c007388 */ /* 0x0103e20000000800 */
[----:B------:R-:W-:Y:S02]  /*7af0*/  LEA R71, R118, UR30, 0x2 ;  /* 0x0000001e76477c11 */ /* 0x000fe4000f8e10ff */
[----:B------:R-:W-:Y:S01]  /*7b00*/  LEA R70, R120, UR30, 0x2 ;  /* 0x0000001e78467c11 */ /* 0x000fe2000f8e10ff */
[----:B------:R3:W-:Y:S01]  /*7b10*/  STS [R75+0x280], R66 ;  /* 0x000280424b007388 */ /* 0x0007e20000000800 */
[----:B------:R-:W-:-:S03]  /*7b20*/  LEA R79, R79, UR30, 0x2 ;  /* 0x0000001e4f4f7c11 */ /* 0x000fc6000f8e10ff */
[----:B------:R4:W-:Y:S01]  /*7b30*/  STS [R106+0x300], R65 ;  /* 0x000300416a007388 */ /* 0x0009e20000000800 */
[----:B--2---:R-:W-:Y:S02]  /*7b40*/  LEA R68, R126, UR30, 0x2 ;  /* 0x0000001e7e447c11 */ /* 0x004fe4000f8e10ff */
[----:B-1----:R-:W-:Y:S01]  /*7b50*/  LEA R69, R124, UR30, 0x2 ;  /* 0x0000001e7c457c11 */ /* 0x002fe2000f8e10ff */
[----:B------:R-:W-:Y:S04]  /*7b60*/  STS [R74+0x380], R105 ;  /* 0x000380694a007388 */ /* 0x000fe80000000800 */
[----:B------:R-:W-:Y:S01]  /*7b70*/  STS [R73+0x400], R108 ;  /* 0x0004006c49007388 */ /* 0x000fe20000000800 */
[----:B---3--:R-:W-:Y:S02]  /*7b80*/  LEA R66, R130, UR30, 0x2 ;  /* 0x0000001e82427c11 */ /* 0x008fe4000f8e10ff */
[----:B----4-:R-:W-:Y:S01]  /*7b90*/  LEA R65, R128, UR30, 0x2 ;  /* 0x0000001e80417c11 */ /* 0x010fe2000f8e10ff */
        /* <DEDUP_REMOVED lines=31> */
[----:B0-----:R-:W-:Y:S01]  /*7d90*/  MOV R62, UR35 ;  /* 0x00000023003e7c02 */ /* 0x001fe20008000f00 */
        /* <DEDUP_REMOVED lines=20> */
[----:B------:R-:W-:-:S06]  /*7ee0*/  CS2R R156, SRZ ;  /* 0x00000000009c7805 */ /* 0x000fcc000001ff00 */
[----:B------:R-:W4:Y:S01]  /*7ef0*/  @!P1 LDG.E R157, desc[UR32][R60.64+0x80] ;  /* 0x000080203c9d9981 */ /* 0x000f22000c1e1900 */
        /* <DEDUP_REMOVED lines=22> */
[----:B------:R-:W-:-:S05]  /*8060*/  CS2R R166, SRZ ;  /* 0x0000000000a67805 */ /* 0x000fca000001ff00 */
        /* <DEDUP_REMOVED lines=78> */
[----:B------:R0:W-:Y:S01]  /*8550*/  MUFU.COS R99, R84 ;  /* 0x0000005400637308 */ /* 0x0001e20000000000 */
[----:B------:R-:W-:Y:S01]  /*8560*/  ISETP.NE.AND P0, PT, R109, RZ, PT ;  /* 0x000000ff6d00720c */ /* 0x000fe20003f05270 */
        /* <DEDUP_REMOVED lines=20> */
[----:B------:R0:W5:Y:S08]  /*86b0*/  MUFU.COS R117, R84 ;  /* 0x0000005400757308 */ /* 0x0001700000000000 */
        /* <DEDUP_REMOVED lines=19> */
[C---:B-1----:R-:W-:Y:S01]  /*87f0*/  FMUL.FTZ R83, R62.reuse, R83 ;  /* 0x000000533e537220 */ /* 0x042fe20000410000 */
[----:B0-----:R-:W-:Y:S01]  /*8800*/  FMUL.FTZ R84, R62, R85 ;  /* 0x000000553e547220 */ /* 0x001fe20000410000 */
[----:B------:R-:W-:Y:S01]  /*8810*/  FMUL.FTZ R62, R61, R32 ;  /* 0x000000203d3e7220 */ /* 0x000fe20000410000 */
[----:B---3--:R-:W-:-:S03]  /*8820*/  FMUL.FTZ R85, R86, R89 ;  /* 0x0000005956557220 */ /* 0x008fc60000410000 */
[----:B------:R0:W1:Y:S01]  /*8830*/  MUFU.COS R114, R82 ;  /* 0x0000005200727308 */ /* 0x0000620000000000 */
[C---:B------:R-:W-:Y:S01]  /*8840*/  FMUL.FTZ R112, R61.reuse, R31 ;  /* 0x0000001f3d707220 */ /* 0x040fe20000410000 */
[C---:B------:R-:W-:Y:S01]  /*8850*/  FMUL.FTZ R116, R61.reuse, R30 ;  /* 0x0000001e3d747220 */ /* 0x040fe20000410000 */
[C---:B------:R-:W-:Y:S01]  /*8860*/  FMUL.FTZ R120, R61.reuse, R29 ;  /* 0x0000001d3d787220 */ /* 0x040fe20000410000 */
[----:B------:R-:W-:Y:S01]  /*8870*/  FMUL.FTZ R86, R86, R87 ;  /* 0x0000005756567220 */ /* 0x000fe20000410000 */
[----:B----4-:R-:W-:Y:S01]  /*8880*/  FMUL.FTZ R87, R88, R93 ;  /* 0x0000005d58577220 */ /* 0x010fe20000410000 */
[----:B0-----:R-:W-:Y:S01]  /*8890*/  FMUL.FTZ R82, R60, R63 ;  /* 0x0000003f3c527220 */ /* 0x001fe20000410000 */
[----:B------:R-:W-:Y:S01]  /*88a0*/  FMUL.FTZ R60, R61, R33 ;  /* 0x000000213d3c7220 */ /* 0x000fe20000410000 */
[----:B------:R-:W0:Y:S01]  /*88b0*/  MUFU.EX2 R90, R90 ;  /* 0x0000005a005a7308 */ /* 0x000e220000000800 */
[----:B-----5:R-:W-:-:S03]  /*88c0*/  FMUL.FTZ R93, R94, R109 ;  /* 0x0000006d5e5d7220 */ /* 0x020fc60000410000 */
        /* <DEDUP_REMOVED lines=62> */
[----:B------:R-:W-:Y:S01]  /*8cb0*/  STS [R77+0x4300], R156 ;  /* 0x0043009c4d007388 */ /* 0x000fe20000000800 */
[----:B------:R-:W-:-:S03]  /*8cc0*/  FMUL.RZ R198, R62, 0.15915493667125701904 ;  /* 0x3e22f9833ec67820 */ /* 0x000fc6000040c000 */
[----:B------:R-:W-:Y:S01]  /*8cd0*/  STS [R67+0x4380], R158 ;  /* 0x0043809e43007388 */ /* 0x000fe20000000800 */
[----:B------:R-:W-:-:S03]  /*8ce0*/  FMUL.FTZ R62, R28, UR34 ;  /* 0x000000221c3e7c20 */ /* 0x000fc60008410000 */
[----:B------:R-:W-:Y:S04]  /*8cf0*/  STS [R76+0x4400], R159 ;  /* 0x0044009f4c007388 */ /* 0x000fe80000000800 */
[----:B------:R0:W-:Y:S04]  /*8d00*/  STS [R75+0x4480], R160 ;  /* 0x004480a04b007388 */ /* 0x0001e80000000800 */
        /* <DEDUP_REMOVED lines=42> */
[----:B------:R-:W1:Y:S01]  /*8fb0*/  LDS R147, [R60+0x4200] ;  /* 0x004200003c937984 */ /* 0x000e620000000800 */
[----:B------:R-:W-:-:S03]  /*8fc0*/  UIADD3 UR10, UPT, UPT, UR20, -0x1, URZ ;  /* 0xffffffff140a7890 */ /* 0x000fc6000fffe0ff */
        /* <DEDUP_REMOVED lines=34> */
[----:B------:R-:W-:-:S04]  /*91f0*/  ULEA.HI UR15, UR10, UR10, URZ, 0x1 ;  /* 0x0000000a0a0f7291 */ /* 0x000fc8000f8f08ff */
[----:B------:R-:W-:-:S04]  /*9200*/  ULOP3.LUT UR15, UR15, 0xfffffe, URZ, 0xc0, !UPT ;  /* 0x00fffffe0f0f7892 */ /* 0x000fc8000f8ec0ff */
[----:B------:R-:W-:-:S04]  /*9210*/  UIADD3 UR10, UPT, UPT, UR10, -UR15, URZ ;  /* 0x8000000f0a0a7290 */ /* 0x000fc8000fffe0ff */
[----:B------:R-:W-:Y:S01]  /*9220*/  ULEA UR10, UR10, UR8, 0x8 ;  /* 0x000000080a0a7291 */ /* 0x000fe2000f8e40ff */
        /* <DEDUP_REMOVED lines=56> */
.L_x_2912:
[----:B------:R-:W-:-:S06]  /*95b0*/  LEA R106, R189, UR30, 0x3 ;  /* 0x0000001ebd6a7c11 */ /* 0x000fcc000f8e18ff */
[----:B------:R-:W0:Y:S02]  /*95c0*/  LDS.64 R106, [R106+0x12c88] ;  /* 0x012c88006a6a7984 */ /* 0x000e240000000a00 */
.L_x_2913:
[----:B------:R-:W-:Y:S05]  /*95d0*/  BSYNC.RECONVERGENT B0 ;  /* 0x0000000000007941 */ /* 0x000fea0003800200 */
.L_x_2911:
        /* <DEDUP_REMOVED lines=308> */
.L_x_3033:
        /* <DEDUP_REMOVED lines=13> */
.L_x_3036:
[----:B------:R-:W-:-:S03]  /*a9f0*/  UMOV UR10, 0xffffffff ;  /* 0xffffffff000a7882 */ /* 0x000fc60000000000 */
[----:B------:R-:W-:Y:S05]  /*aa00*/  BRA.DIV UR10, `(.L_x_2917) ;  /* 0x0000008e0a487947 */ /* 0x000fea000b800000 */
.L_x_3039:
[----:B------:R-:W-:-:S03]  /*aa10*/  UMOV UR10, 0xffffffff ;  /* 0xffffffff000a7882 */ /* 0x000fc60000000000 */
[----:B------:R-:W-:Y:S05]  /*aa20*/  BRA.DIV UR10, `(.L_x_2918) ;  /* 0x0000008e0a687947 */ /* 0x000fea000b800000 */
.L_x_3042:
[----:B------:R-:W-:-:S03]  /*aa30*/  UMOV UR10, 0xffffffff ;  /* 0xffffffff000a7882 */ /* 0x000fc60000000000 */
[----:B------:R-:W-:Y:S05]  /*aa40*/  BRA.DIV UR10, `(.L_x_2919) ;  /* 0x0000008e0a887947 */ /* 0x000fea000b800000 */
.L_x_3045:
        /* <DEDUP_REMOVED lines=10> */
.L_x_3055:
        /* <DEDUP_REMOVED lines=45> */
.L_x_2914:
        /* <DEDUP_REMOVED lines=307> */
.L_x_3060:
        /* <DEDUP_REMOVED lines=14> */
.L_x_2924:
[----:B------:R-:W-:Y:S05]  /*c1d0*/  BSYNC.RECONVERGENT B0 ;  /* 0x0000000000007941 */ /* 0x000fea0003800200 */
.L_x_2923:
[----:B------:R-:W-:Y:S01]  /*c1e0*/  UMOV UR10, 0xffffffff ;  /* 0xffffffff000a7882 */ /* 0x000fe20000000000 */
[----:B------:R-:W-:Y:S02]  /*c1f0*/  ISETP.GT.U32.AND P2, PT, R177, 0x1d, PT ;  /* 0x0000001db100780c */ /* 0x000fe40003f44070 */
[----:B------:R-:W-:Y:S11]  /*c200*/  BRA.DIV UR10, `(.L_x_2925) ;  /* 0x0000007a0aec7947 */ /* 0x000ff6000b800000 */
[----:B-1----:R1:W0:Y:S04]  /*c210*/  SHFL.DOWN PT, R77, R245, 0x2, 0x1f ;  /* 0x08401f00f54d7f89 */ /* 0x00222800000e0000 */
[----:B--2---:R1:W2:Y:S04]  /*c220*/  SHFL.DOWN PT, R78, R246, 0x2, 0x1f ;  /* 0x08401f00f64e7f89 */ /* 0x0042a800000e0000 */
[----:B---3--:R1:W3:Y:S04]  /*c230*/  SHFL.DOWN PT, R123, R247, 0x2, 0x1f ;  /* 0x08401f00f77b7f89 */ /* 0x0082e800000e0000 */
[----:B------:R1:W0:Y:S02]  /*c240*/  SHFL.DOWN PT, R79, R248, 0x2, 0x1f ;  /* 0x08401f00f84f7f89 */ /* 0x00022400000e0000 */
.L_x_3066:
        /* <DEDUP_REMOVED lines=14> */
.L_x_2927:
[----:B------:R-:W-:Y:S05]  /*c330*/  BSYNC.RECONVERGENT B0 ;  /* 0x0000000000007941 */ /* 0x000fea0003800200 */
.L_x_2926:
[----:B------:R-:W-:Y:S01]  /*c340*/  UMOV UR10, 0xffffffff ;  /* 0xffffffff000a7882 */ /* 0x000fe20000000000 */
[----:B------:R-:W-:Y:S02]  /*c350*/  ISETP.GT.U32.AND P2, PT, R177, 0x1b, PT ;  /* 0x0000001bb100780c */ /* 0x000fe40003f44070 */
[----:B------:R-:W-:Y:S11]  /*c360*/  BRA.DIV UR10, `(.L_x_2928) ;  /* 0x0000007e0a087947 */ /* 0x000ff6000b800000 */
[----:B0-----:R0:W0:Y:S04]  /*c370*/  SHFL.DOWN PT, R77, R245, 0x4, 0x1f ;  /* 0x08801f00f54d7f89 */ /* 0x00102800000e0000 */
[----:B--2---:R2:W0:Y:S04]  /*c380*/  SHFL.DOWN PT, R78, R246, 0x4, 0x1f ;  /* 0x08801f00f64e7f89 */ /* 0x00442800000e0000 */
[----:B---3--:R2:W3:Y:S04]  /*c390*/  SHFL.DOWN PT, R123, R247, 0x4, 0x1f ;  /* 0x08801f00f77b7f89 */ /* 0x0084e800000e0000 */
[----:B------:R2:W0:Y:S02]  /*c3a0*/  SHFL.DOWN PT, R79, R248, 0x4, 0x1f ;  /* 0x08801f00f84f7f89 */ /* 0x00042400000e0000 */
.L_x_3072:
        /* <DEDUP_REMOVED lines=14> */
.L_x_2930:
[----:B------:R-:W-:Y:S05]  /*c490*/  BSYNC.RECONVERGENT B0 ;  /* 0x0000000000007941 */ /* 0x000fea0003800200 */
.L_x_2929:
[----:B------:R-:W-:Y:S01]  /*c4a0*/  UMOV UR10, 0xffffffff ;  /* 0xffffffff000a7882 */ /* 0x000fe20000000000 */
[----:B------:R-:W-:Y:S02]  /*c4b0*/  ISETP.GT.U32.AND P2, PT, R177, 0x17, PT ;  /* 0x00000017b100780c */ /* 0x000fe40003f44070 */
[----:B------:R-:W-:Y:S11]  /*c4c0*/  BRA.DIV UR10, `(.L_x_2931) ;  /* 0x0000007e0a247947 */ /* 0x000ff6000b800000 */
[----:B0-----:R0:W0:Y:S04]  /*c4d0*/  SHFL.DOWN PT, R77, R245, 0x8, 0x1f ;  /* 0x09001f00f54d7f89 */ /* 0x00102800000e0000 */
[----:B------:R0:W0:Y:S04]  /*c4e0*/  SHFL.DOWN PT, R78, R246, 0x8, 0x1f ;  /* 0x09001f00f64e7f89 */ /* 0x00002800000e0000 */
[----:B---3--:R3:W0:Y:S04]  /*c4f0*/  SHFL.DOWN PT, R123, R247, 0x8, 0x1f ;  /* 0x09001f00f77b7f89 */ /* 0x00862800000e0000 */
[----:B------:R3:W0:Y:S02]  /*c500*/  SHFL.DOWN PT, R79, R248, 0x8, 0x1f ;  /* 0x09001f00f84f7f89 */ /* 0x00062400000e0000 */
.L_x_3078:
        /* <DEDUP_REMOVED lines=14> */
.L_x_2933:
[----:B------:R-:W-:Y:S05]  /*c5f0*/  BSYNC.RECONVERGENT B0 ;  /* 0x0000000000007941 */ /* 0x000fea0003800200 */
.L_x_2932:
[----:B------:R-:W-:Y:S01]  /*c600*/  UMOV UR10, 0xffffffff ;  /* 0xffffffff000a7882 */ /* 0x000fe20000000000 */
[----:B------:R-:W-:Y:S02]  /*c610*/  ISETP.GT.U32.AND P2, PT, R177, 0xf, PT ;  /* 0x0000000fb100780c */ /* 0x000fe40003f44070 */
[----:B------:R-:W-:Y:S11]  /*c620*/  BRA.DIV UR10, `(.L_x_2934) ;  /* 0x0000007e0a407947 */ /* 0x000ff6000b800000 */
[----:B0-----:R0:W0:Y:S04]  /*c630*/  SHFL.DOWN PT, R77, R245, 0x10, 0x1f ;  /* 0x0a001f00f54d7f89 */ /* 0x00102800000e0000 */
[----:B------:R0:W0:Y:S04]  /*c640*/  SHFL.DOWN PT, R78, R246, 0x10, 0x1f ;  /* 0x0a001f00f64e7f89 */ /* 0x00002800000e0000 */
[----:B------:R0:W0:Y:S04]  /*c650*/  SHFL.DOWN PT, R123, R247, 0x10, 0x1f ;  /* 0x0a001f00f77b7f89 */ /* 0x00002800000e0000 */
[----:B------:R0:W0:Y:S02]  /*c660*/  SHFL.DOWN PT, R79, R248, 0x10, 0x1f ;  /* 0x0a001f00f84f7f89 */ /* 0x00002400000e0000 */
.L_x_3084:
        /* <DEDUP_REMOVED lines=14> */
.L_x_2936:
[----:B------:R-:W-:Y:S05]  /*c750*/  BSYNC.RECONVERGENT B0 ;  /* 0x0000000000007941 */ /* 0x000fea0003800200 */
.L_x_2935:
        /* <DEDUP_REMOVED lines=25> */
.L_x_3098:
        /* <DEDUP_REMOVED lines=13> */
.L_x_2939:
[----:B------:R-:W-:Y:S05]  /*c9c0*/  BSYNC.RECONVERGENT B0 ;  /* 0x0000000000007941 */ /* 0x000fea0003800200 */
.L_x_2938:
        /* <DEDUP_REMOVED lines=38> */
.L_x_2921:
        /* <DEDUP_REMOVED lines=29> */
[----:B------:R-:W-:Y:S01]  /*ce00*/  FMUL.FTZ R74, R146, R180 ;  /* 0x000000b4924a7220 */ /* 0x000fe20000410000 */
[----:B------:R-:W-:Y:S01]  /*ce10*/  LEA R60, P2, R62, UR16, 0x2 ;  /* 0x000000103e3c7c11 */ /* 0x000fe2000f8410ff */
[----:B------:R-:W-:-:S04]  /*ce20*/  IMAD.WIDE.U32 R66, R67, UR8, R64 ;  /* 0x0000000843427c25 */ /* 0x000fc8000f8e0040 */
[-C--:B------:R-:W-:Y:S01]  /*ce30*/  FMUL.FTZ R65, R146, R72.reuse ;  /* 0x0000004892417220 */ /* 0x080fe20000410000 */
[----:B------:R-:W-:Y:S01]  /*ce40*/  FFMA.FTZ R74, R145, R72, R74 ;  /* 0x00000048914a7223 */ /* 0x000fe2000001004a */
[----:B------:R-:W-:Y:S01]  /*ce50*/  LEA.HI.X R61, R62, UR17, R61, 0x2, P2 ;  /* 0x000000113e3d7c11 */ /* 0x000fe200090f143d */
[----:B------:R-:W-:Y:S01]  /*ce60*/  IMAD R63, R63, UR8, R67 ;  /* 0x000000083f3f7c24 */ /* 0x000fe2000f8e0243 */
[----:B------:R-:W-:Y:S01]  /*ce70*/  LEA R62, P2, R66, UR18, 0x2 ;  /* 0x00000012423e7c11 */ /* 0x000fe2000f8410ff */
[-C--:B------:R-:W-:Y:S01]  /*ce80*/  FMUL.FTZ R67, R142, R180.reuse ;  /* 0x000000b48e437220 */ /* 0x080fe20000410000 */
[----:B------:R-:W-:Y:S01]  /*ce90*/  FFMA.FTZ R65, R145, R180, -R65 ;  /* 0x000000b491417223 */ /* 0x000fe20000010841 */
[-C--:B------:R-:W-:Y:S01]  /*cea0*/  FMUL.FTZ R73, R180, R27.reuse ;  /* 0x0000001bb4497220 */ /* 0x080fe20000410000 */
[----:B------:R-:W-:Y:S01]  /*ceb0*/  LEA.HI.X R63, R66, UR19, R63, 0x2, P2 ;  /* 0x00000013423f7c11 */ /* 0x000fe200090f143f */
[----:B------:R-:W-:Y:S01]  /*cec0*/  FMUL.FTZ R66, R43, R27 ;  /* 0x0000001b2b427220 */ /* 0x000fe20000410000 */
[----:B------:R-:W-:Y:S01]  /*ced0*/  FADD.FTZ R175, R175, R74 ;  /* 0x0000004aafaf7221 */ /* 0x000fe20000010000 */
[----:B------:R-:W-:Y:S01]  /*cee0*/  FMUL.FTZ R78, R43, R73 ;  /* 0x000000492b4e7220 */ /* 0x000fe20000410000 */
[----:B------:R-:W-:Y:S01]  /*cef0*/  LOP3.LUT R146, R189, 0xc00, RZ, 0xfc, !PT ;  /* 0x00000c00bd927812 */ /* 0x000fe200078efcff */
[-C--:B------:R-:W-:Y:S01]  /*cf00*/  FFMA.FTZ R142, R142, -R66.reuse, R191 ;  /* 0x800000428e8e7223 */ /* 0x080fe200000100bf */
[C---:B------:R-:W-:Y:S01]  /*cf10*/  FFMA.FTZ R66, -R141.reuse, R66, R190 ;  /* 0x000000428d427223 */ /* 0x040fe200000101be */
[----:B------:R-:W-:Y:S01]  /*cf20*/  FFMA.FTZ R141, R141, R72, R67 ;  /* 0x000000488d8d7223 */ /* 0x000fe20000010043 */
[----:B------:R-:W-:Y:S01]  /*cf30*/  FMUL.FTZ R67, R72, UR34 ;  /* 0x0000002248437c20 */ /* 0x000fe20008410000 */
[----:B------:R-:W-:-:S02]  /*cf40*/  FMUL.FTZ R190, R0, R190 ;  /* 0x000000be00be7220 */ /* 0x000fc40000410000 */
[----:B------:R-:W-:Y:S01]  /*cf50*/  FFMA.FTZ R186, R141, R27, R186 ;  /* 0x0000001b8dba7223 */ /* 0x000fe200000100ba */
[C---:B------:R-:W-:Y:S01]  /*cf60*/  FFMA.FTZ R69, R180.reuse, UR35, -R67 ;  /* 0x00000023b4457c23 */ /* 0x040fe20008010843 */
[----:B------:R-:W-:-:S03]  /*cf70*/  FMUL.FTZ R67, R180, UR34 ;  /* 0x00000022b4437c20 */ /* 0x000fc60008410000 */
[----:B------:R-:W-:Y:S01]  /*cf80*/  FMUL.FTZ R71, R142, R69 ;  /* 0x000000458e477220 */ /* 0x000fe20000410000 */
[----:B------:R-:W-:Y:S01]  /*cf90*/  FFMA.FTZ R67, R72, UR35, R67 ;  /* 0x0000002348437c23 */ /* 0x000fe20008010043 */
[----:B------:R-:W-:Y:S01]  /*cfa0*/  FADD.FTZ R69, R176, R65 ;  /* 0x00000041b0457221 */ /* 0x000fe20000010000 */
[----:B------:R-:W-:Y:S01]  /*cfb0*/  FMUL.FTZ R65, R142, R73 ;  /* 0x000000498e417220 */ /* 0x000fe20000410000 */
[----:B------:R-:W-:Y:S01]  /*cfc0*/  FMUL.FTZ R176, R12, R213 ;  /* 0x000000d50cb07220 */ /* 0x000fe20000410000 */
[----:B------:R-:W-:Y:S01]  /*cfd0*/  FFMA.FTZ R70, R66, R67, R71 ;  /* 0x0000004342467223 */ /* 0x000fe20000010047 */
[----:B------:R-:W-:Y:S01]  /*cfe0*/  FMUL.FTZ R71, R72, R27 ;  /* 0x0000001b48477220 */ /* 0x000fe20000410000 */
[----:B------:R-:W-:Y:S02]  /*cff0*/  HFMA2 R72, -RZ, RZ, 0, 7.8678131103515625e-06 ;  /* 0x00000084ff487431 */ /* 0x000fe400000001ff */
[----:B------:R-:W-:Y:S01]  /*d000*/  FMUL.FTZ R75, R69, R28 ;  /* 0x0000001c454b7220 */ /* 0x000fe20000410000 */
[----:B------:R-:W-:Y:S01]  /*d010*/  FFMA.FTZ R141, R43, R141, R70 ;  /* 0x0000008d2b8d7223 */ /* 0x000fe20000010046 */
[-C--:B------:R-:W-:Y:S01]  /*d020*/  FMUL.FTZ R142, R142, R71.reuse ;  /* 0x000000478e8e7220 */ /* 0x080fe20000410000 */
[----:B------:R-:W-:Y:S01]  /*d030*/  FFMA.FTZ R65, R66, R71, R65 ;  /* 0x0000004742417223 */ /* 0x000fe20000010041 */
[----:B------:R-:W-:-:S02]  /*d040*/  IMAD R67, R189, R72, UR30 ;  /* 0x0000001ebd437e24 */ /* 0x000fc4000f8e0248 */
[----:B------:R-:W-:Y:S01]  /*d050*/  FMUL.FTZ R72, R144, R69 ;  /* 0x0000004590487220 */ /* 0x000fe20000410000 */
[----:B------:R-:W-:Y:S01]  /*d060*/  FMUL.FTZ R76, R43, R71 ;  /* 0x000000472b4c7220 */ /* 0x000fe20000410000 */
[----:B------:R-:W-:Y:S01]  /*d070*/  FMUL.FTZ R70, R175, UR34 ;  /* 0x00000022af467c20 */ /* 0x000fe20008410000 */
[-C--:B------:R-:W-:Y:S01]  /*d080*/  FMUL.FTZ R71, R44, R28.reuse ;  /* 0x0000001c2c477220 */ /* 0x080fe20000410000 */
[----:B------:R-:W-:Y:S01]  /*d090*/  FFMA.FTZ R66, R66, R73, -R142 ;  /* 0x0000004942427223 */ /* 0x000fe2000001088e */
[----:B------:R-:W-:Y:S01]  /*d0a0*/  FFMA.FTZ R74, R143, R175, R72 ;  /* 0x000000af8f4a7223 */ /* 0x000fe20000010048 */
[C---:B------:R-:W-:Y:S01]  /*d0b0*/  FMUL.FTZ R72, R140.reuse, R69 ;  /* 0x000000458c487220 */ /* 0x040fe20000410000 */
[C---:B------:R-:W-:Y:S01]  /*d0c0*/  FFMA.FTZ R73, R69.reuse, UR35, -R70 ;  /* 0x0000002345497c23 */ /* 0x040fe20008010846 */
[-C--:B------:R-:W-:Y:S01]  /*d0d0*/  FFMA.FTZ R140, R140, -R71.reuse, R193 ;  /* 0x800000478c8c7223 */ /* 0x080fe200000100c1 */
[----:B------:R-:W-:Y:S01]  /*d0e0*/  FMUL.FTZ R70, R69, UR34 ;  /* 0x0000002245467c20 */ /* 0x000fe20008410000 */
[----:B------:R0:W-:Y:S01]  /*d0f0*/  STS [R67+0x8478], R76 ;  /* 0x0084784c43007388 */ /* 0x0001e20000000800 */
[----:B------:R-:W-:Y:S01]  /*d100*/  FFMA.FTZ R71, -R139, R71, R192 ;  /* 0x000000478b477223 */ /* 0x000fe200000101c0 */
[-C--:B------:R-:W-:Y:S01]  /*d110*/  FMUL.FTZ R144, R144, R175.reuse ;  /* 0x000000af90907220 */ /* 0x080fe20000410000 */
[----:B------:R-:W-:Y:S01]  /*d120*/  FFMA.FTZ R70, R175, UR35, R70 ;  /* 0x00000023af467c23 */ /* 0x000fe20008010046 */
[----:B------:R-:W-:Y:S01]  /*d130*/  FFMA.FTZ R72, R139, R175, R72 ;  /* 0x000000af8b487223 */ /* 0x000fe20000010048 */
[-C--:B------:R-:W-:Y:S01]  /*d140*/  FMUL.FTZ R175, R175, R28.reuse ;  /* 0x0000001cafaf7220 */ /* 0x080fe20000410000 */
[----:B------:R-:W-:Y:S01]  /*d150*/  FFMA.FTZ R143, R143, R69, -R144 ;  /* 0x000000458f8f7223 */ /* 0x000fe20000010890 */
[----:B------:R-:W-:Y:S01]  /*d160*/  FADD.FTZ R74, R173, R74 ;  /* 0x0000004aad4a7221 */ /* 0x000fe20000010000 */
[----:B------:R-:W-:Y:S01]  /*d170*/  FMUL.FTZ R106, R44, R75 ;  /* 0x0000004b2c6a7220 */ /* 0x000fe20000410000 */
[----:B------:R1:W-:Y:S01]  /*d180*/  STS [R67+0x847c], R78 ;  /* 0x00847c4e43007388 */ /* 0x0003e20000000800 */
[----:B0-----:R-:W-:Y:S01]  /*d190*/  FMUL.FTZ R76, R140, R73 ;  /* 0x000000498c4c7220 */ /* 0x001fe20000410000 */
[----:B------:R-:W-:Y:S01]  /*d1a0*/  FADD.FTZ R174, R174, R143 ;  /* 0x0000008faeae7221 */ /* 0x000fe20000010000 */
[----:B------:R-:W-:Y:S01]  /*d1b0*/  FFMA.FTZ R187, R72, R28, R187 ;  /* 0x0000001c48bb7223 */ /* 0x000fe200000100bb */
[----:B------:R0:W-:Y:S01]  /*d1c0*/  STS [R67+0x8474], R106 ;  /* 0x0084746a43007388 */ /* 0x0001e20000000800 */
[C---:B------:R-:W-:Y:S01]  /*d1d0*/  FFMA.FTZ R73, R71.reuse, R70, R76 ;  /* 0x0000004647497223 */ /* 0x040fe2000001004c */
[C---:B------:R-:W-:Y:S01]  /*d1e0*/  FMUL.FTZ R70, R140.reuse, R75 ;  /* 0x0000004b8c467220 */ /* 0x040fe20000410000 */
[-C--:B------:R-:W-:Y:S01]  /*d1f0*/  FMUL.FTZ R140, R140, R175.reuse ;  /* 0x000000af8c8c7220 */ /* 0x080fe20000410000 */
[----:B------:R-:W-:Y:S01]  /*d200*/  FMUL.FTZ R77, R138, R174 ;  /* 0x000000ae8a4d7220 */ /* 0x000fe20000410000 */
[----:B------:R-:W-:Y:S01]  /*d210*/  FFMA.FTZ R122, R44, R72, R73 ;  /* 0x000000482c7a7223 */ /* 0x000fe20000010049 */
[C---:B------:R-:W-:Y:S01]  /*d220*/  FFMA.FTZ R69, R71.reuse, R175, R70 ;  /* 0x000000af47457223 */ /* 0x040fe20000010046 */
[----:B------:R-:W-:Y:S01]  /*d230*/  FFMA.FTZ R70, R71, R75, -R140 ;  /* 0x0000004b47467223 */ /* 0x000fe2000001088c */
[----:B------:R-:W-:Y:S01]  /*d240*/  FMUL.FTZ R75, R45, R29 ;  /* 0x0000001d2d4b7220 */ /* 0x000fe20000410000 */
[C---:B------:R-:W-:Y:S01]  /*d250*/  FMUL.FTZ R76, R108.reuse, R174 ;  /* 0x000000ae6c4c7220 */ /* 0x040fe20000410000 */
[-C--:B------:R-:W-:Y:S01]  /*d260*/  FMUL.FTZ R71, R108, R74.reuse ;  /* 0x0000004a6c477220 */ /* 0x080fe20000410000 */
[----:B------:R-:W-:Y:S01]  /*d270*/  FMUL.FTZ R73, R74, UR34 ;  /* 0x000000224a497c20 */ /* 0x000fe20008410000 */
[-C--:B------:R-:W-:Y:S01]  /*d280*/  FFMA.FTZ R138, R138, -R75.reuse, R195 ;  /* 0x8000004b8a8a7223 */ /* 0x080fe200000100c3 */
[C---:B------:R-:W-:Y:S01]  /*d290*/  FFMA.FTZ R75, -R137.reuse, R75, R194 ;  /* 0x0000004b894b7223 */ /* 0x040fe200000101c2 */
[----:B-1----:R-:W-:Y:S01]  /*d2a0*/  FMUL.FTZ R78, R44, R175 ;  /* 0x000000af2c4e7220 */ /* 0x002fe20000410000 */
[-C--:B------:R-:W-:Y:S01]  /*d2b0*/  FFMA.FTZ R137, R137, R74.reuse, R77 ;  /* 0x0000004a89897223 */ /* 0x080fe2000001004d */
[C---:B------:R-:W-:Y:S01]  /*d2c0*/  FFMA.FTZ R76, R105.reuse, R74, R76 ;  /* 0x0000004a694c7223 */ /* 0x040fe2000001004c */
[----:B------:R-:W-:Y:S01]  /*d2d0*/  FFMA.FTZ R71, R105, R174, -R71 ;  /* 0x000000ae69477223 */ /* 0x000fe20000010847 */
[C---:B------:R-:W-:Y:S01]  /*d2e0*/  FMUL.FTZ R77, R174.reuse, UR34 ;  /* 0x00000022ae4d7c20 */ /* 0x040fe20008410000 */
[C---:B------:R-:W-:Y:S01]  /*d2f0*/  FFMA.FTZ R79, R174.reuse, UR35, -R73 ;  /* 0x00000023ae4f7c23 */ /* 0x040fe20008010849 */
[-C--:B------:R-:W-:Y:S01]  /*d300*/  FMUL.FTZ R174, R174, R29.reuse ;  /* 0x0000001daeae7220 */ /* 0x080fe20000410000 */
[----:B------:R1:W-:Y:S01]  /*d310*/  STS [R67+0x8470], R78 ;  /* 0x0084704e43007388 */ /* 0x0003e20000000800 */
[----:B------:R-:W-:Y:S01]  /*d320*/  FADD.FTZ R171, R171, R76 ;  /* 0x0000004cabab7221 */ /* 0x000fe20000010000 */
[C---:B------:R-:W-:Y:S01]  /*d330*/  FFMA.FTZ R76, R74.reuse, UR35, R77 ;  /* 0x000000234a4c7c23 */ /* 0x040fe2000801004d */
[----:B------:R-:W-:Y:S01]  /*d340*/  FMUL.FTZ R72, R74, R29 ;  /* 0x0000001d4a487220 */ /* 0x000fe20000410000 */
[----:B------:R-:W-:Y:S01]  /*d350*/  FMUL.FTZ R74, R138, R79 ;  /* 0x0000004f8a4a7220 */ /* 0x000fe20000410000 */
[----:B------:R-:W-:Y:S01]  /*d360*/  FADD.FTZ R73, R172, R71 ;  /* 0x00000047ac497221 */ /* 0x000fe20000010000 */
[----:B------:R-:W-:Y:S01]  /*d370*/  FFMA.FTZ R188, R137, R29, R188 ;  /* 0x0000001d89bc7223 */ /* 0x000fe200000100bc */
[CC--:B------:R-:W-:Y:S01]  /*d380*/  FMUL.FTZ R77, R138.reuse, R72.reuse ;  /* 0x000000488a4d7220 */ /* 0x0c0fe20000410000 */
[----:B0-----:R-:W-:Y:S01]  /*d390*/  FMUL.FTZ R106, R45, R72 ;  /* 0x000000482d6a7220 */ /* 0x001fe20000410000 */
[----:B------:R-:W-:Y:S01]  /*d3a0*/  FMUL.FTZ R79, R73, R30 ;  /* 0x0000001e494f7220 */ /* 0x000fe20000410000 */
[-C--:B-1----:R-:W-:Y:S01]  /*d3b0*/  FMUL.FTZ R78, R138, R174.reuse ;  /* 0x000000ae8a4e7220 */ /* 0x082fe20000410000 */
[----:B------:R-:W-:Y:S01]  /*d3c0*/  FMUL.FTZ R108, R45, R174 ;  /* 0x000000ae2d6c7220 */ /* 0x000fe20000410000 */
[----:B------:R-:W-:Y:S01]  /*d3d0*/  FADD.FTZ R185, R122, R185 ;  /* 0x000000b97ab97221 */ /* 0x000fe20000010000 */
[----:B------:R0:W-:Y:S01]  /*d3e0*/  STS [R67+0x8468], R106 ;  /* 0x0084686a43007388 */ /* 0x0001e20000000800 */
[C---:B------:R-:W-:Y:S01]  /*d3f0*/  FFMA.FTZ R71, R75.reuse, R72, R78 ;  /* 0x000000484b477223 */ /* 0x040fe2000001004e */
[C---:B------:R-:W-:Y:S01]  /*d400*/  FFMA.FTZ R78, R75.reuse, R76, R74 ;  /* 0x0000004c4b4e7223 */ /* 0x040fe2000001004a */
[C---:B------:R-:W-:Y:S01]  /*d410*/  FMUL.FTZ R74, R104.reuse, R73 ;  /* 0x00000049684a7220 */ /* 0x040fe20000410000 */
[-C--:B------:R-:W-:Y:S01]  /*d420*/  FMUL.FTZ R104, R104, R171.reuse ;  /* 0x000000ab68687220 */ /* 0x080fe20000410000 */
[----:B------:R-:W-:Y:S01]  /*d430*/  FFMA.FTZ R72, R75, R174, -R77 ;  /* 0x000000ae4b487223 */ /* 0x000fe2000001084d */
[-C--:B------:R-:W-:Y:S01]  /*d440*/  FMUL.FTZ R75, R46, R30.reuse ;  /* 0x0000001e2e4b7220 */ /* 0x080fe20000410000 */
[C---:B------:R-:W-:Y:S01]  /*d450*/  FFMA.FTZ R74, R103.reuse, R171, R74 ;  /* 0x000000ab674a7223 */ /* 0x040fe2000001004a */
[-C--:B------:R-:W-:Y:S01]  /*d460*/  FFMA.FTZ R103, R103, R73.reuse, -R104 ;  /* 0x0000004967677223 */ /* 0x080fe20000010868 */
[----:B------:R-:W-:Y:S01]  /*d470*/  FMUL.FTZ R104, R171, UR34 ;  /* 0x00000022ab687c20 */ /* 0x000fe20008410000 */
[C---:B------:R-:W-:Y:S01]  /*d480*/  FMUL.FTZ R76, R136.reuse, R73 ;  /* 0x00000049884c7220 */ /* 0x040fe20000410000 */
[----:B------:R-:W-:Y:S01]  /*d490*/  FFMA.FTZ R137, R45, R137, R78 ;  /* 0x000000892d897223 */ /* 0x000fe2000001004e */
[-C--:B------:R-:W-:Y:S01]  /*d4a0*/  FFMA.FTZ R136, R136, -R75.reuse, R197 ;  /* 0x8000004b88887223 */ /* 0x080fe200000100c5 */
[C---:B------:R-:W-:Y:S01]  /*d4b0*/  FMUL.FTZ R78, R73.reuse, UR34 ;  /* 0x00000022494e7c20 */ /* 0x040fe20008410000 */
[----:B------:R-:W-:Y:S01]  /*d4c0*/  FFMA.FTZ R77, R73, UR35, -R104 ;  /* 0x00000023494d7c23 */ /* 0x000fe20008010868 */
[----:B------:R-:W-:Y:S01]  /*d4d0*/  FFMA.FTZ R75, -R135, R75, R196 ;  /* 0x0000004b874b7223 */ /* 0x000fe200000101c4 */
[----:B------:R-:W-:Y:S01]  /*d4e0*/  FMUL.FTZ R73, R171, R30 ;  /* 0x0000001eab497220 */ /* 0x000fe20000410000 */
[----:B------:R-:W-:Y:S01]  /*d4f0*/  FFMA.FTZ R135, R135, R171, R76 ;  /* 0x000000ab87877223 */ /* 0x000fe2000001004c */
[----:B------:R-:W-:Y:S01]  /*d500*/  FFMA.FTZ R78, R171, UR35, R78 ;  /* 0x00000023ab4e7c23 */ /* 0x000fe2000801004e */
[----:B------:R-:W-:Y:S01]  /*d510*/  FMUL.FTZ R104, R136, R77 ;  /* 0x0000004d88687220 */ /* 0x000fe20000410000 */
[----:B------:R-:W-:Y:S01]  /*d520*/  FADD.FTZ R76, R169, R74 ;  /* 0x0000004aa94c7221 */ /* 0x000fe20000010000 */
[----:B------:R-:W-:Y:S01]  /*d530*/  FADD.FTZ R170, R170, R103 ;  /* 0x00000067aaaa7221 */ /* 0x000fe20000010000 */
[C---:B------:R-:W-:Y:S01]  /*d540*/  FMUL.FTZ R74, R136.reuse, R79 ;  /* 0x0000004f884a7220 */ /* 0x040fe20000410000 */
[-C--:B------:R-:W-:Y:S01]  /*d550*/  FMUL.FTZ R136, R136, R73.reuse ;  /* 0x0000004988887220 */ /* 0x080fe20000410000 */
[C---:B------:R-:W-:Y:S01]  /*d560*/  FFMA.FTZ R103, R75.reuse, R78, R104 ;  /* 0x0000004e4b677223 */ /* 0x040fe20000010068 */
[-C--:B0-----:R-:W-:Y:S01]  /*d570*/  FMUL.FTZ R106, R46, R73.reuse ;  /* 0x000000492e6a7220 */ /* 0x081fe20000410000 */
[C---:B------:R-:W-:Y:S01]  /*d580*/  FMUL.FTZ R78, R102.reuse, R170 ;  /* 0x000000aa664e7220 */ /* 0x040fe20000410000 */
[C---:B------:R-:W-:Y:S01]  /*d590*/  FFMA.FTZ R73, R75.reuse, R73, R74 ;  /* 0x000000494b497223 */ /* 0x040fe2000001004a */
[----:B------:R-:W-:Y:S01]  /*d5a0*/  FFMA.FTZ R74, R75, R79, -R136 ;  /* 0x0000004f4b4a7223 */ /* 0x000fe20000010888 */
[----:B------:R-:W-:Y:S01]  /*d5b0*/  FMUL.FTZ R104, R102, R76 ;  /* 0x0000004c66687220 */ /* 0x000fe20000410000 */
[C---:B------:R-:W-:Y:S01]  /*d5c0*/  FMUL.FTZ R75, R134.reuse, R170 ;  /* 0x000000aa864b7220 */ /* 0x040fe20000410000 */
[----:B------:R0:W-:Y:S01]  /*d5d0*/  STS [R67+0x846c], R108 ;  /* 0x00846c6c43007388 */ /* 0x0001e20000000800 */
[----:B------:R-:W-:Y:S01]  /*d5e0*/  FMUL.FTZ R77, R47, R31 ;  /* 0x0000001f2f4d7220 */ /* 0x000fe20000410000 */
[-C--:B------:R-:W-:Y:S01]  /*d5f0*/  FFMA.FTZ R102, R101, R76.reuse, R78 ;  /* 0x0000004c65667223 */ /* 0x080fe2000001004e */
[----:B------:R-:W-:Y:S01]  /*d600*/  FFMA.FTZ R78, R133, R76, R75 ;  /* 0x0000004c854e7223 */ /* 0x000fe2000001004b */
[----:B------:R1:W-:Y:S01]  /*d610*/  STS [R67+0x8460], R106 ;  /* 0x0084606a43007388 */ /* 0x0003e20000000800 */
[----:B------:R-:W-:Y:S01]  /*d620*/  FFMA.FTZ R134, R134, -R77, R199 ;  /* 0x8000004d86867223 */ /* 0x000fe200000100c7 */
[----:B------:R-:W-:Y:S01]  /*d630*/  FMUL.FTZ R75, R170, UR34 ;  /* 0x00000022aa4b7c20 */ /* 0x000fe20008410000 */
[----:B------:R-:W-:Y:S01]  /*d640*/  FADD.FTZ R167, R167, R102 ;  /* 0x00000066a7a77221 */ /* 0x000fe20000010000 */
[----:B------:R-:W-:Y:S01]  /*d650*/  FMUL.FTZ R102, R76, R31 ;  /* 0x0000001f4c667220 */ /* 0x000fe20000410000 */
[----:B------:R-:W-:Y:S01]  /*d660*/  FFMA.FTZ R101, R101, R170, -R104 ;  /* 0x000000aa65657223 */ /* 0x000fe20000010868 */
[----:B0-----:R-:W-:Y:S01]  /*d670*/  FMUL.FTZ R108, R46, R79 ;  /* 0x0000004f2e6c7220 */ /* 0x001fe20000410000 */
[C---:B------:R-:W-:Y:S01]  /*d680*/  FMUL.FTZ R79, R76.reuse, UR34 ;  /* 0x000000224c4f7c20 */ /* 0x040fe20008410000 */
[----:B------:R-:W-:Y:S01]  /*d690*/  FFMA.FTZ R77, -R133, R77, R198 ;  /* 0x0000004d854d7223 */ /* 0x000fe200000101c6 */
[----:B------:R-:W-:Y:S01]  /*d6a0*/  FFMA.FTZ R104, R76, UR35, R75 ;  /* 0x000000234c687c23 */ /* 0x000fe2000801004b */
[C---:B-1----:R-:W-:Y:S01]  /*d6b0*/  FMUL.FTZ R106, R170.reuse, R31 ;  /* 0x0000001faa6a7220 */ /* 0x042fe20000410000 */
[----:B------:R-:W-:Y:S01]  /*d6c0*/  FFMA.FTZ R79, R170, UR35, -R79 ;  /* 0x00000023aa4f7c23 */ /* 0x000fe2000801084f */
[----:B------:R0:W-:Y:S01]  /*d6d0*/  STS [R67+0x8464], R108 ;  /* 0x0084646c43007388 */ /* 0x0001e20000000800 */
[-C--:B------:R-:W-:Y:S01]  /*d6e0*/  FMUL.FTZ R75, R134, R102.reuse ;  /* 0x00000066864b7220 */ /* 0x080fe20000410000 */
[----:B------:R-:W-:Y:S01]  /*d6f0*/  FADD.FTZ R105, R168, R101 ;  /* 0x00000065a8697221 */ /* 0x000fe20000010000 */
[----:B------:R-:W-:Y:S01]  /*d700*/  FMUL.FTZ R76, R134, R79 ;  /* 0x0000004f864c7220 */ /* 0x000fe20000410000 */
[----:B------:R-:W-:Y:S01]  /*d710*/  FMUL.FTZ R122, R47, R102 ;  /* 0x000000662f7a7220 */ /* 0x000fe20000410000 */
[----:B------:R-:W-:Y:S01]  /*d720*/  FFMA.FTZ R136, R46, R135, R103 ;  /* 0x000000872e887223 */ /* 0x000fe20000010067 */
[----:B------:R-:W-:Y:S01]  /*d730*/  FFMA.FTZ R225, R78, R31, R225 ;  /* 0x0000001f4ee17223 */ /* 0x000fe200000100e1 */
[----:B------:R-:W-:Y:S01]  /*d740*/  FMUL.FTZ R79, R105, R32 ;  /* 0x00000020694f7220 */ /* 0x000fe20000410000 */
[----:B------:R-:W-:Y:S01]  /*d750*/  FADD.FTZ R184, R137, R184 ;  /* 0x000000b889b87221 */ /* 0x000fe20000010000 */
[----:B------:R-:W-:Y:S01]  /*d760*/  STS [R67+0x8458], R122 ;  /* 0x0084587a43007388 */ /* 0x000fe20000000800 */
[-C--:B0-----:R-:W-:Y:S01]  /*d770*/  FMUL.FTZ R108, R134, R106.reuse ;  /* 0x0000006a866c7220 */ /* 0x081fe20000410000 */
[----:B------:R-:W-:Y:S01]  /*d780*/  FMUL.FTZ R134, R47, R106 ;  /* 0x0000006a2f867220 */ /* 0x000fe20000410000 */
[----:B------:R-:W-:Y:S01]  /*d790*/  FFMA.FTZ R224, R135, R30, R224 ;  /* 0x0000001e87e07223 */ /* 0x000fe200000100e0 */
[----:B------:R-:W-:Y:S01]  /*d7a0*/  FADD.FTZ R26, R141, R26 ;  /* 0x0000001a8d1a7221 */ /* 0x000fe20000010000 */
[C---:B------:R-:W-:Y:S01]  /*d7b0*/  FFMA.FTZ R101, R77.reuse, R102, R108 ;  /* 0x000000664d657223 */ /* 0x040fe2000001006c */
        /* <DEDUP_REMOVED lines=12> */
[----:B------:R-:W-:Y:S01]  /*d880*/  FFMA.FTZ R131, R131, R167, R104 ;  /* 0x000000a783837223 */ /* 0x000fe20000010068 */
[----:B------:R-:W-:Y:S01]  /*d890*/  FFMA.FTZ R77, R105, UR35, -R77 ;  /* 0x00000023694d7c23 */ /* 0x000fe2000801084d */
[C---:B------:R-:W-:Y:S01]  /*d8a0*/  FFMA.FTZ R78, R167.reuse, UR35, R78 ;  /* 0x00000023a74e7c23 */ /* 0x040fe2000801004e */
[-C--:B------:R-:W-:Y:S01]  /*d8b0*/  FMUL.FTZ R167, R167, R32.reuse ;  /* 0x00000020a7a77220 */ /* 0x080fe20000410000 */
[----:B------:R0:W-:Y:S01]  /*d8c0*/  STS [R67+0x845c], R134 ;  /* 0x00845c8643007388 */ /* 0x0001e20000000800 */
[----:B------:R-:W-:Y:S01]  /*d8d0*/  FFMA.FTZ R99, R99, R105, -R100 ;  /* 0x0000006963637223 */ /* 0x000fe20000010864 */
[-C--:B------:R-:W-:Y:S01]  /*d8e0*/  FMUL.FTZ R100, R132, R79.reuse ;  /* 0x0000004f84647220 */ /* 0x080fe20000410000 */
[C---:B------:R-:W-:Y:S01]  /*d8f0*/  FMUL.FTZ R106, R48.reuse, R79 ;  /* 0x0000004f306a7220 */ /* 0x040fe20000410000 */
[-C--:B------:R-:W-:Y:S01]  /*d900*/  FMUL.FTZ R104, R48, R167.reuse ;  /* 0x000000a730687220 */ /* 0x080fe20000410000 */
[----:B------:R-:W-:Y:S01]  /*d910*/  FADD.FTZ R105, R166, R99 ;  /* 0x00000063a6697221 */ /* 0x000fe20000010000 */
[----:B------:R-:W-:Y:S01]  /*d920*/  FFMA.FTZ R100, R75, R167, R100 ;  /* 0x000000a74b647223 */ /* 0x000fe20000010064 */
[----:B------:R-:W-:Y:S01]  /*d930*/  FADD.FTZ R182, R103, R182 ;  /* 0x000000b667b67221 */ /* 0x000fe20000010000 */
[----:B------:R-:W-:Y:S01]  /*d940*/  STS [R67+0x8454], R106 ;  /* 0x0084546a43007388 */ /* 0x000fe20000000800 */
[----:B------:R-:W-:Y:S01]  /*d950*/  FMUL.FTZ R108, R105, R33 ;  /* 0x00000021696c7220 */ /* 0x000fe20000410000 */
[----:B0-----:R-:W-:Y:S01]  /*d960*/  FADD.FTZ R134, R165, R76 ;  /* 0x0000004ca5867221 */ /* 0x001fe20000010000 */
[C---:B------:R-:W-:Y:S01]  /*d970*/  FMUL.FTZ R76, R132.reuse, R77 ;  /* 0x0000004d844c7220 */ /* 0x040fe20000410000 */
[----:B------:R-:W-:Y:S01]  /*d980*/  FMUL.FTZ R132, R132, R167 ;  /* 0x000000a784847220 */ /* 0x000fe20000410000 */
[----:B------:R0:W-:Y:S01]  /*d990*/  STS [R67+0x8450], R104 ;  /* 0x0084506843007388 */ /* 0x0001e20000000800 */
[----:B------:R-:W-:Y:S01]  /*d9a0*/  FMUL.FTZ R77, R105, UR34 ;  /* 0x00000022694d7c20 */ /* 0x000fe20008410000 */
[----:B------:R-:W-:Y:S01]  /*d9b0*/  FFMA.FTZ R226, R131, R32, R226 ;  /* 0x0000002083e27223 */ /* 0x000fe200000100e2 */
        /* <DEDUP_REMOVED lines=10> */
[----:B------:R-:W-:Y:S01]  /*da60*/  FFMA.FTZ R130, R130, -R75, R203 ;  /* 0x8000004b82827223 */ /* 0x000fe200000100cb */
[----:B------:R-:W-:Y:S01]  /*da70*/  FADD.FTZ R103, R164, R97 ;  /* 0x00000061a4677221 */ /* 0x000fe20000010000 */
[----:B------:R-:W-:Y:S01]  /*da80*/  FFMA.FTZ R122, R48, R131, R79 ;  /* 0x00000083307a7223 */ /* 0x000fe2000001004f */
[----:B------:R-:W-:Y:S01]  /*da90*/  FMUL.FTZ R106, R134, R33 ;  /* 0x00000021866a7220 */ /* 0x000fe20000410000 */
[----:B------:R-:W-:Y:S01]  /*daa0*/  FADD.FTZ R163, R163, R76 ;  /* 0x0000004ca3a37221 */ /* 0x000fe20000010000 */
[----:B------:R-:W-:Y:S01]  /*dab0*/  FFMA.FTZ R79, R105, UR35, -R78 ;  /* 0x00000023694f7c23 */ /* 0x000fe2000801084e */
[----:B------:R-:W-:Y:S01]  /*dac0*/  FMUL.FTZ R76, R96, R103 ;  /* 0x00000067604c7220 */ /* 0x000fe20000410000 */
[C---:B------:R-:W-:Y:S01]  /*dad0*/  FMUL.FTZ R98, R130.reuse, R108 ;  /* 0x0000006c82627220 */ /* 0x040fe20000410000 */
[-C--:B------:R-:W-:Y:S01]  /*dae0*/  FMUL.FTZ R97, R130, R106.reuse ;  /* 0x0000006a82617220 */ /* 0x080fe20000410000 */
[----:B------:R-:W-:Y:S01]  /*daf0*/  FMUL.FTZ R96, R96, R163 ;  /* 0x000000a360607220 */ /* 0x000fe20000410000 */
[----:B------:R-:W-:Y:S01]  /*db00*/  FFMA.FTZ R75, -R129, R75, R202 ;  /* 0x0000004b814b7223 */ /* 0x000fe200000101ca */
[----:B------:R-:W-:Y:S01]  /*db10*/  FFMA.FTZ R78, R134, UR35, R77 ;  /* 0x00000023864e7c23 */ /* 0x000fe2000801004d */
[----:B------:R-:W-:Y:S01]  /*db20*/  FMUL.FTZ R130, R130, R79 ;  /* 0x0000004f82827220 */ /* 0x000fe20000410000 */
[C---:B------:R-:W-:Y:S01]  /*db30*/  FFMA.FTZ R76, R95.reuse, R163, R76 ;  /* 0x000000a35f4c7223 */ /* 0x040fe2000001004c */
        /* <DEDUP_REMOVED lines=12> */
[----:B------:R-:W-:Y:S01]  /*dc00*/  FMUL.FTZ R75, R94, R76 ;  /* 0x0000004c5e4b7220 */ /* 0x000fe20000410000 */
        /* <DEDUP_REMOVED lines=8> */
[----:B------:R-:W-:Y:S01]  /*dc90*/  FFMA.FTZ R227, R104, R33, R227 ;  /* 0x0000002168e37223 */ /* 0x000fe200000100e3 */
[----:B------:R-:W-:Y:S01]  /*dca0*/  FFMA.FTZ R105, R49, R104, R130 ;  /* 0x0000006831697223 */ /* 0x000fe20000010082 */
[----:B------:R-:W-:Y:S01]  /*dcb0*/  FFMA.FTZ R79, R103, UR35, -R79 ;  /* 0x00000023674f7c23 */ /* 0x000fe2000801084f */
[C---:B------:R-:W-:Y:S01]  /*dcc0*/  FMUL.FTZ R78, R92.reuse, R93 ;  /* 0x0000005d5c4e7220 */ /* 0x040fe20000410000 */
[-C--:B------:R-:W-:Y:S01]  /*dcd0*/  FMUL.FTZ R92, R92, R159.reuse ;  /* 0x0000009f5c5c7220 */ /* 0x080fe20000410000 */
[C---:B------:R-:W-:Y:S01]  /*dce0*/  FFMA.FTZ R94, R163.reuse, UR35, R75 ;  /* 0x00000023a35e7c23 */ /* 0x040fe2000801004b */
        /* <DEDUP_REMOVED lines=206> */
[----:B------:R-:W-:Y:S01]  /*e9d0*/  IADD3 R102, PT, PT, R189, 0x380, RZ ;  /* 0x00000380bd667810 */ /* 0x000fe20007ffe0ff */
[----:B------:R-:W-:Y:S01]  /*e9e0*/  FFMA.FTZ R230, R121, R36, R230 ;  /* 0x0000002479e67223 */ /* 0x000fe200000100e6 */
        /* <DEDUP_REMOVED lines=10> */
[C---:B-1----:R-:W-:Y:S01]  /*ea90*/  IADD3 R120, PT, PT, R189.reuse, 0x580, RZ ;  /* 0x00000580bd787810 */ /* 0x042fe20007ffe0ff */
[----:B------:R-:W-:Y:S01]  /*eaa0*/  FMUL.FTZ R172, R14, R217 ;  /* 0x000000d90eac7220 */ /* 0x000fe20000410000 */
[C---:B--2---:R-:W-:Y:S01]  /*eab0*/  LOP3.LUT R104, R189.reuse, 0x400, RZ, 0xfc, !PT ;  /* 0x00000400bd687812 */ /* 0x044fe200078efcff */
[----:B------:R1:W-:Y:S01]  /*eac0*/  STS [R67+0x8414], R126 ;  /* 0x0084147e43007388 */ /* 0x0003e20000000800 */
[----:B------:R-:W-:Y:S01]  /*ead0*/  IADD3 R132, PT, PT, R189, 0x880, RZ ;  /* 0x00000880bd847810 */ /* 0x000fe20007ffe0ff */
[----:B------:R-:W-:Y:S01]  /*eae0*/  FMUL.FTZ R170, R15, -R219 ;  /* 0x800000db0faa7220 */ /* 0x000fe20000410000 */
[C---:B-----5:R-:W-:Y:S01]  /*eaf0*/  IADD3 R106, PT, PT, R189.reuse, 0x480, RZ ;  /* 0x00000480bd6a7810 */ /* 0x060fe20007ffe0ff */
[----:B------:R2:W-:Y:S01]  /*eb00*/  STS [R67+0x8408], R124 ;  /* 0x0084087c43007388 */ /* 0x0005e20000000800 */
[----:B------:R-:W-:Y:S01]  /*eb10*/  IADD3 R134, PT, PT, R189, 0x900, RZ ;  /* 0x00000900bd867810 */ /* 0x000fe20007ffe0ff */
[----:B------:R-:W-:Y:S01]  /*eb20*/  FMUL.FTZ R174, R13, -R215 ;  /* 0x800000d70dae7220 */ /* 0x000fe20000410000 */
        /* <DEDUP_REMOVED lines=34> */
[----:B------:R-:W-:Y:S01]  /*ed50*/  IADD3 R164, PT, PT, R189, 0xf80, RZ ;  /* 0x00000f80bda47810 */ /* 0x000fe20007ffe0ff */
        /* <DEDUP_REMOVED lines=38> */
[----:B------:R-:W-:Y:S02]  /*efc0*/  LEA.HI R129, R164, R189, RZ, 0x1b ;  /* 0x000000bda4817211 */ /* 0x000fe400078fd8ff */
[----:B------:R-:W-:Y:S01]  /*efd0*/  LEA R164, R70, UR30, 0x2 ;  /* 0x0000001e46a47c11 */ /* 0x000fe2000f8e10ff */
[----:B------:R-:W-:Y:S01]  /*efe0*/  BAR.SYNC.DEFER_BLOCKING 0x0 ;  /* 0x0000000000007b1d */ /* 0x000fe20000010000 */
        /* <DEDUP_REMOVED lines=11> */
[----:B------:R-:W-:Y:S01]  /*f0a0*/  LEA R136, R126, UR30, 0x2 ;  /* 0x0000001e7e887c11 */ /* 0x000fe2000f8e10ff */
[----:B------:R-:W0:Y:S01]  /*f0b0*/  LDS R167, [R164+0x8600] ;  /* 0x00860000a4a77984 */ /* 0x000e220000000800 */
[----:B------:R-:W-:Y:S02]  /*f0c0*/  LEA R134, R128, UR30, 0x2 ;  /* 0x0000001e80867c11 */ /* 0x000fe4000f8e10ff */
[----:B------:R-:W-:Y:S01]  /*f0d0*/  LEA R132, R130, UR30, 0x2 ;  /* 0x0000001e82847c11 */ /* 0x000fe2000f8e10ff */
[----:B------:R-:W1:Y:S01]  /*f0e0*/  LDS R165, [R162+0x8800] ;  /* 0x00880000a2a57984 */ /* 0x000e620000000800 */
[----:B------:R-:W-:Y:S02]  /*f0f0*/  LEA R168, R168, UR30, 0x2 ;  /* 0x0000001ea8a87c11 */ /* 0x000fe4000f8e10ff */
[----:B------:R-:W-:Y:S01]  /*f100*/  LEA R166, R166, UR30, 0x2 ;  /* 0x0000001ea6a67c11 */ /* 0x000fe2000f8e10ff */
[----:B------:R-:W2:Y:S01]  /*f110*/  LDS R163, [R160+0x8a00] ;  /* 0x008a0000a0a37984 */ /* 0x000ea20000000800 */
        /* <DEDUP_REMOVED lines=22> */
[----:B------:R-:W-:Y:S01]  /*f280*/  MOV R171, UR10 ;  /* 0x0000000a00ab7c02 */ /* 0x000fe20008000f00 */
[----:B------:R-:W0:Y:S03]  /*f290*/  LDS R143, [R144+0x9800] ;  /* 0x00980000908f7984 */ /* 0x000e260000000800 */
[----:B------:R-:W-:Y:S01]  /*f2a0*/  LEA R64, R171, -R64, 0x1 ;  /* 0x80000040ab407211 */ /* 0x000fe200078e08ff */
[----:B------:R-:W0:Y:S01]  /*f2b0*/  LDS R141, [R142+0x9a00] ;  /* 0x009a00008e8d7984 */ /* 0x000e220000000800 */
[----:B------:R-:W-:-:S02]  /*f2c0*/  FMUL.FTZ R171, R154, UR34 ;  /* 0x000000229aab7c20 */ /* 0x000fc40008410000 */
        /* <DEDUP_REMOVED lines=85> */
.L_x_2941:
[----:B------:R-:W-:Y:S05]  /*f820*/  BSYNC.RECONVERGENT B0 ;  /* 0x0000000000007941 */ /* 0x000fea0003800200 */
.L_x_2940:
[----:B-1----:R0:W1:Y:S01]  /*f830*/  LDS R169, [R164+0xc800] ;  /* 0x00c80000a4a97984 */ /* 0x0020620000000800 */
[----:B------:R-:W-:Y:S04]  /*f840*/  BSSY.RECONVERGENT B0, `(.L_x_2942) ;  /* 0x0000004000007945 */ /* 0x000fe80003800200 */
[----:B------:R-:W-:Y:S05]  /*f850*/  @!P3 BRA `(.L_x_2943) ;  /* 0x000000000008b947 */ /* 0x000fea0003800000 */
[----:B------:R2:W-:Y:S04]  /*f860*/  REDG.E.ADD.F32.FTZ.RN.STRONG.GPU desc[UR32][R60.64+0x200], R167 ;  /* 0x000200a73c0079a6 */ /* 0x0005e8000c12f320 */
[----:B-1----:R2:W-:Y:S02]  /*f870*/  REDG.E.ADD.F32.FTZ.RN.STRONG.GPU desc[UR32][R62.64+0x200], R169 ;  /* 0x000200a93e0079a6 */ /* 0x0025e4000c12f320 */
.L_x_2943:
[----:B------:R-:W-:Y:S05]  /*f880*/  BSYNC.RECONVERGENT B0 ;  /* 0x0000000000007941 */ /* 0x000fea0003800200 */
.L_x_2942:
        /* <DEDUP_REMOVED lines=10> */
.L_x_2945:
[----:B------:R-:W-:Y:S05]  /*f930*/  BSYNC.RECONVERGENT B0 ;  /* 0x0000000000007941 */ /* 0x000fea0003800200 */
.L_x_2944:
[----:B--2---:R2:W4:Y:S01]  /*f940*/  LDS R165, [R160+0xcc00] ;  /* 0x00cc0000a0a57984 */ /* 0x0045220000000800 */
[----:B------:R-:W-:Y:S04]  /*f950*/  BSSY.RECONVERGENT B0, `(.L_x_2946) ;  /* 0x0000004000007945 */ /* 0x000fe80003800200 */
[----:B------:R-:W-:Y:S05]  /*f960*/  @!P2 BRA `(.L_x_2947) ;  /* 0x000000000008a947 */ /* 0x000fea0003800000 */
[----:B------:R0:W-:Y:S04]  /*f970*/  REDG.E.ADD.F32.FTZ.RN.STRONG.GPU desc[UR32][R60.64+0x600], R163 ;  /* 0x000600a33c0079a6 */ /* 0x0001e8000c12f320 */
[----:B----4-:R0:W-:Y:S02]  /*f980*/  REDG.E.ADD.F32.FTZ.RN.STRONG.GPU desc[UR32][R62.64+0x600], R165 ;  /* 0x000600a53e0079a6 */ /* 0x0101e4000c12f320 */
.L_x_2947:
[----:B------:R-:W-:Y:S05]  /*f990*/  BSYNC.RECONVERGENT B0 ;  /* 0x0000000000007941 */ /* 0x000fea0003800200 */
.L_x_2946:
[----:B0-----:R0:W0:Y:S01]  /*f9a0*/  LDS R163, [R168+0xce00] ;  /* 0x00ce0000a8a37984 */ /* 0x0010220000000800 */
[----:B------:R-:W-:Y:S04]  /*f9b0*/  BSSY.RECONVERGENT B0, `(.L_x_2948) ;  /* 0x0000004000007945 */ /* 0x000fe80003800200 */
[----:B------:R-:W-:Y:S05]  /*f9c0*/  @!P3 BRA `(.L_x_2949) ;  /* 0x000000000008b947 */ /* 0x000fea0003800000 */
[----:B------:R1:W-:Y:S04]  /*f9d0*/  REDG.E.ADD.F32.FTZ.RN.STRONG.GPU desc[UR32][R60.64+0x800], R161 ;  /* 0x000800a13c0079a6 */ /* 0x0003e8000c12f320 */
[----:B0-----:R0:W-:Y:S02]  /*f9e0*/  REDG.E.ADD.F32.FTZ.RN.STRONG.GPU desc[UR32][R62.64+0x800], R163 ;  /* 0x000800a33e0079a6 */ /* 0x0011e4000c12f320 */
.L_x_2949:
[----:B------:R-:W-:Y:S05]  /*f9f0*/  BSYNC.RECONVERGENT B0 ;  /* 0x0000000000007941 */ /* 0x000fea0003800200 */
.L_x_2948:
[----:B-1----:R1:W0:Y:S01]  /*fa00*/  LDS R161, [R158+0xd000] ;  /* 0x00d000009ea17984 */ /* 0x0022220000000800 */
[----:B------:R-:W-:Y:S04]  /*fa10*/  BSSY.RECONVERGENT B0, `(.L_x_2950) ;  /* 0x0000004000007945 */ /* 0x000fe80003800200 */
[----:B------:R-:W-:Y:S05]  /*fa20*/  @!P4 BRA `(.L_x_2951) ;  /* 0x000000000008c947 */ /* 0x000fea0003800000 */
[----:B------:R1:W-:Y:S04]  /*fa30*/  REDG.E.ADD.F32.FTZ.RN.STRONG.GPU desc[UR32][R60.64+0xa00], R159 ;  /* 0x000a009f3c0079a6 */ /* 0x0003e8000c12f320 */
[----:B0-----:R1:W-:Y:S02]  /*fa40*/  REDG.E.ADD.F32.FTZ.RN.STRONG.GPU desc[UR32][R62.64+0xa00], R161 ;  /* 0x000a00a13e0079a6 */ /* 0x0013e4000c12f320 */
.L_x_2951:
[----:B------:R-:W-:Y:S05]  /*fa50*/  BSYNC.RECONVERGENT B0 ;  /* 0x0000000000007941 */ /* 0x000fea0003800200 */
.L_x_2950:
[----:B-1----:R1:W0:Y:S01]  /*fa60*/  LDS R159, [R156+0xd200] ;  /* 0x00d200009c9f7984 */ /* 0x0022220000000800 */
[----:B------:R-:W-:Y:S04]  /*fa70*/  BSSY.RECONVERGENT B0, `(.L_x_2952) ;  /* 0x0000004000007945 */ /* 0x000fe80003800200 */
[----:B------:R-:W-:Y:S05]  /*fa80*/  @!P5 BRA `(.L_x_2953) ;  /* 0x000000000008d947 */ /* 0x000fea0003800000 */
[----:B------:R1:W-:Y:S04]  /*fa90*/  REDG.E.ADD.F32.FTZ.RN.STRONG.GPU desc[UR32][R60.64+0xc00], R157 ;  /* 0x000c009d3c0079a6 */ /* 0x0003e8000c12f320 */
[----:B0-----:R1:W-:Y:S02]  /*faa0*/  REDG.E.ADD.F32.FTZ.RN.STRONG.GPU desc[UR32][R62.64+0xc00], R159 ;  /* 0x000c009f3e0079a6 */ /* 0x0013e4000c12f320 */
.L_x_2953:
[----:B------:R-:W-:Y:S05]  /*fab0*/  BSYNC.RECONVERGENT B0 ;  /* 0x0000000000007941 */ /* 0x000fea0003800200 */
.L_x_2952:
        /* <DEDUP_REMOVED lines=10> */
.L_x_2955:
[----:B------:R-:W-:Y:S05]  /*fb60*/  BSYNC.RECONVERGENT B0 ;  /* 0x0000000000007941 */ /* 0x000fea0003800200 */
.L_x_2954:
[----:B-1----:R1:W0:Y:S01]  /*fb70*/  LDS R153, [R148+0xd600] ;  /* 0x00d6000094997984 */ /* 0x0022220000000800 */
[----:B------:R-:W-:Y:S04]  /*fb80*/  BSSY.RECONVERGENT B0, `(.L_x_2956) ;  /* 0x0000004000007945 */ /* 0x000fe80003800200 */
[----:B------:R-:W-:Y:S05]  /*fb90*/  @!P2 BRA `(.L_x_2957) ;  /* 0x000000000008a947 */ /* 0x000fea0003800000 */
[----:B------:R1:W-:Y:S04]  /*fba0*/  REDG.E.ADD.F32.FTZ.RN.STRONG.GPU desc[UR32][R60.64+0x1000], R149 ;  /* 0x001000953c0079a6 */ /* 0x0003e8000c12f320 */
[----:B0-----:R1:W-:Y:S02]  /*fbb0*/  REDG.E.ADD.F32.FTZ.RN.STRONG.GPU desc[UR32][R62.64+0x1000], R153 ;  /* 0x001000993e0079a6 */ /* 0x0013e4000c12f320 */
.L_x_2957:
[----:B------:R-:W-:Y:S05]  /*fbc0*/  BSYNC.RECONVERGENT B0 ;  /* 0x0000000000007941 */ /* 0x000fea0003800200 */
.L_x_2956:
[----:B-1----:R1:W0:Y:S01]  /*fbd0*/  LDS R149, [R146+0xd800] ;  /* 0x00d8000092957984 */ /* 0x0022220000000800 */
[----:B------:R-:W-:Y:S04]  /*fbe0*/  BSSY.RECONVERGENT B0, `(.L_x_2958) ;  /* 0x0000004000007945 */ /* 0x000fe80003800200 */
[----:B------:R-:W-:Y:S05]  /*fbf0*/  @!P3 BRA `(.L_x_2959) ;  /* 0x000000000008b947 */ /* 0x000fea0003800000 */
[----:B------:R1:W-:Y:S04]  /*fc00*/  REDG.E.ADD.F32.FTZ.RN.STRONG.GPU desc[UR32][R60.64+0x1200], R145 ;  /* 0x001200913c0079a6 */ /* 0x0003e8000c12f320 */
[----:B0-----:R1:W-:Y:S02]  /*fc10*/  REDG.E.ADD.F32.FTZ.RN.STRONG.GPU desc[UR32][R62.64+0x1200], R149 ;  /* 0x001200953e0079a6 */ /* 0x0013e4000c12f320 */
.L_x_2959:
[----:B------:R-:W-:Y:S05]  /*fc20*/  BSYNC.RECONVERGENT B0 ;  /* 0x0000000000007941 */ /* 0x000fea0003800200 */
.L_x_2958:
[----:B-1----:R1:W0:Y:S01]  /*fc30*/  LDS R145, [R144+0xda00] ;  /* 0x00da000090917984 */ /* 0x0022220000000800 */
[----:B------:R-:W-:Y:S04]  /*fc40*/  BSSY.RECONVERGENT B0, `(.L_x_2960) ;  /* 0x0000004000007945 */ /* 0x000fe80003800200 */
[----:B------:R-:W-:Y:S05]  /*fc50*/  @!P4 BRA `(.L_x_2961) ;  /* 0x000000000008c947 */ /* 0x000fea0003800000 */
[----:B------:R1:W-:Y:S04]  /*fc60*/  REDG.E.ADD.F32.FTZ.RN.STRONG.GPU desc[UR32][R60.64+0x1400], R143 ;  /* 0x0014008f3c0079a6 */ /* 0x0003e8000c12f320 */
[----:B0-----:R1:W-:Y:S02]  /*fc70*/  REDG.E.ADD.F32.FTZ.RN.STRONG.GPU desc[UR32][R62.64+0x1400], R145 ;  /* 0x001400913e0079a6 */ /* 0x0013e4000c12f320 */
.L_x_2961:
[----:B------:R-:W-:Y:S05]  /*fc80*/  BSYNC.RECONVERGENT B0 ;  /* 0x0000000000007941 */ /* 0x000fea0003800200 */
.L_x_2960:
[----:B-1----:R1:W0:Y:S01]  /*fc90*/  LDS R143, [R142+0xdc00] ;  /* 0x00dc00008e8f7984 */ /* 0x0022220000000800 */
[----:B------:R-:W-:Y:S04]  /*fca0*/  BSSY.RECONVERGENT B0, `(.L_x_2962) ;  /* 0x0000004000007945 */ /* 0x000fe80003800200 */
[----:B------:R-:W-:Y:S05]  /*fcb0*/  @!P5 BRA `(.L_x_2963) ;  /* 0x000000000008d947 */ /* 0x000fea0003800000 */
[----:B------:R1:W-:Y:S04]  /*fcc0*/  REDG.E.ADD.F32.FTZ.RN.STRONG.GPU desc[UR32][R60.64+0x1600], R141 ;  /* 0x0016008d3c0079a6 */ /* 0x0003e8000c12f320 */
[----:B0-----:R1:W-:Y:S02]  /*fcd0*/  REDG.E.ADD.F32.FTZ.RN.STRONG.GPU desc[UR32][R62.64+0x1600], R143 ;  /* 0x0016008f3e0079a6 */ /* 0x0013e4000c12f320 */
.L_x_2963:
[----:B------:R-:W-:Y:S05]  /*fce0*/  BSYNC.RECONVERGENT B0 ;  /* 0x0000000000007941 */ /* 0x000fea0003800200 */
.L_x_2962:
        /* <DEDUP_REMOVED lines=10> */
.L_x_2965:
[----:B------:R-:W-:Y:S05]  /*fd90*/  BSYNC.RECONVERGENT B0 ;  /* 0x0000000000007941 */ /* 0x000fea0003800200 */
.L_x_2964:
[----:B-1----:R1:W0:Y:S01]  /*fda0*/  LDS R139, [R138+0xe000] ;  /* 0x00e000008a8b7984 */ /* 0x0022220000000800 */
[----:B------:R-:W-:Y:S04]  /*fdb0*/  BSSY.RECONVERGENT B0, `(.L_x_2966) ;  /* 0x0000004000007945 */ /* 0x000fe80003800200 */
[----:B------:R-:W-:Y:S05]  /*fdc0*/  @!P2 BRA `(.L_x_2967) ;  /* 0x000000000008a947 */ /* 0x000fea0003800000 */
[----:B------:R1:W-:Y:S04]  /*fdd0*/  REDG.E.ADD.F32.FTZ.RN.STRONG.GPU desc[UR32][R60.64+0x1a00], R137 ;  /* 0x001a00893c0079a6 */ /* 0x0003e8000c12f320 */
[----:B0-----:R1:W-:Y:S02]  /*fde0*/  REDG.E.ADD.F32.FTZ.RN.STRONG.GPU desc[UR32][R62.64+0x1a00], R139 ;  /* 0x001a008b3e0079a6 */ /* 0x0013e4000c12f320 */
.L_x_2967:
[----:B------:R-:W-:Y:S05]  /*fdf0*/  BSYNC.RECONVERGENT B0 ;  /* 0x0000000000007941 */ /* 0x000fea0003800200 */
.L_x_2966:
[----:B-1----:R1:W0:Y:S01]  /*fe00*/  LDS R137, [R136+0xe200] ;  /* 0x00e2000088897984 */ /* 0x0022220000000800 */
[----:B------:R-:W-:Y:S04]  /*fe10*/  BSSY.RECONVERGENT B0, `(.L_x_2968) ;  /* 0x0000004000007945 */ /* 0x000fe80003800200 */
[----:B------:R-:W-:Y:S05]  /*fe20*/  @!P3 BRA `(.L_x_2969) ;  /* 0x000000000008b947 */ /* 0x000fea0003800000 */
[----:B------:R1:W-:Y:S04]  /*fe30*/  REDG.E.ADD.F32.FTZ.RN.STRONG.GPU desc[UR32][R60.64+0x1c00], R135 ;  /* 0x001c00873c0079a6 */ /* 0x0003e8000c12f320 */
[----:B0-----:R1:W-:Y:S02]  /*fe40*/  REDG.E.ADD.F32.FTZ.RN.STRONG.GPU desc[UR32][R62.64+0x1c00], R137 ;  /* 0x001c00893e0079a6 */ /* 0x0013e4000c12f320 */
.L_x_2969:
[----:B------:R-:W-:Y:S05]  /*fe50*/  BSYNC.RECONVERGENT B0 ;  /* 0x0000000000007941 */ /* 0x000fea0003800200 */
.L_x_2968:
[----:B-1----:R1:W0:Y:S01]  /*fe60*/  LDS R135, [R134+0xe400] ;  /* 0x00e4000086877984 */ /* 0x0022220000000800 */
[----:B------:R-:W-:Y:S04]  /*fe70*/  BSSY.RECONVERGENT B0, `(.L_x_2970) ;  /* 0x0000004000007945 */ /* 0x000fe80003800200 */
[----:B------:R-:W-:Y:S05]  /*fe80*/  @!P4 BRA `(.L_x_2971) ;  /* 0x000000000008c947 */ /* 0x000fea0003800000 */
[----:B------:R1:W-:Y:S04]  /*fe90*/  REDG.E.ADD.F32.FTZ.RN.STRONG.GPU desc[UR32][R60.64+0x1e00], R133 ;  /* 0x001e00853c0079a6 */ /* 0x0003e8000c12f320 */
[----:B0-----:R1:W-:Y:S02]  /*fea0*/  REDG.E.ADD.F32.FTZ.RN.STRONG.GPU desc[UR32][R62.64+0x1e00], R135 ;  /* 0x001e00873e0079a6 */ /* 0x0013e4000c12f320 */
.L_x_2971:
[----:B------:R-:W-:Y:S05]  /*feb0*/  BSYNC.RECONVERGENT B0 ;  /* 0x0000000000007941 */ /* 0x000fea0003800200 */
.L_x_2970:
[----:B-1----:R1:W0:Y:S01]  /*fec0*/  LDS R133, [R132+0xe600] ;  /* 0x00e6000084857984 */ /* 0x0022220000000800 */
[----:B------:R-:W-:Y:S04]  /*fed0*/  BSSY.RECONVERGENT B0, `(.L_x_2972) ;  /* 0x0000004000007945 */ /* 0x000fe80003800200 */
[----:B------:R-:W-:Y:S05]  /*fee0*/  @!P5 BRA `(.L_x_2973) ;  /* 0x000000000008d947 */ /* 0x000fea0003800000 */
[----:B------:R1:W-:Y:S04]  /*fef0*/  REDG.E.ADD.F32.FTZ.RN.STRONG.GPU desc[UR32][R60.64+0x2000], R131 ;  /* 0x002000833c0079a6 */ /* 0x0003e8000c12f320 */
[----:B0-----:R1:W-:Y:S02]  /*ff00*/  REDG.E.ADD.F32.FTZ.RN.STRONG.GPU desc[UR32][R62.64+0x2000], R133 ;  /* 0x002000853e0079a6 */ /* 0x0013e4000c12f320 */
.L_x_2973:
[----:B------:R-:W-:Y:S05]  /*ff10*/  BSYNC.RECONVERGENT B0 ;  /* 0x0000000000007941 */ /* 0x000fea0003800200 */
.L_x_2972:
        /* <DEDUP_REMOVED lines=10> */
.L_x_2975:
[----:B------:R-:W-:Y:S05]  /*ffc0*/  BSYNC.RECONVERGENT B0 ;  /* 0x0000000000007941 */ /* 0x000fea0003800200 */
.L_x_2974:
[----:B-1----:R1:W0:Y:S01]  /*ffd0*/  LDS R129, [R128+0xea00] ;  /* 0x00ea000080817984 */ /* 0x0022220000000800 */
[----:B------:R-:W-:Y:S04]  /*ffe0*/  BSSY.RECONVERGENT B0, `(.L_x_2976) ;  /* 0x0000004000007945 */ /* 0x000fe80003800200 */
[----:B------:R-:W-:Y:S05]  /*fff0*/  @!P2 BRA `(.L_x_2977) ;  /* 0x000000000008a947 */ /* 0x000fea0003800000 */
[----:B------:R1:W-:Y:S04]  /*10000*/  REDG.E.ADD.F32.FTZ.RN.STRONG.GPU desc[UR32][R60.64+0x2400], R127 ;  /* 0x0024007f3c0079a6 */ /* 0x0003e8000c12f320 */
[----:B0-----:R1:W-:Y:S02]  /*10010*/  REDG.E.ADD.F32.FTZ.RN.STRONG.GPU desc[UR32][R62.64+0x2400], R129 ;  /* 0x002400813e0079a6 */ /* 0x0013e4000c12f320 */
.L_x_2977:
[----:B------:R-:W-:Y:S05]  /*10020*/  BSYNC.RECONVERGENT B0 ;  /* 0x0000000000007941 */ /* 0x000fea0003800200 */
.L_x_2976:
[----:B-1----:R1:W0:Y:S01]  /*10030*/  LDS R127, [R126+0xec00] ;  /* 0x00ec00007e7f7984 */ /* 0x0022220000000800 */
[----:B------:R-:W-:Y:S04]  /*10040*/  BSSY.RECONVERGENT B0, `(.L_x_2978) ;  /* 0x0000004000007945 */ /* 0x000fe80003800200 */
[----:B------:R-:W-:Y:S05]  /*10050*/  @!P3 BRA `(.L_x_2979) ;  /* 0x000000000008b947 */ /* 0x000fea0003800000 */
[----:B------:R1:W-:Y:S04]  /*10060*/  REDG.E.ADD.F32.FTZ.RN.STRONG.GPU desc[UR32][R60.64+0x2600], R125 ;  /* 0x0026007d3c0079a6 */ /* 0x0003e8000c12f320 */
[----:B0-----:R1:W-:Y:S02]  /*10070*/  REDG.E.ADD.F32.FTZ.RN.STRONG.GPU desc[UR32][R62.64+0x2600], R127 ;  /* 0x0026007f3e0079a6 */ /* 0x0013e4000c12f320 */
.L_x_2979:
[----:B------:R-:W-:Y:S05]  /*10080*/  BSYNC.RECONVERGENT B0 ;  /* 0x0000000000007941 */ /* 0x000fea0003800200 */
.L_x_2978:
[----:B-1----:R1:W0:Y:S01]  /*10090*/  LDS R125, [R124+0xee00] ;  /* 0x00ee00007c7d7984 */ /* 0x0022220000000800 */
[----:B------:R-:W-:Y:S04]  /*100a0*/  BSSY.RECONVERGENT B0, `(.L_x_2980) ;  /* 0x0000004000007945 */ /* 0x000fe80003800200 */
[----:B------:R-:W-:Y:S05]  /*100b0*/  @!P4 BRA `(.L_x_2981) ;  /* 0x000000000008c947 */ /* 0x000fea0003800000 */
[----:B------:R1:W-:Y:S04]  /*100c0*/  REDG.E.ADD.F32.FTZ.RN.STRONG.GPU desc[UR32][R60.64+0x2800], R123 ;  /* 0x0028007b3c0079a6 */ /* 0x0003e8000c12f320 */
[----:B0-----:R1:W-:Y:S02]  /*100d0*/  REDG.E.ADD.F32.FTZ.RN.STRONG.GPU desc[UR32][R62.64+0x2800], R125 ;  /* 0x0028007d3e0079a6 */ /* 0x0013e4000c12f320 */
.L_x_2981:
[----:B------:R-:W-:Y:S05]  /*100e0*/  BSYNC.RECONVERGENT B0 ;  /* 0x0000000000007941 */ /* 0x000fea0003800200 */
.L_x_2980:
[----:B-1----:R1:W0:Y:S01]  /*100f0*/  LDS R123, [R122+0xf000] ;  /* 0x00f000007a7b7984 */ /* 0x0022220000000800 */
[----:B------:R-:W-:Y:S04]  /*10100*/  BSSY.RECONVERGENT B0, `(.L_x_2982) ;  /* 0x0000004000007945 */ /* 0x000fe80003800200 */
[----:B------:R-:W-:Y:S05]  /*10110*/  @!P5 BRA `(.L_x_2983) ;  /* 0x000000000008d947 */ /* 0x000fea0003800000 */
[----:B------:R1:W-:Y:S04]  /*10120*/  REDG.E.ADD.F32.FTZ.RN.STRONG.GPU desc[UR32][R60.64+0x2a00], R121 ;  /* 0x002a00793c0079a6 */ /* 0x0003e8000c12f320 */
[----:B0-----:R1:W-:Y:S02]  /*10130*/  REDG.E.ADD.F32.FTZ.RN.STRONG.GPU desc[UR32][R62.64+0x2a00], R123 ;  /* 0x002a007b3e0079a6 */ /* 0x0013e4000c12f320 */
.L_x_2983:
[----:B------:R-:W-:Y:S05]  /*10140*/  BSYNC.RECONVERGENT B0 ;  /* 0x0000000000007941 */ /* 0x000fea0003800200 */
.L_x_2982:
        /* <DEDUP_REMOVED lines=10> */
.L_x_2985:
[----:B------:R-:W-:Y:S05]  /*101f0*/  BSYNC.RECONVERGENT B0 ;  /* 0x0000000000007941 */ /* 0x000fea0003800200 */
.L_x_2984:
[----:B-1----:R1:W0:Y:S01]  /*10200*/  LDS R119, [R108+0xf400] ;  /* 0x00f400006c777984 */ /* 0x0022220000000800 */
[----:B------:R-:W-:Y:S04]  /*10210*/  BSSY.RECONVERGENT B0, `(.L_x_2986) ;  /* 0x0000004000007945 */ /* 0x000fe80003800200 */
[----:B------:R-:W-:Y:S05]  /*10220*/  @!P2 BRA `(.L_x_2987) ;  /* 0x000000000008a947 */ /* 0x000fea0003800000 */
[----:B------:R1:W-:Y:S04]  /*10230*/  REDG.E.ADD.F32.FTZ.RN.STRONG.GPU desc[UR32][R60.64+0x2e00], R107 ;  /* 0x002e006b3c0079a6 */ /* 0x0003e8000c12f320 */
[----:B0-----:R1:W-:Y:S02]  /*10240*/  REDG.E.ADD.F32.FTZ.RN.STRONG.GPU desc[UR32][R62.64+0x2e00], R119 ;  /* 0x002e00773e0079a6 */ /* 0x0013e4000c12f320 */
.L_x_2987:
[----:B------:R-:W-:Y:S05]  /*10250*/  BSYNC.RECONVERGENT B0 ;  /* 0x0000000000007941 */ /* 0x000fea0003800200 */
.L_x_2986:
[----:B-1----:R1:W0:Y:S01]  /*10260*/  LDS R107, [R106+0xf600] ;  /* 0x00f600006a6b7984 */ /* 0x0022220000000800 */
[----:B------:R-:W-:Y:S04]  /*10270*/  BSSY.RECONVERGENT B0, `(.L_x_2988) ;  /* 0x0000004000007945 */ /* 0x000fe80003800200 */
[----:B------:R-:W-:Y:S05]  /*10280*/  @!P3 BRA `(.L_x_2989) ;  /* 0x000000000008b947 */ /* 0x000fea0003800000 */
[----:B------:R1:W-:Y:S04]  /*10290*/  REDG.E.ADD.F32.FTZ.RN.STRONG.GPU desc[UR32][R60.64+0x3000], R105 ;  /* 0x003000693c0079a6 */ /* 0x0003e8000c12f320 */
[----:B0-----:R1:W-:Y:S02]  /*102a0*/  REDG.E.ADD.F32.FTZ.RN.STRONG.GPU desc[UR32][R62.64+0x3000], R107 ;  /* 0x0030006b3e0079a6 */ /* 0x0013e4000c12f320 */
.L_x_2989:
[----:B------:R-:W-:Y:S05]  /*102b0*/  BSYNC.RECONVERGENT B0 ;  /* 0x0000000000007941 */ /* 0x000fea0003800200 */
.L_x_2988:
[----:B-1----:R1:W0:Y:S01]  /*102c0*/  LDS R105, [R104+0xf800] ;  /* 0x00f8000068697984 */ /* 0x0022220000000800 */
[----:B------:R-:W-:Y:S04]  /*102d0*/  BSSY.RECONVERGENT B0, `(.L_x_2990) ;  /* 0x0000004000007945 */ /* 0x000fe80003800200 */
[----:B------:R-:W-:Y:S05]  /*102e0*/  @!P4 BRA `(.L_x_2991) ;  /* 0x000000000008c947 */ /* 0x000fea0003800000 */
[----:B------:R1:W-:Y:S04]  /*102f0*/  REDG.E.ADD.F32.FTZ.RN.STRONG.GPU desc[UR32][R60.64+0x3200], R103 ;  /* 0x003200673c0079a6 */ /* 0x0003e8000c12f320 */
[----:B0-----:R1:W-:Y:S02]  /*10300*/  REDG.E.ADD.F32.FTZ.RN.STRONG.GPU desc[UR32][R62.64+0x3200], R105 ;  /* 0x003200693e0079a6 */ /* 0x0013e4000c12f320 */
.L_x_2991:
[----:B------:R-:W-:Y:S05]  /*10310*/  BSYNC.RECONVERGENT B0 ;  /* 0x0000000000007941 */ /* 0x000fea0003800200 */
.L_x_2990:
[----:B-1----:R1:W0:Y:S01]  /*10320*/  LDS R103, [R102+0xfa00] ;  /* 0x00fa000066677984 */ /* 0x0022220000000800 */
[----:B------:R-:W-:Y:S04]  /*10330*/  BSSY.RECONVERGENT B0, `(.L_x_2992) ;  /* 0x0000004000007945 */ /* 0x000fe80003800200 */
[----:B------:R-:W-:Y:S05]  /*10340*/  @!P5 BRA `(.L_x_2993) ;  /* 0x000000000008d947 */ /* 0x000fea0003800000 */
[----:B------:R1:W-:Y:S04]  /*10350*/  REDG.E.ADD.F32.FTZ.RN.STRONG.GPU desc[UR32][R60.64+0x3400], R101 ;  /* 0x003400653c0079a6 */ /* 0x0003e8000c12f320 */
[----:B0-----:R1:W-:Y:S02]  /*10360*/  REDG.E.ADD.F32.FTZ.RN.STRONG.GPU desc[UR32][R62.64+0x3400], R103 ;  /* 0x003400673e0079a6 */ /* 0x0013e4000c12f320 */
.L_x_2993:
[----:B------:R-:W-:Y:S05]  /*10370*/  BSYNC.RECONVERGENT B0 ;  /* 0x0000000000007941 */ /* 0x000fea0003800200 */
.L_x_2992:
        /* <DEDUP_REMOVED lines=10> */
.L_x_2995:
[----:B------:R-:W-:Y:S05]  /*10420*/  BSYNC.RECONVERGENT B0 ;  /* 0x0000000000007941 */ /* 0x000fea0003800200 */
.L_x_2994:
[----:B-1----:R1:W0:Y:S01]  /*10430*/  LDS R99, [R98+0xfe00] ;  /* 0x00fe000062637984 */ /* 0x0022220000000800 */
[----:B------:R-:W-:Y:S04]  /*10440*/  BSSY.RECONVERGENT B0, `(.L_x_2996) ;  /* 0x0000004000007945 */ /* 0x000fe80003800200 */
[----:B------:R-:W-:Y:S05]  /*10450*/  @!P2 BRA `(.L_x_2997) ;  /* 0x000000000008a947 */ /* 0x000fea0003800000 */
[----:B------:R1:W-:Y:S04]  /*10460*/  REDG.E.ADD.F32.FTZ.RN.STRONG.GPU desc[UR32][R60.64+0x3800], R97 ;  /* 0x003800613c0079a6 */ /* 0x0003e8000c12f320 */
[----:B0-----:R1:W-:Y:S02]  /*10470*/  REDG.E.ADD.F32.FTZ.RN.STRONG.GPU desc[UR32][R62.64+0x3800], R99 ;  /* 0x003800633e0079a6 */ /* 0x0013e4000c12f320 */
.L_x_2997:
[----:B------:R-:W-:Y:S05]  /*10480*/  BSYNC.RECONVERGENT B0 ;  /* 0x0000000000007941 */ /* 0x000fea0003800200 */
.L_x_2996:
[----:B-1----:R1:W0:Y:S01]  /*10490*/  LDS R97, [R74+0x10000] ;  /* 0x010000004a617984 */ /* 0x0022220000000800 */
[----:B------:R-:W-:Y:S04]  /*104a0*/  BSSY.RECONVERGENT B0, `(.L_x_2998) ;  /* 0x0000004000007945 */ /* 0x000fe80003800200 */
[----:B------:R-:W-:Y:S05]  /*104b0*/  @!P3 BRA `(.L_x_2999) ;  /* 0x000000000008b947 */ /* 0x000fea0003800000 */
[----:B------:R1:W-:Y:S04]  /*104c0*/  REDG.E.ADD.F32.FTZ.RN.STRONG.GPU desc[UR32][R60.64+0x3a00], R73 ;  /* 0x003a00493c0079a6 */ /* 0x0003e8000c12f320 */
[----:B0-----:R1:W-:Y:S02]  /*104d0*/  REDG.E.ADD.F32.FTZ.RN.STRONG.GPU desc[UR32][R62.64+0x3a00], R97 ;  /* 0x003a00613e0079a6 */ /* 0x0013e4000c12f320 */
.L_x_2999:
[----:B------:R-:W-:Y:S05]  /*104e0*/  BSYNC.RECONVERGENT B0 ;  /* 0x0000000000007941 */ /* 0x000fea0003800200 */
.L_x_2998:
[----:B-1----:R1:W0:Y:S01]  /*104f0*/  LDS R73, [R72+0x10200] ;  /* 0x0102000048497984 */ /* 0x0022220000000800 */
[----:B------:R-:W-:Y:S04]  /*10500*/  BSSY.RECONVERGENT B0, `(.L_x_3000) ;  /* 0x0000004000007945 */ /* 0x000fe80003800200 */
[----:B------:R-:W-:Y:S05]  /*10510*/  @!P4 BRA `(.L_x_3001) ;  /* 0x000000000008c947 */ /* 0x000fea0003800000 */
[----:B------:R1:W-:Y:S04]  /*10520*/  REDG.E.ADD.F32.FTZ.RN.STRONG.GPU desc[UR32][R60.64+0x3c00], R71 ;  /* 0x003c00473c0079a6 */ /* 0x0003e8000c12f320 */
[----:B0-----:R1:W-:Y:S02]  /*10530*/  REDG.E.ADD.F32.FTZ.RN.STRONG.GPU desc[UR32][R62.64+0x3c00], R73 ;  /* 0x003c00493e0079a6 */ /* 0x0013e4000c12f320 */
.L_x_3001:
[----:B------:R-:W-:Y:S05]  /*10540*/  BSYNC.RECONVERGENT B0 ;  /* 0x0000000000007941 */ /* 0x000fea0003800200 */
.L_x_3000:
[----:B-1----:R1:W0:Y:S01]  /*10550*/  LDS R71, [R70+0x10400] ;  /* 0x0104000046477984 */ /* 0x0022220000000800 */
[----:B------:R-:W-:Y:S04]  /*10560*/  BSSY.RECONVERGENT B0, `(.L_x_3002) ;  /* 0x0000004000007945 */ /* 0x000fe80003800200 */
[----:B------:R-:W-:Y:S05]  /*10570*/  @!P5 BRA `(.L_x_3003) ;  /* 0x000000000008d947 */ /* 0x000fea0003800000 */
[----:B------:R1:W-:Y:S04]  /*10580*/  REDG.E.ADD.F32.FTZ.RN.STRONG.GPU desc[UR32][R60.64+0x3e00], R69 ;  /* 0x003e00453c0079a6 */ /* 0x0003e8000c12f320 */
[----:B0-----:R1:W-:Y:S02]  /*10590*/  REDG.E.ADD.F32.FTZ.RN.STRONG.GPU desc[UR32][R62.64+0x3e00], R71 ;  /* 0x003e00473e0079a6 */ /* 0x0013e4000c12f320 */
.L_x_3003:
[----:B------:R-:W-:Y:S05]  /*105a0*/  BSYNC.RECONVERGENT B0 ;  /* 0x0000000000007941 */ /* 0x000fea0003800200 */
.L_x_3002:
        /* <DEDUP_REMOVED lines=88> */
.L_x_3005:
[----:B------:R-:W-:Y:S05]  /*10b30*/  BSYNC.RECONVERGENT B0 ;  /* 0x0000000000007941 */ /* 0x000fea0003800200 */
.L_x_3004:
[----:B------:R-:W-:-:S04]  /*10b40*/  UIADD3 UR8, UPT, UPT, UR8, 0x1, URZ ;  /* 0x0000000108087890 */ /* 0x000fc8000fffe0ff */
[----:B------:R-:W-:-:S09]  /*10b50*/  UISETP.GE.AND UP0, UPT, UR8, UR49, UPT ;  /* 0x000000310800728c */ /* 0x000fd2000bf06270 */
[----:B------:R-:W-:Y:S05]  /*10b60*/  BRA.U !UP0, `(.L_x_3006) ;  /* 0xffffff6108747547 */ /* 0x000fea000b83ffff */
.L_x_2910:
[----:B------:R-:W-:Y:S01]  /*10b70*/  USHF.L.U32 UR8, UR20, 0xb, URZ ;  /* 0x0000000b14087899 */ /* 0x000fe200080006ff */
[----:B------:R-:W-:Y:S01]  /*10b80*/  BAR.SYNC.DEFER_BLOCKING 0x0 ;  /* 0x0000000000007b1d */ /* 0x000fe20000010000 */
[C---:B------:R-:W-:Y:S02]  /*10b90*/  LOP3.LUT R0, R189.reuse, 0x1f, RZ, 0xc0, !PT ;  /* 0x0000001fbd007812 */ /* 0x040fe400078ec0ff */
[----:B------:R-:W-:Y:S01]  /*10ba0*/  SHF.L.U32 R5, R189, 0x4, RZ ;  /* 0x00000004bd057819 */ /* 0x000fe200000006ff */
[----:B------:R-:W-:Y:S01]  /*10bb0*/  UIADD3 UR8, UPT, UPT, UR8, -0x800, URZ ;  /* 0xfffff80008087890 */ /* 0x000fe2000fffe0ff */
[----:B0-----:R-:W-:Y:S02]  /*10bc0*/  MOV R2, UR22 ;  /* 0x0000001600027c02 */ /* 0x001fe40008000f00 */
[----:B------:R-:W-:Y:S01]  /*10bd0*/  MOV R3, UR23 ;  /* 0x0000001700037c02 */ /* 0x000fe20008000f00 */
[----:B------:R-:W-:Y:S01]  /*10be0*/  UIADD3 UR10, UPT, UPT, -UR8, UR10, URZ ;  /* 0x0000000a080a7290 */ /* 0x000fe2000fffe1ff */
[----:B------:R-:W-:Y:S01]  /*10bf0*/  LOP3.LUT R5, R0, 0x3e00, R5, 0xf8, !PT ;  /* 0x00003e0000057812 */ /* 0x000fe200078ef805 */
[----:B------:R-:W-:Y:S01]  /*10c00*/  HFMA2 R4, -RZ, RZ, 0, 0 ;  /* 0x00000000ff047431 */ /* 0x000fe200000001ff */
[----:B------:R-:W-:-:S02]  /*10c10*/  CS2R R6, SRZ ;  /* 0x0000000000067805 */ /* 0x000fc4000001ff00 */
[----:B------:R-:W-:Y:S02]  /*10c20*/  CS2R R8, SRZ ;  /* 0x0000000000087805 */ /* 0x000fe4000001ff00 */
[C---:B------:R-:W-:Y:S02]  /*10c30*/  LOP3.LUT R55, R5.reuse, 0x20, RZ, 0xfc, !PT ;  /* 0x0000002005377812 */ /* 0x040fe400078efcff */
[----:B------:R-:W-:Y:S02]  /*10c40*/  CS2R R10, SRZ ;  /* 0x00000000000a7805 */ /* 0x000fe4000001ff00 */
[C---:B------:R-:W-:Y:S02]  /*10c50*/  LOP3.LUT R57, R5.reuse, 0x40, RZ, 0xfc, !PT ;  /* 0x0000004005397812 */ /* 0x040fe400078efcff */
[----:B------:R-:W-:Y:S02]  /*10c60*/  CS2R R12, SRZ ;  /* 0x00000000000c7805 */ /* 0x000fe4000001ff00 */
[----:B------:R-:W-:-:S02]  /*10c70*/  LOP3.LUT R61, R5, 0x60, RZ, 0xfc, !PT ;  /* 0x00000060053d7812 */ /* 0x000fc400078efcff */
[----:B------:R-:W-:Y:S02]  /*10c80*/  CS2R R14, SRZ ;  /* 0x00000000000e7805 */ /* 0x000fe4000001ff00 */
[----:B------:R-:W-:Y:S01]  /*10c90*/  ISETP.GE.AND P2, PT, R5, UR10, PT ;  /* 0x0000000a05007c0c */ /* 0x000fe2000bf46270 */
[----:B------:R-:W5:Y:S01]  /*10ca0*/  LDL.LU R78, [R1+0x20] ;  /* 0x00002000014e7983 */ /* 0x000f620000300800 */
[----:B------:R-:W-:Y:S01]  /*10cb0*/  ISETP.GE.AND P3, PT, R55, UR10, PT ;  /* 0x0000000a37007c0c */ /* 0x000fe2000bf66270 */
[----:B------:R-:W-:Y:S01]  /*10cc0*/  HFMA2 R16, -RZ, RZ, 0, 0 ;  /* 0x00000000ff107431 */ /* 0x000fe200000001ff */
[----:B------:R-:W-:Y:S01]  /*10cd0*/  ISETP.GE.AND P4, PT, R57, UR10, PT ;  /* 0x0000000a39007c0c */ /* 0x000fe2000bf86270 */
[----:B------:R-:W-:Y:S01]  /*10ce0*/  IMAD.WIDE.U32 R2, R5, 0x4, R2 ;  /* 0x0000000405027825 */ /* 0x000fe200078e0002 */
[----:B------:R-:W-:Y:S01]  /*10cf0*/  ISETP.GE.AND P5, PT, R61, UR10, PT ;  /* 0x0000000a3d007c0c */ /* 0x000fe2000bfa6270 */
[----:B------:R-:W2:Y:S01]  /*10d00*/  LDL.LU R76, [R1+0x1c] ;  /* 0x00001c00014c7983 */ /* 0x000ea20000300800 */
[----:B------:R-:W-:-:S02]  /*10d10*/  LOP3.LUT R63, R5, 0x80, RZ, 0xfc, !PT ;  /* 0x00000080053f7812 */ /* 0x000fc400078efcff */
[----:B------:R-:W-:Y:S01]  /*10d20*/  MOV R27, RZ ;  /* 0x000000ff001b7202 */ /* 0x000fe20000000f00 */
[----:B------:R-:W3:Y:S01]  /*10d30*/  LDL.LU R74, [R1+0x18] ;  /* 0x00001800014a7983 */ /* 0x000ee20000300800 */
[C---:B------:R-:W-:Y:S02]  /*10d40*/  LOP3.LUT R65, R5.reuse, 0xa0, RZ, 0xfc, !PT ;  /* 0x000000a005417812 */ /* 0x040fe400078efcff */
[----:B------:R-:W-:Y:S02]  /*10d50*/  CS2R R28, SRZ ;  /* 0x00000000001c7805 */ /* 0x000fe4000001ff00 */
[C---:B------:R-:W-:Y:S01]  /*10d60*/  LOP3.LUT R67, R5.reuse, 0xc0, RZ, 0xfc, !PT ;  /* 0x000000c005437812 */ /* 0x040fe200078efcff */
[----:B------:R-:W5:Y:S01]  /*10d70*/  @!P2 LDG.E R4, desc[UR32][R2.64] ;  /* 0x000000200204a981 */ /* 0x000f62000c1e1900 */
[C---:B------:R-:W-:Y:S02]  /*10d80*/  LOP3.LUT R69, R5.reuse, 0xe0, RZ, 0xfc, !PT ;  /* 0x000000e005457812 */ /* 0x040fe400078efcff */
[----:B------:R-:W-:Y:S01]  /*10d90*/  MOV R31, RZ ;  /* 0x000000ff001f7202 */ /* 0x000fe20000000f00 */
[----:B------:R-:W2:Y:S01]  /*10da0*/  @!P3 LDG.E R6, desc[UR32][R2.64+0x80] ;  /* 0x000080200206b981 */ /* 0x000ea2000c1e1900 */
[----:B-1----:R-:W-:Y:S01]  /*10db0*/  LOP3.LUT R71, R5, 0x100, RZ, 0xfc, !PT ;  /* 0x0000010005477812 */ /* 0x002fe200078efcff */
[----:B------:R-:W0:Y:S01]  /*10dc0*/  S2UR UR31, SR_CTAID.X ;  /* 0x00000000001f79c3 */ /* 0x000e220000002500 */
[----:B------:R-:W-:Y:S01]  /*10dd0*/  ISETP.GE.AND P6, PT, R63, UR10, PT ;  /* 0x0000000a3f007c0c */ /* 0x000fe2000bfc6270 */
[----:B------:R-:W3:Y:S01]  /*10de0*/  @!P4 LDG.E R7, desc[UR32][R2.64+0x100] ;  /* 0x000100200207c981 */ /* 0x000ee2000c1e1900 */
[----:B------:R-:W-:Y:S01]  /*10df0*/  LOP3.LUT R73, R5, 0x120, RZ, 0xfc, !PT ;  /* 0x0000012005497812 */ /* 0x000fe200078efcff */
[----:B------:R-:W0:Y:S01]  /*10e00*/  LDCU.64 UR14, c[0x0][0x4f8] ;  /* 0x00009f00ff0e77ac */ /* 0x000e220008000a00 */
[----:B------:R-:W-:Y:S01]  /*10e10*/  ISETP.GE.AND P0, PT, R65, UR10, PT ;  /* 0x0000000a41007c0c */ /* 0x000fe2000bf06270 */
[----:B------:R-:W4:Y:S01]  /*10e20*/  @!P5 LDG.E R8, desc[UR32][R2.64+0x180] ;  /* 0x000180200208d981 */ /* 0x000f22000c1e1900 */
[----:B------:R-:W-:Y:S01]  /*10e30*/  ISETP.GE.AND P2, PT, R67, UR10, PT ;  /* 0x0000000a43007c0c */ /* 0x000fe2000bf46270 */
[----:B------:R-:W1:Y:S01]  /*10e40*/  LDCU.64 UR34, c[0x0][0x500] ;  /* 0x0000a000ff2277ac */ /* 0x000e620008000a00 */
[----:B------:R-:W-:Y:S01]  /*10e50*/  ISETP.GE.AND P3, PT, R69, UR10, PT ;  /* 0x0000000a45007c0c */ /* 0x000fe2000bf66270 */
[----:B------:R-:W4:Y:S01]  /*10e60*/  LDL.LU R72, [R1+0x14] ;  /* 0x0000140001487983 */ /* 0x000f220000300800 */
[----:B------:R-:W-:Y:S01]  /*10e70*/  ISETP.GE.AND P4, PT, R71, UR10, PT ;  /* 0x0000000a47007c0c */ /* 0x000fe2000bf86270 */
[----:B------:R-:W-:Y:S01]  /*10e80*/  UMOV UR9, URZ ;  /* 0x000000ff00097c82 */ /* 0x000fe20008000000 */
        /* <DEDUP_REMOVED lines=60> */
[----:B----4-:R-:W-:Y:S01]  /*11250*/  FADD.FTZ R12, R4, UR7 ;  /* 0x00000007040c7e21 */ /* 0x010fe20008010000 */
[----:B-----5:R-:W-:Y:S02]  /*11260*/  FADD.FTZ R14, R6, UR7 ;  /* 0x00000007060e7e21 */ /* 0x020fe40008010000 */
[----:B------:R-:W4:Y:S01]  /*11270*/  LDS R4, [R59+0x18] ;  /* 0x000018003b047984 */ /* 0x000f220000000800 */
[----:B------:R-:W-:-:S05]  /*11280*/  FSETP.GTU.FTZ.AND P5, PT, R10, 20, PT ;  /* 0x41a000000a00780b */ /* 0x000fca0003fbc000 */
[----:B------:R-:W-:Y:S01]  /*11290*/  @!P3 FMUL.FTZ R9, R9, -1.4426950216293334961 ;  /* 0xbfb8aa3b0909b820 */ /* 0x000fe20000410000 */
[----:B------:R-:W-:Y:S01]  /*112a0*/  FSETP.GTU.FTZ.AND P0, PT, R12, 20, PT ;  /* 0x41a000000c00780b */ /* 0x000fe20003f1c000 */
[----:B------:R-:W5:Y:S01]  /*112b0*/  LDS R6, [R59+0x1c] ;  /* 0x00001c003b067984 */ /* 0x000f620000000800 */
[----:B------:R-:W-:-:S03]  /*112c0*/  FSETP.GTU.FTZ.AND P2, PT, R14, 20, PT ;  /* 0x41a000000e00780b */ /* 0x000fc60003f5c000 */
[----:B------:R-:W0:Y:S02]  /*112d0*/  @!P3 MUFU.EX2 R9, R9 ;  /* 0x000000090009b308 */ /* 0x000e240000000800 */
[----:B------:R-:W-:-:S06]  /*112e0*/  @!P5 FMUL.FTZ R10, R10, -1.4426950216293334961 ;  /* 0xbfb8aa3b0a0ad820 */ /* 0x000fcc0000410000 */
[----:B------:R-:W-:Y:S02]  /*112f0*/  @!P0 FMUL.FTZ R12, R12, -1.4426950216293334961 ;  /* 0xbfb8aa3b0c0c8820 */ /* 0x000fe40000410000 */
[----:B------:R-:W-:Y:S01]  /*11300*/  @!P2 FMUL.FTZ R14, R14, -1.4426950216293334961 ;  /* 0xbfb8aa3b0e0ea820 */ /* 0x000fe20000410000 */
[----:B------:R-:W1:Y:S01]  /*11310*/  @!P5 MUFU.EX2 R10, R10 ;  /* 0x0000000a000ad308 */ /* 0x000e620000000800 */
[----:B0-----:R-:W-:-:S03]  /*11320*/  @!P3 FADD.FTZ R9, R9, 1 ;  /* 0x3f8000000909b421 */ /* 0x001fc60000010000 */
        /* <DEDUP_REMOVED lines=20> */
[----:B------:R-:W-:Y:S01]  /*11470*/  FADD.FTZ R8, R8, UR7 ;  /* 0x0000000708087e21 */ /* 0x000fe20008010000 */
[----:B------:R-:W-:Y:S01]  /*11480*/  @!P6 FMUL.FTZ R4, R4, -1.4426950216293334961 ;  /* 0xbfb8aa3b0404e820 */ /* 0x000fe20000410000 */
[----:B0-----:R-:W-:Y:S01]  /*11490*/  @!P5 FMUL.FTZ R18, R18, R11 ;  /* 0x0000000b1212d220 */ /* 0x001fe20000410000 */
[----:B------:R-:W-:Y:S01]  /*114a0*/  FSETP.GTU.FTZ.AND P5, PT, R6, 20, PT ;  /* 0x41a000000600780b */ /* 0x000fe20003fbc000 */
[----:B------:R-:W0:Y:S01]  /*114b0*/  @!P3 MUFU.EX2 R2, R2 ;  /* 0x000000020002b308 */ /* 0x000e220000000800 */
[----:B-1----:R-:W-:Y:S01]  /*114c0*/  @!P0 FMUL.FTZ R19, R19, R28 ;  /* 0x0000001c13138220 */ /* 0x002fe20000410000 */
[----:B------:R-:W-:-:S02]  /*114d0*/  FSETP.GTU.FTZ.AND P0, PT, R7, 20, PT ;  /* 0x41a000000700780b */ /* 0x000fc40003f1c000 */
[----:B------:R-:W1:Y:S01]  /*114e0*/  @!P4 MUFU.EX2 R3, R3 ;  /* 0x000000030003c308 */ /* 0x000e620000000800 */
[----:B--2---:R-:W-:Y:S01]  /*114f0*/  @!P2 FMUL.FTZ R20, R20, R15 ;  /* 0x0000000f1414a220 */ /* 0x004fe20000410000 */
[----:B------:R-:W-:Y:S02]  /*11500*/  FSETP.GTU.FTZ.AND P2, PT, R8, 20, PT ;  /* 0x41a000000800780b */ /* 0x000fe40003f5c000 */
[----:B------:R-:W2:Y:S04]  /*11510*/  @!P6 MUFU.EX2 R4, R4 ;  /* 0x000000040004e308 */ /* 0x000ea80000000800 */
[----:B------:R-:W-:Y:S01]  /*11520*/  @!P5 FMUL.FTZ R9, R6, -1.4426950216293334961 ;  /* 0xbfb8aa3b0609d820 */ /* 0x000fe20000410000 */
[----:B0-----:R-:W-:Y:S02]  /*11530*/  @!P3 FADD.FTZ R6, R2, 1 ;  /* 0x3f8000000206b421 */ /* 0x001fe40000010000 */
[----:B------:R-:W-:Y:S01]  /*11540*/  @!P0 FMUL.FTZ R11, R7, -1.4426950216293334961 ;  /* 0xbfb8aa3b070b8820 */ /* 0x000fe20000410000 */
[----:B------:R-:W0:Y:S01]  /*11550*/  LDS R2, [R59+0x28] ;  /* 0x000028003b027984 */ /* 0x000e220000000800 */
[----:B-1----:R-:W-:-:S03]  /*11560*/  @!P4 FADD.FTZ R7, R3, 1 ;  /* 0x3f8000000307c421 */ /* 0x002fc60000010000 */
[----:B------:R-:W1:Y:S01]  /*11570*/  LDS R3, [R59+0x2c] ;  /* 0x00002c003b037984 */ /* 0x000e620000000800 */
[----:B------:R-:W-:Y:S01]  /*11580*/  @!P2 FMUL.FTZ R12, R8, -1.4426950216293334961 ;  /* 0xbfb8aa3b080ca820 */ /* 0x000fe20000410000 */
[----:B--2---:R-:W-:Y:S01]  /*11590*/  @!P6 FADD.FTZ R8, R4, 1 ;  /* 0x3f8000000408e421 */ /* 0x004fe20000010000 */
[----:B------:R-:W2:Y:S01]  /*115a0*/  @!P5 MUFU.EX2 R9, R9 ;  /* 0x000000090009d308 */ /* 0x000ea20000000800 */
[----:B------:R-:W3:Y:S03]  /*115b0*/  LDS R4, [R59+0x30] ;  /* 0x000030003b047984 */ /* 0x000ee60000000800 */
[----:B------:R-:W4:Y:S04]  /*115c0*/  @!P2 MUFU.EX2 R12, R12 ;  /* 0x0000000c000ca308 */ /* 0x000f280000000800 */
[----:B------:R5:W0:Y:S08]  /*115d0*/  @!P3 MUFU.RCP R14, R6 ;  /* 0x00000006000eb308 */ /* 0x000a300000001000 */
[----:B------:R2:W1:Y:S01]  /*115e0*/  @!P4 MUFU.RCP R13, R7 ;  /* 0x00000007000dc308 */ /* 0x0004620000001000 */
[----:B-----5:R-:W5:Y:S04]  /*115f0*/  LDS R6, [R59+0x34] ;  /* 0x000034003b067984 */ /* 0x020f680000000800 */
[----:B--2---:R-:W2:Y:S03]  /*11600*/  LDS R7, [R59+0x38] ;  /* 0x000038003b077984 */ /* 0x004ea60000000800 */
[----:B------:R0:W-:Y:S01]  /*11610*/  @!P6 MUFU.RCP R16, R8 ;  /* 0x000000080010e308 */ /* 0x0001e20000001000 */
[----:B------:R-:W-:Y:S01]  /*11620*/  @!P5 FADD.FTZ R10, R9, 1 ;  /* 0x3f800000090ad421 */ /* 0x000fe20000010000 */
[----:B----4-:R-:W-:Y:S01]  /*11630*/  @!P2 FADD.FTZ R12, R12, 1 ;  /* 0x3f8000000c0ca421 */ /* 0x010fe20000010000 */
[----:B0-----:R-:W0:Y:S01]  /*11640*/  LDS R8, [R59+0x3c] ;  /* 0x00003c003b087984 */ /* 0x001e220000000800 */
[----:B------:R-:W-:Y:S06]  /*11650*/  BAR.SYNC.DEFER_BLOCKING 0x0 ;  /* 0x0000000000007b1d */ /* 0x000fec0000010000 */
[----:B------:R-:W4:Y:S04]  /*11660*/  @!P0 MUFU.EX2 R11, R11 ;  /* 0x0000000b000b8308 */ /* 0x000f280000000800 */
[----:B------:R-:W3:Y:S08]  /*11670*/  @!P5 MUFU.RCP R9, R10 ;  /* 0x0000000a0009d308 */ /* 0x000ef00000001000 */
[----:B------:R-:W5:Y:S01]  /*11680*/  @!P2 MUFU.RCP R15, R12 ;  /* 0x0000000c000fa308 */ /* 0x000f620000001000 */
[----:B------:R-:W-:Y:S01]  /*11690*/  @!P3 FMUL.FTZ R21, R21, R14 ;  /* 0x0000000e1515b220 */ /* 0x000fe20000410000 */
[----:B----4-:R-:W-:Y:S01]  /*116a0*/  @!P0 FADD.FTZ R11, R11, 1 ;  /* 0x3f8000000b0b8421 */ /* 0x010fe20000010000 */
[----:B------:R-:W-:Y:S01]  /*116b0*/  MOV R14, UR10 ;  /* 0x0000000a000e7c02 */ /* 0x000fe20008000f00 */
[----:B------:R-:W-:Y:S01]  /*116c0*/  FADD.FTZ R2, R2, UR7 ;  /* 0x0000000702027e21 */ /* 0x000fe20008010000 */
[----:B-1----:R-:W-:Y:S01]  /*116d0*/  FADD.FTZ R3, R3, UR7 ;  /* 0x0000000703037e21 */ /* 0x002fe20008010000 */
[----:B------:R-:W-:Y:S01]  /*116e0*/  STS [R59], R238 ;  /* 0x000000ee3b007388 */ /* 0x000fe20000000800 */
[----:B------:R-:W-:Y:S01]  /*116f0*/  @!P4 FMUL.FTZ R22, R22, R13 ;  /* 0x0000000d1616c220 */ /* 0x000fe20000410000 */
[----:B------:R1:W4:Y:S02]  /*11700*/  @!P0 MUFU.RCP R28, R11 ;  /* 0x0000000b001c8308 */ /* 0x0003240000001000 */
[----:B------:R-:W-:Y:S01]  /*11710*/  STS [R59+0x4], R237 ;  /* 0x000004ed3b007388 */ /* 0x000fe20000000800 */
[----:B---3--:R-:W-:-:S03]  /*11720*/  @!P5 FMUL.FTZ R24, R24, R9 ;  /* 0x000000091818d220 */ /* 0x008fc60000410000 */
[----:B------:R-:W-:Y:S04]  /*11730*/  STS [R59+0x8], R234 ;  /* 0x000008ea3b007388 */ /* 0x000fe80000000800 */
        /* <DEDUP_REMOVED lines=16> */
[----:B------:R-:W-:Y:S01]  /*11840*/  @!P6 FMUL.FTZ R23, R23, R16 ;  /* 0x000000101717e220 */ /* 0x000fe20000410000 */
[----:B------:R-:W-:Y:S02]  /*11850*/  FADD.FTZ R4, R4, UR7 ;  /* 0x0000000704047e21 */ /* 0x000fe40008010000 */
[----:B-1----:R-:W-:Y:S01]  /*11860*/  LDS R11, [R76+0x80] ;  /* 0x000080004c0b7984 */ /* 0x002fe20000000800 */
        /* <DEDUP_REMOVED lines=19> */
[----:B--2---:R-:W-:Y:S01]  /*119a0*/  FADD.FTZ R7, R7, UR7 ;  /* 0x0000000707077e21 */ /* 0x004fe20008010000 */
[----:B------:R-:W-:-:S02]  /*119b0*/  FSETP.GTU.FTZ.AND P4, PT, R4, 20, PT ;  /* 0x41a000000400780b */ /* 0x000fc40003f9c000 */
[----:B------:R-:W-:Y:S02]  /*119c0*/  FSETP.GTU.FTZ.AND P3, PT, R6, 20, PT ;  /* 0x41a000000600780b */ /* 0x000fe40003f7c000 */
[----:B------:R-:W-:Y:S01]  /*119d0*/  FSETP.GTU.FTZ.AND P2, PT, R7, 20, PT ;  /* 0x41a000000700780b */ /* 0x000fe20003f5c000 */
[----:B------:R-:W-:Y:S01]  /*119e0*/  @!P5 FMUL.FTZ R2, R2, -1.4426950216293334961 ;  /* 0xbfb8aa3b0202d820 */ /* 0x000fe20000410000 */
[----:B------:R-:W-:Y:S01]  /*119f0*/  @!P6 FMUL.FTZ R3, R3, -1.4426950216293334961 ;  /* 0xbfb8aa3b0303e820 */ /* 0x000fe20000410000 */
[----:B0-----:R-:W-:Y:S01]  /*11a00*/  FADD.FTZ R8, R8, UR7 ;  /* 0x0000000708087e21 */ /* 0x001fe20008010000 */
[----:B----4-:R-:W-:-:S03]  /*11a10*/  @!P0 FMUL.FTZ R25, R25, R28 ;  /* 0x0000001c19198220 */ /* 0x010fc60000410000 */
[----:B------:R-:W0:Y:S02]  /*11a20*/  @!P5 MUFU.EX2 R2, R2 ;  /* 0x000000020002d308 */ /* 0x000e240000000800 */
[----:B------:R-:W-:Y:S02]  /*11a30*/  @!P4 FMUL.FTZ R4, R4, -1.4426950216293334961 ;  /* 0xbfb8aa3b0404c820 */ /* 0x000fe40000410000 */
[----:B------:R-:W1:Y:S01]  /*11a40*/  @!P6 MUFU.EX2 R3, R3 ;  /* 0x000000030003e308 */ /* 0x000e620000000800 */
[----:B------:R-:W-:Y:S01]  /*11a50*/  @!P3 FMUL.FTZ R6, R6, -1.4426950216293334961 ;  /* 0xbfb8aa3b0606b820 */ /* 0x000fe20000410000 */
[----:B------:R-:W-:Y:S01]  /*11a60*/  @!P2 FMUL.FTZ R7, R7, -1.4426950216293334961 ;  /* 0xbfb8aa3b0707a820 */ /* 0x000fe20000410000 */
[----:B------:R-:W-:Y:S01]  /*11a70*/  FSETP.GTU.FTZ.AND P0, PT, R8, 20, PT ;  /* 0x41a000000800780b */ /* 0x000fe20003f1c000 */
[----:B------:R-:W2:Y:S01]  /*11a80*/  @!P4 MUFU.EX2 R4, R4 ;  /* 0x000000040004c308 */ /* 0x000ea20000000800 */
[----:B------:R-:W3:Y:S03]  /*11a90*/  LDS R10, [UR30+0x2100] ;  /* 0x0021001eff0a7984 */ /* 0x000ee60008000800 */
[----:B------:R-:W4:Y:S01]  /*11aa0*/  @!P3 MUFU.EX2 R6, R6 ;  /* 0x000000060006b308 */ /* 0x000f220000000800 */
[----:B------:R-:W5:Y:S03]  /*11ab0*/  S2UR UR10, SR_CTAID.Y ;  /* 0x00000000000a79c3 */ /* 0x000f660000002600 */
[----:B------:R-:W4:Y:S01]  /*11ac0*/  @!P2 MUFU.EX2 R7, R7 ;  /* 0x000000070007a308 */ /* 0x000f220000000800 */
[----:B0-----:R-:W-:Y:S01]  /*11ad0*/  @!P5 FADD.FTZ R2, R2, 1 ;  /* 0x3f8000000202d421 */ /* 0x001fe20000010000 */
[----:B-1----:R-:W-:-:S02]  /*11ae0*/  @!P6 FADD.FTZ R3, R3, 1 ;  /* 0x3f8000000303e421 */ /* 0x002fc40000010000 */
[----:B------:R-:W-:Y:S01]  /*11af0*/  @!P0 FMUL.FTZ R8, R8, -1.4426950216293334961 ;  /* 0xbfb8aa3b08088820 */ /* 0x000fe20000410000 */
[----:B--2---:R-:W-:Y:S02]  /*11b00*/  @!P4 FADD.FTZ R4, R4, 1 ;  /* 0x3f8000000404c421 */ /* 0x004fe40000010000 */
[----:B------:R-:W0:Y:S01]  /*11b10*/  @!P5 MUFU.RCP R2, R2 ;  /* 0x000000020002d308 */ /* 0x000e220000001000 */
[----:B----4-:R-:W-:Y:S01]  /*11b20*/  @!P3 FADD.FTZ R6, R6, 1 ;  /* 0x3f8000000606b421 */ /* 0x010fe20000010000 */
[----:B------:R-:W-:-:S06]  /*11b30*/  @!P2 FADD.FTZ R7, R7, 1 ;  /* 0x3f8000000707a421 */ /* 0x000fcc0000010000 */
[----:B------:R-:W1:Y:S01]  /*11b40*/  @!P6 MUFU.RCP R3, R3 ;  /* 0x000000030003e308 */ /* 0x000e620000001000 */
[----:B------:R-:W-:-:S07]  /*11b50*/  UIMAD.WIDE.U32 UR12, UR31, UR14, UR8 ;  /* 0x0000000e1f0c72a5 */ /* 0x000fce000f8e0008 */
[----:B------:R-:W2:Y:S04]  /*11b60*/  @!P0 MUFU.EX2 R8, R8 ;  /* 0x0000000800088308 */ /* 0x000ea80000000800 */
[----:B------:R-:W4:Y:S01]  /*11b70*/  @!P4 MUFU.RCP R4, R4 ;  /* 0x000000040004c308 */ /* 0x000f220000001000 */
[----:B------:R-:W-:-:S07]  /*11b80*/  UIMAD UR13, UR31, UR15, UR13 ;  /* 0x0000000f1f0d72a4 */ /* 0x000fce000f8e020d */
[----:B------:R-:W3:Y:S08]  /*11b90*/  @!P3 MUFU.RCP R51, R6 ;  /* 0x000000060033b308 */ /* 0x000ef00000001000 */
[----:B------:R-:W3:Y:S01]  /*11ba0*/  @!P2 MUFU.RCP R12, R7 ;  /* 0x00000007000ca308 */ /* 0x000ee20000001000 */
[----:B-----5:R-:W-:Y:S02]  /*11bb0*/  UIMAD UR14, UR10, UR35, URZ ;  /* 0x000000230a0e72a4 */ /* 0x020fe4000f8e02ff */
[----:B------:R-:W-:Y:S01]  /*11bc0*/  UIMAD.WIDE.U32 UR12, UR10, UR34, UR12 ;  /* 0x000000220a0c72a5 */ /* 0x000fe2000f8e000c */
[----:B--2---:R-:W-:Y:S01]  /*11bd0*/  @!P0 FADD.FTZ R8, R8, 1 ;  /* 0x3f80000008088421 */ /* 0x004fe20000010000 */
[----:B0-----:R-:W-:Y:S01]  /*11be0*/  @!P5 FMUL.FTZ R181, R181, R2 ;  /* 0x00000002b5b5d220 */ /* 0x001fe20000410000 */
[----:B-1----:R-:W-:Y:S01]  /*11bf0*/  @!P6 FMUL.FTZ R182, R182, R3 ;  /* 0x00000003b6b6e220 */ /* 0x002fe20000410000 */
[----:B------:R-:W-:Y:S01]  /*11c00*/  MOV R2, UR14 ;  /* 0x0000000e00027c02 */ /* 0x000fe20008000f00 */
[----:B------:R-:W0:Y:S01]  /*11c10*/  @!P0 MUFU.RCP R53, R8 ;  /* 0x0000000800358308 */ /* 0x000e220000001000 */
[----:B------:R-:W-:Y:S01]  /*11c20*/  IADD3 R3, P5, PT, R5, UR12, RZ ;  /* 0x0000000c05037c10 */ /* 0x000fe2000ffbe0ff */
[----:B----4-:R-:W-:Y:S01]  /*11c30*/  @!P4 FMUL.FTZ R183, R183, R4 ;  /* 0x00000004b7b7c220 */ /* 0x010fe20000410000 */
[----:B---3--:R-:W-:Y:S01]  /*11c40*/  @!P3 FMUL.FTZ R184, R184, R51 ;  /* 0x00000033b8b8b220 */ /* 0x008fe20000410000 */
[----:B------:R-:W-:Y:S01]  /*11c50*/  ISETP.GE.AND P3, PT, R55, R10, PT ;  /* 0x0000000a3700720c */ /* 0x000fe20003f66270 */
[----:B------:R-:W1:Y:S01]  /*11c60*/  LDCU.64 UR14, c[0x0][0x520] ;  /* 0x0000a400ff0e77ac */ /* 0x000e620008000a00 */
[----:B------:R-:W-:-:S02]  /*11c70*/  IADD3.X R4, PT, PT, R2, UR13, RZ, P5, !PT ;  /* 0x0000000d02047c10 */ /* 0x000fc4000affe4ff */
[----:B------:R-:W-:Y:S01]  /*11c80*/  ISETP.GE.AND P4, PT, R57, R10, PT ;  /* 0x0000000a3900720c */ /* 0x000fe20003f86270 */
[----:B------:R-:W2:Y:S01]  /*11c90*/  LDCU.64 UR12, c[0x0][0x518] ;  /* 0x0000a300ff0c77ac */ /* 0x000ea20008000a00 */
[----:B------:R-:W-:Y:S01]  /*11ca0*/  @!P2 FMUL.FTZ R185, R185, R12 ;  /* 0x0000000cb9b9a220 */ /* 0x000fe20000410000 */
[-C--:B------:R-:W-:Y:S02]  /*11cb0*/  ISETP.GE.AND P2, PT, R5, R10.reuse, PT ;  /* 0x0000000a0500720c */ /* 0x080fe40003f46270 */
[----:B------:R-:W-:Y:S02]  /*11cc0*/  ISETP.GE.AND P5, PT, R61, R10, PT ;  /* 0x0000000a3d00720c */ /* 0x000fe40003fa6270 */
[----:B------:R-:W-:-:S04]  /*11cd0*/  LEA R2, P6, R3, UR36, 0x2 ;  /* 0x0000002403027c11 */ /* 0x000fc8000f8c10ff */
[----:B------:R-:W-:Y:S01]  /*11ce0*/  LEA.HI.X R3, R3, UR37, R4, 0x2, P6 ;  /* 0x0000002503037c11 */ /* 0x000fe2000b0f1404 */
[----:B0-----:R-:W-:Y:S01]  /*11cf0*/  @!P0 FMUL.FTZ R26, R26, R53 ;  /* 0x000000351a1a8220 */ /* 0x001fe20000410000 */
        /* <DEDUP_REMOVED lines=64> */
[----:B--2---:R-:W-:Y:S01]  /*12100*/  UIMAD.WIDE.U32 UR8, UR31, UR12, UR8 ;  /* 0x0000000c1f0872a5 */ /* 0x004fe2000f8e0008 */
[----:B0-----:R-:W-:-:S04]  /*12110*/  FADD.FTZ R17, R17, R60 ;  /* 0x0000003c11117221 */ /* 0x001fc80000010000 */
[----:B------:R-:W0:Y:S01]  /*12120*/  LDS R4, [UR30+0x2100] ;  /* 0x0021001eff047984 */ /* 0x000e220008000800 */
[----:B------:R-:W-:Y:S01]  /*12130*/  UIMAD UR9, UR31, UR13, UR9 ;  /* 0x0000000d1f0972a4 */ /* 0x000fe2000f8e0209 */
[----:B---3--:R-:W-:Y:S01]  /*12140*/  FADD.FTZ R18, R17, R18 ;  /* 0x0000001211127221 */ /* 0x008fe20000010000 */
[----:B------:R-:W2:Y:S03]  /*12150*/  LDCU.64 UR12, c[0x0][0x560] ;  /* 0x0000ac00ff0c77ac */ /* 0x000ea60008000a00 */
[----:B----4-:R-:W-:Y:S01]  /*12160*/  FADD.FTZ R19, R18, R19 ;  /* 0x0000001312137221 */ /* 0x010fe20000010000 */
[----:B-1----:R-:W-:-:S03]  /*12170*/  UIMAD.WIDE.U32 UR8, UR10, UR14, UR8 ;  /* 0x0000000e0a0872a5 */ /* 0x002fc6000f8e0008 */
        /* <DEDUP_REMOVED lines=10> */
[-C--:B0-----:R-:W-:Y:S02]  /*12220*/  ISETP.GE.AND P2, PT, R5, R4.reuse, PT ;  /* 0x000000040500720c */ /* 0x081fe40003f46270 */
        /* <DEDUP_REMOVED lines=54> */
.L_x_2876:
        /* <DEDUP_REMOVED lines=45> */
.L_x_3009:
[----:B------:R-:W-:Y:S05]  /*12860*/  BSYNC.RECONVERGENT B0 ;  /* 0x0000000000007941 */ /* 0x000fea0003800200 */
.L_x_3008:
        /* <DEDUP_REMOVED lines=43> */
.L_x_3011:
[----:B------:R-:W-:Y:S05]  /*12b20*/  BSYNC.RECONVERGENT B0 ;  /* 0x0000000000007941 */ /* 0x000fea0003800200 */
.L_x_3010:
        /* <DEDUP_REMOVED lines=11> */
.L_x_3012:
        /* <DEDUP_REMOVED lines=19> */
.L_x_2915:
[----:B------:R-:W-:Y:S01]  /*12d10*/  MOV R248, R235 ;  /* 0x000000eb00f87202 */ /* 0x000fe20000000f00 */
[----:B------:R-:W-:Y:S01]  /*12d20*/  HFMA2 R77, -RZ, RZ, 0, 5.9604644775390625e-08 ;  /* 0x00000001ff4d7431 */ /* 0x000fe200000001ff */
[----:B------:R-:W-:Y:S02]  /*12d30*/  MOV R76, RZ ;  /* 0x000000ff004c7202 */ /* 0x000fe40000000f00 */
[----:B------:R-:W-:-:S07]  /*12d40*/  MOV R79, 0xffffffff ;  /* 0xffffffff004f7802 */ /* 0x000fce0000000f00 */
[----:B01---5:R-:W-:Y:S05]  /*12d50*/  WARPSYNC.COLLECTIVE R79, `(.L_x_3013) ;  /* 0x000000004f087348 */ /* 0x023fea0003c00000 */
[----:B------:R2:W3:Y:S02]  /*12d60*/  SHFL.UP P6, R251, R248, R77, R76 ;  /* 0x0400004df8fb7389 */ /* 0x0004e400000c004c */
[----:B0123-5:R-:W-:Y:S05]  /*12d70*/  ENDCOLLECTIVE ;  /* 0x000000000000791b */ /* 0x02ffea0003800000 */
.L_x_3013:
[----:B------:R-:W-:Y:S02]  /*12d80*/  MOV R248, R236 ;  /* 0x000000ec00f87202 */ /* 0x000fe40000000f00 */
[----:B------:R-:W-:-:S07]  /*12d90*/  MOV R78, R251 ;  /* 0x000000fb004e7202 */ /* 0x000fce0000000f00 */
[----:B------:R-:W-:Y:S05]  /*12da0*/  WARPSYNC.COLLECTIVE R79, `(.L_x_3014) ;  /* 0x000000004f087348 */ /* 0x000fea0003c00000 */
[----:B------:R0:W1:Y:S02]  /*12db0*/  SHFL.UP P6, R251, R248, R77, R76 ;  /* 0x0400004df8fb7389 */ /* 0x00006400000c004c */
[----:B01----:R-:W-:Y:S05]  /*12dc0*/  ENDCOLLECTIVE ;  /* 0x000000000000791b */ /* 0x003fea0003800000 */
.L_x_3014:
[----:B------:R-:W-:Y:S02]  /*12dd0*/  MOV R248, R245 ;  /* 0x000000f500f87202 */ /* 0x000fe40000000f00 */
[----:B------:R-:W-:-:S07]  /*12de0*/  MOV R223, R251 ;  /* 0x000000fb00df7202 */ /* 0x000fce0000000f00 */
[----:B------:R-:W-:Y:S05]  /*12df0*/  WARPSYNC.COLLECTIVE R79, `(.L_x_3015) ;  /* 0x000000004f087348 */ /* 0x000fea0003c00000 */
[----:B------:R0:W1:Y:S02]  /*12e00*/  SHFL.UP P6, R251, R248, R77, R76 ;  /* 0x0400004df8fb7389 */ /* 0x00006400000c004c */
[----:B01----:R-:W-:Y:S05]  /*12e10*/  ENDCOLLECTIVE ;  /* 0x000000000000791b */ /* 0x003fea0003800000 */
.L_x_3015:
[----:B------:R-:W-:Y:S02]  /*12e20*/  MOV R248, R246 ;  /* 0x000000f600f87202 */ /* 0x000fe40000000f00 */
[----:B------:R-:W-:-:S07]  /*12e30*/  MOV R247, R251 ;  /* 0x000000fb00f77202 */ /* 0x000fce0000000f00 */
[----:B------:R-:W-:Y:S05]  /*12e40*/  WARPSYNC.COLLECTIVE R79, `(.L_x_3016) ;  /* 0x000000004f087348 */ /* 0x000fea0003c00000 */
[----:B------:R0:W1:Y:S02]  /*12e50*/  SHFL.UP P6, R251, R248, R77, R76 ;  /* 0x0400004df8fb7389 */ /* 0x00006400000c004c */
[----:B01----:R-:W-:Y:S05]  /*12e60*/  ENDCOLLECTIVE ;  /* 0x000000000000791b */ /* 0x003fea0003800000 */
.L_x_3016:
        /* <DEDUP_REMOVED lines=17> */
.L_x_3017:
[----:B------:R-:W-:Y:S02]  /*12f80*/  MOV R248, R236 ;  /* 0x000000ec00f87202 */ /* 0x000fe40000000f00 */
[----:B------:R-:W-:-:S07]  /*12f90*/  MOV R78, R251 ;  /* 0x000000fb004e7202 */ /* 0x000fce0000000f00 */
[----:B------:R-:W-:Y:S05]  /*12fa0*/  WARPSYNC.COLLECTIVE R79, `(.L_x_3018) ;  /* 0x000000004f087348 */ /* 0x000fea0003c00000 */
[----:B------:R0:W1:Y:S02]  /*12fb0*/  SHFL.UP P6, R251, R248, R77, R76 ;  /* 0x0400004df8fb7389 */ /* 0x00006400000c004c */
[----:B01----:R-:W-:Y:S05]  /*12fc0*/  ENDCOLLECTIVE ;  /* 0x000000000000791b */ /* 0x003fea0003800000 */
.L_x_3018:
[----:B------:R-:W-:Y:S02]  /*12fd0*/  MOV R248, R245 ;  /* 0x000000f500f87202 */ /* 0x000fe40000000f00 */
[----:B------:R-:W-:-:S07]  /*12fe0*/  MOV R223, R251 ;  /* 0x000000fb00df7202 */ /* 0x000fce0000000f00 */
[----:B------:R-:W-:Y:S05]  /*12ff0*/  WARPSYNC.COLLECTIVE R79, `(.L_x_3019) ;  /* 0x000000004f087348 */ /* 0x000fea0003c00000 */
[----:B------:R0:W1:Y:S02]  /*13000*/  SHFL.UP P6, R251, R248, R77, R76 ;  /* 0x0400004df8fb7389 */ /* 0x00006400000c004c */
[----:B01----:R-:W-:Y:S05]  /*13010*/  ENDCOLLECTIVE ;  /* 0x000000000000791b */ /* 0x003fea0003800000 */
.L_x_3019:
[----:B------:R-:W-:Y:S02]  /*13020*/  MOV R248, R246 ;  /* 0x000000f600f87202 */ /* 0x000fe40000000f00 */
[----:B------:R-:W-:-:S07]  /*13030*/  MOV R247, R251 ;  /* 0x000000fb00f77202 */ /* 0x000fce0000000f00 */
[----:B------:R-:W-:Y:S05]  /*13040*/  WARPSYNC.COLLECTIVE R79, `(.L_x_3020) ;  /* 0x000000004f087348 */ /* 0x000fea0003c00000 */
[----:B------:R0:W1:Y:S02]  /*13050*/  SHFL.UP P6, R251, R248, R77, R76 ;  /* 0x0400004df8fb7389 */ /* 0x00006400000c004c */
[----:B01----:R-:W-:Y:S05]  /*13060*/  ENDCOLLECTIVE ;  /* 0x000000000000791b */ /* 0x003fea0003800000 */
.L_x_3020:
        /* <DEDUP_REMOVED lines=17> */
.L_x_3021:
[----:B------:R-:W-:Y:S02]  /*13180*/  MOV R248, R236 ;  /* 0x000000ec00f87202 */ /* 0x000fe40000000f00 */
[----:B------:R-:W-:-:S07]  /*13190*/  MOV R78, R251 ;  /* 0x000000fb004e7202 */ /* 0x000fce0000000f00 */
[----:B------:R-:W-:Y:S05]  /*131a0*/  WARPSYNC.COLLECTIVE R79, `(.L_x_3022) ;  /* 0x000000004f087348 */ /* 0x000fea0003c00000 */
[----:B------:R0:W1:Y:S02]  /*131b0*/  SHFL.UP P6, R251, R248, R77, R76 ;  /* 0x0400004df8fb7389 */ /* 0x00006400000c004c */
[----:B01----:R-:W-:Y:S05]  /*131c0*/  ENDCOLLECTIVE ;  /* 0x000000000000791b */ /* 0x003fea0003800000 */
.L_x_3022:
[----:B------:R-:W-:Y:S02]  /*131d0*/  MOV R248, R245 ;  /* 0x000000f500f87202 */ /* 0x000fe40000000f00 */
[----:B------:R-:W-:-:S07]  /*131e0*/  MOV R223, R251 ;  /* 0x000000fb00df7202 */ /* 0x000fce0000000f00 */
[----:B------:R-:W-:Y:S05]  /*131f0*/  WARPSYNC.COLLECTIVE R79, `(.L_x_3023) ;  /* 0x000000004f087348 */ /* 0x000fea0003c00000 */
[----:B------:R0:W1:Y:S02]  /*13200*/  SHFL.UP P6, R251, R248, R77, R76 ;  /* 0x0400004df8fb7389 */ /* 0x00006400000c004c */
[----:B01----:R-:W-:Y:S05]  /*13210*/  ENDCOLLECTIVE ;  /* 0x000000000000791b */ /* 0x003fea0003800000 */
.L_x_3023:
[----:B------:R-:W-:Y:S02]  /*13220*/  MOV R248, R246 ;  /* 0x000000f600f87202 */ /* 0x000fe40000000f00 */
[----:B------:R-:W-:-:S07]  /*13230*/  MOV R247, R251 ;  /* 0x000000fb00f77202 */ /* 0x000fce0000000f00 */
[----:B------:R-:W-:Y:S05]  /*13240*/  WARPSYNC.COLLECTIVE R79, `(.L_x_3024) ;  /* 0x000000004f087348 */ /* 0x000fea0003c00000 */
[----:B------:R0:W1:Y:S02]  /*13250*/  SHFL.UP P6, R251, R248, R77, R76 ;  /* 0x0400004df8fb7389 */ /* 0x00006400000c004c */
[----:B01----:R-:W-:Y:S05]  /*13260*/  ENDCOLLECTIVE ;  /* 0x000000000000791b */ /* 0x003fea0003800000 */
.L_x_3024:
        /* <DEDUP_REMOVED lines=17> */
.L_x_3025:
[----:B------:R-:W-:Y:S02]  /*13380*/  MOV R248, R236 ;  /* 0x000000ec00f87202 */ /* 0x000fe40000000f00 */
[----:B------:R-:W-:-:S07]  /*13390*/  MOV R78, R251 ;  /* 0x000000fb004e7202 */ /* 0x000fce0000000f00 */
[----:B------:R-:W-:Y:S05]  /*133a0*/  WARPSYNC.COLLECTIVE R79, `(.L_x_3026) ;  /* 0x000000004f087348 */ /* 0x000fea0003c00000 */
[----:B------:R0:W1:Y:S02]  /*133b0*/  SHFL.UP P6, R251, R248, R77, R76 ;  /* 0x0400004df8fb7389 */ /* 0x00006400000c004c */
[----:B01----:R-:W-:Y:S05]  /*133c0*/  ENDCOLLECTIVE ;  /* 0x000000000000791b */ /* 0x003fea0003800000 */
.L_x_3026:
[----:B------:R-:W-:Y:S02]  /*133d0*/  MOV R248, R245 ;  /* 0x000000f500f87202 */ /* 0x000fe40000000f00 */
[----:B------:R-:W-:-:S07]  /*133e0*/  MOV R223, R251 ;  /* 0x000000fb00df7202 */ /* 0x000fce0000000f00 */
[----:B------:R-:W-:Y:S05]  /*133f0*/  WARPSYNC.COLLECTIVE R79, `(.L_x_3027) ;  /* 0x000000004f087348 */ /* 0x000fea0003c00000 */
[----:B------:R0:W1:Y:S02]  /*13400*/  SHFL.UP P6, R251, R248, R77, R76 ;  /* 0x0400004df8fb7389 */ /* 0x00006400000c004c */
[----:B01----:R-:W-:Y:S05]  /*13410*/  ENDCOLLECTIVE ;  /* 0x000000000000791b */ /* 0x003fea0003800000 */
.L_x_3027:
[----:B------:R-:W-:Y:S02]  /*13420*/  MOV R248, R246 ;  /* 0x000000f600f87202 */ /* 0x000fe40000000f00 */
[----:B------:R-:W-:-:S07]  /*13430*/  MOV R247, R251 ;  /* 0x000000fb00f77202 */ /* 0x000fce0000000f00 */
[----:B------:R-:W-:Y:S05]  /*13440*/  WARPSYNC.COLLECTIVE R79, `(.L_x_3028) ;  /* 0x000000004f087348 */ /* 0x000fea0003c00000 */
[----:B------:R0:W1:Y:S02]  /*13450*/  SHFL.UP P6, R251, R248, R77, R76 ;  /* 0x0400004df8fb7389 */ /* 0x00006400000c004c */
[----:B01----:R-:W-:Y:S05]  /*13460*/  ENDCOLLECTIVE ;  /* 0x000000000000791b */ /* 0x003fea0003800000 */
.L_x_3028:
        /* <DEDUP_REMOVED lines=17> */
.L_x_3029:
[----:B------:R-:W-:Y:S02]  /*13580*/  MOV R248, R236 ;  /* 0x000000ec00f87202 */ /* 0x000fe40000000f00 */
[----:B------:R-:W-:-:S07]  /*13590*/  MOV R78, R251 ;  /* 0x000000fb004e7202 */ /* 0x000fce0000000f00 */
[----:B------:R-:W-:Y:S05]  /*135a0*/  WARPSYNC.COLLECTIVE R79, `(.L_x_3030) ;  /* 0x000000004f087348 */ /* 0x000fea0003c00000 */
[----:B------:R0:W1:Y:S02]  /*135b0*/  SHFL.UP P6, R251, R248, R77, R76 ;  /* 0x0400004df8fb7389 */ /* 0x00006400000c004c */
[----:B01----:R-:W-:Y:S05]  /*135c0*/  ENDCOLLECTIVE ;  /* 0x000000000000791b */ /* 0x003fea0003800000 */
.L_x_3030:
[----:B------:R-:W-:Y:S02]  /*135d0*/  MOV R248, R245 ;  /* 0x000000f500f87202 */ /* 0x000fe40000000f00 */
[----:B------:R-:W-:-:S07]  /*135e0*/  MOV R223, R251 ;  /* 0x000000fb00df7202 */ /* 0x000fce0000000f00 */
[----:B------:R-:W-:Y:S05]  /*135f0*/  WARPSYNC.COLLECTIVE R79, `(.L_x_3031) ;  /* 0x000000004f087348 */ /* 0x000fea0003c00000 */
[----:B------:R0:W1:Y:S02]  /*13600*/  SHFL.UP P6, R251, R248, R77, R76 ;  /* 0x0400004df8fb7389 */ /* 0x00006400000c004c */
[----:B01----:R-:W-:Y:S05]  /*13610*/  ENDCOLLECTIVE ;  /* 0x000000000000791b */ /* 0x003fea0003800000 */
.L_x_3031:
[----:B------:R-:W-:Y:S02]  /*13620*/  MOV R248, R246 ;  /* 0x000000f600f87202 */ /* 0x000fe40000000f00 */
[----:B------:R-:W-:-:S07]  /*13630*/  MOV R247, R251 ;  /* 0x000000fb00f77202 */ /* 0x000fce0000000f00 */
[----:B------:R-:W-:Y:S05]  /*13640*/  WARPSYNC.COLLECTIVE R79, `(.L_x_3032) ;  /* 0x000000004f087348 */ /* 0x000fea0003c00000 */
[----:B------:R0:W1:Y:S02]  /*13650*/  SHFL.UP P6, R251, R248, R77, R76 ;  /* 0x0400004df8fb7389 */ /* 0x00006400000c004c */
[----:B01----:R-:W-:Y:S05]  /*13660*/  ENDCOLLECTIVE ;  /* 0x000000000000791b */ /* 0x003fea0003800000 */
.L_x_3032:
[----:B------:R-:W-:Y:S01]  /*13670*/  MOV R76, R251 ;  /* 0x000000fb004c7202 */ /* 0x000fe20000000f00 */
[----:B------:R-:W-:Y:S06]  /*13680*/  BRA `(.L_x_3033) ;  /* 0xffffff7000a47947 */ /* 0x000fec000383ffff */
.L_x_2916:
        /* <DEDUP_REMOVED lines=8> */
.L_x_3035:
[----:B------:R-:W-:Y:S05]  /*13710*/  BSYNC B0 ;  /* 0x0000000000007941 */ /* 0x000fea0003800000 */
.L_x_3034:
[----:B------:R-:W-:Y:S05]  /*13720*/  BRA `(.L_x_3036) ;  /* 0xffffff7000b07947 */ /* 0x000fea000383ffff */
.L_x_2917:
        /* <DEDUP_REMOVED lines=8> */
.L_x_3038:
[----:B------:R-:W-:Y:S05]  /*137b0*/  BSYNC B0 ;  /* 0x0000000000007941 */ /* 0x000fea0003800000 */
.L_x_3037:
[----:B------:R-:W-:Y:S05]  /*137c0*/  BRA `(.L_x_3039) ;  /* 0xffffff7000907947 */ /* 0x000fea000383ffff */
.L_x_2918:
        /* <DEDUP_REMOVED lines=8> */
.L_x_3041:
[----:B------:R-:W-:Y:S05]  /*13850*/  BSYNC B0 ;  /* 0x0000000000007941 */ /* 0x000fea0003800000 */
.L_x_3040:
[----:B------:R-:W-:Y:S05]  /*13860*/  BRA `(.L_x_3042) ;  /* 0xffffff7000707947 */ /* 0x000fea000383ffff */
.L_x_2919:
        /* <DEDUP_REMOVED lines=8> */
.L_x_3044:
[----:B------:R-:W-:Y:S05]  /*138f0*/  BSYNC B0 ;  /* 0x0000000000007941 */ /* 0x000fea0003800000 */
.L_x_3043:
[----:B------:R-:W-:Y:S05]  /*13900*/  BRA `(.L_x_3045) ;  /* 0xffffff7000507947 */ /* 0x000fea000383ffff */
.L_x_2920:
        /* <DEDUP_REMOVED lines=8> */
.L_x_3047:
[----:B------:R-:W-:Y:S05]  /*13990*/  BSYNC B0 ;  /* 0x0000000000007941 */ /* 0x000fea0003800000 */
.L_x_3046:
        /* <DEDUP_REMOVED lines=9> */
.L_x_3048:
[----:B------:R-:W-:Y:S02]  /*13a30*/  MOV R248, R245 ;  /* 0x000000f500f87202 */ /* 0x000fe40000000f00 */
[----:B------:R-:W-:-:S07]  /*13a40*/  MOV R236, R251 ;  /* 0x000000fb00ec7202 */ /* 0x000fce0000000f00 */
[----:B------:R-:W-:Y:S05]  /*13a50*/  WARPSYNC.COLLECTIVE R79, `(.L_x_3049) ;  /* 0x000000004f087348 */ /* 0x000fea0003c00000 */
[----:B------:R0:W1:Y:S02]  /*13a60*/  SHFL.UP P6, R251, R248, R77, R76 ;  /* 0x0400004df8fb7389 */ /* 0x00006400000c004c */
[----:B01----:R-:W-:Y:S05]  /*13a70*/  ENDCOLLECTIVE ;  /* 0x000000000000791b */ /* 0x003fea0003800000 */
.L_x_3049:
[----:B------:R-:W-:Y:S02]  /*13a80*/  MOV R248, R246 ;  /* 0x000000f600f87202 */ /* 0x000fe40000000f00 */
[----:B------:R-:W-:-:S07]  /*13a90*/  MOV R245, R251 ;  /* 0x000000fb00f57202 */ /* 0x000fce0000000f00 */
[----:B------:R-:W-:Y:S05]  /*13aa0*/  WARPSYNC.COLLECTIVE R79, `(.L_x_3050) ;  /* 0x000000004f087348 */ /* 0x000fea0003c00000 */
[----:B------:R0:W1:Y:S02]  /*13ab0*/  SHFL.UP P6, R251, R248, R77, R76 ;  /* 0x0400004df8fb7389 */ /* 0x00006400000c004c */
[----:B01----:R-:W-:Y:S05]  /*13ac0*/  ENDCOLLECTIVE ;  /* 0x000000000000791b */ /* 0x003fea0003800000 */
.L_x_3050:
[----:B------:R-:W-:Y:S01]  /*13ad0*/  HFMA2 R77, -RZ, RZ, 0, 0 ;  /* 0x00000000ff4d7431 */ /* 0x000fe200000001ff */
[----:B------:R-:W-:-:S07]  /*13ae0*/  MOV R76, 0x1f ;  /* 0x0000001f004c7802 */ /* 0x000fce0000000f00 */
[----:B------:R-:W-:Y:S05]  /*13af0*/  WARPSYNC.COLLECTIVE R79, `(.L_x_3051) ;  /* 0x000000004f087348 */ /* 0x000fea0003c00000 */
[----:B------:R0:W1:Y:S02]  /*13b00*/  SHFL.IDX P3, R223, R78, R77, R76 ;  /* 0x0000004d4edf7389 */ /* 0x000064000006004c */
[----:B01----:R-:W-:Y:S05]  /*13b10*/  ENDCOLLECTIVE ;  /* 0x000000000000791b */ /* 0x003fea0003800000 */
.L_x_3051:
[----:B------:R-:W-:Y:S02]  /*13b20*/  MOV R246, R251 ;  /* 0x000000fb00f67202 */ /* 0x000fe40000000f00 */
[----:B------:R-:W-:Y:S02]  /*13b30*/  MOV R78, R61 ;  /* 0x0000003d004e7202 */ /* 0x000fe40000000f00 */
[----:B------:R-:W-:-:S07]  /*13b40*/  MOV R60, R223 ;  /* 0x000000df003c7202 */ /* 0x000fce0000000f00 */
[----:B------:R-:W-:Y:S05]  /*13b50*/  WARPSYNC.COLLECTIVE R79, `(.L_x_3052) ;  /* 0x000000004f087348 */ /* 0x000fea0003c00000 */
[----:B------:R0:W1:Y:S02]  /*13b60*/  SHFL.IDX P3, R223, R78, R77, R76 ;  /* 0x0000004d4edf7389 */ /* 0x000064000006004c */
[----:B01----:R-:W-:Y:S05]  /*13b70*/  ENDCOLLECTIVE ;  /* 0x000000000000791b */ /* 0x003fea0003800000 */
.L_x_3052:
[----:B------:R-:W-:Y:S02]  /*13b80*/  MOV R78, R62 ;  /* 0x0000003e004e7202 */ /* 0x000fe40000000f00 */
[----:B------:R-:W-:-:S07]  /*13b90*/  MOV R61, R223 ;  /* 0x000000df003d7202 */ /* 0x000fce0000000f00 */
[----:B------:R-:W-:Y:S05]  /*13ba0*/  WARPSYNC.COLLECTIVE R79, `(.L_x_3053) ;  /* 0x000000004f087348 */ /* 0x000fea0003c00000 */
[----:B------:R0:W1:Y:S02]  /*13bb0*/  SHFL.IDX P3, R223, R78, R77, R76 ;  /* 0x0000004d4edf7389 */ /* 0x000064000006004c */
[----:B01----:R-:W-:Y:S05]  /*13bc0*/  ENDCOLLECTIVE ;  /* 0x000000000000791b */ /* 0x003fea0003800000 */
.L_x_3053:
[----:B------:R-:W-:Y:S02]  /*13bd0*/  MOV R78, R63 ;  /* 0x0000003f004e7202 */ /* 0x000fe40000000f00 */
[----:B------:R-:W-:-:S07]  /*13be0*/  MOV R62, R223 ;  /* 0x000000df003e7202 */ /* 0x000fce0000000f00 */
[----:B------:R-:W-:Y:S05]  /*13bf0*/  WARPSYNC.COLLECTIVE R79, `(.L_x_3054) ;  /* 0x000000004f087348 */ /* 0x000fea0003c00000 */
[----:B------:R0:W1:Y:S02]  /*13c00*/  SHFL.IDX P3, R223, R78, R77, R76 ;  /* 0x0000004d4edf7389 */ /* 0x000064000006004c */
[----:B01----:R-:W-:Y:S05]  /*13c10*/  ENDCOLLECTIVE ;  /* 0x000000000000791b */ /* 0x003fea0003800000 */
.L_x_3054:
[----:B------:R-:W-:Y:S01]  /*13c20*/  MOV R63, R223 ;  /* 0x000000df003f7202 */ /* 0x000fe20000000f00 */
[----:B------:R-:W-:Y:S06]  /*13c30*/  BRA `(.L_x_3055) ;  /* 0xffffff6c00ac7947 */ /* 0x000fec000383ffff */
.L_x_2922:
[----:B------:R-:W-:Y:S01]  /*13c40*/  MOV R252, R245 ;  /* 0x000000f500fc7202 */ /* 0x000fe20000000f00 */
[----:B------:R-:W-:Y:S01]  /*13c50*/  HFMA2 R251, -RZ, RZ, 0, 5.9604644775390625e-08 ;  /* 0x00000001fffb7431 */ /* 0x000fe200000001ff */
[----:B------:R-:W-:Y:S02]  /*13c60*/  MOV R76, 0x1f ;  /* 0x0000001f004c7802 */ /* 0x000fe40000000f00 */
[----:B------:R-:W-:-:S07]  /*13c70*/  MOV R79, 0xffffffff ;  /* 0xffffffff004f7802 */ /* 0x000fce0000000f00 */
[----:B------:R-:W-:Y:S05]  /*13c80*/  WARPSYNC.COLLECTIVE R79, `(.L_x_3056) ;  /* 0x000000004f087348 */ /* 0x000fea0003c00000 */
[----:B------:R0:W1:Y:S02]  /*13c90*/  SHFL.DOWN P1, R223, R252, R251, R76 ;  /* 0x080000fbfcdf7389 */ /* 0x000064000002004c */
[----:B01----:R-:W-:Y:S05]  /*13ca0*/  ENDCOLLECTIVE ;  /* 0x000000000000791b */ /* 0x003fea0003800000 */
.L_x_3056:
[----:B------:R-:W-:Y:S02]  /*13cb0*/  MOV R252, R246 ;  /* 0x000000f600fc7202 */ /* 0x000fe40000000f00 */
[----:B------:R-:W-:-:S07]  /*13cc0*/  MOV R77, R223 ;  /* 0x000000df004d7202 */ /* 0x000fce0000000f00 */
[----:B------:R-:W-:Y:S05]  /*13cd0*/  WARPSYNC.COLLECTIVE R79, `(.L_x_3057) ;  /* 0x000000004f087348 */ /* 0x000fea0003c00000 */
[----:B------:R0:W1:Y:S02]  /*13ce0*/  SHFL.DOWN P1, R223, R252, R251, R76 ;  /* 0x080000fbfcdf7389 */ /* 0x000064000002004c */
[----:B01----:R-:W-:Y:S05]  /*13cf0*/  ENDCOLLECTIVE ;  /* 0x000000000000791b */ /* 0x003fea0003800000 */
.L_x_3057:
[----:B------:R-:W-:Y:S02]  /*13d00*/  MOV R252, R247 ;  /* 0x000000f700fc7202 */ /* 0x000fe40000000f00 */
[----:B------:R-:W-:-:S07]  /*13d10*/  MOV R78, R223 ;  /* 0x000000df004e7202 */ /* 0x000fce0000000f00 */
[----:B------:R-:W-:Y:S05]  /*13d20*/  WARPSYNC.COLLECTIVE R79, `(.L_x_3058) ;  /* 0x000000004f087348 */ /* 0x000fea0003c00000 */
[----:B------:R0:W1:Y:S02]  /*13d30*/  SHFL.DOWN P1, R223, R252, R251, R76 ;  /* 0x080000fbfcdf7389 */ /* 0x000064000002004c */
[----:B01----:R-:W-:Y:S05]  /*13d40*/  ENDCOLLECTIVE ;  /* 0x000000000000791b */ /* 0x003fea0003800000 */
.L_x_3058:
[----:B------:R-:W-:Y:S02]  /*13d50*/  MOV R252, R248 ;  /* 0x000000f800fc7202 */ /* 0x000fe40000000f00 */
[----:B------:R-:W-:-:S07]  /*13d60*/  MOV R123, R223 ;  /* 0x000000df007b7202 */ /* 0x000fce0000000f00 */
[----:B------:R-:W-:Y:S05]  /*13d70*/  WARPSYNC.COLLECTIVE R79, `(.L_x_3059) ;  /* 0x000000004f087348 */ /* 0x000fea0003c00000 */
[----:B------:R0:W1:Y:S02]  /*13d80*/  SHFL.DOWN P1, R223, R252, R251, R76 ;  /* 0x080000fbfcdf7389 */ /* 0x000064000002004c */
[----:B01----:R-:W-:Y:S05]  /*13d90*/  ENDCOLLECTIVE ;  /* 0x000000000000791b */ /* 0x003fea0003800000 */
.L_x_3059:
[----:B------:R-:W-:Y:S01]  /*13da0*/  MOV R76, R223 ;  /* 0x000000df004c7202 */ /* 0x000fe20000000f00 */
[----:B------:R-:W-:Y:S06]  /*13db0*/  BRA `(.L_x_3060) ;  /* 0xffffff8000cc7947 */ /* 0x000fec000383ffff */
.L_x_2925:
        /* <DEDUP_REMOVED lines=8> */
.L_x_3062:
[----:B------:R-:W-:Y:S05]  /*13e40*/  BSYNC B0 ;  /* 0x0000000000007941 */ /* 0x000fea0003800000 */
.L_x_3061:
        /* <DEDUP_REMOVED lines=8> */
.L_x_3063:
[----:B------:R-:W-:Y:S02]  /*13ed0*/  MOV R252, R247 ;  /* 0x000000f700fc7202 */ /* 0x000fe40000000f00 */
[----:B------:R-:W-:-:S07]  /*13ee0*/  MOV R78, R223 ;  /* 0x000000df004e7202 */ /* 0x000fce0000000f00 */
[----:B------:R-:W-:Y:S05]  /*13ef0*/  WARPSYNC.COLLECTIVE R79, `(.L_x_3064) ;  /* 0x000000004f087348 */ /* 0x000fea0003c00000 */
[----:B------:R0:W1:Y:S02]  /*13f00*/  SHFL.DOWN P1, R223, R252, R251, R76 ;  /* 0x080000fbfcdf7389 */ /* 0x000064000002004c */
[----:B01----:R-:W-:Y:S05]  /*13f10*/  ENDCOLLECTIVE ;  /* 0x000000000000791b */ /* 0x003fea0003800000 */
.L_x_3064:
[----:B------:R-:W-:Y:S02]  /*13f20*/  MOV R252, R248 ;  /* 0x000000f800fc7202 */ /* 0x000fe40000000f00 */
[----:B------:R-:W-:-:S07]  /*13f30*/  MOV R123, R223 ;  /* 0x000000df007b7202 */ /* 0x000fce0000000f00 */
[----:B------:R-:W-:Y:S05]  /*13f40*/  WARPSYNC.COLLECTIVE R79, `(.L_x_3065) ;  /* 0x000000004f087348 */ /* 0x000fea0003c00000 */
[----:B------:R0:W1:Y:S02]  /*13f50*/  SHFL.DOWN P1, R223, R252, R251, R76 ;  /* 0x080000fbfcdf7389 */ /* 0x000064000002004c */
[----:B01----:R-:W-:Y:S05]  /*13f60*/  ENDCOLLECTIVE ;  /* 0x000000000000791b */ /* 0x003fea0003800000 */
.L_x_3065:
[----:B------:R-:W-:Y:S01]  /*13f70*/  MOV R79, R223 ;  /* 0x000000df004f7202 */ /* 0x000fe20000000f00 */
[----:B------:R-:W-:Y:S06]  /*13f80*/  BRA `(.L_x_3066) ;  /* 0xffffff8000b07947 */ /* 0x000fec000383ffff */
.L_x_2928:
        /* <DEDUP_REMOVED lines=8> */
.L_x_3068:
[----:B------:R-:W-:Y:S05]  /*14010*/  BSYNC B0 ;  /* 0x0000000000007941 */ /* 0x000fea0003800000 */
.L_x_3067:
        /* <DEDUP_REMOVED lines=8> */
.L_x_3069:
[----:B------:R-:W-:Y:S02]  /*140a0*/  MOV R252, R247 ;  /* 0x000000f700fc7202 */ /* 0x000fe40000000f00 */
[----:B------:R-:W-:-:S07]  /*140b0*/  MOV R78, R223 ;  /* 0x000000df004e7202 */ /* 0x000fce0000000f00 */
[----:B------:R-:W-:Y:S05]  /*140c0*/  WARPSYNC.COLLECTIVE R79, `(.L_x_3070) ;  /* 0x000000004f087348 */ /* 0x000fea0003c00000 */
[----:B------:R0:W1:Y:S02]  /*140d0*/  SHFL.DOWN P1, R223, R252, R251, R76 ;  /* 0x080000fbfcdf7389 */ /* 0x000064000002004c */
[----:B01----:R-:W-:Y:S05]  /*140e0*/  ENDCOLLECTIVE ;  /* 0x000000000000791b */ /* 0x003fea0003800000 */
.L_x_3070:
[----:B------:R-:W-:Y:S02]  /*140f0*/  MOV R252, R248 ;  /* 0x000000f800fc7202 */ /* 0x000fe40000000f00 */
[----:B------:R-:W-:-:S07]  /*14100*/  MOV R123, R223 ;  /* 0x000000df007b7202 */ /* 0x000fce0000000f00 */
[----:B------:R-:W-:Y:S05]  /*14110*/  WARPSYNC.COLLECTIVE R79, `(.L_x_3071) ;  /* 0x000000004f087348 */ /* 0x000fea0003c00000 */
[----:B------:R0:W1:Y:S02]  /*14120*/  SHFL.DOWN P1, R223, R252, R251, R76 ;  /* 0x080000fbfcdf7389 */ /* 0x000064000002004c */
[----:B01----:R-:W-:Y:S05]  /*14130*/  ENDCOLLECTIVE ;  /* 0x000000000000791b */ /* 0x003fea0003800000 */
.L_x_3071:
[----:B------:R-:W-:Y:S01]  /*14140*/  MOV R79, R223 ;  /* 0x000000df004f7202 */ /* 0x000fe20000000f00 */
[----:B------:R-:W-:Y:S06]  /*14150*/  BRA `(.L_x_3072) ;  /* 0xffffff8000947947 */ /* 0x000fec000383ffff */
.L_x_2931:
        /* <DEDUP_REMOVED lines=8> */
.L_x_3074:
[----:B------:R-:W-:Y:S05]  /*141e0*/  BSYNC B0 ;  /* 0x0000000000007941 */ /* 0x000fea0003800000 */
.L_x_3073:
        /* <DEDUP_REMOVED lines=8> */
.L_x_3075:
[----:B------:R-:W-:Y:S02]  /*14270*/  MOV R252, R247 ;  /* 0x000000f700fc7202 */ /* 0x000fe40000000f00 */
[----:B------:R-:W-:-:S07]  /*14280*/  MOV R78, R223 ;  /* 0x000000df004e7202 */ /* 0x000fce0000000f00 */
[----:B------:R-:W-:Y:S05]  /*14290*/  WARPSYNC.COLLECTIVE R79, `(.L_x_3076) ;  /* 0x000000004f087348 */ /* 0x000fea0003c00000 */
[----:B------:R0:W1:Y:S02]  /*142a0*/  SHFL.DOWN P1, R223, R252, R251, R76 ;  /* 0x080000fbfcdf7389 */ /* 0x000064000002004c */
[----:B01----:R-:W-:Y:S05]  /*142b0*/  ENDCOLLECTIVE ;  /* 0x000000000000791b */ /* 0x003fea0003800000 */
.L_x_3076:
[----:B------:R-:W-:Y:S02]  /*142c0*/  MOV R252, R248 ;  /* 0x000000f800fc7202 */ /* 0x000fe40000000f00 */
[----:B------:R-:W-:-:S07]  /*142d0*/  MOV R123, R223 ;  /* 0x000000df007b7202 */ /* 0x000fce0000000f00 */
[----:B------:R-:W-:Y:S05]  /*142e0*/  WARPSYNC.COLLECTIVE R79, `(.L_x_3077) ;  /* 0x000000004f087348 */ /* 0x000fea0003c00000 */
[----:B------:R0:W1:Y:S02]  /*142f0*/  SHFL.DOWN P1, R223, R252, R251, R76 ;  /* 0x080000fbfcdf7389 */ /* 0x000064000002004c */
[----:B01----:R-:W-:Y:S05]  /*14300*/  ENDCOLLECTIVE ;  /* 0x000000000000791b */ /* 0x003fea0003800000 */
.L_x_3077:
[----:B------:R-:W-:Y:S01]  /*14310*/  MOV R79, R223 ;  /* 0x000000df004f7202 */ /* 0x000fe20000000f00 */
[----:B------:R-:W-:Y:S06]  /*14320*/  BRA `(.L_x_3078) ;  /* 0xffffff8000787947 */ /* 0x000fec000383ffff */
.L_x_2934:
        /* <DEDUP_REMOVED lines=8> */
.L_x_3080:
[----:B------:R-:W-:Y:S05]  /*143b0*/  BSYNC B0 ;  /* 0x0000000000007941 */ /* 0x000fea0003800000 */
.L_x_3079:
        /* <DEDUP_REMOVED lines=8> */
.L_x_3081:
[----:B------:R-:W-:Y:S02]  /*14440*/  MOV R252, R247 ;  /* 0x000000f700fc7202 */ /* 0x000fe40000000f00 */
[----:B------:R-:W-:-:S07]  /*14450*/  MOV R78, R223 ;  /* 0x000000df004e7202 */ /* 0x000fce0000000f00 */
[----:B------:R-:W-:Y:S05]  /*14460*/  WARPSYNC.COLLECTIVE R79, `(.L_x_3082) ;  /* 0x000000004f087348 */ /* 0x000fea0003c00000 */
[----:B------:R0:W1:Y:S02]  /*14470*/  SHFL.DOWN P1, R223, R252, R251, R76 ;  /* 0x080000fbfcdf7389 */ /* 0x000064000002004c */
[----:B01----:R-:W-:Y:S05]  /*14480*/  ENDCOLLECTIVE ;  /* 0x000000000000791b */ /* 0x003fea0003800000 */
.L_x_3082:
[----:B------:R-:W-:Y:S02]  /*14490*/  MOV R252, R248 ;  /* 0x000000f800fc7202 */ /* 0x000fe40000000f00 */
[----:B------:R-:W-:-:S07]  /*144a0*/  MOV R123, R223 ;  /* 0x000000df007b7202 */ /* 0x000fce0000000f00 */
[----:B------:R-:W-:Y:S05]  /*144b0*/  WARPSYNC.COLLECTIVE R79, `(.L_x_3083) ;  /* 0x000000004f087348 */ /* 0x000fea0003c00000 */
[----:B------:R0:W1:Y:S02]  /*144c0*/  SHFL.DOWN P1, R223, R252, R251, R76 ;  /* 0x080000fbfcdf7389 */ /* 0x000064000002004c */
[----:B01----:R-:W-:Y:S05]  /*144d0*/  ENDCOLLECTIVE ;  /* 0x000000000000791b */ /* 0x003fea0003800000 */
.L_x_3083:
[----:B------:R-:W-:Y:S01]  /*144e0*/  MOV R79, R223 ;  /* 0x000000df004f7202 */ /* 0x000fe20000000f00 */
[----:B------:R-:W-:Y:S06]  /*144f0*/  BRA `(.L_x_3084) ;  /* 0xffffff80005c7947 */ /* 0x000fec000383ffff */
.L_x_2937:
        /* <DEDUP_REMOVED lines=8> */
.L_x_3086:
[----:B------:R-:W-:Y:S05]  /*14580*/  BSYNC B0 ;  /* 0x0000000000007941 */ /* 0x000fea0003800000 */
.L_x_3085:
        /* <DEDUP_REMOVED lines=10> */
.L_x_3087:
[----:B------:R-:W-:Y:S02]  /*14630*/  MOV R78, R247 ;  /* 0x000000f7004e7202 */ /* 0x000fe40000000f00 */
[----:B------:R-:W-:-:S07]  /*14640*/  MOV R221, R223 ;  /* 0x000000df00dd7202 */ /* 0x000fce0000000f00 */
[----:B------:R-:W-:Y:S05]  /*14650*/  WARPSYNC.COLLECTIVE R79, `(.L_x_3088) ;  /* 0x000000004f087348 */ /* 0x000fea0003c00000 */
[----:B------:R0:W1:Y:S02]  /*14660*/  SHFL.IDX P3, R223, R78, R77, R76 ;  /* 0x0000004d4edf7389 */ /* 0x000064000006004c */
[----:B01----:R-:W-:Y:S05]  /*14670*/  ENDCOLLECTIVE ;  /* 0x000000000000791b */ /* 0x003fea0003800000 */
.L_x_3088:
        /* <DEDUP_REMOVED lines=16> */
.L_x_3089:
[----:B------:R-:W-:Y:S01]  /*14780*/  MOV R78, R72 ;  /* 0x00000048004e7202 */ /* 0x000fe20000000f00 */
[----:B------:R-:W-:-:S07]  /*14790*/  FADD.FTZ R236, R223, R236 ;  /* 0x000000ecdfec7221 */ /* 0x000fce0000010000 */
[----:B------:R-:W-:Y:S05]  /*147a0*/  WARPSYNC.COLLECTIVE R79, `(.L_x_3090) ;  /* 0x000000004f087348 */ /* 0x000fea0003c00000 */
[----:B------:R0:W1:Y:S02]  /*147b0*/  SHFL.DOWN P1, R223, R252, R251, R76 ;  /* 0x080000fbfcdf7389 */ /* 0x000064000002004c */
[----:B01----:R-:W-:Y:S05]  /*147c0*/  ENDCOLLECTIVE ;  /* 0x000000000000791b */ /* 0x003fea0003800000 */
.L_x_3090:
[----:B------:R-:W-:Y:S02]  /*147d0*/  MOV R252, R246 ;  /* 0x000000f600fc7202 */ /* 0x000fe40000000f00 */
[----:B------:R-:W-:-:S07]  /*147e0*/  MOV R245, R223 ;  /* 0x000000df00f57202 */ /* 0x000fce0000000f00 */
[----:B------:R-:W-:Y:S05]  /*147f0*/  WARPSYNC.COLLECTIVE R79, `(.L_x_3091) ;  /* 0x000000004f087348 */ /* 0x000fea0003c00000 */
[----:B------:R0:W1:Y:S02]  /*14800*/  SHFL.DOWN P1, R223, R252, R251, R76 ;  /* 0x080000fbfcdf7389 */ /* 0x000064000002004c */
[----:B01----:R-:W-:Y:S05]  /*14810*/  ENDCOLLECTIVE ;  /* 0x000000000000791b */ /* 0x003fea0003800000 */
.L_x_3091:
[----:B------:R-:W-:Y:S02]  /*14820*/  MOV R252, R247 ;  /* 0x000000f700fc7202 */ /* 0x000fe40000000f00 */
[----:B------:R-:W-:-:S07]  /*14830*/  MOV R246, R223 ;  /* 0x000000df00f67202 */ /* 0x000fce0000000f00 */
[----:B------:R-:W-:Y:S05]  /*14840*/  WARPSYNC.COLLECTIVE R79, `(.L_x_3092) ;  /* 0x000000004f087348 */ /* 0x000fea0003c00000 */
[----:B------:R0:W1:Y:S02]  /*14850*/  SHFL.DOWN P1, R223, R252, R251, R76 ;  /* 0x080000fbfcdf7389 */ /* 0x000064000002004c */
[----:B01----:R-:W-:Y:S05]  /*14860*/  ENDCOLLECTIVE ;  /* 0x000000000000791b */ /* 0x003fea0003800000 */
.L_x_3092:
[----:B------:R-:W-:Y:S02]  /*14870*/  MOV R252, R248 ;  /* 0x000000f800fc7202 */ /* 0x000fe40000000f00 */
[----:B------:R-:W-:-:S07]  /*14880*/  MOV R247, R223 ;  /* 0x000000df00f77202 */ /* 0x000fce0000000f00 */
[----:B------:R-:W-:Y:S05]  /*14890*/  WARPSYNC.COLLECTIVE R79, `(.L_x_3093) ;  /* 0x000000004f087348 */ /* 0x000fea0003c00000 */
[----:B------:R0:W1:Y:S02]  /*148a0*/  SHFL.DOWN P1, R223, R252, R251, R76 ;  /* 0x080000fbfcdf7389 */ /* 0x000064000002004c */
[----:B01----:R-:W-:Y:S05]  /*148b0*/  ENDCOLLECTIVE ;  /* 0x000000000000791b */ /* 0x003fea0003800000 */
.L_x_3093:
[----:B------:R-:W-:-:S07]  /*148c0*/  MOV R248, R223 ;  /* 0x000000df00f87202 */ /* 0x000fce0000000f00 */
[----:B------:R-:W-:Y:S05]  /*148d0*/  WARPSYNC.COLLECTIVE R79, `(.L_x_3094) ;  /* 0x000000004f087348 */ /* 0x000fea0003c00000 */
[----:B------:R0:W1:Y:S02]  /*148e0*/  SHFL.IDX P3, R223, R78, R77, R76 ;  /* 0x0000004d4edf7389 */ /* 0x000064000006004c */
[----:B01----:R-:W-:Y:S05]  /*148f0*/  ENDCOLLECTIVE ;  /* 0x000000000000791b */ /* 0x003fea0003800000 */
.L_x_3094:
[----:B------:R-:W-:Y:S02]  /*14900*/  MOV R78, R73 ;  /* 0x00000049004e7202 */ /* 0x000fe40000000f00 */
[----:B------:R-:W-:-:S07]  /*14910*/  MOV R72, R223 ;  /* 0x000000df00487202 */ /* 0x000fce0000000f00 */
[----:B------:R-:W-:Y:S05]  /*14920*/  WARPSYNC.COLLECTIVE R79, `(.L_x_3095) ;  /* 0x000000004f087348 */ /* 0x000fea0003c00000 */
[----:B------:R0:W1:Y:S02]  /*14930*/  SHFL.IDX P3, R223, R78, R77, R76 ;  /* 0x0000004d4edf7389 */ /* 0x000064000006004c */
[----:B01----:R-:W-:Y:S05]  /*14940*/  ENDCOLLECTIVE ;  /* 0x000000000000791b */ /* 0x003fea0003800000 */
.L_x_3095:
[----:B------:R-:W-:Y:S02]  /*14950*/  MOV R78, R74 ;  /* 0x0000004a004e7202 */ /* 0x000fe40000000f00 */
[----:B------:R-:W-:-:S07]  /*14960*/  MOV R73, R223 ;  /* 0x000000df00497202 */ /* 0x000fce0000000f00 */
[----:B------:R-:W-:Y:S05]  /*14970*/  WARPSYNC.COLLECTIVE R79, `(.L_x_3096) ;  /* 0x000000004f087348 */ /* 0x000fea0003c00000 */
[----:B------:R0:W1:Y:S02]  /*14980*/  SHFL.IDX P3, R223, R78, R77, R76 ;  /* 0x0000004d4edf7389 */ /* 0x000064000006004c */
[----:B01----:R-:W-:Y:S05]  /*14990*/  ENDCOLLECTIVE ;  /* 0x000000000000791b */ /* 0x003fea0003800000 */
.L_x_3096:
[----:B------:R-:W-:Y:S02]  /*149a0*/  MOV R78, R75 ;  /* 0x0000004b004e7202 */ /* 0x000fe40000000f00 */
[----:B------:R-:W-:-:S07]  /*149b0*/  MOV R74, R223 ;  /* 0x000000df004a7202 */ /* 0x000fce0000000f00 */
[----:B------:R-:W-:Y:S05]  /*149c0*/  WARPSYNC.COLLECTIVE R79, `(.L_x_3097) ;  /* 0x000000004f087348 */ /* 0x000fea0003c00000 */
[----:B------:R0:W1:Y:S02]  /*149d0*/  SHFL.IDX P3, R223, R78, R77, R76 ;  /* 0x0000004d4edf7389 */ /* 0x000064000006004c */
[----:B01----:R-:W-:Y:S05]  /*149e0*/  ENDCOLLECTIVE ;  /* 0x000000000000791b */ /* 0x003fea0003800000 */
.L_x_3097:
[----:B------:R-:W-:Y:S01]  /*149f0*/  MOV R75, R223 ;  /* 0x000000df004b7202 */ /* 0x000fe20000000f00 */
[----:B------:R-:W-:Y:S06]  /*14a00*/  BRA `(.L_x_3098) ;  /* 0xffffff7c00b87947 */ /* 0x000fec000383ffff */
.L_x_3099:
        /* <DEDUP_REMOVED lines=15> */
.L_x_18671:


//--------------------- .text._Z25selective_scan_bwd_kernelI32Selective_Scan_bwd_kernel_traitsILi128ELi16ELb1ELb0ELb0ELb0ELb0EfN3c107complexIfEEEEv12SSMParamsBwd --------------------------
	.section	.text._Z25selective_scan_bwd_kernelI32Selective_Scan_bwd_kernel_traitsILi128ELi16ELb1ELb0ELb0ELb0ELb0EfN3c107complexIfEEEEv12SSMParamsBwd,"ax",@progbits
	.align	128
        .global         _Z25selective_scan_bwd_kernelI32Selective_Scan_bwd_kernel_traitsILi128ELi16ELb1ELb0ELb0ELb0ELb0EfN3c107complexIfEEEEv12SSMParamsBwd
        .type           _Z25selective_scan_bwd_kernelI32Selective_Scan_bwd_kernel_traitsILi128ELi16ELb1ELb0ELb0ELb0ELb0EfN3c107complexIfEEEEv12SSMParamsBwd,@function
        .size           _Z25selective_scan_bwd_kernelI32Selective_Scan_bwd_kernel_traitsILi128ELi16ELb1ELb0ELb0ELb0ELb0EfN3c107complexIfEEEEv12SSMParamsBwd,(.L_x_18672 - _Z25selective_scan_bwd_kernelI32Selective_Scan_bwd_kernel_traitsILi128ELi16ELb1ELb0ELb0ELb0ELb0EfN3c107complexIfEEEEv12SSMParamsBwd)
        .other          _Z25selective_scan_bwd_kernelI32Selective_Scan_bwd_kernel_traitsILi128ELi16ELb1ELb0ELb0ELb0ELb0EfN3c107complexIfEEEEv12SSMParamsBwd,@"STO_CUDA_ENTRY STV_DEFAULT"
_Z25selective_scan_bwd_kernelI32Selective_Scan_bwd_kernel_traitsILi128ELi16ELb1ELb0ELb0ELb0ELb0EfN3c107complexIfEEEEv12SSMParamsBwd:
.text._Z25selective_scan_bwd_kernelI32Selective_Scan_bwd_kernel_traitsILi128ELi16ELb1ELb0ELb0ELb0ELb0EfN3c107complexIfEEEEv12SSMParamsBwd:
[----:B------:R-:W-:Y:S01]  /*0000*/  LDC R1, c[0x0][0x37c] ;  /* 0x0000df00ff017b82 */ /* 0x000fe20000000800 */
[----:B------:R-:W0:Y:S07]  /*0010*/  LDCU.128 UR4, c[0x0][0x450] ;  /* 0x00008a00ff0477ac */ /* 0x000e2e0008000c00 */
        /* <DEDUP_REMOVED lines=19> */
[----:B------:R-:W1:Y:S01]  /*0150*/  LDCU.128 UR12, c[0x0][0x460] ;  /* 0x00008c00ff0c77ac */ /* 0x000e620008000c00 */
        /* <DEDUP_REMOVED lines=11> */
[----:B0-----:R-:W-:-:S02]  /*0210*/  UISETP.NE.U32.AND UP0, UPT, UR18, URZ, UPT ;  /* 0x000000ff1200728c */ /* 0x001fc4000bf05070 */
[----:B------:R-:W-:Y:S02]  /*0220*/  UIMAD.WIDE.U32 UR10, UR9, UR22, UR6 ;  /* 0x00000016090a72a5 */ /* 0x000fe4000f8e0006 */
[----:B------:R-:W-:Y:S02]  /*0230*/  UIMAD UR17, UR30, UR33, UR17 ;  /* 0x000000211e1172a4 */ /* 0x000fe4000f8e0211 */
[----:B------:R-:W-:Y:S01]  /*0240*/  UIMAD UR26, UR9, UR23, UR11 ;  /* 0x00000017091a72a4 */ /* 0x000fe2000f8e020b */
[----:B------:R-:W0:Y:S01]  /*0250*/  LDCU.64 UR22, c[0x0][0x498] ;  /* 0x00009300ff1677ac */ /* 0x000e220008000a00 */
[----:B--2---:R-:W-:Y:S02]  /*0260*/  ULEA UR8, UR27, 0xfffff800, 0xb ;  /* 0xfffff8001b087891 */ /* 0x004fe4000f8e58ff */
[----:B------:R-:W-:Y:S01]  /*0270*/  UISETP.NE.AND.EX UP0, UPT, UR19, URZ, UPT, UP0 ;  /* 0x000000ff1300728c */ /* 0x000fe2000bf05300 */
[----:B------:R-:W2:Y:S01]  /*0280*/  LDCU.64 UR32, c[0x0][0x3b8] ;  /* 0x00007700ff2077ac */ /* 0x000ea20008000a00 */
[----:B------:R-:W-:-:S02]  /*0290*/  UIMAD.WIDE.U32 UR16, UR9, UR34, UR16 ;  /* 0x00000022091072a5 */ /* 0x000fc4000f8e0010 */
[----:B------:R-:W-:Y:S02]  /*02a0*/  UIADD3 UR10, UP1, UPT, UR8, UR10, URZ ;  /* 0x0000000a080a7290 */ /* 0x000fe4000ff3e0ff */
[----:B------:R-:W-:Y:S02]  /*02b0*/  USHF.R.S32.HI UR18, URZ, 0x1f, UR8 ;  /* 0x0000001fff127899 */ /* 0x000fe40008011408 */
[----:B------:R-:W-:Y:S02]  /*02c0*/  UIMAD UR21, UR9, UR35, UR17 ;  /* 0x00000023091572a4 */ /* 0x000fe4000f8e0211 */
[----:B-1----:R-:W-:Y:S02]  /*02d0*/  ULEA UR19, UP2, UR10, UR12, 0x2 ;  /* 0x0000000c0a137291 */ /* 0x002fe4000f8410ff */
[----:B------:R-:W-:Y:S01]  /*02e0*/  UIADD3.X UR26, UPT, UPT, UR18, UR26, URZ, UP1, !UPT ;  /* 0x0000001a121a7290 */ /* 0x000fe20008ffe4ff */
[----:B------:R-:W1:Y:S01]  /*02f0*/  LDCU.64 UR34, c[0x0][0x3d8] ;  /* 0x00007b00ff2277ac */ /* 0x000e620008000a00 */
[----:B------:R-:W-:-:S02]  /*0300*/  UIADD3 UR16, UP3, UPT, UR8, UR16, URZ ;  /* 0x0000001008107290 */ /* 0x000fc4000ff7e0ff */
[----:B------:R-:W-:Y:S02]  /*0310*/  ULEA.HI.X UR26, UR10, UR13, UR26, 0x2, UP2 ;  /* 0x0000000d0a1a7291 */ /* 0x000fe400090f141a */
[----:B0-----:R-:W-:Y:S01]  /*0320*/  UIMAD.WIDE.U32 UR12, UR30, UR22, URZ ;  /* 0x000000161e0c72a5 */ /* 0x001fe2000f8e00ff */
[----:B------:R-:W0:Y:S01]  /*0330*/  @UP0 LDCU UR22, c[0x0][0x384] ;  /* 0x00007080ff1607ac */ /* 0x000e220008000800 */
[----:B------:R-:W4:Y:S01]  /*0340*/  LDCU.64 UR6, c[0x0][0x448] ;  /* 0x00008900ff0677ac */ /* 0x000f220008000a00 */
[----:B------:R-:W-:Y:S02]  /*0350*/  ULEA UR20, UP4, UR16, UR14, 0x2 ;  /* 0x0000000e10147291 */ /* 0x000fe4000f8810ff */
[----:B------:R-:W-:Y:S01]  /*0360*/  UIADD3.X UR21, UPT, UPT, UR18, UR21, URZ, UP3, !UPT ;  /* 0x0000001512157290 */ /* 0x000fe20009ffe4ff */
[----:B------:R-:W5:Y:S03]  /*0370*/  @UP0 LDCU UR31, c[0x0][0x38c] ;  /* 0x00007180ff1f07ac */ /* 0x000f660008000800 */
[----:B------:R-:W-:-:S02]  /*0380*/  ULEA.HI.X UR21, UR16, UR15, UR21, 0x2, UP4 ;  /* 0x0000000f10157291 */ /* 0x000fc4000a0f1415 */
[----:B--2---:R-:W-:Y:S02]  /*0390*/  UIMAD.WIDE.U32 UR16, UR9, UR32, URZ ;  /* 0x00000020091072a5 */ /* 0x004fe4000f8e00ff */
[----:B-1----:R-:W-:Y:S02]  /*03a0*/  UIMAD.WIDE.U32 UR14, UR9, UR34, URZ ;  /* 0x00000022090e72a5 */ /* 0x002fe4000f8e00ff */
[----:B------:R-:W-:Y:S01]  /*03b0*/  UIMAD UR17, UR9, UR33, UR17 ;  /* 0x00000021091172a4 */ /* 0x000fe2000f8e0211 */
[----:B------:R-:W1:Y:S01]  /*03c0*/  @UP0 LDCU.64 UR32, c[0x0][0x480] ;  /* 0x00009000ff2007ac */ /* 0x000e620008000a00 */
[----:B------:R-:W-:Y:S02]  /*03d0*/  UIMAD UR13, UR30, UR23, UR13 ;  /* 0x000000171e0d72a4 */ /* 0x000fe4000f8e020d */
[----:B------:R-:W-:Y:S02]  /*03e0*/  ULEA UR10, UP2, UR14, UR4, 0x3 ;  /* 0x000000040e0a7291 */ /* 0x000fe4000f8418ff */
[----:B0-----:R-:W-:-:S02]  /*03f0*/  @UP0 UIMAD UR4, UR30, UR22, UR9 ;  /* 0x000000161e0402a4 */ /* 0x001fc4000f8e0209 */
[----:B------:R-:W-:Y:S02]  /*0400*/  UIMAD UR15, UR9, UR35, UR15 ;  /* 0x00000023090f72a4 */ /* 0x000fe4000f8e020f */
[----:B----4-:R-:W-:Y:S02]  /*0410*/  ULEA UR11, UP1, UR16, UR6, 0x3 ;  /* 0x00000006100b7291 */ /* 0x010fe4000f8218ff */
[----:B------:R-:W-:Y:S02]  /*0420*/  UIMAD.WIDE.U32 UR12, UR9, UR28, UR12 ;  /* 0x0000001c090c72a5 */ /* 0x000fe4000f8e000c */
[----:B------:R-:W-:Y:S01]  /*0430*/  @UP0 UIMAD UR4, UR4, UR27, URZ ;  /* 0x0000001b040402a4 */ /* 0x000fe2000f8e02ff */
[----:B------:R-:W0:Y:S01]  /*0440*/  LDCU.64 UR34, c[0x0][0x528] ;  /* 0x0000a500ff2277ac */ /* 0x000e220008000a00 */
[----:B------:R-:W-:Y:S02]  /*0450*/  ULEA.HI.X UR14, UR14, UR5, UR15, 0x3, UP2 ;  /* 0x000000050e0e7291 */ /* 0x000fe400090f1c0f */
[----:B------:R-:W-:-:S02]  /*0460*/  ULEA.HI.X UR15, UR16, UR7, UR17, 0x3, UP1 ;  /* 0x00000007100f7291 */ /* 0x000fc400088f1c11 */
[----:B------:R-:W-:Y:S02]  /*0470*/  UIADD3 UR12, UP1, UPT, UR8, UR12, URZ ;  /* 0x0000000c080c7290 */ /* 0x000fe4000ff3e0ff */
[----:B-----5:R-:W-:Y:S01]  /*0480*/  @UP0 UIMAD UR8, UR4, UR31, URZ ;  /* 0x0000001f040802a4 */ /* 0x020fe2000f8e02ff */
[----:B------:R-:W-:Y:S02]  /*0490*/  UMOV UR5, URZ ;  /* 0x000000ff00057c82 */ /* 0x000fe40008000000 */
[----:B------:R-:W-:Y:S01]  /*04a0*/  UMOV UR4, URZ ;  /* 0x000000ff00047c82 */ /* 0x000fe20008000000 */
[----:B-1----:R-:W-:Y:S02]  /*04b0*/  @UP0 UIMAD.WIDE UR4, UR8, 0x10, UR32 ;  /* 0x00000010080408a5 */ /* 0x002fe4000f8e0220 */
[----:B------:R-:W-:Y:S01]  /*04c0*/  UISETP.GE.AND UP0, UPT, UR27, 0x1, UPT ;  /* 0x000000011b00788c */ /* 0x000fe2000bf06270 */
[----:B------:R-:W-:Y:S01]  /*04d0*/  UMOV UR6, URZ ;  /* 0x000000ff00067c82 */ /* 0x000fe20008000000 */
[----:B------:R-:W-:Y:S01]  /*04e0*/  UMOV UR7, URZ ;  /* 0x000000ff00077c82 */ /* 0x000fe20008000000 */
[----:B------:R-:W-:-:S04]  /*04f0*/  UIMAD UR23, UR9, UR29, UR13 ;  /* 0x0000001d091772a4 */ /* 0x000fc8000f8e020d */
[----:B------:R-:W-:Y:S02]  /*0500*/  UIADD3.X UR23, UPT, UPT, UR18, UR23, URZ, UP1, !UPT ;  /* 0x0000001712177290 */ /* 0x000fe40008ffe4ff */
[----:B0-----:R-:W-:-:S04]  /*0510*/  ULEA UR22, UP1, UR12, UR34, 0x2 ;  /* 0x000000220c167291 */ /* 0x001fc8000f8210ff */
[----:B------:R-:W-:Y:S01]  /*0520*/  ULEA.HI.X UR23, UR12, UR35, UR23, 0x2, UP1 ;  /* 0x000000230c177291 */ /* 0x000fe200088f1417 */
[----:B---3--:R-:W-:Y:S02]  /*0530*/  @P0 R2UR UR6, R2 ;  /* 0x00000000020602ca */ /* 0x008fe400000e0000 */
[----:B------:R-:W-:Y:S01]  /*0540*/  @P1 R2UR UR7, R4 ;  /* 0x00000000040712ca */ /* 0x000fe200000e0000 */
[----:B------:R-:W-:-:S14]  /*0550*/  BRA.U !UP0, `(.L_x_3100) ;  /* 0x00000071084c7547 */ /* 0x000fdc000b800000 */
[----:B------:R-:W0:Y:S01]  /*0560*/  S2R R3, SR_CgaCtaId ;  /* 0x0000000000037919 */ /* 0x000e220000008800 */
[----:B------:R-:W1:Y:S01]  /*0570*/  LDCU.64 UR16, c[0x0][0x3a0] ;  /* 0x00007400ff1077ac */ /* 0x000e620008000a00 */
[----:B------:R-:W-:Y:S01]  /*0580*/  MOV R0, 0x400 ;  /* 0x0000040000007802 */ /* 0x000fe20000000f00 */
[----:B------:R-:W2:Y:S01]  /*0590*/  S2R R126, SR_TID.X ;  /* 0x00000000007e7919 */ /* 0x000ea20000002100 */
[----:B------:R-:W-:Y:S01]  /*05a0*/  MOV R127, RZ ;  /* 0x000000ff007f7202 */ /* 0x000fe20000000f00 */
[----:B------:R-:W-:Y:S01]  /*05b0*/  UMOV UR18, UR19 ;  /* 0x0000001300127c82 */ /* 0x000fe20008000000 */
[----:B------:R-:W-:Y:S01]  /*05c0*/  MOV R129, RZ ;  /* 0x000000ff00817202 */ /* 0x000fe20000000f00 */
[----:B------:R-:W-:Y:S01]  /*05d0*/  UMOV UR19, UR26 ;  /* 0x0000001a00137c82 */ /* 0x000fe20008000000 */
[----:B-1----:R-:W-:Y:S01]  /*05e0*/  UIMAD.WIDE.U32 UR12, UR9, UR16, URZ ;  /* 0x00000010090c72a5 */ /* 0x002fe2000f8e00ff */
[----:B------:R-:W1:Y:S03]  /*05f0*/  LDCU UR16, c[0x0][0x394] ;  /* 0x00007280ff1077ac */ /* 0x000e660008000800 */
[----:B------:R-:W-:Y:S01]  /*0600*/  UIMAD UR17, UR9, UR17, UR13 ;  /* 0x00000011091172a4 */ /* 0x000fe2000f8e020d */
[----:B0-----:R-:W-:-:S04]  /*0610*/  LEA R0, R3, R0, 0x18 ;  /* 0x0000000003007211 */ /* 0x001fc800078ec0ff */
[----:B------:R-:W-:Y:S02]  /*0620*/  IADD3 R0, PT, PT, R0, 0x2180, RZ ;  /* 0x0000218000007810 */ /* 0x000fe40007ffe0ff */
[C---:B--2---:R-:W-:Y:S02]  /*0630*/  LEA.HI R123, R126.reuse, R126, RZ, 0x1e ;  /* 0x0000007e7e7b7211 */ /* 0x044fe400078ff0ff */
[C---:B------:R-:W-:Y:S01]  /*0640*/  SHF.L.U32 R124, R126.reuse, 0x2, RZ ;  /* 0x000000027e7c7819 */ /* 0x040fe200000006ff */
[C---:B------:R-:W-:Y:S01]  /*0650*/  IMAD R122, R126.reuse, 0x50, R0 ;  /* 0x000000507e7a7824 */ /* 0x040fe200078e0200 */
[----:B------:R-:W-:Y:S02]  /*0660*/  LOP3.LUT R125, R126, 0x1f, RZ, 0xc0, !PT ;  /* 0x0000001f7e7d7812 */ /* 0x000fe400078ec0ff */
[----:B------:R-:W-:Y:S02]  /*0670*/  LOP3.LUT R124, R124, 0xf80, RZ, 0xc0, !PT ;  /* 0x00000f807c7c7812 */ /* 0x000fe400078ec0ff */
[----:B-1----:R-:W-:-:S07]  /*0680*/  LEA R123, R123, R0, 0x4 ;  /* 0x000000007b7b7211 */ /* 0x002fce00078e20ff */
.L_x_3136:
[----:B------:R-:W-:Y:S01]  /*0690*/  BAR.SYNC.DEFER_BLOCKING 0x0 ;  /* 0x0000000000007b1d */ /* 0x000fe20000010000 */
[----:B-1----:R-:W-:Y:S02]  /*06a0*/  MOV R2, UR18 ;  /* 0x0000001200027c02 */ /* 0x002fe40008000f00 */
[----:B------:R-:W-:Y:S02]  /*06b0*/  MOV R3, UR19 ;  /* 0x0000001300037c02 */ /* 0x000fe40008000f00 */
[----:B------:R-:W-:-:S05]  /*06c0*/  IADD3 R7, PT, PT, R125, R124, RZ ;  /* 0x0000007c7d077210 */ /* 0x000fca0007ffe0ff */
[----:B------:R-:W-:-:S05]  /*06d0*/  IMAD.WIDE.U32 R2, R7, 0x10, R2 ;  /* 0x0000001007027825 */ /* 0x000fca00078e0002 */
[----:B------:R-:W2:Y:S04]  /*06e0*/  LDG.E.128 R8, desc[UR24][R2.64] ;  /* 0x0000001802087981 */ /* 0x000ea8000c1e1d00 */
[----:B------:R-:W3:Y:S04]  /*06f0*/  LDG.E.128 R12, desc[UR24][R2.64+0x200] ;  /* 0x00020018020c7981 */ /* 0x000ee8000c1e1d00 */
[----:B------:R-:W4:Y:S04]  /*0700*/  LDG.E.128 R16, desc[UR24][R2.64+0x400] ;  /* 0x0004001802107981 */ /* 0x000f28000c1e1d00 */
[----:B------:R0:W5:Y:S01]  /*0710*/  LDG.E.128 R20, desc[UR24][R2.64+0x600] ;  /* 0x0006001802147981 */ /* 0x000162000c1e1d00 */
[----:B------:R-:W1:Y:S01]  /*0720*/  S2UR UR26, SR_CgaCtaId ;  /* 0x00000000001a79c3 */ /* 0x000e620000008800 */
[----:B------:R-:W-:Y:S01]  /*0730*/  UMOV UR8, 0x400 ;  /* 0x0000040000087882 */ /* 0x000fe20000000000 */
[----:B------:R-:W-:Y:S01]  /*0740*/  LOP3.LUT R0, R126, 0x3e0, RZ, 0xc0, !PT ;  /* 0x000003e07e007812 */ /* 0x000fe200078ec0ff */
[----:B------:R-:W1:Y:S01]  /*0750*/  S2R R121, SR_LANEID ;  /* 0x0000000000797919 */ /* 0x000e620000000000 */
[----:B------:R-:W-:-:S02]  /*0760*/  MOV R4, UR20 ;  /* 0x0000001400047c02 */ /* 0x000fc40008000f00 */
[----:B------:R-:W-:-:S03]  /*0770*/  MOV R5, UR21 ;  /* 0x0000001500057c02 */ /* 0x000fc60008000f00 */
[----:B0-----:R-:W-:Y:S01]  /*0780*/  IMAD.WIDE.U32 R2, R7, 0x10, R4 ;  /* 0x0000001007027825 */ /* 0x001fe200078e0004 */
[----:B-1----:R-:W-:Y:S01]  /*0790*/  ULEA UR8, UR26, UR8, 0x18 ;  /* 0x000000081a087291 */ /* 0x002fe2000f8ec0ff */
[-C--:B------:R-:W-:Y:S02]  /*07a0*/  IADD3 R120, PT, PT, R124, R121.reuse, RZ ;  /* 0x000000797c787210 */ /* 0x080fe40007ffe0ff */
[----:B------:R-:W-:-:S03]  /*07b0*/  IADD3 R0, PT, PT, R0, R121, RZ ;  /* 0x0000007900007210 */ /* 0x000fc60007ffe0ff */
[----:B------:R-:W-:Y:S02]  /*07c0*/  LEA R120, R120, UR8, 0x4 ;  /* 0x0000000878787c11 */ /* 0x000fe4000f8e20ff */
[----:B------:R-:W-:-:S03]  /*07d0*/  LEA R47, R0, UR8, 0x6 ;  /* 0x00000008002f7c11 */ /* 0x000fc6000f8e30ff */
[----:B------:R-:W0:Y:S01]  /*07e0*/  LDCU UR8, c[0x0][0x38c] ;  /* 0x00007180ff0877ac */ /* 0x000e220008000800 */
[----:B--2---:R1:W-:Y:S04]  /*07f0*/  STS.128 [R120], R8 ;  /* 0x0000000878007388 */ /* 0x0043e80000000c00 */
[----:B---3--:R2:W-:Y:S04]  /*0800*/  STS.128 [R120+0x200], R12 ;  /* 0x0002000c78007388 */ /* 0x0085e80000000c00 */
[----:B----4-:R-:W-:Y:S04]  /*0810*/  STS.128 [R120+0x400], R16 ;  /* 0x0004001078007388 */ /* 0x010fe80000000c00 */
[----:B-----5:R3:W-:Y:S01]  /*0820*/  STS.128 [R120+0x600], R20 ;  /* 0x0006001478007388 */ /* 0x0207e20000000c00 */
[----:B------:R-:W-:-:S03]  /*0830*/  NOP ;  /* 0x0000000000007918 */ /* 0x000fc60000000000 */
[----:B------:R-:W-:Y:S04]  /*0840*/  LDS.128 R92, [R47] ;  /* 0x000000002f5c7984 */ /* 0x000fe80000000c00 */
[----:B------:R-:W-:Y:S04]  /*0850*/  LDS.128 R88, [R47+0x10] ;  /* 0x000010002f587984 */ /* 0x000fe80000000c00 */
[----:B------:R-:W-:Y:S04]  /*0860*/  LDS.128 R84, [R47+0x20] ;  /* 0x000020002f547984 */ /* 0x000fe80000000c00 */
[----:B------:R-:W-:Y:S01]  /*0870*/  LDS.128 R80, [R47+0x30] ;  /* 0x000030002f507984 */ /* 0x000fe20000000c00 */
[----:B------:R-:W-:Y:S06]  /*0880*/  BAR.SYNC.DEFER_BLOCKING 0x0 ;  /* 0x0000000000007b1d */ /* 0x000fec0000010000 */
[----:B-1----:R-:W4:Y:S04]  /*0890*/  LDG.E.128 R8, desc[UR24][R2.64] ;  /* 0x0000001802087981 */ /* 0x002f28000c1e1d00 */
[----:B--2---:R-:W2:Y:S04]  /*08a0*/  LDG.E.128 R12, desc[UR24][R2.64+0x200] ;  /* 0x00020018020c7981 */ /* 0x004ea8000c1e1d00 */
[----:B---3--:R-:W3:Y:S04]  /*08b0*/  LDG.E.128 R20, desc[UR24][R2.64+0x400] ;  /* 0x0004001802147981 */ /* 0x008ee8000c1e1d00 */
[----:B------:R-:W5:Y:S01]  /*08c0*/  LDG.E.128 R24, desc[UR24][R2.64+0x600] ;  /* 0x0006001802187981 */ /* 0x000f62000c1e1d00 */
[----:B------:R-:W-:-:S02]  /*08d0*/  MOV R4, UR22 ;  /* 0x0000001600047c02 */ /* 0x000fc40008000f00 */
[----:B------:R-:W-:-:S03]  /*08e0*/  MOV R5, UR23 ;  /* 0x0000001700057c02 */ /* 0x000fc60008000f00 */
[----:B------:R-:W-:Y:S01]  /*08f0*/  IMAD.WIDE.U32 R4, R7, 0x10, R4 ;  /* 0x0000001007047825 */ /* 0x000fe200078e0004 */
[----:B----4-:R-:W-:Y:S04]  /*0900*/  STS.128 [R120], R8 ;  /* 0x0000000878007388 */ /* 0x010fe80000000c00 */
[----:B--2---:R-:W-:Y:S04]  /*0910*/  STS.128 [R120+0x200], R12 ;  /* 0x0002000c78007388 */ /* 0x004fe80000000c00 */
[----:B---3--:R-:W-:Y:S04]  /*0920*/  STS.128 [R120+0x400], R20 ;  /* 0x0004001478007388 */ /* 0x008fe80000000c00 */
[----:B-----5:R-:W-:Y:S01]  /*0930*/  STS.128 [R120+0x600], R24 ;  /* 0x0006001878007388 */ /* 0x020fe20000000c00 */
[----:B------:R-:W-:-:S03]  /*0940*/  NOP ;  /* 0x0000000000007918 */ /* 0x000fc60000000000 */
[----:B------:R-:W-:Y:S04]  /*0950*/  LDS.128 R28, [R47] ;  /* 0x000000002f1c7984 */ /* 0x000fe80000000c00 */
[----:B------:R-:W-:Y:S04]  /*0960*/  LDS.128 R32, [R47+0x10] ;  /* 0x000010002f207984 */ /* 0x000fe80000000c00 */
[----:B------:R-:W-:Y:S04]  /*0970*/  LDS.128 R96, [R47+0x20] ;  /* 0x000020002f607984 */ /* 0x000fe80000000c00 */
[----:B------:R-:W-:Y:S01]  /*0980*/  LDS.128 R16, [R47+0x30] ;  /* 0x000030002f107984 */ /* 0x000fe20000000c00 */
[----:B------:R-:W-:Y:S06]  /*0990*/  BAR.SYNC.DEFER_BLOCKING 0x0 ;  /* 0x0000000000007b1d */ /* 0x000fec0000010000 */
[----:B------:R-:W2:Y:S04]  /*09a0*/  LDG.E.128 R36, desc[UR24][R4.64] ;  /* 0x0000001804247981 */ /* 0x000ea8000c1e1d00 */
[----:B------:R-:W3:Y:S04]  /*09b0*/  LDG.E.128 R40, desc[UR24][R4.64+0x200] ;  /* 0x0002001804287981 */ /* 0x000ee8000c1e1d00 */
[----:B------:R-:W4:Y:S04]  /*09c0*/  LDG.E.128 R48, desc[UR24][R4.64+0x400] ;  /* 0x0004001804307981 */ /* 0x000f28000c1e1d00 */
[----:B------:R-:W5:Y:S01]  /*09d0*/  LDG.E.128 R52, desc[UR24][R4.64+0x600] ;  /* 0x0006001804347981 */ /* 0x000f62000c1e1d00 */
[----:B0-----:R-:W-:Y:S01]  /*09e0*/  UISETP.GE.AND UP0, UPT, UR8, 0x1, UPT ;  /* 0x000000010800788c */ /* 0x001fe2000bf06270 */
        /* <DEDUP_REMOVED lines=8> */
[----:B--2---:R-:W-:Y:S04]  /*0a70*/  STS.128 [R120], R36 ;  /* 0x0000002478007388 */ /* 0x004fe80000000c00 */
[----:B---3--:R-:W-:Y:S04]  /*0a80*/  STS.128 [R120+0x200], R40 ;  /* 0x0002002878007388 */ /* 0x008fe80000000c00 */
[----:B----4-:R-:W-:Y:S04]  /*0a90*/  STS.128 [R120+0x400], R48 ;  /* 0x0004003078007388 */ /* 0x010fe80000000c00 */
[----:B-----5:R-:W-:Y:S01]  /*0aa0*/  STS.128 [R120+0x600], R52 ;  /* 0x0006003478007388 */ /* 0x020fe20000000c00 */
[----:B------:R-:W-:-:S03]  /*0ab0*/  NOP ;  /* 0x0000000000007918 */ /* 0x000fc60000000000 */
[----:B------:R-:W0:Y:S04]  /*0ac0*/  LDS.128 R20, [R47] ;  /* 0x000000002f147984 */ /* 0x000e280000000c00 */
[----:B------:R-:W1:Y:S04]  /*0ad0*/  LDS.128 R12, [R47+0x10] ;  /* 0x000010002f0c7984 */ /* 0x000e680000000c00 */
[----:B------:R-:W2:Y:S04]  /*0ae0*/  LDS.128 R8, [R47+0x20] ;  /* 0x000020002f087984 */ /* 0x000ea80000000c00 */
[----:B------:R-:W3:Y:S01]  /*0af0*/  LDS.128 R4, [R47+0x30] ;  /* 0x000030002f047984 */ /* 0x000ee20000000c00 */
[----:B0-----:R-:W-:Y:S01]  /*0b00*/  FFMA.FTZ R0, R92, R20, R129 ;  /* 0x000000145c007223 */ /* 0x001fe20000010081 */
[----:B------:R-:W-:Y:S01]  /*0b10*/  FMUL.FTZ R60, R20, UR6 ;  /* 0x00000006143c7c20 */ /* 0x000fe20008410000 */
[----:B------:R-:W-:Y:S01]  /*0b20*/  FMUL.FTZ R61, R21, UR6 ;  /* 0x00000006153d7c20 */ /* 0x000fe20008410000 */
[----:B------:R-:W-:Y:S01]  /*0b30*/  FMUL.FTZ R62, R22, UR6 ;  /* 0x00000006163e7c20 */ /* 0x000fe20008410000 */
[----:B------:R-:W-:Y:S01]  /*0b40*/  FFMA.FTZ R3, R93, R21, R0 ;  /* 0x000000155d037223 */ /* 0x000fe20000010000 */
[----:B------:R-:W-:Y:S01]  /*0b50*/  FMUL.FTZ R63, R23, UR6 ;  /* 0x00000006173f7c20 */ /* 0x000fe20008410000 */
[----:B-1----:R-:W-:Y:S01]  /*0b60*/  FMUL.FTZ R56, R12, UR6 ;  /* 0x000000060c387c20 */ /* 0x002fe20008410000 */
[----:B------:R-:W-:Y:S01]  /*0b70*/  FMUL.FTZ R57, R13, UR6 ;  /* 0x000000060d397c20 */ /* 0x000fe20008410000 */
[----:B------:R-:W-:Y:S01]  /*0b80*/  FFMA.FTZ R0, R94, R22, R3 ;  /* 0x000000165e007223 */ /* 0x000fe20000010003 */
[----:B------:R-:W-:Y:S01]  /*0b90*/  FMUL.FTZ R58, R14, UR6 ;  /* 0x000000060e3a7c20 */ /* 0x000fe20008410000 */
[----:B------:R-:W-:Y:S01]  /*0ba0*/  FMUL.FTZ R59, R15, UR6 ;  /* 0x000000060f3b7c20 */ /* 0x000fe20008410000 */
[----:B--2---:R-:W-:Y:S01]  /*0bb0*/  FMUL.FTZ R52, R8, UR6 ;  /* 0x0000000608347c20 */ /* 0x004fe20008410000 */
[----:B------:R-:W-:Y:S01]  /*0bc0*/  FFMA.FTZ R3, R95, R23, R0 ;  /* 0x000000175f037223 */ /* 0x000fe20000010000 */
[----:B------:R-:W-:Y:S01]  /*0bd0*/  FMUL.FTZ R53, R9, UR6 ;  /* 0x0000000609357c20 */ /* 0x000fe20008410000 */
[----:B------:R-:W-:Y:S01]  /*0be0*/  FMUL.FTZ R54, R10, UR6 ;  /* 0x000000060a367c20 */ /* 0x000fe20008410000 */
[----:B------:R-:W-:Y:S01]  /*0bf0*/  FMUL.FTZ R55, R11, UR6 ;  /* 0x000000060b377c20 */ /* 0x000fe20008410000 */
[----:B------:R-:W-:Y:S01]  /*0c00*/  FFMA.FTZ R0, R88, R12, R3 ;  /* 0x0000000c58007223 */ /* 0x000fe20000010003 */
[----:B---3--:R-:W-:Y:S01]  /*0c10*/  FMUL.FTZ R48, R4, UR6 ;  /* 0x0000000604307c20 */ /* 0x008fe20008410000 */
[----:B------:R-:W-:Y:S01]  /*0c20*/  FMUL.FTZ R49, R5, UR6 ;  /* 0x0000000605317c20 */ /* 0x000fe20008410000 */
[----:B------:R-:W-:Y:S01]  /*0c30*/  FMUL.FTZ R50, R6, UR6 ;  /* 0x0000000606327c20 */ /* 0x000fe20008410000 */
[----:B------:R-:W-:Y:S01]  /*0c40*/  FFMA.FTZ R3, R89, R13, R0 ;  /* 0x0000000d59037223 */ /* 0x000fe20000010000 */
[----:B------:R-:W-:-:S03]  /*0c50*/  FMUL.FTZ R51, R7, UR6 ;  /* 0x0000000607337c20 */ /* 0x000fc60008410000 */
        /* <DEDUP_REMOVED lines=9> */
[----:B------:R-:W-:Y:S01]  /*0cf0*/  FFMA.FTZ R129, R83, R7, R0 ;  /* 0x0000000753817223 */ /* 0x000fe20000010000 */
[----:B------:R-:W-:Y:S06]  /*0d00*/  BAR.SYNC.DEFER_BLOCKING 0x0 ;  /* 0x0000000000007b1d */ /* 0x000fec0000010000 */
[----:B------:R-:W-:Y:S05]  /*0d10*/  BRA.U !UP0, `(.L_x_3101) ;  /* 0x0000006508147547 */ /* 0x000fea000b800000 */
[----:B------:R-:W-:Y:S01]  /*0d20*/  UISETP.NE.AND UP0, UPT, UR16, 0x1, UPT ;  /* 0x000000011000788c */ /* 0x000fe2000bf05270 */
        /* <DEDUP_REMOVED lines=17> */
[----:B------:R-:W-:Y:S01]  /*0e40*/  FADD.FTZ R0, R20, R20 ;  /* 0x0000001414007221 */ /* 0x000fe20000010000 */
[----:B------:R-:W-:Y:S01]  /*0e50*/  FADD.FTZ R30, R21, R21 ;  /* 0x00000015151e7221 */ /* 0x000fe20000010000 */
[----:B------:R-:W-:Y:S01]  /*0e60*/  FADD.FTZ R29, R22, R22 ;  /* 0x00000016161d7221 */ /* 0x000fe20000010000 */
[----:B------:R-:W-:Y:S01]  /*0e70*/  FADD.FTZ R28, R23, R23 ;  /* 0x00000017171c7221 */ /* 0x000fe20000010000 */
[----:B------:R-:W-:-:S02]  /*0e80*/  HFMA2 R79, -RZ, RZ, 0, 0 ;  /* 0x00000000ff4f7431 */ /* 0x000fc400000001ff */
        /* <DEDUP_REMOVED lines=20> */
[----:B------:R-:W-:Y:S01]  /*0fd0*/  ISETP.EQ.AND P1, PT, R125, RZ, P1 ;  /* 0x000000ff7d00720c */ /* 0x000fe20000f22270 */
[----:B------:R-:W-:Y:S01]  /*0fe0*/  FMUL.FTZ R7, R84, R37 ;  /* 0x0000002554077220 */ /* 0x000fe20000410000 */
[----:B------:R-:W-:Y:S01]  /*0ff0*/  FMUL.FTZ R6, R85, R38 ;  /* 0x0000002655067220 */ /* 0x000fe20000410000 */
[----:B------:R-:W-:Y:S01]  /*1000*/  FMUL.FTZ R5, R86, R35 ;  /* 0x0000002356057220 */ /* 0x000fe20000410000 */
[----:B------:R-:W-:Y:S01]  /*1010*/  FMUL.FTZ R4, R87, R36 ;  /* 0x0000002457047220 */ /* 0x000fe20000410000 */
[----:B------:R-:W-:Y:S01]  /*1020*/  FMUL.FTZ R3, R80, R33 ;  /* 0x0000002150037220 */ /* 0x000fe20000410000 */
[----:B------:R-:W-:Y:S01]  /*1030*/  FMUL.FTZ R2, R81, R34 ;  /* 0x0000002251027220 */ /* 0x000fe20000410000 */
[----:B------:R-:W0:Y:S01]  /*1040*/  LDCU UR40, c[0x0][0x394] ;  /* 0x00007280ff2877ac */ /* 0x000e220008000800 */
[----:B------:R-:W1:Y:S01]  /*1050*/  LDCU UR41, c[0x0][0x38c] ;  /* 0x00007180ff2977ac */ /* 0x000e620008000800 */
[----:B------:R-:W2:Y:S01]  /*1060*/  LDCU.64 UR32, c[0x0][0x3e0] ;  /* 0x00007c00ff2077ac */ /* 0x000ea20008000a00 */
[----:B------:R-:W3:Y:S01]  /*1070*/  LDCU.64 UR34, c[0x0][0x3c0] ;  /* 0x00007800ff2277ac */ /* 0x000ee20008000a00 */
[----:B------:R-:W4:Y:S01]  /*1080*/  LDCU.64 UR36, c[0x0][0x440] ;  /* 0x00008800ff2477ac */ /* 0x000f220008000a00 */
[----:B------:R-:W0:Y:S01]  /*1090*/  LDCU.64 UR38, c[0x0][0x3a8] ;  /* 0x00007500ff2677ac */ /* 0x000e220008000a00 */
[----:B------:R-:W-:-:S05]  /*10a0*/  UMOV UR8, URZ ;  /* 0x000000ff00087c82 */ /* 0x000fca0008000000 */
.L_x_3135:
[----:B------:R-:W-:Y:S01]  /*10b0*/  UMOV UR26, UR12 ;  /* 0x0000000c001a7c82 */ /* 0x000fe20008000000 */
[----:B------:R-:W-:Y:S02]  /*10c0*/  UMOV UR27, UR17 ;  /* 0x00000011001b7c82 */ /* 0x000fe40008000000 */
[----:B0-----:R-:W-:-:S04]  /*10d0*/  UIMAD.WIDE.U32 UR26, UR8, UR38, UR26 ;  /* 0x00000026081a72a5 */ /* 0x001fc8000f8e001a */
[----:B------:R-:W-:Y:S02]  /*10e0*/  UIMAD UR27, UR8, UR39, UR27 ;  /* 0x00000027081b72a4 */ /* 0x000fe4000f8e021b */
[----:B----4-:R-:W-:-:S04]  /*10f0*/  ULEA UR28, UP0, UR26, UR36, 0x3 ;  /* 0x000000241a1c7291 */ /* 0x010fc8000f8018ff */
[----:B------:R-:W-:Y:S02]  /*1100*/  ULEA.HI.X UR26, UR26, UR37, UR27, 0x3, UP0 ;  /* 0x000000251a1a7291 */ /* 0x000fe400080f1c1b */
[----:B------:R-:W-:-:S04]  /*1110*/  MOV R100, UR28 ;  /* 0x0000001c00647c02 */ /* 0x000fc80008000f00 */
[----:B------:R-:W-:-:S06]  /*1120*/  MOV R101, UR26 ;  /* 0x0000001a00657c02 */ /* 0x000fcc0008000f00 */
[----:B------:R-:W4:Y:S01]  /*1130*/  LDG.E.64 R100, desc[UR24][R100.64] ;  /* 0x0000001864647981 */ /* 0x000f22000c1e1b00 */
[----:B---3--:R-:W-:Y:S02]  /*1140*/  UIMAD.WIDE.U32 UR26, UR8, UR34, URZ ;  /* 0x00000022081a72a5 */ /* 0x008fe4000f8e00ff */
[----:B--2---:R-:W-:Y:S02]  /*1150*/  UIMAD.WIDE.U32 UR28, UR8, UR32, URZ ;  /* 0x00000020081c72a5 */ /* 0x004fe4000f8e00ff */
[----:B------:R-:W-:Y:S02]  /*1160*/  UIMAD UR31, UR8, UR35, UR27 ;  /* 0x00000023081f72a4 */ /* 0x000fe4000f8e021b */
[----:B------:R-:W-:Y:S02]  /*1170*/  UIMAD UR27, UR8, UR33, UR29 ;  /* 0x00000021081b72a4 */ /* 0x000fe4000f8e021d */
[----:B------:R-:W-:Y:S02]  /*1180*/  ULEA UR42, UP0, UR26, UR11, 0x3 ;  /* 0x0000000b1a2a7291 */ /* 0x000fe4000f8018ff */
[----:B------:R-:W-:-:S02]  /*1190*/  ULEA UR29, UP1, UR28, UR10, 0x3 ;  /* 0x0000000a1c1d7291 */ /* 0x000fc4000f8218ff */
[----:B------:R-:W-:Y:S02]  /*11a0*/  ULEA.HI.X UR26, UR26, UR15, UR31, 0x3, UP0 ;  /* 0x0000000f1a1a7291 */ /* 0x000fe400080f1c1f */
[----:B------:R-:W-:Y:S01]  /*11b0*/  ULEA.HI.X UR28, UR28, UR14, UR27, 0x3, UP1 ;  /* 0x0000000e1c1c7291 */ /* 0x000fe200088f1c1b */
[----:B------:R-:W-:Y:S02]  /*11c0*/  MOV R96, UR42 ;  /* 0x0000002a00607c02 */ /* 0x000fe40008000f00 */
[----:B------:R-:W-:Y:S02]  /*11d0*/  MOV R98, UR29 ;  /* 0x0000001d00627c02 */ /* 0x000fe40008000f00 */
[----:B------:R-:W-:Y:S02]  /*11e0*/  MOV R97, UR26 ;  /* 0x0000001a00617c02 */ /* 0x000fe40008000f00 */
        /* <DEDUP_REMOVED lines=10> */
[----:B----4-:R-:W-:Y:S02]  /*1290*/  R2UR UR29, R101 ;  /* 0x00000000651d72ca */ /* 0x010fe400000e0000 */
[----:B------:R-:W-:-:S11]  /*12a0*/  R2UR UR28, R100 ;  /* 0x00000000641c72ca */ /* 0x000fd600000e0000 */
[----:B------:R-:W-:Y:S01]  /*12b0*/  FMUL.FTZ R101, R45, UR29 ;  /* 0x0000001d2d657c20 */ /* 0x000fe20008410000 */
[----:B------:R-:W-:-:S03]  /*12c0*/  FMUL.FTZ R100, R31, UR29 ;  /* 0x0000001d1f647c20 */ /* 0x000fc60008410000 */
[----:B------:R-:W-:Y:S01]  /*12d0*/  FMUL.RZ R102, R101, 0.15915493667125701904 ;  /* 0x3e22f98365667820 */ /* 0x000fe2000040c000 */
[----:B------:R-:W-:Y:S01]  /*12e0*/  FMUL.FTZ R101, R46, UR29 ;  /* 0x0000001d2e657c20 */ /* 0x000fe20008410000 */
[----:B------:R-:W-:Y:S01]  /*12f0*/  FMUL.RZ R112, R100, 0.15915493667125701904 ;  /* 0x3e22f98364707820 */ /* 0x000fe2000040c000 */
[----:B------:R-:W-:Y:S01]  /*1300*/  MOV R100, UR28 ;  /* 0x0000001c00647c02 */ /* 0x000fe20008000f00 */
[----:B------:R-:W-:Y:S01]  /*1310*/  MUFU.SIN R117, R102 ;  /* 0x0000006600757308 */ /* 0x000fe20000000400 */
[----:B------:R-:W-:Y:S01]  /*1320*/  FMUL.RZ R104, R101, 0.15915493667125701904 ;  /* 0x3e22f98365687820 */ /* 0x000fe2000040c000 */
[----:B------:R-:W-:Y:S02]  /*1330*/  FMUL.FTZ R101, R43, UR29 ;  /* 0x0000001d2b657c20 */ /* 0x000fe40008410000 */
[----:B------:R-:W-:Y:S02]  /*1340*/  FMUL.FTZ R100, R100, 1.4426950216293334961 ;  /* 0x3fb8aa3b64647820 */ /* 0x000fe40000410000 */
[----:B------:R-:W-:Y:S01]  /*1350*/  FMUL.RZ R106, R101, 0.15915493667125701904 ;  /* 0x3e22f983656a7820 */ /* 0x000fe2000040c000 */
[----:B------:R-:W-:Y:S01]  /*1360*/  FMUL.FTZ R101, R44, UR29 ;  /* 0x0000001d2c657c20 */ /* 0x000fe20008410000 */
[----:B------:R3:W-:Y:S01]  /*1370*/  MUFU.COS R103, R102 ;  /* 0x0000006600677308 */ /* 0x0007e20000000000 */
[----:B------:R-:W-:-:S02]  /*1380*/  FMUL.FTZ R114, R40, R100 ;  /* 0x0000006428727220 */ /* 0x000fc40000410000 */
[----:B------:R-:W-:Y:S01]  /*1390*/  FMUL.RZ R108, R101, 0.15915493667125701904 ;  /* 0x3e22f983656c7820 */ /* 0x000fe2000040c000 */
[----:B------:R-:W-:-:S04]  /*13a0*/  FMUL.FTZ R101, R41, UR29 ;  /* 0x0000001d29657c20 */ /* 0x000fc80008410000 */
[----:B------:R-:W-:Y:S01]  /*13b0*/  MUFU.SIN R105, R104 ;  /* 0x0000006800697308 */ /* 0x000fe20000000400 */
[----:B---3--:R-:W-:Y:S01]  /*13c0*/  FMUL.RZ R102, R101, 0.15915493667125701904 ;  /* 0x3e22f98365667820 */ /* 0x008fe2000040c000 */
[----:B------:R-:W-:-:S06]  /*13d0*/  FMUL.FTZ R101, R42, UR29 ;  /* 0x0000001d2a657c20 */ /* 0x000fcc0008410000 */
[----:B-1----:R3:W4:Y:S08]  /*13e0*/  MUFU.COS R107, R104 ;  /* 0x00000068006b7308 */ /* 0x0027300000000000 */
[----:B------:R-:W-:Y:S01]  /*13f0*/  MUFU.SIN R109, R106 ;  /* 0x0000006a006d7308 */ /* 0x000fe20000000400 */
[----:B---3--:R-:W-:Y:S01]  /*1400*/  FMUL.RZ R104, R101, 0.15915493667125701904 ;  /* 0x3e22f98365687820 */ /* 0x008fe2000040c000 */
[----:B------:R-:W-:-:S06]  /*1410*/  FMUL.FTZ R101, R39, UR29 ;  /* 0x0000001d27657c20 */ /* 0x000fcc0008410000 */
[----:B------:R3:W5:Y:S08]  /*1420*/  MUFU.COS R173, R106 ;  /* 0x0000006a00ad7308 */ /* 0x0007700000000000 */
        /* <DEDUP_REMOVED lines=23> */
[----:B------:R3:W1:Y:S08]  /*15a0*/  MUFU.COS R116, R102 ;  /* 0x0000006600747308 */ /* 0x0006700000000000 */
[----:B------:R-:W-:Y:S01]  /*15b0*/  MUFU.SIN R133, R104 ;  /* 0x0000006800857308 */ /* 0x000fe20000000400 */
[----:B---3--:R-:W-:Y:S01]  /*15c0*/  FMUL.RZ R102, R101, 0.15915493667125701904 ;  /* 0x3e22f98365667820 */ /* 0x008fe2000040c000 */
[----:B------:R-:W-:-:S04]  /*15d0*/  FMUL.FTZ R101, R34, UR29 ;  /* 0x0000001d22657c20 */ /* 0x000fc80008410000 */
[----:B------:R-:W-:Y:S01]  /*15e0*/  FMUL.RZ R110, R101, 0.15915493667125701904 ;  /* 0x3e22f983656e7820 */ /* 0x000fe2000040c000 */
[----:B------:R-:W-:Y:S01]  /*15f0*/  FMUL.FTZ R101, R32, UR29 ;  /* 0x0000001d20657c20 */ /* 0x000fe20008410000 */
[----:B------:R-:W-:Y:S03]  /*1600*/  MUFU.SIN R137, R102 ;  /* 0x0000006600897308 */ /* 0x000fe60000000400 */
[----:B------:R-:W-:Y:S01]  /*1610*/  FMUL.RZ R149, R101, 0.15915493667125701904 ;  /* 0x3e22f98365957820 */ /* 0x000fe2000040c000 */
[----:B------:R-:W-:-:S04]  /*1620*/  FMUL.FTZ R101, R46, R100 ;  /* 0x000000642e657220 */ /* 0x000fc80000410000 */
[----:B------:R2:W-:Y:S08]  /*1630*/  MUFU.COS R153, R102 ;  /* 0x0000006600997308 */ /* 0x0005f00000000000 */
[----:B------:R3:W4:Y:S01]  /*1640*/  MUFU.EX2 R174, R101 ;  /* 0x0000006500ae7308 */ /* 0x0007220000000800 */
[----:B--2---:R-:W-:-:S03]  /*1650*/  FMUL.FTZ R102, R96, R99 ;  /* 0x0000006360667220 */ /* 0x004fc60000410000 */
[----:B------:R2:W0:Y:S01]  /*1660*/  MUFU.COS R159, R104 ;  /* 0x00000068009f7308 */ /* 0x0004220000000000 */
[----:B---3--:R-:W-:Y:S01]  /*1670*/  FMUL.FTZ R101, R97, R99 ;  /* 0x0000006361657220 */ /* 0x008fe20000410000 */
[----:B------:R-:W-:Y:S01]  /*1680*/  FMUL.FTZ R99, R37, R100 ;  /* 0x0000006425637220 */ /* 0x000fe20000410000 */
[----:B------:R-:W-:-:S05]  /*1690*/  FFMA.FTZ R97, R97, R98, R102 ;  /* 0x0000006261617223 */ /* 0x000fca0000010066 */
[----:B------:R-:W-:Y:S01]  /*16a0*/  MUFU.SIN R135, R106 ;  /* 0x0000006a00877308 */ /* 0x000fe20000000400 */
[----:B--2---:R-:W-:Y:S01]  /*16b0*/  FMUL.FTZ R104, R43, R100 ;  /* 0x000000642b687220 */ /* 0x004fe20000410000 */
[----:B------:R-:W-:Y:S01]  /*16c0*/  FFMA.FTZ R101, R96, R98, -R101 ;  /* 0x0000006260657223 */ /* 0x000fe20000010865 */
[-C--:B------:R-:W-:Y:S01]  /*16d0*/  FMUL.FTZ R98, R38, R100.reuse ;  /* 0x0000006426627220 */ /* 0x080fe20000410000 */
[-C--:B------:R-:W-:Y:S01]  /*16e0*/  FMUL.FTZ R96, R45, R100.reuse ;  /* 0x000000642d607220 */ /* 0x080fe20000410000 */
[C---:B----4-:R-:W-:Y:S01]  /*16f0*/  FMUL.FTZ R176, R174.reuse, R107 ;  /* 0x0000006baeb07220 */ /* 0x050fe20000410000 */
[----:B------:R-:W-:Y:S01]  /*1700*/  FMUL.FTZ R174, R174, R105 ;  /* 0x00000069aeae7220 */ /* 0x000fe20000410000 */
[-C--:B------:R-:W-:Y:S01]  /*1710*/  FMUL.FTZ R102, R35, R100.reuse ;  /* 0x0000006423667220 */ /* 0x080fe20000410000 */
[----:B------:R2:W-:Y:S01]  /*1720*/  MUFU.COS R157, R106 ;  /* 0x0000006a009d7308 */ /* 0x0005e20000000000 */
[-C--:B------:R-:W-:Y:S01]  /*1730*/  FMUL.FTZ R105, R34, R100.reuse ;  /* 0x0000006422697220 */ /* 0x080fe20000410000 */
[-C--:B------:R-:W-:Y:S01]  /*1740*/  FMUL.FTZ R192, R0, R101.reuse ;  /* 0x0000006500c07220 */ /* 0x080fe20000410000 */
[-C--:B------:R-:W-:Y:S01]  /*1750*/  FMUL.FTZ R145, R30, R101.reuse ;  /* 0x000000651e917220 */ /* 0x080fe20000410000 */
[-C--:B------:R-:W-:Y:S01]  /*1760*/  FMUL.FTZ R144, R29, R101.reuse ;  /* 0x000000651d907220 */ /* 0x080fe20000410000 */
[-C--:B------:R-:W-:Y:S01]  /*1770*/  FMUL.FTZ R143, R28, R101.reuse ;  /* 0x000000651c8f7220 */ /* 0x080fe20000410000 */
[-C--:B------:R-:W-:Y:S01]  /*1780*/  FMUL.FTZ R142, R27, R101.reuse ;  /* 0x000000651b8e7220 */ /* 0x080fe20000410000 */
[-C--:B------:R-:W-:Y:S01]  /*1790*/  FMUL.FTZ R140, R25, R101.reuse ;  /* 0x00000065198c7220 */ /* 0x080fe20000410000 */
[----:B------:R-:W5:Y:S01]  /*17a0*/  MUFU.EX2 R104, R104 ;  /* 0x0000006800687308 */ /* 0x000f620000000800 */
[-C--:B--2---:R-:W-:Y:S01]  /*17b0*/  FMUL.FTZ R106, R44, R100.reuse ;  /* 0x000000642c6a7220 */ /* 0x084fe20000410000 */
[-C--:B------:R-:W-:Y:S01]  /*17c0*/  FMUL.FTZ R138, R23, R101.reuse ;  /* 0x00000065178a7220 */ /* 0x080fe20000410000 */
[-C--:B------:R-:W-:Y:S01]  /*17d0*/  FMUL.FTZ R136, R21, R101.reuse ;  /* 0x0000006515887220 */ /* 0x080fe20000410000 */
[----:B------:R-:W1:Y:S01]  /*17e0*/  MUFU.EX2 R99, R99 ;  /* 0x0000006300637308 */ /* 0x000e620000000800 */
[-C--:B------:R-:W-:Y:S01]  /*17f0*/  FMUL.FTZ R132, R19, R101.reuse ;  /* 0x0000006513847220 */ /* 0x080fe20000410000 */
[----:B------:R-:W-:Y:S01]  /*1800*/  FMUL.FTZ R130, R17, R101 ;  /* 0x0000006511827220 */ /* 0x000fe20000410000 */
[-C--:B------:R-:W-:Y:S01]  /*1810*/  FMUL.FTZ R191, R0, -R97.reuse ;  /* 0x8000006100bf7220 */ /* 0x080fe20000410000 */
[----:B------:R-:W2:Y:S01]  /*1820*/  MUFU.EX2 R106, R106 ;  /* 0x0000006a006a7308 */ /* 0x000ea20000000800 */
[-C--:B------:R-:W-:Y:S01]  /*1830*/  FMUL.FTZ R175, R30, -R97.reuse ;  /* 0x800000611eaf7220 */ /* 0x080fe20000410000 */
[-C--:B------:R-:W-:Y:S01]  /*1840*/  FMUL.FTZ R177, R29, -R97.reuse ;  /* 0x800000611db17220 */ /* 0x080fe20000410000 */
[-C--:B------:R-:W-:Y:S01]  /*1850*/  FMUL.FTZ R178, R28, -R97.reuse ;  /* 0x800000611cb27220 */ /* 0x080fe20000410000 */
[----:B------:R-:W0:Y:S01]  /*1860*/  MUFU.EX2 R98, R98 ;  /* 0x0000006200627308 */ /* 0x000e220000000800 */
[----:B------:R-:W-:Y:S01]  /*1870*/  FMUL.FTZ R179, R27, -R97 ;  /* 0x800000611bb37220 */ /* 0x000fe20000410000 */
[C---:B-----5:R-:W-:Y:S01]  /*1880*/  FMUL.FTZ R173, R104.reuse, R173 ;  /* 0x000000ad68ad7220 */ /* 0x060fe20000410000 */
[----:B------:R-:W-:Y:S01]  /*1890*/  FMUL.FTZ R172, R104, R109 ;  /* 0x0000006d68ac7220 */ /* 0x000fe20000410000 */
[----:B------:R-:W3:Y:S01]  /*18a0*/  MUFU.EX2 R96, R96 ;  /* 0x0000006000607308 */ /* 0x000ee20000000800 */
[----:B------:R-:W-:Y:S01]  /*18b0*/  FMUL.FTZ R104, R33, R100 ;  /* 0x0000006421687220 */ /* 0x000fe20000410000 */
[C---:B-1----:R-:W-:Y:S01]  /*18c0*/  FMUL.FTZ R161, R99.reuse, R116 ;  /* 0x0000007463a17220 */ /* 0x042fe20000410000 */
[----:B------:R-:W-:Y:S01]  /*18d0*/  FMUL.FTZ R160, R99, R160 ;  /* 0x000000a063a07220 */ /* 0x000fe20000410000 */
[----:B------:R-:W-:Y:S01]  /*18e0*/  MUFU.SIN R154, R108 ;  /* 0x0000006c009a7308 */ /* 0x000fe20000000400 */
[-C--:B------:R-:W-:Y:S01]  /*18f0*/  FMUL.FTZ R99, R36, R100.reuse ;  /* 0x0000006424637220 */ /* 0x080fe20000410000 */
[C---:B--2---:R-:W-:Y:S01]  /*1900*/  FMUL.FTZ R171, R106.reuse, R171 ;  /* 0x000000ab6aab7220 */ /* 0x044fe20000410000 */
[----:B------:R-:W-:Y:S01]  /*1910*/  FMUL.FTZ R170, R106, R111 ;  /* 0x0000006f6aaa7220 */ /* 0x000fe20000410000 */
[-C--:B------:R-:W-:Y:S01]  /*1920*/  FMUL.FTZ R106, R31, R100.reuse ;  /* 0x000000641f6a7220 */ /* 0x080fe20000410000 */
[----:B------:R-:W-:Y:S01]  /*1930*/  FMUL.FTZ R180, R26, -R97 ;  /* 0x800000611ab47220 */ /* 0x000fe20000410000 */
[C---:B0-----:R-:W-:Y:S01]  /*1940*/  FMUL.FTZ R159, R98.reuse, R159 ;  /* 0x0000009f629f7220 */ /* 0x041fe20000410000 */
[----:B------:R-:W-:Y:S01]  /*1950*/  FMUL.FTZ R158, R98, R133 ;  /* 0x00000085629e7220 */ /* 0x000fe20000410000 */
[----:B------:R0:W-:Y:S01]  /*1960*/  MUFU.COS R118, R108 ;  /* 0x0000006c00767308 */ /* 0x0001e20000000000 */
[----:B------:R-:W-:Y:S01]  /*1970*/  MOV R98, UR26 ;  /* 0x0000001a00627c02 */ /* 0x000fe20008000f00 */
[----:B------:R-:W-:Y:S01]  /*1980*/  UMOV UR26, 0x400 ;  /* 0x00000400001a7882 */ /* 0x000fe20000000000 */
[----:B---3--:R-:W-:Y:S01]  /*1990*/  FMUL.FTZ R116, R96, R103 ;  /* 0x0000006760747220 */ /* 0x008fe20000410000 */
[----:B------:R-:W-:Y:S01]  /*19a0*/  ULEA UR27, UR27, UR26, 0x18 ;  /* 0x0000001a1b1b7291 */ /* 0x000fe2000f8ec0ff */
[----:B------:R-:W-:Y:S01]  /*19b0*/  IADD3 R98, PT, PT, R98, UR8, RZ ;  /* 0x0000000862627c10 */ /* 0x000fe2000fffe0ff */
[----:B------:R-:W-:Y:S01]  /*19c0*/  FMUL.FTZ R117, R96, R117 ;  /* 0x0000007560757220 */ /* 0x000fe20000410000 */
[----:B------:R-:W-:Y:S01]  /*19d0*/  @P0 IADD3 R98, PT, PT, R126, 0x200, RZ ;  /* 0x000002007e620810 */ /* 0x000fe20007ffe0ff */
[----:B------:R-:W-:Y:S01]  /*19e0*/  MUFU.SIN R150, R110 ;  /* 0x0000006e00967308 */ /* 0x000fe20000000400 */
[-C--:B0-----:R-:W-:Y:S01]  /*19f0*/  FMUL.FTZ R108, R41, R100.reuse ;  /* 0x00000064296c7220 */ /* 0x081fe20000410000 */
[----:B------:R-:W-:Y:S01]  /*1a00*/  FMUL.FTZ R133, R20, R101 ;  /* 0x0000006514857220 */ /* 0x000fe20000410000 */
[----:B------:R-:W-:Y:S01]  /*1a10*/  LEA R98, R98, UR27, 0x3 ;  /* 0x0000001b62627c11 */ /* 0x000fe2000f8e18ff */
[-C--:B------:R-:W-:Y:S01]  /*1a20*/  FMUL.FTZ R181, R25, -R97.reuse ;  /* 0x8000006119b57220 */ /* 0x080fe20000410000 */
[-C--:B------:R-:W-:Y:S01]  /*1a30*/  FMUL.FTZ R182, R24, -R97.reuse ;  /* 0x8000006118b67220 */ /* 0x080fe20000410000 */
[-C--:B------:R-:W-:Y:S01]  /*1a40*/  FMUL.FTZ R183, R23, -R97.reuse ;  /* 0x8000006117b77220 */ /* 0x080fe20000410000 */
[-C--:B------:R-:W-:Y:S01]  /*1a50*/  FMUL.FTZ R184, R22, -R97.reuse ;  /* 0x8000006116b87220 */ /* 0x080fe20000410000 */
[----:B------:R0:W1:Y:S01]  /*1a60*/  MUFU.COS R128, R110 ;  /* 0x0000006e00807308 */ /* 0x0000620000000000 */
[----:B------:R2:W-:Y:S01]  /*1a70*/  STS.64 [R98+0x3590], R116 ;  /* 0x0035907462007388 */ /* 0x0005e20000000a00 */
[-C--:B------:R-:W-:Y:S01]  /*1a80*/  FMUL.FTZ R185, R21, -R97.reuse ;  /* 0x8000006115b97220 */ /* 0x080fe20000410000 */
[-C--:B------:R-:W-:Y:S01]  /*1a90*/  FMUL.FTZ R186, R20, -R97.reuse ;  /* 0x8000006114ba7220 */ /* 0x080fe20000410000 */
[-C--:B------:R-:W-:Y:S01]  /*1aa0*/  FMUL.FTZ R187, R19, -R97.reuse ;  /* 0x8000006113bb7220 */ /* 0x080fe20000410000 */
[-C--:B------:R-:W-:Y:S01]  /*1ab0*/  FMUL.FTZ R188, R18, -R97.reuse ;  /* 0x8000006112bc7220 */ /* 0x080fe20000410000 */
[-C--:B------:R-:W-:Y:S01]  /*1ac0*/  FMUL.FTZ R189, R17, -R97.reuse ;  /* 0x8000006111bd7220 */ /* 0x080fe20000410000 */
[----:B------:R-:W-:Y:S01]  /*1ad0*/  FMUL.FTZ R190, R16, -R97 ;  /* 0x8000006110be7220 */ /* 0x000fe20000410000 */
[----:B------:R-:W-:Y:S01]  /*1ae0*/  MUFU.SIN R139, R112 ;  /* 0x00000070008b7308 */ /* 0x000fe20000000400 */
[----:B0-----:R-:W-:-:S07]  /*1af0*/  FMUL.FTZ R110, R42, R100 ;  /* 0x000000642a6e7220 */ /* 0x001fce0000410000 */
[----:B------:R0:W3:Y:S08]  /*1b00*/  MUFU.COS R141, R112 ;  /* 0x00000070008d7308 */ /* 0x0000f00000000000 */
[----:B------:R-:W-:Y:S01]  /*1b10*/  MUFU.SIN R147, R149 ;  /* 0x0000009500937308 */ /* 0x000fe20000000400 */
[-C--:B0-----:R-:W-:Y:S01]  /*1b20*/  FMUL.FTZ R112, R39, R100.reuse ;  /* 0x0000006427707220 */ /* 0x081fe20000410000 */
[----:B------:R-:W-:-:S06]  /*1b30*/  FMUL.FTZ R100, R32, R100 ;  /* 0x0000006420647220 */ /* 0x000fcc0000410000 */
[----:B------:R-:W0:Y:S08]  /*1b40*/  MUFU.COS R149, R149 ;  /* 0x0000009500957308 */ /* 0x000e300000000000 */
[----:B------:R-:W4:Y:S04]  /*1b50*/  MUFU.EX2 R114, R114 ;  /* 0x0000007200727308 */ /* 0x000f280000000800 */
[----:B------:R-:W5:Y:S04]  /*1b60*/  MUFU.EX2 R104, R104 ;  /* 0x0000006800687308 */ /* 0x000f680000000800 */
[----:B------:R-:W1:Y:S04]  /*1b70*/  MUFU.EX2 R105, R105 ;  /* 0x0000006900697308 */ /* 0x000e680000000800 */
[----:B------:R-:W3:Y:S01]  /*1b80*/  MUFU.EX2 R106, R106 ;  /* 0x0000006a006a7308 */ /* 0x000ee20000000800 */
[C---:B----4-:R-:W-:Y:S01]  /*1b90*/  FMUL.FTZ R162, R114.reuse, R131 ;  /* 0x0000008372a27220 */ /* 0x050fe20000410000 */
[----:B------:R-:W-:-:S02]  /*1ba0*/  FMUL.FTZ R163, R114, R163 ;  /* 0x000000a372a37220 */ /* 0x000fc40000410000 */
[----:B------:R-:W4:Y:S01]  /*1bb0*/  MUFU.EX2 R108, R108 ;  /* 0x0000006c006c7308 */ /* 0x000f220000000800 */
[----:B------:R-:W-:Y:S01]  /*1bc0*/  FMUL.FTZ R131, R18, R101 ;  /* 0x0000006512837220 */ /* 0x000fe20000410000 */
[C---:B-----5:R-:W-:Y:S01]  /*1bd0*/  FMUL.FTZ R152, R104.reuse, R137 ;  /* 0x0000008968987220 */ /* 0x060fe20000410000 */
[----:B------:R-:W-:Y:S01]  /*1be0*/  FMUL.FTZ R153, R104, R153 ;  /* 0x0000009968997220 */ /* 0x000fe20000410000 */
[----:B------:R-:W5:Y:S01]  /*1bf0*/  MUFU.EX2 R110, R110 ;  /* 0x0000006e006e7308 */ /* 0x000f620000000800 */
[-C--:B------:R-:W-:Y:S01]  /*1c00*/  FMUL.FTZ R137, R22, R101.reuse ;  /* 0x0000006516897220 */ /* 0x080fe20000410000 */
[C---:B-1----:R-:W-:Y:S01]  /*1c10*/  FMUL.FTZ R151, R105.reuse, R128 ;  /* 0x0000008069977220 */ /* 0x042fe20000410000 */
[----:B------:R-:W-:Y:S01]  /*1c20*/  FMUL.FTZ R150, R105, R150 ;  /* 0x0000009669967220 */ /* 0x000fe20000410000 */
[----:B------:R-:W1:Y:S01]  /*1c30*/  MUFU.EX2 R112, R112 ;  /* 0x0000007000707308 */ /* 0x000e620000000800 */
[----:B------:R-:W-:Y:S01]  /*1c40*/  FMUL.FTZ R128, R16, R101 ;  /* 0x0000006510807220 */ /* 0x000fe20000410000 */
[C---:B---3--:R-:W-:Y:S01]  /*1c50*/  FMUL.FTZ R148, R106.reuse, R141 ;  /* 0x0000008d6a947220 */ /* 0x048fe20000410000 */
[----:B------:R-:W-:Y:S01]  /*1c60*/  FMUL.FTZ R146, R106, R139 ;  /* 0x0000008b6a927220 */ /* 0x000fe20000410000 */
[----:B------:R-:W3:Y:S01]  /*1c70*/  MUFU.EX2 R102, R102 ;  /* 0x0000006600667308 */ /* 0x000ee20000000800 */
[----:B------:R-:W-:Y:S01]  /*1c80*/  FMUL.FTZ R141, R26, R101 ;  /* 0x000000651a8d7220 */ /* 0x000fe20000410000 */
[C---:B----4-:R-:W-:Y:S01]  /*1c90*/  FMUL.FTZ R169, R108.reuse, R169 ;  /* 0x000000a96ca97220 */ /* 0x050fe20000410000 */
[----:B------:R-:W-:Y:S01]  /*1ca0*/  FMUL.FTZ R168, R108, R113 ;  /* 0x000000716ca87220 */ /* 0x000fe20000410000 */
[----:B------:R-:W4:Y:S01]  /*1cb0*/  MUFU.EX2 R99, R99 ;  /* 0x0000006300637308 */ /* 0x000f220000000800 */
[----:B------:R-:W-:Y:S01]  /*1cc0*/  FMUL.FTZ R139, R24, R101 ;  /* 0x00000065188b7220 */ /* 0x000fe20000410000 */
[C---:B-----5:R-:W-:Y:S01]  /*1cd0*/  FMUL.FTZ R167, R110.reuse, R167 ;  /* 0x000000a76ea77220 */ /* 0x060fe20000410000 */
[----:B------:R-:W-:Y:S01]  /*1ce0*/  FMUL.FTZ R166, R110, R115 ;  /* 0x000000736ea67220 */ /* 0x000fe20000410000 */
[----:B------:R-:W0:Y:S01]  /*1cf0*/  MUFU.EX2 R100, R100 ;  /* 0x0000006400647308 */ /* 0x000e220000000800 */
[C---:B-1----:R-:W-:Y:S01]  /*1d00*/  FMUL.FTZ R165, R112.reuse, R165 ;  /* 0x000000a570a57220 */ /* 0x042fe20000410000 */
[----:B------:R-:W-:Y:S01]  /*1d10*/  FMUL.FTZ R164, R112, R119 ;  /* 0x0000007770a47220 */ /* 0x000fe20000410000 */
[C---:B---3--:R-:W-:Y:S01]  /*1d20*/  FMUL.FTZ R157, R102.reuse, R157 ;  /* 0x0000009d669d7220 */ /* 0x048fe20000410000 */
[----:B------:R-:W-:Y:S01]  /*1d30*/  FMUL.FTZ R156, R102, R135 ;  /* 0x00000087669c7220 */ /* 0x000fe20000410000 */
[C---:B----4-:R-:W-:Y:S01]  /*1d40*/  FMUL.FTZ R155, R99.reuse, R118 ;  /* 0x00000076639b7220 */ /* 0x050fe20000410000 */
[----:B------:R-:W-:Y:S01]  /*1d50*/  FMUL.FTZ R154, R99, R154 ;  /* 0x0000009a639a7220 */ /* 0x000fe20000410000 */
[C---:B0-----:R-:W-:Y:S01]  /*1d60*/  FMUL.FTZ R149, R100.reuse, R149 ;  /* 0x0000009564957220 */ /* 0x041fe20000410000 */
[----:B------:R-:W-:Y:S01]  /*1d70*/  FMUL.FTZ R147, R100, R147 ;  /* 0x0000009364937220 */ /* 0x000fe20000410000 */
[----:B------:R-:W-:Y:S06]  /*1d80*/  BAR.SYNC.DEFER_BLOCKING 0x0 ;  /* 0x0000000000007b1d */ /* 0x000fec0000010000 */
[----:B--2---:R-:W-:Y:S05]  /*1d90*/  @P2 BRA `(.L_x_3103) ;  /* 0x0000000000242947 */ /* 0x004fea0003800000 */
        /* <DEDUP_REMOVED lines=9> */
.L_x_3103:
[----:B------:R-:W-:-:S06]  /*1e30*/  LEA R134, R126, UR27, 0x3 ;  /* 0x0000001b7e867c11 */ /* 0x000fcc000f8e18ff */
[----:B------:R-:W0:Y:S02]  /*1e40*/  LDS.64 R134, [R134+0x4598] ;  /* 0x0045980086867984 */ /* 0x000e240000000a00 */
.L_x_3104:
[----:B------:R-:W-:Y:S05]  /*1e50*/  BSYNC.RECONVERGENT B0 ;  /* 0x0000000000007941 */ /* 0x000fea0003800200 */
.L_x_3102:
        /* <DEDUP_REMOVED lines=8> */
[----:B------:R-:W-:Y:S01]  /*1ee0*/  FFMA.FTZ R101, R15, R176, -R98 ;  /* 0x000000b00f657223 */ /* 0x000fe20000010862 */
[----:B--2---:R-:W-:-:S04]  /*1ef0*/  @P1 IMAD R96, R96, R97, UR8 ;  /* 0x0000000860601e24 */ /* 0x004fc8000f8e0261 */
[----:B------:R-:W-:-:S04]  /*1f00*/  @P1 IMAD.WIDE R96, R96, R99, UR4 ;  /* 0x0000000460601e25 */ /* 0x000fc8000f8e0263 */
[----:B------:R-:W-:Y:S01]  /*1f10*/  FMUL.FTZ R99, R15, R174 ;  /* 0x000000ae0f637220 */ /* 0x000fe20000410000 */
[----:B------:R-:W-:-:S03]  /*1f20*/  FADD.FTZ R101, R14, R101 ;  /* 0x000000650e657221 */ /* 0x000fc60000010000 */
[----:B------:R-:W-:Y:S01]  /*1f30*/  FFMA.FTZ R99, RZ, R176, R99 ;  /* 0x000000b0ff637223 */ /* 0x000fe20000010063 */
[----:B------:R-:W-:Y:S01]  /*1f40*/  FMUL.FTZ R100, R172, R101 ;  /* 0x00000065ac647220 */ /* 0x000fe20000410000 */
[----:B------:R2:W5:Y:S01]  /*1f50*/  @P1 LDG.E.128 R112, desc[UR24][R96.64] ;  /* 0x0000001860701981 */ /* 0x000562000c1e1d00 */
[----:B------:R-:W-:Y:S01]  /*1f60*/  ISETP.GT.U32.AND P2, PT, R126, 0x1f, PT ;  /* 0x0000001f7e00780c */ /* 0x000fe20003f44070 */
[----:B------:R-:W-:-:S04]  /*1f70*/  FADD.FTZ R99, RZ, R99 ;  /* 0x00000063ff637221 */ /* 0x000fc80000010000 */
[-C--:B------:R-:W-:Y:S01]  /*1f80*/  FMUL.FTZ R98, R172, R99.reuse ;  /* 0x00000063ac627220 */ /* 0x080fe20000410000 */
[----:B------:R-:W-:-:S03]  /*1f90*/  FFMA.FTZ R100, R173, R99, R100 ;  /* 0x00000063ad647223 */ /* 0x000fc60000010064 */
[----:B------:R-:W-:Y:S01]  /*1fa0*/  FFMA.FTZ R98, R173, R101, -R98 ;  /* 0x00000065ad627223 */ /* 0x000fe20000010862 */
[----:B------:R-:W-:-:S03]  /*1fb0*/  FADD.FTZ R100, RZ, R100 ;  /* 0x00000064ff647221 */ /* 0x000fc60000010000 */
[----:B------:R-:W-:Y:S01]  /*1fc0*/  FADD.FTZ R98, R13, R98 ;  /* 0x000000620d627221 */ /* 0x000fe20000010000 */
[----:B--2---:R-:W-:-:S03]  /*1fd0*/  FMUL.FTZ R96, R170, R100 ;  /* 0x00000064aa607220 */ /* 0x004fc60000410000 */
[-C--:B------:R-:W-:Y:S01]  /*1fe0*/  FMUL.FTZ R99, R170, R98.reuse ;  /* 0x00000062aa637220 */ /* 0x080fe20000410000 */
[----:B------:R-:W-:-:S03]  /*1ff0*/  FFMA.FTZ R97, R171, R98, -R96 ;  /* 0x00000062ab617223 */ /* 0x000fc60000010860 */
[----:B------:R-:W-:Y:S01]  /*2000*/  FFMA.FTZ R99, R171, R100, R99 ;  /* 0x00000064ab637223 */ /* 0x000fe20000010063 */
[----:B------:R-:W-:-:S03]  /*2010*/  FADD.FTZ R97, R12, R97 ;  /* 0x000000610c617221 */ /* 0x000fc60000010000 */
[----:B------:R-:W-:Y:S01]  /*2020*/  FADD.FTZ R99, RZ, R99 ;  /* 0x00000063ff637221 */ /* 0x000fe20000010000 */
[----:B------:R-:W-:-:S03]  /*2030*/  FMUL.FTZ R98, R168, R97 ;  /* 0x00000061a8627220 */ /* 0x000fc60000410000 */
[-C--:B------:R-:W-:Y:S01]  /*2040*/  FMUL.FTZ R96, R168, R99.reuse ;  /* 0x00000063a8607220 */ /* 0x080fe20000410000 */
[----:B------:R-:W-:-:S03]  /*2050*/  FFMA.FTZ R98, R169, R99, R98 ;  /* 0x00000063a9627223 */ /* 0x000fc60000010062 */
[----:B------:R-:W-:Y:S01]  /*2060*/  FFMA.FTZ R96, R169, R97, -R96 ;  /* 0x00000061a9607223 */ /* 0x000fe20000010860 */
[----:B------:R-:W-:-:S03]  /*2070*/  FADD.FTZ R98, RZ, R98 ;  /* 0x00000062ff627221 */ /* 0x000fc60000010000 */
[----:B------:R-:W-:Y:S01]  /*2080*/  FADD.FTZ R96, R11, R96 ;  /* 0x000000600b607221 */ /* 0x000fe20000010000 */
[----:B------:R-:W-:-:S03]  /*2090*/  FMUL.FTZ R100, R166, R98 ;  /* 0x00000062a6647220 */ /* 0x000fc60000410000 */
[-C--:B------:R-:W-:Y:S01]  /*20a0*/  FMUL.FTZ R99, R166, R96.reuse ;  /* 0x00000060a6637220 */ /* 0x080fe20000410000 */
[C---:B------:R-:W-:Y:S01]  /*20b0*/  FFMA.FTZ R97, R167.reuse, R96, -R100 ;  /* 0x00000060a7617223 */ /* 0x040fe20000010864 */
[----:B------:R-:W-:Y:S02]  /*20c0*/  FMUL.FTZ R96, R116, R174 ;  /* 0x000000ae74607220 */ /* 0x000fe40000410000 */
[----:B------:R-:W-:Y:S01]  /*20d0*/  FFMA.FTZ R99, R167, R98, R99 ;  /* 0x00000062a7637223 */ /* 0x000fe20000010063 */
[----:B------:R-:W-:Y:S01]  /*20e0*/  FADD.FTZ R98, R10, R97 ;  /* 0x000000610a627221 */ /* 0x000fe20000010000 */
[C---:B------:R-:W-:Y:S01]  /*20f0*/  FMUL.FTZ R97, R117.reuse, R174 ;  /* 0x000000ae75617220 */ /* 0x040fe20000410000 */
[----:B------:R-:W-:Y:S01]  /*2100*/  FFMA.FTZ R96, R117, R176, R96 ;  /* 0x000000b075607223 */ /* 0x000fe20000010060 */
[----:B------:R-:W-:Y:S01]  /*2110*/  FADD.FTZ R99, RZ, R99 ;  /* 0x00000063ff637221 */ /* 0x000fe20000010000 */
[----:B------:R-:W-:Y:S01]  /*2120*/  FMUL.FTZ R100, R164, R98 ;  /* 0x00000062a4647220 */ /* 0x000fe20000410000 */
[----:B------:R-:W-:-:S02]  /*2130*/  FFMA.FTZ R97, R116, R176, -R97 ;  /* 0x000000b074617223 */ /* 0x000fc40000010861 */
[-C--:B------:R-:W-:Y:S01]  /*2140*/  FMUL.FTZ R101, R164, R99.reuse ;  /* 0x00000063a4657220 */ /* 0x080fe20000410000 */
[C---:B------:R-:W-:Y:S01]  /*2150*/  FFMA.FTZ R99, R165.reuse, R99, R100 ;  /* 0x00000063a5637223 */ /* 0x040fe20000010064 */
[CC--:B------:R-:W-:Y:S02]  /*2160*/  FMUL.FTZ R100, R172.reuse, R97.reuse ;  /* 0x00000061ac647220 */ /* 0x0c0fe40000410000 */
[----:B------:R-:W-:Y:S01]  /*2170*/  FFMA.FTZ R102, R165, R98, -R101 ;  /* 0x00000062a5667223 */ /* 0x000fe20000010865 */
[-C--:B------:R-:W-:Y:S01]  /*2180*/  FMUL.FTZ R98, R172, R96.reuse ;  /* 0x00000060ac627220 */ /* 0x080fe20000410000 */
[----:B------:R-:W-:Y:S01]  /*2190*/  FADD.FTZ R99, RZ, R99 ;  /* 0x00000063ff637221 */ /* 0x000fe20000010000 */
[----:B------:R-:W-:Y:S01]  /*21a0*/  FFMA.FTZ R100, R173, R96, R100 ;  /* 0x00000060ad647223 */ /* 0x000fe20000010064 */
[----:B------:R-:W-:Y:S01]  /*21b0*/  FADD.FTZ R102, R9, R102 ;  /* 0x0000006609667221 */ /* 0x000fe20000010000 */
[----:B------:R-:W-:Y:S01]  /*21c0*/  FFMA.FTZ R98, R173, R97, -R98 ;  /* 0x00000061ad627223 */ /* 0x000fe20000010862 */
[-C--:B------:R-:W-:Y:S01]  /*21d0*/  FMUL.FTZ R104, R162, R99.reuse ;  /* 0x00000063a2687220 */ /* 0x080fe20000410000 */
[----:B------:R-:W-:Y:S01]  /*21e0*/  FMUL.FTZ R96, R170, R100 ;  /* 0x00000064aa607220 */ /* 0x000fe20000410000 */
[----:B------:R-:W-:Y:S01]  /*21f0*/  FMUL.FTZ R106, R162, R102 ;  /* 0x00000066a26a7220 */ /* 0x000fe20000410000 */
[----:B------:R-:W-:Y:S01]  /*2200*/  FMUL.FTZ R97, R170, R98 ;  /* 0x00000062aa617220 */ /* 0x000fe20000410000 */
[----:B------:R-:W-:Y:S01]  /*2210*/  FFMA.FTZ R101, R163, R102, -R104 ;  /* 0x00000066a3657223 */ /* 0x000fe20000010868 */
[----:B------:R-:W-:Y:S01]  /*2220*/  FFMA.FTZ R96, R171, R98, -R96 ;  /* 0x00000062ab607223 */ /* 0x000fe20000010860 */
[----:B------:R-:W-:Y:S01]  /*2230*/  FFMA.FTZ R106, R163, R99, R106 ;  /* 0x00000063a36a7223 */ /* 0x000fe2000001006a */
[----:B------:R-:W-:Y:S01]  /*2240*/  FFMA.FTZ R97, R171, R100, R97 ;  /* 0x00000064ab617223 */ /* 0x000fe20000010061 */
[----:B------:R-:W-:Y:S01]  /*2250*/  FADD.FTZ R101, R8, R101 ;  /* 0x0000006508657221 */ /* 0x000fe20000010000 */
[C---:B------:R-:W-:Y:S01]  /*2260*/  FMUL.FTZ R98, R168.reuse, R96 ;  /* 0x00000060a8627220 */ /* 0x040fe20000410000 */
[----:B------:R-:W-:Y:S01]  /*2270*/  FADD.FTZ R106, RZ, R106 ;  /* 0x0000006aff6a7221 */ /* 0x000fe20000010000 */
[----:B------:R-:W-:Y:S01]  /*2280*/  FMUL.FTZ R99, R168, R97 ;  /* 0x00000061a8637220 */ /* 0x000fe20000410000 */
[C---:B------:R-:W-:Y:S01]  /*2290*/  FMUL.FTZ R102, R160.reuse, R101 ;  /* 0x00000065a0667220 */ /* 0x040fe20000410000 */
[C---:B------:R-:W-:Y:S01]  /*22a0*/  FFMA.FTZ R98, R169.reuse, R97, R98 ;  /* 0x00000061a9627223 */ /* 0x040fe20000010062 */
[----:B------:R-:W-:Y:S01]  /*22b0*/  FMUL.FTZ R100, R160, R106 ;  /* 0x0000006aa0647220 */ /* 0x000fe20000410000 */
[----:B------:R-:W-:Y:S01]  /*22c0*/  FFMA.FTZ R99, R169, R96, -R99 ;  /* 0x00000060a9637223 */ /* 0x000fe20000010863 */
[C---:B------:R-:W-:Y:S01]  /*22d0*/  FFMA.FTZ R102, R161.reuse, R106, R102 ;  /* 0x0000006aa1667223 */ /* 0x040fe20000010066 */
[CC--:B------:R-:W-:Y:S01]  /*22e0*/  FMUL.FTZ R96, R166.reuse, R98.reuse ;  /* 0x00000062a6607220 */ /* 0x0c0fe20000410000 */
[----:B------:R-:W-:Y:S01]  /*22f0*/  FFMA.FTZ R100, R161, R101, -R100 ;  /* 0x00000065a1647223 */ /* 0x000fe20000010864 */
[-C--:B------:R-:W-:Y:S01]  /*2300*/  FMUL.FTZ R97, R166, R99.reuse ;  /* 0x00000063a6617220 */ /* 0x080fe20000410000 */
[----:B------:R-:W-:Y:S01]  /*2310*/  FADD.FTZ R102, RZ, R102 ;  /* 0x00000066ff667221 */ /* 0x000fe20000010000 */
[----:B------:R-:W-:Y:S01]  /*2320*/  FFMA.FTZ R96, R167, R99, -R96 ;  /* 0x00000063a7607223 */ /* 0x000fe20000010860 */
[----:B------:R-:W-:Y:S01]  /*2330*/  FADD.FTZ R100, R7, R100 ;  /* 0x0000006407647221 */ /* 0x000fe20000010000 */
[----:B------:R-:W-:Y:S01]  /*2340*/  FFMA.FTZ R97, R167, R98, R97 ;  /* 0x00000062a7617223 */ /* 0x000fe20000010061 */
[----:B------:R-:W-:Y:S01]  /*2350*/  FMUL.FTZ R104, R158, R102 ;  /* 0x000000669e687220 */ /* 0x000fe20000410000 */
[----:B------:R-:W-:Y:S01]  /*2360*/  FMUL.FTZ R98, R164, R96 ;  /* 0x00000060a4627220 */ /* 0x000fe20000410000 */
[-C--:B------:R-:W-:Y:S01]  /*2370*/  FMUL.FTZ R103, R158, R100.reuse ;  /* 0x000000649e677220 */ /* 0x080fe20000410000 */
[-C--:B------:R-:W-:Y:S01]  /*2380*/  FMUL.FTZ R99, R164, R97.reuse ;  /* 0x00000061a4637220 */ /* 0x080fe20000410000 */
[----:B------:R-:W-:Y:S01]  /*2390*/  FFMA.FTZ R101, R159, R100, -R104 ;  /* 0x000000649f657223 */ /* 0x000fe20000010868 */
[----:B------:R-:W-:Y:S01]  /*23a0*/  FFMA.FTZ R98, R165, R97, R98 ;  /* 0x00000061a5627223 */ /* 0x000fe20000010062 */
[----:B------:R-:W-:Y:S01]  /*23b0*/  FFMA.FTZ R103, R159, R102, R103 ;  /* 0x000000669f677223 */ /* 0x000fe20000010067 */
[----:B------:R-:W-:Y:S01]  /*23c0*/  FFMA.FTZ R99, R165, R96, -R99 ;  /* 0x00000060a5637223 */ /* 0x000fe20000010863 */
[----:B------:R-:W-:Y:S01]  /*23d0*/  FADD.FTZ R101, R6, R101 ;  /* 0x0000006506657221 */ /* 0x000fe20000010000 */
[CC--:B------:R-:W-:Y:S01]  /*23e0*/  FMUL.FTZ R96, R162.reuse, R98.reuse ;  /* 0x00000062a2607220 */ /* 0x0c0fe20000410000 */
[----:B------:R-:W-:Y:S01]  /*23f0*/  FADD.FTZ R103, RZ, R103 ;  /* 0x00000067ff677221 */ /* 0x000fe20000010000 */
[----:B------:R-:W-:Y:S01]  /*2400*/  FMUL.FTZ R97, R162, R99 ;  /* 0x00000063a2617220 */ /* 0x000fe20000410000 */
[C---:B------:R-:W-:Y:S01]  /*2410*/  FMUL.FTZ R102, R156.reuse, R101 ;  /* 0x000000659c667220 */ /* 0x040fe20000410000 */
[C---:B------:R-:W-:Y:S01]  /*2420*/  FFMA.FTZ R96, R163.reuse, R99, -R96 ;  /* 0x00000063a3607223 */ /* 0x040fe20000010860 */
[-C--:B------:R-:W-:Y:S01]  /*2430*/  FMUL.FTZ R100, R156, R103.reuse ;  /* 0x000000679c647220 */ /* 0x080fe20000410000 */
[----:B------:R-:W-:Y:S01]  /*2440*/  FFMA.FTZ R97, R163, R98, R97 ;  /* 0x00000062a3617223 */ /* 0x000fe20000010061 */
[C---:B------:R-:W-:Y:S01]  /*2450*/  FFMA.FTZ R102, R157.reuse, R103, R102 ;  /* 0x000000679d667223 */ /* 0x040fe20000010066 */
[CC--:B------:R-:W-:Y:S01]  /*2460*/  FMUL.FTZ R98, R160.reuse, R96.reuse ;  /* 0x00000060a0627220 */ /* 0x0c0fe20000410000 */
[----:B------:R-:W-:Y:S01]  /*2470*/  FFMA.FTZ R100, R157, R101, -R100 ;  /* 0x000000659d647223 */ /* 0x000fe20000010864 */
[-C--:B------:R-:W-:Y:S01]  /*2480*/  FMUL.FTZ R99, R160, R97.reuse ;  /* 0x00000061a0637220 */ /* 0x080fe20000410000 */
[----:B------:R-:W-:Y:S01]  /*2490*/  FADD.FTZ R102, RZ, R102 ;  /* 0x00000066ff667221 */ /* 0x000fe20000010000 */
[----:B------:R-:W-:Y:S01]  /*24a0*/  FFMA.FTZ R98, R161, R97, R98 ;  /* 0x00000061a1627223 */ /* 0x000fe20000010062 */
[----:B------:R-:W-:Y:S01]  /*24b0*/  FADD.FTZ R100, R5, R100 ;  /* 0x0000006405647221 */ /* 0x000fe20000010000 */
[----:B------:R-:W-:Y:S01]  /*24c0*/  FFMA.FTZ R99, R161, R96, -R99 ;  /* 0x00000060a1637223 */ /* 0x000fe20000010863 */
[----:B------:R-:W-:Y:S01]  /*24d0*/  FMUL.FTZ R104, R154, R102 ;  /* 0x000000669a687220 */ /* 0x000fe20000410000 */
[----:B------:R-:W-:Y:S01]  /*24e0*/  FMUL.FTZ R96, R158, R98 ;  /* 0x000000629e607220 */ /* 0x000fe20000410000 */
[-C--:B------:R-:W-:Y:S01]  /*24f0*/  FMUL.FTZ R103, R154, R100.reuse ;  /* 0x000000649a677220 */ /* 0x080fe20000410000 */
[-C--:B------:R-:W-:Y:S01]  /*2500*/  FMUL.FTZ R97, R158, R99.reuse ;  /* 0x000000639e617220 */ /* 0x080fe20000410000 */
[----:B------:R-:W-:Y:S01]  /*2510*/  FFMA.FTZ R101, R155, R100, -R104 ;  /* 0x000000649b657223 */ /* 0x000fe20000010868 */
[----:B------:R-:W-:Y:S01]  /*2520*/  FFMA.FTZ R96, R159, R99, -R96 ;  /* 0x000000639f607223 */ /* 0x000fe20000010860 */
[----:B------:R-:W-:Y:S01]  /*2530*/  FFMA.FTZ R103, R155, R102, R103 ;  /* 0x000000669b677223 */ /* 0x000fe20000010067 */
[----:B------:R-:W-:Y:S01]  /*2540*/  FFMA.FTZ R97, R159, R98, R97 ;  /* 0x000000629f617223 */ /* 0x000fe20000010061 */
[----:B------:R-:W-:Y:S01]  /*2550*/  FADD.FTZ R101, R4, R101 ;  /* 0x0000006504657221 */ /* 0x000fe20000010000 */
[CC--:B------:R-:W-:Y:S01]  /*2560*/  FMUL.FTZ R98, R156.reuse, R96.reuse ;  /* 0x000000609c627220 */ /* 0x0c0fe20000410000 */
[----:B------:R-:W-:Y:S01]  /*2570*/  FADD.FTZ R103, RZ, R103 ;  /* 0x00000067ff677221 */ /* 0x000fe20000010000 */
[----:B------:R-:W-:Y:S01]  /*2580*/  FMUL.FTZ R99, R156, R97 ;  /* 0x000000619c637220 */ /* 0x000fe20000410000 */
[C---:B------:R-:W-:Y:S01]  /*2590*/  FMUL.FTZ R102, R152.reuse, R101 ;  /* 0x0000006598667220 */ /* 0x040fe20000410000 */
[C---:B------:R-:W-:Y:S01]  /*25a0*/  FFMA.FTZ R98, R157.reuse, R97, R98 ;  /* 0x000000619d627223 */ /* 0x040fe20000010062 */
[-C--:B------:R-:W-:Y:S01]  /*25b0*/  FMUL.FTZ R100, R152, R103.reuse ;  /* 0x0000006798647220 */ /* 0x080fe20000410000 */
        /* <DEDUP_REMOVED lines=25> */
[----:B------:R-:W-:-:S02]  /*2750*/  FFMA.FTZ R105, R148, R103, R105 ;  /* 0x0000006794697223 */ /* 0x000fc40000010069 */
[----:B------:R-:W-:Y:S01]  /*2760*/  FFMA.FTZ R103, R148, R101, -R100 ;  /* 0x0000006594677223 */ /* 0x000fe20000010864 */
[C---:B------:R-:W-:Y:S01]  /*2770*/  FMUL.FTZ R101, R146.reuse, R99 ;  /* 0x0000006392657220 */ /* 0x040fe20000410000 */
[----:B------:R-:W-:Y:S01]  /*2780*/  FMUL.FTZ R96, R146, R97 ;  /* 0x0000006192607220 */ /* 0x000fe20000410000 */
[----:B------:R-:W-:Y:S01]  /*2790*/  FADD.FTZ R102, RZ, R105 ;  /* 0x00000069ff667221 */ /* 0x000fe20000010000 */
[----:B------:R-:W-:Y:S01]  /*27a0*/  FFMA.FTZ R100, R82, R31, R103 ;  /* 0x0000001f52647223 */ /* 0x000fe20000010067 */
        /* <DEDUP_REMOVED lines=10> */
[----:B------:R-:W-:Y:S01]  /*2850*/  FFMA.FTZ R98, R83, R32, R104 ;  /* 0x0000002053627223 */ /* 0x000fe20000010068 */
[----:B------:R-:W-:-:S05]  /*2860*/  FADD.FTZ R99, RZ, R101 ;  /* 0x00000065ff637221 */ /* 0x000fca0000010000 */
[----:B------:R2:W-:Y:S02]  /*2870*/  STS.128 [R123], R96 ;  /* 0x000000607b007388 */ /* 0x0005e40000000c00 */
[----:B--2---:R-:W-:Y:S01]  /*2880*/  P2R R96, PR, RZ, 0x4 ;  /* 0x00000004ff607803 */ /* 0x004fe20000000000 */
[----:B------:R-:W-:Y:S06]  /*2890*/  BAR.SYNC.DEFER_BLOCKING 0x0 ;  /* 0x0000000000007b1d */ /* 0x000fec0000010000 */
[----:B------:R-:W-:Y:S05]  /*28a0*/  @P2 BRA `(.L_x_3105) ;  /* 0x0000000800c02947 */ /* 0x000fea0003800000 */
[----:B------:R-:W-:Y:S01]  /*28b0*/  LDS.128 R96, [R122] ;  /* 0x000000007a607984 */ /* 0x000fe20000000c00 */
[C---:B------:R-:W-:Y:S01]  /*28c0*/  ISETP.GE.AND P4, PT, R121.reuse, 0x10, PT ;  /* 0x000000107900780c */ /* 0x040fe20003f86270 */
[----:B------:R-:W-:Y:S01]  /*28d0*/  UMOV UR26, 0xffffffff ;  /* 0xffffffff001a7882 */ /* 0x000fe20000000000 */
[C---:B------:R-:W-:Y:S01]  /*28e0*/  ISETP.GE.AND P2, PT, R121.reuse, 0x8, PT ;  /* 0x000000087900780c */ /* 0x040fe20003f46270 */
[----:B------:R-:W2:Y:S01]  /*28f0*/  LDS.128 R100, [R122+0x10] ;  /* 0x000010007a647984 */ /* 0x000ea20000000c00 */
[C---:B------:R-:W-:Y:S02]  /*2900*/  ISETP.GE.AND P3, PT, R121.reuse, 0x4, PT ;  /* 0x000000047900780c */ /* 0x040fe40003f66270 */
[----:B------:R-:W-:Y:S01]  /*2910*/  ISETP.GE.AND P5, PT, R121, 0x1, PT ;  /* 0x000000017900780c */ /* 0x000fe20003fa6270 */
        /* <DEDUP_REMOVED lines=10> */
[CC--:B---3--:R-:W-:Y:S01]  /*29c0*/  FMUL.FTZ R195, R105.reuse, R193.reuse ;  /* 0x000000c169c37220 */ /* 0x0c8fe20000410000 */
        /* <DEDUP_REMOVED lines=33> */
[CC--:B----4-:R-:W-:Y:S01]  /*2be0*/  FMUL.FTZ R110, R118.reuse, R109.reuse ;  /* 0x0000006d766e7220 */ /* 0x0d0fe20000410000 */
[----:B------:R-:W-:Y:S01]  /*2bf0*/  @P5 FADD.FTZ R193, R193, R196 ;  /* 0x000000c4c1c15221 */ /* 0x000fe20000010000 */
[C---:B------:R-:W-:Y:S02]  /*2c00*/  FMUL.FTZ R111, R119.reuse, R109 ;  /* 0x0000006d776f7220 */ /* 0x040fe40000410000 */
        /* <DEDUP_REMOVED lines=8> */
[-C--:B0-----:R-:W-:Y:S01]  /*2c90*/  FFMA.FTZ R111, R119, R110.reuse, R196 ;  /* 0x0000006e776f7223 */ /* 0x081fe200000100c4 */
        /* <DEDUP_REMOVED lines=39> */
.L_x_3163:
[----:B------:R-:W-:Y:S01]  /*2f10*/  ISETP.GE.AND P2, PT, R121, 0x10, PT ;  /* 0x000000107900780c */ /* 0x000fe20003f46270 */
[CC--:B0-----:R-:W-:Y:S01]  /*2f20*/  FMUL.FTZ R197, R119.reuse, R195.reuse ;  /* 0x000000c377c57220 */ /* 0x0c1fe20000410000 */
[C---:B------:R-:W-:Y:S01]  /*2f30*/  FMUL.FTZ R198, R118.reuse, R195 ;  /* 0x000000c376c67220 */ /* 0x040fe20000410000 */
[CC--:B---3--:R-:W-:Y:S01]  /*2f40*/  FMUL.FTZ R111, R119.reuse, R109.reuse ;  /* 0x0000006d776f7220 */ /* 0x0c8fe20000410000 */
[----:B------:R-:W-:Y:S01]  /*2f50*/  UMOV UR26, 0xffffffff ;  /* 0xffffffff001a7882 */ /* 0x000fe20000000000 */
        /* <DEDUP_REMOVED lines=8> */
.L_x_3166:
[----:B------:R-:W-:-:S03]  /*2fe0*/  UMOV UR26, 0xffffffff ;  /* 0xffffffff001a7882 */ /* 0x000fc60000000000 */
[----:B------:R-:W-:Y:S05]  /*2ff0*/  BRA.DIV UR26, `(.L_x_3108) ;  /* 0x0000005a1ae07947 */ /* 0x000fea000b800000 */
.L_x_3169:
[----:B------:R-:W-:-:S03]  /*3000*/  UMOV UR26, 0xffffffff ;  /* 0xffffffff001a7882 */ /* 0x000fc60000000000 */
[----:B------:R-:W-:Y:S05]  /*3010*/  BRA.DIV UR26, `(.L_x_3109) ;  /* 0x0000005e1a007947 */ /* 0x000fea000b800000 */
.L_x_3172:
[----:B------:R-:W-:-:S03]  /*3020*/  UMOV UR26, 0xffffffff ;  /* 0xffffffff001a7882 */ /* 0x000fc60000000000 */
[----:B------:R-:W-:Y:S05]  /*3030*/  BRA.DIV UR26, `(.L_x_3110) ;  /* 0x0000005e1a207947 */ /* 0x000fea000b800000 */
.L_x_3175:
[----:B------:R-:W-:-:S03]  /*3040*/  UMOV UR26, 0xffffffff ;  /* 0xffffffff001a7882 */ /* 0x000fc60000000000 */
[----:B------:R-:W-:Y:S05]  /*3050*/  BRA.DIV UR26, `(.L_x_3111) ;  /* 0x0000005e1a407947 */ /* 0x000fea000b800000 */
[----:B-----5:R0:W2:Y:S04]  /*3060*/  SHFL.IDX PT, R196, R113, RZ, 0x1f ;  /* 0x00001fff71c47589 */ /* 0x0200a800000e0000 */
[----:B------:R-:W3:Y:S04]  /*3070*/  SHFL.IDX PT, R112, R112, RZ, 0x1f ;  /* 0x00001fff70707589 */ /* 0x000ee800000e0000 */
[----:B------:R-:W4:Y:S04]  /*3080*/  SHFL.IDX PT, R114, R114, RZ, 0x1f ;  /* 0x00001fff72727589 */ /* 0x000f2800000e0000 */
[----:B------:R-:W0:Y:S04]  /*3090*/  SHFL.IDX PT, R115, R115, RZ, 0x1f ;  /* 0x00001fff73737589 */ /* 0x000e2800000e0000 */
[----:B------:R0:W0:Y:S04]  /*30a0*/  SHFL.UP PT, R195, R118, 0x1, RZ ;  /* 0x0420000076c37989 */ /* 0x00002800000e00ff */
[----:B------:R-:W0:Y:S04]  /*30b0*/  SHFL.UP PT, R119, R119, 0x1, RZ ;  /* 0x0420000077777989 */ /* 0x000e2800000e00ff */
[----:B------:R-:W0:Y:S04]  /*30c0*/  SHFL.UP PT, R193, R193, 0x1, RZ ;  /* 0x04200000c1c17989 */ /* 0x000e2800000e00ff */
[----:B--23--:R-:W0:Y:S02]  /*30d0*/  SHFL.UP PT, R194, R194, 0x1, RZ ;  /* 0x04200000c2c27989 */ /* 0x00ce2400000e00ff */
.L_x_3185:
        /* <DEDUP_REMOVED lines=41> */
[----:B------:R2:W-:Y:S04]  /*3370*/  STS.128 [R122], R112 ;  /* 0x000000707a007388 */ /* 0x0005e80000000c00 */
[----:B------:R2:W-:Y:S04]  /*3380*/  STS.128 [R122+0x10], R108 ;  /* 0x0000106c7a007388 */ /* 0x0005e80000000c00 */
[----:B------:R2:W-:Y:S04]  /*3390*/  STS.128 [R122+0x20], R100 ;  /* 0x000020647a007388 */ /* 0x0005e80000000c00 */
[----:B------:R2:W-:Y:S02]  /*33a0*/  STS.128 [R122+0x30], R96 ;  /* 0x000030607a007388 */ /* 0x0005e40000000c00 */
.L_x_3105:
[----:B------:R-:W-:Y:S05]  /*33b0*/  WARPSYNC.ALL ;  /* 0x0000000000007948 */ /* 0x000fea0003800000 */
[C---:B--2---:R-:W-:Y:S01]  /*33c0*/  FMUL.FTZ R100, R147.reuse, R190 ;  /* 0x000000be93647220 */ /* 0x044fe20000410000 */
[-C--:B------:R-:W-:Y:S01]  /*33d0*/  FMUL.FTZ R97, R147, R128.reuse ;  /* 0x0000008093617220 */ /* 0x080fe20000410000 */
[-C--:B01----:R-:W-:Y:S01]  /*33e0*/  FMUL.FTZ R98, R149, R135.reuse ;  /* 0x0000008795627220 */ /* 0x083fe20000410000 */
[----:B------:R-:W-:Y:S01]  /*33f0*/  FMUL.FTZ R96, R147, R135 ;  /* 0x0000008793607220 */ /* 0x000fe20000410000 */
[C---:B------:R-:W-:Y:S01]  /*3400*/  FFMA.FTZ R101, R149.reuse, R128, R100 ;  /* 0x0000008095657223 */ /* 0x040fe20000010064 */
[----:B------:R-:W-:Y:S01]  /*3410*/  FFMA.FTZ R100, R149, R190, -R97 ;  /* 0x000000be95647223 */ /* 0x000fe20000010861 */
[-C--:B------:R-:W-:Y:S01]  /*3420*/  FFMA.FTZ R99, -R147, R134.reuse, -R98 ;  /* 0x0000008693637223 */ /* 0x080fe20000010962 */
[----:B------:R-:W-:Y:S01]  /*3430*/  FFMA.FTZ R97, R149, R134, -R96 ;  /* 0x0000008695617223 */ /* 0x000fe20000010860 */
[----:B------:R-:W-:Y:S01]  /*3440*/  FADD.FTZ R101, R130, R101 ;  /* 0x0000006582657221 */ /* 0x000fe20000010000 */
[----:B------:R-:W-:Y:S01]  /*3450*/  FADD.FTZ R103, R189, R100 ;  /* 0x00000064bd677221 */ /* 0x000fe20000010000 */
[C---:B------:R-:W-:Y:S01]  /*3460*/  FMUL.FTZ R105, R146.reuse, R99 ;  /* 0x0000006392697220 */ /* 0x040fe20000410000 */
[----:B------:R-:W-:Y:S01]  /*3470*/  BAR.SYNC.DEFER_BLOCKING 0x0 ;  /* 0x0000000000007b1d */ /* 0x000fe20000010000 */
[C---:B------:R-:W-:Y:S01]  /*3480*/  FMUL.FTZ R100, R146.reuse, R101 ;  /* 0x0000006592647220 */ /* 0x040fe20000410000 */
[C---:B------:R-:W-:Y:S01]  /*3490*/  FMUL.FTZ R96, R146.reuse, R97 ;  /* 0x0000006192607220 */ /* 0x040fe20000410000 */
[----:B------:R-:W-:Y:S01]  /*34a0*/  FMUL.FTZ R98, R146, R103 ;  /* 0x0000006792627220 */ /* 0x000fe20000410000 */
[C---:B------:R-:W-:Y:S01]  /*34b0*/  FFMA.FTZ R105, R148.reuse, R97, R105 ;  /* 0x0000006194697223 */ /* 0x040fe20000010069 */
[C---:B------:R-:W-:Y:S01]  /*34c0*/  FFMA.FTZ R103, R148.reuse, R103, -R100 ;  /* 0x0000006794677223 */ /* 0x040fe20000010864 */
[C---:B------:R-:W-:Y:S01]  /*34d0*/  FFMA.FTZ R96, R148.reuse, R99, -R96 ;  /* 0x0000006394607223 */ /* 0x040fe20000010860 */
[----:B------:R-:W-:Y:S01]  /*34e0*/  FFMA.FTZ R98, R148, R101, R98 ;  /* 0x0000006594627223 */ /* 0x000fe20000010062 */
[----:B------:R-:W-:Y:S01]  /*34f0*/  FMUL.FTZ R102, R150, R105 ;  /* 0x0000006996667220 */ /* 0x000fe20000410000 */
[----:B------:R-:W-:Y:S01]  /*3500*/  FADD.FTZ R103, R188, R103 ;  /* 0x00000067bc677221 */ /* 0x000fe20000010000 */
[CC--:B------:R-:W-:Y:S01]  /*3510*/  FMUL.FTZ R100, R150.reuse, R96.reuse ;  /* 0x0000006096647220 */ /* 0x0c0fe20000410000 */
[----:B------:R-:W-:Y:S01]  /*3520*/  FADD.FTZ R98, R131, R98 ;  /* 0x0000006283627221 */ /* 0x000fe20000010000 */
[C---:B------:R-:W-:Y:S01]  /*3530*/  FFMA.FTZ R102, R151.reuse, R96, -R102 ;  /* 0x0000006097667223 */ /* 0x040fe20000010866 */
[C---:B------:R-:W-:Y:S01]  /*3540*/  FMUL.FTZ R96, R150.reuse, R103 ;  /* 0x0000006796607220 */ /* 0x040fe20000410000 */
[C---:B------:R-:W-:Y:S01]  /*3550*/  FFMA.FTZ R100, R151.reuse, R105, R100 ;  /* 0x0000006997647223 */ /* 0x040fe20000010064 */
[----:B------:R-:W-:Y:S01]  /*3560*/  FMUL.FTZ R104, R150, R98 ;  /* 0x0000006296687220 */ /* 0x000fe20000410000 */
[C---:B------:R-:W-:Y:S01]  /*3570*/  FMUL.FTZ R106, R152.reuse, R102 ;  /* 0x00000066986a7220 */ /* 0x040fe20000410000 */
[C---:B------:R-:W-:Y:S01]  /*3580*/  FFMA.FTZ R97, R151.reuse, R98, R96 ;  /* 0x0000006297617223 */ /* 0x040fe20000010060 */
[-C--:B------:R-:W-:Y:S01]  /*3590*/  FMUL.FTZ R99, R152, R100.reuse ;  /* 0x0000006498637220 */ /* 0x080fe20000410000 */
[----:B------:R-:W-:Y:S01]  /*35a0*/  FFMA.FTZ R104, R151, R103, -R104 ;  /* 0x0000006797687223 */ /* 0x000fe20000010868 */
[C---:B------:R-:W-:Y:S01]  /*35b0*/  FFMA.FTZ R106, R153.reuse, R100, R106 ;  /* 0x00000064996a7223 */ /* 0x040fe2000001006a */
[----:B------:R-:W-:Y:S01]  /*35c0*/  FADD.FTZ R98, R132, R97 ;  /* 0x0000006184627221 */ /* 0x000fe20000010000 */
[----:B------:R-:W-:Y:S01]  /*35d0*/  FFMA.FTZ R99, R153, R102, -R99 ;  /* 0x0000006699637223 */ /* 0x000fe20000010863 */
[----:B------:R-:W-:Y:S01]  /*35e0*/  FADD.FTZ R104, R187, R104 ;  /* 0x00000068bb687221 */ /* 0x000fe20000010000 */
[----:B------:R-:W0:Y:S01]  /*35f0*/  LDS.64 R96, [R123+0x8] ;  /* 0x000008007b607984 */ /* 0x000e220000000a00 */
[----:B------:R-:W-:Y:S01]  /*3600*/  FMUL.FTZ R100, R152, R98 ;  /* 0x0000006298647220 */ /* 0x000fe20000410000 */
[CC--:B------:R-:W-:Y:S01]  /*3610*/  FMUL.FTZ R102, R154.reuse, R99.reuse ;  /* 0x000000639a667220 */ /* 0x0c0fe20000410000 */
[----:B------:R-:W-:Y:S01]  /*3620*/  FMUL.FTZ R108, R154, R106 ;  /* 0x0000006a9a6c7220 */ /* 0x000fe20000410000 */
[-C--:B------:R-:W-:Y:S01]  /*3630*/  FMUL.FTZ R101, R152, R104.reuse ;  /* 0x0000006898657220 */ /* 0x080fe20000410000 */
[----:B------:R-:W-:Y:S01]  /*3640*/  FFMA.FTZ R103, R153, R104, -R100 ;  /* 0x0000006899677223 */ /* 0x000fe20000010864 */
[C---:B------:R-:W-:Y:S01]  /*3650*/  FFMA.FTZ R102, R155.reuse, R106, R102 ;  /* 0x0000006a9b667223 */ /* 0x040fe20000010066 */
[----:B------:R-:W-:Y:S01]  /*3660*/  FFMA.FTZ R108, R155, R99, -R108 ;  /* 0x000000639b6c7223 */ /* 0x000fe2000001086c */
[----:B------:R-:W-:Y:S01]  /*3670*/  FFMA.FTZ R98, R153, R98, R101 ;  /* 0x0000006299627223 */ /* 0x000fe20000010065 */
        /* <DEDUP_REMOVED lines=8> */
[C---:B------:R-:W-:Y:S01]  /*3700*/  FFMA.FTZ R99, R155.reuse, R98, R100 ;  /* 0x000000629b637223 */ /* 0x040fe20000010064 */
[CC--:B------:R-:W-:Y:S01]  /*3710*/  FMUL.FTZ R98, R158.reuse, R104.reuse ;  /* 0x000000689e627220 */ /* 0x0c0fe20000410000 */
[----:B------:R-:W-:Y:S01]  /*3720*/  FMUL.FTZ R105, R158, R101 ;  /* 0x000000659e697220 */ /* 0x000fe20000410000 */
[----:B------:R-:W-:Y:S01]  /*3730*/  FFMA.FTZ R102, R155, R103, -R102 ;  /* 0x000000679b667223 */ /* 0x000fe20000010866 */
[----:B------:R-:W-:Y:S01]  /*3740*/  FADD.FTZ R99, R136, R99 ;  /* 0x0000006388637221 */ /* 0x000fe20000010000 */
[C---:B------:R-:W-:Y:S01]  /*3750*/  FFMA.FTZ R103, R159.reuse, R101, R98 ;  /* 0x000000659f677223 */ /* 0x040fe20000010062 */
[----:B------:R-:W-:Y:S01]  /*3760*/  FFMA.FTZ R105, R159, R104, -R105 ;  /* 0x000000689f697223 */ /* 0x000fe20000010869 */
[----:B------:R-:W-:Y:S01]  /*3770*/  FADD.FTZ R102, R185, R102 ;  /* 0x00000066b9667221 */ /* 0x000fe20000010000 */
[----:B------:R-:W-:Y:S01]  /*3780*/  FMUL.FTZ R100, R156, R99 ;  /* 0x000000639c647220 */ /* 0x000fe20000410000 */
[C---:B------:R-:W-:Y:S01]  /*3790*/  FMUL.FTZ R106, R160.reuse, R103 ;  /* 0x00000067a06a7220 */ /* 0x040fe20000410000 */
[-C--:B------:R-:W-:Y:S01]  /*37a0*/  FMUL.FTZ R104, R160, R105.reuse ;  /* 0x00000069a0687220 */ /* 0x080fe20000410000 */
[-C--:B------:R-:W-:Y:S01]  /*37b0*/  FMUL.FTZ R98, R156, R102.reuse ;  /* 0x000000669c627220 */ /* 0x080fe20000410000 */
[----:B------:R-:W-:Y:S01]  /*37c0*/  FFMA.FTZ R101, R157, R102, -R100 ;  /* 0x000000669d657223 */ /* 0x000fe20000010864 */
[C---:B------:R-:W-:Y:S01]  /*37d0*/  FFMA.FTZ R106, R161.reuse, R105, -R106 ;  /* 0x00000069a16a7223 */ /* 0x040fe2000001086a */
[----:B------:R-:W-:Y:S01]  /*37e0*/  FFMA.FTZ R104, R161, R103, R104 ;  /* 0x00000067a1687223 */ /* 0x000fe20000010068 */
[----:B------:R-:W-:Y:S01]  /*37f0*/  FFMA.FTZ R98, R157, R99, R98 ;  /* 0x000000639d627223 */ /* 0x000fe20000010062 */
[----:B------:R-:W-:Y:S01]  /*3800*/  FADD.FTZ R101, R184, R101 ;  /* 0x00000065b8657221 */ /* 0x000fe20000010000 */
[C---:B------:R-:W-:Y:S01]  /*3810*/  FMUL.FTZ R102, R162.reuse, R106 ;  /* 0x0000006aa2667220 */ /* 0x040fe20000410000 */
[-C--:B------:R-:W-:Y:S01]  /*3820*/  FMUL.FTZ R99, R162, R104.reuse ;  /* 0x00000068a2637220 */ /* 0x080fe20000410000 */
[----:B------:R-:W-:Y:S01]  /*3830*/  FADD.FTZ R98, R137, R98 ;  /* 0x0000006289627221 */ /* 0x000fe20000010000 */
[C---:B------:R-:W-:Y:S01]  /*3840*/  FMUL.FTZ R100, R158.reuse, R101 ;  /* 0x000000659e647220 */ /* 0x040fe20000410000 */
[C---:B------:R-:W-:Y:S01]  /*3850*/  FFMA.FTZ R104, R163.reuse, R104, R102 ;  /* 0x00000068a3687223 */ /* 0x040fe20000010066 */
[----:B------:R-:W-:Y:S01]  /*3860*/  FFMA.FTZ R106, R163, R106, -R99 ;  /* 0x0000006aa36a7223 */ /* 0x000fe20000010863 */
[-C--:B------:R-:W-:Y:S01]  /*3870*/  FMUL.FTZ R102, R158, R98.reuse ;  /* 0x000000629e667220 */ /* 0x080fe20000410000 */
[----:B------:R-:W-:Y:S01]  /*3880*/  FFMA.FTZ R103, R159, R98, R100 ;  /* 0x000000629f677223 */ /* 0x000fe20000010064 */
[C---:B0-----:R-:W-:Y:S01]  /*3890*/  FMUL.FTZ R98, R117.reuse, R96 ;  /* 0x0000006075627220 */ /* 0x041fe20000410000 */
[----:B------:R-:W-:Y:S01]  /*38a0*/  FMUL.FTZ R99, R117, R97 ;  /* 0x0000006175637220 */ /* 0x000fe20000410000 */
[----:B------:R-:W-:Y:S01]  /*38b0*/  FMUL.FTZ R100, R164, R104 ;  /* 0x00000068a4647220 */ /* 0x000fe20000410000 */
[----:B------:R-:W-:Y:S01]  /*38c0*/  FFMA.FTZ R102, R159, R101, -R102 ;  /* 0x000000659f667223 */ /* 0x000fe20000010866 */
[C---:B------:R-:W-:Y:S01]  /*38d0*/  FFMA.FTZ R98, R116.reuse, R97, R98 ;  /* 0x0000006174627223 */ /* 0x040fe20000010062 */
[----:B------:R-:W-:Y:S01]  /*38e0*/  FFMA.FTZ R96, R116, R96, -R99 ;  /* 0x0000006074607223 */ /* 0x000fe20000010863 */
[-C--:B------:R-:W-:Y:S01]  /*38f0*/  FMUL.FTZ R97, R164, R106.reuse ;  /* 0x0000006aa4617220 */ /* 0x080fe20000410000 */
[----:B------:R-:W-:Y:S01]  /*3900*/  FFMA.FTZ R100, R165, R106, -R100 ;  /* 0x0000006aa5647223 */ /* 0x000fe20000010864 */
[----:B------:R-:W-:Y:S01]  /*3910*/  FADD.FTZ R197, RZ, R98 ;  /* 0x00000062ffc57221 */ /* 0x000fe20000010000 */
[----:B------:R-:W-:Y:S01]  /*3920*/  FADD.FTZ R215, R15, R96 ;  /* 0x000000600fd77221 */ /* 0x000fe20000010000 */
[----:B------:R-:W-:Y:S01]  /*3930*/  FFMA.FTZ R104, R165, R104, R97 ;  /* 0x00000068a5687223 */ /* 0x000fe20000010061 */
[----:B------:R-:W-:Y:S01]  /*3940*/  FMUL.FTZ R98, R166, R100 ;  /* 0x00000064a6627220 */ /* 0x000fe20000410000 */
[C---:B------:R-:W-:Y:S01]  /*3950*/  FMUL.FTZ R96, R174.reuse, R197 ;  /* 0x000000c5ae607220 */ /* 0x040fe20000410000 */
[-C--:B------:R-:W-:Y:S01]  /*3960*/  FMUL.FTZ R97, R174, R215.reuse ;  /* 0x000000d7ae617220 */ /* 0x080fe20000410000 */
[-C--:B------:R-:W-:Y:S01]  /*3970*/  FMUL.FTZ R99, R166, R104.reuse ;  /* 0x00000068a6637220 */ /* 0x080fe20000410000 */
[----:B------:R-:W-:Y:S01]  /*3980*/  FFMA.FTZ R104, R167, R104, R98 ;  /* 0x00000068a7687223 */ /* 0x000fe20000010062 */
[C---:B------:R-:W-:Y:S01]  /*3990*/  FFMA.FTZ R217, R176.reuse, R215, -R96 ;  /* 0x000000d7b0d97223 */ /* 0x040fe20000010860 */
[----:B------:R-:W-:Y:S01]  /*39a0*/  FFMA.FTZ R97, R176, R197, R97 ;  /* 0x000000c5b0617223 */ /* 0x000fe20000010061 */
[----:B------:R-:W-:Y:S01]  /*39b0*/  FADD.FTZ R103, R138, R103 ;  /* 0x000000678a677221 */ /* 0x000fe20000010000 */
[----:B------:R-:W-:Y:S01]  /*39c0*/  FADD.FTZ R102, R183, R102 ;  /* 0x00000066b7667221 */ /* 0x000fe20000010000 */
[----:B------:R-:W-:Y:S01]  /*39d0*/  FADD.FTZ R217, R14, R217 ;  /* 0x000000d90ed97221 */ /* 0x000fe20000010000 */
[----:B------:R-:W-:Y:S01]  /*39e0*/  FADD.FTZ R195, RZ, R97 ;  /* 0x00000061ffc37221 */ /* 0x000fe20000010000 */
[----:B------:R-:W-:Y:S01]  /*39f0*/  FMUL.FTZ R97, R160, R103 ;  /* 0x00000067a0617220 */ /* 0x000fe20000410000 */
[----:B------:R-:W-:Y:S01]  /*3a00*/  FFMA.FTZ R101, R167, R100, -R99 ;  /* 0x00000064a7657223 */ /* 0x000fe20000010863 */
[C---:B------:R-:W-:Y:S01]  /*3a10*/  FMUL.FTZ R98, R172.reuse, R217 ;  /* 0x000000d9ac627220 */ /* 0x040fe20000410000 */
[-C--:B------:R-:W-:Y:S01]  /*3a20*/  FMUL.FTZ R96, R172, R195.reuse ;  /* 0x000000c3ac607220 */ /* 0x080fe20000410000 */
[-C--:B------:R-:W-:Y:S01]  /*3a30*/  FMUL.FTZ R100, R160, R102.reuse ;  /* 0x00000066a0647220 */ /* 0x080fe20000410000 */
[----:B------:R-:W-:Y:S01]  /*3a40*/  FFMA.FTZ R99, R161, R102, -R97 ;  /* 0x00000066a1637223 */ /* 0x000fe20000010861 */
[C---:B------:R-:W-:Y:S01]  /*3a50*/  FFMA.FTZ R98, R173.reuse, R195, R98 ;  /* 0x000000c3ad627223 */ /* 0x040fe20000010062 */
[----:B------:R-:W-:Y:S01]  /*3a60*/  FFMA.FTZ R96, R173, R217, -R96 ;  /* 0x000000d9ad607223 */ /* 0x000fe20000010860 */
[----:B------:R-:W-:Y:S01]  /*3a70*/  FFMA.FTZ R100, R161, R103, R100 ;  /* 0x00000067a1647223 */ /* 0x000fe20000010064 */
[----:B------:R-:W-:Y:S01]  /*3a80*/  FADD.FTZ R99, R182, R99 ;  /* 0x00000063b6637221 */ /* 0x000fe20000010000 */
[----:B------:R-:W-:Y:S01]  /*3a90*/  FADD.FTZ R196, RZ, R98 ;  /* 0x00000062ffc47221 */ /* 0x000fe20000010000 */
[----:B------:R-:W-:Y:S01]  /*3aa0*/  FADD.FTZ R214, R13, R96 ;  /* 0x000000600dd67221 */ /* 0x000fe20000010000 */
[----:B------:R-:W-:Y:S01]  /*3ab0*/  FMUL.FTZ R98, R168, R104 ;  /* 0x00000068a8627220 */ /* 0x000fe20000410000 */
[----:B------:R-:W-:Y:S01]  /*3ac0*/  FADD.FTZ R100, R139, R100 ;  /* 0x000000648b647221 */ /* 0x000fe20000010000 */
[C---:B------:R-:W-:Y:S01]  /*3ad0*/  FMUL.FTZ R97, R170.reuse, R196 ;  /* 0x000000c4aa617220 */ /* 0x040fe20000410000 */
[-C--:B------:R-:W-:Y:S01]  /*3ae0*/  FMUL.FTZ R96, R170, R214.reuse ;  /* 0x000000d6aa607220 */ /* 0x080fe20000410000 */
[----:B------:R-:W-:Y:S01]  /*3af0*/  FFMA.FTZ R103, R169, R101, -R98 ;  /* 0x00000065a9677223 */ /* 0x000fe20000010862 */
[----:B------:R-:W-:Y:S01]  /*3b00*/  FMUL.FTZ R98, R162, R99 ;  /* 0x00000063a2627220 */ /* 0x000fe20000410000 */
[C---:B------:R-:W-:Y:S01]  /*3b10*/  FFMA.FTZ R97, R171.reuse, R214, -R97 ;  /* 0x000000d6ab617223 */ /* 0x040fe20000010861 */
[----:B------:R-:W-:Y:S01]  /*3b20*/  FFMA.FTZ R96, R171, R196, R96 ;  /* 0x000000c4ab607223 */ /* 0x000fe20000010060 */
[----:B------:R-:W-:Y:S01]  /*3b30*/  FMUL.FTZ R102, R168, R101 ;  /* 0x00000065a8667220 */ /* 0x000fe20000410000 */
[----:B------:R-:W-:Y:S01]  /*3b40*/  FFMA.FTZ R101, R163, R100, R98 ;  /* 0x00000064a3657223 */ /* 0x000fe20000010062 */
[----:B------:R-:W-:Y:S01]  /*3b50*/  FADD.FTZ R219, R12, R97 ;  /* 0x000000610cdb7221 */ /* 0x000fe20000010000 */
[----:B------:R-:W-:Y:S01]  /*3b60*/  FADD.FTZ R201, RZ, R96 ;  /* 0x00000060ffc97221 */ /* 0x000fe20000010000 */
[----:B------:R-:W-:Y:S01]  /*3b70*/  FFMA.FTZ R104, R169, R104, R102 ;  /* 0x00000068a9687223 */ /* 0x000fe20000010066 */
[----:B------:R-:W-:Y:S01]  /*3b80*/  FMUL.FTZ R102, R162, R100 ;  /* 0x00000064a2667220 */ /* 0x000fe20000410000 */
[C---:B------:R-:W-:Y:S01]  /*3b90*/  FMUL.FTZ R98, R168.reuse, R219 ;  /* 0x000000dba8627220 */ /* 0x040fe20000410000 */
[----:B------:R-:W-:Y:S01]  /*3ba0*/  FMUL.FTZ R96, R168, R201 ;  /* 0x000000c9a8607220 */ /* 0x000fe20000410000 */
[CC--:B------:R-:W-:Y:S01]  /*3bb0*/  FMUL.FTZ R100, R170.reuse, R104.reuse ;  /* 0x00000068aa647220 */ /* 0x0c0fe20000410000 */
        /* <DEDUP_REMOVED lines=19> */
[----:B------:R-:W-:Y:S01]  /*3cf0*/  FFMA.FTZ R99, R173, R100, -R103 ;  /* 0x00000064ad637223 */ /* 0x000fe20000010867 */
[C---:B------:R-:W-:Y:S01]  /*3d00*/  FMUL.FTZ R104, R164.reuse, R101 ;  /* 0x00000065a4687220 */ /* 0x040fe20000410000 */
[C---:B------:R-:W-:Y:S01]  /*3d10*/  FMUL.FTZ R98, R164.reuse, R213 ;  /* 0x000000d5a4627220 */ /* 0x040fe20000410000 */
[CC--:B------:R-:W-:Y:S01]  /*3d20*/  FMUL.FTZ R96, R164.reuse, R199.reuse ;  /* 0x000000c7a4607220 */ /* 0x0c0fe20000410000 */
[-C--:B------:R-:W-:Y:S01]  /*3d30*/  FMUL.FTZ R100, R164, R102.reuse ;  /* 0x00000066a4647220 */ /* 0x080fe20000410000 */
[C---:B------:R-:W-:Y:S01]  /*3d40*/  FFMA.FTZ R103, R165.reuse, R102, -R104 ;  /* 0x00000066a5677223 */ /* 0x040fe20000010868 */
[C---:B------:R-:W-:Y:S01]  /*3d50*/  FFMA.FTZ R98, R165.reuse, R199, R98 ;  /* 0x000000c7a5627223 */ /* 0x040fe20000010062 */
[C---:B------:R-:W-:Y:S01]  /*3d60*/  FFMA.FTZ R96, R165.reuse, R213, -R96 ;  /* 0x000000d5a5607223 */ /* 0x040fe20000010860 */
[----:B------:R-:W-:Y:S01]  /*3d70*/  FFMA.FTZ R100, R165, R101, R100 ;  /* 0x00000065a5647223 */ /* 0x000fe20000010064 */
[----:B------:R-:W-:Y:S01]  /*3d80*/  FADD.FTZ R103, R180, R103 ;  /* 0x00000067b4677221 */ /* 0x000fe20000010000 */
[----:B------:R-:W-:Y:S01]  /*3d90*/  FADD.FTZ R198, RZ, R98 ;  /* 0x00000062ffc67221 */ /* 0x000fe20000010000 */
[----:B------:R-:W-:Y:S01]  /*3da0*/  FADD.FTZ R212, R9, R96 ;  /* 0x0000006009d47221 */ /* 0x000fe20000010000 */
[----:B------:R-:W-:Y:S01]  /*3db0*/  FADD.FTZ R100, R141, R100 ;  /* 0x000000648d647221 */ /* 0x000fe20000010000 */
[-C--:B------:R-:W-:Y:S01]  /*3dc0*/  FMUL.FTZ R98, R166, R103.reuse ;  /* 0x00000067a6627220 */ /* 0x080fe20000410000 */
[C---:B------:R-:W-:Y:S01]  /*3dd0*/  FMUL.FTZ R101, R162.reuse, R198 ;  /* 0x000000c6a2657220 */ /* 0x040fe20000410000 */
[----:B------:R-:W-:Y:S01]  /*3de0*/  FMUL.FTZ R96, R162, R212 ;  /* 0x000000d4a2607220 */ /* 0x000fe20000410000 */
[-C--:B------:R-:W-:Y:S01]  /*3df0*/  FMUL.FTZ R102, R166, R100.reuse ;  /* 0x00000064a6667220 */ /* 0x080fe20000410000 */
[----:B------:R-:W-:Y:S01]  /*3e00*/  FFMA.FTZ R105, R167, R100, R98 ;  /* 0x00000064a7697223 */ /* 0x000fe20000010062 */
[C---:B------:R-:W-:Y:S01]  /*3e10*/  FFMA.FTZ R101, R163.reuse, R212, -R101 ;  /* 0x000000d4a3657223 */ /* 0x040fe20000010865 */
[----:B------:R-:W-:Y:S01]  /*3e20*/  FFMA.FTZ R96, R163, R198, R96 ;  /* 0x000000c6a3607223 */ /* 0x000fe20000010060 */
[----:B------:R-:W-:Y:S01]  /*3e30*/  FFMA.FTZ R102, R167, R103, -R102 ;  /* 0x00000067a7667223 */ /* 0x000fe20000010866 */
[----:B------:R-:W-:Y:S01]  /*3e40*/  FADD.FTZ R105, R142, R105 ;  /* 0x000000698e697221 */ /* 0x000fe20000010000 */
[----:B------:R-:W-:Y:S01]  /*3e50*/  FADD.FTZ R211, R8, R101 ;  /* 0x0000006508d37221 */ /* 0x000fe20000010000 */
[----:B------:R-:W-:Y:S01]  /*3e60*/  FADD.FTZ R193, RZ, R96 ;  /* 0x00000060ffc17221 */ /* 0x000fe20000010000 */
[----:B------:R-:W-:Y:S01]  /*3e70*/  FADD.FTZ R102, R179, R102 ;  /* 0x00000066b3667221 */ /* 0x000fe20000010000 */
        /* <DEDUP_REMOVED lines=11> */
[----:B------:R-:W-:Y:S01]  /*3f30*/  FADD.FTZ R100, R143, R100 ;  /* 0x000000648f647221 */ /* 0x000fe20000010000 */
[----:B------:R-:W-:Y:S01]  /*3f40*/  FMUL.FTZ R98, R170, R102 ;  /* 0x00000066aa627220 */ /* 0x000fe20000410000 */
[C---:B------:R-:W-:Y:S01]  /*3f50*/  FMUL.FTZ R96, R158.reuse, R200 ;  /* 0x000000c89e607220 */ /* 0x040fe20000410000 */
[----:B------:R-:W-:Y:S01]  /*3f60*/  FMUL.FTZ R101, R158, R210 ;  /* 0x000000d29e657220 */ /* 0x000fe20000410000 */
[----:B------:R-:W-:Y:S01]  /*3f70*/  UISETP.GE.AND UP0, UPT, UR16, UR40, UPT ;  /* 0x000000281000728c */ /* 0x000fe2000bf06270 */
[----:B------:R-:W-:Y:S01]  /*3f80*/  FFMA.FTZ R103, R171, R100, R98 ;  /* 0x00000064ab677223 */ /* 0x000fe20000010062 */
[C---:B------:R-:W-:Y:S01]  /*3f90*/  FFMA.FTZ R209, R159.reuse, R210, -R96 ;  /* 0x000000d29fd17223 */ /* 0x040fe20000010860 */
[----:B------:R-:W-:Y:S01]  /*3fa0*/  FFMA.FTZ R101, R159, R200, R101 ;  /* 0x000000c89f657223 */ /* 0x000fe20000010065 */
[----:B------:R-:W-:Y:S01]  /*3fb0*/  FMUL.FTZ R100, R170, R100 ;  /* 0x00000064aa647220 */ /* 0x000fe20000410000 */
[----:B------:R-:W-:Y:S01]  /*3fc0*/  FADD.FTZ R103, R144, R103 ;  /* 0x0000006790677221 */ /* 0x000fe20000010000 */
[----:B------:R-:W-:Y:S01]  /*3fd0*/  FADD.FTZ R209, R6, R209 ;  /* 0x000000d106d17221 */ /* 0x000fe20000010000 */
[----:B------:R-:W-:Y:S01]  /*3fe0*/  FADD.FTZ R203, RZ, R101 ;  /* 0x00000065ffcb7221 */ /* 0x000fe20000010000 */
[----:B------:R-:W-:Y:S01]  /*3ff0*/  FFMA.FTZ R100, R171, R102, -R100 ;  /* 0x00000066ab647223 */ /* 0x000fe20000010864 */
[----:B------:R-:W-:Y:S01]  /*4000*/  FMUL.FTZ R101, R172, R103 ;  /* 0x00000067ac657220 */ /* 0x000fe20000410000 */
[C---:B------:R-:W-:Y:S01]  /*4010*/  FMUL.FTZ R98, R156.reuse, R209 ;  /* 0x000000d19c627220 */ /* 0x040fe20000410000 */
[-C--:B------:R-:W-:Y:S01]  /*4020*/  FMUL.FTZ R96, R156, R203.reuse ;  /* 0x000000cb9c607220 */ /* 0x080fe20000410000 */
[----:B------:R-:W-:Y:S01]  /*4030*/  FADD.FTZ R100, R177, R100 ;  /* 0x00000064b1647221 */ /* 0x000fe20000010000 */
[----:B------:R-:W-:Y:S01]  /*4040*/  PLOP3.LUT P0, PT, PT, PT, UP0, 0x80, 0x8 ;  /* 0x000000000008781c */ /* 0x000fe20003f0f008 */
[C---:B------:R-:W-:Y:S01]  /*4050*/  FFMA.FTZ R98, R157.reuse, R203, R98 ;  /* 0x000000cb9d627223 */ /* 0x040fe20000010062 */
[----:B------:R-:W-:Y:S01]  /*4060*/  FFMA.FTZ R96, R157, R209, -R96 ;  /* 0x000000d19d607223 */ /* 0x000fe20000010860 */
[-C--:B------:R-:W-:Y:S01]  /*4070*/  FMUL.FTZ R102, R172, R100.reuse ;  /* 0x00000064ac667220 */ /* 0x080fe20000410000 */
[----:B------:R-:W-:Y:S01]  /*4080*/  FFMA.FTZ R100, R173, R100, -R101 ;  /* 0x00000064ad647223 */ /* 0x000fe20000010865 */
[----:B------:R-:W-:Y:S01]  /*4090*/  FADD.FTZ R202, RZ, R98 ;  /* 0x00000062ffca7221 */ /* 0x000fe20000010000 */
[----:B------:R-:W-:Y:S01]  /*40a0*/  FADD.FTZ R208, R5, R96 ;  /* 0x0000006005d07221 */ /* 0x000fe20000010000 */
[----:B------:R-:W-:Y:S01]  /*40b0*/  FFMA.FTZ R102, R173, R103, R102 ;  /* 0x00000067ad667223 */ /* 0x000fe20000010066 */
[----:B------:R-:W-:Y:S01]  /*40c0*/  FADD.FTZ R103, R175, R100 ;  /* 0x00000064af677221 */ /* 0x000fe20000010000 */
[C---:B------:R-:W-:Y:S01]  /*40d0*/  FMUL.FTZ R96, R154.reuse, R202 ;  /* 0x000000ca9a607220 */ /* 0x040fe20000410000 */
[-C--:B------:R-:W-:Y:S01]  /*40e0*/  FMUL.FTZ R101, R154, R208.reuse ;  /* 0x000000d09a657220 */ /* 0x080fe20000410000 */
[----:B------:R-:W-:Y:S01]  /*40f0*/  ISETP.NE.OR P0, PT, R125, RZ, P0 ;  /* 0x000000ff7d00720c */ /* 0x000fe20000705670 */
[----:B------:R-:W-:Y:S01]  /*4100*/  FMUL.FTZ R105, R174, R103 ;  /* 0x00000067ae697220 */ /* 0x000fe20000410000 */
[C---:B------:R-:W-:Y:S01]  /*4110*/  FFMA.FTZ R207, R155.reuse, R208, -R96 ;  /* 0x000000d09bcf7223 */ /* 0x040fe20000010860 */
[----:B------:R-:W-:Y:S01]  /*4120*/  FFMA.FTZ R101, R155, R202, R101 ;  /* 0x000000ca9b657223 */ /* 0x000fe20000010065 */
[----:B------:R-:W-:Y:S01]  /*4130*/  ISETP.GT.U32.AND P2, PT, R126, 0x1f, PT ;  /* 0x0000001f7e00780c */ /* 0x000fe20003f44070 */
[----:B------:R-:W-:-:S02]  /*4140*/  HFMA2 R116, -RZ, RZ, 1.875, 0 ;  /* 0x3f800000ff747431 */ /* 0x000fc400000001ff */
[----:B------:R-:W-:Y:S01]  /*4150*/  FADD.FTZ R207, R4, R207 ;  /* 0x000000cf04cf7221 */ /* 0x000fe20000010000 */
[----:B------:R-:W-:Y:S01]  /*4160*/  FADD.FTZ R205, RZ, R101 ;  /* 0x00000065ffcd7221 */ /* 0x000fe20000010000 */
[----:B------:R-:W-:Y:S01]  /*4170*/  FADD.FTZ R101, R145, R102 ;  /* 0x0000006691657221 */ /* 0x000fe20000010000 */
[----:B------:R-:W-:Y:S01]  /*4180*/  CS2R R118, SRZ ;  /* 0x0000000000767805 */ /* 0x000fe2000001ff00 */
[C---:B------:R-:W-:Y:S01]  /*4190*/  FMUL.FTZ R98, R152.reuse, R207 ;  /* 0x000000cf98627220 */ /* 0x040fe20000410000 */
[----:B------:R-:W-:Y:S01]  /*41a0*/  FMUL.FTZ R96, R152, R205 ;  /* 0x000000cd98607220 */ /* 0x000fe20000410000 */
[-C--:B------:R-:W-:Y:S01]  /*41b0*/  FMUL.FTZ R100, R174, R101.reuse ;  /* 0x00000065ae647220 */ /* 0x080fe20000410000 */
[C---:B------:R-:W-:Y:S01]  /*41c0*/  FFMA.FTZ R105, R176.reuse, R101, R105 ;  /* 0x00000065b0697223 */ /* 0x040fe20000010069 */
[C---:B------:R-:W-:Y:S01]  /*41d0*/  FFMA.FTZ R98, R153.reuse, R205, R98 ;  /* 0x000000cd99627223 */ /* 0x040fe20000010062 */
[----:B------:R-:W-:Y:S01]  /*41e0*/  FFMA.FTZ R96, R153, R207, -R96 ;  /* 0x000000cf99607223 */ /* 0x000fe20000010860 */
[----:B------:R-:W-:Y:S01]  /*41f0*/  FFMA.FTZ R100, R176, R103, -R100 ;  /* 0x00000067b0647223 */ /* 0x000fe20000010864 */
[C---:B------:R-:W-:Y:S01]  /*4200*/  FMUL.FTZ R103, R174.reuse, R99 ;  /* 0x00000063ae677220 */ /* 0x040fe20000410000 */
[----:B------:R-:W-:Y:S01]  /*4210*/  FADD.FTZ R206, RZ, R98 ;  /* 0x00000062ffce7221 */ /* 0x000fe20000010000 */
[----:B------:R-:W-:Y:S01]  /*4220*/  FADD.FTZ R204, R3, R96 ;  /* 0x0000006003cc7221 */ /* 0x000fe20000010000 */
[----:B------:R-:W-:Y:S01]  /*4230*/  FMUL.FTZ R98, R174, R97 ;  /* 0x00000061ae627220 */ /* 0x000fe20000410000 */
[----:B------:R-:W-:Y:S01]  /*4240*/  VOTEU.ALL UP0, P0 ;  /* 0x0000000000ff7886 */ /* 0x000fe20000000000 */
[C---:B------:R-:W-:Y:S01]  /*4250*/  FMUL.FTZ R96, R150.reuse, R206 ;  /* 0x000000ce96607220 */ /* 0x040fe20000410000 */
[----:B------:R-:W-:Y:S01]  /*4260*/  FMUL.FTZ R101, R150, R204 ;  /* 0x000000cc96657220 */ /* 0x000fe20000410000 */
[----:B------:R-:W-:-:S02]  /*4270*/  MOV R117, RZ ;  /* 0x000000ff00757202 */ /* 0x000fc40000000f00 */
[C---:B------:R-:W-:Y:S01]  /*4280*/  FFMA.FTZ R223, R151.reuse, R204, -R96 ;  /* 0x000000cc97df7223 */ /* 0x040fe20000010860 */
[----:B------:R-:W-:Y:S01]  /*4290*/  FFMA.FTZ R101, R151, R206, R101 ;  /* 0x000000ce97657223 */ /* 0x000fe20000010065 */
[C---:B------:R-:W-:Y:S01]  /*42a0*/  FFMA.FTZ R96, R176.reuse, R97, R103 ;  /* 0x00000061b0607223 */ /* 0x040fe20000010067 */
[----:B------:R-:W-:Y:S01]  /*42b0*/  FFMA.FTZ R97, R176, R99, -R98 ;  /* 0x00000063b0617223 */ /* 0x000fe20000010862 */
[----:B------:R-:W-:Y:S01]  /*42c0*/  FADD.FTZ R223, R2, R223 ;  /* 0x000000df02df7221 */ /* 0x000fe20000010000 */
[----:B------:R-:W-:Y:S01]  /*42d0*/  FADD.FTZ R221, RZ, R101 ;  /* 0x00000065ffdd7221 */ /* 0x000fe20000010000 */
[----:B------:R-:W-:Y:S01]  /*42e0*/  FADD.FTZ R99, R191, R100 ;  /* 0x00000064bf637221 */ /* 0x000fe20000010000 */
[----:B------:R-:W-:Y:S01]  /*42f0*/  @!UP0 ULEA UR26, UR8, UR27, 0x4 ;  /* 0x0000001b081a8291 */ /* 0x000fe2000f8e20ff */
[C---:B------:R-:W-:Y:S01]  /*4300*/  FMUL.FTZ R101, R146.reuse, R223 ;  /* 0x000000df92657220 */ /* 0x040fe20000410000 */
[----:B------:R-:W-:Y:S01]  /*4310*/  FMUL.FTZ R100, R146, R221 ;  /* 0x000000dd92647220 */ /* 0x000fe20000410000 */
[----:B------:R-:W-:-:S02]  /*4320*/  FADD.FTZ R98, R192, R105 ;  /* 0x00000069c0627221 */ /* 0x000fc40000010000 */
[C---:B------:R-:W-:Y:S01]  /*4330*/  FFMA.FTZ R224, R148.reuse, R221, R101 ;  /* 0x000000dd94e07223 */ /* 0x040fe20000010065 */
[----:B------:R-:W-:-:S03]  /*4340*/  FFMA.FTZ R101, R148, R223, -R100 ;  /* 0x000000df94657223 */ /* 0x000fc60000010864 */
[----:B------:R-:W-:Y:S01]  /*4350*/  FADD.FTZ R224, RZ, R224 ;  /* 0x000000e0ffe07221 */ /* 0x000fe20000010000 */
[----:B------:R-:W-:Y:S01]  /*4360*/  FFMA.FTZ R222, R82, R31, R101 ;  /* 0x0000001f52de7223 */ /* 0x000fe20000010065 */
[----:B------:R-:W0:Y:S02]  /*4370*/  @!P0 LDS.128 R116, [UR26+0x4990] ;  /* 0x0049901aff748984 */ /* 0x000e240008000c00 */
[C---:B------:R-:W-:Y:S01]  /*4380*/  FMUL.FTZ R100, R147.reuse, R224 ;  /* 0x000000e093647220 */ /* 0x040fe20000410000 */
[-C--:B------:R-:W-:Y:S01]  /*4390*/  FMUL.FTZ R101, R147, R222.reuse ;  /* 0x000000de93657220 */ /* 0x080fe20000410000 */
[----:B------:R1:W-:Y:S02]  /*43a0*/  STS.128 [R123+0xa10], R96 ;  /* 0x000a10607b007388 */ /* 0x0003e40000000c00 */
[C---:B------:R-:W-:Y:S01]  /*43b0*/  FFMA.FTZ R100, R149.reuse, R222, -R100 ;  /* 0x000000de95647223 */ /* 0x040fe20000010864 */
[----:B------:R-:W-:-:S03]  /*43c0*/  FFMA.FTZ R220, R149, R224, R101 ;  /* 0x000000e095dc7223 */ /* 0x000fc60000010065 */
[----:B------:R-:W-:Y:S01]  /*43d0*/  FFMA.FTZ R218, R83, R32, R100 ;  /* 0x0000002053da7223 */ /* 0x000fe20000010064 */
[----:B------:R-:W-:Y:S06]  /*43e0*/  BAR.SYNC.DEFER_BLOCKING 0x0 ;  /* 0x0000000000007b1d */ /* 0x000fec0000010000 */
[----:B------:R-:W-:Y:S05]  /*43f0*/  @P2 BRA `(.L_x_3112) ;  /* 0x0000000c005c2947 */ /* 0x000fea0003800000 */
[----:B-1----:R-:W-:Y:S01]  /*4400*/  LDS.128 R96, [R122+0xa30] ;  /* 0x000a30007a607984 */ /* 0x002fe20000000c00 */
[----:B------:R-:W-:Y:S01]  /*4410*/  UMOV UR26, 0xffffffff ;  /* 0xffffffff001a7882 */ /* 0x000fe20000000000 */
[----:B------:R-:W-:Y:S02]  /*4420*/  ISETP.NE.AND P2, PT, R125, 0x1f, PT ;  /* 0x0000001f7d00780c */ /* 0x000fe40003f45270 */
[----:B------:R-:W1:Y:S04]  /*4430*/  LDS.128 R100, [R122+0xa40] ;  /* 0x000a40007a647984 */ /* 0x000e680000000c00 */
[----:B------:R-:W2:Y:S04]  /*4440*/  LDS.128 R104, [R122+0xa20] ;  /* 0x000a20007a687984 */ /* 0x000ea80000000c00 */
[----:B------:R-:W3:Y:S01]  /*4450*/  LDS.128 R108, [R122+0xa10] ;  /* 0x000a10007a6c7984 */ /* 0x000ee20000000c00 */
[C---:B-1---5:R-:W-:Y:S01]  /*4460*/  FMUL.FTZ R113, R97.reuse, R103 ;  /* 0x0000006761717220 */ /* 0x062fe20000410000 */
        /* <DEDUP_REMOVED lines=34> */
.L_x_3190:
        /* <DEDUP_REMOVED lines=13> */
.L_x_3115:
[----:B------:R-:W-:Y:S05]  /*4760*/  BSYNC.RECONVERGENT B0 ;  /* 0x0000000000007941 */ /* 0x000fea0003800200 */
.L_x_3114:
[----:B------:R-:W-:-:S03]  /*4770*/  UMOV UR26, 0xffffffff ;  /* 0xffffffff001a7882 */ /* 0x000fc60000000000 */
[----:B------:R-:W-:Y:S05]  /*4780*/  BRA.DIV UR26, `(.L_x_3116) ;  /* 0x0000004a1a9c7947 */ /* 0x000fea000b800000 */
[----:B--2---:R2:W1:Y:S04]  /*4790*/  SHFL.DOWN PT, R108, R115, 0x2, 0x1f ;  /* 0x08401f00736c7f89 */ /* 0x00446800000e0000 */
[----:B---3--:R2:W3:Y:S04]  /*47a0*/  SHFL.DOWN PT, R109, R114, 0x2, 0x1f ;  /* 0x08401f00726d7f89 */ /* 0x0084e800000e0000 */
[----:B----4-:R2:W4:Y:S04]  /*47b0*/  SHFL.DOWN PT, R110, R113, 0x2, 0x1f ;  /* 0x08401f00716e7f89 */ /* 0x01052800000e0000 */
[----:B0-----:R2:W0:Y:S02]  /*47c0*/  SHFL.DOWN PT, R225, R112, 0x2, 0x1f ;  /* 0x08401f0070e17f89 */ /* 0x00142400000e0000 */
.L_x_3196:
        /* <DEDUP_REMOVED lines=13> */
.L_x_3118:
[----:B------:R-:W-:Y:S05]  /*48a0*/  BSYNC.RECONVERGENT B0 ;  /* 0x0000000000007941 */ /* 0x000fea0003800200 */
.L_x_3117:
[----:B------:R-:W-:-:S03]  /*48b0*/  UMOV UR26, 0xffffffff ;  /* 0xffffffff001a7882 */ /* 0x000fc60000000000 */
[----:B------:R-:W-:Y:S05]  /*48c0*/  BRA.DIV UR26, `(.L_x_3119) ;  /* 0x0000004a1abc7947 */ /* 0x000fea000b800000 */
[----:B-1----:R1:W1:Y:S04]  /*48d0*/  SHFL.DOWN PT, R108, R115, 0x4, 0x1f ;  /* 0x08801f00736c7f89 */ /* 0x00226800000e0000 */
[----:B---3--:R3:W1:Y:S04]  /*48e0*/  SHFL.DOWN PT, R109, R114, 0x4, 0x1f ;  /* 0x08801f00726d7f89 */ /* 0x00866800000e0000 */
[----:B----4-:R3:W4:Y:S04]  /*48f0*/  SHFL.DOWN PT, R110, R113, 0x4, 0x1f ;  /* 0x08801f00716e7f89 */ /* 0x01072800000e0000 */
[----:B0-----:R3:W0:Y:S02]  /*4900*/  SHFL.DOWN PT, R225, R112, 0x4, 0x1f ;  /* 0x08801f0070e17f89 */ /* 0x00162400000e0000 */
.L_x_3202:
        /* <DEDUP_REMOVED lines=13> */
.L_x_3121:
[----:B------:R-:W-:Y:S05]  /*49e0*/  BSYNC.RECONVERGENT B0 ;  /* 0x0000000000007941 */ /* 0x000fea0003800200 */
.L_x_3120:
[----:B------:R-:W-:-:S03]  /*49f0*/  UMOV UR26, 0xffffffff ;  /* 0xffffffff001a7882 */ /* 0x000fc60000000000 */
[----:B------:R-:W-:Y:S05]  /*4a00*/  BRA.DIV UR26, `(.L_x_3122) ;  /* 0x0000004a1adc7947 */ /* 0x000fea000b800000 */
[----:B-1----:R1:W1:Y:S04]  /*4a10*/  SHFL.DOWN PT, R108, R115, 0x8, 0x1f ;  /* 0x09001f00736c7f89 */ /* 0x00226800000e0000 */
[----:B------:R0:W1:Y:S04]  /*4a20*/  SHFL.DOWN PT, R109, R114, 0x8, 0x1f ;  /* 0x09001f00726d7f89 */ /* 0x00006800000e0000 */
[----:B----4-:R4:W1:Y:S04]  /*4a30*/  SHFL.DOWN PT, R110, R113, 0x8, 0x1f ;  /* 0x09001f00716e7f89 */ /* 0x01086800000e0000 */
[----:B0-----:R4:W0:Y:S02]  /*4a40*/  SHFL.DOWN PT, R225, R112, 0x8, 0x1f ;  /* 0x09001f0070e17f89 */ /* 0x00182400000e0000 */
.L_x_3208:
        /* <DEDUP_REMOVED lines=13> */
.L_x_3124:
[----:B------:R-:W-:Y:S05]  /*4b20*/  BSYNC.RECONVERGENT B0 ;  /* 0x0000000000007941 */ /* 0x000fea0003800200 */
.L_x_3123:
[----:B------:R-:W-:-:S03]  /*4b30*/  UMOV UR26, 0xffffffff ;  /* 0xffffffff001a7882 */ /* 0x000fc60000000000 */
[----:B------:R-:W-:Y:S05]  /*4b40*/  BRA.DIV UR26, `(.L_x_3125) ;  /* 0x0000004a1afc7947 */ /* 0x000fea000b800000 */
[----:B-1----:R1:W1:Y:S04]  /*4b50*/  SHFL.DOWN PT, R108, R115, 0x10, 0x1f ;  /* 0x0a001f00736c7f89 */ /* 0x00226800000e0000 */
[----:B------:R0:W1:Y:S04]  /*4b60*/  SHFL.DOWN PT, R109, R114, 0x10, 0x1f ;  /* 0x0a001f00726d7f89 */ /* 0x00006800000e0000 */
[----:B------:R1:W1:Y:S04]  /*4b70*/  SHFL.DOWN PT, R110, R113, 0x10, 0x1f ;  /* 0x0a001f00716e7f89 */ /* 0x00026800000e0000 */
[----:B0-----:R0:W0:Y:S02]  /*4b80*/  SHFL.DOWN PT, R225, R112, 0x10, 0x1f ;  /* 0x0a001f0070e17f89 */ /* 0x00102400000e0000 */
.L_x_3214:
[----:B------:R-:W-:Y:S01]  /*4b90*/  BSSY.RECONVERGENT B0, `(.L_x_3126) ;  /* 0x000000d000007945 */ /* 0x000fe20003800200 */
[----:B------:R-:W-:-:S03]  /*4ba0*/  ISETP.NE.AND P3, PT, R126, 0x1f, PT ;  /* 0x0000001f7e00780c */ /* 0x000fc60003f65270 */
        /* <DEDUP_REMOVED lines=11> */
.L_x_3127:
[----:B------:R-:W-:Y:S05]  /*4c60*/  BSYNC.RECONVERGENT B0 ;  /* 0x0000000000007941 */ /* 0x000fea0003800200 */
.L_x_3126:
[----:B------:R-:W-:-:S03]  /*4c70*/  UMOV UR26, 0xffffffff ;  /* 0xffffffff001a7882 */ /* 0x000fc60000000000 */
[----:B------:R-:W-:Y:S05]  /*4c80*/  BRA.DIV UR26, `(.L_x_3128) ;  /* 0x0000004e1a1c7947 */ /* 0x000fea000b800000 */
[----:B------:R-:W5:Y:S04]  /*4c90*/  SHFL.IDX PT, R226, R114, RZ, 0x1f ;  /* 0x00001fff72e27589 */ /* 0x000f6800000e0000 */
[----:B------:R-:W2:Y:S04]  /*4ca0*/  SHFL.IDX PT, R229, R115, RZ, 0x1f ;  /* 0x00001fff73e57589 */ /* 0x000ea800000e0000 */
[----:B0-----:R-:W0:Y:S04]  /*4cb0*/  SHFL.IDX PT, R225, R113, RZ, 0x1f ;  /* 0x00001fff71e17589 */ /* 0x001e2800000e0000 */
[----:B------:R-:W3:Y:S04]  /*4cc0*/  SHFL.IDX PT, R234, R112, RZ, 0x1f ;  /* 0x00001fff70ea7589 */ /* 0x000ee800000e0000 */
[----:B------:R-:W-:Y:S04]  /*4cd0*/  SHFL.IDX PT, R235, R116, RZ, 0x1f ;  /* 0x00001fff74eb7589 */ /* 0x000fe800000e0000 */
[----:B------:R-:W4:Y:S04]  /*4ce0*/  SHFL.IDX PT, R236, R117, RZ, 0x1f ;  /* 0x00001fff75ec7589 */ /* 0x000f2800000e0000 */
[----:B------:R-:W4:Y:S01]  /*4cf0*/  SHFL.DOWN PT, R230, R115, 0x1, 0x1f ;  /* 0x08201f0073e67f89 */ /* 0x000f2200000e0000 */
[-C--:B-----5:R-:W-:Y:S01]  /*4d00*/  FMUL.FTZ R111, R119, R226.reuse ;  /* 0x000000e2776f7220 */ /* 0x0a0fe20000410000 */
[-C--:B-1----:R-:W-:Y:S01]  /*4d10*/  FMUL.FTZ R110, R118, R226.reuse ;  /* 0x000000e2766e7220 */ /* 0x082fe20000410000 */
[-C--:B------:R-:W-:Y:S01]  /*4d20*/  FMUL.FTZ R109, R117, R226.reuse ;  /* 0x000000e2756d7220 */ /* 0x080fe20000410000 */
[----:B------:R-:W1:Y:S01]  /*4d30*/  SHFL.DOWN PT, R231, R114, 0x1, 0x1f ;  /* 0x08201f0072e77f89 */ /* 0x000e6200000e0000 */
[----:B------:R-:W-:Y:S01]  /*4d40*/  FMUL.FTZ R108, R116, R226 ;  /* 0x000000e2746c7220 */ /* 0x000fe20000410000 */
[-C--:B--2---:R-:W-:Y:S01]  /*4d50*/  FFMA.FTZ R228, R118, R229.reuse, -R111 ;  /* 0x000000e576e47223 */ /* 0x084fe2000001086f */
[-C--:B------:R-:W-:Y:S01]  /*4d60*/  FFMA.FTZ R111, R119, R229.reuse, R110 ;  /* 0x000000e5776f7223 */ /* 0x080fe2000001006e */
[----:B------:R-:W2:Y:S01]  /*4d70*/  SHFL.IDX PT, R237, R118, RZ, 0x1f ;  /* 0x00001fff76ed7589 */ /* 0x000ea200000e0000 */
[-C--:B------:R-:W-:Y:S01]  /*4d80*/  FFMA.FTZ R226, R116, R229.reuse, -R109 ;  /* 0x000000e574e27223 */ /* 0x080fe2000001086d */
[----:B------:R-:W-:Y:S01]  /*4d90*/  FFMA.FTZ R227, R117, R229, R108 ;  /* 0x000000e575e37223 */ /* 0x000fe2000001006c */
[----:B0-----:R-:W-:Y:S01]  /*4da0*/  FADD.FTZ R228, R225, R228 ;  /* 0x000000e4e1e47221 */ /* 0x001fe20000010000 */
[----:B------:R-:W0:Y:S01]  /*4db0*/  SHFL.IDX PT, R238, R119, RZ, 0x1f ;  /* 0x00001fff77ee7589 */ /* 0x000e2200000e0000 */
[----:B---3--:R-:W-:-:S03]  /*4dc0*/  FADD.FTZ R229, R234, R111 ;  /* 0x0000006feae57221 */ /* 0x008fc60000010000 */
[----:B------:R4:W3:Y:S04]  /*4dd0*/  SHFL.DOWN PT, R232, R113, 0x1, 0x1f ;  /* 0x08201f0071e87f89 */ /* 0x0008e800000e0000 */
[----:B------:R5:W0:Y:S01]  /*4de0*/  SHFL.DOWN PT, R233, R112, 0x1, 0x1f ;  /* 0x08201f0070e97f89 */ /* 0x000a2200000e0000 */
[----:B----4-:R-:W-:Y:S02]  /*4df0*/  MOV R113, R236 ;  /* 0x000000ec00717202 */ /* 0x010fe40000000f00 */
[----:B-1---5:R-:W-:-:S07]  /*4e00*/  MOV R112, R235 ;  /* 0x000000eb00707202 */ /* 0x022fce0000000f00 */
.L_x_3228:
[----:B------:R-:W-:Y:S01]  /*4e10*/  BSSY.RECONVERGENT B0, `(.L_x_3129) ;  /* 0x000000f000007945 */ /* 0x000fe20003800200 */
[----:B--2---:R-:W-:Y:S02]  /*4e20*/  MOV R114, R237 ;  /* 0x000000ed00727202 */ /* 0x004fe40000000f00 */
[----:B0-----:R-:W-:Y:S01]  /*4e30*/  MOV R115, R238 ;  /* 0x000000ee00737202 */ /* 0x001fe20000000f00 */
[----:B------:R-:W-:Y:S06]  /*4e40*/  @!P3 BRA `(.L_x_3130) ;  /* 0x00000000002cb947 */ /* 0x000fec0003800000 */
[C---:B------:R-:W-:Y:S01]  /*4e50*/  FMUL.FTZ R109, R231.reuse, R113 ;  /* 0x00000071e76d7220 */ /* 0x040fe20000410000 */
[CC--:B------:R-:W-:Y:S01]  /*4e60*/  FMUL.FTZ R111, R231.reuse, R115.reuse ;  /* 0x00000073e76f7220 */ /* 0x0c0fe20000410000 */
[C---:B------:R-:W-:Y:S01]  /*4e70*/  FMUL.FTZ R108, R230.reuse, R115 ;  /* 0x00000073e66c7220 */ /* 0x040fe20000410000 */
[C---:B------:R-:W-:Y:S01]  /*4e80*/  FMUL.FTZ R113, R230.reuse, R113 ;  /* 0x00000071e6717220 */ /* 0x040fe20000410000 */
[C---:B------:R-:W-:Y:S01]  /*4e90*/  FFMA.FTZ R109, R230.reuse, R112, -R109 ;  /* 0x00000070e66d7223 */ /* 0x040fe2000001086d */
[-C--:B------:R-:W-:Y:S01]  /*4ea0*/  FFMA.FTZ R111, R230, R114.reuse, -R111 ;  /* 0x00000072e66f7223 */ /* 0x080fe2000001086f */
[C---:B------:R-:W-:Y:S01]  /*4eb0*/  FFMA.FTZ R108, R231.reuse, R114, R108 ;  /* 0x00000072e76c7223 */ /* 0x040fe2000001006c */
[----:B------:R-:W-:Y:S02]  /*4ec0*/  FFMA.FTZ R113, R231, R112, R113 ;  /* 0x00000070e7717223 */ /* 0x000fe40000010071 */
[----:B---3--:R-:W-:Y:S01]  /*4ed0*/  FADD.FTZ R114, R232, R111 ;  /* 0x0000006fe8727221 */ /* 0x008fe20000010000 */
[----:B------:R-:W-:Y:S01]  /*4ee0*/  FADD.FTZ R115, R233, R108 ;  /* 0x0000006ce9737221 */ /* 0x000fe20000010000 */
[----:B------:R-:W-:-:S07]  /*4ef0*/  MOV R112, R109 ;  /* 0x0000006d00707202 */ /* 0x000fce0000000f00 */
.L_x_3130:
[----:B------:R-:W-:Y:S05]  /*4f00*/  BSYNC.RECONVERGENT B0 ;  /* 0x0000000000007941 */ /* 0x000fea0003800200 */
.L_x_3129:
[C---:B------:R-:W-:Y:S01]  /*4f10*/  FMUL.FTZ R109, R101.reuse, R115 ;  /* 0x00000073656d7220 */ /* 0x040fe20000410000 */
[-C--:B------:R-:W-:Y:S01]  /*4f20*/  FMUL.FTZ R108, R101, R114.reuse ;  /* 0x00000072656c7220 */ /* 0x080fe20000410000 */
[----:B------:R2:W-:Y:S01]  /*4f30*/  STS.128 [R122+0xa40], R112 ;  /* 0x000a40707a007388 */ /* 0x0005e20000000c00 */
[----:B------:R-:W-:Y:S01]  /*4f40*/  MOV R119, R229 ;  /* 0x000000e500777202 */ /* 0x000fe20000000f00 */
[C---:B------:R-:W-:Y:S01]  /*4f50*/  FFMA.FTZ R109, R100.reuse, R114, -R109 ;  /* 0x00000072646d7223 */ /* 0x040fe2000001086d */
[----:B------:R-:W-:Y:S01]  /*4f60*/  FFMA.FTZ R108, R100, R115, R108 ;  /* 0x00000073646c7223 */ /* 0x000fe2000001006c */
[----:B------:R-:W-:Y:S02]  /*4f70*/  MOV R118, R228 ;  /* 0x000000e400767202 */ /* 0x000fe40000000f00 */
        /* <DEDUP_REMOVED lines=29> */
[----:B------:R2:W-:Y:S04]  /*5150*/  STS.128 [R122+0xa20], R96 ;  /* 0x000a20607a007388 */ /* 0x0005e80000000c00 */
[----:B------:R2:W-:Y:S02]  /*5160*/  STS.128 [R122+0xa10], R100 ;  /* 0x000a10647a007388 */ /* 0x0005e40000000c00 */
.L_x_3112:
[----:B------:R-:W-:Y:S05]  /*5170*/  WARPSYNC.ALL ;  /* 0x0000000000007948 */ /* 0x000fea0003800000 */
[----:B------:R-:W-:Y:S01]  /*5180*/  BAR.SYNC.DEFER_BLOCKING 0x0 ;  /* 0x0000000000007b1d */ /* 0x000fe20000010000 */
[----:B--2---:R-:W-:Y:S01]  /*5190*/  FFMA.FTZ R111, R0, -R197, RZ ;  /* 0x800000c5006f7223 */ /* 0x004fe200000100ff */
[----:B------:R-:W-:Y:S02]  /*51a0*/  ISETP.NE.AND P0, PT, R126, RZ, PT ;  /* 0x000000ff7e00720c */ /* 0x000fe40003f05270 */
[C---:B------:R-:W-:Y:S02]  /*51b0*/  ISETP.GT.AND P2, PT, R121.reuse, 0x1e, PT ;  /* 0x0000001e7900780c */ /* 0x040fe40003f44270 */
[----:B------:R-:W-:Y:S01]  /*51c0*/  ISETP.GT.AND P3, PT, R121, 0xf, PT ;  /* 0x0000000f7900780c */ /* 0x000fe20003f64270 */
[----:B------:R-:W-:Y:S08]  /*51d0*/  BSSY.RECONVERGENT B0, `(.L_x_3131) ;  /* 0x00001b8000007945 */ /* 0x000ff00003800200 */
[----:B------:R-:W-:-:S05]  /*51e0*/  VOTEU.ALL UP0, P0 ;  /* 0x0000000000ff7886 */ /* 0x000fca0000000000 */
[----:B------:R-:W-:Y:S01]  /*51f0*/  @!UP0 ULEA UR26, UR8, UR27, 0x4 ;  /* 0x0000001b081a8291 */ /* 0x000fe2000f8e20ff */
[----:B-1----:R-:W1:Y:S08]  /*5200*/  LDS.64 R96, [R123+0xa18] ;  /* 0x000a18007b607984 */ /* 0x002e700000000a00 */
[----:B0-----:R0:W-:Y:S02]  /*5210*/  @!P0 STS.128 [UR26+0x4990], R116 ;  /* 0x00499074ff008988 */ /* 0x0011e40008000c1a */
[----:B0-----:R-:W-:Y:S01]  /*5220*/  FFMA.FTZ R119, R83, -R32, R218 ;  /* 0x8000002053777223 */ /* 0x001fe200000100da */
[-C--:B-1----:R-:W-:Y:S01]  /*5230*/  FMUL.FTZ R98, R96, R135.reuse ;  /* 0x0000008760627220 */ /* 0x082fe20000410000 */
[----:B------:R-:W-:-:S03]  /*5240*/  FMUL.FTZ R135, R97, R135 ;  /* 0x0000008761877220 */ /* 0x000fc60000410000 */
[-C--:B------:R-:W-:Y:S01]  /*5250*/  FFMA.FTZ R97, R97, R134.reuse, -R98 ;  /* 0x0000008661617223 */ /* 0x080fe20000010862 */
[----:B------:R-:W-:-:S03]  /*5260*/  FFMA.FTZ R135, R96, R134, R135 ;  /* 0x0000008660877223 */ /* 0x000fc60000010087 */
[----:B------:R-:W-:Y:S01]  /*5270*/  FADD.FTZ R190, R190, R97 ;  /* 0x00000061bebe7221 */ /* 0x000fe20000010000 */
[----:B------:R-:W-:-:S03]  /*5280*/  FADD.FTZ R128, R128, R135 ;  /* 0x0000008780807221 */ /* 0x000fc60000010000 */
[C---:B------:R-:W-:Y:S01]  /*5290*/  FMUL.FTZ R96, R147.reuse, R190 ;  /* 0x000000be93607220 */ /* 0x040fe20000410000 */
[-C--:B------:R-:W-:Y:S01]  /*52a0*/  FMUL.FTZ R147, R147, R128.reuse ;  /* 0x0000008093937220 */ /* 0x080fe20000410000 */
[----:B------:R-:W-:Y:S01]  /*52b0*/  FMUL.FTZ R117, R190, UR29 ;  /* 0x0000001dbe757c20 */ /* 0x000fe20008410000 */
[C---:B------:R-:W-:Y:S01]  /*52c0*/  FMUL.FTZ R135, R128.reuse, UR29 ;  /* 0x0000001d80877c20 */ /* 0x040fe20008410000 */
[C---:B------:R-:W-:Y:S01]  /*52d0*/  FFMA.FTZ R97, R149.reuse, R128, R96 ;  /* 0x0000008095617223 */ /* 0x040fe20000010060 */
[----:B------:R-:W-:Y:S01]  /*52e0*/  FFMA.FTZ R96, R149, R190, -R147 ;  /* 0x000000be95607223 */ /* 0x000fe20000010893 */
[----:B-----5:R-:W-:Y:S01]  /*52f0*/  FFMA.FTZ R112, R128, UR28, R117 ;  /* 0x0000001c80707c23 */ /* 0x020fe20008010075 */
[----:B------:R-:W-:Y:S01]  /*5300*/  FFMA.FTZ R114, R190, UR28, -R135 ;  /* 0x0000001cbe727c23 */ /* 0x000fe20008010887 */
[----:B------:R-:W-:Y:S01]  /*5310*/  FADD.FTZ R97, R130, R97 ;  /* 0x0000006182617221 */ /* 0x000fe20000010000 */
[----:B------:R-:W-:Y:S01]  /*5320*/  FADD.FTZ R189, R189, R96 ;  /* 0x00000060bdbd7221 */ /* 0x000fe20000010000 */
[----:B------:R-:W-:Y:S01]  /*5330*/  FMUL.FTZ R112, R119, R112 ;  /* 0x0000007077707220 */ /* 0x000fe20000410000 */
[----:B------:R-:W-:Y:S01]  /*5340*/  FMUL.FTZ R190, R32, R190 ;  /* 0x000000be20be7220 */ /* 0x000fe20000410000 */
        /* <DEDUP_REMOVED lines=37> */
[-C--:B------:R-:W-:Y:S01]  /*55a0*/  FMUL.FTZ R105, R160, R100.reuse ;  /* 0x00000064a0697220 */ /* 0x080fe20000410000 */
[----:B------:R-:W-:Y:S02]  /*55b0*/  FMUL.FTZ R160, R34, R99 ;  /* 0x0000006322a07220 */ /* 0x000fe40000410000 */
[C---:B------:R-:W-:Y:S01]  /*55c0*/  FFMA.FTZ R107, R161.reuse, R100, -R102 ;  /* 0x00000064a16b7223 */ /* 0x040fe20000010866 */
[----:B------:R-:W-:-:S03]  /*55d0*/  FFMA.FTZ R102, R161, R138, R105 ;  /* 0x0000008aa1667223 */ /* 0x000fc60000010069 */
[----:B------:R-:W-:Y:S01]  /*55e0*/  FADD.FTZ R105, R182, R107 ;  /* 0x0000006bb6697221 */ /* 0x000fe20000010000 */
[----:B------:R-:W-:Y:S01]  /*55f0*/  FADD.FTZ R139, R139, R102 ;  /* 0x000000668b8b7221 */ /* 0x000fe20000010000 */
[----:B------:R-:W-:Y:S01]  /*5600*/  FFMA.FTZ R107, R0, R215, RZ ;  /* 0x000000d7006b7223 */ /* 0x000fe200000100ff */
[----:B------:R-:W-:Y:S01]  /*5610*/  FADD.FTZ R215, -R15, R215 ;  /* 0x000000d70fd77221 */ /* 0x000fe20000010100 */
[C---:B------:R-:W-:Y:S01]  /*5620*/  FMUL.FTZ R102, R162.reuse, R105 ;  /* 0x00000069a2667220 */ /* 0x040fe20000410000 */
[----:B------:R-:W-:Y:S01]  /*5630*/  FMUL.FTZ R162, R162, R139 ;  /* 0x0000008ba2a27220 */ /* 0x000fe20000410000 */
[----:B------:R-:W-:Y:S01]  /*5640*/  FFMA.FTZ R104, R30, R217, R107 ;  /* 0x000000d91e687223 */ /* 0x000fe2000001006b */
[----:B------:R-:W-:Y:S01]  /*5650*/  FADD.FTZ R217, -R14, R217 ;  /* 0x000000d90ed97221 */ /* 0x000fe20000010100 */
[C---:B------:R-:W-:Y:S01]  /*5660*/  FFMA.FTZ R107, R163.reuse, R139, R102 ;  /* 0x0000008ba36b7223 */ /* 0x040fe20000010066 */
[----:B------:R-:W-:Y:S01]  /*5670*/  FFMA.FTZ R102, R163, R105, -R162 ;  /* 0x00000069a3667223 */ /* 0x000fe200000108a2 */
[----:B------:R-:W-:Y:S01]  /*5680*/  FFMA.FTZ R109, R29, R214, R104 ;  /* 0x000000d61d6d7223 */ /* 0x000fe20000010068 */
[----:B------:R-:W-:Y:S01]  /*5690*/  FADD.FTZ R214, -R13, R214 ;  /* 0x000000d60dd67221 */ /* 0x000fe20000010100 */
[----:B------:R-:W-:Y:S01]  /*56a0*/  FADD.FTZ R140, R140, R107 ;  /* 0x0000006b8c8c7221 */ /* 0x000fe20000010000 */
[----:B------:R-:W-:Y:S01]  /*56b0*/  FADD.FTZ R102, R181, R102 ;  /* 0x00000066b5667221 */ /* 0x000fe20000010000 */
[----:B------:R-:W-:Y:S01]  /*56c0*/  FFMA.FTZ R106, R28, R219, R109 ;  /* 0x000000db1c6a7223 */ /* 0x000fe2000001006d */
[----:B------:R-:W-:Y:S01]  /*56d0*/  FADD.FTZ R219, -R12, R219 ;  /* 0x000000db0cdb7221 */ /* 0x000fe20000010100 */
[C---:B------:R-:W-:Y:S01]  /*56e0*/  FMUL.FTZ R104, R164.reuse, R140 ;  /* 0x0000008ca4687220 */ /* 0x040fe20000410000 */
[----:B------:R-:W-:Y:S01]  /*56f0*/  FMUL.FTZ R107, R164, R102 ;  /* 0x00000066a46b7220 */ /* 0x000fe20000410000 */
[----:B------:R-:W-:Y:S01]  /*5700*/  FFMA.FTZ R113, R27, R216, R106 ;  /* 0x000000d81b717223 */ /* 0x000fe2000001006a */
[----:B------:R-:W-:Y:S01]  /*5710*/  FFMA.FTZ R106, R30, -R195, R111 ;  /* 0x800000c31e6a7223 */ /* 0x000fe2000001006f */
[C---:B------:R-:W-:Y:S01]  /*5720*/  FFMA.FTZ R109, R165.reuse, R102, -R104 ;  /* 0x00000066a56d7223 */ /* 0x040fe20000010868 */
[----:B------:R-:W-:Y:S01]  /*5730*/  FFMA.FTZ R104, R165, R140, R107 ;  /* 0x0000008ca5687223 */ /* 0x000fe2000001006b */
[----:B------:R-:W-:Y:S01]  /*5740*/  FFMA.FTZ R108, R26, R213, R113 ;  /* 0x000000d51a6c7223 */ /* 0x000fe20000010071 */
[----:B------:R-:W-:Y:S01]  /*5750*/  FFMA.FTZ R111, R29, -R196, R106 ;  /* 0x800000c41d6f7223 */ /* 0x000fe2000001006a */
        /* <DEDUP_REMOVED lines=8> */
[C---:B------:R-:W-:Y:S01]  /*57e0*/  FFMA.FTZ R109, R167.reuse, R141, R104 ;  /* 0x0000008da76d7223 */ /* 0x040fe20000010068 */
[----:B------:R-:W-:Y:S01]  /*57f0*/  FFMA.FTZ R104, R167, R107, -R166 ;  /* 0x0000006ba7687223 */ /* 0x000fe200000108a6 */
        /* <DEDUP_REMOVED lines=17> */
[----:B------:R-:W-:Y:S01]  /*5910*/  FADD.FTZ R213, -R10, R213 ;  /* 0x000000d50ad57221 */ /* 0x000fe20000010100 */
[C---:B------:R-:W-:Y:S01]  /*5920*/  FMUL.FTZ R106, R170.reuse, R109 ;  /* 0x0000006daa6a7220 */ /* 0x040fe20000410000 */
[----:B------:R-:W-:Y:S01]  /*5930*/  FMUL.FTZ R170, R170, R143 ;  /* 0x0000008faaaa7220 */ /* 0x000fe20000410000 */
[----:B------:R-:W-:Y:S01]  /*5940*/  FFMA.FTZ R110, R18, R223, R111 ;  /* 0x000000df126e7223 */ /* 0x000fe2000001006f */
[----:B------:R-:W-:Y:S01]  /*5950*/  FMUL.FTZ R152, R44, R109 ;  /* 0x0000006d2c987220 */ /* 0x000fe20000410000 */
[----:B------:R-:W-:Y:S01]  /*5960*/  FFMA.FTZ R111, R171, R143, R106 ;  /* 0x0000008fab6f7223 */ /* 0x000fe2000001006a */
[----:B------:R-:W-:Y:S01]  /*5970*/  FFMA.FTZ R106, R22, -R203, R113 ;  /* 0x800000cb166a7223 */ /* 0x000fe20000010071 */
[----:B------:R-:W-:Y:S01]  /*5980*/  FFMA.FTZ R115, R17, R222, R110 ;  /* 0x000000de11737223 */ /* 0x000fe2000001006e */
[----:B------:R-:W-:Y:S01]  /*5990*/  FFMA.FTZ R108, R171, R109, -R170 ;  /* 0x0000006dab6c7223 */ /* 0x000fe200000108aa */
[----:B------:R-:W-:Y:S01]  /*59a0*/  FADD.FTZ R144, R144, R111 ;  /* 0x0000006f90907221 */ /* 0x000fe20000010000 */
[----:B------:R-:W-:Y:S01]  /*59b0*/  FFMA.FTZ R111, R21, -R202, R106 ;  /* 0x800000ca156f7223 */ /* 0x000fe2000001006a */
[----:B------:R-:W-:Y:S01]  /*59c0*/  FADD.FTZ R113, RZ, R220 ;  /* 0x000000dcff717221 */ /* 0x000fe20000010000 */
[----:B------:R-:W-:Y:S01]  /*59d0*/  FADD.FTZ R108, R177, R108 ;  /* 0x0000006cb16c7221 */ /* 0x000fe20000010000 */
[----:B------:R-:W-:Y:S01]  /*59e0*/  FMUL.FTZ R106, R32, R128 ;  /* 0x00000080206a7220 */ /* 0x000fe20000410000 */
[----:B------:R-:W-:Y:S01]  /*59f0*/  FFMA.FTZ R110, R20, -R205, R111 ;  /* 0x800000cd146e7223 */ /* 0x000fe2000001006f */
[C---:B------:R-:W-:Y:S01]  /*5a00*/  FFMA.FTZ R114, R113.reuse, R114, R112 ;  /* 0x0000007271727223 */ /* 0x040fe20000010070 */
[C---:B------:R-:W-:Y:S01]  /*5a10*/  FMUL.FTZ R134, R113.reuse, R190 ;  /* 0x000000be71867220 */ /* 0x040fe20000410000 */
[----:B------:R-:W-:Y:S01]  /*5a20*/  FMUL.FTZ R118, R113, R106 ;  /* 0x0000006a71767220 */ /* 0x000fe20000410000 */
[----:B------:R-:W-:Y:S01]  /*5a30*/  FFMA.FTZ R111, R19, -R206, R110 ;  /* 0x800000ce136f7223 */ /* 0x000fe2000001006e */
[----:B------:R-:W-:Y:S01]  /*5a40*/  FFMA.FTZ R128, R83, R128, R114 ;  /* 0x0000008053807223 */ /* 0x000fe20000010072 */
[C---:B------:R-:W-:Y:S01]  /*5a50*/  FFMA.FTZ R134, R119.reuse, R106, R134 ;  /* 0x0000006a77867223 */ /* 0x040fe20000010086 */
[----:B------:R-:W-:Y:S01]  /*5a60*/  FFMA.FTZ R118, R119, R190, -R118 ;  /* 0x000000be77767223 */ /* 0x000fe20000010876 */
[----:B------:R-:W-:Y:S01]  /*5a70*/  FFMA.FTZ R110, R18, -R221, R111 ;  /* 0x800000dd126e7223 */ /* 0x000fe2000001006f */
[----:B------:R-:W-:Y:S01]  /*5a80*/  FMUL.FTZ R111, R172, R144 ;  /* 0x00000090ac6f7220 */ /* 0x000fe20000410000 */
[----:B------:R-:W-:Y:S01]  /*5a90*/  FFMA.FTZ R222, R82, -R31, R222 ;  /* 0x8000001f52de7223 */ /* 0x000fe200000100de */
[----:B------:R-:W-:Y:S01]  /*5aa0*/  FMUL.FTZ R147, R43, R108 ;  /* 0x0000006c2b937220 */ /* 0x000fe20000410000 */
[----:B------:R-:W-:Y:S01]  /*5ab0*/  FFMA.FTZ R117, R17, -R224, R110 ;  /* 0x800000e011757223 */ /* 0x000fe2000001006e */
[-C--:B------:R-:W-:Y:S01]  /*5ac0*/  FMUL.FTZ R110, R172, R108.reuse ;  /* 0x0000006cac6e7220 */ /* 0x080fe20000410000 */
[----:B------:R-:W-:Y:S01]  /*5ad0*/  FFMA.FTZ R112, R173, R108, -R111 ;  /* 0x0000006cad707223 */ /* 0x000fe2000001086f */
[----:B------:R-:W-:Y:S01]  /*5ae0*/  FMUL.FTZ R111, R31, R97 ;  /* 0x000000611f6f7220 */ /* 0x000fe20000410000 */
[----:B------:R-:W-:Y:S01]  /*5af0*/  FFMA.FTZ R117, R16, -R113, R117 ;  /* 0x8000007110757223 */ /* 0x000fe20000010075 */
[----:B------:R-:W-:Y:S01]  /*5b00*/  FFMA.FTZ R110, R173, R144, R110 ;  /* 0x00000090ad6e7223 */ /* 0x000fe2000001006e */
[----:B------:R-:W-:Y:S01]  /*5b10*/  FADD.FTZ R175, R175, R112 ;  /* 0x00000070afaf7221 */ /* 0x000fe20000010000 */
[----:B------:R-:W-:Y:S01]  /*5b20*/  FMUL.FTZ R112, R97, UR29 ;  /* 0x0000001d61707c20 */ /* 0x000fe20008410000 */
[----:B------:R-:W-:Y:S01]  /*5b30*/  FMUL.FTZ R135, R224, R111 ;  /* 0x0000006fe0877220 */ /* 0x000fe20000410000 */
[----:B------:R-:W-:Y:S01]  /*5b40*/  FADD.FTZ R145, R145, R110 ;  /* 0x0000006e91917221 */ /* 0x000fe20000010000 */
[C---:B------:R-:W-:Y:S01]  /*5b50*/  FMUL.FTZ R113, R174.reuse, R175 ;  /* 0x000000afae717220 */ /* 0x040fe20000410000 */
[C---:B------:R-:W-:Y:S01]  /*5b60*/  FMUL.FTZ R110, R189.reuse, UR29 ;  /* 0x0000001dbd6e7c20 */ /* 0x040fe20008410000 */
[----:B------:R-:W-:Y:S01]  /*5b70*/  FFMA.FTZ R153, R189, UR28, -R112 ;  /* 0x0000001cbd997c23 */ /* 0x000fe20008010870 */
[-C--:B------:R-:W-:Y:S01]  /*5b80*/  FMUL.FTZ R174, R174, R145.reuse ;  /* 0x00000091aeae7220 */ /* 0x080fe20000410000 */
[-C--:B------:R-:W-:Y:S01]  /*5b90*/  FFMA.FTZ R113, R176, R145.reuse, R113 ;  /* 0x00000091b0717223 */ /* 0x080fe20000010071 */
[----:B------:R-:W-:Y:S01]  /*5ba0*/  FFMA.FTZ R119, R97, UR28, R110 ;  /* 0x0000001c61777c23 */ /* 0x000fe2000801006e */
[----:B------:R-:W-:Y:S01]  /*5bb0*/  FMUL.FTZ R110, R46, R145 ;  /* 0x000000912e6e7220 */ /* 0x000fe20000410000 */
[----:B------:R-:W-:Y:S01]  /*5bc0*/  FFMA.FTZ R114, R176, R175, -R174 ;  /* 0x000000afb0727223 */ /* 0x000fe200000108ae */
[----:B------:R-:W-:Y:S01]  /*5bd0*/  FMUL.FTZ R189, R31, R189 ;  /* 0x000000bd1fbd7220 */ /* 0x000fe20000410000 */
[----:B------:R-:W-:Y:S01]  /*5be0*/  FMUL.FTZ R148, R46, R175 ;  /* 0x000000af2e947220 */ /* 0x000fe20000410000 */
[----:B------:R-:W-:Y:S01]  /*5bf0*/  FMUL.FTZ R150, R195, R110 ;  /* 0x0000006ec3967220 */ /* 0x000fe20000410000 */
[----:B------:R-:W-:Y:S01]  /*5c00*/  FADD.FTZ R114, R191, R114 ;  /* 0x00000072bf727221 */ /* 0x000fe20000010000 */
[----:B------:R-:W-:Y:S01]  /*5c10*/  FADD.FTZ R192, R192, R113 ;  /* 0x00000071c0c07221 */ /* 0x000fe20000010000 */
[C---:B------:R-:W-:Y:S01]  /*5c20*/  FFMA.FTZ R146, R222.reuse, R189, -R135 ;  /* 0x000000bdde927223 */ /* 0x040fe20000010887 */
[----:B------:R-:W-:Y:S01]  /*5c30*/  FFMA.FTZ R135, R217, R148, -R150 ;  /* 0x00000094d9877223 */ /* 0x000fe20000010896 */
[C---:B------:R-:W-:Y:S01]  /*5c40*/  FMUL.FTZ R116, R45.reuse, R114 ;  /* 0x000000722d747220 */ /* 0x040fe20000410000 */
[----:B------:R-:W-:Y:S01]  /*5c50*/  FMUL.FTZ R112, R45, R192 ;  /* 0x000000c02d707220 */ /* 0x000fe20000410000 */
[----:B------:R-:W-:Y:S01]  /*5c60*/  FMUL.FTZ R148, R195, R148 ;  /* 0x00000094c3947220 */ /* 0x000fe20000410000 */
[----:B------:R-:W-:Y:S01]  /*5c70*/  FMUL.FTZ R113, R43, R144 ;  /* 0x000000902b717220 */ /* 0x000fe20000410000 */
[----:B------:R-:W-:Y:S01]  /*5c80*/  FMUL.FTZ R130, R197, R116 ;  /* 0x00000074c5827220 */ /* 0x000fe20000410000 */
[----:B------:R-:W-:Y:S01]  /*5c90*/  FMUL.FTZ R155, R222, R119 ;  /* 0x00000077de9b7220 */ /* 0x000fe20000410000 */
[----:B------:R-:W-:Y:S01]  /*5ca0*/  FFMA.FTZ R119, R217, R110, R148 ;  /* 0x0000006ed9777223 */ /* 0x000fe20000010094 */
[----:B------:R-:W-:Y:S01]  /*5cb0*/  FMUL.FTZ R151, R196, R113 ;  /* 0x00000071c4977220 */ /* 0x000fe20000410000 */
[-C--:B------:R-:W-:Y:S01]  /*5cc0*/  FFMA.FTZ R130, R215, R112.reuse, R130 ;  /* 0x00000070d7827223 */ /* 0x080fe20000010082 */
[----:B------:R-:W-:Y:S01]  /*5cd0*/  FMUL.FTZ R148, R197, R112 ;  /* 0x00000070c5947220 */ /* 0x000fe20000410000 */
[----:B------:R-:W-:Y:S01]  /*5ce0*/  FMUL.FTZ R154, R201, R152 ;  /* 0x00000098c99a7220 */ /* 0x000fe20000410000 */
[-C--:B------:R-:W-:Y:S01]  /*5cf0*/  FFMA.FTZ R150, R214, R147.reuse, -R151 ;  /* 0x00000093d6967223 */ /* 0x080fe20000010897 */
[----:B------:R-:W-:Y:S01]  /*5d00*/  FADD.FTZ R130, RZ, R130 ;  /* 0x00000082ff827221 */ /* 0x000fe20000010000 */
[----:B------:R-:W-:Y:S01]  /*5d10*/  FFMA.FTZ R148, R215, R116, -R148 ;  /* 0x00000074d7947223 */ /* 0x000fe20000010894 */
[----:B------:R-:W-:Y:S01]  /*5d20*/  FMUL.FTZ R147, R196, R147 ;  /* 0x00000093c4937220 */ /* 0x000fe20000410000 */
[----:B------:R-:W-:Y:S01]  /*5d30*/  FMUL.FTZ R116, R44, R143 ;  /* 0x0000008f2c747220 */ /* 0x000fe20000410000 */
[----:B------:R-:W-:Y:S01]  /*5d40*/  FADD.FTZ R119, R130, R119 ;  /* 0x0000007782777221 */ /* 0x000fe20000010000 */
[----:B------:R-:W-:Y:S01]  /*5d50*/  FADD.FTZ R148, RZ, R148 ;  /* 0x00000094ff947221 */ /* 0x000fe20000010000 */
[----:B------:R-:W-:Y:S01]  /*5d60*/  FFMA.FTZ R130, R214, R113, R147 ;  /* 0x00000071d6827223 */ /* 0x000fe20000010093 */
[-C--:B------:R-:W-:Y:S01]  /*5d70*/  FMUL.FTZ R147, R201, R116.reuse ;  /* 0x00000074c9937220 */ /* 0x080fe20000410000 */
[----:B------:R-:W-:Y:S01]  /*5d80*/  FFMA.FTZ R154, R219, R116, R154 ;  /* 0x00000074db9a7223 */ /* 0x000fe2000001009a */
[----:B------:R-:W-:Y:S01]  /*5d90*/  FADD.FTZ R135, R148, R135 ;  /* 0x0000008794877221 */ /* 0x000fe20000010000 */
[----:B------:R-:W-:Y:S01]  /*5da0*/  FADD.FTZ R119, R119, R130 ;  /* 0x0000008277777221 */ /* 0x000fe20000010000 */
[----:B------:R-:W-:Y:S01]  /*5db0*/  FFMA.FTZ R152, R219, R152, -R147 ;  /* 0x00000098db987223 */ /* 0x000fe20000010893 */
[C---:B------:R-:W-:Y:S01]  /*5dc0*/  FMUL.FTZ R130, R42.reuse, R141 ;  /* 0x0000008d2a827220 */ /* 0x040fe20000410000 */
[----:B------:R-:W-:Y:S01]  /*5dd0*/  FMUL.FTZ R147, R41, R104 ;  /* 0x0000006829937220 */ /* 0x000fe20000410000 */
[----:B------:R-:W-:Y:S01]  /*5de0*/  FADD.FTZ R135, R135, R150 ;  /* 0x0000009687877221 */ /* 0x000fe20000010000 */
[----:B------:R-:W-:Y:S01]  /*5df0*/  FADD.FTZ R154, R119, R154 ;  /* 0x0000009a779a7221 */ /* 0x000fe20000010000 */
[----:B------:R-:W-:Y:S01]  /*5e00*/  FMUL.FTZ R150, R42, R107 ;  /* 0x0000006b2a967220 */ /* 0x000fe20000410000 */
[----:B------:R-:W-:Y:S01]  /*5e10*/  FMUL.FTZ R156, R199, R130 ;  /* 0x00000082c79c7220 */ /* 0x000fe20000410000 */
[----:B------:R-:W-:Y:S01]  /*5e20*/  FADD.FTZ R216, -R11, R216 ;  /* 0x000000d80bd87221 */ /* 0x000fe20000010100 */
[----:B------:R-:W-:Y:S01]  /*5e30*/  FMUL.FTZ R119, R41, R142 ;  /* 0x0000008e29777220 */ /* 0x000fe20000410000 */
[----:B------:R-:W-:Y:S01]  /*5e40*/  FMUL.FTZ R151, R194, R147 ;  /* 0x00000093c2977220 */ /* 0x000fe20000410000 */
[----:B------:R-:W-:Y:S01]  /*5e50*/  FFMA.FTZ R159, R224, R153, R155 ;  /* 0x00000099e09f7223 */ /* 0x000fe2000001009b */
[-C--:B------:R-:W-:Y:S01]  /*5e60*/  FFMA.FTZ R153, R213, R150.reuse, -R156 ;  /* 0x00000096d5997223 */ /* 0x080fe2000001089c */
[----:B------:R-:W-:Y:S01]  /*5e70*/  FMUL.FTZ R150, R199, R150 ;  /* 0x00000096c7967220 */ /* 0x000fe20000410000 */
[----:B------:R-:W-:Y:S01]  /*5e80*/  FFMA.FTZ R151, R216, R119, R151 ;  /* 0x00000077d8977223 */ /* 0x000fe20000010097 */
[----:B------:R-:W-:Y:S01]  /*5e90*/  FMUL.FTZ R155, R39, R102 ;  /* 0x00000066279b7220 */ /* 0x000fe20000410000 */
[----:B------:R-:W-:Y:S01]  /*5ea0*/  FADD.FTZ R152, R135, R152 ;  /* 0x0000009887987221 */ /* 0x000fe20000010000 */
[----:B------:R-:W-:Y:S01]  /*5eb0*/  FADD.FTZ R212, -R9, R212 ;  /* 0x000000d409d47221 */ /* 0x000fe20000010100 */
[----:B------:R-:W-:Y:S01]  /*5ec0*/  FADD.FTZ R151, R154, R151 ;  /* 0x000000979a977221 */ /* 0x000fe20000010000 */
[----:B------:R-:W-:Y:S01]  /*5ed0*/  FMUL.FTZ R135, R39, R140 ;  /* 0x0000008c27877220 */ /* 0x000fe20000410000 */
[----:B------:R-:W-:Y:S01]  /*5ee0*/  FFMA.FTZ R150, R213, R130, R150 ;  /* 0x00000082d5967223 */ /* 0x000fe20000010096 */
[----:B------:R-:W-:Y:S01]  /*5ef0*/  FMUL.FTZ R157, R198, R155 ;  /* 0x0000009bc69d7220 */ /* 0x000fe20000410000 */
[----:B------:R-:W-:Y:S01]  /*5f00*/  FMUL.FTZ R148, R194, R119 ;  /* 0x00000077c2947220 */ /* 0x000fe20000410000 */
[----:B------:R-:W-:Y:S01]  /*5f10*/  FMUL.FTZ R154, R131, UR29 ;  /* 0x0000001d839a7c20 */ /* 0x000fe20008410000 */
[----:B------:R-:W-:Y:S01]  /*5f20*/  FADD.FTZ R150, R151, R150 ;  /* 0x0000009697967221 */ /* 0x000fe20000010000 */
[----:B------:R-:W-:Y:S01]  /*5f30*/  FFMA.FTZ R157, R212, R135, R157 ;  /* 0x00000087d49d7223 */ /* 0x000fe2000001009d */
[----:B------:R-:W-:Y:S01]  /*5f40*/  FFMA.FTZ R147, R216, R147, -R148 ;  /* 0x00000093d8937223 */ /* 0x000fe20000010894 */
[----:B------:R-:W-:Y:S01]  /*5f50*/  FMUL.FTZ R148, R198, R135 ;  /* 0x00000087c6947220 */ /* 0x000fe20000410000 */
[----:B------:R-:W-:Y:S01]  /*5f60*/  FADD.FTZ R223, -R2, R223 ;  /* 0x000000df02df7221 */ /* 0x000fe20000010100 */
[----:B------:R-:W-:Y:S01]  /*5f70*/  FADD.FTZ R157, R150, R157 ;  /* 0x0000009d969d7221 */ /* 0x000fe20000010000 */
[----:B------:R-:W-:Y:S01]  /*5f80*/  FMUL.FTZ R150, R99, UR29 ;  /* 0x0000001d63967c20 */ /* 0x000fe20008410000 */
[----:B------:R-:W-:Y:S01]  /*5f90*/  FFMA.FTZ R155, R212, R155, -R148 ;  /* 0x0000009bd49b7223 */ /* 0x000fe20000010894 */
[----:B------:R-:W-:Y:S01]  /*5fa0*/  FMUL.FTZ R148, R34, R131 ;  /* 0x0000008322947220 */ /* 0x000fe20000410000 */
[----:B------:R-:W-:Y:S01]  /*5fb0*/  FADD.FTZ R152, R152, R147 ;  /* 0x0000009398987221 */ /* 0x000fe20000010000 */
[----:B------:R-:W-:Y:S01]  /*5fc0*/  FFMA.FTZ R158, R131, UR28, R150 ;  /* 0x0000001c839e7c23 */ /* 0x000fe20008010096 */
[----:B------:R-:W-:Y:S01]  /*5fd0*/  FMUL.FTZ R150, R40, R139 ;  /* 0x0000008b28967220 */ /* 0x000fe20000410000 */
[----:B------:R-:W-:Y:S01]  /*5fe0*/  FFMA.FTZ R164, R99, UR28, -R154 ;  /* 0x0000001c63a47c23 */ /* 0x000fe2000801089a */
[----:B------:R-:W-:Y:S01]  /*5ff0*/  FMUL.FTZ R156, R221, R148 ;  /* 0x00000094dd9c7220 */ /* 0x000fe20000410000 */
[----:B------:R-:W-:Y:S01]  /*6000*/  FFMA.FTZ R147, R82, R97, R159 ;  /* 0x0000006152937223 */ /* 0x000fe2000001009f */
[----:B------:R-:W-:Y:S01]  /*6010*/  FADD.FTZ R152, R152, R153 ;  /* 0x0000009998987221 */ /* 0x000fe20000010000 */
[----:B------:R-:W-:Y:S01]  /*6020*/  FMUL.FTZ R154, R40, R105 ;  /* 0x00000069289a7220 */ /* 0x000fe20000410000 */
[----:B------:R-:W-:Y:S01]  /*6030*/  FADD.FTZ R211, -R8, R211 ;  /* 0x000000d308d37221 */ /* 0x000fe20000010100 */
[----:B------:R-:W-:Y:S01]  /*6040*/  FMUL.FTZ R97, R193, R150 ;  /* 0x00000096c1617220 */ /* 0x000fe20000410000 */
[----:B------:R-:W-:Y:S01]  /*6050*/  FFMA.FTZ R170, R223, R160, -R156 ;  /* 0x000000a0dfaa7223 */ /* 0x000fe2000001089c */
[----:B------:R-:W-:Y:S01]  /*6060*/  FMUL.FTZ R156, R193, R154 ;  /* 0x0000009ac19c7220 */ /* 0x000fe20000410000 */
[----:B------:R-:W-:Y:S01]  /*6070*/  FMUL.FTZ R160, R221, R160 ;  /* 0x000000a0dda07220 */ /* 0x000fe20000410000 */
[----:B------:R-:W-:Y:S01]  /*6080*/  FADD.FTZ R155, R152, R155 ;  /* 0x0000009b989b7221 */ /* 0x000fe20000010000 */
[----:B------:R-:W-:Y:S01]  /*6090*/  FFMA.FTZ R154, R211, R154, -R97 ;  /* 0x0000009ad39a7223 */ /* 0x000fe20000010861 */
[----:B------:R-:W-:Y:S01]  /*60a0*/  FMUL.FTZ R152, R38, R137 ;  /* 0x0000008926987220 */ /* 0x000fe20000410000 */
[----:B------:R-:W-:Y:S01]  /*60b0*/  FMUL.FTZ R97, R37, R100 ;  /* 0x0000006425617220 */ /* 0x000fe20000410000 */
[----:B------:R-:W-:Y:S01]  /*60c0*/  FFMA.FTZ R168, R223, R148, R160 ;  /* 0x00000094dfa87223 */ /* 0x000fe200000100a0 */
[----:B------:R-:W-:Y:S01]  /*60d0*/  FMUL.FTZ R151, R37, R138 ;  /* 0x0000008a25977220 */ /* 0x000fe20000410000 */
[----:B------:R-:W-:Y:S01]  /*60e0*/  FADD.FTZ R209, -R6, R209 ;  /* 0x000000d106d17221 */ /* 0x000fe20000010100 */
[----:B------:R-:W-:Y:S01]  /*60f0*/  FMUL.FTZ R160, R38, R103 ;  /* 0x0000006726a07220 */ /* 0x000fe20000410000 */
[----:B------:R-:W-:Y:S01]  /*6100*/  FMUL.FTZ R162, R203, R152 ;  /* 0x00000098cba27220 */ /* 0x000fe20000410000 */
[----:B------:R-:W-:Y:S01]  /*6110*/  FFMA.FTZ R156, R211, R150, R156 ;  /* 0x00000096d39c7223 */ /* 0x000fe2000001009c */
[----:B------:R-:W-:Y:S01]  /*6120*/  FADD.FTZ R210, -R7, R210 ;  /* 0x000000d207d27221 */ /* 0x000fe20000010100 */
[C---:B------:R-:W-:Y:S01]  /*6130*/  FMUL.FTZ R99, R200.reuse, R97 ;  /* 0x00000061c8637220 */ /* 0x040fe20000410000 */
[----:B------:R-:W-:Y:S01]  /*6140*/  FMUL.FTZ R166, R223, R158 ;  /* 0x0000009edfa67220 */ /* 0x000fe20000410000 */
[-C--:B------:R-:W-:Y:S01]  /*6150*/  FMUL.FTZ R158, R200, R151.reuse ;  /* 0x00000097c89e7220 */ /* 0x080fe20000410000 */
[----:B------:R-:W-:Y:S01]  /*6160*/  FADD.FTZ R154, R155, R154 ;  /* 0x0000009a9b9a7221 */ /* 0x000fe20000010000 */
[-C--:B------:R-:W-:Y:S01]  /*6170*/  FFMA.FTZ R162, R209, R160.reuse, -R162 ;  /* 0x000000a0d1a27223 */ /* 0x080fe200000108a2 */
[----:B------:R-:W-:Y:S01]  /*6180*/  FADD.FTZ R156, R157, R156 ;  /* 0x0000009c9d9c7221 */ /* 0x000fe20000010000 */
[C---:B------:R-:W-:Y:S01]  /*6190*/  FFMA.FTZ R99, R210.reuse, R151, R99 ;  /* 0x00000097d2637223 */ /* 0x040fe20000010063 */
[----:B------:R-:W-:Y:S01]  /*61a0*/  FMUL.FTZ R160, R203, R160 ;  /* 0x000000a0cba07220 */ /* 0x000fe20000410000 */
[----:B------:R-:W-:Y:S01]  /*61b0*/  FMUL.FTZ R155, R35, R98 ;  /* 0x00000062239b7220 */ /* 0x000fe20000410000 */
[----:B------:R-:W-:Y:S01]  /*61c0*/  FFMA.FTZ R97, R210, R97, -R158 ;  /* 0x00000061d2617223 */ /* 0x000fe2000001089e */
[----:B------:R-:W-:Y:S01]  /*61d0*/  FADD.FTZ R99, R156, R99 ;  /* 0x000000639c637221 */ /* 0x000fe20000010000 */
[----:B------:R-:W-:Y:S01]  /*61e0*/  FADD.FTZ R208, -R5, R208 ;  /* 0x000000d005d07221 */ /* 0x000fe20000010100 */
[----:B------:R-:W-:Y:S01]  /*61f0*/  FMUL.FTZ R153, R35, R136 ;  /* 0x0000008823997220 */ /* 0x000fe20000410000 */
[----:B------:R-:W-:Y:S01]  /*6200*/  FFMA.FTZ R160, R209, R152, R160 ;  /* 0x00000098d1a07223 */ /* 0x000fe200000100a0 */
[----:B------:R-:W-:Y:S01]  /*6210*/  FMUL.FTZ R157, R202, R155 ;  /* 0x0000009bca9d7220 */ /* 0x000fe20000410000 */
[----:B------:R-:W-:Y:S01]  /*6220*/  FADD.FTZ R97, R154, R97 ;  /* 0x000000619a617221 */ /* 0x000fe20000010000 */
[-C--:B------:R-:W-:Y:S01]  /*6230*/  FMUL.FTZ R156, R202, R153.reuse ;  /* 0x00000099ca9c7220 */ /* 0x080fe20000410000 */
[----:B------:R-:W-:Y:S01]  /*6240*/  FADD.FTZ R99, R99, R160 ;  /* 0x000000a063637221 */ /* 0x000fe20000010000 */
[----:B------:R-:W-:Y:S01]  /*6250*/  FFMA.FTZ R154, R208, R153, R157 ;  /* 0x00000099d09a7223 */ /* 0x000fe2000001009d */
[----:B------:R-:W-:Y:S01]  /*6260*/  FMUL.FTZ R158, R36, R101 ;  /* 0x00000065249e7220 */ /* 0x000fe20000410000 */
[----:B------:R-:W-:Y:S01]  /*6270*/  FFMA.FTZ R156, R208, R155, -R156 ;  /* 0x0000009bd09c7223 */ /* 0x000fe2000001089c */
[----:B------:R-:W-:Y:S01]  /*6280*/  FADD.FTZ R207, -R4, R207 ;  /* 0x000000cf04cf7221 */ /* 0x000fe20000010100 */
[----:B------:R-:W-:Y:S01]  /*6290*/  FADD.FTZ R99, R99, R154 ;  /* 0x0000009a63637221 */ /* 0x000fe20000010000 */
[----:B------:R-:W-:Y:S01]  /*62a0*/  FMUL.FTZ R154, R36, R133 ;  /* 0x00000085249a7220 */ /* 0x000fe20000410000 */
[----:B------:R-:W-:Y:S01]  /*62b0*/  FMUL.FTZ R160, R205, R158 ;  /* 0x0000009ecda07220 */ /* 0x000fe20000410000 */
[----:B------:R-:W-:Y:S01]  /*62c0*/  FMUL.FTZ R155, R33, R132 ;  /* 0x00000084219b7220 */ /* 0x000fe20000410000 */
[----:B------:R-:W-:Y:S01]  /*62d0*/  FADD.FTZ R204, -R3, R204 ;  /* 0x000000cc03cc7221 */ /* 0x000fe20000010100 */
[----:B------:R-:W-:Y:S01]  /*62e0*/  FMUL.FTZ R159, R33, R96 ;  /* 0x00000060219f7220 */ /* 0x000fe20000410000 */
[-C--:B------:R-:W-:Y:S01]  /*62f0*/  FFMA.FTZ R160, R207, R154.reuse, R160 ;  /* 0x0000009acfa07223 */ /* 0x080fe200000100a0 */
[----:B------:R-:W-:Y:S01]  /*6300*/  FMUL.FTZ R161, R206, R155 ;  /* 0x0000009bcea17220 */ /* 0x000fe20000410000 */
[----:B------:R-:W-:Y:S01]  /*6310*/  FADD.FTZ R97, R97, R162 ;  /* 0x000000a261617221 */ /* 0x000fe20000010000 */
[----:B------:R-:W-:Y:S01]  /*6320*/  FMUL.FTZ R157, R205, R154 ;  /* 0x0000009acd9d7220 */ /* 0x000fe20000410000 */
[----:B------:R-:W-:Y:S01]  /*6330*/  FADD.FTZ R99, R99, R160 ;  /* 0x000000a063637221 */ /* 0x000fe20000010000 */
[-C--:B------:R-:W-:Y:S01]  /*6340*/  FFMA.FTZ R160, R204, R159.reuse, -R161 ;  /* 0x0000009fcca07223 */ /* 0x080fe200000108a1 */
[----:B------:R-:W-:Y:S01]  /*6350*/  FADD.FTZ R97, R97, R156 ;  /* 0x0000009c61617221 */ /* 0x000fe20000010000 */
[----:B------:R-:W-:Y:S01]  /*6360*/  FFMA.FTZ R158, R207, R158, -R157 ;  /* 0x0000009ecf9e7223 */ /* 0x000fe2000001089d */
[----:B------:R-:W-:Y:S01]  /*6370*/  FMUL.FTZ R161, R206, R159 ;  /* 0x0000009fcea17220 */ /* 0x000fe20000410000 */
[----:B------:R-:W-:Y:S01]  /*6380*/  FMUL.FTZ R149, R224, R189 ;  /* 0x000000bde0957220 */ /* 0x000fe20000410000 */
[----:B------:R-:W-:Y:S01]  /*6390*/  FMUL.FTZ R159, R132, UR29 ;  /* 0x0000001d849f7c20 */ /* 0x000fe20008410000 */
[----:B------:R-:W-:Y:S01]  /*63a0*/  FADD.FTZ R97, R97, R158 ;  /* 0x0000009e61617221 */ /* 0x000fe20000010000 */
[----:B------:R-:W-:Y:S01]  /*63b0*/  FFMA.FTZ R156, R204, R155, R161 ;  /* 0x0000009bcc9c7223 */ /* 0x000fe200000100a1 */
[----:B------:R-:W-:Y:S01]  /*63c0*/  FFMA.FTZ R149, R222, R111, R149 ;  /* 0x0000006fde957223 */ /* 0x000fe20000010095 */
[C---:B------:R-:W-:Y:S01]  /*63d0*/  FMUL.FTZ R157, R96.reuse, UR29 ;  /* 0x0000001d609d7c20 */ /* 0x040fe20008410000 */
[----:B------:R-:W-:Y:S01]  /*63e0*/  FADD.FTZ R97, R97, R160 ;  /* 0x000000a061617221 */ /* 0x000fe20000010000 */
[----:B------:R-:W-:Y:S01]  /*63f0*/  FADD.FTZ R99, R99, R156 ;  /* 0x0000009c63637221 */ /* 0x000fe20000010000 */
[----:B------:R-:W-:Y:S01]  /*6400*/  FFMA.FTZ R159, R96, UR28, -R159 ;  /* 0x0000001c609f7c23 */ /* 0x000fe2000801089f */
[----:B------:R-:W-:Y:S01]  /*6410*/  FFMA.FTZ R164, R221, R164, R166 ;  /* 0x000000a4dda47223 */ /* 0x000fe200000100a6 */
[----:B------:R-:W-:Y:S01]  /*6420*/  FADD.FTZ R97, R97, R170 ;  /* 0x000000aa61617221 */ /* 0x000fe20000010000 */
[----:B------:R-:W-:Y:S01]  /*6430*/  FADD.FTZ R168, R99, R168 ;  /* 0x000000a863a87221 */ /* 0x000fe20000010000 */
[----:B------:R-:W-:Y:S01]  /*6440*/  FMUL.FTZ R96, R133, UR29 ;  /* 0x0000001d85607c20 */ /* 0x000fe20008410000 */
[----:B------:R-:W-:Y:S01]  /*6450*/  FFMA.FTZ R157, R132, UR28, R157 ;  /* 0x0000001c849d7c23 */ /* 0x000fe2000801009d */
[----:B------:R-:W-:Y:S01]  /*6460*/  FADD.FTZ R97, R97, R146 ;  /* 0x0000009261617221 */ /* 0x000fe20000010000 */
[----:B------:R-:W-:Y:S01]  /*6470*/  FADD.FTZ R149, R168, R149 ;  /* 0x00000095a8957221 */ /* 0x000fe20000010000 */
[----:B------:R-:W-:Y:S01]  /*6480*/  FFMA.FTZ R156, R81, R131, R164 ;  /* 0x00000083519c7223 */ /* 0x000fe200000100a4 */
[----:B------:R-:W-:Y:S01]  /*6490*/  FFMA.FTZ R146, R101, UR28, -R96 ;  /* 0x0000001c65927c23 */ /* 0x000fe20008010860 */
[----:B------:R-:W-:Y:S01]  /*64a0*/  FFMA.FTZ R115, R16, R218, R115 ;  /* 0x000000da10737223 */ /* 0x000fe20000010073 */
[----:B------:R-:W-:Y:S01]  /*64b0*/  FMUL.FTZ R157, R204, R157 ;  /* 0x0000009dcc9d7220 */ /* 0x000fe20000410000 */
[----:B------:R-:W-:Y:S01]  /*64c0*/  FADD.FTZ R131, R97, R118 ;  /* 0x0000007661837221 */ /* 0x000fe20000010000 */
[----:B------:R-:W-:Y:S01]  /*64d0*/  FADD.FTZ R96, R149, R134 ;  /* 0x0000008695607221 */ /* 0x000fe20000010000 */
[----:B------:R-:W0:Y:S01]  /*64e0*/  SHFL.DOWN PT, R160, R117, 0x1, 0x1f ;  /* 0x08201f0075a07f89 */ /* 0x000e2200000e0000 */
[----:B------:R-:W-:Y:S01]  /*64f0*/  FFMA.FTZ R157, R206, R159, R157 ;  /* 0x0000009fce9d7223 */ /* 0x000fe2000001009d */
[----:B------:R-:W-:Y:S01]  /*6500*/  FMUL.FTZ R97, R98, UR29 ;  /* 0x0000001d62617c20 */ /* 0x000fe20008410000 */
[C---:B------:R-:W-:Y:S01]  /*6510*/  FMUL.FTZ R99, R136.reuse, UR29 ;  /* 0x0000001d88637c20 */ /* 0x040fe20008410000 */
[----:B------:R1:W2:Y:S01]  /*6520*/  SHFL.DOWN PT, R159, R115, 0x1, 0x1f ;  /* 0x08201f00739f7f89 */ /* 0x0002a200000e0000 */
[----:B------:R-:W-:Y:S01]  /*6530*/  FMUL.FTZ R118, R101, UR29 ;  /* 0x0000001d65767c20 */ /* 0x000fe20008410000 */
[----:B------:R-:W-:Y:S01]  /*6540*/  FFMA.FTZ R97, R136, UR28, R97 ;  /* 0x0000001c88617c23 */ /* 0x000fe20008010061 */
[----:B------:R-:W-:Y:S01]  /*6550*/  FFMA.FTZ R99, R98, UR28, -R99 ;  /* 0x0000001c62637c23 */ /* 0x000fe20008010863 */
[----:B------:R-:W4:Y:S01]  /*6560*/  SHFL.DOWN PT, R149, R96, 0x1, 0x1f ;  /* 0x08201f0060957f89 */ /* 0x000f2200000e0000 */
[----:B------:R-:W-:Y:S01]  /*6570*/  FFMA.FTZ R101, R80, R132, R157 ;  /* 0x0000008450657223 */ /* 0x000fe2000001009d */
[----:B------:R-:W-:Y:S01]  /*6580*/  FMUL.FTZ R97, R208, R97 ;  /* 0x00000061d0617220 */ /* 0x000fe20000410000 */
[----:B------:R-:W-:Y:S01]  /*6590*/  FMUL.FTZ R132, R137, UR29 ;  /* 0x0000001d89847c20 */ /* 0x000fe20008410000 */
[----:B------:R-:W3:Y:S01]  /*65a0*/  SHFL.DOWN PT, R158, R131, 0x1, 0x1f ;  /* 0x08201f00839e7f89 */ /* 0x000ee200000e0000 */
[C---:B------:R-:W-:Y:S01]  /*65b0*/  FMUL.FTZ R98, R103.reuse, UR29 ;  /* 0x0000001d67627c20 */ /* 0x040fe20008410000 */
[----:B------:R-:W-:Y:S01]  /*65c0*/  FFMA.FTZ R97, R202, R99, R97 ;  /* 0x00000063ca617223 */ /* 0x000fe20000010061 */
[----:B------:R-:W-:Y:S01]  /*65d0*/  FFMA.FTZ R134, R103, UR28, -R132 ;  /* 0x0000001c67867c23 */ /* 0x000fe20008010884 */
[----:B------:R-:W-:Y:S01]  /*65e0*/  MOV R99, R117 ;  /* 0x0000007500637202 */ /* 0x000fe20000000f00 */
[----:B------:R-:W-:Y:S01]  /*65f0*/  FFMA.FTZ R132, R137, UR28, R98 ;  /* 0x0000001c89847c23 */ /* 0x000fe20008010062 */
[----:B------:R-:W-:Y:S01]  /*6600*/  FFMA.FTZ R103, R86, R136, R97 ;  /* 0x0000008856677223 */ /* 0x000fe20000010061 */
[----:B------:R-:W-:Y:S01]  /*6610*/  MOV R98, R115 ;  /* 0x0000007300627202 */ /* 0x000fe20000000f00 */
[----:B------:R-:W-:Y:S01]  /*6620*/  FFMA.FTZ R118, R133, UR28, R118 ;  /* 0x0000001c85767c23 */ /* 0x000fe20008010076 */
[----:B------:R-:W-:Y:S01]  /*6630*/  MOV R97, R131 ;  /* 0x0000008300617202 */ /* 0x000fe20000000f00 */
[----:B------:R-:W-:Y:S01]  /*6640*/  FMUL.FTZ R132, R209, R132 ;  /* 0x00000084d1847220 */ /* 0x000fe20000410000 */
[----:B-1----:R-:W-:Y:S01]  /*6650*/  FMUL.FTZ R115, R100, UR29 ;  /* 0x0000001d64737c20 */ /* 0x002fe20008410000 */
[----:B0-----:R-:W-:Y:S01]  /*6660*/  @!P2 FADD.FTZ R99, R99, R160 ;  /* 0x000000a06363a221 */ /* 0x001fe20000010000 */
[----:B------:R-:W-:Y:S01]  /*6670*/  FMUL.FTZ R118, R207, R118 ;  /* 0x00000076cf767220 */ /* 0x000fe20000410000 */
[----:B------:R-:W-:Y:S01]  /*6680*/  FFMA.FTZ R132, R203, R134, R132 ;  /* 0x00000086cb847223 */ /* 0x000fe20000010084 */
[----:B------:R-:W-:Y:S01]  /*6690*/  FMUL.FTZ R117, R138, UR29 ;  /* 0x0000001d8a757c20 */ /* 0x000fe20008410000 */
[----:B--2---:R-:W-:Y:S01]  /*66a0*/  @!P2 FADD.FTZ R98, R98, R159 ;  /* 0x0000009f6262a221 */ /* 0x004fe20000010000 */
[----:B------:R-:W-:Y:S01]  /*66b0*/  FFMA.FTZ R118, R205, R146, R118 ;  /* 0x00000092cd767223 */ /* 0x000fe20000010076 */
[----:B------:R-:W-:Y:S01]  /*66c0*/  FFMA.FTZ R146, R85, R137, R132 ;  /* 0x0000008955927223 */ /* 0x000fe20000010084 */
[----:B------:R-:W-:Y:S01]  /*66d0*/  FFMA.FTZ R115, R138, UR28, R115 ;  /* 0x0000001c8a737c23 */ /* 0x000fe20008010073 */
[----:B----4-:R-:W-:Y:S01]  /*66e0*/  @!P2 FADD.FTZ R96, R149, R96 ;  /* 0x000000609560a221 */ /* 0x010fe20000010000 */
[----:B------:R-:W-:Y:S01]  /*66f0*/  FMUL.FTZ R132, R139, UR29 ;  /* 0x0000001d8b847c20 */ /* 0x000fe20008410000 */
[----:B------:R-:W0:Y:S01]  /*6700*/  SHFL.DOWN PT, R149, R98, 0x2, 0x1f ;  /* 0x08401f0062957f89 */ /* 0x000e2200000e0000 */
[----:B------:R-:W-:Y:S01]  /*6710*/  FFMA.FTZ R117, R100, UR28, -R117 ;  /* 0x0000001c64757c23 */ /* 0x000fe20008010875 */
[----:B---3--:R-:W-:Y:S01]  /*6720*/  @!P2 FADD.FTZ R97, R97, R158 ;  /* 0x0000009e6161a221 */ /* 0x008fe20000010000 */
[----:B------:R-:W-:Y:S01]  /*6730*/  ISETP.GT.AND P2, PT, R121, 0x1d, PT ;  /* 0x0000001d7900780c */ /* 0x000fe20003f44270 */
[----:B------:R-:W1:Y:S01]  /*6740*/  SHFL.DOWN PT, R158, R99, 0x2, 0x1f ;  /* 0x08401f00639e7f89 */ /* 0x000e6200000e0000 */
[----:B------:R-:W-:Y:S01]  /*6750*/  FMUL.FTZ R115, R210, R115 ;  /* 0x00000073d2737220 */ /* 0x000fe20000410000 */
[C---:B------:R-:W-:Y:S01]  /*6760*/  FMUL.FTZ R100, R105.reuse, UR29 ;  /* 0x0000001d69647c20 */ /* 0x040fe20008410000 */
[----:B------:R-:W-:Y:S01]  /*6770*/  FFMA.FTZ R132, R105, UR28, -R132 ;  /* 0x0000001c69847c23 */ /* 0x000fe20008010884 */
[----:B------:R-:W2:Y:S01]  /*6780*/  SHFL.DOWN PT, R131, R96, 0x2, 0x1f ;  /* 0x08401f0060837f89 */ /* 0x000ea200000e0000 */
[----:B------:R-:W-:Y:S01]  /*6790*/  FMUL.FTZ R105, R102, UR29 ;  /* 0x0000001d66697c20 */ /* 0x000fe20008410000 */
[----:B------:R-:W-:Y:S01]  /*67a0*/  FFMA.FTZ R117, R200, R117, R115 ;  /* 0x00000075c8757223 */ /* 0x000fe20000010073 */
[C---:B------:R-:W-:Y:S01]  /*67b0*/  FMUL.FTZ R115, R140.reuse, UR29 ;  /* 0x0000001d8c737c20 */ /* 0x040fe20008410000 */
[----:B------:R-:W3:Y:S01]  /*67c0*/  SHFL.DOWN PT, R134, R97, 0x2, 0x1f ;  /* 0x08401f0061867f89 */ /* 0x000ee200000e0000 */
[----:B------:R-:W-:Y:S01]  /*67d0*/  FFMA.FTZ R105, R140, UR28, R105 ;  /* 0x0000001c8c697c23 */ /* 0x000fe20008010069 */
[----:B------:R-:W-:Y:S01]  /*67e0*/  FFMA.FTZ R118, R87, R133, R118 ;  /* 0x0000008557767223 */ /* 0x000fe20000010076 */
[----:B------:R-:W-:Y:S01]  /*67f0*/  FFMA.FTZ R115, R102, UR28, -R115 ;  /* 0x0000001c66737c23 */ /* 0x000fe20008010873 */
[----:B------:R-:W-:Y:S01]  /*6800*/  FFMA.FTZ R133, R84, R138, R117 ;  /* 0x0000008a54857223 */ /* 0x000fe20000010075 */
[----:B------:R-:W-:Y:S01]  /*6810*/  FMUL.FTZ R105, R212, R105 ;  /* 0x00000069d4697220 */ /* 0x000fe20000410000 */
[----:B------:R-:W-:Y:S01]  /*6820*/  FFMA.FTZ R100, R139, UR28, R100 ;  /* 0x0000001c8b647c23 */ /* 0x000fe20008010064 */
[----:B------:R-:W-:-:S02]  /*6830*/  FMUL.FTZ R102, R141, UR29 ;  /* 0x0000001d8d667c20 */ /* 0x000fc40008410000 */
[----:B------:R-:W-:Y:S01]  /*6840*/  FFMA.FTZ R105, R198, R115, R105 ;  /* 0x00000073c6697223 */ /* 0x000fe20000010069 */
[----:B------:R-:W-:Y:S01]  /*6850*/  FMUL.FTZ R100, R211, R100 ;  /* 0x00000064d3647220 */ /* 0x000fe20000410000 */
[----:B0-----:R-:W-:-:S03]  /*6860*/  @!P2 FADD.FTZ R98, R98, R149 ;  /* 0x000000956262a221 */ /* 0x001fc60000010000 */
[----:B------:R-:W-:Y:S01]  /*6870*/  FFMA.FTZ R100, R193, R132, R100 ;  /* 0x00000084c1647223 */ /* 0x000fe20000010064 */
[----:B------:R-:W-:Y:S01]  /*6880*/  FFMA.FTZ R132, R107, UR28, -R102 ;  /* 0x0000001c6b847c23 */ /* 0x000fe20008010866 */
[----:B-1----:R-:W-:Y:S01]  /*6890*/  @!P2 FADD.FTZ R99, R99, R158 ;  /* 0x0000009e6363a221 */ /* 0x002fe20000010000 */
[----:B------:R-:W0:Y:S01]  /*68a0*/  SHFL.DOWN PT, R137, R98, 0x4, 0x1f ;  /* 0x08801f0062897f89 */ /* 0x000e2200000e0000 */
[----:B------:R-:W-:Y:S01]  /*68b0*/  FFMA.FTZ R136, R91, R139, R100 ;  /* 0x0000008b5b887223 */ /* 0x000fe20000010064 */
[----:B------:R-:W-:Y:S01]  /*68c0*/  FMUL.FTZ R100, R107, UR29 ;  /* 0x0000001d6b647c20 */ /* 0x000fe20008410000 */
[----:B--2---:R-:W-:Y:S01]  /*68d0*/  @!P2 FADD.FTZ R96, R96, R131 ;  /* 0x000000836060a221 */ /* 0x004fe20000010000 */
[----:B------:R-:W1:Y:S01]  /*68e0*/  SHFL.DOWN PT, R158, R99, 0x4, 0x1f ;  /* 0x08801f00639e7f89 */ /* 0x000e6200000e0000 */
[----:B------:R-:W-:Y:S01]  /*68f0*/  FFMA.FTZ R131, R90, R140, R105 ;  /* 0x0000008c5a837223 */ /* 0x000fe20000010069 */
[----:B------:R-:W-:Y:S01]  /*6900*/  FMUL.FTZ R105, R104, UR29 ;  /* 0x0000001d68697c20 */ /* 0x000fe20008410000 */
[----:B---3--:R-:W-:Y:S01]  /*6910*/  @!P2 FADD.FTZ R97, R97, R134 ;  /* 0x000000866161a221 */ /* 0x008fe20000010000 */
[----:B------:R-:W2:Y:S01]  /*6920*/  SHFL.DOWN PT, R115, R96, 0x4, 0x1f ;  /* 0x08801f0060737f89 */ /* 0x000ea200000e0000 */
[----:B------:R-:W-:Y:S01]  /*6930*/  ISETP.GT.AND P2, PT, R121, 0x1b, PT ;  /* 0x0000001b7900780c */ /* 0x000fe20003f44270 */
[----:B------:R-:W-:Y:S01]  /*6940*/  FFMA.FTZ R100, R141, UR28, R100 ;  /* 0x0000001c8d647c23 */ /* 0x000fe20008010064 */
[C---:B------:R-:W-:Y:S01]  /*6950*/  FMUL.FTZ R107, R142.reuse, UR29 ;  /* 0x0000001d8e6b7c20 */ /* 0x040fe20008410000 */
[----:B------:R-:W3:Y:S01]  /*6960*/  SHFL.DOWN PT, R138, R97, 0x4, 0x1f ;  /* 0x08801f00618a7f89 */ /* 0x000ee200000e0000 */
[----:B------:R-:W-:Y:S01]  /*6970*/  FFMA.FTZ R105, R142, UR28, R105 ;  /* 0x0000001c8e697c23 */ /* 0x000fe20008010069 */
[----:B------:R-:W-:Y:S01]  /*6980*/  FMUL.FTZ R134, R213, R100 ;  /* 0x00000064d5867220 */ /* 0x000fe20000410000 */
[----:B------:R-:W-:Y:S01]  /*6990*/  FMUL.FTZ R100, R109, UR29 ;  /* 0x0000001d6d647c20 */ /* 0x000fe20008410000 */
[----:B------:R-:W-:Y:S01]  /*69a0*/  FFMA.FTZ R107, R104, UR28, -R107 ;  /* 0x0000001c686b7c23 */ /* 0x000fe2000801086b */
[----:B------:R-:W-:Y:S01]  /*69b0*/  FMUL.FTZ R105, R216, R105 ;  /* 0x00000069d8697220 */ /* 0x000fe20000410000 */
[C---:B------:R-:W-:Y:S01]  /*69c0*/  FMUL.FTZ R102, R143.reuse, UR29 ;  /* 0x0000001d8f667c20 */ /* 0x040fe20008410000 */
[----:B------:R-:W-:Y:S01]  /*69d0*/  FFMA.FTZ R100, R143, UR28, R100 ;  /* 0x0000001c8f647c23 */ /* 0x000fe20008010064 */
[----:B------:R-:W-:Y:S01]  /*69e0*/  FFMA.FTZ R132, R199, R132, R134 ;  /* 0x00000084c7847223 */ /* 0x000fe20000010086 */
[----:B------:R-:W-:Y:S01]  /*69f0*/  FFMA.FTZ R105, R194, R107, R105 ;  /* 0x0000006bc2697223 */ /* 0x000fe20000010069 */
[----:B------:R-:W-:Y:S01]  /*6a00*/  FFMA.FTZ R102, R109, UR28, -R102 ;  /* 0x0000001c6d667c23 */ /* 0x000fe20008010866 */
[----:B------:R-:W-:Y:S01]  /*6a10*/  FMUL.FTZ R100, R219, R100 ;  /* 0x00000064db647220 */ /* 0x000fe20000410000 */
[----:B0-----:R-:W-:Y:S01]  /*6a20*/  @!P2 FADD.FTZ R98, R98, R137 ;  /* 0x000000896262a221 */ /* 0x001fe20000010000 */
[----:B------:R-:W-:Y:S01]  /*6a30*/  FFMA.FTZ R117, R88, R142, R105 ;  /* 0x0000008e58757223 */ /* 0x000fe20000010069 */
[----:B------:R-:W-:Y:S01]  /*6a40*/  FMUL.FTZ R105, R108, UR29 ;  /* 0x0000001d6c697c20 */ /* 0x000fe20008410000 */
[----:B------:R-:W-:Y:S01]  /*6a50*/  FFMA.FTZ R134, R89, R141, R132 ;  /* 0x0000008d59867223 */ /* 0x000fe20000010084 */
[----:B-1----:R-:W-:Y:S01]  /*6a60*/  @!P2 FADD.FTZ R99, R99, R158 ;  /* 0x0000009e6363a221 */ /* 0x002fe20000010000 */
[----:B------:R-:W0:Y:S01]  /*6a70*/  SHFL.DOWN PT, R139, R98, 0x8, 0x1f ;  /* 0x09001f00628b7f89 */ /* 0x000e2200000e0000 */
[----:B------:R-:W-:Y:S01]  /*6a80*/  FFMA.FTZ R132, R201, R102, R100 ;  /* 0x00000066c9847223 */ /* 0x000fe20000010064 */
[----:B------:R-:W-:Y:S01]  /*6a90*/  FFMA.FTZ R105, R144, UR28, R105 ;  /* 0x0000001c90697c23 */ /* 0x000fe20008010069 */
[----:B--2---:R-:W-:Y:S01]  /*6aa0*/  @!P2 FADD.FTZ R96, R96, R115 ;  /* 0x000000736060a221 */ /* 0x004fe20000010000 */
[----:B------:R-:W1:Y:S01]  /*6ab0*/  SHFL.DOWN PT, R140, R99, 0x8, 0x1f ;  /* 0x09001f00638c7f89 */ /* 0x000e6200000e0000 */
[----:B------:R-:W-:Y:S01]  /*6ac0*/  FMUL.FTZ R100, R175, UR29 ;  /* 0x0000001daf647c20 */ /* 0x000fe20008410000 */
[----:B------:R-:W-:Y:S01]  /*6ad0*/  FMUL.FTZ R107, R144, UR29 ;  /* 0x0000001d906b7c20 */ /* 0x000fe20008410000 */
[----:B---3--:R-:W-:Y:S01]  /*6ae0*/  @!P2 FADD.FTZ R97, R97, R138 ;  /* 0x0000008a6161a221 */ /* 0x008fe20000010000 */
[----:B------:R-:W2:Y:S01]  /*6af0*/  SHFL.DOWN PT, R137, R96, 0x8, 0x1f ;  /* 0x09001f0060897f89 */ /* 0x000ea200000e0000 */
[----:B------:R-:W-:Y:S01]  /*6b00*/  ISETP.GT.AND P2, PT, R121, 0x17, PT ;  /* 0x000000177900780c */ /* 0x000fe20003f44270 */
[----:B------:R-:W-:Y:S01]  /*6b10*/  FMUL.FTZ R115, R214, R105 ;  /* 0x00000069d6737220 */ /* 0x000fe20000410000 */
[----:B------:R-:W-:Y:S01]  /*6b20*/  FFMA.FTZ R100, R145, UR28, R100 ;  /* 0x0000001c91647c23 */ /* 0x000fe20008010064 */
[----:B------:R-:W3:Y:S01]  /*6b30*/  SHFL.DOWN PT, R138, R97, 0x8, 0x1f ;  /* 0x09001f00618a7f89 */ /* 0x000ee200000e0000 */
[----:B------:R-:W-:Y:S01]  /*6b40*/  FMUL.FTZ R105, R114, UR29 ;  /* 0x0000001d72697c20 */ /* 0x000fe20008410000 */
[----:B------:R-:W-:Y:S01]  /*6b50*/  FFMA.FTZ R109, R108, UR28, -R107 ;  /* 0x0000001c6c6d7c23 */ /* 0x000fe2000801086b */
[----:B------:R-:W-:Y:S01]  /*6b60*/  FMUL.FTZ R104, R217, R100 ;  /* 0x00000064d9687220 */ /* 0x000fe20000410000 */
[----:B------:R-:W-:Y:S01]  /*6b70*/  FMUL.FTZ R102, R145, UR29 ;  /* 0x0000001d91667c20 */ /* 0x000fe20008410000 */
[C---:B------:R-:W-:Y:S01]  /*6b80*/  FMUL.FTZ R107, R192.reuse, UR29 ;  /* 0x0000001dc06b7c20 */ /* 0x040fe20008410000 */
[----:B------:R-:W-:Y:S01]  /*6b90*/  FFMA.FTZ R100, R192, UR28, R105 ;  /* 0x0000001cc0647c23 */ /* 0x000fe20008010069 */
[----:B------:R-:W-:Y:S01]  /*6ba0*/  FFMA.FTZ R109, R196, R109, R115 ;  /* 0x0000006dc46d7223 */ /* 0x000fe20000010073 */
[----:B------:R-:W-:Y:S01]  /*6bb0*/  FFMA.FTZ R102, R175, UR28, -R102 ;  /* 0x0000001caf667c23 */ /* 0x000fe20008010866 */
[----:B------:R-:W-:Y:S01]  /*6bc0*/  FFMA.FTZ R114, R114, UR28, -R107 ;  /* 0x0000001c72727c23 */ /* 0x000fe2000801086b */
[----:B------:R-:W-:Y:S01]  /*6bd0*/  FMUL.FTZ R100, R215, R100 ;  /* 0x00000064d7647220 */ /* 0x000fe20000410000 */
[----:B------:R-:W-:Y:S01]  /*6be0*/  FFMA.FTZ R132, R95, R143, R132 ;  /* 0x0000008f5f847223 */ /* 0x000fe20000010084 */
[----:B0-----:R-:W-:Y:S01]  /*6bf0*/  @!P2 FADD.FTZ R98, R98, R139 ;  /* 0x0000008b6262a221 */ /* 0x001fe20000010000 */
[----:B------:R-:W-:Y:S01]  /*6c00*/  FFMA.FTZ R102, R195, R102, R104 ;  /* 0x00000066c3667223 */ /* 0x000fe20000010068 */
[----:B------:R-:W-:Y:S01]  /*6c10*/  FFMA.FTZ R197, R197, R114, R100 ;  /* 0x00000072c5c57223 */ /* 0x000fe20000010064 */
[----:B------:R-:W-:Y:S01]  /*6c20*/  FFMA.FTZ R109, R94, R144, R109 ;  /* 0x000000905e6d7223 */ /* 0x000fe2000001006d */
[----:B-1----:R-:W-:Y:S01]  /*6c30*/  @!P2 FADD.FTZ R99, R99, R140 ;  /* 0x0000008c6363a221 */ /* 0x002fe20000010000 */
[----:B------:R0:W1:Y:S01]  /*6c40*/  SHFL.DOWN PT, R107, R98, 0x10, 0x1f ;  /* 0x0a001f00626b7f89 */ /* 0x00006200000e0000 */
[----:B------:R-:W-:Y:S01]  /*6c50*/  FFMA.FTZ R102, R93, R145, R102 ;  /* 0x000000915d667223 */ /* 0x000fe20000010066 */
[----:B------:R-:W-:Y:S01]  /*6c60*/  FFMA.FTZ R197, R92, R192, R197 ;  /* 0x000000c05cc57223 */ /* 0x000fe200000100c5 */
[----:B--2---:R-:W-:Y:S01]  /*6c70*/  @!P2 FADD.FTZ R96, R96, R137 ;  /* 0x000000896060a221 */ /* 0x004fe20000010000 */
[----:B------:R0:W2:Y:S01]  /*6c80*/  SHFL.DOWN PT, R108, R99, 0x10, 0x1f ;  /* 0x0a001f00636c7f89 */ /* 0x0000a200000e0000 */
[----:B---3--:R-:W-:-:S03]  /*6c90*/  @!P2 FADD.FTZ R97, R97, R138 ;  /* 0x0000008a6161a221 */ /* 0x008fc60000010000 */
[----:B------:R0:W3:Y:S04]  /*6ca0*/  SHFL.DOWN PT, R105, R96, 0x10, 0x1f ;  /* 0x0a001f0060697f89 */ /* 0x0000e800000e0000 */
[----:B------:R0:W4:Y:S01]  /*6cb0*/  SHFL.DOWN PT, R104, R97, 0x10, 0x1f ;  /* 0x0a001f0061687f89 */ /* 0x00012200000e0000 */
[----:B------:R-:W-:Y:S05]  /*6cc0*/  @P3 BRA `(.L_x_3132) ;  /* 0x0000000000203947 */ /* 0x000fea0003800000 */
[----:B------:R-:W-:Y:S01]  /*6cd0*/  ISETP.NE.AND P2, PT, R121, RZ, PT ;  /* 0x000000ff7900720c */ /* 0x000fe20003f45270 */
[----:B0--3--:R-:W-:Y:S01]  /*6ce0*/  FADD.FTZ R96, R96, R105 ;  /* 0x0000006960607221 */ /* 0x009fe20000010000 */
[----:B----4-:R-:W-:Y:S01]  /*6cf0*/  FADD.FTZ R97, R97, R104 ;  /* 0x0000006861617221 */ /* 0x010fe20000010000 */
[----:B-1----:R-:W-:Y:S01]  /*6d00*/  FADD.FTZ R98, R98, R107 ;  /* 0x0000006b62627221 */ /* 0x002fe20000010000 */
[----:B--2---:R-:W-:-:S09]  /*6d10*/  FADD.FTZ R99, R99, R108 ;  /* 0x0000006c63637221 */ /* 0x004fd20000010000 */
[----:B------:R-:W-:-:S04]  /*6d20*/  @!P2 SHF.R.U32.HI R100, RZ, 0x1, R126 ;  /* 0x00000001ff64a819 */ /* 0x000fc8000001167e */
[----:B------:R-:W-:-:S05]  /*6d30*/  @!P2 LOP3.LUT R100, R100, 0x1f0, RZ, 0xc0, !PT ;  /* 0x000001f06464a812 */ /* 0x000fca00078ec0ff */
[----:B------:R0:W-:Y:S02]  /*6d40*/  @!P2 STS.128 [R100+UR27+0x2120], R96 ;  /* 0x002120606400a988 */ /* 0x0001e40008000c1b */
.L_x_3132:
[----:B------:R-:W-:Y:S05]  /*6d50*/  BSYNC.RECONVERGENT B0 ;  /* 0x0000000000007941 */ /* 0x000fea0003800200 */
.L_x_3131:
[----:B------:R-:W-:Y:S01]  /*6d60*/  BAR.SYNC.DEFER_BLOCKING 0x0 ;  /* 0x0000000000007b1d */ /* 0x000fe20000010000 */
[----:B------:R-:W-:Y:S01]  /*6d70*/  FADD.FTZ R51, R106, R51 ;  /* 0x000000336a337221 */ /* 0x000fe20000010000 */
[----:B------:R-:W-:Y:S01]  /*6d80*/  FADD.FTZ R50, R111, R50 ;  /* 0x000000326f327221 */ /* 0x000fe20000010000 */
[----:B------:R-:W-:Y:S01]  /*6d90*/  FADD.FTZ R79, R128, R79 ;  /* 0x0000004f804f7221 */ /* 0x000fe20000010000 */
        /* <DEDUP_REMOVED lines=30> */
[----:B------:R-:W-:Y:S06]  /*6f80*/  @P0 BRA `(.L_x_3134) ;  /* 0x0000000000680947 */ /* 0x000fec0003800000 */
[----:B------:R-:W-:Y:S01]  /*6f90*/  UISETP.NE.AND UP0, UPT, UR16, UR40, UPT ;  /* 0x000000281000728c */ /* 0x000fe2000bf05270 */
[----:B0-----:R-:W0:Y:S01]  /*6fa0*/  LDS.128 R100, [UR27+0x2130] ;  /* 0x0021301bff647984 */ /* 0x001e220008000c00 */
[----:B------:R-:W-:-:S03]  /*6fb0*/  ULEA UR26, UR8, UR27, 0x3 ;  /* 0x0000001b081a7291 */ /* 0x000fc6000f8e18ff */
[----:B-1-34-:R-:W1:Y:S01]  /*6fc0*/  LDS.128 R104, [UR27+0x2140] ;  /* 0x0021401bff687984 */ /* 0x01ae620008000c00 */
[----:B------:R-:W-:-:S03]  /*6fd0*/  PLOP3.LUT P0, PT, PT, PT, UP0, 0x80, 0x8 ;  /* 0x000000000008781c */ /* 0x000fc60003f0f008 */
[----:B--2---:R-:W2:Y:S10]  /*6fe0*/  LDS.128 R108, [UR27+0x2150] ;  /* 0x0021501bff6c7984 */ /* 0x004eb40008000c00 */
[----:B------:R-:W3:Y:S04]  /*6ff0*/  @P0 LDS.64 R114, [UR26+0x6190] ;  /* 0x0061901aff720984 */ /* 0x000ee80008000a00 */
[----:B------:R-:W4:Y:S01]  /*7000*/  @P0 LDS.64 R116, [UR26+0x5990] ;  /* 0x0059901aff740984 */ /* 0x000f220008000a00 */
        /* <DEDUP_REMOVED lines=12> */
[----:B---3--:R-:W-:Y:S01]  /*70d0*/  @P0 FADD.FTZ R110, R110, R114 ;  /* 0x000000726e6e0221 */ /* 0x008fe20000010000 */
[----:B------:R-:W-:Y:S01]  /*70e0*/  @P0 FADD.FTZ R111, R111, R115 ;  /* 0x000000736f6f0221 */ /* 0x000fe20000010000 */
[----:B----4-:R-:W-:Y:S01]  /*70f0*/  @P0 FADD.FTZ R108, R108, R116 ;  /* 0x000000746c6c0221 */ /* 0x010fe20000010000 */
[----:B------:R-:W-:-:S03]  /*7100*/  @P0 FADD.FTZ R109, R109, R117 ;  /* 0x000000756d6d0221 */ /* 0x000fc60000010000 */
[----:B------:R0:W-:Y:S04]  /*7110*/  STS.64 [UR26+0x6190], R110 ;  /* 0x0061906eff007988 */ /* 0x0001e80008000a1a */
[----:B------:R0:W-:Y:S02]  /*7120*/  STS.64 [UR26+0x5990], R108 ;  /* 0x0059906cff007988 */ /* 0x0001e40008000a1a */
.L_x_3134:
[----:B------:R-:W-:Y:S05]  /*7130*/  BSYNC.RECONVERGENT B0 ;  /* 0x0000000000007941 */ /* 0x000fea0003800200 */
.L_x_3133:
[----:B------:R-:W-:-:S04]  /*7140*/  UIADD3 UR8, UPT, UPT, UR8, 0x1, URZ ;  /* 0x0000000108087890 */ /* 0x000fc8000fffe0ff */
[----:B------:R-:W-:-:S09]  /*7150*/  UISETP.GE.AND UP0, UPT, UR8, UR41, UPT ;  /* 0x000000290800728c */ /* 0x000fd2000bf06270 */
[----:B------:R-:W-:Y:S05]  /*7160*/  BRA.U !UP0, `(.L_x_3135) ;  /* 0xffffff9d08d07547 */ /* 0x000fea000b83ffff */
.L_x_3101:
[----:B------:R-:W-:Y:S01]  /*7170*/  BAR.SYNC.DEFER_BLOCKING 0x0 ;  /* 0x0000000000007b1d */ /* 0x000fe20000010000 */
[----:B------:R-:W-:Y:S01]  /*7180*/  UIADD3 UR8, UPT, UPT, UR16, -0x1, URZ ;  /* 0xffffffff10087890 */ /* 0x000fe2000fffe0ff */
[----:B------:R-:W-:Y:S01]  /*7190*/  IADD3 R7, PT, PT, R125, R124, RZ ;  /* 0x0000007c7d077210 */ /* 0x000fe20007ffe0ff */
[----:B------:R-:W-:Y:S01]  /*71a0*/  FADD.FTZ R0, R127, R64 ;  /* 0x000000407f007221 */ /* 0x000fe20000010000 */
[----:B------:R-:W-:Y:S02]  /*71b0*/  UIADD3 UR20, UP1, UPT, UR20, -0x2000, URZ ;  /* 0xffffe00014147890 */ /* 0x000fe4000ff3e0ff */
[----:B------:R-:W5:Y:S01]  /*71c0*/  LDCU.64 UR32, c[0x0][0x4f8] ;  /* 0x00009f00ff2077ac */ /* 0x000f620008000a00 */
[----:B------:R-:W-:Y:S01]  /*71d0*/  FADD.FTZ R5, R0, R65 ;  /* 0x0000004100057221 */ /* 0x000fe20000010000 */
[----:B------:R-:W0:Y:S03]  /*71e0*/  LDCU.64 UR34, c[0x0][0x500] ;  /* 0x0000a000ff2277ac */ /* 0x000e260008000a00 */
[----:B------:R-:W-:Y:S01]  /*71f0*/  FADD.FTZ R0, R5, R66 ;  /* 0x0000004205007221 */ /* 0x000fe20000010000 */
[----:B------:R-:W-:-:S03]  /*7200*/  USHF.L.U32 UR28, UR8, 0xb, URZ ;  /* 0x0000000b081c7899 */ /* 0x000fc600080006ff */
[----:B------:R-:W-:Y:S01]  /*7210*/  FADD.FTZ R5, R0, R67 ;  /* 0x0000004300057221 */ /* 0x000fe20000010000 */
[----:B------:R-:W1:Y:S03]  /*7220*/  LDCU.64 UR36, c[0x0][0x550] ;  /* 0x0000aa00ff2477ac */ /* 0x000e660008000a00 */
[----:B------:R-:W-:Y:S01]  /*7230*/  FADD.FTZ R0, R5, R68 ;  /* 0x0000004405007221 */ /* 0x000fe20000010000 */
[----:B------:R-:W-:Y:S02]  /*7240*/  USHF.R.S32.HI UR29, URZ, 0x1f, UR28 ;  /* 0x0000001fff1d7899 */ /* 0x000fe4000801141c */
[----:B------:R-:W-:Y:S01]  /*7250*/  UIADD3 UR18, UP2, UPT, UR18, -0x2000, URZ ;  /* 0xffffe00012127890 */ /* 0x000fe2000ff5e0ff */
[----:B------:R-:W-:Y:S01]  /*7260*/  STS.128 [R47], R60 ;  /* 0x0000003c2f007388 */ /* 0x000fe20000000c00 */
[----:B-----5:R-:W-:Y:S02]  /*7270*/  UIMAD.WIDE.U32 UR26, UR30, UR32, UR28 ;  /* 0x000000201e1a72a5 */ /* 0x020fe4000f8e001c */
[----:B------:R-:W-:Y:S01]  /*7280*/  UIADD3.X UR21, UPT, UPT, UR21, -0x1, URZ, UP1, !UPT ;  /* 0xffffffff15157890 */ /* 0x000fe20008ffe4ff */
[----:B------:R-:W-:Y:S01]  /*7290*/  STS.128 [R47+0x10], R56 ;  /* 0x000010382f007388 */ /* 0x000fe20000000c00 */
[----:B------:R-:W-:Y:S01]  /*72a0*/  UIMAD UR27, UR30, UR33, UR27 ;  /* 0x000000211e1b72a4 */ /* 0x000fe2000f8e021b */
[----:B------:R-:W5:Y:S02]  /*72b0*/  LDCU.64 UR32, c[0x0][0x520] ;  /* 0x0000a400ff2077ac */ /* 0x000f640008000a00 */
[----:B------:R-:W-:Y:S01]  /*72c0*/  STS.128 [R47+0x20], R52 ;  /* 0x000020342f007388 */ /* 0x000fe20000000c00 */
[----:B0-----:R-:W-:-:S03]  /*72d0*/  UIMAD.WIDE.U32 UR26, UR9, UR34, UR26 ;  /* 0x00000022091a72a5 */ /* 0x001fc6000f8e001a */
[----:B------:R-:W-:Y:S01]  /*72e0*/  STS.128 [R47+0x30], R48 ;  /* 0x000030302f007388 */ /* 0x000fe20000000c00 */
[----:B------:R-:W-:-:S03]  /*72f0*/  NOP ;  /* 0x0000000000007918 */ /* 0x000fc60000000000 */
[----:B------:R-:W0:Y:S01]  /*7300*/  LDS.128 R8, [R120] ;  /* 0x0000000078087984 */ /* 0x000e220000000c00 */
[----:B------:R-:W-:Y:S02]  /*7310*/  UIMAD UR31, UR9, UR35, UR27 ;  /* 0x00000023091f72a4 */ /* 0x000fe4000f8e021b */
[----:B-1----:R-:W-:Y:S01]  /*7320*/  ULEA UR27, UP0, UR26, UR36, 0x2 ;  /* 0x000000241a1b7291 */ /* 0x002fe2000f8010ff */
[----:B------:R-:W1:Y:S01]  /*7330*/  LDS.128 R12, [R120+0x200] ;  /* 0x00020000780c7984 */ /* 0x000e620000000c00 */
[----:B------:R-:W2:Y:S03]  /*7340*/  LDCU.64 UR34, c[0x0][0x560] ;  /* 0x0000ac00ff2277ac */ /* 0x000ea60008000a00 */
[----:B------:R-:W3:Y:S01]  /*7350*/  LDS.128 R16, [R120+0x400] ;  /* 0x0004000078107984 */ /* 0x000ee20000000c00 */
[----:B------:R-:W-:Y:S01]  /*7360*/  ULEA.HI.X UR26, UR26, UR37, UR31, 0x2, UP0 ;  /* 0x000000251a1a7291 */ /* 0x000fe200080f141f */
[----:B------:R-:W-:Y:S01]  /*7370*/  MOV R2, UR27 ;  /* 0x0000001b00027c02 */ /* 0x000fe20008000f00 */
[----:B------:R-:W-:Y:S01]  /*7380*/  UIADD3.X UR19, UPT, UPT, UR19, -0x1, URZ, UP2, !UPT ;  /* 0xffffffff13137890 */ /* 0x000fe200097fe4ff */
[----:B------:R-:W4:Y:S03]  /*7390*/  LDS.128 R20, [R120+0x600] ;  /* 0x0006000078147984 */ /* 0x000f260000000c00 */
[----:B------:R-:W-:-:S03]  /*73a0*/  MOV R3, UR26 ;  /* 0x0000001a00037c02 */ /* 0x000fc60008000f00 */
[----:B------:R-:W-:Y:S02]  /*73b0*/  IMAD.WIDE.U32 R2, R7, 0x10, R2 ;  /* 0x0000001007027825 */ /* 0x000fe400078e0002 */
[----:B------:R-:W5:Y:S02]  /*73c0*/  LDCU.64 UR26, c[0x0][0x518] ;  /* 0x0000a300ff1a77ac */ /* 0x000f640008000a00 */
[----:B-----5:R-:W-:Y:S01]  /*73d0*/  UIMAD.WIDE.U32 UR28, UR30, UR26, UR28 ;  /* 0x0000001a1e1c72a5 */ /* 0x020fe2000f8e001c */
[----:B0-----:R-:W-:Y:S03]  /*73e0*/  STG.E.128 desc[UR24][R2.64], R8 ;  /* 0x0000000802007986 */ /* 0x001fe6000c101d18 */
[----:B------:R-:W-:Y:S01]  /*73f0*/  UIMAD UR27, UR30, UR27, UR29 ;  /* 0x0000001b1e1b72a4 */ /* 0x000fe2000f8e021d */
[----:B-1----:R-:W-:Y:S02]  /*7400*/  STG.E.128 desc[UR24][R2.64+0x200], R12 ;  /* 0x0002000c02007986 */ /* 0x002fe4000c101d18 */
[----:B------:R-:W-:-:S02]  /*7410*/  UMOV UR26, UR28 ;  /* 0x0000001c001a7c82 */ /* 0x000fc40008000000 */
[----:B---3--:R-:W-:Y:S01]  /*7420*/  STG.E.128 desc[UR24][R2.64+0x400], R16 ;  /* 0x0004001002007986 */ /* 0x008fe2000c101d18 */
[----:B------:R-:W-:-:S03]  /*7430*/  UIMAD.WIDE.U32 UR26, UR9, UR32, UR26 ;  /* 0x00000020091a72a5 */ /* 0x000fc6000f8e001a */
[----:B----4-:R0:W-:Y:S01]  /*7440*/  STG.E.128 desc[UR24][R2.64+0x600], R20 ;  /* 0x0006001402007986 */ /* 0x0101e2000c101d18 */
[----:B------:R-:W-:Y:S02]  /*7450*/  UIMAD UR28, UR9, UR33, UR27 ;  /* 0x00000021091c72a4 */ /* 0x000fe4000f8e021b */
[----:B--2---:R-:W-:Y:S01]  /*7460*/  ULEA UR27, UP0, UR26, UR34, 0x2 ;  /* 0x000000221a1b7291 */ /* 0x004fe2000f8010ff */
[----:B------:R-:W-:Y:S03]  /*7470*/  BAR.SYNC.DEFER_BLOCKING 0x0 ;  /* 0x0000000000007b1d */ /* 0x000fe60000010000 */
[----:B------:R-:W-:Y:S02]  /*7480*/  ULEA.HI.X UR26, UR26, UR35, UR28, 0x2, UP0 ;  /* 0x000000231a1a7291 */ /* 0x000fe400080f141c */
[----:B------:R-:W-:-:S04]  /*7490*/  UIADD3 UR22, UP0, UPT, UR22, -0x2000, URZ ;  /* 0xffffe00016167890 */ /* 0x000fc8000ff1e0ff */
[----:B------:R-:W-:Y:S02]  /*74a0*/  UIADD3.X UR23, UPT, UPT, UR23, -0x1, URZ, UP0, !UPT ;  /* 0xffffffff17177890 */ /* 0x000fe400087fe4ff */
[----:B------:R-:W-:Y:S01]  /*74b0*/  UISETP.GT.AND UP0, UPT, UR16, 0x1, UPT ;  /* 0x000000011000788c */ /* 0x000fe2000bf04270 */
[----:B0-----:R-:W-:Y:S02]  /*74c0*/  MOV R2, UR27 ;  /* 0x0000001b00027c02 */ /* 0x001fe40008000f00 */
[----:B------:R-:W-:Y:S01]  /*74d0*/  UMOV UR16, UR8 ;  /* 0x0000000800107c82 */ /* 0x000fe20008000000 */
[----:B------:R-:W-:-:S03]  /*74e0*/  MOV R3, UR26 ;  /* 0x0000001a00037c02 */ /* 0x000fc60008000f00 */
[----:B------:R-:W-:Y:S01]  /*74f0*/  IMAD.WIDE.U32 R2, R7, 0x10, R2 ;  /* 0x0000001007027825 */ /* 0x000fe200078e0002 */
[----:B------:R-:W-:Y:S04]  /*7500*/  STS.128 [R47], R64 ;  /* 0x000000402f007388 */ /* 0x000fe80000000c00 */
[----:B------:R0:W-:Y:S04]  /*7510*/  STS.128 [R47+0x10], R68 ;  /* 0x000010442f007388 */ /* 0x0001e80000000c00 */
[----:B------:R1:W-:Y:S04]  /*7520*/  STS.128 [R47+0x20], R72 ;  /* 0x000020482f007388 */ /* 0x0003e80000000c00 */
[----:B------:R2:W-:Y:S01]  /*7530*/  STS.128 [R47+0x30], R76 ;  /* 0x0000304c2f007388 */ /* 0x0005e20000000c00 */
[----:B------:R-:W-:-:S03]  /*7540*/  NOP ;  /* 0x0000000000007918 */ /* 0x000fc60000000000 */
[----:B------:R-:W3:Y:S01]  /*7550*/  LDS.128 R8, [R120] ;  /* 0x0000000078087984 */ /* 0x000ee20000000c00 */
[----:B0-----:R-:W-:-:S03]  /*7560*/  FADD.FTZ R69, R0, R69 ;  /* 0x0000004500457221 */ /* 0x001fc60000010000 */
[----:B------:R-:W0:Y:S01]  /*7570*/  LDS.128 R12, [R120+0x200] ;  /* 0x00020000780c7984 */ /* 0x000e220000000c00 */
[----:B------:R-:W-:-:S03]  /*7580*/  FADD.FTZ R70, R69, R70 ;  /* 0x0000004645467221 */ /* 0x000fc60000010000 */
[----:B------:R-:W4:Y:S01]  /*7590*/  LDS.128 R16, [R120+0x400] ;  /* 0x0004000078107984 */ /* 0x000f220000000c00 */
[----:B------:R-:W-:-:S03]  /*75a0*/  FADD.FTZ R71, R70, R71 ;  /* 0x0000004746477221 */ /* 0x000fc60000010000 */
[----:B------:R-:W5:Y:S01]  /*75b0*/  LDS.128 R20, [R120+0x600] ;  /* 0x0006000078147984 */ /* 0x000f620000000c00 */
[----:B-1----:R-:W-:-:S04]  /*75c0*/  FADD.FTZ R72, R71, R72 ;  /* 0x0000004847487221 */ /* 0x002fc80000010000 */
[----:B------:R-:W-:-:S04]  /*75d0*/  FADD.FTZ R73, R72, R73 ;  /* 0x0000004948497221 */ /* 0x000fc80000010000 */
[----:B------:R-:W-:-:S04]  /*75e0*/  FADD.FTZ R74, R73, R74 ;  /* 0x0000004a494a7221 */ /* 0x000fc80000010000 */
[----:B------:R-:W-:-:S04]  /*75f0*/  FADD.FTZ R75, R74, R75 ;  /* 0x0000004b4a4b7221 */ /* 0x000fc80000010000 */
[----:B--2---:R-:W-:-:S04]  /*7600*/  FADD.FTZ R76, R75, R76 ;  /* 0x0000004c4b4c7221 */ /* 0x004fc80000010000 */
[----:B------:R-:W-:-:S04]  /*7610*/  FADD.FTZ R77, R76, R77 ;  /* 0x0000004d4c4d7221 */ /* 0x000fc80000010000 */
[----:B------:R-:W-:Y:S01]  /*7620*/  FADD.FTZ R78, R77, R78 ;  /* 0x0000004e4d4e7221 */ /* 0x000fe20000010000 */
[----:B---3--:R1:W-:Y:S03]  /*7630*/  STG.E.128 desc[UR24][R2.64], R8 ;  /* 0x0000000802007986 */ /* 0x0083e6000c101d18 */
[----:B------:R-:W-:Y:S01]  /*7640*/  FADD.FTZ R127, R78, R79 ;  /* 0x0000004f4e7f7221 */ /* 0x000fe20000010000 */
[----:B0-----:R1:W-:Y:S04]  /*7650*/  STG.E.128 desc[UR24][R2.64+0x200], R12 ;  /* 0x0002000c02007986 */ /* 0x0013e8000c101d18 */
[----:B----4-:R1:W-:Y:S04]  /*7660*/  STG.E.128 desc[UR24][R2.64+0x400], R16 ;  /* 0x0004001002007986 */ /* 0x0103e8000c101d18 */
[----:B-----5:R1:W-:Y:S01]  /*7670*/  STG.E.128 desc[UR24][R2.64+0x600], R20 ;  /* 0x0006001402007986 */ /* 0x0203e2000c101d18 */
[----:B------:R-:W-:Y:S05]  /*7680*/  BRA.U UP0, `(.L_x_3136) ;  /* 0xffffff9100007547 */ /* 0x000fea000b83ffff */
.L_x_3100:
[----:B------:R-:W0:Y:S01]  /*7690*/  LDCU.64 UR6, c[0x0][0x548] ;  /* 0x0000a900ff0677ac */ /* 0x000e220008000a00 */
[----:B-1----:R-:W1:Y:S01]  /*76a0*/  S2R R11, SR_TID.X ;  /* 0x00000000000b7919 */ /* 0x002e620000002100 */
        /* <DEDUP_REMOVED lines=42> */
.L_x_3138:
[----:B------:R-:W-:Y:S05]  /*7950*/  BSYNC.RECONVERGENT B0 ;  /* 0x0000000000007941 */ /* 0x000fea0003800200 */
.L_x_3137:
        /* <DEDUP_REMOVED lines=42> */
.L_x_3140:
[----:B------:R-:W-:Y:S05]  /*7c00*/  BSYNC.RECONVERGENT B0 ;  /* 0x0000000000007941 */ /* 0x000fea0003800200 */
.L_x_3139:
[----:B------:R-:W-:Y:S05]  /*7c10*/  @P0 EXIT ;  /* 0x000000000000094d */ /* 0x000fea0003800000 */
[----:B------:R-:W3:Y:S01]  /*7c20*/  LDCU.64 UR6, c[0x0][0x4e8] ;  /* 0x00009d00ff0677ac */ /* 0x000ee20008000a00 */
[----:B------:R-:W4:Y:S01]  /*7c30*/  S2UR UR22, SR_CgaCtaId ;  /* 0x00000000001679c3 */ /* 0x000f220000008800 */
[----:B------:R-:W-:Y:S01]  /*7c40*/  BSSY.RECONVERGENT B0, `(.L_x_3141) ;  /* 0x0000054000007945 */ /* 0x000fe20003800200 */
[----:B------:R-:W5:Y:S01]  /*7c50*/  LDCU.64 UR18, c[0x0][0x4c8] ;  /* 0x00009900ff1277ac */ /* 0x000f620008000a00 */
[----:B------:R-:W0:Y:S01]  /*7c60*/  LDCU.64 UR20, c[0x0][0x4a8] ;  /* 0x00009500ff1477ac */ /* 0x000e220008000a00 */
[----:B------:R-:W-:Y:S01]  /*7c70*/  UMOV UR17, 0x400 ;  /* 0x0000040000117882 */ /* 0x000fe20000000000 */
[----:B------:R-:W0:Y:S01]  /*7c80*/  LDCU UR23, c[0x0][0x360] ;  /* 0x00006c00ff1777ac */ /* 0x000e220008000800 */
[----:B------:R-:W0:Y:S01]  /*7c90*/  LDCU.64 UR40, c[0x0][0x3e0] ;  /* 0x00007c00ff2877ac */ /* 0x000e220008000a00 */
[----:B---3--:R-:W-:Y:S01]  /*7ca0*/  UIMAD.WIDE.U32 UR4, UR9, UR6, URZ ;  /* 0x00000006090472a5 */ /* 0x008fe2000f8e00ff */
[----:B------:R-:W3:Y:S03]  /*7cb0*/  LDCU.64 UR42, c[0x0][0x3c0] ;  /* 0x00007800ff2a77ac */ /* 0x000ee60008000a00 */
[----:B------:R-:W-:-:S02]  /*7cc0*/  UIMAD UR16, UR9, UR7, UR5 ;  /* 0x00000007091072a4 */ /* 0x000fc4000f8e0205 */
[----:B-----5:R-:W-:Y:S02]  /*7cd0*/  UIMAD.WIDE.U32 UR6, UR9, UR18, URZ ;  /* 0x00000012090672a5 */ /* 0x020fe4000f8e00ff */
[----:B0-----:R-:W-:Y:S02]  /*7ce0*/  UIMAD.WIDE.U32 UR12, UR9, UR20, URZ ;  /* 0x00000014090c72a5 */ /* 0x001fe4000f8e00ff */
[----:B------:R-:W-:Y:S01]  /*7cf0*/  UIMAD UR8, UR9, UR19, UR7 ;  /* 0x00000013090872a4 */ /* 0x000fe2000f8e0207 */
[----:B------:R-:W0:Y:S01]  /*7d00*/  LDCU.64 UR26, c[0x0][0x4b0] ;  /* 0x00009600ff1a77ac */ /* 0x000e220008000a00 */
[----:B------:R-:W0:Y:S01]  /*7d10*/  LDCU.64 UR32, c[0x0][0x4d0] ;  /* 0x00009a00ff2077ac */ /* 0x000e220008000a00 */
[----:B------:R-:W0:Y:S01]  /*7d20*/  LDCU.64 UR34, c[0x0][0x4f0] ;  /* 0x00009e00ff2277ac */ /* 0x000e220008000a00 */
[----:B------:R-:W0:Y:S01]  /*7d30*/  LDCU.64 UR36, c[0x0][0x540] ;  /* 0x0000a800ff2477ac */ /* 0x000e220008000a00 */
[----:B------:R-:W0:Y:S01]  /*7d40*/  LDCU.128 UR28, c[0x0][0x530] ;  /* 0x0000a600ff1c77ac */ /* 0x000e220008000c00 */
[----:B------:R-:W-:-:S02]  /*7d50*/  UIMAD UR9, UR9, UR21, UR13 ;  /* 0x00000015090972a4 */ /* 0x000fc4000f8e020d */
[----:B----4-:R-:W-:-:S12]  /*7d60*/  ULEA UR17, UR22, UR17, 0x18 ;  /* 0x0000001116117291 */ /* 0x010fd8000f8ec0ff */
.L_x_3142:
[C---:B------:R-:W-:Y:S01]  /*7d70*/  LEA R0, R11.reuse, UR17, 0x3 ;  /* 0x000000110b007c11 */ /* 0x040fe2000f8e18ff */
[C---:B----4-:R-:W-:Y:S01]  /*7d80*/  IMAD.WIDE.U32 R6, R11.reuse, UR40, RZ ;  /* 0x000000280b067c25 */ /* 0x050fe2000f8e00ff */
[----:B-12---:R-:W-:Y:S02]  /*7d90*/  MOV R2, UR12 ;  /* 0x0000000c00027c02 */ /* 0x006fe40008000f00 */
[----:B------:R-:W-:Y:S01]  /*7da0*/  SHF.R.S32.HI R10, RZ, 0x1f, R11 ;  /* 0x0000001fff0a7819 */ /* 0x000fe2000001140b */
[----:B------:R-:W1:Y:S01]  /*7db0*/  LDS.64 R12, [R0+0x5990] ;  /* 0x00599000000c7984 */ /* 0x000e620000000a00 */
[----:B------:R-:W-:Y:S02]  /*7dc0*/  MOV R5, UR9 ;  /* 0x0000000900057c02 */ /* 0x000fe40008000f00 */
[----:B------:R-:W-:Y:S01]  /*7dd0*/  MOV R4, R2 ;  /* 0x0000000200047202 */ /* 0x000fe20000000f00 */
[C---:B0-----:R-:W-:Y:S01]  /*7de0*/  IMAD R2, R10.reuse, UR26, RZ ;  /* 0x0000001a0a027c24 */ /* 0x041fe2000f8e02ff */
[----:B------:R-:W-:Y:S01]  /*7df0*/  MOV R3, UR13 ;  /* 0x0000000d00037c02 */ /* 0x000fe20008000f00 */
[----:B------:R-:W-:Y:S01]  /*7e00*/  IMAD R8, R10, UR40, RZ ;  /* 0x000000280a087c24 */ /* 0x000fe2000f8e02ff */
[----:B------:R-:W0:Y:S01]  /*7e10*/  LDS.64 R14, [R0+0x6190] ;  /* 0x00619000000e7984 */ /* 0x000e220000000a00 */
[----:B------:R-:W-:-:S04]  /*7e20*/  IMAD.WIDE.U32 R4, R11, UR26, R4 ;  /* 0x0000001a0b047c25 */ /* 0x000fc8000f8e0004 */
[C---:B------:R-:W-:Y:S01]  /*7e30*/  IMAD R3, R11.reuse, UR27, R2 ;  /* 0x0000001b0b037c24 */ /* 0x040fe2000f8e0202 */
[----:B------:R-:W-:Y:S01]  /*7e40*/  LEA R2, P0, R4, UR28, 0x3 ;  /* 0x0000001c04027c11 */ /* 0x000fe2000f8018ff */
        /* <DEDUP_REMOVED lines=8> */
[----:B------:R2:W0:Y:S01]  /*7ed0*/  LDG.E.64 R16, desc[UR24][R8.64] ;  /* 0x0000001808107981 */ /* 0x000422000c1e1b00 */
[----:B------:R-:W-:Y:S01]  /*7ee0*/  MOV R6, UR6 ;  /* 0x0000000600067c02 */ /* 0x000fe20008000f00 */
[C---:B------:R-:W-:Y:S01]  /*7ef0*/  IMAD R18, R10.reuse, UR32, RZ ;  /* 0x000000200a127c24 */ /* 0x040fe2000f8e02ff */
[----:B------:R-:W-:Y:S01]  /*7f00*/  MOV R5, UR8 ;  /* 0x0000000800057c02 */ /* 0x000fe20008000f00 */
[----:B---3--:R-:W-:Y:S01]  /*7f10*/  IMAD R20, R10, UR42, RZ ;  /* 0x0000002a0a147c24 */ /* 0x008fe2000f8e02ff */
[----:B------:R-:W-:Y:S01]  /*7f20*/  MOV R4, R6 ;  /* 0x0000000600047202 */ /* 0x000fe20000000f00 */
[C---:B------:R-:W-:Y:S01]  /*7f30*/  IMAD R19, R11.reuse, UR33, R18 ;  /* 0x000000210b137c24 */ /* 0x040fe2000f8e0212 */
[----:B------:R-:W-:Y:S01]  /*7f40*/  MOV R7, UR7 ;  /* 0x0000000700077c02 */ /* 0x000fe20008000f00 */
[----:B------:R-:W-:-:S04]  /*7f50*/  IMAD.WIDE.U32 R6, R11, UR42, RZ ;  /* 0x0000002a0b067c25 */ /* 0x000fc8000f8e00ff */
[----:B------:R-:W-:Y:S01]  /*7f60*/  IMAD.WIDE.U32 R4, R11, UR32, R4 ;  /* 0x000000200b047c25 */ /* 0x000fe2000f8e0004 */
[----:B--2---:R-:W-:-:S03]  /*7f70*/  LEA R8, P1, R6, UR11, 0x3 ;  /* 0x0000000b06087c11 */ /* 0x004fc6000f8218ff */
[----:B-1----:R-:W-:Y:S01]  /*7f80*/  IMAD R13, R11, UR43, R20 ;  /* 0x0000002b0b0d7c24 */ /* 0x002fe2000f8e0214 */
[----:B------:R-:W-:Y:S02]  /*7f90*/  IADD3 R3, PT, PT, R5, R19, RZ ;  /* 0x0000001305037210 */ /* 0x000fe40007ffe0ff */
[C---:B------:R-:W-:Y:S02]  /*7fa0*/  LEA R2, P0, R4.reuse, UR30, 0x3 ;  /* 0x0000001e04027c11 */ /* 0x040fe4000f8018ff */
[----:B------:R-:W-:Y:S02]  /*7fb0*/  IADD3 R7, PT, PT, R7, R13, RZ ;  /* 0x0000000d07077210 */ /* 0x000fe40007ffe0ff */
[----:B------:R-:W-:Y:S02]  /*7fc0*/  LEA.HI.X R3, R4, UR31, R3, 0x3, P0 ;  /* 0x0000001f04037c11 */ /* 0x000fe400080f1c03 */
[----:B------:R-:W-:Y:S01]  /*7fd0*/  LEA.HI.X R9, R6, UR15, R7, 0x3, P1 ;  /* 0x0000000f06097c11 */ /* 0x000fe200088f1c07 */
[-C--:B0-----:R-:W-:Y:S01]  /*7fe0*/  FMUL.FTZ R5, R15, R17.reuse ;  /* 0x000000110f057220 */ /* 0x081fe20000410000 */
        /* <DEDUP_REMOVED lines=26> */
.L_x_3141:
[----:B------:R-:W-:Y:S05]  /*8190*/  EXIT ;  /* 0x000000000000794d */ /* 0x000fea0003800000 */
.L_x_3106:
[----:B------:R-:W-:Y:S01]  /*81a0*/  MOV R200, R118 ;  /* 0x0000007600c87202 */ /* 0x000fe20000000f00 */
[----:B------:R-:W-:Y:S01]  /*81b0*/  HFMA2 R199, -RZ, RZ, 0, 5.9604644775390625e-08 ;  /* 0x00000001ffc77431 */ /* 0x000fe200000001ff */
[----:B------:R-:W-:Y:S02]  /*81c0*/  MOV R202, RZ ;  /* 0x000000ff00ca7202 */ /* 0x000fe40000000f00 */
[----:B------:R-:W-:-:S07]  /*81d0*/  MOV R111, 0xffffffff ;  /* 0xffffffff006f7802 */ /* 0x000fce0000000f00 */
[----:B01---5:R-:W-:Y:S05]  /*81e0*/  WARPSYNC.COLLECTIVE R111, `(.L_x_3143) ;  /* 0x000000006f087348 */ /* 0x023fea0003c00000 */
[----:B------:R2:W3:Y:S02]  /*81f0*/  SHFL.UP P6, R196, R200, R199, R202 ;  /* 0x040000c7c8c47389 */ /* 0x0004e400000c00ca */
[----:B0123-5:R-:W-:Y:S05]  /*8200*/  ENDCOLLECTIVE ;  /* 0x000000000000791b */ /* 0x02ffea0003800000 */
.L_x_3143:
[----:B------:R-:W-:Y:S02]  /*8210*/  MOV R200, R119 ;  /* 0x0000007700c87202 */ /* 0x000fe40000000f00 */
[----:B------:R-:W-:-:S07]  /*8220*/  MOV R108, R196 ;  /* 0x000000c4006c7202 */ /* 0x000fce0000000f00 */
[----:B------:R-:W-:Y:S05]  /*8230*/  WARPSYNC.COLLECTIVE R111, `(.L_x_3144) ;  /* 0x000000006f087348 */ /* 0x000fea0003c00000 */
[----:B------:R0:W1:Y:S02]  /*8240*/  SHFL.UP P6, R196, R200, R199, R202 ;  /* 0x040000c7c8c47389 */ /* 0x00006400000c00ca */
[----:B01----:R-:W-:Y:S05]  /*8250*/  ENDCOLLECTIVE ;  /* 0x000000000000791b */ /* 0x003fea0003800000 */
.L_x_3144:
[----:B------:R-:W-:Y:S02]  /*8260*/  MOV R200, R193 ;  /* 0x000000c100c87202 */ /* 0x000fe40000000f00 */
[----:B------:R-:W-:-:S07]  /*8270*/  MOV R109, R196 ;  /* 0x000000c4006d7202 */ /* 0x000fce0000000f00 */
[----:B------:R-:W-:Y:S05]  /*8280*/  WARPSYNC.COLLECTIVE R111, `(.L_x_3145) ;  /* 0x000000006f087348 */ /* 0x000fea0003c00000 */
[----:B------:R0:W1:Y:S02]  /*8290*/  SHFL.UP P6, R196, R200, R199, R202 ;  /* 0x040000c7c8c47389 */ /* 0x00006400000c00ca */
[----:B01----:R-:W-:Y:S05]  /*82a0*/  ENDCOLLECTIVE ;  /* 0x000000000000791b */ /* 0x003fea0003800000 */
.L_x_3145:
[----:B------:R-:W-:Y:S02]  /*82b0*/  MOV R200, R194 ;  /* 0x000000c200c87202 */ /* 0x000fe40000000f00 */
[----:B------:R-:W-:-:S07]  /*82c0*/  MOV R110, R196 ;  /* 0x000000c4006e7202 */ /* 0x000fce0000000f00 */
[----:B------:R-:W-:Y:S05]  /*82d0*/  WARPSYNC.COLLECTIVE R111, `(.L_x_3146) ;  /* 0x000000006f087348 */ /* 0x000fea0003c00000 */
[----:B------:R0:W1:Y:S02]  /*82e0*/  SHFL.UP P6, R196, R200, R199, R202 ;  /* 0x040000c7c8c47389 */ /* 0x00006400000c00ca */
[----:B01----:R-:W-:Y:S05]  /*82f0*/  ENDCOLLECTIVE ;  /* 0x000000000000791b */ /* 0x003fea0003800000 */
.L_x_3146:
[----:B------:R-:W-:Y:S01]  /*8300*/  HFMA2 R199, -RZ, RZ, 0, 1.1920928955078125e-07 ;  /* 0x00000002ffc77431 */ /* 0x000fe200000001ff */
[----:B------:R-:W-:-:S05]  /*8310*/  MOV R195, R196 ;  /* 0x000000c400c37202 */ /* 0x000fca0000000f00 */
[CC--:B------:R-:W-:Y:S01]  /*8320*/  FMUL.FTZ R197, R119.reuse, R195.reuse ;  /* 0x000000c377c57220 */ /* 0x0c0fe20000410000 */
[C---:B------:R-:W-:Y:S01]  /*8330*/  FMUL.FTZ R198, R118.reuse, R195 ;  /* 0x000000c376c67220 */ /* 0x040fe20000410000 */
[CC--:B------:R-:W-:Y:S01]  /*8340*/  FMUL.FTZ R195, R119.reuse, R109.reuse ;  /* 0x0000006d77c37220 */ /* 0x0c0fe20000410000 */
[C---:B------:R-:W-:Y:S01]  /*8350*/  FMUL.FTZ R109, R118.reuse, R109 ;  /* 0x0000006d766d7220 */ /* 0x040fe20000410000 */
[CC--:B------:R-:W-:Y:S01]  /*8360*/  FFMA.FTZ R196, R118.reuse, R110.reuse, -R197 ;  /* 0x0000006e76c47223 */ /* 0x0c0fe200000108c5 */
[C---:B------:R-:W-:Y:S01]  /*8370*/  FFMA.FTZ R197, R119.reuse, R110, R198 ;  /* 0x0000006e77c57223 */ /* 0x040fe200000100c6 */
[-C--:B------:R-:W-:Y:S01]  /*8380*/  @P5 FFMA.FTZ R118, R118, R108.reuse, -R195 ;  /* 0x0000006c76765223 */ /* 0x080fe200000108c3 */
[----:B------:R-:W-:Y:S01]  /*8390*/  @P5 FFMA.FTZ R119, R119, R108, R109 ;  /* 0x0000006c77775223 */ /* 0x000fe2000001006d */
[----:B------:R-:W-:Y:S01]  /*83a0*/  @P5 FADD.FTZ R193, R193, R196 ;  /* 0x000000c4c1c15221 */ /* 0x000fe20000010000 */
[----:B------:R-:W-:Y:S02]  /*83b0*/  @P5 FADD.FTZ R194, R194, R197 ;  /* 0x000000c5c2c25221 */ /* 0x000fe40000010000 */
[----:B------:R-:W-:-:S07]  /*83c0*/  MOV R200, R118 ;  /* 0x0000007600c87202 */ /* 0x000fce0000000f00 */
[----:B------:R-:W-:Y:S05]  /*83d0*/  WARPSYNC.COLLECTIVE R111, `(.L_x_3147) ;  /* 0x000000006f087348 */ /* 0x000fea0003c00000 */
[----:B------:R0:W1:Y:S02]  /*83e0*/  SHFL.UP P6, R196, R200, R199, R202 ;  /* 0x040000c7c8c47389 */ /* 0x00006400000c00ca */
[----:B01----:R-:W-:Y:S05]  /*83f0*/  ENDCOLLECTIVE ;  /* 0x000000000000791b */ /* 0x003fea0003800000 */
.L_x_3147:
[----:B------:R-:W-:Y:S02]  /*8400*/  MOV R200, R119 ;  /* 0x0000007700c87202 */ /* 0x000fe40000000f00 */
[----:B------:R-:W-:-:S07]  /*8410*/  MOV R108, R196 ;  /* 0x000000c4006c7202 */ /* 0x000fce0000000f00 */
[----:B------:R-:W-:Y:S05]  /*8420*/  WARPSYNC.COLLECTIVE R111, `(.L_x_3148) ;  /* 0x000000006f087348 */ /* 0x000fea0003c00000 */
[----:B------:R0:W1:Y:S02]  /*8430*/  SHFL.UP P6, R196, R200, R199, R202 ;  /* 0x040000c7c8c47389 */ /* 0x00006400000c00ca */
[----:B01----:R-:W-:Y:S05]  /*8440*/  ENDCOLLECTIVE ;  /* 0x000000000000791b */ /* 0x003fea0003800000 */
.L_x_3148:
[----:B------:R-:W-:Y:S02]  /*8450*/  MOV R200, R193 ;  /* 0x000000c100c87202 */ /* 0x000fe40000000f00 */
[----:B------:R-:W-:-:S07]  /*8460*/  MOV R109, R196 ;  /* 0x000000c4006d7202 */ /* 0x000fce0000000f00 */
[----:B------:R-:W-:Y:S05]  /*8470*/  WARPSYNC.COLLECTIVE R111, `(.L_x_3149) ;  /* 0x000000006f087348 */ /* 0x000fea0003c00000 */
[----:B------:R0:W1:Y:S02]  /*8480*/  SHFL.UP P6, R196, R200, R199, R202 ;  /* 0x040000c7c8c47389 */ /* 0x00006400000c00ca */
[----:B01----:R-:W-:Y:S05]  /*8490*/  ENDCOLLECTIVE ;  /* 0x000000000000791b */ /* 0x003fea0003800000 */
.L_x_3149:
[----:B------:R-:W-:Y:S02]  /*84a0*/  MOV R200, R194 ;  /* 0x000000c200c87202 */ /* 0x000fe40000000f00 */
[----:B------:R-:W-:-:S07]  /*84b0*/  MOV R110, R196 ;  /* 0x000000c4006e7202 */ /* 0x000fce0000000f00 */
[----:B------:R-:W-:Y:S05]  /*84c0*/  WARPSYNC.COLLECTIVE R111, `(.L_x_3150) ;  /* 0x000000006f087348 */ /* 0x000fea0003c00000 */
[----:B------:R0:W1:Y:S02]  /*84d0*/  SHFL.UP P6, R196, R200, R199, R202 ;  /* 0x040000c7c8c47389 */ /* 0x00006400000c00ca */
[----:B01----:R-:W-:Y:S05]  /*84e0*/  ENDCOLLECTIVE ;  /* 0x000000000000791b */ /* 0x003fea0003800000 */
.L_x_3150:
[----:B------:R-:W-:Y:S01]  /*84f0*/  HFMA2 R199, -RZ, RZ, 0, 2.384185791015625e-07 ;  /* 0x00000004ffc77431 */ /* 0x000fe200000001ff */
        /* <DEDUP_REMOVED lines=15> */
.L_x_3151:
[----:B------:R-:W-:Y:S02]  /*85f0*/  MOV R200, R119 ;  /* 0x0000007700c87202 */ /* 0x000fe40000000f00 */
[----:B------:R-:W-:-:S07]  /*8600*/  MOV R108, R196 ;  /* 0x000000c4006c7202 */ /* 0x000fce0000000f00 */
[----:B------:R-:W-:Y:S05]  /*8610*/  WARPSYNC.COLLECTIVE R111, `(.L_x_3152) ;  /* 0x000000006f087348 */ /* 0x000fea0003c00000 */
[----:B------:R0:W1:Y:S02]  /*8620*/  SHFL.UP P6, R196, R200, R199, R202 ;  /* 0x040000c7c8c47389 */ /* 0x00006400000c00ca */
[----:B01----:R-:W-:Y:S05]  /*8630*/  ENDCOLLECTIVE ;  /* 0x000000000000791b */ /* 0x003fea0003800000 */
.L_x_3152:
[----:B------:R-:W-:Y:S02]  /*8640*/  MOV R200, R193 ;  /* 0x000000c100c87202 */ /* 0x000fe40000000f00 */
[----:B------:R-:W-:-:S07]  /*8650*/  MOV R109, R196 ;  /* 0x000000c4006d7202 */ /* 0x000fce0000000f00 */
[----:B------:R-:W-:Y:S05]  /*8660*/  WARPSYNC.COLLECTIVE R111, `(.L_x_3153) ;  /* 0x000000006f087348 */ /* 0x000fea0003c00000 */
[----:B------:R0:W1:Y:S02]  /*8670*/  SHFL.UP P6, R196, R200, R199, R202 ;  /* 0x040000c7c8c47389 */ /* 0x00006400000c00ca */
[----:B01----:R-:W-:Y:S05]  /*8680*/  ENDCOLLECTIVE ;  /* 0x000000000000791b */ /* 0x003fea0003800000 */
.L_x_3153:
[----:B------:R-:W-:Y:S02]  /*8690*/  MOV R200, R194 ;  /* 0x000000c200c87202 */ /* 0x000fe40000000f00 */
[----:B------:R-:W-:-:S07]  /*86a0*/  MOV R110, R196 ;  /* 0x000000c4006e7202 */ /* 0x000fce0000000f00 */
[----:B------:R-:W-:Y:S05]  /*86b0*/  WARPSYNC.COLLECTIVE R111, `(.L_x_3154) ;  /* 0x000000006f087348 */ /* 0x000fea0003c00000 */
[----:B------:R0:W1:Y:S02]  /*86c0*/  SHFL.UP P6, R196, R200, R199, R202 ;  /* 0x040000c7c8c47389 */ /* 0x00006400000c00ca */
[----:B01----:R-:W-:Y:S05]  /*86d0*/  ENDCOLLECTIVE ;  /* 0x000000000000791b */ /* 0x003fea0003800000 */
.L_x_3154:
[----:B------:R-:W-:Y:S01]  /*86e0*/  HFMA2 R199, -RZ, RZ, 0, 4.76837158203125e-07 ;  /* 0x00000008ffc77431 */ /* 0x000fe200000001ff */
        /* <DEDUP_REMOVED lines=15> */
.L_x_3155:
[----:B------:R-:W-:Y:S02]  /*87e0*/  MOV R200, R119 ;  /* 0x0000007700c87202 */ /* 0x000fe40000000f00 */
[----:B------:R-:W-:-:S07]  /*87f0*/  MOV R108, R196 ;  /* 0x000000c4006c7202 */ /* 0x000fce0000000f00 */
[----:B------:R-:W-:Y:S05]  /*8800*/  WARPSYNC.COLLECTIVE R111, `(.L_x_3156) ;  /* 0x000000006f087348 */ /* 0x000fea0003c00000 */
[----:B------:R0:W1:Y:S02]  /*8810*/  SHFL.UP P6, R196, R200, R199, R202 ;  /* 0x040000c7c8c47389 */ /* 0x00006400000c00ca */
[----:B01----:R-:W-:Y:S05]  /*8820*/  ENDCOLLECTIVE ;  /* 0x000000000000791b */ /* 0x003fea0003800000 */
.L_x_3156:
[----:B------:R-:W-:Y:S02]  /*8830*/  MOV R200, R193 ;  /* 0x000000c100c87202 */ /* 0x000fe40000000f00 */
[----:B------:R-:W-:-:S07]  /*8840*/  MOV R109, R196 ;  /* 0x000000c4006d7202 */ /* 0x000fce0000000f00 */
[----:B------:R-:W-:Y:S05]  /*8850*/  WARPSYNC.COLLECTIVE R111, `(.L_x_3157) ;  /* 0x000000006f087348 */ /* 0x000fea0003c00000 */
[----:B------:R0:W1:Y:S02]  /*8860*/  SHFL.UP P6, R196, R200, R199, R202 ;  /* 0x040000c7c8c47389 */ /* 0x00006400000c00ca */
[----:B01----:R-:W-:Y:S05]  /*8870*/  ENDCOLLECTIVE ;  /* 0x000000000000791b */ /* 0x003fea0003800000 */
.L_x_3157:
[----:B------:R-:W-:Y:S02]  /*8880*/  MOV R200, R194 ;  /* 0x000000c200c87202 */ /* 0x000fe40000000f00 */
[----:B------:R-:W-:-:S07]  /*8890*/  MOV R110, R196 ;  /* 0x000000c4006e7202 */ /* 0x000fce0000000f00 */
[----:B------:R-:W-:Y:S05]  /*88a0*/  WARPSYNC.COLLECTIVE R111, `(.L_x_3158) ;  /* 0x000000006f087348 */ /* 0x000fea0003c00000 */
[----:B------:R0:W1:Y:S02]  /*88b0*/  SHFL.UP P6, R196, R200, R199, R202 ;  /* 0x040000c7c8c47389 */ /* 0x00006400000c00ca */
[----:B01----:R-:W-:Y:S05]  /*88c0*/  ENDCOLLECTIVE ;  /* 0x000000000000791b */ /* 0x003fea0003800000 */
.L_x_3158:
[----:B------:R-:W-:Y:S01]  /*88d0*/  HFMA2 R199, -RZ, RZ, 0, 9.5367431640625e-07 ;  /* 0x00000010ffc77431 */ /* 0x000fe200000001ff */
        /* <DEDUP_REMOVED lines=15> */
.L_x_3159:
[----:B------:R-:W-:Y:S02]  /*89d0*/  MOV R200, R119 ;  /* 0x0000007700c87202 */ /* 0x000fe40000000f00 */
[----:B------:R-:W-:-:S07]  /*89e0*/  MOV R108, R196 ;  /* 0x000000c4006c7202 */ /* 0x000fce0000000f00 */
[----:B------:R-:W-:Y:S05]  /*89f0*/  WARPSYNC.COLLECTIVE R111, `(.L_x_3160) ;  /* 0x000000006f087348 */ /* 0x000fea0003c00000 */
[----:B------:R0:W1:Y:S02]  /*8a00*/  SHFL.UP P6, R196, R200, R199, R202 ;  /* 0x040000c7c8c47389 */ /* 0x00006400000c00ca */
[----:B01----:R-:W-:Y:S05]  /*8a10*/  ENDCOLLECTIVE ;  /* 0x000000000000791b */ /* 0x003fea0003800000 */
.L_x_3160:
[----:B------:R-:W-:Y:S02]  /*8a20*/  MOV R200, R193 ;  /* 0x000000c100c87202 */ /* 0x000fe40000000f00 */
[----:B------:R-:W-:-:S07]  /*8a30*/  MOV R109, R196 ;  /* 0x000000c4006d7202 */ /* 0x000fce0000000f00 */
[----:B------:R-:W-:Y:S05]  /*8a40*/  WARPSYNC.COLLECTIVE R111, `(.L_x_3161) ;  /* 0x000000006f087348 */ /* 0x000fea0003c00000 */
[----:B------:R0:W1:Y:S02]  /*8a50*/  SHFL.UP P6, R196, R200, R199, R202 ;  /* 0x040000c7c8c47389 */ /* 0x00006400000c00ca */
[----:B01----:R-:W-:Y:S05]  /*8a60*/  ENDCOLLECTIVE ;  /* 0x000000000000791b */ /* 0x003fea0003800000 */
.L_x_3161:
[----:B------:R-:W-:Y:S02]  /*8a70*/  MOV R200, R194 ;  /* 0x000000c200c87202 */ /* 0x000fe40000000f00 */
[----:B------:R-:W-:-:S07]  /*8a80*/  MOV R110, R196 ;  /* 0x000000c4006e7202 */ /* 0x000fce0000000f00 */
[----:B------:R-:W-:Y:S05]  /*8a90*/  WARPSYNC.COLLECTIVE R111, `(.L_x_3162) ;  /* 0x000000006f087348 */ /* 0x000fea0003c00000 */
[----:B------:R0:W1:Y:S02]  /*8aa0*/  SHFL.UP P6, R196, R200, R199, R202 ;  /* 0x040000c7c8c47389 */ /* 0x00006400000c00ca */
[----:B01----:R-:W-:Y:S05]  /*8ab0*/  ENDCOLLECTIVE ;  /* 0x000000000000791b */ /* 0x003fea0003800000 */
.L_x_3162:
[----:B------:R-:W-:Y:S01]  /*8ac0*/  MOV R195, R196 ;  /* 0x000000c400c37202 */ /* 0x000fe20000000f00 */
[----:B------:R-:W-:Y:S06]  /*8ad0*/  BRA `(.L_x_3163) ;  /* 0xffffffa4000c7947 */ /* 0x000fec000383ffff */
.L_x_3107:
        /* <DEDUP_REMOVED lines=8> */
.L_x_3165:
[----:B------:R-:W-:Y:S05]  /*8b60*/  BSYNC B0 ;  /* 0x0000000000007941 */ /* 0x000fea0003800000 */
.L_x_3164:
[----:B------:R-:W-:Y:S05]  /*8b70*/  BRA `(.L_x_3166) ;  /* 0xffffffa400187947 */ /* 0x000fea000383ffff */
.L_x_3108:
        /* <DEDUP_REMOVED lines=8> */
.L_x_3168:
[----:B------:R-:W-:Y:S05]  /*8c00*/  BSYNC B0 ;  /* 0x0000000000007941 */ /* 0x000fea0003800000 */
.L_x_3167:
[----:B------:R-:W-:Y:S05]  /*8c10*/  BRA `(.L_x_3169) ;  /* 0xffffffa000f87947 */ /* 0x000fea000383ffff */
.L_x_3109:
        /* <DEDUP_REMOVED lines=8> */
.L_x_3171:
[----:B------:R-:W-:Y:S05]  /*8ca0*/  BSYNC B0 ;  /* 0x0000000000007941 */ /* 0x000fea0003800000 */
.L_x_3170:
[----:B------:R-:W-:Y:S05]  /*8cb0*/  BRA `(.L_x_3172) ;  /* 0xffffffa000d87947 */ /* 0x000fea000383ffff */
.L_x_3110:
        /* <DEDUP_REMOVED lines=8> */
.L_x_3174:
[----:B------:R-:W-:Y:S05]  /*8d40*/  BSYNC B0 ;  /* 0x0000000000007941 */ /* 0x000fea0003800000 */
.L_x_3173:
[----:B------:R-:W-:Y:S05]  /*8d50*/  BRA `(.L_x_3175) ;  /* 0xffffffa000b87947 */ /* 0x000fea000383ffff */
.L_x_3111:
        /* <DEDUP_REMOVED lines=8> */
.L_x_3177:
[----:B------:R-:W-:Y:S05]  /*8de0*/  BSYNC B0 ;  /* 0x0000000000007941 */ /* 0x000fea0003800000 */
.L_x_3176:
        /* <DEDUP_REMOVED lines=10> */
.L_x_3178:
[----:B------:R-:W-:Y:S02]  /*8e90*/  MOV R108, 0x1f ;  /* 0x0000001f006c7802 */ /* 0x000fe40000000f00 */
[----:B------:R-:W-:Y:S02]  /*8ea0*/  MOV R200, R193 ;  /* 0x000000c100c87202 */ /* 0x000fe40000000f00 */
[----:B------:R-:W-:-:S07]  /*8eb0*/  MOV R119, R196 ;  /* 0x000000c400777202 */ /* 0x000fce0000000f00 */
[----:B------:R-:W-:Y:S05]  /*8ec0*/  WARPSYNC.COLLECTIVE R111, `(.L_x_3179) ;  /* 0x000000006f087348 */ /* 0x000fea0003c00000 */
[----:B------:R0:W1:Y:S02]  /*8ed0*/  SHFL.UP P6, R196, R200, R199, R202 ;  /* 0x040000c7c8c47389 */ /* 0x00006400000c00ca */
[----:B01----:R-:W-:Y:S05]  /*8ee0*/  ENDCOLLECTIVE ;  /* 0x000000000000791b */ /* 0x003fea0003800000 */
.L_x_3179:
[----:B------:R-:W-:Y:S02]  /*8ef0*/  MOV R200, R194 ;  /* 0x000000c200c87202 */ /* 0x000fe40000000f00 */
[----:B------:R-:W-:-:S07]  /*8f00*/  MOV R193, R196 ;  /* 0x000000c400c17202 */ /* 0x000fce0000000f00 */
[----:B------:R-:W-:Y:S05]  /*8f10*/  WARPSYNC.COLLECTIVE R111, `(.L_x_3180) ;  /* 0x000000006f087348 */ /* 0x000fea0003c00000 */
[----:B------:R0:W1:Y:S02]  /*8f20*/  SHFL.UP P6, R196, R200, R199, R202 ;  /* 0x040000c7c8c47389 */ /* 0x00006400000c00ca */
[----:B01----:R-:W-:Y:S05]  /*8f30*/  ENDCOLLECTIVE ;  /* 0x000000000000791b */ /* 0x003fea0003800000 */
.L_x_3180:
[----:B------:R-:W-:Y:S05]  /*8f40*/  WARPSYNC.COLLECTIVE R111, `(.L_x_3181) ;  /* 0x000000006f087348 */ /* 0x000fea0003c00000 */
[----:B------:R0:W1:Y:S02]  /*8f50*/  SHFL.IDX P2, R225, R110, R109, R108 ;  /* 0x0000006d6ee17389 */ /* 0x000064000004006c */
[----:B01----:R-:W-:Y:S05]  /*8f60*/  ENDCOLLECTIVE ;  /* 0x000000000000791b */ /* 0x003fea0003800000 */
.L_x_3181:
[----:B------:R-:W-:Y:S02]  /*8f70*/  MOV R110, R113 ;  /* 0x00000071006e7202 */ /* 0x000fe40000000f00 */
[----:B------:R-:W-:Y:S02]  /*8f80*/  MOV R194, R196 ;  /* 0x000000c400c27202 */ /* 0x000fe40000000f00 */
[----:B------:R-:W-:-:S07]  /*8f90*/  MOV R112, R225 ;  /* 0x000000e100707202 */ /* 0x000fce0000000f00 */
[----:B------:R-:W-:Y:S05]  /*8fa0*/  WARPSYNC.COLLECTIVE R111, `(.L_x_3182) ;  /* 0x000000006f087348 */ /* 0x000fea0003c00000 */
[----:B------:R0:W1:Y:S02]  /*8fb0*/  SHFL.IDX P2, R225, R110, R109, R108 ;  /* 0x0000006d6ee17389 */ /* 0x000064000004006c */
[----:B01----:R-:W-:Y:S05]  /*8fc0*/  ENDCOLLECTIVE ;  /* 0x000000000000791b */ /* 0x003fea0003800000 */
.L_x_3182:
[----:B------:R-:W-:Y:S02]  /*8fd0*/  MOV R110, R114 ;  /* 0x00000072006e7202 */ /* 0x000fe40000000f00 */
[----:B------:R-:W-:-:S07]  /*8fe0*/  MOV R196, R225 ;  /* 0x000000e100c47202 */ /* 0x000fce0000000f00 */
[----:B------:R-:W-:Y:S05]  /*8ff0*/  WARPSYNC.COLLECTIVE R111, `(.L_x_3183) ;  /* 0x000000006f087348 */ /* 0x000fea0003c00000 */
[----:B------:R0:W1:Y:S02]  /*9000*/  SHFL.IDX P2, R225, R110, R109, R108 ;  /* 0x0000006d6ee17389 */ /* 0x000064000004006c */
[----:B01----:R-:W-:Y:S05]  /*9010*/  ENDCOLLECTIVE ;  /* 0x000000000000791b */ /* 0x003fea0003800000 */
.L_x_3183:
[----:B------:R-:W-:Y:S02]  /*9020*/  MOV R110, R115 ;  /* 0x00000073006e7202 */ /* 0x000fe40000000f00 */
[----:B------:R-:W-:-:S07]  /*9030*/  MOV R114, R225 ;  /* 0x000000e100727202 */ /* 0x000fce0000000f00 */
[----:B------:R-:W-:Y:S05]  /*9040*/  WARPSYNC.COLLECTIVE R111, `(.L_x_3184) ;  /* 0x000000006f087348 */ /* 0x000fea0003c00000 */
[----:B------:R0:W1:Y:S02]  /*9050*/  SHFL.IDX P2, R225, R110, R109, R108 ;  /* 0x0000006d6ee17389 */ /* 0x000064000004006c */
[----:B01----:R-:W-:Y:S05]  /*9060*/  ENDCOLLECTIVE ;  /* 0x000000000000791b */ /* 0x003fea0003800000 */
.L_x_3184:
[----:B------:R-:W-:Y:S01]  /*9070*/  MOV R115, R225 ;  /* 0x000000e100737202 */ /* 0x000fe20000000f00 */
[----:B------:R-:W-:Y:S06]  /*9080*/  BRA `(.L_x_3185) ;  /* 0xffffffa000147947 */ /* 0x000fec000383ffff */
.L_x_3113:
[----:B------:R-:W-:Y:S01]  /*9090*/  MOV R234, R115 ;  /* 0x0000007300ea7202 */ /* 0x000fe20000000f00 */
[----:B------:R-:W-:Y:S01]  /*90a0*/  HFMA2 R236, -RZ, RZ, 0, 5.9604644775390625e-08 ;  /* 0x00000001ffec7431 */ /* 0x000fe200000001ff */
[----:B------:R-:W-:Y:S02]  /*90b0*/  MOV R237, 0x1f ;  /* 0x0000001f00ed7802 */ /* 0x000fe40000000f00 */
[----:B------:R-:W-:-:S07]  /*90c0*/  MOV R111, 0xffffffff ;  /* 0xffffffff006f7802 */ /* 0x000fce0000000f00 */
[----:B0-----:R-:W-:Y:S05]  /*90d0*/  WARPSYNC.COLLECTIVE R111, `(.L_x_3186) ;  /* 0x000000006f087348 */ /* 0x001fea0003c00000 */
[----:B------:R1:W2:Y:S02]  /*90e0*/  SHFL.DOWN P0, R225, R234, R236, R237 ;  /* 0x080000eceae17389 */ /* 0x0002a400000000ed */
[----:B012---:R-:W-:Y:S05]  /*90f0*/  ENDCOLLECTIVE ;  /* 0x000000000000791b */ /* 0x007fea0003800000 */
.L_x_3186:
[----:B------:R-:W-:Y:S02]  /*9100*/  MOV R234, R114 ;  /* 0x0000007200ea7202 */ /* 0x000fe40000000f00 */
[----:B------:R-:W-:-:S07]  /*9110*/  MOV R108, R225 ;  /* 0x000000e1006c7202 */ /* 0x000fce0000000f00 */
[----:B------:R-:W-:Y:S05]  /*9120*/  WARPSYNC.COLLECTIVE R111, `(.L_x_3187) ;  /* 0x000000006f087348 */ /* 0x000fea0003c00000 */
[----:B------:R0:W1:Y:S02]  /*9130*/  SHFL.DOWN P0, R225, R234, R236, R237 ;  /* 0x080000eceae17389 */ /* 0x00006400000000ed */
[----:B01----:R-:W-:Y:S05]  /*9140*/  ENDCOLLECTIVE ;  /* 0x000000000000791b */ /* 0x003fea0003800000 */
.L_x_3187:
[----:B------:R-:W-:Y:S02]  /*9150*/  MOV R234, R113 ;  /* 0x0000007100ea7202 */ /* 0x000fe40000000f00 */
[----:B------:R-:W-:-:S07]  /*9160*/  MOV R109, R225 ;  /* 0x000000e1006d7202 */ /* 0x000fce0000000f00 */
[----:B------:R-:W-:Y:S05]  /*9170*/  WARPSYNC.COLLECTIVE R111, `(.L_x_3188) ;  /* 0x000000006f087348 */ /* 0x000fea0003c00000 */
[----:B------:R0:W1:Y:S02]  /*9180*/  SHFL.DOWN P0, R225, R234, R236, R237 ;  /* 0x080000eceae17389 */ /* 0x00006400000000ed */
[----:B01----:R-:W-:Y:S05]  /*9190*/  ENDCOLLECTIVE ;  /* 0x000000000000791b */ /* 0x003fea0003800000 */
.L_x_3188:
[----:B------:R-:W-:Y:S02]  /*91a0*/  MOV R234, R112 ;  /* 0x0000007000ea7202 */ /* 0x000fe40000000f00 */
[----:B------:R-:W-:-:S07]  /*91b0*/  MOV R110, R225 ;  /* 0x000000e1006e7202 */ /* 0x000fce0000000f00 */
[----:B------:R-:W-:Y:S05]  /*91c0*/  WARPSYNC.COLLECTIVE R111, `(.L_x_3189) ;  /* 0x000000006f087348 */ /* 0x000fea0003c00000 */
[----:B------:R0:W1:Y:S02]  /*91d0*/  SHFL.DOWN P0, R225, R234, R236, R237 ;  /* 0x080000eceae17389 */ /* 0x00006400000000ed */
[----:B01----:R-:W-:Y:S05]  /*91e0*/  ENDCOLLECTIVE ;  /* 0x000000000000791b */ /* 0x003fea0003800000 */
.L_x_3189:
[----:B------:R-:W-:Y:S05]  /*91f0*/  BRA `(.L_x_3190) ;  /* 0xffffffb400247947 */ /* 0x000fea000383ffff */
.L_x_3116:
        /* <DEDUP_REMOVED lines=8> */
.L_x_3192:
[----:B------:R-:W-:Y:S05]  /*9280*/  BSYNC B0 ;  /* 0x0000000000007941 */ /* 0x000fea0003800000 */
.L_x_3191:
        /* <DEDUP_REMOVED lines=8> */
.L_x_3193:
[----:B------:R-:W-:Y:S02]  /*9310*/  MOV R234, R113 ;  /* 0x0000007100ea7202 */ /* 0x000fe40000000f00 */
[----:B------:R-:W-:-:S07]  /*9320*/  MOV R109, R225 ;  /* 0x000000e1006d7202 */ /* 0x000fce0000000f00 */
[----:B------:R-:W-:Y:S05]  /*9330*/  WARPSYNC.COLLECTIVE R111, `(.L_x_3194) ;  /* 0x000000006f087348 */ /* 0x000fea0003c00000 */
[----:B------:R0:W1:Y:S02]  /*9340*/  SHFL.DOWN P0, R225, R234, R236, R237 ;  /* 0x080000eceae17389 */ /* 0x00006400000000ed */
[----:B01----:R-:W-:Y:S05]  /*9350*/  ENDCOLLECTIVE ;  /* 0x000000000000791b */ /* 0x003fea0003800000 */
.L_x_3194:
[----:B------:R-:W-:Y:S02]  /*9360*/  MOV R234, R112 ;  /* 0x0000007000ea7202 */ /* 0x000fe40000000f00 */
[----:B------:R-:W-:-:S07]  /*9370*/  MOV R110, R225 ;  /* 0x000000e1006e7202 */ /* 0x000fce0000000f00 */
[----:B------:R-:W-:Y:S05]  /*9380*/  WARPSYNC.COLLECTIVE R111, `(.L_x_3195) ;  /* 0x000000006f087348 */ /* 0x000fea0003c00000 */
[----:B------:R0:W1:Y:S02]  /*9390*/  SHFL.DOWN P0, R225, R234, R236, R237 ;  /* 0x080000eceae17389 */ /* 0x00006400000000ed */
[----:B01----:R-:W-:Y:S05]  /*93a0*/  ENDCOLLECTIVE ;  /* 0x000000000000791b */ /* 0x003fea0003800000 */
.L_x_3195:
[----:B------:R-:W-:Y:S05]  /*93b0*/  BRA `(.L_x_3196) ;  /* 0xffffffb400047947 */ /* 0x000fea000383ffff */
.L_x_3119:
        /* <DEDUP_REMOVED lines=8> */
.L_x_3198:
[----:B------:R-:W-:Y:S05]  /*9440*/  BSYNC B0 ;  /* 0x0000000000007941 */ /* 0x000fea0003800000 */
.L_x_3197:
        /* <DEDUP_REMOVED lines=8> */
.L_x_3199:
[----:B------:R-:W-:Y:S02]  /*94d0*/  MOV R234, R113 ;  /* 0x0000007100ea7202 */ /* 0x000fe40000000f00 */
[----:B------:R-:W-:-:S07]  /*94e0*/  MOV R109, R225 ;  /* 0x000000e1006d7202 */ /* 0x000fce0000000f00 */
[----:B------:R-:W-:Y:S05]  /*94f0*/  WARPSYNC.COLLECTIVE R111, `(.L_x_3200) ;  /* 0x000000006f087348 */ /* 0x000fea0003c00000 */
[----:B------:R0:W1:Y:S02]  /*9500*/  SHFL.DOWN P0, R225, R234, R236, R237 ;  /* 0x080000eceae17389 */ /* 0x00006400000000ed */
[----:B01----:R-:W-:Y:S05]  /*9510*/  ENDCOLLECTIVE ;  /* 0x000000000000791b */ /* 0x003fea0003800000 */
.L_x_3200:
[----:B------:R-:W-:Y:S02]  /*9520*/  MOV R234, R112 ;  /* 0x0000007000ea7202 */ /* 0x000fe40000000f00 */
[----:B------:R-:W-:-:S07]  /*9530*/  MOV R110, R225 ;  /* 0x000000e1006e7202 */ /* 0x000fce0000000f00 */
[----:B------:R-:W-:Y:S05]  /*9540*/  WARPSYNC.COLLECTIVE R111, `(.L_x_3201) ;  /* 0x000000006f087348 */ /* 0x000fea0003c00000 */
[----:B------:R0:W1:Y:S02]  /*9550*/  SHFL.DOWN P0, R225, R234, R236, R237 ;  /* 0x080000eceae17389 */ /* 0x00006400000000ed */
[----:B01----:R-:W-:Y:S05]  /*9560*/  ENDCOLLECTIVE ;  /* 0x000000000000791b */ /* 0x003fea0003800000 */
.L_x_3201:
[----:B------:R-:W-:Y:S05]  /*9570*/  BRA `(.L_x_3202) ;  /* 0xffffffb000e47947 */ /* 0x000fea000383ffff */
.L_x_3122:
[----:B------:R-:W-:Y:S01]  /*9580*/  HFMA2 R236, -RZ, RZ, 0, 4.76837158203125e-07 ;  /* 0x00000008ffec7431 */ /* 0x000fe200000001ff */
[----:B------:R-:W-:Y:S01]  /*9590*/  BSSY B0, `(.L_x_3203) ;  /* 0x0000007000007945 */ /* 0x000fe20003800000 */
[----:B------:R-:W-:Y:S02]  /*95a0*/  MOV R234, R115 ;  /* 0x0000007300ea7202 */ /* 0x000fe40000000f00 */
[----:B------:R-:W-:Y:S02]  /*95b0*/  MOV R237, 0x1f ;  /* 0x0000001f00ed7802 */ /* 0x000fe40000000f00 */
[----:B------:R-:W-:-:S07]  /*95c0*/  MOV R111, 0xffffffff ;  /* 0xffffffff006f7802 */ /* 0x000fce0000000f00 */
[----:B01234-:R-:W-:Y:S05]  /*95d0*/  WARPSYNC.COLLECTIVE R111, `(.L_x_3204) ;  /* 0x000000006f087348 */ /* 0x01ffea0003c00000 */
[----:B0-----:R0:W0:Y:S02]  /*95e0*/  SHFL.DOWN P0, R225, R234, R236, R237 ;  /* 0x080000eceae17389 */ /* 0x00102400000000ed */
[----:B01234-:R-:W-:Y:S05]  /*95f0*/  ENDCOLLECTIVE ;  /* 0x000000000000791b */ /* 0x01ffea0003800000 */
.L_x_3204:
[----:B------:R-:W-:Y:S05]  /*9600*/  BSYNC B0 ;  /* 0x0000000000007941 */ /* 0x000fea0003800000 */
.L_x_3203:
        /* <DEDUP_REMOVED lines=8> */
.L_x_3205:
[----:B------:R-:W-:Y:S02]  /*9690*/  MOV R234, R113 ;  /* 0x0000007100ea7202 */ /* 0x000fe40000000f00 */
[----:B------:R-:W-:-:S07]  /*96a0*/  MOV R109, R225 ;  /* 0x000000e1006d7202 */ /* 0x000fce0000000f00 */
[----:B------:R-:W-:Y:S05]  /*96b0*/  WARPSYNC.COLLECTIVE R111, `(.L_x_3206) ;  /* 0x000000006f087348 */ /* 0x000fea0003c00000 */
[----:B------:R0:W1:Y:S02]  /*96c0*/  SHFL.DOWN P0, R225, R234, R236, R237 ;  /* 0x080000eceae17389 */ /* 0x00006400000000ed */
[----:B01----:R-:W-:Y:S05]  /*96d0*/  ENDCOLLECTIVE ;  /* 0x000000000000791b */ /* 0x003fea0003800000 */
.L_x_3206:
[----:B------:R-:W-:Y:S02]  /*96e0*/  MOV R234, R112 ;  /* 0x0000007000ea7202 */ /* 0x000fe40000000f00 */
[----:B------:R-:W-:-:S07]  /*96f0*/  MOV R110, R225 ;  /* 0x000000e1006e7202 */ /* 0x000fce0000000f00 */
[----:B------:R-:W-:Y:S05]  /*9700*/  WARPSYNC.COLLECTIVE R111, `(.L_x_3207) ;  /* 0x000000006f087348 */ /* 0x000fea0003c00000 */
[----:B------:R0:W1:Y:S02]  /*9710*/  SHFL.DOWN P0, R225, R234, R236, R237 ;  /* 0x080000eceae17389 */ /* 0x00006400000000ed */
[----:B01----:R-:W-:Y:S05]  /*9720*/  ENDCOLLECTIVE ;  /* 0x000000000000791b */ /* 0x003fea0003800000 */
.L_x_3207:
[----:B------:R-:W-:Y:S05]  /*9730*/  BRA `(.L_x_3208) ;  /* 0xffffffb000c47947 */ /* 0x000fea000383ffff */
.L_x_3125:
[----:B------:R-:W-:Y:S01]  /*9740*/  HFMA2 R236, -RZ, RZ, 0, 9.5367431640625e-07 ;  /* 0x00000010ffec7431 */ /* 0x000fe200000001ff */
[----:B------:R-:W-:Y:S01]  /*9750*/  BSSY B0, `(.L_x_3209) ;  /* 0x0000007000007945 */ /* 0x000fe20003800000 */
[----:B------:R-:W-:Y:S02]  /*9760*/  MOV R234, R115 ;  /* 0x0000007300ea7202 */ /* 0x000fe40000000f00 */
[----:B------:R-:W-:Y:S02]  /*9770*/  MOV R237, 0x1f ;  /* 0x0000001f00ed7802 */ /* 0x000fe40000000f00 */
[----:B------:R-:W-:-:S07]  /*9780*/  MOV R111, 0xffffffff ;  /* 0xffffffff006f7802 */ /* 0x000fce0000000f00 */
[----:B01234-:R-:W-:Y:S05]  /*9790*/  WARPSYNC.COLLECTIVE R111, `(.L_x_3210) ;  /* 0x000000006f087348 */ /* 0x01ffea0003c00000 */
[----:B0-----:R0:W0:Y:S02]  /*97a0*/  SHFL.DOWN P0, R225, R234, R236, R237 ;  /* 0x080000eceae17389 */ /* 0x00102400000000ed */
[----:B01234-:R-:W-:Y:S05]  /*97b0*/  ENDCOLLECTIVE ;  /* 0x000000000000791b */ /* 0x01ffea0003800000 */
.L_x_3210:
[----:B------:R-:W-:Y:S05]  /*97c0*/  BSYNC B0 ;  /* 0x0000000000007941 */ /* 0x000fea0003800000 */
.L_x_3209:
        /* <DEDUP_REMOVED lines=8> */
.L_x_3211:
[----:B------:R-:W-:Y:S02]  /*9850*/  MOV R234, R113 ;  /* 0x0000007100ea7202 */ /* 0x000fe40000000f00 */
[----:B------:R-:W-:-:S07]  /*9860*/  MOV R109, R225 ;  /* 0x000000e1006d7202 */ /* 0x000fce0000000f00 */
[----:B------:R-:W-:Y:S05]  /*9870*/  WARPSYNC.COLLECTIVE R111, `(.L_x_3212) ;  /* 0x000000006f087348 */ /* 0x000fea0003c00000 */
[----:B------:R0:W1:Y:S02]  /*9880*/  SHFL.DOWN P0, R225, R234, R236, R237 ;  /* 0x080000eceae17389 */ /* 0x00006400000000ed */
[----:B01----:R-:W-:Y:S05]  /*9890*/  ENDCOLLECTIVE ;  /* 0x000000000000791b */ /* 0x003fea0003800000 */
.L_x_3212:
[----:B------:R-:W-:Y:S02]  /*98a0*/  MOV R234, R112 ;  /* 0x0000007000ea7202 */ /* 0x000fe40000000f00 */
[----:B------:R-:W-:-:S07]  /*98b0*/  MOV R110, R225 ;  /* 0x000000e1006e7202 */ /* 0x000fce0000000f00 */
[----:B------:R-:W-:Y:S05]  /*98c0*/  WARPSYNC.COLLECTIVE R111, `(.L_x_3213) ;  /* 0x000000006f087348 */ /* 0x000fea0003c00000 */
[----:B------:R0:W1:Y:S02]  /*98d0*/  SHFL.DOWN P0, R225, R234, R236, R237 ;  /* 0x080000eceae17389 */ /* 0x00006400000000ed */
[----:B01----:R-:W-:Y:S05]  /*98e0*/  ENDCOLLECTIVE ;  /* 0x000000000000791b */ /* 0x003fea0003800000 */
.L_x_3213:
[----:B------:R-:W-:Y:S05]  /*98f0*/  BRA `(.L_x_3214) ;  /* 0xffffffb000a47947 */ /* 0x000fea000383ffff */
.L_x_3128:
[----:B-1----:R-:W-:Y:S01]  /*9900*/  HFMA2 R109, -RZ, RZ, 0, 0 ;  /* 0x00000000ff6d7431 */ /* 0x002fe200000001ff */
[----:B------:R-:W-:Y:S01]  /*9910*/  BSSY B0, `(.L_x_3215) ;  /* 0x0000007000007945 */ /* 0x000fe20003800000 */
[----:B------:R-:W-:Y:S02]  /*9920*/  MOV R110, R115 ;  /* 0x00000073006e7202 */ /* 0x000fe40000000f00 */
[----:B------:R-:W-:Y:S02]  /*9930*/  MOV R108, 0x1f ;  /* 0x0000001f006c7802 */ /* 0x000fe40000000f00 */
[----:B------:R-:W-:-:S07]  /*9940*/  MOV R111, 0xffffffff ;  /* 0xffffffff006f7802 */ /* 0x000fce0000000f00 */
[----:B0-234-:R-:W-:Y:S05]  /*9950*/  WARPSYNC.COLLECTIVE R111, `(.L_x_3216) ;  /* 0x000000006f087348 */ /* 0x01dfea0003c00000 */
[----:B0-----:R0:W1:Y:S02]  /*9960*/  SHFL.IDX P2, R225, R110, R109, R108 ;  /* 0x0000006d6ee17389 */ /* 0x001064000004006c */
[----:B01234-:R-:W-:Y:S05]  /*9970*/  ENDCOLLECTIVE ;  /* 0x000000000000791b */ /* 0x01ffea0003800000 */
.L_x_3216:
[----:B------:R-:W-:Y:S05]  /*9980*/  BSYNC B0 ;  /* 0x0000000000007941 */ /* 0x000fea0003800000 */
.L_x_3215:
[----:B------:R-:W-:Y:S01]  /*9990*/  MOV R110, R114 ;  /* 0x00000072006e7202 */ /* 0x000fe20000000f00 */
[----:B------:R-:W-:Y:S01]  /*99a0*/  HFMA2 R109, -RZ, RZ, 0, 0 ;  /* 0x00000000ff6d7431 */ /* 0x000fe200000001ff */
[----:B------:R-:W-:Y:S01]  /*99b0*/  MOV R108, 0x1f ;  /* 0x0000001f006c7802 */ /* 0x000fe20000000f00 */
[----:B------:R-:W-:Y:S01]  /*99c0*/  HFMA2 R236, -RZ, RZ, 0, 5.9604644775390625e-08 ;  /* 0x00000001ffec7431 */ /* 0x000fe200000001ff */
[----:B------:R-:W-:Y:S02]  /*99d0*/  MOV R111, 0xffffffff ;  /* 0xffffffff006f7802 */ /* 0x000fe40000000f00 */
[----:B------:R-:W-:Y:S02]  /*99e0*/  MOV R229, R225 ;  /* 0x000000e100e57202 */ /* 0x000fe40000000f00 */
[----:B------:R-:W-:-:S07]  /*99f0*/  MOV R237, 0x1f ;  /* 0x0000001f00ed7802 */ /* 0x000fce0000000f00 */
[----:B------:R-:W-:Y:S05]  /*9a00*/  WARPSYNC.COLLECTIVE R111, `(.L_x_3217) ;  /* 0x000000006f087348 */ /* 0x000fea0003c00000 */
[----:B------:R0:W1:Y:S02]  /*9a10*/  SHFL.IDX P2, R225, R110, R109, R108 ;  /* 0x0000006d6ee17389 */ /* 0x000064000004006c */
[----:B01----:R-:W-:Y:S05]  /*9a20*/  ENDCOLLECTIVE ;  /* 0x000000000000791b */ /* 0x003fea0003800000 */
.L_x_3217:
[----:B------:R-:W-:Y:S02]  /*9a30*/  MOV R110, R113 ;  /* 0x00000071006e7202 */ /* 0x000fe40000000f00 */
[----:B------:R-:W-:-:S07]  /*9a40*/  MOV R226, R225 ;  /* 0x000000e100e27202 */ /* 0x000fce0000000f00 */
[----:B------:R-:W-:Y:S05]  /*9a50*/  WARPSYNC.COLLECTIVE R111, `(.L_x_3218) ;  /* 0x000000006f087348 */ /* 0x000fea0003c00000 */
[----:B------:R0:W1:Y:S02]  /*9a60*/  SHFL.IDX P2, R225, R110, R109, R108 ;  /* 0x0000006d6ee17389 */ /* 0x000064000004006c */
[----:B01----:R-:W-:Y:S05]  /*9a70*/  ENDCOLLECTIVE ;  /* 0x000000000000791b */ /* 0x003fea0003800000 */
.L_x_3218:
[-C--:B------:R-:W-:Y:S01]  /*9a80*/  FMUL.FTZ R227, R119, R226.reuse ;  /* 0x000000e277e37220 */ /* 0x080fe20000410000 */
[-C--:B------:R-:W-:Y:S01]  /*9a90*/  FMUL.FTZ R230, R116, R226.reuse ;  /* 0x000000e274e67220 */ /* 0x080fe20000410000 */
[C---:B------:R-:W-:Y:S02]  /*9aa0*/  FMUL.FTZ R232, R118.reuse, R226 ;  /* 0x000000e276e87220 */ /* 0x040fe40000410000 */
[-C--:B------:R-:W-:Y:S01]  /*9ab0*/  FFMA.FTZ R228, R118, R229.reuse, -R227 ;  /* 0x000000e576e47223 */ /* 0x080fe200000108e3 */
[----:B------:R-:W-:Y:S01]  /*9ac0*/  FFMA.FTZ R227, R117, R229, R230 ;  /* 0x000000e575e37223 */ /* 0x000fe200000100e6 */
[----:B------:R-:W-:Y:S02]  /*9ad0*/  MOV R110, R112 ;  /* 0x00000070006e7202 */ /* 0x000fe40000000f00 */
[----:B------:R-:W-:Y:S01]  /*9ae0*/  FADD.FTZ R228, R225, R228 ;  /* 0x000000e4e1e47221 */ /* 0x000fe20000010000 */
[----:B------:R-:W-:-:S04]  /*9af0*/  FMUL.FTZ R225, R117, R226 ;  /* 0x000000e275e17220 */ /* 0x000fc80000410000 */
[-C--:B------:R-:W-:Y:S01]  /*9b00*/  FFMA.FTZ R226, R116, R229.reuse, -R225 ;  /* 0x000000e574e27223 */ /* 0x080fe200000108e1 */
[----:B------:R-:W-:-:S07]  /*9b10*/  FFMA.FTZ R229, R119, R229, R232 ;  /* 0x000000e577e57223 */ /* 0x000fce00000100e8 */
[----:B------:R-:W-:Y:S05]  /*9b20*/  WARPSYNC.COLLECTIVE R111, `(.L_x_3219) ;  /* 0x000000006f087348 */ /* 0x000fea0003c00000 */
[----:B------:R0:W1:Y:S02]  /*9b30*/  SHFL.IDX P2, R225, R110, R109, R108 ;  /* 0x0000006d6ee17389 */ /* 0x000064000004006c */
[----:B01----:R-:W-:Y:S05]  /*9b40*/  ENDCOLLECTIVE ;  /* 0x000000000000791b */ /* 0x003fea0003800000 */
.L_x_3219:
[----:B------:R-:W-:Y:S02]  /*9b50*/  MOV R110, R116 ;  /* 0x00000074006e7202 */ /* 0x000fe40000000f00 */
[----:B------:R-:W-:-:S05]  /*9b60*/  MOV R234, R225 ;  /* 0x000000e100ea7202 */ /* 0x000fca0000000f00 */
[----:B------:R-:W-:Y:S01]  /*9b70*/  FADD.FTZ R229, R234, R229 ;  /* 0x000000e5eae57221 */ /* 0x000fe20000010000 */
[----:B------:R-:W-:-:S07]  /*9b80*/  MOV R234, R115 ;  /* 0x0000007300ea7202 */ /* 0x000fce0000000f00 */
[----:B------:R-:W-:Y:S05]  /*9b90*/  WARPSYNC.COLLECTIVE R111, `(.L_x_3220) ;  /* 0x000000006f087348 */ /* 0x000fea0003c00000 */
[----:B------:R0:W1:Y:S02]  /*9ba0*/  SHFL.DOWN P0, R225, R234, R236, R237 ;  /* 0x080000eceae17389 */ /* 0x00006400000000ed */
[----:B01----:R-:W-:Y:S05]  /*9bb0*/  ENDCOLLECTIVE ;  /* 0x000000000000791b */ /* 0x003fea0003800000 */
.L_x_3220:
[----:B------:R-:W-:Y:S02]  /*9bc0*/  MOV R234, R114 ;  /* 0x0000007200ea7202 */ /* 0x000fe40000000f00 */
[----:B------:R-:W-:-:S07]  /*9bd0*/  MOV R230, R225 ;  /* 0x000000e100e67202 */ /* 0x000fce0000000f00 */
[----:B------:R-:W-:Y:S05]  /*9be0*/  WARPSYNC.COLLECTIVE R111, `(.L_x_3221) ;  /* 0x000000006f087348 */ /* 0x000fea0003c00000 */
[----:B------:R0:W1:Y:S02]  /*9bf0*/  SHFL.DOWN P0, R225, R234, R236, R237 ;  /* 0x080000eceae17389 */ /* 0x00006400000000ed */
[----:B01----:R-:W-:Y:S05]  /*9c00*/  ENDCOLLECTIVE ;  /* 0x000000000000791b */ /* 0x003fea0003800000 */
.L_x_3221:
[----:B------:R-:W-:Y:S02]  /*9c10*/  MOV R234, R113 ;  /* 0x0000007100ea7202 */ /* 0x000fe40000000f00 */
[----:B------:R-:W-:-:S07]  /*9c20*/  MOV R231, R225 ;  /* 0x000000e100e77202 */ /* 0x000fce0000000f00 */
[----:B------:R-:W-:Y:S05]  /*9c30*/  WARPSYNC.COLLECTIVE R111, `(.L_x_3222) ;  /* 0x000000006f087348 */ /* 0x000fea0003c00000 */
[----:B------:R0:W1:Y:S02]  /*9c40*/  SHFL.DOWN P0, R225, R234, R236, R237 ;  /* 0x080000eceae17389 */ /* 0x00006400000000ed */
[----:B01----:R-:W-:Y:S05]  /*9c50*/  ENDCOLLECTIVE ;  /* 0x000000000000791b */ /* 0x003fea0003800000 */
.L_x_3222:
[----:B------:R-:W-:Y:S02]  /*9c60*/  MOV R234, R112 ;  /* 0x0000007000ea7202 */ /* 0x000fe40000000f00 */
[----:B------:R-:W-:-:S07]  /*9c70*/  MOV R232, R225 ;  /* 0x000000e100e87202 */ /* 0x000fce0000000f00 */
[----:B------:R-:W-:Y:S05]  /*9c80*/  WARPSYNC.COLLECTIVE R111, `(.L_x_3223) ;  /* 0x000000006f087348 */ /* 0x000fea0003c00000 */
[----:B------:R0:W1:Y:S02]  /*9c90*/  SHFL.DOWN P0, R225, R234, R236, R237 ;  /* 0x080000eceae17389 */ /* 0x00006400000000ed */
[----:B01----:R-:W-:Y:S05]  /*9ca0*/  ENDCOLLECTIVE ;  /* 0x000000000000791b */ /* 0x003fea0003800000 */
.L_x_3223:
[----:B------:R-:W-:-:S07]  /*9cb0*/  MOV R233, R225 ;  /* 0x000000e100e97202 */ /* 0x000fce0000000f00 */
[----:B------:R-:W-:Y:S05]  /*9cc0*/  WARPSYNC.COLLECTIVE R111, `(.L_x_3224) ;  /* 0x000000006f087348 */ /* 0x000fea0003c00000 */
[----:B------:R0:W1:Y:S02]  /*9cd0*/  SHFL.IDX P2, R225, R110, R109, R108 ;  /* 0x0000006d6ee17389 */ /* 0x000064000004006c */
[----:B01----:R-:W-:Y:S05]  /*9ce0*/  ENDCOLLECTIVE ;  /* 0x000000000000791b */ /* 0x003fea0003800000 */
.L_x_3224:
[----:B------:R-:W-:Y:S02]  /*9cf0*/  MOV R110, R117 ;  /* 0x00000075006e7202 */ /* 0x000fe40000000f00 */
[----:B------:R-:W-:-:S07]  /*9d00*/  MOV R235, R225 ;  /* 0x000000e100eb7202 */ /* 0x000fce0000000f00 */
[----:B------:R-:W-:Y:S05]  /*9d10*/  WARPSYNC.COLLECTIVE R111, `(.L_x_3225) ;  /* 0x000000006f087348 */ /* 0x000fea0003c00000 */
[----:B------:R0:W1:Y:S02]  /*9d20*/  SHFL.IDX P2, R225, R110, R109, R108 ;  /* 0x0000006d6ee17389 */ /* 0x000064000004006c */
[----:B01----:R-:W-:Y:S05]  /*9d30*/  ENDCOLLECTIVE ;  /* 0x000000000000791b */ /* 0x003fea0003800000 */
.L_x_3225:
[----:B------:R-:W-:Y:S02]  /*9d40*/  MOV R112, R235 ;  /* 0x000000eb00707202 */ /* 0x000fe40000000f00 */
[----:B------:R-:W-:Y:S02]  /*9d50*/  MOV R110, R118 ;  /* 0x00000076006e7202 */ /* 0x000fe40000000f00 */
[----:B------:R-:W-:-:S07]  /*9d60*/  MOV R236, R225 ;  /* 0x000000e100ec7202 */ /* 0x000fce0000000f00 */
[----:B------:R-:W-:Y:S05]  /*9d70*/  WARPSYNC.COLLECTIVE R111, `(.L_x_3226) ;  /* 0x000000006f087348 */ /* 0x000fea0003c00000 */
[----:B------:R0:W1:Y:S02]  /*9d80*/  SHFL.IDX P2, R225, R110, R109, R108 ;  /* 0x0000006d6ee17389 */ /* 0x000064000004006c */
[----:B01----:R-:W-:Y:S05]  /*9d90*/  ENDCOLLECTIVE ;  /* 0x000000000000791b */ /* 0x003fea0003800000 */
.L_x_3226:
[----:B------:R-:W-:Y:S02]  /*9da0*/  MOV R113, R236 ;  /* 0x000000ec00717202 */ /* 0x000fe40000000f00 */
[----:B------:R-:W-:Y:S02]  /*9db0*/  MOV R110, R119 ;  /* 0x00000077006e7202 */ /* 0x000fe40000000f00 */
[----:B------:R-:W-:-:S07]  /*9dc0*/  MOV R237, R225 ;  /* 0x000000e100ed7202 */ /* 0x000fce0000000f00 */
[----:B------:R-:W-:Y:S05]  /*9dd0*/  WARPSYNC.COLLECTIVE R111, `(.L_x_3227) ;  /* 0x000000006f087348 */ /* 0x000fea0003c00000 */
[----:B------:R0:W1:Y:S02]  /*9de0*/  SHFL.IDX P2, R225, R110, R109, R108 ;  /* 0x0000006d6ee17389 */ /* 0x000064000004006c */
[----:B01----:R-:W-:Y:S05]  /*9df0*/  ENDCOLLECTIVE ;  /* 0x000000000000791b */ /* 0x003fea0003800000 */
.L_x_3227:
[----:B------:R-:W-:Y:S01]  /*9e00*/  MOV R238, R225 ;  /* 0x000000e100ee7202 */ /* 0x000fe20000000f00 */
[----:B------:R-:W-:Y:S06]  /*9e10*/  BRA `(.L_x_3228) ;  /* 0xffffffac00fc7947 */ /* 0x000fec000383ffff */
.L_x_3229:
        /* <DEDUP_REMOVED lines=14> */
.L_x_18672:


//--------------------- .text._Z25selective_scan_bwd_kernelI32Selective_Scan_bwd_kernel_traitsILi128ELi16ELb1ELb0ELb0ELb0ELb1EfN3c107complexIfEEEEv12SSMParamsBwd --------------------------
	.section	.text._Z25selective_scan_bwd_kernelI32Selective_Scan_bwd_kernel_traitsILi128ELi16ELb1ELb0ELb0ELb0ELb1EfN3c107complexIfEEEEv12SSMParamsBwd,"ax",@progbits
	.align	128
        .global         _Z25selective_scan_bwd_kernelI32Selective_Scan_bwd_kernel_traitsILi128ELi16ELb1ELb0ELb0ELb0ELb1EfN3c107complexIfEEEEv12SSMParamsBwd
        .type           _Z25selective_scan_bwd_kernelI32Selective_Scan_bwd_kernel_traitsILi128ELi16ELb1ELb0ELb0ELb0ELb1EfN3c107complexIfEEEEv12SSMParamsBwd,@function
        .size           _Z25selective_scan_bwd_kernelI32Selective_Scan_bwd_kernel_traitsILi128ELi16ELb1ELb0ELb0ELb0ELb1EfN3c107complexIfEEEEv12SSMParamsBwd,(.L_x_18673 - _Z25selective_scan_bwd_kernelI32Selective_Scan_bwd_kernel_traitsILi128ELi16ELb1ELb0ELb0ELb0ELb1EfN3c107complexIfEEEEv12SSMParamsBwd)
        .other          _Z25selective_scan_bwd_kernelI32Selective_Scan_bwd_kernel_traitsILi128ELi16ELb1ELb0ELb0ELb0ELb1EfN3c107complexIfEEEEv12SSMParamsBwd,@"STO_CUDA_ENTRY STV_DEFAULT"
_Z25selective_scan_bwd_kernelI32Selective_Scan_bwd_kernel_traitsILi128ELi16ELb1ELb0ELb0ELb0ELb1EfN3c107complexIfEEEEv12SSMParamsBwd:
.text._Z25selective_scan_bwd_kernelI32Selective_Scan_bwd_kernel_traitsILi128ELi16ELb1ELb0ELb0ELb0ELb1EfN3c107complexIfEEEEv12SSMParamsBwd:
[----:B------:R-:W-:Y:S01]  /*0000*/  LDC R1, c[0x0][0x37c] ;  /* 0x0000df00ff017b82 */ /* 0x000fe20000000800 */
[----:B------:R-:W0:Y:S07]  /*0010*/  LDCU.64 UR8, c[0x0][0x470] ;  /* 0x00008e00ff0877ac */ /* 0x000e2e0008000a00 */
[----:B------:R-:W1:Y:S01]  /*0020*/  S2UR UR12, SR_CTAID.Y ;  /* 0x00000000000c79c3 */ /* 0x000e620000002600 */
[----:B------:R-:W-:Y:S02]  /*0030*/  CS2R R126, SRZ ;  /* 0x00000000007e7805 */ /* 0x000fe4000001ff00 */
[----:B------:R-:W-:Y:S01]  /*0040*/  CS2R R124, SRZ ;  /* 0x00000000007c7805 */ /* 0x000fe2000001ff00 */
[----:B------:R-:W2:Y:S01]  /*0050*/  LDCU.128 UR4, c[0x0][0x450] ;  /* 0x00008a00ff0477ac */ /* 0x000ea20008000c00 */
[----:B------:R-:W3:Y:S03]  /*0060*/  LDCU.64 UR28, c[0x0][0x358] ;  /* 0x00006b00ff1c77ac */ /* 0x000ee60008000a00 */
[----:B------:R-:W4:Y:S01]  /*0070*/  S2UR UR32, SR_CTAID.X ;  /* 0x00000000002079c3 */ /* 0x000f220000002500 */
[----:B------:R-:W4:Y:S01]  /*0080*/  LDCU.128 UR24, c[0x0][0x400] ;  /* 0x00008000ff1877ac */ /* 0x000f220008000c00 */
[----:B------:R-:W4:Y:S01]  /*0090*/  LDCU.128 UR20, c[0x0][0x3f0] ;  /* 0x00007e00ff1477ac */ /* 0x000f220008000c00 */
        /* <DEDUP_REMOVED lines=15> */
[----:B------:R-:W-:Y:S01]  /*0190*/  MOV R5, UR9 ;  /* 0x0000000900057c02 */ /* 0x000fe20008000f00 */
[----:B------:R-:W1:Y:S01]  /*01a0*/  LDCU.64 UR38, c[0x0][0x528] ;  /* 0x0000a500ff2677ac */ /* 0x000e620008000a00 */
[----:B------:R-:W-:-:S03]  /*01b0*/  MOV R3, UR7 ;  /* 0x0000000700037c02 */ /* 0x000fc60008000f00 */
[----:B---3--:R3:W5:Y:S01]  /*01c0*/  @P1 LDG.E R124, desc[UR28][R4.64] ;  /* 0x0000001c047c1981 */ /* 0x008762000c1e1900 */
[----:B----4-:R-:W-:Y:S01]  /*01d0*/  UIMAD.WIDE.U32 UR14, UR32, UR24, URZ ;  /* 0x00000018200e72a5 */ /* 0x010fe2000f8e00ff */
[----:B------:R-:W4:Y:S02]  /*01e0*/  LDCU.128 UR8, c[0x0][0x460] ;  /* 0x00008c00ff0877ac */ /* 0x000f240008000c00 */
[----:B------:R3:W5:Y:S01]  /*01f0*/  @P0 LDG.E R126, desc[UR28][R2.64] ;  /* 0x0000001c027e0981 */ /* 0x000762000c1e1900 */
[----:B------:R-:W-:Y:S02]  /*0200*/  UIMAD.WIDE.U32 UR6, UR32, UR20, URZ ;  /* 0x00000014200672a5 */ /* 0x000fe4000f8e00ff */
[----:B------:R-:W-:Y:S02]  /*0210*/  UIMAD UR15, UR32, UR25, UR15 ;  /* 0x00000019200f72a4 */ /* 0x000fe4000f8e020f */
[----:B------:R-:W-:Y:S02]  /*0220*/  UIMAD UR7, UR32, UR21, UR7 ;  /* 0x00000015200772a4 */ /* 0x000fe4000f8e0207 */
[----:B0-----:R-:W-:-:S02]  /*0230*/  UISETP.NE.U32.AND UP0, UPT, UR36, URZ, UPT ;  /* 0x000000ff2400728c */ /* 0x001fc4000bf05070 */
[----:B------:R-:W-:Y:S02]  /*0240*/  UIMAD.WIDE.U32 UR16, UR12, UR22, UR6 ;  /* 0x000000160c1072a5 */ /* 0x000fe4000f8e0006 */
[----:B------:R-:W-:Y:S02]  /*0250*/  UIMAD.WIDE.U32 UR18, UR12, UR26, UR14 ;  /* 0x0000001a0c1272a5 */ /* 0x000fe4000f8e000e */
[----:B--2---:R-:W-:Y:S02]  /*0260*/  ULEA UR22, UR30, 0xfffff800, 0xb ;  /* 0xfffff8001e167891 */ /* 0x004fe4000f8e58ff */
[----:B------:R-:W-:Y:S02]  /*0270*/  UISETP.NE.AND.EX UP0, UPT, UR37, URZ, UPT, UP0 ;  /* 0x000000ff2500728c */ /* 0x000fe4000bf05300 */
[----:B------:R-:W-:Y:S01]  /*0280*/  UIMAD UR26, UR12, UR23, UR17 ;  /* 0x000000170c1a72a4 */ /* 0x000fe2000f8e0211 */
[----:B------:R-:W0:Y:S01]  /*0290*/  LDCU.64 UR36, c[0x0][0x3d8] ;  /* 0x00007b00ff2477ac */ /* 0x000e220008000a00 */
[----:B------:R-:W2:Y:S01]  /*02a0*/  LDCU.64 UR14, c[0x0][0x3b8] ;  /* 0x00007700ff0e77ac */ /* 0x000ea20008000a00 */
[----:B-1----:R-:W-:-:S02]  /*02b0*/  UIMAD.WIDE.U32 UR20, UR32, UR34, URZ ;  /* 0x00000022201472a5 */ /* 0x002fc4000f8e00ff */
[----:B------:R-:W-:Y:S02]  /*02c0*/  UIADD3 UR18, UP3, UPT, UR22, UR18, URZ ;  /* 0x0000001216127290 */ /* 0x000fe4000ff7e0ff */
[----:B------:R-:W-:Y:S02]  /*02d0*/  UIADD3 UR13, UP1, UPT, UR22, UR16, URZ ;  /* 0x00000010160d7290 */ /* 0x000fe4000ff3e0ff */
[----:B------:R-:W-:Y:S02]  /*02e0*/  USHF.R.S32.HI UR23, URZ, 0x1f, UR22 ;  /* 0x0000001fff177899 */ /* 0x000fe40008011416 */
[----:B----4-:R-:W-:Y:S02]  /*02f0*/  ULEA UR25, UP4, UR18, UR10, 0x2 ;  /* 0x0000000a12197291 */ /* 0x010fe4000f8810ff */
[----:B------:R-:W-:Y:S02]  /*0300*/  ULEA UR24, UP2, UR13, UR8, 0x2 ;  /* 0x000000080d187291 */ /* 0x000fe4000f8410ff */
[----:B------:R-:W-:-:S02]  /*0310*/  UIADD3.X UR10, UPT, UPT, UR23, UR26, URZ, UP1, !UPT ;  /* 0x0000001a170a7290 */ /* 0x000fc40008ffe4ff */
[----:B------:R-:W-:Y:S02]  /*0320*/  UIMAD UR17, UR12, UR27, UR19 ;  /* 0x0000001b0c1172a4 */ /* 0x000fe4000f8e0213 */
[----:B------:R-:W-:Y:S02]  /*0330*/  ULEA.HI.X UR10, UR13, UR9, UR10, 0x2, UP2 ;  /* 0x000000090d0a7291 */ /* 0x000fe400090f140a */
[----:B------:R-:W-:Y:S01]  /*0340*/  UIMAD UR9, UR32, UR35, UR21 ;  /* 0x00000023200972a4 */ /* 0x000fe2000f8e0215 */
[----:B------:R-:W1:Y:S01]  /*0350*/  @UP0 LDCU UR21, c[0x0][0x384] ;  /* 0x00007080ff1507ac */ /* 0x000e620008000800 */
[----:B------:R-:W-:Y:S01]  /*0360*/  UIADD3.X UR8, UPT, UPT, UR23, UR17, URZ, UP3, !UPT ;  /* 0x0000001117087290 */ /* 0x000fe20009ffe4ff */
[----:B------:R-:W4:Y:S03]  /*0370*/  LDCU.64 UR6, c[0x0][0x4a0] ;  /* 0x00009400ff0677ac */ /* 0x000f260008000a00 */
[----:B------:R-:W-:-:S02]  /*0380*/  ULEA.HI.X UR11, UR18, UR11, UR8, 0x2, UP4 ;  /* 0x0000000b120b7291 */ /* 0x000fc4000a0f1408 */
[----:B0-----:R-:W-:Y:S02]  /*0390*/  UIMAD.WIDE.U32 UR16, UR12, UR36, URZ ;  /* 0x000000240c1072a5 */ /* 0x001fe4000f8e00ff */
[----:B--2---:R-:W-:Y:S01]  /*03a0*/  UIMAD.WIDE.U32 UR18, UR12, UR14, URZ ;  /* 0x0000000e0c1272a5 */ /* 0x004fe2000f8e00ff */
[----:B------:R-:W0:Y:S01]  /*03b0*/  @UP0 LDCU UR14, c[0x0][0x38c] ;  /* 0x00007180ff0e07ac */ /* 0x000e220008000800 */
[----:B------:R-:W-:Y:S01]  /*03c0*/  UIMAD UR17, UR12, UR37, UR17 ;  /* 0x000000250c1172a4 */ /* 0x000fe2000f8e0211 */
[----:B------:R-:W2:Y:S01]  /*03d0*/  @UP0 LDCU.64 UR36, c[0x0][0x480] ;  /* 0x00009000ff2407ac */ /* 0x000ea20008000a00 */
[----:B------:R-:W-:Y:S02]  /*03e0*/  ULEA UR13, UP1, UR16, UR4, 0x3 ;  /* 0x00000004100d7291 */ /* 0x000fe4000f8218ff */
[----:B-1----:R-:W-:Y:S01]  /*03f0*/  @UP0 UIMAD UR4, UR32, UR21, UR12 ;  /* 0x00000015200402a4 */ /* 0x002fe2000f8e020c */
[----:B------:R-:W1:Y:S03]  /*0400*/  LDCU.64 UR34, c[0x0][0x448] ;  /* 0x00008900ff2277ac */ /* 0x000e660008000a00 */
[----:B------:R-:W-:Y:S01]  /*0410*/  @UP0 UIMAD UR4, UR4, UR30, URZ ;  /* 0x0000001e040402a4 */ /* 0x000fe2000f8e02ff */
[----:B------:R-:W-:-:S02]  /*0420*/  UMOV UR8, UR20 ;  /* 0x0000001400087c82 */ /* 0x000fc40008000000 */
[----:B----4-:R-:W-:Y:S02]  /*0430*/  UIMAD.WIDE.U32 UR8, UR12, UR6, UR8 ;  /* 0x000000060c0872a5 */ /* 0x010fe4000f8e0008 */
[----:B0-----:R-:W-:Y:S02]  /*0440*/  @UP0 UIMAD UR6, UR4, UR14, URZ ;  /* 0x0000000e040602a4 */ /* 0x001fe4000f8e02ff */
[----:B------:R-:W-:Y:S01]  /*0450*/  ULEA.HI.X UR16, UR16, UR5, UR17, 0x3, UP1 ;  /* 0x0000000510107291 */ /* 0x000fe200088f1c11 */
[----:B------:R-:W-:Y:S02]  /*0460*/  UMOV UR4, URZ ;  /* 0x000000ff00047c82 */ /* 0x000fe40008000000 */
[----:B------:R-:W-:Y:S01]  /*0470*/  UMOV UR5, URZ ;  /* 0x000000ff00057c82 */ /* 0x000fe20008000000 */
[----:B--2---:R-:W-:Y:S02]  /*0480*/  @UP0 UIMAD.WIDE UR4, UR6, 0x10, UR36 ;  /* 0x00000010060408a5 */ /* 0x004fe4000f8e0224 */
[----:B------:R-:W-:-:S02]  /*0490*/  UISETP.GE.AND UP0, UPT, UR30, 0x1, UPT ;  /* 0x000000011e00788c */ /* 0x000fc4000bf06270 */
[----:B------:R-:W-:Y:S02]  /*04a0*/  UIMAD UR7, UR12, UR7, UR9 ;  /* 0x000000070c0772a4 */ /* 0x000fe4000f8e0209 */
[----:B------:R-:W-:Y:S02]  /*04b0*/  UIADD3 UR8, UP2, UPT, UR22, UR8, URZ ;  /* 0x0000000816087290 */ /* 0x000fe4000ff5e0ff */
[----:B------:R-:W-:Y:S02]  /*04c0*/  UIMAD UR15, UR12, UR15, UR19 ;  /* 0x0000000f0c0f72a4 */ /* 0x000fe4000f8e0213 */
[----:B------:R-:W-:Y:S02]  /*04d0*/  UIADD3.X UR21, UPT, UPT, UR23, UR7, URZ, UP2, !UPT ;  /* 0x0000000717157290 */ /* 0x000fe400097fe4ff */
[----:B-1----:R-:W-:Y:S02]  /*04e0*/  ULEA UR17, UP1, UR18, UR34, 0x3 ;  /* 0x0000002212117291 */ /* 0x002fe4000f8218ff */
[----:B------:R-:W-:-:S02]  /*04f0*/  ULEA UR27, UP2, UR8, UR38, 0x2 ;  /* 0x00000026081b7291 */ /* 0x000fc4000f8410ff */
[----:B------:R-:W-:Y:S02]  /*0500*/  ULEA.HI.X UR18, UR18, UR35, UR15, 0x3, UP1 ;  /* 0x0000002312127291 */ /* 0x000fe400088f1c0f */
[----:B------:R-:W-:Y:S01]  /*0510*/  ULEA.HI.X UR21, UR8, UR39, UR21, 0x2, UP2 ;  /* 0x0000002708157291 */ /* 0x000fe200090f1415 */
[----:B---3--:R-:W-:Y:S11]  /*0520*/  BRA.U !UP0, `(.L_x_3230) ;  /* 0x0000008108f07547 */ /* 0x008ff6000b800000 */
[----:B------:R-:W0:Y:S01]  /*0530*/  S2R R3, SR_CgaCtaId ;  /* 0x0000000000037919 */ /* 0x000e220000008800 */
[----:B------:R-:W1:Y:S01]  /*0540*/  LDCU.64 UR6, c[0x0][0x3a0] ;  /* 0x00007400ff0677ac */ /* 0x000e620008000a00 */
[----:B------:R-:W-:Y:S01]  /*0550*/  MOV R0, 0x400 ;  /* 0x0000040000007802 */ /* 0x000fe20000000f00 */
[----:B------:R-:W-:Y:S01]  /*0560*/  HFMA2 R125, -RZ, RZ, 0, 0 ;  /* 0x00000000ff7d7431 */ /* 0x000fe200000001ff */
[----:B------:R-:W2:Y:S01]  /*0570*/  S2R R123, SR_TID.X ;  /* 0x00000000007b7919 */ /* 0x000ea20000002100 */
[----:B------:R-:W-:Y:S01]  /*0580*/  MOV R127, RZ ;  /* 0x000000ff007f7202 */ /* 0x000fe20000000f00 */
[----:B------:R-:W-:Y:S01]  /*0590*/  UMOV UR23, UR24 ;  /* 0x0000001800177c82 */ /* 0x000fe20008000000 */
[----:B------:R-:W3:Y:S01]  /*05a0*/  LDCU UR22, c[0x0][0x394] ;  /* 0x00007280ff1677ac */ /* 0x000ee20008000800 */
[----:B------:R-:W-:Y:S01]  /*05b0*/  UMOV UR24, UR10 ;  /* 0x0000000a00187c82 */ /* 0x000fe20008000000 */
[----:B------:R-:W-:Y:S01]  /*05c0*/  UMOV UR20, UR11 ;  /* 0x0000000b00147c82 */ /* 0x000fe20008000000 */
[----:B-1----:R-:W-:-:S04]  /*05d0*/  UIMAD.WIDE.U32 UR14, UR12, UR6, URZ ;  /* 0x000000060c0e72a5 */ /* 0x002fc8000f8e00ff */
        /* <DEDUP_REMOVED lines=8> */
[----:B---3--:R-:W-:-:S07]  /*0660*/  LEA R120, R120, R0, 0x4 ;  /* 0x0000000078787211 */ /* 0x008fce00078e20ff */
.L_x_3267:
[----:B------:R-:W-:Y:S01]  /*0670*/  BAR.SYNC.DEFER_BLOCKING 0x0 ;  /* 0x0000000000007b1d */ /* 0x000fe20000010000 */
[----:B--2---:R-:W-:Y:S02]  /*0680*/  MOV R2, UR23 ;  /* 0x0000001700027c02 */ /* 0x004fe40008000f00 */
[----:B------:R-:W-:Y:S02]  /*0690*/  MOV R3, UR24 ;  /* 0x0000001800037c02 */ /* 0x000fe40008000f00 */
[----:B------:R-:W-:Y:S01]  /*06a0*/  IADD3 R0, PT, PT, R122, R121, RZ ;  /* 0x000000797a007210 */ /* 0x000fe20007ffe0ff */
[----:B------:R-:W0:Y:S02]  /*06b0*/  S2R R46, SR_LANEID ;  /* 0x00000000002e7919 */ /* 0x000e240000000000 */
[----:B------:R-:W1:Y:S02]  /*06c0*/  S2UR UR7, SR_CgaCtaId ;  /* 0x00000000000779c3 */ /* 0x000e640000008800 */
[----:B------:R-:W-:Y:S01]  /*06d0*/  IMAD.WIDE.U32 R2, R0, 0x10, R2 ;  /* 0x0000001000027825 */ /* 0x000fe200078e0002 */
[----:B------:R-:W-:Y:S01]  /*06e0*/  UMOV UR6, 0x400 ;  /* 0x0000040000067882 */ /* 0x000fe20000000000 */
[----:B------:R-:W-:Y:S01]  /*06f0*/  LOP3.LUT R7, R123, 0x3e0, RZ, 0xc0, !PT ;  /* 0x000003e07b077812 */ /* 0x000fe200078ec0ff */
[----:B------:R-:W2:Y:S01]  /*0700*/  LDCU.128 UR8, c[0x0][0x410] ;  /* 0x00008200ff0877ac */ /* 0x000ea20008000c00 */
[----:B------:R-:W-:-:S02]  /*0710*/  MOV R4, UR25 ;  /* 0x0000001900047c02 */ /* 0x000fc40008000f00 */
[----:B------:R-:W-:Y:S01]  /*0720*/  MOV R5, UR20 ;  /* 0x0000001400057c02 */ /* 0x000fe20008000f00 */
[----:B------:R-:W-:Y:S01]  /*0730*/  UIADD3 UR26, UPT, UPT, UR22, -0x1, URZ ;  /* 0xffffffff161a7890 */ /* 0x000fe2000fffe0ff */
[----:B------:R-:W3:Y:S01]  /*0740*/  LDCU.64 UR34, c[0x0][0x488] ;  /* 0x00009100ff2277ac */ /* 0x000ee20008000a00 */
[----:B------:R-:W4:Y:S01]  /*0750*/  LDCU.64 UR36, c[0x0][0x490] ;  /* 0x00009200ff2477ac */ /* 0x000f220008000a00 */
[----:B------:R-:W2:Y:S04]  /*0760*/  LDG.E.128 R8, desc[UR28][R2.64] ;  /* 0x0000001c02087981 */ /* 0x000ea8000c1e1d00 */
[----:B------:R-:W3:Y:S04]  /*0770*/  LDG.E.128 R12, desc[UR28][R2.64+0x200] ;  /* 0x0002001c020c7981 */ /* 0x000ee8000c1e1d00 */
[----:B------:R-:W4:Y:S04]  /*0780*/  LDG.E.128 R16, desc[UR28][R2.64+0x400] ;  /* 0x0004001c02107981 */ /* 0x000f28000c1e1d00 */
[----:B------:R0:W4:Y:S01]  /*0790*/  LDG.E.128 R20, desc[UR28][R2.64+0x600] ;  /* 0x0006001c02147981 */ /* 0x000122000c1e1d00 */
[----:B-1----:R-:W-:Y:S01]  /*07a0*/  ULEA UR6, UR7, UR6, 0x18 ;  /* 0x0000000607067291 */ /* 0x002fe2000f8ec0ff */
[----:B0-----:R-:W-:-:S02]  /*07b0*/  IADD3 R45, PT, PT, R121, R46, RZ ;  /* 0x0000002e792d7210 */ /* 0x001fc40007ffe0ff */
[----:B------:R-:W-:-:S03]  /*07c0*/  IADD3 R7, PT, PT, R7, R46, RZ ;  /* 0x0000002e07077210 */ /* 0x000fc60007ffe0ff */
[----:B------:R-:W-:Y:S02]  /*07d0*/  LEA R45, R45, UR6, 0x4 ;  /* 0x000000062d2d7c11 */ /* 0x000fe4000f8e20ff */
[----:B------:R-:W-:Y:S01]  /*07e0*/  LEA R44, R7, UR6, 0x6 ;  /* 0x00000006072c7c11 */ /* 0x000fe2000f8e30ff */
[----:B------:R-:W-:Y:S02]  /*07f0*/  IMAD.WIDE.U32 R2, R0, 0x10, R4 ;  /* 0x0000001000027825 */ /* 0x000fe400078e0004 */
[----:B--2---:R0:W-:Y:S04]  /*0800*/  STS.128 [R45], R8 ;  /* 0x000000082d007388 */ /* 0x0041e80000000c00 */
[----:B---3--:R1:W-:Y:S04]  /*0810*/  STS.128 [R45+0x200], R12 ;  /* 0x0002000c2d007388 */ /* 0x0083e80000000c00 */
[----:B----4-:R2:W-:Y:S04]  /*0820*/  STS.128 [R45+0x400], R16 ;  /* 0x000400102d007388 */ /* 0x0105e80000000c00 */
[----:B------:R3:W-:Y:S01]  /*0830*/  STS.128 [R45+0x600], R20 ;  /* 0x000600142d007388 */ /* 0x0007e20000000c00 */
[----:B------:R-:W-:-:S03]  /*0840*/  NOP ;  /* 0x0000000000007918 */ /* 0x000fc60000000000 */
[----:B------:R-:W-:Y:S04]  /*0850*/  LDS.128 R92, [R44] ;  /* 0x000000002c5c7984 */ /* 0x000fe80000000c00 */
[----:B------:R-:W-:Y:S04]  /*0860*/  LDS.128 R88, [R44+0x10] ;  /* 0x000010002c587984 */ /* 0x000fe80000000c00 */
[----:B------:R-:W-:Y:S04]  /*0870*/  LDS.128 R84, [R44+0x20] ;  /* 0x000020002c547984 */ /* 0x000fe80000000c00 */
[----:B------:R-:W-:Y:S01]  /*0880*/  LDS.128 R80, [R44+0x30] ;  /* 0x000030002c507984 */ /* 0x000fe20000000c00 */
[----:B------:R-:W-:Y:S06]  /*0890*/  BAR.SYNC.DEFER_BLOCKING 0x0 ;  /* 0x0000000000007b1d */ /* 0x000fec0000010000 */
[----:B0-----:R-:W4:Y:S04]  /*08a0*/  LDG.E.128 R8, desc[UR28][R2.64] ;  /* 0x0000001c02087981 */ /* 0x001f28000c1e1d00 */
[----:B-1----:R-:W4:Y:S04]  /*08b0*/  LDG.E.128 R12, desc[UR28][R2.64+0x200] ;  /* 0x0002001c020c7981 */ /* 0x002f28000c1e1d00 */
[----:B--2---:R-:W2:Y:S04]  /*08c0*/  LDG.E.128 R16, desc[UR28][R2.64+0x400] ;  /* 0x0004001c02107981 */ /* 0x004ea8000c1e1d00 */
[----:B---3--:R-:W3:Y:S01]  /*08d0*/  LDG.E.128 R20, desc[UR28][R2.64+0x600] ;  /* 0x0006001c02147981 */ /* 0x008ee2000c1e1d00 */
[----:B------:R-:W-:-:S02]  /*08e0*/  MOV R4, UR27 ;  /* 0x0000001b00047c02 */ /* 0x000fc40008000f00 */
[----:B------:R-:W-:-:S03]  /*08f0*/  MOV R5, UR21 ;  /* 0x0000001500057c02 */ /* 0x000fc60008000f00 */
[----:B------:R-:W-:Y:S01]  /*0900*/  IMAD.WIDE.U32 R4, R0, 0x10, R4 ;  /* 0x0000001000047825 */ /* 0x000fe200078e0004 */
[----:B----4-:R-:W-:Y:S04]  /*0910*/  STS.128 [R45], R8 ;  /* 0x000000082d007388 */ /* 0x010fe80000000c00 */
[----:B------:R-:W-:Y:S04]  /*0920*/  STS.128 [R45+0x200], R12 ;  /* 0x0002000c2d007388 */ /* 0x000fe80000000c00 */
[----:B--2---:R0:W-:Y:S04]  /*0930*/  STS.128 [R45+0x400], R16 ;  /* 0x000400102d007388 */ /* 0x0041e80000000c00 */
[----:B---3--:R1:W-:Y:S01]  /*0940*/  STS.128 [R45+0x600], R20 ;  /* 0x000600142d007388 */ /* 0x0083e20000000c00 */
        /* <DEDUP_REMOVED lines=8> */
[----:B0-----:R-:W4:Y:S04]  /*09d0*/  LDG.E.128 R16, desc[UR28][R4.64+0x400] ;  /* 0x0004001c04107981 */ /* 0x001f28000c1e1d00 */
[----:B-1----:R-:W4:Y:S01]  /*09e0*/  LDG.E.128 R20, desc[UR28][R4.64+0x600] ;  /* 0x0006001c04147981 */ /* 0x002f22000c1e1d00 */
[----:B------:R-:W-:Y:S01]  /*09f0*/  USHF.L.U32 UR6, UR26, 0xb, URZ ;  /* 0x0000000b1a067899 */ /* 0x000fe200080006ff */
[----:B------:R-:W-:-:S03]  /*0a00*/  UMOV UR7, URZ ;  /* 0x000000ff00077c82 */ /* 0x000fc60008000000 */
[----:B------:R-:W-:-:S04]  /*0a10*/  UIMAD.WIDE.U32 UR30, UR32, UR8, UR6 ;  /* 0x00000008201e72a5 */ /* 0x000fc8000f8e0006 */
[----:B------:R-:W-:-:S03]  /*0a20*/  UIMAD UR9, UR32, UR9, UR31 ;  /* 0x00000009200972a4 */ /* 0x000fc6000f8e021f */
[----:B------:R-:W-:Y:S02]  /*0a30*/  UMOV UR8, UR30 ;  /* 0x0000001e00087c82 */ /* 0x000fe40008000000 */
[----:B------:R-:W-:-:S04]  /*0a40*/  UIMAD.WIDE.U32 UR8, UR12, UR10, UR8 ;  /* 0x0000000a0c0872a5 */ /* 0x000fc8000f8e0008 */
[----:B------:R-:W-:Y:S02]  /*0a50*/  UIMAD UR11, UR12, UR11, UR9 ;  /* 0x0000000b0c0b72a4 */ /* 0x000fe4000f8e0209 */
[----:B------:R-:W-:-:S04]  /*0a60*/  ULEA UR9, UP0, UR8, UR34, 0x2 ;  /* 0x0000002208097291 */ /* 0x000fc8000f8010ff */
[----:B------:R-:W-:Y:S02]  /*0a70*/  ULEA.HI.X UR8, UR8, UR35, UR11, 0x2, UP0 ;  /* 0x0000002308087291 */ /* 0x000fe400080f140b */
[----:B------:R-:W-:Y:S01]  /*0a80*/  MOV R2, UR9 ;  /* 0x0000000900027c02 */ /* 0x000fe20008000f00 */
[----:B------:R-:W0:Y:S03]  /*0a90*/  LDCU.64 UR34, c[0x0][0x478] ;  /* 0x00008f00ff2277ac */ /* 0x000e260008000a00 */
[----:B------:R-:W-:-:S03]  /*0aa0*/  MOV R3, UR8 ;  /* 0x0000000800037c02 */ /* 0x000fc60008000f00 */
[----:B------:R-:W-:Y:S02]  /*0ab0*/  IMAD.WIDE.U32 R2, R0, 0x10, R2 ;  /* 0x0000001000027825 */ /* 0x000fe400078e0002 */
[----:B------:R-:W1:Y:S01]  /*0ac0*/  LDCU.128 UR8, c[0x0][0x420] ;  /* 0x00008400ff0877ac */ /* 0x000e620008000c00 */
[----:B--2---:R-:W-:Y:S04]  /*0ad0*/  STS.128 [R45], R24 ;  /* 0x000000182d007388 */ /* 0x004fe80000000c00 */
[----:B---3--:R2:W-:Y:S04]  /*0ae0*/  STS.128 [R45+0x200], R40 ;  /* 0x000200282d007388 */ /* 0x0085e80000000c00 */
[----:B----4-:R3:W-:Y:S04]  /*0af0*/  STS.128 [R45+0x400], R16 ;  /* 0x000400102d007388 */ /* 0x0107e80000000c00 */
[----:B------:R-:W-:Y:S01]  /*0b00*/  STS.128 [R45+0x600], R20 ;  /* 0x000600142d007388 */ /* 0x000fe20000000c00 */
[----:B------:R-:W-:-:S03]  /*0b10*/  NOP ;  /* 0x0000000000007918 */ /* 0x000fc60000000000 */
[----:B------:R-:W-:Y:S04]  /*0b20*/  LDS.128 R56, [R44] ;  /* 0x000000002c387984 */ /* 0x000fe80000000c00 */
[----:B------:R-:W-:Y:S04]  /*0b30*/  LDS.128 R4, [R44+0x10] ;  /* 0x000010002c047984 */ /* 0x000fe80000000c00 */
[----:B------:R-:W-:Y:S04]  /*0b40*/  LDS.128 R8, [R44+0x20] ;  /* 0x000020002c087984 */ /* 0x000fe80000000c00 */
[----:B------:R-:W-:Y:S01]  /*0b50*/  LDS.128 R12, [R44+0x30] ;  /* 0x000030002c0c7984 */ /* 0x000fe20000000c00 */
[----:B------:R-:W-:Y:S06]  /*0b60*/  BAR.SYNC.DEFER_BLOCKING 0x0 ;  /* 0x0000000000007b1d */ /* 0x000fec0000010000 */
[----:B------:R-:W4:Y:S04]  /*0b70*/  LDG.E.128 R48, desc[UR28][R2.64] ;  /* 0x0000001c02307981 */ /* 0x000f28000c1e1d00 */
[----:B--2---:R-:W2:Y:S04]  /*0b80*/  LDG.E.128 R40, desc[UR28][R2.64+0x200] ;  /* 0x0002001c02287981 */ /* 0x004ea8000c1e1d00 */
[----:B------:R-:W2:Y:S04]  /*0b90*/  LDG.E.128 R52, desc[UR28][R2.64+0x400] ;  /* 0x0004001c02347981 */ /* 0x000ea8000c1e1d00 */
[----:B------:R3:W2:Y:S01]  /*0ba0*/  LDG.E.128 R76, desc[UR28][R2.64+0x600] ;  /* 0x0006001c024c7981 */ /* 0x0006a2000c1e1d00 */
[----:B-1----:R-:W-:-:S04]  /*0bb0*/  UIMAD.WIDE.U32 UR30, UR32, UR8, UR6 ;  /* 0x00000008201e72a5 */ /* 0x002fc8000f8e0006 */
[----:B------:R-:W-:-:S03]  /*0bc0*/  UIMAD UR9, UR32, UR9, UR31 ;  /* 0x00000009200972a4 */ /* 0x000fc6000f8e021f */
[----:B------:R-:W-:Y:S02]  /*0bd0*/  UMOV UR8, UR30 ;  /* 0x0000001e00087c82 */ /* 0x000fe40008000000 */
[----:B------:R-:W-:Y:S02]  /*0be0*/  UIMAD.WIDE.U32 UR8, UR12, UR10, UR8 ;  /* 0x0000000a0c0872a5 */ /* 0x000fe4000f8e0008 */
[----:B------:R-:W1:Y:S02]  /*0bf0*/  LDCU.64 UR30, c[0x0][0x510] ;  /* 0x0000a200ff1e77ac */ /* 0x000e640008000a00 */
[----:B------:R-:W-:Y:S02]  /*0c00*/  UIMAD UR11, UR12, UR11, UR9 ;  /* 0x0000000b0c0b72a4 */ /* 0x000fe4000f8e0209 */
[----:B0-----:R-:W-:-:S04]  /*0c10*/  ULEA UR9, UP0, UR8, UR34, 0x2 ;  /* 0x0000002208097291 */ /* 0x001fc8000f8010ff */
[----:B------:R-:W-:Y:S02]  /*0c20*/  ULEA.HI.X UR8, UR8, UR35, UR11, 0x2, UP0 ;  /* 0x0000002308087291 */ /* 0x000fe400080f140b */
[----:B---3--:R-:W-:Y:S01]  /*0c30*/  MOV R16, UR9 ;  /* 0x0000000900107c02 */ /* 0x008fe20008000f00 */
[----:B------:R-:W0:Y:S03]  /*0c40*/  LDCU.64 UR34, c[0x0][0x558] ;  /* 0x0000ab00ff2277ac */ /* 0x000e260008000a00 */
[----:B------:R-:W-:Y:S01]  /*0c50*/  MOV R17, UR8 ;  /* 0x0000000800117c02 */ /* 0x000fe20008000f00 */
[----:B------:R-:W3:Y:S02]  /*0c60*/  LDCU.64 UR10, c[0x0][0x508] ;  /* 0x0000a100ff0a77ac */ /* 0x000ee40008000a00 */
[----:B------:R-:W-:Y:S01]  /*0c70*/  IMAD.WIDE.U32 R2, R0, 0x10, R16 ;  /* 0x0000001000027825 */ /* 0x000fe200078e0010 */
[----:B----4-:R-:W-:Y:S04]  /*0c80*/  STS.128 [R45], R48 ;  /* 0x000000302d007388 */ /* 0x010fe80000000c00 */
[----:B--2---:R-:W-:Y:S04]  /*0c90*/  STS.128 [R45+0x200], R40 ;  /* 0x000200282d007388 */ /* 0x004fe80000000c00 */
[----:B------:R2:W-:Y:S04]  /*0ca0*/  STS.128 [R45+0x400], R52 ;  /* 0x000400342d007388 */ /* 0x0005e80000000c00 */
[----:B------:R4:W-:Y:S01]  /*0cb0*/  STS.128 [R45+0x600], R76 ;  /* 0x0006004c2d007388 */ /* 0x0009e20000000c00 */
[----:B------:R-:W-:-:S03]  /*0cc0*/  NOP ;  /* 0x0000000000007918 */ /* 0x000fc60000000000 */
[----:B------:R-:W-:Y:S04]  /*0cd0*/  LDS.128 R64, [R44] ;  /* 0x000000002c407984 */ /* 0x000fe80000000c00 */
[----:B------:R-:W1:Y:S04]  /*0ce0*/  LDS.128 R24, [R44+0x10] ;  /* 0x000010002c187984 */ /* 0x000e680000000c00 */
[----:B------:R-:W0:Y:S04]  /*0cf0*/  LDS.128 R16, [R44+0x20] ;  /* 0x000020002c107984 */ /* 0x000e280000000c00 */
[----:B------:R-:W3:Y:S01]  /*0d00*/  LDS.128 R20, [R44+0x30] ;  /* 0x000030002c147984 */ /* 0x000ee20000000c00 */
[----:B------:R-:W-:Y:S06]  /*0d10*/  BAR.SYNC.DEFER_BLOCKING 0x0 ;  /* 0x0000000000007b1d */ /* 0x000fec0000010000 */
[----:B------:R-:W3:Y:S04]  /*0d20*/  LDG.E.128 R72, desc[UR28][R2.64] ;  /* 0x0000001c02487981 */ /* 0x000ee8000c1e1d00 */
[----:B------:R-:W3:Y:S04]  /*0d30*/  LDG.E.128 R68, desc[UR28][R2.64+0x200] ;  /* 0x0002001c02447981 */ /* 0x000ee8000c1e1d00 */
[----:B--2---:R-:W2:Y:S04]  /*0d40*/  LDG.E.128 R52, desc[UR28][R2.64+0x400] ;  /* 0x0004001c02347981 */ /* 0x004ea8000c1e1d00 */
[----:B----4-:R4:W2:Y:S01]  /*0d50*/  LDG.E.128 R76, desc[UR28][R2.64+0x600] ;  /* 0x0006001c024c7981 */ /* 0x0108a2000c1e1d00 */
[----:B-1----:R-:W-:Y:S01]  /*0d60*/  FMUL.FTZ R48, R24, -1.4426950216293334961 ;  /* 0xbfb8aa3b18307820 */ /* 0x002fe20000410000 */
[----:B------:R-:W-:Y:S01]  /*0d70*/  FMUL.FTZ R49, R25, -1.4426950216293334961 ;  /* 0xbfb8aa3b19317820 */ /* 0x000fe20000410000 */
[----:B------:R-:W-:Y:S01]  /*0d80*/  FMUL.FTZ R40, R64, -1.4426950216293334961 ;  /* 0xbfb8aa3b40287820 */ /* 0x000fe20000410000 */
[----:B0-----:R-:W-:Y:S01]  /*0d90*/  FMUL.FTZ R51, R16, -1.4426950216293334961 ;  /* 0xbfb8aa3b10337820 */ /* 0x001fe20000410000 */
[----:B------:R-:W-:Y:S01]  /*0da0*/  FMUL.FTZ R41, R65, -1.4426950216293334961 ;  /* 0xbfb8aa3b41297820 */ /* 0x000fe20000410000 */
[----:B------:R-:W-:Y:S01]  /*0db0*/  FMUL.FTZ R42, R66, -1.4426950216293334961 ;  /* 0xbfb8aa3b422a7820 */ /* 0x000fe20000410000 */
[----:B------:R-:W-:Y:S01]  /*0dc0*/  MUFU.EX2 R48, R48 ;  /* 0x0000003000307308 */ /* 0x000fe20000000800 */
[----:B------:R-:W-:Y:S01]  /*0dd0*/  FMUL.FTZ R43, R67, -1.4426950216293334961 ;  /* 0xbfb8aa3b432b7820 */ /* 0x000fe20000410000 */
[----:B------:R-:W-:Y:S01]  /*0de0*/  FMUL.FTZ R97, R18, -1.4426950216293334961 ;  /* 0xbfb8aa3b12617820 */ /* 0x000fe20000410000 */
[----:B----4-:R-:W-:Y:S01]  /*0df0*/  FMUL.FTZ R2, R26, -1.4426950216293334961 ;  /* 0xbfb8aa3b1a027820 */ /* 0x010fe20000410000 */
[----:B------:R-:W-:Y:S01]  /*0e00*/  MUFU.EX2 R49, R49 ;  /* 0x0000003100317308 */ /* 0x000fe20000000800 */
[----:B------:R-:W-:Y:S01]  /*0e10*/  FMUL.FTZ R3, R27, -1.4426950216293334961 ;  /* 0xbfb8aa3b1b037820 */ /* 0x000fe20000410000 */
[----:B------:R-:W-:Y:S01]  /*0e20*/  FMUL.FTZ R96, R17, -1.4426950216293334961 ;  /* 0xbfb8aa3b11607820 */ /* 0x000fe20000410000 */
[----:B---3--:R-:W-:Y:S01]  /*0e30*/  FMUL.FTZ R99, R20, -1.4426950216293334961 ;  /* 0xbfb8aa3b14637820 */ /* 0x008fe20000410000 */
[----:B------:R0:W1:Y:S01]  /*0e40*/  MUFU.EX2 R50, R2 ;  /* 0x0000000200327308 */ /* 0x0000620000000800 */
[----:B------:R-:W-:Y:S01]  /*0e50*/  FMUL.FTZ R98, R19, -1.4426950216293334961 ;  /* 0xbfb8aa3b13627820 */ /* 0x000fe20000410000 */
[----:B------:R-:W-:-:S02]  /*0e60*/  UIMAD.WIDE.U32 UR8, UR32, UR10, UR6 ;  /* 0x0000000a200872a5 */ /* 0x000fc4000f8e0006 */
[----:B------:R-:W3:Y:S02]  /*0e70*/  MUFU.EX2 R40, R40 ;  /* 0x0000002800287308 */ /* 0x000ee40000000800 */
[----:B------:R-:W-:Y:S02]  /*0e80*/  UIMAD UR9, UR32, UR11, UR9 ;  /* 0x0000000b200972a4 */ /* 0x000fe4000f8e0209 */
[----:B------:R4:W3:Y:S01]  /*0e90*/  MUFU.EX2 R103, R3 ;  /* 0x0000000300677308 */ /* 0x0008e20000000800 */
[----:B0-----:R-:W-:Y:S01]  /*0ea0*/  FMUL.FTZ R2, R21, -1.4426950216293334961 ;  /* 0xbfb8aa3b15027820 */ /* 0x001fe20000410000 */
[----:B------:R-:W-:Y:S02]  /*0eb0*/  UIMAD.WIDE.U32 UR8, UR12, UR30, UR8 ;  /* 0x0000001e0c0872a5 */ /* 0x000fe4000f8e0008 */
[----:B------:R0:W0:Y:S01]  /*0ec0*/  MUFU.EX2 R104, R51 ;  /* 0x0000003300687308 */ /* 0x0000220000000800 */
[----:B-1----:R-:W-:Y:S01]  /*0ed0*/  FADD.FTZ R102, R50, 1 ;  /* 0x3f80000032667421 */ /* 0x002fe20000010000 */
[----:B------:R-:W-:-:S02]  /*0ee0*/  UIMAD UR10, UR12, UR31, UR9 ;  /* 0x0000001f0c0a72a4 */ /* 0x000fc4000f8e0209 */
[----:B------:R-:W1:Y:S01]  /*0ef0*/  MUFU.EX2 R41, R41 ;  /* 0x0000002900297308 */ /* 0x000e620000000800 */
[----:B----4-:R-:W-:Y:S01]  /*0f00*/  FMUL.FTZ R3, R22, -1.4426950216293334961 ;  /* 0xbfb8aa3b16037820 */ /* 0x010fe20000410000 */
[----:B---3--:R-:W-:Y:S01]  /*0f10*/  FADD.FTZ R40, R40, 1 ;  /* 0x3f80000028287421 */ /* 0x008fe20000010000 */
[----:B------:R-:W-:Y:S01]  /*0f20*/  ULEA UR9, UP0, UR8, UR34, 0x2 ;  /* 0x0000002208097291 */ /* 0x000fe2000f8010ff */
[----:B------:R-:W3:Y:S01]  /*0f30*/  MUFU.EX2 R42, R42 ;  /* 0x0000002a002a7308 */ /* 0x000ee20000000800 */
[----:B0-----:R-:W-:Y:S01]  /*0f40*/  FMUL.FTZ R51, R23, -1.4426950216293334961 ;  /* 0xbfb8aa3b17337820 */ /* 0x001fe20000410000 */
[----:B------:R-:W-:Y:S01]  /*0f50*/  FADD.FTZ R103, R103, 1 ;  /* 0x3f80000067677421 */ /* 0x000fe20000010000 */
[----:B------:R-:W-:Y:S01]  /*0f60*/  ULEA.HI.X UR8, UR8, UR35, UR10, 0x2, UP0 ;  /* 0x0000002308087291 */ /* 0x000fe200080f140a */
[----:B------:R0:W4:Y:S01]  /*0f70*/  MUFU.EX2 R118, R2 ;  /* 0x0000000200767308 */ /* 0x0001220000000800 */
[----:B------:R-:W-:Y:S01]  /*0f80*/  UISETP.NE.U32.AND UP0, UPT, UR36, URZ, UPT ;  /* 0x000000ff2400728c */ /* 0x000fe2000bf05070 */
[----:B------:R-:W-:-:S02]  /*0f90*/  FADD.FTZ R104, R104, 1 ;  /* 0x3f80000068687421 */ /* 0x000fc40000010000 */
[----:B------:R4:W4:Y:S01]  /*0fa0*/  MUFU.EX2 R128, R3 ;  /* 0x0000000300807308 */ /* 0x0009220000000800 */
[----:B------:R-:W-:Y:S01]  /*0fb0*/  UISETP.NE.AND.EX UP0, UPT, UR37, URZ, UPT, UP0 ;  /* 0x000000ff2500728c */ /* 0x000fe2000bf05300 */
[----:B-1----:R-:W-:Y:S02]  /*0fc0*/  FADD.FTZ R41, R41, 1 ;  /* 0x3f80000029297421 */ /* 0x002fe40000010000 */
[----:B------:R-:W1:Y:S01]  /*0fd0*/  MUFU.EX2 R43, R43 ;  /* 0x0000002b002b7308 */ /* 0x000e620000000800 */
[----:B0-----:R-:W-:Y:S01]  /*0fe0*/  FADD.FTZ R2, R48, 1 ;  /* 0x3f80000030027421 */ /* 0x001fe20000010000 */
[----:B---3--:R-:W-:Y:S02]  /*0ff0*/  FADD.FTZ R42, R42, 1 ;  /* 0x3f8000002a2a7421 */ /* 0x008fe40000010000 */
[----:B------:R-:W0:Y:S01]  /*1000*/  MUFU.EX2 R130, R51 ;  /* 0x0000003300827308 */ /* 0x000e220000000800 */
[----:B----4-:R-:W-:Y:S01]  /*1010*/  FADD.FTZ R3, R49, 1 ;  /* 0x3f80000031037421 */ /* 0x010fe20000010000 */
[----:B------:R-:W-:-:S02]  /*1020*/  FADD.FTZ R118, R118, 1 ;  /* 0x3f80000076767421 */ /* 0x000fc40000010000 */
[----:B------:R3:W-:Y:S01]  /*1030*/  MUFU.EX2 R106, R97 ;  /* 0x00000061006a7308 */ /* 0x0007e20000000800 */
[----:B------:R-:W-:-:S03]  /*1040*/  FADD.FTZ R128, R128, 1 ;  /* 0x3f80000080807421 */ /* 0x000fc60000010000 */
[----:B------:R-:W4:Y:S01]  /*1050*/  MUFU.EX2 R105, R96 ;  /* 0x0000006000697308 */ /* 0x000f220000000800 */
[----:B-1----:R-:W-:-:S03]  /*1060*/  FADD.FTZ R43, R43, 1 ;  /* 0x3f8000002b2b7421 */ /* 0x002fc60000010000 */
[----:B------:R1:W-:Y:S01]  /*1070*/  MUFU.EX2 R111, R99 ;  /* 0x00000063006f7308 */ /* 0x0003e20000000800 */
[----:B0-----:R-:W-:-:S03]  /*1080*/  FADD.FTZ R130, R130, 1 ;  /* 0x3f80000082827421 */ /* 0x001fc60000010000 */
[----:B---3--:R0:W3:Y:S01]  /*1090*/  MUFU.RCP R97, R40 ;  /* 0x0000002800617308 */ /* 0x0080e20000001000 */
[----:B----4-:R-:W-:-:S07]  /*10a0*/  FADD.FTZ R105, R105, 1 ;  /* 0x3f80000069697421 */ /* 0x010fce0000010000 */
[----:B------:R-:W4:Y:S01]  /*10b0*/  MUFU.EX2 R110, R98 ;  /* 0x00000062006e7308 */ /* 0x000f220000000800 */
[--C-:B0----5:R-:W-:Y:S01]  /*10c0*/  FADD.FTZ R40, R39, R124.reuse ;  /* 0x0000007c27287221 */ /* 0x121fe20000010000 */
[--C-:B------:R-:W-:Y:S01]  /*10d0*/  FADD.FTZ R39, R32, R124.reuse ;  /* 0x0000007c20277221 */ /* 0x100fe20000010000 */
[--C-:B------:R-:W-:Y:S01]  /*10e0*/  FADD.FTZ R32, R31, R124.reuse ;  /* 0x0000007c1f207221 */ /* 0x100fe20000010000 */
[----:B------:R0:W-:Y:S01]  /*10f0*/  MUFU.RCP R96, R41 ;  /* 0x0000002900607308 */ /* 0x0001e20000001000 */
[----:B------:R-:W-:Y:S01]  /*1100*/  FADD.FTZ R31, R60, R124 ;  /* 0x0000007c3c1f7221 */ /* 0x000fe20000010000 */
[----:B---3--:R-:W-:-:S06]  /*1110*/  FMUL.FTZ R107, R64, R97 ;  /* 0x00000061406b7220 */ /* 0x008fcc0000410000 */
[----:B-1----:R1:W3:Y:S01]  /*1120*/  MUFU.RCP R99, R42 ;  /* 0x0000002a00637308 */ /* 0x0022e20000001000 */
[--C-:B0-----:R-:W-:Y:S01]  /*1130*/  FADD.FTZ R41, R38, R124.reuse ;  /* 0x0000007c26297221 */ /* 0x101fe20000010000 */
[--C-:B------:R-:W-:Y:S01]  /*1140*/  FADD.FTZ R38, R33, R124.reuse ;  /* 0x0000007c21267221 */ /* 0x100fe20000010000 */
[--C-:B------:R-:W-:Y:S01]  /*1150*/  FADD.FTZ R33, R30, R124.reuse ;  /* 0x0000007c1e217221 */ /* 0x100fe20000010000 */
[----:B------:R-:W-:Y:S01]  /*1160*/  FADD.FTZ R30, R61, R124 ;  /* 0x0000007c3d1e7221 */ /* 0x000fe20000010000 */
[----:B----4-:R-:W-:-:S03]  /*1170*/  FADD.FTZ R110, R110, 1 ;  /* 0x3f8000006e6e7421 */ /* 0x010fc60000010000 */
[----:B------:R0:W4:Y:S01]  /*1180*/  MUFU.RCP R98, R43 ;  /* 0x0000002b00627308 */ /* 0x0001220000001000 */
[--C-:B-1----:R-:W-:Y:S01]  /*1190*/  FADD.FTZ R42, R37, R124.reuse ;  /* 0x0000007c252a7221 */ /* 0x102fe20000010000 */
[--C-:B------:R-:W-:Y:S01]  /*11a0*/  FADD.FTZ R37, R34, R124.reuse ;  /* 0x0000007c22257221 */ /* 0x100fe20000010000 */
[--C-:B------:R-:W-:Y:S01]  /*11b0*/  FADD.FTZ R34, R29, R124.reuse ;  /* 0x0000007c1d227221 */ /* 0x100fe20000010000 */
[----:B------:R-:W-:-:S04]  /*11c0*/  FADD.FTZ R29, R62, R124 ;  /* 0x0000007c3e1d7221 */ /* 0x000fc80000010000 */
[----:B------:R1:W4:Y:S01]  /*11d0*/  MUFU.RCP R100, R3 ;  /* 0x0000000300647308 */ /* 0x0003220000001000 */
[--C-:B0-----:R-:W-:Y:S01]  /*11e0*/  FADD.FTZ R43, R36, R124.reuse ;  /* 0x0000007c242b7221 */ /* 0x101fe20000010000 */
[--C-:B------:R-:W-:Y:S01]  /*11f0*/  FADD.FTZ R36, R35, R124.reuse ;  /* 0x0000007c23247221 */ /* 0x100fe20000010000 */
[----:B---3--:R-:W-:Y:S01]  /*1200*/  FMUL.FTZ R109, R66, R99 ;  /* 0x00000063426d7220 */ /* 0x008fe20000410000 */
[--C-:B------:R-:W-:Y:S01]  /*1210*/  FADD.FTZ R35, R28, R124.reuse ;  /* 0x0000007c1c237221 */ /* 0x100fe20000010000 */
[----:B------:R-:W-:-:S03]  /*1220*/  FADD.FTZ R28, R63, R124 ;  /* 0x0000007c3f1c7221 */ /* 0x000fc60000010000 */
[----:B------:R0:W3:Y:S01]  /*1230*/  MUFU.RCP R101, R2 ;  /* 0x0000000200657308 */ /* 0x0000e20000001000 */
[----:B-1----:R-:W-:Y:S01]  /*1240*/  FADD.FTZ R3, -R97, 1 ;  /* 0x3f80000061037421 */ /* 0x002fe20000010100 */
[----:B----4-:R-:W-:Y:S01]  /*1250*/  FMUL.FTZ R108, R67, R98 ;  /* 0x00000062436c7220 */ /* 0x010fe20000410000 */
[----:B------:R-:W-:Y:S02]  /*1260*/  FADD.FTZ R62, -R98, 1 ;  /* 0x3f800000623e7421 */ /* 0x000fe40000010100 */
[----:B------:R-:W-:Y:S01]  /*1270*/  FFMA.FTZ R61, R64, R3, 1 ;  /* 0x3f800000403d7423 */ /* 0x000fe20000010003 */
[----:B------:R-:W-:Y:S01]  /*1280*/  FADD.FTZ R3, -R99, 1 ;  /* 0x3f80000063037421 */ /* 0x000fe20000010100 */
[----:B------:R-:W-:Y:S01]  /*1290*/  FFMA.FTZ R62, R67, R62, 1 ;  /* 0x3f800000433e7423 */ /* 0x000fe2000001003e */
[----:B------:R1:W-:Y:S01]  /*12a0*/  MUFU.RCP R115, R104 ;  /* 0x0000006800737308 */ /* 0x0003e20000001000 */
[----:B0-----:R-:W-:Y:S01]  /*12b0*/  FADD.FTZ R2, -R96, 1 ;  /* 0x3f80000060027421 */ /* 0x001fe20000010100 */
[----:B------:R-:W-:Y:S01]  /*12c0*/  FFMA.FTZ R63, R66, R3, 1 ;  /* 0x3f800000423f7423 */ /* 0x000fe20000010003 */
[----:B------:R-:W-:-:S02]  /*12d0*/  FMUL.FTZ R3, R56, R107 ;  /* 0x0000006b38037220 */ /* 0x000fc40000410000 */
[----:B------:R-:W-:-:S03]  /*12e0*/  FFMA.FTZ R60, R65, R2, 1 ;  /* 0x3f800000413c7423 */ /* 0x000fc60000010002 */
[----:B------:R0:W-:Y:S01]  /*12f0*/  MUFU.RCP R114, R105 ;  /* 0x0000006900727308 */ /* 0x0001e20000001000 */
[----:B-1----:R-:W-:-:S07]  /*1300*/  FMUL.FTZ R104, R59, R108 ;  /* 0x0000006c3b687220 */ /* 0x002fce0000410000 */
[----:B------:R-:W-:Y:S01]  /*1310*/  MUFU.RCP R112, R103 ;  /* 0x0000006700707308 */ /* 0x000fe20000001000 */
[----:B0-----:R-:W-:-:S07]  /*1320*/  FMUL.FTZ R105, R58, R109 ;  /* 0x0000006d3a697220 */ /* 0x001fce0000410000 */
[----:B------:R-:W0:Y:S08]  /*1330*/  MUFU.RCP R113, R102 ;  /* 0x0000006600717308 */ /* 0x000e300000001000 */
[----:B------:R1:W-:Y:S08]  /*1340*/  MUFU.RCP R116, R110 ;  /* 0x0000006e00747308 */ /* 0x0003f00000001000 */
[----:B------:R-:W-:Y:S01]  /*1350*/  MUFU.RCP R118, R118 ;  /* 0x0000007600767308 */ /* 0x000fe20000001000 */
[----:B-1----:R-:W-:-:S07]  /*1360*/  FMUL.FTZ R110, R25, R100 ;  /* 0x00000064196e7220 */ /* 0x002fce0000410000 */
[----:B------:R-:W-:Y:S08]  /*1370*/  MUFU.RCP R129, R128 ;  /* 0x0000008000817308 */ /* 0x000ff00000001000 */
[----:B------:R-:W-:Y:S01]  /*1380*/  MUFU.RCP R130, R130 ;  /* 0x0000008200827308 */ /* 0x000fe20000001000 */
[----:B------:R-:W-:Y:S04]  /*1390*/  STS.128 [R45], R72 ;  /* 0x000000482d007388 */ /* 0x000fe80000000c00 */
[----:B------:R1:W-:Y:S04]  /*13a0*/  STS.128 [R45+0x200], R68 ;  /* 0x000200442d007388 */ /* 0x0003e80000000c00 */
[----:B--2---:R-:W-:Y:S04]  /*13b0*/  STS.128 [R45+0x400], R52 ;  /* 0x000400342d007388 */ /* 0x004fe80000000c00 */
[----:B------:R-:W-:Y:S01]  /*13c0*/  STS.128 [R45+0x600], R76 ;  /* 0x0006004c2d007388 */ /* 0x000fe20000000c00 */
[----:B------:R-:W-:-:S03]  /*13d0*/  NOP ;  /* 0x0000000000007918 */ /* 0x000fc60000000000 */
[----:B------:R-:W2:Y:S01]  /*13e0*/  LDS.128 R48, [R44] ;  /* 0x000000002c307984 */ /* 0x000ea20000000c00 */
[----:B-1----:R-:W-:Y:S01]  /*13f0*/  FADD.FTZ R68, R106, 1 ;  /* 0x3f8000006a447421 */ /* 0x002fe20000010000 */
[----:B------:R-:W-:Y:S01]  /*1400*/  FMUL.FTZ R106, R65, R96 ;  /* 0x00000060416a7220 */ /* 0x000fe20000410000 */
[----:B---3--:R-:W-:Y:S01]  /*1410*/  FADD.FTZ R69, -R101, 1 ;  /* 0x3f80000065457421 */ /* 0x008fe20000010100 */
[----:B------:R-:W1:Y:S01]  /*1420*/  LDS.128 R52, [R44+0x10] ;  /* 0x000010002c347984 */ /* 0x000e620000000c00 */
[----:B------:R-:W3:Y:S01]  /*1430*/  MUFU.RCP R117, R68 ;  /* 0x0000004400757308 */ /* 0x000ee20000001000 */
[----:B------:R-:W-:Y:S01]  /*1440*/  FMUL.FTZ R2, R57, R106 ;  /* 0x0000006a39027220 */ /* 0x000fe20000410000 */
[----:B------:R-:W-:Y:S01]  /*1450*/  FADD.FTZ R70, R111, 1 ;  /* 0x3f8000006f467421 */ /* 0x000fe20000010000 */
[C---:B------:R-:W-:Y:S01]  /*1460*/  FFMA.FTZ R69, R24.reuse, R69, 1 ;  /* 0x3f80000018457423 */ /* 0x040fe20000010045 */
[----:B------:R-:W-:Y:S01]  /*1470*/  FMUL.FTZ R111, R24, R101 ;  /* 0x00000065186f7220 */ /* 0x000fe20000410000 */
[----:B------:R-:W-:-:S03]  /*1480*/  FADD.FTZ R24, -R100, 1 ;  /* 0x3f80000064187421 */ /* 0x000fc60000010100 */
[----:B------:R4:W3:Y:S01]  /*1490*/  MUFU.RCP R119, R70 ;  /* 0x0000004600777308 */ /* 0x0008e20000001000 */
[----:B------:R-:W-:Y:S01]  /*14a0*/  FFMA.FTZ R24, R25, R24, 1 ;  /* 0x3f80000019187423 */ /* 0x000fe20000010018 */
[----:B0-----:R-:W-:-:S04]  /*14b0*/  FADD.FTZ R25, -R113, 1 ;  /* 0x3f80000071197421 */ /* 0x001fc80000010100 */
[----:B------:R-:W-:Y:S01]  /*14c0*/  FFMA.FTZ R25, R26, R25, 1 ;  /* 0x3f8000001a197423 */ /* 0x000fe20000010019 */
[----:B----4-:R-:W-:-:S04]  /*14d0*/  FADD.FTZ R70, -R112, 1 ;  /* 0x3f80000070467421 */ /* 0x010fc80000010100 */
[----:B------:R-:W-:Y:S01]  /*14e0*/  FFMA.FTZ R70, R27, R70, 1 ;  /* 0x3f8000001b467423 */ /* 0x000fe20000010046 */
[----:B--2---:R-:W-:Y:S01]  /*14f0*/  FMUL.FTZ R56, R56, R48 ;  /* 0x0000003038387220 */ /* 0x004fe20000410000 */
        /* <DEDUP_REMOVED lines=8> */
[----:B------:R-:W0:Y:S01]  /*1580*/  LDS.128 R56, [R44+0x20] ;  /* 0x000020002c387984 */ /* 0x000e220000000c00 */
[----:B------:R-:W-:Y:S01]  /*1590*/  FMUL.FTZ R65, R65, R60 ;  /* 0x0000003c41417220 */ /* 0x000fe20000410000 */
[----:B------:R-:W-:Y:S01]  /*15a0*/  FMUL.FTZ R66, R66, R63 ;  /* 0x0000003f42427220 */ /* 0x000fe20000410000 */
[----:B------:R-:W-:Y:S01]  /*15b0*/  FMUL.FTZ R67, R67, R62 ;  /* 0x0000003e43437220 */ /* 0x000fe20000410000 */
[----:B-1----:R-:W-:Y:S01]  /*15c0*/  FMUL.FTZ R68, R4, R52 ;  /* 0x0000003404447220 */ /* 0x002fe20000410000 */
[----:B------:R-:W1:Y:S01]  /*15d0*/  LDS.128 R60, [R44+0x30] ;  /* 0x000030002c3c7984 */ /* 0x000e620000000c00 */
[----:B------:R-:W-:-:S02]  /*15e0*/  FMUL.FTZ R71, R5, R53 ;  /* 0x0000003505477220 */ /* 0x000fc40000410000 */
[----:B------:R-:W-:Y:S01]  /*15f0*/  FMUL.FTZ R68, R101, R68 ;  /* 0x0000004465447220 */ /* 0x000fe20000410000 */
[----:B------:R-:W-:Y:S01]  /*1600*/  BAR.SYNC.DEFER_BLOCKING 0x0 ;  /* 0x0000000000007b1d */ /* 0x000fe20000010000 */
[----:B------:R-:W-:Y:S02]  /*1610*/  FMUL.FTZ R71, R100, R71 ;  /* 0x0000004764477220 */ /* 0x000fe40000410000 */
[----:B------:R-:W-:Y:S01]  /*1620*/  FMUL.FTZ R72, R68, R69 ;  /* 0x0000004544487220 */ /* 0x000fe20000410000 */
[----:B------:R-:W-:Y:S01]  /*1630*/  FMUL.FTZ R69, R7, R55 ;  /* 0x0000003707457220 */ /* 0x000fe20000410000 */
[----:B------:R-:W-:Y:S01]  /*1640*/  FMUL.FTZ R68, R6, R54 ;  /* 0x0000003606447220 */ /* 0x000fe20000410000 */
[----:B------:R-:W-:Y:S01]  /*1650*/  FMUL.FTZ R73, R71, R24 ;  /* 0x0000001847497220 */ /* 0x000fe20000410000 */
[----:B------:R-:W-:Y:S01]  /*1660*/  FADD.FTZ R24, -R114, 1 ;  /* 0x3f80000072187421 */ /* 0x000fe20000010100 */
[----:B------:R-:W-:Y:S01]  /*1670*/  FMUL.FTZ R69, R112, R69 ;  /* 0x0000004570457220 */ /* 0x000fe20000410000 */
[----:B------:R-:W-:Y:S01]  /*1680*/  FMUL.FTZ R68, R113, R68 ;  /* 0x0000004471447220 */ /* 0x000fe20000410000 */
[----:B------:R-:W-:Y:S01]  /*1690*/  FMUL.FTZ R113, R26, R113 ;  /* 0x000000711a717220 */ /* 0x000fe20000410000 */
[----:B------:R-:W-:Y:S01]  /*16a0*/  FMUL.FTZ R112, R27, R112 ;  /* 0x000000701b707220 */ /* 0x000fe20000410000 */
[----:B------:R-:W-:Y:S01]  /*16b0*/  FMUL.FTZ R75, R69, R70 ;  /* 0x00000046454b7220 */ /* 0x000fe20000410000 */
[----:B---3--:R-:W-:Y:S01]  /*16c0*/  FADD.FTZ R69, -R117, 1 ;  /* 0x3f80000075457421 */ /* 0x008fe20000010100 */
[----:B------:R-:W-:Y:S01]  /*16d0*/  FADD.FTZ R70, -R116, 1 ;  /* 0x3f80000074467421 */ /* 0x000fe20000010100 */
[----:B------:R-:W-:Y:S01]  /*16e0*/  FMUL.FTZ R74, R68, R25 ;  /* 0x00000019444a7220 */ /* 0x000fe20000410000 */
[----:B------:R-:W-:Y:S01]  /*16f0*/  FFMA.FTZ R68, R17, R24, 1 ;  /* 0x3f80000011447423 */ /* 0x000fe20000010018 */
[----:B------:R-:W-:Y:S01]  /*1700*/  FFMA.FTZ R71, R18, R69, 1 ;  /* 0x3f80000012477423 */ /* 0x000fe20000010045 */
[----:B------:R-:W-:Y:S01]  /*1710*/  FFMA.FTZ R76, R19, R70, 1 ;  /* 0x3f800000134c7423 */ /* 0x000fe20000010046 */
[----:B------:R-:W-:Y:S01]  /*1720*/  FADD.FTZ R25, -R115, 1 ;  /* 0x3f80000073197421 */ /* 0x000fe20000010100 */
[----:B------:R-:W-:-:S03]  /*1730*/  FMUL.FTZ R7, R7, R112 ;  /* 0x0000007007077220 */ /* 0x000fc60000410000 */
[----:B------:R-:W-:Y:S01]  /*1740*/  FFMA.FTZ R25, R16, R25, 1 ;  /* 0x3f80000010197423 */ /* 0x000fe20000010019 */
[----:B------:R-:W-:Y:S04]  /*1750*/  STS.128 [R44], R64 ;  /* 0x000000402c007388 */ /* 0x000fe80000000c00 */
[----:B------:R-:W-:Y:S01]  /*1760*/  STS.128 [R44+0x10], R72 ;  /* 0x000010482c007388 */ /* 0x000fe20000000c00 */
[----:B0-----:R-:W-:Y:S01]  /*1770*/  FMUL.FTZ R24, R8, R56 ;  /* 0x0000003808187220 */ /* 0x001fe20000410000 */
        /* <DEDUP_REMOVED lines=10> */
[----:B------:R-:W-:Y:S01]  /*1820*/  FADD.FTZ R24, -R118, 1 ;  /* 0x3f80000076187421 */ /* 0x000fe20000010100 */
[----:B------:R-:W-:Y:S01]  /*1830*/  FADD.FTZ R69, -R129, 1 ;  /* 0x3f80000081457421 */ /* 0x000fe20000010100 */
[----:B------:R-:W-:Y:S01]  /*1840*/  FADD.FTZ R70, -R130, 1 ;  /* 0x3f80000082467421 */ /* 0x000fe20000010100 */
[----:B------:R-:W-:Y:S01]  /*1850*/  FMUL.FTZ R99, R77, R76 ;  /* 0x0000004c4d637220 */ /* 0x000fe20000410000 */
[----:B------:R-:W-:Y:S01]  /*1860*/  FFMA.FTZ R68, R21, R24, 1 ;  /* 0x3f80000015447423 */ /* 0x000fe20000010018 */
[----:B------:R-:W-:Y:S01]  /*1870*/  FFMA.FTZ R71, R22, R69, 1 ;  /* 0x3f80000016477423 */ /* 0x000fe20000010045 */
[----:B------:R-:W-:Y:S01]  /*1880*/  FFMA.FTZ R76, R23, R70, 1 ;  /* 0x3f800000174c7423 */ /* 0x000fe20000010046 */
[----:B------:R-:W-:Y:S01]  /*1890*/  FADD.FTZ R25, -R119, 1 ;  /* 0x3f80000077197421 */ /* 0x000fe20000010100 */
[----:B-1----:R-:W-:Y:S01]  /*18a0*/  FMUL.FTZ R24, R12, R60 ;  /* 0x0000003c0c187220 */ /* 0x002fe20000410000 */
        /* <DEDUP_REMOVED lines=12> */
[----:B------:R0:W-:Y:S01]  /*1970*/  STS.128 [R44+0x20], R96 ;  /* 0x000020602c007388 */ /* 0x0001e20000000c00 */
[----:B------:R-:W-:Y:S01]  /*1980*/  FMUL.FTZ R115, R16, R115 ;  /* 0x0000007310737220 */ /* 0x000fe20000410000 */
[----:B------:R-:W-:Y:S01]  /*1990*/  FMUL.FTZ R116, R19, R116 ;  /* 0x0000007413747220 */ /* 0x000fe20000410000 */
[----:B------:R-:W-:Y:S01]  /*19a0*/  FMUL.FTZ R114, R17, R114 ;  /* 0x0000007211727220 */ /* 0x000fe20000410000 */
[----:B------:R1:W-:Y:S01]  /*19b0*/  STS.128 [R44+0x30], R100 ;  /* 0x000030642c007388 */ /* 0x0003e20000000c00 */
[----:B------:R-:W-:-:S03]  /*19c0*/  NOP ;  /* 0x0000000000007918 */ /* 0x000fc60000000000 */
[----:B------:R-:W2:Y:S01]  /*19d0*/  LDS.128 R68, [R45] ;  /* 0x000000002d447984 */ /* 0x000ea20000000c00 */
[----:B------:R-:W-:Y:S01]  /*19e0*/  FMUL.FTZ R17, R8, R115 ;  /* 0x0000007308117220 */ /* 0x000fe20000410000 */
[----:B------:R-:W-:Y:S01]  /*19f0*/  FMUL.FTZ R130, R23, R130 ;  /* 0x0000008217827220 */ /* 0x000fe20000410000 */
[----:B------:R-:W-:Y:S01]  /*1a00*/  FMUL.FTZ R117, R18, R117 ;  /* 0x0000007512757220 */ /* 0x000fe20000410000 */
[----:B------:R-:W3:Y:S01]  /*1a10*/  LDS.128 R76, [R45+0x200] ;  /* 0x000200002d4c7984 */ /* 0x000ee20000000c00 */
[----:B0-----:R-:W-:Y:S01]  /*1a20*/  FMUL.FTZ R97, R4, R111 ;  /* 0x0000006f04617220 */ /* 0x001fe20000410000 */
[----:B------:R-:W-:Y:S01]  /*1a30*/  FMUL.FTZ R96, R5, R110 ;  /* 0x0000006e05607220 */ /* 0x000fe20000410000 */
[----:B------:R-:W-:Y:S01]  /*1a40*/  MOV R4, UR9 ;  /* 0x0000000900047c02 */ /* 0x000fe20008000f00 */
[----:B------:R-:W0:Y:S01]  /*1a50*/  LDS.128 R64, [R45+0x400] ;  /* 0x000400002d407984 */ /* 0x000e220000000c00 */
[----:B------:R-:W-:Y:S01]  /*1a60*/  MOV R5, UR8 ;  /* 0x0000000800057c02 */ /* 0x000fe20008000f00 */
[----:B------:R-:W-:Y:S01]  /*1a70*/  FMUL.FTZ R99, R6, R113 ;  /* 0x0000007106637220 */ /* 0x000fe20000410000 */
[----:B------:R-:W-:Y:S01]  /*1a80*/  FFMA.FTZ R6, R92, R3, R127 ;  /* 0x000000035c067223 */ /* 0x000fe2000001007f */
[----:B------:R-:W4:Y:S01]  /*1a90*/  LDS.128 R24, [R45+0x600] ;  /* 0x000600002d187984 */ /* 0x000f220000000c00 */
[----:B------:R-:W-:Y:S01]  /*1aa0*/  FMUL.FTZ R119, R20, R119 ;  /* 0x0000007714777220 */ /* 0x000fe20000410000 */
[----:B------:R-:W-:-:S04]  /*1ab0*/  IMAD.WIDE.U32 R4, R0, 0x10, R4 ;  /* 0x0000001000047825 */ /* 0x000fc800078e0004 */
[----:B------:R-:W-:Y:S01]  /*1ac0*/  FFMA.FTZ R19, R93, R2, R6 ;  /* 0x000000025d137223 */ /* 0x000fe20000010006 */
[----:B------:R-:W-:Y:S01]  /*1ad0*/  FMUL.FTZ R118, R21, R118 ;  /* 0x0000007615767220 */ /* 0x000fe20000410000 */
[----:B------:R-:W-:Y:S01]  /*1ae0*/  FMUL.FTZ R129, R22, R129 ;  /* 0x0000008116817220 */ /* 0x000fe20000410000 */
[----:B------:R-:W-:Y:S01]  /*1af0*/  FMUL.FTZ R6, R15, R130 ;  /* 0x000000820f067220 */ /* 0x000fe20000410000 */
[----:B------:R-:W-:Y:S01]  /*1b00*/  FFMA.FTZ R8, R94, R105, R19 ;  /* 0x000000695e087223 */ /* 0x000fe20000010013 */
[----:B------:R-:W-:Y:S01]  /*1b10*/  FMUL.FTZ R9, R9, R114 ;  /* 0x0000007209097220 */ /* 0x000fe20000410000 */
[----:B-1----:R-:W-:Y:S01]  /*1b20*/  FMUL.FTZ R101, R10, R117 ;  /* 0x000000750a657220 */ /* 0x002fe20000410000 */
[----:B------:R-:W-:Y:S01]  /*1b30*/  FMUL.FTZ R11, R11, R116 ;  /* 0x000000740b0b7220 */ /* 0x000fe20000410000 */
[----:B------:R-:W-:Y:S01]  /*1b40*/  FMUL.FTZ R103, R12, R119 ;  /* 0x000000770c677220 */ /* 0x000fe20000410000 */
[----:B------:R-:W-:Y:S01]  /*1b50*/  FMUL.FTZ R13, R13, R118 ;  /* 0x000000760d0d7220 */ /* 0x000fe20000410000 */
[----:B------:R-:W-:Y:S01]  /*1b60*/  FMUL.FTZ R131, R14, R129 ;  /* 0x000000810e837220 */ /* 0x000fe20000410000 */
[----:B------:R-:W-:Y:S01]  /*1b70*/  FFMA.FTZ R15, R95, R104, R8 ;  /* 0x000000685f0f7223 */ /* 0x000fe20000010008 */
[----:B--2---:R1:W-:Y:S04]  /*1b80*/  STG.E.128 desc[UR28][R4.64], R68 ;  /* 0x0000004404007986 */ /* 0x0043e8000c101d1c */
[----:B---3--:R1:W-:Y:S04]  /*1b90*/  STG.E.128 desc[UR28][R4.64+0x200], R76 ;  /* 0x0002004c04007986 */ /* 0x0083e8000c101d1c */
[----:B0-----:R1:W-:Y:S04]  /*1ba0*/  STG.E.128 desc[UR28][R4.64+0x400], R64 ;  /* 0x0004004004007986 */ /* 0x0013e8000c101d1c */
[----:B----4-:R1:W-:Y:S01]  /*1bb0*/  STG.E.128 desc[UR28][R4.64+0x600], R24 ;  /* 0x0006001804007986 */ /* 0x0103e2000c101d1c */
[----:B------:R-:W-:Y:S05]  /*1bc0*/  BRA.U !UP0, `(.L_x_3231) ;  /* 0x0000000108a47547 */ /* 0x000fea000b800000 */
[----:B------:R-:W-:Y:S01]  /*1bd0*/  BAR.SYNC.DEFER_BLOCKING 0x0 ;  /* 0x0000000000007b1d */ /* 0x000fe20000010000 */
[----:B------:R-:W-:Y:S01]  /*1be0*/  FMUL.FTZ R48, R48, R107 ;  /* 0x0000006b30307220 */ /* 0x000fe20000410000 */
[----:B------:R-:W-:Y:S01]  /*1bf0*/  FMUL.FTZ R49, R49, R106 ;  /* 0x0000006a31317220 */ /* 0x000fe20000410000 */
[----:B------:R-:W-:Y:S01]  /*1c00*/  FMUL.FTZ R50, R50, R109 ;  /* 0x0000006d32327220 */ /* 0x000fe20000410000 */
[----:B------:R-:W-:Y:S01]  /*1c10*/  FMUL.FTZ R51, R51, R108 ;  /* 0x0000006c33337220 */ /* 0x000fe20000410000 */
[----:B------:R-:W-:Y:S01]  /*1c20*/  FMUL.FTZ R52, R52, R111 ;  /* 0x0000006f34347220 */ /* 0x000fe20000410000 */
[----:B------:R-:W0:Y:S01]  /*1c30*/  LDCU.128 UR8, c[0x0][0x430] ;  /* 0x00008600ff0877ac */ /* 0x000e220008000c00 */
        /* <DEDUP_REMOVED lines=11> */
[----:B------:R-:W-:Y:S01]  /*1cf0*/  STS.128 [R44], R48 ;  /* 0x000000302c007388 */ /* 0x000fe20000000c00 */
[----:B0-----:R-:W-:-:S03]  /*1d00*/  UIMAD.WIDE.U32 UR30, UR32, UR8, UR6 ;  /* 0x00000008201e72a5 */ /* 0x001fc6000f8e0006 */
[----:B------:R-:W-:Y:S01]  /*1d10*/  STS.128 [R44+0x10], R52 ;  /* 0x000010342c007388 */ /* 0x000fe20000000c00 */
[----:B------:R-:W-:-:S03]  /*1d20*/  UIMAD UR9, UR32, UR9, UR31 ;  /* 0x00000009200972a4 */ /* 0x000fc6000f8e021f */
[----:B------:R-:W-:Y:S01]  /*1d30*/  STS.128 [R44+0x20], R56 ;  /* 0x000020382c007388 */ /* 0x000fe20000000c00 */
[----:B------:R-:W-:Y:S02]  /*1d40*/  UMOV UR8, UR30 ;  /* 0x0000001e00087c82 */ /* 0x000fe40008000000 */
[----:B------:R-:W-:Y:S01]  /*1d50*/  UIMAD.WIDE.U32 UR8, UR12, UR10, UR8 ;  /* 0x0000000a0c0872a5 */ /* 0x000fe2000f8e0008 */
[----:B------:R-:W-:Y:S01]  /*1d60*/  STS.128 [R44+0x30], R60 ;  /* 0x0000303c2c007388 */ /* 0x000fe20000000c00 */
[----:B------:R-:W-:-:S03]  /*1d70*/  NOP ;  /* 0x0000000000007918 */ /* 0x000fc60000000000 */
[----:B------:R-:W0:Y:S01]  /*1d80*/  LDS.128 R20, [R45] ;  /* 0x000000002d147984 */ /* 0x000e220000000c00 */
[----:B------:R-:W-:Y:S02]  /*1d90*/  UIMAD UR11, UR12, UR11, UR9 ;  /* 0x0000000b0c0b72a4 */ /* 0x000fe4000f8e0209 */
[----:B------:R-:W-:Y:S01]  /*1da0*/  ULEA UR9, UP0, UR8, UR36, 0x2 ;  /* 0x0000002408097291 */ /* 0x000fe2000f8010ff */
[----:B-1----:R-:W1:Y:S03]  /*1db0*/  LDS.128 R24, [R45+0x200] ;  /* 0x000200002d187984 */ /* 0x002e660000000c00 */
[----:B------:R-:W-:Y:S01]  /*1dc0*/  ULEA.HI.X UR8, UR8, UR37, UR11, 0x2, UP0 ;  /* 0x0000002508087291 */ /* 0x000fe200080f140b */
[----:B------:R-:W2:Y:S01]  /*1dd0*/  LDS.128 R64, [R45+0x400] ;  /* 0x000400002d407984 */ /* 0x000ea20000000c00 */
[----:B------:R-:W-:-:S03]  /*1de0*/  MOV R4, UR9 ;  /* 0x0000000900047c02 */ /* 0x000fc60008000f00 */
[----:B------:R-:W3:Y:S01]  /*1df0*/  LDS.128 R68, [R45+0x600] ;  /* 0x000600002d447984 */ /* 0x000ee20000000c00 */
[----:B------:R-:W-:-:S03]  /*1e00*/  MOV R5, UR8 ;  /* 0x0000000800057c02 */ /* 0x000fc60008000f00 */
[----:B------:R-:W-:-:S05]  /*1e10*/  IMAD.WIDE.U32 R4, R0, 0x10, R4 ;  /* 0x0000001000047825 */ /* 0x000fca00078e0004 */
[----:B0-----:R0:W-:Y:S04]  /*1e20*/  STG.E.128 desc[UR28][R4.64], R20 ;  /* 0x0000001404007986 */ /* 0x0011e8000c101d1c */
[----:B-1----:R0:W-:Y:S04]  /*1e30*/  STG.E.128 desc[UR28][R4.64+0x200], R24 ;  /* 0x0002001804007986 */ /* 0x0021e8000c101d1c */
[----:B--2---:R0:W-:Y:S04]  /*1e40*/  STG.E.128 desc[UR28][R4.64+0x400], R64 ;  /* 0x0004004004007986 */ /* 0x0041e8000c101d1c */
[----:B---3--:R0:W-:Y:S02]  /*1e50*/  STG.E.128 desc[UR28][R4.64+0x600], R68 ;  /* 0x0006004404007986 */ /* 0x0081e4000c101d1c */
.L_x_3231:
[----:B------:R-:W-:Y:S01]  /*1e60*/  FFMA.FTZ R0, R88, R97, R15 ;  /* 0x0000006158007223 */ /* 0x000fe2000001000f */
[----:B------:R-:W2:Y:S01]  /*1e70*/  LDCU UR8, c[0x0][0x38c] ;  /* 0x00007180ff0877ac */ /* 0x000ea20008000800 */
[----:B-1----:R-:W-:Y:S02]  /*1e80*/  CS2R R76, SRZ ;  /* 0x00000000004c7805 */ /* 0x002fe4000001ff00 */
[----:B------:R-:W-:Y:S01]  /*1e90*/  CS2R R74, SRZ ;  /* 0x00000000004a7805 */ /* 0x000fe2000001ff00 */
[----:B0-----:R-:W-:Y:S01]  /*1ea0*/  FFMA.FTZ R5, R89, R96, R0 ;  /* 0x0000006059057223 */ /* 0x001fe20000010000 */
        /* <DEDUP_REMOVED lines=8> */
[-C--:B------:R-:W-:Y:S01]  /*1f30*/  FMUL.FTZ R60, R3, R126.reuse ;  /* 0x0000007e033c7220 */ /* 0x080fe20000410000 */
[-C--:B------:R-:W-:Y:S01]  /*1f40*/  FMUL.FTZ R61, R2, R126.reuse ;  /* 0x0000007e023d7220 */ /* 0x080fe20000410000 */
[-C--:B------:R-:W-:Y:S01]  /*1f50*/  FMUL.FTZ R62, R105, R126.reuse ;  /* 0x0000007e693e7220 */ /* 0x080fe20000410000 */
[----:B------:R-:W-:Y:S01]  /*1f60*/  FFMA.FTZ R0, R84, R17, R5 ;  /* 0x0000001154007223 */ /* 0x000fe20000010005 */
[-C--:B------:R-:W-:Y:S01]  /*1f70*/  FMUL.FTZ R63, R104, R126.reuse ;  /* 0x0000007e683f7220 */ /* 0x080fe20000410000 */
[-C--:B------:R-:W-:Y:S01]  /*1f80*/  FMUL.FTZ R56, R97, R126.reuse ;  /* 0x0000007e61387220 */ /* 0x080fe20000410000 */
[----:B--2---:R-:W-:Y:S01]  /*1f90*/  UISETP.GE.AND UP0, UPT, UR8, 0x1, UPT ;  /* 0x000000010800788c */ /* 0x004fe2000bf06270 */
[----:B------:R-:W-:Y:S01]  /*1fa0*/  FFMA.FTZ R5, R85, R9, R0 ;  /* 0x0000000955057223 */ /* 0x000fe20000010000 */
[-C--:B------:R-:W-:Y:S01]  /*1fb0*/  FMUL.FTZ R57, R96, R126.reuse ;  /* 0x0000007e60397220 */ /* 0x080fe20000410000 */
[-C--:B------:R-:W-:Y:S01]  /*1fc0*/  FMUL.FTZ R58, R99, R126.reuse ;  /* 0x0000007e633a7220 */ /* 0x080fe20000410000 */
[-C--:B------:R-:W-:Y:S01]  /*1fd0*/  FMUL.FTZ R59, R7, R126.reuse ;  /* 0x0000007e073b7220 */ /* 0x080fe20000410000 */
        /* <DEDUP_REMOVED lines=10> */
[----:B------:R-:W-:-:S02]  /*2080*/  FMUL.FTZ R51, R6, R126 ;  /* 0x0000007e06337220 */ /* 0x000fc40000410000 */
[----:B------:R-:W-:-:S04]  /*2090*/  FFMA.FTZ R5, R81, R13, R0 ;  /* 0x0000000d51057223 */ /* 0x000fc80000010000 */
[----:B------:R-:W-:-:S04]  /*20a0*/  FFMA.FTZ R0, R82, R131, R5 ;  /* 0x0000008352007223 */ /* 0x000fc80000010005 */
[----:B------:R-:W-:Y:S01]  /*20b0*/  FFMA.FTZ R127, R83, R6, R0 ;  /* 0x00000006537f7223 */ /* 0x000fe20000010000 */
[----:B------:R-:W-:Y:S06]  /*20c0*/  BAR.SYNC.DEFER_BLOCKING 0x0 ;  /* 0x0000000000007b1d */ /* 0x000fec0000010000 */
[----:B------:R-:W-:Y:S05]  /*20d0*/  BRA.U !UP0, `(.L_x_3232) ;  /* 0x0000006108c87547 */ /* 0x000fea000b800000 */
[----:B------:R-:W-:Y:S01]  /*20e0*/  UISETP.NE.AND UP0, UPT, UR22, 0x1, UPT ;  /* 0x000000011600788c */ /* 0x000fe2000bf05270 */
[----:B------:R-:W-:Y:S01]  /*20f0*/  FADD.FTZ R20, R17, R17 ;  /* 0x0000001111147221 */ /* 0x000fe20000010000 */
[----:B------:R-:W-:Y:S01]  /*2100*/  FADD.FTZ R15, R13, R13 ;  /* 0x0000000d0d0f7221 */ /* 0x000fe20000010000 */
[----:B------:R-:W-:Y:S02]  /*2110*/  HFMA2 R77, -RZ, RZ, 0, 0 ;  /* 0x00000000ff4d7431 */ /* 0x000fe400000001ff */
[----:B------:R-:W-:Y:S01]  /*2120*/  FADD.FTZ R0, R3, R3 ;  /* 0x0000000303007221 */ /* 0x000fe20000010000 */
[----:B------:R-:W-:Y:S01]  /*2130*/  FADD.FTZ R27, R2, R2 ;  /* 0x00000002021b7221 */ /* 0x000fe20000010000 */
[----:B------:R-:W-:Y:S01]  /*2140*/  PLOP3.LUT P1, PT, PT, PT, UP0, 0x80, 0x8 ;  /* 0x000000000008781c */ /* 0x000fe20003f2f008 */
        /* <DEDUP_REMOVED lines=31> */
.L_x_3266:
        /* <DEDUP_REMOVED lines=9> */
[----:B--2---:R-:W-:Y:S02]  /*23d0*/  UIMAD.WIDE.U32 UR30, UR8, UR34, URZ ;  /* 0x00000022081e72a5 */ /* 0x004fe4000f8e00ff */
[----:B---3--:R-:W-:Y:S02]  /*23e0*/  UIMAD.WIDE.U32 UR10, UR8, UR36, URZ ;  /* 0x00000024080a72a5 */ /* 0x008fe4000f8e00ff */
        /* <DEDUP_REMOVED lines=17> */
[----:B------:R-:W-:Y:S01]  /*2500*/  ULOP3.LUT UR9, UR9, 0x100, URZ, 0xc0, !UPT ;  /* 0x0000010009097892 */ /* 0x000fe2000f8ec0ff */
[----:B----4-:R-:W-:-:S02]  /*2510*/  R2UR UR30, R101 ;  /* 0x00000000651e72ca */ /* 0x010fc400000e0000 */
[----:B------:R-:W-:-:S11]  /*2520*/  R2UR UR11, R100 ;  /* 0x00000000640b72ca */ /* 0x000fd600000e0000 */
[----:B------:R-:W-:Y:S01]  /*2530*/  FMUL.FTZ R101, R43, UR30 ;  /* 0x0000001e2b657c20 */ /* 0x000fe20008410000 */
[----:B------:R-:W-:-:S03]  /*2540*/  FMUL.FTZ R100, R29, UR30 ;  /* 0x0000001e1d647c20 */ /* 0x000fc60008410000 */
[----:B------:R-:W-:Y:S01]  /*2550*/  FMUL.RZ R102, R101, 0.15915493667125701904 ;  /* 0x3e22f98365667820 */ /* 0x000fe2000040c000 */
[----:B------:R-:W-:Y:S01]  /*2560*/  FMUL.FTZ R101, R42, UR30 ;  /* 0x0000001e2a657c20 */ /* 0x000fe20008410000 */
[----:B------:R-:W-:Y:S01]  /*2570*/  FMUL.RZ R109, R100, 0.15915493667125701904 ;  /* 0x3e22f983646d7820 */ /* 0x000fe2000040c000 */
[----:B------:R-:W-:Y:S01]  /*2580*/  FMUL.FTZ R100, R28, UR30 ;  /* 0x0000001e1c647c20 */ /* 0x000fe20008410000 */
[----:B------:R-:W-:Y:S01]  /*2590*/  MUFU.SIN R117, R102 ;  /* 0x0000006600757308 */ /* 0x000fe20000000400 */
[----:B------:R-:W-:Y:S01]  /*25a0*/  FMUL.RZ R104, R101, 0.15915493667125701904 ;  /* 0x3e22f98365687820 */ /* 0x000fe2000040c000 */
[----:B------:R-:W-:Y:S01]  /*25b0*/  FMUL.FTZ R101, R41, UR30 ;  /* 0x0000001e29657c20 */ /* 0x000fe20008410000 */
[----:B------:R-:W-:-:S03]  /*25c0*/  FMUL.RZ R131, R100, 0.15915493667125701904 ;  /* 0x3e22f98364837820 */ /* 0x000fc6000040c000 */
[----:B------:R-:W-:Y:S01]  /*25d0*/  FMUL.RZ R105, R101, 0.15915493667125701904 ;  /* 0x3e22f98365697820 */ /* 0x000fe2000040c000 */
[----:B------:R-:W-:Y:S01]  /*25e0*/  FMUL.FTZ R101, R40, UR30 ;  /* 0x0000001e28657c20 */ /* 0x000fe20008410000 */
[----:B------:R3:W-:Y:S03]  /*25f0*/  MUFU.COS R103, R102 ;  /* 0x0000006600677308 */ /* 0x0007e60000000000 */
[----:B------:R-:W-:Y:S01]  /*2600*/  FMUL.RZ R107, R101, 0.15915493667125701904 ;  /* 0x3e22f983656b7820 */ /* 0x000fe2000040c000 */
[----:B------:R-:W-:-:S04]  /*2610*/  FMUL.FTZ R101, R39, UR30 ;  /* 0x0000001e27657c20 */ /* 0x000fc80008410000 */
[----:B------:R-:W-:Y:S01]  /*2620*/  MUFU.SIN R159, R104 ;  /* 0x00000068009f7308 */ /* 0x000fe20000000400 */
[----:B---3--:R-:W-:Y:S01]  /*2630*/  FMUL.RZ R102, R101, 0.15915493667125701904 ;  /* 0x3e22f98365667820 */ /* 0x008fe2000040c000 */
[----:B------:R-:W-:-:S06]  /*2640*/  FMUL.FTZ R101, R38, UR30 ;  /* 0x0000001e26657c20 */ /* 0x000fcc0008410000 */
[----:B------:R3:W4:Y:S08]  /*2650*/  MUFU.COS R161, R104 ;  /* 0x0000006800a17308 */ /* 0x0007300000000000 */
[----:B------:R-:W-:Y:S01]  /*2660*/  MUFU.SIN R156, R105 ;  /* 0x00000069009c7308 */ /* 0x000fe20000000400 */
[----:B---3--:R-:W-:Y:S01]  /*2670*/  FMUL.RZ R104, R101, 0.15915493667125701904 ;  /* 0x3e22f98365687820 */ /* 0x008fe2000040c000 */
[----:B------:R-:W-:-:S06]  /*2680*/  FMUL.FTZ R101, R37, UR30 ;  /* 0x0000001e25657c20 */ /* 0x000fcc0008410000 */
[----:B-1----:R3:W-:Y:S08]  /*2690*/  MUFU.COS R106, R105 ;  /* 0x00000069006a7308 */ /* 0x0027f00000000000 */
        /* <DEDUP_REMOVED lines=22> */
[----:B------:R-:W-:-:S06]  /*2800*/  FMUL.FTZ R101, R31, UR30 ;  /* 0x0000001e1f657c20 */ /* 0x000fcc0008410000 */
[----:B------:R3:W-:Y:S08]  /*2810*/  MUFU.COS R143, R104 ;  /* 0x00000068008f7308 */ /* 0x0007f00000000000 */
[----:B------:R-:W-:Y:S01]  /*2820*/  MUFU.SIN R113, R102 ;  /* 0x0000006600717308 */ /* 0x000fe20000000400 */
[----:B---3--:R-:W-:-:S05]  /*2830*/  MOV R104, UR11 ;  /* 0x0000000b00687c02 */ /* 0x008fca0008000f00 */
[----:B------:R-:W-:Y:S02]  /*2840*/  FMUL.FTZ R100, R104, 1.4426950216293334961 ;  /* 0x3fb8aa3b68647820 */ /* 0x000fe40000410000 */
[----:B------:R3:W0:Y:S02]  /*2850*/  MUFU.COS R145, R102 ;  /* 0x0000006600917308 */ /* 0x0006240000000000 */
[----:B------:R-:W-:-:S06]  /*2860*/  FMUL.FTZ R104, R42, R100 ;  /* 0x000000642a687220 */ /* 0x000fcc0000410000 */
[----:B------:R-:W4:Y:S01]  /*2870*/  MUFU.EX2 R104, R104 ;  /* 0x0000006800687308 */ /* 0x000f220000000800 */
[----:B---3--:R-:W-:Y:S01]  /*2880*/  FMUL.RZ R102, R101, 0.15915493667125701904 ;  /* 0x3e22f98365667820 */ /* 0x008fe2000040c000 */
[----:B------:R-:W-:Y:S02]  /*2890*/  FMUL.FTZ R101, R30, UR30 ;  /* 0x0000001e1e657c20 */ /* 0x000fe40008410000 */
[----:B------:R-:W-:Y:S02]  /*28a0*/  MUFU.SIN R140, R105 ;  /* 0x00000069008c7308 */ /* 0x000fe40000000400 */
[----:B------:R-:W-:-:S06]  /*28b0*/  FMUL.RZ R101, R101, 0.15915493667125701904 ;  /* 0x3e22f98365657820 */ /* 0x000fcc000040c000 */
[----:B------:R-:W-:Y:S01]  /*28c0*/  MUFU.SIN R119, R102 ;  /* 0x0000006600777308 */ /* 0x000fe20000000400 */
[C---:B----4-:R-:W-:Y:S01]  /*28d0*/  FMUL.FTZ R161, R104.reuse, R161 ;  /* 0x000000a168a17220 */ /* 0x050fe20000410000 */
[----:B------:R-:W-:Y:S01]  /*28e0*/  FMUL.FTZ R159, R104, R159 ;  /* 0x0000009f689f7220 */ /* 0x000fe20000410000 */
[----:B------:R-:W-:-:S05]  /*28f0*/  FMUL.FTZ R104, R34, R100 ;  /* 0x0000006422687220 */ /* 0x000fca0000410000 */
[----:B------:R2:W-:Y:S08]  /*2900*/  MUFU.COS R137, R102 ;  /* 0x0000006600897308 */ /* 0x0005f00000000000 */
[----:B------:R-:W-:Y:S01]  /*2910*/  MUFU.SIN R129, R101 ;  /* 0x0000006500817308 */ /* 0x000fe20000000400 */
[----:B--2---:R-:W-:-:S04]  /*2920*/  FMUL.FTZ R102, R96, R99 ;  /* 0x0000006360667220 */ /* 0x004fc80000410000 */
[----:B------:R-:W-:-:S03]  /*2930*/  FFMA.FTZ R102, R97, R98, R102 ;  /* 0x0000006261667223 */ /* 0x000fc60000010066 */
[----:B------:R2:W-:Y:S01]  /*2940*/  MUFU.COS R133, R101 ;  /* 0x0000006500857308 */ /* 0x0005e20000000000 */
[-C--:B------:R-:W-:Y:S01]  /*2950*/  FMUL.FTZ R175, R0, -R102.reuse ;  /* 0x8000006600af7220 */ /* 0x080fe20000410000 */
[-C--:B------:R-:W-:Y:S01]  /*2960*/  FMUL.FTZ R176, R27, -R102.reuse ;  /* 0x800000661bb07220 */ /* 0x080fe20000410000 */
[-C--:B------:R-:W-:Y:S01]  /*2970*/  FMUL.FTZ R177, R26, -R102.reuse ;  /* 0x800000661ab17220 */ /* 0x080fe20000410000 */
[-C--:B------:R-:W-:Y:S01]  /*2980*/  FMUL.FTZ R178, R25, -R102.reuse ;  /* 0x8000006619b27220 */ /* 0x080fe20000410000 */
[-C--:B------:R-:W-:Y:S01]  /*2990*/  FMUL.FTZ R179, R24, -R102.reuse ;  /* 0x8000006618b37220 */ /* 0x080fe20000410000 */
[-C--:B------:R-:W-:Y:S01]  /*29a0*/  FMUL.FTZ R180, R23, -R102.reuse ;  /* 0x8000006617b47220 */ /* 0x080fe20000410000 */
[----:B------:R-:W-:Y:S01]  /*29b0*/  FMUL.FTZ R181, R22, -R102 ;  /* 0x8000006616b57220 */ /* 0x000fe20000410000 */
[----:B------:R3:W4:Y:S01]  /*29c0*/  MUFU.COS R116, R105 ;  /* 0x0000006900747308 */ /* 0x0007220000000000 */
[----:B--2---:R-:W-:Y:S01]  /*29d0*/  FMUL.FTZ R101, R97, R99 ;  /* 0x0000006361657220 */ /* 0x004fe20000410000 */
[-C--:B------:R-:W-:Y:S01]  /*29e0*/  FMUL.FTZ R99, R38, R100.reuse ;  /* 0x0000006426637220 */ /* 0x080fe20000410000 */
[----:B------:R-:W-:Y:S01]  /*29f0*/  FMUL.FTZ R97, R36, R100 ;  /* 0x0000006424617220 */ /* 0x000fe20000410000 */
[----:B------:R-:W-:Y:S01]  /*2a00*/  FMUL.FTZ R182, R21, -R102 ;  /* 0x8000006615b67220 */ /* 0x000fe20000410000 */
[----:B------:R-:W-:Y:S01]  /*2a10*/  FFMA.FTZ R101, R96, R98, -R101 ;  /* 0x0000006260657223 */ /* 0x000fe20000010865 */
[-C--:B------:R-:W-:Y:S01]  /*2a20*/  FMUL.FTZ R98, R35, R100.reuse ;  /* 0x0000006423627220 */ /* 0x080fe20000410000 */
[-C--:B------:R-:W-:Y:S01]  /*2a30*/  FMUL.FTZ R96, R37, R100.reuse ;  /* 0x0000006425607220 */ /* 0x080fe20000410000 */
[----:B------:R-:W5:Y:S01]  /*2a40*/  MUFU.EX2 R99, R99 ;  /* 0x0000006300637308 */ /* 0x000f620000000800 */
[----:B---3--:R-:W-:Y:S01]  /*2a50*/  FMUL.FTZ R105, R41, R100 ;  /* 0x0000006429697220 */ /* 0x008fe20000410000 */
[-C--:B------:R-:W-:Y:S01]  /*2a60*/  FMUL.FTZ R191, R0, R101.reuse ;  /* 0x0000006500bf7220 */ /* 0x080fe20000410000 */
[-C--:B------:R-:W-:Y:S01]  /*2a70*/  FMUL.FTZ R158, R27, R101.reuse ;  /* 0x000000651b9e7220 */ /* 0x080fe20000410000 */
[----:B------:R-:W1:Y:S01]  /*2a80*/  MUFU.EX2 R97, R97 ;  /* 0x0000006100617308 */ /* 0x000e620000000800 */
[-C--:B------:R-:W-:Y:S01]  /*2a90*/  FMUL.FTZ R160, R26, R101.reuse ;  /* 0x000000651aa07220 */ /* 0x080fe20000410000 */
[-C--:B------:R-:W-:Y:S01]  /*2aa0*/  FMUL.FTZ R162, R25, R101.reuse ;  /* 0x0000006519a27220 */ /* 0x080fe20000410000 */
[-C--:B------:R-:W-:Y:S01]  /*2ab0*/  FMUL.FTZ R164, R23, R101.reuse ;  /* 0x0000006517a47220 */ /* 0x080fe20000410000 */
[----:B------:R-:W2:Y:S01]  /*2ac0*/  MUFU.EX2 R105, R105 ;  /* 0x0000006900697308 */ /* 0x000ea20000000800 */
[-C--:B------:R-:W-:Y:S01]  /*2ad0*/  FMUL.FTZ R165, R22, R101.reuse ;  /* 0x0000006516a57220 */ /* 0x080fe20000410000 */
[-C--:B------:R-:W-:Y:S01]  /*2ae0*/  FMUL.FTZ R166, R21, R101.reuse ;  /* 0x0000006515a67220 */ /* 0x080fe20000410000 */
[-C--:B------:R-:W-:Y:S01]  /*2af0*/  FMUL.FTZ R167, R20, R101.reuse ;  /* 0x0000006514a77220 */ /* 0x080fe20000410000 */
[----:B------:R-:W0:Y:S01]  /*2b00*/  MUFU.EX2 R98, R98 ;  /* 0x0000006200627308 */ /* 0x000e220000000800 */
[-C--:B------:R-:W-:Y:S01]  /*2b10*/  FMUL.FTZ R168, R19, R101.reuse ;  /* 0x0000006513a87220 */ /* 0x080fe20000410000 */
[C---:B-----5:R-:W-:Y:S01]  /*2b20*/  FMUL.FTZ R151, R99.reuse, R112 ;  /* 0x0000007063977220 */ /* 0x060fe20000410000 */
[----:B------:R-:W-:Y:S01]  /*2b30*/  FMUL.FTZ R150, R99, R150 ;  /* 0x0000009663967220 */ /* 0x000fe20000410000 */
[----:B------:R-:W-:Y:S01]  /*2b40*/  FMUL.FTZ R99, R33, R100 ;  /* 0x0000006421637220 */ /* 0x000fe20000410000 */
[----:B------:R-:W3:Y:S01]  /*2b50*/  MUFU.EX2 R104, R104 ;  /* 0x0000006800687308 */ /* 0x000ee20000000800 */
[C---:B-1----:R-:W-:Y:S01]  /*2b60*/  FMUL.FTZ R147, R97.reuse, R114 ;  /* 0x0000007261937220 */ /* 0x042fe20000410000 */
[----:B------:R-:W-:Y:S01]  /*2b70*/  FMUL.FTZ R146, R97, R146 ;  /* 0x0000009261927220 */ /* 0x000fe20000410000 */
[----:B------:R-:W-:Y:S01]  /*2b80*/  FMUL.FTZ R97, R32, R100 ;  /* 0x0000006420617220 */ /* 0x000fe20000410000 */
[----:B------:R-:W-:Y:S01]  /*2b90*/  MUFU.SIN R138, R107 ;  /* 0x0000006b008a7308 */ /* 0x000fe20000000400 */
[C---:B--2---:R-:W-:Y:S01]  /*2ba0*/  FMUL.FTZ R157, R105.reuse, R106 ;  /* 0x0000006a699d7220 */ /* 0x044fe20000410000 */
[----:B------:R-:W-:Y:S01]  /*2bb0*/  FMUL.FTZ R156, R105, R156 ;  /* 0x0000009c699c7220 */ /* 0x000fe20000410000 */
[-C--:B------:R-:W-:Y:S01]  /*2bc0*/  FMUL.FTZ R105, R29, R100.reuse ;  /* 0x000000641d697220 */ /* 0x080fe20000410000 */
[----:B------:R-:W-:Y:S01]  /*2bd0*/  FMUL.FTZ R169, R18, R101 ;  /* 0x0000006512a97220 */ /* 0x000fe20000410000 */
[C---:B0-----:R-:W-:Y:S01]  /*2be0*/  FMUL.FTZ R145, R98.reuse, R145 ;  /* 0x0000009162917220 */ /* 0x041fe20000410000 */
[----:B------:R-:W-:Y:S01]  /*2bf0*/  FMUL.FTZ R144, R98, R113 ;  /* 0x0000007162907220 */ /* 0x000fe20000410000 */
[-C--:B------:R-:W-:Y:S01]  /*2c00*/  FMUL.FTZ R98, R31, R100.reuse ;  /* 0x000000641f627220 */ /* 0x080fe20000410000 */
[----:B------:R0:W1:Y:S01]  /*2c10*/  MUFU.COS R118, R107 ;  /* 0x0000006b00767308 */ /* 0x0000620000000000 */
[----:B------:R-:W-:Y:S01]  /*2c20*/  FMUL.FTZ R170, R17, R101 ;  /* 0x0000006511aa7220 */ /* 0x000fe20000410000 */
[C---:B---3--:R-:W-:Y:S01]  /*2c30*/  FMUL.FTZ R143, R104.reuse, R143 ;  /* 0x0000008f688f7220 */ /* 0x048fe20000410000 */
[----:B------:R-:W-:Y:S01]  /*2c40*/  FMUL.FTZ R142, R104, R115 ;  /* 0x00000073688e7220 */ /* 0x000fe20000410000 */
[-C--:B------:R-:W-:Y:S01]  /*2c50*/  FMUL.FTZ R104, R30, R100.reuse ;  /* 0x000000641e687220 */ /* 0x080fe20000410000 */
[-C--:B------:R-:W-:Y:S01]  /*2c60*/  FMUL.FTZ R171, R16, R101.reuse ;  /* 0x0000006510ab7220 */ /* 0x080fe20000410000 */
[-C--:B------:R-:W-:Y:S01]  /*2c70*/  FMUL.FTZ R172, R15, R101.reuse ;  /* 0x000000650fac7220 */ /* 0x080fe20000410000 */
[-C--:B------:R-:W-:Y:S01]  /*2c80*/  FMUL.FTZ R173, R14, R101.reuse ;  /* 0x000000650ead7220 */ /* 0x080fe20000410000 */
[----:B------:R-:W4:Y:S01]  /*2c90*/  MUFU.EX2 R99, R99 ;  /* 0x0000006300637308 */ /* 0x000f220000000800 */
[----:B0-----:R-:W-:Y:S01]  /*2ca0*/  FMUL.FTZ R107, R40, R100 ;  /* 0x00000064286b7220 */ /* 0x001fe20000410000 */
[----:B------:R-:W-:Y:S01]  /*2cb0*/  FMUL.FTZ R174, R13, R101 ;  /* 0x000000650dae7220 */ /* 0x000fe20000410000 */
[-C--:B------:R-:W-:Y:S01]  /*2cc0*/  FMUL.FTZ R183, R20, -R102.reuse ;  /* 0x8000006614b77220 */ /* 0x080fe20000410000 */
[----:B------:R0:W2:Y:S01]  /*2cd0*/  MUFU.EX2 R148, R96 ;  /* 0x0000006000947308 */ /* 0x0000a20000000800 */
[-C--:B------:R-:W-:Y:S01]  /*2ce0*/  FMUL.FTZ R184, R19, -R102.reuse ;  /* 0x8000006613b87220 */ /* 0x080fe20000410000 */
[-C--:B------:R-:W-:Y:S01]  /*2cf0*/  FMUL.FTZ R185, R18, -R102.reuse ;  /* 0x8000006612b97220 */ /* 0x080fe20000410000 */
[-C--:B------:R-:W-:Y:S01]  /*2d00*/  FMUL.FTZ R186, R17, -R102.reuse ;  /* 0x8000006611ba7220 */ /* 0x080fe20000410000 */
[----:B------:R-:W1:Y:S01]  /*2d10*/  MUFU.EX2 R97, R97 ;  /* 0x0000006100617308 */ /* 0x000e620000000800 */
[-C--:B------:R-:W-:Y:S01]  /*2d20*/  FMUL.FTZ R187, R16, -R102.reuse ;  /* 0x8000006610bb7220 */ /* 0x080fe20000410000 */
[-C--:B------:R-:W-:Y:S01]  /*2d30*/  FMUL.FTZ R188, R15, -R102.reuse ;  /* 0x800000660fbc7220 */ /* 0x080fe20000410000 */
[----:B------:R-:W-:Y:S01]  /*2d40*/  FMUL.FTZ R189, R14, -R102 ;  /* 0x800000660ebd7220 */ /* 0x000fe20000410000 */
[----:B------:R-:W-:Y:S01]  /*2d50*/  MUFU.SIN R130, R109 ;  /* 0x0000006d00827308 */ /* 0x000fe20000000400 */
[----:B0-----:R-:W-:Y:S01]  /*2d60*/  FMUL.FTZ R96, R43, R100 ;  /* 0x000000642b607220 */ /* 0x001fe20000410000 */
[C---:B----4-:R-:W-:Y:S01]  /*2d70*/  FMUL.FTZ R141, R99.reuse, R116 ;  /* 0x00000074638d7220 */ /* 0x050fe20000410000 */
[----:B------:R-:W-:Y:S01]  /*2d80*/  FMUL.FTZ R140, R99, R140 ;  /* 0x0000008c638c7220 */ /* 0x000fe20000410000 */
[----:B------:R-:W-:Y:S01]  /*2d90*/  MOV R99, UR9 ;  /* 0x0000000900637c02 */ /* 0x000fe20008000f00 */
[----:B------:R-:W-:Y:S01]  /*2da0*/  UMOV UR9, 0x400 ;  /* 0x0000040000097882 */ /* 0x000fe20000000000 */
[C---:B--2---:R-:W-:Y:S01]  /*2db0*/  FMUL.FTZ R149, R148.reuse, R149 ;  /* 0x0000009594957220 */ /* 0x044fe20000410000 */
[----:B------:R-:W-:Y:S01]  /*2dc0*/  ULEA UR10, UR10, UR9, 0x18 ;  /* 0x000000090a0a7291 */ /* 0x000fe2000f8ec0ff */
[----:B------:R0:W2:Y:S01]  /*2dd0*/  MUFU.COS R128, R109 ;  /* 0x0000006d00807308 */ /* 0x0000a20000000000 */
[----:B------:R-:W-:Y:S01]  /*2de0*/  FMUL.FTZ R148, R148, R111 ;  /* 0x0000006f94947220 */ /* 0x000fe20000410000 */
[C---:B-1----:R-:W-:Y:S01]  /*2df0*/  FMUL.FTZ R139, R97.reuse, R118 ;  /* 0x00000076618b7220 */ /* 0x042fe20000410000 */
[----:B------:R-:W-:Y:S01]  /*2e00*/  FMUL.FTZ R138, R97, R138 ;  /* 0x0000008a618a7220 */ /* 0x000fe20000410000 */
[----:B------:R-:W-:Y:S01]  /*2e10*/  IADD3 R97, PT, PT, R99, UR8, RZ ;  /* 0x0000000863617c10 */ /* 0x000fe2000fffe0ff */
[----:B------:R-:W-:Y:S01]  /*2e20*/  FMUL.FTZ R190, R13, -R102 ;  /* 0x800000660dbe7220 */ /* 0x000fe20000410000 */
[----:B------:R-:W-:-:S02]  /*2e30*/  @P0 IADD3 R97, PT, PT, R123, 0x200, RZ ;  /* 0x000002007b610810 */ /* 0x000fc40007ffe0ff */
[----:B------:R-:W1:Y:S01]  /*2e40*/  MUFU.EX2 R96, R96 ;  /* 0x0000006000607308 */ /* 0x000e620000000800 */
[-C--:B0-----:R-:W-:Y:S01]  /*2e50*/  FMUL.FTZ R109, R39, R100.reuse ;  /* 0x00000064276d7220 */ /* 0x081fe20000410000 */
[----:B------:R-:W-:Y:S01]  /*2e60*/  FMUL.FTZ R100, R28, R100 ;  /* 0x000000641c647220 */ /* 0x000fe20000410000 */
[----:B------:R-:W-:Y:S01]  /*2e70*/  LEA R97, R97, UR10, 0x3 ;  /* 0x0000000a61617c11 */ /* 0x000fe2000f8e18ff */
[----:B------:R-:W0:Y:S08]  /*2e80*/  MUFU.COS R163, R131 ;  /* 0x0000008300a37308 */ /* 0x000e300000000000 */
[----:B------:R2:W3:Y:S01]  /*2e90*/  MUFU.SIN R135, R131 ;  /* 0x0000008300877308 */ /* 0x0004e20000000400 */
[C---:B-1----:R-:W-:Y:S01]  /*2ea0*/  FMUL.FTZ R116, R96.reuse, R103 ;  /* 0x0000006760747220 */ /* 0x042fe20000410000 */
[----:B------:R-:W-:-:S06]  /*2eb0*/  FMUL.FTZ R117, R96, R117 ;  /* 0x0000007560757220 */ /* 0x000fcc0000410000 */
[----:B------:R-:W1:Y:S01]  /*2ec0*/  MUFU.EX2 R104, R104 ;  /* 0x0000006800687308 */ /* 0x000e620000000800 */
[----:B------:R4:W-:Y:S03]  /*2ed0*/  STS.64 [R97+0x3590], R116 ;  /* 0x0035907461007388 */ /* 0x0009e60000000a00 */
[----:B------:R-:W2:Y:S04]  /*2ee0*/  MUFU.EX2 R105, R105 ;  /* 0x0000006900697308 */ /* 0x000ea80000000800 */
[----:B------:R-:W0:Y:S04]  /*2ef0*/  MUFU.EX2 R100, R100 ;  /* 0x0000006400647308 */ /* 0x000e280000000800 */
[----:B------:R-:W5:Y:S01]  /*2f00*/  MUFU.EX2 R107, R107 ;  /* 0x0000006b006b7308 */ /* 0x000f620000000800 */
[C---:B-1----:R-:W-:Y:S01]  /*2f10*/  FMUL.FTZ R132, R104.reuse, R129 ;  /* 0x0000008168847220 */ /* 0x042fe20000410000 */
[----:B------:R-:W-:-:S02]  /*2f20*/  FMUL.FTZ R133, R104, R133 ;  /* 0x0000008568857220 */ /* 0x000fc40000410000 */
[----:B------:R-:W1:Y:S01]  /*2f30*/  MUFU.EX2 R109, R109 ;  /* 0x0000006d006d7308 */ /* 0x000e620000000800 */
[C---:B--2---:R-:W-:Y:S01]  /*2f40*/  FMUL.FTZ R131, R105.reuse, R128 ;  /* 0x0000008069837220 */ /* 0x044fe20000410000 */
[----:B------:R-:W-:Y:S02]  /*2f50*/  FMUL.FTZ R130, R105, R130 ;  /* 0x0000008269827220 */ /* 0x000fe40000410000 */
[----:B------:R-:W2:Y:S01]  /*2f60*/  MUFU.EX2 R98, R98 ;  /* 0x0000006200627308 */ /* 0x000ea20000000800 */
[C---:B0-----:R-:W-:Y:S01]  /*2f70*/  FMUL.FTZ R129, R100.reuse, R163 ;  /* 0x000000a364817220 */ /* 0x041fe20000410000 */
[----:B---3--:R-:W-:Y:S01]  /*2f80*/  FMUL.FTZ R128, R100, R135 ;  /* 0x0000008764807220 */ /* 0x008fe20000410000 */
[----:B------:R-:W-:Y:S01]  /*2f90*/  FMUL.FTZ R163, R24, R101 ;  /* 0x0000006518a37220 */ /* 0x000fe20000410000 */
[C---:B-----5:R-:W-:Y:S01]  /*2fa0*/  FMUL.FTZ R155, R107.reuse, R108 ;  /* 0x0000006c6b9b7220 */ /* 0x060fe20000410000 */
[----:B------:R-:W-:Y:S01]  /*2fb0*/  FMUL.FTZ R154, R107, R154 ;  /* 0x0000009a6b9a7220 */ /* 0x000fe20000410000 */
[C---:B-1----:R-:W-:Y:S01]  /*2fc0*/  FMUL.FTZ R153, R109.reuse, R110 ;  /* 0x0000006e6d997220 */ /* 0x042fe20000410000 */
[----:B------:R-:W-:Y:S01]  /*2fd0*/  FMUL.FTZ R152, R109, R152 ;  /* 0x000000986d987220 */ /* 0x000fe20000410000 */
[C---:B--2---:R-:W-:Y:S01]  /*2fe0*/  FMUL.FTZ R137, R98.reuse, R137 ;  /* 0x0000008962897220 */ /* 0x044fe20000410000 */
[----:B------:R-:W-:Y:S01]  /*2ff0*/  FMUL.FTZ R136, R98, R119 ;  /* 0x0000007762887220 */ /* 0x000fe20000410000 */
[----:B------:R-:W-:Y:S06]  /*3000*/  BAR.SYNC.DEFER_BLOCKING 0x0 ;  /* 0x0000000000007b1d */ /* 0x000fec0000010000 */
[----:B----4-:R-:W-:Y:S05]  /*3010*/  @P2 BRA `(.L_x_3234) ;  /* 0x0000000000282947 */ /* 0x010fea0003800000 */
        /* <DEDUP_REMOVED lines=10> */
.L_x_3234:
[----:B------:R-:W-:-:S06]  /*30c0*/  LEA R134, R123, UR10, 0x3 ;  /* 0x0000000a7b867c11 */ /* 0x000fcc000f8e18ff */
[----:B------:R-:W0:Y:S02]  /*30d0*/  LDS.64 R134, [R134+0x4598] ;  /* 0x0045980086867984 */ /* 0x000e240000000a00 */
.L_x_3235:
[----:B------:R-:W-:Y:S05]  /*30e0*/  BSYNC.RECONVERGENT B0 ;  /* 0x0000000000007941 */ /* 0x000fea0003800200 */
.L_x_3233:
[----:B------:R-:W2:Y:S01]  /*30f0*/  @P1 LDC R97, c[0x0][0x38c] ;  /* 0x0000e300ff611b82 */ /* 0x000ea20000000800 */
[----:B------:R-:W-:Y:S01]  /*3100*/  MOV R96, UR22 ;  /* 0x0000001600607c02 */ /* 0x000fe20008000f00 */
[----:B------:R-:W-:Y:S01]  /*3110*/  HFMA2 R99, -RZ, RZ, 0, 9.5367431640625e-07 ;  /* 0x00000010ff637431 */ /* 0x000fe200000001ff */
[----:B------:R-:W-:Y:S02]  /*3120*/  MOV R112, 0x3f800000 ;  /* 0x3f80000000707802 */ /* 0x000fe40000000f00 */
[----:B------:R-:W-:Y:S02]  /*3130*/  CS2R R114, SRZ ;  /* 0x0000000000727805 */ /* 0x000fe4000001ff00 */
[----:B------:R-:W-:Y:S01]  /*3140*/  @P1 IADD3 R96, PT, PT, R96, -0x2, RZ ;  /* 0xfffffffe60601810 */ /* 0x000fe20007ffe0ff */
[----:B------:R-:W-:Y:S01]  /*3150*/  FMUL.FTZ R98, R12, R159 ;  /* 0x0000009f0c627220 */ /* 0x000fe20000410000 */
[----:B------:R-:W-:-:S03]  /*3160*/  HFMA2 R113, -RZ, RZ, 0, 0 ;  /* 0x00000000ff717431 */ /* 0x000fc600000001ff */
[----:B------:R-:W-:Y:S01]  /*3170*/  FFMA.FTZ R98, RZ, R161, R98 ;  /* 0x000000a1ff627223 */ /* 0x000fe20000010062 */
[----:B--2---:R-:W-:-:S04]  /*3180*/  @P1 IMAD R96, R96, R97, UR8 ;  /* 0x0000000860601e24 */ /* 0x004fc8000f8e0261 */
[----:B------:R-:W-:-:S04]  /*3190*/  @P1 IMAD.WIDE R96, R96, R99, UR4 ;  /* 0x0000000460601e25 */ /* 0x000fc8000f8e0263 */
[----:B------:R-:W-:-:S04]  /*31a0*/  FMUL.FTZ R99, RZ, R159 ;  /* 0x0000009fff637220 */ /* 0x000fc80000410000 */
[----:B------:R-:W-:Y:S01]  /*31b0*/  FFMA.FTZ R100, R12, R161, -R99 ;  /* 0x000000a10c647223 */ /* 0x000fe20000010863 */
[----:B------:R-:W-:Y:S01]  /*31c0*/  FADD.FTZ R98, RZ, R98 ;  /* 0x00000062ff627221 */ /* 0x000fe20000010000 */
[----:B------:R2:W5:Y:S01]  /*31d0*/  @P1 LDG.E.128 R112, desc[UR28][R96.64] ;  /* 0x0000001c60701981 */ /* 0x000562000c1e1d00 */
[----:B------:R-:W-:Y:S01]  /*31e0*/  ISETP.GT.U32.AND P2, PT, R123, 0x1f, PT ;  /* 0x0000001f7b00780c */ /* 0x000fe20003f44070 */
[----:B------:R-:W-:Y:S01]  /*31f0*/  FADD.FTZ R100, R11, R100 ;  /* 0x000000640b647221 */ /* 0x000fe20000010000 */
[----:B------:R-:W-:-:S03]  /*3200*/  FMUL.FTZ R99, R156, R98 ;  /* 0x000000629c637220 */ /* 0x000fc60000410000 */
[-C--:B------:R-:W-:Y:S01]  /*3210*/  FMUL.FTZ R102, R156, R100.reuse ;  /* 0x000000649c667220 */ /* 0x080fe20000410000 */
[----:B------:R-:W-:-:S03]  /*3220*/  FFMA.FTZ R99, R157, R100, -R99 ;  /* 0x000000649d637223 */ /* 0x000fc60000010863 */
[----:B------:R-:W-:Y:S01]  /*3230*/  FFMA.FTZ R102, R157, R98, R102 ;  /* 0x000000629d667223 */ /* 0x000fe20000010066 */
[----:B------:R-:W-:-:S03]  /*3240*/  FADD.FTZ R99, R10, R99 ;  /* 0x000000630a637221 */ /* 0x000fc60000010000 */
[----:B------:R-:W-:Y:S01]  /*3250*/  FADD.FTZ R102, RZ, R102 ;  /* 0x00000066ff667221 */ /* 0x000fe20000010000 */
[----:B--2---:R-:W-:-:S03]  /*3260*/  FMUL.FTZ R97, R154, R99 ;  /* 0x000000639a617220 */ /* 0x004fc60000410000 */
[-C--:B------:R-:W-:Y:S01]  /*3270*/  FMUL.FTZ R96, R154, R102.reuse ;  /* 0x000000669a607220 */ /* 0x080fe20000410000 */
[----:B------:R-:W-:-:S03]  /*3280*/  FFMA.FTZ R97, R155, R102, R97 ;  /* 0x000000669b617223 */ /* 0x000fc60000010061 */
[----:B------:R-:W-:Y:S01]  /*3290*/  FFMA.FTZ R96, R155, R99, -R96 ;  /* 0x000000639b607223 */ /* 0x000fe20000010860 */
[----:B------:R-:W-:-:S03]  /*32a0*/  FADD.FTZ R97, RZ, R97 ;  /* 0x00000061ff617221 */ /* 0x000fc60000010000 */
[----:B------:R-:W-:Y:S01]  /*32b0*/  FADD.FTZ R96, R9, R96 ;  /* 0x0000006009607221 */ /* 0x000fe20000010000 */
[----:B------:R-:W-:-:S03]  /*32c0*/  FMUL.FTZ R99, R152, R97 ;  /* 0x0000006198637220 */ /* 0x000fc60000410000 */
        /* <DEDUP_REMOVED lines=9> */
[----:B------:R-:W-:Y:S01]  /*3360*/  FADD.FTZ R99, RZ, R97 ;  /* 0x00000061ff637221 */ /* 0x000fe20000010000 */
[-C--:B------:R-:W-:Y:S02]  /*3370*/  FMUL.FTZ R97, R117, R159.reuse ;  /* 0x0000009f75617220 */ /* 0x080fe40000410000 */
[----:B------:R-:W-:Y:S01]  /*3380*/  FADD.FTZ R98, R7, R96 ;  /* 0x0000006007627221 */ /* 0x000fe20000010000 */
[----:B------:R-:W-:Y:S01]  /*3390*/  FMUL.FTZ R96, R116, R159 ;  /* 0x0000009f74607220 */ /* 0x000fe20000410000 */
[----:B------:R-:W-:Y:S01]  /*33a0*/  FMUL.FTZ R101, R148, R99 ;  /* 0x0000006394657220 */ /* 0x000fe20000410000 */
[-C--:B------:R-:W-:Y:S01]  /*33b0*/  FFMA.FTZ R97, R116, R161.reuse, -R97 ;  /* 0x000000a174617223 */ /* 0x080fe20000010861 */
[-C--:B------:R-:W-:Y:S01]  /*33c0*/  FMUL.FTZ R100, R148, R98.reuse ;  /* 0x0000006294647220 */ /* 0x080fe20000410000 */
[----:B------:R-:W-:Y:S01]  /*33d0*/  FFMA.FTZ R96, R117, R161, R96 ;  /* 0x000000a175607223 */ /* 0x000fe20000010060 */
[----:B------:R-:W-:-:S02]  /*33e0*/  FFMA.FTZ R101, R149, R98, -R101 ;  /* 0x0000006295657223 */ /* 0x000fc40000010865 */
[----:B------:R-:W-:Y:S01]  /*33f0*/  FFMA.FTZ R99, R149, R99, R100 ;  /* 0x0000006395637223 */ /* 0x000fe20000010064 */
[CC--:B------:R-:W-:Y:S01]  /*3400*/  FMUL.FTZ R100, R156.reuse, R97.reuse ;  /* 0x000000619c647220 */ /* 0x0c0fe20000410000 */
[-C--:B------:R-:W-:Y:S01]  /*3410*/  FMUL.FTZ R98, R156, R96.reuse ;  /* 0x000000609c627220 */ /* 0x080fe20000410000 */
[----:B------:R-:W-:Y:S01]  /*3420*/  FADD.FTZ R101, R6, R101 ;  /* 0x0000006506657221 */ /* 0x000fe20000010000 */
[----:B------:R-:W-:Y:S01]  /*3430*/  FADD.FTZ R99, RZ, R99 ;  /* 0x00000063ff637221 */ /* 0x000fe20000010000 */
[C---:B------:R-:W-:Y:S01]  /*3440*/  FFMA.FTZ R100, R157.reuse, R96, R100 ;  /* 0x000000609d647223 */ /* 0x040fe20000010064 */
[----:B------:R-:W-:Y:S01]  /*3450*/  FFMA.FTZ R98, R157, R97, -R98 ;  /* 0x000000619d627223 */ /* 0x000fe20000010862 */
[C---:B------:R-:W-:Y:S01]  /*3460*/  FMUL.FTZ R104, R146.reuse, R101 ;  /* 0x0000006592687220 */ /* 0x040fe20000410000 */
[-C--:B------:R-:W-:Y:S01]  /*3470*/  FMUL.FTZ R102, R146, R99.reuse ;  /* 0x0000006392667220 */ /* 0x080fe20000410000 */
[C---:B------:R-:W-:Y:S01]  /*3480*/  FMUL.FTZ R96, R154.reuse, R100 ;  /* 0x000000649a607220 */ /* 0x040fe20000410000 */
[-C--:B------:R-:W-:Y:S01]  /*3490*/  FMUL.FTZ R97, R154, R98.reuse ;  /* 0x000000629a617220 */ /* 0x080fe20000410000 */
[C---:B------:R-:W-:Y:S01]  /*34a0*/  FFMA.FTZ R104, R147.reuse, R99, R104 ;  /* 0x0000006393687223 */ /* 0x040fe20000010068 */
[----:B------:R-:W-:Y:S01]  /*34b0*/  FFMA.FTZ R102, R147, R101, -R102 ;  /* 0x0000006593667223 */ /* 0x000fe20000010866 */
[C---:B------:R-:W-:Y:S01]  /*34c0*/  FFMA.FTZ R96, R155.reuse, R98, -R96 ;  /* 0x000000629b607223 */ /* 0x040fe20000010860 */
[----:B------:R-:W-:Y:S01]  /*34d0*/  FFMA.FTZ R97, R155, R100, R97 ;  /* 0x000000649b617223 */ /* 0x000fe20000010061 */
[----:B------:R-:W-:Y:S01]  /*34e0*/  FADD.FTZ R104, RZ, R104 ;  /* 0x00000068ff687221 */ /* 0x000fe20000010000 */
[----:B------:R-:W-:Y:S01]  /*34f0*/  FADD.FTZ R102, R5, R102 ;  /* 0x0000006605667221 */ /* 0x000fe20000010000 */
[C---:B------:R-:W-:Y:S01]  /*3500*/  FMUL.FTZ R98, R152.reuse, R96 ;  /* 0x0000006098627220 */ /* 0x040fe20000410000 */
[-C--:B------:R-:W-:Y:S01]  /*3510*/  FMUL.FTZ R99, R152, R97.reuse ;  /* 0x0000006198637220 */ /* 0x080fe20000410000 */
[C---:B------:R-:W-:Y:S01]  /*3520*/  FMUL.FTZ R101, R144.reuse, R104 ;  /* 0x0000006890657220 */ /* 0x040fe20000410000 */
[----:B------:R-:W-:Y:S01]  /*3530*/  FMUL.FTZ R100, R144, R102 ;  /* 0x0000006690647220 */ /* 0x000fe20000410000 */
[C---:B------:R-:W-:Y:S01]  /*3540*/  FFMA.FTZ R98, R153.reuse, R97, R98 ;  /* 0x0000006199627223 */ /* 0x040fe20000010062 */
[----:B------:R-:W-:Y:S01]  /*3550*/  FFMA.FTZ R99, R153, R96, -R99 ;  /* 0x0000006099637223 */ /* 0x000fe20000010863 */
[C---:B------:R-:W-:Y:S01]  /*3560*/  FFMA.FTZ R101, R145.reuse, R102, -R101 ;  /* 0x0000006691657223 */ /* 0x040fe20000010865 */
[----:B------:R-:W-:Y:S01]  /*3570*/  FFMA.FTZ R100, R145, R104, R100 ;  /* 0x0000006891647223 */ /* 0x000fe20000010064 */
[CC--:B------:R-:W-:Y:S01]  /*3580*/  FMUL.FTZ R96, R150.reuse, R98.reuse ;  /* 0x0000006296607220 */ /* 0x0c0fe20000410000 */
[-C--:B------:R-:W-:Y:S01]  /*3590*/  FMUL.FTZ R97, R150, R99.reuse ;  /* 0x0000006396617220 */ /* 0x080fe20000410000 */
[----:B------:R-:W-:Y:S01]  /*35a0*/  FADD.FTZ R101, R4, R101 ;  /* 0x0000006504657221 */ /* 0x000fe20000010000 */
[----:B------:R-:W-:Y:S01]  /*35b0*/  FADD.FTZ R100, RZ, R100 ;  /* 0x00000064ff647221 */ /* 0x000fe20000010000 */
[C---:B------:R-:W-:Y:S01]  /*35c0*/  FFMA.FTZ R96, R151.reuse, R99, -R96 ;  /* 0x0000006397607223 */ /* 0x040fe20000010860 */
[----:B------:R-:W-:Y:S01]  /*35d0*/  FFMA.FTZ R97, R151, R98, R97 ;  /* 0x0000006297617223 */ /* 0x000fe20000010061 */
        /* <DEDUP_REMOVED lines=8> */
[----:B------:R-:W-:Y:S01]  /*3660*/  FADD.FTZ R103, RZ, R103 ;  /* 0x00000067ff677221 */ /* 0x000fe20000010000 */
[----:B------:R-:W-:Y:S01]  /*3670*/  FADD.FTZ R102, R3, R102 ;  /* 0x0000006603667221 */ /* 0x000fe20000010000 */
        /* <DEDUP_REMOVED lines=8> */
[CC--:B------:R-:W-:Y:S01]  /*3700*/  FMUL.FTZ R98, R144.reuse, R96.reuse ;  /* 0x0000006090627220 */ /* 0x0c0fe20000410000 */
[----:B------:R-:W-:Y:S01]  /*3710*/  FMUL.FTZ R99, R144, R97 ;  /* 0x0000006190637220 */ /* 0x000fe20000410000 */
[----:B------:R-:W-:Y:S01]  /*3720*/  FFMA.FTZ R101, R86, R33, R101 ;  /* 0x0000002156657223 */ /* 0x000fe20000010065 */
[----:B------:R-:W-:Y:S01]  /*3730*/  FADD.FTZ R100, RZ, R100 ;  /* 0x00000064ff647221 */ /* 0x000fe20000010000 */
[C---:B------:R-:W-:Y:S01]  /*3740*/  FFMA.FTZ R98, R145.reuse, R97, R98 ;  /* 0x0000006191627223 */ /* 0x040fe20000010062 */
[----:B------:R-:W-:Y:S01]  /*3750*/  FFMA.FTZ R99, R145, R96, -R99 ;  /* 0x0000006091637223 */ /* 0x000fe20000010863 */
[C---:B------:R-:W-:Y:S01]  /*3760*/  FMUL.FTZ R103, R138.reuse, R101 ;  /* 0x000000658a677220 */ /* 0x040fe20000410000 */
[----:B------:R-:W-:Y:S01]  /*3770*/  FMUL.FTZ R102, R138, R100 ;  /* 0x000000648a667220 */ /* 0x000fe20000410000 */
[C---:B------:R-:W-:Y:S01]  /*3780*/  FMUL.FTZ R96, R142.reuse, R98 ;  /* 0x000000628e607220 */ /* 0x040fe20000410000 */
[----:B------:R-:W-:Y:S01]  /*3790*/  FMUL.FTZ R97, R142, R99 ;  /* 0x000000638e617220 */ /* 0x000fe20000410000 */
[C---:B------:R-:W-:Y:S01]  /*37a0*/  FFMA.FTZ R103, R139.reuse, R100, R103 ;  /* 0x000000648b677223 */ /* 0x040fe20000010067 */
[----:B------:R-:W-:Y:S01]  /*37b0*/  FFMA.FTZ R101, R139, R101, -R102 ;  /* 0x000000658b657223 */ /* 0x000fe20000010866 */
[C---:B------:R-:W-:Y:S01]  /*37c0*/  FFMA.FTZ R96, R143.reuse, R99, -R96 ;  /* 0x000000638f607223 */ /* 0x040fe20000010860 */
[----:B------:R-:W-:Y:S01]  /*37d0*/  FFMA.FTZ R97, R143, R98, R97 ;  /* 0x000000628f617223 */ /* 0x000fe20000010061 */
[----:B------:R-:W-:Y:S01]  /*37e0*/  FADD.FTZ R103, RZ, R103 ;  /* 0x00000067ff677221 */ /* 0x000fe20000010000 */
[----:B------:R-:W-:Y:S01]  /*37f0*/  FADD.FTZ R101, R2, R101 ;  /* 0x0000006502657221 */ /* 0x000fe20000010000 */
[CC--:B------:R-:W-:Y:S01]  /*3800*/  FMUL.FTZ R98, R140.reuse, R96.reuse ;  /* 0x000000608c627220 */ /* 0x0c0fe20000410000 */
[----:B------:R-:W-:Y:S01]  /*3810*/  FMUL.FTZ R99, R140, R97 ;  /* 0x000000618c637220 */ /* 0x000fe20000410000 */
[C---:B------:R-:W-:Y:S01]  /*3820*/  FMUL.FTZ R100, R136.reuse, R103 ;  /* 0x0000006788647220 */ /* 0x040fe20000410000 */
[----:B------:R-:W-:Y:S01]  /*3830*/  FMUL.FTZ R102, R136, R101 ;  /* 0x0000006588667220 */ /* 0x000fe20000410000 */
[C---:B------:R-:W-:Y:S01]  /*3840*/  FFMA.FTZ R98, R141.reuse, R97, R98 ;  /* 0x000000618d627223 */ /* 0x040fe20000010062 */
[----:B------:R-:W-:Y:S01]  /*3850*/  FFMA.FTZ R99, R141, R96, -R99 ;  /* 0x000000608d637223 */ /* 0x000fe20000010863 */
[C---:B------:R-:W-:Y:S01]  /*3860*/  FFMA.FTZ R101, R137.reuse, R101, -R100 ;  /* 0x0000006589657223 */ /* 0x040fe20000010864 */
[----:B------:R-:W-:Y:S01]  /*3870*/  FFMA.FTZ R102, R137, R103, R102 ;  /* 0x0000006789667223 */ /* 0x000fe20000010066 */
[CC--:B------:R-:W-:Y:S01]  /*3880*/  FMUL.FTZ R96, R138.reuse, R98.reuse ;  /* 0x000000628a607220 */ /* 0x0c0fe20000410000 */
[----:B------:R-:W-:Y:S01]  /*3890*/  FMUL.FTZ R97, R138, R99 ;  /* 0x000000638a617220 */ /* 0x000fe20000410000 */
[----:B------:R-:W-:Y:S01]  /*38a0*/  FFMA.FTZ R101, R80, R31, R101 ;  /* 0x0000001f50657223 */ /* 0x000fe20000010065 */
        /* <DEDUP_REMOVED lines=12> */
[----:B------:R-:W-:Y:S01]  /*3970*/  FFMA.FTZ R100, R81, R30, R100 ;  /* 0x0000001e51647223 */ /* 0x000fe20000010064 */
[C---:B------:R-:W-:Y:S01]  /*3980*/  FMUL.FTZ R96, R132.reuse, R98 ;  /* 0x0000006284607220 */ /* 0x040fe20000410000 */
[----:B------:R-:W-:Y:S01]  /*3990*/  FMUL.FTZ R97, R132, R99 ;  /* 0x0000006384617220 */ /* 0x000fe20000410000 */
[C---:B------:R-:W-:Y:S01]  /*39a0*/  FMUL.FTZ R101, R130.reuse, R103 ;  /* 0x0000006782657220 */ /* 0x040fe20000410000 */
[C---:B------:R-:W-:Y:S01]  /*39b0*/  FMUL.FTZ R102, R130.reuse, R100 ;  /* 0x0000006482667220 */ /* 0x040fe20000410000 */
[C---:B------:R-:W-:Y:S01]  /*39c0*/  FFMA.FTZ R96, R133.reuse, R99, -R96 ;  /* 0x0000006385607223 */ /* 0x040fe20000010860 */
[----:B------:R-:W-:Y:S01]  /*39d0*/  FFMA.FTZ R97, R133, R98, R97 ;  /* 0x0000006285617223 */ /* 0x000fe20000010061 */
[C---:B------:R-:W-:Y:S01]  /*39e0*/  FFMA.FTZ R101, R131.reuse, R100, -R101 ;  /* 0x0000006483657223 */ /* 0x040fe20000010865 */
[C---:B------:R-:W-:Y:S01]  /*39f0*/  FFMA.FTZ R102, R131.reuse, R103, R102 ;  /* 0x0000006783667223 */ /* 0x040fe20000010066 */
[CC--:B------:R-:W-:Y:S01]  /*3a00*/  FMUL.FTZ R98, R130.reuse, R96.reuse ;  /* 0x0000006082627220 */ /* 0x0c0fe20000410000 */
[----:B------:R-:W-:Y:S01]  /*3a10*/  FMUL.FTZ R99, R130, R97 ;  /* 0x0000006182637220 */ /* 0x000fe20000410000 */
[----:B------:R-:W-:Y:S01]  /*3a20*/  FFMA.FTZ R101, R82, R29, R101 ;  /* 0x0000001d52657223 */ /* 0x000fe20000010065 */
[----:B------:R-:W-:Y:S01]  /*3a30*/  FADD.FTZ R102, RZ, R102 ;  /* 0x00000066ff667221 */ /* 0x000fe20000010000 */
[C---:B------:R-:W-:Y:S01]  /*3a40*/  FFMA.FTZ R97, R131.reuse, R97, R98 ;  /* 0x0000006183617223 */ /* 0x040fe20000010062 */
[----:B------:R-:W-:Y:S01]  /*3a50*/  FFMA.FTZ R96, R131, R96, -R99 ;  /* 0x0000006083607223 */ /* 0x000fe20000010863 */
[C---:B------:R-:W-:Y:S01]  /*3a60*/  FMUL.FTZ R103, R128.reuse, R101 ;  /* 0x0000006580677220 */ /* 0x040fe20000410000 */
[C---:B------:R-:W-:Y:S01]  /*3a70*/  FMUL.FTZ R100, R128.reuse, R102 ;  /* 0x0000006680647220 */ /* 0x040fe20000410000 */
[C---:B------:R-:W-:Y:S01]  /*3a80*/  FMUL.FTZ R99, R128.reuse, R97 ;  /* 0x0000006180637220 */ /* 0x040fe20000410000 */
[----:B------:R-:W-:Y:S01]  /*3a90*/  FMUL.FTZ R98, R128, R96 ;  /* 0x0000006080627220 */ /* 0x000fe20000410000 */
[C---:B------:R-:W-:Y:S01]  /*3aa0*/  FFMA.FTZ R103, R129.reuse, R102, R103 ;  /* 0x0000006681677223 */ /* 0x040fe20000010067 */
[C---:B------:R-:W-:Y:S01]  /*3ab0*/  FFMA.FTZ R100, R129.reuse, R101, -R100 ;  /* 0x0000006581647223 */ /* 0x040fe20000010864 */
[C---:B------:R-:W-:Y:S01]  /*3ac0*/  FFMA.FTZ R96, R129.reuse, R96, -R99 ;  /* 0x0000006081607223 */ /* 0x040fe20000010863 */
[----:B------:R-:W-:Y:S01]  /*3ad0*/  FFMA.FTZ R97, R129, R97, R98 ;  /* 0x0000006181617223 */ /* 0x000fe20000010062 */
[----:B------:R-:W-:Y:S01]  /*3ae0*/  FADD.FTZ R99, RZ, R103 ;  /* 0x00000067ff637221 */ /* 0x000fe20000010000 */
[----:B------:R-:W-:-:S05]  /*3af0*/  FFMA.FTZ R98, R83, R28, R100 ;  /* 0x0000001c53627223 */ /* 0x000fca0000010064 */
        /* <DEDUP_REMOVED lines=69> */
[-C--:B---3--:R-:W-:Y:S01]  /*3f50*/  FMUL.FTZ R110, R118, R109.reuse ;  /* 0x0000006d766e7220 */ /* 0x088fe20000410000 */
        /* <DEDUP_REMOVED lines=36> */
.L_x_3294:
        /* <DEDUP_REMOVED lines=13> */
.L_x_3297:
[----:B------:R-:W-:-:S03]  /*4270*/  UMOV UR9, 0xffffffff ;  /* 0xffffffff00097882 */ /* 0x000fc60000000000 */
[----:B------:R-:W-:Y:S05]  /*4280*/  BRA.DIV UR9, `(.L_x_3239) ;  /* 0x0000005a09c07947 */ /* 0x000fea000b800000 */
.L_x_3300:
[----:B------:R-:W-:-:S03]  /*4290*/  UMOV UR9, 0xffffffff ;  /* 0xffffffff00097882 */ /* 0x000fc60000000000 */
[----:B------:R-:W-:Y:S05]  /*42a0*/  BRA.DIV UR9, `(.L_x_3240) ;  /* 0x0000005a09e07947 */ /* 0x000fea000b800000 */
.L_x_3303:
[----:B------:R-:W-:-:S03]  /*42b0*/  UMOV UR9, 0xffffffff ;  /* 0xffffffff00097882 */ /* 0x000fc60000000000 */
[----:B------:R-:W-:Y:S05]  /*42c0*/  BRA.DIV UR9, `(.L_x_3241) ;  /* 0x0000005e09007947 */ /* 0x000fea000b800000 */
.L_x_3306:
        /* <DEDUP_REMOVED lines=10> */
.L_x_3316:
        /* <DEDUP_REMOVED lines=45> */
.L_x_3236:
[----:B------:R-:W-:Y:S05]  /*4640*/  WARPSYNC.ALL ;  /* 0x0000000000007948 */ /* 0x000fea0003800000 */
[C---:B--2---:R-:W-:Y:S01]  /*4650*/  FMUL.FTZ R98, R128.reuse, R190 ;  /* 0x000000be80627220 */ /* 0x044fe20000410000 */
[CC--:B------:R-:W-:Y:S01]  /*4660*/  FMUL.FTZ R99, R128.reuse, R174.reuse ;  /* 0x000000ae80637220 */ /* 0x0c0fe20000410000 */
[CC--:B01----:R-:W-:Y:S01]  /*4670*/  FMUL.FTZ R96, R128.reuse, R135.reuse ;  /* 0x0000008780607220 */ /* 0x0c3fe20000410000 */
[C---:B------:R-:W-:Y:S01]  /*4680*/  FMUL.FTZ R97, R129.reuse, R135 ;  /* 0x0000008781617220 */ /* 0x040fe20000410000 */
[C---:B------:R-:W-:Y:S01]  /*4690*/  FFMA.FTZ R98, R129.reuse, R174, R98 ;  /* 0x000000ae81627223 */ /* 0x040fe20000010062 */
[C---:B------:R-:W-:Y:S01]  /*46a0*/  FFMA.FTZ R100, R129.reuse, R190, -R99 ;  /* 0x000000be81647223 */ /* 0x040fe20000010863 */
[-C--:B------:R-:W-:Y:S01]  /*46b0*/  FFMA.FTZ R96, R129, R134.reuse, -R96 ;  /* 0x0000008681607223 */ /* 0x080fe20000010860 */
[----:B------:R-:W-:Y:S01]  /*46c0*/  FFMA.FTZ R97, -R128, R134, -R97 ;  /* 0x0000008680617223 */ /* 0x000fe20000010961 */
[----:B------:R-:W-:Y:S01]  /*46d0*/  FADD.FTZ R98, R173, R98 ;  /* 0x00000062ad627221 */ /* 0x000fe20000010000 */
[----:B------:R-:W-:Y:S01]  /*46e0*/  FADD.FTZ R100, R189, R100 ;  /* 0x00000064bd647221 */ /* 0x000fe20000010000 */
[----:B------:R-:W-:Y:S01]  /*46f0*/  BAR.SYNC.DEFER_BLOCKING 0x0 ;  /* 0x0000000000007b1d */ /* 0x000fe20000010000 */
        /* <DEDUP_REMOVED lines=8> */
[----:B------:R-:W-:Y:S01]  /*4780*/  FMUL.FTZ R97, R132, R104 ;  /* 0x0000006884617220 */ /* 0x000fe20000410000 */
[----:B------:R-:W-:Y:S01]  /*4790*/  FADD.FTZ R101, R188, R101 ;  /* 0x00000065bc657221 */ /* 0x000fe20000010000 */
[-C--:B------:R-:W-:Y:S01]  /*47a0*/  FMUL.FTZ R96, R132, R102.reuse ;  /* 0x0000006684607220 */ /* 0x080fe20000410000 */
[----:B------:R-:W-:Y:S01]  /*47b0*/  FADD.FTZ R99, R172, R99 ;  /* 0x00000063ac637221 */ /* 0x000fe20000010000 */
[C---:B------:R-:W-:Y:S01]  /*47c0*/  FFMA.FTZ R97, R133.reuse, R102, R97 ;  /* 0x0000006685617223 */ /* 0x040fe20000010061 */
[C---:B------:R-:W-:Y:S01]  /*47d0*/  FMUL.FTZ R98, R132.reuse, R101 ;  /* 0x0000006584627220 */ /* 0x040fe20000410000 */
[C---:B------:R-:W-:Y:S01]  /*47e0*/  FFMA.FTZ R96, R133.reuse, R104, -R96 ;  /* 0x0000006885607223 */ /* 0x040fe20000010860 */
[----:B------:R-:W-:Y:S01]  /*47f0*/  FMUL.FTZ R100, R132, R99 ;  /* 0x0000006384647220 */ /* 0x000fe20000410000 */
[C---:B------:R-:W-:Y:S01]  /*4800*/  FMUL.FTZ R103, R136.reuse, R97 ;  /* 0x0000006188677220 */ /* 0x040fe20000410000 */
[C---:B------:R-:W-:Y:S01]  /*4810*/  FFMA.FTZ R98, R133.reuse, R99, R98 ;  /* 0x0000006385627223 */ /* 0x040fe20000010062 */
[CC--:B------:R-:W-:Y:S01]  /*4820*/  FMUL.FTZ R102, R136.reuse, R96.reuse ;  /* 0x0000006088667220 */ /* 0x0c0fe20000410000 */
[----:B------:R-:W-:Y:S01]  /*4830*/  FFMA.FTZ R100, R133, R101, -R100 ;  /* 0x0000006585647223 */ /* 0x000fe20000010864 */
[----:B------:R-:W-:Y:S01]  /*4840*/  FFMA.FTZ R103, R137, R96, -R103 ;  /* 0x0000006089677223 */ /* 0x000fe20000010867 */
[----:B------:R-:W-:Y:S01]  /*4850*/  FADD.FTZ R98, R171, R98 ;  /* 0x00000062ab627221 */ /* 0x000fe20000010000 */
[----:B------:R-:W-:Y:S01]  /*4860*/  FFMA.FTZ R102, R137, R97, R102 ;  /* 0x0000006189667223 */ /* 0x000fe20000010066 */
[----:B------:R-:W-:Y:S01]  /*4870*/  FADD.FTZ R100, R187, R100 ;  /* 0x00000064bb647221 */ /* 0x000fe20000010000 */
[----:B------:R-:W0:Y:S01]  /*4880*/  LDS.64 R96, [R120+0x8] ;  /* 0x0000080078607984 */ /* 0x000e220000000a00 */
[----:B------:R-:W-:Y:S01]  /*4890*/  FMUL.FTZ R104, R136, R98 ;  /* 0x0000006288687220 */ /* 0x000fe20000410000 */
[-C--:B------:R-:W-:Y:S01]  /*48a0*/  FMUL.FTZ R106, R138, R103.reuse ;  /* 0x000000678a6a7220 */ /* 0x080fe20000410000 */
[----:B------:R-:W-:Y:S01]  /*48b0*/  FMUL.FTZ R99, R136, R100 ;  /* 0x0000006488637220 */ /* 0x000fe20000410000 */
[----:B------:R-:W-:Y:S01]  /*48c0*/  FMUL.FTZ R108, R138, R102 ;  /* 0x000000668a6c7220 */ /* 0x000fe20000410000 */
[----:B------:R-:W-:Y:S01]  /*48d0*/  FFMA.FTZ R101, R137, R100, -R104 ;  /* 0x0000006489657223 */ /* 0x000fe20000010868 */
[----:B------:R-:W-:Y:S01]  /*48e0*/  FFMA.FTZ R106, R139, R102, R106 ;  /* 0x000000668b6a7223 */ /* 0x000fe2000001006a */
[----:B------:R-:W-:Y:S01]  /*48f0*/  FFMA.FTZ R99, R137, R98, R99 ;  /* 0x0000006289637223 */ /* 0x000fe20000010063 */
[----:B------:R-:W-:Y:S01]  /*4900*/  FFMA.FTZ R108, R139, R103, -R108 ;  /* 0x000000678b6c7223 */ /* 0x000fe2000001086c */
[----:B------:R-:W-:Y:S01]  /*4910*/  FADD.FTZ R101, R186, R101 ;  /* 0x00000065ba657221 */ /* 0x000fe20000010000 */
[----:B------:R-:W-:Y:S01]  /*4920*/  FMUL.FTZ R100, R140, R106 ;  /* 0x0000006a8c647220 */ /* 0x000fe20000410000 */
[----:B------:R-:W-:Y:S01]  /*4930*/  FADD.FTZ R99, R170, R99 ;  /* 0x00000063aa637221 */ /* 0x000fe20000010000 */
[-C--:B------:R-:W-:Y:S01]  /*4940*/  FMUL.FTZ R103, R140, R108.reuse ;  /* 0x0000006c8c677220 */ /* 0x080fe20000410000 */
        /* <DEDUP_REMOVED lines=8> */
[----:B------:R-:W-:Y:S01]  /*49d0*/  FADD.FTZ R98, R169, R98 ;  /* 0x00000062a9627221 */ /* 0x000fe20000010000 */
[----:B------:R-:W-:Y:S01]  /*49e0*/  FFMA.FTZ R103, R143, R103, R102 ;  /* 0x000000678f677223 */ /* 0x000fe20000010066 */
[----:B------:R-:W-:Y:S01]  /*49f0*/  FADD.FTZ R100, R185, R100 ;  /* 0x00000064b9647221 */ /* 0x000fe20000010000 */
[----:B------:R-:W-:Y:S01]  /*4a00*/  FFMA.FTZ R108, R143, R108, -R99 ;  /* 0x0000006c8f6c7223 */ /* 0x000fe20000010863 */
[----:B------:R-:W-:Y:S01]  /*4a10*/  FMUL.FTZ R102, R140, R98 ;  /* 0x000000628c667220 */ /* 0x000fe20000410000 */
[-C--:B------:R-:W-:Y:S01]  /*4a20*/  FMUL.FTZ R106, R144, R103.reuse ;  /* 0x00000067906a7220 */ /* 0x080fe20000410000 */
[----:B------:R-:W-:Y:S01]  /*4a30*/  FMUL.FTZ R99, R140, R100 ;  /* 0x000000648c637220 */ /* 0x000fe20000410000 */
[----:B------:R-:W-:Y:S01]  /*4a40*/  FMUL.FTZ R104, R144, R108 ;  /* 0x0000006c90687220 */ /* 0x000fe20000410000 */
[----:B------:R-:W-:Y:S01]  /*4a50*/  FFMA.FTZ R101, R141, R100, -R102 ;  /* 0x000000648d657223 */ /* 0x000fe20000010866 */
[----:B------:R-:W-:Y:S01]  /*4a60*/  FFMA.FTZ R106, R145, R108, -R106 ;  /* 0x0000006c916a7223 */ /* 0x000fe2000001086a */
[----:B------:R-:W-:Y:S01]  /*4a70*/  FFMA.FTZ R99, R141, R98, R99 ;  /* 0x000000628d637223 */ /* 0x000fe20000010063 */
[----:B------:R-:W-:Y:S01]  /*4a80*/  FFMA.FTZ R104, R145, R103, R104 ;  /* 0x0000006791687223 */ /* 0x000fe20000010068 */
[----:B------:R-:W-:Y:S01]  /*4a90*/  FADD.FTZ R101, R184, R101 ;  /* 0x00000065b8657221 */ /* 0x000fe20000010000 */
[----:B------:R-:W-:Y:S01]  /*4aa0*/  FMUL.FTZ R100, R146, R106 ;  /* 0x0000006a92647220 */ /* 0x000fe20000410000 */
[----:B------:R-:W-:Y:S01]  /*4ab0*/  FADD.FTZ R99, R168, R99 ;  /* 0x00000063a8637221 */ /* 0x000fe20000010000 */
[-C--:B------:R-:W-:Y:S01]  /*4ac0*/  FMUL.FTZ R103, R146, R104.reuse ;  /* 0x0000006892677220 */ /* 0x080fe20000410000 */
[C---:B------:R-:W-:Y:S01]  /*4ad0*/  FMUL.FTZ R98, R142.reuse, R101 ;  /* 0x000000658e627220 */ /* 0x040fe20000410000 */
[C---:B------:R-:W-:Y:S01]  /*4ae0*/  FFMA.FTZ R104, R147.reuse, R104, R100 ;  /* 0x0000006893687223 */ /* 0x040fe20000010064 */
[-C--:B------:R-:W-:Y:S01]  /*4af0*/  FMUL.FTZ R102, R142, R99.reuse ;  /* 0x000000638e667220 */ /* 0x080fe20000410000 */
[----:B------:R-:W-:Y:S01]  /*4b00*/  FFMA.FTZ R103, R147, R106, -R103 ;  /* 0x0000006a93677223 */ /* 0x000fe20000010867 */
        /* <DEDUP_REMOVED lines=8> */
[C---:B------:R-:W-:Y:S01]  /*4b90*/  FFMA.FTZ R106, R149.reuse, R103, -R106 ;  /* 0x00000067956a7223 */ /* 0x040fe2000001086a */
[----:B------:R-:W-:Y:S01]  /*4ba0*/  FADD.FTZ R192, RZ, R98 ;  /* 0x00000062ffc07221 */ /* 0x000fe20000010000 */
[----:B------:R-:W-:Y:S01]  /*4bb0*/  FADD.FTZ R217, R12, R99 ;  /* 0x000000630cd97221 */ /* 0x000fe20000010000 */
[----:B------:R-:W-:Y:S01]  /*4bc0*/  FFMA.FTZ R97, R149, R104, R97 ;  /* 0x0000006895617223 */ /* 0x000fe20000010061 */
[C---:B------:R-:W-:Y:S01]  /*4bd0*/  FMUL.FTZ R104, R150.reuse, R106 ;  /* 0x0000006a96687220 */ /* 0x040fe20000410000 */
[CC--:B------:R-:W-:Y:S01]  /*4be0*/  FMUL.FTZ R96, R159.reuse, R192.reuse ;  /* 0x000000c09f607220 */ /* 0x0c0fe20000410000 */
        /* <DEDUP_REMOVED lines=12> */
[----:B------:R-:W-:Y:S01]  /*4cb0*/  FMUL.FTZ R96, R156, R194 ;  /* 0x000000c29c607220 */ /* 0x000fe20000410000 */
[-C--:B------:R-:W-:Y:S01]  /*4cc0*/  FMUL.FTZ R101, R144, R100.reuse ;  /* 0x0000006490657220 */ /* 0x080fe20000410000 */
[----:B------:R-:W-:Y:S01]  /*4cd0*/  FFMA.FTZ R99, R145, R100, R98 ;  /* 0x0000006491637223 */ /* 0x000fe20000010062 */
[C---:B------:R-:W-:Y:S01]  /*4ce0*/  FFMA.FTZ R97, R157.reuse, R194, R97 ;  /* 0x000000c29d617223 */ /* 0x040fe20000010061 */
[----:B------:R-:W-:Y:S01]  /*4cf0*/  FFMA.FTZ R215, R157, R216, -R96 ;  /* 0x000000d89dd77223 */ /* 0x000fe20000010860 */
[----:B------:R-:W-:Y:S01]  /*4d00*/  FMUL.FTZ R96, R152, R106 ;  /* 0x0000006a98607220 */ /* 0x000fe20000410000 */
[----:B------:R-:W-:Y:S01]  /*4d10*/  FFMA.FTZ R101, R145, R102, -R101 ;  /* 0x0000006691657223 */ /* 0x000fe20000010865 */
[----:B------:R-:W-:Y:S01]  /*4d20*/  FADD.FTZ R193, RZ, R97 ;  /* 0x00000061ffc17221 */ /* 0x000fe20000010000 */
[----:B------:R-:W-:Y:S01]  /*4d30*/  FADD.FTZ R215, R10, R215 ;  /* 0x000000d70ad77221 */ /* 0x000fe20000010000 */
[CC--:B------:R-:W-:Y:S01]  /*4d40*/  FFMA.FTZ R103, R153.reuse, R104.reuse, R96 ;  /* 0x0000006899677223 */ /* 0x0c0fe20000010060 */
[----:B------:R-:W-:Y:S01]  /*4d50*/  FMUL.FTZ R97, R152, R104 ;  /* 0x0000006898617220 */ /* 0x000fe20000410000 */
[C---:B------:R-:W-:Y:S01]  /*4d60*/  FMUL.FTZ R96, R154.reuse, R193 ;  /* 0x000000c19a607220 */ /* 0x040fe20000410000 */
[-C--:B------:R-:W-:Y:S01]  /*4d70*/  FMUL.FTZ R98, R154, R215.reuse ;  /* 0x000000d79a627220 */ /* 0x080fe20000410000 */
[----:B------:R-:W-:Y:S01]  /*4d80*/  FADD.FTZ R99, R166, R99 ;  /* 0x00000063a6637221 */ /* 0x000fe20000010000 */
[----:B------:R-:W-:Y:S01]  /*4d90*/  FFMA.FTZ R106, R153, R106, -R97 ;  /* 0x0000006a996a7223 */ /* 0x000fe20000010861 */
[C---:B------:R-:W-:Y:S01]  /*4da0*/  FFMA.FTZ R96, R155.reuse, R215, -R96 ;  /* 0x000000d79b607223 */ /* 0x040fe20000010860 */
[----:B------:R-:W-:Y:S01]  /*4db0*/  FFMA.FTZ R98, R155, R193, R98 ;  /* 0x000000c19b627223 */ /* 0x000fe20000010062 */
[----:B------:R-:W-:Y:S01]  /*4dc0*/  FADD.FTZ R101, R182, R101 ;  /* 0x00000065b6657221 */ /* 0x000fe20000010000 */
[----:B------:R-:W-:Y:S01]  /*4dd0*/  UISETP.GE.AND UP0, UPT, UR22, UR33, UPT ;  /* 0x000000211600728c */ /* 0x000fe2000bf06270 */
[----:B------:R-:W-:Y:S01]  /*4de0*/  FADD.FTZ R214, R9, R96 ;  /* 0x0000006009d67221 */ /* 0x000fe20000010000 */
[----:B------:R-:W-:Y:S01]  /*4df0*/  FADD.FTZ R196, RZ, R98 ;  /* 0x00000062ffc47221 */ /* 0x000fe20000010000 */
[C---:B------:R-:W-:Y:S01]  /*4e00*/  FMUL.FTZ R98, R146.reuse, R99 ;  /* 0x0000006392627220 */ /* 0x040fe20000410000 */
[-C--:B------:R-:W-:Y:S01]  /*4e10*/  FMUL.FTZ R100, R146, R101.reuse ;  /* 0x0000006592647220 */ /* 0x080fe20000410000 */
[C---:B------:R-:W-:Y:S01]  /*4e20*/  FMUL.FTZ R97, R152.reuse, R214 ;  /* 0x000000d698617220 */ /* 0x040fe20000410000 */
[-C--:B------:R-:W-:Y:S01]  /*4e30*/  FMUL.FTZ R96, R152, R196.reuse ;  /* 0x000000c498607220 */ /* 0x080fe20000410000 */
[----:B------:R-:W-:Y:S01]  /*4e40*/  FFMA.FTZ R104, R147, R101, -R98 ;  /* 0x0000006593687223 */ /* 0x000fe20000010862 */
[C---:B------:R-:W-:Y:S01]  /*4e50*/  FMUL.FTZ R98, R154.reuse, R103 ;  /* 0x000000679a627220 */ /* 0x040fe20000410000 */
[C---:B------:R-:W-:Y:S01]  /*4e60*/  FFMA.FTZ R97, R153.reuse, R196, R97 ;  /* 0x000000c499617223 */ /* 0x040fe20000010061 */
[----:B------:R-:W-:Y:S01]  /*4e70*/  FFMA.FTZ R213, R153, R214, -R96 ;  /* 0x000000d699d57223 */ /* 0x000fe20000010860 */
[-C--:B------:R-:W-:Y:S01]  /*4e80*/  FMUL.FTZ R96, R154, R106.reuse ;  /* 0x0000006a9a607220 */ /* 0x080fe20000410000 */
[----:B------:R-:W-:Y:S01]  /*4e90*/  FFMA.FTZ R106, R155, R106, -R98 ;  /* 0x0000006a9b6a7223 */ /* 0x000fe20000010862 */
[----:B------:R-:W-:Y:S01]  /*4ea0*/  FADD.FTZ R195, RZ, R97 ;  /* 0x00000061ffc37221 */ /* 0x000fe20000010000 */
[----:B------:R-:W-:Y:S01]  /*4eb0*/  FADD.FTZ R213, R8, R213 ;  /* 0x000000d508d57221 */ /* 0x000fe20000010000 */
[----:B------:R-:W-:Y:S01]  /*4ec0*/  FFMA.FTZ R102, R147, R99, R100 ;  /* 0x0000006393667223 */ /* 0x000fe20000010064 */
[----:B------:R-:W-:Y:S01]  /*4ed0*/  FFMA.FTZ R96, R155, R103, R96 ;  /* 0x000000679b607223 */ /* 0x000fe20000010060 */
[C---:B------:R-:W-:Y:S01]  /*4ee0*/  FMUL.FTZ R98, R150.reuse, R195 ;  /* 0x000000c396627220 */ /* 0x040fe20000410000 */
[-C--:B------:R-:W-:Y:S01]  /*4ef0*/  FMUL.FTZ R100, R150, R213.reuse ;  /* 0x000000d596647220 */ /* 0x080fe20000410000 */
[----:B------:R-:W-:Y:S01]  /*4f00*/  FADD.FTZ R102, R165, R102 ;  /* 0x00000066a5667221 */ /* 0x000fe20000010000 */
[----:B------:R-:W-:Y:S01]  /*4f10*/  FMUL.FTZ R97, R156, R96 ;  /* 0x000000609c617220 */ /* 0x000fe20000410000 */
[C---:B------:R-:W-:Y:S01]  /*4f20*/  FFMA.FTZ R212, R151.reuse, R213, -R98 ;  /* 0x000000d597d47223 */ /* 0x040fe20000010862 */
[----:B------:R-:W-:Y:S01]  /*4f30*/  FFMA.FTZ R100, R151, R195, R100 ;  /* 0x000000c397647223 */ /* 0x000fe20000010064 */
[----:B------:R-:W-:Y:S01]  /*4f40*/  FADD.FTZ R104, R181, R104 ;  /* 0x00000068b5687221 */ /* 0x000fe20000010000 */
[----:B------:R-:W-:Y:S01]  /*4f50*/  FFMA.FTZ R98, R157, R106, -R97 ;  /* 0x0000006a9d627223 */ /* 0x000fe20000010861 */
[----:B------:R-:W-:Y:S01]  /*4f60*/  FADD.FTZ R212, R7, R212 ;  /* 0x000000d407d47221 */ /* 0x000fe20000010000 */
[----:B------:R-:W-:Y:S01]  /*4f70*/  FADD.FTZ R198, RZ, R100 ;  /* 0x00000064ffc67221 */ /* 0x000fe20000010000 */
[C---:B------:R-:W-:Y:S01]  /*4f80*/  FMUL.FTZ R100, R148.reuse, R102 ;  /* 0x0000006694647220 */ /* 0x040fe20000410000 */
[C---:B------:R-:W-:Y:S01]  /*4f90*/  FMUL.FTZ R101, R148.reuse, R104 ;  /* 0x0000006894657220 */ /* 0x040fe20000410000 */
[C---:B------:R-:W-:Y:S01]  /*4fa0*/  FMUL.FTZ R99, R148.reuse, R212 ;  /* 0x000000d494637220 */ /* 0x040fe20000410000 */
[----:B------:R-:W-:Y:S01]  /*4fb0*/  FMUL.FTZ R97, R148, R198 ;  /* 0x000000c694617220 */ /* 0x000fe20000410000 */
[C---:B------:R-:W-:Y:S01]  /*4fc0*/  FFMA.FTZ R103, R149.reuse, R104, -R100 ;  /* 0x0000006895677223 */ /* 0x040fe20000010864 */
[C---:B------:R-:W-:Y:S01]  /*4fd0*/  FFMA.FTZ R101, R149.reuse, R102, R101 ;  /* 0x0000006695657223 */ /* 0x040fe20000010065 */
[C---:B------:R-:W-:Y:S01]  /*4fe0*/  FFMA.FTZ R99, R149.reuse, R198, R99 ;  /* 0x000000c695637223 */ /* 0x040fe20000010063 */
[----:B------:R-:W-:Y:S01]  /*4ff0*/  FFMA.FTZ R97, R149, R212, -R97 ;  /* 0x000000d495617223 */ /* 0x000fe20000010861 */
[----:B------:R-:W-:Y:S01]  /*5000*/  FADD.FTZ R103, R180, R103 ;  /* 0x00000067b4677221 */ /* 0x000fe20000010000 */
[----:B------:R-:W-:Y:S01]  /*5010*/  FADD.FTZ R101, R164, R101 ;  /* 0x00000065a4657221 */ /* 0x000fe20000010000 */
[----:B------:R-:W-:Y:S01]  /*5020*/  FADD.FTZ R197, RZ, R99 ;  /* 0x00000063ffc57221 */ /* 0x000fe20000010000 */
[----:B------:R-:W-:Y:S01]  /*5030*/  FADD.FTZ R211, R6, R97 ;  /* 0x0000006106d37221 */ /* 0x000fe20000010000 */
[----:B------:R-:W-:Y:S01]  /*5040*/  FMUL.FTZ R104, R150, R103 ;  /* 0x0000006796687220 */ /* 0x000fe20000410000 */
[----:B------:R-:W-:Y:S01]  /*5050*/  FMUL.FTZ R108, R156, R106 ;  /* 0x0000006a9c6c7220 */ /* 0x000fe20000410000 */
        /* <DEDUP_REMOVED lines=26> */
[----:B------:R-:W-:Y:S01]  /*5200*/  PLOP3.LUT P0, PT, PT, PT, UP0, 0x80, 0x8 ;  /* 0x000000000008781c */ /* 0x000fe20003f0f008 */
        /* <DEDUP_REMOVED lines=12> */
[----:B------:R-:W-:Y:S01]  /*52d0*/  ISETP.NE.OR P0, PT, R122, RZ, P0 ;  /* 0x000000ff7a00720c */ /* 0x000fe20000705670 */
[C---:B------:R-:W-:Y:S01]  /*52e0*/  FFMA.FTZ R100, R141.reuse, R202, R100 ;  /* 0x000000ca8d647223 */ /* 0x040fe20000010064 */
[----:B------:R-:W-:Y:S01]  /*52f0*/  FFMA.FTZ R97, R141, R208, -R97 ;  /* 0x000000d08d617223 */ /* 0x000fe20000010861 */
[-C--:B------:R-:W-:Y:S01]  /*5300*/  FMUL.FTZ R102, R156, R104.reuse ;  /* 0x000000689c667220 */ /* 0x080fe20000410000 */
[C---:B------:R-:W-:Y:S01]  /*5310*/  FFMA.FTZ R99, R157.reuse, R104, -R99 ;  /* 0x000000689d637223 */ /* 0x040fe20000010863 */
[----:B------:R-:W-:Y:S01]  /*5320*/  FADD.FTZ R201, RZ, R100 ;  /* 0x00000064ffc97221 */ /* 0x000fe20000010000 */
[----:B------:R-:W-:Y:S01]  /*5330*/  FFMA.FTZ R207, R86, R33, R97 ;  /* 0x0000002156cf7223 */ /* 0x000fe20000010061 */
[C---:B------:R-:W-:Y:S01]  /*5340*/  FFMA.FTZ R103, R157.reuse, R103, R102 ;  /* 0x000000679d677223 */ /* 0x040fe20000010066 */
[----:B------:R-:W-:Y:S01]  /*5350*/  FADD.FTZ R104, R176, R99 ;  /* 0x00000063b0687221 */ /* 0x000fe20000010000 */
[C---:B------:R-:W-:Y:S01]  /*5360*/  FMUL.FTZ R100, R138.reuse, R201 ;  /* 0x000000c98a647220 */ /* 0x040fe20000410000 */
[-C--:B------:R-:W-:Y:S01]  /*5370*/  FMUL.FTZ R102, R138, R207.reuse ;  /* 0x000000cf8a667220 */ /* 0x080fe20000410000 */
[----:B------:R-:W-:Y:S01]  /*5380*/  FFMA.FTZ R96, R157, R96, R108 ;  /* 0x000000609d607223 */ /* 0x000fe2000001006c */
[----:B------:R-:W-:Y:S01]  /*5390*/  FMUL.FTZ R106, R159, R104 ;  /* 0x000000689f6a7220 */ /* 0x000fe20000410000 */
[C---:B------:R-:W-:Y:S01]  /*53a0*/  FFMA.FTZ R97, R139.reuse, R207, -R100 ;  /* 0x000000cf8b617223 */ /* 0x040fe20000010864 */
[----:B------:R-:W-:Y:S01]  /*53b0*/  FFMA.FTZ R102, R139, R201, R102 ;  /* 0x000000c98b667223 */ /* 0x000fe20000010066 */
[----:B------:R-:W-:Y:S01]  /*53c0*/  VOTEU.ALL UP0, P0 ;  /* 0x0000000000ff7886 */ /* 0x000fe20000000000 */
[----:B------:R-:W-:Y:S01]  /*53d0*/  ISETP.GT.U32.AND P2, PT, R123, 0x1f, PT ;  /* 0x0000001f7b00780c */ /* 0x000fe20003f44070 */
[----:B------:R-:W-:Y:S01]  /*53e0*/  FADD.FTZ R206, R2, R97 ;  /* 0x0000006102ce7221 */ /* 0x000fe20000010000 */
[----:B------:R-:W-:Y:S01]  /*53f0*/  FADD.FTZ R204, RZ, R102 ;  /* 0x00000066ffcc7221 */ /* 0x000fe20000010000 */
[----:B------:R-:W-:Y:S01]  /*5400*/  FADD.FTZ R102, R158, R103 ;  /* 0x000000679e667221 */ /* 0x000fe20000010000 */
[----:B------:R-:W-:Y:S01]  /*5410*/  @!UP0 ULEA UR9, UR8, UR10, 0x4 ;  /* 0x0000000a08098291 */ /* 0x000fe2000f8e20ff */
[C---:B------:R-:W-:Y:S01]  /*5420*/  FMUL.FTZ R100, R136.reuse, R206 ;  /* 0x000000ce88647220 */ /* 0x040fe20000410000 */
[----:B------:R-:W-:Y:S01]  /*5430*/  FMUL.FTZ R97, R136, R204 ;  /* 0x000000cc88617220 */ /* 0x000fe20000410000 */
[-C--:B------:R-:W-:Y:S01]  /*5440*/  FMUL.FTZ R99, R159, R102.reuse ;  /* 0x000000669f637220 */ /* 0x080fe20000410000 */
[----:B------:R-:W-:Y:S01]  /*5450*/  FFMA.FTZ R106, R161, R102, R106 ;  /* 0x00000066a16a7223 */ /* 0x000fe2000001006a */
[C---:B------:R-:W-:Y:S01]  /*5460*/  FFMA.FTZ R100, R137.reuse, R204, R100 ;  /* 0x000000cc89647223 */ /* 0x040fe20000010064 */
[----:B------:R-:W-:Y:S01]  /*5470*/  FFMA.FTZ R97, R137, R206, -R97 ;  /* 0x000000ce89617223 */ /* 0x000fe20000010861 */
[----:B------:R-:W-:Y:S01]  /*5480*/  FFMA.FTZ R108, R161, R104, -R99 ;  /* 0x00000068a16c7223 */ /* 0x000fe20000010863 */
[C---:B------:R-:W-:Y:S01]  /*5490*/  FMUL.FTZ R104, R159.reuse, R98 ;  /* 0x000000629f687220 */ /* 0x040fe20000410000 */
[----:B------:R-:W-:Y:S01]  /*54a0*/  FADD.FTZ R205, RZ, R100 ;  /* 0x00000064ffcd7221 */ /* 0x000fe20000010000 */
[----:B------:R-:W-:Y:S01]  /*54b0*/  FFMA.FTZ R203, R80, R31, R97 ;  /* 0x0000001f50cb7223 */ /* 0x000fe20000010061 */
[----:B------:R-:W-:Y:S01]  /*54c0*/  FMUL.FTZ R97, R159, R96 ;  /* 0x000000609f617220 */ /* 0x000fe20000410000 */
[----:B------:R-:W-:-:S02]  /*54d0*/  HFMA2 R116, -RZ, RZ, 1.875, 0 ;  /* 0x3f800000ff747431 */ /* 0x000fc400000001ff */
[C---:B------:R-:W-:Y:S01]  /*54e0*/  FMUL.FTZ R100, R132.reuse, R205 ;  /* 0x000000cd84647220 */ /* 0x040fe20000410000 */
[-C--:B------:R-:W-:Y:S01]  /*54f0*/  FMUL.FTZ R102, R132, R203.reuse ;  /* 0x000000cb84667220 */ /* 0x080fe20000410000 */
[----:B------:R-:W-:Y:S02]  /*5500*/  CS2R R118, SRZ ;  /* 0x0000000000767805 */ /* 0x000fe4000001ff00 */
[----:B------:R-:W-:Y:S01]  /*5510*/  MOV R117, RZ ;  /* 0x000000ff00757202 */ /* 0x000fe20000000f00 */
[C---:B------:R-:W-:Y:S01]  /*5520*/  FFMA.FTZ R100, R133.reuse, R203, -R100 ;  /* 0x000000cb85647223 */ /* 0x040fe20000010864 */
[----:B------:R-:W-:Y:S01]  /*5530*/  FFMA.FTZ R102, R133, R205, R102 ;  /* 0x000000cd85667223 */ /* 0x000fe20000010066 */
[C---:B------:R-:W-:Y:S01]  /*5540*/  FFMA.FTZ R97, R161.reuse, R98, -R97 ;  /* 0x00000062a1617223 */ /* 0x040fe20000010861 */
[----:B------:R-:W-:Y:S01]  /*5550*/  FFMA.FTZ R96, R161, R96, R104 ;  /* 0x00000060a1607223 */ /* 0x000fe20000010068 */
[----:B------:R-:W-:Y:S01]  /*5560*/  FFMA.FTZ R220, R81, R30, R100 ;  /* 0x0000001e51dc7223 */ /* 0x000fe20000010064 */
[----:B------:R-:W-:Y:S01]  /*5570*/  FADD.FTZ R218, RZ, R102 ;  /* 0x00000066ffda7221 */ /* 0x000fe20000010000 */
[----:B------:R-:W-:Y:S01]  /*5580*/  FADD.FTZ R98, R191, R106 ;  /* 0x0000006abf627221 */ /* 0x000fe20000010000 */
[----:B------:R-:W-:Y:S01]  /*5590*/  FADD.FTZ R99, R175, R108 ;  /* 0x0000006caf637221 */ /* 0x000fe20000010000 */
[C---:B------:R-:W-:Y:S01]  /*55a0*/  FMUL.FTZ R100, R130.reuse, R220 ;  /* 0x000000dc82647220 */ /* 0x040fe20000410000 */
        /* <DEDUP_REMOVED lines=14> */
[----:B------:R-:W-:Y:S01]  /*5690*/  LDS.128 R96, [R47+0xa30] ;  /* 0x000a30002f607984 */ /* 0x000fe20000000c00 */
        /* <DEDUP_REMOVED lines=40> */
.L_x_3321:
        /* <DEDUP_REMOVED lines=13> */
.L_x_3246:
[----:B------:R-:W-:Y:S05]  /*59f0*/  BSYNC.RECONVERGENT B0 ;  /* 0x0000000000007941 */ /* 0x000fea0003800200 */
.L_x_3245:
[----:B------:R-:W-:-:S03]  /*5a00*/  UMOV UR9, 0xffffffff ;  /* 0xffffffff00097882 */ /* 0x000fc60000000000 */
[----:B------:R-:W-:Y:S05]  /*5a10*/  BRA.DIV UR9, `(.L_x_3247) ;  /* 0x0000004a097c7947 */ /* 0x000fea000b800000 */
[----:B--2---:R2:W1:Y:S04]  /*5a20*/  SHFL.DOWN PT, R108, R115, 0x2, 0x1f ;  /* 0x08401f00736c7f89 */ /* 0x00446800000e0000 */
[----:B---3--:R2:W3:Y:S04]  /*5a30*/  SHFL.DOWN PT, R109, R114, 0x2, 0x1f ;  /* 0x08401f00726d7f89 */ /* 0x0084e800000e0000 */
[----:B----4-:R2:W4:Y:S04]  /*5a40*/  SHFL.DOWN PT, R110, R113, 0x2, 0x1f ;  /* 0x08401f00716e7f89 */ /* 0x01052800000e0000 */
[----:B0-----:R2:W0:Y:S02]  /*5a50*/  SHFL.DOWN PT, R224, R112, 0x2, 0x1f ;  /* 0x08401f0070e07f89 */ /* 0x00142400000e0000 */
.L_x_3327:
        /* <DEDUP_REMOVED lines=13> */
.L_x_3249:
[----:B------:R-:W-:Y:S05]  /*5b30*/  BSYNC.RECONVERGENT B0 ;  /* 0x0000000000007941 */ /* 0x000fea0003800200 */
.L_x_3248:
[----:B------:R-:W-:-:S03]  /*5b40*/  UMOV UR9, 0xffffffff ;  /* 0xffffffff00097882 */ /* 0x000fc60000000000 */
[----:B------:R-:W-:Y:S05]  /*5b50*/  BRA.DIV UR9, `(.L_x_3250) ;  /* 0x0000004a099c7947 */ /* 0x000fea000b800000 */
[----:B-1----:R1:W1:Y:S04]  /*5b60*/  SHFL.DOWN PT, R108, R115, 0x4, 0x1f ;  /* 0x08801f00736c7f89 */ /* 0x00226800000e0000 */
[----:B---3--:R3:W1:Y:S04]  /*5b70*/  SHFL.DOWN PT, R109, R114, 0x4, 0x1f ;  /* 0x08801f00726d7f89 */ /* 0x00866800000e0000 */
[----:B----4-:R3:W4:Y:S04]  /*5b80*/  SHFL.DOWN PT, R110, R113, 0x4, 0x1f ;  /* 0x08801f00716e7f89 */ /* 0x01072800000e0000 */
[----:B0-----:R3:W0:Y:S02]  /*5b90*/  SHFL.DOWN PT, R224, R112, 0x4, 0x1f ;  /* 0x08801f0070e07f89 */ /* 0x00162400000e0000 */
.L_x_3333:
        /* <DEDUP_REMOVED lines=13> */
.L_x_3252:
[----:B------:R-:W-:Y:S05]  /*5c70*/  BSYNC.RECONVERGENT B0 ;  /* 0x0000000000007941 */ /* 0x000fea0003800200 */
.L_x_3251:
[----:B------:R-:W-:-:S03]  /*5c80*/  UMOV UR9, 0xffffffff ;  /* 0xffffffff00097882 */ /* 0x000fc60000000000 */
[----:B------:R-:W-:Y:S05]  /*5c90*/  BRA.DIV UR9, `(.L_x_3253) ;  /* 0x0000004a09bc7947 */ /* 0x000fea000b800000 */
[----:B-1----:R1:W1:Y:S04]  /*5ca0*/  SHFL.DOWN PT, R108, R115, 0x8, 0x1f ;  /* 0x09001f00736c7f89 */ /* 0x00226800000e0000 */
[----:B------:R0:W1:Y:S04]  /*5cb0*/  SHFL.DOWN PT, R109, R114, 0x8, 0x1f ;  /* 0x09001f00726d7f89 */ /* 0x00006800000e0000 */
[----:B----4-:R4:W1:Y:S04]  /*5cc0*/  SHFL.DOWN PT, R110, R113, 0x8, 0x1f ;  /* 0x09001f00716e7f89 */ /* 0x01086800000e0000 */
[----:B0-----:R4:W0:Y:S02]  /*5cd0*/  SHFL.DOWN PT, R224, R112, 0x8, 0x1f ;  /* 0x09001f0070e07f89 */ /* 0x00182400000e0000 */
.L_x_3339:
        /* <DEDUP_REMOVED lines=13> */
.L_x_3255:
[----:B------:R-:W-:Y:S05]  /*5db0*/  BSYNC.RECONVERGENT B0 ;  /* 0x0000000000007941 */ /* 0x000fea0003800200 */
.L_x_3254:
[----:B------:R-:W-:-:S03]  /*5dc0*/  UMOV UR9, 0xffffffff ;  /* 0xffffffff00097882 */ /* 0x000fc60000000000 */
[----:B------:R-:W-:Y:S05]  /*5dd0*/  BRA.DIV UR9, `(.L_x_3256) ;  /* 0x0000004a09dc7947 */ /* 0x000fea000b800000 */
[----:B-1----:R1:W1:Y:S04]  /*5de0*/  SHFL.DOWN PT, R108, R115, 0x10, 0x1f ;  /* 0x0a001f00736c7f89 */ /* 0x00226800000e0000 */
[----:B------:R0:W1:Y:S04]  /*5df0*/  SHFL.DOWN PT, R109, R114, 0x10, 0x1f ;  /* 0x0a001f00726d7f89 */ /* 0x00006800000e0000 */
[----:B------:R1:W1:Y:S04]  /*5e00*/  SHFL.DOWN PT, R110, R113, 0x10, 0x1f ;  /* 0x0a001f00716e7f89 */ /* 0x00026800000e0000 */
[----:B0-----:R0:W0:Y:S02]  /*5e10*/  SHFL.DOWN PT, R224, R112, 0x10, 0x1f ;  /* 0x0a001f0070e07f89 */ /* 0x00102400000e0000 */
.L_x_3345:
        /* <DEDUP_REMOVED lines=13> */
.L_x_3258:
[----:B------:R-:W-:Y:S05]  /*5ef0*/  BSYNC.RECONVERGENT B0 ;  /* 0x0000000000007941 */ /* 0x000fea0003800200 */
.L_x_3257:
        /* <DEDUP_REMOVED lines=26> */
.L_x_3359:
        /* <DEDUP_REMOVED lines=15> */
.L_x_3261:
[----:B------:R-:W-:Y:S05]  /*6190*/  BSYNC.RECONVERGENT B0 ;  /* 0x0000000000007941 */ /* 0x000fea0003800200 */
.L_x_3260:
[CC--:B------:R-:W-:Y:S01]  /*61a0*/  FMUL.FTZ R109, R101.reuse, R115.reuse ;  /* 0x00000073656d7220 */ /* 0x0c0fe20000410000 */
[----:B------:R-:W-:Y:S01]  /*61b0*/  FMUL.FTZ R108, R101, R114 ;  /* 0x00000072656c7220 */ /* 0x000fe20000410000 */
        /* <DEDUP_REMOVED lines=36> */
.L_x_3243:
[----:B------:R-:W-:Y:S05]  /*6400*/  WARPSYNC.ALL ;  /* 0x0000000000007948 */ /* 0x000fea0003800000 */
[----:B------:R-:W-:Y:S01]  /*6410*/  BAR.SYNC.DEFER_BLOCKING 0x0 ;  /* 0x0000000000007b1d */ /* 0x000fe20000010000 */
[----:B------:R-:W-:Y:S01]  /*6420*/  FFMA.FTZ R106, R0, R217, RZ ;  /* 0x000000d9006a7223 */ /* 0x000fe200000100ff */
[----:B------:R-:W-:Y:S01]  /*6430*/  ISETP.NE.AND P0, PT, R123, RZ, PT ;  /* 0x000000ff7b00720c */ /* 0x000fe20003f05270 */
[----:B------:R-:W-:Y:S01]  /*6440*/  FADD.FTZ R219, RZ, R219 ;  /* 0x000000dbffdb7221 */ /* 0x000fe20000010000 */
[C---:B------:R-:W-:Y:S01]  /*6450*/  ISETP.GT.AND P2, PT, R46.reuse, 0x1e, PT ;  /* 0x0000001e2e00780c */ /* 0x040fe20003f44270 */
[----:B------:R-:W-:Y:S01]  /*6460*/  FFMA.FTZ R107, R27, R216, R106 ;  /* 0x000000d81b6b7223 */ /* 0x000fe2000001006a */
[----:B------:R-:W-:Y:S01]  /*6470*/  ISETP.GT.AND P3, PT, R46, 0xf, PT ;  /* 0x0000000f2e00780c */ /* 0x000fe20003f64270 */
[----:B------:R-:W-:Y:S02]  /*6480*/  BSSY.RECONVERGENT B0, `(.L_x_3262) ;  /* 0x00001b6000007945 */ /* 0x000fe40003800200 */
[----:B------:R-:W-:Y:S01]  /*6490*/  FFMA.FTZ R106, R26, R215, R107 ;  /* 0x000000d71a6a7223 */ /* 0x000fe2000001006b */
[----:B------:R-:W-:-:S03]  /*64a0*/  FADD.FTZ R215, -R10, R215 ;  /* 0x000000d70ad77221 */ /* 0x000fc60000010100 */
[----:B------:R-:W-:Y:S01]  /*64b0*/  FFMA.FTZ R107, R25, R214, R106 ;  /* 0x000000d6196b7223 */ /* 0x000fe2000001006a */
[----:B------:R-:W-:Y:S01]  /*64c0*/  FADD.FTZ R214, -R9, R214 ;  /* 0x000000d609d67221 */ /* 0x000fe20000010100 */
[----:B------:R-:W-:Y:S02]  /*64d0*/  VOTEU.ALL UP0, P0 ;  /* 0x0000000000ff7886 */ /* 0x000fe40000000000 */
[----:B-1----:R-:W-:Y:S01]  /*64e0*/  FFMA.FTZ R108, R24, R213, R107 ;  /* 0x000000d5186c7223 */ /* 0x002fe2000001006b */
[----:B------:R-:W-:Y:S02]  /*64f0*/  FADD.FTZ R213, -R8, R213 ;  /* 0x000000d508d57221 */ /* 0x000fe40000010100 */
[----:B------:R-:W-:Y:S01]  /*6500*/  @!UP0 ULEA UR9, UR8, UR10, 0x4 ;  /* 0x0000000a08098291 */ /* 0x000fe2000f8e20ff */
[----:B------:R-:W-:Y:S01]  /*6510*/  FFMA.FTZ R111, R23, R212, R108 ;  /* 0x000000d4176f7223 */ /* 0x000fe2000001006c */
[----:B------:R-:W-:Y:S01]  /*6520*/  FADD.FTZ R212, -R7, R212 ;  /* 0x000000d407d47221 */ /* 0x000fe20000010100 */
[----:B------:R-:W1:Y:S02]  /*6530*/  LDS.64 R96, [R120+0xa18] ;  /* 0x000a180078607984 */ /* 0x000e640000000a00 */
[----:B------:R-:W-:-:S04]  /*6540*/  FFMA.FTZ R110, R22, R211, R111 ;  /* 0x000000d3166e7223 */ /* 0x000fc8000001006f */
[----:B------:R-:W-:Y:S01]  /*6550*/  FFMA.FTZ R111, R21, R210, R110 ;  /* 0x000000d2156f7223 */ /* 0x000fe2000001006e */
[----:B0-----:R0:W-:Y:S01]  /*6560*/  @!P0 STS.128 [UR9+0x4990], R116 ;  /* 0x00499074ff008988 */ /* 0x0011e20008000c09 */
[-C--:B-1----:R-:W-:Y:S01]  /*6570*/  FMUL.FTZ R98, R96, R135.reuse ;  /* 0x0000008760627220 */ /* 0x082fe20000410000 */
[----:B------:R-:W-:-:S03]  /*6580*/  FMUL.FTZ R135, R97, R135 ;  /* 0x0000008761877220 */ /* 0x000fc60000410000 */
[-C--:B------:R-:W-:Y:S01]  /*6590*/  FFMA.FTZ R101, R97, R134.reuse, -R98 ;  /* 0x0000008661657223 */ /* 0x080fe20000010862 */
[----:B------:R-:W-:-:S03]  /*65a0*/  FFMA.FTZ R135, R96, R134, R135 ;  /* 0x0000008660877223 */ /* 0x000fc60000010087 */
[----:B------:R-:W-:Y:S01]  /*65b0*/  FADD.FTZ R101, R190, R101 ;  /* 0x00000065be657221 */ /* 0x000fe20000010000 */
[----:B------:R-:W-:-:S03]  /*65c0*/  FADD.FTZ R174, R174, R135 ;  /* 0x00000087aeae7221 */ /* 0x000fc60000010000 */
[CC--:B------:R-:W-:Y:S01]  /*65d0*/  FMUL.FTZ R96, R128.reuse, R101.reuse ;  /* 0x0000006580607220 */ /* 0x0c0fe20000410000 */
[-C--:B------:R-:W-:Y:S01]  /*65e0*/  FMUL.FTZ R128, R128, R174.reuse ;  /* 0x000000ae80807220 */ /* 0x080fe20000410000 */
[----:B0-----:R-:W-:Y:S01]  /*65f0*/  FMUL.FTZ R117, R101, UR30 ;  /* 0x0000001e65757c20 */ /* 0x001fe20008410000 */
[-C--:B------:R-:W-:Y:S01]  /*6600*/  FMUL.FTZ R116, R28, R101.reuse ;  /* 0x000000651c747220 */ /* 0x080fe20000410000 */
        /* <DEDUP_REMOVED lines=41> */
[----:B------:R-:W-:Y:S02]  /*68a0*/  FADD.FTZ R142, -R6, R211 ;  /* 0x000000d3068e7221 */ /* 0x000fe40000010100 */
[C---:B------:R-:W-:Y:S01]  /*68b0*/  FMUL.FTZ R104, R144.reuse, R167 ;  /* 0x000000a790687220 */ /* 0x040fe20000410000 */
[----:B------:R-:W-:-:S03]  /*68c0*/  FMUL.FTZ R144, R144, R102 ;  /* 0x0000006690907220 */ /* 0x000fc60000410000 */
[C---:B------:R-:W-:Y:S01]  /*68d0*/  FFMA.FTZ R105, R145.reuse, R102, -R104 ;  /* 0x0000006691697223 */ /* 0x040fe20000010868 */
[----:B------:R-:W-:Y:S01]  /*68e0*/  FFMA.FTZ R145, R145, R167, R144 ;  /* 0x000000a791917223 */ /* 0x000fe20000010090 */
[----:B------:R-:W-:Y:S02]  /*68f0*/  FMUL.FTZ R144, R30, R97 ;  /* 0x000000611e907220 */ /* 0x000fe40000410000 */
[----:B------:R-:W-:Y:S01]  /*6900*/  FADD.FTZ R105, R182, R105 ;  /* 0x00000069b6697221 */ /* 0x000fe20000010000 */
[----:B------:R-:W-:Y:S01]  /*6910*/  FADD.FTZ R166, R166, R145 ;  /* 0x00000091a6a67221 */ /* 0x000fe20000010000 */
[----:B------:R-:W-:Y:S02]  /*6920*/  FMUL.FTZ R145, R34, R103 ;  /* 0x0000006722917220 */ /* 0x000fe40000410000 */
        /* <DEDUP_REMOVED lines=9> */
[----:B------:R-:W-:Y:S01]  /*69c0*/  FFMA.FTZ R106, R0, -R192, RZ ;  /* 0x800000c0006a7223 */ /* 0x000fe200000100ff */
[----:B------:R-:W-:Y:S01]  /*69d0*/  FFMA.FTZ R149, R149, R165, R148 ;  /* 0x000000a595957223 */ /* 0x000fe20000010094 */
[----:B------:R-:W-:Y:S01]  /*69e0*/  FMUL.FTZ R148, R218, R144 ;  /* 0x00000090da947220 */ /* 0x000fe20000410000 */
[----:B------:R-:W-:Y:S01]  /*69f0*/  FADD.FTZ R107, R180, R107 ;  /* 0x0000006bb46b7221 */ /* 0x000fe20000010000 */
[----:B------:R-:W-:Y:S01]  /*6a00*/  FFMA.FTZ R109, R27, -R194, R106 ;  /* 0x800000c21b6d7223 */ /* 0x000fe2000001006a */
[----:B------:R-:W-:Y:S02]  /*6a10*/  FADD.FTZ R164, R164, R149 ;  /* 0x00000095a4a47221 */ /* 0x000fe40000010000 */
[----:B------:R-:W-:Y:S01]  /*6a20*/  FMUL.FTZ R106, R150, R107 ;  /* 0x0000006b966a7220 */ /* 0x000fe20000410000 */
[----:B------:R-:W-:Y:S01]  /*6a30*/  FFMA.FTZ R108, R26, -R193, R109 ;  /* 0x800000c11a6c7223 */ /* 0x000fe2000001006d */
[-C--:B------:R-:W-:Y:S01]  /*6a40*/  FMUL.FTZ R150, R150, R164.reuse ;  /* 0x000000a496967220 */ /* 0x080fe20000410000 */
[----:B------:R-:W-:Y:S01]  /*6a50*/  FMUL.FTZ R141, R38, R107 ;  /* 0x0000006b268d7220 */ /* 0x000fe20000410000 */
[----:B------:R-:W-:Y:S01]  /*6a60*/  FFMA.FTZ R106, R151, R164, R106 ;  /* 0x000000a4976a7223 */ /* 0x000fe2000001006a */
[----:B------:R-:W-:Y:S01]  /*6a70*/  FFMA.FTZ R109, R25, -R196, R108 ;  /* 0x800000c4196d7223 */ /* 0x000fe2000001006c */
[----:B------:R-:W-:Y:S01]  /*6a80*/  FFMA.FTZ R108, R20, R209, R111 ;  /* 0x000000d1146c7223 */ /* 0x000fe2000001006f */
[----:B------:R-:W-:Y:S01]  /*6a90*/  FFMA.FTZ R150, R151, R107, -R150 ;  /* 0x0000006b97967223 */ /* 0x000fe20000010896 */
[----:B------:R-:W-:Y:S01]  /*6aa0*/  FADD.FTZ R163, R163, R106 ;  /* 0x0000006aa3a37221 */ /* 0x000fe20000010000 */
[----:B------:R-:W-:Y:S01]  /*6ab0*/  FFMA.FTZ R110, R24, -R195, R109 ;  /* 0x800000c3186e7223 */ /* 0x000fe2000001006d */
[----:B------:R-:W-:Y:S01]  /*6ac0*/  FFMA.FTZ R109, R19, R208, R108 ;  /* 0x000000d0136d7223 */ /* 0x000fe2000001006c */
[----:B------:R-:W-:Y:S01]  /*6ad0*/  FADD.FTZ R106, R179, R150 ;  /* 0x00000096b36a7221 */ /* 0x000fe20000010000 */
[----:B------:R-:W-:Y:S01]  /*6ae0*/  FMUL.FTZ R108, R152, R163 ;  /* 0x000000a3986c7220 */ /* 0x000fe20000410000 */
[----:B------:R-:W-:Y:S01]  /*6af0*/  FFMA.FTZ R111, R23, -R198, R110 ;  /* 0x800000c6176f7223 */ /* 0x000fe2000001006e */
[----:B------:R-:W-:Y:S01]  /*6b00*/  FFMA.FTZ R110, R18, R207, R109 ;  /* 0x000000cf126e7223 */ /* 0x000fe2000001006d */
[-C--:B------:R-:W-:Y:S01]  /*6b10*/  FMUL.FTZ R152, R152, R106.reuse ;  /* 0x0000006a98987220 */ /* 0x080fe20000410000 */
[----:B------:R-:W-:Y:S01]  /*6b20*/  FFMA.FTZ R109, R153, R106, -R108 ;  /* 0x0000006a996d7223 */ /* 0x000fe2000001086c */
[----:B------:R-:W-:Y:S01]  /*6b30*/  FFMA.FTZ R108, R22, -R197, R111 ;  /* 0x800000c5166c7223 */ /* 0x000fe2000001006f */
[----:B-----5:R-:W-:Y:S01]  /*6b40*/  FFMA.FTZ R113, R17, R206, R110 ;  /* 0x000000ce11717223 */ /* 0x020fe2000001006e */
[----:B------:R-:W-:Y:S01]  /*6b50*/  FFMA.FTZ R153, R153, R163, R152 ;  /* 0x000000a399997223 */ /* 0x000fe20000010098 */
        /* <DEDUP_REMOVED lines=8> */
[----:B------:R-:W-:Y:S01]  /*6be0*/  FFMA.FTZ R111, R155, R162, R108 ;  /* 0x000000a29b6f7223 */ /* 0x000fe2000001006c */
[----:B------:R-:W-:Y:S01]  /*6bf0*/  FFMA.FTZ R113, R19, -R202, R112 ;  /* 0x800000ca13717223 */ /* 0x000fe20000010070 */
[----:B------:R-:W-:Y:S01]  /*6c00*/  FFMA.FTZ R112, R14, R221, R115 ;  /* 0x000000dd0e707223 */ /* 0x000fe20000010073 */
[----:B------:R-:W-:Y:S01]  /*6c10*/  FFMA.FTZ R110, R155, R109, -R154 ;  /* 0x0000006d9b6e7223 */ /* 0x000fe2000001089a */
[----:B------:R-:W-:Y:S01]  /*6c20*/  FADD.FTZ R160, R160, R111 ;  /* 0x0000006fa0a07221 */ /* 0x000fe20000010000 */
[----:B------:R-:W-:Y:S01]  /*6c30*/  FFMA.FTZ R108, R18, -R201, R113 ;  /* 0x800000c9126c7223 */ /* 0x000fe20000010071 */
[----:B------:R-:W-:Y:S01]  /*6c40*/  FFMA.FTZ R115, R13, R222, R112 ;  /* 0x000000de0d737223 */ /* 0x000fe20000010070 */
[----:B------:R-:W-:Y:S01]  /*6c50*/  FMUL.FTZ R112, R174, UR30 ;  /* 0x0000001eae707c20 */ /* 0x000fe20008410000 */
[----:B------:R-:W-:Y:S01]  /*6c60*/  FFMA.FTZ R113, R83, -R28, R222 ;  /* 0x8000001c53717223 */ /* 0x000fe200000100de */
[----:B------:R-:W-:Y:S01]  /*6c70*/  FFMA.FTZ R111, R17, -R204, R108 ;  /* 0x800000cc116f7223 */ /* 0x000fe2000001006c */
[----:B------:R-:W-:Y:S01]  /*6c80*/  FMUL.FTZ R108, R28, R174 ;  /* 0x000000ae1c6c7220 */ /* 0x000fe20000410000 */
[----:B------:R-:W-:Y:S01]  /*6c90*/  FFMA.FTZ R114, R101, UR11, -R112 ;  /* 0x0000000b65727c23 */ /* 0x000fe20008010870 */
[----:B------:R-:W-:Y:S01]  /*6ca0*/  FADD.FTZ R110, R177, R110 ;  /* 0x0000006eb16e7221 */ /* 0x000fe20000010000 */
[----:B------:R-:W-:Y:S01]  /*6cb0*/  FFMA.FTZ R112, R16, -R205, R111 ;  /* 0x800000cd10707223 */ /* 0x000fe2000001006f */
[----:B------:R-:W-:Y:S01]  /*6cc0*/  FMUL.FTZ R118, R219, R108 ;  /* 0x0000006cdb767220 */ /* 0x000fe20000410000 */
[----:B------:R-:W-:Y:S01]  /*6cd0*/  FMUL.FTZ R111, R156, R160 ;  /* 0x000000a09c6f7220 */ /* 0x000fe20000410000 */
[----:B------:R-:W-:Y:S01]  /*6ce0*/  FFMA.FTZ R130, R113, R108, R130 ;  /* 0x0000006c71827223 */ /* 0x000fe20000010082 */
[----:B------:R-:W-:Y:S01]  /*6cf0*/  FFMA.FTZ R101, R15, -R218, R112 ;  /* 0x800000da0f657223 */ /* 0x000fe20000010070 */
[----:B------:R-:W-:Y:S01]  /*6d00*/  FFMA.FTZ R112, R174, UR11, R117 ;  /* 0x0000000bae707c23 */ /* 0x000fe20008010075 */
[----:B------:R-:W-:Y:S01]  /*6d10*/  FFMA.FTZ R119, R113, R116, -R118 ;  /* 0x0000007471777223 */ /* 0x000fe20000010876 */
[----:B------:R-:W-:Y:S01]  /*6d20*/  FFMA.FTZ R111, R157, R110, -R111 ;  /* 0x0000006e9d6f7223 */ /* 0x000fe2000001086f */
[----:B------:R-:W-:Y:S01]  /*6d30*/  FFMA.FTZ R118, R14, -R223, R101 ;  /* 0x800000df0e767223 */ /* 0x000fe20000010065 */
[----:B------:R-:W-:Y:S01]  /*6d40*/  FMUL.FTZ R116, R113, R112 ;  /* 0x0000007071747220 */ /* 0x000fe20000410000 */
[----:B------:R-:W-:Y:S01]  /*6d50*/  FMUL.FTZ R112, R156, R110 ;  /* 0x0000006e9c707220 */ /* 0x000fe20000410000 */
[----:B------:R-:W-:Y:S01]  /*6d60*/  FADD.FTZ R176, R176, R111 ;  /* 0x0000006fb0b07221 */ /* 0x000fe20000010000 */
[----:B------:R-:W-:Y:S01]  /*6d70*/  FMUL.FTZ R111, R173, UR30 ;  /* 0x0000001ead6f7c20 */ /* 0x000fe20008410000 */
[----:B------:R-:W-:Y:S01]  /*6d80*/  FFMA.FTZ R114, R219, R114, R116 ;  /* 0x00000072db727223 */ /* 0x000fe20000010074 */
[----:B------:R-:W-:Y:S01]  /*6d90*/  FFMA.FTZ R101, R157, R160, R112 ;  /* 0x000000a09d657223 */ /* 0x000fe20000010070 */
[----:B------:R-:W-:Y:S01]  /*6da0*/  FMUL.FTZ R113, R29, R100 ;  /* 0x000000641d717220 */ /* 0x000fe20000410000 */
[----:B------:R-:W-:Y:S01]  /*6db0*/  FFMA.FTZ R138, R100, UR11, -R111 ;  /* 0x0000000b648a7c23 */ /* 0x000fe2000801086f */
[----:B------:R-:W-:Y:S01]  /*6dc0*/  FFMA.FTZ R174, R83, R174, R114 ;  /* 0x000000ae53ae7223 */ /* 0x000fe20000010072 */
[----:B------:R-:W-:Y:S01]  /*6dd0*/  FADD.FTZ R158, R158, R101 ;  /* 0x000000659e9e7221 */ /* 0x000fe20000010000 */
[----:B------:R-:W-:Y:S01]  /*6de0*/  FMUL.FTZ R114, R100, UR30 ;  /* 0x0000001e64727c20 */ /* 0x000fe20008410000 */
[----:B------:R-:W-:Y:S01]  /*6df0*/  FMUL.FTZ R100, R159, R176 ;  /* 0x000000b09f647220 */ /* 0x000fe20000410000 */
[----:B------:R-:W-:Y:S01]  /*6e00*/  FMUL.FTZ R101, R29, R173 ;  /* 0x000000ad1d657220 */ /* 0x000fe20000410000 */
[-C--:B------:R-:W-:Y:S01]  /*6e10*/  FMUL.FTZ R159, R159, R158.reuse ;  /* 0x0000009e9f9f7220 */ /* 0x080fe20000410000 */
[----:B------:R-:W-:Y:S01]  /*6e20*/  FFMA.FTZ R111, R173, UR11, R114 ;  /* 0x0000000bad6f7c23 */ /* 0x000fe20008010072 */
[C---:B------:R-:W-:Y:S01]  /*6e30*/  FFMA.FTZ R100, R161.reuse, R158, R100 ;  /* 0x0000009ea1647223 */ /* 0x040fe20000010064 */
[----:B------:R-:W-:Y:S01]  /*6e40*/  FFMA.FTZ R112, R82, -R29, R221 ;  /* 0x8000001d52707223 */ /* 0x000fe200000100dd */
[----:B------:R-:W-:Y:S01]  /*6e50*/  FFMA.FTZ R114, R161, R176, -R159 ;  /* 0x000000b0a1727223 */ /* 0x000fe2000001089f */
[C---:B------:R-:W-:Y:S01]  /*6e60*/  FMUL.FTZ R133, R223.reuse, R101 ;  /* 0x00000065df857220 */ /* 0x040fe20000410000 */
[-C--:B------:R-:W-:Y:S01]  /*6e70*/  FMUL.FTZ R135, R223, R113.reuse ;  /* 0x00000071df877220 */ /* 0x080fe20000410000 */
[----:B------:R-:W-:Y:S01]  /*6e80*/  FADD.FTZ R191, R191, R100 ;  /* 0x00000064bfbf7221 */ /* 0x000fe20000010000 */
[----:B------:R-:W-:Y:S01]  /*6e90*/  FMUL.FTZ R100, R42, R158 ;  /* 0x0000009e2a647220 */ /* 0x000fe20000410000 */
[----:B------:R-:W-:Y:S01]  /*6ea0*/  FADD.FTZ R114, R175, R114 ;  /* 0x00000072af727221 */ /* 0x000fe20000010000 */
[C---:B------:R-:W-:Y:S01]  /*6eb0*/  FFMA.FTZ R133, R112.reuse, R113, -R133 ;  /* 0x0000007170857223 */ /* 0x040fe20000010885 */
[C---:B------:R-:W-:Y:S01]  /*6ec0*/  FMUL.FTZ R140, R112.reuse, R111 ;  /* 0x0000006f708c7220 */ /* 0x040fe20000410000 */
[----:B------:R-:W-:Y:S01]  /*6ed0*/  FFMA.FTZ R135, R112, R101, R135 ;  /* 0x0000006570877223 */ /* 0x000fe20000010087 */
[----:B------:R-:W-:Y:S01]  /*6ee0*/  FADD.FTZ R113, -R11, R216 ;  /* 0x000000d80b717221 */ /* 0x000fe20000010100 */
[----:B------:R-:W-:Y:S01]  /*6ef0*/  FMUL.FTZ R112, R42, R176 ;  /* 0x000000b02a707220 */ /* 0x000fe20000410000 */
[----:B------:R-:W-:Y:S01]  /*6f00*/  FMUL.FTZ R128, R194, R100 ;  /* 0x00000064c2807220 */ /* 0x000fe20000410000 */
[C---:B------:R-:W-:Y:S01]  /*6f10*/  FMUL.FTZ R117, R43.reuse, R114 ;  /* 0x000000722b757220 */ /* 0x040fe20000410000 */
[----:B------:R-:W-:Y:S01]  /*6f20*/  FADD.FTZ R116, -R12, R217 ;  /* 0x000000d90c747221 */ /* 0x000fe20000010100 */
[----:B------:R-:W-:Y:S01]  /*6f30*/  FMUL.FTZ R111, R43, R191 ;  /* 0x000000bf2b6f7220 */ /* 0x000fe20000410000 */
[-C--:B------:R-:W-:Y:S01]  /*6f40*/  FFMA.FTZ R132, R113, R112.reuse, -R128 ;  /* 0x0000007071847223 */ /* 0x080fe20000010880 */
[----:B------:R-:W-:Y:S01]  /*6f50*/  FMUL.FTZ R128, R194, R112 ;  /* 0x00000070c2807220 */ /* 0x000fe20000410000 */
[----:B------:R-:W-:Y:S01]  /*6f60*/  FMUL.FTZ R129, R192, R117 ;  /* 0x00000075c0817220 */ /* 0x000fe20000410000 */
[C---:B------:R-:W-:Y:S01]  /*6f70*/  FMUL.FTZ R112, R41.reuse, R160 ;  /* 0x000000a029707220 */ /* 0x040fe20000410000 */
[----:B------:R-:W-:Y:S01]  /*6f80*/  FMUL.FTZ R134, R41, R110 ;  /* 0x0000006e29867220 */ /* 0x000fe20000410000 */
[----:B------:R-:W-:Y:S01]  /*6f90*/  FFMA.FTZ R128, R113, R100, R128 ;  /* 0x0000006471807223 */ /* 0x000fe20000010080 */
[-C--:B------:R-:W-:Y:S01]  /*6fa0*/  FFMA.FTZ R129, R116, R111.reuse, R129 ;  /* 0x0000006f74817223 */ /* 0x080fe20000010081 */
[----:B------:R-:W-:Y:S01]  /*6fb0*/  FMUL.FTZ R136, R193, R112 ;  /* 0x00000070c1887220 */ /* 0x000fe20000410000 */
[----:B------:R-:W-:Y:S01]  /*6fc0*/  FMUL.FTZ R131, R192, R111 ;  /* 0x0000006fc0837220 */ /* 0x000fe20000410000 */
[----:B------:R-:W-:Y:S01]  /*6fd0*/  FMUL.FTZ R137, R40, R109 ;  /* 0x0000006d28897220 */ /* 0x000fe20000410000 */
[----:B------:R-:W-:Y:S01]  /*6fe0*/  FADD.FTZ R129, RZ, R129 ;  /* 0x00000081ff817221 */ /* 0x000fe20000010000 */
[-C--:B------:R-:W-:Y:S01]  /*6ff0*/  FFMA.FTZ R136, R215, R134.reuse, -R136 ;  /* 0x00000086d7887223 */ /* 0x080fe20000010888 */
[----:B------:R-:W-:Y:S01]  /*7000*/  FMUL.FTZ R134, R193, R134 ;  /* 0x00000086c1867220 */ /* 0x000fe20000410000 */
[----:B------:R-:W-:Y:S01]  /*7010*/  FFMA.FTZ R131, R116, R117, -R131 ;  /* 0x0000007574837223 */ /* 0x000fe20000010883 */
[----:B------:R-:W-:Y:S01]  /*7020*/  FADD.FTZ R128, R129, R128 ;  /* 0x0000008081807221 */ /* 0x000fe20000010000 */
[----:B------:R-:W-:Y:S01]  /*7030*/  FMUL.FTZ R117, R40, R162 ;  /* 0x000000a228757220 */ /* 0x000fe20000410000 */
[----:B------:R-:W-:Y:S01]  /*7040*/  FFMA.FTZ R129, R215, R112, R134 ;  /* 0x00000070d7817223 */ /* 0x000fe20000010086 */
[----:B------:R-:W-:Y:S01]  /*7050*/  FMUL.FTZ R139, R196, R137 ;  /* 0x00000089c48b7220 */ /* 0x000fe20000410000 */
[----:B------:R-:W-:Y:S01]  /*7060*/  FADD.FTZ R131, RZ, R131 ;  /* 0x00000083ff837221 */ /* 0x000fe20000010000 */
[----:B------:R-:W-:Y:S01]  /*7070*/  FMUL.FTZ R134, R39, R106 ;  /* 0x0000006a27867220 */ /* 0x000fe20000410000 */
[----:B------:R-:W-:Y:S01]  /*7080*/  FADD.FTZ R128, R128, R129 ;  /* 0x0000008180807221 */ /* 0x000fe20000010000 */
[-C--:B------:R-:W-:Y:S01]  /*7090*/  FFMA.FTZ R139, R214, R117.reuse, R139 ;  /* 0x00000075d68b7223 */ /* 0x080fe2000001008b */
[----:B------:R-:W-:Y:S01]  /*70a0*/  FADD.FTZ R131, R131, R132 ;  /* 0x0000008483837221 */ /* 0x000fe20000010000 */
[----:B------:R-:W-:Y:S01]  /*70b0*/  FMUL.FTZ R132, R196, R117 ;  /* 0x00000075c4847220 */ /* 0x000fe20000410000 */
[----:B------:R-:W-:Y:S01]  /*70c0*/  FMUL.FTZ R129, R38, R164 ;  /* 0x000000a426817220 */ /* 0x000fe20000410000 */
[----:B------:R-:W-:Y:S01]  /*70d0*/  FADD.FTZ R139, R128, R139 ;  /* 0x0000008b808b7221 */ /* 0x000fe20000010000 */
[----:B------:R-:W-:Y:S01]  /*70e0*/  FMUL.FTZ R128, R39, R163 ;  /* 0x000000a327807220 */ /* 0x000fe20000410000 */
[----:B------:R-:W-:Y:S01]  /*70f0*/  FFMA.FTZ R132, R214, R137, -R132 ;  /* 0x00000089d6847223 */ /* 0x000fe20000010884 */
[----:B------:R-:W-:Y:S01]  /*7100*/  FADD.FTZ R131, R131, R136 ;  /* 0x0000008883837221 */ /* 0x000fe20000010000 */
[C---:B------:R-:W-:Y:S01]  /*7110*/  FMUL.FTZ R136, R195.reuse, R134 ;  /* 0x00000086c3887220 */ /* 0x040fe20000410000 */
[-C--:B------:R-:W-:Y:S01]  /*7120*/  FMUL.FTZ R137, R195, R128.reuse ;  /* 0x00000080c3897220 */ /* 0x080fe20000410000 */
[----:B------:R-:W-:Y:S01]  /*7130*/  FMUL.FTZ R143, R198, R129 ;  /* 0x00000081c68f7220 */ /* 0x000fe20000410000 */
[----:B------:R-:W-:Y:S01]  /*7140*/  FADD.FTZ R132, R131, R132 ;  /* 0x0000008483847221 */ /* 0x000fe20000010000 */
[C---:B------:R-:W-:Y:S01]  /*7150*/  FFMA.FTZ R136, R213.reuse, R128, R136 ;  /* 0x00000080d5887223 */ /* 0x040fe20000010088 */
[----:B------:R-:W-:Y:S01]  /*7160*/  FFMA.FTZ R137, R213, R134, -R137 ;  /* 0x00000086d5897223 */ /* 0x000fe20000010889 */
[-C--:B------:R-:W-:Y:S01]  /*7170*/  FFMA.FTZ R143, R212, R141.reuse, -R143 ;  /* 0x0000008dd48f7223 */ /* 0x080fe2000001088f */
[----:B------:R-:W-:Y:S01]  /*7180*/  FMUL.FTZ R141, R198, R141 ;  /* 0x0000008dc68d7220 */ /* 0x000fe20000410000 */
[C---:B------:R-:W-:Y:S01]  /*7190*/  FMUL.FTZ R134, R37.reuse, R104 ;  /* 0x0000006825867220 */ /* 0x040fe20000410000 */
[----:B------:R-:W-:Y:S01]  /*71a0*/  FMUL.FTZ R131, R37, R165 ;  /* 0x000000a525837220 */ /* 0x000fe20000410000 */
[----:B------:R-:W-:Y:S01]  /*71b0*/  FADD.FTZ R136, R139, R136 ;  /* 0x000000888b887221 */ /* 0x000fe20000010000 */
[----:B------:R-:W-:Y:S01]  /*71c0*/  FADD.FTZ R132, R132, R137 ;  /* 0x0000008984847221 */ /* 0x000fe20000010000 */
[----:B------:R-:W-:Y:S01]  /*71d0*/  FFMA.FTZ R141, R212, R129, R141 ;  /* 0x00000081d48d7223 */ /* 0x000fe2000001008d */
[C---:B------:R-:W-:Y:S01]  /*71e0*/  FMUL.FTZ R139, R197.reuse, R134 ;  /* 0x00000086c58b7220 */ /* 0x040fe20000410000 */
[-C--:B------:R-:W-:Y:S01]  /*71f0*/  FMUL.FTZ R137, R197, R131.reuse ;  /* 0x00000083c5897220 */ /* 0x080fe20000410000 */
[----:B------:R-:W-:Y:S01]  /*7200*/  FFMA.FTZ R223, R223, R138, R140 ;  /* 0x0000008adfdf7223 */ /* 0x000fe2000001008c */
[----:B------:R-:W-:Y:S01]  /*7210*/  FADD.FTZ R136, R136, R141 ;  /* 0x0000008d88887221 */ /* 0x000fe20000010000 */
[C---:B------:R-:W-:Y:S01]  /*7220*/  FFMA.FTZ R139, R142.reuse, R131, R139 ;  /* 0x000000838e8b7223 */ /* 0x040fe2000001008b */
[----:B------:R-:W-:Y:S01]  /*7230*/  FFMA.FTZ R138, R142, R134, -R137 ;  /* 0x000000868e8a7223 */ /* 0x000fe20000010889 */
[----:B------:R-:W-:Y:S01]  /*7240*/  FADD.FTZ R143, R132, R143 ;  /* 0x0000008f848f7221 */ /* 0x000fe20000010000 */
[----:B------:R-:W-:Y:S01]  /*7250*/  FMUL.FTZ R134, R172, UR30 ;  /* 0x0000001eac867c20 */ /* 0x000fe20008410000 */
[----:B------:R-:W-:Y:S01]  /*7260*/  FMUL.FTZ R132, R30, R172 ;  /* 0x000000ac1e847220 */ /* 0x000fe20000410000 */
[----:B------:R-:W-:Y:S01]  /*7270*/  FADD.FTZ R136, R136, R139 ;  /* 0x0000008b88887221 */ /* 0x000fe20000010000 */
[----:B------:R-:W-:Y:S01]  /*7280*/  FFMA.FTZ R139, R81, -R30, R220 ;  /* 0x8000001e518b7223 */ /* 0x000fe200000100dc */
[C---:B------:R-:W-:Y:S01]  /*7290*/  FMUL.FTZ R137, R97.reuse, UR30 ;  /* 0x0000001e61897c20 */ /* 0x040fe20008410000 */
[----:B------:R-:W-:Y:S01]  /*72a0*/  FFMA.FTZ R149, R97, UR11, -R134 ;  /* 0x0000000b61957c23 */ /* 0x000fe20008010886 */
[----:B------:R-:W-:Y:S01]  /*72b0*/  FMUL.FTZ R140, R218, R132 ;  /* 0x00000084da8c7220 */ /* 0x000fe20000410000 */
[C---:B------:R-:W-:Y:S01]  /*72c0*/  FMUL.FTZ R97, R36.reuse, R105 ;  /* 0x0000006924617220 */ /* 0x040fe20000410000 */
[----:B------:R-:W-:Y:S01]  /*72d0*/  FADD.FTZ R141, -R5, R210 ;  /* 0x000000d2058d7221 */ /* 0x000fe20000010100 */
[----:B------:R-:W-:Y:S01]  /*72e0*/  FMUL.FTZ R134, R36, R166 ;  /* 0x000000a624867220 */ /* 0x000fe20000410000 */
[C---:B------:R-:W-:Y:S01]  /*72f0*/  FFMA.FTZ R156, R139.reuse, R144, -R140 ;  /* 0x000000908b9c7223 */ /* 0x040fe2000001088c */
[-C--:B------:R-:W-:Y:S01]  /*7300*/  FMUL.FTZ R140, R200, R97.reuse ;  /* 0x00000061c88c7220 */ /* 0x080fe20000410000 */
[----:B------:R-:W-:Y:S01]  /*7310*/  FFMA.FTZ R146, R172, UR11, R137 ;  /* 0x0000000bac927c23 */ /* 0x000fe20008010089 */
[----:B------:R-:W-:Y:S01]  /*7320*/  FFMA.FTZ R154, R139, R132, R148 ;  /* 0x000000848b9a7223 */ /* 0x000fe20000010094 */
[-C--:B------:R-:W-:Y:S01]  /*7330*/  FMUL.FTZ R144, R200, R134.reuse ;  /* 0x00000086c8907220 */ /* 0x080fe20000410000 */
[----:B------:R-:W-:Y:S01]  /*7340*/  FFMA.FTZ R137, R141, R134, R140 ;  /* 0x000000868d897223 */ /* 0x000fe2000001008c */
[----:B------:R-:W-:Y:S01]  /*7350*/  FMUL.FTZ R151, R139, R146 ;  /* 0x000000928b977220 */ /* 0x000fe20000410000 */
[----:B------:R-:W-:Y:S01]  /*7360*/  FMUL.FTZ R140, R35, R102 ;  /* 0x00000066238c7220 */ /* 0x000fe20000410000 */
[----:B------:R-:W-:Y:S01]  /*7370*/  FFMA.FTZ R97, R141, R97, -R144 ;  /* 0x000000618d617223 */ /* 0x000fe20000010890 */
[----:B------:R-:W-:Y:S01]  /*7380*/  FADD.FTZ R139, R136, R137 ;  /* 0x00000089888b7221 */ /* 0x000fe20000010000 */
[----:B------:R-:W-:Y:S01]  /*7390*/  FMUL.FTZ R137, R34, R168 ;  /* 0x000000a822897220 */ /* 0x000fe20000410000 */
[----:B------:R-:W-:Y:S01]  /*73a0*/  FADD.FTZ R209, -R4, R209 ;  /* 0x000000d104d17221 */ /* 0x000fe20000010100 */
[----:B------:R-:W-:Y:S01]  /*73b0*/  FMUL.FTZ R136, R35, R167 ;  /* 0x000000a723887220 */ /* 0x000fe20000410000 */
[----:B------:R-:W-:Y:S01]  /*73c0*/  FADD.FTZ R208, -R3, R208 ;  /* 0x000000d003d07221 */ /* 0x000fe20000010100 */
[----:B------:R-:W-:Y:S01]  /*73d0*/  FMUL.FTZ R144, R199, R140 ;  /* 0x0000008cc7907220 */ /* 0x000fe20000410000 */
[----:B------:R-:W-:Y:S01]  /*73e0*/  FMUL.FTZ R147, R202, R137 ;  /* 0x00000089ca937220 */ /* 0x000fe20000410000 */
[----:B------:R-:W-:Y:S01]  /*73f0*/  FADD.FTZ R138, R143, R138 ;  /* 0x0000008a8f8a7221 */ /* 0x000fe20000010000 */
[----:B------:R-:W-:Y:S01]  /*7400*/  FMUL.FTZ R148, R33, R98 ;  /* 0x0000006221947220 */ /* 0x000fe20000410000 */
[----:B------:R-:W-:Y:S01]  /*7410*/  FFMA.FTZ R144, R209, R136, R144 ;  /* 0x00000088d1907223 */ /* 0x000fe20000010090 */
[-C--:B------:R-:W-:Y:S01]  /*7420*/  FFMA.FTZ R146, R208, R145.reuse, -R147 ;  /* 0x00000091d0927223 */ /* 0x080fe20000010893 */
[----:B------:R-:W-:Y:S01]  /*7430*/  FMUL.FTZ R145, R202, R145 ;  /* 0x00000091ca917220 */ /* 0x000fe20000410000 */
[----:B------:R-:W-:Y:S01]  /*7440*/  FADD.FTZ R97, R138, R97 ;  /* 0x000000618a617221 */ /* 0x000fe20000010000 */
[----:B------:R-:W-:Y:S01]  /*7450*/  FADD.FTZ R139, R139, R144 ;  /* 0x000000908b8b7221 */ /* 0x000fe20000010000 */
[----:B------:R-:W-:Y:S01]  /*7460*/  FFMA.FTZ R207, R86, -R33, R207 ;  /* 0x8000002156cf7223 */ /* 0x000fe200000100cf */
[----:B------:R-:W-:Y:S01]  /*7470*/  FMUL.FTZ R138, R33, R169 ;  /* 0x000000a9218a7220 */ /* 0x000fe20000410000 */
[----:B------:R-:W-:Y:S01]  /*7480*/  FFMA.FTZ R144, R208, R137, R145 ;  /* 0x00000089d0907223 */ /* 0x000fe20000010091 */
[----:B------:R-:W-:Y:S01]  /*7490*/  FMUL.FTZ R150, R201, R148 ;  /* 0x00000094c9967220 */ /* 0x000fe20000410000 */
[----:B------:R-:W-:Y:S01]  /*74a0*/  FMUL.FTZ R143, R199, R136 ;  /* 0x00000088c78f7220 */ /* 0x000fe20000410000 */
[----:B------:R-:W-:Y:S01]  /*74b0*/  FADD.FTZ R206, -R2, R206 ;  /* 0x000000ce02ce7221 */ /* 0x000fe20000010100 */
[----:B------:R-:W-:Y:S01]  /*74c0*/  FADD.FTZ R139, R139, R144 ;  /* 0x000000908b8b7221 */ /* 0x000fe20000010000 */
[----:B------:R-:W-:Y:S01]  /*74d0*/  FFMA.FTZ R150, R207, R138, R150 ;  /* 0x0000008acf967223 */ /* 0x000fe20000010096 */
[----:B------:R-:W-:Y:S01]  /*74e0*/  FFMA.FTZ R140, R209, R140, -R143 ;  /* 0x0000008cd18c7223 */ /* 0x000fe2000001088f */
[----:B------:R-:W-:Y:S01]  /*74f0*/  FMUL.FTZ R143, R201, R138 ;  /* 0x0000008ac98f7220 */ /* 0x000fe20000410000 */
[----:B------:R-:W-:Y:S01]  /*7500*/  FFMA.FTZ R203, R80, -R31, R203 ;  /* 0x8000001f50cb7223 */ /* 0x000fe200000100cb */
[----:B------:R-:W-:Y:S01]  /*7510*/  FADD.FTZ R150, R139, R150 ;  /* 0x000000968b967221 */ /* 0x000fe20000010000 */
[----:B------:R-:W-:Y:S01]  /*7520*/  FADD.FTZ R97, R97, R140 ;  /* 0x0000008c61617221 */ /* 0x000fe20000010000 */
[C---:B------:R-:W-:Y:S01]  /*7530*/  FMUL.FTZ R139, R32.reuse, R170 ;  /* 0x000000aa208b7220 */ /* 0x040fe20000410000 */
[----:B------:R-:W-:Y:S01]  /*7540*/  FFMA.FTZ R148, R207, R148, -R143 ;  /* 0x00000094cf947223 */ /* 0x000fe2000001088f */
[----:B------:R-:W-:Y:S01]  /*7550*/  FMUL.FTZ R140, R31, R171 ;  /* 0x000000ab1f8c7220 */ /* 0x000fe20000410000 */
[----:B------:R-:W-:Y:S01]  /*7560*/  FMUL.FTZ R143, R32, R99 ;  /* 0x00000063208f7220 */ /* 0x000fe20000410000 */
[----:B------:R-:W-:Y:S01]  /*7570*/  FADD.FTZ R97, R97, R146 ;  /* 0x0000009261617221 */ /* 0x000fe20000010000 */
[C---:B------:R-:W-:Y:S01]  /*7580*/  FMUL.FTZ R144, R204.reuse, R139 ;  /* 0x0000008bcc907220 */ /* 0x040fe20000410000 */
[----:B------:R-:W-:Y:S01]  /*7590*/  FMUL.FTZ R146, R31, R96 ;  /* 0x000000601f927220 */ /* 0x000fe20000410000 */
[----:B------:R-:W-:Y:S01]  /*75a0*/  FMUL.FTZ R152, R205, R140 ;  /* 0x0000008ccd987220 */ /* 0x000fe20000410000 */
[-C--:B------:R-:W-:Y:S01]  /*75b0*/  FMUL.FTZ R145, R204, R143.reuse ;  /* 0x0000008fcc917220 */ /* 0x080fe20000410000 */
[C---:B------:R-:W-:Y:S01]  /*75c0*/  FFMA.FTZ R144, R206.reuse, R143, -R144 ;  /* 0x0000008fce907223 */ /* 0x040fe20000010890 */
[----:B------:R-:W-:Y:S01]  /*75d0*/  FADD.FTZ R97, R97, R148 ;  /* 0x0000009461617221 */ /* 0x000fe20000010000 */
[-C--:B------:R-:W-:Y:S01]  /*75e0*/  FFMA.FTZ R152, R203, R146.reuse, -R152 ;  /* 0x00000092cb987223 */ /* 0x080fe20000010898 */
[----:B------:R-:W-:Y:S01]  /*75f0*/  FFMA.FTZ R145, R206, R139, R145 ;  /* 0x0000008bce917223 */ /* 0x000fe20000010091 */
[----:B------:R-:W-:Y:S01]  /*7600*/  FMUL.FTZ R146, R205, R146 ;  /* 0x00000092cd927220 */ /* 0x000fe20000410000 */
[----:B------:R-:W-:Y:S01]  /*7610*/  FADD.FTZ R97, R97, R144 ;  /* 0x0000009061617221 */ /* 0x000fe20000010000 */
[----:B------:R-:W-:Y:S01]  /*7620*/  FMUL.FTZ R143, R171, UR30 ;  /* 0x0000001eab8f7c20 */ /* 0x000fe20008410000 */
[----:B------:R-:W-:Y:S01]  /*7630*/  FADD.FTZ R145, R150, R145 ;  /* 0x0000009196917221 */ /* 0x000fe20000010000 */
[----:B------:R-:W-:Y:S01]  /*7640*/  FFMA.FTZ R148, R203, R140, R146 ;  /* 0x0000008ccb947223 */ /* 0x000fe20000010092 */
[----:B------:R-:W-:Y:S01]  /*7650*/  FADD.FTZ R97, R97, R152 ;  /* 0x0000009861617221 */ /* 0x000fe20000010000 */
[C---:B------:R-:W-:Y:S01]  /*7660*/  FMUL.FTZ R144, R96.reuse, UR30 ;  /* 0x0000001e60907c20 */ /* 0x040fe20008410000 */
[----:B------:R-:W-:Y:S01]  /*7670*/  FFMA.FTZ R146, R96, UR11, -R143 ;  /* 0x0000000b60927c23 */ /* 0x000fe2000801088f */
[----:B------:R-:W-:Y:S01]  /*7680*/  FADD.FTZ R145, R145, R148 ;  /* 0x0000009491917221 */ /* 0x000fe20000010000 */
[----:B------:R-:W-:Y:S01]  /*7690*/  FADD.FTZ R156, R97, R156 ;  /* 0x0000009c619c7221 */ /* 0x000fe20000010000 */
[----:B------:R-:W-:Y:S01]  /*76a0*/  FMUL.FTZ R96, R170, UR30 ;  /* 0x0000001eaa607c20 */ /* 0x000fe20008410000 */
[----:B------:R-:W-:Y:S01]  /*76b0*/  FFMA.FTZ R144, R171, UR11, R144 ;  /* 0x0000000bab907c23 */ /* 0x000fe20008010090 */
[----:B------:R-:W-:Y:S01]  /*76c0*/  FADD.FTZ R154, R145, R154 ;  /* 0x0000009a919a7221 */ /* 0x000fe20000010000 */
[----:B------:R-:W-:Y:S01]  /*76d0*/  FADD.FTZ R156, R156, R133 ;  /* 0x000000859c9c7221 */ /* 0x000fe20000010000 */
[----:B------:R-:W-:Y:S01]  /*76e0*/  FFMA.FTZ R118, R13, -R219, R118 ;  /* 0x800000db0d767223 */ /* 0x000fe20000010076 */
[----:B------:R-:W-:Y:S01]  /*76f0*/  FMUL.FTZ R144, R203, R144 ;  /* 0x00000090cb907220 */ /* 0x000fe20000410000 */
[----:B------:R-:W-:Y:S01]  /*7700*/  FADD.FTZ R135, R154, R135 ;  /* 0x000000879a877221 */ /* 0x000fe20000010000 */
[----:B------:R-:W-:Y:S01]  /*7710*/  FADD.FTZ R156, R156, R119 ;  /* 0x000000779c9c7221 */ /* 0x000fe20000010000 */
[----:B------:R-:W-:Y:S01]  /*7720*/  FFMA.FTZ R119, R99, UR11, -R96 ;  /* 0x0000000b63777c23 */ /* 0x000fe20008010860 */
[----:B------:R-:W-:Y:S01]  /*7730*/  FFMA.FTZ R205, R205, R146, R144 ;  /* 0x00000092cdcd7223 */ /* 0x000fe20000010090 */
[----:B------:R-:W-:Y:S01]  /*7740*/  FADD.FTZ R96, R135, R130 ;  /* 0x0000008287607221 */ /* 0x000fe20000010000 */
[----:B------:R-:W0:Y:S01]  /*7750*/  SHFL.DOWN PT, R148, R118, 0x1, 0x1f ;  /* 0x08201f0076947f89 */ /* 0x000e2200000e0000 */
[----:B------:R-:W-:Y:S01]  /*7760*/  FMUL.FTZ R97, R169, UR30 ;  /* 0x0000001ea9617c20 */ /* 0x000fe20008410000 */
[----:B------:R-:W-:Y:S01]  /*7770*/  FMUL.FTZ R99, R99, UR30 ;  /* 0x0000001e63637c20 */ /* 0x000fe20008410000 */
[C---:B------:R-:W-:Y:S01]  /*7780*/  FMUL.FTZ R130, R98.reuse, UR30 ;  /* 0x0000001e62827c20 */ /* 0x040fe20008410000 */
[----:B------:R1:W2:Y:S01]  /*7790*/  SHFL.DOWN PT, R135, R115, 0x1, 0x1f ;  /* 0x08201f0073877f89 */ /* 0x0002a200000e0000 */
[----:B------:R-:W-:Y:S01]  /*77a0*/  FFMA.FTZ R144, R98, UR11, -R97 ;  /* 0x0000000b62907c23 */ /* 0x000fe20008010861 */
[----:B------:R-:W-:Y:S01]  /*77b0*/  FFMA.FTZ R99, R170, UR11, R99 ;  /* 0x0000000baa637c23 */ /* 0x000fe20008010063 */
[C---:B------:R-:W-:Y:S01]  /*77c0*/  FMUL.FTZ R97, R103.reuse, UR30 ;  /* 0x0000001e67617c20 */ /* 0x040fe20008410000 */
[----:B------:R-:W4:Y:S01]  /*77d0*/  SHFL.DOWN PT, R133, R96, 0x1, 0x1f ;  /* 0x08201f0060857f89 */ /* 0x000f2200000e0000 */
[----:B------:R-:W-:Y:S01]  /*77e0*/  FMUL.FTZ R98, R168, UR30 ;  /* 0x0000001ea8627c20 */ /* 0x000fe20008410000 */
[----:B------:R-:W-:Y:S01]  /*77f0*/  FMUL.FTZ R99, R206, R99 ;  /* 0x00000063ce637220 */ /* 0x000fe20000410000 */
[----:B------:R-:W-:Y:S01]  /*7800*/  FFMA.FTZ R97, R168, UR11, R97 ;  /* 0x0000000ba8617c23 */ /* 0x000fe20008010061 */
[----:B------:R-:W3:Y:S01]  /*7810*/  SHFL.DOWN PT, R146, R156, 0x1, 0x1f ;  /* 0x08201f009c927f89 */ /* 0x000ee200000e0000 */
[----:B------:R-:W-:Y:S01]  /*7820*/  FFMA.FTZ R103, R103, UR11, -R98 ;  /* 0x0000000b67677c23 */ /* 0x000fe20008010862 */
[----:B------:R-:W-:Y:S01]  /*7830*/  MOV R98, R115 ;  /* 0x0000007300627202 */ /* 0x000fe20000000f00 */
[----:B------:R-:W-:Y:S01]  /*7840*/  FFMA.FTZ R204, R204, R119, R99 ;  /* 0x00000077cccc7223 */ /* 0x000fe20000010063 */
[----:B-1----:R-:W-:Y:S01]  /*7850*/  FMUL.FTZ R115, R208, R97 ;  /* 0x00000061d0737220 */ /* 0x002fe20000410000 */
[----:B------:R-:W-:Y:S01]  /*7860*/  MOV R99, R118 ;  /* 0x0000007600637202 */ /* 0x000fe20000000f00 */
[----:B------:R-:W-:Y:S01]  /*7870*/  FFMA.FTZ R130, R169, UR11, R130 ;  /* 0x0000000ba9827c23 */ /* 0x000fe20008010082 */
[----:B------:R-:W-:Y:S01]  /*7880*/  MOV R97, R156 ;  /* 0x0000009c00617202 */ /* 0x000fe20000000f00 */
[----:B------:R-:W-:Y:S01]  /*7890*/  FFMA.FTZ R202, R202, R103, R115 ;  /* 0x00000067caca7223 */ /* 0x000fe20000010073 */
[----:B------:R-:W-:Y:S01]  /*78a0*/  FMUL.FTZ R103, R167, UR30 ;  /* 0x0000001ea7677c20 */ /* 0x000fe20008410000 */
[----:B------:R-:W-:Y:S01]  /*78b0*/  FMUL.FTZ R130, R207, R130 ;  /* 0x00000082cf827220 */ /* 0x000fe20000410000 */
[----:B------:R-:W-:Y:S01]  /*78c0*/  FMUL.FTZ R118, R102, UR30 ;  /* 0x0000001e66767c20 */ /* 0x000fe20008410000 */
[----:B0-----:R-:W-:Y:S01]  /*78d0*/  @!P2 FADD.FTZ R99, R99, R148 ;  /* 0x000000946363a221 */ /* 0x001fe20000010000 */
[----:B------:R-:W-:Y:S01]  /*78e0*/  FFMA.FTZ R218, R218, R149, R151 ;  /* 0x00000095dada7223 */ /* 0x000fe20000010097 */
[----:B------:R-:W-:Y:S01]  /*78f0*/  FFMA.FTZ R201, R201, R144, R130 ;  /* 0x00000090c9c97223 */ /* 0x000fe20000010082 */
[----:B------:R-:W-:Y:S01]  /*7900*/  FFMA.FTZ R144, R102, UR11, -R103 ;  /* 0x0000000b66907c23 */ /* 0x000fe20008010867 */
[----:B--2---:R-:W-:Y:S01]  /*7910*/  @!P2 FADD.FTZ R98, R98, R135 ;  /* 0x000000876262a221 */ /* 0x004fe20000010000 */
[----:B------:R-:W0:Y:S01]  /*7920*/  SHFL.DOWN PT, R148, R99, 0x2, 0x1f ;  /* 0x08401f0063947f89 */ /* 0x000e2200000e0000 */
[----:B------:R-:W-:Y:S01]  /*7930*/  FMUL.FTZ R103, R105, UR30 ;  /* 0x0000001e69677c20 */ /* 0x000fe20008410000 */
[----:B------:R-:W-:Y:S01]  /*7940*/  FFMA.FTZ R130, R167, UR11, R118 ;  /* 0x0000000ba7827c23 */ /* 0x000fe20008010076 */
[----:B----4-:R-:W-:Y:S01]  /*7950*/  @!P2 FADD.FTZ R96, R133, R96 ;  /* 0x000000608560a221 */ /* 0x010fe20000010000 */
[C---:B------:R-:W-:Y:S01]  /*7960*/  FMUL.FTZ R102, R166.reuse, UR30 ;  /* 0x0000001ea6667c20 */ /* 0x040fe20008410000 */
[----:B------:R-:W1:Y:S01]  /*7970*/  SHFL.DOWN PT, R133, R98, 0x2, 0x1f ;  /* 0x08401f0062857f89 */ /* 0x000e6200000e0000 */
[----:B------:R-:W-:Y:S01]  /*7980*/  FFMA.FTZ R118, R166, UR11, R103 ;  /* 0x0000000ba6767c23 */ /* 0x000fe20008010067 */
[----:B---3--:R-:W-:Y:S01]  /*7990*/  @!P2 FADD.FTZ R97, R97, R146 ;  /* 0x000000926161a221 */ /* 0x008fe20000010000 */
[----:B------:R-:W-:Y:S01]  /*79a0*/  ISETP.GT.AND P2, PT, R46, 0x1d, PT ;  /* 0x0000001d2e00780c */ /* 0x000fe20003f44270 */
[----:B------:R-:W2:Y:S01]  /*79b0*/  SHFL.DOWN PT, R119, R96, 0x2, 0x1f ;  /* 0x08401f0060777f89 */ /* 0x000ea200000e0000 */
[----:B------:R-:W-:Y:S01]  /*79c0*/  FMUL.FTZ R130, R209, R130 ;  /* 0x00000082d1827220 */ /* 0x000fe20000410000 */
[----:B------:R-:W-:Y:S01]  /*79d0*/  FFMA.FTZ R115, R105, UR11, -R102 ;  /* 0x0000000b69737c23 */ /* 0x000fe20008010866 */
[----:B------:R-:W-:Y:S01]  /*79e0*/  FMUL.FTZ R102, R104, UR30 ;  /* 0x0000001e68667c20 */ /* 0x000fe20008410000 */
[----:B------:R-:W3:Y:S01]  /*79f0*/  SHFL.DOWN PT, R146, R97, 0x2, 0x1f ;  /* 0x08401f0061927f89 */ /* 0x000ee200000e0000 */
[----:B------:R-:W-:Y:S01]  /*7a00*/  FMUL.FTZ R141, R141, R118 ;  /* 0x000000768d8d7220 */ /* 0x000fe20000410000 */
[----:B------:R-:W-:Y:S01]  /*7a10*/  FFMA.FTZ R199, R199, R144, R130 ;  /* 0x00000090c7c77223 */ /* 0x000fe20000010082 */
[C---:B------:R-:W-:Y:S01]  /*7a20*/  FFMA.FTZ R103, R165.reuse, UR11, R102 ;  /* 0x0000000ba5677c23 */ /* 0x040fe20008010066 */
[----:B------:R-:W-:Y:S01]  /*7a30*/  FMUL.FTZ R102, R164, UR30 ;  /* 0x0000001ea4667c20 */ /* 0x000fe20008410000 */
[----:B------:R-:W-:Y:S01]  /*7a40*/  FMUL.FTZ R105, R165, UR30 ;  /* 0x0000001ea5697c20 */ /* 0x000fe20008410000 */
[----:B------:R-:W-:Y:S01]  /*7a50*/  FFMA.FTZ R200, R200, R115, R141 ;  /* 0x00000073c8c87223 */ /* 0x000fe2000001008d */
[----:B------:R-:W-:Y:S01]  /*7a60*/  FMUL.FTZ R142, R142, R103 ;  /* 0x000000678e8e7220 */ /* 0x000fe20000410000 */
[C---:B------:R-:W-:Y:S01]  /*7a70*/  FMUL.FTZ R103, R107.reuse, UR30 ;  /* 0x0000001e6b677c20 */ /* 0x040fe20008410000 */
[----:B------:R-:W-:Y:S01]  /*7a80*/  FFMA.FTZ R107, R107, UR11, -R102 ;  /* 0x0000000b6b6b7c23 */ /* 0x000fe20008010866 */
[----:B------:R-:W-:Y:S01]  /*7a90*/  FMUL.FTZ R102, R106, UR30 ;  /* 0x0000001e6a667c20 */ /* 0x000fe20008410000 */
[----:B0-----:R-:W-:Y:S01]  /*7aa0*/  @!P2 FADD.FTZ R99, R99, R148 ;  /* 0x000000946363a221 */ /* 0x001fe20000010000 */
[----:B------:R-:W-:Y:S01]  /*7ab0*/  FFMA.FTZ R103, R164, UR11, R103 ;  /* 0x0000000ba4677c23 */ /* 0x000fe20008010067 */
[----:B------:R-:W-:Y:S01]  /*7ac0*/  FFMA.FTZ R104, R104, UR11, -R105 ;  /* 0x0000000b68687c23 */ /* 0x000fe20008010869 */
[C---:B------:R-:W-:Y:S01]  /*7ad0*/  FFMA.FTZ R102, R163.reuse, UR11, R102 ;  /* 0x0000000ba3667c23 */ /* 0x040fe20008010066 */
[----:B------:R-:W-:Y:S01]  /*7ae0*/  FMUL.FTZ R105, R163, UR30 ;  /* 0x0000001ea3697c20 */ /* 0x000fe20008410000 */
[----:B-1----:R-:W-:Y:S01]  /*7af0*/  @!P2 FADD.FTZ R98, R98, R133 ;  /* 0x000000856262a221 */ /* 0x002fe20000010000 */
[----:B------:R-:W0:Y:S01]  /*7b00*/  SHFL.DOWN PT, R130, R99, 0x4, 0x1f ;  /* 0x08801f0063827f89 */ /* 0x000e2200000e0000 */
[----:B------:R-:W-:Y:S01]  /*7b10*/  FMUL.FTZ R115, R212, R103 ;  /* 0x00000067d4737220 */ /* 0x000fe20000410000 */
[----:B------:R-:W-:Y:S01]  /*7b20*/  FMUL.FTZ R103, R109, UR30 ;  /* 0x0000001e6d677c20 */ /* 0x000fe20008410000 */
[----:B--2---:R-:W-:Y:S01]  /*7b30*/  @!P2 FADD.FTZ R96, R96, R119 ;  /* 0x000000776060a221 */ /* 0x004fe20000010000 */
[----:B------:R-:W1:Y:S01]  /*7b40*/  SHFL.DOWN PT, R133, R98, 0x4, 0x1f ;  /* 0x08801f0062857f89 */ /* 0x000e6200000e0000 */
[----:B------:R-:W-:Y:S01]  /*7b50*/  FFMA.FTZ R197, R197, R104, R142 ;  /* 0x00000068c5c57223 */ /* 0x000fe2000001008e */
[----:B------:R-:W-:Y:S01]  /*7b60*/  FMUL.FTZ R104, R213, R102 ;  /* 0x00000066d5687220 */ /* 0x000fe20000410000 */
[----:B---3--:R-:W-:Y:S01]  /*7b70*/  @!P2 FADD.FTZ R97, R97, R146 ;  /* 0x000000926161a221 */ /* 0x008fe20000010000 */
[----:B------:R-:W2:Y:S01]  /*7b80*/  SHFL.DOWN PT, R119, R96, 0x4, 0x1f ;  /* 0x08801f0060777f89 */ /* 0x000ea200000e0000 */
[----:B------:R-:W-:Y:S01]  /*7b90*/  ISETP.GT.AND P2, PT, R46, 0x1b, PT ;  /* 0x0000001b2e00780c */ /* 0x000fe20003f44270 */
[C---:B------:R-:W-:Y:S01]  /*7ba0*/  FMUL.FTZ R102, R162.reuse, UR30 ;  /* 0x0000001ea2667c20 */ /* 0x040fe20008410000 */
[----:B------:R-:W-:Y:S01]  /*7bb0*/  FFMA.FTZ R103, R162, UR11, R103 ;  /* 0x0000000ba2677c23 */ /* 0x000fe20008010067 */
[----:B------:R-:W3:Y:S01]  /*7bc0*/  SHFL.DOWN PT, R118, R97, 0x4, 0x1f ;  /* 0x08801f0061767f89 */ /* 0x000ee200000e0000 */
[----:B------:R-:W-:Y:S01]  /*7bd0*/  FFMA.FTZ R198, R198, R107, R115 ;  /* 0x0000006bc6c67223 */ /* 0x000fe20000010073 */
[----:B------:R-:W-:Y:S01]  /*7be0*/  FFMA.FTZ R109, R109, UR11, -R102 ;  /* 0x0000000b6d6d7c23 */ /* 0x000fe20008010866 */
[----:B------:R-:W-:Y:S01]  /*7bf0*/  FMUL.FTZ R103, R214, R103 ;  /* 0x00000067d6677220 */ /* 0x000fe20000410000 */
[----:B------:R-:W-:Y:S01]  /*7c00*/  FFMA.FTZ R106, R106, UR11, -R105 ;  /* 0x0000000b6a6a7c23 */ /* 0x000fe20008010869 */
[----:B------:R-:W-:Y:S01]  /*7c10*/  FMUL.FTZ R105, R160, UR30 ;  /* 0x0000001ea0697c20 */ /* 0x000fe20008410000 */
[----:B------:R-:W-:Y:S01]  /*7c20*/  FFMA.FTZ R173, R82, R173, R223 ;  /* 0x000000ad52ad7223 */ /* 0x000fe200000100df */
[----:B------:R-:W-:Y:S01]  /*7c30*/  FFMA.FTZ R196, R196, R109, R103 ;  /* 0x0000006dc4c47223 */ /* 0x000fe20000010067 */
[C---:B------:R-:W-:Y:S01]  /*7c40*/  FMUL.FTZ R103, R110.reuse, UR30 ;  /* 0x0000001e6e677c20 */ /* 0x040fe20008410000 */
[----:B------:R-:W-:Y:S01]  /*7c50*/  FFMA.FTZ R110, R110, UR11, -R105 ;  /* 0x0000000b6e6e7c23 */ /* 0x000fe20008010869 */
[----:B------:R-:W-:Y:S01]  /*7c60*/  FFMA.FTZ R195, R195, R106, R104 ;  /* 0x0000006ac3c37223 */ /* 0x000fe20000010068 */
[----:B------:R-:W-:Y:S01]  /*7c70*/  FMUL.FTZ R105, R158, UR30 ;  /* 0x0000001e9e697c20 */ /* 0x000fe20008410000 */
[----:B0-----:R-:W-:Y:S01]  /*7c80*/  @!P2 FADD.FTZ R99, R99, R130 ;  /* 0x000000826363a221 */ /* 0x001fe20000010000 */
[----:B------:R-:W-:Y:S01]  /*7c90*/  FFMA.FTZ R102, R160, UR11, R103 ;  /* 0x0000000ba0667c23 */ /* 0x000fe20008010067 */
[C---:B------:R-:W-:Y:S01]  /*7ca0*/  FMUL.FTZ R103, R176.reuse, UR30 ;  /* 0x0000001eb0677c20 */ /* 0x040fe20008410000 */
[----:B------:R-:W-:Y:S01]  /*7cb0*/  FFMA.FTZ R107, R176, UR11, -R105 ;  /* 0x0000000bb06b7c23 */ /* 0x000fe20008010869 */
[----:B-1----:R-:W-:Y:S01]  /*7cc0*/  @!P2 FADD.FTZ R98, R98, R133 ;  /* 0x000000856262a221 */ /* 0x002fe20000010000 */
[----:B------:R-:W0:Y:S01]  /*7cd0*/  SHFL.DOWN PT, R130, R99, 0x8, 0x1f ;  /* 0x09001f0063827f89 */ /* 0x000e2200000e0000 */
[----:B------:R-:W-:Y:S01]  /*7ce0*/  FMUL.FTZ R106, R215, R102 ;  /* 0x00000066d76a7220 */ /* 0x000fe20000410000 */
[----:B------:R-:W-:Y:S01]  /*7cf0*/  FMUL.FTZ R102, R114, UR30 ;  /* 0x0000001e72667c20 */ /* 0x000fe20008410000 */
[----:B--2---:R-:W-:Y:S01]  /*7d00*/  @!P2 FADD.FTZ R96, R96, R119 ;  /* 0x000000776060a221 */ /* 0x004fe20000010000 */
[----:B------:R-:W1:Y:S01]  /*7d10*/  SHFL.DOWN PT, R115, R98, 0x8, 0x1f ;  /* 0x09001f0062737f89 */ /* 0x000e6200000e0000 */
[----:B------:R-:W-:Y:S01]  /*7d20*/  FFMA.FTZ R104, R158, UR11, R103 ;  /* 0x0000000b9e687c23 */ /* 0x000fe20008010067 */
[----:B------:R-:W-:Y:S01]  /*7d30*/  FMUL.FTZ R105, R191, UR30 ;  /* 0x0000001ebf697c20 */ /* 0x000fe20008410000 */
[----:B---3--:R-:W-:Y:S01]  /*7d40*/  @!P2 FADD.FTZ R97, R97, R118 ;  /* 0x000000766161a221 */ /* 0x008fe20000010000 */
[----:B------:R-:W2:Y:S01]  /*7d50*/  SHFL.DOWN PT, R109, R96, 0x8, 0x1f ;  /* 0x09001f00606d7f89 */ /* 0x000ea200000e0000 */
[----:B------:R-:W-:Y:S01]  /*7d60*/  ISETP.GT.AND P2, PT, R46, 0x17, PT ;  /* 0x000000172e00780c */ /* 0x000fe20003f44270 */
[----:B------:R-:W-:Y:S01]  /*7d70*/  FFMA.FTZ R103, R191, UR11, R102 ;  /* 0x0000000bbf677c23 */ /* 0x000fe20008010066 */
[----:B------:R-:W-:Y:S01]  /*7d80*/  FFMA.FTZ R105, R114, UR11, -R105 ;  /* 0x0000000b72697c23 */ /* 0x000fe20008010869 */
[----:B------:R-:W3:Y:S01]  /*7d90*/  SHFL.DOWN PT, R118, R97, 0x8, 0x1f ;  /* 0x09001f0061767f89 */ /* 0x000ee200000e0000 */
        /* <DEDUP_REMOVED lines=21> */
[----:B------:R-:W-:Y:S01]  /*7ef0*/  FFMA.FTZ R193, R94, R160, R193 ;  /* 0x000000a05ec17223 */ /* 0x000fe200000100c1 */
[----:B------:R-:W-:Y:S01]  /*7f00*/  FFMA.FTZ R194, R93, R158, R194 ;  /* 0x0000009e5dc27223 */ /* 0x000fe200000100c2 */
[----:B---3--:R-:W-:Y:S01]  /*7f10*/  @!P2 FADD.FTZ R97, R97, R118 ;  /* 0x000000766161a221 */ /* 0x008fe20000010000 */
[----:B------:R0:W3:Y:S01]  /*7f20*/  SHFL.DOWN PT, R105, R96, 0x10, 0x1f ;  /* 0x0a001f0060697f89 */ /* 0x0000e200000e0000 */
[----:B------:R-:W-:-:S03]  /*7f30*/  FFMA.FTZ R103, R92, R191, R103 ;  /* 0x000000bf5c677223 */ /* 0x000fc60000010067 */
[----:B------:R0:W4:Y:S01]  /*7f40*/  SHFL.DOWN PT, R104, R97, 0x10, 0x1f ;  /* 0x0a001f0061687f89 */ /* 0x00012200000e0000 */
[----:B------:R-:W-:Y:S05]  /*7f50*/  @P3 BRA `(.L_x_3263) ;  /* 0x0000000000203947 */ /* 0x000fea0003800000 */
[----:B------:R-:W-:Y:S01]  /*7f60*/  ISETP.NE.AND P2, PT, R46, RZ, PT ;  /* 0x000000ff2e00720c */ /* 0x000fe20003f45270 */
[----:B0--3--:R-:W-:Y:S01]  /*7f70*/  FADD.FTZ R96, R96, R105 ;  /* 0x0000006960607221 */ /* 0x009fe20000010000 */
[----:B----4-:R-:W-:Y:S01]  /*7f80*/  FADD.FTZ R97, R97, R104 ;  /* 0x0000006861617221 */ /* 0x010fe20000010000 */
[----:B--2---:R-:W-:Y:S01]  /*7f90*/  FADD.FTZ R98, R98, R107 ;  /* 0x0000006b62627221 */ /* 0x004fe20000010000 */
[----:B-1----:R-:W-:-:S09]  /*7fa0*/  FADD.FTZ R99, R99, R106 ;  /* 0x0000006a63637221 */ /* 0x002fd20000010000 */
[----:B------:R-:W-:-:S04]  /*7fb0*/  @!P2 SHF.R.U32.HI R102, RZ, 0x1, R123 ;  /* 0x00000001ff66a819 */ /* 0x000fc8000001167b */
[----:B------:R-:W-:-:S05]  /*7fc0*/  @!P2 LOP3.LUT R102, R102, 0x1f0, RZ, 0xc0, !PT ;  /* 0x000001f06666a812 */ /* 0x000fca00078ec0ff */
[----:B------:R0:W-:Y:S02]  /*7fd0*/  @!P2 STS.128 [R102+UR10+0x2120], R96 ;  /* 0x002120606600a988 */ /* 0x0001e40008000c0a */
.L_x_3263:
[----:B------:R-:W-:Y:S05]  /*7fe0*/  BSYNC.RECONVERGENT B0 ;  /* 0x0000000000007941 */ /* 0x000fea0003800200 */
.L_x_3262:
        /* <DEDUP_REMOVED lines=38> */
[----:B-1234-:R-:W1:Y:S01]  /*8250*/  LDS.128 R104, [UR10+0x2140] ;  /* 0x0021400aff687984 */ /* 0x01ee620008000c00 */
[----:B------:R-:W-:-:S03]  /*8260*/  PLOP3.LUT P0, PT, PT, PT, UP0, 0x80, 0x8 ;  /* 0x000000000008781c */ /* 0x000fc60003f0f008 */
[----:B------:R-:W2:Y:S10]  /*8270*/  LDS.128 R108, [UR10+0x2150] ;  /* 0x0021500aff6c7984 */ /* 0x000eb40008000c00 */
        /* <DEDUP_REMOVED lines=20> */
.L_x_3265:
[----:B------:R-:W-:Y:S05]  /*83c0*/  BSYNC.RECONVERGENT B0 ;  /* 0x0000000000007941 */ /* 0x000fea0003800200 */
.L_x_3264:
[----:B------:R-:W-:-:S04]  /*83d0*/  UIADD3 UR8, UPT, UPT, UR8, 0x1, URZ ;  /* 0x0000000108087890 */ /* 0x000fc8000fffe0ff */
[----:B------:R-:W-:-:S09]  /*83e0*/  UISETP.GE.AND UP0, UPT, UR8, UR42, UPT ;  /* 0x0000002a0800728c */ /* 0x000fd2000bf06270 */
[----:B------:R-:W-:Y:S05]  /*83f0*/  BRA.U !UP0, `(.L_x_3266) ;  /* 0xffffff9d08d07547 */ /* 0x000fea000b83ffff */
.L_x_3232:
[----:B------:R-:W-:Y:S01]  /*8400*/  BAR.SYNC.DEFER_BLOCKING 0x0 ;  /* 0x0000000000007b1d */ /* 0x000fe20000010000 */
[----:B------:R-:W-:Y:S01]  /*8410*/  IADD3 R25, PT, PT, R122, R121, RZ ;  /* 0x000000797a197210 */ /* 0x000fe20007ffe0ff */
[----:B------:R-:W-:Y:S01]  /*8420*/  FADD.FTZ R0, R125, R72 ;  /* 0x000000487d007221 */ /* 0x000fe20000010000 */
[----:B------:R-:W-:Y:S02]  /*8430*/  UIADD3 UR25, UP1, UPT, UR25, -0x2000, URZ ;  /* 0xffffe00019197890 */ /* 0x000fe4000ff3e0ff */
[----:B------:R-:W-:Y:S01]  /*8440*/  UIADD3 UR23, UP2, UPT, UR23, -0x2000, URZ ;  /* 0xffffe00017177890 */ /* 0x000fe2000ff5e0ff */
[----:B------:R-:W-:Y:S01]  /*8450*/  FADD.FTZ R5, R0, R73 ;  /* 0x0000004900057221 */ /* 0x000fe20000010000 */
[----:B------:R-:W5:Y:S03]  /*8460*/  LDCU.64 UR10, c[0x0][0x4f8] ;  /* 0x00009f00ff0a77ac */ /* 0x000f660008000a00 */
[----:B------:R-:W-:Y:S01]  /*8470*/  FADD.FTZ R0, R5, R74 ;  /* 0x0000004a05007221 */ /* 0x000fe20000010000 */
[----:B------:R-:W0:Y:S01]  /*8480*/  LDCU.64 UR30, c[0x0][0x500] ;  /* 0x0000a000ff1e77ac */ /* 0x000e220008000a00 */
[----:B------:R-:W1:Y:S01]  /*8490*/  LDCU.64 UR34, c[0x0][0x550] ;  /* 0x0000aa00ff2277ac */ /* 0x000e620008000a00 */
[----:B------:R-:W-:Y:S01]  /*84a0*/  UMOV UR7, URZ ;  /* 0x000000ff00077c82 */ /* 0x000fe20008000000 */
[----:B------:R-:W-:-:S02]  /*84b0*/  UIADD3.X UR20, UPT, UPT, UR20, -0x1, URZ, UP1, !UPT ;  /* 0xffffffff14147890 */ /* 0x000fc40008ffe4ff */
[----:B------:R-:W-:Y:S01]  /*84c0*/  UIADD3.X UR24, UPT, UPT, UR24, -0x1, URZ, UP2, !UPT ;  /* 0xffffffff18187890 */ /* 0x000fe200097fe4ff */
[----:B------:R-:W-:Y:S01]  /*84d0*/  STS.128 [R44], R60 ;  /* 0x0000003c2c007388 */ /* 0x000fe20000000c00 */
[----:B-----5:R-:W-:-:S03]  /*84e0*/  UIMAD.WIDE.U32 UR8, UR32, UR10, UR6 ;  /* 0x0000000a200872a5 */ /* 0x020fc6000f8e0006 */
[----:B------:R-:W-:Y:S01]  /*84f0*/  STS.128 [R44+0x10], R56 ;  /* 0x000010382c007388 */ /* 0x000fe20000000c00 */
[----:B------:R-:W-:-:S03]  /*8500*/  UIMAD UR9, UR32, UR11, UR9 ;  /* 0x0000000b200972a4 */ /* 0x000fc6000f8e0209 */
        /* <DEDUP_REMOVED lines=8> */
[----:B------:R-:W5:Y:S03]  /*8590*/  LDCU.64 UR30, c[0x0][0x560] ;  /* 0x0000ac00ff1e77ac */ /* 0x000f660008000a00 */
[----:B------:R-:W2:Y:S01]  /*85a0*/  LDS.128 R16, [R45+0x400] ;  /* 0x000400002d107984 */ /* 0x000ea20000000c00 */
[----:B------:R-:W-:Y:S01]  /*85b0*/  ULEA.HI.X UR8, UR8, UR35, UR10, 0x2, UP0 ;  /* 0x0000002308087291 */ /* 0x000fe200080f140a */
[----:B------:R-:W-:-:S02]  /*85c0*/  MOV R2, UR9 ;  /* 0x0000000900027c02 */ /* 0x000fc40008000f00 */
[----:B------:R-:W3:Y:S01]  /*85d0*/  LDS.128 R20, [R45+0x600] ;  /* 0x000600002d147984 */ /* 0x000ee20000000c00 */
[----:B------:R-:W4:Y:S02]  /*85e0*/  LDCU.64 UR10, c[0x0][0x520] ;  /* 0x0000a400ff0a77ac */ /* 0x000f240008000a00 */
[----:B------:R-:W-:-:S03]  /*85f0*/  MOV R3, UR8 ;  /* 0x0000000800037c02 */ /* 0x000fc60008000f00 */
[----:B------:R-:W-:Y:S02]  /*8600*/  IMAD.WIDE.U32 R2, R25, 0x10, R2 ;  /* 0x0000001019027825 */ /* 0x000fe400078e0002 */
[----:B------:R-:W5:Y:S02]  /*8610*/  LDCU.64 UR8, c[0x0][0x518] ;  /* 0x0000a300ff0877ac */ /* 0x000f640008000a00 */
[----:B-----5:R-:W-:Y:S01]  /*8620*/  UIMAD.WIDE.U32 UR6, UR32, UR8, UR6 ;  /* 0x00000008200672a5 */ /* 0x020fe2000f8e0006 */
[----:B0-----:R-:W-:Y:S03]  /*8630*/  STG.E.128 desc[UR28][R2.64], R8 ;  /* 0x0000000802007986 */ /* 0x001fe6000c101d1c */
[----:B------:R-:W-:Y:S01]  /*8640*/  UIMAD UR7, UR32, UR9, UR7 ;  /* 0x00000009200772a4 */ /* 0x000fe2000f8e0207 */
[----:B-1----:R-:W-:Y:S03]  /*8650*/  STG.E.128 desc[UR28][R2.64+0x200], R12 ;  /* 0x0002000c02007986 */ /* 0x002fe6000c101d1c */
[----:B----4-:R-:W-:Y:S01]  /*8660*/  UIMAD.WIDE.U32 UR6, UR12, UR10, UR6 ;  /* 0x0000000a0c0672a5 */ /* 0x010fe2000f8e0006 */
[----:B--2---:R-:W-:Y:S03]  /*8670*/  STG.E.128 desc[UR28][R2.64+0x400], R16 ;  /* 0x0004001002007986 */ /* 0x004fe6000c101d1c */
[----:B------:R-:W-:Y:S01]  /*8680*/  UIMAD UR8, UR12, UR11, UR7 ;  /* 0x0000000b0c0872a4 */ /* 0x000fe2000f8e0207 */
[----:B---3--:R0:W-:Y:S01]  /*8690*/  STG.E.128 desc[UR28][R2.64+0x600], R20 ;  /* 0x0006001402007986 */ /* 0x0081e2000c101d1c */
[----:B------:R-:W-:Y:S01]  /*86a0*/  ULEA UR7, UP0, UR6, UR30, 0x2 ;  /* 0x0000001e06077291 */ /* 0x000fe2000f8010ff */
[----:B------:R-:W-:Y:S03]  /*86b0*/  BAR.SYNC.DEFER_BLOCKING 0x0 ;  /* 0x0000000000007b1d */ /* 0x000fe60000010000 */
[----:B------:R-:W-:-:S02]  /*86c0*/  ULEA.HI.X UR6, UR6, UR31, UR8, 0x2, UP0 ;  /* 0x0000001f06067291 */ /* 0x000fc400080f1408 */
[----:B------:R-:W-:-:S04]  /*86d0*/  UIADD3 UR27, UP0, UPT, UR27, -0x2000, URZ ;  /* 0xffffe0001b1b7890 */ /* 0x000fc8000ff1e0ff */
[----:B------:R-:W-:Y:S02]  /*86e0*/  UIADD3.X UR21, UPT, UPT, UR21, -0x1, URZ, UP0, !UPT ;  /* 0xffffffff15157890 */ /* 0x000fe400087fe4ff */
[----:B------:R-:W-:-:S03]  /*86f0*/  UISETP.GT.AND UP0, UPT, UR22, 0x1, UPT ;  /* 0x000000011600788c */ /* 0x000fc6000bf04270 */
[----:B------:R-:W-:Y:S01]  /*8700*/  UMOV UR22, UR26 ;  /* 0x0000001a00167c82 */ /* 0x000fe20008000000 */
[----:B0-----:R-:W-:Y:S02]  /*8710*/  MOV R2, UR7 ;  /* 0x0000000700027c02 */ /* 0x001fe40008000f00 */
[----:B------:R-:W-:-:S03]  /*8720*/  MOV R3, UR6 ;  /* 0x0000000600037c02 */ /* 0x000fc60008000f00 */
[----:B------:R-:W-:Y:S01]  /*8730*/  IMAD.WIDE.U32 R2, R25, 0x10, R2 ;  /* 0x0000001019027825 */ /* 0x000fe200078e0002 */
[----:B------:R0:W-:Y:S04]  /*8740*/  STS.128 [R44], R72 ;  /* 0x000000482c007388 */ /* 0x0001e80000000c00 */
[----:B------:R1:W-:Y:S04]  /*8750*/  STS.128 [R44+0x10], R76 ;  /* 0x0000104c2c007388 */ /* 0x0003e80000000c00 */
[----:B------:R2:W-:Y:S04]  /*8760*/  STS.128 [R44+0x20], R68 ;  /* 0x000020442c007388 */ /* 0x0005e80000000c00 */
[----:B------:R3:W-:Y:S01]  /*8770*/  STS.128 [R44+0x30], R64 ;  /* 0x000030402c007388 */ /* 0x0007e20000000c00 */
[----:B------:R-:W-:-:S03]  /*8780*/  NOP ;  /* 0x0000000000007918 */ /* 0x000fc60000000000 */
[----:B------:R-:W4:Y:S01]  /*8790*/  LDS.128 R4, [R45] ;  /* 0x000000002d047984 */ /* 0x000f220000000c00 */
[----:B0-----:R-:W-:-:S03]  /*87a0*/  FADD.FTZ R75, R0, R75 ;  /* 0x0000004b004b7221 */ /* 0x001fc60000010000 */
[----:B------:R-:W0:Y:S01]  /*87b0*/  LDS.128 R8, [R45+0x200] ;  /* 0x000200002d087984 */ /* 0x000e220000000c00 */
[----:B-1----:R-:W-:-:S03]  /*87c0*/  FADD.FTZ R76, R75, R76 ;  /* 0x0000004c4b4c7221 */ /* 0x002fc60000010000 */
[----:B------:R-:W1:Y:S01]  /*87d0*/  LDS.128 R12, [R45+0x400] ;  /* 0x000400002d0c7984 */ /* 0x000e620000000c00 */
[----:B------:R-:W-:-:S03]  /*87e0*/  FADD.FTZ R77, R76, R77 ;  /* 0x0000004d4c4d7221 */ /* 0x000fc60000010000 */
[----:B------:R-:W5:Y:S01]  /*87f0*/  LDS.128 R16, [R45+0x600] ;  /* 0x000600002d107984 */ /* 0x000f620000000c00 */
[----:B------:R-:W-:-:S04]  /*8800*/  FADD.FTZ R78, R77, R78 ;  /* 0x0000004e4d4e7221 */ /* 0x000fc80000010000 */
[----:B------:R-:W-:-:S04]  /*8810*/  FADD.FTZ R79, R78, R79 ;  /* 0x0000004f4e4f7221 */ /* 0x000fc80000010000 */
[----:B--2---:R-:W-:-:S04]  /*8820*/  FADD.FTZ R68, R79, R68 ;  /* 0x000000444f447221 */ /* 0x004fc80000010000 */
[----:B------:R-:W-:-:S04]  /*8830*/  FADD.FTZ R69, R68, R69 ;  /* 0x0000004544457221 */ /* 0x000fc80000010000 */
[----:B------:R-:W-:-:S04]  /*8840*/  FADD.FTZ R70, R69, R70 ;  /* 0x0000004645467221 */ /* 0x000fc80000010000 */
[----:B------:R-:W-:-:S04]  /*8850*/  FADD.FTZ R71, R70, R71 ;  /* 0x0000004746477221 */ /* 0x000fc80000010000 */
[----:B---3--:R-:W-:Y:S01]  /*8860*/  FADD.FTZ R64, R71, R64 ;  /* 0x0000004047407221 */ /* 0x008fe20000010000 */
[----:B----4-:R2:W-:Y:S03]  /*8870*/  STG.E.128 desc[UR28][R2.64], R4 ;  /* 0x0000000402007986 */ /* 0x0105e6000c101d1c */
[----:B------:R-:W-:Y:S01]  /*8880*/  FADD.FTZ R65, R64, R65 ;  /* 0x0000004140417221 */ /* 0x000fe20000010000 */
[----:B0-----:R2:W-:Y:S03]  /*8890*/  STG.E.128 desc[UR28][R2.64+0x200], R8 ;  /* 0x0002000802007986 */ /* 0x0015e6000c101d1c */
[----:B------:R-:W-:Y:S01]  /*88a0*/  FADD.FTZ R66, R65, R66 ;  /* 0x0000004241427221 */ /* 0x000fe20000010000 */
[----:B-1----:R2:W-:Y:S03]  /*88b0*/  STG.E.128 desc[UR28][R2.64+0x400], R12 ;  /* 0x0004000c02007986 */ /* 0x0025e6000c101d1c */
[----:B------:R-:W-:Y:S01]  /*88c0*/  FADD.FTZ R125, R66, R67 ;  /* 0x00000043427d7221 */ /* 0x000fe20000010000 */
[----:B-----5:R2:W-:Y:S01]  /*88d0*/  STG.E.128 desc[UR28][R2.64+0x600], R16 ;  /* 0x0006001002007986 */ /* 0x0205e2000c101d1c */
[----:B------:R-:W-:Y:S05]  /*88e0*/  BRA.U UP0, `(.L_x_3267) ;  /* 0xffffff7d00607547 */ /* 0x000fea000b83ffff */
.L_x_3230:
[----:B------:R-:W0:Y:S01]  /*88f0*/  LDCU.64 UR6, c[0x0][0x548] ;  /* 0x0000a900ff0677ac */ /* 0x000e220008000a00 */
[----:B--2---:R-:W1:Y:S01]  /*8900*/  S2R R11, SR_TID.X ;  /* 0x00000000000b7919 */ /* 0x004e620000002100 */
        /* <DEDUP_REMOVED lines=42> */
.L_x_3269:
[----:B------:R-:W-:Y:S05]  /*8bb0*/  BSYNC.RECONVERGENT B0 ;  /* 0x0000000000007941 */ /* 0x000fea0003800200 */
.L_x_3268:
        /* <DEDUP_REMOVED lines=42> */
.L_x_3271:
[----:B------:R-:W-:Y:S05]  /*8e60*/  BSYNC.RECONVERGENT B0 ;  /* 0x0000000000007941 */ /* 0x000fea0003800200 */
.L_x_3270:
[----:B------:R-:W-:Y:S05]  /*8e70*/  @P0 EXIT ;  /* 0x000000000000094d */ /* 0x000fea0003800000 */
[----:B------:R-:W3:Y:S01]  /*8e80*/  S2UR UR19, SR_CgaCtaId ;  /* 0x00000000001379c3 */ /* 0x000ee20000008800 */
[----:B------:R-:W4:Y:S01]  /*8e90*/  LDCU.64 UR10, c[0x0][0x4e8] ;  /* 0x00009d00ff0a77ac */ /* 0x000f220008000a00 */
[----:B------:R-:W-:Y:S01]  /*8ea0*/  BSSY.RECONVERGENT B0, `(.L_x_3272) ;  /* 0x0000054000007945 */ /* 0x000fe20003800200 */
[----:B------:R-:W0:Y:S01]  /*8eb0*/  LDCU.64 UR14, c[0x0][0x4c8] ;  /* 0x00009900ff0e77ac */ /* 0x000e220008000a00 */
[----:B------:R-:W1:Y:S01]  /*8ec0*/  LDCU.64 UR20, c[0x0][0x4a8] ;  /* 0x00009500ff1477ac */ /* 0x000e620008000a00 */
[----:B------:R-:W1:Y:S01]  /*8ed0*/  LDCU UR22, c[0x0][0x360] ;  /* 0x00006c00ff1677ac */ /* 0x000e620008000800 */
[----:B------:R-:W1:Y:S01]  /*8ee0*/  LDCU.64 UR38, c[0x0][0x3e0] ;  /* 0x00007c00ff2677ac */ /* 0x000e620008000a00 */
[----:B----4-:R-:W-:Y:S02]  /*8ef0*/  UIMAD.WIDE.U32 UR4, UR12, UR10, URZ ;  /* 0x0000000a0c0472a5 */ /* 0x010fe4000f8e00ff */
[----:B0-----:R-:W-:Y:S02]  /*8f00*/  UIMAD.WIDE.U32 UR6, UR12, UR14, URZ ;  /* 0x0000000e0c0672a5 */ /* 0x001fe4000f8e00ff */
[----:B------:R-:W-:-:S02]  /*8f10*/  UIMAD UR11, UR12, UR11, UR5 ;  /* 0x0000000b0c0b72a4 */ /* 0x000fc4000f8e0205 */
[----:B-1----:R-:W-:Y:S01]  /*8f20*/  UIMAD.WIDE.U32 UR8, UR12, UR20, URZ ;  /* 0x000000140c0872a5 */ /* 0x002fe2000f8e00ff */
[----:B------:R-:W-:Y:S01]  /*8f30*/  UMOV UR14, 0x400 ;  /* 0x00000400000e7882 */ /* 0x000fe20000000000 */
[----:B------:R-:W-:Y:S01]  /*8f40*/  UIMAD UR10, UR12, UR15, UR7 ;  /* 0x0000000f0c0a72a4 */ /* 0x000fe2000f8e0207 */
[----:B------:R-:W0:Y:S01]  /*8f50*/  LDCU.64 UR40, c[0x0][0x3c0] ;  /* 0x00007800ff2877ac */ /* 0x000e220008000a00 */
[----:B------:R-:W1:Y:S01]  /*8f60*/  LDCU.64 UR30, c[0x0][0x4b0] ;  /* 0x00009600ff1e77ac */ /* 0x000e620008000a00 */
[----:B------:R-:W4:Y:S01]  /*8f70*/  LDCU.64 UR32, c[0x0][0x4d0] ;  /* 0x00009a00ff2077ac */ /* 0x000f220008000a00 */
[----:B------:R-:W0:Y:S01]  /*8f80*/  LDCU.64 UR34, c[0x0][0x4f0] ;  /* 0x00009e00ff2277ac */ /* 0x000e220008000a00 */
[----:B------:R-:W0:Y:S01]  /*8f90*/  LDCU.64 UR36, c[0x0][0x540] ;  /* 0x0000a800ff2477ac */ /* 0x000e220008000a00 */
[----:B------:R-:W0:Y:S01]  /*8fa0*/  LDCU.128 UR24, c[0x0][0x530] ;  /* 0x0000a600ff1877ac */ /* 0x000e220008000c00 */
[----:B------:R-:W-:Y:S02]  /*8fb0*/  UIMAD UR12, UR12, UR21, UR9 ;  /* 0x000000150c0c72a4 */ /* 0x000fe4000f8e0209 */
[----:B---3--:R-:W-:-:S12]  /*8fc0*/  ULEA UR14, UR19, UR14, 0x18 ;  /* 0x0000000e130e7291 */ /* 0x008fd8000f8ec0ff */
.L_x_3273:
[C---:B------:R-:W-:Y:S01]  /*8fd0*/  LEA R0, R11.reuse, UR14, 0x3 ;  /* 0x0000000e0b007c11 */ /* 0x040fe2000f8e18ff */
[C---:B---3--:R-:W-:Y:S01]  /*8fe0*/  IMAD.WIDE.U32 R6, R11.reuse, UR38, RZ ;  /* 0x000000260b067c25 */ /* 0x048fe2000f8e00ff */
[----:B--2---:R-:W-:Y:S02]  /*8ff0*/  MOV R2, UR8 ;  /* 0x0000000800027c02 */ /* 0x004fe40008000f00 */
[----:B------:R-:W-:Y:S01]  /*9000*/  SHF.R.S32.HI R10, RZ, 0x1f, R11 ;  /* 0x0000001fff0a7819 */ /* 0x000fe2000001140b */
[----:B------:R-:W2:Y:S01]  /*9010*/  LDS.64 R12, [R0+0x5990] ;  /* 0x00599000000c7984 */ /* 0x000ea20000000a00 */
[----:B------:R-:W-:Y:S02]  /*9020*/  MOV R5, UR12 ;  /* 0x0000000c00057c02 */ /* 0x000fe40008000f00 */
[----:B------:R-:W-:Y:S01]  /*9030*/  MOV R4, R2 ;  /* 0x0000000200047202 */ /* 0x000fe20000000f00 */
[C---:B-1----:R-:W-:Y:S01]  /*9040*/  IMAD R2, R10.reuse, UR30, RZ ;  /* 0x0000001e0a027c24 */ /* 0x042fe2000f8e02ff */
[----:B------:R-:W-:Y:S01]  /*9050*/  MOV R3, UR9 ;  /* 0x0000000900037c02 */ /* 0x000fe20008000f00 */
[----:B------:R-:W-:Y:S01]  /*9060*/  IMAD R8, R10, UR38, RZ ;  /* 0x000000260a087c24 */ /* 0x000fe2000f8e02ff */
[----:B------:R-:W1:Y:S01]  /*9070*/  LDS.64 R14, [R0+0x6190] ;  /* 0x00619000000e7984 */ /* 0x000e620000000a00 */
        /* <DEDUP_REMOVED lines=9> */
[----:B--2---:R-:W-:Y:S04]  /*9110*/  REDG.E.ADD.F32.FTZ.RN.STRONG.GPU desc[UR28][R2.64], R12 ;  /* 0x0000000c020079a6 */ /* 0x004fe8000c12f31c */
[----:B------:R0:W-:Y:S04]  /*9120*/  REDG.E.ADD.F32.FTZ.RN.STRONG.GPU desc[UR28][R2.64+0x4], R13 ;  /* 0x0000040d020079a6 */ /* 0x0001e8000c12f31c */
[----:B------:R2:W1:Y:S01]  /*9130*/  LDG.E.64 R16, desc[UR28][R8.64] ;  /* 0x0000001c08107981 */ /* 0x000462000c1e1b00 */
[----:B------:R-:W-:Y:S01]  /*9140*/  MOV R6, UR6 ;  /* 0x0000000600067c02 */ /* 0x000fe20008000f00 */
[C---:B----4-:R-:W-:Y:S01]  /*9150*/  IMAD R18, R10.reuse, UR32, RZ ;  /* 0x000000200a127c24 */ /* 0x050fe2000f8e02ff */
[----:B------:R-:W-:Y:S01]  /*9160*/  MOV R5, UR10 ;  /* 0x0000000a00057c02 */ /* 0x000fe20008000f00 */
[----:B------:R-:W-:Y:S01]  /*9170*/  IMAD R20, R10, UR40, RZ ;  /* 0x000000280a147c24 */ /* 0x000fe2000f8e02ff */
[----:B------:R-:W-:Y:S01]  /*9180*/  MOV R4, R6 ;  /* 0x0000000600047202 */ /* 0x000fe20000000f00 */
[C---:B------:R-:W-:Y:S01]  /*9190*/  IMAD R19, R11.reuse, UR33, R18 ;  /* 0x000000210b137c24 */ /* 0x040fe2000f8e0212 */
[----:B------:R-:W-:Y:S01]  /*91a0*/  MOV R7, UR7 ;  /* 0x0000000700077c02 */ /* 0x000fe20008000f00 */
[----:B------:R-:W-:-:S04]  /*91b0*/  IMAD.WIDE.U32 R6, R11, UR40, RZ ;  /* 0x000000280b067c25 */ /* 0x000fc8000f8e00ff */
[----:B------:R-:W-:Y:S01]  /*91c0*/  IMAD.WIDE.U32 R4, R11, UR32, R4 ;  /* 0x000000200b047c25 */ /* 0x000fe2000f8e0004 */
[----:B--2---:R-:W-:-:S03]  /*91d0*/  LEA R8, P1, R6, UR17, 0x3 ;  /* 0x0000001106087c11 */ /* 0x004fc6000f8218ff */
[----:B0-----:R-:W-:Y:S01]  /*91e0*/  IMAD R13, R11, UR41, R20 ;  /* 0x000000290b0d7c24 */ /* 0x001fe2000f8e0214 */
[----:B------:R-:W-:Y:S02]  /*91f0*/  IADD3 R3, PT, PT, R5, R19, RZ ;  /* 0x0000001305037210 */ /* 0x000fe40007ffe0ff */
[C---:B------:R-:W-:Y:S02]  /*9200*/  LEA R2, P0, R4.reuse, UR26, 0x3 ;  /* 0x0000001a04027c11 */ /* 0x040fe4000f8018ff */
[----:B------:R-:W-:Y:S02]  /*9210*/  IADD3 R7, PT, PT, R7, R13, RZ ;  /* 0x0000000d07077210 */ /* 0x000fe40007ffe0ff */
[----:B------:R-:W-:Y:S02]  /*9220*/  LEA.HI.X R3, R4, UR27, R3, 0x3, P0 ;  /* 0x0000001b04037c11 */ /* 0x000fe400080f1c03 */
[----:B------:R-:W-:Y:S01]  /*9230*/  LEA.HI.X R9, R6, UR18, R7, 0x3, P1 ;  /* 0x0000001206097c11 */ /* 0x000fe200088f1c07 */
[-C--:B-1----:R-:W-:Y:S01]  /*9240*/  FMUL.FTZ R5, R15, R17.reuse ;  /* 0x000000110f057220 */ /* 0x082fe20000410000 */
        /* <DEDUP_REMOVED lines=26> */
.L_x_3272:
[----:B------:R-:W-:Y:S05]  /*93f0*/  EXIT ;  /* 0x000000000000794d */ /* 0x000fea0003800000 */
.L_x_3237:
[----:B------:R-:W-:Y:S01]  /*9400*/  MOV R196, R118 ;  /* 0x0000007600c47202 */ /* 0x000fe20000000f00 */
[----:B------:R-:W-:Y:S01]  /*9410*/  HFMA2 R198, -RZ, RZ, 0, 5.9604644775390625e-08 ;  /* 0x00000001ffc67431 */ /* 0x000fe200000001ff */
[----:B------:R-:W-:Y:S02]  /*9420*/  MOV R199, RZ ;  /* 0x000000ff00c77202 */ /* 0x000fe40000000f00 */
[----:B------:R-:W-:-:S07]  /*9430*/  MOV R111, 0xffffffff ;  /* 0xffffffff006f7802 */ /* 0x000fce0000000f00 */
[----:B01---5:R-:W-:Y:S05]  /*9440*/  WARPSYNC.COLLECTIVE R111, `(.L_x_3274) ;  /* 0x000000006f087348 */ /* 0x023fea0003c00000 */
[----:B------:R2:W3:Y:S02]  /*9450*/  SHFL.UP P6, R194, R196, R198, R199 ;  /* 0x040000c6c4c27389 */ /* 0x0004e400000c00c7 */
[----:B0123-5:R-:W-:Y:S05]  /*9460*/  ENDCOLLECTIVE ;  /* 0x000000000000791b */ /* 0x02ffea0003800000 */
.L_x_3274:
[----:B------:R-:W-:Y:S02]  /*9470*/  MOV R196, R119 ;  /* 0x0000007700c47202 */ /* 0x000fe40000000f00 */
[----:B------:R-:W-:-:S07]  /*9480*/  MOV R108, R194 ;  /* 0x000000c2006c7202 */ /* 0x000fce0000000f00 */
[----:B------:R-:W-:Y:S05]  /*9490*/  WARPSYNC.COLLECTIVE R111, `(.L_x_3275) ;  /* 0x000000006f087348 */ /* 0x000fea0003c00000 */
[----:B------:R0:W1:Y:S02]  /*94a0*/  SHFL.UP P6, R194, R196, R198, R199 ;  /* 0x040000c6c4c27389 */ /* 0x00006400000c00c7 */
[----:B01----:R-:W-:Y:S05]  /*94b0*/  ENDCOLLECTIVE ;  /* 0x000000000000791b */ /* 0x003fea0003800000 */
.L_x_3275:
[----:B------:R-:W-:Y:S02]  /*94c0*/  MOV R196, R192 ;  /* 0x000000c000c47202 */ /* 0x000fe40000000f00 */
[----:B------:R-:W-:-:S07]  /*94d0*/  MOV R109, R194 ;  /* 0x000000c2006d7202 */ /* 0x000fce0000000f00 */
[----:B------:R-:W-:Y:S05]  /*94e0*/  WARPSYNC.COLLECTIVE R111, `(.L_x_3276) ;  /* 0x000000006f087348 */ /* 0x000fea0003c00000 */
[----:B------:R0:W1:Y:S02]  /*94f0*/  SHFL.UP P6, R194, R196, R198, R199 ;  /* 0x040000c6c4c27389 */ /* 0x00006400000c00c7 */
[----:B01----:R-:W-:Y:S05]  /*9500*/  ENDCOLLECTIVE ;  /* 0x000000000000791b */ /* 0x003fea0003800000 */
.L_x_3276:
[-C--:B------:R-:W-:Y:S01]  /*9510*/  FMUL.FTZ R195, R119, R109.reuse ;  /* 0x0000006d77c37220 */ /* 0x080fe20000410000 */
[----:B------:R-:W-:Y:S01]  /*9520*/  FMUL.FTZ R109, R118, R109 ;  /* 0x0000006d766d7220 */ /* 0x000fe20000410000 */
[----:B------:R-:W-:Y:S02]  /*9530*/  MOV R196, R193 ;  /* 0x000000c100c47202 */ /* 0x000fe40000000f00 */
[----:B------:R-:W-:-:S07]  /*9540*/  MOV R110, R194 ;  /* 0x000000c2006e7202 */ /* 0x000fce0000000f00 */
[----:B------:R-:W-:Y:S05]  /*9550*/  WARPSYNC.COLLECTIVE R111, `(.L_x_3277) ;  /* 0x000000006f087348 */ /* 0x000fea0003c00000 */
[----:B------:R0:W1:Y:S02]  /*9560*/  SHFL.UP P6, R194, R196, R198, R199 ;  /* 0x040000c6c4c27389 */ /* 0x00006400000c00c7 */
[----:B01----:R-:W-:Y:S05]  /*9570*/  ENDCOLLECTIVE ;  /* 0x000000000000791b */ /* 0x003fea0003800000 */
.L_x_3277:
[----:B------:R-:W-:Y:S02]  /*9580*/  HFMA2 R198, -RZ, RZ, 0, 1.1920928955078125e-07 ;  /* 0x00000002ffc67431 */ /* 0x000fe400000001ff */
[-C--:B------:R-:W-:Y:S01]  /*9590*/  FMUL.FTZ R197, R119, R194.reuse ;  /* 0x000000c277c57220 */ /* 0x080fe20000410000 */
[----:B------:R-:W-:-:S03]  /*95a0*/  FMUL.FTZ R194, R118, R194 ;  /* 0x000000c276c27220 */ /* 0x000fc60000410000 */
[C---:B------:R-:W-:Y:S01]  /*95b0*/  FFMA.FTZ R197, R118.reuse, R110, -R197 ;  /* 0x0000006e76c57223 */ /* 0x040fe200000108c5 */
[----:B------:R-:W-:Y:S01]  /*95c0*/  @P5 FFMA.FTZ R118, R118, R108, -R195 ;  /* 0x0000006c76765223 */ /* 0x000fe200000108c3 */
        /* <DEDUP_REMOVED lines=8> */
.L_x_3278:
[----:B------:R-:W-:Y:S02]  /*9650*/  MOV R196, R119 ;  /* 0x0000007700c47202 */ /* 0x000fe40000000f00 */
[----:B------:R-:W-:-:S07]  /*9660*/  MOV R108, R194 ;  /* 0x000000c2006c7202 */ /* 0x000fce0000000f00 */
[----:B------:R-:W-:Y:S05]  /*9670*/  WARPSYNC.COLLECTIVE R111, `(.L_x_3279) ;  /* 0x000000006f087348 */ /* 0x000fea0003c00000 */
[----:B------:R0:W1:Y:S02]  /*9680*/  SHFL.UP P6, R194, R196, R198, R199 ;  /* 0x040000c6c4c27389 */ /* 0x00006400000c00c7 */
[----:B01----:R-:W-:Y:S05]  /*9690*/  ENDCOLLECTIVE ;  /* 0x000000000000791b */ /* 0x003fea0003800000 */
.L_x_3279:
[----:B------:R-:W-:Y:S02]  /*96a0*/  MOV R196, R192 ;  /* 0x000000c000c47202 */ /* 0x000fe40000000f00 */
[----:B------:R-:W-:-:S07]  /*96b0*/  MOV R109, R194 ;  /* 0x000000c2006d7202 */ /* 0x000fce0000000f00 */
[----:B------:R-:W-:Y:S05]  /*96c0*/  WARPSYNC.COLLECTIVE R111, `(.L_x_3280) ;  /* 0x000000006f087348 */ /* 0x000fea0003c00000 */
[----:B------:R0:W1:Y:S02]  /*96d0*/  SHFL.UP P6, R194, R196, R198, R199 ;  /* 0x040000c6c4c27389 */ /* 0x00006400000c00c7 */
[----:B01----:R-:W-:Y:S05]  /*96e0*/  ENDCOLLECTIVE ;  /* 0x000000000000791b */ /* 0x003fea0003800000 */
.L_x_3280:
[-C--:B------:R-:W-:Y:S01]  /*96f0*/  FMUL.FTZ R195, R119, R109.reuse ;  /* 0x0000006d77c37220 */ /* 0x080fe20000410000 */
[----:B------:R-:W-:Y:S01]  /*9700*/  FMUL.FTZ R109, R118, R109 ;  /* 0x0000006d766d7220 */ /* 0x000fe20000410000 */
[----:B------:R-:W-:Y:S02]  /*9710*/  MOV R196, R193 ;  /* 0x000000c100c47202 */ /* 0x000fe40000000f00 */
[----:B------:R-:W-:-:S07]  /*9720*/  MOV R110, R194 ;  /* 0x000000c2006e7202 */ /* 0x000fce0000000f00 */
[----:B------:R-:W-:Y:S05]  /*9730*/  WARPSYNC.COLLECTIVE R111, `(.L_x_3281) ;  /* 0x000000006f087348 */ /* 0x000fea0003c00000 */
[----:B------:R0:W1:Y:S02]  /*9740*/  SHFL.UP P6, R194, R196, R198, R199 ;  /* 0x040000c6c4c27389 */ /* 0x00006400000c00c7 */
[----:B01----:R-:W-:Y:S05]  /*9750*/  ENDCOLLECTIVE ;  /* 0x000000000000791b */ /* 0x003fea0003800000 */
.L_x_3281:
[----:B------:R-:W-:Y:S02]  /*9760*/  HFMA2 R198, -RZ, RZ, 0, 2.384185791015625e-07 ;  /* 0x00000004ffc67431 */ /* 0x000fe400000001ff */
        /* <DEDUP_REMOVED lines=12> */
.L_x_3282:
[----:B------:R-:W-:Y:S02]  /*9830*/  MOV R196, R119 ;  /* 0x0000007700c47202 */ /* 0x000fe40000000f00 */
[----:B------:R-:W-:-:S07]  /*9840*/  MOV R108, R194 ;  /* 0x000000c2006c7202 */ /* 0x000fce0000000f00 */
[----:B------:R-:W-:Y:S05]  /*9850*/  WARPSYNC.COLLECTIVE R111, `(.L_x_3283) ;  /* 0x000000006f087348 */ /* 0x000fea0003c00000 */
[----:B------:R0:W1:Y:S02]  /*9860*/  SHFL.UP P6, R194, R196, R198, R199 ;  /* 0x040000c6c4c27389 */ /* 0x00006400000c00c7 */
[----:B01----:R-:W-:Y:S05]  /*9870*/  ENDCOLLECTIVE ;  /* 0x000000000000791b */ /* 0x003fea0003800000 */
.L_x_3283:
[----:B------:R-:W-:Y:S02]  /*9880*/  MOV R196, R192 ;  /* 0x000000c000c47202 */ /* 0x000fe40000000f00 */
[----:B------:R-:W-:-:S07]  /*9890*/  MOV R109, R194 ;  /* 0x000000c2006d7202 */ /* 0x000fce0000000f00 */
[----:B------:R-:W-:Y:S05]  /*98a0*/  WARPSYNC.COLLECTIVE R111, `(.L_x_3284) ;  /* 0x000000006f087348 */ /* 0x000fea0003c00000 */
[----:B------:R0:W1:Y:S02]  /*98b0*/  SHFL.UP P6, R194, R196, R198, R199 ;  /* 0x040000c6c4c27389 */ /* 0x00006400000c00c7 */
[----:B01----:R-:W-:Y:S05]  /*98c0*/  ENDCOLLECTIVE ;  /* 0x000000000000791b */ /* 0x003fea0003800000 */
.L_x_3284:
[-C--:B------:R-:W-:Y:S01]  /*98d0*/  FMUL.FTZ R195, R119, R109.reuse ;  /* 0x0000006d77c37220 */ /* 0x080fe20000410000 */
[----:B------:R-:W-:Y:S01]  /*98e0*/  FMUL.FTZ R109, R118, R109 ;  /* 0x0000006d766d7220 */ /* 0x000fe20000410000 */
[----:B------:R-:W-:Y:S02]  /*98f0*/  MOV R196, R193 ;  /* 0x000000c100c47202 */ /* 0x000fe40000000f00 */
[----:B------:R-:W-:-:S07]  /*9900*/  MOV R110, R194 ;  /* 0x000000c2006e7202 */ /* 0x000fce0000000f00 */
[----:B------:R-:W-:Y:S05]  /*9910*/  WARPSYNC.COLLECTIVE R111, `(.L_x_3285) ;  /* 0x000000006f087348 */ /* 0x000fea0003c00000 */
[----:B------:R0:W1:Y:S02]  /*9920*/  SHFL.UP P6, R194, R196, R198, R199 ;  /* 0x040000c6c4c27389 */ /* 0x00006400000c00c7 */
[----:B01----:R-:W-:Y:S05]  /*9930*/  ENDCOLLECTIVE ;  /* 0x000000000000791b */ /* 0x003fea0003800000 */
.L_x_3285:
[----:B------:R-:W-:Y:S02]  /*9940*/  HFMA2 R198, -RZ, RZ, 0, 4.76837158203125e-07 ;  /* 0x00000008ffc67431 */ /* 0x000fe400000001ff */
        /* <DEDUP_REMOVED lines=12> */
.L_x_3286:
[----:B------:R-:W-:Y:S02]  /*9a10*/  MOV R196, R119 ;  /* 0x0000007700c47202 */ /* 0x000fe40000000f00 */
[----:B------:R-:W-:-:S07]  /*9a20*/  MOV R108, R194 ;  /* 0x000000c2006c7202 */ /* 0x000fce0000000f00 */
[----:B------:R-:W-:Y:S05]  /*9a30*/  WARPSYNC.COLLECTIVE R111, `(.L_x_3287) ;  /* 0x000000006f087348 */ /* 0x000fea0003c00000 */
[----:B------:R0:W1:Y:S02]  /*9a40*/  SHFL.UP P6, R194, R196, R198, R199 ;  /* 0x040000c6c4c27389 */ /* 0x00006400000c00c7 */
[----:B01----:R-:W-:Y:S05]  /*9a50*/  ENDCOLLECTIVE ;  /* 0x000000000000791b */ /* 0x003fea0003800000 */
.L_x_3287:
[----:B------:R-:W-:Y:S02]  /*9a60*/  MOV R196, R192 ;  /* 0x000000c000c47202 */ /* 0x000fe40000000f00 */
[----:B------:R-:W-:-:S07]  /*9a70*/  MOV R109, R194 ;  /* 0x000000c2006d7202 */ /* 0x000fce0000000f00 */
[----:B------:R-:W-:Y:S05]  /*9a80*/  WARPSYNC.COLLECTIVE R111, `(.L_x_3288) ;  /* 0x000000006f087348 */ /* 0x000fea0003c00000 */
[----:B------:R0:W1:Y:S02]  /*9a90*/  SHFL.UP P6, R194, R196, R198, R199 ;  /* 0x040000c6c4c27389 */ /* 0x00006400000c00c7 */
[----:B01----:R-:W-:Y:S05]  /*9aa0*/  ENDCOLLECTIVE ;  /* 0x000000000000791b */ /* 0x003fea0003800000 */
.L_x_3288:
[-C--:B------:R-:W-:Y:S01]  /*9ab0*/  FMUL.FTZ R195, R119, R109.reuse ;  /* 0x0000006d77c37220 */ /* 0x080fe20000410000 */
[----:B------:R-:W-:Y:S01]  /*9ac0*/  FMUL.FTZ R109, R118, R109 ;  /* 0x0000006d766d7220 */ /* 0x000fe20000410000 */
[----:B------:R-:W-:Y:S02]  /*9ad0*/  MOV R196, R193 ;  /* 0x000000c100c47202 */ /* 0x000fe40000000f00 */
[----:B------:R-:W-:-:S07]  /*9ae0*/  MOV R110, R194 ;  /* 0x000000c2006e7202 */ /* 0x000fce0000000f00 */
[----:B------:R-:W-:Y:S05]  /*9af0*/  WARPSYNC.COLLECTIVE R111, `(.L_x_3289) ;  /* 0x000000006f087348 */ /* 0x000fea0003c00000 */
[----:B------:R0:W1:Y:S02]  /*9b00*/  SHFL.UP P6, R194, R196, R198, R199 ;  /* 0x040000c6c4c27389 */ /* 0x00006400000c00c7 */
[----:B01----:R-:W-:Y:S05]  /*9b10*/  ENDCOLLECTIVE ;  /* 0x000000000000791b */ /* 0x003fea0003800000 */
.L_x_3289:
[----:B------:R-:W-:Y:S02]  /*9b20*/  HFMA2 R198, -RZ, RZ, 0, 9.5367431640625e-07 ;  /* 0x00000010ffc67431 */ /* 0x000fe400000001ff */
        /* <DEDUP_REMOVED lines=12> */
.L_x_3290:
[----:B------:R-:W-:Y:S02]  /*9bf0*/  MOV R196, R119 ;  /* 0x0000007700c47202 */ /* 0x000fe40000000f00 */
[----:B------:R-:W-:-:S07]  /*9c00*/  MOV R108, R194 ;  /* 0x000000c2006c7202 */ /* 0x000fce0000000f00 */
[----:B------:R-:W-:Y:S05]  /*9c10*/  WARPSYNC.COLLECTIVE R111, `(.L_x_3291) ;  /* 0x000000006f087348 */ /* 0x000fea0003c00000 */
[----:B------:R0:W1:Y:S02]  /*9c20*/  SHFL.UP P6, R194, R196, R198, R199 ;  /* 0x040000c6c4c27389 */ /* 0x00006400000c00c7 */
[----:B01----:R-:W-:Y:S05]  /*9c30*/  ENDCOLLECTIVE ;  /* 0x000000000000791b */ /* 0x003fea0003800000 */
.L_x_3291:
[----:B------:R-:W-:Y:S02]  /*9c40*/  MOV R196, R192 ;  /* 0x000000c000c47202 */ /* 0x000fe40000000f00 */
[----:B------:R-:W-:-:S07]  /*9c50*/  MOV R109, R194 ;  /* 0x000000c2006d7202 */ /* 0x000fce0000000f00 */
[----:B------:R-:W-:Y:S05]  /*9c60*/  WARPSYNC.COLLECTIVE R111, `(.L_x_3292) ;  /* 0x000000006f087348 */ /* 0x000fea0003c00000 */
[----:B------:R0:W1:Y:S02]  /*9c70*/  SHFL.UP P6, R194, R196, R198, R199 ;  /* 0x040000c6c4c27389 */ /* 0x00006400000c00c7 */
[----:B01----:R-:W-:Y:S05]  /*9c80*/  ENDCOLLECTIVE ;  /* 0x000000000000791b */ /* 0x003fea0003800000 */
.L_x_3292:
[----:B------:R-:W-:Y:S02]  /*9c90*/  MOV R196, R193 ;  /* 0x000000c100c47202 */ /* 0x000fe40000000f00 */
[----:B------:R-:W-:-:S07]  /*9ca0*/  MOV R110, R194 ;  /* 0x000000c2006e7202 */ /* 0x000fce0000000f00 */
[----:B------:R-:W-:Y:S05]  /*9cb0*/  WARPSYNC.COLLECTIVE R111, `(.L_x_3293) ;  /* 0x000000006f087348 */ /* 0x000fea0003c00000 */
[----:B------:R0:W1:Y:S02]  /*9cc0*/  SHFL.UP P6, R194, R196, R198, R199 ;  /* 0x040000c6c4c27389 */ /* 0x00006400000c00c7 */
[----:B01----:R-:W-:Y:S05]  /*9cd0*/  ENDCOLLECTIVE ;  /* 0x000000000000791b */ /* 0x003fea0003800000 */
.L_x_3293:
[----:B------:R-:W-:Y:S05]  /*9ce0*/  BRA `(.L_x_3294) ;  /* 0xffffffa4002c7947 */ /* 0x000fea000383ffff */
.L_x_3238:
        /* <DEDUP_REMOVED lines=8> */
.L_x_3296:
[----:B------:R-:W-:Y:S05]  /*9d70*/  BSYNC B0 ;  /* 0x0000000000007941 */ /* 0x000fea0003800000 */
.L_x_3295:
[----:B------:R-:W-:Y:S05]  /*9d80*/  BRA `(.L_x_3297) ;  /* 0xffffffa400387947 */ /* 0x000fea000383ffff */
.L_x_3239:
        /* <DEDUP_REMOVED lines=8> */
.L_x_3299:
[----:B------:R-:W-:Y:S05]  /*9e10*/  BSYNC B0 ;  /* 0x0000000000007941 */ /* 0x000fea0003800000 */
.L_x_3298:
[----:B------:R-:W-:Y:S05]  /*9e20*/  BRA `(.L_x_3300) ;  /* 0xffffffa400187947 */ /* 0x000fea000383ffff */
.L_x_3240:
        /* <DEDUP_REMOVED lines=8> */
.L_x_3302:
[----:B------:R-:W-:Y:S05]  /*9eb0*/  BSYNC B0 ;  /* 0x0000000000007941 */ /* 0x000fea0003800000 */
.L_x_3301:
[----:B------:R-:W-:Y:S05]  /*9ec0*/  BRA `(.L_x_3303) ;  /* 0xffffffa000f87947 */ /* 0x000fea000383ffff */
.L_x_3241:
        /* <DEDUP_REMOVED lines=8> */
.L_x_3305:
[----:B------:R-:W-:Y:S05]  /*9f50*/  BSYNC B0 ;  /* 0x0000000000007941 */ /* 0x000fea0003800000 */
.L_x_3304:
[----:B------:R-:W-:Y:S05]  /*9f60*/  BRA `(.L_x_3306) ;  /* 0xffffffa000d87947 */ /* 0x000fea000383ffff */
.L_x_3242:
        /* <DEDUP_REMOVED lines=8> */
.L_x_3308:
[----:B------:R-:W-:Y:S05]  /*9ff0*/  BSYNC B0 ;  /* 0x0000000000007941 */ /* 0x000fea0003800000 */
.L_x_3307:
        /* <DEDUP_REMOVED lines=10> */
.L_x_3309:
[----:B------:R-:W-:Y:S02]  /*a0a0*/  MOV R108, 0x1f ;  /* 0x0000001f006c7802 */ /* 0x000fe40000000f00 */
[----:B------:R-:W-:Y:S02]  /*a0b0*/  MOV R196, R192 ;  /* 0x000000c000c47202 */ /* 0x000fe40000000f00 */
[----:B------:R-:W-:-:S07]  /*a0c0*/  MOV R119, R194 ;  /* 0x000000c200777202 */ /* 0x000fce0000000f00 */
[----:B------:R-:W-:Y:S05]  /*a0d0*/  WARPSYNC.COLLECTIVE R111, `(.L_x_3310) ;  /* 0x000000006f087348 */ /* 0x000fea0003c00000 */
[----:B------:R0:W1:Y:S02]  /*a0e0*/  SHFL.UP P6, R194, R196, R198, R199 ;  /* 0x040000c6c4c27389 */ /* 0x00006400000c00c7 */
[----:B01----:R-:W-:Y:S05]  /*a0f0*/  ENDCOLLECTIVE ;  /* 0x000000000000791b */ /* 0x003fea0003800000 */
.L_x_3310:
[----:B------:R-:W-:Y:S02]  /*a100*/  MOV R196, R193 ;  /* 0x000000c100c47202 */ /* 0x000fe40000000f00 */
[----:B------:R-:W-:-:S07]  /*a110*/  MOV R192, R194 ;  /* 0x000000c200c07202 */ /* 0x000fce0000000f00 */
[----:B------:R-:W-:Y:S05]  /*a120*/  WARPSYNC.COLLECTIVE R111, `(.L_x_3311) ;  /* 0x000000006f087348 */ /* 0x000fea0003c00000 */
[----:B------:R0:W1:Y:S02]  /*a130*/  SHFL.UP P6, R194, R196, R198, R199 ;  /* 0x040000c6c4c27389 */ /* 0x00006400000c00c7 */
[----:B01----:R-:W-:Y:S05]  /*a140*/  ENDCOLLECTIVE ;  /* 0x000000000000791b */ /* 0x003fea0003800000 */
.L_x_3311:
[----:B------:R-:W-:Y:S05]  /*a150*/  WARPSYNC.COLLECTIVE R111, `(.L_x_3312) ;  /* 0x000000006f087348 */ /* 0x000fea0003c00000 */
[----:B------:R0:W1:Y:S02]  /*a160*/  SHFL.IDX P2, R224, R110, R109, R108 ;  /* 0x0000006d6ee07389 */ /* 0x000064000004006c */
[----:B01----:R-:W-:Y:S05]  /*a170*/  ENDCOLLECTIVE ;  /* 0x000000000000791b */ /* 0x003fea0003800000 */
.L_x_3312:
[----:B------:R-:W-:Y:S02]  /*a180*/  MOV R110, R113 ;  /* 0x00000071006e7202 */ /* 0x000fe40000000f00 */
[----:B------:R-:W-:Y:S02]  /*a190*/  MOV R193, R194 ;  /* 0x000000c200c17202 */ /* 0x000fe40000000f00 */
[----:B------:R-:W-:-:S07]  /*a1a0*/  MOV R112, R224 ;  /* 0x000000e000707202 */ /* 0x000fce0000000f00 */
[----:B------:R-:W-:Y:S05]  /*a1b0*/  WARPSYNC.COLLECTIVE R111, `(.L_x_3313) ;  /* 0x000000006f087348 */ /* 0x000fea0003c00000 */
[----:B------:R0:W1:Y:S02]  /*a1c0*/  SHFL.IDX P2, R224, R110, R109, R108 ;  /* 0x0000006d6ee07389 */ /* 0x000064000004006c */
[----:B01----:R-:W-:Y:S05]  /*a1d0*/  ENDCOLLECTIVE ;  /* 0x000000000000791b */ /* 0x003fea0003800000 */
.L_x_3313:
[----:B------:R-:W-:Y:S02]  /*a1e0*/  MOV R110, R114 ;  /* 0x00000072006e7202 */ /* 0x000fe40000000f00 */
[----:B------:R-:W-:-:S07]  /*a1f0*/  MOV R194, R224 ;  /* 0x000000e000c27202 */ /* 0x000fce0000000f00 */
[----:B------:R-:W-:Y:S05]  /*a200*/  WARPSYNC.COLLECTIVE R111, `(.L_x_3314) ;  /* 0x000000006f087348 */ /* 0x000fea0003c00000 */
[----:B------:R0:W1:Y:S02]  /*a210*/  SHFL.IDX P2, R224, R110, R109, R108 ;  /* 0x0000006d6ee07389 */ /* 0x000064000004006c */
[----:B01----:R-:W-:Y:S05]  /*a220*/  ENDCOLLECTIVE ;  /* 0x000000000000791b */ /* 0x003fea0003800000 */
.L_x_3314:
[----:B------:R-:W-:Y:S02]  /*a230*/  MOV R110, R115 ;  /* 0x00000073006e7202 */ /* 0x000fe40000000f00 */
[----:B------:R-:W-:-:S07]  /*a240*/  MOV R114, R224 ;  /* 0x000000e000727202 */ /* 0x000fce0000000f00 */
[----:B------:R-:W-:Y:S05]  /*a250*/  WARPSYNC.COLLECTIVE R111, `(.L_x_3315) ;  /* 0x000000006f087348 */ /* 0x000fea0003c00000 */
[----:B------:R0:W1:Y:S02]  /*a260*/  SHFL.IDX P2, R224, R110, R109, R108 ;  /* 0x0000006d6ee07389 */ /* 0x000064000004006c */
[----:B01----:R-:W-:Y:S05]  /*a270*/  ENDCOLLECTIVE ;  /* 0x000000000000791b */ /* 0x003fea0003800000 */
.L_x_3315:
[----:B------:R-:W-:Y:S01]  /*a280*/  MOV R115, R224 ;  /* 0x000000e000737202 */ /* 0x000fe20000000f00 */
[----:B------:R-:W-:Y:S06]  /*a290*/  BRA `(.L_x_3316) ;  /* 0xffffffa000347947 */ /* 0x000fec000383ffff */
.L_x_3244:
[----:B------:R-:W-:Y:S01]  /*a2a0*/  MOV R236, R115 ;  /* 0x0000007300ec7202 */ /* 0x000fe20000000f00 */
[----:B------:R-:W-:Y:S01]  /*a2b0*/  HFMA2 R233, -RZ, RZ, 0, 5.9604644775390625e-08 ;  /* 0x00000001ffe97431 */ /* 0x000fe200000001ff */
[----:B------:R-:W-:Y:S02]  /*a2c0*/  MOV R238, 0x1f ;  /* 0x0000001f00ee7802 */ /* 0x000fe40000000f00 */
[----:B------:R-:W-:-:S07]  /*a2d0*/  MOV R111, 0xffffffff ;  /* 0xffffffff006f7802 */ /* 0x000fce0000000f00 */
[----:B0-----:R-:W-:Y:S05]  /*a2e0*/  WARPSYNC.COLLECTIVE R111, `(.L_x_3317) ;  /* 0x000000006f087348 */ /* 0x001fea0003c00000 */
[----:B------:R1:W2:Y:S02]  /*a2f0*/  SHFL.DOWN P0, R224, R236, R233, R238 ;  /* 0x080000e9ece07389 */ /* 0x0002a400000000ee */
[----:B012---:R-:W-:Y:S05]  /*a300*/  ENDCOLLECTIVE ;  /* 0x000000000000791b */ /* 0x007fea0003800000 */
.L_x_3317:
[----:B------:R-:W-:Y:S02]  /*a310*/  MOV R236, R114 ;  /* 0x0000007200ec7202 */ /* 0x000fe40000000f00 */
[----:B------:R-:W-:-:S07]  /*a320*/  MOV R108, R224 ;  /* 0x000000e0006c7202 */ /* 0x000fce0000000f00 */
[----:B------:R-:W-:Y:S05]  /*a330*/  WARPSYNC.COLLECTIVE R111, `(.L_x_3318) ;  /* 0x000000006f087348 */ /* 0x000fea0003c00000 */
[----:B------:R0:W1:Y:S02]  /*a340*/  SHFL.DOWN P0, R224, R236, R233, R238 ;  /* 0x080000e9ece07389 */ /* 0x00006400000000ee */
[----:B01----:R-:W-:Y:S05]  /*a350*/  ENDCOLLECTIVE ;  /* 0x000000000000791b */ /* 0x003fea0003800000 */
.L_x_3318:
[----:B------:R-:W-:Y:S02]  /*a360*/  MOV R236, R113 ;  /* 0x0000007100ec7202 */ /* 0x000fe40000000f00 */
[----:B------:R-:W-:-:S07]  /*a370*/  MOV R109, R224 ;  /* 0x000000e0006d7202 */ /* 0x000fce0000000f00 */
[----:B------:R-:W-:Y:S05]  /*a380*/  WARPSYNC.COLLECTIVE R111, `(.L_x_3319) ;  /* 0x000000006f087348 */ /* 0x000fea0003c00000 */
[----:B------:R0:W1:Y:S02]  /*a390*/  SHFL.DOWN P0, R224, R236, R233, R238 ;  /* 0x080000e9ece07389 */ /* 0x00006400000000ee */
[----:B01----:R-:W-:Y:S05]  /*a3a0*/  ENDCOLLECTIVE ;  /* 0x000000000000791b */ /* 0x003fea0003800000 */
.L_x_3319:
[----:B------:R-:W-:Y:S02]  /*a3b0*/  MOV R236, R112 ;  /* 0x0000007000ec7202 */ /* 0x000fe40000000f00 */
[----:B------:R-:W-:-:S07]  /*a3c0*/  MOV R110, R224 ;  /* 0x000000e0006e7202 */ /* 0x000fce0000000f00 */
[----:B------:R-:W-:Y:S05]  /*a3d0*/  WARPSYNC.COLLECTIVE R111, `(.L_x_3320) ;  /* 0x000000006f087348 */ /* 0x000fea0003c00000 */
[----:B------:R0:W1:Y:S02]  /*a3e0*/  SHFL.DOWN P0, R224, R236, R233, R238 ;  /* 0x080000e9ece07389 */ /* 0x00006400000000ee */
[----:B01----:R-:W-:Y:S05]  /*a3f0*/  ENDCOLLECTIVE ;  /* 0x000000000000791b */ /* 0x003fea0003800000 */
.L_x_3320:
[----:B------:R-:W-:Y:S05]  /*a400*/  BRA `(.L_x_3321) ;  /* 0xffffffb400447947 */ /* 0x000fea000383ffff */
.L_x_3247:
        /* <DEDUP_REMOVED lines=8> */
.L_x_3323:
[----:B------:R-:W-:Y:S05]  /*a490*/  BSYNC B0 ;  /* 0x0000000000007941 */ /* 0x000fea0003800000 */
.L_x_3322:
        /* <DEDUP_REMOVED lines=8> */
.L_x_3324:
[----:B------:R-:W-:Y:S02]  /*a520*/  MOV R236, R113 ;  /* 0x0000007100ec7202 */ /* 0x000fe40000000f00 */
[----:B------:R-:W-:-:S07]  /*a530*/  MOV R109, R224 ;  /* 0x000000e0006d7202 */ /* 0x000fce0000000f00 */
[----:B------:R-:W-:Y:S05]  /*a540*/  WARPSYNC.COLLECTIVE R111, `(.L_x_3325) ;  /* 0x000000006f087348 */ /* 0x000fea0003c00000 */
[----:B------:R0:W1:Y:S02]  /*a550*/  SHFL.DOWN P0, R224, R236, R233, R238 ;  /* 0x080000e9ece07389 */ /* 0x00006400000000ee */
[----:B01----:R-:W-:Y:S05]  /*a560*/  ENDCOLLECTIVE ;  /* 0x000000000000791b */ /* 0x003fea0003800000 */
.L_x_3325:
[----:B------:R-:W-:Y:S02]  /*a570*/  MOV R236, R112 ;  /* 0x0000007000ec7202 */ /* 0x000fe40000000f00 */
[----:B------:R-:W-:-:S07]  /*a580*/  MOV R110, R224 ;  /* 0x000000e0006e7202 */ /* 0x000fce0000000f00 */
[----:B------:R-:W-:Y:S05]  /*a590*/  WARPSYNC.COLLECTIVE R111, `(.L_x_3326) ;  /* 0x000000006f087348 */ /* 0x000fea0003c00000 */
[----:B------:R0:W1:Y:S02]  /*a5a0*/  SHFL.DOWN P0, R224, R236, R233, R238 ;  /* 0x080000e9ece07389 */ /* 0x00006400000000ee */
[----:B01----:R-:W-:Y:S05]  /*a5b0*/  ENDCOLLECTIVE ;  /* 0x000000000000791b */ /* 0x003fea0003800000 */
.L_x_3326:
[----:B------:R-:W-:Y:S05]  /*a5c0*/  BRA `(.L_x_3327) ;  /* 0xffffffb400247947 */ /* 0x000fea000383ffff */
.L_x_3250:
        /* <DEDUP_REMOVED lines=8> */
.L_x_3329:
[----:B------:R-:W-:Y:S05]  /*a650*/  BSYNC B0 ;  /* 0x0000000000007941 */ /* 0x000fea0003800000 */
.L_x_3328:
        /* <DEDUP_REMOVED lines=8> */
.L_x_3330:
[----:B------:R-:W-:Y:S02]  /*a6e0*/  MOV R236, R113 ;  /* 0x0000007100ec7202 */ /* 0x000fe40000000f00 */
[----:B------:R-:W-:-:S07]  /*a6f0*/  MOV R109, R224 ;  /* 0x000000e0006d7202 */ /* 0x000fce0000000f00 */
[----:B------:R-:W-:Y:S05]  /*a700*/  WARPSYNC.COLLECTIVE R111, `(.L_x_3331) ;  /* 0x000000006f087348 */ /* 0x000fea0003c00000 */
[----:B------:R0:W1:Y:S02]  /*a710*/  SHFL.DOWN P0, R224, R236, R233, R238 ;  /* 0x080000e9ece07389 */ /* 0x00006400000000ee */
[----:B01----:R-:W-:Y:S05]  /*a720*/  ENDCOLLECTIVE ;  /* 0x000000000000791b */ /* 0x003fea0003800000 */
.L_x_3331:
[----:B------:R-:W-:Y:S02]  /*a730*/  MOV R236, R112 ;  /* 0x0000007000ec7202 */ /* 0x000fe40000000f00 */
[----:B------:R-:W-:-:S07]  /*a740*/  MOV R110, R224 ;  /* 0x000000e0006e7202 */ /* 0x000fce0000000f00 */
[----:B------:R-:W-:Y:S05]  /*a750*/  WARPSYNC.COLLECTIVE R111, `(.L_x_3332) ;  /* 0x000000006f087348 */ /* 0x000fea0003c00000 */
[----:B------:R0:W1:Y:S02]  /*a760*/  SHFL.DOWN P0, R224, R236, R233, R238 ;  /* 0x080000e9ece07389 */ /* 0x00006400000000ee */
[----:B01----:R-:W-:Y:S05]  /*a770*/  ENDCOLLECTIVE ;  /* 0x000000000000791b */ /* 0x003fea0003800000 */
.L_x_3332:
[----:B------:R-:W-:Y:S05]  /*a780*/  BRA `(.L_x_3333) ;  /* 0xffffffb400047947 */ /* 0x000fea000383ffff */
.L_x_3253:
        /* <DEDUP_REMOVED lines=8> */
.L_x_3335:
[----:B------:R-:W-:Y:S05]  /*a810*/  BSYNC B0 ;  /* 0x0000000000007941 */ /* 0x000fea0003800000 */
.L_x_3334:
        /* <DEDUP_REMOVED lines=8> */
.L_x_3336:
[----:B------:R-:W-:Y:S02]  /*a8a0*/  MOV R236, R113 ;  /* 0x0000007100ec7202 */ /* 0x000fe40000000f00 */
[----:B------:R-:W-:-:S07]  /*a8b0*/  MOV R109, R224 ;  /* 0x000000e0006d7202 */ /* 0x000fce0000000f00 */
[----:B------:R-:W-:Y:S05]  /*a8c0*/  WARPSYNC.COLLECTIVE R111, `(.L_x_3337) ;  /* 0x000000006f087348 */ /* 0x000fea0003c00000 */
[----:B------:R0:W1:Y:S02]  /*a8d0*/  SHFL.DOWN P0, R224, R236, R233, R238 ;  /* 0x080000e9ece07389 */ /* 0x00006400000000ee */
[----:B01----:R-:W-:Y:S05]  /*a8e0*/  ENDCOLLECTIVE ;  /* 0x000000000000791b */ /* 0x003fea0003800000 */
.L_x_3337:
[----:B------:R-:W-:Y:S02]  /*a8f0*/  MOV R236, R112 ;  /* 0x0000007000ec7202 */ /* 0x000fe40000000f00 */
[----:B------:R-:W-:-:S07]  /*a900*/  MOV R110, R224 ;  /* 0x000000e0006e7202 */ /* 0x000fce0000000f00 */
[----:B------:R-:W-:Y:S05]  /*a910*/  WARPSYNC.COLLECTIVE R111, `(.L_x_3338) ;  /* 0x000000006f087348 */ /* 0x000fea0003c00000 */
[----:B------:R0:W1:Y:S02]  /*a920*/  SHFL.DOWN P0, R224, R236, R233, R238 ;  /* 0x080000e9ece07389 */ /* 0x00006400000000ee */
[----:B01----:R-:W-:Y:S05]  /*a930*/  ENDCOLLECTIVE ;  /* 0x000000000000791b */ /* 0x003fea0003800000 */
.L_x_3338:
[----:B------:R-:W-:Y:S05]  /*a940*/  BRA `(.L_x_3339) ;  /* 0xffffffb000e47947 */ /* 0x000fea000383ffff */
.L_x_3256:
        /* <DEDUP_REMOVED lines=8> */
.L_x_3341:
[----:B------:R-:W-:Y:S05]  /*a9d0*/  BSYNC B0 ;  /* 0x0000000000007941 */ /* 0x000fea0003800000 */
.L_x_3340:
        /* <DEDUP_REMOVED lines=8> */
.L_x_3342:
[----:B------:R-:W-:Y:S02]  /*aa60*/  MOV R236, R113 ;  /* 0x0000007100ec7202 */ /* 0x000fe40000000f00 */
[----:B------:R-:W-:-:S07]  /*aa70*/  MOV R109, R224 ;  /* 0x000000e0006d7202 */ /* 0x000fce0000000f00 */
[----:B------:R-:W-:Y:S05]  /*aa80*/  WARPSYNC.COLLECTIVE R111, `(.L_x_3343) ;  /* 0x000000006f087348 */ /* 0x000fea0003c00000 */
[----:B------:R0:W1:Y:S02]  /*aa90*/  SHFL.DOWN P0, R224, R236, R233, R238 ;  /* 0x080000e9ece07389 */ /* 0x00006400000000ee */
[----:B01----:R-:W-:Y:S05]  /*aaa0*/  ENDCOLLECTIVE ;  /* 0x000000000000791b */ /* 0x003fea0003800000 */
.L_x_3343:
[----:B------:R-:W-:Y:S02]  /*aab0*/  MOV R236, R112 ;  /* 0x0000007000ec7202 */ /* 0x000fe40000000f00 */
[----:B------:R-:W-:-:S07]  /*aac0*/  MOV R110, R224 ;  /* 0x000000e0006e7202 */ /* 0x000fce0000000f00 */
[----:B------:R-:W-:Y:S05]  /*aad0*/  WARPSYNC.COLLECTIVE R111, `(.L_x_3344) ;  /* 0x000000006f087348 */ /* 0x000fea0003c00000 */
[----:B------:R0:W1:Y:S02]  /*aae0*/  SHFL.DOWN P0, R224, R236, R233, R238 ;  /* 0x080000e9ece07389 */ /* 0x00006400000000ee */
[----:B01----:R-:W-:Y:S05]  /*aaf0*/  ENDCOLLECTIVE ;  /* 0x000000000000791b */ /* 0x003fea0003800000 */
.L_x_3344:
[----:B------:R-:W-:Y:S05]  /*ab00*/  BRA `(.L_x_3345) ;  /* 0xffffffb000c47947 */ /* 0x000fea000383ffff */
.L_x_3259:
        /* <DEDUP_REMOVED lines=8> */
.L_x_3347:
[----:B------:R-:W-:Y:S05]  /*ab90*/  BSYNC B0 ;  /* 0x0000000000007941 */ /* 0x000fea0003800000 */
.L_x_3346:
        /* <DEDUP_REMOVED lines=9> */
.L_x_3348:
[----:B------:R-:W-:Y:S02]  /*ac30*/  MOV R238, 0x1f ;  /* 0x0000001f00ee7802 */ /* 0x000fe40000000f00 */
[----:B------:R-:W-:Y:S02]  /*ac40*/  MOV R110, R113 ;  /* 0x00000071006e7202 */ /* 0x000fe40000000f00 */
[----:B------:R-:W-:-:S07]  /*ac50*/  MOV R225, R224 ;  /* 0x000000e000e17202 */ /* 0x000fce0000000f00 */
[----:B------:R-:W-:Y:S05]  /*ac60*/  WARPSYNC.COLLECTIVE R111, `(.L_x_3349) ;  /* 0x000000006f087348 */ /* 0x000fea0003c00000 */
[----:B------:R0:W1:Y:S02]  /*ac70*/  SHFL.IDX P2, R224, R110, R109, R108 ;  /* 0x0000006d6ee07389 */ /* 0x000064000004006c */
[----:B01----:R-:W-:Y:S05]  /*ac80*/  ENDCOLLECTIVE ;  /* 0x000000000000791b */ /* 0x003fea0003800000 */
.L_x_3349:
[-C--:B------:R-:W-:Y:S01]  /*ac90*/  FMUL.FTZ R227, R119, R225.reuse ;  /* 0x000000e177e37220 */ /* 0x080fe20000410000 */
[CC--:B------:R-:W-:Y:S01]  /*aca0*/  FMUL.FTZ R229, R117.reuse, R225.reuse ;  /* 0x000000e175e57220 */ /* 0x0c0fe20000410000 */
[-C--:B------:R-:W-:Y:S02]  /*acb0*/  FMUL.FTZ R226, R116, R225.reuse ;  /* 0x000000e174e27220 */ /* 0x080fe40000410000 */
[-C--:B------:R-:W-:Y:S02]  /*acc0*/  FFMA.FTZ R227, R118, R228.reuse, -R227 ;  /* 0x000000e476e37223 */ /* 0x080fe400000108e3 */
[----:B------:R-:W-:Y:S01]  /*acd0*/  FFMA.FTZ R226, R117, R228, R226 ;  /* 0x000000e475e27223 */ /* 0x000fe200000100e2 */
        /* <DEDUP_REMOVED lines=8> */
.L_x_3350:
[----:B------:R-:W-:Y:S02]  /*ad60*/  MOV R110, R116 ;  /* 0x00000074006e7202 */ /* 0x000fe40000000f00 */
[----:B------:R-:W-:-:S05]  /*ad70*/  MOV R233, R224 ;  /* 0x000000e000e97202 */ /* 0x000fca0000000f00 */
[----:B------:R-:W-:Y:S01]  /*ad80*/  FADD.FTZ R228, R233, R228 ;  /* 0x000000e4e9e47221 */ /* 0x000fe20000010000 */
[----:B------:R-:W-:-:S07]  /*ad90*/  HFMA2 R233, -RZ, RZ, 0, 5.9604644775390625e-08 ;  /* 0x00000001ffe97431 */ /* 0x000fce00000001ff */
[----:B------:R-:W-:Y:S05]  /*ada0*/  WARPSYNC.COLLECTIVE R111, `(.L_x_3351) ;  /* 0x000000006f087348 */ /* 0x000fea0003c00000 */
[----:B------:R0:W1:Y:S02]  /*adb0*/  SHFL.DOWN P0, R224, R236, R233, R238 ;  /* 0x080000e9ece07389 */ /* 0x00006400000000ee */
[----:B01----:R-:W-:Y:S05]  /*adc0*/  ENDCOLLECTIVE ;  /* 0x000000000000791b */ /* 0x003fea0003800000 */
.L_x_3351:
[----:B------:R-:W-:Y:S02]  /*add0*/  MOV R236, R114 ;  /* 0x0000007200ec7202 */ /* 0x000fe40000000f00 */
[----:B------:R-:W-:-:S07]  /*ade0*/  MOV R229, R224 ;  /* 0x000000e000e57202 */ /* 0x000fce0000000f00 */
[----:B------:R-:W-:Y:S05]  /*adf0*/  WARPSYNC.COLLECTIVE R111, `(.L_x_3352) ;  /* 0x000000006f087348 */ /* 0x000fea0003c00000 */
[----:B------:R0:W1:Y:S02]  /*ae00*/  SHFL.DOWN P0, R224, R236, R233, R238 ;  /* 0x080000e9ece07389 */ /* 0x00006400000000ee */
[----:B01----:R-:W-:Y:S05]  /*ae10*/  ENDCOLLECTIVE ;  /* 0x000000000000791b */ /* 0x003fea0003800000 */
.L_x_3352:
[----:B------:R-:W-:Y:S02]  /*ae20*/  MOV R236, R113 ;  /* 0x0000007100ec7202 */ /* 0x000fe40000000f00 */
[----:B------:R-:W-:-:S07]  /*ae30*/  MOV R230, R224 ;  /* 0x000000e000e67202 */ /* 0x000fce0000000f00 */
[----:B------:R-:W-:Y:S05]  /*ae40*/  WARPSYNC.COLLECTIVE R111, `(.L_x_3353) ;  /* 0x000000006f087348 */ /* 0x000fea0003c00000 */
[----:B------:R0:W1:Y:S02]  /*ae50*/  SHFL.DOWN P0, R224, R236, R233, R238 ;  /* 0x080000e9ece07389 */ /* 0x00006400000000ee */
[----:B01----:R-:W-:Y:S05]  /*ae60*/  ENDCOLLECTIVE ;  /* 0x000000000000791b */ /* 0x003fea0003800000 */
.L_x_3353:
[----:B------:R-:W-:Y:S02]  /*ae70*/  MOV R236, R112 ;  /* 0x0000007000ec7202 */ /* 0x000fe40000000f00 */
[----:B------:R-:W-:-:S07]  /*ae80*/  MOV R231, R224 ;  /* 0x000000e000e77202 */ /* 0x000fce0000000f00 */
[----:B------:R-:W-:Y:S05]  /*ae90*/  WARPSYNC.COLLECTIVE R111, `(.L_x_3354) ;  /* 0x000000006f087348 */ /* 0x000fea0003c00000 */
[----:B------:R0:W1:Y:S02]  /*aea0*/  SHFL.DOWN P0, R224, R236, R233, R238 ;  /* 0x080000e9ece07389 */ /* 0x00006400000000ee */
[----:B01----:R-:W-:Y:S05]  /*aeb0*/  ENDCOLLECTIVE ;  /* 0x000000000000791b */ /* 0x003fea0003800000 */
.L_x_3354:
[----:B------:R-:W-:-:S07]  /*aec0*/  MOV R232, R224 ;  /* 0x000000e000e87202 */ /* 0x000fce0000000f00 */
[----:B------:R-:W-:Y:S05]  /*aed0*/  WARPSYNC.COLLECTIVE R111, `(.L_x_3355) ;  /* 0x000000006f087348 */ /* 0x000fea0003c00000 */
[----:B------:R0:W1:Y:S02]  /*aee0*/  SHFL.IDX P2, R224, R110, R109, R108 ;  /* 0x0000006d6ee07389 */ /* 0x000064000004006c */
[----:B01----:R-:W-:Y:S05]  /*aef0*/  ENDCOLLECTIVE ;  /* 0x000000000000791b */ /* 0x003fea0003800000 */
.L_x_3355:
[----:B------:R-:W-:Y:S02]  /*af00*/  MOV R110, R117 ;  /* 0x00000075006e7202 */ /* 0x000fe40000000f00 */
[----:B------:R-:W-:-:S07]  /*af10*/  MOV R234, R224 ;  /* 0x000000e000ea7202 */ /* 0x000fce0000000f00 */
[----:B------:R-:W-:Y:S05]  /*af20*/  WARPSYNC.COLLECTIVE R111, `(.L_x_3356) ;  /* 0x000000006f087348 */ /* 0x000fea0003c00000 */
[----:B------:R0:W1:Y:S02]  /*af30*/  SHFL.IDX P2, R224, R110, R109, R108 ;  /* 0x0000006d6ee07389 */ /* 0x000064000004006c */
[----:B01----:R-:W-:Y:S05]  /*af40*/  ENDCOLLECTIVE ;  /* 0x000000000000791b */ /* 0x003fea0003800000 */
.L_x_3356:
[----:B------:R-:W-:Y:S02]  /*af50*/  MOV R112, R234 ;  /* 0x000000ea00707202 */ /* 0x000fe40000000f00 */
[----:B------:R-:W-:Y:S02]  /*af60*/  MOV R110, R118 ;  /* 0x00000076006e7202 */ /* 0x000fe40000000f00 */
[----:B------:R-:W-:-:S07]  /*af70*/  MOV R235, R224 ;  /* 0x000000e000eb7202 */ /* 0x000fce0000000f00 */
[----:B------:R-:W-:Y:S05]  /*af80*/  WARPSYNC.COLLECTIVE R111, `(.L_x_3357) ;  /* 0x000000006f087348 */ /* 0x000fea0003c00000 */
[----:B------:R0:W1:Y:S02]  /*af90*/  SHFL.IDX P2, R224, R110, R109, R108 ;  /* 0x0000006d6ee07389 */ /* 0x000064000004006c */
[----:B01----:R-:W-:Y:S05]  /*afa0*/  ENDCOLLECTIVE ;  /* 0x000000000000791b */ /* 0x003fea0003800000 */
.L_x_3357:
[----:B------:R-:W-:Y:S02]  /*afb0*/  MOV R113, R235 ;  /* 0x000000eb00717202 */ /* 0x000fe40000000f00 */
[----:B------:R-:W-:Y:S02]  /*afc0*/  MOV R110, R119 ;  /* 0x00000077006e7202 */ /* 0x000fe40000000f00 */
[----:B------:R-:W-:-:S07]  /*afd0*/  MOV R236, R224 ;  /* 0x000000e000ec7202 */ /* 0x000fce0000000f00 */
[----:B------:R-:W-:Y:S05]  /*afe0*/  WARPSYNC.COLLECTIVE R111, `(.L_x_3358) ;  /* 0x000000006f087348 */ /* 0x000fea0003c00000 */
[----:B------:R0:W1:Y:S02]  /*aff0*/  SHFL.IDX P2, R224, R110, R109, R108 ;  /* 0x0000006d6ee07389 */ /* 0x000064000004006c */
[----:B01----:R-:W-:Y:S05]  /*b000*/  ENDCOLLECTIVE ;  /* 0x000000000000791b */ /* 0x003fea0003800000 */
.L_x_3358:
[----:B------:R-:W-:Y:S01]  /*b010*/  MOV R237, R224 ;  /* 0x000000e000ed7202 */ /* 0x000fe20000000f00 */
[----:B------:R-:W-:Y:S06]  /*b020*/  BRA `(.L_x_3359) ;  /* 0xffffffb0001c7947 */ /* 0x000fec000383ffff */
.L_x_3360:
        /* <DEDUP_REMOVED lines=13> */
.L_x_18673:


//--------------------- .text._Z25selective_scan_bwd_kernelI32Selective_Scan_bwd_kernel_traitsILi128ELi16ELb1ELb0ELb0ELb1ELb0EfN3c107complexIfEEEEv12SSMParamsBwd --------------------------
	.section	.text._Z25selective_scan_bwd_kernelI32Selective_Scan_bwd_kernel_traitsILi128ELi16ELb1ELb0ELb0ELb1ELb0EfN3c107complexIfEEEEv12SSMParamsBwd,"ax",@progbits
	.align	128
        .global         _Z25selective_scan_bwd_kernelI32Selective_Scan_bwd_kernel_traitsILi128ELi16ELb1ELb0ELb0ELb1ELb0EfN3c107complexIfEEEEv12SSMParamsBwd
        .type           _Z25selective_scan_bwd_kernelI32Selective_Scan_bwd_kernel_traitsILi128ELi16ELb1ELb0ELb0ELb1ELb0EfN3c107complexIfEEEEv12SSMParamsBwd,@function
        .size           _Z25selective_scan_bwd_kernelI32Selective_Scan_bwd_kernel_traitsILi128ELi16ELb1ELb0ELb0ELb1ELb0EfN3c107complexIfEEEEv12SSMParamsBwd,(.L_x_18674 - _Z25selective_scan_bwd_kernelI32Selective_Scan_bwd_kernel_traitsILi128ELi16ELb1ELb0ELb0ELb1ELb0EfN3c107complexIfEEEEv12SSMParamsBwd)
        .other          _Z25selective_scan_bwd_kernelI32Selective_Scan_bwd_kernel_traitsILi128ELi16ELb1ELb0ELb0ELb1ELb0EfN3c107complexIfEEEEv12SSMParamsBwd,@"STO_CUDA_ENTRY STV_DEFAULT"
_Z25selective_scan_bwd_kernelI32Selective_Scan_bwd_kernel_traitsILi128ELi16ELb1ELb0ELb0ELb1ELb0EfN3c107complexIfEEEEv12SSMParamsBwd:
.text._Z25selective_scan_bwd_kernelI32Selective_Scan_bwd_kernel_traitsILi128ELi16ELb1ELb0ELb0ELb1ELb0EfN3c107complexIfEEEEv12SSMParamsBwd:
        /* <DEDUP_REMOVED lines=105> */
.L_x_3429:
[----:B------:R-:W-:Y:S01]  /*0690*/  BAR.SYNC.DEFER_BLOCKING 0x0 ;  /* 0x0000000000007b1d */ /* 0x000fe20000010000 */
[----:B--2---:R-:W-:Y:S02]  /*06a0*/  MOV R2, UR18 ;  /* 0x0000001200027c02 */ /* 0x004fe40008000f00 */
[----:B------:R-:W-:Y:S02]  /*06b0*/  MOV R3, UR19 ;  /* 0x0000001300037c02 */ /* 0x000fe40008000f00 */
[----:B------:R-:W-:-:S05]  /*06c0*/  IADD3 R5, PT, PT, R123, R122, RZ ;  /* 0x0000007a7b057210 */ /* 0x000fca0007ffe0ff */
[----:B------:R-:W-:-:S05]  /*06d0*/  IMAD.WIDE.U32 R2, R5, 0x10, R2 ;  /* 0x0000001005027825 */ /* 0x000fca00078e0002 */
[----:B------:R-:W2:Y:S04]  /*06e0*/  LDG.E.128 R8, desc[UR24][R2.64] ;  /* 0x0000001802087981 */ /* 0x000ea8000c1e1d00 */
[----:B------:R-:W3:Y:S04]  /*06f0*/  LDG.E.128 R12, desc[UR24][R2.64+0x200] ;  /* 0x00020018020c7981 */ /* 0x000ee8000c1e1d00 */
[----:B------:R-:W4:Y:S04]  /*0700*/  LDG.E.128 R16, desc[UR24][R2.64+0x400] ;  /* 0x0004001802107981 */ /* 0x000f28000c1e1d00 */
[----:B------:R-:W5:Y:S01]  /*0710*/  LDG.E.128 R20, desc[UR24][R2.64+0x600] ;  /* 0x0006001802147981 */ /* 0x000f62000c1e1d00 */
[----:B------:R-:W0:Y:S01]  /*0720*/  S2UR UR26, SR_CgaCtaId ;  /* 0x00000000001a79c3 */ /* 0x000e220000008800 */
[----:B------:R-:W-:Y:S01]  /*0730*/  UMOV UR8, 0x400 ;  /* 0x0000040000087882 */ /* 0x000fe20000000000 */
[----:B------:R-:W-:Y:S01]  /*0740*/  LOP3.LUT R0, R124, 0x3e0, RZ, 0xc0, !PT ;  /* 0x000003e07c007812 */ /* 0x000fe200078ec0ff */
[----:B------:R-:W1:Y:S01]  /*0750*/  S2R R47, SR_LANEID ;  /* 0x00000000002f7919 */ /* 0x000e620000000000 */
[----:B------:R-:W-:-:S02]  /*0760*/  MOV R192, UR20 ;  /* 0x0000001400c07c02 */ /* 0x000fc40008000f00 */
[----:B------:R-:W-:-:S03]  /*0770*/  MOV R193, UR21 ;  /* 0x0000001500c17c02 */ /* 0x000fc60008000f00 */
[----:B------:R-:W-:Y:S01]  /*0780*/  IMAD.WIDE.U32 R192, R5, 0x10, R192 ;  /* 0x0000001005c07825 */ /* 0x000fe200078e00c0 */
[----:B0-----:R-:W-:Y:S01]  /*0790*/  ULEA UR8, UR26, UR8, 0x18 ;  /* 0x000000081a087291 */ /* 0x001fe2000f8ec0ff */
[-C--:B-1----:R-:W-:Y:S02]  /*07a0*/  IADD3 R46, PT, PT, R122, R47.reuse, RZ ;  /* 0x0000002f7a2e7210 */ /* 0x082fe40007ffe0ff */
[----:B------:R-:W-:-:S03]  /*07b0*/  IADD3 R0, PT, PT, R0, R47, RZ ;  /* 0x0000002f00007210 */ /* 0x000fc60007ffe0ff */
[----:B------:R-:W-:Y:S02]  /*07c0*/  LEA R46, R46, UR8, 0x4 ;  /* 0x000000082e2e7c11 */ /* 0x000fe4000f8e20ff */
[----:B------:R-:W-:-:S03]  /*07d0*/  LEA R45, R0, UR8, 0x6 ;  /* 0x00000008002d7c11 */ /* 0x000fc6000f8e30ff */
[----:B--2---:R0:W-:Y:S04]  /*07e0*/  STS.128 [R46], R8 ;  /* 0x000000082e007388 */ /* 0x0041e80000000c00 */
[----:B---3--:R1:W-:Y:S04]  /*07f0*/  STS.128 [R46+0x200], R12 ;  /* 0x0002000c2e007388 */ /* 0x0083e80000000c00 */
[----:B----4-:R2:W-:Y:S04]  /*0800*/  STS.128 [R46+0x400], R16 ;  /* 0x000400102e007388 */ /* 0x0105e80000000c00 */
[----:B-----5:R-:W-:Y:S01]  /*0810*/  STS.128 [R46+0x600], R20 ;  /* 0x000600142e007388 */ /* 0x020fe20000000c00 */
[----:B------:R-:W-:-:S03]  /*0820*/  NOP ;  /* 0x0000000000007918 */ /* 0x000fc60000000000 */
[----:B------:R-:W-:Y:S04]  /*0830*/  LDS.128 R92, [R45] ;  /* 0x000000002d5c7984 */ /* 0x000fe80000000c00 */
[----:B------:R-:W-:Y:S04]  /*0840*/  LDS.128 R88, [R45+0x10] ;  /* 0x000010002d587984 */ /* 0x000fe80000000c00 */
[----:B------:R-:W-:Y:S04]  /*0850*/  LDS.128 R84, [R45+0x20] ;  /* 0x000020002d547984 */ /* 0x000fe80000000c00 */
[----:B------:R-:W-:Y:S01]  /*0860*/  LDS.128 R80, [R45+0x30] ;  /* 0x000030002d507984 */ /* 0x000fe20000000c00 */
[----:B------:R-:W-:Y:S06]  /*0870*/  BAR.SYNC.DEFER_BLOCKING 0x0 ;  /* 0x0000000000007b1d */ /* 0x000fec0000010000 */
[----:B0-----:R-:W3:Y:S04]  /*0880*/  LDG.E.128 R8, desc[UR24][R192.64] ;  /* 0x00000018c0087981 */ /* 0x001ee8000c1e1d00 */
[----:B-1----:R-:W4:Y:S04]  /*0890*/  LDG.E.128 R12, desc[UR24][R192.64+0x200] ;  /* 0x00020018c00c7981 */ /* 0x002f28000c1e1d00 */
[----:B--2---:R-:W2:Y:S04]  /*08a0*/  LDG.E.128 R16, desc[UR24][R192.64+0x400] ;  /* 0x00040018c0107981 */ /* 0x004ea8000c1e1d00 */
[----:B------:R-:W5:Y:S01]  /*08b0*/  LDG.E.128 R28, desc[UR24][R192.64+0x600] ;  /* 0x00060018c01c7981 */ /* 0x000f62000c1e1d00 */
[----:B------:R-:W-:-:S02]  /*08c0*/  MOV R2, UR22 ;  /* 0x0000001600027c02 */ /* 0x000fc40008000f00 */
[----:B------:R-:W-:-:S03]  /*08d0*/  MOV R3, UR23 ;  /* 0x0000001700037c02 */ /* 0x000fc60008000f00 */
[----:B------:R-:W-:Y:S01]  /*08e0*/  IMAD.WIDE.U32 R2, R5, 0x10, R2 ;  /* 0x0000001005027825 */ /* 0x000fe200078e0002 */
[----:B---3--:R-:W-:Y:S04]  /*08f0*/  STS.128 [R46], R8 ;  /* 0x000000082e007388 */ /* 0x008fe80000000c00 */
[----:B----4-:R-:W-:Y:S04]  /*0900*/  STS.128 [R46+0x200], R12 ;  /* 0x0002000c2e007388 */ /* 0x010fe80000000c00 */
[----:B--2---:R-:W-:Y:S04]  /*0910*/  STS.128 [R46+0x400], R16 ;  /* 0x000400102e007388 */ /* 0x004fe80000000c00 */
[----:B-----5:R-:W-:Y:S01]  /*0920*/  STS.128 [R46+0x600], R28 ;  /* 0x0006001c2e007388 */ /* 0x020fe20000000c00 */
[----:B------:R-:W-:-:S03]  /*0930*/  NOP ;  /* 0x0000000000007918 */ /* 0x000fc60000000000 */
[----:B------:R-:W0:Y:S04]  /*0940*/  LDS.128 R32, [R45] ;  /* 0x000000002d207984 */ /* 0x000e280000000c00 */
[----:B------:R-:W1:Y:S04]  /*0950*/  LDS.128 R48, [R45+0x10] ;  /* 0x000010002d307984 */ /* 0x000e680000000c00 */
[----:B------:R-:W2:Y:S04]  /*0960*/  LDS.128 R24, [R45+0x20] ;  /* 0x000020002d187984 */ /* 0x000ea80000000c00 */
[----:B------:R-:W3:Y:S01]  /*0970*/  LDS.128 R20, [R45+0x30] ;  /* 0x000030002d147984 */ /* 0x000ee20000000c00 */
[----:B------:R-:W-:Y:S06]  /*0980*/  BAR.SYNC.DEFER_BLOCKING 0x0 ;  /* 0x0000000000007b1d */ /* 0x000fec0000010000 */
[----:B------:R-:W4:Y:S04]  /*0990*/  LDG.E.128 R36, desc[UR24][R2.64] ;  /* 0x0000001802247981 */ /* 0x000f28000c1e1d00 */
[----:B------:R-:W5:Y:S04]  /*09a0*/  LDG.E.128 R52, desc[UR24][R2.64+0x200] ;  /* 0x0002001802347981 */ /* 0x000f68000c1e1d00 */
[----:B------:R-:W2:Y:S04]  /*09b0*/  LDG.E.128 R56, desc[UR24][R2.64+0x400] ;  /* 0x0004001802387981 */ /* 0x000ea8000c1e1d00 */
[----:B------:R-:W3:Y:S01]  /*09c0*/  LDG.E.128 R60, desc[UR24][R2.64+0x600] ;  /* 0x00060018023c7981 */ /* 0x000ee2000c1e1d00 */
[----:B0-----:R-:W-:Y:S01]  /*09d0*/  FADD.FTZ R43, R32, UR7 ;  /* 0x00000007202b7e21 */ /* 0x001fe20008010000 */
[----:B------:R-:W-:Y:S01]  /*09e0*/  FADD.FTZ R44, R33, UR7 ;  /* 0x00000007212c7e21 */ /* 0x000fe20008010000 */
[----:B------:R-:W-:Y:S01]  /*09f0*/  FADD.FTZ R41, R34, UR7 ;  /* 0x0000000722297e21 */ /* 0x000fe20008010000 */
[----:B------:R-:W-:Y:S01]  /*0a00*/  FADD.FTZ R42, R35, UR7 ;  /* 0x00000007232a7e21 */ /* 0x000fe20008010000 */
[----:B-1----:R-:W-:Y:S01]  /*0a10*/  FADD.FTZ R40, R49, UR7 ;  /* 0x0000000731287e21 */ /* 0x002fe20008010000 */
[----:B------:R-:W-:Y:S01]  /*0a20*/  FSETP.GTU.FTZ.AND P0, PT, R43, 20, PT ;  /* 0x41a000002b00780b */ /* 0x000fe20003f1c000 */
[----:B------:R-:W-:Y:S01]  /*0a30*/  BSSY.RECONVERGENT B0, `(.L_x_3362) ;  /* 0x0000030000007945 */ /* 0x000fe20003800200 */
[----:B------:R-:W-:-:S02]  /*0a40*/  FSETP.GTU.FTZ.AND P1, PT, R44, 20, PT ;  /* 0x41a000002c00780b */ /* 0x000fc40003f3c000 */
[----:B------:R-:W-:Y:S02]  /*0a50*/  FSETP.GTU.FTZ.AND P2, PT, R41, 20, PT ;  /* 0x41a000002900780b */ /* 0x000fe40003f5c000 */
[----:B------:R-:W-:Y:S02]  /*0a60*/  FSETP.GTU.FTZ.AND P3, PT, R42, 20, PT ;  /* 0x41a000002a00780b */ /* 0x000fe40003f7c000 */
[----:B------:R-:W-:Y:S01]  /*0a70*/  FSETP.GTU.FTZ.AND P5, PT, R40, 20, PT ;  /* 0x41a000002800780b */ /* 0x000fe20003fbc000 */
[----:B----4-:R0:W-:Y:S04]  /*0a80*/  STS.128 [R46], R36 ;  /* 0x000000242e007388 */ /* 0x0101e80000000c00 */
[----:B-----5:R1:W-:Y:S04]  /*0a90*/  STS.128 [R46+0x200], R52 ;  /* 0x000200342e007388 */ /* 0x0203e80000000c00 */
[----:B--2---:R1:W-:Y:S04]  /*0aa0*/  STS.128 [R46+0x400], R56 ;  /* 0x000400382e007388 */ /* 0x0043e80000000c00 */
[----:B---3--:R1:W-:Y:S01]  /*0ab0*/  STS.128 [R46+0x600], R60 ;  /* 0x0006003c2e007388 */ /* 0x0083e20000000c00 */
[----:B------:R-:W-:-:S03]  /*0ac0*/  NOP ;  /* 0x0000000000007918 */ /* 0x000fc60000000000 */
[----:B------:R1:W2:Y:S01]  /*0ad0*/  LDS.128 R16, [R45] ;  /* 0x000000002d107984 */ /* 0x0002a20000000c00 */
[----:B0-----:R-:W-:Y:S01]  /*0ae0*/  FADD.FTZ R39, R48, UR7 ;  /* 0x0000000730277e21 */ /* 0x001fe20008010000 */
[----:B------:R-:W-:Y:S02]  /*0af0*/  FADD.FTZ R37, R50, UR7 ;  /* 0x0000000732257e21 */ /* 0x000fe40008010000 */
[----:B------:R1:W0:Y:S02]  /*0b00*/  LDS.128 R12, [R45+0x10] ;  /* 0x000010002d0c7984 */ /* 0x0002240000000c00 */
[----:B------:R-:W-:Y:S02]  /*0b10*/  FSETP.GTU.FTZ.AND P4, PT, R39, 20, PT ;  /* 0x41a000002700780b */ /* 0x000fe40003f9c000 */
[----:B------:R1:W3:Y:S04]  /*0b20*/  LDS.128 R8, [R45+0x20] ;  /* 0x000020002d087984 */ /* 0x0002e80000000c00 */
[----:B------:R1:W4:Y:S01]  /*0b30*/  LDS.128 R4, [R45+0x30] ;  /* 0x000030002d047984 */ /* 0x0003220000000c00 */
[----:B------:R-:W-:Y:S06]  /*0b40*/  @P0 BRA `(.L_x_3363) ;  /* 0x0000000000780947 */ /* 0x000fec0003800000 */
[----:B------:R-:W-:Y:S01]  /*0b50*/  FMUL.FTZ R43, R43, 1.4426950216293334961 ;  /* 0x3fb8aa3b2b2b7820 */ /* 0x000fe20000410000 */
[----:B------:R-:W-:Y:S01]  /*0b60*/  HFMA2 R28, -RZ, RZ, 1.625, 0 ;  /* 0x3e800000ff1c7431 */ /* 0x000fe200000001ff */
[----:B------:R-:W-:Y:S02]  /*0b70*/  MOV R29, 0x3d39bf78 ;  /* 0x3d39bf78001d7802 */ /* 0x000fe40000000f00 */
[----:B------:R-:W5:Y:S02]  /*0b80*/  MUFU.EX2 R31, R43 ;  /* 0x0000002b001f7308 */ /* 0x000f640000000800 */
[C---:B-----5:R-:W-:Y:S01]  /*0b90*/  FADD.FTZ.RZ R0, R31.reuse, 1 ;  /* 0x3f8000001f007421 */ /* 0x060fe2000001c000 */
        /* <DEDUP_REMOVED lines=25> */
.L_x_3363:
[----:B------:R-:W-:Y:S05]  /*0d30*/  BSYNC.RECONVERGENT B0 ;  /* 0x0000000000007941 */ /* 0x000fea0003800200 */
.L_x_3362:
[----:B------:R-:W-:Y:S01]  /*0d40*/  BSSY.RECONVERGENT B0, `(.L_x_3364) ;  /* 0x0000022000007945 */ /* 0x000fe20003800200 */
[----:B------:R-:W-:Y:S01]  /*0d50*/  FSETP.GTU.FTZ.AND P0, PT, R37, 20, PT ;  /* 0x41a000002500780b */ /* 0x000fe20003f1c000 */
[----:B------:R-:W-:Y:S02]  /*0d60*/  FADD.FTZ R38, R51, UR7 ;  /* 0x0000000733267e21 */ /* 0x000fe40008010000 */
[----:B------:R-:W-:Y:S10]  /*0d70*/  @P1 BRA `(.L_x_3365) ;  /* 0x0000000000781947 */ /* 0x000ff40003800000 */
        /* <DEDUP_REMOVED lines=30> */
.L_x_3365:
[----:B------:R-:W-:Y:S05]  /*0f60*/  BSYNC.RECONVERGENT B0 ;  /* 0x0000000000007941 */ /* 0x000fea0003800200 */
.L_x_3364:
        /* <DEDUP_REMOVED lines=34> */
.L_x_3367:
[----:B------:R-:W-:Y:S05]  /*1190*/  BSYNC.RECONVERGENT B0 ;  /* 0x0000000000007941 */ /* 0x000fea0003800200 */
.L_x_3366:
        /* <DEDUP_REMOVED lines=34> */
.L_x_3369:
[----:B------:R-:W-:Y:S05]  /*13c0*/  BSYNC.RECONVERGENT B0 ;  /* 0x0000000000007941 */ /* 0x000fea0003800200 */
.L_x_3368:
        /* <DEDUP_REMOVED lines=34> */
.L_x_3371:
[----:B------:R-:W-:Y:S05]  /*15f0*/  BSYNC.RECONVERGENT B0 ;  /* 0x0000000000007941 */ /* 0x000fea0003800200 */
.L_x_3370:
[----:B------:R-:W-:Y:S01]  /*1600*/  BSSY.RECONVERGENT B0, `(.L_x_3372) ;  /* 0x0000024000007945 */ /* 0x000fe20003800200 */
[----:B------:R-:W-:Y:S01]  /*1610*/  FADD.FTZ R31, R20, UR7 ;  /* 0x00000007141f7e21 */ /* 0x000fe20008010000 */
[----:B------:R-:W-:Y:S01]  /*1620*/  FSETP.GTU.FTZ.AND P4, PT, R33, 20, PT ;  /* 0x41a000002100780b */ /* 0x000fe20003f9c000 */
[----:B------:R-:W-:Y:S01]  /*1630*/  FADD.FTZ R34, R27, UR7 ;  /* 0x000000071b227e21 */ /* 0x000fe20008010000 */
[----:B--2---:R-:W-:Y:S01]  /*1640*/  FFMA.FTZ R20, R92, R16, R127 ;  /* 0x000000105c147223 */ /* 0x004fe2000001007f */
[----:B------:R-:W-:Y:S10]  /*1650*/  @P5 BRA `(.L_x_3373) ;  /* 0x0000000000785947 */ /* 0x000ff40003800000 */
[----:B------:R-:W-:Y:S01]  /*1660*/  FMUL.FTZ R40, R40, 1.4426950216293334961 ;  /* 0x3fb8aa3b28287820 */ /* 0x000fe20000410000 */
[----:B------:R-:W-:Y:S01]  /*1670*/  HFMA2 R24, -RZ, RZ, 1.625, 0 ;  /* 0x3e800000ff187431 */ /* 0x000fe200000001ff */
[----:B------:R-:W-:Y:S02]  /*1680*/  MOV R27, 0x3d39bf78 ;  /* 0x3d39bf78001b7802 */ /* 0x000fe40000000f00 */
[----:B------:R-:W2:Y:S02]  /*1690*/  MUFU.EX2 R25, R40 ;  /* 0x0000002800197308 */ /* 0x000ea40000000800 */
[C---:B--2---:R-:W-:Y:S01]  /*16a0*/  FADD.FTZ.RZ R0, R25.reuse, 1 ;  /* 0x3f80000019007421 */ /* 0x044fe2000001c000 */
        /* <DEDUP_REMOVED lines=25> */
.L_x_3373:
[----:B------:R-:W-:Y:S05]  /*1840*/  BSYNC.RECONVERGENT B0 ;  /* 0x0000000000007941 */ /* 0x000fea0003800200 */
.L_x_3372:
[----:B------:R-:W-:Y:S01]  /*1850*/  FFMA.FTZ R3, R93, R17, R20 ;  /* 0x000000115d037223 */ /* 0x000fe20000010014 */
[----:B------:R-:W-:Y:S01]  /*1860*/  BSSY.RECONVERGENT B0, `(.L_x_3374) ;  /* 0x0000026000007945 */ /* 0x000fe20003800200 */
[----:B------:R-:W-:Y:S01]  /*1870*/  HFMA2 R79, -RZ, RZ, 0, 0 ;  /* 0x00000000ff4f7431 */ /* 0x000fe200000001ff */
[----:B------:R-:W-:Y:S01]  /*1880*/  FSETP.GTU.FTZ.AND P5, PT, R34, 20, PT ;  /* 0x41a000002200780b */ /* 0x000fe20003fbc000 */
[----:B------:R-:W-:Y:S01]  /*1890*/  FADD.FTZ R32, R21, UR7 ;  /* 0x0000000715207e21 */ /* 0x000fe20008010000 */
[----:B------:R-:W-:Y:S01]  /*18a0*/  FADD.FTZ R29, R22, UR7 ;  /* 0x00000007161d7e21 */ /* 0x000fe20008010000 */
[----:B------:R-:W-:Y:S01]  /*18b0*/  FADD.FTZ R30, R23, UR7 ;  /* 0x00000007171e7e21 */ /* 0x000fe20008010000 */
[----:B------:R-:W-:Y:S01]  /*18c0*/  FFMA.FTZ R20, R94, R18, R3 ;  /* 0x000000125e147223 */ /* 0x000fe20000010003 */
[----:B------:R-:W-:Y:S08]  /*18d0*/  @P0 BRA `(.L_x_3375) ;  /* 0x0000000000780947 */ /* 0x000ff00003800000 */
[----:B------:R-:W-:Y:S01]  /*18e0*/  FMUL.FTZ R37, R37, 1.4426950216293334961 ;  /* 0x3fb8aa3b25257820 */ /* 0x000fe20000410000 */
[----:B------:R-:W-:Y:S02]  /*18f0*/  MOV R22, 0x3e800000 ;  /* 0x3e80000000167802 */ /* 0x000fe40000000f00 */
[----:B------:R-:W-:Y:S01]  /*1900*/  MOV R23, 0x3d39bf78 ;  /* 0x3d39bf7800177802 */ /* 0x000fe20000000f00 */
        /* <DEDUP_REMOVED lines=27> */
.L_x_3375:
[----:B------:R-:W-:Y:S05]  /*1ac0*/  BSYNC.RECONVERGENT B0 ;  /* 0x0000000000007941 */ /* 0x000fea0003800200 */
.L_x_3374:
[----:B------:R-:W-:Y:S01]  /*1ad0*/  FFMA.FTZ R3, R95, R19, R20 ;  /* 0x000000135f037223 */ /* 0x000fe20000010014 */
[----:B------:R-:W-:Y:S01]  /*1ae0*/  BSSY.RECONVERGENT B0, `(.L_x_3376) ;  /* 0x0000025000007945 */ /* 0x000fe20003800200 */
[----:B------:R-:W-:Y:S01]  /*1af0*/  HFMA2 R75, -RZ, RZ, 0, 0 ;  /* 0x00000000ff4b7431 */ /* 0x000fe200000001ff */
[----:B------:R-:W-:Y:S02]  /*1b00*/  FSETP.GTU.FTZ.AND P0, PT, R31, 20, PT ;  /* 0x41a000001f00780b */ /* 0x000fe40003f1c000 */
[----:B------:R-:W-:Y:S02]  /*1b10*/  CS2R R76, SRZ ;  /* 0x00000000004c7805 */ /* 0x000fe4000001ff00 */
[----:B------:R-:W-:Y:S01]  /*1b20*/  MOV R78, RZ ;  /* 0x000000ff004e7202 */ /* 0x000fe20000000f00 */
[----:B0-----:R-:W-:Y:S01]  /*1b30*/  FFMA.FTZ R20, R88, R12, R3 ;  /* 0x0000000c58147223 */ /* 0x001fe20000010003 */
[----:B------:R-:W-:Y:S07]  /*1b40*/  @P1 BRA `(.L_x_3377) ;  /* 0x0000000000781947 */ /* 0x000fee0003800000 */
        /* <DEDUP_REMOVED lines=30> */
.L_x_3377:
[----:B------:R-:W-:Y:S05]  /*1d30*/  BSYNC.RECONVERGENT B0 ;  /* 0x0000000000007941 */ /* 0x000fea0003800200 */
.L_x_3376:
[----:B------:R-:W-:Y:S01]  /*1d40*/  FFMA.FTZ R3, R89, R13, R20 ;  /* 0x0000000d59037223 */ /* 0x000fe20000010014 */
[----:B------:R-:W-:Y:S01]  /*1d50*/  BSSY.RECONVERGENT B0, `(.L_x_3378) ;  /* 0x0000025000007945 */ /* 0x000fe20003800200 */
[----:B------:R-:W-:Y:S01]  /*1d60*/  HFMA2 R71, -RZ, RZ, 0, 0 ;  /* 0x00000000ff477431 */ /* 0x000fe200000001ff */
[----:B------:R-:W-:Y:S02]  /*1d70*/  FSETP.GTU.FTZ.AND P1, PT, R32, 20, PT ;  /* 0x41a000002000780b */ /* 0x000fe40003f3c000 */
[----:B------:R-:W-:Y:S02]  /*1d80*/  CS2R R72, SRZ ;  /* 0x0000000000487805 */ /* 0x000fe4000001ff00 */
[----:B------:R-:W-:Y:S01]  /*1d90*/  MOV R74, RZ ;  /* 0x000000ff004a7202 */ /* 0x000fe20000000f00 */
[----:B------:R-:W-:Y:S01]  /*1da0*/  FFMA.FTZ R20, R90, R14, R3 ;  /* 0x0000000e5a147223 */ /* 0x000fe20000010003 */
        /* <DEDUP_REMOVED lines=31> */
.L_x_3379:
[----:B------:R-:W-:Y:S05]  /*1fa0*/  BSYNC.RECONVERGENT B0 ;  /* 0x0000000000007941 */ /* 0x000fea0003800200 */
.L_x_3378:
[----:B------:R-:W-:Y:S01]  /*1fb0*/  FFMA.FTZ R3, R91, R15, R20 ;  /* 0x0000000f5b037223 */ /* 0x000fe20000010014 */
[----:B------:R-:W-:Y:S01]  /*1fc0*/  BSSY.RECONVERGENT B0, `(.L_x_3380) ;  /* 0x0000025000007945 */ /* 0x000fe20003800200 */
[----:B------:R-:W-:Y:S01]  /*1fd0*/  HFMA2 R67, -RZ, RZ, 0, 0 ;  /* 0x00000000ff437431 */ /* 0x000fe200000001ff */
[----:B------:R-:W-:Y:S02]  /*1fe0*/  FSETP.GTU.FTZ.AND P2, PT, R29, 20, PT ;  /* 0x41a000001d00780b */ /* 0x000fe40003f5c000 */
[----:B------:R-:W-:Y:S02]  /*1ff0*/  CS2R R68, SRZ ;  /* 0x0000000000447805 */ /* 0x000fe4000001ff00 */
[----:B------:R-:W-:Y:S01]  /*2000*/  MOV R70, RZ ;  /* 0x000000ff00467202 */ /* 0x000fe20000000f00 */
[----:B---3--:R-:W-:Y:S01]  /*2010*/  FFMA.FTZ R20, R84, R8, R3 ;  /* 0x0000000854147223 */ /* 0x008fe20000010003 */
        /* <DEDUP_REMOVED lines=31> */
.L_x_3381:
[----:B------:R-:W-:Y:S05]  /*2210*/  BSYNC.RECONVERGENT B0 ;  /* 0x0000000000007941 */ /* 0x000fea0003800200 */
.L_x_3380:
[----:B------:R-:W-:Y:S01]  /*2220*/  FFMA.FTZ R3, R85, R9, R20 ;  /* 0x0000000955037223 */ /* 0x000fe20000010014 */
[----:B------:R-:W-:Y:S01]  /*2230*/  BSSY.RECONVERGENT B0, `(.L_x_3382) ;  /* 0x0000025000007945 */ /* 0x000fe20003800200 */
[----:B------:R-:W-:Y:S02]  /*2240*/  FSETP.GTU.FTZ.AND P3, PT, R30, 20, PT ;  /* 0x41a000001e00780b */ /* 0x000fe40003f7c000 */
[----:B------:R-:W-:Y:S02]  /*2250*/  CS2R R64, SRZ ;  /* 0x0000000000407805 */ /* 0x000fe4000001ff00 */
[----:B------:R-:W-:Y:S01]  /*2260*/  MOV R66, RZ ;  /* 0x000000ff00427202 */ /* 0x000fe20000000f00 */
[----:B-1----:R-:W-:Y:S01]  /*2270*/  FMUL.FTZ R60, R16, UR6 ;  /* 0x00000006103c7c20 */ /* 0x002fe20008410000 */
        /* <DEDUP_REMOVED lines=32> */
.L_x_3383:
[----:B------:R-:W-:Y:S05]  /*2480*/  BSYNC.RECONVERGENT B0 ;  /* 0x0000000000007941 */ /* 0x000fea0003800200 */
.L_x_3382:
        /* <DEDUP_REMOVED lines=32> */
.L_x_3385:
[----:B------:R-:W-:Y:S05]  /*2690*/  BSYNC.RECONVERGENT B0 ;  /* 0x0000000000007941 */ /* 0x000fea0003800200 */
.L_x_3384:
        /* <DEDUP_REMOVED lines=32> */
.L_x_3387:
[----:B------:R-:W-:Y:S05]  /*28a0*/  BSYNC.RECONVERGENT B0 ;  /* 0x0000000000007941 */ /* 0x000fea0003800200 */
.L_x_3386:
        /* <DEDUP_REMOVED lines=32> */
.L_x_3389:
[----:B------:R-:W-:Y:S05]  /*2ab0*/  BSYNC.RECONVERGENT B0 ;  /* 0x0000000000007941 */ /* 0x000fea0003800200 */
.L_x_3388:
        /* <DEDUP_REMOVED lines=32> */
.L_x_3391:
[----:B------:R-:W-:Y:S05]  /*2cc0*/  BSYNC.RECONVERGENT B0 ;  /* 0x0000000000007941 */ /* 0x000fea0003800200 */
.L_x_3390:
        /* <DEDUP_REMOVED lines=32> */
.L_x_3393:
[----:B------:R-:W-:Y:S05]  /*2ed0*/  BSYNC.RECONVERGENT B0 ;  /* 0x0000000000007941 */ /* 0x000fea0003800200 */
.L_x_3392:
[----:B------:R-:W0:Y:S01]  /*2ee0*/  LDCU UR8, c[0x0][0x38c] ;  /* 0x00007180ff0877ac */ /* 0x000e220008000800 */
[----:B------:R-:W-:Y:S01]  /*2ef0*/  FFMA.FTZ R3, R87, R11, R20 ;  /* 0x0000000b57037223 */ /* 0x000fe20000010014 */
[----:B------:R-:W-:Y:S01]  /*2f00*/  FMUL.FTZ R61, R17, UR6 ;  /* 0x00000006113d7c20 */ /* 0x000fe20008410000 */
[----:B------:R-:W-:Y:S01]  /*2f10*/  FMUL.FTZ R62, R18, UR6 ;  /* 0x00000006123e7c20 */ /* 0x000fe20008410000 */
[----:B------:R-:W-:Y:S01]  /*2f20*/  FMUL.FTZ R63, R19, UR6 ;  /* 0x00000006133f7c20 */ /* 0x000fe20008410000 */
[----:B----4-:R-:W-:Y:S01]  /*2f30*/  FFMA.FTZ R0, R80, R4, R3 ;  /* 0x0000000450007223 */ /* 0x010fe20000010003 */
        /* <DEDUP_REMOVED lines=26> */
[----:B------:R-:W-:Y:S02]  /*30e0*/  HFMA2 R79, -RZ, RZ, 0, 0 ;  /* 0x00000000ff4f7431 */ /* 0x000fe400000001ff */
        /* <DEDUP_REMOVED lines=30> */
.L_x_3428:
        /* <DEDUP_REMOVED lines=76> */
[----:B------:R-:W1:Y:S01]  /*3790*/  MUFU.SIN R144, R102 ;  /* 0x0000006600907308 */ /* 0x000e620000000400 */
[----:B---3--:R-:W-:Y:S01]  /*37a0*/  FMUL.RZ R108, R101, 0.15915493667125701904 ;  /* 0x3e22f983656c7820 */ /* 0x008fe2000040c000 */
[----:B------:R-:W-:-:S06]  /*37b0*/  FMUL.FTZ R101, R31, UR29 ;  /* 0x0000001d1f657c20 */ /* 0x000fcc0008410000 */
[----:B------:R3:W-:Y:S08]  /*37c0*/  MUFU.COS R116, R102 ;  /* 0x0000006600747308 */ /* 0x0007f00000000000 */
        /* <DEDUP_REMOVED lines=12> */
[C---:B---3--:R-:W-:Y:S01]  /*3890*/  FMUL.FTZ R101, R97.reuse, R99 ;  /* 0x0000006361657220 */ /* 0x048fe20000410000 */
[----:B------:R-:W-:Y:S01]  /*38a0*/  FMUL.FTZ R99, R100, R35 ;  /* 0x0000002364637220 */ /* 0x000fe20000410000 */
[----:B------:R-:W-:-:S05]  /*38b0*/  FFMA.FTZ R97, R97, R98, R102 ;  /* 0x0000006261617223 */ /* 0x000fca0000010066 */
[----:B------:R-:W-:Y:S01]  /*38c0*/  MUFU.SIN R149, R106 ;  /* 0x0000006a00957308 */ /* 0x000fe20000000400 */
[----:B--2---:R-:W-:Y:S01]  /*38d0*/  FMUL.FTZ R104, R100, R41 ;  /* 0x0000002964687220 */ /* 0x004fe20000410000 */
[----:B------:R-:W-:Y:S01]  /*38e0*/  FFMA.FTZ R101, R96, R98, -R101 ;  /* 0x0000006260657223 */ /* 0x000fe20000010865 */
[C---:B------:R-:W-:Y:S01]  /*38f0*/  FMUL.FTZ R98, R100.reuse, R36 ;  /* 0x0000002464627220 */ /* 0x040fe20000410000 */
[----:B------:R-:W-:Y:S01]  /*3900*/  FMUL.FTZ R96, R100, R43 ;  /* 0x0000002b64607220 */ /* 0x000fe20000410000 */
[C---:B----4-:R-:W-:Y:S01]  /*3910*/  FMUL.FTZ R126, R128.reuse, R107 ;  /* 0x0000006b807e7220 */ /* 0x050fe20000410000 */
[----:B------:R-:W-:Y:S01]  /*3920*/  FMUL.FTZ R128, R128, R105 ;  /* 0x0000006980807220 */ /* 0x000fe20000410000 */
[C---:B------:R-:W-:Y:S01]  /*3930*/  FMUL.FTZ R102, R100.reuse, R33 ;  /* 0x0000002164667220 */ /* 0x040fe20000410000 */
[----:B------:R2:W3:Y:S01]  /*3940*/  MUFU.COS R151, R106 ;  /* 0x0000006a00977308 */ /* 0x0004e20000000000 */
[----:B------:R-:W-:Y:S01]  /*3950*/  FMUL.FTZ R105, R100, R32 ;  /* 0x0000002064697220 */ /* 0x000fe20000410000 */
[-C--:B------:R-:W-:Y:S01]  /*3960*/  FMUL.FTZ R160, R28, R101.reuse ;  /* 0x000000651ca07220 */ /* 0x080fe20000410000 */
[-C--:B------:R-:W-:Y:S01]  /*3970*/  FMUL.FTZ R162, R26, R101.reuse ;  /* 0x000000651aa27220 */ /* 0x080fe20000410000 */
[-C--:B------:R-:W-:Y:S01]  /*3980*/  FMUL.FTZ R163, R25, R101.reuse ;  /* 0x0000006519a37220 */ /* 0x080fe20000410000 */
[-C--:B------:R-:W-:Y:S01]  /*3990*/  FMUL.FTZ R164, R24, R101.reuse ;  /* 0x0000006518a47220 */ /* 0x080fe20000410000 */
[-C--:B------:R-:W-:Y:S01]  /*39a0*/  FMUL.FTZ R165, R23, R101.reuse ;  /* 0x0000006517a57220 */ /* 0x080fe20000410000 */
[-C--:B------:R-:W-:Y:S01]  /*39b0*/  FMUL.FTZ R166, R22, R101.reuse ;  /* 0x0000006516a67220 */ /* 0x080fe20000410000 */
[----:B------:R-:W5:Y:S01]  /*39c0*/  MUFU.EX2 R104, R104 ;  /* 0x0000006800687308 */ /* 0x000f620000000800 */
[----:B--2---:R-:W-:Y:S01]  /*39d0*/  FMUL.FTZ R106, R100, R42 ;  /* 0x0000002a646a7220 */ /* 0x004fe20000410000 */
        /* <DEDUP_REMOVED lines=9> */
[----:B------:R-:W-:Y:S01]  /*3a70*/  FMUL.FTZ R174, R14, R101 ;  /* 0x000000650eae7220 */ /* 0x000fe20000410000 */
[----:B------:R-:W0:Y:S01]  /*3a80*/  MUFU.EX2 R98, R98 ;  /* 0x0000006200627308 */ /* 0x000e220000000800 */
[----:B------:R-:W-:Y:S01]  /*3a90*/  FMUL.FTZ R175, R0, -R97 ;  /* 0x8000006100af7220 */ /* 0x000fe20000410000 */
[C---:B-----5:R-:W-:Y:S01]  /*3aa0*/  FMUL.FTZ R129, R104.reuse, R129 ;  /* 0x0000008168817220 */ /* 0x060fe20000410000 */
[----:B------:R-:W-:Y:S01]  /*3ab0*/  FMUL.FTZ R130, R104, R109 ;  /* 0x0000006d68827220 */ /* 0x000fe20000410000 */
[----:B------:R-:W-:Y:S01]  /*3ac0*/  MUFU.SIN R161, R143 ;  /* 0x0000008f00a17308 */ /* 0x000fe20000000400 */
[----:B------:R-:W-:Y:S01]  /*3ad0*/  FMUL.FTZ R104, R100, R31 ;  /* 0x0000001f64687220 */ /* 0x000fe20000410000 */
[----:B-1----:R-:W-:Y:S01]  /*3ae0*/  FMUL.FTZ R144, R99, R144 ;  /* 0x0000009063907220 */ /* 0x002fe20000410000 */
[-C--:B------:R-:W-:Y:S01]  /*3af0*/  FMUL.FTZ R176, R28, -R97.reuse ;  /* 0x800000611cb07220 */ /* 0x080fe20000410000 */
[-C--:B------:R-:W-:Y:S01]  /*3b00*/  FMUL.FTZ R177, R27, -R97.reuse ;  /* 0x800000611bb17220 */ /* 0x080fe20000410000 */
[----:B------:R-:W-:Y:S01]  /*3b10*/  FMUL.FTZ R178, R26, -R97 ;  /* 0x800000611ab27220 */ /* 0x000fe20000410000 */
[C---:B--2---:R-:W-:Y:S01]  /*3b20*/  FMUL.FTZ R131, R106.reuse, R131 ;  /* 0x000000836a837220 */ /* 0x044fe20000410000 */
[----:B------:R-:W-:Y:S01]  /*3b30*/  FMUL.FTZ R132, R106, R111 ;  /* 0x0000006f6a847220 */ /* 0x000fe20000410000 */
[----:B------:R1:W-:Y:S01]  /*3b40*/  MUFU.COS R107, R143 ;  /* 0x0000008f006b7308 */ /* 0x0003e20000000000 */
[----:B------:R-:W-:Y:S01]  /*3b50*/  FMUL.FTZ R106, R100, R29 ;  /* 0x0000001d646a7220 */ /* 0x000fe20000410000 */
[C---:B0-----:R-:W-:Y:S01]  /*3b60*/  FMUL.FTZ R145, R98.reuse, R145 ;  /* 0x0000009162917220 */ /* 0x041fe20000410000 */
[----:B------:R-:W-:Y:S01]  /*3b70*/  FMUL.FTZ R146, R98, R147 ;  /* 0x0000009362927220 */ /* 0x000fe20000410000 */
[----:B------:R-:W-:Y:S01]  /*3b80*/  MOV R98, UR26 ;  /* 0x0000001a00627c02 */ /* 0x000fe20008000f00 */
[----:B------:R-:W-:Y:S01]  /*3b90*/  UMOV UR26, 0x400 ;  /* 0x00000400001a7882 */ /* 0x000fe20000000000 */
[-C--:B------:R-:W-:Y:S01]  /*3ba0*/  FMUL.FTZ R179, R25, -R97.reuse ;  /* 0x8000006119b37220 */ /* 0x080fe20000410000 */
[----:B------:R-:W-:Y:S01]  /*3bb0*/  ULEA UR27, UR27, UR26, 0x18 ;  /* 0x0000001a1b1b7291 */ /* 0x000fe2000f8ec0ff */
[----:B------:R-:W-:Y:S01]  /*3bc0*/  MUFU.SIN R150, R108 ;  /* 0x0000006c00967308 */ /* 0x000fe20000000400 */
[----:B-1----:R-:W-:Y:S01]  /*3bd0*/  FMUL.FTZ R143, R99, R116 ;  /* 0x00000074638f7220 */ /* 0x002fe20000410000 */
[----:B------:R-:W-:Y:S01]  /*3be0*/  FMUL.FTZ R99, R100, R34 ;  /* 0x0000002264637220 */ /* 0x000fe20000410000 */
[----:B------:R-:W-:Y:S01]  /*3bf0*/  IADD3 R98, PT, PT, R98, UR8, RZ ;  /* 0x0000000862627c10 */ /* 0x000fe2000fffe0ff */
[-C--:B------:R-:W-:Y:S01]  /*3c00*/  FMUL.FTZ R180, R24, -R97.reuse ;  /* 0x8000006118b47220 */ /* 0x080fe20000410000 */
[----:B------:R-:W-:Y:S01]  /*3c10*/  @P0 IADD3 R98, PT, PT, R124, 0x200, RZ ;  /* 0x000002007c620810 */ /* 0x000fe20007ffe0ff */
[-C--:B------:R-:W-:Y:S01]  /*3c20*/  FMUL.FTZ R181, R23, -R97.reuse ;  /* 0x8000006117b57220 */ /* 0x080fe20000410000 */
[-C--:B------:R-:W-:Y:S01]  /*3c30*/  FMUL.FTZ R182, R22, -R97.reuse ;  /* 0x8000006116b67220 */ /* 0x080fe20000410000 */
[----:B------:R0:W-:Y:S01]  /*3c40*/  MUFU.COS R118, R108 ;  /* 0x0000006c00767308 */ /* 0x0001e20000000000 */
[----:B------:R-:W-:Y:S01]  /*3c50*/  LEA R98, R98, UR27, 0x3 ;  /* 0x0000001b62627c11 */ /* 0x000fe2000f8e18ff */
[-C--:B------:R-:W-:Y:S01]  /*3c60*/  FMUL.FTZ R183, R21, -R97.reuse ;  /* 0x8000006115b77220 */ /* 0x080fe20000410000 */
[-C--:B------:R-:W-:Y:S01]  /*3c70*/  FMUL.FTZ R184, R20, -R97.reuse ;  /* 0x8000006114b87220 */ /* 0x080fe20000410000 */
[-C--:B------:R-:W-:Y:S01]  /*3c80*/  FMUL.FTZ R185, R19, -R97.reuse ;  /* 0x8000006113b97220 */ /* 0x080fe20000410000 */
[-C--:B------:R-:W-:Y:S01]  /*3c90*/  FMUL.FTZ R186, R18, -R97.reuse ;  /* 0x8000006112ba7220 */ /* 0x080fe20000410000 */
[-C--:B------:R-:W-:Y:S01]  /*3ca0*/  FMUL.FTZ R187, R17, -R97.reuse ;  /* 0x8000006111bb7220 */ /* 0x080fe20000410000 */
[----:B------:R-:W-:Y:S01]  /*3cb0*/  FMUL.FTZ R188, R16, -R97 ;  /* 0x8000006110bc7220 */ /* 0x000fe20000410000 */
[----:B------:R-:W-:Y:S01]  /*3cc0*/  MUFU.SIN R154, R110 ;  /* 0x0000006e009a7308 */ /* 0x000fe20000000400 */
[----:B0-----:R-:W-:Y:S01]  /*3cd0*/  FMUL.FTZ R108, R100, R39 ;  /* 0x00000027646c7220 */ /* 0x001fe20000410000 */
[-C--:B------:R-:W-:Y:S01]  /*3ce0*/  FMUL.FTZ R189, R15, -R97.reuse ;  /* 0x800000610fbd7220 */ /* 0x080fe20000410000 */
[----:B------:R-:W-:-:S05]  /*3cf0*/  FMUL.FTZ R190, R14, -R97 ;  /* 0x800000610ebe7220 */ /* 0x000fca0000410000 */
[----:B------:R0:W-:Y:S08]  /*3d00*/  MUFU.COS R134, R110 ;  /* 0x0000006e00867308 */ /* 0x0001f00000000000 */
[----:B------:R-:W-:Y:S01]  /*3d10*/  MUFU.SIN R157, R112 ;  /* 0x00000070009d7308 */ /* 0x000fe20000000400 */
[----:B0-----:R-:W-:-:S07]  /*3d20*/  FMUL.FTZ R110, R100, R40 ;  /* 0x00000028646e7220 */ /* 0x001fce0000410000 */
[----:B------:R0:W1:Y:S08]  /*3d30*/  MUFU.COS R159, R112 ;  /* 0x00000070009f7308 */ /* 0x0000700000000000 */
[----:B------:R-:W2:Y:S01]  /*3d40*/  MUFU.EX2 R96, R96 ;  /* 0x0000006000607308 */ /* 0x000ea20000000800 */
[C---:B0-----:R-:W-:Y:S01]  /*3d50*/  FMUL.FTZ R112, R100.reuse, R37 ;  /* 0x0000002564707220 */ /* 0x041fe20000410000 */
[----:B------:R-:W-:-:S02]  /*3d60*/  FMUL.FTZ R100, R100, R30 ;  /* 0x0000001e64647220 */ /* 0x000fc40000410000 */
[----:B------:R-:W3:Y:S04]  /*3d70*/  MUFU.EX2 R102, R102 ;  /* 0x0000006600667308 */ /* 0x000ee80000000800 */
[----:B------:R-:W0:Y:S04]  /*3d80*/  MUFU.EX2 R104, R104 ;  /* 0x0000006800687308 */ /* 0x000e280000000800 */
[----:B------:R-:W1:Y:S01]  /*3d90*/  MUFU.EX2 R106, R106 ;  /* 0x0000006a006a7308 */ /* 0x000e620000000800 */
[C---:B--2---:R-:W-:Y:S01]  /*3da0*/  FMUL.FTZ R116, R96.reuse, R103 ;  /* 0x0000006760747220 */ /* 0x044fe20000410000 */
[----:B------:R-:W-:-:S02]  /*3db0*/  FMUL.FTZ R117, R96, R117 ;  /* 0x0000007560757220 */ /* 0x000fc40000410000 */
[----:B------:R-:W2:Y:S01]  /*3dc0*/  MUFU.EX2 R100, R100 ;  /* 0x0000006400647308 */ /* 0x000ea20000000800 */
[C---:B---3--:R-:W-:Y:S01]  /*3dd0*/  FMUL.FTZ R147, R102.reuse, R151 ;  /* 0x0000009766937220 */ /* 0x048fe20000410000 */
[----:B------:R-:W-:Y:S02]  /*3de0*/  FMUL.FTZ R148, R102, R149 ;  /* 0x0000009566947220 */ /* 0x000fe40000410000 */
[----:B------:R-:W3:Y:S01]  /*3df0*/  MUFU.EX2 R108, R108 ;  /* 0x0000006c006c7308 */ /* 0x000ee20000000800 */
[----:B------:R4:W-:Y:S01]  /*3e00*/  STS.64 [R98+0x3590], R116 ;  /* 0x0035907462007388 */ /* 0x0009e20000000a00 */
[C---:B0-----:R-:W-:Y:S01]  /*3e10*/  FMUL.FTZ R151, R104.reuse, R155 ;  /* 0x0000009b68977220 */ /* 0x041fe20000410000 */
[----:B------:R-:W-:Y:S01]  /*3e20*/  FMUL.FTZ R152, R104, R153 ;  /* 0x0000009968987220 */ /* 0x000fe20000410000 */
[----:B------:R-:W0:Y:S01]  /*3e30*/  MUFU.EX2 R110, R110 ;  /* 0x0000006e006e7308 */ /* 0x000e220000000800 */
[C---:B-1----:R-:W-:Y:S01]  /*3e40*/  FMUL.FTZ R155, R106.reuse, R159 ;  /* 0x0000009f6a9b7220 */ /* 0x042fe20000410000 */
[----:B------:R-:W-:-:S02]  /*3e50*/  FMUL.FTZ R156, R106, R157 ;  /* 0x0000009d6a9c7220 */ /* 0x000fc40000410000 */
[----:B------:R-:W1:Y:S01]  /*3e60*/  MUFU.EX2 R112, R112 ;  /* 0x0000007000707308 */ /* 0x000e620000000800 */
[----:B------:R-:W-:Y:S01]  /*3e70*/  FMUL.FTZ R159, R0, R101 ;  /* 0x00000065009f7220 */ /* 0x000fe20000410000 */
[C---:B--2---:R-:W-:Y:S01]  /*3e80*/  FMUL.FTZ R158, R100.reuse, R161 ;  /* 0x000000a1649e7220 */ /* 0x044fe20000410000 */
[----:B------:R-:W-:Y:S01]  /*3e90*/  FMUL.FTZ R157, R100, R107 ;  /* 0x0000006b649d7220 */ /* 0x000fe20000410000 */
[----:B------:R-:W2:Y:S01]  /*3ea0*/  MUFU.EX2 R114, R114 ;  /* 0x0000007200727308 */ /* 0x000ea20000000800 */
[----:B------:R-:W-:Y:S01]  /*3eb0*/  FMUL.FTZ R161, R27, R101 ;  /* 0x000000651ba17220 */ /* 0x000fe20000410000 */
[C---:B---3--:R-:W-:Y:S01]  /*3ec0*/  FMUL.FTZ R133, R108.reuse, R133 ;  /* 0x000000856c857220 */ /* 0x048fe20000410000 */
[----:B------:R-:W-:Y:S01]  /*3ed0*/  FMUL.FTZ R136, R108, R113 ;  /* 0x000000716c887220 */ /* 0x000fe20000410000 */
[----:B------:R-:W3:Y:S01]  /*3ee0*/  MUFU.EX2 R99, R99 ;  /* 0x0000006300637308 */ /* 0x000ee20000000800 */
[C---:B0-----:R-:W-:Y:S01]  /*3ef0*/  FMUL.FTZ R137, R110.reuse, R137 ;  /* 0x000000896e897220 */ /* 0x041fe20000410000 */
[----:B------:R-:W-:-:S02]  /*3f00*/  FMUL.FTZ R138, R110, R115 ;  /* 0x000000736e8a7220 */ /* 0x000fc40000410000 */
[----:B------:R-:W0:Y:S01]  /*3f10*/  MUFU.EX2 R105, R105 ;  /* 0x0000006900697308 */ /* 0x000e220000000800 */
[C---:B-1----:R-:W-:Y:S01]  /*3f20*/  FMUL.FTZ R139, R112.reuse, R139 ;  /* 0x0000008b708b7220 */ /* 0x042fe20000410000 */
[----:B------:R-:W-:Y:S01]  /*3f30*/  FMUL.FTZ R140, R112, R119 ;  /* 0x00000077708c7220 */ /* 0x000fe20000410000 */
[C---:B--2---:R-:W-:Y:S01]  /*3f40*/  FMUL.FTZ R141, R114.reuse, R141 ;  /* 0x0000008d728d7220 */ /* 0x044fe20000410000 */
[----:B------:R-:W-:Y:S01]  /*3f50*/  FMUL.FTZ R142, R114, R135 ;  /* 0x00000087728e7220 */ /* 0x000fe20000410000 */
[C---:B---3--:R-:W-:Y:S01]  /*3f60*/  FMUL.FTZ R149, R99.reuse, R118 ;  /* 0x0000007663957220 */ /* 0x048fe20000410000 */
[----:B------:R-:W-:Y:S01]  /*3f70*/  FMUL.FTZ R150, R99, R150 ;  /* 0x0000009663967220 */ /* 0x000fe20000410000 */
[C---:B0-----:R-:W-:Y:S01]  /*3f80*/  FMUL.FTZ R153, R105.reuse, R134 ;  /* 0x0000008669997220 */ /* 0x041fe20000410000 */
[----:B------:R-:W-:Y:S01]  /*3f90*/  FMUL.FTZ R154, R105, R154 ;  /* 0x0000009a699a7220 */ /* 0x000fe20000410000 */
[----:B------:R-:W-:Y:S06]  /*3fa0*/  BAR.SYNC.DEFER_BLOCKING 0x0 ;  /* 0x0000000000007b1d */ /* 0x000fec0000010000 */
[----:B----4-:R-:W-:Y:S05]  /*3fb0*/  @P2 BRA `(.L_x_3396) ;  /* 0x0000000000242947 */ /* 0x010fea0003800000 */
        /* <DEDUP_REMOVED lines=9> */
.L_x_3396:
[----:B------:R-:W-:-:S06]  /*4050*/  LEA R134, R124, UR27, 0x3 ;  /* 0x0000001b7c867c11 */ /* 0x000fcc000f8e18ff */
[----:B------:R-:W0:Y:S02]  /*4060*/  LDS.64 R134, [R134+0x4598] ;  /* 0x0045980086867984 */ /* 0x000e240000000a00 */
.L_x_3397:
[----:B------:R-:W-:Y:S05]  /*4070*/  BSYNC.RECONVERGENT B0 ;  /* 0x0000000000007941 */ /* 0x000fea0003800200 */
.L_x_3395:
        /* <DEDUP_REMOVED lines=10> */
[----:B--2---:R-:W-:-:S04]  /*4120*/  @P1 IMAD R96, R96, R97, UR8 ;  /* 0x0000000860601e24 */ /* 0x004fc8000f8e0261 */
[----:B------:R-:W-:-:S04]  /*4130*/  @P1 IMAD.WIDE R96, R96, R99, UR4 ;  /* 0x0000000460601e25 */ /* 0x000fc8000f8e0263 */
[----:B------:R-:W-:-:S04]  /*4140*/  FMUL.FTZ R99, R128, R101 ;  /* 0x0000006580637220 */ /* 0x000fc80000410000 */
[----:B------:R-:W-:Y:S01]  /*4150*/  FFMA.FTZ R99, RZ, R126, R99 ;  /* 0x0000007eff637223 */ /* 0x000fe20000010063 */
[----:B------:R-:W-:Y:S01]  /*4160*/  FFMA.FTZ R98, R93, R44, R98 ;  /* 0x0000002c5d627223 */ /* 0x000fe20000010062 */
[----:B------:R2:W5:Y:S01]  /*4170*/  @P1 LDG.E.128 R112, desc[UR24][R96.64] ;  /* 0x0000001860701981 */ /* 0x000562000c1e1d00 */
[----:B------:R-:W-:Y:S01]  /*4180*/  ISETP.GT.U32.AND P2, PT, R124, 0x1f, PT ;  /* 0x0000001f7c00780c */ /* 0x000fe20003f44070 */
[----:B------:R-:W-:Y:S01]  /*4190*/  FADD.FTZ R99, RZ, R99 ;  /* 0x00000063ff637221 */ /* 0x000fe20000010000 */
[----:B------:R-:W-:-:S03]  /*41a0*/  FMUL.FTZ R100, R130, R98 ;  /* 0x0000006282647220 */ /* 0x000fc60000410000 */
        /* <DEDUP_REMOVED lines=123> */
[CC--:B------:R-:W-:Y:S01]  /*4960*/  FMUL.FTZ R100, R156.reuse, R103.reuse ;  /* 0x000000679c647220 */ /* 0x0c0fe20000410000 */
[----:B------:R-:W-:Y:S01]  /*4970*/  FFMA.FTZ R97, R153, R98, R97 ;  /* 0x0000006299617223 */ /* 0x000fe20000010061 */
[C---:B------:R-:W-:Y:S01]  /*4980*/  FFMA.FTZ R102, R155.reuse, R103, R102 ;  /* 0x000000679b667223 */ /* 0x040fe20000010066 */
[CC--:B------:R-:W-:Y:S01]  /*4990*/  FMUL.FTZ R98, R156.reuse, R96.reuse ;  /* 0x000000609c627220 */ /* 0x0c0fe20000410000 */
[C---:B------:R-:W-:Y:S01]  /*49a0*/  FFMA.FTZ R100, R155.reuse, R101, -R100 ;  /* 0x000000659b647223 */ /* 0x040fe20000010864 */
[-C--:B------:R-:W-:Y:S01]  /*49b0*/  FMUL.FTZ R99, R156, R97.reuse ;  /* 0x000000619c637220 */ /* 0x080fe20000410000 */
[----:B------:R-:W-:Y:S01]  /*49c0*/  FADD.FTZ R102, RZ, R102 ;  /* 0x00000066ff667221 */ /* 0x000fe20000010000 */
[----:B------:R-:W-:Y:S01]  /*49d0*/  FFMA.FTZ R97, R155, R97, R98 ;  /* 0x000000619b617223 */ /* 0x000fe20000010062 */
[----:B------:R-:W-:Y:S01]  /*49e0*/  FADD.FTZ R100, R3, R100 ;  /* 0x0000006403647221 */ /* 0x000fe20000010000 */
[----:B------:R-:W-:Y:S01]  /*49f0*/  FFMA.FTZ R96, R155, R96, -R99 ;  /* 0x000000609b607223 */ /* 0x000fe20000010863 */
[C---:B------:R-:W-:Y:S01]  /*4a00*/  FMUL.FTZ R104, R158.reuse, R102 ;  /* 0x000000669e687220 */ /* 0x040fe20000410000 */
[CC--:B------:R-:W-:Y:S01]  /*4a10*/  FMUL.FTZ R99, R158.reuse, R97.reuse ;  /* 0x000000619e637220 */ /* 0x0c0fe20000410000 */
[C---:B------:R-:W-:Y:S01]  /*4a20*/  FMUL.FTZ R103, R158.reuse, R100 ;  /* 0x000000649e677220 */ /* 0x040fe20000410000 */
[----:B------:R-:W-:Y:S01]  /*4a30*/  FMUL.FTZ R98, R158, R96 ;  /* 0x000000609e627220 */ /* 0x000fe20000410000 */
[C---:B------:R-:W-:Y:S01]  /*4a40*/  FFMA.FTZ R101, R157.reuse, R100, -R104 ;  /* 0x000000649d657223 */ /* 0x040fe20000010868 */
[C---:B------:R-:W-:Y:S01]  /*4a50*/  FFMA.FTZ R96, R157.reuse, R96, -R99 ;  /* 0x000000609d607223 */ /* 0x040fe20000010863 */
[C---:B------:R-:W-:Y:S01]  /*4a60*/  FFMA.FTZ R103, R157.reuse, R102, R103 ;  /* 0x000000669d677223 */ /* 0x040fe20000010067 */
[----:B------:R-:W-:Y:S01]  /*4a70*/  FFMA.FTZ R97, R157, R97, R98 ;  /* 0x000000619d617223 */ /* 0x000fe20000010062 */
[----:B------:R-:W-:-:S02]  /*4a80*/  FADD.FTZ R98, R2, R101 ;  /* 0x0000006502627221 */ /* 0x000fc40000010000 */
        /* <DEDUP_REMOVED lines=107> */
.L_x_3456:
        /* <DEDUP_REMOVED lines=13> */
.L_x_3459:
[----:B------:R-:W-:-:S03]  /*5210*/  UMOV UR26, 0xffffffff ;  /* 0xffffffff001a7882 */ /* 0x000fc60000000000 */
[----:B------:R-:W-:Y:S05]  /*5220*/  BRA.DIV UR26, `(.L_x_3401) ;  /* 0x000000621ad87947 */ /* 0x000fea000b800000 */
.L_x_3462:
[----:B------:R-:W-:-:S03]  /*5230*/  UMOV UR26, 0xffffffff ;  /* 0xffffffff001a7882 */ /* 0x000fc60000000000 */
[----:B------:R-:W-:Y:S05]  /*5240*/  BRA.DIV UR26, `(.L_x_3402) ;  /* 0x000000621af87947 */ /* 0x000fea000b800000 */
.L_x_3465:
[----:B------:R-:W-:-:S03]  /*5250*/  UMOV UR26, 0xffffffff ;  /* 0xffffffff001a7882 */ /* 0x000fc60000000000 */
[----:B------:R-:W-:Y:S05]  /*5260*/  BRA.DIV UR26, `(.L_x_3403) ;  /* 0x000000661a187947 */ /* 0x000fea000b800000 */
.L_x_3468:
        /* <DEDUP_REMOVED lines=10> */
.L_x_3478:
        /* <DEDUP_REMOVED lines=45> */
.L_x_3398:
        /* <DEDUP_REMOVED lines=87> */
[----:B------:R-:W-:Y:S01]  /*5b50*/  FFMA.FTZ R215, R92, R43, R99 ;  /* 0x0000002b5cd77223 */ /* 0x000fe20000010063 */
[----:B------:R-:W-:Y:S01]  /*5b60*/  FFMA.FTZ R104, R139, R104, R97 ;  /* 0x000000688b687223 */ /* 0x000fe20000010061 */
[----:B------:R-:W-:Y:S01]  /*5b70*/  FMUL.FTZ R98, R138, R106 ;  /* 0x0000006a8a627220 */ /* 0x000fe20000410000 */
[C---:B------:R-:W-:Y:S01]  /*5b80*/  FMUL.FTZ R96, R128.reuse, R197 ;  /* 0x000000c580607220 */ /* 0x040fe20000410000 */
[-C--:B------:R-:W-:Y:S01]  /*5b90*/  FMUL.FTZ R97, R128, R215.reuse ;  /* 0x000000d780617220 */ /* 0x080fe20000410000 */
[-C--:B------:R-:W-:Y:S01]  /*5ba0*/  FMUL.FTZ R99, R138, R104.reuse ;  /* 0x000000688a637220 */ /* 0x080fe20000410000 */
[C---:B------:R-:W-:Y:S01]  /*5bb0*/  FFMA.FTZ R101, R137.reuse, R104, R98 ;  /* 0x0000006889657223 */ /* 0x040fe20000010062 */
[C---:B------:R-:W-:Y:S01]  /*5bc0*/  FFMA.FTZ R96, R126.reuse, R215, -R96 ;  /* 0x000000d77e607223 */ /* 0x040fe20000010860 */
[----:B------:R-:W-:Y:S01]  /*5bd0*/  FFMA.FTZ R97, R126, R197, R97 ;  /* 0x000000c57e617223 */ /* 0x000fe20000010061 */
[----:B------:R-:W-:Y:S01]  /*5be0*/  FFMA.FTZ R106, R137, R106, -R99 ;  /* 0x0000006a896a7223 */ /* 0x000fe20000010863 */
[----:B------:R-:W-:Y:S01]  /*5bf0*/  FMUL.FTZ R103, R136, R101 ;  /* 0x0000006588677220 */ /* 0x000fe20000410000 */
[----:B------:R-:W-:Y:S01]  /*5c00*/  FFMA.FTZ R214, R93, R44, R96 ;  /* 0x0000002c5dd67223 */ /* 0x000fe20000010060 */
[----:B------:R-:W-:Y:S01]  /*5c10*/  FADD.FTZ R195, RZ, R97 ;  /* 0x00000061ffc37221 */ /* 0x000fe20000010000 */
[----:B------:R-:W-:Y:S01]  /*5c20*/  FADD.FTZ R102, R183, R102 ;  /* 0x00000066b7667221 */ /* 0x000fe20000010000 */
[----:B------:R-:W-:Y:S01]  /*5c30*/  FADD.FTZ R100, R167, R100 ;  /* 0x00000064a7647221 */ /* 0x000fe20000010000 */
[C---:B------:R-:W-:Y:S01]  /*5c40*/  FMUL.FTZ R98, R130.reuse, R214 ;  /* 0x000000d682627220 */ /* 0x040fe20000410000 */
[-C--:B------:R-:W-:Y:S01]  /*5c50*/  FMUL.FTZ R96, R130, R195.reuse ;  /* 0x000000c382607220 */ /* 0x080fe20000410000 */
[C---:B------:R-:W-:Y:S01]  /*5c60*/  FMUL.FTZ R104, R144.reuse, R102 ;  /* 0x0000006690687220 */ /* 0x040fe20000410000 */
[----:B------:R-:W-:Y:S01]  /*5c70*/  FMUL.FTZ R99, R144, R100 ;  /* 0x0000006490637220 */ /* 0x000fe20000410000 */
[C---:B------:R-:W-:Y:S01]  /*5c80*/  FFMA.FTZ R98, R129.reuse, R195, R98 ;  /* 0x000000c381627223 */ /* 0x040fe20000010062 */
[----:B------:R-:W-:Y:S01]  /*5c90*/  FFMA.FTZ R217, R129, R214, -R96 ;  /* 0x000000d681d97223 */ /* 0x000fe20000010860 */
[----:B------:R-:W-:Y:S01]  /*5ca0*/  FMUL.FTZ R96, R136, R106 ;  /* 0x0000006a88607220 */ /* 0x000fe20000410000 */
[----:B------:R-:W-:Y:S01]  /*5cb0*/  FFMA.FTZ R97, R143, R100, R104 ;  /* 0x000000648f617223 */ /* 0x000fe20000010068 */
[----:B------:R-:W-:Y:S01]  /*5cc0*/  FADD.FTZ R196, RZ, R98 ;  /* 0x00000062ffc47221 */ /* 0x000fe20000010000 */
[----:B------:R-:W-:Y:S01]  /*5cd0*/  FFMA.FTZ R217, R94, R41, R217 ;  /* 0x000000295ed97223 */ /* 0x000fe200000100d9 */
[----:B------:R-:W-:Y:S01]  /*5ce0*/  FFMA.FTZ R101, R133, R101, R96 ;  /* 0x0000006585657223 */ /* 0x000fe20000010060 */
[----:B------:R-:W-:Y:S01]  /*5cf0*/  FFMA.FTZ R99, R143, R102, -R99 ;  /* 0x000000668f637223 */ /* 0x000fe20000010863 */
[CC--:B------:R-:W-:Y:S01]  /*5d00*/  FMUL.FTZ R96, R132.reuse, R196.reuse ;  /* 0x000000c484607220 */ /* 0x0c0fe20000410000 */
[-C--:B------:R-:W-:Y:S01]  /*5d10*/  FMUL.FTZ R98, R132, R217.reuse ;  /* 0x000000d984627220 */ /* 0x080fe20000410000 */
[----:B------:R-:W-:Y:S01]  /*5d20*/  FADD.FTZ R97, R166, R97 ;  /* 0x00000061a6617221 */ /* 0x000fe20000010000 */
[----:B------:R-:W-:Y:S01]  /*5d30*/  FADD.FTZ R99, R182, R99 ;  /* 0x00000063b6637221 */ /* 0x000fe20000010000 */
[C---:B------:R-:W-:Y:S01]  /*5d40*/  FFMA.FTZ R96, R131.reuse, R217, -R96 ;  /* 0x000000d983607223 */ /* 0x040fe20000010860 */
[----:B------:R-:W-:Y:S01]  /*5d50*/  FFMA.FTZ R98, R131, R196, R98 ;  /* 0x000000c483627223 */ /* 0x000fe20000010062 */
[----:B------:R-:W-:Y:S01]  /*5d60*/  FMUL.FTZ R102, R142, R97 ;  /* 0x000000618e667220 */ /* 0x000fe20000410000 */
[----:B------:R-:W-:Y:S01]  /*5d70*/  FFMA.FTZ R103, R133, R106, -R103 ;  /* 0x0000006a85677223 */ /* 0x000fe20000010867 */
[----:B------:R-:W-:Y:S01]  /*5d80*/  FFMA.FTZ R216, R95, R42, R96 ;  /* 0x0000002a5fd87223 */ /* 0x000fe20000010060 */
[----:B------:R-:W-:Y:S01]  /*5d90*/  FADD.FTZ R201, RZ, R98 ;  /* 0x00000062ffc97221 */ /* 0x000fe20000010000 */
[----:B------:R-:W-:Y:S01]  /*5da0*/  FMUL.FTZ R106, R132, R101 ;  /* 0x00000065846a7220 */ /* 0x000fe20000410000 */
[----:B------:R-:W-:Y:S01]  /*5db0*/  FMUL.FTZ R100, R142, R99 ;  /* 0x000000638e647220 */ /* 0x000fe20000410000 */
[CC--:B------:R-:W-:Y:S01]  /*5dc0*/  FMUL.FTZ R98, R136.reuse, R216.reuse ;  /* 0x000000d888627220 */ /* 0x0c0fe20000410000 */
[----:B------:R-:W-:Y:S01]  /*5dd0*/  FMUL.FTZ R96, R136, R201 ;  /* 0x000000c988607220 */ /* 0x000fe20000410000 */
[----:B------:R-:W-:Y:S01]  /*5de0*/  FFMA.FTZ R102, R141, R99, -R102 ;  /* 0x000000638d667223 */ /* 0x000fe20000010866 */
[----:B------:R-:W-:Y:S01]  /*5df0*/  FMUL.FTZ R104, R132, R103 ;  /* 0x0000006784687220 */ /* 0x000fe20000410000 */
[C---:B------:R-:W-:Y:S01]  /*5e00*/  FFMA.FTZ R98, R133.reuse, R201, R98 ;  /* 0x000000c985627223 */ /* 0x040fe20000010062 */
[----:B------:R-:W-:Y:S01]  /*5e10*/  FFMA.FTZ R96, R133, R216, -R96 ;  /* 0x000000d885607223 */ /* 0x000fe20000010860 */
[----:B------:R-:W-:Y:S01]  /*5e20*/  FFMA.FTZ R106, R131, R103, -R106 ;  /* 0x00000067836a7223 */ /* 0x000fe2000001086a */
[----:B------:R-:W-:Y:S01]  /*5e30*/  FFMA.FTZ R100, R141, R97, R100 ;  /* 0x000000618d647223 */ /* 0x000fe20000010064 */
[----:B------:R-:W-:Y:S01]  /*5e40*/  FADD.FTZ R194, RZ, R98 ;  /* 0x00000062ffc27221 */ /* 0x000fe20000010000 */
[----:B------:R-:W-:Y:S01]  /*5e50*/  FADD.FTZ R218, R13, R96 ;  /* 0x000000600dda7221 */ /* 0x000fe20000010000 */
[----:B------:R-:W-:Y:S01]  /*5e60*/  FFMA.FTZ R104, R131, R101, R104 ;  /* 0x0000006583687223 */ /* 0x000fe20000010068 */
[----:B------:R-:W-:Y:S01]  /*5e70*/  FMUL.FTZ R98, R130, R106 ;  /* 0x0000006a82627220 */ /* 0x000fe20000410000 */
[C---:B------:R-:W-:Y:S01]  /*5e80*/  FMUL.FTZ R99, R138.reuse, R194 ;  /* 0x000000c28a637220 */ /* 0x040fe20000410000 */
[----:B------:R-:W-:Y:S01]  /*5e90*/  FMUL.FTZ R96, R138, R218 ;  /* 0x000000da8a607220 */ /* 0x000fe20000410000 */
[----:B------:R-:W-:Y:S01]  /*5ea0*/  FADD.FTZ R100, R165, R100 ;  /* 0x00000064a5647221 */ /* 0x000fe20000010000 */
[----:B------:R-:W-:Y:S01]  /*5eb0*/  FMUL.FTZ R101, R130, R104 ;  /* 0x0000006882657220 */ /* 0x000fe20000410000 */
[C---:B------:R-:W-:Y:S01]  /*5ec0*/  FFMA.FTZ R213, R137.reuse, R218, -R99 ;  /* 0x000000da89d57223 */ /* 0x040fe20000010863 */
[----:B------:R-:W-:Y:S01]  /*5ed0*/  FFMA.FTZ R96, R137, R194, R96 ;  /* 0x000000c289607223 */ /* 0x000fe20000010060 */
[----:B------:R-:W-:Y:S01]  /*5ee0*/  FFMA.FTZ R97, R129, R104, R98 ;  /* 0x0000006881617223 */ /* 0x000fe20000010062 */
[----:B------:R-:W-:Y:S01]  /*5ef0*/  FADD.FTZ R102, R181, R102 ;  /* 0x00000066b5667221 */ /* 0x000fe20000010000 */
[----:B------:R-:W-:Y:S01]  /*5f00*/  FADD.FTZ R213, R12, R213 ;  /* 0x000000d50cd57221 */ /* 0x000fe20000010000 */
[----:B------:R-:W-:Y:S01]  /*5f10*/  FADD.FTZ R199, RZ, R96 ;  /* 0x00000060ffc77221 */ /* 0x000fe20000010000 */
[C---:B------:R-:W-:Y:S01]  /*5f20*/  FMUL.FTZ R104, R140.reuse, R100 ;  /* 0x000000648c687220 */ /* 0x040fe20000410000 */
[----:B------:R-:W-:Y:S01]  /*5f30*/  FFMA.FTZ R99, R129, R106, -R101 ;  /* 0x0000006a81637223 */ /* 0x000fe20000010865 */
        /* <DEDUP_REMOVED lines=38> */
[----:B------:R-:W-:Y:S01]  /*61a0*/  UISETP.GE.AND UP0, UPT, UR16, UR40, UPT ;  /* 0x000000281000728c */ /* 0x000fe2000bf06270 */
[-C--:B------:R-:W-:Y:S01]  /*61b0*/  FFMA.FTZ R100, R131, R98.reuse, R100 ;  /* 0x0000006283647223 */ /* 0x080fe20000010064 */
[----:B------:R-:W-:Y:S01]  /*61c0*/  FMUL.FTZ R98, R132, R98 ;  /* 0x0000006284627220 */ /* 0x000fe20000410000 */
[C---:B------:R-:W-:Y:S01]  /*61d0*/  FFMA.FTZ R209, R145.reuse, R210, -R96 ;  /* 0x000000d291d17223 */ /* 0x040fe20000010860 */
[----:B------:R-:W-:Y:S01]  /*61e0*/  FFMA.FTZ R101, R145, R200, R101 ;  /* 0x000000c891657223 */ /* 0x000fe20000010065 */
[----:B------:R-:W-:Y:S01]  /*61f0*/  FADD.FTZ R100, R161, R100 ;  /* 0x00000064a1647221 */ /* 0x000fe20000010000 */
[----:B------:R-:W-:Y:S01]  /*6200*/  FFMA.FTZ R98, R131, R103, -R98 ;  /* 0x0000006783627223 */ /* 0x000fe20000010862 */
[----:B------:R-:W-:Y:S01]  /*6210*/  FADD.FTZ R209, R8, R209 ;  /* 0x000000d108d17221 */ /* 0x000fe20000010000 */
[----:B------:R-:W-:Y:S01]  /*6220*/  FADD.FTZ R203, RZ, R101 ;  /* 0x00000065ffcb7221 */ /* 0x000fe20000010000 */
[-C--:B------:R-:W-:Y:S01]  /*6230*/  FMUL.FTZ R104, R130, R100.reuse ;  /* 0x0000006482687220 */ /* 0x080fe20000410000 */
[----:B------:R-:W-:Y:S01]  /*6240*/  FADD.FTZ R101, R177, R98 ;  /* 0x00000062b1657221 */ /* 0x000fe20000010000 */
[C---:B------:R-:W-:Y:S01]  /*6250*/  FMUL.FTZ R98, R148.reuse, R209 ;  /* 0x000000d194627220 */ /* 0x040fe20000410000 */
[----:B------:R-:W-:Y:S01]  /*6260*/  FMUL.FTZ R96, R148, R203 ;  /* 0x000000cb94607220 */ /* 0x000fe20000410000 */
[----:B------:R-:W-:Y:S01]  /*6270*/  PLOP3.LUT P0, PT, PT, PT, UP0, 0x80, 0x8 ;  /* 0x000000000008781c */ /* 0x000fe20003f0f008 */
[----:B------:R-:W-:Y:S01]  /*6280*/  FMUL.FTZ R102, R130, R101 ;  /* 0x0000006582667220 */ /* 0x000fe20000410000 */
[C---:B------:R-:W-:Y:S01]  /*6290*/  FFMA.FTZ R98, R147.reuse, R203, R98 ;  /* 0x000000cb93627223 */ /* 0x040fe20000010062 */
[----:B------:R-:W-:Y:S01]  /*62a0*/  FFMA.FTZ R96, R147, R209, -R96 ;  /* 0x000000d193607223 */ /* 0x000fe20000010860 */
[C---:B------:R-:W-:Y:S01]  /*62b0*/  FFMA.FTZ R105, R129.reuse, R101, -R104 ;  /* 0x0000006581697223 */ /* 0x040fe20000010868 */
[----:B------:R-:W-:Y:S01]  /*62c0*/  FFMA.FTZ R103, R129, R100, R102 ;  /* 0x0000006481677223 */ /* 0x000fe20000010066 */
[----:B------:R-:W-:Y:S01]  /*62d0*/  FADD.FTZ R202, RZ, R98 ;  /* 0x00000062ffca7221 */ /* 0x000fe20000010000 */
[----:B------:R-:W-:Y:S01]  /*62e0*/  FADD.FTZ R208, R7, R96 ;  /* 0x0000006007d07221 */ /* 0x000fe20000010000 */
[----:B------:R-:W-:Y:S01]  /*62f0*/  FADD.FTZ R105, R176, R105 ;  /* 0x00000069b0697221 */ /* 0x000fe20000010000 */
        /* <DEDUP_REMOVED lines=8> */
[-C--:B------:R-:W-:Y:S01]  /*6380*/  FFMA.FTZ R102, R126, R105.reuse, -R102 ;  /* 0x000000697e667223 */ /* 0x080fe20000010866 */
[----:B------:R-:W-:Y:S01]  /*6390*/  FADD.FTZ R207, R6, R207 ;  /* 0x000000cf06cf7221 */ /* 0x000fe20000010000 */
[----:B------:R-:W-:Y:S01]  /*63a0*/  FADD.FTZ R205, RZ, R101 ;  /* 0x00000065ffcd7221 */ /* 0x000fe20000010000 */
[----:B------:R-:W-:Y:S01]  /*63b0*/  FMUL.FTZ R101, R128, R105 ;  /* 0x0000006980657220 */ /* 0x000fe20000410000 */
[----:B------:R-:W-:-:S02]  /*63c0*/  HFMA2 R116, -RZ, RZ, 1.875, 0 ;  /* 0x3f800000ff747431 */ /* 0x000fc400000001ff */
[C---:B------:R-:W-:Y:S01]  /*63d0*/  FMUL.FTZ R98, R152.reuse, R207 ;  /* 0x000000cf98627220 */ /* 0x040fe20000410000 */
[----:B------:R-:W-:Y:S01]  /*63e0*/  FMUL.FTZ R96, R152, R205 ;  /* 0x000000cd98607220 */ /* 0x000fe20000410000 */
[----:B------:R-:W-:Y:S01]  /*63f0*/  FFMA.FTZ R100, R126, R103, R101 ;  /* 0x000000677e647223 */ /* 0x000fe20000010065 */
[C---:B------:R-:W-:Y:S01]  /*6400*/  FMUL.FTZ R103, R128.reuse, R99 ;  /* 0x0000006380677220 */ /* 0x040fe20000410000 */
[C---:B------:R-:W-:Y:S01]  /*6410*/  FFMA.FTZ R98, R151.reuse, R205, R98 ;  /* 0x000000cd97627223 */ /* 0x040fe20000010062 */
[----:B------:R-:W-:Y:S01]  /*6420*/  FFMA.FTZ R96, R151, R207, -R96 ;  /* 0x000000cf97607223 */ /* 0x000fe20000010860 */
[----:B------:R-:W-:Y:S01]  /*6430*/  VOTEU.ALL UP0, P0 ;  /* 0x0000000000ff7886 */ /* 0x000fe20000000000 */
[----:B------:R-:W-:Y:S01]  /*6440*/  CS2R R118, SRZ ;  /* 0x0000000000767805 */ /* 0x000fe2000001ff00 */
[----:B------:R-:W-:Y:S01]  /*6450*/  FADD.FTZ R206, RZ, R98 ;  /* 0x00000062ffce7221 */ /* 0x000fe20000010000 */
[----:B------:R-:W-:Y:S01]  /*6460*/  FADD.FTZ R204, R5, R96 ;  /* 0x0000006005cc7221 */ /* 0x000fe20000010000 */
[----:B------:R-:W-:Y:S01]  /*6470*/  FMUL.FTZ R98, R128, R97 ;  /* 0x0000006180627220 */ /* 0x000fe20000410000 */
[----:B------:R-:W-:Y:S01]  /*6480*/  @!UP0 ULEA UR26, UR8, UR27, 0x4 ;  /* 0x0000001b081a8291 */ /* 0x000fe2000f8e20ff */
        /* <DEDUP_REMOVED lines=18> */
[----:B------:R-:W-:-:S03]  /*65b0*/  FADD.FTZ R222, R3, R100 ;  /* 0x0000006403de7221 */ /* 0x000fc60000010000 */
[C---:B------:R-:W-:Y:S01]  /*65c0*/  FMUL.FTZ R100, R158.reuse, R224 ;  /* 0x000000e09e647220 */ /* 0x040fe20000410000 */
[----:B------:R-:W-:-:S03]  /*65d0*/  FMUL.FTZ R101, R158, R222 ;  /* 0x000000de9e657220 */ /* 0x000fc60000410000 */
[C---:B------:R-:W-:Y:S01]  /*65e0*/  FFMA.FTZ R223, R157.reuse, R222, -R100 ;  /* 0x000000de9ddf7223 */ /* 0x040fe20000010864 */
[----:B------:R-:W-:-:S03]  /*65f0*/  FFMA.FTZ R220, R157, R224, R101 ;  /* 0x000000e09ddc7223 */ /* 0x000fc60000010065 */
[----:B------:R-:W-:Y:S01]  /*6600*/  FADD.FTZ R223, R2, R223 ;  /* 0x000000df02df7221 */ /* 0x000fe20000010000 */
        /* <DEDUP_REMOVED lines=43> */
.L_x_3483:
        /* <DEDUP_REMOVED lines=13> */
.L_x_3408:
[----:B------:R-:W-:Y:S05]  /*6990*/  BSYNC.RECONVERGENT B0 ;  /* 0x0000000000007941 */ /* 0x000fea0003800200 */
.L_x_3407:
[----:B------:R-:W-:-:S03]  /*69a0*/  UMOV UR26, 0xffffffff ;  /* 0xffffffff001a7882 */ /* 0x000fc60000000000 */
[----:B------:R-:W-:Y:S05]  /*69b0*/  BRA.DIV UR26, `(.L_x_3409) ;  /* 0x000000521a947947 */ /* 0x000fea000b800000 */
[----:B--2---:R2:W1:Y:S04]  /*69c0*/  SHFL.DOWN PT, R108, R115, 0x2, 0x1f ;  /* 0x08401f00736c7f89 */ /* 0x00446800000e0000 */
[----:B---3--:R2:W3:Y:S04]  /*69d0*/  SHFL.DOWN PT, R109, R114, 0x2, 0x1f ;  /* 0x08401f00726d7f89 */ /* 0x0084e800000e0000 */
[----:B----4-:R2:W4:Y:S04]  /*69e0*/  SHFL.DOWN PT, R110, R113, 0x2, 0x1f ;  /* 0x08401f00716e7f89 */ /* 0x01052800000e0000 */
[----:B0-----:R2:W0:Y:S02]  /*69f0*/  SHFL.DOWN PT, R225, R112, 0x2, 0x1f ;  /* 0x08401f0070e17f89 */ /* 0x00142400000e0000 */
.L_x_3489:
        /* <DEDUP_REMOVED lines=13> */
.L_x_3411:
[----:B------:R-:W-:Y:S05]  /*6ad0*/  BSYNC.RECONVERGENT B0 ;  /* 0x0000000000007941 */ /* 0x000fea0003800200 */
.L_x_3410:
[----:B------:R-:W-:-:S03]  /*6ae0*/  UMOV UR26, 0xffffffff ;  /* 0xffffffff001a7882 */ /* 0x000fc60000000000 */
[----:B------:R-:W-:Y:S05]  /*6af0*/  BRA.DIV UR26, `(.L_x_3412) ;  /* 0x000000521ab47947 */ /* 0x000fea000b800000 */
[----:B-1----:R1:W1:Y:S04]  /*6b00*/  SHFL.DOWN PT, R108, R115, 0x4, 0x1f ;  /* 0x08801f00736c7f89 */ /* 0x00226800000e0000 */
[----:B---3--:R3:W1:Y:S04]  /*6b10*/  SHFL.DOWN PT, R109, R114, 0x4, 0x1f ;  /* 0x08801f00726d7f89 */ /* 0x00866800000e0000 */
[----:B----4-:R3:W4:Y:S04]  /*6b20*/  SHFL.DOWN PT, R110, R113, 0x4, 0x1f ;  /* 0x08801f00716e7f89 */ /* 0x01072800000e0000 */
[----:B0-----:R3:W0:Y:S02]  /*6b30*/  SHFL.DOWN PT, R225, R112, 0x4, 0x1f ;  /* 0x08801f0070e17f89 */ /* 0x00162400000e0000 */
.L_x_3495:
        /* <DEDUP_REMOVED lines=13> */
.L_x_3414:
[----:B------:R-:W-:Y:S05]  /*6c10*/  BSYNC.RECONVERGENT B0 ;  /* 0x0000000000007941 */ /* 0x000fea0003800200 */
.L_x_3413:
[----:B------:R-:W-:-:S03]  /*6c20*/  UMOV UR26, 0xffffffff ;  /* 0xffffffff001a7882 */ /* 0x000fc60000000000 */
[----:B------:R-:W-:Y:S05]  /*6c30*/  BRA.DIV UR26, `(.L_x_3415) ;  /* 0x000000521ad47947 */ /* 0x000fea000b800000 */
[----:B-1----:R1:W1:Y:S04]  /*6c40*/  SHFL.DOWN PT, R108, R115, 0x8, 0x1f ;  /* 0x09001f00736c7f89 */ /* 0x00226800000e0000 */
[----:B------:R0:W1:Y:S04]  /*6c50*/  SHFL.DOWN PT, R109, R114, 0x8, 0x1f ;  /* 0x09001f00726d7f89 */ /* 0x00006800000e0000 */
[----:B----4-:R4:W1:Y:S04]  /*6c60*/  SHFL.DOWN PT, R110, R113, 0x8, 0x1f ;  /* 0x09001f00716e7f89 */ /* 0x01086800000e0000 */
[----:B0-----:R4:W0:Y:S02]  /*6c70*/  SHFL.DOWN PT, R225, R112, 0x8, 0x1f ;  /* 0x09001f0070e17f89 */ /* 0x00182400000e0000 */
.L_x_3501:
        /* <DEDUP_REMOVED lines=13> */
.L_x_3417:
[----:B------:R-:W-:Y:S05]  /*6d50*/  BSYNC.RECONVERGENT B0 ;  /* 0x0000000000007941 */ /* 0x000fea0003800200 */
.L_x_3416:
[----:B------:R-:W-:-:S03]  /*6d60*/  UMOV UR26, 0xffffffff ;  /* 0xffffffff001a7882 */ /* 0x000fc60000000000 */
[----:B------:R-:W-:Y:S05]  /*6d70*/  BRA.DIV UR26, `(.L_x_3418) ;  /* 0x000000521af47947 */ /* 0x000fea000b800000 */
[----:B-1----:R1:W1:Y:S04]  /*6d80*/  SHFL.DOWN PT, R108, R115, 0x10, 0x1f ;  /* 0x0a001f00736c7f89 */ /* 0x00226800000e0000 */
[----:B------:R0:W1:Y:S04]  /*6d90*/  SHFL.DOWN PT, R109, R114, 0x10, 0x1f ;  /* 0x0a001f00726d7f89 */ /* 0x00006800000e0000 */
[----:B------:R1:W1:Y:S04]  /*6da0*/  SHFL.DOWN PT, R110, R113, 0x10, 0x1f ;  /* 0x0a001f00716e7f89 */ /* 0x00026800000e0000 */
[----:B0-----:R0:W0:Y:S02]  /*6db0*/  SHFL.DOWN PT, R225, R112, 0x10, 0x1f ;  /* 0x0a001f0070e17f89 */ /* 0x00102400000e0000 */
.L_x_3507:
        /* <DEDUP_REMOVED lines=13> */
.L_x_3420:
[----:B------:R-:W-:Y:S05]  /*6e90*/  BSYNC.RECONVERGENT B0 ;  /* 0x0000000000007941 */ /* 0x000fea0003800200 */
.L_x_3419:
        /* <DEDUP_REMOVED lines=26> */
.L_x_3521:
        /* <DEDUP_REMOVED lines=15> */
.L_x_3423:
[----:B------:R-:W-:Y:S05]  /*7130*/  BSYNC.RECONVERGENT B0 ;  /* 0x0000000000007941 */ /* 0x000fea0003800200 */
.L_x_3422:
        /* <DEDUP_REMOVED lines=38> */
.L_x_3405:
[----:B------:R-:W-:Y:S05]  /*73a0*/  WARPSYNC.ALL ;  /* 0x0000000000007948 */ /* 0x000fea0003800000 */
[----:B------:R-:W-:Y:S01]  /*73b0*/  BAR.SYNC.DEFER_BLOCKING 0x0 ;  /* 0x0000000000007b1d */ /* 0x000fe20000010000 */
[C---:B------:R-:W-:Y:S01]  /*73c0*/  FFMA.FTZ R107, R0.reuse, R215, RZ ;  /* 0x000000d7006b7223 */ /* 0x040fe200000100ff */
[----:B-1----:R-:W-:Y:S01]  /*73d0*/  FFMA.FTZ R109, R0, -R197, RZ ;  /* 0x800000c5006d7223 */ /* 0x002fe200000100ff */
[----:B------:R-:W-:Y:S01]  /*73e0*/  ISETP.NE.AND P0, PT, R124, RZ, PT ;  /* 0x000000ff7c00720c */ /* 0x000fe20003f05270 */
[----:B------:R-:W-:Y:S01]  /*73f0*/  FFMA.FTZ R215, R92, -R43, R215 ;  /* 0x8000002b5cd77223 */ /* 0x000fe200000100d7 */
[----:B------:R-:W-:Y:S01]  /*7400*/  FFMA.FTZ R106, R28, R214, R107 ;  /* 0x000000d61c6a7223 */ /* 0x000fe2000001006b */
[C---:B------:R-:W-:Y:S01]  /*7410*/  ISETP.GT.AND P2, PT, R47.reuse, 0x1e, PT ;  /* 0x0000001e2f00780c */ /* 0x040fe20003f44270 */
[----:B------:R-:W-:Y:S01]  /*7420*/  BSSY.RECONVERGENT B0, `(.L_x_3424) ;  /* 0x00001b6000007945 */ /* 0x000fe20003800200 */
[----:B------:R-:W-:Y:S01]  /*7430*/  ISETP.GT.AND P3, PT, R47, 0xf, PT ;  /* 0x0000000f2f00780c */ /* 0x000fe20003f64270 */
[----:B------:R-:W-:-:S04]  /*7440*/  FFMA.FTZ R107, R27, R217, R106 ;  /* 0x000000d91b6b7223 */ /* 0x000fc8000001006a */
[----:B------:R-:W-:-:S03]  /*7450*/  FFMA.FTZ R108, R26, R216, R107 ;  /* 0x000000d81a6c7223 */ /* 0x000fc6000001006b */
[----:B------:R-:W-:Y:S01]  /*7460*/  VOTEU.ALL UP0, P0 ;  /* 0x0000000000ff7886 */ /* 0x000fe20000000000 */
[----:B------:R-:W-:Y:S01]  /*7470*/  FFMA.FTZ R111, R25, R218, R108 ;  /* 0x000000da196f7223 */ /* 0x000fe2000001006c */
[----:B------:R-:W-:Y:S01]  /*7480*/  FFMA.FTZ R108, R28, -R195, R109 ;  /* 0x800000c31c6c7223 */ /* 0x000fe2000001006d */
[----:B------:R-:W-:Y:S02]  /*7490*/  FADD.FTZ R218, -R13, R218 ;  /* 0x000000da0dda7221 */ /* 0x000fe40000010100 */
[----:B------:R-:W-:Y:S01]  /*74a0*/  @!UP0 ULEA UR26, UR8, UR27, 0x4 ;  /* 0x0000001b081a8291 */ /* 0x000fe2000f8e20ff */
[----:B------:R-:W-:Y:S01]  /*74b0*/  FFMA.FTZ R109, R27, -R196, R108 ;  /* 0x800000c41b6d7223 */ /* 0x000fe2000001006c */
[----:B------:R-:W1:Y:S03]  /*74c0*/  LDS.64 R96, [R121+0xa18] ;  /* 0x000a180079607984 */ /* 0x000e660000000a00 */
[----:B------:R-:W-:-:S04]  /*74d0*/  FFMA.FTZ R108, R26, -R201, R109 ;  /* 0x800000c91a6c7223 */ /* 0x000fc8000001006d */
[----:B------:R-:W-:Y:S01]  /*74e0*/  FFMA.FTZ R109, R25, -R194, R108 ;  /* 0x800000c2196d7223 */ /* 0x000fe2000001006c */
[----:B0-----:R0:W-:Y:S01]  /*74f0*/  @!P0 STS.128 [UR26+0x4990], R116 ;  /* 0x00499074ff008988 */ /* 0x0011e20008000c1a */
[-C--:B-1----:R-:W-:Y:S01]  /*7500*/  FMUL.FTZ R98, R96, R135.reuse ;  /* 0x0000008760627220 */ /* 0x082fe20000410000 */
        /* <DEDUP_REMOVED lines=64> */
[----:B------:R-:W-:Y:S01]  /*7910*/  FFMA.FTZ R139, R139, R165, R140 ;  /* 0x000000a58b8b7223 */ /* 0x000fe2000001008c */
[----:B------:R-:W-:Y:S01]  /*7920*/  FADD.FTZ R213, -R12, R213 ;  /* 0x000000d50cd57221 */ /* 0x000fe20000010100 */
[----:B------:R-:W-:Y:S01]  /*7930*/  FADD.FTZ R107, R180, R107 ;  /* 0x0000006bb46b7221 */ /* 0x000fe20000010000 */
[----:B------:R-:W-:Y:S01]  /*7940*/  FFMA.FTZ R111, R23, R212, R106 ;  /* 0x000000d4176f7223 */ /* 0x000fe2000001006a */
[----:B------:R-:W-:Y:S01]  /*7950*/  FADD.FTZ R164, R164, R139 ;  /* 0x0000008ba4a47221 */ /* 0x000fe20000010000 */
[----:B------:R-:W-:Y:S01]  /*7960*/  FADD.FTZ R212, -R11, R212 ;  /* 0x000000d40bd47221 */ /* 0x000fe20000010100 */
[----:B------:R-:W-:Y:S01]  /*7970*/  FMUL.FTZ R106, R138, R107 ;  /* 0x0000006b8a6a7220 */ /* 0x000fe20000410000 */
[----:B------:R-:W-:Y:S01]  /*7980*/  FFMA.FTZ R110, R22, R211, R111 ;  /* 0x000000d3166e7223 */ /* 0x000fe2000001006f */
[----:B------:R-:W-:Y:S01]  /*7990*/  FMUL.FTZ R138, R138, R164 ;  /* 0x000000a48a8a7220 */ /* 0x000fe20000410000 */
[----:B------:R-:W-:Y:S01]  /*79a0*/  FMUL.FTZ R140, R107, R40 ;  /* 0x000000286b8c7220 */ /* 0x000fe20000410000 */
[----:B------:R-:W-:Y:S01]  /*79b0*/  FFMA.FTZ R106, R137, R164, R106 ;  /* 0x000000a4896a7223 */ /* 0x000fe2000001006a */
[----:B------:R-:W-:Y:S01]  /*79c0*/  FFMA.FTZ R111, R21, R210, R110 ;  /* 0x000000d2156f7223 */ /* 0x000fe2000001006e */
[----:B------:R-:W-:Y:S01]  /*79d0*/  FFMA.FTZ R110, R24, -R199, R109 ;  /* 0x800000c7186e7223 */ /* 0x000fe2000001006d */
[----:B------:R-:W-:Y:S01]  /*79e0*/  FFMA.FTZ R138, R137, R107, -R138 ;  /* 0x0000006b898a7223 */ /* 0x000fe2000001088a */
[----:B------:R-:W-:Y:S01]  /*79f0*/  FADD.FTZ R163, R163, R106 ;  /* 0x0000006aa3a37221 */ /* 0x000fe20000010000 */
[----:B-----5:R-:W-:Y:S01]  /*7a00*/  FFMA.FTZ R112, R20, R209, R111 ;  /* 0x000000d114707223 */ /* 0x020fe2000001006f */
[----:B------:R-:W-:Y:S01]  /*7a10*/  FFMA.FTZ R111, R23, -R198, R110 ;  /* 0x800000c6176f7223 */ /* 0x000fe2000001006e */
[----:B------:R-:W-:Y:S01]  /*7a20*/  FADD.FTZ R106, R179, R138 ;  /* 0x0000008ab36a7221 */ /* 0x000fe20000010000 */
[----:B------:R-:W-:Y:S01]  /*7a30*/  FMUL.FTZ R108, R136, R163 ;  /* 0x000000a3886c7220 */ /* 0x000fe20000410000 */
[----:B------:R-:W-:Y:S01]  /*7a40*/  FFMA.FTZ R113, R19, R208, R112 ;  /* 0x000000d013717223 */ /* 0x000fe20000010070 */
[----:B------:R-:W-:Y:S01]  /*7a50*/  FFMA.FTZ R110, R22, -R191, R111 ;  /* 0x800000bf166e7223 */ /* 0x000fe2000001006f */
[-C--:B------:R-:W-:Y:S01]  /*7a60*/  FMUL.FTZ R136, R136, R106.reuse ;  /* 0x0000006a88887220 */ /* 0x080fe20000410000 */
[----:B------:R-:W-:Y:S01]  /*7a70*/  FFMA.FTZ R109, R133, R106, -R108 ;  /* 0x0000006a856d7223 */ /* 0x000fe2000001086c */
[----:B------:R-:W-:Y:S01]  /*7a80*/  FFMA.FTZ R108, R18, R207, R113 ;  /* 0x000000cf126c7223 */ /* 0x000fe20000010071 */
[----:B------:R-:W-:Y:S01]  /*7a90*/  FFMA.FTZ R111, R21, -R200, R110 ;  /* 0x800000c8156f7223 */ /* 0x000fe2000001006e */
[----:B------:R-:W-:Y:S01]  /*7aa0*/  FFMA.FTZ R133, R133, R163, R136 ;  /* 0x000000a385857223 */ /* 0x000fe20000010088 */
[----:B------:R-:W-:Y:S01]  /*7ab0*/  FADD.FTZ R109, R178, R109 ;  /* 0x0000006db26d7221 */ /* 0x000fe20000010000 */
[----:B------:R-:W-:Y:S01]  /*7ac0*/  FFMA.FTZ R113, R17, R204, R108 ;  /* 0x000000cc11717223 */ /* 0x000fe2000001006c */
[----:B------:R-:W-:Y:S01]  /*7ad0*/  FFMA.FTZ R112, R20, -R203, R111 ;  /* 0x800000cb14707223 */ /* 0x000fe2000001006f */
[----:B------:R-:W-:Y:S01]  /*7ae0*/  FADD.FTZ R162, R162, R133 ;  /* 0x00000085a2a27221 */ /* 0x000fe20000010000 */
[----:B------:R-:W-:Y:S01]  /*7af0*/  FMUL.FTZ R108, R132, R109 ;  /* 0x0000006d846c7220 */ /* 0x000fe20000410000 */
[----:B------:R-:W-:Y:S01]  /*7b00*/  FFMA.FTZ R114, R16, R221, R113 ;  /* 0x000000dd10727223 */ /* 0x000fe20000010071 */
[----:B------:R-:W-:Y:S01]  /*7b10*/  FFMA.FTZ R113, R19, -R202, R112 ;  /* 0x800000ca13717223 */ /* 0x000fe20000010070 */
[-C--:B------:R-:W-:Y:S01]  /*7b20*/  FMUL.FTZ R132, R132, R162.reuse ;  /* 0x000000a284847220 */ /* 0x080fe20000410000 */
[----:B------:R-:W-:Y:S01]  /*7b30*/  FFMA.FTZ R108, R131, R162, R108 ;  /* 0x000000a2836c7223 */ /* 0x000fe2000001006c */
[----:B------:R-:W-:Y:S01]  /*7b40*/  FFMA.FTZ R115, R15, R222, R114 ;  /* 0x000000de0f737223 */ /* 0x000fe20000010072 */
[----:B------:R-:W-:Y:S01]  /*7b50*/  FFMA.FTZ R112, R18, -R205, R113 ;  /* 0x800000cd12707223 */ /* 0x000fe20000010071 */
[----:B------:R-:W-:Y:S01]  /*7b60*/  FMUL.FTZ R114, R174, UR29 ;  /* 0x0000001dae727c20 */ /* 0x000fe20008410000 */
[----:B------:R-:W-:Y:S01]  /*7b70*/  FFMA.FTZ R110, R131, R109, -R132 ;  /* 0x0000006d836e7223 */ /* 0x000fe20000010884 */
[----:B0-----:R-:W-:Y:S01]  /*7b80*/  FFMA.FTZ R116, R14, R223, R115 ;  /* 0x000000df0e747223 */ /* 0x001fe20000010073 */
[----:B------:R-:W-:Y:S01]  /*7b90*/  FMUL.FTZ R115, R101, UR29 ;  /* 0x0000001d65737c20 */ /* 0x000fe20008410000 */
[----:B------:R-:W-:Y:S01]  /*7ba0*/  FFMA.FTZ R113, R17, -R206, R112 ;  /* 0x800000ce11717223 */ /* 0x000fe20000010070 */
[----:B------:R-:W-:Y:S01]  /*7bb0*/  FADD.FTZ R161, R161, R108 ;  /* 0x0000006ca1a17221 */ /* 0x000fe20000010000 */
[----:B------:R-:W-:Y:S01]  /*7bc0*/  FADD.FTZ R111, RZ, R220 ;  /* 0x000000dcff6f7221 */ /* 0x000fe20000010000 */
[-C--:B------:R-:W-:Y:S01]  /*7bd0*/  FMUL.FTZ R108, R174, R30.reuse ;  /* 0x0000001eae6c7220 */ /* 0x080fe20000410000 */
[C---:B------:R-:W-:Y:S01]  /*7be0*/  FFMA.FTZ R118, R101.reuse, UR28, -R114 ;  /* 0x0000001c65767c23 */ /* 0x040fe20008010872 */
[----:B------:R-:W-:Y:S01]  /*7bf0*/  FADD.FTZ R223, -R2, R223 ;  /* 0x000000df02df7221 */ /* 0x000fe20000010100 */
[----:B------:R-:W-:Y:S01]  /*7c00*/  FMUL.FTZ R132, R101, R30 ;  /* 0x0000001e65847220 */ /* 0x000fe20000410000 */
[----:B------:R-:W-:Y:S01]  /*7c10*/  FFMA.FTZ R112, R16, -R219, R113 ;  /* 0x800000db10707223 */ /* 0x000fe20000010071 */
[----:B------:R-:W-:Y:S01]  /*7c20*/  FFMA.FTZ R114, R174, UR28, R115 ;  /* 0x0000001cae727c23 */ /* 0x000fe20008010073 */
[----:B------:R-:W-:Y:S01]  /*7c30*/  FADD.FTZ R110, R177, R110 ;  /* 0x0000006eb16e7221 */ /* 0x000fe20000010000 */
[C---:B------:R-:W-:Y:S01]  /*7c40*/  FMUL.FTZ R101, R130.reuse, R161 ;  /* 0x000000a182657220 */ /* 0x040fe20000410000 */
[----:B------:R-:W-:Y:S01]  /*7c50*/  FMUL.FTZ R134, R111, R108 ;  /* 0x0000006c6f867220 */ /* 0x000fe20000410000 */
[----:B------:R-:W-:Y:S01]  /*7c60*/  FFMA.FTZ R119, R15, -R224, R112 ;  /* 0x800000e00f777223 */ /* 0x000fe20000010070 */
[----:B------:R-:W-:Y:S01]  /*7c70*/  FMUL.FTZ R114, R223, R114 ;  /* 0x00000072df727220 */ /* 0x000fe20000410000 */
[-C--:B------:R-:W-:Y:S01]  /*7c80*/  FMUL.FTZ R112, R130, R110.reuse ;  /* 0x0000006e82707220 */ /* 0x080fe20000410000 */
[----:B------:R-:W-:Y:S01]  /*7c90*/  FFMA.FTZ R101, R129, R110, -R101 ;  /* 0x0000006e81657223 */ /* 0x000fe20000010865 */
[-C--:B------:R-:W-:Y:S01]  /*7ca0*/  FFMA.FTZ R131, R223, R132.reuse, -R134 ;  /* 0x00000084df837223 */ /* 0x080fe20000010886 */
[C---:B------:R-:W-:Y:S01]  /*7cb0*/  FMUL.FTZ R132, R111.reuse, R132 ;  /* 0x000000846f847220 */ /* 0x040fe20000410000 */
[----:B------:R-:W-:Y:S01]  /*7cc0*/  FFMA.FTZ R119, R14, -R111, R119 ;  /* 0x8000006f0e777223 */ /* 0x000fe20000010077 */
[----:B------:R-:W-:Y:S01]  /*7cd0*/  FFMA.FTZ R114, R111, R118, R114 ;  /* 0x000000766f727223 */ /* 0x000fe20000010072 */
[----:B------:R-:W-:Y:S01]  /*7ce0*/  FMUL.FTZ R115, R173, UR29 ;  /* 0x0000001dad737c20 */ /* 0x000fe20008410000 */
[----:B------:R-:W-:Y:S01]  /*7cf0*/  FFMA.FTZ R111, R129, R161, R112 ;  /* 0x000000a1816f7223 */ /* 0x000fe20000010070 */
[----:B------:R-:W-:Y:S01]  /*7d00*/  FADD.FTZ R113, R176, R101 ;  /* 0x00000065b0717221 */ /* 0x000fe20000010000 */
[C---:B------:R-:W-:Y:S01]  /*7d10*/  FMUL.FTZ R112, R100.reuse, UR29 ;  /* 0x0000001d64707c20 */ /* 0x040fe20008410000 */
[----:B------:R-:W-:Y:S01]  /*7d20*/  FFMA.FTZ R143, R100, UR28, -R115 ;  /* 0x0000001c648f7c23 */ /* 0x000fe20008010873 */
[----:B------:R-:W-:Y:S01]  /*7d30*/  FADD.FTZ R111, R160, R111 ;  /* 0x0000006fa06f7221 */ /* 0x000fe20000010000 */
[----:B------:R-:W-:Y:S01]  /*7d40*/  FMUL.FTZ R115, R128, R113 ;  /* 0x0000007180737220 */ /* 0x000fe20000410000 */
[----:B------:R-:W-:Y:S01]  /*7d50*/  FMUL.FTZ R129, R100, R29 ;  /* 0x0000001d64817220 */ /* 0x000fe20000410000 */
[----:B------:R-:W-:Y:S01]  /*7d60*/  FFMA.FTZ R174, R83, R174, R114 ;  /* 0x000000ae53ae7223 */ /* 0x000fe20000010072 */
[-C--:B------:R-:W-:Y:S01]  /*7d70*/  FMUL.FTZ R128, R128, R111.reuse ;  /* 0x0000006f80807220 */ /* 0x080fe20000410000 */
[C---:B------:R-:W-:Y:S01]  /*7d80*/  FFMA.FTZ R100, R126.reuse, R111, R115 ;  /* 0x0000006f7e647223 */ /* 0x040fe20000010073 */
[----:B------:R-:W-:Y:S01]  /*7d90*/  FADD.FTZ R222, -R3, R222 ;  /* 0x000000de03de7221 */ /* 0x000fe20000010100 */
[----:B------:R-:W-:Y:S01]  /*7da0*/  FFMA.FTZ R117, R173, UR28, R112 ;  /* 0x0000001cad757c23 */ /* 0x000fe20008010070 */
[----:B------:R-:W-:Y:S01]  /*7db0*/  FFMA.FTZ R114, R126, R113, -R128 ;  /* 0x000000717e727223 */ /* 0x000fe20000010880 */
[----:B------:R-:W-:Y:S01]  /*7dc0*/  FADD.FTZ R159, R159, R100 ;  /* 0x000000649f9f7221 */ /* 0x000fe20000010000 */
[-C--:B------:R-:W-:Y:S01]  /*7dd0*/  FMUL.FTZ R100, R111, R44.reuse ;  /* 0x0000002c6f647220 */ /* 0x080fe20000410000 */
[----:B------:R-:W-:Y:S01]  /*7de0*/  FMUL.FTZ R145, R222, R117 ;  /* 0x00000075de917220 */ /* 0x000fe20000410000 */
[----:B------:R-:W-:Y:S01]  /*7df0*/  FMUL.FTZ R101, R173, R29 ;  /* 0x0000001dad657220 */ /* 0x000fe20000410000 */
[----:B------:R-:W-:Y:S01]  /*7e00*/  FADD.FTZ R114, R175, R114 ;  /* 0x00000072af727221 */ /* 0x000fe20000010000 */
[-C--:B------:R-:W-:Y:S01]  /*7e10*/  FFMA.FTZ R117, R93, -R44.reuse, R214 ;  /* 0x8000002c5d757223 */ /* 0x080fe200000100d6 */
[----:B------:R-:W-:Y:S01]  /*7e20*/  FMUL.FTZ R126, R113, R44 ;  /* 0x0000002c717e7220 */ /* 0x000fe20000410000 */
[----:B------:R-:W-:Y:S01]  /*7e30*/  FMUL.FTZ R134, R195, R100 ;  /* 0x00000064c3867220 */ /* 0x000fe20000410000 */
[----:B------:R-:W-:Y:S01]  /*7e40*/  FMUL.FTZ R133, R224, R101 ;  /* 0x00000065e0857220 */ /* 0x000fe20000410000 */
[-C--:B------:R-:W-:Y:S01]  /*7e50*/  FMUL.FTZ R118, R114, R43.reuse ;  /* 0x0000002b72767220 */ /* 0x080fe20000410000 */
[----:B------:R-:W-:Y:S01]  /*7e60*/  FMUL.FTZ R112, R159, R43 ;  /* 0x0000002b9f707220 */ /* 0x000fe20000410000 */
[-C--:B------:R-:W-:Y:S01]  /*7e70*/  FFMA.FTZ R135, R117, R126.reuse, -R134 ;  /* 0x0000007e75877223 */ /* 0x080fe20000010886 */
[----:B------:R-:W-:Y:S01]  /*7e80*/  FMUL.FTZ R134, R195, R126 ;  /* 0x0000007ec3867220 */ /* 0x000fe20000410000 */
[----:B------:R-:W-:Y:S01]  /*7e90*/  FFMA.FTZ R130, R223, R108, R132 ;  /* 0x0000006cdf827223 */ /* 0x000fe20000010084 */
[----:B------:R-:W-:Y:S01]  /*7ea0*/  FMUL.FTZ R115, R161, R41 ;  /* 0x00000029a1737220 */ /* 0x000fe20000410000 */
[-C--:B------:R-:W-:Y:S01]  /*7eb0*/  FFMA.FTZ R132, R222, R129.reuse, -R133 ;  /* 0x00000081de847223 */ /* 0x080fe20000010885 */
[----:B------:R-:W-:Y:S01]  /*7ec0*/  FMUL.FTZ R137, R224, R129 ;  /* 0x00000081e0897220 */ /* 0x000fe20000410000 */
[----:B------:R-:W-:Y:S01]  /*7ed0*/  FMUL.FTZ R128, R197, R118 ;  /* 0x00000076c5807220 */ /* 0x000fe20000410000 */
[----:B------:R-:W-:Y:S01]  /*7ee0*/  FFMA.FTZ R129, R117, R100, R134 ;  /* 0x0000006475817223 */ /* 0x000fe20000010086 */
[-C--:B------:R-:W-:Y:S01]  /*7ef0*/  FMUL.FTZ R134, R197, R112.reuse ;  /* 0x00000070c5867220 */ /* 0x080fe20000410000 */
[-C--:B------:R-:W-:Y:S01]  /*7f00*/  FFMA.FTZ R126, R94, -R41.reuse, R217 ;  /* 0x800000295e7e7223 */ /* 0x080fe200000100d9 */
[----:B------:R-:W-:Y:S01]  /*7f10*/  FMUL.FTZ R139, R110, R41 ;  /* 0x000000296e8b7220 */ /* 0x000fe20000410000 */
[----:B------:R-:W-:Y:S01]  /*7f20*/  FMUL.FTZ R141, R196, R115 ;  /* 0x00000073c48d7220 */ /* 0x000fe20000410000 */
[C---:B------:R-:W-:Y:S01]  /*7f30*/  FFMA.FTZ R128, R215.reuse, R112, R128 ;  /* 0x00000070d7807223 */ /* 0x040fe20000010080 */
[----:B------:R-:W-:Y:S01]  /*7f40*/  FFMA.FTZ R134, R215, R118, -R134 ;  /* 0x00000076d7867223 */ /* 0x000fe20000010886 */
[-C--:B------:R-:W-:Y:S01]  /*7f50*/  FMUL.FTZ R136, R109, R42.reuse ;  /* 0x0000002a6d887220 */ /* 0x080fe20000410000 */
[-C--:B------:R-:W-:Y:S01]  /*7f60*/  FFMA.FTZ R141, R126, R139.reuse, -R141 ;  /* 0x0000008b7e8d7223 */ /* 0x080fe2000001088d */
[----:B------:R-:W-:Y:S01]  /*7f70*/  FADD.FTZ R128, RZ, R128 ;  /* 0x00000080ff807221 */ /* 0x000fe20000010000 */
[----:B------:R-:W-:Y:S01]  /*7f80*/  FMUL.FTZ R139, R196, R139 ;  /* 0x0000008bc48b7220 */ /* 0x000fe20000410000 */
[----:B------:R-:W-:Y:S01]  /*7f90*/  FADD.FTZ R134, RZ, R134 ;  /* 0x00000086ff867221 */ /* 0x000fe20000010000 */
[-C--:B------:R-:W-:Y:S01]  /*7fa0*/  FMUL.FTZ R118, R162, R42.reuse ;  /* 0x0000002aa2767220 */ /* 0x080fe20000410000 */
[----:B------:R-:W-:Y:S01]  /*7fb0*/  FADD.FTZ R128, R128, R129 ;  /* 0x0000008180807221 */ /* 0x000fe20000010000 */
[----:B------:R-:W-:Y:S01]  /*7fc0*/  FFMA.FTZ R133, R95, -R42, R216 ;  /* 0x8000002a5f857223 */ /* 0x000fe200000100d8 */
[----:B------:R-:W-:Y:S01]  /*7fd0*/  FFMA.FTZ R139, R126, R115, R139 ;  /* 0x000000737e8b7223 */ /* 0x000fe2000001008b */
[C---:B------:R-:W-:Y:S01]  /*7fe0*/  FMUL.FTZ R138, R201.reuse, R136 ;  /* 0x00000088c98a7220 */ /* 0x040fe20000410000 */
[----:B------:R-:W-:Y:S01]  /*7ff0*/  FADD.FTZ R134, R134, R135 ;  /* 0x0000008786867221 */ /* 0x000fe20000010000 */
[-C--:B------:R-:W-:Y:S01]  /*8000*/  FMUL.FTZ R135, R201, R118.reuse ;  /* 0x00000076c9877220 */ /* 0x080fe20000410000 */
[----:B------:R-:W-:Y:S01]  /*8010*/  FADD.FTZ R128, R128, R139 ;  /* 0x0000008b80807221 */ /* 0x000fe20000010000 */
[C---:B------:R-:W-:Y:S01]  /*8020*/  FFMA.FTZ R129, R133.reuse, R118, R138 ;  /* 0x0000007685817223 */ /* 0x040fe2000001008a */
[-C--:B------:R-:W-:Y:S01]  /*8030*/  FMUL.FTZ R139, R106, R39.reuse ;  /* 0x000000276a8b7220 */ /* 0x080fe20000410000 */
[----:B------:R-:W-:Y:S01]  /*8040*/  FFMA.FTZ R135, R133, R136, -R135 ;  /* 0x0000008885877223 */ /* 0x000fe20000010887 */
[----:B------:R-:W-:Y:S01]  /*8050*/  FADD.FTZ R134, R134, R141 ;  /* 0x0000008d86867221 */ /* 0x000fe20000010000 */
[----:B------:R-:W-:Y:S01]  /*8060*/  FADD.FTZ R136, R128, R129 ;  /* 0x0000008180887221 */ /* 0x000fe20000010000 */
[----:B------:R-:W-:Y:S01]  /*8070*/  FMUL.FTZ R128, R164, R40 ;  /* 0x00000028a4807220 */ /* 0x000fe20000410000 */
[----:B------:R-:W-:Y:S01]  /*8080*/  FMUL.FTZ R129, R163, R39 ;  /* 0x00000027a3817220 */ /* 0x000fe20000410000 */
[----:B------:R-:W-:Y:S01]  /*8090*/  FMUL.FTZ R141, R194, R139 ;  /* 0x0000008bc28d7220 */ /* 0x000fe20000410000 */
[----:B------:R-:W-:Y:S01]  /*80a0*/  FFMA.FTZ R149, R224, R143, R145 ;  /* 0x0000008fe0957223 */ /* 0x000fe20000010091 */
[----:B------:R-:W-:Y:S01]  /*80b0*/  FMUL.FTZ R142, R199, R128 ;  /* 0x00000080c78e7220 */ /* 0x000fe20000410000 */
[----:B------:R-:W-:Y:S01]  /*80c0*/  FMUL.FTZ R145, R104, R37 ;  /* 0x0000002568917220 */ /* 0x000fe20000410000 */
[-C--:B------:R-:W-:Y:S01]  /*80d0*/  FFMA.FTZ R141, R218, R129.reuse, R141 ;  /* 0x00000081da8d7223 */ /* 0x080fe2000001008d */
[----:B------:R-:W-:Y:S01]  /*80e0*/  FMUL.FTZ R138, R194, R129 ;  /* 0x00000081c28a7220 */ /* 0x000fe20000410000 */
[-C--:B------:R-:W-:Y:S01]  /*80f0*/  FFMA.FTZ R143, R213, R140.reuse, -R142 ;  /* 0x0000008cd58f7223 */ /* 0x080fe2000001088e */
[----:B------:R-:W-:Y:S01]  /*8100*/  FMUL.FTZ R140, R199, R140 ;  /* 0x0000008cc78c7220 */ /* 0x000fe20000410000 */
[----:B------:R-:W-:Y:S01]  /*8110*/  FADD.FTZ R134, R134, R135 ;  /* 0x0000008786867221 */ /* 0x000fe20000010000 */
[----:B------:R-:W-:Y:S01]  /*8120*/  FADD.FTZ R136, R136, R141 ;  /* 0x0000008d88887221 */ /* 0x000fe20000010000 */
[----:B------:R-:W-:Y:S01]  /*8130*/  FMUL.FTZ R135, R165, R37 ;  /* 0x00000025a5877220 */ /* 0x000fe20000410000 */
[----:B------:R-:W-:Y:S01]  /*8140*/  FFMA.FTZ R141, R213, R128, R140 ;  /* 0x00000080d58d7223 */ /* 0x000fe2000001008c */
[----:B------:R-:W-:Y:S01]  /*8150*/  FMUL.FTZ R147, R198, R145 ;  /* 0x00000091c6937220 */ /* 0x000fe20000410000 */
[----:B------:R-:W-:Y:S01]  /*8160*/  FFMA.FTZ R139, R218, R139, -R138 ;  /* 0x0000008bda8b7223 */ /* 0x000fe2000001088a */
[----:B------:R-:W-:Y:S01]  /*8170*/  FADD.FTZ R221, -R4, R221 ;  /* 0x000000dd04dd7221 */ /* 0x000fe20000010100 */
[----:B------:R-:W-:Y:S01]  /*8180*/  FADD.FTZ R136, R136, R141 ;  /* 0x0000008d88887221 */ /* 0x000fe20000010000 */
[-C--:B------:R-:W-:Y:S01]  /*8190*/  FFMA.FTZ R147, R212, R135.reuse, R147 ;  /* 0x00000087d4937223 */ /* 0x080fe20000010093 */
[----:B------:R-:W-:Y:S01]  /*81a0*/  FADD.FTZ R134, R134, R139 ;  /* 0x0000008b86867221 */ /* 0x000fe20000010000 */
[----:B------:R-:W-:Y:S01]  /*81b0*/  FMUL.FTZ R138, R198, R135 ;  /* 0x00000087c68a7220 */ /* 0x000fe20000410000 */
[----:B------:R-:W-:Y:S01]  /*81c0*/  FMUL.FTZ R139, R97, UR29 ;  /* 0x0000001d618b7c20 */ /* 0x000fe20008410000 */
[----:B------:R-:W-:Y:S01]  /*81d0*/  FADD.FTZ R147, R136, R147 ;  /* 0x0000009388937221 */ /* 0x000fe20000010000 */
[----:B------:R-:W-:Y:S01]  /*81e0*/  FMUL.FTZ R136, R172, UR29 ;  /* 0x0000001dac887c20 */ /* 0x000fe20008410000 */
[----:B------:R-:W-:Y:S01]  /*81f0*/  FADD.FTZ R143, R134, R143 ;  /* 0x0000008f868f7221 */ /* 0x000fe20000010000 */
[----:B------:R-:W-:Y:S01]  /*8200*/  FMUL.FTZ R134, R172, R32 ;  /* 0x00000020ac867220 */ /* 0x000fe20000410000 */
[-C--:B------:R-:W-:Y:S01]  /*8210*/  FMUL.FTZ R140, R105, R38.reuse ;  /* 0x00000026698c7220 */ /* 0x080fe20000410000 */
[----:B------:R-:W-:Y:S01]  /*8220*/  FFMA.FTZ R150, R97, UR28, -R136 ;  /* 0x0000001c61967c23 */ /* 0x000fe20008010888 */
[----:B------:R-:W-:Y:S01]  /*8230*/  FMUL.FTZ R136, R166, R38 ;  /* 0x00000026a6887220 */ /* 0x000fe20000410000 */
[----:B------:R-:W-:Y:S01]  /*8240*/  FMUL.FTZ R142, R219, R134 ;  /* 0x00000086db8e7220 */ /* 0x000fe20000410000 */
[----:B------:R-:W-:Y:S01]  /*8250*/  FADD.FTZ R211, -R10, R211 ;  /* 0x000000d30ad37221 */ /* 0x000fe20000010100 */
[----:B------:R-:W-:Y:S01]  /*8260*/  FFMA.FTZ R138, R212, R145, -R138 ;  /* 0x00000091d48a7223 */ /* 0x000fe2000001088a */
[----:B------:R-:W-:Y:S01]  /*8270*/  FMUL.FTZ R97, R191, R136 ;  /* 0x00000088bf617220 */ /* 0x000fe20000410000 */
[----:B------:R-:W-:Y:S01]  /*8280*/  FFMA.FTZ R153, R221, R146, -R142 ;  /* 0x00000092dd997223 */ /* 0x000fe2000001088e */
[-C--:B------:R-:W-:Y:S01]  /*8290*/  FMUL.FTZ R142, R191, R140.reuse ;  /* 0x0000008cbf8e7220 */ /* 0x080fe20000410000 */
[----:B------:R-:W-:Y:S01]  /*82a0*/  FFMA.FTZ R144, R172, UR28, R139 ;  /* 0x0000001cac907c23 */ /* 0x000fe2000801008b */
[----:B------:R-:W-:Y:S01]  /*82b0*/  FFMA.FTZ R140, R211, R140, -R97 ;  /* 0x0000008cd38c7223 */ /* 0x000fe20000010861 */
[-C--:B------:R-:W-:Y:S01]  /*82c0*/  FMUL.FTZ R97, R102, R35.reuse ;  /* 0x0000002366617220 */ /* 0x080fe20000410000 */
[----:B------:R-:W-:Y:S01]  /*82d0*/  FMUL.FTZ R146, R219, R146 ;  /* 0x00000092db927220 */ /* 0x000fe20000410000 */
[----:B------:R-:W-:Y:S01]  /*82e0*/  FADD.FTZ R143, R143, R138 ;  /* 0x0000008a8f8f7221 */ /* 0x000fe20000010000 */
[----:B------:R-:W-:Y:S01]  /*82f0*/  FMUL.FTZ R138, R168, R36 ;  /* 0x00000024a88a7220 */ /* 0x000fe20000410000 */
[----:B------:R-:W-:Y:S01]  /*8300*/  FFMA.FTZ R142, R211, R136, R142 ;  /* 0x00000088d38e7223 */ /* 0x000fe2000001008e */
[----:B------:R-:W-:Y:S01]  /*8310*/  FADD.FTZ R210, -R9, R210 ;  /* 0x000000d209d27221 */ /* 0x000fe20000010100 */
[----:B------:R-:W-:Y:S01]  /*8320*/  FMUL.FTZ R139, R167, R35 ;  /* 0x00000023a78b7220 */ /* 0x000fe20000410000 */
[----:B------:R-:W-:Y:S01]  /*8330*/  FMUL.FTZ R141, R200, R97 ;  /* 0x00000061c88d7220 */ /* 0x000fe20000410000 */
[C---:B------:R-:W-:Y:S01]  /*8340*/  FMUL.FTZ R152, R221.reuse, R144 ;  /* 0x00000090dd987220 */ /* 0x040fe20000410000 */
[----:B------:R-:W-:Y:S01]  /*8350*/  FFMA.FTZ R221, R221, R134, R146 ;  /* 0x00000086dddd7223 */ /* 0x000fe20000010092 */
[----:B------:R-:W-:Y:S01]  /*8360*/  FADD.FTZ R209, -R8, R209 ;  /* 0x000000d108d17221 */ /* 0x000fe20000010100 */
[----:B------:R-:W-:Y:S01]  /*8370*/  FMUL.FTZ R146, R103, R36 ;  /* 0x0000002467927220 */ /* 0x000fe20000410000 */
[----:B------:R-:W-:Y:S01]  /*8380*/  FMUL.FTZ R148, R203, R138 ;  /* 0x0000008acb947220 */ /* 0x000fe20000410000 */
[----:B------:R-:W-:Y:S01]  /*8390*/  FADD.FTZ R142, R147, R142 ;  /* 0x0000008e938e7221 */ /* 0x000fe20000010000 */
[-C--:B------:R-:W-:Y:S01]  /*83a0*/  FMUL.FTZ R144, R200, R139.reuse ;  /* 0x0000008bc8907220 */ /* 0x080fe20000410000 */
[C---:B------:R-:W-:Y:S01]  /*83b0*/  FFMA.FTZ R141, R210.reuse, R139, R141 ;  /* 0x0000008bd28d7223 */ /* 0x040fe2000001008d */
[-C--:B------:R-:W-:Y:S01]  /*83c0*/  FFMA.FTZ R148, R209, R146.reuse, -R148 ;  /* 0x00000092d1947223 */ /* 0x080fe20000010894 */
[----:B------:R-:W-:Y:S01]  /*83d0*/  FADD.FTZ R140, R143, R140 ;  /* 0x0000008c8f8c7221 */ /* 0x000fe20000010000 */
[----:B------:R-:W-:Y:S01]  /*83e0*/  FFMA.FTZ R97, R210, R97, -R144 ;  /* 0x00000061d2617223 */ /* 0x000fe20000010890 */
[----:B------:R-:W-:Y:S01]  /*83f0*/  FADD.FTZ R142, R142, R141 ;  /* 0x0000008d8e8e7221 */ /* 0x000fe20000010000 */
[----:B------:R-:W-:Y:S01]  /*8400*/  FMUL.FTZ R146, R203, R146 ;  /* 0x00000092cb927220 */ /* 0x000fe20000410000 */
[-C--:B------:R-:W-:Y:S01]  /*8410*/  FMUL.FTZ R145, R98, R33.reuse ;  /* 0x0000002162917220 */ /* 0x080fe20000410000 */
[----:B------:R-:W-:Y:S01]  /*8420*/  FMUL.FTZ R141, R169, R33 ;  /* 0x00000021a98d7220 */ /* 0x000fe20000410000 */
[----:B------:R-:W-:Y:S01]  /*8430*/  FADD.FTZ R97, R140, R97 ;  /* 0x000000618c617221 */ /* 0x000fe20000010000 */
[----:B------:R-:W-:Y:S01]  /*8440*/  FFMA.FTZ R143, R209, R138, R146 ;  /* 0x0000008ad18f7223 */ /* 0x000fe20000010092 */
[----:B------:R-:W-:Y:S01]  /*8450*/  FADD.FTZ R208, -R7, R208 ;  /* 0x000000d007d07221 */ /* 0x000fe20000010100 */
[C---:B------:R-:W-:Y:S01]  /*8460*/  FMUL.FTZ R147, R202.reuse, R145 ;  /* 0x00000091ca937220 */ /* 0x040fe20000410000 */
[-C--:B------:R-:W-:Y:S01]  /*8470*/  FMUL.FTZ R140, R202, R141.reuse ;  /* 0x0000008dca8c7220 */ /* 0x080fe20000410000 */
[----:B------:R-:W-:Y:S01]  /*8480*/  FADD.FTZ R142, R142, R143 ;  /* 0x0000008f8e8e7221 */ /* 0x000fe20000010000 */
[-C--:B------:R-:W-:Y:S01]  /*8490*/  FMUL.FTZ R146, R99, R34.reuse ;  /* 0x0000002263927220 */ /* 0x080fe20000410000 */
[C---:B------:R-:W-:Y:S01]  /*84a0*/  FFMA.FTZ R147, R208.reuse, R141, R147 ;  /* 0x0000008dd0937223 */ /* 0x040fe20000010093 */
[----:B------:R-:W-:Y:S01]  /*84b0*/  FFMA.FTZ R144, R208, R145, -R140 ;  /* 0x00000091d0907223 */ /* 0x000fe2000001088c */
[----:B------:R-:W-:Y:S01]  /*84c0*/  FMUL.FTZ R143, R171, R31 ;  /* 0x0000001fab8f7220 */ /* 0x000fe20000410000 */
[----:B------:R-:W-:Y:S01]  /*84d0*/  FMUL.FTZ R140, R170, R34 ;  /* 0x00000022aa8c7220 */ /* 0x000fe20000410000 */
[----:B------:R-:W-:Y:S01]  /*84e0*/  FADD.FTZ R97, R97, R148 ;  /* 0x0000009461617221 */ /* 0x000fe20000010000 */
[----:B------:R-:W-:Y:S01]  /*84f0*/  FFMA.FTZ R173, R82, R173, R149 ;  /* 0x000000ad52ad7223 */ /* 0x000fe20000010095 */
[----:B------:R-:W-:Y:S01]  /*8500*/  FADD.FTZ R207, -R6, R207 ;  /* 0x000000cf06cf7221 */ /* 0x000fe20000010100 */
[----:B------:R-:W-:Y:S01]  /*8510*/  FMUL.FTZ R148, R205, R146 ;  /* 0x00000092cd947220 */ /* 0x000fe20000410000 */
[----:B------:R-:W-:Y:S01]  /*8520*/  FADD.FTZ R142, R142, R147 ;  /* 0x000000938e8e7221 */ /* 0x000fe20000010000 */
[----:B------:R-:W-:Y:S01]  /*8530*/  FADD.FTZ R204, -R5, R204 ;  /* 0x000000cc05cc7221 */ /* 0x000fe20000010100 */
[----:B------:R-:W-:Y:S01]  /*8540*/  FMUL.FTZ R149, R96, R31 ;  /* 0x0000001f60957220 */ /* 0x000fe20000410000 */
[----:B------:R-:W-:Y:S01]  /*8550*/  FMUL.FTZ R151, R206, R143 ;  /* 0x0000008fce977220 */ /* 0x000fe20000410000 */
[-C--:B------:R-:W-:Y:S01]  /*8560*/  FMUL.FTZ R147, R205, R140.reuse ;  /* 0x0000008ccd937220 */ /* 0x080fe20000410000 */
[----:B------:R-:W-:Y:S01]  /*8570*/  FFMA.FTZ R145, R207, R140, R148 ;  /* 0x0000008ccf917223 */ /* 0x000fe20000010094 */
[----:B------:R-:W-:Y:S01]  /*8580*/  FADD.FTZ R97, R97, R144 ;  /* 0x0000009061617221 */ /* 0x000fe20000010000 */
[-C--:B------:R-:W-:Y:S01]  /*8590*/  FFMA.FTZ R148, R204, R149.reuse, -R151 ;  /* 0x00000095cc947223 */ /* 0x080fe20000010897 */
[----:B------:R-:W-:Y:S01]  /*85a0*/  FFMA.FTZ R146, R207, R146, -R147 ;  /* 0x00000092cf927223 */ /* 0x000fe20000010893 */
[----:B------:R-:W-:Y:S01]  /*85b0*/  FMUL.FTZ R149, R206, R149 ;  /* 0x00000095ce957220 */ /* 0x000fe20000410000 */
[----:B------:R-:W-:Y:S01]  /*85c0*/  FADD.FTZ R142, R142, R145 ;  /* 0x000000918e8e7221 */ /* 0x000fe20000010000 */
[----:B------:R-:W-:Y:S01]  /*85d0*/  FMUL.FTZ R145, R171, UR29 ;  /* 0x0000001dab917c20 */ /* 0x000fe20008410000 */
[----:B------:R-:W-:Y:S01]  /*85e0*/  FADD.FTZ R97, R97, R146 ;  /* 0x0000009261617221 */ /* 0x000fe20000010000 */
[----:B------:R-:W-:Y:S01]  /*85f0*/  FFMA.FTZ R149, R204, R143, R149 ;  /* 0x0000008fcc957223 */ /* 0x000fe20000010095 */
[----:B------:R-:W-:Y:S01]  /*8600*/  FFMA.FTZ R137, R222, R101, R137 ;  /* 0x00000065de897223 */ /* 0x000fe20000010089 */
[----:B------:R-:W-:Y:S01]  /*8610*/  FMUL.FTZ R144, R96, UR29 ;  /* 0x0000001d60907c20 */ /* 0x000fe20008410000 */
[----:B------:R-:W-:Y:S01]  /*8620*/  FADD.FTZ R148, R97, R148 ;  /* 0x0000009461947221 */ /* 0x000fe20000010000 */
[----:B------:R-:W-:Y:S01]  /*8630*/  FADD.FTZ R142, R142, R149 ;  /* 0x000000958e8e7221 */ /* 0x000fe20000010000 */
[----:B------:R-:W-:Y:S01]  /*8640*/  FFMA.FTZ R145, R96, UR28, -R145 ;  /* 0x0000001c60917c23 */ /* 0x000fe20008010891 */
[----:B------:R-:W-:Y:S01]  /*8650*/  FMUL.FTZ R96, R170, UR29 ;  /* 0x0000001daa607c20 */ /* 0x000fe20008410000 */
[----:B------:R-:W-:Y:S01]  /*8660*/  FADD.FTZ R153, R148, R153 ;  /* 0x0000009994997221 */ /* 0x000fe20000010000 */
[----:B------:R-:W-:Y:S01]  /*8670*/  FADD.FTZ R142, R142, R221 ;  /* 0x000000dd8e8e7221 */ /* 0x000fe20000010000 */
[----:B------:R-:W-:Y:S01]  /*8680*/  FFMA.FTZ R97, R171, UR28, R144 ;  /* 0x0000001cab617c23 */ /* 0x000fe20008010090 */
[----:B------:R-:W-:Y:S01]  /*8690*/  SHFL.DOWN PT, R148, R119, 0x1, 0x1f ;  /* 0x08201f0077947f89 */ /* 0x000fe200000e0000 */
[----:B------:R-:W-:Y:S01]  /*86a0*/  FADD.FTZ R132, R153, R132 ;  /* 0x0000008499847221 */ /* 0x000fe20000010000 */
[----:B------:R-:W-:Y:S01]  /*86b0*/  FADD.FTZ R137, R142, R137 ;  /* 0x000000898e897221 */ /* 0x000fe20000010000 */
[----:B------:R-:W-:Y:S01]  /*86c0*/  FFMA.FTZ R142, R99, UR28, -R96 ;  /* 0x0000001c638e7c23 */ /* 0x000fe20008010860 */
[----:B------:R-:W-:Y:S01]  /*86d0*/  FMUL.FTZ R97, R204, R97 ;  /* 0x00000061cc617220 */ /* 0x000fe20000410000 */
[----:B------:R-:W-:Y:S01]  /*86e0*/  FADD.FTZ R144, R132, R131 ;  /* 0x0000008384907221 */ /* 0x000fe20000010000 */
[----:B------:R-:W-:Y:S01]  /*86f0*/  FADD.FTZ R96, R137, R130 ;  /* 0x0000008289607221 */ /* 0x000fe20000010000 */
[----:B------:R-:W-:Y:S01]  /*8700*/  FMUL.FTZ R99, R99, UR29 ;  /* 0x0000001d63637c20 */ /* 0x000fe20008410000 */
[----:B------:R-:W-:Y:S01]  /*8710*/  FFMA.FTZ R97, R206, R145, R97 ;  /* 0x00000091ce617223 */ /* 0x000fe20000010061 */
[----:B------:R-:W-:Y:S01]  /*8720*/  FMUL.FTZ R130, R98, UR29 ;  /* 0x0000001d62827c20 */ /* 0x000fe20008410000 */
[----:B------:R0:W1:Y:S01]  /*8730*/  SHFL.DOWN PT, R145, R116, 0x1, 0x1f ;  /* 0x08201f0074917f89 */ /* 0x00006200000e0000 */
[----:B------:R-:W-:Y:S01]  /*8740*/  FFMA.FTZ R132, R170, UR28, R99 ;  /* 0x0000001caa847c23 */ /* 0x000fe20008010063 */
[----:B------:R-:W-:Y:S01]  /*8750*/  FFMA.FTZ R171, R80, R171, R97 ;  /* 0x000000ab50ab7223 */ /* 0x000fe20000010061 */
[----:B------:R-:W-:Y:S01]  /*8760*/  FMUL.FTZ R99, R169, UR29 ;  /* 0x0000001da9637c20 */ /* 0x000fe20008410000 */
[----:B------:R-:W2:Y:S01]  /*8770*/  SHFL.DOWN PT, R137, R96, 0x1, 0x1f ;  /* 0x08201f0060897f89 */ /* 0x000ea200000e0000 */
[----:B------:R-:W-:Y:S01]  /*8780*/  FMUL.FTZ R132, R207, R132 ;  /* 0x00000084cf847220 */ /* 0x000fe20000410000 */
[----:B------:R-:W-:Y:S01]  /*8790*/  FFMA.FTZ R97, R169, UR28, R130 ;  /* 0x0000001ca9617c23 */ /* 0x000fe20008010082 */
[----:B------:R-:W-:Y:S01]  /*87a0*/  FFMA.FTZ R99, R98, UR28, -R99 ;  /* 0x0000001c62637c23 */ /* 0x000fe20008010863 */
[----:B------:R-:W4:Y:S01]  /*87b0*/  SHFL.DOWN PT, R146, R144, 0x1, 0x1f ;  /* 0x08201f0090927f89 */ /* 0x000f2200000e0000 */
[----:B------:R-:W-:Y:S01]  /*87c0*/  FFMA.FTZ R132, R205, R142, R132 ;  /* 0x0000008ecd847223 */ /* 0x000fe20000010084 */
[----:B------:R-:W-:Y:S01]  /*87d0*/  FMUL.FTZ R131, R208, R97 ;  /* 0x00000061d0837220 */ /* 0x000fe20000410000 */
[----:B------:R-:W-:Y:S01]  /*87e0*/  FMUL.FTZ R98, R168, UR29 ;  /* 0x0000001da8627c20 */ /* 0x000fe20008410000 */
[----:B------:R-:W-:Y:S01]  /*87f0*/  FMUL.FTZ R97, R103, UR29 ;  /* 0x0000001d67617c20 */ /* 0x000fe20008410000 */
[----:B------:R-:W-:Y:S01]  /*8800*/  FFMA.FTZ R170, R87, R170, R132 ;  /* 0x000000aa57aa7223 */ /* 0x000fe20000010084 */
[----:B------:R-:W-:Y:S01]  /*8810*/  FFMA.FTZ R131, R202, R99, R131 ;  /* 0x00000063ca837223 */ /* 0x000fe20000010083 */
[----:B------:R-:W-:Y:S01]  /*8820*/  FFMA.FTZ R132, R103, UR28, -R98 ;  /* 0x0000001c67847c23 */ /* 0x000fe20008010862 */
[----:B------:R-:W-:Y:S01]  /*8830*/  FFMA.FTZ R130, R168, UR28, R97 ;  /* 0x0000001ca8827c23 */ /* 0x000fe20008010061 */
[----:B------:R-:W-:Y:S01]  /*8840*/  MOV R98, R116 ;  /* 0x0000007400627202 */ /* 0x000fe20000000f00 */
[----:B0-----:R-:W-:Y:S01]  /*8850*/  FMUL.FTZ R116, R102, UR29 ;  /* 0x0000001d66747c20 */ /* 0x001fe20008410000 */
[----:B------:R-:W-:Y:S01]  /*8860*/  MOV R99, R119 ;  /* 0x0000007700637202 */ /* 0x000fe20000000f00 */
[----:B------:R-:W-:Y:S01]  /*8870*/  FMUL.FTZ R130, R209, R130 ;  /* 0x00000082d1827220 */ /* 0x000fe20000410000 */
[----:B------:R-:W-:Y:S01]  /*8880*/  MOV R97, R144 ;  /* 0x0000009000617202 */ /* 0x000fe20000000f00 */
[C---:B------:R-:W-:Y:S01]  /*8890*/  FMUL.FTZ R103, R167.reuse, UR29 ;  /* 0x0000001da7677c20 */ /* 0x040fe20008410000 */
[----:B------:R-:W-:Y:S01]  /*88a0*/  FFMA.FTZ R119, R167, UR28, R116 ;  /* 0x0000001ca7777c23 */ /* 0x000fe20008010074 */
[----:B-1----:R-:W-:Y:S01]  /*88b0*/  @!P2 FADD.FTZ R98, R98, R145 ;  /* 0x000000916262a221 */ /* 0x002fe20000010000 */
[----:B------:R-:W-:Y:S01]  /*88c0*/  @!P2 FADD.FTZ R99, R99, R148 ;  /* 0x000000946363a221 */ /* 0x000fe20000010000 */
[----:B------:R-:W-:Y:S01]  /*88d0*/  FFMA.FTZ R130, R203, R132, R130 ;  /* 0x00000084cb827223 */ /* 0x000fe20000010082 */
[----:B------:R-:W-:Y:S01]  /*88e0*/  FFMA.FTZ R169, R86, R169, R131 ;  /* 0x000000a956a97223 */ /* 0x000fe20000010083 */
[----:B--2---:R-:W-:Y:S01]  /*88f0*/  @!P2 FADD.FTZ R96, R137, R96 ;  /* 0x000000608960a221 */ /* 0x004fe20000010000 */
[----:B------:R-:W0:Y:S01]  /*8900*/  SHFL.DOWN PT, R145, R98, 0x2, 0x1f ;  /* 0x08401f0062917f89 */ /* 0x000e2200000e0000 */
[----:B------:R-:W-:Y:S01]  /*8910*/  FFMA.FTZ R131, R102, UR28, -R103 ;  /* 0x0000001c66837c23 */ /* 0x000fe20008010867 */
[----:B------:R-:W-:Y:S01]  /*8920*/  FMUL.FTZ R119, R210, R119 ;  /* 0x00000077d2777220 */ /* 0x000fe20000410000 */
[----:B----4-:R-:W-:Y:S01]  /*8930*/  @!P2 FADD.FTZ R97, R97, R146 ;  /* 0x000000926161a221 */ /* 0x010fe20000010000 */
[----:B------:R-:W1:Y:S01]  /*8940*/  SHFL.DOWN PT, R142, R99, 0x2, 0x1f ;  /* 0x08401f00638e7f89 */ /* 0x000e6200000e0000 */
[----:B------:R-:W-:Y:S01]  /*8950*/  ISETP.GT.AND P2, PT, R47, 0x1d, PT ;  /* 0x0000001d2f00780c */ /* 0x000fe20003f44270 */
[----:B------:R-:W-:Y:S01]  /*8960*/  FMUL.FTZ R102, R166, UR29 ;  /* 0x0000001da6667c20 */ /* 0x000fe20008410000 */
[----:B------:R-:W-:Y:S01]  /*8970*/  FFMA.FTZ R119, R200, R131, R119 ;  /* 0x00000083c8777223 */ /* 0x000fe20000010077 */
[----:B------:R-:W2:Y:S01]  /*8980*/  SHFL.DOWN PT, R137, R96, 0x2, 0x1f ;  /* 0x08401f0060897f89 */ /* 0x000ea200000e0000 */
[----:B------:R-:W-:Y:S01]  /*8990*/  FFMA.FTZ R168, R85, R168, R130 ;  /* 0x000000a855a87223 */ /* 0x000fe20000010082 */
[C---:B------:R-:W-:Y:S01]  /*89a0*/  FMUL.FTZ R103, R105.reuse, UR29 ;  /* 0x0000001d69677c20 */ /* 0x040fe20008410000 */
[----:B------:R-:W-:Y:S01]  /*89b0*/  FFMA.FTZ R130, R105, UR28, -R102 ;  /* 0x0000001c69827c23 */ /* 0x000fe20008010866 */
[----:B------:R-:W4:Y:S01]  /*89c0*/  SHFL.DOWN PT, R132, R97, 0x2, 0x1f ;  /* 0x08401f0061847f89 */ /* 0x000f2200000e0000 */
[----:B------:R-:W-:Y:S01]  /*89d0*/  FMUL.FTZ R102, R104, UR29 ;  /* 0x0000001d68667c20 */ /* 0x000fe20008410000 */
[----:B------:R-:W-:Y:S01]  /*89e0*/  FFMA.FTZ R116, R166, UR28, R103 ;  /* 0x0000001ca6747c23 */ /* 0x000fe20008010067 */
[----:B------:R-:W-:Y:S01]  /*89f0*/  FMUL.FTZ R105, R165, UR29 ;  /* 0x0000001da5697c20 */ /* 0x000fe20008410000 */
[----:B------:R-:W-:Y:S01]  /*8a00*/  FFMA.FTZ R150, R219, R150, R152 ;  /* 0x00000096db967223 */ /* 0x000fe20000010098 */
[----:B------:R-:W-:Y:S01]  /*8a10*/  FFMA.FTZ R103, R165, UR28, R102 ;  /* 0x0000001ca5677c23 */ /* 0x000fe20008010066 */
[----:B------:R-:W-:Y:S01]  /*8a20*/  FMUL.FTZ R116, R211, R116 ;  /* 0x00000074d3747220 */ /* 0x000fe20000410000 */
[----:B------:R-:W-:Y:S01]  /*8a30*/  FFMA.FTZ R105, R104, UR28, -R105 ;  /* 0x0000001c68697c23 */ /* 0x000fe20008010869 */
[----:B------:R-:W-:Y:S01]  /*8a40*/  FMUL.FTZ R102, R164, UR29 ;  /* 0x0000001da4667c20 */ /* 0x000fe20008410000 */
[----:B------:R-:W-:Y:S01]  /*8a50*/  FMUL.FTZ R103, R212, R103 ;  /* 0x00000067d4677220 */ /* 0x000fe20000410000 */
[----:B------:R-:W-:Y:S01]  /*8a60*/  FFMA.FTZ R116, R191, R130, R116 ;  /* 0x00000082bf747223 */ /* 0x000fe20000010074 */
[----:B------:R-:W-:Y:S01]  /*8a70*/  FFMA.FTZ R172, R81, R172, R150 ;  /* 0x000000ac51ac7223 */ /* 0x000fe20000010096 */
[----:B0-----:R-:W-:Y:S01]  /*8a80*/  @!P2 FADD.FTZ R98, R98, R145 ;  /* 0x000000916262a221 */ /* 0x001fe20000010000 */
[----:B------:R-:W-:Y:S01]  /*8a90*/  FFMA.FTZ R105, R198, R105, R103 ;  /* 0x00000069c6697223 */ /* 0x000fe20000010067 */
[----:B------:R-:W-:Y:S01]  /*8aa0*/  FMUL.FTZ R103, R107, UR29 ;  /* 0x0000001d6b677c20 */ /* 0x000fe20008410000 */
[----:B------:R-:W-:Y:S01]  /*8ab0*/  FFMA.FTZ R166, R91, R166, R116 ;  /* 0x000000a65ba67223 */ /* 0x000fe20000010074 */
[----:B-1----:R-:W-:Y:S01]  /*8ac0*/  @!P2 FADD.FTZ R99, R99, R142 ;  /* 0x0000008e6363a221 */ /* 0x002fe20000010000 */
[----:B------:R-:W-:Y:S01]  /*8ad0*/  FFMA.FTZ R116, R107, UR28, -R102 ;  /* 0x0000001c6b747c23 */ /* 0x000fe20008010866 */
[----:B------:R-:W-:Y:S01]  /*8ae0*/  FFMA.FTZ R104, R164, UR28, R103 ;  /* 0x0000001ca4687c23 */ /* 0x000fe20008010067 */
[----:B------:R-:W-:Y:S01]  /*8af0*/  FMUL.FTZ R102, R106, UR29 ;  /* 0x0000001d6a667c20 */ /* 0x000fe20008410000 */
[----:B--2---:R-:W-:Y:S01]  /*8b00*/  @!P2 FADD.FTZ R96, R96, R137 ;  /* 0x000000896060a221 */ /* 0x004fe20000010000 */
[----:B------:R-:W0:Y:S01]  /*8b10*/  SHFL.DOWN PT, R142, R99, 0x4, 0x1f ;  /* 0x08801f00638e7f89 */ /* 0x000e2200000e0000 */
[----:B------:R-:W-:Y:S01]  /*8b20*/  FMUL.FTZ R103, R109, UR29 ;  /* 0x0000001d6d677c20 */ /* 0x000fe20008410000 */
[----:B------:R-:W-:Y:S01]  /*8b30*/  FMUL.FTZ R130, R213, R104 ;  /* 0x00000068d5827220 */ /* 0x000fe20000410000 */
[----:B----4-:R-:W-:Y:S01]  /*8b40*/  @!P2 FADD.FTZ R97, R97, R132 ;  /* 0x000000846161a221 */ /* 0x010fe20000010000 */
[----:B------:R-:W1:Y:S01]  /*8b50*/  SHFL.DOWN PT, R137, R98, 0x4, 0x1f ;  /* 0x08801f0062897f89 */ /* 0x000e6200000e0000 */
[----:B------:R-:W-:Y:S01]  /*8b60*/  ISETP.GT.AND P2, PT, R47, 0x1b, PT ;  /* 0x0000001b2f00780c */ /* 0x000fe20003f44270 */
[----:B------:R-:W-:Y:S01]  /*8b70*/  FFMA.FTZ R165, R90, R165, R105 ;  /* 0x000000a55aa57223 */ /* 0x000fe20000010069 */
[C---:B------:R-:W-:Y:S01]  /*8b80*/  FMUL.FTZ R104, R162.reuse, UR29 ;  /* 0x0000001da2687c20 */ /* 0x040fe20008410000 */
[----:B------:R-:W2:Y:S01]  /*8b90*/  SHFL.DOWN PT, R131, R96, 0x4, 0x1f ;  /* 0x08801f0060837f89 */ /* 0x000ea200000e0000 */
[----:B------:R-:W-:Y:S01]  /*8ba0*/  FFMA.FTZ R105, R163, UR28, R102 ;  /* 0x0000001ca3697c23 */ /* 0x000fe20008010066 */
[----:B------:R-:W-:Y:S01]  /*8bb0*/  FFMA.FTZ R102, R162, UR28, R103 ;  /* 0x0000001ca2667c23 */ /* 0x000fe20008010067 */
[----:B------:R-:W-:Y:S01]  /*8bc0*/  FFMA.FTZ R116, R199, R116, R130 ;  /* 0x00000074c7747223 */ /* 0x000fe20000010082 */
[----:B------:R-:W4:Y:S01]  /*8bd0*/  SHFL.DOWN PT, R132, R97, 0x4, 0x1f ;  /* 0x08801f0061847f89 */ /* 0x000f2200000e0000 */
[----:B------:R-:W-:Y:S01]  /*8be0*/  FFMA.FTZ R104, R109, UR28, -R104 ;  /* 0x0000001c6d687c23 */ /* 0x000fe20008010868 */
[----:B------:R-:W-:Y:S01]  /*8bf0*/  FMUL.FTZ R102, R133, R102 ;  /* 0x0000006685667220 */ /* 0x000fe20000410000 */
[----:B------:R-:W-:Y:S01]  /*8c00*/  FFMA.FTZ R164, R89, R164, R116 ;  /* 0x000000a459a47223 */ /* 0x000fe20000010074 */
[----:B------:R-:W-:Y:S01]  /*8c10*/  FMUL.FTZ R107, R163, UR29 ;  /* 0x0000001da36b7c20 */ /* 0x000fe20008410000 */
[----:B------:R-:W-:Y:S01]  /*8c20*/  FMUL.FTZ R105, R218, R105 ;  /* 0x00000069da697220 */ /* 0x000fe20000410000 */
[----:B------:R-:W-:Y:S01]  /*8c30*/  FFMA.FTZ R116, R201, R104, R102 ;  /* 0x00000068c9747223 */ /* 0x000fe20000010066 */
[----:B------:R-:W-:Y:S01]  /*8c40*/  FMUL.FTZ R102, R110, UR29 ;  /* 0x0000001d6e667c20 */ /* 0x000fe20008410000 */
[----:B------:R-:W-:Y:S01]  /*8c50*/  FFMA.FTZ R107, R106, UR28, -R107 ;  /* 0x0000001c6a6b7c23 */ /* 0x000fe2000801086b */
[----:B------:R-:W-:Y:S01]  /*8c60*/  FMUL.FTZ R106, R111, UR29 ;  /* 0x0000001d6f6a7c20 */ /* 0x000fe20008410000 */
[----:B------:R-:W-:Y:S01]  /*8c70*/  FFMA.FTZ R119, R84, R167, R119 ;  /* 0x000000a754777223 */ /* 0x000fe20000010077 */
[----:B------:R-:W-:Y:S01]  /*8c80*/  FFMA.FTZ R103, R161, UR28, R102 ;  /* 0x0000001ca1677c23 */ /* 0x000fe20008010066 */
[----:B0-----:R-:W-:Y:S01]  /*8c90*/  @!P2 FADD.FTZ R99, R99, R142 ;  /* 0x0000008e6363a221 */ /* 0x001fe20000010000 */
[----:B------:R-:W-:Y:S01]  /*8ca0*/  FMUL.FTZ R102, R113, UR29 ;  /* 0x0000001d71667c20 */ /* 0x000fe20008410000 */
[----:B------:R-:W-:Y:S01]  /*8cb0*/  FFMA.FTZ R105, R194, R107, R105 ;  /* 0x0000006bc2697223 */ /* 0x000fe20000010069 */
[----:B------:R-:W-:Y:S01]  /*8cc0*/  FMUL.FTZ R107, R126, R103 ;  /* 0x000000677e6b7220 */ /* 0x000fe20000410000 */
[----:B-1----:R-:W-:Y:S01]  /*8cd0*/  @!P2 FADD.FTZ R98, R98, R137 ;  /* 0x000000896262a221 */ /* 0x002fe20000010000 */
[----:B------:R-:W-:Y:S01]  /*8ce0*/  FFMA.FTZ R104, R111, UR28, R102 ;  /* 0x0000001c6f687c23 */ /* 0x000fe20008010066 */
[----:B------:R-:W-:Y:S01]  /*8cf0*/  FMUL.FTZ R102, R114, UR29 ;  /* 0x0000001d72667c20 */ /* 0x000fe20008410000 */
[----:B------:R-:W-:Y:S01]  /*8d00*/  FFMA.FTZ R163, R88, R163, R105 ;  /* 0x000000a358a37223 */ /* 0x000fe20000010069 */
[----:B--2---:R-:W-:Y:S01]  /*8d10*/  @!P2 FADD.FTZ R96, R96, R131 ;  /* 0x000000836060a221 */ /* 0x004fe20000010000 */
[----:B------:R-:W-:Y:S01]  /*8d20*/  FMUL.FTZ R105, R161, UR29 ;  /* 0x0000001da1697c20 */ /* 0x000fe20008410000 */
[----:B------:R-:W0:Y:S01]  /*8d30*/  SHFL.DOWN PT, R131, R98, 0x8, 0x1f ;  /* 0x09001f0062837f89 */ /* 0x000e2200000e0000 */
[----:B------:R-:W-:Y:S01]  /*8d40*/  FMUL.FTZ R103, R159, UR29 ;  /* 0x0000001d9f677c20 */ /* 0x000fe20008410000 */
[----:B----4-:R-:W-:Y:S01]  /*8d50*/  @!P2 FADD.FTZ R97, R97, R132 ;  /* 0x000000846161a221 */ /* 0x010fe20000010000 */
[----:B------:R-:W-:Y:S01]  /*8d60*/  ISETP.GT.AND P2, PT, R47, 0x17, PT ;  /* 0x000000172f00780c */ /* 0x000fe20003f44270 */
[----:B------:R-:W1:Y:S01]  /*8d70*/  SHFL.DOWN PT, R132, R99, 0x8, 0x1f ;  /* 0x09001f0063847f89 */ /* 0x000e6200000e0000 */
[----:B------:R-:W-:Y:S01]  /*8d80*/  FFMA.FTZ R102, R159, UR28, R102 ;  /* 0x0000001c9f667c23 */ /* 0x000fe20008010066 */
[----:B------:R-:W-:Y:S01]  /*8d90*/  FFMA.FTZ R106, R113, UR28, -R106 ;  /* 0x0000001c716a7c23 */ /* 0x000fe2000801086a */
[----:B------:R-:W-:Y:S01]  /*8da0*/  FFMA.FTZ R105, R110, UR28, -R105 ;  /* 0x0000001c6e697c23 */ /* 0x000fe20008010869 */
[----:B------:R-:W2:Y:S01]  /*8db0*/  SHFL.DOWN PT, R109, R96, 0x8, 0x1f ;  /* 0x09001f00606d7f89 */ /* 0x000ea200000e0000 */
[----:B------:R-:W-:Y:S01]  /*8dc0*/  FMUL.FTZ R104, R117, R104 ;  /* 0x0000006875687220 */ /* 0x000fe20000410000 */
[----:B------:R-:W-:Y:S01]  /*8dd0*/  FFMA.FTZ R114, R114, UR28, -R103 ;  /* 0x0000001c72727c23 */ /* 0x000fe20008010867 */
[----:B------:R-:W-:Y:S01]  /*8de0*/  FMUL.FTZ R102, R215, R102 ;  /* 0x00000066d7667220 */ /* 0x000fe20000410000 */
[----:B------:R-:W4:Y:S01]  /*8df0*/  SHFL.DOWN PT, R130, R97, 0x8, 0x1f ;  /* 0x09001f0061827f89 */ /* 0x000f2200000e0000 */
        /* <DEDUP_REMOVED lines=8> */
[----:B-1----:R-:W-:-:S04]  /*8e80*/  @!P2 FADD.FTZ R99, R99, R132 ;  /* 0x000000846363a221 */ /* 0x002fc80000010000 */
[----:B------:R0:W1:Y:S01]  /*8e90*/  SHFL.DOWN PT, R107, R98, 0x10, 0x1f ;  /* 0x0a001f00626b7f89 */ /* 0x00006200000e0000 */
[----:B--2---:R-:W-:-:S03]  /*8ea0*/  @!P2 FADD.FTZ R96, R96, R109 ;  /* 0x0000006d6060a221 */ /* 0x004fc60000010000 */
[----:B------:R0:W2:Y:S01]  /*8eb0*/  SHFL.DOWN PT, R110, R99, 0x10, 0x1f ;  /* 0x0a001f00636e7f89 */ /* 0x0000a200000e0000 */
[----:B----4-:R-:W-:-:S03]  /*8ec0*/  @!P2 FADD.FTZ R97, R97, R130 ;  /* 0x000000826161a221 */ /* 0x010fc60000010000 */
[----:B------:R0:W4:Y:S04]  /*8ed0*/  SHFL.DOWN PT, R103, R96, 0x10, 0x1f ;  /* 0x0a001f0060677f89 */ /* 0x00012800000e0000 */
[----:B------:R0:W0:Y:S01]  /*8ee0*/  SHFL.DOWN PT, R106, R97, 0x10, 0x1f ;  /* 0x0a001f00616a7f89 */ /* 0x00002200000e0000 */
[----:B------:R-:W-:Y:S05]  /*8ef0*/  @P3 BRA `(.L_x_3425) ;  /* 0x0000000000203947 */ /* 0x000fea0003800000 */
[----:B------:R-:W-:Y:S01]  /*8f00*/  ISETP.NE.AND P2, PT, R47, RZ, PT ;  /* 0x000000ff2f00720c */ /* 0x000fe20003f45270 */
[----:B0---4-:R-:W-:Y:S01]  /*8f10*/  FADD.FTZ R96, R96, R103 ;  /* 0x0000006760607221 */ /* 0x011fe20000010000 */
[----:B------:R-:W-:Y:S01]  /*8f20*/  FADD.FTZ R97, R97, R106 ;  /* 0x0000006a61617221 */ /* 0x000fe20000010000 */
[----:B-1----:R-:W-:Y:S01]  /*8f30*/  FADD.FTZ R98, R98, R107 ;  /* 0x0000006b62627221 */ /* 0x002fe20000010000 */
[----:B--2---:R-:W-:-:S09]  /*8f40*/  FADD.FTZ R99, R99, R110 ;  /* 0x0000006e63637221 */ /* 0x004fd20000010000 */
[----:B------:R-:W-:-:S04]  /*8f50*/  @!P2 SHF.R.U32.HI R102, RZ, 0x1, R124 ;  /* 0x00000001ff66a819 */ /* 0x000fc8000001167c */
[----:B------:R-:W-:-:S05]  /*8f60*/  @!P2 LOP3.LUT R102, R102, 0x1f0, RZ, 0xc0, !PT ;  /* 0x000001f06666a812 */ /* 0x000fca00078ec0ff */
[----:B------:R0:W-:Y:S02]  /*8f70*/  @!P2 STS.128 [R102+UR27+0x2120], R96 ;  /* 0x002120606600a988 */ /* 0x0001e40008000c1b */
.L_x_3425:
[----:B------:R-:W-:Y:S05]  /*8f80*/  BSYNC.RECONVERGENT B0 ;  /* 0x0000000000007941 */ /* 0x000fea0003800200 */
.L_x_3424:
        /* <DEDUP_REMOVED lines=38> */
[----:B-1----:R-:W1:Y:S01]  /*91f0*/  LDS.128 R104, [UR27+0x2140] ;  /* 0x0021401bff687984 */ /* 0x002e620008000c00 */
[----:B------:R-:W-:-:S03]  /*9200*/  PLOP3.LUT P0, PT, PT, PT, UP0, 0x80, 0x8 ;  /* 0x000000000008781c */ /* 0x000fc60003f0f008 */
[----:B--2---:R-:W2:Y:S10]  /*9210*/  LDS.128 R108, [UR27+0x2150] ;  /* 0x0021501bff6c7984 */ /* 0x004eb40008000c00 */
[----:B------:R-:W4:Y:S04]  /*9220*/  @P0 LDS.64 R114, [UR26+0x6190] ;  /* 0x0061901aff720984 */ /* 0x000f280008000a00 */
[----:B------:R-:W5:Y:S01]  /*9230*/  @P0 LDS.64 R116, [UR26+0x5990] ;  /* 0x0059901aff740984 */ /* 0x000f620008000a00 */
        /* <DEDUP_REMOVED lines=12> */
[----:B----4-:R-:W-:Y:S01]  /*9300*/  @P0 FADD.FTZ R110, R110, R114 ;  /* 0x000000726e6e0221 */ /* 0x010fe20000010000 */
[----:B------:R-:W-:Y:S01]  /*9310*/  @P0 FADD.FTZ R111, R111, R115 ;  /* 0x000000736f6f0221 */ /* 0x000fe20000010000 */
[----:B-----5:R-:W-:Y:S01]  /*9320*/  @P0 FADD.FTZ R108, R108, R116 ;  /* 0x000000746c6c0221 */ /* 0x020fe20000010000 */
[----:B------:R-:W-:-:S03]  /*9330*/  @P0 FADD.FTZ R109, R109, R117 ;  /* 0x000000756d6d0221 */ /* 0x000fc60000010000 */
[----:B------:R0:W-:Y:S04]  /*9340*/  STS.64 [UR26+0x6190], R110 ;  /* 0x0061906eff007988 */ /* 0x0001e80008000a1a */
[----:B------:R0:W-:Y:S02]  /*9350*/  STS.64 [UR26+0x5990], R108 ;  /* 0x0059906cff007988 */ /* 0x0001e40008000a1a */
.L_x_3427:
[----:B------:R-:W-:Y:S05]  /*9360*/  BSYNC.RECONVERGENT B0 ;  /* 0x0000000000007941 */ /* 0x000fea0003800200 */
.L_x_3426:
[----:B------:R-:W-:-:S04]  /*9370*/  UIADD3 UR8, UPT, UPT, UR8, 0x1, URZ ;  /* 0x0000000108087890 */ /* 0x000fc8000fffe0ff */
[----:B------:R-:W-:-:S09]  /*9380*/  UISETP.GE.AND UP0, UPT, UR8, UR41, UPT ;  /* 0x000000290800728c */ /* 0x000fd2000bf06270 */
[----:B------:R-:W-:Y:S05]  /*9390*/  BRA.U !UP0, `(.L_x_3428) ;  /* 0xffffff9d08cc7547 */ /* 0x000fea000b83ffff */
.L_x_3394:
[----:B------:R-:W-:Y:S06]  /*93a0*/  BAR.SYNC.DEFER_BLOCKING 0x0 ;  /* 0x0000000000007b1d */ /* 0x000fec0000010000 */
[----:B------:R-:W5:Y:S01]  /*93b0*/  LDCU.64 UR32, c[0x0][0x4f8] ;  /* 0x00009f00ff2077ac */ /* 0x000f620008000a00 */
[----:B------:R-:W-:Y:S01]  /*93c0*/  UIADD3 UR8, UPT, UPT, UR16, -0x1, URZ ;  /* 0xffffffff10087890 */ /* 0x000fe2000fffe0ff */
[----:B------:R-:W0:Y:S01]  /*93d0*/  LDCU.64 UR34, c[0x0][0x500] ;  /* 0x0000a000ff2277ac */ /* 0x000e220008000a00 */
[----:B------:R-:W1:Y:S01]  /*93e0*/  LDCU.64 UR36, c[0x0][0x550] ;  /* 0x0000aa00ff2477ac */ /* 0x000e620008000a00 */
[----:B------:R-:W2:Y:S04]  /*93f0*/  LDG.E.128 R4, desc[UR24][R192.64] ;  /* 0x00000018c0047981 */ /* 0x000ea8000c1e1d00 */
[----:B------:R-:W3:Y:S04]  /*9400*/  LDG.E.128 R8, desc[UR24][R192.64+0x200] ;  /* 0x00020018c0087981 */ /* 0x000ee8000c1e1d00 */
[----:B------:R-:W4:Y:S04]  /*9410*/  LDG.E.128 R12, desc[UR24][R192.64+0x400] ;  /* 0x00040018c00c7981 */ /* 0x000f28000c1e1d00 */
[----:B------:R-:W4:Y:S01]  /*9420*/  LDG.E.128 R16, desc[UR24][R192.64+0x600] ;  /* 0x00060018c0107981 */ /* 0x000f22000c1e1d00 */
[----:B------:R-:W-:Y:S01]  /*9430*/  USHF.L.U32 UR28, UR8, 0xb, URZ ;  /* 0x0000000b081c7899 */ /* 0x000fe200080006ff */
[----:B------:R-:W-:Y:S01]  /*9440*/  IADD3 R31, PT, PT, R123, R122, RZ ;  /* 0x0000007a7b1f7210 */ /* 0x000fe20007ffe0ff */
[----:B------:R-:W-:-:S02]  /*9450*/  UIADD3 UR18, UP1, UPT, UR18, -0x2000, URZ ;  /* 0xffffe00012127890 */ /* 0x000fc4000ff3e0ff */
[----:B------:R-:W-:Y:S02]  /*9460*/  USHF.R.S32.HI UR29, URZ, 0x1f, UR28 ;  /* 0x0000001fff1d7899 */ /* 0x000fe4000801141c */
[----:B------:R-:W-:Y:S02]  /*9470*/  UIADD3 UR20, UP2, UPT, UR20, -0x2000, URZ ;  /* 0xffffe00014147890 */ /* 0x000fe4000ff5e0ff */
[----:B-----5:R-:W-:Y:S02]  /*9480*/  UIMAD.WIDE.U32 UR26, UR30, UR32, UR28 ;  /* 0x000000201e1a72a5 */ /* 0x020fe4000f8e001c */
[----:B------:R-:W-:Y:S02]  /*9490*/  UIADD3.X UR19, UPT, UPT, UR19, -0x1, URZ, UP1, !UPT ;  /* 0xffffffff13137890 */ /* 0x000fe40008ffe4ff */
[----:B------:R-:W-:Y:S01]  /*94a0*/  UIMAD UR27, UR30, UR33, UR27 ;  /* 0x000000211e1b72a4 */ /* 0x000fe2000f8e021b */
[----:B------:R-:W5:Y:S03]  /*94b0*/  LDCU.64 UR32, c[0x0][0x520] ;  /* 0x0000a400ff2077ac */ /* 0x000f660008000a00 */
[----:B0-----:R-:W-:-:S02]  /*94c0*/  UIMAD.WIDE.U32 UR26, UR9, UR34, UR26 ;  /* 0x00000022091a72a5 */ /* 0x001fc4000f8e001a */
[----:B------:R-:W-:Y:S02]  /*94d0*/  UIADD3.X UR21, UPT, UPT, UR21, -0x1, URZ, UP2, !UPT ;  /* 0xffffffff15157890 */ /* 0x000fe400097fe4ff */
[----:B------:R-:W-:Y:S02]  /*94e0*/  UIMAD UR31, UR9, UR35, UR27 ;  /* 0x00000023091f72a4 */ /* 0x000fe4000f8e021b */
[----:B-1----:R-:W-:Y:S01]  /*94f0*/  ULEA UR27, UP0, UR26, UR36, 0x2 ;  /* 0x000000241a1b7291 */ /* 0x002fe2000f8010ff */
[----:B------:R-:W0:Y:S03]  /*9500*/  LDCU.64 UR34, c[0x0][0x560] ;  /* 0x0000ac00ff2277ac */ /* 0x000e260008000a00 */
[----:B------:R-:W-:Y:S01]  /*9510*/  ULEA.HI.X UR26, UR26, UR37, UR31, 0x2, UP0 ;  /* 0x000000251a1a7291 */ /* 0x000fe200080f141f */
[----:B--2---:R-:W-:Y:S04]  /*9520*/  STS.128 [R46], R4 ;  /* 0x000000042e007388 */ /* 0x004fe80000000c00 */
[----:B---3--:R-:W-:Y:S04]  /*9530*/  STS.128 [R46+0x200], R8 ;  /* 0x000200082e007388 */ /* 0x008fe80000000c00 */
[----:B----4-:R-:W-:Y:S04]  /*9540*/  STS.128 [R46+0x400], R12 ;  /* 0x0004000c2e007388 */ /* 0x010fe80000000c00 */
[----:B------:R-:W-:Y:S01]  /*9550*/  STS.128 [R46+0x600], R16 ;  /* 0x000600102e007388 */ /* 0x000fe20000000c00 */
[----:B------:R-:W-:-:S03]  /*9560*/  NOP ;  /* 0x0000000000007918 */ /* 0x000fc60000000000 */
[----:B------:R-:W1:Y:S04]  /*9570*/  LDS.128 R20, [R45] ;  /* 0x000000002d147984 */ /* 0x000e680000000c00 */
[----:B------:R-:W2:Y:S04]  /*9580*/  LDS.128 R24, [R45+0x10] ;  /* 0x000010002d187984 */ /* 0x000ea80000000c00 */
[----:B------:R-:W3:Y:S01]  /*9590*/  LDS.128 R4, [R45+0x20] ;  /* 0x000020002d047984 */ /* 0x000ee20000000c00 */
[----:B-1----:R-:W-:Y:S01]  /*95a0*/  FADD.FTZ R21, R21, UR7 ;  /* 0x0000000715157e21 */ /* 0x002fe20008010000 */
[----:B------:R-:W-:Y:S01]  /*95b0*/  FADD.FTZ R20, R20, UR7 ;  /* 0x0000000714147e21 */ /* 0x000fe20008010000 */
[----:B------:R-:W-:Y:S01]  /*95c0*/  FADD.FTZ R23, R23, UR7 ;  /* 0x0000000717177e21 */ /* 0x000fe20008010000 */
[----:B------:R-:W-:Y:S01]  /*95d0*/  FADD.FTZ R22, R22, UR7 ;  /* 0x0000000716167e21 */ /* 0x000fe20008010000 */
[----:B--2---:R-:W-:Y:S01]  /*95e0*/  FADD.FTZ R24, R24, UR7 ;  /* 0x0000000718187e21 */ /* 0x004fe20008010000 */
[----:B------:R-:W-:Y:S01]  /*95f0*/  FSETP.GTU.FTZ.AND P2, PT, R21, 20, PT ;  /* 0x41a000001500780b */ /* 0x000fe20003f5c000 */
[----:B------:R-:W-:Y:S01]  /*9600*/  FADD.FTZ R25, R25, UR7 ;  /* 0x0000000719197e21 */ /* 0x000fe20008010000 */
[----:B------:R-:W-:Y:S01]  /*9610*/  FSETP.GTU.FTZ.AND P4, PT, R20, 20, PT ;  /* 0x41a000001400780b */ /* 0x000fe20003f9c000 */
[----:B------:R-:W-:Y:S01]  /*9620*/  FADD.FTZ R26, R26, UR7 ;  /* 0x000000071a1a7e21 */ /* 0x000fe20008010000 */
[----:B------:R-:W-:Y:S01]  /*9630*/  FADD.FTZ R27, R27, UR7 ;  /* 0x000000071b1b7e21 */ /* 0x000fe20008010000 */
[----:B---3--:R-:W-:Y:S01]  /*9640*/  FADD.FTZ R14, R4, UR7 ;  /* 0x00000007040e7e21 */ /* 0x008fe20008010000 */
[----:B------:R-:W-:Y:S01]  /*9650*/  FSETP.GTU.FTZ.AND P1, PT, R23, 20, PT ;  /* 0x41a000001700780b */ /* 0x000fe20003f3c000 */
[----:B------:R-:W-:Y:S01]  /*9660*/  FADD.FTZ R6, R6, UR7 ;  /* 0x0000000706067e21 */ /* 0x000fe20008010000 */
[----:B------:R-:W-:Y:S01]  /*9670*/  FSETP.GTU.FTZ.AND P6, PT, R24, 20, PT ;  /* 0x41a000001800780b */ /* 0x000fe20003fdc000 */
[----:B------:R-:W-:Y:S01]  /*9680*/  FADD.FTZ R7, R7, UR7 ;  /* 0x0000000707077e21 */ /* 0x000fe20008010000 */
[----:B------:R-:W-:-:S02]  /*9690*/  FSETP.GTU.FTZ.AND P0, PT, R22, 20, PT ;  /* 0x41a000001600780b */ /* 0x000fc40003f1c000 */
[----:B------:R-:W-:Y:S01]  /*96a0*/  FSETP.GTU.FTZ.AND P5, PT, R25, 20, PT ;  /* 0x41a000001900780b */ /* 0x000fe20003fbc000 */
[----:B------:R-:W-:Y:S01]  /*96b0*/  @!P2 FMUL.FTZ R3, R21, -1.4426950216293334961 ;  /* 0xbfb8aa3b1503a820 */ /* 0x000fe20000410000 */
[----:B------:R-:W-:Y:S01]  /*96c0*/  FSETP.GTU.FTZ.AND P3, PT, R26, 20, PT ;  /* 0x41a000001a00780b */ /* 0x000fe20003f7c000 */
[----:B------:R-:W-:-:S04]  /*96d0*/  @!P4 FMUL.FTZ R0, R20, -1.4426950216293334961 ;  /* 0xbfb8aa3b1400c820 */ /* 0x000fc80000410000 */
[----:B------:R-:W1:Y:S04]  /*96e0*/  @!P2 MUFU.EX2 R3, R3 ;  /* 0x000000030003a308 */ /* 0x000e680000000800 */
[----:B------:R-:W2:Y:S02]  /*96f0*/  @!P4 MUFU.EX2 R0, R0 ;  /* 0x000000000000c308 */ /* 0x000ea40000000800 */
[----:B------:R-:W-:Y:S02]  /*9700*/  @!P5 FMUL.FTZ R4, R25, -1.4426950216293334961 ;  /* 0xbfb8aa3b1904d820 */ /* 0x000fe40000410000 */
[----:B------:R-:W-:-:S04]  /*9710*/  @!P3 FMUL.FTZ R12, R26, -1.4426950216293334961 ;  /* 0xbfb8aa3b1a0cb820 */ /* 0x000fc80000410000 */
[----:B------:R-:W3:Y:S01]  /*9720*/  @!P5 MUFU.EX2 R4, R4 ;  /* 0x000000040004d308 */ /* 0x000ee20000000800 */
[----:B-1----:R-:W-:Y:S01]  /*9730*/  @!P2 FADD.FTZ R8, R3, 1 ;  /* 0x3f8000000308a421 */ /* 0x002fe20000010000 */
[----:B------:R-:W-:Y:S02]  /*9740*/  @!P6 FMUL.FTZ R3, R24, -1.4426950216293334961 ;  /* 0xbfb8aa3b1803e820 */ /* 0x000fe40000410000 */
[----:B------:R-:W1:Y:S01]  /*9750*/  @!P3 MUFU.EX2 R12, R12 ;  /* 0x0000000c000cb308 */ /* 0x000e620000000800 */
[----:B--2---:R-:W-:Y:S01]  /*9760*/  @!P4 FADD.FTZ R2, R0, 1 ;  /* 0x3f8000000002c421 */ /* 0x004fe20000010000 */
[----:B------:R-:W-:Y:S02]  /*9770*/  @!P0 FMUL.FTZ R0, R22, -1.4426950216293334961 ;  /* 0xbfb8aa3b16008820 */ /* 0x000fe40000410000 */
[----:B------:R-:W2:Y:S01]  /*9780*/  @!P2 MUFU.RCP R8, R8 ;  /* 0x000000080008a308 */ /* 0x000ea20000001000 */
[----:B---3--:R-:W-:-:S07]  /*9790*/  @!P5 FADD.FTZ R4, R4, 1 ;  /* 0x3f8000000404d421 */ /* 0x008fce0000010000 */
[----:B------:R3:W4:Y:S01]  /*97a0*/  @!P4 MUFU.RCP R9, R2 ;  /* 0x000000020009c308 */ /* 0x0007220000001000 */
[----:B-1----:R-:W-:-:S07]  /*97b0*/  @!P3 FADD.FTZ R12, R12, 1 ;  /* 0x3f8000000c0cb421 */ /* 0x002fce0000010000 */
[----:B------:R-:W1:Y:S01]  /*97c0*/  @!P6 MUFU.EX2 R3, R3 ;  /* 0x000000030003e308 */ /* 0x000e620000000800 */
[----:B---3--:R-:W-:Y:S01]  /*97d0*/  @!P1 FMUL.FTZ R2, R23, -1.4426950216293334961 ;  /* 0xbfb8aa3b17029820 */ /* 0x008fe20000410000 */
[----:B--2---:R-:W-:Y:S01]  /*97e0*/  @!P2 FMUL.FTZ R65, R65, R8 ;  /* 0x000000084141a220 */ /* 0x004fe20000410000 */
[----:B------:R-:W-:Y:S01]  /*97f0*/  FSETP.GTU.FTZ.AND P2, PT, R14, 20, PT ;  /* 0x41a000000e00780b */ /* 0x000fe20003f5c000 */
[----:B------:R-:W2:Y:S04]  /*9800*/  @!P0 MUFU.EX2 R0, R0 ;  /* 0x0000000000008308 */ /* 0x000ea80000000800 */
[----:B------:R-:W3:Y:S01]  /*9810*/  @!P1 MUFU.EX2 R2, R2 ;  /* 0x0000000200029308 */ /* 0x000ee20000000800 */
[----:B----4-:R-:W-:Y:S01]  /*9820*/  @!P4 FMUL.FTZ R64, R64, R9 ;  /* 0x000000094040c220 */ /* 0x010fe20000410000 */
[----:B------:R-:W-:Y:S01]  /*9830*/  FSETP.GTU.FTZ.AND P4, PT, R27, 20, PT ;  /* 0x41a000001b00780b */ /* 0x000fe20003f9c000 */
[----:B------:R-:W4:Y:S01]  /*9840*/  LDS.128 R8, [R45+0x30] ;  /* 0x000030002d087984 */ /* 0x000f220000000c00 */
[----:B------:R-:W5:Y:S01]  /*9850*/  @!P5 MUFU.RCP R4, R4 ;  /* 0x000000040004d308 */ /* 0x000f620000001000 */
[----:B-1----:R-:W-:-:S03]  /*9860*/  @!P6 FADD.FTZ R3, R3, 1 ;  /* 0x3f8000000303e421 */ /* 0x002fc60000010000 */
[----:B------:R-:W-:Y:S01]  /*9870*/  @!P2 FMUL.FTZ R14, R14, -1.4426950216293334961 ;  /* 0xbfb8aa3b0e0ea820 */ /* 0x000fe20000410000 */
[----:B------:R-:W-:Y:S01]  /*9880*/  BAR.SYNC.DEFER_BLOCKING 0x0 ;  /* 0x0000000000007b1d */ /* 0x000fe20000010000 */
[----:B--2---:R-:W-:Y:S01]  /*9890*/  @!P0 FADD.FTZ R0, R0, 1 ;  /* 0x3f80000000008421 */ /* 0x004fe20000010000 */
[----:B---3--:R-:W-:-:S04]  /*98a0*/  @!P1 FADD.FTZ R2, R2, 1 ;  /* 0x3f80000002029421 */ /* 0x008fc80000010000 */
[----:B------:R-:W1:Y:S01]  /*98b0*/  @!P2 MUFU.EX2 R14, R14 ;  /* 0x0000000e000ea308 */ /* 0x000e620000000800 */
[----:B------:R-:W-:-:S03]  /*98c0*/  @!P4 FMUL.FTZ R13, R27, -1.4426950216293334961 ;  /* 0xbfb8aa3b1b0dc820 */ /* 0x000fc60000410000 */
[----:B------:R2:W3:Y:S01]  /*98d0*/  @!P0 MUFU.RCP R15, R0 ;  /* 0x00000000000f8308 */ /* 0x0004e20000001000 */
[----:B-----5:R-:W-:-:S07]  /*98e0*/  @!P5 FMUL.FTZ R69, R69, R4 ;  /* 0x000000044545d220 */ /* 0x020fce0000410000 */
[----:B------:R-:W5:Y:S01]  /*98f0*/  @!P4 MUFU.EX2 R13, R13 ;  /* 0x0000000d000dc308 */ /* 0x000f620000000800 */
[----:B--2---:R-:W-:Y:S01]  /*9900*/  FADD.FTZ R0, R5, UR7 ;  /* 0x0000000705007e21 */ /* 0x004fe20008010000 */
[----:B-1----:R-:W-:Y:S02]  /*9910*/  @!P2 FADD.FTZ R14, R14, 1 ;  /* 0x3f8000000e0ea421 */ /* 0x002fe40000010000 */
[----:B------:R-:W1:Y:S01]  /*9920*/  @!P1 MUFU.RCP R2, R2 ;  /* 0x0000000200029308 */ /* 0x000e620000001000 */
[----:B------:R-:W-:Y:S01]  /*9930*/  STS.128 [R45], R60 ;  /* 0x0000003c2d007388 */ /* 0x000fe20000000c00 */
[----:B---3--:R-:W-:-:S03]  /*9940*/  @!P0 FMUL.FTZ R66, R66, R15 ;  /* 0x0000000f42428220 */ /* 0x008fc60000410000 */
[----:B------:R-:W-:Y:S03]  /*9950*/  STS.128 [R45+0x10], R56 ;  /* 0x000010382d007388 */ /* 0x000fe60000000c00 */
[----:B------:R-:W2:Y:S01]  /*9960*/  @!P6 MUFU.RCP R3, R3 ;  /* 0x000000030003e308 */ /* 0x000ea20000001000 */
[----:B------:R-:W-:Y:S01]  /*9970*/  FSETP.GTU.FTZ.AND P0, PT, R0, 20, PT ;  /* 0x41a000000000780b */ /* 0x000fe20003f1c000 */
[----:B-----5:R-:W-:Y:S01]  /*9980*/  @!P4 FADD.FTZ R13, R13, 1 ;  /* 0x3f8000000d0dc421 */ /* 0x020fe20000010000 */
[----:B------:R-:W-:Y:S01]  /*9990*/  STS.128 [R45+0x20], R52 ;  /* 0x000020342d007388 */ /* 0x000fe20000000c00 */
[----:B----4-:R-:W-:Y:S01]  /*99a0*/  FADD.FTZ R8, R8, UR7 ;  /* 0x0000000708087e21 */ /* 0x010fe20008010000 */
[----:B------:R-:W-:Y:S01]  /*99b0*/  FADD.FTZ R9, R9, UR7 ;  /* 0x0000000709097e21 */ /* 0x000fe20008010000 */
[----:B------:R-:W-:Y:S02]  /*99c0*/  FADD.FTZ R10, R10, UR7 ;  /* 0x000000070a0a7e21 */ /* 0x000fe40008010000 */
[----:B------:R-:W3:Y:S01]  /*99d0*/  @!P3 MUFU.RCP R17, R12 ;  /* 0x0000000c0011b308 */ /* 0x000ee20000001000 */
[----:B------:R-:W-:Y:S01]  /*99e0*/  FADD.FTZ R11, R11, UR7 ;  /* 0x000000070b0b7e21 */ /* 0x000fe20008010000 */
[----:B-1----:R-:W-:Y:S01]  /*99f0*/  @!P1 FMUL.FTZ R67, R67, R2 ;  /* 0x0000000243439220 */ /* 0x002fe20000410000 */
[----:B------:R-:W-:Y:S01]  /*9a00*/  FSETP.GTU.FTZ.AND P1, PT, R6, 20, PT ;  /* 0x41a000000600780b */ /* 0x000fe20003f3c000 */
[----:B------:R-:W-:Y:S01]  /*9a10*/  STS.128 [R45+0x30], R48 ;  /* 0x000030302d007388 */ /* 0x000fe20000000c00 */
[----:B------:R-:W-:Y:S01]  /*9a20*/  FSETP.GTU.FTZ.AND P5, PT, R8, 20, PT ;  /* 0x41a000000800780b */ /* 0x000fe20003fbc000 */
[----:B------:R-:W-:-:S02]  /*9a30*/  NOP ;  /* 0x0000000000007918 */ /* 0x000fc40000000000 */
[----:B------:R-:W1:Y:S01]  /*9a40*/  @!P4 MUFU.RCP R16, R13 ;  /* 0x0000000d0010c308 */ /* 0x000e620000001000 */
[----:B--2---:R-:W-:Y:S01]  /*9a50*/  @!P6 FMUL.FTZ R68, R68, R3 ;  /* 0x000000034444e220 */ /* 0x004fe20000410000 */
[----:B------:R-:W-:Y:S01]  /*9a60*/  FSETP.GTU.FTZ.AND P6, PT, R7, 20, PT ;  /* 0x41a000000700780b */ /* 0x000fe20003fdc000 */
[----:B------:R-:W-:Y:S05]  /*9a70*/  LDS.128 R20, [R46+0x600] ;  /* 0x000600002e147984 */ /* 0x000fea0000000c00 */
[----:B------:R-:W-:Y:S01]  /*9a80*/  @!P1 FMUL.FTZ R2, R6, -1.4426950216293334961 ;  /* 0xbfb8aa3b06029820 */ /* 0x000fe20000410000 */
[----:B------:R-:W-:Y:S01]  /*9a90*/  @!P0 FMUL.FTZ R0, R0, -1.4426950216293334961 ;  /* 0xbfb8aa3b00008820 */ /* 0x000fe20000410000 */
[----:B---3--:R-:W-:Y:S01]  /*9aa0*/  @!P3 FMUL.FTZ R70, R70, R17 ;  /* 0x000000114646b220 */ /* 0x008fe20000410000 */
[----:B------:R-:W-:Y:S01]  /*9ab0*/  FSETP.GTU.FTZ.AND P3, PT, R9, 20, PT ;  /* 0x41a000000900780b */ /* 0x000fe20003f7c000 */
[----:B------:R2:W3:Y:S01]  /*9ac0*/  @!P2 MUFU.RCP R5, R14 ;  /* 0x0000000e0005a308 */ /* 0x0004e20000001000 */
[----:B------:R-:W-:-:S02]  /*9ad0*/  @!P5 FMUL.FTZ R4, R8, -1.4426950216293334961 ;  /* 0xbfb8aa3b0804d820 */ /* 0x000fc40000410000 */
[----:B------:R-:W-:-:S05]  /*9ae0*/  @!P6 FMUL.FTZ R3, R7, -1.4426950216293334961 ;  /* 0xbfb8aa3b0703e820 */ /* 0x000fca0000410000 */
[----:B------:R-:W4:Y:S01]  /*9af0*/  @!P1 MUFU.EX2 R2, R2 ;  /* 0x0000000200029308 */ /* 0x000f220000000800 */
[----:B--2---:R-:W2:Y:S01]  /*9b00*/  LDS.128 R12, [R46+0x200] ;  /* 0x000200002e0c7984 */ /* 0x004ea20000000c00 */
[----:B-1----:R-:W-:Y:S01]  /*9b10*/  @!P4 FMUL.FTZ R71, R71, R16 ;  /* 0x000000104747c220 */ /* 0x002fe20000410000 */
[----:B------:R-:W-:Y:S01]  /*9b20*/  FSETP.GTU.FTZ.AND P4, PT, R11, 20, PT ;  /* 0x41a000000b00780b */ /* 0x000fe20003f9c000 */
[----:B------:R-:W1:Y:S01]  /*9b30*/  @!P0 MUFU.EX2 R0, R0 ;  /* 0x0000000000008308 */ /* 0x000e620000000800 */
[----:B------:R-:W5:Y:S03]  /*9b40*/  LDS.128 R16, [R46+0x400] ;  /* 0x000400002e107984 */ /* 0x000f660000000c00 */
[----:B------:R-:W0:Y:S01]  /*9b50*/  @!P6 MUFU.EX2 R3, R3 ;  /* 0x000000030003e308 */ /* 0x000e220000000800 */
[----:B---3--:R-:W-:Y:S01]  /*9b60*/  @!P2 FMUL.FTZ R72, R72, R5 ;  /* 0x000000054848a220 */ /* 0x008fe20000410000 */
[----:B------:R-:W-:Y:S01]  /*9b70*/  FSETP.GTU.FTZ.AND P2, PT, R10, 20, PT ;  /* 0x41a000000a00780b */ /* 0x000fe20003f5c000 */
[----:B------:R-:W-:Y:S01]  /*9b80*/  @!P3 FMUL.FTZ R5, R9, -1.4426950216293334961 ;  /* 0xbfb8aa3b0905b820 */ /* 0x000fe20000410000 */
[----:B------:R-:W3:Y:S01]  /*9b90*/  @!P5 MUFU.EX2 R4, R4 ;  /* 0x000000040004d308 */ /* 0x000ee20000000800 */
[----:B----4-:R-:W-:-:S03]  /*9ba0*/  @!P1 FADD.FTZ R2, R2, 1 ;  /* 0x3f80000002029421 */ /* 0x010fc60000010000 */
[----:B------:R-:W-:Y:S01]  /*9bb0*/  @!P4 FMUL.FTZ R7, R11, -1.4426950216293334961 ;  /* 0xbfb8aa3b0b07c820 */ /* 0x000fe20000410000 */
[----:B------:R-:W4:Y:S01]  /*9bc0*/  @!P3 MUFU.EX2 R5, R5 ;  /* 0x000000050005b308 */ /* 0x000f220000000800 */
[----:B-1----:R-:W-:-:S04]  /*9bd0*/  @!P0 FADD.FTZ R0, R0, 1 ;  /* 0x3f80000000008421 */ /* 0x002fc80000010000 */
[----:B------:R-:W1:Y:S01]  /*9be0*/  @!P4 MUFU.EX2 R7, R7 ;  /* 0x000000070007c308 */ /* 0x000e620000000800 */
[----:B0-----:R-:W-:Y:S01]  /*9bf0*/  @!P6 FADD.FTZ R3, R3, 1 ;  /* 0x3f8000000303e421 */ /* 0x001fe20000010000 */
[----:B------:R-:W-:Y:S02]  /*9c00*/  @!P2 FMUL.FTZ R6, R10, -1.4426950216293334961 ;  /* 0xbfb8aa3b0a06a820 */ /* 0x000fe40000410000 */
[----:B------:R-:W0:Y:S01]  /*9c10*/  LDS.128 R8, [R46] ;  /* 0x000000002e087984 */ /* 0x000e220000000c00 */
[----:B------:R1:W2:Y:S01]  /*9c20*/  @!P1 MUFU.RCP R25, R2 ;  /* 0x0000000200199308 */ /* 0x0002a20000001000 */
[----:B---3--:R-:W-:Y:S01]  /*9c30*/  @!P5 FADD.FTZ R4, R4, 1 ;  /* 0x3f8000000404d421 */ /* 0x008fe20000010000 */
[----:B----4-:R-:W-:-:S06]  /*9c40*/  @!P3 FADD.FTZ R5, R5, 1 ;  /* 0x3f8000000505b421 */ /* 0x010fcc0000010000 */
[----:B------:R-:W3:Y:S01]  /*9c50*/  @!P2 MUFU.EX2 R6, R6 ;  /* 0x000000060006a308 */ /* 0x000ee20000000800 */
[----:B-1----:R-:W-:Y:S01]  /*9c60*/  MOV R2, UR27 ;  /* 0x0000001b00027c02 */ /* 0x002fe20008000f00 */
[----:B------:R-:W-:Y:S02]  /*9c70*/  @!P4 FADD.FTZ R7, R7, 1 ;  /* 0x3f8000000707c421 */ /* 0x000fe40000010000 */
[----:B------:R1:W4:Y:S01]  /*9c80*/  @!P6 MUFU.RCP R24, R3 ;  /* 0x000000030018e308 */ /* 0x0003220000001000 */
[----:B--2---:R-:W-:-:S07]  /*9c90*/  @!P1 FMUL.FTZ R74, R74, R25 ;  /* 0x000000194a4a9220 */ /* 0x004fce0000410000 */
[----:B------:R-:W2:Y:S01]  /*9ca0*/  @!P0 MUFU.RCP R0, R0 ;  /* 0x0000000000008308 */ /* 0x000ea20000001000 */
[----:B-1----:R-:W-:Y:S01]  /*9cb0*/  MOV R3, UR26 ;  /* 0x0000001a00037c02 */ /* 0x002fe20008000f00 */
[----:B---3--:R-:W-:Y:S01]  /*9cc0*/  @!P2 FADD.FTZ R6, R6, 1 ;  /* 0x3f8000000606a421 */ /* 0x008fe20000010000 */
[----:B------:R-:W1:Y:S01]  /*9cd0*/  LDCU.64 UR26, c[0x0][0x518] ;  /* 0x0000a300ff1a77ac */ /* 0x000e620008000a00 */
[----:B------:R-:W-:-:S04]  /*9ce0*/  IMAD.WIDE.U32 R2, R31, 0x10, R2 ;  /* 0x000000101f027825 */ /* 0x000fc800078e0002 */
[----:B------:R-:W3:Y:S01]  /*9cf0*/  @!P5 MUFU.RCP R27, R4 ;  /* 0x00000004001bd308 */ /* 0x000ee20000001000 */
[----:B----4-:R-:W-:Y:S01]  /*9d00*/  @!P6 FMUL.FTZ R75, R75, R24 ;  /* 0x000000184b4be220 */ /* 0x010fe20000410000 */
[----:B------:R-:W-:Y:S04]  /*9d10*/  STG.E.128 desc[UR24][R2.64+0x200], R12 ;  /* 0x0002000c02007986 */ /* 0x000fe8000c101d18 */
[----:B-----5:R-:W-:Y:S02]  /*9d20*/  STG.E.128 desc[UR24][R2.64+0x400], R16 ;  /* 0x0004001002007986 */ /* 0x020fe4000c101d18 */
[----:B------:R4:W5:Y:S01]  /*9d30*/  @!P3 MUFU.RCP R26, R5 ;  /* 0x00000005001ab308 */ /* 0x0009620000001000 */
[----:B--2---:R-:W-:Y:S01]  /*9d40*/  @!P0 FMUL.FTZ R73, R73, R0 ;  /* 0x0000000049498220 */ /* 0x004fe20000410000 */
[----:B0-----:R-:W-:Y:S01]  /*9d50*/  STG.E.128 desc[UR24][R2.64], R8 ;  /* 0x0000000802007986 */ /* 0x001fe2000c101d18 */
[----:B------:R-:W-:Y:S01]  /*9d60*/  FADD.FTZ R0, R64, R125 ;  /* 0x0000007d40007221 */ /* 0x000fe20000010000 */
[----:B-1----:R-:W-:-:S02]  /*9d70*/  UIMAD.WIDE.U32 UR28, UR30, UR26, UR28 ;  /* 0x0000001a1e1c72a5 */ /* 0x002fc4000f8e001c */
[----:B------:R0:W-:Y:S02]  /*9d80*/  STG.E.128 desc[UR24][R2.64+0x600], R20 ;  /* 0x0006001402007986 */ /* 0x0001e4000c101d18 */
[----:B------:R-:W1:Y:S01]  /*9d90*/  @!P2 MUFU.RCP R29, R6 ;  /* 0x00000006001da308 */ /* 0x000e620000001000 */
[----:B----4-:R-:W-:Y:S01]  /*9da0*/  FADD.FTZ R5, R0, R65 ;  /* 0x0000004100057221 */ /* 0x010fe20000010000 */
[----:B---3--:R-:W-:Y:S01]  /*9db0*/  @!P5 FMUL.FTZ R76, R76, R27 ;  /* 0x0000001b4c4cd220 */ /* 0x008fe20000410000 */
[----:B------:R-:W-:Y:S01]  /*9dc0*/  BAR.SYNC.DEFER_BLOCKING 0x0 ;  /* 0x0000000000007b1d */ /* 0x000fe20000010000 */
[----:B------:R-:W-:Y:S01]  /*9dd0*/  UIMAD UR27, UR30, UR27, UR29 ;  /* 0x0000001b1e1b72a4 */ /* 0x000fe2000f8e021d */
[----:B------:R-:W-:-:S04]  /*9de0*/  FADD.FTZ R0, R5, R66 ;  /* 0x0000004205007221 */ /* 0x000fc80000010000 */
[----:B------:R-:W2:Y:S01]  /*9df0*/  @!P4 MUFU.RCP R4, R7 ;  /* 0x000000070004c308 */ /* 0x000ea20000001000 */
[----:B-----5:R-:W-:Y:S01]  /*9e00*/  @!P3 FMUL.FTZ R77, R77, R26 ;  /* 0x0000001a4d4db220 */ /* 0x020fe20000410000 */
[----:B------:R-:W-:Y:S02]  /*9e10*/  UMOV UR26, UR28 ;  /* 0x0000001c001a7c82 */ /* 0x000fe40008000000 */
[----:B------:R-:W-:-:S04]  /*9e20*/  UIMAD.WIDE.U32 UR26, UR9, UR32, UR26 ;  /* 0x00000020091a72a5 */ /* 0x000fc8000f8e001a */
[----:B------:R-:W-:Y:S01]  /*9e30*/  UIMAD UR28, UR9, UR33, UR27 ;  /* 0x00000021091c72a4 */ /* 0x000fe2000f8e021b */
[----:B-1----:R-:W-:Y:S01]  /*9e40*/  @!P2 FMUL.FTZ R78, R78, R29 ;  /* 0x0000001d4e4ea220 */ /* 0x002fe20000410000 */
[----:B------:R-:W-:-:S04]  /*9e50*/  ULEA UR27, UP0, UR26, UR34, 0x2 ;  /* 0x000000221a1b7291 */ /* 0x000fc8000f8010ff */
[----:B------:R-:W-:Y:S02]  /*9e60*/  ULEA.HI.X UR26, UR26, UR35, UR28, 0x2, UP0 ;  /* 0x000000231a1a7291 */ /* 0x000fe400080f141c */
[----:B0-----:R-:W-:Y:S01]  /*9e70*/  MOV R2, UR27 ;  /* 0x0000001b00027c02 */ /* 0x001fe20008000f00 */
[----:B------:R-:W-:Y:S01]  /*9e80*/  UIADD3 UR22, UP0, UPT, UR22, -0x2000, URZ ;  /* 0xffffe00016167890 */ /* 0x000fe2000ff1e0ff */
[----:B--2---:R-:W-:Y:S01]  /*9e90*/  @!P4 FMUL.FTZ R79, R79, R4 ;  /* 0x000000044f4fc220 */ /* 0x004fe20000410000 */
[----:B------:R0:W-:Y:S01]  /*9ea0*/  STS.128 [R45], R64 ;  /* 0x000000402d007388 */ /* 0x0001e20000000c00 */
[----:B------:R-:W-:Y:S01]  /*9eb0*/  MOV R3, UR26 ;  /* 0x0000001a00037c02 */ /* 0x000fe20008000f00 */
[----:B------:R-:W-:Y:S02]  /*9ec0*/  UIADD3.X UR23, UPT, UPT, UR23, -0x1, URZ, UP0, !UPT ;  /* 0xffffffff17177890 */ /* 0x000fe400087fe4ff */
[----:B------:R1:W-:Y:S01]  /*9ed0*/  STS.128 [R45+0x10], R68 ;  /* 0x000010442d007388 */ /* 0x0003e20000000c00 */
[----:B------:R-:W-:Y:S01]  /*9ee0*/  UISETP.GT.AND UP0, UPT, UR16, 0x1, UPT ;  /* 0x000000011000788c */ /* 0x000fe2000bf04270 */
[----:B------:R-:W-:-:S02]  /*9ef0*/  IMAD.WIDE.U32 R2, R31, 0x10, R2 ;  /* 0x000000101f027825 */ /* 0x000fc400078e0002 */
[----:B------:R2:W-:Y:S01]  /*9f00*/  STS.128 [R45+0x20], R72 ;  /* 0x000020482d007388 */ /* 0x0005e20000000c00 */
[----:B------:R-:W-:-:S03]  /*9f10*/  UMOV UR16, UR8 ;  /* 0x0000000800107c82 */ /* 0x000fc60008000000 */
        /* <DEDUP_REMOVED lines=24> */
.L_x_3361:
        /* <DEDUP_REMOVED lines=44> */
.L_x_3431:
[----:B------:R-:W-:Y:S05]  /*a360*/  BSYNC.RECONVERGENT B0 ;  /* 0x0000000000007941 */ /* 0x000fea0003800200 */
.L_x_3430:
        /* <DEDUP_REMOVED lines=42> */
.L_x_3433:
[----:B------:R-:W-:Y:S05]  /*a610*/  BSYNC.RECONVERGENT B0 ;  /* 0x0000000000007941 */ /* 0x000fea0003800200 */
.L_x_3432:
        /* <DEDUP_REMOVED lines=22> */
.L_x_3435:
        /* <DEDUP_REMOVED lines=66> */
.L_x_3434:
[----:B------:R-:W-:Y:S05]  /*aba0*/  EXIT ;  /* 0x000000000000794d */ /* 0x000fea0003800000 */
.L_x_3399:
[----:B------:R-:W-:Y:S01]  /*abb0*/  MOV R200, R118 ;  /* 0x0000007600c87202 */ /* 0x000fe20000000f00 */
[----:B------:R-:W-:Y:S01]  /*abc0*/  HFMA2 R199, -RZ, RZ, 0, 5.9604644775390625e-08 ;  /* 0x00000001ffc77431 */ /* 0x000fe200000001ff */
[----:B------:R-:W-:Y:S02]  /*abd0*/  MOV R202, RZ ;  /* 0x000000ff00ca7202 */ /* 0x000fe40000000f00 */
[----:B------:R-:W-:-:S07]  /*abe0*/  MOV R111, 0xffffffff ;  /* 0xffffffff006f7802 */ /* 0x000fce0000000f00 */
[----:B01---5:R-:W-:Y:S05]  /*abf0*/  WARPSYNC.COLLECTIVE R111, `(.L_x_3436) ;  /* 0x000000006f087348 */ /* 0x023fea0003c00000 */
[----:B------:R2:W3:Y:S02]  /*ac00*/  SHFL.UP P6, R196, R200, R199, R202 ;  /* 0x040000c7c8c47389 */ /* 0x0004e400000c00ca */
[----:B0123-5:R-:W-:Y:S05]  /*ac10*/  ENDCOLLECTIVE ;  /* 0x000000000000791b */ /* 0x02ffea0003800000 */
.L_x_3436:
[----:B------:R-:W-:Y:S02]  /*ac20*/  MOV R200, R119 ;  /* 0x0000007700c87202 */ /* 0x000fe40000000f00 */
[----:B------:R-:W-:-:S07]  /*ac30*/  MOV R108, R196 ;  /* 0x000000c4006c7202 */ /* 0x000fce0000000f00 */
[----:B------:R-:W-:Y:S05]  /*ac40*/  WARPSYNC.COLLECTIVE R111, `(.L_x_3437) ;  /* 0x000000006f087348 */ /* 0x000fea0003c00000 */
[----:B------:R0:W1:Y:S02]  /*ac50*/  SHFL.UP P6, R196, R200, R199, R202 ;  /* 0x040000c7c8c47389 */ /* 0x00006400000c00ca */
[----:B01----:R-:W-:Y:S05]  /*ac60*/  ENDCOLLECTIVE ;  /* 0x000000000000791b */ /* 0x003fea0003800000 */
.L_x_3437:
[----:B------:R-:W-:Y:S02]  /*ac70*/  MOV R200, R191 ;  /* 0x000000bf00c87202 */ /* 0x000fe40000000f00 */
[----:B------:R-:W-:-:S07]  /*ac80*/  MOV R109, R196 ;  /* 0x000000c4006d7202 */ /* 0x000fce0000000f00 */
[----:B------:R-:W-:Y:S05]  /*ac90*/  WARPSYNC.COLLECTIVE R111, `(.L_x_3438) ;  /* 0x000000006f087348 */ /* 0x000fea0003c00000 */
[----:B------:R0:W1:Y:S02]  /*aca0*/  SHFL.UP P6, R196, R200, R199, R202 ;  /* 0x040000c7c8c47389 */ /* 0x00006400000c00ca */
[----:B01----:R-:W-:Y:S05]  /*acb0*/  ENDCOLLECTIVE ;  /* 0x000000000000791b */ /* 0x003fea0003800000 */
.L_x_3438:
[----:B------:R-:W-:Y:S02]  /*acc0*/  MOV R200, R194 ;  /* 0x000000c200c87202 */ /* 0x000fe40000000f00 */
[----:B------:R-:W-:-:S07]  /*acd0*/  MOV R110, R196 ;  /* 0x000000c4006e7202 */ /* 0x000fce0000000f00 */
[----:B------:R-:W-:Y:S05]  /*ace0*/  WARPSYNC.COLLECTIVE R111, `(.L_x_3439) ;  /* 0x000000006f087348 */ /* 0x000fea0003c00000 */
[----:B------:R0:W1:Y:S02]  /*acf0*/  SHFL.UP P6, R196, R200, R199, R202 ;  /* 0x040000c7c8c47389 */ /* 0x00006400000c00ca */
[----:B01----:R-:W-:Y:S05]  /*ad00*/  ENDCOLLECTIVE ;  /* 0x000000000000791b */ /* 0x003fea0003800000 */
.L_x_3439:
        /* <DEDUP_REMOVED lines=16> */
.L_x_3440:
[----:B------:R-:W-:Y:S02]  /*ae10*/  MOV R200, R119 ;  /* 0x0000007700c87202 */ /* 0x000fe40000000f00 */
[----:B------:R-:W-:-:S07]  /*ae20*/  MOV R108, R196 ;  /* 0x000000c4006c7202 */ /* 0x000fce0000000f00 */
[----:B------:R-:W-:Y:S05]  /*ae30*/  WARPSYNC.COLLECTIVE R111, `(.L_x_3441) ;  /* 0x000000006f087348 */ /* 0x000fea0003c00000 */
[----:B------:R0:W1:Y:S02]  /*ae40*/  SHFL.UP P6, R196, R200, R199, R202 ;  /* 0x040000c7c8c47389 */ /* 0x00006400000c00ca */
[----:B01----:R-:W-:Y:S05]  /*ae50*/  ENDCOLLECTIVE ;  /* 0x000000000000791b */ /* 0x003fea0003800000 */
.L_x_3441:
[----:B------:R-:W-:Y:S02]  /*ae60*/  MOV R200, R191 ;  /* 0x000000bf00c87202 */ /* 0x000fe40000000f00 */
[----:B------:R-:W-:-:S07]  /*ae70*/  MOV R109, R196 ;  /* 0x000000c4006d7202 */ /* 0x000fce0000000f00 */
[----:B------:R-:W-:Y:S05]  /*ae80*/  WARPSYNC.COLLECTIVE R111, `(.L_x_3442) ;  /* 0x000000006f087348 */ /* 0x000fea0003c00000 */
[----:B------:R0:W1:Y:S02]  /*ae90*/  SHFL.UP P6, R196, R200, R199, R202 ;  /* 0x040000c7c8c47389 */ /* 0x00006400000c00ca */
[----:B01----:R-:W-:Y:S05]  /*aea0*/  ENDCOLLECTIVE ;  /* 0x000000000000791b */ /* 0x003fea0003800000 */
.L_x_3442:
[----:B------:R-:W-:Y:S02]  /*aeb0*/  MOV R200, R194 ;  /* 0x000000c200c87202 */ /* 0x000fe40000000f00 */
[----:B------:R-:W-:-:S07]  /*aec0*/  MOV R110, R196 ;  /* 0x000000c4006e7202 */ /* 0x000fce0000000f00 */
[----:B------:R-:W-:Y:S05]  /*aed0*/  WARPSYNC.COLLECTIVE R111, `(.L_x_3443) ;  /* 0x000000006f087348 */ /* 0x000fea0003c00000 */
[----:B------:R0:W1:Y:S02]  /*aee0*/  SHFL.UP P6, R196, R200, R199, R202 ;  /* 0x040000c7c8c47389 */ /* 0x00006400000c00ca */
[----:B01----:R-:W-:Y:S05]  /*aef0*/  ENDCOLLECTIVE ;  /* 0x000000000000791b */ /* 0x003fea0003800000 */
.L_x_3443:
        /* <DEDUP_REMOVED lines=16> */
.L_x_3444:
[----:B------:R-:W-:Y:S02]  /*b000*/  MOV R200, R119 ;  /* 0x0000007700c87202 */ /* 0x000fe40000000f00 */
[----:B------:R-:W-:-:S07]  /*b010*/  MOV R108, R196 ;  /* 0x000000c4006c7202 */ /* 0x000fce0000000f00 */
[----:B------:R-:W-:Y:S05]  /*b020*/  WARPSYNC.COLLECTIVE R111, `(.L_x_3445) ;  /* 0x000000006f087348 */ /* 0x000fea0003c00000 */
[----:B------:R0:W1:Y:S02]  /*b030*/  SHFL.UP P6, R196, R200, R199, R202 ;  /* 0x040000c7c8c47389 */ /* 0x00006400000c00ca */
[----:B01----:R-:W-:Y:S05]  /*b040*/  ENDCOLLECTIVE ;  /* 0x000000000000791b */ /* 0x003fea0003800000 */
.L_x_3445:
[----:B------:R-:W-:Y:S02]  /*b050*/  MOV R200, R191 ;  /* 0x000000bf00c87202 */ /* 0x000fe40000000f00 */
[----:B------:R-:W-:-:S07]  /*b060*/  MOV R109, R196 ;  /* 0x000000c4006d7202 */ /* 0x000fce0000000f00 */
[----:B------:R-:W-:Y:S05]  /*b070*/  WARPSYNC.COLLECTIVE R111, `(.L_x_3446) ;  /* 0x000000006f087348 */ /* 0x000fea0003c00000 */
[----:B------:R0:W1:Y:S02]  /*b080*/  SHFL.UP P6, R196, R200, R199, R202 ;  /* 0x040000c7c8c47389 */ /* 0x00006400000c00ca */
[----:B01----:R-:W-:Y:S05]  /*b090*/  ENDCOLLECTIVE ;  /* 0x000000000000791b */ /* 0x003fea0003800000 */
.L_x_3446:
[----:B------:R-:W-:Y:S02]  /*b0a0*/  MOV R200, R194 ;  /* 0x000000c200c87202 */ /* 0x000fe40000000f00 */
[----:B------:R-:W-:-:S07]  /*b0b0*/  MOV R110, R196 ;  /* 0x000000c4006e7202 */ /* 0x000fce0000000f00 */
[----:B------:R-:W-:Y:S05]  /*b0c0*/  WARPSYNC.COLLECTIVE R111, `(.L_x_3447) ;  /* 0x000000006f087348 */ /* 0x000fea0003c00000 */
[----:B------:R0:W1:Y:S02]  /*b0d0*/  SHFL.UP P6, R196, R200, R199, R202 ;  /* 0x040000c7c8c47389 */ /* 0x00006400000c00ca */
[----:B01----:R-:W-:Y:S05]  /*b0e0*/  ENDCOLLECTIVE ;  /* 0x000000000000791b */ /* 0x003fea0003800000 */
.L_x_3447:
        /* <DEDUP_REMOVED lines=16> */
.L_x_3448:
[----:B------:R-:W-:Y:S02]  /*b1f0*/  MOV R200, R119 ;  /* 0x0000007700c87202 */ /* 0x000fe40000000f00 */
[----:B------:R-:W-:-:S07]  /*b200*/  MOV R108, R196 ;  /* 0x000000c4006c7202 */ /* 0x000fce0000000f00 */
[----:B------:R-:W-:Y:S05]  /*b210*/  WARPSYNC.COLLECTIVE R111, `(.L_x_3449) ;  /* 0x000000006f087348 */ /* 0x000fea0003c00000 */
[----:B------:R0:W1:Y:S02]  /*b220*/  SHFL.UP P6, R196, R200, R199, R202 ;  /* 0x040000c7c8c47389 */ /* 0x00006400000c00ca */
[----:B01----:R-:W-:Y:S05]  /*b230*/  ENDCOLLECTIVE ;  /* 0x000000000000791b */ /* 0x003fea0003800000 */
.L_x_3449:
[----:B------:R-:W-:Y:S02]  /*b240*/  MOV R200, R191 ;  /* 0x000000bf00c87202 */ /* 0x000fe40000000f00 */
[----:B------:R-:W-:-:S07]  /*b250*/  MOV R109, R196 ;  /* 0x000000c4006d7202 */ /* 0x000fce0000000f00 */
[----:B------:R-:W-:Y:S05]  /*b260*/  WARPSYNC.COLLECTIVE R111, `(.L_x_3450) ;  /* 0x000000006f087348 */ /* 0x000fea0003c00000 */
[----:B------:R0:W1:Y:S02]  /*b270*/  SHFL.UP P6, R196, R200, R199, R202 ;  /* 0x040000c7c8c47389 */ /* 0x00006400000c00ca */
[----:B01----:R-:W-:Y:S05]  /*b280*/  ENDCOLLECTIVE ;  /* 0x000000000000791b */ /* 0x003fea0003800000 */
.L_x_3450:
[----:B------:R-:W-:Y:S02]  /*b290*/  MOV R200, R194 ;  /* 0x000000c200c87202 */ /* 0x000fe40000000f00 */
[----:B------:R-:W-:-:S07]  /*b2a0*/  MOV R110, R196 ;  /* 0x000000c4006e7202 */ /* 0x000fce0000000f00 */
[----:B------:R-:W-:Y:S05]  /*b2b0*/  WARPSYNC.COLLECTIVE R111, `(.L_x_3451) ;  /* 0x000000006f087348 */ /* 0x000fea0003c00000 */
[----:B------:R0:W1:Y:S02]  /*b2c0*/  SHFL.UP P6, R196, R200, R199, R202 ;  /* 0x040000c7c8c47389 */ /* 0x00006400000c00ca */
[----:B01----:R-:W-:Y:S05]  /*b2d0*/  ENDCOLLECTIVE ;  /* 0x000000000000791b */ /* 0x003fea0003800000 */
.L_x_3451:
        /* <DEDUP_REMOVED lines=16> */
.L_x_3452:
[----:B------:R-:W-:Y:S02]  /*b3e0*/  MOV R200, R119 ;  /* 0x0000007700c87202 */ /* 0x000fe40000000f00 */
[----:B------:R-:W-:-:S07]  /*b3f0*/  MOV R108, R196 ;  /* 0x000000c4006c7202 */ /* 0x000fce0000000f00 */
[----:B------:R-:W-:Y:S05]  /*b400*/  WARPSYNC.COLLECTIVE R111, `(.L_x_3453) ;  /* 0x000000006f087348 */ /* 0x000fea0003c00000 */
[----:B------:R0:W1:Y:S02]  /*b410*/  SHFL.UP P6, R196, R200, R199, R202 ;  /* 0x040000c7c8c47389 */ /* 0x00006400000c00ca */
[----:B01----:R-:W-:Y:S05]  /*b420*/  ENDCOLLECTIVE ;  /* 0x000000000000791b */ /* 0x003fea0003800000 */
.L_x_3453:
[----:B------:R-:W-:Y:S02]  /*b430*/  MOV R200, R191 ;  /* 0x000000bf00c87202 */ /* 0x000fe40000000f00 */
[----:B------:R-:W-:-:S07]  /*b440*/  MOV R109, R196 ;  /* 0x000000c4006d7202 */ /* 0x000fce0000000f00 */
[----:B------:R-:W-:Y:S05]  /*b450*/  WARPSYNC.COLLECTIVE R111, `(.L_x_3454) ;  /* 0x000000006f087348 */ /* 0x000fea0003c00000 */
[----:B------:R0:W1:Y:S02]  /*b460*/  SHFL.UP P6, R196, R200, R199, R202 ;  /* 0x040000c7c8c47389 */ /* 0x00006400000c00ca */
[----:B01----:R-:W-:Y:S05]  /*b470*/  ENDCOLLECTIVE ;  /* 0x000000000000791b */ /* 0x003fea0003800000 */
.L_x_3454:
[----:B------:R-:W-:Y:S02]  /*b480*/  MOV R200, R194 ;  /* 0x000000c200c87202 */ /* 0x000fe40000000f00 */
[----:B------:R-:W-:-:S07]  /*b490*/  MOV R110, R196 ;  /* 0x000000c4006e7202 */ /* 0x000fce0000000f00 */
[----:B------:R-:W-:Y:S05]  /*b4a0*/  WARPSYNC.COLLECTIVE R111, `(.L_x_3455) ;  /* 0x000000006f087348 */ /* 0x000fea0003c00000 */
[----:B------:R0:W1:Y:S02]  /*b4b0*/  SHFL.UP P6, R196, R200, R199, R202 ;  /* 0x040000c7c8c47389 */ /* 0x00006400000c00ca */
[----:B01----:R-:W-:Y:S05]  /*b4c0*/  ENDCOLLECTIVE ;  /* 0x000000000000791b */ /* 0x003fea0003800000 */
.L_x_3455:
[----:B------:R-:W-:Y:S01]  /*b4d0*/  MOV R195, R196 ;  /* 0x000000c400c37202 */ /* 0x000fe20000000f00 */
[----:B------:R-:W-:Y:S06]  /*b4e0*/  BRA `(.L_x_3456) ;  /* 0xffffff9c00147947 */ /* 0x000fec000383ffff */
.L_x_3400:
        /* <DEDUP_REMOVED lines=8> */
.L_x_3458:
[----:B------:R-:W-:Y:S05]  /*b570*/  BSYNC B0 ;  /* 0x0000000000007941 */ /* 0x000fea0003800000 */
.L_x_3457:
[----:B------:R-:W-:Y:S05]  /*b580*/  BRA `(.L_x_3459) ;  /* 0xffffff9c00207947 */ /* 0x000fea000383ffff */
.L_x_3401:
        /* <DEDUP_REMOVED lines=8> */
.L_x_3461:
[----:B------:R-:W-:Y:S05]  /*b610*/  BSYNC B0 ;  /* 0x0000000000007941 */ /* 0x000fea0003800000 */
.L_x_3460:
[----:B------:R-:W-:Y:S05]  /*b620*/  BRA `(.L_x_3462) ;  /* 0xffffff9c00007947 */ /* 0x000fea000383ffff */
.L_x_3402:
        /* <DEDUP_REMOVED lines=8> */
.L_x_3464:
[----:B------:R-:W-:Y:S05]  /*b6b0*/  BSYNC B0 ;  /* 0x0000000000007941 */ /* 0x000fea0003800000 */
.L_x_3463:
[----:B------:R-:W-:Y:S05]  /*b6c0*/  BRA `(.L_x_3465) ;  /* 0xffffff9800e07947 */ /* 0x000fea000383ffff */
.L_x_3403:
        /* <DEDUP_REMOVED lines=8> */
.L_x_3467:
[----:B------:R-:W-:Y:S05]  /*b750*/  BSYNC B0 ;  /* 0x0000000000007941 */ /* 0x000fea0003800000 */
.L_x_3466:
[----:B------:R-:W-:Y:S05]  /*b760*/  BRA `(.L_x_3468) ;  /* 0xffffff9800c07947 */ /* 0x000fea000383ffff */
.L_x_3404:
        /* <DEDUP_REMOVED lines=8> */
.L_x_3470:
[----:B------:R-:W-:Y:S05]  /*b7f0*/  BSYNC B0 ;  /* 0x0000000000007941 */ /* 0x000fea0003800000 */
.L_x_3469:
        /* <DEDUP_REMOVED lines=10> */
.L_x_3471:
[----:B------:R-:W-:Y:S02]  /*b8a0*/  MOV R108, 0x1f ;  /* 0x0000001f006c7802 */ /* 0x000fe40000000f00 */
[----:B------:R-:W-:Y:S02]  /*b8b0*/  MOV R200, R191 ;  /* 0x000000bf00c87202 */ /* 0x000fe40000000f00 */
[----:B------:R-:W-:-:S07]  /*b8c0*/  MOV R119, R196 ;  /* 0x000000c400777202 */ /* 0x000fce0000000f00 */
[----:B------:R-:W-:Y:S05]  /*b8d0*/  WARPSYNC.COLLECTIVE R111, `(.L_x_3472) ;  /* 0x000000006f087348 */ /* 0x000fea0003c00000 */
[----:B------:R0:W1:Y:S02]  /*b8e0*/  SHFL.UP P6, R196, R200, R199, R202 ;  /* 0x040000c7c8c47389 */ /* 0x00006400000c00ca */
[----:B01----:R-:W-:Y:S05]  /*b8f0*/  ENDCOLLECTIVE ;  /* 0x000000000000791b */ /* 0x003fea0003800000 */
.L_x_3472:
[----:B------:R-:W-:Y:S02]  /*b900*/  MOV R200, R194 ;  /* 0x000000c200c87202 */ /* 0x000fe40000000f00 */
[----:B------:R-:W-:-:S07]  /*b910*/  MOV R191, R196 ;  /* 0x000000c400bf7202 */ /* 0x000fce0000000f00 */
[----:B------:R-:W-:Y:S05]  /*b920*/  WARPSYNC.COLLECTIVE R111, `(.L_x_3473) ;  /* 0x000000006f087348 */ /* 0x000fea0003c00000 */
[----:B------:R0:W1:Y:S02]  /*b930*/  SHFL.UP P6, R196, R200, R199, R202 ;  /* 0x040000c7c8c47389 */ /* 0x00006400000c00ca */
[----:B01----:R-:W-:Y:S05]  /*b940*/  ENDCOLLECTIVE ;  /* 0x000000000000791b */ /* 0x003fea0003800000 */
.L_x_3473:
[----:B------:R-:W-:Y:S05]  /*b950*/  WARPSYNC.COLLECTIVE R111, `(.L_x_3474) ;  /* 0x000000006f087348 */ /* 0x000fea0003c00000 */
[----:B------:R0:W1:Y:S02]  /*b960*/  SHFL.IDX P2, R225, R110, R109, R108 ;  /* 0x0000006d6ee17389 */ /* 0x000064000004006c */
[----:B01----:R-:W-:Y:S05]  /*b970*/  ENDCOLLECTIVE ;  /* 0x000000000000791b */ /* 0x003fea0003800000 */
.L_x_3474:
[----:B------:R-:W-:Y:S02]  /*b980*/  MOV R110, R113 ;  /* 0x00000071006e7202 */ /* 0x000fe40000000f00 */
[----:B------:R-:W-:Y:S02]  /*b990*/  MOV R194, R196 ;  /* 0x000000c400c27202 */ /* 0x000fe40000000f00 */
[----:B------:R-:W-:-:S07]  /*b9a0*/  MOV R112, R225 ;  /* 0x000000e100707202 */ /* 0x000fce0000000f00 */
[----:B------:R-:W-:Y:S05]  /*b9b0*/  WARPSYNC.COLLECTIVE R111, `(.L_x_3475) ;  /* 0x000000006f087348 */ /* 0x000fea0003c00000 */
[----:B------:R0:W1:Y:S02]  /*b9c0*/  SHFL.IDX P2, R225, R110, R109, R108 ;  /* 0x0000006d6ee17389 */ /* 0x000064000004006c */
[----:B01----:R-:W-:Y:S05]  /*b9d0*/  ENDCOLLECTIVE ;  /* 0x000000000000791b */ /* 0x003fea0003800000 */
.L_x_3475:
[----:B------:R-:W-:Y:S02]  /*b9e0*/  MOV R110, R114 ;  /* 0x00000072006e7202 */ /* 0x000fe40000000f00 */
[----:B------:R-:W-:-:S07]  /*b9f0*/  MOV R196, R225 ;  /* 0x000000e100c47202 */ /* 0x000fce0000000f00 */
[----:B------:R-:W-:Y:S05]  /*ba00*/  WARPSYNC.COLLECTIVE R111, `(.L_x_3476) ;  /* 0x000000006f087348 */ /* 0x000fea0003c00000 */
[----:B------:R0:W1:Y:S02]  /*ba10*/  SHFL.IDX P2, R225, R110, R109, R108 ;  /* 0x0000006d6ee17389 */ /* 0x000064000004006c */
[----:B01----:R-:W-:Y:S05]  /*ba20*/  ENDCOLLECTIVE ;  /* 0x000000000000791b */ /* 0x003fea0003800000 */
.L_x_3476:
[----:B------:R-:W-:Y:S02]  /*ba30*/  MOV R110, R115 ;  /* 0x00000073006e7202 */ /* 0x000fe40000000f00 */
[----:B------:R-:W-:-:S07]  /*ba40*/  MOV R114, R225 ;  /* 0x000000e100727202 */ /* 0x000fce0000000f00 */
[----:B------:R-:W-:Y:S05]  /*ba50*/  WARPSYNC.COLLECTIVE R111, `(.L_x_3477) ;  /* 0x000000006f087348 */ /* 0x000fea0003c00000 */
[----:B------:R0:W1:Y:S02]  /*ba60*/  SHFL.IDX P2, R225, R110, R109, R108 ;  /* 0x0000006d6ee17389 */ /* 0x000064000004006c */
[----:B01----:R-:W-:Y:S05]  /*ba70*/  ENDCOLLECTIVE ;  /* 0x000000000000791b */ /* 0x003fea0003800000 */
.L_x_3477:
[----:B------:R-:W-:Y:S01]  /*ba80*/  MOV R115, R225 ;  /* 0x000000e100737202 */ /* 0x000fe20000000f00 */
[----:B------:R-:W-:Y:S06]  /*ba90*/  BRA `(.L_x_3478) ;  /* 0xffffff98001c7947 */ /* 0x000fec000383ffff */
.L_x_3406:
[----:B------:R-:W-:Y:S01]  /*baa0*/  MOV R234, R115 ;  /* 0x0000007300ea7202 */ /* 0x000fe20000000f00 */
[----:B------:R-:W-:Y:S01]  /*bab0*/  HFMA2 R236, -RZ, RZ, 0, 5.9604644775390625e-08 ;  /* 0x00000001ffec7431 */ /* 0x000fe200000001ff */
[----:B------:R-:W-:Y:S02]  /*bac0*/  MOV R237, 0x1f ;  /* 0x0000001f00ed7802 */ /* 0x000fe40000000f00 */
[----:B------:R-:W-:-:S07]  /*bad0*/  MOV R111, 0xffffffff ;  /* 0xffffffff006f7802 */ /* 0x000fce0000000f00 */
[----:B0-----:R-:W-:Y:S05]  /*bae0*/  WARPSYNC.COLLECTIVE R111, `(.L_x_3479) ;  /* 0x000000006f087348 */ /* 0x001fea0003c00000 */
[----:B------:R1:W2:Y:S02]  /*baf0*/  SHFL.DOWN P0, R225, R234, R236, R237 ;  /* 0x080000eceae17389 */ /* 0x0002a400000000ed */
[----:B012---:R-:W-:Y:S05]  /*bb00*/  ENDCOLLECTIVE ;  /* 0x000000000000791b */ /* 0x007fea0003800000 */
.L_x_3479:
[----:B------:R-:W-:Y:S02]  /*bb10*/  MOV R234, R114 ;  /* 0x0000007200ea7202 */ /* 0x000fe40000000f00 */
[----:B------:R-:W-:-:S07]  /*bb20*/  MOV R108, R225 ;  /* 0x000000e1006c7202 */ /* 0x000fce0000000f00 */
[----:B------:R-:W-:Y:S05]  /*bb30*/  WARPSYNC.COLLECTIVE R111, `(.L_x_3480) ;  /* 0x000000006f087348 */ /* 0x000fea0003c00000 */
[----:B------:R0:W1:Y:S02]  /*bb40*/  SHFL.DOWN P0, R225, R234, R236, R237 ;  /* 0x080000eceae17389 */ /* 0x00006400000000ed */
[----:B01----:R-:W-:Y:S05]  /*bb50*/  ENDCOLLECTIVE ;  /* 0x000000000000791b */ /* 0x003fea0003800000 */
.L_x_3480:
[----:B------:R-:W-:Y:S02]  /*bb60*/  MOV R234, R113 ;  /* 0x0000007100ea7202 */ /* 0x000fe40000000f00 */
[----:B------:R-:W-:-:S07]  /*bb70*/  MOV R109, R225 ;  /* 0x000000e1006d7202 */ /* 0x000fce0000000f00 */
[----:B------:R-:W-:Y:S05]  /*bb80*/  WARPSYNC.COLLECTIVE R111, `(.L_x_3481) ;  /* 0x000000006f087348 */ /* 0x000fea0003c00000 */
[----:B------:R0:W1:Y:S02]  /*bb90*/  SHFL.DOWN P0, R225, R234, R236, R237 ;  /* 0x080000eceae17389 */ /* 0x00006400000000ed */
[----:B01----:R-:W-:Y:S05]  /*bba0*/  ENDCOLLECTIVE ;  /* 0x000000000000791b */ /* 0x003fea0003800000 */
.L_x_3481:
[----:B------:R-:W-:Y:S02]  /*bbb0*/  MOV R234, R112 ;  /* 0x0000007000ea7202 */ /* 0x000fe40000000f00 */
[----:B------:R-:W-:-:S07]  /*bbc0*/  MOV R110, R225 ;  /* 0x000000e1006e7202 */ /* 0x000fce0000000f00 */
[----:B------:R-:W-:Y:S05]  /*bbd0*/  WARPSYNC.COLLECTIVE R111, `(.L_x_3482) ;  /* 0x000000006f087348 */ /* 0x000fea0003c00000 */
[----:B------:R0:W1:Y:S02]  /*bbe0*/  SHFL.DOWN P0, R225, R234, R236, R237 ;  /* 0x080000eceae17389 */ /* 0x00006400000000ed */
[----:B01----:R-:W-:Y:S05]  /*bbf0*/  ENDCOLLECTIVE ;  /* 0x000000000000791b */ /* 0x003fea0003800000 */
.L_x_3482:
[----:B------:R-:W-:Y:S05]  /*bc00*/  BRA `(.L_x_3483) ;  /* 0xffffffac002c7947 */ /* 0x000fea000383ffff */
.L_x_3409:
        /* <DEDUP_REMOVED lines=8> */
.L_x_3485:
[----:B------:R-:W-:Y:S05]  /*bc90*/  BSYNC B0 ;  /* 0x0000000000007941 */ /* 0x000fea0003800000 */
.L_x_3484:
        /* <DEDUP_REMOVED lines=8> */
.L_x_3486:
[----:B------:R-:W-:Y:S02]  /*bd20*/  MOV R234, R113 ;  /* 0x0000007100ea7202 */ /* 0x000fe40000000f00 */
[----:B------:R-:W-:-:S07]  /*bd30*/  MOV R109, R225 ;  /* 0x000000e1006d7202 */ /* 0x000fce0000000f00 */
[----:B------:R-:W-:Y:S05]  /*bd40*/  WARPSYNC.COLLECTIVE R111, `(.L_x_3487) ;  /* 0x000000006f087348 */ /* 0x000fea0003c00000 */
[----:B------:R0:W1:Y:S02]  /*bd50*/  SHFL.DOWN P0, R225, R234, R236, R237 ;  /* 0x080000eceae17389 */ /* 0x00006400000000ed */
[----:B01----:R-:W-:Y:S05]  /*bd60*/  ENDCOLLECTIVE ;  /* 0x000000000000791b */ /* 0x003fea0003800000 */
.L_x_3487:
[----:B------:R-:W-:Y:S02]  /*bd70*/  MOV R234, R112 ;  /* 0x0000007000ea7202 */ /* 0x000fe40000000f00 */
[----:B------:R-:W-:-:S07]  /*bd80*/  MOV R110, R225 ;  /* 0x000000e1006e7202 */ /* 0x000fce0000000f00 */
[----:B------:R-:W-:Y:S05]  /*bd90*/  WARPSYNC.COLLECTIVE R111, `(.L_x_3488) ;  /* 0x000000006f087348 */ /* 0x000fea0003c00000 */
[----:B------:R0:W1:Y:S02]  /*bda0*/  SHFL.DOWN P0, R225, R234, R236, R237 ;  /* 0x080000eceae17389 */ /* 0x00006400000000ed */
[----:B01----:R-:W-:Y:S05]  /*bdb0*/  ENDCOLLECTIVE ;  /* 0x000000000000791b */ /* 0x003fea0003800000 */
.L_x_3488:
[----:B------:R-:W-:Y:S05]  /*bdc0*/  BRA `(.L_x_3489) ;  /* 0xffffffac000c7947 */ /* 0x000fea000383ffff */
.L_x_3412:
        /* <DEDUP_REMOVED lines=8> */
.L_x_3491:
[----:B------:R-:W-:Y:S05]  /*be50*/  BSYNC B0 ;  /* 0x0000000000007941 */ /* 0x000fea0003800000 */
.L_x_3490:
        /* <DEDUP_REMOVED lines=8> */
.L_x_3492:
[----:B------:R-:W-:Y:S02]  /*bee0*/  MOV R234, R113 ;  /* 0x0000007100ea7202 */ /* 0x000fe40000000f00 */
[----:B------:R-:W-:-:S07]  /*bef0*/  MOV R109, R225 ;  /* 0x000000e1006d7202 */ /* 0x000fce0000000f00 */
[----:B------:R-:W-:Y:S05]  /*bf00*/  WARPSYNC.COLLECTIVE R111, `(.L_x_3493) ;  /* 0x000000006f087348 */ /* 0x000fea0003c00000 */
[----:B------:R0:W1:Y:S02]  /*bf10*/  SHFL.DOWN P0, R225, R234, R236, R237 ;  /* 0x080000eceae17389 */ /* 0x00006400000000ed */
[----:B01----:R-:W-:Y:S05]  /*bf20*/  ENDCOLLECTIVE ;  /* 0x000000000000791b */ /* 0x003fea0003800000 */
.L_x_3493:
[----:B------:R-:W-:Y:S02]  /*bf30*/  MOV R234, R112 ;  /* 0x0000007000ea7202 */ /* 0x000fe40000000f00 */
[----:B------:R-:W-:-:S07]  /*bf40*/  MOV R110, R225 ;  /* 0x000000e1006e7202 */ /* 0x000fce0000000f00 */
[----:B------:R-:W-:Y:S05]  /*bf50*/  WARPSYNC.COLLECTIVE R111, `(.L_x_3494) ;  /* 0x000000006f087348 */ /* 0x000fea0003c00000 */
[----:B------:R0:W1:Y:S02]  /*bf60*/  SHFL.DOWN P0, R225, R234, R236, R237 ;  /* 0x080000eceae17389 */ /* 0x00006400000000ed */
[----:B01----:R-:W-:Y:S05]  /*bf70*/  ENDCOLLECTIVE ;  /* 0x000000000000791b */ /* 0x003fea0003800000 */
.L_x_3494:
[----:B------:R-:W-:Y:S05]  /*bf80*/  BRA `(.L_x_3495) ;  /* 0xffffffa800ec7947 */ /* 0x000fea000383ffff */
.L_x_3415:
        /* <DEDUP_REMOVED lines=8> */
.L_x_3497:
[----:B------:R-:W-:Y:S05]  /*c010*/  BSYNC B0 ;  /* 0x0000000000007941 */ /* 0x000fea0003800000 */
.L_x_3496:
        /* <DEDUP_REMOVED lines=8> */
.L_x_3498:
[----:B------:R-:W-:Y:S02]  /*c0a0*/  MOV R234, R113 ;  /* 0x0000007100ea7202 */ /* 0x000fe40000000f00 */
[----:B------:R-:W-:-:S07]  /*c0b0*/  MOV R109, R225 ;  /* 0x000000e1006d7202 */ /* 0x000fce0000000f00 */
[----:B------:R-:W-:Y:S05]  /*c0c0*/  WARPSYNC.COLLECTIVE R111, `(.L_x_3499) ;  /* 0x000000006f087348 */ /* 0x000fea0003c00000 */
[----:B------:R0:W1:Y:S02]  /*c0d0*/  SHFL.DOWN P0, R225, R234, R236, R237 ;  /* 0x080000eceae17389 */ /* 0x00006400000000ed */
[----:B01----:R-:W-:Y:S05]  /*c0e0*/  ENDCOLLECTIVE ;  /* 0x000000000000791b */ /* 0x003fea0003800000 */
.L_x_3499:
[----:B------:R-:W-:Y:S02]  /*c0f0*/  MOV R234, R112 ;  /* 0x0000007000ea7202 */ /* 0x000fe40000000f00 */
[----:B------:R-:W-:-:S07]  /*c100*/  MOV R110, R225 ;  /* 0x000000e1006e7202 */ /* 0x000fce0000000f00 */
[----:B------:R-:W-:Y:S05]  /*c110*/  WARPSYNC.COLLECTIVE R111, `(.L_x_3500) ;  /* 0x000000006f087348 */ /* 0x000fea0003c00000 */
[----:B------:R0:W1:Y:S02]  /*c120*/  SHFL.DOWN P0, R225, R234, R236, R237 ;  /* 0x080000eceae17389 */ /* 0x00006400000000ed */
[----:B01----:R-:W-:Y:S05]  /*c130*/  ENDCOLLECTIVE ;  /* 0x000000000000791b */ /* 0x003fea0003800000 */
.L_x_3500:
[----:B------:R-:W-:Y:S05]  /*c140*/  BRA `(.L_x_3501) ;  /* 0xffffffa800cc7947 */ /* 0x000fea000383ffff */
.L_x_3418:
        /* <DEDUP_REMOVED lines=8> */
.L_x_3503:
[----:B------:R-:W-:Y:S05]  /*c1d0*/  BSYNC B0 ;  /* 0x0000000000007941 */ /* 0x000fea0003800000 */
.L_x_3502:
        /* <DEDUP_REMOVED lines=8> */
.L_x_3504:
[----:B------:R-:W-:Y:S02]  /*c260*/  MOV R234, R113 ;  /* 0x0000007100ea7202 */ /* 0x000fe40000000f00 */
[----:B------:R-:W-:-:S07]  /*c270*/  MOV R109, R225 ;  /* 0x000000e1006d7202 */ /* 0x000fce0000000f00 */
[----:B------:R-:W-:Y:S05]  /*c280*/  WARPSYNC.COLLECTIVE R111, `(.L_x_3505) ;  /* 0x000000006f087348 */ /* 0x000fea0003c00000 */
[----:B------:R0:W1:Y:S02]  /*c290*/  SHFL.DOWN P0, R225, R234, R236, R237 ;  /* 0x080000eceae17389 */ /* 0x00006400000000ed */
[----:B01----:R-:W-:Y:S05]  /*c2a0*/  ENDCOLLECTIVE ;  /* 0x000000000000791b */ /* 0x003fea0003800000 */
.L_x_3505:
[----:B------:R-:W-:Y:S02]  /*c2b0*/  MOV R234, R112 ;  /* 0x0000007000ea7202 */ /* 0x000fe40000000f00 */
[----:B------:R-:W-:-:S07]  /*c2c0*/  MOV R110, R225 ;  /* 0x000000e1006e7202 */ /* 0x000fce0000000f00 */
[----:B------:R-:W-:Y:S05]  /*c2d0*/  WARPSYNC.COLLECTIVE R111, `(.L_x_3506) ;  /* 0x000000006f087348 */ /* 0x000fea0003c00000 */
[----:B------:R0:W1:Y:S02]  /*c2e0*/  SHFL.DOWN P0, R225, R234, R236, R237 ;  /* 0x080000eceae17389 */ /* 0x00006400000000ed */
[----:B01----:R-:W-:Y:S05]  /*c2f0*/  ENDCOLLECTIVE ;  /* 0x000000000000791b */ /* 0x003fea0003800000 */
.L_x_3506:
[----:B------:R-:W-:Y:S05]  /*c300*/  BRA `(.L_x_3507) ;  /* 0xffffffa800ac7947 */ /* 0x000fea000383ffff */
.L_x_3421:
        /* <DEDUP_REMOVED lines=8> */
.L_x_3509:
[----:B------:R-:W-:Y:S05]  /*c390*/  BSYNC B0 ;  /* 0x0000000000007941 */ /* 0x000fea0003800000 */
.L_x_3508:
        /* <DEDUP_REMOVED lines=10> */
.L_x_3510:
[----:B------:R-:W-:Y:S02]  /*c440*/  MOV R110, R113 ;  /* 0x00000071006e7202 */ /* 0x000fe40000000f00 */
[----:B------:R-:W-:-:S07]  /*c450*/  MOV R226, R225 ;  /* 0x000000e100e27202 */ /* 0x000fce0000000f00 */
[----:B------:R-:W-:Y:S05]  /*c460*/  WARPSYNC.COLLECTIVE R111, `(.L_x_3511) ;  /* 0x000000006f087348 */ /* 0x000fea0003c00000 */
[----:B------:R0:W1:Y:S02]  /*c470*/  SHFL.IDX P2, R225, R110, R109, R108 ;  /* 0x0000006d6ee17389 */ /* 0x000064000004006c */
[----:B01----:R-:W-:Y:S05]  /*c480*/  ENDCOLLECTIVE ;  /* 0x000000000000791b */ /* 0x003fea0003800000 */
.L_x_3511:
        /* <DEDUP_REMOVED lines=13> */
.L_x_3512:
[----:B------:R-:W-:Y:S02]  /*c560*/  MOV R110, R116 ;  /* 0x00000074006e7202 */ /* 0x000fe40000000f00 */
[----:B------:R-:W-:-:S05]  /*c570*/  MOV R234, R225 ;  /* 0x000000e100ea7202 */ /* 0x000fca0000000f00 */
[----:B------:R-:W-:Y:S01]  /*c580*/  FADD.FTZ R229, R234, R229 ;  /* 0x000000e5eae57221 */ /* 0x000fe20000010000 */
[----:B------:R-:W-:-:S07]  /*c590*/  MOV R234, R115 ;  /* 0x0000007300ea7202 */ /* 0x000fce0000000f00 */
[----:B------:R-:W-:Y:S05]  /*c5a0*/  WARPSYNC.COLLECTIVE R111, `(.L_x_3513) ;  /* 0x000000006f087348 */ /* 0x000fea0003c00000 */
[----:B------:R0:W1:Y:S02]  /*c5b0*/  SHFL.DOWN P0, R225, R234, R236, R237 ;  /* 0x080000eceae17389 */ /* 0x00006400000000ed */
[----:B01----:R-:W-:Y:S05]  /*c5c0*/  ENDCOLLECTIVE ;  /* 0x000000000000791b */ /* 0x003fea0003800000 */
.L_x_3513:
[----:B------:R-:W-:Y:S02]  /*c5d0*/  MOV R234, R114 ;  /* 0x0000007200ea7202 */ /* 0x000fe40000000f00 */
[----:B------:R-:W-:-:S07]  /*c5e0*/  MOV R230, R225 ;  /* 0x000000e100e67202 */ /* 0x000fce0000000f00 */
[----:B------:R-:W-:Y:S05]  /*c5f0*/  WARPSYNC.COLLECTIVE R111, `(.L_x_3514) ;  /* 0x000000006f087348 */ /* 0x000fea0003c00000 */
[----:B------:R0:W1:Y:S02]  /*c600*/  SHFL.DOWN P0, R225, R234, R236, R237 ;  /* 0x080000eceae17389 */ /* 0x00006400000000ed */
[----:B01----:R-:W-:Y:S05]  /*c610*/  ENDCOLLECTIVE ;  /* 0x000000000000791b */ /* 0x003fea0003800000 */
.L_x_3514:
[----:B------:R-:W-:Y:S02]  /*c620*/  MOV R234, R113 ;  /* 0x0000007100ea7202 */ /* 0x000fe40000000f00 */
[----:B------:R-:W-:-:S07]  /*c630*/  MOV R231, R225 ;  /* 0x000000e100e77202 */ /* 0x000fce0000000f00 */
[----:B------:R-:W-:Y:S05]  /*c640*/  WARPSYNC.COLLECTIVE R111, `(.L_x_3515) ;  /* 0x000000006f087348 */ /* 0x000fea0003c00000 */
[----:B------:R0:W1:Y:S02]  /*c650*/  SHFL.DOWN P0, R225, R234, R236, R237 ;  /* 0x080000eceae17389 */ /* 0x00006400000000ed */
[----:B01----:R-:W-:Y:S05]  /*c660*/  ENDCOLLECTIVE ;  /* 0x000000000000791b */ /* 0x003fea0003800000 */
.L_x_3515:
[----:B------:R-:W-:Y:S02]  /*c670*/  MOV R234, R112 ;  /* 0x0000007000ea7202 */ /* 0x000fe40000000f00 */
[----:B------:R-:W-:-:S07]  /*c680*/  MOV R232, R225 ;  /* 0x000000e100e87202 */ /* 0x000fce0000000f00 */
[----:B------:R-:W-:Y:S05]  /*c690*/  WARPSYNC.COLLECTIVE R111, `(.L_x_3516) ;  /* 0x000000006f087348 */ /* 0x000fea0003c00000 */
[----:B------:R0:W1:Y:S02]  /*c6a0*/  SHFL.DOWN P0, R225, R234, R236, R237 ;  /* 0x080000eceae17389 */ /* 0x00006400000000ed */
[----:B01----:R-:W-:Y:S05]  /*c6b0*/  ENDCOLLECTIVE ;  /* 0x000000000000791b */ /* 0x003fea0003800000 */
.L_x_3516:
[----:B------:R-:W-:-:S07]  /*c6c0*/  MOV R233, R225 ;  /* 0x000000e100e97202 */ /* 0x000fce0000000f00 */
[----:B------:R-:W-:Y:S05]  /*c6d0*/  WARPSYNC.COLLECTIVE R111, `(.L_x_3517) ;  /* 0x000000006f087348 */ /* 0x000fea0003c00000 */
[----:B------:R0:W1:Y:S02]  /*c6e0*/  SHFL.IDX P2, R225, R110, R109, R108 ;  /* 0x0000006d6ee17389 */ /* 0x000064000004006c */
[----:B01----:R-:W-:Y:S05]  /*c6f0*/  ENDCOLLECTIVE ;  /* 0x000000000000791b */ /* 0x003fea0003800000 */
.L_x_3517:
[----:B------:R-:W-:Y:S02]  /*c700*/  MOV R110, R117 ;  /* 0x00000075006e7202 */ /* 0x000fe40000000f00 */
[----:B------:R-:W-:-:S07]  /*c710*/  MOV R235, R225 ;  /* 0x000000e100eb7202 */ /* 0x000fce0000000f00 */
[----:B------:R-:W-:Y:S05]  /*c720*/  WARPSYNC.COLLECTIVE R111, `(.L_x_3518) ;  /* 0x000000006f087348 */ /* 0x000fea0003c00000 */
[----:B------:R0:W1:Y:S02]  /*c730*/  SHFL.IDX P2, R225, R110, R109, R108 ;  /* 0x0000006d6ee17389 */ /* 0x000064000004006c */
[----:B01----:R-:W-:Y:S05]  /*c740*/  ENDCOLLECTIVE ;  /* 0x000000000000791b */ /* 0x003fea0003800000 */
.L_x_3518:
[----:B------:R-:W-:Y:S02]  /*c750*/  MOV R112, R235 ;  /* 0x000000eb00707202 */ /* 0x000fe40000000f00 */
[----:B------:R-:W-:Y:S02]  /*c760*/  MOV R110, R118 ;  /* 0x00000076006e7202 */ /* 0x000fe40000000f00 */
[----:B------:R-:W-:-:S07]  /*c770*/  MOV R236, R225 ;  /* 0x000000e100ec7202 */ /* 0x000fce0000000f00 */
[----:B------:R-:W-:Y:S05]  /*c780*/  WARPSYNC.COLLECTIVE R111, `(.L_x_3519) ;  /* 0x000000006f087348 */ /* 0x000fea0003c00000 */
[----:B------:R0:W1:Y:S02]  /*c790*/  SHFL.IDX P2, R225, R110, R109, R108 ;  /* 0x0000006d6ee17389 */ /* 0x000064000004006c */
[----:B01----:R-:W-:Y:S05]  /*c7a0*/  ENDCOLLECTIVE ;  /* 0x000000000000791b */ /* 0x003fea0003800000 */
.L_x_3519:
[----:B------:R-:W-:Y:S02]  /*c7b0*/  MOV R113, R236 ;  /* 0x000000ec00717202 */ /* 0x000fe40000000f00 */
[----:B------:R-:W-:Y:S02]  /*c7c0*/  MOV R110, R119 ;  /* 0x00000077006e7202 */ /* 0x000fe40000000f00 */
[----:B------:R-:W-:-:S07]  /*c7d0*/  MOV R237, R225 ;  /* 0x000000e100ed7202 */ /* 0x000fce0000000f00 */
[----:B------:R-:W-:Y:S05]  /*c7e0*/  WARPSYNC.COLLECTIVE R111, `(.L_x_3520) ;  /* 0x000000006f087348 */ /* 0x000fea0003c00000 */
[----:B------:R0:W1:Y:S02]  /*c7f0*/  SHFL.IDX P2, R225, R110, R109, R108 ;  /* 0x0000006d6ee17389 */ /* 0x000064000004006c */
[----:B01----:R-:W-:Y:S05]  /*c800*/  ENDCOLLECTIVE ;  /* 0x000000000000791b */ /* 0x003fea0003800000 */
.L_x_3520:
[----:B------:R-:W-:Y:S01]  /*c810*/  MOV R238, R225 ;  /* 0x000000e100ee7202 */ /* 0x000fe20000000f00 */
[----:B------:R-:W-:Y:S06]  /*c820*/  BRA `(.L_x_3521) ;  /* 0xffffffa800047947 */ /* 0x000fec000383ffff */
.L_x_3522:
        /* <DEDUP_REMOVED lines=13> */
.L_x_18674:


//--------------------- .text._Z25selective_scan_bwd_kernelI32Selective_Scan_bwd_kernel_traitsILi128ELi16ELb1ELb0ELb0ELb1ELb1EfN3c107complexIfEEEEv12SSMParamsBwd --------------------------
	.section	.text._Z25selective_scan_bwd_kernelI32Selective_Scan_bwd_kernel_traitsILi128ELi16ELb1ELb0ELb0ELb1ELb1EfN3c107complexIfEEEEv12SSMParamsBwd,"ax",@progbits
	.align	128
        .global         _Z25selective_scan_bwd_kernelI32Selective_Scan_bwd_kernel_traitsILi128ELi16ELb1ELb0ELb0ELb1ELb1EfN3c107complexIfEEEEv12SSMParamsBwd
        .type           _Z25selective_scan_bwd_kernelI32Selective_Scan_bwd_kernel_traitsILi128ELi16ELb1ELb0ELb0ELb1ELb1EfN3c107complexIfEEEEv12SSMParamsBwd,@function
        .size           _Z25selective_scan_bwd_kernelI32Selective_Scan_bwd_kernel_traitsILi128ELi16ELb1ELb0ELb0ELb1ELb1EfN3c107complexIfEEEEv12SSMParamsBwd,(.L_x_18675 - _Z25selective_scan_bwd_kernelI32Selective_Scan_bwd_kernel_traitsILi128ELi16ELb1ELb0ELb0ELb1ELb1EfN3c107complexIfEEEEv12SSMParamsBwd)
        .other          _Z25selective_scan_bwd_kernelI32Selective_Scan_bwd_kernel_traitsILi128ELi16ELb1ELb0ELb0ELb1ELb1EfN3c107complexIfEEEEv12SSMParamsBwd,@"STO_CUDA_ENTRY STV_DEFAULT"
_Z25selective_scan_bwd_kernelI32Selective_Scan_bwd_kernel_traitsILi128ELi16ELb1ELb0ELb0ELb1ELb1EfN3c107complexIfEEEEv12SSMParamsBwd:
.text._Z25selective_scan_bwd_kernelI32Selective_Scan_bwd_kernel_traitsILi128ELi16ELb1ELb0ELb0ELb1ELb1EfN3c107complexIfEEEEv12SSMParamsBwd:
[----:B------:R-:W-:Y:S01]  /*0000*/  LDC R1, c[0x0][0x37c] ;  /* 0x0000df00ff017b82 */ /* 0x000fe20000000800 */
[----:B------:R-:W0:Y:S07]  /*0010*/  LDCU.64 UR8, c[0x0][0x470] ;  /* 0x00008e00ff0877ac */ /* 0x000e2e0008000a00 */
[----:B------:R-:W1:Y:S01]  /*0020*/  S2UR UR10, SR_CTAID.Y ;  /* 0x00000000000a79c3 */ /* 0x000e620000002600 */
[----:B------:R-:W2:Y:S01]  /*0030*/  LDCU.128 UR4, c[0x0][0x450] ;  /* 0x00008a00ff0477ac */ /* 0x000ea20008000c00 */
[----:B------:R-:W3:Y:S01]  /*0040*/  LDCU.64 UR30, c[0x0][0x358] ;  /* 0x00006b00ff1e77ac */ /* 0x000ee20008000a00 */
[----:B------:R-:W-:-:S05]  /*0050*/  CS2R R124, SRZ ;  /* 0x00000000007c7805 */ /* 0x000fca000001ff00 */
[----:B------:R-:W4:Y:S01]  /*0060*/  S2UR UR29, SR_CTAID.X ;  /* 0x00000000001d79c3 */ /* 0x000f220000002500 */
[----:B------:R-:W4:Y:S01]  /*0070*/  LDCU.128 UR12, c[0x0][0x3f0] ;  /* 0x00007e00ff0c77ac */ /* 0x000f220008000c00 */
[----:B------:R-:W4:Y:S01]  /*0080*/  LDCU.128 UR16, c[0x0][0x400] ;  /* 0x00008000ff1077ac */ /* 0x000f220008000c00 */
[----:B0-----:R-:W-:Y:S02]  /*0090*/  UISETP.NE.U32.AND UP0, UPT, UR8, URZ, UPT ;  /* 0x000000ff0800728c */ /* 0x001fe4000bf05070 */
[----:B--2---:R-:W-:Y:S02]  /*00a0*/  UISETP.NE.U32.AND UP1, UPT, UR6, URZ, UPT ;  /* 0x000000ff0600728c */ /* 0x004fe4000bf25070 */
[----:B------:R-:W-:Y:S01]  /*00b0*/  UISETP.NE.AND.EX UP0, UPT, UR9, URZ, UPT, UP0 ;  /* 0x000000ff0900728c */ /* 0x000fe2000bf05300 */
[----:B------:R-:W0:Y:S05]  /*00c0*/  LDCU.64 UR20, c[0x0][0x3d8] ;  /* 0x00007b00ff1477ac */ /* 0x000e2a0008000a00 */
[----:B------:R-:W-:Y:S01]  /*00d0*/  PLOP3.LUT P1, PT, PT, PT, UP0, 0x80, 0x8 ;  /* 0x000000000008781c */ /* 0x000fe20003f2f008 */
[----:B------:R-:W2:Y:S04]  /*00e0*/  LDCU UR26, c[0x0][0x394] ;  /* 0x00007280ff1a77ac */ /* 0x000ea80008000800 */
[----:B-1----:R-:W-:Y:S01]  /*00f0*/  @UP0 ULEA UR8, UP2, UR10, UR8, 0x2 ;  /* 0x000000080a080291 */ /* 0x002fe2000f8410ff */
[----:B------:R-:W1:Y:S03]  /*0100*/  LDCU.64 UR24, c[0x0][0x498] ;  /* 0x00009300ff1877ac */ /* 0x000e660008000a00 */
[----:B------:R-:W-:-:S02]  /*0110*/  @UP0 ULEA.HI.X UR9, UR10, UR9, URZ, 0x2, UP2 ;  /* 0x000000090a090291 */ /* 0x000fc400090f14ff */
[----:B------:R-:W-:Y:S01]  /*0120*/  MOV R4, UR8 ;  /* 0x0000000800047c02 */ /* 0x000fe20008000f00 */
[----:B------:R-:W-:Y:S01]  /*0130*/  UISETP.NE.AND.EX UP0, UPT, UR7, URZ, UPT, UP1 ;  /* 0x000000ff0700728c */ /* 0x000fe2000bf05310 */
[----:B------:R-:W1:Y:S02]  /*0140*/  LDCU.64 UR32, c[0x0][0x480] ;  /* 0x00009000ff2077ac */ /* 0x000e640008000a00 */
[----:B------:R-:W-:-:S03]  /*0150*/  MOV R5, UR9 ;  /* 0x0000000900057c02 */ /* 0x000fc60008000f00 */
[----:B------:R-:W-:Y:S01]  /*0160*/  PLOP3.LUT P0, PT, PT, PT, UP0, 0x80, 0x8 ;  /* 0x000000000008781c */ /* 0x000fe20003f0f008 */
[----:B------:R-:W1:Y:S01]  /*0170*/  LDCU.64 UR34, c[0x0][0x528] ;  /* 0x0000a500ff2277ac */ /* 0x000e620008000a00 */
[----:B---3--:R-:W3:Y:S03]  /*0180*/  @P1 LDG.E R4, desc[UR30][R4.64] ;  /* 0x0000001e04041981 */ /* 0x008ee6000c1e1900 */
[----:B------:R-:W-:-:S04]  /*0190*/  @UP0 ULEA UR6, UP1, UR10, UR6, 0x2 ;  /* 0x000000060a060291 */ /* 0x000fc8000f8210ff */
[----:B------:R-:W-:Y:S02]  /*01a0*/  @UP0 ULEA.HI.X UR7, UR10, UR7, URZ, 0x2, UP1 ;  /* 0x000000070a070291 */ /* 0x000fe400088f14ff */
[----:B------:R-:W-:-:S04]  /*01b0*/  MOV R2, UR6 ;  /* 0x0000000600027c02 */ /* 0x000fc80008000f00 */
[----:B------:R-:W-:-:S05]  /*01c0*/  MOV R3, UR7 ;  /* 0x0000000700037c02 */ /* 0x000fca0008000f00 */
[----:B------:R0:W5:Y:S01]  /*01d0*/  @P0 LDG.E R124, desc[UR30][R2.64] ;  /* 0x0000001e027c0981 */ /* 0x000162000c1e1900 */
[----:B----4-:R-:W-:-:S04]  /*01e0*/  UIMAD.WIDE.U32 UR6, UR29, UR12, URZ ;  /* 0x0000000c1d0672a5 */ /* 0x010fc8000f8e00ff */
[----:B------:R-:W-:-:S04]  /*01f0*/  UIMAD UR7, UR29, UR13, UR7 ;  /* 0x0000000d1d0772a4 */ /* 0x000fc8000f8e0207 */
[----:B------:R-:W-:Y:S02]  /*0200*/  UIMAD.WIDE.U32 UR8, UR10, UR14, UR6 ;  /* 0x0000000e0a0872a5 */ /* 0x000fe4000f8e0006 */
[----:B------:R-:W-:Y:S02]  /*0210*/  UIMAD.WIDE.U32 UR6, UR29, UR16, URZ ;  /* 0x000000101d0672a5 */ /* 0x000fe4000f8e00ff */
[----:B------:R-:W-:Y:S01]  /*0220*/  UIMAD UR11, UR10, UR15, UR9 ;  /* 0x0000000f0a0b72a4 */ /* 0x000fe2000f8e0209 */
[----:B------:R-:W4:Y:S01]  /*0230*/  LDCU.128 UR12, c[0x0][0x460] ;  /* 0x00008c00ff0c77ac */ /* 0x000f220008000c00 */
[----:B------:R-:W-:-:S04]  /*0240*/  UIMAD UR7, UR29, UR17, UR7 ;  /* 0x000000111d0772a4 */ /* 0x000fc8000f8e0207 */
[----:B------:R-:W-:Y:S02]  /*0250*/  UIMAD.WIDE.U32 UR16, UR10, UR18, UR6 ;  /* 0x000000120a1072a5 */ /* 0x000fe4000f8e0006 */
[----:B0-----:R-:W-:Y:S02]  /*0260*/  UIMAD.WIDE.U32 UR22, UR10, UR20, URZ ;  /* 0x000000140a1672a5 */ /* 0x001fe4000f8e00ff */
[----:B------:R-:W-:Y:S02]  /*0270*/  UIMAD UR19, UR10, UR19, UR17 ;  /* 0x000000130a1372a4 */ /* 0x000fe4000f8e0211 */
[----:B--2---:R-:W-:Y:S02]  /*0280*/  ULEA UR17, UR26, 0xfffff800, 0xb ;  /* 0xfffff8001a117891 */ /* 0x004fe4000f8e58ff */
[----:B------:R-:W-:Y:S02]  /*0290*/  UIMAD UR18, UR10, UR21, UR23 ;  /* 0x000000150a1272a4 */ /* 0x000fe4000f8e0217 */
[----:B-1----:R-:W-:-:S02]  /*02a0*/  UIMAD.WIDE.U32 UR20, UR29, UR24, URZ ;  /* 0x000000181d1472a5 */ /* 0x002fc4000f8e00ff */
[----:B------:R-:W-:Y:S02]  /*02b0*/  UISETP.NE.U32.AND UP0, UPT, UR32, URZ, UPT ;  /* 0x000000ff2000728c */ /* 0x000fe4000bf05070 */
[----:B------:R-:W-:Y:S02]  /*02c0*/  UIADD3 UR9, UP3, UPT, UR17, UR8, URZ ;  /* 0x0000000811097290 */ /* 0x000fe4000ff7e0ff */
[----:B------:R-:W-:Y:S02]  /*02d0*/  UIADD3 UR24, UP4, UPT, UR17, UR16, URZ ;  /* 0x0000001011187290 */ /* 0x000fe4000ff9e0ff */
[----:B------:R-:W-:Y:S02]  /*02e0*/  USHF.R.S32.HI UR16, URZ, 0x1f, UR17 ;  /* 0x0000001fff107899 */ /* 0x000fe40008011411 */
[----:B------:R-:W-:Y:S02]  /*02f0*/  UISETP.NE.AND.EX UP0, UPT, UR33, URZ, UPT, UP0 ;  /* 0x000000ff2100728c */ /* 0x000fe4000bf05300 */
[----:B----4-:R-:W-:Y:S01]  /*0300*/  ULEA UR27, UP1, UR9, UR12, 0x2 ;  /* 0x0000000c091b7291 */ /* 0x010fe2000f8210ff */
[----:B------:R-:W0:Y:S01]  /*0310*/  LDCU.64 UR32, c[0x0][0x3b8] ;  /* 0x00007700ff2077ac */ /* 0x000e220008000a00 */
[----:B------:R-:W-:Y:S01]  /*0320*/  UIADD3.X UR12, UPT, UPT, UR16, UR11, URZ, UP3, !UPT ;  /* 0x0000000b100c7290 */ /* 0x000fe20009ffe4ff */
[----:B------:R-:W1:Y:S01]  /*0330*/  LDCU.64 UR6, c[0x0][0x4a0] ;  /* 0x00009400ff0677ac */ /* 0x000e620008000a00 */
[----:B------:R-:W-:-:S02]  /*0340*/  ULEA UR23, UP2, UR24, UR14, 0x2 ;  /* 0x0000000e18177291 */ /* 0x000fc4000f8410ff */
[----:B------:R-:W-:Y:S02]  /*0350*/  UIADD3.X UR8, UPT, UPT, UR16, UR19, URZ, UP4, !UPT ;  /* 0x0000001310087290 */ /* 0x000fe4000a7fe4ff */
[----:B------:R-:W-:Y:S02]  /*0360*/  ULEA.HI.X UR13, UR9, UR13, UR12, 0x2, UP1 ;  /* 0x0000000d090d7291 */ /* 0x000fe400088f140c */
[----:B------:R-:W-:-:S03]  /*0370*/  ULEA.HI.X UR24, UR24, UR15, UR8, 0x2, UP2 ;  /* 0x0000000f18187291 */ /* 0x000fc600090f1408 */
[----:B------:R-:W2:Y:S01]  /*0380*/  @UP0 LDCU UR12, c[0x0][0x384] ;  /* 0x00007080ff0c07ac */ /* 0x000ea20008000800 */
[----:B------:R-:W4:Y:S01]  /*0390*/  LDCU.64 UR14, c[0x0][0x448] ;  /* 0x00008900ff0e77ac */ /* 0x000f220008000a00 */
[----:B------:R-:W-:Y:S02]  /*03a0*/  ULEA UR11, UP3, UR22, UR4, 0x3 ;  /* 0x00000004160b7291 */ /* 0x000fe4000f8618ff */
[----:B0-----:R-:W-:Y:S02]  /*03b0*/  UIMAD.WIDE.U32 UR8, UR10, UR32, URZ ;  /* 0x000000200a0872a5 */ /* 0x001fe4000f8e00ff */
[----:B------:R-:W-:Y:S02]  /*03c0*/  ULEA.HI.X UR18, UR22, UR5, UR18, 0x3, UP3 ;  /* 0x0000000516127291 */ /* 0x000fe400098f1c12 */
[----:B------:R-:W-:Y:S01]  /*03d0*/  UIMAD UR5, UR29, UR25, UR21 ;  /* 0x000000191d0572a4 */ /* 0x000fe2000f8e0215 */
[----:B------:R-:W0:Y:S01]  /*03e0*/  @UP0 LDCU UR21, c[0x0][0x38c] ;  /* 0x00007180ff1507ac */ /* 0x000e220008000800 */
[----:B------:R-:W-:Y:S01]  /*03f0*/  UIMAD UR9, UR10, UR33, UR9 ;  /* 0x000000210a0972a4 */ /* 0x000fe2000f8e0209 */
[----:B------:R-:W-:Y:S01]  /*0400*/  UMOV UR4, UR20 ;  /* 0x0000001400047c82 */ /* 0x000fe20008000000 */
[----:B------:R-:W0:Y:S01]  /*0410*/  @UP0 LDCU.64 UR32, c[0x0][0x480] ;  /* 0x00009000ff2007ac */ /* 0x000e220008000a00 */
[----:B-1----:R-:W-:-:S02]  /*0420*/  UIMAD.WIDE.U32 UR4, UR10, UR6, UR4 ;  /* 0x000000060a0472a5 */ /* 0x002fc4000f8e0004 */
[----:B----4-:R-:W-:Y:S02]  /*0430*/  ULEA UR19, UP1, UR8, UR14, 0x3 ;  /* 0x0000000e08137291 */ /* 0x010fe4000f8218ff */
[----:B------:R-:W-:Y:S02]  /*0440*/  UIMAD UR7, UR10, UR7, UR5 ;  /* 0x000000070a0772a4 */ /* 0x000fe4000f8e0205 */
[----:B--2---:R-:W-:Y:S02]  /*0450*/  @UP0 UIMAD UR5, UR29, UR12, UR10 ;  /* 0x0000000c1d0502a4 */ /* 0x004fe4000f8e020a */
[----:B------:R-:W-:Y:S02]  /*0460*/  UIADD3 UR4, UP2, UPT, UR17, UR4, URZ ;  /* 0x0000000411047290 */ /* 0x000fe4000ff5e0ff */
[----:B------:R-:W-:Y:S02]  /*0470*/  @UP0 UIMAD UR5, UR5, UR26, URZ ;  /* 0x0000001a050502a4 */ /* 0x000fe4000f8e02ff */
[----:B------:R-:W-:-:S02]  /*0480*/  ULEA.HI.X UR20, UR8, UR15, UR9, 0x3, UP1 ;  /* 0x0000000f08147291 */ /* 0x000fc400088f1c09 */
[----:B------:R-:W-:Y:S02]  /*0490*/  UIADD3.X UR25, UPT, UPT, UR16, UR7, URZ, UP2, !UPT ;  /* 0x0000000710197290 */ /* 0x000fe400097fe4ff */
[----:B------:R-:W-:Y:S02]  /*04a0*/  ULEA UR28, UP1, UR4, UR34, 0x2 ;  /* 0x00000022041c7291 */ /* 0x000fe4000f8210ff */
[----:B0-----:R-:W-:Y:S02]  /*04b0*/  @UP0 UIMAD UR6, UR5, UR21, URZ ;  /* 0x00000015050602a4 */ /* 0x001fe4000f8e02ff */
[----:B------:R-:W-:Y:S01]  /*04c0*/  ULEA.HI.X UR25, UR4, UR35, UR25, 0x2, UP1 ;  /* 0x0000002304197291 */ /* 0x000fe200088f1419 */
[----:B------:R-:W-:Y:S02]  /*04d0*/  UMOV UR5, URZ ;  /* 0x000000ff00057c82 */ /* 0x000fe40008000000 */
[----:B------:R-:W-:Y:S01]  /*04e0*/  UMOV UR4, URZ ;  /* 0x000000ff00047c82 */ /* 0x000fe20008000000 */
[----:B------:R-:W-:-:S02]  /*04f0*/  @UP0 UIMAD.WIDE UR4, UR6, 0x10, UR32 ;  /* 0x00000010060408a5 */ /* 0x000fc4000f8e0220 */
[----:B------:R-:W-:Y:S01]  /*0500*/  UISETP.GE.AND UP0, UPT, UR26, 0x1, UPT ;  /* 0x000000011a00788c */ /* 0x000fe2000bf06270 */
[----:B------:R-:W-:Y:S01]  /*0510*/  UMOV UR8, URZ ;  /* 0x000000ff00087c82 */ /* 0x000fe20008000000 */
[----:B------:R-:W-:Y:S01]  /*0520*/  HFMA2 R123, -RZ, RZ, 0, 0 ;  /* 0x00000000ff7b7431 */ /* 0x000fe200000001ff */
[----:B---3--:R-:W-:-:S06]  /*0530*/  @P1 R2UR UR8, R4 ;  /* 0x00000000040812ca */ /* 0x008fcc00000e0000 */
[----:B------:R-:W-:Y:S09]  /*0540*/  BRA.U !UP0, `(.L_x_3523) ;  /* 0x000000ad085c7547 */ /* 0x000ff2000b800000 */
[----:B------:R-:W0:Y:S01]  /*0550*/  S2R R3, SR_CgaCtaId ;  /* 0x0000000000037919 */ /* 0x000e220000008800 */
[----:B------:R-:W1:Y:S01]  /*0560*/  LDCU.64 UR6, c[0x0][0x3a0] ;  /* 0x00007400ff0677ac */ /* 0x000e620008000a00 */
[----:B------:R-:W-:Y:S01]  /*0570*/  MOV R0, 0x400 ;  /* 0x0000040000007802 */ /* 0x000fe20000000f00 */
[----:B------:R-:W2:Y:S01]  /*0580*/  S2R R122, SR_TID.X ;  /* 0x00000000007a7919 */ /* 0x000ea20000002100 */
[----:B------:R-:W-:Y:S01]  /*0590*/  MOV R123, RZ ;  /* 0x000000ff007b7202 */ /* 0x000fe20000000f00 */
[----:B------:R-:W3:Y:S01]  /*05a0*/  LDCU UR26, c[0x0][0x394] ;  /* 0x00007280ff1a77ac */ /* 0x000ee20008000800 */
[----:B------:R-:W-:Y:S01]  /*05b0*/  MOV R125, RZ ;  /* 0x000000ff007d7202 */ /* 0x000fe20000000f00 */
        /* <DEDUP_REMOVED lines=11> */
.L_x_3592:
        /* <DEDUP_REMOVED lines=8> */
[----:B------:R-:W4:Y:S01]  /*06f0*/  LDG.E.128 R16, desc[UR30][R2.64+0x600] ;  /* 0x0006001e02107981 */ /* 0x000f22000c1e1d00 */
        /* <DEDUP_REMOVED lines=12> */
[----:B--2---:R-:W-:Y:S04]  /*07c0*/  STS.128 [R44], R4 ;  /* 0x000000042c007388 */ /* 0x004fe80000000c00 */
[----:B---3--:R-:W-:Y:S04]  /*07d0*/  STS.128 [R44+0x200], R8 ;  /* 0x000200082c007388 */ /* 0x008fe80000000c00 */
        /* <DEDUP_REMOVED lines=8> */
[----:B------:R-:W2:Y:S04]  /*0860*/  LDG.E.128 R20, desc[UR30][R192.64] ;  /* 0x0000001ec0147981 */ /* 0x000ea8000c1e1d00 */
[----:B0-----:R-:W3:Y:S04]  /*0870*/  LDG.E.128 R12, desc[UR30][R192.64+0x200] ;  /* 0x0002001ec00c7981 */ /* 0x001ee8000c1e1d00 */
[----:B-1----:R-:W4:Y:S04]  /*0880*/  LDG.E.128 R16, desc[UR30][R192.64+0x400] ;  /* 0x0004001ec0107981 */ /* 0x002f28000c1e1d00 */
[----:B------:R-:W4:Y:S01]  /*0890*/  LDG.E.128 R24, desc[UR30][R192.64+0x600] ;  /* 0x0006001ec0187981 */ /* 0x000f22000c1e1d00 */
[----:B------:R-:W-:-:S02]  /*08a0*/  MOV R2, UR28 ;  /* 0x0000001c00027c02 */ /* 0x000fc40008000f00 */
[----:B------:R-:W-:-:S03]  /*08b0*/  MOV R3, UR25 ;  /* 0x0000001900037c02 */ /* 0x000fc60008000f00 */
[----:B------:R-:W-:Y:S01]  /*08c0*/  IMAD.WIDE.U32 R2, R0, 0x10, R2 ;  /* 0x0000001000027825 */ /* 0x000fe200078e0002 */
[----:B--2---:R0:W-:Y:S04]  /*08d0*/  STS.128 [R44], R20 ;  /* 0x000000142c007388 */ /* 0x0041e80000000c00 */
[----:B---3--:R1:W-:Y:S04]  /*08e0*/  STS.128 [R44+0x200], R12 ;  /* 0x0002000c2c007388 */ /* 0x0083e80000000c00 */
[----:B----4-:R2:W-:Y:S04]  /*08f0*/  STS.128 [R44+0x400], R16 ;  /* 0x000400102c007388 */ /* 0x0105e80000000c00 */
[----:B------:R3:W-:Y:S01]  /*0900*/  STS.128 [R44+0x600], R24 ;  /* 0x000600182c007388 */ /* 0x0007e20000000c00 */
[----:B------:R-:W-:-:S03]  /*0910*/  NOP ;  /* 0x0000000000007918 */ /* 0x000fc60000000000 */
[----:B------:R-:W4:Y:S04]  /*0920*/  LDS.128 R28, [R43] ;  /* 0x000000002b1c7984 */ /* 0x000f280000000c00 */
[----:B------:R-:W4:Y:S04]  /*0930*/  LDS.128 R48, [R43+0x10] ;  /* 0x000010002b307984 */ /* 0x000f280000000c00 */
[----:B------:R0:W4:Y:S04]  /*0940*/  LDS.128 R8, [R43+0x20] ;  /* 0x000020002b087984 */ /* 0x0001280000000c00 */
[----:B------:R1:W4:Y:S01]  /*0950*/  LDS.128 R4, [R43+0x30] ;  /* 0x000030002b047984 */ /* 0x0003220000000c00 */
[----:B------:R-:W-:Y:S06]  /*0960*/  BAR.SYNC.DEFER_BLOCKING 0x0 ;  /* 0x0000000000007b1d */ /* 0x000fec0000010000 */
[----:B0-----:R-:W4:Y:S04]  /*0970*/  LDG.E.128 R20, desc[UR30][R2.64] ;  /* 0x0000001e02147981 */ /* 0x001f28000c1e1d00 */
[----:B-1----:R-:W4:Y:S04]  /*0980*/  LDG.E.128 R12, desc[UR30][R2.64+0x200] ;  /* 0x0002001e020c7981 */ /* 0x002f28000c1e1d00 */
[----:B--2---:R-:W2:Y:S04]  /*0990*/  LDG.E.128 R16, desc[UR30][R2.64+0x400] ;  /* 0x0004001e02107981 */ /* 0x004ea8000c1e1d00 */
[----:B---3--:R-:W3:Y:S01]  /*09a0*/  LDG.E.128 R24, desc[UR30][R2.64+0x600] ;  /* 0x0006001e02187981 */ /* 0x008ee2000c1e1d00 */
[----:B----4-:R-:W-:Y:S01]  /*09b0*/  FADD.FTZ R41, R28, UR8 ;  /* 0x000000081c297e21 */ /* 0x010fe20008010000 */
[----:B------:R-:W-:Y:S01]  /*09c0*/  FADD.FTZ R42, R29, UR8 ;  /* 0x000000081d2a7e21 */ /* 0x000fe20008010000 */
[----:B------:R-:W-:Y:S01]  /*09d0*/  FADD.FTZ R39, R30, UR8 ;  /* 0x000000081e277e21 */ /* 0x000fe20008010000 */
[----:B------:R-:W-:Y:S01]  /*09e0*/  FADD.FTZ R40, R31, UR8 ;  /* 0x000000081f287e21 */ /* 0x000fe20008010000 */
[----:B------:R-:W-:Y:S01]  /*09f0*/  FADD.FTZ R37, R48, UR8 ;  /* 0x0000000830257e21 */ /* 0x000fe20008010000 */
[----:B------:R-:W-:Y:S01]  /*0a00*/  FSETP.GTU.FTZ.AND P0, PT, R41, 20, PT ;  /* 0x41a000002900780b */ /* 0x000fe20003f1c000 */
        /* <DEDUP_REMOVED lines=8> */
[----:B------:R0:W-:Y:S04]  /*0a90*/  STS.128 [R44], R20 ;  /* 0x000000142c007388 */ /* 0x0001e80000000c00 */
[----:B------:R0:W-:Y:S04]  /*0aa0*/  STS.128 [R44+0x200], R12 ;  /* 0x0002000c2c007388 */ /* 0x0001e80000000c00 */
[----:B--2---:R0:W-:Y:S04]  /*0ab0*/  STS.128 [R44+0x400], R16 ;  /* 0x000400102c007388 */ /* 0x0041e80000000c00 */
[----:B---3--:R0:W-:Y:S01]  /*0ac0*/  STS.128 [R44+0x600], R24 ;  /* 0x000600182c007388 */ /* 0x0081e20000000c00 */
[----:B------:R-:W-:Y:S01]  /*0ad0*/  NOP ;  /* 0x0000000000007918 */ /* 0x000fe20000000000 */
[----:B------:R-:W-:Y:S05]  /*0ae0*/  @P0 BRA `(.L_x_3525) ;  /* 0x0000000000780947 */ /* 0x000fea0003800000 */
[----:B------:R-:W-:Y:S01]  /*0af0*/  FMUL.FTZ R41, R41, 1.4426950216293334961 ;  /* 0x3fb8aa3b29297820 */ /* 0x000fe20000410000 */
[----:B0-----:R-:W-:Y:S01]  /*0b00*/  MOV R13, 0x3e800000 ;  /* 0x3e800000000d7802 */ /* 0x001fe20000000f00 */
[----:B------:R-:W-:Y:S02]  /*0b10*/  HFMA2 R14, -RZ, RZ, 1.3056640625, -1.8671875 ;  /* 0x3d39bf78ff0e7431 */ /* 0x000fe400000001ff */
        /* <DEDUP_REMOVED lines=27> */
.L_x_3525:
[----:B------:R-:W-:Y:S05]  /*0cd0*/  BSYNC.RECONVERGENT B0 ;  /* 0x0000000000007941 */ /* 0x000fea0003800200 */
.L_x_3524:
        /* <DEDUP_REMOVED lines=34> */
.L_x_3527:
[----:B------:R-:W-:Y:S05]  /*0f00*/  BSYNC.RECONVERGENT B0 ;  /* 0x0000000000007941 */ /* 0x000fea0003800200 */
.L_x_3526:
        /* <DEDUP_REMOVED lines=34> */
.L_x_3529:
[----:B------:R-:W-:Y:S05]  /*1130*/  BSYNC.RECONVERGENT B0 ;  /* 0x0000000000007941 */ /* 0x000fea0003800200 */
.L_x_3528:
        /* <DEDUP_REMOVED lines=34> */
.L_x_3531:
[----:B------:R-:W-:Y:S05]  /*1360*/  BSYNC.RECONVERGENT B0 ;  /* 0x0000000000007941 */ /* 0x000fea0003800200 */
.L_x_3530:
        /* <DEDUP_REMOVED lines=34> */
.L_x_3533:
[----:B------:R-:W-:Y:S05]  /*1590*/  BSYNC.RECONVERGENT B0 ;  /* 0x0000000000007941 */ /* 0x000fea0003800200 */
.L_x_3532:
[----:B------:R-:W-:Y:S01]  /*15a0*/  BSSY.RECONVERGENT B0, `(.L_x_3534) ;  /* 0x0000022000007945 */ /* 0x000fe20003800200 */
[----:B------:R-:W-:Y:S01]  /*15b0*/  FSETP.GTU.FTZ.AND P4, PT, R31, 20, PT ;  /* 0x41a000001f00780b */ /* 0x000fe20003f9c000 */
[----:B------:R-:W-:Y:S02]  /*15c0*/  FADD.FTZ R32, R11, UR8 ;  /* 0x000000080b207e21 */ /* 0x000fe40008010000 */
[----:B------:R-:W-:Y:S10]  /*15d0*/  @P5 BRA `(.L_x_3535) ;  /* 0x0000000000785947 */ /* 0x000ff40003800000 */
[----:B------:R-:W-:Y:S01]  /*15e0*/  FMUL.FTZ R38, R38, 1.4426950216293334961 ;  /* 0x3fb8aa3b26267820 */ /* 0x000fe20000410000 */
[----:B------:R-:W-:Y:S01]  /*15f0*/  HFMA2 R11, -RZ, RZ, 1.625, 0 ;  /* 0x3e800000ff0b7431 */ /* 0x000fe200000001ff */
[----:B------:R-:W-:Y:S02]  /*1600*/  MOV R10, 0x3d39bf78 ;  /* 0x3d39bf78000a7802 */ /* 0x000fe40000000f00 */
[----:B------:R-:W1:Y:S02]  /*1610*/  MUFU.EX2 R9, R38 ;  /* 0x0000002600097308 */ /* 0x000e640000000800 */
[C---:B-1----:R-:W-:Y:S01]  /*1620*/  FADD.FTZ.RZ R2, R9.reuse, 1 ;  /* 0x3f80000009027421 */ /* 0x042fe2000001c000 */
        /* <DEDUP_REMOVED lines=25> */
.L_x_3535:
[----:B------:R-:W-:Y:S05]  /*17c0*/  BSYNC.RECONVERGENT B0 ;  /* 0x0000000000007941 */ /* 0x000fea0003800200 */
.L_x_3534:
        /* <DEDUP_REMOVED lines=34> */
.L_x_3537:
[----:B------:R-:W-:Y:S05]  /*19f0*/  BSYNC.RECONVERGENT B0 ;  /* 0x0000000000007941 */ /* 0x000fea0003800200 */
.L_x_3536:
        /* <DEDUP_REMOVED lines=34> */
.L_x_3539:
[----:B------:R-:W-:Y:S05]  /*1c20*/  BSYNC.RECONVERGENT B0 ;  /* 0x0000000000007941 */ /* 0x000fea0003800200 */
.L_x_3538:
[----:B------:R-:W-:Y:S01]  /*1c30*/  BSSY.RECONVERGENT B0, `(.L_x_3540) ;  /* 0x0000022000007945 */ /* 0x000fe20003800200 */
[----:B------:R-:W-:Y:S01]  /*1c40*/  FSETP.GTU.FTZ.AND P1, PT, R30, 20, PT ;  /* 0x41a000001e00780b */ /* 0x000fe20003f3c000 */
[----:B0-----:R-:W-:Y:S02]  /*1c50*/  FADD.FTZ R27, R6, UR8 ;  /* 0x00000008061b7e21 */ /* 0x001fe40008010000 */
[----:B------:R-:W-:Y:S10]  /*1c60*/  @P2 BRA `(.L_x_3541) ;  /* 0x0000000000782947 */ /* 0x000ff40003800000 */
        /* <DEDUP_REMOVED lines=30> */
.L_x_3541:
[----:B------:R-:W-:Y:S05]  /*1e50*/  BSYNC.RECONVERGENT B0 ;  /* 0x0000000000007941 */ /* 0x000fea0003800200 */
.L_x_3540:
[----:B------:R-:W-:Y:S01]  /*1e60*/  BSSY.RECONVERGENT B0, `(.L_x_3542) ;  /* 0x0000022000007945 */ /* 0x000fe20003800200 */
[----:B------:R-:W-:Y:S01]  /*1e70*/  FSETP.GTU.FTZ.AND P2, PT, R27, 20, PT ;  /* 0x41a000001b00780b */ /* 0x000fe20003f5c000 */
[----:B------:R-:W-:Y:S02]  /*1e80*/  FADD.FTZ R28, R7, UR8 ;  /* 0x00000008071c7e21 */ /* 0x000fe40008010000 */
        /* <DEDUP_REMOVED lines=31> */
.L_x_3543:
[----:B------:R-:W-:Y:S05]  /*2080*/  BSYNC.RECONVERGENT B0 ;  /* 0x0000000000007941 */ /* 0x000fea0003800200 */
.L_x_3542:
[----:B------:R-:W-:Y:S01]  /*2090*/  UIADD3 UR6, UPT, UPT, UR26, -0x1, URZ ;  /* 0xffffffff1a067890 */ /* 0x000fe2000fffe0ff */
[----:B------:R-:W-:Y:S01]  /*20a0*/  BSSY.RECONVERGENT B0, `(.L_x_3544) ;  /* 0x0000021000007945 */ /* 0x000fe20003800200 */
[----:B------:R-:W-:-:S03]  /*20b0*/  FSETP.GTU.FTZ.AND P3, PT, R28, 20, PT ;  /* 0x41a000001c00780b */ /* 0x000fc60003f7c000 */
        /* <DEDUP_REMOVED lines=31> */
.L_x_3545:
[----:B------:R-:W-:Y:S05]  /*22b0*/  BSYNC.RECONVERGENT B0 ;  /* 0x0000000000007941 */ /* 0x000fea0003800200 */
.L_x_3544:
        /* <DEDUP_REMOVED lines=32> */
.L_x_3547:
[----:B------:R-:W-:Y:S05]  /*24c0*/  BSYNC.RECONVERGENT B0 ;  /* 0x0000000000007941 */ /* 0x000fea0003800200 */
.L_x_3546:
        /* <DEDUP_REMOVED lines=32> */
.L_x_3549:
[----:B------:R-:W-:Y:S05]  /*26d0*/  BSYNC.RECONVERGENT B0 ;  /* 0x0000000000007941 */ /* 0x000fea0003800200 */
.L_x_3548:
        /* <DEDUP_REMOVED lines=32> */
.L_x_3551:
[----:B------:R-:W-:Y:S05]  /*28e0*/  BSYNC.RECONVERGENT B0 ;  /* 0x0000000000007941 */ /* 0x000fea0003800200 */
.L_x_3550:
        /* <DEDUP_REMOVED lines=32> */
.L_x_3553:
[----:B------:R-:W-:Y:S05]  /*2af0*/  BSYNC.RECONVERGENT B0 ;  /* 0x0000000000007941 */ /* 0x000fea0003800200 */
.L_x_3552:
        /* <DEDUP_REMOVED lines=32> */
.L_x_3555:
[----:B------:R-:W-:Y:S05]  /*2d00*/  BSYNC.RECONVERGENT B0 ;  /* 0x0000000000007941 */ /* 0x000fea0003800200 */
.L_x_3554:
[----:B------:R-:W0:Y:S01]  /*2d10*/  LDCU.128 UR12, c[0x0][0x410] ;  /* 0x00008200ff0c77ac */ /* 0x000e220008000c00 */
[----:B------:R-:W-:Y:S01]  /*2d20*/  LDS.128 R56, [R43] ;  /* 0x000000002b387984 */ /* 0x000fe20000000c00 */
[----:B------:R-:W1:Y:S03]  /*2d30*/  LDCU.64 UR34, c[0x0][0x488] ;  /* 0x00009100ff2277ac */ /* 0x000e660008000a00 */
[----:B------:R-:W-:Y:S01]  /*2d40*/  LDS.128 R4, [R43+0x10] ;  /* 0x000010002b047984 */ /* 0x000fe20000000c00 */
[----:B------:R-:W-:-:S03]  /*2d50*/  USHF.L.U32 UR6, UR6, 0xb, URZ ;  /* 0x0000000b06067899 */ /* 0x000fc600080006ff */
[----:B------:R-:W-:Y:S01]  /*2d60*/  LDS.128 R8, [R43+0x20] ;  /* 0x000020002b087984 */ /* 0x000fe20000000c00 */
[----:B------:R-:W-:Y:S01]  /*2d70*/  UMOV UR7, URZ ;  /* 0x000000ff00077c82 */ /* 0x000fe20008000000 */
[----:B------:R-:W2:Y:S02]  /*2d80*/  LDCU.64 UR36, c[0x0][0x490] ;  /* 0x00009200ff2477ac */ /* 0x000ea40008000a00 */
[----:B------:R-:W-:Y:S01]  /*2d90*/  LDS.128 R12, [R43+0x30] ;  /* 0x000030002b0c7984 */ /* 0x000fe20000000c00 */
[----:B0-----:R-:W-:-:S04]  /*2da0*/  UIMAD.WIDE.U32 UR32, UR29, UR12, UR6 ;  /* 0x0000000c1d2072a5 */ /* 0x001fc8000f8e0006 */
[----:B------:R-:W-:-:S03]  /*2db0*/  UIMAD UR13, UR29, UR13, UR33 ;  /* 0x0000000d1d0d72a4 */ /* 0x000fc6000f8e0221 */
[----:B------:R-:W-:Y:S02]  /*2dc0*/  UMOV UR12, UR32 ;  /* 0x00000020000c7c82 */ /* 0x000fe40008000000 */
[----:B------:R-:W-:-:S04]  /*2dd0*/  UIMAD.WIDE.U32 UR12, UR10, UR14, UR12 ;  /* 0x0000000e0a0c72a5 */ /* 0x000fc8000f8e000c */
[----:B------:R-:W-:Y:S02]  /*2de0*/  UIMAD UR15, UR10, UR15, UR13 ;  /* 0x0000000f0a0f72a4 */ /* 0x000fe4000f8e020d */
[----:B-1----:R-:W-:-:S04]  /*2df0*/  ULEA UR9, UP0, UR12, UR34, 0x2 ;  /* 0x000000220c097291 */ /* 0x002fc8000f8010ff */
[----:B------:R-:W-:Y:S02]  /*2e00*/  ULEA.HI.X UR12, UR12, UR35, UR15, 0x2, UP0 ;  /* 0x000000230c0c7291 */ /* 0x000fe400080f140f */
[----:B------:R-:W-:Y:S01]  /*2e10*/  MOV R2, UR9 ;  /* 0x0000000900027c02 */ /* 0x000fe20008000f00 */
[----:B------:R-:W0:Y:S03]  /*2e20*/  LDCU.64 UR34, c[0x0][0x478] ;  /* 0x00008f00ff2277ac */ /* 0x000e260008000a00 */
[----:B------:R-:W-:-:S03]  /*2e30*/  MOV R3, UR12 ;  /* 0x0000000c00037c02 */ /* 0x000fc60008000f00 */
[----:B------:R-:W-:Y:S01]  /*2e40*/  IMAD.WIDE.U32 R2, R0, 0x10, R2 ;  /* 0x0000001000027825 */ /* 0x000fe200078e0002 */
[----:B------:R-:W-:Y:S06]  /*2e50*/  BAR.SYNC.DEFER_BLOCKING 0x0 ;  /* 0x0000000000007b1d */ /* 0x000fec0000010000 */
[----:B------:R-:W1:Y:S01]  /*2e60*/  LDCU.128 UR12, c[0x0][0x420] ;  /* 0x00008400ff0c77ac */ /* 0x000e620008000c00 */
[----:B------:R-:W3:Y:S04]  /*2e70*/  LDG.E.128 R52, desc[UR30][R2.64] ;  /* 0x0000001e02347981 */ /* 0x000ee8000c1e1d00 */
[----:B------:R-:W4:Y:S04]  /*2e80*/  LDG.E.128 R60, desc[UR30][R2.64+0x200] ;  /* 0x0002001e023c7981 */ /* 0x000f28000c1e1d00 */
        /* <DEDUP_REMOVED lines=10> */
[----:B------:R-:W-:Y:S01]  /*2f30*/  MOV R16, UR9 ;  /* 0x0000000900107c02 */ /* 0x000fe20008000f00 */
[----:B------:R-:W0:Y:S03]  /*2f40*/  LDCU.64 UR34, c[0x0][0x558] ;  /* 0x0000ab00ff2277ac */ /* 0x000e260008000a00 */
[----:B------:R-:W-:Y:S01]  /*2f50*/  MOV R17, UR12 ;  /* 0x0000000c00117c02 */ /* 0x000fe20008000f00 */
[----:B------:R-:W1:Y:S02]  /*2f60*/  LDCU.64 UR14, c[0x0][0x508] ;  /* 0x0000a100ff0e77ac */ /* 0x000e640008000a00 */
[----:B------:R-:W-:Y:S01]  /*2f70*/  IMAD.WIDE.U32 R2, R0, 0x10, R16 ;  /* 0x0000001000027825 */ /* 0x000fe200078e0010 */
[----:B---3--:R3:W-:Y:S04]  /*2f80*/  STS.128 [R44], R52 ;  /* 0x000000342c007388 */ /* 0x0087e80000000c00 */
[----:B----4-:R-:W-:Y:S04]  /*2f90*/  STS.128 [R44+0x200], R60 ;  /* 0x0002003c2c007388 */ /* 0x010fe80000000c00 */
[----:B--2---:R2:W-:Y:S04]  /*2fa0*/  STS.128 [R44+0x400], R68 ;  /* 0x000400442c007388 */ /* 0x0045e80000000c00 */
[----:B------:R4:W-:Y:S01]  /*2fb0*/  STS.128 [R44+0x600], R76 ;  /* 0x0006004c2c007388 */ /* 0x0009e20000000c00 */
[----:B------:R-:W-:-:S03]  /*2fc0*/  NOP ;  /* 0x0000000000007918 */ /* 0x000fc60000000000 */
[----:B------:R-:W0:Y:S04]  /*2fd0*/  LDS.128 R64, [R43] ;  /* 0x000000002b407984 */ /* 0x000e280000000c00 */
[----:B------:R-:W1:Y:S04]  /*2fe0*/  LDS.128 R48, [R43+0x10] ;  /* 0x000010002b307984 */ /* 0x000e680000000c00 */
[----:B------:R-:W1:Y:S04]  /*2ff0*/  LDS.128 R16, [R43+0x20] ;  /* 0x000020002b107984 */ /* 0x000e680000000c00 */
[----:B------:R-:W1:Y:S01]  /*3000*/  LDS.128 R20, [R43+0x30] ;  /* 0x000030002b147984 */ /* 0x000e620000000c00 */
[----:B------:R-:W-:Y:S06]  /*3010*/  BAR.SYNC.DEFER_BLOCKING 0x0 ;  /* 0x0000000000007b1d */ /* 0x000fec0000010000 */
[----:B---3--:R-:W3:Y:S04]  /*3020*/  LDG.E.128 R52, desc[UR30][R2.64] ;  /* 0x0000001e02347981 */ /* 0x008ee8000c1e1d00 */
[----:B------:R-:W3:Y:S04]  /*3030*/  LDG.E.128 R72, desc[UR30][R2.64+0x200] ;  /* 0x0002001e02487981 */ /* 0x000ee8000c1e1d00 */
[----:B--2---:R-:W2:Y:S04]  /*3040*/  LDG.E.128 R68, desc[UR30][R2.64+0x400] ;  /* 0x0004001e02447981 */ /* 0x004ea8000c1e1d00 */
[----:B----4-:R4:W2:Y:S01]  /*3050*/  LDG.E.128 R76, desc[UR30][R2.64+0x600] ;  /* 0x0006001e024c7981 */ /* 0x0108a2000c1e1d00 */
[----:B0-----:R-:W-:Y:S01]  /*3060*/  FMUL.FTZ R60, R67, -1.4426950216293334961 ;  /* 0xbfb8aa3b433c7820 */ /* 0x001fe20000410000 */
[----:B-1----:R-:W-:Y:S01]  /*3070*/  FMUL.FTZ R61, R48, -1.4426950216293334961 ;  /* 0xbfb8aa3b303d7820 */ /* 0x002fe20000410000 */
[----:B------:R-:W-:Y:S01]  /*3080*/  FMUL.FTZ R62, R49, -1.4426950216293334961 ;  /* 0xbfb8aa3b313e7820 */ /* 0x000fe20000410000 */
[----:B------:R-:W-:Y:S01]  /*3090*/  FMUL.FTZ R24, R64, -1.4426950216293334961 ;  /* 0xbfb8aa3b40187820 */ /* 0x000fe20000410000 */
        /* <DEDUP_REMOVED lines=9> */
[----:B------:R-:W-:Y:S01]  /*3130*/  FMUL.FTZ R96, R17, -1.4426950216293334961 ;  /* 0xbfb8aa3b11607820 */ /* 0x000fe20000410000 */
[----:B------:R-:W-:Y:S01]  /*3140*/  MUFU.EX2 R62, R62 ;  /* 0x0000003e003e7308 */ /* 0x000fe20000000800 */
[----:B------:R-:W-:Y:S01]  /*3150*/  FMUL.FTZ R98, R19, -1.4426950216293334961 ;  /* 0xbfb8aa3b13627820 */ /* 0x000fe20000410000 */
[----:B------:R-:W-:Y:S01]  /*3160*/  FMUL.FTZ R99, R20, -1.4426950216293334961 ;  /* 0xbfb8aa3b14637820 */ /* 0x000fe20000410000 */
[----:B------:R-:W-:Y:S01]  /*3170*/  FMUL.FTZ R101, R22, -1.4426950216293334961 ;  /* 0xbfb8aa3b16657820 */ /* 0x000fe20000410000 */
[----:B------:R-:W0:Y:S01]  /*3180*/  MUFU.EX2 R24, R24 ;  /* 0x0000001800187308 */ /* 0x000e220000000800 */
[----:B------:R-:W-:-:S03]  /*3190*/  UIMAD.WIDE.U32 UR12, UR29, UR14, UR6 ;  /* 0x0000000e1d0c72a5 */ /* 0x000fc6000f8e0006 */
[----:B------:R1:W4:Y:S01]  /*31a0*/  MUFU.EX2 R104, R63 ;  /* 0x0000003f00687308 */ /* 0x0003220000000800 */
[----:B------:R-:W-:-:S03]  /*31b0*/  UIMAD UR13, UR29, UR15, UR13 ;  /* 0x0000000f1d0d72a4 */ /* 0x000fc6000f8e020d */
[----:B------:R-:W4:Y:S01]  /*31c0*/  MUFU.EX2 R25, R25 ;  /* 0x0000001900197308 */ /* 0x000f220000000800 */
[----:B------:R-:W-:-:S03]  /*31d0*/  UIMAD.WIDE.U32 UR12, UR10, UR32, UR12 ;  /* 0x000000200a0c72a5 */ /* 0x000fc6000f8e000c */
[----:B------:R-:W4:Y:S01]  /*31e0*/  MUFU.EX2 R26, R26 ;  /* 0x0000001a001a7308 */ /* 0x000f220000000800 */
[----:B-1----:R-:W-:Y:S01]  /*31f0*/  FMUL.FTZ R63, R23, -1.4426950216293334961 ;  /* 0xbfb8aa3b173f7820 */ /* 0x002fe20000410000 */
[----:B0-----:R-:W-:Y:S01]  /*3200*/  FADD.FTZ R24, R24, 1 ;  /* 0x3f80000018187421 */ /* 0x001fe20000010000 */
[----:B------:R-:W-:Y:S01]  /*3210*/  UIMAD UR13, UR10, UR33, UR13 ;  /* 0x000000210a0d72a4 */ /* 0x000fe2000f8e020d */
[----:B------:R0:W1:Y:S01]  /*3220*/  MUFU.EX2 R102, R2 ;  /* 0x0000000200667308 */ /* 0x0000620000000800 */
[----:B------:R-:W-:Y:S01]  /*3230*/  ULEA UR9, UP0, UR12, UR34, 0x2 ;  /* 0x000000220c097291 */ /* 0x000fe2000f8010ff */
[----:B----4-:R-:W-:Y:S02]  /*3240*/  FADD.FTZ R104, R104, 1 ;  /* 0x3f80000068687421 */ /* 0x010fe40000010000 */
[----:B------:R4:W1:Y:S01]  /*3250*/  MUFU.EX2 R103, R3 ;  /* 0x0000000300677308 */ /* 0x0008620000000800 */
[----:B------:R-:W-:Y:S01]  /*3260*/  ULEA.HI.X UR12, UR12, UR35, UR13, 0x2, UP0 ;  /* 0x000000230c0c7291 */ /* 0x000fe200080f140d */
[----:B------:R-:W-:Y:S01]  /*3270*/  FADD.FTZ R25, R25, 1 ;  /* 0x3f80000019197421 */ /* 0x000fe20000010000 */
[----:B------:R-:W-:Y:S01]  /*3280*/  UISETP.NE.U32.AND UP0, UPT, UR36, URZ, UPT ;  /* 0x000000ff2400728c */ /* 0x000fe2000bf05070 */
[----:B------:R1:W-:Y:S01]  /*3290*/  MUFU.EX2 R113, R100 ;  /* 0x0000006400717308 */ /* 0x0003e20000000800 */
[----:B0-----:R-:W-:Y:S01]  /*32a0*/  FADD.FTZ R2, R60, 1 ;  /* 0x3f8000003c027421 */ /* 0x001fe20000010000 */
[----:B------:R-:W-:Y:S01]  /*32b0*/  FADD.FTZ R26, R26, 1 ;  /* 0x3f8000001a1a7421 */ /* 0x000fe20000010000 */
[----:B------:R-:W-:Y:S01]  /*32c0*/  UISETP.NE.AND.EX UP0, UPT, UR37, URZ, UPT, UP0 ;  /* 0x000000ff2500728c */ /* 0x000fe2000bf05300 */
[----:B------:R-:W0:Y:S01]  /*32d0*/  MUFU.EX2 R128, R63 ;  /* 0x0000003f00807308 */ /* 0x000e220000000800 */
[----:B----4-:R-:W-:Y:S01]  /*32e0*/  FADD.FTZ R3, R61, 1 ;  /* 0x3f8000003d037421 */ /* 0x010fe20000010000 */
[----:B-1----:R-:W-:-:S02]  /*32f0*/  FADD.FTZ R102, R102, 1 ;  /* 0x3f80000066667421 */ /* 0x002fc40000010000 */
[----:B------:R1:W4:Y:S01]  /*3300*/  MUFU.EX2 R106, R97 ;  /* 0x00000061006a7308 */ /* 0x0003220000000800 */
[----:B------:R-:W-:Y:S01]  /*3310*/  FADD.FTZ R100, R62, 1 ;  /* 0x3f8000003e647421 */ /* 0x000fe20000010000 */
[----:B------:R-:W-:Y:S02]  /*3320*/  FADD.FTZ R103, R103, 1 ;  /* 0x3f80000067677421 */ /* 0x000fe40000010000 */
[----:B------:R-:W4:Y:S04]  /*3330*/  MUFU.EX2 R105, R96 ;  /* 0x0000006000697308 */ /* 0x000f280000000800 */
[----:B------:R-:W4:Y:S01]  /*3340*/  MUFU.EX2 R107, R98 ;  /* 0x00000062006b7308 */ /* 0x000f220000000800 */
[----:B0-----:R-:W-:-:S03]  /*3350*/  FADD.FTZ R128, R128, 1 ;  /* 0x3f80000080807421 */ /* 0x001fc60000010000 */
[----:B-1----:R-:W0:Y:S01]  /*3360*/  MUFU.RCP R97, R24 ;  /* 0x0000001800617308 */ /* 0x002e220000001000 */
[----:B----4-:R-:W-:Y:S01]  /*3370*/  FADD.FTZ R106, R106, 1 ;  /* 0x3f8000006a6a7421 */ /* 0x010fe20000010000 */
[----:B------:R-:W-:-:S06]  /*3380*/  FADD.FTZ R105, R105, 1 ;  /* 0x3f80000069697421 */ /* 0x000fcc0000010000 */
[----:B------:R-:W1:Y:S01]  /*3390*/  MUFU.RCP R96, R25 ;  /* 0x0000001900607308 */ /* 0x000e620000001000 */
[----:B------:R-:W-:-:S07]  /*33a0*/  FADD.FTZ R107, R107, 1 ;  /* 0x3f8000006b6b7421 */ /* 0x000fce0000010000 */
[----:B------:R4:W-:Y:S01]  /*33b0*/  MUFU.EX2 R110, R99 ;  /* 0x00000063006e7308 */ /* 0x0009e20000000800 */
[----:B0-----:R-:W-:-:S03]  /*33c0*/  FMUL.FTZ R109, R64, R97 ;  /* 0x00000061406d7220 */ /* 0x001fc60000410000 */
[----:B------:R1:W0:Y:S08]  /*33d0*/  MUFU.RCP R98, R2 ;  /* 0x0000000200627308 */ /* 0x0002300000001000 */
[----:B----4-:R-:W4:Y:S01]  /*33e0*/  MUFU.RCP R99, R26 ;  /* 0x0000001a00637308 */ /* 0x010f220000001000 */
[----:B-1----:R-:W-:-:S07]  /*33f0*/  FADD.FTZ R2, -R96, 1 ;  /* 0x3f80000060027421 */ /* 0x002fce0000010100 */
[----:B------:R1:W1:Y:S01]  /*3400*/  MUFU.EX2 R126, R101 ;  /* 0x00000065007e7308 */ /* 0x0002620000000800 */
[----:B0-----:R-:W-:Y:S01]  /*3410*/  FADD.FTZ R24, -R98, 1 ;  /* 0x3f80000062187421 */ /* 0x001fe20000010100 */
[----:B------:R-:W-:Y:S02]  /*3420*/  FMUL.FTZ R108, R67, R98 ;  /* 0x00000062436c7220 */ /* 0x000fe40000410000 */
[----:B------:R-:W-:Y:S01]  /*3430*/  MUFU.RCP R100, R100 ;  /* 0x0000006400647308 */ /* 0x000fe20000001000 */
[----:B----4-:R-:W-:-:S07]  /*3440*/  FMUL.FTZ R111, R66, R99 ;  /* 0x00000063426f7220 */ /* 0x010fce0000410000 */
[----:B-1----:R0:W1:Y:S01]  /*3450*/  MUFU.RCP R101, R3 ;  /* 0x0000000300657308 */ /* 0x0020620000001000 */
[----:B------:R-:W-:Y:S01]  /*3460*/  FMUL.FTZ R25, R58, R111 ;  /* 0x0000006f3a197220 */ /* 0x000fe20000410000 */
[----:B------:R-:W-:-:S06]  /*3470*/  FADD.FTZ R126, R126, 1 ;  /* 0x3f8000007e7e7421 */ /* 0x000fcc0000010000 */
[----:B------:R-:W4:Y:S01]  /*3480*/  MUFU.RCP R112, R103 ;  /* 0x0000006700707308 */ /* 0x000f220000001000 */
[----:B0-----:R-:W-:-:S07]  /*3490*/  FADD.FTZ R3, -R97, 1 ;  /* 0x3f80000061037421 */ /* 0x001fce0000010100 */
[----:B------:R-:W0:Y:S08]  /*34a0*/  MUFU.RCP R115, R102 ;  /* 0x0000006600737308 */ /* 0x000e300000001000 */
[----:B------:R-:W0:Y:S08]  /*34b0*/  MUFU.RCP R114, R105 ;  /* 0x0000006900727308 */ /* 0x000e300000001000 */
[----:B------:R-:W0:Y:S08]  /*34c0*/  MUFU.RCP R119, R106 ;  /* 0x0000006a00777308 */ /* 0x000e300000001000 */
[----:B------:R-:W0:Y:S08]  /*34d0*/  MUFU.RCP R116, R107 ;  /* 0x0000006b00747308 */ /* 0x000e300000001000 */
[----:B------:R-:W0:Y:S08]  /*34e0*/  MUFU.RCP R117, R104 ;  /* 0x0000006800757308 */ /* 0x000e300000001000 */
[----:B------:R-:W-:Y:S08]  /*34f0*/  MUFU.RCP R129, R126 ;  /* 0x0000007e00817308 */ /* 0x000ff00000001000 */
[----:B------:R-:W-:Y:S01]  /*3500*/  MUFU.RCP R128, R128 ;  /* 0x0000008000807308 */ /* 0x000fe20000001000 */
[----:B---3--:R-:W-:Y:S04]  /*3510*/  STS.128 [R44], R52 ;  /* 0x000000342c007388 */ /* 0x008fe80000000c00 */
[----:B------:R3:W-:Y:S04]  /*3520*/  STS.128 [R44+0x200], R72 ;  /* 0x000200482c007388 */ /* 0x0007e80000000c00 */
[----:B--2---:R2:W-:Y:S04]  /*3530*/  STS.128 [R44+0x400], R68 ;  /* 0x000400442c007388 */ /* 0x0045e80000000c00 */
[----:B------:R-:W-:Y:S01]  /*3540*/  STS.128 [R44+0x600], R76 ;  /* 0x0006004c2c007388 */ /* 0x000fe20000000c00 */
[----:B------:R-:W-:-:S03]  /*3550*/  NOP ;  /* 0x0000000000007918 */ /* 0x000fc60000000000 */
[----:B------:R-:W0:Y:S01]  /*3560*/  LDS.128 R60, [R43] ;  /* 0x000000002b3c7984 */ /* 0x000e220000000c00 */
[----:B---3--:R-:W-:Y:S01]  /*3570*/  FFMA.FTZ R73, R67, R24, 1 ;  /* 0x3f80000043497423 */ /* 0x008fe20000010018 */
[----:B------:R-:W-:Y:S01]  /*3580*/  FMUL.FTZ R24, R59, R108 ;  /* 0x0000006c3b187220 */ /* 0x000fe20000410000 */
[----:B-1----:R-:W-:Y:S01]  /*3590*/  FADD.FTZ R67, -R101, 1 ;  /* 0x3f80000065437421 */ /* 0x002fe20000010100 */
[----:B------:R-:W1:Y:S01]  /*35a0*/  LDS.128 R52, [R43+0x10] ;  /* 0x000010002b347984 */ /* 0x000e620000000c00 */
[----:B--2---:R-:W-:Y:S01]  /*35b0*/  FFMA.FTZ R69, R64, R3, 1 ;  /* 0x3f80000040457423 */ /* 0x004fe20000010003 */
[----:B------:R-:W-:Y:S01]  /*35c0*/  FADD.FTZ R3, -R99, 1 ;  /* 0x3f80000063037421 */ /* 0x000fe20000010100 */
[C---:B------:R-:W-:Y:S01]  /*35d0*/  FFMA.FTZ R71, R65.reuse, R2, 1 ;  /* 0x3f80000041477423 */ /* 0x040fe20000010002 */
[----:B------:R-:W-:Y:S01]  /*35e0*/  FMUL.FTZ R2, R65, R96 ;  /* 0x0000006041027220 */ /* 0x000fe20000410000 */
[----:B------:R-:W-:Y:S01]  /*35f0*/  FFMA.FTZ R67, R48, R67, 1 ;  /* 0x3f80000030437423 */ /* 0x000fe20000010043 */
[----:B------:R-:W-:Y:S01]  /*3600*/  FFMA.FTZ R65, R66, R3, 1 ;  /* 0x3f80000042417423 */ /* 0x000fe20000010003 */
[----:B------:R-:W-:Y:S01]  /*3610*/  FMUL.FTZ R3, R56, R109 ;  /* 0x0000006d38037220 */ /* 0x000fe20000410000 */
[----:B------:R-:W-:Y:S01]  /*3620*/  FMUL.FTZ R26, R57, R2 ;  /* 0x00000002391a7220 */ /* 0x000fe20000410000 */
[----:B------:R-:W-:Y:S01]  /*3630*/  FADD.FTZ R66, R110, 1 ;  /* 0x3f8000006e427421 */ /* 0x000fe20000010000 */
[----:B------:R-:W-:Y:S01]  /*3640*/  FADD.FTZ R72, R113, 1 ;  /* 0x3f80000071487421 */ /* 0x000fe20000010000 */
[----:B------:R-:W-:Y:S01]  /*3650*/  FMUL.FTZ R113, R48, R101 ;  /* 0x0000006530717220 */ /* 0x000fe20000410000 */
[----:B------:R-:W-:Y:S01]  /*3660*/  FADD.FTZ R48, -R100, 1 ;  /* 0x3f80000064307421 */ /* 0x000fe20000010100 */
[----:B------:R2:W-:Y:S01]  /*3670*/  MUFU.RCP R127, R66 ;  /* 0x00000042007f7308 */ /* 0x0005e20000001000 */
[----:B----4-:R-:W-:Y:S01]  /*3680*/  FADD.FTZ R74, -R112, 1 ;  /* 0x3f800000704a7421 */ /* 0x010fe20000010100 */
[C---:B------:R-:W-:Y:S01]  /*3690*/  FMUL.FTZ R110, R49.reuse, R100 ;  /* 0x00000064316e7220 */ /* 0x040fe20000410000 */
[----:B------:R-:W-:Y:S01]  /*36a0*/  FFMA.FTZ R48, R49, R48, 1 ;  /* 0x3f80000031307423 */ /* 0x000fe20000010030 */
[----:B0-----:R-:W-:Y:S01]  /*36b0*/  FADD.FTZ R49, -R115, 1 ;  /* 0x3f80000073317421 */ /* 0x001fe20000010100 */
[----:B------:R-:W-:-:S03]  /*36c0*/  FFMA.FTZ R74, R51, R74, 1 ;  /* 0x3f800000334a7423 */ /* 0x000fc6000001004a */
[----:B------:R0:W3:Y:S01]  /*36d0*/  MUFU.RCP R118, R72 ;  /* 0x0000004800767308 */ /* 0x0000e20000001000 */
        /* <DEDUP_REMOVED lines=10> */
[----:B------:R-:W1:Y:S01]  /*3780*/  LDS.128 R56, [R43+0x20] ;  /* 0x000020002b387984 */ /* 0x000e620000000c00 */
        /* <DEDUP_REMOVED lines=8> */
[----:B--2---:R-:W2:Y:S01]  /*3810*/  LDS.128 R64, [R43+0x30] ;  /* 0x000030002b407984 */ /* 0x004ea20000000c00 */
[----:B------:R-:W-:Y:S01]  /*3820*/  FMUL.FTZ R75, R100, R75 ;  /* 0x0000004b644b7220 */ /* 0x000fe20000410000 */
[----:B0-----:R-:W-:Y:S01]  /*3830*/  FMUL.FTZ R72, R6, R54 ;  /* 0x0000003606487220 */ /* 0x001fe20000410000 */
[----:B------:R-:W-:Y:S01]  /*3840*/  FMUL.FTZ R73, R112, R73 ;  /* 0x0000004970497220 */ /* 0x000fe20000410000 */
[----:B------:R-:W-:Y:S01]  /*3850*/  BAR.SYNC.DEFER_BLOCKING 0x0 ;  /* 0x0000000000007b1d */ /* 0x000fe20000010000 */
        /* <DEDUP_REMOVED lines=11> */
[----:B------:R-:W-:Y:S01]  /*3910*/  FMUL.FTZ R115, R50, R115 ;  /* 0x0000007332737220 */ /* 0x000fe20000410000 */
[----:B------:R-:W-:-:S02]  /*3920*/  FMUL.FTZ R112, R51, R112 ;  /* 0x0000007033707220 */ /* 0x000fc40000410000 */
[----:B------:R-:W-:Y:S02]  /*3930*/  FFMA.FTZ R49, R16, R49, 1 ;  /* 0x3f80000010317423 */ /* 0x000fe40000010031 */
[----:B------:R-:W-:Y:S01]  /*3940*/  FMUL.FTZ R7, R7, R112 ;  /* 0x0000007007077220 */ /* 0x000fe20000410000 */
[----:B------:R-:W-:Y:S01]  /*3950*/  STS.128 [R43], R68 ;  /* 0x000000442b007388 */ /* 0x000fe20000000c00 */
[----:B-1----:R-:W-:Y:S01]  /*3960*/  FMUL.FTZ R48, R8, R56 ;  /* 0x0000003808307220 */ /* 0x002fe20000410000 */
        /* <DEDUP_REMOVED lines=10> */
[----:B---3--:R-:W-:Y:S01]  /*3a10*/  FADD.FTZ R48, -R118, 1 ;  /* 0x3f80000076307421 */ /* 0x008fe20000010100 */
[----:B------:R-:W-:Y:S01]  /*3a20*/  FADD.FTZ R73, -R129, 1 ;  /* 0x3f80000081497421 */ /* 0x000fe20000010100 */
[----:B------:R-:W-:Y:S01]  /*3a30*/  FADD.FTZ R74, -R128, 1 ;  /* 0x3f800000804a7421 */ /* 0x000fe20000010100 */
[----:B------:R-:W-:Y:S01]  /*3a40*/  FMUL.FTZ R103, R97, R96 ;  /* 0x0000006061677220 */ /* 0x000fe20000410000 */
[----:B------:R-:W-:Y:S01]  /*3a50*/  FFMA.FTZ R72, R21, R48, 1 ;  /* 0x3f80000015487423 */ /* 0x000fe20000010030 */
[----:B------:R-:W-:Y:S01]  /*3a60*/  FFMA.FTZ R75, R22, R73, 1 ;  /* 0x3f800000164b7423 */ /* 0x000fe20000010049 */
[----:B------:R-:W-:Y:S01]  /*3a70*/  FFMA.FTZ R96, R23, R74, 1 ;  /* 0x3f80000017607423 */ /* 0x000fe2000001004a */
[----:B------:R-:W-:Y:S01]  /*3a80*/  FADD.FTZ R49, -R127, 1 ;  /* 0x3f8000007f317421 */ /* 0x000fe20000010100 */
[----:B--2---:R-:W-:Y:S01]  /*3a90*/  FMUL.FTZ R48, R12, R64 ;  /* 0x000000400c307220 */ /* 0x004fe20000410000 */
        /* <DEDUP_REMOVED lines=12> */
[----:B------:R-:W-:Y:S01]  /*3b60*/  STS.128 [R43+0x10], R76 ;  /* 0x0000104c2b007388 */ /* 0x000fe20000000c00 */
        /* <DEDUP_REMOVED lines=22> */
[----:B-1----:R-:W-:Y:S01]  /*3cd0*/  FMUL.FTZ R105, R12, R127 ;  /* 0x0000007f0c697220 */ /* 0x002fe20000410000 */
[----:B------:R-:W-:-:S04]  /*3ce0*/  IMAD.WIDE.U32 R4, R0, 0x10, R4 ;  /* 0x0000001000047825 */ /* 0x000fc800078e0004 */
[----:B------:R-:W-:Y:S01]  /*3cf0*/  FFMA.FTZ R21, R93, R26, R6 ;  /* 0x0000001a5d157223 */ /* 0x000fe20000010006 */
[----:B------:R-:W-:Y:S01]  /*3d00*/  FMUL.FTZ R12, R15, R128 ;  /* 0x000000800f0c7220 */ /* 0x000fe20000410000 */
[----:B------:R-:W-:Y:S01]  /*3d10*/  FMUL.FTZ R9, R9, R114 ;  /* 0x0000007209097220 */ /* 0x000fe20000410000 */
[----:B------:R-:W-:Y:S01]  /*3d20*/  FMUL.FTZ R17, R10, R119 ;  /* 0x000000770a117220 */ /* 0x000fe20000410000 */
[----:B------:R-:W-:Y:S01]  /*3d30*/  FFMA.FTZ R6, R94, R25, R21 ;  /* 0x000000195e067223 */ /* 0x000fe20000010015 */
        /* <DEDUP_REMOVED lines=50> */
.L_x_3556:
[----:B------:R-:W-:Y:S01]  /*4060*/  FFMA.FTZ R0, R88, R101, R15 ;  /* 0x0000006558007223 */ /* 0x000fe2000001000f */
[----:B------:R-:W2:Y:S01]  /*4070*/  LDCU UR9, c[0x0][0x38c] ;  /* 0x00007180ff0977ac */ /* 0x000ea20008000800 */
[----:B------:R-:W-:Y:S02]  /*4080*/  CS2R R78, SRZ ;  /* 0x00000000004e7805 */ /* 0x000fe4000001ff00 */
[----:B------:R-:W-:Y:S01]  /*4090*/  CS2R R76, SRZ ;  /* 0x00000000004c7805 */ /* 0x000fe2000001ff00 */
[----:B01----:R-:W-:Y:S01]  /*40a0*/  FFMA.FTZ R5, R89, R100, R0 ;  /* 0x0000006459057223 */ /* 0x003fe20000010000 */
        /* <DEDUP_REMOVED lines=8> */
[-C--:B-----5:R-:W-:Y:S01]  /*4130*/  FMUL.FTZ R60, R3, R124.reuse ;  /* 0x0000007c033c7220 */ /* 0x0a0fe20000410000 */
        /* <DEDUP_REMOVED lines=63> */
.L_x_3591:
        /* <DEDUP_REMOVED lines=30> */
[----:B----4-:R-:W-:Y:S01]  /*4710*/  FMUL.FTZ R100, R131, R41 ;  /* 0x0000002983647220 */ /* 0x010fe20000410000 */
[----:B------:R-:W-:-:S03]  /*4720*/  R2UR UR14, R130 ;  /* 0x00000000820e72ca */ /* 0x000fc600000e0000 */
[----:B------:R-:W-:Y:S01]  /*4730*/  FMUL.RZ R101, R100, 0.15915493667125701904 ;  /* 0x3e22f98364657820 */ /* 0x000fe2000040c000 */
[----:B------:R-:W-:-:S03]  /*4740*/  FMUL.FTZ R100, R131, R42 ;  /* 0x0000002a83647220 */ /* 0x000fc60000410000 */
[----:B------:R-:W-:Y:S01]  /*4750*/  MUFU.SIN R117, R101 ;  /* 0x0000006500757308 */ /* 0x000fe20000000400 */
[----:B------:R-:W-:Y:S01]  /*4760*/  FMUL.RZ R102, R100, 0.15915493667125701904 ;  /* 0x3e22f98364667820 */ /* 0x000fe2000040c000 */
[----:B------:R-:W-:-:S04]  /*4770*/  FMUL.FTZ R100, R131, R39 ;  /* 0x0000002783647220 */ /* 0x000fc80000410000 */
[----:B------:R-:W-:Y:S01]  /*4780*/  FMUL.RZ R105, R100, 0.15915493667125701904 ;  /* 0x3e22f98364697820 */ /* 0x000fe2000040c000 */
[C---:B------:R-:W-:Y:S01]  /*4790*/  FMUL.FTZ R100, R131.reuse, R40 ;  /* 0x0000002883647220 */ /* 0x040fe20000410000 */
[----:B-1----:R3:W-:Y:S03]  /*47a0*/  MUFU.COS R103, R101 ;  /* 0x0000006500677308 */ /* 0x0027e60000000000 */
[----:B------:R-:W-:Y:S01]  /*47b0*/  FMUL.RZ R107, R100, 0.15915493667125701904 ;  /* 0x3e22f983646b7820 */ /* 0x000fe2000040c000 */
[----:B------:R-:W-:-:S04]  /*47c0*/  FMUL.FTZ R100, R131, R37 ;  /* 0x0000002583647220 */ /* 0x000fc80000410000 */
[----:B------:R-:W-:Y:S01]  /*47d0*/  MUFU.SIN R104, R102 ;  /* 0x0000006600687308 */ /* 0x000fe20000000400 */
[----:B---3--:R-:W-:Y:S01]  /*47e0*/  FMUL.RZ R101, R100, 0.15915493667125701904 ;  /* 0x3e22f98364657820 */ /* 0x008fe2000040c000 */
[----:B------:R-:W-:-:S06]  /*47f0*/  FMUL.FTZ R100, R131, R38 ;  /* 0x0000002683647220 */ /* 0x000fcc0000410000 */
[----:B------:R3:W4:Y:S08]  /*4800*/  MUFU.COS R126, R102 ;  /* 0x00000066007e7308 */ /* 0x0007300000000000 */
[----:B------:R-:W-:Y:S01]  /*4810*/  MUFU.SIN R106, R105 ;  /* 0x00000069006a7308 */ /* 0x000fe20000000400 */
[----:B---3--:R-:W-:Y:S01]  /*4820*/  FMUL.RZ R102, R100, 0.15915493667125701904 ;  /* 0x3e22f98364667820 */ /* 0x008fe2000040c000 */
[----:B------:R-:W-:-:S06]  /*4830*/  FMUL.FTZ R100, R131, R35 ;  /* 0x0000002383647220 */ /* 0x000fcc0000410000 */
[----:B------:R3:W-:Y:S08]  /*4840*/  MUFU.COS R128, R105 ;  /* 0x0000006900807308 */ /* 0x0007f00000000000 */
[----:B------:R-:W-:Y:S01]  /*4850*/  MUFU.SIN R132, R107 ;  /* 0x0000006b00847308 */ /* 0x000fe20000000400 */
[----:B---3--:R-:W-:Y:S01]  /*4860*/  FMUL.RZ R105, R100, 0.15915493667125701904 ;  /* 0x3e22f98364697820 */ /* 0x008fe2000040c000 */
[----:B------:R-:W-:-:S06]  /*4870*/  FMUL.FTZ R100, R131, R36 ;  /* 0x0000002483647220 */ /* 0x000fcc0000410000 */
[----:B------:R3:W5:Y:S08]  /*4880*/  MUFU.COS R108, R107 ;  /* 0x0000006b006c7308 */ /* 0x0007700000000000 */
[----:B------:R-:W-:Y:S01]  /*4890*/  MUFU.SIN R136, R101 ;  /* 0x0000006500887308 */ /* 0x000fe20000000400 */
[----:B---3--:R-:W-:Y:S01]  /*48a0*/  FMUL.RZ R107, R100, 0.15915493667125701904 ;  /* 0x3e22f983646b7820 */ /* 0x008fe2000040c000 */
[----:B------:R-:W-:-:S06]  /*48b0*/  FMUL.FTZ R100, R131, R33 ;  /* 0x0000002183647220 */ /* 0x000fcc0000410000 */
[----:B------:R3:W-:Y:S08]  /*48c0*/  MUFU.COS R110, R101 ;  /* 0x00000065006e7308 */ /* 0x0007f00000000000 */
        /* <DEDUP_REMOVED lines=12> */
[----:B------:R-:W1:Y:S01]  /*4990*/  MUFU.SIN R144, R101 ;  /* 0x0000006500907308 */ /* 0x000e620000000400 */
[----:B---3--:R-:W-:Y:S01]  /*49a0*/  FMUL.RZ R107, R100, 0.15915493667125701904 ;  /* 0x3e22f983646b7820 */ /* 0x008fe2000040c000 */
[----:B------:R-:W-:-:S06]  /*49b0*/  FMUL.FTZ R100, R131, R29 ;  /* 0x0000001d83647220 */ /* 0x000fcc0000410000 */
[----:B------:R3:W-:Y:S08]  /*49c0*/  MUFU.COS R118, R101 ;  /* 0x0000006500767308 */ /* 0x0007f00000000000 */
[----:B------:R-:W-:Y:S01]  /*49d0*/  MUFU.SIN R119, R102 ;  /* 0x0000006600777308 */ /* 0x000fe20000000400 */
[----:B---3--:R-:W-:Y:S01]  /*49e0*/  FMUL.RZ R101, R100, 0.15915493667125701904 ;  /* 0x3e22f98364657820 */ /* 0x008fe2000040c000 */
[----:B------:R-:W-:-:S06]  /*49f0*/  FMUL.FTZ R100, R131, R30 ;  /* 0x0000001e83647220 */ /* 0x000fcc0000410000 */
[----:B------:R3:W0:Y:S08]  /*4a00*/  MUFU.COS R145, R102 ;  /* 0x0000006600917308 */ /* 0x0006300000000000 */
[----:B------:R-:W-:Y:S01]  /*4a10*/  MUFU.SIN R135, R105 ;  /* 0x0000006900877308 */ /* 0x000fe20000000400 */
[----:B---3--:R-:W-:Y:S01]  /*4a20*/  FMUL.RZ R102, R100, 0.15915493667125701904 ;  /* 0x3e22f98364667820 */ /* 0x008fe2000040c000 */
[----:B------:R-:W-:-:S04]  /*4a30*/  FMUL.FTZ R100, R131, R27 ;  /* 0x0000001b83647220 */ /* 0x000fc80000410000 */
[----:B------:R-:W-:Y:S01]  /*4a40*/  FMUL.RZ R111, R100, 0.15915493667125701904 ;  /* 0x3e22f983646f7820 */ /* 0x000fe2000040c000 */
[----:B------:R-:W-:Y:S01]  /*4a50*/  FMUL.FTZ R100, R131, R28 ;  /* 0x0000001c83647220 */ /* 0x000fe20000410000 */
[----:B------:R3:W-:Y:S03]  /*4a60*/  MUFU.COS R147, R105 ;  /* 0x0000006900937308 */ /* 0x0007e60000000000 */
[----:B------:R-:W-:-:S05]  /*4a70*/  FMUL.RZ R143, R100, 0.15915493667125701904 ;  /* 0x3e22f983648f7820 */ /* 0x000fca000040c000 */
[----:B------:R-:W0:Y:S01]  /*4a80*/  MUFU.SIN R153, R101 ;  /* 0x0000006500997308 */ /* 0x000e220000000400 */
[----:B---3--:R-:W-:-:S05]  /*4a90*/  MOV R105, UR14 ;  /* 0x0000000e00697c02 */ /* 0x008fca0008000f00 */
[----:B------:R-:W-:Y:S02]  /*4aa0*/  FMUL.FTZ R100, R105, 1.4426950216293334961 ;  /* 0x3fb8aa3b69647820 */ /* 0x000fe40000410000 */
[----:B------:R3:W0:Y:S02]  /*4ab0*/  MUFU.COS R151, R101 ;  /* 0x0000006500977308 */ /* 0x0006240000000000 */
[C---:B------:R-:W-:Y:S01]  /*4ac0*/  FMUL.FTZ R105, R100.reuse, R39 ;  /* 0x0000002764697220 */ /* 0x040fe20000410000 */
[C---:B------:R-:W-:Y:S01]  /*4ad0*/  FMUL.FTZ R115, R100.reuse, R36 ;  /* 0x0000002464737220 */ /* 0x040fe20000410000 */
[C---:B------:R-:W-:Y:S01]  /*4ae0*/  FMUL.FTZ R109, R100.reuse, R37 ;  /* 0x00000025646d7220 */ /* 0x040fe20000410000 */
[----:B------:R-:W-:-:S03]  /*4af0*/  FMUL.FTZ R113, R100, R35 ;  /* 0x0000002364717220 */ /* 0x000fc60000410000 */
[----:B------:R-:W-:Y:S01]  /*4b00*/  MUFU.SIN R150, R107 ;  /* 0x0000006b00967308 */ /* 0x000fe20000000400 */
[----:B---3--:R-:W-:-:S07]  /*4b10*/  FMUL.FTZ R101, R100, R42 ;  /* 0x0000002a64657220 */ /* 0x008fce0000410000 */
[----:B------:R3:W-:Y:S08]  /*4b20*/  MUFU.COS R134, R107 ;  /* 0x0000006b00867308 */ /* 0x0007f00000000000 */
[----:B------:R-:W-:Y:S01]  /*4b30*/  MUFU.SIN R154, R102 ;  /* 0x00000066009a7308 */ /* 0x000fe20000000400 */
[----:B---3--:R-:W-:-:S07]  /*4b40*/  FMUL.FTZ R107, R100, R40 ;  /* 0x00000028646b7220 */ /* 0x008fce0000410000 */
[----:B------:R2:W3:Y:S08]  /*4b50*/  MUFU.COS R156, R102 ;  /* 0x00000066009c7308 */ /* 0x0004f00000000000 */
[----:B------:R4:W5:Y:S01]  /*4b60*/  MUFU.EX2 R127, R101 ;  /* 0x00000065007f7308 */ /* 0x0009620000000800 */
[----:B--2---:R-:W-:-:S03]  /*4b70*/  FMUL.FTZ R102, R96, R99 ;  /* 0x0000006360667220 */ /* 0x004fc60000410000 */
[----:B------:R-:W2:Y:S04]  /*4b80*/  MUFU.EX2 R107, R107 ;  /* 0x0000006b006b7308 */ /* 0x000ea80000000800 */
[----:B------:R-:W1:Y:S01]  /*4b90*/  MUFU.EX2 R105, R105 ;  /* 0x0000006900697308 */ /* 0x000e620000000800 */
[C---:B----4-:R-:W-:Y:S01]  /*4ba0*/  FMUL.FTZ R101, R97.reuse, R99 ;  /* 0x0000006361657220 */ /* 0x050fe20000410000 */
[----:B------:R-:W-:Y:S01]  /*4bb0*/  FMUL.FTZ R99, R100, R33 ;  /* 0x0000002164637220 */ /* 0x000fe20000410000 */
[-C--:B------:R-:W-:Y:S01]  /*4bc0*/  FFMA.FTZ R97, R97, R98.reuse, R102 ;  /* 0x0000006261617223 */ /* 0x080fe20000010066 */
[----:B------:R-:W-:Y:S01]  /*4bd0*/  MUFU.SIN R159, R143 ;  /* 0x0000008f009f7308 */ /* 0x000fe20000000400 */
[----:B------:R-:W-:Y:S01]  /*4be0*/  FFMA.FTZ R101, R96, R98, -R101 ;  /* 0x0000006260657223 */ /* 0x000fe20000010865 */
[C---:B------:R-:W-:Y:S01]  /*4bf0*/  FMUL.FTZ R98, R100.reuse, R34 ;  /* 0x0000002264627220 */ /* 0x040fe20000410000 */
[C---:B------:R-:W-:Y:S01]  /*4c00*/  FMUL.FTZ R96, R100.reuse, R41 ;  /* 0x0000002964607220 */ /* 0x040fe20000410000 */
[C---:B-----5:R-:W-:Y:S01]  /*4c10*/  FMUL.FTZ R126, R127.reuse, R126 ;  /* 0x0000007e7f7e7220 */ /* 0x060fe20000410000 */
[----:B------:R-:W-:Y:S01]  /*4c20*/  FMUL.FTZ R127, R127, R104 ;  /* 0x000000687f7f7220 */ /* 0x000fe20000410000 */
[C---:B--2---:R-:W-:Y:S01]  /*4c30*/  FMUL.FTZ R130, R107.reuse, R108 ;  /* 0x0000006c6b827220 */ /* 0x044fe20000410000 */
[----:B------:R-:W-:Y:S01]  /*4c40*/  FMUL.FTZ R132, R107, R132 ;  /* 0x000000846b847220 */ /* 0x000fe20000410000 */
[----:B------:R-:W2:Y:S01]  /*4c50*/  MUFU.EX2 R99, R99 ;  /* 0x0000006300637308 */ /* 0x000ea20000000800 */
[C---:B------:R-:W-:Y:S01]  /*4c60*/  FMUL.FTZ R104, R100.reuse, R29 ;  /* 0x0000001d64687220 */ /* 0x040fe20000410000 */
[C---:B-1----:R-:W-:Y:S01]  /*4c70*/  FMUL.FTZ R128, R105.reuse, R128 ;  /* 0x0000008069807220 */ /* 0x042fe20000410000 */
[----:B------:R-:W-:Y:S01]  /*4c80*/  FMUL.FTZ R129, R105, R106 ;  /* 0x0000006a69817220 */ /* 0x000fe20000410000 */
[----:B------:R-:W0:Y:S01]  /*4c90*/  MUFU.EX2 R98, R98 ;  /* 0x0000006200627308 */ /* 0x000e220000000800 */
[C---:B------:R-:W-:Y:S01]  /*4ca0*/  FMUL.FTZ R102, R100.reuse, R31 ;  /* 0x0000001f64667220 */ /* 0x040fe20000410000 */
[C---:B------:R-:W-:Y:S01]  /*4cb0*/  FMUL.FTZ R105, R100.reuse, R30 ;  /* 0x0000001e64697220 */ /* 0x040fe20000410000 */
[----:B------:R-:W-:Y:S01]  /*4cc0*/  FMUL.FTZ R106, R100, R27 ;  /* 0x0000001b646a7220 */ /* 0x000fe20000410000 */
[----:B------:R-:W1:Y:S01]  /*4cd0*/  MUFU.EX2 R115, R115 ;  /* 0x0000007300737308 */ /* 0x000e620000000800 */
[-C--:B------:R-:W-:Y:S01]  /*4ce0*/  FMUL.FTZ R160, R26, R101.reuse ;  /* 0x000000651aa07220 */ /* 0x080fe20000410000 */
[-C--:B------:R-:W-:Y:S01]  /*4cf0*/  FMUL.FTZ R161, R25, R101.reuse ;  /* 0x0000006519a17220 */ /* 0x080fe20000410000 */
[-C--:B------:R-:W-:Y:S01]  /*4d00*/  FMUL.FTZ R162, R24, R101.reuse ;  /* 0x0000006518a27220 */ /* 0x080fe20000410000 */
[----:B------:R4:W-:Y:S01]  /*4d10*/  MUFU.COS R107, R143 ;  /* 0x0000008f006b7308 */ /* 0x0009e20000000000 */
[-C--:B------:R-:W-:Y:S01]  /*4d20*/  FMUL.FTZ R163, R23, R101.reuse ;  /* 0x0000006517a37220 */ /* 0x080fe20000410000 */
[----:B--2---:R-:W-:Y:S01]  /*4d30*/  FMUL.FTZ R144, R99, R144 ;  /* 0x0000009063907220 */ /* 0x004fe20000410000 */
[-C--:B------:R-:W-:Y:S01]  /*4d40*/  FMUL.FTZ R164, R22, R101.reuse ;  /* 0x0000006516a47220 */ /* 0x080fe20000410000 */
[-C--:B------:R-:W-:Y:S01]  /*4d50*/  FMUL.FTZ R165, R21, R101.reuse ;  /* 0x0000006515a57220 */ /* 0x080fe20000410000 */
[----:B------:R-:W-:Y:S01]  /*4d60*/  FMUL.FTZ R166, R20, R101 ;  /* 0x0000006514a67220 */ /* 0x000fe20000410000 */
[C---:B0-----:R-:W-:Y:S01]  /*4d70*/  FMUL.FTZ R145, R98.reuse, R145 ;  /* 0x0000009162917220 */ /* 0x041fe20000410000 */
[----:B------:R-:W-:Y:S01]  /*4d80*/  FMUL.FTZ R146, R98, R119 ;  /* 0x0000007762927220 */ /* 0x000fe20000410000 */
[----:B------:R-:W0:Y:S01]  /*4d90*/  MUFU.SIN R157, R111 ;  /* 0x0000006f009d7308 */ /* 0x000e220000000400 */
[----:B----4-:R-:W-:Y:S01]  /*4da0*/  FMUL.FTZ R143, R99, R118 ;  /* 0x00000076638f7220 */ /* 0x010fe20000410000 */
[----:B------:R-:W-:Y:S01]  /*4db0*/  FMUL.FTZ R99, R100, R32 ;  /* 0x0000002064637220 */ /* 0x000fe20000410000 */
[----:B------:R-:W-:Y:S01]  /*4dc0*/  MOV R98, UR12 ;  /* 0x0000000c00627c02 */ /* 0x000fe20008000f00 */
[----:B------:R-:W-:Y:S01]  /*4dd0*/  UMOV UR12, 0x400 ;  /* 0x00000400000c7882 */ /* 0x000fe20000000000 */
[C---:B-1----:R-:W-:Y:S01]  /*4de0*/  FMUL.FTZ R141, R115.reuse, R116 ;  /* 0x00000074738d7220 */ /* 0x042fe20000410000 */
[----:B------:R-:W-:Y:S01]  /*4df0*/  ULEA UR13, UR13, UR12, 0x18 ;  /* 0x0000000c0d0d7291 */ /* 0x000fe2000f8ec0ff */
[----:B------:R-:W-:Y:S01]  /*4e00*/  IADD3 R98, PT, PT, R98, UR9, RZ ;  /* 0x0000000962627c10 */ /* 0x000fe2000fffe0ff */
[----:B------:R1:W2:Y:S01]  /*4e10*/  MUFU.COS R155, R111 ;  /* 0x0000006f009b7308 */ /* 0x0002a20000000000 */
[----:B------:R-:W-:Y:S01]  /*4e20*/  @P0 IADD3 R98, PT, PT, R122, 0x200, RZ ;  /* 0x000002007a620810 */ /* 0x000fe20007ffe0ff */
[----:B------:R-:W-:Y:S01]  /*4e30*/  FMUL.FTZ R142, R115, R142 ;  /* 0x0000008e738e7220 */ /* 0x000fe20000410000 */
[-C--:B------:R-:W-:Y:S01]  /*4e40*/  FMUL.FTZ R167, R19, R101.reuse ;  /* 0x0000006513a77220 */ /* 0x080fe20000410000 */
[-C--:B------:R-:W-:Y:S01]  /*4e50*/  FMUL.FTZ R168, R18, R101.reuse ;  /* 0x0000006512a87220 */ /* 0x080fe20000410000 */
[----:B------:R-:W-:Y:S01]  /*4e60*/  LEA R98, R98, UR13, 0x3 ;  /* 0x0000000d62627c11 */ /* 0x000fe2000f8e18ff */
[-C--:B------:R-:W-:Y:S01]  /*4e70*/  FMUL.FTZ R169, R17, R101.reuse ;  /* 0x0000006511a97220 */ /* 0x080fe20000410000 */
[-C--:B------:R-:W-:Y:S01]  /*4e80*/  FMUL.FTZ R170, R16, R101.reuse ;  /* 0x0000006510aa7220 */ /* 0x080fe20000410000 */
[----:B------:R-:W4:Y:S01]  /*4e90*/  MUFU.EX2 R96, R96 ;  /* 0x0000006000607308 */ /* 0x000f220000000800 */
[C---:B-1----:R-:W-:Y:S01]  /*4ea0*/  FMUL.FTZ R111, R100.reuse, R38 ;  /* 0x00000026646f7220 */ /* 0x042fe20000410000 */
[----:B------:R-:W-:Y:S01]  /*4eb0*/  FMUL.FTZ R100, R100, R28 ;  /* 0x0000001c64647220 */ /* 0x000fe20000410000 */
[-C--:B------:R-:W-:Y:S01]  /*4ec0*/  FMUL.FTZ R171, R15, R101.reuse ;  /* 0x000000650fab7220 */ /* 0x080fe20000410000 */
[----:B------:R-:W1:Y:S01]  /*4ed0*/  MUFU.EX2 R104, R104 ;  /* 0x0000006800687308 */ /* 0x000e620000000800 */
[-C--:B------:R-:W-:Y:S01]  /*4ee0*/  FMUL.FTZ R172, R14, R101.reuse ;  /* 0x000000650eac7220 */ /* 0x080fe20000410000 */
[-C--:B------:R-:W-:Y:S01]  /*4ef0*/  FMUL.FTZ R173, R13, R101.reuse ;  /* 0x000000650dad7220 */ /* 0x080fe20000410000 */
[----:B------:R-:W-:Y:S01]  /*4f00*/  FMUL.FTZ R174, R12, R101 ;  /* 0x000000650cae7220 */ /* 0x000fe20000410000 */
[----:B------:R-:W3:Y:S01]  /*4f10*/  MUFU.EX2 R105, R105 ;  /* 0x0000006900697308 */ /* 0x000ee20000000800 */
[-C--:B------:R-:W-:Y:S01]  /*4f20*/  FMUL.FTZ R175, R0, -R97.reuse ;  /* 0x8000006100af7220 */ /* 0x080fe20000410000 */
[-C--:B------:R-:W-:Y:S01]  /*4f30*/  FMUL.FTZ R176, R26, -R97.reuse ;  /* 0x800000611ab07220 */ /* 0x080fe20000410000 */
[-C--:B------:R-:W-:Y:S01]  /*4f40*/  FMUL.FTZ R177, R25, -R97.reuse ;  /* 0x8000006119b17220 */ /* 0x080fe20000410000 */
[----:B------:R-:W0:Y:S01]  /*4f50*/  MUFU.EX2 R106, R106 ;  /* 0x0000006a006a7308 */ /* 0x000e220000000800 */
[----:B------:R-:W-:Y:S01]  /*4f60*/  FMUL.FTZ R178, R24, -R97 ;  /* 0x8000006118b27220 */ /* 0x000fe20000410000 */
[C---:B----4-:R-:W-:Y:S01]  /*4f70*/  FMUL.FTZ R116, R96.reuse, R103 ;  /* 0x0000006760747220 */ /* 0x050fe20000410000 */
[----:B------:R-:W-:Y:S01]  /*4f80*/  FMUL.FTZ R117, R96, R117 ;  /* 0x0000007560757220 */ /* 0x000fe20000410000 */
[----:B------:R-:W4:Y:S01]  /*4f90*/  MUFU.EX2 R100, R100 ;  /* 0x0000006400647308 */ /* 0x000f220000000800 */
[----:B------:R-:W-:Y:S01]  /*4fa0*/  FMUL.FTZ R179, R23, -R97 ;  /* 0x8000006117b37220 */ /* 0x000fe20000410000 */
[C---:B-1----:R-:W-:Y:S01]  /*4fb0*/  FMUL.FTZ R152, R104.reuse, R153 ;  /* 0x0000009968987220 */ /* 0x042fe20000410000 */
[----:B------:R-:W-:Y:S01]  /*4fc0*/  FMUL.FTZ R151, R104, R151 ;  /* 0x0000009768977220 */ /* 0x000fe20000410000 */
[----:B------:R-:W1:Y:S01]  /*4fd0*/  MUFU.EX2 R109, R109 ;  /* 0x0000006d006d7308 */ /* 0x000e620000000800 */
[----:B------:R1:W-:Y:S01]  /*4fe0*/  STS.64 [R98+0x3590], R116 ;  /* 0x0035907462007388 */ /* 0x0003e20000000a00 */
[C---:B---3--:R-:W-:Y:S01]  /*4ff0*/  FMUL.FTZ R153, R105.reuse, R156 ;  /* 0x0000009c69997220 */ /* 0x048fe20000410000 */
[----:B------:R-:W-:Y:S01]  /*5000*/  FMUL.FTZ R154, R105, R154 ;  /* 0x0000009a699a7220 */ /* 0x000fe20000410000 */
[----:B------:R-:W3:Y:S01]  /*5010*/  MUFU.EX2 R111, R111 ;  /* 0x0000006f006f7308 */ /* 0x000ee20000000800 */
[----:B------:R-:W-:Y:S01]  /*5020*/  FMUL.FTZ R180, R22, -R97 ;  /* 0x8000006116b47220 */ /* 0x000fe20000410000 */
[C---:B0-----:R-:W-:Y:S01]  /*5030*/  FMUL.FTZ R156, R106.reuse, R157 ;  /* 0x0000009d6a9c7220 */ /* 0x041fe20000410000 */
[----:B--2---:R-:W-:Y:S01]  /*5040*/  FMUL.FTZ R155, R106, R155 ;  /* 0x0000009b6a9b7220 */ /* 0x004fe20000410000 */
[----:B------:R-:W0:Y:S01]  /*5050*/  MUFU.EX2 R113, R113 ;  /* 0x0000007100717308 */ /* 0x000e220000000800 */
[----:B------:R-:W-:Y:S01]  /*5060*/  FMUL.FTZ R181, R21, -R97 ;  /* 0x8000006115b57220 */ /* 0x000fe20000410000 */
[C---:B----4-:R-:W-:Y:S01]  /*5070*/  FMUL.FTZ R158, R100.reuse, R159 ;  /* 0x0000009f649e7220 */ /* 0x050fe20000410000 */
[----:B------:R-:W-:Y:S01]  /*5080*/  FMUL.FTZ R157, R100, R107 ;  /* 0x0000006b649d7220 */ /* 0x000fe20000410000 */
[----:B------:R-:W2:Y:S01]  /*5090*/  MUFU.EX2 R102, R102 ;  /* 0x0000006600667308 */ /* 0x000ea20000000800 */
[----:B------:R-:W-:Y:S01]  /*50a0*/  FMUL.FTZ R159, R0, R101 ;  /* 0x00000065009f7220 */ /* 0x000fe20000410000 */
[C---:B-1----:R-:W-:Y:S01]  /*50b0*/  FMUL.FTZ R133, R109.reuse, R110 ;  /* 0x0000006e6d857220 */ /* 0x042fe20000410000 */
[----:B------:R-:W-:Y:S01]  /*50c0*/  FMUL.FTZ R136, R109, R136 ;  /* 0x000000886d887220 */ /* 0x000fe20000410000 */
[----:B------:R-:W1:Y:S01]  /*50d0*/  MUFU.EX2 R99, R99 ;  /* 0x0000006300637308 */ /* 0x000e620000000800 */
[-C--:B------:R-:W-:Y:S01]  /*50e0*/  FMUL.FTZ R182, R20, -R97.reuse ;  /* 0x8000006114b67220 */ /* 0x080fe20000410000 */
[C---:B---3--:R-:W-:Y:S01]  /*50f0*/  FMUL.FTZ R137, R111.reuse, R112 ;  /* 0x000000706f897220 */ /* 0x048fe20000410000 */
[----:B------:R-:W-:Y:S01]  /*5100*/  FMUL.FTZ R138, R111, R138 ;  /* 0x0000008a6f8a7220 */ /* 0x000fe20000410000 */
[-C--:B------:R-:W-:Y:S01]  /*5110*/  FMUL.FTZ R183, R19, -R97.reuse ;  /* 0x8000006113b77220 */ /* 0x080fe20000410000 */
[-C--:B------:R-:W-:Y:S01]  /*5120*/  FMUL.FTZ R184, R18, -R97.reuse ;  /* 0x8000006112b87220 */ /* 0x080fe20000410000 */
[C---:B0-----:R-:W-:Y:S01]  /*5130*/  FMUL.FTZ R139, R113.reuse, R114 ;  /* 0x00000072718b7220 */ /* 0x041fe20000410000 */
[----:B------:R-:W-:Y:S01]  /*5140*/  FMUL.FTZ R140, R113, R140 ;  /* 0x0000008c718c7220 */ /* 0x000fe20000410000 */
[-C--:B------:R-:W-:Y:S01]  /*5150*/  FMUL.FTZ R185, R17, -R97.reuse ;  /* 0x8000006111b97220 */ /* 0x080fe20000410000 */
[----:B------:R-:W-:Y:S01]  /*5160*/  FMUL.FTZ R186, R16, -R97 ;  /* 0x8000006110ba7220 */ /* 0x000fe20000410000 */
[C---:B--2---:R-:W-:Y:S01]  /*5170*/  FMUL.FTZ R147, R102.reuse, R147 ;  /* 0x0000009366937220 */ /* 0x044fe20000410000 */
[----:B------:R-:W-:Y:S01]  /*5180*/  FMUL.FTZ R148, R102, R135 ;  /* 0x0000008766947220 */ /* 0x000fe20000410000 */
[-C--:B------:R-:W-:Y:S01]  /*5190*/  FMUL.FTZ R187, R15, -R97.reuse ;  /* 0x800000610fbb7220 */ /* 0x080fe20000410000 */
[-C--:B------:R-:W-:Y:S01]  /*51a0*/  FMUL.FTZ R188, R14, -R97.reuse ;  /* 0x800000610ebc7220 */ /* 0x080fe20000410000 */
[C---:B-1----:R-:W-:Y:S01]  /*51b0*/  FMUL.FTZ R149, R99.reuse, R134 ;  /* 0x0000008663957220 */ /* 0x042fe20000410000 */
[----:B------:R-:W-:Y:S01]  /*51c0*/  FMUL.FTZ R150, R99, R150 ;  /* 0x0000009663967220 */ /* 0x000fe20000410000 */
[-C--:B------:R-:W-:Y:S01]  /*51d0*/  FMUL.FTZ R189, R13, -R97.reuse ;  /* 0x800000610dbd7220 */ /* 0x080fe20000410000 */
        /* <DEDUP_REMOVED lines=12> */
.L_x_3559:
[----:B------:R-:W-:-:S06]  /*52a0*/  LEA R134, R122, UR13, 0x3 ;  /* 0x0000000d7a867c11 */ /* 0x000fcc000f8e18ff */
[----:B------:R-:W0:Y:S02]  /*52b0*/  LDS.64 R134, [R134+0x4598] ;  /* 0x0045980086867984 */ /* 0x000e240000000a00 */
.L_x_3560:
[----:B------:R-:W-:Y:S05]  /*52c0*/  BSYNC.RECONVERGENT B0 ;  /* 0x0000000000007941 */ /* 0x000fea0003800200 */
.L_x_3558:
        /* <DEDUP_REMOVED lines=38> */
[----:B------:R-:W-:Y:S01]  /*5530*/  FFMA.FTZ R96, R137, R97, -R96 ;  /* 0x0000006189607223 */ /* 0x000fe20000010860 */
[-C--:B------:R-:W-:Y:S02]  /*5540*/  FMUL.FTZ R97, R117, R127.reuse ;  /* 0x0000007f75617220 */ /* 0x080fe40000410000 */
[----:B------:R-:W-:Y:S01]  /*5550*/  FFMA.FTZ R99, R137, R100, R99 ;  /* 0x0000006489637223 */ /* 0x000fe20000010063 */
[----:B------:R-:W-:Y:S01]  /*5560*/  FADD.FTZ R98, R9, R96 ;  /* 0x0000006009627221 */ /* 0x000fe20000010000 */
[C---:B------:R-:W-:Y:S01]  /*5570*/  FMUL.FTZ R96, R116.reuse, R127 ;  /* 0x0000007f74607220 */ /* 0x040fe20000410000 */
[----:B------:R-:W-:Y:S01]  /*5580*/  FFMA.FTZ R97, R116, R126, -R97 ;  /* 0x0000007e74617223 */ /* 0x000fe20000010861 */
[----:B------:R-:W-:Y:S01]  /*5590*/  FADD.FTZ R99, RZ, R99 ;  /* 0x00000063ff637221 */ /* 0x000fe20000010000 */
[----:B------:R-:W-:Y:S01]  /*55a0*/  FMUL.FTZ R100, R140, R98 ;  /* 0x000000628c647220 */ /* 0x000fe20000410000 */
[----:B------:R-:W-:-:S02]  /*55b0*/  FFMA.FTZ R96, R117, R126, R96 ;  /* 0x0000007e75607223 */ /* 0x000fc40000010060 */
[-C--:B------:R-:W-:Y:S01]  /*55c0*/  FMUL.FTZ R101, R140, R99.reuse ;  /* 0x000000638c657220 */ /* 0x080fe20000410000 */
[----:B------:R-:W-:Y:S01]  /*55d0*/  FFMA.FTZ R100, R139, R99, R100 ;  /* 0x000000638b647223 */ /* 0x000fe20000010064 */
[-C--:B------:R-:W-:Y:S02]  /*55e0*/  FMUL.FTZ R99, R129, R97.reuse ;  /* 0x0000006181637220 */ /* 0x080fe40000410000 */
        /* <DEDUP_REMOVED lines=10> */
[C---:B------:R-:W-:Y:S01]  /*5690*/  FFMA.FTZ R98, R141.reuse, R100, -R98 ;  /* 0x000000648d627223 */ /* 0x040fe20000010862 */
[C---:B------:R-:W-:Y:S01]  /*56a0*/  FFMA.FTZ R101, R130.reuse, R97, -R101 ;  /* 0x0000006182657223 */ /* 0x040fe20000010865 */
[----:B------:R-:W-:Y:S01]  /*56b0*/  FFMA.FTZ R103, R141, R102, R103 ;  /* 0x000000668d677223 */ /* 0x000fe20000010067 */
[----:B------:R-:W-:Y:S01]  /*56c0*/  FFMA.FTZ R96, R130, R99, R96 ;  /* 0x0000006382607223 */ /* 0x000fe20000010060 */
[----:B------:R-:W-:Y:S01]  /*56d0*/  FADD.FTZ R97, R7, R98 ;  /* 0x0000006207617221 */ /* 0x000fe20000010000 */
[C---:B------:R-:W-:Y:S01]  /*56e0*/  FMUL.FTZ R100, R136.reuse, R101 ;  /* 0x0000006588647220 */ /* 0x040fe20000410000 */
[----:B------:R-:W-:Y:S01]  /*56f0*/  FADD.FTZ R103, RZ, R103 ;  /* 0x00000067ff677221 */ /* 0x000fe20000010000 */
[-C--:B------:R-:W-:Y:S01]  /*5700*/  FMUL.FTZ R98, R136, R96.reuse ;  /* 0x0000006088627220 */ /* 0x080fe20000410000 */
[C---:B------:R-:W-:Y:S01]  /*5710*/  FMUL.FTZ R104, R144.reuse, R97 ;  /* 0x0000006190687220 */ /* 0x040fe20000410000 */
[C---:B------:R-:W-:Y:S01]  /*5720*/  FFMA.FTZ R100, R133.reuse, R96, R100 ;  /* 0x0000006085647223 */ /* 0x040fe20000010064 */
[----:B------:R-:W-:Y:S01]  /*5730*/  FMUL.FTZ R102, R144, R103 ;  /* 0x0000006790667220 */ /* 0x000fe20000410000 */
[----:B------:R-:W-:Y:S01]  /*5740*/  FFMA.FTZ R98, R133, R101, -R98 ;  /* 0x0000006585627223 */ /* 0x000fe20000010862 */
[C---:B------:R-:W-:Y:S01]  /*5750*/  FFMA.FTZ R104, R143.reuse, R103, R104 ;  /* 0x000000678f687223 */ /* 0x040fe20000010068 */
[C---:B------:R-:W-:Y:S01]  /*5760*/  FMUL.FTZ R96, R138.reuse, R100 ;  /* 0x000000648a607220 */ /* 0x040fe20000410000 */
[----:B------:R-:W-:Y:S01]  /*5770*/  FFMA.FTZ R99, R143, R97, -R102 ;  /* 0x000000618f637223 */ /* 0x000fe20000010866 */
[-C--:B------:R-:W-:Y:S01]  /*5780*/  FMUL.FTZ R97, R138, R98.reuse ;  /* 0x000000628a617220 */ /* 0x080fe20000410000 */
[----:B------:R-:W-:Y:S01]  /*5790*/  FADD.FTZ R104, RZ, R104 ;  /* 0x00000068ff687221 */ /* 0x000fe20000010000 */
[C---:B------:R-:W-:Y:S01]  /*57a0*/  FFMA.FTZ R96, R137.reuse, R98, -R96 ;  /* 0x0000006289607223 */ /* 0x040fe20000010860 */
[----:B------:R-:W-:Y:S01]  /*57b0*/  FADD.FTZ R101, R6, R99 ;  /* 0x0000006306657221 */ /* 0x000fe20000010000 */
[----:B------:R-:W-:Y:S01]  /*57c0*/  FFMA.FTZ R97, R137, R100, R97 ;  /* 0x0000006489617223 */ /* 0x000fe20000010061 */
[----:B------:R-:W-:Y:S01]  /*57d0*/  FMUL.FTZ R100, R146, R104 ;  /* 0x0000006892647220 */ /* 0x000fe20000410000 */
[----:B------:R-:W-:Y:S01]  /*57e0*/  FMUL.FTZ R98, R140, R96 ;  /* 0x000000608c627220 */ /* 0x000fe20000410000 */
[----:B------:R-:W-:Y:S01]  /*57f0*/  FMUL.FTZ R103, R146, R101 ;  /* 0x0000006592677220 */ /* 0x000fe20000410000 */
[----:B------:R-:W-:Y:S01]  /*5800*/  FMUL.FTZ R99, R140, R97 ;  /* 0x000000618c637220 */ /* 0x000fe20000410000 */
[----:B------:R-:W-:Y:S01]  /*5810*/  FFMA.FTZ R100, R145, R101, -R100 ;  /* 0x0000006591647223 */ /* 0x000fe20000010864 */
[----:B------:R-:W-:Y:S01]  /*5820*/  FFMA.FTZ R98, R139, R97, R98 ;  /* 0x000000618b627223 */ /* 0x000fe20000010062 */
[----:B------:R-:W-:Y:S01]  /*5830*/  FFMA.FTZ R103, R145, R104, R103 ;  /* 0x0000006891677223 */ /* 0x000fe20000010067 */
[----:B------:R-:W-:Y:S01]  /*5840*/  FFMA.FTZ R99, R139, R96, -R99 ;  /* 0x000000608b637223 */ /* 0x000fe20000010863 */
[----:B------:R-:W-:Y:S01]  /*5850*/  FADD.FTZ R100, R5, R100 ;  /* 0x0000006405647221 */ /* 0x000fe20000010000 */
[C---:B------:R-:W-:Y:S01]  /*5860*/  FMUL.FTZ R96, R142.reuse, R98 ;  /* 0x000000628e607220 */ /* 0x040fe20000410000 */
[----:B------:R-:W-:Y:S01]  /*5870*/  FADD.FTZ R103, RZ, R103 ;  /* 0x00000067ff677221 */ /* 0x000fe20000010000 */
[-C--:B------:R-:W-:Y:S01]  /*5880*/  FMUL.FTZ R97, R142, R99.reuse ;  /* 0x000000638e617220 */ /* 0x080fe20000410000 */
[C---:B------:R-:W-:Y:S01]  /*5890*/  FMUL.FTZ R102, R148.reuse, R100 ;  /* 0x0000006494667220 */ /* 0x040fe20000410000 */
[C---:B------:R-:W-:Y:S01]  /*58a0*/  FFMA.FTZ R96, R141.reuse, R99, -R96 ;  /* 0x000000638d607223 */ /* 0x040fe20000010860 */
[-C--:B------:R-:W-:Y:S01]  /*58b0*/  FMUL.FTZ R101, R148, R103.reuse ;  /* 0x0000006794657220 */ /* 0x080fe20000410000 */
[----:B------:R-:W-:Y:S01]  /*58c0*/  FFMA.FTZ R97, R141, R98, R97 ;  /* 0x000000628d617223 */ /* 0x000fe20000010061 */
[C---:B------:R-:W-:Y:S01]  /*58d0*/  FFMA.FTZ R102, R147.reuse, R103, R102 ;  /* 0x0000006793667223 */ /* 0x040fe20000010066 */
[C---:B------:R-:W-:Y:S01]  /*58e0*/  FMUL.FTZ R98, R144.reuse, R96 ;  /* 0x0000006090627220 */ /* 0x040fe20000410000 */
[----:B------:R-:W-:Y:S01]  /*58f0*/  FFMA.FTZ R101, R147, R100, -R101 ;  /* 0x0000006493657223 */ /* 0x000fe20000010865 */
[-C--:B------:R-:W-:Y:S01]  /*5900*/  FMUL.FTZ R99, R144, R97.reuse ;  /* 0x0000006190637220 */ /* 0x080fe20000410000 */
[----:B------:R-:W-:Y:S01]  /*5910*/  FADD.FTZ R102, RZ, R102 ;  /* 0x00000066ff667221 */ /* 0x000fe20000010000 */
[C---:B------:R-:W-:Y:S01]  /*5920*/  FFMA.FTZ R98, R143.reuse, R97, R98 ;  /* 0x000000618f627223 */ /* 0x040fe20000010062 */
[----:B------:R-:W-:Y:S01]  /*5930*/  FADD.FTZ R101, R4, R101 ;  /* 0x0000006504657221 */ /* 0x000fe20000010000 */
[----:B------:R-:W-:Y:S01]  /*5940*/  FFMA.FTZ R99, R143, R96, -R99 ;  /* 0x000000608f637223 */ /* 0x000fe20000010863 */
[----:B------:R-:W-:Y:S01]  /*5950*/  FMUL.FTZ R100, R150, R102 ;  /* 0x0000006696647220 */ /* 0x000fe20000410000 */
        /* <DEDUP_REMOVED lines=13> */
[-C--:B------:R-:W-:Y:S01]  /*5a30*/  FMUL.FTZ R101, R152, R103.reuse ;  /* 0x0000006798657220 */ /* 0x080fe20000410000 */
        /* <DEDUP_REMOVED lines=17> */
[----:B------:R-:W-:Y:S01]  /*5b50*/  FFMA.FTZ R100, R81, R30, R100 ;  /* 0x0000001e51647223 */ /* 0x000fe20000010064 */
[C---:B------:R-:W-:Y:S01]  /*5b60*/  FMUL.FTZ R96, R154.reuse, R98 ;  /* 0x000000629a607220 */ /* 0x040fe20000410000 */
[----:B------:R-:W-:Y:S01]  /*5b70*/  FADD.FTZ R103, RZ, R103 ;  /* 0x00000067ff677221 */ /* 0x000fe20000010000 */
[-C--:B------:R-:W-:Y:S01]  /*5b80*/  FMUL.FTZ R97, R154, R99.reuse ;  /* 0x000000639a617220 */ /* 0x080fe20000410000 */
[C---:B------:R-:W-:Y:S01]  /*5b90*/  FMUL.FTZ R102, R156.reuse, R100 ;  /* 0x000000649c667220 */ /* 0x040fe20000410000 */
[C---:B------:R-:W-:Y:S01]  /*5ba0*/  FFMA.FTZ R96, R153.reuse, R99, -R96 ;  /* 0x0000006399607223 */ /* 0x040fe20000010860 */
[CC--:B------:R-:W-:Y:S01]  /*5bb0*/  FMUL.FTZ R101, R156.reuse, R103.reuse ;  /* 0x000000679c657220 */ /* 0x0c0fe20000410000 */
[----:B------:R-:W-:Y:S01]  /*5bc0*/  FFMA.FTZ R97, R153, R98, R97 ;  /* 0x0000006299617223 */ /* 0x000fe20000010061 */
[C---:B------:R-:W-:Y:S01]  /*5bd0*/  FFMA.FTZ R102, R155.reuse, R103, R102 ;  /* 0x000000679b667223 */ /* 0x040fe20000010066 */
[C---:B------:R-:W-:Y:S01]  /*5be0*/  FMUL.FTZ R98, R156.reuse, R96 ;  /* 0x000000609c627220 */ /* 0x040fe20000410000 */
[C---:B------:R-:W-:Y:S01]  /*5bf0*/  FFMA.FTZ R101, R155.reuse, R100, -R101 ;  /* 0x000000649b657223 */ /* 0x040fe20000010865 */
[-C--:B------:R-:W-:Y:S01]  /*5c00*/  FMUL.FTZ R99, R156, R97.reuse ;  /* 0x000000619c637220 */ /* 0x080fe20000410000 */
[----:B------:R-:W-:Y:S01]  /*5c10*/  FADD.FTZ R102, RZ, R102 ;  /* 0x00000066ff667221 */ /* 0x000fe20000010000 */
[C---:B------:R-:W-:Y:S01]  /*5c20*/  FFMA.FTZ R97, R155.reuse, R97, R98 ;  /* 0x000000619b617223 */ /* 0x040fe20000010062 */
[----:B------:R-:W-:Y:S01]  /*5c30*/  FFMA.FTZ R101, R82, R27, R101 ;  /* 0x0000001b52657223 */ /* 0x000fe20000010065 */
        /* <DEDUP_REMOVED lines=9> */
[----:B------:R-:W-:-:S02]  /*5cd0*/  FFMA.FTZ R98, R83, R28, R100 ;  /* 0x0000001c53627223 */ /* 0x000fc40000010064 */
        /* <DEDUP_REMOVED lines=107> */
.L_x_3619:
        /* <DEDUP_REMOVED lines=13> */
.L_x_3622:
[----:B------:R-:W-:-:S03]  /*6460*/  UMOV UR12, 0xffffffff ;  /* 0xffffffff000c7882 */ /* 0x000fc60000000000 */
[----:B------:R-:W-:Y:S05]  /*6470*/  BRA.DIV UR12, `(.L_x_3564) ;  /* 0x000000620ccc7947 */ /* 0x000fea000b800000 */
.L_x_3625:
[----:B------:R-:W-:-:S03]  /*6480*/  UMOV UR12, 0xffffffff ;  /* 0xffffffff000c7882 */ /* 0x000fc60000000000 */
[----:B------:R-:W-:Y:S05]  /*6490*/  BRA.DIV UR12, `(.L_x_3565) ;  /* 0x000000620cec7947 */ /* 0x000fea000b800000 */
.L_x_3628:
[----:B------:R-:W-:-:S03]  /*64a0*/  UMOV UR12, 0xffffffff ;  /* 0xffffffff000c7882 */ /* 0x000fc60000000000 */
[----:B------:R-:W-:Y:S05]  /*64b0*/  BRA.DIV UR12, `(.L_x_3566) ;  /* 0x000000660c0c7947 */ /* 0x000fea000b800000 */
.L_x_3631:
        /* <DEDUP_REMOVED lines=10> */
.L_x_3641:
        /* <DEDUP_REMOVED lines=45> */
.L_x_3561:
        /* <DEDUP_REMOVED lines=91> */
[-C--:B------:R-:W-:Y:S01]  /*6de0*/  FMUL.FTZ R96, R127, R199.reuse ;  /* 0x000000c77f607220 */ /* 0x080fe20000410000 */
[----:B------:R-:W-:Y:S01]  /*6df0*/  FMUL.FTZ R98, R138, R106 ;  /* 0x0000006a8a627220 */ /* 0x000fe20000410000 */
[----:B------:R-:W-:Y:S01]  /*6e00*/  FADD.FTZ R102, R183, R102 ;  /* 0x00000066b7667221 */ /* 0x000fe20000010000 */
[C---:B------:R-:W-:Y:S01]  /*6e10*/  FFMA.FTZ R97, R126.reuse, R199, R97 ;  /* 0x000000c77e617223 */ /* 0x040fe20000010061 */
[----:B------:R-:W-:Y:S01]  /*6e20*/  FFMA.FTZ R96, R126, R215, -R96 ;  /* 0x000000d77e607223 */ /* 0x000fe20000010860 */
[----:B------:R-:W-:Y:S01]  /*6e30*/  FMUL.FTZ R99, R138, R104 ;  /* 0x000000688a637220 */ /* 0x000fe20000410000 */
[C---:B------:R-:W-:Y:S01]  /*6e40*/  FMUL.FTZ R101, R144.reuse, R100 ;  /* 0x0000006490657220 */ /* 0x040fe20000410000 */
[----:B------:R-:W-:Y:S01]  /*6e50*/  FADD.FTZ R191, RZ, R97 ;  /* 0x00000061ffbf7221 */ /* 0x000fe20000010000 */
[----:B------:R-:W-:Y:S01]  /*6e60*/  FFMA.FTZ R214, R93, R42, R96 ;  /* 0x0000002a5dd67223 */ /* 0x000fe20000010060 */
[----:B------:R-:W-:Y:S01]  /*6e70*/  FFMA.FTZ R104, R137, R104, R98 ;  /* 0x0000006889687223 */ /* 0x000fe20000010062 */
[----:B------:R-:W-:Y:S01]  /*6e80*/  FMUL.FTZ R98, R144, R102 ;  /* 0x0000006690627220 */ /* 0x000fe20000410000 */
[CC--:B------:R-:W-:Y:S01]  /*6e90*/  FMUL.FTZ R97, R129.reuse, R191.reuse ;  /* 0x000000bf81617220 */ /* 0x0c0fe20000410000 */
[----:B------:R-:W-:Y:S01]  /*6ea0*/  FMUL.FTZ R96, R129, R214 ;  /* 0x000000d681607220 */ /* 0x000fe20000410000 */
[----:B------:R-:W-:Y:S01]  /*6eb0*/  FFMA.FTZ R106, R137, R106, -R99 ;  /* 0x0000006a896a7223 */ /* 0x000fe20000010863 */
[C---:B------:R-:W-:Y:S01]  /*6ec0*/  FFMA.FTZ R101, R143.reuse, R102, -R101 ;  /* 0x000000668f657223 */ /* 0x040fe20000010865 */
[C---:B------:R-:W-:Y:S01]  /*6ed0*/  FFMA.FTZ R97, R128.reuse, R214, -R97 ;  /* 0x000000d680617223 */ /* 0x040fe20000010861 */
[----:B------:R-:W-:Y:S01]  /*6ee0*/  FFMA.FTZ R96, R128, R191, R96 ;  /* 0x000000bf80607223 */ /* 0x000fe20000010060 */
[----:B------:R-:W-:Y:S01]  /*6ef0*/  FFMA.FTZ R99, R143, R100, R98 ;  /* 0x000000648f637223 */ /* 0x000fe20000010062 */
[----:B------:R-:W-:Y:S01]  /*6f00*/  FMUL.FTZ R98, R136, R106 ;  /* 0x0000006a88627220 */ /* 0x000fe20000410000 */
[----:B------:R-:W-:Y:S01]  /*6f10*/  FFMA.FTZ R217, R94, R39, R97 ;  /* 0x000000275ed97223 */ /* 0x000fe20000010061 */
[----:B------:R-:W-:Y:S01]  /*6f20*/  FADD.FTZ R197, RZ, R96 ;  /* 0x00000060ffc57221 */ /* 0x000fe20000010000 */
[----:B------:R-:W-:Y:S01]  /*6f30*/  FADD.FTZ R101, R182, R101 ;  /* 0x00000065b6657221 */ /* 0x000fe20000010000 */
[-C--:B------:R-:W-:Y:S01]  /*6f40*/  FFMA.FTZ R103, R133, R104.reuse, R98 ;  /* 0x0000006885677223 */ /* 0x080fe20000010062 */
[C---:B------:R-:W-:Y:S01]  /*6f50*/  FMUL.FTZ R97, R132.reuse, R217 ;  /* 0x000000d984617220 */ /* 0x040fe20000410000 */
[----:B------:R-:W-:Y:S01]  /*6f60*/  FMUL.FTZ R96, R132, R197 ;  /* 0x000000c584607220 */ /* 0x000fe20000410000 */
[----:B------:R-:W-:Y:S01]  /*6f70*/  FADD.FTZ R99, R166, R99 ;  /* 0x00000063a6637221 */ /* 0x000fe20000010000 */
[----:B------:R-:W-:Y:S01]  /*6f80*/  FMUL.FTZ R98, R142, R101 ;  /* 0x000000658e627220 */ /* 0x000fe20000410000 */
[C---:B------:R-:W-:Y:S01]  /*6f90*/  FFMA.FTZ R97, R130.reuse, R197, R97 ;  /* 0x000000c582617223 */ /* 0x040fe20000010061 */
[----:B------:R-:W-:Y:S01]  /*6fa0*/  FFMA.FTZ R96, R130, R217, -R96 ;  /* 0x000000d982607223 */ /* 0x000fe20000010860 */
[----:B------:R-:W-:Y:S01]  /*6fb0*/  FMUL.FTZ R105, R136, R104 ;  /* 0x0000006888697220 */ /* 0x000fe20000410000 */
[-C--:B------:R-:W-:Y:S01]  /*6fc0*/  FFMA.FTZ R100, R141, R99.reuse, R98 ;  /* 0x000000638d647223 */ /* 0x080fe20000010062 */
[----:B------:R-:W-:Y:S01]  /*6fd0*/  FADD.FTZ R203, RZ, R97 ;  /* 0x00000061ffcb7221 */ /* 0x000fe20000010000 */
[----:B------:R-:W-:Y:S01]  /*6fe0*/  FADD.FTZ R216, R11, R96 ;  /* 0x000000600bd87221 */ /* 0x000fe20000010000 */
[----:B------:R-:W-:Y:S01]  /*6ff0*/  FFMA.FTZ R105, R133, R106, -R105 ;  /* 0x0000006a85697223 */ /* 0x000fe20000010869 */
[----:B------:R-:W-:Y:S01]  /*7000*/  FMUL.FTZ R102, R142, R99 ;  /* 0x000000638e667220 */ /* 0x000fe20000410000 */
[C---:B------:R-:W-:Y:S01]  /*7010*/  FMUL.FTZ R96, R136.reuse, R203 ;  /* 0x000000cb88607220 */ /* 0x040fe20000410000 */
[-C--:B------:R-:W-:Y:S01]  /*7020*/  FMUL.FTZ R98, R136, R216.reuse ;  /* 0x000000d888627220 */ /* 0x080fe20000410000 */
[C---:B------:R-:W-:Y:S01]  /*7030*/  FMUL.FTZ R99, R132.reuse, R103 ;  /* 0x0000006784637220 */ /* 0x040fe20000410000 */
[----:B------:R-:W-:Y:S01]  /*7040*/  FFMA.FTZ R102, R141, R101, -R102 ;  /* 0x000000658d667223 */ /* 0x000fe20000010866 */
[C---:B------:R-:W-:Y:S01]  /*7050*/  FFMA.FTZ R97, R133.reuse, R216, -R96 ;  /* 0x000000d885617223 */ /* 0x040fe20000010860 */
[----:B------:R-:W-:Y:S01]  /*7060*/  FFMA.FTZ R98, R133, R203, R98 ;  /* 0x000000cb85627223 */ /* 0x000fe20000010062 */
[-C--:B------:R-:W-:Y:S01]  /*7070*/  FMUL.FTZ R96, R132, R105.reuse ;  /* 0x0000006984607220 */ /* 0x080fe20000410000 */
[----:B------:R-:W-:Y:S01]  /*7080*/  FFMA.FTZ R99, R130, R105, -R99 ;  /* 0x0000006982637223 */ /* 0x000fe20000010863 */
[----:B------:R-:W-:Y:S01]  /*7090*/  FADD.FTZ R218, R10, R97 ;  /* 0x000000610ada7221 */ /* 0x000fe20000010000 */
[----:B------:R-:W-:Y:S01]  /*70a0*/  FADD.FTZ R196, RZ, R98 ;  /* 0x00000062ffc47221 */ /* 0x000fe20000010000 */
[----:B------:R-:W-:Y:S01]  /*70b0*/  FFMA.FTZ R96, R130, R103, R96 ;  /* 0x0000006782607223 */ /* 0x000fe20000010060 */
[C---:B------:R-:W-:Y:S01]  /*70c0*/  FMUL.FTZ R101, R129.reuse, R99 ;  /* 0x0000006381657220 */ /* 0x040fe20000410000 */
[C---:B------:R-:W-:Y:S01]  /*70d0*/  FMUL.FTZ R98, R138.reuse, R218 ;  /* 0x000000da8a627220 */ /* 0x040fe20000410000 */
[----:B------:R-:W-:Y:S01]  /*70e0*/  FMUL.FTZ R97, R138, R196 ;  /* 0x000000c48a617220 */ /* 0x000fe20000410000 */
[-C--:B------:R-:W-:Y:S01]  /*70f0*/  FMUL.FTZ R104, R129, R96.reuse ;  /* 0x0000006081687220 */ /* 0x080fe20000410000 */
[----:B------:R-:W-:Y:S01]  /*7100*/  FFMA.FTZ R96, R128, R96, R101 ;  /* 0x0000006080607223 */ /* 0x000fe20000010065 */
[C---:B------:R-:W-:Y:S01]  /*7110*/  FFMA.FTZ R195, R137.reuse, R196, R98 ;  /* 0x000000c489c37223 */ /* 0x040fe20000010062 */
[----:B------:R-:W-:Y:S01]  /*7120*/  FFMA.FTZ R98, R137, R218, -R97 ;  /* 0x000000da89627223 */ /* 0x000fe20000010861 */
[----:B------:R-:W-:Y:S01]  /*7130*/  FADD.FTZ R101, R165, R100 ;  /* 0x00000064a5657221 */ /* 0x000fe20000010000 */
[----:B------:R-:W-:Y:S01]  /*7140*/  FADD.FTZ R102, R181, R102 ;  /* 0x00000066b5667221 */ /* 0x000fe20000010000 */
[----:B------:R-:W-:Y:S01]  /*7150*/  FADD.FTZ R195, RZ, R195 ;  /* 0x000000c3ffc37221 */ /* 0x000fe20000010000 */
[----:B------:R-:W-:Y:S01]  /*7160*/  FADD.FTZ R213, R9, R98 ;  /* 0x0000006209d57221 */ /* 0x000fe20000010000 */
[----:B------:R-:W-:Y:S01]  /*7170*/  FMUL.FTZ R106, R140, R101 ;  /* 0x000000658c6a7220 */ /* 0x000fe20000410000 */
[----:B------:R-:W-:Y:S01]  /*7180*/  FFMA.FTZ R97, R128, R99, -R104 ;  /* 0x0000006380617223 */ /* 0x000fe20000010868 */
[C---:B------:R-:W-:Y:S01]  /*7190*/  FMUL.FTZ R98, R140.reuse, R195 ;  /* 0x000000c38c627220 */ /* 0x040fe20000410000 */
[CC--:B------:R-:W-:Y:S01]  /*71a0*/  FMUL.FTZ R100, R140.reuse, R213.reuse ;  /* 0x000000d58c647220 */ /* 0x0c0fe20000410000 */
[-C--:B------:R-:W-:Y:S01]  /*71b0*/  FMUL.FTZ R104, R140, R102.reuse ;  /* 0x000000668c687220 */ /* 0x080fe20000410000 */
[C---:B------:R-:W-:Y:S01]  /*71c0*/  FFMA.FTZ R103, R139.reuse, R102, -R106 ;  /* 0x000000668b677223 */ /* 0x040fe2000001086a */
[C---:B------:R-:W-:Y:S01]  /*71d0*/  FFMA.FTZ R99, R139.reuse, R213, -R98 ;  /* 0x000000d58b637223 */ /* 0x040fe20000010862 */
[C---:B------:R-:W-:Y:S01]  /*71e0*/  FFMA.FTZ R100, R139.reuse, R195, R100 ;  /* 0x000000c38b647223 */ /* 0x040fe20000010064 */
[----:B------:R-:W-:Y:S01]  /*71f0*/  FFMA.FTZ R101, R139, R101, R104 ;  /* 0x000000658b657223 */ /* 0x000fe20000010068 */
        /* <DEDUP_REMOVED lines=12> */
[----:B------:R-:W-:Y:S01]  /*72c0*/  FADD.FTZ R101, R163, R100 ;  /* 0x00000064a3657221 */ /* 0x000fe20000010000 */
[----:B------:R-:W-:Y:S01]  /*72d0*/  FADD.FTZ R201, RZ, R201 ;  /* 0x000000c9ffc97221 */ /* 0x000fe20000010000 */
[----:B------:R-:W-:Y:S01]  /*72e0*/  FADD.FTZ R211, R7, R98 ;  /* 0x0000006207d37221 */ /* 0x000fe20000010000 */
        /* <DEDUP_REMOVED lines=10> */
[----:B------:R-:W-:Y:S01]  /*7390*/  FADD.FTZ R210, R6, R99 ;  /* 0x0000006306d27221 */ /* 0x000fe20000010000 */
[----:B------:R-:W-:Y:S01]  /*73a0*/  FADD.FTZ R198, RZ, R100 ;  /* 0x00000064ffc67221 */ /* 0x000fe20000010000 */
[----:B------:R-:W-:Y:S01]  /*73b0*/  FADD.FTZ R101, R162, R101 ;  /* 0x00000065a2657221 */ /* 0x000fe20000010000 */
[----:B------:R-:W-:Y:S01]  /*73c0*/  FMUL.FTZ R105, R132, R103 ;  /* 0x0000006784697220 */ /* 0x000fe20000410000 */
        /* <DEDUP_REMOVED lines=11> */
[----:B------:R-:W-:Y:S01]  /*7480*/  PLOP3.LUT P0, PT, PT, PT, UP0, 0x80, 0x8 ;  /* 0x000000000008781c */ /* 0x000fe20003f0f008 */
[----:B------:R-:W-:Y:S01]  /*7490*/  FADD.FTZ R101, R177, R100 ;  /* 0x00000064b1657221 */ /* 0x000fe20000010000 */
[C---:B------:R-:W-:Y:S01]  /*74a0*/  FMUL.FTZ R100, R148.reuse, R209 ;  /* 0x000000d194647220 */ /* 0x040fe20000410000 */
[----:B------:R-:W-:Y:S01]  /*74b0*/  FMUL.FTZ R98, R148, R205 ;  /* 0x000000cd94627220 */ /* 0x000fe20000410000 */
[----:B------:R-:W-:Y:S01]  /*74c0*/  ISETP.NE.OR P0, PT, R121, RZ, P0 ;  /* 0x000000ff7900720c */ /* 0x000fe20000705670 */
[----:B------:R-:W-:Y:S01]  /*74d0*/  FMUL.FTZ R103, R129, R101 ;  /* 0x0000006581677220 */ /* 0x000fe20000410000 */
[C---:B------:R-:W-:Y:S01]  /*74e0*/  FFMA.FTZ R100, R147.reuse, R205, R100 ;  /* 0x000000cd93647223 */ /* 0x040fe20000010064 */
[----:B------:R-:W-:Y:S01]  /*74f0*/  FFMA.FTZ R99, R147, R209, -R98 ;  /* 0x000000d193637223 */ /* 0x000fe20000010862 */
[-C--:B------:R-:W-:Y:S01]  /*7500*/  FMUL.FTZ R98, R129, R102.reuse ;  /* 0x0000006681627220 */ /* 0x080fe20000410000 */
[----:B------:R-:W-:Y:S01]  /*7510*/  FFMA.FTZ R103, R128, R102, R103 ;  /* 0x0000006680677223 */ /* 0x000fe20000010067 */
[----:B------:R-:W-:Y:S01]  /*7520*/  FADD.FTZ R200, RZ, R100 ;  /* 0x00000064ffc87221 */ /* 0x000fe20000010000 */
[----:B------:R-:W-:Y:S01]  /*7530*/  FADD.FTZ R208, R4, R99 ;  /* 0x0000006304d07221 */ /* 0x000fe20000010000 */
[----:B------:R-:W-:Y:S01]  /*7540*/  FFMA.FTZ R101, R128, R101, -R98 ;  /* 0x0000006580657223 */ /* 0x000fe20000010862 */
[----:B------:R-:W-:Y:S01]  /*7550*/  FADD.FTZ R103, R160, R103 ;  /* 0x00000067a0677221 */ /* 0x000fe20000010000 */
[C---:B------:R-:W-:Y:S01]  /*7560*/  FMUL.FTZ R98, R150.reuse, R200 ;  /* 0x000000c896627220 */ /* 0x040fe20000410000 */
[-C--:B------:R-:W-:Y:S01]  /*7570*/  FMUL.FTZ R99, R150, R208.reuse ;  /* 0x000000d096637220 */ /* 0x080fe20000410000 */
[----:B------:R-:W-:Y:S01]  /*7580*/  FADD.FTZ R101, R176, R101 ;  /* 0x00000065b0657221 */ /* 0x000fe20000010000 */
[----:B------:R-:W-:Y:S01]  /*7590*/  FMUL.FTZ R100, R127, R103 ;  /* 0x000000677f647220 */ /* 0x000fe20000410000 */
[C---:B------:R-:W-:Y:S01]  /*75a0*/  FFMA.FTZ R98, R149.reuse, R208, -R98 ;  /* 0x000000d095627223 */ /* 0x040fe20000010862 */
[----:B------:R-:W-:Y:S01]  /*75b0*/  FFMA.FTZ R99, R149, R200, R99 ;  /* 0x000000c895637223 */ /* 0x000fe20000010063 */
[-C--:B------:R-:W-:Y:S01]  /*75c0*/  FMUL.FTZ R105, R127, R101.reuse ;  /* 0x000000657f697220 */ /* 0x080fe20000410000 */
[----:B------:R-:W-:Y:S01]  /*75d0*/  FFMA.FTZ R104, R126, R101, -R100 ;  /* 0x000000657e687223 */ /* 0x000fe20000010864 */
[----:B------:R-:W-:Y:S01]  /*75e0*/  FADD.FTZ R206, R3, R98 ;  /* 0x0000006203ce7221 */ /* 0x000fe20000010000 */
[----:B------:R-:W-:Y:S01]  /*75f0*/  FADD.FTZ R207, RZ, R99 ;  /* 0x00000063ffcf7221 */ /* 0x000fe20000010000 */
[C---:B------:R-:W-:Y:S01]  /*7600*/  FMUL.FTZ R100, R127.reuse, R96 ;  /* 0x000000607f647220 */ /* 0x040fe20000410000 */
[----:B------:R-:W-:Y:S01]  /*7610*/  FMUL.FTZ R101, R127, R97 ;  /* 0x000000617f657220 */ /* 0x000fe20000410000 */
[CC--:B------:R-:W-:Y:S01]  /*7620*/  FMUL.FTZ R98, R152.reuse, R206.reuse ;  /* 0x000000ce98627220 */ /* 0x0c0fe20000410000 */
[----:B------:R-:W-:Y:S01]  /*7630*/  FMUL.FTZ R99, R152, R207 ;  /* 0x000000cf98637220 */ /* 0x000fe20000410000 */
[C---:B------:R-:W-:Y:S01]  /*7640*/  FFMA.FTZ R97, R126.reuse, R97, -R100 ;  /* 0x000000617e617223 */ /* 0x040fe20000010864 */
[----:B------:R-:W-:Y:S01]  /*7650*/  VOTEU.ALL UP0, P0 ;  /* 0x0000000000ff7886 */ /* 0x000fe20000000000 */
[C---:B------:R-:W-:Y:S01]  /*7660*/  FFMA.FTZ R98, R151.reuse, R207, R98 ;  /* 0x000000cf97627223 */ /* 0x040fe20000010062 */
[----:B------:R-:W-:Y:S01]  /*7670*/  FFMA.FTZ R99, R151, R206, -R99 ;  /* 0x000000ce97637223 */ /* 0x000fe20000010863 */
[----:B------:R-:W-:Y:S01]  /*7680*/  FFMA.FTZ R96, R126, R96, R101 ;  /* 0x000000607e607223 */ /* 0x000fe20000010065 */
[----:B------:R-:W-:Y:S01]  /*7690*/  ISETP.GT.U32.AND P2, PT, R122, 0x1f, PT ;  /* 0x0000001f7a00780c */ /* 0x000fe20003f44070 */
[----:B------:R-:W-:Y:S01]  /*76a0*/  FADD.FTZ R204, RZ, R98 ;  /* 0x00000062ffcc7221 */ /* 0x000fe20000010000 */
[----:B------:R-:W-:Y:S01]  /*76b0*/  FADD.FTZ R202, R2, R99 ;  /* 0x0000006302ca7221 */ /* 0x000fe20000010000 */
[----:B------:R-:W-:Y:S01]  /*76c0*/  @!UP0 ULEA UR12, UR9, UR13, 0x4 ;  /* 0x0000000d090c8291 */ /* 0x000fe2000f8e20ff */
[----:B------:R-:W-:Y:S01]  /*76d0*/  FFMA.FTZ R102, R126, R103, R105 ;  /* 0x000000677e667223 */ /* 0x000fe20000010069 */
[C---:B------:R-:W-:Y:S01]  /*76e0*/  FMUL.FTZ R98, R154.reuse, R204 ;  /* 0x000000cc9a627220 */ /* 0x040fe20000410000 */
[-C--:B------:R-:W-:Y:S01]  /*76f0*/  FMUL.FTZ R99, R154, R202.reuse ;  /* 0x000000ca9a637220 */ /* 0x080fe20000410000 */
[----:B------:R-:W-:Y:S01]  /*7700*/  HFMA2 R116, -RZ, RZ, 1.875, 0 ;  /* 0x3f800000ff747431 */ /* 0x000fe200000001ff */
[----:B------:R-:W-:Y:S01]  /*7710*/  CS2R R118, SRZ ;  /* 0x0000000000767805 */ /* 0x000fe2000001ff00 */
[C---:B------:R-:W-:Y:S01]  /*7720*/  FFMA.FTZ R98, R153.reuse, R202, -R98 ;  /* 0x000000ca99627223 */ /* 0x040fe20000010862 */
[----:B------:R-:W-:Y:S01]  /*7730*/  FFMA.FTZ R99, R153, R204, R99 ;  /* 0x000000cc99637223 */ /* 0x000fe20000010063 */
[----:B------:R-:W-:-:S02]  /*7740*/  MOV R117, RZ ;  /* 0x000000ff00757202 */ /* 0x000fc40000000f00 */
        /* <DEDUP_REMOVED lines=60> */
.L_x_3646:
        /* <DEDUP_REMOVED lines=13> */
.L_x_3571:
[----:B------:R-:W-:Y:S05]  /*7be0*/  BSYNC.RECONVERGENT B0 ;  /* 0x0000000000007941 */ /* 0x000fea0003800200 */
.L_x_3570:
[----:B------:R-:W-:-:S03]  /*7bf0*/  UMOV UR12, 0xffffffff ;  /* 0xffffffff000c7882 */ /* 0x000fc60000000000 */
[----:B------:R-:W-:Y:S05]  /*7c00*/  BRA.DIV UR12, `(.L_x_3572) ;  /* 0x000000520c887947 */ /* 0x000fea000b800000 */
[----:B--2---:R2:W1:Y:S04]  /*7c10*/  SHFL.DOWN PT, R108, R115, 0x2, 0x1f ;  /* 0x08401f00736c7f89 */ /* 0x00446800000e0000 */
[----:B---3--:R2:W3:Y:S04]  /*7c20*/  SHFL.DOWN PT, R109, R114, 0x2, 0x1f ;  /* 0x08401f00726d7f89 */ /* 0x0084e800000e0000 */
[----:B----4-:R2:W4:Y:S04]  /*7c30*/  SHFL.DOWN PT, R110, R113, 0x2, 0x1f ;  /* 0x08401f00716e7f89 */ /* 0x01052800000e0000 */
[----:B0-----:R2:W0:Y:S02]  /*7c40*/  SHFL.DOWN PT, R225, R112, 0x2, 0x1f ;  /* 0x08401f0070e17f89 */ /* 0x00142400000e0000 */
.L_x_3652:
        /* <DEDUP_REMOVED lines=13> */
.L_x_3574:
[----:B------:R-:W-:Y:S05]  /*7d20*/  BSYNC.RECONVERGENT B0 ;  /* 0x0000000000007941 */ /* 0x000fea0003800200 */
.L_x_3573:
[----:B------:R-:W-:-:S03]  /*7d30*/  UMOV UR12, 0xffffffff ;  /* 0xffffffff000c7882 */ /* 0x000fc60000000000 */
[----:B------:R-:W-:Y:S05]  /*7d40*/  BRA.DIV UR12, `(.L_x_3575) ;  /* 0x000000520ca87947 */ /* 0x000fea000b800000 */
[----:B-1----:R1:W1:Y:S04]  /*7d50*/  SHFL.DOWN PT, R108, R115, 0x4, 0x1f ;  /* 0x08801f00736c7f89 */ /* 0x00226800000e0000 */
[----:B---3--:R3:W1:Y:S04]  /*7d60*/  SHFL.DOWN PT, R109, R114, 0x4, 0x1f ;  /* 0x08801f00726d7f89 */ /* 0x00866800000e0000 */
[----:B----4-:R3:W4:Y:S04]  /*7d70*/  SHFL.DOWN PT, R110, R113, 0x4, 0x1f ;  /* 0x08801f00716e7f89 */ /* 0x01072800000e0000 */
[----:B0-----:R3:W0:Y:S02]  /*7d80*/  SHFL.DOWN PT, R225, R112, 0x4, 0x1f ;  /* 0x08801f0070e17f89 */ /* 0x00162400000e0000 */
.L_x_3658:
        /* <DEDUP_REMOVED lines=13> */
.L_x_3577:
[----:B------:R-:W-:Y:S05]  /*7e60*/  BSYNC.RECONVERGENT B0 ;  /* 0x0000000000007941 */ /* 0x000fea0003800200 */
.L_x_3576:
[----:B------:R-:W-:-:S03]  /*7e70*/  UMOV UR12, 0xffffffff ;  /* 0xffffffff000c7882 */ /* 0x000fc60000000000 */
[----:B------:R-:W-:Y:S05]  /*7e80*/  BRA.DIV UR12, `(.L_x_3578) ;  /* 0x000000520cc87947 */ /* 0x000fea000b800000 */
[----:B-1----:R1:W1:Y:S04]  /*7e90*/  SHFL.DOWN PT, R108, R115, 0x8, 0x1f ;  /* 0x09001f00736c7f89 */ /* 0x00226800000e0000 */
[----:B------:R0:W1:Y:S04]  /*7ea0*/  SHFL.DOWN PT, R109, R114, 0x8, 0x1f ;  /* 0x09001f00726d7f89 */ /* 0x00006800000e0000 */
[----:B----4-:R4:W1:Y:S04]  /*7eb0*/  SHFL.DOWN PT, R110, R113, 0x8, 0x1f ;  /* 0x09001f00716e7f89 */ /* 0x01086800000e0000 */
[----:B0-----:R4:W0:Y:S02]  /*7ec0*/  SHFL.DOWN PT, R225, R112, 0x8, 0x1f ;  /* 0x09001f0070e17f89 */ /* 0x00182400000e0000 */
.L_x_3664:
        /* <DEDUP_REMOVED lines=13> */
.L_x_3580:
[----:B------:R-:W-:Y:S05]  /*7fa0*/  BSYNC.RECONVERGENT B0 ;  /* 0x0000000000007941 */ /* 0x000fea0003800200 */
.L_x_3579:
[----:B------:R-:W-:-:S03]  /*7fb0*/  UMOV UR12, 0xffffffff ;  /* 0xffffffff000c7882 */ /* 0x000fc60000000000 */
[----:B------:R-:W-:Y:S05]  /*7fc0*/  BRA.DIV UR12, `(.L_x_3581) ;  /* 0x000000520ce87947 */ /* 0x000fea000b800000 */
[----:B-1----:R1:W1:Y:S04]  /*7fd0*/  SHFL.DOWN PT, R108, R115, 0x10, 0x1f ;  /* 0x0a001f00736c7f89 */ /* 0x00226800000e0000 */
[----:B------:R0:W1:Y:S04]  /*7fe0*/  SHFL.DOWN PT, R109, R114, 0x10, 0x1f ;  /* 0x0a001f00726d7f89 */ /* 0x00006800000e0000 */
[----:B------:R1:W1:Y:S04]  /*7ff0*/  SHFL.DOWN PT, R110, R113, 0x10, 0x1f ;  /* 0x0a001f00716e7f89 */ /* 0x00026800000e0000 */
[----:B0-----:R0:W0:Y:S02]  /*8000*/  SHFL.DOWN PT, R225, R112, 0x10, 0x1f ;  /* 0x0a001f0070e17f89 */ /* 0x00102400000e0000 */
.L_x_3670:
        /* <DEDUP_REMOVED lines=13> */
.L_x_3583:
[----:B------:R-:W-:Y:S05]  /*80e0*/  BSYNC.RECONVERGENT B0 ;  /* 0x0000000000007941 */ /* 0x000fea0003800200 */
.L_x_3582:
        /* <DEDUP_REMOVED lines=26> */
.L_x_3684:
        /* <DEDUP_REMOVED lines=15> */
.L_x_3586:
[----:B------:R-:W-:Y:S05]  /*8380*/  BSYNC.RECONVERGENT B0 ;  /* 0x0000000000007941 */ /* 0x000fea0003800200 */
.L_x_3585:
        /* <DEDUP_REMOVED lines=38> */
.L_x_3568:
[----:B------:R-:W-:Y:S05]  /*85f0*/  WARPSYNC.ALL ;  /* 0x0000000000007948 */ /* 0x000fea0003800000 */
[----:B------:R-:W-:Y:S01]  /*8600*/  BAR.SYNC.DEFER_BLOCKING 0x0 ;  /* 0x0000000000007b1d */ /* 0x000fe20000010000 */
[----:B------:R-:W-:Y:S01]  /*8610*/  ISETP.NE.AND P0, PT, R122, RZ, PT ;  /* 0x000000ff7a00720c */ /* 0x000fe20003f05270 */
[----:B-1----:R-:W-:Y:S01]  /*8620*/  FFMA.FTZ R101, R0, -R199, RZ ;  /* 0x800000c700657223 */ /* 0x002fe200000100ff */
[----:B------:R-:W-:Y:S01]  /*8630*/  FADD.FTZ R221, RZ, R221 ;  /* 0x000000ddffdd7221 */ /* 0x000fe20000010000 */
[C---:B------:R-:W-:Y:S02]  /*8640*/  ISETP.GT.AND P2, PT, R45.reuse, 0x1e, PT ;  /* 0x0000001e2d00780c */ /* 0x040fe40003f44270 */
[----:B------:R-:W-:Y:S01]  /*8650*/  ISETP.GT.AND P3, PT, R45, 0xf, PT ;  /* 0x0000000f2d00780c */ /* 0x000fe20003f64270 */
[----:B------:R-:W-:Y:S07]  /*8660*/  BSSY.RECONVERGENT B0, `(.L_x_3587) ;  /* 0x00001b6000007945 */ /* 0x000fee0003800200 */
[----:B------:R-:W-:-:S05]  /*8670*/  VOTEU.ALL UP0, P0 ;  /* 0x0000000000ff7886 */ /* 0x000fca0000000000 */
[----:B------:R-:W-:Y:S01]  /*8680*/  @!UP0 ULEA UR12, UR9, UR13, 0x4 ;  /* 0x0000000d090c8291 */ /* 0x000fe2000f8e20ff */
[----:B------:R-:W1:Y:S08]  /*8690*/  LDS.64 R96, [R47+0xa18] ;  /* 0x000a18002f607984 */ /* 0x000e700000000a00 */
        /* <DEDUP_REMOVED lines=10> */
[-C--:B------:R-:W-:Y:S02]  /*8740*/  FMUL.FTZ R107, R131, R174.reuse ;  /* 0x000000ae836b7220 */ /* 0x080fe40000410000 */
[C---:B------:R-:W-:Y:S01]  /*8750*/  FFMA.FTZ R96, R157.reuse, R174, R96 ;  /* 0x000000ae9d607223 */ /* 0x040fe20000010060 */
[----:B------:R-:W-:-:S03]  /*8760*/  FFMA.FTZ R106, R157, R190, -R97 ;  /* 0x000000be9d6a7223 */ /* 0x000fc60000010861 */
[----:B------:R-:W-:Y:S01]  /*8770*/  FADD.FTZ R102, R173, R96 ;  /* 0x00000060ad667221 */ /* 0x000fe20000010000 */
[----:B------:R-:W-:-:S03]  /*8780*/  FADD.FTZ R106, R189, R106 ;  /* 0x0000006abd6a7221 */ /* 0x000fc60000010000 */
[C---:B------:R-:W-:Y:S01]  /*8790*/  FMUL.FTZ R96, R156.reuse, R102 ;  /* 0x000000669c607220 */ /* 0x040fe20000410000 */
[----:B------:R-:W-:Y:S01]  /*87a0*/  FMUL.FTZ R97, R156, R106 ;  /* 0x0000006a9c617220 */ /* 0x000fe20000410000 */
[----:B------:R-:W-:Y:S01]  /*87b0*/  FMUL.FTZ R109, R131, R102 ;  /* 0x00000066836d7220 */ /* 0x000fe20000410000 */
[----:B------:R-:W-:Y:S01]  /*87c0*/  FMUL.FTZ R111, R106, R27 ;  /* 0x0000001b6a6f7220 */ /* 0x000fe20000410000 */
[C---:B------:R-:W-:Y:S01]  /*87d0*/  FFMA.FTZ R99, R155.reuse, R106, -R96 ;  /* 0x0000006a9b637223 */ /* 0x040fe20000010860 */
[----:B------:R-:W-:Y:S02]  /*87e0*/  FFMA.FTZ R97, R155, R102, R97 ;  /* 0x000000669b617223 */ /* 0x000fe40000010061 */
[----:B------:R-:W-:Y:S01]  /*87f0*/  FMUL.FTZ R135, R224, R111 ;  /* 0x0000006fe0877220 */ /* 0x000fe20000410000 */
        /* <DEDUP_REMOVED lines=28> */
[----:B------:R-:W-:Y:S01]  /*89c0*/  FMUL.FTZ R97, R146, R168 ;  /* 0x000000a892617220 */ /* 0x000fe20000410000 */
[----:B------:R-:W-:Y:S02]  /*89d0*/  FMUL.FTZ R154, R184, R34 ;  /* 0x00000022b89a7220 */ /* 0x000fe40000410000 */
[C---:B------:R-:W-:Y:S01]  /*89e0*/  FFMA.FTZ R108, R145.reuse, R168, R108 ;  /* 0x000000a8916c7223 */ /* 0x040fe2000001006c */
[----:B------:R-:W-:-:S03]  /*89f0*/  FFMA.FTZ R110, R145, R184, -R97 ;  /* 0x000000b8916e7223 */ /* 0x000fc60000010861 */
[----:B------:R-:W-:Y:S01]  /*8a00*/  FADD.FTZ R108, R167, R108 ;  /* 0x0000006ca76c7221 */ /* 0x000fe20000010000 */
[----:B------:R-:W-:-:S03]  /*8a10*/  FADD.FTZ R110, R183, R110 ;  /* 0x0000006eb76e7221 */ /* 0x000fc60000010000 */
[C---:B-----5:R-:W-:Y:S01]  /*8a20*/  FMUL.FTZ R112, R144.reuse, R108 ;  /* 0x0000006c90707220 */ /* 0x060fe20000410000 */
[----:B------:R-:W-:-:S03]  /*8a30*/  FMUL.FTZ R97, R144, R110 ;  /* 0x0000006e90617220 */ /* 0x000fc60000410000 */
[C---:B------:R-:W-:Y:S01]  /*8a40*/  FFMA.FTZ R99, R143.reuse, R110, -R112 ;  /* 0x0000006e8f637223 */ /* 0x040fe20000010870 */
[----:B------:R-:W-:-:S03]  /*8a50*/  FFMA.FTZ R97, R143, R108, R97 ;  /* 0x0000006c8f617223 */ /* 0x000fc60000010061 */
[----:B------:R-:W-:Y:S01]  /*8a60*/  FADD.FTZ R182, R182, R99 ;  /* 0x00000063b6b67221 */ /* 0x000fe20000010000 */
[----:B------:R-:W-:Y:S01]  /*8a70*/  FADD.FTZ R166, R166, R97 ;  /* 0x00000061a6a67221 */ /* 0x000fe20000010000 */
[----:B------:R-:W-:Y:S02]  /*8a80*/  FFMA.FTZ R99, R0, R215, RZ ;  /* 0x000000d700637223 */ /* 0x000fe400000100ff */
[C---:B------:R-:W-:Y:S01]  /*8a90*/  FMUL.FTZ R112, R142.reuse, R182 ;  /* 0x000000b68e707220 */ /* 0x040fe20000410000 */
[----:B------:R-:W-:Y:S01]  /*8aa0*/  FMUL.FTZ R97, R142, R166 ;  /* 0x000000a68e617220 */ /* 0x000fe20000410000 */
[----:B------:R-:W-:Y:S02]  /*8ab0*/  FFMA.FTZ R134, R26, R214, R99 ;  /* 0x000000d61a867223 */ /* 0x000fe40000010063 */
[C---:B------:R-:W-:Y:S01]  /*8ac0*/  FFMA.FTZ R112, R141.reuse, R166, R112 ;  /* 0x000000a68d707223 */ /* 0x040fe20000010070 */
[----:B------:R-:W-:Y:S01]  /*8ad0*/  FFMA.FTZ R114, R141, R182, -R97 ;  /* 0x000000b68d727223 */ /* 0x000fe20000010861 */
[----:B------:R-:W-:-:S02]  /*8ae0*/  FFMA.FTZ R97, R25, R217, R134 ;  /* 0x000000d919617223 */ /* 0x000fc40000010086 */
[----:B------:R-:W-:Y:S01]  /*8af0*/  FADD.FTZ R112, R165, R112 ;  /* 0x00000070a5707221 */ /* 0x000fe20000010000 */
[----:B------:R-:W-:Y:S01]  /*8b00*/  FADD.FTZ R114, R181, R114 ;  /* 0x00000072b5727221 */ /* 0x000fe20000010000 */
[----:B------:R-:W-:Y:S02]  /*8b10*/  FFMA.FTZ R142, R24, R216, R97 ;  /* 0x000000d8188e7223 */ /* 0x000fe40000010061 */
[C---:B------:R-:W-:Y:S01]  /*8b20*/  FMUL.FTZ R134, R140.reuse, R112 ;  /* 0x000000708c867220 */ /* 0x040fe20000410000 */
[----:B------:R-:W-:Y:S01]  /*8b30*/  FMUL.FTZ R97, R140, R114 ;  /* 0x000000728c617220 */ /* 0x000fe20000410000 */
[----:B------:R-:W-:Y:S01]  /*8b40*/  FFMA.FTZ R103, R23, R218, R142 ;  /* 0x000000da17677223 */ /* 0x000fe2000001008e */
[----:B------:R-:W-:Y:S01]  /*8b50*/  FFMA.FTZ R140, R26, -R191, R101 ;  /* 0x800000bf1a8c7223 */ /* 0x000fe20000010065 */
[C---:B------:R-:W-:Y:S01]  /*8b60*/  FFMA.FTZ R99, R139.reuse, R114, -R134 ;  /* 0x000000728b637223 */ /* 0x040fe20000010886 */
[----:B------:R-:W-:Y:S01]  /*8b70*/  FFMA.FTZ R97, R139, R112, R97 ;  /* 0x000000708b617223 */ /* 0x000fe20000010061 */
[----:B------:R-:W-:Y:S01]  /*8b80*/  FFMA.FTZ R134, R22, R213, R103 ;  /* 0x000000d516867223 */ /* 0x000fe20000010067 */
[----:B------:R-:W-:Y:S01]  /*8b90*/  FFMA.FTZ R139, R106, UR14, -R109 ;  /* 0x0000000e6a8b7c23 */ /* 0x000fe2000801086d */
[----:B------:R-:W-:Y:S01]  /*8ba0*/  FADD.FTZ R180, R180, R99 ;  /* 0x00000063b4b47221 */ /* 0x000fe20000010000 */
[----:B------:R-:W-:Y:S01]  /*8bb0*/  FADD.FTZ R164, R164, R97 ;  /* 0x00000061a4a47221 */ /* 0x000fe20000010000 */
[----:B------:R-:W-:Y:S01]  /*8bc0*/  FFMA.FTZ R101, R21, R212, R134 ;  /* 0x000000d415657223 */ /* 0x000fe20000010086 */
[----:B------:R-:W-:Y:S01]  /*8bd0*/  FFMA.FTZ R99, R25, -R197, R140 ;  /* 0x800000c519637223 */ /* 0x000fe2000001008c */
[C---:B------:R-:W-:Y:S01]  /*8be0*/  FMUL.FTZ R134, R138.reuse, R180 ;  /* 0x000000b48a867220 */ /* 0x040fe20000410000 */
[-C--:B------:R-:W-:Y:S01]  /*8bf0*/  FMUL.FTZ R97, R138, R164.reuse ;  /* 0x000000a48a617220 */ /* 0x080fe20000410000 */
[----:B------:R-:W-:Y:S01]  /*8c00*/  FFMA.FTZ R138, R20, R211, R101 ;  /* 0x000000d3148a7223 */ /* 0x000fe20000010065 */
[----:B------:R-:W-:Y:S01]  /*8c10*/  FFMA.FTZ R140, R190, UR14, -R107 ;  /* 0x0000000ebe8c7c23 */ /* 0x000fe2000801086b */
        /* <DEDUP_REMOVED lines=21> */
[-C--:B------:R-:W-:Y:S01]  /*8d70*/  FMUL.FTZ R134, R132, R101.reuse ;  /* 0x0000006584867220 */ /* 0x080fe20000410000 */
[----:B------:R-:W-:Y:S01]  /*8d80*/  FMUL.FTZ R107, R131, R106 ;  /* 0x0000006a836b7220 */ /* 0x000fe20000410000 */
[----:B------:R-:W-:Y:S01]  /*8d90*/  FFMA.FTZ R99, R19, -R198, R136 ;  /* 0x800000c613637223 */ /* 0x000fe20000010088 */
[C---:B------:R-:W-:Y:S01]  /*8da0*/  FFMA.FTZ R132, R130.reuse, R101, R97 ;  /* 0x0000006582847223 */ /* 0x040fe20000010061 */
[----:B------:R-:W-:Y:S01]  /*8db0*/  FFMA.FTZ R134, R130, R103, -R134 ;  /* 0x0000006782867223 */ /* 0x000fe20000010886 */
[----:B------:R-:W-:Y:S01]  /*8dc0*/  FFMA.FTZ R136, R14, R220, R105 ;  /* 0x000000dc0e887223 */ /* 0x000fe20000010069 */
[----:B------:R-:W-:Y:S01]  /*8dd0*/  FMUL.FTZ R105, R131, R190 ;  /* 0x000000be83697220 */ /* 0x000fe20000410000 */
[----:B------:R-:W-:Y:S01]  /*8de0*/  FADD.FTZ R132, R161, R132 ;  /* 0x00000084a1847221 */ /* 0x000fe20000010000 */
[----:B------:R-:W-:Y:S01]  /*8df0*/  FADD.FTZ R134, R177, R134 ;  /* 0x00000086b1867221 */ /* 0x000fe20000010000 */
[----:B------:R-:W-:Y:S01]  /*8e00*/  FFMA.FTZ R130, R18, -R205, R99 ;  /* 0x800000cd12827223 */ /* 0x000fe20000010063 */
[----:B------:R-:W-:Y:S01]  /*8e10*/  FFMA.FTZ R138, R174, UR14, R105 ;  /* 0x0000000eae8a7c23 */ /* 0x000fe20008010069 */
[----:B------:R-:W-:Y:S01]  /*8e20*/  FFMA.FTZ R97, R13, R223, R136 ;  /* 0x000000df0d617223 */ /* 0x000fe20000010088 */
[C---:B------:R-:W-:Y:S01]  /*8e30*/  FMUL.FTZ R105, R129.reuse, R134 ;  /* 0x0000008681697220 */ /* 0x040fe20000410000 */
[----:B------:R-:W-:Y:S01]  /*8e40*/  FMUL.FTZ R129, R129, R132 ;  /* 0x0000008481817220 */ /* 0x000fe20000410000 */
[----:B------:R-:W-:Y:S01]  /*8e50*/  FFMA.FTZ R99, R17, -R200, R130 ;  /* 0x800000c811637223 */ /* 0x000fe20000010082 */
[----:B------:R-:W-:Y:S01]  /*8e60*/  FFMA.FTZ R109, R102, UR14, R107 ;  /* 0x0000000e666d7c23 */ /* 0x000fe2000801006b */
[C---:B------:R-:W-:Y:S01]  /*8e70*/  FFMA.FTZ R105, R128.reuse, R132, R105 ;  /* 0x0000008480697223 */ /* 0x040fe20000010069 */
[----:B------:R-:W-:Y:S01]  /*8e80*/  FFMA.FTZ R129, R128, R134, -R129 ;  /* 0x0000008680817223 */ /* 0x000fe20000010881 */
[----:B------:R-:W-:Y:S01]  /*8e90*/  FFMA.FTZ R136, R16, -R207, R99 ;  /* 0x800000cf10887223 */ /* 0x000fe20000010063 */
[----:B------:R-:W-:Y:S01]  /*8ea0*/  FMUL.FTZ R138, R117, R138 ;  /* 0x0000008a758a7220 */ /* 0x000fe20000410000 */
[----:B------:R-:W-:Y:S01]  /*8eb0*/  FADD.FTZ R160, R160, R105 ;  /* 0x00000069a0a07221 */ /* 0x000fe20000010000 */
[----:B------:R-:W-:Y:S01]  /*8ec0*/  FADD.FTZ R176, R176, R129 ;  /* 0x00000081b0b07221 */ /* 0x000fe20000010000 */
[----:B------:R-:W-:Y:S01]  /*8ed0*/  FFMA.FTZ R99, R15, -R204, R136 ;  /* 0x800000cc0f637223 */ /* 0x000fe20000010088 */
[----:B------:R-:W-:Y:S01]  /*8ee0*/  FMUL.FTZ R105, R102, R27 ;  /* 0x0000001b66697220 */ /* 0x000fe20000410000 */
[----:B------:R-:W-:Y:S01]  /*8ef0*/  FMUL.FTZ R130, R174, R28 ;  /* 0x0000001cae827220 */ /* 0x000fe20000410000 */
[C---:B------:R-:W-:Y:S01]  /*8f00*/  FMUL.FTZ R107, R127.reuse, R176 ;  /* 0x000000b07f6b7220 */ /* 0x040fe20000410000 */
[-C--:B------:R-:W-:Y:S01]  /*8f10*/  FMUL.FTZ R127, R127, R160.reuse ;  /* 0x000000a07f7f7220 */ /* 0x080fe20000410000 */
[----:B------:R-:W-:Y:S01]  /*8f20*/  FFMA.FTZ R136, R14, -R219, R99 ;  /* 0x800000db0e887223 */ /* 0x000fe20000010063 */
[----:B------:R-:W-:Y:S01]  /*8f30*/  FMUL.FTZ R133, R224, R105 ;  /* 0x00000069e0857220 */ /* 0x000fe20000410000 */
[C---:B------:R-:W-:Y:S01]  /*8f40*/  FFMA.FTZ R106, R126.reuse, R160, R107 ;  /* 0x000000a07e6a7223 */ /* 0x040fe2000001006b */
[----:B------:R-:W-:Y:S01]  /*8f50*/  FFMA.FTZ R128, R126, R176, -R127 ;  /* 0x000000b07e807223 */ /* 0x000fe2000001087f */
[----:B------:R-:W-:Y:S01]  /*8f60*/  FFMA.FTZ R99, R13, -R224, R136 ;  /* 0x800000e00d637223 */ /* 0x000fe20000010088 */
[----:B------:R-:W-:Y:S01]  /*8f70*/  FFMA.FTZ R136, R82, -R27, R223 ;  /* 0x8000001b52887223 */ /* 0x000fe200000100df */
[----:B------:R-:W-:Y:S01]  /*8f80*/  FADD.FTZ R106, R159, R106 ;  /* 0x0000006a9f6a7221 */ /* 0x000fe20000010000 */
[----:B------:R-:W-:Y:S01]  /*8f90*/  FADD.FTZ R128, R175, R128 ;  /* 0x00000080af807221 */ /* 0x000fe20000010000 */
[----:B------:R-:W-:Y:S01]  /*8fa0*/  FFMA.FTZ R138, R221, R140, R138 ;  /* 0x0000008cdd8a7223 */ /* 0x000fe2000001008a */
[C---:B------:R-:W-:Y:S01]  /*8fb0*/  FFMA.FTZ R133, R136.reuse, R111, -R133 ;  /* 0x0000006f88857223 */ /* 0x040fe20000010885 */
[----:B------:R-:W-:Y:S01]  /*8fc0*/  FMUL.FTZ R141, R136, R109 ;  /* 0x0000006d888d7220 */ /* 0x000fe20000410000 */
[----:B------:R-:W-:Y:S01]  /*8fd0*/  FMUL.FTZ R115, R128, R41 ;  /* 0x0000002980737220 */ /* 0x000fe20000410000 */
[----:B------:R-:W-:Y:S01]  /*8fe0*/  FFMA.FTZ R135, R136, R105, R135 ;  /* 0x0000006988877223 */ /* 0x000fe20000010087 */
[----:B------:R-:W-:Y:S01]  /*8ff0*/  FMUL.FTZ R126, R160, R42 ;  /* 0x0000002aa07e7220 */ /* 0x000fe20000410000 */
[-C--:B------:R-:W-:Y:S01]  /*9000*/  FFMA.FTZ R136, R92, -R41.reuse, R215 ;  /* 0x800000295c887223 */ /* 0x080fe200000100d7 */
[----:B------:R-:W-:Y:S01]  /*9010*/  FMUL.FTZ R107, R106, R41 ;  /* 0x000000296a6b7220 */ /* 0x000fe20000410000 */
[----:B------:R-:W-:Y:S01]  /*9020*/  FMUL.FTZ R109, R199, R115 ;  /* 0x00000073c76d7220 */ /* 0x000fe20000410000 */
[----:B------:R-:W-:Y:S01]  /*9030*/  FMUL.FTZ R190, R190, R28 ;  /* 0x0000001cbebe7220 */ /* 0x000fe20000410000 */
[----:B------:R-:W-:Y:S01]  /*9040*/  FMUL.FTZ R142, R221, R130 ;  /* 0x00000082dd8e7220 */ /* 0x000fe20000410000 */
[----:B------:R-:W-:Y:S01]  /*9050*/  FFMA.FTZ R174, R83, R174, R138 ;  /* 0x000000ae53ae7223 */ /* 0x000fe2000001008a */
[-C--:B------:R-:W-:Y:S01]  /*9060*/  FFMA.FTZ R111, R93, -R42.reuse, R214 ;  /* 0x8000002a5d6f7223 */ /* 0x080fe200000100d6 */
[----:B------:R-:W-:Y:S01]  /*9070*/  FMUL.FTZ R138, R176, R42 ;  /* 0x0000002ab08a7220 */ /* 0x000fe20000410000 */
[----:B------:R-:W-:Y:S01]  /*9080*/  FMUL.FTZ R140, R191, R126 ;  /* 0x0000007ebf8c7220 */ /* 0x000fe20000410000 */
[----:B------:R-:W-:Y:S01]  /*9090*/  FFMA.FTZ R119, R136, R107, R109 ;  /* 0x0000006b88777223 */ /* 0x000fe2000001006d */
[-C--:B------:R-:W-:Y:S01]  /*90a0*/  FMUL.FTZ R109, R132, R39.reuse ;  /* 0x00000027846d7220 */ /* 0x080fe20000410000 */
[----:B------:R-:W-:Y:S01]  /*90b0*/  FFMA.FTZ R113, R117, R190, -R142 ;  /* 0x000000be75717223 */ /* 0x000fe2000001088e */
[-C--:B------:R-:W-:Y:S01]  /*90c0*/  FFMA.FTZ R142, R111, R138.reuse, -R140 ;  /* 0x0000008a6f8e7223 */ /* 0x080fe2000001088c */
[----:B------:R-:W-:Y:S01]  /*90d0*/  FMUL.FTZ R138, R191, R138 ;  /* 0x0000008abf8a7220 */ /* 0x000fe20000410000 */
[-C--:B------:R-:W-:Y:S01]  /*90e0*/  FFMA.FTZ R140, R94, -R39.reuse, R217 ;  /* 0x800000275e8c7223 */ /* 0x080fe200000100d9 */
[----:B------:R-:W-:Y:S01]  /*90f0*/  FMUL.FTZ R129, R134, R39 ;  /* 0x0000002786817220 */ /* 0x000fe20000410000 */
[----:B------:R-:W-:Y:S01]  /*9100*/  FMUL.FTZ R137, R197, R109 ;  /* 0x0000006dc5897220 */ /* 0x000fe20000410000 */
[----:B------:R-:W-:Y:S01]  /*9110*/  FMUL.FTZ R127, R199, R107 ;  /* 0x0000006bc77f7220 */ /* 0x000fe20000410000 */
[----:B------:R-:W-:Y:S01]  /*9120*/  FFMA.FTZ R138, R111, R126, R138 ;  /* 0x0000007e6f8a7223 */ /* 0x000fe2000001008a */
[----:B------:R-:W-:Y:S01]  /*9130*/  FADD.FTZ R119, RZ, R119 ;  /* 0x00000077ff777221 */ /* 0x000fe20000010000 */
[-C--:B------:R-:W-:Y:S01]  /*9140*/  FFMA.FTZ R146, R140, R129.reuse, -R137 ;  /* 0x000000818c927223 */ /* 0x080fe20000010889 */
[----:B------:R-:W-:Y:S01]  /*9150*/  FMUL.FTZ R129, R197, R129 ;  /* 0x00000081c5817220 */ /* 0x000fe20000410000 */
[-C--:B------:R-:W-:Y:S01]  /*9160*/  FMUL.FTZ R148, R103, R40.reuse ;  /* 0x0000002867947220 */ /* 0x080fe20000410000 */
[----:B------:R-:W-:Y:S01]  /*9170*/  FFMA.FTZ R127, R136, R115, -R127 ;  /* 0x00000073887f7223 */ /* 0x000fe2000001087f */
[----:B------:R-:W-:Y:S01]  /*9180*/  FADD.FTZ R115, R119, R138 ;  /* 0x0000008a77737221 */ /* 0x000fe20000010000 */
[----:B------:R-:W-:Y:S01]  /*9190*/  FMUL.FTZ R138, R101, R40 ;  /* 0x00000028658a7220 */ /* 0x000fe20000410000 */
[----:B------:R-:W-:Y:S01]  /*91a0*/  FADD.FTZ R119, -R11, R216 ;  /* 0x000000d80b777221 */ /* 0x000fe20000010100 */
[----:B------:R-:W-:Y:S01]  /*91b0*/  FFMA.FTZ R144, R140, R109, R129 ;  /* 0x0000006d8c907223 */ /* 0x000fe20000010081 */
[C---:B------:R-:W-:Y:S01]  /*91c0*/  FMUL.FTZ R150, R203.reuse, R148 ;  /* 0x00000094cb967220 */ /* 0x040fe20000410000 */
[----:B------:R-:W-:Y:S01]  /*91d0*/  FADD.FTZ R127, RZ, R127 ;  /* 0x0000007fff7f7221 */ /* 0x000fe20000010000 */
[-C--:B------:R-:W-:Y:S01]  /*91e0*/  FMUL.FTZ R129, R203, R138.reuse ;  /* 0x0000008acb817220 */ /* 0x080fe20000410000 */
[----:B------:R-:W-:Y:S01]  /*91f0*/  FADD.FTZ R115, R115, R144 ;  /* 0x0000009073737221 */ /* 0x000fe20000010000 */
[----:B------:R-:W-:Y:S01]  /*9200*/  FFMA.FTZ R150, R119, R138, R150 ;  /* 0x0000008a77967223 */ /* 0x000fe20000010096 */
[----:B------:R-:W-:Y:S01]  /*9210*/  FADD.FTZ R127, R127, R142 ;  /* 0x0000008e7f7f7221 */ /* 0x000fe20000010000 */
[----:B------:R-:W-:Y:S01]  /*9220*/  FFMA.FTZ R148, R119, R148, -R129 ;  /* 0x0000009477947223 */ /* 0x000fe20000010881 */
[-C--:B------:R-:W-:Y:S01]  /*9230*/  FMUL.FTZ R142, R164, R38.reuse ;  /* 0x00000026a48e7220 */ /* 0x080fe20000410000 */
[----:B------:R-:W-:Y:S01]  /*9240*/  FADD.FTZ R150, R115, R150 ;  /* 0x0000009673967221 */ /* 0x000fe20000010000 */
[-C--:B------:R-:W-:Y:S01]  /*9250*/  FMUL.FTZ R129, R118, R37.reuse ;  /* 0x0000002576817220 */ /* 0x080fe20000410000 */
[----:B------:R-:W-:Y:S01]  /*9260*/  FMUL.FTZ R115, R116, R37 ;  /* 0x0000002574737220 */ /* 0x000fe20000410000 */
[----:B------:R-:W-:Y:S01]  /*9270*/  FADD.FTZ R127, R127, R146 ;  /* 0x000000927f7f7221 */ /* 0x000fe20000010000 */
[----:B------:R-:W-:Y:S01]  /*9280*/  FADD.FTZ R213, -R9, R213 ;  /* 0x000000d509d57221 */ /* 0x000fe20000010100 */
[----:B------:R-:W-:Y:S01]  /*9290*/  FMUL.FTZ R146, R180, R38 ;  /* 0x00000026b4927220 */ /* 0x000fe20000410000 */
[----:B------:R-:W-:Y:S01]  /*92a0*/  FMUL.FTZ R152, R195, R142 ;  /* 0x0000008ec3987220 */ /* 0x000fe20000410000 */
[----:B------:R-:W-:Y:S01]  /*92b0*/  FADD.FTZ R218, -R10, R218 ;  /* 0x000000da0ada7221 */ /* 0x000fe20000010100 */
[C---:B------:R-:W-:Y:S01]  /*92c0*/  FMUL.FTZ R137, R196.reuse, R129 ;  /* 0x00000081c4897220 */ /* 0x040fe20000410000 */
[----:B------:R-:W-:Y:S01]  /*92d0*/  FMUL.FTZ R144, R196, R115 ;  /* 0x00000073c4907220 */ /* 0x000fe20000410000 */
[----:B------:R-:W-:Y:S01]  /*92e0*/  FFMA.FTZ R145, R224, R139, R141 ;  /* 0x0000008be0917223 */ /* 0x000fe2000001008d */
[-C--:B------:R-:W-:Y:S01]  /*92f0*/  FFMA.FTZ R139, R213, R146.reuse, -R152 ;  /* 0x00000092d58b7223 */ /* 0x080fe20000010898 */
[----:B------:R-:W-:Y:S01]  /*9300*/  FFMA.FTZ R137, R218, R115, R137 ;  /* 0x00000073da897223 */ /* 0x000fe20000010089 */
[----:B------:R-:W-:Y:S01]  /*9310*/  FMUL.FTZ R146, R195, R146 ;  /* 0x00000092c3927220 */ /* 0x000fe20000410000 */
[----:B------:R-:W-:Y:S01]  /*9320*/  FMUL.FTZ R141, R114, R35 ;  /* 0x00000023728d7220 */ /* 0x000fe20000410000 */
[----:B------:R-:W-:Y:S01]  /*9330*/  FFMA.FTZ R129, R218, R129, -R144 ;  /* 0x00000081da817223 */ /* 0x000fe20000010890 */
[----:B------:R-:W-:Y:S01]  /*9340*/  FADD.FTZ R148, R127, R148 ;  /* 0x000000947f947221 */ /* 0x000fe20000010000 */
[----:B------:R-:W-:Y:S01]  /*9350*/  FMUL.FTZ R127, R112, R35 ;  /* 0x00000023707f7220 */ /* 0x000fe20000410000 */
[----:B------:R-:W-:Y:S01]  /*9360*/  FADD.FTZ R137, R150, R137 ;  /* 0x0000008996897221 */ /* 0x000fe20000010000 */
[----:B------:R-:W-:Y:S01]  /*9370*/  FADD.FTZ R212, -R8, R212 ;  /* 0x000000d408d47221 */ /* 0x000fe20000010100 */
[----:B------:R-:W-:Y:S01]  /*9380*/  FFMA.FTZ R146, R213, R142, R146 ;  /* 0x0000008ed5927223 */ /* 0x000fe20000010092 */
[----:B------:R-:W-:Y:S01]  /*9390*/  FMUL.FTZ R143, R194, R141 ;  /* 0x0000008dc28f7220 */ /* 0x000fe20000410000 */
[----:B------:R-:W-:Y:S01]  /*93a0*/  FADD.FTZ R148, R148, R129 ;  /* 0x0000008194947221 */ /* 0x000fe20000010000 */
[-C--:B------:R-:W-:Y:S01]  /*93b0*/  FMUL.FTZ R150, R194, R127.reuse ;  /* 0x0000007fc2967220 */ /* 0x080fe20000410000 */
[----:B------:R-:W-:Y:S01]  /*93c0*/  FFMA.FTZ R129, R82, R102, R145 ;  /* 0x0000006652817223 */ /* 0x000fe20000010091 */
[----:B------:R-:W-:Y:S01]  /*93d0*/  FMUL.FTZ R145, R131, R172 ;  /* 0x000000ac83917220 */ /* 0x000fe20000410000 */
[----:B------:R-:W-:Y:S01]  /*93e0*/  FADD.FTZ R137, R137, R146 ;  /* 0x0000009289897221 */ /* 0x000fe20000010000 */
[----:B------:R-:W-:Y:S01]  /*93f0*/  FFMA.FTZ R144, R212, R127, R143 ;  /* 0x0000007fd4907223 */ /* 0x000fe2000001008f */
[----:B------:R-:W-:Y:S01]  /*9400*/  FMUL.FTZ R102, R172, R30 ;  /* 0x0000001eac667220 */ /* 0x000fe20000410000 */
[----:B------:R-:W-:Y:S01]  /*9410*/  FFMA.FTZ R150, R212, R141, -R150 ;  /* 0x0000008dd4967223 */ /* 0x000fe20000010896 */
[----:B------:R-:W-:Y:S01]  /*9420*/  FADD.FTZ R139, R148, R139 ;  /* 0x0000008b948b7221 */ /* 0x000fe20000010000 */
[----:B------:R-:W-:Y:S01]  /*9430*/  FMUL.FTZ R141, R131, R188 ;  /* 0x000000bc838d7220 */ /* 0x000fe20000410000 */
[C---:B------:R-:W-:Y:S01]  /*9440*/  FFMA.FTZ R158, R188.reuse, UR14, -R145 ;  /* 0x0000000ebc9e7c23 */ /* 0x040fe20008010891 */
[----:B------:R-:W-:Y:S01]  /*9450*/  FADD.FTZ R137, R137, R144 ;  /* 0x0000009089897221 */ /* 0x000fe20000010000 */
[-C--:B------:R-:W-:Y:S01]  /*9460*/  FFMA.FTZ R143, R81, -R30.reuse, R220 ;  /* 0x8000001e518f7223 */ /* 0x080fe200000100dc */
[----:B------:R-:W-:Y:S01]  /*9470*/  FMUL.FTZ R188, R188, R30 ;  /* 0x0000001ebcbc7220 */ /* 0x000fe20000410000 */
[----:B------:R-:W-:Y:S01]  /*9480*/  FMUL.FTZ R148, R219, R102 ;  /* 0x00000066db947220 */ /* 0x000fe20000410000 */
[-C--:B------:R-:W-:Y:S01]  /*9490*/  FMUL.FTZ R146, R182, R36.reuse ;  /* 0x00000024b6927220 */ /* 0x080fe20000410000 */
[----:B------:R-:W-:Y:S01]  /*94a0*/  FMUL.FTZ R144, R166, R36 ;  /* 0x00000024a6907220 */ /* 0x000fe20000410000 */
[----:B------:R-:W-:Y:S01]  /*94b0*/  FFMA.FTZ R152, R172, UR14, R141 ;  /* 0x0000000eac987c23 */ /* 0x000fe2000801008d */
[----:B------:R-:W-:Y:S01]  /*94c0*/  FFMA.FTZ R178, R143, R188, -R148 ;  /* 0x000000bc8fb27223 */ /* 0x000fe20000010894 */
[----:B------:R-:W-:Y:S01]  /*94d0*/  FADD.FTZ R211, -R7, R211 ;  /* 0x000000d307d37221 */ /* 0x000fe20000010100 */
[C---:B------:R-:W-:Y:S01]  /*94e0*/  FMUL.FTZ R148, R201.reuse, R146 ;  /* 0x00000092c9947220 */ /* 0x040fe20000410000 */
[----:B------:R-:W-:Y:S01]  /*94f0*/  FMUL.FTZ R141, R201, R144 ;  /* 0x00000090c98d7220 */ /* 0x000fe20000410000 */
[----:B------:R-:W-:Y:S01]  /*9500*/  FMUL.FTZ R162, R143, R152 ;  /* 0x000000988fa27220 */ /* 0x000fe20000410000 */
[----:B------:R-:W-:Y:S01]  /*9510*/  FMUL.FTZ R188, R219, R188 ;  /* 0x000000bcdbbc7220 */ /* 0x000fe20000410000 */
[C---:B------:R-:W-:Y:S01]  /*9520*/  FFMA.FTZ R148, R211.reuse, R144, R148 ;  /* 0x00000090d3947223 */ /* 0x040fe20000010094 */
[----:B------:R-:W-:Y:S01]  /*9530*/  FFMA.FTZ R152, R211, R146, -R141 ;  /* 0x00000092d3987223 */ /* 0x000fe2000001088d */
[----:B------:R-:W-:Y:S01]  /*9540*/  FMUL.FTZ R146, R168, R34 ;  /* 0x00000022a8927220 */ /* 0x000fe20000410000 */
[-C--:B------:R-:W-:Y:S01]  /*9550*/  FMUL.FTZ R141, R110, R33.reuse ;  /* 0x000000216e8d7220 */ /* 0x080fe20000410000 */
[----:B------:R-:W-:Y:S01]  /*9560*/  FADD.FTZ R148, R137, R148 ;  /* 0x0000009489947221 */ /* 0x000fe20000010000 */
[----:B------:R-:W-:Y:S01]  /*9570*/  FFMA.FTZ R188, R143, R102, R188 ;  /* 0x000000668fbc7223 */ /* 0x000fe200000100bc */
[----:B------:R-:W-:Y:S01]  /*9580*/  FADD.FTZ R139, R139, R150 ;  /* 0x000000968b8b7221 */ /* 0x000fe20000010000 */
[----:B------:R-:W-:Y:S01]  /*9590*/  FMUL.FTZ R137, R108, R33 ;  /* 0x000000216c897220 */ /* 0x000fe20000410000 */
[----:B------:R-:W-:Y:S01]  /*95a0*/  FADD.FTZ R209, -R5, R209 ;  /* 0x000000d105d17221 */ /* 0x000fe20000010100 */
[----:B------:R-:W-:Y:S01]  /*95b0*/  FMUL.FTZ R156, R205, R146 ;  /* 0x00000092cd9c7220 */ /* 0x000fe20000410000 */
[----:B------:R-:W-:Y:S01]  /*95c0*/  FADD.FTZ R210, -R6, R210 ;  /* 0x000000d206d27221 */ /* 0x000fe20000010100 */
[C---:B------:R-:W-:Y:S01]  /*95d0*/  FMUL.FTZ R143, R198.reuse, R141 ;  /* 0x0000008dc68f7220 */ /* 0x040fe20000410000 */
[-C--:B------:R-:W-:Y:S01]  /*95e0*/  FMUL.FTZ R150, R198, R137.reuse ;  /* 0x00000089c6967220 */ /* 0x080fe20000410000 */
[----:B------:R-:W-:Y:S01]  /*95f0*/  FADD.FTZ R152, R139, R152 ;  /* 0x000000988b987221 */ /* 0x000fe20000010000 */
[-C--:B------:R-:W-:Y:S01]  /*9600*/  FFMA.FTZ R156, R209, R154.reuse, -R156 ;  /* 0x0000009ad19c7223 */ /* 0x080fe2000001089c */
[----:B------:R-:W-:Y:S01]  /*9610*/  FFMA.FTZ R143, R210, R137, R143 ;  /* 0x00000089d28f7223 */ /* 0x000fe2000001008f */
[----:B------:R-:W-:Y:S01]  /*9620*/  FMUL.FTZ R154, R205, R154 ;  /* 0x0000009acd9a7220 */ /* 0x000fe20000410000 */
[-C--:B------:R-:W-:Y:S01]  /*9630*/  FMUL.FTZ R145, R104, R31.reuse ;  /* 0x0000001f68917220 */ /* 0x080fe20000410000 */
[----:B------:R-:W-:Y:S01]  /*9640*/  FMUL.FTZ R139, R100, R31 ;  /* 0x0000001f648b7220 */ /* 0x000fe20000410000 */
[----:B------:R-:W-:Y:S01]  /*9650*/  FFMA.FTZ R141, R210, R141, -R150 ;  /* 0x0000008dd28d7223 */ /* 0x000fe20000010896 */
[----:B------:R-:W-:Y:S01]  /*9660*/  FADD.FTZ R143, R148, R143 ;  /* 0x0000008f948f7221 */ /* 0x000fe20000010000 */
[----:B------:R-:W-:Y:S01]  /*9670*/  FADD.FTZ R208, -R4, R208 ;  /* 0x000000d004d07221 */ /* 0x000fe20000010100 */
[----:B------:R-:W-:Y:S01]  /*9680*/  FFMA.FTZ R154, R209, R146, R154 ;  /* 0x00000092d19a7223 */ /* 0x000fe2000001009a */
[C---:B------:R-:W-:Y:S01]  /*9690*/  FMUL.FTZ R147, R200.reuse, R145 ;  /* 0x00000091c8937220 */ /* 0x040fe20000410000 */
[-C--:B------:R-:W-:Y:S01]  /*96a0*/  FMUL.FTZ R150, R200, R139.reuse ;  /* 0x0000008bc8967220 */ /* 0x080fe20000410000 */
[----:B------:R-:W-:Y:S01]  /*96b0*/  FADD.FTZ R141, R152, R141 ;  /* 0x0000008d988d7221 */ /* 0x000fe20000010000 */
[----:B------:R-:W-:Y:S01]  /*96c0*/  FADD.FTZ R143, R143, R154 ;  /* 0x0000009a8f8f7221 */ /* 0x000fe20000010000 */
[C---:B------:R-:W-:Y:S01]  /*96d0*/  FFMA.FTZ R148, R208.reuse, R139, R147 ;  /* 0x0000008bd0947223 */ /* 0x040fe20000010093 */
[----:B------:R-:W-:Y:S01]  /*96e0*/  FFMA.FTZ R145, R208, R145, -R150 ;  /* 0x00000091d0917223 */ /* 0x000fe20000010896 */
[-C--:B------:R-:W-:Y:S01]  /*96f0*/  FMUL.FTZ R150, R186, R32.reuse ;  /* 0x00000020ba967220 */ /* 0x080fe20000410000 */
[----:B------:R-:W-:Y:S01]  /*9700*/  FADD.FTZ R156, R141, R156 ;  /* 0x0000009c8d9c7221 */ /* 0x000fe20000010000 */
[----:B------:R-:W-:Y:S01]  /*9710*/  FADD.FTZ R143, R143, R148 ;  /* 0x000000948f8f7221 */ /* 0x000fe20000010000 */
[----:B------:R-:W-:Y:S01]  /*9720*/  FADD.FTZ R147, -R3, R206 ;  /* 0x000000ce03937221 */ /* 0x000fe20000010100 */
[----:B------:R-:W-:Y:S01]  /*9730*/  FMUL.FTZ R148, R170, R32 ;  /* 0x00000020aa947220 */ /* 0x000fe20000410000 */
[C---:B------:R-:W-:Y:S01]  /*9740*/  FMUL.FTZ R152, R207.reuse, R150 ;  /* 0x00000096cf987220 */ /* 0x040fe20000410000 */
[----:B------:R-:W-:Y:S01]  /*9750*/  FMUL.FTZ R141, R98, R29 ;  /* 0x0000001d628d7220 */ /* 0x000fe20000410000 */
[----:B------:R-:W-:Y:S01]  /*9760*/  FADD.FTZ R202, -R2, R202 ;  /* 0x000000ca02ca7221 */ /* 0x000fe20000010100 */
[-C--:B------:R-:W-:Y:S01]  /*9770*/  FMUL.FTZ R149, R207, R148.reuse ;  /* 0x00000094cf957220 */ /* 0x080fe20000410000 */
[C---:B------:R-:W-:Y:S01]  /*9780*/  FFMA.FTZ R152, R147.reuse, R148, R152 ;  /* 0x0000009493987223 */ /* 0x040fe20000010098 */
[----:B------:R-:W-:Y:S01]  /*9790*/  FMUL.FTZ R153, R204, R141 ;  /* 0x0000008dcc997220 */ /* 0x000fe20000410000 */
[----:B------:R-:W-:Y:S01]  /*97a0*/  FADD.FTZ R145, R156, R145 ;  /* 0x000000919c917221 */ /* 0x000fe20000010000 */
[----:B------:R-:W-:Y:S01]  /*97b0*/  FFMA.FTZ R150, R147, R150, -R149 ;  /* 0x0000009693967223 */ /* 0x000fe20000010895 */
[----:B------:R-:W-:Y:S01]  /*97c0*/  FADD.FTZ R143, R143, R152 ;  /* 0x000000988f8f7221 */ /* 0x000fe20000010000 */
[-C--:B------:R-:W-:Y:S01]  /*97d0*/  FFMA.FTZ R152, R202, R151.reuse, -R153 ;  /* 0x00000097ca987223 */ /* 0x080fe20000010899 */
[----:B------:R-:W-:Y:S01]  /*97e0*/  FMUL.FTZ R153, R204, R151 ;  /* 0x00000097cc997220 */ /* 0x000fe20000410000 */
[----:B------:R-:W-:Y:S01]  /*97f0*/  FADD.FTZ R145, R145, R150 ;  /* 0x0000009691917221 */ /* 0x000fe20000010000 */
[----:B------:R-:W-:Y:S01]  /*9800*/  FMUL.FTZ R190, R221, R190 ;  /* 0x000000beddbe7220 */ /* 0x000fe20000410000 */
[----:B------:R-:W-:Y:S01]  /*9810*/  FMUL.FTZ R149, R131, R96 ;  /* 0x0000006083957220 */ /* 0x000fe20000410000 */
[----:B------:R-:W-:Y:S01]  /*9820*/  FFMA.FTZ R150, R202, R141, R153 ;  /* 0x0000008dca967223 */ /* 0x000fe20000010099 */
[----:B------:R-:W-:Y:S01]  /*9830*/  FADD.FTZ R145, R145, R152 ;  /* 0x0000009891917221 */ /* 0x000fe20000010000 */
[----:B------:R-:W-:Y:S01]  /*9840*/  FMUL.FTZ R151, R131, R98 ;  /* 0x0000006283977220 */ /* 0x000fe20000410000 */
[----:B------:R-:W-:Y:S01]  /*9850*/  FFMA.FTZ R117, R117, R130, R190 ;  /* 0x0000008275757223 */ /* 0x000fe200000100be */
[----:B------:R-:W-:Y:S01]  /*9860*/  FADD.FTZ R143, R143, R150 ;  /* 0x000000968f8f7221 */ /* 0x000fe20000010000 */
[----:B------:R-:W-:Y:S01]  /*9870*/  FADD.FTZ R178, R145, R178 ;  /* 0x000000b291b27221 */ /* 0x000fe20000010000 */
[----:B------:R-:W-:Y:S01]  /*9880*/  FFMA.FTZ R149, R98, UR14, R149 ;  /* 0x0000000e62957c23 */ /* 0x000fe20008010095 */
[----:B------:R-:W-:Y:S01]  /*9890*/  FFMA.FTZ R151, R96, UR14, -R151 ;  /* 0x0000000e60977c23 */ /* 0x000fe20008010897 */
[----:B------:R-:W-:Y:S01]  /*98a0*/  FADD.FTZ R188, R143, R188 ;  /* 0x000000bc8fbc7221 */ /* 0x000fe20000010000 */
[----:B------:R-:W-:Y:S01]  /*98b0*/  FADD.FTZ R178, R178, R133 ;  /* 0x00000085b2b27221 */ /* 0x000fe20000010000 */
[C---:B------:R-:W-:Y:S01]  /*98c0*/  FFMA.FTZ R97, R12.reuse, R222, R97 ;  /* 0x000000de0c617223 */ /* 0x040fe20000010061 */
[----:B------:R-:W-:Y:S01]  /*98d0*/  FFMA.FTZ R99, R12, -R221, R99 ;  /* 0x800000dd0c637223 */ /* 0x000fe20000010063 */
[----:B------:R-:W-:Y:S01]  /*98e0*/  FADD.FTZ R188, R188, R135 ;  /* 0x00000087bcbc7221 */ /* 0x000fe20000010000 */
[----:B------:R-:W-:Y:S01]  /*98f0*/  FMUL.FTZ R149, R202, R149 ;  /* 0x00000095ca957220 */ /* 0x000fe20000410000 */
[----:B------:R-:W-:Y:S01]  /*9900*/  FADD.FTZ R178, R178, R113 ;  /* 0x00000071b2b27221 */ /* 0x000fe20000010000 */
[C---:B------:R-:W-:Y:S01]  /*9910*/  FMUL.FTZ R113, R131.reuse, R186 ;  /* 0x000000ba83717220 */ /* 0x040fe20000410000 */
[----:B------:R-:W-:Y:S01]  /*9920*/  FADD.FTZ R96, R188, R117 ;  /* 0x00000075bc607221 */ /* 0x000fe20000010000 */
[----:B------:R-:W-:Y:S01]  /*9930*/  FFMA.FTZ R149, R204, R151, R149 ;  /* 0x00000097cc957223 */ /* 0x000fe20000010095 */
[----:B------:R-:W0:Y:S01]  /*9940*/  SHFL.DOWN PT, R156, R99, 0x1, 0x1f ;  /* 0x08201f00639c7f89 */ /* 0x000e2200000e0000 */
[----:B------:R-:W-:Y:S01]  /*9950*/  FMUL.FTZ R133, R131, R170 ;  /* 0x000000aa83857220 */ /* 0x000fe20000410000 */
[----:B------:R-:W-:Y:S01]  /*9960*/  FFMA.FTZ R150, R170, UR14, R113 ;  /* 0x0000000eaa967c23 */ /* 0x000fe20008010071 */
[----:B------:R-:W-:Y:S01]  /*9970*/  FFMA.FTZ R113, R80, R98, R149 ;  /* 0x0000006250717223 */ /* 0x000fe20000010095 */
[----:B------:R1:W2:Y:S01]  /*9980*/  SHFL.DOWN PT, R151, R97, 0x1, 0x1f ;  /* 0x08201f0061977f89 */ /* 0x0002a200000e0000 */
[----:B------:R-:W-:Y:S01]  /*9990*/  MOV R98, R97 ;  /* 0x0000006100627202 */ /* 0x000fe20000000f00 */
[----:B------:R-:W-:Y:S01]  /*99a0*/  FFMA.FTZ R152, R186, UR14, -R133 ;  /* 0x0000000eba987c23 */ /* 0x000fe20008010885 */
[----:B------:R-:W-:Y:S01]  /*99b0*/  FMUL.FTZ R150, R147, R150 ;  /* 0x0000009693967220 */ /* 0x000fe20000410000 */
[----:B------:R-:W4:Y:S01]  /*99c0*/  SHFL.DOWN PT, R145, R96, 0x1, 0x1f ;  /* 0x08201f0060917f89 */ /* 0x000f2200000e0000 */
[C---:B------:R-:W-:Y:S01]  /*99d0*/  FMUL.FTZ R117, R131.reuse, R104 ;  /* 0x0000006883757220 */ /* 0x040fe20000410000 */
[----:B------:R-:W-:Y:S01]  /*99e0*/  FMUL.FTZ R133, R131, R100 ;  /* 0x0000006483857220 */ /* 0x000fe20000410000 */
[----:B------:R-:W-:Y:S01]  /*99f0*/  FFMA.FTZ R150, R207, R152, R150 ;  /* 0x00000098cf967223 */ /* 0x000fe20000010096 */
[----:B------:R-:W3:Y:S01]  /*9a00*/  SHFL.DOWN PT, R154, R178, 0x1, 0x1f ;  /* 0x08201f00b29a7f89 */ /* 0x000ee200000e0000 */
[----:B-1----:R-:W-:Y:S01]  /*9a10*/  MOV R97, R178 ;  /* 0x000000b200617202 */ /* 0x002fe20000000f00 */
[----:B------:R-:W-:Y:S01]  /*9a20*/  FFMA.FTZ R117, R100, UR14, R117 ;  /* 0x0000000e64757c23 */ /* 0x000fe20008010075 */
[----:B------:R-:W-:Y:S01]  /*9a30*/  FFMA.FTZ R170, R87, R170, R150 ;  /* 0x000000aa57aa7223 */ /* 0x000fe20000010096 */
[----:B------:R-:W-:Y:S01]  /*9a40*/  FFMA.FTZ R135, R104, UR14, -R133 ;  /* 0x0000000e68877c23 */ /* 0x000fe20008010885 */
[C---:B------:R-:W-:Y:S01]  /*9a50*/  FMUL.FTZ R133, R131.reuse, R168 ;  /* 0x000000a883857220 */ /* 0x040fe20000410000 */
[----:B------:R-:W-:Y:S01]  /*9a60*/  FMUL.FTZ R143, R208, R117 ;  /* 0x00000075d08f7220 */ /* 0x000fe20000410000 */
[----:B------:R-:W-:Y:S01]  /*9a70*/  FMUL.FTZ R117, R131, R184 ;  /* 0x000000b883757220 */ /* 0x000fe20000410000 */
[----:B------:R-:W-:Y:S01]  /*9a80*/  FFMA.FTZ R158, R219, R158, R162 ;  /* 0x0000009edb9e7223 */ /* 0x000fe200000100a2 */
[----:B------:R-:W-:Y:S01]  /*9a90*/  FFMA.FTZ R184, R184, UR14, -R133 ;  /* 0x0000000eb8b87c23 */ /* 0x000fe20008010885 */
[----:B------:R-:W-:Y:S01]  /*9aa0*/  FFMA.FTZ R135, R200, R135, R143 ;  /* 0x00000087c8877223 */ /* 0x000fe2000001008f */
[----:B------:R-:W-:Y:S01]  /*9ab0*/  FFMA.FTZ R104, R168, UR14, R117 ;  /* 0x0000000ea8687c23 */ /* 0x000fe20008010075 */
[----:B0-----:R-:W-:Y:S01]  /*9ac0*/  @!P2 FADD.FTZ R99, R99, R156 ;  /* 0x0000009c6363a221 */ /* 0x001fe20000010000 */
[C---:B------:R-:W-:Y:S01]  /*9ad0*/  FMUL.FTZ R133, R131.reuse, R108 ;  /* 0x0000006c83857220 */ /* 0x040fe20000410000 */
[----:B------:R-:W-:Y:S01]  /*9ae0*/  FFMA.FTZ R117, R86, R100, R135 ;  /* 0x0000006456757223 */ /* 0x000fe20000010087 */
[----:B------:R-:W-:Y:S01]  /*9af0*/  FMUL.FTZ R135, R131, R110 ;  /* 0x0000006e83877220 */ /* 0x000fe20000410000 */
[----:B--2---:R-:W-:Y:S01]  /*9b00*/  @!P2 FADD.FTZ R98, R98, R151 ;  /* 0x000000976262a221 */ /* 0x004fe20000010000 */
[----:B------:R-:W0:Y:S01]  /*9b10*/  SHFL.DOWN PT, R152, R99, 0x2, 0x1f ;  /* 0x08401f0063987f89 */ /* 0x000e2200000e0000 */
[----:B------:R-:W-:Y:S01]  /*9b20*/  FMUL.FTZ R104, R209, R104 ;  /* 0x00000068d1687220 */ /* 0x000fe20000410000 */
[----:B------:R-:W-:Y:S01]  /*9b30*/  FFMA.FTZ R143, R108, UR14, R135 ;  /* 0x0000000e6c8f7c23 */ /* 0x000fe20008010087 */
[----:B----4-:R-:W-:Y:S01]  /*9b40*/  @!P2 FADD.FTZ R96, R145, R96 ;  /* 0x000000609160a221 */ /* 0x010fe20000010000 */
[----:B------:R-:W1:Y:S01]  /*9b50*/  SHFL.DOWN PT, R151, R98, 0x2, 0x1f ;  /* 0x08401f0062977f89 */ /* 0x000e6200000e0000 */
[----:B------:R-:W-:Y:S01]  /*9b60*/  FFMA.FTZ R145, R110, UR14, -R133 ;  /* 0x0000000e6e917c23 */ /* 0x000fe20008010885 */
[----:B------:R-:W-:Y:S01]  /*9b70*/  FMUL.FTZ R135, R131, R166 ;  /* 0x000000a683877220 */ /* 0x000fe20000410000 */
[----:B---3--:R-:W-:Y:S01]  /*9b80*/  @!P2 FADD.FTZ R97, R97, R154 ;  /* 0x0000009a6161a221 */ /* 0x008fe20000010000 */
[----:B------:R-:W2:Y:S01]  /*9b90*/  SHFL.DOWN PT, R149, R96, 0x2, 0x1f ;  /* 0x08401f0060957f89 */ /* 0x000ea200000e0000 */
[----:B------:R-:W-:Y:S01]  /*9ba0*/  ISETP.GT.AND P2, PT, R45, 0x1d, PT ;  /* 0x0000001d2d00780c */ /* 0x000fe20003f44270 */
[----:B------:R-:W-:Y:S01]  /*9bb0*/  FMUL.FTZ R143, R210, R143 ;  /* 0x0000008fd28f7220 */ /* 0x000fe20000410000 */
[C---:B------:R-:W-:Y:S01]  /*9bc0*/  FMUL.FTZ R133, R131.reuse, R182 ;  /* 0x000000b683857220 */ /* 0x040fe20000410000 */
[----:B------:R-:W3:Y:S01]  /*9bd0*/  SHFL.DOWN PT, R150, R97, 0x2, 0x1f ;  /* 0x08401f0061967f89 */ /* 0x000ee200000e0000 */
[----:B------:R-:W-:Y:S01]  /*9be0*/  FFMA.FTZ R182, R182, UR14, -R135 ;  /* 0x0000000eb6b67c23 */ /* 0x000fe20008010887 */
[----:B------:R-:W-:Y:S01]  /*9bf0*/  FFMA.FTZ R143, R198, R145, R143 ;  /* 0x00000091c68f7223 */ /* 0x000fe2000001008f */
[C---:B------:R-:W-:Y:S01]  /*9c00*/  FMUL.FTZ R135, R131.reuse, R112 ;  /* 0x0000007083877220 */ /* 0x040fe20000410000 */
[----:B------:R-:W-:Y:S01]  /*9c10*/  FFMA.FTZ R100, R166, UR14, R133 ;  /* 0x0000000ea6647c23 */ /* 0x000fe20008010085 */
[----:B------:R-:W-:Y:S01]  /*9c20*/  FMUL.FTZ R133, R131, R114 ;  /* 0x0000007283857220 */ /* 0x000fe20000410000 */
[----:B------:R-:W-:Y:S01]  /*9c30*/  FFMA.FTZ R147, R84, R108, R143 ;  /* 0x0000006c54937223 */ /* 0x000fe2000001008f */
[----:B------:R-:W-:Y:S01]  /*9c40*/  FFMA.FTZ R143, R114, UR14, -R135 ;  /* 0x0000000e728f7c23 */ /* 0x000fe20008010887 */
[----:B------:R-:W-:Y:S01]  /*9c50*/  FMUL.FTZ R100, R211, R100 ;  /* 0x00000064d3647220 */ /* 0x000fe20000410000 */
[----:B------:R-:W-:Y:S01]  /*9c60*/  FFMA.FTZ R133, R112, UR14, R133 ;  /* 0x0000000e70857c23 */ /* 0x000fe20008010085 */
[----:B------:R-:W-:Y:S01]  /*9c70*/  FFMA.FTZ R104, R205, R184, R104 ;  /* 0x000000b8cd687223 */ /* 0x000fe20000010068 */
[----:B------:R-:W-:Y:S01]  /*9c80*/  FMUL.FTZ R135, R131, R164 ;  /* 0x000000a483877220 */ /* 0x000fe20000410000 */
[----:B0-----:R-:W-:Y:S01]  /*9c90*/  @!P2 FADD.FTZ R99, R99, R152 ;  /* 0x000000986363a221 */ /* 0x001fe20000010000 */
[----:B------:R-:W-:Y:S01]  /*9ca0*/  FFMA.FTZ R100, R201, R182, R100 ;  /* 0x000000b6c9647223 */ /* 0x000fe20000010064 */
[----:B------:R-:W-:Y:S01]  /*9cb0*/  FMUL.FTZ R145, R212, R133 ;  /* 0x00000085d4917220 */ /* 0x000fe20000410000 */
[----:B------:R-:W-:Y:S01]  /*9cc0*/  FMUL.FTZ R133, R131, R180 ;  /* 0x000000b483857220 */ /* 0x000fe20000410000 */
[----:B-1----:R-:W-:Y:S01]  /*9cd0*/  @!P2 FADD.FTZ R98, R98, R151 ;  /* 0x000000976262a221 */ /* 0x002fe20000010000 */
[----:B------:R-:W0:Y:S01]  /*9ce0*/  SHFL.DOWN PT, R114, R99, 0x4, 0x1f ;  /* 0x08801f0063727f89 */ /* 0x000e2200000e0000 */
[----:B------:R-:W-:Y:S01]  /*9cf0*/  FFMA.FTZ R166, R91, R166, R100 ;  /* 0x000000a65ba67223 */ /* 0x000fe20000010064 */
[----:B------:R-:W-:Y:S01]  /*9d00*/  FFMA.FTZ R100, R164, UR14, R133 ;  /* 0x0000000ea4647c23 */ /* 0x000fe20008010085 */
[----:B--2---:R-:W-:Y:S01]  /*9d10*/  @!P2 FADD.FTZ R96, R96, R149 ;  /* 0x000000956060a221 */ /* 0x004fe20000010000 */
[----:B------:R-:W1:Y:S01]  /*9d20*/  SHFL.DOWN PT, R151, R98, 0x4, 0x1f ;  /* 0x08801f0062977f89 */ /* 0x000e6200000e0000 */
[----:B------:R-:W-:Y:S01]  /*9d30*/  FFMA.FTZ R143, R194, R143, R145 ;  /* 0x0000008fc28f7223 */ /* 0x000fe20000010091 */
[----:B------:R-:W-:Y:S01]  /*9d40*/  FFMA.FTZ R168, R85, R168, R104 ;  /* 0x000000a855a87223 */ /* 0x000fe20000010068 */
[----:B---3--:R-:W-:Y:S01]  /*9d50*/  @!P2 FADD.FTZ R97, R97, R150 ;  /* 0x000000966161a221 */ /* 0x008fe20000010000 */
[----:B------:R-:W2:Y:S01]  /*9d60*/  SHFL.DOWN PT, R149, R96, 0x4, 0x1f ;  /* 0x08801f0060957f89 */ /* 0x000ea200000e0000 */
[----:B------:R-:W-:Y:S01]  /*9d70*/  ISETP.GT.AND P2, PT, R45, 0x1b, PT ;  /* 0x0000001b2d00780c */ /* 0x000fe20003f44270 */
[----:B------:R-:W-:Y:S01]  /*9d80*/  FMUL.FTZ R108, R213, R100 ;  /* 0x00000064d56c7220 */ /* 0x000fe20000410000 */
[C---:B------:R-:W-:Y:S01]  /*9d90*/  FMUL.FTZ R100, R131.reuse, R103 ;  /* 0x0000006783647220 */ /* 0x040fe20000410000 */
[----:B------:R-:W3:Y:S01]  /*9da0*/  SHFL.DOWN PT, R110, R97, 0x4, 0x1f ;  /* 0x08801f00616e7f89 */ /* 0x000ee200000e0000 */
[C---:B------:R-:W-:Y:S01]  /*9db0*/  FMUL.FTZ R104, R131.reuse, R101 ;  /* 0x0000006583687220 */ /* 0x040fe20000410000 */
[----:B------:R-:W-:Y:S01]  /*9dc0*/  FMUL.FTZ R133, R131, R118 ;  /* 0x0000007683857220 */ /* 0x000fe20000410000 */
[----:B------:R-:W-:Y:S01]  /*9dd0*/  FFMA.FTZ R143, R90, R112, R143 ;  /* 0x000000705a8f7223 */ /* 0x000fe2000001008f */
[----:B------:R-:W-:Y:S01]  /*9de0*/  FFMA.FTZ R180, R180, UR14, -R135 ;  /* 0x0000000eb4b47c23 */ /* 0x000fe20008010887 */
[----:B------:R-:W-:Y:S01]  /*9df0*/  FFMA.FTZ R100, R101, UR14, R100 ;  /* 0x0000000e65647c23 */ /* 0x000fe20008010064 */
[----:B------:R-:W-:Y:S01]  /*9e00*/  FFMA.FTZ R104, R103, UR14, -R104 ;  /* 0x0000000e67687c23 */ /* 0x000fe20008010868 */
[C---:B------:R-:W-:Y:S01]  /*9e10*/  FMUL.FTZ R135, R131.reuse, R116 ;  /* 0x0000007483877220 */ /* 0x040fe20000410000 */
[----:B------:R-:W-:Y:S01]  /*9e20*/  FFMA.FTZ R133, R116, UR14, R133 ;  /* 0x0000000e74857c23 */ /* 0x000fe20008010085 */
[----:B------:R-:W-:Y:S01]  /*9e30*/  FMUL.FTZ R103, R131, R134 ;  /* 0x0000008683677220 */ /* 0x000fe20000410000 */
[----:B------:R-:W-:Y:S01]  /*9e40*/  FMUL.FTZ R100, R119, R100 ;  /* 0x0000006477647220 */ /* 0x000fe20000410000 */
[----:B------:R-:W-:Y:S01]  /*9e50*/  FFMA.FTZ R135, R118, UR14, -R135 ;  /* 0x0000000e76877c23 */ /* 0x000fe20008010887 */
[----:B0-----:R-:W-:Y:S01]  /*9e60*/  @!P2 FADD.FTZ R99, R99, R114 ;  /* 0x000000726363a221 */ /* 0x001fe20000010000 */
[----:B------:R-:W-:Y:S01]  /*9e70*/  FMUL.FTZ R133, R218, R133 ;  /* 0x00000085da857220 */ /* 0x000fe20000410000 */
[----:B------:R-:W-:Y:S01]  /*9e80*/  FFMA.FTZ R119, R132, UR14, R103 ;  /* 0x0000000e84777c23 */ /* 0x000fe20008010067 */
[----:B------:R-:W-:Y:S01]  /*9e90*/  FMUL.FTZ R103, R131, R176 ;  /* 0x000000b083677220 */ /* 0x000fe20000410000 */
[----:B-1----:R-:W-:Y:S01]  /*9ea0*/  @!P2 FADD.FTZ R98, R98, R151 ;  /* 0x000000976262a221 */ /* 0x002fe20000010000 */
[----:B------:R-:W0:Y:S01]  /*9eb0*/  SHFL.DOWN PT, R112, R99, 0x8, 0x1f ;  /* 0x09001f0063707f89 */ /* 0x000e2200000e0000 */
[----:B------:R-:W-:Y:S01]  /*9ec0*/  FFMA.FTZ R133, R196, R135, R133 ;  /* 0x00000087c4857223 */ /* 0x000fe20000010085 */
[----:B------:R-:W-:Y:S01]  /*9ed0*/  FFMA.FTZ R104, R203, R104, R100 ;  /* 0x00000068cb687223 */ /* 0x000fe20000010064 */
[----:B--2---:R-:W-:Y:S01]  /*9ee0*/  @!P2 FADD.FTZ R96, R96, R149 ;  /* 0x000000956060a221 */ /* 0x004fe20000010000 */
[----:B------:R-:W-:Y:S01]  /*9ef0*/  FFMA.FTZ R100, R160, UR14, R103 ;  /* 0x0000000ea0647c23 */ /* 0x000fe20008010067 */
[----:B------:R-:W1:Y:S01]  /*9f00*/  SHFL.DOWN PT, R149, R98, 0x8, 0x1f ;  /* 0x09001f0062957f89 */ /* 0x000e6200000e0000 */
[----:B------:R-:W-:Y:S01]  /*9f10*/  FMUL.FTZ R103, R131, R128 ;  /* 0x0000008083677220 */ /* 0x000fe20000410000 */
[----:B---3--:R-:W-:Y:S01]  /*9f20*/  @!P2 FADD.FTZ R97, R97, R110 ;  /* 0x0000006e6161a221 */ /* 0x008fe20000010000 */
[----:B------:R-:W-:Y:S01]  /*9f30*/  ISETP.GT.AND P2, PT, R45, 0x17, PT ;  /* 0x000000172d00780c */ /* 0x000fe20003f44270 */
[----:B------:R-:W2:Y:S01]  /*9f40*/  SHFL.DOWN PT, R145, R96, 0x8, 0x1f ;  /* 0x09001f0060917f89 */ /* 0x000ea200000e0000 */
[----:B------:R-:W-:Y:S01]  /*9f50*/  FFMA.FTZ R135, R88, R116, R133 ;  /* 0x0000007458877223 */ /* 0x000fe20000010085 */
[----:B------:R-:W-:Y:S01]  /*9f60*/  FMUL.FTZ R140, R140, R119 ;  /* 0x000000778c8c7220 */ /* 0x000fe20000410000 */
[C---:B------:R-:W-:Y:S01]  /*9f70*/  FMUL.FTZ R133, R131.reuse, R132 ;  /* 0x0000008483857220 */ /* 0x040fe20000410000 */
[----:B------:R-:W3:Y:S01]  /*9f80*/  SHFL.DOWN PT, R110, R97, 0x8, 0x1f ;  /* 0x09001f00616e7f89 */ /* 0x000ee200000e0000 */
[C---:B------:R-:W-:Y:S01]  /*9f90*/  FMUL.FTZ R119, R131.reuse, R160 ;  /* 0x000000a083777220 */ /* 0x040fe20000410000 */
[----:B------:R-:W-:Y:S01]  /*9fa0*/  FMUL.FTZ R131, R131, R106 ;  /* 0x0000006a83837220 */ /* 0x000fe20000410000 */
[----:B------:R-:W-:Y:S01]  /*9fb0*/  FFMA.FTZ R103, R106, UR14, R103 ;  /* 0x0000000e6a677c23 */ /* 0x000fe20008010067 */
[----:B------:R-:W-:Y:S01]  /*9fc0*/  FFMA.FTZ R134, R134, UR14, -R133 ;  /* 0x0000000e86867c23 */ /* 0x000fe20008010885 */
[----:B------:R-:W-:Y:S01]  /*9fd0*/  FFMA.FTZ R176, R176, UR14, -R119 ;  /* 0x0000000eb0b07c23 */ /* 0x000fe20008010877 */
[----:B------:R-:W-:Y:S01]  /*9fe0*/  FFMA.FTZ R128, R128, UR14, -R131 ;  /* 0x0000000e80807c23 */ /* 0x000fe20008010883 */
        /* <DEDUP_REMOVED lines=10> */
[----:B------:R-:W-:Y:S01]  /*a090*/  FFMA.FTZ R172, R81, R172, R158 ;  /* 0x000000ac51ac7223 */ /* 0x000fe2000001009e */
[----:B------:R-:W-:Y:S01]  /*a0a0*/  FFMA.FTZ R108, R89, R164, R108 ;  /* 0x000000a4596c7223 */ /* 0x000fe2000001006c */
[----:B------:R-:W-:Y:S01]  /*a0b0*/  FFMA.FTZ R197, R94, R132, R197 ;  /* 0x000000845ec57223 */ /* 0x000fe200000100c5 */
[----:B--2---:R-:W-:Y:S01]  /*a0c0*/  @!P2 FADD.FTZ R96, R96, R145 ;  /* 0x000000916060a221 */ /* 0x004fe20000010000 */
[----:B------:R0:W1:Y:S01]  /*a0d0*/  SHFL.DOWN PT, R103, R98, 0x10, 0x1f ;  /* 0x0a001f0062677f89 */ /* 0x00006200000e0000 */
[----:B------:R-:W-:Y:S01]  /*a0e0*/  FFMA.FTZ R100, R93, R160, R100 ;  /* 0x000000a05d647223 */ /* 0x000fe20000010064 */
[----:B---3--:R-:W-:-:S02]  /*a0f0*/  @!P2 FADD.FTZ R97, R97, R110 ;  /* 0x0000006e6161a221 */ /* 0x008fc40000010000 */
[----:B------:R0:W2:Y:S04]  /*a100*/  SHFL.DOWN PT, R101, R96, 0x10, 0x1f ;  /* 0x0a001f0060657f89 */ /* 0x0000a800000e0000 */
[----:B------:R0:W3:Y:S04]  /*a110*/  SHFL.DOWN PT, R110, R99, 0x10, 0x1f ;  /* 0x0a001f00636e7f89 */ /* 0x0000e800000e0000 */
[----:B------:R0:W4:Y:S01]  /*a120*/  SHFL.DOWN PT, R106, R97, 0x10, 0x1f ;  /* 0x0a001f00616a7f89 */ /* 0x00012200000e0000 */
[----:B------:R-:W-:Y:S05]  /*a130*/  @P3 BRA `(.L_x_3588) ;  /* 0x0000000000203947 */ /* 0x000fea0003800000 */
[----:B------:R-:W-:Y:S01]  /*a140*/  ISETP.NE.AND P2, PT, R45, RZ, PT ;  /* 0x000000ff2d00720c */ /* 0x000fe20003f45270 */
[----:B0-2---:R-:W-:Y:S01]  /*a150*/  FADD.FTZ R96, R96, R101 ;  /* 0x0000006560607221 */ /* 0x005fe20000010000 */
[----:B----4-:R-:W-:Y:S01]  /*a160*/  FADD.FTZ R97, R97, R106 ;  /* 0x0000006a61617221 */ /* 0x010fe20000010000 */
[----:B-1----:R-:W-:Y:S01]  /*a170*/  FADD.FTZ R98, R98, R103 ;  /* 0x0000006762627221 */ /* 0x002fe20000010000 */
[----:B---3--:R-:W-:-:S09]  /*a180*/  FADD.FTZ R99, R99, R110 ;  /* 0x0000006e63637221 */ /* 0x008fd20000010000 */
[----:B------:R-:W-:-:S04]  /*a190*/  @!P2 SHF.R.U32.HI R101, RZ, 0x1, R122 ;  /* 0x00000001ff65a819 */ /* 0x000fc8000001167a */
[----:B------:R-:W-:-:S05]  /*a1a0*/  @!P2 LOP3.LUT R101, R101, 0x1f0, RZ, 0xc0, !PT ;  /* 0x000001f06565a812 */ /* 0x000fca00078ec0ff */
[----:B------:R0:W-:Y:S02]  /*a1b0*/  @!P2 STS.128 [R101+UR13+0x2120], R96 ;  /* 0x002120606500a988 */ /* 0x0001e40008000c0d */
.L_x_3588:
[----:B------:R-:W-:Y:S05]  /*a1c0*/  BSYNC.RECONVERGENT B0 ;  /* 0x0000000000007941 */ /* 0x000fea0003800200 */
.L_x_3587:
        /* <DEDUP_REMOVED lines=36> */
[----:B012---:R-:W0:Y:S01]  /*a410*/  LDS.128 R100, [UR13+0x2130] ;  /* 0x0021300dff647984 */ /* 0x007e220008000c00 */
[----:B------:R-:W-:-:S03]  /*a420*/  ULEA UR12, UR9, UR13, 0x3 ;  /* 0x0000000d090c7291 */ /* 0x000fc6000f8e18ff */
[----:B----4-:R-:W1:Y:S01]  /*a430*/  LDS.128 R104, [UR13+0x2140] ;  /* 0x0021400dff687984 */ /* 0x010e620008000c00 */
[----:B------:R-:W-:-:S03]  /*a440*/  PLOP3.LUT P0, PT, PT, PT, UP0, 0x80, 0x8 ;  /* 0x000000000008781c */ /* 0x000fc60003f0f008 */
[----:B---3--:R-:W2:Y:S10]  /*a450*/  LDS.128 R108, [UR13+0x2150] ;  /* 0x0021500dff6c7984 */ /* 0x008eb40008000c00 */
        /* <DEDUP_REMOVED lines=20> */
.L_x_3590:
[----:B------:R-:W-:Y:S05]  /*a5a0*/  BSYNC.RECONVERGENT B0 ;  /* 0x0000000000007941 */ /* 0x000fea0003800200 */
.L_x_3589:
[----:B------:R-:W-:-:S04]  /*a5b0*/  UIADD3 UR9, UPT, UPT, UR9, 0x1, URZ ;  /* 0x0000000109097890 */ /* 0x000fc8000fffe0ff */
[----:B------:R-:W-:-:S09]  /*a5c0*/  UISETP.GE.AND UP0, UPT, UR9, UR42, UPT ;  /* 0x0000002a0900728c */ /* 0x000fd2000bf06270 */
[----:B------:R-:W-:Y:S05]  /*a5d0*/  BRA.U !UP0, `(.L_x_3591) ;  /* 0xffffff9d08d47547 */ /* 0x000fea000b83ffff */
.L_x_3557:
[----:B------:R-:W-:Y:S06]  /*a5e0*/  BAR.SYNC.DEFER_BLOCKING 0x0 ;  /* 0x0000000000007b1d */ /* 0x000fec0000010000 */
[----:B------:R-:W5:Y:S01]  /*a5f0*/  LDCU.64 UR14, c[0x0][0x4f8] ;  /* 0x00009f00ff0e77ac */ /* 0x000f620008000a00 */
[----:B------:R-:W0:Y:S01]  /*a600*/  LDCU.64 UR32, c[0x0][0x500] ;  /* 0x0000a000ff2077ac */ /* 0x000e220008000a00 */
[----:B------:R-:W1:Y:S01]  /*a610*/  LDCU.64 UR34, c[0x0][0x550] ;  /* 0x0000aa00ff2277ac */ /* 0x000e620008000a00 */
[----:B------:R-:W2:Y:S04]  /*a620*/  LDG.E.128 R4, desc[UR30][R192.64] ;  /* 0x0000001ec0047981 */ /* 0x000ea8000c1e1d00 */
[----:B------:R-:W3:Y:S04]  /*a630*/  LDG.E.128 R8, desc[UR30][R192.64+0x200] ;  /* 0x0002001ec0087981 */ /* 0x000ee8000c1e1d00 */
[----:B------:R-:W4:Y:S04]  /*a640*/  LDG.E.128 R12, desc[UR30][R192.64+0x400] ;  /* 0x0004001ec00c7981 */ /* 0x000f28000c1e1d00 */
[----:B------:R-:W4:Y:S01]  /*a650*/  LDG.E.128 R16, desc[UR30][R192.64+0x600] ;  /* 0x0006001ec0107981 */ /* 0x000f22000c1e1d00 */
[----:B------:R-:W-:Y:S01]  /*a660*/  UMOV UR7, URZ ;  /* 0x000000ff00077c82 */ /* 0x000fe20008000000 */
[----:B------:R-:W-:Y:S01]  /*a670*/  IADD3 R31, PT, PT, R121, R120, RZ ;  /* 0x00000078791f7210 */ /* 0x000fe20007ffe0ff */
[----:B-----5:R-:W-:-:S02]  /*a680*/  UIMAD.WIDE.U32 UR12, UR29, UR14, UR6 ;  /* 0x0000000e1d0c72a5 */ /* 0x020fc4000f8e0006 */
[----:B------:R-:W-:Y:S02]  /*a690*/  UIADD3 UR27, UP1, UPT, UR27, -0x2000, URZ ;  /* 0xffffe0001b1b7890 */ /* 0x000fe4000ff3e0ff */
[----:B------:R-:W-:Y:S01]  /*a6a0*/  UIMAD UR13, UR29, UR15, UR13 ;  /* 0x0000000f1d0d72a4 */ /* 0x000fe2000f8e020d */
[----:B------:R-:W5:Y:S03]  /*a6b0*/  LDCU.64 UR14, c[0x0][0x520] ;  /* 0x0000a400ff0e77ac */ /* 0x000f660008000a00 */
[----:B0-----:R-:W-:Y:S02]  /*a6c0*/  UIMAD.WIDE.U32 UR12, UR10, UR32, UR12 ;  /* 0x000000200a0c72a5 */ /* 0x001fe4000f8e000c */
[----:B------:R-:W-:Y:S02]  /*a6d0*/  UIADD3 UR23, UP2, UPT, UR23, -0x2000, URZ ;  /* 0xffffe00017177890 */ /* 0x000fe4000ff5e0ff */
[----:B------:R-:W-:-:S02]  /*a6e0*/  UIMAD UR13, UR10, UR33, UR13 ;  /* 0x000000210a0d72a4 */ /* 0x000fc4000f8e020d */
[----:B-1----:R-:W-:Y:S01]  /*a6f0*/  ULEA UR9, UP0, UR12, UR34, 0x2 ;  /* 0x000000220c097291 */ /* 0x002fe2000f8010ff */
[----:B------:R-:W0:Y:S03]  /*a700*/  LDCU.64 UR32, c[0x0][0x560] ;  /* 0x0000ac00ff2077ac */ /* 0x000e260008000a00 */
[----:B------:R-:W-:Y:S02]  /*a710*/  ULEA.HI.X UR12, UR12, UR35, UR13, 0x2, UP0 ;  /* 0x000000230c0c7291 */ /* 0x000fe400080f140d */
[----:B------:R-:W-:Y:S02]  /*a720*/  UIADD3.X UR22, UPT, UPT, UR22, -0x1, URZ, UP1, !UPT ;  /* 0xffffffff16167890 */ /* 0x000fe40008ffe4ff */
[----:B------:R-:W-:Y:S01]  /*a730*/  UIADD3.X UR24, UPT, UPT, UR24, -0x1, URZ, UP2, !UPT ;  /* 0xffffffff18187890 */ /* 0x000fe200097fe4ff */
        /* <DEDUP_REMOVED lines=140> */
[----:B------:R-:W-:-:S03]  /*b000*/  FADD.FTZ R0, R5, R66 ;  /* 0x0000004205007221 */ /* 0x000fc60000010000 */
[----:B------:R-:W-:Y:S01]  /*b010*/  UIMAD.WIDE.U32 UR6, UR10, UR14, UR6 ;  /* 0x0000000e0a0672a5 */ /* 0x000fe2000f8e0006 */
[----:B------:R-:W2:Y:S01]  /*b020*/  @!P3 MUFU.RCP R4, R7 ;  /* 0x000000070004b308 */ /* 0x000ea20000001000 */
[----:B-----5:R-:W-:Y:S02]  /*b030*/  @!P2 FMUL.FTZ R77, R77, R26 ;  /* 0x0000001a4d4da220 */ /* 0x020fe40000410000 */
[----:B------:R-:W-:Y:S02]  /*b040*/  UIMAD UR9, UR10, UR15, UR7 ;  /* 0x0000000f0a0972a4 */ /* 0x000fe4000f8e0207 */
[----:B------:R-:W-:Y:S01]  /*b050*/  ULEA UR7, UP0, UR6, UR32, 0x2 ;  /* 0x0000002006077291 */ /* 0x000fe2000f8010ff */
[----:B-1----:R-:W-:-:S03]  /*b060*/  @!P1 FMUL.FTZ R78, R78, R29 ;  /* 0x0000001d4e4e9220 */ /* 0x002fc60000410000 */
[----:B------:R-:W-:Y:S02]  /*b070*/  ULEA.HI.X UR6, UR6, UR33, UR9, 0x2, UP0 ;  /* 0x0000002106067291 */ /* 0x000fe400080f1409 */
[----:B0-----:R-:W-:Y:S01]  /*b080*/  MOV R2, UR7 ;  /* 0x0000000700027c02 */ /* 0x001fe20008000f00 */
[----:B------:R-:W-:-:S03]  /*b090*/  UIADD3 UR28, UP0, UPT, UR28, -0x2000, URZ ;  /* 0xffffe0001c1c7890 */ /* 0x000fc6000ff1e0ff */
[----:B------:R-:W-:Y:S01]  /*b0a0*/  MOV R3, UR6 ;  /* 0x0000000600037c02 */ /* 0x000fe20008000f00 */
[----:B------:R-:W-:Y:S01]  /*b0b0*/  UIADD3.X UR25, UPT, UPT, UR25, -0x1, URZ, UP0, !UPT ;  /* 0xffffffff19197890 */ /* 0x000fe200087fe4ff */
[----:B--2---:R-:W-:Y:S01]  /*b0c0*/  @!P3 FMUL.FTZ R79, R79, R4 ;  /* 0x000000044f4fb220 */ /* 0x004fe20000410000 */
[----:B------:R0:W-:Y:S01]  /*b0d0*/  STS.128 [R43], R64 ;  /* 0x000000402b007388 */ /* 0x0001e20000000c00 */
[----:B------:R-:W-:Y:S01]  /*b0e0*/  UISETP.GT.AND UP0, UPT, UR26, 0x1, UPT ;  /* 0x000000011a00788c */ /* 0x000fe2000bf04270 */
[----:B------:R-:W-:Y:S01]  /*b0f0*/  IMAD.WIDE.U32 R2, R31, 0x10, R2 ;  /* 0x000000101f027825 */ /* 0x000fe200078e0002 */
[----:B------:R-:W-:Y:S01]  /*b100*/  UIADD3 UR6, UPT, UPT, UR26, -0x1, URZ ;  /* 0xffffffff1a067890 */ /* 0x000fe2000fffe0ff */
[----:B------:R1:W-:Y:S04]  /*b110*/  STS.128 [R43+0x10], R68 ;  /* 0x000010442b007388 */ /* 0x0003e80000000c00 */
[----:B------:R2:W-:Y:S02]  /*b120*/  STS.128 [R43+0x20], R72 ;  /* 0x000020482b007388 */ /* 0x0005e40000000c00 */
[----:B------:R-:W-:-:S02]  /*b130*/  UMOV UR26, UR6 ;  /* 0x00000006001a7c82 */ /* 0x000fc40008000000 */
        /* <DEDUP_REMOVED lines=24> */
.L_x_3523:
        /* <DEDUP_REMOVED lines=44> */
.L_x_3594:
[----:B------:R-:W-:Y:S05]  /*b580*/  BSYNC.RECONVERGENT B0 ;  /* 0x0000000000007941 */ /* 0x000fea0003800200 */
.L_x_3593:
        /* <DEDUP_REMOVED lines=42> */
.L_x_3596:
[----:B------:R-:W-:Y:S05]  /*b830*/  BSYNC.RECONVERGENT B0 ;  /* 0x0000000000007941 */ /* 0x000fea0003800200 */
.L_x_3595:
        /* <DEDUP_REMOVED lines=22> */
.L_x_3598:
        /* <DEDUP_REMOVED lines=66> */
.L_x_3597:
[----:B------:R-:W-:Y:S05]  /*bdc0*/  EXIT ;  /* 0x000000000000794d */ /* 0x000fea0003800000 */
.L_x_3562:
[----:B------:R-:W-:Y:S01]  /*bdd0*/  MOV R200, R118 ;  /* 0x0000007600c87202 */ /* 0x000fe20000000f00 */
[----:B------:R-:W-:Y:S01]  /*bde0*/  HFMA2 R199, -RZ, RZ, 0, 5.9604644775390625e-08 ;  /* 0x00000001ffc77431 */ /* 0x000fe200000001ff */
[----:B------:R-:W-:Y:S02]  /*bdf0*/  MOV R202, RZ ;  /* 0x000000ff00ca7202 */ /* 0x000fe40000000f00 */
[----:B------:R-:W-:-:S07]  /*be00*/  MOV R111, 0xffffffff ;  /* 0xffffffff006f7802 */ /* 0x000fce0000000f00 */
[----:B01---5:R-:W-:Y:S05]  /*be10*/  WARPSYNC.COLLECTIVE R111, `(.L_x_3599) ;  /* 0x000000006f087348 */ /* 0x023fea0003c00000 */
[----:B------:R2:W3:Y:S02]  /*be20*/  SHFL.UP P6, R196, R200, R199, R202 ;  /* 0x040000c7c8c47389 */ /* 0x0004e400000c00ca */
[----:B0123-5:R-:W-:Y:S05]  /*be30*/  ENDCOLLECTIVE ;  /* 0x000000000000791b */ /* 0x02ffea0003800000 */
.L_x_3599:
[----:B------:R-:W-:Y:S02]  /*be40*/  MOV R200, R119 ;  /* 0x0000007700c87202 */ /* 0x000fe40000000f00 */
[----:B------:R-:W-:-:S07]  /*be50*/  MOV R108, R196 ;  /* 0x000000c4006c7202 */ /* 0x000fce0000000f00 */
[----:B------:R-:W-:Y:S05]  /*be60*/  WARPSYNC.COLLECTIVE R111, `(.L_x_3600) ;  /* 0x000000006f087348 */ /* 0x000fea0003c00000 */
[----:B------:R0:W1:Y:S02]  /*be70*/  SHFL.UP P6, R196, R200, R199, R202 ;  /* 0x040000c7c8c47389 */ /* 0x00006400000c00ca */
[----:B01----:R-:W-:Y:S05]  /*be80*/  ENDCOLLECTIVE ;  /* 0x000000000000791b */ /* 0x003fea0003800000 */
.L_x_3600:
[----:B------:R-:W-:Y:S02]  /*be90*/  MOV R200, R191 ;  /* 0x000000bf00c87202 */ /* 0x000fe40000000f00 */
[----:B------:R-:W-:-:S07]  /*bea0*/  MOV R109, R196 ;  /* 0x000000c4006d7202 */ /* 0x000fce0000000f00 */
[----:B------:R-:W-:Y:S05]  /*beb0*/  WARPSYNC.COLLECTIVE R111, `(.L_x_3601) ;  /* 0x000000006f087348 */ /* 0x000fea0003c00000 */
[----:B------:R0:W1:Y:S02]  /*bec0*/  SHFL.UP P6, R196, R200, R199, R202 ;  /* 0x040000c7c8c47389 */ /* 0x00006400000c00ca */
[----:B01----:R-:W-:Y:S05]  /*bed0*/  ENDCOLLECTIVE ;  /* 0x000000000000791b */ /* 0x003fea0003800000 */
.L_x_3601:
[----:B------:R-:W-:Y:S02]  /*bee0*/  MOV R200, R194 ;  /* 0x000000c200c87202 */ /* 0x000fe40000000f00 */
[----:B------:R-:W-:-:S07]  /*bef0*/  MOV R110, R196 ;  /* 0x000000c4006e7202 */ /* 0x000fce0000000f00 */
[----:B------:R-:W-:Y:S05]  /*bf00*/  WARPSYNC.COLLECTIVE R111, `(.L_x_3602) ;  /* 0x000000006f087348 */ /* 0x000fea0003c00000 */
[----:B------:R0:W1:Y:S02]  /*bf10*/  SHFL.UP P6, R196, R200, R199, R202 ;  /* 0x040000c7c8c47389 */ /* 0x00006400000c00ca */
[----:B01----:R-:W-:Y:S05]  /*bf20*/  ENDCOLLECTIVE ;  /* 0x000000000000791b */ /* 0x003fea0003800000 */
.L_x_3602:
        /* <DEDUP_REMOVED lines=16> */
.L_x_3603:
[----:B------:R-:W-:Y:S02]  /*c030*/  MOV R200, R119 ;  /* 0x0000007700c87202 */ /* 0x000fe40000000f00 */
[----:B------:R-:W-:-:S07]  /*c040*/  MOV R108, R196 ;  /* 0x000000c4006c7202 */ /* 0x000fce0000000f00 */
[----:B------:R-:W-:Y:S05]  /*c050*/  WARPSYNC.COLLECTIVE R111, `(.L_x_3604) ;  /* 0x000000006f087348 */ /* 0x000fea0003c00000 */
[----:B------:R0:W1:Y:S02]  /*c060*/  SHFL.UP P6, R196, R200, R199, R202 ;  /* 0x040000c7c8c47389 */ /* 0x00006400000c00ca */
[----:B01----:R-:W-:Y:S05]  /*c070*/  ENDCOLLECTIVE ;  /* 0x000000000000791b */ /* 0x003fea0003800000 */
.L_x_3604:
[----:B------:R-:W-:Y:S02]  /*c080*/  MOV R200, R191 ;  /* 0x000000bf00c87202 */ /* 0x000fe40000000f00 */
[----:B------:R-:W-:-:S07]  /*c090*/  MOV R109, R196 ;  /* 0x000000c4006d7202 */ /* 0x000fce0000000f00 */
[----:B------:R-:W-:Y:S05]  /*c0a0*/  WARPSYNC.COLLECTIVE R111, `(.L_x_3605) ;  /* 0x000000006f087348 */ /* 0x000fea0003c00000 */
[----:B------:R0:W1:Y:S02]  /*c0b0*/  SHFL.UP P6, R196, R200, R199, R202 ;  /* 0x040000c7c8c47389 */ /* 0x00006400000c00ca */
[----:B01----:R-:W-:Y:S05]  /*c0c0*/  ENDCOLLECTIVE ;  /* 0x000000000000791b */ /* 0x003fea0003800000 */
.L_x_3605:
[----:B------:R-:W-:Y:S02]  /*c0d0*/  MOV R200, R194 ;  /* 0x000000c200c87202 */ /* 0x000fe40000000f00 */
[----:B------:R-:W-:-:S07]  /*c0e0*/  MOV R110, R196 ;  /* 0x000000c4006e7202 */ /* 0x000fce0000000f00 */
[----:B------:R-:W-:Y:S05]  /*c0f0*/  WARPSYNC.COLLECTIVE R111, `(.L_x_3606) ;  /* 0x000000006f087348 */ /* 0x000fea0003c00000 */
[----:B------:R0:W1:Y:S02]  /*c100*/  SHFL.UP P6, R196, R200, R199, R202 ;  /* 0x040000c7c8c47389 */ /* 0x00006400000c00ca */
[----:B01----:R-:W-:Y:S05]  /*c110*/  ENDCOLLECTIVE ;  /* 0x000000000000791b */ /* 0x003fea0003800000 */
.L_x_3606:
        /* <DEDUP_REMOVED lines=16> */
.L_x_3607:
[----:B------:R-:W-:Y:S02]  /*c220*/  MOV R200, R119 ;  /* 0x0000007700c87202 */ /* 0x000fe40000000f00 */
[----:B------:R-:W-:-:S07]  /*c230*/  MOV R108, R196 ;  /* 0x000000c4006c7202 */ /* 0x000fce0000000f00 */
[----:B------:R-:W-:Y:S05]  /*c240*/  WARPSYNC.COLLECTIVE R111, `(.L_x_3608) ;  /* 0x000000006f087348 */ /* 0x000fea0003c00000 */
[----:B------:R0:W1:Y:S02]  /*c250*/  SHFL.UP P6, R196, R200, R199, R202 ;  /* 0x040000c7c8c47389 */ /* 0x00006400000c00ca */
[----:B01----:R-:W-:Y:S05]  /*c260*/  ENDCOLLECTIVE ;  /* 0x000000000000791b */ /* 0x003fea0003800000 */
.L_x_3608:
[----:B------:R-:W-:Y:S02]  /*c270*/  MOV R200, R191 ;  /* 0x000000bf00c87202 */ /* 0x000fe40000000f00 */
[----:B------:R-:W-:-:S07]  /*c280*/  MOV R109, R196 ;  /* 0x000000c4006d7202 */ /* 0x000fce0000000f00 */
[----:B------:R-:W-:Y:S05]  /*c290*/  WARPSYNC.COLLECTIVE R111, `(.L_x_3609) ;  /* 0x000000006f087348 */ /* 0x000fea0003c00000 */
[----:B------:R0:W1:Y:S02]  /*c2a0*/  SHFL.UP P6, R196, R200, R199, R202 ;  /* 0x040000c7c8c47389 */ /* 0x00006400000c00ca */
[----:B01----:R-:W-:Y:S05]  /*c2b0*/  ENDCOLLECTIVE ;  /* 0x000000000000791b */ /* 0x003fea0003800000 */
.L_x_3609:
[----:B------:R-:W-:Y:S02]  /*c2c0*/  MOV R200, R194 ;  /* 0x000000c200c87202 */ /* 0x000fe40000000f00 */
[----:B------:R-:W-:-:S07]  /*c2d0*/  MOV R110, R196 ;  /* 0x000000c4006e7202 */ /* 0x000fce0000000f00 */
[----:B------:R-:W-:Y:S05]  /*c2e0*/  WARPSYNC.COLLECTIVE R111, `(.L_x_3610) ;  /* 0x000000006f087348 */ /* 0x000fea0003c00000 */
[----:B------:R0:W1:Y:S02]  /*c2f0*/  SHFL.UP P6, R196, R200, R199, R202 ;  /* 0x040000c7c8c47389 */ /* 0x00006400000c00ca */
[----:B01----:R-:W-:Y:S05]  /*c300*/  ENDCOLLECTIVE ;  /* 0x000000000000791b */ /* 0x003fea0003800000 */
.L_x_3610:
        /* <DEDUP_REMOVED lines=16> */
.L_x_3611:
[----:B------:R-:W-:Y:S02]  /*c410*/  MOV R200, R119 ;  /* 0x0000007700c87202 */ /* 0x000fe40000000f00 */
[----:B------:R-:W-:-:S07]  /*c420*/  MOV R108, R196 ;  /* 0x000000c4006c7202 */ /* 0x000fce0000000f00 */
[----:B------:R-:W-:Y:S05]  /*c430*/  WARPSYNC.COLLECTIVE R111, `(.L_x_3612) ;  /* 0x000000006f087348 */ /* 0x000fea0003c00000 */
[----:B------:R0:W1:Y:S02]  /*c440*/  SHFL.UP P6, R196, R200, R199, R202 ;  /* 0x040000c7c8c47389 */ /* 0x00006400000c00ca */
[----:B01----:R-:W-:Y:S05]  /*c450*/  ENDCOLLECTIVE ;  /* 0x000000000000791b */ /* 0x003fea0003800000 */
.L_x_3612:
[----:B------:R-:W-:Y:S02]  /*c460*/  MOV R200, R191 ;  /* 0x000000bf00c87202 */ /* 0x000fe40000000f00 */
[----:B------:R-:W-:-:S07]  /*c470*/  MOV R109, R196 ;  /* 0x000000c4006d7202 */ /* 0x000fce0000000f00 */
[----:B------:R-:W-:Y:S05]  /*c480*/  WARPSYNC.COLLECTIVE R111, `(.L_x_3613) ;  /* 0x000000006f087348 */ /* 0x000fea0003c00000 */
[----:B------:R0:W1:Y:S02]  /*c490*/  SHFL.UP P6, R196, R200, R199, R202 ;  /* 0x040000c7c8c47389 */ /* 0x00006400000c00ca */
[----:B01----:R-:W-:Y:S05]  /*c4a0*/  ENDCOLLECTIVE ;  /* 0x000000000000791b */ /* 0x003fea0003800000 */
.L_x_3613:
[----:B------:R-:W-:Y:S02]  /*c4b0*/  MOV R200, R194 ;  /* 0x000000c200c87202 */ /* 0x000fe40000000f00 */
[----:B------:R-:W-:-:S07]  /*c4c0*/  MOV R110, R196 ;  /* 0x000000c4006e7202 */ /* 0x000fce0000000f00 */
[----:B------:R-:W-:Y:S05]  /*c4d0*/  WARPSYNC.COLLECTIVE R111, `(.L_x_3614) ;  /* 0x000000006f087348 */ /* 0x000fea0003c00000 */
[----:B------:R0:W1:Y:S02]  /*c4e0*/  SHFL.UP P6, R196, R200, R199, R202 ;  /* 0x040000c7c8c47389 */ /* 0x00006400000c00ca */
[----:B01----:R-:W-:Y:S05]  /*c4f0*/  ENDCOLLECTIVE ;  /* 0x000000000000791b */ /* 0x003fea0003800000 */
.L_x_3614:
        /* <DEDUP_REMOVED lines=16> */
.L_x_3615:
[----:B------:R-:W-:Y:S02]  /*c600*/  MOV R200, R119 ;  /* 0x0000007700c87202 */ /* 0x000fe40000000f00 */
[----:B------:R-:W-:-:S07]  /*c610*/  MOV R108, R196 ;  /* 0x000000c4006c7202 */ /* 0x000fce0000000f00 */
[----:B------:R-:W-:Y:S05]  /*c620*/  WARPSYNC.COLLECTIVE R111, `(.L_x_3616) ;  /* 0x000000006f087348 */ /* 0x000fea0003c00000 */
[----:B------:R0:W1:Y:S02]  /*c630*/  SHFL.UP P6, R196, R200, R199, R202 ;  /* 0x040000c7c8c47389 */ /* 0x00006400000c00ca */
[----:B01----:R-:W-:Y:S05]  /*c640*/  ENDCOLLECTIVE ;  /* 0x000000000000791b */ /* 0x003fea0003800000 */
.L_x_3616:
[----:B------:R-:W-:Y:S02]  /*c650*/  MOV R200, R191 ;  /* 0x000000bf00c87202 */ /* 0x000fe40000000f00 */
[----:B------:R-:W-:-:S07]  /*c660*/  MOV R109, R196 ;  /* 0x000000c4006d7202 */ /* 0x000fce0000000f00 */
[----:B------:R-:W-:Y:S05]  /*c670*/  WARPSYNC.COLLECTIVE R111, `(.L_x_3617) ;  /* 0x000000006f087348 */ /* 0x000fea0003c00000 */
[----:B------:R0:W1:Y:S02]  /*c680*/  SHFL.UP P6, R196, R200, R199, R202 ;  /* 0x040000c7c8c47389 */ /* 0x00006400000c00ca */
[----:B01----:R-:W-:Y:S05]  /*c690*/  ENDCOLLECTIVE ;  /* 0x000000000000791b */ /* 0x003fea0003800000 */
.L_x_3617:
[----:B------:R-:W-:Y:S02]  /*c6a0*/  MOV R200, R194 ;  /* 0x000000c200c87202 */ /* 0x000fe40000000f00 */
[----:B------:R-:W-:-:S07]  /*c6b0*/  MOV R110, R196 ;  /* 0x000000c4006e7202 */ /* 0x000fce0000000f00 */
[----:B------:R-:W-:Y:S05]  /*c6c0*/  WARPSYNC.COLLECTIVE R111, `(.L_x_3618) ;  /* 0x000000006f087348 */ /* 0x000fea0003c00000 */
[----:B------:R0:W1:Y:S02]  /*c6d0*/  SHFL.UP P6, R196, R200, R199, R202 ;  /* 0x040000c7c8c47389 */ /* 0x00006400000c00ca */
[----:B01----:R-:W-:Y:S05]  /*c6e0*/  ENDCOLLECTIVE ;  /* 0x000000000000791b */ /* 0x003fea0003800000 */
.L_x_3618:
[----:B------:R-:W-:Y:S01]  /*c6f0*/  MOV R195, R196 ;  /* 0x000000c400c37202 */ /* 0x000fe20000000f00 */
[----:B------:R-:W-:Y:S06]  /*c700*/  BRA `(.L_x_3619) ;  /* 0xffffff9c00207947 */ /* 0x000fec000383ffff */
.L_x_3563:
        /* <DEDUP_REMOVED lines=8> */
.L_x_3621:
[----:B------:R-:W-:Y:S05]  /*c790*/  BSYNC B0 ;  /* 0x0000000000007941 */ /* 0x000fea0003800000 */
.L_x_3620:
[----:B------:R-:W-:Y:S05]  /*c7a0*/  BRA `(.L_x_3622) ;  /* 0xffffff9c002c7947 */ /* 0x000fea000383ffff */
.L_x_3564:
        /* <DEDUP_REMOVED lines=8> */
.L_x_3624:
[----:B------:R-:W-:Y:S05]  /*c830*/  BSYNC B0 ;  /* 0x0000000000007941 */ /* 0x000fea0003800000 */
.L_x_3623:
[----:B------:R-:W-:Y:S05]  /*c840*/  BRA `(.L_x_3625) ;  /* 0xffffff9c000c7947 */ /* 0x000fea000383ffff */
.L_x_3565:
        /* <DEDUP_REMOVED lines=8> */
.L_x_3627:
[----:B------:R-:W-:Y:S05]  /*c8d0*/  BSYNC B0 ;  /* 0x0000000000007941 */ /* 0x000fea0003800000 */
.L_x_3626:
[----:B------:R-:W-:Y:S05]  /*c8e0*/  BRA `(.L_x_3628) ;  /* 0xffffff9800ec7947 */ /* 0x000fea000383ffff */
.L_x_3566:
        /* <DEDUP_REMOVED lines=8> */
.L_x_3630:
[----:B------:R-:W-:Y:S05]  /*c970*/  BSYNC B0 ;  /* 0x0000000000007941 */ /* 0x000fea0003800000 */
.L_x_3629:
[----:B------:R-:W-:Y:S05]  /*c980*/  BRA `(.L_x_3631) ;  /* 0xffffff9800cc7947 */ /* 0x000fea000383ffff */
.L_x_3567:
        /* <DEDUP_REMOVED lines=8> */
.L_x_3633:
[----:B------:R-:W-:Y:S05]  /*ca10*/  BSYNC B0 ;  /* 0x0000000000007941 */ /* 0x000fea0003800000 */
.L_x_3632:
        /* <DEDUP_REMOVED lines=10> */
.L_x_3634:
[----:B------:R-:W-:Y:S02]  /*cac0*/  MOV R108, 0x1f ;  /* 0x0000001f006c7802 */ /* 0x000fe40000000f00 */
[----:B------:R-:W-:Y:S02]  /*cad0*/  MOV R200, R191 ;  /* 0x000000bf00c87202 */ /* 0x000fe40000000f00 */
[----:B------:R-:W-:-:S07]  /*cae0*/  MOV R119, R196 ;  /* 0x000000c400777202 */ /* 0x000fce0000000f00 */
[----:B------:R-:W-:Y:S05]  /*caf0*/  WARPSYNC.COLLECTIVE R111, `(.L_x_3635) ;  /* 0x000000006f087348 */ /* 0x000fea0003c00000 */
[----:B------:R0:W1:Y:S02]  /*cb00*/  SHFL.UP P6, R196, R200, R199, R202 ;  /* 0x040000c7c8c47389 */ /* 0x00006400000c00ca */
[----:B01----:R-:W-:Y:S05]  /*cb10*/  ENDCOLLECTIVE ;  /* 0x000000000000791b */ /* 0x003fea0003800000 */
.L_x_3635:
[----:B------:R-:W-:Y:S02]  /*cb20*/  MOV R200, R194 ;  /* 0x000000c200c87202 */ /* 0x000fe40000000f00 */
[----:B------:R-:W-:-:S07]  /*cb30*/  MOV R191, R196 ;  /* 0x000000c400bf7202 */ /* 0x000fce0000000f00 */
[----:B------:R-:W-:Y:S05]  /*cb40*/  WARPSYNC.COLLECTIVE R111, `(.L_x_3636) ;  /* 0x000000006f087348 */ /* 0x000fea0003c00000 */
[----:B------:R0:W1:Y:S02]  /*cb50*/  SHFL.UP P6, R196, R200, R199, R202 ;  /* 0x040000c7c8c47389 */ /* 0x00006400000c00ca */
[----:B01----:R-:W-:Y:S05]  /*cb60*/  ENDCOLLECTIVE ;  /* 0x000000000000791b */ /* 0x003fea0003800000 */
.L_x_3636:
[----:B------:R-:W-:Y:S05]  /*cb70*/  WARPSYNC.COLLECTIVE R111, `(.L_x_3637) ;  /* 0x000000006f087348 */ /* 0x000fea0003c00000 */
[----:B------:R0:W1:Y:S02]  /*cb80*/  SHFL.IDX P2, R225, R110, R109, R108 ;  /* 0x0000006d6ee17389 */ /* 0x000064000004006c */
[----:B01----:R-:W-:Y:S05]  /*cb90*/  ENDCOLLECTIVE ;  /* 0x000000000000791b */ /* 0x003fea0003800000 */
.L_x_3637:
[----:B------:R-:W-:Y:S02]  /*cba0*/  MOV R110, R113 ;  /* 0x00000071006e7202 */ /* 0x000fe40000000f00 */
[----:B------:R-:W-:Y:S02]  /*cbb0*/  MOV R194, R196 ;  /* 0x000000c400c27202 */ /* 0x000fe40000000f00 */
[----:B------:R-:W-:-:S07]  /*cbc0*/  MOV R112, R225 ;  /* 0x000000e100707202 */ /* 0x000fce0000000f00 */
[----:B------:R-:W-:Y:S05]  /*cbd0*/  WARPSYNC.COLLECTIVE R111, `(.L_x_3638) ;  /* 0x000000006f087348 */ /* 0x000fea0003c00000 */
[----:B------:R0:W1:Y:S02]  /*cbe0*/  SHFL.IDX P2, R225, R110, R109, R108 ;  /* 0x0000006d6ee17389 */ /* 0x000064000004006c */
[----:B01----:R-:W-:Y:S05]  /*cbf0*/  ENDCOLLECTIVE ;  /* 0x000000000000791b */ /* 0x003fea0003800000 */
.L_x_3638:
[----:B------:R-:W-:Y:S02]  /*cc00*/  MOV R110, R114 ;  /* 0x00000072006e7202 */ /* 0x000fe40000000f00 */
[----:B------:R-:W-:-:S07]  /*cc10*/  MOV R196, R225 ;  /* 0x000000e100c47202 */ /* 0x000fce0000000f00 */
[----:B------:R-:W-:Y:S05]  /*cc20*/  WARPSYNC.COLLECTIVE R111, `(.L_x_3639) ;  /* 0x000000006f087348 */ /* 0x000fea0003c00000 */
[----:B------:R0:W1:Y:S02]  /*cc30*/  SHFL.IDX P2, R225, R110, R109, R108 ;  /* 0x0000006d6ee17389 */ /* 0x000064000004006c */
[----:B01----:R-:W-:Y:S05]  /*cc40*/  ENDCOLLECTIVE ;  /* 0x000000000000791b */ /* 0x003fea0003800000 */
.L_x_3639:
[----:B------:R-:W-:Y:S02]  /*cc50*/  MOV R110, R115 ;  /* 0x00000073006e7202 */ /* 0x000fe40000000f00 */
[----:B------:R-:W-:-:S07]  /*cc60*/  MOV R114, R225 ;  /* 0x000000e100727202 */ /* 0x000fce0000000f00 */
[----:B------:R-:W-:Y:S05]  /*cc70*/  WARPSYNC.COLLECTIVE R111, `(.L_x_3640) ;  /* 0x000000006f087348 */ /* 0x000fea0003c00000 */
[----:B------:R0:W1:Y:S02]  /*cc80*/  SHFL.IDX P2, R225, R110, R109, R108 ;  /* 0x0000006d6ee17389 */ /* 0x000064000004006c */
[----:B01----:R-:W-:Y:S05]  /*cc90*/  ENDCOLLECTIVE ;  /* 0x000000000000791b */ /* 0x003fea0003800000 */
.L_x_3640:
[----:B------:R-:W-:Y:S01]  /*cca0*/  MOV R115, R225 ;  /* 0x000000e100737202 */ /* 0x000fe20000000f00 */
[----:B------:R-:W-:Y:S06]  /*ccb0*/  BRA `(.L_x_3641) ;  /* 0xffffff9800287947 */ /* 0x000fec000383ffff */
.L_x_3569:
[----:B------:R-:W-:Y:S01]  /*ccc0*/  MOV R234, R115 ;  /* 0x0000007300ea7202 */ /* 0x000fe20000000f00 */
[----:B------:R-:W-:Y:S01]  /*ccd0*/  HFMA2 R236, -RZ, RZ, 0, 5.9604644775390625e-08 ;  /* 0x00000001ffec7431 */ /* 0x000fe200000001ff */
[----:B------:R-:W-:Y:S02]  /*cce0*/  MOV R237, 0x1f ;  /* 0x0000001f00ed7802 */ /* 0x000fe40000000f00 */
[----:B------:R-:W-:-:S07]  /*ccf0*/  MOV R111, 0xffffffff ;  /* 0xffffffff006f7802 */ /* 0x000fce0000000f00 */
[----:B0-----:R-:W-:Y:S05]  /*cd00*/  WARPSYNC.COLLECTIVE R111, `(.L_x_3642) ;  /* 0x000000006f087348 */ /* 0x001fea0003c00000 */
[----:B------:R1:W2:Y:S02]  /*cd10*/  SHFL.DOWN P0, R225, R234, R236, R237 ;  /* 0x080000eceae17389 */ /* 0x0002a400000000ed */
[----:B012---:R-:W-:Y:S05]  /*cd20*/  ENDCOLLECTIVE ;  /* 0x000000000000791b */ /* 0x007fea0003800000 */
.L_x_3642:
[----:B------:R-:W-:Y:S02]  /*cd30*/  MOV R234, R114 ;  /* 0x0000007200ea7202 */ /* 0x000fe40000000f00 */
[----:B------:R-:W-:-:S07]  /*cd40*/  MOV R108, R225 ;  /* 0x000000e1006c7202 */ /* 0x000fce0000000f00 */
[----:B------:R-:W-:Y:S05]  /*cd50*/  WARPSYNC.COLLECTIVE R111, `(.L_x_3643) ;  /* 0x000000006f087348 */ /* 0x000fea0003c00000 */
[----:B------:R0:W1:Y:S02]  /*cd60*/  SHFL.DOWN P0, R225, R234, R236, R237 ;  /* 0x080000eceae17389 */ /* 0x00006400000000ed */
[----:B01----:R-:W-:Y:S05]  /*cd70*/  ENDCOLLECTIVE ;  /* 0x000000000000791b */ /* 0x003fea0003800000 */
.L_x_3643:
[----:B------:R-:W-:Y:S02]  /*cd80*/  MOV R234, R113 ;  /* 0x0000007100ea7202 */ /* 0x000fe40000000f00 */
[----:B------:R-:W-:-:S07]  /*cd90*/  MOV R109, R225 ;  /* 0x000000e1006d7202 */ /* 0x000fce0000000f00 */
[----:B------:R-:W-:Y:S05]  /*cda0*/  WARPSYNC.COLLECTIVE R111, `(.L_x_3644) ;  /* 0x000000006f087348 */ /* 0x000fea0003c00000 */
[----:B------:R0:W1:Y:S02]  /*cdb0*/  SHFL.DOWN P0, R225, R234, R236, R237 ;  /* 0x080000eceae17389 */ /* 0x00006400000000ed */
[----:B01----:R-:W-:Y:S05]  /*cdc0*/  ENDCOLLECTIVE ;  /* 0x000000000000791b */ /* 0x003fea0003800000 */
.L_x_3644:
[----:B------:R-:W-:Y:S02]  /*cdd0*/  MOV R234, R112 ;  /* 0x0000007000ea7202 */ /* 0x000fe40000000f00 */
[----:B------:R-:W-:-:S07]  /*cde0*/  MOV R110, R225 ;  /* 0x000000e1006e7202 */ /* 0x000fce0000000f00 */
[----:B------:R-:W-:Y:S05]  /*cdf0*/  WARPSYNC.COLLECTIVE R111, `(.L_x_3645) ;  /* 0x000000006f087348 */ /* 0x000fea0003c00000 */
[----:B------:R0:W1:Y:S02]  /*ce00*/  SHFL.DOWN P0, R225, R234, R236, R237 ;  /* 0x080000eceae17389 */ /* 0x00006400000000ed */
[----:B01----:R-:W-:Y:S05]  /*ce10*/  ENDCOLLECTIVE ;  /* 0x000000000000791b */ /* 0x003fea0003800000 */
.L_x_3645:
[----:B------:R-:W-:Y:S05]  /*ce20*/  BRA `(.L_x_3646) ;  /* 0xffffffac00387947 */ /* 0x000fea000383ffff */
.L_x_3572:
        /* <DEDUP_REMOVED lines=8> */
.L_x_3648:
[----:B------:R-:W-:Y:S05]  /*ceb0*/  BSYNC B0 ;  /* 0x0000000000007941 */ /* 0x000fea0003800000 */
.L_x_3647:
        /* <DEDUP_REMOVED lines=8> */
.L_x_3649:
[----:B------:R-:W-:Y:S02]  /*cf40*/  MOV R234, R113 ;  /* 0x0000007100ea7202 */ /* 0x000fe40000000f00 */
[----:B------:R-:W-:-:S07]  /*cf50*/  MOV R109, R225 ;  /* 0x000000e1006d7202 */ /* 0x000fce0000000f00 */
[----:B------:R-:W-:Y:S05]  /*cf60*/  WARPSYNC.COLLECTIVE R111, `(.L_x_3650) ;  /* 0x000000006f087348 */ /* 0x000fea0003c00000 */
[----:B------:R0:W1:Y:S02]  /*cf70*/  SHFL.DOWN P0, R225, R234, R236, R237 ;  /* 0x080000eceae17389 */ /* 0x00006400000000ed */
[----:B01----:R-:W-:Y:S05]  /*cf80*/  ENDCOLLECTIVE ;  /* 0x000000000000791b */ /* 0x003fea0003800000 */
.L_x_3650:
[----:B------:R-:W-:Y:S02]  /*cf90*/  MOV R234, R112 ;  /* 0x0000007000ea7202 */ /* 0x000fe40000000f00 */
[----:B------:R-:W-:-:S07]  /*cfa0*/  MOV R110, R225 ;  /* 0x000000e1006e7202 */ /* 0x000fce0000000f00 */
[----:B------:R-:W-:Y:S05]  /*cfb0*/  WARPSYNC.COLLECTIVE R111, `(.L_x_3651) ;  /* 0x000000006f087348 */ /* 0x000fea0003c00000 */
[----:B------:R0:W1:Y:S02]  /*cfc0*/  SHFL.DOWN P0, R225, R234, R236, R237 ;  /* 0x080000eceae17389 */ /* 0x00006400000000ed */
[----:B01----:R-:W-:Y:S05]  /*cfd0*/  ENDCOLLECTIVE ;  /* 0x000000000000791b */ /* 0x003fea0003800000 */
.L_x_3651:
[----:B------:R-:W-:Y:S05]  /*cfe0*/  BRA `(.L_x_3652) ;  /* 0xffffffac00187947 */ /* 0x000fea000383ffff */
.L_x_3575:
        /* <DEDUP_REMOVED lines=8> */
.L_x_3654:
[----:B------:R-:W-:Y:S05]  /*d070*/  BSYNC B0 ;  /* 0x0000000000007941 */ /* 0x000fea0003800000 */
.L_x_3653:
        /* <DEDUP_REMOVED lines=8> */
.L_x_3655:
[----:B------:R-:W-:Y:S02]  /*d100*/  MOV R234, R113 ;  /* 0x0000007100ea7202 */ /* 0x000fe40000000f00 */
[----:B------:R-:W-:-:S07]  /*d110*/  MOV R109, R225 ;  /* 0x000000e1006d7202 */ /* 0x000fce0000000f00 */
[----:B------:R-:W-:Y:S05]  /*d120*/  WARPSYNC.COLLECTIVE R111, `(.L_x_3656) ;  /* 0x000000006f087348 */ /* 0x000fea0003c00000 */
[----:B------:R0:W1:Y:S02]  /*d130*/  SHFL.DOWN P0, R225, R234, R236, R237 ;  /* 0x080000eceae17389 */ /* 0x00006400000000ed */
[----:B01----:R-:W-:Y:S05]  /*d140*/  ENDCOLLECTIVE ;  /* 0x000000000000791b */ /* 0x003fea0003800000 */
.L_x_3656:
[----:B------:R-:W-:Y:S02]  /*d150*/  MOV R234, R112 ;  /* 0x0000007000ea7202 */ /* 0x000fe40000000f00 */
[----:B------:R-:W-:-:S07]  /*d160*/  MOV R110, R225 ;  /* 0x000000e1006e7202 */ /* 0x000fce0000000f00 */
[----:B------:R-:W-:Y:S05]  /*d170*/  WARPSYNC.COLLECTIVE R111, `(.L_x_3657) ;  /* 0x000000006f087348 */ /* 0x000fea0003c00000 */
[----:B------:R0:W1:Y:S02]  /*d180*/  SHFL.DOWN P0, R225, R234, R236, R237 ;  /* 0x080000eceae17389 */ /* 0x00006400000000ed */
[----:B01----:R-:W-:Y:S05]  /*d190*/  ENDCOLLECTIVE ;  /* 0x000000000000791b */ /* 0x003fea0003800000 */
.L_x_3657:
[----:B------:R-:W-:Y:S05]  /*d1a0*/  BRA `(.L_x_3658) ;  /* 0xffffffa800f87947 */ /* 0x000fea000383ffff */
.L_x_3578:
        /* <DEDUP_REMOVED lines=8> */
.L_x_3660:
[----:B------:R-:W-:Y:S05]  /*d230*/  BSYNC B0 ;  /* 0x0000000000007941 */ /* 0x000fea0003800000 */
.L_x_3659:
        /* <DEDUP_REMOVED lines=8> */
.L_x_3661:
[----:B------:R-:W-:Y:S02]  /*d2c0*/  MOV R234, R113 ;  /* 0x0000007100ea7202 */ /* 0x000fe40000000f00 */
[----:B------:R-:W-:-:S07]  /*d2d0*/  MOV R109, R225 ;  /* 0x000000e1006d7202 */ /* 0x000fce0000000f00 */
[----:B------:R-:W-:Y:S05]  /*d2e0*/  WARPSYNC.COLLECTIVE R111, `(.L_x_3662) ;  /* 0x000000006f087348 */ /* 0x000fea0003c00000 */
[----:B------:R0:W1:Y:S02]  /*d2f0*/  SHFL.DOWN P0, R225, R234, R236, R237 ;  /* 0x080000eceae17389 */ /* 0x00006400000000ed */
[----:B01----:R-:W-:Y:S05]  /*d300*/  ENDCOLLECTIVE ;  /* 0x000000000000791b */ /* 0x003fea0003800000 */
.L_x_3662:
[----:B------:R-:W-:Y:S02]  /*d310*/  MOV R234, R112 ;  /* 0x0000007000ea7202 */ /* 0x000fe40000000f00 */
[----:B------:R-:W-:-:S07]  /*d320*/  MOV R110, R225 ;  /* 0x000000e1006e7202 */ /* 0x000fce0000000f00 */
[----:B------:R-:W-:Y:S05]  /*d330*/  WARPSYNC.COLLECTIVE R111, `(.L_x_3663) ;  /* 0x000000006f087348 */ /* 0x000fea0003c00000 */
[----:B------:R0:W1:Y:S02]  /*d340*/  SHFL.DOWN P0, R225, R234, R236, R237 ;  /* 0x080000eceae17389 */ /* 0x00006400000000ed */
[----:B01----:R-:W-:Y:S05]  /*d350*/  ENDCOLLECTIVE ;  /* 0x000000000000791b */ /* 0x003fea0003800000 */
.L_x_3663:
[----:B------:R-:W-:Y:S05]  /*d360*/  BRA `(.L_x_3664) ;  /* 0xffffffa800d87947 */ /* 0x000fea000383ffff */
.L_x_3581:
        /* <DEDUP_REMOVED lines=8> */
.L_x_3666:
[----:B------:R-:W-:Y:S05]  /*d3f0*/  BSYNC B0 ;  /* 0x0000000000007941 */ /* 0x000fea0003800000 */
.L_x_3665:
        /* <DEDUP_REMOVED lines=8> */
.L_x_3667:
[----:B------:R-:W-:Y:S02]  /*d480*/  MOV R234, R113 ;  /* 0x0000007100ea7202 */ /* 0x000fe40000000f00 */
[----:B------:R-:W-:-:S07]  /*d490*/  MOV R109, R225 ;  /* 0x000000e1006d7202 */ /* 0x000fce0000000f00 */
[----:B------:R-:W-:Y:S05]  /*d4a0*/  WARPSYNC.COLLECTIVE R111, `(.L_x_3668) ;  /* 0x000000006f087348 */ /* 0x000fea0003c00000 */
[----:B------:R0:W1:Y:S02]  /*d4b0*/  SHFL.DOWN P0, R225, R234, R236, R237 ;  /* 0x080000eceae17389 */ /* 0x00006400000000ed */
[----:B01----:R-:W-:Y:S05]  /*d4c0*/  ENDCOLLECTIVE ;  /* 0x000000000000791b */ /* 0x003fea0003800000 */
.L_x_3668:
[----:B------:R-:W-:Y:S02]  /*d4d0*/  MOV R234, R112 ;  /* 0x0000007000ea7202 */ /* 0x000fe40000000f00 */
[----:B------:R-:W-:-:S07]  /*d4e0*/  MOV R110, R225 ;  /* 0x000000e1006e7202 */ /* 0x000fce0000000f00 */
[----:B------:R-:W-:Y:S05]  /*d4f0*/  WARPSYNC.COLLECTIVE R111, `(.L_x_3669) ;  /* 0x000000006f087348 */ /* 0x000fea0003c00000 */
[----:B------:R0:W1:Y:S02]  /*d500*/  SHFL.DOWN P0, R225, R234, R236, R237 ;  /* 0x080000eceae17389 */ /* 0x00006400000000ed */
[----:B01----:R-:W-:Y:S05]  /*d510*/  ENDCOLLECTIVE ;  /* 0x000000000000791b */ /* 0x003fea0003800000 */
.L_x_3669:
[----:B------:R-:W-:Y:S05]  /*d520*/  BRA `(.L_x_3670) ;  /* 0xffffffa800b87947 */ /* 0x000fea000383ffff */
.L_x_3584:
        /* <DEDUP_REMOVED lines=8> */
.L_x_3672:
[----:B------:R-:W-:Y:S05]  /*d5b0*/  BSYNC B0 ;  /* 0x0000000000007941 */ /* 0x000fea0003800000 */
.L_x_3671:
        /* <DEDUP_REMOVED lines=10> */
.L_x_3673:
[----:B------:R-:W-:Y:S02]  /*d660*/  MOV R110, R113 ;  /* 0x00000071006e7202 */ /* 0x000fe40000000f00 */
[----:B------:R-:W-:-:S07]  /*d670*/  MOV R226, R225 ;  /* 0x000000e100e27202 */ /* 0x000fce0000000f00 */
[----:B------:R-:W-:Y:S05]  /*d680*/  WARPSYNC.COLLECTIVE R111, `(.L_x_3674) ;  /* 0x000000006f087348 */ /* 0x000fea0003c00000 */
[----:B------:R0:W1:Y:S02]  /*d690*/  SHFL.IDX P2, R225, R110, R109, R108 ;  /* 0x0000006d6ee17389 */ /* 0x000064000004006c */
[----:B01----:R-:W-:Y:S05]  /*d6a0*/  ENDCOLLECTIVE ;  /* 0x000000000000791b */ /* 0x003fea0003800000 */
.L_x_3674:
        /* <DEDUP_REMOVED lines=13> */
.L_x_3675:
[----:B------:R-:W-:Y:S02]  /*d780*/  MOV R110, R116 ;  /* 0x00000074006e7202 */ /* 0x000fe40000000f00 */
[----:B------:R-:W-:-:S05]  /*d790*/  MOV R234, R225 ;  /* 0x000000e100ea7202 */ /* 0x000fca0000000f00 */
[----:B------:R-:W-:Y:S01]  /*d7a0*/  FADD.FTZ R229, R234, R229 ;  /* 0x000000e5eae57221 */ /* 0x000fe20000010000 */
[----:B------:R-:W-:-:S07]  /*d7b0*/  MOV R234, R115 ;  /* 0x0000007300ea7202 */ /* 0x000fce0000000f00 */
[----:B------:R-:W-:Y:S05]  /*d7c0*/  WARPSYNC.COLLECTIVE R111, `(.L_x_3676) ;  /* 0x000000006f087348 */ /* 0x000fea0003c00000 */
[----:B------:R0:W1:Y:S02]  /*d7d0*/  SHFL.DOWN P0, R225, R234, R236, R237 ;  /* 0x080000eceae17389 */ /* 0x00006400000000ed */
[----:B01----:R-:W-:Y:S05]  /*d7e0*/  ENDCOLLECTIVE ;  /* 0x000000000000791b */ /* 0x003fea0003800000 */
.L_x_3676:
[----:B------:R-:W-:Y:S02]  /*d7f0*/  MOV R234, R114 ;  /* 0x0000007200ea7202 */ /* 0x000fe40000000f00 */
[----:B------:R-:W-:-:S07]  /*d800*/  MOV R230, R225 ;  /* 0x000000e100e67202 */ /* 0x000fce0000000f00 */
[----:B------:R-:W-:Y:S05]  /*d810*/  WARPSYNC.COLLECTIVE R111, `(.L_x_3677) ;  /* 0x000000006f087348 */ /* 0x000fea0003c00000 */
[----:B------:R0:W1:Y:S02]  /*d820*/  SHFL.DOWN P0, R225, R234, R236, R237 ;  /* 0x080000eceae17389 */ /* 0x00006400000000ed */
[----:B01----:R-:W-:Y:S05]  /*d830*/  ENDCOLLECTIVE ;  /* 0x000000000000791b */ /* 0x003fea0003800000 */
.L_x_3677:
[----:B------:R-:W-:Y:S02]  /*d840*/  MOV R234, R113 ;  /* 0x0000007100ea7202 */ /* 0x000fe40000000f00 */
[----:B------:R-:W-:-:S07]  /*d850*/  MOV R231, R225 ;  /* 0x000000e100e77202 */ /* 0x000fce0000000f00 */
[----:B------:R-:W-:Y:S05]  /*d860*/  WARPSYNC.COLLECTIVE R111, `(.L_x_3678) ;  /* 0x000000006f087348 */ /* 0x000fea0003c00000 */
[----:B------:R0:W1:Y:S02]  /*d870*/  SHFL.DOWN P0, R225, R234, R236, R237 ;  /* 0x080000eceae17389 */ /* 0x00006400000000ed */
[----:B01----:R-:W-:Y:S05]  /*d880*/  ENDCOLLECTIVE ;  /* 0x000000000000791b */ /* 0x003fea0003800000 */
.L_x_3678:
[----:B------:R-:W-:Y:S02]  /*d890*/  MOV R234, R112 ;  /* 0x0000007000ea7202 */ /* 0x000fe40000000f00 */
[----:B------:R-:W-:-:S07]  /*d8a0*/  MOV R232, R225 ;  /* 0x000000e100e87202 */ /* 0x000fce0000000f00 */
[----:B------:R-:W-:Y:S05]  /*d8b0*/  WARPSYNC.COLLECTIVE R111, `(.L_x_3679) ;  /* 0x000000006f087348 */ /* 0x000fea0003c00000 */
[----:B------:R0:W1:Y:S02]  /*d8c0*/  SHFL.DOWN P0, R225, R234, R236, R237 ;  /* 0x080000eceae17389 */ /* 0x00006400000000ed */
[----:B01----:R-:W-:Y:S05]  /*d8d0*/  ENDCOLLECTIVE ;  /* 0x000000000000791b */ /* 0x003fea0003800000 */
.L_x_3679:
[----:B------:R-:W-:-:S07]  /*d8e0*/  MOV R233, R225 ;  /* 0x000000e100e97202 */ /* 0x000fce0000000f00 */
[----:B------:R-:W-:Y:S05]  /*d8f0*/  WARPSYNC.COLLECTIVE R111, `(.L_x_3680) ;  /* 0x000000006f087348 */ /* 0x000fea0003c00000 */
[----:B------:R0:W1:Y:S02]  /*d900*/  SHFL.IDX P2, R225, R110, R109, R108 ;  /* 0x0000006d6ee17389 */ /* 0x000064000004006c */
[----:B01----:R-:W-:Y:S05]  /*d910*/  ENDCOLLECTIVE ;  /* 0x000000000000791b */ /* 0x003fea0003800000 */
.L_x_3680:
[----:B------:R-:W-:Y:S02]  /*d920*/  MOV R110, R117 ;  /* 0x00000075006e7202 */ /* 0x000fe40000000f00 */
[----:B------:R-:W-:-:S07]  /*d930*/  MOV R235, R225 ;  /* 0x000000e100eb7202 */ /* 0x000fce0000000f00 */
[----:B------:R-:W-:Y:S05]  /*d940*/  WARPSYNC.COLLECTIVE R111, `(.L_x_3681) ;  /* 0x000000006f087348 */ /* 0x000fea0003c00000 */
[----:B------:R0:W1:Y:S02]  /*d950*/  SHFL.IDX P2, R225, R110, R109, R108 ;  /* 0x0000006d6ee17389 */ /* 0x000064000004006c */
[----:B01----:R-:W-:Y:S05]  /*d960*/  ENDCOLLECTIVE ;  /* 0x000000000000791b */ /* 0x003fea0003800000 */
.L_x_3681:
[----:B------:R-:W-:Y:S02]  /*d970*/  MOV R112, R235 ;  /* 0x000000eb00707202 */ /* 0x000fe40000000f00 */
[----:B------:R-:W-:Y:S02]  /*d980*/  MOV R110, R118 ;  /* 0x00000076006e7202 */ /* 0x000fe40000000f00 */
[----:B------:R-:W-:-:S07]  /*d990*/  MOV R236, R225 ;  /* 0x000000e100ec7202 */ /* 0x000fce0000000f00 */
[----:B------:R-:W-:Y:S05]  /*d9a0*/  WARPSYNC.COLLECTIVE R111, `(.L_x_3682) ;  /* 0x000000006f087348 */ /* 0x000fea0003c00000 */
[----:B------:R0:W1:Y:S02]  /*d9b0*/  SHFL.IDX P2, R225, R110, R109, R108 ;  /* 0x0000006d6ee17389 */ /* 0x000064000004006c */
[----:B01----:R-:W-:Y:S05]  /*d9c0*/  ENDCOLLECTIVE ;  /* 0x000000000000791b */ /* 0x003fea0003800000 */
.L_x_3682:
[----:B------:R-:W-:Y:S02]  /*d9d0*/  MOV R113, R236 ;  /* 0x000000ec00717202 */ /* 0x000fe40000000f00 */
[----:B------:R-:W-:Y:S02]  /*d9e0*/  MOV R110, R119 ;  /* 0x00000077006e7202 */ /* 0x000fe40000000f00 */
[----:B------:R-:W-:-:S07]  /*d9f0*/  MOV R237, R225 ;  /* 0x000000e100ed7202 */ /* 0x000fce0000000f00 */
[----:B------:R-:W-:Y:S05]  /*da00*/  WARPSYNC.COLLECTIVE R111, `(.L_x_3683) ;  /* 0x000000006f087348 */ /* 0x000fea0003c00000 */
[----:B------:R0:W1:Y:S02]  /*da10*/  SHFL.IDX P2, R225, R110, R109, R108 ;  /* 0x0000006d6ee17389 */ /* 0x000064000004006c */
[----:B01----:R-:W-:Y:S05]  /*da20*/  ENDCOLLECTIVE ;  /* 0x000000000000791b */ /* 0x003fea0003800000 */
.L_x_3683:
[----:B------:R-:W-:Y:S01]  /*da30*/  MOV R238, R225 ;  /* 0x000000e100ee7202 */ /* 0x000fe20000000f00 */
[----:B------:R-:W-:Y:S06]  /*da40*/  BRA `(.L_x_3684) ;  /* 0xffffffa800107947 */ /* 0x000fec000383ffff */
.L_x_3685:
        /* <DEDUP_REMOVED lines=11> */
.L_x_18675:


//--------------------- .text._Z25selective_scan_bwd_kernelI32Selective_Scan_bwd_kernel_traitsILi128ELi16ELb1ELb0ELb1ELb0ELb0EfN3c107complexIfEEEEv12SSMParamsBwd --------------------------
	.section	.text._Z25selective_scan_bwd_kernelI32Selective_Scan_bwd_kernel_traitsILi128ELi16ELb1ELb0ELb1ELb0ELb0EfN3c107complexIfEEEEv12SSMParamsBwd,"ax",@progbits
	.align	128
        .global         _Z25selective_scan_bwd_kernelI32Selective_Scan_bwd_kernel_traitsILi128ELi16ELb1ELb0ELb1ELb0ELb0EfN3c107complexIfEEEEv12SSMParamsBwd
        .type           _Z25selective_scan_bwd_kernelI32Selective_Scan_bwd_kernel_traitsILi128ELi16ELb1ELb0ELb1ELb0ELb0EfN3c107complexIfEEEEv12SSMParamsBwd,@function
        .size           _Z25selective_scan_bwd_kernelI32Selective_Scan_bwd_kernel_traitsILi128ELi16ELb1ELb0ELb1ELb0ELb0EfN3c107complexIfEEEEv12SSMParamsBwd,(.L_x_18676 - _Z25selective_scan_bwd_kernelI32Selective_Scan_bwd_kernel_traitsILi128ELi16ELb1ELb0ELb1ELb0ELb0EfN3c107complexIfEEEEv12SSMParamsBwd)
        .other          _Z25selective_scan_bwd_kernelI32Selective_Scan_bwd_kernel_traitsILi128ELi16ELb1ELb0ELb1ELb0ELb0EfN3c107complexIfEEEEv12SSMParamsBwd,@"STO_CUDA_ENTRY STV_DEFAULT"
_Z25selective_scan_bwd_kernelI32Selective_Scan_bwd_kernel_traitsILi128ELi16ELb1ELb0ELb1ELb0ELb0EfN3c107complexIfEEEEv12SSMParamsBwd:
.text._Z25selective_scan_bwd_kernelI32Selective_Scan_bwd_kernel_traitsILi128ELi16ELb1ELb0ELb1ELb0ELb0EfN3c107complexIfEEEEv12SSMParamsBwd:
[----:B------:R-:W-:Y:S01]  /*0000*/  LDC R1, c[0x0][0x37c] ;  /* 0x0000df00ff017b82 */ /* 0x000fe20000000800 */
[----:B------:R-:W0:Y:S07]  /*0010*/  LDCU.64 UR4, c[0x0][0x458] ;  /* 0x00008b00ff0477ac */ /* 0x000e2e0008000a00 */
[----:B------:R-:W1:Y:S01]  /*0020*/  S2UR UR32, SR_CTAID.Y ;  /* 0x00000000002079c3 */ /* 0x000e620000002600 */
[----:B------:R-:W2:Y:S01]  /*0030*/  LDCU.64 UR6, c[0x0][0x470] ;  /* 0x00008e00ff0677ac */ /* 0x000ea20008000a00 */
[----:B------:R-:W3:Y:S01]  /*0040*/  LDCU.64 UR22, c[0x0][0x358] ;  /* 0x00006b00ff1677ac */ /* 0x000ee20008000a00 */
[----:B------:R-:W4:Y:S05]  /*0050*/  LDCU UR28, c[0x0][0x398] ;  /* 0x00007300ff1c77ac */ /* 0x000f2a0008000800 */
[----:B------:R-:W5:Y:S01]  /*0060*/  S2UR UR16, SR_CTAID.X ;  /* 0x00000000001079c3 */ /* 0x000f620000002500 */
[----:B------:R-:W5:Y:S01]  /*0070*/  LDCU.128 UR8, c[0x0][0x400] ;  /* 0x00008000ff0877ac */ /* 0x000f620008000c00 */
[----:B0-----:R-:W-:-:S02]  /*0080*/  UISETP.NE.U32.AND UP0, UPT, UR4, URZ, UPT ;  /* 0x000000ff0400728c */ /* 0x001fc4000bf05070 */
[----:B--2---:R-:W-:Y:S02]  /*0090*/  UISETP.NE.U32.AND UP1, UPT, UR6, URZ, UPT ;  /* 0x000000ff0600728c */ /* 0x004fe4000bf25070 */
[----:B------:R-:W-:Y:S02]  /*00a0*/  UISETP.NE.AND.EX UP0, UPT, UR5, URZ, UPT, UP0 ;  /* 0x000000ff0500728c */ /* 0x000fe4000bf05300 */
[----:B------:R-:W-:Y:S01]  /*00b0*/  UISETP.NE.AND.EX UP1, UPT, UR7, URZ, UPT, UP1 ;  /* 0x000000ff0700728c */ /* 0x000fe2000bf25310 */
[----:B------:R-:W0:Y:S03]  /*00c0*/  LDCU.128 UR12, c[0x0][0x3f0] ;  /* 0x00007e00ff0c77ac */ /* 0x000e260008000c00 */
        /* <DEDUP_REMOVED lines=13> */
[----:B---3--:R3:W3:Y:S01]  /*01a0*/  @P1 LDG.E R2, desc[UR22][R2.64] ;  /* 0x0000001602021981 */ /* 0x0086e2000c1e1900 */
[----:B------:R-:W3:Y:S03]  /*01b0*/  LDCU.64 UR36, c[0x0][0x480] ;  /* 0x00009000ff2477ac */ /* 0x000ee60008000a00 */
[----:B------:R-:W3:Y:S01]  /*01c0*/  @P2 LDG.E R4, desc[UR22][R4.64] ;  /* 0x0000001604042981 */ /* 0x000ee2000c1e1900 */
[----:B----4-:R-:W-:Y:S01]  /*01d0*/  MOV R0, UR28 ;  /* 0x0000001c00007c02 */ /* 0x010fe20008000f00 */
[----:B-----5:R-:W-:Y:S01]  /*01e0*/  UIMAD.WIDE.U32 UR20, UR16, UR8, URZ ;  /* 0x00000008101472a5 */ /* 0x020fe2000f8e00ff */
[----:B------:R-:W-:Y:S01]  /*01f0*/  IABS R8, UR32 ;  /* 0x0000002000087c13 */ /* 0x000fe20008000000 */
[----:B0-----:R-:W-:Y:S01]  /*0200*/  UIMAD.WIDE.U32 UR18, UR16, UR12, URZ ;  /* 0x0000000c101272a5 */ /* 0x001fe2000f8e00ff */
[----:B------:R-:W-:Y:S01]  /*0210*/  IABS R7, R0 ;  /* 0x0000000000077213 */ /* 0x000fe20000000000 */
[----:B------:R-:W0:Y:S01]  /*0220*/  LDCU.64 UR34, c[0x0][0x528] ;  /* 0x0000a500ff2277ac */ /* 0x000e220008000a00 */
[----:B------:R-:W-:Y:S01]  /*0230*/  R2UR UR7, R8 ;  /* 0x00000000080772ca */ /* 0x000fe200000e0000 */
[----:B------:R-:W-:Y:S01]  /*0240*/  HFMA2 R147, -RZ, RZ, 0, 0 ;  /* 0x00000000ff937431 */ /* 0x000fe200000001ff */
[----:B------:R-:W4:Y:S01]  /*0250*/  I2F.RP R0, R7 ;  /* 0x0000000700007306 */ /* 0x000f220000209400 */
[----:B------:R-:W-:Y:S01]  /*0260*/  UIMAD UR19, UR16, UR13, UR19 ;  /* 0x0000000d101372a4 */ /* 0x000fe2000f8e0213 */
[----:B------:R-:W-:Y:S01]  /*0270*/  MOV R145, RZ ;  /* 0x000000ff00917202 */ /* 0x000fe20000000f00 */
[----:B------:R-:W-:Y:S01]  /*0280*/  UIMAD UR13, UR16, UR9, UR21 ;  /* 0x00000009100d72a4 */ /* 0x000fe2000f8e0215 */
[----:B------:R-:W-:Y:S01]  /*0290*/  UMOV UR12, UR20 ;  /* 0x00000014000c7c82 */ /* 0x000fe20008000000 */
[----:B------:R-:W5:Y:S01]  /*02a0*/  LDCU.64 UR20, c[0x0][0x4a0] ;  /* 0x00009400ff1477ac */ /* 0x000f620008000a00 */
[----:B------:R-:W-:-:S02]  /*02b0*/  UIMAD.WIDE.U32 UR8, UR32, UR14, UR18 ;  /* 0x0000000e200872a5 */ /* 0x000fc4000f8e0012 */
[----:B------:R-:W-:Y:S02]  /*02c0*/  UIMAD.WIDE.U32 UR12, UR32, UR10, UR12 ;  /* 0x0000000a200c72a5 */ /* 0x000fe4000f8e000c */
[----:B--2---:R-:W-:Y:S01]  /*02d0*/  UIMAD.WIDE.U32 UR18, UR16, UR26, URZ ;  /* 0x0000001a101272a5 */ /* 0x004fe2000f8e00ff */
[----:B----4-:R-:W2:Y:S01]  /*02e0*/  MUFU.RCP R0, R0 ;  /* 0x0000000000007308 */ /* 0x010ea20000001000 */
[----:B-1----:R-:W-:Y:S02]  /*02f0*/  ULEA UR10, UR24, 0xfffff800, 0xb ;  /* 0xfffff800180a7891 */ /* 0x002fe4000f8e58ff */
[----:B------:R-:W-:Y:S02]  /*0300*/  UIMAD UR14, UR32, UR15, UR9 ;  /* 0x0000000f200e72a4 */ /* 0x000fe4000f8e0209 */
[----:B------:R-:W-:Y:S02]  /*0310*/  UIMAD UR15, UR32, UR11, UR13 ;  /* 0x0000000b200f72a4 */ /* 0x000fe4000f8e020d */
[----:B------:R-:W-:Y:S01]  /*0320*/  UIMAD UR9, UR16, UR27, UR19 ;  /* 0x0000001b100972a4 */ /* 0x000fe2000f8e0213 */
[----:B------:R-:W1:Y:S01]  /*0330*/  LDCU.64 UR26, c[0x0][0x3d0] ;  /* 0x00007a00ff1a77ac */ /* 0x000e620008000a00 */
[----:B------:R-:W-:-:S02]  /*0340*/  UIADD3 UR8, UP3, UPT, UR10, UR8, URZ ;  /* 0x000000080a087290 */ /* 0x000fc4000ff7e0ff */
[----:B------:R-:W-:Y:S02]  /*0350*/  USHF.R.S32.HI UR11, URZ, 0x1f, UR10 ;  /* 0x0000001fff0b7899 */ /* 0x000fe4000801140a */
[----:B------:R-:W-:Y:S01]  /*0360*/  UIADD3 UR19, UP2, UPT, UR10, UR12, URZ ;  /* 0x0000000c0a137290 */ /* 0x000fe2000ff5e0ff */
[----:B--2---:R-:W-:Y:S01]  /*0370*/  IADD3 R6, PT, PT, R0, 0xffffffe, RZ ;  /* 0x0ffffffe00067810 */ /* 0x004fe20007ffe0ff */
[----:B------:R-:W-:Y:S02]  /*0380*/  UIADD3.X UR13, UPT, UPT, UR11, UR14, URZ, UP3, !UPT ;  /* 0x0000000e0b0d7290 */ /* 0x000fe40009ffe4ff */
[----:B------:R-:W-:-:S03]  /*0390*/  USHF.R.U64 UR25, UR30, 0x1, UR31 ;  /* 0x000000011e197899 */ /* 0x000fc6000800121f */
[----:B------:R-:W2:Y:S02]  /*03a0*/  F2I.FTZ.U32.TRUNC.NTZ R6, R6 ;  /* 0x0000000600067305 */ /* 0x000ea4000021f000 */
[----:B--2---:R-:W-:-:S13]  /*03b0*/  R2UR UR5, R6 ;  /* 0x00000000060572ca */ /* 0x004fda00000e0000 */
[----:B------:R-:W-:-:S06]  /*03c0*/  UIADD3 UR4, UPT, UPT, URZ, -UR5, URZ ;  /* 0x80000005ff047290 */ /* 0x000fcc000fffe0ff */
[----:B---3--:R-:W-:Y:S01]  /*03d0*/  IMAD R3, R7, UR4, RZ ;  /* 0x0000000407037c24 */ /* 0x008fe2000f8e02ff */
[----:B------:R-:W-:-:S04]  /*03e0*/  UMOV UR4, URZ ;  /* 0x000000ff00047c82 */ /* 0x000fc80008000000 */
[----:B------:R-:W-:-:S13]  /*03f0*/  R2UR UR6, R3 ;  /* 0x00000000030672ca */ /* 0x000fda00000e0000 */
[----:B------:R-:W-:-:S04]  /*0400*/  UIMAD.WIDE.U32 UR4, UR5, UR6, UR4 ;  /* 0x00000006050472a5 */ /* 0x000fc8000f8e0004 */
[----:B------:R-:W-:-:S07]  /*0410*/  UIMAD.WIDE.U32 UR4, UR5, UR7, URZ ;  /* 0x00000007050472a5 */ /* 0x000fce000f8e00ff */
[----:B------:R-:W-:Y:S02]  /*0420*/  UMOV UR17, UR5 ;  /* 0x0000000500117c82 */ /* 0x000fe40008000000 */
[----:B------:R-:W-:Y:S02]  /*0430*/  IADD3 R0, PT, PT, RZ, -UR17, RZ ;  /* 0x80000011ff007c10 */ /* 0x000fe4000fffe0ff */
[----:B------:R-:W2:Y:S03]  /*0440*/  LDCU.128 UR4, c[0x0][0x460] ;  /* 0x00008c00ff0477ac */ /* 0x000ea60008000c00 */
[----:B------:R-:W-:-:S05]  /*0450*/  IMAD R0, R7, R0, R8 ;  /* 0x0000000007007224 */ /* 0x000fca00078e0208 */
[----:B------:R-:W-:Y:S01]  /*0460*/  ISETP.GT.U32.AND P0, PT, R7, R0, PT ;  /* 0x000000000700720c */ /* 0x000fe20003f04070 */
[----:B--2---:R-:W-:Y:S02]  /*0470*/  ULEA UR12, UP1, UR8, UR4, 0x2 ;  /* 0x00000004080c7291 */ /* 0x004fe4000f8210ff */
[----:B------:R-:W-:-:S10]  /*0480*/  ULEA UR14, UP3, UR19, UR6, 0x2 ;  /* 0x00000006130e7291 */ /* 0x000fd4000f8610ff */
[----:B------:R-:W-:Y:S01]  /*0490*/  VOTEU.ANY UP0, P0 ;  /* 0x0000000000ff7886 */ /* 0x000fe20000000100 */
[----:B------:R-:W-:Y:S01]  /*04a0*/  PLOP3.LUT P0, PT, PT, PT, UP0, 0x80, 0x8 ;  /* 0x000000000008781c */ /* 0x000fe20003f0f008 */
[----:B------:R-:W-:Y:S02]  /*04b0*/  UIADD3.X UR4, UPT, UPT, UR11, UR15, URZ, UP2, !UPT ;  /* 0x0000000f0b047290 */ /* 0x000fe400097fe4ff */
[----:B------:R-:W-:Y:S02]  /*04c0*/  ULEA.HI.X UR13, UR8, UR5, UR13, 0x2, UP1 ;  /* 0x00000005080d7291 */ /* 0x000fe400088f140d */
[----:B------:R-:W-:Y:S01]  /*04d0*/  ULEA.HI.X UR19, UR19, UR7, UR4, 0x2, UP3 ;  /* 0x0000000713137291 */ /* 0x000fe200098f1404 */
[----:B------:R-:W-:Y:S01]  /*04e0*/  UMOV UR8, UR18 ;  /* 0x0000001200087c82 */ /* 0x000fe20008000000 */
[----:B-1----:R-:W-:Y:S02]  /*04f0*/  UIMAD.WIDE.U32 UR6, UR16, UR26, URZ ;  /* 0x0000001a100672a5 */ /* 0x002fe4000f8e00ff */
[----:B-----5:R-:W-:-:S02]  /*0500*/  UIMAD.WIDE.U32 UR4, UR32, UR20, UR8 ;  /* 0x00000014200472a5 */ /* 0x020fc4000f8e0008 */
[----:B------:R-:W-:Y:S02]  /*0510*/  UIMAD UR7, UR16, UR27, UR7 ;  /* 0x0000001b100772a4 */ /* 0x000fe4000f8e0207 */
[-C--:B------:R-:W-:Y:S01]  /*0520*/  @!P0 IADD3 R0, PT, PT, R0, -R7.reuse, RZ ;  /* 0x8000000700008210 */ /* 0x080fe20007ffe0ff */
[----:B------:R-:W-:Y:S02]  /*0530*/  UIMAD UR21, UR32, UR21, UR5 ;  /* 0x00000015201572a4 */ /* 0x000fe4000f8e0205 */
[----:B------:R-:W-:Y:S01]  /*0540*/  ULOP3.LUT UR5, UR32, UR28, URZ, 0x3c, !UPT ;  /* 0x0000001c20057292 */ /* 0x000fe2000f8e3cff */
[----:B------:R-:W-:Y:S01]  /*0550*/  ISETP.GE.U32.AND P0, PT, R0, R7, PT ;  /* 0x000000070000720c */ /* 0x000fe20003f06070 */
[----:B------:R-:W-:Y:S02]  /*0560*/  UISETP.NE.AND UP1, UPT, UR28, URZ, UPT ;  /* 0x000000ff1c00728c */ /* 0x000fe4000bf25270 */
[----:B------:R-:W-:Y:S01]  /*0570*/  UISETP.GE.AND UP2, UPT, UR5, URZ, UPT ;  /* 0x000000ff0500728c */ /* 0x000fe2000bf46270 */
[----:B------:R-:W1:Y:S01]  /*0580*/  LDCU.64 UR26, c[0x0][0x3e8] ;  /* 0x00007d00ff1a77ac */ /* 0x000e620008000a00 */
[----:B------:R-:W-:-:S02]  /*0590*/  @!UP0 UIADD3 UR17, UPT, UPT, UR17, 0x1, URZ ;  /* 0x0000000111118890 */ /* 0x000fc4000fffe0ff */
[----:B------:R-:W-:-:S06]  /*05a0*/  USHF.R.U32.HI UR9, URZ, 0x1, UR31 ;  /* 0x00000001ff097899 */ /* 0x000fcc000801161f */
[----:B------:R-:W-:Y:S01]  /*05b0*/  VOTEU.ANY UP3, P0 ;  /* 0x0000000000ff7886 */ /* 0x000fe20000060100 */
[----:B------:R-:W2:Y:S04]  /*05c0*/  LDCU.64 UR30, c[0x0][0x4e0] ;  /* 0x00009c00ff1e77ac */ /* 0x000ea80008000a00 */
[----:B------:R-:W-:Y:S02]  /*05d0*/  @UP3 UIADD3 UR17, UPT, UPT, UR17, 0x1, URZ ;  /* 0x0000000111113890 */ /* 0x000fe4000fffe0ff */
[----:B------:R-:W-:Y:S02]  /*05e0*/  UISETP.NE.U32.AND UP0, UPT, UR36, URZ, UPT ;  /* 0x000000ff2400728c */ /* 0x000fe4000bf05070 */
[----:B------:R-:W-:Y:S02]  /*05f0*/  UIADD3 UR4, UP3, UPT, UR10, UR4, URZ ;  /* 0x000000040a047290 */ /* 0x000fe4000ff7e0ff */
[----:B------:R-:W-:-:S02]  /*0600*/  @!UP2 UIADD3 UR17, UPT, UPT, -UR17, URZ, URZ ;  /* 0x000000ff1111a290 */ /* 0x000fc4000fffe1ff */
[----:B------:R-:W-:Y:S02]  /*0610*/  UIADD3.X UR21, UPT, UPT, UR11, UR21, URZ, UP3, !UPT ;  /* 0x000000150b157290 */ /* 0x000fe40009ffe4ff */
[----:B0-----:R-:W-:Y:S02]  /*0620*/  ULEA UR18, UP2, UR4, UR34, 0x2 ;  /* 0x0000002204127291 */ /* 0x001fe4000f8410ff */
[----:B------:R-:W-:Y:S02]  /*0630*/  UISETP.NE.AND.EX UP0, UPT, UR37, URZ, UPT, UP0 ;  /* 0x000000ff2500728c */ /* 0x000fe4000bf05300 */
[----:B------:R-:W-:Y:S02]  /*0640*/  @!UP1 ULOP3.LUT UR17, URZ, UR28, URZ, 0x33, !UPT ;  /* 0x0000001cff119292 */ /* 0x000fe4000f8e33ff */
[----:B------:R-:W-:Y:S02]  /*0650*/  ULEA.HI.X UR21, UR4, UR35, UR21, 0x2, UP2 ;  /* 0x0000002304157291 */ /* 0x000fe400090f1415 */
[----:B------:R-:W-:Y:S01]  /*0660*/  USHF.R.S32.HI UR4, URZ, 0x1f, UR17 ;  /* 0x0000001fff047899 */ /* 0x000fe20008011411 */
[----:B------:R-:W0:Y:S03]  /*0670*/  LDCU.64 UR34, c[0x0][0x450] ;  /* 0x00008a00ff2277ac */ /* 0x000e260008000a00 */
[----:B-1----:R-:W-:-:S02]  /*0680*/  UIMAD UR5, UR4, UR26, URZ ;  /* 0x0000001a040572a4 */ /* 0x002fc4000f8e02ff */
[----:B--2---:R-:W-:Y:S01]  /*0690*/  UIMAD UR8, UR4, UR30, URZ ;  /* 0x0000001e040872a4 */ /* 0x004fe2000f8e02ff */
[----:B------:R-:W1:Y:S01]  /*06a0*/  @UP0 LDCU UR11, c[0x0][0x384] ;  /* 0x00007080ff0b07ac */ /* 0x000e620008000800 */
[----:B------:R-:W-:Y:S02]  /*06b0*/  UIMAD UR10, UR17, UR27, UR5 ;  /* 0x0000001b110a72a4 */ /* 0x000fe4000f8e0205 */
[----:B------:R-:W-:Y:S02]  /*06c0*/  UIMAD.WIDE.U32 UR6, UR17, UR26, UR6 ;  /* 0x0000001a110672a5 */ /* 0x000fe4000f8e0006 */
[----:B------:R-:W-:Y:S02]  /*06d0*/  UIMAD.WIDE.U32 UR4, UR17, UR30, URZ ;  /* 0x0000001e110472a5 */ /* 0x000fe4000f8e00ff */
[----:B------:R-:W-:Y:S02]  /*06e0*/  UIMAD UR17, UR17, UR31, UR8 ;  /* 0x0000001f111172a4 */ /* 0x000fe4000f8e0208 */
[----:B------:R-:W-:Y:S01]  /*06f0*/  ULEA UR8, UR24, 0xfffff000, 0xc ;  /* 0xfffff00018087891 */ /* 0x000fe2000f8e60ff */
[----:B------:R-:W2:Y:S01]  /*0700*/  LDCU.64 UR26, c[0x0][0x540] ;  /* 0x0000a800ff1a77ac */ /* 0x000ea20008000a00 */
[----:B------:R-:W3:Y:S02]  /*0710*/  @UP0 LDCU UR28, c[0x0][0x38c] ;  /* 0x00007180ff1c07ac */ /* 0x000ee40008000800 */
[----:B------:R-:W-:-:S02]  /*0720*/  UIADD3 UR20, UP1, UPT, UR8, UR6, URZ ;  /* 0x0000000608147290 */ /* 0x000fc4000ff3e0ff */
[----:B------:R-:W-:Y:S02]  /*0730*/  UIADD3 UR10, UPT, UPT, UR7, UR10, URZ ;  /* 0x0000000a070a7290 */ /* 0x000fe4000fffe0ff */
[----:B0-----:R-:W-:Y:S02]  /*0740*/  ULEA UR15, UP2, UR20, UR34, 0x2 ;  /* 0x00000022140f7291 */ /* 0x001fe4000f8410ff */
[----:B------:R-:W-:Y:S01]  /*0750*/  ULEA.HI.X.SX32 UR8, UR8, UR10, 0x1, UP1 ;  /* 0x0000000a08087291 */ /* 0x000fe200088f0eff */
[----:B------:R-:W0:Y:S01]  /*0760*/  @UP0 LDCU.64 UR30, c[0x0][0x480] ;  /* 0x00009000ff1e07ac */ /* 0x000e220008000a00 */
[----:B------:R-:W-:Y:S02]  /*0770*/  UIADD3 UR5, UPT, UPT, UR5, UR17, URZ ;  /* 0x0000001105057290 */ /* 0x000fe4000fffe0ff */
[----:B------:R-:W-:Y:S02]  /*0780*/  ULEA.HI.X UR20, UR20, UR35, UR8, 0x2, UP2 ;  /* 0x0000002314147291 */ /* 0x000fe400090f1408 */
[----:B-1----:R-:W-:-:S02]  /*0790*/  @UP0 UIMAD UR8, UR16, UR11, UR32 ;  /* 0x0000000b100802a4 */ /* 0x002fc4000f8e0220 */
[----:B------:R-:W-:Y:S02]  /*07a0*/  UIMAD UR9, UR9, UR16, URZ ;  /* 0x00000010090972a4 */ /* 0x000fe4000f8e02ff */
[----:B------:R-:W-:Y:S02]  /*07b0*/  UIMAD.WIDE.U32 UR10, UR16, UR25, UR4 ;  /* 0x00000019100a72a5 */ /* 0x000fe4000f8e0004 */
[----:B------:R-:W-:Y:S02]  /*07c0*/  @UP0 UIMAD UR8, UR8, UR24, URZ ;  /* 0x00000018080802a4 */ /* 0x000fe4000f8e02ff */
[----:B------:R-:W-:Y:S02]  /*07d0*/  UIADD3 UR4, UPT, UPT, UR11, UR9, URZ ;  /* 0x000000090b047290 */ /* 0x000fe4000fffe0ff */
[----:B--2---:R-:W-:Y:S02]  /*07e0*/  ULEA UR9, UP1, UR10, UR26, 0x3 ;  /* 0x0000001a0a097291 */ /* 0x004fe4000f8218ff */
[----:B---3--:R-:W-:-:S02]  /*07f0*/  @UP0 UIMAD UR8, UR8, UR28, URZ ;  /* 0x0000001c080802a4 */ /* 0x008fc4000f8e02ff */
[----:B------:R-:W-:Y:S01]  /*0800*/  ULEA.HI.X UR10, UR10, UR27, UR4, 0x3, UP1 ;  /* 0x0000001b0a0a7291 */ /* 0x000fe200088f1c04 */
[----:B------:R-:W-:Y:S02]  /*0810*/  UMOV UR5, URZ ;  /* 0x000000ff00057c82 */ /* 0x000fe40008000000 */
[----:B------:R-:W-:Y:S01]  /*0820*/  UMOV UR4, URZ ;  /* 0x000000ff00047c82 */ /* 0x000fe20008000000 */
[----:B0-----:R-:W-:Y:S02]  /*0830*/  @UP0 UIMAD.WIDE UR4, UR8, 0x10, UR30 ;  /* 0x00000010080408a5 */ /* 0x001fe4000f8e021e */
[----:B------:R-:W-:Y:S01]  /*0840*/  UISETP.GE.AND UP0, UPT, UR24, 0x1, UPT ;  /* 0x000000011800788c */ /* 0x000fe2000bf06270 */
[----:B------:R-:W-:Y:S01]  /*0850*/  UMOV UR6, URZ ;  /* 0x000000ff00067c82 */ /* 0x000fe20008000000 */
[----:B------:R-:W-:Y:S01]  /*0860*/  UMOV UR7, URZ ;  /* 0x000000ff00077c82 */ /* 0x000fe20008000000 */
[----:B------:R-:W-:Y:S02]  /*0870*/  @P1 R2UR UR6, R2 ;  /* 0x00000000020612ca */ /* 0x000fe400000e0000 */
[----:B------:R-:W-:-:S04]  /*0880*/  @P2 R2UR UR7, R4 ;  /* 0x00000000040722ca */ /* 0x000fc800000e0000 */
[----:B------:R-:W-:Y:S11]  /*0890*/  BRA.U !UP0, `(.L_x_3686) ;  /* 0x00000099080c7547 */ /* 0x000ff6000b800000 */
[----:B------:R-:W0:Y:S01]  /*08a0*/  S2R R3, SR_CgaCtaId ;  /* 0x0000000000037919 */ /* 0x000e220000008800 */
[----:B------:R-:W-:Y:S01]  /*08b0*/  MOV R0, 0x400 ;  /* 0x0000040000007802 */ /* 0x000fe20000000f00 */
[----:B------:R-:W-:Y:S01]  /*08c0*/  UMOV UR16, UR15 ;  /* 0x0000000f00107c82 */ /* 0x000fe20008000000 */
[----:B------:R-:W-:Y:S01]  /*08d0*/  MOV R145, RZ ;  /* 0x000000ff00917202 */ /* 0x000fe20000000f00 */
[----:B------:R-:W1:Y:S01]  /*08e0*/  S2R R146, SR_TID.X ;  /* 0x0000000000927919 */ /* 0x000e620000002100 */
[----:B------:R-:W-:Y:S01]  /*08f0*/  MOV R147, RZ ;  /* 0x000000ff00937202 */ /* 0x000fe20000000f00 */
[----:B------:R-:W2:Y:S01]  /*0900*/  LDCU UR11, c[0x0][0x394] ;  /* 0x00007280ff0b77ac */ /* 0x000ea20008000800 */
[----:B------:R-:W-:Y:S01]  /*0910*/  UMOV UR17, UR21 ;  /* 0x0000001500117c82 */ /* 0x000fe20008000000 */
[----:B------:R-:W-:Y:S01]  /*0920*/  UMOV UR15, UR20 ;  /* 0x00000014000f7c82 */ /* 0x000fe20008000000 */
[----:B0-----:R-:W-:-:S04]  /*0930*/  LEA R0, R3, R0, 0x18 ;  /* 0x0000000003007211 */ /* 0x001fc800078ec0ff */
[----:B------:R-:W-:Y:S02]  /*0940*/  IADD3 R0, PT, PT, R0, 0x8470, RZ ;  /* 0x0000847000007810 */ /* 0x000fe40007ffe0ff */
[C---:B-1----:R-:W-:Y:S02]  /*0950*/  LEA.HI R39, R146.reuse, R146, RZ, 0x1e ;  /* 0x0000009292277211 */ /* 0x042fe400078ff0ff */
[C---:B------:R-:W-:Y:S01]  /*0960*/  LOP3.LUT R144, R146.reuse, 0x1f, RZ, 0xc0, !PT ;  /* 0x0000001f92907812 */ /* 0x040fe200078ec0ff */
[----:B------:R-:W-:Y:S01]  /*0970*/  IMAD R38, R146, 0x50, R0 ;  /* 0x0000005092267824 */ /* 0x000fe200078e0200 */
[----:B--2---:R-:W-:-:S07]  /*0980*/  LEA R39, R39, R0, 0x4 ;  /* 0x0000000027277211 */ /* 0x004fce00078e20ff */
.L_x_3787:
[----:B------:R-:W0:Y:S01]  /*0990*/  S2R R7, SR_TID.X ;  /* 0x0000000000077919 */ /* 0x000e220000002100 */
[----:B-1----:R-:W-:Y:S02]  /*09a0*/  MOV R2, UR12 ;  /* 0x0000000c00027c02 */ /* 0x002fe40008000f00 */
[----:B------:R-:W-:Y:S01]  /*09b0*/  MOV R3, UR13 ;  /* 0x0000000d00037c02 */ /* 0x000fe20008000f00 */
[----:B------:R-:W-:Y:S01]  /*09c0*/  BAR.SYNC.DEFER_BLOCKING 0x0 ;  /* 0x0000000000007b1d */ /* 0x000fe20000010000 */
[----:B0-----:R-:W-:-:S04]  /*09d0*/  SHF.L.U32 R37, R7, 0x2, RZ ;  /* 0x0000000207257819 */ /* 0x001fc800000006ff */
[----:B------:R-:W-:-:S04]  /*09e0*/  LOP3.LUT R37, R37, 0xf80, RZ, 0xc0, !PT ;  /* 0x00000f8025257812 */ /* 0x000fc800078ec0ff */
[----:B------:R-:W-:-:S05]  /*09f0*/  LOP3.LUT R9, R37, 0x1f, R146, 0xf8, !PT ;  /* 0x0000001f25097812 */ /* 0x000fca00078ef892 */
        /* <DEDUP_REMOVED lines=18> */
[----:B--2---:R-:W-:Y:S04]  /*0b20*/  STS.128 [R35], R12 ;  /* 0x0000000c23007388 */ /* 0x004fe80000000c00 */
[----:B---3--:R-:W-:Y:S04]  /*0b30*/  STS.128 [R35+0x200], R16 ;  /* 0x0002001023007388 */ /* 0x008fe80000000c00 */
[----:B----4-:R1:W-:Y:S04]  /*0b40*/  STS.128 [R35+0x400], R20 ;  /* 0x0004001423007388 */ /* 0x0103e80000000c00 */
[----:B-----5:R2:W-:Y:S01]  /*0b50*/  STS.128 [R35+0x600], R24 ;  /* 0x0006001823007388 */ /* 0x0205e20000000c00 */
[----:B------:R-:W-:-:S03]  /*0b60*/  NOP ;  /* 0x0000000000007918 */ /* 0x000fc60000000000 */
[----:B------:R-:W-:Y:S04]  /*0b70*/  LDS.128 R116, [R0] ;  /* 0x0000000000747984 */ /* 0x000fe80000000c00 */
[----:B------:R-:W-:Y:S04]  /*0b80*/  LDS.128 R112, [R0+0x10] ;  /* 0x0000100000707984 */ /* 0x000fe80000000c00 */
[----:B------:R-:W-:Y:S04]  /*0b90*/  LDS.128 R108, [R0+0x20] ;  /* 0x00002000006c7984 */ /* 0x000fe80000000c00 */
[----:B------:R-:W-:Y:S01]  /*0ba0*/  LDS.128 R104, [R0+0x30] ;  /* 0x0000300000687984 */ /* 0x000fe20000000c00 */
[----:B------:R-:W-:Y:S06]  /*0bb0*/  BAR.SYNC.DEFER_BLOCKING 0x0 ;  /* 0x0000000000007b1d */ /* 0x000fec0000010000 */
[----:B------:R-:W3:Y:S04]  /*0bc0*/  LDG.E.128 R4, desc[UR22][R2.64] ;  /* 0x0000001602047981 */ /* 0x000ee8000c1e1d00 */
[----:B-1----:R-:W4:Y:S04]  /*0bd0*/  LDG.E.128 R20, desc[UR22][R2.64+0x200] ;  /* 0x0002001602147981 */ /* 0x002f28000c1e1d00 */
[----:B--2---:R-:W2:Y:S04]  /*0be0*/  LDG.E.128 R24, desc[UR22][R2.64+0x400] ;  /* 0x0004001602187981 */ /* 0x004ea8000c1e1d00 */
[----:B------:R-:W5:Y:S01]  /*0bf0*/  LDG.E.128 R28, desc[UR22][R2.64+0x600] ;  /* 0x00060016021c7981 */ /* 0x000f62000c1e1d00 */
[----:B------:R-:W-:-:S02]  /*0c00*/  MOV R16, UR18 ;  /* 0x0000001200107c02 */ /* 0x000fc40008000f00 */
[----:B------:R-:W-:-:S03]  /*0c10*/  MOV R17, UR17 ;  /* 0x0000001100117c02 */ /* 0x000fc60008000f00 */
[----:B------:R-:W-:Y:S01]  /*0c20*/  IMAD.WIDE.U32 R16, R9, 0x10, R16 ;  /* 0x0000001009107825 */ /* 0x000fe200078e0010 */
[----:B---3--:R-:W-:Y:S04]  /*0c30*/  STS.128 [R35], R4 ;  /* 0x0000000423007388 */ /* 0x008fe80000000c00 */
[----:B----4-:R1:W-:Y:S04]  /*0c40*/  STS.128 [R35+0x200], R20 ;  /* 0x0002001423007388 */ /* 0x0103e80000000c00 */
[----:B--2---:R2:W-:Y:S04]  /*0c50*/  STS.128 [R35+0x400], R24 ;  /* 0x0004001823007388 */ /* 0x0045e80000000c00 */
[----:B-----5:R-:W-:Y:S01]  /*0c60*/  STS.128 [R35+0x600], R28 ;  /* 0x0006001c23007388 */ /* 0x020fe20000000c00 */
[----:B------:R-:W-:-:S03]  /*0c70*/  NOP ;  /* 0x0000000000007918 */ /* 0x000fc60000000000 */
[----:B------:R-:W-:Y:S04]  /*0c80*/  LDS.128 R48, [R0] ;  /* 0x0000000000307984 */ /* 0x000fe80000000c00 */
[----:B------:R-:W-:Y:S04]  /*0c90*/  LDS.128 R52, [R0+0x10] ;  /* 0x0000100000347984 */ /* 0x000fe80000000c00 */
[----:B------:R-:W-:Y:S04]  /*0ca0*/  LDS.128 R56, [R0+0x20] ;  /* 0x0000200000387984 */ /* 0x000fe80000000c00 */
[----:B------:R-:W-:Y:S01]  /*0cb0*/  LDS.128 R12, [R0+0x30] ;  /* 0x00003000000c7984 */ /* 0x000fe20000000c00 */
[----:B------:R-:W-:Y:S06]  /*0cc0*/  BAR.SYNC.DEFER_BLOCKING 0x0 ;  /* 0x0000000000007b1d */ /* 0x000fec0000010000 */
[----:B------:R-:W3:Y:S04]  /*0cd0*/  LDG.E.128 R60, desc[UR22][R16.64] ;  /* 0x00000016103c7981 */ /* 0x000ee8000c1e1d00 */
[----:B------:R-:W4:Y:S04]  /*0ce0*/  LDG.E.128 R64, desc[UR22][R16.64+0x200] ;  /* 0x0002001610407981 */ /* 0x000f28000c1e1d00 */
[----:B-1----:R-:W5:Y:S04]  /*0cf0*/  LDG.E.128 R20, desc[UR22][R16.64+0x400] ;  /* 0x0004001610147981 */ /* 0x002f68000c1e1d00 */
[----:B--2---:R-:W2:Y:S01]  /*0d00*/  LDG.E.128 R24, desc[UR22][R16.64+0x600] ;  /* 0x0006001610187981 */ /* 0x004ea2000c1e1d00 */
        /* <DEDUP_REMOVED lines=9> */
[----:B---3--:R-:W-:Y:S04]  /*0da0*/  STS.128 [R35], R60 ;  /* 0x0000003c23007388 */ /* 0x008fe80000000c00 */
[----:B----4-:R-:W-:Y:S04]  /*0db0*/  STS.128 [R35+0x200], R64 ;  /* 0x0002004023007388 */ /* 0x010fe80000000c00 */
[----:B-----5:R-:W-:Y:S04]  /*0dc0*/  STS.128 [R35+0x400], R20 ;  /* 0x0004001423007388 */ /* 0x020fe80000000c00 */
[----:B--2---:R-:W-:Y:S01]  /*0dd0*/  STS.128 [R35+0x600], R24 ;  /* 0x0006001823007388 */ /* 0x004fe20000000c00 */
        /* <DEDUP_REMOVED lines=39> */
[----:B------:R-:W-:Y:S01]  /*1050*/  FADD.FTZ R20, R15, UR7 ;  /* 0x000000070f147e21 */ /* 0x000fe20008010000 */
[----:B------:R-:W-:Y:S01]  /*1060*/  UISETP.NE.AND UP0, UPT, UR11, 0x1, UPT ;  /* 0x000000010b00788c */ /* 0x000fe2000bf05270 */
[----:B------:R-:W0:Y:S01]  /*1070*/  LDC R15, c[0x0][0x388] ;  /* 0x0000e200ff0f7b82 */ /* 0x000e220000000800 */
[----:B------:R-:W-:Y:S01]  /*1080*/  FADD.FTZ R21, R12, UR7 ;  /* 0x000000070c157e21 */ /* 0x000fe20008010000 */
[----:B------:R-:W-:Y:S01]  /*1090*/  FADD.FTZ R22, R13, UR7 ;  /* 0x000000070d167e21 */ /* 0x000fe20008010000 */
[----:B------:R-:W-:Y:S01]  /*10a0*/  FADD.FTZ R19, R14, UR7 ;  /* 0x000000070e137e21 */ /* 0x000fe20008010000 */
[----:B------:R-:W-:Y:S01]  /*10b0*/  FADD.FTZ R14, R8, R8 ;  /* 0x00000008080e7221 */ /* 0x000fe20000010000 */
[----:B------:R-:W-:Y:S01]  /*10c0*/  PLOP3.LUT P1, PT, PT, PT, UP0, 0x80, 0x8 ;  /* 0x000000000008781c */ /* 0x000fe20003f2f008 */
[----:B------:R-:W-:Y:S01]  /*10d0*/  FADD.FTZ R13, R9, R9 ;  /* 0x00000009090d7221 */ /* 0x000fe20000010000 */
[----:B------:R-:W-:Y:S01]  /*10e0*/  FADD.FTZ R12, R10, R10 ;  /* 0x0000000a0a0c7221 */ /* 0x000fe20000010000 */
[----:B------:R-:W-:-:S02]  /*10f0*/  HFMA2 R103, -RZ, RZ, 0, 0 ;  /* 0x00000000ff677431 */ /* 0x000fc400000001ff */
[----:B------:R-:W-:Y:S01]  /*1100*/  FADD.FTZ R10, R4, R4 ;  /* 0x00000004040a7221 */ /* 0x000fe20000010000 */
[----:B------:R-:W-:Y:S01]  /*1110*/  FADD.FTZ R9, R5, R5 ;  /* 0x0000000505097221 */ /* 0x000fe20000010000 */
[----:B------:R-:W-:Y:S01]  /*1120*/  FADD.FTZ R8, R6, R6 ;  /* 0x0000000606087221 */ /* 0x000fe20000010000 */
        /* <DEDUP_REMOVED lines=23> */
[----:B------:R-:W1:Y:S01]  /*12a0*/  LDCU UR33, c[0x0][0x394] ;  /* 0x00007280ff2177ac */ /* 0x000e620008000800 */
[----:B------:R-:W2:Y:S01]  /*12b0*/  LDCU UR42, c[0x0][0x38c] ;  /* 0x00007180ff2a77ac */ /* 0x000ea20008000800 */
[----:B------:R-:W3:Y:S01]  /*12c0*/  LDCU.64 UR34, c[0x0][0x3e0] ;  /* 0x00007c00ff2277ac */ /* 0x000ee20008000a00 */
[----:B------:R-:W4:Y:S01]  /*12d0*/  LDCU.64 UR36, c[0x0][0x3c0] ;  /* 0x00007800ff2477ac */ /* 0x000f220008000a00 */
[----:B------:R-:W0:Y:S01]  /*12e0*/  LDCU.64 UR38, c[0x0][0x3b8] ;  /* 0x00007700ff2677ac */ /* 0x000e220008000a00 */
[----:B------:R-:W0:Y:S01]  /*12f0*/  LDCU.64 UR40, c[0x0][0x4f0] ;  /* 0x00009e00ff2877ac */ /* 0x000e220008000a00 */
[----:B------:R-:W0:Y:S01]  /*1300*/  LDCU.128 UR24, c[0x0][0x3a0] ;  /* 0x00007400ff1877ac */ /* 0x000e220008000c00 */
[----:B------:R-:W0:Y:S01]  /*1310*/  LDCU.128 UR28, c[0x0][0x440] ;  /* 0x00008800ff1c77ac */ /* 0x000e220008000c00 */
[----:B------:R-:W-:-:S05]  /*1320*/  UMOV UR8, URZ ;  /* 0x000000ff00087c82 */ /* 0x000fca0008000000 */
.L_x_3786:
        /* <DEDUP_REMOVED lines=9> */
[----:B---3--:R-:W-:Y:S01]  /*13c0*/  UIMAD.WIDE.U32 UR20, UR8, UR34, URZ ;  /* 0x00000022081472a5 */ /* 0x008fe2000f8e00ff */
[----:B------:R-:W0:Y:S03]  /*13d0*/  S2R R2, SR_TID.X ;  /* 0x0000000000027919 */ /* 0x000e260000002100 */
[----:B------:R-:W-:Y:S02]  /*13e0*/  UIMAD UR21, UR8, UR35, UR21 ;  /* 0x00000023081572a4 */ /* 0x000fe4000f8e0215 */
[----:B------:R-:W-:-:S04]  /*13f0*/  ULEA UR43, UP0, UR20, UR16, 0x2 ;  /* 0x00000010142b7291 */ /* 0x000fc8000f8010ff */
[----:B------:R-:W-:Y:S02]  /*1400*/  ULEA.HI.X UR20, UR20, UR15, UR21, 0x2, UP0 ;  /* 0x0000000f14147291 */ /* 0x000fe400080f1415 */
[----:B------:R-:W-:-:S04]  /*1410*/  MOV R124, UR43 ;  /* 0x0000002b007c7c02 */ /* 0x000fc80008000f00 */
[----:B------:R-:W-:Y:S02]  /*1420*/  MOV R125, UR20 ;  /* 0x00000014007d7c02 */ /* 0x000fe40008000f00 */
[----:B0-----:R-:W-:-:S04]  /*1430*/  SHF.L.U32 R150, R2, 0x3, RZ ;  /* 0x0000000302967819 */ /* 0x001fc800000006ff */
[----:B------:R-:W-:-:S04]  /*1440*/  LOP3.LUT R37, R150, 0x1f00, RZ, 0xc0, !PT ;  /* 0x00001f0096257812 */ /* 0x000fc800078ec0ff */
[----:B------:R-:W-:-:S05]  /*1450*/  LOP3.LUT R37, R37, 0x1f, R146, 0xf8, !PT ;  /* 0x0000001f25257812 */ /* 0x000fca00078ef892 */
[----:B------:R-:W-:-:S05]  /*1460*/  IMAD.WIDE.U32 R124, R37, 0x10, R124 ;  /* 0x00000010257c7825 */ /* 0x000fca00078e007c */
[----:B------:R-:W3:Y:S04]  /*1470*/  LDG.E.128 R40, desc[UR22][R124.64] ;  /* 0x000000167c287981 */ /* 0x000ee8000c1e1d00 */
[----:B-12-4-:R-:W2:Y:S04]  /*1480*/  LDG.E.128 R44, desc[UR22][R124.64+0x200] ;  /* 0x000200167c2c7981 */ /* 0x016ea8000c1e1d00 */
[----:B------:R-:W2:Y:S04]  /*1490*/  LDG.E.128 R48, desc[UR22][R124.64+0x400] ;  /* 0x000400167c307981 */ /* 0x000ea8000c1e1d00 */
[----:B------:R-:W2:Y:S04]  /*14a0*/  LDG.E.128 R52, desc[UR22][R124.64+0x600] ;  /* 0x000600167c347981 */ /* 0x000ea8000c1e1d00 */
[----:B------:R-:W2:Y:S01]  /*14b0*/  LDG.E.128 R56, desc[UR22][R124.64+0x800] ;  /* 0x000800167c387981 */ /* 0x000ea2000c1e1d00 */
[----:B------:R-:W-:-:S03]  /*14c0*/  UIMAD.WIDE.U32 UR20, UR32, UR38, URZ ;  /* 0x00000026201472a5 */ /* 0x000fc6000f8e00ff */
[----:B------:R-:W2:Y:S04]  /*14d0*/  LDG.E.128 R60, desc[UR22][R124.64+0xa00] ;  /* 0x000a00167c3c7981 */ /* 0x000ea8000c1e1d00 */
[----:B------:R-:W2:Y:S04]  /*14e0*/  LDG.E.128 R64, desc[UR22][R124.64+0xc00] ;  /* 0x000c00167c407981 */ /* 0x000ea8000c1e1d00 */
[----:B------:R0:W2:Y:S01]  /*14f0*/  LDG.E.128 R68, desc[UR22][R124.64+0xe00] ;  /* 0x000e00167c447981 */ /* 0x0000a2000c1e1d00 */
[----:B------:R-:W-:-:S04]  /*1500*/  UIMAD UR21, UR32, UR39, UR21 ;  /* 0x00000027201572a4 */ /* 0x000fc8000f8e0215 */
        /* <DEDUP_REMOVED lines=8> */
[----:B------:R-:W-:Y:S01]  /*1590*/  USHF.L.U32 UR47, UR11, 0x8, URZ ;  /* 0x000000080b2f7899 */ /* 0x000fe200080006ff */
[----:B------:R-:W-:Y:S01]  /*15a0*/  IADD3 R163, PT, PT, R146, 0x200, RZ ;  /* 0x0000020092a37810 */ /* 0x000fe20007ffe0ff */
[----:B------:R-:W-:Y:S01]  /*15b0*/  UMOV UR20, 0x400 ;  /* 0x0000040000147882 */ /* 0x000fe20000000000 */
[C---:B------:R-:W-:Y:S01]  /*15c0*/  ISETP.NE.AND P0, PT, R2.reuse, RZ, PT ;  /* 0x000000ff0200720c */ /* 0x040fe20003f05270 */
[----:B------:R-:W-:Y:S01]  /*15d0*/  BSSY.RECONVERGENT B0, `(.L_x_3688) ;  /* 0x00000fd000007945 */ /* 0x000fe20003800200 */
[----:B------:R-:W-:Y:S01]  /*15e0*/  ISETP.NE.AND P2, PT, R2, 0x7f, PT ;  /* 0x0000007f0200780c */ /* 0x000fe20003f45270 */
[----:B-1----:R-:W-:Y:S01]  /*15f0*/  ULEA UR20, UR21, UR20, 0x18 ;  /* 0x0000001415147291 */ /* 0x002fe2000f8ec0ff */
[----:B-----5:R-:W-:Y:S02]  /*1600*/  R2UR UR44, R123 ;  /* 0x000000007b2c72ca */ /* 0x020fe400000e0000 */
[----:B------:R-:W-:-:S02]  /*1610*/  R2UR UR43, R122 ;  /* 0x000000007a2b72ca */ /* 0x000fc400000e0000 */
[----:B------:R-:W-:-:S09]  /*1620*/  MOV R122, UR47 ;  /* 0x0000002f007a7c02 */ /* 0x000fd20008000f00 */
[----:B------:R-:W-:-:S04]  /*1630*/  FMUL.FTZ R37, R33, UR44 ;  /* 0x0000002c21257c20 */ /* 0x000fc80008410000 */
[----:B------:R-:W-:Y:S01]  /*1640*/  FMUL.RZ R123, R37, 0.15915493667125701904 ;  /* 0x3e22f983257b7820 */ /* 0x000fe2000040c000 */
[----:B------:R-:W-:-:S03]  /*1650*/  FMUL.FTZ R37, R34, UR44 ;  /* 0x0000002c22257c20 */ /* 0x000fc60008410000 */
[----:B------:R-:W-:Y:S01]  /*1660*/  MUFU.SIN R141, R123 ;  /* 0x0000007b008d7308 */ /* 0x000fe20000000400 */
[----:B0-----:R-:W-:Y:S01]  /*1670*/  FMUL.RZ R124, R37, 0.15915493667125701904 ;  /* 0x3e22f983257c7820 */ /* 0x001fe2000040c000 */
[----:B------:R-:W-:-:S04]  /*1680*/  FMUL.FTZ R37, R31, UR44 ;  /* 0x0000002c1f257c20 */ /* 0x000fc80008410000 */
[----:B------:R-:W-:Y:S01]  /*1690*/  FMUL.RZ R125, R37, 0.15915493667125701904 ;  /* 0x3e22f983257d7820 */ /* 0x000fe2000040c000 */
[----:B------:R-:W-:Y:S01]  /*16a0*/  FMUL.FTZ R37, R32, UR44 ;  /* 0x0000002c20257c20 */ /* 0x000fe20008410000 */
[----:B------:R0:W-:Y:S03]  /*16b0*/  MUFU.COS R140, R123 ;  /* 0x0000007b008c7308 */ /* 0x0001e60000000000 */
[----:B------:R-:W-:Y:S01]  /*16c0*/  FMUL.RZ R126, R37, 0.15915493667125701904 ;  /* 0x3e22f983257e7820 */ /* 0x000fe2000040c000 */
[----:B------:R-:W-:-:S04]  /*16d0*/  FMUL.FTZ R37, R29, UR44 ;  /* 0x0000002c1d257c20 */ /* 0x000fc80008410000 */
[----:B------:R-:W-:Y:S01]  /*16e0*/  MUFU.SIN R137, R124 ;  /* 0x0000007c00897308 */ /* 0x000fe20000000400 */
[----:B0-----:R-:W-:Y:S01]  /*16f0*/  FMUL.RZ R123, R37, 0.15915493667125701904 ;  /* 0x3e22f983257b7820 */ /* 0x001fe2000040c000 */
[----:B------:R-:W-:-:S06]  /*1700*/  FMUL.FTZ R37, R30, UR44 ;  /* 0x0000002c1e257c20 */ /* 0x000fcc0008410000 */
[----:B------:R0:W1:Y:S08]  /*1710*/  MUFU.COS R173, R124 ;  /* 0x0000007c00ad7308 */ /* 0x0000700000000000 */
[----:B------:R-:W-:Y:S01]  /*1720*/  MUFU.SIN R139, R125 ;  /* 0x0000007d008b7308 */ /* 0x000fe20000000400 */
[----:B0-----:R-:W-:Y:S01]  /*1730*/  FMUL.RZ R124, R37, 0.15915493667125701904 ;  /* 0x3e22f983257c7820 */ /* 0x001fe2000040c000 */
[----:B------:R-:W-:-:S06]  /*1740*/  FMUL.FTZ R37, R27, UR44 ;  /* 0x0000002c1b257c20 */ /* 0x000fcc0008410000 */
[----:B------:R0:W-:Y:S08]  /*1750*/  MUFU.COS R171, R125 ;  /* 0x0000007d00ab7308 */ /* 0x0001f00000000000 */
[----:B------:R-:W-:Y:S01]  /*1760*/  MUFU.SIN R143, R126 ;  /* 0x0000007e008f7308 */ /* 0x000fe20000000400 */
[----:B0-----:R-:W-:Y:S01]  /*1770*/  FMUL.RZ R125, R37, 0.15915493667125701904 ;  /* 0x3e22f983257d7820 */ /* 0x001fe2000040c000 */
[----:B------:R-:W-:-:S06]  /*1780*/  FMUL.FTZ R37, R28, UR44 ;  /* 0x0000002c1c257c20 */ /* 0x000fcc0008410000 */
[----:B------:R0:W5:Y:S08]  /*1790*/  MUFU.COS R169, R126 ;  /* 0x0000007e00a97308 */ /* 0x0001700000000000 */
[----:B------:R-:W-:Y:S01]  /*17a0*/  MUFU.SIN R151, R123 ;  /* 0x0000007b00977308 */ /* 0x000fe20000000400 */
[----:B0-----:R-:W-:Y:S01]  /*17b0*/  FMUL.RZ R126, R37, 0.15915493667125701904 ;  /* 0x3e22f983257e7820 */ /* 0x001fe2000040c000 */
[----:B------:R-:W-:-:S06]  /*17c0*/  FMUL.FTZ R37, R25, UR44 ;  /* 0x0000002c19257c20 */ /* 0x000fcc0008410000 */
[----:B------:R0:W-:Y:S08]  /*17d0*/  MUFU.COS R167, R123 ;  /* 0x0000007b00a77308 */ /* 0x0001f00000000000 */
[----:B------:R-:W-:Y:S01]  /*17e0*/  MUFU.SIN R161, R124 ;  /* 0x0000007c00a17308 */ /* 0x000fe20000000400 */
[----:B0-----:R-:W-:Y:S01]  /*17f0*/  FMUL.RZ R123, R37, 0.15915493667125701904 ;  /* 0x3e22f983257b7820 */ /* 0x001fe2000040c000 */
[----:B------:R-:W-:-:S06]  /*1800*/  FMUL.FTZ R37, R26, UR44 ;  /* 0x0000002c1a257c20 */ /* 0x000fcc0008410000 */
[----:B------:R0:W5:Y:S01]  /*1810*/  MUFU.COS R165, R124 ;  /* 0x0000007c00a57308 */ /* 0x0001620000000000 */
[----:B----4-:R-:W-:Y:S02]  /*1820*/  R2UR UR45, R120 ;  /* 0x00000000782d72ca */ /* 0x010fe400000e0000 */
[----:B------:R-:W-:-:S05]  /*1830*/  R2UR UR46, R121 ;  /* 0x00000000792e72ca */ /* 0x000fca00000e0000 */
[----:B------:R-:W-:Y:S01]  /*1840*/  MUFU.SIN R162, R125 ;  /* 0x0000007d00a27308 */ /* 0x000fe20000000400 */
[----:B0-----:R-:W-:Y:S01]  /*1850*/  FMUL.RZ R124, R37, 0.15915493667125701904 ;  /* 0x3e22f983257c7820 */ /* 0x001fe2000040c000 */
[----:B------:R-:W-:-:S06]  /*1860*/  FMUL.FTZ R37, R23, UR44 ;  /* 0x0000002c17257c20 */ /* 0x000fcc0008410000 */
[----:B------:R0:W4:Y:S08]  /*1870*/  MUFU.COS R132, R125 ;  /* 0x0000007d00847308 */ /* 0x0001300000000000 */
[----:B------:R-:W-:Y:S01]  /*1880*/  MUFU.SIN R181, R126 ;  /* 0x0000007e00b57308 */ /* 0x000fe20000000400 */
[----:B0-----:R-:W-:Y:S01]  /*1890*/  FMUL.RZ R125, R37, 0.15915493667125701904 ;  /* 0x3e22f983257d7820 */ /* 0x001fe2000040c000 */
[----:B------:R-:W-:-:S06]  /*18a0*/  FMUL.FTZ R37, R24, UR44 ;  /* 0x0000002c18257c20 */ /* 0x000fcc0008410000 */
[----:B------:R0:W4:Y:S08]  /*18b0*/  MUFU.COS R183, R126 ;  /* 0x0000007e00b77308 */ /* 0x0001300000000000 */
[----:B------:R-:W-:Y:S01]  /*18c0*/  MUFU.SIN R158, R123 ;  /* 0x0000007b009e7308 */ /* 0x000fe20000000400 */
[----:B0-----:R-:W-:Y:S01]  /*18d0*/  FMUL.RZ R126, R37, 0.15915493667125701904 ;  /* 0x3e22f983257e7820 */ /* 0x001fe2000040c000 */
[----:B------:R-:W-:-:S04]  /*18e0*/  FMUL.FTZ R37, R21, UR44 ;  /* 0x0000002c15257c20 */ /* 0x000fc80008410000 */
[----:B------:R-:W-:Y:S01]  /*18f0*/  FMUL.RZ R127, R37, 0.15915493667125701904 ;  /* 0x3e22f983257f7820 */ /* 0x000fe2000040c000 */
[----:B------:R-:W-:Y:S01]  /*1900*/  FMUL.FTZ R37, R22, UR44 ;  /* 0x0000002c16257c20 */ /* 0x000fe20008410000 */
[----:B------:R0:W4:Y:S03]  /*1910*/  MUFU.COS R159, R123 ;  /* 0x0000007b009f7308 */ /* 0x0001260000000000 */
[----:B------:R-:W-:-:S05]  /*1920*/  FMUL.RZ R128, R37, 0.15915493667125701904 ;  /* 0x3e22f98325807820 */ /* 0x000fca000040c000 */
[----:B------:R-:W-:Y:S01]  /*1930*/  MUFU.SIN R152, R126 ;  /* 0x0000007e00987308 */ /* 0x000fe20000000400 */
[----:B0-----:R-:W-:-:S04]  /*1940*/  SHF.L.U32 R123, R2, 0x2, RZ ;  /* 0x00000002027b7819 */ /* 0x001fc800000006ff */
[----:B------:R-:W-:Y:S02]  /*1950*/  LOP3.LUT R37, R123, 0xf80, RZ, 0xc0, !PT ;  /* 0x00000f807b257812 */ /* 0x000fe400078ec0ff */
[----:B------:R-:W-:Y:S01]  /*1960*/  IADD3 R123, PT, PT, R122, -0x100, RZ ;  /* 0xffffff007a7b7810 */ /* 0x000fe20007ffe0ff */
[----:B------:R0:W-:Y:S01]  /*1970*/  MUFU.COS R153, R126 ;  /* 0x0000007e00997308 */ /* 0x0001e20000000000 */
[----:B------:R-:W-:-:S04]  /*1980*/  IADD3 R122, PT, PT, R37, R36, R37 ;  /* 0x00000024257a7210 */ /* 0x000fc80007ffe025 */
[C---:B------:R-:W-:Y:S02]  /*1990*/  IADD3 R129, PT, PT, R122.reuse, 0x80, RZ ;  /* 0x000000807a817810 */ /* 0x040fe40007ffe0ff */
[C---:B------:R-:W-:Y:S01]  /*19a0*/  IADD3 R131, PT, PT, R122.reuse, 0xa0, RZ ;  /* 0x000000a07a837810 */ /* 0x040fe20007ffe0ff */
[----:B------:R-:W-:Y:S01]  /*19b0*/  MUFU.SIN R154, R125 ;  /* 0x0000007d009a7308 */ /* 0x000fe20000000400 */
[----:B0-----:R-:W-:Y:S01]  /*19c0*/  FMUL.FTZ R126, R19, UR44 ;  /* 0x0000002c137e7c20 */ /* 0x001fe20008410000 */
[C---:B------:R-:W-:Y:S02]  /*19d0*/  IADD3 R133, PT, PT, R122.reuse, 0xc0, RZ ;  /* 0x000000c07a857810 */ /* 0x040fe40007ffe0ff */
[----:B------:R-:W-:Y:S01]  /*19e0*/  IADD3 R135, PT, PT, R122, 0xe0, RZ ;  /* 0x000000e07a877810 */ /* 0x000fe20007ffe0ff */
[----:B------:R-:W-:Y:S01]  /*19f0*/  FMUL.RZ R130, R126, 0.15915493667125701904 ;  /* 0x3e22f9837e827820 */ /* 0x000fe2000040c000 */
[-C--:B------:R-:W-:Y:S02]  /*1a00*/  LEA.HI.SX32 R129, R129, R122.reuse, 0x1b ;  /* 0x0000007a81817211 */ /* 0x080fe400078fdaff */
[----:B------:R0:W-:Y:S01]  /*1a10*/  MUFU.COS R155, R125 ;  /* 0x0000007d009b7308 */ /* 0x0001e20000000000 */
[----:B------:R-:W-:-:S02]  /*1a20*/  LEA.HI.SX32 R131, R131, R122, 0x1b ;  /* 0x0000007a83837211 */ /* 0x000fc400078fdaff */
[-C--:B------:R-:W-:Y:S02]  /*1a30*/  LEA.HI.SX32 R133, R133, R122.reuse, 0x1b ;  /* 0x0000007a85857211 */ /* 0x080fe400078fdaff */
[-C--:B------:R-:W-:Y:S02]  /*1a40*/  LEA.HI.SX32 R135, R135, R122.reuse, 0x1b ;  /* 0x0000007a87877211 */ /* 0x080fe400078fdaff */
[----:B------:R-:W-:Y:S01]  /*1a50*/  LEA R129, R129, UR20, 0x4 ;  /* 0x0000001481817c11 */ /* 0x000fe2000f8e20ff */
[----:B------:R-:W-:Y:S01]  /*1a60*/  MUFU.SIN R156, R124 ;  /* 0x0000007c009c7308 */ /* 0x000fe20000000400 */
[----:B0-----:R-:W-:Y:S02]  /*1a70*/  IADD3 R125, PT, PT, R122, 0x40, RZ ;  /* 0x000000407a7d7810 */ /* 0x001fe40007ffe0ff */
[----:B------:R-:W-:Y:S02]  /*1a80*/  LEA R131, R131, UR20, 0x4 ;  /* 0x0000001483837c11 */ /* 0x000fe4000f8e20ff */
[----:B------:R-:W-:Y:S01]  /*1a90*/  LEA.HI.SX32 R126, R125, R122, 0x1b ;  /* 0x0000007a7d7e7211 */ /* 0x000fe200078fdaff */
[----:B------:R-:W-:Y:S01]  /*1aa0*/  FMUL.FTZ R125, R20, UR44 ;  /* 0x0000002c147d7c20 */ /* 0x000fe20008410000 */
[----:B------:R-:W-:Y:S01]  /*1ab0*/  LEA R133, R133, UR20, 0x4 ;  /* 0x0000001485857c11 */ /* 0x000fe2000f8e20ff */
[----:B------:R0:W4:Y:S01]  /*1ac0*/  MUFU.COS R157, R124 ;  /* 0x0000007c009d7308 */ /* 0x0001220000000000 */
[----:B------:R-:W-:Y:S01]  /*1ad0*/  LEA R126, R126, UR20, 0x4 ;  /* 0x000000147e7e7c11 */ /* 0x000fe2000f8e20ff */
[----:B------:R-:W-:Y:S01]  /*1ae0*/  FMUL.RZ R134, R125, 0.15915493667125701904 ;  /* 0x3e22f9837d867820 */ /* 0x000fe2000040c000 */
[----:B------:R-:W-:-:S05]  /*1af0*/  LEA R135, R135, UR20, 0x4 ;  /* 0x0000001487877c11 */ /* 0x000fca000f8e20ff */
[----:B------:R-:W-:Y:S01]  /*1b00*/  MUFU.SIN R148, R127 ;  /* 0x0000007f00947308 */ /* 0x000fe20000000400 */
[----:B0-----:R-:W-:Y:S02]  /*1b10*/  LOP3.LUT R124, R123, 0x100, RZ, 0xc0, !PT ;  /* 0x000001007b7c7812 */ /* 0x001fe400078ec0ff */
[----:B------:R-:W-:-:S04]  /*1b20*/  IADD3 R123, PT, PT, R122, 0x20, RZ ;  /* 0x000000207a7b7810 */ /* 0x000fc80007ffe0ff */
[----:B------:R-:W-:Y:S01]  /*1b30*/  LEA.HI.SX32 R123, R123, R122, 0x1b ;  /* 0x0000007a7b7b7211 */ /* 0x000fe200078fdaff */
[----:B------:R0:W-:Y:S03]  /*1b40*/  MUFU.COS R149, R127 ;  /* 0x0000007f00957308 */ /* 0x0001e60000000000 */
[----:B------:R-:W-:Y:S02]  /*1b50*/  LEA R125, R123, UR20, 0x4 ;  /* 0x000000147b7d7c11 */ /* 0x000fe4000f8e20ff */
[----:B------:R-:W-:-:S03]  /*1b60*/  MOV R123, UR43 ;  /* 0x0000002b007b7c02 */ /* 0x000fc60008000f00 */
[----:B------:R-:W-:Y:S01]  /*1b70*/  MUFU.SIN R178, R128 ;  /* 0x0000008000b27308 */ /* 0x000fe20000000400 */
[----:B0-----:R-:W-:Y:S01]  /*1b80*/  IADD3 R127, PT, PT, R122, 0x60, RZ ;  /* 0x000000607a7f7810 */ /* 0x001fe20007ffe0ff */
[----:B------:R-:W-:-:S03]  /*1b90*/  FMUL.FTZ R123, R123, 1.4426950216293334961 ;  /* 0x3fb8aa3b7b7b7820 */ /* 0x000fc60000410000 */
[-C--:B------:R-:W-:Y:S02]  /*1ba0*/  LEA.HI.SX32 R127, R127, R122.reuse, 0x1b ;  /* 0x0000007a7f7f7211 */ /* 0x080fe400078fdaff */
[----:B------:R-:W-:Y:S01]  /*1bb0*/  LEA.HI.SX32 R122, R122, R122, 0x1b ;  /* 0x0000007a7a7a7211 */ /* 0x000fe200078fdaff */
[----:B------:R0:W4:Y:S01]  /*1bc0*/  MUFU.COS R179, R128 ;  /* 0x0000008000b37308 */ /* 0x0001220000000000 */
[----:B------:R-:W-:-:S07]  /*1bd0*/  LEA R127, R127, UR20, 0x4 ;  /* 0x000000147f7f7c11 */ /* 0x000fce000f8e20ff */
[----:B------:R-:W-:Y:S01]  /*1be0*/  MUFU.SIN R176, R130 ;  /* 0x0000008200b07308 */ /* 0x000fe20000000400 */
[----:B0-----:R-:W-:Y:S02]  /*1bf0*/  IADD3 R128, PT, PT, R124, UR8, RZ ;  /* 0x000000087c807c10 */ /* 0x001fe4000fffe0ff */
[----:B------:R-:W-:Y:S02]  /*1c00*/  LEA R124, R122, UR20, 0x4 ;  /* 0x000000147a7c7c11 */ /* 0x000fe4000f8e20ff */
[----:B------:R-:W-:Y:S01]  /*1c10*/  SEL R122, R128, R163, !P0 ;  /* 0x000000a3807a7207 */ /* 0x000fe20004000000 */
[----:B------:R-:W-:Y:S02]  /*1c20*/  FMUL.FTZ R128, R34, R123 ;  /* 0x0000007b22807220 */ /* 0x000fe40000410000 */
[----:B---3--:R0:W-:Y:S01]  /*1c30*/  STS.128 [R124], R40 ;  /* 0x000000287c007388 */ /* 0x0081e20000000c00 */
[----:B------:R3:W4:Y:S01]  /*1c40*/  MUFU.COS R177, R130 ;  /* 0x0000008200b17308 */ /* 0x0007220000000000 */
[----:B------:R-:W-:-:S02]  /*1c50*/  LEA R122, R122, UR20, 0x3 ;  /* 0x000000147a7a7c11 */ /* 0x000fc4000f8e18ff */
[----:B--2---:R2:W-:Y:S04]  /*1c60*/  STS.128 [R125+0x200], R44 ;  /* 0x0002002c7d007388 */ /* 0x0045e80000000c00 */
[----:B------:R4:W-:Y:S01]  /*1c70*/  STS.128 [R126+0x400], R48 ;  /* 0x000400307e007388 */ /* 0x0009e20000000c00 */
[----:B------:R-:W1:Y:S01]  /*1c80*/  MUFU.EX2 R128, R128 ;  /* 0x0000008000807308 */ /* 0x000e620000000800 */
[-C--:B---3--:R-:W-:Y:S02]  /*1c90*/  FMUL.FTZ R130, R31, R123.reuse ;  /* 0x0000007b1f827220 */ /* 0x088fe40000410000 */
[----:B------:R-:W-:Y:S01]  /*1ca0*/  STS.128 [R127+0x600], R52 ;  /* 0x000600347f007388 */ /* 0x000fe20000000c00 */
[----:B------:R-:W-:Y:S01]  /*1cb0*/  MUFU.SIN R174, R134 ;  /* 0x0000008600ae7308 */ /* 0x000fe20000000400 */
[-C--:B0-----:R-:W-:Y:S01]  /*1cc0*/  FMUL.FTZ R40, R32, R123.reuse ;  /* 0x0000007b20287220 */ /* 0x081fe20000410000 */
[-C--:B------:R-:W-:Y:S01]  /*1cd0*/  FMUL.FTZ R42, R30, R123.reuse ;  /* 0x0000007b1e2a7220 */ /* 0x080fe20000410000 */
[-C--:B------:R-:W-:Y:S01]  /*1ce0*/  FMUL.FTZ R43, R27, R123.reuse ;  /* 0x0000007b1b2b7220 */ /* 0x080fe20000410000 */
[-C--:B------:R-:W-:Y:S01]  /*1cf0*/  FMUL.FTZ R41, R29, R123.reuse ;  /* 0x0000007b1d297220 */ /* 0x080fe20000410000 */
[----:B--2---:R-:W-:Y:S01]  /*1d00*/  LOP3.LUT R45, R2, 0x3e0, RZ, 0xc0, !PT ;  /* 0x000003e0022d7812 */ /* 0x004fe200078ec0ff */
[----:B------:R-:W-:-:S02]  /*1d10*/  FMUL.FTZ R44, R28, R123 ;  /* 0x0000007b1c2c7220 */ /* 0x000fc40000410000 */
[----:B------:R-:W5:Y:S01]  /*1d20*/  MUFU.EX2 R40, R40 ;  /* 0x0000002800287308 */ /* 0x000f620000000800 */
[----:B------:R-:W-:Y:S01]  /*1d30*/  STS.128 [R129+0x800], R56 ;  /* 0x0008003881007388 */ /* 0x000fe20000000c00 */
[C---:B-1----:R-:W-:Y:S01]  /*1d40*/  FMUL.FTZ R173, R128.reuse, R173 ;  /* 0x000000ad80ad7220 */ /* 0x042fe20000410000 */
[----:B------:R-:W-:Y:S01]  /*1d50*/  FMUL.FTZ R172, R128, R137 ;  /* 0x0000008980ac7220 */ /* 0x000fe20000410000 */
[----:B------:R-:W0:Y:S01]  /*1d60*/  MUFU.EX2 R42, R42 ;  /* 0x0000002a002a7308 */ /* 0x000e220000000800 */
[----:B------:R1:W-:Y:S03]  /*1d70*/  STS.128 [R131+0xa00], R60 ;  /* 0x000a003c83007388 */ /* 0x0003e60000000c00 */
[----:B------:R-:W4:Y:S01]  /*1d80*/  MUFU.EX2 R43, R43 ;  /* 0x0000002b002b7308 */ /* 0x000f220000000800 */
[----:B------:R-:W-:Y:S03]  /*1d90*/  STS.128 [R133+0xc00], R64 ;  /* 0x000c004085007388 */ /* 0x000fe60000000c00 */
[----:B------:R-:W2:Y:S01]  /*1da0*/  MUFU.EX2 R44, R44 ;  /* 0x0000002c002c7308 */ /* 0x000ea20000000800 */
[----:B------:R-:W-:Y:S01]  /*1db0*/  STS.128 [R135+0xe00], R68 ;  /* 0x000e004487007388 */ /* 0x000fe20000000c00 */
[C---:B-----5:R-:W-:Y:S01]  /*1dc0*/  FMUL.FTZ R169, R40.reuse, R169 ;  /* 0x000000a928a97220 */ /* 0x060fe20000410000 */
[----:B------:R-:W-:Y:S01]  /*1dd0*/  FMUL.FTZ R168, R40, R143 ;  /* 0x0000008f28a87220 */ /* 0x000fe20000410000 */
[----:B------:R-:W-:Y:S01]  /*1de0*/  IADD3 R40, PT, PT, R45, R36, RZ ;  /* 0x000000242d287210 */ /* 0x000fe20007ffe0ff */
[----:B------:R3:W5:Y:S01]  /*1df0*/  MUFU.EX2 R166, R41 ;  /* 0x0000002900a67308 */ /* 0x0007620000000800 */
[C---:B0-----:R-:W-:Y:S01]  /*1e00*/  FMUL.FTZ R165, R42.reuse, R165 ;  /* 0x000000a52aa57220 */ /* 0x041fe20000410000 */
[----:B------:R-:W-:Y:S01]  /*1e10*/  FMUL.FTZ R164, R42, R161 ;  /* 0x000000a12aa47220 */ /* 0x000fe20000410000 */
[----:B------:R-:W-:Y:S01]  /*1e20*/  SHF.L.U32 R40, R40, 0x3, RZ ;  /* 0x0000000328287819 */ /* 0x000fe200000006ff */
[-C--:B------:R-:W-:Y:S01]  /*1e30*/  FMUL.FTZ R45, R25, R123.reuse ;  /* 0x0000007b192d7220 */ /* 0x080fe20000410000 */
[C---:B----4-:R-:W-:Y:S01]  /*1e40*/  FMUL.FTZ R163, R43.reuse, R132 ;  /* 0x000000842ba37220 */ /* 0x050fe20000410000 */
[----:B------:R-:W-:Y:S01]  /*1e50*/  FMUL.FTZ R162, R43, R162 ;  /* 0x000000a22ba27220 */ /* 0x000fe20000410000 */
[----:B------:R-:W-:Y:S01]  /*1e60*/  LEA.HI.SX32 R40, R40, R40, 0x1b ;  /* 0x0000002828287211 */ /* 0x000fe200078fdaff */
[-C--:B------:R-:W-:Y:S01]  /*1e70*/  FMUL.FTZ R42, R26, R123.reuse ;  /* 0x0000007b1a2a7220 */ /* 0x080fe20000410000 */
[-C--:B---3--:R-:W-:Y:S01]  /*1e80*/  FMUL.FTZ R41, R33, R123.reuse ;  /* 0x0000007b21297220 */ /* 0x088fe20000410000 */
[-C--:B------:R-:W-:Y:S01]  /*1e90*/  FMUL.FTZ R43, R23, R123.reuse ;  /* 0x0000007b172b7220 */ /* 0x080fe20000410000 */
[----:B------:R-:W-:Y:S01]  /*1ea0*/  LEA R124, R40, UR20, 0x4 ;  /* 0x00000014287c7c11 */ /* 0x000fe2000f8e20ff */
[----:B------:R-:W-:Y:S01]  /*1eb0*/  FMUL.FTZ R40, R24, R123 ;  /* 0x0000007b18287220 */ /* 0x000fe20000410000 */
[----:B------:R-:W0:Y:S01]  /*1ec0*/  MUFU.EX2 R125, R41 ;  /* 0x00000029007d7308 */ /* 0x000e220000000800 */
[C---:B--2---:R-:W-:Y:S01]  /*1ed0*/  FMUL.FTZ R161, R44.reuse, R183 ;  /* 0x000000b72ca17220 */ /* 0x044fe20000410000 */
[----:B------:R-:W-:Y:S01]  /*1ee0*/  FMUL.FTZ R160, R44, R181 ;  /* 0x000000b52ca07220 */ /* 0x000fe20000410000 */
[----:B------:R-:W-:Y:S01]  /*1ef0*/  NOP ;  /* 0x0000000000007918 */ /* 0x000fe20000000000 */
[----:B------:R-:W2:Y:S01]  /*1f00*/  MUFU.EX2 R126, R45 ;  /* 0x0000002d007e7308 */ /* 0x000ea20000000800 */
[----:B------:R-:W3:Y:S01]  /*1f10*/  LDS.128 R68, [R124] ;  /* 0x000000007c447984 */ /* 0x000ee20000000c00 */
[-C--:B-1----:R-:W-:Y:S01]  /*1f20*/  FMUL.FTZ R131, R22, R123.reuse ;  /* 0x0000007b16837220 */ /* 0x082fe20000410000 */
[----:B------:R-:W-:Y:S01]  /*1f30*/  FMUL.FTZ R132, R19, R123 ;  /* 0x0000007b13847220 */ /* 0x000fe20000410000 */
[----:B------:R-:W1:Y:S01]  /*1f40*/  MUFU.EX2 R127, R42 ;  /* 0x0000002a007f7308 */ /* 0x000e620000000800 */
[----:B------:R-:W4:Y:S01]  /*1f50*/  LDS.128 R64, [R124+0x10] ;  /* 0x000010007c407984 */ /* 0x000f220000000c00 */
[C---:B-----5:R-:W-:Y:S01]  /*1f60*/  FMUL.FTZ R167, R166.reuse, R167 ;  /* 0x000000a7a6a77220 */ /* 0x060fe20000410000 */
[----:B------:R-:W-:Y:S01]  /*1f70*/  FMUL.FTZ R166, R166, R151 ;  /* 0x00000097a6a67220 */ /* 0x000fe20000410000 */
[----:B------:R-:W5:Y:S01]  /*1f80*/  MUFU.EX2 R128, R43 ;  /* 0x0000002b00807308 */ /* 0x000f620000000800 */
[----:B------:R-:W4:Y:S01]  /*1f90*/  LDS.128 R60, [R124+0x20] ;  /* 0x000020007c3c7984 */ /* 0x000f220000000c00 */
[C---:B0-----:R-:W-:Y:S01]  /*1fa0*/  FMUL.FTZ R140, R125.reuse, R140 ;  /* 0x0000008c7d8c7220 */ /* 0x041fe20000410000 */
[----:B------:R-:W-:Y:S01]  /*1fb0*/  FMUL.FTZ R141, R125, R141 ;  /* 0x0000008d7d8d7220 */ /* 0x000fe20000410000 */
[----:B------:R-:W0:Y:S01]  /*1fc0*/  MUFU.EX2 R129, R40 ;  /* 0x0000002800817308 */ /* 0x000e220000000800 */
[----:B------:R-:W4:Y:S01]  /*1fd0*/  LDS.128 R56, [R124+0x30] ;  /* 0x000030007c387984 */ /* 0x000f220000000c00 */
[C---:B--2---:R-:W-:Y:S01]  /*1fe0*/  FMUL.FTZ R159, R126.reuse, R159 ;  /* 0x0000009f7e9f7220 */ /* 0x044fe20000410000 */
[----:B------:R-:W-:Y:S01]  /*1ff0*/  FMUL.FTZ R158, R126, R158 ;  /* 0x0000009e7e9e7220 */ /* 0x000fe20000410000 */
[----:B------:R-:W2:Y:S01]  /*2000*/  MUFU.EX2 R130, R130 ;  /* 0x0000008200827308 */ /* 0x000ea20000000800 */
[----:B------:R-:W4:Y:S01]  /*2010*/  LDS.128 R52, [R124+0x40] ;  /* 0x000040007c347984 */ /* 0x000f220000000c00 */
[C---:B-1----:R-:W-:Y:S01]  /*2020*/  FMUL.FTZ R157, R127.reuse, R157 ;  /* 0x0000009d7f9d7220 */ /* 0x042fe20000410000 */
[----:B------:R-:W-:Y:S01]  /*2030*/  FMUL.FTZ R156, R127, R156 ;  /* 0x0000009c7f9c7220 */ /* 0x000fe20000410000 */
[----:B------:R-:W1:Y:S01]  /*2040*/  MUFU.COS R175, R134 ;  /* 0x0000008600af7308 */ /* 0x000e620000000000 */
[----:B------:R-:W1:Y:S01]  /*2050*/  LDS.128 R48, [R124+0x50] ;  /* 0x000050007c307984 */ /* 0x000e620000000c00 */
[C---:B-----5:R-:W-:Y:S01]  /*2060*/  FMUL.FTZ R155, R128.reuse, R155 ;  /* 0x0000009b809b7220 */ /* 0x060fe20000410000 */
[----:B------:R-:W-:-:S02]  /*2070*/  FMUL.FTZ R154, R128, R154 ;  /* 0x0000009a809a7220 */ /* 0x000fc40000410000 */
[----:B------:R-:W5:Y:S01]  /*2080*/  LDS.128 R44, [R124+0x60] ;  /* 0x000060007c2c7984 */ /* 0x000f620000000c00 */
[C---:B0-----:R-:W-:Y:S01]  /*2090*/  FMUL.FTZ R153, R129.reuse, R153 ;  /* 0x0000009981997220 */ /* 0x041fe20000410000 */
[----:B------:R-:W-:Y:S01]  /*20a0*/  FMUL.FTZ R152, R129, R152 ;  /* 0x0000009881987220 */ /* 0x000fe20000410000 */
[----:B------:R-:W0:Y:S01]  /*20b0*/  MUFU.EX2 R131, R131 ;  /* 0x0000008300837308 */ /* 0x000e220000000800 */
[----:B------:R-:W5:Y:S01]  /*20c0*/  LDS.128 R40, [R124+0x70] ;  /* 0x000070007c287984 */ /* 0x000f620000000c00 */
[C---:B--2---:R-:W-:Y:S01]  /*20d0*/  FMUL.FTZ R171, R130.reuse, R171 ;  /* 0x000000ab82ab7220 */ /* 0x044fe20000410000 */
[----:B------:R-:W-:Y:S01]  /*20e0*/  FMUL.FTZ R170, R130, R139 ;  /* 0x0000008b82aa7220 */ /* 0x000fe20000410000 */
[-C--:B------:R-:W-:Y:S01]  /*20f0*/  FMUL.FTZ R130, R21, R123.reuse ;  /* 0x0000007b15827220 */ /* 0x080fe20000410000 */
[----:B------:R-:W-:Y:S01]  /*2100*/  FMUL.FTZ R123, R20, R123 ;  /* 0x0000007b147b7220 */ /* 0x000fe20000410000 */
[----:B------:R-:W2:Y:S01]  /*2110*/  MUFU.EX2 R132, R132 ;  /* 0x0000008400847308 */ /* 0x000ea20000000800 */
[----:B------:R1:W-:Y:S03]  /*2120*/  STS.64 [R122+0x9880], R140 ;  /* 0x0098808c7a007388 */ /* 0x0003e60000000a00 */
[----:B------:R-:W-:Y:S01]  /*2130*/  MUFU.EX2 R130, R130 ;  /* 0x0000008200827308 */ /* 0x000fe20000000800 */
[----:B---3--:R-:W-:-:S03]  /*2140*/  FMUL.FTZ R121, R69, UR45 ;  /* 0x0000002d45797c20 */ /* 0x008fc60008410000 */
[----:B------:R-:W1:Y:S01]  /*2150*/  MUFU.EX2 R123, R123 ;  /* 0x0000007b007b7308 */ /* 0x000e620000000800 */
[C---:B0-----:R-:W-:Y:S01]  /*2160*/  FMUL.FTZ R179, R131.reuse, R179 ;  /* 0x000000b383b37220 */ /* 0x041fe20000410000 */
[----:B------:R-:W-:Y:S01]  /*2170*/  FMUL.FTZ R178, R131, R178 ;  /* 0x000000b283b27220 */ /* 0x000fe20000410000 */
[----:B----4-:R-:W-:Y:S01]  /*2180*/  FMUL.FTZ R125, R65, UR45 ;  /* 0x0000002d417d7c20 */ /* 0x010fe20008410000 */
[----:B------:R-:W-:Y:S01]  /*2190*/  FMUL.FTZ R127, R67, UR45 ;  /* 0x0000002d437f7c20 */ /* 0x000fe20008410000 */
[----:B------:R-:W-:Y:S01]  /*21a0*/  FFMA.FTZ R121, R68, UR46, R121 ;  /* 0x0000002e44797c23 */ /* 0x000fe20008010079 */
[----:B--2---:R-:W-:Y:S01]  /*21b0*/  FMUL.FTZ R177, R132, R177 ;  /* 0x000000b184b17220 */ /* 0x004fe20000410000 */
[----:B------:R-:W-:Y:S01]  /*21c0*/  FMUL.FTZ R129, R61, UR45 ;  /* 0x0000002d3d817c20 */ /* 0x000fe20008410000 */
[----:B------:R-:W-:Y:S01]  /*21d0*/  FMUL.FTZ R131, R63, UR45 ;  /* 0x0000002d3f837c20 */ /* 0x000fe20008410000 */
[----:B------:R-:W-:Y:S01]  /*21e0*/  FFMA.FTZ R120, R64, UR46, R125 ;  /* 0x0000002e40787c23 */ /* 0x000fe2000801007d */
[----:B------:R-:W-:Y:S01]  /*21f0*/  FFMA.FTZ R127, R66, UR46, R127 ;  /* 0x0000002e427f7c23 */ /* 0x000fe2000801007f */
[----:B------:R-:W-:Y:S01]  /*2200*/  FMUL.FTZ R133, R57, UR45 ;  /* 0x0000002d39857c20 */ /* 0x000fe20008410000 */
[----:B------:R-:W-:Y:S01]  /*2210*/  FMUL.FTZ R135, R59, UR45 ;  /* 0x0000002d3b877c20 */ /* 0x000fe20008410000 */
[----:B------:R-:W-:Y:S01]  /*2220*/  FFMA.FTZ R129, R60, UR46, R129 ;  /* 0x0000002e3c817c23 */ /* 0x000fe20008010081 */
[C---:B-1----:R-:W-:Y:S01]  /*2230*/  FMUL.FTZ R175, R123.reuse, R175 ;  /* 0x000000af7baf7220 */ /* 0x042fe20000410000 */
[----:B------:R-:W-:Y:S01]  /*2240*/  FMUL.FTZ R174, R123, R174 ;  /* 0x000000ae7bae7220 */ /* 0x000fe20000410000 */
[----:B------:R-:W-:Y:S01]  /*2250*/  FMUL.FTZ R123, R71, UR45 ;  /* 0x0000002d477b7c20 */ /* 0x000fe20008410000 */
[----:B------:R-:W-:Y:S01]  /*2260*/  FMUL.FTZ R137, R53, UR45 ;  /* 0x0000002d35897c20 */ /* 0x000fe20008410000 */
[----:B------:R-:W-:Y:S01]  /*2270*/  FMUL.FTZ R139, R55, UR45 ;  /* 0x0000002d378b7c20 */ /* 0x000fe20008410000 */
[----:B------:R-:W-:Y:S01]  /*2280*/  FMUL.FTZ R143, R49, UR45 ;  /* 0x0000002d318f7c20 */ /* 0x000fe20008410000 */
[----:B------:R-:W-:Y:S01]  /*2290*/  FMUL.FTZ R151, R51, UR45 ;  /* 0x0000002d33977c20 */ /* 0x000fe20008410000 */
[----:B------:R-:W-:Y:S01]  /*22a0*/  FFMA.FTZ R123, R70, UR46, R123 ;  /* 0x0000002e467b7c23 */ /* 0x000fe2000801007b */
[----:B------:R-:W-:Y:S01]  /*22b0*/  FFMA.FTZ R182, R62, UR46, R131 ;  /* 0x0000002e3eb67c23 */ /* 0x000fe20008010083 */
[----:B-----5:R-:W-:Y:S01]  /*22c0*/  FMUL.FTZ R181, R45, UR45 ;  /* 0x0000002d2db57c20 */ /* 0x020fe20008410000 */
[----:B------:R-:W-:Y:S01]  /*22d0*/  FMUL.FTZ R183, R47, UR45 ;  /* 0x0000002d2fb77c20 */ /* 0x000fe20008410000 */
[----:B------:R-:W-:Y:S01]  /*22e0*/  FFMA.FTZ R133, R56, UR46, R133 ;  /* 0x0000002e38857c23 */ /* 0x000fe20008010085 */
[----:B------:R-:W-:Y:S01]  /*22f0*/  FFMA.FTZ R184, R58, UR46, R135 ;  /* 0x0000002e3ab87c23 */ /* 0x000fe20008010087 */
        /* <DEDUP_REMOVED lines=10> */
[C---:B------:R-:W-:Y:S01]  /*23a0*/  FMUL.FTZ R149, R130.reuse, R149 ;  /* 0x0000009582957220 */ /* 0x040fe20000410000 */
[----:B------:R-:W-:Y:S01]  /*23b0*/  FMUL.FTZ R148, R130, R148 ;  /* 0x0000009482947220 */ /* 0x000fe20000410000 */
        /* <DEDUP_REMOVED lines=23> */
[----:B------:R-:W-:-:S04]  /*2530*/  MOV R120, UR47 ;  /* 0x0000002f00787c02 */ /* 0x000fc80008000f00 */
[----:B------:R-:W-:-:S04]  /*2540*/  LOP3.LUT R120, R120, 0x100, RZ, 0xc0, !PT ;  /* 0x0000010078787812 */ /* 0x000fc800078ec0ff */
[----:B------:R-:W-:-:S04]  /*2550*/  IADD3 R120, PT, PT, R120, UR8, RZ ;  /* 0x0000000878787c10 */ /* 0x000fc8000fffe0ff */
[----:B------:R-:W-:-:S05]  /*2560*/  LEA R120, R120, UR20, 0x3 ;  /* 0x0000001478787c11 */ /* 0x000fca000f8e18ff */
[----:B------:R1:W2:Y:S01]  /*2570*/  LDS.64 R150, [R120+0x9880] ;  /* 0x0098800078967984 */ /* 0x0002a20000000a00 */
[----:B------:R-:W-:Y:S05]  /*2580*/  BRA `(.L_x_3690) ;  /* 0x0000000000047947 */ /* 0x000fea0003800000 */
.L_x_3689:
[----:B------:R-:W0:Y:S02]  /*2590*/  LDS.64 R150, [R150+UR20+0xa888] ;  /* 0x00a8881496967984 */ /* 0x000e240008000a00 */
.L_x_3690:
[----:B------:R-:W-:Y:S05]  /*25a0*/  BSYNC.RECONVERGENT B0 ;  /* 0x0000000000007941 */ /* 0x000fea0003800200 */
.L_x_3688:
[----:B------:R-:W3:Y:S01]  /*25b0*/  @P1 LDC R121, c[0x0][0x38c] ;  /* 0x0000e300ff791b82 */ /* 0x000ee20000000800 */
[----:B-1----:R-:W-:Y:S01]  /*25c0*/  MOV R120, UR11 ;  /* 0x0000000b00787c02 */ /* 0x002fe20008000f00 */
[----:B------:R-:W-:Y:S01]  /*25d0*/  HFMA2 R123, -RZ, RZ, 0, 9.5367431640625e-07 ;  /* 0x00000010ff7b7431 */ /* 0x000fe200000001ff */
[----:B------:R-:W-:Y:S02]  /*25e0*/  MOV R136, 0x3f800000 ;  /* 0x3f80000000887802 */ /* 0x000fe40000000f00 */
[----:B------:R-:W-:Y:S02]  /*25f0*/  CS2R R138, SRZ ;  /* 0x00000000008a7805 */ /* 0x000fe4000001ff00 */
[----:B------:R-:W-:Y:S01]  /*2600*/  @P1 IADD3 R120, PT, PT, R120, -0x2, RZ ;  /* 0xfffffffe78781810 */ /* 0x000fe20007ffe0ff */
[----:B------:R-:W-:Y:S01]  /*2610*/  FMUL.FTZ R124, RZ, R172 ;  /* 0x000000acff7c7220 */ /* 0x000fe20000410000 */
[----:B------:R-:W-:-:S03]  /*2620*/  HFMA2 R137, -RZ, RZ, 0, 0 ;  /* 0x00000000ff897431 */ /* 0x000fc600000001ff */
[----:B---3--:R-:W-:-:S04]  /*2630*/  @P1 IMAD R120, R120, R121, UR8 ;  /* 0x0000000878781e24 */ /* 0x008fc8000f8e0279 */
[----:B------:R-:W-:-:S04]  /*2640*/  @P1 IMAD.WIDE R120, R120, R123, UR4 ;  /* 0x0000000478781e25 */ /* 0x000fc8000f8e027b */
[----:B------:R-:W-:-:S04]  /*2650*/  FMUL.FTZ R123, R116, R33 ;  /* 0x00000021747b7220 */ /* 0x000fc80000410000 */
[-C--:B------:R-:W-:Y:S01]  /*2660*/  FMUL.FTZ R122, R172, R123.reuse ;  /* 0x0000007bac7a7220 */ /* 0x080fe20000410000 */
[----:B------:R-:W-:Y:S01]  /*2670*/  FFMA.FTZ R124, R173, R123, -R124 ;  /* 0x0000007bad7c7223 */ /* 0x000fe2000001087c */
[----:B------:R1:W5:Y:S01]  /*2680*/  @P1 LDG.E.128 R136, desc[UR22][R120.64] ;  /* 0x0000001678881981 */ /* 0x000362000c1e1d00 */
[----:B------:R-:W-:Y:S01]  /*2690*/  ISETP.GT.U32.AND P2, PT, R2, 0x1f, PT ;  /* 0x0000001f0200780c */ /* 0x000fe20003f44070 */
[----:B------:R-:W-:Y:S01]  /*26a0*/  FFMA.FTZ R122, RZ, R173, R122 ;  /* 0x000000adff7a7223 */ /* 0x000fe2000001007a */
        /* <DEDUP_REMOVED lines=29> */
[----:B------:R-:W-:Y:S01]  /*2880*/  FFMA.FTZ R120, R141, R173, R120 ;  /* 0x000000ad8d787223 */ /* 0x000fe20000010078 */
[----:B------:R-:W-:Y:S01]  /*2890*/  FMUL.FTZ R125, R162, R123 ;  /* 0x0000007ba27d7220 */ /* 0x000fe20000410000 */
[----:B------:R-:W-:Y:S01]  /*28a0*/  FFMA.FTZ R121, R140, R173, -R121 ;  /* 0x000000ad8c797223 */ /* 0x000fe20000010879 */
[----:B------:R-:W-:-:S02]  /*28b0*/  FFMA.FTZ R123, R163, R123, R124 ;  /* 0x0000007ba37b7223 */ /* 0x000fc4000001007c */
        /* <DEDUP_REMOVED lines=8> */
[-C--:B------:R-:W-:Y:S01]  /*2940*/  FMUL.FTZ R128, R160, R125.reuse ;  /* 0x0000007da0807220 */ /* 0x080fe20000410000 */
[C---:B------:R-:W-:Y:S01]  /*2950*/  FMUL.FTZ R120, R168.reuse, R124 ;  /* 0x0000007ca8787220 */ /* 0x040fe20000410000 */
[-C--:B------:R-:W-:Y:S01]  /*2960*/  FMUL.FTZ R121, R168, R122.reuse ;  /* 0x0000007aa8797220 */ /* 0x080fe20000410000 */
[C---:B------:R-:W-:Y:S01]  /*2970*/  FFMA.FTZ R126, R161.reuse, R125, -R126 ;  /* 0x0000007da17e7223 */ /* 0x040fe2000001087e */
[----:B------:R-:W-:Y:S01]  /*2980*/  FFMA.FTZ R128, R161, R123, R128 ;  /* 0x0000007ba1807223 */ /* 0x000fe20000010080 */
[C---:B------:R-:W-:Y:S01]  /*2990*/  FFMA.FTZ R120, R169.reuse, R122, -R120 ;  /* 0x0000007aa9787223 */ /* 0x040fe20000010878 */
[----:B------:R-:W-:Y:S01]  /*29a0*/  FFMA.FTZ R121, R169, R124, R121 ;  /* 0x0000007ca9797223 */ /* 0x000fe20000010079 */
[----:B------:R-:W-:Y:S01]  /*29b0*/  FFMA.FTZ R126, R115, R28, R126 ;  /* 0x0000001c737e7223 */ /* 0x000fe2000001007e */
[----:B------:R-:W-:Y:S01]  /*29c0*/  FADD.FTZ R128, RZ, R128 ;  /* 0x00000080ff807221 */ /* 0x000fe20000010000 */
[C---:B------:R-:W-:Y:S01]  /*29d0*/  FMUL.FTZ R122, R166.reuse, R120 ;  /* 0x00000078a67a7220 */ /* 0x040fe20000410000 */
[-C--:B------:R-:W-:Y:S01]  /*29e0*/  FMUL.FTZ R123, R166, R121.reuse ;  /* 0x00000079a67b7220 */ /* 0x080fe20000410000 */
[C---:B------:R-:W-:Y:S01]  /*29f0*/  FMUL.FTZ R124, R158.reuse, R126 ;  /* 0x0000007e9e7c7220 */ /* 0x040fe20000410000 */
[----:B------:R-:W-:Y:S01]  /*2a00*/  FMUL.FTZ R125, R158, R128 ;  /* 0x000000809e7d7220 */ /* 0x000fe20000410000 */
[C---:B------:R-:W-:Y:S01]  /*2a10*/  FFMA.FTZ R122, R167.reuse, R121, R122 ;  /* 0x00000079a77a7223 */ /* 0x040fe2000001007a */
[----:B------:R-:W-:Y:S01]  /*2a20*/  FFMA.FTZ R123, R167, R120, -R123 ;  /* 0x00000078a77b7223 */ /* 0x000fe2000001087b */
[C---:B------:R-:W-:Y:S01]  /*2a30*/  FFMA.FTZ R124, R159.reuse, R128, R124 ;  /* 0x000000809f7c7223 */ /* 0x040fe2000001007c */
        /* <DEDUP_REMOVED lines=25> */
[CC--:B------:R-:W-:Y:S01]  /*2bd0*/  FMUL.FTZ R122, R158.reuse, R120.reuse ;  /* 0x000000789e7a7220 */ /* 0x0c0fe20000410000 */
[----:B------:R-:W-:Y:S01]  /*2be0*/  FMUL.FTZ R123, R158, R121 ;  /* 0x000000799e7b7220 */ /* 0x000fe20000410000 */
        /* <DEDUP_REMOVED lines=41> */
[C---:B------:R-:W-:Y:S01]  /*2e80*/  FMUL.FTZ R125, R176.reuse, R127 ;  /* 0x0000007fb07d7220 */ /* 0x040fe20000410000 */
[C---:B------:R-:W-:Y:S01]  /*2e90*/  FFMA.FTZ R120, R179.reuse, R123, -R120 ;  /* 0x0000007bb3787223 */ /* 0x040fe20000010878 */
[----:B------:R-:W-:Y:S01]  /*2ea0*/  FFMA.FTZ R121, R179, R122, R121 ;  /* 0x0000007ab3797223 */ /* 0x000fe20000010079 */
[C---:B------:R-:W-:Y:S01]  /*2eb0*/  FFMA.FTZ R124, R177.reuse, R127, R124 ;  /* 0x0000007fb17c7223 */ /* 0x040fe2000001007c */
[C---:B------:R-:W-:Y:S01]  /*2ec0*/  FFMA.FTZ R125, R177.reuse, R126, -R125 ;  /* 0x0000007eb17d7223 */ /* 0x040fe2000001087d */
[CC--:B------:R-:W-:Y:S01]  /*2ed0*/  FMUL.FTZ R122, R176.reuse, R120.reuse ;  /* 0x00000078b07a7220 */ /* 0x0c0fe20000410000 */
        /* <DEDUP_REMOVED lines=16> */
[----:B-1----:R-:W-:Y:S01]  /*2fe0*/  P2R R120, PR, RZ, 0x4 ;  /* 0x00000004ff787803 */ /* 0x002fe20000000000 */
[----:B------:R-:W-:Y:S06]  /*2ff0*/  BAR.SYNC.DEFER_BLOCKING 0x0 ;  /* 0x0000000000007b1d */ /* 0x000fec0000010000 */
[----:B------:R-:W-:Y:S05]  /*3000*/  @P2 BRA `(.L_x_3691) ;  /* 0x0000000800c02947 */ /* 0x000fea0003800000 */
[----:B------:R-:W-:Y:S01]  /*3010*/  LDS.128 R120, [R38] ;  /* 0x0000000026787984 */ /* 0x000fe20000000c00 */
[C---:B------:R-:W-:Y:S01]  /*3020*/  ISETP.GE.AND P4, PT, R36.reuse, 0x10, PT ;  /* 0x000000102400780c */ /* 0x040fe20003f86270 */
[----:B------:R-:W-:Y:S01]  /*3030*/  UMOV UR21, 0xffffffff ;  /* 0xffffffff00157882 */ /* 0x000fe20000000000 */
[C---:B------:R-:W-:Y:S01]  /*3040*/  ISETP.GE.AND P2, PT, R36.reuse, 0x8, PT ;  /* 0x000000082400780c */ /* 0x040fe20003f46270 */
[----:B------:R-:W1:Y:S01]  /*3050*/  LDS.128 R124, [R38+0x10] ;  /* 0x00001000267c7984 */ /* 0x000e620000000c00 */
[C---:B------:R-:W-:Y:S02]  /*3060*/  ISETP.GE.AND P3, PT, R36.reuse, 0x4, PT ;  /* 0x000000042400780c */ /* 0x040fe40003f66270 */
[----:B------:R-:W-:Y:S01]  /*3070*/  ISETP.GE.AND P5, PT, R36, 0x1, PT ;  /* 0x000000012400780c */ /* 0x000fe20003fa6270 */
[----:B------:R-:W3:Y:S04]  /*3080*/  LDS.128 R128, [R38+0x20] ;  /* 0x0000200026807984 */ /* 0x000ee80000000c00 */
[----:B------:R-:W4:Y:S01]  /*3090*/  LDS.128 R132, [R38+0x30] ;  /* 0x0000300026847984 */ /* 0x000f220000000c00 */
[-C--:B-1----:R-:W-:Y:S01]  /*30a0*/  FMUL.FTZ R143, R123, R125.reuse ;  /* 0x0000007d7b8f7220 */ /* 0x082fe20000410000 */
        /* <DEDUP_REMOVED lines=32> */
[----:B------:R-:W1:Y:S04]  /*32b0*/  SHFL.UP PT, R198, R197, 0x1, RZ ;  /* 0x04200000c5c67989 */ /* 0x000e6800000e00ff */
[----:B------:R-:W3:Y:S04]  /*32c0*/  SHFL.UP PT, R134, R196, 0x1, RZ ;  /* 0x04200000c4867989 */ /* 0x000ee800000e00ff */
[----:B------:R-:W4:Y:S04]  /*32d0*/  SHFL.UP PT, R133, R143, 0x1, RZ ;  /* 0x042000008f857989 */ /* 0x000f2800000e00ff */
[----:B------:R-:W0:Y:S01]  /*32e0*/  SHFL.UP PT, R132, R142, 0x1, RZ ;  /* 0x042000008e847989 */ /* 0x000e2200000e00ff */
[-C--:B-1----:R-:W-:Y:S01]  /*32f0*/  FMUL.FTZ R200, R142, R198.reuse ;  /* 0x000000c68ec87220 */ /* 0x082fe20000410000 */
[----:B------:R-:W-:-:S03]  /*3300*/  FMUL.FTZ R135, R143, R198 ;  /* 0x000000c68f877220 */ /* 0x000fc60000410000 */
[-C--:B---3--:R-:W-:Y:S01]  /*3310*/  FFMA.FTZ R200, R143, R134.reuse, R200 ;  /* 0x000000868fc87223 */ /* 0x088fe200000100c8 */
[----:B------:R-:W-:-:S03]  /*3320*/  FFMA.FTZ R199, R142, R134, -R135 ;  /* 0x000000868ec77223 */ /* 0x000fc60000010887 */
[----:B------:R-:W-:Y:S01]  /*3330*/  @P5 FADD.FTZ R197, R197, R200 ;  /* 0x000000c8c5c55221 */ /* 0x000fe20000010000 */
[-C--:B----4-:R-:W-:Y:S01]  /*3340*/  FMUL.FTZ R134, R142, R133.reuse ;  /* 0x000000858e867220 */ /* 0x090fe20000410000 */
[----:B------:R-:W-:Y:S01]  /*3350*/  @P5 FADD.FTZ R196, R196, R199 ;  /* 0x000000c7c4c45221 */ /* 0x000fe20000010000 */
[C---:B------:R-:W-:Y:S02]  /*3360*/  FMUL.FTZ R135, R143.reuse, R133 ;  /* 0x000000858f877220 */ /* 0x040fe40000410000 */
[----:B------:R-:W1:Y:S01]  /*3370*/  SHFL.UP PT, R198, R197, 0x2, RZ ;  /* 0x04400000c5c67989 */ /* 0x000e6200000e00ff */
[-C--:B0-----:R-:W-:Y:S01]  /*3380*/  @P5 FFMA.FTZ R143, R143, R132.reuse, R134 ;  /* 0x000000848f8f5223 */ /* 0x081fe20000010086 */
[----:B------:R-:W-:Y:S02]  /*3390*/  @P5 FFMA.FTZ R142, R142, R132, -R135 ;  /* 0x000000848e8e5223 */ /* 0x000fe40000010887 */
[----:B------:R-:W0:Y:S04]  /*33a0*/  SHFL.UP PT, R134, R196, 0x2, RZ ;  /* 0x04400000c4867989 */ /* 0x000e2800000e00ff */
[----:B------:R-:W3:Y:S04]  /*33b0*/  SHFL.UP PT, R133, R143, 0x2, RZ ;  /* 0x044000008f857989 */ /* 0x000ee800000e00ff */
[----:B------:R-:W4:Y:S01]  /*33c0*/  SHFL.UP PT, R132, R142, 0x2, RZ ;  /* 0x044000008e847989 */ /* 0x000f2200000e00ff */
[-C--:B-1----:R-:W-:Y:S01]  /*33d0*/  FMUL.FTZ R200, R142, R198.reuse ;  /* 0x000000c68ec87220 */ /* 0x082fe20000410000 */
        /* <DEDUP_REMOVED lines=15> */
[-C--:B-1----:R-:W-:Y:S01]  /*34d0*/  FFMA.FTZ R200, R143, R134.reuse, R200 ;  /* 0x000000868fc87223 */ /* 0x082fe200000100c8 */
        /* <DEDUP_REMOVED lines=25> */
.L_x_3814:
        /* <DEDUP_REMOVED lines=8> */
[-C--:B-1----:R-:W-:Y:S01]  /*36f0*/  @P2 FFMA.FTZ R142, R142, R132.reuse, -R135 ;  /* 0x000000848e8e2223 */ /* 0x082fe20000010887 */
[----:B------:R-:W-:Y:S01]  /*3700*/  @P2 FFMA.FTZ R143, R143, R132, R133 ;  /* 0x000000848f8f2223 */ /* 0x000fe20000010085 */
[----:B------:R-:W-:Y:S01]  /*3710*/  @P2 FADD.FTZ R196, R196, R199 ;  /* 0x000000c7c4c42221 */ /* 0x000fe20000010000 */
[----:B------:R-:W-:Y:S01]  /*3720*/  @P2 FADD.FTZ R197, R197, R198 ;  /* 0x000000c6c5c52221 */ /* 0x000fe20000010000 */
[----:B------:R-:W-:Y:S06]  /*3730*/  BRA.DIV UR21, `(.L_x_3693) ;  /* 0x0000007a15b07947 */ /* 0x000fec000b800000 */
.L_x_3817:
[----:B------:R-:W-:-:S03]  /*3740*/  UMOV UR21, 0xffffffff ;  /* 0xffffffff00157882 */ /* 0x000fc60000000000 */
[----:B------:R-:W-:Y:S05]  /*3750*/  BRA.DIV UR21, `(.L_x_3694) ;  /* 0x0000007a15d07947 */ /* 0x000fea000b800000 */
.L_x_3820:
[----:B------:R-:W-:-:S03]  /*3760*/  UMOV UR21, 0xffffffff ;  /* 0xffffffff00157882 */ /* 0x000fc60000000000 */
[----:B------:R-:W-:Y:S05]  /*3770*/  BRA.DIV UR21, `(.L_x_3695) ;  /* 0x0000007a15f07947 */ /* 0x000fea000b800000 */
.L_x_3823:
[----:B------:R-:W-:-:S03]  /*3780*/  UMOV UR21, 0xffffffff ;  /* 0xffffffff00157882 */ /* 0x000fc60000000000 */
[----:B------:R-:W-:Y:S05]  /*3790*/  BRA.DIV UR21, `(.L_x_3696) ;  /* 0x0000007e15107947 */ /* 0x000fea000b800000 */
.L_x_3826:
[----:B------:R-:W-:-:S03]  /*37a0*/  UMOV UR21, 0xffffffff ;  /* 0xffffffff00157882 */ /* 0x000fc60000000000 */
[----:B------:R-:W-:Y:S05]  /*37b0*/  BRA.DIV UR21, `(.L_x_3697) ;  /* 0x0000007e15307947 */ /* 0x000fea000b800000 */
[----:B-----5:R0:W1:Y:S04]  /*37c0*/  SHFL.IDX PT, R198, R137, RZ, 0x1f ;  /* 0x00001fff89c67589 */ /* 0x02006800000e0000 */
[----:B------:R-:W3:Y:S04]  /*37d0*/  SHFL.IDX PT, R136, R136, RZ, 0x1f ;  /* 0x00001fff88887589 */ /* 0x000ee800000e0000 */
[----:B------:R-:W4:Y:S04]  /*37e0*/  SHFL.IDX PT, R138, R138, RZ, 0x1f ;  /* 0x00001fff8a8a7589 */ /* 0x000f2800000e0000 */
[----:B------:R-:W0:Y:S04]  /*37f0*/  SHFL.IDX PT, R139, R139, RZ, 0x1f ;  /* 0x00001fff8b8b7589 */ /* 0x000e2800000e0000 */
[----:B------:R0:W0:Y:S04]  /*3800*/  SHFL.UP PT, R199, R142, 0x1, RZ ;  /* 0x042000008ec77989 */ /* 0x00002800000e00ff */
[----:B------:R-:W0:Y:S04]  /*3810*/  SHFL.UP PT, R143, R143, 0x1, RZ ;  /* 0x042000008f8f7989 */ /* 0x000e2800000e00ff */
[----:B------:R-:W0:Y:S04]  /*3820*/  SHFL.UP PT, R196, R196, 0x1, RZ ;  /* 0x04200000c4c47989 */ /* 0x000e2800000e00ff */
[----:B-1-3--:R-:W0:Y:S02]  /*3830*/  SHFL.UP PT, R197, R197, 0x1, RZ ;  /* 0x04200000c5c57989 */ /* 0x00ae2400000e00ff */
.L_x_3836:
        /* <DEDUP_REMOVED lines=45> */
.L_x_3691:
[----:B------:R-:W-:Y:S05]  /*3b10*/  WARPSYNC.ALL ;  /* 0x0000000000007948 */ /* 0x000fea0003800000 */
[----:B-1----:R-:W-:Y:S01]  /*3b20*/  FMUL.FTZ R121, R43, UR46 ;  /* 0x0000002e2b797c20 */ /* 0x002fe20008410000 */
[----:B------:R-:W-:Y:S01]  /*3b30*/  FMUL.FTZ R122, R174, R192 ;  /* 0x000000c0ae7a7220 */ /* 0x000fe20000410000 */
[----:B------:R-:W-:Y:S01]  /*3b40*/  FMUL.FTZ R129, R41, UR46 ;  /* 0x0000002e29817c20 */ /* 0x000fe20008410000 */
[-C--:B0-2---:R-:W-:Y:S01]  /*3b50*/  FMUL.FTZ R123, R175, R151.reuse ;  /* 0x00000097af7b7220 */ /* 0x085fe20000410000 */
[----:B------:R-:W-:Y:S01]  /*3b60*/  FFMA.FTZ R120, R42, UR45, -R121 ;  /* 0x0000002d2a787c23 */ /* 0x000fe20008010879 */
[----:B------:R-:W-:Y:S01]  /*3b70*/  FMUL.FTZ R121, R174, R151 ;  /* 0x00000097ae797220 */ /* 0x000fe20000410000 */
[----:B------:R-:W-:Y:S01]  /*3b80*/  FFMA.FTZ R129, R40, UR45, -R129 ;  /* 0x0000002d28817c23 */ /* 0x000fe20008010881 */
[C---:B------:R-:W-:Y:S01]  /*3b90*/  FFMA.FTZ R123, -R174.reuse, R150, -R123 ;  /* 0x00000096ae7b7223 */ /* 0x040fe2000001097b */
[----:B------:R-:W-:Y:S01]  /*3ba0*/  FMUL.FTZ R120, R3, R120 ;  /* 0x0000007803787220 */ /* 0x000fe20000410000 */
[----:B------:R-:W-:Y:S01]  /*3bb0*/  FFMA.FTZ R121, R175, R150, -R121 ;  /* 0x00000096af797223 */ /* 0x000fe20000010879 */
[----:B------:R-:W-:Y:S01]  /*3bc0*/  BAR.SYNC.DEFER_BLOCKING 0x0 ;  /* 0x0000000000007b1d */ /* 0x000fe20000010000 */
[----:B------:R-:W-:Y:S01]  /*3bd0*/  FMUL.FTZ R219, R61, UR46 ;  /* 0x0000002e3ddb7c20 */ /* 0x000fe20008410000 */
[-C--:B------:R-:W-:Y:S01]  /*3be0*/  FMUL.FTZ R127, R174, R120.reuse ;  /* 0x00000078ae7f7220 */ /* 0x080fe20000410000 */
[C---:B------:R-:W-:Y:S01]  /*3bf0*/  FFMA.FTZ R125, R175.reuse, R120, R122 ;  /* 0x00000078af7d7223 */ /* 0x040fe2000001007a */
[----:B------:R-:W-:Y:S01]  /*3c00*/  FMUL.FTZ R122, R176, R121 ;  /* 0x00000079b07a7220 */ /* 0x000fe20000410000 */
[----:B------:R-:W-:Y:S01]  /*3c10*/  FFMA.FTZ R219, R60, UR45, -R219 ;  /* 0x0000002d3cdb7c23 */ /* 0x000fe200080108db */
[----:B------:R-:W-:Y:S01]  /*3c20*/  FFMA.FTZ R120, R175, R192, -R127 ;  /* 0x000000c0af787223 */ /* 0x000fe2000001087f */
[----:B------:R-:W-:Y:S01]  /*3c30*/  FFMA.FTZ R125, R4, R129, R125 ;  /* 0x00000081047d7223 */ /* 0x000fe2000001007d */
[----:B------:R-:W-:Y:S01]  /*3c40*/  FMUL.FTZ R129, R47, UR46 ;  /* 0x0000002e2f817c20 */ /* 0x000fe20008410000 */
[----:B------:R-:W-:Y:S01]  /*3c50*/  FFMA.FTZ R124, R177, R123, -R122 ;  /* 0x0000007bb17c7223 */ /* 0x000fe2000001087a */
[----:B------:R-:W-:Y:S01]  /*3c60*/  FADD.FTZ R120, R191, R120 ;  /* 0x00000078bf787221 */ /* 0x000fe20000010000 */
[C---:B------:R-:W-:Y:S01]  /*3c70*/  FMUL.FTZ R127, R176.reuse, R125 ;  /* 0x0000007db07f7220 */ /* 0x040fe20000410000 */
[----:B------:R-:W-:Y:S01]  /*3c80*/  FMUL.FTZ R122, R176, R123 ;  /* 0x0000007bb07a7220 */ /* 0x000fe20000410000 */
[----:B------:R-:W-:Y:S01]  /*3c90*/  FFMA.FTZ R129, R46, UR45, -R129 ;  /* 0x0000002d2e817c23 */ /* 0x000fe20008010881 */
[-C--:B------:R-:W-:Y:S01]  /*3ca0*/  FMUL.FTZ R126, R176, R120.reuse ;  /* 0x00000078b07e7220 */ /* 0x080fe20000410000 */
[C---:B------:R-:W-:Y:S01]  /*3cb0*/  FFMA.FTZ R127, R177.reuse, R120, -R127 ;  /* 0x00000078b17f7223 */ /* 0x040fe2000001087f */
[C---:B------:R-:W-:Y:S01]  /*3cc0*/  FFMA.FTZ R122, R177.reuse, R121, R122 ;  /* 0x00000079b17a7223 */ /* 0x040fe2000001007a */
[----:B------:R-:W-:Y:S01]  /*3cd0*/  FMUL.FTZ R120, R178, R124 ;  /* 0x0000007cb2787220 */ /* 0x000fe20000410000 */
[----:B------:R-:W-:Y:S01]  /*3ce0*/  FFMA.FTZ R126, R177, R125, R126 ;  /* 0x0000007db17e7223 */ /* 0x000fe2000001007e */
[----:B------:R-:W-:Y:S01]  /*3cf0*/  FADD.FTZ R127, R190, R127 ;  /* 0x0000007fbe7f7221 */ /* 0x000fe20000010000 */
[CC--:B------:R-:W-:Y:S01]  /*3d00*/  FMUL.FTZ R121, R178.reuse, R122.reuse ;  /* 0x0000007ab2797220 */ /* 0x0c0fe20000410000 */
[----:B------:R-:W-:Y:S01]  /*3d10*/  FFMA.FTZ R120, R179, R122, R120 ;  /* 0x0000007ab3787223 */ /* 0x000fe20000010078 */
[----:B------:R-:W-:Y:S01]  /*3d20*/  FFMA.FTZ R126, R5, R129, R126 ;  /* 0x00000081057e7223 */ /* 0x000fe2000001007e */
[CC--:B------:R-:W-:Y:S01]  /*3d30*/  FMUL.FTZ R123, R178.reuse, R127.reuse ;  /* 0x0000007fb27b7220 */ /* 0x0c0fe20000410000 */
[----:B------:R-:W-:Y:S01]  /*3d40*/  FFMA.FTZ R121, R179, R124, -R121 ;  /* 0x0000007cb3797223 */ /* 0x000fe20000010879 */
[----:B------:R-:W-:Y:S01]  /*3d50*/  FMUL.FTZ R125, R45, UR46 ;  /* 0x0000002e2d7d7c20 */ /* 0x000fe20008410000 */
[-C--:B------:R-:W-:Y:S01]  /*3d60*/  FMUL.FTZ R122, R178, R126.reuse ;  /* 0x0000007eb27a7220 */ /* 0x080fe20000410000 */
[C---:B------:R-:W-:Y:S01]  /*3d70*/  FFMA.FTZ R123, R179.reuse, R126, R123 ;  /* 0x0000007eb37b7223 */ /* 0x040fe2000001007b */
[-C--:B------:R-:W-:Y:S01]  /*3d80*/  FMUL.FTZ R124, R148, R120.reuse ;  /* 0x00000078947c7220 */ /* 0x080fe20000410000 */
[----:B------:R-:W-:Y:S01]  /*3d90*/  FFMA.FTZ R125, R44, UR45, -R125 ;  /* 0x0000002d2c7d7c23 */ /* 0x000fe2000801087d */
[----:B------:R-:W-:Y:S01]  /*3da0*/  FFMA.FTZ R122, R179, R127, -R122 ;  /* 0x0000007fb37a7223 */ /* 0x000fe2000001087a */
[-C--:B------:R-:W-:Y:S01]  /*3db0*/  FMUL.FTZ R127, R148, R121.reuse ;  /* 0x00000079947f7220 */ /* 0x080fe20000410000 */
[----:B------:R-:W-:Y:S01]  /*3dc0*/  FFMA.FTZ R124, R149, R121, -R124 ;  /* 0x00000079957c7223 */ /* 0x000fe2000001087c */
[----:B------:R-:W-:Y:S01]  /*3dd0*/  FFMA.FTZ R123, R6, R125, R123 ;  /* 0x0000007d067b7223 */ /* 0x000fe2000001007b */
[----:B------:R-:W-:Y:S01]  /*3de0*/  FADD.FTZ R122, R189, R122 ;  /* 0x0000007abd7a7221 */ /* 0x000fe20000010000 */
[----:B------:R-:W-:Y:S01]  /*3df0*/  FFMA.FTZ R127, R149, R120, R127 ;  /* 0x00000078957f7223 */ /* 0x000fe2000001007f */
[----:B------:R-:W-:Y:S01]  /*3e00*/  FMUL.FTZ R121, R51, UR46 ;  /* 0x0000002e33797c20 */ /* 0x000fe20008410000 */
[C---:B------:R-:W-:Y:S01]  /*3e10*/  FMUL.FTZ R120, R148.reuse, R123 ;  /* 0x0000007b94787220 */ /* 0x040fe20000410000 */
[----:B------:R-:W-:Y:S01]  /*3e20*/  FMUL.FTZ R126, R148, R122 ;  /* 0x0000007a947e7220 */ /* 0x000fe20000410000 */
[C---:B------:R-:W-:Y:S01]  /*3e30*/  FMUL.FTZ R125, R152.reuse, R127 ;  /* 0x0000007f987d7220 */ /* 0x040fe20000410000 */
[----:B------:R-:W-:Y:S01]  /*3e40*/  FMUL.FTZ R128, R152, R124 ;  /* 0x0000007c98807220 */ /* 0x000fe20000410000 */
[----:B------:R-:W-:Y:S01]  /*3e50*/  FMUL.FTZ R231, R67, UR46 ;  /* 0x0000002e43e77c20 */ /* 0x000fe20008410000 */
[C---:B------:R-:W-:Y:S01]  /*3e60*/  FFMA.FTZ R126, R149.reuse, R123, R126 ;  /* 0x0000007b957e7223 */ /* 0x040fe2000001007e */
[----:B------:R-:W-:Y:S01]  /*3e70*/  FFMA.FTZ R123, R50, UR45, -R121 ;  /* 0x0000002d327b7c23 */ /* 0x000fe20008010879 */
[----:B------:R-:W-:Y:S01]  /*3e80*/  FFMA.FTZ R121, R149, R122, -R120 ;  /* 0x0000007a95797223 */ /* 0x000fe20000010878 */
[C---:B------:R-:W-:Y:S01]  /*3e90*/  FFMA.FTZ R125, R153.reuse, R124, -R125 ;  /* 0x0000007c997d7223 */ /* 0x040fe2000001087d */
[----:B------:R-:W-:Y:S01]  /*3ea0*/  FFMA.FTZ R128, R153, R127, R128 ;  /* 0x0000007f99807223 */ /* 0x000fe20000010080 */
[----:B------:R-:W-:Y:S01]  /*3eb0*/  FFMA.FTZ R123, R7, R123, R126 ;  /* 0x0000007b077b7223 */ /* 0x000fe2000001007e */
[----:B------:R-:W-:Y:S01]  /*3ec0*/  FADD.FTZ R122, R188, R121 ;  /* 0x00000079bc7a7221 */ /* 0x000fe20000010000 */
[CC--:B------:R-:W-:Y:S01]  /*3ed0*/  FMUL.FTZ R126, R154.reuse, R125.reuse ;  /* 0x0000007d9a7e7220 */ /* 0x0c0fe20000410000 */
[----:B------:R-:W0:Y:S01]  /*3ee0*/  LDS.64 R120, [R39+0x8] ;  /* 0x0000080027787984 */ /* 0x000e220000000a00 */
[----:B------:R-:W-:Y:S01]  /*3ef0*/  FMUL.FTZ R130, R154, R128 ;  /* 0x000000809a827220 */ /* 0x000fe20000410000 */
[----:B------:R-:W-:Y:S01]  /*3f00*/  FMUL.FTZ R124, R152, R122 ;  /* 0x0000007a987c7220 */ /* 0x000fe20000410000 */
[----:B------:R-:W-:Y:S01]  /*3f10*/  FFMA.FTZ R126, R155, R128, R126 ;  /* 0x000000809b7e7223 */ /* 0x000fe2000001007e */
[----:B------:R-:W-:Y:S01]  /*3f20*/  FMUL.FTZ R127, R49, UR46 ;  /* 0x0000002e317f7c20 */ /* 0x000fe20008410000 */
[----:B------:R-:W-:Y:S01]  /*3f30*/  FFMA.FTZ R130, R155, R125, -R130 ;  /* 0x0000007d9b827223 */ /* 0x000fe20000010882 */
[-C--:B------:R-:W-:Y:S01]  /*3f40*/  FFMA.FTZ R125, R153, R123.reuse, R124 ;  /* 0x0000007b997d7223 */ /* 0x080fe2000001007c */
[----:B------:R-:W-:Y:S01]  /*3f50*/  FMUL.FTZ R128, R156, R126 ;  /* 0x0000007e9c807220 */ /* 0x000fe20000410000 */
[----:B------:R-:W-:Y:S01]  /*3f60*/  FMUL.FTZ R124, R152, R123 ;  /* 0x0000007b987c7220 */ /* 0x000fe20000410000 */
[----:B------:R-:W-:Y:S01]  /*3f70*/  FFMA.FTZ R127, R48, UR45, -R127 ;  /* 0x0000002d307f7c23 */ /* 0x000fe2000801087f */
[----:B------:R-:W-:Y:S01]  /*3f80*/  FFMA.FTZ R231, R66, UR45, -R231 ;  /* 0x0000002d42e77c23 */ /* 0x000fe200080108e7 */
[-C--:B------:R-:W-:Y:S01]  /*3f90*/  FFMA.FTZ R128, R157, R130.reuse, -R128 ;  /* 0x000000829d807223 */ /* 0x080fe20000010880 */
[----:B------:R-:W-:Y:S01]  /*3fa0*/  FMUL.FTZ R130, R156, R130 ;  /* 0x000000829c827220 */ /* 0x000fe20000410000 */
[----:B------:R-:W-:Y:S01]  /*3fb0*/  FFMA.FTZ R124, R153, R122, -R124 ;  /* 0x0000007a997c7223 */ /* 0x000fe2000001087c */
[----:B------:R-:W-:Y:S01]  /*3fc0*/  FFMA.FTZ R125, R8, R127, R125 ;  /* 0x0000007f087d7223 */ /* 0x000fe2000001007d */
[----:B------:R-:W-:Y:S01]  /*3fd0*/  FMUL.FTZ R127, R55, UR46 ;  /* 0x0000002e377f7c20 */ /* 0x000fe20008410000 */
[----:B------:R-:W-:Y:S01]  /*3fe0*/  FFMA.FTZ R130, R157, R126, R130 ;  /* 0x0000007e9d827223 */ /* 0x000fe20000010082 */
[----:B------:R-:W-:Y:S01]  /*3ff0*/  FMUL.FTZ R126, R158, R128 ;  /* 0x000000809e7e7220 */ /* 0x000fe20000410000 */
[----:B------:R-:W-:Y:S01]  /*4000*/  FADD.FTZ R124, R187, R124 ;  /* 0x0000007cbb7c7221 */ /* 0x000fe20000010000 */
[-C--:B------:R-:W-:Y:S01]  /*4010*/  FMUL.FTZ R122, R154, R125.reuse ;  /* 0x0000007d9a7a7220 */ /* 0x080fe20000410000 */
[----:B------:R-:W-:Y:S01]  /*4020*/  FFMA.FTZ R127, R54, UR45, -R127 ;  /* 0x0000002d367f7c23 */ /* 0x000fe2000801087f */
[-C--:B------:R-:W-:Y:S01]  /*4030*/  FFMA.FTZ R126, R159, R130.reuse, R126 ;  /* 0x000000829f7e7223 */ /* 0x080fe2000001007e */
[----:B------:R-:W-:Y:S01]  /*4040*/  FMUL.FTZ R130, R158, R130 ;  /* 0x000000829e827220 */ /* 0x000fe20000410000 */
[-C--:B------:R-:W-:Y:S01]  /*4050*/  FFMA.FTZ R123, R155, R124.reuse, -R122 ;  /* 0x0000007c9b7b7223 */ /* 0x080fe2000001087a */
[----:B------:R-:W-:Y:S01]  /*4060*/  FMUL.FTZ R124, R154, R124 ;  /* 0x0000007c9a7c7220 */ /* 0x000fe20000410000 */
[----:B------:R-:W-:Y:S01]  /*4070*/  FMUL.FTZ R215, R71, UR46 ;  /* 0x0000002e47d77c20 */ /* 0x000fe20008410000 */
[----:B------:R-:W-:Y:S01]  /*4080*/  FFMA.FTZ R130, R159, R128, -R130 ;  /* 0x000000809f827223 */ /* 0x000fe20000010882 */
[----:B------:R-:W-:Y:S01]  /*4090*/  FADD.FTZ R123, R186, R123 ;  /* 0x0000007bba7b7221 */ /* 0x000fe20000010000 */
[----:B------:R-:W-:Y:S01]  /*40a0*/  FFMA.FTZ R124, R155, R125, R124 ;  /* 0x0000007d9b7c7223 */ /* 0x000fe2000001007c */
[----:B------:R-:W-:Y:S01]  /*40b0*/  FMUL.FTZ R128, R160, R126 ;  /* 0x0000007ea0807220 */ /* 0x000fe20000410000 */
[----:B------:R-:W-:Y:S01]  /*40c0*/  UISETP.GE.AND UP0, UPT, UR11, UR33, UPT ;  /* 0x000000210b00728c */ /* 0x000fe2000bf06270 */
[----:B------:R-:W-:Y:S01]  /*40d0*/  FMUL.FTZ R122, R156, R123 ;  /* 0x0000007b9c7a7220 */ /* 0x000fe20000410000 */
[----:B------:R-:W-:Y:S01]  /*40e0*/  FFMA.FTZ R124, R9, R127, R124 ;  /* 0x0000007f097c7223 */ /* 0x000fe2000001007c */
[-C--:B------:R-:W-:Y:S01]  /*40f0*/  FFMA.FTZ R128, R161, R130.reuse, -R128 ;  /* 0x00000082a1807223 */ /* 0x080fe20000010880 */
[----:B------:R-:W-:Y:S01]  /*4100*/  FMUL.FTZ R130, R160, R130 ;  /* 0x00000082a0827220 */ /* 0x000fe20000410000 */
[----:B------:R-:W-:Y:S01]  /*4110*/  FMUL.FTZ R127, R53, UR46 ;  /* 0x0000002e357f7c20 */ /* 0x000fe20008410000 */
[----:B------:R-:W-:Y:S01]  /*4120*/  FFMA.FTZ R125, R157, R124, R122 ;  /* 0x0000007c9d7d7223 */ /* 0x000fe2000001007a */
[----:B------:R-:W-:Y:S01]  /*4130*/  FMUL.FTZ R122, R162, R128 ;  /* 0x00000080a27a7220 */ /* 0x000fe20000410000 */
[----:B------:R-:W-:Y:S01]  /*4140*/  FFMA.FTZ R130, R161, R126, R130 ;  /* 0x0000007ea1827223 */ /* 0x000fe20000010082 */
[----:B------:R-:W-:Y:S01]  /*4150*/  FMUL.FTZ R124, R156, R124 ;  /* 0x0000007c9c7c7220 */ /* 0x000fe20000410000 */
[----:B------:R-:W-:Y:S01]  /*4160*/  FFMA.FTZ R127, R52, UR45, -R127 ;  /* 0x0000002d347f7c23 */ /* 0x000fe2000801087f */
[----:B------:R-:W-:Y:S01]  /*4170*/  FFMA.FTZ R215, R70, UR45, -R215 ;  /* 0x0000002d46d77c23 */ /* 0x000fe200080108d7 */
[----:B------:R-:W-:Y:S01]  /*4180*/  FFMA.FTZ R129, R163, R130, R122 ;  /* 0x00000082a3817223 */ /* 0x000fe2000001007a */
[-C--:B0-----:R-:W-:Y:S01]  /*4190*/  FMUL.FTZ R122, R141, R120.reuse ;  /* 0x000000788d7a7220 */ /* 0x081fe20000410000 */
[----:B------:R-:W-:Y:S01]  /*41a0*/  FFMA.FTZ R124, R157, R123, -R124 ;  /* 0x0000007b9d7c7223 */ /* 0x000fe2000001087c */
[----:B------:R-:W-:Y:S01]  /*41b0*/  FFMA.FTZ R125, R10, R127, R125 ;  /* 0x0000007f0a7d7223 */ /* 0x000fe2000001007d */
[-C--:B------:R-:W-:Y:S01]  /*41c0*/  FMUL.FTZ R123, R141, R121.reuse ;  /* 0x000000798d7b7220 */ /* 0x080fe20000410000 */
[----:B------:R-:W-:Y:S01]  /*41d0*/  FFMA.FTZ R122, R140, R121, R122 ;  /* 0x000000798c7a7223 */ /* 0x000fe2000001007a */
[----:B------:R-:W-:Y:S01]  /*41e0*/  FADD.FTZ R124, R185, R124 ;  /* 0x0000007cb97c7221 */ /* 0x000fe20000010000 */
[----:B------:R-:W-:Y:S01]  /*41f0*/  FMUL.FTZ R126, R158, R125 ;  /* 0x0000007d9e7e7220 */ /* 0x000fe20000410000 */
[----:B------:R-:W-:Y:S01]  /*4200*/  FFMA.FTZ R123, R140, R120, -R123 ;  /* 0x000000788c7b7223 */ /* 0x000fe2000001087b */
[----:B------:R-:W-:Y:S01]  /*4210*/  FADD.FTZ R208, RZ, R122 ;  /* 0x0000007affd07221 */ /* 0x000fe20000010000 */
[----:B------:R-:W-:Y:S01]  /*4220*/  FMUL.FTZ R121, R59, UR46 ;  /* 0x0000002e3b797c20 */ /* 0x000fe20008410000 */
[CC--:B------:R-:W-:Y:S01]  /*4230*/  FFMA.FTZ R127, R159.reuse, R124.reuse, -R126 ;  /* 0x0000007c9f7f7223 */ /* 0x0c0fe2000001087e */
[----:B------:R-:W-:Y:S01]  /*4240*/  FMUL.FTZ R124, R158, R124 ;  /* 0x0000007c9e7c7220 */ /* 0x000fe20000410000 */
[----:B------:R-:W-:Y:S01]  /*4250*/  FFMA.FTZ R225, R116, R33, R123 ;  /* 0x0000002174e17223 */ /* 0x000fe2000001007b */
[----:B------:R-:W-:Y:S01]  /*4260*/  FMUL.FTZ R120, R172, R208 ;  /* 0x000000d0ac787220 */ /* 0x000fe20000410000 */
[----:B------:R-:W-:Y:S01]  /*4270*/  FFMA.FTZ R122, R58, UR45, -R121 ;  /* 0x0000002d3a7a7c23 */ /* 0x000fe20008010879 */
[----:B------:R-:W-:Y:S01]  /*4280*/  FMUL.FTZ R130, R162, R130 ;  /* 0x00000082a2827220 */ /* 0x000fe20000410000 */
[----:B------:R-:W-:Y:S01]  /*4290*/  FFMA.FTZ R124, R159, R125, R124 ;  /* 0x0000007d9f7c7223 */ /* 0x000fe2000001007c */
[-C--:B------:R-:W-:Y:S01]  /*42a0*/  FMUL.FTZ R121, R172, R225.reuse ;  /* 0x000000e1ac797220 */ /* 0x080fe20000410000 */
[----:B------:R-:W-:Y:S01]  /*42b0*/  FFMA.FTZ R120, R173, R225, -R120 ;  /* 0x000000e1ad787223 */ /* 0x000fe20000010878 */
[----:B------:R-:W-:Y:S01]  /*42c0*/  FFMA.FTZ R130, R163, R128, -R130 ;  /* 0x00000080a3827223 */ /* 0x000fe20000010882 */
[----:B------:R-:W-:Y:S01]  /*42d0*/  FFMA.FTZ R124, R11, R122, R124 ;  /* 0x0000007a0b7c7223 */ /* 0x000fe2000001007c */
[----:B------:R-:W-:Y:S01]  /*42e0*/  FFMA.FTZ R121, R173, R208, R121 ;  /* 0x000000d0ad797223 */ /* 0x000fe20000010079 */
[C---:B------:R-:W-:Y:S01]  /*42f0*/  FMUL.FTZ R122, R164.reuse, R129 ;  /* 0x00000081a47a7220 */ /* 0x040fe20000410000 */
[----:B------:R-:W-:Y:S01]  /*4300*/  FFMA.FTZ R216, R117, R34, R120 ;  /* 0x0000002275d87223 */ /* 0x000fe20000010078 */
[-C--:B------:R-:W-:Y:S01]  /*4310*/  FMUL.FTZ R126, R164, R130.reuse ;  /* 0x00000082a47e7220 */ /* 0x080fe20000410000 */
[----:B------:R-:W-:Y:S01]  /*4320*/  FADD.FTZ R207, RZ, R121 ;  /* 0x00000079ffcf7221 */ /* 0x000fe20000010000 */
[C---:B------:R-:W-:Y:S01]  /*4330*/  FFMA.FTZ R130, R165.reuse, R130, -R122 ;  /* 0x00000082a5827223 */ /* 0x040fe2000001087a */
[-C--:B------:R-:W-:Y:S01]  /*4340*/  FMUL.FTZ R122, R170, R216.reuse ;  /* 0x000000d8aa7a7220 */ /* 0x080fe20000410000 */
[----:B------:R-:W-:Y:S01]  /*4350*/  FADD.FTZ R127, R184, R127 ;  /* 0x0000007fb87f7221 */ /* 0x000fe20000010000 */
[----:B------:R-:W-:Y:S01]  /*4360*/  FMUL.FTZ R120, R170, R207 ;  /* 0x000000cfaa787220 */ /* 0x000fe20000410000 */
[----:B------:R-:W-:Y:S01]  /*4370*/  FFMA.FTZ R125, R165, R129, R126 ;  /* 0x00000081a57d7223 */ /* 0x000fe2000001007e */
[----:B------:R-:W-:Y:S01]  /*4380*/  FFMA.FTZ R122, R171, R207, R122 ;  /* 0x000000cfab7a7223 */ /* 0x000fe2000001007a */
[C---:B------:R-:W-:Y:S01]  /*4390*/  FMUL.FTZ R126, R160.reuse, R127 ;  /* 0x0000007fa07e7220 */ /* 0x040fe20000410000 */
[----:B------:R-:W-:Y:S01]  /*43a0*/  FMUL.FTZ R123, R57, UR46 ;  /* 0x0000002e397b7c20 */ /* 0x000fe20008410000 */
[----:B------:R-:W-:Y:S01]  /*43b0*/  FFMA.FTZ R211, R171, R216, -R120 ;  /* 0x000000d8abd37223 */ /* 0x000fe20000010878 */
[----:B------:R-:W-:Y:S01]  /*43c0*/  FADD.FTZ R206, RZ, R122 ;  /* 0x0000007affce7221 */ /* 0x000fe20000010000 */
[CC--:B------:R-:W-:Y:S01]  /*43d0*/  FFMA.FTZ R121, R161.reuse, R124.reuse, R126 ;  /* 0x0000007ca1797223 */ /* 0x0c0fe2000001007e */
[----:B------:R-:W-:Y:S01]  /*43e0*/  FMUL.FTZ R124, R160, R124 ;  /* 0x0000007ca07c7220 */ /* 0x000fe20000410000 */
[----:B------:R-:W-:Y:S01]  /*43f0*/  FFMA.FTZ R123, R56, UR45, -R123 ;  /* 0x0000002d387b7c23 */ /* 0x000fe2000801087b */
[----:B------:R-:W-:Y:S01]  /*4400*/  FFMA.FTZ R211, R118, R31, R211 ;  /* 0x0000001f76d37223 */ /* 0x000fe200000100d3 */
[----:B------:R-:W-:Y:S01]  /*4410*/  FMUL.FTZ R120, R168, R206 ;  /* 0x000000cea8787220 */ /* 0x000fe20000410000 */
[----:B------:R-:W-:Y:S01]  /*4420*/  FMUL.FTZ R126, R166, R130 ;  /* 0x00000082a67e7220 */ /* 0x000fe20000410000 */
[----:B------:R-:W-:Y:S01]  /*4430*/  FFMA.FTZ R124, R161, R127, -R124 ;  /* 0x0000007fa17c7223 */ /* 0x000fe2000001087c */
[----:B------:R-:W-:Y:S01]  /*4440*/  FFMA.FTZ R121, R12, R123, R121 ;  /* 0x0000007b0c797223 */ /* 0x000fe20000010079 */
[-C--:B------:R-:W-:Y:S01]  /*4450*/  FMUL.FTZ R122, R168, R211.reuse ;  /* 0x000000d3a87a7220 */ /* 0x080fe20000410000 */
[----:B------:R-:W-:Y:S01]  /*4460*/  FFMA.FTZ R120, R169, R211, -R120 ;  /* 0x000000d3a9787223 */ /* 0x000fe20000010878 */
[----:B------:R-:W-:Y:S01]  /*4470*/  FFMA.FTZ R127, R167, R125, R126 ;  /* 0x0000007da77f7223 */ /* 0x000fe2000001007e */
[----:B------:R-:W-:Y:S01]  /*4480*/  FADD.FTZ R124, R183, R124 ;  /* 0x0000007cb77c7221 */ /* 0x000fe20000010000 */
[----:B------:R-:W-:Y:S01]  /*4490*/  FFMA.FTZ R122, R169, R206, R122 ;  /* 0x000000cea97a7223 */ /* 0x000fe2000001007a */
[----:B------:R-:W-:Y:S01]  /*44a0*/  FMUL.FTZ R126, R162, R121 ;  /* 0x00000079a27e7220 */ /* 0x000fe20000410000 */
[----:B------:R-:W-:Y:S01]  /*44b0*/  FFMA.FTZ R218, R119, R32, R120 ;  /* 0x0000002077da7223 */ /* 0x000fe20000010078 */
[----:B------:R-:W-:Y:S01]  /*44c0*/  FMUL.FTZ R128, R166, R125 ;  /* 0x0000007da6807220 */ /* 0x000fe20000410000 */
[----:B------:R-:W-:Y:S01]  /*44d0*/  FADD.FTZ R205, RZ, R122 ;  /* 0x0000007affcd7221 */ /* 0x000fe20000010000 */
[-C--:B------:R-:W-:Y:S01]  /*44e0*/  FFMA.FTZ R123, R163, R124.reuse, -R126 ;  /* 0x0000007ca37b7223 */ /* 0x080fe2000001087e */
[----:B------:R-:W-:Y:S01]  /*44f0*/  FMUL.FTZ R124, R162, R124 ;  /* 0x0000007ca27c7220 */ /* 0x000fe20000410000 */
[----:B------:R-:W-:Y:S01]  /*4500*/  FMUL.FTZ R125, R63, UR46 ;  /* 0x0000002e3f7d7c20 */ /* 0x000fe20008410000 */
[CC--:B------:R-:W-:Y:S01]  /*4510*/  FMUL.FTZ R122, R166.reuse, R218.reuse ;  /* 0x000000daa67a7220 */ /* 0x0c0fe20000410000 */
[----:B------:R-:W-:Y:S01]  /*4520*/  FMUL.FTZ R120, R166, R205 ;  /* 0x000000cda6787220 */ /* 0x000fe20000410000 */
[----:B------:R-:W-:Y:S01]  /*4530*/  FFMA.FTZ R124, R163, R121, R124 ;  /* 0x00000079a37c7223 */ /* 0x000fe2000001007c */
[----:B------:R-:W-:Y:S01]  /*4540*/  FFMA.FTZ R212, R62, UR45, -R125 ;  /* 0x0000002d3ed47c23 */ /* 0x000fe2000801087d */
[----:B------:R-:W-:Y:S01]  /*4550*/  FADD.FTZ R123, R182, R123 ;  /* 0x0000007bb67b7221 */ /* 0x000fe20000010000 */
[C---:B------:R-:W-:Y:S01]  /*4560*/  FFMA.FTZ R122, R167.reuse, R205, R122 ;  /* 0x000000cda77a7223 */ /* 0x040fe2000001007a */
[----:B------:R-:W-:Y:S01]  /*4570*/  FFMA.FTZ R213, R167, R218, -R120 ;  /* 0x000000daa7d57223 */ /* 0x000fe20000010878 */
[----:B------:R-:W-:Y:S01]  /*4580*/  FFMA.FTZ R124, R13, R212, R124 ;  /* 0x000000d40d7c7223 */ /* 0x000fe2000001007c */
[----:B------:R-:W-:Y:S01]  /*4590*/  FMUL.FTZ R120, R164, R123 ;  /* 0x0000007ba4787220 */ /* 0x000fe20000410000 */
[----:B------:R-:W-:Y:S01]  /*45a0*/  FADD.FTZ R204, RZ, R122 ;  /* 0x0000007affcc7221 */ /* 0x000fe20000010000 */
[----:B------:R-:W-:Y:S01]  /*45b0*/  FFMA.FTZ R213, R112, R29, R213 ;  /* 0x0000001d70d57223 */ /* 0x000fe200000100d5 */
[CC--:B------:R-:W-:Y:S01]  /*45c0*/  FMUL.FTZ R122, R164.reuse, R124.reuse ;  /* 0x0000007ca47a7220 */ /* 0x0c0fe20000410000 */
[----:B------:R-:W-:Y:S01]  /*45d0*/  FFMA.FTZ R125, R165, R124, R120 ;  /* 0x0000007ca57d7223 */ /* 0x000fe20000010078 */
[C---:B------:R-:W-:Y:S01]  /*45e0*/  FMUL.FTZ R120, R164.reuse, R204 ;  /* 0x000000cca4787220 */ /* 0x040fe20000410000 */
[----:B------:R-:W-:Y:S01]  /*45f0*/  FFMA.FTZ R128, R167, R130, -R128 ;  /* 0x00000082a7807223 */ /* 0x000fe20000010880 */
[----:B------:R-:W-:Y:S01]  /*4600*/  FMUL.FTZ R121, R164, R213 ;  /* 0x000000d5a4797220 */ /* 0x000fe20000410000 */
[C---:B------:R-:W-:Y:S01]  /*4610*/  FFMA.FTZ R124, R165.reuse, R123, -R122 ;  /* 0x0000007ba57c7223 */ /* 0x040fe2000001087a */
[C---:B------:R-:W-:Y:S01]  /*4620*/  FFMA.FTZ R120, R165.reuse, R213, -R120 ;  /* 0x000000d5a5787223 */ /* 0x040fe20000010878 */
[----:B------:R-:W-:Y:S01]  /*4630*/  FMUL.FTZ R122, R168, R128 ;  /* 0x00000080a87a7220 */ /* 0x000fe20000410000 */
[----:B------:R-:W-:Y:S01]  /*4640*/  FFMA.FTZ R121, R165, R204, R121 ;  /* 0x000000cca5797223 */ /* 0x000fe20000010079 */
[----:B------:R-:W-:Y:S01]  /*4650*/  FFMA.FTZ R125, R14, R219, R125 ;  /* 0x000000db0e7d7223 */ /* 0x000fe2000001007d */
[----:B------:R-:W-:Y:S01]  /*4660*/  FFMA.FTZ R220, R113, R30, R120 ;  /* 0x0000001e71dc7223 */ /* 0x000fe20000010078 */
[----:B------:R-:W-:Y:S01]  /*4670*/  FFMA.FTZ R129, R169, R127, R122 ;  /* 0x0000007fa9817223 */ /* 0x000fe2000001007a */
[----:B------:R-:W-:Y:S01]  /*4680*/  FADD.FTZ R203, RZ, R121 ;  /* 0x00000079ffcb7221 */ /* 0x000fe20000010000 */
[----:B------:R-:W-:Y:S01]  /*4690*/  FADD.FTZ R124, R181, R124 ;  /* 0x0000007cb57c7221 */ /* 0x000fe20000010000 */
[----:B------:R-:W-:Y:S01]  /*46a0*/  FMUL.FTZ R122, R162, R220 ;  /* 0x000000dca27a7220 */ /* 0x000fe20000410000 */
[----:B------:R-:W-:Y:S01]  /*46b0*/  FMUL.FTZ R126, R166, R125 ;  /* 0x0000007da67e7220 */ /* 0x000fe20000410000 */
[-C--:B------:R-:W-:Y:S01]  /*46c0*/  FMUL.FTZ R120, R162, R203.reuse ;  /* 0x000000cba2787220 */ /* 0x080fe20000410000 */
[----:B------:R-:W-:Y:S01]  /*46d0*/  PLOP3.LUT P0, PT, PT, PT, UP0, 0x80, 0x8 ;  /* 0x000000000008781c */ /* 0x000fe20003f0f008 */
[----:B------:R-:W-:Y:S01]  /*46e0*/  FFMA.FTZ R122, R163, R203, R122 ;  /* 0x000000cba37a7223 */ /* 0x000fe2000001007a */
[----:B------:R-:W-:Y:S01]  /*46f0*/  FFMA.FTZ R123, R167, R124, -R126 ;  /* 0x0000007ca77b7223 */ /* 0x000fe2000001087e */
[----:B------:R-:W-:Y:S01]  /*4700*/  FFMA.FTZ R217, R163, R220, -R120 ;  /* 0x000000dca3d97223 */ /* 0x000fe20000010878 */
[----:B------:R-:W-:Y:S01]  /*4710*/  FMUL.FTZ R124, R166, R124 ;  /* 0x0000007ca67c7220 */ /* 0x000fe20000410000 */
[----:B------:R-:W-:Y:S01]  /*4720*/  FADD.FTZ R202, RZ, R122 ;  /* 0x0000007affca7221 */ /* 0x000fe20000010000 */
[----:B------:R-:W-:Y:S01]  /*4730*/  FADD.FTZ R123, R180, R123 ;  /* 0x0000007bb47b7221 */ /* 0x000fe20000010000 */
[----:B------:R-:W-:Y:S01]  /*4740*/  FFMA.FTZ R217, R114, R27, R217 ;  /* 0x0000001b72d97223 */ /* 0x000fe200000100d9 */
[----:B------:R-:W-:Y:S01]  /*4750*/  FFMA.FTZ R125, R167, R125, R124 ;  /* 0x0000007da77d7223 */ /* 0x000fe2000001007c */
[-C--:B------:R-:W-:Y:S01]  /*4760*/  FMUL.FTZ R120, R160, R202.reuse ;  /* 0x000000caa0787220 */ /* 0x080fe20000410000 */
[----:B------:R-:W-:Y:S01]  /*4770*/  FMUL.FTZ R122, R168, R123 ;  /* 0x0000007ba87a7220 */ /* 0x000fe20000410000 */
[----:B------:R-:W-:Y:S01]  /*4780*/  FMUL.FTZ R121, R160, R217 ;  /* 0x000000d9a0797220 */ /* 0x000fe20000410000 */
[----:B------:R-:W-:Y:S01]  /*4790*/  FFMA.FTZ R125, R16, R231, R125 ;  /* 0x000000e7107d7223 */ /* 0x000fe2000001007d */
[C---:B------:R-:W-:Y:S01]  /*47a0*/  FFMA.FTZ R120, R161.reuse, R217, -R120 ;  /* 0x000000d9a1787223 */ /* 0x040fe20000010878 */
[----:B------:R-:W-:Y:S01]  /*47b0*/  ISETP.NE.OR P0, PT, R144, RZ, P0 ;  /* 0x000000ff9000720c */ /* 0x000fe20000705670 */
[----:B------:R-:W-:Y:S01]  /*47c0*/  FFMA.FTZ R121, R161, R202, R121 ;  /* 0x000000caa1797223 */ /* 0x000fe20000010079 */
[-C--:B------:R-:W-:Y:S01]  /*47d0*/  FMUL.FTZ R124, R168, R125.reuse ;  /* 0x0000007da87c7220 */ /* 0x080fe20000410000 */
[----:B------:R-:W-:Y:S01]  /*47e0*/  FFMA.FTZ R222, R115, R28, R120 ;  /* 0x0000001c73de7223 */ /* 0x000fe20000010078 */
[C---:B------:R-:W-:Y:S01]  /*47f0*/  FFMA.FTZ R122, R169.reuse, R125, R122 ;  /* 0x0000007da97a7223 */ /* 0x040fe2000001007a */
[----:B------:R-:W-:Y:S01]  /*4800*/  FADD.FTZ R201, RZ, R121 ;  /* 0x00000079ffc97221 */ /* 0x000fe20000010000 */
[----:B------:R-:W-:Y:S01]  /*4810*/  FFMA.FTZ R124, R169, R123, -R124 ;  /* 0x0000007ba97c7223 */ /* 0x000fe2000001087c */
[CC--:B------:R-:W-:Y:S01]  /*4820*/  FMUL.FTZ R120, R158.reuse, R222.reuse ;  /* 0x000000de9e787220 */ /* 0x0c0fe20000410000 */
[----:B------:R-:W-:Y:S01]  /*4830*/  FMUL.FTZ R123, R65, UR46 ;  /* 0x0000002e417b7c20 */ /* 0x000fe20008410000 */
[-C--:B------:R-:W-:Y:S01]  /*4840*/  FMUL.FTZ R121, R158, R201.reuse ;  /* 0x000000c99e797220 */ /* 0x080fe20000410000 */
[----:B------:R-:W-:Y:S01]  /*4850*/  FADD.FTZ R124, R193, R124 ;  /* 0x0000007cc17c7221 */ /* 0x000fe20000010000 */
[C---:B------:R-:W-:Y:S01]  /*4860*/  FFMA.FTZ R120, R159.reuse, R201, R120 ;  /* 0x000000c99f787223 */ /* 0x040fe20000010078 */
[----:B------:R-:W-:Y:S01]  /*4870*/  FFMA.FTZ R214, R64, UR45, -R123 ;  /* 0x0000002d40d67c23 */ /* 0x000fe2000801087b */
[----:B------:R-:W-:Y:S01]  /*4880*/  FFMA.FTZ R121, R159, R222, -R121 ;  /* 0x000000de9f797223 */ /* 0x000fe20000010879 */
[----:B------:R-:W-:Y:S01]  /*4890*/  FMUL.FTZ R130, R168, R127 ;  /* 0x0000007fa8827220 */ /* 0x000fe20000410000 */
[----:B------:R-:W-:Y:S01]  /*48a0*/  FADD.FTZ R200, RZ, R120 ;  /* 0x00000078ffc87221 */ /* 0x000fe20000010000 */
[----:B------:R-:W-:Y:S01]  /*48b0*/  FFMA.FTZ R122, R17, R214, R122 ;  /* 0x000000d6117a7223 */ /* 0x000fe2000001007a */
[----:B------:R-:W-:Y:S01]  /*48c0*/  FFMA.FTZ R221, R108, R25, R121 ;  /* 0x000000196cdd7223 */ /* 0x000fe20000010079 */
[----:B------:R-:W-:Y:S01]  /*48d0*/  FMUL.FTZ R229, R69, UR46 ;  /* 0x0000002e45e57c20 */ /* 0x000fe20008410000 */
[----:B------:R-:W-:Y:S01]  /*48e0*/  FMUL.FTZ R120, R156, R200 ;  /* 0x000000c89c787220 */ /* 0x000fe20000410000 */
[----:B------:R-:W-:Y:S01]  /*48f0*/  FMUL.FTZ R123, R170, R122 ;  /* 0x0000007aaa7b7220 */ /* 0x000fe20000410000 */
[-C--:B------:R-:W-:Y:S01]  /*4900*/  FMUL.FTZ R121, R156, R221.reuse ;  /* 0x000000dd9c797220 */ /* 0x080fe20000410000 */
[----:B------:R-:W-:Y:S01]  /*4910*/  FFMA.FTZ R130, R169, R128, -R130 ;  /* 0x00000080a9827223 */ /* 0x000fe20000010882 */
[----:B------:R-:W-:Y:S01]  /*4920*/  FFMA.FTZ R120, R157, R221, -R120 ;  /* 0x000000dd9d787223 */ /* 0x000fe20000010878 */
[----:B------:R-:W-:Y:S01]  /*4930*/  FFMA.FTZ R125, R171, R124, -R123 ;  /* 0x0000007cab7d7223 */ /* 0x000fe2000001087b */
[----:B------:R-:W-:Y:S01]  /*4940*/  FFMA.FTZ R121, R157, R200, R121 ;  /* 0x000000c89d797223 */ /* 0x000fe20000010079 */
[----:B------:R-:W-:Y:S01]  /*4950*/  FMUL.FTZ R124, R170, R124 ;  /* 0x0000007caa7c7220 */ /* 0x000fe20000410000 */
[----:B------:R-:W-:Y:S01]  /*4960*/  FFMA.FTZ R224, R109, R26, R120 ;  /* 0x0000001a6de07223 */ /* 0x000fe20000010078 */
[----:B------:R-:W-:Y:S01]  /*4970*/  FADD.FTZ R125, R194, R125 ;  /* 0x0000007dc27d7221 */ /* 0x000fe20000010000 */
[----:B------:R-:W-:Y:S01]  /*4980*/  FADD.FTZ R199, RZ, R121 ;  /* 0x00000079ffc77221 */ /* 0x000fe20000010000 */
[----:B------:R-:W-:Y:S01]  /*4990*/  FFMA.FTZ R123, R171, R122, R124 ;  /* 0x0000007aab7b7223 */ /* 0x000fe2000001007c */
[-C--:B------:R-:W-:Y:S01]  /*49a0*/  FMUL.FTZ R120, R154, R224.reuse ;  /* 0x000000e09a787220 */ /* 0x080fe20000410000 */
[----:B------:R-:W-:Y:S01]  /*49b0*/  FMUL.FTZ R122, R172, R125 ;  /* 0x0000007dac7a7220 */ /* 0x000fe20000410000 */
[----:B------:R-:W-:Y:S01]  /*49c0*/  FMUL.FTZ R121, R154, R199 ;  /* 0x000000c79a797220 */ /* 0x000fe20000410000 */
[----:B------:R-:W-:Y:S01]  /*49d0*/  FFMA.FTZ R123, R18, R215, R123 ;  /* 0x000000d7127b7223 */ /* 0x000fe2000001007b */
[C---:B------:R-:W-:Y:S01]  /*49e0*/  FFMA.FTZ R120, R155.reuse, R199, R120 ;  /* 0x000000c79b787223 */ /* 0x040fe20000010078 */
[----:B------:R-:W-:Y:S01]  /*49f0*/  FMUL.FTZ R128, R170, R129 ;  /* 0x00000081aa807220 */ /* 0x000fe20000410000 */
[----:B------:R-:W-:Y:S01]  /*4a00*/  FFMA.FTZ R121, R155, R224, -R121 ;  /* 0x000000e09b797223 */ /* 0x000fe20000010879 */
[-C--:B------:R-:W-:Y:S01]  /*4a10*/  FMUL.FTZ R124, R172, R123.reuse ;  /* 0x0000007bac7c7220 */ /* 0x080fe20000410000 */
[----:B------:R-:W-:Y:S01]  /*4a20*/  FADD.FTZ R198, RZ, R120 ;  /* 0x00000078ffc67221 */ /* 0x000fe20000010000 */
[C---:B------:R-:W-:Y:S01]  /*4a30*/  FFMA.FTZ R123, R173.reuse, R123, R122 ;  /* 0x0000007bad7b7223 */ /* 0x040fe2000001007a */
[----:B------:R-:W-:Y:S01]  /*4a40*/  FFMA.FTZ R223, R110, R23, R121 ;  /* 0x000000176edf7223 */ /* 0x000fe20000010079 */
[----:B------:R-:W-:Y:S01]  /*4a50*/  FFMA.FTZ R229, R68, UR45, -R229 ;  /* 0x0000002d44e57c23 */ /* 0x000fe200080108e5 */
[C---:B------:R-:W-:Y:S01]  /*4a60*/  FMUL.FTZ R120, R152.reuse, R198 ;  /* 0x000000c698787220 */ /* 0x040fe20000410000 */
[----:B------:R-:W-:Y:S01]  /*4a70*/  FFMA.FTZ R124, R173, R125, -R124 ;  /* 0x0000007dad7c7223 */ /* 0x000fe2000001087c */
[-C--:B------:R-:W-:Y:S01]  /*4a80*/  FMUL.FTZ R121, R152, R223.reuse ;  /* 0x000000df98797220 */ /* 0x080fe20000410000 */
[-C--:B------:R-:W-:Y:S01]  /*4a90*/  FMUL.FTZ R126, R170, R130.reuse ;  /* 0x00000082aa7e7220 */ /* 0x080fe20000410000 */
[----:B------:R-:W-:Y:S01]  /*4aa0*/  FFMA.FTZ R120, R153, R223, -R120 ;  /* 0x000000df99787223 */ /* 0x000fe20000010878 */
[----:B------:R-:W-:Y:S01]  /*4ab0*/  FFMA.FTZ R128, R171, R130, -R128 ;  /* 0x00000082ab807223 */ /* 0x000fe20000010880 */
[----:B------:R-:W-:Y:S01]  /*4ac0*/  FFMA.FTZ R121, R153, R198, R121 ;  /* 0x000000c699797223 */ /* 0x000fe20000010079 */
[----:B------:R-:W-:Y:S01]  /*4ad0*/  VOTEU.ALL UP0, P0 ;  /* 0x0000000000ff7886 */ /* 0x000fe20000000000 */
[----:B------:R-:W-:Y:S01]  /*4ae0*/  FFMA.FTZ R226, R111, R24, R120 ;  /* 0x000000186fe27223 */ /* 0x000fe20000010078 */
[----:B------:R-:W-:Y:S01]  /*4af0*/  FFMA.FTZ R126, R171, R129, R126 ;  /* 0x00000081ab7e7223 */ /* 0x000fe2000001007e */
[----:B------:R-:W-:Y:S01]  /*4b00*/  FADD.FTZ R197, RZ, R121 ;  /* 0x00000079ffc57221 */ /* 0x000fe20000010000 */
[----:B------:R-:W-:Y:S01]  /*4b10*/  ISETP.GT.U32.AND P2, PT, R2, 0x1f, PT ;  /* 0x0000001f0200780c */ /* 0x000fe20003f44070 */
[C---:B------:R-:W-:Y:S01]  /*4b20*/  FMUL.FTZ R120, R148.reuse, R226 ;  /* 0x000000e294787220 */ /* 0x040fe20000410000 */
[----:B------:R-:W-:Y:S01]  /*4b30*/  @!UP0 ULEA UR21, UR8, UR20, 0x4 ;  /* 0x0000001408158291 */ /* 0x000fe2000f8e20ff */
[----:B------:R-:W-:Y:S01]  /*4b40*/  FMUL.FTZ R121, R148, R197 ;  /* 0x000000c594797220 */ /* 0x000fe20000410000 */
[----:B------:R-:W-:-:S02]  /*4b50*/  HFMA2 R140, -RZ, RZ, 1.875, 0 ;  /* 0x3f800000ff8c7431 */ /* 0x000fc400000001ff */
[C---:B------:R-:W-:Y:S01]  /*4b60*/  FFMA.FTZ R120, R149.reuse, R197, R120 ;  /* 0x000000c595787223 */ /* 0x040fe20000010078 */
[----:B------:R-:W-:Y:S01]  /*4b70*/  CS2R R142, SRZ ;  /* 0x00000000008e7805 */ /* 0x000fe2000001ff00 */
[----:B------:R-:W-:Y:S01]  /*4b80*/  FFMA.FTZ R121, R149, R226, -R121 ;  /* 0x000000e295797223 */ /* 0x000fe20000010879 */
[----:B------:R-:W-:Y:S01]  /*4b90*/  MOV R141, RZ ;  /* 0x000000ff008d7202 */ /* 0x000fe20000000f00 */
[----:B------:R-:W-:Y:S01]  /*4ba0*/  FADD.FTZ R196, RZ, R120 ;  /* 0x00000078ffc47221 */ /* 0x000fe20000010000 */
[----:B------:R-:W-:Y:S01]  /*4bb0*/  FMUL.FTZ R120, R172, R128 ;  /* 0x00000080ac787220 */ /* 0x000fe20000410000 */
[----:B------:R-:W-:Y:S01]  /*4bc0*/  FFMA.FTZ R227, R104, R21, R121 ;  /* 0x0000001568e37223 */ /* 0x000fe20000010079 */
[----:B------:R-:W-:Y:S01]  /*4bd0*/  BSSY B0, `(.L_x_3698) ;  /* 0x00000f2000007945 */ /* 0x000fe20003800000 */
[C---:B------:R-:W-:Y:S01]  /*4be0*/  FMUL.FTZ R122, R178.reuse, R196 ;  /* 0x000000c4b27a7220 */ /* 0x040fe20000410000 */
[-C--:B------:R-:W-:Y:S01]  /*4bf0*/  FFMA.FTZ R120, R173, R126.reuse, R120 ;  /* 0x0000007ead787223 */ /* 0x080fe20000010078 */
[-C--:B------:R-:W-:Y:S01]  /*4c00*/  FMUL.FTZ R121, R178, R227.reuse ;  /* 0x000000e3b2797220 */ /* 0x080fe20000410000 */
[----:B------:R-:W-:Y:S01]  /*4c10*/  FMUL.FTZ R126, R172, R126 ;  /* 0x0000007eac7e7220 */ /* 0x000fe20000410000 */
[C---:B------:R-:W-:Y:S01]  /*4c20*/  FFMA.FTZ R122, R179.reuse, R227, -R122 ;  /* 0x000000e3b37a7223 */ /* 0x040fe2000001087a */
[----:B------:R-:W0:Y:S01]  /*4c30*/  @!P0 LDS.128 R140, [UR21+0xac80] ;  /* 0x00ac8015ff8c8984 */ /* 0x000e220008000c00 */
[----:B------:R-:W-:Y:S01]  /*4c40*/  FFMA.FTZ R209, R179, R196, R121 ;  /* 0x000000c4b3d17223 */ /* 0x000fe20000010079 */
[----:B------:R-:W-:Y:S01]  /*4c50*/  FFMA.FTZ R121, R173, R128, -R126 ;  /* 0x00000080ad797223 */ /* 0x000fe2000001087e */
[----:B------:R-:W-:Y:S01]  /*4c60*/  FFMA.FTZ R228, R105, R22, R122 ;  /* 0x0000001669e47223 */ /* 0x000fe2000001007a */
[----:B------:R-:W-:Y:S01]  /*4c70*/  FFMA.FTZ R122, R0, R229, R123 ;  /* 0x000000e5007a7223 */ /* 0x000fe2000001007b */
[----:B------:R-:W-:Y:S01]  /*4c80*/  FADD.FTZ R123, R195, R124 ;  /* 0x0000007cc37b7221 */ /* 0x000fe20000010000 */
[----:B------:R-:W-:Y:S01]  /*4c90*/  FADD.FTZ R209, RZ, R209 ;  /* 0x000000d1ffd17221 */ /* 0x000fe20000010000 */
[----:B------:R-:W-:-:S03]  /*4ca0*/  FMUL.FTZ R124, R176, R228 ;  /* 0x000000e4b07c7220 */ /* 0x000fc60000410000 */
[-C--:B------:R-:W-:Y:S01]  /*4cb0*/  FMUL.FTZ R125, R176, R209.reuse ;  /* 0x000000d1b07d7220 */ /* 0x080fe20000410000 */
[C---:B------:R-:W-:Y:S01]  /*4cc0*/  FFMA.FTZ R124, R177.reuse, R209, R124 ;  /* 0x000000d1b17c7223 */ /* 0x040fe2000001007c */
[----:B------:R1:W-:Y:S02]  /*4cd0*/  STS.128 [R39+0xa10], R120 ;  /* 0x000a107827007388 */ /* 0x0003e40000000c00 */
        /* <DEDUP_REMOVED lines=17> */
[----:B------:R-:W-:-:S03]  /*4df0*/  FMUL.FTZ R137, R121, R127 ;  /* 0x0000007f79897220 */ /* 0x000fc60000410000 */
[C---:B------:R-:W-:Y:S01]  /*4e00*/  FFMA.FTZ R136, R120.reuse, R127, R139 ;  /* 0x0000007f78887223 */ /* 0x040fe2000001008b */
[----:B------:R-:W-:Y:S01]  /*4e10*/  FFMA.FTZ R137, R120, R126, -R137 ;  /* 0x0000007e78897223 */ /* 0x000fe20000010889 */
[----:B------:R-:W-:Y:S02]  /*4e20*/  FMUL.FTZ R139, R121, R124 ;  /* 0x0000007c798b7220 */ /* 0x000fe40000410000 */
[----:B------:R-:W-:Y:S01]  /*4e30*/  FADD.FTZ R136, R123, R136 ;  /* 0x000000887b887221 */ /* 0x000fe20000010000 */
[----:B------:R-:W-:Y:S01]  /*4e40*/  FADD.FTZ R137, R122, R137 ;  /* 0x000000897a897221 */ /* 0x000fe20000010000 */
[----:B------:R-:W-:Y:S02]  /*4e50*/  FFMA.FTZ R139, R120, R125, R139 ;  /* 0x0000007d788b7223 */ /* 0x000fe4000001008b */
[C---:B--2---:R-:W-:Y:S01]  /*4e60*/  FMUL.FTZ R235, R129.reuse, R136 ;  /* 0x0000008881eb7220 */ /* 0x044fe20000410000 */
[----:B------:R-:W-:-:S03]  /*4e70*/  FMUL.FTZ R237, R129, R137 ;  /* 0x0000008981ed7220 */ /* 0x000fc60000410000 */
[C---:B------:R-:W-:Y:S01]  /*4e80*/  FFMA.FTZ R235, R128.reuse, R137, -R235 ;  /* 0x0000008980eb7223 */ /* 0x040fe200000108eb */
[----:B------:R-:W-:Y:S01]  /*4e90*/  FMUL.FTZ R137, R121, R125 ;  /* 0x0000007d79897220 */ /* 0x000fe20000410000 */
[----:B------:R-:W-:Y:S01]  /*4ea0*/  FFMA.FTZ R138, R128, R136, R237 ;  /* 0x00000088808a7223 */ /* 0x000fe200000100ed */
[----:B------:R-:W-:Y:S01]  /*4eb0*/  FMUL.FTZ R136, R129, R139 ;  /* 0x0000008b81887220 */ /* 0x000fe20000410000 */
[----:B------:R-:W-:Y:S01]  /*4ec0*/  FADD.FTZ R235, R130, R235 ;  /* 0x000000eb82eb7221 */ /* 0x000fe20000010000 */
[----:B------:R-:W-:Y:S01]  /*4ed0*/  FFMA.FTZ R137, R120, R124, -R137 ;  /* 0x0000007c78897223 */ /* 0x000fe20000010889 */
[----:B------:R-:W-:Y:S02]  /*4ee0*/  FADD.FTZ R138, R131, R138 ;  /* 0x0000008a838a7221 */ /* 0x000fe40000010000 */
[----:B---3--:R-:W-:Y:S01]  /*4ef0*/  FMUL.FTZ R237, R133, R235 ;  /* 0x000000eb85ed7220 */ /* 0x008fe20000410000 */
[-C--:B------:R-:W-:Y:S01]  /*4f00*/  FFMA.FTZ R136, R128, R137.reuse, -R136 ;  /* 0x0000008980887223 */ /* 0x080fe20000010888 */
[----:B------:R-:W-:-:S02]  /*4f10*/  FMUL.FTZ R137, R129, R137 ;  /* 0x0000008981897220 */ /* 0x000fc40000410000 */
[-C--:B------:R-:W-:Y:S02]  /*4f20*/  FFMA.FTZ R234, R132, R138.reuse, R237 ;  /* 0x0000008a84ea7223 */ /* 0x080fe400000100ed */
[----:B------:R-:W-:Y:S01]  /*4f30*/  FFMA.FTZ R137, R128, R139, R137 ;  /* 0x0000008b80897223 */ /* 0x000fe20000010089 */
[C---:B------:R-:W-:Y:S01]  /*4f40*/  FMUL.FTZ R139, R133.reuse, R138 ;  /* 0x0000008a858b7220 */ /* 0x040fe20000410000 */
[----:B------:R-:W-:-:S03]  /*4f50*/  FMUL.FTZ R138, R133, R136 ;  /* 0x00000088858a7220 */ /* 0x000fc60000410000 */
[C---:B------:R-:W-:Y:S01]  /*4f60*/  FFMA.FTZ R235, R132.reuse, R235, -R139 ;  /* 0x000000eb84eb7223 */ /* 0x040fe2000001088b */
[-C--:B------:R-:W-:Y:S01]  /*4f70*/  FMUL.FTZ R139, R133, R137.reuse ;  /* 0x00000089858b7220 */ /* 0x080fe20000410000 */
[----:B------:R-:W-:Y:S02]  /*4f80*/  FFMA.FTZ R137, R132, R137, R138 ;  /* 0x0000008984897223 */ /* 0x000fe4000001008a */
[----:B------:R-:W-:Y:S01]  /*4f90*/  FADD.FTZ R138, R134, R235 ;  /* 0x000000eb868a7221 */ /* 0x000fe20000010000 */
[----:B------:R-:W-:Y:S01]  /*4fa0*/  FFMA.FTZ R136, R132, R136, -R139 ;  /* 0x0000008884887223 */ /* 0x000fe2000001088b */
[----:B------:R-:W-:Y:S01]  /*4fb0*/  FADD.FTZ R139, R135, R234 ;  /* 0x000000ea878b7221 */ /* 0x000fe20000010000 */
[----:B------:R-:W-:Y:S06]  /*4fc0*/  BRA.DIV UR21, `(.L_x_3700) ;  /* 0x0000006615f87947 */ /* 0x000fec000b800000 */
[----:B------:R1:W2:Y:S04]  /*4fd0*/  SHFL.DOWN PT, R132, R136, 0x1, 0x1f ;  /* 0x08201f0088847f89 */ /* 0x0002a800000e0000 */
[----:B------:R1:W3:Y:S04]  /*4fe0*/  SHFL.DOWN PT, R133, R137, 0x1, 0x1f ;  /* 0x08201f0089857f89 */ /* 0x0002e800000e0000 */
[----:B------:R1:W4:Y:S04]  /*4ff0*/  SHFL.DOWN PT, R134, R138, 0x1, 0x1f ;  /* 0x08201f008a867f89 */ /* 0x00032800000e0000 */
[----:B------:R1:W0:Y:S02]  /*5000*/  SHFL.DOWN PT, R234, R139, 0x1, 0x1f ;  /* 0x08201f008bea7f89 */ /* 0x00022400000e0000 */
.L_x_3841:
[----:B------:R-:W-:Y:S01]  /*5010*/  BSSY.RECONVERGENT B1, `(.L_x_3701) ;  /* 0x000000d000017945 */ /* 0x000fe20003800200 */
[----:B------:R-:W-:-:S03]  /*5020*/  ISETP.GT.U32.AND P3, PT, R144, 0x1d, PT ;  /* 0x0000001d9000780c */ /* 0x000fc60003f64070 */
[----:B------:R-:W-:Y:S10]  /*5030*/  @!P2 BRA `(.L_x_3702) ;  /* 0x000000000028a947 */ /* 0x000ff40003800000 */
[-C--:B0-----:R-:W-:Y:S01]  /*5040*/  FMUL.FTZ R135, R137, R234.reuse ;  /* 0x000000ea89877220 */ /* 0x081fe20000410000 */
[----:B------:R-:W-:-:S03]  /*5050*/  FMUL.FTZ R234, R136, R234 ;  /* 0x000000ea88ea7220 */ /* 0x000fc60000410000 */
[CC--:B----4-:R-:W-:Y:S01]  /*5060*/  FFMA.FTZ R235, R136.reuse, R134.reuse, -R135 ;  /* 0x0000008688eb7223 */ /* 0x0d0fe20000010887 */
[C---:B------:R-:W-:Y:S01]  /*5070*/  FFMA.FTZ R234, R137.reuse, R134, R234 ;  /* 0x0000008689ea7223 */ /* 0x040fe200000100ea */
[-C--:B---3--:R-:W-:Y:S01]  /*5080*/  FMUL.FTZ R135, R137, R133.reuse ;  /* 0x0000008589877220 */ /* 0x088fe20000410000 */
[----:B------:R-:W-:Y:S01]  /*5090*/  FMUL.FTZ R134, R136, R133 ;  /* 0x0000008588867220 */ /* 0x000fe20000410000 */
[----:B-1----:R-:W-:Y:S01]  /*50a0*/  FADD.FTZ R138, R138, R235 ;  /* 0x000000eb8a8a7221 */ /* 0x002fe20000010000 */
[----:B------:R-:W-:Y:S01]  /*50b0*/  FADD.FTZ R139, R139, R234 ;  /* 0x000000ea8b8b7221 */ /* 0x000fe20000010000 */
[C---:B--2---:R-:W-:Y:S01]  /*50c0*/  FFMA.FTZ R136, R132.reuse, R136, -R135 ;  /* 0x0000008884887223 */ /* 0x044fe20000010887 */
[----:B------:R-:W-:-:S07]  /*50d0*/  FFMA.FTZ R137, R132, R137, R134 ;  /* 0x0000008984897223 */ /* 0x000fce0000010086 */
.L_x_3702:
[----:B------:R-:W-:Y:S05]  /*50e0*/  BSYNC.RECONVERGENT B1 ;  /* 0x0000000000017941 */ /* 0x000fea0003800200 */
.L_x_3701:
[----:B------:R-:W-:-:S03]  /*50f0*/  UMOV UR21, 0xffffffff ;  /* 0xffffffff00157882 */ /* 0x000fc60000000000 */
[----:B------:R-:W-:Y:S05]  /*5100*/  BRA.DIV UR21, `(.L_x_3703) ;  /* 0x0000006a15047947 */ /* 0x000fea000b800000 */
[----:B--2---:R2:W1:Y:S04]  /*5110*/  SHFL.DOWN PT, R132, R136, 0x2, 0x1f ;  /* 0x08401f0088847f89 */ /* 0x00446800000e0000 */
[----:B---3--:R2:W3:Y:S04]  /*5120*/  SHFL.DOWN PT, R133, R137, 0x2, 0x1f ;  /* 0x08401f0089857f89 */ /* 0x0084e800000e0000 */
[----:B----4-:R2:W4:Y:S04]  /*5130*/  SHFL.DOWN PT, R134, R138, 0x2, 0x1f ;  /* 0x08401f008a867f89 */ /* 0x01052800000e0000 */
[----:B0-----:R2:W0:Y:S02]  /*5140*/  SHFL.DOWN PT, R234, R139, 0x2, 0x1f ;  /* 0x08401f008bea7f89 */ /* 0x00142400000e0000 */
.L_x_3847:
[----:B------:R-:W-:Y:S01]  /*5150*/  BSSY.RECONVERGENT B1, `(.L_x_3704) ;  /* 0x000000d000017945 */ /* 0x000fe20003800200 */
[----:B------:R-:W-:-:S03]  /*5160*/  ISETP.GT.U32.AND P2, PT, R144, 0x1b, PT ;  /* 0x0000001b9000780c */ /* 0x000fc60003f44070 */
[----:B------:R-:W-:Y:S10]  /*5170*/  @P3 BRA `(.L_x_3705) ;  /* 0x0000000000283947 */ /* 0x000ff40003800000 */
[-C--:B0-----:R-:W-:Y:S01]  /*5180*/  FMUL.FTZ R135, R137, R234.reuse ;  /* 0x000000ea89877220 */ /* 0x081fe20000410000 */
[----:B------:R-:W-:-:S03]  /*5190*/  FMUL.FTZ R234, R136, R234 ;  /* 0x000000ea88ea7220 */ /* 0x000fc60000410000 */
[CC--:B----4-:R-:W-:Y:S01]  /*51a0*/  FFMA.FTZ R235, R136.reuse, R134.reuse, -R135 ;  /* 0x0000008688eb7223 */ /* 0x0d0fe20000010887 */
[C---:B------:R-:W-:Y:S01]  /*51b0*/  FFMA.FTZ R234, R137.reuse, R134, R234 ;  /* 0x0000008689ea7223 */ /* 0x040fe200000100ea */
[-C--:B---3--:R-:W-:Y:S01]  /*51c0*/  FMUL.FTZ R135, R137, R133.reuse ;  /* 0x0000008589877220 */ /* 0x088fe20000410000 */
[----:B------:R-:W-:Y:S01]  /*51d0*/  FMUL.FTZ R134, R136, R133 ;  /* 0x0000008588867220 */ /* 0x000fe20000410000 */
[----:B-12---:R-:W-:Y:S01]  /*51e0*/  FADD.FTZ R138, R138, R235 ;  /* 0x000000eb8a8a7221 */ /* 0x006fe20000010000 */
[----:B------:R-:W-:Y:S01]  /*51f0*/  FADD.FTZ R139, R139, R234 ;  /* 0x000000ea8b8b7221 */ /* 0x000fe20000010000 */
[-C--:B------:R-:W-:Y:S01]  /*5200*/  FFMA.FTZ R136, R136, R132.reuse, -R135 ;  /* 0x0000008488887223 */ /* 0x080fe20000010887 */
[----:B------:R-:W-:-:S07]  /*5210*/  FFMA.FTZ R137, R137, R132, R134 ;  /* 0x0000008489897223 */ /* 0x000fce0000010086 */
.L_x_3705:
[----:B------:R-:W-:Y:S05]  /*5220*/  BSYNC.RECONVERGENT B1 ;  /* 0x0000000000017941 */ /* 0x000fea0003800200 */
.L_x_3704:
[----:B------:R-:W-:-:S03]  /*5230*/  UMOV UR21, 0xffffffff ;  /* 0xffffffff00157882 */ /* 0x000fc60000000000 */
[----:B------:R-:W-:Y:S05]  /*5240*/  BRA.DIV UR21, `(.L_x_3706) ;  /* 0x0000006a15247947 */ /* 0x000fea000b800000 */
[----:B-1----:R1:W1:Y:S04]  /*5250*/  SHFL.DOWN PT, R132, R136, 0x4, 0x1f ;  /* 0x08801f0088847f89 */ /* 0x00226800000e0000 */
[----:B---3--:R3:W1:Y:S04]  /*5260*/  SHFL.DOWN PT, R133, R137, 0x4, 0x1f ;  /* 0x08801f0089857f89 */ /* 0x00866800000e0000 */
[----:B----4-:R3:W4:Y:S04]  /*5270*/  SHFL.DOWN PT, R134, R138, 0x4, 0x1f ;  /* 0x08801f008a867f89 */ /* 0x01072800000e0000 */
[----:B0-----:R3:W0:Y:S02]  /*5280*/  SHFL.DOWN PT, R234, R139, 0x4, 0x1f ;  /* 0x08801f008bea7f89 */ /* 0x00162400000e0000 */
.L_x_3853:
[----:B------:R-:W-:Y:S01]  /*5290*/  BSSY.RECONVERGENT B1, `(.L_x_3707) ;  /* 0x000000d000017945 */ /* 0x000fe20003800200 */
[----:B------:R-:W-:-:S03]  /*52a0*/  ISETP.GT.U32.AND P3, PT, R144, 0x17, PT ;  /* 0x000000179000780c */ /* 0x000fc60003f64070 */
[----:B------:R-:W-:Y:S10]  /*52b0*/  @P2 BRA `(.L_x_3708) ;  /* 0x0000000000282947 */ /* 0x000ff40003800000 */
[-C--:B0-----:R-:W-:Y:S01]  /*52c0*/  FMUL.FTZ R135, R137, R234.reuse ;  /* 0x000000ea89877220 */ /* 0x081fe20000410000 */
[----:B------:R-:W-:-:S03]  /*52d0*/  FMUL.FTZ R234, R136, R234 ;  /* 0x000000ea88ea7220 */ /* 0x000fc60000410000 */
[CC--:B----4-:R-:W-:Y:S01]  /*52e0*/  FFMA.FTZ R235, R136.reuse, R134.reuse, -R135 ;  /* 0x0000008688eb7223 */ /* 0x0d0fe20000010887 */
[C---:B------:R-:W-:Y:S01]  /*52f0*/  FFMA.FTZ R234, R137.reuse, R134, R234 ;  /* 0x0000008689ea7223 */ /* 0x040fe200000100ea */
[-C--:B-1----:R-:W-:Y:S01]  /*5300*/  FMUL.FTZ R135, R137, R133.reuse ;  /* 0x0000008589877220 */ /* 0x082fe20000410000 */
[----:B------:R-:W-:Y:S01]  /*5310*/  FMUL.FTZ R134, R136, R133 ;  /* 0x0000008588867220 */ /* 0x000fe20000410000 */
[----:B--23--:R-:W-:Y:S01]  /*5320*/  FADD.FTZ R138, R138, R235 ;  /* 0x000000eb8a8a7221 */ /* 0x00cfe20000010000 */
[----:B------:R-:W-:Y:S01]  /*5330*/  FADD.FTZ R139, R139, R234 ;  /* 0x000000ea8b8b7221 */ /* 0x000fe20000010000 */
[-C--:B------:R-:W-:Y:S01]  /*5340*/  FFMA.FTZ R136, R136, R132.reuse, -R135 ;  /* 0x0000008488887223 */ /* 0x080fe20000010887 */
[----:B------:R-:W-:-:S07]  /*5350*/  FFMA.FTZ R137, R137, R132, R134 ;  /* 0x0000008489897223 */ /* 0x000fce0000010086 */
.L_x_3708:
[----:B------:R-:W-:Y:S05]  /*5360*/  BSYNC.RECONVERGENT B1 ;  /* 0x0000000000017941 */ /* 0x000fea0003800200 */
.L_x_3707:
[----:B------:R-:W-:-:S03]  /*5370*/  UMOV UR21, 0xffffffff ;  /* 0xffffffff00157882 */ /* 0x000fc60000000000 */
[----:B------:R-:W-:Y:S05]  /*5380*/  BRA.DIV UR21, `(.L_x_3709) ;  /* 0x0000006a15447947 */ /* 0x000fea000b800000 */
[----:B-1----:R1:W1:Y:S04]  /*5390*/  SHFL.DOWN PT, R132, R136, 0x8, 0x1f ;  /* 0x09001f0088847f89 */ /* 0x00226800000e0000 */
[----:B------:R0:W1:Y:S04]  /*53a0*/  SHFL.DOWN PT, R133, R137, 0x8, 0x1f ;  /* 0x09001f0089857f89 */ /* 0x00006800000e0000 */
[----:B----4-:R4:W1:Y:S04]  /*53b0*/  SHFL.DOWN PT, R134, R138, 0x8, 0x1f ;  /* 0x09001f008a867f89 */ /* 0x01086800000e0000 */
[----:B0-----:R4:W0:Y:S02]  /*53c0*/  SHFL.DOWN PT, R234, R139, 0x8, 0x1f ;  /* 0x09001f008bea7f89 */ /* 0x00182400000e0000 */
.L_x_3859:
[----:B------:R-:W-:Y:S01]  /*53d0*/  BSSY.RECONVERGENT B1, `(.L_x_3710) ;  /* 0x000000d000017945 */ /* 0x000fe20003800200 */
[----:B------:R-:W-:-:S03]  /*53e0*/  ISETP.GT.U32.AND P2, PT, R144, 0xf, PT ;  /* 0x0000000f9000780c */ /* 0x000fc60003f44070 */
[----:B------:R-:W-:Y:S10]  /*53f0*/  @P3 BRA `(.L_x_3711) ;  /* 0x0000000000283947 */ /* 0x000ff40003800000 */
[-C--:B0-----:R-:W-:Y:S01]  /*5400*/  FMUL.FTZ R135, R137, R234.reuse ;  /* 0x000000ea89877220 */ /* 0x081fe20000410000 */
[----:B------:R-:W-:-:S03]  /*5410*/  FMUL.FTZ R234, R136, R234 ;  /* 0x000000ea88ea7220 */ /* 0x000fc60000410000 */
[CC--:B-1----:R-:W-:Y:S01]  /*5420*/  FFMA.FTZ R235, R136.reuse, R134.reuse, -R135 ;  /* 0x0000008688eb7223 */ /* 0x0c2fe20000010887 */
[C---:B------:R-:W-:Y:S01]  /*5430*/  FFMA.FTZ R234, R137.reuse, R134, R234 ;  /* 0x0000008689ea7223 */ /* 0x040fe200000100ea */
[-C--:B------:R-:W-:Y:S01]  /*5440*/  FMUL.FTZ R135, R137, R133.reuse ;  /* 0x0000008589877220 */ /* 0x080fe20000410000 */
[----:B------:R-:W-:Y:S01]  /*5450*/  FMUL.FTZ R134, R136, R133 ;  /* 0x0000008588867220 */ /* 0x000fe20000410000 */
[----:B--234-:R-:W-:Y:S01]  /*5460*/  FADD.FTZ R138, R138, R235 ;  /* 0x000000eb8a8a7221 */ /* 0x01cfe20000010000 */
[----:B------:R-:W-:Y:S01]  /*5470*/  FADD.FTZ R139, R139, R234 ;  /* 0x000000ea8b8b7221 */ /* 0x000fe20000010000 */
[-C--:B------:R-:W-:Y:S01]  /*5480*/  FFMA.FTZ R136, R136, R132.reuse, -R135 ;  /* 0x0000008488887223 */ /* 0x080fe20000010887 */
[----:B------:R-:W-:-:S07]  /*5490*/  FFMA.FTZ R137, R137, R132, R134 ;  /* 0x0000008489897223 */ /* 0x000fce0000010086 */
.L_x_3711:
[----:B------:R-:W-:Y:S05]  /*54a0*/  BSYNC.RECONVERGENT B1 ;  /* 0x0000000000017941 */ /* 0x000fea0003800200 */
.L_x_3710:
[----:B------:R-:W-:-:S03]  /*54b0*/  UMOV UR21, 0xffffffff ;  /* 0xffffffff00157882 */ /* 0x000fc60000000000 */
[----:B------:R-:W-:Y:S05]  /*54c0*/  BRA.DIV UR21, `(.L_x_3712) ;  /* 0x0000006a15647947 */ /* 0x000fea000b800000 */
[----:B-1----:R1:W1:Y:S04]  /*54d0*/  SHFL.DOWN PT, R132, R136, 0x10, 0x1f ;  /* 0x0a001f0088847f89 */ /* 0x00226800000e0000 */
[----:B------:R0:W1:Y:S04]  /*54e0*/  SHFL.DOWN PT, R133, R137, 0x10, 0x1f ;  /* 0x0a001f0089857f89 */ /* 0x00006800000e0000 */
[----:B------:R1:W1:Y:S04]  /*54f0*/  SHFL.DOWN PT, R134, R138, 0x10, 0x1f ;  /* 0x0a001f008a867f89 */ /* 0x00026800000e0000 */
[----:B0-----:R0:W0:Y:S02]  /*5500*/  SHFL.DOWN PT, R234, R139, 0x10, 0x1f ;  /* 0x0a001f008bea7f89 */ /* 0x00102400000e0000 */
.L_x_3865:
[----:B------:R-:W-:Y:S01]  /*5510*/  BSSY.RECONVERGENT B1, `(.L_x_3713) ;  /* 0x000000d000017945 */ /* 0x000fe20003800200 */
[----:B------:R-:W-:-:S03]  /*5520*/  ISETP.NE.AND P3, PT, R2, 0x1f, PT ;  /* 0x0000001f0200780c */ /* 0x000fc60003f65270 */
        /* <DEDUP_REMOVED lines=11> */
.L_x_3714:
[----:B------:R-:W-:Y:S05]  /*55e0*/  BSYNC.RECONVERGENT B1 ;  /* 0x0000000000017941 */ /* 0x000fea0003800200 */
.L_x_3713:
[----:B------:R-:W-:-:S03]  /*55f0*/  UMOV UR21, 0xffffffff ;  /* 0xffffffff00157882 */ /* 0x000fc60000000000 */
[----:B------:R-:W-:Y:S05]  /*5600*/  BRA.DIV UR21, `(.L_x_3715) ;  /* 0x0000006a15847947 */ /* 0x000fea000b800000 */
[----:B------:R-:W1:Y:S04]  /*5610*/  SHFL.IDX PT, R236, R137, RZ, 0x1f ;  /* 0x00001fff89ec7589 */ /* 0x000e6800000e0000 */
[----:B------:R-:W5:Y:S04]  /*5620*/  SHFL.IDX PT, R238, R136, RZ, 0x1f ;  /* 0x00001fff88ee7589 */ /* 0x000f6800000e0000 */
[----:B0-----:R-:W0:Y:S04]  /*5630*/  SHFL.IDX PT, R234, R138, RZ, 0x1f ;  /* 0x00001fff8aea7589 */ /* 0x001e2800000e0000 */
[----:B------:R-:W2:Y:S04]  /*5640*/  SHFL.IDX PT, R244, R139, RZ, 0x1f ;  /* 0x00001fff8bf47589 */ /* 0x000ea800000e0000 */
[----:B------:R-:W3:Y:S04]  /*5650*/  SHFL.IDX PT, R245, R140, RZ, 0x1f ;  /* 0x00001fff8cf57589 */ /* 0x000ee800000e0000 */
[----:B------:R-:W4:Y:S04]  /*5660*/  SHFL.IDX PT, R241, R141, RZ, 0x1f ;  /* 0x00001fff8df17589 */ /* 0x000f2800000e0000 */
[----:B------:R-:W3:Y:S01]  /*5670*/  SHFL.DOWN PT, R243, R138, 0x1, 0x1f ;  /* 0x08201f008af37f89 */ /* 0x000ee200000e0000 */
[-C--:B-1----:R-:W-:Y:S01]  /*5680*/  FMUL.FTZ R133, R143, R236.reuse ;  /* 0x000000ec8f857220 */ /* 0x082fe20000410000 */
[----:B------:R-:W-:-:S02]  /*5690*/  FMUL.FTZ R132, R142, R236 ;  /* 0x000000ec8e847220 */ /* 0x000fc40000410000 */
[----:B------:R-:W1:Y:S01]  /*56a0*/  SHFL.DOWN PT, R246, R139, 0x1, 0x1f ;  /* 0x08201f008bf67f89 */ /* 0x000e6200000e0000 */
[-C--:B-----5:R-:W-:Y:S01]  /*56b0*/  FFMA.FTZ R235, R142, R238.reuse, -R133 ;  /* 0x000000ee8eeb7223 */ /* 0x0a0fe20000010885 */
[----:B------:R-:W-:Y:S01]  /*56c0*/  FFMA.FTZ R135, R143, R238, R132 ;  /* 0x000000ee8f877223 */ /* 0x000fe20000010084 */
[CC--:B------:R-:W-:Y:S01]  /*56d0*/  FMUL.FTZ R133, R141.reuse, R236.reuse ;  /* 0x000000ec8d857220 */ /* 0x0c0fe20000410000 */
[----:B------:R-:W1:Y:S01]  /*56e0*/  SHFL.IDX PT, R242, R142, RZ, 0x1f ;  /* 0x00001fff8ef27589 */ /* 0x000e6200000e0000 */
[----:B------:R-:W-:Y:S01]  /*56f0*/  FMUL.FTZ R132, R140, R236 ;  /* 0x000000ec8c847220 */ /* 0x000fe20000410000 */
[----:B0-----:R-:W-:Y:S01]  /*5700*/  FADD.FTZ R235, R234, R235 ;  /* 0x000000ebeaeb7221 */ /* 0x001fe20000010000 */
[-C--:B------:R-:W-:Y:S01]  /*5710*/  FFMA.FTZ R236, R140, R238.reuse, -R133 ;  /* 0x000000ee8cec7223 */ /* 0x080fe20000010885 */
[----:B------:R-:W0:Y:S01]  /*5720*/  SHFL.IDX PT, R247, R143, RZ, 0x1f ;  /* 0x00001fff8ff77589 */ /* 0x000e2200000e0000 */
[----:B------:R-:W-:Y:S01]  /*5730*/  FFMA.FTZ R237, R141, R238, R132 ;  /* 0x000000ee8ded7223 */ /* 0x000fe20000010084 */
[----:B--2---:R-:W-:-:S02]  /*5740*/  FADD.FTZ R238, R244, R135 ;  /* 0x00000087f4ee7221 */ /* 0x004fc40000010000 */
[----:B------:R3:W2:Y:S04]  /*5750*/  SHFL.DOWN PT, R239, R136, 0x1, 0x1f ;  /* 0x08201f0088ef7f89 */ /* 0x0006a800000e0000 */
[----:B------:R4:W0:Y:S01]  /*5760*/  SHFL.DOWN PT, R240, R137, 0x1, 0x1f ;  /* 0x08201f0089f07f89 */ /* 0x00082200000e0000 */
[----:B---3--:R-:W-:Y:S02]  /*5770*/  MOV R136, R245 ;  /* 0x000000f500887202 */ /* 0x008fe40000000f00 */
[----:B----4-:R-:W-:-:S07]  /*5780*/  MOV R137, R241 ;  /* 0x000000f100897202 */ /* 0x010fce0000000f00 */
.L_x_3879:
[----:B------:R-:W-:Y:S01]  /*5790*/  BSSY.RECONVERGENT B1, `(.L_x_3716) ;  /* 0x000000f000017945 */ /* 0x000fe20003800200 */
[----:B-1----:R-:W-:Y:S02]  /*57a0*/  MOV R138, R242 ;  /* 0x000000f2008a7202 */ /* 0x002fe40000000f00 */
[----:B0-----:R-:W-:Y:S01]  /*57b0*/  MOV R139, R247 ;  /* 0x000000f7008b7202 */ /* 0x001fe20000000f00 */
[----:B------:R-:W-:Y:S06]  /*57c0*/  @!P3 BRA `(.L_x_3717) ;  /* 0x00000000002cb947 */ /* 0x000fec0003800000 */
[C---:B------:R-:W-:Y:S01]  /*57d0*/  FMUL.FTZ R132, R240.reuse, R137 ;  /* 0x00000089f0847220 */ /* 0x040fe20000410000 */
[CC--:B------:R-:W-:Y:S01]  /*57e0*/  FMUL.FTZ R133, R240.reuse, R139.reuse ;  /* 0x0000008bf0857220 */ /* 0x0c0fe20000410000 */
[C---:B--2---:R-:W-:Y:S01]  /*57f0*/  FMUL.FTZ R139, R239.reuse, R139 ;  /* 0x0000008bef8b7220 */ /* 0x044fe20000410000 */
[C---:B------:R-:W-:Y:S01]  /*5800*/  FMUL.FTZ R137, R239.reuse, R137 ;  /* 0x00000089ef897220 */ /* 0x040fe20000410000 */
[C---:B------:R-:W-:Y:S01]  /*5810*/  FFMA.FTZ R132, R239.reuse, R136, -R132 ;  /* 0x00000088ef847223 */ /* 0x040fe20000010884 */
[-C--:B------:R-:W-:Y:S01]  /*5820*/  FFMA.FTZ R134, R239, R138.reuse, -R133 ;  /* 0x0000008aef867223 */ /* 0x080fe20000010885 */
[C---:B------:R-:W-:Y:S01]  /*5830*/  FFMA.FTZ R139, R240.reuse, R138, R139 ;  /* 0x0000008af08b7223 */ /* 0x040fe2000001008b */
[----:B------:R-:W-:Y:S02]  /*5840*/  FFMA.FTZ R137, R240, R136, R137 ;  /* 0x00000088f0897223 */ /* 0x000fe40000010089 */
[----:B------:R-:W-:Y:S01]  /*5850*/  FADD.FTZ R138, R243, R134 ;  /* 0x00000086f38a7221 */ /* 0x000fe20000010000 */
[----:B------:R-:W-:Y:S01]  /*5860*/  FADD.FTZ R139, R246, R139 ;  /* 0x0000008bf68b7221 */ /* 0x000fe20000010000 */
[----:B------:R-:W-:-:S07]  /*5870*/  MOV R136, R132 ;  /* 0x0000008400887202 */ /* 0x000fce0000000f00 */
.L_x_3717:
[----:B------:R-:W-:Y:S05]  /*5880*/  BSYNC.RECONVERGENT B1 ;  /* 0x0000000000017941 */ /* 0x000fea0003800200 */
.L_x_3716:
        /* <DEDUP_REMOVED lines=38> */
.L_x_3699:
[----:B------:R-:W-:Y:S05]  /*5af0*/  BSYNC B0 ;  /* 0x0000000000007941 */ /* 0x000fea0003800000 */
.L_x_3698:
[CC--:B------:R-:W-:Y:S01]  /*5b00*/  FMUL.FTZ R129, R69.reuse, R208.reuse ;  /* 0x000000d045817220 */ /* 0x0c0fe20000410000 */
[----:B------:R-:W-:Y:S01]  /*5b10*/  FMUL.FTZ R69, R69, R225 ;  /* 0x000000e145457220 */ /* 0x000fe20000410000 */
[C---:B------:R-:W-:Y:S01]  /*5b20*/  FMUL.FTZ R235, R71.reuse, R207 ;  /* 0x000000cf47eb7220 */ /* 0x040fe20000410000 */
[----:B------:R-:W-:Y:S05]  /*5b30*/  WARPSYNC.ALL ;  /* 0x0000000000007948 */ /* 0x000fea0003800000 */
[C---:B------:R-:W-:Y:S01]  /*5b40*/  FFMA.FTZ R129, R68.reuse, R225, -R129 ;  /* 0x000000e144817223 */ /* 0x040fe20000010881 */
[----:B------:R-:W-:Y:S01]  /*5b50*/  FFMA.FTZ R69, R68, R208, R69 ;  /* 0x000000d044457223 */ /* 0x000fe20000010045 */
[----:B------:R-:W-:Y:S01]  /*5b60*/  FMUL.FTZ R68, R71, R216 ;  /* 0x000000d847447220 */ /* 0x000fe20000410000 */
[C---:B------:R-:W-:Y:S01]  /*5b70*/  FMUL.FTZ R71, R65.reuse, R206 ;  /* 0x000000ce41477220 */ /* 0x040fe20000410000 */
[----:B------:R-:W-:Y:S01]  /*5b80*/  BAR.SYNC.DEFER_BLOCKING 0x0 ;  /* 0x0000000000007b1d */ /* 0x000fe20000010000 */
[----:B------:R-:W-:Y:S01]  /*5b90*/  FMUL.FTZ R65, R65, R211 ;  /* 0x000000d341417220 */ /* 0x000fe20000410000 */
[C---:B------:R-:W-:Y:S01]  /*5ba0*/  FFMA.FTZ R235, R70.reuse, R216, -R235 ;  /* 0x000000d846eb7223 */ /* 0x040fe200000108eb */
[----:B-1---5:R-:W-:Y:S01]  /*5bb0*/  FFMA.FTZ R137, R70, R207, R68 ;  /* 0x000000cf46897223 */ /* 0x022fe20000010044 */
        /* <DEDUP_REMOVED lines=8> */
[----:B------:R-:W-:Y:S01]  /*5c40*/  FMUL.FTZ R67, R63, R203 ;  /* 0x000000cb3f437220 */ /* 0x000fe20000410000 */
[C---:B------:R-:W-:Y:S01]  /*5c50*/  FMUL.FTZ R71, R57.reuse, UR46 ;  /* 0x0000002e39477c20 */ /* 0x040fe20008410000 */
[----:B------:R-:W-:Y:S01]  /*5c60*/  FMUL.FTZ R66, R57, R202 ;  /* 0x000000ca39427220 */ /* 0x000fe20000410000 */
[C---:B------:R-:W-:Y:S01]  /*5c70*/  FFMA.FTZ R65, R60.reuse, R213, -R65 ;  /* 0x000000d53c417223 */ /* 0x040fe20000010841 */
[----:B------:R-:W-:Y:S01]  /*5c80*/  FFMA.FTZ R61, R60, R204, R61 ;  /* 0x000000cc3c3d7223 */ /* 0x000fe2000001003d */
[-C--:B------:R-:W-:Y:S01]  /*5c90*/  FMUL.FTZ R64, R63, R220.reuse ;  /* 0x000000dc3f407220 */ /* 0x080fe20000410000 */
[-C--:B------:R-:W-:Y:S01]  /*5ca0*/  FMUL.FTZ R63, R57, R217.reuse ;  /* 0x000000d9393f7220 */ /* 0x080fe20000410000 */
[----:B------:R-:W-:Y:S01]  /*5cb0*/  FFMA.FTZ R60, R62, R220, -R67 ;  /* 0x000000dc3e3c7223 */ /* 0x000fe20000010843 */
[C---:B------:R-:W-:Y:S01]  /*5cc0*/  FFMA.FTZ R57, R56.reuse, UR45, -R71 ;  /* 0x0000002d38397c23 */ /* 0x040fe20008010847 */
[----:B------:R-:W-:Y:S01]  /*5cd0*/  FFMA.FTZ R67, R56, R217, -R66 ;  /* 0x000000d938437223 */ /* 0x000fe20000010842 */
[C---:B------:R-:W-:Y:S01]  /*5ce0*/  FMUL.FTZ R123, R59.reuse, UR46 ;  /* 0x0000002e3b7b7c20 */ /* 0x040fe20008410000 */
[C---:B------:R-:W-:Y:S01]  /*5cf0*/  FMUL.FTZ R71, R59.reuse, R201 ;  /* 0x000000c93b477220 */ /* 0x040fe20000410000 */
[----:B------:R-:W-:Y:S01]  /*5d00*/  FMUL.FTZ R66, R59, R222 ;  /* 0x000000de3b427220 */ /* 0x000fe20000410000 */
[C---:B------:R-:W-:Y:S01]  /*5d10*/  FMUL.FTZ R59, R53.reuse, UR46 ;  /* 0x0000002e353b7c20 */ /* 0x040fe20008410000 */
[C---:B------:R-:W-:Y:S01]  /*5d20*/  FMUL.FTZ R68, R53.reuse, R200 ;  /* 0x000000c835447220 */ /* 0x040fe20000410000 */
[----:B------:R-:W-:Y:S01]  /*5d30*/  FMUL.FTZ R121, R53, R221 ;  /* 0x000000dd35797220 */ /* 0x000fe20000410000 */
[C---:B------:R-:W-:Y:S01]  /*5d40*/  FMUL.FTZ R53, R55.reuse, R199 ;  /* 0x000000c737357220 */ /* 0x040fe20000410000 */
[----:B------:R-:W-:Y:S01]  /*5d50*/  FFMA.FTZ R62, R62, R203, R64 ;  /* 0x000000cb3e3e7223 */ /* 0x000fe20000010040 */
[----:B------:R-:W-:Y:S01]  /*5d60*/  FFMA.FTZ R64, R58, R222, -R71 ;  /* 0x000000de3a407223 */ /* 0x000fe20000010847 */
[C---:B------:R-:W-:Y:S01]  /*5d70*/  FFMA.FTZ R59, R52.reuse, UR45, -R59 ;  /* 0x0000002d343b7c23 */ /* 0x040fe2000801083b */
[C---:B------:R-:W-:Y:S01]  /*5d80*/  FFMA.FTZ R71, R52.reuse, R221, -R68 ;  /* 0x000000dd34477223 */ /* 0x040fe20000010844 */
[----:B------:R-:W-:Y:S01]  /*5d90*/  FFMA.FTZ R121, R52, R200, R121 ;  /* 0x000000c834797223 */ /* 0x000fe20000010079 */
[----:B------:R-:W-:Y:S01]  /*5da0*/  FFMA.FTZ R122, R54, R224, -R53 ;  /* 0x000000e0367a7223 */ /* 0x000fe20000010835 */
[----:B------:R-:W-:Y:S01]  /*5db0*/  FFMA.FTZ R63, R56, R202, R63 ;  /* 0x000000ca383f7223 */ /* 0x000fe2000001003f */
[----:B------:R-:W1:Y:S01]  /*5dc0*/  LDS.64 R52, [R39+0xa18] ;  /* 0x000a180027347984 */ /* 0x000e620000000a00 */
[C---:B------:R-:W-:Y:S01]  /*5dd0*/  FMUL.FTZ R127, R55.reuse, UR46 ;  /* 0x0000002e377f7c20 */ /* 0x040fe20008410000 */
[----:B------:R-:W-:Y:S01]  /*5de0*/  FMUL.FTZ R68, R55, R224 ;  /* 0x000000e037447220 */ /* 0x000fe20000410000 */
[C---:B------:R-:W-:Y:S01]  /*5df0*/  FFMA.FTZ R56, R58.reuse, UR45, -R123 ;  /* 0x0000002d3a387c23 */ /* 0x040fe2000801087b */
[C---:B------:R-:W-:Y:S01]  /*5e00*/  FMUL.FTZ R55, R49.reuse, UR46 ;  /* 0x0000002e31377c20 */ /* 0x040fe20008410000 */
[CC--:B------:R-:W-:Y:S01]  /*5e10*/  FMUL.FTZ R124, R49.reuse, R198.reuse ;  /* 0x000000c6317c7220 */ /* 0x0c0fe20000410000 */
[----:B------:R-:W-:Y:S01]  /*5e20*/  FMUL.FTZ R123, R49, R223 ;  /* 0x000000df317b7220 */ /* 0x000fe20000410000 */
[----:B------:R-:W-:Y:S01]  /*5e30*/  FFMA.FTZ R66, R58, R201, R66 ;  /* 0x000000c93a427223 */ /* 0x000fe20000010042 */
[----:B------:R-:W-:Y:S01]  /*5e40*/  FFMA.FTZ R49, R48, UR45, -R55 ;  /* 0x0000002d30317c23 */ /* 0x000fe20008010837 */
[----:B------:R-:W-:Y:S01]  /*5e50*/  FFMA.FTZ R58, R54, UR45, -R127 ;  /* 0x0000002d363a7c23 */ /* 0x000fe2000801087f */
[C---:B------:R-:W-:Y:S01]  /*5e60*/  FFMA.FTZ R55, R48.reuse, R223, -R124 ;  /* 0x000000df30377223 */ /* 0x040fe2000001087c */
[----:B------:R-:W-:Y:S01]  /*5e70*/  FFMA.FTZ R123, R48, R198, R123 ;  /* 0x000000c6307b7223 */ /* 0x000fe2000001007b */
[----:B------:R-:W-:Y:S01]  /*5e80*/  FMUL.FTZ R127, R51, R197 ;  /* 0x000000c5337f7220 */ /* 0x000fe20000410000 */
[C---:B------:R-:W-:Y:S01]  /*5e90*/  FMUL.FTZ R133, R45.reuse, UR46 ;  /* 0x0000002e2d857c20 */ /* 0x040fe20008410000 */
[C---:B------:R-:W-:Y:S01]  /*5ea0*/  FMUL.FTZ R48, R45.reuse, R196 ;  /* 0x000000c42d307220 */ /* 0x040fe20000410000 */
[----:B------:R-:W-:Y:S01]  /*5eb0*/  FMUL.FTZ R45, R45, R227 ;  /* 0x000000e32d2d7220 */ /* 0x000fe20000410000 */
[----:B------:R-:W-:Y:S01]  /*5ec0*/  FFMA.FTZ R126, R50, R226, -R127 ;  /* 0x000000e2327e7223 */ /* 0x000fe2000001087f */
[----:B------:R-:W-:Y:S01]  /*5ed0*/  FMUL.FTZ R131, R51, UR46 ;  /* 0x0000002e33837c20 */ /* 0x000fe20008410000 */
[C---:B------:R-:W-:Y:S01]  /*5ee0*/  FFMA.FTZ R133, R44.reuse, UR45, -R133 ;  /* 0x0000002d2c857c23 */ /* 0x040fe20008010885 */
[----:B------:R-:W-:Y:S01]  /*5ef0*/  FFMA.FTZ R127, R44, R196, R45 ;  /* 0x000000c42c7f7223 */ /* 0x000fe2000001002d */
[----:B------:R-:W-:Y:S01]  /*5f00*/  FMUL.FTZ R45, R47, R209 ;  /* 0x000000d12f2d7220 */ /* 0x000fe20000410000 */
[----:B------:R-:W-:Y:S01]  /*5f10*/  FFMA.FTZ R124, R50, UR45, -R131 ;  /* 0x0000002d327c7c23 */ /* 0x000fe20008010883 */
[----:B------:R-:W-:Y:S01]  /*5f20*/  FFMA.FTZ R131, R44, R227, -R48 ;  /* 0x000000e32c837223 */ /* 0x000fe20000010830 */
[C---:B------:R-:W-:Y:S01]  /*5f30*/  FMUL.FTZ R237, R41.reuse, UR46 ;  /* 0x0000002e29ed7c20 */ /* 0x040fe20008410000 */
[----:B------:R-:W-:Y:S01]  /*5f40*/  FFMA.FTZ R128, R46, R228, -R45 ;  /* 0x000000e42e807223 */ /* 0x000fe2000001082d */
[C---:B------:R-:W-:Y:S01]  /*5f50*/  FMUL.FTZ R44, R41.reuse, R210 ;  /* 0x000000d2292c7220 */ /* 0x040fe20000410000 */
[----:B------:R-:W-:Y:S01]  /*5f60*/  FMUL.FTZ R45, R41, R233 ;  /* 0x000000e9292d7220 */ /* 0x000fe20000410000 */
[----:B------:R-:W-:Y:S01]  /*5f70*/  FFMA.FTZ R41, R0, R129, RZ ;  /* 0x0000008100297223 */ /* 0x000fe200000100ff */
[----:B------:R-:W-:Y:S01]  /*5f80*/  FMUL.FTZ R130, R51, R226 ;  /* 0x000000e233827220 */ /* 0x000fe20000410000 */
[C---:B------:R-:W-:Y:S01]  /*5f90*/  FMUL.FTZ R51, R47.reuse, UR46 ;  /* 0x0000002e2f337c20 */ /* 0x040fe20008410000 */
[C---:B------:R-:W-:Y:S01]  /*5fa0*/  FFMA.FTZ R237, R40.reuse, UR45, -R237 ;  /* 0x0000002d28ed7c23 */ /* 0x040fe200080108ed */
[C---:B------:R-:W-:Y:S01]  /*5fb0*/  FFMA.FTZ R135, R40.reuse, R233, -R44 ;  /* 0x000000e928877223 */ /* 0x040fe2000001082c */
[----:B------:R-:W-:Y:S01]  /*5fc0*/  FFMA.FTZ R129, R40, R210, R45 ;  /* 0x000000d228817223 */ /* 0x000fe2000001002d */
[----:B------:R-:W-:Y:S01]  /*5fd0*/  FMUL.FTZ R132, R47, R228 ;  /* 0x000000e42f847220 */ /* 0x000fe20000410000 */
[----:B------:R-:W-:Y:S01]  /*5fe0*/  FFMA.FTZ R44, R18, R235, R41 ;  /* 0x000000eb122c7223 */ /* 0x000fe20000010029 */
[----:B------:R-:W-:Y:S01]  /*5ff0*/  FADD.FTZ R232, RZ, R232 ;  /* 0x000000e8ffe87221 */ /* 0x000fe20000010000 */
[C---:B------:R-:W-:Y:S01]  /*6000*/  FMUL.FTZ R41, R43.reuse, R230 ;  /* 0x000000e62b297220 */ /* 0x040fe20000410000 */
[----:B------:R-:W-:Y:S01]  /*6010*/  FFMA.FTZ R68, R54, R199, R68 ;  /* 0x000000c736447223 */ /* 0x000fe20000010044 */
[----:B------:R-:W-:Y:S01]  /*6020*/  FMUL.FTZ R45, R43, UR46 ;  /* 0x0000002e2b2d7c20 */ /* 0x000fe20008410000 */
[----:B------:R-:W-:Y:S01]  /*6030*/  FFMA.FTZ R54, R46, UR45, -R51 ;  /* 0x0000002d2e367c23 */ /* 0x000fe20008010833 */
[-C--:B-1----:R-:W-:Y:S01]  /*6040*/  FMUL.FTZ R40, R52, R151.reuse ;  /* 0x0000009734287220 */ /* 0x082fe20000410000 */
[C---:B------:R-:W-:Y:S01]  /*6050*/  FMUL.FTZ R151, R53.reuse, R151 ;  /* 0x0000009735977220 */ /* 0x040fe20000410000 */
[----:B------:R-:W-:Y:S01]  /*6060*/  FFMA.FTZ R132, R46, R209, R132 ;  /* 0x000000d12e847223 */ /* 0x000fe20000010084 */
[C---:B------:R-:W-:Y:S01]  /*6070*/  FFMA.FTZ R46, R42.reuse, R232, R41 ;  /* 0x000000e82a2e7223 */ /* 0x040fe20000010029 */
[----:B------:R-:W-:Y:S01]  /*6080*/  FFMA.FTZ R51, R53, R150, -R40 ;  /* 0x0000009635337223 */ /* 0x000fe20000010828 */
[----:B------:R-:W-:Y:S01]  /*6090*/  ULEA UR21, UR11, 0xfffff000, 0xc ;  /* 0xfffff0000b157891 */ /* 0x000fe2000f8e60ff */
[----:B------:R-:W-:Y:S01]  /*60a0*/  FFMA.FTZ R45, R42, UR45, -R45 ;  /* 0x0000002d2a2d7c23 */ /* 0x000fe2000801082d */
[----:B------:R-:W-:Y:S01]  /*60b0*/  FFMA.FTZ R41, R17, R120, R44 ;  /* 0x0000007811297223 */ /* 0x000fe2000001002c */
[----:B------:R-:W-:Y:S01]  /*60c0*/  FFMA.FTZ R52, R52, R150, R151 ;  /* 0x0000009634347223 */ /* 0x000fe20000010097 */
[----:B------:R-:W-:Y:S01]  /*60d0*/  FMUL.FTZ R43, R43, R232 ;  /* 0x000000e82b2b7220 */ /* 0x000fe20000410000 */
[----:B------:R-:W-:Y:S01]  /*60e0*/  FADD.FTZ R51, R192, R51 ;  /* 0x00000033c0337221 */ /* 0x000fe20000010000 */
[----:B------:R-:W-:Y:S01]  /*60f0*/  FFMA.FTZ R125, R16, R125, R41 ;  /* 0x0000007d107d7223 */ /* 0x000fe20000010029 */
[----:B------:R-:W-:Y:S01]  /*6100*/  FFMA.FTZ R47, R3, R45, R52 ;  /* 0x0000002d032f7223 */ /* 0x000fe20000010034 */
[----:B------:R-:W-:Y:S01]  /*6110*/  FFMA.FTZ R48, R42, R230, -R43 ;  /* 0x000000e62a307223 */ /* 0x000fe2000001082b */
[----:B------:R-:W-:Y:S01]  /*6120*/  MOV R41, UR21 ;  /* 0x0000001500297c02 */ /* 0x000fe20008000f00 */
[----:B------:R-:W-:Y:S01]  /*6130*/  FMUL.FTZ R42, R174, R51 ;  /* 0x00000033ae2a7220 */ /* 0x000fe20000410000 */
[----:B------:R-:W-:Y:S01]  /*6140*/  FFMA.FTZ R69, -R0, R69, RZ ;  /* 0x0000004500457223 */ /* 0x000fe200000101ff */
[-C--:B------:R-:W-:Y:S01]  /*6150*/  FMUL.FTZ R174, R174, R47.reuse ;  /* 0x0000002faeae7220 */ /* 0x080fe20000410000 */
[----:B------:R-:W-:Y:S01]  /*6160*/  LOP3.LUT R40, R2, UR21, RZ, 0xfc, !PT ;  /* 0x0000001502287c12 */ /* 0x000fe2000f8efcff */
[C---:B------:R-:W-:Y:S01]  /*6170*/  FFMA.FTZ R43, R175.reuse, R47, R42 ;  /* 0x0000002faf2b7223 */ /* 0x040fe2000001002a */
[----:B------:R-:W-:Y:S01]  /*6180*/  SHF.R.S32.HI R41, RZ, 0x1f, R41 ;  /* 0x0000001fff297819 */ /* 0x000fe20000011429 */
[----:B------:R-:W-:Y:S01]  /*6190*/  FFMA.FTZ R69, -R18, R137, R69 ;  /* 0x0000008912457223 */ /* 0x000fe20000010145 */
[----:B------:R-:W-:Y:S01]  /*61a0*/  MOV R45, UR40 ;  /* 0x00000028002d7c02 */ /* 0x000fe20008000f00 */
[----:B------:R-:W-:Y:S01]  /*61b0*/  FFMA.FTZ R52, R175, R51, -R174 ;  /* 0x00000033af347223 */ /* 0x000fe200000108ae */
[----:B------:R-:W-:Y:S01]  /*61c0*/  FFMA.FTZ R130, R50, R197, R130 ;  /* 0x000000c532827223 */ /* 0x000fe20000010082 */
[----:B------:R-:W-:Y:S01]  /*61d0*/  MOV R53, UR41 ;  /* 0x0000002900357c02 */ /* 0x000fe20008000f00 */
[----:B------:R-:W-:Y:S01]  /*61e0*/  FFMA.FTZ R50, R4, R237, R43 ;  /* 0x000000ed04327223 */ /* 0x000fe2000001002b */
[----:B------:R-:W-:-:S04]  /*61f0*/  IMAD.WIDE.U32 R44, R45, UR8, R40 ;  /* 0x000000082d2c7c25 */ /* 0x000fc8000f8e0028 */
[----:B------:R-:W-:Y:S01]  /*6200*/  FFMA.FTZ R70, -R17, R70, R69 ;  /* 0x0000004611467223 */ /* 0x000fe20000010145 */
[----:B------:R-:W-:Y:S01]  /*6210*/  FADD.FTZ R52, R191, R52 ;  /* 0x00000034bf347221 */ /* 0x000fe20000010000 */
[----:B------:R-:W-:Y:S01]  /*6220*/  FFMA.FTZ R120, R14, R65, R125 ;  /* 0x000000410e787223 */ /* 0x000fe2000001007d */
[----:B------:R-:W-:Y:S02]  /*6230*/  IMAD R43, R53, UR8, R45 ;  /* 0x00000008352b7c24 */ /* 0x000fe4000f8e022d */
[----:B------:R-:W-:Y:S01]  /*6240*/  FMUL.FTZ R41, R176, R50 ;  /* 0x00000032b0297220 */ /* 0x000fe20000410000 */
[----:B------:R-:W-:Y:S01]  /*6250*/  FFMA.FTZ R139, -R16, R139, R70 ;  /* 0x0000008b108b7223 */ /* 0x000fe20000010146 */
[----:B------:R-:W-:Y:S01]  /*6260*/  LEA R42, P0, R44, UR9, 0x2 ;  /* 0x000000092c2a7c11 */ /* 0x000fe2000f8010ff */
[----:B------:R-:W-:Y:S01]  /*6270*/  FMUL.FTZ R70, R176, R52 ;  /* 0x00000034b0467220 */ /* 0x000fe20000410000 */
[----:B------:R-:W-:Y:S01]  /*6280*/  FFMA.FTZ R45, R13, R60, R120 ;  /* 0x0000003c0d2d7223 */ /* 0x000fe20000010078 */
[C---:B------:R-:W-:Y:S01]  /*6290*/  FFMA.FTZ R41, R177.reuse, R52, -R41 ;  /* 0x00000034b1297223 */ /* 0x040fe20000010829 */
[----:B------:R-:W-:Y:S01]  /*62a0*/  LEA.HI.X R43, R44, UR10, R43, 0x2, P0 ;  /* 0x0000000a2c2b7c11 */ /* 0x000fe200080f142b */
[----:B------:R-:W-:Y:S01]  /*62b0*/  FFMA.FTZ R44, R177, R50, R70 ;  /* 0x00000032b12c7223 */ /* 0x000fe20000010046 */
[----:B------:R-:W-:Y:S01]  /*62c0*/  FFMA.FTZ R60, R12, R67, R45 ;  /* 0x000000430c3c7223 */ /* 0x000fe2000001002d */
[----:B------:R-:W-:Y:S01]  /*62d0*/  FADD.FTZ R41, R190, R41 ;  /* 0x00000029be297221 */ /* 0x000fe20000010000 */
[----:B------:R-:W-:Y:S01]  /*62e0*/  FFMA.FTZ R61, -R14, R61, R139 ;  /* 0x0000003d0e3d7223 */ /* 0x000fe2000001018b */
[----:B------:R-:W-:Y:S01]  /*62f0*/  FFMA.FTZ R44, R5, R54, R44 ;  /* 0x00000036052c7223 */ /* 0x000fe2000001002c */
[----:B------:R-:W-:Y:S01]  /*6300*/  FFMA.FTZ R53, R11, R64, R60 ;  /* 0x000000400b357223 */ /* 0x000fe2000001003c */
[C---:B------:R-:W-:Y:S01]  /*6310*/  FMUL.FTZ R45, R178.reuse, R41 ;  /* 0x00000029b22d7220 */ /* 0x040fe20000410000 */
[----:B------:R-:W-:Y:S01]  /*6320*/  FFMA.FTZ R62, -R13, R62, R61 ;  /* 0x0000003e0d3e7223 */ /* 0x000fe2000001013d */
[-C--:B------:R-:W-:Y:S01]  /*6330*/  FMUL.FTZ R54, R178, R44.reuse ;  /* 0x0000002cb2367220 */ /* 0x080fe20000410000 */
[----:B------:R-:W-:Y:S01]  /*6340*/  FFMA.FTZ R60, R10, R71, R53 ;  /* 0x000000470a3c7223 */ /* 0x000fe20000010035 */
[C---:B------:R-:W-:Y:S01]  /*6350*/  FFMA.FTZ R45, R179.reuse, R44, R45 ;  /* 0x0000002cb32d7223 */ /* 0x040fe2000001002d */
[----:B------:R-:W-:Y:S01]  /*6360*/  FFMA.FTZ R63, -R12, R63, R62 ;  /* 0x0000003f0c3f7223 */ /* 0x000fe2000001013e */
[----:B------:R-:W-:Y:S01]  /*6370*/  FFMA.FTZ R54, R179, R41, -R54 ;  /* 0x00000029b3367223 */ /* 0x000fe20000010836 */
[----:B------:R-:W-:Y:S01]  /*6380*/  FFMA.FTZ R53, R9, R122, R60 ;  /* 0x0000007a09357223 */ /* 0x000fe2000001003c */
[----:B------:R-:W-:Y:S01]  /*6390*/  FFMA.FTZ R45, R6, R133, R45 ;  /* 0x00000085062d7223 */ /* 0x000fe2000001002d */
[----:B------:R-:W-:Y:S01]  /*63a0*/  ISETP.NE.AND P2, PT, R2, RZ, PT ;  /* 0x000000ff0200720c */ /* 0x000fe20003f45270 */
[----:B------:R-:W-:Y:S01]  /*63b0*/  FADD.FTZ R54, R189, R54 ;  /* 0x00000036bd367221 */ /* 0x000fe20000010000 */
[----:B------:R-:W-:Y:S01]  /*63c0*/  FFMA.FTZ R62, R8, R55, R53 ;  /* 0x00000037083e7223 */ /* 0x000fe20000010035 */
[CC--:B------:R-:W-:Y:S01]  /*63d0*/  FMUL.FTZ R55, R148.reuse, R45.reuse ;  /* 0x0000002d94377220 */ /* 0x0c0fe20000410000 */
[----:B------:R-:W-:Y:S01]  /*63e0*/  FFMA.FTZ R66, -R11, R66, R63 ;  /* 0x000000420b427223 */ /* 0x000fe2000001013f */
[----:B------:R-:W-:Y:S01]  /*63f0*/  FMUL.FTZ R60, R148, R54 ;  /* 0x00000036943c7220 */ /* 0x000fe20000410000 */
[----:B------:R-:W-:Y:S01]  /*6400*/  FFMA.FTZ R61, R7, R126, R62 ;  /* 0x0000007e073d7223 */ /* 0x000fe2000001003e */
[C---:B------:R-:W-:Y:S01]  /*6410*/  FFMA.FTZ R55, R149.reuse, R54, -R55 ;  /* 0x0000003695377223 */ /* 0x040fe20000010837 */
[----:B------:R-:W-:Y:S01]  /*6420*/  FMUL.FTZ R64, R208, UR46 ;  /* 0x0000002ed0407c20 */ /* 0x000fe20008410000 */
[----:B------:R-:W-:Y:S01]  /*6430*/  FFMA.FTZ R53, R149, R45, R60 ;  /* 0x0000002d95357223 */ /* 0x000fe2000001003c */
[----:B------:R-:W-:Y:S01]  /*6440*/  FFMA.FTZ R60, R6, R131, R61 ;  /* 0x00000083063c7223 */ /* 0x000fe2000001003d */
[----:B------:R-:W-:Y:S01]  /*6450*/  FADD.FTZ R61, R188, R55 ;  /* 0x00000037bc3d7221 */ /* 0x000fe20000010000 */
[----:B------:R-:W-:Y:S01]  /*6460*/  P2R R55, PR, RZ, 0x4 ;  /* 0x00000004ff377803 */ /* 0x000fe20000000000 */
[----:B------:R-:W-:Y:S01]  /*6470*/  FFMA.FTZ R53, R7, R124, R53 ;  /* 0x0000007c07357223 */ /* 0x000fe20000010035 */
[----:B------:R-:W-:Y:S01]  /*6480*/  FFMA.FTZ R55, R5, R128, R60 ;  /* 0x0000008005377223 */ /* 0x000fe2000001003c */
[C---:B------:R-:W-:Y:S01]  /*6490*/  FMUL.FTZ R62, R152.reuse, R61 ;  /* 0x0000003d983e7220 */ /* 0x040fe20000410000 */
[----:B------:R-:W-:Y:S01]  /*64a0*/  MOV R63, UR20 ;  /* 0x00000014003f7c02 */ /* 0x000fe20008000f00 */
[----:B------:R-:W-:Y:S01]  /*64b0*/  FMUL.FTZ R152, R152, R53 ;  /* 0x0000003598987220 */ /* 0x000fe20000410000 */
[----:B------:R-:W-:Y:S01]  /*64c0*/  FFMA.FTZ R60, R4, R135, R55 ;  /* 0x00000087043c7223 */ /* 0x000fe20000010037 */
[C---:B------:R-:W-:Y:S01]  /*64d0*/  FFMA.FTZ R55, R153.reuse, R53, R62 ;  /* 0x0000003599377223 */ /* 0x040fe2000001003e */
[----:B------:R-:W-:Y:S01]  /*64e0*/  FFMA.FTZ R121, -R10, R121, R66 ;  /* 0x000000790a797223 */ /* 0x000fe20000010142 */
[----:B------:R-:W-:Y:S01]  /*64f0*/  FFMA.FTZ R62, R153, R61, -R152 ;  /* 0x0000003d993e7223 */ /* 0x000fe20000010898 */
[----:B------:R-:W-:Y:S01]  /*6500*/  VOTEU.ALL UP0, P2 ;  /* 0x0000000000ff7886 */ /* 0x000fe20001000000 */
[----:B------:R-:W-:Y:S01]  /*6510*/  FFMA.FTZ R49, R8, R49, R55 ;  /* 0x0000003108317223 */ /* 0x000fe20000010037 */
[----:B------:R-:W-:Y:S01]  /*6520*/  FFMA.FTZ R55, R225, UR45, -R64 ;  /* 0x0000002de1377c23 */ /* 0x000fe20008010840 */
[----:B------:R-:W-:Y:S01]  /*6530*/  FADD.FTZ R62, R187, R62 ;  /* 0x0000003ebb3e7221 */ /* 0x000fe20000010000 */
[----:B------:R-:W-:-:S02]  /*6540*/  IMAD R64, R2, 0x84, R63 ;  /* 0x0000008402407824 */ /* 0x000fc400078e023f */
[C---:B------:R-:W-:Y:S01]  /*6550*/  FMUL.FTZ R66, R154.reuse, R49 ;  /* 0x000000319a427220 */ /* 0x040fe20000410000 */
[----:B------:R-:W-:Y:S01]  /*6560*/  FFMA.FTZ R68, -R9, R68, R121 ;  /* 0x0000004409447223 */ /* 0x000fe20000010179 */
[-C--:B------:R-:W-:Y:S01]  /*6570*/  FMUL.FTZ R154, R154, R62.reuse ;  /* 0x0000003e9a9a7220 */ /* 0x080fe20000410000 */
[----:B------:R-:W-:Y:S01]  /*6580*/  @!UP0 ULEA UR21, UR8, UR20, 0x4 ;  /* 0x0000001408158291 */ /* 0x000fe2000f8e20ff */
[C---:B------:R-:W-:Y:S01]  /*6590*/  FFMA.FTZ R63, R155.reuse, R62, -R66 ;  /* 0x0000003e9b3f7223 */ /* 0x040fe20000010842 */
[----:B------:R-:W-:Y:S01]  /*65a0*/  FFMA.FTZ R68, -R8, R123, R68 ;  /* 0x0000007b08447223 */ /* 0x000fe20000010144 */
[----:B------:R-:W-:Y:S01]  /*65b0*/  FFMA.FTZ R154, R155, R49, R154 ;  /* 0x000000319b9a7223 */ /* 0x000fe2000001009a */
[----:B------:R-:W-:Y:S01]  /*65c0*/  FMUL.FTZ R69, R0, R55 ;  /* 0x0000003700457220 */ /* 0x000fe20000410000 */
[----:B------:R-:W-:Y:S01]  /*65d0*/  FADD.FTZ R63, R186, R63 ;  /* 0x0000003fba3f7221 */ /* 0x000fe20000010000 */
[----:B------:R-:W-:Y:S01]  /*65e0*/  FFMA.FTZ R68, -R7, R130, R68 ;  /* 0x0000008207447223 */ /* 0x000fe20000010144 */
[----:B------:R-:W-:Y:S01]  /*65f0*/  FFMA.FTZ R58, R9, R58, R154 ;  /* 0x0000003a093a7223 */ /* 0x000fe2000001009a */
[----:B------:R-:W-:Y:S01]  /*6600*/  FMUL.FTZ R71, R207, UR46 ;  /* 0x0000002ecf477c20 */ /* 0x000fe20008410000 */
[----:B------:R-:W-:Y:S01]  /*6610*/  FMUL.FTZ R66, R156, R63 ;  /* 0x0000003f9c427220 */ /* 0x000fe20000410000 */
[----:B------:R-:W-:Y:S01]  /*6620*/  FFMA.FTZ R127, -R6, R127, R68 ;  /* 0x0000007f067f7223 */ /* 0x000fe20000010144 */
[-C--:B------:R-:W-:Y:S01]  /*6630*/  FMUL.FTZ R156, R156, R58.reuse ;  /* 0x0000003a9c9c7220 */ /* 0x080fe20000410000 */
[----:B------:R-:W-:Y:S01]  /*6640*/  FMUL.FTZ R68, R208, UR45 ;  /* 0x0000002dd0447c20 */ /* 0x000fe20008410000 */
[C---:B------:R-:W-:Y:S01]  /*6650*/  FFMA.FTZ R65, R157.reuse, R58, R66 ;  /* 0x0000003a9d417223 */ /* 0x040fe20000010042 */
[----:B0-----:R-:W-:Y:S01]  /*6660*/  @!P2 STS.128 [UR21+0xac80], R140 ;  /* 0x00ac808cff00a988 */ /* 0x001fe20008000c15 */
[----:B------:R-:W-:Y:S01]  /*6670*/  FFMA.FTZ R66, R157, R63, -R156 ;  /* 0x0000003f9d427223 */ /* 0x000fe2000001089c */
[----:B------:R-:W-:Y:S01]  /*6680*/  FFMA.FTZ R67, R225, UR46, R68 ;  /* 0x0000002ee1437c23 */ /* 0x000fe20008010044 */
[----:B------:R-:W-:Y:S01]  /*6690*/  FFMA.FTZ R59, R10, R59, R65 ;  /* 0x0000003b0a3b7223 */ /* 0x000fe20000010041 */
[----:B------:R0:W-:Y:S01]  /*66a0*/  STS [R64+0x4200], R69 ;  /* 0x0042004540007388 */ /* 0x0001e20000000800 */
[----:B------:R-:W-:Y:S01]  /*66b0*/  FADD.FTZ R66, R185, R66 ;  /* 0x00000042b9427221 */ /* 0x000fe20000010000 */
[----:B------:R-:W-:Y:S01]  /*66c0*/  FMUL.FTZ R67, R0, -R67 ;  /* 0x8000004300437220 */ /* 0x000fe20000410000 */
[-C--:B------:R-:W-:Y:S01]  /*66d0*/  FMUL.FTZ R68, R158, R59.reuse ;  /* 0x0000003b9e447220 */ /* 0x080fe20000410000 */
[----:B------:R-:W-:Y:S01]  /*66e0*/  FFMA.FTZ R71, R216, UR45, -R71 ;  /* 0x0000002dd8477c23 */ /* 0x000fe20008010847 */
[-C--:B------:R-:W-:Y:S01]  /*66f0*/  FMUL.FTZ R158, R158, R66.reuse ;  /* 0x000000429e9e7220 */ /* 0x080fe20000410000 */
[C---:B------:R-:W-:Y:S01]  /*6700*/  FMUL.FTZ R70, R206.reuse, UR45 ;  /* 0x0000002dce467c20 */ /* 0x040fe20008410000 */
[C---:B------:R-:W-:Y:S01]  /*6710*/  FFMA.FTZ R65, R159.reuse, R66, -R68 ;  /* 0x000000429f417223 */ /* 0x040fe20000010844 */
[----:B------:R-:W-:Y:S01]  /*6720*/  FMUL.FTZ R68, R206, UR46 ;  /* 0x0000002ece447c20 */ /* 0x000fe20008410000 */
[----:B------:R-:W-:Y:S01]  /*6730*/  FFMA.FTZ R158, R159, R59, R158 ;  /* 0x0000003b9f9e7223 */ /* 0x000fe2000001009e */
[----:B0-----:R-:W-:Y:S01]  /*6740*/  FMUL.FTZ R69, R205, UR46 ;  /* 0x0000002ecd457c20 */ /* 0x001fe20008410000 */
[----:B------:R-:W-:Y:S01]  /*6750*/  FADD.FTZ R65, R184, R65 ;  /* 0x00000041b8417221 */ /* 0x000fe20000010000 */
[----:B------:R-:W-:Y:S01]  /*6760*/  FFMA.FTZ R68, R211, UR45, -R68 ;  /* 0x0000002dd3447c23 */ /* 0x000fe20008010844 */
[----:B------:R-:W-:Y:S01]  /*6770*/  FFMA.FTZ R56, R11, R56, R158 ;  /* 0x000000380b387223 */ /* 0x000fe2000001009e */
[----:B------:R0:W-:Y:S01]  /*6780*/  STS [R64+0x4204], R67 ;  /* 0x0042044340007388 */ /* 0x0001e20000000800 */
[----:B------:R-:W-:Y:S01]  /*6790*/  FFMA.FTZ R123, R218, UR45, -R69 ;  /* 0x0000002dda7b7c23 */ /* 0x000fe20008010845 */
[----:B------:R-:W-:Y:S01]  /*67a0*/  FMUL.FTZ R69, R17, R68 ;  /* 0x0000004411457220 */ /* 0x000fe20000410000 */
[-C--:B------:R-:W-:Y:S01]  /*67b0*/  FMUL.FTZ R68, R160, R56.reuse ;  /* 0x00000038a0447220 */ /* 0x080fe20000410000 */
[----:B------:R-:W-:Y:S01]  /*67c0*/  FMUL.FTZ R71, R18, R71 ;  /* 0x0000004712477220 */ /* 0x000fe20000410000 */
[----:B------:R-:W-:Y:S01]  /*67d0*/  FFMA.FTZ R70, R211, UR46, R70 ;  /* 0x0000002ed3467c23 */ /* 0x000fe20008010046 */
[----:B------:R-:W-:Y:S01]  /*67e0*/  FMUL.FTZ R120, R204, UR46 ;  /* 0x0000002ecc787c20 */ /* 0x000fe20008410000 */
[-C--:B------:R-:W-:Y:S01]  /*67f0*/  FFMA.FTZ R68, R161, R65.reuse, -R68 ;  /* 0x00000041a1447223 */ /* 0x080fe20000010844 */
[----:B------:R-:W-:Y:S01]  /*6800*/  FMUL.FTZ R121, R207, UR45 ;  /* 0x0000002dcf797c20 */ /* 0x000fe20008410000 */
[----:B------:R1:W-:Y:S01]  /*6810*/  STS [R64+0x4208], R71 ;  /* 0x0042084740007388 */ /* 0x0003e20000000800 */
[----:B0-----:R-:W-:Y:S01]  /*6820*/  FMUL.FTZ R67, R160, R65 ;  /* 0x00000041a0437220 */ /* 0x001fe20000410000 */
[----:B------:R-:W-:Y:S01]  /*6830*/  FADD.FTZ R68, R183, R68 ;  /* 0x00000044b7447221 */ /* 0x000fe20000010000 */
[----:B------:R-:W-:Y:S01]  /*6840*/  FMUL.FTZ R123, R16, R123 ;  /* 0x0000007b107b7220 */ /* 0x000fe20000410000 */
[----:B------:R-:W-:Y:S01]  /*6850*/  FMUL.FTZ R122, R204, UR45 ;  /* 0x0000002dcc7a7c20 */ /* 0x000fe20008410000 */
[----:B------:R-:W-:Y:S01]  /*6860*/  FFMA.FTZ R67, R161, R56, R67 ;  /* 0x00000038a1437223 */ /* 0x000fe20000010043 */
[----:B------:R0:W-:Y:S01]  /*6870*/  STS [R64+0x4210], R69 ;  /* 0x0042104540007388 */ /* 0x0001e20000000800 */
[----:B------:R-:W-:Y:S01]  /*6880*/  FFMA.FTZ R121, R216, UR46, R121 ;  /* 0x0000002ed8797c23 */ /* 0x000fe20008010079 */
[----:B------:R-:W-:Y:S01]  /*6890*/  FMUL.FTZ R125, R203, UR46 ;  /* 0x0000002ecb7d7c20 */ /* 0x000fe20008410000 */
[----:B------:R-:W-:Y:S01]  /*68a0*/  FFMA.FTZ R57, R12, R57, R67 ;  /* 0x000000390c397223 */ /* 0x000fe20000010043 */
[----:B-1----:R-:W-:Y:S01]  /*68b0*/  FMUL.FTZ R71, R17, -R70 ;  /* 0x8000004611477220 */ /* 0x002fe20000410000 */
[CC--:B------:R-:W-:Y:S01]  /*68c0*/  FMUL.FTZ R70, R162.reuse, R68.reuse ;  /* 0x00000044a2467220 */ /* 0x0c0fe20000410000 */
[----:B------:R1:W-:Y:S01]  /*68d0*/  STS [R64+0x4218], R123 ;  /* 0x0042187b40007388 */ /* 0x0003e20000000800 */
[----:B------:R-:W-:Y:S01]  /*68e0*/  FMUL.FTZ R67, R162, R57 ;  /* 0x00000039a2437220 */ /* 0x000fe20000410000 */
[----:B------:R-:W-:Y:S01]  /*68f0*/  FMUL.FTZ R121, R18, -R121 ;  /* 0x8000007912797220 */ /* 0x000fe20000410000 */
[----:B------:R-:W-:Y:S01]  /*6900*/  FFMA.FTZ R70, R163, R57, R70 ;  /* 0x00000039a3467223 */ /* 0x000fe20000010046 */
[----:B0-----:R-:W-:Y:S01]  /*6910*/  FFMA.FTZ R69, R213, UR45, -R120 ;  /* 0x0000002dd5457c23 */ /* 0x001fe20008010878 */
[----:B------:R-:W-:Y:S01]  /*6920*/  FFMA.FTZ R67, R163, R68, -R67 ;  /* 0x00000044a3437223 */ /* 0x000fe20000010843 */
[----:B------:R0:W-:Y:S01]  /*6930*/  STS [R64+0x4214], R71 ;  /* 0x0042144740007388 */ /* 0x0001e20000000800 */
[----:B------:R-:W-:Y:S01]  /*6940*/  FFMA.FTZ R212, R13, R212, R70 ;  /* 0x000000d40dd47223 */ /* 0x000fe20000010046 */
[----:B------:R-:W-:Y:S01]  /*6950*/  FMUL.FTZ R124, R202, UR46 ;  /* 0x0000002eca7c7c20 */ /* 0x000fe20008410000 */
[----:B------:R-:W-:Y:S01]  /*6960*/  FADD.FTZ R67, R182, R67 ;  /* 0x00000043b6437221 */ /* 0x000fe20000010000 */
[----:B-1----:R-:W-:Y:S01]  /*6970*/  FMUL.FTZ R123, R14, R69 ;  /* 0x000000450e7b7220 */ /* 0x002fe20000410000 */
[----:B------:R-:W-:Y:S01]  /*6980*/  FFMA.FTZ R120, R220, UR45, -R125 ;  /* 0x0000002ddc787c23 */ /* 0x000fe2000801087d */
[----:B------:R1:W-:Y:S01]  /*6990*/  STS [R64+0x420c], R121 ;  /* 0x00420c7940007388 */ /* 0x0003e20000000800 */
[CC--:B------:R-:W-:Y:S01]  /*69a0*/  FMUL.FTZ R70, R164.reuse, R67.reuse ;  /* 0x00000043a4467220 */ /* 0x0c0fe20000410000 */
[----:B------:R-:W-:Y:S01]  /*69b0*/  FMUL.FTZ R164, R164, R212 ;  /* 0x000000d4a4a47220 */ /* 0x000fe20000410000 */
[----:B------:R-:W-:Y:S01]  /*69c0*/  FFMA.FTZ R127, -R5, R132, R127 ;  /* 0x00000084057f7223 */ /* 0x000fe2000001017f */
[----:B0-----:R-:W-:Y:S01]  /*69d0*/  FFMA.FTZ R71, R213, UR46, R122 ;  /* 0x0000002ed5477c23 */ /* 0x001fe2000801007a */
[C---:B------:R-:W-:Y:S01]  /*69e0*/  FFMA.FTZ R69, R165.reuse, R212, R70 ;  /* 0x000000d4a5457223 */ /* 0x040fe20000010046 */
[----:B------:R-:W-:Y:S01]  /*69f0*/  FFMA.FTZ R70, R165, R67, -R164 ;  /* 0x00000043a5467223 */ /* 0x000fe200000108a4 */
[----:B------:R0:W-:Y:S01]  /*6a00*/  STS [R64+0x4220], R123 ;  /* 0x0042207b40007388 */ /* 0x0001e20000000800 */
[C---:B------:R-:W-:Y:S01]  /*6a10*/  FMUL.FTZ R71, R14.reuse, -R71 ;  /* 0x800000470e477220 */ /* 0x040fe20000410000 */
[----:B------:R-:W-:Y:S01]  /*6a20*/  FFMA.FTZ R219, R14, R219, R69 ;  /* 0x000000db0edb7223 */ /* 0x000fe20000010045 */
[----:B-1----:R-:W-:Y:S01]  /*6a30*/  FMUL.FTZ R121, R205, UR45 ;  /* 0x0000002dcd797c20 */ /* 0x002fe20008410000 */
[----:B------:R-:W-:Y:S01]  /*6a40*/  FADD.FTZ R70, R181, R70 ;  /* 0x00000046b5467221 */ /* 0x000fe20000010000 */
[----:B------:R-:W-:Y:S01]  /*6a50*/  FFMA.FTZ R69, R217, UR45, -R124 ;  /* 0x0000002dd9457c23 */ /* 0x000fe2000801087c */
[----:B------:R1:W-:Y:S01]  /*6a60*/  STS [R64+0x4224], R71 ;  /* 0x0042244740007388 */ /* 0x0003e20000000800 */
[----:B------:R-:W-:Y:S01]  /*6a70*/  FFMA.FTZ R121, R218, UR46, R121 ;  /* 0x0000002eda797c23 */ /* 0x000fe20008010079 */
[----:B------:R-:W-:Y:S01]  /*6a80*/  FFMA.FTZ R55, -R4, R129, R127 ;  /* 0x0000008104377223 */ /* 0x000fe2000001017f */
[----:B------:R-:W-:Y:S01]  /*6a90*/  FMUL.FTZ R127, R203, UR45 ;  /* 0x0000002dcb7f7c20 */ /* 0x000fe20008410000 */
[----:B0-----:R-:W-:Y:S01]  /*6aa0*/  FMUL.FTZ R123, R12, R69 ;  /* 0x000000450c7b7220 */ /* 0x001fe20000410000 */
[----:B------:R-:W-:Y:S01]  /*6ab0*/  FMUL.FTZ R121, R16, -R121 ;  /* 0x8000007910797220 */ /* 0x000fe20000410000 */
[C---:B------:R-:W-:Y:S01]  /*6ac0*/  FMUL.FTZ R125, R201.reuse, UR46 ;  /* 0x0000002ec97d7c20 */ /* 0x040fe20008410000 */
[----:B------:R-:W-:Y:S01]  /*6ad0*/  FFMA.FTZ R122, R220, UR46, R127 ;  /* 0x0000002edc7a7c23 */ /* 0x000fe2000801007f */
[----:B------:R-:W-:Y:S01]  /*6ae0*/  FMUL.FTZ R127, R201, UR45 ;  /* 0x0000002dc97f7c20 */ /* 0x000fe20008410000 */
[----:B------:R-:W-:Y:S01]  /*6af0*/  STS [R64+0x4230], R123 ;  /* 0x0042307b40007388 */ /* 0x000fe20000000800 */
[----:B-1----:R-:W-:Y:S01]  /*6b00*/  FMUL.FTZ R71, R13, R120 ;  /* 0x000000780d477220 */ /* 0x002fe20000410000 */
[CC--:B------:R-:W-:Y:S01]  /*6b10*/  FMUL.FTZ R120, R166.reuse, R219.reuse ;  /* 0x000000dba6787220 */ /* 0x0c0fe20000410000 */
[-C--:B------:R-:W-:Y:S01]  /*6b20*/  FMUL.FTZ R166, R166, R70.reuse ;  /* 0x00000046a6a67220 */ /* 0x080fe20000410000 */
[----:B------:R0:W-:Y:S01]  /*6b30*/  STS [R64+0x421c], R121 ;  /* 0x00421c7940007388 */ /* 0x0001e20000000800 */
[----:B------:R-:W-:Y:S01]  /*6b40*/  FFMA.FTZ R124, R222, UR45, -R125 ;  /* 0x0000002dde7c7c23 */ /* 0x000fe2000801087d */
[C---:B------:R-:W-:Y:S01]  /*6b50*/  FFMA.FTZ R69, R167.reuse, R70, -R120 ;  /* 0x00000046a7457223 */ /* 0x040fe20000010878 */
[----:B------:R-:W-:Y:S01]  /*6b60*/  FFMA.FTZ R167, R167, R219, R166 ;  /* 0x000000dba7a77223 */ /* 0x000fe200000100a6 */
[----:B------:R1:W-:Y:S01]  /*6b70*/  STS [R64+0x4228], R71 ;  /* 0x0042284740007388 */ /* 0x0003e20000000800 */
[----:B------:R-:W-:Y:S01]  /*6b80*/  FMUL.FTZ R125, R11, R124 ;  /* 0x0000007c0b7d7220 */ /* 0x000fe20000410000 */
[----:B------:R-:W-:Y:S01]  /*6b90*/  FADD.FTZ R69, R180, R69 ;  /* 0x00000045b4457221 */ /* 0x000fe20000010000 */
[----:B------:R-:W-:Y:S01]  /*6ba0*/  FFMA.FTZ R231, R16, R231, R167 ;  /* 0x000000e710e77223 */ /* 0x000fe200000100a7 */
[----:B------:R-:W-:Y:S01]  /*6bb0*/  FFMA.FTZ R126, R222, UR46, R127 ;  /* 0x0000002ede7e7c23 */ /* 0x000fe2000801007f */
[----:B------:R-:W-:Y:S01]  /*6bc0*/  FMUL.FTZ R124, R200, UR45 ;  /* 0x0000002dc87c7c20 */ /* 0x000fe20008410000 */
[----:B0-----:R-:W-:Y:S01]  /*6bd0*/  FMUL.FTZ R121, R13, -R122 ;  /* 0x8000007a0d797220 */ /* 0x001fe20000410000 */
[----:B------:R-:W-:Y:S01]  /*6be0*/  FMUL.FTZ R120, R168, R69 ;  /* 0x00000045a8787220 */ /* 0x000fe20000410000 */
[----:B------:R-:W-:Y:S01]  /*6bf0*/  FMUL.FTZ R122, R202, UR45 ;  /* 0x0000002dca7a7c20 */ /* 0x000fe20008410000 */
[-C--:B------:R-:W-:Y:S01]  /*6c00*/  FMUL.FTZ R168, R168, R231.reuse ;  /* 0x000000e7a8a87220 */ /* 0x080fe20000410000 */
[----:B------:R-:W-:Y:S01]  /*6c10*/  STS [R64+0x4238], R125 ;  /* 0x0042387d40007388 */ /* 0x000fe20000000800 */
[----:B------:R-:W-:Y:S01]  /*6c20*/  FFMA.FTZ R120, R169, R231, R120 ;  /* 0x000000e7a9787223 */ /* 0x000fe20000010078 */
[----:B-1----:R-:W-:Y:S01]  /*6c30*/  FFMA.FTZ R71, R217, UR46, R122 ;  /* 0x0000002ed9477c23 */ /* 0x002fe2000801007a */
[----:B------:R-:W-:Y:S01]  /*6c40*/  FFMA.FTZ R122, R169, R69, -R168 ;  /* 0x00000045a97a7223 */ /* 0x000fe200000108a8 */
[----:B------:R0:W-:Y:S01]  /*6c50*/  STS [R64+0x422c], R121 ;  /* 0x00422c7940007388 */ /* 0x0001e20000000800 */
[----:B------:R-:W-:Y:S01]  /*6c60*/  FFMA.FTZ R214, R17, R214, R120 ;  /* 0x000000d611d67223 */ /* 0x000fe20000010078 */
[----:B------:R-:W-:Y:S01]  /*6c70*/  FMUL.FTZ R123, R12, -R71 ;  /* 0x800000470c7b7220 */ /* 0x000fe20000410000 */
[----:B------:R-:W-:Y:S01]  /*6c80*/  FADD.FTZ R122, R193, R122 ;  /* 0x0000007ac17a7221 */ /* 0x000fe20000010000 */
[----:B------:R-:W-:Y:S01]  /*6c90*/  FMUL.FTZ R131, R199, UR46 ;  /* 0x0000002ec7837c20 */ /* 0x000fe20008410000 */
[----:B------:R-:W-:Y:S01]  /*6ca0*/  FMUL.FTZ R127, R11, -R126 ;  /* 0x8000007e0b7f7220 */ /* 0x000fe20000410000 */
[----:B------:R-:W-:Y:S01]  /*6cb0*/  FFMA.FTZ R129, R221, UR46, R124 ;  /* 0x0000002edd817c23 */ /* 0x000fe2000801007c */
[----:B------:R-:W-:Y:S01]  /*6cc0*/  FMUL.FTZ R120, R170, R122 ;  /* 0x0000007aaa787220 */ /* 0x000fe20000410000 */
[----:B------:R1:W-:Y:S01]  /*6cd0*/  STS [R64+0x4234], R123 ;  /* 0x0042347b40007388 */ /* 0x0003e20000000800 */
[----:B------:R-:W-:Y:S01]  /*6ce0*/  FFMA.FTZ R124, R224, UR45, -R131 ;  /* 0x0000002de07c7c23 */ /* 0x000fe20008010883 */
[-C--:B0-----:R-:W-:Y:S01]  /*6cf0*/  FMUL.FTZ R121, R170, R214.reuse ;  /* 0x000000d6aa797220 */ /* 0x081fe20000410000 */
[C---:B------:R-:W-:Y:S01]  /*6d00*/  FFMA.FTZ R71, R171.reuse, R214, R120 ;  /* 0x000000d6ab477223 */ /* 0x040fe20000010078 */
[----:B------:R-:W-:Y:S01]  /*6d10*/  FMUL.FTZ R120, R200, UR46 ;  /* 0x0000002ec8787c20 */ /* 0x000fe20008410000 */
[----:B------:R-:W-:Y:S01]  /*6d20*/  STS [R64+0x423c], R127 ;  /* 0x00423c7f40007388 */ /* 0x000fe20000000800 */
[----:B------:R-:W-:Y:S01]  /*6d30*/  FFMA.FTZ R121, R171, R122, -R121 ;  /* 0x0000007aab797223 */ /* 0x000fe20000010879 */
[----:B------:R-:W-:Y:S01]  /*6d40*/  FFMA.FTZ R215, R18, R215, R71 ;  /* 0x000000d712d77223 */ /* 0x000fe20000010047 */
[----:B------:R-:W-:Y:S01]  /*6d50*/  FFMA.FTZ R71, R221, UR45, -R120 ;  /* 0x0000002ddd477c23 */ /* 0x000fe20008010878 */
[----:B------:R-:W-:Y:S01]  /*6d60*/  FMUL.FTZ R133, R9, R124 ;  /* 0x0000007c09857220 */ /* 0x000fe20000410000 */
[----:B-1----:R-:W-:Y:S01]  /*6d70*/  FADD.FTZ R123, R194, R121 ;  /* 0x00000079c27b7221 */ /* 0x002fe20000010000 */
[----:B------:R-:W-:Y:S01]  /*6d80*/  FFMA.FTZ R124, R116, -R33, R225 ;  /* 0x80000021747c7223 */ /* 0x000fe200000100e1 */
[----:B------:R-:W-:Y:S01]  /*6d90*/  FMUL.FTZ R125, R10, R71 ;  /* 0x000000470a7d7220 */ /* 0x000fe20000410000 */
[----:B------:R-:W-:Y:S01]  /*6da0*/  FFMA.FTZ R121, R117, -R34, R216 ;  /* 0x8000002275797223 */ /* 0x000fe200000100d8 */
[C---:B------:R-:W-:Y:S01]  /*6db0*/  FMUL.FTZ R120, R172.reuse, R123 ;  /* 0x0000007bac787220 */ /* 0x040fe20000410000 */
[----:B------:R-:W-:Y:S01]  /*6dc0*/  FMUL.FTZ R172, R172, R215 ;  /* 0x000000d7acac7220 */ /* 0x000fe20000410000 */
[C---:B------:R-:W-:Y:S01]  /*6dd0*/  FMUL.FTZ R126, R34.reuse, R123 ;  /* 0x0000007b227e7220 */ /* 0x040fe20000410000 */
[----:B------:R0:W-:Y:S01]  /*6de0*/  STS [R64+0x4240], R125 ;  /* 0x0042407d40007388 */ /* 0x0001e20000000800 */
[C---:B------:R-:W-:Y:S01]  /*6df0*/  FFMA.FTZ R71, R173.reuse, R215, R120 ;  /* 0x000000d7ad477223 */ /* 0x040fe20000010078 */
[----:B------:R-:W-:Y:S01]  /*6e00*/  FFMA.FTZ R128, R173, R123, -R172 ;  /* 0x0000007bad807223 */ /* 0x000fe200000108ac */
[----:B------:R-:W-:Y:S01]  /*6e10*/  FMUL.FTZ R120, R34, R215 ;  /* 0x000000d722787220 */ /* 0x000fe20000410000 */
[----:B------:R-:W-:Y:S01]  /*6e20*/  FMUL.FTZ R129, R10, -R129 ;  /* 0x800000810a817220 */ /* 0x000fe20000410000 */
[----:B------:R-:W-:Y:S01]  /*6e30*/  FFMA.FTZ R229, R0, R229, R71 ;  /* 0x000000e500e57223 */ /* 0x000fe20000010047 */
[----:B------:R-:W-:Y:S01]  /*6e40*/  FADD.FTZ R128, R195, R128 ;  /* 0x00000080c3807221 */ /* 0x000fe20000010000 */
[----:B------:R-:W-:Y:S01]  /*6e50*/  FMUL.FTZ R130, R207, R120 ;  /* 0x00000078cf827220 */ /* 0x000fe20000410000 */
[----:B------:R-:W-:Y:S01]  /*6e60*/  FMUL.FTZ R134, R198, UR46 ;  /* 0x0000002ec6867c20 */ /* 0x000fe20008410000 */
[C---:B------:R-:W-:Y:S01]  /*6e70*/  FMUL.FTZ R71, R33.reuse, R229 ;  /* 0x000000e521477220 */ /* 0x040fe20000410000 */
[----:B0-----:R-:W-:Y:S01]  /*6e80*/  FMUL.FTZ R125, R33, R128 ;  /* 0x00000080217d7220 */ /* 0x001fe20000410000 */
[-C--:B------:R-:W-:Y:S01]  /*6e90*/  FFMA.FTZ R130, R121, R126.reuse, -R130 ;  /* 0x0000007e79827223 */ /* 0x080fe20000010882 */
[----:B------:R-:W-:Y:S01]  /*6ea0*/  FMUL.FTZ R126, R207, R126 ;  /* 0x0000007ecf7e7220 */ /* 0x000fe20000410000 */
[----:B------:R-:W-:Y:S01]  /*6eb0*/  FMUL.FTZ R127, R208, R71 ;  /* 0x00000047d07f7220 */ /* 0x000fe20000410000 */
[----:B------:R0:W-:Y:S01]  /*6ec0*/  STS [R64+0x4244], R129 ;  /* 0x0042448140007388 */ /* 0x0001e20000000800 */
[----:B------:R-:W-:Y:S01]  /*6ed0*/  FMUL.FTZ R131, R199, UR45 ;  /* 0x0000002dc7837c20 */ /* 0x000fe20008410000 */
[----:B------:R-:W-:Y:S01]  /*6ee0*/  FFMA.FTZ R126, R121, R120, R126 ;  /* 0x00000078797e7223 */ /* 0x000fe2000001007e */
[-C--:B------:R-:W-:Y:S01]  /*6ef0*/  FFMA.FTZ R127, R124, R125.reuse, -R127 ;  /* 0x0000007d7c7f7223 */ /* 0x080fe2000001087f */
[----:B------:R-:W-:Y:S01]  /*6f00*/  FMUL.FTZ R125, R208, R125 ;  /* 0x0000007dd07d7220 */ /* 0x000fe20000410000 */
[----:B------:R-:W-:Y:S01]  /*6f10*/  FFMA.FTZ R132, R224, UR46, R131 ;  /* 0x0000002ee0847c23 */ /* 0x000fe20008010083 */
[----:B------:R1:W-:Y:S01]  /*6f20*/  STS [R64+0x4248], R133 ;  /* 0x0042488540007388 */ /* 0x0003e20000000800 */
[----:B------:R-:W-:Y:S01]  /*6f30*/  FADD.FTZ R127, RZ, R127 ;  /* 0x0000007fff7f7221 */ /* 0x000fe20000010000 */
[----:B------:R-:W-:Y:S01]  /*6f40*/  FFMA.FTZ R125, R124, R71, R125 ;  /* 0x000000477c7d7223 */ /* 0x000fe2000001007d */
[----:B------:R-:W-:Y:S01]  /*6f50*/  FMUL.FTZ R137, R9, -R132 ;  /* 0x8000008409897220 */ /* 0x000fe20000410000 */
[----:B0-----:R-:W-:Y:S01]  /*6f60*/  FFMA.FTZ R129, R223, UR45, -R134 ;  /* 0x0000002ddf817c23 */ /* 0x001fe20008010886 */
[----:B------:R-:W-:Y:S01]  /*6f70*/  FADD.FTZ R131, R127, R130 ;  /* 0x000000827f837221 */ /* 0x000fe20000010000 */
[----:B------:R-:W-:Y:S01]  /*6f80*/  FADD.FTZ R125, RZ, R125 ;  /* 0x0000007dff7d7221 */ /* 0x000fe20000010000 */
[----:B------:R-:W-:Y:S01]  /*6f90*/  FFMA.FTZ R130, R118, -R31, R211 ;  /* 0x8000001f76827223 */ /* 0x000fe200000100d3 */
[----:B------:R-:W-:Y:S01]  /*6fa0*/  FMUL.FTZ R139, R8, R129 ;  /* 0x00000081088b7220 */ /* 0x000fe20000410000 */
[----:B------:R-:W-:Y:S01]  /*6fb0*/  FMUL.FTZ R138, R198, UR45 ;  /* 0x0000002dc68a7c20 */ /* 0x000fe20008410000 */
[----:B------:R-:W-:Y:S01]  /*6fc0*/  FADD.FTZ R129, R125, R126 ;  /* 0x0000007e7d817221 */ /* 0x000fe20000010000 */
[C---:B------:R-:W-:Y:S01]  /*6fd0*/  FMUL.FTZ R125, R31.reuse, R214 ;  /* 0x000000d61f7d7220 */ /* 0x040fe20000410000 */
[----:B------:R-:W-:Y:S01]  /*6fe0*/  FMUL.FTZ R126, R32, R231 ;  /* 0x000000e7207e7220 */ /* 0x000fe20000410000 */
[----:B-1----:R-:W-:Y:S01]  /*6ff0*/  FMUL.FTZ R133, R31, R122 ;  /* 0x0000007a1f857220 */ /* 0x002fe20000410000 */
[----:B------:R-:W-:Y:S01]  /*7000*/  FFMA.FTZ R127, R119, -R32, R218 ;  /* 0x80000020777f7223 */ /* 0x000fe200000100da */
[----:B------:R-:W-:Y:S01]  /*7010*/  FMUL.FTZ R135, R206, R125 ;  /* 0x0000007dce877220 */ /* 0x000fe20000410000 */
[----:B------:R-:W-:Y:S01]  /*7020*/  FMUL.FTZ R136, R32, R69 ;  /* 0x0000004520887220 */ /* 0x000fe20000410000 */
[----:B------:R-:W-:Y:S01]  /*7030*/  FMUL.FTZ R132, R205, R126 ;  /* 0x0000007ecd847220 */ /* 0x000fe20000410000 */
[----:B------:R0:W-:Y:S01]  /*7040*/  STS [R64+0x424c], R137 ;  /* 0x00424c8940007388 */ /* 0x0001e20000000800 */
[-C--:B------:R-:W-:Y:S01]  /*7050*/  FFMA.FTZ R134, R130, R133.reuse, -R135 ;  /* 0x0000008582867223 */ /* 0x080fe20000010887 */
[----:B------:R-:W-:Y:S01]  /*7060*/  FMUL.FTZ R133, R206, R133 ;  /* 0x00000085ce857220 */ /* 0x000fe20000410000 */
[----:B------:R-:W-:Y:S01]  /*7070*/  FFMA.FTZ R135, R223, UR46, R138 ;  /* 0x0000002edf877c23 */ /* 0x000fe2000801008a */
[-C--:B------:R-:W-:Y:S01]  /*7080*/  FFMA.FTZ R138, R127, R136.reuse, -R132 ;  /* 0x000000887f8a7223 */ /* 0x080fe20000010884 */
[----:B------:R-:W-:Y:S01]  /*7090*/  FMUL.FTZ R136, R205, R136 ;  /* 0x00000088cd887220 */ /* 0x000fe20000410000 */
[----:B------:R-:W-:Y:S01]  /*70a0*/  FFMA.FTZ R132, R130, R125, R133 ;  /* 0x0000007d82847223 */ /* 0x000fe20000010085 */
[----:B------:R-:W-:Y:S01]  /*70b0*/  FADD.FTZ R131, R131, R134 ;  /* 0x0000008683837221 */ /* 0x000fe20000010000 */
[----:B------:R1:W-:Y:S01]  /*70c0*/  STS [R64+0x4250], R139 ;  /* 0x0042508b40007388 */ /* 0x0003e20000000800 */
[----:B------:R-:W-:Y:S01]  /*70d0*/  FFMA.FTZ R136, R127, R126, R136 ;  /* 0x0000007e7f887223 */ /* 0x000fe20000010088 */
[----:B------:R-:W-:Y:S01]  /*70e0*/  FADD.FTZ R129, R129, R132 ;  /* 0x0000008481817221 */ /* 0x000fe20000010000 */
[----:B0-----:R-:W-:Y:S01]  /*70f0*/  FMUL.FTZ R137, R197, UR46 ;  /* 0x0000002ec5897c20 */ /* 0x001fe20008410000 */
[----:B------:R-:W-:Y:S01]  /*7100*/  FADD.FTZ R131, R131, R138 ;  /* 0x0000008a83837221 */ /* 0x000fe20000010000 */
[----:B------:R-:W-:Y:S01]  /*7110*/  FFMA.FTZ R138, R112, -R29, R213 ;  /* 0x8000001d708a7223 */ /* 0x000fe200000100d5 */
[----:B------:R-:W-:Y:S01]  /*7120*/  FADD.FTZ R136, R129, R136 ;  /* 0x0000008881887221 */ /* 0x000fe20000010000 */
[C---:B------:R-:W-:Y:S01]  /*7130*/  FMUL.FTZ R129, R29.reuse, R219 ;  /* 0x000000db1d817220 */ /* 0x040fe20000410000 */
[----:B------:R-:W-:Y:S01]  /*7140*/  FFMA.FTZ R140, R226, UR45, -R137 ;  /* 0x0000002de28c7c23 */ /* 0x000fe20008010889 */
[----:B------:R-:W-:Y:S01]  /*7150*/  FMUL.FTZ R132, R30, R212 ;  /* 0x000000d41e847220 */ /* 0x000fe20000410000 */
[----:B-1----:R-:W-:Y:S01]  /*7160*/  FMUL.FTZ R139, R8, -R135 ;  /* 0x80000087088b7220 */ /* 0x002fe20000410000 */
[----:B------:R-:W-:Y:S01]  /*7170*/  FMUL.FTZ R133, R29, R70 ;  /* 0x000000461d857220 */ /* 0x000fe20000410000 */
[----:B------:R-:W-:Y:S01]  /*7180*/  FMUL.FTZ R135, R204, R129 ;  /* 0x00000081cc877220 */ /* 0x000fe20000410000 */
[----:B------:R-:W-:Y:S01]  /*7190*/  FMUL.FTZ R143, R7, R140 ;  /* 0x0000008c078f7220 */ /* 0x000fe20000410000 */
[----:B------:R-:W-:Y:S01]  /*71a0*/  FFMA.FTZ R137, R113, -R30, R220 ;  /* 0x8000001e71897223 */ /* 0x000fe200000100dc */
[----:B------:R-:W-:Y:S01]  /*71b0*/  FMUL.FTZ R140, R30, R67 ;  /* 0x000000431e8c7220 */ /* 0x000fe20000410000 */
[----:B------:R-:W-:Y:S01]  /*71c0*/  FMUL.FTZ R142, R203, R132 ;  /* 0x00000084cb8e7220 */ /* 0x000fe20000410000 */
[-C--:B------:R-:W-:Y:S01]  /*71d0*/  FFMA.FTZ R134, R138, R133.reuse, -R135 ;  /* 0x000000858a867223 */ /* 0x080fe20000010887 */
[----:B------:R-:W-:Y:S01]  /*71e0*/  FMUL.FTZ R141, R197, UR45 ;  /* 0x0000002dc58d7c20 */ /* 0x000fe20008410000 */
[----:B------:R-:W-:Y:S01]  /*71f0*/  FMUL.FTZ R150, R196, UR46 ;  /* 0x0000002ec4967c20 */ /* 0x000fe20008410000 */
[----:B------:R-:W-:Y:S01]  /*7200*/  FMUL.FTZ R133, R204, R133 ;  /* 0x00000085cc857220 */ /* 0x000fe20000410000 */
[-C--:B------:R-:W-:Y:S01]  /*7210*/  FFMA.FTZ R142, R137, R140.reuse, -R142 ;  /* 0x0000008c898e7223 */ /* 0x080fe2000001088e */
[----:B------:R-:W-:Y:S01]  /*7220*/  FADD.FTZ R131, R131, R134 ;  /* 0x0000008683837221 */ /* 0x000fe20000010000 */
[----:B------:R-:W-:Y:S01]  /*7230*/  FFMA.FTZ R148, R226, UR46, R141 ;  /* 0x0000002ee2947c23 */ /* 0x000fe2000801008d */
[----:B------:R-:W-:Y:S01]  /*7240*/  FFMA.FTZ R135, R227, UR45, -R150 ;  /* 0x0000002de3877c23 */ /* 0x000fe20008010896 */
[----:B------:R-:W-:Y:S01]  /*7250*/  FFMA.FTZ R133, R138, R129, R133 ;  /* 0x000000818a857223 */ /* 0x000fe20000010085 */
[----:B------:R-:W-:Y:S01]  /*7260*/  FMUL.FTZ R140, R203, R140 ;  /* 0x0000008ccb8c7220 */ /* 0x000fe20000410000 */
[----:B------:R-:W-:Y:S01]  /*7270*/  FADD.FTZ R142, R131, R142 ;  /* 0x0000008e838e7221 */ /* 0x000fe20000010000 */
[----:B------:R-:W-:Y:S01]  /*7280*/  FMUL.FTZ R131, R27, R57 ;  /* 0x000000391b837220 */ /* 0x000fe20000410000 */
[----:B------:R0:W-:Y:S01]  /*7290*/  STS [R64+0x4254], R139 ;  /* 0x0042548b40007388 */ /* 0x0001e20000000800 */
[----:B------:R-:W-:Y:S01]  /*72a0*/  FMUL.FTZ R141, R7, -R148 ;  /* 0x80000094078d7220 */ /* 0x000fe20000410000 */
[----:B------:R-:W-:Y:S01]  /*72b0*/  FMUL.FTZ R149, R6, R135 ;  /* 0x0000008706957220 */ /* 0x000fe20000410000 */
[----:B------:R-:W-:Y:S01]  /*72c0*/  FADD.FTZ R133, R136, R133 ;  /* 0x0000008588857221 */ /* 0x000fe20000010000 */
[----:B------:R-:W-:Y:S01]  /*72d0*/  FFMA.FTZ R140, R137, R132, R140 ;  /* 0x00000084898c7223 */ /* 0x000fe2000001008c */
[----:B------:R-:W-:Y:S01]  /*72e0*/  FFMA.FTZ R148, R114, -R27, R217 ;  /* 0x8000001b72947223 */ /* 0x000fe200000100d9 */
[----:B------:R-:W-:Y:S01]  /*72f0*/  FMUL.FTZ R134, R28, R56 ;  /* 0x000000381c867220 */ /* 0x000fe20000410000 */
[----:B------:R-:W-:Y:S01]  /*7300*/  FMUL.FTZ R135, R27, R68 ;  /* 0x000000441b877220 */ /* 0x000fe20000410000 */
[----:B------:R1:W-:Y:S01]  /*7310*/  STS [R64+0x4258], R143 ;  /* 0x0042588f40007388 */ /* 0x0003e20000000800 */
[----:B------:R-:W-:Y:S01]  /*7320*/  FADD.FTZ R133, R133, R140 ;  /* 0x0000008c85857221 */ /* 0x000fe20000010000 */
[----:B0-----:R-:W-:Y:S01]  /*7330*/  FMUL.FTZ R139, R202, R131 ;  /* 0x00000083ca8b7220 */ /* 0x001fe20000410000 */
[----:B------:R-:W-:Y:S01]  /*7340*/  FMUL.FTZ R150, R196, UR45 ;  /* 0x0000002dc4967c20 */ /* 0x000fe20008410000 */
[----:B------:R-:W-:Y:S01]  /*7350*/  FMUL.FTZ R140, R28, R65 ;  /* 0x000000411c8c7220 */ /* 0x000fe20000410000 */
[----:B------:R-:W-:Y:S01]  /*7360*/  FMUL.FTZ R136, R201, R134 ;  /* 0x00000086c9887220 */ /* 0x000fe20000410000 */
[-C--:B------:R-:W-:Y:S01]  /*7370*/  FFMA.FTZ R139, R148, R135.reuse, -R139 ;  /* 0x00000087948b7223 */ /* 0x080fe2000001088b */
[----:B------:R-:W-:Y:S01]  /*7380*/  FMUL.FTZ R135, R202, R135 ;  /* 0x00000087ca877220 */ /* 0x000fe20000410000 */
[----:B------:R0:W-:Y:S01]  /*7390*/  STS [R64+0x425c], R141 ;  /* 0x00425c8d40007388 */ /* 0x0001e20000000800 */
[----:B------:R-:W-:Y:S01]  /*73a0*/  FMUL.FTZ R151, R209, UR46 ;  /* 0x0000002ed1977c20 */ /* 0x000fe20008410000 */
[----:B-1----:R-:W-:Y:S01]  /*73b0*/  FFMA.FTZ R143, R115, -R28, R222 ;  /* 0x8000001c738f7223 */ /* 0x002fe200000100de */
[----:B------:R-:W-:Y:S01]  /*73c0*/  FADD.FTZ R139, R142, R139 ;  /* 0x0000008b8e8b7221 */ /* 0x000fe20000010000 */
[----:B------:R1:W-:Y:S01]  /*73d0*/  STS [R64+0x4260], R149 ;  /* 0x0042609540007388 */ /* 0x0003e20000000800 */
[----:B------:R-:W-:Y:S01]  /*73e0*/  FFMA.FTZ R152, R228, UR45, -R151 ;  /* 0x0000002de4987c23 */ /* 0x000fe20008010897 */
[----:B------:R-:W-:Y:S01]  /*73f0*/  FMUL.FTZ R158, R210, UR46 ;  /* 0x0000002ed29e7c20 */ /* 0x000fe20008410000 */
[----:B------:R-:W-:Y:S01]  /*7400*/  FMUL.FTZ R153, R209, UR45 ;  /* 0x0000002dd1997c20 */ /* 0x000fe20008410000 */
[----:B------:R-:W-:Y:S01]  /*7410*/  FMUL.FTZ R162, R22, R41 ;  /* 0x0000002916a27220 */ /* 0x000fe20000410000 */
[----:B------:R-:W-:Y:S01]  /*7420*/  FMUL.FTZ R155, R5, R152 ;  /* 0x00000098059b7220 */ /* 0x000fe20000410000 */
[----:B0-----:R-:W-:Y:S01]  /*7430*/  FFMA.FTZ R141, R227, UR46, R150 ;  /* 0x0000002ee38d7c23 */ /* 0x001fe20008010096 */
[-C--:B------:R-:W-:Y:S01]  /*7440*/  FFMA.FTZ R150, R143, R140.reuse, -R136 ;  /* 0x0000008c8f967223 */ /* 0x080fe20000010888 */
[----:B------:R-:W-:Y:S01]  /*7450*/  FFMA.FTZ R136, R148, R131, R135 ;  /* 0x0000008394887223 */ /* 0x000fe20000010087 */
[----:B------:R-:W-:Y:S01]  /*7460*/  FMUL.FTZ R140, R201, R140 ;  /* 0x0000008cc98c7220 */ /* 0x000fe20000410000 */
[----:B------:R-:W-:Y:S01]  /*7470*/  FMUL.FTZ R151, R6, -R141 ;  /* 0x8000008d06977220 */ /* 0x000fe20000410000 */
[----:B------:R-:W-:Y:S01]  /*7480*/  FADD.FTZ R139, R139, R150 ;  /* 0x000000968b8b7221 */ /* 0x000fe20000010000 */
[----:B------:R-:W-:Y:S01]  /*7490*/  FADD.FTZ R133, R133, R136 ;  /* 0x0000008885857221 */ /* 0x000fe20000010000 */
[----:B------:R-:W-:Y:S01]  /*74a0*/  FFMA.FTZ R140, R143, R134, R140 ;  /* 0x000000868f8c7223 */ /* 0x000fe2000001008c */
[----:B------:R-:W-:Y:S01]  /*74b0*/  FFMA.FTZ R150, R108, -R25, R221 ;  /* 0x800000196c967223 */ /* 0x000fe200000100dd */
[C---:B------:R-:W-:Y:S01]  /*74c0*/  FMUL.FTZ R136, R26.reuse, R58 ;  /* 0x0000003a1a887220 */ /* 0x040fe20000410000 */
[----:B------:R-:W-:Y:S01]  /*74d0*/  FMUL.FTZ R135, R25, R66 ;  /* 0x0000004219877220 */ /* 0x000fe20000410000 */
[----:B------:R-:W-:Y:S01]  /*74e0*/  FADD.FTZ R140, R133, R140 ;  /* 0x0000008c858c7221 */ /* 0x000fe20000010000 */
[----:B------:R-:W-:Y:S01]  /*74f0*/  FMUL.FTZ R133, R25, R59 ;  /* 0x0000003b19857220 */ /* 0x000fe20000410000 */
[----:B-1----:R-:W-:Y:S01]  /*7500*/  FFMA.FTZ R149, R109, -R26, R224 ;  /* 0x8000001a6d957223 */ /* 0x002fe200000100e0 */
[----:B------:R-:W-:Y:S01]  /*7510*/  FMUL.FTZ R152, R26, R63 ;  /* 0x0000003f1a987220 */ /* 0x000fe20000410000 */
[----:B------:R-:W-:Y:S01]  /*7520*/  FMUL.FTZ R154, R199, R136 ;  /* 0x00000088c79a7220 */ /* 0x000fe20000410000 */
[----:B------:R-:W-:Y:S01]  /*7530*/  FMUL.FTZ R141, R200, R133 ;  /* 0x00000085c88d7220 */ /* 0x000fe20000410000 */
[----:B------:R0:W-:Y:S01]  /*7540*/  STS [R64+0x4268], R155 ;  /* 0x0042689b40007388 */ /* 0x0001e20000000800 */
[----:B------:R-:W-:Y:S01]  /*7550*/  FFMA.FTZ R156, R228, UR46, R153 ;  /* 0x0000002ee49c7c23 */ /* 0x000fe20008010099 */
[-C--:B------:R-:W-:Y:S01]  /*7560*/  FFMA.FTZ R154, R149, R152.reuse, -R154 ;  /* 0x00000098959a7223 */ /* 0x080fe2000001089a */
[-C--:B------:R-:W-:Y:S01]  /*7570*/  FFMA.FTZ R142, R150, R135.reuse, -R141 ;  /* 0x00000087968e7223 */ /* 0x080fe2000001088d */
[----:B------:R-:W-:Y:S01]  /*7580*/  FMUL.FTZ R135, R200, R135 ;  /* 0x00000087c8877220 */ /* 0x000fe20000410000 */
[----:B------:R-:W-:Y:S01]  /*7590*/  FMUL.FTZ R152, R199, R152 ;  /* 0x00000098c7987220 */ /* 0x000fe20000410000 */
[----:B------:R-:W-:Y:S01]  /*75a0*/  FFMA.FTZ R141, R233, UR45, -R158 ;  /* 0x0000002de98d7c23 */ /* 0x000fe2000801089e */
[----:B------:R-:W-:Y:S01]  /*75b0*/  FADD.FTZ R139, R139, R142 ;  /* 0x0000008e8b8b7221 */ /* 0x000fe20000010000 */
[----:B------:R-:W-:Y:S01]  /*75c0*/  FFMA.FTZ R135, R150, R133, R135 ;  /* 0x0000008596877223 */ /* 0x000fe20000010087 */
[----:B------:R-:W-:Y:S01]  /*75d0*/  FFMA.FTZ R152, R149, R136, R152 ;  /* 0x0000008895987223 */ /* 0x000fe20000010098 */
[----:B------:R-:W-:Y:S01]  /*75e0*/  FMUL.FTZ R159, R4, R141 ;  /* 0x0000008d049f7220 */ /* 0x000fe20000410000 */
[----:B------:R-:W-:Y:S01]  /*75f0*/  FMUL.FTZ R153, R23, R62 ;  /* 0x0000003e17997220 */ /* 0x000fe20000410000 */
[----:B------:R-:W-:Y:S01]  /*7600*/  FADD.FTZ R135, R140, R135 ;  /* 0x000000878c877221 */ /* 0x000fe20000010000 */
[----:B------:R-:W-:Y:S01]  /*7610*/  FMUL.FTZ R140, R24, R53 ;  /* 0x00000035188c7220 */ /* 0x000fe20000410000 */
[----:B------:R1:W-:Y:S01]  /*7620*/  STS [R64+0x4264], R151 ;  /* 0x0042649740007388 */ /* 0x0003e20000000800 */
[----:B------:R-:W-:Y:S01]  /*7630*/  FMUL.FTZ R157, R5, -R156 ;  /* 0x8000009c059d7220 */ /* 0x000fe20000410000 */
[----:B------:R-:W-:Y:S01]  /*7640*/  FADD.FTZ R141, R135, R152 ;  /* 0x00000098878d7221 */ /* 0x000fe20000010000 */
[----:B------:R-:W-:Y:S01]  /*7650*/  FMUL.FTZ R135, R23, R49 ;  /* 0x0000003117877220 */ /* 0x000fe20000410000 */
[----:B------:R-:W-:Y:S01]  /*7660*/  FFMA.FTZ R152, R110, -R23, R223 ;  /* 0x800000176e987223 */ /* 0x000fe200000100df */
[----:B------:R-:W-:Y:S01]  /*7670*/  FADD.FTZ R139, R139, R154 ;  /* 0x0000009a8b8b7221 */ /* 0x000fe20000010000 */
[----:B------:R-:W-:Y:S01]  /*7680*/  FMUL.FTZ R158, R210, UR45 ;  /* 0x0000002dd29e7c20 */ /* 0x000fe20008410000 */
[----:B0-----:R-:W-:Y:S01]  /*7690*/  FMUL.FTZ R155, R198, R135 ;  /* 0x00000087c69b7220 */ /* 0x001fe20000410000 */
[----:B------:R-:W-:Y:S01]  /*76a0*/  FMUL.FTZ R156, R24, R61 ;  /* 0x0000003d189c7220 */ /* 0x000fe20000410000 */
[----:B------:R-:W-:Y:S01]  /*76b0*/  FMUL.FTZ R142, R197, R140 ;  /* 0x0000008cc58e7220 */ /* 0x000fe20000410000 */
[----:B-1----:R-:W-:Y:S01]  /*76c0*/  FFMA.FTZ R151, R111, -R24, R226 ;  /* 0x800000186f977223 */ /* 0x002fe200000100e2 */
[-C--:B------:R-:W-:Y:S01]  /*76d0*/  FFMA.FTZ R154, R152, R153.reuse, -R155 ;  /* 0x00000099989a7223 */ /* 0x080fe2000001089b */
[----:B------:R-:W-:Y:S01]  /*76e0*/  FFMA.FTZ R155, R233, UR46, R158 ;  /* 0x0000002ee99b7c23 */ /* 0x000fe2000801009e */
[----:B------:R-:W-:Y:S01]  /*76f0*/  FMUL.FTZ R153, R198, R153 ;  /* 0x00000099c6997220 */ /* 0x000fe20000410000 */
[----:B------:R-:W-:Y:S01]  /*7700*/  FFMA.FTZ R158, R151, R156, -R142 ;  /* 0x0000009c979e7223 */ /* 0x000fe2000001088e */
[----:B------:R-:W-:Y:S01]  /*7710*/  FADD.FTZ R139, R139, R154 ;  /* 0x0000009a8b8b7221 */ /* 0x000fe20000010000 */
[----:B------:R0:W-:Y:S01]  /*7720*/  STS [R64+0x426c], R157 ;  /* 0x00426c9d40007388 */ /* 0x0001e20000000800 */
[----:B------:R-:W-:Y:S01]  /*7730*/  FFMA.FTZ R142, R152, R135, R153 ;  /* 0x00000087988e7223 */ /* 0x000fe20000010099 */
[----:B------:R-:W-:Y:S01]  /*7740*/  FFMA.FTZ R154, R104, -R21, R227 ;  /* 0x80000015689a7223 */ /* 0x000fe200000100e3 */
[----:B------:R-:W-:Y:S01]  /*7750*/  FADD.FTZ R158, R139, R158 ;  /* 0x0000009e8b9e7221 */ /* 0x000fe20000010000 */
[----:B------:R-:W-:Y:S01]  /*7760*/  FMUL.FTZ R139, R21, R45 ;  /* 0x0000002d158b7220 */ /* 0x000fe20000410000 */
[----:B------:R1:W-:Y:S01]  /*7770*/  STS [R64+0x4270], R159 ;  /* 0x0042709f40007388 */ /* 0x0003e20000000800 */
[----:B------:R-:W-:Y:S01]  /*7780*/  FADD.FTZ R141, R141, R142 ;  /* 0x0000008e8d8d7221 */ /* 0x000fe20000010000 */
[----:B------:R-:W-:Y:S01]  /*7790*/  FMUL.FTZ R142, R22, R44 ;  /* 0x0000002c168e7220 */ /* 0x000fe20000410000 */
[----:B------:R-:W-:Y:S01]  /*77a0*/  FFMA.FTZ R153, R105, -R22, R228 ;  /* 0x8000001669997223 */ /* 0x000fe200000100e4 */
[C---:B------:R-:W-:Y:S01]  /*77b0*/  FMUL.FTZ R165, R232.reuse, UR45 ;  /* 0x0000002de8a57c20 */ /* 0x040fe20008410000 */
[----:B0-----:R-:W-:Y:S01]  /*77c0*/  FMUL.FTZ R157, R232, UR46 ;  /* 0x0000002ee89d7c20 */ /* 0x001fe20008410000 */
[----:B------:R-:W-:Y:S01]  /*77d0*/  FMUL.FTZ R164, R209, R142 ;  /* 0x0000008ed1a47220 */ /* 0x000fe20000410000 */
[----:B------:R-:W-:Y:S01]  /*77e0*/  FMUL.FTZ R156, R197, R156 ;  /* 0x0000009cc59c7220 */ /* 0x000fe20000410000 */
[----:B------:R-:W-:Y:S01]  /*77f0*/  FMUL.FTZ R161, R4, -R155 ;  /* 0x8000009b04a17220 */ /* 0x000fe20000410000 */
[----:B------:R-:W-:Y:S01]  /*7800*/  FFMA.FTZ R160, R230, UR45, -R157 ;  /* 0x0000002de6a07c23 */ /* 0x000fe2000801089d */
[----:B------:R-:W-:Y:S01]  /*7810*/  FMUL.FTZ R157, R21, R54 ;  /* 0x00000036159d7220 */ /* 0x000fe20000410000 */
[----:B-1----:R-:W-:Y:S01]  /*7820*/  FMUL.FTZ R159, R196, R139 ;  /* 0x0000008bc49f7220 */ /* 0x002fe20000410000 */
[----:B------:R-:W-:Y:S01]  /*7830*/  FFMA.FTZ R156, R151, R140, R156 ;  /* 0x0000008c979c7223 */ /* 0x000fe2000001009c */
[----:B------:R-:W-:Y:S01]  /*7840*/  FMUL.FTZ R163, R3, R160 ;  /* 0x000000a003a37220 */ /* 0x000fe20000410000 */
[----:B------:R0:W-:Y:S01]  /*7850*/  STS [R64+0x4274], R161 ;  /* 0x004274a140007388 */ /* 0x0001e20000000800 */
[-C--:B------:R-:W-:Y:S01]  /*7860*/  FFMA.FTZ R159, R154, R157.reuse, -R159 ;  /* 0x0000009d9a9f7223 */ /* 0x080fe2000001089f */
[----:B------:R-:W-:Y:S01]  /*7870*/  FMUL.FTZ R157, R196, R157 ;  /* 0x0000009dc49d7220 */ /* 0x000fe20000410000 */
[----:B------:R-:W-:Y:S01]  /*7880*/  FADD.FTZ R155, R141, R156 ;  /* 0x0000009c8d9b7221 */ /* 0x000fe20000010000 */
[----:B------:R1:W-:Y:S01]  /*7890*/  STS [R64+0x4278], R163 ;  /* 0x004278a340007388 */ /* 0x0003e20000000800 */
[----:B------:R-:W-:Y:S01]  /*78a0*/  FADD.FTZ R158, R158, R159 ;  /* 0x0000009f9e9e7221 */ /* 0x000fe20000010000 */
[----:B------:R-:W-:Y:S01]  /*78b0*/  FFMA.FTZ R160, R154, R139, R157 ;  /* 0x0000008b9aa07223 */ /* 0x000fe2000001009d */
[-C--:B------:R-:W-:Y:S01]  /*78c0*/  FFMA.FTZ R157, R153, R162.reuse, -R164 ;  /* 0x000000a2999d7223 */ /* 0x080fe200000108a4 */
[----:B------:R-:W-:Y:S01]  /*78d0*/  FFMA.FTZ R164, R230, UR46, R165 ;  /* 0x0000002ee6a47c23 */ /* 0x000fe200080100a5 */
[----:B------:R-:W-:Y:S01]  /*78e0*/  FMUL.FTZ R162, R209, R162 ;  /* 0x000000a2d1a27220 */ /* 0x000fe20000410000 */
[----:B------:R-:W-:Y:S01]  /*78f0*/  FADD.FTZ R155, R155, R160 ;  /* 0x000000a09b9b7221 */ /* 0x000fe20000010000 */
[----:B------:R-:W-:Y:S01]  /*7900*/  FMUL.FTZ R141, R19, R50 ;  /* 0x00000032138d7220 */ /* 0x000fe20000410000 */
[----:B------:R-:W-:Y:S01]  /*7910*/  FMUL.FTZ R159, R3, -R164 ;  /* 0x800000a4039f7220 */ /* 0x000fe20000410000 */
[----:B------:R-:W-:Y:S01]  /*7920*/  FFMA.FTZ R162, R153, R142, R162 ;  /* 0x0000008e99a27223 */ /* 0x000fe200000100a2 */
[----:B------:R-:W-:Y:S01]  /*7930*/  FFMA.FTZ R156, R106, -R19, R233 ;  /* 0x800000136a9c7223 */ /* 0x000fe200000100e9 */
[----:B0-----:R-:W-:Y:S01]  /*7940*/  FMUL.FTZ R161, R19, R52 ;  /* 0x0000003413a17220 */ /* 0x001fe20000410000 */
[----:B-1----:R-:W-:Y:S01]  /*7950*/  FMUL.FTZ R163, R210, R141 ;  /* 0x0000008dd2a37220 */ /* 0x002fe20000410000 */
[----:B------:R0:W-:Y:S01]  /*7960*/  STS [R64+0x427c], R159 ;  /* 0x00427c9f40007388 */ /* 0x0001e20000000800 */
[----:B------:R-:W-:Y:S01]  /*7970*/  FADD.FTZ R162, R155, R162 ;  /* 0x000000a29ba27221 */ /* 0x000fe20000010000 */
[----:B------:R-:W-:Y:S01]  /*7980*/  IADD3 R155, PT, PT, R2, 0x80, RZ ;  /* 0x00000080029b7810 */ /* 0x000fe20007ffe0ff */
[-C--:B------:R-:W-:Y:S01]  /*7990*/  FFMA.FTZ R160, R156, R161.reuse, -R163 ;  /* 0x000000a19ca07223 */ /* 0x080fe200000108a3 */
[----:B------:R-:W-:Y:S01]  /*79a0*/  FADD.FTZ R157, R158, R157 ;  /* 0x0000009d9e9d7221 */ /* 0x000fe20000010000 */
[----:B------:R-:W-:Y:S01]  /*79b0*/  FMUL.FTZ R158, R58, UR44 ;  /* 0x0000002c3a9e7c20 */ /* 0x000fe20008410000 */
[----:B------:R-:W-:Y:S01]  /*79c0*/  LEA.HI R155, R155, R2, RZ, 0x1b ;  /* 0x000000029b9b7211 */ /* 0x000fe200078fd8ff */
[----:B------:R-:W-:Y:S01]  /*79d0*/  FMUL.FTZ R161, R210, R161 ;  /* 0x000000a1d2a17220 */ /* 0x000fe20000410000 */
[----:B------:R-:W-:Y:S01]  /*79e0*/  FADD.FTZ R163, R157, R160 ;  /* 0x000000a09da37221 */ /* 0x000fe20000010000 */
[----:B------:R-:W-:Y:S01]  /*79f0*/  FMUL.FTZ R157, R50, UR44 ;  /* 0x0000002c329d7c20 */ /* 0x000fe20008410000 */
[----:B------:R-:W-:Y:S01]  /*7a00*/  LEA R155, R155, UR20, 0x2 ;  /* 0x000000149b9b7c11 */ /* 0x000fe2000f8e10ff */
[----:B------:R-:W-:Y:S01]  /*7a10*/  BAR.SYNC.DEFER_BLOCKING 0x0 ;  /* 0x0000000000007b1d */ /* 0x000fe20000010000 */
[----:B------:R-:W-:Y:S01]  /*7a20*/  FFMA.FTZ R158, R63, UR43, -R158 ;  /* 0x0000002b3f9e7c23 */ /* 0x000fe2000801089e */
[----:B------:R-:W-:Y:S01]  /*7a30*/  LEA R40, R15, -R40, 0x1 ;  /* 0x800000280f287211 */ /* 0x000fe200078e08ff */
[----:B0-----:R-:W-:Y:S01]  /*7a40*/  FMUL.FTZ R64, R47, UR44 ;  /* 0x0000002c2f407c20 */ /* 0x001fe20008410000 */
[----:B------:R-:W-:Y:S01]  /*7a50*/  FMUL.FTZ R159, R59, UR44 ;  /* 0x0000002c3b9f7c20 */ /* 0x000fe20008410000 */
[----:B------:R-:W-:Y:S01]  /*7a60*/  FMUL.FTZ R63, R63, UR44 ;  /* 0x0000002c3f3f7c20 */ /* 0x000fe20008410000 */
[C---:B------:R-:W-:Y:S01]  /*7a70*/  FFMA.FTZ R157, R52.reuse, UR43, -R157 ;  /* 0x0000002b349d7c23 */ /* 0x040fe2000801089d */
[----:B------:R-:W-:Y:S01]  /*7a80*/  FMUL.FTZ R171, R52, UR44 ;  /* 0x0000002c34ab7c20 */ /* 0x000fe20008410000 */
[----:B------:R-:W-:Y:S01]  /*7a90*/  FFMA.FTZ R161, R156, R141, R161 ;  /* 0x0000008d9ca17223 */ /* 0x000fe200000100a1 */
[----:B------:R-:W-:Y:S01]  /*7aa0*/  ISETP.GE.AND P0, PT, R40, 0x1, PT ;  /* 0x000000012800780c */ /* 0x000fe20003f06270 */
[----:B------:R-:W-:Y:S01]  /*7ab0*/  FFMA.FTZ R165, R51, UR43, -R64 ;  /* 0x0000002b33a57c23 */ /* 0x000fe20008010840 */
[----:B------:R-:W-:Y:S01]  /*7ac0*/  FMUL.FTZ R167, R45, UR44 ;  /* 0x0000002c2da77c20 */ /* 0x000fe20008410000 */
[----:B------:R-:W-:Y:S01]  /*7ad0*/  FMUL.FTZ R52, R56, UR44 ;  /* 0x0000002c38347c20 */ /* 0x000fe20008410000 */
[----:B------:R-:W-:Y:S01]  /*7ae0*/  FFMA.FTZ R159, R66, UR43, -R159 ;  /* 0x0000002b429f7c23 */ /* 0x000fe2000801089f */
[----:B------:R-:W-:Y:S01]  /*7af0*/  FFMA.FTZ R172, R58, UR43, R63 ;  /* 0x0000002b3aac7c23 */ /* 0x000fe2000801003f */
[----:B------:R-:W-:Y:S01]  /*7b00*/  FMUL.FTZ R160, R44, UR44 ;  /* 0x0000002c2ca07c20 */ /* 0x000fe20008410000 */
[----:B------:R-:W-:Y:S01]  /*7b10*/  FMUL.FTZ R64, R53, UR44 ;  /* 0x0000002c35407c20 */ /* 0x000fe20008410000 */
[----:B------:R-:W-:Y:S01]  /*7b20*/  FMUL.FTZ R66, R66, UR44 ;  /* 0x0000002c42427c20 */ /* 0x000fe20008410000 */
[----:B------:R-:W-:Y:S01]  /*7b30*/  FMUL.FTZ R63, R219, UR44 ;  /* 0x0000002cdb3f7c20 */ /* 0x000fe20008410000 */
[----:B------:R-:W-:Y:S01]  /*7b40*/  FADD.FTZ R162, R162, R161 ;  /* 0x000000a1a2a27221 */ /* 0x000fe20000010000 */
[C---:B------:R-:W-:Y:S01]  /*7b50*/  FFMA.FTZ R167, R54.reuse, UR43, -R167 ;  /* 0x0000002b36a77c23 */ /* 0x040fe200080108a7 */
[----:B------:R-:W-:Y:S01]  /*7b60*/  FFMA.FTZ R52, R65, UR43, -R52 ;  /* 0x0000002b41347c23 */ /* 0x000fe20008010834 */
[----:B------:R-:W-:Y:S01]  /*7b70*/  FFMA.FTZ R160, R41, UR43, -R160 ;  /* 0x0000002b29a07c23 */ /* 0x000fe200080108a0 */
[----:B------:R-:W-:Y:S01]  /*7b80*/  FMUL.FTZ R54, R54, UR44 ;  /* 0x0000002c36367c20 */ /* 0x000fe20008410000 */
[----:B------:R0:W1:Y:S01]  /*7b90*/  LDS R183, [R155+0x4400] ;  /* 0x004400009bb77984 */ /* 0x0000620000000800 */
[C---:B------:R-:W-:Y:S01]  /*7ba0*/  FFMA.FTZ R64, R61.reuse, UR43, -R64 ;  /* 0x0000002b3d407c23 */ /* 0x040fe20008010840 */
[----:B------:R-:W-:Y:S01]  /*7bb0*/  FMUL.FTZ R170, R61, UR44 ;  /* 0x0000002c3daa7c20 */ /* 0x000fe20008410000 */
[----:B------:R-:W-:Y:S01]  /*7bc0*/  FMUL.FTZ R65, R65, UR44 ;  /* 0x0000002c41417c20 */ /* 0x000fe20008410000 */
[----:B------:R-:W-:Y:S01]  /*7bd0*/  FMUL.FTZ R161, R57, UR44 ;  /* 0x0000002c39a17c20 */ /* 0x000fe20008410000 */
[----:B------:R-:W-:Y:S01]  /*7be0*/  FFMA.FTZ R175, R59, UR43, R66 ;  /* 0x0000002b3baf7c23 */ /* 0x000fe20008010042 */
[----:B------:R-:W-:Y:S01]  /*7bf0*/  FFMA.FTZ R63, R70, UR43, -R63 ;  /* 0x0000002b463f7c23 */ /* 0x000fe2000801083f */
[----:B------:R-:W-:Y:S01]  /*7c00*/  FMUL.FTZ R41, R41, UR44 ;  /* 0x0000002c29297c20 */ /* 0x000fe20008410000 */
[----:B0-----:R-:W-:Y:S01]  /*7c10*/  FMUL.FTZ R155, R49, UR44 ;  /* 0x0000002c319b7c20 */ /* 0x001fe20008410000 */
[----:B------:R-:W-:Y:S01]  /*7c20*/  FMUL.FTZ R66, R212, UR44 ;  /* 0x0000002cd4427c20 */ /* 0x000fe20008410000 */
[----:B------:R-:W-:Y:S01]  /*7c30*/  FMUL.FTZ R70, R70, UR44 ;  /* 0x0000002c46467c20 */ /* 0x000fe20008410000 */
[----:B------:R-:W-:Y:S01]  /*7c40*/  FMUL.FTZ R61, R229, UR44 ;  /* 0x0000002ce53d7c20 */ /* 0x000fe20008410000 */
[C---:B------:R-:W-:Y:S01]  /*7c50*/  FFMA.FTZ R155, R62.reuse, UR43, -R155 ;  /* 0x0000002b3e9b7c23 */ /* 0x040fe2000801089b */
[----:B------:R-:W-:Y:S01]  /*7c60*/  FMUL.FTZ R62, R62, UR44 ;  /* 0x0000002c3e3e7c20 */ /* 0x000fe20008410000 */
[----:B------:R-:W-:Y:S01]  /*7c70*/  FFMA.FTZ R177, R45, UR43, R54 ;  /* 0x0000002b2db17c23 */ /* 0x000fe20008010036 */
[----:B------:R-:W-:Y:S01]  /*7c80*/  FFMA.FTZ R166, R56, UR43, R65 ;  /* 0x0000002b38a67c23 */ /* 0x000fe20008010041 */
[----:B------:R-:W-:Y:S01]  /*7c90*/  FFMA.FTZ R161, R68, UR43, -R161 ;  /* 0x0000002b44a17c23 */ /* 0x000fe200080108a1 */
[----:B------:R-:W-:Y:S01]  /*7ca0*/  FFMA.FTZ R169, R49, UR43, R62 ;  /* 0x0000002b31a97c23 */ /* 0x000fe2000801003e */
[----:B------:R-:W-:Y:S01]  /*7cb0*/  FFMA.FTZ R168, R44, UR43, R41 ;  /* 0x0000002b2ca87c23 */ /* 0x000fe20008010029 */
[----:B------:R-:W-:Y:S01]  /*7cc0*/  FMUL.FTZ R68, R68, UR44 ;  /* 0x0000002c44447c20 */ /* 0x000fe20008410000 */
[----:B------:R-:W-:Y:S01]  /*7cd0*/  FFMA.FTZ R66, R67, UR43, -R66 ;  /* 0x0000002b43427c23 */ /* 0x000fe20008010842 */
[----:B------:R-:W-:Y:S01]  /*7ce0*/  FMUL.FTZ R54, R231, UR44 ;  /* 0x0000002ce7367c20 */ /* 0x000fe20008410000 */
[----:B------:R-:W-:Y:S01]  /*7cf0*/  FFMA.FTZ R173, R219, UR43, R70 ;  /* 0x0000002bdbad7c23 */ /* 0x000fe20008010046 */
[----:B------:R-:W-:Y:S01]  /*7d00*/  FMUL.FTZ R65, R214, UR44 ;  /* 0x0000002cd6417c20 */ /* 0x000fe20008410000 */
[----:B------:R-:W-:Y:S01]  /*7d10*/  FMUL.FTZ R62, R215, UR44 ;  /* 0x0000002cd73e7c20 */ /* 0x000fe20008410000 */
[----:B------:R-:W-:Y:S01]  /*7d20*/  FFMA.FTZ R61, R128, UR43, -R61 ;  /* 0x0000002b803d7c23 */ /* 0x000fe2000801083d */
[----:B------:R-:W-:Y:S01]  /*7d30*/  FMUL.FTZ R164, R51, UR44 ;  /* 0x0000002c33a47c20 */ /* 0x000fe20008410000 */
[----:B------:R-:W-:Y:S01]  /*7d40*/  FMUL.FTZ R67, R67, UR44 ;  /* 0x0000002c43437c20 */ /* 0x000fe20008410000 */
[----:B------:R-:W-:Y:S01]  /*7d50*/  FMUL.FTZ R174, R69, UR44 ;  /* 0x0000002c45ae7c20 */ /* 0x000fe20008410000 */
[----:B------:R-:W-:Y:S01]  /*7d60*/  FMUL.FTZ R41, R122, UR44 ;  /* 0x0000002c7a297c20 */ /* 0x000fe20008410000 */
[----:B------:R-:W-:Y:S01]  /*7d70*/  FMUL.FTZ R70, R123, UR44 ;  /* 0x0000002c7b467c20 */ /* 0x000fe20008410000 */
[----:B------:R-:W-:Y:S01]  /*7d80*/  FMUL.FTZ R128, R128, UR44 ;  /* 0x0000002c80807c20 */ /* 0x000fe20008410000 */
[----:B------:R-:W-:Y:S01]  /*7d90*/  BSSY.RECONVERGENT B0, `(.L_x_3718) ;  /* 0x0000015000007945 */ /* 0x000fe20003800200 */
[----:B------:R-:W-:Y:S01]  /*7da0*/  FFMA.FTZ R179, R57, UR43, R68 ;  /* 0x0000002b39b37c23 */ /* 0x000fe20008010044 */
[----:B------:R-:W-:Y:S01]  /*7db0*/  FFMA.FTZ R54, R69, UR43, -R54 ;  /* 0x0000002b45367c23 */ /* 0x000fe20008010836 */
[----:B------:R-:W-:Y:S01]  /*7dc0*/  FFMA.FTZ R65, R122, UR43, -R65 ;  /* 0x0000002b7a417c23 */ /* 0x000fe20008010841 */
[----:B------:R-:W-:Y:S01]  /*7dd0*/  FFMA.FTZ R62, R123, UR43, -R62 ;  /* 0x0000002b7b3e7c23 */ /* 0x000fe2000801083e */
        /* <DEDUP_REMOVED lines=11> */
[----:B-1----:R-:W-:Y:S06]  /*7e90*/  @!P0 BRA `(.L_x_3719) ;  /* 0x0000000000108947 */ /* 0x002fec0003800000 */
[----:B------:R-:W-:-:S04]  /*7ea0*/  LEA.HI R41, R2, R2, RZ, 0x1b ;  /* 0x0000000202297211 */ /* 0x000fc800078fd8ff */
[----:B------:R-:W-:-:S06]  /*7eb0*/  LEA R41, R41, UR20, 0x2 ;  /* 0x0000001429297c11 */ /* 0x000fcc000f8e10ff */
[----:B------:R-:W0:Y:S04]  /*7ec0*/  LDS R41, [R41+0x4200] ;  /* 0x0042000029297984 */ /* 0x000e280000000800 */
[----:B0-----:R0:W-:Y:S02]  /*7ed0*/  REDG.E.ADD.F32.FTZ.RN.STRONG.GPU desc[UR22][R42.64], R41 ;  /* 0x000000292a0079a6 */ /* 0x0011e4000c12f316 */
.L_x_3719:
[----:B------:R-:W-:Y:S05]  /*7ee0*/  BSYNC.RECONVERGENT B0 ;  /* 0x0000000000007941 */ /* 0x000fea0003800200 */
.L_x_3718:
[----:B------:R-:W-:Y:S04]  /*7ef0*/  BSSY.RECONVERGENT B0, `(.L_x_3720) ;  /* 0x0000003000007945 */ /* 0x000fe80003800200 */
[----:B------:R-:W-:Y:S05]  /*7f00*/  @!P2 BRA `(.L_x_3721) ;  /* 0x000000000004a947 */ /* 0x000fea0003800000 */
[----:B------:R1:W-:Y:S02]  /*7f10*/  REDG.E.ADD.F32.FTZ.RN.STRONG.GPU desc[UR22][R42.64+0x200], R183 ;  /* 0x000200b72a0079a6 */ /* 0x0003e4000c12f316 */
.L_x_3721:
[----:B------:R-:W-:Y:S05]  /*7f20*/  BSYNC.RECONVERGENT B0 ;  /* 0x0000000000007941 */ /* 0x000fea0003800200 */
.L_x_3720:
[-C--:B------:R-:W-:Y:S01]  /*7f30*/  LEA.HI R185, R185, R2.reuse, RZ, 0x1b ;  /* 0x00000002b9b97211 */ /* 0x080fe200078fd8ff */
[----:B------:R-:W-:Y:S01]  /*7f40*/  BSSY.RECONVERGENT B0, `(.L_x_3722) ;  /* 0x0000010000007945 */ /* 0x000fe20003800200 */
[----:B------:R-:W-:Y:S02]  /*7f50*/  ISETP.GE.AND P6, PT, R40, 0x101, PT ;  /* 0x000001012800780c */ /* 0x000fe40003fc6270 */
[----:B0-----:R-:W-:Y:S02]  /*7f60*/  LEA R41, R185, UR20, 0x2 ;  /* 0x00000014b9297c11 */ /* 0x001fe4000f8e10ff */
[----:B------:R-:W-:Y:S02]  /*7f70*/  IADD3 R67, PT, PT, R146, 0x200, RZ ;  /* 0x0000020092437810 */ /* 0x000fe40007ffe0ff */
[----:B------:R-:W-:Y:S02]  /*7f80*/  LEA.HI R181, R181, R2, RZ, 0x1b ;  /* 0x00000002b5b57211 */ /* 0x000fe400078fd8ff */
[----:B------:R-:W0:Y:S01]  /*7f90*/  LDS R41, [R41+0x4600] ;  /* 0x0046000029297984 */ /* 0x000e220000000800 */
[----:B-1----:R-:W-:-:S02]  /*7fa0*/  IADD3 R183, PT, PT, R2, 0x280, RZ ;  /* 0x0000028002b77810 */ /* 0x002fc40007ffe0ff */
[----:B------:R-:W-:Y:S02]  /*7fb0*/  LEA.HI R67, R67, R2, RZ, 0x1b ;  /* 0x0000000243437211 */ /* 0x000fe400078fd8ff */
[----:B------:R-:W-:Y:S02]  /*7fc0*/  LEA R128, R181, UR20, 0x2 ;  /* 0x00000014b5807c11 */ /* 0x000fe4000f8e10ff */
[C---:B------:R-:W-:Y:S02]  /*7fd0*/  ISETP.GE.AND P0, PT, R40.reuse, 0x181, PT ;  /* 0x000001812800780c */ /* 0x040fe40003f06270 */
[C---:B------:R-:W-:Y:S02]  /*7fe0*/  ISETP.GE.AND P2, PT, R40.reuse, 0x201, PT ;  /* 0x000002012800780c */ /* 0x040fe40003f46270 */
[C---:B------:R-:W-:Y:S02]  /*7ff0*/  ISETP.GE.AND P3, PT, R40.reuse, 0x281, PT ;  /* 0x000002812800780c */ /* 0x040fe40003f66270 */
[----:B------:R-:W-:-:S02]  /*8000*/  ISETP.GE.AND P4, PT, R40, 0x301, PT ;  /* 0x000003012800780c */ /* 0x000fc40003f86270 */
[----:B------:R-:W-:Y:S01]  /*8010*/  ISETP.GE.AND P5, PT, R40, 0x381, PT ;  /* 0x000003812800780c */ /* 0x000fe20003fa6270 */
[----:B------:R-:W-:-:S12]  /*8020*/  @!P6 BRA `(.L_x_3723) ;  /* 0x000000000004e947 */ /* 0x000fd80003800000 */
[----:B0-----:R1:W-:Y:S02]  /*8030*/  REDG.E.ADD.F32.FTZ.RN.STRONG.GPU desc[UR22][R42.64+0x400], R41 ;  /* 0x000400292a0079a6 */ /* 0x0013e4000c12f316 */
.L_x_3723:
[----:B------:R-:W-:Y:S05]  /*8040*/  BSYNC.RECONVERGENT B0 ;  /* 0x0000000000007941 */ /* 0x000fea0003800200 */
.L_x_3722:
[----:B01----:R0:W1:Y:S01]  /*8050*/  LDS R41, [R128+0x4800] ;  /* 0x0048000080297984 */ /* 0x0030620000000800 */
[----:B------:R-:W-:Y:S01]  /*8060*/  BSSY.RECONVERGENT B0, `(.L_x_3724) ;  /* 0x0000006000007945 */ /* 0x000fe20003800200 */
[----:B------:R-:W-:Y:S02]  /*8070*/  IADD3 R181, PT, PT, R2, 0x300, RZ ;  /* 0x0000030002b57810 */ /* 0x000fe40007ffe0ff */
[----:B------:R-:W-:Y:S02]  /*8080*/  LEA.HI R183, R183, R2, RZ, 0x1b ;  /* 0x00000002b7b77211 */ /* 0x000fe400078fd8ff */
[----:B------:R-:W-:Y:S01]  /*8090*/  LEA R174, R67, UR20, 0x2 ;  /* 0x0000001443ae7c11 */ /* 0x000fe2000f8e10ff */
[----:B------:R-:W-:Y:S06]  /*80a0*/  @!P0 BRA `(.L_x_3725) ;  /* 0x0000000000048947 */ /* 0x000fec0003800000 */
[----:B-1----:R3:W-:Y:S02]  /*80b0*/  REDG.E.ADD.F32.FTZ.RN.STRONG.GPU desc[UR22][R42.64+0x600], R41 ;  /* 0x000600292a0079a6 */ /* 0x0027e4000c12f316 */
.L_x_3725:
[----:B------:R-:W-:Y:S05]  /*80c0*/  BSYNC.RECONVERGENT B0 ;  /* 0x0000000000007941 */ /* 0x000fea0003800200 */
.L_x_3724:
[----:B-1-3--:R1:W3:Y:S01]  /*80d0*/  LDS R41, [R174+0x4a00] ;  /* 0x004a0000ae297984 */ /* 0x00a2e20000000800 */
[----:B------:R-:W-:Y:S01]  /*80e0*/  BSSY.RECONVERGENT B0, `(.L_x_3726) ;  /* 0x0000006000007945 */ /* 0x000fe20003800200 */
[----:B------:R-:W-:Y:S02]  /*80f0*/  IADD3 R67, PT, PT, R2, 0x380, RZ ;  /* 0x0000038002437810 */ /* 0x000fe40007ffe0ff */
[----:B------:R-:W-:Y:S02]  /*8100*/  LEA.HI R181, R181, R2, RZ, 0x1b ;  /* 0x00000002b5b57211 */ /* 0x000fe400078fd8ff */
[----:B------:R-:W-:Y:S01]  /*8110*/  LEA R183, R183, UR20, 0x2 ;  /* 0x00000014b7b77c11 */ /* 0x000fe2000f8e10ff */
[----:B------:R-:W-:Y:S06]  /*8120*/  @!P2 BRA `(.L_x_3727) ;  /* 0x000000000004a947 */ /* 0x000fec0003800000 */
[----:B---3--:R4:W-:Y:S02]  /*8130*/  REDG.E.ADD.F32.FTZ.RN.STRONG.GPU desc[UR22][R42.64+0x800], R41 ;  /* 0x000800292a0079a6 */ /* 0x0089e4000c12f316 */
.L_x_3727:
[----:B------:R-:W-:Y:S05]  /*8140*/  BSYNC.RECONVERGENT B0 ;  /* 0x0000000000007941 */ /* 0x000fea0003800200 */
.L_x_3726:
[----:B---34-:R3:W4:Y:S01]  /*8150*/  LDS R41, [R183+0x4c00] ;  /* 0x004c0000b7297984 */ /* 0x0187220000000800 */
[----:B------:R-:W-:Y:S01]  /*8160*/  BSSY.RECONVERGENT B0, `(.L_x_3728) ;  /* 0x0000005000007945 */ /* 0x000fe20003800200 */
[----:B------:R-:W-:Y:S02]  /*8170*/  LEA.HI R67, R67, R2, RZ, 0x1b ;  /* 0x0000000243437211 */ /* 0x000fe400078fd8ff */
[----:B------:R-:W-:Y:S01]  /*8180*/  LEA R181, R181, UR20, 0x2 ;  /* 0x00000014b5b57c11 */ /* 0x000fe2000f8e10ff */
[----:B------:R-:W-:Y:S06]  /*8190*/  @!P3 BRA `(.L_x_3729) ;  /* 0x000000000004b947 */ /* 0x000fec0003800000 */
[----:B----4-:R4:W-:Y:S02]  /*81a0*/  REDG.E.ADD.F32.FTZ.RN.STRONG.GPU desc[UR22][R42.64+0xa00], R41 ;  /* 0x000a00292a0079a6 */ /* 0x0109e4000c12f316 */
.L_x_3729:
[----:B------:R-:W-:Y:S05]  /*81b0*/  BSYNC.RECONVERGENT B0 ;  /* 0x0000000000007941 */ /* 0x000fea0003800200 */
.L_x_3728:
[----:B----4-:R4:W1:Y:S01]  /*81c0*/  LDS R41, [R181+0x4e00] ;  /* 0x004e0000b5297984 */ /* 0x0108620000000800 */
[----:B------:R-:W-:Y:S01]  /*81d0*/  BSSY.RECONVERGENT B0, `(.L_x_3730) ;  /* 0x0000004000007945 */ /* 0x000fe20003800200 */
[----:B0-----:R-:W-:-:S03]  /*81e0*/  LEA R128, R67, UR20, 0x2 ;  /* 0x0000001443807c11 */ /* 0x001fc6000f8e10ff */
[----:B------:R-:W-:Y:S05]  /*81f0*/  @!P4 BRA `(.L_x_3731) ;  /* 0x000000000004c947 */ /* 0x000fea0003800000 */
[----:B-1----:R0:W-:Y:S02]  /*8200*/  REDG.E.ADD.F32.FTZ.RN.STRONG.GPU desc[UR22][R42.64+0xc00], R41 ;  /* 0x000c00292a0079a6 */ /* 0x0021e4000c12f316 */
.L_x_3731:
[----:B------:R-:W-:Y:S05]  /*8210*/  BSYNC.RECONVERGENT B0 ;  /* 0x0000000000007941 */ /* 0x000fea0003800200 */
.L_x_3730:
[----:B01----:R0:W1:Y:S01]  /*8220*/  LDS R41, [R128+0x5000] ;  /* 0x0050000080297984 */ /* 0x0030620000000800 */
[----:B------:R-:W-:Y:S01]  /*8230*/  BSSY.RECONVERGENT B0, `(.L_x_3732) ;  /* 0x0000005000007945 */ /* 0x000fe20003800200 */
[C---:B------:R-:W-:Y:S02]  /*8240*/  LOP3.LUT R67, R2.reuse, 0x400, RZ, 0xfc, !PT ;  /* 0x0000040002437812 */ /* 0x040fe400078efcff */
[----:B----4-:R-:W-:Y:S01]  /*8250*/  IADD3 R181, PT, PT, R2, 0x480, RZ ;  /* 0x0000048002b57810 */ /* 0x010fe20007ffe0ff */
[----:B------:R-:W-:Y:S06]  /*8260*/  @!P5 BRA `(.L_x_3733) ;  /* 0x000000000004d947 */ /* 0x000fec0003800000 */
[----:B-1----:R4:W-:Y:S02]  /*8270*/  REDG.E.ADD.F32.FTZ.RN.STRONG.GPU desc[UR22][R42.64+0xe00], R41 ;  /* 0x000e00292a0079a6 */ /* 0x0029e4000c12f316 */
.L_x_3733:
[----:B------:R-:W-:Y:S05]  /*8280*/  BSYNC.RECONVERGENT B0 ;  /* 0x0000000000007941 */ /* 0x000fea0003800200 */
.L_x_3732:
[----:B-1--4-:R-:W-:Y:S01]  /*8290*/  IADD3 R41, PT, PT, R2, 0x500, RZ ;  /* 0x0000050002297810 */ /* 0x012fe20007ffe0ff */
        /* <DEDUP_REMOVED lines=16> */
.L_x_3735:
[----:B------:R-:W-:Y:S05]  /*83a0*/  BSYNC.RECONVERGENT B0 ;  /* 0x0000000000007941 */ /* 0x000fea0003800200 */
.L_x_3734:
[----:B01----:R0:W1:Y:S01]  /*83b0*/  LDS R41, [R181+0x5400] ;  /* 0x00540000b5297984 */ /* 0x0030620000000800 */
[----:B------:R-:W-:Y:S01]  /*83c0*/  BSSY.RECONVERGENT B0, `(.L_x_3736) ;  /* 0x0000006000007945 */ /* 0x000fe20003800200 */
[----:B------:R-:W-:Y:S02]  /*83d0*/  IADD3 R67, PT, PT, R2, 0x600, RZ ;  /* 0x0000060002437810 */ /* 0x000fe40007ffe0ff */
[----:B------:R-:W-:Y:S02]  /*83e0*/  LEA.HI R183, R183, R2, RZ, 0x1b ;  /* 0x00000002b7b77211 */ /* 0x000fe400078fd8ff */
[----:B------:R-:W-:Y:S01]  /*83f0*/  LEA R128, R128, UR20, 0x2 ;  /* 0x0000001480807c11 */ /* 0x000fe2000f8e10ff */
[----:B------:R-:W-:Y:S06]  /*8400*/  @!P0 BRA `(.L_x_3737) ;  /* 0x0000000000048947 */ /* 0x000fec0003800000 */
[----:B-1----:R3:W-:Y:S02]  /*8410*/  REDG.E.ADD.F32.FTZ.RN.STRONG.GPU desc[UR22][R42.64+0x1200], R41 ;  /* 0x001200292a0079a6 */ /* 0x0027e4000c12f316 */
.L_x_3737:
[----:B------:R-:W-:Y:S05]  /*8420*/  BSYNC.RECONVERGENT B0 ;  /* 0x0000000000007941 */ /* 0x000fea0003800200 */
.L_x_3736:
[----:B-1-3--:R1:W3:Y:S01]  /*8430*/  LDS R41, [R128+0x5600] ;  /* 0x0056000080297984 */ /* 0x00a2e20000000800 */
[----:B------:R-:W-:Y:S01]  /*8440*/  BSSY.RECONVERGENT B0, `(.L_x_3738) ;  /* 0x0000006000007945 */ /* 0x000fe20003800200 */
[----:B0-----:R-:W-:Y:S02]  /*8450*/  IADD3 R181, PT, PT, R2, 0x680, RZ ;  /* 0x0000068002b57810 */ /* 0x001fe40007ffe0ff */
[----:B------:R-:W-:Y:S02]  /*8460*/  LEA.HI R67, R67, R2, RZ, 0x1b ;  /* 0x0000000243437211 */ /* 0x000fe400078fd8ff */
[----:B------:R-:W-:Y:S01]  /*8470*/  LEA R183, R183, UR20, 0x2 ;  /* 0x00000014b7b77c11 */ /* 0x000fe2000f8e10ff */
[----:B------:R-:W-:Y:S06]  /*8480*/  @!P2 BRA `(.L_x_3739) ;  /* 0x000000000004a947 */ /* 0x000fec0003800000 */
[----:B---3--:R0:W-:Y:S02]  /*8490*/  REDG.E.ADD.F32.FTZ.RN.STRONG.GPU desc[UR22][R42.64+0x1400], R41 ;  /* 0x001400292a0079a6 */ /* 0x0081e4000c12f316 */
.L_x_3739:
[----:B------:R-:W-:Y:S05]  /*84a0*/  BSYNC.RECONVERGENT B0 ;  /* 0x0000000000007941 */ /* 0x000fea0003800200 */
.L_x_3738:
[----:B0--3--:R0:W3:Y:S01]  /*84b0*/  LDS R41, [R183+0x5800] ;  /* 0x00580000b7297984 */ /* 0x0090e20000000800 */
[----:B------:R-:W-:Y:S01]  /*84c0*/  BSSY.RECONVERGENT B0, `(.L_x_3740) ;  /* 0x0000005000007945 */ /* 0x000fe20003800200 */
[----:B------:R-:W-:Y:S02]  /*84d0*/  LEA.HI R181, R181, R2, RZ, 0x1b ;  /* 0x00000002b5b57211 */ /* 0x000fe400078fd8ff */
[----:B------:R-:W-:Y:S01]  /*84e0*/  LEA R67, R67, UR20, 0x2 ;  /* 0x0000001443437c11 */ /* 0x000fe2000f8e10ff */
[----:B------:R-:W-:Y:S06]  /*84f0*/  @!P3 BRA `(.L_x_3741) ;  /* 0x000000000004b947 */ /* 0x000fec0003800000 */
[----:B---3--:R4:W-:Y:S02]  /*8500*/  REDG.E.ADD.F32.FTZ.RN.STRONG.GPU desc[UR22][R42.64+0x1600], R41 ;  /* 0x001600292a0079a6 */ /* 0x0089e4000c12f316 */
.L_x_3741:
[----:B------:R-:W-:Y:S05]  /*8510*/  BSYNC.RECONVERGENT B0 ;  /* 0x0000000000007941 */ /* 0x000fea0003800200 */
.L_x_3740:
[----:B---34-:R3:W4:Y:S01]  /*8520*/  LDS R41, [R67+0x5a00] ;  /* 0x005a000043297984 */ /* 0x0187220000000800 */
[----:B------:R-:W-:Y:S01]  /*8530*/  BSSY.RECONVERGENT B0, `(.L_x_3742) ;  /* 0x0000004000007945 */ /* 0x000fe20003800200 */
[----:B-1----:R-:W-:-:S03]  /*8540*/  LEA R128, R181, UR20, 0x2 ;  /* 0x00000014b5807c11 */ /* 0x002fc6000f8e10ff */
[----:B------:R-:W-:Y:S05]  /*8550*/  @!P4 BRA `(.L_x_3743) ;  /* 0x000000000004c947 */ /* 0x000fea0003800000 */
[----:B----4-:R1:W-:Y:S02]  /*8560*/  REDG.E.ADD.F32.FTZ.RN.STRONG.GPU desc[UR22][R42.64+0x1800], R41 ;  /* 0x001800292a0079a6 */ /* 0x0103e4000c12f316 */
.L_x_3743:
[----:B------:R-:W-:Y:S05]  /*8570*/  BSYNC.RECONVERGENT B0 ;  /* 0x0000000000007941 */ /* 0x000fea0003800200 */
.L_x_3742:
[----:B-1--4-:R1:W4:Y:S01]  /*8580*/  LDS R41, [R128+0x5c00] ;  /* 0x005c000080297984 */ /* 0x0123220000000800 */
[----:B------:R-:W-:Y:S01]  /*8590*/  BSSY.RECONVERGENT B0, `(.L_x_3744) ;  /* 0x0000005000007945 */ /* 0x000fe20003800200 */
[C---:B---3--:R-:W-:Y:S02]  /*85a0*/  IADD3 R67, PT, PT, R2.reuse, 0x700, RZ ;  /* 0x0000070002437810 */ /* 0x048fe40007ffe0ff */
[----:B------:R-:W-:Y:S01]  /*85b0*/  IADD3 R181, PT, PT, R2, 0x780, RZ ;  /* 0x0000078002b57810 */ /* 0x000fe20007ffe0ff */
[----:B------:R-:W-:Y:S06]  /*85c0*/  @!P5 BRA `(.L_x_3745) ;  /* 0x000000000004d947 */ /* 0x000fec0003800000 */
[----:B----4-:R3:W-:Y:S02]  /*85d0*/  REDG.E.ADD.F32.FTZ.RN.STRONG.GPU desc[UR22][R42.64+0x1a00], R41 ;  /* 0x001a00292a0079a6 */ /* 0x0107e4000c12f316 */
.L_x_3745:
[----:B------:R-:W-:Y:S05]  /*85e0*/  BSYNC.RECONVERGENT B0 ;  /* 0x0000000000007941 */ /* 0x000fea0003800200 */
.L_x_3744:
[----:B---34-:R-:W-:Y:S01]  /*85f0*/  LOP3.LUT R41, R2, 0x800, RZ, 0xfc, !PT ;  /* 0x0000080002297812 */ /* 0x018fe200078efcff */
[----:B------:R-:W-:Y:S01]  /*8600*/  BSSY.RECONVERGENT B0, `(.L_x_3746) ;  /* 0x0000010000007945 */ /* 0x000fe20003800200 */
[-C--:B------:R-:W-:Y:S02]  /*8610*/  LEA.HI R67, R67, R2.reuse, RZ, 0x1b ;  /* 0x0000000243437211 */ /* 0x080fe400078fd8ff */
[-C--:B-1----:R-:W-:Y:S02]  /*8620*/  LEA.HI R128, R41, R2.reuse, RZ, 0x1b ;  /* 0x0000000229807211 */ /* 0x082fe400078fd8ff */
        /* <DEDUP_REMOVED lines=9> */
[----:B------:R-:W-:-:S02]  /*86c0*/  ISETP.GE.AND P4, PT, R40, 0x901, PT ;  /* 0x000009012800780c */ /* 0x000fc40003f86270 */
[----:B------:R-:W-:Y:S01]  /*86d0*/  ISETP.GE.AND P5, PT, R40, 0x981, PT ;  /* 0x000009812800780c */ /* 0x000fe20003fa6270 */
[----:B------:R-:W-:-:S12]  /*86e0*/  @!P6 BRA `(.L_x_3747) ;  /* 0x000000000004e947 */ /* 0x000fd80003800000 */
[----:B-1----:R0:W-:Y:S02]  /*86f0*/  REDG.E.ADD.F32.FTZ.RN.STRONG.GPU desc[UR22][R42.64+0x1c00], R41 ;  /* 0x001c00292a0079a6 */ /* 0x0021e4000c12f316 */
.L_x_3747:
[----:B------:R-:W-:Y:S05]  /*8700*/  BSYNC.RECONVERGENT B0 ;  /* 0x0000000000007941 */ /* 0x000fea0003800200 */
.L_x_3746:
[----:B01----:R0:W1:Y:S01]  /*8710*/  LDS R41, [R181+0x6000] ;  /* 0x00600000b5297984 */ /* 0x0030620000000800 */
[----:B------:R-:W-:Y:S01]  /*8720*/  BSSY.RECONVERGENT B0, `(.L_x_3748) ;  /* 0x0000006000007945 */ /* 0x000fe20003800200 */
[----:B------:R-:W-:Y:S02]  /*8730*/  IADD3 R67, PT, PT, R2, 0x900, RZ ;  /* 0x0000090002437810 */ /* 0x000fe40007ffe0ff */
[----:B------:R-:W-:Y:S02]  /*8740*/  LEA.HI R183, R183, R2, RZ, 0x1b ;  /* 0x00000002b7b77211 */ /* 0x000fe400078fd8ff */
[----:B------:R-:W-:Y:S01]  /*8750*/  LEA R128, R128, UR20, 0x2 ;  /* 0x0000001480807c11 */ /* 0x000fe2000f8e10ff */
[----:B------:R-:W-:Y:S06]  /*8760*/  @!P0 BRA `(.L_x_3749) ;  /* 0x0000000000048947 */ /* 0x000fec0003800000 */
[----:B-1----:R3:W-:Y:S02]  /*8770*/  REDG.E.ADD.F32.FTZ.RN.STRONG.GPU desc[UR22][R42.64+0x1e00], R41 ;  /* 0x001e00292a0079a6 */ /* 0x0027e4000c12f316 */
.L_x_3749:
[----:B------:R-:W-:Y:S05]  /*8780*/  BSYNC.RECONVERGENT B0 ;  /* 0x0000000000007941 */ /* 0x000fea0003800200 */
.L_x_3748:
[----:B-1-3--:R1:W3:Y:S01]  /*8790*/  LDS R41, [R128+0x6200] ;  /* 0x0062000080297984 */ /* 0x00a2e20000000800 */
[----:B------:R-:W-:Y:S01]  /*87a0*/  BSSY.RECONVERGENT B0, `(.L_x_3750) ;  /* 0x0000006000007945 */ /* 0x000fe20003800200 */
[----:B0-----:R-:W-:Y:S02]  /*87b0*/  IADD3 R181, PT, PT, R2, 0x980, RZ ;  /* 0x0000098002b57810 */ /* 0x001fe40007ffe0ff */
[----:B------:R-:W-:Y:S02]  /*87c0*/  LEA.HI R67, R67, R2, RZ, 0x1b ;  /* 0x0000000243437211 */ /* 0x000fe400078fd8ff */
[----:B------:R-:W-:Y:S01]  /*87d0*/  LEA R183, R183, UR20, 0x2 ;  /* 0x00000014b7b77c11 */ /* 0x000fe2000f8e10ff */
[----:B------:R-:W-:Y:S06]  /*87e0*/  @!P2 BRA `(.L_x_3751) ;  /* 0x000000000004a947 */ /* 0x000fec0003800000 */
[----:B---3--:R0:W-:Y:S02]  /*87f0*/  REDG.E.ADD.F32.FTZ.RN.STRONG.GPU desc[UR22][R42.64+0x2000], R41 ;  /* 0x002000292a0079a6 */ /* 0x0081e4000c12f316 */
.L_x_3751:
[----:B------:R-:W-:Y:S05]  /*8800*/  BSYNC.RECONVERGENT B0 ;  /* 0x0000000000007941 */ /* 0x000fea0003800200 */
.L_x_3750:
[----:B0--3--:R0:W3:Y:S01]  /*8810*/  LDS R41, [R183+0x6400] ;  /* 0x00640000b7297984 */ /* 0x0090e20000000800 */
[----:B------:R-:W-:Y:S01]  /*8820*/  BSSY.RECONVERGENT B0, `(.L_x_3752) ;  /* 0x0000005000007945 */ /* 0x000fe20003800200 */
[----:B------:R-:W-:Y:S02]  /*8830*/  LEA.HI R181, R181, R2, RZ, 0x1b ;  /* 0x00000002b5b57211 */ /* 0x000fe400078fd8ff */
[----:B------:R-:W-:Y:S01]  /*8840*/  LEA R67, R67, UR20, 0x2 ;  /* 0x0000001443437c11 */ /* 0x000fe2000f8e10ff */
[----:B------:R-:W-:Y:S06]  /*8850*/  @!P3 BRA `(.L_x_3753) ;  /* 0x000000000004b947 */ /* 0x000fec0003800000 */
[----:B---3--:R4:W-:Y:S02]  /*8860*/  REDG.E.ADD.F32.FTZ.RN.STRONG.GPU desc[UR22][R42.64+0x2200], R41 ;  /* 0x002200292a0079a6 */ /* 0x0089e4000c12f316 */
.L_x_3753:
[----:B------:R-:W-:Y:S05]  /*8870*/  BSYNC.RECONVERGENT B0 ;  /* 0x0000000000007941 */ /* 0x000fea0003800200 */
.L_x_3752:
[----:B---34-:R3:W4:Y:S01]  /*8880*/  LDS R41, [R67+0x6600] ;  /* 0x0066000043297984 */ /* 0x0187220000000800 */
[----:B------:R-:W-:Y:S01]  /*8890*/  BSSY.RECONVERGENT B0, `(.L_x_3754) ;  /* 0x0000004000007945 */ /* 0x000fe20003800200 */
[----:B-1----:R-:W-:-:S03]  /*88a0*/  LEA R128, R181, UR20, 0x2 ;  /* 0x00000014b5807c11 */ /* 0x002fc6000f8e10ff */
[----:B------:R-:W-:Y:S05]  /*88b0*/  @!P4 BRA `(.L_x_3755) ;  /* 0x000000000004c947 */ /* 0x000fea0003800000 */
[----:B----4-:R1:W-:Y:S02]  /*88c0*/  REDG.E.ADD.F32.FTZ.RN.STRONG.GPU desc[UR22][R42.64+0x2400], R41 ;  /* 0x002400292a0079a6 */ /* 0x0103e4000c12f316 */
.L_x_3755:
[----:B------:R-:W-:Y:S05]  /*88d0*/  BSYNC.RECONVERGENT B0 ;  /* 0x0000000000007941 */ /* 0x000fea0003800200 */
.L_x_3754:
[----:B-1--4-:R1:W4:Y:S01]  /*88e0*/  LDS R41, [R128+0x6800] ;  /* 0x0068000080297984 */ /* 0x0123220000000800 */
[----:B------:R-:W-:Y:S01]  /*88f0*/  BSSY.RECONVERGENT B0, `(.L_x_3756) ;  /* 0x0000005000007945 */ /* 0x000fe20003800200 */
[C---:B---3--:R-:W-:Y:S02]  /*8900*/  IADD3 R67, PT, PT, R2.reuse, 0xa00, RZ ;  /* 0x00000a0002437810 */ /* 0x048fe40007ffe0ff */
[----:B------:R-:W-:Y:S01]  /*8910*/  IADD3 R181, PT, PT, R2, 0xa80, RZ ;  /* 0x00000a8002b57810 */ /* 0x000fe20007ffe0ff */
[----:B------:R-:W-:Y:S06]  /*8920*/  @!P5 BRA `(.L_x_3757) ;  /* 0x000000000004d947 */ /* 0x000fec0003800000 */
[----:B----4-:R3:W-:Y:S02]  /*8930*/  REDG.E.ADD.F32.FTZ.RN.STRONG.GPU desc[UR22][R42.64+0x2600], R41 ;  /* 0x002600292a0079a6 */ /* 0x0107e4000c12f316 */
.L_x_3757:
[----:B------:R-:W-:Y:S05]  /*8940*/  BSYNC.RECONVERGENT B0 ;  /* 0x0000000000007941 */ /* 0x000fea0003800200 */
.L_x_3756:
[----:B---34-:R-:W-:Y:S01]  /*8950*/  IADD3 R41, PT, PT, R2, 0xb00, RZ ;  /* 0x00000b0002297810 */ /* 0x018fe20007ffe0ff */
        /* <DEDUP_REMOVED lines=16> */
.L_x_3759:
[----:B------:R-:W-:Y:S05]  /*8a60*/  BSYNC.RECONVERGENT B0 ;  /* 0x0000000000007941 */ /* 0x000fea0003800200 */
.L_x_3758:
[----:B01----:R0:W1:Y:S01]  /*8a70*/  LDS R41, [R181+0x6c00] ;  /* 0x006c0000b5297984 */ /* 0x0030620000000800 */
[----:B------:R-:W-:Y:S01]  /*8a80*/  BSSY.RECONVERGENT B0, `(.L_x_3760) ;  /* 0x0000006000007945 */ /* 0x000fe20003800200 */
[----:B------:R-:W-:Y:S02]  /*8a90*/  LOP3.LUT R67, R2, 0xc00, RZ, 0xfc, !PT ;  /* 0x00000c0002437812 */ /* 0x000fe400078efcff */
[----:B------:R-:W-:Y:S02]  /*8aa0*/  LEA.HI R183, R183, R2, RZ, 0x1b ;  /* 0x00000002b7b77211 */ /* 0x000fe400078fd8ff */
[----:B------:R-:W-:Y:S01]  /*8ab0*/  LEA R128, R128, UR20, 0x2 ;  /* 0x0000001480807c11 */ /* 0x000fe2000f8e10ff */
[----:B------:R-:W-:Y:S06]  /*8ac0*/  @!P0 BRA `(.L_x_3761) ;  /* 0x0000000000048947 */ /* 0x000fec0003800000 */
[----:B-1----:R3:W-:Y:S02]  /*8ad0*/  REDG.E.ADD.F32.FTZ.RN.STRONG.GPU desc[UR22][R42.64+0x2a00], R41 ;  /* 0x002a00292a0079a6 */ /* 0x0027e4000c12f316 */
.L_x_3761:
[----:B------:R-:W-:Y:S05]  /*8ae0*/  BSYNC.RECONVERGENT B0 ;  /* 0x0000000000007941 */ /* 0x000fea0003800200 */
.L_x_3760:
[----:B-1-3--:R1:W3:Y:S01]  /*8af0*/  LDS R41, [R128+0x6e00] ;  /* 0x006e000080297984 */ /* 0x00a2e20000000800 */
[----:B------:R-:W-:Y:S01]  /*8b00*/  BSSY.RECONVERGENT B0, `(.L_x_3762) ;  /* 0x0000006000007945 */ /* 0x000fe20003800200 */
[----:B0-----:R-:W-:Y:S02]  /*8b10*/  IADD3 R181, PT, PT, R2, 0xc80, RZ ;  /* 0x00000c8002b57810 */ /* 0x001fe40007ffe0ff */
[----:B------:R-:W-:Y:S02]  /*8b20*/  LEA.HI R67, R67, R2, RZ, 0x1b ;  /* 0x0000000243437211 */ /* 0x000fe400078fd8ff */
[----:B------:R-:W-:Y:S01]  /*8b30*/  LEA R183, R183, UR20, 0x2 ;  /* 0x00000014b7b77c11 */ /* 0x000fe2000f8e10ff */
[----:B------:R-:W-:Y:S06]  /*8b40*/  @!P2 BRA `(.L_x_3763) ;  /* 0x000000000004a947 */ /* 0x000fec0003800000 */
[----:B---3--:R0:W-:Y:S02]  /*8b50*/  REDG.E.ADD.F32.FTZ.RN.STRONG.GPU desc[UR22][R42.64+0x2c00], R41 ;  /* 0x002c00292a0079a6 */ /* 0x0081e4000c12f316 */
.L_x_3763:
[----:B------:R-:W-:Y:S05]  /*8b60*/  BSYNC.RECONVERGENT B0 ;  /* 0x0000000000007941 */ /* 0x000fea0003800200 */
.L_x_3762:
[----:B0--3--:R0:W3:Y:S01]  /*8b70*/  LDS R41, [R183+0x7000] ;  /* 0x00700000b7297984 */ /* 0x0090e20000000800 */
[----:B------:R-:W-:Y:S01]  /*8b80*/  BSSY.RECONVERGENT B0, `(.L_x_3764) ;  /* 0x0000005000007945 */ /* 0x000fe20003800200 */
[----:B------:R-:W-:Y:S02]  /*8b90*/  LEA.HI R181, R181, R2, RZ, 0x1b ;  /* 0x00000002b5b57211 */ /* 0x000fe400078fd8ff */
[----:B-1----:R-:W-:Y:S01]  /*8ba0*/  LEA R128, R67, UR20, 0x2 ;  /* 0x0000001443807c11 */ /* 0x002fe2000f8e10ff */
[----:B------:R-:W-:Y:S06]  /*8bb0*/  @!P3 BRA `(.L_x_3765) ;  /* 0x000000000004b947 */ /* 0x000fec0003800000 */
[----:B---3--:R1:W-:Y:S02]  /*8bc0*/  REDG.E.ADD.F32.FTZ.RN.STRONG.GPU desc[UR22][R42.64+0x2e00], R41 ;  /* 0x002e00292a0079a6 */ /* 0x0083e4000c12f316 */
.L_x_3765:
[----:B------:R-:W-:Y:S05]  /*8bd0*/  BSYNC.RECONVERGENT B0 ;  /* 0x0000000000007941 */ /* 0x000fea0003800200 */
.L_x_3764:
[----:B-1-3--:R1:W3:Y:S01]  /*8be0*/  LDS R41, [R128+0x7200] ;  /* 0x0072000080297984 */ /* 0x00a2e20000000800 */
[----:B------:R-:W-:Y:S01]  /*8bf0*/  BSSY.RECONVERGENT B0, `(.L_x_3766) ;  /* 0x0000006000007945 */ /* 0x000fe20003800200 */
[C---:B------:R-:W-:Y:S02]  /*8c00*/  IADD3 R67, PT, PT, R2.reuse, 0xd00, RZ ;  /* 0x00000d0002437810 */ /* 0x040fe40007ffe0ff */
[----:B0-----:R-:W-:Y:S02]  /*8c10*/  IADD3 R183, PT, PT, R2, 0xd80, RZ ;  /* 0x00000d8002b77810 */ /* 0x001fe40007ffe0ff */
[----:B------:R-:W-:Y:S01]  /*8c20*/  LEA R174, R181, UR20, 0x2 ;  /* 0x00000014b5ae7c11 */ /* 0x000fe2000f8e10ff */
[----:B------:R-:W-:Y:S06]  /*8c30*/  @!P4 BRA `(.L_x_3767) ;  /* 0x000000000004c947 */ /* 0x000fec0003800000 */
[----:B---3--:R0:W-:Y:S02]  /*8c40*/  REDG.E.ADD.F32.FTZ.RN.STRONG.GPU desc[UR22][R42.64+0x3000], R41 ;  /* 0x003000292a0079a6 */ /* 0x0081e4000c12f316 */
.L_x_3767:
[----:B------:R-:W-:Y:S05]  /*8c50*/  BSYNC.RECONVERGENT B0 ;  /* 0x0000000000007941 */ /* 0x000fea0003800200 */
.L_x_3766:
[----:B0--3--:R0:W3:Y:S01]  /*8c60*/  LDS R41, [R174+0x7400] ;  /* 0x00740000ae297984 */ /* 0x0090e20000000800 */
[----:B------:R-:W-:Y:S01]  /*8c70*/  BSSY.RECONVERGENT B0, `(.L_x_3768) ;  /* 0x0000006000007945 */ /* 0x000fe20003800200 */
[----:B------:R-:W-:Y:S02]  /*8c80*/  IADD3 R181, PT, PT, R2, 0xe00, RZ ;  /* 0x00000e0002b57810 */ /* 0x000fe40007ffe0ff */
[-C--:B------:R-:W-:Y:S02]  /*8c90*/  LEA.HI R67, R67, R2.reuse, RZ, 0x1b ;  /* 0x0000000243437211 */ /* 0x080fe400078fd8ff */
[----:B------:R-:W-:Y:S01]  /*8ca0*/  LEA.HI R183, R183, R2, RZ, 0x1b ;  /* 0x00000002b7b77211 */ /* 0x000fe200078fd8ff */
[----:B------:R-:W-:Y:S06]  /*8cb0*/  @!P5 BRA `(.L_x_3769) ;  /* 0x000000000004d947 */ /* 0x000fec0003800000 */
[----:B---3--:R4:W-:Y:S02]  /*8cc0*/  REDG.E.ADD.F32.FTZ.RN.STRONG.GPU desc[UR22][R42.64+0x3200], R41 ;  /* 0x003200292a0079a6 */ /* 0x0089e4000c12f316 */
.L_x_3769:
[----:B------:R-:W-:Y:S05]  /*8cd0*/  BSYNC.RECONVERGENT B0 ;  /* 0x0000000000007941 */ /* 0x000fea0003800200 */
.L_x_3768:
[----:B---34-:R-:W-:Y:S01]  /*8ce0*/  LEA R41, R67, UR20, 0x2 ;  /* 0x0000001443297c11 */ /* 0x018fe2000f8e10ff */
[----:B------:R-:W-:Y:S01]  /*8cf0*/  BSSY.RECONVERGENT B0, `(.L_x_3770) ;  /* 0x000000c000007945 */ /* 0x000fe20003800200 */
[C---:B------:R-:W-:Y:S02]  /*8d00*/  ISETP.GE.AND P6, PT, R40.reuse, 0xd01, PT ;  /* 0x00000d012800780c */ /* 0x040fe40003fc6270 */
[----:B------:R-:W-:Y:S02]  /*8d10*/  LEA.HI R181, R181, R2, RZ, 0x1b ;  /* 0x00000002b5b57211 */ /* 0x000fe400078fd8ff */
[----:B------:R-:W3:Y:S01]  /*8d20*/  LDS R41, [R41+0x7600] ;  /* 0x0076000029297984 */ /* 0x000ee20000000800 */
[----:B------:R-:W-:Y:S02]  /*8d30*/  LEA R183, R183, UR20, 0x2 ;  /* 0x00000014b7b77c11 */ /* 0x000fe4000f8e10ff */
[C---:B------:R-:W-:Y:S02]  /*8d40*/  ISETP.GE.AND P0, PT, R40.reuse, 0xd81, PT ;  /* 0x00000d812800780c */ /* 0x040fe40003f06270 */
[----:B------:R-:W-:-:S02]  /*8d50*/  ISETP.GE.AND P2, PT, R40, 0xe01, PT ;  /* 0x00000e012800780c */ /* 0x000fc40003f46270 */
[C---:B------:R-:W-:Y:S02]  /*8d60*/  ISETP.GE.AND P3, PT, R40.reuse, 0xe81, PT ;  /* 0x00000e812800780c */ /* 0x040fe40003f66270 */
[C---:B------:R-:W-:Y:S02]  /*8d70*/  ISETP.GE.AND P4, PT, R40.reuse, 0xf01, PT ;  /* 0x00000f012800780c */ /* 0x040fe40003f86270 */
[----:B------:R-:W-:Y:S01]  /*8d80*/  ISETP.GE.AND P5, PT, R40, 0xf81, PT ;  /* 0x00000f812800780c */ /* 0x000fe20003fa6270 */
[----:B------:R-:W-:-:S12]  /*8d90*/  @!P6 BRA `(.L_x_3771) ;  /* 0x000000000004e947 */ /* 0x000fd80003800000 */
[----:B---3--:R4:W-:Y:S02]  /*8da0*/  REDG.E.ADD.F32.FTZ.RN.STRONG.GPU desc[UR22][R42.64+0x3400], R41 ;  /* 0x003400292a0079a6 */ /* 0x0089e4000c12f316 */
.L_x_3771:
[----:B------:R-:W-:Y:S05]  /*8db0*/  BSYNC.RECONVERGENT B0 ;  /* 0x0000000000007941 */ /* 0x000fea0003800200 */
.L_x_3770:
[----:B---34-:R3:W4:Y:S01]  /*8dc0*/  LDS R41, [R183+0x7800] ;  /* 0x00780000b7297984 */ /* 0x0187220000000800 */
[----:B------:R-:W-:Y:S01]  /*8dd0*/  BSSY.RECONVERGENT B0, `(.L_x_3772) ;  /* 0x0000004000007945 */ /* 0x000fe20003800200 */
[----:B------:R-:W-:-:S03]  /*8de0*/  LEA R181, R181, UR20, 0x2 ;  /* 0x00000014b5b57c11 */ /* 0x000fc6000f8e10ff */
[----:B------:R-:W-:Y:S05]  /*8df0*/  @!P0 BRA `(.L_x_3773) ;  /* 0x0000000000048947 */ /* 0x000fea0003800000 */
[----:B----4-:R4:W-:Y:S02]  /*8e00*/  REDG.E.ADD.F32.FTZ.RN.STRONG.GPU desc[UR22][R42.64+0x3600], R41 ;  /* 0x003600292a0079a6 */ /* 0x0109e4000c12f316 */
.L_x_3773:
[----:B------:R-:W-:Y:S05]  /*8e10*/  BSYNC.RECONVERGENT B0 ;  /* 0x0000000000007941 */ /* 0x000fea0003800200 */
.L_x_3772:
[----:B----4-:R4:W0:Y:S01]  /*8e20*/  LDS R41, [R181+0x7a00] ;  /* 0x007a0000b5297984 */ /* 0x0108220000000800 */
[----:B------:R-:W-:Y:S04]  /*8e30*/  BSSY.RECONVERGENT B0, `(.L_x_3774) ;  /* 0x0000003000007945 */ /* 0x000fe80003800200 */
[----:B------:R-:W-:Y:S05]  /*8e40*/  @!P2 BRA `(.L_x_3775) ;  /* 0x000000000004a947 */ /* 0x000fea0003800000 */
[----:B0-----:R0:W-:Y:S02]  /*8e50*/  REDG.E.ADD.F32.FTZ.RN.STRONG.GPU desc[UR22][R42.64+0x3800], R41 ;  /* 0x003800292a0079a6 */ /* 0x0011e4000c12f316 */
.L_x_3775:
[----:B------:R-:W-:Y:S05]  /*8e60*/  BSYNC.RECONVERGENT B0 ;  /* 0x0000000000007941 */ /* 0x000fea0003800200 */
.L_x_3774:
[----:B0-----:R-:W-:Y:S01]  /*8e70*/  IADD3 R41, PT, PT, R2, 0xe80, RZ ;  /* 0x00000e8002297810 */ /* 0x001fe20007ffe0ff */
[C---:B------:R-:W-:Y:S01]  /*8e80*/  FMUL.FTZ R67, R20.reuse, R47 ;  /* 0x0000002f14437220 */ /* 0x040fe20000410000 */
[----:B------:R-:W-:Y:S01]  /*8e90*/  FFMA.FTZ R230, R107, -R20, R230 ;  /* 0x800000146be67223 */ /* 0x000fe200000100e6 */
[----:B------:R-:W-:Y:S01]  /*8ea0*/  FMUL.FTZ R51, R20, R51 ;  /* 0x0000003314337220 */ /* 0x000fe20000410000 */
[-C--:B------:R-:W-:Y:S01]  /*8eb0*/  LEA.HI R40, R41, R2.reuse, RZ, 0x1b ;  /* 0x0000000229287211 */ /* 0x080fe200078fd8ff */
[----:B------:R-:W-:Y:S01]  /*8ec0*/  FMUL.FTZ R41, R232, R67 ;  /* 0x00000043e8297220 */ /* 0x000fe20000410000 */
[----:B----4-:R-:W-:Y:S01]  /*8ed0*/  IADD3 R181, PT, PT, R2, 0xf00, RZ ;  /* 0x00000f0002b57810 */ /* 0x010fe20007ffe0ff */
[----:B------:R-:W-:Y:S01]  /*8ee0*/  BSSY.RECONVERGENT B0, `(.L_x_3776) ;  /* 0x000000b000007945 */ /* 0x000fe20003800200 */
[----:B------:R-:W-:Y:S01]  /*8ef0*/  LEA R40, R40, UR20, 0x2 ;  /* 0x0000001428287c11 */ /* 0x000fe2000f8e10ff */
[-C--:B-1----:R-:W-:Y:S01]  /*8f00*/  FFMA.FTZ R128, R230, R51.reuse, -R41 ;  /* 0x00000033e6807223 */ /* 0x082fe20000010829 */
[----:B---3--:R-:W-:Y:S01]  /*8f10*/  IADD3 R183, PT, PT, R2, 0xf80, RZ ;  /* 0x00000f8002b77810 */ /* 0x008fe20007ffe0ff */
[----:B------:R-:W-:Y:S01]  /*8f20*/  FMUL.FTZ R51, R232, R51 ;  /* 0x00000033e8337220 */ /* 0x000fe20000410000 */
[-C--:B------:R-:W-:Y:S01]  /*8f30*/  LEA.HI R181, R181, R2.reuse, RZ, 0x1b ;  /* 0x00000002b5b57211 */ /* 0x080fe200078fd8ff */
[----:B------:R0:W1:Y:S01]  /*8f40*/  LDS R41, [R40+0x7c00] ;  /* 0x007c000028297984 */ /* 0x0000620000000800 */
[----:B------:R-:W-:-:S02]  /*8f50*/  LEA.HI R183, R183, R2, RZ, 0x1b ;  /* 0x00000002b7b77211 */ /* 0x000fc400078fd8ff */
[----:B------:R-:W-:Y:S01]  /*8f60*/  LEA R181, R181, UR20, 0x2 ;  /* 0x00000014b5b57c11 */ /* 0x000fe2000f8e10ff */
[----:B------:R-:W-:Y:S06]  /*8f70*/  @!P3 BRA `(.L_x_3777) ;  /* 0x000000000004b947 */ /* 0x000fec0003800000 */
[----:B-1----:R3:W-:Y:S02]  /*8f80*/  REDG.E.ADD.F32.FTZ.RN.STRONG.GPU desc[UR22][R42.64+0x3a00], R41 ;  /* 0x003a00292a0079a6 */ /* 0x0027e4000c12f316 */
.L_x_3777:
[----:B------:R-:W-:Y:S05]  /*8f90*/  BSYNC.RECONVERGENT B0 ;  /* 0x0000000000007941 */ /* 0x000fea0003800200 */
.L_x_3776:
[----:B-1-3--:R1:W3:Y:S01]  /*8fa0*/  LDS R41, [R181+0x7e00] ;  /* 0x007e0000b5297984 */ /* 0x00a2e20000000800 */
[----:B------:R-:W-:Y:S01]  /*8fb0*/  BSSY.RECONVERGENT B0, `(.L_x_3778) ;  /* 0x0000005000007945 */ /* 0x000fe20003800200 */
[----:B------:R-:W-:Y:S01]  /*8fc0*/  LEA R183, R183, UR20, 0x2 ;  /* 0x00000014b7b77c11 */ /* 0x000fe2000f8e10ff */
[----:B------:R-:W-:Y:S02]  /*8fd0*/  FFMA.FTZ R51, R230, R67, R51 ;  /* 0x00000043e6337223 */ /* 0x000fe40000010033 */
[----:B------:R-:W-:Y:S05]  /*8fe0*/  @!P4 BRA `(.L_x_3779) ;  /* 0x000000000004c947 */ /* 0x000fea0003800000 */
[----:B---3--:R4:W-:Y:S02]  /*8ff0*/  REDG.E.ADD.F32.FTZ.RN.STRONG.GPU desc[UR22][R42.64+0x3c00], R41 ;  /* 0x003c00292a0079a6 */ /* 0x0089e4000c12f316 */
.L_x_3779:
[----:B------:R-:W-:Y:S05]  /*9000*/  BSYNC.RECONVERGENT B0 ;  /* 0x0000000000007941 */ /* 0x000fea0003800200 */
.L_x_3778:
[----:B---34-:R3:W4:Y:S01]  /*9010*/  LDS R41, [R183+0x8000] ;  /* 0x00800000b7297984 */ /* 0x0187220000000800 */
[----:B------:R-:W-:Y:S01]  /*9020*/  BSSY.RECONVERGENT B0, `(.L_x_3780) ;  /* 0x0000004000007945 */ /* 0x000fe20003800200 */
[----:B0-----:R-:W-:-:S03]  /*9030*/  FADD.FTZ R40, R162, R51 ;  /* 0x00000033a2287221 */ /* 0x001fc60000010000 */
[----:B------:R-:W-:Y:S05]  /*9040*/  @!P5 BRA `(.L_x_3781) ;  /* 0x000000000004d947 */ /* 0x000fea0003800000 */
[----:B----4-:R0:W-:Y:S02]  /*9050*/  REDG.E.ADD.F32.FTZ.RN.STRONG.GPU desc[UR22][R42.64+0x3e00], R41 ;  /* 0x003e00292a0079a6 */ /* 0x0101e4000c12f316 */
.L_x_3781:
[----:B------:R-:W-:Y:S05]  /*9060*/  BSYNC.RECONVERGENT B0 ;  /* 0x0000000000007941 */ /* 0x000fea0003800200 */
.L_x_3780:
[----:B0---4-:R-:W-:Y:S01]  /*9070*/  FADD.FTZ R41, R163, R128 ;  /* 0x00000080a3297221 */ /* 0x011fe20000010000 */
[C---:B------:R-:W-:Y:S01]  /*9080*/  FFMA.FTZ R42, R3.reuse, R48, R60 ;  /* 0x00000030032a7223 */ /* 0x040fe2000001003c */
[----:B------:R-:W-:Y:S01]  /*9090*/  FFMA.FTZ R43, -R3, R46, R55 ;  /* 0x0000002e032b7223 */ /* 0x000fe20000010137 */
[----:B------:R-:W0:Y:S01]  /*90a0*/  SHFL.DOWN PT, R51, R40, 0x1, 0x1f ;  /* 0x08201f0028337f89 */ /* 0x000e2200000e0000 */
[----:B------:R-:W-:Y:S01]  /*90b0*/  ISETP.GT.AND P0, PT, R36, 0x1e, PT ;  /* 0x0000001e2400780c */ /* 0x000fe20003f04270 */
[----:B------:R-:W-:Y:S01]  /*90c0*/  FMUL.FTZ R168, R153, R168 ;  /* 0x000000a899a87220 */ /* 0x000fe20000410000 */
[----:B------:R-:W-:Y:S01]  /*90d0*/  FMUL.FTZ R177, R154, R177 ;  /* 0x000000b19ab17220 */ /* 0x000fe20000410000 */
[----:B------:R-:W4:Y:S01]  /*90e0*/  SHFL.DOWN PT, R46, R41, 0x1, 0x1f ;  /* 0x08201f00292e7f89 */ /* 0x000f2200000e0000 */
[----:B------:R-:W-:Y:S01]  /*90f0*/  ISETP.GT.AND P2, PT, R36, 0xf, PT ;  /* 0x0000000f2400780c */ /* 0x000fe20003f44270 */
[----:B------:R-:W-:Y:S01]  /*9100*/  FFMA.FTZ R160, R209, R160, R168 ;  /* 0x000000a0d1a07223 */ /* 0x000fe200000100a8 */
[----:B------:R-:W-:Y:S01]  /*9110*/  FFMA.FTZ R167, R196, R167, R177 ;  /* 0x000000a7c4a77223 */ /* 0x000fe200000100b1 */
[----:B------:R-:W5:Y:S01]  /*9120*/  SHFL.DOWN PT, R55, R42, 0x1, 0x1f ;  /* 0x08201f002a377f89 */ /* 0x000f6200000e0000 */
[----:B------:R-:W-:Y:S01]  /*9130*/  FMUL.FTZ R171, R156, R171 ;  /* 0x000000ab9cab7220 */ /* 0x000fe20000410000 */
[----:B------:R-:W-:Y:S01]  /*9140*/  FFMA.FTZ R160, R105, R44, R160 ;  /* 0x0000002c69a07223 */ /* 0x000fe200000100a0 */
[----:B------:R-:W-:Y:S01]  /*9150*/  FFMA.FTZ R167, R104, R45, R167 ;  /* 0x0000002d68a77223 */ /* 0x000fe200000100a7 */
[----:B------:R-:W1:Y:S01]  /*9160*/  SHFL.DOWN PT, R48, R43, 0x1, 0x1f ;  /* 0x08201f002b307f89 */ /* 0x000e6200000e0000 */
        /* <DEDUP_REMOVED lines=11> */
[----:B0-----:R-:W-:Y:S01]  /*9220*/  @!P0 FADD.FTZ R40, R40, R51 ;  /* 0x0000003328288221 */ /* 0x001fe20000010000 */
[----:B------:R-:W-:Y:S01]  /*9230*/  FMUL.FTZ R51, R230, R164 ;  /* 0x000000a4e6337220 */ /* 0x000fe20000410000 */
[----:B------:R-:W-:Y:S01]  /*9240*/  FMUL.FTZ R69, R124, R69 ;  /* 0x000000457c457220 */ /* 0x000fe20000410000 */
[----:B------:R-:W-:Y:S01]  /*9250*/  FFMA.FTZ R157, R210, R157, R171 ;  /* 0x0000009dd29d7223 */ /* 0x000fe200000100ab */
[----:B----4-:R-:W-:Y:S01]  /*9260*/  @!P0 FADD.FTZ R41, R41, R46 ;  /* 0x0000002e29298221 */ /* 0x010fe20000010000 */
[----:B------:R-:W-:Y:S01]  /*9270*/  FFMA.FTZ R232, R232, R165, R51 ;  /* 0x000000a5e8e87223 */ /* 0x000fe20000010033 */
[----:B------:R-:W-:Y:S01]  /*9280*/  FFMA.FTZ R64, R197, R64, R170 ;  /* 0x00000040c5407223 */ /* 0x000fe200000100aa */
[----:B------:R-:W-:Y:S01]  /*9290*/  FFMA.FTZ R155, R198, R155, R169 ;  /* 0x0000009bc69b7223 */ /* 0x000fe200000100a9 */
[----:B-----5:R-:W-:Y:S01]  /*92a0*/  @!P0 FADD.FTZ R42, R42, R55 ;  /* 0x000000372a2a8221 */ /* 0x020fe20000010000 */
[----:B------:R-:W0:Y:S01]  /*92b0*/  SHFL.DOWN PT, R46, R41, 0x2, 0x1f ;  /* 0x08401f00292e7f89 */ /* 0x000e2200000e0000 */
[----:B------:R-:W-:Y:S01]  /*92c0*/  FFMA.FTZ R232, R107, R47, R232 ;  /* 0x0000002f6be87223 */ /* 0x000fe200000100e8 */
[----:B------:R-:W-:Y:S01]  /*92d0*/  FFMA.FTZ R158, R199, R158, R172 ;  /* 0x0000009ec79e7223 */ /* 0x000fe200000100ac */
[----:B-1----:R-:W-:Y:S01]  /*92e0*/  @!P0 FADD.FTZ R43, R43, R48 ;  /* 0x000000302b2b8221 */ /* 0x002fe20000010000 */
[----:B------:R-:W1:Y:S01]  /*92f0*/  SHFL.DOWN PT, R55, R40, 0x2, 0x1f ;  /* 0x08401f0028377f89 */ /* 0x000e6200000e0000 */
[----:B------:R-:W-:Y:S01]  /*9300*/  ISETP.GT.AND P0, PT, R36, 0x1d, PT ;  /* 0x0000001d2400780c */ /* 0x000fe20003f04270 */
[----:B------:R-:W-:Y:S01]  /*9310*/  FFMA.FTZ R159, R200, R159, R175 ;  /* 0x0000009fc89f7223 */ /* 0x000fe200000100af */
[----:B------:R-:W-:Y:S01]  /*9320*/  FFMA.FTZ R52, R201, R52, R166 ;  /* 0x00000034c9347223 */ /* 0x000fe200000100a6 */
[----:B------:R-:W4:Y:S01]  /*9330*/  SHFL.DOWN PT, R163, R42, 0x2, 0x1f ;  /* 0x08401f002aa37f89 */ /* 0x000f2200000e0000 */
[----:B------:R-:W-:Y:S01]  /*9340*/  FFMA.FTZ R161, R202, R161, R179 ;  /* 0x000000a1caa17223 */ /* 0x000fe200000100b3 */
[----:B------:R-:W-:Y:S01]  /*9350*/  FFMA.FTZ R66, R203, R66, R68 ;  /* 0x00000042cb427223 */ /* 0x000fe20000010044 */
[----:B------:R-:W-:Y:S01]  /*9360*/  FFMA.FTZ R63, R204, R63, R173 ;  /* 0x0000003fcc3f7223 */ /* 0x000fe200000100ad */
[----:B------:R-:W5:Y:S01]  /*9370*/  SHFL.DOWN PT, R48, R43, 0x2, 0x1f ;  /* 0x08401f002b307f89 */ /* 0x000f6200000e0000 */
[----:B------:R-:W-:Y:S01]  /*9380*/  FFMA.FTZ R54, R205, R54, R122 ;  /* 0x00000036cd367223 */ /* 0x000fe2000001007a */
[----:B------:R-:W-:Y:S01]  /*9390*/  FFMA.FTZ R65, R206, R65, R123 ;  /* 0x00000041ce417223 */ /* 0x000fe2000001007b */
[----:B------:R-:W-:Y:S01]  /*93a0*/  FFMA.FTZ R62, R207, R62, R70 ;  /* 0x0000003ecf3e7223 */ /* 0x000fe20000010046 */
[----:B------:R-:W-:Y:S01]  /*93b0*/  FFMA.FTZ R61, R208, R61, R69 ;  /* 0x0000003dd03d7223 */ /* 0x000fe20000010045 */
[----:B------:R-:W-:Y:S01]  /*93c0*/  BSSY.RECONVERGENT B0, `(.L_x_3782) ;  /* 0x0000031000007945 */ /* 0x000fe20003800200 */
        /* <DEDUP_REMOVED lines=14> */
[----:B----4-:R-:W-:Y:S01]  /*94b0*/  @!P0 FADD.FTZ R42, R42, R163 ;  /* 0x000000a32a2a8221 */ /* 0x010fe20000010000 */
[----:B------:R-:W1:Y:S01]  /*94c0*/  SHFL.DOWN PT, R47, R40, 0x4, 0x1f ;  /* 0x08801f00282f7f89 */ /* 0x000e6200000e0000 */
[----:B------:R-:W-:Y:S01]  /*94d0*/  FFMA.FTZ R62, R117, R215, R62 ;  /* 0x000000d7753e7223 */ /* 0x000fe2000001003e */
[----:B------:R-:W-:Y:S01]  /*94e0*/  FFMA.FTZ R61, R116, R229, R61 ;  /* 0x000000e5743d7223 */ /* 0x000fe2000001003d */
[----:B-----5:R-:W-:Y:S01]  /*94f0*/  @!P0 FADD.FTZ R43, R43, R48 ;  /* 0x000000302b2b8221 */ /* 0x020fe20000010000 */
[----:B------:R-:W4:Y:S01]  /*9500*/  SHFL.DOWN PT, R51, R42, 0x4, 0x1f ;  /* 0x08801f002a337f89 */ /* 0x000f2200000e0000 */
[----:B------:R-:W-:-:S03]  /*9510*/  ISETP.GT.AND P0, PT, R36, 0x1b, PT ;  /* 0x0000001b2400780c */ /* 0x000fc60003f04270 */
[----:B------:R-:W5:Y:S10]  /*9520*/  SHFL.DOWN PT, R48, R43, 0x4, 0x1f ;  /* 0x08801f002b307f89 */ /* 0x000f7400000e0000 */
[----:B0-----:R-:W-:Y:S01]  /*9530*/  @!P0 FADD.FTZ R41, R41, R46 ;  /* 0x0000002e29298221 */ /* 0x001fe20000010000 */
[----:B-1----:R-:W-:-:S04]  /*9540*/  @!P0 FADD.FTZ R40, R40, R47 ;  /* 0x0000002f28288221 */ /* 0x002fc80000010000 */
        /* <DEDUP_REMOVED lines=8> */
[----:B-1----:R-:W-:Y:S01]  /*95d0*/  @!P0 FADD.FTZ R40, R40, R45 ;  /* 0x0000002d28288221 */ /* 0x002fe20000010000 */
[----:B----4-:R-:W-:-:S04]  /*95e0*/  @!P0 FADD.FTZ R42, R42, R47 ;  /* 0x0000002f2a2a8221 */ /* 0x010fc80000010000 */
[----:B------:R0:W1:Y:S01]  /*95f0*/  SHFL.DOWN PT, R45, R40, 0x10, 0x1f ;  /* 0x0a001f00282d7f89 */ /* 0x00006200000e0000 */
[----:B-----5:R-:W-:-:S03]  /*9600*/  @!P0 FADD.FTZ R43, R43, R46 ;  /* 0x0000002e2b2b8221 */ /* 0x020fc60000010000 */
[----:B------:R0:W4:Y:S04]  /*9610*/  SHFL.DOWN PT, R47, R42, 0x10, 0x1f ;  /* 0x0a001f002a2f7f89 */ /* 0x00012800000e0000 */
[----:B------:R0:W0:Y:S04]  /*9620*/  SHFL.DOWN PT, R46, R41, 0x10, 0x1f ;  /* 0x0a001f00292e7f89 */ /* 0x00002800000e0000 */
[----:B------:R0:W0:Y:S01]  /*9630*/  SHFL.DOWN PT, R48, R43, 0x10, 0x1f ;  /* 0x0a001f002b307f89 */ /* 0x00002200000e0000 */
[----:B------:R-:W-:Y:S05]  /*9640*/  @P2 BRA `(.L_x_3783) ;  /* 0x0000000000202947 */ /* 0x000fea0003800000 */
[----:B------:R-:W-:Y:S01]  /*9650*/  ISETP.NE.AND P0, PT, R36, RZ, PT ;  /* 0x000000ff2400720c */ /* 0x000fe20003f05270 */
[----:B01----:R-:W-:Y:S01]  /*9660*/  FADD.FTZ R40, R40, R45 ;  /* 0x0000002d28287221 */ /* 0x003fe20000010000 */
[----:B------:R-:W-:Y:S01]  /*9670*/  FADD.FTZ R41, R41, R46 ;  /* 0x0000002e29297221 */ /* 0x000fe20000010000 */
[----:B----4-:R-:W-:Y:S01]  /*9680*/  FADD.FTZ R42, R42, R47 ;  /* 0x0000002f2a2a7221 */ /* 0x010fe20000010000 */
[----:B------:R-:W-:-:S09]  /*9690*/  FADD.FTZ R43, R43, R48 ;  /* 0x000000302b2b7221 */ /* 0x000fd20000010000 */
[----:B------:R-:W-:-:S04]  /*96a0*/  @!P0 SHF.R.U32.HI R44, RZ, 0x1, R2 ;  /* 0x00000001ff2c8819 */ /* 0x000fc80000011602 */
[----:B------:R-:W-:-:S05]  /*96b0*/  @!P0 LOP3.LUT R44, R44, 0x1f0, RZ, 0xc0, !PT ;  /* 0x000001f02c2c8812 */ /* 0x000fca00078ec0ff */
[----:B------:R0:W-:Y:S02]  /*96c0*/  @!P0 STS.128 [R44+UR20+0x8410], R40 ;  /* 0x008410282c008988 */ /* 0x0001e40008000c14 */
.L_x_3783:
[----:B------:R-:W-:Y:S05]  /*96d0*/  BSYNC.RECONVERGENT B0 ;  /* 0x0000000000007941 */ /* 0x000fea0003800200 */
.L_x_3782:
[----:B------:R-:W-:Y:S01]  /*96e0*/  ISETP.NE.AND P0, PT, R2, RZ, PT ;  /* 0x000000ff0200720c */ /* 0x000fe20003f05270 */
        /* <DEDUP_REMOVED lines=36> */
[----:B------:R-:W5:Y:S01]  /*9930*/  LDS.128 R52, [UR20+0x8420] ;  /* 0x00842014ff347984 */ /* 0x000f620008000c00 */
[----:B------:R-:W-:-:S03]  /*9940*/  ULEA UR21, UR8, UR20, 0x3 ;  /* 0x0000001408157291 */ /* 0x000fc6000f8e18ff */
[----:B0-----:R-:W0:Y:S01]  /*9950*/  LDS.128 R48, [UR20+0x8430] ;  /* 0x00843014ff307984 */ /* 0x001e220008000c00 */
[----:B------:R-:W-:-:S03]  /*9960*/  PLOP3.LUT P0, PT, PT, PT, UP0, 0x80, 0x8 ;  /* 0x000000000008781c */ /* 0x000fc60003f0f008 */
[----:B-1--4-:R-:W1:Y:S10]  /*9970*/  LDS.128 R44, [UR20+0x8440] ;  /* 0x00844014ff2c7984 */ /* 0x012e740008000c00 */
[----:B------:R-:W4:Y:S04]  /*9980*/  @P0 LDS.64 R58, [UR21+0xc480] ;  /* 0x00c48015ff3a0984 */ /* 0x000f280008000a00 */
[----:B------:R-:W2:Y:S01]  /*9990*/  @P0 LDS.64 R60, [UR21+0xbc80] ;  /* 0x00bc8015ff3c0984 */ /* 0x000ea20008000a00 */
[----:B-----5:R-:W-:Y:S01]  /*99a0*/  FADD.FTZ R57, R54, R42 ;  /* 0x0000002a36397221 */ /* 0x020fe20000010000 */
[----:B------:R-:W-:Y:S01]  /*99b0*/  FADD.FTZ R42, R55, R43 ;  /* 0x0000002b372a7221 */ /* 0x000fe20000010000 */
[----:B------:R-:W-:Y:S01]  /*99c0*/  FADD.FTZ R43, R52, R40 ;  /* 0x00000028342b7221 */ /* 0x000fe20000010000 */
[----:B------:R-:W-:Y:S01]  /*99d0*/  FADD.FTZ R2, R53, R41 ;  /* 0x0000002935027221 */ /* 0x000fe20000010000 */
        /* <DEDUP_REMOVED lines=8> */
[----:B----4-:R-:W-:Y:S01]  /*9a60*/  @P0 FADD.FTZ R46, R46, R58 ;  /* 0x0000003a2e2e0221 */ /* 0x010fe20000010000 */
[----:B------:R-:W-:Y:S01]  /*9a70*/  @P0 FADD.FTZ R47, R47, R59 ;  /* 0x0000003b2f2f0221 */ /* 0x000fe20000010000 */
[----:B--2---:R-:W-:Y:S01]  /*9a80*/  @P0 FADD.FTZ R44, R44, R60 ;  /* 0x0000003c2c2c0221 */ /* 0x004fe20000010000 */
[----:B------:R-:W-:-:S03]  /*9a90*/  @P0 FADD.FTZ R45, R45, R61 ;  /* 0x0000003d2d2d0221 */ /* 0x000fc60000010000 */
[----:B------:R0:W-:Y:S04]  /*9aa0*/  STS.64 [UR21+0xc480], R46 ;  /* 0x00c4802eff007988 */ /* 0x0001e80008000a15 */
[----:B------:R0:W-:Y:S02]  /*9ab0*/  STS.64 [UR21+0xbc80], R44 ;  /* 0x00bc802cff007988 */ /* 0x0001e40008000a15 */
.L_x_3785:
[----:B------:R-:W-:Y:S05]  /*9ac0*/  BSYNC.RECONVERGENT B0 ;  /* 0x0000000000007941 */ /* 0x000fea0003800200 */
.L_x_3784:
[----:B------:R-:W-:-:S04]  /*9ad0*/  UIADD3 UR8, UPT, UPT, UR8, 0x1, URZ ;  /* 0x0000000108087890 */ /* 0x000fc8000fffe0ff */
[----:B------:R-:W-:-:S09]  /*9ae0*/  UISETP.GE.AND UP0, UPT, UR8, UR42, UPT ;  /* 0x0000002a0800728c */ /* 0x000fd2000bf06270 */
[----:B------:R-:W-:Y:S05]  /*9af0*/  BRA.U !UP0, `(.L_x_3786) ;  /* 0xffffff79080c7547 */ /* 0x000fea000b83ffff */
.L_x_3687:
[----:B------:R-:W5:Y:S01]  /*9b00*/  S2R R0, SR_TID.X ;  /* 0x0000000000007919 */ /* 0x000f620000002100 */
[----:B------:R-:W0:Y:S01]  /*9b10*/  S2UR UR21, SR_CgaCtaId ;  /* 0x00000000001579c3 */ /* 0x000e220000008800 */
[----:B------:R-:W-:Y:S01]  /*9b20*/  UMOV UR20, 0x400 ;  /* 0x0000040000147882 */ /* 0x000fe20000000000 */
[----:B------:R-:W1:Y:S01]  /*9b30*/  LDCU.64 UR26, c[0x0][0x4f8] ;  /* 0x00009f00ff1a77ac */ /* 0x000e620008000a00 */
[----:B------:R-:W2:Y:S01]  /*9b40*/  S2R R3, SR_LANEID ;  /* 0x0000000000037919 */ /* 0x000ea20000000000 */
[----:B------:R-:W-:Y:S01]  /*9b50*/  LOP3.LUT R37, R37, 0x1f, R146, 0xf8, !PT ;  /* 0x0000001f25257812 */ /* 0x000fe200078ef892 */
[----:B------:R-:W-:-:S03]  /*9b60*/  UIADD3 UR8, UPT, UPT, UR11, -0x1, URZ ;  /* 0xffffffff0b087890 */ /* 0x000fc6000fffe0ff */
[----:B------:R-:W1:Y:S01]  /*9b70*/  S2UR UR33, SR_CTAID.X ;  /* 0x00000000002179c3 */ /* 0x000e620000002500 */
[----:B------:R-:W3:Y:S01]  /*9b80*/  LDCU.64 UR28, c[0x0][0x500] ;  /* 0x0000a000ff1c77ac */ /* 0x000ee20008000a00 */
[----:B------:R-:W-:Y:S01]  /*9b90*/  USHF.L.U32 UR24, UR8, 0xb, URZ ;  /* 0x0000000b08187899 */ /* 0x000fe200080006ff */
[----:B------:R-:W4:Y:S03]  /*9ba0*/  LDCU.64 UR30, c[0x0][0x550] ;  /* 0x0000aa00ff1e77ac */ /* 0x000f260008000a00 */
[----:B------:R-:W-:Y:S02]  /*9bb0*/  USHF.R.S32.HI UR25, URZ, 0x1f, UR24 ;  /* 0x0000001fff197899 */ /* 0x000fe40008011418 */
[----:B------:R-:W-:Y:S02]  /*9bc0*/  UIADD3 UR18, UP1, UPT, UR18, -0x2000, URZ ;  /* 0xffffe00012127890 */ /* 0x000fe4000ff3e0ff */
[----:B------:R-:W-:-:S02]  /*9bd0*/  UIADD3 UR14, UP2, UPT, UR14, -0x2000, URZ ;  /* 0xffffe0000e0e7890 */ /* 0x000fc4000ff5e0ff */
[----:B0-----:R-:W-:Y:S02]  /*9be0*/  ULEA UR20, UR21, UR20, 0x18 ;  /* 0x0000001415147291 */ /* 0x001fe4000f8ec0ff */
[----:B------:R-:W-:Y:S02]  /*9bf0*/  UIADD3 UR12, UP3, UPT, UR12, -0x2000, URZ ;  /* 0xffffe0000c0c7890 */ /* 0x000fe4000ff7e0ff */
[----:B------:R-:W-:Y:S01]  /*9c00*/  UIADD3.X UR17, UPT, UPT, UR17, -0x1, URZ, UP1, !UPT ;  /* 0xffffffff11117890 */ /* 0x000fe20008ffe4ff */
[----:B-----5:R-:W-:Y:S01]  /*9c10*/  LOP3.LUT R0, R0, 0x3e0, RZ, 0xc0, !PT ;  /* 0x000003e000007812 */ /* 0x020fe200078ec0ff */
[----:B------:R-:W-:Y:S02]  /*9c20*/  UIADD3.X UR19, UPT, UPT, UR19, -0x1, URZ, UP2, !UPT ;  /* 0xffffffff13137890 */ /* 0x000fe400097fe4ff */
[----:B------:R-:W-:Y:S01]  /*9c30*/  UIADD3.X UR13, UPT, UPT, UR13, -0x1, URZ, UP3, !UPT ;  /* 0xffffffff0d0d7890 */ /* 0x000fe20009ffe4ff */
[----:B--2---:R-:W-:-:S04]  /*9c40*/  IADD3 R0, PT, PT, R0, R3, RZ ;  /* 0x0000000300007210 */ /* 0x004fc80007ffe0ff */
[----:B------:R-:W-:Y:S01]  /*9c50*/  LEA R4, R0, UR20, 0x6 ;  /* 0x0000001400047c11 */ /* 0x000fe2000f8e30ff */
[----:B------:R-:W-:Y:S01]  /*9c60*/  BAR.SYNC.DEFER_BLOCKING 0x0 ;  /* 0x0000000000007b1d */ /* 0x000fe20000010000 */
[----:B-1----:R-:W-:Y:S01]  /*9c70*/  UIMAD.WIDE.U32 UR20, UR33, UR26, UR24 ;  /* 0x0000001a211472a5 */ /* 0x002fe2000f8e0018 */
[----:B------:R-:W-:-:S03]  /*9c80*/  FADD.FTZ R0, R145, R88 ;  /* 0x0000005891007221 */ /* 0x000fc60000010000 */
[----:B------:R-:W-:Y:S01]  /*9c90*/  UIMAD UR21, UR33, UR27, UR21 ;  /* 0x0000001b211572a4 */ /* 0x000fe2000f8e0215 */
[----:B------:R-:W-:-:S03]  /*9ca0*/  FADD.FTZ R5, R0, R89 ;  /* 0x0000005900057221 */ /* 0x000fc60000010000 */
[----:B---3--:R-:W-:Y:S01]  /*9cb0*/  UIMAD.WIDE.U32 UR20, UR32, UR28, UR20 ;  /* 0x0000001c201472a5 */ /* 0x008fe2000f8e0014 */
[----:B------:R-:W-:-:S03]  /*9cc0*/  FADD.FTZ R0, R5, R90 ;  /* 0x0000005a05007221 */ /* 0x000fc60000010000 */
[----:B------:R-:W-:Y:S01]  /*9cd0*/  UIMAD UR26, UR32, UR29, UR21 ;  /* 0x0000001d201a72a4 */ /* 0x000fe2000f8e0215 */
[----:B------:R-:W-:Y:S01]  /*9ce0*/  FADD.FTZ R5, R0, R91 ;  /* 0x0000005b00057221 */ /* 0x000fe20000010000 */
[----:B----4-:R-:W-:Y:S01]  /*9cf0*/  ULEA UR21, UP0, UR20, UR30, 0x2 ;  /* 0x0000001e14157291 */ /* 0x010fe2000f8010ff */
[----:B------:R-:W0:Y:S02]  /*9d00*/  LDCU.64 UR28, c[0x0][0x560] ;  /* 0x0000ac00ff1c77ac */ /* 0x000e240008000a00 */
[----:B------:R-:W-:Y:S01]  /*9d10*/  FADD.FTZ R0, R5, R92 ;  /* 0x0000005c05007221 */ /* 0x000fe20000010000 */
[----:B------:R-:W-:Y:S02]  /*9d20*/  ULEA.HI.X UR20, UR20, UR31, UR26, 0x2, UP0 ;  /* 0x0000001f14147291 */ /* 0x000fe400080f141a */
[----:B------:R-:W-:Y:S01]  /*9d30*/  MOV R2, UR21 ;  /* 0x0000001500027c02 */ /* 0x000fe20008000f00 */
[----:B------:R-:W-:Y:S02]  /*9d40*/  STS.128 [R4], R84 ;  /* 0x0000005404007388 */ /* 0x000fe40000000c00 */
[----:B------:R-:W1:Y:S01]  /*9d50*/  LDCU.64 UR26, c[0x0][0x520] ;  /* 0x0000a400ff1a77ac */ /* 0x000e620008000a00 */
[----:B------:R-:W-:Y:S01]  /*9d60*/  MOV R3, UR20 ;  /* 0x0000001400037c02 */ /* 0x000fe20008000f00 */
[----:B------:R-:W-:Y:S04]  /*9d70*/  STS.128 [R4+0x10], R80 ;  /* 0x0000105004007388 */ /* 0x000fe80000000c00 */
[----:B------:R-:W-:Y:S01]  /*9d80*/  STS.128 [R4+0x20], R76 ;  /* 0x0000204c04007388 */ /* 0x000fe20000000c00 */
[----:B------:R-:W-:Y:S01]  /*9d90*/  IMAD.WIDE.U32 R2, R37, 0x10, R2 ;  /* 0x0000001025027825 */ /* 0x000fe200078e0002 */
[----:B------:R-:W2:Y:S02]  /*9da0*/  LDCU.64 UR20, c[0x0][0x518] ;  /* 0x0000a300ff1477ac */ /* 0x000ea40008000a00 */
[----:B------:R-:W-:Y:S01]  /*9db0*/  STS.128 [R4+0x30], R72 ;  /* 0x0000304804007388 */ /* 0x000fe20000000c00 */
[----:B------:R-:W-:-:S03]  /*9dc0*/  NOP ;  /* 0x0000000000007918 */ /* 0x000fc60000000000 */
[----:B------:R-:W3:Y:S04]  /*9dd0*/  LDS.128 R8, [R35] ;  /* 0x0000000023087984 */ /* 0x000ee80000000c00 */
[----:B------:R-:W4:Y:S04]  /*9de0*/  LDS.128 R12, [R35+0x200] ;  /* 0x00020000230c7984 */ /* 0x000f280000000c00 */
[----:B------:R-:W5:Y:S01]  /*9df0*/  LDS.128 R16, [R35+0x400] ;  /* 0x0004000023107984 */ /* 0x000f620000000c00 */
[----:B--2---:R-:W-:-:S03]  /*9e00*/  UIMAD.WIDE.U32 UR24, UR33, UR20, UR24 ;  /* 0x00000014211872a5 */ /* 0x004fc6000f8e0018 */
[----:B------:R-:W2:Y:S01]  /*9e10*/  LDS.128 R20, [R35+0x600] ;  /* 0x0006000023147984 */ /* 0x000ea20000000c00 */
[----:B------:R-:W-:-:S03]  /*9e20*/  UIMAD UR21, UR33, UR21, UR25 ;  /* 0x00000015211572a4 */ /* 0x000fc6000f8e0219 */
[----:B------:R-:W-:Y:S02]  /*9e30*/  UMOV UR20, UR24 ;  /* 0x0000001800147c82 */ /* 0x000fe40008000000 */
[----:B-1----:R-:W-:-:S04]  /*9e40*/  UIMAD.WIDE.U32 UR20, UR32, UR26, UR20 ;  /* 0x0000001a201472a5 */ /* 0x002fc8000f8e0014 */
[----:B------:R-:W-:Y:S02]  /*9e50*/  UIMAD UR24, UR32, UR27, UR21 ;  /* 0x0000001b201872a4 */ /* 0x000fe4000f8e0215 */
[----:B0-----:R-:W-:-:S04]  /*9e60*/  ULEA UR21, UP0, UR20, UR28, 0x2 ;  /* 0x0000001c14157291 */ /* 0x001fc8000f8010ff */
[----:B------:R-:W-:Y:S02]  /*9e70*/  ULEA.HI.X UR20, UR20, UR29, UR24, 0x2, UP0 ;  /* 0x0000001d14147291 */ /* 0x000fe400080f1418 */
[----:B------:R-:W-:-:S04]  /*9e80*/  UIADD3 UR16, UP0, UPT, UR16, -0x4000, URZ ;  /* 0xffffc00010107890 */ /* 0x000fc8000ff1e0ff */
[----:B------:R-:W-:Y:S02]  /*9e90*/  UIADD3.X UR15, UPT, UPT, UR15, -0x1, URZ, UP0, !UPT ;  /* 0xffffffff0f0f7890 */ /* 0x000fe400087fe4ff */
[----:B------:R-:W-:-:S03]  /*9ea0*/  UISETP.GT.AND UP0, UPT, UR11, 0x1, UPT ;  /* 0x000000010b00788c */ /* 0x000fc6000bf04270 */
[----:B------:R-:W-:Y:S01]  /*9eb0*/  UMOV UR11, UR8 ;  /* 0x00000008000b7c82 */ /* 0x000fe20008000000 */
[----:B---3--:R-:W-:Y:S04]  /*9ec0*/  STG.E.128 desc[UR22][R2.64], R8 ;  /* 0x0000000802007986 */ /* 0x008fe8000c101d16 */
[----:B----4-:R-:W-:Y:S04]  /*9ed0*/  STG.E.128 desc[UR22][R2.64+0x200], R12 ;  /* 0x0002000c02007986 */ /* 0x010fe8000c101d16 */
[----:B-----5:R-:W-:Y:S04]  /*9ee0*/  STG.E.128 desc[UR22][R2.64+0x400], R16 ;  /* 0x0004001002007986 */ /* 0x020fe8000c101d16 */
[----:B--2---:R0:W-:Y:S01]  /*9ef0*/  STG.E.128 desc[UR22][R2.64+0x600], R20 ;  /* 0x0006001402007986 */ /* 0x0041e2000c101d16 */
[----:B------:R-:W-:Y:S01]  /*9f00*/  BAR.SYNC.DEFER_BLOCKING 0x0 ;  /* 0x0000000000007b1d */ /* 0x000fe20000010000 */
[----:B0-----:R-:W-:-:S02]  /*9f10*/  MOV R2, UR21 ;  /* 0x0000001500027c02 */ /* 0x001fc40008000f00 */
        /* <DEDUP_REMOVED lines=27> */
.L_x_3686:
        /* <DEDUP_REMOVED lines=44> */
.L_x_3789:
[----:B------:R-:W-:Y:S05]  /*a390*/  BSYNC.RECONVERGENT B0 ;  /* 0x0000000000007941 */ /* 0x000fea0003800200 */
.L_x_3788:
        /* <DEDUP_REMOVED lines=42> */
.L_x_3791:
[----:B------:R-:W-:Y:S05]  /*a640*/  BSYNC.RECONVERGENT B0 ;  /* 0x0000000000007941 */ /* 0x000fea0003800200 */
.L_x_3790:
[----:B------:R-:W-:Y:S05]  /*a650*/  @P0 EXIT ;  /* 0x000000000000094d */ /* 0x000fea0003800000 */
[----:B------:R-:W3:Y:S01]  /*a660*/  S2UR UR12, SR_CTAID.Y ;  /* 0x00000000000c79c3 */ /* 0x000ee20000002600 */
[----:B------:R-:W3:Y:S01]  /*a670*/  LDCU.64 UR8, c[0x0][0x4a8] ;  /* 0x00009500ff0877ac */ /* 0x000ee20008000a00 */
[----:B------:R-:W-:Y:S01]  /*a680*/  BSSY.RECONVERGENT B0, `(.L_x_3792) ;  /* 0x0000027000007945 */ /* 0x000fe20003800200 */
[----:B------:R-:W-:Y:S01]  /*a690*/  MOV R0, R9 ;  /* 0x0000000900007202 */ /* 0x000fe20000000f00 */
[----:B------:R-:W4:Y:S04]  /*a6a0*/  LDCU.64 UR10, c[0x0][0x4c8] ;  /* 0x00009900ff0a77ac */ /* 0x000f280008000a00 */
[----:B------:R-:W5:Y:S01]  /*a6b0*/  S2UR UR13, SR_CgaCtaId ;  /* 0x00000000000d79c3 */ /* 0x000f620000008800 */
[----:B------:R-:W0:Y:S01]  /*a6c0*/  LDCU UR14, c[0x0][0x360] ;  /* 0x00006c00ff0e77ac */ /* 0x000e220008000800 */
[----:B------:R-:W0:Y:S06]  /*a6d0*/  LDCU.128 UR16, c[0x0][0x530] ;  /* 0x0000a600ff1077ac */ /* 0x000e2c0008000c00 */
[----:B------:R-:W0:Y:S08]  /*a6e0*/  LDC.64 R14, c[0x0][0x4b0] ;  /* 0x00012c00ff0e7b82 */ /* 0x000e300000000a00 */
[----:B------:R-:W0:Y:S01]  /*a6f0*/  LDC.64 R16, c[0x0][0x4d0] ;  /* 0x00013400ff107b82 */ /* 0x000e220000000a00 */
[----:B---3--:R-:W-:-:S02]  /*a700*/  UIMAD.WIDE.U32 UR4, UR12, UR8, URZ ;  /* 0x000000080c0472a5 */ /* 0x008fc4000f8e00ff */
[----:B----4-:R-:W-:Y:S01]  /*a710*/  UIMAD.WIDE.U32 UR6, UR12, UR10, URZ ;  /* 0x0000000a0c0672a5 */ /* 0x010fe2000f8e00ff */
[----:B------:R-:W-:Y:S01]  /*a720*/  UMOV UR8, 0x400 ;  /* 0x0000040000087882 */ /* 0x000fe20000000000 */
[----:B------:R-:W-:Y:S02]  /*a730*/  UIMAD UR9, UR12, UR9, UR5 ;  /* 0x000000090c0972a4 */ /* 0x000fe4000f8e0205 */
[----:B------:R-:W-:Y:S02]  /*a740*/  UIMAD UR11, UR12, UR11, UR7 ;  /* 0x0000000b0c0b72a4 */ /* 0x000fe4000f8e0207 */
[----:B-----5:R-:W-:-:S12]  /*a750*/  ULEA UR13, UR13, UR8, 0x18 ;  /* 0x000000080d0d7291 */ /* 0x020fd8000f8ec0ff */
.L_x_3793:
[C---:B0--3--:R-:W-:Y:S01]  /*a760*/  LEA R4, R0.reuse, UR13, 0x3 ;  /* 0x0000000d00047c11 */ /* 0x049fe2000f8e18ff */
[----:B------:R-:W-:Y:S01]  /*a770*/  UMOV UR8, UR4 ;  /* 0x0000000400087c82 */ /* 0x000fe20008000000 */
[----:B-12---:R-:W-:Y:S01]  /*a780*/  SHF.R.S32.HI R3, RZ, 0x1f, R0 ;  /* 0x0000001fff037819 */ /* 0x006fe20000011400 */
[-C--:B------:R-:W-:Y:S01]  /*a790*/  IMAD.WIDE.U32 R6, R0, R14.reuse, UR8 ;  /* 0x0000000800067e25 */ /* 0x080fe2000f8e000e */
[----:B------:R-:W-:Y:S01]  /*a7a0*/  UMOV UR10, UR6 ;  /* 0x00000006000a7c82 */ /* 0x000fe20008000000 */
[----:B------:R-:W0:Y:S02]  /*a7b0*/  LDS.64 R10, [R4+0xbc80] ;  /* 0x00bc8000040a7984 */ /* 0x000e240000000a00 */
[C---:B------:R-:W-:Y:S02]  /*a7c0*/  IMAD R2, R3.reuse, R14, RZ ;  /* 0x0000000e03027224 */ /* 0x040fe400078e02ff */
[----:B------:R1:W2:Y:S01]  /*a7d0*/  LDS.64 R12, [R4+0xc480] ;  /* 0x00c48000040c7984 */ /* 0x0002a20000000a00 */
[----:B------:R-:W-:-:S02]  /*a7e0*/  IMAD R5, R3, R16, RZ ;  /* 0x0000001003057224 */ /* 0x000fc400078e02ff */
[----:B------:R-:W-:Y:S01]  /*a7f0*/  IMAD R3, R0, R15, R2 ;  /* 0x0000000f00037224 */ /* 0x000fe200078e0202 */
[----:B------:R-:W-:Y:S01]  /*a800*/  LEA R2, P0, R6, UR16, 0x3 ;  /* 0x0000001006027c11 */ /* 0x000fe2000f8018ff */
[----:B------:R-:W-:-:S03]  /*a810*/  IMAD.WIDE.U32 R8, R0, R16, UR10 ;  /* 0x0000000a00087e25 */ /* 0x000fc6000f8e0010 */
[----:B------:R-:W-:Y:S01]  /*a820*/  IADD3 R3, PT, PT, R7, R3, RZ ;  /* 0x0000000307037210 */ /* 0x000fe20007ffe0ff */
[C---:B------:R-:W-:Y:S01]  /*a830*/  IMAD R5, R0.reuse, R17, R5 ;  /* 0x0000001100057224 */ /* 0x040fe200078e0205 */
[----:B------:R-:W-:Y:S02]  /*a840*/  IADD3 R0, PT, PT, R0, UR14, RZ ;  /* 0x0000000e00007c10 */ /* 0x000fe4000fffe0ff */
[----:B------:R-:W-:Y:S02]  /*a850*/  LEA.HI.X R3, R6, UR17, R3, 0x3, P0 ;  /* 0x0000001106037c11 */ /* 0x000fe400080f1c03 */
[----:B------:R-:W-:Y:S02]  /*a860*/  ISETP.GE.AND P0, PT, R0, UR15, PT ;  /* 0x0000000f00007c0c */ /* 0x000fe4000bf06270 */
[----:B-1----:R-:W-:Y:S02]  /*a870*/  LEA R4, P1, R8, UR18, 0x3 ;  /* 0x0000001208047c11 */ /* 0x002fe4000f8218ff */
[----:B------:R-:W-:-:S04]  /*a880*/  IADD3 R5, PT, PT, R9, R5, RZ ;  /* 0x0000000509057210 */ /* 0x000fc80007ffe0ff */
[----:B------:R-:W-:Y:S01]  /*a890*/  LEA.HI.X R5, R8, UR19, R5, 0x3, P1 ;  /* 0x0000001308057c11 */ /* 0x000fe200088f1c05 */
[----:B0-----:R3:W-:Y:S04]  /*a8a0*/  REDG.E.ADD.F32.FTZ.RN.STRONG.GPU desc[UR22][R2.64], R10 ;  /* 0x0000000a020079a6 */ /* 0x0017e8000c12f316 */
[----:B------:R3:W-:Y:S04]  /*a8b0*/  REDG.E.ADD.F32.FTZ.RN.STRONG.GPU desc[UR22][R2.64+0x4], R11 ;  /* 0x0000040b020079a6 */ /* 0x0007e8000c12f316 */
[----:B--2---:R3:W-:Y:S04]  /*a8c0*/  REDG.E.ADD.F32.FTZ.RN.STRONG.GPU desc[UR22][R4.64], R12 ;  /* 0x0000000c040079a6 */ /* 0x0047e8000c12f316 */
[----:B------:R3:W-:Y:S01]  /*a8d0*/  REDG.E.ADD.F32.FTZ.RN.STRONG.GPU desc[UR22][R4.64+0x4], R13 ;  /* 0x0000040d040079a6 */ /* 0x0007e2000c12f316 */
[----:B------:R-:W-:Y:S05]  /*a8e0*/  @!P0 BRA `(.L_x_3793) ;  /* 0xfffffffc009c8947 */ /* 0x000fea000383ffff */
[----:B------:R-:W-:Y:S05]  /*a8f0*/  BSYNC.RECONVERGENT B0 ;  /* 0x0000000000007941 */ /* 0x000fea0003800200 */
.L_x_3792:
[----:B------:R-:W-:Y:S05]  /*a900*/  EXIT ;  /* 0x000000000000794d */ /* 0x000fea0003800000 */
.L_x_3692:
[----:B------:R-:W-:Y:S01]  /*a910*/  MOV R200, R142 ;  /* 0x0000008e00c87202 */ /* 0x000fe20000000f00 */
[----:B------:R-:W-:Y:S01]  /*a920*/  HFMA2 R202, -RZ, RZ, 0, 5.9604644775390625e-08 ;  /* 0x00000001ffca7431 */ /* 0x000fe200000001ff */
[----:B------:R-:W-:Y:S02]  /*a930*/  MOV R203, RZ ;  /* 0x000000ff00cb7202 */ /* 0x000fe40000000f00 */
[----:B------:R-:W-:-:S07]  /*a940*/  MOV R135, 0xffffffff ;  /* 0xffffffff00877802 */ /* 0x000fce0000000f00 */
[----:B0-2--5:R-:W-:Y:S05]  /*a950*/  WARPSYNC.COLLECTIVE R135, `(.L_x_3794) ;  /* 0x0000000087087348 */ /* 0x025fea0003c00000 */
[----:B------:R1:W3:Y:S02]  /*a960*/  SHFL.UP P6, R198, R200, R202, R203 ;  /* 0x040000cac8c67389 */ /* 0x0002e400000c00cb */
[----:B0123-5:R-:W-:Y:S05]  /*a970*/  ENDCOLLECTIVE ;  /* 0x000000000000791b */ /* 0x02ffea0003800000 */
.L_x_3794:
[----:B------:R-:W-:Y:S02]  /*a980*/  MOV R200, R143 ;  /* 0x0000008f00c87202 */ /* 0x000fe40000000f00 */
[----:B------:R-:W-:-:S07]  /*a990*/  MOV R132, R198 ;  /* 0x000000c600847202 */ /* 0x000fce0000000f00 */
[----:B------:R-:W-:Y:S05]  /*a9a0*/  WARPSYNC.COLLECTIVE R135, `(.L_x_3795) ;  /* 0x0000000087087348 */ /* 0x000fea0003c00000 */
[----:B------:R0:W1:Y:S02]  /*a9b0*/  SHFL.UP P6, R198, R200, R202, R203 ;  /* 0x040000cac8c67389 */ /* 0x00006400000c00cb */
[----:B01----:R-:W-:Y:S05]  /*a9c0*/  ENDCOLLECTIVE ;  /* 0x000000000000791b */ /* 0x003fea0003800000 */
.L_x_3795:
[----:B------:R-:W-:Y:S02]  /*a9d0*/  MOV R200, R196 ;  /* 0x000000c400c87202 */ /* 0x000fe40000000f00 */
[----:B------:R-:W-:-:S07]  /*a9e0*/  MOV R133, R198 ;  /* 0x000000c600857202 */ /* 0x000fce0000000f00 */
[----:B------:R-:W-:Y:S05]  /*a9f0*/  WARPSYNC.COLLECTIVE R135, `(.L_x_3796) ;  /* 0x0000000087087348 */ /* 0x000fea0003c00000 */
[----:B------:R0:W1:Y:S02]  /*aa00*/  SHFL.UP P6, R198, R200, R202, R203 ;  /* 0x040000cac8c67389 */ /* 0x00006400000c00cb */
[----:B01----:R-:W-:Y:S05]  /*aa10*/  ENDCOLLECTIVE ;  /* 0x000000000000791b */ /* 0x003fea0003800000 */
.L_x_3796:
[-C--:B------:R-:W-:Y:S01]  /*aa20*/  FMUL.FTZ R199, R143, R133.reuse ;  /* 0x000000858fc77220 */ /* 0x080fe20000410000 */
[----:B------:R-:W-:Y:S01]  /*aa30*/  FMUL.FTZ R133, R142, R133 ;  /* 0x000000858e857220 */ /* 0x000fe20000410000 */
[----:B------:R-:W-:Y:S02]  /*aa40*/  MOV R200, R197 ;  /* 0x000000c500c87202 */ /* 0x000fe40000000f00 */
[----:B------:R-:W-:-:S07]  /*aa50*/  MOV R134, R198 ;  /* 0x000000c600867202 */ /* 0x000fce0000000f00 */
[----:B------:R-:W-:Y:S05]  /*aa60*/  WARPSYNC.COLLECTIVE R135, `(.L_x_3797) ;  /* 0x0000000087087348 */ /* 0x000fea0003c00000 */
[----:B------:R0:W1:Y:S02]  /*aa70*/  SHFL.UP P6, R198, R200, R202, R203 ;  /* 0x040000cac8c67389 */ /* 0x00006400000c00cb */
[----:B01----:R-:W-:Y:S05]  /*aa80*/  ENDCOLLECTIVE ;  /* 0x000000000000791b */ /* 0x003fea0003800000 */
.L_x_3797:
        /* <DEDUP_REMOVED lines=13> */
.L_x_3798:
[----:B------:R-:W-:Y:S02]  /*ab60*/  MOV R200, R143 ;  /* 0x0000008f00c87202 */ /* 0x000fe40000000f00 */
[----:B------:R-:W-:-:S07]  /*ab70*/  MOV R132, R198 ;  /* 0x000000c600847202 */ /* 0x000fce0000000f00 */
[----:B------:R-:W-:Y:S05]  /*ab80*/  WARPSYNC.COLLECTIVE R135, `(.L_x_3799) ;  /* 0x0000000087087348 */ /* 0x000fea0003c00000 */
[----:B------:R0:W1:Y:S02]  /*ab90*/  SHFL.UP P6, R198, R200, R202, R203 ;  /* 0x040000cac8c67389 */ /* 0x00006400000c00cb */
[----:B01----:R-:W-:Y:S05]  /*aba0*/  ENDCOLLECTIVE ;  /* 0x000000000000791b */ /* 0x003fea0003800000 */
.L_x_3799:
[----:B------:R-:W-:Y:S02]  /*abb0*/  MOV R200, R196 ;  /* 0x000000c400c87202 */ /* 0x000fe40000000f00 */
[----:B------:R-:W-:-:S07]  /*abc0*/  MOV R133, R198 ;  /* 0x000000c600857202 */ /* 0x000fce0000000f00 */
[----:B------:R-:W-:Y:S05]  /*abd0*/  WARPSYNC.COLLECTIVE R135, `(.L_x_3800) ;  /* 0x0000000087087348 */ /* 0x000fea0003c00000 */
[----:B------:R0:W1:Y:S02]  /*abe0*/  SHFL.UP P6, R198, R200, R202, R203 ;  /* 0x040000cac8c67389 */ /* 0x00006400000c00cb */
[----:B01----:R-:W-:Y:S05]  /*abf0*/  ENDCOLLECTIVE ;  /* 0x000000000000791b */ /* 0x003fea0003800000 */
.L_x_3800:
[-C--:B------:R-:W-:Y:S01]  /*ac00*/  FMUL.FTZ R199, R143, R133.reuse ;  /* 0x000000858fc77220 */ /* 0x080fe20000410000 */
[----:B------:R-:W-:Y:S01]  /*ac10*/  FMUL.FTZ R133, R142, R133 ;  /* 0x000000858e857220 */ /* 0x000fe20000410000 */
[----:B------:R-:W-:Y:S02]  /*ac20*/  MOV R200, R197 ;  /* 0x000000c500c87202 */ /* 0x000fe40000000f00 */
[----:B------:R-:W-:-:S07]  /*ac30*/  MOV R134, R198 ;  /* 0x000000c600867202 */ /* 0x000fce0000000f00 */
[----:B------:R-:W-:Y:S05]  /*ac40*/  WARPSYNC.COLLECTIVE R135, `(.L_x_3801) ;  /* 0x0000000087087348 */ /* 0x000fea0003c00000 */
[----:B------:R0:W1:Y:S02]  /*ac50*/  SHFL.UP P6, R198, R200, R202, R203 ;  /* 0x040000cac8c67389 */ /* 0x00006400000c00cb */
[----:B01----:R-:W-:Y:S05]  /*ac60*/  ENDCOLLECTIVE ;  /* 0x000000000000791b */ /* 0x003fea0003800000 */
.L_x_3801:
        /* <DEDUP_REMOVED lines=13> */
.L_x_3802:
[----:B------:R-:W-:Y:S02]  /*ad40*/  MOV R200, R143 ;  /* 0x0000008f00c87202 */ /* 0x000fe40000000f00 */
[----:B------:R-:W-:-:S07]  /*ad50*/  MOV R132, R198 ;  /* 0x000000c600847202 */ /* 0x000fce0000000f00 */
[----:B------:R-:W-:Y:S05]  /*ad60*/  WARPSYNC.COLLECTIVE R135, `(.L_x_3803) ;  /* 0x0000000087087348 */ /* 0x000fea0003c00000 */
[----:B------:R0:W1:Y:S02]  /*ad70*/  SHFL.UP P6, R198, R200, R202, R203 ;  /* 0x040000cac8c67389 */ /* 0x00006400000c00cb */
[----:B01----:R-:W-:Y:S05]  /*ad80*/  ENDCOLLECTIVE ;  /* 0x000000000000791b */ /* 0x003fea0003800000 */
.L_x_3803:
[----:B------:R-:W-:Y:S02]  /*ad90*/  MOV R200, R196 ;  /* 0x000000c400c87202 */ /* 0x000fe40000000f00 */
[----:B------:R-:W-:-:S07]  /*ada0*/  MOV R133, R198 ;  /* 0x000000c600857202 */ /* 0x000fce0000000f00 */
[----:B------:R-:W-:Y:S05]  /*adb0*/  WARPSYNC.COLLECTIVE R135, `(.L_x_3804) ;  /* 0x0000000087087348 */ /* 0x000fea0003c00000 */
[----:B------:R0:W1:Y:S02]  /*adc0*/  SHFL.UP P6, R198, R200, R202, R203 ;  /* 0x040000cac8c67389 */ /* 0x00006400000c00cb */
[----:B01----:R-:W-:Y:S05]  /*add0*/  ENDCOLLECTIVE ;  /* 0x000000000000791b */ /* 0x003fea0003800000 */
.L_x_3804:
[-C--:B------:R-:W-:Y:S01]  /*ade0*/  FMUL.FTZ R199, R143, R133.reuse ;  /* 0x000000858fc77220 */ /* 0x080fe20000410000 */
[----:B------:R-:W-:Y:S01]  /*adf0*/  FMUL.FTZ R133, R142, R133 ;  /* 0x000000858e857220 */ /* 0x000fe20000410000 */
[----:B------:R-:W-:Y:S02]  /*ae00*/  MOV R200, R197 ;  /* 0x000000c500c87202 */ /* 0x000fe40000000f00 */
[----:B------:R-:W-:-:S07]  /*ae10*/  MOV R134, R198 ;  /* 0x000000c600867202 */ /* 0x000fce0000000f00 */
[----:B------:R-:W-:Y:S05]  /*ae20*/  WARPSYNC.COLLECTIVE R135, `(.L_x_3805) ;  /* 0x0000000087087348 */ /* 0x000fea0003c00000 */
[----:B------:R0:W1:Y:S02]  /*ae30*/  SHFL.UP P6, R198, R200, R202, R203 ;  /* 0x040000cac8c67389 */ /* 0x00006400000c00cb */
[----:B01----:R-:W-:Y:S05]  /*ae40*/  ENDCOLLECTIVE ;  /* 0x000000000000791b */ /* 0x003fea0003800000 */
.L_x_3805:
        /* <DEDUP_REMOVED lines=13> */
.L_x_3806:
[----:B------:R-:W-:Y:S02]  /*af20*/  MOV R200, R143 ;  /* 0x0000008f00c87202 */ /* 0x000fe40000000f00 */
[----:B------:R-:W-:-:S07]  /*af30*/  MOV R132, R198 ;  /* 0x000000c600847202 */ /* 0x000fce0000000f00 */
[----:B------:R-:W-:Y:S05]  /*af40*/  WARPSYNC.COLLECTIVE R135, `(.L_x_3807) ;  /* 0x0000000087087348 */ /* 0x000fea0003c00000 */
[----:B------:R0:W1:Y:S02]  /*af50*/  SHFL.UP P6, R198, R200, R202, R203 ;  /* 0x040000cac8c67389 */ /* 0x00006400000c00cb */
[----:B01----:R-:W-:Y:S05]  /*af60*/  ENDCOLLECTIVE ;  /* 0x000000000000791b */ /* 0x003fea0003800000 */
.L_x_3807:
[----:B------:R-:W-:Y:S02]  /*af70*/  MOV R200, R196 ;  /* 0x000000c400c87202 */ /* 0x000fe40000000f00 */
[----:B------:R-:W-:-:S07]  /*af80*/  MOV R133, R198 ;  /* 0x000000c600857202 */ /* 0x000fce0000000f00 */
[----:B------:R-:W-:Y:S05]  /*af90*/  WARPSYNC.COLLECTIVE R135, `(.L_x_3808) ;  /* 0x0000000087087348 */ /* 0x000fea0003c00000 */
[----:B------:R0:W1:Y:S02]  /*afa0*/  SHFL.UP P6, R198, R200, R202, R203 ;  /* 0x040000cac8c67389 */ /* 0x00006400000c00cb */
[----:B01----:R-:W-:Y:S05]  /*afb0*/  ENDCOLLECTIVE ;  /* 0x000000000000791b */ /* 0x003fea0003800000 */
.L_x_3808:
[-C--:B------:R-:W-:Y:S01]  /*afc0*/  FMUL.FTZ R199, R143, R133.reuse ;  /* 0x000000858fc77220 */ /* 0x080fe20000410000 */
[----:B------:R-:W-:Y:S01]  /*afd0*/  FMUL.FTZ R133, R142, R133 ;  /* 0x000000858e857220 */ /* 0x000fe20000410000 */
[----:B------:R-:W-:Y:S02]  /*afe0*/  MOV R200, R197 ;  /* 0x000000c500c87202 */ /* 0x000fe40000000f00 */
[----:B------:R-:W-:-:S07]  /*aff0*/  MOV R134, R198 ;  /* 0x000000c600867202 */ /* 0x000fce0000000f00 */
[----:B------:R-:W-:Y:S05]  /*b000*/  WARPSYNC.COLLECTIVE R135, `(.L_x_3809) ;  /* 0x0000000087087348 */ /* 0x000fea0003c00000 */
[----:B------:R0:W1:Y:S02]  /*b010*/  SHFL.UP P6, R198, R200, R202, R203 ;  /* 0x040000cac8c67389 */ /* 0x00006400000c00cb */
[----:B01----:R-:W-:Y:S05]  /*b020*/  ENDCOLLECTIVE ;  /* 0x000000000000791b */ /* 0x003fea0003800000 */
.L_x_3809:
        /* <DEDUP_REMOVED lines=13> */
.L_x_3810:
[----:B------:R-:W-:Y:S02]  /*b100*/  MOV R200, R143 ;  /* 0x0000008f00c87202 */ /* 0x000fe40000000f00 */
[----:B------:R-:W-:-:S07]  /*b110*/  MOV R132, R198 ;  /* 0x000000c600847202 */ /* 0x000fce0000000f00 */
[----:B------:R-:W-:Y:S05]  /*b120*/  WARPSYNC.COLLECTIVE R135, `(.L_x_3811) ;  /* 0x0000000087087348 */ /* 0x000fea0003c00000 */
[----:B------:R0:W1:Y:S02]  /*b130*/  SHFL.UP P6, R198, R200, R202, R203 ;  /* 0x040000cac8c67389 */ /* 0x00006400000c00cb */
[----:B01----:R-:W-:Y:S05]  /*b140*/  ENDCOLLECTIVE ;  /* 0x000000000000791b */ /* 0x003fea0003800000 */
.L_x_3811:
[----:B------:R-:W-:Y:S02]  /*b150*/  MOV R200, R196 ;  /* 0x000000c400c87202 */ /* 0x000fe40000000f00 */
[----:B------:R-:W-:-:S07]  /*b160*/  MOV R133, R198 ;  /* 0x000000c600857202 */ /* 0x000fce0000000f00 */
[----:B------:R-:W-:Y:S05]  /*b170*/  WARPSYNC.COLLECTIVE R135, `(.L_x_3812) ;  /* 0x0000000087087348 */ /* 0x000fea0003c00000 */
[----:B------:R0:W1:Y:S02]  /*b180*/  SHFL.UP P6, R198, R200, R202, R203 ;  /* 0x040000cac8c67389 */ /* 0x00006400000c00cb */
[----:B01----:R-:W-:Y:S05]  /*b190*/  ENDCOLLECTIVE ;  /* 0x000000000000791b */ /* 0x003fea0003800000 */
.L_x_3812:
[----:B------:R-:W-:Y:S02]  /*b1a0*/  MOV R200, R197 ;  /* 0x000000c500c87202 */ /* 0x000fe40000000f00 */
[----:B------:R-:W-:-:S07]  /*b1b0*/  MOV R134, R198 ;  /* 0x000000c600867202 */ /* 0x000fce0000000f00 */
[----:B------:R-:W-:Y:S05]  /*b1c0*/  WARPSYNC.COLLECTIVE R135, `(.L_x_3813) ;  /* 0x0000000087087348 */ /* 0x000fea0003c00000 */
[----:B------:R0:W1:Y:S02]  /*b1d0*/  SHFL.UP P6, R198, R200, R202, R203 ;  /* 0x040000cac8c67389 */ /* 0x00006400000c00cb */
[----:B01----:R-:W-:Y:S05]  /*b1e0*/  ENDCOLLECTIVE ;  /* 0x000000000000791b */ /* 0x003fea0003800000 */
.L_x_3813:
[----:B------:R-:W-:Y:S05]  /*b1f0*/  BRA `(.L_x_3814) ;  /* 0xffffff84001c7947 */ /* 0x000fea000383ffff */
.L_x_3693:
        /* <DEDUP_REMOVED lines=8> */
.L_x_3816:
[----:B------:R-:W-:Y:S05]  /*b280*/  BSYNC B0 ;  /* 0x0000000000007941 */ /* 0x000fea0003800000 */
.L_x_3815:
[----:B------:R-:W-:Y:S05]  /*b290*/  BRA `(.L_x_3817) ;  /* 0xffffff8400287947 */ /* 0x000fea000383ffff */
.L_x_3694:
        /* <DEDUP_REMOVED lines=8> */
.L_x_3819:
[----:B------:R-:W-:Y:S05]  /*b320*/  BSYNC B0 ;  /* 0x0000000000007941 */ /* 0x000fea0003800000 */
.L_x_3818:
[----:B------:R-:W-:Y:S05]  /*b330*/  BRA `(.L_x_3820) ;  /* 0xffffff8400087947 */ /* 0x000fea000383ffff */
.L_x_3695:
        /* <DEDUP_REMOVED lines=8> */
.L_x_3822:
[----:B------:R-:W-:Y:S05]  /*b3c0*/  BSYNC B0 ;  /* 0x0000000000007941 */ /* 0x000fea0003800000 */
.L_x_3821:
[----:B------:R-:W-:Y:S05]  /*b3d0*/  BRA `(.L_x_3823) ;  /* 0xffffff8000e87947 */ /* 0x000fea000383ffff */
.L_x_3696:
        /* <DEDUP_REMOVED lines=8> */
.L_x_3825:
[----:B------:R-:W-:Y:S05]  /*b460*/  BSYNC B0 ;  /* 0x0000000000007941 */ /* 0x000fea0003800000 */
.L_x_3824:
[----:B------:R-:W-:Y:S05]  /*b470*/  BRA `(.L_x_3826) ;  /* 0xffffff8000c87947 */ /* 0x000fea000383ffff */
.L_x_3697:
        /* <DEDUP_REMOVED lines=8> */
.L_x_3828:
[----:B------:R-:W-:Y:S05]  /*b500*/  BSYNC B0 ;  /* 0x0000000000007941 */ /* 0x000fea0003800000 */
.L_x_3827:
        /* <DEDUP_REMOVED lines=10> */
.L_x_3829:
[----:B------:R-:W-:Y:S02]  /*b5b0*/  MOV R132, 0x1f ;  /* 0x0000001f00847802 */ /* 0x000fe40000000f00 */
[----:B------:R-:W-:Y:S02]  /*b5c0*/  MOV R200, R196 ;  /* 0x000000c400c87202 */ /* 0x000fe40000000f00 */
[----:B------:R-:W-:-:S07]  /*b5d0*/  MOV R143, R198 ;  /* 0x000000c6008f7202 */ /* 0x000fce0000000f00 */
[----:B------:R-:W-:Y:S05]  /*b5e0*/  WARPSYNC.COLLECTIVE R135, `(.L_x_3830) ;  /* 0x0000000087087348 */ /* 0x000fea0003c00000 */
[----:B------:R0:W1:Y:S02]  /*b5f0*/  SHFL.UP P6, R198, R200, R202, R203 ;  /* 0x040000cac8c67389 */ /* 0x00006400000c00cb */
[----:B01----:R-:W-:Y:S05]  /*b600*/  ENDCOLLECTIVE ;  /* 0x000000000000791b */ /* 0x003fea0003800000 */
.L_x_3830:
[----:B------:R-:W-:Y:S02]  /*b610*/  MOV R200, R197 ;  /* 0x000000c500c87202 */ /* 0x000fe40000000f00 */
[----:B------:R-:W-:-:S07]  /*b620*/  MOV R196, R198 ;  /* 0x000000c600c47202 */ /* 0x000fce0000000f00 */
[----:B------:R-:W-:Y:S05]  /*b630*/  WARPSYNC.COLLECTIVE R135, `(.L_x_3831) ;  /* 0x0000000087087348 */ /* 0x000fea0003c00000 */
[----:B------:R0:W1:Y:S02]  /*b640*/  SHFL.UP P6, R198, R200, R202, R203 ;  /* 0x040000cac8c67389 */ /* 0x00006400000c00cb */
[----:B01----:R-:W-:Y:S05]  /*b650*/  ENDCOLLECTIVE ;  /* 0x000000000000791b */ /* 0x003fea0003800000 */
.L_x_3831:
[----:B------:R-:W-:Y:S05]  /*b660*/  WARPSYNC.COLLECTIVE R135, `(.L_x_3832) ;  /* 0x0000000087087348 */ /* 0x000fea0003c00000 */
[----:B------:R0:W1:Y:S02]  /*b670*/  SHFL.IDX P2, R234, R134, R133, R132 ;  /* 0x0000008586ea7389 */ /* 0x0000640000040084 */
[----:B01----:R-:W-:Y:S05]  /*b680*/  ENDCOLLECTIVE ;  /* 0x000000000000791b */ /* 0x003fea0003800000 */
.L_x_3832:
[----:B------:R-:W-:Y:S02]  /*b690*/  MOV R134, R137 ;  /* 0x0000008900867202 */ /* 0x000fe40000000f00 */
[----:B------:R-:W-:Y:S02]  /*b6a0*/  MOV R197, R198 ;  /* 0x000000c600c57202 */ /* 0x000fe40000000f00 */
[----:B------:R-:W-:-:S07]  /*b6b0*/  MOV R136, R234 ;  /* 0x000000ea00887202 */ /* 0x000fce0000000f00 */
[----:B------:R-:W-:Y:S05]  /*b6c0*/  WARPSYNC.COLLECTIVE R135, `(.L_x_3833) ;  /* 0x0000000087087348 */ /* 0x000fea0003c00000 */
[----:B------:R0:W1:Y:S02]  /*b6d0*/  SHFL.IDX P2, R234, R134, R133, R132 ;  /* 0x0000008586ea7389 */ /* 0x0000640000040084 */
[----:B01----:R-:W-:Y:S05]  /*b6e0*/  ENDCOLLECTIVE ;  /* 0x000000000000791b */ /* 0x003fea0003800000 */
.L_x_3833:
[----:B------:R-:W-:Y:S02]  /*b6f0*/  MOV R134, R138 ;  /* 0x0000008a00867202 */ /* 0x000fe40000000f00 */
[----:B------:R-:W-:-:S07]  /*b700*/  MOV R198, R234 ;  /* 0x000000ea00c67202 */ /* 0x000fce0000000f00 */
[----:B------:R-:W-:Y:S05]  /*b710*/  WARPSYNC.COLLECTIVE R135, `(.L_x_3834) ;  /* 0x0000000087087348 */ /* 0x000fea0003c00000 */
[----:B------:R0:W1:Y:S02]  /*b720*/  SHFL.IDX P2, R234, R134, R133, R132 ;  /* 0x0000008586ea7389 */ /* 0x0000640000040084 */
[----:B01----:R-:W-:Y:S05]  /*b730*/  ENDCOLLECTIVE ;  /* 0x000000000000791b */ /* 0x003fea0003800000 */
.L_x_3834:
[----:B------:R-:W-:Y:S02]  /*b740*/  MOV R134, R139 ;  /* 0x0000008b00867202 */ /* 0x000fe40000000f00 */
[----:B------:R-:W-:-:S07]  /*b750*/  MOV R138, R234 ;  /* 0x000000ea008a7202 */ /* 0x000fce0000000f00 */
[----:B------:R-:W-:Y:S05]  /*b760*/  WARPSYNC.COLLECTIVE R135, `(.L_x_3835) ;  /* 0x0000000087087348 */ /* 0x000fea0003c00000 */
[----:B------:R0:W1:Y:S02]  /*b770*/  SHFL.IDX P2, R234, R134, R133, R132 ;  /* 0x0000008586ea7389 */ /* 0x0000640000040084 */
[----:B01----:R-:W-:Y:S05]  /*b780*/  ENDCOLLECTIVE ;  /* 0x000000000000791b */ /* 0x003fea0003800000 */
.L_x_3835:
[----:B------:R-:W-:Y:S01]  /*b790*/  MOV R139, R234 ;  /* 0x000000ea008b7202 */ /* 0x000fe20000000f00 */
[----:B------:R-:W-:Y:S06]  /*b7a0*/  BRA `(.L_x_3836) ;  /* 0xffffff8000247947 */ /* 0x000fec000383ffff */
.L_x_3700:
[----:B------:R-:W-:Y:S01]  /*b7b0*/  MOV R244, R136 ;  /* 0x0000008800f47202 */ /* 0x000fe20000000f00 */
[----:B------:R-:W-:Y:S01]  /*b7c0*/  HFMA2 R241, -RZ, RZ, 0, 5.9604644775390625e-08 ;  /* 0x00000001fff17431 */ /* 0x000fe200000001ff */
[----:B------:R-:W-:Y:S02]  /*b7d0*/  MOV R242, 0x1f ;  /* 0x0000001f00f27802 */ /* 0x000fe40000000f00 */
[----:B------:R-:W-:-:S07]  /*b7e0*/  MOV R135, 0xffffffff ;  /* 0xffffffff00877802 */ /* 0x000fce0000000f00 */
[----:B0-----:R-:W-:Y:S05]  /*b7f0*/  WARPSYNC.COLLECTIVE R135, `(.L_x_3837) ;  /* 0x0000000087087348 */ /* 0x001fea0003c00000 */
[----:B------:R1:W2:Y:S02]  /*b800*/  SHFL.DOWN P0, R234, R244, R241, R242 ;  /* 0x080000f1f4ea7389 */ /* 0x0002a400000000f2 */
[----:B012---:R-:W-:Y:S05]  /*b810*/  ENDCOLLECTIVE ;  /* 0x000000000000791b */ /* 0x007fea0003800000 */
.L_x_3837:
[----:B------:R-:W-:Y:S02]  /*b820*/  MOV R244, R137 ;  /* 0x0000008900f47202 */ /* 0x000fe40000000f00 */
[----:B------:R-:W-:-:S07]  /*b830*/  MOV R132, R234 ;  /* 0x000000ea00847202 */ /* 0x000fce0000000f00 */
[----:B------:R-:W-:Y:S05]  /*b840*/  WARPSYNC.COLLECTIVE R135, `(.L_x_3838) ;  /* 0x0000000087087348 */ /* 0x000fea0003c00000 */
[----:B------:R0:W1:Y:S02]  /*b850*/  SHFL.DOWN P0, R234, R244, R241, R242 ;  /* 0x080000f1f4ea7389 */ /* 0x00006400000000f2 */
[----:B01----:R-:W-:Y:S05]  /*b860*/  ENDCOLLECTIVE ;  /* 0x000000000000791b */ /* 0x003fea0003800000 */
.L_x_3838:
[----:B------:R-:W-:Y:S02]  /*b870*/  MOV R244, R138 ;  /* 0x0000008a00f47202 */ /* 0x000fe40000000f00 */
[----:B------:R-:W-:-:S07]  /*b880*/  MOV R133, R234 ;  /* 0x000000ea00857202 */ /* 0x000fce0000000f00 */
[----:B------:R-:W-:Y:S05]  /*b890*/  WARPSYNC.COLLECTIVE R135, `(.L_x_3839) ;  /* 0x0000000087087348 */ /* 0x000fea0003c00000 */
[----:B------:R0:W1:Y:S02]  /*b8a0*/  SHFL.DOWN P0, R234, R244, R241, R242 ;  /* 0x080000f1f4ea7389 */ /* 0x00006400000000f2 */
[----:B01----:R-:W-:Y:S05]  /*b8b0*/  ENDCOLLECTIVE ;  /* 0x000000000000791b */ /* 0x003fea0003800000 */
.L_x_3839:
[----:B------:R-:W-:Y:S02]  /*b8c0*/  MOV R244, R139 ;  /* 0x0000008b00f47202 */ /* 0x000fe40000000f00 */
[----:B------:R-:W-:-:S07]  /*b8d0*/  MOV R134, R234 ;  /* 0x000000ea00867202 */ /* 0x000fce0000000f00 */
[----:B------:R-:W-:Y:S05]  /*b8e0*/  WARPSYNC.COLLECTIVE R135, `(.L_x_3840) ;  /* 0x0000000087087348 */ /* 0x000fea0003c00000 */
[----:B------:R0:W1:Y:S02]  /*b8f0*/  SHFL.DOWN P0, R234, R244, R241, R242 ;  /* 0x080000f1f4ea7389 */ /* 0x00006400000000f2 */
[----:B01----:R-:W-:Y:S05]  /*b900*/  ENDCOLLECTIVE ;  /* 0x000000000000791b */ /* 0x003fea0003800000 */
.L_x_3840:
[----:B------:R-:W-:Y:S05]  /*b910*/  BRA `(.L_x_3841) ;  /* 0xffffff9400bc7947 */ /* 0x000fea000383ffff */
.L_x_3703:
        /* <DEDUP_REMOVED lines=8> */
.L_x_3843:
[----:B------:R-:W-:Y:S05]  /*b9a0*/  BSYNC B1 ;  /* 0x0000000000017941 */ /* 0x000fea0003800000 */
.L_x_3842:
        /* <DEDUP_REMOVED lines=8> */
.L_x_3844:
[----:B------:R-:W-:Y:S02]  /*ba30*/  MOV R244, R138 ;  /* 0x0000008a00f47202 */ /* 0x000fe40000000f00 */
[----:B------:R-:W-:-:S07]  /*ba40*/  MOV R133, R234 ;  /* 0x000000ea00857202 */ /* 0x000fce0000000f00 */
[----:B------:R-:W-:Y:S05]  /*ba50*/  WARPSYNC.COLLECTIVE R135, `(.L_x_3845) ;  /* 0x0000000087087348 */ /* 0x000fea0003c00000 */
[----:B------:R0:W1:Y:S02]  /*ba60*/  SHFL.DOWN P0, R234, R244, R241, R242 ;  /* 0x080000f1f4ea7389 */ /* 0x00006400000000f2 */
[----:B01----:R-:W-:Y:S05]  /*ba70*/  ENDCOLLECTIVE ;  /* 0x000000000000791b */ /* 0x003fea0003800000 */
.L_x_3845:
[----:B------:R-:W-:Y:S02]  /*ba80*/  MOV R244, R139 ;  /* 0x0000008b00f47202 */ /* 0x000fe40000000f00 */
[----:B------:R-:W-:-:S07]  /*ba90*/  MOV R134, R234 ;  /* 0x000000ea00867202 */ /* 0x000fce0000000f00 */
[----:B------:R-:W-:Y:S05]  /*baa0*/  WARPSYNC.COLLECTIVE R135, `(.L_x_3846) ;  /* 0x0000000087087348 */ /* 0x000fea0003c00000 */
[----:B------:R0:W1:Y:S02]  /*bab0*/  SHFL.DOWN P0, R234, R244, R241, R242 ;  /* 0x080000f1f4ea7389 */ /* 0x00006400000000f2 */
[----:B01----:R-:W-:Y:S05]  /*bac0*/  ENDCOLLECTIVE ;  /* 0x000000000000791b */ /* 0x003fea0003800000 */
.L_x_3846:
[----:B------:R-:W-:Y:S05]  /*bad0*/  BRA `(.L_x_3847) ;  /* 0xffffff94009c7947 */ /* 0x000fea000383ffff */
.L_x_3706:
        /* <DEDUP_REMOVED lines=8> */
.L_x_3849:
[----:B------:R-:W-:Y:S05]  /*bb60*/  BSYNC B1 ;  /* 0x0000000000017941 */ /* 0x000fea0003800000 */
.L_x_3848:
        /* <DEDUP_REMOVED lines=8> */
.L_x_3850:
[----:B------:R-:W-:Y:S02]  /*bbf0*/  MOV R244, R138 ;  /* 0x0000008a00f47202 */ /* 0x000fe40000000f00 */
[----:B------:R-:W-:-:S07]  /*bc00*/  MOV R133, R234 ;  /* 0x000000ea00857202 */ /* 0x000fce0000000f00 */
[----:B------:R-:W-:Y:S05]  /*bc10*/  WARPSYNC.COLLECTIVE R135, `(.L_x_3851) ;  /* 0x0000000087087348 */ /* 0x000fea0003c00000 */
[----:B------:R0:W1:Y:S02]  /*bc20*/  SHFL.DOWN P0, R234, R244, R241, R242 ;  /* 0x080000f1f4ea7389 */ /* 0x00006400000000f2 */
[----:B01----:R-:W-:Y:S05]  /*bc30*/  ENDCOLLECTIVE ;  /* 0x000000000000791b */ /* 0x003fea0003800000 */
.L_x_3851:
[----:B------:R-:W-:Y:S02]  /*bc40*/  MOV R244, R139 ;  /* 0x0000008b00f47202 */ /* 0x000fe40000000f00 */
[----:B------:R-:W-:-:S07]  /*bc50*/  MOV R134, R234 ;  /* 0x000000ea00867202 */ /* 0x000fce0000000f00 */
[----:B------:R-:W-:Y:S05]  /*bc60*/  WARPSYNC.COLLECTIVE R135, `(.L_x_3852) ;  /* 0x0000000087087348 */ /* 0x000fea0003c00000 */
[----:B------:R0:W1:Y:S02]  /*bc70*/  SHFL.DOWN P0, R234, R244, R241, R242 ;  /* 0x080000f1f4ea7389 */ /* 0x00006400000000f2 */
[----:B01----:R-:W-:Y:S05]  /*bc80*/  ENDCOLLECTIVE ;  /* 0x000000000000791b */ /* 0x003fea0003800000 */
.L_x_3852:
[----:B------:R-:W-:Y:S05]  /*bc90*/  BRA `(.L_x_3853) ;  /* 0xffffff94007c7947 */ /* 0x000fea000383ffff */
.L_x_3709:
        /* <DEDUP_REMOVED lines=8> */
.L_x_3855:
[----:B------:R-:W-:Y:S05]  /*bd20*/  BSYNC B1 ;  /* 0x0000000000017941 */ /* 0x000fea0003800000 */
.L_x_3854:
        /* <DEDUP_REMOVED lines=8> */
.L_x_3856:
[----:B------:R-:W-:Y:S02]  /*bdb0*/  MOV R244, R138 ;  /* 0x0000008a00f47202 */ /* 0x000fe40000000f00 */
[----:B------:R-:W-:-:S07]  /*bdc0*/  MOV R133, R234 ;  /* 0x000000ea00857202 */ /* 0x000fce0000000f00 */
[----:B------:R-:W-:Y:S05]  /*bdd0*/  WARPSYNC.COLLECTIVE R135, `(.L_x_3857) ;  /* 0x0000000087087348 */ /* 0x000fea0003c00000 */
[----:B------:R0:W1:Y:S02]  /*bde0*/  SHFL.DOWN P0, R234, R244, R241, R242 ;  /* 0x080000f1f4ea7389 */ /* 0x00006400000000f2 */
[----:B01----:R-:W-:Y:S05]  /*bdf0*/  ENDCOLLECTIVE ;  /* 0x000000000000791b */ /* 0x003fea0003800000 */
.L_x_3857:
[----:B------:R-:W-:Y:S02]  /*be00*/  MOV R244, R139 ;  /* 0x0000008b00f47202 */ /* 0x000fe40000000f00 */
[----:B------:R-:W-:-:S07]  /*be10*/  MOV R134, R234 ;  /* 0x000000ea00867202 */ /* 0x000fce0000000f00 */
[----:B------:R-:W-:Y:S05]  /*be20*/  WARPSYNC.COLLECTIVE R135, `(.L_x_3858) ;  /* 0x0000000087087348 */ /* 0x000fea0003c00000 */
[----:B------:R0:W1:Y:S02]  /*be30*/  SHFL.DOWN P0, R234, R244, R241, R242 ;  /* 0x080000f1f4ea7389 */ /* 0x00006400000000f2 */
[----:B01----:R-:W-:Y:S05]  /*be40*/  ENDCOLLECTIVE ;  /* 0x000000000000791b */ /* 0x003fea0003800000 */
.L_x_3858:
[----:B------:R-:W-:Y:S05]  /*be50*/  BRA `(.L_x_3859) ;  /* 0xffffff94005c7947 */ /* 0x000fea000383ffff */
.L_x_3712:
        /* <DEDUP_REMOVED lines=8> */
.L_x_3861:
[----:B------:R-:W-:Y:S05]  /*bee0*/  BSYNC B1 ;  /* 0x0000000000017941 */ /* 0x000fea0003800000 */
.L_x_3860:
        /* <DEDUP_REMOVED lines=8> */
.L_x_3862:
[----:B------:R-:W-:Y:S02]  /*bf70*/  MOV R244, R138 ;  /* 0x0000008a00f47202 */ /* 0x000fe40000000f00 */
[----:B------:R-:W-:-:S07]  /*bf80*/  MOV R133, R234 ;  /* 0x000000ea00857202 */ /* 0x000fce0000000f00 */
[----:B------:R-:W-:Y:S05]  /*bf90*/  WARPSYNC.COLLECTIVE R135, `(.L_x_3863) ;  /* 0x0000000087087348 */ /* 0x000fea0003c00000 */
[----:B------:R0:W1:Y:S02]  /*bfa0*/  SHFL.DOWN P0, R234, R244, R241, R242 ;  /* 0x080000f1f4ea7389 */ /* 0x00006400000000f2 */
[----:B01----:R-:W-:Y:S05]  /*bfb0*/  ENDCOLLECTIVE ;  /* 0x000000000000791b */ /* 0x003fea0003800000 */
.L_x_3863:
[----:B------:R-:W-:Y:S02]  /*bfc0*/  MOV R244, R139 ;  /* 0x0000008b00f47202 */ /* 0x000fe40000000f00 */
[----:B------:R-:W-:-:S07]  /*bfd0*/  MOV R134, R234 ;  /* 0x000000ea00867202 */ /* 0x000fce0000000f00 */
[----:B------:R-:W-:Y:S05]  /*bfe0*/  WARPSYNC.COLLECTIVE R135, `(.L_x_3864) ;  /* 0x0000000087087348 */ /* 0x000fea0003c00000 */
[----:B------:R0:W1:Y:S02]  /*bff0*/  SHFL.DOWN P0, R234, R244, R241, R242 ;  /* 0x080000f1f4ea7389 */ /* 0x00006400000000f2 */
[----:B01----:R-:W-:Y:S05]  /*c000*/  ENDCOLLECTIVE ;  /* 0x000000000000791b */ /* 0x003fea0003800000 */
.L_x_3864:
[----:B------:R-:W-:Y:S05]  /*c010*/  BRA `(.L_x_3865) ;  /* 0xffffff94003c7947 */ /* 0x000fea000383ffff */
.L_x_3715:
        /* <DEDUP_REMOVED lines=8> */
.L_x_3867:
[----:B------:R-:W-:Y:S05]  /*c0a0*/  BSYNC B1 ;  /* 0x0000000000017941 */ /* 0x000fea0003800000 */
.L_x_3866:
        /* <DEDUP_REMOVED lines=10> */
.L_x_3868:
[----:B------:R-:W-:Y:S02]  /*c150*/  MOV R134, R138 ;  /* 0x0000008a00867202 */ /* 0x000fe40000000f00 */
[----:B------:R-:W-:-:S07]  /*c160*/  MOV R236, R234 ;  /* 0x000000ea00ec7202 */ /* 0x000fce0000000f00 */
[----:B------:R-:W-:Y:S05]  /*c170*/  WARPSYNC.COLLECTIVE R135, `(.L_x_3869) ;  /* 0x0000000087087348 */ /* 0x000fea0003c00000 */
[----:B------:R0:W1:Y:S02]  /*c180*/  SHFL.IDX P2, R234, R134, R133, R132 ;  /* 0x0000008586ea7389 */ /* 0x0000640000040084 */
[----:B01----:R-:W-:Y:S05]  /*c190*/  ENDCOLLECTIVE ;  /* 0x000000000000791b */ /* 0x003fea0003800000 */
.L_x_3869:
[-C--:B------:R-:W-:Y:S01]  /*c1a0*/  FMUL.FTZ R235, R143, R236.reuse ;  /* 0x000000ec8feb7220 */ /* 0x080fe20000410000 */
[-C--:B------:R-:W-:Y:S01]  /*c1b0*/  FMUL.FTZ R237, R141, R236.reuse ;  /* 0x000000ec8ded7220 */ /* 0x080fe20000410000 */
[C---:B------:R-:W-:Y:S02]  /*c1c0*/  FMUL.FTZ R240, R142.reuse, R236 ;  /* 0x000000ec8ef07220 */ /* 0x040fe40000410000 */
[-C--:B------:R-:W-:Y:S02]  /*c1d0*/  FFMA.FTZ R235, R142, R238.reuse, -R235 ;  /* 0x000000ee8eeb7223 */ /* 0x080fe400000108eb */
[----:B------:R-:W-:Y:S01]  /*c1e0*/  FFMA.FTZ R239, R143, R238, R240 ;  /* 0x000000ee8fef7223 */ /* 0x000fe200000100f0 */
[----:B------:R-:W-:Y:S01]  /*c1f0*/  MOV R134, R139 ;  /* 0x0000008b00867202 */ /* 0x000fe20000000f00 */
[----:B------:R-:W-:Y:S01]  /*c200*/  FADD.FTZ R235, R234, R235 ;  /* 0x000000ebeaeb7221 */ /* 0x000fe20000010000 */
[C---:B------:R-:W-:Y:S01]  /*c210*/  FMUL.FTZ R234, R140.reuse, R236 ;  /* 0x000000ec8cea7220 */ /* 0x040fe20000410000 */
[----:B------:R-:W-:-:S03]  /*c220*/  FFMA.FTZ R236, R140, R238, -R237 ;  /* 0x000000ee8cec7223 */ /* 0x000fc600000108ed */
[----:B------:R-:W-:-:S07]  /*c230*/  FFMA.FTZ R237, R141, R238, R234 ;  /* 0x000000ee8ded7223 */ /* 0x000fce00000100ea */
[----:B------:R-:W-:Y:S05]  /*c240*/  WARPSYNC.COLLECTIVE R135, `(.L_x_3870) ;  /* 0x0000000087087348 */ /* 0x000fea0003c00000 */
[----:B------:R0:W1:Y:S02]  /*c250*/  SHFL.IDX P2, R234, R134, R133, R132 ;  /* 0x0000008586ea7389 */ /* 0x0000640000040084 */
[----:B01----:R-:W-:Y:S05]  /*c260*/  ENDCOLLECTIVE ;  /* 0x000000000000791b */ /* 0x003fea0003800000 */
.L_x_3870:
[----:B------:R-:W-:Y:S02]  /*c270*/  MOV R134, R140 ;  /* 0x0000008c00867202 */ /* 0x000fe40000000f00 */
[----:B------:R-:W-:-:S05]  /*c280*/  MOV R244, R234 ;  /* 0x000000ea00f47202 */ /* 0x000fca0000000f00 */
[----:B------:R-:W-:Y:S01]  /*c290*/  FADD.FTZ R238, R244, R239 ;  /* 0x000000eff4ee7221 */ /* 0x000fe20000010000 */
[----:B------:R-:W-:-:S07]  /*c2a0*/  MOV R244, R136 ;  /* 0x0000008800f47202 */ /* 0x000fce0000000f00 */
[----:B------:R-:W-:Y:S05]  /*c2b0*/  WARPSYNC.COLLECTIVE R135, `(.L_x_3871) ;  /* 0x0000000087087348 */ /* 0x000fea0003c00000 */
[----:B------:R0:W1:Y:S02]  /*c2c0*/  SHFL.DOWN P0, R234, R244, R241, R242 ;  /* 0x080000f1f4ea7389 */ /* 0x00006400000000f2 */
[----:B01----:R-:W-:Y:S05]  /*c2d0*/  ENDCOLLECTIVE ;  /* 0x000000000000791b */ /* 0x003fea0003800000 */
.L_x_3871:
[----:B------:R-:W-:Y:S02]  /*c2e0*/  MOV R244, R137 ;  /* 0x0000008900f47202 */ /* 0x000fe40000000f00 */
[----:B------:R-:W-:-:S07]  /*c2f0*/  MOV R239, R234 ;  /* 0x000000ea00ef7202 */ /* 0x000fce0000000f00 */
[----:B------:R-:W-:Y:S05]  /*c300*/  WARPSYNC.COLLECTIVE R135, `(.L_x_3872) ;  /* 0x0000000087087348 */ /* 0x000fea0003c00000 */
[----:B------:R0:W1:Y:S02]  /*c310*/  SHFL.DOWN P0, R234, R244, R241, R242 ;  /* 0x080000f1f4ea7389 */ /* 0x00006400000000f2 */
[----:B01----:R-:W-:Y:S05]  /*c320*/  ENDCOLLECTIVE ;  /* 0x000000000000791b */ /* 0x003fea0003800000 */
.L_x_3872:
[----:B------:R-:W-:Y:S02]  /*c330*/  MOV R244, R138 ;  /* 0x0000008a00f47202 */ /* 0x000fe40000000f00 */
[----:B------:R-:W-:-:S07]  /*c340*/  MOV R240, R234 ;  /* 0x000000ea00f07202 */ /* 0x000fce0000000f00 */
[----:B------:R-:W-:Y:S05]  /*c350*/  WARPSYNC.COLLECTIVE R135, `(.L_x_3873) ;  /* 0x0000000087087348 */ /* 0x000fea0003c00000 */
[----:B------:R0:W1:Y:S02]  /*c360*/  SHFL.DOWN P0, R234, R244, R241, R242 ;  /* 0x080000f1f4ea7389 */ /* 0x00006400000000f2 */
[----:B01----:R-:W-:Y:S05]  /*c370*/  ENDCOLLECTIVE ;  /* 0x000000000000791b */ /* 0x003fea0003800000 */
.L_x_3873:
[----:B------:R-:W-:Y:S02]  /*c380*/  MOV R244, R139 ;  /* 0x0000008b00f47202 */ /* 0x000fe40000000f00 */
[----:B------:R-:W-:-:S07]  /*c390*/  MOV R243, R234 ;  /* 0x000000ea00f37202 */ /* 0x000fce0000000f00 */
[----:B------:R-:W-:Y:S05]  /*c3a0*/  WARPSYNC.COLLECTIVE R135, `(.L_x_3874) ;  /* 0x0000000087087348 */ /* 0x000fea0003c00000 */
[----:B------:R0:W1:Y:S02]  /*c3b0*/  SHFL.DOWN P0, R234, R244, R241, R242 ;  /* 0x080000f1f4ea7389 */ /* 0x00006400000000f2 */
[----:B01----:R-:W-:Y:S05]  /*c3c0*/  ENDCOLLECTIVE ;  /* 0x000000000000791b */ /* 0x003fea0003800000 */
.L_x_3874:
[----:B------:R-:W-:-:S07]  /*c3d0*/  MOV R246, R234 ;  /* 0x000000ea00f67202 */ /* 0x000fce0000000f00 */
[----:B------:R-:W-:Y:S05]  /*c3e0*/  WARPSYNC.COLLECTIVE R135, `(.L_x_3875) ;  /* 0x0000000087087348 */ /* 0x000fea0003c00000 */
[----:B------:R0:W1:Y:S02]  /*c3f0*/  SHFL.IDX P2, R234, R134, R133, R132 ;  /* 0x0000008586ea7389 */ /* 0x0000640000040084 */
[----:B01----:R-:W-:Y:S05]  /*c400*/  ENDCOLLECTIVE ;  /* 0x000000000000791b */ /* 0x003fea0003800000 */
.L_x_3875:
[----:B------:R-:W-:Y:S02]  /*c410*/  MOV R134, R141 ;  /* 0x0000008d00867202 */ /* 0x000fe40000000f00 */
[----:B------:R-:W-:-:S07]  /*c420*/  MOV R245, R234 ;  /* 0x000000ea00f57202 */ /* 0x000fce0000000f00 */
[----:B------:R-:W-:Y:S05]  /*c430*/  WARPSYNC.COLLECTIVE R135, `(.L_x_3876) ;  /* 0x0000000087087348 */ /* 0x000fea0003c00000 */
[----:B------:R0:W1:Y:S02]  /*c440*/  SHFL.IDX P2, R234, R134, R133, R132 ;  /* 0x0000008586ea7389 */ /* 0x0000640000040084 */
[----:B01----:R-:W-:Y:S05]  /*c450*/  ENDCOLLECTIVE ;  /* 0x000000000000791b */ /* 0x003fea0003800000 */
.L_x_3876:
[----:B------:R-:W-:Y:S02]  /*c460*/  MOV R136, R245 ;  /* 0x000000f500887202 */ /* 0x000fe40000000f00 */
[----:B------:R-:W-:Y:S02]  /*c470*/  MOV R134, R142 ;  /* 0x0000008e00867202 */ /* 0x000fe40000000f00 */
[----:B------:R-:W-:-:S07]  /*c480*/  MOV R241, R234 ;  /* 0x000000ea00f17202 */ /* 0x000fce0000000f00 */
[----:B------:R-:W-:Y:S05]  /*c490*/  WARPSYNC.COLLECTIVE R135, `(.L_x_3877) ;  /* 0x0000000087087348 */ /* 0x000fea0003c00000 */
[----:B------:R0:W1:Y:S02]  /*c4a0*/  SHFL.IDX P2, R234, R134, R133, R132 ;  /* 0x0000008586ea7389 */ /* 0x0000640000040084 */
[----:B01----:R-:W-:Y:S05]  /*c4b0*/  ENDCOLLECTIVE ;  /* 0x000000000000791b */ /* 0x003fea0003800000 */
.L_x_3877:
[----:B------:R-:W-:Y:S02]  /*c4c0*/  MOV R137, R241 ;  /* 0x000000f100897202 */ /* 0x000fe40000000f00 */
[----:B------:R-:W-:Y:S02]  /*c4d0*/  MOV R134, R143 ;  /* 0x0000008f00867202 */ /* 0x000fe40000000f00 */
[----:B------:R-:W-:-:S07]  /*c4e0*/  MOV R242, R234 ;  /* 0x000000ea00f27202 */ /* 0x000fce0000000f00 */
[----:B------:R-:W-:Y:S05]  /*c4f0*/  WARPSYNC.COLLECTIVE R135, `(.L_x_3878) ;  /* 0x0000000087087348 */ /* 0x000fea0003c00000 */
[----:B------:R0:W1:Y:S02]  /*c500*/  SHFL.IDX P2, R234, R134, R133, R132 ;  /* 0x0000008586ea7389 */ /* 0x0000640000040084 */
[----:B01----:R-:W-:Y:S05]  /*c510*/  ENDCOLLECTIVE ;  /* 0x000000000000791b */ /* 0x003fea0003800000 */
.L_x_3878:
[----:B------:R-:W-:Y:S01]  /*c520*/  MOV R247, R234 ;  /* 0x000000ea00f77202 */ /* 0x000fe20000000f00 */
[----:B------:R-:W-:Y:S06]  /*c530*/  BRA `(.L_x_3879) ;  /* 0xffffff9000947947 */ /* 0x000fec000383ffff */
.L_x_3880:
        /* <DEDUP_REMOVED lines=12> */
.L_x_18676:


//--------------------- .text._Z25selective_scan_bwd_kernelI32Selective_Scan_bwd_kernel_traitsILi128ELi16ELb1ELb0ELb1ELb0ELb1EfN3c107complexIfEEEEv12SSMParamsBwd --------------------------
	.section	.text._Z25selective_scan_bwd_kernelI32Selective_Scan_bwd_kernel_traitsILi128ELi16ELb1ELb0ELb1ELb0ELb1EfN3c107complexIfEEEEv12SSMParamsBwd,"ax",@progbits
	.align	128
        .global         _Z25selective_scan_bwd_kernelI32Selective_Scan_bwd_kernel_traitsILi128ELi16ELb1ELb0ELb1ELb0ELb1EfN3c107complexIfEEEEv12SSMParamsBwd
        .type           _Z25selective_scan_bwd_kernelI32Selective_Scan_bwd_kernel_traitsILi128ELi16ELb1ELb0ELb1ELb0ELb1EfN3c107complexIfEEEEv12SSMParamsBwd,@function
        .size           _Z25selective_scan_bwd_kernelI32Selective_Scan_bwd_kernel_traitsILi128ELi16ELb1ELb0ELb1ELb0ELb1EfN3c107complexIfEEEEv12SSMParamsBwd,(.L_x_18677 - _Z25selective_scan_bwd_kernelI32Selective_Scan_bwd_kernel_traitsILi128ELi16ELb1ELb0ELb1ELb0ELb1EfN3c107complexIfEEEEv12SSMParamsBwd)
        .other          _Z25selective_scan_bwd_kernelI32Selective_Scan_bwd_kernel_traitsILi128ELi16ELb1ELb0ELb1ELb0ELb1EfN3c107complexIfEEEEv12SSMParamsBwd,@"STO_CUDA_ENTRY STV_DEFAULT"
_Z25selective_scan_bwd_kernelI32Selective_Scan_bwd_kernel_traitsILi128ELi16ELb1ELb0ELb1ELb0ELb1EfN3c107complexIfEEEEv12SSMParamsBwd:
.text._Z25selective_scan_bwd_kernelI32Selective_Scan_bwd_kernel_traitsILi128ELi16ELb1ELb0ELb1ELb0ELb1EfN3c107complexIfEEEEv12SSMParamsBwd:
[----:B------:R-:W-:Y:S08]  /*0000*/  LDC R1, c[0x0][0x37c] ;  /* 0x0000df00ff017b82 */ /* 0x000ff00000000800 */
[----:B------:R-:W0:Y:S01]  /*0010*/  LDC.64 R2, c[0x0][0x458] ;  /* 0x00011600ff027b82 */ /* 0x000e220000000a00 */
[----:B------:R-:W1:Y:S01]  /*0020*/  S2R R146, SR_CTAID.Y ;  /* 0x0000000000927919 */ /* 0x000e620000002600 */
[----:B------:R-:W2:Y:S01]  /*0030*/  LDCU.64 UR14, c[0x0][0x358] ;  /* 0x00006b00ff0e77ac */ /* 0x000ea20008000a00 */
[----:B------:R-:W3:Y:S05]  /*0040*/  LDCU.128 UR16, c[0x0][0x3f0] ;  /* 0x00007e00ff1077ac */ /* 0x000eea0008000c00 */
[----:B------:R-:W4:Y:S01]  /*0050*/  LDC.64 R4, c[0x0][0x470] ;  /* 0x00011c00ff047b82 */ /* 0x000f220000000a00 */
[----:B------:R-:W5:Y:S07]  /*0060*/  LDCU.128 UR20, c[0x0][0x400] ;  /* 0x00008000ff1477ac */ /* 0x000f6e0008000c00 */
[----:B------:R-:W3:Y:S01]  /*0070*/  LDC R13, c[0x0][0x398] ;  /* 0x0000e600ff0d7b82 */ /* 0x000ee20000000800 */
[----:B0-----:R-:W-:-:S07]  /*0080*/  ISETP.NE.U32.AND P0, PT, R2, RZ, PT ;  /* 0x000000ff0200720c */ /* 0x001fce0003f05070 */
[----:B------:R-:W0:Y:S01]  /*0090*/  S2UR UR10, SR_CTAID.X ;  /* 0x00000000000a79c3 */ /* 0x000e220000002500 */
[----:B------:R-:W-:Y:S02]  /*00a0*/  ISETP.NE.AND.EX P0, PT, R3, RZ, PT, P0 ;  /* 0x000000ff0300720c */ /* 0x000fe40003f05300 */
[----:B----4-:R-:W-:-:S05]  /*00b0*/  ISETP.NE.U32.AND P1, PT, R4, RZ, PT ;  /* 0x000000ff0400720c */ /* 0x010fca0003f25070 */
[----:B------:R-:W4:Y:S01]  /*00c0*/  LDC.64 R20, c[0x0][0x480] ;  /* 0x00012000ff147b82 */ /* 0x000f220000000a00 */
[----:B------:R-:W-:-:S05]  /*00d0*/  ISETP.NE.AND.EX P1, PT, R5, RZ, PT, P1 ;  /* 0x000000ff0500720c */ /* 0x000fca0003f25310 */
[C---:B-1----:R-:W-:Y:S02]  /*00e0*/  @P0 LEA R2, P2, R146.reuse, R2, 0x2 ;  /* 0x0000000292020211 */ /* 0x042fe400078410ff */
[----:B------:R-:W1:Y:S02]  /*00f0*/  LDC R19, c[0x0][0x394] ;  /* 0x0000e500ff137b82 */ /* 0x000e640000000800 */
[----:B------:R-:W-:-:S04]  /*0100*/  @P0 LEA.HI.X R3, R146, R3, RZ, 0x2, P2 ;  /* 0x0000000392030211 */ /* 0x000fc800010f14ff */
[C---:B------:R-:W-:Y:S01]  /*0110*/  @P1 LEA R4, P3, R146.reuse, R4, 0x2 ;  /* 0x0000000492041211 */ /* 0x040fe200078610ff */
[----:B--2---:R2:W4:Y:S01]  /*0120*/  @P0 LDG.E R8, desc[UR14][R2.64] ;  /* 0x0000000e02080981 */ /* 0x004522000c1e1900 */
[----:B------:R-:W1:Y:S02]  /*0130*/  LDC.64 R14, c[0x0][0x3d0] ;  /* 0x0000f400ff0e7b82 */ /* 0x000e640000000a00 */
[----:B------:R-:W-:-:S05]  /*0140*/  @P1 LEA.HI.X R5, R146, R5, RZ, 0x2, P3 ;  /* 0x0000000592051211 */ /* 0x000fca00018f14ff */
[----:B------:R5:W4:Y:S01]  /*0150*/  @P1 LDG.E R9, desc[UR14][R4.64] ;  /* 0x0000000e04091981 */ /* 0x000b22000c1e1900 */
[----:B---3--:R-:W-:Y:S01]  /*0160*/  IABS R11, R13 ;  /* 0x0000000d000b7213 */ /* 0x008fe20000000000 */
[----:B------:R-:W3:Y:S03]  /*0170*/  LDC.64 R16, c[0x0][0x3e8] ;  /* 0x0000fa00ff107b82 */ /* 0x000ee60000000a00 */
[----:B------:R-:W0:Y:S08]  /*0180*/  I2F.RP R0, R11 ;  /* 0x0000000b00007306 */ /* 0x000e300000209400 */
[----:B0-----:R-:W0:Y:S02]  /*0190*/  MUFU.RCP R0, R0 ;  /* 0x0000000000007308 */ /* 0x001e240000001000 */
[----:B0-----:R-:W-:-:S06]  /*01a0*/  IADD3 R6, PT, PT, R0, 0xffffffe, RZ ;  /* 0x0ffffffe00067810 */ /* 0x001fcc0007ffe0ff */
[----:B------:R0:W2:Y:S01]  /*01b0*/  F2I.FTZ.U32.TRUNC.NTZ R7, R6 ;  /* 0x0000000600077305 */ /* 0x0000a2000021f000 */
[----:B------:R-:W-:Y:S01]  /*01c0*/  IABS R0, R146 ;  /* 0x0000009200007213 */ /* 0x000fe20000000000 */
[----:B0-----:R-:W-:Y:S01]  /*01d0*/  HFMA2 R6, -RZ, RZ, 0, 0 ;  /* 0x00000000ff067431 */ /* 0x001fe200000001ff */
[----:B--2---:R-:W-:-:S05]  /*01e0*/  IADD3 R2, PT, PT, RZ, -R7, RZ ;  /* 0x80000007ff027210 */ /* 0x004fca0007ffe0ff */
[----:B------:R-:W-:-:S04]  /*01f0*/  IMAD R3, R2, R11, RZ ;  /* 0x0000000b02037224 */ /* 0x000fc800078e02ff */
[----:B------:R-:W-:Y:S01]  /*0200*/  IMAD.HI.U32 R7, R7, R3, R6 ;  /* 0x0000000307077227 */ /* 0x000fe200078e0006 */
[----:B------:R-:W-:-:S05]  /*0210*/  UIMAD.WIDE.U32 UR4, UR10, UR16, URZ ;  /* 0x000000100a0472a5 */ /* 0x000fca000f8e00ff */
[----:B------:R-:W-:Y:S01]  /*0220*/  IMAD.HI.U32 R7, R7, R0, RZ ;  /* 0x0000000007077227 */ /* 0x000fe200078e00ff */
[----:B------:R-:W-:Y:S02]  /*0230*/  UIMAD UR6, UR10, UR17, UR5 ;  /* 0x000000110a0672a4 */ /* 0x000fe4000f8e0205 */
[----:B------:R-:W-:Y:S01]  /*0240*/  MOV R3, UR5 ;  /* 0x0000000500037c02 */ /* 0x000fe20008000f00 */
[----:B------:R-:W0:Y:S01]  /*0250*/  LDCU.64 UR16, c[0x0][0x4d8] ;  /* 0x00009b00ff1077ac */ /* 0x000e220008000a00 */
[----:B------:R-:W-:Y:S02]  /*0260*/  IADD3 R2, PT, PT, -R7, RZ, RZ ;  /* 0x000000ff07027210 */ /* 0x000fe40007ffe1ff */
[----:B------:R-:W-:-:S03]  /*0270*/  MOV R3, UR6 ;  /* 0x0000000600037c02 */ /* 0x000fc60008000f00 */
[----:B------:R-:W-:Y:S01]  /*0280*/  IMAD R0, R11, R2, R0 ;  /* 0x000000020b007224 */ /* 0x000fe200078e0200 */
[----:B------:R-:W-:-:S05]  /*0290*/  MOV R2, UR4 ;  /* 0x0000000400027c02 */ /* 0x000fca0008000f00 */
[----:B------:R-:W-:Y:S01]  /*02a0*/  IMAD.WIDE.U32 R2, R146, UR18, R2 ;  /* 0x0000001292027c25 */ /* 0x000fe2000f8e0002 */
[----:B------:R-:W-:Y:S02]  /*02b0*/  ISETP.GT.U32.AND P2, PT, R11, R0, PT ;  /* 0x000000000b00720c */ /* 0x000fe40003f44070 */
[----:B------:R-:W-:Y:S02]  /*02c0*/  R2UR UR8, R2 ;  /* 0x00000000020872ca */ /* 0x000fe400000e0000 */
[----:B------:R-:W-:Y:S01]  /*02d0*/  R2UR UR9, R3 ;  /* 0x00000000030972ca */ /* 0x000fe200000e0000 */
[----:B-----5:R-:W-:-:S08]  /*02e0*/  UIMAD.WIDE.U32 UR4, UR10, UR20, URZ ;  /* 0x000000140a0472a5 */ /* 0x020fd0000f8e00ff */
[-C--:B------:R-:W-:Y:S02]  /*02f0*/  @!P2 IADD3 R0, PT, PT, R0, -R11.reuse, RZ ;  /* 0x8000000b0000a210 */ /* 0x080fe40007ffe0ff */
[----:B------:R-:W-:Y:S02]  /*0300*/  @!P2 IADD3 R7, PT, PT, R7, 0x1, RZ ;  /* 0x000000010707a810 */ /* 0x000fe40007ffe0ff */
[----:B------:R-:W-:Y:S02]  /*0310*/  MOV R4, UR8 ;  /* 0x0000000800047c02 */ /* 0x000fe40008000f00 */
[----:B----4-:R-:W-:Y:S02]  /*0320*/  ISETP.NE.U32.AND P2, PT, R20, RZ, PT ;  /* 0x000000ff1400720c */ /* 0x010fe40003f45070 */
[----:B------:R-:W-:Y:S02]  /*0330*/  ISETP.GE.U32.AND P4, PT, R0, R11, PT ;  /* 0x0000000b0000720c */ /* 0x000fe40003f86070 */
[----:B------:R-:W-:-:S02]  /*0340*/  LOP3.LUT R4, R146, R13, RZ, 0x3c, !PT ;  /* 0x0000000d92047212 */ /* 0x000fc400078e3cff */
[----:B------:R-:W-:Y:S02]  /*0350*/  ISETP.NE.AND.EX P2, PT, R21, RZ, PT, P2 ;  /* 0x000000ff1500720c */ /* 0x000fe40003f45320 */
[----:B------:R-:W-:Y:S01]  /*0360*/  ISETP.GE.AND P3, PT, R4, RZ, PT ;  /* 0x000000ff0400720c */ /* 0x000fe20003f66270 */
[----:B------:R-:W-:Y:S01]  /*0370*/  UIMAD UR6, UR10, UR21, UR5 ;  /* 0x000000150a0672a4 */ /* 0x000fe2000f8e0205 */
[----:B------:R-:W-:Y:S01]  /*0380*/  MOV R5, UR9 ;  /* 0x0000000900057c02 */ /* 0x000fe20008000f00 */
[----:B------:R-:W2:Y:S01]  /*0390*/  LDCU.64 UR20, c[0x0][0x4e0] ;  /* 0x00009c00ff1477ac */ /* 0x000ea20008000a00 */
[----:B------:R-:W-:Y:S01]  /*03a0*/  ISETP.NE.AND P5, PT, R13, RZ, PT ;  /* 0x000000ff0d00720c */ /* 0x000fe20003fa5270 */
[----:B------:R-:W4:Y:S01]  /*03b0*/  LDC.64 R20, c[0x0][0x528] ;  /* 0x00014a00ff147b82 */ /* 0x000f220000000a00 */
[----:B-1----:R-:W-:Y:S01]  /*03c0*/  LEA R4, R19, 0xfffff800, 0xb ;  /* 0xfffff80013047811 */ /* 0x002fe200078e58ff */
[----:B------:R-:W-:Y:S01]  /*03d0*/  IMAD R0, R146, UR19, R5 ;  /* 0x0000001392007c24 */ /* 0x000fe2000f8e0205 */
[----:B------:R-:W-:Y:S01]  /*03e0*/  MOV R3, UR5 ;  /* 0x0000000500037c02 */ /* 0x000fe20008000f00 */
[----:B0-----:R-:W-:Y:S01]  /*03f0*/  USHF.R.U64 UR13, UR16, 0x1, UR17 ;  /* 0x00000001100d7899 */ /* 0x001fe20008001211 */
[----:B------:R-:W-:Y:S01]  /*0400*/  R2UR UR24, R4 ;  /* 0x00000000041872ca */ /* 0x000fe200000e0000 */
[----:B------:R-:W-:Y:S01]  /*0410*/  IMAD.WIDE.U32 R4, R14, UR10, RZ ;  /* 0x0000000a0e047c25 */ /* 0x000fe2000f8e00ff */
[----:B------:R-:W-:Y:S01]  /*0420*/  MOV R2, UR4 ;  /* 0x0000000400027c02 */ /* 0x000fe20008000f00 */
[----:B------:R-:W0:Y:S01]  /*0430*/  LDCU.64 UR18, c[0x0][0x498] ;  /* 0x00009300ff1277ac */ /* 0x000e220008000a00 */
[----:B------:R-:W-:-:S02]  /*0440*/  MOV R3, UR6 ;  /* 0x0000000600037c02 */ /* 0x000fc40008000f00 */
[----:B------:R-:W-:Y:S01]  /*0450*/  @P4 IADD3 R7, PT, PT, R7, 0x1, RZ ;  /* 0x0000000107074810 */ /* 0x000fe20007ffe0ff */
[----:B------:R-:W-:Y:S01]  /*0460*/  IMAD R5, R15, UR10, R5 ;  /* 0x0000000a0f057c24 */ /* 0x000fe2000f8e0205 */
[----:B------:R-:W1:Y:S01]  /*0470*/  LDCU.128 UR4, c[0x0][0x460] ;  /* 0x00008c00ff0477ac */ /* 0x000e620008000c00 */
[----:B------:R-:W5:Y:S01]  /*0480*/  @P2 LDC R15, c[0x0][0x384] ;  /* 0x0000e100ff0f2b82 */ /* 0x000f620000000800 */
[C---:B------:R-:W-:Y:S01]  /*0490*/  IMAD.WIDE.U32 R2, R146.reuse, UR22, R2 ;  /* 0x0000001692027c25 */ /* 0x040fe2000f8e0002 */
[----:B------:R-:W-:Y:S02]  /*04a0*/  @!P3 IADD3 R7, PT, PT, -R7, RZ, RZ ;  /* 0x000000ff0707b210 */ /* 0x000fe40007ffe1ff */
[----:B------:R-:W-:Y:S01]  /*04b0*/  @!P5 LOP3.LUT R7, RZ, R13, RZ, 0x33, !PT ;  /* 0x0000000dff07d212 */ /* 0x000fe200078e33ff */
[----:B------:R-:W-:-:S03]  /*04c0*/  IMAD R11, R146, UR23, R3 ;  /* 0x00000017920b7c24 */ /* 0x000fc6000f8e0203 */
[----:B------:R-:W-:Y:S01]  /*04d0*/  SHF.R.S32.HI R3, RZ, 0x1f, R7 ;  /* 0x0000001fff037819 */ /* 0x000fe20000011407 */
[----:B------:R-:W-:Y:S01]  /*04e0*/  USHF.R.U32.HI UR16, URZ, 0x1, UR17 ;  /* 0x00000001ff107899 */ /* 0x000fe20008011611 */
[----:B------:R-:W-:Y:S01]  /*04f0*/  R2UR UR12, R0 ;  /* 0x00000000000c72ca */ /* 0x000fe200000e0000 */
[----:B------:R-:W0:Y:S01]  /*0500*/  LDC.64 R12, c[0x0][0x4a0] ;  /* 0x00012800ff0c7b82 */ /* 0x000e220000000a00 */
[----:B------:R-:W-:Y:S01]  /*0510*/  R2UR UR17, R3 ;  /* 0x00000000031172ca */ /* 0x000fe200000e0000 */
[----:B------:R-:W-:Y:S01]  /*0520*/  USHF.R.S32.HI UR23, URZ, 0x1f, UR24 ;  /* 0x0000001fff177899 */ /* 0x000fe20008011418 */
[C---:B------:R-:W-:Y:S02]  /*0530*/  R2UR UR9, R7.reuse ;  /* 0x00000000070972ca */ /* 0x040fe400000e0000 */
[----:B------:R-:W-:Y:S01]  /*0540*/  R2UR UR22, R7 ;  /* 0x00000000071672ca */ /* 0x000fe200000e0000 */
[-C--:B---3--:R-:W-:Y:S01]  /*0550*/  IMAD R0, R3, R16.reuse, RZ ;  /* 0x0000001003007224 */ /* 0x088fe200078e02ff */
[----:B------:R-:W-:Y:S01]  /*0560*/  IADD3 R2, P3, PT, R2, UR24, RZ ;  /* 0x0000001802027c10 */ /* 0x000fe2000ff7e0ff */
[----:B------:R-:W-:Y:S01]  /*0570*/  UIADD3 UR8, UP0, UPT, UR24, UR8, URZ ;  /* 0x0000000818087290 */ /* 0x000fe2000ff1e0ff */
[----:B------:R-:W-:Y:S01]  /*0580*/  IMAD.WIDE.U32 R4, R7, R16, R4 ;  /* 0x0000001007047225 */ /* 0x000fe200078e0004 */
[----:B------:R-:W-:-:S02]  /*0590*/  LEA R3, R19, 0xfffff000, 0xc ;  /* 0xfffff00013037811 */ /* 0x000fc400078e60ff */
[C---:B-1----:R-:W-:Y:S01]  /*05a0*/  LEA R16, P4, R2.reuse, UR6, 0x2 ;  /* 0x0000000602107c11 */ /* 0x042fe2000f8810ff */
[----:B------:R-:W-:Y:S01]  /*05b0*/  IMAD R7, R7, R17, R0 ;  /* 0x0000001107077224 */ /* 0x000fe200078e0200 */
[----:B------:R-:W-:Y:S01]  /*05c0*/  IADD3.X R11, PT, PT, R11, UR23, RZ, P3, !PT ;  /* 0x000000170b0b7c10 */ /* 0x000fe20009ffe4ff */
[----:B------:R-:W-:Y:S01]  /*05d0*/  ULEA UR11, UP1, UR8, UR4, 0x2 ;  /* 0x00000004080b7291 */ /* 0x000fe2000f8210ff */
[----:B------:R-:W1:Y:S01]  /*05e0*/  @P2 LDC R17, c[0x0][0x38c] ;  /* 0x0000e300ff112b82 */ /* 0x000e620000000800 */
[----:B------:R-:W-:Y:S01]  /*05f0*/  UIADD3.X UR12, UPT, UPT, UR23, UR12, URZ, UP0, !UPT ;  /* 0x0000000c170c7290 */ /* 0x000fe200087fe4ff */
[----:B-----5:R-:W-:Y:S01]  /*0600*/  @P2 IMAD R0, R15, UR10, R146 ;  /* 0x0000000a0f002c24 */ /* 0x020fe2000f8e0292 */
[----:B--2---:R-:W-:Y:S01]  /*0610*/  UIMAD UR4, UR17, UR20, URZ ;  /* 0x00000014110472a4 */ /* 0x004fe2000f8e02ff */
[----:B------:R-:W-:Y:S01]  /*0620*/  LEA.HI.X R11, R2, UR7, R11, 0x2, P4 ;  /* 0x00000007020b7c11 */ /* 0x000fe2000a0f140b */
[----:B------:R-:W-:Y:S01]  /*0630*/  ULEA.HI.X UR12, UR8, UR5, UR12, 0x2, UP1 ;  /* 0x00000005080c7291 */ /* 0x000fe200088f140c */
[----:B------:R-:W-:-:S02]  /*0640*/  IADD3 R10, PT, PT, R5, R7, RZ ;  /* 0x00000007050a7210 */ /* 0x000fc40007ffe0ff */
[----:B------:R-:W2:Y:S01]  /*0650*/  LDC.64 R14, c[0x0][0x450] ;  /* 0x00011400ff0e7b82 */ /* 0x000ea20000000a00 */
[C---:B------:R-:W-:Y:S01]  /*0660*/  IADD3 R6, P4, PT, R3.reuse, R4, RZ ;  /* 0x0000000403067210 */ /* 0x040fe20007f9e0ff */
[----:B------:R-:W-:Y:S02]  /*0670*/  UIMAD.WIDE.U32 UR8, UR9, UR20, URZ ;  /* 0x00000014090872a5 */ /* 0x000fe4000f8e00ff */
[----:B------:R-:W-:Y:S02]  /*0680*/  UIMAD UR5, UR22, UR21, UR4 ;  /* 0x00000015160572a4 */ /* 0x000fe4000f8e0204 */
[----:B0-----:R-:W-:Y:S02]  /*0690*/  UIMAD.WIDE.U32 UR6, UR10, UR18, URZ ;  /* 0x000000120a0672a5 */ /* 0x001fe4000f8e00ff */
[----:B------:R-:W0:Y:S01]  /*06a0*/  @P2 LDC.64 R4, c[0x0][0x480] ;  /* 0x00012000ff042b82 */ /* 0x000e220000000a00 */
[----:B------:R-:W3:Y:S01]  /*06b0*/  LDCU.64 UR20, c[0x0][0x540] ;  /* 0x0000a800ff1477ac */ /* 0x000ee20008000a00 */
[----:B------:R-:W-:Y:S01]  /*06c0*/  UIMAD UR7, UR10, UR19, UR7 ;  /* 0x000000130a0772a4 */ /* 0x000fe2000f8e0207 */
[----:B------:R-:W-:Y:S01]  /*06d0*/  LEA.HI.X.SX32 R10, R3, R10, 0x1, P4 ;  /* 0x0000000a030a7211 */ /* 0x000fe200020f0eff */
[----:B------:R-:W-:Y:S01]  /*06e0*/  UIADD3 UR9, UPT, UPT, UR9, UR5, URZ ;  /* 0x0000000509097290 */ /* 0x000fe2000fffe0ff */
[----:B------:R-:W-:Y:S01]  /*06f0*/  ISETP.GE.AND P3, PT, R19, 0x1, PT ;  /* 0x000000011300780c */ /* 0x000fe20003f66270 */
[----:B------:R-:W-:-:S02]  /*0700*/  UMOV UR4, URZ ;  /* 0x000000ff00047c82 */ /* 0x000fc40008000000 */
[----:B------:R-:W-:Y:S01]  /*0710*/  IMAD.WIDE.U32 R2, R146, R12, UR6 ;  /* 0x0000000692027e25 */ /* 0x000fe2000f8e000c */
[----:B------:R-:W-:Y:S02]  /*0720*/  UIMAD UR16, UR16, UR10, URZ ;  /* 0x0000000a101072a4 */ /* 0x000fe4000f8e02ff */
[----:B------:R-:W-:Y:S01]  /*0730*/  UIMAD.WIDE.U32 UR8, UR10, UR13, UR8 ;  /* 0x0000000d0a0872a5 */ /* 0x000fe2000f8e0008 */
[----:B------:R-:W-:Y:S01]  /*0740*/  @P2 IMAD R0, R0, R19, RZ ;  /* 0x0000001300002224 */ /* 0x000fe200078e02ff */
[----:B------:R-:W-:Y:S02]  /*0750*/  UMOV UR5, URZ ;  /* 0x000000ff00057c82 */ /* 0x000fe40008000000 */
[----:B------:R-:W-:Y:S01]  /*0760*/  UIADD3 UR6, UPT, UPT, UR9, UR16, URZ ;  /* 0x0000001009067290 */ /* 0x000fe2000fffe0ff */
[----:B-1----:R-:W-:Y:S01]  /*0770*/  @P2 IMAD R7, R0, R17, RZ ;  /* 0x0000001100072224 */ /* 0x002fe200078e02ff */
[----:B---3--:R-:W-:Y:S01]  /*0780*/  ULEA UR7, UP0, UR8, UR20, 0x3 ;  /* 0x0000001408077291 */ /* 0x008fe2000f8018ff */
[----:B------:R-:W-:Y:S01]  /*0790*/  CS2R R240, SRZ ;  /* 0x0000000000f07805 */ /* 0x000fe2000001ff00 */
[----:B------:R-:W-:-:S02]  /*07a0*/  HFMA2 R149, -RZ, RZ, 0, 0 ;  /* 0x00000000ff957431 */ /* 0x000fc400000001ff */
[----:B------:R-:W-:Y:S01]  /*07b0*/  ULEA.HI.X UR8, UR8, UR21, UR6, 0x3, UP0 ;  /* 0x0000001508087291 */ /* 0x000fe200080f1c06 */
[----:B0-----:R-:W-:Y:S01]  /*07c0*/  @P2 IMAD.WIDE R240, R7, 0x10, R4 ;  /* 0x0000001007f02825 */ /* 0x001fe200078e0204 */
[----:B------:R-:W-:Y:S02]  /*07d0*/  MOV R147, RZ ;  /* 0x000000ff00937202 */ /* 0x000fe40000000f00 */
[----:B------:R-:W-:Y:S01]  /*07e0*/  @P0 R2UR UR4, R8 ;  /* 0x00000000080402ca */ /* 0x000fe200000e0000 */
[----:B------:R-:W-:Y:S01]  /*07f0*/  IMAD R8, R146, R13, R3 ;  /* 0x0000000d92087224 */ /* 0x000fe200078e0203 */
[----:B------:R-:W-:-:S04]  /*0800*/  IADD3 R2, P0, PT, R2, UR24, RZ ;  /* 0x0000001802027c10 */ /* 0x000fc8000ff1e0ff */
[----:B------:R-:W-:Y:S02]  /*0810*/  IADD3.X R8, PT, PT, R8, UR23, RZ, P0, !PT ;  /* 0x0000001708087c10 */ /* 0x000fe400087fe4ff */
[----:B------:R-:W-:Y:S02]  /*0820*/  @P1 R2UR UR5, R9 ;  /* 0x00000000090512ca */ /* 0x000fe400000e0000 */
[----:B----4-:R-:W-:Y:S02]  /*0830*/  LEA R3, P0, R2, R20, 0x2 ;  /* 0x0000001402037211 */ /* 0x010fe400078010ff */
[----:B--2---:R-:W-:Y:S02]  /*0840*/  LEA R0, P1, R6, R14, 0x2 ;  /* 0x0000000e06007211 */ /* 0x004fe400078210ff */
[----:B------:R-:W-:Y:S02]  /*0850*/  LEA.HI.X R4, R2, R21, R8, 0x2, P0 ;  /* 0x0000001502047211 */ /* 0x000fe400000f1408 */
[----:B------:R-:W-:Y:S01]  /*0860*/  LEA.HI.X R2, R6, R15, R10, 0x2, P1 ;  /* 0x0000000f06027211 */ /* 0x000fe200008f140a */
[----:B------:R-:W-:Y:S08]  /*0870*/  @!P3 BRA `(.L_x_3881) ;  /* 0x000000a8008cb947 */ /* 0x000ff00003800000 */
[----:B------:R-:W0:Y:S01]  /*0880*/  S2R R37, SR_TID.X ;  /* 0x0000000000257919 */ /* 0x000e220000002100 */
[----:B------:R-:W1:Y:S01]  /*0890*/  S2UR UR9, SR_CgaCtaId ;  /* 0x00000000000979c3 */ /* 0x000e620000008800 */
[----:B------:R-:W2:Y:S01]  /*08a0*/  LDCU UR10, c[0x0][0x394] ;  /* 0x00007280ff0a77ac */ /* 0x000ea20008000800 */
[----:B------:R-:W-:Y:S02]  /*08b0*/  R2UR UR32, R16 ;  /* 0x00000000102072ca */ /* 0x000fe400000e0000 */
[----:B------:R-:W-:Y:S01]  /*08c0*/  R2UR UR33, R11 ;  /* 0x000000000b2172ca */ /* 0x000fe200000e0000 */
[----:B------:R-:W-:Y:S01]  /*08d0*/  UMOV UR6, 0x400 ;  /* 0x0000040000067882 */ /* 0x000fe20000000000 */
[----:B------:R-:W-:Y:S02]  /*08e0*/  R2UR UR34, R3 ;  /* 0x00000000032272ca */ /* 0x000fe400000e0000 */
[----:B------:R-:W-:Y:S02]  /*08f0*/  R2UR UR35, R4 ;  /* 0x00000000042372ca */ /* 0x000fe400000e0000 */
[----:B------:R-:W-:-:S02]  /*0900*/  R2UR UR36, R0 ;  /* 0x00000000002472ca */ /* 0x000fc400000e0000 */
[----:B------:R-:W-:Y:S02]  /*0910*/  R2UR UR37, R2 ;  /* 0x00000000022572ca */ /* 0x000fe400000e0000 */
[----:B------:R-:W-:Y:S02]  /*0920*/  MOV R147, RZ ;  /* 0x000000ff00937202 */ /* 0x000fe40000000f00 */
[----:B------:R-:W-:Y:S02]  /*0930*/  MOV R149, RZ ;  /* 0x000000ff00957202 */ /* 0x000fe40000000f00 */
[----:B--2---:R-:W-:Y:S01]  /*0940*/  MOV R145, UR10 ;  /* 0x0000000a00917c02 */ /* 0x004fe20008000f00 */
[----:B------:R-:W-:Y:S01]  /*0950*/  UMOV UR10, UR12 ;  /* 0x0000000c000a7c82 */ /* 0x000fe20008000000 */
[----:B-1----:R-:W-:-:S03]  /*0960*/  ULEA UR6, UR9, UR6, 0x18 ;  /* 0x0000000609067291 */ /* 0x002fc6000f8ec0ff */
[----:B------:R-:W-:Y:S01]  /*0970*/  UMOV UR9, UR11 ;  /* 0x0000000b00097c82 */ /* 0x000fe20008000000 */
[C---:B0-----:R-:W-:Y:S02]  /*0980*/  LEA.HI R38, R37.reuse, R37, RZ, 0x1e ;  /* 0x0000002525267211 */ /* 0x041fe400078ff0ff */
[C---:B------:R-:W-:Y:S02]  /*0990*/  LOP3.LUT R144, R37.reuse, 0x1f, RZ, 0xc0, !PT ;  /* 0x0000001f25907812 */ /* 0x040fe400078ec0ff */
[C---:B------:R-:W-:Y:S02]  /*09a0*/  IADD3 R39, PT, PT, R37.reuse, 0x200, RZ ;  /* 0x0000020025277810 */ /* 0x040fe40007ffe0ff */
[----:B------:R-:W-:Y:S02]  /*09b0*/  LOP3.LUT R175, R37, 0x3e0, RZ, 0xc0, !PT ;  /* 0x000003e025af7812 */ /* 0x000fe400078ec0ff */
[----:B------:R-:W-:-:S07]  /*09c0*/  LEA R38, R38, UR6, 0x4 ;  /* 0x0000000626267c11 */ /* 0x000fce000f8e20ff */
.L_x_3983:
[----:B------:R-:W-:Y:S01]  /*09d0*/  BAR.SYNC.DEFER_BLOCKING 0x0 ;  /* 0x0000000000007b1d */ /* 0x000fe20000010000 */
[----:B------:R-:W-:Y:S02]  /*09e0*/  SHF.L.U32 R37, R37, 0x2, RZ ;  /* 0x0000000225257819 */ /* 0x000fe400000006ff */
[----:B--2---:R-:W-:Y:S02]  /*09f0*/  MOV R2, UR9 ;  /* 0x0000000900027c02 */ /* 0x004fe40008000f00 */
[----:B------:R-:W-:Y:S02]  /*0a00*/  LOP3.LUT R37, R37, 0xf80, RZ, 0xc0, !PT ;  /* 0x00000f8025257812 */ /* 0x000fe400078ec0ff */
[----:B------:R-:W-:Y:S01]  /*0a10*/  MOV R3, UR10 ;  /* 0x0000000a00037c02 */ /* 0x000fe20008000f00 */
[----:B------:R-:W0:Y:S01]  /*0a20*/  S2R R36, SR_LANEID ;  /* 0x0000000000247919 */ /* 0x000e220000000000 */
[C---:B------:R-:W-:Y:S01]  /*0a30*/  LOP3.LUT R0, R37.reuse, R144, RZ, 0xfc, !PT ;  /* 0x0000009025007212 */ /* 0x040fe200078efcff */
[----:B------:R-:W1:Y:S01]  /*0a40*/  S2UR UR11, SR_CgaCtaId ;  /* 0x00000000000b79c3 */ /* 0x000e620000008800 */
[----:B------:R-:W-:Y:S01]  /*0a50*/  UMOV UR6, 0x400 ;  /* 0x0000040000067882 */ /* 0x000fe20000000000 */
[----:B------:R-:W-:Y:S01]  /*0a60*/  MOV R4, UR32 ;  /* 0x0000002000047c02 */ /* 0x000fe20008000f00 */
[----:B------:R-:W2:Y:S01]  /*0a70*/  LDCU.64 UR12, c[0x0][0x510] ;  /* 0x0000a200ff0c77ac */ /* 0x000ea20008000a00 */
[----:B------:R-:W-:Y:S01]  /*0a80*/  IMAD.WIDE.U32 R2, R0, 0x10, R2 ;  /* 0x0000001000027825 */ /* 0x000fe200078e0002 */
[----:B------:R-:W-:Y:S01]  /*0a90*/  MOV R5, UR33 ;  /* 0x0000002100057c02 */ /* 0x000fe20008000f00 */
[----:B------:R-:W3:Y:S02]  /*0aa0*/  LDCU.64 UR16, c[0x0][0x490] ;  /* 0x00009200ff1077ac */ /* 0x000ee40008000a00 */
[----:B------:R-:W4:Y:S01]  /*0ab0*/  LDC.64 R32, c[0x0][0x420] ;  /* 0x00010800ff207b82 */ /* 0x000f220000000a00 */
[----:B------:R-:W5:Y:S07]  /*0ac0*/  LDG.E.128 R8, desc[UR14][R2.64] ;  /* 0x0000000e02087981 */ /* 0x000f6e000c1e1d00 */
[----:B------:R-:W2:Y:S01]  /*0ad0*/  LDC.64 R132, c[0x0][0x558] ;  /* 0x00015600ff847b82 */ /* 0x000ea20000000a00 */
[----:B------:R-:W3:Y:S04]  /*0ae0*/  LDG.E.128 R12, desc[UR14][R2.64+0x200] ;  /* 0x0002000e020c7981 */ /* 0x000ee8000c1e1d00 */
[----:B------:R-:W4:Y:S04]  /*0af0*/  LDG.E.128 R16, desc[UR14][R2.64+0x400] ;  /* 0x0004000e02107981 */ /* 0x000f28000c1e1d00 */
[----:B------:R0:W2:Y:S01]  /*0b00*/  LDG.E.128 R20, desc[UR14][R2.64+0x600] ;  /* 0x0006000e02147981 */ /* 0x0000a2000c1e1d00 */
[----:B-1----:R-:W-:Y:S01]  /*0b10*/  ULEA UR6, UR11, UR6, 0x18 ;  /* 0x000000060b067291 */ /* 0x002fe2000f8ec0ff */
[----:B0-----:R-:W-:-:S02]  /*0b20*/  IADD3 R35, PT, PT, R37, R36, RZ ;  /* 0x0000002425237210 */ /* 0x001fc40007ffe0ff */
[----:B------:R-:W-:-:S03]  /*0b30*/  IADD3 R34, PT, PT, R175, R36, RZ ;  /* 0x00000024af227210 */ /* 0x000fc60007ffe0ff */
[----:B------:R-:W-:Y:S02]  /*0b40*/  LEA R35, R35, UR6, 0x4 ;  /* 0x0000000623237c11 */ /* 0x000fe4000f8e20ff */
[----:B------:R-:W-:Y:S01]  /*0b50*/  LEA R34, R34, UR6, 0x6 ;  /* 0x0000000622227c11 */ /* 0x000fe2000f8e30ff */
[----:B------:R-:W-:Y:S02]  /*0b60*/  IMAD.WIDE.U32 R2, R0, 0x10, R4 ;  /* 0x0000001000027825 */ /* 0x000fe400078e0004 */
[----:B-----5:R0:W-:Y:S04]  /*0b70*/  STS.128 [R35], R8 ;  /* 0x0000000823007388 */ /* 0x0201e80000000c00 */
[----:B---3--:R1:W-:Y:S04]  /*0b80*/  STS.128 [R35+0x200], R12 ;  /* 0x0002000c23007388 */ /* 0x0083e80000000c00 */
[----:B----4-:R-:W-:Y:S04]  /*0b90*/  STS.128 [R35+0x400], R16 ;  /* 0x0004001023007388 */ /* 0x010fe80000000c00 */
[----:B--2---:R-:W-:Y:S01]  /*0ba0*/  STS.128 [R35+0x600], R20 ;  /* 0x0006001423007388 */ /* 0x004fe20000000c00 */
[----:B------:R-:W-:-:S03]  /*0bb0*/  NOP ;  /* 0x0000000000007918 */ /* 0x000fc60000000000 */
[----:B------:R-:W-:Y:S04]  /*0bc0*/  LDS.128 R116, [R34] ;  /* 0x0000000022747984 */ /* 0x000fe80000000c00 */
[----:B------:R-:W-:Y:S04]  /*0bd0*/  LDS.128 R112, [R34+0x10] ;  /* 0x0000100022707984 */ /* 0x000fe80000000c00 */
[----:B------:R-:W-:Y:S04]  /*0be0*/  LDS.128 R108, [R34+0x20] ;  /* 0x00002000226c7984 */ /* 0x000fe80000000c00 */
[----:B------:R-:W-:Y:S01]  /*0bf0*/  LDS.128 R104, [R34+0x30] ;  /* 0x0000300022687984 */ /* 0x000fe20000000c00 */
[----:B------:R-:W-:Y:S06]  /*0c00*/  BAR.SYNC.DEFER_BLOCKING 0x0 ;  /* 0x0000000000007b1d */ /* 0x000fec0000010000 */
[----:B0-----:R-:W2:Y:S04]  /*0c10*/  LDG.E.128 R8, desc[UR14][R2.64] ;  /* 0x0000000e02087981 */ /* 0x001ea8000c1e1d00 */
[----:B-1----:R-:W3:Y:S04]  /*0c20*/  LDG.E.128 R12, desc[UR14][R2.64+0x200] ;  /* 0x0002000e020c7981 */ /* 0x002ee8000c1e1d00 */
[----:B------:R-:W4:Y:S04]  /*0c30*/  LDG.E.128 R28, desc[UR14][R2.64+0x400] ;  /* 0x0004000e021c7981 */ /* 0x000f28000c1e1d00 */
[----:B------:R-:W5:Y:S01]  /*0c40*/  LDG.E.128 R40, desc[UR14][R2.64+0x600] ;  /* 0x0006000e02287981 */ /* 0x000f62000c1e1d00 */
[----:B------:R-:W-:-:S02]  /*0c50*/  MOV R4, UR34 ;  /* 0x0000002200047c02 */ /* 0x000fc40008000f00 */
[----:B------:R-:W-:-:S03]  /*0c60*/  MOV R5, UR35 ;  /* 0x0000002300057c02 */ /* 0x000fc60008000f00 */
[----:B------:R-:W-:Y:S01]  /*0c70*/  IMAD.WIDE.U32 R4, R0, 0x10, R4 ;  /* 0x0000001000047825 */ /* 0x000fe200078e0004 */
[----:B--2---:R0:W-:Y:S04]  /*0c80*/  STS.128 [R35], R8 ;  /* 0x0000000823007388 */ /* 0x0041e80000000c00 */
[----:B---3--:R-:W-:Y:S04]  /*0c90*/  STS.128 [R35+0x200], R12 ;  /* 0x0002000c23007388 */ /* 0x008fe80000000c00 */
[----:B----4-:R1:W-:Y:S04]  /*0ca0*/  STS.128 [R35+0x400], R28 ;  /* 0x0004001c23007388 */ /* 0x0103e80000000c00 */
[----:B-----5:R2:W-:Y:S01]  /*0cb0*/  STS.128 [R35+0x600], R40 ;  /* 0x0006002823007388 */ /* 0x0205e20000000c00 */
[----:B------:R-:W-:-:S03]  /*0cc0*/  NOP ;  /* 0x0000000000007918 */ /* 0x000fc60000000000 */
[----:B------:R-:W-:Y:S01]  /*0cd0*/  LDS.128 R24, [R34] ;  /* 0x0000000022187984 */ /* 0x000fe20000000c00 */
[----:B------:R-:W3:Y:S03]  /*0ce0*/  S2UR UR6, SR_CTAID.X ;  /* 0x00000000000679c3 */ /* 0x000ee60000002500 */
[----:B------:R-:W-:Y:S04]  /*0cf0*/  LDS.128 R20, [R34+0x10] ;  /* 0x0000100022147984 */ /* 0x000fe80000000c00 */
[----:B------:R-:W-:Y:S01]  /*0d00*/  LDS.128 R16, [R34+0x20] ;  /* 0x0000200022107984 */ /* 0x000fe20000000c00 */
[----:B0-----:R-:W3:Y:S03]  /*0d10*/  LDC.64 R8, c[0x0][0x410] ;  /* 0x00010400ff087b82 */ /* 0x001ee60000000a00 */
[----:B------:R-:W-:Y:S05]  /*0d20*/  LDS.128 R64, [R34+0x30] ;  /* 0x0000300022407984 */ /* 0x000fea0000000c00 */
[----:B------:R-:W-:Y:S08]  /*0d30*/  BAR.SYNC.DEFER_BLOCKING 0x0 ;  /* 0x0000000000007b1d */ /* 0x000ff00000010000 */
[----:B------:R-:W0:Y:S01]  /*0d40*/  LDC.64 R10, c[0x0][0x418] ;  /* 0x00010600ff0a7b82 */ /* 0x000e220000000a00 */
[----:B------:R-:W-:Y:S01]  /*0d50*/  LEA R2, R145, 0xfffff800, 0xb ;  /* 0xfffff80091027811 */ /* 0x000fe200078e58ff */
[----:B------:R-:W-:-:S06]  /*0d60*/  HFMA2 R3, -RZ, RZ, 0, 0 ;  /* 0x00000000ff037431 */ /* 0x000fcc00000001ff */
[----:B-1----:R-:W1:Y:S01]  /*0d70*/  LDC.64 R28, c[0x0][0x488] ;  /* 0x00012200ff1c7b82 */ /* 0x002e620000000a00 */
[----:B------:R-:W4:Y:S04]  /*0d80*/  LDG.E.128 R44, desc[UR14][R4.64] ;  /* 0x0000000e042c7981 */ /* 0x000f28000c1e1d00 */
[----:B------:R-:W5:Y:S04]  /*0d90*/  LDG.E.128 R48, desc[UR14][R4.64+0x200] ;  /* 0x0002000e04307981 */ /* 0x000f68000c1e1d00 */
[----:B------:R-:W5:Y:S04]  /*0da0*/  LDG.E.128 R52, desc[UR14][R4.64+0x400] ;  /* 0x0004000e04347981 */ /* 0x000f68000c1e1d00 */
[----:B--2---:R2:W5:Y:S01]  /*0db0*/  LDG.E.128 R40, desc[UR14][R4.64+0x600] ;  /* 0x0006000e04287981 */ /* 0x004562000c1e1d00 */
[----:B---3--:R-:W-:-:S04]  /*0dc0*/  IMAD.WIDE.U32 R6, R8, UR6, R2 ;  /* 0x0000000608067c25 */ /* 0x008fc8000f8e0002 */
[----:B------:R-:W-:Y:S02]  /*0dd0*/  IMAD R7, R9, UR6, R7 ;  /* 0x0000000609077c24 */ /* 0x000fe4000f8e0207 */
[----:B0-----:R-:W-:-:S04]  /*0de0*/  IMAD.WIDE.U32 R6, R146, R10, R6 ;  /* 0x0000000a92067225 */ /* 0x001fc800078e0006 */
[----:B--2---:R-:W-:Y:S01]  /*0df0*/  IMAD R4, R146, R11, R7 ;  /* 0x0000000b92047224 */ /* 0x004fe200078e0207 */
[----:B-1----:R-:W-:-:S04]  /*0e00*/  LEA R28, P0, R6, R28, 0x2 ;  /* 0x0000001c061c7211 */ /* 0x002fc800078010ff */
[----:B------:R-:W-:-:S03]  /*0e10*/  LEA.HI.X R29, R6, R29, R4, 0x2, P0 ;  /* 0x0000001d061d7211 */ /* 0x000fc600000f1404 */
[----:B------:R-:W-:Y:S01]  /*0e20*/  IMAD.WIDE.U32 R28, R0, 0x10, R28 ;  /* 0x00000010001c7825 */ /* 0x000fe200078e001c */
[----:B----4-:R-:W-:Y:S04]  /*0e30*/  STS.128 [R35], R44 ;  /* 0x0000002c23007388 */ /* 0x010fe80000000c00 */
[----:B-----5:R-:W-:Y:S04]  /*0e40*/  STS.128 [R35+0x200], R48 ;  /* 0x0002003023007388 */ /* 0x020fe80000000c00 */
[----:B------:R-:W-:Y:S04]  /*0e50*/  STS.128 [R35+0x400], R52 ;  /* 0x0004003423007388 */ /* 0x000fe80000000c00 */
[----:B------:R0:W-:Y:S01]  /*0e60*/  STS.128 [R35+0x600], R40 ;  /* 0x0006002823007388 */ /* 0x0001e20000000c00 */
[----:B------:R-:W-:-:S03]  /*0e70*/  NOP ;  /* 0x0000000000007918 */ /* 0x000fc60000000000 */
[----:B------:R-:W-:Y:S04]  /*0e80*/  LDS.128 R60, [R34] ;  /* 0x00000000223c7984 */ /* 0x000fe80000000c00 */
[----:B------:R-:W-:Y:S04]  /*0e90*/  LDS.128 R4, [R34+0x10] ;  /* 0x0000100022047984 */ /* 0x000fe80000000c00 */
[----:B------:R-:W-:Y:S01]  /*0ea0*/  LDS.128 R8, [R34+0x20] ;  /* 0x0000200022087984 */ /* 0x000fe20000000c00 */
[----:B0-----:R-:W0:Y:S03]  /*0eb0*/  LDC.64 R40, c[0x0][0x428] ;  /* 0x00010a00ff287b82 */ /* 0x001e260000000a00 */
[----:B------:R-:W-:Y:S05]  /*0ec0*/  LDS.128 R12, [R34+0x30] ;  /* 0x00003000220c7984 */ /* 0x000fea0000000c00 */
[----:B------:R-:W-:Y:S08]  /*0ed0*/  BAR.SYNC.DEFER_BLOCKING 0x0 ;  /* 0x0000000000007b1d */ /* 0x000ff00000010000 */
[----:B------:R-:W1:Y:S01]  /*0ee0*/  LDC.64 R42, c[0x0][0x478] ;  /* 0x00011e00ff2a7b82 */ /* 0x000e620000000a00 */
[----:B------:R-:W2:Y:S04]  /*0ef0*/  LDG.E.128 R56, desc[UR14][R28.64] ;  /* 0x0000000e1c387981 */ /* 0x000ea8000c1e1d00 */
[----:B------:R-:W3:Y:S04]  /*0f00*/  LDG.E.128 R72, desc[UR14][R28.64+0x200] ;  /* 0x0002000e1c487981 */ /* 0x000ee8000c1e1d00 */
[----:B------:R-:W4:Y:S04]  /*0f10*/  LDG.E.128 R52, desc[UR14][R28.64+0x400] ;  /* 0x0004000e1c347981 */ /* 0x000f28000c1e1d00 */
[----:B------:R-:W5:Y:S01]  /*0f20*/  LDG.E.128 R80, desc[UR14][R28.64+0x600] ;  /* 0x0006000e1c507981 */ /* 0x000f62000c1e1d00 */
[----:B------:R-:W-:-:S04]  /*0f30*/  IMAD.WIDE.U32 R30, R32, UR6, R2 ;  /* 0x00000006201e7c25 */ /* 0x000fc8000f8e0002 */
[----:B------:R-:W-:Y:S02]  /*0f40*/  IMAD R31, R33, UR6, R31 ;  /* 0x00000006211f7c24 */ /* 0x000fe4000f8e021f */
[----:B0-----:R-:W-:-:S04]  /*0f50*/  IMAD.WIDE.U32 R30, R146, R40, R30 ;  /* 0x00000028921e7225 */ /* 0x001fc800078e001e */
[----:B------:R-:W-:Y:S01]  /*0f60*/  IMAD R31, R146, R41, R31 ;  /* 0x00000029921f7224 */ /* 0x000fe200078e021f */
[----:B-1----:R-:W-:-:S04]  /*0f70*/  LEA R32, P0, R30, R42, 0x2 ;  /* 0x0000002a1e207211 */ /* 0x002fc800078010ff */
[----:B------:R-:W-:-:S03]  /*0f80*/  LEA.HI.X R33, R30, R43, R31, 0x2, P0 ;  /* 0x0000002b1e217211 */ /* 0x000fc600000f141f */
[----:B------:R-:W-:Y:S01]  /*0f90*/  IMAD.WIDE.U32 R32, R0, 0x10, R32 ;  /* 0x0000001000207825 */ /* 0x000fe200078e0020 */
[----:B--2---:R0:W-:Y:S04]  /*0fa0*/  STS.128 [R35], R56 ;  /* 0x0000003823007388 */ /* 0x0041e80000000c00 */
[----:B---3--:R1:W-:Y:S04]  /*0fb0*/  STS.128 [R35+0x200], R72 ;  /* 0x0002004823007388 */ /* 0x0083e80000000c00 */
[----:B----4-:R-:W-:Y:S04]  /*0fc0*/  STS.128 [R35+0x400], R52 ;  /* 0x0004003423007388 */ /* 0x010fe80000000c00 */
[----:B-----5:R-:W-:Y:S01]  /*0fd0*/  STS.128 [R35+0x600], R80 ;  /* 0x0006005023007388 */ /* 0x020fe20000000c00 */
[----:B------:R-:W-:-:S03]  /*0fe0*/  NOP ;  /* 0x0000000000007918 */ /* 0x000fc60000000000 */
[----:B------:R-:W2:Y:S04]  /*0ff0*/  LDS.128 R68, [R34] ;  /* 0x0000000022447984 */ /* 0x000ea80000000c00 */
[----:B------:R-:W3:Y:S04]  /*1000*/  LDS.128 R40, [R34+0x10] ;  /* 0x0000100022287984 */ /* 0x000ee80000000c00 */
[----:B------:R-:W-:Y:S04]  /*1010*/  LDS.128 R44, [R34+0x20] ;  /* 0x00002000222c7984 */ /* 0x000fe80000000c00 */
[----:B------:R-:W4:Y:S01]  /*1020*/  LDS.128 R48, [R34+0x30] ;  /* 0x0000300022307984 */ /* 0x000f220000000c00 */
[----:B------:R-:W-:Y:S06]  /*1030*/  BAR.SYNC.DEFER_BLOCKING 0x0 ;  /* 0x0000000000007b1d */ /* 0x000fec0000010000 */
[----:B0-----:R-:W5:Y:S04]  /*1040*/  LDG.E.128 R56, desc[UR14][R32.64] ;  /* 0x0000000e20387981 */ /* 0x001f68000c1e1d00 */
[----:B------:R-:W5:Y:S04]  /*1050*/  LDG.E.128 R28, desc[UR14][R32.64+0x200] ;  /* 0x0002000e201c7981 */ /* 0x000f68000c1e1d00 */
[----:B------:R-:W5:Y:S04]  /*1060*/  LDG.E.128 R76, desc[UR14][R32.64+0x400] ;  /* 0x0004000e204c7981 */ /* 0x000f68000c1e1d00 */
[----:B-1----:R0:W5:Y:S01]  /*1070*/  LDG.E.128 R72, desc[UR14][R32.64+0x600] ;  /* 0x0006000e20487981 */ /* 0x002162000c1e1d00 */
[----:B--2---:R-:W-:Y:S01]  /*1080*/  FMUL.FTZ R52, R68, -1.4426950216293334961 ;  /* 0xbfb8aa3b44347820 */ /* 0x004fe20000410000 */
[----:B------:R-:W-:Y:S01]  /*1090*/  FMUL.FTZ R53, R69, -1.4426950216293334961 ;  /* 0xbfb8aa3b45357820 */ /* 0x000fe20000410000 */
[----:B------:R-:W-:Y:S01]  /*10a0*/  FMUL.FTZ R54, R70, -1.4426950216293334961 ;  /* 0xbfb8aa3b46367820 */ /* 0x000fe20000410000 */
[----:B------:R-:W-:Y:S01]  /*10b0*/  FMUL.FTZ R55, R71, -1.4426950216293334961 ;  /* 0xbfb8aa3b47377820 */ /* 0x000fe20000410000 */
[----:B---3--:R-:W-:Y:S01]  /*10c0*/  FMUL.FTZ R80, R40, -1.4426950216293334961 ;  /* 0xbfb8aa3b28507820 */ /* 0x008fe20000410000 */
[----:B------:R-:W-:Y:S01]  /*10d0*/  FMUL.FTZ R82, R42, -1.4426950216293334961 ;  /* 0xbfb8aa3b2a527820 */ /* 0x000fe20000410000 */
[----:B------:R-:W1:Y:S01]  /*10e0*/  MUFU.EX2 R52, R52 ;  /* 0x0000003400347308 */ /* 0x000e620000000800 */
[----:B------:R-:W-:Y:S01]  /*10f0*/  FMUL.FTZ R81, R41, -1.4426950216293334961 ;  /* 0xbfb8aa3b29517820 */ /* 0x000fe20000410000 */
[----:B------:R-:W-:Y:S01]  /*1100*/  FMUL.FTZ R83, R43, -1.4426950216293334961 ;  /* 0xbfb8aa3b2b537820 */ /* 0x000fe20000410000 */
[----:B----4-:R-:W-:Y:S01]  /*1110*/  FMUL.FTZ R92, R50, -1.4426950216293334961 ;  /* 0xbfb8aa3b325c7820 */ /* 0x010fe20000410000 */
[----:B------:R-:W2:Y:S01]  /*1120*/  MUFU.EX2 R53, R53 ;  /* 0x0000003500357308 */ /* 0x000ea20000000800 */
[----:B------:R-:W-:Y:S01]  /*1130*/  FMUL.FTZ R85, R44, -1.4426950216293334961 ;  /* 0xbfb8aa3b2c557820 */ /* 0x000fe20000410000 */
[----:B------:R-:W-:Y:S01]  /*1140*/  FMUL.FTZ R93, R51, -1.4426950216293334961 ;  /* 0xbfb8aa3b335d7820 */ /* 0x000fe20000410000 */
[----:B------:R-:W-:Y:S01]  /*1150*/  FMUL.FTZ R88, R45, -1.4426950216293334961 ;  /* 0xbfb8aa3b2d587820 */ /* 0x000fe20000410000 */
[----:B------:R-:W3:Y:S01]  /*1160*/  MUFU.EX2 R54, R54 ;  /* 0x0000003600367308 */ /* 0x000ee20000000800 */
[----:B------:R-:W-:Y:S01]  /*1170*/  FMUL.FTZ R89, R46, -1.4426950216293334961 ;  /* 0xbfb8aa3b2e597820 */ /* 0x000fe20000410000 */
[----:B------:R-:W-:Y:S01]  /*1180*/  FMUL.FTZ R91, R48, -1.4426950216293334961 ;  /* 0xbfb8aa3b305b7820 */ /* 0x000fe20000410000 */
[----:B------:R-:W-:Y:S01]  /*1190*/  UISETP.NE.U32.AND UP0, UPT, UR16, URZ, UPT ;  /* 0x000000ff1000728c */ /* 0x000fe2000bf05070 */
[----:B------:R-:W4:Y:S01]  /*11a0*/  MUFU.EX2 R55, R55 ;  /* 0x0000003700377308 */ /* 0x000f220000000800 */
[----:B-1----:R-:W-:-:S02]  /*11b0*/  FADD.FTZ R52, R52, 1 ;  /* 0x3f80000034347421 */ /* 0x002fc40000010000 */
[----:B------:R-:W-:Y:S01]  /*11c0*/  UISETP.NE.AND.EX UP0, UPT, UR17, URZ, UPT, UP0 ;  /* 0x000000ff1100728c */ /* 0x000fe2000bf05300 */
[----:B0-----:R0:W1:Y:S01]  /*11d0*/  MUFU.EX2 R32, R80 ;  /* 0x0000005000207308 */ /* 0x0010620000000800 */
[----:B--2---:R-:W-:-:S03]  /*11e0*/  FADD.FTZ R53, R53, 1 ;  /* 0x3f80000035357421 */ /* 0x004fc60000010000 */
[----:B------:R2:W1:Y:S01]  /*11f0*/  MUFU.EX2 R84, R82 ;  /* 0x0000005200547308 */ /* 0x0004620000000800 */
[----:B---3--:R-:W-:-:S03]  /*1200*/  FADD.FTZ R54, R54, 1 ;  /* 0x3f80000036367421 */ /* 0x008fc60000010000 */
[----:B------:R3:W-:Y:S01]  /*1210*/  MUFU.EX2 R33, R81 ;  /* 0x0000005100217308 */ /* 0x0007e20000000800 */
[----:B0-----:R-:W-:Y:S01]  /*1220*/  FMUL.FTZ R80, R47, -1.4426950216293334961 ;  /* 0xbfb8aa3b2f507820 */ /* 0x001fe20000410000 */
[----:B----4-:R-:W-:Y:S02]  /*1230*/  FADD.FTZ R55, R55, 1 ;  /* 0x3f80000037377421 */ /* 0x010fe40000010000 */
[----:B------:R-:W0:Y:S01]  /*1240*/  MUFU.EX2 R86, R83 ;  /* 0x0000005300567308 */ /* 0x000e220000000800 */
[----:B--2---:R-:W-:Y:S01]  /*1250*/  FMUL.FTZ R82, R49, -1.4426950216293334961 ;  /* 0xbfb8aa3b31527820 */ /* 0x004fe20000410000 */
[----:B-1----:R-:W-:Y:S02]  /*1260*/  FADD.FTZ R32, R32, 1 ;  /* 0x3f80000020207421 */ /* 0x002fe40000010000 */
[----:B------:R-:W1:Y:S01]  /*1270*/  MUFU.EX2 R90, R80 ;  /* 0x00000050005a7308 */ /* 0x000e620000000800 */
[----:B------:R-:W-:-:S03]  /*1280*/  FADD.FTZ R84, R84, 1 ;  /* 0x3f80000054547421 */ /* 0x000fc60000010000 */
[----:B------:R2:W-:Y:S04]  /*1290*/  MUFU.EX2 R101, R82 ;  /* 0x0000005200657308 */ /* 0x0005e80000000800 */
[----:B---3--:R-:W-:Y:S01]  /*12a0*/  MUFU.RCP R81, R52 ;  /* 0x0000003400517308 */ /* 0x008fe20000001000 */
[----:B0-----:R-:W-:Y:S01]  /*12b0*/  FADD.FTZ R86, R86, 1 ;  /* 0x3f80000056567421 */ /* 0x001fe20000010000 */
[----:B-1----:R-:W-:-:S06]  /*12c0*/  FADD.FTZ R90, R90, 1 ;  /* 0x3f8000005a5a7421 */ /* 0x002fcc0000010000 */
[----:B------:R-:W0:Y:S08]  /*12d0*/  MUFU.RCP R80, R53 ;  /* 0x0000003500507308 */ /* 0x000e300000001000 */
[----:B------:R-:W1:Y:S08]  /*12e0*/  MUFU.RCP R83, R54 ;  /* 0x0000003600537308 */ /* 0x000e700000001000 */
[----:B--2---:R-:W2:Y:S01]  /*12f0*/  MUFU.RCP R82, R55 ;  /* 0x0000003700527308 */ /* 0x004ea20000001000 */
[----:B0-----:R-:W-:-:S07]  /*1300*/  FMUL.FTZ R94, R69, R80 ;  /* 0x00000050455e7220 */ /* 0x001fce0000410000 */
[----:B------:R0:W3:Y:S01]  /*1310*/  MUFU.EX2 R122, R92 ;  /* 0x0000005c007a7308 */ /* 0x0000e20000000800 */
[----:B-1----:R-:W-:-:S03]  /*1320*/  FMUL.FTZ R95, R70, R83 ;  /* 0x00000053465f7220 */ /* 0x002fc60000410000 */
[----:B------:R1:W4:Y:S01]  /*1330*/  MUFU.EX2 R87, R85 ;  /* 0x0000005500577308 */ /* 0x0003220000000800 */
[----:B------:R-:W-:-:S03]  /*1340*/  FMUL.FTZ R121, R62, R95 ;  /* 0x0000005f3e797220 */ /* 0x000fc60000410000 */
[----:B------:R3:W4:Y:S01]  /*1350*/  MUFU.EX2 R123, R93 ;  /* 0x0000005d007b7308 */ /* 0x0007220000000800 */
[----:B0-----:R-:W-:Y:S01]  /*1360*/  FADD.FTZ R92, R33, 1 ;  /* 0x3f800000215c7421 */ /* 0x001fe20000010000 */
[----:B------:R-:W-:Y:S01]  /*1370*/  FADD.FTZ R33, R24, UR5 ;  /* 0x0000000518217e21 */ /* 0x000fe20008010000 */
[----:B------:R-:W-:Y:S01]  /*1380*/  FADD.FTZ R24, R17, UR5 ;  /* 0x0000000511187e21 */ /* 0x000fe20008010000 */
[----:B------:R-:W-:Y:S01]  /*1390*/  FADD.FTZ R17, -R81, 1 ;  /* 0x3f80000051117421 */ /* 0x000fe20000010100 */
[----:B-1----:R0:W1:Y:S01]  /*13a0*/  MUFU.RCP R85, R32 ;  /* 0x0000002000557308 */ /* 0x0020620000001000 */
[----:B--2---:R-:W-:Y:S01]  /*13b0*/  FMUL.FTZ R96, R71, R82 ;  /* 0x0000005247607220 */ /* 0x004fe20000410000 */
[----:B---3--:R-:W-:Y:S01]  /*13c0*/  FADD.FTZ R122, R122, 1 ;  /* 0x3f8000007a7a7421 */ /* 0x008fe20000010000 */
[----:B------:R-:W-:Y:S02]  /*13d0*/  FMUL.FTZ R93, R68, R81 ;  /* 0x00000051445d7220 */ /* 0x000fe40000410000 */
[----:B------:R-:W-:Y:S01]  /*13e0*/  FMUL.FTZ R120, R63, R96 ;  /* 0x000000603f787220 */ /* 0x000fe20000410000 */
[----:B----4-:R-:W-:-:S02]  /*13f0*/  FADD.FTZ R87, R87, 1 ;  /* 0x3f80000057577421 */ /* 0x010fc40000010000 */
[----:B------:R-:W2:Y:S01]  /*1400*/  MUFU.EX2 R88, R88 ;  /* 0x0000005800587308 */ /* 0x000ea20000000800 */
[----:B0-----:R-:W-:Y:S01]  /*1410*/  FADD.FTZ R32, R25, UR5 ;  /* 0x0000000519207e21 */ /* 0x001fe20008010000 */
[----:B------:R-:W-:Y:S01]  /*1420*/  FADD.FTZ R25, R16, UR5 ;  /* 0x0000000510197e21 */ /* 0x000fe20008010000 */
[----:B------:R-:W-:Y:S01]  /*1430*/  FADD.FTZ R16, -R80, 1 ;  /* 0x3f80000050107421 */ /* 0x000fe20000010100 */
[----:B------:R-:W0:Y:S01]  /*1440*/  MUFU.EX2 R89, R89 ;  /* 0x0000005900597308 */ /* 0x000e220000000800 */
[----:B------:R-:W-:-:S03]  /*1450*/  FADD.FTZ R123, R123, 1 ;  /* 0x3f8000007b7b7421 */ /* 0x000fc60000010000 */
[----:B------:R-:W-:Y:S01]  /*1460*/  MUFU.RCP R99, R84 ;  /* 0x0000005400637308 */ /* 0x000fe20000001000 */
[----:B--2---:R-:W-:-:S07]  /*1470*/  FADD.FTZ R88, R88, 1 ;  /* 0x3f80000058587421 */ /* 0x004fce0000010000 */
[----:B------:R-:W2:Y:S01]  /*1480*/  MUFU.RCP R92, R92 ;  /* 0x0000005c005c7308 */ /* 0x000ea20000001000 */
[----:B0-----:R-:W-:-:S07]  /*1490*/  FADD.FTZ R89, R89, 1 ;  /* 0x3f80000059597421 */ /* 0x001fce0000010000 */
[----:B------:R-:W0:Y:S08]  /*14a0*/  MUFU.RCP R98, R86 ;  /* 0x0000005600627308 */ /* 0x000e300000001000 */
[----:B------:R-:W-:Y:S08]  /*14b0*/  MUFU.RCP R100, R88 ;  /* 0x0000005800647308 */ /* 0x000ff00000001000 */
[----:B------:R-:W-:Y:S08]  /*14c0*/  MUFU.RCP R103, R89 ;  /* 0x0000005900677308 */ /* 0x000ff00000001000 */
[----:B------:R-:W3:Y:S08]  /*14d0*/  MUFU.RCP R102, R90 ;  /* 0x0000005a00667308 */ /* 0x000ef00000001000 */
[----:B------:R-:W4:Y:S04]  /*14e0*/  MUFU.EX2 R91, R91 ;  /* 0x0000005b005b7308 */ /* 0x000f280000000800 */
[----:B------:R-:W3:Y:S08]  /*14f0*/  MUFU.RCP R97, R87 ;  /* 0x0000005700617308 */ /* 0x000ef00000001000 */
[----:B------:R-:W-:Y:S01]  /*1500*/  MUFU.RCP R131, R122 ;  /* 0x0000007a00837308 */ /* 0x000fe20000001000 */
[----:B----4-:R-:W-:-:S07]  /*1510*/  FADD.FTZ R91, R91, 1 ;  /* 0x3f8000005b5b7421 */ /* 0x010fce0000010000 */
[----:B------:R4:W-:Y:S08]  /*1520*/  MUFU.RCP R130, R123 ;  /* 0x0000007b00827308 */ /* 0x0009f00000001000 */
[----:B------:R-:W-:Y:S01]  /*1530*/  MUFU.RCP R129, R91 ;  /* 0x0000005b00817308 */ /* 0x000fe20000001000 */
[----:B----4-:R-:W4:Y:S01]  /*1540*/  LDC.64 R122, c[0x0][0x508] ;  /* 0x00014200ff7a7b82 */ /* 0x010f220000000a00 */
[----:B-----5:R-:W-:Y:S04]  /*1550*/  STS.128 [R35], R56 ;  /* 0x0000003823007388 */ /* 0x020fe80000000c00 */
[----:B------:R5:W-:Y:S04]  /*1560*/  STS.128 [R35+0x200], R28 ;  /* 0x0002001c23007388 */ /* 0x000be80000000c00 */
[----:B------:R-:W-:Y:S04]  /*1570*/  STS.128 [R35+0x400], R76 ;  /* 0x0004004c23007388 */ /* 0x000fe80000000c00 */
[----:B------:R-:W-:Y:S01]  /*1580*/  STS.128 [R35+0x600], R72 ;  /* 0x0006004823007388 */ /* 0x000fe20000000c00 */
[----:B------:R-:W-:-:S03]  /*1590*/  NOP ;  /* 0x0000000000007918 */ /* 0x000fc60000000000 */
[----:B------:R-:W3:Y:S01]  /*15a0*/  LDS.128 R52, [R34] ;  /* 0x0000000022347984 */ /* 0x000ee20000000c00 */
[----:B-----5:R-:W-:Y:S01]  /*15b0*/  FADD.FTZ R29, R20, UR5 ;  /* 0x00000005141d7e21 */ /* 0x020fe20008010000 */
[----:B------:R-:W-:Y:S01]  /*15c0*/  FADD.FTZ R20, R65, UR5 ;  /* 0x0000000541147e21 */ /* 0x000fe20008010000 */
[----:B------:R-:W-:Y:S01]  /*15d0*/  FFMA.FTZ R65, R68, R17, 1 ;  /* 0x3f80000044417423 */ /* 0x000fe20000010011 */
[----:B------:R-:W5:Y:S01]  /*15e0*/  LDS.128 R56, [R34+0x10] ;  /* 0x0000100022387984 */ /* 0x000f620000000c00 */
[----:B------:R-:W-:Y:S01]  /*15f0*/  FADD.FTZ R31, R26, UR5 ;  /* 0x000000051a1f7e21 */ /* 0x000fe20008010000 */
[----:B------:R-:W-:Y:S01]  /*1600*/  FADD.FTZ R17, -R83, 1 ;  /* 0x3f80000053117421 */ /* 0x000fe20000010100 */
[----:B------:R-:W-:Y:S01]  /*1610*/  FADD.FTZ R26, R23, UR5 ;  /* 0x00000005171a7e21 */ /* 0x000fe20008010000 */
[----:B------:R-:W-:Y:S01]  /*1620*/  FADD.FTZ R28, R21, UR5 ;  /* 0x00000005151c7e21 */ /* 0x000fe20008010000 */
[----:B------:R-:W-:Y:S01]  /*1630*/  FADD.FTZ R23, R18, UR5 ;  /* 0x0000000512177e21 */ /* 0x000fe20008010000 */
[----:B------:R-:W-:Y:S01]  /*1640*/  FADD.FTZ R21, R64, UR5 ;  /* 0x0000000540157e21 */ /* 0x000fe20008010000 */
[----:B------:R-:W-:Y:S01]  /*1650*/  FADD.FTZ R18, R67, UR5 ;  /* 0x0000000543127e21 */ /* 0x000fe20008010000 */
[----:B------:R-:W-:Y:S01]  /*1660*/  FFMA.FTZ R64, R69, R16, 1 ;  /* 0x3f80000045407423 */ /* 0x000fe20000010010 */
[----:B------:R-:W-:Y:S01]  /*1670*/  FFMA.FTZ R67, R70, R17, 1 ;  /* 0x3f80000046437423 */ /* 0x000fe20000010011 */
[----:B------:R-:W-:Y:S01]  /*1680*/  FMUL.FTZ R17, R60, R93 ;  /* 0x0000005d3c117220 */ /* 0x000fe20000410000 */
[----:B------:R-:W-:Y:S01]  /*1690*/  FMUL.FTZ R16, R61, R94 ;  /* 0x0000005e3d107220 */ /* 0x000fe20000410000 */
[----:B------:R-:W-:Y:S01]  /*16a0*/  FADD.FTZ R30, R27, UR5 ;  /* 0x000000051b1e7e21 */ /* 0x000fe20008010000 */
[----:B------:R-:W-:Y:S01]  /*16b0*/  FADD.FTZ R27, R22, UR5 ;  /* 0x00000005161b7e21 */ /* 0x000fe20008010000 */
[----:B------:R-:W-:Y:S01]  /*16c0*/  FADD.FTZ R22, R19, UR5 ;  /* 0x0000000513167e21 */ /* 0x000fe20008010000 */
[----:B------:R-:W-:Y:S01]  /*16d0*/  FADD.FTZ R19, R66, UR5 ;  /* 0x0000000542137e21 */ /* 0x000fe20008010000 */
[----:B------:R-:W-:Y:S01]  /*16e0*/  FADD.FTZ R66, -R82, 1 ;  /* 0x3f80000052427421 */ /* 0x000fe20000010100 */
[----:B------:R-:W-:Y:S01]  /*16f0*/  FADD.FTZ R70, R101, 1 ;  /* 0x3f80000065467421 */ /* 0x000fe20000010000 */
[----:B-1----:R-:W-:-:S02]  /*1700*/  FMUL.FTZ R101, R40, R85 ;  /* 0x0000005528657220 */ /* 0x002fc40000410000 */
[----:B------:R-:W-:Y:S01]  /*1710*/  FFMA.FTZ R66, R71, R66, 1 ;  /* 0x3f80000047427423 */ /* 0x000fe20000010042 */
[----:B------:R-:W-:Y:S01]  /*1720*/  FADD.FTZ R71, -R85, 1 ;  /* 0x3f80000055477421 */ /* 0x000fe20000010100 */
[----:B------:R0:W1:Y:S03]  /*1730*/  MUFU.RCP R128, R70 ;  /* 0x0000004600807308 */ /* 0x0000660000001000 */
[----:B------:R-:W-:Y:S01]  /*1740*/  FFMA.FTZ R71, R40, R71, 1 ;  /* 0x3f80000028477423 */ /* 0x000fe20000010047 */
[----:B--2---:R-:W-:-:S04]  /*1750*/  FADD.FTZ R40, -R92, 1 ;  /* 0x3f8000005c287421 */ /* 0x004fc80000010100 */
[----:B------:R-:W-:Y:S01]  /*1760*/  FFMA.FTZ R40, R41, R40, 1 ;  /* 0x3f80000029287423 */ /* 0x000fe20000010028 */
[----:B0-----:R-:W-:-:S04]  /*1770*/  FADD.FTZ R70, -R98, 1 ;  /* 0x3f80000062467421 */ /* 0x001fc80000010100 */
[----:B------:R-:W-:Y:S01]  /*1780*/  FFMA.FTZ R70, R43, R70, 1 ;  /* 0x3f8000002b467423 */ /* 0x000fe20000010046 */
[----:B---3--:R-:W-:Y:S01]  /*1790*/  FMUL.FTZ R60, R60, R52 ;  /* 0x000000343c3c7220 */ /* 0x008fe20000410000 */
        /* <DEDUP_REMOVED lines=11> */
[----:B------:R-:W-:Y:S01]  /*1850*/  FMUL.FTZ R75, R69, R66 ;  /* 0x00000042454b7220 */ /* 0x000fe20000410000 */
[----:B-----5:R-:W-:Y:S01]  /*1860*/  FMUL.FTZ R68, R4, R56 ;  /* 0x0000003804447220 */ /* 0x020fe20000410000 */
[----:B------:R-:W2:Y:S01]  /*1870*/  LDS.128 R64, [R34+0x30] ;  /* 0x0000300022407984 */ /* 0x000ea20000000c00 */
[----:B------:R-:W-:Y:S01]  /*1880*/  FADD.FTZ R69, -R99, 1 ;  /* 0x3f80000063457421 */ /* 0x000fe20000010100 */
[----:B------:R-:W-:Y:S01]  /*1890*/  FMUL.FTZ R77, R7, R59 ;  /* 0x0000003b074d7220 */ /* 0x000fe20000410000 */
[----:B------:R-:W-:Y:S01]  /*18a0*/  FMUL.FTZ R68, R85, R68 ;  /* 0x0000004455447220 */ /* 0x000fe20000410000 */
[----:B------:R-:W-:Y:S02]  /*18b0*/  BAR.SYNC.DEFER_BLOCKING 0x0 ;  /* 0x0000000000007b1d */ /* 0x000fe40000010000 */
[----:B------:R-:W-:Y:S01]  /*18c0*/  FMUL.FTZ R77, R98, R77 ;  /* 0x0000004d624d7220 */ /* 0x000fe20000410000 */
[----:B------:R-:W-:Y:S01]  /*18d0*/  FMUL.FTZ R80, R68, R71 ;  /* 0x0000004744507220 */ /* 0x000fe20000410000 */
[----:B------:R-:W-:Y:S01]  /*18e0*/  FFMA.FTZ R71, R42, R69, 1 ;  /* 0x3f8000002a477423 */ /* 0x000fe20000010045 */
[----:B------:R-:W-:Y:S01]  /*18f0*/  FMUL.FTZ R69, R5, R57 ;  /* 0x0000003905457220 */ /* 0x000fe20000410000 */
[----:B------:R-:W-:Y:S01]  /*1900*/  FMUL.FTZ R68, R6, R58 ;  /* 0x0000003a06447220 */ /* 0x000fe20000410000 */
[----:B------:R-:W-:Y:S01]  /*1910*/  FMUL.FTZ R83, R77, R70 ;  /* 0x000000464d537220 */ /* 0x000fe20000410000 */
[----:B------:R-:W-:Y:S01]  /*1920*/  FADD.FTZ R70, -R102, 1 ;  /* 0x3f80000066467421 */ /* 0x000fe20000010100 */
[----:B------:R-:W-:Y:S01]  /*1930*/  FMUL.FTZ R69, R92, R69 ;  /* 0x000000455c457220 */ /* 0x000fe20000410000 */
[----:B------:R-:W-:Y:S01]  /*1940*/  FMUL.FTZ R68, R99, R68 ;  /* 0x0000004463447220 */ /* 0x000fe20000410000 */
[----:B------:R-:W-:Y:S01]  /*1950*/  FMUL.FTZ R92, R41, R92 ;  /* 0x0000005c295c7220 */ /* 0x000fe20000410000 */
[----:B------:R-:W-:Y:S01]  /*1960*/  FFMA.FTZ R76, R47, R70, 1 ;  /* 0x3f8000002f4c7423 */ /* 0x000fe20000010046 */
        /* <DEDUP_REMOVED lines=9> */
[----:B------:R-:W-:Y:S01]  /*1a00*/  FMUL.FTZ R98, R43, R98 ;  /* 0x000000622b627220 */ /* 0x000fe20000410000 */
[----:B------:R-:W-:Y:S01]  /*1a10*/  FMUL.FTZ R125, R6, R99 ;  /* 0x00000063067d7220 */ /* 0x000fe20000410000 */
[----:B------:R-:W-:Y:S02]  /*1a20*/  STS.128 [R34], R72 ;  /* 0x0000004822007388 */ /* 0x000fe40000000c00 */
[----:B------:R-:W-:-:S02]  /*1a30*/  FMUL.FTZ R124, R7, R98 ;  /* 0x00000062077c7220 */ /* 0x000fc40000410000 */
        /* <DEDUP_REMOVED lines=12> */
[----:B-1----:R-:W-:Y:S01]  /*1b00*/  FADD.FTZ R40, -R128, 1 ;  /* 0x3f80000080287421 */ /* 0x002fe20000010100 */
        /* <DEDUP_REMOVED lines=21> */
[----:B----4-:R-:W-:-:S04]  /*1c60*/  IMAD.WIDE.U32 R40, R122, UR6, R2 ;  /* 0x000000067a287c25 */ /* 0x010fc8000f8e0002 */
[----:B------:R-:W-:Y:S01]  /*1c70*/  FMUL.FTZ R122, R5, R92 ;  /* 0x0000005c057a7220 */ /* 0x000fe20000410000 */
[----:B------:R-:W-:Y:S01]  /*1c80*/  FMUL.FTZ R97, R44, R97 ;  /* 0x000000612c617220 */ /* 0x000fe20000410000 */
[----:B------:R-:W-:Y:S01]  /*1c90*/  STS.128 [R34+0x30], R88 ;  /* 0x0000305822007388 */ /* 0x000fe20000000c00 */
[----:B------:R-:W-:-:S03]  /*1ca0*/  NOP ;  /* 0x0000000000007918 */ /* 0x000fc60000000000 */
[----:B------:R-:W1:Y:S01]  /*1cb0*/  LDS.128 R68, [R35] ;  /* 0x0000000023447984 */ /* 0x000e620000000c00 */
[----:B------:R-:W-:Y:S02]  /*1cc0*/  IMAD R41, R123, UR6, R41 ;  /* 0x000000067b297c24 */ /* 0x000fe4000f8e0229 */
[----:B------:R-:W-:Y:S01]  /*1cd0*/  FMUL.FTZ R123, R4, R101 ;  /* 0x00000065047b7220 */ /* 0x000fe20000410000 */
[----:B------:R-:W-:Y:S01]  /*1ce0*/  FMUL.FTZ R102, R47, R102 ;  /* 0x000000662f667220 */ /* 0x000fe20000410000 */
[----:B------:R-:W2:Y:S01]  /*1cf0*/  LDS.128 R76, [R35+0x200] ;  /* 0x00020000234c7984 */ /* 0x000ea20000000c00 */
[----:B------:R-:W-:-:S04]  /*1d00*/  IMAD.WIDE.U32 R4, R146, UR12, R40 ;  /* 0x0000000c92047c25 */ /* 0x000fc8000f8e0028 */
[----:B------:R-:W-:Y:S01]  /*1d10*/  FMUL.FTZ R47, R8, R97 ;  /* 0x00000061082f7220 */ /* 0x000fe20000410000 */
[----:B------:R-:W-:Y:S01]  /*1d20*/  FFMA.FTZ R8, R116, R17, R149 ;  /* 0x0000001174087223 */ /* 0x000fe20000010095 */
[----:B------:R-:W3:Y:S01]  /*1d30*/  LDS.128 R72, [R35+0x400] ;  /* 0x0004000023487984 */ /* 0x000ee20000000c00 */
[----:B------:R-:W-:Y:S01]  /*1d40*/  IMAD R5, R146, UR13, R5 ;  /* 0x0000000d92057c24 */ /* 0x000fe2000f8e0205 */
[----:B------:R-:W-:Y:S01]  /*1d50*/  LEA R6, P0, R4, R132, 0x2 ;  /* 0x0000008404067211 */ /* 0x000fe200078010ff */
[----:B------:R-:W-:Y:S01]  /*1d60*/  FMUL.FTZ R100, R45, R100 ;  /* 0x000000642d647220 */ /* 0x000fe20000410000 */
[----:B------:R-:W4:Y:S01]  /*1d70*/  LDS.128 R80, [R35+0x600] ;  /* 0x0006000023507984 */ /* 0x000f220000000c00 */
[----:B------:R-:W-:Y:S01]  /*1d80*/  FMUL.FTZ R103, R46, R103 ;  /* 0x000000672e677220 */ /* 0x000fe20000410000 */
[----:B------:R-:W-:Y:S01]  /*1d90*/  LEA.HI.X R7, R4, R133, R5, 0x2, P0 ;  /* 0x0000008504077211 */ /* 0x000fe200000f1405 */
[----:B------:R-:W-:Y:S01]  /*1da0*/  FMUL.FTZ R129, R48, R129 ;  /* 0x0000008130817220 */ /* 0x000fe20000410000 */
[----:B------:R-:W-:Y:S01]  /*1db0*/  FMUL.FTZ R128, R49, R128 ;  /* 0x0000008031807220 */ /* 0x000fe20000410000 */
[----:B------:R-:W-:Y:S01]  /*1dc0*/  FMUL.FTZ R131, R50, R131 ;  /* 0x0000008332837220 */ /* 0x000fe20000410000 */
        /* <DEDUP_REMOVED lines=11> */
[----:B0-----:R-:W-:Y:S01]  /*1e80*/  FFMA.FTZ R85, R119, R120, R6 ;  /* 0x0000007877557223 */ /* 0x001fe20000010006 */
[----:B-1----:R0:W-:Y:S04]  /*1e90*/  STG.E.128 desc[UR14][R4.64], R68 ;  /* 0x0000004404007986 */ /* 0x0021e8000c101d0e */
[----:B--2---:R0:W-:Y:S04]  /*1ea0*/  STG.E.128 desc[UR14][R4.64+0x200], R76 ;  /* 0x0002004c04007986 */ /* 0x0041e8000c101d0e */
[----:B---3--:R0:W-:Y:S04]  /*1eb0*/  STG.E.128 desc[UR14][R4.64+0x400], R72 ;  /* 0x0004004804007986 */ /* 0x0081e8000c101d0e */
[----:B----4-:R0:W-:Y:S01]  /*1ec0*/  STG.E.128 desc[UR14][R4.64+0x600], R80 ;  /* 0x0006005004007986 */ /* 0x0101e2000c101d0e */
[----:B------:R-:W-:Y:S05]  /*1ed0*/  BRA.U !UP0, `(.L_x_3882) ;  /* 0x00000001089c7547 */ /* 0x000fea000b800000 */
[----:B------:R-:W-:Y:S01]  /*1ee0*/  BAR.SYNC.DEFER_BLOCKING 0x0 ;  /* 0x0000000000007b1d */ /* 0x000fe20000010000 */
[----:B------:R-:W-:Y:S01]  /*1ef0*/  FMUL.FTZ R52, R52, R93 ;  /* 0x0000005d34347220 */ /* 0x000fe20000410000 */
[----:B------:R-:W-:Y:S01]  /*1f00*/  FMUL.FTZ R53, R53, R94 ;  /* 0x0000005e35357220 */ /* 0x000fe20000410000 */
[----:B------:R-:W-:Y:S01]  /*1f10*/  FMUL.FTZ R54, R54, R95 ;  /* 0x0000005f36367220 */ /* 0x000fe20000410000 */
[----:B------:R-:W-:Y:S01]  /*1f20*/  FMUL.FTZ R55, R55, R96 ;  /* 0x0000006037377220 */ /* 0x000fe20000410000 */
[----:B------:R-:W-:-:S03]  /*1f30*/  FMUL.FTZ R56, R56, R101 ;  /* 0x0000006538387220 */ /* 0x000fc60000410000 */
[----:B------:R-:W1:Y:S01]  /*1f40*/  LDC.64 R44, c[0x0][0x430] ;  /* 0x00010c00ff2c7b82 */ /* 0x000e620000000a00 */
        /* <DEDUP_REMOVED lines=11> */
[----:B0-----:R-:W0:Y:S01]  /*2000*/  LDC.64 R68, c[0x0][0x438] ;  /* 0x00010e00ff447b82 */ /* 0x001e220000000a00 */
[----:B------:R-:W-:Y:S04]  /*2010*/  STS.128 [R34], R52 ;  /* 0x0000003422007388 */ /* 0x000fe80000000c00 */
[----:B------:R-:W-:Y:S01]  /*2020*/  STS.128 [R34+0x10], R56 ;  /* 0x0000103822007388 */ /* 0x000fe20000000c00 */
[----:B-1----:R-:W-:-:S03]  /*2030*/  IMAD.WIDE.U32 R2, R44, UR6, R2 ;  /* 0x000000062c027c25 */ /* 0x002fc6000f8e0002 */
[----:B------:R-:W-:Y:S01]  /*2040*/  STS.128 [R34+0x20], R60 ;  /* 0x0000203c22007388 */ /* 0x000fe20000000c00 */
[----:B------:R-:W-:-:S03]  /*2050*/  IMAD R3, R45, UR6, R3 ;  /* 0x000000062d037c24 */ /* 0x000fc6000f8e0203 */
[----:B------:R-:W-:Y:S01]  /*2060*/  STS.128 [R34+0x30], R64 ;  /* 0x0000304022007388 */ /* 0x000fe20000000c00 */
[----:B------:R-:W-:-:S03]  /*2070*/  NOP ;  /* 0x0000000000007918 */ /* 0x000fc60000000000 */
[----:B------:R-:W1:Y:S01]  /*2080*/  LDS.128 R4, [R35] ;  /* 0x0000000023047984 */ /* 0x000e620000000c00 */
[----:B0-----:R-:W-:-:S03]  /*2090*/  IMAD.WIDE.U32 R2, R146, R68, R2 ;  /* 0x0000004492027225 */ /* 0x001fc600078e0002 */
[----:B------:R-:W0:Y:S01]  /*20a0*/  LDS.128 R8, [R35+0x200] ;  /* 0x0002000023087984 */ /* 0x000e220000000c00 */
[----:B------:R-:W-:Y:S01]  /*20b0*/  IMAD R3, R146, R69, R3 ;  /* 0x0000004592037224 */ /* 0x000fe200078e0203 */
[C---:B------:R-:W-:Y:S02]  /*20c0*/  LEA R44, P0, R2.reuse, UR16, 0x2 ;  /* 0x00000010022c7c11 */ /* 0x040fe4000f8010ff */
[----:B------:R-:W2:Y:S02]  /*20d0*/  LDS.128 R12, [R35+0x400] ;  /* 0x00040000230c7984 */ /* 0x000ea40000000c00 */
[----:B------:R-:W-:Y:S02]  /*20e0*/  LEA.HI.X R45, R2, UR17, R3, 0x2, P0 ;  /* 0x00000011022d7c11 */ /* 0x000fe400080f1403 */
[----:B------:R-:W3:Y:S01]  /*20f0*/  LDS.128 R40, [R35+0x600] ;  /* 0x0006000023287984 */ /* 0x000ee20000000c00 */
[----:B------:R-:W-:-:S05]  /*2100*/  IMAD.WIDE.U32 R2, R0, 0x10, R44 ;  /* 0x0000001000027825 */ /* 0x000fca00078e002c */
[----:B-1----:R1:W-:Y:S04]  /*2110*/  STG.E.128 desc[UR14][R2.64], R4 ;  /* 0x0000000402007986 */ /* 0x0023e8000c101d0e */
[----:B0-----:R1:W-:Y:S04]  /*2120*/  STG.E.128 desc[UR14][R2.64+0x200], R8 ;  /* 0x0002000802007986 */ /* 0x0013e8000c101d0e */
[----:B--2---:R1:W-:Y:S04]  /*2130*/  STG.E.128 desc[UR14][R2.64+0x400], R12 ;  /* 0x0004000c02007986 */ /* 0x0043e8000c101d0e */
[----:B---3--:R1:W-:Y:S02]  /*2140*/  STG.E.128 desc[UR14][R2.64+0x600], R40 ;  /* 0x0006002802007986 */ /* 0x0083e4000c101d0e */
.L_x_3882:
[----:B------:R-:W-:Y:S01]  /*2150*/  FFMA.FTZ R0, R112, R123, R85 ;  /* 0x0000007b70007223 */ /* 0x000fe20000010055 */
[----:B------:R-:W2:Y:S01]  /*2160*/  LDCU UR6, c[0x0][0x38c] ;  /* 0x00007180ff0677ac */ /* 0x000ea20008000800 */
[----:B------:R-:W-:Y:S02]  /*2170*/  CS2R R100, SRZ ;  /* 0x0000000000647805 */ /* 0x000fe4000001ff00 */
[----:B------:R-:W-:Y:S01]  /*2180*/  CS2R R102, SRZ ;  /* 0x0000000000667805 */ /* 0x000fe2000001ff00 */
[----:B-1----:R-:W-:Y:S01]  /*2190*/  FFMA.FTZ R3, R113, R122, R0 ;  /* 0x0000007a71037223 */ /* 0x002fe20000010000 */
        /* <DEDUP_REMOVED lines=13> */
[----:B0-----:R-:W-:Y:S01]  /*2270*/  FMUL.FTZ R80, R123, UR4 ;  /* 0x000000047b507c20 */ /* 0x001fe20008410000 */
[----:B--2---:R-:W-:Y:S01]  /*2280*/  UISETP.GE.AND UP0, UPT, UR6, 0x1, UPT ;  /* 0x000000010600788c */ /* 0x004fe2000bf06270 */
        /* <DEDUP_REMOVED lines=16> */
[----:B------:R-:W-:-:S04]  /*2390*/  FFMA.FTZ R0, R106, R51, R3 ;  /* 0x000000336a007223 */ /* 0x000fc80000010003 */
[----:B------:R-:W-:Y:S01]  /*23a0*/  FFMA.FTZ R149, R107, R50, R0 ;  /* 0x000000326b957223 */ /* 0x000fe20000010000 */
[----:B------:R-:W-:Y:S06]  /*23b0*/  BAR.SYNC.DEFER_BLOCKING 0x0 ;  /* 0x0000000000007b1d */ /* 0x000fec0000010000 */
[----:B------:R-:W-:Y:S05]  /*23c0*/  BRA.U !UP0, `(.L_x_3883) ;  /* 0x0000008908747547 */ /* 0x000fea000b800000 */
[----:B------:R-:W-:Y:S01]  /*23d0*/  ISETP.NE.AND P1, PT, R145, 0x1, PT ;  /* 0x000000019100780c */ /* 0x000fe20003f25270 */
        /* <DEDUP_REMOVED lines=17> */
[----:B------:R-:W-:Y:S01]  /*24f0*/  MOV R100, RZ ;  /* 0x000000ff00647202 */ /* 0x000fe20000000f00 */
[----:B------:R-:W0:Y:S01]  /*2500*/  LDCU UR39, c[0x0][0x394] ;  /* 0x00007280ff2777ac */ /* 0x000e220008000800 */
[----:B------:R-:W1:Y:S01]  /*2510*/  LDCU UR38, c[0x0][0x38c] ;  /* 0x00007180ff2677ac */ /* 0x000e620008000800 */
[----:B------:R-:W2:Y:S01]  /*2520*/  LDCU.64 UR24, c[0x0][0x3e0] ;  /* 0x00007c00ff1877ac */ /* 0x000ea20008000a00 */
[----:B------:R-:W3:Y:S01]  /*2530*/  LDCU.64 UR26, c[0x0][0x3c0] ;  /* 0x00007800ff1a77ac */ /* 0x000ee20008000a00 */
[----:B------:R-:W4:Y:S01]  /*2540*/  LDCU.64 UR28, c[0x0][0x3b8] ;  /* 0x00007700ff1c77ac */ /* 0x000f220008000a00 */
[----:B------:R-:W0:Y:S01]  /*2550*/  LDCU.64 UR30, c[0x0][0x4f0] ;  /* 0x00009e00ff1e77ac */ /* 0x000e220008000a00 */
[----:B------:R-:W0:Y:S01]  /*2560*/  LDCU.128 UR16, c[0x0][0x3a0] ;  /* 0x00007400ff1077ac */ /* 0x000e220008000c00 */
[----:B------:R-:W0:Y:S01]  /*2570*/  LDCU.128 UR20, c[0x0][0x440] ;  /* 0x00008800ff1477ac */ /* 0x000e220008000c00 */
[----:B------:R-:W-:-:S05]  /*2580*/  UMOV UR6, URZ ;  /* 0x000000ff00067c82 */ /* 0x000fca0008000000 */
.L_x_3982:
[----:B0-----:R-:W-:-:S04]  /*2590*/  IMAD.WIDE.U32 R40, R146, UR16, RZ ;  /* 0x0000001092287c25 */ /* 0x001fc8000f8e00ff */
[----:B------:R-:W-:Y:S01]  /*25a0*/  IMAD R2, R146, UR17, R41 ;  /* 0x0000001192027c24 */ /* 0x000fe2000f8e0229 */
[----:B------:R-:W-:Y:S02]  /*25b0*/  R2UR UR13, R41 ;  /* 0x00000000290d72ca */ /* 0x000fe400000e0000 */
[----:B------:R-:W-:Y:S02]  /*25c0*/  R2UR UR12, R40 ;  /* 0x00000000280c72ca */ /* 0x000fe400000e0000 */
[----:B------:R-:W-:-:S13]  /*25d0*/  R2UR UR13, R2 ;  /* 0x00000000020d72ca */ /* 0x000fda00000e0000 */
[----:B------:R-:W-:-:S04]  /*25e0*/  UIMAD.WIDE.U32 UR12, UR6, UR18, UR12 ;  /* 0x00000012060c72a5 */ /* 0x000fc8000f8e000c */
[----:B------:R-:W-:Y:S02]  /*25f0*/  UIMAD UR11, UR6, UR19, UR13 ;  /* 0x00000013060b72a4 */ /* 0x000fe4000f8e020d */
[----:B------:R-:W-:-:S04]  /*2600*/  ULEA UR13, UP0, UR12, UR20, 0x3 ;  /* 0x000000140c0d7291 */ /* 0x000fc8000f8018ff */
[----:B------:R-:W-:Y:S02]  /*2610*/  ULEA.HI.X UR12, UR12, UR21, UR11, 0x3, UP0 ;  /* 0x000000150c0c7291 */ /* 0x000fe400080f1c0b */
[----:B------:R-:W-:-:S04]  /*2620*/  MOV R122, UR13 ;  /* 0x0000000d007a7c02 */ /* 0x000fc80008000f00 */
[----:B------:R-:W-:-:S06]  /*2630*/  MOV R123, UR12 ;  /* 0x0000000c007b7c02 */ /* 0x000fcc0008000f00 */
[----:B------:R-:W5:Y:S01]  /*2640*/  LDG.E.64 R122, desc[UR14][R122.64] ;  /* 0x0000000e7a7a7981 */ /* 0x000f62000c1e1b00 */
[----:B--2---:R-:W-:Y:S01]  /*2650*/  UIMAD.WIDE.U32 UR12, UR6, UR24, URZ ;  /* 0x00000018060c72a5 */ /* 0x004fe2000f8e00ff */
[----:B------:R-:W0:Y:S03]  /*2660*/  S2R R2, SR_TID.X ;  /* 0x0000000000027919 */ /* 0x000e260000002100 */
[----:B------:R-:W-:Y:S02]  /*2670*/  UIMAD UR11, UR6, UR25, UR13 ;  /* 0x00000019060b72a4 */ /* 0x000fe4000f8e020d */
[----:B------:R-:W-:-:S04]  /*2680*/  ULEA UR13, UP0, UR12, UR36, 0x2 ;  /* 0x000000240c0d7291 */ /* 0x000fc8000f8010ff */
[----:B------:R-:W-:Y:S02]  /*2690*/  ULEA.HI.X UR12, UR12, UR37, UR11, 0x2, UP0 ;  /* 0x000000250c0c7291 */ /* 0x000fe400080f140b */
[----:B------:R-:W-:-:S04]  /*26a0*/  MOV R120, UR13 ;  /* 0x0000000d00787c02 */ /* 0x000fc80008000f00 */
[----:B------:R-:W-:Y:S02]  /*26b0*/  MOV R121, UR12 ;  /* 0x0000000c00797c02 */ /* 0x000fe40008000f00 */
[----:B0-----:R-:W-:-:S04]  /*26c0*/  SHF.L.U32 R151, R2, 0x3, RZ ;  /* 0x0000000302977819 */ /* 0x001fc800000006ff */
[----:B------:R-:W-:-:S05]  /*26d0*/  LOP3.LUT R37, R144, 0x1f00, R151, 0xf8, !PT ;  /* 0x00001f0090257812 */ /* 0x000fca00078ef897 */
[----:B------:R-:W-:-:S05]  /*26e0*/  IMAD.WIDE.U32 R120, R37, 0x10, R120 ;  /* 0x0000001025787825 */ /* 0x000fca00078e0078 */
[----:B------:R-:W2:Y:S04]  /*26f0*/  LDG.E.128 R40, desc[UR14][R120.64] ;  /* 0x0000000e78287981 */ /* 0x000ea8000c1e1d00 */
[----:B-1-34-:R-:W2:Y:S01]  /*2700*/  LDG.E.128 R44, desc[UR14][R120.64+0x200] ;  /* 0x0002000e782c7981 */ /* 0x01aea2000c1e1d00 */
[----:B----4-:R-:W-:-:S03]  /*2710*/  IMAD.WIDE.U32 R124, R146, UR28, RZ ;  /* 0x0000001c927c7c25 */ /* 0x010fc6000f8e00ff */
[----:B------:R-:W4:Y:S01]  /*2720*/  LDG.E.128 R48, desc[UR14][R120.64+0x400] ;  /* 0x0004000e78307981 */ /* 0x000f22000c1e1d00 */
[----:B------:R-:W-:Y:S01]  /*2730*/  IMAD R37, R146, UR29, R125 ;  /* 0x0000001d92257c24 */ /* 0x000fe2000f8e027d */
[----:B------:R-:W-:Y:S02]  /*2740*/  R2UR UR13, R125 ;  /* 0x000000007d0d72ca */ /* 0x000fe400000e0000 */
[----:B------:R-:W4:Y:S01]  /*2750*/  LDG.E.128 R52, desc[UR14][R120.64+0x600] ;  /* 0x0006000e78347981 */ /* 0x000f22000c1e1d00 */
[----:B------:R-:W-:Y:S02]  /*2760*/  R2UR UR12, R124 ;  /* 0x000000007c0c72ca */ /* 0x000fe400000e0000 */
[----:B------:R-:W-:Y:S01]  /*2770*/  R2UR UR13, R37 ;  /* 0x00000000250d72ca */ /* 0x000fe200000e0000 */
[----:B------:R-:W4:Y:S04]  /*2780*/  LDG.E.128 R56, desc[UR14][R120.64+0x800] ;  /* 0x0008000e78387981 */ /* 0x000f28000c1e1d00 */
[----:B------:R-:W4:Y:S04]  /*2790*/  LDG.E.128 R60, desc[UR14][R120.64+0xa00] ;  /* 0x000a000e783c7981 */ /* 0x000f28000c1e1d00 */
[----:B------:R-:W4:Y:S04]  /*27a0*/  LDG.E.128 R64, desc[UR14][R120.64+0xc00] ;  /* 0x000c000e78407981 */ /* 0x000f28000c1e1d00 */
[----:B------:R-:W4:Y:S01]  /*27b0*/  LDG.E.128 R68, desc[UR14][R120.64+0xe00] ;  /* 0x000e000e78447981 */ /* 0x000f22000c1e1d00 */
[----:B---3--:R-:W-:-:S04]  /*27c0*/  UIMAD.WIDE.U32 UR12, UR6, UR26, UR12 ;  /* 0x0000001a060c72a5 */ /* 0x008fc8000f8e000c */
[----:B------:R-:W-:Y:S02]  /*27d0*/  UIMAD UR11, UR6, UR27, UR13 ;  /* 0x0000001b060b72a4 */ /* 0x000fe4000f8e020d */
[----:B------:R-:W-:-:S04]  /*27e0*/  ULEA UR13, UP0, UR12, UR22, 0x3 ;  /* 0x000000160c0d7291 */ /* 0x000fc8000f8018ff */
[----:B------:R-:W-:Y:S02]  /*27f0*/  ULEA.HI.X UR12, UR12, UR23, UR11, 0x3, UP0 ;  /* 0x000000170c0c7291 */ /* 0x000fe400080f1c0b */
[----:B------:R-:W-:-:S04]  /*2800*/  MOV R124, UR13 ;  /* 0x0000000d007c7c02 */ /* 0x000fc80008000f00 */
[----:B------:R-:W-:-:S05]  /*2810*/  MOV R125, UR12 ;  /* 0x0000000c007d7c02 */ /* 0x000fca0008000f00 */
[----:B------:R0:W3:Y:S01]  /*2820*/  LDG.E.64 R120, desc[UR14][R124.64] ;  /* 0x0000000e7c787981 */ /* 0x0000e2000c1e1b00 */
[----:B------:R-:W1:Y:S01]  /*2830*/  S2UR UR12, SR_CgaCtaId ;  /* 0x00000000000c79c3 */ /* 0x000e620000008800 */
[----:B------:R-:W-:Y:S01]  /*2840*/  UMOV UR11, 0x400 ;  /* 0x00000400000b7882 */ /* 0x000fe20000000000 */
[C---:B------:R-:W-:Y:S01]  /*2850*/  LOP3.LUT R175, R2.reuse, 0x3e0, RZ, 0xc0, !PT ;  /* 0x000003e002af7812 */ /* 0x040fe200078ec0ff */
[----:B------:R-:W-:Y:S01]  /*2860*/  BSSY.RECONVERGENT B0, `(.L_x_3884) ;  /* 0x00000fc000007945 */ /* 0x000fe20003800200 */
[C---:B------:R-:W-:Y:S02]  /*2870*/  ISETP.NE.AND P0, PT, R2.reuse, RZ, PT ;  /* 0x000000ff0200720c */ /* 0x040fe40003f05270 */
[----:B------:R-:W-:Y:S01]  /*2880*/  ISETP.NE.AND P2, PT, R2, 0x7f, PT ;  /* 0x0000007f0200780c */ /* 0x000fe20003f45270 */
[----:B-1----:R-:W-:Y:S01]  /*2890*/  ULEA UR11, UR12, UR11, 0x18 ;  /* 0x0000000b0c0b7291 */ /* 0x002fe2000f8ec0ff */
[----:B-----5:R-:W-:Y:S02]  /*28a0*/  R2UR UR40, R123 ;  /* 0x000000007b2872ca */ /* 0x020fe400000e0000 */
[----:B------:R-:W-:-:S11]  /*28b0*/  R2UR UR13, R122 ;  /* 0x000000007a0d72ca */ /* 0x000fd600000e0000 */
[----:B------:R-:W-:-:S04]  /*28c0*/  FMUL.FTZ R37, R33, UR40 ;  /* 0x0000002821257c20 */ /* 0x000fc80008410000 */
[----:B------:R-:W-:Y:S01]  /*28d0*/  FMUL.RZ R123, R37, 0.15915493667125701904 ;  /* 0x3e22f983257b7820 */ /* 0x000fe2000040c000 */
[----:B------:R-:W-:-:S03]  /*28e0*/  FMUL.FTZ R37, R32, UR40 ;  /* 0x0000002820257c20 */ /* 0x000fc60008410000 */
[----:B------:R-:W-:Y:S01]  /*28f0*/  MUFU.SIN R141, R123 ;  /* 0x0000007b008d7308 */ /* 0x000fe20000000400 */
[----:B------:R-:W-:Y:S01]  /*2900*/  FMUL.RZ R126, R37, 0.15915493667125701904 ;  /* 0x3e22f983257e7820 */ /* 0x000fe2000040c000 */
[----:B------:R-:W-:-:S04]  /*2910*/  FMUL.FTZ R37, R31, UR40 ;  /* 0x000000281f257c20 */ /* 0x000fc80008410000 */
[----:B0-----:R-:W-:Y:S01]  /*2920*/  FMUL.RZ R124, R37, 0.15915493667125701904 ;  /* 0x3e22f983257c7820 */ /* 0x001fe2000040c000 */
[----:B------:R-:W-:Y:S01]  /*2930*/  FMUL.FTZ R37, R30, UR40 ;  /* 0x000000281e257c20 */ /* 0x000fe20008410000 */
[----:B------:R0:W-:Y:S03]  /*2940*/  MUFU.COS R140, R123 ;  /* 0x0000007b008c7308 */ /* 0x0001e60000000000 */
[----:B------:R-:W-:Y:S01]  /*2950*/  FMUL.RZ R125, R37, 0.15915493667125701904 ;  /* 0x3e22f983257d7820 */ /* 0x000fe2000040c000 */
[----:B------:R-:W-:-:S04]  /*2960*/  FMUL.FTZ R37, R29, UR40 ;  /* 0x000000281d257c20 */ /* 0x000fc80008410000 */
        /* <DEDUP_REMOVED lines=15> */
[----:B------:R0:W1:Y:S01]  /*2a60*/  MUFU.COS R159, R123 ;  /* 0x0000007b009f7308 */ /* 0x0000620000000000 */
[----:B---3--:R-:W-:-:S07]  /*2a70*/  R2UR UR41, R120 ;  /* 0x00000000782972ca */ /* 0x008fce00000e0000 */
[----:B------:R-:W-:Y:S01]  /*2a80*/  MUFU.SIN R130, R126 ;  /* 0x0000007e00827308 */ /* 0x000fe20000000400 */
[----:B0-----:R-:W-:Y:S01]  /*2a90*/  FMUL.RZ R123, R37, 0.15915493667125701904 ;  /* 0x3e22f983257b7820 */ /* 0x001fe2000040c000 */
[----:B------:R-:W-:Y:S01]  /*2aa0*/  FMUL.FTZ R37, R24, UR40 ;  /* 0x0000002818257c20 */ /* 0x000fe20008410000 */
[----:B------:R-:W-:-:S05]  /*2ab0*/  R2UR UR42, R121 ;  /* 0x00000000792a72ca */ /* 0x000fca00000e0000 */
[----:B------:R0:W3:Y:S08]  /*2ac0*/  MUFU.COS R166, R126 ;  /* 0x0000007e00a67308 */ /* 0x0000f00000000000 */
        /* <DEDUP_REMOVED lines=8> */
[----:B------:R-:W5:Y:S01]  /*2b50*/  MUFU.SIN R177, R123 ;  /* 0x0000007b00b17308 */ /* 0x000f620000000400 */
[----:B0-----:R-:W-:Y:S01]  /*2b60*/  FMUL.RZ R125, R37, 0.15915493667125701904 ;  /* 0x3e22f983257d7820 */ /* 0x001fe2000040c000 */
[----:B------:R-:W-:-:S04]  /*2b70*/  FMUL.FTZ R37, R21, UR40 ;  /* 0x0000002815257c20 */ /* 0x000fc80008410000 */
[----:B------:R-:W-:Y:S01]  /*2b80*/  FMUL.RZ R128, R37, 0.15915493667125701904 ;  /* 0x3e22f98325807820 */ /* 0x000fe2000040c000 */
[----:B------:R-:W-:Y:S01]  /*2b90*/  SHF.L.U32 R37, R2, 0x2, RZ ;  /* 0x0000000202257819 */ /* 0x000fe200000006ff */
[----:B------:R0:W5:Y:S03]  /*2ba0*/  MUFU.COS R183, R123 ;  /* 0x0000007b00b77308 */ /* 0x0001660000000000 */
[----:B------:R-:W-:-:S04]  /*2bb0*/  LOP3.LUT R37, R37, 0xf80, RZ, 0xc0, !PT ;  /* 0x00000f8025257812 */ /* 0x000fc800078ec0ff */
[----:B------:R-:W-:Y:S01]  /*2bc0*/  IADD3 R122, PT, PT, R37, R36, R37 ;  /* 0x00000024257a7210 */ /* 0x000fe20007ffe025 */
[----:B------:R-:W-:Y:S01]  /*2bd0*/  MUFU.SIN R155, R124 ;  /* 0x0000007c009b7308 */ /* 0x000fe20000000400 */
[----:B0-----:R-:W-:Y:S02]  /*2be0*/  FMUL.FTZ R123, R20, UR40 ;  /* 0x00000028147b7c20 */ /* 0x001fe40008410000 */
[C---:B------:R-:W-:Y:S02]  /*2bf0*/  IADD3 R127, PT, PT, R122.reuse, 0x40, RZ ;  /* 0x000000407a7f7810 */ /* 0x040fe40007ffe0ff */
[C---:B------:R-:W-:Y:S02]  /*2c00*/  IADD3 R129, PT, PT, R122.reuse, 0x60, RZ ;  /* 0x000000607a817810 */ /* 0x040fe40007ffe0ff */
[C---:B------:R-:W-:Y:S01]  /*2c10*/  IADD3 R131, PT, PT, R122.reuse, 0x80, RZ ;  /* 0x000000807a837810 */ /* 0x040fe20007ffe0ff */
[----:B------:R0:W-:Y:S01]  /*2c20*/  MUFU.COS R156, R124 ;  /* 0x0000007c009c7308 */ /* 0x0001e20000000000 */
[----:B------:R-:W-:-:S02]  /*2c30*/  IADD3 R133, PT, PT, R122, 0xa0, RZ ;  /* 0x000000a07a857810 */ /* 0x000fc40007ffe0ff */
[C---:B------:R-:W-:Y:S02]  /*2c40*/  IADD3 R135, PT, PT, R122.reuse, 0xc0, RZ ;  /* 0x000000c07a877810 */ /* 0x040fe40007ffe0ff */
[----:B------:R-:W-:Y:S02]  /*2c50*/  IADD3 R137, PT, PT, R122, 0xe0, RZ ;  /* 0x000000e07a897810 */ /* 0x000fe40007ffe0ff */
[-C--:B------:R-:W-:Y:S01]  /*2c60*/  LEA.HI.SX32 R127, R127, R122.reuse, 0x1b ;  /* 0x0000007a7f7f7211 */ /* 0x080fe200078fdaff */
[----:B------:R-:W-:Y:S01]  /*2c70*/  MUFU.SIN R134, R126 ;  /* 0x0000007e00867308 */ /* 0x000fe20000000400 */
[----:B0-----:R-:W-:Y:S01]  /*2c80*/  FMUL.FTZ R124, R19, UR40 ;  /* 0x00000028137c7c20 */ /* 0x001fe20008410000 */
[-C--:B------:R-:W-:Y:S02]  /*2c90*/  LEA.HI.SX32 R129, R129, R122.reuse, 0x1b ;  /* 0x0000007a81817211 */ /* 0x080fe400078fdaff */
[----:B------:R-:W-:Y:S01]  /*2ca0*/  LEA.HI.SX32 R131, R131, R122, 0x1b ;  /* 0x0000007a83837211 */ /* 0x000fe200078fdaff */
[----:B------:R-:W-:Y:S01]  /*2cb0*/  FMUL.RZ R136, R124, 0.15915493667125701904 ;  /* 0x3e22f9837c887820 */ /* 0x000fe2000040c000 */
[----:B------:R-:W-:-:S02]  /*2cc0*/  MOV R124, UR13 ;  /* 0x0000000d007c7c02 */ /* 0x000fc40008000f00 */
[----:B------:R0:W5:Y:S01]  /*2cd0*/  MUFU.COS R158, R126 ;  /* 0x0000007e009e7308 */ /* 0x0001620000000000 */
[-C--:B------:R-:W-:Y:S02]  /*2ce0*/  LEA.HI.SX32 R133, R133, R122.reuse, 0x1b ;  /* 0x0000007a85857211 */ /* 0x080fe400078fdaff */
[-C--:B------:R-:W-:Y:S02]  /*2cf0*/  LEA.HI.SX32 R135, R135, R122.reuse, 0x1b ;  /* 0x0000007a87877211 */ /* 0x080fe400078fdaff */
[-C--:B------:R-:W-:Y:S02]  /*2d00*/  LEA.HI.SX32 R137, R137, R122.reuse, 0x1b ;  /* 0x0000007a89897211 */ /* 0x080fe400078fdaff */
[----:B------:R-:W-:Y:S01]  /*2d10*/  LEA R127, R127, UR11, 0x4 ;  /* 0x0000000b7f7f7c11 */ /* 0x000fe2000f8e20ff */
[----:B------:R-:W-:Y:S01]  /*2d20*/  MUFU.SIN R153, R125 ;  /* 0x0000007d00997308 */ /* 0x000fe20000000400 */
[----:B0-----:R-:W-:Y:S01]  /*2d30*/  FMUL.RZ R126, R123, 0.15915493667125701904 ;  /* 0x3e22f9837b7e7820 */ /* 0x001fe2000040c000 */
[----:B------:R-:W-:-:S02]  /*2d40*/  LEA.HI.SX32 R123, R122, R122, 0x1b ;  /* 0x0000007a7a7b7211 */ /* 0x000fc400078fdaff */
[----:B------:R-:W-:Y:S02]  /*2d50*/  LEA R129, R129, UR11, 0x4 ;  /* 0x0000000b81817c11 */ /* 0x000fe4000f8e20ff */
[----:B------:R-:W-:Y:S02]  /*2d60*/  LEA R123, R123, UR11, 0x4 ;  /* 0x0000000b7b7b7c11 */ /* 0x000fe4000f8e20ff */
[----:B------:R0:W5:Y:S01]  /*2d70*/  MUFU.COS R154, R125 ;  /* 0x0000007d009a7308 */ /* 0x0001620000000000 */
[----:B------:R-:W-:Y:S02]  /*2d80*/  LEA R131, R131, UR11, 0x4 ;  /* 0x0000000b83837c11 */ /* 0x000fe4000f8e20ff */
[----:B--2---:R2:W-:Y:S01]  /*2d90*/  STS.128 [R123], R40 ;  /* 0x000000287b007388 */ /* 0x0045e20000000c00 */
[----:B------:R-:W-:Y:S02]  /*2da0*/  LEA R133, R133, UR11, 0x4 ;  /* 0x0000000b85857c11 */ /* 0x000fe4000f8e20ff */
[----:B------:R-:W-:-:S02]  /*2db0*/  LEA R135, R135, UR11, 0x4 ;  /* 0x0000000b87877c11 */ /* 0x000fc4000f8e20ff */
[----:B------:R-:W-:Y:S01]  /*2dc0*/  MUFU.SIN R148, R128 ;  /* 0x0000008000947308 */ /* 0x000fe20000000400 */
[----:B0-----:R-:W-:Y:S02]  /*2dd0*/  IADD3 R125, PT, PT, R122, 0x20, RZ ;  /* 0x000000207a7d7810 */ /* 0x001fe40007ffe0ff */
[----:B------:R-:W-:Y:S02]  /*2de0*/  LEA R137, R137, UR11, 0x4 ;  /* 0x0000000b89897c11 */ /* 0x000fe4000f8e20ff */
[----:B------:R-:W-:Y:S01]  /*2df0*/  LEA.HI.SX32 R125, R125, R122, 0x1b ;  /* 0x0000007a7d7d7211 */ /* 0x000fe200078fdaff */
[----:B------:R-:W-:Y:S02]  /*2e00*/  FMUL.FTZ R122, R124, 1.4426950216293334961 ;  /* 0x3fb8aa3b7c7a7820 */ /* 0x000fe40000410000 */
[----:B------:R0:W5:Y:S01]  /*2e10*/  MUFU.COS R152, R128 ;  /* 0x0000008000987308 */ /* 0x0001620000000000 */
[----:B------:R-:W-:Y:S01]  /*2e20*/  LEA R125, R125, UR11, 0x4 ;  /* 0x0000000b7d7d7c11 */ /* 0x000fe2000f8e20ff */
[-C--:B------:R-:W-:Y:S01]  /*2e30*/  FMUL.FTZ R124, R32, R122.reuse ;  /* 0x0000007a207c7220 */ /* 0x080fe20000410000 */
[-C--:B--2---:R-:W-:Y:S01]  /*2e40*/  FMUL.FTZ R40, R29, R122.reuse ;  /* 0x0000007a1d287220 */ /* 0x084fe20000410000 */
[-C--:B------:R-:W-:Y:S01]  /*2e50*/  FMUL.FTZ R41, R28, R122.reuse ;  /* 0x0000007a1c297220 */ /* 0x080fe20000410000 */
[-C--:B------:R-:W-:Y:S01]  /*2e60*/  FMUL.FTZ R42, R27, R122.reuse ;  /* 0x0000007a1b2a7220 */ /* 0x080fe20000410000 */
[----:B------:R2:W-:Y:S01]  /*2e70*/  STS.128 [R125+0x200], R44 ;  /* 0x0002002c7d007388 */ /* 0x0005e20000000c00 */
[-C--:B------:R-:W-:Y:S01]  /*2e80*/  FMUL.FTZ R43, R26, R122.reuse ;  /* 0x0000007a1a2b7220 */ /* 0x080fe20000410000 */
[----:B------:R-:W-:Y:S01]  /*2e90*/  MUFU.SIN R180, R126 ;  /* 0x0000007e00b47308 */ /* 0x000fe20000000400 */
[-C--:B0-----:R-:W-:Y:S01]  /*2ea0*/  FMUL.FTZ R128, R30, R122.reuse ;  /* 0x0000007a1e807220 */ /* 0x081fe20000410000 */
[----:B----4-:R-:W-:Y:S04]  /*2eb0*/  STS.128 [R127+0x400], R48 ;  /* 0x000400307f007388 */ /* 0x010fe80000000c00 */
[----:B------:R-:W-:Y:S02]  /*2ec0*/  STS.128 [R129+0x600], R52 ;  /* 0x0006003481007388 */ /* 0x000fe40000000c00 */
[----:B------:R-:W1:Y:S02]  /*2ed0*/  MUFU.EX2 R40, R40 ;  /* 0x0000002800287308 */ /* 0x000e640000000800 */
[----:B------:R0:W-:Y:S02]  /*2ee0*/  STS.128 [R131+0x800], R56 ;  /* 0x0008003883007388 */ /* 0x0001e40000000c00 */
[----:B------:R4:W-:Y:S01]  /*2ef0*/  MUFU.COS R181, R126 ;  /* 0x0000007e00b57308 */ /* 0x0009e20000000000 */
[-C--:B--2---:R-:W-:Y:S01]  /*2f00*/  FMUL.FTZ R44, R25, R122.reuse ;  /* 0x0000007a192c7220 */ /* 0x084fe20000410000 */
[-C--:B------:R-:W-:Y:S01]  /*2f10*/  FMUL.FTZ R45, R24, R122.reuse ;  /* 0x0000007a182d7220 */ /* 0x080fe20000410000 */
[----:B------:R-:W-:Y:S01]  /*2f20*/  FMUL.FTZ R46, R18, UR40 ;  /* 0x00000028122e7c20 */ /* 0x000fe20008410000 */
[----:B------:R2:W-:Y:S04]  /*2f30*/  STS.128 [R133+0xa00], R60 ;  /* 0x000a003c85007388 */ /* 0x0005e80000000c00 */
[----:B------:R-:W3:Y:S01]  /*2f40*/  MUFU.EX2 R41, R41 ;  /* 0x0000002900297308 */ /* 0x000ee20000000800 */
[----:B----4-:R-:W-:Y:S01]  /*2f50*/  FMUL.FTZ R126, R31, R122 ;  /* 0x0000007a1f7e7220 */ /* 0x010fe20000410000 */
[C---:B-1----:R-:W-:Y:S01]  /*2f60*/  FMUL.FTZ R168, R40.reuse, R159 ;  /* 0x0000009f28a87220 */ /* 0x042fe20000410000 */
[----:B------:R-:W-:Y:S01]  /*2f70*/  FMUL.FTZ R167, R40, R167 ;  /* 0x000000a728a77220 */ /* 0x000fe20000410000 */
[----:B------:R-:W5:Y:S01]  /*2f80*/  MUFU.EX2 R42, R42 ;  /* 0x0000002a002a7308 */ /* 0x000f620000000800 */
[----:B------:R-:W-:Y:S01]  /*2f90*/  IADD3 R40, PT, PT, R175, R36, RZ ;  /* 0x00000024af287210 */ /* 0x000fe20007ffe0ff */
[----:B------:R-:W-:Y:S01]  /*2fa0*/  FMUL.RZ R46, R46, 0.15915493667125701904 ;  /* 0x3e22f9832e2e7820 */ /* 0x000fe2000040c000 */
[----:B------:R-:W-:Y:S01]  /*2fb0*/  STS.128 [R135+0xc00], R64 ;  /* 0x000c004087007388 */ /* 0x000fe20000000c00 */
[----:B------:R-:W1:Y:S01]  /*2fc0*/  MUFU.EX2 R126, R126 ;  /* 0x0000007e007e7308 */ /* 0x000e620000000800 */
[----:B------:R-:W-:Y:S01]  /*2fd0*/  SHF.L.U32 R40, R40, 0x3, RZ ;  /* 0x0000000328287819 */ /* 0x000fe200000006ff */
[----:B0-----:R-:W-:Y:S01]  /*2fe0*/  FMUL.FTZ R131, R19, R122 ;  /* 0x0000007a13837220 */ /* 0x001fe20000410000 */
[----:B------:R-:W-:Y:S01]  /*2ff0*/  STS.128 [R137+0xe00], R68 ;  /* 0x000e004489007388 */ /* 0x000fe20000000c00 */
[----:B------:R-:W0:Y:S01]  /*3000*/  MUFU.EX2 R128, R128 ;  /* 0x0000008000807308 */ /* 0x000e220000000800 */
[----:B------:R-:W-:Y:S01]  /*3010*/  LEA.HI.SX32 R40, R40, R40, 0x1b ;  /* 0x0000002828287211 */ /* 0x000fe200078fdaff */
[C---:B---3--:R-:W-:Y:S01]  /*3020*/  FMUL.FTZ R166, R41.reuse, R166 ;  /* 0x000000a629a67220 */ /* 0x048fe20000410000 */
[----:B------:R-:W-:Y:S01]  /*3030*/  FMUL.FTZ R165, R41, R130 ;  /* 0x0000008229a57220 */ /* 0x000fe20000410000 */
[----:B------:R-:W3:Y:S01]  /*3040*/  MUFU.EX2 R44, R44 ;  /* 0x0000002c002c7308 */ /* 0x000ee20000000800 */
[----:B------:R-:W-:Y:S01]  /*3050*/  LEA R123, R40, UR11, 0x4 ;  /* 0x0000000b287b7c11 */ /* 0x000fe2000f8e20ff */
[C---:B-----5:R-:W-:Y:S01]  /*3060*/  FMUL.FTZ R164, R42.reuse, R161 ;  /* 0x000000a12aa47220 */ /* 0x060fe20000410000 */
[----:B------:R-:W-:Y:S01]  /*3070*/  FMUL.FTZ R163, R42, R163 ;  /* 0x000000a32aa37220 */ /* 0x000fe20000410000 */
[----:B------:R-:W4:Y:S01]  /*3080*/  MUFU.EX2 R43, R43 ;  /* 0x0000002b002b7308 */ /* 0x000f220000000800 */
[-C--:B------:R-:W-:Y:S01]  /*3090*/  FMUL.FTZ R41, R33, R122.reuse ;  /* 0x0000007a21297220 */ /* 0x080fe20000410000 */
[-C--:B------:R-:W-:Y:S01]  /*30a0*/  FMUL.FTZ R42, R23, R122.reuse ;  /* 0x0000007a172a7220 */ /* 0x080fe20000410000 */
[----:B------:R-:W-:Y:S01]  /*30b0*/  FMUL.FTZ R40, R22, R122 ;  /* 0x0000007a16287220 */ /* 0x000fe20000410000 */
[----:B------:R-:W5:Y:S01]  /*30c0*/  MUFU.EX2 R45, R45 ;  /* 0x0000002d002d7308 */ /* 0x000f620000000800 */
[C---:B-1----:R-:W-:Y:S01]  /*30d0*/  FMUL.FTZ R172, R126.reuse, R143 ;  /* 0x0000008f7eac7220 */ /* 0x042fe20000410000 */
[----:B------:R-:W-:Y:S01]  /*30e0*/  FMUL.FTZ R171, R126, R171 ;  /* 0x000000ab7eab7220 */ /* 0x000fe20000410000 */
[----:B0-----:R-:W-:Y:S01]  /*30f0*/  FMUL.FTZ R170, R128, R157 ;  /* 0x0000009d80aa7220 */ /* 0x001fe20000410000 */
[----:B--2---:R-:W-:Y:S01]  /*3100*/  MUFU.SIN R133, R46 ;  /* 0x0000002e00857308 */ /* 0x004fe20000000400 */
[----:B------:R-:W-:Y:S01]  /*3110*/  NOP ;  /* 0x0000000000007918 */ /* 0x000fe20000000000 */
[C---:B---3--:R-:W-:Y:S01]  /*3120*/  FMUL.FTZ R159, R44.reuse, R177 ;  /* 0x000000b12c9f7220 */ /* 0x048fe20000410000 */
[C---:B----4-:R-:W-:Y:S01]  /*3130*/  FMUL.FTZ R162, R43.reuse, R162 ;  /* 0x000000a22ba27220 */ /* 0x050fe20000410000 */
[----:B------:R-:W-:Y:S01]  /*3140*/  FMUL.FTZ R161, R43, R132 ;  /* 0x000000842ba17220 */ /* 0x000fe20000410000 */
[----:B------:R-:W-:Y:S01]  /*3150*/  FMUL.FTZ R160, R44, R183 ;  /* 0x000000b72ca07220 */ /* 0x000fe20000410000 */
[C---:B-----5:R-:W-:Y:S01]  /*3160*/  FMUL.FTZ R158, R45.reuse, R158 ;  /* 0x0000009e2d9e7220 */ /* 0x060fe20000410000 */
[----:B------:R-:W-:Y:S01]  /*3170*/  FMUL.FTZ R157, R45, R134 ;  /* 0x000000862d9d7220 */ /* 0x000fe20000410000 */
[----:B------:R0:W-:Y:S01]  /*3180*/  MUFU.COS R177, R46 ;  /* 0x0000002e00b17308 */ /* 0x0001e20000000000 */
[----:B------:R-:W1:Y:S01]  /*3190*/  LDS.128 R68, [R123] ;  /* 0x000000007b447984 */ /* 0x000e620000000c00 */
[----:B------:R-:W-:Y:S01]  /*31a0*/  FMUL.FTZ R169, R128, R169 ;  /* 0x000000a980a97220 */ /* 0x000fe20000410000 */
[-C--:B------:R-:W-:Y:S01]  /*31b0*/  FMUL.FTZ R128, R21, R122.reuse ;  /* 0x0000007a15807220 */ /* 0x080fe20000410000 */
[-C--:B------:R-:W-:Y:S01]  /*31c0*/  FMUL.FTZ R130, R20, R122.reuse ;  /* 0x0000007a14827220 */ /* 0x080fe20000410000 */
[----:B------:R-:W2:Y:S01]  /*31d0*/  LDS.128 R64, [R123+0x10] ;  /* 0x000010007b407984 */ /* 0x000ea20000000c00 */
[----:B------:R-:W-:Y:S01]  /*31e0*/  SHF.L.U32 R132, R145, 0x8, RZ ;  /* 0x0000000891847819 */ /* 0x000fe200000006ff */
[----:B------:R-:W-:Y:S01]  /*31f0*/  FMUL.FTZ R122, R18, R122 ;  /* 0x0000007a127a7220 */ /* 0x000fe20000410000 */
[----:B------:R-:W3:Y:S01]  /*3200*/  MUFU.EX2 R125, R41 ;  /* 0x00000029007d7308 */ /* 0x000ee20000000800 */
[----:B------:R-:W4:Y:S03]  /*3210*/  LDS.128 R60, [R123+0x20] ;  /* 0x000020007b3c7984 */ /* 0x000f260000000c00 */
[----:B------:R-:W5:Y:S01]  /*3220*/  MUFU.EX2 R126, R42 ;  /* 0x0000002a007e7308 */ /* 0x000f620000000800 */
[----:B------:R-:W4:Y:S03]  /*3230*/  LDS.128 R56, [R123+0x30] ;  /* 0x000030007b387984 */ /* 0x000f260000000c00 */
[----:B------:R5:W5:Y:S01]  /*3240*/  MUFU.EX2 R127, R40 ;  /* 0x00000028007f7308 */ /* 0x000b620000000800 */
[----:B------:R-:W4:Y:S03]  /*3250*/  LDS.128 R52, [R123+0x40] ;  /* 0x000040007b347984 */ /* 0x000f260000000c00 */
[----:B------:R-:W1:Y:S01]  /*3260*/  MUFU.EX2 R124, R124 ;  /* 0x0000007c007c7308 */ /* 0x000e620000000800 */
[----:B------:R-:W4:Y:S01]  /*3270*/  LDS.128 R48, [R123+0x50] ;  /* 0x000050007b307984 */ /* 0x000f220000000c00 */
[C---:B---3--:R-:W-:Y:S01]  /*3280*/  FMUL.FTZ R140, R125.reuse, R140 ;  /* 0x0000008c7d8c7220 */ /* 0x048fe20000410000 */
[----:B------:R-:W-:Y:S01]  /*3290*/  FMUL.FTZ R141, R125, R141 ;  /* 0x0000008d7d8d7220 */ /* 0x000fe20000410000 */
[----:B------:R-:W-:Y:S01]  /*32a0*/  MUFU.SIN R178, R136 ;  /* 0x0000008800b27308 */ /* 0x000fe20000000400 */
[----:B0-----:R-:W0:Y:S01]  /*32b0*/  LDS.128 R44, [R123+0x60] ;  /* 0x000060007b2c7984 */ /* 0x001e220000000c00 */
[C---:B-----5:R-:W-:Y:S01]  /*32c0*/  FMUL.FTZ R156, R126.reuse, R156 ;  /* 0x0000009c7e9c7220 */ /* 0x060fe20000410000 */
[----:B------:R-:W-:-:S02]  /*32d0*/  FMUL.FTZ R155, R126, R155 ;  /* 0x0000009b7e9b7220 */ /* 0x000fc40000410000 */
[----:B------:R3:W5:Y:S01]  /*32e0*/  LDS.128 R40, [R123+0x70] ;  /* 0x000070007b287984 */ /* 0x0007620000000c00 */
[C---:B------:R-:W-:Y:S01]  /*32f0*/  FMUL.FTZ R154, R127.reuse, R154 ;  /* 0x0000009a7f9a7220 */ /* 0x040fe20000410000 */
[----:B------:R-:W-:Y:S01]  /*3300*/  FMUL.FTZ R153, R127, R153 ;  /* 0x000000997f997220 */ /* 0x000fe20000410000 */
[----:B------:R-:W4:Y:S01]  /*3310*/  MUFU.COS R179, R136 ;  /* 0x0000008800b37308 */ /* 0x000f220000000000 */
[C---:B-1----:R-:W-:Y:S01]  /*3320*/  FMUL.FTZ R174, R124.reuse, R139 ;  /* 0x0000008b7cae7220 */ /* 0x042fe20000410000 */
[----:B------:R-:W-:Y:S01]  /*3330*/  FMUL.FTZ R173, R124, R173 ;  /* 0x000000ad7cad7220 */ /* 0x000fe20000410000 */
[----:B------:R-:W-:-:S05]  /*3340*/  IADD3 R124, PT, PT, R132, -0x100, RZ ;  /* 0xffffff00847c7810 */ /* 0x000fca0007ffe0ff */
[----:B------:R-:W1:Y:S01]  /*3350*/  MUFU.EX2 R129, R128 ;  /* 0x0000008000817308 */ /* 0x000e620000000800 */
[----:B------:R-:W-:Y:S01]  /*3360*/  LOP3.LUT R124, R124, 0x100, RZ, 0xc0, !PT ;  /* 0x000001007c7c7812 */ /* 0x000fe200078ec0ff */
[----:B------:R-:W-:Y:S01]  /*3370*/  FMUL.FTZ R121, R69, UR41 ;  /* 0x0000002945797c20 */ /* 0x000fe20008410000 */
[----:B---3--:R-:W-:Y:S01]  /*3380*/  FMUL.FTZ R123, R71, UR41 ;  /* 0x00000029477b7c20 */ /* 0x008fe20008410000 */
[----:B------:R-:W3:Y:S01]  /*3390*/  MUFU.EX2 R131, R131 ;  /* 0x0000008300837308 */ /* 0x000ee20000000800 */
[----:B------:R-:W-:Y:S01]  /*33a0*/  IADD3 R124, PT, PT, R124, UR6, RZ ;  /* 0x000000067c7c7c10 */ /* 0x000fe2000fffe0ff */
[----:B--2---:R-:W-:Y:S01]  /*33b0*/  FMUL.FTZ R125, R65, UR41 ;  /* 0x00000029417d7c20 */ /* 0x004fe20008410000 */
[----:B------:R-:W-:Y:S01]  /*33c0*/  FMUL.FTZ R127, R67, UR41 ;  /* 0x00000029437f7c20 */ /* 0x000fe20008410000 */
[----:B------:R-:W2:Y:S01]  /*33d0*/  MUFU.EX2 R122, R122 ;  /* 0x0000007a007a7308 */ /* 0x000ea20000000800 */
[----:B------:R-:W-:Y:S01]  /*33e0*/  SEL R124, R124, R39, !P0 ;  /* 0x000000277c7c7207 */ /* 0x000fe20004000000 */
[----:B------:R-:W-:Y:S01]  /*33f0*/  FFMA.FTZ R121, R68, UR42, R121 ;  /* 0x0000002a44797c23 */ /* 0x000fe20008010079 */
[----:B------:R-:W-:Y:S01]  /*3400*/  FFMA.FTZ R196, R70, UR42, R123 ;  /* 0x0000002a46c47c23 */ /* 0x000fe2000801007b */
[----:B------:R-:W5:Y:S01]  /*3410*/  MUFU.EX2 R130, R130 ;  /* 0x0000008200827308 */ /* 0x000f620000000800 */
[----:B------:R-:W-:Y:S01]  /*3420*/  LEA R124, R124, UR11, 0x3 ;  /* 0x0000000b7c7c7c11 */ /* 0x000fe2000f8e18ff */
[C---:B-1----:R-:W-:Y:S01]  /*3430*/  FMUL.FTZ R152, R129.reuse, R152 ;  /* 0x0000009881987220 */ /* 0x042fe20000410000 */
[----:B------:R-:W-:Y:S01]  /*3440*/  FMUL.FTZ R148, R129, R148 ;  /* 0x0000009481947220 */ /* 0x000fe20000410000 */
[----:B----4-:R-:W-:Y:S01]  /*3450*/  FMUL.FTZ R129, R61, UR41 ;  /* 0x000000293d817c20 */ /* 0x010fe20008410000 */
[----:B------:R-:W-:Y:S01]  /*3460*/  FMUL.FTZ R135, R59, UR41 ;  /* 0x000000293b877c20 */ /* 0x000fe20008410000 */
[C---:B---3--:R-:W-:Y:S01]  /*3470*/  FMUL.FTZ R179, R131.reuse, R179 ;  /* 0x000000b383b37220 */ /* 0x048fe20000410000 */
[----:B------:R-:W-:Y:S01]  /*3480*/  FMUL.FTZ R178, R131, R178 ;  /* 0x000000b283b27220 */ /* 0x000fe20000410000 */
[----:B------:R-:W-:Y:S01]  /*3490*/  FMUL.FTZ R131, R63, UR41 ;  /* 0x000000293f837c20 */ /* 0x000fe20008410000 */
[----:B------:R-:W-:Y:S01]  /*34a0*/  FMUL.FTZ R137, R53, UR41 ;  /* 0x0000002935897c20 */ /* 0x000fe20008410000 */
[----:B--2---:R-:W-:Y:S01]  /*34b0*/  FMUL.FTZ R176, R122, R133 ;  /* 0x000000857ab07220 */ /* 0x004fe20000410000 */
[----:B------:R-:W-:Y:S01]  /*34c0*/  FMUL.FTZ R133, R57, UR41 ;  /* 0x0000002939857c20 */ /* 0x000fe20008410000 */
[----:B------:R-:W-:Y:S01]  /*34d0*/  FMUL.FTZ R139, R55, UR41 ;  /* 0x00000029378b7c20 */ /* 0x000fe20008410000 */
[----:B------:R-:W-:Y:S01]  /*34e0*/  FMUL.FTZ R143, R49, UR41 ;  /* 0x00000029318f7c20 */ /* 0x000fe20008410000 */
[----:B------:R-:W-:Y:S01]  /*34f0*/  FMUL.FTZ R183, R51, UR41 ;  /* 0x0000002933b77c20 */ /* 0x000fe20008410000 */
[----:B0-----:R-:W-:Y:S01]  /*3500*/  FMUL.FTZ R185, R45, UR41 ;  /* 0x000000292db97c20 */ /* 0x001fe20008410000 */
[----:B------:R-:W-:Y:S01]  /*3510*/  FMUL.FTZ R187, R47, UR41 ;  /* 0x000000292fbb7c20 */ /* 0x000fe20008410000 */
[----:B-----5:R-:W-:Y:S01]  /*3520*/  FMUL.FTZ R191, R41, UR41 ;  /* 0x0000002929bf7c20 */ /* 0x020fe20008410000 */
        /* <DEDUP_REMOVED lines=36> */
[----:B0-----:R-:W-:Y:S05]  /*3770*/  @P2 BRA `(.L_x_3885) ;  /* 0x0000000000242947 */ /* 0x001fea0003800000 */
[----:B------:R-:W-:Y:S01]  /*3780*/  ISETP.NE.AND P2, PT, R145, UR39, PT ;  /* 0x0000002791007c0c */ /* 0x000fe2000bf45270 */
[----:B------:R-:W-:Y:S01]  /*3790*/  HFMA2 R150, -RZ, RZ, 1.875, 0 ;  /* 0x3f800000ff967431 */ /* 0x000fe200000001ff */
[----:B------:R-:W-:-:S11]  /*37a0*/  MOV R151, RZ ;  /* 0x000000ff00977202 */ /* 0x000fd60000000f00 */
[----:B------:R-:W-:Y:S05]  /*37b0*/  @!P2 BRA `(.L_x_3886) ;  /* 0x000000000018a947 */ /* 0x000fea0003800000 */
[----:B------:R-:W-:-:S04]  /*37c0*/  LOP3.LUT R120, R132, 0x100, RZ, 0xc0, !PT ;  /* 0x0000010084787812 */ /* 0x000fc800078ec0ff */
[----:B------:R-:W-:-:S04]  /*37d0*/  IADD3 R120, PT, PT, R120, UR6, RZ ;  /* 0x0000000678787c10 */ /* 0x000fc8000fffe0ff */
[----:B------:R-:W-:-:S05]  /*37e0*/  LEA R120, R120, UR11, 0x3 ;  /* 0x0000000b78787c11 */ /* 0x000fca000f8e18ff */
[----:B------:R1:W2:Y:S01]  /*37f0*/  LDS.64 R150, [R120+0x9880] ;  /* 0x0098800078967984 */ /* 0x0002a20000000a00 */
[----:B------:R-:W-:Y:S05]  /*3800*/  BRA `(.L_x_3886) ;  /* 0x0000000000047947 */ /* 0x000fea0003800000 */
.L_x_3885:
[----:B------:R-:W0:Y:S02]  /*3810*/  LDS.64 R150, [R151+UR11+0xa888] ;  /* 0x00a8880b97967984 */ /* 0x000e240008000a00 */
.L_x_3886:
[----:B------:R-:W-:Y:S05]  /*3820*/  BSYNC.RECONVERGENT B0 ;  /* 0x0000000000007941 */ /* 0x000fea0003800200 */
.L_x_3884:
[----:B------:R-:W3:Y:S01]  /*3830*/  @P1 LDC R121, c[0x0][0x38c] ;  /* 0x0000e300ff791b82 */ /* 0x000ee20000000800 */
[----:B------:R-:W-:Y:S01]  /*3840*/  FMUL.FTZ R122, R116, R33 ;  /* 0x00000021747a7220 */ /* 0x000fe20000410000 */
[----:B------:R-:W-:Y:S01]  /*3850*/  FMUL.FTZ R125, RZ, R173 ;  /* 0x000000adff7d7220 */ /* 0x000fe20000410000 */
[----:B-1----:R-:W-:Y:S01]  /*3860*/  @P1 IADD3 R120, PT, PT, R145, -0x2, RZ ;  /* 0xfffffffe91781810 */ /* 0x002fe20007ffe0ff */
[----:B------:R-:W-:Y:S02]  /*3870*/  HFMA2 R136, -RZ, RZ, 1.875, 0 ;  /* 0x3f800000ff887431 */ /* 0x000fe400000001ff */
[-C--:B------:R-:W-:Y:S01]  /*3880*/  FMUL.FTZ R123, R173, R122.reuse ;  /* 0x0000007aad7b7220 */ /* 0x080fe20000410000 */
[----:B------:R-:W-:Y:S01]  /*3890*/  FFMA.FTZ R122, R174, R122, -R125 ;  /* 0x0000007aae7a7223 */ /* 0x000fe2000001087d */
[----:B------:R-:W-:Y:S02]  /*38a0*/  CS2R R138, SRZ ;  /* 0x00000000008a7805 */ /* 0x000fe4000001ff00 */
[----:B------:R-:W-:Y:S01]  /*38b0*/  MOV R137, RZ ;  /* 0x000000ff00897202 */ /* 0x000fe20000000f00 */
[----:B------:R-:W-:Y:S01]  /*38c0*/  FFMA.FTZ R123, RZ, R174, R123 ;  /* 0x000000aeff7b7223 */ /* 0x000fe2000001007b */
[----:B------:R-:W-:-:S03]  /*38d0*/  FFMA.FTZ R122, R117, R32, R122 ;  /* 0x00000020757a7223 */ /* 0x000fc6000001007a */
[----:B------:R-:W-:Y:S01]  /*38e0*/  FADD.FTZ R123, RZ, R123 ;  /* 0x0000007bff7b7221 */ /* 0x000fe20000010000 */
[----:B------:R-:W-:-:S03]  /*38f0*/  FMUL.FTZ R127, R171, R122 ;  /* 0x0000007aab7f7220 */ /* 0x000fc60000410000 */
[-C--:B------:R-:W-:Y:S01]  /*3900*/  FMUL.FTZ R125, R171, R123.reuse ;  /* 0x0000007bab7d7220 */ /* 0x080fe20000410000 */
[----:B------:R-:W-:-:S03]  /*3910*/  FFMA.FTZ R127, R172, R123, R127 ;  /* 0x0000007bac7f7223 */ /* 0x000fc6000001007f */
[----:B------:R-:W-:Y:S01]  /*3920*/  FFMA.FTZ R125, R172, R122, -R125 ;  /* 0x0000007aac7d7223 */ /* 0x000fe2000001087d */
[----:B---3--:R-:W-:Y:S02]  /*3930*/  @P1 IMAD R121, R120, R121, UR6 ;  /* 0x0000000678791e24 */ /* 0x008fe4000f8e0279 */
[----:B------:R-:W-:Y:S02]  /*3940*/  FADD.FTZ R127, RZ, R127 ;  /* 0x0000007fff7f7221 */ /* 0x000fe40000010000 */
[----:B------:R-:W-:-:S04]  /*3950*/  @P1 IMAD.WIDE R120, R121, 0x10, R240 ;  /* 0x0000001079781825 */ /* 0x000fc800078e02f0 */
[----:B------:R-:W-:Y:S01]  /*3960*/  FFMA.FTZ R125, R118, R31, R125 ;  /* 0x0000001f767d7223 */ /* 0x000fe2000001007d */
[----:B------:R1:W5:Y:S03]  /*3970*/  @P1 LDG.E.128 R136, desc[UR14][R120.64] ;  /* 0x0000000e78881981 */ /* 0x000366000c1e1d00 */
[----:B------:R-:W-:Y:S01]  /*3980*/  FMUL.FTZ R122, R169, R125 ;  /* 0x0000007da97a7220 */ /* 0x000fe20000410000 */
[----:B------:R-:W-:-:S03]  /*3990*/  ISETP.GT.U32.AND P2, PT, R2, 0x1f, PT ;  /* 0x0000001f0200780c */ /* 0x000fc60003f44070 */
[----:B------:R-:W-:-:S04]  /*39a0*/  FFMA.FTZ R122, R170, R127, R122 ;  /* 0x0000007faa7a7223 */ /* 0x000fc8000001007a */
[----:B------:R-:W-:Y:S01]  /*39b0*/  FADD.FTZ R122, RZ, R122 ;  /* 0x0000007aff7a7221 */ /* 0x000fe20000010000 */
[----:B-1----:R-:W-:-:S04]  /*39c0*/  FMUL.FTZ R121, R169, R127 ;  /* 0x0000007fa9797220 */ /* 0x002fc80000410000 */
[----:B------:R-:W-:Y:S01]  /*39d0*/  FFMA.FTZ R120, R170, R125, -R121 ;  /* 0x0000007daa787223 */ /* 0x000fe20000010879 */
[----:B------:R-:W-:-:S03]  /*39e0*/  FMUL.FTZ R121, R167, R122 ;  /* 0x0000007aa7797220 */ /* 0x000fc60000410000 */
[----:B------:R-:W-:-:S04]  /*39f0*/  FFMA.FTZ R120, R119, R30, R120 ;  /* 0x0000001e77787223 */ /* 0x000fc80000010078 */
        /* <DEDUP_REMOVED lines=9> */
[----:B------:R-:W-:Y:S01]  /*3a90*/  FADD.FTZ R122, RZ, R122 ;  /* 0x0000007aff7a7221 */ /* 0x000fe20000010000 */
[-C--:B------:R-:W-:Y:S02]  /*3aa0*/  FMUL.FTZ R121, R141, R173.reuse ;  /* 0x000000ad8d797220 */ /* 0x080fe40000410000 */
[----:B------:R-:W-:Y:S01]  /*3ab0*/  FFMA.FTZ R123, R113, R28, R120 ;  /* 0x0000001c717b7223 */ /* 0x000fe20000010078 */
[C---:B------:R-:W-:Y:S01]  /*3ac0*/  FMUL.FTZ R120, R140.reuse, R173 ;  /* 0x000000ad8c787220 */ /* 0x040fe20000410000 */
[C---:B------:R-:W-:Y:S01]  /*3ad0*/  FMUL.FTZ R124, R163.reuse, R122 ;  /* 0x0000007aa37c7220 */ /* 0x040fe20000410000 */
[-C--:B------:R-:W-:Y:S01]  /*3ae0*/  FFMA.FTZ R121, R140, R174.reuse, -R121 ;  /* 0x000000ae8c797223 */ /* 0x080fe20000010879 */
[----:B------:R-:W-:Y:S01]  /*3af0*/  FMUL.FTZ R125, R163, R123 ;  /* 0x0000007ba37d7220 */ /* 0x000fe20000410000 */
[----:B------:R-:W-:-:S03]  /*3b00*/  FFMA.FTZ R120, R141, R174, R120 ;  /* 0x000000ae8d787223 */ /* 0x000fc60000010078 */
        /* <DEDUP_REMOVED lines=35> */
[-C--:B------:R-:W-:Y:S01]  /*3d40*/  FMUL.FTZ R122, R163, R120.reuse ;  /* 0x00000078a37a7220 */ /* 0x080fe20000410000 */
[C---:B------:R-:W-:Y:S01]  /*3d50*/  FFMA.FTZ R124, R158.reuse, R125, -R129 ;  /* 0x0000007d9e7c7223 */ /* 0x040fe20000010881 */
[----:B------:R-:W-:Y:S01]  /*3d60*/  FFMA.FTZ R126, R158, R127, R126 ;  /* 0x0000007f9e7e7223 */ /* 0x000fe2000001007e */
[C---:B------:R-:W-:Y:S01]  /*3d70*/  FFMA.FTZ R123, R164.reuse, R120, R123 ;  /* 0x00000078a47b7223 */ /* 0x040fe2000001007b */
[----:B------:R-:W-:Y:S01]  /*3d80*/  FFMA.FTZ R122, R164, R121, -R122 ;  /* 0x00000079a47a7223 */ /* 0x000fe2000001087a */
[----:B------:R-:W-:Y:S01]  /*3d90*/  FFMA.FTZ R124, R109, R24, R124 ;  /* 0x000000186d7c7223 */ /* 0x000fe2000001007c */
[----:B------:R-:W-:Y:S01]  /*3da0*/  FADD.FTZ R126, RZ, R126 ;  /* 0x0000007eff7e7221 */ /* 0x000fe20000010000 */
[CC--:B------:R-:W-:Y:S01]  /*3db0*/  FMUL.FTZ R121, R161.reuse, R123.reuse ;  /* 0x0000007ba1797220 */ /* 0x0c0fe20000410000 */
        /* <DEDUP_REMOVED lines=55> */
[C---:B------:R-:W-:Y:S01]  /*4130*/  FMUL.FTZ R120, R178.reuse, R122 ;  /* 0x0000007ab2787220 */ /* 0x040fe20000410000 */
[-C--:B------:R-:W-:Y:S01]  /*4140*/  FMUL.FTZ R121, R178, R124.reuse ;  /* 0x0000007cb2797220 */ /* 0x080fe20000410000 */
        /* <DEDUP_REMOVED lines=14> */
[----:B------:R1:W-:Y:S02]  /*4230*/  STS.128 [R38+0x8470], R120 ;  /* 0x0084707826007388 */ /* 0x0003e40000000c00 */
[----:B-1----:R-:W-:Y:S01]  /*4240*/  P2R R120, PR, RZ, 0x4 ;  /* 0x00000004ff787803 */ /* 0x002fe20000000000 */
[----:B------:R-:W-:Y:S06]  /*4250*/  BAR.SYNC.DEFER_BLOCKING 0x0 ;  /* 0x0000000000007b1d */ /* 0x000fec0000010000 */
[----:B------:R-:W-:Y:S05]  /*4260*/  @P2 BRA `(.L_x_3887) ;  /* 0x0000000800c82947 */ /* 0x000fea0003800000 */
[----:B------:R-:W-:Y:S01]  /*4270*/  MOV R121, 0x50 ;  /* 0x0000005000797802 */ /* 0x000fe20000000f00 */
[----:B------:R-:W-:Y:S01]  /*4280*/  UMOV UR12, 0xffffffff ;  /* 0xffffffff000c7882 */ /* 0x000fe20000000000 */
[C---:B------:R-:W-:Y:S02]  /*4290*/  ISETP.GE.AND P4, PT, R36.reuse, 0x10, PT ;  /* 0x000000102400780c */ /* 0x040fe40003f86270 */
[----:B------:R-:W-:Y:S01]  /*42a0*/  ISETP.GE.AND P2, PT, R36, 0x8, PT ;  /* 0x000000082400780c */ /* 0x000fe20003f46270 */
[----:B------:R-:W-:Y:S01]  /*42b0*/  IMAD R142, R2, R121, UR11 ;  /* 0x0000000b028e7e24 */ /* 0x000fe2000f8e0279 */
[C---:B------:R-:W-:Y:S02]  /*42c0*/  ISETP.GE.AND P3, PT, R36.reuse, 0x4, PT ;  /* 0x000000042400780c */ /* 0x040fe40003f66270 */
[----:B------:R-:W-:Y:S02]  /*42d0*/  ISETP.GE.AND P5, PT, R36, 0x1, PT ;  /* 0x000000012400780c */ /* 0x000fe40003fa6270 */
[----:B------:R-:W-:Y:S04]  /*42e0*/  LDS.128 R120, [R142+0x8470] ;  /* 0x008470008e787984 */ /* 0x000fe80000000c00 */
[----:B------:R-:W1:Y:S04]  /*42f0*/  LDS.128 R124, [R142+0x8480] ;  /* 0x008480008e7c7984 */ /* 0x000e680000000c00 */
        /* <DEDUP_REMOVED lines=44> */
[CC--:B----4-:R-:W-:Y:S01]  /*45c0*/  FMUL.FTZ R134, R198.reuse, R133.reuse ;  /* 0x00000085c6867220 */ /* 0x0d0fe20000410000 */
[----:B------:R-:W-:Y:S01]  /*45d0*/  @P5 FADD.FTZ R199, R199, R202 ;  /* 0x000000cac7c75221 */ /* 0x000fe20000010000 */
[C---:B------:R-:W-:Y:S02]  /*45e0*/  FMUL.FTZ R133, R143.reuse, R133 ;  /* 0x000000858f857220 */ /* 0x040fe40000410000 */
[----:B------:R-:W1:Y:S01]  /*45f0*/  SHFL.UP PT, R201, R200, 0x2, RZ ;  /* 0x04400000c8c97989 */ /* 0x000e6200000e00ff */
[-C--:B0-----:R-:W-:Y:S01]  /*4600*/  @P5 FFMA.FTZ R143, R143, R132.reuse, -R134 ;  /* 0x000000848f8f5223 */ /* 0x081fe20000010886 */
[----:B------:R-:W-:Y:S02]  /*4610*/  @P5 FFMA.FTZ R198, R198, R132, R133 ;  /* 0x00000084c6c65223 */ /* 0x000fe40000010085 */
        /* <DEDUP_REMOVED lines=8> */
[CC--:B---3--:R-:W-:Y:S01]  /*46a0*/  FMUL.FTZ R134, R198.reuse, R133.reuse ;  /* 0x00000085c6867220 */ /* 0x0c8fe20000410000 */
[----:B------:R-:W-:Y:S01]  /*46b0*/  FMUL.FTZ R133, R143, R133 ;  /* 0x000000858f857220 */ /* 0x000fe20000410000 */
[----:B------:R-:W-:Y:S02]  /*46c0*/  @P4 FADD.FTZ R199, R199, R202 ;  /* 0x000000cac7c74221 */ /* 0x000fe40000010000 */
[----:B------:R-:W0:Y:S01]  /*46d0*/  SHFL.UP PT, R201, R200, 0x4, RZ ;  /* 0x04800000c8c97989 */ /* 0x000e2200000e00ff */
[-C--:B----4-:R-:W-:Y:S01]  /*46e0*/  @P4 FFMA.FTZ R143, R143, R132.reuse, -R134 ;  /* 0x000000848f8f4223 */ /* 0x090fe20000010886 */
[----:B------:R-:W-:Y:S02]  /*46f0*/  @P4 FFMA.FTZ R198, R198, R132, R133 ;  /* 0x00000084c6c64223 */ /* 0x000fe40000010085 */
        /* <DEDUP_REMOVED lines=31> */
.L_x_4010:
        /* <DEDUP_REMOVED lines=13> */
.L_x_4013:
[----:B------:R-:W-:-:S03]  /*49c0*/  UMOV UR12, 0xffffffff ;  /* 0xffffffff000c7882 */ /* 0x000fc60000000000 */
[----:B------:R-:W-:Y:S05]  /*49d0*/  BRA.DIV UR12, `(.L_x_3890) ;  /* 0x0000007a0cac7947 */ /* 0x000fea000b800000 */
.L_x_4016:
[----:B------:R-:W-:-:S03]  /*49e0*/  UMOV UR12, 0xffffffff ;  /* 0xffffffff000c7882 */ /* 0x000fc60000000000 */
[----:B------:R-:W-:Y:S05]  /*49f0*/  BRA.DIV UR12, `(.L_x_3891) ;  /* 0x0000007a0ccc7947 */ /* 0x000fea000b800000 */
.L_x_4019:
[----:B------:R-:W-:-:S03]  /*4a00*/  UMOV UR12, 0xffffffff ;  /* 0xffffffff000c7882 */ /* 0x000fc60000000000 */
[----:B------:R-:W-:Y:S05]  /*4a10*/  BRA.DIV UR12, `(.L_x_3892) ;  /* 0x0000007a0cec7947 */ /* 0x000fea000b800000 */
.L_x_4022:
        /* <DEDUP_REMOVED lines=10> */
.L_x_4032:
        /* <DEDUP_REMOVED lines=45> */
.L_x_3887:
[----:B------:R-:W-:Y:S05]  /*4d90*/  WARPSYNC.ALL ;  /* 0x0000000000007948 */ /* 0x000fea0003800000 */
[----:B-1----:R-:W-:Y:S01]  /*4da0*/  FMUL.FTZ R121, R43, UR42 ;  /* 0x0000002a2b797c20 */ /* 0x002fe20008410000 */
[CC--:B0-2---:R-:W-:Y:S01]  /*4db0*/  FMUL.FTZ R120, R176.reuse, R151.reuse ;  /* 0x00000097b0787220 */ /* 0x0c5fe20000410000 */
[----:B------:R-:W-:Y:S01]  /*4dc0*/  FMUL.FTZ R124, R176, R192 ;  /* 0x000000c0b07c7220 */ /* 0x000fe20000410000 */
[----:B------:R-:W-:Y:S01]  /*4dd0*/  FMUL.FTZ R125, R41, UR42 ;  /* 0x0000002a297d7c20 */ /* 0x000fe20008410000 */
[----:B------:R-:W-:Y:S01]  /*4de0*/  FFMA.FTZ R122, R42, UR41, -R121 ;  /* 0x000000292a7a7c23 */ /* 0x000fe20008010879 */
[C---:B------:R-:W-:Y:S01]  /*4df0*/  FMUL.FTZ R121, R177.reuse, R151 ;  /* 0x00000097b1797220 */ /* 0x040fe20000410000 */
[----:B------:R-:W-:Y:S01]  /*4e00*/  FFMA.FTZ R120, R177, R150, -R120 ;  /* 0x00000096b1787223 */ /* 0x000fe20000010878 */
[----:B------:R-:W-:Y:S01]  /*4e10*/  FFMA.FTZ R125, R40, UR41, -R125 ;  /* 0x00000029287d7c23 */ /* 0x000fe2000801087d */
[----:B------:R-:W-:Y:S01]  /*4e20*/  FMUL.FTZ R122, R3, R122 ;  /* 0x0000007a037a7220 */ /* 0x000fe20000410000 */
[----:B------:R-:W-:Y:S01]  /*4e30*/  FFMA.FTZ R121, -R176, R150, -R121 ;  /* 0x00000096b0797223 */ /* 0x000fe20000010979 */
[C---:B------:R-:W-:Y:S01]  /*4e40*/  FMUL.FTZ R126, R178.reuse, R120 ;  /* 0x00000078b27e7220 */ /* 0x040fe20000410000 */
[----:B------:R-:W-:Y:S01]  /*4e50*/  BAR.SYNC.DEFER_BLOCKING 0x0 ;  /* 0x0000000000007b1d */ /* 0x000fe20000010000 */
[-C--:B------:R-:W-:Y:S01]  /*4e60*/  FFMA.FTZ R123, R177, R122.reuse, R124 ;  /* 0x0000007ab17b7223 */ /* 0x080fe2000001007c */
[-C--:B------:R-:W-:Y:S01]  /*4e70*/  FMUL.FTZ R127, R178, R121.reuse ;  /* 0x00000079b27f7220 */ /* 0x080fe20000410000 */
[----:B------:R-:W-:Y:S01]  /*4e80*/  FMUL.FTZ R122, R176, R122 ;  /* 0x0000007ab07a7220 */ /* 0x000fe20000410000 */
[C---:B------:R-:W-:Y:S01]  /*4e90*/  FFMA.FTZ R126, R179.reuse, R121, -R126 ;  /* 0x00000079b37e7223 */ /* 0x040fe2000001087e */
[----:B------:R-:W-:Y:S01]  /*4ea0*/  FFMA.FTZ R123, R4, R125, R123 ;  /* 0x0000007d047b7223 */ /* 0x000fe2000001007b */
[----:B------:R-:W-:Y:S01]  /*4eb0*/  FFMA.FTZ R127, R179, R120, R127 ;  /* 0x00000078b37f7223 */ /* 0x000fe2000001007f */
[----:B------:R-:W-:Y:S01]  /*4ec0*/  FFMA.FTZ R122, R177, R192, -R122 ;  /* 0x000000c0b17a7223 */ /* 0x000fe2000001087a */
[-C--:B------:R-:W-:Y:S01]  /*4ed0*/  FMUL.FTZ R120, R180, R126.reuse ;  /* 0x0000007eb4787220 */ /* 0x080fe20000410000 */
[----:B------:R-:W-:Y:S01]  /*4ee0*/  FMUL.FTZ R124, R178, R123 ;  /* 0x0000007bb27c7220 */ /* 0x000fe20000410000 */
[-C--:B------:R-:W-:Y:S01]  /*4ef0*/  FMUL.FTZ R121, R180, R127.reuse ;  /* 0x0000007fb4797220 */ /* 0x080fe20000410000 */
[----:B------:R-:W-:Y:S01]  /*4f00*/  FADD.FTZ R122, R191, R122 ;  /* 0x0000007abf7a7221 */ /* 0x000fe20000010000 */
[----:B------:R-:W-:Y:S01]  /*4f10*/  FFMA.FTZ R127, R181, R127, R120 ;  /* 0x0000007fb57f7223 */ /* 0x000fe20000010078 */
[----:B------:R-:W-:Y:S01]  /*4f20*/  FMUL.FTZ R125, R47, UR42 ;  /* 0x0000002a2f7d7c20 */ /* 0x000fe20008410000 */
[----:B------:R-:W-:Y:S01]  /*4f30*/  FFMA.FTZ R129, R181, R126, -R121 ;  /* 0x0000007eb5817223 */ /* 0x000fe20000010879 */
[-C--:B------:R-:W-:Y:S01]  /*4f40*/  FMUL.FTZ R120, R178, R122.reuse ;  /* 0x0000007ab2787220 */ /* 0x080fe20000410000 */
[C---:B------:R-:W-:Y:S01]  /*4f50*/  FFMA.FTZ R121, R179.reuse, R122, -R124 ;  /* 0x0000007ab3797223 */ /* 0x040fe2000001087c */
[----:B------:R-:W-:Y:S01]  /*4f60*/  FFMA.FTZ R125, R46, UR41, -R125 ;  /* 0x000000292e7d7c23 */ /* 0x000fe2000801087d */
[----:B------:R-:W-:Y:S01]  /*4f70*/  FMUL.FTZ R124, R148, R127 ;  /* 0x0000007f947c7220 */ /* 0x000fe20000410000 */
[----:B------:R-:W-:Y:S01]  /*4f80*/  FFMA.FTZ R120, R179, R123, R120 ;  /* 0x0000007bb3787223 */ /* 0x000fe20000010078 */
[----:B------:R-:W-:Y:S01]  /*4f90*/  FADD.FTZ R121, R190, R121 ;  /* 0x00000079be797221 */ /* 0x000fe20000010000 */
[-C--:B------:R-:W-:Y:S01]  /*4fa0*/  FMUL.FTZ R123, R148, R129.reuse ;  /* 0x00000081947b7220 */ /* 0x080fe20000410000 */
[----:B------:R-:W-:Y:S01]  /*4fb0*/  FFMA.FTZ R124, R152, R129, -R124 ;  /* 0x00000081987c7223 */ /* 0x000fe2000001087c */
[----:B------:R-:W-:Y:S01]  /*4fc0*/  FFMA.FTZ R120, R5, R125, R120 ;  /* 0x0000007d05787223 */ /* 0x000fe20000010078 */
[----:B------:R-:W-:Y:S01]  /*4fd0*/  FMUL.FTZ R122, R180, R121 ;  /* 0x00000079b47a7220 */ /* 0x000fe20000410000 */
[----:B------:R-:W-:Y:S01]  /*4fe0*/  FFMA.FTZ R127, R152, R127, R123 ;  /* 0x0000007f987f7223 */ /* 0x000fe2000001007b */
[----:B------:R-:W-:Y:S01]  /*4ff0*/  FMUL.FTZ R125, R45, UR42 ;  /* 0x0000002a2d7d7c20 */ /* 0x000fe20008410000 */
[----:B------:R-:W-:Y:S01]  /*5000*/  FMUL.FTZ R221, R65, UR42 ;  /* 0x0000002a41dd7c20 */ /* 0x000fe20008410000 */
[-C--:B------:R-:W-:Y:S01]  /*5010*/  FFMA.FTZ R123, R181, R120.reuse, R122 ;  /* 0x00000078b57b7223 */ /* 0x080fe2000001007a */
[----:B------:R-:W-:Y:S01]  /*5020*/  FMUL.FTZ R120, R180, R120 ;  /* 0x00000078b4787220 */ /* 0x000fe20000410000 */
[C---:B------:R-:W-:Y:S01]  /*5030*/  FMUL.FTZ R129, R153.reuse, R127 ;  /* 0x0000007f99817220 */ /* 0x040fe20000410000 */
[----:B------:R-:W-:Y:S01]  /*5040*/  FFMA.FTZ R125, R44, UR41, -R125 ;  /* 0x000000292c7d7c23 */ /* 0x000fe2000801087d */
[-C--:B------:R-:W-:Y:S01]  /*5050*/  FMUL.FTZ R122, R153, R124.reuse ;  /* 0x0000007c997a7220 */ /* 0x080fe20000410000 */
[----:B------:R-:W-:Y:S01]  /*5060*/  FFMA.FTZ R120, R181, R121, -R120 ;  /* 0x00000079b5787223 */ /* 0x000fe20000010878 */
[----:B------:R-:W-:Y:S01]  /*5070*/  FFMA.FTZ R129, R154, R124, -R129 ;  /* 0x0000007c9a817223 */ /* 0x000fe20000010881 */
[----:B------:R-:W-:Y:S01]  /*5080*/  FFMA.FTZ R123, R6, R125, R123 ;  /* 0x0000007d067b7223 */ /* 0x000fe2000001007b */
[----:B------:R-:W-:Y:S01]  /*5090*/  FFMA.FTZ R122, R154, R127, R122 ;  /* 0x0000007f9a7a7223 */ /* 0x000fe2000001007a */
[----:B------:R-:W-:Y:S01]  /*50a0*/  FADD.FTZ R121, R189, R120 ;  /* 0x00000078bd797221 */ /* 0x000fe20000010000 */
[C---:B------:R-:W-:Y:S01]  /*50b0*/  FMUL.FTZ R127, R155.reuse, R129 ;  /* 0x000000819b7f7220 */ /* 0x040fe20000410000 */
[C---:B------:R-:W-:Y:S01]  /*50c0*/  FMUL.FTZ R125, R148.reuse, R123 ;  /* 0x0000007b947d7220 */ /* 0x040fe20000410000 */
[-C--:B------:R-:W-:Y:S01]  /*50d0*/  FMUL.FTZ R126, R155, R122.reuse ;  /* 0x0000007a9b7e7220 */ /* 0x080fe20000410000 */
[-C--:B------:R-:W-:Y:S01]  /*50e0*/  FMUL.FTZ R120, R148, R121.reuse ;  /* 0x0000007994787220 */ /* 0x080fe20000410000 */
[----:B------:R-:W-:Y:S01]  /*50f0*/  FFMA.FTZ R124, R156, R122, R127 ;  /* 0x0000007a9c7c7223 */ /* 0x000fe2000001007f */
[C---:B------:R-:W-:Y:S01]  /*5100*/  FFMA.FTZ R125, R152.reuse, R121, -R125 ;  /* 0x00000079987d7223 */ /* 0x040fe2000001087d */
[----:B------:R-:W-:Y:S01]  /*5110*/  FMUL.FTZ R127, R51, UR42 ;  /* 0x0000002a337f7c20 */ /* 0x000fe20008410000 */
[----:B------:R-:W-:Y:S01]  /*5120*/  FFMA.FTZ R122, R152, R123, R120 ;  /* 0x0000007b987a7223 */ /* 0x000fe20000010078 */
[----:B------:R-:W-:Y:S01]  /*5130*/  FFMA.FTZ R126, R156, R129, -R126 ;  /* 0x000000819c7e7223 */ /* 0x000fe2000001087e */
[----:B------:R-:W0:Y:S01]  /*5140*/  LDS.64 R120, [R38+0x8478] ;  /* 0x0084780026787984 */ /* 0x000e220000000a00 */
[----:B------:R-:W-:Y:S01]  /*5150*/  FFMA.FTZ R127, R50, UR41, -R127 ;  /* 0x00000029327f7c23 */ /* 0x000fe2000801087f */
[----:B------:R-:W-:Y:S01]  /*5160*/  FADD.FTZ R125, R188, R125 ;  /* 0x0000007dbc7d7221 */ /* 0x000fe20000010000 */
[C---:B------:R-:W-:Y:S01]  /*5170*/  FMUL.FTZ R123, R157.reuse, R126 ;  /* 0x0000007e9d7b7220 */ /* 0x040fe20000410000 */
[-C--:B------:R-:W-:Y:S01]  /*5180*/  FMUL.FTZ R129, R157, R124.reuse ;  /* 0x0000007c9d817220 */ /* 0x080fe20000410000 */
[----:B------:R-:W-:Y:S01]  /*5190*/  FFMA.FTZ R122, R7, R127, R122 ;  /* 0x0000007f077a7223 */ /* 0x000fe2000001007a */
[----:B------:R-:W-:Y:S01]  /*51a0*/  FMUL.FTZ R127, R49, UR42 ;  /* 0x0000002a317f7c20 */ /* 0x000fe20008410000 */
[C---:B------:R-:W-:Y:S01]  /*51b0*/  FFMA.FTZ R128, R158.reuse, R124, R123 ;  /* 0x0000007c9e807223 */ /* 0x040fe2000001007b */
[CC--:B------:R-:W-:Y:S01]  /*51c0*/  FMUL.FTZ R123, R153.reuse, R125.reuse ;  /* 0x0000007d997b7220 */ /* 0x0c0fe20000410000 */
[----:B------:R-:W-:Y:S01]  /*51d0*/  FMUL.FTZ R124, R153, R122 ;  /* 0x0000007a997c7220 */ /* 0x000fe20000410000 */
[----:B------:R-:W-:Y:S01]  /*51e0*/  FFMA.FTZ R129, R158, R126, -R129 ;  /* 0x0000007e9e817223 */ /* 0x000fe20000010881 */
[----:B------:R-:W-:Y:S01]  /*51f0*/  FFMA.FTZ R127, R48, UR41, -R127 ;  /* 0x00000029307f7c23 */ /* 0x000fe2000801087f */
[C---:B------:R-:W-:Y:S01]  /*5200*/  FFMA.FTZ R123, R154.reuse, R122, R123 ;  /* 0x0000007a9a7b7223 */ /* 0x040fe2000001007b */
[----:B------:R-:W-:Y:S01]  /*5210*/  FFMA.FTZ R124, R154, R125, -R124 ;  /* 0x0000007d9a7c7223 */ /* 0x000fe2000001087c */
[C---:B------:R-:W-:Y:S01]  /*5220*/  FMUL.FTZ R125, R159.reuse, R129 ;  /* 0x000000819f7d7220 */ /* 0x040fe20000410000 */
[-C--:B------:R-:W-:Y:S01]  /*5230*/  FMUL.FTZ R131, R159, R128.reuse ;  /* 0x000000809f837220 */ /* 0x080fe20000410000 */
[----:B------:R-:W-:Y:S01]  /*5240*/  FFMA.FTZ R123, R8, R127, R123 ;  /* 0x0000007f087b7223 */ /* 0x000fe2000001007b */
[----:B------:R-:W-:Y:S01]  /*5250*/  FADD.FTZ R124, R187, R124 ;  /* 0x0000007cbb7c7221 */ /* 0x000fe20000010000 */
[C---:B------:R-:W-:Y:S01]  /*5260*/  FFMA.FTZ R126, R160.reuse, R128, R125 ;  /* 0x00000080a07e7223 */ /* 0x040fe2000001007d */
[----:B------:R-:W-:Y:S01]  /*5270*/  FMUL.FTZ R127, R55, UR42 ;  /* 0x0000002a377f7c20 */ /* 0x000fe20008410000 */
[C---:B------:R-:W-:Y:S01]  /*5280*/  FMUL.FTZ R125, R155.reuse, R123 ;  /* 0x0000007b9b7d7220 */ /* 0x040fe20000410000 */
[-C--:B------:R-:W-:Y:S01]  /*5290*/  FMUL.FTZ R122, R155, R124.reuse ;  /* 0x0000007c9b7a7220 */ /* 0x080fe20000410000 */
[----:B------:R-:W-:Y:S01]  /*52a0*/  FFMA.FTZ R131, R160, R129, -R131 ;  /* 0x00000081a0837223 */ /* 0x000fe20000010883 */
[----:B------:R-:W-:Y:S01]  /*52b0*/  FFMA.FTZ R127, R54, UR41, -R127 ;  /* 0x00000029367f7c23 */ /* 0x000fe2000801087f */
[C---:B------:R-:W-:Y:S01]  /*52c0*/  FFMA.FTZ R125, R156.reuse, R124, -R125 ;  /* 0x0000007c9c7d7223 */ /* 0x040fe2000001087d */
[----:B------:R-:W-:Y:S01]  /*52d0*/  FFMA.FTZ R122, R156, R123, R122 ;  /* 0x0000007b9c7a7223 */ /* 0x000fe2000001007a */
[----:B------:R-:W-:Y:S01]  /*52e0*/  FMUL.FTZ R123, R161, R131 ;  /* 0x00000083a17b7220 */ /* 0x000fe20000410000 */
[----:B------:R-:W-:Y:S01]  /*52f0*/  FMUL.FTZ R129, R53, UR42 ;  /* 0x0000002a35817c20 */ /* 0x000fe20008410000 */
[----:B------:R-:W-:Y:S01]  /*5300*/  FADD.FTZ R125, R186, R125 ;  /* 0x0000007dba7d7221 */ /* 0x000fe20000010000 */
[----:B------:R-:W-:Y:S01]  /*5310*/  FFMA.FTZ R122, R9, R127, R122 ;  /* 0x0000007f097a7223 */ /* 0x000fe2000001007a */
[-C--:B------:R-:W-:Y:S01]  /*5320*/  FMUL.FTZ R127, R161, R126.reuse ;  /* 0x0000007ea17f7220 */ /* 0x080fe20000410000 */
[C---:B------:R-:W-:Y:S01]  /*5330*/  FFMA.FTZ R128, R162.reuse, R126, R123 ;  /* 0x0000007ea2807223 */ /* 0x040fe2000001007b */
[C---:B------:R-:W-:Y:S01]  /*5340*/  FMUL.FTZ R123, R157.reuse, R125 ;  /* 0x0000007d9d7b7220 */ /* 0x040fe20000410000 */
[-C--:B------:R-:W-:Y:S01]  /*5350*/  FMUL.FTZ R124, R157, R122.reuse ;  /* 0x0000007a9d7c7220 */ /* 0x080fe20000410000 */
[----:B------:R-:W-:Y:S01]  /*5360*/  FFMA.FTZ R131, R162, R131, -R127 ;  /* 0x00000083a2837223 */ /* 0x000fe2000001087f */
[----:B------:R-:W-:Y:S01]  /*5370*/  FFMA.FTZ R129, R52, UR41, -R129 ;  /* 0x0000002934817c23 */ /* 0x000fe20008010881 */
[C---:B------:R-:W-:Y:S01]  /*5380*/  FFMA.FTZ R127, R158.reuse, R122, R123 ;  /* 0x0000007a9e7f7223 */ /* 0x040fe2000001007b */
[----:B------:R-:W-:Y:S01]  /*5390*/  FFMA.FTZ R124, R158, R125, -R124 ;  /* 0x0000007d9e7c7223 */ /* 0x000fe2000001087c */
[----:B------:R-:W-:Y:S01]  /*53a0*/  FMUL.FTZ R125, R163, R131 ;  /* 0x00000083a37d7220 */ /* 0x000fe20000410000 */
[----:B------:R-:W-:Y:S01]  /*53b0*/  FFMA.FTZ R221, R64, UR41, -R221 ;  /* 0x0000002940dd7c23 */ /* 0x000fe200080108dd */
[C---:B0-----:R-:W-:Y:S01]  /*53c0*/  FMUL.FTZ R122, R141.reuse, R120 ;  /* 0x000000788d7a7220 */ /* 0x041fe20000410000 */
[----:B------:R-:W-:Y:S01]  /*53d0*/  FMUL.FTZ R123, R141, R121 ;  /* 0x000000798d7b7220 */ /* 0x000fe20000410000 */
[----:B------:R-:W-:Y:S01]  /*53e0*/  FFMA.FTZ R127, R10, R129, R127 ;  /* 0x000000810a7f7223 */ /* 0x000fe2000001007f */
[----:B------:R-:W-:Y:S01]  /*53f0*/  FFMA.FTZ R126, R164, R128, R125 ;  /* 0x00000080a47e7223 */ /* 0x000fe2000001007d */
[C---:B------:R-:W-:Y:S01]  /*5400*/  FFMA.FTZ R122, R140.reuse, R121, R122 ;  /* 0x000000798c7a7223 */ /* 0x040fe2000001007a */
[----:B------:R-:W-:Y:S01]  /*5410*/  FFMA.FTZ R123, R140, R120, -R123 ;  /* 0x000000788c7b7223 */ /* 0x000fe2000001087b */
[----:B------:R-:W-:Y:S01]  /*5420*/  FMUL.FTZ R125, R163, R128 ;  /* 0x00000080a37d7220 */ /* 0x000fe20000410000 */
[----:B------:R-:W-:Y:S01]  /*5430*/  FADD.FTZ R124, R185, R124 ;  /* 0x0000007cb97c7221 */ /* 0x000fe20000010000 */
[----:B------:R-:W-:Y:S01]  /*5440*/  FMUL.FTZ R121, R159, R127 ;  /* 0x0000007f9f797220 */ /* 0x000fe20000410000 */
[----:B------:R-:W-:Y:S01]  /*5450*/  FADD.FTZ R211, RZ, R122 ;  /* 0x0000007affd37221 */ /* 0x000fe20000010000 */
[----:B------:R-:W-:Y:S01]  /*5460*/  FFMA.FTZ R213, R116, R33, R123 ;  /* 0x0000002174d57223 */ /* 0x000fe2000001007b */
[----:B------:R-:W-:Y:S01]  /*5470*/  FFMA.FTZ R131, R164, R131, -R125 ;  /* 0x00000083a4837223 */ /* 0x000fe2000001087d */
[-C--:B------:R-:W-:Y:S01]  /*5480*/  FFMA.FTZ R125, R160, R124.reuse, -R121 ;  /* 0x0000007ca07d7223 */ /* 0x080fe20000010879 */
[C---:B------:R-:W-:Y:S01]  /*5490*/  FMUL.FTZ R121, R173.reuse, R211 ;  /* 0x000000d3ad797220 */ /* 0x040fe20000410000 */
[-C--:B------:R-:W-:Y:S01]  /*54a0*/  FMUL.FTZ R120, R173, R213.reuse ;  /* 0x000000d5ad787220 */ /* 0x080fe20000410000 */
[----:B------:R-:W-:Y:S01]  /*54b0*/  FMUL.FTZ R123, R159, R124 ;  /* 0x0000007c9f7b7220 */ /* 0x000fe20000410000 */
[----:B------:R-:W-:Y:S01]  /*54c0*/  FMUL.FTZ R129, R59, UR42 ;  /* 0x0000002a3b817c20 */ /* 0x000fe20008410000 */
[C---:B------:R-:W-:Y:S01]  /*54d0*/  FFMA.FTZ R212, R174.reuse, R213, -R121 ;  /* 0x000000d5aed47223 */ /* 0x040fe20000010879 */
[----:B------:R-:W-:Y:S01]  /*54e0*/  FFMA.FTZ R120, R174, R211, R120 ;  /* 0x000000d3ae787223 */ /* 0x000fe20000010078 */
[----:B------:R-:W-:Y:S01]  /*54f0*/  FMUL.FTZ R121, R165, R131 ;  /* 0x00000083a5797220 */ /* 0x000fe20000410000 */
[----:B------:R-:W-:Y:S01]  /*5500*/  FFMA.FTZ R122, R160, R127, R123 ;  /* 0x0000007fa07a7223 */ /* 0x000fe2000001007b */
[----:B------:R-:W-:Y:S01]  /*5510*/  FFMA.FTZ R212, R117, R32, R212 ;  /* 0x0000002075d47223 */ /* 0x000fe200000100d4 */
[----:B------:R-:W-:Y:S01]  /*5520*/  FFMA.FTZ R129, R58, UR41, -R129 ;  /* 0x000000293a817c23 */ /* 0x000fe20008010881 */
[----:B------:R-:W-:Y:S01]  /*5530*/  FADD.FTZ R210, RZ, R120 ;  /* 0x00000078ffd27221 */ /* 0x000fe20000010000 */
[----:B------:R-:W-:Y:S01]  /*5540*/  FFMA.FTZ R124, R166, R126, R121 ;  /* 0x0000007ea67c7223 */ /* 0x000fe20000010079 */
[----:B------:R-:W-:Y:S01]  /*5550*/  FMUL.FTZ R123, R171, R212 ;  /* 0x000000d4ab7b7220 */ /* 0x000fe20000410000 */
[----:B------:R-:W-:Y:S01]  /*5560*/  FFMA.FTZ R122, R11, R129, R122 ;  /* 0x000000810b7a7223 */ /* 0x000fe2000001007a */
[----:B------:R-:W-:Y:S01]  /*5570*/  FMUL.FTZ R121, R171, R210 ;  /* 0x000000d2ab797220 */ /* 0x000fe20000410000 */
[----:B------:R-:W-:Y:S01]  /*5580*/  FMUL.FTZ R129, R165, R126 ;  /* 0x0000007ea5817220 */ /* 0x000fe20000410000 */
[----:B------:R-:W-:Y:S01]  /*5590*/  FADD.FTZ R125, R184, R125 ;  /* 0x0000007db87d7221 */ /* 0x000fe20000010000 */
[C---:B------:R-:W-:Y:S01]  /*55a0*/  FFMA.FTZ R123, R172.reuse, R210, R123 ;  /* 0x000000d2ac7b7223 */ /* 0x040fe2000001007b */
[----:B------:R-:W-:Y:S01]  /*55b0*/  FFMA.FTZ R121, R172, R212, -R121 ;  /* 0x000000d4ac797223 */ /* 0x000fe20000010879 */
[----:B------:R-:W-:Y:S01]  /*55c0*/  FFMA.FTZ R126, R166, R131, -R129 ;  /* 0x00000083a67e7223 */ /* 0x000fe20000010881 */
[----:B------:R-:W-:Y:S01]  /*55d0*/  FMUL.FTZ R127, R161, R125 ;  /* 0x0000007da17f7220 */ /* 0x000fe20000410000 */
[----:B------:R-:W-:Y:S01]  /*55e0*/  FMUL.FTZ R131, R57, UR42 ;  /* 0x0000002a39837c20 */ /* 0x000fe20008410000 */
[----:B------:R-:W-:Y:S01]  /*55f0*/  FADD.FTZ R209, RZ, R123 ;  /* 0x0000007bffd17221 */ /* 0x000fe20000010000 */
[----:B------:R-:W-:Y:S01]  /*5600*/  FFMA.FTZ R215, R118, R31, R121 ;  /* 0x0000001f76d77223 */ /* 0x000fe20000010079 */
[-C--:B------:R-:W-:Y:S01]  /*5610*/  FFMA.FTZ R127, R162, R122.reuse, R127 ;  /* 0x0000007aa27f7223 */ /* 0x080fe2000001007f */
[----:B------:R-:W-:Y:S01]  /*5620*/  FMUL.FTZ R129, R161, R122 ;  /* 0x0000007aa1817220 */ /* 0x000fe20000410000 */
[----:B------:R-:W-:Y:S01]  /*5630*/  FFMA.FTZ R131, R56, UR41, -R131 ;  /* 0x0000002938837c23 */ /* 0x000fe20008010883 */
[C---:B------:R-:W-:Y:S01]  /*5640*/  FMUL.FTZ R120, R169.reuse, R209 ;  /* 0x000000d1a9787220 */ /* 0x040fe20000410000 */
[----:B------:R-:W-:Y:S01]  /*5650*/  FMUL.FTZ R121, R169, R215 ;  /* 0x000000d7a9797220 */ /* 0x000fe20000410000 */
[----:B------:R-:W-:Y:S01]  /*5660*/  FMUL.FTZ R123, R167, R126 ;  /* 0x0000007ea77b7220 */ /* 0x000fe20000410000 */
[----:B------:R-:W-:Y:S01]  /*5670*/  FFMA.FTZ R122, R162, R125, -R129 ;  /* 0x0000007da27a7223 */ /* 0x000fe20000010881 */
[----:B------:R-:W-:Y:S01]  /*5680*/  FFMA.FTZ R127, R12, R131, R127 ;  /* 0x000000830c7f7223 */ /* 0x000fe2000001007f */
[C---:B------:R-:W-:Y:S01]  /*5690*/  FFMA.FTZ R120, R170.reuse, R215, -R120 ;  /* 0x000000d7aa787223 */ /* 0x040fe20000010878 */
[----:B------:R-:W-:Y:S01]  /*56a0*/  FFMA.FTZ R121, R170, R209, R121 ;  /* 0x000000d1aa797223 */ /* 0x000fe20000010079 */
[----:B------:R-:W-:Y:S01]  /*56b0*/  FFMA.FTZ R128, R168, R124, R123 ;  /* 0x0000007ca8807223 */ /* 0x000fe2000001007b */
[----:B------:R-:W-:Y:S01]  /*56c0*/  FADD.FTZ R122, R183, R122 ;  /* 0x0000007ab77a7221 */ /* 0x000fe20000010000 */
[-C--:B------:R-:W-:Y:S01]  /*56d0*/  FMUL.FTZ R123, R163, R127.reuse ;  /* 0x0000007fa37b7220 */ /* 0x080fe20000410000 */
[----:B------:R-:W-:Y:S01]  /*56e0*/  FFMA.FTZ R214, R119, R30, R120 ;  /* 0x0000001e77d67223 */ /* 0x000fe20000010078 */
[----:B------:R-:W-:Y:S01]  /*56f0*/  FADD.FTZ R208, RZ, R121 ;  /* 0x00000079ffd07221 */ /* 0x000fe20000010000 */
[C---:B------:R-:W-:Y:S01]  /*5700*/  FMUL.FTZ R125, R167.reuse, R124 ;  /* 0x0000007ca77d7220 */ /* 0x040fe20000410000 */
[----:B------:R-:W-:Y:S01]  /*5710*/  FFMA.FTZ R129, R164, R122, -R123 ;  /* 0x0000007aa4817223 */ /* 0x000fe2000001087b */
[C---:B------:R-:W-:Y:S01]  /*5720*/  FMUL.FTZ R123, R167.reuse, R214 ;  /* 0x000000d6a77b7220 */ /* 0x040fe20000410000 */
[----:B------:R-:W-:Y:S01]  /*5730*/  FMUL.FTZ R121, R167, R208 ;  /* 0x000000d0a7797220 */ /* 0x000fe20000410000 */
[C---:B------:R-:W-:Y:S01]  /*5740*/  FFMA.FTZ R126, R168.reuse, R126, -R125 ;  /* 0x0000007ea87e7223 */ /* 0x040fe2000001087d */
[----:B------:R-:W-:Y:S01]  /*5750*/  FMUL.FTZ R125, R163, R122 ;  /* 0x0000007aa37d7220 */ /* 0x000fe20000410000 */
[----:B------:R-:W-:Y:S01]  /*5760*/  FMUL.FTZ R131, R63, UR42 ;  /* 0x0000002a3f837c20 */ /* 0x000fe20008410000 */
[C---:B------:R-:W-:Y:S01]  /*5770*/  FFMA.FTZ R123, R168.reuse, R208, R123 ;  /* 0x000000d0a87b7223 */ /* 0x040fe2000001007b */
[----:B------:R-:W-:Y:S01]  /*5780*/  FFMA.FTZ R121, R168, R214, -R121 ;  /* 0x000000d6a8797223 */ /* 0x000fe20000010879 */
[----:B------:R-:W-:Y:S01]  /*5790*/  FFMA.FTZ R120, R164, R127, R125 ;  /* 0x0000007fa4787223 */ /* 0x000fe2000001007d */
[----:B------:R-:W-:Y:S01]  /*57a0*/  FFMA.FTZ R131, R62, UR41, -R131 ;  /* 0x000000293e837c23 */ /* 0x000fe20008010883 */
[----:B------:R-:W-:Y:S01]  /*57b0*/  FADD.FTZ R207, RZ, R123 ;  /* 0x0000007bffcf7221 */ /* 0x000fe20000010000 */
[----:B------:R-:W-:Y:S01]  /*57c0*/  FFMA.FTZ R217, R112, R29, R121 ;  /* 0x0000001d70d97223 */ /* 0x000fe20000010079 */
[----:B------:R-:W-:Y:S01]  /*57d0*/  FADD.FTZ R129, R182, R129 ;  /* 0x00000081b6817221 */ /* 0x000fe20000010000 */
[----:B------:R-:W-:Y:S01]  /*57e0*/  FFMA.FTZ R131, R13, R131, R120 ;  /* 0x000000830d837223 */ /* 0x000fe20000010078 */
[C---:B------:R-:W-:Y:S01]  /*57f0*/  FMUL.FTZ R120, R165.reuse, R207 ;  /* 0x000000cfa5787220 */ /* 0x040fe20000410000 */
[-C--:B------:R-:W-:Y:S01]  /*5800*/  FMUL.FTZ R121, R165, R217.reuse ;  /* 0x000000d9a5797220 */ /* 0x080fe20000410000 */
[C---:B------:R-:W-:Y:S01]  /*5810*/  FMUL.FTZ R123, R169.reuse, R128 ;  /* 0x00000080a97b7220 */ /* 0x040fe20000410000 */
[-C--:B------:R-:W-:Y:S01]  /*5820*/  FMUL.FTZ R125, R169, R126.reuse ;  /* 0x0000007ea97d7220 */ /* 0x080fe20000410000 */
[C---:B------:R-:W-:Y:S01]  /*5830*/  FFMA.FTZ R120, R166.reuse, R217, -R120 ;  /* 0x000000d9a6787223 */ /* 0x040fe20000010878 */
[----:B------:R-:W-:Y:S01]  /*5840*/  FFMA.FTZ R121, R166, R207, R121 ;  /* 0x000000cfa6797223 */ /* 0x000fe20000010079 */
[----:B------:R-:W-:Y:S01]  /*5850*/  FMUL.FTZ R122, R165, R129 ;  /* 0x00000081a57a7220 */ /* 0x000fe20000410000 */
[C---:B------:R-:W-:Y:S01]  /*5860*/  FFMA.FTZ R126, R170.reuse, R126, -R123 ;  /* 0x0000007eaa7e7223 */ /* 0x040fe2000001087b */
[----:B------:R-:W-:Y:S01]  /*5870*/  FMUL.FTZ R123, R61, UR42 ;  /* 0x0000002a3d7b7c20 */ /* 0x000fe20008410000 */
[----:B------:R-:W-:Y:S01]  /*5880*/  FFMA.FTZ R216, R113, R28, R120 ;  /* 0x0000001c71d87223 */ /* 0x000fe20000010078 */
[----:B------:R-:W-:Y:S01]  /*5890*/  FFMA.FTZ R124, R170, R128, R125 ;  /* 0x00000080aa7c7223 */ /* 0x000fe2000001007d */
[----:B------:R-:W-:Y:S01]  /*58a0*/  FADD.FTZ R206, RZ, R121 ;  /* 0x00000079ffce7221 */ /* 0x000fe20000010000 */
[-C--:B------:R-:W-:Y:S01]  /*58b0*/  FFMA.FTZ R125, R166, R131.reuse, R122 ;  /* 0x00000083a67d7223 */ /* 0x080fe2000001007a */
[----:B------:R-:W-:Y:S01]  /*58c0*/  FFMA.FTZ R122, R60, UR41, -R123 ;  /* 0x000000293c7a7c23 */ /* 0x000fe2000801087b */
[C---:B------:R-:W-:Y:S01]  /*58d0*/  FMUL.FTZ R123, R163.reuse, R216 ;  /* 0x000000d8a37b7220 */ /* 0x040fe20000410000 */
[----:B------:R-:W-:Y:S01]  /*58e0*/  FMUL.FTZ R121, R163, R206 ;  /* 0x000000cea3797220 */ /* 0x000fe20000410000 */
[----:B------:R-:W-:Y:S01]  /*58f0*/  FMUL.FTZ R131, R165, R131 ;  /* 0x00000083a5837220 */ /* 0x000fe20000410000 */
[C---:B------:R-:W-:Y:S01]  /*5900*/  FMUL.FTZ R127, R171.reuse, R126 ;  /* 0x0000007eab7f7220 */ /* 0x040fe20000410000 */
[C---:B------:R-:W-:Y:S01]  /*5910*/  FFMA.FTZ R123, R164.reuse, R206, R123 ;  /* 0x000000cea47b7223 */ /* 0x040fe2000001007b */
[----:B------:R-:W-:Y:S01]  /*5920*/  FFMA.FTZ R121, R164, R216, -R121 ;  /* 0x000000d8a4797223 */ /* 0x000fe20000010879 */
[----:B------:R-:W-:Y:S01]  /*5930*/  FFMA.FTZ R120, R166, R129, -R131 ;  /* 0x00000081a6787223 */ /* 0x000fe20000010883 */
[----:B------:R-:W-:Y:S01]  /*5940*/  FFMA.FTZ R125, R14, R122, R125 ;  /* 0x0000007a0e7d7223 */ /* 0x000fe2000001007d */
[----:B------:R-:W-:Y:S01]  /*5950*/  FADD.FTZ R205, RZ, R123 ;  /* 0x0000007bffcd7221 */ /* 0x000fe20000010000 */
[----:B------:R-:W-:Y:S01]  /*5960*/  FFMA.FTZ R219, R114, R27, R121 ;  /* 0x0000001b72db7223 */ /* 0x000fe20000010079 */
[CC--:B------:R-:W-:Y:S01]  /*5970*/  FFMA.FTZ R121, R172.reuse, R124.reuse, R127 ;  /* 0x0000007cac797223 */ /* 0x0c0fe2000001007f */
[----:B------:R-:W-:Y:S01]  /*5980*/  FMUL.FTZ R129, R171, R124 ;  /* 0x0000007cab817220 */ /* 0x000fe20000410000 */
[----:B------:R-:W-:Y:S01]  /*5990*/  FADD.FTZ R124, R193, R120 ;  /* 0x00000078c17c7221 */ /* 0x000fe20000010000 */
[----:B------:R-:W-:Y:S01]  /*59a0*/  FMUL.FTZ R120, R161, R205 ;  /* 0x000000cda1787220 */ /* 0x000fe20000410000 */
[----:B------:R-:W-:Y:S01]  /*59b0*/  FMUL.FTZ R127, R167, R125 ;  /* 0x0000007da77f7220 */ /* 0x000fe20000410000 */
[-C--:B------:R-:W-:Y:S01]  /*59c0*/  FMUL.FTZ R123, R161, R219.reuse ;  /* 0x000000dba17b7220 */ /* 0x080fe20000410000 */
[----:B------:R-:W-:Y:S01]  /*59d0*/  FFMA.FTZ R122, R172, R126, -R129 ;  /* 0x0000007eac7a7223 */ /* 0x000fe20000010881 */
[----:B------:R-:W-:Y:S01]  /*59e0*/  FFMA.FTZ R120, R162, R219, -R120 ;  /* 0x000000dba2787223 */ /* 0x000fe20000010878 */
[-C--:B------:R-:W-:Y:S01]  /*59f0*/  FFMA.FTZ R129, R168, R124.reuse, -R127 ;  /* 0x0000007ca8817223 */ /* 0x080fe2000001087f */
[----:B------:R-:W-:Y:S01]  /*5a00*/  FMUL.FTZ R127, R167, R124 ;  /* 0x0000007ca77f7220 */ /* 0x000fe20000410000 */
[----:B------:R-:W-:Y:S01]  /*5a10*/  FFMA.FTZ R123, R162, R205, R123 ;  /* 0x000000cda27b7223 */ /* 0x000fe2000001007b */
[----:B------:R-:W-:Y:S01]  /*5a20*/  FFMA.FTZ R218, R115, R26, R120 ;  /* 0x0000001a73da7223 */ /* 0x000fe20000010078 */
[----:B------:R-:W-:Y:S01]  /*5a30*/  FMUL.FTZ R131, R67, UR42 ;  /* 0x0000002a43837c20 */ /* 0x000fe20008410000 */
[----:B------:R-:W-:Y:S01]  /*5a40*/  FFMA.FTZ R124, R168, R125, R127 ;  /* 0x0000007da87c7223 */ /* 0x000fe2000001007f */
[----:B------:R-:W-:Y:S01]  /*5a50*/  FADD.FTZ R204, RZ, R123 ;  /* 0x0000007bffcc7221 */ /* 0x000fe20000010000 */
[C---:B------:R-:W-:Y:S01]  /*5a60*/  FMUL.FTZ R125, R159.reuse, R218 ;  /* 0x000000da9f7d7220 */ /* 0x040fe20000410000 */
        /* <DEDUP_REMOVED lines=12> */
[----:B------:R-:W-:Y:S01]  /*5b30*/  FFMA.FTZ R124, R170, R129, -R131 ;  /* 0x00000081aa7c7223 */ /* 0x000fe20000010883 */
[----:B------:R-:W-:Y:S01]  /*5b40*/  FFMA.FTZ R127, R16, R221, R127 ;  /* 0x000000dd107f7223 */ /* 0x000fe2000001007f */
[-C--:B------:R-:W-:Y:S01]  /*5b50*/  FMUL.FTZ R120, R157, R223.reuse ;  /* 0x000000df9d787220 */ /* 0x080fe20000410000 */
[C---:B------:R-:W-:Y:S01]  /*5b60*/  FFMA.FTZ R222, R158.reuse, R223, -R123 ;  /* 0x000000df9ede7223 */ /* 0x040fe2000001087b */
[----:B------:R-:W-:Y:S01]  /*5b70*/  FADD.FTZ R124, R195, R124 ;  /* 0x0000007cc37c7221 */ /* 0x000fe20000010000 */
[----:B------:R-:W-:Y:S01]  /*5b80*/  FMUL.FTZ R125, R171, R127 ;  /* 0x0000007fab7d7220 */ /* 0x000fe20000410000 */
[----:B------:R-:W-:Y:S01]  /*5b90*/  FFMA.FTZ R120, R158, R203, R120 ;  /* 0x000000cb9e787223 */ /* 0x000fe20000010078 */
[----:B------:R-:W-:Y:S01]  /*5ba0*/  FFMA.FTZ R222, R109, R24, R222 ;  /* 0x000000186dde7223 */ /* 0x000fe200000100de */
[-C--:B------:R-:W-:Y:S01]  /*5bb0*/  FMUL.FTZ R126, R171, R124.reuse ;  /* 0x0000007cab7e7220 */ /* 0x080fe20000410000 */
[C---:B------:R-:W-:Y:S01]  /*5bc0*/  FFMA.FTZ R129, R172.reuse, R124, -R125 ;  /* 0x0000007cac817223 */ /* 0x040fe2000001087d */
[----:B------:R-:W-:Y:S01]  /*5bd0*/  FADD.FTZ R202, RZ, R120 ;  /* 0x00000078ffca7221 */ /* 0x000fe20000010000 */
[----:B------:R-:W-:Y:S01]  /*5be0*/  FMUL.FTZ R125, R155, R222 ;  /* 0x000000de9b7d7220 */ /* 0x000fe20000410000 */
[----:B------:R-:W-:Y:S01]  /*5bf0*/  FFMA.FTZ R126, R172, R127, R126 ;  /* 0x0000007fac7e7223 */ /* 0x000fe2000001007e */
[----:B------:R-:W-:Y:S01]  /*5c00*/  FMUL.FTZ R127, R71, UR42 ;  /* 0x0000002a477f7c20 */ /* 0x000fe20008410000 */
[-C--:B------:R-:W-:Y:S01]  /*5c10*/  FMUL.FTZ R123, R155, R202.reuse ;  /* 0x000000ca9b7b7220 */ /* 0x080fe20000410000 */
[----:B------:R-:W-:Y:S01]  /*5c20*/  FFMA.FTZ R125, R156, R202, R125 ;  /* 0x000000ca9c7d7223 */ /* 0x000fe2000001007d */
[----:B------:R-:W-:Y:S01]  /*5c30*/  FADD.FTZ R129, R196, R129 ;  /* 0x00000081c4817221 */ /* 0x000fe20000010000 */
[----:B------:R-:W-:Y:S01]  /*5c40*/  FFMA.FTZ R224, R70, UR41, -R127 ;  /* 0x0000002946e07c23 */ /* 0x000fe2000801087f */
[----:B------:R-:W-:Y:S01]  /*5c50*/  FFMA.FTZ R123, R156, R222, -R123 ;  /* 0x000000de9c7b7223 */ /* 0x000fe2000001087b */
[----:B------:R-:W-:Y:S01]  /*5c60*/  FADD.FTZ R200, RZ, R125 ;  /* 0x0000007dffc87221 */ /* 0x000fe20000010000 */
[----:B------:R-:W-:Y:S01]  /*5c70*/  ISETP.GE.AND P0, PT, R145, UR39, PT ;  /* 0x0000002791007c0c */ /* 0x000fe2000bf06270 */
[----:B------:R-:W-:Y:S01]  /*5c80*/  FFMA.FTZ R126, R17, R224, R126 ;  /* 0x000000e0117e7223 */ /* 0x000fe2000001007e */
[----:B------:R-:W-:Y:S01]  /*5c90*/  FFMA.FTZ R225, R110, R23, R123 ;  /* 0x000000176ee17223 */ /* 0x000fe2000001007b */
[----:B------:R-:W-:Y:S01]  /*5ca0*/  FMUL.FTZ R123, R153, R200 ;  /* 0x000000c8997b7220 */ /* 0x000fe20000410000 */
[----:B------:R-:W-:Y:S01]  /*5cb0*/  FMUL.FTZ R127, R173, R129 ;  /* 0x00000081ad7f7220 */ /* 0x000fe20000410000 */
[----:B------:R-:W-:Y:S01]  /*5cc0*/  ISETP.NE.OR P0, PT, R144, RZ, P0 ;  /* 0x000000ff9000720c */ /* 0x000fe20000705670 */
[-C--:B------:R-:W-:Y:S01]  /*5cd0*/  FMUL.FTZ R125, R153, R225.reuse ;  /* 0x000000e1997d7220 */ /* 0x080fe20000410000 */
[----:B------:R-:W-:Y:S01]  /*5ce0*/  FFMA.FTZ R226, R154, R225, -R123 ;  /* 0x000000e19ae27223 */ /* 0x000fe2000001087b */
[-C--:B------:R-:W-:Y:S01]  /*5cf0*/  FMUL.FTZ R120, R173, R126.reuse ;  /* 0x0000007ead787220 */ /* 0x080fe20000410000 */
[----:B------:R-:W-:Y:S01]  /*5d00*/  FFMA.FTZ R127, R174, R126, R127 ;  /* 0x0000007eae7f7223 */ /* 0x000fe2000001007f */
[----:B------:R-:W-:Y:S01]  /*5d10*/  FFMA.FTZ R125, R154, R200, R125 ;  /* 0x000000c89a7d7223 */ /* 0x000fe2000001007d */
[----:B------:R-:W-:Y:S01]  /*5d20*/  FFMA.FTZ R226, R111, R22, R226 ;  /* 0x000000166fe27223 */ /* 0x000fe200000100e2 */
[----:B------:R-:W-:Y:S01]  /*5d30*/  FMUL.FTZ R229, R69, UR42 ;  /* 0x0000002a45e57c20 */ /* 0x000fe20008410000 */
[----:B------:R-:W-:Y:S01]  /*5d40*/  FFMA.FTZ R128, R174, R129, -R120 ;  /* 0x00000081ae807223 */ /* 0x000fe20000010878 */
[----:B------:R-:W-:Y:S01]  /*5d50*/  FADD.FTZ R201, RZ, R125 ;  /* 0x0000007dffc97221 */ /* 0x000fe20000010000 */
[----:B------:R-:W-:Y:S01]  /*5d60*/  FMUL.FTZ R125, R148, R226 ;  /* 0x000000e2947d7220 */ /* 0x000fe20000410000 */
[----:B------:R-:W-:Y:S01]  /*5d70*/  ISETP.GT.U32.AND P2, PT, R2, 0x1f, PT ;  /* 0x0000001f0200780c */ /* 0x000fe20003f44070 */
[----:B------:R-:W-:Y:S01]  /*5d80*/  FFMA.FTZ R229, R68, UR41, -R229 ;  /* 0x0000002944e57c23 */ /* 0x000fe200080108e5 */
[-C--:B------:R-:W-:Y:S01]  /*5d90*/  FMUL.FTZ R123, R148, R201.reuse ;  /* 0x000000c9947b7220 */ /* 0x080fe20000410000 */
[----:B------:R-:W-:Y:S01]  /*5da0*/  FFMA.FTZ R125, R152, R201, R125 ;  /* 0x000000c9987d7223 */ /* 0x000fe2000001007d */
[----:B------:R-:W-:Y:S01]  /*5db0*/  VOTEU.ALL UP0, P0 ;  /* 0x0000000000ff7886 */ /* 0x000fe20000000000 */
[----:B------:R-:W-:-:S02]  /*5dc0*/  HFMA2 R140, -RZ, RZ, 1.875, 0 ;  /* 0x3f800000ff8c7431 */ /* 0x000fc400000001ff */
[----:B------:R-:W-:Y:S01]  /*5dd0*/  FFMA.FTZ R123, R152, R226, -R123 ;  /* 0x000000e2987b7223 */ /* 0x000fe2000001087b */
[----:B------:R-:W-:Y:S01]  /*5de0*/  FADD.FTZ R199, RZ, R125 ;  /* 0x0000007dffc77221 */ /* 0x000fe20000010000 */
[----:B------:R-:W-:Y:S01]  /*5df0*/  CS2R R142, SRZ ;  /* 0x00000000008e7805 */ /* 0x000fe2000001ff00 */
[----:B------:R-:W-:Y:S01]  /*5e00*/  @!UP0 ULEA UR12, UR6, UR11, 0x4 ;  /* 0x0000000b060c8291 */ /* 0x000fe2000f8e20ff */
[----:B------:R-:W-:Y:S01]  /*5e10*/  FFMA.FTZ R227, R104, R21, R123 ;  /* 0x0000001568e37223 */ /* 0x000fe2000001007b */
[C---:B------:R-:W-:Y:S01]  /*5e20*/  FMUL.FTZ R124, R180.reuse, R199 ;  /* 0x000000c7b47c7220 */ /* 0x040fe20000410000 */
[----:B------:R-:W-:Y:S01]  /*5e30*/  FMUL.FTZ R123, R173, R122 ;  /* 0x0000007aad7b7220 */ /* 0x000fe20000410000 */
[----:B------:R-:W-:Y:S01]  /*5e40*/  MOV R141, RZ ;  /* 0x000000ff008d7202 */ /* 0x000fe20000000f00 */
[-C--:B------:R-:W-:Y:S01]  /*5e50*/  FMUL.FTZ R126, R180, R227.reuse ;  /* 0x000000e3b47e7220 */ /* 0x080fe20000410000 */
[----:B------:R-:W-:Y:S01]  /*5e60*/  FFMA.FTZ R124, R181, R227, -R124 ;  /* 0x000000e3b57c7223 */ /* 0x000fe2000001087c */
[CC--:B------:R-:W-:Y:S01]  /*5e70*/  FFMA.FTZ R120, R174.reuse, R121.reuse, R123 ;  /* 0x00000079ae787223 */ /* 0x0c0fe2000001007b */
[----:B------:R-:W-:Y:S01]  /*5e80*/  FMUL.FTZ R121, R173, R121 ;  /* 0x00000079ad797220 */ /* 0x000fe20000410000 */
[----:B------:R-:W-:Y:S01]  /*5e90*/  FFMA.FTZ R126, R181, R199, R126 ;  /* 0x000000c7b57e7223 */ /* 0x000fe2000001007e */
[----:B------:R-:W-:Y:S01]  /*5ea0*/  FFMA.FTZ R228, R105, R20, R124 ;  /* 0x0000001469e47223 */ /* 0x000fe2000001007c */
[----:B------:R-:W-:Y:S01]  /*5eb0*/  FADD.FTZ R123, R197, R128 ;  /* 0x00000080c57b7221 */ /* 0x000fe20000010000 */
[----:B------:R-:W-:Y:S01]  /*5ec0*/  FFMA.FTZ R121, R174, R122, -R121 ;  /* 0x0000007aae797223 */ /* 0x000fe20000010879 */
[----:B------:R-:W-:Y:S01]  /*5ed0*/  FADD.FTZ R198, RZ, R126 ;  /* 0x0000007effc67221 */ /* 0x000fe20000010000 */
[----:B------:R-:W-:Y:S01]  /*5ee0*/  FMUL.FTZ R124, R178, R228 ;  /* 0x000000e4b27c7220 */ /* 0x000fe20000410000 */
[----:B------:R-:W-:Y:S01]  /*5ef0*/  FFMA.FTZ R122, R0, R229, R127 ;  /* 0x000000e5007a7223 */ /* 0x000fe2000001007f */
[----:B------:R-:W0:Y:S01]  /*5f00*/  @!P0 LDS.128 R140, [UR12+0xac80] ;  /* 0x00ac800cff8c8984 */ /* 0x000e220008000c00 */
[-C--:B------:R-:W-:Y:S01]  /*5f10*/  FMUL.FTZ R125, R178, R198.reuse ;  /* 0x000000c6b27d7220 */ /* 0x080fe20000410000 */
[C---:B------:R-:W-:Y:S01]  /*5f20*/  FFMA.FTZ R124, R179.reuse, R198, R124 ;  /* 0x000000c6b37c7223 */ /* 0x040fe2000001007c */
[----:B------:R-:W-:Y:S01]  /*5f30*/  BSSY B0, `(.L_x_3894) ;  /* 0x00000e4000007945 */ /* 0x000fe20003800000 */
[----:B------:R1:W-:Y:S01]  /*5f40*/  STS.128 [R38+0x8e80], R120 ;  /* 0x008e807826007388 */ /* 0x0003e20000000c00 */
        /* <DEDUP_REMOVED lines=27> */
[-C--:B------:R-:W-:Y:S01]  /*6100*/  FMUL.FTZ R139, R121, R126.reuse ;  /* 0x0000007e798b7220 */ /* 0x080fe20000410000 */
[----:B---3--:R-:W-:Y:S02]  /*6110*/  FMUL.FTZ R138, R133, R235 ;  /* 0x000000eb858a7220 */ /* 0x008fe40000410000 */
[C---:B------:R-:W-:Y:S01]  /*6120*/  FFMA.FTZ R137, R120.reuse, R126, -R137 ;  /* 0x0000007e78897223 */ /* 0x040fe20000010889 */
[----:B------:R-:W-:-:S03]  /*6130*/  FFMA.FTZ R136, R120, R127, R139 ;  /* 0x0000007f78887223 */ /* 0x000fc6000001008b */
[----:B------:R-:W-:Y:S01]  /*6140*/  FADD.FTZ R137, R122, R137 ;  /* 0x000000897a897221 */ /* 0x000fe20000010000 */
[----:B------:R-:W-:-:S03]  /*6150*/  FADD.FTZ R136, R123, R136 ;  /* 0x000000887b887221 */ /* 0x000fc60000010000 */
[C---:B------:R-:W-:Y:S01]  /*6160*/  FMUL.FTZ R237, R129.reuse, R137 ;  /* 0x0000008981ed7220 */ /* 0x040fe20000410000 */
[----:B------:R-:W-:-:S03]  /*6170*/  FMUL.FTZ R139, R129, R136 ;  /* 0x00000088818b7220 */ /* 0x000fc60000410000 */
[C---:B------:R-:W-:Y:S01]  /*6180*/  FFMA.FTZ R136, R128.reuse, R136, R237 ;  /* 0x0000008880887223 */ /* 0x040fe200000100ed */
[----:B------:R-:W-:Y:S01]  /*6190*/  FFMA.FTZ R139, R128, R137, -R139 ;  /* 0x00000089808b7223 */ /* 0x000fe2000001088b */
[-C--:B------:R-:W-:Y:S01]  /*61a0*/  FMUL.FTZ R137, R133, R247.reuse ;  /* 0x000000f785897220 */ /* 0x080fe20000410000 */
[----:B------:R-:W-:Y:S01]  /*61b0*/  FFMA.FTZ R247, R132, R247, R138 ;  /* 0x000000f784f77223 */ /* 0x000fe2000001008a */
[----:B------:R-:W-:Y:S01]  /*61c0*/  FADD.FTZ R136, R131, R136 ;  /* 0x0000008883887221 */ /* 0x000fe20000010000 */
[----:B------:R-:W-:Y:S01]  /*61d0*/  FADD.FTZ R139, R130, R139 ;  /* 0x0000008b828b7221 */ /* 0x000fe20000010000 */
[----:B------:R-:W-:Y:S02]  /*61e0*/  FFMA.FTZ R246, R132, R235, -R137 ;  /* 0x000000eb84f67223 */ /* 0x000fe40000010889 */
[C---:B------:R-:W-:Y:S01]  /*61f0*/  FMUL.FTZ R137, R133.reuse, R136 ;  /* 0x0000008885897220 */ /* 0x040fe20000410000 */
[----:B------:R-:W-:-:S03]  /*6200*/  FMUL.FTZ R133, R133, R139 ;  /* 0x0000008b85857220 */ /* 0x000fc60000410000 */
[C---:B------:R-:W-:Y:S01]  /*6210*/  FFMA.FTZ R137, R132.reuse, R139, -R137 ;  /* 0x0000008b84897223 */ /* 0x040fe20000010889 */
[----:B------:R-:W-:-:S03]  /*6220*/  FFMA.FTZ R132, R132, R136, R133 ;  /* 0x0000008884847223 */ /* 0x000fc60000010085 */
[----:B------:R-:W-:Y:S01]  /*6230*/  FADD.FTZ R138, R134, R137 ;  /* 0x00000089868a7221 */ /* 0x000fe20000010000 */
[----:B------:R-:W-:Y:S01]  /*6240*/  FADD.FTZ R136, R135, R132 ;  /* 0x0000008487887221 */ /* 0x000fe20000010000 */
[----:B------:R-:W-:Y:S06]  /*6250*/  BRA.DIV UR12, `(.L_x_3896) ;  /* 0x000000660cd07947 */ /* 0x000fec000b800000 */
[----:B------:R1:W2:Y:S04]  /*6260*/  SHFL.DOWN PT, R132, R246, 0x1, 0x1f ;  /* 0x08201f00f6847f89 */ /* 0x0002a800000e0000 */
[----:B------:R1:W3:Y:S04]  /*6270*/  SHFL.DOWN PT, R133, R247, 0x1, 0x1f ;  /* 0x08201f00f7857f89 */ /* 0x0002e800000e0000 */
[----:B------:R1:W4:Y:S04]  /*6280*/  SHFL.DOWN PT, R134, R138, 0x1, 0x1f ;  /* 0x08201f008a867f89 */ /* 0x00032800000e0000 */
[----:B------:R1:W0:Y:S02]  /*6290*/  SHFL.DOWN PT, R245, R136, 0x1, 0x1f ;  /* 0x08201f0088f57f89 */ /* 0x00022400000e0000 */
.L_x_4037:
[----:B------:R-:W-:Y:S04]  /*62a0*/  BSSY.RECONVERGENT B1, `(.L_x_3897) ;  /* 0x000000c000017945 */ /* 0x000fe80003800200 */
[----:B------:R-:W-:Y:S05]  /*62b0*/  @!P2 BRA `(.L_x_3898) ;  /* 0x000000000028a947 */ /* 0x000fea0003800000 */
        /* <DEDUP_REMOVED lines=10> */
.L_x_3898:
[----:B------:R-:W-:Y:S05]  /*6360*/  BSYNC.RECONVERGENT B1 ;  /* 0x0000000000017941 */ /* 0x000fea0003800200 */
.L_x_3897:
[----:B------:R-:W-:Y:S01]  /*6370*/  UMOV UR12, 0xffffffff ;  /* 0xffffffff000c7882 */ /* 0x000fe20000000000 */
[----:B------:R-:W-:Y:S02]  /*6380*/  ISETP.GT.U32.AND P2, PT, R144, 0x1d, PT ;  /* 0x0000001d9000780c */ /* 0x000fe40003f44070 */
[----:B------:R-:W-:Y:S11]  /*6390*/  BRA.DIV UR12, `(.L_x_3899) ;  /* 0x000000660cdc7947 */ /* 0x000ff6000b800000 */
[----:B--2---:R2:W1:Y:S04]  /*63a0*/  SHFL.DOWN PT, R132, R246, 0x2, 0x1f ;  /* 0x08401f00f6847f89 */ /* 0x00446800000e0000 */
[----:B---3--:R2:W3:Y:S04]  /*63b0*/  SHFL.DOWN PT, R133, R247, 0x2, 0x1f ;  /* 0x08401f00f7857f89 */ /* 0x0084e800000e0000 */
[----:B----4-:R2:W4:Y:S04]  /*63c0*/  SHFL.DOWN PT, R134, R138, 0x2, 0x1f ;  /* 0x08401f008a867f89 */ /* 0x01052800000e0000 */
[----:B0-----:R2:W0:Y:S02]  /*63d0*/  SHFL.DOWN PT, R245, R136, 0x2, 0x1f ;  /* 0x08401f0088f57f89 */ /* 0x00142400000e0000 */
.L_x_4043:
[----:B------:R-:W-:Y:S04]  /*63e0*/  BSSY.RECONVERGENT B1, `(.L_x_3900) ;  /* 0x000000c000017945 */ /* 0x000fe80003800200 */
[----:B------:R-:W-:Y:S05]  /*63f0*/  @P2 BRA `(.L_x_3901) ;  /* 0x0000000000282947 */ /* 0x000fea0003800000 */
[-C--:B0-----:R-:W-:Y:S01]  /*6400*/  FMUL.FTZ R135, R247, R245.reuse ;  /* 0x000000f5f7877220 */ /* 0x081fe20000410000 */
[----:B------:R-:W-:-:S03]  /*6410*/  FMUL.FTZ R236, R246, R245 ;  /* 0x000000f5f6ec7220 */ /* 0x000fc60000410000 */
[CC--:B----4-:R-:W-:Y:S01]  /*6420*/  FFMA.FTZ R137, R246.reuse, R134.reuse, -R135 ;  /* 0x00000086f6897223 */ /* 0x0d0fe20000010887 */
[C---:B------:R-:W-:Y:S01]  /*6430*/  FFMA.FTZ R139, R247.reuse, R134, R236 ;  /* 0x00000086f78b7223 */ /* 0x040fe200000100ec */
[CC--:B---3--:R-:W-:Y:S01]  /*6440*/  FMUL.FTZ R135, R247.reuse, R133.reuse ;  /* 0x00000085f7877220 */ /* 0x0c8fe20000410000 */
[----:B------:R-:W-:Y:S01]  /*6450*/  FMUL.FTZ R134, R246, R133 ;  /* 0x00000085f6867220 */ /* 0x000fe20000410000 */
[----:B-12---:R-:W-:Y:S01]  /*6460*/  FADD.FTZ R138, R138, R137 ;  /* 0x000000898a8a7221 */ /* 0x006fe20000010000 */
[----:B------:R-:W-:Y:S01]  /*6470*/  FADD.FTZ R136, R136, R139 ;  /* 0x0000008b88887221 */ /* 0x000fe20000010000 */
[-C--:B------:R-:W-:Y:S01]  /*6480*/  FFMA.FTZ R246, R246, R132.reuse, -R135 ;  /* 0x00000084f6f67223 */ /* 0x080fe20000010887 */
[----:B------:R-:W-:-:S07]  /*6490*/  FFMA.FTZ R247, R247, R132, R134 ;  /* 0x00000084f7f77223 */ /* 0x000fce0000010086 */
.L_x_3901:
[----:B------:R-:W-:Y:S05]  /*64a0*/  BSYNC.RECONVERGENT B1 ;  /* 0x0000000000017941 */ /* 0x000fea0003800200 */
.L_x_3900:
[----:B------:R-:W-:Y:S01]  /*64b0*/  UMOV UR12, 0xffffffff ;  /* 0xffffffff000c7882 */ /* 0x000fe20000000000 */
[----:B------:R-:W-:Y:S02]  /*64c0*/  ISETP.GT.U32.AND P2, PT, R144, 0x1b, PT ;  /* 0x0000001b9000780c */ /* 0x000fe40003f44070 */
[----:B------:R-:W-:Y:S11]  /*64d0*/  BRA.DIV UR12, `(.L_x_3902) ;  /* 0x000000660cfc7947 */ /* 0x000ff6000b800000 */
[----:B-1----:R1:W1:Y:S04]  /*64e0*/  SHFL.DOWN PT, R132, R246, 0x4, 0x1f ;  /* 0x08801f00f6847f89 */ /* 0x00226800000e0000 */
[----:B---3--:R3:W1:Y:S04]  /*64f0*/  SHFL.DOWN PT, R133, R247, 0x4, 0x1f ;  /* 0x08801f00f7857f89 */ /* 0x00866800000e0000 */
[----:B----4-:R3:W4:Y:S04]  /*6500*/  SHFL.DOWN PT, R134, R138, 0x4, 0x1f ;  /* 0x08801f008a867f89 */ /* 0x01072800000e0000 */
[----:B0-----:R3:W0:Y:S02]  /*6510*/  SHFL.DOWN PT, R245, R136, 0x4, 0x1f ;  /* 0x08801f0088f57f89 */ /* 0x00162400000e0000 */
.L_x_4049:
[----:B------:R-:W-:Y:S04]  /*6520*/  BSSY.RECONVERGENT B1, `(.L_x_3903) ;  /* 0x000000c000017945 */ /* 0x000fe80003800200 */
[----:B------:R-:W-:Y:S05]  /*6530*/  @P2 BRA `(.L_x_3904) ;  /* 0x0000000000282947 */ /* 0x000fea0003800000 */
[-C--:B0-----:R-:W-:Y:S01]  /*6540*/  FMUL.FTZ R135, R247, R245.reuse ;  /* 0x000000f5f7877220 */ /* 0x081fe20000410000 */
[----:B------:R-:W-:-:S03]  /*6550*/  FMUL.FTZ R236, R246, R245 ;  /* 0x000000f5f6ec7220 */ /* 0x000fc60000410000 */
[CC--:B----4-:R-:W-:Y:S01]  /*6560*/  FFMA.FTZ R137, R246.reuse, R134.reuse, -R135 ;  /* 0x00000086f6897223 */ /* 0x0d0fe20000010887 */
[C---:B------:R-:W-:Y:S01]  /*6570*/  FFMA.FTZ R139, R247.reuse, R134, R236 ;  /* 0x00000086f78b7223 */ /* 0x040fe200000100ec */
[CC--:B-1----:R-:W-:Y:S01]  /*6580*/  FMUL.FTZ R135, R247.reuse, R133.reuse ;  /* 0x00000085f7877220 */ /* 0x0c2fe20000410000 */
[----:B------:R-:W-:Y:S01]  /*6590*/  FMUL.FTZ R134, R246, R133 ;  /* 0x00000085f6867220 */ /* 0x000fe20000410000 */
[----:B--23--:R-:W-:Y:S01]  /*65a0*/  FADD.FTZ R138, R138, R137 ;  /* 0x000000898a8a7221 */ /* 0x00cfe20000010000 */
[----:B------:R-:W-:Y:S01]  /*65b0*/  FADD.FTZ R136, R136, R139 ;  /* 0x0000008b88887221 */ /* 0x000fe20000010000 */
[-C--:B------:R-:W-:Y:S01]  /*65c0*/  FFMA.FTZ R246, R246, R132.reuse, -R135 ;  /* 0x00000084f6f67223 */ /* 0x080fe20000010887 */
[----:B------:R-:W-:-:S07]  /*65d0*/  FFMA.FTZ R247, R247, R132, R134 ;  /* 0x00000084f7f77223 */ /* 0x000fce0000010086 */
.L_x_3904:
[----:B------:R-:W-:Y:S05]  /*65e0*/  BSYNC.RECONVERGENT B1 ;  /* 0x0000000000017941 */ /* 0x000fea0003800200 */
.L_x_3903:
[----:B------:R-:W-:Y:S01]  /*65f0*/  UMOV UR12, 0xffffffff ;  /* 0xffffffff000c7882 */ /* 0x000fe20000000000 */
[----:B------:R-:W-:Y:S02]  /*6600*/  ISETP.GT.U32.AND P2, PT, R144, 0x17, PT ;  /* 0x000000179000780c */ /* 0x000fe40003f44070 */
[----:B------:R-:W-:Y:S11]  /*6610*/  BRA.DIV UR12, `(.L_x_3905) ;  /* 0x0000006a0c1c7947 */ /* 0x000ff6000b800000 */
[----:B-1----:R1:W1:Y:S04]  /*6620*/  SHFL.DOWN PT, R132, R246, 0x8, 0x1f ;  /* 0x09001f00f6847f89 */ /* 0x00226800000e0000 */
[----:B------:R0:W1:Y:S04]  /*6630*/  SHFL.DOWN PT, R133, R247, 0x8, 0x1f ;  /* 0x09001f00f7857f89 */ /* 0x00006800000e0000 */
[----:B----4-:R4:W1:Y:S04]  /*6640*/  SHFL.DOWN PT, R134, R138, 0x8, 0x1f ;  /* 0x09001f008a867f89 */ /* 0x01086800000e0000 */
[----:B0-----:R4:W0:Y:S02]  /*6650*/  SHFL.DOWN PT, R245, R136, 0x8, 0x1f ;  /* 0x09001f0088f57f89 */ /* 0x00182400000e0000 */
.L_x_4055:
[----:B------:R-:W-:Y:S04]  /*6660*/  BSSY.RECONVERGENT B1, `(.L_x_3906) ;  /* 0x000000c000017945 */ /* 0x000fe80003800200 */
[----:B------:R-:W-:Y:S05]  /*6670*/  @P2 BRA `(.L_x_3907) ;  /* 0x0000000000282947 */ /* 0x000fea0003800000 */
[-C--:B0-----:R-:W-:Y:S01]  /*6680*/  FMUL.FTZ R135, R247, R245.reuse ;  /* 0x000000f5f7877220 */ /* 0x081fe20000410000 */
[----:B------:R-:W-:-:S03]  /*6690*/  FMUL.FTZ R236, R246, R245 ;  /* 0x000000f5f6ec7220 */ /* 0x000fc60000410000 */
[CC--:B-1----:R-:W-:Y:S01]  /*66a0*/  FFMA.FTZ R137, R246.reuse, R134.reuse, -R135 ;  /* 0x00000086f6897223 */ /* 0x0c2fe20000010887 */
[C---:B------:R-:W-:Y:S01]  /*66b0*/  FFMA.FTZ R139, R247.reuse, R134, R236 ;  /* 0x00000086f78b7223 */ /* 0x040fe200000100ec */
[CC--:B------:R-:W-:Y:S01]  /*66c0*/  FMUL.FTZ R135, R247.reuse, R133.reuse ;  /* 0x00000085f7877220 */ /* 0x0c0fe20000410000 */
[----:B------:R-:W-:Y:S01]  /*66d0*/  FMUL.FTZ R134, R246, R133 ;  /* 0x00000085f6867220 */ /* 0x000fe20000410000 */
[----:B--234-:R-:W-:Y:S01]  /*66e0*/  FADD.FTZ R138, R138, R137 ;  /* 0x000000898a8a7221 */ /* 0x01cfe20000010000 */
[----:B------:R-:W-:Y:S01]  /*66f0*/  FADD.FTZ R136, R136, R139 ;  /* 0x0000008b88887221 */ /* 0x000fe20000010000 */
[-C--:B------:R-:W-:Y:S01]  /*6700*/  FFMA.FTZ R246, R246, R132.reuse, -R135 ;  /* 0x00000084f6f67223 */ /* 0x080fe20000010887 */
[----:B------:R-:W-:-:S07]  /*6710*/  FFMA.FTZ R247, R247, R132, R134 ;  /* 0x00000084f7f77223 */ /* 0x000fce0000010086 */
.L_x_3907:
[----:B------:R-:W-:Y:S05]  /*6720*/  BSYNC.RECONVERGENT B1 ;  /* 0x0000000000017941 */ /* 0x000fea0003800200 */
.L_x_3906:
[----:B------:R-:W-:Y:S01]  /*6730*/  UMOV UR12, 0xffffffff ;  /* 0xffffffff000c7882 */ /* 0x000fe20000000000 */
[----:B------:R-:W-:Y:S02]  /*6740*/  ISETP.GT.U32.AND P2, PT, R144, 0xf, PT ;  /* 0x0000000f9000780c */ /* 0x000fe40003f44070 */
[----:B------:R-:W-:Y:S11]  /*6750*/  BRA.DIV UR12, `(.L_x_3908) ;  /* 0x0000006a0c3c7947 */ /* 0x000ff6000b800000 */
[----:B-1----:R1:W1:Y:S04]  /*6760*/  SHFL.DOWN PT, R132, R246, 0x10, 0x1f ;  /* 0x0a001f00f6847f89 */ /* 0x00226800000e0000 */
[----:B------:R0:W1:Y:S04]  /*6770*/  SHFL.DOWN PT, R133, R247, 0x10, 0x1f ;  /* 0x0a001f00f7857f89 */ /* 0x00006800000e0000 */
[----:B------:R1:W1:Y:S04]  /*6780*/  SHFL.DOWN PT, R134, R138, 0x10, 0x1f ;  /* 0x0a001f008a867f89 */ /* 0x00026800000e0000 */
[----:B0-----:R0:W0:Y:S02]  /*6790*/  SHFL.DOWN PT, R245, R136, 0x10, 0x1f ;  /* 0x0a001f0088f57f89 */ /* 0x00102400000e0000 */
.L_x_4061:
        /* <DEDUP_REMOVED lines=12> */
.L_x_3910:
[----:B------:R-:W-:Y:S05]  /*6860*/  BSYNC.RECONVERGENT B1 ;  /* 0x0000000000017941 */ /* 0x000fea0003800200 */
.L_x_3909:
[----:B------:R-:W-:Y:S01]  /*6870*/  UMOV UR12, 0xffffffff ;  /* 0xffffffff000c7882 */ /* 0x000fe20000000000 */
[----:B------:R-:W-:Y:S02]  /*6880*/  ISETP.NE.AND P2, PT, R2, 0x1f, PT ;  /* 0x0000001f0200780c */ /* 0x000fe40003f45270 */
[----:B------:R-:W-:Y:S11]  /*6890*/  BRA.DIV UR12, `(.L_x_3911) ;  /* 0x0000006a0c5c7947 */ /* 0x000ff6000b800000 */
[----:B------:R-:W1:Y:S04]  /*68a0*/  SHFL.IDX PT, R237, R247, RZ, 0x1f ;  /* 0x00001ffff7ed7589 */ /* 0x000e6800000e0000 */
[----:B------:R-:W5:Y:S04]  /*68b0*/  SHFL.IDX PT, R239, R246, RZ, 0x1f ;  /* 0x00001ffff6ef7589 */ /* 0x000f6800000e0000 */
[----:B------:R-:W0:Y:S04]  /*68c0*/  SHFL.IDX PT, R236, R138, RZ, 0x1f ;  /* 0x00001fff8aec7589 */ /* 0x000e2800000e0000 */
[----:B------:R-:W2:Y:S04]  /*68d0*/  SHFL.IDX PT, R249, R136, RZ, 0x1f ;  /* 0x00001fff88f97589 */ /* 0x000ea800000e0000 */
[----:B------:R-:W3:Y:S04]  /*68e0*/  SHFL.IDX PT, R139, R140, RZ, 0x1f ;  /* 0x00001fff8c8b7589 */ /* 0x000ee800000e0000 */
[----:B------:R-:W3:Y:S04]  /*68f0*/  SHFL.IDX PT, R137, R141, RZ, 0x1f ;  /* 0x00001fff8d897589 */ /* 0x000ee800000e0000 */
[----:B------:R-:W3:Y:S01]  /*6900*/  SHFL.DOWN PT, R242, R246, 0x1, 0x1f ;  /* 0x08201f00f6f27f89 */ /* 0x000ee200000e0000 */
[-C--:B-1----:R-:W-:Y:S01]  /*6910*/  FMUL.FTZ R133, R143, R237.reuse ;  /* 0x000000ed8f857220 */ /* 0x082fe20000410000 */
[-C--:B------:R-:W-:Y:S01]  /*6920*/  FMUL.FTZ R132, R142, R237.reuse ;  /* 0x000000ed8e847220 */ /* 0x080fe20000410000 */
[----:B------:R-:W-:Y:S01]  /*6930*/  FMUL.FTZ R238, R140, R237 ;  /* 0x000000ed8cee7220 */ /* 0x000fe20000410000 */
[----:B------:R-:W1:Y:S01]  /*6940*/  SHFL.DOWN PT, R243, R247, 0x1, 0x1f ;  /* 0x08201f00f7f37f89 */ /* 0x000e6200000e0000 */
[----:B-----5:R-:W-:Y:S01]  /*6950*/  FFMA.FTZ R135, R142, R239, -R133 ;  /* 0x000000ef8e877223 */ /* 0x020fe20000010885 */
[----:B------:R-:W-:Y:S01]  /*6960*/  FMUL.FTZ R133, R141, R237 ;  /* 0x000000ed8d857220 */ /* 0x000fe20000410000 */
[-C--:B------:R-:W-:Y:S01]  /*6970*/  FFMA.FTZ R132, R143, R239.reuse, R132 ;  /* 0x000000ef8f847223 */ /* 0x080fe20000010084 */
[----:B------:R-:W1:Y:S01]  /*6980*/  SHFL.DOWN PT, R244, R138, 0x1, 0x1f ;  /* 0x08201f008af47f89 */ /* 0x000e6200000e0000 */
[-C--:B------:R-:W-:Y:S01]  /*6990*/  FFMA.FTZ R238, R141, R239.reuse, R238 ;  /* 0x000000ef8dee7223 */ /* 0x080fe200000100ee */
[----:B------:R-:W-:Y:S01]  /*69a0*/  FFMA.FTZ R237, R140, R239, -R133 ;  /* 0x000000ef8ced7223 */ /* 0x000fe20000010885 */
[----:B0-----:R-:W-:Y:S01]  /*69b0*/  FADD.FTZ R236, R236, R135 ;  /* 0x00000087ecec7221 */ /* 0x001fe20000010000 */
[----:B------:R-:W0:Y:S01]  /*69c0*/  SHFL.IDX PT, R248, R142, RZ, 0x1f ;  /* 0x00001fff8ef87589 */ /* 0x000e2200000e0000 */
[----:B--2---:R-:W-:-:S03]  /*69d0*/  FADD.FTZ R239, R249, R132 ;  /* 0x00000084f9ef7221 */ /* 0x004fc60000010000 */
[----:B------:R-:W2:Y:S04]  /*69e0*/  SHFL.IDX PT, R235, R143, RZ, 0x1f ;  /* 0x00001fff8feb7589 */ /* 0x000ea800000e0000 */
[----:B------:R3:W0:Y:S02]  /*69f0*/  SHFL.DOWN PT, R245, R136, 0x1, 0x1f ;  /* 0x08201f0088f57f89 */ /* 0x00062400000e0000 */
[----:B---34-:R-:W-:-:S07]  /*6a00*/  MOV R136, R139 ;  /* 0x0000008b00887202 */ /* 0x018fce0000000f00 */
.L_x_4075:
[----:B------:R-:W-:Y:S01]  /*6a10*/  BSSY.RECONVERGENT B1, `(.L_x_3912) ;  /* 0x000000f000017945 */ /* 0x000fe20003800200 */
[----:B0-----:R-:W-:Y:S02]  /*6a20*/  MOV R138, R248 ;  /* 0x000000f8008a7202 */ /* 0x001fe40000000f00 */
[----:B--2---:R-:W-:Y:S01]  /*6a30*/  MOV R139, R235 ;  /* 0x000000eb008b7202 */ /* 0x004fe20000000f00 */
[----:B------:R-:W-:Y:S06]  /*6a40*/  @!P2 BRA `(.L_x_3913) ;  /* 0x00000000002ca947 */ /* 0x000fec0003800000 */
[C---:B-1----:R-:W-:Y:S01]  /*6a50*/  FMUL.FTZ R133, R243.reuse, R137 ;  /* 0x00000089f3857220 */ /* 0x042fe20000410000 */
        /* <DEDUP_REMOVED lines=10> */
.L_x_3913:
[----:B------:R-:W-:Y:S05]  /*6b00*/  BSYNC.RECONVERGENT B1 ;  /* 0x0000000000017941 */ /* 0x000fea0003800200 */
.L_x_3912:
        /* <DEDUP_REMOVED lines=11> */
[----:B------:R-:W-:-:S02]  /*6bc0*/  FMUL.FTZ R125, R121, R134 ;  /* 0x00000086797d7220 */ /* 0x000fc40000410000 */
[C---:B------:R-:W-:Y:S01]  /*6bd0*/  FFMA.FTZ R132, R124.reuse, R136, -R127 ;  /* 0x000000887c847223 */ /* 0x040fe2000001087f */
[----:B------:R-:W-:Y:S01]  /*6be0*/  FFMA.FTZ R133, R124, R137, R126 ;  /* 0x000000897c857223 */ /* 0x000fe2000001007e */
[CC--:B------:R-:W-:Y:S01]  /*6bf0*/  FFMA.FTZ R124, R120.reuse, R135.reuse, R125 ;  /* 0x00000087787c7223 */ /* 0x0c0fe2000001007d */
[C---:B------:R-:W-:Y:S01]  /*6c00*/  FMUL.FTZ R125, R121.reuse, R135 ;  /* 0x00000087797d7220 */ /* 0x040fe20000410000 */
[----:B------:R-:W-:Y:S02]  /*6c10*/  FMUL.FTZ R127, R121, R132 ;  /* 0x00000084797f7220 */ /* 0x000fe40000410000 */
[----:B------:R-:W-:Y:S01]  /*6c20*/  FADD.FTZ R123, R123, R124 ;  /* 0x0000007c7b7b7221 */ /* 0x000fe20000010000 */
[C---:B------:R-:W-:Y:S01]  /*6c30*/  FFMA.FTZ R141, R120.reuse, R134, -R125 ;  /* 0x00000086788d7223 */ /* 0x040fe2000001087d */
[-C--:B------:R-:W-:Y:S01]  /*6c40*/  FMUL.FTZ R125, R121, R133.reuse ;  /* 0x00000085797d7220 */ /* 0x080fe20000410000 */
[----:B------:R-:W-:Y:S01]  /*6c50*/  FFMA.FTZ R121, R120, R133, R127 ;  /* 0x0000008578797223 */ /* 0x000fe2000001007f */
[C---:B------:R-:W-:Y:S01]  /*6c60*/  FMUL.FTZ R127, R129.reuse, R123 ;  /* 0x0000007b817f7220 */ /* 0x040fe20000410000 */
[----:B------:R-:W-:Y:S01]  /*6c70*/  FADD.FTZ R122, R122, R141 ;  /* 0x0000008d7a7a7221 */ /* 0x000fe20000010000 */
[----:B------:R-:W-:Y:S01]  /*6c80*/  FFMA.FTZ R120, R120, R132, -R125 ;  /* 0x0000008478787223 */ /* 0x000fe2000001087d */
[C---:B------:R-:W-:Y:S01]  /*6c90*/  FMUL.FTZ R125, R129.reuse, R121 ;  /* 0x00000079817d7220 */ /* 0x040fe20000410000 */
[----:B------:R2:W-:Y:S01]  /*6ca0*/  STS.128 [R233+0x8ea0], R132 ;  /* 0x008ea084e9007388 */ /* 0x0005e20000000c00 */
[C---:B------:R-:W-:Y:S01]  /*6cb0*/  FMUL.FTZ R124, R129.reuse, R122 ;  /* 0x0000007a817c7220 */ /* 0x040fe20000410000 */
[----:B------:R-:W-:Y:S01]  /*6cc0*/  FMUL.FTZ R126, R129, R120 ;  /* 0x00000078817e7220 */ /* 0x000fe20000410000 */
[C---:B------:R-:W-:Y:S01]  /*6cd0*/  FFMA.FTZ R127, R128.reuse, R122, -R127 ;  /* 0x0000007a807f7223 */ /* 0x040fe2000001087f */
[----:B------:R2:W-:Y:S01]  /*6ce0*/  STS.128 [R233+0x8e90], R120 ;  /* 0x008e9078e9007388 */ /* 0x0005e20000000c00 */
[C---:B------:R-:W-:Y:S01]  /*6cf0*/  FFMA.FTZ R140, R128.reuse, R123, R124 ;  /* 0x0000007b808c7223 */ /* 0x040fe2000001007c */
[C---:B------:R-:W-:Y:S01]  /*6d00*/  FFMA.FTZ R124, R128.reuse, R120, -R125 ;  /* 0x00000078807c7223 */ /* 0x040fe2000001087d */
[----:B------:R-:W-:Y:S01]  /*6d10*/  FFMA.FTZ R125, R128, R121, R126 ;  /* 0x00000079807d7223 */ /* 0x000fe2000001007e */
[----:B------:R-:W-:Y:S01]  /*6d20*/  FADD.FTZ R126, R130, R127 ;  /* 0x0000007f827e7221 */ /* 0x000fe20000010000 */
[----:B------:R-:W-:Y:S01]  /*6d30*/  FADD.FTZ R127, R131, R140 ;  /* 0x0000008c837f7221 */ /* 0x000fe20000010000 */
[----:B------:R-:W-:-:S02]  /*6d40*/  MOV R141, R238 ;  /* 0x000000ee008d7202 */ /* 0x000fc40000000f00 */
[----:B------:R-:W-:Y:S02]  /*6d50*/  MOV R140, R237 ;  /* 0x000000ed008c7202 */ /* 0x000fe40000000f00 */
[----:B------:R2:W-:Y:S05]  /*6d60*/  STS.128 [R233+0x8e80], R124 ;  /* 0x008e807ce9007388 */ /* 0x0005ea0000000c00 */
.L_x_3895:
[----:B------:R-:W-:Y:S05]  /*6d70*/  BSYNC B0 ;  /* 0x0000000000007941 */ /* 0x000fea0003800000 */
.L_x_3894:
[----:B--2---:R-:W-:Y:S01]  /*6d80*/  FMUL.FTZ R123, R71, R210 ;  /* 0x000000d2477b7220 */ /* 0x004fe20000410000 */
[C---:B------:R-:W-:Y:S01]  /*6d90*/  FMUL.FTZ R121, R69.reuse, R211 ;  /* 0x000000d345797220 */ /* 0x040fe20000410000 */
[-C--:B------:R-:W-:Y:S01]  /*6da0*/  FMUL.FTZ R120, R69, R213.reuse ;  /* 0x000000d545787220 */ /* 0x080fe20000410000 */
[----:B------:R-:W-:Y:S01]  /*6db0*/  FMUL.FTZ R71, R71, R212 ;  /* 0x000000d447477220 */ /* 0x000fe20000410000 */
[----:B------:R-:W-:Y:S01]  /*6dc0*/  FMUL.FTZ R125, R67, R214 ;  /* 0x000000d6437d7220 */ /* 0x000fe20000410000 */
[C---:B------:R-:W-:Y:S01]  /*6dd0*/  FFMA.FTZ R121, R68.reuse, R213, -R121 ;  /* 0x000000d544797223 */ /* 0x040fe20000010879 */
[----:B------:R-:W-:Y:S01]  /*6de0*/  FFMA.FTZ R69, R68, R211, R120 ;  /* 0x000000d344457223 */ /* 0x000fe20000010078 */
[C---:B------:R-:W-:Y:S01]  /*6df0*/  FFMA.FTZ R122, R70.reuse, R210, R71 ;  /* 0x000000d2467a7223 */ /* 0x040fe20000010047 */
[----:B------:R-:W-:Y:S01]  /*6e00*/  FFMA.FTZ R120, R70, R212, -R123 ;  /* 0x000000d446787223 */ /* 0x000fe2000001087b */
[C---:B------:R-:W-:Y:S01]  /*6e10*/  FMUL.FTZ R71, R65.reuse, R209 ;  /* 0x000000d141477220 */ /* 0x040fe20000410000 */
[-C--:B------:R-:W-:Y:S01]  /*6e20*/  FMUL.FTZ R68, R65, R215.reuse ;  /* 0x000000d741447220 */ /* 0x080fe20000410000 */
[----:B------:R-:W-:Y:S01]  /*6e30*/  FMUL.FTZ R123, R67, R208 ;  /* 0x000000d0437b7220 */ /* 0x000fe20000410000 */
[----:B------:R-:W-:Y:S05]  /*6e40*/  WARPSYNC.ALL ;  /* 0x0000000000007948 */ /* 0x000fea0003800000 */
[C---:B------:R-:W-:Y:S01]  /*6e50*/  FFMA.FTZ R67, R64.reuse, R215, -R71 ;  /* 0x000000d740437223 */ /* 0x040fe20000010847 */
[----:B------:R-:W-:Y:S01]  /*6e60*/  FFMA.FTZ R65, R64, R209, R68 ;  /* 0x000000d140417223 */ /* 0x000fe20000010044 */
[C---:B------:R-:W-:Y:S01]  /*6e70*/  FFMA.FTZ R64, R66.reuse, R214, -R123 ;  /* 0x000000d642407223 */ /* 0x040fe2000001087b */
[C---:B------:R-:W-:Y:S01]  /*6e80*/  FMUL.FTZ R71, R61.reuse, UR42 ;  /* 0x0000002a3d477c20 */ /* 0x040fe20008410000 */
[C---:B------:R-:W-:Y:S01]  /*6e90*/  FMUL.FTZ R68, R61.reuse, R207 ;  /* 0x000000cf3d447220 */ /* 0x040fe20000410000 */
[-C--:B------:R-:W-:Y:S01]  /*6ea0*/  FMUL.FTZ R70, R61, R217.reuse ;  /* 0x000000d93d467220 */ /* 0x080fe20000410000 */
[C---:B------:R-:W-:Y:S01]  /*6eb0*/  FMUL.FTZ R123, R63.reuse, R206 ;  /* 0x000000ce3f7b7220 */ /* 0x040fe20000410000 */
[----:B------:R-:W-:Y:S01]  /*6ec0*/  BAR.SYNC.DEFER_BLOCKING 0x0 ;  /* 0x0000000000007b1d */ /* 0x000fe20000010000 */
[----:B------:R-:W-:Y:S01]  /*6ed0*/  FFMA.FTZ R66, R66, R208, R125 ;  /* 0x000000d042427223 */ /* 0x000fe2000001007d */
[C---:B------:R-:W-:Y:S01]  /*6ee0*/  FMUL.FTZ R127, R63.reuse, UR42 ;  /* 0x0000002a3f7f7c20 */ /* 0x040fe20008410000 */
[-C--:B------:R-:W-:Y:S01]  /*6ef0*/  FMUL.FTZ R125, R63, R216.reuse ;  /* 0x000000d83f7d7220 */ /* 0x080fe20000410000 */
[C---:B------:R-:W-:Y:S01]  /*6f00*/  FFMA.FTZ R61, R60.reuse, UR41, -R71 ;  /* 0x000000293c3d7c23 */ /* 0x040fe20008010847 */
[C---:B------:R-:W-:Y:S01]  /*6f10*/  FFMA.FTZ R63, R60.reuse, R217, -R68 ;  /* 0x000000d93c3f7223 */ /* 0x040fe20000010844 */
[----:B------:R-:W-:Y:S01]  /*6f20*/  FFMA.FTZ R71, R60, R207, R70 ;  /* 0x000000cf3c477223 */ /* 0x000fe20000010046 */
[C---:B------:R-:W-:Y:S01]  /*6f30*/  FFMA.FTZ R68, R62.reuse, R216, -R123 ;  /* 0x000000d83e447223 */ /* 0x040fe2000001087b */
[C---:B------:R-:W-:Y:S01]  /*6f40*/  FFMA.FTZ R60, R62.reuse, UR41, -R127 ;  /* 0x000000293e3c7c23 */ /* 0x040fe2000801087f */
[C---:B------:R-:W-:Y:S01]  /*6f50*/  FMUL.FTZ R123, R57.reuse, UR42 ;  /* 0x0000002a397b7c20 */ /* 0x040fe20008410000 */
[----:B------:R-:W-:Y:S01]  /*6f60*/  FFMA.FTZ R62, R62, R206, R125 ;  /* 0x000000ce3e3e7223 */ /* 0x000fe2000001007d */
[C---:B------:R-:W-:Y:S01]  /*6f70*/  FMUL.FTZ R70, R57.reuse, R205 ;  /* 0x000000cd39467220 */ /* 0x040fe20000410000 */
[-C--:B------:R-:W-:Y:S01]  /*6f80*/  FMUL.FTZ R124, R57, R219.reuse ;  /* 0x000000db397c7220 */ /* 0x080fe20000410000 */
[C---:B------:R-:W-:Y:S01]  /*6f90*/  FMUL.FTZ R129, R59.reuse, UR42 ;  /* 0x0000002a3b817c20 */ /* 0x040fe20008410000 */
[C---:B------:R-:W-:Y:S01]  /*6fa0*/  FMUL.FTZ R125, R59.reuse, R204 ;  /* 0x000000cc3b7d7220 */ /* 0x040fe20000410000 */
[-C--:B------:R-:W-:Y:S01]  /*6fb0*/  FMUL.FTZ R127, R59, R218.reuse ;  /* 0x000000da3b7f7220 */ /* 0x080fe20000410000 */
[C---:B------:R-:W-:Y:S01]  /*6fc0*/  FFMA.FTZ R57, R56.reuse, UR41, -R123 ;  /* 0x0000002938397c23 */ /* 0x040fe2000801087b */
[C---:B------:R-:W-:Y:S01]  /*6fd0*/  FFMA.FTZ R123, R56.reuse, R219, -R70 ;  /* 0x000000db387b7223 */ /* 0x040fe20000010846 */
[----:B------:R-:W-:Y:S01]  /*6fe0*/  FFMA.FTZ R59, R56, R205, R124 ;  /* 0x000000cd383b7223 */ /* 0x000fe2000001007c */
[C---:B------:R-:W-:Y:S01]  /*6ff0*/  FFMA.FTZ R56, R58.reuse, UR41, -R129 ;  /* 0x000000293a387c23 */ /* 0x040fe20008010881 */
[C---:B------:R-:W-:Y:S01]  /*7000*/  FFMA.FTZ R70, R58.reuse, R218, -R125 ;  /* 0x000000da3a467223 */ /* 0x040fe2000001087d */
[----:B------:R-:W-:Y:S01]  /*7010*/  FFMA.FTZ R124, R58, R204, R127 ;  /* 0x000000cc3a7c7223 */ /* 0x000fe2000001007f */
[C---:B------:R-:W-:Y:S01]  /*7020*/  FMUL.FTZ R125, R53.reuse, UR42 ;  /* 0x0000002a357d7c20 */ /* 0x040fe20008410000 */
[C---:B------:R-:W-:Y:S01]  /*7030*/  FMUL.FTZ R58, R53.reuse, R203 ;  /* 0x000000cb353a7220 */ /* 0x040fe20000410000 */
[----:B------:R-:W-:Y:S01]  /*7040*/  FMUL.FTZ R126, R53, R223 ;  /* 0x000000df357e7220 */ /* 0x000fe20000410000 */
[C---:B------:R-:W-:Y:S01]  /*7050*/  FMUL.FTZ R53, R55.reuse, R202 ;  /* 0x000000ca37357220 */ /* 0x040fe20000410000 */
[C---:B------:R-:W-:Y:S01]  /*7060*/  FMUL.FTZ R131, R55.reuse, UR42 ;  /* 0x0000002a37837c20 */ /* 0x040fe20008410000 */
[-C--:B------:R-:W-:Y:S01]  /*7070*/  FMUL.FTZ R127, R55, R222.reuse ;  /* 0x000000de377f7220 */ /* 0x080fe20000410000 */
[----:B------:R-:W-:Y:S01]  /*7080*/  FFMA.FTZ R129, R52, R203, R126 ;  /* 0x000000cb34817223 */ /* 0x000fe2000001007e */
[----:B------:R-:W-:Y:S01]  /*7090*/  FFMA.FTZ R126, R54, R222, -R53 ;  /* 0x000000de367e7223 */ /* 0x000fe20000010835 */
[C---:B------:R-:W-:Y:S01]  /*70a0*/  FMUL.FTZ R53, R49.reuse, UR42 ;  /* 0x0000002a31357c20 */ /* 0x040fe20008410000 */
[C---:B------:R-:W-:Y:S01]  /*70b0*/  FFMA.FTZ R55, R52.reuse, UR41, -R125 ;  /* 0x0000002934377c23 */ /* 0x040fe2000801087d */
[----:B------:R-:W-:Y:S01]  /*70c0*/  FFMA.FTZ R125, R52, R223, -R58 ;  /* 0x000000df347d7223 */ /* 0x000fe2000001083a */
[----:B------:R-:W-:Y:S01]  /*70d0*/  FFMA.FTZ R58, R54, UR41, -R131 ;  /* 0x00000029363a7c23 */ /* 0x000fe20008010883 */
[C---:B------:R-:W-:Y:S01]  /*70e0*/  FMUL.FTZ R128, R49.reuse, R200 ;  /* 0x000000c831807220 */ /* 0x040fe20000410000 */
[-C--:B------:R-:W-:Y:S01]  /*70f0*/  FMUL.FTZ R131, R49, R225.reuse ;  /* 0x000000e131837220 */ /* 0x080fe20000410000 */
[----:B------:R-:W-:Y:S01]  /*7100*/  FFMA.FTZ R49, R48, UR41, -R53 ;  /* 0x0000002930317c23 */ /* 0x000fe20008010835 */
[----:B------:R-:W-:Y:S01]  /*7110*/  FFMA.FTZ R54, R54, R202, R127 ;  /* 0x000000ca36367223 */ /* 0x000fe2000001007f */
[----:B------:R-:W2:Y:S01]  /*7120*/  LDS.64 R52, [R38+0x8e88] ;  /* 0x008e880026347984 */ /* 0x000ea20000000a00 */
[C---:B------:R-:W-:Y:S01]  /*7130*/  FFMA.FTZ R127, R48.reuse, R225, -R128 ;  /* 0x000000e1307f7223 */ /* 0x040fe20000010880 */
[----:B------:R-:W-:Y:S01]  /*7140*/  FFMA.FTZ R131, R48, R200, R131 ;  /* 0x000000c830837223 */ /* 0x000fe20000010083 */
[C---:B------:R-:W-:Y:S01]  /*7150*/  FMUL.FTZ R135, R51.reuse, UR42 ;  /* 0x0000002a33877c20 */ /* 0x040fe20008410000 */
[----:B------:R-:W-:Y:S01]  /*7160*/  FMUL.FTZ R133, R51, R201 ;  /* 0x000000c933857220 */ /* 0x000fe20000410000 */
[C---:B-----5:R-:W-:Y:S01]  /*7170*/  FMUL.FTZ R139, R45.reuse, UR42 ;  /* 0x0000002a2d8b7c20 */ /* 0x060fe20008410000 */
[C---:B------:R-:W-:Y:S01]  /*7180*/  FMUL.FTZ R48, R45.reuse, R199 ;  /* 0x000000c72d307220 */ /* 0x040fe20000410000 */
[-C--:B------:R-:W-:Y:S01]  /*7190*/  FMUL.FTZ R134, R45, R227.reuse ;  /* 0x000000e32d867220 */ /* 0x080fe20000410000 */
[C---:B------:R-:W-:Y:S01]  /*71a0*/  FFMA.FTZ R128, R50.reuse, UR41, -R135 ;  /* 0x0000002932807c23 */ /* 0x040fe20008010887 */
[----:B------:R-:W-:Y:S01]  /*71b0*/  FMUL.FTZ R45, R47, R198 ;  /* 0x000000c62f2d7220 */ /* 0x000fe20000410000 */
[-C--:B------:R-:W-:Y:S01]  /*71c0*/  FMUL.FTZ R132, R51, R226.reuse ;  /* 0x000000e233847220 */ /* 0x080fe20000410000 */
[----:B------:R-:W-:Y:S01]  /*71d0*/  FFMA.FTZ R130, R50, R226, -R133 ;  /* 0x000000e232827223 */ /* 0x000fe20000010885 */
[C---:B------:R-:W-:Y:S01]  /*71e0*/  FFMA.FTZ R139, R44.reuse, UR41, -R139 ;  /* 0x000000292c8b7c23 */ /* 0x040fe2000801088b */
[C---:B------:R-:W-:Y:S01]  /*71f0*/  FFMA.FTZ R137, R44.reuse, R227, -R48 ;  /* 0x000000e32c897223 */ /* 0x040fe20000010830 */
[----:B------:R-:W-:Y:S01]  /*7200*/  FFMA.FTZ R135, R44, R199, R134 ;  /* 0x000000c72c877223 */ /* 0x000fe20000010086 */
[----:B------:R-:W-:Y:S01]  /*7210*/  FMUL.FTZ R233, R47, UR42 ;  /* 0x0000002a2fe97c20 */ /* 0x000fe20008410000 */
[C---:B------:R-:W-:Y:S01]  /*7220*/  FMUL.FTZ R51, R41.reuse, UR42 ;  /* 0x0000002a29337c20 */ /* 0x040fe20008410000 */
[C---:B------:R-:W-:Y:S01]  /*7230*/  FMUL.FTZ R44, R41.reuse, R230 ;  /* 0x000000e6292c7220 */ /* 0x040fe20000410000 */
[-C--:B------:R-:W-:Y:S01]  /*7240*/  FMUL.FTZ R133, R41, R231.reuse ;  /* 0x000000e729857220 */ /* 0x080fe20000410000 */
[----:B------:R-:W-:Y:S01]  /*7250*/  FADD.FTZ R232, RZ, R232 ;  /* 0x000000e8ffe87221 */ /* 0x000fe20000010000 */
[-C--:B------:R-:W-:Y:S01]  /*7260*/  FMUL.FTZ R47, R47, R228.reuse ;  /* 0x000000e42f2f7220 */ /* 0x080fe20000410000 */
[C---:B------:R-:W-:Y:S01]  /*7270*/  FFMA.FTZ R134, R46.reuse, R228, -R45 ;  /* 0x000000e42e867223 */ /* 0x040fe2000001082d */
[----:B------:R-:W-:Y:S01]  /*7280*/  FFMA.FTZ R138, R46, UR41, -R233 ;  /* 0x000000292e8a7c23 */ /* 0x000fe200080108e9 */
[C---:B------:R-:W-:Y:S01]  /*7290*/  FMUL.FTZ R45, R43.reuse, UR42 ;  /* 0x0000002a2b2d7c20 */ /* 0x040fe20008410000 */
[C---:B------:R-:W-:Y:S01]  /*72a0*/  FMUL.FTZ R41, R43.reuse, R234 ;  /* 0x000000ea2b297220 */ /* 0x040fe20000410000 */
[C---:B------:R-:W-:Y:S01]  /*72b0*/  FFMA.FTZ R51, R40.reuse, UR41, -R51 ;  /* 0x0000002928337c23 */ /* 0x040fe20008010833 */
[C---:B------:R-:W-:Y:S01]  /*72c0*/  FFMA.FTZ R233, R40.reuse, R231, -R44 ;  /* 0x000000e728e97223 */ /* 0x040fe2000001082c */
[----:B------:R-:W-:Y:S01]  /*72d0*/  FFMA.FTZ R133, R40, R230, R133 ;  /* 0x000000e628857223 */ /* 0x000fe20000010085 */
[----:B------:R-:W-:Y:S01]  /*72e0*/  FMUL.FTZ R43, R43, R232 ;  /* 0x000000e82b2b7220 */ /* 0x000fe20000410000 */
[----:B------:R-:W-:Y:S01]  /*72f0*/  FFMA.FTZ R136, R46, R198, R47 ;  /* 0x000000c62e887223 */ /* 0x000fe2000001002f */
[----:B------:R-:W-:Y:S01]  /*7300*/  FFMA.FTZ R40, R0, R121, RZ ;  /* 0x0000007900287223 */ /* 0x000fe200000100ff */
[----:B------:R-:W-:Y:S01]  /*7310*/  LEA R47, R145, 0xfffff000, 0xc ;  /* 0xfffff000912f7811 */ /* 0x000fe200078e60ff */
[C---:B------:R-:W-:Y:S01]  /*7320*/  FFMA.FTZ R44, R42.reuse, UR41, -R45 ;  /* 0x000000292a2c7c23 */ /* 0x040fe2000801082d */
[C---:B------:R-:W-:Y:S01]  /*7330*/  FFMA.FTZ R48, R42.reuse, R234, -R43 ;  /* 0x000000ea2a307223 */ /* 0x040fe2000001082b */
[----:B------:R-:W-:Y:S01]  /*7340*/  FFMA.FTZ R46, R42, R232, R41 ;  /* 0x000000e82a2e7223 */ /* 0x000fe20000010029 */
[----:B------:R-:W-:Y:S01]  /*7350*/  FFMA.FTZ R45, R17, R120, R40 ;  /* 0x00000078112d7223 */ /* 0x000fe20000010028 */
[----:B------:R-:W-:Y:S01]  /*7360*/  LOP3.LUT R40, R47, R2, RZ, 0xfc, !PT ;  /* 0x000000022f287212 */ /* 0x000fe200078efcff */
[----:B------:R-:W-:Y:S01]  /*7370*/  FFMA.FTZ R132, R50, R201, R132 ;  /* 0x000000c932847223 */ /* 0x000fe20000010084 */
[----:B------:R-:W-:Y:S01]  /*7380*/  SHF.R.S32.HI R41, RZ, 0x1f, R47 ;  /* 0x0000001fff297819 */ /* 0x000fe2000001142f */
[----:B------:R-:W-:Y:S01]  /*7390*/  FFMA.FTZ R69, -R0, R69, RZ ;  /* 0x0000004500457223 */ /* 0x000fe200000101ff */
[-C--:B--2---:R-:W-:Y:S01]  /*73a0*/  FMUL.FTZ R43, R53, R151.reuse ;  /* 0x00000097352b7220 */ /* 0x084fe20000410000 */
[C---:B------:R-:W-:Y:S01]  /*73b0*/  FMUL.FTZ R42, R52.reuse, R151 ;  /* 0x00000097342a7220 */ /* 0x040fe20000410000 */
[----:B------:R-:W-:Y:S01]  /*73c0*/  MOV R47, UR30 ;  /* 0x0000001e002f7c02 */ /* 0x000fe20008000f00 */
[----:B------:R-:W-:Y:S01]  /*73d0*/  FFMA.FTZ R69, -R17, R122, R69 ;  /* 0x0000007a11457223 */ /* 0x000fe20000010145 */
[-C--:B------:R-:W-:Y:S01]  /*73e0*/  FFMA.FTZ R52, R52, R150.reuse, R43 ;  /* 0x0000009634347223 */ /* 0x080fe2000001002b */
[----:B------:R-:W-:Y:S01]  /*73f0*/  FFMA.FTZ R53, R53, R150, -R42 ;  /* 0x0000009635357223 */ /* 0x000fe2000001082a */
[----:B------:R-:W-:Y:S01]  /*7400*/  MOV R121, UR31 ;  /* 0x0000001f00797c02 */ /* 0x000fe20008000f00 */
[----:B------:R-:W-:-:S04]  /*7410*/  IMAD.WIDE.U32 R42, R47, UR6, R40 ;  /* 0x000000062f2a7c25 */ /* 0x000fc8000f8e0028 */
[----:B------:R-:W-:Y:S01]  /*7420*/  FFMA.FTZ R47, R3, R44, R52 ;  /* 0x0000002c032f7223 */ /* 0x000fe20000010034 */
[----:B------:R-:W-:Y:S01]  /*7430*/  FADD.FTZ R41, R192, R53 ;  /* 0x00000035c0297221 */ /* 0x000fe20000010000 */
[----:B------:R-:W-:Y:S01]  /*7440*/  FFMA.FTZ R52, R16, R67, R45 ;  /* 0x0000004310347223 */ /* 0x000fe2000001002d */
[----:B------:R-:W-:Y:S02]  /*7450*/  IMAD R43, R121, UR6, R43 ;  /* 0x00000006792b7c24 */ /* 0x000fe4000f8e022b */
[C---:B------:R-:W-:Y:S01]  /*7460*/  FMUL.FTZ R50, R176.reuse, R47 ;  /* 0x0000002fb0327220 */ /* 0x040fe20000410000 */
[----:B------:R-:W-:Y:S01]  /*7470*/  FMUL.FTZ R176, R176, R41 ;  /* 0x00000029b0b07220 */ /* 0x000fe20000410000 */
[----:B------:R-:W-:Y:S01]  /*7480*/  LEA R44, P0, R42, UR7, 0x2 ;  /* 0x000000072a2c7c11 */ /* 0x000fe2000f8010ff */
[----:B------:R-:W-:Y:S01]  /*7490*/  FFMA.FTZ R65, -R16, R65, R69 ;  /* 0x0000004110417223 */ /* 0x000fe20000010145 */
[C---:B------:R-:W-:Y:S01]  /*74a0*/  FFMA.FTZ R50, R177.reuse, R41, -R50 ;  /* 0x00000029b1327223 */ /* 0x040fe20000010832 */
[----:B------:R-:W-:Y:S01]  /*74b0*/  FFMA.FTZ R177, R177, R47, R176 ;  /* 0x0000002fb1b17223 */ /* 0x000fe200000100b0 */
[----:B------:R-:W-:Y:S01]  /*74c0*/  LEA.HI.X R45, R42, UR8, R43, 0x2, P0 ;  /* 0x000000082a2d7c11 */ /* 0x000fe200080f142b */
[----:B------:R-:W-:Y:S01]  /*74d0*/  FFMA.FTZ R43, R15, R64, R52 ;  /* 0x000000400f2b7223 */ /* 0x000fe20000010034 */
[----:B------:R-:W-:Y:S01]  /*74e0*/  FADD.FTZ R42, R191, R50 ;  /* 0x00000032bf2a7221 */ /* 0x000fe20000010000 */
[----:B------:R-:W-:Y:S01]  /*74f0*/  FFMA.FTZ R50, R4, R51, R177 ;  /* 0x0000003304327223 */ /* 0x000fe200000100b1 */
[----:B------:R-:W-:Y:S01]  /*7500*/  FFMA.FTZ R66, -R15, R66, R65 ;  /* 0x000000420f427223 */ /* 0x000fe20000010141 */
[----:B------:R-:W-:Y:S01]  /*7510*/  FFMA.FTZ R64, R14, R63, R43 ;  /* 0x0000003f0e407223 */ /* 0x000fe2000001002b */
[C---:B------:R-:W-:Y:S01]  /*7520*/  FMUL.FTZ R52, R178.reuse, R42 ;  /* 0x0000002ab2347220 */ /* 0x040fe20000410000 */
[----:B------:R-:W-:Y:S01]  /*7530*/  FMUL.FTZ R43, R178, R50 ;  /* 0x00000032b22b7220 */ /* 0x000fe20000410000 */
[----:B------:R-:W-:Y:S01]  /*7540*/  FFMA.FTZ R71, -R14, R71, R66 ;  /* 0x000000470e477223 */ /* 0x000fe20000010142 */
[----:B------:R-:W-:Y:S01]  /*7550*/  FFMA.FTZ R51, R13, R68, R64 ;  /* 0x000000440d337223 */ /* 0x000fe20000010040 */
[C---:B------:R-:W-:Y:S01]  /*7560*/  FFMA.FTZ R52, R179.reuse, R50, R52 ;  /* 0x00000032b3347223 */ /* 0x040fe20000010034 */
[----:B------:R-:W-:Y:S01]  /*7570*/  FFMA.FTZ R43, R179, R42, -R43 ;  /* 0x0000002ab32b7223 */ /* 0x000fe2000001082b */
[----:B------:R-:W-:Y:S01]  /*7580*/  FFMA.FTZ R62, -R13, R62, R71 ;  /* 0x0000003e0d3e7223 */ /* 0x000fe20000010147 */
[----:B------:R-:W-:Y:S01]  /*7590*/  FFMA.FTZ R64, R12, R123, R51 ;  /* 0x0000007b0c407223 */ /* 0x000fe20000010033 */
[----:B------:R-:W-:Y:S01]  /*75a0*/  FFMA.FTZ R51, R5, R138, R52 ;  /* 0x0000008a05337223 */ /* 0x000fe20000010034 */
[----:B------:R-:W-:Y:S01]  /*75b0*/  FADD.FTZ R43, R190, R43 ;  /* 0x0000002bbe2b7221 */ /* 0x000fe20000010000 */
[----:B------:R-:W-:Y:S01]  /*75c0*/  FFMA.FTZ R59, -R12, R59, R62 ;  /* 0x0000003b0c3b7223 */ /* 0x000fe2000001013e */
[C---:B------:R-:W-:Y:S01]  /*75d0*/  FFMA.FTZ R53, R11.reuse, R70, R64 ;  /* 0x000000460b357223 */ /* 0x040fe20000010040 */
[C---:B------:R-:W-:Y:S01]  /*75e0*/  FMUL.FTZ R52, R180.reuse, R51 ;  /* 0x00000033b4347220 */ /* 0x040fe20000410000 */
[----:B------:R-:W-:Y:S01]  /*75f0*/  FMUL.FTZ R180, R180, R43 ;  /* 0x0000002bb4b47220 */ /* 0x000fe20000410000 */
[----:B------:R-:W-:Y:S01]  /*7600*/  FFMA.FTZ R124, -R11, R124, R59 ;  /* 0x0000007c0b7c7223 */ /* 0x000fe2000001013b */
[C---:B------:R-:W-:Y:S01]  /*7610*/  FFMA.FTZ R62, R10.reuse, R125, R53 ;  /* 0x0000007d0a3e7223 */ /* 0x040fe20000010035 */
[C---:B------:R-:W-:Y:S01]  /*7620*/  FFMA.FTZ R52, R181.reuse, R43, -R52 ;  /* 0x0000002bb5347223 */ /* 0x040fe20000010834 */
[----:B------:R-:W-:Y:S01]  /*7630*/  FFMA.FTZ R53, R181, R51, R180 ;  /* 0x00000033b5357223 */ /* 0x000fe200000100b4 */
[----:B------:R-:W-:Y:S01]  /*7640*/  FFMA.FTZ R129, -R10, R129, R124 ;  /* 0x000000810a817223 */ /* 0x000fe2000001017c */
[----:B------:R-:W-:Y:S01]  /*7650*/  FFMA.FTZ R59, R9, R126, R62 ;  /* 0x0000007e093b7223 */ /* 0x000fe2000001003e */
[----:B------:R-:W-:Y:S01]  /*7660*/  FADD.FTZ R189, R189, R52 ;  /* 0x00000034bdbd7221 */ /* 0x000fe20000010000 */
[----:B------:R-:W-:Y:S01]  /*7670*/  FFMA.FTZ R53, R6, R139, R53 ;  /* 0x0000008b06357223 */ /* 0x000fe20000010035 */
[----:B------:R-:W-:Y:S01]  /*7680*/  ISETP.NE.AND P2, PT, R2, RZ, PT ;  /* 0x000000ff0200720c */ /* 0x000fe20003f45270 */
[----:B------:R-:W-:Y:S01]  /*7690*/  FFMA.FTZ R52, R8, R127, R59 ;  /* 0x0000007f08347223 */ /* 0x000fe2000001003b */
[C---:B------:R-:W-:Y:S01]  /*76a0*/  FMUL.FTZ R59, R148.reuse, R189 ;  /* 0x000000bd943b7220 */ /* 0x040fe20000410000 */
[-C--:B------:R-:W-:Y:S01]  /*76b0*/  FMUL.FTZ R148, R148, R53.reuse ;  /* 0x0000003594947220 */ /* 0x080fe20000410000 */
[----:B------:R-:W-:Y:S01]  /*76c0*/  FFMA.FTZ R54, -R9, R54, R129 ;  /* 0x0000003609367223 */ /* 0x000fe20000010181 */
[C---:B------:R-:W-:Y:S01]  /*76d0*/  FFMA.FTZ R65, R7.reuse, R130, R52 ;  /* 0x0000008207417223 */ /* 0x040fe20000010034 */
[C---:B------:R-:W-:Y:S01]  /*76e0*/  FFMA.FTZ R63, R152.reuse, R53, R59 ;  /* 0x00000035983f7223 */ /* 0x040fe2000001003b */
[----:B------:R-:W-:Y:S01]  /*76f0*/  FFMA.FTZ R59, R152, R189, -R148 ;  /* 0x000000bd983b7223 */ /* 0x000fe20000010894 */
[----:B------:R-:W-:Y:S01]  /*7700*/  P2R R52, PR, RZ, 0x4 ;  /* 0x00000004ff347803 */ /* 0x000fe20000000000 */
[----:B------:R-:W-:Y:S01]  /*7710*/  FFMA.FTZ R62, R6, R137, R65 ;  /* 0x00000089063e7223 */ /* 0x000fe20000010041 */
[----:B------:R-:W-:Y:S01]  /*7720*/  FFMA.FTZ R52, R7, R128, R63 ;  /* 0x0000008007347223 */ /* 0x000fe2000001003f */
[----:B------:R-:W-:Y:S01]  /*7730*/  FADD.FTZ R59, R188, R59 ;  /* 0x0000003bbc3b7221 */ /* 0x000fe20000010000 */
[----:B------:R-:W-:Y:S01]  /*7740*/  FFMA.FTZ R54, -R8, R131, R54 ;  /* 0x0000008308367223 */ /* 0x000fe20000010136 */
[----:B------:R-:W-:Y:S01]  /*7750*/  FFMA.FTZ R65, R5, R134, R62 ;  /* 0x0000008605417223 */ /* 0x000fe2000001003e */
[C---:B------:R-:W-:Y:S01]  /*7760*/  FMUL.FTZ R62, R153.reuse, R52 ;  /* 0x00000034993e7220 */ /* 0x040fe20000410000 */
[-C--:B------:R-:W-:Y:S01]  /*7770*/  FMUL.FTZ R63, R153, R59.reuse ;  /* 0x0000003b993f7220 */ /* 0x080fe20000410000 */
[----:B------:R-:W-:Y:S01]  /*7780*/  FFMA.FTZ R54, -R7, R132, R54 ;  /* 0x0000008407367223 */ /* 0x000fe20000010136 */
[----:B------:R-:W-:Y:S01]  /*7790*/  FMUL.FTZ R64, R211, UR42 ;  /* 0x0000002ad3407c20 */ /* 0x000fe20008410000 */
[C---:B------:R-:W-:Y:S01]  /*77a0*/  FFMA.FTZ R62, R154.reuse, R59, -R62 ;  /* 0x0000003b9a3e7223 */ /* 0x040fe2000001083e */
[----:B------:R-:W-:Y:S01]  /*77b0*/  FFMA.FTZ R63, R154, R52, R63 ;  /* 0x000000349a3f7223 */ /* 0x000fe2000001003f */
[----:B------:R-:W-:Y:S01]  /*77c0*/  FFMA.FTZ R135, -R6, R135, R54 ;  /* 0x0000008706877223 */ /* 0x000fe20000010136 */
[----:B------:R-:W-:Y:S01]  /*77d0*/  FFMA.FTZ R54, R4, R233, R65 ;  /* 0x000000e904367223 */ /* 0x000fe20000010041 */
[----:B------:R-:W-:Y:S01]  /*77e0*/  FADD.FTZ R62, R187, R62 ;  /* 0x0000003ebb3e7221 */ /* 0x000fe20000010000 */
[----:B------:R-:W-:-:S02]  /*77f0*/  HFMA2 R65, -RZ, RZ, 0, 7.8678131103515625e-06 ;  /* 0x00000084ff417431 */ /* 0x000fc400000001ff */
[----:B------:R-:W-:Y:S01]  /*7800*/  FFMA.FTZ R49, R8, R49, R63 ;  /* 0x0000003108317223 */ /* 0x000fe2000001003f */
[----:B------:R-:W-:Y:S01]  /*7810*/  FFMA.FTZ R63, R213, UR41, -R64 ;  /* 0x00000029d53f7c23 */ /* 0x000fe20008010840 */
[CC--:B------:R-:W-:Y:S01]  /*7820*/  FMUL.FTZ R64, R155.reuse, R62.reuse ;  /* 0x0000003e9b407220 */ /* 0x0c0fe20000410000 */
[----:B------:R-:W-:Y:S01]  /*7830*/  VOTEU.ALL UP0, P2 ;  /* 0x0000000000ff7886 */ /* 0x000fe20001000000 */
[----:B------:R-:W-:Y:S02]  /*7840*/  IMAD R66, R2, R65, UR11 ;  /* 0x0000000b02427e24 */ /* 0x000fe4000f8e0241 */
[-C--:B------:R-:W-:Y:S01]  /*7850*/  FMUL.FTZ R65, R155, R49.reuse ;  /* 0x000000319b417220 */ /* 0x080fe20000410000 */
[C---:B------:R-:W-:Y:S01]  /*7860*/  FFMA.FTZ R64, R156.reuse, R49, R64 ;  /* 0x000000319c407223 */ /* 0x040fe20000010040 */
[----:B------:R-:W-:Y:S01]  /*7870*/  FMUL.FTZ R68, R211, UR41 ;  /* 0x00000029d3447c20 */ /* 0x000fe20008410000 */
[----:B------:R-:W-:Y:S01]  /*7880*/  @!UP0 ULEA UR12, UR6, UR11, 0x4 ;  /* 0x0000000b060c8291 */ /* 0x000fe2000f8e20ff */
[----:B------:R-:W-:Y:S01]  /*7890*/  FFMA.FTZ R65, R156, R62, -R65 ;  /* 0x0000003e9c417223 */ /* 0x000fe20000010841 */
[----:B------:R-:W-:Y:S01]  /*78a0*/  FFMA.FTZ R58, R9, R58, R64 ;  /* 0x0000003a093a7223 */ /* 0x000fe20000010040 */
[----:B------:R-:W-:Y:S01]  /*78b0*/  FMUL.FTZ R121, R210, UR42 ;  /* 0x0000002ad2797c20 */ /* 0x000fe20008410000 */
[----:B------:R-:W-:Y:S01]  /*78c0*/  FMUL.FTZ R71, R0, R63 ;  /* 0x0000003f00477220 */ /* 0x000fe20000410000 */
[----:B------:R-:W-:Y:S01]  /*78d0*/  FADD.FTZ R65, R186, R65 ;  /* 0x00000041ba417221 */ /* 0x000fe20000010000 */
[-C--:B------:R-:W-:Y:S01]  /*78e0*/  FMUL.FTZ R64, R157, R58.reuse ;  /* 0x0000003a9d407220 */ /* 0x080fe20000410000 */
[----:B------:R-:W-:Y:S01]  /*78f0*/  FMUL.FTZ R123, R210, UR41 ;  /* 0x00000029d27b7c20 */ /* 0x000fe20008410000 */
[----:B------:R-:W-:Y:S01]  /*7900*/  FFMA.FTZ R69, R213, UR42, R68 ;  /* 0x0000002ad5457c23 */ /* 0x000fe20008010044 */
[-C--:B------:R-:W-:Y:S01]  /*7910*/  FMUL.FTZ R67, R157, R65.reuse ;  /* 0x000000419d437220 */ /* 0x080fe20000410000 */
[----:B------:R-:W-:Y:S01]  /*7920*/  FFMA.FTZ R64, R158, R65, -R64 ;  /* 0x000000419e407223 */ /* 0x000fe20000010840 */
[----:B------:R-:W-:Y:S01]  /*7930*/  FFMA.FTZ R68, R212, UR41, -R121 ;  /* 0x00000029d4447c23 */ /* 0x000fe20008010879 */
[----:B0-----:R-:W-:Y:S01]  /*7940*/  @!P2 STS.128 [UR12+0xac80], R140 ;  /* 0x00ac808cff00a988 */ /* 0x001fe20008000c0c */
[----:B------:R-:W-:Y:S01]  /*7950*/  FFMA.FTZ R67, R158, R58, R67 ;  /* 0x0000003a9e437223 */ /* 0x000fe20000010043 */
[----:B------:R-:W-:Y:S01]  /*7960*/  FADD.FTZ R64, R185, R64 ;  /* 0x00000040b9407221 */ /* 0x000fe20000010000 */
[----:B------:R-:W-:Y:S01]  /*7970*/  FFMA.FTZ R70, R212, UR42, R123 ;  /* 0x0000002ad4467c23 */ /* 0x000fe2000801007b */
[----:B------:R0:W-:Y:S01]  /*7980*/  STS [R66+0x4200], R71 ;  /* 0x0042004742007388 */ /* 0x0001e20000000800 */
[----:B------:R-:W-:Y:S01]  /*7990*/  FFMA.FTZ R55, R10, R55, R67 ;  /* 0x000000370a377223 */ /* 0x000fe20000010043 */
[----:B------:R-:W-:Y:S01]  /*79a0*/  FMUL.FTZ R69, R0, -R69 ;  /* 0x8000004500457220 */ /* 0x000fe20000410000 */
[----:B------:R-:W-:Y:S01]  /*79b0*/  FMUL.FTZ R121, R17, -R70 ;  /* 0x8000004611797220 */ /* 0x000fe20000410000 */
[----:B------:R-:W-:Y:S01]  /*79c0*/  FMUL.FTZ R70, R209, UR42 ;  /* 0x0000002ad1467c20 */ /* 0x000fe20008410000 */
[-C--:B------:R-:W-:Y:S01]  /*79d0*/  FMUL.FTZ R67, R159, R55.reuse ;  /* 0x000000379f437220 */ /* 0x080fe20000410000 */
[----:B------:R-:W-:Y:S01]  /*79e0*/  FMUL.FTZ R125, R208, UR42 ;  /* 0x0000002ad07d7c20 */ /* 0x000fe20008410000 */
[----:B------:R2:W-:Y:S01]  /*79f0*/  STS [R66+0x4204], R69 ;  /* 0x0042044542007388 */ /* 0x0005e20000000800 */
[----:B------:R-:W-:Y:S01]  /*7a00*/  FMUL.FTZ R120, R209, UR41 ;  /* 0x00000029d1787c20 */ /* 0x000fe20008410000 */
[----:B------:R-:W-:Y:S01]  /*7a10*/  FFMA.FTZ R67, R160, R64, -R67 ;  /* 0x00000040a0437223 */ /* 0x000fe20000010843 */
[----:B0-----:R-:W-:Y:S01]  /*7a20*/  FMUL.FTZ R71, R17, R68 ;  /* 0x0000004411477220 */ /* 0x001fe20000410000 */
[----:B------:R-:W-:Y:S01]  /*7a30*/  FMUL.FTZ R68, R159, R64 ;  /* 0x000000409f447220 */ /* 0x000fe20000410000 */
[----:B------:R-:W-:Y:S01]  /*7a40*/  FMUL.FTZ R122, R207, UR42 ;  /* 0x0000002acf7a7c20 */ /* 0x000fe20008410000 */
[----:B------:R-:W-:Y:S01]  /*7a50*/  FADD.FTZ R67, R184, R67 ;  /* 0x00000043b8437221 */ /* 0x000fe20000010000 */
[C---:B------:R-:W-:Y:S01]  /*7a60*/  FFMA.FTZ R123, R215.reuse, UR42, R120 ;  /* 0x0000002ad77b7c23 */ /* 0x040fe20008010078 */
[----:B------:R-:W-:Y:S01]  /*7a70*/  FFMA.FTZ R68, R160, R55, R68 ;  /* 0x00000037a0447223 */ /* 0x000fe20000010044 */
[----:B------:R0:W-:Y:S01]  /*7a80*/  STS [R66+0x4208], R71 ;  /* 0x0042084742007388 */ /* 0x0001e20000000800 */
[----:B--2---:R-:W-:Y:S01]  /*7a90*/  FFMA.FTZ R69, R215, UR41, -R70 ;  /* 0x00000029d7457c23 */ /* 0x004fe20008010846 */
[----:B------:R-:W-:Y:S01]  /*7aa0*/  FMUL.FTZ R123, R16, -R123 ;  /* 0x8000007b107b7220 */ /* 0x000fe20000410000 */
[----:B------:R-:W-:Y:S01]  /*7ab0*/  FFMA.FTZ R56, R11, R56, R68 ;  /* 0x000000380b387223 */ /* 0x000fe20000010044 */
[----:B------:R-:W-:Y:S01]  /*7ac0*/  FFMA.FTZ R68, R214, UR41, -R125 ;  /* 0x00000029d6447c23 */ /* 0x000fe2000801087d */
[----:B------:R2:W-:Y:S01]  /*7ad0*/  STS [R66+0x420c], R121 ;  /* 0x00420c7942007388 */ /* 0x0005e20000000800 */
[----:B------:R-:W-:Y:S01]  /*7ae0*/  FMUL.FTZ R124, R207, UR41 ;  /* 0x00000029cf7c7c20 */ /* 0x000fe20008410000 */
[----:B------:R-:W-:Y:S01]  /*7af0*/  FMUL.FTZ R127, R206, UR41 ;  /* 0x00000029ce7f7c20 */ /* 0x000fe20008410000 */
[----:B------:R-:W-:Y:S01]  /*7b00*/  FMUL.FTZ R125, R15, R68 ;  /* 0x000000440f7d7220 */ /* 0x000fe20000410000 */
[----:B------:R3:W-:Y:S01]  /*7b10*/  STS [R66+0x4214], R123 ;  /* 0x0042147b42007388 */ /* 0x0007e20000000800 */
[----:B0-----:R-:W-:Y:S01]  /*7b20*/  FMUL.FTZ R71, R16, R69 ;  /* 0x0000004510477220 */ /* 0x001fe20000410000 */
[CC--:B------:R-:W-:Y:S01]  /*7b30*/  FMUL.FTZ R69, R161.reuse, R56.reuse ;  /* 0x00000038a1457220 */ /* 0x0c0fe20000410000 */
[-C--:B------:R-:W-:Y:S01]  /*7b40*/  FMUL.FTZ R161, R161, R67.reuse ;  /* 0x00000043a1a17220 */ /* 0x080fe20000410000 */
[----:B------:R-:W-:Y:S01]  /*7b50*/  STS [R66+0x4218], R125 ;  /* 0x0042187d42007388 */ /* 0x000fe20000000800 */
[----:B------:R-:W-:Y:S01]  /*7b60*/  FMUL.FTZ R131, R204, UR41 ;  /* 0x00000029cc837c20 */ /* 0x000fe20008410000 */
[C---:B------:R-:W-:Y:S01]  /*7b70*/  FFMA.FTZ R68, R162.reuse, R67, -R69 ;  /* 0x00000043a2447223 */ /* 0x040fe20000010845 */
[----:B------:R-:W-:Y:S01]  /*7b80*/  FFMA.FTZ R161, R162, R56, R161 ;  /* 0x00000038a2a17223 */ /* 0x000fe200000100a1 */
[----:B------:R0:W-:Y:S01]  /*7b90*/  STS [R66+0x4210], R71 ;  /* 0x0042104742007388 */ /* 0x0001e20000000800 */
[----:B--2---:R-:W-:Y:S01]  /*7ba0*/  FMUL.FTZ R121, R208, UR41 ;  /* 0x00000029d0797c20 */ /* 0x004fe20008410000 */
[----:B------:R-:W-:Y:S01]  /*7bb0*/  FADD.FTZ R68, R183, R68 ;  /* 0x00000044b7447221 */ /* 0x000fe20000010000 */
[----:B------:R-:W-:Y:S01]  /*7bc0*/  FFMA.FTZ R57, R12, R57, R161 ;  /* 0x000000390c397223 */ /* 0x000fe200000100a1 */
[----:B---3--:R-:W-:Y:S01]  /*7bd0*/  FFMA.FTZ R123, R217, UR42, R124 ;  /* 0x0000002ad97b7c23 */ /* 0x008fe2000801007c */
[----:B------:R-:W-:Y:S01]  /*7be0*/  FFMA.FTZ R120, R214, UR42, R121 ;  /* 0x0000002ad6787c23 */ /* 0x000fe20008010079 */
[C---:B------:R-:W-:Y:S01]  /*7bf0*/  FMUL.FTZ R69, R163.reuse, R68 ;  /* 0x00000044a3457220 */ /* 0x040fe20000410000 */
[----:B------:R-:W-:Y:S01]  /*7c00*/  FMUL.FTZ R163, R163, R57 ;  /* 0x00000039a3a37220 */ /* 0x000fe20000410000 */
[----:B------:R-:W-:Y:S01]  /*7c10*/  FMUL.FTZ R123, R14, -R123 ;  /* 0x8000007b0e7b7220 */ /* 0x000fe20000410000 */
[----:B------:R-:W-:Y:S01]  /*7c20*/  FMUL.FTZ R121, R15, -R120 ;  /* 0x800000780f797220 */ /* 0x000fe20000410000 */
[C---:B------:R-:W-:Y:S01]  /*7c30*/  FFMA.FTZ R70, R164.reuse, R57, R69 ;  /* 0x00000039a4467223 */ /* 0x040fe20000010045 */
[----:B------:R-:W-:Y:S01]  /*7c40*/  FFMA.FTZ R69, R164, R68, -R163 ;  /* 0x00000044a4457223 */ /* 0x000fe200000108a3 */
[----:B0-----:R-:W-:Y:S01]  /*7c50*/  FFMA.FTZ R71, R217, UR41, -R122 ;  /* 0x00000029d9477c23 */ /* 0x001fe2000801087a */
[----:B------:R-:W-:Y:S01]  /*7c60*/  STS [R66+0x4224], R123 ;  /* 0x0042247b42007388 */ /* 0x000fe20000000800 */
[----:B------:R-:W-:Y:S01]  /*7c70*/  FFMA.FTZ R60, R13, R60, R70 ;  /* 0x0000003c0d3c7223 */ /* 0x000fe20000010046 */
[----:B------:R-:W-:Y:S01]  /*7c80*/  FADD.FTZ R69, R182, R69 ;  /* 0x00000045b6457221 */ /* 0x000fe20000010000 */
[----:B------:R-:W-:Y:S01]  /*7c90*/  FMUL.FTZ R125, R14, R71 ;  /* 0x000000470e7d7220 */ /* 0x000fe20000410000 */
[----:B------:R-:W-:Y:S01]  /*7ca0*/  FMUL.FTZ R124, R205, UR42 ;  /* 0x0000002acd7c7c20 */ /* 0x000fe20008410000 */
[CC--:B------:R-:W-:Y:S01]  /*7cb0*/  FMUL.FTZ R71, R165.reuse, R60.reuse ;  /* 0x0000003ca5477220 */ /* 0x0c0fe20000410000 */
[-C--:B------:R-:W-:Y:S01]  /*7cc0*/  FMUL.FTZ R165, R165, R69.reuse ;  /* 0x00000045a5a57220 */ /* 0x080fe20000410000 */
[----:B------:R0:W-:Y:S01]  /*7cd0*/  STS [R66+0x421c], R121 ;  /* 0x00421c7942007388 */ /* 0x0001e20000000800 */
[----:B------:R-:W-:Y:S01]  /*7ce0*/  FFMA.FTZ R122, R216, UR42, R127 ;  /* 0x0000002ad87a7c23 */ /* 0x000fe2000801007f */
[----:B------:R-:W-:Y:S01]  /*7cf0*/  FFMA.FTZ R70, R166, R69, -R71 ;  /* 0x00000045a6467223 */ /* 0x000fe20000010847 */
[----:B------:R-:W-:Y:S01]  /*7d00*/  FMUL.FTZ R71, R206, UR42 ;  /* 0x0000002ace477c20 */ /* 0x000fe20008410000 */
[----:B------:R-:W-:Y:S01]  /*7d10*/  FFMA.FTZ R165, R166, R60, R165 ;  /* 0x0000003ca6a57223 */ /* 0x000fe200000100a5 */
[----:B------:R2:W-:Y:S01]  /*7d20*/  STS [R66+0x4220], R125 ;  /* 0x0042207d42007388 */ /* 0x0005e20000000800 */
[----:B------:R-:W-:Y:S01]  /*7d30*/  FADD.FTZ R70, R193, R70 ;  /* 0x00000046c1467221 */ /* 0x000fe20000010000 */
[----:B------:R-:W-:Y:S01]  /*7d40*/  FFMA.FTZ R120, R216, UR41, -R71 ;  /* 0x00000029d8787c23 */ /* 0x000fe20008010847 */
[----:B------:R-:W-:Y:S01]  /*7d50*/  FFMA.FTZ R61, R14, R61, R165 ;  /* 0x0000003d0e3d7223 */ /* 0x000fe200000100a5 */
[----:B------:R-:W-:Y:S01]  /*7d60*/  FMUL.FTZ R129, R204, UR42 ;  /* 0x0000002acc817c20 */ /* 0x000fe20008410000 */
[----:B0-----:R-:W-:Y:S01]  /*7d70*/  FFMA.FTZ R121, R219, UR41, -R124 ;  /* 0x00000029db797c23 */ /* 0x001fe2000801087c */
[----:B------:R-:W-:Y:S01]  /*7d80*/  FMUL.FTZ R123, R13, R120 ;  /* 0x000000780d7b7220 */ /* 0x000fe20000410000 */
[C---:B------:R-:W-:Y:S01]  /*7d90*/  FMUL.FTZ R120, R167.reuse, R70 ;  /* 0x00000046a7787220 */ /* 0x040fe20000410000 */
[----:B------:R-:W-:Y:S01]  /*7da0*/  FMUL.FTZ R71, R167, R61 ;  /* 0x0000003da7477220 */ /* 0x000fe20000410000 */
[----:B------:R-:W-:Y:S01]  /*7db0*/  FMUL.FTZ R127, R12, R121 ;  /* 0x000000790c7f7220 */ /* 0x000fe20000410000 */
[----:B--2---:R-:W-:Y:S01]  /*7dc0*/  FMUL.FTZ R125, R13, -R122 ;  /* 0x8000007a0d7d7220 */ /* 0x004fe20000410000 */
[C---:B------:R-:W-:Y:S01]  /*7dd0*/  FFMA.FTZ R120, R168.reuse, R61, R120 ;  /* 0x0000003da8787223 */ /* 0x040fe20000010078 */
[----:B------:R-:W-:Y:S01]  /*7de0*/  FFMA.FTZ R71, R168, R70, -R71 ;  /* 0x00000046a8477223 */ /* 0x000fe20000010847 */
[----:B------:R-:W-:Y:S01]  /*7df0*/  FMUL.FTZ R122, R205, UR41 ;  /* 0x00000029cd7a7c20 */ /* 0x000fe20008410000 */
[----:B------:R-:W-:Y:S01]  /*7e00*/  FFMA.FTZ R124, R218, UR42, R131 ;  /* 0x0000002ada7c7c23 */ /* 0x000fe20008010083 */
[----:B------:R-:W-:Y:S01]  /*7e10*/  FFMA.FTZ R220, R15, R220, R120 ;  /* 0x000000dc0fdc7223 */ /* 0x000fe20000010078 */
[----:B------:R-:W-:Y:S01]  /*7e20*/  FADD.FTZ R71, R194, R71 ;  /* 0x00000047c2477221 */ /* 0x000fe20000010000 */
[----:B------:R0:W-:Y:S01]  /*7e30*/  STS [R66+0x4228], R123 ;  /* 0x0042287b42007388 */ /* 0x0001e20000000800 */
[----:B------:R-:W-:Y:S01]  /*7e40*/  FMUL.FTZ R126, R203, UR41 ;  /* 0x00000029cb7e7c20 */ /* 0x000fe20008410000 */
[CC--:B------:R-:W-:Y:S01]  /*7e50*/  FMUL.FTZ R120, R169.reuse, R220.reuse ;  /* 0x000000dca9787220 */ /* 0x0c0fe20000410000 */
[-C--:B------:R-:W-:Y:S01]  /*7e60*/  FMUL.FTZ R121, R169, R71.reuse ;  /* 0x00000047a9797220 */ /* 0x080fe20000410000 */
[----:B------:R-:W-:Y:S01]  /*7e70*/  STS [R66+0x422c], R125 ;  /* 0x00422c7d42007388 */ /* 0x000fe20000000800 */
[----:B------:R-:W-:Y:S01]  /*7e80*/  FMUL.FTZ R131, R202, UR42 ;  /* 0x0000002aca837c20 */ /* 0x000fe20008410000 */
[C---:B------:R-:W-:Y:S01]  /*7e90*/  FFMA.FTZ R120, R170.reuse, R71, -R120 ;  /* 0x00000047aa787223 */ /* 0x040fe20000010878 */
[----:B------:R-:W-:Y:S01]  /*7ea0*/  FFMA.FTZ R121, R170, R220, R121 ;  /* 0x000000dcaa797223 */ /* 0x000fe20000010079 */
[----:B------:R2:W-:Y:S01]  /*7eb0*/  STS [R66+0x4230], R127 ;  /* 0x0042307f42007388 */ /* 0x0005e20000000800 */
[----:B------:R-:W-:Y:S01]  /*7ec0*/  FFMA.FTZ R135, -R5, R136, R135 ;  /* 0x0000008805877223 */ /* 0x000fe20000010187 */
[----:B------:R-:W-:Y:S01]  /*7ed0*/  FADD.FTZ R120, R195, R120 ;  /* 0x00000078c3787221 */ /* 0x000fe20000010000 */
[----:B------:R-:W-:Y:S01]  /*7ee0*/  FFMA.FTZ R221, R16, R221, R121 ;  /* 0x000000dd10dd7223 */ /* 0x000fe20000010079 */
[----:B0-----:R-:W-:Y:S01]  /*7ef0*/  FFMA.FTZ R123, R219, UR42, R122 ;  /* 0x0000002adb7b7c23 */ /* 0x001fe2000801007a */
[----:B------:R-:W-:Y:S01]  /*7f00*/  FFMA.FTZ R122, R218, UR41, -R129 ;  /* 0x00000029da7a7c23 */ /* 0x000fe20008010881 */
[C---:B------:R-:W-:Y:S01]  /*7f10*/  FMUL.FTZ R121, R171.reuse, R120 ;  /* 0x00000078ab797220 */ /* 0x040fe20000410000 */
[-C--:B------:R-:W-:Y:S01]  /*7f20*/  FMUL.FTZ R171, R171, R221.reuse ;  /* 0x000000ddabab7220 */ /* 0x080fe20000410000 */
[----:B------:R-:W-:Y:S01]  /*7f30*/  FMUL.FTZ R129, R11, -R124 ;  /* 0x8000007c0b817220 */ /* 0x000fe20000410000 */
[----:B------:R-:W-:Y:S01]  /*7f40*/  FMUL.FTZ R124, R203, UR42 ;  /* 0x0000002acb7c7c20 */ /* 0x000fe20008410000 */
[----:B--2---:R-:W-:Y:S01]  /*7f50*/  FMUL.FTZ R127, R11, R122 ;  /* 0x0000007a0b7f7220 */ /* 0x004fe20000410000 */
[C---:B------:R-:W-:Y:S01]  /*7f60*/  FFMA.FTZ R125, R172.reuse, R120, -R171 ;  /* 0x00000078ac7d7223 */ /* 0x040fe200000108ab */
[----:B------:R-:W-:Y:S01]  /*7f70*/  FFMA.FTZ R122, R172, R221, R121 ;  /* 0x000000ddac7a7223 */ /* 0x000fe20000010079 */
[----:B------:R-:W-:Y:S01]  /*7f80*/  FFMA.FTZ R121, R223, UR41, -R124 ;  /* 0x00000029df797c23 */ /* 0x000fe2000801087c */
[----:B------:R-:W-:Y:S01]  /*7f90*/  FMUL.FTZ R123, R12, -R123 ;  /* 0x8000007b0c7b7220 */ /* 0x000fe20000410000 */
[----:B------:R-:W-:Y:S01]  /*7fa0*/  FADD.FTZ R125, R196, R125 ;  /* 0x0000007dc47d7221 */ /* 0x000fe20000010000 */
[----:B------:R0:W-:Y:S01]  /*7fb0*/  STS [R66+0x4238], R127 ;  /* 0x0042387f42007388 */ /* 0x0001e20000000800 */
[----:B------:R-:W-:Y:S01]  /*7fc0*/  FFMA.FTZ R224, R17, R224, R122 ;  /* 0x000000e011e07223 */ /* 0x000fe2000001007a */
[----:B------:R-:W-:Y:S01]  /*7fd0*/  FFMA.FTZ R124, R222, UR41, -R131 ;  /* 0x00000029de7c7c23 */ /* 0x000fe20008010883 */
[----:B------:R-:W-:Y:S01]  /*7fe0*/  FFMA.FTZ R63, -R4, R133, R135 ;  /* 0x00000085043f7223 */ /* 0x000fe20000010187 */
[----:B------:R2:W-:Y:S01]  /*7ff0*/  STS [R66+0x4234], R123 ;  /* 0x0042347b42007388 */ /* 0x0005e20000000800 */
[----:B------:R-:W-:Y:S01]  /*8000*/  FMUL.FTZ R122, R173, R224 ;  /* 0x000000e0ad7a7220 */ /* 0x000fe20000410000 */
[----:B------:R-:W-:Y:S01]  /*8010*/  FMUL.FTZ R133, R9, R124 ;  /* 0x0000007c09857220 */ /* 0x000fe20000410000 */
[----:B------:R-:W-:Y:S01]  /*8020*/  FFMA.FTZ R124, R116, -R33, R213 ;  /* 0x80000021747c7223 */ /* 0x000fe200000100d5 */
[----:B------:R3:W-:Y:S01]  /*8030*/  STS [R66+0x423c], R129 ;  /* 0x00423c8142007388 */ /* 0x0007e20000000800 */
[----:B------:R-:W-:Y:S01]  /*8040*/  FFMA.FTZ R122, R174, R125, -R122 ;  /* 0x0000007dae7a7223 */ /* 0x000fe2000001087a */
[----:B0-----:R-:W-:Y:S01]  /*8050*/  FMUL.FTZ R127, R10, R121 ;  /* 0x000000790a7f7220 */ /* 0x001fe20000410000 */
[-C--:B------:R-:W-:Y:S01]  /*8060*/  FMUL.FTZ R121, R173, R125.reuse ;  /* 0x0000007dad797220 */ /* 0x080fe20000410000 */
[----:B------:R-:W-:Y:S01]  /*8070*/  FMUL.FTZ R130, R32, R125 ;  /* 0x0000007d20827220 */ /* 0x000fe20000410000 */
[----:B------:R-:W-:Y:S01]  /*8080*/  FADD.FTZ R128, R197, R122 ;  /* 0x0000007ac5807221 */ /* 0x000fe20000010000 */
[----:B--2---:R-:W-:Y:S01]  /*8090*/  FFMA.FTZ R123, R223, UR42, R126 ;  /* 0x0000002adf7b7c23 */ /* 0x004fe2000801007e */
[-C--:B------:R-:W-:Y:S01]  /*80a0*/  FFMA.FTZ R121, R174, R224.reuse, R121 ;  /* 0x000000e0ae797223 */ /* 0x080fe20000010079 */
[----:B------:R0:W-:Y:S01]  /*80b0*/  STS [R66+0x4240], R127 ;  /* 0x0042407f42007388 */ /* 0x0001e20000000800 */
[----:B------:R-:W-:Y:S01]  /*80c0*/  FMUL.FTZ R122, R32, R224 ;  /* 0x000000e0207a7220 */ /* 0x000fe20000410000 */
[----:B---3--:R-:W-:Y:S01]  /*80d0*/  FMUL.FTZ R129, R10, -R123 ;  /* 0x8000007b0a817220 */ /* 0x008fe20000410000 */
[----:B------:R-:W-:Y:S01]  /*80e0*/  FFMA.FTZ R229, R0, R229, R121 ;  /* 0x000000e500e57223 */ /* 0x000fe20000010079 */
[----:B------:R-:W-:Y:S01]  /*80f0*/  FMUL.FTZ R126, R33, R128 ;  /* 0x00000080217e7220 */ /* 0x000fe20000410000 */
[----:B------:R-:W-:Y:S01]  /*8100*/  FFMA.FTZ R123, R117, -R32, R212 ;  /* 0x80000020757b7223 */ /* 0x000fe200000100d4 */
[----:B------:R-:W-:Y:S01]  /*8110*/  FMUL.FTZ R132, R210, R122 ;  /* 0x0000007ad2847220 */ /* 0x000fe20000410000 */
[----:B------:R-:W-:Y:S01]  /*8120*/  FMUL.FTZ R121, R33, R229 ;  /* 0x000000e521797220 */ /* 0x000fe20000410000 */
[----:B------:R2:W-:Y:S01]  /*8130*/  STS [R66+0x4244], R129 ;  /* 0x0042448142007388 */ /* 0x0005e20000000800 */
[----:B------:R-:W-:Y:S01]  /*8140*/  FMUL.FTZ R131, R202, UR41 ;  /* 0x00000029ca837c20 */ /* 0x000fe20008410000 */
[----:B------:R-:W-:Y:S01]  /*8150*/  FMUL.FTZ R136, R200, UR42 ;  /* 0x0000002ac8887c20 */ /* 0x000fe20008410000 */
[----:B0-----:R-:W-:Y:S01]  /*8160*/  FMUL.FTZ R127, R211, R121 ;  /* 0x00000079d37f7220 */ /* 0x001fe20000410000 */
[CC--:B------:R-:W-:Y:S01]  /*8170*/  FFMA.FTZ R132, R123.reuse, R130.reuse, -R132 ;  /* 0x000000827b847223 */ /* 0x0c0fe20000010884 */
[----:B------:R-:W-:Y:S01]  /*8180*/  FMUL.FTZ R130, R210, R130 ;  /* 0x00000082d2827220 */ /* 0x000fe20000410000 */
[----:B------:R0:W-:Y:S01]  /*8190*/  STS [R66+0x4248], R133 ;  /* 0x0042488542007388 */ /* 0x0001e20000000800 */
[----:B------:R-:W-:Y:S01]  /*81a0*/  FFMA.FTZ R134, R222, UR42, R131 ;  /* 0x0000002ade867c23 */ /* 0x000fe20008010083 */
[----:B------:R-:W-:Y:S01]  /*81b0*/  FFMA.FTZ R215, R118, -R31, R215 ;  /* 0x8000001f76d77223 */ /* 0x000fe200000100d7 */
[----:B------:R-:W-:Y:S01]  /*81c0*/  FFMA.FTZ R130, R123, R122, R130 ;  /* 0x0000007a7b827223 */ /* 0x000fe20000010082 */
[CC--:B--2---:R-:W-:Y:S01]  /*81d0*/  FFMA.FTZ R129, R124.reuse, R126.reuse, -R127 ;  /* 0x0000007e7c817223 */ /* 0x0c4fe2000001087f */
[----:B------:R-:W-:Y:S01]  /*81e0*/  FMUL.FTZ R127, R211, R126 ;  /* 0x0000007ed37f7220 */ /* 0x000fe20000410000 */
[----:B------:R-:W-:Y:S01]  /*81f0*/  FMUL.FTZ R126, R31, R221 ;  /* 0x000000dd1f7e7220 */ /* 0x000fe20000410000 */
[----:B------:R-:W-:Y:S01]  /*8200*/  FMUL.FTZ R131, R9, -R134 ;  /* 0x8000008609837220 */ /* 0x000fe20000410000 */
[----:B------:R-:W-:Y:S01]  /*8210*/  FADD.FTZ R129, RZ, R129 ;  /* 0x00000081ff817221 */ /* 0x000fe20000010000 */
[----:B------:R-:W-:Y:S01]  /*8220*/  FFMA.FTZ R127, R124, R121, R127 ;  /* 0x000000797c7f7223 */ /* 0x000fe2000001007f */
[----:B0-----:R-:W-:Y:S01]  /*8230*/  FFMA.FTZ R133, R225, UR41, -R136 ;  /* 0x00000029e1857c23 */ /* 0x001fe20008010888 */
[----:B------:R-:W-:Y:S01]  /*8240*/  FMUL.FTZ R134, R209, R126 ;  /* 0x0000007ed1867220 */ /* 0x000fe20000410000 */
[----:B------:R-:W-:Y:S01]  /*8250*/  FADD.FTZ R129, R129, R132 ;  /* 0x0000008481817221 */ /* 0x000fe20000010000 */
[----:B------:R-:W-:Y:S01]  /*8260*/  FADD.FTZ R127, RZ, R127 ;  /* 0x0000007fff7f7221 */ /* 0x000fe20000010000 */
[----:B------:R-:W-:Y:S01]  /*8270*/  FMUL.FTZ R133, R8, R133 ;  /* 0x0000008508857220 */ /* 0x000fe20000410000 */
[----:B------:R-:W-:Y:S01]  /*8280*/  FMUL.FTZ R132, R31, R120 ;  /* 0x000000781f847220 */ /* 0x000fe20000410000 */
[----:B------:R0:W-:Y:S01]  /*8290*/  STS [R66+0x424c], R131 ;  /* 0x00424c8342007388 */ /* 0x0001e20000000800 */
[----:B------:R-:W-:Y:S01]  /*82a0*/  FADD.FTZ R130, R127, R130 ;  /* 0x000000827f827221 */ /* 0x000fe20000010000 */
[----:B------:R-:W-:Y:S01]  /*82b0*/  FMUL.FTZ R127, R30, R220 ;  /* 0x000000dc1e7f7220 */ /* 0x000fe20000410000 */
[----:B------:R-:W-:Y:S01]  /*82c0*/  FMUL.FTZ R136, R200, UR41 ;  /* 0x00000029c8887c20 */ /* 0x000fe20008410000 */
[----:B------:R2:W-:Y:S01]  /*82d0*/  STS [R66+0x4250], R133 ;  /* 0x0042508542007388 */ /* 0x0005e20000000800 */
[----:B------:R-:W-:Y:S01]  /*82e0*/  FFMA.FTZ R214, R119, -R30, R214 ;  /* 0x8000001e77d67223 */ /* 0x000fe200000100d6 */
[-C--:B------:R-:W-:Y:S01]  /*82f0*/  FFMA.FTZ R134, R215, R132.reuse, -R134 ;  /* 0x00000084d7867223 */ /* 0x080fe20000010886 */
[----:B------:R-:W-:Y:S01]  /*8300*/  FMUL.FTZ R132, R209, R132 ;  /* 0x00000084d1847220 */ /* 0x000fe20000410000 */
[----:B------:R-:W-:Y:S01]  /*8310*/  FFMA.FTZ R135, R225, UR42, R136 ;  /* 0x0000002ae1877c23 */ /* 0x000fe20008010088 */
[----:B------:R-:W-:Y:S01]  /*8320*/  FMUL.FTZ R137, R201, UR42 ;  /* 0x0000002ac9897c20 */ /* 0x000fe20008410000 */
[----:B0-----:R-:W-:Y:S01]  /*8330*/  FMUL.FTZ R131, R208, R127 ;  /* 0x0000007fd0837220 */ /* 0x001fe20000410000 */
[----:B------:R-:W-:Y:S01]  /*8340*/  FADD.FTZ R129, R129, R134 ;  /* 0x0000008681817221 */ /* 0x000fe20000010000 */
[----:B------:R-:W-:Y:S01]  /*8350*/  FMUL.FTZ R139, R8, -R135 ;  /* 0x80000087088b7220 */ /* 0x000fe20000410000 */
[----:B------:R-:W-:Y:S01]  /*8360*/  FFMA.FTZ R138, R226, UR41, -R137 ;  /* 0x00000029e28a7c23 */ /* 0x000fe20008010889 */
[----:B--2---:R-:W-:Y:S01]  /*8370*/  FMUL.FTZ R133, R30, R71 ;  /* 0x000000471e857220 */ /* 0x004fe20000410000 */
[----:B------:R-:W-:Y:S01]  /*8380*/  FMUL.FTZ R141, R201, UR41 ;  /* 0x00000029c98d7c20 */ /* 0x000fe20008410000 */
[----:B------:R-:W-:Y:S01]  /*8390*/  FMUL.FTZ R140, R199, UR42 ;  /* 0x0000002ac78c7c20 */ /* 0x000fe20008410000 */
[----:B------:R-:W-:Y:S01]  /*83a0*/  FMUL.FTZ R143, R7, R138 ;  /* 0x0000008a078f7220 */ /* 0x000fe20000410000 */
[-C--:B------:R-:W-:Y:S01]  /*83b0*/  FFMA.FTZ R136, R214, R133.reuse, -R131 ;  /* 0x00000085d6887223 */ /* 0x080fe20000010883 */
[----:B------:R-:W-:Y:S01]  /*83c0*/  FFMA.FTZ R131, R215, R126, R132 ;  /* 0x0000007ed7837223 */ /* 0x000fe20000010084 */
[----:B------:R-:W-:Y:S01]  /*83d0*/  FMUL.FTZ R133, R208, R133 ;  /* 0x00000085d0857220 */ /* 0x000fe20000410000 */
[----:B------:R-:W-:Y:S01]  /*83e0*/  FFMA.FTZ R138, R112, -R29, R217 ;  /* 0x8000001d708a7223 */ /* 0x000fe200000100d9 */
[----:B------:R-:W-:Y:S01]  /*83f0*/  FADD.FTZ R136, R129, R136 ;  /* 0x0000008881887221 */ /* 0x000fe20000010000 */
[----:B------:R-:W-:Y:S01]  /*8400*/  FADD.FTZ R130, R130, R131 ;  /* 0x0000008382827221 */ /* 0x000fe20000010000 */
[----:B------:R-:W-:Y:S01]  /*8410*/  FFMA.FTZ R133, R214, R127, R133 ;  /* 0x0000007fd6857223 */ /* 0x000fe20000010085 */
[C---:B------:R-:W-:Y:S01]  /*8420*/  FMUL.FTZ R129, R29.reuse, R61 ;  /* 0x0000003d1d817220 */ /* 0x040fe20000410000 */
[----:B------:R-:W-:Y:S01]  /*8430*/  FMUL.FTZ R131, R29, R70 ;  /* 0x000000461d837220 */ /* 0x000fe20000410000 */
[----:B------:R-:W-:Y:S01]  /*8440*/  FFMA.FTZ R137, R113, -R28, R216 ;  /* 0x8000001c71897223 */ /* 0x000fe200000100d8 */
[----:B------:R-:W-:Y:S01]  /*8450*/  FADD.FTZ R133, R130, R133 ;  /* 0x0000008582857221 */ /* 0x000fe20000010000 */
[C---:B------:R-:W-:Y:S01]  /*8460*/  FMUL.FTZ R130, R28.reuse, R60 ;  /* 0x0000003c1c827220 */ /* 0x040fe20000410000 */
[C---:B------:R-:W-:Y:S01]  /*8470*/  FMUL.FTZ R135, R207.reuse, R129 ;  /* 0x00000081cf877220 */ /* 0x040fe20000410000 */
[----:B------:R-:W-:Y:S01]  /*8480*/  FMUL.FTZ R134, R28, R69 ;  /* 0x000000451c867220 */ /* 0x000fe20000410000 */
[----:B------:R-:W-:Y:S01]  /*8490*/  FFMA.FTZ R142, R226, UR42, R141 ;  /* 0x0000002ae28e7c23 */ /* 0x000fe2000801008d */
[----:B------:R-:W-:Y:S01]  /*84a0*/  FMUL.FTZ R132, R206, R130 ;  /* 0x00000082ce847220 */ /* 0x000fe20000410000 */
[-C--:B------:R-:W-:Y:S01]  /*84b0*/  FFMA.FTZ R135, R138, R131.reuse, -R135 ;  /* 0x000000838a877223 */ /* 0x080fe20000010887 */
[----:B------:R-:W-:Y:S01]  /*84c0*/  FMUL.FTZ R131, R207, R131 ;  /* 0x00000083cf837220 */ /* 0x000fe20000410000 */
[----:B------:R-:W-:Y:S01]  /*84d0*/  FFMA.FTZ R141, R227, UR41, -R140 ;  /* 0x00000029e38d7c23 */ /* 0x000fe2000801088c */
[CC--:B------:R-:W-:Y:S01]  /*84e0*/  FFMA.FTZ R140, R137.reuse, R134.reuse, -R132 ;  /* 0x00000086898c7223 */ /* 0x0c0fe20000010884 */
[----:B------:R-:W-:Y:S01]  /*84f0*/  FMUL.FTZ R134, R206, R134 ;  /* 0x00000086ce867220 */ /* 0x000fe20000410000 */
[----:B------:R-:W-:Y:S01]  /*8500*/  FFMA.FTZ R132, R138, R129, R131 ;  /* 0x000000818a847223 */ /* 0x000fe20000010083 */
[----:B------:R0:W-:Y:S01]  /*8510*/  STS [R66+0x4254], R139 ;  /* 0x0042548b42007388 */ /* 0x0001e20000000800 */
[----:B------:R-:W-:Y:S01]  /*8520*/  FMUL.FTZ R141, R6, R141 ;  /* 0x0000008d068d7220 */ /* 0x000fe20000410000 */
[----:B------:R-:W-:Y:S01]  /*8530*/  FFMA.FTZ R131, R137, R130, R134 ;  /* 0x0000008289837223 */ /* 0x000fe20000010086 */
[----:B------:R-:W-:Y:S01]  /*8540*/  FADD.FTZ R132, R133, R132 ;  /* 0x0000008485847221 */ /* 0x000fe20000010000 */
[----:B------:R-:W-:Y:S01]  /*8550*/  FADD.FTZ R135, R136, R135 ;  /* 0x0000008788877221 */ /* 0x000fe20000010000 */
[----:B------:R-:W-:Y:S01]  /*8560*/  FFMA.FTZ R219, R114, -R27, R219 ;  /* 0x8000001b72db7223 */ /* 0x000fe200000100db */
[C---:B------:R-:W-:Y:S01]  /*8570*/  FMUL.FTZ R134, R27.reuse, R68 ;  /* 0x000000441b867220 */ /* 0x040fe20000410000 */
[----:B------:R-:W-:Y:S01]  /*8580*/  FADD.FTZ R133, R132, R131 ;  /* 0x0000008384857221 */ /* 0x000fe20000010000 */
[----:B------:R-:W-:Y:S01]  /*8590*/  FMUL.FTZ R132, R27, R57 ;  /* 0x000000391b847220 */ /* 0x000fe20000410000 */
[----:B------:R-:W-:Y:S01]  /*85a0*/  FMUL.FTZ R131, R26, R56 ;  /* 0x000000381a837220 */ /* 0x000fe20000410000 */
[----:B0-----:R-:W-:Y:S01]  /*85b0*/  FMUL.FTZ R139, R7, -R142 ;  /* 0x8000008e078b7220 */ /* 0x001fe20000410000 */
[----:B------:R-:W-:Y:S01]  /*85c0*/  FADD.FTZ R135, R135, R140 ;  /* 0x0000008c87877221 */ /* 0x000fe20000010000 */
[----:B------:R-:W-:Y:S01]  /*85d0*/  FMUL.FTZ R136, R205, R132 ;  /* 0x00000084cd887220 */ /* 0x000fe20000410000 */
[----:B------:R0:W-:Y:S01]  /*85e0*/  STS [R66+0x4260], R141 ;  /* 0x0042608d42007388 */ /* 0x0001e20000000800 */
[----:B------:R-:W-:Y:S01]  /*85f0*/  FMUL.FTZ R140, R199, UR41 ;  /* 0x00000029c78c7c20 */ /* 0x000fe20008410000 */
[----:B------:R-:W-:Y:S01]  /*8600*/  FFMA.FTZ R218, R115, -R26, R218 ;  /* 0x8000001a73da7223 */ /* 0x000fe200000100da */
[-C--:B------:R-:W-:Y:S01]  /*8610*/  FFMA.FTZ R136, R219, R134.reuse, -R136 ;  /* 0x00000086db887223 */ /* 0x080fe20000010888 */
[----:B------:R2:W-:Y:S01]  /*8620*/  STS [R66+0x425c], R139 ;  /* 0x00425c8b42007388 */ /* 0x0005e20000000800 */
[----:B------:R-:W-:Y:S01]  /*8630*/  FMUL.FTZ R134, R205, R134 ;  /* 0x00000086cd867220 */ /* 0x000fe20000410000 */
[----:B------:R-:W-:Y:S01]  /*8640*/  FMUL.FTZ R151, R198, UR42 ;  /* 0x0000002ac6977c20 */ /* 0x000fe20008410000 */
[----:B------:R-:W-:Y:S01]  /*8650*/  FADD.FTZ R135, R135, R136 ;  /* 0x0000008887877221 */ /* 0x000fe20000010000 */
[----:B------:R3:W-:Y:S01]  /*8660*/  STS [R66+0x4258], R143 ;  /* 0x0042588f42007388 */ /* 0x0007e20000000800 */
[----:B------:R-:W-:Y:S01]  /*8670*/  FFMA.FTZ R134, R219, R132, R134 ;  /* 0x00000084db867223 */ /* 0x000fe20000010086 */
[----:B0-----:R-:W-:Y:S01]  /*8680*/  FMUL.FTZ R141, R204, R131 ;  /* 0x00000083cc8d7220 */ /* 0x001fe20000410000 */
[----:B------:R-:W-:Y:S01]  /*8690*/  FFMA.FTZ R142, R228, UR41, -R151 ;  /* 0x00000029e48e7c23 */ /* 0x000fe20008010897 */
[----:B------:R-:W-:Y:S01]  /*86a0*/  FMUL.FTZ R148, R24, R65 ;  /* 0x0000004118947220 */ /* 0x000fe20000410000 */
[----:B------:R-:W-:Y:S01]  /*86b0*/  FADD.FTZ R133, R133, R134 ;  /* 0x0000008685857221 */ /* 0x000fe20000010000 */
[----:B--2---:R-:W-:Y:S01]  /*86c0*/  FMUL.FTZ R139, R26, R67 ;  /* 0x000000431a8b7220 */ /* 0x004fe20000410000 */
[----:B------:R-:W-:Y:S01]  /*86d0*/  FMUL.FTZ R155, R5, R142 ;  /* 0x0000008e059b7220 */ /* 0x000fe20000410000 */
[----:B------:R-:W-:Y:S01]  /*86e0*/  FFMA.FTZ R142, R108, -R25, R223 ;  /* 0x800000196c8e7223 */ /* 0x000fe200000100df */
[----:B------:R-:W-:Y:S01]  /*86f0*/  FMUL.FTZ R153, R198, UR41 ;  /* 0x00000029c6997c20 */ /* 0x000fe20008410000 */
[----:B---3--:R-:W-:Y:S01]  /*8700*/  FFMA.FTZ R143, R227, UR42, R140 ;  /* 0x0000002ae38f7c23 */ /* 0x008fe2000801008c */
[-C--:B------:R-:W-:Y:S01]  /*8710*/  FFMA.FTZ R140, R218, R139.reuse, -R141 ;  /* 0x0000008bda8c7223 */ /* 0x080fe2000001088d */
[----:B------:R-:W-:Y:S01]  /*8720*/  FMUL.FTZ R139, R204, R139 ;  /* 0x0000008bcc8b7220 */ /* 0x000fe20000410000 */
[----:B------:R-:W-:Y:S01]  /*8730*/  FMUL.FTZ R154, R230, UR42 ;  /* 0x0000002ae69a7c20 */ /* 0x000fe20008410000 */
[----:B------:R-:W-:Y:S01]  /*8740*/  FMUL.FTZ R151, R6, -R143 ;  /* 0x8000008f06977220 */ /* 0x000fe20000410000 */
[----:B------:R-:W-:Y:S01]  /*8750*/  FADD.FTZ R135, R135, R140 ;  /* 0x0000008c87877221 */ /* 0x000fe20000010000 */
[----:B------:R-:W-:Y:S01]  /*8760*/  FFMA.FTZ R134, R218, R131, R139 ;  /* 0x00000083da867223 */ /* 0x000fe2000001008b */
[----:B------:R-:W-:Y:S01]  /*8770*/  FMUL.FTZ R139, R25, R64 ;  /* 0x00000040198b7220 */ /* 0x000fe20000410000 */
[----:B------:R-:W-:Y:S01]  /*8780*/  FFMA.FTZ R143, R109, -R24, R222 ;  /* 0x800000186d8f7223 */ /* 0x000fe200000100de */
[----:B------:R-:W-:Y:S01]  /*8790*/  FFMA.FTZ R152, R228, UR42, R153 ;  /* 0x0000002ae4987c23 */ /* 0x000fe20008010099 */
[----:B------:R-:W-:Y:S01]  /*87a0*/  FADD.FTZ R136, R133, R134 ;  /* 0x0000008685887221 */ /* 0x000fe20000010000 */
[----:B------:R-:W-:Y:S01]  /*87b0*/  FMUL.FTZ R133, R25, R55 ;  /* 0x0000003719857220 */ /* 0x000fe20000410000 */
[----:B------:R-:W-:Y:S01]  /*87c0*/  FMUL.FTZ R134, R24, R58 ;  /* 0x0000003a18867220 */ /* 0x000fe20000410000 */
[----:B------:R0:W-:Y:S01]  /*87d0*/  STS [R66+0x4268], R155 ;  /* 0x0042689b42007388 */ /* 0x0001e20000000800 */
[----:B------:R-:W-:Y:S01]  /*87e0*/  FMUL.FTZ R156, R21, R189 ;  /* 0x000000bd159c7220 */ /* 0x000fe20000410000 */
[C---:B------:R-:W-:Y:S01]  /*87f0*/  FMUL.FTZ R141, R203.reuse, R133 ;  /* 0x00000085cb8d7220 */ /* 0x040fe20000410000 */
[----:B------:R-:W-:Y:S01]  /*8800*/  FMUL.FTZ R150, R202, R134 ;  /* 0x00000086ca967220 */ /* 0x000fe20000410000 */
[----:B------:R2:W-:Y:S01]  /*8810*/  STS [R66+0x4264], R151 ;  /* 0x0042649742007388 */ /* 0x0005e20000000800 */
[----:B------:R-:W-:Y:S01]  /*8820*/  FMUL.FTZ R163, R232, UR41 ;  /* 0x00000029e8a37c20 */ /* 0x000fe20008410000 */
[-C--:B------:R-:W-:Y:S01]  /*8830*/  FFMA.FTZ R140, R142, R139.reuse, -R141 ;  /* 0x0000008b8e8c7223 */ /* 0x080fe2000001088d */
[----:B------:R-:W-:Y:S01]  /*8840*/  FMUL.FTZ R139, R203, R139 ;  /* 0x0000008bcb8b7220 */ /* 0x000fe20000410000 */
[-C--:B------:R-:W-:Y:S01]  /*8850*/  FFMA.FTZ R150, R143, R148.reuse, -R150 ;  /* 0x000000948f967223 */ /* 0x080fe20000010896 */
[----:B------:R-:W-:Y:S01]  /*8860*/  FMUL.FTZ R148, R202, R148 ;  /* 0x00000094ca947220 */ /* 0x000fe20000410000 */
[----:B------:R-:W-:Y:S01]  /*8870*/  FADD.FTZ R135, R135, R140 ;  /* 0x0000008c87877221 */ /* 0x000fe20000010000 */
[----:B------:R-:W-:Y:S01]  /*8880*/  FFMA.FTZ R139, R142, R133, R139 ;  /* 0x000000858e8b7223 */ /* 0x000fe2000001008b */
[----:B------:R-:W-:Y:S01]  /*8890*/  FFMA.FTZ R141, R231, UR41, -R154 ;  /* 0x00000029e78d7c23 */ /* 0x000fe2000801089a */
[----:B0-----:R-:W-:Y:S01]  /*88a0*/  FMUL.FTZ R155, R5, -R152 ;  /* 0x80000098059b7220 */ /* 0x001fe20000410000 */
[----:B------:R-:W-:Y:S01]  /*88b0*/  FADD.FTZ R150, R135, R150 ;  /* 0x0000009687967221 */ /* 0x000fe20000010000 */
[----:B------:R-:W-:Y:S01]  /*88c0*/  FADD.FTZ R136, R136, R139 ;  /* 0x0000008b88887221 */ /* 0x000fe20000010000 */
[----:B------:R-:W-:Y:S01]  /*88d0*/  FFMA.FTZ R139, R143, R134, R148 ;  /* 0x000000868f8b7223 */ /* 0x000fe20000010094 */
[C---:B------:R-:W-:Y:S01]  /*88e0*/  FMUL.FTZ R135, R23.reuse, R49 ;  /* 0x0000003117877220 */ /* 0x040fe20000410000 */
[----:B------:R-:W-:Y:S01]  /*88f0*/  FMUL.FTZ R157, R4, R141 ;  /* 0x0000008d049d7220 */ /* 0x000fe20000410000 */
[----:B------:R-:W-:Y:S01]  /*8900*/  FFMA.FTZ R148, R110, -R23, R225 ;  /* 0x800000176e947223 */ /* 0x000fe200000100e1 */
[----:B------:R-:W-:Y:S01]  /*8910*/  FADD.FTZ R139, R136, R139 ;  /* 0x0000008b888b7221 */ /* 0x000fe20000010000 */
[----:B------:R-:W-:Y:S01]  /*8920*/  FMUL.FTZ R136, R22, R52 ;  /* 0x0000003416887220 */ /* 0x000fe20000410000 */
[----:B------:R-:W-:Y:S01]  /*8930*/  FMUL.FTZ R141, R23, R62 ;  /* 0x0000003e178d7220 */ /* 0x000fe20000410000 */
[----:B------:R-:W-:Y:S01]  /*8940*/  FMUL.FTZ R153, R200, R135 ;  /* 0x00000087c8997220 */ /* 0x000fe20000410000 */
[----:B------:R0:W-:Y:S01]  /*8950*/  STS [R66+0x426c], R155 ;  /* 0x00426c9b42007388 */ /* 0x0001e20000000800 */
[----:B------:R-:W-:Y:S01]  /*8960*/  FMUL.FTZ R154, R230, UR41 ;  /* 0x00000029e69a7c20 */ /* 0x000fe20008410000 */
[----:B--2---:R-:W-:Y:S01]  /*8970*/  FFMA.FTZ R151, R111, -R22, R226 ;  /* 0x800000166f977223 */ /* 0x004fe200000100e2 */
[----:B------:R-:W-:Y:S01]  /*8980*/  FMUL.FTZ R152, R22, R59 ;  /* 0x0000003b16987220 */ /* 0x000fe20000410000 */
[----:B------:R-:W-:Y:S01]  /*8990*/  FMUL.FTZ R140, R201, R136 ;  /* 0x00000088c98c7220 */ /* 0x000fe20000410000 */
[-C--:B------:R-:W-:Y:S01]  /*89a0*/  FFMA.FTZ R153, R148, R141.reuse, -R153 ;  /* 0x0000008d94997223 */ /* 0x080fe20000010899 */
[----:B------:R2:W-:Y:S01]  /*89b0*/  STS [R66+0x4270], R157 ;  /* 0x0042709d42007388 */ /* 0x0005e20000000800 */
[----:B------:R-:W-:Y:S01]  /*89c0*/  FMUL.FTZ R141, R200, R141 ;  /* 0x0000008dc88d7220 */ /* 0x000fe20000410000 */
[----:B------:R-:W-:Y:S01]  /*89d0*/  FFMA.FTZ R164, R234, UR42, R163 ;  /* 0x0000002aeaa47c23 */ /* 0x000fe200080100a3 */
[----:B------:R-:W-:Y:S01]  /*89e0*/  FADD.FTZ R150, R150, R153 ;  /* 0x0000009996967221 */ /* 0x000fe20000010000 */
[----:B0-----:R-:W-:Y:S01]  /*89f0*/  FMUL.FTZ R155, R232, UR42 ;  /* 0x0000002ae89b7c20 */ /* 0x001fe20008410000 */
[----:B------:R-:W-:Y:S01]  /*8a00*/  FFMA.FTZ R153, R105, -R20, R228 ;  /* 0x8000001469997223 */ /* 0x000fe200000100e4 */
[----:B------:R-:W0:Y:S01]  /*8a10*/  LDC R165, c[0x0][0x388] ;  /* 0x0000e200ffa57b82 */ /* 0x000e220000000800 */
[----:B------:R-:W-:Y:S01]  /*8a20*/  FMUL.FTZ R171, R42, UR40 ;  /* 0x000000282aab7c20 */ /* 0x000fe20008410000 */
[----:B------:R-:W-:Y:S01]  /*8a30*/  FMUL.FTZ R166, R43, UR40 ;  /* 0x000000282ba67c20 */ /* 0x000fe20008410000 */
[----:B------:R-:W-:Y:S01]  /*8a40*/  FMUL.FTZ R172, R68, UR40 ;  /* 0x0000002844ac7c20 */ /* 0x000fe20008410000 */
[----:B--2---:R-:W-:Y:S01]  /*8a50*/  FFMA.FTZ R157, R231, UR42, R154 ;  /* 0x0000002ae79d7c23 */ /* 0x004fe2000801009a */
[----:B------:R-:W-:Y:S01]  /*8a60*/  FFMA.FTZ R154, R234, UR41, -R155 ;  /* 0x00000029ea9a7c23 */ /* 0x000fe2000801089b */
[-C--:B------:R-:W-:Y:S01]  /*8a70*/  FFMA.FTZ R155, R151, R152.reuse, -R140 ;  /* 0x00000098979b7223 */ /* 0x080fe2000001088c */
[----:B------:R-:W-:Y:S01]  /*8a80*/  FFMA.FTZ R140, R148, R135, R141 ;  /* 0x00000087948c7223 */ /* 0x000fe2000001008d */
[----:B------:R-:W-:Y:S01]  /*8a90*/  FMUL.FTZ R152, R201, R152 ;  /* 0x00000098c9987220 */ /* 0x000fe20000410000 */
[----:B------:R-:W-:Y:S01]  /*8aa0*/  FMUL.FTZ R159, R3, R154 ;  /* 0x0000009a039f7220 */ /* 0x000fe20000410000 */
[----:B------:R-:W-:Y:S01]  /*8ab0*/  FMUL.FTZ R141, R4, -R157 ;  /* 0x8000009d048d7220 */ /* 0x000fe20000410000 */
[----:B------:R-:W-:Y:S01]  /*8ac0*/  FADD.FTZ R139, R139, R140 ;  /* 0x0000008c8b8b7221 */ /* 0x000fe20000010000 */
[----:B------:R-:W-:Y:S01]  /*8ad0*/  FFMA.FTZ R152, R151, R136, R152 ;  /* 0x0000008897987223 */ /* 0x000fe20000010098 */
[----:B------:R-:W-:Y:S01]  /*8ae0*/  FADD.FTZ R155, R150, R155 ;  /* 0x0000009b969b7221 */ /* 0x000fe20000010000 */
[----:B------:R-:W-:Y:S01]  /*8af0*/  FFMA.FTZ R150, R104, -R21, R227 ;  /* 0x8000001568967223 */ /* 0x000fe200000100e3 */
[----:B------:R2:W-:Y:S01]  /*8b00*/  STS [R66+0x4274], R141 ;  /* 0x0042748d42007388 */ /* 0x0005e20000000800 */
[----:B------:R-:W-:Y:S01]  /*8b10*/  FADD.FTZ R154, R139, R152 ;  /* 0x000000988b9a7221 */ /* 0x000fe20000010000 */
[----:B------:R-:W-:Y:S01]  /*8b20*/  FMUL.FTZ R139, R21, R53 ;  /* 0x00000035158b7220 */ /* 0x000fe20000410000 */
[----:B------:R-:W-:Y:S01]  /*8b30*/  FMUL.FTZ R140, R20, R51 ;  /* 0x00000033148c7220 */ /* 0x000fe20000410000 */
[----:B------:R3:W-:Y:S01]  /*8b40*/  STS [R66+0x4278], R159 ;  /* 0x0042789f42007388 */ /* 0x0007e20000000800 */
[----:B------:R-:W-:Y:S01]  /*8b50*/  FFMA.FTZ R152, R106, -R19, R231 ;  /* 0x800000136a987223 */ /* 0x000fe200000100e7 */
[----:B------:R-:W-:Y:S01]  /*8b60*/  FMUL.FTZ R157, R199, R139 ;  /* 0x0000008bc79d7220 */ /* 0x000fe20000410000 */
[----:B------:R-:W-:Y:S01]  /*8b70*/  FMUL.FTZ R160, R198, R140 ;  /* 0x0000008cc6a07220 */ /* 0x000fe20000410000 */
[----:B------:R-:W-:Y:S01]  /*8b80*/  FMUL.FTZ R167, R67, UR40 ;  /* 0x0000002843a77c20 */ /* 0x000fe20008410000 */
[----:B0-----:R-:W-:Y:S01]  /*8b90*/  LEA R40, R165, -R40, 0x1 ;  /* 0x80000028a5287211 */ /* 0x001fe200078e08ff */
[----:B--2---:R-:W-:Y:S01]  /*8ba0*/  FMUL.FTZ R141, R19, R50 ;  /* 0x00000032138d7220 */ /* 0x004fe20000410000 */
[-C--:B------:R-:W-:Y:S01]  /*8bb0*/  FFMA.FTZ R158, R150, R156.reuse, -R157 ;  /* 0x0000009c969e7223 */ /* 0x080fe2000001089d */
[----:B------:R-:W-:Y:S01]  /*8bc0*/  FMUL.FTZ R157, R199, R156 ;  /* 0x0000009cc79d7220 */ /* 0x000fe20000410000 */
[----:B------:R-:W-:Y:S01]  /*8bd0*/  FMUL.FTZ R156, R20, R43 ;  /* 0x0000002b149c7220 */ /* 0x000fe20000410000 */
[----:B---3--:R-:W-:Y:S01]  /*8be0*/  FMUL.FTZ R159, R19, R42 ;  /* 0x0000002a139f7220 */ /* 0x008fe20000410000 */
[----:B------:R-:W-:Y:S01]  /*8bf0*/  FMUL.FTZ R161, R230, R141 ;  /* 0x0000008de6a17220 */ /* 0x000fe20000410000 */
[----:B------:R-:W-:Y:S01]  /*8c00*/  FFMA.FTZ R157, R150, R139, R157 ;  /* 0x0000008b969d7223 */ /* 0x000fe2000001009d */
[-C--:B------:R-:W-:Y:S01]  /*8c10*/  FFMA.FTZ R160, R153, R156.reuse, -R160 ;  /* 0x0000009c99a07223 */ /* 0x080fe200000108a0 */
[----:B------:R-:W-:Y:S01]  /*8c20*/  FMUL.FTZ R156, R198, R156 ;  /* 0x0000009cc69c7220 */ /* 0x000fe20000410000 */
[-C--:B------:R-:W-:Y:S01]  /*8c30*/  FFMA.FTZ R162, R152, R159.reuse, -R161 ;  /* 0x0000009f98a27223 */ /* 0x080fe200000108a1 */
[----:B------:R-:W-:Y:S01]  /*8c40*/  FADD.FTZ R155, R155, R158 ;  /* 0x0000009e9b9b7221 */ /* 0x000fe20000010000 */
[----:B------:R-:W-:Y:S01]  /*8c50*/  FMUL.FTZ R161, R3, -R164 ;  /* 0x800000a403a17220 */ /* 0x000fe20000410000 */
[----:B------:R-:W-:Y:S01]  /*8c60*/  FADD.FTZ R154, R154, R157 ;  /* 0x0000009d9a9a7221 */ /* 0x000fe20000010000 */
[----:B------:R-:W-:Y:S01]  /*8c70*/  FFMA.FTZ R157, R153, R140, R156 ;  /* 0x0000008c999d7223 */ /* 0x000fe2000001009c */
[----:B------:R-:W-:Y:S01]  /*8c80*/  FMUL.FTZ R159, R230, R159 ;  /* 0x0000009fe69f7220 */ /* 0x000fe20000410000 */
[----:B------:R-:W-:Y:S01]  /*8c90*/  FADD.FTZ R155, R155, R160 ;  /* 0x000000a09b9b7221 */ /* 0x000fe20000010000 */
[----:B------:R0:W-:Y:S01]  /*8ca0*/  STS [R66+0x427c], R161 ;  /* 0x00427ca142007388 */ /* 0x0001e20000000800 */
[----:B------:R-:W-:Y:S01]  /*8cb0*/  FADD.FTZ R154, R154, R157 ;  /* 0x0000009d9a9a7221 */ /* 0x000fe20000010000 */
[----:B------:R-:W-:Y:S01]  /*8cc0*/  FFMA.FTZ R159, R152, R141, R159 ;  /* 0x0000008d989f7223 */ /* 0x000fe2000001009f */
[----:B------:R-:W-:Y:S01]  /*8cd0*/  FADD.FTZ R162, R155, R162 ;  /* 0x000000a29ba27221 */ /* 0x000fe20000010000 */
[----:B------:R-:W-:Y:S01]  /*8ce0*/  FMUL.FTZ R155, R50, UR40 ;  /* 0x00000028329b7c20 */ /* 0x000fe20008410000 */
[----:B------:R-:W-:Y:S01]  /*8cf0*/  IADD3 R157, PT, PT, R2, 0x80, RZ ;  /* 0x00000080029d7810 */ /* 0x000fe20007ffe0ff */
[----:B------:R-:W-:Y:S01]  /*8d00*/  FADD.FTZ R158, R154, R159 ;  /* 0x0000009f9a9e7221 */ /* 0x000fe20000010000 */
[----:B------:R-:W-:Y:S01]  /*8d10*/  FMUL.FTZ R154, R51, UR40 ;  /* 0x00000028339a7c20 */ /* 0x000fe20008410000 */
[----:B------:R-:W-:Y:S01]  /*8d20*/  FFMA.FTZ R155, R42, UR13, -R155 ;  /* 0x0000000d2a9b7c23 */ /* 0x000fe2000801089b */
[----:B------:R-:W-:Y:S01]  /*8d30*/  FMUL.FTZ R42, R189, UR40 ;  /* 0x00000028bd2a7c20 */ /* 0x000fe20008410000 */
[----:B------:R-:W-:Y:S01]  /*8d40*/  LEA.HI R157, R157, R2, RZ, 0x1b ;  /* 0x000000029d9d7211 */ /* 0x000fe200078fd8ff */
[----:B------:R-:W-:Y:S01]  /*8d50*/  FFMA.FTZ R159, R43, UR13, -R154 ;  /* 0x0000000d2b9f7c23 */ /* 0x000fe2000801089a */
[----:B------:R-:W-:Y:S01]  /*8d60*/  FMUL.FTZ R154, R52, UR40 ;  /* 0x00000028349a7c20 */ /* 0x000fe20008410000 */
[----:B------:R-:W-:Y:S01]  /*8d70*/  FFMA.FTZ R179, R53, UR13, R42 ;  /* 0x0000000d35b37c23 */ /* 0x000fe2000801002a */
[----:B------:R-:W-:Y:S01]  /*8d80*/  FMUL.FTZ R42, R58, UR40 ;  /* 0x000000283a2a7c20 */ /* 0x000fe20008410000 */
[----:B------:R-:W-:Y:S01]  /*8d90*/  FMUL.FTZ R156, R47, UR40 ;  /* 0x000000282f9c7c20 */ /* 0x000fe20008410000 */
[C---:B------:R-:W-:Y:S01]  /*8da0*/  FFMA.FTZ R154, R59.reuse, UR13, -R154 ;  /* 0x0000000d3b9a7c23 */ /* 0x040fe2000801089a */
[----:B------:R-:W-:Y:S01]  /*8db0*/  FMUL.FTZ R59, R59, UR40 ;  /* 0x000000283b3b7c20 */ /* 0x000fe20008410000 */
[----:B------:R-:W-:Y:S01]  /*8dc0*/  FMUL.FTZ R43, R55, UR40 ;  /* 0x00000028372b7c20 */ /* 0x000fe20008410000 */
[----:B0-----:R-:W-:Y:S01]  /*8dd0*/  FFMA.FTZ R161, R65, UR13, -R42 ;  /* 0x0000000d41a17c23 */ /* 0x001fe2000801082a */
[----:B------:R-:W-:Y:S01]  /*8de0*/  FMUL.FTZ R42, R56, UR40 ;  /* 0x00000028382a7c20 */ /* 0x000fe20008410000 */
[----:B------:R-:W-:Y:S01]  /*8df0*/  LEA R157, R157, UR11, 0x2 ;  /* 0x0000000b9d9d7c11 */ /* 0x000fe2000f8e10ff */
[----:B------:R-:W-:Y:S01]  /*8e00*/  BAR.SYNC.DEFER_BLOCKING 0x0 ;  /* 0x0000000000007b1d */ /* 0x000fe20000010000 */
[----:B------:R-:W-:Y:S01]  /*8e10*/  FFMA.FTZ R173, R41, UR13, -R156 ;  /* 0x0000000d29ad7c23 */ /* 0x000fe2000801089c */
[----:B------:R-:W-:Y:S01]  /*8e20*/  FFMA.FTZ R168, R52, UR13, R59 ;  /* 0x0000000d34a87c23 */ /* 0x000fe2000801003b */
[----:B------:R-:W-:Y:S01]  /*8e30*/  FFMA.FTZ R156, R64, UR13, -R43 ;  /* 0x0000000d409c7c23 */ /* 0x000fe2000801082b */
[----:B------:R-:W-:Y:S01]  /*8e40*/  FFMA.FTZ R59, R67, UR13, -R42 ;  /* 0x0000000d433b7c23 */ /* 0x000fe2000801082a */
[----:B------:R-:W-:Y:S01]  /*8e50*/  FMUL.FTZ R43, R57, UR40 ;  /* 0x00000028392b7c20 */ /* 0x000fe20008410000 */
[----:B------:R-:W-:Y:S01]  /*8e60*/  FMUL.FTZ R42, R60, UR40 ;  /* 0x000000283c2a7c20 */ /* 0x000fe20008410000 */
[----:B------:R-:W-:Y:S01]  /*8e70*/  FMUL.FTZ R64, R64, UR40 ;  /* 0x0000002840407c20 */ /* 0x000fe20008410000 */
[----:B------:R-:W-:Y:S01]  /*8e80*/  ISETP.GE.AND P0, PT, R40, 0x1, PT ;  /* 0x000000012800780c */ /* 0x000fe20003f06270 */
[----:B------:R-:W-:Y:S01]  /*8e90*/  FFMA.FTZ R160, R68, UR13, -R43 ;  /* 0x0000000d44a07c23 */ /* 0x000fe2000801082b */
[----:B------:R-:W-:Y:S01]  /*8ea0*/  FMUL.FTZ R65, R65, UR40 ;  /* 0x0000002841417c20 */ /* 0x000fe20008410000 */
[----:B------:R-:W-:Y:S01]  /*8eb0*/  FMUL.FTZ R43, R61, UR40 ;  /* 0x000000283d2b7c20 */ /* 0x000fe20008410000 */
[----:B------:R-:W-:Y:S01]  /*8ec0*/  FFMA.FTZ R163, R69, UR13, -R42 ;  /* 0x0000000d45a37c23 */ /* 0x000fe2000801082a */
[----:B------:R-:W-:Y:S01]  /*8ed0*/  FMUL.FTZ R42, R220, UR40 ;  /* 0x00000028dc2a7c20 */ /* 0x000fe20008410000 */
[----:B------:R-:W-:Y:S01]  /*8ee0*/  FFMA.FTZ R177, R55, UR13, R64 ;  /* 0x0000000d37b17c23 */ /* 0x000fe20008010040 */
[----:B------:R-:W-:Y:S01]  /*8ef0*/  FFMA.FTZ R170, R58, UR13, R65 ;  /* 0x0000000d3aaa7c23 */ /* 0x000fe20008010041 */
[----:B------:R-:W-:Y:S01]  /*8f00*/  FFMA.FTZ R64, R70, UR13, -R43 ;  /* 0x0000000d46407c23 */ /* 0x000fe2000801082b */
[----:B------:R-:W-:Y:S01]  /*8f10*/  FMUL.FTZ R43, R221, UR40 ;  /* 0x00000028dd2b7c20 */ /* 0x000fe20008410000 */
[----:B------:R-:W-:Y:S01]  /*8f20*/  FFMA.FTZ R65, R71, UR13, -R42 ;  /* 0x0000000d47417c23 */ /* 0x000fe2000801082a */
[----:B------:R-:W-:Y:S01]  /*8f30*/  FMUL.FTZ R69, R69, UR40 ;  /* 0x0000002845457c20 */ /* 0x000fe20008410000 */
[----:B------:R-:W-:Y:S01]  /*8f40*/  FMUL.FTZ R42, R224, UR40 ;  /* 0x00000028e02a7c20 */ /* 0x000fe20008410000 */
[C---:B------:R-:W-:Y:S01]  /*8f50*/  FFMA.FTZ R68, R120.reuse, UR13, -R43 ;  /* 0x0000000d78447c23 */ /* 0x040fe2000801082b */
[----:B------:R-:W-:Y:S01]  /*8f60*/  FMUL.FTZ R71, R71, UR40 ;  /* 0x0000002847477c20 */ /* 0x000fe20008410000 */
[----:B------:R-:W-:Y:S01]  /*8f70*/  FMUL.FTZ R43, R229, UR40 ;  /* 0x00000028e52b7c20 */ /* 0x000fe20008410000 */
[----:B------:R0:W2:Y:S01]  /*8f80*/  LDS R185, [R157+0x4400] ;  /* 0x004400009db97984 */ /* 0x0000a20000000800 */
[----:B------:R-:W-:Y:S01]  /*8f90*/  FFMA.FTZ R67, R125, UR13, -R42 ;  /* 0x0000000d7d437c23 */ /* 0x000fe2000801082a */
[----:B------:R-:W-:Y:S01]  /*8fa0*/  FMUL.FTZ R66, R41, UR40 ;  /* 0x0000002829427c20 */ /* 0x000fe20008410000 */
[----:B------:R-:W-:Y:S01]  /*8fb0*/  FMUL.FTZ R164, R53, UR40 ;  /* 0x0000002835a47c20 */ /* 0x000fe20008410000 */
[----:B------:R-:W-:Y:S01]  /*8fc0*/  FMUL.FTZ R120, R120, UR40 ;  /* 0x0000002878787c20 */ /* 0x000fe20008410000 */
[----:B------:R-:W-:Y:S01]  /*8fd0*/  FMUL.FTZ R42, R128, UR40 ;  /* 0x00000028802a7c20 */ /* 0x000fe20008410000 */
[----:B------:R-:W-:Y:S01]  /*8fe0*/  BSSY.RECONVERGENT B0, `(.L_x_3914) ;  /* 0x000001c000007945 */ /* 0x000fe20003800200 */
[C---:B------:R-:W-:Y:S01]  /*8ff0*/  IADD3 R183, PT, PT, R2.reuse, 0x100, RZ ;  /* 0x0000010002b77810 */ /* 0x040fe20007ffe0ff */
[----:B0-----:R-:W-:Y:S01]  /*9000*/  FMUL.FTZ R157, R49, UR40 ;  /* 0x00000028319d7c20 */ /* 0x001fe20008410000 */
[----:B------:R-:W-:Y:S01]  /*9010*/  IADD3 R181, PT, PT, R2, 0x180, RZ ;  /* 0x0000018002b57810 */ /* 0x000fe20007ffe0ff */
[----:B------:R-:W-:Y:S01]  /*9020*/  FFMA.FTZ R66, R47, UR13, R66 ;  /* 0x0000000d2f427c23 */ /* 0x000fe20008010042 */
[----:B------:R-:W-:Y:S01]  /*9030*/  ISETP.GE.AND P2, PT, R40, 0x81, PT ;  /* 0x000000812800780c */ /* 0x000fe20003f46270 */
[C---:B------:R-:W-:Y:S01]  /*9040*/  FFMA.FTZ R157, R62.reuse, UR13, -R157 ;  /* 0x0000000d3e9d7c23 */ /* 0x040fe2000801089d */
[----:B------:R-:W-:Y:S01]  /*9050*/  FMUL.FTZ R62, R62, UR40 ;  /* 0x000000283e3e7c20 */ /* 0x000fe20008410000 */
[----:B------:R-:W-:Y:S01]  /*9060*/  FFMA.FTZ R171, R50, UR13, R171 ;  /* 0x0000000d32ab7c23 */ /* 0x000fe200080100ab */
[----:B------:R-:W-:Y:S01]  /*9070*/  FFMA.FTZ R166, R51, UR13, R166 ;  /* 0x0000000d33a67c23 */ /* 0x000fe200080100a6 */
[----:B------:R-:W-:Y:S01]  /*9080*/  FFMA.FTZ R164, R189, UR13, -R164 ;  /* 0x0000000dbda47c23 */ /* 0x000fe200080108a4 */
[----:B------:R-:W-:Y:S01]  /*9090*/  FFMA.FTZ R165, R49, UR13, R62 ;  /* 0x0000000d31a57c23 */ /* 0x000fe2000801003e */
[----:B------:R-:W-:Y:S01]  /*90a0*/  FMUL.FTZ R62, R70, UR40 ;  /* 0x00000028463e7c20 */ /* 0x000fe20008410000 */
[----:B------:R-:W-:Y:S01]  /*90b0*/  FFMA.FTZ R70, R60, UR13, R69 ;  /* 0x0000000d3c467c23 */ /* 0x000fe20008010045 */
[----:B------:R-:W-:Y:S01]  /*90c0*/  FMUL.FTZ R69, R125, UR40 ;  /* 0x000000287d457c20 */ /* 0x000fe20008410000 */
[----:B------:R-:W-:Y:S01]  /*90d0*/  FFMA.FTZ R125, R220, UR13, R71 ;  /* 0x0000000ddc7d7c23 */ /* 0x000fe20008010047 */
[----:B------:R-:W-:Y:S01]  /*90e0*/  FFMA.FTZ R169, R61, UR13, R62 ;  /* 0x0000000d3da97c23 */ /* 0x000fe2000801003e */
[----:B------:R-:W-:Y:S01]  /*90f0*/  FFMA.FTZ R62, R128, UR13, -R43 ;  /* 0x0000000d803e7c23 */ /* 0x000fe2000801082b */
[----:B------:R-:W-:Y:S01]  /*9100*/  FFMA.FTZ R167, R56, UR13, R167 ;  /* 0x0000000d38a77c23 */ /* 0x000fe200080100a7 */
[----:B------:R-:W-:Y:S01]  /*9110*/  FFMA.FTZ R172, R57, UR13, R172 ;  /* 0x0000000d39ac7c23 */ /* 0x000fe200080100ac */
[----:B------:R-:W-:Y:S01]  /*9120*/  FFMA.FTZ R120, R221, UR13, R120 ;  /* 0x0000000ddd787c23 */ /* 0x000fe20008010078 */
[----:B------:R-:W-:Y:S01]  /*9130*/  FFMA.FTZ R128, R224, UR13, R69 ;  /* 0x0000000de0807c23 */ /* 0x000fe20008010045 */
[----:B------:R-:W-:Y:S01]  /*9140*/  FFMA.FTZ R71, R229, UR13, R42 ;  /* 0x0000000de5477c23 */ /* 0x000fe2000801002a */
[----:B------:R-:W-:Y:S06]  /*9150*/  @!P0 BRA `(.L_x_3915) ;  /* 0x0000000000108947 */ /* 0x000fec0003800000 */
[----:B------:R-:W-:-:S04]  /*9160*/  LEA.HI R42, R2, R2, RZ, 0x1b ;  /* 0x00000002022a7211 */ /* 0x000fc800078fd8ff */
[----:B------:R-:W-:-:S05]  /*9170*/  LEA R42, R42, UR11, 0x2 ;  /* 0x0000000b2a2a7c11 */ /* 0x000fca000f8e10ff */
[----:B------:R-:W0:Y:S04]  /*9180*/  LDS R43, [R42+0x4200] ;  /* 0x004200002a2b7984 */ /* 0x000e280000000800 */
[----:B0-----:R0:W-:Y:S02]  /*9190*/  REDG.E.ADD.F32.FTZ.RN.STRONG.GPU desc[UR14][R44.64], R43 ;  /* 0x0000002b2c0079a6 */ /* 0x0011e4000c12f30e */
.L_x_3915:
[----:B------:R-:W-:Y:S05]  /*91a0*/  BSYNC.RECONVERGENT B0 ;  /* 0x0000000000007941 */ /* 0x000fea0003800200 */
.L_x_3914:
[----:B------:R-:W-:Y:S04]  /*91b0*/  BSSY.RECONVERGENT B0, `(.L_x_3916) ;  /* 0x0000003000007945 */ /* 0x000fe80003800200 */
[----:B------:R-:W-:Y:S05]  /*91c0*/  @!P2 BRA `(.L_x_3917) ;  /* 0x000000000004a947 */ /* 0x000fea0003800000 */
[----:B--2---:R3:W-:Y:S02]  /*91d0*/  REDG.E.ADD.F32.FTZ.RN.STRONG.GPU desc[UR14][R44.64+0x200], R185 ;  /* 0x000200b92c0079a6 */ /* 0x0047e4000c12f30e */
.L_x_3917:
[----:B------:R-:W-:Y:S05]  /*91e0*/  BSYNC.RECONVERGENT B0 ;  /* 0x0000000000007941 */ /* 0x000fea0003800200 */
.L_x_3916:
[-C--:B------:R-:W-:Y:S01]  /*91f0*/  LEA.HI R183, R183, R2.reuse, RZ, 0x1b ;  /* 0x00000002b7b77211 */ /* 0x080fe200078fd8ff */
[----:B------:R-:W-:Y:S01]  /*9200*/  BSSY.RECONVERGENT B0, `(.L_x_3918) ;  /* 0x000000f000007945 */ /* 0x000fe20003800200 */
[----:B------:R-:W-:Y:S02]  /*9210*/  ISETP.GE.AND P6, PT, R40, 0x101, PT ;  /* 0x000001012800780c */ /* 0x000fe40003fc6270 */
[----:B0-----:R-:W-:Y:S02]  /*9220*/  LEA R43, R183, UR11, 0x2 ;  /* 0x0000000bb72b7c11 */ /* 0x001fe4000f8e10ff */
[-C--:B------:R-:W-:Y:S02]  /*9230*/  LEA.HI R181, R181, R2.reuse, RZ, 0x1b ;  /* 0x00000002b5b57211 */ /* 0x080fe400078fd8ff */
[----:B------:R-:W-:Y:S02]  /*9240*/  LEA.HI R42, R39, R2, RZ, 0x1b ;  /* 0x00000002272a7211 */ /* 0x000fe400078fd8ff */
[----:B------:R-:W0:Y:S01]  /*9250*/  LDS R43, [R43+0x4600] ;  /* 0x004600002b2b7984 */ /* 0x000e220000000800 */
[----:B------:R-:W-:-:S02]  /*9260*/  IADD3 R69, PT, PT, R2, 0x280, RZ ;  /* 0x0000028002457810 */ /* 0x000fc40007ffe0ff */
[----:B------:R-:W-:Y:S02]  /*9270*/  LEA R174, R181, UR11, 0x2 ;  /* 0x0000000bb5ae7c11 */ /* 0x000fe4000f8e10ff */
[C---:B------:R-:W-:Y:S02]  /*9280*/  ISETP.GE.AND P0, PT, R40.reuse, 0x181, PT ;  /* 0x000001812800780c */ /* 0x040fe40003f06270 */
[C---:B------:R-:W-:Y:S02]  /*9290*/  ISETP.GE.AND P2, PT, R40.reuse, 0x201, PT ;  /* 0x000002012800780c */ /* 0x040fe40003f46270 */
[C---:B------:R-:W-:Y:S02]  /*92a0*/  ISETP.GE.AND P3, PT, R40.reuse, 0x281, PT ;  /* 0x000002812800780c */ /* 0x040fe40003f66270 */
[C---:B------:R-:W-:Y:S02]  /*92b0*/  ISETP.GE.AND P4, PT, R40.reuse, 0x301, PT ;  /* 0x000003012800780c */ /* 0x040fe40003f86270 */
[----:B------:R-:W-:Y:S01]  /*92c0*/  ISETP.GE.AND P5, PT, R40, 0x381, PT ;  /* 0x000003812800780c */ /* 0x000fe20003fa6270 */
[----:B------:R-:W-:-:S12]  /*92d0*/  @!P6 BRA `(.L_x_3919) ;  /* 0x000000000004e947 */ /* 0x000fd80003800000 */
[----:B0-----:R4:W-:Y:S02]  /*92e0*/  REDG.E.ADD.F32.FTZ.RN.STRONG.GPU desc[UR14][R44.64+0x400], R43 ;  /* 0x0004002b2c0079a6 */ /* 0x0019e4000c12f30e */
.L_x_3919:
[----:B------:R-:W-:Y:S05]  /*92f0*/  BSYNC.RECONVERGENT B0 ;  /* 0x0000000000007941 */ /* 0x000fea0003800200 */
.L_x_3918:
[----:B0---4-:R0:W4:Y:S01]  /*9300*/  LDS R43, [R174+0x4800] ;  /* 0x00480000ae2b7984 */ /* 0x0111220000000800 */
[----:B------:R-:W-:Y:S01]  /*9310*/  BSSY.RECONVERGENT B0, `(.L_x_3920) ;  /* 0x0000006000007945 */ /* 0x000fe20003800200 */
[----:B------:R-:W-:Y:S02]  /*9320*/  IADD3 R181, PT, PT, R2, 0x300, RZ ;  /* 0x0000030002b57810 */ /* 0x000fe40007ffe0ff */
[----:B------:R-:W-:Y:S02]  /*9330*/  LEA R42, R42, UR11, 0x2 ;  /* 0x0000000b2a2a7c11 */ /* 0x000fe4000f8e10ff */
[----:B------:R-:W-:Y:S01]  /*9340*/  LEA.HI R69, R69, R2, RZ, 0x1b ;  /* 0x0000000245457211 */ /* 0x000fe200078fd8ff */
[----:B------:R-:W-:Y:S06]  /*9350*/  @!P0 BRA `(.L_x_3921) ;  /* 0x0000000000048947 */ /* 0x000fec0003800000 */
[----:B----4-:R4:W-:Y:S02]  /*9360*/  REDG.E.ADD.F32.FTZ.RN.STRONG.GPU desc[UR14][R44.64+0x600], R43 ;  /* 0x0006002b2c0079a6 */ /* 0x0109e4000c12f30e */
.L_x_3921:
[----:B------:R-:W-:Y:S05]  /*9370*/  BSYNC.RECONVERGENT B0 ;  /* 0x0000000000007941 */ /* 0x000fea0003800200 */
.L_x_3920:
[----:B----4-:R4:W0:Y:S01]  /*9380*/  LDS R43, [R42+0x4a00] ;  /* 0x004a00002a2b7984 */ /* 0x0108220000000800 */
[----:B------:R-:W-:Y:S01]  /*9390*/  BSSY.RECONVERGENT B0, `(.L_x_3922) ;  /* 0x0000006000007945 */ /* 0x000fe20003800200 */
[----:B------:R-:W-:Y:S02]  /*93a0*/  IADD3 R183, PT, PT, R2, 0x380, RZ ;  /* 0x0000038002b77810 */ /* 0x000fe40007ffe0ff */
[----:B------:R-:W-:Y:S02]  /*93b0*/  LEA.HI R181, R181, R2, RZ, 0x1b ;  /* 0x00000002b5b57211 */ /* 0x000fe400078fd8ff */
[----:B------:R-:W-:Y:S01]  /*93c0*/  LEA R69, R69, UR11, 0x2 ;  /* 0x0000000b45457c11 */ /* 0x000fe2000f8e10ff */
[----:B------:R-:W-:Y:S06]  /*93d0*/  @!P2 BRA `(.L_x_3923) ;  /* 0x000000000004a947 */ /* 0x000fec0003800000 */
[----:B0-----:R0:W-:Y:S02]  /*93e0*/  REDG.E.ADD.F32.FTZ.RN.STRONG.GPU desc[UR14][R44.64+0x800], R43 ;  /* 0x0008002b2c0079a6 */ /* 0x0011e4000c12f30e */
.L_x_3923:
[----:B------:R-:W-:Y:S05]  /*93f0*/  BSYNC.RECONVERGENT B0 ;  /* 0x0000000000007941 */ /* 0x000fea0003800200 */
.L_x_3922:
[----:B0-----:R0:W0:Y:S01]  /*9400*/  LDS R43, [R69+0x4c00] ;  /* 0x004c0000452b7984 */ /* 0x0010220000000800 */
[----:B------:R-:W-:Y:S01]  /*9410*/  BSSY.RECONVERGENT B0, `(.L_x_3924) ;  /* 0x0000005000007945 */ /* 0x000fe20003800200 */
[----:B------:R-:W-:Y:S02]  /*9420*/  LEA.HI R183, R183, R2, RZ, 0x1b ;  /* 0x00000002b7b77211 */ /* 0x000fe400078fd8ff */
[----:B------:R-:W-:Y:S01]  /*9430*/  LEA R181, R181, UR11, 0x2 ;  /* 0x0000000bb5b57c11 */ /* 0x000fe2000f8e10ff */
[----:B------:R-:W-:Y:S06]  /*9440*/  @!P3 BRA `(.L_x_3925) ;  /* 0x000000000004b947 */ /* 0x000fec0003800000 */
[----:B0-----:R0:W-:Y:S02]  /*9450*/  REDG.E.ADD.F32.FTZ.RN.STRONG.GPU desc[UR14][R44.64+0xa00], R43 ;  /* 0x000a002b2c0079a6 */ /* 0x0011e4000c12f30e */
.L_x_3925:
[----:B------:R-:W-:Y:S05]  /*9460*/  BSYNC.RECONVERGENT B0 ;  /* 0x0000000000007941 */ /* 0x000fea0003800200 */
.L_x_3924:
[----:B0-----:R0:W0:Y:S01]  /*9470*/  LDS R43, [R181+0x4e00] ;  /* 0x004e0000b52b7984 */ /* 0x0010220000000800 */
[----:B------:R-:W-:Y:S01]  /*9480*/  BSSY.RECONVERGENT B0, `(.L_x_3926) ;  /* 0x0000004000007945 */ /* 0x000fe20003800200 */
[----:B------:R-:W-:-:S03]  /*9490*/  LEA R183, R183, UR11, 0x2 ;  /* 0x0000000bb7b77c11 */ /* 0x000fc6000f8e10ff */
[----:B------:R-:W-:Y:S05]  /*94a0*/  @!P4 BRA `(.L_x_3927) ;  /* 0x000000000004c947 */ /* 0x000fea0003800000 */
[----:B0-----:R0:W-:Y:S02]  /*94b0*/  REDG.E.ADD.F32.FTZ.RN.STRONG.GPU desc[UR14][R44.64+0xc00], R43 ;  /* 0x000c002b2c0079a6 */ /* 0x0011e4000c12f30e */
.L_x_3927:
[----:B------:R-:W-:Y:S05]  /*94c0*/  BSYNC.RECONVERGENT B0 ;  /* 0x0000000000007941 */ /* 0x000fea0003800200 */
.L_x_3926:
[----:B0-----:R0:W0:Y:S01]  /*94d0*/  LDS R43, [R183+0x5000] ;  /* 0x00500000b72b7984 */ /* 0x0010220000000800 */
[----:B------:R-:W-:Y:S01]  /*94e0*/  BSSY.RECONVERGENT B0, `(.L_x_3928) ;  /* 0x0000005000007945 */ /* 0x000fe20003800200 */
[C---:B------:R-:W-:Y:S02]  /*94f0*/  LOP3.LUT R69, R2.reuse, 0x400, RZ, 0xfc, !PT ;  /* 0x0000040002457812 */ /* 0x040fe400078efcff */
[----:B------:R-:W-:Y:S01]  /*9500*/  IADD3 R181, PT, PT, R2, 0x480, RZ ;  /* 0x0000048002b57810 */ /* 0x000fe20007ffe0ff */
[----:B------:R-:W-:Y:S06]  /*9510*/  @!P5 BRA `(.L_x_3929) ;  /* 0x000000000004d947 */ /* 0x000fec0003800000 */
[----:B0-----:R0:W-:Y:S02]  /*9520*/  REDG.E.ADD.F32.FTZ.RN.STRONG.GPU desc[UR14][R44.64+0xe00], R43 ;  /* 0x000e002b2c0079a6 */ /* 0x0011e4000c12f30e */
.L_x_3929:
[----:B------:R-:W-:Y:S05]  /*9530*/  BSYNC.RECONVERGENT B0 ;  /* 0x0000000000007941 */ /* 0x000fea0003800200 */
.L_x_3928:
[----:B0-----:R-:W-:Y:S01]  /*9540*/  IADD3 R43, PT, PT, R2, 0x500, RZ ;  /* 0x00000500022b7810 */ /* 0x001fe20007ffe0ff */
[----:B------:R-:W-:Y:S01]  /*9550*/  BSSY.RECONVERGENT B0, `(.L_x_3930) ;  /* 0x0000010000007945 */ /* 0x000fe20003800200 */
[-C--:B------:R-:W-:Y:S02]  /*9560*/  LEA.HI R69, R69, R2.reuse, RZ, 0x1b ;  /* 0x0000000245457211 */ /* 0x080fe400078fd8ff */
[-C--:B----4-:R-:W-:Y:S02]  /*9570*/  LEA.HI R42, R43, R2.reuse, RZ, 0x1b ;  /* 0x000000022b2a7211 */ /* 0x090fe400078fd8ff */
        /* <DEDUP_REMOVED lines=13> */
.L_x_3931:
[----:B------:R-:W-:Y:S05]  /*9650*/  BSYNC.RECONVERGENT B0 ;  /* 0x0000000000007941 */ /* 0x000fea0003800200 */
.L_x_3930:
[----:B0---4-:R0:W4:Y:S01]  /*9660*/  LDS R43, [R181+0x5400] ;  /* 0x00540000b52b7984 */ /* 0x0111220000000800 */
[----:B------:R-:W-:Y:S01]  /*9670*/  BSSY.RECONVERGENT B0, `(.L_x_3932) ;  /* 0x0000006000007945 */ /* 0x000fe20003800200 */
[----:B------:R-:W-:Y:S02]  /*9680*/  IADD3 R69, PT, PT, R2, 0x600, RZ ;  /* 0x0000060002457810 */ /* 0x000fe40007ffe0ff */
[----:B------:R-:W-:Y:S02]  /*9690*/  LEA.HI R183, R183, R2, RZ, 0x1b ;  /* 0x00000002b7b77211 */ /* 0x000fe400078fd8ff */
[----:B------:R-:W-:Y:S01]  /*96a0*/  LEA R42, R42, UR11, 0x2 ;  /* 0x0000000b2a2a7c11 */ /* 0x000fe2000f8e10ff */
[----:B------:R-:W-:Y:S06]  /*96b0*/  @!P0 BRA `(.L_x_3933) ;  /* 0x0000000000048947 */ /* 0x000fec0003800000 */
[----:B----4-:R4:W-:Y:S02]  /*96c0*/  REDG.E.ADD.F32.FTZ.RN.STRONG.GPU desc[UR14][R44.64+0x1200], R43 ;  /* 0x0012002b2c0079a6 */ /* 0x0109e4000c12f30e */
.L_x_3933:
[----:B------:R-:W-:Y:S05]  /*96d0*/  BSYNC.RECONVERGENT B0 ;  /* 0x0000000000007941 */ /* 0x000fea0003800200 */
.L_x_3932:
[----:B----4-:R4:W1:Y:S01]  /*96e0*/  LDS R43, [R42+0x5600] ;  /* 0x005600002a2b7984 */ /* 0x0108620000000800 */
[----:B------:R-:W-:Y:S01]  /*96f0*/  BSSY.RECONVERGENT B0, `(.L_x_3934) ;  /* 0x0000006000007945 */ /* 0x000fe20003800200 */
[----:B0-----:R-:W-:Y:S02]  /*9700*/  IADD3 R181, PT, PT, R2, 0x680, RZ ;  /* 0x0000068002b57810 */ /* 0x001fe40007ffe0ff */
[----:B------:R-:W-:Y:S02]  /*9710*/  LEA.HI R69, R69, R2, RZ, 0x1b ;  /* 0x0000000245457211 */ /* 0x000fe400078fd8ff */
[----:B------:R-:W-:Y:S01]  /*9720*/  LEA R183, R183, UR11, 0x2 ;  /* 0x0000000bb7b77c11 */ /* 0x000fe2000f8e10ff */
[----:B------:R-:W-:Y:S06]  /*9730*/  @!P2 BRA `(.L_x_3935) ;  /* 0x000000000004a947 */ /* 0x000fec0003800000 */
[----:B-1----:R0:W-:Y:S02]  /*9740*/  REDG.E.ADD.F32.FTZ.RN.STRONG.GPU desc[UR14][R44.64+0x1400], R43 ;  /* 0x0014002b2c0079a6 */ /* 0x0021e4000c12f30e */
.L_x_3935:
[----:B------:R-:W-:Y:S05]  /*9750*/  BSYNC.RECONVERGENT B0 ;  /* 0x0000000000007941 */ /* 0x000fea0003800200 */
.L_x_3934:
[----:B01----:R0:W1:Y:S01]  /*9760*/  LDS R43, [R183+0x5800] ;  /* 0x00580000b72b7984 */ /* 0x0030620000000800 */
[----:B------:R-:W-:Y:S01]  /*9770*/  BSSY.RECONVERGENT B0, `(.L_x_3936) ;  /* 0x0000005000007945 */ /* 0x000fe20003800200 */
[----:B------:R-:W-:Y:S02]  /*9780*/  LEA.HI R181, R181, R2, RZ, 0x1b ;  /* 0x00000002b5b57211 */ /* 0x000fe400078fd8ff */
[----:B------:R-:W-:Y:S01]  /*9790*/  LEA R69, R69, UR11, 0x2 ;  /* 0x0000000b45457c11 */ /* 0x000fe2000f8e10ff */
[----:B------:R-:W-:Y:S06]  /*97a0*/  @!P3 BRA `(.L_x_3937) ;  /* 0x000000000004b947 */ /* 0x000fec0003800000 */
[----:B-1----:R1:W-:Y:S02]  /*97b0*/  REDG.E.ADD.F32.FTZ.RN.STRONG.GPU desc[UR14][R44.64+0x1600], R43 ;  /* 0x0016002b2c0079a6 */ /* 0x0023e4000c12f30e */
.L_x_3937:
[----:B------:R-:W-:Y:S05]  /*97c0*/  BSYNC.RECONVERGENT B0 ;  /* 0x0000000000007941 */ /* 0x000fea0003800200 */
.L_x_3936:
[----:B-1----:R1:W0:Y:S01]  /*97d0*/  LDS R43, [R69+0x5a00] ;  /* 0x005a0000452b7984 */ /* 0x0022220000000800 */
[----:B------:R-:W-:Y:S01]  /*97e0*/  BSSY.RECONVERGENT B0, `(.L_x_3938) ;  /* 0x0000004000007945 */ /* 0x000fe20003800200 */
[----:B----4-:R-:W-:-:S03]  /*97f0*/  LEA R42, R181, UR11, 0x2 ;  /* 0x0000000bb52a7c11 */ /* 0x010fc6000f8e10ff */
[----:B------:R-:W-:Y:S05]  /*9800*/  @!P4 BRA `(.L_x_3939) ;  /* 0x000000000004c947 */ /* 0x000fea0003800000 */
[----:B0-----:R4:W-:Y:S02]  /*9810*/  REDG.E.ADD.F32.FTZ.RN.STRONG.GPU desc[UR14][R44.64+0x1800], R43 ;  /* 0x0018002b2c0079a6 */ /* 0x0019e4000c12f30e */
.L_x_3939:
[----:B------:R-:W-:Y:S05]  /*9820*/  BSYNC.RECONVERGENT B0 ;  /* 0x0000000000007941 */ /* 0x000fea0003800200 */
.L_x_3938:
[----:B0---4-:R0:W4:Y:S01]  /*9830*/  LDS R43, [R42+0x5c00] ;  /* 0x005c00002a2b7984 */ /* 0x0111220000000800 */
[----:B------:R-:W-:Y:S01]  /*9840*/  BSSY.RECONVERGENT B0, `(.L_x_3940) ;  /* 0x0000005000007945 */ /* 0x000fe20003800200 */
[C---:B-1----:R-:W-:Y:S02]  /*9850*/  IADD3 R69, PT, PT, R2.reuse, 0x700, RZ ;  /* 0x0000070002457810 */ /* 0x042fe40007ffe0ff */
[----:B------:R-:W-:Y:S01]  /*9860*/  IADD3 R181, PT, PT, R2, 0x780, RZ ;  /* 0x0000078002b57810 */ /* 0x000fe20007ffe0ff */
[----:B------:R-:W-:Y:S06]  /*9870*/  @!P5 BRA `(.L_x_3941) ;  /* 0x000000000004d947 */ /* 0x000fec0003800000 */
[----:B----4-:R1:W-:Y:S02]  /*9880*/  REDG.E.ADD.F32.FTZ.RN.STRONG.GPU desc[UR14][R44.64+0x1a00], R43 ;  /* 0x001a002b2c0079a6 */ /* 0x0103e4000c12f30e */
.L_x_3941:
[----:B------:R-:W-:Y:S05]  /*9890*/  BSYNC.RECONVERGENT B0 ;  /* 0x0000000000007941 */ /* 0x000fea0003800200 */
.L_x_3940:
[----:B-1--4-:R-:W-:Y:S01]  /*98a0*/  LOP3.LUT R43, R2, 0x800, RZ, 0xfc, !PT ;  /* 0x00000800022b7812 */ /* 0x012fe200078efcff */
        /* <DEDUP_REMOVED lines=16> */
.L_x_3943:
[----:B------:R-:W-:Y:S05]  /*99b0*/  BSYNC.RECONVERGENT B0 ;  /* 0x0000000000007941 */ /* 0x000fea0003800200 */
.L_x_3942:
[----:B01----:R0:W1:Y:S01]  /*99c0*/  LDS R43, [R181+0x6000] ;  /* 0x00600000b52b7984 */ /* 0x0030620000000800 */
[----:B------:R-:W-:Y:S01]  /*99d0*/  BSSY.RECONVERGENT B0, `(.L_x_3944) ;  /* 0x0000006000007945 */ /* 0x000fe20003800200 */
[----:B------:R-:W-:Y:S02]  /*99e0*/  IADD3 R69, PT, PT, R2, 0x900, RZ ;  /* 0x0000090002457810 */ /* 0x000fe40007ffe0ff */
[----:B------:R-:W-:Y:S02]  /*99f0*/  LEA.HI R183, R183, R2, RZ, 0x1b ;  /* 0x00000002b7b77211 */ /* 0x000fe400078fd8ff */
[----:B------:R-:W-:Y:S01]  /*9a00*/  LEA R42, R42, UR11, 0x2 ;  /* 0x0000000b2a2a7c11 */ /* 0x000fe2000f8e10ff */
[----:B------:R-:W-:Y:S06]  /*9a10*/  @!P0 BRA `(.L_x_3945) ;  /* 0x0000000000048947 */ /* 0x000fec0003800000 */
[----:B-1----:R4:W-:Y:S02]  /*9a20*/  REDG.E.ADD.F32.FTZ.RN.STRONG.GPU desc[UR14][R44.64+0x1e00], R43 ;  /* 0x001e002b2c0079a6 */ /* 0x0029e4000c12f30e */
.L_x_3945:
[----:B------:R-:W-:Y:S05]  /*9a30*/  BSYNC.RECONVERGENT B0 ;  /* 0x0000000000007941 */ /* 0x000fea0003800200 */
.L_x_3944:
[----:B-1--4-:R1:W4:Y:S01]  /*9a40*/  LDS R43, [R42+0x6200] ;  /* 0x006200002a2b7984 */ /* 0x0123220000000800 */
[----:B------:R-:W-:Y:S01]  /*9a50*/  BSSY.RECONVERGENT B0, `(.L_x_3946) ;  /* 0x0000006000007945 */ /* 0x000fe20003800200 */
[----:B0-----:R-:W-:Y:S02]  /*9a60*/  IADD3 R181, PT, PT, R2, 0x980, RZ ;  /* 0x0000098002b57810 */ /* 0x001fe40007ffe0ff */
[----:B------:R-:W-:Y:S02]  /*9a70*/  LEA.HI R69, R69, R2, RZ, 0x1b ;  /* 0x0000000245457211 */ /* 0x000fe400078fd8ff */
[----:B------:R-:W-:Y:S01]  /*9a80*/  LEA R183, R183, UR11, 0x2 ;  /* 0x0000000bb7b77c11 */ /* 0x000fe2000f8e10ff */
[----:B------:R-:W-:Y:S06]  /*9a90*/  @!P2 BRA `(.L_x_3947) ;  /* 0x000000000004a947 */ /* 0x000fec0003800000 */
[----:B----4-:R0:W-:Y:S02]  /*9aa0*/  REDG.E.ADD.F32.FTZ.RN.STRONG.GPU desc[UR14][R44.64+0x2000], R43 ;  /* 0x0020002b2c0079a6 */ /* 0x0101e4000c12f30e */
.L_x_3947:
[----:B------:R-:W-:Y:S05]  /*9ab0*/  BSYNC.RECONVERGENT B0 ;  /* 0x0000000000007941 */ /* 0x000fea0003800200 */
.L_x_3946:
[----:B0---4-:R0:W4:Y:S01]  /*9ac0*/  LDS R43, [R183+0x6400] ;  /* 0x00640000b72b7984 */ /* 0x0111220000000800 */
[----:B------:R-:W-:Y:S01]  /*9ad0*/  BSSY.RECONVERGENT B0, `(.L_x_3948) ;  /* 0x0000005000007945 */ /* 0x000fe20003800200 */
[----:B------:R-:W-:Y:S02]  /*9ae0*/  LEA.HI R181, R181, R2, RZ, 0x1b ;  /* 0x00000002b5b57211 */ /* 0x000fe400078fd8ff */
[----:B------:R-:W-:Y:S01]  /*9af0*/  LEA R69, R69, UR11, 0x2 ;  /* 0x0000000b45457c11 */ /* 0x000fe2000f8e10ff */
[----:B------:R-:W-:Y:S06]  /*9b00*/  @!P3 BRA `(.L_x_3949) ;  /* 0x000000000004b947 */ /* 0x000fec0003800000 */
[----:B----4-:R4:W-:Y:S02]  /*9b10*/  REDG.E.ADD.F32.FTZ.RN.STRONG.GPU desc[UR14][R44.64+0x2200], R43 ;  /* 0x0022002b2c0079a6 */ /* 0x0109e4000c12f30e */
.L_x_3949:
[----:B------:R-:W-:Y:S05]  /*9b20*/  BSYNC.RECONVERGENT B0 ;  /* 0x0000000000007941 */ /* 0x000fea0003800200 */
.L_x_3948:
[----:B----4-:R4:W0:Y:S01]  /*9b30*/  LDS R43, [R69+0x6600] ;  /* 0x00660000452b7984 */ /* 0x0108220000000800 */
[----:B------:R-:W-:Y:S01]  /*9b40*/  BSSY.RECONVERGENT B0, `(.L_x_3950) ;  /* 0x0000004000007945 */ /* 0x000fe20003800200 */
[----:B-1----:R-:W-:-:S03]  /*9b50*/  LEA R42, R181, UR11, 0x2 ;  /* 0x0000000bb52a7c11 */ /* 0x002fc6000f8e10ff */
[----:B------:R-:W-:Y:S05]  /*9b60*/  @!P4 BRA `(.L_x_3951) ;  /* 0x000000000004c947 */ /* 0x000fea0003800000 */
[----:B0-----:R1:W-:Y:S02]  /*9b70*/  REDG.E.ADD.F32.FTZ.RN.STRONG.GPU desc[UR14][R44.64+0x2400], R43 ;  /* 0x0024002b2c0079a6 */ /* 0x0013e4000c12f30e */
.L_x_3951:
[----:B------:R-:W-:Y:S05]  /*9b80*/  BSYNC.RECONVERGENT B0 ;  /* 0x0000000000007941 */ /* 0x000fea0003800200 */
.L_x_3950:
[----:B01----:R0:W1:Y:S01]  /*9b90*/  LDS R43, [R42+0x6800] ;  /* 0x006800002a2b7984 */ /* 0x0030620000000800 */
[----:B------:R-:W-:Y:S01]  /*9ba0*/  BSSY.RECONVERGENT B0, `(.L_x_3952) ;  /* 0x0000005000007945 */ /* 0x000fe20003800200 */
[C---:B----4-:R-:W-:Y:S02]  /*9bb0*/  IADD3 R69, PT, PT, R2.reuse, 0xa00, RZ ;  /* 0x00000a0002457810 */ /* 0x050fe40007ffe0ff */
[----:B------:R-:W-:Y:S01]  /*9bc0*/  IADD3 R181, PT, PT, R2, 0xa80, RZ ;  /* 0x00000a8002b57810 */ /* 0x000fe20007ffe0ff */
[----:B------:R-:W-:Y:S06]  /*9bd0*/  @!P5 BRA `(.L_x_3953) ;  /* 0x000000000004d947 */ /* 0x000fec0003800000 */
[----:B-1----:R4:W-:Y:S02]  /*9be0*/  REDG.E.ADD.F32.FTZ.RN.STRONG.GPU desc[UR14][R44.64+0x2600], R43 ;  /* 0x0026002b2c0079a6 */ /* 0x0029e4000c12f30e */
.L_x_3953:
[----:B------:R-:W-:Y:S05]  /*9bf0*/  BSYNC.RECONVERGENT B0 ;  /* 0x0000000000007941 */ /* 0x000fea0003800200 */
.L_x_3952:
        /* <DEDUP_REMOVED lines=17> */
.L_x_3955:
[----:B------:R-:W-:Y:S05]  /*9d10*/  BSYNC.RECONVERGENT B0 ;  /* 0x0000000000007941 */ /* 0x000fea0003800200 */
.L_x_3954:
[----:B01----:R0:W1:Y:S01]  /*9d20*/  LDS R43, [R181+0x6c00] ;  /* 0x006c0000b52b7984 */ /* 0x0030620000000800 */
[----:B------:R-:W-:Y:S01]  /*9d30*/  BSSY.RECONVERGENT B0, `(.L_x_3956) ;  /* 0x0000006000007945 */ /* 0x000fe20003800200 */
[----:B------:R-:W-:Y:S02]  /*9d40*/  LOP3.LUT R69, R2, 0xc00, RZ, 0xfc, !PT ;  /* 0x00000c0002457812 */ /* 0x000fe400078efcff */
[----:B------:R-:W-:Y:S02]  /*9d50*/  LEA.HI R183, R183, R2, RZ, 0x1b ;  /* 0x00000002b7b77211 */ /* 0x000fe400078fd8ff */
[----:B------:R-:W-:Y:S01]  /*9d60*/  LEA R42, R42, UR11, 0x2 ;  /* 0x0000000b2a2a7c11 */ /* 0x000fe2000f8e10ff */
[----:B------:R-:W-:Y:S06]  /*9d70*/  @!P0 BRA `(.L_x_3957) ;  /* 0x0000000000048947 */ /* 0x000fec0003800000 */
[----:B-1----:R4:W-:Y:S02]  /*9d80*/  REDG.E.ADD.F32.FTZ.RN.STRONG.GPU desc[UR14][R44.64+0x2a00], R43 ;  /* 0x002a002b2c0079a6 */ /* 0x0029e4000c12f30e */
.L_x_3957:
[----:B------:R-:W-:Y:S05]  /*9d90*/  BSYNC.RECONVERGENT B0 ;  /* 0x0000000000007941 */ /* 0x000fea0003800200 */
.L_x_3956:
[----:B-1--4-:R1:W4:Y:S01]  /*9da0*/  LDS R43, [R42+0x6e00] ;  /* 0x006e00002a2b7984 */ /* 0x0123220000000800 */
[----:B------:R-:W-:Y:S01]  /*9db0*/  BSSY.RECONVERGENT B0, `(.L_x_3958) ;  /* 0x0000006000007945 */ /* 0x000fe20003800200 */
[----:B0-----:R-:W-:Y:S02]  /*9dc0*/  IADD3 R181, PT, PT, R2, 0xc80, RZ ;  /* 0x00000c8002b57810 */ /* 0x001fe40007ffe0ff */
[----:B------:R-:W-:Y:S02]  /*9dd0*/  LEA.HI R69, R69, R2, RZ, 0x1b ;  /* 0x0000000245457211 */ /* 0x000fe400078fd8ff */
[----:B------:R-:W-:Y:S01]  /*9de0*/  LEA R183, R183, UR11, 0x2 ;  /* 0x0000000bb7b77c11 */ /* 0x000fe2000f8e10ff */
[----:B------:R-:W-:Y:S06]  /*9df0*/  @!P2 BRA `(.L_x_3959) ;  /* 0x000000000004a947 */ /* 0x000fec0003800000 */
[----:B----4-:R0:W-:Y:S02]  /*9e00*/  REDG.E.ADD.F32.FTZ.RN.STRONG.GPU desc[UR14][R44.64+0x2c00], R43 ;  /* 0x002c002b2c0079a6 */ /* 0x0101e4000c12f30e */
.L_x_3959:
[----:B------:R-:W-:Y:S05]  /*9e10*/  BSYNC.RECONVERGENT B0 ;  /* 0x0000000000007941 */ /* 0x000fea0003800200 */
.L_x_3958:
[----:B0---4-:R0:W4:Y:S01]  /*9e20*/  LDS R43, [R183+0x7000] ;  /* 0x00700000b72b7984 */ /* 0x0111220000000800 */
[----:B------:R-:W-:Y:S01]  /*9e30*/  BSSY.RECONVERGENT B0, `(.L_x_3960) ;  /* 0x0000005000007945 */ /* 0x000fe20003800200 */
[----:B------:R-:W-:Y:S02]  /*9e40*/  LEA.HI R181, R181, R2, RZ, 0x1b ;  /* 0x00000002b5b57211 */ /* 0x000fe400078fd8ff */
[----:B-1----:R-:W-:Y:S01]  /*9e50*/  LEA R42, R69, UR11, 0x2 ;  /* 0x0000000b452a7c11 */ /* 0x002fe2000f8e10ff */
[----:B------:R-:W-:Y:S06]  /*9e60*/  @!P3 BRA `(.L_x_3961) ;  /* 0x000000000004b947 */ /* 0x000fec0003800000 */
[----:B----4-:R1:W-:Y:S02]  /*9e70*/  REDG.E.ADD.F32.FTZ.RN.STRONG.GPU desc[UR14][R44.64+0x2e00], R43 ;  /* 0x002e002b2c0079a6 */ /* 0x0103e4000c12f30e */
.L_x_3961:
[----:B------:R-:W-:Y:S05]  /*9e80*/  BSYNC.RECONVERGENT B0 ;  /* 0x0000000000007941 */ /* 0x000fea0003800200 */
.L_x_3960:
[----:B-1--4-:R1:W4:Y:S01]  /*9e90*/  LDS R43, [R42+0x7200] ;  /* 0x007200002a2b7984 */ /* 0x0123220000000800 */
[----:B------:R-:W-:Y:S01]  /*9ea0*/  BSSY.RECONVERGENT B0, `(.L_x_3962) ;  /* 0x0000006000007945 */ /* 0x000fe20003800200 */
[C---:B------:R-:W-:Y:S02]  /*9eb0*/  IADD3 R69, PT, PT, R2.reuse, 0xd00, RZ ;  /* 0x00000d0002457810 */ /* 0x040fe40007ffe0ff */
[----:B0-----:R-:W-:Y:S02]  /*9ec0*/  IADD3 R183, PT, PT, R2, 0xd80, RZ ;  /* 0x00000d8002b77810 */ /* 0x001fe40007ffe0ff */
[----:B------:R-:W-:Y:S01]  /*9ed0*/  LEA R174, R181, UR11, 0x2 ;  /* 0x0000000bb5ae7c11 */ /* 0x000fe2000f8e10ff */
[----:B------:R-:W-:Y:S06]  /*9ee0*/  @!P4 BRA `(.L_x_3963) ;  /* 0x000000000004c947 */ /* 0x000fec0003800000 */
[----:B----4-:R0:W-:Y:S02]  /*9ef0*/  REDG.E.ADD.F32.FTZ.RN.STRONG.GPU desc[UR14][R44.64+0x3000], R43 ;  /* 0x0030002b2c0079a6 */ /* 0x0101e4000c12f30e */
.L_x_3963:
[----:B------:R-:W-:Y:S05]  /*9f00*/  BSYNC.RECONVERGENT B0 ;  /* 0x0000000000007941 */ /* 0x000fea0003800200 */
.L_x_3962:
[----:B0---4-:R0:W4:Y:S01]  /*9f10*/  LDS R43, [R174+0x7400] ;  /* 0x00740000ae2b7984 */ /* 0x0111220000000800 */
[----:B------:R-:W-:Y:S01]  /*9f20*/  BSSY.RECONVERGENT B0, `(.L_x_3964) ;  /* 0x0000006000007945 */ /* 0x000fe20003800200 */
[----:B------:R-:W-:Y:S02]  /*9f30*/  IADD3 R181, PT, PT, R2, 0xe00, RZ ;  /* 0x00000e0002b57810 */ /* 0x000fe40007ffe0ff */
[-C--:B------:R-:W-:Y:S02]  /*9f40*/  LEA.HI R69, R69, R2.reuse, RZ, 0x1b ;  /* 0x0000000245457211 */ /* 0x080fe400078fd8ff */
[----:B------:R-:W-:Y:S01]  /*9f50*/  LEA.HI R183, R183, R2, RZ, 0x1b ;  /* 0x00000002b7b77211 */ /* 0x000fe200078fd8ff */
[----:B------:R-:W-:Y:S06]  /*9f60*/  @!P5 BRA `(.L_x_3965) ;  /* 0x000000000004d947 */ /* 0x000fec0003800000 */
[----:B----4-:R4:W-:Y:S02]  /*9f70*/  REDG.E.ADD.F32.FTZ.RN.STRONG.GPU desc[UR14][R44.64+0x3200], R43 ;  /* 0x0032002b2c0079a6 */ /* 0x0109e4000c12f30e */
.L_x_3965:
[----:B------:R-:W-:Y:S05]  /*9f80*/  BSYNC.RECONVERGENT B0 ;  /* 0x0000000000007941 */ /* 0x000fea0003800200 */
.L_x_3964:
[----:B----4-:R-:W-:Y:S01]  /*9f90*/  LEA R43, R69, UR11, 0x2 ;  /* 0x0000000b452b7c11 */ /* 0x010fe2000f8e10ff */
[----:B------:R-:W-:Y:S01]  /*9fa0*/  BSSY.RECONVERGENT B0, `(.L_x_3966) ;  /* 0x000000c000007945 */ /* 0x000fe20003800200 */
[C---:B------:R-:W-:Y:S02]  /*9fb0*/  ISETP.GE.AND P6, PT, R40.reuse, 0xd01, PT ;  /* 0x00000d012800780c */ /* 0x040fe40003fc6270 */
[----:B------:R-:W-:Y:S02]  /*9fc0*/  LEA.HI R181, R181, R2, RZ, 0x1b ;  /* 0x00000002b5b57211 */ /* 0x000fe400078fd8ff */
[----:B------:R-:W4:Y:S01]  /*9fd0*/  LDS R43, [R43+0x7600] ;  /* 0x007600002b2b7984 */ /* 0x000f220000000800 */
[----:B------:R-:W-:Y:S02]  /*9fe0*/  LEA R183, R183, UR11, 0x2 ;  /* 0x0000000bb7b77c11 */ /* 0x000fe4000f8e10ff */
[C---:B------:R-:W-:Y:S02]  /*9ff0*/  ISETP.GE.AND P0, PT, R40.reuse, 0xd81, PT ;  /* 0x00000d812800780c */ /* 0x040fe40003f06270 */
[----:B------:R-:W-:-:S02]  /*a000*/  ISETP.GE.AND P2, PT, R40, 0xe01, PT ;  /* 0x00000e012800780c */ /* 0x000fc40003f46270 */
[C---:B------:R-:W-:Y:S02]  /*a010*/  ISETP.GE.AND P3, PT, R40.reuse, 0xe81, PT ;  /* 0x00000e812800780c */ /* 0x040fe40003f66270 */
[C---:B------:R-:W-:Y:S02]  /*a020*/  ISETP.GE.AND P4, PT, R40.reuse, 0xf01, PT ;  /* 0x00000f012800780c */ /* 0x040fe40003f86270 */
[----:B------:R-:W-:Y:S01]  /*a030*/  ISETP.GE.AND P5, PT, R40, 0xf81, PT ;  /* 0x00000f812800780c */ /* 0x000fe20003fa6270 */
[----:B------:R-:W-:-:S12]  /*a040*/  @!P6 BRA `(.L_x_3967) ;  /* 0x000000000004e947 */ /* 0x000fd80003800000 */
[----:B----4-:R4:W-:Y:S02]  /*a050*/  REDG.E.ADD.F32.FTZ.RN.STRONG.GPU desc[UR14][R44.64+0x3400], R43 ;  /* 0x0034002b2c0079a6 */ /* 0x0109e4000c12f30e */
.L_x_3967:
[----:B------:R-:W-:Y:S05]  /*a060*/  BSYNC.RECONVERGENT B0 ;  /* 0x0000000000007941 */ /* 0x000fea0003800200 */
.L_x_3966:
[----:B----4-:R4:W0:Y:S01]  /*a070*/  LDS R43, [R183+0x7800] ;  /* 0x00780000b72b7984 */ /* 0x0108220000000800 */
[----:B------:R-:W-:Y:S01]  /*a080*/  BSSY.RECONVERGENT B0, `(.L_x_3968) ;  /* 0x0000004000007945 */ /* 0x000fe20003800200 */
[----:B------:R-:W-:-:S03]  /*a090*/  LEA R181, R181, UR11, 0x2 ;  /* 0x0000000bb5b57c11 */ /* 0x000fc6000f8e10ff */
[----:B------:R-:W-:Y:S05]  /*a0a0*/  @!P0 BRA `(.L_x_3969) ;  /* 0x0000000000048947 */ /* 0x000fea0003800000 */
[----:B0-----:R0:W-:Y:S02]  /*a0b0*/  REDG.E.ADD.F32.FTZ.RN.STRONG.GPU desc[UR14][R44.64+0x3600], R43 ;  /* 0x0036002b2c0079a6 */ /* 0x0011e4000c12f30e */
.L_x_3969:
[----:B------:R-:W-:Y:S05]  /*a0c0*/  BSYNC.RECONVERGENT B0 ;  /* 0x0000000000007941 */ /* 0x000fea0003800200 */
.L_x_3968:
[----:B0-----:R0:W0:Y:S01]  /*a0d0*/  LDS R43, [R181+0x7a00] ;  /* 0x007a0000b52b7984 */ /* 0x0010220000000800 */
[----:B------:R-:W-:Y:S04]  /*a0e0*/  BSSY.RECONVERGENT B0, `(.L_x_3970) ;  /* 0x0000003000007945 */ /* 0x000fe80003800200 */
[----:B------:R-:W-:Y:S05]  /*a0f0*/  @!P2 BRA `(.L_x_3971) ;  /* 0x000000000004a947 */ /* 0x000fea0003800000 */
[----:B0-----:R0:W-:Y:S02]  /*a100*/  REDG.E.ADD.F32.FTZ.RN.STRONG.GPU desc[UR14][R44.64+0x3800], R43 ;  /* 0x0038002b2c0079a6 */ /* 0x0011e4000c12f30e */
.L_x_3971:
[----:B------:R-:W-:Y:S05]  /*a110*/  BSYNC.RECONVERGENT B0 ;  /* 0x0000000000007941 */ /* 0x000fea0003800200 */
.L_x_3970:
[----:B0-----:R-:W-:Y:S01]  /*a120*/  IADD3 R43, PT, PT, R2, 0xe80, RZ ;  /* 0x00000e80022b7810 */ /* 0x001fe20007ffe0ff */
[----:B------:R-:W-:Y:S01]  /*a130*/  FMUL.FTZ R69, R18, R47 ;  /* 0x0000002f12457220 */ /* 0x000fe20000410000 */
[----:B------:R-:W-:Y:S01]  /*a140*/  IADD3 R181, PT, PT, R2, 0xf00, RZ ;  /* 0x00000f0002b57810 */ /* 0x000fe20007ffe0ff */
[----:B------:R-:W-:Y:S01]  /*a150*/  FFMA.FTZ R234, R107, -R18, R234 ;  /* 0x800000126bea7223 */ /* 0x000fe200000100ea */
[-C--:B------:R-:W-:Y:S01]  /*a160*/  LEA.HI R40, R43, R2.reuse, RZ, 0x1b ;  /* 0x000000022b287211 */ /* 0x080fe200078fd8ff */
[----:B------:R-:W-:Y:S01]  /*a170*/  FMUL.FTZ R41, R18, R41 ;  /* 0x0000002912297220 */ /* 0x000fe20000410000 */
[----:B------:R-:W-:Y:S01]  /*a180*/  LEA.HI R181, R181, R2, RZ, 0x1b ;  /* 0x00000002b5b57211 */ /* 0x000fe200078fd8ff */
[----:B------:R-:W-:Y:S01]  /*a190*/  FMUL.FTZ R43, R232, R69 ;  /* 0x00000045e82b7220 */ /* 0x000fe20000410000 */
[----:B------:R-:W-:Y:S01]  /*a1a0*/  LEA R40, R40, UR11, 0x2 ;  /* 0x0000000b28287c11 */ /* 0x000fe2000f8e10ff */
[----:B------:R-:W-:Y:S01]  /*a1b0*/  BSSY.RECONVERGENT B0, `(.L_x_3972) ;  /* 0x0000009000007945 */ /* 0x000fe20003800200 */
[----:B-1----:R-:W-:Y:S01]  /*a1c0*/  LEA R42, R181, UR11, 0x2 ;  /* 0x0000000bb52a7c11 */ /* 0x002fe2000f8e10ff */
[-C--:B------:R-:W-:Y:S01]  /*a1d0*/  FFMA.FTZ R43, R234, R41.reuse, -R43 ;  /* 0x00000029ea2b7223 */ /* 0x080fe2000001082b */
[----:B----4-:R-:W-:Y:S01]  /*a1e0*/  IADD3 R183, PT, PT, R2, 0xf80, RZ ;  /* 0x00000f8002b77810 */ /* 0x010fe20007ffe0ff */
[----:B------:R0:W1:Y:S01]  /*a1f0*/  LDS R181, [R40+0x7c00] ;  /* 0x007c000028b57984 */ /* 0x0000620000000800 */
[----:B------:R-:W-:-:S02]  /*a200*/  FMUL.FTZ R41, R232, R41 ;  /* 0x00000029e8297220 */ /* 0x000fc40000410000 */
[----:B------:R-:W-:Y:S01]  /*a210*/  LEA.HI R183, R183, R2, RZ, 0x1b ;  /* 0x00000002b7b77211 */ /* 0x000fe200078fd8ff */
[----:B------:R-:W-:Y:S06]  /*a220*/  @!P3 BRA `(.L_x_3973) ;  /* 0x000000000004b947 */ /* 0x000fec0003800000 */
[----:B-1----:R4:W-:Y:S02]  /*a230*/  REDG.E.ADD.F32.FTZ.RN.STRONG.GPU desc[UR14][R44.64+0x3a00], R181 ;  /* 0x003a00b52c0079a6 */ /* 0x0029e4000c12f30e */
.L_x_3973:
[----:B------:R-:W-:Y:S05]  /*a240*/  BSYNC.RECONVERGENT B0 ;  /* 0x0000000000007941 */ /* 0x000fea0003800200 */
.L_x_3972:
[----:B-1--4-:R1:W4:Y:S01]  /*a250*/  LDS R181, [R42+0x7e00] ;  /* 0x007e00002ab57984 */ /* 0x0123220000000800 */
[----:B------:R-:W-:Y:S01]  /*a260*/  BSSY.RECONVERGENT B0, `(.L_x_3974) ;  /* 0x0000005000007945 */ /* 0x000fe20003800200 */
[----:B------:R-:W-:Y:S01]  /*a270*/  LEA R183, R183, UR11, 0x2 ;  /* 0x0000000bb7b77c11 */ /* 0x000fe2000f8e10ff */
[----:B------:R-:W-:Y:S02]  /*a280*/  FFMA.FTZ R41, R234, R69, R41 ;  /* 0x00000045ea297223 */ /* 0x000fe40000010029 */
[----:B------:R-:W-:Y:S05]  /*a290*/  @!P4 BRA `(.L_x_3975) ;  /* 0x000000000004c947 */ /* 0x000fea0003800000 */
[----:B----4-:R4:W-:Y:S02]  /*a2a0*/  REDG.E.ADD.F32.FTZ.RN.STRONG.GPU desc[UR14][R44.64+0x3c00], R181 ;  /* 0x003c00b52c0079a6 */ /* 0x0109e4000c12f30e */
.L_x_3975:
[----:B------:R-:W-:Y:S05]  /*a2b0*/  BSYNC.RECONVERGENT B0 ;  /* 0x0000000000007941 */ /* 0x000fea0003800200 */
.L_x_3974:
[----:B0-----:R-:W-:Y:S01]  /*a2c0*/  FADD.FTZ R40, R158, R41 ;  /* 0x000000299e287221 */ /* 0x001fe20000010000 */
[----:B------:R-:W-:Y:S01]  /*a2d0*/  BSSY.RECONVERGENT B0, `(.L_x_3976) ;  /* 0x0000004000007945 */ /* 0x000fe20003800200 */
[----:B------:R0:W0:Y:S03]  /*a2e0*/  LDS R41, [R183+0x8000] ;  /* 0x00800000b7297984 */ /* 0x0000260000000800 */
[----:B------:R-:W-:Y:S05]  /*a2f0*/  @!P5 BRA `(.L_x_3977) ;  /* 0x000000000004d947 */ /* 0x000fea0003800000 */
[----:B0-----:R0:W-:Y:S02]  /*a300*/  REDG.E.ADD.F32.FTZ.RN.STRONG.GPU desc[UR14][R44.64+0x3e00], R41 ;  /* 0x003e00292c0079a6 */ /* 0x0011e4000c12f30e */
.L_x_3977:
[----:B------:R-:W-:Y:S05]  /*a310*/  BSYNC.RECONVERGENT B0 ;  /* 0x0000000000007941 */ /* 0x000fea0003800200 */
.L_x_3976:
[----:B0-----:R-:W-:Y:S01]  /*a320*/  FADD.FTZ R41, R162, R43 ;  /* 0x0000002ba2297221 */ /* 0x001fe20000010000 */
[C---:B-1----:R-:W-:Y:S01]  /*a330*/  FFMA.FTZ R42, R3.reuse, R48, R54 ;  /* 0x00000030032a7223 */ /* 0x042fe20000010036 */
[----:B------:R-:W-:Y:S01]  /*a340*/  FFMA.FTZ R43, -R3, R46, R63 ;  /* 0x0000002e032b7223 */ /* 0x000fe2000001013f */
[----:B---34-:R-:W0:Y:S01]  /*a350*/  SHFL.DOWN PT, R45, R40, 0x1, 0x1f ;  /* 0x08201f00282d7f89 */ /* 0x018e2200000e0000 */
[----:B------:R-:W-:Y:S01]  /*a360*/  ISETP.GT.AND P0, PT, R36, 0x1e, PT ;  /* 0x0000001e2400780c */ /* 0x000fe20003f04270 */
[----:B------:R-:W-:Y:S01]  /*a370*/  FMUL.FTZ R171, R152, R171 ;  /* 0x000000ab98ab7220 */ /* 0x000fe20000410000 */
[----:B------:R-:W-:Y:S01]  /*a380*/  ISETP.GT.AND P2, PT, R36, 0xf, PT ;  /* 0x0000000f2400780c */ /* 0x000fe20003f44270 */
[----:B------:R-:W1:Y:S01]  /*a390*/  SHFL.DOWN PT, R44, R41, 0x1, 0x1f ;  /* 0x08201f00292c7f89 */ /* 0x000e6200000e0000 */
[----:B------:R-:W-:Y:S01]  /*a3a0*/  FMUL.FTZ R153, R153, R166 ;  /* 0x000000a699997220 */ /* 0x000fe20000410000 */
[----:B------:R-:W-:Y:S01]  /*a3b0*/  FMUL.FTZ R150, R150, R179 ;  /* 0x000000b396967220 */ /* 0x000fe20000410000 */
[----:B------:R-:W-:Y:S01]  /*a3c0*/  FMUL.FTZ R168, R151, R168 ;  /* 0x000000a897a87220 */ /* 0x000fe20000410000 */
[----:B------:R-:W3:Y:S01]  /*a3d0*/  SHFL.DOWN PT, R63, R42, 0x1, 0x1f ;  /* 0x08201f002a3f7f89 */ /* 0x000ee200000e0000 */
[----:B------:R-:W-:Y:S01]  /*a3e0*/  FMUL.FTZ R165, R148, R165 ;  /* 0x000000a594a57220 */ /* 0x000fe20000410000 */
[----:B------:R-:W-:Y:S01]  /*a3f0*/  FMUL.FTZ R143, R143, R170 ;  /* 0x000000aa8f8f7220 */ /* 0x000fe20000410000 */
[----:B------:R-:W-:Y:S01]  /*a400*/  FMUL.FTZ R142, R142, R177 ;  /* 0x000000b18e8e7220 */ /* 0x000fe20000410000 */
[----:B------:R-:W4:Y:S01]  /*a410*/  SHFL.DOWN PT, R46, R43, 0x1, 0x1f ;  /* 0x08201f002b2e7f89 */ /* 0x000f2200000e0000 */
        /* <DEDUP_REMOVED lines=12> */
[----:B------:R-:W-:Y:S01]  /*a4e0*/  FMUL.FTZ R45, R234, R66 ;  /* 0x00000042ea2d7220 */ /* 0x000fe20000410000 */
[----:B------:R-:W-:Y:S01]  /*a4f0*/  FFMA.FTZ R154, R201, R154, R168 ;  /* 0x0000009ac99a7223 */ /* 0x000fe200000100a8 */
[----:B------:R-:W-:Y:S01]  /*a500*/  FFMA.FTZ R157, R200, R157, R165 ;  /* 0x0000009dc89d7223 */ /* 0x000fe200000100a5 */
[----:B-1----:R-:W-:Y:S01]  /*a510*/  @!P0 FADD.FTZ R41, R41, R44 ;  /* 0x0000002c29298221 */ /* 0x002fe20000010000 */
[----:B------:R-:W-:Y:S01]  /*a520*/  FFMA.FTZ R232, R232, R173, R45 ;  /* 0x000000ade8e87223 */ /* 0x000fe2000001002d */
[----:B------:R-:W-:Y:S01]  /*a530*/  FFMA.FTZ R202, R202, R161, R143 ;  /* 0x000000a1caca7223 */ /* 0x000fe2000001008f */
[----:B------:R-:W-:Y:S01]  /*a540*/  FFMA.FTZ R203, R203, R156, R142 ;  /* 0x0000009ccbcb7223 */ /* 0x000fe2000001008e */
[----:B---3--:R-:W-:Y:S01]  /*a550*/  @!P0 FADD.FTZ R42, R42, R63 ;  /* 0x0000003f2a2a8221 */ /* 0x008fe20000010000 */
[----:B------:R-:W0:Y:S01]  /*a560*/  SHFL.DOWN PT, R44, R41, 0x2, 0x1f ;  /* 0x08401f00292c7f89 */ /* 0x000e2200000e0000 */
[----:B------:R-:W-:Y:S01]  /*a570*/  FFMA.FTZ R232, R107, R47, R232 ;  /* 0x0000002f6be87223 */ /* 0x000fe200000100e8 */
[----:B------:R-:W-:Y:S01]  /*a580*/  FFMA.FTZ R204, R204, R59, R167 ;  /* 0x0000003bcccc7223 */ /* 0x000fe200000100a7 */
[----:B----4-:R-:W-:Y:S01]  /*a590*/  @!P0 FADD.FTZ R43, R43, R46 ;  /* 0x0000002e2b2b8221 */ /* 0x010fe20000010000 */
[----:B------:R-:W1:Y:S01]  /*a5a0*/  SHFL.DOWN PT, R63, R40, 0x2, 0x1f ;  /* 0x08401f00283f7f89 */ /* 0x000e6200000e0000 */
[----:B------:R-:W-:Y:S01]  /*a5b0*/  ISETP.GT.AND P0, PT, R36, 0x1d, PT ;  /* 0x0000001d2400780c */ /* 0x000fe20003f04270 */
[----:B------:R-:W-:Y:S01]  /*a5c0*/  FFMA.FTZ R205, R205, R160, R172 ;  /* 0x000000a0cdcd7223 */ /* 0x000fe200000100ac */
[----:B------:R-:W-:Y:S01]  /*a5d0*/  FFMA.FTZ R206, R206, R163, R137 ;  /* 0x000000a3cece7223 */ /* 0x000fe20000010089 */
[----:B------:R-:W3:Y:S01]  /*a5e0*/  SHFL.DOWN PT, R181, R42, 0x2, 0x1f ;  /* 0x08401f002ab57f89 */ /* 0x000ee200000e0000 */
[----:B------:R-:W-:Y:S01]  /*a5f0*/  FFMA.FTZ R207, R207, R64, R138 ;  /* 0x00000040cfcf7223 */ /* 0x000fe2000001008a */
[----:B------:R-:W-:Y:S01]  /*a600*/  FFMA.FTZ R208, R208, R65, R125 ;  /* 0x00000041d0d07223 */ /* 0x000fe2000001007d */
[----:B------:R-:W-:Y:S01]  /*a610*/  FFMA.FTZ R209, R209, R68, R120 ;  /* 0x00000044d1d17223 */ /* 0x000fe20000010078 */
[----:B------:R-:W4:Y:S01]  /*a620*/  SHFL.DOWN PT, R46, R43, 0x2, 0x1f ;  /* 0x08401f002b2e7f89 */ /* 0x000f2200000e0000 */
        /* <DEDUP_REMOVED lines=19> */
[----:B---3--:R-:W-:Y:S01]  /*a760*/  @!P0 FADD.FTZ R42, R42, R181 ;  /* 0x000000b52a2a8221 */ /* 0x008fe20000010000 */
[----:B------:R-:W1:Y:S01]  /*a770*/  SHFL.DOWN PT, R45, R40, 0x4, 0x1f ;  /* 0x08801f00282d7f89 */ /* 0x000e6200000e0000 */
[----:B------:R-:W-:Y:S01]  /*a780*/  FFMA.FTZ R210, R117, R224, R210 ;  /* 0x000000e075d27223 */ /* 0x000fe200000100d2 */
[----:B------:R-:W-:Y:S01]  /*a790*/  FFMA.FTZ R211, R116, R229, R211 ;  /* 0x000000e574d37223 */ /* 0x000fe200000100d3 */
[----:B----4-:R-:W-:Y:S01]  /*a7a0*/  @!P0 FADD.FTZ R43, R43, R46 ;  /* 0x0000002e2b2b8221 */ /* 0x010fe20000010000 */
[----:B------:R-:W3:Y:S01]  /*a7b0*/  SHFL.DOWN PT, R47, R42, 0x4, 0x1f ;  /* 0x08801f002a2f7f89 */ /* 0x000ee200000e0000 */
[----:B------:R-:W-:-:S03]  /*a7c0*/  ISETP.GT.AND P0, PT, R36, 0x1b, PT ;  /* 0x0000001b2400780c */ /* 0x000fc60003f04270 */
[----:B------:R-:W4:Y:S10]  /*a7d0*/  SHFL.DOWN PT, R46, R43, 0x4, 0x1f ;  /* 0x08801f002b2e7f89 */ /* 0x000f3400000e0000 */
[----:B0-----:R-:W-:Y:S01]  /*a7e0*/  @!P0 FADD.FTZ R41, R41, R44 ;  /* 0x0000002c29298221 */ /* 0x001fe20000010000 */
[----:B-1----:R-:W-:-:S04]  /*a7f0*/  @!P0 FADD.FTZ R40, R40, R45 ;  /* 0x0000002d28288221 */ /* 0x002fc80000010000 */
[----:B------:R-:W0:Y:S01]  /*a800*/  SHFL.DOWN PT, R44, R41, 0x8, 0x1f ;  /* 0x09001f00292c7f89 */ /* 0x000e2200000e0000 */
[----:B---3--:R-:W-:-:S03]  /*a810*/  @!P0 FADD.FTZ R42, R42, R47 ;  /* 0x0000002f2a2a8221 */ /* 0x008fc60000010000 */
[----:B------:R-:W1:Y:S01]  /*a820*/  SHFL.DOWN PT, R45, R40, 0x8, 0x1f ;  /* 0x09001f00282d7f89 */ /* 0x000e6200000e0000 */
[----:B----4-:R-:W-:-:S03]  /*a830*/  @!P0 FADD.FTZ R43, R43, R46 ;  /* 0x0000002e2b2b8221 */ /* 0x010fc60000010000 */
[----:B------:R-:W3:Y:S01]  /*a840*/  SHFL.DOWN PT, R47, R42, 0x8, 0x1f ;  /* 0x09001f002a2f7f89 */ /* 0x000ee200000e0000 */
[----:B------:R-:W-:-:S03]  /*a850*/  ISETP.GT.AND P0, PT, R36, 0x17, PT ;  /* 0x000000172400780c */ /* 0x000fc60003f04270 */
[----:B------:R-:W4:Y:S10]  /*a860*/  SHFL.DOWN PT, R46, R43, 0x8, 0x1f ;  /* 0x09001f002b2e7f89 */ /* 0x000f3400000e0000 */
[----:B0-----:R-:W-:Y:S01]  /*a870*/  @!P0 FADD.FTZ R41, R41, R44 ;  /* 0x0000002c29298221 */ /* 0x001fe20000010000 */
[----:B-1----:R-:W-:Y:S01]  /*a880*/  @!P0 FADD.FTZ R40, R40, R45 ;  /* 0x0000002d28288221 */ /* 0x002fe20000010000 */
[----:B---3--:R-:W-:-:S04]  /*a890*/  @!P0 FADD.FTZ R42, R42, R47 ;  /* 0x0000002f2a2a8221 */ /* 0x008fc80000010000 */
[----:B------:R0:W1:Y:S01]  /*a8a0*/  SHFL.DOWN PT, R45, R40, 0x10, 0x1f ;  /* 0x0a001f00282d7f89 */ /* 0x00006200000e0000 */
[----:B----4-:R-:W-:-:S03]  /*a8b0*/  @!P0 FADD.FTZ R43, R43, R46 ;  /* 0x0000002e2b2b8221 */ /* 0x010fc60000010000 */
[----:B------:R0:W3:Y:S04]  /*a8c0*/  SHFL.DOWN PT, R47, R42, 0x10, 0x1f ;  /* 0x0a001f002a2f7f89 */ /* 0x0000e800000e0000 */
[----:B------:R0:W4:Y:S04]  /*a8d0*/  SHFL.DOWN PT, R46, R41, 0x10, 0x1f ;  /* 0x0a001f00292e7f89 */ /* 0x00012800000e0000 */
[----:B------:R0:W0:Y:S01]  /*a8e0*/  SHFL.DOWN PT, R48, R43, 0x10, 0x1f ;  /* 0x0a001f002b307f89 */ /* 0x00002200000e0000 */
[----:B------:R-:W-:Y:S05]  /*a8f0*/  @P2 BRA `(.L_x_3979) ;  /* 0x0000000000202947 */ /* 0x000fea0003800000 */
[----:B------:R-:W-:Y:S01]  /*a900*/  ISETP.NE.AND P0, PT, R36, RZ, PT ;  /* 0x000000ff2400720c */ /* 0x000fe20003f05270 */
[----:B01----:R-:W-:Y:S01]  /*a910*/  FADD.FTZ R40, R40, R45 ;  /* 0x0000002d28287221 */ /* 0x003fe20000010000 */
[----:B----4-:R-:W-:Y:S01]  /*a920*/  FADD.FTZ R41, R41, R46 ;  /* 0x0000002e29297221 */ /* 0x010fe20000010000 */
[----:B---3--:R-:W-:Y:S01]  /*a930*/  FADD.FTZ R42, R42, R47 ;  /* 0x0000002f2a2a7221 */ /* 0x008fe20000010000 */
[----:B------:R-:W-:-:S09]  /*a940*/  FADD.FTZ R43, R43, R48 ;  /* 0x000000302b2b7221 */ /* 0x000fd20000010000 */
[----:B------:R-:W-:-:S04]  /*a950*/  @!P0 SHF.R.U32.HI R44, RZ, 0x1, R2 ;  /* 0x00000001ff2c8819 */ /* 0x000fc80000011602 */
[----:B------:R-:W-:-:S05]  /*a960*/  @!P0 LOP3.LUT R44, R44, 0x1f0, RZ, 0xc0, !PT ;  /* 0x000001f02c2c8812 */ /* 0x000fca00078ec0ff */
[----:B------:R0:W-:Y:S02]  /*a970*/  @!P0 STS.128 [R44+UR11+0x8410], R40 ;  /* 0x008410282c008988 */ /* 0x0001e40008000c0b */
.L_x_3979:
[----:B------:R-:W-:Y:S05]  /*a980*/  BSYNC.RECONVERGENT B0 ;  /* 0x0000000000007941 */ /* 0x000fea0003800200 */
.L_x_3978:
        /* <DEDUP_REMOVED lines=36> */
[----:B------:R-:W5:Y:S01]  /*abd0*/  LDS.128 R52, [UR11+0x8420] ;  /* 0x0084200bff347984 */ /* 0x000f620008000c00 */
[----:B------:R-:W-:Y:S01]  /*abe0*/  ISETP.NE.AND P0, PT, R145, UR39, PT ;  /* 0x0000002791007c0c */ /* 0x000fe2000bf05270 */
[----:B------:R-:W-:Y:S02]  /*abf0*/  ULEA UR12, UR6, UR11, 0x3 ;  /* 0x0000000b060c7291 */ /* 0x000fe4000f8e18ff */
[----:B0-----:R-:W0:Y:S04]  /*ac00*/  LDS.128 R48, [UR11+0x8430] ;  /* 0x0084300bff307984 */ /* 0x001e280008000c00 */
[----:B-1-34-:R-:W1:Y:S06]  /*ac10*/  LDS.128 R44, [UR11+0x8440] ;  /* 0x0084400bff2c7984 */ /* 0x01ae6c0008000c00 */
[----:B------:R-:W3:Y:S04]  /*ac20*/  @P0 LDS.64 R58, [UR12+0xc480] ;  /* 0x00c4800cff3a0984 */ /* 0x000ee80008000a00 */
[----:B------:R-:W4:Y:S01]  /*ac30*/  @P0 LDS.64 R60, [UR12+0xbc80] ;  /* 0x00bc800cff3c0984 */ /* 0x000f220008000a00 */
        /* <DEDUP_REMOVED lines=18> */
.L_x_3981:
[----:B------:R-:W-:Y:S05]  /*ad60*/  BSYNC.RECONVERGENT B0 ;  /* 0x0000000000007941 */ /* 0x000fea0003800200 */
.L_x_3980:
[----:B------:R-:W-:-:S04]  /*ad70*/  UIADD3 UR6, UPT, UPT, UR6, 0x1, URZ ;  /* 0x0000000106067890 */ /* 0x000fc8000fffe0ff */
[----:B------:R-:W-:-:S09]  /*ad80*/  UISETP.GE.AND UP0, UPT, UR6, UR38, UPT ;  /* 0x000000260600728c */ /* 0x000fd2000bf06270 */
[----:B------:R-:W-:Y:S05]  /*ad90*/  BRA.U !UP0, `(.L_x_3982) ;  /* 0xffffff7508fc7547 */ /* 0x000fea000b83ffff */
.L_x_3883:
[----:B------:R-:W-:Y:S01]  /*ada0*/  BAR.SYNC.DEFER_BLOCKING 0x0 ;  /* 0x0000000000007b1d */ /* 0x000fe20000010000 */
[----:B------:R-:W-:Y:S01]  /*adb0*/  IADD3 R8, PT, PT, R145, -0x1, RZ ;  /* 0xffffffff91087810 */ /* 0x000fe20007ffe0ff */
[----:B------:R-:W-:Y:S01]  /*adc0*/  UIADD3 UR36, UP0, UPT, UR36, -0x4000, URZ ;  /* 0xffffc00024247890 */ /* 0x000fe2000ff1e0ff */
[----:B------:R-:W-:Y:S01]  /*add0*/  MOV R5, RZ ;  /* 0x000000ff00057202 */ /* 0x000fe20000000f00 */
[----:B------:R-:W-:Y:S01]  /*ade0*/  UIADD3 UR34, UP1, UPT, UR34, -0x2000, URZ ;  /* 0xffffe00022227890 */ /* 0x000fe2000ff3e0ff */
[----:B------:R-:W-:-:S03]  /*adf0*/  SHF.L.U32 R4, R8, 0xb, RZ ;  /* 0x0000000b08047819 */ /* 0x000fc600000006ff */
[----:B------:R-:W5:Y:S01]  /*ae00*/  S2UR UR6, SR_CTAID.X ;  /* 0x00000000000679c3 */ /* 0x000f620000002500 */
[----:B------:R-:W0:Y:S01]  /*ae10*/  LDCU.64 UR12, c[0x0][0x500] ;  /* 0x0000a000ff0c77ac */ /* 0x000e220008000a00 */
[----:B------:R-:W-:Y:S01]  /*ae20*/  LOP3.LUT R37, R37, R144, RZ, 0xfc, !PT ;  /* 0x0000009025257212 */ /* 0x000fe200078efcff */
[----:B------:R-:W-:Y:S02]  /*ae30*/  UIADD3 UR32, UP2, UPT, UR32, -0x2000, URZ ;  /* 0xffffe00020207890 */ /* 0x000fe4000ff5e0ff */
[----:B------:R-:W-:-:S03]  /*ae40*/  UIADD3 UR9, UP3, UPT, UR9, -0x2000, URZ ;  /* 0xffffe00009097890 */ /* 0x000fc6000ff7e0ff */
[----:B------:R-:W5:Y:S01]  /*ae50*/  LDC.64 R6, c[0x0][0x4f8] ;  /* 0x00013e00ff067b82 */ /* 0x000f620000000a00 */
[----:B------:R-:W-:Y:S02]  /*ae60*/  UIADD3.X UR37, UPT, UPT, UR37, -0x1, URZ, UP0, !UPT ;  /* 0xffffffff25257890 */ /* 0x000fe400087fe4ff */
[----:B------:R-:W-:Y:S02]  /*ae70*/  UIADD3.X UR35, UPT, UPT, UR35, -0x1, URZ, UP1, !UPT ;  /* 0xffffffff23237890 */ /* 0x000fe40008ffe4ff */
[----:B------:R-:W-:Y:S02]  /*ae80*/  UIADD3.X UR33, UPT, UPT, UR33, -0x1, URZ, UP2, !UPT ;  /* 0xffffffff21217890 */ /* 0x000fe400097fe4ff */
[----:B------:R-:W-:Y:S01]  /*ae90*/  UIADD3.X UR10, UPT, UPT, UR10, -0x1, URZ, UP3, !UPT ;  /* 0xffffffff0a0a7890 */ /* 0x000fe20009ffe4ff */
[----:B------:R-:W1:Y:S01]  /*aea0*/  LDC.64 R10, c[0x0][0x550] ;  /* 0x00015400ff0a7b82 */ /* 0x000e620000000a00 */
[----:B------:R-:W-:Y:S04]  /*aeb0*/  STS.128 [R34], R84 ;  /* 0x0000005422007388 */ /* 0x000fe80000000c00 */
[----:B------:R-:W-:Y:S03]  /*aec0*/  STS.128 [R34+0x10], R80 ;  /* 0x0000105022007388 */ /* 0x000fe60000000c00 */
[----:B------:R-:W2:Y:S01]  /*aed0*/  LDC.64 R28, c[0x0][0x560] ;  /* 0x00015800ff1c7b82 */ /* 0x000ea20000000a00 */
[----:B------:R-:W-:Y:S04]  /*aee0*/  STS.128 [R34+0x20], R76 ;  /* 0x0000204c22007388 */ /* 0x000fe80000000c00 */
[----:B------:R-:W-:Y:S01]  /*aef0*/  STS.128 [R34+0x30], R72 ;  /* 0x0000304822007388 */ /* 0x000fe20000000c00 */
[----:B------:R-:W-:-:S03]  /*af00*/  NOP ;  /* 0x0000000000007918 */ /* 0x000fc60000000000 */
[----:B------:R-:W3:Y:S01]  /*af10*/  LDS.128 R12, [R35] ;  /* 0x00000000230c7984 */ /* 0x000ee20000000c00 */
[----:B-----5:R-:W-:-:S03]  /*af20*/  IMAD.WIDE.U32 R2, R6, UR6, R4 ;  /* 0x0000000606027c25 */ /* 0x020fc6000f8e0004 */
[----:B------:R-:W5:Y:S01]  /*af30*/  LDS.128 R16, [R35+0x200] ;  /* 0x0002000023107984 */ /* 0x000f620000000c00 */
[----:B------:R-:W-:-:S03]  /*af40*/  IMAD R3, R7, UR6, R3 ;  /* 0x0000000607037c24 */ /* 0x000fc6000f8e0203 */
[----:B------:R-:W4:Y:S01]  /*af50*/  LDS.128 R20, [R35+0x400] ;  /* 0x0004000023147984 */ /* 0x000f220000000c00 */
[----:B0-----:R-:W-:-:S03]  /*af60*/  IMAD.WIDE.U32 R2, R146, UR12, R2 ;  /* 0x0000000c92027c25 */ /* 0x001fc6000f8e0002 */
[----:B------:R-:W0:Y:S01]  /*af70*/  LDS.128 R24, [R35+0x600] ;  /* 0x0006000023187984 */ /* 0x000e220000000c00 */
[----:B------:R-:W-:Y:S01]  /*af80*/  IMAD R0, R146, UR13, R3 ;  /* 0x0000000d92007c24 */ /* 0x000fe2000f8e0203 */
[C---:B-1----:R-:W-:Y:S01]  /*af90*/  LEA R6, P0, R2.reuse, R10, 0x2 ;  /* 0x0000000a02067211 */ /* 0x042fe200078010ff */
[----:B------:R-:W1:Y:S03]  /*afa0*/  LDCU.64 UR12, c[0x0][0x520] ;  /* 0x0000a400ff0c77ac */ /* 0x000e660008000a00 */
[----:B------:R-:W-:Y:S01]  /*afb0*/  LEA.HI.X R7, R2, R11, R0, 0x2, P0 ;  /* 0x0000000b02077211 */ /* 0x000fe200000f1400 */
[----:B------:R-:W-:Y:S01]  /*afc0*/  FADD.FTZ R0, R147, R100 ;  /* 0x0000006493007221 */ /* 0x000fe20000010000 */
[----:B------:R-:W2:Y:S01]  /*afd0*/  LDC.64 R10, c[0x0][0x518] ;  /* 0x00014600ff0a7b82 */ /* 0x000ea20000000a00 */
[----:B------:R-:W-:-:S04]  /*afe0*/  IMAD.WIDE.U32 R2, R37, 0x10, R6 ;  /* 0x0000001025027825 */ /* 0x000fc800078e0006 */
[----:B------:R-:W-:-:S04]  /*aff0*/  FADD.FTZ R7, R0, R101 ;  /* 0x0000006500077221 */ /* 0x000fc80000010000 */
[----:B------:R-:W-:-:S04]  /*b000*/  FADD.FTZ R0, R7, R102 ;  /* 0x0000006607007221 */ /* 0x000fc80000010000 */
[----:B------:R-:W-:-:S04]  /*b010*/  FADD.FTZ R7, R0, R103 ;  /* 0x0000006700077221 */ /* 0x000fc80000010000 */
[----:B------:R-:W-:Y:S01]  /*b020*/  FADD.FTZ R0, R7, R96 ;  /* 0x0000006007007221 */ /* 0x000fe20000010000 */
[----:B---3--:R-:W-:Y:S04]  /*b030*/  STG.E.128 desc[UR14][R2.64], R12 ;  /* 0x0000000c02007986 */ /* 0x008fe8000c101d0e */
[----:B-----5:R-:W-:Y:S01]  /*b040*/  STG.E.128 desc[UR14][R2.64+0x200], R16 ;  /* 0x0002001002007986 */ /* 0x020fe2000c101d0e */
[----:B--2---:R-:W-:-:S03]  /*b050*/  IMAD.WIDE.U32 R4, R10, UR6, R4 ;  /* 0x000000060a047c25 */ /* 0x004fc6000f8e0004 */
[----:B----4-:R-:W-:Y:S01]  /*b060*/  STG.E.128 desc[UR14][R2.64+0x400], R20 ;  /* 0x0004001402007986 */ /* 0x010fe2000c101d0e */
[----:B------:R-:W-:-:S03]  /*b070*/  IMAD R5, R11, UR6, R5 ;  /* 0x000000060b057c24 */ /* 0x000fc6000f8e0205 */
[----:B0-----:R1:W-:Y:S01]  /*b080*/  STG.E.128 desc[UR14][R2.64+0x600], R24 ;  /* 0x0006001802007986 */ /* 0x0013e2000c101d0e */
[----:B------:R-:W-:Y:S01]  /*b090*/  BAR.SYNC.DEFER_BLOCKING 0x0 ;  /* 0x0000000000007b1d */ /* 0x000fe20000010000 */
[----:B-1----:R-:W-:-:S03]  /*b0a0*/  IMAD.WIDE.U32 R2, R146, UR12, R4 ;  /* 0x0000000c92027c25 */ /* 0x002fc6000f8e0004 */
[----:B------:R-:W-:Y:S02]  /*b0b0*/  LEA R4, P0, R2, R28, 0x2 ;  /* 0x0000001c02047211 */ /* 0x000fe400078010ff */
[----:B------:R-:W-:Y:S04]  /*b0c0*/  STS.128 [R34], R100 ;  /* 0x0000006422007388 */ /* 0x000fe80000000c00 */
[----:B------:R0:W-:Y:S04]  /*b0d0*/  STS.128 [R34+0x10], R96 ;  /* 0x0000106022007388 */ /* 0x0001e80000000c00 */
[----:B------:R1:W-:Y:S04]  /*b0e0*/  STS.128 [R34+0x20], R92 ;  /* 0x0000205c22007388 */ /* 0x0003e80000000c00 */
[----:B------:R2:W-:Y:S01]  /*b0f0*/  STS.128 [R34+0x30], R88 ;  /* 0x0000305822007388 */ /* 0x0005e20000000c00 */
[----:B------:R-:W-:-:S03]  /*b100*/  NOP ;  /* 0x0000000000007918 */ /* 0x000fc60000000000 */
[----:B------:R-:W3:Y:S01]  /*b110*/  LDS.128 R12, [R35] ;  /* 0x00000000230c7984 */ /* 0x000ee20000000c00 */
[----:B0-----:R-:W-:Y:S01]  /*b120*/  FADD.FTZ R97, R0, R97 ;  /* 0x0000006100617221 */ /* 0x001fe20000010000 */
[----:B------:R-:W-:Y:S02]  /*b130*/  IMAD R0, R146, UR13, R3 ;  /* 0x0000000d92007c24 */ /* 0x000fe4000f8e0203 */
[----:B------:R-:W0:Y:S01]  /*b140*/  LDS.128 R16, [R35+0x200] ;  /* 0x0002000023107984 */ /* 0x000e220000000c00 */
[----:B------:R-:W-:Y:S02]  /*b150*/  FADD.FTZ R98, R97, R98 ;  /* 0x0000006261627221 */ /* 0x000fe40000010000 */
[----:B------:R-:W-:Y:S01]  /*b160*/  LEA.HI.X R5, R2, R29, R0, 0x2, P0 ;  /* 0x0000001d02057211 */ /* 0x000fe200000f1400 */
[----:B------:R-:W4:Y:S01]  /*b170*/  LDS.128 R20, [R35+0x400] ;  /* 0x0004000023147984 */ /* 0x000f220000000c00 */
[----:B------:R-:W-:Y:S01]  /*b180*/  FADD.FTZ R99, R98, R99 ;  /* 0x0000006362637221 */ /* 0x000fe20000010000 */
[----:B------:R-:W-:-:S02]  /*b190*/  ISETP.GT.AND P0, PT, R145, 0x1, PT ;  /* 0x000000019100780c */ /* 0x000fc40003f04270 */
[----:B------:R-:W5:Y:S01]  /*b1a0*/  LDS.128 R24, [R35+0x600] ;  /* 0x0006000023187984 */ /* 0x000f620000000c00 */
[----:B-1----:R-:W-:Y:S01]  /*b1b0*/  FADD.FTZ R92, R99, R92 ;  /* 0x0000005c635c7221 */ /* 0x002fe20000010000 */
[----:B------:R-:W-:Y:S01]  /*b1c0*/  IMAD.WIDE.U32 R2, R37, 0x10, R4 ;  /* 0x0000001025027825 */ /* 0x000fe200078e0004 */
[----:B------:R-:W-:Y:S01]  /*b1d0*/  MOV R145, R8 ;  /* 0x0000000800917202 */ /* 0x000fe20000000f00 */
[----:B------:R-:W1:Y:S02]  /*b1e0*/  S2R R37, SR_TID.X ;  /* 0x0000000000257919 */ /* 0x000e640000002100 */
        /* <DEDUP_REMOVED lines=11> */
[----:B-1----:R-:W-:Y:S05]  /*b2a0*/  @P0 BRA `(.L_x_3983) ;  /* 0xffffff5400c80947 */ /* 0x002fea000383ffff */
.L_x_3881:
[----:B------:R-:W0:Y:S01]  /*b2b0*/  LDC.64 R6, c[0x0][0x548] ;  /* 0x00015200ff067b82 */ /* 0x000e220000000a00 */
[----:B--2---:R-:W1:Y:S01]  /*b2c0*/  S2R R13, SR_TID.X ;  /* 0x00000000000d7919 */ /* 0x004e620000002100 */
[----:B------:R-:W1:Y:S06]  /*b2d0*/  LDCU UR17, c[0x0][0x38c] ;  /* 0x00007180ff1177ac */ /* 0x000e6c0008000800 */
[----:B------:R-:W2:Y:S01]  /*b2e0*/  LDC.64 R8, c[0x0][0x568] ;  /* 0x00015a00ff087b82 */ /* 0x000ea20000000a00 */
[----:B0-----:R-:W-:-:S04]  /*b2f0*/  ISETP.NE.U32.AND P1, PT, R6, RZ, PT ;  /* 0x000000ff0600720c */ /* 0x001fc80003f25070 */
[----:B------:R-:W-:Y:S02]  /*b300*/  ISETP.NE.AND.EX P1, PT, R7, RZ, PT, P1 ;  /* 0x000000ff0700720c */ /* 0x000fe40003f25310 */
[----:B--2---:R-:W-:Y:S02]  /*b310*/  ISETP.NE.U32.AND P0, PT, R8, RZ, PT ;  /* 0x000000ff0800720c */ /* 0x004fe40003f05070 */
[----:B-1----:R-:W-:Y:S02]  /*b320*/  ISETP.GE.AND P2, PT, R13, UR17, PT ;  /* 0x000000110d007c0c */ /* 0x002fe4000bf46270 */
[----:B------:R-:W-:-:S07]  /*b330*/  ISETP.NE.AND.EX P0, PT, R9, RZ, PT, P0 ;  /* 0x000000ff0900720c */ /* 0x000fce0003f05300 */
[----:B------:R-:W-:Y:S06]  /*b340*/  @!P1 BRA `(.L_x_3984) ;  /* 0x0000000000909947 */ /* 0x000fec0003800000 */
[----:B------:R-:W0:Y:S01]  /*b350*/  SHFL.DOWN P1, R0, R149, 0x1, 0x1f ;  /* 0x08201f0095007f89 */ /* 0x000e220000020000 */
[----:B------:R-:W-:Y:S01]  /*b360*/  BSSY.RECONVERGENT B0, `(.L_x_3984) ;  /* 0x0000022000007945 */ /* 0x000fe20003800200 */
[----:B------:R-:W1:Y:S01]  /*b370*/  S2R R4, SR_LANEID ;  /* 0x0000000000047919 */ /* 0x000e620000000000 */
[----:B------:R-:W2:Y:S01]  /*b380*/  S2R R10, SR_TID.X ;  /* 0x00000000000a7919 */ /* 0x000ea20000002100 */
[----:B0-----:R-:W-:-:S05]  /*b390*/  @P1 FADD R0, R0, R149 ;  /* 0x0000009500001221 */ /* 0x001fca0000000000 */
[----:B------:R-:W0:Y:S01]  /*b3a0*/  SHFL.DOWN P1, R3, R0, 0x2, 0x1f ;  /* 0x08401f0000037f89 */ /* 0x000e220000020000 */
[----:B-1----:R-:W-:-:S13]  /*b3b0*/  ISETP.NE.AND P3, PT, R4, RZ, PT ;  /* 0x000000ff0400720c */ /* 0x002fda0003f65270 */
[----:B------:R-:W1:Y:S01]  /*b3c0*/  @!P3 S2R R12, SR_CgaCtaId ;  /* 0x00000000000cb919 */ /* 0x000e620000008800 */
[----:B------:R-:W-:Y:S01]  /*b3d0*/  @!P3 MOV R11, 0x400 ;  /* 0x00000400000bb802 */ /* 0x000fe20000000f00 */
[----:B0-----:R-:W-:Y:S01]  /*b3e0*/  @P1 FADD R3, R0, R3 ;  /* 0x0000000300031221 */ /* 0x001fe20000000000 */
[----:B--2---:R-:W-:-:S04]  /*b3f0*/  @!P3 SHF.R.U32.HI R0, RZ, 0x3, R10 ;  /* 0x00000003ff00b819 */ /* 0x004fc8000001160a */
        /* <DEDUP_REMOVED lines=18> */
[----:B0-----:R-:W-:Y:S01]  /*b520*/  FADD.FTZ R4, R4, R2 ;  /* 0x0000000204047221 */ /* 0x001fe20000010000 */
[----:B------:R-:W-:-:S03]  /*b530*/  LEA R2, P1, R146, R6, 0x2 ;  /* 0x0000000692027211 */ /* 0x000fc600078210ff */
[----:B------:R-:W-:Y:S01]  /*b540*/  FADD.FTZ R4, R3, R4 ;  /* 0x0000000403047221 */ /* 0x000fe20000010000 */
[----:B------:R-:W-:-:S03]  /*b550*/  LEA.HI.X R3, R146, R7, RZ, 0x2, P1 ;  /* 0x0000000792037211 */ /* 0x000fc600008f14ff */
[----:B-1----:R-:W-:-:S05]  /*b560*/  FADD.FTZ R5, R4, R5 ;  /* 0x0000000504057221 */ /* 0x002fca0000010000 */
[----:B------:R1:W-:Y:S02]  /*b570*/  REDG.E.ADD.F32.FTZ.RN.STRONG.GPU desc[UR14][R2.64], R5 ;  /* 0x00000005020079a6 */ /* 0x0003e4000c12f30e */
.L_x_3985:
[----:B------:R-:W-:Y:S05]  /*b580*/  BSYNC.RECONVERGENT B0 ;  /* 0x0000000000007941 */ /* 0x000fea0003800200 */
.L_x_3984:
[----:B------:R-:W-:Y:S05]  /*b590*/  @!P0 BRA `(.L_x_3986) ;  /* 0x0000000000948947 */ /* 0x000fea0003800000 */
[----:B------:R-:W-:Y:S06]  /*b5a0*/  BAR.SYNC.DEFER_BLOCKING 0x0 ;  /* 0x0000000000007b1d */ /* 0x000fec0000010000 */
[----:B------:R-:W-:Y:S01]  /*b5b0*/  BSSY.RECONVERGENT B0, `(.L_x_3986) ;  /* 0x0000023000007945 */ /* 0x000fe20003800200 */
[----:B------:R-:W2:Y:S01]  /*b5c0*/  SHFL.DOWN P0, R0, R147, 0x1, 0x1f ;  /* 0x08201f0093007f89 */ /* 0x000ea20000000000 */
[----:B0-----:R-:W0:Y:S01]  /*b5d0*/  S2R R4, SR_LANEID ;  /* 0x0000000000047919 */ /* 0x001e220000000000 */
[----:B------:R-:W3:Y:S01]  /*b5e0*/  S2R R6, SR_TID.X ;  /* 0x0000000000067919 */ /* 0x000ee20000002100 */
[----:B--2---:R-:W-:-:S05]  /*b5f0*/  @P0 FADD R0, R0, R147 ;  /* 0x0000009300000221 */ /* 0x004fca0000000000 */
[----:B-1----:R-:W1:Y:S01]  /*b600*/  SHFL.DOWN P0, R3, R0, 0x2, 0x1f ;  /* 0x08401f0000037f89 */ /* 0x002e620000000000 */
        /* <DEDUP_REMOVED lines=21> */
[----:B------:R-:W0:Y:S04]  /*b760*/  LDS.64 R2, [UR4+0x8408] ;  /* 0x00840804ff027984 */ /* 0x000e280008000a00 */
[----:B------:R-:W1:Y:S01]  /*b770*/  LDS R5, [UR4+0x8410] ;  /* 0x00841004ff057984 */ /* 0x000e620008000800 */
[----:B0-----:R-:W-:Y:S01]  /*b780*/  FADD.FTZ R4, R4, R2 ;  /* 0x0000000204047221 */ /* 0x001fe20000010000 */
[----:B------:R-:W-:-:S03]  /*b790*/  LEA R2, P0, R146, R8, 0x2 ;  /* 0x0000000892027211 */ /* 0x000fc600078010ff */
[----:B------:R-:W-:Y:S01]  /*b7a0*/  FADD.FTZ R4, R3, R4 ;  /* 0x0000000403047221 */ /* 0x000fe20000010000 */
[----:B------:R-:W-:-:S03]  /*b7b0*/  LEA.HI.X R3, R146, R9, RZ, 0x2, P0 ;  /* 0x0000000992037211 */ /* 0x000fc600000f14ff */
[----:B-1----:R-:W-:-:S05]  /*b7c0*/  FADD.FTZ R5, R4, R5 ;  /* 0x0000000504057221 */ /* 0x002fca0000010000 */
[----:B------:R1:W-:Y:S02]  /*b7d0*/  REDG.E.ADD.F32.FTZ.RN.STRONG.GPU desc[UR14][R2.64], R5 ;  /* 0x00000005020079a6 */ /* 0x0003e4000c12f30e */
.L_x_3987:
[----:B------:R-:W-:Y:S05]  /*b7e0*/  BSYNC.RECONVERGENT B0 ;  /* 0x0000000000007941 */ /* 0x000fea0003800200 */
.L_x_3986:
[----:B------:R-:W-:Y:S05]  /*b7f0*/  @P2 EXIT ;  /* 0x000000000000294d */ /* 0x000fea0003800000 */
[----:B------:R-:W2:Y:S01]  /*b800*/  S2UR UR12, SR_CTAID.Y ;  /* 0x00000000000c79c3 */ /* 0x000ea20000002600 */
[----:B------:R-:W2:Y:S01]  /*b810*/  LDCU.64 UR8, c[0x0][0x4a8] ;  /* 0x00009500ff0877ac */ /* 0x000ea20008000a00 */
[----:B------:R-:W-:Y:S01]  /*b820*/  BSSY.RECONVERGENT B0, `(.L_x_3988) ;  /* 0x0000027000007945 */ /* 0x000fe20003800200 */
[----:B------:R-:W-:Y:S01]  /*b830*/  MOV R0, R13 ;  /* 0x0000000d00007202 */ /* 0x000fe20000000f00 */
[----:B------:R-:W3:Y:S04]  /*b840*/  LDCU.64 UR10, c[0x0][0x4c8] ;  /* 0x00009900ff0a77ac */ /* 0x000ee80008000a00 */
[----:B------:R-:W4:Y:S01]  /*b850*/  S2UR UR13, SR_CgaCtaId ;  /* 0x00000000000d79c3 */ /* 0x000f220000008800 */
[----:B------:R-:W0:Y:S01]  /*b860*/  LDCU UR16, c[0x0][0x360] ;  /* 0x00006c00ff1077ac */ /* 0x000e220008000800 */
[----:B------:R-:W0:Y:S06]  /*b870*/  LDCU.128 UR20, c[0x0][0x530] ;  /* 0x0000a600ff1477ac */ /* 0x000e2c0008000c00 */
[----:B------:R-:W0:Y:S08]  /*b880*/  LDC.64 R14, c[0x0][0x4b0] ;  /* 0x00012c00ff0e7b82 */ /* 0x000e300000000a00 */
[----:B------:R-:W0:Y:S01]  /*b890*/  LDC.64 R16, c[0x0][0x4d0] ;  /* 0x00013400ff107b82 */ /* 0x000e220000000a00 */
[----:B--2---:R-:W-:-:S02]  /*b8a0*/  UIMAD.WIDE.U32 UR4, UR12, UR8, URZ ;  /* 0x000000080c0472a5 */ /* 0x004fc4000f8e00ff */
[----:B---3--:R-:W-:Y:S01]  /*b8b0*/  UIMAD.WIDE.U32 UR6, UR12, UR10, URZ ;  /* 0x0000000a0c0672a5 */ /* 0x008fe2000f8e00ff */
[----:B------:R-:W-:Y:S01]  /*b8c0*/  UMOV UR8, 0x400 ;  /* 0x0000040000087882 */ /* 0x000fe20000000000 */
[----:B------:R-:W-:Y:S02]  /*b8d0*/  UIMAD UR9, UR12, UR9, UR5 ;  /* 0x000000090c0972a4 */ /* 0x000fe4000f8e0205 */
[----:B------:R-:W-:Y:S02]  /*b8e0*/  UIMAD UR11, UR12, UR11, UR7 ;  /* 0x0000000b0c0b72a4 */ /* 0x000fe4000f8e0207 */
[----:B----4-:R-:W-:-:S12]  /*b8f0*/  ULEA UR13, UR13, UR8, 0x18 ;  /* 0x000000080d0d7291 */ /* 0x010fd8000f8ec0ff */
.L_x_3989:
[C---:B0--3--:R-:W-:Y:S01]  /*b900*/  LEA R4, R0.reuse, UR13, 0x3 ;  /* 0x0000000d00047c11 */ /* 0x049fe2000f8e18ff */
[----:B------:R-:W-:Y:S01]  /*b910*/  UMOV UR8, UR4 ;  /* 0x0000000400087c82 */ /* 0x000fe20008000000 */
[----:B-1----:R-:W-:Y:S01]  /*b920*/  SHF.R.S32.HI R3, RZ, 0x1f, R0 ;  /* 0x0000001fff037819 */ /* 0x002fe20000011400 */
        /* <DEDUP_REMOVED lines=23> */
.L_x_3988:
[----:B------:R-:W-:Y:S05]  /*baa0*/  EXIT ;  /* 0x000000000000794d */ /* 0x000fea0003800000 */
.L_x_3888:
[----:B------:R-:W-:Y:S01]  /*bab0*/  MOV R204, R143 ;  /* 0x0000008f00cc7202 */ /* 0x000fe20000000f00 */
[----:B------:R-:W-:Y:S01]  /*bac0*/  HFMA2 R203, -RZ, RZ, 0, 5.9604644775390625e-08 ;  /* 0x00000001ffcb7431 */ /* 0x000fe200000001ff */
[----:B------:R-:W-:Y:S02]  /*bad0*/  MOV R206, RZ ;  /* 0x000000ff00ce7202 */ /* 0x000fe40000000f00 */
[----:B------:R-:W-:-:S07]  /*bae0*/  MOV R135, 0xffffffff ;  /* 0xffffffff00877802 */ /* 0x000fce0000000f00 */
[----:B0-2--5:R-:W-:Y:S05]  /*baf0*/  WARPSYNC.COLLECTIVE R135, `(.L_x_3990) ;  /* 0x0000000087087348 */ /* 0x025fea0003c00000 */
[----:B------:R1:W3:Y:S02]  /*bb00*/  SHFL.UP P6, R202, R204, R203, R206 ;  /* 0x040000cbccca7389 */ /* 0x0002e400000c00ce */
[----:B0123-5:R-:W-:Y:S05]  /*bb10*/  ENDCOLLECTIVE ;  /* 0x000000000000791b */ /* 0x02ffea0003800000 */
.L_x_3990:
[----:B------:R-:W-:Y:S02]  /*bb20*/  MOV R204, R198 ;  /* 0x000000c600cc7202 */ /* 0x000fe40000000f00 */
[----:B------:R-:W-:-:S07]  /*bb30*/  MOV R132, R202 ;  /* 0x000000ca00847202 */ /* 0x000fce0000000f00 */
[----:B------:R-:W-:Y:S05]  /*bb40*/  WARPSYNC.COLLECTIVE R135, `(.L_x_3991) ;  /* 0x0000000087087348 */ /* 0x000fea0003c00000 */
[----:B------:R0:W1:Y:S02]  /*bb50*/  SHFL.UP P6, R202, R204, R203, R206 ;  /* 0x040000cbccca7389 */ /* 0x00006400000c00ce */
[----:B01----:R-:W-:Y:S05]  /*bb60*/  ENDCOLLECTIVE ;  /* 0x000000000000791b */ /* 0x003fea0003800000 */
.L_x_3991:
[----:B------:R-:W-:Y:S02]  /*bb70*/  MOV R204, R199 ;  /* 0x000000c700cc7202 */ /* 0x000fe40000000f00 */
[----:B------:R-:W-:-:S07]  /*bb80*/  MOV R133, R202 ;  /* 0x000000ca00857202 */ /* 0x000fce0000000f00 */
[----:B------:R-:W-:Y:S05]  /*bb90*/  WARPSYNC.COLLECTIVE R135, `(.L_x_3992) ;  /* 0x0000000087087348 */ /* 0x000fea0003c00000 */
[----:B------:R0:W1:Y:S02]  /*bba0*/  SHFL.UP P6, R202, R204, R203, R206 ;  /* 0x040000cbccca7389 */ /* 0x00006400000c00ce */
[----:B01----:R-:W-:Y:S05]  /*bbb0*/  ENDCOLLECTIVE ;  /* 0x000000000000791b */ /* 0x003fea0003800000 */
.L_x_3992:
[----:B------:R-:W-:Y:S02]  /*bbc0*/  MOV R204, R200 ;  /* 0x000000c800cc7202 */ /* 0x000fe40000000f00 */
[----:B------:R-:W-:-:S07]  /*bbd0*/  MOV R134, R202 ;  /* 0x000000ca00867202 */ /* 0x000fce0000000f00 */
[----:B------:R-:W-:Y:S05]  /*bbe0*/  WARPSYNC.COLLECTIVE R135, `(.L_x_3993) ;  /* 0x0000000087087348 */ /* 0x000fea0003c00000 */
[----:B------:R0:W1:Y:S02]  /*bbf0*/  SHFL.UP P6, R202, R204, R203, R206 ;  /* 0x040000cbccca7389 */ /* 0x00006400000c00ce */
[----:B01----:R-:W-:Y:S05]  /*bc00*/  ENDCOLLECTIVE ;  /* 0x000000000000791b */ /* 0x003fea0003800000 */
.L_x_3993:
[----:B------:R-:W-:Y:S01]  /*bc10*/  HFMA2 R203, -RZ, RZ, 0, 1.1920928955078125e-07 ;  /* 0x00000002ffcb7431 */ /* 0x000fe200000001ff */
[----:B------:R-:W-:-:S05]  /*bc20*/  MOV R201, R202 ;  /* 0x000000ca00c97202 */ /* 0x000fca0000000f00 */
        /* <DEDUP_REMOVED lines=14> */
.L_x_3994:
[----:B------:R-:W-:Y:S02]  /*bd10*/  MOV R204, R198 ;  /* 0x000000c600cc7202 */ /* 0x000fe40000000f00 */
[----:B------:R-:W-:-:S07]  /*bd20*/  MOV R132, R202 ;  /* 0x000000ca00847202 */ /* 0x000fce0000000f00 */
[----:B------:R-:W-:Y:S05]  /*bd30*/  WARPSYNC.COLLECTIVE R135, `(.L_x_3995) ;  /* 0x0000000087087348 */ /* 0x000fea0003c00000 */
[----:B------:R0:W1:Y:S02]  /*bd40*/  SHFL.UP P6, R202, R204, R203, R206 ;  /* 0x040000cbccca7389 */ /* 0x00006400000c00ce */
[----:B01----:R-:W-:Y:S05]  /*bd50*/  ENDCOLLECTIVE ;  /* 0x000000000000791b */ /* 0x003fea0003800000 */
.L_x_3995:
[----:B------:R-:W-:Y:S02]  /*bd60*/  MOV R204, R199 ;  /* 0x000000c700cc7202 */ /* 0x000fe40000000f00 */
[----:B------:R-:W-:-:S07]  /*bd70*/  MOV R133, R202 ;  /* 0x000000ca00857202 */ /* 0x000fce0000000f00 */
[----:B------:R-:W-:Y:S05]  /*bd80*/  WARPSYNC.COLLECTIVE R135, `(.L_x_3996) ;  /* 0x0000000087087348 */ /* 0x000fea0003c00000 */
[----:B------:R0:W1:Y:S02]  /*bd90*/  SHFL.UP P6, R202, R204, R203, R206 ;  /* 0x040000cbccca7389 */ /* 0x00006400000c00ce */
[----:B01----:R-:W-:Y:S05]  /*bda0*/  ENDCOLLECTIVE ;  /* 0x000000000000791b */ /* 0x003fea0003800000 */
.L_x_3996:
[----:B------:R-:W-:Y:S02]  /*bdb0*/  MOV R204, R200 ;  /* 0x000000c800cc7202 */ /* 0x000fe40000000f00 */
[----:B------:R-:W-:-:S07]  /*bdc0*/  MOV R134, R202 ;  /* 0x000000ca00867202 */ /* 0x000fce0000000f00 */
[----:B------:R-:W-:Y:S05]  /*bdd0*/  WARPSYNC.COLLECTIVE R135, `(.L_x_3997) ;  /* 0x0000000087087348 */ /* 0x000fea0003c00000 */
[----:B------:R0:W1:Y:S02]  /*bde0*/  SHFL.UP P6, R202, R204, R203, R206 ;  /* 0x040000cbccca7389 */ /* 0x00006400000c00ce */
[----:B01----:R-:W-:Y:S05]  /*bdf0*/  ENDCOLLECTIVE ;  /* 0x000000000000791b */ /* 0x003fea0003800000 */
.L_x_3997:
[----:B------:R-:W-:Y:S01]  /*be00*/  HFMA2 R203, -RZ, RZ, 0, 2.384185791015625e-07 ;  /* 0x00000004ffcb7431 */ /* 0x000fe200000001ff */
        /* <DEDUP_REMOVED lines=15> */
.L_x_3998:
[----:B------:R-:W-:Y:S02]  /*bf00*/  MOV R204, R198 ;  /* 0x000000c600cc7202 */ /* 0x000fe40000000f00 */
[----:B------:R-:W-:-:S07]  /*bf10*/  MOV R132, R202 ;  /* 0x000000ca00847202 */ /* 0x000fce0000000f00 */
[----:B------:R-:W-:Y:S05]  /*bf20*/  WARPSYNC.COLLECTIVE R135, `(.L_x_3999) ;  /* 0x0000000087087348 */ /* 0x000fea0003c00000 */
[----:B------:R0:W1:Y:S02]  /*bf30*/  SHFL.UP P6, R202, R204, R203, R206 ;  /* 0x040000cbccca7389 */ /* 0x00006400000c00ce */
[----:B01----:R-:W-:Y:S05]  /*bf40*/  ENDCOLLECTIVE ;  /* 0x000000000000791b */ /* 0x003fea0003800000 */
.L_x_3999:
[----:B------:R-:W-:Y:S02]  /*bf50*/  MOV R204, R199 ;  /* 0x000000c700cc7202 */ /* 0x000fe40000000f00 */
[----:B------:R-:W-:-:S07]  /*bf60*/  MOV R133, R202 ;  /* 0x000000ca00857202 */ /* 0x000fce0000000f00 */
[----:B------:R-:W-:Y:S05]  /*bf70*/  WARPSYNC.COLLECTIVE R135, `(.L_x_4000) ;  /* 0x0000000087087348 */ /* 0x000fea0003c00000 */
[----:B------:R0:W1:Y:S02]  /*bf80*/  SHFL.UP P6, R202, R204, R203, R206 ;  /* 0x040000cbccca7389 */ /* 0x00006400000c00ce */
[----:B01----:R-:W-:Y:S05]  /*bf90*/  ENDCOLLECTIVE ;  /* 0x000000000000791b */ /* 0x003fea0003800000 */
.L_x_4000:
[----:B------:R-:W-:Y:S02]  /*bfa0*/  MOV R204, R200 ;  /* 0x000000c800cc7202 */ /* 0x000fe40000000f00 */
[----:B------:R-:W-:-:S07]  /*bfb0*/  MOV R134, R202 ;  /* 0x000000ca00867202 */ /* 0x000fce0000000f00 */
[----:B------:R-:W-:Y:S05]  /*bfc0*/  WARPSYNC.COLLECTIVE R135, `(.L_x_4001) ;  /* 0x0000000087087348 */ /* 0x000fea0003c00000 */
[----:B------:R0:W1:Y:S02]  /*bfd0*/  SHFL.UP P6, R202, R204, R203, R206 ;  /* 0x040000cbccca7389 */ /* 0x00006400000c00ce */
[----:B01----:R-:W-:Y:S05]  /*bfe0*/  ENDCOLLECTIVE ;  /* 0x000000000000791b */ /* 0x003fea0003800000 */
.L_x_4001:
[----:B------:R-:W-:Y:S01]  /*bff0*/  HFMA2 R203, -RZ, RZ, 0, 4.76837158203125e-07 ;  /* 0x00000008ffcb7431 */ /* 0x000fe200000001ff */
        /* <DEDUP_REMOVED lines=15> */
.L_x_4002:
[----:B------:R-:W-:Y:S02]  /*c0f0*/  MOV R204, R198 ;  /* 0x000000c600cc7202 */ /* 0x000fe40000000f00 */
[----:B------:R-:W-:-:S07]  /*c100*/  MOV R132, R202 ;  /* 0x000000ca00847202 */ /* 0x000fce0000000f00 */
[----:B------:R-:W-:Y:S05]  /*c110*/  WARPSYNC.COLLECTIVE R135, `(.L_x_4003) ;  /* 0x0000000087087348 */ /* 0x000fea0003c00000 */
[----:B------:R0:W1:Y:S02]  /*c120*/  SHFL.UP P6, R202, R204, R203, R206 ;  /* 0x040000cbccca7389 */ /* 0x00006400000c00ce */
[----:B01----:R-:W-:Y:S05]  /*c130*/  ENDCOLLECTIVE ;  /* 0x000000000000791b */ /* 0x003fea0003800000 */
.L_x_4003:
[----:B------:R-:W-:Y:S02]  /*c140*/  MOV R204, R199 ;  /* 0x000000c700cc7202 */ /* 0x000fe40000000f00 */
[----:B------:R-:W-:-:S07]  /*c150*/  MOV R133, R202 ;  /* 0x000000ca00857202 */ /* 0x000fce0000000f00 */
[----:B------:R-:W-:Y:S05]  /*c160*/  WARPSYNC.COLLECTIVE R135, `(.L_x_4004) ;  /* 0x0000000087087348 */ /* 0x000fea0003c00000 */
[----:B------:R0:W1:Y:S02]  /*c170*/  SHFL.UP P6, R202, R204, R203, R206 ;  /* 0x040000cbccca7389 */ /* 0x00006400000c00ce */
[----:B01----:R-:W-:Y:S05]  /*c180*/  ENDCOLLECTIVE ;  /* 0x000000000000791b */ /* 0x003fea0003800000 */
.L_x_4004:
[----:B------:R-:W-:Y:S02]  /*c190*/  MOV R204, R200 ;  /* 0x000000c800cc7202 */ /* 0x000fe40000000f00 */
[----:B------:R-:W-:-:S07]  /*c1a0*/  MOV R134, R202 ;  /* 0x000000ca00867202 */ /* 0x000fce0000000f00 */
[----:B------:R-:W-:Y:S05]  /*c1b0*/  WARPSYNC.COLLECTIVE R135, `(.L_x_4005) ;  /* 0x0000000087087348 */ /* 0x000fea0003c00000 */
[----:B------:R0:W1:Y:S02]  /*c1c0*/  SHFL.UP P6, R202, R204, R203, R206 ;  /* 0x040000cbccca7389 */ /* 0x00006400000c00ce */
[----:B01----:R-:W-:Y:S05]  /*c1d0*/  ENDCOLLECTIVE ;  /* 0x000000000000791b */ /* 0x003fea0003800000 */
.L_x_4005:
[----:B------:R-:W-:Y:S01]  /*c1e0*/  HFMA2 R203, -RZ, RZ, 0, 9.5367431640625e-07 ;  /* 0x00000010ffcb7431 */ /* 0x000fe200000001ff */
        /* <DEDUP_REMOVED lines=15> */
.L_x_4006:
[----:B------:R-:W-:Y:S02]  /*c2e0*/  MOV R204, R198 ;  /* 0x000000c600cc7202 */ /* 0x000fe40000000f00 */
[----:B------:R-:W-:-:S07]  /*c2f0*/  MOV R132, R202 ;  /* 0x000000ca00847202 */ /* 0x000fce0000000f00 */
[----:B------:R-:W-:Y:S05]  /*c300*/  WARPSYNC.COLLECTIVE R135, `(.L_x_4007) ;  /* 0x0000000087087348 */ /* 0x000fea0003c00000 */
[----:B------:R0:W1:Y:S02]  /*c310*/  SHFL.UP P6, R202, R204, R203, R206 ;  /* 0x040000cbccca7389 */ /* 0x00006400000c00ce */
[----:B01----:R-:W-:Y:S05]  /*c320*/  ENDCOLLECTIVE ;  /* 0x000000000000791b */ /* 0x003fea0003800000 */
.L_x_4007:
[----:B------:R-:W-:Y:S02]  /*c330*/  MOV R204, R199 ;  /* 0x000000c700cc7202 */ /* 0x000fe40000000f00 */
[----:B------:R-:W-:-:S07]  /*c340*/  MOV R133, R202 ;  /* 0x000000ca00857202 */ /* 0x000fce0000000f00 */
[----:B------:R-:W-:Y:S05]  /*c350*/  WARPSYNC.COLLECTIVE R135, `(.L_x_4008) ;  /* 0x0000000087087348 */ /* 0x000fea0003c00000 */
[----:B------:R0:W1:Y:S02]  /*c360*/  SHFL.UP P6, R202, R204, R203, R206 ;  /* 0x040000cbccca7389 */ /* 0x00006400000c00ce */
[----:B01----:R-:W-:Y:S05]  /*c370*/  ENDCOLLECTIVE ;  /* 0x000000000000791b */ /* 0x003fea0003800000 */
.L_x_4008:
[----:B------:R-:W-:Y:S02]  /*c380*/  MOV R204, R200 ;  /* 0x000000c800cc7202 */ /* 0x000fe40000000f00 */
[----:B------:R-:W-:-:S07]  /*c390*/  MOV R134, R202 ;  /* 0x000000ca00867202 */ /* 0x000fce0000000f00 */
[----:B------:R-:W-:Y:S05]  /*c3a0*/  WARPSYNC.COLLECTIVE R135, `(.L_x_4009) ;  /* 0x0000000087087348 */ /* 0x000fea0003c00000 */
[----:B------:R0:W1:Y:S02]  /*c3b0*/  SHFL.UP P6, R202, R204, R203, R206 ;  /* 0x040000cbccca7389 */ /* 0x00006400000c00ce */
[----:B01----:R-:W-:Y:S05]  /*c3c0*/  ENDCOLLECTIVE ;  /* 0x000000000000791b */ /* 0x003fea0003800000 */
.L_x_4009:
[----:B------:R-:W-:Y:S01]  /*c3d0*/  MOV R201, R202 ;  /* 0x000000ca00c97202 */ /* 0x000fe20000000f00 */
[----:B------:R-:W-:Y:S06]  /*c3e0*/  BRA `(.L_x_4010) ;  /* 0xffffff8400407947 */ /* 0x000fec000383ffff */
.L_x_3889:
        /* <DEDUP_REMOVED lines=8> */
.L_x_4012:
[----:B------:R-:W-:Y:S05]  /*c470*/  BSYNC B0 ;  /* 0x0000000000007941 */ /* 0x000fea0003800000 */
.L_x_4011:
[----:B------:R-:W-:Y:S05]  /*c480*/  BRA `(.L_x_4013) ;  /* 0xffffff84004c7947 */ /* 0x000fea000383ffff */
.L_x_3890:
        /* <DEDUP_REMOVED lines=8> */
.L_x_4015:
[----:B------:R-:W-:Y:S05]  /*c510*/  BSYNC B0 ;  /* 0x0000000000007941 */ /* 0x000fea0003800000 */
.L_x_4014:
[----:B------:R-:W-:Y:S05]  /*c520*/  BRA `(.L_x_4016) ;  /* 0xffffff84002c7947 */ /* 0x000fea000383ffff */
.L_x_3891:
        /* <DEDUP_REMOVED lines=8> */
.L_x_4018:
[----:B------:R-:W-:Y:S05]  /*c5b0*/  BSYNC B0 ;  /* 0x0000000000007941 */ /* 0x000fea0003800000 */
.L_x_4017:
[----:B------:R-:W-:Y:S05]  /*c5c0*/  BRA `(.L_x_4019) ;  /* 0xffffff84000c7947 */ /* 0x000fea000383ffff */
.L_x_3892:
        /* <DEDUP_REMOVED lines=8> */
.L_x_4021:
[----:B------:R-:W-:Y:S05]  /*c650*/  BSYNC B0 ;  /* 0x0000000000007941 */ /* 0x000fea0003800000 */
.L_x_4020:
[----:B------:R-:W-:Y:S05]  /*c660*/  BRA `(.L_x_4022) ;  /* 0xffffff8000ec7947 */ /* 0x000fea000383ffff */
.L_x_3893:
        /* <DEDUP_REMOVED lines=8> */
.L_x_4024:
[----:B------:R-:W-:Y:S05]  /*c6f0*/  BSYNC B0 ;  /* 0x0000000000007941 */ /* 0x000fea0003800000 */
.L_x_4023:
        /* <DEDUP_REMOVED lines=10> */
.L_x_4025:
[----:B------:R-:W-:Y:S02]  /*c7a0*/  MOV R132, 0x1f ;  /* 0x0000001f00847802 */ /* 0x000fe40000000f00 */
[----:B------:R-:W-:Y:S02]  /*c7b0*/  MOV R204, R199 ;  /* 0x000000c700cc7202 */ /* 0x000fe40000000f00 */
[----:B------:R-:W-:-:S07]  /*c7c0*/  MOV R201, R202 ;  /* 0x000000ca00c97202 */ /* 0x000fce0000000f00 */
[----:B------:R-:W-:Y:S05]  /*c7d0*/  WARPSYNC.COLLECTIVE R135, `(.L_x_4026) ;  /* 0x0000000087087348 */ /* 0x000fea0003c00000 */
[----:B------:R0:W1:Y:S02]  /*c7e0*/  SHFL.UP P6, R202, R204, R203, R206 ;  /* 0x040000cbccca7389 */ /* 0x00006400000c00ce */
[----:B01----:R-:W-:Y:S05]  /*c7f0*/  ENDCOLLECTIVE ;  /* 0x000000000000791b */ /* 0x003fea0003800000 */
.L_x_4026:
[----:B------:R-:W-:Y:S02]  /*c800*/  MOV R204, R200 ;  /* 0x000000c800cc7202 */ /* 0x000fe40000000f00 */
[----:B------:R-:W-:-:S07]  /*c810*/  MOV R199, R202 ;  /* 0x000000ca00c77202 */ /* 0x000fce0000000f00 */
[----:B------:R-:W-:Y:S05]  /*c820*/  WARPSYNC.COLLECTIVE R135, `(.L_x_4027) ;  /* 0x0000000087087348 */ /* 0x000fea0003c00000 */
[----:B------:R0:W1:Y:S02]  /*c830*/  SHFL.UP P6, R202, R204, R203, R206 ;  /* 0x040000cbccca7389 */ /* 0x00006400000c00ce */
[----:B01----:R-:W-:Y:S05]  /*c840*/  ENDCOLLECTIVE ;  /* 0x000000000000791b */ /* 0x003fea0003800000 */
.L_x_4027:
[----:B------:R-:W-:Y:S05]  /*c850*/  WARPSYNC.COLLECTIVE R135, `(.L_x_4028) ;  /* 0x0000000087087348 */ /* 0x000fea0003c00000 */
[----:B------:R0:W1:Y:S02]  /*c860*/  SHFL.IDX P3, R235, R134, R133, R132 ;  /* 0x0000008586eb7389 */ /* 0x0000640000060084 */
[----:B01----:R-:W-:Y:S05]  /*c870*/  ENDCOLLECTIVE ;  /* 0x000000000000791b */ /* 0x003fea0003800000 */
.L_x_4028:
[----:B------:R-:W-:Y:S02]  /*c880*/  MOV R134, R137 ;  /* 0x0000008900867202 */ /* 0x000fe40000000f00 */
[----:B------:R-:W-:Y:S02]  /*c890*/  MOV R200, R202 ;  /* 0x000000ca00c87202 */ /* 0x000fe40000000f00 */
[----:B------:R-:W-:-:S07]  /*c8a0*/  MOV R136, R235 ;  /* 0x000000eb00887202 */ /* 0x000fce0000000f00 */
[----:B------:R-:W-:Y:S05]  /*c8b0*/  WARPSYNC.COLLECTIVE R135, `(.L_x_4029) ;  /* 0x0000000087087348 */ /* 0x000fea0003c00000 */
[----:B------:R0:W1:Y:S02]  /*c8c0*/  SHFL.IDX P3, R235, R134, R133, R132 ;  /* 0x0000008586eb7389 */ /* 0x0000640000060084 */
[----:B01----:R-:W-:Y:S05]  /*c8d0*/  ENDCOLLECTIVE ;  /* 0x000000000000791b */ /* 0x003fea0003800000 */
.L_x_4029:
[----:B------:R-:W-:Y:S02]  /*c8e0*/  MOV R134, R138 ;  /* 0x0000008a00867202 */ /* 0x000fe40000000f00 */
[----:B------:R-:W-:-:S07]  /*c8f0*/  MOV R202, R235 ;  /* 0x000000eb00ca7202 */ /* 0x000fce0000000f00 */
[----:B------:R-:W-:Y:S05]  /*c900*/  WARPSYNC.COLLECTIVE R135, `(.L_x_4030) ;  /* 0x0000000087087348 */ /* 0x000fea0003c00000 */
[----:B------:R0:W1:Y:S02]  /*c910*/  SHFL.IDX P3, R235, R134, R133, R132 ;  /* 0x0000008586eb7389 */ /* 0x0000640000060084 */
[----:B01----:R-:W-:Y:S05]  /*c920*/  ENDCOLLECTIVE ;  /* 0x000000000000791b */ /* 0x003fea0003800000 */
.L_x_4030:
[----:B------:R-:W-:Y:S02]  /*c930*/  MOV R134, R139 ;  /* 0x0000008b00867202 */ /* 0x000fe40000000f00 */
[----:B------:R-:W-:-:S07]  /*c940*/  MOV R138, R235 ;  /* 0x000000eb008a7202 */ /* 0x000fce0000000f00 */
[----:B------:R-:W-:Y:S05]  /*c950*/  WARPSYNC.COLLECTIVE R135, `(.L_x_4031) ;  /* 0x0000000087087348 */ /* 0x000fea0003c00000 */
[----:B------:R0:W1:Y:S02]  /*c960*/  SHFL.IDX P3, R235, R134, R133, R132 ;  /* 0x0000008586eb7389 */ /* 0x0000640000060084 */
[----:B01----:R-:W-:Y:S05]  /*c970*/  ENDCOLLECTIVE ;  /* 0x000000000000791b */ /* 0x003fea0003800000 */
.L_x_4031:
[----:B------:R-:W-:Y:S01]  /*c980*/  MOV R139, R235 ;  /* 0x000000eb008b7202 */ /* 0x000fe20000000f00 */
[----:B------:R-:W-:Y:S06]  /*c990*/  BRA `(.L_x_4032) ;  /* 0xffffff8000487947 */ /* 0x000fec000383ffff */
.L_x_3896:
[----:B------:R-:W-:Y:S01]  /*c9a0*/  MOV R250, R246 ;  /* 0x000000f600fa7202 */ /* 0x000fe20000000f00 */
[----:B------:R-:W-:Y:S01]  /*c9b0*/  HFMA2 R137, -RZ, RZ, 0, 5.9604644775390625e-08 ;  /* 0x00000001ff897431 */ /* 0x000fe200000001ff */
[----:B------:R-:W-:Y:S02]  /*c9c0*/  MOV R248, 0x1f ;  /* 0x0000001f00f87802 */ /* 0x000fe40000000f00 */
[----:B------:R-:W-:-:S07]  /*c9d0*/  MOV R135, 0xffffffff ;  /* 0xffffffff00877802 */ /* 0x000fce0000000f00 */
[----:B0-----:R-:W-:Y:S05]  /*c9e0*/  WARPSYNC.COLLECTIVE R135, `(.L_x_4033) ;  /* 0x0000000087087348 */ /* 0x001fea0003c00000 */
[----:B------:R1:W2:Y:S02]  /*c9f0*/  SHFL.DOWN P0, R245, R250, R137, R248 ;  /* 0x08000089faf57389 */ /* 0x0002a400000000f8 */
[----:B012---:R-:W-:Y:S05]  /*ca00*/  ENDCOLLECTIVE ;  /* 0x000000000000791b */ /* 0x007fea0003800000 */
.L_x_4033:
[----:B------:R-:W-:Y:S02]  /*ca10*/  MOV R250, R247 ;  /* 0x000000f700fa7202 */ /* 0x000fe40000000f00 */
[----:B------:R-:W-:-:S07]  /*ca20*/  MOV R132, R245 ;  /* 0x000000f500847202 */ /* 0x000fce0000000f00 */
[----:B------:R-:W-:Y:S05]  /*ca30*/  WARPSYNC.COLLECTIVE R135, `(.L_x_4034) ;  /* 0x0000000087087348 */ /* 0x000fea0003c00000 */
[----:B------:R0:W1:Y:S02]  /*ca40*/  SHFL.DOWN P0, R245, R250, R137, R248 ;  /* 0x08000089faf57389 */ /* 0x00006400000000f8 */
[----:B01----:R-:W-:Y:S05]  /*ca50*/  ENDCOLLECTIVE ;  /* 0x000000000000791b */ /* 0x003fea0003800000 */
.L_x_4034:
[----:B------:R-:W-:Y:S02]  /*ca60*/  MOV R250, R138 ;  /* 0x0000008a00fa7202 */ /* 0x000fe40000000f00 */
[----:B------:R-:W-:-:S07]  /*ca70*/  MOV R133, R245 ;  /* 0x000000f500857202 */ /* 0x000fce0000000f00 */
[----:B------:R-:W-:Y:S05]  /*ca80*/  WARPSYNC.COLLECTIVE R135, `(.L_x_4035) ;  /* 0x0000000087087348 */ /* 0x000fea0003c00000 */
[----:B------:R0:W1:Y:S02]  /*ca90*/  SHFL.DOWN P0, R245, R250, R137, R248 ;  /* 0x08000089faf57389 */ /* 0x00006400000000f8 */
[----:B01----:R-:W-:Y:S05]  /*caa0*/  ENDCOLLECTIVE ;  /* 0x000000000000791b */ /* 0x003fea0003800000 */
.L_x_4035:
[----:B------:R-:W-:Y:S02]  /*cab0*/  MOV R250, R136 ;  /* 0x0000008800fa7202 */ /* 0x000fe40000000f00 */
[----:B------:R-:W-:-:S07]  /*cac0*/  MOV R134, R245 ;  /* 0x000000f500867202 */ /* 0x000fce0000000f00 */
[----:B------:R-:W-:Y:S05]  /*cad0*/  WARPSYNC.COLLECTIVE R135, `(.L_x_4036) ;  /* 0x0000000087087348 */ /* 0x000fea0003c00000 */
[----:B------:R0:W1:Y:S02]  /*cae0*/  SHFL.DOWN P0, R245, R250, R137, R248 ;  /* 0x08000089faf57389 */ /* 0x00006400000000f8 */
[----:B01----:R-:W-:Y:S05]  /*caf0*/  ENDCOLLECTIVE ;  /* 0x000000000000791b */ /* 0x003fea0003800000 */
.L_x_4036:
[----:B------:R-:W-:Y:S05]  /*cb00*/  BRA `(.L_x_4037) ;  /* 0xffffff9400e47947 */ /* 0x000fea000383ffff */
.L_x_3899:
        /* <DEDUP_REMOVED lines=8> */
.L_x_4039:
[----:B------:R-:W-:Y:S05]  /*cb90*/  BSYNC B1 ;  /* 0x0000000000017941 */ /* 0x000fea0003800000 */
.L_x_4038:
        /* <DEDUP_REMOVED lines=8> */
.L_x_4040:
[----:B------:R-:W-:Y:S02]  /*cc20*/  MOV R250, R138 ;  /* 0x0000008a00fa7202 */ /* 0x000fe40000000f00 */
[----:B------:R-:W-:-:S07]  /*cc30*/  MOV R133, R245 ;  /* 0x000000f500857202 */ /* 0x000fce0000000f00 */
[----:B------:R-:W-:Y:S05]  /*cc40*/  WARPSYNC.COLLECTIVE R135, `(.L_x_4041) ;  /* 0x0000000087087348 */ /* 0x000fea0003c00000 */
[----:B------:R0:W1:Y:S02]  /*cc50*/  SHFL.DOWN P0, R245, R250, R137, R248 ;  /* 0x08000089faf57389 */ /* 0x00006400000000f8 */
[----:B01----:R-:W-:Y:S05]  /*cc60*/  ENDCOLLECTIVE ;  /* 0x000000000000791b */ /* 0x003fea0003800000 */
.L_x_4041:
[----:B------:R-:W-:Y:S02]  /*cc70*/  MOV R250, R136 ;  /* 0x0000008800fa7202 */ /* 0x000fe40000000f00 */
[----:B------:R-:W-:-:S07]  /*cc80*/  MOV R134, R245 ;  /* 0x000000f500867202 */ /* 0x000fce0000000f00 */
[----:B------:R-:W-:Y:S05]  /*cc90*/  WARPSYNC.COLLECTIVE R135, `(.L_x_4042) ;  /* 0x0000000087087348 */ /* 0x000fea0003c00000 */
[----:B------:R0:W1:Y:S02]  /*cca0*/  SHFL.DOWN P0, R245, R250, R137, R248 ;  /* 0x08000089faf57389 */ /* 0x00006400000000f8 */
[----:B01----:R-:W-:Y:S05]  /*ccb0*/  ENDCOLLECTIVE ;  /* 0x000000000000791b */ /* 0x003fea0003800000 */
.L_x_4042:
[----:B------:R-:W-:Y:S05]  /*ccc0*/  BRA `(.L_x_4043) ;  /* 0xffffff9400c47947 */ /* 0x000fea000383ffff */
.L_x_3902:
        /* <DEDUP_REMOVED lines=8> */
.L_x_4045:
[----:B------:R-:W-:Y:S05]  /*cd50*/  BSYNC B1 ;  /* 0x0000000000017941 */ /* 0x000fea0003800000 */
.L_x_4044:
        /* <DEDUP_REMOVED lines=8> */
.L_x_4046:
[----:B------:R-:W-:Y:S02]  /*cde0*/  MOV R250, R138 ;  /* 0x0000008a00fa7202 */ /* 0x000fe40000000f00 */
[----:B------:R-:W-:-:S07]  /*cdf0*/  MOV R133, R245 ;  /* 0x000000f500857202 */ /* 0x000fce0000000f00 */
[----:B------:R-:W-:Y:S05]  /*ce00*/  WARPSYNC.COLLECTIVE R135, `(.L_x_4047) ;  /* 0x0000000087087348 */ /* 0x000fea0003c00000 */
[----:B------:R0:W1:Y:S02]  /*ce10*/  SHFL.DOWN P0, R245, R250, R137, R248 ;  /* 0x08000089faf57389 */ /* 0x00006400000000f8 */
[----:B01----:R-:W-:Y:S05]  /*ce20*/  ENDCOLLECTIVE ;  /* 0x000000000000791b */ /* 0x003fea0003800000 */
.L_x_4047:
[----:B------:R-:W-:Y:S02]  /*ce30*/  MOV R250, R136 ;  /* 0x0000008800fa7202 */ /* 0x000fe40000000f00 */
[----:B------:R-:W-:-:S07]  /*ce40*/  MOV R134, R245 ;  /* 0x000000f500867202 */ /* 0x000fce0000000f00 */
[----:B------:R-:W-:Y:S05]  /*ce50*/  WARPSYNC.COLLECTIVE R135, `(.L_x_4048) ;  /* 0x0000000087087348 */ /* 0x000fea0003c00000 */
[----:B------:R0:W1:Y:S02]  /*ce60*/  SHFL.DOWN P0, R245, R250, R137, R248 ;  /* 0x08000089faf57389 */ /* 0x00006400000000f8 */
[----:B01----:R-:W-:Y:S05]  /*ce70*/  ENDCOLLECTIVE ;  /* 0x000000000000791b */ /* 0x003fea0003800000 */
.L_x_4048:
[----:B------:R-:W-:Y:S05]  /*ce80*/  BRA `(.L_x_4049) ;  /* 0xffffff9400a47947 */ /* 0x000fea000383ffff */
.L_x_3905:
        /* <DEDUP_REMOVED lines=8> */
.L_x_4051:
[----:B------:R-:W-:Y:S05]  /*cf10*/  BSYNC B1 ;  /* 0x0000000000017941 */ /* 0x000fea0003800000 */
.L_x_4050:
        /* <DEDUP_REMOVED lines=8> */
.L_x_4052:
[----:B------:R-:W-:Y:S02]  /*cfa0*/  MOV R250, R138 ;  /* 0x0000008a00fa7202 */ /* 0x000fe40000000f00 */
[----:B------:R-:W-:-:S07]  /*cfb0*/  MOV R133, R245 ;  /* 0x000000f500857202 */ /* 0x000fce0000000f00 */
[----:B------:R-:W-:Y:S05]  /*cfc0*/  WARPSYNC.COLLECTIVE R135, `(.L_x_4053) ;  /* 0x0000000087087348 */ /* 0x000fea0003c00000 */
[----:B------:R0:W1:Y:S02]  /*cfd0*/  SHFL.DOWN P0, R245, R250, R137, R248 ;  /* 0x08000089faf57389 */ /* 0x00006400000000f8 */
[----:B01----:R-:W-:Y:S05]  /*cfe0*/  ENDCOLLECTIVE ;  /* 0x000000000000791b */ /* 0x003fea0003800000 */
.L_x_4053:
[----:B------:R-:W-:Y:S02]  /*cff0*/  MOV R250, R136 ;  /* 0x0000008800fa7202 */ /* 0x000fe40000000f00 */
[----:B------:R-:W-:-:S07]  /*d000*/  MOV R134, R245 ;  /* 0x000000f500867202 */ /* 0x000fce0000000f00 */
[----:B------:R-:W-:Y:S05]  /*d010*/  WARPSYNC.COLLECTIVE R135, `(.L_x_4054) ;  /* 0x0000000087087348 */ /* 0x000fea0003c00000 */
[----:B------:R0:W1:Y:S02]  /*d020*/  SHFL.DOWN P0, R245, R250, R137, R248 ;  /* 0x08000089faf57389 */ /* 0x00006400000000f8 */
[----:B01----:R-:W-:Y:S05]  /*d030*/  ENDCOLLECTIVE ;  /* 0x000000000000791b */ /* 0x003fea0003800000 */
.L_x_4054:
[----:B------:R-:W-:Y:S05]  /*d040*/  BRA `(.L_x_4055) ;  /* 0xffffff9400847947 */ /* 0x000fea000383ffff */
.L_x_3908:
        /* <DEDUP_REMOVED lines=8> */
.L_x_4057:
[----:B------:R-:W-:Y:S05]  /*d0d0*/  BSYNC B1 ;  /* 0x0000000000017941 */ /* 0x000fea0003800000 */
.L_x_4056:
        /* <DEDUP_REMOVED lines=8> */
.L_x_4058:
[----:B------:R-:W-:Y:S02]  /*d160*/  MOV R250, R138 ;  /* 0x0000008a00fa7202 */ /* 0x000fe40000000f00 */
[----:B------:R-:W-:-:S07]  /*d170*/  MOV R133, R245 ;  /* 0x000000f500857202 */ /* 0x000fce0000000f00 */
[----:B------:R-:W-:Y:S05]  /*d180*/  WARPSYNC.COLLECTIVE R135, `(.L_x_4059) ;  /* 0x0000000087087348 */ /* 0x000fea0003c00000 */
[----:B------:R0:W1:Y:S02]  /*d190*/  SHFL.DOWN P0, R245, R250, R137, R248 ;  /* 0x08000089faf57389 */ /* 0x00006400000000f8 */
[----:B01----:R-:W-:Y:S05]  /*d1a0*/  ENDCOLLECTIVE ;  /* 0x000000000000791b */ /* 0x003fea0003800000 */
.L_x_4059:
[----:B------:R-:W-:Y:S02]  /*d1b0*/  MOV R250, R136 ;  /* 0x0000008800fa7202 */ /* 0x000fe40000000f00 */
[----:B------:R-:W-:-:S07]  /*d1c0*/  MOV R134, R245 ;  /* 0x000000f500867202 */ /* 0x000fce0000000f00 */
[----:B------:R-:W-:Y:S05]  /*d1d0*/  WARPSYNC.COLLECTIVE R135, `(.L_x_4060) ;  /* 0x0000000087087348 */ /* 0x000fea0003c00000 */
[----:B------:R0:W1:Y:S02]  /*d1e0*/  SHFL.DOWN P0, R245, R250, R137, R248 ;  /* 0x08000089faf57389 */ /* 0x00006400000000f8 */
[----:B01----:R-:W-:Y:S05]  /*d1f0*/  ENDCOLLECTIVE ;  /* 0x000000000000791b */ /* 0x003fea0003800000 */
.L_x_4060:
[----:B------:R-:W-:Y:S05]  /*d200*/  BRA `(.L_x_4061) ;  /* 0xffffff9400647947 */ /* 0x000fea000383ffff */
.L_x_3911:
[----:B-1----:R-:W-:Y:S01]  /*d210*/  HFMA2 R133, -RZ, RZ, 0, 0 ;  /* 0x00000000ff857431 */ /* 0x002fe200000001ff */
[----:B------:R-:W-:Y:S01]  /*d220*/  BSSY B1, `(.L_x_4062) ;  /* 0x0000007000017945 */ /* 0x000fe20003800000 */
[----:B------:R-:W-:Y:S02]  /*d230*/  MOV R134, R246 ;  /* 0x000000f600867202 */ /* 0x000fe40000000f00 */
[----:B------:R-:W-:Y:S02]  /*d240*/  MOV R132, 0x1f ;  /* 0x0000001f00847802 */ /* 0x000fe40000000f00 */
[----:B------:R-:W-:-:S07]  /*d250*/  MOV R135, 0xffffffff ;  /* 0xffffffff00877802 */ /* 0x000fce0000000f00 */
[----:B0-234-:R-:W-:Y:S05]  /*d260*/  WARPSYNC.COLLECTIVE R135, `(.L_x_4063) ;  /* 0x0000000087087348 */ /* 0x01dfea0003c00000 */
[----:B------:R1:W0:Y:S02]  /*d270*/  SHFL.IDX P3, R235, R134, R133, R132 ;  /* 0x0000008586eb7389 */ /* 0x0002240000060084 */
[----:B01234-:R-:W-:Y:S05]  /*d280*/  ENDCOLLECTIVE ;  /* 0x000000000000791b */ /* 0x01ffea0003800000 */
.L_x_4063:
[----:B------:R-:W-:Y:S05]  /*d290*/  BSYNC B1 ;  /* 0x0000000000017941 */ /* 0x000fea0003800000 */
.L_x_4062:
        /* <DEDUP_REMOVED lines=9> */
.L_x_4064:
[----:B------:R-:W-:Y:S02]  /*d330*/  MOV R248, 0x1f ;  /* 0x0000001f00f87802 */ /* 0x000fe40000000f00 */
[----:B------:R-:W-:Y:S02]  /*d340*/  MOV R134, R138 ;  /* 0x0000008a00867202 */ /* 0x000fe40000000f00 */
[----:B------:R-:W-:-:S07]  /*d350*/  MOV R237, R235 ;  /* 0x000000eb00ed7202 */ /* 0x000fce0000000f00 */
[----:B------:R-:W-:Y:S05]  /*d360*/  WARPSYNC.COLLECTIVE R135, `(.L_x_4065) ;  /* 0x0000000087087348 */ /* 0x000fea0003c00000 */
[----:B------:R0:W1:Y:S02]  /*d370*/  SHFL.IDX P3, R235, R134, R133, R132 ;  /* 0x0000008586eb7389 */ /* 0x0000640000060084 */
[----:B01----:R-:W-:Y:S05]  /*d380*/  ENDCOLLECTIVE ;  /* 0x000000000000791b */ /* 0x003fea0003800000 */
.L_x_4065:
[-C--:B------:R-:W-:Y:S01]  /*d390*/  FMUL.FTZ R137, R143, R237.reuse ;  /* 0x000000ed8f897220 */ /* 0x080fe20000410000 */
[-C--:B------:R-:W-:Y:S01]  /*d3a0*/  FMUL.FTZ R238, R140, R237.reuse ;  /* 0x000000ed8cee7220 */ /* 0x080fe20000410000 */
[C---:B------:R-:W-:Y:S02]  /*d3b0*/  FMUL.FTZ R242, R142.reuse, R237 ;  /* 0x000000ed8ef27220 */ /* 0x040fe40000410000 */
[-C--:B------:R-:W-:Y:S01]  /*d3c0*/  FFMA.FTZ R137, R142, R239.reuse, -R137 ;  /* 0x000000ef8e897223 */ /* 0x080fe20000010889 */
[-C--:B------:R-:W-:Y:S01]  /*d3d0*/  FFMA.FTZ R238, R141, R239.reuse, R238 ;  /* 0x000000ef8dee7223 */ /* 0x080fe200000100ee */
[----:B------:R-:W-:Y:S01]  /*d3e0*/  FFMA.FTZ R242, R143, R239, R242 ;  /* 0x000000ef8ff27223 */ /* 0x000fe200000100f2 */
[----:B------:R-:W-:Y:S02]  /*d3f0*/  MOV R134, R136 ;  /* 0x0000008800867202 */ /* 0x000fe40000000f00 */
[----:B------:R-:W-:-:S07]  /*d400*/  MOV R236, R235 ;  /* 0x000000eb00ec7202 */ /* 0x000fce0000000f00 */
[----:B------:R-:W-:Y:S05]  /*d410*/  WARPSYNC.COLLECTIVE R135, `(.L_x_4066) ;  /* 0x0000000087087348 */ /* 0x000fea0003c00000 */
[----:B------:R0:W1:Y:S02]  /*d420*/  SHFL.IDX P3, R235, R134, R133, R132 ;  /* 0x0000008586eb7389 */ /* 0x0000640000060084 */
[----:B01----:R-:W-:Y:S05]  /*d430*/  ENDCOLLECTIVE ;  /* 0x000000000000791b */ /* 0x003fea0003800000 */
.L_x_4066:
[----:B------:R-:W-:Y:S01]  /*d440*/  FADD.FTZ R236, R236, R137 ;  /* 0x00000089ecec7221 */ /* 0x000fe20000010000 */
[----:B------:R-:W-:-:S04]  /*d450*/  FMUL.FTZ R137, R141, R237 ;  /* 0x000000ed8d897220 */ /* 0x000fc80000410000 */
[----:B------:R-:W-:Y:S01]  /*d460*/  FFMA.FTZ R237, R140, R239, -R137 ;  /* 0x000000ef8ced7223 */ /* 0x000fe20000010889 */
[----:B------:R-:W-:-:S07]  /*d470*/  HFMA2 R137, -RZ, RZ, 0, 5.9604644775390625e-08 ;  /* 0x00000001ff897431 */ /* 0x000fce00000001ff */
[----:B------:R-:W-:Y:S05]  /*d480*/  WARPSYNC.COLLECTIVE R135, `(.L_x_4067) ;  /* 0x0000000087087348 */ /* 0x000fea0003c00000 */
[----:B------:R0:W1:Y:S02]  /*d490*/  SHFL.DOWN P0, R245, R250, R137, R248 ;  /* 0x08000089faf57389 */ /* 0x00006400000000f8 */
[----:B01----:R-:W-:Y:S05]  /*d4a0*/  ENDCOLLECTIVE ;  /* 0x000000000000791b */ /* 0x003fea0003800000 */
.L_x_4067:
[----:B------:R-:W-:Y:S02]  /*d4b0*/  MOV R134, R140 ;  /* 0x0000008c00867202 */ /* 0x000fe40000000f00 */
[----:B------:R-:W-:Y:S02]  /*d4c0*/  MOV R249, R235 ;  /* 0x000000eb00f97202 */ /* 0x000fe40000000f00 */
[----:B------:R-:W-:-:S03]  /*d4d0*/  MOV R250, R247 ;  /* 0x000000f700fa7202 */ /* 0x000fc60000000f00 */
[----:B------:R-:W-:Y:S01]  /*d4e0*/  FADD.FTZ R239, R249, R242 ;  /* 0x000000f2f9ef7221 */ /* 0x000fe20000010000 */
[----:B------:R-:W-:-:S07]  /*d4f0*/  MOV R242, R245 ;  /* 0x000000f500f27202 */ /* 0x000fce0000000f00 */
[----:B------:R-:W-:Y:S05]  /*d500*/  WARPSYNC.COLLECTIVE R135, `(.L_x_4068) ;  /* 0x0000000087087348 */ /* 0x000fea0003c00000 */
[----:B------:R0:W1:Y:S02]  /*d510*/  SHFL.DOWN P0, R245, R250, R137, R248 ;  /* 0x08000089faf57389 */ /* 0x00006400000000f8 */
[----:B01----:R-:W-:Y:S05]  /*d520*/  ENDCOLLECTIVE ;  /* 0x000000000000791b */ /* 0x003fea0003800000 */
.L_x_4068:
[----:B------:R-:W-:Y:S02]  /*d530*/  MOV R250, R138 ;  /* 0x0000008a00fa7202 */ /* 0x000fe40000000f00 */
[----:B------:R-:W-:-:S07]  /*d540*/  MOV R243, R245 ;  /* 0x000000f500f37202 */ /* 0x000fce0000000f00 */
[----:B------:R-:W-:Y:S05]  /*d550*/  WARPSYNC.COLLECTIVE R135, `(.L_x_4069) ;  /* 0x0000000087087348 */ /* 0x000fea0003c00000 */
[----:B------:R0:W1:Y:S02]  /*d560*/  SHFL.DOWN P0, R245, R250, R137, R248 ;  /* 0x08000089faf57389 */ /* 0x00006400000000f8 */
[----:B01----:R-:W-:Y:S05]  /*d570*/  ENDCOLLECTIVE ;  /* 0x000000000000791b */ /* 0x003fea0003800000 */
.L_x_4069:
[----:B------:R-:W-:Y:S02]  /*d580*/  MOV R250, R136 ;  /* 0x0000008800fa7202 */ /* 0x000fe40000000f00 */
[----:B------:R-:W-:-:S07]  /*d590*/  MOV R244, R245 ;  /* 0x000000f500f47202 */ /* 0x000fce0000000f00 */
[----:B------:R-:W-:Y:S05]  /*d5a0*/  WARPSYNC.COLLECTIVE R135, `(.L_x_4070) ;  /* 0x0000000087087348 */ /* 0x000fea0003c00000 */
[----:B------:R0:W1:Y:S02]  /*d5b0*/  SHFL.DOWN P0, R245, R250, R137, R248 ;  /* 0x08000089faf57389 */ /* 0x00006400000000f8 */
[----:B01----:R-:W-:Y:S05]  /*d5c0*/  ENDCOLLECTIVE ;  /* 0x000000000000791b */ /* 0x003fea0003800000 */
.L_x_4070:
[----:B------:R-:W-:Y:S05]  /*d5d0*/  WARPSYNC.COLLECTIVE R135, `(.L_x_4071) ;  /* 0x0000000087087348 */ /* 0x000fea0003c00000 */
[----:B------:R0:W1:Y:S02]  /*d5e0*/  SHFL.IDX P3, R235, R134, R133, R132 ;  /* 0x0000008586eb7389 */ /* 0x0000640000060084 */
[----:B01----:R-:W-:Y:S05]  /*d5f0*/  ENDCOLLECTIVE ;  /* 0x000000000000791b */ /* 0x003fea0003800000 */
.L_x_4071:
[----:B------:R-:W-:Y:S02]  /*d600*/  MOV R134, R141 ;  /* 0x0000008d00867202 */ /* 0x000fe40000000f00 */
[----:B------:R-:W-:-:S07]  /*d610*/  MOV R139, R235 ;  /* 0x000000eb008b7202 */ /* 0x000fce0000000f00 */
[----:B------:R-:W-:Y:S05]  /*d620*/  WARPSYNC.COLLECTIVE R135, `(.L_x_4072) ;  /* 0x0000000087087348 */ /* 0x000fea0003c00000 */
[----:B------:R0:W1:Y:S02]  /*d630*/  SHFL.IDX P3, R235, R134, R133, R132 ;  /* 0x0000008586eb7389 */ /* 0x0000640000060084 */
[----:B01----:R-:W-:Y:S05]  /*d640*/  ENDCOLLECTIVE ;  /* 0x000000000000791b */ /* 0x003fea0003800000 */
.L_x_4072:
[----:B------:R-:W-:Y:S02]  /*d650*/  MOV R136, R139 ;  /* 0x0000008b00887202 */ /* 0x000fe40000000f00 */
[----:B------:R-:W-:Y:S02]  /*d660*/  MOV R134, R142 ;  /* 0x0000008e00867202 */ /* 0x000fe40000000f00 */
[----:B------:R-:W-:-:S07]  /*d670*/  MOV R137, R235 ;  /* 0x000000eb00897202 */ /* 0x000fce0000000f00 */
[----:B------:R-:W-:Y:S05]  /*d680*/  WARPSYNC.COLLECTIVE R135, `(.L_x_4073) ;  /* 0x0000000087087348 */ /* 0x000fea0003c00000 */
[----:B------:R0:W1:Y:S02]  /*d690*/  SHFL.IDX P3, R235, R134, R133, R132 ;  /* 0x0000008586eb7389 */ /* 0x0000640000060084 */
[----:B01----:R-:W-:Y:S05]  /*d6a0*/  ENDCOLLECTIVE ;  /* 0x000000000000791b */ /* 0x003fea0003800000 */
.L_x_4073:
[----:B------:R-:W-:Y:S02]  /*d6b0*/  MOV R134, R143 ;  /* 0x0000008f00867202 */ /* 0x000fe40000000f00 */
[----:B------:R-:W-:-:S07]  /*d6c0*/  MOV R248, R235 ;  /* 0x000000eb00f87202 */ /* 0x000fce0000000f00 */
[----:B------:R-:W-:Y:S05]  /*d6d0*/  WARPSYNC.COLLECTIVE R135, `(.L_x_4074) ;  /* 0x0000000087087348 */ /* 0x000fea0003c00000 */
[----:B------:R0:W1:Y:S02]  /*d6e0*/  SHFL.IDX P3, R235, R134, R133, R132 ;  /* 0x0000008586eb7389 */ /* 0x0000640000060084 */
[----:B01----:R-:W-:Y:S05]  /*d6f0*/  ENDCOLLECTIVE ;  /* 0x000000000000791b */ /* 0x003fea0003800000 */
.L_x_4074:
[----:B------:R-:W-:Y:S05]  /*d700*/  BRA `(.L_x_4075) ;  /* 0xffffff9000c07947 */ /* 0x000fea000383ffff */
.L_x_4076:
        /* <DEDUP_REMOVED lines=15> */
.L_x_18677:


//--------------------- .text._Z25selective_scan_bwd_kernelI32Selective_Scan_bwd_kernel_traitsILi128ELi16ELb1ELb0ELb1ELb1ELb0EfN3c107complexIfEEEEv12SSMParamsBwd --------------------------
	.section	.text._Z25selective_scan_bwd_kernelI32Selective_Scan_bwd_kernel_traitsILi128ELi16ELb1ELb0ELb1ELb1ELb0EfN3c107complexIfEEEEv12SSMParamsBwd,"ax",@progbits
	.align	128
        .global         _Z25selective_scan_bwd_kernelI32Selective_Scan_bwd_kernel_traitsILi128ELi16ELb1ELb0ELb1ELb1ELb0EfN3c107complexIfEEEEv12SSMParamsBwd
        .type           _Z25selective_scan_bwd_kernelI32Selective_Scan_bwd_kernel_traitsILi128ELi16ELb1ELb0ELb1ELb1ELb0EfN3c107complexIfEEEEv12SSMParamsBwd,@function
        .size           _Z25selective_scan_bwd_kernelI32Selective_Scan_bwd_kernel_traitsILi128ELi16ELb1ELb0ELb1ELb1ELb0EfN3c107complexIfEEEEv12SSMParamsBwd,(.L_x_18678 - _Z25selective_scan_bwd_kernelI32Selective_Scan_bwd_kernel_traitsILi128ELi16ELb1ELb0ELb1ELb1ELb0EfN3c107complexIfEEEEv12SSMParamsBwd)
        .other          _Z25selective_scan_bwd_kernelI32Selective_Scan_bwd_kernel_traitsILi128ELi16ELb1ELb0ELb1ELb1ELb0EfN3c107complexIfEEEEv12SSMParamsBwd,@"STO_CUDA_ENTRY STV_DEFAULT"
_Z25selective_scan_bwd_kernelI32Selective_Scan_bwd_kernel_traitsILi128ELi16ELb1ELb0ELb1ELb1ELb0EfN3c107complexIfEEEEv12SSMParamsBwd:
.text._Z25selective_scan_bwd_kernelI32Selective_Scan_bwd_kernel_traitsILi128ELi16ELb1ELb0ELb1ELb1ELb0EfN3c107complexIfEEEEv12SSMParamsBwd:
        /* <DEDUP_REMOVED lines=34> */
[----:B------:R-:W-:Y:S01]  /*0220*/  UIMAD UR19, UR16, UR13, UR19 ;  /* 0x0000000d101372a4 */ /* 0x000fe2000f8e0213 */
[----:B------:R-:W-:Y:S01]  /*0230*/  R2UR UR7, R8 ;  /* 0x00000000080772ca */ /* 0x000fe200000e0000 */
[----:B------:R-:W-:Y:S01]  /*0240*/  UIMAD UR13, UR16, UR9, UR21 ;  /* 0x00000009100d72a4 */ /* 0x000fe2000f8e0215 */
[----:B------:R-:W0:Y:S01]  /*0250*/  I2F.RP R0, R7 ;  /* 0x0000000700007306 */ /* 0x000e220000209400 */
[----:B------:R-:W-:Y:S01]  /*0260*/  UIMAD.WIDE.U32 UR8, UR24, UR14, UR18 ;  /* 0x0000000e180872a5 */ /* 0x000fe2000f8e0012 */
[----:B------:R-:W-:Y:S01]  /*0270*/  HFMA2 R151, -RZ, RZ, 0, 0 ;  /* 0x00000000ff977431 */ /* 0x000fe200000001ff */
[----:B--2---:R-:W-:Y:S01]  /*0280*/  UIMAD.WIDE.U32 UR18, UR16, UR28, URZ ;  /* 0x0000001c101272a5 */ /* 0x004fe2000f8e00ff */
[----:B------:R-:W-:Y:S01]  /*0290*/  MOV R149, RZ ;  /* 0x000000ff00957202 */ /* 0x000fe20000000f00 */
[----:B------:R-:W-:Y:S01]  /*02a0*/  UMOV UR12, UR20 ;  /* 0x00000014000c7c82 */ /* 0x000fe20008000000 */
[----:B------:R-:W-:-:S02]  /*02b0*/  UIMAD UR20, UR24, UR15, UR9 ;  /* 0x0000000f181472a4 */ /* 0x000fc4000f8e0209 */
[----:B------:R-:W-:Y:S01]  /*02c0*/  UIMAD UR19, UR16, UR29, UR19 ;  /* 0x0000001d101372a4 */ /* 0x000fe2000f8e0213 */
[----:B------:R-:W2:Y:S01]  /*02d0*/  LDCU.64 UR28, c[0x0][0x4a0] ;  /* 0x00009400ff1c77ac */ /* 0x000ea20008000a00 */
[----:B------:R-:W-:Y:S01]  /*02e0*/  UIMAD.WIDE.U32 UR12, UR24, UR10, UR12 ;  /* 0x0000000a180c72a5 */ /* 0x000fe2000f8e000c */
[----:B0-----:R-:W0:Y:S01]  /*02f0*/  MUFU.RCP R0, R0 ;  /* 0x0000000000007308 */ /* 0x001e220000001000 */
[----:B-1----:R-:W-:Y:S02]  /*0300*/  ULEA UR9, UR26, 0xfffff800, 0xb ;  /* 0xfffff8001a097891 */ /* 0x002fe4000f8e58ff */
[----:B------:R-:W-:Y:S02]  /*0310*/  UIMAD UR13, UR24, UR11, UR13 ;  /* 0x0000000b180d72a4 */ /* 0x000fe4000f8e020d */
[----:B------:R-:W-:Y:S02]  /*0320*/  UIADD3 UR15, UP3, UPT, UR9, UR8, URZ ;  /* 0x00000008090f7290 */ /* 0x000fe4000ff7e0ff */
[----:B------:R-:W-:-:S02]  /*0330*/  USHF.R.S32.HI UR11, URZ, 0x1f, UR9 ;  /* 0x0000001fff0b7899 */ /* 0x000fc40008011409 */
[----:B------:R-:W-:Y:S02]  /*0340*/  UIADD3 UR10, UP2, UPT, UR9, UR12, URZ ;  /* 0x0000000c090a7290 */ /* 0x000fe4000ff5e0ff */
[----:B------:R-:W-:Y:S01]  /*0350*/  UIADD3.X UR12, UPT, UPT, UR11, UR20, URZ, UP3, !UPT ;  /* 0x000000140b0c7290 */ /* 0x000fe20009ffe4ff */
[----:B0-----:R-:W-:-:S06]  /*0360*/  IADD3 R6, PT, PT, R0, 0xffffffe, RZ ;  /* 0x0ffffffe00067810 */ /* 0x001fcc0007ffe0ff */
[----:B------:R-:W0:Y:S02]  /*0370*/  F2I.FTZ.U32.TRUNC.NTZ R6, R6 ;  /* 0x0000000600067305 */ /* 0x000e24000021f000 */
[----:B0-----:R-:W-:-:S13]  /*0380*/  R2UR UR5, R6 ;  /* 0x00000000060572ca */ /* 0x001fda00000e0000 */
        /* <DEDUP_REMOVED lines=8> */
[----:B------:R-:W0:Y:S03]  /*0410*/  LDCU.128 UR4, c[0x0][0x460] ;  /* 0x00008c00ff0477ac */ /* 0x000e260008000c00 */
[----:B------:R-:W-:-:S05]  /*0420*/  IMAD R0, R7, R0, R8 ;  /* 0x0000000007007224 */ /* 0x000fca00078e0208 */
[----:B------:R-:W-:Y:S01]  /*0430*/  ISETP.GT.U32.AND P0, PT, R7, R0, PT ;  /* 0x000000000700720c */ /* 0x000fe20003f04070 */
[----:B0-----:R-:W-:Y:S02]  /*0440*/  ULEA UR14, UP1, UR15, UR4, 0x2 ;  /* 0x000000040f0e7291 */ /* 0x001fe4000f8210ff */
[----:B------:R-:W-:-:S10]  /*0450*/  ULEA UR8, UP3, UR10, UR6, 0x2 ;  /* 0x000000060a087291 */ /* 0x000fd4000f8610ff */
[----:B------:R-:W-:Y:S01]  /*0460*/  VOTEU.ANY UP0, P0 ;  /* 0x0000000000ff7886 */ /* 0x000fe20000000100 */
[----:B------:R-:W-:Y:S01]  /*0470*/  PLOP3.LUT P0, PT, PT, PT, UP0, 0x80, 0x8 ;  /* 0x000000000008781c */ /* 0x000fe20003f0f008 */
[----:B------:R-:W-:Y:S02]  /*0480*/  UIADD3.X UR4, UPT, UPT, UR11, UR13, URZ, UP2, !UPT ;  /* 0x0000000d0b047290 */ /* 0x000fe400097fe4ff */
[----:B------:R-:W-:Y:S02]  /*0490*/  ULEA.HI.X UR15, UR15, UR5, UR12, 0x2, UP1 ;  /* 0x000000050f0f7291 */ /* 0x000fe400088f140c */
[----:B------:R-:W-:Y:S02]  /*04a0*/  ULEA.HI.X UR10, UR10, UR7, UR4, 0x2, UP3 ;  /* 0x000000070a0a7291 */ /* 0x000fe400098f1404 */
[----:B------:R-:W-:Y:S02]  /*04b0*/  UIMAD.WIDE.U32 UR6, UR16, UR30, URZ ;  /* 0x0000001e100672a5 */ /* 0x000fe4000f8e00ff */
[----:B------:R-:W-:-:S02]  /*04c0*/  USHF.R.U64 UR12, UR32, 0x1, UR33 ;  /* 0x00000001200c7899 */ /* 0x000fc40008001221 */
[----:B------:R-:W-:Y:S02]  /*04d0*/  USHF.R.U32.HI UR13, URZ, 0x1, UR33 ;  /* 0x00000001ff0d7899 */ /* 0x000fe40008011621 */
[-C--:B------:R-:W-:Y:S01]  /*04e0*/  @!P0 IADD3 R0, PT, PT, R0, -R7.reuse, RZ ;  /* 0x8000000700008210 */ /* 0x080fe20007ffe0ff */
[----:B------:R-:W0:Y:S03]  /*04f0*/  LDCU.64 UR32, c[0x0][0x480] ;  /* 0x00009000ff2077ac */ /* 0x000e260008000a00 */
[----:B------:R-:W-:Y:S01]  /*0500*/  ISETP.GE.U32.AND P0, PT, R0, R7, PT ;  /* 0x000000070000720c */ /* 0x000fe20003f06070 */
[----:B--2---:R-:W-:Y:S02]  /*0510*/  UIMAD.WIDE.U32 UR4, UR24, UR28, UR18 ;  /* 0x0000001c180472a5 */ /* 0x004fe4000f8e0012 */
[----:B------:R-:W-:Y:S01]  /*0520*/  UIMAD UR7, UR16, UR31, UR7 ;  /* 0x0000001f100772a4 */ /* 0x000fe2000f8e0207 */
[----:B------:R-:W1:Y:S01]  /*0530*/  LDCU.64 UR30, c[0x0][0x528] ;  /* 0x0000a500ff1e77ac */ /* 0x000e620008000a00 */
[----:B------:R-:W-:-:S02]  /*0540*/  UIMAD UR25, UR24, UR29, UR5 ;  /* 0x0000001d181972a4 */ /* 0x000fc4000f8e0205 */
[----:B------:R-:W-:Y:S02]  /*0550*/  ULOP3.LUT UR5, UR24, UR27, URZ, 0x3c, !UPT ;  /* 0x0000001b18057292 */ /* 0x000fe4000f8e3cff */
[----:B------:R-:W-:Y:S02]  /*0560*/  UISETP.NE.AND UP1, UPT, UR27, URZ, UPT ;  /* 0x000000ff1b00728c */ /* 0x000fe4000bf25270 */
[----:B------:R-:W-:Y:S02]  /*0570*/  UISETP.GE.AND UP2, UPT, UR5, URZ, UPT ;  /* 0x000000ff0500728c */ /* 0x000fe4000bf46270 */
[----:B------:R-:W-:Y:S01]  /*0580*/  VOTEU.ANY UP3, P0 ;  /* 0x0000000000ff7886 */ /* 0x000fe20000060100 */
[----:B------:R-:W2:Y:S01]  /*0590*/  LDCU.64 UR18, c[0x0][0x3e8] ;  /* 0x00007d00ff1277ac */ /* 0x000ea20008000a00 */
[----:B------:R-:W-:Y:S01]  /*05a0*/  @!UP0 UIADD3 UR17, UPT, UPT, UR17, 0x1, URZ ;  /* 0x0000000111118890 */ /* 0x000fe2000fffe0ff */
[----:B------:R-:W3:Y:S03]  /*05b0*/  LDCU.64 UR28, c[0x0][0x4e0] ;  /* 0x00009c00ff1c77ac */ /* 0x000ee60008000a00 */
[----:B------:R-:W-:-:S02]  /*05c0*/  @UP3 UIADD3 UR17, UPT, UPT, UR17, 0x1, URZ ;  /* 0x0000000111113890 */ /* 0x000fc4000fffe0ff */
[----:B0-----:R-:W-:Y:S02]  /*05d0*/  UISETP.NE.U32.AND UP0, UPT, UR32, URZ, UPT ;  /* 0x000000ff2000728c */ /* 0x001fe4000bf05070 */
[----:B------:R-:W-:Y:S02]  /*05e0*/  UIADD3 UR4, UP3, UPT, UR9, UR4, URZ ;  /* 0x0000000409047290 */ /* 0x000fe4000ff7e0ff */
[----:B------:R-:W-:Y:S02]  /*05f0*/  @!UP2 UIADD3 UR17, UPT, UPT, -UR17, URZ, URZ ;  /* 0x000000ff1111a290 */ /* 0x000fe4000fffe1ff */
[----:B------:R-:W-:Y:S02]  /*0600*/  UIADD3.X UR25, UPT, UPT, UR11, UR25, URZ, UP3, !UPT ;  /* 0x000000190b197290 */ /* 0x000fe40009ffe4ff */
[----:B-1----:R-:W-:Y:S02]  /*0610*/  ULEA UR21, UP2, UR4, UR30, 0x2 ;  /* 0x0000001e04157291 */ /* 0x002fe4000f8410ff */
[----:B------:R-:W-:-:S02]  /*0620*/  UISETP.NE.AND.EX UP0, UPT, UR33, URZ, UPT, UP0 ;  /* 0x000000ff2100728c */ /* 0x000fc4000bf05300 */
[----:B------:R-:W-:Y:S02]  /*0630*/  @!UP1 ULOP3.LUT UR17, URZ, UR27, URZ, 0x33, !UPT ;  /* 0x0000001bff119292 */ /* 0x000fe4000f8e33ff */
[----:B------:R-:W-:Y:S02]  /*0640*/  ULEA.HI.X UR25, UR4, UR31, UR25, 0x2, UP2 ;  /* 0x0000001f04197291 */ /* 0x000fe400090f1419 */
[----:B------:R-:W-:Y:S01]  /*0650*/  USHF.R.S32.HI UR4, URZ, 0x1f, UR17 ;  /* 0x0000001fff047899 */ /* 0x000fe20008011411 */
[----:B------:R-:W0:Y:S03]  /*0660*/  LDCU.64 UR30, c[0x0][0x450] ;  /* 0x00008a00ff1e77ac */ /* 0x000e260008000a00 */
[----:B--2---:R-:W-:Y:S02]  /*0670*/  UIMAD UR5, UR4, UR18, URZ ;  /* 0x00000012040572a4 */ /* 0x004fe4000f8e02ff */
[----:B---3--:R-:W-:Y:S01]  /*0680*/  UIMAD UR9, UR4, UR28, URZ ;  /* 0x0000001c040972a4 */ /* 0x008fe2000f8e02ff */
[----:B------:R-:W1:Y:S01]  /*0690*/  @UP0 LDCU UR20, c[0x0][0x384] ;  /* 0x00007080ff1407ac */ /* 0x000e620008000800 */
[----:B------:R-:W-:-:S02]  /*06a0*/  UIMAD UR11, UR17, UR19, UR5 ;  /* 0x00000013110b72a4 */ /* 0x000fc4000f8e0205 */
[----:B------:R-:W-:Y:S02]  /*06b0*/  UIMAD.WIDE.U32 UR6, UR17, UR18, UR6 ;  /* 0x00000012110672a5 */ /* 0x000fe4000f8e0006 */
[----:B------:R-:W-:Y:S02]  /*06c0*/  UIMAD.WIDE.U32 UR4, UR17, UR28, URZ ;  /* 0x0000001c110472a5 */ /* 0x000fe4000f8e00ff */
[----:B------:R-:W-:Y:S02]  /*06d0*/  UIMAD UR17, UR17, UR29, UR9 ;  /* 0x0000001d111172a4 */ /* 0x000fe4000f8e0209 */
[----:B------:R-:W-:Y:S01]  /*06e0*/  ULEA UR9, UR26, 0xfffff000, 0xc ;  /* 0xfffff0001a097891 */ /* 0x000fe2000f8e60ff */
[----:B------:R-:W2:Y:S01]  /*06f0*/  LDCU.64 UR28, c[0x0][0x540] ;  /* 0x0000a800ff1c77ac */ /* 0x000ea20008000a00 */
[----:B------:R-:W3:Y:S02]  /*0700*/  @UP0 LDCU UR27, c[0x0][0x38c] ;  /* 0x00007180ff1b07ac */ /* 0x000ee40008000800 */
[----:B------:R-:W-:-:S02]  /*0710*/  UIADD3 UR19, UP1, UPT, UR9, UR6, URZ ;  /* 0x0000000609137290 */ /* 0x000fc4000ff3e0ff */
[----:B------:R-:W-:Y:S01]  /*0720*/  UIADD3 UR11, UPT, UPT, UR7, UR11, URZ ;  /* 0x0000000b070b7290 */ /* 0x000fe2000fffe0ff */
[----:B------:R-:W4:Y:S01]  /*0730*/  @UP0 LDCU.64 UR32, c[0x0][0x480] ;  /* 0x00009000ff2007ac */ /* 0x000f220008000a00 */
[----:B0-----:R-:W-:Y:S02]  /*0740*/  ULEA UR18, UP2, UR19, UR30, 0x2 ;  /* 0x0000001e13127291 */ /* 0x001fe4000f8410ff */
[----:B------:R-:W-:Y:S02]  /*0750*/  ULEA.HI.X.SX32 UR9, UR9, UR11, 0x1, UP1 ;  /* 0x0000000b09097291 */ /* 0x000fe400088f0eff */
[----:B------:R-:W-:Y:S02]  /*0760*/  UIADD3 UR5, UPT, UPT, UR5, UR17, URZ ;  /* 0x0000001105057290 */ /* 0x000fe4000fffe0ff */
[----:B------:R-:W-:Y:S02]  /*0770*/  ULEA.HI.X UR19, UR19, UR31, UR9, 0x2, UP2 ;  /* 0x0000001f13137291 */ /* 0x000fe400090f1409 */
[----:B------:R-:W-:-:S02]  /*0780*/  UIMAD UR11, UR13, UR16, URZ ;  /* 0x000000100d0b72a4 */ /* 0x000fc4000f8e02ff */
[----:B-1----:R-:W-:Y:S02]  /*0790*/  @UP0 UIMAD UR9, UR16, UR20, UR24 ;  /* 0x00000014100902a4 */ /* 0x002fe4000f8e0218 */
        /* <DEDUP_REMOVED lines=8> */
[----:B----4-:R-:W-:Y:S02]  /*0820*/  @UP0 UIMAD.WIDE UR4, UR11, 0x10, UR32 ;  /* 0x000000100b0408a5 */ /* 0x010fe4000f8e0220 */
        /* <DEDUP_REMOVED lines=8> */
[----:B------:R-:W1:Y:S01]  /*08b0*/  LDCU UR13, c[0x0][0x394] ;  /* 0x00007280ff0d77ac */ /* 0x000e620008000800 */
[----:B------:R-:W-:Y:S01]  /*08c0*/  MOV R149, RZ ;  /* 0x000000ff00957202 */ /* 0x000fe20000000f00 */
[----:B------:R-:W2:Y:S01]  /*08d0*/  S2R R147, SR_TID.X ;  /* 0x0000000000937919 */ /* 0x000ea20000002100 */
[----:B------:R-:W-:Y:S01]  /*08e0*/  MOV R151, RZ ;  /* 0x000000ff00977202 */ /* 0x000fe20000000f00 */
[----:B------:R-:W-:Y:S01]  /*08f0*/  UMOV UR20, UR8 ;  /* 0x0000000800147c82 */ /* 0x000fe20008000000 */
[----:B------:R-:W-:Y:S01]  /*0900*/  UMOV UR11, UR10 ;  /* 0x0000000a000b7c82 */ /* 0x000fe20008000000 */
[----:B------:R-:W-:Y:S01]  /*0910*/  UMOV UR16, UR21 ;  /* 0x0000001500107c82 */ /* 0x000fe20008000000 */
[----:B------:R-:W-:Y:S01]  /*0920*/  UMOV UR17, UR25 ;  /* 0x0000001900117c82 */ /* 0x000fe20008000000 */
[----:B0-----:R-:W-:-:S04]  /*0930*/  LEA R0, R3, R0, 0x18 ;  /* 0x0000000003007211 */ /* 0x001fc800078ec0ff */
[----:B------:R-:W-:Y:S02]  /*0940*/  IADD3 R0, PT, PT, R0, 0x8470, RZ ;  /* 0x0000847000007810 */ /* 0x000fe40007ffe0ff */
[C---:B--2---:R-:W-:Y:S02]  /*0950*/  LEA.HI R144, R147.reuse, R147, RZ, 0x1e ;  /* 0x0000009393907211 */ /* 0x044fe400078ff0ff */
[C---:B------:R-:W-:Y:S01]  /*0960*/  LOP3.LUT R145, R147.reuse, 0x1f, RZ, 0xc0, !PT ;  /* 0x0000001f93917812 */ /* 0x040fe200078ec0ff */
[----:B------:R-:W-:Y:S01]  /*0970*/  IMAD R39, R147, 0x50, R0 ;  /* 0x0000005093277824 */ /* 0x000fe200078e0200 */
[----:B-1----:R-:W-:-:S07]  /*0980*/  LEA R144, R144, R0, 0x4 ;  /* 0x0000000090907211 */ /* 0x002fce00078e20ff */
.L_x_4210:
[----:B------:R-:W0:Y:S01]  /*0990*/  S2R R176, SR_TID.X ;  /* 0x0000000000b07919 */ /* 0x000e220000002100 */
[----:B--2---:R-:W-:Y:S02]  /*09a0*/  MOV R2, UR14 ;  /* 0x0000000e00027c02 */ /* 0x004fe40008000f00 */
        /* <DEDUP_REMOVED lines=13> */
[----:B------:R-:W0:Y:S01]  /*0a80*/  S2R R37, SR_LANEID ;  /* 0x0000000000257919 */ /* 0x000e220000000000 */
[----:B------:R-:W-:Y:S01]  /*0a90*/  HFMA2 R0, -RZ, RZ, 0, 9.5367431640625e-07 ;  /* 0x00000010ff007431 */ /* 0x000fe200000001ff */
[----:B-1----:R-:W-:-:S03]  /*0aa0*/  ULEA UR8, UR10, UR8, 0x18 ;  /* 0x000000080a087291 */ /* 0x002fc6000f8ec0ff */
[----:B------:R-:W-:Y:S02]  /*0ab0*/  UMOV UR10, UR20 ;  /* 0x00000014000a7c82 */ /* 0x000fe40008000000 */
[----:B0-----:R-:W-:Y:S01]  /*0ac0*/  IMAD.WIDE.U32 R2, R5, R0, UR10 ;  /* 0x0000000a05027e25 */ /* 0x001fe2000f8e0000 */
[-C--:B------:R-:W-:Y:S02]  /*0ad0*/  IADD3 R36, PT, PT, R38, R37.reuse, RZ ;  /* 0x0000002526247210 */ /* 0x080fe40007ffe0ff */
[----:B------:R-:W-:Y:S02]  /*0ae0*/  IADD3 R35, PT, PT, R176, R37, RZ ;  /* 0x00000025b0237210 */ /* 0x000fe40007ffe0ff */
[----:B------:R-:W-:Y:S02]  /*0af0*/  LEA R36, R36, UR8, 0x4 ;  /* 0x0000000824247c11 */ /* 0x000fe4000f8e20ff */
[----:B------:R-:W-:-:S03]  /*0b00*/  LEA R35, R35, UR8, 0x6 ;  /* 0x0000000823237c11 */ /* 0x000fc6000f8e30ff */
        /* <DEDUP_REMOVED lines=12> */
[----:B------:R-:W5:Y:S04]  /*0bd0*/  LDG.E.128 R24, desc[UR22][R2.64+0x400] ;  /* 0x0004001602187981 */ /* 0x000f68000c1e1d00 */
[----:B------:R-:W5:Y:S01]  /*0be0*/  LDG.E.128 R28, desc[UR22][R2.64+0x600] ;  /* 0x00060016021c7981 */ /* 0x000f62000c1e1d00 */
[----:B--2---:R-:W-:-:S02]  /*0bf0*/  MOV R20, UR16 ;  /* 0x0000001000147c02 */ /* 0x004fc40008000f00 */
[----:B------:R-:W-:-:S03]  /*0c00*/  MOV R21, UR17 ;  /* 0x0000001100157c02 */ /* 0x000fc60008000f00 */
[----:B------:R-:W-:Y:S01]  /*0c10*/  IMAD.WIDE.U32 R20, R5, 0x10, R20 ;  /* 0x0000001005147825 */ /* 0x000fe200078e0014 */
[----:B---3--:R-:W-:Y:S04]  /*0c20*/  STS.128 [R36], R8 ;  /* 0x0000000824007388 */ /* 0x008fe80000000c00 */
[----:B----4-:R-:W-:Y:S04]  /*0c30*/  STS.128 [R36+0x200], R12 ;  /* 0x0002000c24007388 */ /* 0x010fe80000000c00 */
[----:B-----5:R0:W-:Y:S04]  /*0c40*/  STS.128 [R36+0x400], R24 ;  /* 0x0004001824007388 */ /* 0x0201e80000000c00 */
[----:B------:R-:W-:Y:S01]  /*0c50*/  STS.128 [R36+0x600], R28 ;  /* 0x0006001c24007388 */ /* 0x000fe20000000c00 */
[----:B------:R-:W-:-:S03]  /*0c60*/  NOP ;  /* 0x0000000000007918 */ /* 0x000fc60000000000 */
[----:B------:R-:W1:Y:S04]  /*0c70*/  LDS.128 R48, [R35] ;  /* 0x0000000023307984 */ /* 0x000e680000000c00 */
[----:B------:R-:W2:Y:S04]  /*0c80*/  LDS.128 R52, [R35+0x10] ;  /* 0x0000100023347984 */ /* 0x000ea80000000c00 */
[----:B------:R-:W3:Y:S04]  /*0c90*/  LDS.128 R16, [R35+0x20] ;  /* 0x0000200023107984 */ /* 0x000ee80000000c00 */
[----:B------:R-:W4:Y:S01]  /*0ca0*/  LDS.128 R44, [R35+0x30] ;  /* 0x00003000232c7984 */ /* 0x000f220000000c00 */
[----:B------:R-:W-:Y:S06]  /*0cb0*/  BAR.SYNC.DEFER_BLOCKING 0x0 ;  /* 0x0000000000007b1d */ /* 0x000fec0000010000 */
[----:B------:R-:W5:Y:S04]  /*0cc0*/  LDG.E.128 R56, desc[UR22][R20.64] ;  /* 0x0000001614387981 */ /* 0x000f68000c1e1d00 */
[----:B------:R-:W3:Y:S04]  /*0cd0*/  LDG.E.128 R60, desc[UR22][R20.64+0x200] ;  /* 0x00020016143c7981 */ /* 0x000ee8000c1e1d00 */
[----:B------:R-:W4:Y:S04]  /*0ce0*/  LDG.E.128 R64, desc[UR22][R20.64+0x400] ;  /* 0x0004001614407981 */ /* 0x000f28000c1e1d00 */
[----:B0-----:R-:W4:Y:S01]  /*0cf0*/  LDG.E.128 R24, desc[UR22][R20.64+0x600] ;  /* 0x0006001614187981 */ /* 0x001f22000c1e1d00 */
[----:B-1----:R-:W-:Y:S01]  /*0d00*/  FADD.FTZ R33, R48, UR7 ;  /* 0x0000000730217e21 */ /* 0x002fe20008010000 */
[----:B------:R-:W-:Y:S01]  /*0d10*/  FADD.FTZ R34, R49, UR7 ;  /* 0x0000000731227e21 */ /* 0x000fe20008010000 */
[----:B------:R-:W-:Y:S01]  /*0d20*/  FADD.FTZ R31, R50, UR7 ;  /* 0x00000007321f7e21 */ /* 0x000fe20008010000 */
[----:B------:R-:W-:Y:S01]  /*0d30*/  FADD.FTZ R32, R51, UR7 ;  /* 0x0000000733207e21 */ /* 0x000fe20008010000 */
[----:B--2---:R-:W-:Y:S01]  /*0d40*/  FADD.FTZ R29, R52, UR7 ;  /* 0x00000007341d7e21 */ /* 0x004fe20008010000 */
[----:B------:R-:W-:Y:S01]  /*0d50*/  FSETP.GTU.FTZ.AND P0, PT, R33, 20, PT ;  /* 0x41a000002100780b */ /* 0x000fe20003f1c000 */
[----:B------:R-:W-:Y:S01]  /*0d60*/  FADD.FTZ R30, R53, UR7 ;  /* 0x00000007351e7e21 */ /* 0x000fe20008010000 */
[----:B------:R-:W-:Y:S01]  /*0d70*/  BSSY.RECONVERGENT B0, `(.L_x_4078) ;  /* 0x000002f000007945 */ /* 0x000fe20003800200 */
[----:B------:R-:W-:-:S02]  /*0d80*/  FSETP.GTU.FTZ.AND P1, PT, R34, 20, PT ;  /* 0x41a000002200780b */ /* 0x000fc40003f3c000 */
[----:B------:R-:W-:Y:S02]  /*0d90*/  FSETP.GTU.FTZ.AND P2, PT, R31, 20, PT ;  /* 0x41a000001f00780b */ /* 0x000fe40003f5c000 */
[----:B------:R-:W-:Y:S02]  /*0da0*/  FSETP.GTU.FTZ.AND P3, PT, R32, 20, PT ;  /* 0x41a000002000780b */ /* 0x000fe40003f7c000 */
[----:B------:R-:W-:Y:S02]  /*0db0*/  FSETP.GTU.FTZ.AND P4, PT, R29, 20, PT ;  /* 0x41a000001d00780b */ /* 0x000fe40003f9c000 */
[----:B------:R-:W-:Y:S01]  /*0dc0*/  FSETP.GTU.FTZ.AND P5, PT, R30, 20, PT ;  /* 0x41a000001e00780b */ /* 0x000fe20003fbc000 */
[----:B-----5:R-:W-:Y:S04]  /*0dd0*/  STS.128 [R36], R56 ;  /* 0x0000003824007388 */ /* 0x020fe80000000c00 */
[----:B---3--:R-:W-:Y:S04]  /*0de0*/  STS.128 [R36+0x200], R60 ;  /* 0x0002003c24007388 */ /* 0x008fe80000000c00 */
[----:B----4-:R-:W-:Y:S04]  /*0df0*/  STS.128 [R36+0x400], R64 ;  /* 0x0004004024007388 */ /* 0x010fe80000000c00 */
[----:B------:R0:W-:Y:S01]  /*0e00*/  STS.128 [R36+0x600], R24 ;  /* 0x0006001824007388 */ /* 0x0001e20000000c00 */
[----:B------:R-:W-:-:S03]  /*0e10*/  NOP ;  /* 0x0000000000007918 */ /* 0x000fc60000000000 */
[----:B------:R1:W2:Y:S04]  /*0e20*/  LDS.128 R12, [R35] ;  /* 0x00000000230c7984 */ /* 0x0002a80000000c00 */
[----:B------:R1:W3:Y:S04]  /*0e30*/  LDS.128 R8, [R35+0x10] ;  /* 0x0000100023087984 */ /* 0x0002e80000000c00 */
[----:B------:R1:W4:Y:S01]  /*0e40*/  LDS.128 R4, [R35+0x20] ;  /* 0x0000200023047984 */ /* 0x0003220000000c00 */
[----:B0-----:R-:W-:-:S03]  /*0e50*/  FADD.FTZ R27, R54, UR7 ;  /* 0x00000007361b7e21 */ /* 0x001fc60008010000 */
[----:B------:R1:W0:Y:S01]  /*0e60*/  LDS.128 R40, [R35+0x30] ;  /* 0x0000300023287984 */ /* 0x0002220000000c00 */
[----:B------:R-:W-:Y:S05]  /*0e70*/  @P0 BRA `(.L_x_4079) ;  /* 0x0000000000780947 */ /* 0x000fea0003800000 */
[----:B------:R-:W-:Y:S01]  /*0e80*/  FMUL.FTZ R33, R33, 1.4426950216293334961 ;  /* 0x3fb8aa3b21217820 */ /* 0x000fe20000410000 */
[----:B------:R-:W-:Y:S02]  /*0e90*/  MOV R20, 0x3e800000 ;  /* 0x3e80000000147802 */ /* 0x000fe40000000f00 */
[----:B------:R-:W-:Y:S01]  /*0ea0*/  MOV R21, 0x3d39bf78 ;  /* 0x3d39bf7800157802 */ /* 0x000fe20000000f00 */
        /* <DEDUP_REMOVED lines=27> */
.L_x_4079:
[----:B------:R-:W-:Y:S05]  /*1060*/  BSYNC.RECONVERGENT B0 ;  /* 0x0000000000007941 */ /* 0x000fea0003800200 */
.L_x_4078:
        /* <DEDUP_REMOVED lines=34> */
.L_x_4081:
[----:B------:R-:W-:Y:S05]  /*1290*/  BSYNC.RECONVERGENT B0 ;  /* 0x0000000000007941 */ /* 0x000fea0003800200 */
.L_x_4080:
        /* <DEDUP_REMOVED lines=34> */
.L_x_4083:
[----:B------:R-:W-:Y:S05]  /*14c0*/  BSYNC.RECONVERGENT B0 ;  /* 0x0000000000007941 */ /* 0x000fea0003800200 */
.L_x_4082:
        /* <DEDUP_REMOVED lines=34> */
.L_x_4085:
[----:B------:R-:W-:Y:S05]  /*16f0*/  BSYNC.RECONVERGENT B0 ;  /* 0x0000000000007941 */ /* 0x000fea0003800200 */
.L_x_4084:
        /* <DEDUP_REMOVED lines=34> */
.L_x_4087:
[----:B------:R-:W-:Y:S05]  /*1920*/  BSYNC.RECONVERGENT B0 ;  /* 0x0000000000007941 */ /* 0x000fea0003800200 */
.L_x_4086:
[----:B------:R-:W-:Y:S01]  /*1930*/  BSSY.RECONVERGENT B0, `(.L_x_4088) ;  /* 0x0000024000007945 */ /* 0x000fe20003800200 */
[----:B------:R-:W-:Y:S01]  /*1940*/  FSETP.GTU.FTZ.AND P4, PT, R23, 20, PT ;  /* 0x41a000001700780b */ /* 0x000fe20003f9c000 */
[----:B------:R-:W-:Y:S01]  /*1950*/  FADD.FTZ R24, R19, UR7 ;  /* 0x0000000713187e21 */ /* 0x000fe20008010000 */
[----:B------:R-:W-:Y:S01]  /*1960*/  FADD.FTZ R21, R44, UR7 ;  /* 0x000000072c157e21 */ /* 0x000fe20008010000 */
[----:B--2---:R-:W-:Y:S01]  /*1970*/  FFMA.FTZ R16, R116, R12, R151 ;  /* 0x0000000c74107223 */ /* 0x004fe20000010097 */
[----:B------:R-:W-:Y:S09]  /*1980*/  @P5 BRA `(.L_x_4089) ;  /* 0x0000000000785947 */ /* 0x000ff20003800000 */
        /* <DEDUP_REMOVED lines=30> */
.L_x_4089:
[----:B------:R-:W-:Y:S05]  /*1b70*/  BSYNC.RECONVERGENT B0 ;  /* 0x0000000000007941 */ /* 0x000fea0003800200 */
.L_x_4088:
        /* <DEDUP_REMOVED lines=39> */
.L_x_4091:
[----:B------:R-:W-:Y:S05]  /*1df0*/  BSYNC.RECONVERGENT B0 ;  /* 0x0000000000007941 */ /* 0x000fea0003800200 */
.L_x_4090:
        /* <DEDUP_REMOVED lines=38> */
.L_x_4093:
[----:B------:R-:W-:Y:S05]  /*2060*/  BSYNC.RECONVERGENT B0 ;  /* 0x0000000000007941 */ /* 0x000fea0003800200 */
.L_x_4092:
        /* <DEDUP_REMOVED lines=38> */
.L_x_4095:
[----:B------:R-:W-:Y:S05]  /*22d0*/  BSYNC.RECONVERGENT B0 ;  /* 0x0000000000007941 */ /* 0x000fea0003800200 */
.L_x_4094:
[----:B------:R-:W-:Y:S01]  /*22e0*/  FFMA.FTZ R3, R115, R11, R16 ;  /* 0x0000000b73037223 */ /* 0x000fe20000010010 */
[----:B------:R-:W-:Y:S01]  /*22f0*/  BSSY.RECONVERGENT B0, `(.L_x_4096) ;  /* 0x0000025000007945 */ /* 0x000fe20003800200 */
[----:B------:R-:W-:Y:S01]  /*2300*/  HFMA2 R91, -RZ, RZ, 0, 0 ;  /* 0x00000000ff5b7431 */ /* 0x000fe200000001ff */
[----:B------:R-:W-:Y:S02]  /*2310*/  FSETP.GTU.FTZ.AND P2, PT, R19, 20, PT ;  /* 0x41a000001300780b */ /* 0x000fe40003f5c000 */
[----:B------:R-:W-:Y:S02]  /*2320*/  CS2R R92, SRZ ;  /* 0x00000000005c7805 */ /* 0x000fe4000001ff00 */
[----:B------:R-:W-:Y:S01]  /*2330*/  MOV R94, RZ ;  /* 0x000000ff005e7202 */ /* 0x000fe20000000f00 */
[----:B----4-:R-:W-:Y:S01]  /*2340*/  FFMA.FTZ R16, R108, R4, R3 ;  /* 0x000000046c107223 */ /* 0x010fe20000010003 */
        /* <DEDUP_REMOVED lines=31> */
.L_x_4097:
[----:B------:R-:W-:Y:S05]  /*2540*/  BSYNC.RECONVERGENT B0 ;  /* 0x0000000000007941 */ /* 0x000fea0003800200 */
.L_x_4096:
        /* <DEDUP_REMOVED lines=38> */
.L_x_4099:
[----:B------:R-:W-:Y:S05]  /*27b0*/  BSYNC.RECONVERGENT B0 ;  /* 0x0000000000007941 */ /* 0x000fea0003800200 */
.L_x_4098:
[----:B------:R-:W-:Y:S04]  /*27c0*/  BSSY.RECONVERGENT B0, `(.L_x_4100) ;  /* 0x0000020000007945 */ /* 0x000fe80003800200 */
[----:B------:R-:W-:Y:S05]  /*27d0*/  @P5 BRA `(.L_x_4101) ;  /* 0x0000000000785947 */ /* 0x000fea0003800000 */
        /* <DEDUP_REMOVED lines=30> */
.L_x_4101:
[----:B------:R-:W-:Y:S05]  /*29c0*/  BSYNC.RECONVERGENT B0 ;  /* 0x0000000000007941 */ /* 0x000fea0003800200 */
.L_x_4100:
        /* <DEDUP_REMOVED lines=32> */
.L_x_4103:
[----:B------:R-:W-:Y:S05]  /*2bd0*/  BSYNC.RECONVERGENT B0 ;  /* 0x0000000000007941 */ /* 0x000fea0003800200 */
.L_x_4102:
        /* <DEDUP_REMOVED lines=32> */
.L_x_4105:
[----:B------:R-:W-:Y:S05]  /*2de0*/  BSYNC.RECONVERGENT B0 ;  /* 0x0000000000007941 */ /* 0x000fea0003800200 */
.L_x_4104:
        /* <DEDUP_REMOVED lines=32> */
.L_x_4107:
[----:B------:R-:W-:Y:S05]  /*2ff0*/  BSYNC.RECONVERGENT B0 ;  /* 0x0000000000007941 */ /* 0x000fea0003800200 */
.L_x_4106:
        /* <DEDUP_REMOVED lines=32> */
.L_x_4109:
[----:B------:R-:W-:Y:S05]  /*3200*/  BSYNC.RECONVERGENT B0 ;  /* 0x0000000000007941 */ /* 0x000fea0003800200 */
.L_x_4108:
[----:B------:R-:W2:Y:S01]  /*3210*/  LDCU UR8, c[0x0][0x38c] ;  /* 0x00007180ff0877ac */ /* 0x000ea20008000800 */
[----:B------:R-:W-:Y:S01]  /*3220*/  FFMA.FTZ R3, R111, R7, R16 ;  /* 0x000000076f037223 */ /* 0x000fe20000010010 */
[----:B------:R-:W-:Y:S01]  /*3230*/  FMUL.FTZ R85, R13, UR6 ;  /* 0x000000060d557c20 */ /* 0x000fe20008410000 */
[----:B------:R-:W-:Y:S01]  /*3240*/  FMUL.FTZ R86, R14, UR6 ;  /* 0x000000060e567c20 */ /* 0x000fe20008410000 */
[----:B------:R-:W-:Y:S01]  /*3250*/  FMUL.FTZ R87, R15, UR6 ;  /* 0x000000060f577c20 */ /* 0x000fe20008410000 */
[----:B0-----:R-:W-:Y:S01]  /*3260*/  FFMA.FTZ R0, R104, R40, R3 ;  /* 0x0000002868007223 */ /* 0x001fe20000010003 */
        /* <DEDUP_REMOVED lines=12> */
[----:B--2---:R-:W-:Y:S01]  /*3330*/  UISETP.GE.AND UP0, UPT, UR8, 0x1, UPT ;  /* 0x000000010800788c */ /* 0x004fe2000bf06270 */
[----:B------:R-:W-:Y:S01]  /*3340*/  FMUL.FTZ R74, R42, UR6 ;  /* 0x000000062a4a7c20 */ /* 0x000fe20008410000 */
[----:B------:R-:W-:Y:S01]  /*3350*/  FMUL.FTZ R75, R43, UR6 ;  /* 0x000000062b4b7c20 */ /* 0x000fe20008410000 */
[----:B------:R-:W-:Y:S01]  /*3360*/  FFMA.FTZ R151, R107, R43, R0 ;  /* 0x0000002b6b977223 */ /* 0x000fe20000010000 */
[----:B------:R-:W-:Y:S06]  /*3370*/  BAR.SYNC.DEFER_BLOCKING 0x0 ;  /* 0x0000000000007b1d */ /* 0x000fec0000010000 */
[----:B------:R-:W-:Y:S05]  /*3380*/  BRA.U !UP0, `(.L_x_4110) ;  /* 0x00000089087c7547 */ /* 0x000fea000b800000 */
[----:B------:R-:W-:Y:S01]  /*3390*/  FADD.FTZ R16, R15, R15 ;  /* 0x0000000f0f107221 */ /* 0x000fe20000010000 */
[----:B------:R-:W-:Y:S01]  /*33a0*/  UISETP.NE.AND UP0, UPT, UR13, 0x1, UPT ;  /* 0x000000010d00788c */ /* 0x000fe2000bf05270 */
[----:B------:R-:W0:Y:S01]  /*33b0*/  LDC R15, c[0x0][0x388] ;  /* 0x0000e200ff0f7b82 */ /* 0x000e220000000800 */
[----:B------:R-:W-:Y:S01]  /*33c0*/  FADD.FTZ R0, R12, R12 ;  /* 0x0000000c0c007221 */ /* 0x000fe20000010000 */
[----:B------:R-:W-:Y:S01]  /*33d0*/  FADD.FTZ R18, R13, R13 ;  /* 0x0000000d0d127221 */ /* 0x000fe20000010000 */
[----:B------:R-:W-:Y:S01]  /*33e0*/  FADD.FTZ R17, R14, R14 ;  /* 0x0000000e0e117221 */ /* 0x000fe20000010000 */
        /* <DEDUP_REMOVED lines=15> */
[----:B------:R-:W2:Y:S01]  /*34e0*/  LDCU UR25, c[0x0][0x394] ;  /* 0x00007280ff1977ac */ /* 0x000ea20008000800 */
[----:B------:R-:W3:Y:S01]  /*34f0*/  LDCU UR42, c[0x0][0x38c] ;  /* 0x00007180ff2a77ac */ /* 0x000ee20008000800 */
[----:B------:R-:W4:Y:S01]  /*3500*/  LDCU.64 UR26, c[0x0][0x3e0] ;  /* 0x00007c00ff1a77ac */ /* 0x000f220008000a00 */
[----:B------:R-:W0:Y:S01]  /*3510*/  LDCU.64 UR36, c[0x0][0x3c0] ;  /* 0x00007800ff2477ac */ /* 0x000e220008000a00 */
[----:B------:R-:W0:Y:S01]  /*3520*/  LDCU.64 UR38, c[0x0][0x3b8] ;  /* 0x00007700ff2677ac */ /* 0x000e220008000a00 */
[----:B------:R-:W0:Y:S01]  /*3530*/  LDCU.64 UR40, c[0x0][0x4f0] ;  /* 0x00009e00ff2877ac */ /* 0x000e220008000a00 */
[----:B------:R-:W0:Y:S01]  /*3540*/  LDCU.128 UR28, c[0x0][0x3a0] ;  /* 0x00007400ff1c77ac */ /* 0x000e220008000c00 */
[----:B------:R-:W0:Y:S01]  /*3550*/  LDCU.128 UR32, c[0x0][0x440] ;  /* 0x00008800ff2077ac */ /* 0x000e220008000c00 */
[----:B------:R-:W-:-:S05]  /*3560*/  UMOV UR8, URZ ;  /* 0x000000ff00087c82 */ /* 0x000fca0008000000 */
.L_x_4209:
        /* <DEDUP_REMOVED lines=9> */
[----:B----4-:R-:W-:Y:S01]  /*3600*/  UIMAD.WIDE.U32 UR20, UR8, UR26, URZ ;  /* 0x0000001a081472a5 */ /* 0x010fe2000f8e00ff */
        /* <DEDUP_REMOVED lines=10> */
[----:B------:R-:W4:Y:S04]  /*36b0*/  LDG.E.128 R40, desc[UR22][R124.64] ;  /* 0x000000167c287981 */ /* 0x000f28000c1e1d00 */
[----:B-123--:R-:W2:Y:S04]  /*36c0*/  LDG.E.128 R44, desc[UR22][R124.64+0x200] ;  /* 0x000200167c2c7981 */ /* 0x00eea8000c1e1d00 */
[----:B------:R-:W3:Y:S04]  /*36d0*/  LDG.E.128 R48, desc[UR22][R124.64+0x400] ;  /* 0x000400167c307981 */ /* 0x000ee8000c1e1d00 */
[----:B------:R-:W3:Y:S04]  /*36e0*/  LDG.E.128 R52, desc[UR22][R124.64+0x600] ;  /* 0x000600167c347981 */ /* 0x000ee8000c1e1d00 */
[----:B------:R-:W3:Y:S01]  /*36f0*/  LDG.E.128 R56, desc[UR22][R124.64+0x800] ;  /* 0x000800167c387981 */ /* 0x000ee2000c1e1d00 */
[----:B------:R-:W-:-:S03]  /*3700*/  UIMAD.WIDE.U32 UR20, UR24, UR38, URZ ;  /* 0x00000026181472a5 */ /* 0x000fc6000f8e00ff */
[----:B------:R-:W3:Y:S04]  /*3710*/  LDG.E.128 R60, desc[UR22][R124.64+0xa00] ;  /* 0x000a00167c3c7981 */ /* 0x000ee8000c1e1d00 */
[----:B------:R-:W3:Y:S04]  /*3720*/  LDG.E.128 R64, desc[UR22][R124.64+0xc00] ;  /* 0x000c00167c407981 */ /* 0x000ee8000c1e1d00 */
[----:B------:R0:W3:Y:S01]  /*3730*/  LDG.E.128 R68, desc[UR22][R124.64+0xe00] ;  /* 0x000e00167c447981 */ /* 0x0000e2000c1e1d00 */
[----:B------:R-:W-:-:S04]  /*3740*/  UIMAD UR21, UR24, UR39, UR21 ;  /* 0x00000027181572a4 */ /* 0x000fc8000f8e0215 */
[----:B------:R-:W-:-:S04]  /*3750*/  UIMAD.WIDE.U32 UR20, UR8, UR36, UR20 ;  /* 0x00000024081472a5 */ /* 0x000fc8000f8e0014 */
        /* <DEDUP_REMOVED lines=12> */
[C---:B------:R-:W-:Y:S02]  /*3820*/  LOP3.LUT R176, R2.reuse, 0x3e0, RZ, 0xc0, !PT ;  /* 0x000003e002b07812 */ /* 0x040fe400078ec0ff */
[----:B------:R-:W-:Y:S01]  /*3830*/  ISETP.NE.AND P2, PT, R2, 0x7f, PT ;  /* 0x0000007f0200780c */ /* 0x000fe20003f45270 */
[----:B-1----:R-:W-:Y:S01]  /*3840*/  ULEA UR20, UR21, UR20, 0x18 ;  /* 0x0000001415147291 */ /* 0x002fe2000f8ec0ff */
[----:B-----5:R-:W-:-:S02]  /*3850*/  R2UR UR44, R123 ;  /* 0x000000007b2c72ca */ /* 0x020fc400000e0000 */
[----:B------:R-:W-:Y:S02]  /*3860*/  R2UR UR43, R122 ;  /* 0x000000007a2b72ca */ /* 0x000fe400000e0000 */
        /* <DEDUP_REMOVED lines=90> */
[----:B------:R0:W-:Y:S01]  /*3e10*/  MUFU.COS R181, R128 ;  /* 0x0000008000b57308 */ /* 0x0001e20000000000 */
[----:B------:R-:W-:-:S07]  /*3e20*/  LEA R127, R127, UR20, 0x4 ;  /* 0x000000147f7f7c11 */ /* 0x000fce000f8e20ff */
[----:B------:R-:W-:Y:S01]  /*3e30*/  MUFU.SIN R178, R130 ;  /* 0x0000008200b27308 */ /* 0x000fe20000000400 */
[----:B0-----:R-:W-:Y:S02]  /*3e40*/  IADD3 R128, PT, PT, R124, UR8, RZ ;  /* 0x000000087c807c10 */ /* 0x001fe4000fffe0ff */
[----:B------:R-:W-:Y:S02]  /*3e50*/  LEA R124, R122, UR20, 0x4 ;  /* 0x000000147a7c7c11 */ /* 0x000fe4000f8e20ff */
[----:B------:R-:W-:Y:S01]  /*3e60*/  SEL R122, R128, R163, !P0 ;  /* 0x000000a3807a7207 */ /* 0x000fe20004000000 */
[----:B------:R-:W-:Y:S02]  /*3e70*/  FMUL.FTZ R128, R123, R34 ;  /* 0x000000227b807220 */ /* 0x000fe40000410000 */
[----:B------:R0:W-:Y:S01]  /*3e80*/  STS.128 [R124], R40 ;  /* 0x000000287c007388 */ /* 0x0001e20000000c00 */
[----:B------:R1:W4:Y:S01]  /*3e90*/  MUFU.COS R179, R130 ;  /* 0x0000008200b37308 */ /* 0x0003220000000000 */
[----:B------:R-:W-:-:S02]  /*3ea0*/  LEA R122, R122, UR20, 0x3 ;  /* 0x000000147a7a7c11 */ /* 0x000fc4000f8e18ff */
[----:B--2---:R2:W-:Y:S04]  /*3eb0*/  STS.128 [R125+0x200], R44 ;  /* 0x0002002c7d007388 */ /* 0x0045e80000000c00 */
[----:B---3--:R3:W-:Y:S01]  /*3ec0*/  STS.128 [R126+0x400], R48 ;  /* 0x000400307e007388 */ /* 0x0087e20000000c00 */
[----:B------:R-:W5:Y:S01]  /*3ed0*/  MUFU.EX2 R128, R128 ;  /* 0x0000008000807308 */ /* 0x000f620000000800 */
[C---:B-1----:R-:W-:Y:S02]  /*3ee0*/  FMUL.FTZ R130, R123.reuse, R31 ;  /* 0x0000001f7b827220 */ /* 0x042fe40000410000 */
[----:B------:R1:W-:Y:S01]  /*3ef0*/  STS.128 [R127+0x600], R52 ;  /* 0x000600347f007388 */ /* 0x0003e20000000c00 */
[----:B------:R-:W-:Y:S01]  /*3f00*/  MUFU.SIN R175, R136 ;  /* 0x0000008800af7308 */ /* 0x000fe20000000400 */
[C---:B0-----:R-:W-:Y:S01]  /*3f10*/  FMUL.FTZ R40, R123.reuse, R32 ;  /* 0x000000207b287220 */ /* 0x041fe20000410000 */
[C---:B------:R-:W-:Y:S01]  /*3f20*/  FMUL.FTZ R42, R123.reuse, R30 ;  /* 0x0000001e7b2a7220 */ /* 0x040fe20000410000 */
[C---:B------:R-:W-:Y:S01]  /*3f30*/  FMUL.FTZ R43, R123.reuse, R27 ;  /* 0x0000001b7b2b7220 */ /* 0x040fe20000410000 */
[C---:B------:R-:W-:Y:S01]  /*3f40*/  FMUL.FTZ R41, R123.reuse, R29 ;  /* 0x0000001d7b297220 */ /* 0x040fe20000410000 */
[C---:B--2---:R-:W-:Y:S01]  /*3f50*/  FMUL.FTZ R44, R123.reuse, R28 ;  /* 0x0000001c7b2c7220 */ /* 0x044fe20000410000 */
[----:B------:R-:W-:-:S02]  /*3f60*/  FMUL.FTZ R45, R123, R25 ;  /* 0x000000197b2d7220 */ /* 0x000fc40000410000 */
[----:B------:R-:W0:Y:S01]  /*3f70*/  MUFU.EX2 R40, R40 ;  /* 0x0000002800287308 */ /* 0x000e220000000800 */
[----:B------:R-:W-:Y:S01]  /*3f80*/  STS.128 [R129+0x800], R56 ;  /* 0x0008003881007388 */ /* 0x000fe20000000c00 */
[C---:B-----5:R-:W-:Y:S01]  /*3f90*/  FMUL.FTZ R174, R128.reuse, R137 ;  /* 0x0000008980ae7220 */ /* 0x060fe20000410000 */
[----:B------:R-:W-:Y:S01]  /*3fa0*/  FMUL.FTZ R173, R128, R173 ;  /* 0x000000ad80ad7220 */ /* 0x000fe20000410000 */
[----:B------:R-:W2:Y:S01]  /*3fb0*/  MUFU.EX2 R42, R42 ;  /* 0x0000002a002a7308 */ /* 0x000ea20000000800 */
[----:B------:R-:W-:Y:S03]  /*3fc0*/  STS.128 [R131+0xa00], R60 ;  /* 0x000a003c83007388 */ /* 0x000fe60000000c00 */
[----:B------:R-:W4:Y:S01]  /*3fd0*/  MUFU.EX2 R43, R43 ;  /* 0x0000002b002b7308 */ /* 0x000f220000000800 */
[----:B------:R5:W-:Y:S03]  /*3fe0*/  STS.128 [R133+0xc00], R64 ;  /* 0x000c004085007388 */ /* 0x000be60000000c00 */
[----:B------:R-:W1:Y:S01]  /*3ff0*/  MUFU.EX2 R44, R44 ;  /* 0x0000002c002c7308 */ /* 0x000e620000000800 */
[----:B------:R-:W-:Y:S01]  /*4000*/  STS.128 [R135+0xe00], R68 ;  /* 0x000e004487007388 */ /* 0x000fe20000000c00 */
[C---:B0-----:R-:W-:Y:S01]  /*4010*/  FMUL.FTZ R170, R40.reuse, R143 ;  /* 0x0000008f28aa7220 */ /* 0x041fe20000410000 */
[----:B------:R-:W-:Y:S01]  /*4020*/  FMUL.FTZ R169, R40, R169 ;  /* 0x000000a928a97220 */ /* 0x000fe20000410000 */
[----:B------:R-:W-:Y:S01]  /*4030*/  IADD3 R40, PT, PT, R176, R37, RZ ;  /* 0x00000025b0287210 */ /* 0x000fe20007ffe0ff */
[----:B------:R0:W5:Y:S01]  /*4040*/  MUFU.EX2 R167, R41 ;  /* 0x0000002900a77308 */ /* 0x0001620000000800 */
[C---:B--2---:R-:W-:Y:S01]  /*4050*/  FMUL.FTZ R166, R42.reuse, R153 ;  /* 0x000000992aa67220 */ /* 0x044fe20000410000 */
[----:B------:R-:W-:Y:S01]  /*4060*/  FMUL.FTZ R165, R42, R165 ;  /* 0x000000a52aa57220 */ /* 0x000fe20000410000 */
[----:B------:R-:W-:Y:S01]  /*4070*/  SHF.L.U32 R40, R40, 0x3, RZ ;  /* 0x0000000328287819 */ /* 0x000fe200000006ff */
[----:B------:R-:W-:Y:S01]  /*4080*/  FMUL.FTZ R42, R123, R26 ;  /* 0x0000001a7b2a7220 */ /* 0x000fe20000410000 */
[C---:B----4-:R-:W-:Y:S01]  /*4090*/  FMUL.FTZ R164, R43.reuse, R164 ;  /* 0x000000a42ba47220 */ /* 0x050fe20000410000 */
[----:B------:R-:W-:Y:S01]  /*40a0*/  FMUL.FTZ R163, R43, R134 ;  /* 0x000000862ba37220 */ /* 0x000fe20000410000 */
[----:B------:R-:W-:Y:S01]  /*40b0*/  LEA.HI.SX32 R40, R40, R40, 0x1b ;  /* 0x0000002828287211 */ /* 0x000fe200078fdaff */
[C---:B------:R-:W-:Y:S01]  /*40c0*/  FMUL.FTZ R43, R123.reuse, R23 ;  /* 0x000000177b2b7220 */ /* 0x040fe20000410000 */
[C---:B0-----:R-:W-:Y:S01]  /*40d0*/  FMUL.FTZ R41, R123.reuse, R33 ;  /* 0x000000217b297220 */ /* 0x041fe20000410000 */
[----:B---3--:R-:W0:Y:S01]  /*40e0*/  MUFU.EX2 R126, R45 ;  /* 0x0000002d007e7308 */ /* 0x008e220000000800 */
[----:B------:R-:W-:Y:S01]  /*40f0*/  LEA R124, R40, UR20, 0x4 ;  /* 0x00000014287c7c11 */ /* 0x000fe2000f8e20ff */
[----:B------:R-:W-:Y:S01]  /*4100*/  FMUL.FTZ R40, R123, R24 ;  /* 0x000000187b287220 */ /* 0x000fe20000410000 */
[C---:B-1----:R-:W-:Y:S01]  /*4110*/  FMUL.FTZ R162, R44.reuse, R183 ;  /* 0x000000b72ca27220 */ /* 0x042fe20000410000 */
[----:B------:R-:W-:Y:S01]  /*4120*/  MUFU.EX2 R125, R41 ;  /* 0x00000029007d7308 */ /* 0x000fe20000000800 */
[----:B------:R-:W-:Y:S01]  /*4130*/  FMUL.FTZ R161, R44, R161 ;  /* 0x000000a12ca17220 */ /* 0x000fe20000410000 */
[----:B------:R-:W-:-:S02]  /*4140*/  NOP ;  /* 0x0000000000007918 */ /* 0x000fc40000000000 */
[----:B------:R-:W1:Y:S01]  /*4150*/  MUFU.EX2 R127, R42 ;  /* 0x0000002a007f7308 */ /* 0x000e620000000800 */
[----:B------:R-:W2:Y:S01]  /*4160*/  LDS.128 R68, [R124] ;  /* 0x000000007c447984 */ /* 0x000ea20000000c00 */
[----:B-----5:R-:W-:Y:S01]  /*4170*/  FMUL.FTZ R133, R123, R19 ;  /* 0x000000137b857220 */ /* 0x020fe20000410000 */
[C---:B------:R-:W-:Y:S01]  /*4180*/  FMUL.FTZ R168, R167.reuse, R168 ;  /* 0x000000a8a7a87220 */ /* 0x040fe20000410000 */
[----:B------:R-:W-:Y:S01]  /*4190*/  MUFU.EX2 R128, R43 ;  /* 0x0000002b00807308 */ /* 0x000fe20000000800 */
[----:B------:R-:W3:Y:S01]  /*41a0*/  LDS.128 R64, [R124+0x10] ;  /* 0x000010007c407984 */ /* 0x000ee20000000c00 */
[----:B------:R-:W-:Y:S01]  /*41b0*/  FMUL.FTZ R167, R167, R132 ;  /* 0x00000084a7a77220 */ /* 0x000fe20000410000 */
[----:B------:R-:W-:Y:S01]  /*41c0*/  FMUL.FTZ R132, R123, R22 ;  /* 0x000000167b847220 */ /* 0x000fe20000410000 */
[----:B------:R-:W4:Y:S01]  /*41d0*/  MUFU.EX2 R129, R40 ;  /* 0x0000002800817308 */ /* 0x000f220000000800 */
[----:B------:R-:W5:Y:S01]  /*41e0*/  LDS.128 R60, [R124+0x20] ;  /* 0x000020007c3c7984 */ /* 0x000f620000000c00 */
[C---:B0-----:R-:W-:Y:S01]  /*41f0*/  FMUL.FTZ R160, R126.reuse, R160 ;  /* 0x000000a07ea07220 */ /* 0x041fe20000410000 */
[----:B------:R-:W-:Y:S01]  /*4200*/  FMUL.FTZ R159, R126, R159 ;  /* 0x0000009f7e9f7220 */ /* 0x000fe20000410000 */
[----:B------:R-:W0:Y:S01]  /*4210*/  MUFU.EX2 R130, R130 ;  /* 0x0000008200827308 */ /* 0x000e220000000800 */
[----:B------:R-:W5:Y:S01]  /*4220*/  LDS.128 R56, [R124+0x30] ;  /* 0x000030007c387984 */ /* 0x000f620000000c00 */
[C---:B-1----:R-:W-:Y:S01]  /*4230*/  FMUL.FTZ R158, R127.reuse, R158 ;  /* 0x0000009e7f9e7220 */ /* 0x042fe20000410000 */
[----:B------:R-:W-:Y:S01]  /*4240*/  FMUL.FTZ R157, R127, R157 ;  /* 0x0000009d7f9d7220 */ /* 0x000fe20000410000 */
[----:B------:R-:W1:Y:S01]  /*4250*/  MUFU.EX2 R133, R133 ;  /* 0x0000008500857308 */ /* 0x000e620000000800 */
[----:B------:R-:W5:Y:S01]  /*4260*/  LDS.128 R52, [R124+0x40] ;  /* 0x000040007c347984 */ /* 0x000f620000000c00 */
[C---:B------:R-:W-:Y:S01]  /*4270*/  FMUL.FTZ R140, R125.reuse, R140 ;  /* 0x0000008c7d8c7220 */ /* 0x040fe20000410000 */
[----:B------:R-:W-:Y:S01]  /*4280*/  FMUL.FTZ R141, R125, R141 ;  /* 0x0000008d7d8d7220 */ /* 0x000fe20000410000 */
[----:B------:R-:W5:Y:S01]  /*4290*/  MUFU.COS R177, R136 ;  /* 0x0000008800b17308 */ /* 0x000f620000000000 */
[----:B------:R-:W5:Y:S01]  /*42a0*/  LDS.128 R48, [R124+0x50] ;  /* 0x000050007c307984 */ /* 0x000f620000000c00 */
[C---:B----4-:R-:W-:Y:S01]  /*42b0*/  FMUL.FTZ R154, R129.reuse, R154 ;  /* 0x0000009a819a7220 */ /* 0x050fe20000410000 */
[----:B------:R-:W-:Y:S01]  /*42c0*/  FMUL.FTZ R150, R129, R150 ;  /* 0x0000009681967220 */ /* 0x000fe20000410000 */
[----:B------:R-:W-:Y:S01]  /*42d0*/  FMUL.FTZ R156, R128, R156 ;  /* 0x0000009c809c7220 */ /* 0x000fe20000410000 */
[----:B------:R-:W4:Y:S01]  /*42e0*/  LDS.128 R44, [R124+0x60] ;  /* 0x000060007c2c7984 */ /* 0x000f220000000c00 */
[C---:B0-----:R-:W-:Y:S01]  /*42f0*/  FMUL.FTZ R172, R130.reuse, R139 ;  /* 0x0000008b82ac7220 */ /* 0x041fe20000410000 */
[----:B------:R-:W-:Y:S01]  /*4300*/  FMUL.FTZ R171, R130, R171 ;  /* 0x000000ab82ab7220 */ /* 0x000fe20000410000 */
[C---:B------:R-:W-:Y:S01]  /*4310*/  FMUL.FTZ R130, R123.reuse, R21 ;  /* 0x000000157b827220 */ /* 0x040fe20000410000 */
[----:B------:R-:W0:Y:S01]  /*4320*/  LDS.128 R40, [R124+0x70] ;  /* 0x000070007c287984 */ /* 0x000e220000000c00 */
[----:B------:R-:W-:Y:S01]  /*4330*/  FMUL.FTZ R123, R123, R20 ;  /* 0x000000147b7b7220 */ /* 0x000fe20000410000 */
[----:B------:R-:W-:Y:S01]  /*4340*/  MUFU.EX2 R132, R132 ;  /* 0x0000008400847308 */ /* 0x000fe20000000800 */
[C---:B-1----:R-:W-:Y:S01]  /*4350*/  FMUL.FTZ R179, R133.reuse, R179 ;  /* 0x000000b385b37220 */ /* 0x042fe20000410000 */
[----:B------:R-:W-:Y:S01]  /*4360*/  FMUL.FTZ R178, R133, R178 ;  /* 0x000000b285b27220 */ /* 0x000fe20000410000 */
[----:B------:R1:W-:Y:S01]  /*4370*/  STS.64 [R122+0x9880], R140 ;  /* 0x0098808c7a007388 */ /* 0x0003e20000000a00 */
[----:B------:R-:W1:Y:S01]  /*4380*/  MUFU.EX2 R131, R130 ;  /* 0x0000008200837308 */ /* 0x000e620000000800 */
[----:B------:R-:W-:-:S03]  /*4390*/  FMUL.FTZ R155, R128, R155 ;  /* 0x0000009b809b7220 */ /* 0x000fc60000410000 */
[----:B------:R1:W0:Y:S01]  /*43a0*/  MUFU.EX2 R126, R123 ;  /* 0x0000007b007e7308 */ /* 0x0002220000000800 */
[----:B--2---:R-:W-:Y:S01]  /*43b0*/  FMUL.FTZ R121, R69, UR45 ;  /* 0x0000002d45797c20 */ /* 0x004fe20008410000 */
[----:B---3--:R-:W-:Y:S01]  /*43c0*/  FMUL.FTZ R125, R65, UR45 ;  /* 0x0000002d417d7c20 */ /* 0x008fe20008410000 */
[----:B------:R-:W-:Y:S02]  /*43d0*/  FMUL.FTZ R127, R67, UR45 ;  /* 0x0000002d437f7c20 */ /* 0x000fe40008410000 */
[----:B------:R-:W-:Y:S01]  /*43e0*/  FFMA.FTZ R121, R68, UR46, R121 ;  /* 0x0000002e44797c23 */ /* 0x000fe20008010079 */
[----:B-1----:R-:W-:Y:S01]  /*43f0*/  FMUL.FTZ R123, R71, UR45 ;  /* 0x0000002d477b7c20 */ /* 0x002fe20008410000 */
[C---:B------:R-:W-:Y:S01]  /*4400*/  FMUL.FTZ R148, R131.reuse, R148 ;  /* 0x0000009483947220 */ /* 0x040fe20000410000 */
[----:B------:R-:W-:Y:S01]  /*4410*/  FMUL.FTZ R146, R131, R146 ;  /* 0x0000009283927220 */ /* 0x000fe20000410000 */
[----:B-----5:R-:W-:Y:S01]  /*4420*/  FMUL.FTZ R129, R61, UR45 ;  /* 0x0000002d3d817c20 */ /* 0x020fe20008410000 */
[----:B------:R-:W-:Y:S01]  /*4430*/  FMUL.FTZ R131, R63, UR45 ;  /* 0x0000002d3f837c20 */ /* 0x000fe20008410000 */
[----:B------:R-:W-:Y:S01]  /*4440*/  FMUL.FTZ R133, R57, UR45 ;  /* 0x0000002d39857c20 */ /* 0x000fe20008410000 */
[----:B------:R-:W-:Y:S01]  /*4450*/  FMUL.FTZ R135, R59, UR45 ;  /* 0x0000002d3b877c20 */ /* 0x000fe20008410000 */
[----:B------:R-:W-:Y:S01]  /*4460*/  FFMA.FTZ R123, R70, UR46, R123 ;  /* 0x0000002e467b7c23 */ /* 0x000fe2000801007b */
[----:B------:R-:W-:Y:S01]  /*4470*/  FFMA.FTZ R120, R64, UR46, R125 ;  /* 0x0000002e40787c23 */ /* 0x000fe2000801007d */
        /* <DEDUP_REMOVED lines=8> */
[----:B----4-:R-:W-:Y:S01]  /*4500*/  FMUL.FTZ R183, R45, UR45 ;  /* 0x0000002d2db77c20 */ /* 0x010fe20008410000 */
[----:B------:R-:W-:Y:S01]  /*4510*/  FMUL.FTZ R185, R47, UR45 ;  /* 0x0000002d2fb97c20 */ /* 0x000fe20008410000 */
[----:B------:R-:W-:Y:S01]  /*4520*/  FFMA.FTZ R184, R58, UR46, R135 ;  /* 0x0000002e3ab87c23 */ /* 0x000fe20008010087 */
[----:B------:R-:W-:Y:S01]  /*4530*/  FFMA.FTZ R137, R52, UR46, R137 ;  /* 0x0000002e34897c23 */ /* 0x000fe20008010089 */
[----:B0-----:R-:W-:Y:S01]  /*4540*/  FMUL.FTZ R187, R41, UR45 ;  /* 0x0000002d29bb7c20 */ /* 0x001fe20008410000 */
        /* <DEDUP_REMOVED lines=40> */
.L_x_4112:
[----:B------:R-:W0:Y:S02]  /*47d0*/  LDS.64 R152, [R152+UR20+0xa888] ;  /* 0x00a8881498987984 */ /* 0x000e240008000a00 */
.L_x_4113:
[----:B------:R-:W-:Y:S05]  /*47e0*/  BSYNC.RECONVERGENT B0 ;  /* 0x0000000000007941 */ /* 0x000fea0003800200 */
.L_x_4111:
[----:B------:R-:W3:Y:S01]  /*47f0*/  @P1 LDC R121, c[0x0][0x38c] ;  /* 0x0000e300ff791b82 */ /* 0x000ee20000000800 */
[----:B-1----:R-:W-:Y:S01]  /*4800*/  MOV R120, UR13 ;  /* 0x0000000d00787c02 */ /* 0x002fe20008000f00 */
[----:B------:R-:W-:Y:S01]  /*4810*/  HFMA2 R123, -RZ, RZ, 0, 9.5367431640625e-07 ;  /* 0x00000010ff7b7431 */ /* 0x000fe200000001ff */
[----:B------:R-:W-:Y:S02]  /*4820*/  MOV R136, 0x3f800000 ;  /* 0x3f80000000887802 */ /* 0x000fe40000000f00 */
[----:B------:R-:W-:Y:S02]  /*4830*/  CS2R R138, SRZ ;  /* 0x00000000008a7805 */ /* 0x000fe4000001ff00 */
[----:B------:R-:W-:Y:S01]  /*4840*/  @P1 IADD3 R120, PT, PT, R120, -0x2, RZ ;  /* 0xfffffffe78781810 */ /* 0x000fe20007ffe0ff */
[----:B------:R-:W-:Y:S01]  /*4850*/  FMUL.FTZ R122, R116, R33 ;  /* 0x00000021747a7220 */ /* 0x000fe20000410000 */
[----:B------:R-:W-:Y:S01]  /*4860*/  FMUL.FTZ R125, RZ, R173 ;  /* 0x000000adff7d7220 */ /* 0x000fe20000410000 */
[----:B------:R-:W-:-:S02]  /*4870*/  HFMA2 R137, -RZ, RZ, 0, 0 ;  /* 0x00000000ff897431 */ /* 0x000fc400000001ff */
[----:B---3--:R-:W-:-:S04]  /*4880*/  @P1 IMAD R120, R120, R121, UR8 ;  /* 0x0000000878781e24 */ /* 0x008fc8000f8e0279 */
        /* <DEDUP_REMOVED lines=38> */
[C---:B------:R-:W-:Y:S01]  /*4af0*/  FFMA.FTZ R126, R164.reuse, R122, R125 ;  /* 0x0000007aa47e7223 */ /* 0x040fe2000001007d */
[CC--:B------:R-:W-:Y:S02]  /*4b00*/  FMUL.FTZ R122, R171.reuse, R120.reuse ;  /* 0x00000078ab7a7220 */ /* 0x0c0fe40000410000 */
[----:B------:R-:W-:Y:S01]  /*4b10*/  FFMA.FTZ R125, R164, R123, -R124 ;  /* 0x0000007ba47d7223 */ /* 0x000fe2000001087c */
[-C--:B------:R-:W-:Y:S01]  /*4b20*/  FMUL.FTZ R123, R171, R121.reuse ;  /* 0x00000079ab7b7220 */ /* 0x080fe20000410000 */
[----:B------:R-:W-:Y:S01]  /*4b30*/  FADD.FTZ R126, RZ, R126 ;  /* 0x0000007eff7e7221 */ /* 0x000fe20000010000 */
[----:B------:R-:W-:Y:S01]  /*4b40*/  FFMA.FTZ R122, R172, R121, -R122 ;  /* 0x00000079ac7a7223 */ /* 0x000fe2000001087a */
[----:B------:R-:W-:Y:S01]  /*4b50*/  FFMA.FTZ R125, R114, R27, R125 ;  /* 0x0000001b727d7223 */ /* 0x000fe2000001007d */
        /* <DEDUP_REMOVED lines=22> */
[----:B------:R-:W-:Y:S01]  /*4cc0*/  FFMA.FTZ R120, R166, R123, R120 ;  /* 0x0000007ba6787223 */ /* 0x000fe20000010078 */
[----:B------:R-:W-:Y:S01]  /*4cd0*/  FFMA.FTZ R125, R108, R25, R125 ;  /* 0x000000196c7d7223 */ /* 0x000fe2000001007d */
        /* <DEDUP_REMOVED lines=9> */
[----:B------:R-:W-:Y:S01]  /*4d70*/  FFMA.FTZ R124, R109, R26, R124 ;  /* 0x0000001a6d7c7223 */ /* 0x000fe2000001007c */
        /* <DEDUP_REMOVED lines=12> */
[----:B------:R-:W-:Y:S01]  /*4e40*/  FFMA.FTZ R122, R160, R121, -R122 ;  /* 0x00000079a07a7223 */ /* 0x000fe2000001087a */
[----:B------:R-:W-:Y:S01]  /*4e50*/  FFMA.FTZ R125, R110, R23, R125 ;  /* 0x000000176e7d7223 */ /* 0x000fe2000001007d */
[----:B------:R-:W-:Y:S01]  /*4e60*/  FFMA.FTZ R123, R160, R120, R123 ;  /* 0x00000078a07b7223 */ /* 0x000fe2000001007b */
[C---:B------:R-:W-:Y:S01]  /*4e70*/  FMUL.FTZ R129, R150.reuse, R127 ;  /* 0x0000007f96817220 */ /* 0x040fe20000410000 */
[CC--:B------:R-:W-:Y:S01]  /*4e80*/  FMUL.FTZ R120, R157.reuse, R122.reuse ;  /* 0x0000007a9d787220 */ /* 0x0c0fe20000410000 */
[----:B------:R-:W-:Y:S01]  /*4e90*/  FMUL.FTZ R126, R150, R125 ;  /* 0x0000007d967e7220 */ /* 0x000fe20000410000 */
[----:B------:R-:W-:Y:S01]  /*4ea0*/  FMUL.FTZ R121, R157, R123 ;  /* 0x0000007b9d797220 */ /* 0x000fe20000410000 */
[----:B------:R-:W-:Y:S01]  /*4eb0*/  FFMA.FTZ R124, R154, R125, -R129 ;  /* 0x0000007d9a7c7223 */ /* 0x000fe20000010881 */
[----:B------:R-:W-:Y:S01]  /*4ec0*/  FFMA.FTZ R120, R158, R123, R120 ;  /* 0x0000007b9e787223 */ /* 0x000fe20000010078 */
[----:B------:R-:W-:Y:S01]  /*4ed0*/  FFMA.FTZ R126, R154, R127, R126 ;  /* 0x0000007f9a7e7223 */ /* 0x000fe2000001007e */
[----:B------:R-:W-:Y:S01]  /*4ee0*/  FFMA.FTZ R121, R158, R122, -R121 ;  /* 0x0000007a9e797223 */ /* 0x000fe20000010879 */
[----:B------:R-:W-:Y:S01]  /*4ef0*/  FFMA.FTZ R125, R111, R24, R124 ;  /* 0x000000186f7d7223 */ /* 0x000fe2000001007c */
[CC--:B------:R-:W-:Y:S01]  /*4f00*/  FMUL.FTZ R122, R155.reuse, R120.reuse ;  /* 0x000000789b7a7220 */ /* 0x0c0fe20000410000 */
[----:B------:R-:W-:Y:S01]  /*4f10*/  FADD.FTZ R127, RZ, R126 ;  /* 0x0000007eff7f7221 */ /* 0x000fe20000010000 */
[----:B------:R-:W-:Y:S01]  /*4f20*/  FMUL.FTZ R123, R155, R121 ;  /* 0x000000799b7b7220 */ /* 0x000fe20000410000 */
[----:B------:R-:W-:Y:S01]  /*4f30*/  FMUL.FTZ R129, R146, R125 ;  /* 0x0000007d92817220 */ /* 0x000fe20000410000 */
[----:B------:R-:W-:Y:S01]  /*4f40*/  FFMA.FTZ R121, R156, R121, -R122 ;  /* 0x000000799c797223 */ /* 0x000fe2000001087a */
[-C--:B------:R-:W-:Y:S01]  /*4f50*/  FMUL.FTZ R124, R146, R127.reuse ;  /* 0x0000007f927c7220 */ /* 0x080fe20000410000 */
[----:B------:R-:W-:Y:S01]  /*4f60*/  FFMA.FTZ R123, R156, R120, R123 ;  /* 0x000000789c7b7223 */ /* 0x000fe2000001007b */
[----:B------:R-:W-:Y:S01]  /*4f70*/  FFMA.FTZ R129, R148, R127, R129 ;  /* 0x0000007f94817223 */ /* 0x000fe20000010081 */
[----:B------:R-:W-:Y:S01]  /*4f80*/  FMUL.FTZ R120, R150, R121 ;  /* 0x0000007996787220 */ /* 0x000fe20000410000 */
[----:B------:R-:W-:Y:S01]  /*4f90*/  FFMA.FTZ R127, R148, R125, -R124 ;  /* 0x0000007d947f7223 */ /* 0x000fe2000001087c */
[-C--:B------:R-:W-:Y:S01]  /*4fa0*/  FMUL.FTZ R125, R150, R123.reuse ;  /* 0x0000007b967d7220 */ /* 0x080fe20000410000 */
[----:B------:R-:W-:Y:S01]  /*4fb0*/  FADD.FTZ R129, RZ, R129 ;  /* 0x00000081ff817221 */ /* 0x000fe20000010000 */
[----:B------:R-:W-:Y:S01]  /*4fc0*/  FFMA.FTZ R123, R154, R123, R120 ;  /* 0x0000007b9a7b7223 */ /* 0x000fe20000010078 */
[----:B------:R-:W-:Y:S01]  /*4fd0*/  FFMA.FTZ R127, R104, R21, R127 ;  /* 0x00000015687f7223 */ /* 0x000fe2000001007f */
[----:B------:R-:W-:Y:S01]  /*4fe0*/  FFMA.FTZ R125, R154, R121, -R125 ;  /* 0x000000799a7d7223 */ /* 0x000fe2000001087d */
[----:B------:R-:W-:Y:S01]  /*4ff0*/  FMUL.FTZ R122, R180, R129 ;  /* 0x00000081b47a7220 */ /* 0x000fe20000410000 */
[----:B------:R-:W-:Y:S01]  /*5000*/  FMUL.FTZ R120, R146, R123 ;  /* 0x0000007b92787220 */ /* 0x000fe20000410000 */
[----:B------:R-:W-:Y:S01]  /*5010*/  FMUL.FTZ R124, R180, R127 ;  /* 0x0000007fb47c7220 */ /* 0x000fe20000410000 */
[----:B------:R-:W-:Y:S01]  /*5020*/  FMUL.FTZ R121, R146, R125 ;  /* 0x0000007d92797220 */ /* 0x000fe20000410000 */
[C---:B------:R-:W-:Y:S01]  /*5030*/  FFMA.FTZ R122, R181.reuse, R127, -R122 ;  /* 0x0000007fb57a7223 */ /* 0x040fe2000001087a */
[C---:B------:R-:W-:Y:S01]  /*5040*/  FFMA.FTZ R120, R148.reuse, R125, -R120 ;  /* 0x0000007d94787223 */ /* 0x040fe20000010878 */
[----:B------:R-:W-:Y:S01]  /*5050*/  FFMA.FTZ R124, R181, R129, R124 ;  /* 0x00000081b57c7223 */ /* 0x000fe2000001007c */
[----:B------:R-:W-:Y:S01]  /*5060*/  FFMA.FTZ R121, R148, R123, R121 ;  /* 0x0000007b94797223 */ /* 0x000fe20000010079 */
[----:B------:R-:W-:-:S02]  /*5070*/  FFMA.FTZ R123, R105, R22, R122 ;  /* 0x00000016697b7223 */ /* 0x000fc4000001007a */
[----:B------:R-:W-:Y:S01]  /*5080*/  FADD.FTZ R125, RZ, R124 ;  /* 0x0000007cff7d7221 */ /* 0x000fe20000010000 */
[C---:B------:R-:W-:Y:S01]  /*5090*/  FMUL.FTZ R122, R180.reuse, R121 ;  /* 0x00000079b47a7220 */ /* 0x040fe20000410000 */
[-C--:B------:R-:W-:Y:S01]  /*50a0*/  FMUL.FTZ R124, R180, R120.reuse ;  /* 0x00000078b47c7220 */ /* 0x080fe20000410000 */
        /* <DEDUP_REMOVED lines=128> */
.L_x_4237:
        /* <DEDUP_REMOVED lines=13> */
.L_x_4240:
[----:B------:R-:W-:-:S03]  /*5980*/  UMOV UR21, 0xffffffff ;  /* 0xffffffff00157882 */ /* 0x000fc60000000000 */
[----:B------:R-:W-:Y:S05]  /*5990*/  BRA.DIV UR21, `(.L_x_4117) ;  /* 0x0000008215c47947 */ /* 0x000fea000b800000 */
.L_x_4243:
[----:B------:R-:W-:-:S03]  /*59a0*/  UMOV UR21, 0xffffffff ;  /* 0xffffffff00157882 */ /* 0x000fc60000000000 */
[----:B------:R-:W-:Y:S05]  /*59b0*/  BRA.DIV UR21, `(.L_x_4118) ;  /* 0x0000008215e47947 */ /* 0x000fea000b800000 */
.L_x_4246:
[----:B------:R-:W-:-:S03]  /*59c0*/  UMOV UR21, 0xffffffff ;  /* 0xffffffff00157882 */ /* 0x000fc60000000000 */
[----:B------:R-:W-:Y:S05]  /*59d0*/  BRA.DIV UR21, `(.L_x_4119) ;  /* 0x0000008615047947 */ /* 0x000fea000b800000 */
.L_x_4249:
        /* <DEDUP_REMOVED lines=10> */
.L_x_4259:
        /* <DEDUP_REMOVED lines=45> */
.L_x_4114:
[----:B------:R-:W-:Y:S05]  /*5d50*/  WARPSYNC.ALL ;  /* 0x0000000000007948 */ /* 0x000fea0003800000 */
[----:B-1----:R-:W-:Y:S01]  /*5d60*/  FMUL.FTZ R121, R43, UR46 ;  /* 0x0000002e2b797c20 */ /* 0x002fe20008410000 */
[----:B------:R-:W-:Y:S01]  /*5d70*/  FMUL.FTZ R122, R175, R192 ;  /* 0x000000c0af7a7220 */ /* 0x000fe20000410000 */
[----:B------:R-:W-:Y:S01]  /*5d80*/  FMUL.FTZ R127, R41, UR46 ;  /* 0x0000002e297f7c20 */ /* 0x000fe20008410000 */
[----:B------:R-:W-:Y:S01]  /*5d90*/  BAR.SYNC.DEFER_BLOCKING 0x0 ;  /* 0x0000000000007b1d */ /* 0x000fe20000010000 */
[----:B------:R-:W-:Y:S01]  /*5da0*/  FFMA.FTZ R120, R42, UR45, -R121 ;  /* 0x0000002d2a787c23 */ /* 0x000fe20008010879 */
[-C--:B0-2---:R-:W-:Y:S01]  /*5db0*/  FMUL.FTZ R121, R175, R153.reuse ;  /* 0x00000099af797220 */ /* 0x085fe20000410000 */
[----:B------:R-:W-:Y:S01]  /*5dc0*/  FFMA.FTZ R127, R40, UR45, -R127 ;  /* 0x0000002d287f7c23 */ /* 0x000fe2000801087f */
[----:B------:R-:W-:Y:S01]  /*5dd0*/  FMUL.FTZ R129, R45, UR46 ;  /* 0x0000002e2d817c20 */ /* 0x000fe20008410000 */
[----:B------:R-:W-:Y:S01]  /*5de0*/  FMUL.FTZ R120, R3, R120 ;  /* 0x0000007803787220 */ /* 0x000fe20000410000 */
[----:B------:R-:W-:Y:S01]  /*5df0*/  FFMA.FTZ R121, R177, R152, -R121 ;  /* 0x00000098b1797223 */ /* 0x000fe20000010879 */
[----:B------:R-:W-:Y:S01]  /*5e00*/  FMUL.FTZ R227, R61, UR46 ;  /* 0x0000002e3de37c20 */ /* 0x000fe20008410000 */
[----:B------:R-:W-:Y:S01]  /*5e10*/  FFMA.FTZ R129, R44, UR45, -R129 ;  /* 0x0000002d2c817c23 */ /* 0x000fe20008010881 */
[-C--:B------:R-:W-:Y:S01]  /*5e20*/  FMUL.FTZ R125, R175, R120.reuse ;  /* 0x00000078af7d7220 */ /* 0x080fe20000410000 */
[C---:B------:R-:W-:Y:S01]  /*5e30*/  FFMA.FTZ R123, R177.reuse, R120, R122 ;  /* 0x00000078b17b7223 */ /* 0x040fe2000001007a */
[C---:B------:R-:W-:Y:S01]  /*5e40*/  FMUL.FTZ R120, R177.reuse, R153 ;  /* 0x00000099b1787220 */ /* 0x040fe20000410000 */
[----:B------:R-:W-:Y:S01]  /*5e50*/  FMUL.FTZ R124, R178, R121 ;  /* 0x00000079b27c7220 */ /* 0x000fe20000410000 */
[----:B------:R-:W-:Y:S01]  /*5e60*/  FFMA.FTZ R122, R177, R192, -R125 ;  /* 0x000000c0b17a7223 */ /* 0x000fe2000001087d */
[----:B------:R-:W-:Y:S01]  /*5e70*/  FFMA.FTZ R123, R4, R127, R123 ;  /* 0x0000007f047b7223 */ /* 0x000fe2000001007b */
[----:B------:R-:W-:Y:S01]  /*5e80*/  FFMA.FTZ R120, -R175, R152, -R120 ;  /* 0x00000098af787223 */ /* 0x000fe20000010978 */
[----:B------:R-:W-:Y:S01]  /*5e90*/  FMUL.FTZ R127, R47, UR46 ;  /* 0x0000002e2f7f7c20 */ /* 0x000fe20008410000 */
[----:B------:R-:W-:Y:S01]  /*5ea0*/  FADD.FTZ R122, R191, R122 ;  /* 0x0000007abf7a7221 */ /* 0x000fe20000010000 */
[C---:B------:R-:W-:Y:S01]  /*5eb0*/  FMUL.FTZ R125, R178.reuse, R123 ;  /* 0x0000007bb27d7220 */ /* 0x040fe20000410000 */
[CC--:B------:R-:W-:Y:S01]  /*5ec0*/  FFMA.FTZ R124, R179.reuse, R120.reuse, -R124 ;  /* 0x00000078b37c7223 */ /* 0x0c0fe2000001087c */
[C---:B------:R-:W-:Y:S01]  /*5ed0*/  FMUL.FTZ R120, R178.reuse, R120 ;  /* 0x00000078b2787220 */ /* 0x040fe20000410000 */
[-C--:B------:R-:W-:Y:S01]  /*5ee0*/  FMUL.FTZ R126, R178, R122.reuse ;  /* 0x0000007ab27e7220 */ /* 0x080fe20000410000 */
[----:B------:R-:W-:Y:S01]  /*5ef0*/  FFMA.FTZ R127, R46, UR45, -R127 ;  /* 0x0000002d2e7f7c23 */ /* 0x000fe2000801087f */
[C---:B------:R-:W-:Y:S01]  /*5f00*/  FFMA.FTZ R125, R179.reuse, R122, -R125 ;  /* 0x0000007ab37d7223 */ /* 0x040fe2000001087d */
[C---:B------:R-:W-:Y:S01]  /*5f10*/  FFMA.FTZ R120, R179.reuse, R121, R120 ;  /* 0x00000079b3787223 */ /* 0x040fe20000010078 */
[----:B------:R-:W-:Y:S01]  /*5f20*/  FFMA.FTZ R126, R179, R123, R126 ;  /* 0x0000007bb37e7223 */ /* 0x000fe2000001007e */
[----:B------:R-:W-:Y:S01]  /*5f30*/  FMUL.FTZ R122, R180, R124 ;  /* 0x0000007cb47a7220 */ /* 0x000fe20000410000 */
[----:B------:R-:W-:Y:S01]  /*5f40*/  FADD.FTZ R125, R190, R125 ;  /* 0x0000007dbe7d7221 */ /* 0x000fe20000010000 */
[CC--:B------:R-:W-:Y:S01]  /*5f50*/  FMUL.FTZ R123, R180.reuse, R120.reuse ;  /* 0x00000078b47b7220 */ /* 0x0c0fe20000410000 */
[----:B------:R-:W-:Y:S01]  /*5f60*/  FFMA.FTZ R126, R5, R127, R126 ;  /* 0x0000007f057e7223 */ /* 0x000fe2000001007e */
[C---:B------:R-:W-:Y:S01]  /*5f70*/  FFMA.FTZ R121, R181.reuse, R120, R122 ;  /* 0x00000078b5797223 */ /* 0x040fe2000001007a */
[C---:B------:R-:W-:Y:S01]  /*5f80*/  FMUL.FTZ R127, R180.reuse, R125 ;  /* 0x0000007db47f7220 */ /* 0x040fe20000410000 */
[C---:B------:R-:W-:Y:S01]  /*5f90*/  FFMA.FTZ R123, R181.reuse, R124, -R123 ;  /* 0x0000007cb57b7223 */ /* 0x040fe2000001087b */
[-C--:B------:R-:W-:Y:S01]  /*5fa0*/  FMUL.FTZ R120, R180, R126.reuse ;  /* 0x0000007eb4787220 */ /* 0x080fe20000410000 */
[----:B------:R-:W-:Y:S01]  /*5fb0*/  FMUL.FTZ R131, R146, R121 ;  /* 0x0000007992837220 */ /* 0x000fe20000410000 */
[C---:B------:R-:W-:Y:S01]  /*5fc0*/  FFMA.FTZ R127, R181.reuse, R126, R127 ;  /* 0x0000007eb57f7223 */ /* 0x040fe2000001007f */
[----:B------:R-:W-:Y:S01]  /*5fd0*/  FFMA.FTZ R227, R60, UR45, -R227 ;  /* 0x0000002d3ce37c23 */ /* 0x000fe200080108e3 */
[----:B------:R-:W-:Y:S01]  /*5fe0*/  FFMA.FTZ R120, R181, R125, -R120 ;  /* 0x0000007db5787223 */ /* 0x000fe20000010878 */
[----:B------:R-:W-:Y:S01]  /*5ff0*/  FFMA.FTZ R131, R148, R123, -R131 ;  /* 0x0000007b94837223 */ /* 0x000fe20000010883 */
[----:B------:R-:W-:Y:S01]  /*6000*/  FFMA.FTZ R127, R6, R129, R127 ;  /* 0x00000081067f7223 */ /* 0x000fe2000001007f */
[----:B------:R-:W-:Y:S01]  /*6010*/  FMUL.FTZ R223, R67, UR46 ;  /* 0x0000002e43df7c20 */ /* 0x000fe20008410000 */
[----:B------:R-:W-:Y:S01]  /*6020*/  FADD.FTZ R125, R189, R120 ;  /* 0x00000078bd7d7221 */ /* 0x000fe20000010000 */
[----:B------:R-:W-:Y:S01]  /*6030*/  FMUL.FTZ R120, R146, R123 ;  /* 0x0000007b92787220 */ /* 0x000fe20000410000 */
[----:B------:R-:W-:Y:S01]  /*6040*/  FMUL.FTZ R129, R150, R131 ;  /* 0x0000008396817220 */ /* 0x000fe20000410000 */
[----:B------:R-:W-:Y:S01]  /*6050*/  FMUL.FTZ R123, R51, UR46 ;  /* 0x0000002e337b7c20 */ /* 0x000fe20008410000 */
[----:B------:R-:W-:Y:S01]  /*6060*/  FMUL.FTZ R122, R146, R125 ;  /* 0x0000007d927a7220 */ /* 0x000fe20000410000 */
[----:B------:R-:W-:Y:S01]  /*6070*/  FFMA.FTZ R121, R148, R121, R120 ;  /* 0x0000007994797223 */ /* 0x000fe20000010078 */
[----:B------:R-:W-:Y:S01]  /*6080*/  FFMA.FTZ R223, R66, UR45, -R223 ;  /* 0x0000002d42df7c23 */ /* 0x000fe200080108df */
[----:B------:R-:W-:Y:S01]  /*6090*/  FFMA.FTZ R123, R50, UR45, -R123 ;  /* 0x0000002d327b7c23 */ /* 0x000fe2000801087b */
[-C--:B------:R-:W-:Y:S01]  /*60a0*/  FFMA.FTZ R122, R148, R127.reuse, R122 ;  /* 0x0000007f947a7223 */ /* 0x080fe2000001007a */
[----:B------:R-:W-:Y:S01]  /*60b0*/  FMUL.FTZ R127, R146, R127 ;  /* 0x0000007f927f7220 */ /* 0x000fe20000410000 */
[-C--:B------:R-:W-:Y:S01]  /*60c0*/  FMUL.FTZ R120, R150, R121.reuse ;  /* 0x0000007996787220 */ /* 0x080fe20000410000 */
[----:B------:R-:W-:Y:S01]  /*60d0*/  FFMA.FTZ R129, R154, R121, R129 ;  /* 0x000000799a817223 */ /* 0x000fe20000010081 */
[----:B------:R-:W-:Y:S01]  /*60e0*/  FFMA.FTZ R123, R7, R123, R122 ;  /* 0x0000007b077b7223 */ /* 0x000fe2000001007a */
[----:B------:R-:W-:Y:S01]  /*60f0*/  FFMA.FTZ R127, R148, R125, -R127 ;  /* 0x0000007d947f7223 */ /* 0x000fe2000001087f */
[----:B------:R-:W-:Y:S01]  /*6100*/  FFMA.FTZ R131, R154, R131, -R120 ;  /* 0x000000839a837223 */ /* 0x000fe20000010878 */
[C---:B------:R-:W-:Y:S01]  /*6110*/  FMUL.FTZ R122, R155.reuse, R129 ;  /* 0x000000819b7a7220 */ /* 0x040fe20000410000 */
[----:B------:R-:W0:Y:S01]  /*6120*/  LDS.64 R120, [R144+0x8] ;  /* 0x0000080090787984 */ /* 0x000e220000000a00 */
[----:B------:R-:W-:Y:S01]  /*6130*/  FADD.FTZ R127, R188, R127 ;  /* 0x0000007fbc7f7221 */ /* 0x000fe20000010000 */
[-C--:B------:R-:W-:Y:S01]  /*6140*/  FMUL.FTZ R133, R155, R131.reuse ;  /* 0x000000839b857220 */ /* 0x080fe20000410000 */
[----:B------:R-:W-:Y:S01]  /*6150*/  FFMA.FTZ R131, R156, R131, -R122 ;  /* 0x000000839c837223 */ /* 0x000fe2000001087a */
[----:B------:R-:W-:Y:S01]  /*6160*/  FMUL.FTZ R219, R71, UR46 ;  /* 0x0000002e47db7c20 */ /* 0x000fe20008410000 */
[----:B------:R-:W-:Y:S01]  /*6170*/  FMUL.FTZ R125, R150, R127 ;  /* 0x0000007f967d7220 */ /* 0x000fe20000410000 */
[----:B------:R-:W-:Y:S01]  /*6180*/  FFMA.FTZ R133, R156, R129, R133 ;  /* 0x000000819c857223 */ /* 0x000fe20000010085 */
[----:B------:R-:W-:Y:S01]  /*6190*/  FMUL.FTZ R129, R49, UR46 ;  /* 0x0000002e31817c20 */ /* 0x000fe20008410000 */
[----:B------:R-:W-:Y:S01]  /*61a0*/  FFMA.FTZ R219, R70, UR45, -R219 ;  /* 0x0000002d46db7c23 */ /* 0x000fe200080108db */
[-C--:B------:R-:W-:Y:S01]  /*61b0*/  FFMA.FTZ R125, R154, R123.reuse, R125 ;  /* 0x0000007b9a7d7223 */ /* 0x080fe2000001007d */
[----:B------:R-:W-:Y:S01]  /*61c0*/  FMUL.FTZ R123, R150, R123 ;  /* 0x0000007b967b7220 */ /* 0x000fe20000410000 */
[----:B------:R-:W-:Y:S01]  /*61d0*/  FFMA.FTZ R129, R48, UR45, -R129 ;  /* 0x0000002d30817c23 */ /* 0x000fe20008010881 */
[C---:B------:R-:W-:Y:S01]  /*61e0*/  FMUL.FTZ R135, R157.reuse, R133 ;  /* 0x000000859d877220 */ /* 0x040fe20000410000 */
[----:B------:R-:W-:Y:S01]  /*61f0*/  UISETP.GE.AND UP0, UPT, UR13, UR25, UPT ;  /* 0x000000190d00728c */ /* 0x000fe2000bf06270 */
[----:B------:R-:W-:Y:S01]  /*6200*/  FFMA.FTZ R122, R154, R127, -R123 ;  /* 0x0000007f9a7a7223 */ /* 0x000fe2000001087b */
[----:B------:R-:W-:Y:S01]  /*6210*/  FFMA.FTZ R125, R8, R129, R125 ;  /* 0x00000081087d7223 */ /* 0x000fe2000001007d */
[CC--:B------:R-:W-:Y:S01]  /*6220*/  FFMA.FTZ R135, R158.reuse, R131.reuse, -R135 ;  /* 0x000000839e877223 */ /* 0x0c0fe20000010887 */
[----:B------:R-:W-:Y:S01]  /*6230*/  FMUL.FTZ R131, R157, R131 ;  /* 0x000000839d837220 */ /* 0x000fe20000410000 */
[----:B------:R-:W-:Y:S01]  /*6240*/  FADD.FTZ R122, R187, R122 ;  /* 0x0000007abb7a7221 */ /* 0x000fe20000010000 */
[----:B------:R-:W-:Y:S01]  /*6250*/  FMUL.FTZ R123, R155, R125 ;  /* 0x0000007d9b7b7220 */ /* 0x000fe20000410000 */
[----:B------:R-:W-:Y:S01]  /*6260*/  FMUL.FTZ R129, R55, UR46 ;  /* 0x0000002e37817c20 */ /* 0x000fe20008410000 */
[----:B------:R-:W-:Y:S01]  /*6270*/  FFMA.FTZ R131, R158, R133, R131 ;  /* 0x000000859e837223 */ /* 0x000fe20000010083 */
[----:B------:R-:W-:Y:S01]  /*6280*/  FMUL.FTZ R133, R159, R135 ;  /* 0x000000879f857220 */ /* 0x000fe20000410000 */
[-C--:B------:R-:W-:Y:S01]  /*6290*/  FFMA.FTZ R127, R156, R122.reuse, -R123 ;  /* 0x0000007a9c7f7223 */ /* 0x080fe2000001087b */
[----:B------:R-:W-:Y:S01]  /*62a0*/  FMUL.FTZ R123, R155, R122 ;  /* 0x0000007a9b7b7220 */ /* 0x000fe20000410000 */
[----:B------:R-:W-:Y:S01]  /*62b0*/  FFMA.FTZ R129, R54, UR45, -R129 ;  /* 0x0000002d36817c23 */ /* 0x000fe20008010881 */
[-C--:B------:R-:W-:Y:S01]  /*62c0*/  FFMA.FTZ R133, R160, R131.reuse, R133 ;  /* 0x00000083a0857223 */ /* 0x080fe20000010085 */
[----:B------:R-:W-:Y:S01]  /*62d0*/  FMUL.FTZ R131, R159, R131 ;  /* 0x000000839f837220 */ /* 0x000fe20000410000 */
[----:B------:R-:W-:Y:S01]  /*62e0*/  FFMA.FTZ R122, R156, R125, R123 ;  /* 0x0000007d9c7a7223 */ /* 0x000fe2000001007b */
[----:B------:R-:W-:Y:S01]  /*62f0*/  FADD.FTZ R127, R186, R127 ;  /* 0x0000007fba7f7221 */ /* 0x000fe20000010000 */
[----:B------:R-:W-:Y:S01]  /*6300*/  FMUL.FTZ R125, R161, R133 ;  /* 0x00000085a17d7220 */ /* 0x000fe20000410000 */
[----:B------:R-:W-:Y:S01]  /*6310*/  FFMA.FTZ R131, R160, R135, -R131 ;  /* 0x00000087a0837223 */ /* 0x000fe20000010883 */
[----:B------:R-:W-:Y:S01]  /*6320*/  FFMA.FTZ R122, R9, R129, R122 ;  /* 0x00000081097a7223 */ /* 0x000fe2000001007a */
[----:B------:R-:W-:Y:S01]  /*6330*/  FMUL.FTZ R123, R157, R127 ;  /* 0x0000007f9d7b7220 */ /* 0x000fe20000410000 */
[----:B------:R-:W-:Y:S01]  /*6340*/  FMUL.FTZ R129, R53, UR46 ;  /* 0x0000002e35817c20 */ /* 0x000fe20008410000 */
[-C--:B------:R-:W-:Y:S01]  /*6350*/  FFMA.FTZ R126, R162, R131.reuse, -R125 ;  /* 0x00000083a27e7223 */ /* 0x080fe2000001087d */
[-C--:B------:R-:W-:Y:S01]  /*6360*/  FMUL.FTZ R125, R157, R122.reuse ;  /* 0x0000007a9d7d7220 */ /* 0x080fe20000410000 */
[----:B------:R-:W-:Y:S01]  /*6370*/  FFMA.FTZ R123, R158, R122, R123 ;  /* 0x0000007a9e7b7223 */ /* 0x000fe2000001007b */
[----:B------:R-:W-:Y:S01]  /*6380*/  FFMA.FTZ R129, R52, UR45, -R129 ;  /* 0x0000002d34817c23 */ /* 0x000fe20008010881 */
[----:B------:R-:W-:Y:S01]  /*6390*/  FMUL.FTZ R131, R161, R131 ;  /* 0x00000083a1837220 */ /* 0x000fe20000410000 */
[----:B------:R-:W-:Y:S01]  /*63a0*/  FFMA.FTZ R124, R158, R127, -R125 ;  /* 0x0000007f9e7c7223 */ /* 0x000fe2000001087d */
[C---:B0-----:R-:W-:Y:S01]  /*63b0*/  FMUL.FTZ R122, R141.reuse, R120 ;  /* 0x000000788d7a7220 */ /* 0x041fe20000410000 */
[----:B------:R-:W-:Y:S01]  /*63c0*/  FFMA.FTZ R129, R10, R129, R123 ;  /* 0x000000810a817223 */ /* 0x000fe2000001007b */
[-C--:B------:R-:W-:Y:S01]  /*63d0*/  FMUL.FTZ R123, R141, R121.reuse ;  /* 0x000000798d7b7220 */ /* 0x080fe20000410000 */
[----:B------:R-:W-:Y:S01]  /*63e0*/  FADD.FTZ R124, R185, R124 ;  /* 0x0000007cb97c7221 */ /* 0x000fe20000010000 */
[----:B------:R-:W-:Y:S01]  /*63f0*/  FFMA.FTZ R122, R140, R121, R122 ;  /* 0x000000798c7a7223 */ /* 0x000fe2000001007a */
[----:B------:R-:W-:Y:S01]  /*6400*/  FFMA.FTZ R131, R162, R133, R131 ;  /* 0x00000085a2837223 */ /* 0x000fe20000010083 */
[----:B------:R-:W-:Y:S01]  /*6410*/  FMUL.FTZ R133, R163, R126 ;  /* 0x0000007ea3857220 */ /* 0x000fe20000410000 */
[----:B------:R-:W-:Y:S01]  /*6420*/  FFMA.FTZ R123, R140, R120, -R123 ;  /* 0x000000788c7b7223 */ /* 0x000fe2000001087b */
[----:B------:R-:W-:Y:S01]  /*6430*/  FMUL.FTZ R121, R159, R124 ;  /* 0x0000007c9f797220 */ /* 0x000fe20000410000 */
[----:B------:R-:W-:Y:S01]  /*6440*/  FADD.FTZ R199, RZ, R122 ;  /* 0x0000007affc77221 */ /* 0x000fe20000010000 */
[----:B------:R-:W-:Y:S01]  /*6450*/  FFMA.FTZ R133, R164, R131, R133 ;  /* 0x00000083a4857223 */ /* 0x000fe20000010085 */
[----:B------:R-:W-:Y:S01]  /*6460*/  FFMA.FTZ R233, R116, R33, R123 ;  /* 0x0000002174e97223 */ /* 0x000fe2000001007b */
[----:B------:R-:W-:Y:S01]  /*6470*/  FMUL.FTZ R131, R163, R131 ;  /* 0x00000083a3837220 */ /* 0x000fe20000410000 */
[----:B------:R-:W-:Y:S01]  /*6480*/  FFMA.FTZ R122, R160, R129, R121 ;  /* 0x00000081a07a7223 */ /* 0x000fe20000010079 */
[C---:B------:R-:W-:Y:S01]  /*6490*/  FMUL.FTZ R121, R173.reuse, R199 ;  /* 0x000000c7ad797220 */ /* 0x040fe20000410000 */
[----:B------:R-:W-:Y:S01]  /*64a0*/  FMUL.FTZ R120, R173, R233 ;  /* 0x000000e9ad787220 */ /* 0x000fe20000410000 */
[----:B------:R-:W-:Y:S01]  /*64b0*/  FFMA.FTZ R131, R164, R126, -R131 ;  /* 0x0000007ea4837223 */ /* 0x000fe20000010883 */
[----:B------:R-:W-:Y:S01]  /*64c0*/  FMUL.FTZ R125, R159, R129 ;  /* 0x000000819f7d7220 */ /* 0x000fe20000410000 */
[C---:B------:R-:W-:Y:S01]  /*64d0*/  FFMA.FTZ R228, R174.reuse, R233, -R121 ;  /* 0x000000e9aee47223 */ /* 0x040fe20000010879 */
[----:B------:R-:W-:Y:S01]  /*64e0*/  FFMA.FTZ R120, R174, R199, R120 ;  /* 0x000000c7ae787223 */ /* 0x000fe20000010078 */
[----:B------:R-:W-:Y:S01]  /*64f0*/  FMUL.FTZ R123, R165, R131 ;  /* 0x00000083a57b7220 */ /* 0x000fe20000410000 */
[----:B------:R-:W-:Y:S01]  /*6500*/  FMUL.FTZ R127, R59, UR46 ;  /* 0x0000002e3b7f7c20 */ /* 0x000fe20008410000 */
[----:B------:R-:W-:Y:S01]  /*6510*/  FFMA.FTZ R228, R117, R34, R228 ;  /* 0x0000002275e47223 */ /* 0x000fe200000100e4 */
[----:B------:R-:W-:Y:S01]  /*6520*/  FFMA.FTZ R125, R160, R124, -R125 ;  /* 0x0000007ca07d7223 */ /* 0x000fe2000001087d */
[----:B------:R-:W-:Y:S01]  /*6530*/  FADD.FTZ R198, RZ, R120 ;  /* 0x00000078ffc67221 */ /* 0x000fe20000010000 */
[-C--:B------:R-:W-:Y:S01]  /*6540*/  FFMA.FTZ R124, R166, R133.reuse, R123 ;  /* 0x00000085a67c7223 */ /* 0x080fe2000001007b */
[----:B------:R-:W-:Y:S01]  /*6550*/  FMUL.FTZ R123, R171, R228 ;  /* 0x000000e4ab7b7220 */ /* 0x000fe20000410000 */
[----:B------:R-:W-:Y:S01]  /*6560*/  FFMA.FTZ R127, R58, UR45, -R127 ;  /* 0x0000002d3a7f7c23 */ /* 0x000fe2000801087f */
[----:B------:R-:W-:Y:S01]  /*6570*/  FMUL.FTZ R133, R165, R133 ;  /* 0x00000085a5857220 */ /* 0x000fe20000410000 */
[-C--:B------:R-:W-:Y:S01]  /*6580*/  FMUL.FTZ R121, R171, R198.reuse ;  /* 0x000000c6ab797220 */ /* 0x080fe20000410000 */
[----:B------:R-:W-:Y:S01]  /*6590*/  FADD.FTZ R125, R184, R125 ;  /* 0x0000007db87d7221 */ /* 0x000fe20000010000 */
[----:B------:R-:W-:Y:S01]  /*65a0*/  FFMA.FTZ R123, R172, R198, R123 ;  /* 0x000000c6ac7b7223 */ /* 0x000fe2000001007b */
[----:B------:R-:W-:Y:S01]  /*65b0*/  FFMA.FTZ R122, R11, R127, R122 ;  /* 0x0000007f0b7a7223 */ /* 0x000fe2000001007a */
[----:B------:R-:W-:Y:S01]  /*65c0*/  FFMA.FTZ R133, R166, R131, -R133 ;  /* 0x00000083a6857223 */ /* 0x000fe20000010885 */
[----:B------:R-:W-:Y:S01]  /*65d0*/  FFMA.FTZ R121, R172, R228, -R121 ;  /* 0x000000e4ac797223 */ /* 0x000fe20000010879 */
[----:B------:R-:W-:Y:S01]  /*65e0*/  FMUL.FTZ R127, R161, R125 ;  /* 0x0000007da17f7220 */ /* 0x000fe20000410000 */
[----:B------:R-:W-:Y:S01]  /*65f0*/  FMUL.FTZ R131, R57, UR46 ;  /* 0x0000002e39837c20 */ /* 0x000fe20008410000 */
[----:B------:R-:W-:Y:S01]  /*6600*/  FADD.FTZ R200, RZ, R123 ;  /* 0x0000007bffc87221 */ /* 0x000fe20000010000 */
[-C--:B------:R-:W-:Y:S01]  /*6610*/  FMUL.FTZ R129, R161, R122.reuse ;  /* 0x0000007aa1817220 */ /* 0x080fe20000410000 */
[----:B------:R-:W-:Y:S01]  /*6620*/  FFMA.FTZ R231, R118, R31, R121 ;  /* 0x0000001f76e77223 */ /* 0x000fe20000010079 */
[----:B------:R-:W-:Y:S01]  /*6630*/  FFMA.FTZ R127, R162, R122, R127 ;  /* 0x0000007aa27f7223 */ /* 0x000fe2000001007f */
[----:B------:R-:W-:Y:S01]  /*6640*/  FFMA.FTZ R131, R56, UR45, -R131 ;  /* 0x0000002d38837c23 */ /* 0x000fe20008010883 */
[----:B------:R-:W-:Y:S01]  /*6650*/  FMUL.FTZ R121, R169, R200 ;  /* 0x000000c8a9797220 */ /* 0x000fe20000410000 */
[----:B------:R-:W-:Y:S01]  /*6660*/  FFMA.FTZ R120, R162, R125, -R129 ;  /* 0x0000007da2787223 */ /* 0x000fe20000010881 */
[----:B------:R-:W-:Y:S01]  /*6670*/  FMUL.FTZ R125, R167, R133 ;  /* 0x00000085a77d7220 */ /* 0x000fe20000410000 */
[----:B------:R-:W-:Y:S01]  /*6680*/  FMUL.FTZ R123, R169, R231 ;  /* 0x000000e7a97b7220 */ /* 0x000fe20000410000 */
[----:B------:R-:W-:Y:S01]  /*6690*/  FFMA.FTZ R127, R12, R131, R127 ;  /* 0x000000830c7f7223 */ /* 0x000fe2000001007f */
[----:B------:R-:W-:Y:S01]  /*66a0*/  FFMA.FTZ R226, R170, R231, -R121 ;  /* 0x000000e7aae27223 */ /* 0x000fe20000010879 */
[----:B------:R-:W-:Y:S01]  /*66b0*/  FFMA.FTZ R126, R168, R124, R125 ;  /* 0x0000007ca87e7223 */ /* 0x000fe2000001007d */
[----:B------:R-:W-:Y:S01]  /*66c0*/  FFMA.FTZ R123, R170, R200, R123 ;  /* 0x000000c8aa7b7223 */ /* 0x000fe2000001007b */
[----:B------:R-:W-:Y:S01]  /*66d0*/  FADD.FTZ R120, R183, R120 ;  /* 0x00000078b7787221 */ /* 0x000fe20000010000 */
[----:B------:R-:W-:Y:S01]  /*66e0*/  FMUL.FTZ R125, R163, R127 ;  /* 0x0000007fa37d7220 */ /* 0x000fe20000410000 */
[----:B------:R-:W-:Y:S01]  /*66f0*/  FFMA.FTZ R226, R119, R32, R226 ;  /* 0x0000002077e27223 */ /* 0x000fe200000100e2 */
[----:B------:R-:W-:Y:S01]  /*6700*/  FADD.FTZ R201, RZ, R123 ;  /* 0x0000007bffc97221 */ /* 0x000fe20000010000 */
[-C--:B------:R-:W-:Y:S01]  /*6710*/  FMUL.FTZ R123, R163, R120.reuse ;  /* 0x00000078a37b7220 */ /* 0x080fe20000410000 */
[C---:B------:R-:W-:Y:S01]  /*6720*/  FFMA.FTZ R125, R164.reuse, R120, -R125 ;  /* 0x00000078a47d7223 */ /* 0x040fe2000001087d */
[C---:B------:R-:W-:Y:S01]  /*6730*/  FMUL.FTZ R120, R167.reuse, R226 ;  /* 0x000000e2a7787220 */ /* 0x040fe20000410000 */
[C---:B------:R-:W-:Y:S01]  /*6740*/  FMUL.FTZ R129, R167.reuse, R124 ;  /* 0x0000007ca7817220 */ /* 0x040fe20000410000 */
[----:B------:R-:W-:Y:S01]  /*6750*/  FMUL.FTZ R121, R167, R201 ;  /* 0x000000c9a7797220 */ /* 0x000fe20000410000 */
[----:B------:R-:W-:Y:S01]  /*6760*/  FFMA.FTZ R122, R164, R127, R123 ;  /* 0x0000007fa47a7223 */ /* 0x000fe2000001007b */
[C---:B------:R-:W-:Y:S01]  /*6770*/  FFMA.FTZ R120, R168.reuse, R201, R120 ;  /* 0x000000c9a8787223 */ /* 0x040fe20000010078 */
[C---:B------:R-:W-:Y:S01]  /*6780*/  FFMA.FTZ R133, R168.reuse, R133, -R129 ;  /* 0x00000085a8857223 */ /* 0x040fe20000010881 */
[----:B------:R-:W-:Y:S01]  /*6790*/  FMUL.FTZ R129, R63, UR46 ;  /* 0x0000002e3f817c20 */ /* 0x000fe20008410000 */
[----:B------:R-:W-:Y:S01]  /*67a0*/  FFMA.FTZ R121, R168, R226, -R121 ;  /* 0x000000e2a8797223 */ /* 0x000fe20000010879 */
[----:B------:R-:W-:Y:S01]  /*67b0*/  FADD.FTZ R202, RZ, R120 ;  /* 0x00000078ffca7221 */ /* 0x000fe20000010000 */
[----:B------:R-:W-:Y:S01]  /*67c0*/  FADD.FTZ R125, R182, R125 ;  /* 0x0000007db67d7221 */ /* 0x000fe20000010000 */
[----:B------:R-:W-:Y:S01]  /*67d0*/  FFMA.FTZ R129, R62, UR45, -R129 ;  /* 0x0000002d3e817c23 */ /* 0x000fe20008010881 */
[----:B------:R-:W-:Y:S01]  /*67e0*/  FFMA.FTZ R229, R112, R29, R121 ;  /* 0x0000001d70e57223 */ /* 0x000fe20000010079 */
[C---:B------:R-:W-:Y:S01]  /*67f0*/  FMUL.FTZ R120, R165.reuse, R202 ;  /* 0x000000caa5787220 */ /* 0x040fe20000410000 */
[----:B------:R-:W-:Y:S01]  /*6800*/  FMUL.FTZ R123, R165, R125 ;  /* 0x0000007da57b7220 */ /* 0x000fe20000410000 */
[----:B------:R-:W-:Y:S01]  /*6810*/  FFMA.FTZ R122, R13, R129, R122 ;  /* 0x000000810d7a7223 */ /* 0x000fe2000001007a */
[-C--:B------:R-:W-:Y:S01]  /*6820*/  FMUL.FTZ R121, R165, R229.reuse ;  /* 0x000000e5a5797220 */ /* 0x080fe20000410000 */
[C---:B------:R-:W-:Y:S01]  /*6830*/  FFMA.FTZ R120, R166.reuse, R229, -R120 ;  /* 0x000000e5a6787223 */ /* 0x040fe20000010878 */
[----:B------:R-:W-:Y:S01]  /*6840*/  FMUL.FTZ R127, R169, R126 ;  /* 0x0000007ea97f7220 */ /* 0x000fe20000410000 */
[----:B------:R-:W-:Y:S01]  /*6850*/  FMUL.FTZ R124, R165, R122 ;  /* 0x0000007aa57c7220 */ /* 0x000fe20000410000 */
[C---:B------:R-:W-:Y:S01]  /*6860*/  FFMA.FTZ R121, R166.reuse, R202, R121 ;  /* 0x000000caa6797223 */ /* 0x040fe20000010079 */
[----:B------:R-:W-:Y:S01]  /*6870*/  FFMA.FTZ R224, R113, R30, R120 ;  /* 0x0000001e71e07223 */ /* 0x000fe20000010078 */
[C---:B------:R-:W-:Y:S01]  /*6880*/  FFMA.FTZ R123, R166.reuse, R122, R123 ;  /* 0x0000007aa67b7223 */ /* 0x040fe2000001007b */
[----:B------:R-:W-:Y:S01]  /*6890*/  FFMA.FTZ R124, R166, R125, -R124 ;  /* 0x0000007da67c7223 */ /* 0x000fe2000001087c */
[----:B------:R-:W-:Y:S01]  /*68a0*/  FADD.FTZ R203, RZ, R121 ;  /* 0x00000079ffcb7221 */ /* 0x000fe20000010000 */
[----:B------:R-:W-:Y:S01]  /*68b0*/  FMUL.FTZ R125, R169, R133 ;  /* 0x00000085a97d7220 */ /* 0x000fe20000410000 */
[C---:B------:R-:W-:Y:S01]  /*68c0*/  FMUL.FTZ R120, R163.reuse, R224 ;  /* 0x000000e0a3787220 */ /* 0x040fe20000410000 */
[----:B------:R-:W-:Y:S01]  /*68d0*/  FFMA.FTZ R123, R14, R227, R123 ;  /* 0x000000e30e7b7223 */ /* 0x000fe2000001007b */
[-C--:B------:R-:W-:Y:S01]  /*68e0*/  FMUL.FTZ R121, R163, R203.reuse ;  /* 0x000000cba3797220 */ /* 0x080fe20000410000 */
[----:B------:R-:W-:Y:S01]  /*68f0*/  FFMA.FTZ R122, R170, R126, R125 ;  /* 0x0000007eaa7a7223 */ /* 0x000fe2000001007d */
[C---:B------:R-:W-:Y:S01]  /*6900*/  FFMA.FTZ R120, R164.reuse, R203, R120 ;  /* 0x000000cba4787223 */ /* 0x040fe20000010078 */
[----:B------:R-:W-:Y:S01]  /*6910*/  FADD.FTZ R124, R193, R124 ;  /* 0x0000007cc17c7221 */ /* 0x000fe20000010000 */
[C---:B------:R-:W-:Y:S01]  /*6920*/  FMUL.FTZ R125, R167.reuse, R123 ;  /* 0x0000007ba77d7220 */ /* 0x040fe20000410000 */
[----:B------:R-:W-:Y:S01]  /*6930*/  FFMA.FTZ R121, R164, R224, -R121 ;  /* 0x000000e0a4797223 */ /* 0x000fe20000010879 */
[----:B------:R-:W-:Y:S01]  /*6940*/  FFMA.FTZ R133, R170, R133, -R127 ;  /* 0x00000085aa857223 */ /* 0x000fe2000001087f */
[----:B------:R-:W-:Y:S01]  /*6950*/  FADD.FTZ R204, RZ, R120 ;  /* 0x00000078ffcc7221 */ /* 0x000fe20000010000 */
[-C--:B------:R-:W-:Y:S01]  /*6960*/  FFMA.FTZ R127, R168, R124.reuse, -R125 ;  /* 0x0000007ca87f7223 */ /* 0x080fe2000001087d */
[----:B------:R-:W-:Y:S01]  /*6970*/  FMUL.FTZ R125, R167, R124 ;  /* 0x0000007ca77d7220 */ /* 0x000fe20000410000 */
[----:B------:R-:W-:Y:S01]  /*6980*/  FFMA.FTZ R225, R114, R27, R121 ;  /* 0x0000001b72e17223 */ /* 0x000fe20000010079 */
[CC--:B------:R-:W-:Y:S01]  /*6990*/  FMUL.FTZ R121, R161.reuse, R204.reuse ;  /* 0x000000cca1797220 */ /* 0x0c0fe20000410000 */
[----:B------:R-:W-:Y:S01]  /*69a0*/  FADD.FTZ R127, R194, R127 ;  /* 0x0000007fc27f7221 */ /* 0x000fe20000010000 */
[----:B------:R-:W-:Y:S01]  /*69b0*/  FFMA.FTZ R125, R168, R123, R125 ;  /* 0x0000007ba87d7223 */ /* 0x000fe2000001007d */
[-C--:B------:R-:W-:Y:S01]  /*69c0*/  FMUL.FTZ R123, R161, R225.reuse ;  /* 0x000000e1a17b7220 */ /* 0x080fe20000410000 */
[----:B------:R-:W-:Y:S01]  /*69d0*/  FFMA.FTZ R222, R162, R225, -R121 ;  /* 0x000000e1a2de7223 */ /* 0x000fe20000010879 */
[----:B------:R-:W-:Y:S01]  /*69e0*/  FMUL.FTZ R121, R169, R127 ;  /* 0x0000007fa9797220 */ /* 0x000fe20000410000 */
[----:B------:R-:W-:Y:S01]  /*69f0*/  FFMA.FTZ R125, R16, R223, R125 ;  /* 0x000000df107d7223 */ /* 0x000fe2000001007d */
[----:B------:R-:W-:Y:S01]  /*6a00*/  FFMA.FTZ R123, R162, R204, R123 ;  /* 0x000000cca27b7223 */ /* 0x000fe2000001007b */
[----:B------:R-:W-:Y:S01]  /*6a10*/  FFMA.FTZ R222, R115, R28, R222 ;  /* 0x0000001c73de7223 */ /* 0x000fe200000100de */
[----:B------:R-:W-:Y:S01]  /*6a20*/  PLOP3.LUT P0, PT, PT, PT, UP0, 0x80, 0x8 ;  /* 0x000000000008781c */ /* 0x000fe20003f0f008 */
[-C--:B------:R-:W-:Y:S01]  /*6a30*/  FFMA.FTZ R120, R170, R125.reuse, R121 ;  /* 0x0000007daa787223 */ /* 0x080fe20000010079 */
[----:B------:R-:W-:Y:S01]  /*6a40*/  FADD.FTZ R205, RZ, R123 ;  /* 0x0000007bffcd7221 */ /* 0x000fe20000010000 */
[-C--:B------:R-:W-:Y:S01]  /*6a50*/  FMUL.FTZ R123, R159, R222.reuse ;  /* 0x000000de9f7b7220 */ /* 0x080fe20000410000 */
[----:B------:R-:W-:Y:S01]  /*6a60*/  FMUL.FTZ R124, R169, R125 ;  /* 0x0000007da97c7220 */ /* 0x000fe20000410000 */
[----:B------:R-:W-:Y:S01]  /*6a70*/  FMUL.FTZ R125, R65, UR46 ;  /* 0x0000002e417d7c20 */ /* 0x000fe20008410000 */
[-C--:B------:R-:W-:Y:S01]  /*6a80*/  FMUL.FTZ R121, R159, R205.reuse ;  /* 0x000000cd9f797220 */ /* 0x080fe20000410000 */
[----:B------:R-:W-:Y:S01]  /*6a90*/  FFMA.FTZ R123, R160, R205, R123 ;  /* 0x000000cda07b7223 */ /* 0x000fe2000001007b */
[----:B------:R-:W-:Y:S01]  /*6aa0*/  FFMA.FTZ R124, R170, R127, -R124 ;  /* 0x0000007faa7c7223 */ /* 0x000fe2000001087c */
[----:B------:R-:W-:Y:S01]  /*6ab0*/  FFMA.FTZ R220, R64, UR45, -R125 ;  /* 0x0000002d40dc7c23 */ /* 0x000fe2000801087d */
[----:B------:R-:W-:Y:S01]  /*6ac0*/  FFMA.FTZ R121, R160, R222, -R121 ;  /* 0x000000dea0797223 */ /* 0x000fe20000010879 */
[----:B------:R-:W-:Y:S01]  /*6ad0*/  FADD.FTZ R206, RZ, R123 ;  /* 0x0000007bffce7221 */ /* 0x000fe20000010000 */
[----:B------:R-:W-:Y:S01]  /*6ae0*/  FADD.FTZ R124, R195, R124 ;  /* 0x0000007cc37c7221 */ /* 0x000fe20000010000 */
[----:B------:R-:W-:Y:S01]  /*6af0*/  FFMA.FTZ R120, R17, R220, R120 ;  /* 0x000000dc11787223 */ /* 0x000fe20000010078 */
[----:B------:R-:W-:Y:S01]  /*6b00*/  FFMA.FTZ R221, R108, R25, R121 ;  /* 0x000000196cdd7223 */ /* 0x000fe20000010079 */
[----:B------:R-:W-:Y:S01]  /*6b10*/  FMUL.FTZ R121, R157, R206 ;  /* 0x000000ce9d797220 */ /* 0x000fe20000410000 */
[C---:B------:R-:W-:Y:S01]  /*6b20*/  FMUL.FTZ R127, R171.reuse, R133 ;  /* 0x00000085ab7f7220 */ /* 0x040fe20000410000 */
        /* <DEDUP_REMOVED lines=8> */
[----:B------:R-:W-:Y:S01]  /*6bb0*/  FADD.FTZ R131, R196, R131 ;  /* 0x00000083c4837221 */ /* 0x000fe20000010000 */
[----:B------:R-:W-:Y:S01]  /*6bc0*/  FADD.FTZ R207, RZ, R123 ;  /* 0x0000007bffcf7221 */ /* 0x000fe20000010000 */
[C---:B------:R-:W-:Y:S01]  /*6bd0*/  FMUL.FTZ R123, R155.reuse, R218 ;  /* 0x000000da9b7b7220 */ /* 0x040fe20000410000 */
[----:B------:R-:W-:Y:S01]  /*6be0*/  FFMA.FTZ R129, R18, R219, R129 ;  /* 0x000000db12817223 */ /* 0x000fe20000010081 */
[-C--:B------:R-:W-:Y:S01]  /*6bf0*/  FFMA.FTZ R127, R172, R122.reuse, R127 ;  /* 0x0000007aac7f7223 */ /* 0x080fe2000001007f */
[-C--:B------:R-:W-:Y:S01]  /*6c00*/  FMUL.FTZ R121, R155, R207.reuse ;  /* 0x000000cf9b797220 */ /* 0x080fe20000410000 */
[C---:B------:R-:W-:Y:S01]  /*6c10*/  FFMA.FTZ R123, R156.reuse, R207, R123 ;  /* 0x000000cf9c7b7223 */ /* 0x040fe2000001007b */
[----:B------:R-:W-:Y:S01]  /*6c20*/  FMUL.FTZ R125, R171, R122 ;  /* 0x0000007aab7d7220 */ /* 0x000fe20000410000 */
[C---:B------:R-:W-:Y:S01]  /*6c30*/  FMUL.FTZ R122, R173.reuse, R129 ;  /* 0x00000081ad7a7220 */ /* 0x040fe20000410000 */
[----:B------:R-:W-:Y:S01]  /*6c40*/  FFMA.FTZ R121, R156, R218, -R121 ;  /* 0x000000da9c797223 */ /* 0x000fe20000010879 */
[----:B------:R-:W-:Y:S01]  /*6c50*/  FADD.FTZ R209, RZ, R123 ;  /* 0x0000007bffd17221 */ /* 0x000fe20000010000 */
[-C--:B------:R-:W-:Y:S01]  /*6c60*/  FMUL.FTZ R123, R173, R131.reuse ;  /* 0x00000083ad7b7220 */ /* 0x080fe20000410000 */
[----:B------:R-:W-:Y:S01]  /*6c70*/  FFMA.FTZ R124, R174, R131, -R122 ;  /* 0x00000083ae7c7223 */ /* 0x000fe2000001087a */
[----:B------:R-:W-:Y:S01]  /*6c80*/  FFMA.FTZ R217, R110, R23, R121 ;  /* 0x000000176ed97223 */ /* 0x000fe20000010079 */
[----:B------:R-:W-:Y:S01]  /*6c90*/  FMUL.FTZ R121, R150, R209 ;  /* 0x000000d196797220 */ /* 0x000fe20000410000 */
[----:B------:R-:W-:Y:S01]  /*6ca0*/  FFMA.FTZ R129, R174, R129, R123 ;  /* 0x00000081ae817223 */ /* 0x000fe2000001007b */
[----:B------:R-:W-:Y:S01]  /*6cb0*/  ISETP.NE.OR P0, PT, R145, RZ, P0 ;  /* 0x000000ff9100720c */ /* 0x000fe20000705670 */
[-C--:B------:R-:W-:Y:S01]  /*6cc0*/  FMUL.FTZ R120, R150, R217.reuse ;  /* 0x000000d996787220 */ /* 0x080fe20000410000 */
[----:B------:R-:W-:Y:S01]  /*6cd0*/  FFMA.FTZ R216, R154, R217, -R121 ;  /* 0x000000d99ad87223 */ /* 0x000fe20000010879 */
[----:B------:R-:W-:Y:S01]  /*6ce0*/  FFMA.FTZ R125, R172, R133, -R125 ;  /* 0x00000085ac7d7223 */ /* 0x000fe2000001087d */
[----:B------:R-:W-:Y:S01]  /*6cf0*/  FMUL.FTZ R213, R69, UR46 ;  /* 0x0000002e45d57c20 */ /* 0x000fe20008410000 */
[----:B------:R-:W-:Y:S01]  /*6d00*/  FFMA.FTZ R120, R154, R209, R120 ;  /* 0x000000d19a787223 */ /* 0x000fe20000010078 */
[----:B------:R-:W-:Y:S01]  /*6d10*/  FFMA.FTZ R216, R111, R24, R216 ;  /* 0x000000186fd87223 */ /* 0x000fe200000100d8 */
[----:B------:R-:W-:Y:S01]  /*6d20*/  ISETP.GT.U32.AND P2, PT, R2, 0x1f, PT ;  /* 0x0000001f0200780c */ /* 0x000fe20003f44070 */
[----:B------:R-:W-:Y:S01]  /*6d30*/  FFMA.FTZ R213, R68, UR45, -R213 ;  /* 0x0000002d44d57c23 */ /* 0x000fe200080108d5 */
[----:B------:R-:W-:Y:S01]  /*6d40*/  FADD.FTZ R211, RZ, R120 ;  /* 0x00000078ffd37221 */ /* 0x000fe20000010000 */
[CC--:B------:R-:W-:Y:S01]  /*6d50*/  FMUL.FTZ R123, R146.reuse, R216.reuse ;  /* 0x000000d8927b7220 */ /* 0x0c0fe20000410000 */
[----:B------:R-:W-:Y:S01]  /*6d60*/  HFMA2 R140, -RZ, RZ, 1.875, 0 ;  /* 0x3f800000ff8c7431 */ /* 0x000fe200000001ff */
[----:B------:R-:W-:Y:S01]  /*6d70*/  CS2R R142, SRZ ;  /* 0x00000000008e7805 */ /* 0x000fe2000001ff00 */
[-C--:B------:R-:W-:Y:S01]  /*6d80*/  FMUL.FTZ R121, R146, R211.reuse ;  /* 0x000000d392797220 */ /* 0x080fe20000410000 */
[C---:B------:R-:W-:Y:S01]  /*6d90*/  FFMA.FTZ R123, R148.reuse, R211, R123 ;  /* 0x000000d3947b7223 */ /* 0x040fe2000001007b */
[----:B------:R-:W-:Y:S01]  /*6da0*/  VOTEU.ALL UP0, P0 ;  /* 0x0000000000ff7886 */ /* 0x000fe20000000000 */
[----:B------:R-:W-:Y:S01]  /*6db0*/  MOV R141, RZ ;  /* 0x000000ff008d7202 */ /* 0x000fe20000000f00 */
[----:B------:R-:W-:Y:S01]  /*6dc0*/  FFMA.FTZ R121, R148, R216, -R121 ;  /* 0x000000d894797223 */ /* 0x000fe20000010879 */
[----:B------:R-:W-:Y:S01]  /*6dd0*/  FADD.FTZ R208, RZ, R123 ;  /* 0x0000007bffd07221 */ /* 0x000fe20000010000 */
[C---:B------:R-:W-:Y:S01]  /*6de0*/  FMUL.FTZ R123, R173.reuse, R125 ;  /* 0x0000007dad7b7220 */ /* 0x040fe20000410000 */
[----:B------:R-:W-:Y:S01]  /*6df0*/  @!UP0 ULEA UR21, UR8, UR20, 0x4 ;  /* 0x0000001408158291 */ /* 0x000fe2000f8e20ff */
[----:B------:R-:W-:Y:S01]  /*6e00*/  FFMA.FTZ R215, R104, R21, R121 ;  /* 0x0000001568d77223 */ /* 0x000fe20000010079 */
[-C--:B------:R-:W-:Y:S01]  /*6e10*/  FMUL.FTZ R122, R180, R208.reuse ;  /* 0x000000d0b47a7220 */ /* 0x080fe20000410000 */
[-C--:B------:R-:W-:Y:S01]  /*6e20*/  FFMA.FTZ R120, R174, R127.reuse, R123 ;  /* 0x0000007fae787223 */ /* 0x080fe2000001007b */
[----:B------:R-:W-:Y:S01]  /*6e30*/  FMUL.FTZ R127, R173, R127 ;  /* 0x0000007fad7f7220 */ /* 0x000fe20000410000 */
[-C--:B------:R-:W-:Y:S01]  /*6e40*/  FMUL.FTZ R121, R180, R215.reuse ;  /* 0x000000d7b4797220 */ /* 0x080fe20000410000 */
[----:B------:R-:W-:Y:S01]  /*6e50*/  FFMA.FTZ R122, R181, R215, -R122 ;  /* 0x000000d7b57a7223 */ /* 0x000fe2000001087a */
[----:B------:R-:W-:Y:S01]  /*6e60*/  FADD.FTZ R123, R197, R124 ;  /* 0x0000007cc57b7221 */ /* 0x000fe20000010000 */
[----:B------:R-:W-:Y:S01]  /*6e70*/  BSSY B0, `(.L_x_4121) ;  /* 0x00000ee000007945 */ /* 0x000fe20003800000 */
[----:B------:R-:W-:Y:S01]  /*6e80*/  FFMA.FTZ R210, R181, R208, R121 ;  /* 0x000000d0b5d27223 */ /* 0x000fe20000010079 */
[----:B------:R-:W-:Y:S01]  /*6e90*/  FFMA.FTZ R214, R105, R22, R122 ;  /* 0x0000001669d67223 */ /* 0x000fe2000001007a */
[----:B------:R-:W-:Y:S01]  /*6ea0*/  FFMA.FTZ R121, R174, R125, -R127 ;  /* 0x0000007dae797223 */ /* 0x000fe2000001087f */
[----:B------:R-:W-:Y:S01]  /*6eb0*/  FFMA.FTZ R122, R0, R213, R129 ;  /* 0x000000d5007a7223 */ /* 0x000fe20000010081 */
[----:B------:R-:W-:Y:S01]  /*6ec0*/  FADD.FTZ R210, RZ, R210 ;  /* 0x000000d2ffd27221 */ /* 0x000fe20000010000 */
[C---:B------:R-:W-:Y:S01]  /*6ed0*/  FMUL.FTZ R124, R178.reuse, R214 ;  /* 0x000000d6b27c7220 */ /* 0x040fe20000410000 */
[----:B------:R-:W0:Y:S02]  /*6ee0*/  @!P0 LDS.128 R140, [UR21+0xac80] ;  /* 0x00ac8015ff8c8984 */ /* 0x000e240008000c00 */
        /* <DEDUP_REMOVED lines=22> */
[----:B------:R-:W-:-:S03]  /*7050*/  FFMA.FTZ R137, R120, R126, -R137 ;  /* 0x0000007e78897223 */ /* 0x000fc60000010889 */
[----:B------:R-:W-:Y:S01]  /*7060*/  FADD.FTZ R136, R123, R136 ;  /* 0x000000887b887221 */ /* 0x000fe20000010000 */
[----:B------:R-:W-:-:S03]  /*7070*/  FADD.FTZ R137, R122, R137 ;  /* 0x000000897a897221 */ /* 0x000fc60000010000 */
[C---:B--2---:R-:W-:Y:S01]  /*7080*/  FMUL.FTZ R139, R129.reuse, R136 ;  /* 0x00000088818b7220 */ /* 0x044fe20000410000 */
[----:B------:R-:W-:-:S03]  /*7090*/  FMUL.FTZ R235, R129, R137 ;  /* 0x0000008981eb7220 */ /* 0x000fc60000410000 */
[C---:B------:R-:W-:Y:S01]  /*70a0*/  FFMA.FTZ R237, R128.reuse, R137, -R139 ;  /* 0x0000008980ed7223 */ /* 0x040fe2000001088b */
[C---:B------:R-:W-:Y:S01]  /*70b0*/  FMUL.FTZ R139, R121.reuse, R124 ;  /* 0x0000007c798b7220 */ /* 0x040fe20000410000 */
[-C--:B------:R-:W-:Y:S01]  /*70c0*/  FMUL.FTZ R137, R121, R125.reuse ;  /* 0x0000007d79897220 */ /* 0x080fe20000410000 */
[----:B------:R-:W-:Y:S01]  /*70d0*/  FFMA.FTZ R138, R128, R136, R235 ;  /* 0x00000088808a7223 */ /* 0x000fe200000100eb */
[----:B------:R-:W-:Y:S01]  /*70e0*/  FADD.FTZ R237, R130, R237 ;  /* 0x000000ed82ed7221 */ /* 0x000fe20000010000 */
[C---:B------:R-:W-:Y:S01]  /*70f0*/  FFMA.FTZ R139, R120.reuse, R125, R139 ;  /* 0x0000007d788b7223 */ /* 0x040fe2000001008b */
[----:B------:R-:W-:Y:S01]  /*7100*/  FFMA.FTZ R137, R120, R124, -R137 ;  /* 0x0000007c78897223 */ /* 0x000fe20000010889 */
[----:B------:R-:W-:Y:S02]  /*7110*/  FADD.FTZ R138, R131, R138 ;  /* 0x0000008a838a7221 */ /* 0x000fe40000010000 */
[C---:B------:R-:W-:Y:S01]  /*7120*/  FMUL.FTZ R235, R129.reuse, R139 ;  /* 0x0000008b81eb7220 */ /* 0x040fe20000410000 */
[----:B------:R-:W-:-:S03]  /*7130*/  FMUL.FTZ R136, R129, R137 ;  /* 0x0000008981887220 */ /* 0x000fc60000410000 */
[C---:B------:R-:W-:Y:S01]  /*7140*/  FFMA.FTZ R235, R128.reuse, R137, -R235 ;  /* 0x0000008980eb7223 */ /* 0x040fe200000108eb */
[C---:B---3--:R-:W-:Y:S01]  /*7150*/  FMUL.FTZ R137, R133.reuse, R138 ;  /* 0x0000008a85897220 */ /* 0x048fe20000410000 */
[----:B------:R-:W-:Y:S01]  /*7160*/  FFMA.FTZ R136, R128, R139, R136 ;  /* 0x0000008b80887223 */ /* 0x000fe20000010088 */
        /* <DEDUP_REMOVED lines=9> */
[----:B------:R-:W-:Y:S06]  /*7200*/  BRA.DIV UR21, `(.L_x_4123) ;  /* 0x0000006e15ec7947 */ /* 0x000fec000b800000 */
[----:B------:R1:W2:Y:S01]  /*7210*/  SHFL.DOWN PT, R132, R235, 0x1, 0x1f ;  /* 0x08201f00eb847f89 */ /* 0x0002a200000e0000 */
[----:B------:R-:W-:Y:S02]  /*7220*/  MOV R136, R235 ;  /* 0x000000eb00887202 */ /* 0x000fe40000000f00 */
[----:B------:R-:W-:Y:S01]  /*7230*/  MOV R138, R134 ;  /* 0x00000086008a7202 */ /* 0x000fe20000000f00 */
[----:B------:R1:W3:Y:S04]  /*7240*/  SHFL.DOWN PT, R133, R137, 0x1, 0x1f ;  /* 0x08201f0089857f89 */ /* 0x0002e800000e0000 */
[----:B------:R1:W4:Y:S04]  /*7250*/  SHFL.DOWN PT, R236, R134, 0x1, 0x1f ;  /* 0x08201f0086ec7f89 */ /* 0x00032800000e0000 */
[----:B------:R1:W0:Y:S02]  /*7260*/  SHFL.DOWN PT, R239, R139, 0x1, 0x1f ;  /* 0x08201f008bef7f89 */ /* 0x00022400000e0000 */
.L_x_4264:
[----:B------:R-:W-:Y:S01]  /*7270*/  BSSY.RECONVERGENT B1, `(.L_x_4124) ;  /* 0x000000d000017945 */ /* 0x000fe20003800200 */
[----:B------:R-:W-:-:S03]  /*7280*/  ISETP.GT.U32.AND P3, PT, R145, 0x1d, PT ;  /* 0x0000001d9100780c */ /* 0x000fc60003f64070 */
[----:B------:R-:W-:Y:S10]  /*7290*/  @!P2 BRA `(.L_x_4125) ;  /* 0x000000000028a947 */ /* 0x000ff40003800000 */
[-C--:B0-----:R-:W-:Y:S01]  /*72a0*/  FMUL.FTZ R135, R137, R239.reuse ;  /* 0x000000ef89877220 */ /* 0x081fe20000410000 */
[----:B-1----:R-:W-:-:S03]  /*72b0*/  FMUL.FTZ R134, R136, R239 ;  /* 0x000000ef88867220 */ /* 0x002fc60000410000 */
[CC--:B----4-:R-:W-:Y:S01]  /*72c0*/  FFMA.FTZ R235, R136.reuse, R236.reuse, -R135 ;  /* 0x000000ec88eb7223 */ /* 0x0d0fe20000010887 */
[C---:B------:R-:W-:Y:S01]  /*72d0*/  FFMA.FTZ R236, R137.reuse, R236, R134 ;  /* 0x000000ec89ec7223 */ /* 0x040fe20000010086 */
[-C--:B---3--:R-:W-:Y:S01]  /*72e0*/  FMUL.FTZ R135, R137, R133.reuse ;  /* 0x0000008589877220 */ /* 0x088fe20000410000 */
[----:B------:R-:W-:Y:S01]  /*72f0*/  FMUL.FTZ R134, R136, R133 ;  /* 0x0000008588867220 */ /* 0x000fe20000410000 */
[----:B------:R-:W-:Y:S01]  /*7300*/  FADD.FTZ R138, R138, R235 ;  /* 0x000000eb8a8a7221 */ /* 0x000fe20000010000 */
[----:B------:R-:W-:Y:S01]  /*7310*/  FADD.FTZ R139, R139, R236 ;  /* 0x000000ec8b8b7221 */ /* 0x000fe20000010000 */
[C---:B--2---:R-:W-:Y:S01]  /*7320*/  FFMA.FTZ R136, R132.reuse, R136, -R135 ;  /* 0x0000008884887223 */ /* 0x044fe20000010887 */
[----:B------:R-:W-:-:S07]  /*7330*/  FFMA.FTZ R137, R132, R137, R134 ;  /* 0x0000008984897223 */ /* 0x000fce0000010086 */
.L_x_4125:
[----:B------:R-:W-:Y:S05]  /*7340*/  BSYNC.RECONVERGENT B1 ;  /* 0x0000000000017941 */ /* 0x000fea0003800200 */
.L_x_4124:
[----:B------:R-:W-:-:S03]  /*7350*/  UMOV UR21, 0xffffffff ;  /* 0xffffffff00157882 */ /* 0x000fc60000000000 */
[----:B------:R-:W-:Y:S05]  /*7360*/  BRA.DIV UR21, `(.L_x_4126) ;  /* 0x0000006e15f87947 */ /* 0x000fea000b800000 */
[----:B--2---:R2:W2:Y:S04]  /*7370*/  SHFL.DOWN PT, R132, R136, 0x2, 0x1f ;  /* 0x08401f0088847f89 */ /* 0x0044a800000e0000 */
[----:B---3--:R3:W2:Y:S04]  /*7380*/  SHFL.DOWN PT, R133, R137, 0x2, 0x1f ;  /* 0x08401f0089857f89 */ /* 0x0086a800000e0000 */
[----:B-1----:R3:W1:Y:S04]  /*7390*/  SHFL.DOWN PT, R134, R138, 0x2, 0x1f ;  /* 0x08401f008a867f89 */ /* 0x00266800000e0000 */
[----:B0-----:R3:W0:Y:S02]  /*73a0*/  SHFL.DOWN PT, R239, R139, 0x2, 0x1f ;  /* 0x08401f008bef7f89 */ /* 0x00162400000e0000 */
.L_x_4270:
[----:B------:R-:W-:Y:S01]  /*73b0*/  BSSY.RECONVERGENT B1, `(.L_x_4127) ;  /* 0x000000d000017945 */ /* 0x000fe20003800200 */
[----:B------:R-:W-:-:S03]  /*73c0*/  ISETP.GT.U32.AND P2, PT, R145, 0x1b, PT ;  /* 0x0000001b9100780c */ /* 0x000fc60003f44070 */
[----:B------:R-:W-:Y:S10]  /*73d0*/  @P3 BRA `(.L_x_4128) ;  /* 0x0000000000283947 */ /* 0x000ff40003800000 */
[-C--:B0-----:R-:W-:Y:S01]  /*73e0*/  FMUL.FTZ R135, R137, R239.reuse ;  /* 0x000000ef89877220 */ /* 0x081fe20000410000 */
[----:B----4-:R-:W-:-:S03]  /*73f0*/  FMUL.FTZ R236, R136, R239 ;  /* 0x000000ef88ec7220 */ /* 0x010fc60000410000 */
[CC--:B-1----:R-:W-:Y:S01]  /*7400*/  FFMA.FTZ R235, R136.reuse, R134.reuse, -R135 ;  /* 0x0000008688eb7223 */ /* 0x0c2fe20000010887 */
[C---:B------:R-:W-:Y:S01]  /*7410*/  FFMA.FTZ R236, R137.reuse, R134, R236 ;  /* 0x0000008689ec7223 */ /* 0x040fe200000100ec */
[-C--:B--2---:R-:W-:Y:S01]  /*7420*/  FMUL.FTZ R135, R137, R133.reuse ;  /* 0x0000008589877220 */ /* 0x084fe20000410000 */
[----:B------:R-:W-:Y:S01]  /*7430*/  FMUL.FTZ R134, R136, R133 ;  /* 0x0000008588867220 */ /* 0x000fe20000410000 */
[----:B---3--:R-:W-:Y:S01]  /*7440*/  FADD.FTZ R138, R138, R235 ;  /* 0x000000eb8a8a7221 */ /* 0x008fe20000010000 */
[----:B------:R-:W-:Y:S01]  /*7450*/  FADD.FTZ R139, R139, R236 ;  /* 0x000000ec8b8b7221 */ /* 0x000fe20000010000 */
[-C--:B------:R-:W-:Y:S01]  /*7460*/  FFMA.FTZ R136, R136, R132.reuse, -R135 ;  /* 0x0000008488887223 */ /* 0x080fe20000010887 */
[----:B------:R-:W-:-:S07]  /*7470*/  FFMA.FTZ R137, R137, R132, R134 ;  /* 0x0000008489897223 */ /* 0x000fce0000010086 */
.L_x_4128:
[----:B------:R-:W-:Y:S05]  /*7480*/  BSYNC.RECONVERGENT B1 ;  /* 0x0000000000017941 */ /* 0x000fea0003800200 */
.L_x_4127:
[----:B------:R-:W-:-:S03]  /*7490*/  UMOV UR21, 0xffffffff ;  /* 0xffffffff00157882 */ /* 0x000fc60000000000 */
[----:B------:R-:W-:Y:S05]  /*74a0*/  BRA.DIV UR21, `(.L_x_4129) ;  /* 0x0000007215187947 */ /* 0x000fea000b800000 */
[----:B--2---:R2:W2:Y:S04]  /*74b0*/  SHFL.DOWN PT, R132, R136, 0x4, 0x1f ;  /* 0x08801f0088847f89 */ /* 0x0044a800000e0000 */
[----:B------:R0:W2:Y:S04]  /*74c0*/  SHFL.DOWN PT, R133, R137, 0x4, 0x1f ;  /* 0x08801f0089857f89 */ /* 0x0000a800000e0000 */
[----:B-1----:R1:W1:Y:S04]  /*74d0*/  SHFL.DOWN PT, R134, R138, 0x4, 0x1f ;  /* 0x08801f008a867f89 */ /* 0x00226800000e0000 */
[----:B0-----:R0:W0:Y:S02]  /*74e0*/  SHFL.DOWN PT, R239, R139, 0x4, 0x1f ;  /* 0x08801f008bef7f89 */ /* 0x00102400000e0000 */
.L_x_4276:
        /* <DEDUP_REMOVED lines=13> */
.L_x_4131:
[----:B------:R-:W-:Y:S05]  /*75c0*/  BSYNC.RECONVERGENT B1 ;  /* 0x0000000000017941 */ /* 0x000fea0003800200 */
.L_x_4130:
[----:B------:R-:W-:-:S03]  /*75d0*/  UMOV UR21, 0xffffffff ;  /* 0xffffffff00157882 */ /* 0x000fc60000000000 */
[----:B------:R-:W-:Y:S05]  /*75e0*/  BRA.DIV UR21, `(.L_x_4132) ;  /* 0x0000007215387947 */ /* 0x000fea000b800000 */
[----:B--2---:R2:W2:Y:S04]  /*75f0*/  SHFL.DOWN PT, R132, R136, 0x8, 0x1f ;  /* 0x09001f0088847f89 */ /* 0x0044a800000e0000 */
[----:B------:R0:W2:Y:S04]  /*7600*/  SHFL.DOWN PT, R133, R137, 0x8, 0x1f ;  /* 0x09001f0089857f89 */ /* 0x0000a800000e0000 */
[----:B-1----:R1:W1:Y:S04]  /*7610*/  SHFL.DOWN PT, R134, R138, 0x8, 0x1f ;  /* 0x09001f008a867f89 */ /* 0x00226800000e0000 */
[----:B0-----:R0:W0:Y:S02]  /*7620*/  SHFL.DOWN PT, R239, R139, 0x8, 0x1f ;  /* 0x09001f008bef7f89 */ /* 0x00102400000e0000 */
.L_x_4282:
        /* <DEDUP_REMOVED lines=13> */
.L_x_4134:
[----:B------:R-:W-:Y:S05]  /*7700*/  BSYNC.RECONVERGENT B1 ;  /* 0x0000000000017941 */ /* 0x000fea0003800200 */
.L_x_4133:
[----:B------:R-:W-:-:S03]  /*7710*/  UMOV UR21, 0xffffffff ;  /* 0xffffffff00157882 */ /* 0x000fc60000000000 */
[----:B------:R-:W-:Y:S05]  /*7720*/  BRA.DIV UR21, `(.L_x_4135) ;  /* 0x0000007215587947 */ /* 0x000fea000b800000 */
[----:B--2---:R2:W2:Y:S04]  /*7730*/  SHFL.DOWN PT, R132, R136, 0x10, 0x1f ;  /* 0x0a001f0088847f89 */ /* 0x0044a800000e0000 */
[----:B------:R0:W2:Y:S04]  /*7740*/  SHFL.DOWN PT, R133, R137, 0x10, 0x1f ;  /* 0x0a001f0089857f89 */ /* 0x0000a800000e0000 */
[----:B-1----:R1:W1:Y:S04]  /*7750*/  SHFL.DOWN PT, R134, R138, 0x10, 0x1f ;  /* 0x0a001f008a867f89 */ /* 0x00226800000e0000 */
[----:B0-----:R0:W0:Y:S02]  /*7760*/  SHFL.DOWN PT, R239, R139, 0x10, 0x1f ;  /* 0x0a001f008bef7f89 */ /* 0x00102400000e0000 */
.L_x_4288:
[----:B------:R-:W-:Y:S01]  /*7770*/  BSSY.RECONVERGENT B1, `(.L_x_4136) ;  /* 0x000000d000017945 */ /* 0x000fe20003800200 */
[----:B------:R-:W-:-:S03]  /*7780*/  ISETP.NE.AND P3, PT, R2, 0x1f, PT ;  /* 0x0000001f0200780c */ /* 0x000fc60003f65270 */
        /* <DEDUP_REMOVED lines=11> */
.L_x_4137:
[----:B------:R-:W-:Y:S05]  /*7840*/  BSYNC.RECONVERGENT B1 ;  /* 0x0000000000017941 */ /* 0x000fea0003800200 */
.L_x_4136:
[----:B------:R-:W-:-:S03]  /*7850*/  UMOV UR21, 0xffffffff ;  /* 0xffffffff00157882 */ /* 0x000fc60000000000 */
[----:B------:R-:W-:Y:S05]  /*7860*/  BRA.DIV UR21, `(.L_x_4138) ;  /* 0x0000007215787947 */ /* 0x000fea000b800000 */
[----:B----4-:R-:W2:Y:S04]  /*7870*/  SHFL.IDX PT, R236, R137, RZ, 0x1f ;  /* 0x00001fff89ec7589 */ /* 0x010ea800000e0000 */
[----:B------:R-:W4:Y:S04]  /*7880*/  SHFL.IDX PT, R235, R136, RZ, 0x1f ;  /* 0x00001fff88eb7589 */ /* 0x000f2800000e0000 */
[----:B0-----:R-:W0:Y:S04]  /*7890*/  SHFL.IDX PT, R239, R138, RZ, 0x1f ;  /* 0x00001fff8aef7589 */ /* 0x001e2800000e0000 */
[----:B------:R-:W5:Y:S04]  /*78a0*/  SHFL.IDX PT, R246, R139, RZ, 0x1f ;  /* 0x00001fff8bf67589 */ /* 0x000f6800000e0000 */
[----:B------:R-:W1:Y:S04]  /*78b0*/  SHFL.IDX PT, R245, R140, RZ, 0x1f ;  /* 0x00001fff8cf57589 */ /* 0x000e6800000e0000 */
[----:B------:R-:W3:Y:S04]  /*78c0*/  SHFL.IDX PT, R243, R141, RZ, 0x1f ;  /* 0x00001fff8df37589 */ /* 0x000ee800000e0000 */
[----:B------:R-:W1:Y:S01]  /*78d0*/  SHFL.DOWN PT, R242, R138, 0x1, 0x1f ;  /* 0x08201f008af27f89 */ /* 0x000e6200000e0000 */
[-C--:B--2---:R-:W-:Y:S01]  /*78e0*/  FMUL.FTZ R133, R143, R236.reuse ;  /* 0x000000ec8f857220 */ /* 0x084fe20000410000 */
[CC--:B------:R-:W-:Y:S01]  /*78f0*/  FMUL.FTZ R132, R142.reuse, R236.reuse ;  /* 0x000000ec8e847220 */ /* 0x0c0fe20000410000 */
[-C--:B------:R-:W-:Y:S01]  /*7900*/  FMUL.FTZ R237, R141, R236.reuse ;  /* 0x000000ec8ded7220 */ /* 0x080fe20000410000 */
[----:B------:R-:W2:Y:S01]  /*7910*/  SHFL.DOWN PT, R247, R139, 0x1, 0x1f ;  /* 0x08201f008bf77f89 */ /* 0x000ea200000e0000 */
[-C--:B----4-:R-:W-:Y:S01]  /*7920*/  FFMA.FTZ R238, R142, R235.reuse, -R133 ;  /* 0x000000eb8eee7223 */ /* 0x090fe20000010885 */
[C---:B------:R-:W-:Y:S01]  /*7930*/  FMUL.FTZ R236, R140.reuse, R236 ;  /* 0x000000ec8cec7220 */ /* 0x040fe20000410000 */
[-C--:B------:R-:W-:Y:S01]  /*7940*/  FFMA.FTZ R133, R143, R235.reuse, R132 ;  /* 0x000000eb8f857223 */ /* 0x080fe20000010084 */
[----:B------:R-:W4:Y:S01]  /*7950*/  SHFL.IDX PT, R244, R142, RZ, 0x1f ;  /* 0x00001fff8ef47589 */ /* 0x000f2200000e0000 */
[-C--:B------:R-:W-:Y:S01]  /*7960*/  FFMA.FTZ R237, R140, R235.reuse, -R237 ;  /* 0x000000eb8ced7223 */ /* 0x080fe200000108ed */
[----:B------:R-:W-:Y:S01]  /*7970*/  FFMA.FTZ R236, R141, R235, R236 ;  /* 0x000000eb8dec7223 */ /* 0x000fe200000100ec */
[----:B0-----:R-:W-:Y:S01]  /*7980*/  FADD.FTZ R238, R239, R238 ;  /* 0x000000eeefee7221 */ /* 0x001fe20000010000 */
[----:B------:R-:W0:Y:S01]  /*7990*/  SHFL.IDX PT, R248, R143, RZ, 0x1f ;  /* 0x00001fff8ff87589 */ /* 0x000e2200000e0000 */
[----:B-----5:R-:W-:-:S03]  /*79a0*/  FADD.FTZ R235, R246, R133 ;  /* 0x00000085f6eb7221 */ /* 0x020fc60000010000 */
[----:B------:R1:W0:Y:S04]  /*79b0*/  SHFL.DOWN PT, R240, R136, 0x1, 0x1f ;  /* 0x08201f0088f07f89 */ /* 0x00022800000e0000 */
[----:B------:R3:W0:Y:S01]  /*79c0*/  SHFL.DOWN PT, R241, R137, 0x1, 0x1f ;  /* 0x08201f0089f17f89 */ /* 0x00062200000e0000 */
[----:B-1----:R-:W-:Y:S02]  /*79d0*/  MOV R136, R245 ;  /* 0x000000f500887202 */ /* 0x002fe40000000f00 */
[----:B--23--:R-:W-:-:S07]  /*79e0*/  MOV R137, R243 ;  /* 0x000000f300897202 */ /* 0x00cfce0000000f00 */
.L_x_4302:
[----:B------:R-:W-:Y:S01]  /*79f0*/  BSSY.RECONVERGENT B1, `(.L_x_4139) ;  /* 0x000000f000017945 */ /* 0x000fe20003800200 */
[----:B----4-:R-:W-:Y:S02]  /*7a00*/  MOV R138, R244 ;  /* 0x000000f4008a7202 */ /* 0x010fe40000000f00 */
        /* <DEDUP_REMOVED lines=13> */
.L_x_4140:
[----:B------:R-:W-:Y:S05]  /*7ae0*/  BSYNC.RECONVERGENT B1 ;  /* 0x0000000000017941 */ /* 0x000fea0003800200 */
.L_x_4139:
        /* <DEDUP_REMOVED lines=38> */
.L_x_4122:
[----:B------:R-:W-:Y:S05]  /*7d50*/  BSYNC B0 ;  /* 0x0000000000007941 */ /* 0x000fea0003800000 */
.L_x_4121:
[----:B------:R-:W-:Y:S05]  /*7d60*/  WARPSYNC.ALL ;  /* 0x0000000000007948 */ /* 0x000fea0003800000 */
[----:B------:R-:W-:Y:S01]  /*7d70*/  BAR.SYNC.DEFER_BLOCKING 0x0 ;  /* 0x0000000000007b1d */ /* 0x000fe20000010000 */
[C---:B-1----:R-:W-:Y:S01]  /*7d80*/  FMUL.FTZ R127, R69.reuse, R199 ;  /* 0x000000c7457f7220 */ /* 0x042fe20000410000 */
[----:B------:R-:W-:Y:S01]  /*7d90*/  FMUL.FTZ R120, R69, R233 ;  /* 0x000000e945787220 */ /* 0x000fe20000410000 */
[C---:B------:R-:W-:Y:S01]  /*7da0*/  FMUL.FTZ R121, R65.reuse, R200 ;  /* 0x000000c841797220 */ /* 0x040fe20000410000 */
[----:B------:R-:W-:Y:S01]  /*7db0*/  FMUL.FTZ R65, R65, R231 ;  /* 0x000000e741417220 */ /* 0x000fe20000410000 */
[C---:B------:R-:W-:Y:S01]  /*7dc0*/  FMUL.FTZ R125, R71.reuse, R198 ;  /* 0x000000c6477d7220 */ /* 0x040fe20000410000 */
[C---:B------:R-:W-:Y:S01]  /*7dd0*/  FFMA.FTZ R127, R68.reuse, R233, -R127 ;  /* 0x000000e9447f7223 */ /* 0x040fe2000001087f */
        /* <DEDUP_REMOVED lines=8> */
[----:B------:R-:W-:Y:S01]  /*7e60*/  FMUL.FTZ R67, R61, R202 ;  /* 0x000000ca3d437220 */ /* 0x000fe20000410000 */
[----:B------:R-:W-:Y:S01]  /*7e70*/  FMUL.FTZ R65, R63, R203 ;  /* 0x000000cb3f417220 */ /* 0x000fe20000410000 */
[----:B------:R-:W-:Y:S01]  /*7e80*/  FMUL.FTZ R61, R61, R229 ;  /* 0x000000e53d3d7220 */ /* 0x000fe20000410000 */
[C---:B------:R-:W-:Y:S01]  /*7e90*/  FMUL.FTZ R121, R57.reuse, UR46 ;  /* 0x0000002e39797c20 */ /* 0x040fe20008410000 */
[----:B------:R-:W-:Y:S01]  /*7ea0*/  FMUL.FTZ R70, R57, R204 ;  /* 0x000000cc39467220 */ /* 0x000fe20000410000 */
[C---:B------:R-:W-:Y:S01]  /*7eb0*/  FFMA.FTZ R131, R66.reuse, R226, -R131 ;  /* 0x000000e242837223 */ /* 0x040fe20000010883 */
[----:B------:R-:W-:Y:S01]  /*7ec0*/  FFMA.FTZ R133, R66, R201, R64 ;  /* 0x000000c942857223 */ /* 0x000fe20000010040 */
[C---:B------:R-:W-:Y:S01]  /*7ed0*/  FMUL.FTZ R123, R63.reuse, UR46 ;  /* 0x0000002e3f7b7c20 */ /* 0x040fe20008410000 */
[-C--:B------:R-:W-:Y:S01]  /*7ee0*/  FMUL.FTZ R66, R63, R224.reuse ;  /* 0x000000e03f427220 */ /* 0x080fe20000410000 */
[----:B------:R-:W-:Y:S01]  /*7ef0*/  FMUL.FTZ R63, R57, R225 ;  /* 0x000000e1393f7220 */ /* 0x000fe20000410000 */
[----:B------:R-:W-:Y:S01]  /*7f00*/  FFMA.FTZ R64, R62, R224, -R65 ;  /* 0x000000e03e407223 */ /* 0x000fe20000010841 */
[C---:B------:R-:W-:Y:S01]  /*7f10*/  FFMA.FTZ R67, R60.reuse, R229, -R67 ;  /* 0x000000e53c437223 */ /* 0x040fe20000010843 */
[----:B------:R-:W-:Y:S01]  /*7f20*/  FFMA.FTZ R61, R60, R202, R61 ;  /* 0x000000ca3c3d7223 */ /* 0x000fe2000001003d */
[C---:B------:R-:W-:Y:S01]  /*7f30*/  FFMA.FTZ R57, R56.reuse, UR45, -R121 ;  /* 0x0000002d38397c23 */ /* 0x040fe20008010879 */
[----:B------:R-:W-:Y:S01]  /*7f40*/  FFMA.FTZ R65, R56, R225, -R70 ;  /* 0x000000e138417223 */ /* 0x000fe20000010846 */
[C---:B------:R-:W-:Y:S01]  /*7f50*/  FFMA.FTZ R60, R62.reuse, UR45, -R123 ;  /* 0x0000002d3e3c7c23 */ /* 0x040fe2000801087b */
        /* <DEDUP_REMOVED lines=9> */
[C---:B------:R-:W-:Y:S01]  /*7ff0*/  FFMA.FTZ R121, R52.reuse, R221, -R122 ;  /* 0x000000dd34797223 */ /* 0x040fe2000001087a */
[C---:B------:R-:W-:Y:S01]  /*8000*/  FFMA.FTZ R59, R52.reuse, UR45, -R59 ;  /* 0x0000002d343b7c23 */ /* 0x040fe2000801083b */
[----:B------:R-:W-:Y:S01]  /*8010*/  FFMA.FTZ R123, R52, R206, R123 ;  /* 0x000000ce347b7223 */ /* 0x000fe2000001007b */
[----:B------:R-:W-:Y:S01]  /*8020*/  FFMA.FTZ R122, R54, R218, -R53 ;  /* 0x000000da367a7223 */ /* 0x000fe20000010835 */
[----:B------:R-:W-:Y:S01]  /*8030*/  FFMA.FTZ R63, R56, R204, R63 ;  /* 0x000000cc383f7223 */ /* 0x000fe2000001003f */
[----:B------:R-:W1:Y:S01]  /*8040*/  LDS.64 R52, [R144+0xa18] ;  /* 0x000a180090347984 */ /* 0x000e620000000a00 */
[C---:B------:R-:W-:Y:S01]  /*8050*/  FFMA.FTZ R56, R58.reuse, UR45, -R129 ;  /* 0x0000002d3a387c23 */ /* 0x040fe20008010881 */
[C---:B------:R-:W-:Y:S01]  /*8060*/  FMUL.FTZ R129, R55.reuse, UR46 ;  /* 0x0000002e37817c20 */ /* 0x040fe20008410000 */
[----:B------:R-:W-:Y:S01]  /*8070*/  FMUL.FTZ R124, R55, R218 ;  /* 0x000000da377c7220 */ /* 0x000fe20000410000 */
[C---:B------:R-:W-:Y:S01]  /*8080*/  FMUL.FTZ R55, R49.reuse, UR46 ;  /* 0x0000002e31377c20 */ /* 0x040fe20008410000 */
[C---:B------:R-:W-:Y:S01]  /*8090*/  FMUL.FTZ R126, R49.reuse, R209 ;  /* 0x000000d1317e7220 */ /* 0x040fe20000410000 */
[----:B------:R-:W-:Y:S01]  /*80a0*/  FMUL.FTZ R128, R49, R217 ;  /* 0x000000d931807220 */ /* 0x000fe20000410000 */
[----:B------:R-:W-:Y:S01]  /*80b0*/  FFMA.FTZ R70, R58, R205, R70 ;  /* 0x000000cd3a467223 */ /* 0x000fe20000010046 */
[----:B------:R-:W-:Y:S01]  /*80c0*/  FFMA.FTZ R58, R54, UR45, -R129 ;  /* 0x0000002d363a7c23 */ /* 0x000fe20008010881 */
[C---:B------:R-:W-:Y:S01]  /*80d0*/  FFMA.FTZ R49, R48.reuse, UR45, -R55 ;  /* 0x0000002d30317c23 */ /* 0x040fe20008010837 */
[C---:B------:R-:W-:Y:S01]  /*80e0*/  FFMA.FTZ R55, R48.reuse, R217, -R126 ;  /* 0x000000d930377223 */ /* 0x040fe2000001087e */
[----:B------:R-:W-:Y:S01]  /*80f0*/  FFMA.FTZ R129, R48, R209, R128 ;  /* 0x000000d130817223 */ /* 0x000fe20000010080 */
[----:B------:R-:W-:Y:S01]  /*8100*/  FMUL.FTZ R135, R51, R211 ;  /* 0x000000d333877220 */ /* 0x000fe20000410000 */
[C---:B-----5:R-:W-:Y:S01]  /*8110*/  FMUL.FTZ R137, R45.reuse, UR46 ;  /* 0x0000002e2d897c20 */ /* 0x060fe20008410000 */
[----:B------:R-:W-:Y:S01]  /*8120*/  FMUL.FTZ R48, R45, R208 ;  /* 0x000000d02d307220 */ /* 0x000fe20000410000 */
[----:B------:R-:W-:Y:S01]  /*8130*/  FMUL.FTZ R139, R51, UR46 ;  /* 0x0000002e338b7c20 */ /* 0x000fe20008410000 */
[----:B------:R-:W-:Y:S01]  /*8140*/  FMUL.FTZ R45, R45, R215 ;  /* 0x000000d72d2d7220 */ /* 0x000fe20000410000 */
[----:B------:R-:W-:Y:S01]  /*8150*/  FFMA.FTZ R54, R54, R207, R124 ;  /* 0x000000cf36367223 */ /* 0x000fe2000001007c */
[C---:B------:R-:W-:Y:S01]  /*8160*/  FFMA.FTZ R126, R50.reuse, R216, -R135 ;  /* 0x000000d8327e7223 */ /* 0x040fe20000010887 */
[----:B------:R-:W-:Y:S01]  /*8170*/  FFMA.FTZ R124, R50, UR45, -R139 ;  /* 0x0000002d327c7c23 */ /* 0x000fe2000801088b */
[----:B------:R-:W-:Y:S01]  /*8180*/  FFMA.FTZ R135, R44, R208, R45 ;  /* 0x000000d02c877223 */ /* 0x000fe2000001002d */
[C---:B------:R-:W-:Y:S01]  /*8190*/  FMUL.FTZ R139, R47.reuse, UR46 ;  /* 0x0000002e2f8b7c20 */ /* 0x040fe20008410000 */
[C---:B------:R-:W-:Y:S01]  /*81a0*/  FMUL.FTZ R45, R47.reuse, R210 ;  /* 0x000000d22f2d7220 */ /* 0x040fe20000410000 */
[-C--:B------:R-:W-:Y:S01]  /*81b0*/  FMUL.FTZ R47, R47, R214.reuse ;  /* 0x000000d62f2f7220 */ /* 0x080fe20000410000 */
[C---:B------:R-:W-:Y:S01]  /*81c0*/  FMUL.FTZ R235, R41.reuse, UR46 ;  /* 0x0000002e29eb7c20 */ /* 0x040fe20008410000 */
[C---:B------:R-:W-:Y:S01]  /*81d0*/  FFMA.FTZ R134, R46.reuse, UR45, -R139 ;  /* 0x0000002d2e867c23 */ /* 0x040fe2000801088b */
[----:B------:R-:W-:Y:S01]  /*81e0*/  FFMA.FTZ R128, R46, R214, -R45 ;  /* 0x000000d62e807223 */ /* 0x000fe2000001082d */
[C---:B------:R-:W-:Y:S01]  /*81f0*/  FMUL.FTZ R139, R41.reuse, R212 ;  /* 0x000000d4298b7220 */ /* 0x040fe20000410000 */
[----:B------:R-:W-:Y:S01]  /*8200*/  FMUL.FTZ R45, R41, R232 ;  /* 0x000000e8292d7220 */ /* 0x000fe20000410000 */
[----:B------:R-:W-:Y:S01]  /*8210*/  FFMA.FTZ R41, R0, R127, RZ ;  /* 0x0000007f00297223 */ /* 0x000fe200000100ff */
[----:B------:R-:W-:Y:S01]  /*8220*/  FMUL.FTZ R130, R51, R216 ;  /* 0x000000d833827220 */ /* 0x000fe20000410000 */
[C---:B------:R-:W-:Y:S01]  /*8230*/  FFMA.FTZ R137, R44.reuse, UR45, -R137 ;  /* 0x0000002d2c897c23 */ /* 0x040fe20008010889 */
[----:B------:R-:W-:Y:S01]  /*8240*/  FFMA.FTZ R51, R44, R215, -R48 ;  /* 0x000000d72c337223 */ /* 0x000fe20000010830 */
[----:B------:R-:W-:Y:S01]  /*8250*/  FFMA.FTZ R132, R46, R210, R47 ;  /* 0x000000d22e847223 */ /* 0x000fe2000001002f */
[C---:B------:R-:W-:Y:S01]  /*8260*/  FFMA.FTZ R47, R40.reuse, UR45, -R235 ;  /* 0x0000002d282f7c23 */ /* 0x040fe200080108eb */
[C---:B------:R-:W-:Y:S01]  /*8270*/  FFMA.FTZ R139, R40.reuse, R232, -R139 ;  /* 0x000000e8288b7223 */ /* 0x040fe2000001088b */
[----:B------:R-:W-:Y:S01]  /*8280*/  FFMA.FTZ R127, R40, R212, R45 ;  /* 0x000000d4287f7223 */ /* 0x000fe2000001002d */
[----:B------:R-:W-:Y:S01]  /*8290*/  FFMA.FTZ R44, R18, R125, R41 ;  /* 0x0000007d122c7223 */ /* 0x000fe20000010029 */
[----:B------:R-:W-:Y:S01]  /*82a0*/  FADD.FTZ R234, RZ, R234 ;  /* 0x000000eaffea7221 */ /* 0x000fe20000010000 */
[C---:B------:R-:W-:Y:S01]  /*82b0*/  FMUL.FTZ R41, R43.reuse, R230 ;  /* 0x000000e62b297220 */ /* 0x040fe20000410000 */
[-C--:B-1----:R-:W-:Y:S01]  /*82c0*/  FMUL.FTZ R40, R52, R153.reuse ;  /* 0x0000009934287220 */ /* 0x082fe20000410000 */
[----:B------:R-:W-:Y:S01]  /*82d0*/  FMUL.FTZ R45, R43, UR46 ;  /* 0x0000002e2b2d7c20 */ /* 0x000fe20008410000 */
        /* <DEDUP_REMOVED lines=12> */
[----:B------:R-:W-:Y:S01]  /*83a0*/  MOV R41, UR21 ;  /* 0x0000001500297c02 */ /* 0x000fe20008000f00 */
[----:B------:R-:W-:Y:S01]  /*83b0*/  FFMA.FTZ R69, -R0, R69, RZ ;  /* 0x0000004500457223 */ /* 0x000fe200000101ff */
[----:B------:R-:W-:Y:S01]  /*83c0*/  FFMA.FTZ R48, R42, R230, -R43 ;  /* 0x000000e62a307223 */ /* 0x000fe2000001082b */
[C---:B------:R-:W-:Y:S01]  /*83d0*/  FMUL.FTZ R42, R175.reuse, R192 ;  /* 0x000000c0af2a7220 */ /* 0x040fe20000410000 */
[----:B------:R-:W-:Y:S01]  /*83e0*/  FMUL.FTZ R175, R175, R50 ;  /* 0x00000032afaf7220 */ /* 0x000fe20000410000 */
[----:B------:R-:W-:Y:S01]  /*83f0*/  LOP3.LUT R40, R2, UR21, RZ, 0xfc, !PT ;  /* 0x0000001502287c12 */ /* 0x000fe2000f8efcff */
[----:B------:R-:W-:Y:S01]  /*8400*/  FFMA.FTZ R69, -R18, R71, R69 ;  /* 0x0000004712457223 */ /* 0x000fe20000010145 */
[----:B------:R-:W-:Y:S01]  /*8410*/  SHF.R.S32.HI R41, RZ, 0x1f, R41 ;  /* 0x0000001fff297819 */ /* 0x000fe20000011429 */
[C---:B------:R-:W-:Y:S01]  /*8420*/  FFMA.FTZ R52, R177.reuse, R192, -R175 ;  /* 0x000000c0b1347223 */ /* 0x040fe200000108af */
[----:B------:R-:W-:Y:S01]  /*8430*/  MOV R45, UR40 ;  /* 0x00000028002d7c02 */ /* 0x000fe20008000f00 */
[----:B------:R-:W-:Y:S01]  /*8440*/  FFMA.FTZ R43, R177, R50, R42 ;  /* 0x00000032b12b7223 */ /* 0x000fe2000001002a */
[----:B------:R-:W-:Y:S01]  /*8450*/  MOV R53, UR41 ;  /* 0x0000002900357c02 */ /* 0x000fe20008000f00 */
[----:B------:R-:W-:Y:S01]  /*8460*/  FFMA.FTZ R120, -R17, R120, R69 ;  /* 0x0000007811787223 */ /* 0x000fe20000010145 */
[----:B------:R-:W-:Y:S01]  /*8470*/  FADD.FTZ R52, R191, R52 ;  /* 0x00000034bf347221 */ /* 0x000fe20000010000 */
[----:B------:R-:W-:-:S04]  /*8480*/  IMAD.WIDE.U32 R44, R45, UR8, R40 ;  /* 0x000000082d2c7c25 */ /* 0x000fc8000f8e0028 */
[----:B------:R-:W-:Y:S01]  /*8490*/  FFMA.FTZ R47, R4, R47, R43 ;  /* 0x0000002f042f7223 */ /* 0x000fe2000001002b */
[----:B------:R-:W-:Y:S01]  /*84a0*/  FFMA.FTZ R133, -R16, R133, R120 ;  /* 0x0000008510857223 */ /* 0x000fe20000010178 */
[----:B------:R-:W-:Y:S01]  /*84b0*/  FFMA.FTZ R120, R14, R67, R131 ;  /* 0x000000430e787223 */ /* 0x000fe20000010083 */
[----:B------:R-:W-:Y:S01]  /*84c0*/  IMAD R43, R53, UR8, R45 ;  /* 0x00000008352b7c24 */ /* 0x000fe2000f8e022d */
[----:B------:R-:W-:Y:S01]  /*84d0*/  LEA R42, P0, R44, UR9, 0x2 ;  /* 0x000000092c2a7c11 */ /* 0x000fe2000f8010ff */
[C---:B------:R-:W-:Y:S01]  /*84e0*/  FMUL.FTZ R68, R178.reuse, R52 ;  /* 0x00000034b2447220 */ /* 0x040fe20000410000 */
[----:B------:R-:W-:Y:S01]  /*84f0*/  FMUL.FTZ R41, R178, R47 ;  /* 0x0000002fb2297220 */ /* 0x000fe20000410000 */
[----:B------:R-:W-:Y:S01]  /*8500*/  FFMA.FTZ R61, -R14, R61, R133 ;  /* 0x0000003d0e3d7223 */ /* 0x000fe20000010185 */
[----:B------:R-:W-:Y:S01]  /*8510*/  LEA.HI.X R43, R44, UR12, R43, 0x2, P0 ;  /* 0x0000000c2c2b7c11 */ /* 0x000fe200080f142b */
        /* <DEDUP_REMOVED lines=8> */
[----:B------:R-:W-:Y:S01]  /*85a0*/  FFMA.FTZ R53, R11, R66, R64 ;  /* 0x000000420b357223 */ /* 0x000fe20000010040 */
[CC--:B------:R-:W-:Y:S01]  /*85b0*/  FMUL.FTZ R62, R180.reuse, R44.reuse ;  /* 0x0000002cb43e7220 */ /* 0x0c0fe20000410000 */
[----:B------:R-:W-:Y:S01]  /*85c0*/  FMUL.FTZ R45, R180, R41 ;  /* 0x00000029b42d7220 */ /* 0x000fe20000410000 */
[----:B------:R-:W-:Y:S01]  /*85d0*/  ISETP.NE.AND P2, PT, R2, RZ, PT ;  /* 0x000000ff0200720c */ /* 0x000fe20003f45270 */
[----:B------:R-:W-:Y:S01]  /*85e0*/  FFMA.FTZ R64, R10, R121, R53 ;  /* 0x000000790a407223 */ /* 0x000fe20000010035 */
[C---:B------:R-:W-:Y:S01]  /*85f0*/  FFMA.FTZ R62, R181.reuse, R41, -R62 ;  /* 0x00000029b53e7223 */ /* 0x040fe2000001083e */
[----:B------:R-:W-:Y:S01]  /*8600*/  FFMA.FTZ R45, R181, R44, R45 ;  /* 0x0000002cb52d7223 */ /* 0x000fe2000001002d */
[----:B------:R-:W-:Y:S01]  /*8610*/  FFMA.FTZ R70, -R11, R70, R63 ;  /* 0x000000460b467223 */ /* 0x000fe2000001013f */
[----:B------:R-:W-:Y:S01]  /*8620*/  FFMA.FTZ R53, R9, R122, R64 ;  /* 0x0000007a09357223 */ /* 0x000fe20000010040 */
[----:B------:R-:W-:Y:S01]  /*8630*/  FADD.FTZ R189, R189, R62 ;  /* 0x0000003ebdbd7221 */ /* 0x000fe20000010000 */
[----:B------:R-:W-:Y:S01]  /*8640*/  FFMA.FTZ R45, R6, R137, R45 ;  /* 0x00000089062d7223 */ /* 0x000fe2000001002d */
[----:B------:R-:W-:Y:S01]  /*8650*/  FFMA.FTZ R123, -R10, R123, R70 ;  /* 0x0000007b0a7b7223 */ /* 0x000fe20000010146 */
[----:B------:R-:W-:Y:S01]  /*8660*/  FFMA.FTZ R62, R8, R55, R53 ;  /* 0x00000037083e7223 */ /* 0x000fe20000010035 */
[C---:B------:R-:W-:Y:S01]  /*8670*/  FMUL.FTZ R53, R146.reuse, R189 ;  /* 0x000000bd92357220 */ /* 0x040fe20000410000 */
[-C--:B------:R-:W-:Y:S01]  /*8680*/  FMUL.FTZ R146, R146, R45.reuse ;  /* 0x0000002d92927220 */ /* 0x080fe20000410000 */
[----:B------:R-:W-:Y:S01]  /*8690*/  FFMA.FTZ R54, -R9, R54, R123 ;  /* 0x0000003609367223 */ /* 0x000fe2000001017b */
[C---:B------:R-:W-:Y:S01]  /*86a0*/  FFMA.FTZ R61, R7.reuse, R126, R62 ;  /* 0x0000007e073d7223 */ /* 0x040fe2000001003e */
[C---:B------:R-:W-:Y:S01]  /*86b0*/  FFMA.FTZ R55, R148.reuse, R45, R53 ;  /* 0x0000002d94377223 */ /* 0x040fe20000010035 */
[----:B------:R-:W-:Y:S01]  /*86c0*/  FFMA.FTZ R53, R148, R189, -R146 ;  /* 0x000000bd94357223 */ /* 0x000fe20000010892 */
[----:B------:R-:W-:Y:S01]  /*86d0*/  FFMA.FTZ R54, -R8, R129, R54 ;  /* 0x0000008108367223 */ /* 0x000fe20000010136 */
[----:B------:R-:W-:Y:S01]  /*86e0*/  FFMA.FTZ R62, R6, R51, R61 ;  /* 0x00000033063e7223 */ /* 0x000fe2000001003d */
[----:B------:R-:W-:Y:S01]  /*86f0*/  P2R R51, PR, RZ, 0x4 ;  /* 0x00000004ff337803 */ /* 0x000fe20000000000 */
[----:B------:R-:W-:Y:S01]  /*8700*/  FADD.FTZ R53, R188, R53 ;  /* 0x00000035bc357221 */ /* 0x000fe20000010000 */
[----:B------:R-:W-:Y:S01]  /*8710*/  FFMA.FTZ R51, R7, R124, R55 ;  /* 0x0000007c07337223 */ /* 0x000fe20000010037 */
[----:B------:R-:W-:Y:S01]  /*8720*/  FFMA.FTZ R61, R5, R128, R62 ;  /* 0x00000080053d7223 */ /* 0x000fe2000001003e */
[----:B------:R-:W-:Y:S01]  /*8730*/  FMUL.FTZ R64, R199, UR46 ;  /* 0x0000002ec7407c20 */ /* 0x000fe20008410000 */
[C---:B------:R-:W-:Y:S01]  /*8740*/  FMUL.FTZ R55, R150.reuse, R53 ;  /* 0x0000003596377220 */ /* 0x040fe20000410000 */
[-C--:B------:R-:W-:Y:S01]  /*8750*/  FMUL.FTZ R150, R150, R51.reuse ;  /* 0x0000003396967220 */ /* 0x080fe20000410000 */
[----:B------:R-:W-:Y:S01]  /*8760*/  FFMA.FTZ R54, -R7, R130, R54 ;  /* 0x0000008207367223 */ /* 0x000fe20000010136 */
[----:B------:R-:W-:Y:S01]  /*8770*/  VOTEU.ALL UP0, P2 ;  /* 0x0000000000ff7886 */ /* 0x000fe20001000000 */
[C---:B------:R-:W-:Y:S01]  /*8780*/  FFMA.FTZ R55, R154.reuse, R51, R55 ;  /* 0x000000339a377223 */ /* 0x040fe20000010037 */
[----:B------:R-:W-:Y:S01]  /*8790*/  FFMA.FTZ R62, R154, R53, -R150 ;  /* 0x000000359a3e7223 */ /* 0x000fe20000010896 */
[----:B------:R-:W-:Y:S01]  /*87a0*/  FFMA.FTZ R135, -R6, R135, R54 ;  /* 0x0000008706877223 */ /* 0x000fe20000010136 */
[----:B------:R-:W-:Y:S01]  /*87b0*/  FFMA.FTZ R54, R4, R139, R61 ;  /* 0x0000008b04367223 */ /* 0x000fe2000001003d */
[----:B------:R-:W-:Y:S01]  /*87c0*/  FFMA.FTZ R49, R8, R49, R55 ;  /* 0x0000003108317223 */ /* 0x000fe20000010037 */
[----:B------:R-:W-:Y:S01]  /*87d0*/  FADD.FTZ R62, R187, R62 ;  /* 0x0000003ebb3e7221 */ /* 0x000fe20000010000 */
[----:B------:R-:W-:Y:S01]  /*87e0*/  FFMA.FTZ R55, R233, UR45, -R64 ;  /* 0x0000002de9377c23 */ /* 0x000fe20008010840 */
[----:B------:R-:W-:Y:S01]  /*87f0*/  MOV R63, UR20 ;  /* 0x00000014003f7c02 */ /* 0x000fe20008000f00 */
[CC--:B------:R-:W-:Y:S01]  /*8800*/  FMUL.FTZ R61, R155.reuse, R49.reuse ;  /* 0x000000319b3d7220 */ /* 0x0c0fe20000410000 */
[-C--:B------:R-:W-:Y:S01]  /*8810*/  FMUL.FTZ R64, R155, R62.reuse ;  /* 0x0000003e9b407220 */ /* 0x080fe20000410000 */
[----:B------:R-:W-:Y:S01]  /*8820*/  @!UP0 ULEA UR21, UR8, UR20, 0x4 ;  /* 0x0000001408158291 */ /* 0x000fe2000f8e20ff */
[----:B------:R-:W-:Y:S01]  /*8830*/  FMUL.FTZ R66, R199, UR45 ;  /* 0x0000002dc7427c20 */ /* 0x000fe20008410000 */
[C---:B------:R-:W-:Y:S01]  /*8840*/  FFMA.FTZ R61, R156.reuse, R62, -R61 ;  /* 0x0000003e9c3d7223 */ /* 0x040fe2000001083d */
[----:B------:R-:W-:Y:S01]  /*8850*/  FFMA.FTZ R64, R156, R49, R64 ;  /* 0x000000319c407223 */ /* 0x000fe20000010040 */
[----:B------:R-:W-:-:S02]  /*8860*/  IMAD R63, R2, 0x84, R63 ;  /* 0x00000084023f7824 */ /* 0x000fc400078e023f */
[----:B------:R-:W-:Y:S01]  /*8870*/  FFMA.FTZ R67, R233, UR46, R66 ;  /* 0x0000002ee9437c23 */ /* 0x000fe20008010042 */
[----:B------:R-:W-:Y:S01]  /*8880*/  FADD.FTZ R61, R186, R61 ;  /* 0x0000003dba3d7221 */ /* 0x000fe20000010000 */
[----:B------:R-:W-:Y:S01]  /*8890*/  FFMA.FTZ R58, R9, R58, R64 ;  /* 0x0000003a093a7223 */ /* 0x000fe20000010040 */
[----:B------:R-:W-:Y:S01]  /*88a0*/  FMUL.FTZ R68, R0, R55 ;  /* 0x0000003700447220 */ /* 0x000fe20000410000 */
[----:B------:R-:W-:Y:S01]  /*88b0*/  FMUL.FTZ R69, R198, UR46 ;  /* 0x0000002ec6457c20 */ /* 0x000fe20008410000 */
[CC--:B------:R-:W-:Y:S01]  /*88c0*/  FMUL.FTZ R65, R157.reuse, R61.reuse ;  /* 0x0000003d9d417220 */ /* 0x0c0fe20000410000 */
[-C--:B------:R-:W-:Y:S01]  /*88d0*/  FMUL.FTZ R64, R157, R58.reuse ;  /* 0x0000003a9d407220 */ /* 0x080fe20000410000 */
[----:B0-----:R-:W-:Y:S01]  /*88e0*/  @!P2 STS.128 [UR21+0xac80], R140 ;  /* 0x00ac808cff00a988 */ /* 0x001fe20008000c15 */
[----:B------:R-:W-:Y:S01]  /*88f0*/  FFMA.FTZ R69, R228, UR45, -R69 ;  /* 0x0000002de4457c23 */ /* 0x000fe20008010845 */
[C---:B------:R-:W-:Y:S01]  /*8900*/  FFMA.FTZ R65, R158.reuse, R58, R65 ;  /* 0x0000003a9e417223 */ /* 0x040fe20000010041 */
[----:B------:R-:W-:Y:S01]  /*8910*/  FFMA.FTZ R64, R158, R61, -R64 ;  /* 0x0000003d9e407223 */ /* 0x000fe20000010840 */
[----:B------:R0:W-:Y:S01]  /*8920*/  STS [R63+0x4200], R68 ;  /* 0x004200443f007388 */ /* 0x0001e20000000800 */
[----:B------:R-:W-:Y:S01]  /*8930*/  FMUL.FTZ R70, R18, R69 ;  /* 0x0000004512467220 */ /* 0x000fe20000410000 */
[----:B------:R-:W-:Y:S01]  /*8940*/  FFMA.FTZ R59, R10, R59, R65 ;  /* 0x0000003b0a3b7223 */ /* 0x000fe20000010041 */
[----:B------:R-:W-:Y:S01]  /*8950*/  FADD.FTZ R64, R185, R64 ;  /* 0x00000040b9407221 */ /* 0x000fe20000010000 */
[----:B------:R-:W-:Y:S01]  /*8960*/  FMUL.FTZ R71, R198, UR45 ;  /* 0x0000002dc6477c20 */ /* 0x000fe20008410000 */
[----:B------:R-:W-:Y:S01]  /*8970*/  FMUL.FTZ R122, R200, UR46 ;  /* 0x0000002ec87a7c20 */ /* 0x000fe20008410000 */
[C---:B------:R-:W-:Y:S01]  /*8980*/  FMUL.FTZ R65, R159.reuse, R59 ;  /* 0x0000003b9f417220 */ /* 0x040fe20000410000 */
[-C--:B------:R-:W-:Y:S01]  /*8990*/  FMUL.FTZ R66, R159, R64.reuse ;  /* 0x000000409f427220 */ /* 0x080fe20000410000 */
[----:B------:R-:W-:Y:S01]  /*89a0*/  FFMA.FTZ R71, R228, UR46, R71 ;  /* 0x0000002ee4477c23 */ /* 0x000fe20008010047 */
[----:B------:R-:W-:Y:S01]  /*89b0*/  FFMA.FTZ R122, R231, UR45, -R122 ;  /* 0x0000002de77a7c23 */ /* 0x000fe2000801087a */
[----:B0-----:R-:W-:Y:S01]  /*89c0*/  FMUL.FTZ R68, R0, -R67 ;  /* 0x8000004300447220 */ /* 0x001fe20000410000 */
[C---:B------:R-:W-:Y:S01]  /*89d0*/  FFMA.FTZ R66, R160.reuse, R59, R66 ;  /* 0x0000003ba0427223 */ /* 0x040fe20000010042 */
[----:B------:R-:W-:Y:S01]  /*89e0*/  FFMA.FTZ R65, R160, R64, -R65 ;  /* 0x00000040a0417223 */ /* 0x000fe20000010841 */
[----:B------:R-:W-:Y:S01]  /*89f0*/  FMUL.FTZ R67, R201, UR46 ;  /* 0x0000002ec9437c20 */ /* 0x000fe20008410000 */
[----:B------:R-:W-:Y:S01]  /*8a00*/  FMUL.FTZ R120, R18, -R71 ;  /* 0x8000004712787220 */ /* 0x000fe20000410000 */
[----:B------:R-:W-:Y:S01]  /*8a10*/  FFMA.FTZ R56, R11, R56, R66 ;  /* 0x000000380b387223 */ /* 0x000fe20000010042 */
[----:B------:R-:W-:Y:S01]  /*8a20*/  FADD.FTZ R65, R184, R65 ;  /* 0x00000041b8417221 */ /* 0x000fe20000010000 */
[----:B------:R-:W-:Y:S01]  /*8a30*/  FFMA.FTZ R69, R226, UR45, -R67 ;  /* 0x0000002de2457c23 */ /* 0x000fe20008010843 */
[----:B------:R-:W-:Y:S01]  /*8a40*/  STS [R63+0x4204], R68 ;  /* 0x004204443f007388 */ /* 0x000fe20000000800 */
[C---:B------:R-:W-:Y:S01]  /*8a50*/  FMUL.FTZ R67, R161.reuse, R56 ;  /* 0x00000038a1437220 */ /* 0x040fe20000410000 */
[-C--:B------:R-:W-:Y:S01]  /*8a60*/  FMUL.FTZ R161, R161, R65.reuse ;  /* 0x00000041a1a17220 */ /* 0x080fe20000410000 */
[----:B------:R-:W-:Y:S01]  /*8a70*/  FMUL.FTZ R122, R17, R122 ;  /* 0x0000007a117a7220 */ /* 0x000fe20000410000 */
        /* <DEDUP_REMOVED lines=9> */
[CC--:B------:R-:W-:Y:S01]  /*8b10*/  FMUL.FTZ R67, R163.reuse, R66.reuse ;  /* 0x00000042a3437220 */ /* 0x0c0fe20000410000 */
[----:B------:R-:W-:Y:S01]  /*8b20*/  FMUL.FTZ R163, R163, R57 ;  /* 0x00000039a3a37220 */ /* 0x000fe20000410000 */
[----:B0-----:R-:W-:Y:S01]  /*8b30*/  FMUL.FTZ R70, R16, R69 ;  /* 0x0000004510467220 */ /* 0x001fe20000410000 */
[----:B------:R-:W-:Y:S01]  /*8b40*/  FMUL.FTZ R69, R201, UR45 ;  /* 0x0000002dc9457c20 */ /* 0x000fe20008410000 */
[----:B------:R-:W-:Y:S01]  /*8b50*/  FFMA.FTZ R68, R164, R57, R67 ;  /* 0x00000039a4447223 */ /* 0x000fe20000010043 */
[----:B-1----:R-:W-:Y:S01]  /*8b60*/  FMUL.FTZ R120, R202, UR46 ;  /* 0x0000002eca787c20 */ /* 0x002fe20008410000 */
[----:B------:R-:W-:Y:S01]  /*8b70*/  FFMA.FTZ R67, R164, R66, -R163 ;  /* 0x00000042a4437223 */ /* 0x000fe200000108a3 */
[----:B------:R-:W-:Y:S01]  /*8b80*/  FFMA.FTZ R69, R226, UR46, R69 ;  /* 0x0000002ee2457c23 */ /* 0x000fe20008010045 */
[----:B------:R-:W-:Y:S01]  /*8b90*/  FFMA.FTZ R60, R13, R60, R68 ;  /* 0x0000003c0d3c7223 */ /* 0x000fe20000010044 */
[----:B--2---:R-:W-:Y:S01]  /*8ba0*/  FMUL.FTZ R122, R202, UR45 ;  /* 0x0000002dca7a7c20 */ /* 0x004fe20008410000 */
[----:B------:R-:W-:Y:S01]  /*8bb0*/  FFMA.FTZ R71, R229, UR45, -R120 ;  /* 0x0000002de5477c23 */ /* 0x000fe20008010878 */
[----:B------:R-:W-:Y:S01]  /*8bc0*/  FADD.FTZ R67, R182, R67 ;  /* 0x00000043b6437221 */ /* 0x000fe20000010000 */
[----:B------:R0:W-:Y:S01]  /*8bd0*/  STS [R63+0x4218], R70 ;  /* 0x004218463f007388 */ /* 0x0001e20000000800 */
[----:B------:R-:W-:Y:S01]  /*8be0*/  FMUL.FTZ R68, R165, R60 ;  /* 0x0000003ca5447220 */ /* 0x000fe20000410000 */
[----:B------:R-:W-:Y:S01]  /*8bf0*/  FFMA.FTZ R121, R229, UR46, R122 ;  /* 0x0000002ee5797c23 */ /* 0x000fe2000801007a */
[----:B------:R-:W-:Y:S01]  /*8c00*/  FMUL.FTZ R120, R14, R71 ;  /* 0x000000470e787220 */ /* 0x000fe20000410000 */
[----:B------:R-:W-:Y:S01]  /*8c10*/  FMUL.FTZ R71, R203, UR46 ;  /* 0x0000002ecb477c20 */ /* 0x000fe20008410000 */
[----:B------:R-:W-:Y:S01]  /*8c20*/  FFMA.FTZ R68, R166, R67, -R68 ;  /* 0x00000043a6447223 */ /* 0x000fe20000010844 */
[----:B------:R-:W-:Y:S01]  /*8c30*/  FMUL.FTZ R122, R14, -R121 ;  /* 0x800000790e7a7220 */ /* 0x000fe20000410000 */
[----:B------:R-:W-:Y:S01]  /*8c40*/  FFMA.FTZ R124, R231, UR46, R124 ;  /* 0x0000002ee77c7c23 */ /* 0x000fe2000801007c */
[----:B------:R-:W-:Y:S01]  /*8c50*/  STS [R63+0x4220], R120 ;  /* 0x004220783f007388 */ /* 0x000fe20000000800 */
[----:B------:R-:W-:Y:S01]  /*8c60*/  FADD.FTZ R68, R193, R68 ;  /* 0x00000044c1447221 */ /* 0x000fe20000010000 */
[----:B0-----:R-:W-:Y:S01]  /*8c70*/  FMUL.FTZ R70, R16, -R69 ;  /* 0x8000004510467220 */ /* 0x001fe20000410000 */
[----:B------:R-:W-:Y:S01]  /*8c80*/  FMUL.FTZ R69, R165, R67 ;  /* 0x00000043a5457220 */ /* 0x000fe20000410000 */
[----:B------:R-:W-:Y:S01]  /*8c90*/  STS [R63+0x4224], R122 ;  /* 0x0042247a3f007388 */ /* 0x000fe20000000800 */
[----:B------:R-:W-:Y:S01]  /*8ca0*/  FMUL.FTZ R124, R17, -R124 ;  /* 0x8000007c117c7220 */ /* 0x000fe20000410000 */
[----:B------:R-:W-:Y:S01]  /*8cb0*/  FMUL.FTZ R121, R203, UR45 ;  /* 0x0000002dcb797c20 */ /* 0x000fe20008410000 */
[----:B------:R-:W-:Y:S01]  /*8cc0*/  FFMA.FTZ R69, R166, R60, R69 ;  /* 0x0000003ca6457223 */ /* 0x000fe20000010045 */
[----:B------:R0:W-:Y:S01]  /*8cd0*/  STS [R63+0x421c], R70 ;  /* 0x00421c463f007388 */ /* 0x0001e20000000800 */
[C---:B------:R-:W-:Y:S01]  /*8ce0*/  FMUL.FTZ R123, R205.reuse, UR46 ;  /* 0x0000002ecd7b7c20 */ /* 0x040fe20008410000 */
[----:B------:R-:W-:Y:S01]  /*8cf0*/  FMUL.FTZ R125, R205, UR45 ;  /* 0x0000002dcd7d7c20 */ /* 0x000fe20008410000 */
[----:B------:R-:W-:Y:S01]  /*8d00*/  FFMA.FTZ R227, R14, R227, R69 ;  /* 0x000000e30ee37223 */ /* 0x000fe20000010045 */
[----:B------:R1:W-:Y:S01]  /*8d10*/  STS [R63+0x4214], R124 ;  /* 0x0042147c3f007388 */ /* 0x0003e20000000800 */
[----:B------:R-:W-:Y:S01]  /*8d20*/  FMUL.FTZ R128, R206, UR45 ;  /* 0x0000002dce807c20 */ /* 0x000fe20008410000 */
[----:B------:R-:W-:Y:S01]  /*8d30*/  FFMA.FTZ R135, -R5, R132, R135 ;  /* 0x0000008405877223 */ /* 0x000fe20000010187 */
[----:B------:R-:W-:Y:S01]  /*8d40*/  FMUL.FTZ R69, R167, R227 ;  /* 0x000000e3a7457220 */ /* 0x000fe20000410000 */
[C---:B------:R-:W-:Y:S01]  /*8d50*/  FMUL.FTZ R134, R209.reuse, UR46 ;  /* 0x0000002ed1867c20 */ /* 0x040fe20008410000 */
[----:B------:R-:W-:Y:S01]  /*8d60*/  FMUL.FTZ R136, R209, UR45 ;  /* 0x0000002dd1887c20 */ /* 0x000fe20008410000 */
[----:B0-----:R-:W-:Y:S01]  /*8d70*/  FFMA.FTZ R70, R224, UR45, -R71 ;  /* 0x0000002de0467c23 */ /* 0x001fe20008010847 */
[----:B------:R-:W-:Y:S01]  /*8d80*/  FFMA.FTZ R71, R225, UR45, -R126 ;  /* 0x0000002de1477c23 */ /* 0x000fe2000801087e */
[----:B------:R-:W-:Y:S01]  /*8d90*/  FFMA.FTZ R69, R168, R68, -R69 ;  /* 0x00000044a8457223 */ /* 0x000fe20000010845 */
[----:B------:R-:W-:Y:S01]  /*8da0*/  FFMA.FTZ R55, -R4, R127, R135 ;  /* 0x0000007f04377223 */ /* 0x000fe20000010187 */
[----:B------:R-:W-:Y:S01]  /*8db0*/  FMUL.FTZ R122, R13, R70 ;  /* 0x000000460d7a7220 */ /* 0x000fe20000410000 */
[----:B------:R-:W-:Y:S01]  /*8dc0*/  FMUL.FTZ R70, R167, R68 ;  /* 0x00000044a7467220 */ /* 0x000fe20000410000 */
[----:B------:R-:W-:Y:S01]  /*8dd0*/  FMUL.FTZ R126, R12, R71 ;  /* 0x000000470c7e7220 */ /* 0x000fe20000410000 */
[----:B------:R-:W-:Y:S01]  /*8de0*/  FADD.FTZ R69, R194, R69 ;  /* 0x00000045c2457221 */ /* 0x000fe20000010000 */
[----:B-1----:R-:W-:Y:S01]  /*8df0*/  FFMA.FTZ R124, R224, UR46, R121 ;  /* 0x0000002ee07c7c23 */ /* 0x002fe20008010079 */
[----:B------:R-:W-:Y:S01]  /*8e00*/  FFMA.FTZ R71, R168, R227, R70 ;  /* 0x000000e3a8477223 */ /* 0x000fe20000010046 */
[----:B------:R-:W-:Y:S01]  /*8e10*/  FMUL.FTZ R70, R204, UR45 ;  /* 0x0000002dcc467c20 */ /* 0x000fe20008410000 */
[----:B------:R0:W-:Y:S01]  /*8e20*/  STS [R63+0x4230], R126 ;  /* 0x0042307e3f007388 */ /* 0x0001e20000000800 */
[----:B------:R-:W-:Y:S01]  /*8e30*/  FMUL.FTZ R124, R13, -R124 ;  /* 0x8000007c0d7c7220 */ /* 0x000fe20000410000 */
[----:B------:R-:W-:Y:S01]  /*8e40*/  FFMA.FTZ R223, R16, R223, R71 ;  /* 0x000000df10df7223 */ /* 0x000fe20000010047 */
[----:B------:R-:W-:Y:S01]  /*8e50*/  FMUL.FTZ R71, R169, R69 ;  /* 0x00000045a9477220 */ /* 0x000fe20000410000 */
[----:B------:R-:W-:Y:S01]  /*8e60*/  FFMA.FTZ R121, R225, UR46, R70 ;  /* 0x0000002ee1797c23 */ /* 0x000fe20008010046 */
[----:B------:R1:W-:Y:S01]  /*8e70*/  STS [R63+0x4228], R122 ;  /* 0x0042287a3f007388 */ /* 0x0003e20000000800 */
[-C--:B------:R-:W-:Y:S01]  /*8e80*/  FMUL.FTZ R120, R169, R223.reuse ;  /* 0x000000dfa9787220 */ /* 0x080fe20000410000 */
[C---:B------:R-:W-:Y:S01]  /*8e90*/  FFMA.FTZ R70, R170.reuse, R223, R71 ;  /* 0x000000dfaa467223 */ /* 0x040fe20000010047 */
[----:B------:R-:W-:Y:S01]  /*8ea0*/  FMUL.FTZ R127, R207, UR45 ;  /* 0x0000002dcf7f7c20 */ /* 0x000fe20008410000 */
[----:B------:R2:W-:Y:S01]  /*8eb0*/  STS [R63+0x422c], R124 ;  /* 0x00422c7c3f007388 */ /* 0x0005e20000000800 */
[----:B------:R-:W-:Y:S01]  /*8ec0*/  FFMA.FTZ R120, R170, R69, -R120 ;  /* 0x00000045aa787223 */ /* 0x000fe20000010878 */
[----:B------:R-:W-:Y:S01]  /*8ed0*/  FFMA.FTZ R220, R17, R220, R70 ;  /* 0x000000dc11dc7223 */ /* 0x000fe20000010046 */
[----:B------:R-:W-:Y:S01]  /*8ee0*/  FMUL.FTZ R70, R206, UR46 ;  /* 0x0000002ece467c20 */ /* 0x000fe20008410000 */
[----:B0-----:R-:W-:Y:S01]  /*8ef0*/  FFMA.FTZ R126, R222, UR46, R125 ;  /* 0x0000002ede7e7c23 */ /* 0x001fe2000801007d */
[----:B------:R-:W-:Y:S01]  /*8f00*/  FADD.FTZ R120, R195, R120 ;  /* 0x00000078c3787221 */ /* 0x000fe20000010000 */
[----:B-1----:R-:W-:Y:S01]  /*8f10*/  FMUL.FTZ R122, R12, -R121 ;  /* 0x800000790c7a7220 */ /* 0x002fe20000410000 */
[----:B------:R-:W-:Y:S01]  /*8f20*/  FMUL.FTZ R125, R207, UR46 ;  /* 0x0000002ecf7d7c20 */ /* 0x000fe20008410000 */
[----:B------:R-:W-:Y:S01]  /*8f30*/  FMUL.FTZ R126, R11, -R126 ;  /* 0x8000007e0b7e7220 */ /* 0x000fe20000410000 */
[C---:B------:R-:W-:Y:S01]  /*8f40*/  FMUL.FTZ R71, R171.reuse, R120 ;  /* 0x00000078ab477220 */ /* 0x040fe20000410000 */
[-C--:B------:R-:W-:Y:S01]  /*8f50*/  FMUL.FTZ R171, R171, R220.reuse ;  /* 0x000000dcabab7220 */ /* 0x080fe20000410000 */
[----:B--2---:R-:W-:Y:S01]  /*8f60*/  FFMA.FTZ R124, R222, UR45, -R123 ;  /* 0x0000002dde7c7c23 */ /* 0x004fe2000801087b */
[----:B------:R0:W-:Y:S01]  /*8f70*/  STS [R63+0x4234], R122 ;  /* 0x0042347a3f007388 */ /* 0x0001e20000000800 */
[C---:B------:R-:W-:Y:S01]  /*8f80*/  FFMA.FTZ R71, R172.reuse, R220, R71 ;  /* 0x000000dcac477223 */ /* 0x040fe20000010047 */
[----:B------:R-:W-:Y:S01]  /*8f90*/  FFMA.FTZ R123, R172, R120, -R171 ;  /* 0x00000078ac7b7223 */ /* 0x000fe200000108ab */
[----:B------:R-:W-:Y:S01]  /*8fa0*/  FMUL.FTZ R124, R11, R124 ;  /* 0x0000007c0b7c7220 */ /* 0x000fe20000410000 */
[C---:B------:R-:W-:Y:S01]  /*8fb0*/  FFMA.FTZ R121, R221.reuse, UR46, R128 ;  /* 0x0000002edd797c23 */ /* 0x040fe20008010080 */
[----:B------:R-:W-:Y:S01]  /*8fc0*/  FFMA.FTZ R219, R18, R219, R71 ;  /* 0x000000db12db7223 */ /* 0x000fe20000010047 */
[----:B------:R-:W-:Y:S01]  /*8fd0*/  FFMA.FTZ R71, R221, UR45, -R70 ;  /* 0x0000002ddd477c23 */ /* 0x000fe20008010846 */
[----:B------:R-:W-:Y:S01]  /*8fe0*/  FADD.FTZ R123, R196, R123 ;  /* 0x0000007bc47b7221 */ /* 0x000fe20000010000 */
[----:B------:R1:W-:Y:S01]  /*8ff0*/  STS [R63+0x4238], R124 ;  /* 0x0042387c3f007388 */ /* 0x0003e20000000800 */
[----:B------:R-:W-:Y:S01]  /*9000*/  FMUL.FTZ R70, R173, R219 ;  /* 0x000000dbad467220 */ /* 0x000fe20000410000 */
[----:B0-----:R-:W-:Y:S01]  /*9010*/  FFMA.FTZ R122, R218, UR45, -R125 ;  /* 0x0000002dda7a7c23 */ /* 0x001fe2000801087d */
[----:B------:R-:W-:Y:S01]  /*9020*/  FMUL.FTZ R128, R10, -R121 ;  /* 0x800000790a807220 */ /* 0x000fe20000410000 */
[----:B------:R0:W-:Y:S01]  /*9030*/  STS [R63+0x423c], R126 ;  /* 0x00423c7e3f007388 */ /* 0x0001e20000000800 */
[----:B------:R-:W-:Y:S01]  /*9040*/  FFMA.FTZ R70, R174, R123, -R70 ;  /* 0x0000007bae467223 */ /* 0x000fe20000010846 */
[----:B------:R-:W-:Y:S01]  /*9050*/  FMUL.FTZ R130, R9, R122 ;  /* 0x0000007a09827220 */ /* 0x000fe20000410000 */
[----:B------:R-:W-:Y:S01]  /*9060*/  FFMA.FTZ R122, R116, -R33, R233 ;  /* 0x80000021747a7223 */ /* 0x000fe200000100e9 */
[----:B------:R2:W-:Y:S01]  /*9070*/  STS [R63+0x4244], R128 ;  /* 0x004244803f007388 */ /* 0x0005e20000000800 */
[----:B------:R-:W-:Y:S01]  /*9080*/  FFMA.FTZ R132, R218, UR46, R127 ;  /* 0x0000002eda847c23 */ /* 0x000fe2000801007f */
[----:B-1----:R-:W-:Y:S01]  /*9090*/  FMUL.FTZ R124, R10, R71 ;  /* 0x000000470a7c7220 */ /* 0x002fe20000410000 */
[----:B------:R-:W-:Y:S01]  /*90a0*/  FMUL.FTZ R71, R173, R123 ;  /* 0x0000007bad477220 */ /* 0x000fe20000410000 */
[----:B------:R1:W-:Y:S01]  /*90b0*/  STS [R63+0x4248], R130 ;  /* 0x004248823f007388 */ /* 0x0003e20000000800 */
[-C--:B------:R-:W-:Y:S01]  /*90c0*/  FFMA.FTZ R121, R117, -R34.reuse, R228 ;  /* 0x8000002275797223 */ /* 0x080fe200000100e4 */
[----:B0-----:R-:W-:Y:S01]  /*90d0*/  FADD.FTZ R126, R197, R70 ;  /* 0x00000046c57e7221 */ /* 0x001fe20000010000 */
[----:B------:R-:W-:Y:S01]  /*90e0*/  FFMA.FTZ R71, R174, R219, R71 ;  /* 0x000000dbae477223 */ /* 0x000fe20000010047 */
[----:B------:R0:W-:Y:S01]  /*90f0*/  STS [R63+0x4240], R124 ;  /* 0x0042407c3f007388 */ /* 0x0001e20000000800 */
[-C--:B------:R-:W-:Y:S01]  /*9100*/  FMUL.FTZ R70, R219, R34.reuse ;  /* 0x00000022db467220 */ /* 0x080fe20000410000 */
[----:B--2---:R-:W-:Y:S01]  /*9110*/  FMUL.FTZ R128, R123, R34 ;  /* 0x000000227b807220 */ /* 0x004fe20000410000 */
[----:B------:R-:W-:Y:S01]  /*9120*/  FFMA.FTZ R213, R0, R213, R71 ;  /* 0x000000d500d57223 */ /* 0x000fe20000010047 */
[----:B------:R-:W-:Y:S01]  /*9130*/  FFMA.FTZ R129, R217, UR45, -R134 ;  /* 0x0000002dd9817c23 */ /* 0x000fe20008010886 */
[----:B------:R-:W-:Y:S01]  /*9140*/  FMUL.FTZ R132, R9, -R132 ;  /* 0x8000008409847220 */ /* 0x000fe20000410000 */
[----:B-1----:R-:W-:Y:S01]  /*9150*/  FMUL.FTZ R130, R198, R70 ;  /* 0x00000046c6827220 */ /* 0x002fe20000410000 */
[----:B------:R-:W-:Y:S01]  /*9160*/  FMUL.FTZ R71, R213, R33 ;  /* 0x00000021d5477220 */ /* 0x000fe20000410000 */
[----:B------:R-:W-:Y:S01]  /*9170*/  FMUL.FTZ R134, R8, R129 ;  /* 0x0000008108867220 */ /* 0x000fe20000410000 */
[----:B------:R-:W-:Y:S01]  /*9180*/  FMUL.FTZ R131, R120, R31 ;  /* 0x0000001f78837220 */ /* 0x000fe20000410000 */
[----:B0-----:R-:W-:Y:S01]  /*9190*/  FMUL.FTZ R124, R126, R33 ;  /* 0x000000217e7c7220 */ /* 0x001fe20000410000 */
[-C--:B------:R-:W-:Y:S01]  /*91a0*/  FMUL.FTZ R125, R199, R71.reuse ;  /* 0x00000047c77d7220 */ /* 0x080fe20000410000 */
[-C--:B------:R-:W-:Y:S01]  /*91b0*/  FFMA.FTZ R130, R121, R128.reuse, -R130 ;  /* 0x0000008079827223 */ /* 0x080fe20000010882 */
[----:B------:R-:W-:Y:S01]  /*91c0*/  FMUL.FTZ R128, R198, R128 ;  /* 0x00000080c6807220 */ /* 0x000fe20000410000 */
[----:B------:R0:W-:Y:S01]  /*91d0*/  STS [R63+0x424c], R132 ;  /* 0x00424c843f007388 */ /* 0x0001e20000000800 */
[CC--:B------:R-:W-:Y:S01]  /*91e0*/  FFMA.FTZ R127, R122.reuse, R124.reuse, -R125 ;  /* 0x0000007c7a7f7223 */ /* 0x0c0fe2000001087d */
[----:B------:R-:W-:Y:S01]  /*91f0*/  FMUL.FTZ R125, R199, R124 ;  /* 0x0000007cc77d7220 */ /* 0x000fe20000410000 */
[----:B------:R-:W-:Y:S01]  /*9200*/  FFMA.FTZ R128, R121, R70, R128 ;  /* 0x0000004679807223 */ /* 0x000fe20000010080 */
[-C--:B------:R-:W-:Y:S01]  /*9210*/  FMUL.FTZ R124, R223, R32.reuse ;  /* 0x00000020df7c7220 */ /* 0x080fe20000410000 */
[----:B------:R-:W-:Y:S01]  /*9220*/  FADD.FTZ R127, RZ, R127 ;  /* 0x0000007fff7f7221 */ /* 0x000fe20000010000 */
[----:B------:R-:W-:Y:S01]  /*9230*/  FFMA.FTZ R125, R122, R71, R125 ;  /* 0x000000477a7d7223 */ /* 0x000fe2000001007d */
[----:B------:R1:W-:Y:S01]  /*9240*/  STS [R63+0x4250], R134 ;  /* 0x004250863f007388 */ /* 0x0003e20000000800 */
[----:B------:R-:W-:Y:S01]  /*9250*/  FMUL.FTZ R135, R211, UR46 ;  /* 0x0000002ed3877c20 */ /* 0x000fe20008410000 */
[----:B------:R-:W-:Y:S01]  /*9260*/  FADD.FTZ R130, R127, R130 ;  /* 0x000000827f827221 */ /* 0x000fe20000010000 */
[----:B------:R-:W-:Y:S01]  /*9270*/  FADD.FTZ R125, RZ, R125 ;  /* 0x0000007dff7d7221 */ /* 0x000fe20000010000 */
[----:B------:R-:W-:Y:S01]  /*9280*/  FFMA.FTZ R127, R119, -R32, R226 ;  /* 0x80000020777f7223 */ /* 0x000fe200000100e2 */
[----:B0-----:R-:W-:Y:S01]  /*9290*/  FMUL.FTZ R132, R201, R124 ;  /* 0x0000007cc9847220 */ /* 0x001fe20000410000 */
[----:B------:R-:W-:Y:S01]  /*92a0*/  FFMA.FTZ R137, R217, UR46, R136 ;  /* 0x0000002ed9897c23 */ /* 0x000fe20008010088 */
[----:B------:R-:W-:Y:S01]  /*92b0*/  FADD.FTZ R129, R125, R128 ;  /* 0x000000807d817221 */ /* 0x000fe20000010000 */
[-C--:B------:R-:W-:Y:S01]  /*92c0*/  FMUL.FTZ R125, R220, R31.reuse ;  /* 0x0000001fdc7d7220 */ /* 0x080fe20000410000 */
[----:B------:R-:W-:Y:S01]  /*92d0*/  FFMA.FTZ R128, R118, -R31, R231 ;  /* 0x8000001f76807223 */ /* 0x000fe200000100e7 */
[----:B-1----:R-:W-:Y:S01]  /*92e0*/  FMUL.FTZ R134, R69, R32 ;  /* 0x0000002045867220 */ /* 0x002fe20000410000 */
[----:B------:R-:W-:Y:S01]  /*92f0*/  FFMA.FTZ R136, R216, UR45, -R135 ;  /* 0x0000002dd8887c23 */ /* 0x000fe20008010887 */
[----:B------:R-:W-:Y:S01]  /*9300*/  FMUL.FTZ R133, R200, R125 ;  /* 0x0000007dc8857220 */ /* 0x000fe20000410000 */
[----:B------:R-:W-:Y:S01]  /*9310*/  FMUL.FTZ R138, R8, -R137 ;  /* 0x80000089088a7220 */ /* 0x000fe20000410000 */
[-C--:B------:R-:W-:Y:S01]  /*9320*/  FFMA.FTZ R135, R127, R134.reuse, -R132 ;  /* 0x000000867f877223 */ /* 0x080fe20000010884 */
[----:B------:R-:W-:Y:S01]  /*9330*/  FMUL.FTZ R134, R201, R134 ;  /* 0x00000086c9867220 */ /* 0x000fe20000410000 */
[-C--:B------:R-:W-:Y:S01]  /*9340*/  FFMA.FTZ R133, R128, R131.reuse, -R133 ;  /* 0x0000008380857223 */ /* 0x080fe20000010885 */
[----:B------:R-:W-:Y:S01]  /*9350*/  FMUL.FTZ R131, R200, R131 ;  /* 0x00000083c8837220 */ /* 0x000fe20000410000 */
[----:B------:R-:W-:Y:S01]  /*9360*/  FMUL.FTZ R140, R7, R136 ;  /* 0x00000088078c7220 */ /* 0x000fe20000410000 */
[----:B------:R-:W-:Y:S01]  /*9370*/  FFMA.FTZ R134, R127, R124, R134 ;  /* 0x0000007c7f867223 */ /* 0x000fe20000010086 */
[----:B------:R-:W-:Y:S01]  /*9380*/  FADD.FTZ R130, R130, R133 ;  /* 0x0000008582827221 */ /* 0x000fe20000010000 */
[----:B------:R-:W-:Y:S01]  /*9390*/  FFMA.FTZ R132, R128, R125, R131 ;  /* 0x0000007d80847223 */ /* 0x000fe20000010083 */
[-C--:B------:R-:W-:Y:S01]  /*93a0*/  FFMA.FTZ R136, R112, -R29.reuse, R229 ;  /* 0x8000001d70887223 */ /* 0x080fe200000100e5 */
[-C--:B------:R-:W-:Y:S01]  /*93b0*/  FMUL.FTZ R133, R68, R29.reuse ;  /* 0x0000001d44857220 */ /* 0x080fe20000410000 */
[----:B------:R-:W-:Y:S01]  /*93c0*/  FADD.FTZ R131, R130, R135 ;  /* 0x0000008782837221 */ /* 0x000fe20000010000 */
[----:B------:R-:W-:Y:S01]  /*93d0*/  FADD.FTZ R129, R129, R132 ;  /* 0x0000008481817221 */ /* 0x000fe20000010000 */
[-C--:B------:R-:W-:Y:S01]  /*93e0*/  FMUL.FTZ R130, R60, R30.reuse ;  /* 0x0000001e3c827220 */ /* 0x080fe20000410000 */
[----:B------:R0:W-:Y:S01]  /*93f0*/  STS [R63+0x4254], R138 ;  /* 0x0042548a3f007388 */ /* 0x0001e20000000800 */
[----:B------:R-:W-:Y:S01]  /*9400*/  FFMA.FTZ R135, R113, -R30, R224 ;  /* 0x8000001e71877223 */ /* 0x000fe200000100e0 */
[----:B------:R-:W-:Y:S01]  /*9410*/  FADD.FTZ R134, R129, R134 ;  /* 0x0000008681867221 */ /* 0x000fe20000010000 */
[----:B------:R-:W-:Y:S01]  /*9420*/  FMUL.FTZ R129, R227, R29 ;  /* 0x0000001de3817220 */ /* 0x000fe20000410000 */
[----:B------:R1:W-:Y:S01]  /*9430*/  STS [R63+0x4258], R140 ;  /* 0x0042588c3f007388 */ /* 0x0003e20000000800 */
[----:B------:R-:W-:Y:S01]  /*9440*/  FMUL.FTZ R139, R211, UR45 ;  /* 0x0000002dd38b7c20 */ /* 0x000fe20008410000 */
[----:B------:R-:W-:Y:S01]  /*9450*/  FMUL.FTZ R146, R208, UR46 ;  /* 0x0000002ed0927c20 */ /* 0x000fe20008410000 */
[----:B------:R-:W-:Y:S01]  /*9460*/  FMUL.FTZ R137, R202, R129 ;  /* 0x00000081ca897220 */ /* 0x000fe20000410000 */
[----:B------:R-:W-:Y:S01]  /*9470*/  FFMA.FTZ R143, R115, -R28, R222 ;  /* 0x8000001c738f7223 */ /* 0x000fe200000100de */
[----:B------:R-:W-:Y:S01]  /*9480*/  FFMA.FTZ R142, R216, UR46, R139 ;  /* 0x0000002ed88e7c23 */ /* 0x000fe2000801008b */
[----:B0-----:R-:W-:Y:S01]  /*9490*/  FMUL.FTZ R138, R67, R30 ;  /* 0x0000001e438a7220 */ /* 0x001fe20000410000 */
[-C--:B------:R-:W-:Y:S01]  /*94a0*/  FFMA.FTZ R132, R136, R133.reuse, -R137 ;  /* 0x0000008588847223 */ /* 0x080fe20000010889 */
[----:B------:R-:W-:Y:S01]  /*94b0*/  FMUL.FTZ R133, R202, R133 ;  /* 0x00000085ca857220 */ /* 0x000fe20000410000 */
[----:B------:R-:W-:Y:S01]  /*94c0*/  FFMA.FTZ R137, R215, UR45, -R146 ;  /* 0x0000002dd7897c23 */ /* 0x000fe20008010892 */
[----:B-1----:R-:W-:Y:S01]  /*94d0*/  FMUL.FTZ R140, R203, R130 ;  /* 0x00000082cb8c7220 */ /* 0x002fe20000410000 */
[----:B------:R-:W-:Y:S01]  /*94e0*/  FADD.FTZ R131, R131, R132 ;  /* 0x0000008483837221 */ /* 0x000fe20000010000 */
[----:B------:R-:W-:Y:S01]  /*94f0*/  FFMA.FTZ R133, R136, R129, R133 ;  /* 0x0000008188857223 */ /* 0x000fe20000010085 */
[----:B------:R-:W-:Y:S01]  /*9500*/  FMUL.FTZ R146, R7, -R142 ;  /* 0x8000008e07927220 */ /* 0x000fe20000410000 */
[-C--:B------:R-:W-:Y:S01]  /*9510*/  FFMA.FTZ R140, R135, R138.reuse, -R140 ;  /* 0x0000008a878c7223 */ /* 0x080fe2000001088c */
[----:B------:R-:W-:Y:S01]  /*9520*/  FMUL.FTZ R138, R203, R138 ;  /* 0x0000008acb8a7220 */ /* 0x000fe20000410000 */
[----:B------:R-:W-:Y:S01]  /*9530*/  FMUL.FTZ R150, R6, R137 ;  /* 0x0000008906967220 */ /* 0x000fe20000410000 */
[----:B------:R-:W-:Y:S01]  /*9540*/  FADD.FTZ R133, R134, R133 ;  /* 0x0000008586857221 */ /* 0x000fe20000010000 */
[----:B------:R-:W-:Y:S01]  /*9550*/  FADD.FTZ R140, R131, R140 ;  /* 0x0000008c838c7221 */ /* 0x000fe20000010000 */
[-C--:B------:R-:W-:Y:S01]  /*9560*/  FMUL.FTZ R131, R57, R27.reuse ;  /* 0x0000001b39837220 */ /* 0x080fe20000410000 */
[----:B------:R-:W-:Y:S01]  /*9570*/  FFMA.FTZ R138, R135, R130, R138 ;  /* 0x00000082878a7223 */ /* 0x000fe2000001008a */
[-C--:B------:R-:W-:Y:S01]  /*9580*/  FFMA.FTZ R142, R114, -R27.reuse, R225 ;  /* 0x8000001b728e7223 */ /* 0x080fe200000100e1 */
[-C--:B------:R-:W-:Y:S01]  /*9590*/  FMUL.FTZ R132, R56, R28.reuse ;  /* 0x0000001c38847220 */ /* 0x080fe20000410000 */
[----:B------:R-:W-:Y:S01]  /*95a0*/  FMUL.FTZ R137, R66, R27 ;  /* 0x0000001b42897220 */ /* 0x000fe20000410000 */
[----:B------:R-:W-:Y:S01]  /*95b0*/  FMUL.FTZ R139, R204, R131 ;  /* 0x00000083cc8b7220 */ /* 0x000fe20000410000 */
[----:B------:R-:W-:Y:S01]  /*95c0*/  FADD.FTZ R133, R133, R138 ;  /* 0x0000008a85857221 */ /* 0x000fe20000010000 */
[----:B------:R-:W-:Y:S01]  /*95d0*/  FMUL.FTZ R138, R65, R28 ;  /* 0x0000001c418a7220 */ /* 0x000fe20000410000 */
[----:B------:R-:W-:Y:S01]  /*95e0*/  FMUL.FTZ R134, R205, R132 ;  /* 0x00000084cd867220 */ /* 0x000fe20000410000 */
[-C--:B------:R-:W-:Y:S01]  /*95f0*/  FFMA.FTZ R139, R142, R137.reuse, -R139 ;  /* 0x000000898e8b7223 */ /* 0x080fe2000001088b */
[----:B------:R-:W-:Y:S01]  /*9600*/  FMUL.FTZ R137, R204, R137 ;  /* 0x00000089cc897220 */ /* 0x000fe20000410000 */
[----:B------:R0:W-:Y:S01]  /*9610*/  STS [R63+0x425c], R146 ;  /* 0x00425c923f007388 */ /* 0x0001e20000000800 */
[----:B------:R-:W-:Y:S01]  /*9620*/  FMUL.FTZ R148, R208, UR45 ;  /* 0x0000002dd0947c20 */ /* 0x000fe20008410000 */
[----:B------:R-:W-:Y:S01]  /*9630*/  FMUL.FTZ R153, R210, UR46 ;  /* 0x0000002ed2997c20 */ /* 0x000fe20008410000 */
[----:B------:R-:W-:Y:S01]  /*9640*/  FADD.FTZ R139, R140, R139 ;  /* 0x0000008b8c8b7221 */ /* 0x000fe20000010000 */
[----:B------:R1:W-:Y:S01]  /*9650*/  STS [R63+0x4260], R150 ;  /* 0x004260963f007388 */ /* 0x0003e20000000800 */
[----:B------:R-:W-:Y:S01]  /*9660*/  FFMA.FTZ R141, R215, UR46, R148 ;  /* 0x0000002ed78d7c23 */ /* 0x000fe20008010094 */
[----:B------:R-:W-:Y:S01]  /*9670*/  FMUL.FTZ R155, R210, UR45 ;  /* 0x0000002dd29b7c20 */ /* 0x000fe20008410000 */
[C---:B------:R-:W-:Y:S01]  /*9680*/  FMUL.FTZ R157, R212.reuse, UR46 ;  /* 0x0000002ed49d7c20 */ /* 0x040fe20008410000 */
[----:B------:R-:W-:Y:S01]  /*9690*/  FMUL.FTZ R159, R212, UR45 ;  /* 0x0000002dd49f7c20 */ /* 0x000fe20008410000 */
[----:B------:R-:W-:Y:S01]  /*96a0*/  FMUL.FTZ R148, R6, -R141 ;  /* 0x8000008d06947220 */ /* 0x000fe20000410000 */
[-C--:B0-----:R-:W-:Y:S01]  /*96b0*/  FFMA.FTZ R146, R143, R138.reuse, -R134 ;  /* 0x0000008a8f927223 */ /* 0x081fe20000010886 */
[----:B------:R-:W-:Y:S01]  /*96c0*/  FFMA.FTZ R134, R142, R131, R137 ;  /* 0x000000838e867223 */ /* 0x000fe20000010089 */
[----:B------:R-:W-:Y:S01]  /*96d0*/  FMUL.FTZ R138, R205, R138 ;  /* 0x0000008acd8a7220 */ /* 0x000fe20000410000 */
[-C--:B------:R-:W-:Y:S01]  /*96e0*/  FMUL.FTZ R137, R64, R25.reuse ;  /* 0x0000001940897220 */ /* 0x080fe20000410000 */
[----:B-1----:R-:W-:Y:S01]  /*96f0*/  FFMA.FTZ R150, R214, UR45, -R153 ;  /* 0x0000002dd6967c23 */ /* 0x002fe20008010899 */
[----:B------:R-:W-:Y:S01]  /*9700*/  FADD.FTZ R133, R133, R134 ;  /* 0x0000008685857221 */ /* 0x000fe20000010000 */
[----:B------:R-:W-:Y:S01]  /*9710*/  FFMA.FTZ R138, R143, R132, R138 ;  /* 0x000000848f8a7223 */ /* 0x000fe2000001008a */
[----:B------:R-:W-:Y:S01]  /*9720*/  FADD.FTZ R139, R139, R146 ;  /* 0x000000928b8b7221 */ /* 0x000fe20000010000 */
[----:B------:R-:W-:Y:S01]  /*9730*/  FMUL.FTZ R150, R5, R150 ;  /* 0x0000009605967220 */ /* 0x000fe20000410000 */
[-C--:B------:R-:W-:Y:S01]  /*9740*/  FFMA.FTZ R146, R108, -R25.reuse, R221 ;  /* 0x800000196c927223 */ /* 0x080fe200000100dd */
[----:B------:R-:W-:Y:S01]  /*9750*/  FADD.FTZ R138, R133, R138 ;  /* 0x0000008a858a7221 */ /* 0x000fe20000010000 */
[----:B------:R-:W-:Y:S01]  /*9760*/  FMUL.FTZ R133, R59, R25 ;  /* 0x000000193b857220 */ /* 0x000fe20000410000 */
[-C--:B------:R-:W-:Y:S01]  /*9770*/  FMUL.FTZ R134, R58, R26.reuse ;  /* 0x0000001a3a867220 */ /* 0x080fe20000410000 */
[----:B------:R0:W-:Y:S01]  /*9780*/  STS [R63+0x4264], R148 ;  /* 0x004264943f007388 */ /* 0x0001e20000000800 */
[----:B------:R-:W-:Y:S01]  /*9790*/  FFMA.FTZ R153, R109, -R26, R218 ;  /* 0x8000001a6d997223 */ /* 0x000fe200000100da */
[----:B------:R-:W-:Y:S01]  /*97a0*/  FMUL.FTZ R141, R206, R133 ;  /* 0x00000085ce8d7220 */ /* 0x000fe20000410000 */
[----:B------:R-:W-:Y:S01]  /*97b0*/  FFMA.FTZ R152, R214, UR46, R155 ;  /* 0x0000002ed6987c23 */ /* 0x000fe2000801009b */
[----:B------:R1:W-:Y:S01]  /*97c0*/  STS [R63+0x4268], R150 ;  /* 0x004268963f007388 */ /* 0x0003e20000000800 */
[----:B------:R-:W-:Y:S01]  /*97d0*/  FFMA.FTZ R157, R232, UR45, -R157 ;  /* 0x0000002de89d7c23 */ /* 0x000fe2000801089d */
[-C--:B------:R-:W-:Y:S01]  /*97e0*/  FFMA.FTZ R140, R146, R137.reuse, -R141 ;  /* 0x00000089928c7223 */ /* 0x080fe2000001088d */
[----:B------:R-:W-:Y:S01]  /*97f0*/  FMUL.FTZ R137, R206, R137 ;  /* 0x00000089ce897220 */ /* 0x000fe20000410000 */
[----:B------:R-:W-:Y:S01]  /*9800*/  FMUL.FTZ R152, R5, -R152 ;  /* 0x8000009805987220 */ /* 0x000fe20000410000 */
[----:B------:R-:W-:Y:S01]  /*9810*/  FMUL.FTZ R154, R4, R157 ;  /* 0x0000009d049a7220 */ /* 0x000fe20000410000 */
[----:B0-----:R-:W-:Y:S01]  /*9820*/  FMUL.FTZ R148, R61, R26 ;  /* 0x0000001a3d947220 */ /* 0x001fe20000410000 */
[----:B------:R-:W-:Y:S01]  /*9830*/  FFMA.FTZ R137, R146, R133, R137 ;  /* 0x0000008592897223 */ /* 0x000fe20000010089 */
[----:B------:R-:W-:Y:S01]  /*9840*/  FADD.FTZ R139, R139, R140 ;  /* 0x0000008c8b8b7221 */ /* 0x000fe20000010000 */
[-C--:B------:R-:W-:Y:S01]  /*9850*/  FMUL.FTZ R141, R62, R23.reuse ;  /* 0x000000173e8d7220 */ /* 0x080fe20000410000 */
[----:B-1----:R-:W-:Y:S01]  /*9860*/  FMUL.FTZ R150, R207, R134 ;  /* 0x00000086cf967220 */ /* 0x002fe20000410000 */
[----:B------:R-:W-:Y:S01]  /*9870*/  FADD.FTZ R137, R138, R137 ;  /* 0x000000898a897221 */ /* 0x000fe20000010000 */
[----:B------:R-:W-:Y:S01]  /*9880*/  FMUL.FTZ R138, R51, R24 ;  /* 0x00000018338a7220 */ /* 0x000fe20000410000 */
[----:B------:R0:W-:Y:S01]  /*9890*/  STS [R63+0x426c], R152 ;  /* 0x00426c983f007388 */ /* 0x0001e20000000800 */
[-C--:B------:R-:W-:Y:S01]  /*98a0*/  FFMA.FTZ R150, R153, R148.reuse, -R150 ;  /* 0x0000009499967223 */ /* 0x080fe20000010896 */
[----:B------:R-:W-:Y:S01]  /*98b0*/  FMUL.FTZ R148, R207, R148 ;  /* 0x00000094cf947220 */ /* 0x000fe20000410000 */
[----:B------:R-:W-:Y:S01]  /*98c0*/  FFMA.FTZ R155, R111, -R24, R216 ;  /* 0x800000186f9b7223 */ /* 0x000fe200000100d8 */
[----:B------:R1:W-:Y:S01]  /*98d0*/  STS [R63+0x4270], R154 ;  /* 0x0042709a3f007388 */ /* 0x0003e20000000800 */
[----:B------:R-:W-:Y:S01]  /*98e0*/  FADD.FTZ R139, R139, R150 ;  /* 0x000000968b8b7221 */ /* 0x000fe20000010000 */
[----:B------:R-:W-:Y:S01]  /*98f0*/  FFMA.FTZ R148, R153, R134, R148 ;  /* 0x0000008699947223 */ /* 0x000fe20000010094 */
[----:B------:R-:W-:Y:S01]  /*9900*/  FMUL.FTZ R161, R234, UR46 ;  /* 0x0000002eeaa17c20 */ /* 0x000fe20008410000 */
[----:B------:R-:W-:Y:S01]  /*9910*/  FFMA.FTZ R159, R232, UR46, R159 ;  /* 0x0000002ee89f7c23 */ /* 0x000fe2000801009f */
[----:B------:R-:W-:Y:S01]  /*9920*/  FMUL.FTZ R169, R234, UR45 ;  /* 0x0000002deaa97c20 */ /* 0x000fe20008410000 */
[----:B------:R-:W-:Y:S01]  /*9930*/  FADD.FTZ R140, R137, R148 ;  /* 0x00000094898c7221 */ /* 0x000fe20000010000 */
[-C--:B------:R-:W-:Y:S01]  /*9940*/  FMUL.FTZ R137, R49, R23.reuse ;  /* 0x0000001731897220 */ /* 0x080fe20000410000 */
[----:B------:R-:W-:Y:S01]  /*9950*/  FFMA.FTZ R148, R110, -R23, R217 ;  /* 0x800000176e947223 */ /* 0x000fe200000100d9 */
[----:B0-----:R-:W-:Y:S01]  /*9960*/  FMUL.FTZ R152, R53, R24 ;  /* 0x0000001835987220 */ /* 0x001fe20000410000 */
[----:B-1----:R-:W-:Y:S01]  /*9970*/  FMUL.FTZ R154, R211, R138 ;  /* 0x0000008ad39a7220 */ /* 0x002fe20000410000 */
[----:B------:R-:W-:Y:S01]  /*9980*/  FMUL.FTZ R157, R209, R137 ;  /* 0x00000089d19d7220 */ /* 0x000fe20000410000 */
[----:B------:R-:W-:Y:S01]  /*9990*/  FFMA.FTZ R158, R230, UR45, -R161 ;  /* 0x0000002de69e7c23 */ /* 0x000fe200080108a1 */
[----:B------:R-:W-:Y:S01]  /*99a0*/  FMUL.FTZ R156, R4, -R159 ;  /* 0x8000009f049c7220 */ /* 0x000fe20000410000 */
[-C--:B------:R-:W-:Y:S01]  /*99b0*/  FFMA.FTZ R154, R155, R152.reuse, -R154 ;  /* 0x000000989b9a7223 */ /* 0x080fe2000001089a */
[CC--:B------:R-:W-:Y:S01]  /*99c0*/  FFMA.FTZ R150, R148.reuse, R141.reuse, -R157 ;  /* 0x0000008d94967223 */ /* 0x0c0fe2000001089d */
[----:B------:R-:W-:Y:S01]  /*99d0*/  FMUL.FTZ R141, R209, R141 ;  /* 0x0000008dd18d7220 */ /* 0x000fe20000410000 */
[----:B------:R-:W-:Y:S01]  /*99e0*/  FMUL.FTZ R152, R211, R152 ;  /* 0x00000098d3987220 */ /* 0x000fe20000410000 */
[----:B------:R-:W-:Y:S01]  /*99f0*/  FMUL.FTZ R158, R3, R158 ;  /* 0x0000009e039e7220 */ /* 0x000fe20000410000 */
[----:B------:R-:W-:Y:S01]  /*9a00*/  FADD.FTZ R139, R139, R150 ;  /* 0x000000968b8b7221 */ /* 0x000fe20000010000 */
[----:B------:R-:W-:Y:S01]  /*9a10*/  FFMA.FTZ R141, R148, R137, R141 ;  /* 0x00000089948d7223 */ /* 0x000fe2000001008d */
[----:B------:R0:W-:Y:S01]  /*9a20*/  STS [R63+0x4274], R156 ;  /* 0x0042749c3f007388 */ /* 0x0001e20000000800 */
[----:B------:R-:W-:Y:S01]  /*9a30*/  FFMA.FTZ R157, R105, -R22, R214 ;  /* 0x80000016699d7223 */ /* 0x000fe200000100d6 */
[----:B------:R-:W-:Y:S01]  /*9a40*/  FADD.FTZ R154, R139, R154 ;  /* 0x0000009a8b9a7221 */ /* 0x000fe20000010000 */
[----:B------:R-:W-:Y:S01]  /*9a50*/  FADD.FTZ R140, R140, R141 ;  /* 0x0000008d8c8c7221 */ /* 0x000fe20000010000 */
[----:B------:R-:W-:Y:S01]  /*9a60*/  FFMA.FTZ R141, R155, R138, R152 ;  /* 0x0000008a9b8d7223 */ /* 0x000fe20000010098 */
[----:B------:R1:W-:Y:S01]  /*9a70*/  STS [R63+0x4278], R158 ;  /* 0x0042789e3f007388 */ /* 0x0003e20000000800 */
[-C--:B------:R-:W-:Y:S01]  /*9a80*/  FMUL.FTZ R139, R45, R21.reuse ;  /* 0x000000152d8b7220 */ /* 0x080fe20000410000 */
[-C--:B------:R-:W-:Y:S01]  /*9a90*/  FFMA.FTZ R150, R104, -R21.reuse, R215 ;  /* 0x8000001568967223 */ /* 0x080fe200000100d7 */
[----:B------:R-:W-:Y:S01]  /*9aa0*/  FADD.FTZ R152, R140, R141 ;  /* 0x0000008d8c987221 */ /* 0x000fe20000010000 */
[-C--:B------:R-:W-:Y:S01]  /*9ab0*/  FMUL.FTZ R140, R44, R22.reuse ;  /* 0x000000162c8c7220 */ /* 0x080fe20000410000 */
[----:B0-----:R-:W-:Y:S01]  /*9ac0*/  FMUL.FTZ R156, R41, R22 ;  /* 0x00000016299c7220 */ /* 0x001fe20000410000 */
[----:B------:R-:W-:Y:S01]  /*9ad0*/  FMUL.FTZ R159, R189, R21 ;  /* 0x00000015bd9f7220 */ /* 0x000fe20000410000 */
[----:B------:R-:W-:Y:S01]  /*9ae0*/  FMUL.FTZ R161, R208, R139 ;  /* 0x0000008bd0a17220 */ /* 0x000fe20000410000 */
[-C--:B------:R-:W-:Y:S01]  /*9af0*/  FMUL.FTZ R141, R47, R19.reuse ;  /* 0x000000132f8d7220 */ /* 0x080fe20000410000 */
[----:B------:R-:W-:Y:S01]  /*9b00*/  FFMA.FTZ R232, R106, -R19, R232 ;  /* 0x800000136ae87223 */ /* 0x000fe200000100e8 */
[----:B-1----:R-:W-:Y:S01]  /*9b10*/  FMUL.FTZ R158, R210, R140 ;  /* 0x0000008cd29e7220 */ /* 0x002fe20000410000 */
[-C--:B------:R-:W-:Y:S01]  /*9b20*/  FFMA.FTZ R161, R150, R159.reuse, -R161 ;  /* 0x0000009f96a17223 */ /* 0x080fe200000108a1 */
[----:B------:R-:W-:Y:S01]  /*9b30*/  FMUL.FTZ R159, R208, R159 ;  /* 0x0000009fd09f7220 */ /* 0x000fe20000410000 */
[----:B------:R-:W-:Y:S01]  /*9b40*/  FMUL.FTZ R165, R52, R19 ;  /* 0x0000001334a57220 */ /* 0x000fe20000410000 */
[-C--:B------:R-:W-:Y:S01]  /*9b50*/  FFMA.FTZ R163, R157, R156.reuse, -R158 ;  /* 0x0000009c9da37223 */ /* 0x080fe2000001089e */
[----:B------:R-:W-:Y:S01]  /*9b60*/  FFMA.FTZ R158, R230, UR46, R169 ;  /* 0x0000002ee69e7c23 */ /* 0x000fe200080100a9 */
[----:B------:R-:W-:Y:S01]  /*9b70*/  FFMA.FTZ R159, R150, R139, R159 ;  /* 0x0000008b969f7223 */ /* 0x000fe2000001009f */
[----:B------:R-:W-:Y:S01]  /*9b80*/  FMUL.FTZ R156, R210, R156 ;  /* 0x0000009cd29c7220 */ /* 0x000fe20000410000 */
[----:B------:R-:W-:Y:S01]  /*9b90*/  FMUL.FTZ R167, R212, R141 ;  /* 0x0000008dd4a77220 */ /* 0x000fe20000410000 */
[----:B------:R-:W-:Y:S01]  /*9ba0*/  FMUL.FTZ R158, R3, -R158 ;  /* 0x8000009e039e7220 */ /* 0x000fe20000410000 */
[----:B------:R-:W-:Y:S01]  /*9bb0*/  FADD.FTZ R152, R152, R159 ;  /* 0x0000009f98987221 */ /* 0x000fe20000010000 */
[----:B------:R-:W-:Y:S01]  /*9bc0*/  FFMA.FTZ R159, R157, R140, R156 ;  /* 0x0000008c9d9f7223 */ /* 0x000fe2000001009c */
[-C--:B------:R-:W-:Y:S01]  /*9bd0*/  FFMA.FTZ R167, R232, R165.reuse, -R167 ;  /* 0x000000a5e8a77223 */ /* 0x080fe200000108a7 */
[----:B------:R-:W-:Y:S01]  /*9be0*/  FMUL.FTZ R165, R212, R165 ;  /* 0x000000a5d4a57220 */ /* 0x000fe20000410000 */
[----:B------:R0:W-:Y:S01]  /*9bf0*/  STS [R63+0x427c], R158 ;  /* 0x00427c9e3f007388 */ /* 0x0001e20000000800 */
[----:B------:R-:W-:Y:S01]  /*9c00*/  FADD.FTZ R152, R152, R159 ;  /* 0x0000009f98987221 */ /* 0x000fe20000010000 */
[----:B------:R-:W-:Y:S01]  /*9c10*/  IADD3 R159, PT, PT, R2, 0x80, RZ ;  /* 0x00000080029f7810 */ /* 0x000fe20007ffe0ff */
[----:B------:R-:W-:Y:S01]  /*9c20*/  FFMA.FTZ R165, R232, R141, R165 ;  /* 0x0000008de8a57223 */ /* 0x000fe200000100a5 */
[----:B------:R-:W-:Y:S01]  /*9c30*/  FADD.FTZ R154, R154, R161 ;  /* 0x000000a19a9a7221 */ /* 0x000fe20000010000 */
[----:B------:R-:W-:Y:S01]  /*9c40*/  LEA R40, R15, -R40, 0x1 ;  /* 0x800000280f287211 */ /* 0x000fe200078e08ff */
[----:B------:R-:W-:Y:S01]  /*9c50*/  FMUL.FTZ R168, R53, UR44 ;  /* 0x0000002c35a87c20 */ /* 0x000fe20008410000 */
[----:B------:R-:W-:Y:S01]  /*9c60*/  LEA.HI R159, R159, R2, RZ, 0x1b ;  /* 0x000000029f9f7211 */ /* 0x000fe200078fd8ff */
[----:B------:R-:W-:Y:S01]  /*9c70*/  FADD.FTZ R156, R152, R165 ;  /* 0x000000a5989c7221 */ /* 0x000fe20000010000 */
[----:B------:R-:W-:Y:S01]  /*9c80*/  FADD.FTZ R154, R154, R163 ;  /* 0x000000a39a9a7221 */ /* 0x000fe20000010000 */
[----:B------:R-:W-:Y:S01]  /*9c90*/  FMUL.FTZ R152, R44, UR44 ;  /* 0x0000002c2c987c20 */ /* 0x000fe20008410000 */
[----:B------:R-:W-:Y:S01]  /*9ca0*/  LEA R185, R159, UR20, 0x2 ;  /* 0x000000149fb97c11 */ /* 0x000fe2000f8e10ff */
[----:B------:R-:W-:Y:S01]  /*9cb0*/  BAR.SYNC.DEFER_BLOCKING 0x0 ;  /* 0x0000000000007b1d */ /* 0x000fe20000010000 */
[----:B0-----:R-:W-:Y:S01]  /*9cc0*/  FMUL.FTZ R63, R47, UR44 ;  /* 0x0000002c2f3f7c20 */ /* 0x001fe20008410000 */
[----:B------:R-:W-:Y:S01]  /*9cd0*/  FADD.FTZ R160, R154, R167 ;  /* 0x000000a79aa07221 */ /* 0x000fe20000010000 */
[----:B------:R-:W-:Y:S01]  /*9ce0*/  FMUL.FTZ R159, R192, UR44 ;  /* 0x0000002cc09f7c20 */ /* 0x000fe20008410000 */
[C---:B------:R-:W-:Y:S01]  /*9cf0*/  FFMA.FTZ R161, R41.reuse, UR43, -R152 ;  /* 0x0000002b29a17c23 */ /* 0x040fe20008010898 */
[C---:B------:R-:W-:Y:S01]  /*9d00*/  FFMA.FTZ R63, R52.reuse, UR43, -R63 ;  /* 0x0000002b343f7c23 */ /* 0x040fe2000801083f */
[----:B------:R-:W-:Y:S01]  /*9d10*/  FMUL.FTZ R154, R52, UR44 ;  /* 0x0000002c349a7c20 */ /* 0x000fe20008410000 */
[----:B------:R-:W-:Y:S01]  /*9d20*/  FMUL.FTZ R41, R41, UR44 ;  /* 0x0000002c29297c20 */ /* 0x000fe20008410000 */
[----:B------:R-:W-:Y:S01]  /*9d30*/  FMUL.FTZ R52, R45, UR44 ;  /* 0x0000002c2d347c20 */ /* 0x000fe20008410000 */
[----:B------:R-:W-:Y:S01]  /*9d40*/  FFMA.FTZ R162, R50, UR43, R159 ;  /* 0x0000002b32a27c23 */ /* 0x000fe2000801009f */
[----:B------:R-:W-:Y:S01]  /*9d50*/  FMUL.FTZ R159, R59, UR44 ;  /* 0x0000002c3b9f7c20 */ /* 0x000fe20008410000 */
[----:B------:R-:W-:Y:S01]  /*9d60*/  FFMA.FTZ R166, R44, UR43, R41 ;  /* 0x0000002b2ca67c23 */ /* 0x000fe20008010029 */
[----:B------:R-:W-:Y:S01]  /*9d70*/  FFMA.FTZ R167, R189, UR43, -R52 ;  /* 0x0000002bbda77c23 */ /* 0x000fe20008010834 */
[----:B------:R-:W-:Y:S01]  /*9d80*/  FMUL.FTZ R41, R49, UR44 ;  /* 0x0000002c31297c20 */ /* 0x000fe20008410000 */
[----:B------:R-:W-:Y:S01]  /*9d90*/  FMUL.FTZ R52, R189, UR44 ;  /* 0x0000002cbd347c20 */ /* 0x000fe20008410000 */
[C---:B------:R-:W-:Y:S01]  /*9da0*/  FFMA.FTZ R159, R64.reuse, UR43, -R159 ;  /* 0x0000002b409f7c23 */ /* 0x040fe2000801089f */
[----:B------:R-:W-:Y:S01]  /*9db0*/  FMUL.FTZ R64, R64, UR44 ;  /* 0x0000002c40407c20 */ /* 0x000fe20008410000 */
[C---:B------:R-:W-:Y:S01]  /*9dc0*/  FFMA.FTZ R152, R62.reuse, UR43, -R41 ;  /* 0x0000002b3e987c23 */ /* 0x040fe20008010829 */
[----:B------:R-:W-:Y:S01]  /*9dd0*/  FMUL.FTZ R62, R62, UR44 ;  /* 0x0000002c3e3e7c20 */ /* 0x000fe20008410000 */
[----:B------:R-:W-:Y:S01]  /*9de0*/  FFMA.FTZ R177, R45, UR43, R52 ;  /* 0x0000002b2db17c23 */ /* 0x000fe20008010034 */
[----:B------:R-:W-:Y:S01]  /*9df0*/  FMUL.FTZ R163, R57, UR44 ;  /* 0x0000002c39a37c20 */ /* 0x000fe20008410000 */
[----:B------:R-:W-:Y:S01]  /*9e00*/  FFMA.FTZ R173, R47, UR43, R154 ;  /* 0x0000002b2fad7c23 */ /* 0x000fe2000801009a */
[----:B------:R-:W-:Y:S01]  /*9e10*/  FMUL.FTZ R52, R60, UR44 ;  /* 0x0000002c3c347c20 */ /* 0x000fe20008410000 */
[----:B------:R-:W-:Y:S01]  /*9e20*/  ISETP.GE.AND P0, PT, R40, 0x1, PT ;  /* 0x000000012800780c */ /* 0x000fe20003f06270 */
[----:B------:R-:W0:Y:S01]  /*9e30*/  LDS R185, [R185+0x4400] ;  /* 0x00440000b9b97984 */ /* 0x000e220000000800 */
[----:B------:R-:W-:Y:S01]  /*9e40*/  FMUL.FTZ R154, R51, UR44 ;  /* 0x0000002c339a7c20 */ /* 0x000fe20008410000 */
[----:B------:R-:W-:Y:S01]  /*9e50*/  FMUL.FTZ R158, R58, UR44 ;  /* 0x0000002c3a9e7c20 */ /* 0x000fe20008410000 */
[----:B------:R-:W-:Y:S01]  /*9e60*/  FFMA.FTZ R175, R59, UR43, R64 ;  /* 0x0000002b3baf7c23 */ /* 0x000fe20008010040 */
[----:B------:R-:W-:Y:S01]  /*9e70*/  FFMA.FTZ R169, R49, UR43, R62 ;  /* 0x0000002b31a97c23 */ /* 0x000fe2000801003e */
[C---:B------:R-:W-:Y:S01]  /*9e80*/  FFMA.FTZ R163, R66.reuse, UR43, -R163 ;  /* 0x0000002b42a37c23 */ /* 0x040fe200080108a3 */
[----:B------:R-:W-:Y:S01]  /*9e90*/  FMUL.FTZ R64, R66, UR44 ;  /* 0x0000002c42407c20 */ /* 0x000fe20008410000 */
[----:B------:R-:W-:Y:S01]  /*9ea0*/  FMUL.FTZ R62, R56, UR44 ;  /* 0x0000002c383e7c20 */ /* 0x000fe20008410000 */
[----:B------:R-:W-:Y:S01]  /*9eb0*/  FFMA.FTZ R66, R67, UR43, -R52 ;  /* 0x0000002b43427c23 */ /* 0x000fe20008010834 */
[----:B------:R-:W-:Y:S01]  /*9ec0*/  FFMA.FTZ R154, R53, UR43, -R154 ;  /* 0x0000002b359a7c23 */ /* 0x000fe2000801089a */
[C---:B------:R-:W-:Y:S01]  /*9ed0*/  FFMA.FTZ R158, R61.reuse, UR43, -R158 ;  /* 0x0000002b3d9e7c23 */ /* 0x040fe2000801089e */
[----:B------:R-:W-:Y:S01]  /*9ee0*/  FMUL.FTZ R52, R68, UR44 ;  /* 0x0000002c44347c20 */ /* 0x000fe20008410000 */
        /* <DEDUP_REMOVED lines=9> */
[----:B------:R-:W-:Y:S01]  /*9f80*/  FMUL.FTZ R52, R219, UR44 ;  /* 0x0000002cdb347c20 */ /* 0x000fe20008410000 */
[----:B------:R-:W-:Y:S01]  /*9f90*/  FMUL.FTZ R64, R223, UR44 ;  /* 0x0000002cdf407c20 */ /* 0x000fe20008410000 */
[----:B------:R-:W-:Y:S01]  /*9fa0*/  FFMA.FTZ R68, R60, UR43, R67 ;  /* 0x0000002b3c447c23 */ /* 0x000fe20008010043 */
[----:B------:R-:W-:Y:S01]  /*9fb0*/  FMUL.FTZ R61, R220, UR44 ;  /* 0x0000002cdc3d7c20 */ /* 0x000fe20008410000 */
[----:B------:R-:W-:Y:S01]  /*9fc0*/  FMUL.FTZ R41, R213, UR44 ;  /* 0x0000002cd5297c20 */ /* 0x000fe20008410000 */
[----:B------:R-:W-:Y:S01]  /*9fd0*/  FMUL.FTZ R165, R50, UR44 ;  /* 0x0000002c32a57c20 */ /* 0x000fe20008410000 */
[----:B------:R-:W-:Y:S01]  /*9fe0*/  FMUL.FTZ R178, R69, UR44 ;  /* 0x0000002c45b27c20 */ /* 0x000fe20008410000 */
[----:B------:R-:W-:Y:S01]  /*9ff0*/  FMUL.FTZ R67, R120, UR44 ;  /* 0x0000002c78437c20 */ /* 0x000fe20008410000 */
[C---:B------:R-:W-:Y:S01]  /*a000*/  FMUL.FTZ R174, R123.reuse, UR44 ;  /* 0x0000002c7bae7c20 */ /* 0x040fe20008410000 */
[----:B------:R-:W-:Y:S01]  /*a010*/  FMUL.FTZ R172, R126, UR44 ;  /* 0x0000002c7eac7c20 */ /* 0x000fe20008410000 */
[----:B------:R-:W-:Y:S01]  /*a020*/  FFMA.FTZ R164, R56, UR43, R65 ;  /* 0x0000002b38a47c23 */ /* 0x000fe20008010041 */
[----:B------:R-:W-:Y:S01]  /*a030*/  BSSY.RECONVERGENT B0, `(.L_x_4141) ;  /* 0x0000013000007945 */ /* 0x000fe20003800200 */
[----:B------:R-:W-:Y:S01]  /*a040*/  FFMA.FTZ R65, R123, UR43, -R52 ;  /* 0x0000002b7b417c23 */ /* 0x000fe20008010834 */
[----:B------:R-:W-:Y:S01]  /*a050*/  FFMA.FTZ R64, R69, UR43, -R64 ;  /* 0x0000002b45407c23 */ /* 0x000fe20008010840 */
[----:B------:R-:W-:Y:S01]  /*a060*/  FFMA.FTZ R61, R120, UR43, -R61 ;  /* 0x0000002b783d7c23 */ /* 0x000fe2000801083d */
[----:B------:R-:W-:Y:S01]  /*a070*/  FFMA.FTZ R52, R126, UR43, -R41 ;  /* 0x0000002b7e347c23 */ /* 0x000fe20008010829 */
[----:B------:R-:W-:Y:S01]  /*a080*/  IADD3 R183, PT, PT, R2, 0x100, RZ ;  /* 0x0000010002b77810 */ /* 0x000fe20007ffe0ff */
[----:B------:R-:W-:Y:S01]  /*a090*/  FFMA.FTZ R165, R192, UR43, -R165 ;  /* 0x0000002bc0a57c23 */ /* 0x000fe200080108a5 */
[----:B------:R-:W-:Y:S01]  /*a0a0*/  IADD3 R181, PT, PT, R2, 0x180, RZ ;  /* 0x0000018002b57810 */ /* 0x000fe20007ffe0ff */
[----:B------:R-:W-:Y:S01]  /*a0b0*/  FFMA.FTZ R168, R51, UR43, R168 ;  /* 0x0000002b33a87c23 */ /* 0x000fe200080100a8 */
[----:B------:R-:W-:Y:S01]  /*a0c0*/  ISETP.GE.AND P2, PT, R40, 0x81, PT ;  /* 0x000000812800780c */ /* 0x000fe20003f46270 */
[----:B------:R-:W-:Y:S01]  /*a0d0*/  FFMA.FTZ R120, R223, UR43, R178 ;  /* 0x0000002bdf787c23 */ /* 0x000fe200080100b2 */
[----:B------:R-:W-:Y:S01]  /*a0e0*/  FFMA.FTZ R123, R220, UR43, R67 ;  /* 0x0000002bdc7b7c23 */ /* 0x000fe20008010043 */
[----:B------:R-:W-:Y:S01]  /*a0f0*/  FFMA.FTZ R126, R219, UR43, R174 ;  /* 0x0000002bdb7e7c23 */ /* 0x000fe200080100ae */
[----:B------:R-:W-:Y:S01]  /*a100*/  FFMA.FTZ R69, R213, UR43, R172 ;  /* 0x0000002bd5457c23 */ /* 0x000fe200080100ac */
[----:B0-----:R-:W-:Y:S08]  /*a110*/  @!P0 BRA `(.L_x_4142) ;  /* 0x0000000000108947 */ /* 0x001ff00003800000 */
[----:B------:R-:W-:-:S04]  /*a120*/  LEA.HI R41, R2, R2, RZ, 0x1b ;  /* 0x0000000202297211 */ /* 0x000fc800078fd8ff */
[----:B------:R-:W-:-:S06]  /*a130*/  LEA R41, R41, UR20, 0x2 ;  /* 0x0000001429297c11 */ /* 0x000fcc000f8e10ff */
[----:B------:R-:W0:Y:S04]  /*a140*/  LDS R41, [R41+0x4200] ;  /* 0x0042000029297984 */ /* 0x000e280000000800 */
[----:B0-----:R0:W-:Y:S02]  /*a150*/  REDG.E.ADD.F32.FTZ.RN.STRONG.GPU desc[UR22][R42.64], R41 ;  /* 0x000000292a0079a6 */ /* 0x0011e4000c12f316 */
.L_x_4142:
[----:B------:R-:W-:Y:S05]  /*a160*/  BSYNC.RECONVERGENT B0 ;  /* 0x0000000000007941 */ /* 0x000fea0003800200 */
.L_x_4141:
[----:B------:R-:W-:Y:S04]  /*a170*/  BSSY.RECONVERGENT B0, `(.L_x_4143) ;  /* 0x0000003000007945 */ /* 0x000fe80003800200 */
[----:B------:R-:W-:Y:S05]  /*a180*/  @!P2 BRA `(.L_x_4144) ;  /* 0x000000000004a947 */ /* 0x000fea0003800000 */
[----:B------:R1:W-:Y:S02]  /*a190*/  REDG.E.ADD.F32.FTZ.RN.STRONG.GPU desc[UR22][R42.64+0x200], R185 ;  /* 0x000200b92a0079a6 */ /* 0x0003e4000c12f316 */
.L_x_4144:
[----:B------:R-:W-:Y:S05]  /*a1a0*/  BSYNC.RECONVERGENT B0 ;  /* 0x0000000000007941 */ /* 0x000fea0003800200 */
.L_x_4143:
        /* <DEDUP_REMOVED lines=17> */
.L_x_4146:
[----:B------:R-:W-:Y:S05]  /*a2c0*/  BSYNC.RECONVERGENT B0 ;  /* 0x0000000000007941 */ /* 0x000fea0003800200 */
.L_x_4145:
[----:B01----:R0:W1:Y:S01]  /*a2d0*/  LDS R41, [R172+0x4800] ;  /* 0x00480000ac297984 */ /* 0x0030620000000800 */
[----:B------:R-:W-:Y:S01]  /*a2e0*/  BSSY.RECONVERGENT B0, `(.L_x_4147) ;  /* 0x0000006000007945 */ /* 0x000fe20003800200 */
[----:B------:R-:W-:Y:S02]  /*a2f0*/  IADD3 R181, PT, PT, R2, 0x300, RZ ;  /* 0x0000030002b57810 */ /* 0x000fe40007ffe0ff */
[----:B------:R-:W-:Y:S02]  /*a300*/  LEA.HI R185, R185, R2, RZ, 0x1b ;  /* 0x00000002b9b97211 */ /* 0x000fe400078fd8ff */
[----:B------:R-:W-:Y:S01]  /*a310*/  LEA R174, R67, UR20, 0x2 ;  /* 0x0000001443ae7c11 */ /* 0x000fe2000f8e10ff */
[----:B------:R-:W-:Y:S06]  /*a320*/  @!P0 BRA `(.L_x_4148) ;  /* 0x0000000000048947 */ /* 0x000fec0003800000 */
[----:B-1----:R2:W-:Y:S02]  /*a330*/  REDG.E.ADD.F32.FTZ.RN.STRONG.GPU desc[UR22][R42.64+0x600], R41 ;  /* 0x000600292a0079a6 */ /* 0x0025e4000c12f316 */
.L_x_4148:
[----:B------:R-:W-:Y:S05]  /*a340*/  BSYNC.RECONVERGENT B0 ;  /* 0x0000000000007941 */ /* 0x000fea0003800200 */
.L_x_4147:
[----:B-12---:R1:W2:Y:S01]  /*a350*/  LDS R41, [R174+0x4a00] ;  /* 0x004a0000ae297984 */ /* 0x0062a20000000800 */
[----:B------:R-:W-:Y:S01]  /*a360*/  BSSY.RECONVERGENT B0, `(.L_x_4149) ;  /* 0x0000006000007945 */ /* 0x000fe20003800200 */
[----:B------:R-:W-:Y:S02]  /*a370*/  IADD3 R67, PT, PT, R2, 0x380, RZ ;  /* 0x0000038002437810 */ /* 0x000fe40007ffe0ff */
[----:B------:R-:W-:Y:S02]  /*a380*/  LEA.HI R181, R181, R2, RZ, 0x1b ;  /* 0x00000002b5b57211 */ /* 0x000fe400078fd8ff */
[----:B------:R-:W-:Y:S01]  /*a390*/  LEA R185, R185, UR20, 0x2 ;  /* 0x00000014b9b97c11 */ /* 0x000fe2000f8e10ff */
[----:B------:R-:W-:Y:S06]  /*a3a0*/  @!P2 BRA `(.L_x_4150) ;  /* 0x000000000004a947 */ /* 0x000fec0003800000 */
[----:B--2---:R3:W-:Y:S02]  /*a3b0*/  REDG.E.ADD.F32.FTZ.RN.STRONG.GPU desc[UR22][R42.64+0x800], R41 ;  /* 0x000800292a0079a6 */ /* 0x0047e4000c12f316 */
.L_x_4150:
[----:B------:R-:W-:Y:S05]  /*a3c0*/  BSYNC.RECONVERGENT B0 ;  /* 0x0000000000007941 */ /* 0x000fea0003800200 */
.L_x_4149:
[----:B--23--:R2:W3:Y:S01]  /*a3d0*/  LDS R41, [R185+0x4c00] ;  /* 0x004c0000b9297984 */ /* 0x00c4e20000000800 */
[----:B------:R-:W-:Y:S01]  /*a3e0*/  BSSY.RECONVERGENT B0, `(.L_x_4151) ;  /* 0x0000005000007945 */ /* 0x000fe20003800200 */
[----:B------:R-:W-:Y:S02]  /*a3f0*/  LEA.HI R67, R67, R2, RZ, 0x1b ;  /* 0x0000000243437211 */ /* 0x000fe400078fd8ff */
[----:B------:R-:W-:Y:S01]  /*a400*/  LEA R181, R181, UR20, 0x2 ;  /* 0x00000014b5b57c11 */ /* 0x000fe2000f8e10ff */
[----:B------:R-:W-:Y:S06]  /*a410*/  @!P3 BRA `(.L_x_4152) ;  /* 0x000000000004b947 */ /* 0x000fec0003800000 */
[----:B---3--:R4:W-:Y:S02]  /*a420*/  REDG.E.ADD.F32.FTZ.RN.STRONG.GPU desc[UR22][R42.64+0xa00], R41 ;  /* 0x000a00292a0079a6 */ /* 0x0089e4000c12f316 */
.L_x_4152:
[----:B------:R-:W-:Y:S05]  /*a430*/  BSYNC.RECONVERGENT B0 ;  /* 0x0000000000007941 */ /* 0x000fea0003800200 */
.L_x_4151:
[----:B---34-:R3:W4:Y:S01]  /*a440*/  LDS R41, [R181+0x4e00] ;  /* 0x004e0000b5297984 */ /* 0x0187220000000800 */
[----:B------:R-:W-:Y:S01]  /*a450*/  BSSY.RECONVERGENT B0, `(.L_x_4153) ;  /* 0x0000004000007945 */ /* 0x000fe20003800200 */
[----:B0-----:R-:W-:-:S03]  /*a460*/  LEA R172, R67, UR20, 0x2 ;  /* 0x0000001443ac7c11 */ /* 0x001fc6000f8e10ff */
[----:B------:R-:W-:Y:S05]  /*a470*/  @!P4 BRA `(.L_x_4154) ;  /* 0x000000000004c947 */ /* 0x000fea0003800000 */
[----:B----4-:R0:W-:Y:S02]  /*a480*/  REDG.E.ADD.F32.FTZ.RN.STRONG.GPU desc[UR22][R42.64+0xc00], R41 ;  /* 0x000c00292a0079a6 */ /* 0x0101e4000c12f316 */
.L_x_4154:
[----:B------:R-:W-:Y:S05]  /*a490*/  BSYNC.RECONVERGENT B0 ;  /* 0x0000000000007941 */ /* 0x000fea0003800200 */
.L_x_4153:
[----:B0---4-:R0:W4:Y:S01]  /*a4a0*/  LDS R41, [R172+0x5000] ;  /* 0x00500000ac297984 */ /* 0x0111220000000800 */
[----:B------:R-:W-:Y:S01]  /*a4b0*/  BSSY.RECONVERGENT B0, `(.L_x_4155) ;  /* 0x0000005000007945 */ /* 0x000fe20003800200 */
[C---:B------:R-:W-:Y:S02]  /*a4c0*/  LOP3.LUT R67, R2.reuse, 0x400, RZ, 0xfc, !PT ;  /* 0x0000040002437812 */ /* 0x040fe400078efcff */
[----:B---3--:R-:W-:Y:S01]  /*a4d0*/  IADD3 R181, PT, PT, R2, 0x480, RZ ;  /* 0x0000048002b57810 */ /* 0x008fe20007ffe0ff */
[----:B------:R-:W-:Y:S06]  /*a4e0*/  @!P5 BRA `(.L_x_4156) ;  /* 0x000000000004d947 */ /* 0x000fec0003800000 */
[----:B----4-:R3:W-:Y:S02]  /*a4f0*/  REDG.E.ADD.F32.FTZ.RN.STRONG.GPU desc[UR22][R42.64+0xe00], R41 ;  /* 0x000e00292a0079a6 */ /* 0x0107e4000c12f316 */
.L_x_4156:
[----:B------:R-:W-:Y:S05]  /*a500*/  BSYNC.RECONVERGENT B0 ;  /* 0x0000000000007941 */ /* 0x000fea0003800200 */
.L_x_4155:
[----:B---34-:R-:W-:Y:S01]  /*a510*/  IADD3 R41, PT, PT, R2, 0x500, RZ ;  /* 0x0000050002297810 */ /* 0x018fe20007ffe0ff */
        /* <DEDUP_REMOVED lines=16> */
.L_x_4158:
[----:B------:R-:W-:Y:S05]  /*a620*/  BSYNC.RECONVERGENT B0 ;  /* 0x0000000000007941 */ /* 0x000fea0003800200 */
.L_x_4157:
[----:B0--3--:R0:W3:Y:S01]  /*a630*/  LDS R41, [R181+0x5400] ;  /* 0x00540000b5297984 */ /* 0x0090e20000000800 */
[----:B------:R-:W-:Y:S01]  /*a640*/  BSSY.RECONVERGENT B0, `(.L_x_4159) ;  /* 0x0000006000007945 */ /* 0x000fe20003800200 */
[----:B------:R-:W-:Y:S02]  /*a650*/  IADD3 R67, PT, PT, R2, 0x600, RZ ;  /* 0x0000060002437810 */ /* 0x000fe40007ffe0ff */
[----:B------:R-:W-:Y:S02]  /*a660*/  LEA.HI R183, R183, R2, RZ, 0x1b ;  /* 0x00000002b7b77211 */ /* 0x000fe400078fd8ff */
[----:B------:R-:W-:Y:S01]  /*a670*/  LEA R172, R172, UR20, 0x2 ;  /* 0x00000014acac7c11 */ /* 0x000fe2000f8e10ff */
[----:B------:R-:W-:Y:S06]  /*a680*/  @!P0 BRA `(.L_x_4160) ;  /* 0x0000000000048947 */ /* 0x000fec0003800000 */
[----:B---3--:R4:W-:Y:S02]  /*a690*/  REDG.E.ADD.F32.FTZ.RN.STRONG.GPU desc[UR22][R42.64+0x1200], R41 ;  /* 0x001200292a0079a6 */ /* 0x0089e4000c12f316 */
.L_x_4160:
[----:B------:R-:W-:Y:S05]  /*a6a0*/  BSYNC.RECONVERGENT B0 ;  /* 0x0000000000007941 */ /* 0x000fea0003800200 */
.L_x_4159:
[----:B---34-:R3:W4:Y:S01]  /*a6b0*/  LDS R41, [R172+0x5600] ;  /* 0x00560000ac297984 */ /* 0x0187220000000800 */
[----:B------:R-:W-:Y:S01]  /*a6c0*/  BSSY.RECONVERGENT B0, `(.L_x_4161) ;  /* 0x0000006000007945 */ /* 0x000fe20003800200 */
[----:B0-----:R-:W-:Y:S02]  /*a6d0*/  IADD3 R181, PT, PT, R2, 0x680, RZ ;  /* 0x0000068002b57810 */ /* 0x001fe40007ffe0ff */
[----:B------:R-:W-:Y:S02]  /*a6e0*/  LEA.HI R67, R67, R2, RZ, 0x1b ;  /* 0x0000000243437211 */ /* 0x000fe400078fd8ff */
[----:B------:R-:W-:Y:S01]  /*a6f0*/  LEA R183, R183, UR20, 0x2 ;  /* 0x00000014b7b77c11 */ /* 0x000fe2000f8e10ff */
[----:B------:R-:W-:Y:S06]  /*a700*/  @!P2 BRA `(.L_x_4162) ;  /* 0x000000000004a947 */ /* 0x000fec0003800000 */
[----:B----4-:R0:W-:Y:S02]  /*a710*/  REDG.E.ADD.F32.FTZ.RN.STRONG.GPU desc[UR22][R42.64+0x1400], R41 ;  /* 0x001400292a0079a6 */ /* 0x0101e4000c12f316 */
.L_x_4162:
[----:B------:R-:W-:Y:S05]  /*a720*/  BSYNC.RECONVERGENT B0 ;  /* 0x0000000000007941 */ /* 0x000fea0003800200 */
.L_x_4161:
[----:B0---4-:R0:W4:Y:S01]  /*a730*/  LDS R41, [R183+0x5800] ;  /* 0x00580000b7297984 */ /* 0x0111220000000800 */
[----:B------:R-:W-:Y:S01]  /*a740*/  BSSY.RECONVERGENT B0, `(.L_x_4163) ;  /* 0x0000005000007945 */ /* 0x000fe20003800200 */
[----:B------:R-:W-:Y:S02]  /*a750*/  LEA.HI R181, R181, R2, RZ, 0x1b ;  /* 0x00000002b5b57211 */ /* 0x000fe400078fd8ff */
[----:B------:R-:W-:Y:S01]  /*a760*/  LEA R67, R67, UR20, 0x2 ;  /* 0x0000001443437c11 */ /* 0x000fe2000f8e10ff */
[----:B------:R-:W-:Y:S06]  /*a770*/  @!P3 BRA `(.L_x_4164) ;  /* 0x000000000004b947 */ /* 0x000fec0003800000 */
[----:B----4-:R4:W-:Y:S02]  /*a780*/  REDG.E.ADD.F32.FTZ.RN.STRONG.GPU desc[UR22][R42.64+0x1600], R41 ;  /* 0x001600292a0079a6 */ /* 0x0109e4000c12f316 */
.L_x_4164:
[----:B------:R-:W-:Y:S05]  /*a790*/  BSYNC.RECONVERGENT B0 ;  /* 0x0000000000007941 */ /* 0x000fea0003800200 */
.L_x_4163:
[----:B----4-:R4:W0:Y:S01]  /*a7a0*/  LDS R41, [R67+0x5a00] ;  /* 0x005a000043297984 */ /* 0x0108220000000800 */
[----:B------:R-:W-:Y:S01]  /*a7b0*/  BSSY.RECONVERGENT B0, `(.L_x_4165) ;  /* 0x0000004000007945 */ /* 0x000fe20003800200 */
[----:B---3--:R-:W-:-:S03]  /*a7c0*/  LEA R172, R181, UR20, 0x2 ;  /* 0x00000014b5ac7c11 */ /* 0x008fc6000f8e10ff */
[----:B------:R-:W-:Y:S05]  /*a7d0*/  @!P4 BRA `(.L_x_4166) ;  /* 0x000000000004c947 */ /* 0x000fea0003800000 */
[----:B0-----:R3:W-:Y:S02]  /*a7e0*/  REDG.E.ADD.F32.FTZ.RN.STRONG.GPU desc[UR22][R42.64+0x1800], R41 ;  /* 0x001800292a0079a6 */ /* 0x0017e4000c12f316 */
.L_x_4166:
[----:B------:R-:W-:Y:S05]  /*a7f0*/  BSYNC.RECONVERGENT B0 ;  /* 0x0000000000007941 */ /* 0x000fea0003800200 */
.L_x_4165:
[----:B0--3--:R0:W3:Y:S01]  /*a800*/  LDS R41, [R172+0x5c00] ;  /* 0x005c0000ac297984 */ /* 0x0090e20000000800 */
[----:B------:R-:W-:Y:S01]  /*a810*/  BSSY.RECONVERGENT B0, `(.L_x_4167) ;  /* 0x0000005000007945 */ /* 0x000fe20003800200 */
[C---:B----4-:R-:W-:Y:S02]  /*a820*/  IADD3 R67, PT, PT, R2.reuse, 0x700, RZ ;  /* 0x0000070002437810 */ /* 0x050fe40007ffe0ff */
[----:B------:R-:W-:Y:S01]  /*a830*/  IADD3 R181, PT, PT, R2, 0x780, RZ ;  /* 0x0000078002b57810 */ /* 0x000fe20007ffe0ff */
[----:B------:R-:W-:Y:S06]  /*a840*/  @!P5 BRA `(.L_x_4168) ;  /* 0x000000000004d947 */ /* 0x000fec0003800000 */
[----:B---3--:R4:W-:Y:S02]  /*a850*/  REDG.E.ADD.F32.FTZ.RN.STRONG.GPU desc[UR22][R42.64+0x1a00], R41 ;  /* 0x001a00292a0079a6 */ /* 0x0089e4000c12f316 */
.L_x_4168:
[----:B------:R-:W-:Y:S05]  /*a860*/  BSYNC.RECONVERGENT B0 ;  /* 0x0000000000007941 */ /* 0x000fea0003800200 */
.L_x_4167:
[----:B---34-:R-:W-:Y:S01]  /*a870*/  LOP3.LUT R41, R2, 0x800, RZ, 0xfc, !PT ;  /* 0x0000080002297812 */ /* 0x018fe200078efcff */
        /* <DEDUP_REMOVED lines=16> */
.L_x_4170:
[----:B------:R-:W-:Y:S05]  /*a980*/  BSYNC.RECONVERGENT B0 ;  /* 0x0000000000007941 */ /* 0x000fea0003800200 */
.L_x_4169:
[----:B0--3--:R0:W3:Y:S01]  /*a990*/  LDS R41, [R181+0x6000] ;  /* 0x00600000b5297984 */ /* 0x0090e20000000800 */
[----:B------:R-:W-:Y:S01]  /*a9a0*/  BSSY.RECONVERGENT B0, `(.L_x_4171) ;  /* 0x0000006000007945 */ /* 0x000fe20003800200 */
[----:B------:R-:W-:Y:S02]  /*a9b0*/  IADD3 R67, PT, PT, R2, 0x900, RZ ;  /* 0x0000090002437810 */ /* 0x000fe40007ffe0ff */
[----:B------:R-:W-:Y:S02]  /*a9c0*/  LEA.HI R183, R183, R2, RZ, 0x1b ;  /* 0x00000002b7b77211 */ /* 0x000fe400078fd8ff */
[----:B------:R-:W-:Y:S01]  /*a9d0*/  LEA R172, R172, UR20, 0x2 ;  /* 0x00000014acac7c11 */ /* 0x000fe2000f8e10ff */
[----:B------:R-:W-:Y:S06]  /*a9e0*/  @!P0 BRA `(.L_x_4172) ;  /* 0x0000000000048947 */ /* 0x000fec0003800000 */
[----:B---3--:R4:W-:Y:S02]  /*a9f0*/  REDG.E.ADD.F32.FTZ.RN.STRONG.GPU desc[UR22][R42.64+0x1e00], R41 ;  /* 0x001e00292a0079a6 */ /* 0x0089e4000c12f316 */
.L_x_4172:
[----:B------:R-:W-:Y:S05]  /*aa00*/  BSYNC.RECONVERGENT B0 ;  /* 0x0000000000007941 */ /* 0x000fea0003800200 */
.L_x_4171:
[----:B---34-:R3:W4:Y:S01]  /*aa10*/  LDS R41, [R172+0x6200] ;  /* 0x00620000ac297984 */ /* 0x0187220000000800 */
[----:B------:R-:W-:Y:S01]  /*aa20*/  BSSY.RECONVERGENT B0, `(.L_x_4173) ;  /* 0x0000006000007945 */ /* 0x000fe20003800200 */
[----:B0-----:R-:W-:Y:S02]  /*aa30*/  IADD3 R181, PT, PT, R2, 0x980, RZ ;  /* 0x0000098002b57810 */ /* 0x001fe40007ffe0ff */
[----:B------:R-:W-:Y:S02]  /*aa40*/  LEA.HI R67, R67, R2, RZ, 0x1b ;  /* 0x0000000243437211 */ /* 0x000fe400078fd8ff */
[----:B------:R-:W-:Y:S01]  /*aa50*/  LEA R183, R183, UR20, 0x2 ;  /* 0x00000014b7b77c11 */ /* 0x000fe2000f8e10ff */
[----:B------:R-:W-:Y:S06]  /*aa60*/  @!P2 BRA `(.L_x_4174) ;  /* 0x000000000004a947 */ /* 0x000fec0003800000 */
[----:B----4-:R0:W-:Y:S02]  /*aa70*/  REDG.E.ADD.F32.FTZ.RN.STRONG.GPU desc[UR22][R42.64+0x2000], R41 ;  /* 0x002000292a0079a6 */ /* 0x0101e4000c12f316 */
.L_x_4174:
[----:B------:R-:W-:Y:S05]  /*aa80*/  BSYNC.RECONVERGENT B0 ;  /* 0x0000000000007941 */ /* 0x000fea0003800200 */
.L_x_4173:
[----:B0---4-:R0:W4:Y:S01]  /*aa90*/  LDS R41, [R183+0x6400] ;  /* 0x00640000b7297984 */ /* 0x0111220000000800 */
[----:B------:R-:W-:Y:S01]  /*aaa0*/  BSSY.RECONVERGENT B0, `(.L_x_4175) ;  /* 0x0000005000007945 */ /* 0x000fe20003800200 */
[----:B------:R-:W-:Y:S02]  /*aab0*/  LEA.HI R181, R181, R2, RZ, 0x1b ;  /* 0x00000002b5b57211 */ /* 0x000fe400078fd8ff */
[----:B------:R-:W-:Y:S01]  /*aac0*/  LEA R67, R67, UR20, 0x2 ;  /* 0x0000001443437c11 */ /* 0x000fe2000f8e10ff */
[----:B------:R-:W-:Y:S06]  /*aad0*/  @!P3 BRA `(.L_x_4176) ;  /* 0x000000000004b947 */ /* 0x000fec0003800000 */
[----:B----4-:R4:W-:Y:S02]  /*aae0*/  REDG.E.ADD.F32.FTZ.RN.STRONG.GPU desc[UR22][R42.64+0x2200], R41 ;  /* 0x002200292a0079a6 */ /* 0x0109e4000c12f316 */
.L_x_4176:
[----:B------:R-:W-:Y:S05]  /*aaf0*/  BSYNC.RECONVERGENT B0 ;  /* 0x0000000000007941 */ /* 0x000fea0003800200 */
.L_x_4175:
[----:B----4-:R4:W0:Y:S01]  /*ab00*/  LDS R41, [R67+0x6600] ;  /* 0x0066000043297984 */ /* 0x0108220000000800 */
[----:B------:R-:W-:Y:S01]  /*ab10*/  BSSY.RECONVERGENT B0, `(.L_x_4177) ;  /* 0x0000004000007945 */ /* 0x000fe20003800200 */
[----:B---3--:R-:W-:-:S03]  /*ab20*/  LEA R172, R181, UR20, 0x2 ;  /* 0x00000014b5ac7c11 */ /* 0x008fc6000f8e10ff */
[----:B------:R-:W-:Y:S05]  /*ab30*/  @!P4 BRA `(.L_x_4178) ;  /* 0x000000000004c947 */ /* 0x000fea0003800000 */
[----:B0-----:R3:W-:Y:S02]  /*ab40*/  REDG.E.ADD.F32.FTZ.RN.STRONG.GPU desc[UR22][R42.64+0x2400], R41 ;  /* 0x002400292a0079a6 */ /* 0x0017e4000c12f316 */
.L_x_4178:
[----:B------:R-:W-:Y:S05]  /*ab50*/  BSYNC.RECONVERGENT B0 ;  /* 0x0000000000007941 */ /* 0x000fea0003800200 */
.L_x_4177:
[----:B0--3--:R0:W3:Y:S01]  /*ab60*/  LDS R41, [R172+0x6800] ;  /* 0x00680000ac297984 */ /* 0x0090e20000000800 */
[----:B------:R-:W-:Y:S01]  /*ab70*/  BSSY.RECONVERGENT B0, `(.L_x_4179) ;  /* 0x0000005000007945 */ /* 0x000fe20003800200 */
[C---:B----4-:R-:W-:Y:S02]  /*ab80*/  IADD3 R67, PT, PT, R2.reuse, 0xa00, RZ ;  /* 0x00000a0002437810 */ /* 0x050fe40007ffe0ff */
[----:B------:R-:W-:Y:S01]  /*ab90*/  IADD3 R181, PT, PT, R2, 0xa80, RZ ;  /* 0x00000a8002b57810 */ /* 0x000fe20007ffe0ff */
[----:B------:R-:W-:Y:S06]  /*aba0*/  @!P5 BRA `(.L_x_4180) ;  /* 0x000000000004d947 */ /* 0x000fec0003800000 */
[----:B---3--:R4:W-:Y:S02]  /*abb0*/  REDG.E.ADD.F32.FTZ.RN.STRONG.GPU desc[UR22][R42.64+0x2600], R41 ;  /* 0x002600292a0079a6 */ /* 0x0089e4000c12f316 */
.L_x_4180:
[----:B------:R-:W-:Y:S05]  /*abc0*/  BSYNC.RECONVERGENT B0 ;  /* 0x0000000000007941 */ /* 0x000fea0003800200 */
.L_x_4179:
        /* <DEDUP_REMOVED lines=17> */
.L_x_4182:
[----:B------:R-:W-:Y:S05]  /*ace0*/  BSYNC.RECONVERGENT B0 ;  /* 0x0000000000007941 */ /* 0x000fea0003800200 */
.L_x_4181:
[----:B0--3--:R0:W3:Y:S01]  /*acf0*/  LDS R41, [R181+0x6c00] ;  /* 0x006c0000b5297984 */ /* 0x0090e20000000800 */
[----:B------:R-:W-:Y:S01]  /*ad00*/  BSSY.RECONVERGENT B0, `(.L_x_4183) ;  /* 0x0000006000007945 */ /* 0x000fe20003800200 */
[----:B------:R-:W-:Y:S02]  /*ad10*/  LOP3.LUT R67, R2, 0xc00, RZ, 0xfc, !PT ;  /* 0x00000c0002437812 */ /* 0x000fe400078efcff */
[----:B------:R-:W-:Y:S02]  /*ad20*/  LEA.HI R183, R183, R2, RZ, 0x1b ;  /* 0x00000002b7b77211 */ /* 0x000fe400078fd8ff */
[----:B------:R-:W-:Y:S01]  /*ad30*/  LEA R172, R172, UR20, 0x2 ;  /* 0x00000014acac7c11 */ /* 0x000fe2000f8e10ff */
[----:B------:R-:W-:Y:S06]  /*ad40*/  @!P0 BRA `(.L_x_4184) ;  /* 0x0000000000048947 */ /* 0x000fec0003800000 */
[----:B---3--:R4:W-:Y:S02]  /*ad50*/  REDG.E.ADD.F32.FTZ.RN.STRONG.GPU desc[UR22][R42.64+0x2a00], R41 ;  /* 0x002a00292a0079a6 */ /* 0x0089e4000c12f316 */
.L_x_4184:
[----:B------:R-:W-:Y:S05]  /*ad60*/  BSYNC.RECONVERGENT B0 ;  /* 0x0000000000007941 */ /* 0x000fea0003800200 */
.L_x_4183:
[----:B---34-:R3:W4:Y:S01]  /*ad70*/  LDS R41, [R172+0x6e00] ;  /* 0x006e0000ac297984 */ /* 0x0187220000000800 */
[----:B------:R-:W-:Y:S01]  /*ad80*/  BSSY.RECONVERGENT B0, `(.L_x_4185) ;  /* 0x0000006000007945 */ /* 0x000fe20003800200 */
[----:B0-----:R-:W-:Y:S02]  /*ad90*/  IADD3 R181, PT, PT, R2, 0xc80, RZ ;  /* 0x00000c8002b57810 */ /* 0x001fe40007ffe0ff */
[----:B------:R-:W-:Y:S02]  /*ada0*/  LEA.HI R67, R67, R2, RZ, 0x1b ;  /* 0x0000000243437211 */ /* 0x000fe400078fd8ff */
[----:B------:R-:W-:Y:S01]  /*adb0*/  LEA R183, R183, UR20, 0x2 ;  /* 0x00000014b7b77c11 */ /* 0x000fe2000f8e10ff */
[----:B------:R-:W-:Y:S06]  /*adc0*/  @!P2 BRA `(.L_x_4186) ;  /* 0x000000000004a947 */ /* 0x000fec0003800000 */
[----:B----4-:R0:W-:Y:S02]  /*add0*/  REDG.E.ADD.F32.FTZ.RN.STRONG.GPU desc[UR22][R42.64+0x2c00], R41 ;  /* 0x002c00292a0079a6 */ /* 0x0101e4000c12f316 */
.L_x_4186:
[----:B------:R-:W-:Y:S05]  /*ade0*/  BSYNC.RECONVERGENT B0 ;  /* 0x0000000000007941 */ /* 0x000fea0003800200 */
.L_x_4185:
[----:B0---4-:R0:W4:Y:S01]  /*adf0*/  LDS R41, [R183+0x7000] ;  /* 0x00700000b7297984 */ /* 0x0111220000000800 */
[----:B------:R-:W-:Y:S01]  /*ae00*/  BSSY.RECONVERGENT B0, `(.L_x_4187) ;  /* 0x0000005000007945 */ /* 0x000fe20003800200 */
[----:B------:R-:W-:Y:S02]  /*ae10*/  LEA.HI R181, R181, R2, RZ, 0x1b ;  /* 0x00000002b5b57211 */ /* 0x000fe400078fd8ff */
[----:B---3--:R-:W-:Y:S01]  /*ae20*/  LEA R172, R67, UR20, 0x2 ;  /* 0x0000001443ac7c11 */ /* 0x008fe2000f8e10ff */
[----:B------:R-:W-:Y:S06]  /*ae30*/  @!P3 BRA `(.L_x_4188) ;  /* 0x000000000004b947 */ /* 0x000fec0003800000 */
[----:B----4-:R3:W-:Y:S02]  /*ae40*/  REDG.E.ADD.F32.FTZ.RN.STRONG.GPU desc[UR22][R42.64+0x2e00], R41 ;  /* 0x002e00292a0079a6 */ /* 0x0107e4000c12f316 */
.L_x_4188:
[----:B------:R-:W-:Y:S05]  /*ae50*/  BSYNC.RECONVERGENT B0 ;  /* 0x0000000000007941 */ /* 0x000fea0003800200 */
.L_x_4187:
[----:B---34-:R3:W4:Y:S01]  /*ae60*/  LDS R41, [R172+0x7200] ;  /* 0x00720000ac297984 */ /* 0x0187220000000800 */
[----:B------:R-:W-:Y:S01]  /*ae70*/  BSSY.RECONVERGENT B0, `(.L_x_4189) ;  /* 0x0000006000007945 */ /* 0x000fe20003800200 */
[C---:B------:R-:W-:Y:S02]  /*ae80*/  IADD3 R67, PT, PT, R2.reuse, 0xd00, RZ ;  /* 0x00000d0002437810 */ /* 0x040fe40007ffe0ff */
[----:B0-----:R-:W-:Y:S02]  /*ae90*/  IADD3 R183, PT, PT, R2, 0xd80, RZ ;  /* 0x00000d8002b77810 */ /* 0x001fe40007ffe0ff */
[----:B-1----:R-:W-:Y:S01]  /*aea0*/  LEA R174, R181, UR20, 0x2 ;  /* 0x00000014b5ae7c11 */ /* 0x002fe2000f8e10ff */
[----:B------:R-:W-:Y:S06]  /*aeb0*/  @!P4 BRA `(.L_x_4190) ;  /* 0x000000000004c947 */ /* 0x000fec0003800000 */
[----:B----4-:R0:W-:Y:S02]  /*aec0*/  REDG.E.ADD.F32.FTZ.RN.STRONG.GPU desc[UR22][R42.64+0x3000], R41 ;  /* 0x003000292a0079a6 */ /* 0x0101e4000c12f316 */
.L_x_4190:
[----:B------:R-:W-:Y:S05]  /*aed0*/  BSYNC.RECONVERGENT B0 ;  /* 0x0000000000007941 */ /* 0x000fea0003800200 */
.L_x_4189:
[----:B0---4-:R0:W1:Y:S01]  /*aee0*/  LDS R41, [R174+0x7400] ;  /* 0x00740000ae297984 */ /* 0x0110620000000800 */
[----:B------:R-:W-:Y:S01]  /*aef0*/  BSSY.RECONVERGENT B0, `(.L_x_4191) ;  /* 0x0000006000007945 */ /* 0x000fe20003800200 */
[----:B------:R-:W-:Y:S02]  /*af00*/  IADD3 R181, PT, PT, R2, 0xe00, RZ ;  /* 0x00000e0002b57810 */ /* 0x000fe40007ffe0ff */
[-C--:B------:R-:W-:Y:S02]  /*af10*/  LEA.HI R67, R67, R2.reuse, RZ, 0x1b ;  /* 0x0000000243437211 */ /* 0x080fe400078fd8ff */
[----:B------:R-:W-:Y:S01]  /*af20*/  LEA.HI R183, R183, R2, RZ, 0x1b ;  /* 0x00000002b7b77211 */ /* 0x000fe200078fd8ff */
[----:B------:R-:W-:Y:S06]  /*af30*/  @!P5 BRA `(.L_x_4192) ;  /* 0x000000000004d947 */ /* 0x000fec0003800000 */
[----:B-1----:R4:W-:Y:S02]  /*af40*/  REDG.E.ADD.F32.FTZ.RN.STRONG.GPU desc[UR22][R42.64+0x3200], R41 ;  /* 0x003200292a0079a6 */ /* 0x0029e4000c12f316 */
.L_x_4192:
[----:B------:R-:W-:Y:S05]  /*af50*/  BSYNC.RECONVERGENT B0 ;  /* 0x0000000000007941 */ /* 0x000fea0003800200 */
.L_x_4191:
[----:B-1--4-:R-:W-:Y:S01]  /*af60*/  LEA R41, R67, UR20, 0x2 ;  /* 0x0000001443297c11 */ /* 0x012fe2000f8e10ff */
[----:B------:R-:W-:Y:S01]  /*af70*/  BSSY.RECONVERGENT B0, `(.L_x_4193) ;  /* 0x000000c000007945 */ /* 0x000fe20003800200 */
[C---:B------:R-:W-:Y:S02]  /*af80*/  ISETP.GE.AND P6, PT, R40.reuse, 0xd01, PT ;  /* 0x00000d012800780c */ /* 0x040fe40003fc6270 */
[----:B------:R-:W-:Y:S02]  /*af90*/  LEA.HI R181, R181, R2, RZ, 0x1b ;  /* 0x00000002b5b57211 */ /* 0x000fe400078fd8ff */
[----:B------:R-:W1:Y:S01]  /*afa0*/  LDS R41, [R41+0x7600] ;  /* 0x0076000029297984 */ /* 0x000e620000000800 */
[----:B------:R-:W-:Y:S02]  /*afb0*/  LEA R183, R183, UR20, 0x2 ;  /* 0x00000014b7b77c11 */ /* 0x000fe4000f8e10ff */
[C---:B------:R-:W-:Y:S02]  /*afc0*/  ISETP.GE.AND P0, PT, R40.reuse, 0xd81, PT ;  /* 0x00000d812800780c */ /* 0x040fe40003f06270 */
[----:B------:R-:W-:-:S02]  /*afd0*/  ISETP.GE.AND P2, PT, R40, 0xe01, PT ;  /* 0x00000e012800780c */ /* 0x000fc40003f46270 */
[C---:B------:R-:W-:Y:S02]  /*afe0*/  ISETP.GE.AND P3, PT, R40.reuse, 0xe81, PT ;  /* 0x00000e812800780c */ /* 0x040fe40003f66270 */
[C---:B------:R-:W-:Y:S02]  /*aff0*/  ISETP.GE.AND P4, PT, R40.reuse, 0xf01, PT ;  /* 0x00000f012800780c */ /* 0x040fe40003f86270 */
[----:B------:R-:W-:Y:S01]  /*b000*/  ISETP.GE.AND P5, PT, R40, 0xf81, PT ;  /* 0x00000f812800780c */ /* 0x000fe20003fa6270 */
[----:B------:R-:W-:-:S12]  /*b010*/  @!P6 BRA `(.L_x_4194) ;  /* 0x000000000004e947 */ /* 0x000fd80003800000 */
[----:B-1----:R4:W-:Y:S02]  /*b020*/  REDG.E.ADD.F32.FTZ.RN.STRONG.GPU desc[UR22][R42.64+0x3400], R41 ;  /* 0x003400292a0079a6 */ /* 0x0029e4000c12f316 */
.L_x_4194:
[----:B------:R-:W-:Y:S05]  /*b030*/  BSYNC.RECONVERGENT B0 ;  /* 0x0000000000007941 */ /* 0x000fea0003800200 */
.L_x_4193:
[----:B-1--4-:R1:W4:Y:S01]  /*b040*/  LDS R41, [R183+0x7800] ;  /* 0x00780000b7297984 */ /* 0x0123220000000800 */
[----:B------:R-:W-:Y:S01]  /*b050*/  BSSY.RECONVERGENT B0, `(.L_x_4195) ;  /* 0x0000004000007945 */ /* 0x000fe20003800200 */
[----:B------:R-:W-:-:S03]  /*b060*/  LEA R181, R181, UR20, 0x2 ;  /* 0x00000014b5b57c11 */ /* 0x000fc6000f8e10ff */
[----:B------:R-:W-:Y:S05]  /*b070*/  @!P0 BRA `(.L_x_4196) ;  /* 0x0000000000048947 */ /* 0x000fea0003800000 */
[----:B----4-:R4:W-:Y:S02]  /*b080*/  REDG.E.ADD.F32.FTZ.RN.STRONG.GPU desc[UR22][R42.64+0x3600], R41 ;  /* 0x003600292a0079a6 */ /* 0x0109e4000c12f316 */
.L_x_4196:
[----:B------:R-:W-:Y:S05]  /*b090*/  BSYNC.RECONVERGENT B0 ;  /* 0x0000000000007941 */ /* 0x000fea0003800200 */
.L_x_4195:
[----:B----4-:R4:W0:Y:S01]  /*b0a0*/  LDS R41, [R181+0x7a00] ;  /* 0x007a0000b5297984 */ /* 0x0108220000000800 */
[----:B------:R-:W-:Y:S04]  /*b0b0*/  BSSY.RECONVERGENT B0, `(.L_x_4197) ;  /* 0x0000003000007945 */ /* 0x000fe80003800200 */
[----:B------:R-:W-:Y:S05]  /*b0c0*/  @!P2 BRA `(.L_x_4198) ;  /* 0x000000000004a947 */ /* 0x000fea0003800000 */
[----:B0-----:R0:W-:Y:S02]  /*b0d0*/  REDG.E.ADD.F32.FTZ.RN.STRONG.GPU desc[UR22][R42.64+0x3800], R41 ;  /* 0x003800292a0079a6 */ /* 0x0011e4000c12f316 */
.L_x_4198:
[----:B------:R-:W-:Y:S05]  /*b0e0*/  BSYNC.RECONVERGENT B0 ;  /* 0x0000000000007941 */ /* 0x000fea0003800200 */
.L_x_4197:
[----:B0-----:R-:W-:Y:S01]  /*b0f0*/  IADD3 R41, PT, PT, R2, 0xe80, RZ ;  /* 0x00000e8002297810 */ /* 0x001fe20007ffe0ff */
[-C--:B------:R-:W-:Y:S01]  /*b100*/  FMUL.FTZ R67, R50, R20.reuse ;  /* 0x0000001432437220 */ /* 0x080fe20000410000 */
[----:B-1----:R-:W-:Y:S01]  /*b110*/  IADD3 R183, PT, PT, R2, 0xf80, RZ ;  /* 0x00000f8002b77810 */ /* 0x002fe20007ffe0ff */
[----:B------:R-:W-:Y:S01]  /*b120*/  FFMA.FTZ R230, R107, -R20, R230 ;  /* 0x800000146be67223 */ /* 0x000fe200000100e6 */
[----:B------:R-:W-:Y:S01]  /*b130*/  LEA.HI R40, R41, R2, RZ, 0x1b ;  /* 0x0000000229287211 */ /* 0x000fe200078fd8ff */
[----:B------:R-:W-:Y:S01]  /*b140*/  FMUL.FTZ R41, R192, R20 ;  /* 0x00000014c0297220 */ /* 0x000fe20000410000 */
[----:B----4-:R-:W-:Y:S01]  /*b150*/  IADD3 R181, PT, PT, R2, 0xf00, RZ ;  /* 0x00000f0002b57810 */ /* 0x010fe20007ffe0ff */
[----:B------:R-:W-:Y:S01]  /*b160*/  BSSY.RECONVERGENT B0, `(.L_x_4199) ;  /* 0x000000b000007945 */ /* 0x000fe20003800200 */
[----:B------:R-:W-:Y:S02]  /*b170*/  LEA R174, R40, UR20, 0x2 ;  /* 0x0000001428ae7c11 */ /* 0x000fe4000f8e10ff */
[----:B------:R-:W-:-:S02]  /*b180*/  LEA.HI R40, R183, R2, RZ, 0x1b ;  /* 0x00000002b7287211 */ /* 0x000fc400078fd8ff */
[----:B---3--:R-:W-:Y:S01]  /*b190*/  LEA.HI R172, R181, R2, RZ, 0x1b ;  /* 0x00000002b5ac7211 */ /* 0x008fe200078fd8ff */
[----:B------:R0:W1:Y:S01]  /*b1a0*/  LDS R183, [R174+0x7c00] ;  /* 0x007c0000aeb77984 */ /* 0x0000620000000800 */
[----:B------:R-:W-:Y:S02]  /*b1b0*/  FMUL.FTZ R181, R234, R67 ;  /* 0x00000043eab57220 */ /* 0x000fe40000410000 */
[----:B------:R-:W-:Y:S02]  /*b1c0*/  LEA R172, R172, UR20, 0x2 ;  /* 0x00000014acac7c11 */ /* 0x000fe4000f8e10ff */
[-C--:B------:R-:W-:Y:S01]  /*b1d0*/  FFMA.FTZ R181, R230, R41.reuse, -R181 ;  /* 0x00000029e6b57223 */ /* 0x080fe200000108b5 */
[----:B------:R-:W-:Y:S01]  /*b1e0*/  FMUL.FTZ R41, R234, R41 ;  /* 0x00000029ea297220 */ /* 0x000fe20000410000 */
[----:B------:R-:W-:Y:S06]  /*b1f0*/  @!P3 BRA `(.L_x_4200) ;  /* 0x000000000004b947 */ /* 0x000fec0003800000 */
[----:B-1----:R3:W-:Y:S02]  /*b200*/  REDG.E.ADD.F32.FTZ.RN.STRONG.GPU desc[UR22][R42.64+0x3a00], R183 ;  /* 0x003a00b72a0079a6 */ /* 0x0027e4000c12f316 */
.L_x_4200:
[----:B------:R-:W-:Y:S05]  /*b210*/  BSYNC.RECONVERGENT B0 ;  /* 0x0000000000007941 */ /* 0x000fea0003800200 */
.L_x_4199:
[----:B-1-3--:R1:W3:Y:S01]  /*b220*/  LDS R183, [R172+0x7e00] ;  /* 0x007e0000acb77984 */ /* 0x00a2e20000000800 */
[----:B------:R-:W-:Y:S01]  /*b230*/  BSSY.RECONVERGENT B0, `(.L_x_4201) ;  /* 0x0000005000007945 */ /* 0x000fe20003800200 */
[----:B0-----:R-:W-:Y:S01]  /*b240*/  LEA R174, R40, UR20, 0x2 ;  /* 0x0000001428ae7c11 */ /* 0x001fe2000f8e10ff */
[----:B------:R-:W-:Y:S02]  /*b250*/  FFMA.FTZ R41, R230, R67, R41 ;  /* 0x00000043e6297223 */ /* 0x000fe40000010029 */
[----:B------:R-:W-:Y:S05]  /*b260*/  @!P4 BRA `(.L_x_4202) ;  /* 0x000000000004c947 */ /* 0x000fea0003800000 */
[----:B---3--:R0:W-:Y:S02]  /*b270*/  REDG.E.ADD.F32.FTZ.RN.STRONG.GPU desc[UR22][R42.64+0x3c00], R183 ;  /* 0x003c00b72a0079a6 */ /* 0x0081e4000c12f316 */
.L_x_4202:
[----:B------:R-:W-:Y:S05]  /*b280*/  BSYNC.RECONVERGENT B0 ;  /* 0x0000000000007941 */ /* 0x000fea0003800200 */
.L_x_4201:
[----:B------:R-:W-:Y:S01]  /*b290*/  FADD.FTZ R40, R156, R41 ;  /* 0x000000299c287221 */ /* 0x000fe20000010000 */
[----:B------:R-:W-:Y:S01]  /*b2a0*/  BSSY.RECONVERGENT B0, `(.L_x_4203) ;  /* 0x0000004000007945 */ /* 0x000fe20003800200 */
[----:B------:R4:W0:Y:S03]  /*b2b0*/  LDS R41, [R174+0x8000] ;  /* 0x00800000ae297984 */ /* 0x0008260000000800 */
[----:B------:R-:W-:Y:S05]  /*b2c0*/  @!P5 BRA `(.L_x_4204) ;  /* 0x000000000004d947 */ /* 0x000fea0003800000 */
[----:B0-----:R0:W-:Y:S02]  /*b2d0*/  REDG.E.ADD.F32.FTZ.RN.STRONG.GPU desc[UR22][R42.64+0x3e00], R41 ;  /* 0x003e00292a0079a6 */ /* 0x0011e4000c12f316 */
.L_x_4204:
[----:B------:R-:W-:Y:S05]  /*b2e0*/  BSYNC.RECONVERGENT B0 ;  /* 0x0000000000007941 */ /* 0x000fea0003800200 */
.L_x_4203:
[----:B0-----:R-:W-:Y:S01]  /*b2f0*/  FADD.FTZ R41, R160, R181 ;  /* 0x000000b5a0297221 */ /* 0x001fe20000010000 */
[C---:B------:R-:W-:Y:S01]  /*b300*/  FFMA.FTZ R42, R3.reuse, R48, R54 ;  /* 0x00000030032a7223 */ /* 0x040fe20000010036 */
[----:B------:R-:W-:Y:S01]  /*b310*/  FFMA.FTZ R43, -R3, R46, R55 ;  /* 0x0000002e032b7223 */ /* 0x000fe20000010137 */
[----:B------:R-:W-:Y:S01]  /*b320*/  ISETP.GT.AND P0, PT, R37, 0x1e, PT ;  /* 0x0000001e2500780c */ /* 0x000fe20003f04270 */
[----:B------:R-:W0:Y:S01]  /*b330*/  SHFL.DOWN PT, R55, R40, 0x1, 0x1f ;  /* 0x08201f0028377f89 */ /* 0x000e2200000e0000 */
[----:B------:R-:W-:Y:S01]  /*b340*/  FMUL.FTZ R157, R157, R166 ;  /* 0x000000a69d9d7220 */ /* 0x000fe20000410000 */
[----:B------:R-:W-:Y:S01]  /*b350*/  FMUL.FTZ R173, R232, R173 ;  /* 0x000000ade8ad7220 */ /* 0x000fe20000410000 */
[----:B------:R-:W-:Y:S01]  /*b360*/  FMUL.FTZ R177, R150, R177 ;  /* 0x000000b196b17220 */ /* 0x000fe20000410000 */
[----:B------:R-:W5:Y:S01]  /*b370*/  SHFL.DOWN PT, R46, R41, 0x1, 0x1f ;  /* 0x08201f00292e7f89 */ /* 0x000f6200000e0000 */
[----:B------:R-:W-:Y:S01]  /*b380*/  FFMA.FTZ R210, R210, R161, R157 ;  /* 0x000000a1d2d27223 */ /* 0x000fe2000001009d */
[----:B------:R-:W-:Y:S01]  /*b390*/  FFMA.FTZ R63, R212, R63, R173 ;  /* 0x0000003fd43f7223 */ /* 0x000fe200000100ad */
[----:B------:R-:W-:Y:S01]  /*b3a0*/  FFMA.FTZ R167, R208, R167, R177 ;  /* 0x000000a7d0a77223 */ /* 0x000fe200000100b1 */
[----:B------:R-:W1:Y:S01]  /*b3b0*/  SHFL.DOWN PT, R181, R42, 0x1, 0x1f ;  /* 0x08201f002ab57f89 */ /* 0x000e6200000e0000 */
[----:B------:R-:W-:Y:S01]  /*b3c0*/  FFMA.FTZ R210, R105, R44, R210 ;  /* 0x0000002c69d27223 */ /* 0x000fe200000100d2 */
[----:B------:R-:W-:Y:S01]  /*b3d0*/  FFMA.FTZ R63, R106, R47, R63 ;  /* 0x0000002f6a3f7223 */ /* 0x000fe2000001003f */
[----:B------:R-:W-:Y:S01]  /*b3e0*/  FFMA.FTZ R167, R104, R45, R167 ;  /* 0x0000002d68a77223 */ /* 0x000fe200000100a7 */
[----:B------:R-:W2:Y:S01]  /*b3f0*/  SHFL.DOWN PT, R48, R43, 0x1, 0x1f ;  /* 0x08201f002b307f89 */ /* 0x000ea200000e0000 */
[----:B------:R-:W-:Y:S01]  /*b400*/  ISETP.GT.AND P2, PT, R37, 0xf, PT ;  /* 0x0000000f2500780c */ /* 0x000fe20003f44270 */
        /* <DEDUP_REMOVED lines=24> */
[----:B------:R-:W-:Y:S01]  /*b590*/  ISETP.GT.AND P0, PT, R37, 0x1d, PT ;  /* 0x0000001d2500780c */ /* 0x000fe20003f04270 */
[----:B------:R-:W-:Y:S01]  /*b5a0*/  FFMA.FTZ R62, R205, R62, R164 ;  /* 0x0000003ecd3e7223 */ /* 0x000fe200000100a4 */
[----:B------:R-:W-:Y:S01]  /*b5b0*/  FFMA.FTZ R163, R204, R163, R179 ;  /* 0x000000a3cca37223 */ /* 0x000fe200000100b3 */
[----:B---3--:R-:W2:Y:S01]  /*b5c0*/  SHFL.DOWN PT, R183, R42, 0x2, 0x1f ;  /* 0x08401f002ab77f89 */ /* 0x008ea200000e0000 */
[----:B------:R-:W-:Y:S01]  /*b5d0*/  FFMA.FTZ R66, R203, R66, R68 ;  /* 0x00000042cb427223 */ /* 0x000fe20000010044 */
[----:B------:R-:W-:Y:S01]  /*b5e0*/  FFMA.FTZ R53, R202, R53, R171 ;  /* 0x00000035ca357223 */ /* 0x000fe200000100ab */
[----:B------:R-:W-:Y:S01]  /*b5f0*/  FFMA.FTZ R64, R201, R64, R120 ;  /* 0x00000040c9407223 */ /* 0x000fe20000010078 */
[----:B------:R-:W3:Y:S01]  /*b600*/  SHFL.DOWN PT, R48, R43, 0x2, 0x1f ;  /* 0x08401f002b307f89 */ /* 0x000ee200000e0000 */
        /* <DEDUP_REMOVED lines=22> */
[----:B---3--:R-:W-:-:S02]  /*b770*/  @!P0 FADD.FTZ R43, R43, R48 ;  /* 0x000000302b2b8221 */ /* 0x008fc40000010000 */
[----:B------:R-:W2:Y:S01]  /*b780*/  SHFL.DOWN PT, R157, R42, 0x4, 0x1f ;  /* 0x08801f002a9d7f89 */ /* 0x000ea200000e0000 */
[----:B------:R-:W-:-:S03]  /*b790*/  ISETP.GT.AND P0, PT, R37, 0x1b, PT ;  /* 0x0000001b2500780c */ /* 0x000fc60003f04270 */
[----:B------:R-:W3:Y:S10]  /*b7a0*/  SHFL.DOWN PT, R48, R43, 0x4, 0x1f ;  /* 0x08801f002b307f89 */ /* 0x000ef400000e0000 */
[----:B0-----:R-:W-:Y:S01]  /*b7b0*/  @!P0 FADD.FTZ R41, R41, R46 ;  /* 0x0000002e29298221 */ /* 0x001fe20000010000 */
[----:B-1----:R-:W-:-:S04]  /*b7c0*/  @!P0 FADD.FTZ R40, R40, R55 ;  /* 0x0000003728288221 */ /* 0x002fc80000010000 */
[----:B------:R-:W0:Y:S01]  /*b7d0*/  SHFL.DOWN PT, R44, R41, 0x8, 0x1f ;  /* 0x09001f00292c7f89 */ /* 0x000e2200000e0000 */
[----:B--2---:R-:W-:-:S03]  /*b7e0*/  @!P0 FADD.FTZ R42, R42, R157 ;  /* 0x0000009d2a2a8221 */ /* 0x004fc60000010000 */
[----:B------:R-:W1:Y:S01]  /*b7f0*/  SHFL.DOWN PT, R45, R40, 0x8, 0x1f ;  /* 0x09001f00282d7f89 */ /* 0x000e6200000e0000 */
[----:B---3--:R-:W-:-:S03]  /*b800*/  @!P0 FADD.FTZ R43, R43, R48 ;  /* 0x000000302b2b8221 */ /* 0x008fc60000010000 */
[----:B------:R-:W2:Y:S01]  /*b810*/  SHFL.DOWN PT, R47, R42, 0x8, 0x1f ;  /* 0x09001f002a2f7f89 */ /* 0x000ea200000e0000 */
[----:B------:R-:W-:-:S03]  /*b820*/  ISETP.GT.AND P0, PT, R37, 0x17, PT ;  /* 0x000000172500780c */ /* 0x000fc60003f04270 */
[----:B------:R-:W3:Y:S10]  /*b830*/  SHFL.DOWN PT, R46, R43, 0x8, 0x1f ;  /* 0x09001f002b2e7f89 */ /* 0x000ef400000e0000 */
[----:B0-----:R-:W-:Y:S01]  /*b840*/  @!P0 FADD.FTZ R41, R41, R44 ;  /* 0x0000002c29298221 */ /* 0x001fe20000010000 */
[----:B-1----:R-:W-:Y:S01]  /*b850*/  @!P0 FADD.FTZ R40, R40, R45 ;  /* 0x0000002d28288221 */ /* 0x002fe20000010000 */
[----:B--2---:R-:W-:-:S04]  /*b860*/  @!P0 FADD.FTZ R42, R42, R47 ;  /* 0x0000002f2a2a8221 */ /* 0x004fc80000010000 */
[----:B------:R0:W1:Y:S01]  /*b870*/  SHFL.DOWN PT, R45, R40, 0x10, 0x1f ;  /* 0x0a001f00282d7f89 */ /* 0x00006200000e0000 */
[----:B---3--:R-:W-:-:S03]  /*b880*/  @!P0 FADD.FTZ R43, R43, R46 ;  /* 0x0000002e2b2b8221 */ /* 0x008fc60000010000 */
[----:B------:R0:W2:Y:S04]  /*b890*/  SHFL.DOWN PT, R47, R42, 0x10, 0x1f ;  /* 0x0a001f002a2f7f89 */ /* 0x0000a800000e0000 */
        /* <DEDUP_REMOVED lines=11> */
.L_x_4206:
[----:B------:R-:W-:Y:S05]  /*b950*/  BSYNC.RECONVERGENT B0 ;  /* 0x0000000000007941 */ /* 0x000fea0003800200 */
.L_x_4205:
        /* <DEDUP_REMOVED lines=41> */
[----:B-123--:R-:W1:Y:S10]  /*bbf0*/  LDS.128 R44, [UR20+0x8440] ;  /* 0x00844014ff2c7984 */ /* 0x00ee740008000c00 */
[----:B------:R-:W2:Y:S04]  /*bc00*/  @P0 LDS.64 R58, [UR21+0xc480] ;  /* 0x00c48015ff3a0984 */ /* 0x000ea80008000a00 */
[----:B------:R-:W3:Y:S01]  /*bc10*/  @P0 LDS.64 R60, [UR21+0xbc80] ;  /* 0x00bc8015ff3c0984 */ /* 0x000ee20008000a00 */
        /* <DEDUP_REMOVED lines=12> */
[----:B--2---:R-:W-:Y:S01]  /*bce0*/  @P0 FADD.FTZ R46, R46, R58 ;  /* 0x0000003a2e2e0221 */ /* 0x004fe20000010000 */
[----:B------:R-:W-:Y:S01]  /*bcf0*/  @P0 FADD.FTZ R47, R47, R59 ;  /* 0x0000003b2f2f0221 */ /* 0x000fe20000010000 */
[----:B---3--:R-:W-:Y:S01]  /*bd00*/  @P0 FADD.FTZ R44, R44, R60 ;  /* 0x0000003c2c2c0221 */ /* 0x008fe20000010000 */
[----:B------:R-:W-:-:S03]  /*bd10*/  @P0 FADD.FTZ R45, R45, R61 ;  /* 0x0000003d2d2d0221 */ /* 0x000fc60000010000 */
[----:B------:R0:W-:Y:S04]  /*bd20*/  STS.64 [UR21+0xc480], R46 ;  /* 0x00c4802eff007988 */ /* 0x0001e80008000a15 */
[----:B------:R0:W-:Y:S02]  /*bd30*/  STS.64 [UR21+0xbc80], R44 ;  /* 0x00bc802cff007988 */ /* 0x0001e40008000a15 */
.L_x_4208:
[----:B------:R-:W-:Y:S05]  /*bd40*/  BSYNC.RECONVERGENT B0 ;  /* 0x0000000000007941 */ /* 0x000fea0003800200 */
.L_x_4207:
[----:B------:R-:W-:-:S04]  /*bd50*/  UIADD3 UR8, UPT, UPT, UR8, 0x1, URZ ;  /* 0x0000000108087890 */ /* 0x000fc8000fffe0ff */
[----:B------:R-:W-:-:S09]  /*bd60*/  UISETP.GE.AND UP0, UPT, UR8, UR42, UPT ;  /* 0x0000002a0800728c */ /* 0x000fd2000bf06270 */
[----:B------:R-:W-:Y:S05]  /*bd70*/  BRA.U !UP0, `(.L_x_4209) ;  /* 0xffffff7508fc7547 */ /* 0x000fea000b83ffff */
.L_x_4110:
[----:B------:R-:W-:Y:S01]  /*bd80*/  BAR.SYNC.DEFER_BLOCKING 0x0 ;  /* 0x0000000000007b1d */ /* 0x000fe20000010000 */
[----:B------:R-:W-:Y:S01]  /*bd90*/  LOP3.LUT R2, R38, 0x1f, R147, 0xf8, !PT ;  /* 0x0000001f26027812 */ /* 0x000fe200078ef893 */
[----:B------:R-:W-:-:S06]  /*bda0*/  HFMA2 R3, -RZ, RZ, 0, 9.5367431640625e-07 ;  /* 0x00000010ff037431 */ /* 0x000fcc00000001ff */
[----:B------:R-:W5:Y:S01]  /*bdb0*/  S2UR UR32, SR_CTAID.X ;  /* 0x00000000002079c3 */ /* 0x000f620000002500 */
[----:B------:R-:W-:Y:S01]  /*bdc0*/  IMAD.WIDE.U32 R2, R2, R3, UR10 ;  /* 0x0000000a02027e25 */ /* 0x000fe2000f8e0003 */
[----:B------:R-:W5:Y:S01]  /*bdd0*/  LDCU.64 UR28, c[0x0][0x4f8] ;  /* 0x00009f00ff1c77ac */ /* 0x000f620008000a00 */
[----:B------:R-:W-:Y:S01]  /*bde0*/  UIADD3 UR8, UPT, UPT, UR13, -0x1, URZ ;  /* 0xffffffff0d087890 */ /* 0x000fe2000fffe0ff */
[----:B------:R-:W0:Y:S02]  /*bdf0*/  LDCU.64 UR30, c[0x0][0x550] ;  /* 0x0000aa00ff1e77ac */ /* 0x000e240008000a00 */
[----:B------:R-:W2:Y:S04]  /*be00*/  LDG.E.128 R4, desc[UR22][R2.64] ;  /* 0x0000001602047981 */ /* 0x000ea8000c1e1d00 */
[----:B------:R-:W3:Y:S04]  /*be10*/  LDG.E.128 R8, desc[UR22][R2.64+0x200] ;  /* 0x0002001602087981 */ /* 0x000ee8000c1e1d00 */
[----:B------:R-:W4:Y:S04]  /*be20*/  LDG.E.128 R12, desc[UR22][R2.64+0x400] ;  /* 0x00040016020c7981 */ /* 0x000f28000c1e1d00 */
[----:B------:R-:W4:Y:S01]  /*be30*/  LDG.E.128 R16, desc[UR22][R2.64+0x600] ;  /* 0x0006001602107981 */ /* 0x000f22000c1e1d00 */
[----:B------:R-:W-:-:S02]  /*be40*/  USHF.L.U32 UR26, UR8, 0xb, URZ ;  /* 0x0000000b081a7899 */ /* 0x000fc400080006ff */
[----:B------:R-:W-:Y:S02]  /*be50*/  UIADD3 UR16, UP1, UPT, UR16, -0x2000, URZ ;  /* 0xffffe00010107890 */ /* 0x000fe4000ff3e0ff */
[----:B------:R-:W-:Y:S02]  /*be60*/  USHF.R.S32.HI UR27, URZ, 0x1f, UR26 ;  /* 0x0000001fff1b7899 */ /* 0x000fe4000801141a */
[----:B------:R-:W-:Y:S02]  /*be70*/  UIADD3 UR14, UP2, UPT, UR14, -0x2000, URZ ;  /* 0xffffe0000e0e7890 */ /* 0x000fe4000ff5e0ff */
[----:B-----5:R-:W-:Y:S02]  /*be80*/  UIMAD.WIDE.U32 UR20, UR32, UR28, UR26 ;  /* 0x0000001c201472a5 */ /* 0x020fe4000f8e001a */
[----:B------:R-:W-:Y:S02]  /*be90*/  UIADD3.X UR17, UPT, UPT, UR17, -0x1, URZ, UP1, !UPT ;  /* 0xffffffff11117890 */ /* 0x000fe40008ffe4ff */
[----:B------:R-:W-:Y:S01]  /*bea0*/  UIMAD UR21, UR32, UR29, UR21 ;  /* 0x0000001d201572a4 */ /* 0x000fe2000f8e0215 */
[----:B------:R-:W5:Y:S01]  /*beb0*/  LDCU.64 UR28, c[0x0][0x500] ;  /* 0x0000a000ff1c77ac */ /* 0x000f620008000a00 */
[----:B------:R-:W-:-:S02]  /*bec0*/  UIADD3.X UR15, UPT, UPT, UR15, -0x1, URZ, UP2, !UPT ;  /* 0xffffffff0f0f7890 */ /* 0x000fc400097fe4ff */
[----:B-----5:R-:W-:-:S04]  /*bed0*/  UIMAD.WIDE.U32 UR20, UR24, UR28, UR20 ;  /* 0x0000001c181472a5 */ /* 0x020fc8000f8e0014 */
[----:B------:R-:W-:Y:S02]  /*bee0*/  UIMAD UR25, UR24, UR29, UR21 ;  /* 0x0000001d181972a4 */ /* 0x000fe4000f8e0215 */
[----:B0-----:R-:W-:Y:S01]  /*bef0*/  ULEA UR21, UP0, UR20, UR30, 0x2 ;  /* 0x0000001e14157291 */ /* 0x001fe2000f8010ff */
[----:B------:R-:W0:Y:S03]  /*bf00*/  LDCU.64 UR28, c[0x0][0x520] ;  /* 0x0000a400ff1c77ac */ /* 0x000e260008000a00 */
[----:B------:R-:W-:Y:S01]  /*bf10*/  ULEA.HI.X UR20, UR20, UR31, UR25, 0x2, UP0 ;  /* 0x0000001f14147291 */ /* 0x000fe200080f1419 */
[----:B------:R-:W5:Y:S01]  /*bf20*/  LDCU.64 UR30, c[0x0][0x560] ;  /* 0x0000ac00ff1e77ac */ /* 0x000f620008000a00 */
[----:B--2---:R-:W-:Y:S04]  /*bf30*/  STS.128 [R36], R4 ;  /* 0x0000000424007388 */ /* 0x004fe80000000c00 */
[----:B---3--:R-:W-:Y:S04]  /*bf40*/  STS.128 [R36+0x200], R8 ;  /* 0x0002000824007388 */ /* 0x008fe80000000c00 */
[----:B----4-:R-:W-:Y:S04]  /*bf50*/  STS.128 [R36+0x400], R12 ;  /* 0x0004000c24007388 */ /* 0x010fe80000000c00 */
[----:B------:R-:W-:Y:S01]  /*bf60*/  STS.128 [R36+0x600], R16 ;  /* 0x0006001024007388 */ /* 0x000fe20000000c00 */
[----:B------:R-:W-:-:S03]  /*bf70*/  NOP ;  /* 0x0000000000007918 */ /* 0x000fc60000000000 */
[----:B------:R-:W2:Y:S04]  /*bf80*/  LDS.128 R20, [R35] ;  /* 0x0000000023147984 */ /* 0x000ea80000000c00 */
[----:B------:R-:W3:Y:S04]  /*bf90*/  LDS.128 R24, [R35+0x10] ;  /* 0x0000100023187984 */ /* 0x000ee80000000c00 */
[----:B------:R-:W4:Y:S01]  /*bfa0*/  LDS.128 R4, [R35+0x20] ;  /* 0x0000200023047984 */ /* 0x000f220000000c00 */
[----:B--2---:R-:W-:Y:S01]  /*bfb0*/  FADD.FTZ R21, R21, UR7 ;  /* 0x0000000715157e21 */ /* 0x004fe20008010000 */
[----:B------:R-:W-:Y:S01]  /*bfc0*/  FADD.FTZ R20, R20, UR7 ;  /* 0x0000000714147e21 */ /* 0x000fe20008010000 */
[----:B------:R-:W-:Y:S01]  /*bfd0*/  FADD.FTZ R22, R22, UR7 ;  /* 0x0000000716167e21 */ /* 0x000fe20008010000 */
[----:B------:R-:W-:Y:S01]  /*bfe0*/  FADD.FTZ R23, R23, UR7 ;  /* 0x0000000717177e21 */ /* 0x000fe20008010000 */
[----:B---3--:R-:W-:Y:S01]  /*bff0*/  FADD.FTZ R24, R24, UR7 ;  /* 0x0000000718187e21 */ /* 0x008fe20008010000 */
[----:B------:R-:W-:Y:S01]  /*c000*/  FSETP.GTU.FTZ.AND P2, PT, R21, 20, PT ;  /* 0x41a000001500780b */ /* 0x000fe20003f5c000 */
[----:B------:R-:W-:Y:S01]  /*c010*/  FADD.FTZ R25, R25, UR7 ;  /* 0x0000000719197e21 */ /* 0x000fe20008010000 */
[----:B------:R-:W-:Y:S01]  /*c020*/  FSETP.GTU.FTZ.AND P1, PT, R20, 20, PT ;  /* 0x41a000001400780b */ /* 0x000fe20003f3c000 */
[----:B------:R-:W-:Y:S01]  /*c030*/  FADD.FTZ R26, R26, UR7 ;  /* 0x000000071a1a7e21 */ /* 0x000fe20008010000 */
[----:B------:R-:W-:Y:S01]  /*c040*/  FSETP.GTU.FTZ.AND P4, PT, R24, 20, PT ;  /* 0x41a000001800780b */ /* 0x000fe20003f9c000 */
[----:B------:R-:W-:Y:S01]  /*c050*/  FADD.FTZ R27, R27, UR7 ;  /* 0x000000071b1b7e21 */ /* 0x000fe20008010000 */
[----:B------:R-:W-:Y:S01]  /*c060*/  FSETP.GTU.FTZ.AND P0, PT, R25, 20, PT ;  /* 0x41a000001900780b */ /* 0x000fe20003f1c000 */
[----:B----4-:R-:W-:Y:S01]  /*c070*/  FADD.FTZ R14, R4, UR7 ;  /* 0x00000007040e7e21 */ /* 0x010fe20008010000 */
[----:B------:R-:W-:Y:S01]  /*c080*/  FSETP.GTU.FTZ.AND P6, PT, R22, 20, PT ;  /* 0x41a000001600780b */ /* 0x000fe20003fdc000 */
[----:B------:R-:W-:Y:S01]  /*c090*/  FADD.FTZ R6, R6, UR7 ;  /* 0x0000000706067e21 */ /* 0x000fe20008010000 */
[----:B------:R-:W-:Y:S01]  /*c0a0*/  FSETP.GTU.FTZ.AND P3, PT, R26, 20, PT ;  /* 0x41a000001a00780b */ /* 0x000fe20003f7c000 */
[----:B------:R-:W-:Y:S01]  /*c0b0*/  FADD.FTZ R7, R7, UR7 ;  /* 0x0000000707077e21 */ /* 0x000fe20008010000 */
[----:B------:R-:W-:Y:S01]  /*c0c0*/  FSETP.GTU.FTZ.AND P5, PT, R23, 20, PT ;  /* 0x41a000001700780b */ /* 0x000fe20003fbc000 */
[----:B------:R-:W-:Y:S01]  /*c0d0*/  @!P2 FMUL.FTZ R3, R21, -1.4426950216293334961 ;  /* 0xbfb8aa3b1503a820 */ /* 0x000fe20000410000 */
[----:B------:R-:W-:Y:S01]  /*c0e0*/  FADD.FTZ R5, R5, UR7 ;  /* 0x0000000705057e21 */ /* 0x000fe20008010000 */
[----:B------:R-:W-:-:S04]  /*c0f0*/  @!P1 FMUL.FTZ R0, R20, -1.4426950216293334961 ;  /* 0xbfb8aa3b14009820 */ /* 0x000fc80000410000 */
[----:B------:R-:W2:Y:S01]  /*c100*/  @!P2 MUFU.EX2 R3, R3 ;  /* 0x000000030003a308 */ /* 0x000ea20000000800 */
[----:B------:R-:W-:-:S03]  /*c110*/  @!P0 FMUL.FTZ R4, R25, -1.4426950216293334961 ;  /* 0xbfb8aa3b19048820 */ /* 0x000fc60000410000 */
[----:B------:R-:W3:Y:S01]  /*c120*/  @!P1 MUFU.EX2 R0, R0 ;  /* 0x0000000000009308 */ /* 0x000ee20000000800 */
[----:B------:R-:W-:-:S03]  /*c130*/  @!P3 FMUL.FTZ R12, R26, -1.4426950216293334961 ;  /* 0xbfb8aa3b1a0cb820 */ /* 0x000fc60000410000 */
[----:B------:R-:W4:Y:S04]  /*c140*/  @!P0 MUFU.EX2 R4, R4 ;  /* 0x0000000400048308 */ /* 0x000f280000000800 */
[----:B------:R-:W1:Y:S01]  /*c150*/  @!P3 MUFU.EX2 R12, R12 ;  /* 0x0000000c000cb308 */ /* 0x000e620000000800 */
[----:B--2---:R-:W-:Y:S01]  /*c160*/  @!P2 FADD.FTZ R8, R3, 1 ;  /* 0x3f8000000308a421 */ /* 0x004fe20000010000 */
[----:B------:R-:W-:Y:S01]  /*c170*/  @!P4 FMUL.FTZ R3, R24, -1.4426950216293334961 ;  /* 0xbfb8aa3b1803c820 */ /* 0x000fe20000410000 */
[----:B---3--:R-:W-:Y:S01]  /*c180*/  @!P1 FADD.FTZ R2, R0, 1 ;  /* 0x3f80000000029421 */ /* 0x008fe20000010000 */
[----:B------:R-:W-:-:S03]  /*c190*/  @!P6 FMUL.FTZ R0, R22, -1.4426950216293334961 ;  /* 0xbfb8aa3b1600e820 */ /* 0x000fc60000410000 */
[----:B------:R-:W2:Y:S01]  /*c1a0*/  @!P2 MUFU.RCP R8, R8 ;  /* 0x000000080008a308 */ /* 0x000ea20000001000 */
[----:B----4-:R-:W-:Y:S01]  /*c1b0*/  @!P0 FADD.FTZ R4, R4, 1 ;  /* 0x3f80000004048421 */ /* 0x010fe20000010000 */
[----:B-1----:R-:W-:-:S06]  /*c1c0*/  @!P3 FADD.FTZ R12, R12, 1 ;  /* 0x3f8000000c0cb421 */ /* 0x002fcc0000010000 */
[----:B------:R1:W3:Y:S08]  /*c1d0*/  @!P1 MUFU.RCP R9, R2 ;  /* 0x0000000200099308 */ /* 0x0002f00000001000 */
[----:B------:R-:W4:Y:S01]  /*c1e0*/  @!P4 MUFU.EX2 R3, R3 ;  /* 0x000000030003c308 */ /* 0x000f220000000800 */
[----:B-1----:R-:W-:Y:S01]  /*c1f0*/  @!P5 FMUL.FTZ R2, R23, -1.4426950216293334961 ;  /* 0xbfb8aa3b1702d820 */ /* 0x002fe20000410000 */
[----:B--2---:R-:W-:Y:S01]  /*c200*/  @!P2 FMUL.FTZ R89, R89, R8 ;  /* 0x000000085959a220 */ /* 0x004fe20000410000 */
[----:B------:R-:W-:Y:S01]  /*c210*/  FSETP.GTU.FTZ.AND P2, PT, R14, 20, PT ;  /* 0x41a000000e00780b */ /* 0x000fe20003f5c000 */
[----:B------:R-:W1:Y:S04]  /*c220*/  @!P6 MUFU.EX2 R0, R0 ;  /* 0x000000000000e308 */ /* 0x000e680000000800 */
[----:B------:R-:W2:Y:S01]  /*c230*/  @!P5 MUFU.EX2 R2, R2 ;  /* 0x000000020002d308 */ /* 0x000ea20000000800 */
[----:B---3--:R-:W-:Y:S01]  /*c240*/  @!P1 FMUL.FTZ R88, R88, R9 ;  /* 0x0000000958589220 */ /* 0x008fe20000410000 */
[----:B------:R-:W-:Y:S01]  /*c250*/  FSETP.GTU.FTZ.AND P1, PT, R27, 20, PT ;  /* 0x41a000001b00780b */ /* 0x000fe20003f3c000 */
[----:B------:R-:W3:Y:S01]  /*c260*/  LDS.128 R8, [R35+0x30] ;  /* 0x0000300023087984 */ /* 0x000ee20000000c00 */
[----:B------:R-:W0:Y:S01]  /*c270*/  @!P0 MUFU.RCP R4, R4 ;  /* 0x0000000400048308 */ /* 0x000e220000001000 */
[----:B----4-:R-:W-:-:S03]  /*c280*/  @!P4 FADD.FTZ R3, R3, 1 ;  /* 0x3f8000000303c421 */ /* 0x010fc60000010000 */
[----:B------:R-:W-:Y:S01]  /*c290*/  @!P2 FMUL.FTZ R14, R14, -1.4426950216293334961 ;  /* 0xbfb8aa3b0e0ea820 */ /* 0x000fe20000410000 */
[----:B------:R-:W-:Y:S01]  /*c2a0*/  BAR.SYNC.DEFER_BLOCKING 0x0 ;  /* 0x0000000000007b1d */ /* 0x000fe20000010000 */
[----:B-1----:R-:W-:Y:S01]  /*c2b0*/  @!P6 FADD.FTZ R0, R0, 1 ;  /* 0x3f8000000000e421 */ /* 0x002fe20000010000 */
[----:B--2---:R-:W-:-:S04]  /*c2c0*/  @!P5 FADD.FTZ R2, R2, 1 ;  /* 0x3f8000000202d421 */ /* 0x004fc80000010000 */
[----:B------:R-:W1:Y:S01]  /*c2d0*/  @!P2 MUFU.EX2 R14, R14 ;  /* 0x0000000e000ea308 */ /* 0x000e620000000800 */
[----:B------:R-:W-:-:S03]  /*c2e0*/  @!P1 FMUL.FTZ R13, R27, -1.4426950216293334961 ;  /* 0xbfb8aa3b1b0d9820 */ /* 0x000fc60000410000 */
[----:B------:R-:W2:Y:S01]  /*c2f0*/  @!P4 MUFU.RCP R3, R3 ;  /* 0x000000030003c308 */ /* 0x000ea20000001000 */
[----:B0-----:R-:W-:Y:S01]  /*c300*/  @!P0 FMUL.FTZ R93, R93, R4 ;  /* 0x000000045d5d8220 */ /* 0x001fe20000410000 */
[----:B------:R-:W-:-:S06]  /*c310*/  FSETP.GTU.FTZ.AND P0, PT, R7, 20, PT ;  /* 0x41a000000700780b */ /* 0x000fcc0003f1c000 */
[----:B------:R-:W0:Y:S01]  /*c320*/  @!P1 MUFU.EX2 R13, R13 ;  /* 0x0000000d000d9308 */ /* 0x000e220000000800 */
[----:B-1----:R-:W-:-:S03]  /*c330*/  @!P2 FADD.FTZ R14, R14, 1 ;  /* 0x3f8000000e0ea421 */ /* 0x002fc60000010000 */
[----:B------:R-:W1:Y:S01]  /*c340*/  @!P6 MUFU.RCP R15, R0 ;  /* 0x00000000000fe308 */ /* 0x000e620000001000 */
[----:B------:R-:W-:Y:S01]  /*c350*/  STS.128 [R35], R84 ;  /* 0x0000005423007388 */ /* 0x000fe20000000c00 */
[----:B--2---:R-:W-:Y:S01]  /*c360*/  @!P4 FMUL.FTZ R92, R92, R3 ;  /* 0x000000035c5cc220 */ /* 0x004fe20000410000 */
[----:B------:R-:W-:-:S05]  /*c370*/  FSETP.GTU.FTZ.AND P4, PT, R6, 20, PT ;  /* 0x41a000000600780b */ /* 0x000fca0003f9c000 */
[----:B------:R-:W2:Y:S01]  /*c380*/  @!P3 MUFU.RCP R17, R12 ;  /* 0x0000000c0011b308 */ /* 0x000ea20000001000 */
[----:B------:R-:W-:Y:S01]  /*c390*/  STS.128 [R35+0x10], R80 ;  /* 0x0000105023007388 */ /* 0x000fe20000000c00 */
[----:B0-----:R-:W-:Y:S01]  /*c3a0*/  @!P1 FADD.FTZ R13, R13, 1 ;  /* 0x3f8000000d0d9421 */ /* 0x001fe20000010000 */
[----:B------:R-:W-:Y:S01]  /*c3b0*/  @!P0 FMUL.FTZ R3, R7, -1.4426950216293334961 ;  /* 0xbfb8aa3b07038820 */ /* 0x000fe20000410000 */
[----:B---3--:R-:W-:Y:S01]  /*c3c0*/  FADD.FTZ R8, R8, UR7 ;  /* 0x0000000708087e21 */ /* 0x008fe20008010000 */
[----:B------:R-:W-:Y:S01]  /*c3d0*/  STS.128 [R35+0x20], R76 ;  /* 0x0000204c23007388 */ /* 0x000fe20000000c00 */
[----:B------:R-:W-:Y:S02]  /*c3e0*/  FADD.FTZ R9, R9, UR7 ;  /* 0x0000000709097e21 */ /* 0x000fe40008010000 */
[----:B------:R-:W0:Y:S01]  /*c3f0*/  @!P1 MUFU.RCP R16, R13 ;  /* 0x0000000d00109308 */ /* 0x000e220000001000 */
[----:B------:R-:W-:Y:S01]  /*c400*/  FADD.FTZ R10, R10, UR7 ;  /* 0x000000070a0a7e21 */ /* 0x000fe20008010000 */
[----:B-1----:R-:W-:Y:S01]  /*c410*/  @!P6 FMUL.FTZ R90, R90, R15 ;  /* 0x0000000f5a5ae220 */ /* 0x002fe20000410000 */
[----:B------:R-:W-:Y:S01]  /*c420*/  STS.128 [R35+0x30], R72 ;  /* 0x0000304823007388 */ /* 0x000fe20000000c00 */
[----:B------:R-:W-:Y:S01]  /*c430*/  FSETP.GTU.FTZ.AND P6, PT, R5, 20, PT ;  /* 0x41a000000500780b */ /* 0x000fe20003fdc000 */
[----:B------:R-:W-:-:S03]  /*c440*/  NOP ;  /* 0x0000000000007918 */ /* 0x000fc60000000000 */
[----:B------:R1:W3:Y:S01]  /*c450*/  @!P2 MUFU.RCP R19, R14 ;  /* 0x0000000e0013a308 */ /* 0x0002e20000001000 */
[----:B--2---:R-:W-:Y:S01]  /*c460*/  @!P3 FMUL.FTZ R94, R94, R17 ;  /* 0x000000115e5eb220 */ /* 0x004fe20000410000 */
[----:B------:R-:W-:Y:S01]  /*c470*/  FADD.FTZ R11, R11, UR7 ;  /* 0x000000070b0b7e21 */ /* 0x000fe20008010000 */
[----:B------:R-:W-:Y:S01]  /*c480*/  LDS.128 R20, [R36+0x400] ;  /* 0x0004000024147984 */ /* 0x000fe20000000c00 */
[----:B------:R-:W-:-:S05]  /*c490*/  FSETP.GTU.FTZ.AND P3, PT, R10, 20, PT ;  /* 0x41a000000a00780b */ /* 0x000fca0003f7c000 */
[----:B------:R-:W-:Y:S01]  /*c4a0*/  @!P6 FMUL.FTZ R0, R5, -1.4426950216293334961 ;  /* 0xbfb8aa3b0500e820 */ /* 0x000fe20000410000 */
[----:B0-----:R-:W-:Y:S01]  /*c4b0*/  @!P1 FMUL.FTZ R95, R95, R16 ;  /* 0x000000105f5f9220 */ /* 0x001fe20000410000 */
[----:B------:R-:W0:Y:S01]  /*c4c0*/  @!P5 MUFU.RCP R2, R2 ;  /* 0x000000020002d308 */ /* 0x000e220000001000 */
[----:B-1----:R-:W1:Y:S01]  /*c4d0*/  LDS.128 R12, [R36] ;  /* 0x00000000240c7984 */ /* 0x002e620000000c00 */
[----:B------:R-:W-:-:S03]  /*c4e0*/  FSETP.GTU.FTZ.AND P1, PT, R8, 20, PT ;  /* 0x41a000000800780b */ /* 0x000fc60003f3c000 */
[----:B------:R-:W-:Y:S03]  /*c4f0*/  LDS.128 R24, [R36+0x600] ;  /* 0x0006000024187984 */ /* 0x000fe60000000c00 */
[----:B------:R-:W2:Y:S01]  /*c500*/  @!P0 MUFU.EX2 R3, R3 ;  /* 0x0000000300038308 */ /* 0x000ea20000000800 */
[----:B---3--:R-:W-:Y:S01]  /*c510*/  @!P2 FMUL.FTZ R96, R96, R19 ;  /* 0x000000136060a220 */ /* 0x008fe20000410000 */
[----:B------:R-:W-:Y:S01]  /*c520*/  FSETP.GTU.FTZ.AND P2, PT, R9, 20, PT ;  /* 0x41a000000900780b */ /* 0x000fe20003f5c000 */
[----:B------:R-:W3:Y:S01]  /*c530*/  LDS.128 R16, [R36+0x200] ;  /* 0x0002000024107984 */ /* 0x000ee20000000c00 */
[----:B------:R-:W4:Y:S03]  /*c540*/  @!P6 MUFU.EX2 R0, R0 ;  /* 0x000000000000e308 */ /* 0x000f260000000800 */
[----:B------:R-:W-:Y:S01]  /*c550*/  @!P1 FMUL.FTZ R4, R8, -1.4426950216293334961 ;  /* 0xbfb8aa3b08049820 */ /* 0x000fe20000410000 */
[----:B0-----:R-:W-:Y:S01]  /*c560*/  @!P5 FMUL.FTZ R91, R91, R2 ;  /* 0x000000025b5bd220 */ /* 0x001fe20000410000 */
[----:B------:R-:W-:Y:S01]  /*c570*/  @!P4 FMUL.FTZ R2, R6, -1.4426950216293334961 ;  /* 0xbfb8aa3b0602c820 */ /* 0x000fe20000410000 */
[----:B------:R-:W-:Y:S01]  /*c580*/  FSETP.GTU.FTZ.AND P5, PT, R11, 20, PT ;  /* 0x41a000000b00780b */ /* 0x000fe20003fbc000 */
[----:B------:R-:W-:-:S02]  /*c590*/  @!P3 FMUL.FTZ R6, R10, -1.4426950216293334961 ;  /* 0xbfb8aa3b0a06b820 */ /* 0x000fc40000410000 */
[----:B------:R-:W0:Y:S01]  /*c5a0*/  @!P1 MUFU.EX2 R4, R4 ;  /* 0x0000000400049308 */ /* 0x000e220000000800 */
[----:B--2---:R-:W-:Y:S01]  /*c5b0*/  @!P0 FADD.FTZ R3, R3, 1 ;  /* 0x3f80000003038421 */ /* 0x004fe20000010000 */
[----:B------:R-:W-:Y:S01]  /*c5c0*/  @!P2 FMUL.FTZ R5, R9, -1.4426950216293334961 ;  /* 0xbfb8aa3b0905a820 */ /* 0x000fe20000410000 */
[----:B------:R-:W-:Y:S01]  /*c5d0*/  LEA R9, R176, R145, 0x2 ;  /* 0x00000091b0097211 */ /* 0x000fe200078e10ff */
[----:B------:R-:W2:Y:S01]  /*c5e0*/  @!P4 MUFU.EX2 R2, R2 ;  /* 0x000000020002c308 */ /* 0x000ea20000000800 */
[----:B----4-:R-:W-:-:S03]  /*c5f0*/  @!P6 FADD.FTZ R0, R0, 1 ;  /* 0x3f8000000000e421 */ /* 0x010fc60000010000 */
[----:B------:R-:W4:Y:S02]  /*c600*/  @!P2 MUFU.EX2 R5, R5 ;  /* 0x000000050005a308 */ /* 0x000f240000000800 */
[----:B------:R-:W-:Y:S02]  /*c610*/  @!P5 FMUL.FTZ R7, R11, -1.4426950216293334961 ;  /* 0xbfb8aa3b0b07d820 */ /* 0x000fe40000410000 */
[----:B------:R-:W5:Y:S01]  /*c620*/  @!P3 MUFU.EX2 R6, R6 ;  /* 0x000000060006b308 */ /* 0x000f620000000800 */
[----:B0-----:R-:W-:-:S03]  /*c630*/  @!P1 FADD.FTZ R4, R4, 1 ;  /* 0x3f80000004049421 */ /* 0x001fc60000010000 */
[----:B------:R0:W1:Y:S01]  /*c640*/  @!P0 MUFU.RCP R8, R3 ;  /* 0x0000000300088308 */ /* 0x0000620000001000 */
[----:B--2---:R-:W-:Y:S01]  /*c650*/  @!P4 FADD.FTZ R2, R2, 1 ;  /* 0x3f8000000202c421 */ /* 0x004fe20000010000 */
[----:B----4-:R-:W-:-:S06]  /*c660*/  @!P2 FADD.FTZ R5, R5, 1 ;  /* 0x3f8000000505a421 */ /* 0x010fcc0000010000 */
[----:B------:R-:W2:Y:S01]  /*c670*/  @!P5 MUFU.EX2 R7, R7 ;  /* 0x000000070007d308 */ /* 0x000ea20000000800 */
[----:B0-----:R-:W-:Y:S01]  /*c680*/  MOV R3, UR20 ;  /* 0x0000001400037c02 */ /* 0x001fe20008000f00 */
[----:B-----5:R-:W-:Y:S02]  /*c690*/  @!P3 FADD.FTZ R6, R6, 1 ;  /* 0x3f8000000606b421 */ /* 0x020fe40000010000 */
[----:B------:R0:W4:Y:S01]  /*c6a0*/  @!P4 MUFU.RCP R11, R2 ;  /* 0x00000002000bc308 */ /* 0x0001220000001000 */
[----:B-1----:R-:W-:-:S07]  /*c6b0*/  @!P0 FMUL.FTZ R99, R99, R8 ;  /* 0x0000000863638220 */ /* 0x002fce0000410000 */
[----:B------:R-:W1:Y:S01]  /*c6c0*/  @!P6 MUFU.RCP R0, R0 ;  /* 0x000000000000e308 */ /* 0x000e620000001000 */
[----:B0-----:R-:W-:Y:S01]  /*c6d0*/  MOV R2, UR21 ;  /* 0x0000001500027c02 */ /* 0x001fe20008000f00 */
[----:B--2---:R-:W-:Y:S01]  /*c6e0*/  @!P5 FADD.FTZ R7, R7, 1 ;  /* 0x3f8000000707d421 */ /* 0x004fe20000010000 */
[----:B------:R-:W0:Y:S03]  /*c6f0*/  LDCU.64 UR20, c[0x0][0x518] ;  /* 0x0000a300ff1477ac */ /* 0x000e260008000a00 */
[----:B------:R-:W-:Y:S02]  /*c700*/  IMAD.WIDE.U32 R2, R9, 0x10, R2 ;  /* 0x0000001009027825 */ /* 0x000fe400078e0002 */
[----:B------:R-:W2:Y:S02]  /*c710*/  @!P1 MUFU.RCP R29, R4 ;  /* 0x00000004001d9308 */ /* 0x000ea40000001000 */
[----:B----4-:R-:W-:Y:S01]  /*c720*/  @!P4 FMUL.FTZ R98, R98, R11 ;  /* 0x0000000b6262c220 */ /* 0x010fe20000410000 */
[----:B------:R-:W-:Y:S04]  /*c730*/  STG.E.128 desc[UR22][R2.64], R12 ;  /* 0x0000000c02007986 */ /* 0x000fe8000c101d16 */
[----:B---3--:R-:W-:Y:S01]  /*c740*/  STG.E.128 desc[UR22][R2.64+0x200], R16 ;  /* 0x0002001002007986 */ /* 0x008fe2000c101d16 */
[----:B------:R3:W4:Y:S01]  /*c750*/  @!P2 MUFU.RCP R10, R5 ;  /* 0x00000005000aa308 */ /* 0x0007220000001000 */
[----:B-1----:R-:W-:-:S02]  /*c760*/  @!P6 FMUL.FTZ R97, R97, R0 ;  /* 0x000000006161e220 */ /* 0x002fc40000410000 */
[----:B------:R-:W-:Y:S01]  /*c770*/  STG.E.128 desc[UR22][R2.64+0x400], R20 ;  /* 0x0004001402007986 */ /* 0x000fe2000c101d16 */
[----:B------:R-:W-:Y:S01]  /*c780*/  FADD.FTZ R0, R88, R149 ;  /* 0x0000009558007221 */ /* 0x000fe20000010000 */
[----:B0-----:R-:W-:Y:S02]  /*c790*/  UIMAD.WIDE.U32 UR26, UR32, UR20, UR26 ;  /* 0x00000014201a72a5 */ /* 0x001fe4000f8e001a */
[----:B------:R0:W-:Y:S01]  /*c7a0*/  STG.E.128 desc[UR22][R2.64+0x600], R24 ;  /* 0x0006001802007986 */ /* 0x0001e2000c101d16 */
[----:B------:R-:W1:Y:S01]  /*c7b0*/  @!P3 MUFU.RCP R31, R6 ;  /* 0x00000006001fb308 */ /* 0x000e620000001000 */
[----:B---3--:R-:W-:Y:S01]  /*c7c0*/  FADD.FTZ R5, R0, R89 ;  /* 0x0000005900057221 */ /* 0x008fe20000010000 */
[----:B--2---:R-:W-:Y:S01]  /*c7d0*/  @!P1 FMUL.FTZ R100, R100, R29 ;  /* 0x0000001d64649220 */ /* 0x004fe20000410000 */
[----:B------:R-:W-:Y:S01]  /*c7e0*/  BAR.SYNC.DEFER_BLOCKING 0x0 ;  /* 0x0000000000007b1d */ /* 0x000fe20000010000 */
[----:B------:R-:W-:Y:S01]  /*c7f0*/  UIMAD UR21, UR32, UR21, UR27 ;  /* 0x00000015201572a4 */ /* 0x000fe2000f8e021b */
[----:B------:R-:W-:-:S04]  /*c800*/  FADD.FTZ R0, R5, R90 ;  /* 0x0000005a05007221 */ /* 0x000fc80000010000 */
[----:B------:R-:W2:Y:S01]  /*c810*/  @!P5 MUFU.RCP R4, R7 ;  /* 0x000000070004d308 */ /* 0x000ea20000001000 */
[----:B----4-:R-:W-:Y:S01]  /*c820*/  @!P2 FMUL.FTZ R101, R101, R10 ;  /* 0x0000000a6565a220 */ /* 0x010fe20000410000 */
        /* <DEDUP_REMOVED lines=14> */
[----:B------:R-:W-:Y:S01]  /*c910*/  IMAD.WIDE.U32 R2, R9, 0x10, R2 ;  /* 0x0000001009027825 */ /* 0x000fe200078e0002 */
[----:B------:R-:W-:Y:S01]  /*c920*/  UIADD3 UR20, UP3, UPT, UR10, -0x2000, URZ ;  /* 0xffffe0000a147890 */ /* 0x000fe2000ff7e0ff */
[----:B------:R2:W-:Y:S01]  /*c930*/  STS.128 [R35+0x20], R96 ;  /* 0x0000206023007388 */ /* 0x0005e20000000c00 */
[----:B------:R-:W-:-:S02]  /*c940*/  UMOV UR13, UR8 ;  /* 0x00000008000d7c82 */ /* 0x000fc40008000000 */
[----:B------:R-:W-:Y:S01]  /*c950*/  UIADD3.X UR11, UPT, UPT, UR11, -0x1, URZ, UP3, !UPT ;  /* 0xffffffff0b0b7890 */ /* 0x000fe20009ffe4ff */
        /* <DEDUP_REMOVED lines=24> */
.L_x_4077:
[----:B------:R-:W0:Y:S01]  /*cae0*/  LDCU.64 UR6, c[0x0][0x548] ;  /* 0x0000a900ff0677ac */ /* 0x000e220008000a00 */
[----:B------:R-:W1:Y:S01]  /*caf0*/  S2R R9, SR_TID.X ;  /* 0x0000000000097919 */ /* 0x000e620000002100 */
[----:B------:R-:W3:Y:S01]  /*cb00*/  LDCU UR15, c[0x0][0x38c] ;  /* 0x00007180ff0f77ac */ /* 0x000ee20008000800 */
[----:B------:R-:W4:Y:S01]  /*cb10*/  LDCU.64 UR8, c[0x0][0x568] ;  /* 0x0000ad00ff0877ac */ /* 0x000f220008000a00 */
[----:B0-----:R-:W-:-:S04]  /*cb20*/  UISETP.NE.U32.AND UP0, UPT, UR6, URZ, UPT ;  /* 0x000000ff0600728c */ /* 0x001fc8000bf05070 */
[----:B------:R-:W-:-:S09]  /*cb30*/  UISETP.NE.AND.EX UP0, UPT, UR7, URZ, UPT, UP0 ;  /* 0x000000ff0700728c */ /* 0x000fd2000bf05300 */
[----:B---34-:R-:W-:Y:S05]  /*cb40*/  BRA.U !UP0, `(.L_x_4211) ;  /* 0x0000000108987547 */ /* 0x018fea000b800000 */
[----:B------:R-:W0:Y:S01]  /*cb50*/  SHFL.DOWN P0, R0, R151, 0x1, 0x1f ;  /* 0x08201f0097007f89 */ /* 0x000e220000000000 */
[----:B------:R-:W-:Y:S01]  /*cb60*/  BSSY.RECONVERGENT B0, `(.L_x_4211) ;  /* 0x0000024000007945 */ /* 0x000fe20003800200 */
[----:B--2---:R-:W2:Y:S01]  /*cb70*/  S2R R4, SR_LANEID ;  /* 0x0000000000047919 */ /* 0x004ea20000000000 */
        /* <DEDUP_REMOVED lines=34> */
.L_x_4212:
[----:B------:R-:W-:Y:S05]  /*cda0*/  BSYNC.RECONVERGENT B0 ;  /* 0x0000000000007941 */ /* 0x000fea0003800200 */
.L_x_4211:
[----:B------:R-:W-:Y:S01]  /*cdb0*/  UISETP.NE.U32.AND UP0, UPT, UR8, URZ, UPT ;  /* 0x000000ff0800728c */ /* 0x000fe2000bf05070 */
[----:B-1----:R-:W-:-:S03]  /*cdc0*/  ISETP.GE.AND P0, PT, R9, UR15, PT ;  /* 0x0000000f09007c0c */ /* 0x002fc6000bf06270 */
[----:B------:R-:W-:-:S09]  /*cdd0*/  UISETP.NE.AND.EX UP0, UPT, UR9, URZ, UPT, UP0 ;  /* 0x000000ff0900728c */ /* 0x000fd2000bf05300 */
[----:B------:R-:W-:Y:S05]  /*cde0*/  BRA.U !UP0, `(.L_x_4213) ;  /* 0x00000001089c7547 */ /* 0x000fea000b800000 */
[----:B------:R-:W-:Y:S06]  /*cdf0*/  BAR.SYNC.DEFER_BLOCKING 0x0 ;  /* 0x0000000000007b1d */ /* 0x000fec0000010000 */
[----:B------:R-:W-:Y:S01]  /*ce00*/  BSSY.RECONVERGENT B0, `(.L_x_4213) ;  /* 0x0000025000007945 */ /* 0x000fe20003800200 */
[----:B------:R-:W1:Y:S01]  /*ce10*/  SHFL.DOWN P1, R0, R149, 0x1, 0x1f ;  /* 0x08201f0095007f89 */ /* 0x000e620000020000 */
[----:B0-2---:R-:W0:Y:S01]  /*ce20*/  S2R R4, SR_LANEID ;  /* 0x0000000000047919 */ /* 0x005e220000000000 */
[----:B------:R-:W2:Y:S01]  /*ce30*/  S2R R6, SR_TID.X ;  /* 0x0000000000067919 */ /* 0x000ea20000002100 */
[----:B-1----:R-:W-:-:S05]  /*ce40*/  @P1 FADD R0, R0, R149 ;  /* 0x0000009500001221 */ /* 0x002fca0000000000 */
[----:B------:R-:W1:Y:S01]  /*ce50*/  SHFL.DOWN P1, R3, R0, 0x2, 0x1f ;  /* 0x08401f0000037f89 */ /* 0x000e620000020000 */
[----:B0-----:R-:W-:-:S13]  /*ce60*/  ISETP.NE.AND P2, PT, R4, RZ, PT ;  /* 0x000000ff0400720c */ /* 0x001fda0003f45270 */
[----:B------:R-:W0:Y:S01]  /*ce70*/  @!P2 S2R R8, SR_CgaCtaId ;  /* 0x000000000008a919 */ /* 0x000e220000008800 */
[----:B------:R-:W-:Y:S01]  /*ce80*/  @!P2 MOV R7, 0x400 ;  /* 0x000004000007a802 */ /* 0x000fe20000000f00 */
[----:B-1----:R-:W-:Y:S01]  /*ce90*/  @P1 FADD R3, R0, R3 ;  /* 0x0000000300031221 */ /* 0x002fe20000000000 */
[----:B--2---:R-:W-:-:S04]  /*cea0*/  @!P2 SHF.R.U32.HI R0, RZ, 0x3, R6 ;  /* 0x00000003ff00a819 */ /* 0x004fc80000011606 */
        /* <DEDUP_REMOVED lines=26> */
.L_x_4214:
[----:B------:R-:W-:Y:S05]  /*d050*/  BSYNC.RECONVERGENT B0 ;  /* 0x0000000000007941 */ /* 0x000fea0003800200 */
.L_x_4213:
        /* <DEDUP_REMOVED lines=9> */
[----:B--2---:R-:W2:Y:S08]  /*d0f0*/  LDC.64 R14, c[0x0][0x4b0] ;  /* 0x00012c00ff0e7b82 */ /* 0x004eb00000000a00 */
[----:B------:R-:W0:Y:S01]  /*d100*/  LDC.64 R16, c[0x0][0x4d0] ;  /* 0x00013400ff107b82 */ /* 0x000e220000000a00 */
[----:B---3--:R-:W-:-:S02]  /*d110*/  UIMAD.WIDE.U32 UR4, UR12, UR8, URZ ;  /* 0x000000080c0472a5 */ /* 0x008fc4000f8e00ff */
[----:B----4-:R-:W-:Y:S01]  /*d120*/  UIMAD.WIDE.U32 UR6, UR12, UR10, URZ ;  /* 0x0000000a0c0672a5 */ /* 0x010fe2000f8e00ff */
[----:B------:R-:W-:Y:S01]  /*d130*/  UMOV UR8, 0x400 ;  /* 0x0000040000087882 */ /* 0x000fe20000000000 */
[----:B------:R-:W-:Y:S02]  /*d140*/  UIMAD UR9, UR12, UR9, UR5 ;  /* 0x000000090c0972a4 */ /* 0x000fe4000f8e0205 */
[----:B------:R-:W-:Y:S02]  /*d150*/  UIMAD UR11, UR12, UR11, UR7 ;  /* 0x0000000b0c0b72a4 */ /* 0x000fe4000f8e0207 */
[----:B-----5:R-:W-:-:S12]  /*d160*/  ULEA UR13, UR13, UR8, 0x18 ;  /* 0x000000080d0d7291 */ /* 0x020fd8000f8ec0ff */
.L_x_4216:
[C---:B0--3--:R-:W-:Y:S01]  /*d170*/  LEA R4, R0.reuse, UR13, 0x3 ;  /* 0x0000000d00047c11 */ /* 0x049fe2000f8e18ff */
[----:B------:R-:W-:Y:S01]  /*d180*/  UMOV UR8, UR4 ;  /* 0x0000000400087c82 */ /* 0x000fe20008000000 */
[----:B-1----:R-:W-:Y:S01]  /*d190*/  SHF.R.S32.HI R3, RZ, 0x1f, R0 ;  /* 0x0000001fff037819 */ /* 0x002fe20000011400 */
[-C--:B--2---:R-:W-:Y:S01]  /*d1a0*/  IMAD.WIDE.U32 R6, R0, R14.reuse, UR8 ;  /* 0x0000000800067e25 */ /* 0x084fe2000f8e000e */
        /* <DEDUP_REMOVED lines=22> */
.L_x_4215:
[----:B------:R-:W-:Y:S05]  /*d310*/  EXIT ;  /* 0x000000000000794d */ /* 0x000fea0003800000 */
.L_x_4115:
[----:B------:R-:W-:Y:S01]  /*d320*/  MOV R202, R142 ;  /* 0x0000008e00ca7202 */ /* 0x000fe20000000f00 */
[----:B------:R-:W-:Y:S01]  /*d330*/  HFMA2 R204, -RZ, RZ, 0, 5.9604644775390625e-08 ;  /* 0x00000001ffcc7431 */ /* 0x000fe200000001ff */
[----:B------:R-:W-:Y:S02]  /*d340*/  MOV R205, RZ ;  /* 0x000000ff00cd7202 */ /* 0x000fe40000000f00 */
[----:B------:R-:W-:-:S07]  /*d350*/  MOV R135, 0xffffffff ;  /* 0xffffffff00877802 */ /* 0x000fce0000000f00 */
[----:B0-2--5:R-:W-:Y:S05]  /*d360*/  WARPSYNC.COLLECTIVE R135, `(.L_x_4217) ;  /* 0x0000000087087348 */ /* 0x025fea0003c00000 */
[----:B------:R1:W3:Y:S02]  /*d370*/  SHFL.UP P6, R200, R202, R204, R205 ;  /* 0x040000cccac87389 */ /* 0x0002e400000c00cd */
[----:B0123-5:R-:W-:Y:S05]  /*d380*/  ENDCOLLECTIVE ;  /* 0x000000000000791b */ /* 0x02ffea0003800000 */
.L_x_4217:
[----:B------:R-:W-:Y:S02]  /*d390*/  MOV R202, R143 ;  /* 0x0000008f00ca7202 */ /* 0x000fe40000000f00 */
[----:B------:R-:W-:-:S07]  /*d3a0*/  MOV R132, R200 ;  /* 0x000000c800847202 */ /* 0x000fce0000000f00 */
[----:B------:R-:W-:Y:S05]  /*d3b0*/  WARPSYNC.COLLECTIVE R135, `(.L_x_4218) ;  /* 0x0000000087087348 */ /* 0x000fea0003c00000 */
[----:B------:R0:W1:Y:S02]  /*d3c0*/  SHFL.UP P6, R200, R202, R204, R205 ;  /* 0x040000cccac87389 */ /* 0x00006400000c00cd */
[----:B01----:R-:W-:Y:S05]  /*d3d0*/  ENDCOLLECTIVE ;  /* 0x000000000000791b */ /* 0x003fea0003800000 */
.L_x_4218:
[----:B------:R-:W-:Y:S02]  /*d3e0*/  MOV R202, R198 ;  /* 0x000000c600ca7202 */ /* 0x000fe40000000f00 */
[----:B------:R-:W-:-:S07]  /*d3f0*/  MOV R133, R200 ;  /* 0x000000c800857202 */ /* 0x000fce0000000f00 */
[----:B------:R-:W-:Y:S05]  /*d400*/  WARPSYNC.COLLECTIVE R135, `(.L_x_4219) ;  /* 0x0000000087087348 */ /* 0x000fea0003c00000 */
[----:B------:R0:W1:Y:S02]  /*d410*/  SHFL.UP P6, R200, R202, R204, R205 ;  /* 0x040000cccac87389 */ /* 0x00006400000c00cd */
[----:B01----:R-:W-:Y:S05]  /*d420*/  ENDCOLLECTIVE ;  /* 0x000000000000791b */ /* 0x003fea0003800000 */
.L_x_4219:
[----:B------:R-:W-:Y:S02]  /*d430*/  MOV R202, R199 ;  /* 0x000000c700ca7202 */ /* 0x000fe40000000f00 */
[----:B------:R-:W-:-:S07]  /*d440*/  MOV R134, R200 ;  /* 0x000000c800867202 */ /* 0x000fce0000000f00 */
[----:B------:R-:W-:Y:S05]  /*d450*/  WARPSYNC.COLLECTIVE R135, `(.L_x_4220) ;  /* 0x0000000087087348 */ /* 0x000fea0003c00000 */
[----:B------:R0:W1:Y:S02]  /*d460*/  SHFL.UP P6, R200, R202, R204, R205 ;  /* 0x040000cccac87389 */ /* 0x00006400000c00cd */
[----:B01----:R-:W-:Y:S05]  /*d470*/  ENDCOLLECTIVE ;  /* 0x000000000000791b */ /* 0x003fea0003800000 */
.L_x_4220:
[----:B------:R-:W-:Y:S02]  /*d480*/  HFMA2 R204, -RZ, RZ, 0, 1.1920928955078125e-07 ;  /* 0x00000002ffcc7431 */ /* 0x000fe400000001ff */
[-C--:B------:R-:W-:Y:S01]  /*d490*/  FMUL.FTZ R201, R143, R200.reuse ;  /* 0x000000c88fc97220 */ /* 0x080fe20000410000 */
[----:B------:R-:W-:-:S03]  /*d4a0*/  FMUL.FTZ R200, R142, R200 ;  /* 0x000000c88ec87220 */ /* 0x000fc60000410000 */
[CC--:B------:R-:W-:Y:S01]  /*d4b0*/  FFMA.FTZ R203, R142.reuse, R134.reuse, -R201 ;  /* 0x000000868ecb7223 */ /* 0x0c0fe200000108c9 */
[CC--:B------:R-:W-:Y:S01]  /*d4c0*/  FMUL.FTZ R201, R143.reuse, R133.reuse ;  /* 0x000000858fc97220 */ /* 0x0c0fe20000410000 */
[----:B------:R-:W-:Y:S01]  /*d4d0*/  FFMA.FTZ R200, R143, R134, R200 ;  /* 0x000000868fc87223 */ /* 0x000fe200000100c8 */
[----:B------:R-:W-:Y:S01]  /*d4e0*/  FMUL.FTZ R134, R142, R133 ;  /* 0x000000858e867220 */ /* 0x000fe20000410000 */
[----:B------:R-:W-:Y:S01]  /*d4f0*/  @P5 FADD.FTZ R198, R198, R203 ;  /* 0x000000cbc6c65221 */ /* 0x000fe20000010000 */
[-C--:B------:R-:W-:Y:S01]  /*d500*/  @P5 FFMA.FTZ R142, R142, R132.reuse, -R201 ;  /* 0x000000848e8e5223 */ /* 0x080fe200000108c9 */
[----:B------:R-:W-:Y:S01]  /*d510*/  @P5 FADD.FTZ R199, R199, R200 ;  /* 0x000000c8c7c75221 */ /* 0x000fe20000010000 */
[----:B------:R-:W-:-:S03]  /*d520*/  @P5 FFMA.FTZ R143, R143, R132, R134 ;  /* 0x000000848f8f5223 */ /* 0x000fc60000010086 */
[----:B------:R-:W-:-:S07]  /*d530*/  MOV R202, R142 ;  /* 0x0000008e00ca7202 */ /* 0x000fce0000000f00 */
[----:B------:R-:W-:Y:S05]  /*d540*/  WARPSYNC.COLLECTIVE R135, `(.L_x_4221) ;  /* 0x0000000087087348 */ /* 0x000fea0003c00000 */
[----:B------:R0:W1:Y:S02]  /*d550*/  SHFL.UP P6, R200, R202, R204, R205 ;  /* 0x040000cccac87389 */ /* 0x00006400000c00cd */
[----:B01----:R-:W-:Y:S05]  /*d560*/  ENDCOLLECTIVE ;  /* 0x000000000000791b */ /* 0x003fea0003800000 */
.L_x_4221:
[----:B------:R-:W-:Y:S02]  /*d570*/  MOV R202, R143 ;  /* 0x0000008f00ca7202 */ /* 0x000fe40000000f00 */
[----:B------:R-:W-:-:S07]  /*d580*/  MOV R132, R200 ;  /* 0x000000c800847202 */ /* 0x000fce0000000f00 */
[----:B------:R-:W-:Y:S05]  /*d590*/  WARPSYNC.COLLECTIVE R135, `(.L_x_4222) ;  /* 0x0000000087087348 */ /* 0x000fea0003c00000 */
[----:B------:R0:W1:Y:S02]  /*d5a0*/  SHFL.UP P6, R200, R202, R204, R205 ;  /* 0x040000cccac87389 */ /* 0x00006400000c00cd */
[----:B01----:R-:W-:Y:S05]  /*d5b0*/  ENDCOLLECTIVE ;  /* 0x000000000000791b */ /* 0x003fea0003800000 */
.L_x_4222:
[----:B------:R-:W-:Y:S02]  /*d5c0*/  MOV R202, R198 ;  /* 0x000000c600ca7202 */ /* 0x000fe40000000f00 */
[----:B------:R-:W-:-:S07]  /*d5d0*/  MOV R133, R200 ;  /* 0x000000c800857202 */ /* 0x000fce0000000f00 */
[----:B------:R-:W-:Y:S05]  /*d5e0*/  WARPSYNC.COLLECTIVE R135, `(.L_x_4223) ;  /* 0x0000000087087348 */ /* 0x000fea0003c00000 */
[----:B------:R0:W1:Y:S02]  /*d5f0*/  SHFL.UP P6, R200, R202, R204, R205 ;  /* 0x040000cccac87389 */ /* 0x00006400000c00cd */
[----:B01----:R-:W-:Y:S05]  /*d600*/  ENDCOLLECTIVE ;  /* 0x000000000000791b */ /* 0x003fea0003800000 */
.L_x_4223:
[----:B------:R-:W-:Y:S02]  /*d610*/  MOV R202, R199 ;  /* 0x000000c700ca7202 */ /* 0x000fe40000000f00 */
[----:B------:R-:W-:-:S07]  /*d620*/  MOV R134, R200 ;  /* 0x000000c800867202 */ /* 0x000fce0000000f00 */
[----:B------:R-:W-:Y:S05]  /*d630*/  WARPSYNC.COLLECTIVE R135, `(.L_x_4224) ;  /* 0x0000000087087348 */ /* 0x000fea0003c00000 */
[----:B------:R0:W1:Y:S02]  /*d640*/  SHFL.UP P6, R200, R202, R204, R205 ;  /* 0x040000cccac87389 */ /* 0x00006400000c00cd */
[----:B01----:R-:W-:Y:S05]  /*d650*/  ENDCOLLECTIVE ;  /* 0x000000000000791b */ /* 0x003fea0003800000 */
.L_x_4224:
[----:B------:R-:W-:Y:S02]  /*d660*/  HFMA2 R204, -RZ, RZ, 0, 2.384185791015625e-07 ;  /* 0x00000004ffcc7431 */ /* 0x000fe400000001ff */
        /* <DEDUP_REMOVED lines=14> */
.L_x_4225:
[----:B------:R-:W-:Y:S02]  /*d750*/  MOV R202, R143 ;  /* 0x0000008f00ca7202 */ /* 0x000fe40000000f00 */
[----:B------:R-:W-:-:S07]  /*d760*/  MOV R132, R200 ;  /* 0x000000c800847202 */ /* 0x000fce0000000f00 */
[----:B------:R-:W-:Y:S05]  /*d770*/  WARPSYNC.COLLECTIVE R135, `(.L_x_4226) ;  /* 0x0000000087087348 */ /* 0x000fea0003c00000 */
[----:B------:R0:W1:Y:S02]  /*d780*/  SHFL.UP P6, R200, R202, R204, R205 ;  /* 0x040000cccac87389 */ /* 0x00006400000c00cd */
[----:B01----:R-:W-:Y:S05]  /*d790*/  ENDCOLLECTIVE ;  /* 0x000000000000791b */ /* 0x003fea0003800000 */
.L_x_4226:
[----:B------:R-:W-:Y:S02]  /*d7a0*/  MOV R202, R198 ;  /* 0x000000c600ca7202 */ /* 0x000fe40000000f00 */
[----:B------:R-:W-:-:S07]  /*d7b0*/  MOV R133, R200 ;  /* 0x000000c800857202 */ /* 0x000fce0000000f00 */
[----:B------:R-:W-:Y:S05]  /*d7c0*/  WARPSYNC.COLLECTIVE R135, `(.L_x_4227) ;  /* 0x0000000087087348 */ /* 0x000fea0003c00000 */
[----:B------:R0:W1:Y:S02]  /*d7d0*/  SHFL.UP P6, R200, R202, R204, R205 ;  /* 0x040000cccac87389 */ /* 0x00006400000c00cd */
[----:B01----:R-:W-:Y:S05]  /*d7e0*/  ENDCOLLECTIVE ;  /* 0x000000000000791b */ /* 0x003fea0003800000 */
.L_x_4227:
[----:B------:R-:W-:Y:S02]  /*d7f0*/  MOV R202, R199 ;  /* 0x000000c700ca7202 */ /* 0x000fe40000000f00 */
[----:B------:R-:W-:-:S07]  /*d800*/  MOV R134, R200 ;  /* 0x000000c800867202 */ /* 0x000fce0000000f00 */
[----:B------:R-:W-:Y:S05]  /*d810*/  WARPSYNC.COLLECTIVE R135, `(.L_x_4228) ;  /* 0x0000000087087348 */ /* 0x000fea0003c00000 */
[----:B------:R0:W1:Y:S02]  /*d820*/  SHFL.UP P6, R200, R202, R204, R205 ;  /* 0x040000cccac87389 */ /* 0x00006400000c00cd */
[----:B01----:R-:W-:Y:S05]  /*d830*/  ENDCOLLECTIVE ;  /* 0x000000000000791b */ /* 0x003fea0003800000 */
.L_x_4228:
[----:B------:R-:W-:Y:S02]  /*d840*/  HFMA2 R204, -RZ, RZ, 0, 4.76837158203125e-07 ;  /* 0x00000008ffcc7431 */ /* 0x000fe400000001ff */
        /* <DEDUP_REMOVED lines=14> */
.L_x_4229:
[----:B------:R-:W-:Y:S02]  /*d930*/  MOV R202, R143 ;  /* 0x0000008f00ca7202 */ /* 0x000fe40000000f00 */
[----:B------:R-:W-:-:S07]  /*d940*/  MOV R132, R200 ;  /* 0x000000c800847202 */ /* 0x000fce0000000f00 */
[----:B------:R-:W-:Y:S05]  /*d950*/  WARPSYNC.COLLECTIVE R135, `(.L_x_4230) ;  /* 0x0000000087087348 */ /* 0x000fea0003c00000 */
[----:B------:R0:W1:Y:S02]  /*d960*/  SHFL.UP P6, R200, R202, R204, R205 ;  /* 0x040000cccac87389 */ /* 0x00006400000c00cd */
[----:B01----:R-:W-:Y:S05]  /*d970*/  ENDCOLLECTIVE ;  /* 0x000000000000791b */ /* 0x003fea0003800000 */
.L_x_4230:
[----:B------:R-:W-:Y:S02]  /*d980*/  MOV R202, R198 ;  /* 0x000000c600ca7202 */ /* 0x000fe40000000f00 */
[----:B------:R-:W-:-:S07]  /*d990*/  MOV R133, R200 ;  /* 0x000000c800857202 */ /* 0x000fce0000000f00 */
[----:B------:R-:W-:Y:S05]  /*d9a0*/  WARPSYNC.COLLECTIVE R135, `(.L_x_4231) ;  /* 0x0000000087087348 */ /* 0x000fea0003c00000 */
[----:B------:R0:W1:Y:S02]  /*d9b0*/  SHFL.UP P6, R200, R202, R204, R205 ;  /* 0x040000cccac87389 */ /* 0x00006400000c00cd */
[----:B01----:R-:W-:Y:S05]  /*d9c0*/  ENDCOLLECTIVE ;  /* 0x000000000000791b */ /* 0x003fea0003800000 */
.L_x_4231:
[----:B------:R-:W-:Y:S02]  /*d9d0*/  MOV R202, R199 ;  /* 0x000000c700ca7202 */ /* 0x000fe40000000f00 */
[----:B------:R-:W-:-:S07]  /*d9e0*/  MOV R134, R200 ;  /* 0x000000c800867202 */ /* 0x000fce0000000f00 */
[----:B------:R-:W-:Y:S05]  /*d9f0*/  WARPSYNC.COLLECTIVE R135, `(.L_x_4232) ;  /* 0x0000000087087348 */ /* 0x000fea0003c00000 */
[----:B------:R0:W1:Y:S02]  /*da00*/  SHFL.UP P6, R200, R202, R204, R205 ;  /* 0x040000cccac87389 */ /* 0x00006400000c00cd */
[----:B01----:R-:W-:Y:S05]  /*da10*/  ENDCOLLECTIVE ;  /* 0x000000000000791b */ /* 0x003fea0003800000 */
.L_x_4232:
[----:B------:R-:W-:Y:S02]  /*da20*/  HFMA2 R204, -RZ, RZ, 0, 9.5367431640625e-07 ;  /* 0x00000010ffcc7431 */ /* 0x000fe400000001ff */
        /* <DEDUP_REMOVED lines=14> */
.L_x_4233:
[----:B------:R-:W-:Y:S02]  /*db10*/  MOV R202, R143 ;  /* 0x0000008f00ca7202 */ /* 0x000fe40000000f00 */
[----:B------:R-:W-:-:S07]  /*db20*/  MOV R132, R200 ;  /* 0x000000c800847202 */ /* 0x000fce0000000f00 */
[----:B------:R-:W-:Y:S05]  /*db30*/  WARPSYNC.COLLECTIVE R135, `(.L_x_4234) ;  /* 0x0000000087087348 */ /* 0x000fea0003c00000 */
[----:B------:R0:W1:Y:S02]  /*db40*/  SHFL.UP P6, R200, R202, R204, R205 ;  /* 0x040000cccac87389 */ /* 0x00006400000c00cd */
[----:B01----:R-:W-:Y:S05]  /*db50*/  ENDCOLLECTIVE ;  /* 0x000000000000791b */ /* 0x003fea0003800000 */
.L_x_4234:
[----:B------:R-:W-:Y:S02]  /*db60*/  MOV R202, R198 ;  /* 0x000000c600ca7202 */ /* 0x000fe40000000f00 */
[----:B------:R-:W-:-:S07]  /*db70*/  MOV R133, R200 ;  /* 0x000000c800857202 */ /* 0x000fce0000000f00 */
[----:B------:R-:W-:Y:S05]  /*db80*/  WARPSYNC.COLLECTIVE R135, `(.L_x_4235) ;  /* 0x0000000087087348 */ /* 0x000fea0003c00000 */
[----:B------:R0:W1:Y:S02]  /*db90*/  SHFL.UP P6, R200, R202, R204, R205 ;  /* 0x040000cccac87389 */ /* 0x00006400000c00cd */
[----:B01----:R-:W-:Y:S05]  /*dba0*/  ENDCOLLECTIVE ;  /* 0x000000000000791b */ /* 0x003fea0003800000 */
.L_x_4235:
[----:B------:R-:W-:Y:S02]  /*dbb0*/  MOV R202, R199 ;  /* 0x000000c700ca7202 */ /* 0x000fe40000000f00 */
[----:B------:R-:W-:-:S07]  /*dbc0*/  MOV R134, R200 ;  /* 0x000000c800867202 */ /* 0x000fce0000000f00 */
[----:B------:R-:W-:Y:S05]  /*dbd0*/  WARPSYNC.COLLECTIVE R135, `(.L_x_4236) ;  /* 0x0000000087087348 */ /* 0x000fea0003c00000 */
[----:B------:R0:W1:Y:S02]  /*dbe0*/  SHFL.UP P6, R200, R202, R204, R205 ;  /* 0x040000cccac87389 */ /* 0x00006400000c00cd */
[----:B01----:R-:W-:Y:S05]  /*dbf0*/  ENDCOLLECTIVE ;  /* 0x000000000000791b */ /* 0x003fea0003800000 */
.L_x_4236:
[----:B------:R-:W-:Y:S05]  /*dc00*/  BRA `(.L_x_4237) ;  /* 0xffffff7c00287947 */ /* 0x000fea000383ffff */
.L_x_4116:
        /* <DEDUP_REMOVED lines=8> */
.L_x_4239:
[----:B------:R-:W-:Y:S05]  /*dc90*/  BSYNC B0 ;  /* 0x0000000000007941 */ /* 0x000fea0003800000 */
.L_x_4238:
[----:B------:R-:W-:Y:S05]  /*dca0*/  BRA `(.L_x_4240) ;  /* 0xffffff7c00347947 */ /* 0x000fea000383ffff */
.L_x_4117:
        /* <DEDUP_REMOVED lines=8> */
.L_x_4242:
[----:B------:R-:W-:Y:S05]  /*dd30*/  BSYNC B0 ;  /* 0x0000000000007941 */ /* 0x000fea0003800000 */
.L_x_4241:
[----:B------:R-:W-:Y:S05]  /*dd40*/  BRA `(.L_x_4243) ;  /* 0xffffff7c00147947 */ /* 0x000fea000383ffff */
.L_x_4118:
        /* <DEDUP_REMOVED lines=8> */
.L_x_4245:
[----:B------:R-:W-:Y:S05]  /*ddd0*/  BSYNC B0 ;  /* 0x0000000000007941 */ /* 0x000fea0003800000 */
.L_x_4244:
[----:B------:R-:W-:Y:S05]  /*dde0*/  BRA `(.L_x_4246) ;  /* 0xffffff7800f47947 */ /* 0x000fea000383ffff */
.L_x_4119:
        /* <DEDUP_REMOVED lines=8> */
.L_x_4248:
[----:B------:R-:W-:Y:S05]  /*de70*/  BSYNC B0 ;  /* 0x0000000000007941 */ /* 0x000fea0003800000 */
.L_x_4247:
[----:B------:R-:W-:Y:S05]  /*de80*/  BRA `(.L_x_4249) ;  /* 0xffffff7800d47947 */ /* 0x000fea000383ffff */
.L_x_4120:
        /* <DEDUP_REMOVED lines=8> */
.L_x_4251:
[----:B------:R-:W-:Y:S05]  /*df10*/  BSYNC B0 ;  /* 0x0000000000007941 */ /* 0x000fea0003800000 */
.L_x_4250:
        /* <DEDUP_REMOVED lines=10> */
.L_x_4252:
[----:B------:R-:W-:Y:S02]  /*dfc0*/  MOV R132, 0x1f ;  /* 0x0000001f00847802 */ /* 0x000fe40000000f00 */
[----:B------:R-:W-:Y:S02]  /*dfd0*/  MOV R202, R198 ;  /* 0x000000c600ca7202 */ /* 0x000fe40000000f00 */
[----:B------:R-:W-:-:S07]  /*dfe0*/  MOV R143, R200 ;  /* 0x000000c8008f7202 */ /* 0x000fce0000000f00 */
[----:B------:R-:W-:Y:S05]  /*dff0*/  WARPSYNC.COLLECTIVE R135, `(.L_x_4253) ;  /* 0x0000000087087348 */ /* 0x000fea0003c00000 */
[----:B------:R0:W1:Y:S02]  /*e000*/  SHFL.UP P6, R200, R202, R204, R205 ;  /* 0x040000cccac87389 */ /* 0x00006400000c00cd */
[----:B01----:R-:W-:Y:S05]  /*e010*/  ENDCOLLECTIVE ;  /* 0x000000000000791b */ /* 0x003fea0003800000 */
.L_x_4253:
[----:B------:R-:W-:Y:S02]  /*e020*/  MOV R202, R199 ;  /* 0x000000c700ca7202 */ /* 0x000fe40000000f00 */
[----:B------:R-:W-:-:S07]  /*e030*/  MOV R198, R200 ;  /* 0x000000c800c67202 */ /* 0x000fce0000000f00 */
[----:B------:R-:W-:Y:S05]  /*e040*/  WARPSYNC.COLLECTIVE R135, `(.L_x_4254) ;  /* 0x0000000087087348 */ /* 0x000fea0003c00000 */
[----:B------:R0:W1:Y:S02]  /*e050*/  SHFL.UP P6, R200, R202, R204, R205 ;  /* 0x040000cccac87389 */ /* 0x00006400000c00cd */
[----:B01----:R-:W-:Y:S05]  /*e060*/  ENDCOLLECTIVE ;  /* 0x000000000000791b */ /* 0x003fea0003800000 */
.L_x_4254:
[----:B------:R-:W-:Y:S05]  /*e070*/  WARPSYNC.COLLECTIVE R135, `(.L_x_4255) ;  /* 0x0000000087087348 */ /* 0x000fea0003c00000 */
[----:B------:R0:W1:Y:S02]  /*e080*/  SHFL.IDX P2, R239, R134, R133, R132 ;  /* 0x0000008586ef7389 */ /* 0x0000640000040084 */
[----:B01----:R-:W-:Y:S05]  /*e090*/  ENDCOLLECTIVE ;  /* 0x000000000000791b */ /* 0x003fea0003800000 */
.L_x_4255:
[----:B------:R-:W-:Y:S02]  /*e0a0*/  MOV R134, R137 ;  /* 0x0000008900867202 */ /* 0x000fe40000000f00 */
[----:B------:R-:W-:Y:S02]  /*e0b0*/  MOV R199, R200 ;  /* 0x000000c800c77202 */ /* 0x000fe40000000f00 */
[----:B------:R-:W-:-:S07]  /*e0c0*/  MOV R136, R239 ;  /* 0x000000ef00887202 */ /* 0x000fce0000000f00 */
[----:B------:R-:W-:Y:S05]  /*e0d0*/  WARPSYNC.COLLECTIVE R135, `(.L_x_4256) ;  /* 0x0000000087087348 */ /* 0x000fea0003c00000 */
[----:B------:R0:W1:Y:S02]  /*e0e0*/  SHFL.IDX P2, R239, R134, R133, R132 ;  /* 0x0000008586ef7389 */ /* 0x0000640000040084 */
[----:B01----:R-:W-:Y:S05]  /*e0f0*/  ENDCOLLECTIVE ;  /* 0x000000000000791b */ /* 0x003fea0003800000 */
.L_x_4256:
[----:B------:R-:W-:Y:S02]  /*e100*/  MOV R134, R138 ;  /* 0x0000008a00867202 */ /* 0x000fe40000000f00 */
[----:B------:R-:W-:-:S07]  /*e110*/  MOV R200, R239 ;  /* 0x000000ef00c87202 */ /* 0x000fce0000000f00 */
[----:B------:R-:W-:Y:S05]  /*e120*/  WARPSYNC.COLLECTIVE R135, `(.L_x_4257) ;  /* 0x0000000087087348 */ /* 0x000fea0003c00000 */
[----:B------:R0:W1:Y:S02]  /*e130*/  SHFL.IDX P2, R239, R134, R133, R132 ;  /* 0x0000008586ef7389 */ /* 0x0000640000040084 */
[----:B01----:R-:W-:Y:S05]  /*e140*/  ENDCOLLECTIVE ;  /* 0x000000000000791b */ /* 0x003fea0003800000 */
.L_x_4257:
[----:B------:R-:W-:Y:S02]  /*e150*/  MOV R134, R139 ;  /* 0x0000008b00867202 */ /* 0x000fe40000000f00 */
[----:B------:R-:W-:-:S07]  /*e160*/  MOV R138, R239 ;  /* 0x000000ef008a7202 */ /* 0x000fce0000000f00 */
[----:B------:R-:W-:Y:S05]  /*e170*/  WARPSYNC.COLLECTIVE R135, `(.L_x_4258) ;  /* 0x0000000087087348 */ /* 0x000fea0003c00000 */
[----:B------:R0:W1:Y:S02]  /*e180*/  SHFL.IDX P2, R239, R134, R133, R132 ;  /* 0x0000008586ef7389 */ /* 0x0000640000040084 */
[----:B01----:R-:W-:Y:S05]  /*e190*/  ENDCOLLECTIVE ;  /* 0x000000000000791b */ /* 0x003fea0003800000 */
.L_x_4258:
[----:B------:R-:W-:Y:S01]  /*e1a0*/  MOV R139, R239 ;  /* 0x000000ef008b7202 */ /* 0x000fe20000000f00 */
[----:B------:R-:W-:Y:S06]  /*e1b0*/  BRA `(.L_x_4259) ;  /* 0xffffff7800307947 */ /* 0x000fec000383ffff */
.L_x_4123:
[-C--:B------:R-:W-:Y:S01]  /*e1c0*/  MOV R246, R235.reuse ;  /* 0x000000eb00f67202 */ /* 0x080fe20000000f00 */
[----:B------:R-:W-:Y:S01]  /*e1d0*/  HFMA2 R243, -RZ, RZ, 0, 5.9604644775390625e-08 ;  /* 0x00000001fff37431 */ /* 0x000fe200000001ff */
[----:B------:R-:W-:Y:S02]  /*e1e0*/  MOV R244, 0x1f ;  /* 0x0000001f00f47802 */ /* 0x000fe40000000f00 */
[----:B------:R-:W-:Y:S02]  /*e1f0*/  MOV R135, 0xffffffff ;  /* 0xffffffff00877802 */ /* 0x000fe40000000f00 */
[----:B------:R-:W-:Y:S02]  /*e200*/  MOV R136, R235 ;  /* 0x000000eb00887202 */ /* 0x000fe40000000f00 */
[----:B------:R-:W-:-:S07]  /*e210*/  MOV R138, R134 ;  /* 0x00000086008a7202 */ /* 0x000fce0000000f00 */
[----:B0-----:R-:W-:Y:S05]  /*e220*/  WARPSYNC.COLLECTIVE R135, `(.L_x_4260) ;  /* 0x0000000087087348 */ /* 0x001fea0003c00000 */
[----:B------:R1:W2:Y:S02]  /*e230*/  SHFL.DOWN P0, R239, R246, R243, R244 ;  /* 0x080000f3f6ef7389 */ /* 0x0002a400000000f4 */
[----:B012---:R-:W-:Y:S05]  /*e240*/  ENDCOLLECTIVE ;  /* 0x000000000000791b */ /* 0x007fea0003800000 */
.L_x_4260:
[----:B------:R-:W-:Y:S02]  /*e250*/  MOV R246, R137 ;  /* 0x0000008900f67202 */ /* 0x000fe40000000f00 */
[----:B------:R-:W-:-:S07]  /*e260*/  MOV R132, R239 ;  /* 0x000000ef00847202 */ /* 0x000fce0000000f00 */
[----:B------:R-:W-:Y:S05]  /*e270*/  WARPSYNC.COLLECTIVE R135, `(.L_x_4261) ;  /* 0x0000000087087348 */ /* 0x000fea0003c00000 */
[----:B------:R0:W1:Y:S02]  /*e280*/  SHFL.DOWN P0, R239, R246, R243, R244 ;  /* 0x080000f3f6ef7389 */ /* 0x00006400000000f4 */
[----:B01----:R-:W-:Y:S05]  /*e290*/  ENDCOLLECTIVE ;  /* 0x000000000000791b */ /* 0x003fea0003800000 */
.L_x_4261:
[----:B------:R-:W-:Y:S02]  /*e2a0*/  MOV R246, R134 ;  /* 0x0000008600f67202 */ /* 0x000fe40000000f00 */
[----:B------:R-:W-:-:S07]  /*e2b0*/  MOV R133, R239 ;  /* 0x000000ef00857202 */ /* 0x000fce0000000f00 */
[----:B------:R-:W-:Y:S05]  /*e2c0*/  WARPSYNC.COLLECTIVE R135, `(.L_x_4262) ;  /* 0x0000000087087348 */ /* 0x000fea0003c00000 */
[----:B------:R0:W1:Y:S02]  /*e2d0*/  SHFL.DOWN P0, R239, R246, R243, R244 ;  /* 0x080000f3f6ef7389 */ /* 0x00006400000000f4 */
[----:B01----:R-:W-:Y:S05]  /*e2e0*/  ENDCOLLECTIVE ;  /* 0x000000000000791b */ /* 0x003fea0003800000 */
.L_x_4262:
[----:B------:R-:W-:Y:S02]  /*e2f0*/  MOV R246, R139 ;  /* 0x0000008b00f67202 */ /* 0x000fe40000000f00 */
[----:B------:R-:W-:-:S07]  /*e300*/  MOV R236, R239 ;  /* 0x000000ef00ec7202 */ /* 0x000fce0000000f00 */
[----:B------:R-:W-:Y:S05]  /*e310*/  WARPSYNC.COLLECTIVE R135, `(.L_x_4263) ;  /* 0x0000000087087348 */ /* 0x000fea0003c00000 */
[----:B------:R0:W1:Y:S02]  /*e320*/  SHFL.DOWN P0, R239, R246, R243, R244 ;  /* 0x080000f3f6ef7389 */ /* 0x00006400000000f4 */
[----:B01----:R-:W-:Y:S05]  /*e330*/  ENDCOLLECTIVE ;  /* 0x000000000000791b */ /* 0x003fea0003800000 */
.L_x_4263:
[----:B------:R-:W-:Y:S05]  /*e340*/  BRA `(.L_x_4264) ;  /* 0xffffff8c00c87947 */ /* 0x000fea000383ffff */
.L_x_4126:
        /* <DEDUP_REMOVED lines=8> */
.L_x_4266:
[----:B------:R-:W-:Y:S05]  /*e3d0*/  BSYNC B1 ;  /* 0x0000000000017941 */ /* 0x000fea0003800000 */
.L_x_4265:
        /* <DEDUP_REMOVED lines=8> */
.L_x_4267:
[----:B------:R-:W-:Y:S02]  /*e460*/  MOV R246, R138 ;  /* 0x0000008a00f67202 */ /* 0x000fe40000000f00 */
[----:B------:R-:W-:-:S07]  /*e470*/  MOV R133, R239 ;  /* 0x000000ef00857202 */ /* 0x000fce0000000f00 */
[----:B------:R-:W-:Y:S05]  /*e480*/  WARPSYNC.COLLECTIVE R135, `(.L_x_4268) ;  /* 0x0000000087087348 */ /* 0x000fea0003c00000 */
[----:B------:R0:W1:Y:S02]  /*e490*/  SHFL.DOWN P0, R239, R246, R243, R244 ;  /* 0x080000f3f6ef7389 */ /* 0x00006400000000f4 */
[----:B01----:R-:W-:Y:S05]  /*e4a0*/  ENDCOLLECTIVE ;  /* 0x000000000000791b */ /* 0x003fea0003800000 */
.L_x_4268:
[----:B------:R-:W-:Y:S02]  /*e4b0*/  MOV R246, R139 ;  /* 0x0000008b00f67202 */ /* 0x000fe40000000f00 */
[----:B------:R-:W-:-:S07]  /*e4c0*/  MOV R134, R239 ;  /* 0x000000ef00867202 */ /* 0x000fce0000000f00 */
[----:B------:R-:W-:Y:S05]  /*e4d0*/  WARPSYNC.COLLECTIVE R135, `(.L_x_4269) ;  /* 0x0000000087087348 */ /* 0x000fea0003c00000 */
[----:B------:R0:W1:Y:S02]  /*e4e0*/  SHFL.DOWN P0, R239, R246, R243, R244 ;  /* 0x080000f3f6ef7389 */ /* 0x00006400000000f4 */
[----:B01----:R-:W-:Y:S05]  /*e4f0*/  ENDCOLLECTIVE ;  /* 0x000000000000791b */ /* 0x003fea0003800000 */
.L_x_4269:
[----:B------:R-:W-:Y:S05]  /*e500*/  BRA `(.L_x_4270) ;  /* 0xffffff8c00a87947 */ /* 0x000fea000383ffff */
.L_x_4129:
        /* <DEDUP_REMOVED lines=8> */
.L_x_4272:
[----:B------:R-:W-:Y:S05]  /*e590*/  BSYNC B1 ;  /* 0x0000000000017941 */ /* 0x000fea0003800000 */
.L_x_4271:
        /* <DEDUP_REMOVED lines=8> */
.L_x_4273:
[----:B------:R-:W-:Y:S02]  /*e620*/  MOV R246, R138 ;  /* 0x0000008a00f67202 */ /* 0x000fe40000000f00 */
[----:B------:R-:W-:-:S07]  /*e630*/  MOV R133, R239 ;  /* 0x000000ef00857202 */ /* 0x000fce0000000f00 */
[----:B------:R-:W-:Y:S05]  /*e640*/  WARPSYNC.COLLECTIVE R135, `(.L_x_4274) ;  /* 0x0000000087087348 */ /* 0x000fea0003c00000 */
[----:B------:R0:W1:Y:S02]  /*e650*/  SHFL.DOWN P0, R239, R246, R243, R244 ;  /* 0x080000f3f6ef7389 */ /* 0x00006400000000f4 */
[----:B01----:R-:W-:Y:S05]  /*e660*/  ENDCOLLECTIVE ;  /* 0x000000000000791b */ /* 0x003fea0003800000 */
.L_x_4274:
[----:B------:R-:W-:Y:S02]  /*e670*/  MOV R246, R139 ;  /* 0x0000008b00f67202 */ /* 0x000fe40000000f00 */
[----:B------:R-:W-:-:S07]  /*e680*/  MOV R134, R239 ;  /* 0x000000ef00867202 */ /* 0x000fce0000000f00 */
[----:B------:R-:W-:Y:S05]  /*e690*/  WARPSYNC.COLLECTIVE R135, `(.L_x_4275) ;  /* 0x0000000087087348 */ /* 0x000fea0003c00000 */
[----:B------:R0:W1:Y:S02]  /*e6a0*/  SHFL.DOWN P0, R239, R246, R243, R244 ;  /* 0x080000f3f6ef7389 */ /* 0x00006400000000f4 */
[----:B01----:R-:W-:Y:S05]  /*e6b0*/  ENDCOLLECTIVE ;  /* 0x000000000000791b */ /* 0x003fea0003800000 */
.L_x_4275:
[----:B------:R-:W-:Y:S05]  /*e6c0*/  BRA `(.L_x_4276) ;  /* 0xffffff8c00887947 */ /* 0x000fea000383ffff */
.L_x_4132:
        /* <DEDUP_REMOVED lines=8> */
.L_x_4278:
[----:B------:R-:W-:Y:S05]  /*e750*/  BSYNC B1 ;  /* 0x0000000000017941 */ /* 0x000fea0003800000 */
.L_x_4277:
        /* <DEDUP_REMOVED lines=8> */
.L_x_4279:
[----:B------:R-:W-:Y:S02]  /*e7e0*/  MOV R246, R138 ;  /* 0x0000008a00f67202 */ /* 0x000fe40000000f00 */
[----:B------:R-:W-:-:S07]  /*e7f0*/  MOV R133, R239 ;  /* 0x000000ef00857202 */ /* 0x000fce0000000f00 */
[----:B------:R-:W-:Y:S05]  /*e800*/  WARPSYNC.COLLECTIVE R135, `(.L_x_4280) ;  /* 0x0000000087087348 */ /* 0x000fea0003c00000 */
[----:B------:R0:W1:Y:S02]  /*e810*/  SHFL.DOWN P0, R239, R246, R243, R244 ;  /* 0x080000f3f6ef7389 */ /* 0x00006400000000f4 */
[----:B01----:R-:W-:Y:S05]  /*e820*/  ENDCOLLECTIVE ;  /* 0x000000000000791b */ /* 0x003fea0003800000 */
.L_x_4280:
[----:B------:R-:W-:Y:S02]  /*e830*/  MOV R246, R139 ;  /* 0x0000008b00f67202 */ /* 0x000fe40000000f00 */
[----:B------:R-:W-:-:S07]  /*e840*/  MOV R134, R239 ;  /* 0x000000ef00867202 */ /* 0x000fce0000000f00 */
[----:B------:R-:W-:Y:S05]  /*e850*/  WARPSYNC.COLLECTIVE R135, `(.L_x_4281) ;  /* 0x0000000087087348 */ /* 0x000fea0003c00000 */
[----:B------:R0:W1:Y:S02]  /*e860*/  SHFL.DOWN P0, R239, R246, R243, R244 ;  /* 0x080000f3f6ef7389 */ /* 0x00006400000000f4 */
[----:B01----:R-:W-:Y:S05]  /*e870*/  ENDCOLLECTIVE ;  /* 0x000000000000791b */ /* 0x003fea0003800000 */
.L_x_4281:
[----:B------:R-:W-:Y:S05]  /*e880*/  BRA `(.L_x_4282) ;  /* 0xffffff8c00687947 */ /* 0x000fea000383ffff */
.L_x_4135:
        /* <DEDUP_REMOVED lines=8> */
.L_x_4284:
[----:B------:R-:W-:Y:S05]  /*e910*/  BSYNC B1 ;  /* 0x0000000000017941 */ /* 0x000fea0003800000 */
.L_x_4283:
        /* <DEDUP_REMOVED lines=8> */
.L_x_4285:
[----:B------:R-:W-:Y:S02]  /*e9a0*/  MOV R246, R138 ;  /* 0x0000008a00f67202 */ /* 0x000fe40000000f00 */
[----:B------:R-:W-:-:S07]  /*e9b0*/  MOV R133, R239 ;  /* 0x000000ef00857202 */ /* 0x000fce0000000f00 */
[----:B------:R-:W-:Y:S05]  /*e9c0*/  WARPSYNC.COLLECTIVE R135, `(.L_x_4286) ;  /* 0x0000000087087348 */ /* 0x000fea0003c00000 */
[----:B------:R0:W1:Y:S02]  /*e9d0*/  SHFL.DOWN P0, R239, R246, R243, R244 ;  /* 0x080000f3f6ef7389 */ /* 0x00006400000000f4 */
[----:B01----:R-:W-:Y:S05]  /*e9e0*/  ENDCOLLECTIVE ;  /* 0x000000000000791b */ /* 0x003fea0003800000 */
.L_x_4286:
[----:B------:R-:W-:Y:S02]  /*e9f0*/  MOV R246, R139 ;  /* 0x0000008b00f67202 */ /* 0x000fe40000000f00 */
[----:B------:R-:W-:-:S07]  /*ea00*/  MOV R134, R239 ;  /* 0x000000ef00867202 */ /* 0x000fce0000000f00 */
[----:B------:R-:W-:Y:S05]  /*ea10*/  WARPSYNC.COLLECTIVE R135, `(.L_x_4287) ;  /* 0x0000000087087348 */ /* 0x000fea0003c00000 */
[----:B------:R0:W1:Y:S02]  /*ea20*/  SHFL.DOWN P0, R239, R246, R243, R244 ;  /* 0x080000f3f6ef7389 */ /* 0x00006400000000f4 */
[----:B01----:R-:W-:Y:S05]  /*ea30*/  ENDCOLLECTIVE ;  /* 0x000000000000791b */ /* 0x003fea0003800000 */
.L_x_4287:
[----:B------:R-:W-:Y:S05]  /*ea40*/  BRA `(.L_x_4288) ;  /* 0xffffff8c00487947 */ /* 0x000fea000383ffff */
.L_x_4138:
[----:B--2---:R-:W-:Y:S01]  /*ea50*/  HFMA2 R133, -RZ, RZ, 0, 0 ;  /* 0x00000000ff857431 */ /* 0x004fe200000001ff */
[----:B------:R-:W-:Y:S01]  /*ea60*/  BSSY B1, `(.L_x_4289) ;  /* 0x0000007000017945 */ /* 0x000fe20003800000 */
[----:B-1----:R-:W-:Y:S02]  /*ea70*/  MOV R134, R136 ;  /* 0x0000008800867202 */ /* 0x002fe40000000f00 */
[----:B------:R-:W-:Y:S02]  /*ea80*/  MOV R132, 0x1f ;  /* 0x0000001f00847802 */ /* 0x000fe40000000f00 */
[----:B------:R-:W-:-:S07]  /*ea90*/  MOV R135, 0xffffffff ;  /* 0xffffffff00877802 */ /* 0x000fce0000000f00 */
[----:B0--34-:R-:W-:Y:S05]  /*eaa0*/  WARPSYNC.COLLECTIVE R135, `(.L_x_4290) ;  /* 0x0000000087087348 */ /* 0x019fea0003c00000 */
[----:B0-----:R0:W1:Y:S02]  /*eab0*/  SHFL.IDX P2, R239, R134, R133, R132 ;  /* 0x0000008586ef7389 */ /* 0x0010640000040084 */
[----:B01-34-:R-:W-:Y:S05]  /*eac0*/  ENDCOLLECTIVE ;  /* 0x000000000000791b */ /* 0x01bfea0003800000 */
.L_x_4290:
[----:B------:R-:W-:Y:S05]  /*ead0*/  BSYNC B1 ;  /* 0x0000000000017941 */ /* 0x000fea0003800000 */
.L_x_4289:
        /* <DEDUP_REMOVED lines=10> */
.L_x_4291:
[----:B------:R-:W-:Y:S02]  /*eb80*/  MOV R134, R138 ;  /* 0x0000008a00867202 */ /* 0x000fe40000000f00 */
[----:B------:R-:W-:-:S07]  /*eb90*/  MOV R236, R239 ;  /* 0x000000ef00ec7202 */ /* 0x000fce0000000f00 */
[----:B------:R-:W-:Y:S05]  /*eba0*/  WARPSYNC.COLLECTIVE R135, `(.L_x_4292) ;  /* 0x0000000087087348 */ /* 0x000fea0003c00000 */
[----:B------:R0:W1:Y:S02]  /*ebb0*/  SHFL.IDX P2, R239, R134, R133, R132 ;  /* 0x0000008586ef7389 */ /* 0x0000640000040084 */
[----:B01----:R-:W-:Y:S05]  /*ebc0*/  ENDCOLLECTIVE ;  /* 0x000000000000791b */ /* 0x003fea0003800000 */
.L_x_4292:
[-C--:B------:R-:W-:Y:S01]  /*ebd0*/  FMUL.FTZ R237, R143, R236.reuse ;  /* 0x000000ec8fed7220 */ /* 0x080fe20000410000 */
[-C--:B------:R-:W-:Y:S01]  /*ebe0*/  FMUL.FTZ R240, R140, R236.reuse ;  /* 0x000000ec8cf07220 */ /* 0x080fe20000410000 */
[CC--:B------:R-:W-:Y:S02]  /*ebf0*/  FMUL.FTZ R242, R142.reuse, R236.reuse ;  /* 0x000000ec8ef27220 */ /* 0x0c0fe40000410000 */
[-C--:B------:R-:W-:Y:S01]  /*ec00*/  FFMA.FTZ R238, R142, R235.reuse, -R237 ;  /* 0x000000eb8eee7223 */ /* 0x080fe200000108ed */
[C---:B------:R-:W-:Y:S01]  /*ec10*/  FMUL.FTZ R237, R141.reuse, R236 ;  /* 0x000000ec8ded7220 */ /* 0x040fe20000410000 */
[----:B------:R-:W-:-:S03]  /*ec20*/  FFMA.FTZ R236, R141, R235, R240 ;  /* 0x000000eb8dec7223 */ /* 0x000fc600000100f0 */
[-C--:B------:R-:W-:Y:S01]  /*ec30*/  FFMA.FTZ R237, R140, R235.reuse, -R237 ;  /* 0x000000eb8ced7223 */ /* 0x080fe200000108ed */
[----:B------:R-:W-:Y:S01]  /*ec40*/  FFMA.FTZ R235, R143, R235, R242 ;  /* 0x000000eb8feb7223 */ /* 0x000fe200000100f2 */
[----:B------:R-:W-:Y:S01]  /*ec50*/  MOV R134, R139 ;  /* 0x0000008b00867202 */ /* 0x000fe20000000f00 */
[----:B------:R-:W-:-:S07]  /*ec60*/  FADD.FTZ R238, R239, R238 ;  /* 0x000000eeefee7221 */ /* 0x000fce0000010000 */
[----:B------:R-:W-:Y:S05]  /*ec70*/  WARPSYNC.COLLECTIVE R135, `(.L_x_4293) ;  /* 0x0000000087087348 */ /* 0x000fea0003c00000 */
[----:B------:R0:W1:Y:S02]  /*ec80*/  SHFL.IDX P2, R239, R134, R133, R132 ;  /* 0x0000008586ef7389 */ /* 0x0000640000040084 */
[----:B01----:R-:W-:Y:S05]  /*ec90*/  ENDCOLLECTIVE ;  /* 0x000000000000791b */ /* 0x003fea0003800000 */
.L_x_4293:
[----:B------:R-:W-:Y:S02]  /*eca0*/  MOV R134, R140 ;  /* 0x0000008c00867202 */ /* 0x000fe40000000f00 */
[----:B------:R-:W-:-:S05]  /*ecb0*/  MOV R246, R239 ;  /* 0x000000ef00f67202 */ /* 0x000fca0000000f00 */
[----:B------:R-:W-:Y:S01]  /*ecc0*/  FADD.FTZ R235, R246, R235 ;  /* 0x000000ebf6eb7221 */ /* 0x000fe20000010000 */
[----:B------:R-:W-:-:S07]  /*ecd0*/  MOV R246, R136 ;  /* 0x0000008800f67202 */ /* 0x000fce0000000f00 */
[----:B------:R-:W-:Y:S05]  /*ece0*/  WARPSYNC.COLLECTIVE R135, `(.L_x_4294) ;  /* 0x0000000087087348 */ /* 0x000fea0003c00000 */
[----:B------:R0:W1:Y:S02]  /*ecf0*/  SHFL.DOWN P0, R239, R246, R243, R244 ;  /* 0x080000f3f6ef7389 */ /* 0x00006400000000f4 */
[----:B01----:R-:W-:Y:S05]  /*ed00*/  ENDCOLLECTIVE ;  /* 0x000000000000791b */ /* 0x003fea0003800000 */
.L_x_4294:
[----:B------:R-:W-:Y:S02]  /*ed10*/  MOV R246, R137 ;  /* 0x0000008900f67202 */ /* 0x000fe40000000f00 */
[----:B------:R-:W-:-:S07]  /*ed20*/  MOV R240, R239 ;  /* 0x000000ef00f07202 */ /* 0x000fce0000000f00 */
[----:B------:R-:W-:Y:S05]  /*ed30*/  WARPSYNC.COLLECTIVE R135, `(.L_x_4295) ;  /* 0x0000000087087348 */ /* 0x000fea0003c00000 */
[----:B------:R0:W1:Y:S02]  /*ed40*/  SHFL.DOWN P0, R239, R246, R243, R244 ;  /* 0x080000f3f6ef7389 */ /* 0x00006400000000f4 */
[----:B01----:R-:W-:Y:S05]  /*ed50*/  ENDCOLLECTIVE ;  /* 0x000000000000791b */ /* 0x003fea0003800000 */
.L_x_4295:
[----:B------:R-:W-:Y:S02]  /*ed60*/  MOV R246, R138 ;  /* 0x0000008a00f67202 */ /* 0x000fe40000000f00 */
[----:B------:R-:W-:-:S07]  /*ed70*/  MOV R241, R239 ;  /* 0x000000ef00f17202 */ /* 0x000fce0000000f00 */
[----:B------:R-:W-:Y:S05]  /*ed80*/  WARPSYNC.COLLECTIVE R135, `(.L_x_4296) ;  /* 0x0000000087087348 */ /* 0x000fea0003c00000 */
[----:B------:R0:W1:Y:S02]  /*ed90*/  SHFL.DOWN P0, R239, R246, R243, R244 ;  /* 0x080000f3f6ef7389 */ /* 0x00006400000000f4 */
[----:B01----:R-:W-:Y:S05]  /*eda0*/  ENDCOLLECTIVE ;  /* 0x000000000000791b */ /* 0x003fea0003800000 */
.L_x_4296:
[----:B------:R-:W-:Y:S02]  /*edb0*/  MOV R246, R139 ;  /* 0x0000008b00f67202 */ /* 0x000fe40000000f00 */
[----:B------:R-:W-:-:S07]  /*edc0*/  MOV R242, R239 ;  /* 0x000000ef00f27202 */ /* 0x000fce0000000f00 */
[----:B------:R-:W-:Y:S05]  /*edd0*/  WARPSYNC.COLLECTIVE R135, `(.L_x_4297) ;  /* 0x0000000087087348 */ /* 0x000fea0003c00000 */
[----:B------:R0:W1:Y:S02]  /*ede0*/  SHFL.DOWN P0, R239, R246, R243, R244 ;  /* 0x080000f3f6ef7389 */ /* 0x00006400000000f4 */
[----:B01----:R-:W-:Y:S05]  /*edf0*/  ENDCOLLECTIVE ;  /* 0x000000000000791b */ /* 0x003fea0003800000 */
.L_x_4297:
[----:B------:R-:W-:-:S07]  /*ee00*/  MOV R247, R239 ;  /* 0x000000ef00f77202 */ /* 0x000fce0000000f00 */
[----:B------:R-:W-:Y:S05]  /*ee10*/  WARPSYNC.COLLECTIVE R135, `(.L_x_4298) ;  /* 0x0000000087087348 */ /* 0x000fea0003c00000 */
[----:B------:R0:W1:Y:S02]  /*ee20*/  SHFL.IDX P2, R239, R134, R133, R132 ;  /* 0x0000008586ef7389 */ /* 0x0000640000040084 */
[----:B01----:R-:W-:Y:S05]  /*ee30*/  ENDCOLLECTIVE ;  /* 0x000000000000791b */ /* 0x003fea0003800000 */
.L_x_4298:
[----:B------:R-:W-:Y:S02]  /*ee40*/  MOV R134, R141 ;  /* 0x0000008d00867202 */ /* 0x000fe40000000f00 */
[----:B------:R-:W-:-:S07]  /*ee50*/  MOV R245, R239 ;  /* 0x000000ef00f57202 */ /* 0x000fce0000000f00 */
[----:B------:R-:W-:Y:S05]  /*ee60*/  WARPSYNC.COLLECTIVE R135, `(.L_x_4299) ;  /* 0x0000000087087348 */ /* 0x000fea0003c00000 */
[----:B------:R0:W1:Y:S02]  /*ee70*/  SHFL.IDX P2, R239, R134, R133, R132 ;  /* 0x0000008586ef7389 */ /* 0x0000640000040084 */
[----:B01----:R-:W-:Y:S05]  /*ee80*/  ENDCOLLECTIVE ;  /* 0x000000000000791b */ /* 0x003fea0003800000 */
.L_x_4299:
[----:B------:R-:W-:Y:S02]  /*ee90*/  MOV R136, R245 ;  /* 0x000000f500887202 */ /* 0x000fe40000000f00 */
[----:B------:R-:W-:Y:S02]  /*eea0*/  MOV R134, R142 ;  /* 0x0000008e00867202 */ /* 0x000fe40000000f00 */
[----:B------:R-:W-:-:S07]  /*eeb0*/  MOV R243, R239 ;  /* 0x000000ef00f37202 */ /* 0x000fce0000000f00 */
[----:B------:R-:W-:Y:S05]  /*eec0*/  WARPSYNC.COLLECTIVE R135, `(.L_x_4300) ;  /* 0x0000000087087348 */ /* 0x000fea0003c00000 */
[----:B------:R0:W1:Y:S02]  /*eed0*/  SHFL.IDX P2, R239, R134, R133, R132 ;  /* 0x0000008586ef7389 */ /* 0x0000640000040084 */
[----:B01----:R-:W-:Y:S05]  /*eee0*/  ENDCOLLECTIVE ;  /* 0x000000000000791b */ /* 0x003fea0003800000 */
.L_x_4300:
[----:B------:R-:W-:Y:S02]  /*eef0*/  MOV R137, R243 ;  /* 0x000000f300897202 */ /* 0x000fe40000000f00 */
[----:B------:R-:W-:Y:S02]  /*ef00*/  MOV R134, R143 ;  /* 0x0000008f00867202 */ /* 0x000fe40000000f00 */
[----:B------:R-:W-:-:S07]  /*ef10*/  MOV R244, R239 ;  /* 0x000000ef00f47202 */ /* 0x000fce0000000f00 */
[----:B------:R-:W-:Y:S05]  /*ef20*/  WARPSYNC.COLLECTIVE R135, `(.L_x_4301) ;  /* 0x0000000087087348 */ /* 0x000fea0003c00000 */
[----:B------:R0:W1:Y:S02]  /*ef30*/  SHFL.IDX P2, R239, R134, R133, R132 ;  /* 0x0000008586ef7389 */ /* 0x0000640000040084 */
[----:B01----:R-:W-:Y:S05]  /*ef40*/  ENDCOLLECTIVE ;  /* 0x000000000000791b */ /* 0x003fea0003800000 */
.L_x_4301:
[----:B------:R-:W-:Y:S01]  /*ef50*/  MOV R248, R239 ;  /* 0x000000ef00f87202 */ /* 0x000fe20000000f00 */
[----:B------:R-:W-:Y:S06]  /*ef60*/  BRA `(.L_x_4302) ;  /* 0xffffff8800a07947 */ /* 0x000fec000383ffff */
.L_x_4303:
        /* <DEDUP_REMOVED lines=9> */
.L_x_18678:


//--------------------- .text._Z25selective_scan_bwd_kernelI32Selective_Scan_bwd_kernel_traitsILi128ELi16ELb1ELb0ELb1ELb1ELb1EfN3c107complexIfEEEEv12SSMParamsBwd --------------------------
	.section	.text._Z25selective_scan_bwd_kernelI32Selective_Scan_bwd_kernel_traitsILi128ELi16ELb1ELb0ELb1ELb1ELb1EfN3c107complexIfEEEEv12SSMParamsBwd,"ax",@progbits
	.align	128
        .global         _Z25selective_scan_bwd_kernelI32Selective_Scan_bwd_kernel_traitsILi128ELi16ELb1ELb0ELb1ELb1ELb1EfN3c107complexIfEEEEv12SSMParamsBwd
        .type           _Z25selective_scan_bwd_kernelI32Selective_Scan_bwd_kernel_traitsILi128ELi16ELb1ELb0ELb1ELb1ELb1EfN3c107complexIfEEEEv12SSMParamsBwd,@function
        .size           _Z25selective_scan_bwd_kernelI32Selective_Scan_bwd_kernel_traitsILi128ELi16ELb1ELb0ELb1ELb1ELb1EfN3c107complexIfEEEEv12SSMParamsBwd,(.L_x_18679 - _Z25selective_scan_bwd_kernelI32Selective_Scan_bwd_kernel_traitsILi128ELi16ELb1ELb0ELb1ELb1ELb1EfN3c107complexIfEEEEv12SSMParamsBwd)
        .other          _Z25selective_scan_bwd_kernelI32Selective_Scan_bwd_kernel_traitsILi128ELi16ELb1ELb0ELb1ELb1ELb1EfN3c107complexIfEEEEv12SSMParamsBwd,@"STO_CUDA_ENTRY STV_DEFAULT"
_Z25selective_scan_bwd_kernelI32Selective_Scan_bwd_kernel_traitsILi128ELi16ELb1ELb0ELb1ELb1ELb1EfN3c107complexIfEEEEv12SSMParamsBwd:
.text._Z25selective_scan_bwd_kernelI32Selective_Scan_bwd_kernel_traitsILi128ELi16ELb1ELb0ELb1ELb1ELb1EfN3c107complexIfEEEEv12SSMParamsBwd:
[----:B------:R-:W-:Y:S08]  /*0000*/  LDC R1, c[0x0][0x37c] ;  /* 0x0000df00ff017b82 */ /* 0x000ff00000000800 */
[----:B------:R-:W0:Y:S01]  /*0010*/  LDC.64 R2, c[0x0][0x458] ;  /* 0x00011600ff027b82 */ /* 0x000e220000000a00 */
[----:B------:R-:W1:Y:S01]  /*0020*/  LDCU.64 UR16, c[0x0][0x358] ;  /* 0x00006b00ff1077ac */ /* 0x000e620008000a00 */
[----:B------:R-:W2:Y:S06]  /*0030*/  LDCU.128 UR20, c[0x0][0x400] ;  /* 0x00008000ff1477ac */ /* 0x000eac0008000c00 */
[----:B------:R-:W3:Y:S01]  /*0040*/  LDC.64 R4, c[0x0][0x470] ;  /* 0x00011c00ff047b82 */ /* 0x000ee20000000a00 */
[----:B------:R-:W4:Y:S01]  /*0050*/  LDCU.128 UR8, c[0x0][0x3f0] ;  /* 0x00007e00ff0877ac */ /* 0x000f220008000c00 */
[----:B------:R-:W5:Y:S06]  /*0060*/  LDCU UR26, c[0x0][0x394] ;  /* 0x00007280ff1a77ac */ /* 0x000f6c0008000800 */
[----:B------:R-:W1:Y:S01]  /*0070*/  S2UR UR18, SR_CTAID.Y ;  /* 0x00000000001279c3 */ /* 0x000e620000002600 */
[----:B0-----:R-:W-:-:S07]  /*0080*/  ISETP.NE.U32.AND P0, PT, R2, RZ, PT ;  /* 0x000000ff0200720c */ /* 0x001fce0003f05070 */
[----:B------:R-:W0:Y:S01]  /*0090*/  LDC R10, c[0x0][0x398] ;  /* 0x0000e600ff0a7b82 */ /* 0x000e220000000800 */
[----:B------:R-:W-:Y:S02]  /*00a0*/  ISETP.NE.AND.EX P0, PT, R3, RZ, PT, P0 ;  /* 0x000000ff0300720c */ /* 0x000fe40003f05300 */
[----:B---3--:R-:W-:-:S05]  /*00b0*/  ISETP.NE.U32.AND P1, PT, R4, RZ, PT ;  /* 0x000000ff0400720c */ /* 0x008fca0003f25070 */
[----:B------:R-:W2:Y:S01]  /*00c0*/  S2UR UR12, SR_CTAID.X ;  /* 0x00000000000c79c3 */ /* 0x000ea20000002500 */
[----:B------:R-:W-:Y:S02]  /*00d0*/  ISETP.NE.AND.EX P1, PT, R5, RZ, PT, P1 ;  /* 0x000000ff0500720c */ /* 0x000fe40003f25310 */
[----:B-1----:R-:W-:-:S05]  /*00e0*/  MOV R7, UR18 ;  /* 0x0000001200077c02 */ /* 0x002fca0008000f00 */
[----:B------:R-:W1:Y:S01]  /*00f0*/  LDC.64 R16, c[0x0][0x480] ;  /* 0x00012000ff107b82 */ /* 0x000e620000000a00 */
[----:B------:R-:W-:Y:S02]  /*0100*/  MOV R0, UR18 ;  /* 0x0000001200007c02 */ /* 0x000fe40008000f00 */
[----:B------:R-:W-:-:S04]  /*0110*/  @P0 LEA R2, P2, R7, R2, 0x2 ;  /* 0x0000000207020211 */ /* 0x000fc800078410ff */
[----:B------:R-:W-:Y:S01]  /*0120*/  @P0 LEA.HI.X R3, R0, R3, RZ, 0x2, P2 ;  /* 0x0000000300030211 */ /* 0x000fe200010f14ff */
[----:B------:R-:W3:Y:S01]  /*0130*/  LDC.64 R14, c[0x0][0x3e8] ;  /* 0x0000fa00ff0e7b82 */ /* 0x000ee20000000a00 */
[----:B------:R-:W-:-:S03]  /*0140*/  @P1 LEA R4, P3, R7, R4, 0x2 ;  /* 0x0000000407041211 */ /* 0x000fc600078610ff */
[----:B------:R4:W5:Y:S01]  /*0150*/  @P0 LDG.E R8, desc[UR16][R2.64] ;  /* 0x0000001002080981 */ /* 0x000962000c1e1900 */
[----:B------:R-:W-:-:S05]  /*0160*/  @P1 LEA.HI.X R5, R0, R5, RZ, 0x2, P3 ;  /* 0x0000000500051211 */ /* 0x000fca00018f14ff */
[----:B------:R1:W5:Y:S01]  /*0170*/  @P1 LDG.E R9, desc[UR16][R4.64] ;  /* 0x0000001004091981 */ /* 0x000362000c1e1900 */
[----:B0-----:R-:W-:-:S04]  /*0180*/  IABS R11, R10 ;  /* 0x0000000a000b7213 */ /* 0x001fc80000000000 */
[----:B------:R-:W0:Y:S08]  /*0190*/  I2F.RP R0, R11 ;  /* 0x0000000b00007306 */ /* 0x000e300000209400 */
[----:B0-----:R-:W0:Y:S02]  /*01a0*/  MUFU.RCP R0, R0 ;  /* 0x0000000000007308 */ /* 0x001e240000001000 */
[----:B0-----:R-:W-:-:S06]  /*01b0*/  IADD3 R6, PT, PT, R0, 0xffffffe, RZ ;  /* 0x0ffffffe00067810 */ /* 0x001fcc0007ffe0ff */
[----:B------:R0:W2:Y:S01]  /*01c0*/  F2I.FTZ.U32.TRUNC.NTZ R7, R6 ;  /* 0x0000000600077305 */ /* 0x0000a2000021f000 */
[----:B----4-:R-:W-:Y:S01]  /*01d0*/  IABS R2, UR18 ;  /* 0x0000001200027c13 */ /* 0x010fe20008000000 */
[----:B0-----:R-:W-:Y:S01]  /*01e0*/  HFMA2 R6, -RZ, RZ, 0, 0 ;  /* 0x00000000ff067431 */ /* 0x001fe200000001ff */
[----:B--2---:R-:W-:-:S05]  /*01f0*/  IADD3 R12, PT, PT, RZ, -R7, RZ ;  /* 0x80000007ff0c7210 */ /* 0x004fca0007ffe0ff */
[----:B------:R-:W-:Y:S02]  /*0200*/  IMAD R3, R12, R11, RZ ;  /* 0x0000000b0c037224 */ /* 0x000fe400078e02ff */
[----:B------:R-:W0:Y:S02]  /*0210*/  LDC.64 R12, c[0x0][0x3d0] ;  /* 0x0000f400ff0c7b82 */ /* 0x000e240000000a00 */
[----:B------:R-:W-:-:S06]  /*0220*/  IMAD.HI.U32 R7, R7, R3, R6 ;  /* 0x0000000307077227 */ /* 0x000fcc00078e0006 */
[----:B------:R-:W-:-:S05]  /*0230*/  IMAD.HI.U32 R7, R7, R2, RZ ;  /* 0x0000000207077227 */ /* 0x000fca00078e00ff */
[----:B------:R-:W-:-:S05]  /*0240*/  IADD3 R0, PT, PT, -R7, RZ, RZ ;  /* 0x000000ff07007210 */ /* 0x000fca0007ffe1ff */
[----:B------:R-:W-:-:S05]  /*0250*/  IMAD R0, R11, R0, R2 ;  /* 0x000000000b007224 */ /* 0x000fca00078e0202 */
[----:B------:R-:W-:Y:S01]  /*0260*/  ISETP.GT.U32.AND P3, PT, R11, R0, PT ;  /* 0x000000000b00720c */ /* 0x000fe20003f64070 */
[----:B------:R-:W-:Y:S01]  /*0270*/  UIMAD.WIDE.U32 UR6, UR12, UR20, URZ ;  /* 0x000000140c0672a5 */ /* 0x000fe2000f8e00ff */
[----:B------:R-:W-:Y:S01]  /*0280*/  ISETP.NE.AND P4, PT, R10, RZ, PT ;  /* 0x000000ff0a00720c */ /* 0x000fe20003f85270 */
[----:B------:R-:W-:-:S10]  /*0290*/  UIMAD.WIDE.U32 UR4, UR12, UR8, URZ ;  /* 0x000000080c0472a5 */ /* 0x000fd4000f8e00ff */
[----:B------:R-:W-:-:S04]  /*02a0*/  @!P3 IADD3 R0, PT, PT, R0, -R11, RZ ;  /* 0x8000000b0000b210 */ /* 0x000fc80007ffe0ff */
[----:B------:R-:W-:Y:S02]  /*02b0*/  ISETP.GE.U32.AND P2, PT, R0, R11, PT ;  /* 0x0000000b0000720c */ /* 0x000fe40003f46070 */
[----:B------:R-:W-:Y:S01]  /*02c0*/  LOP3.LUT R0, R10, UR18, RZ, 0x3c, !PT ;  /* 0x000000120a007c12 */ /* 0x000fe2000f8e3cff */
[----:B------:R-:W-:Y:S01]  /*02d0*/  UIMAD UR8, UR12, UR21, UR7 ;  /* 0x000000150c0872a4 */ /* 0x000fe2000f8e0207 */
[----:B------:R-:W-:Y:S01]  /*02e0*/  @!P3 IADD3 R7, PT, PT, R7, 0x1, RZ ;  /* 0x000000010707b810 */ /* 0x000fe20007ffe0ff */
[----:B------:R-:W-:Y:S01]  /*02f0*/  UIMAD UR5, UR12, UR9, UR5 ;  /* 0x000000090c0572a4 */ /* 0x000fe2000f8e0205 */
[----:B------:R-:W-:Y:S01]  /*0300*/  ISETP.GE.AND P5, PT, R0, RZ, PT ;  /* 0x000000ff0000720c */ /* 0x000fe20003fa6270 */
[----:B------:R-:W2:Y:S01]  /*0310*/  LDCU.64 UR20, c[0x0][0x498] ;  /* 0x00009300ff1477ac */ /* 0x000ea20008000a00 */
[----:B------:R-:W-:Y:S02]  /*0320*/  MOV R3, UR7 ;  /* 0x0000000700037c02 */ /* 0x000fe40008000f00 */
[----:B-1----:R-:W-:-:S02]  /*0330*/  MOV R5, UR22 ;  /* 0x0000001600057c02 */ /* 0x002fc40008000f00 */
[----:B------:R-:W-:Y:S02]  /*0340*/  MOV R2, UR6 ;  /* 0x0000000600027c02 */ /* 0x000fe40008000f00 */
[----:B------:R-:W-:Y:S02]  /*0350*/  MOV R3, UR8 ;  /* 0x0000000800037c02 */ /* 0x000fe40008000f00 */
[----:B------:R-:W-:Y:S02]  /*0360*/  @P2 IADD3 R7, PT, PT, R7, 0x1, RZ ;  /* 0x0000000107072810 */ /* 0x000fe40007ffe0ff */
[----:B------:R-:W-:Y:S01]  /*0370*/  MOV R11, UR23 ;  /* 0x00000017000b7c02 */ /* 0x000fe20008000f00 */
[----:B------:R-:W-:Y:S01]  /*0380*/  IMAD.WIDE.U32 R2, R5, UR18, R2 ;  /* 0x0000001205027c25 */ /* 0x000fe2000f8e0002 */
[----:B------:R-:W-:Y:S01]  /*0390*/  ISETP.NE.U32.AND P2, PT, R16, RZ, PT ;  /* 0x000000ff1000720c */ /* 0x000fe20003f45070 */
[----:B------:R-:W-:Y:S01]  /*03a0*/  UIMAD.WIDE.U32 UR8, UR18, UR10, UR4 ;  /* 0x0000000a120872a5 */ /* 0x000fe2000f8e0004 */
[----:B------:R-:W-:Y:S01]  /*03b0*/  @!P5 IADD3 R7, PT, PT, -R7, RZ, RZ ;  /* 0x000000ff0707d210 */ /* 0x000fe20007ffe1ff */
[----:B------:R-:W-:Y:S01]  /*03c0*/  IMAD R11, R11, UR18, R3 ;  /* 0x000000120b0b7c24 */ /* 0x000fe2000f8e0203 */
[----:B------:R-:W-:Y:S01]  /*03d0*/  @!P4 LOP3.LUT R7, RZ, R10, RZ, 0x33, !PT ;  /* 0x0000000aff07c212 */ /* 0x000fe200078e33ff */
[----:B------:R-:W1:Y:S01]  /*03e0*/  LDCU.128 UR4, c[0x0][0x460] ;  /* 0x00008c00ff0477ac */ /* 0x000e620008000c00 */
[----:B------:R-:W-:Y:S01]  /*03f0*/  ISETP.NE.AND.EX P2, PT, R17, RZ, PT, P2 ;  /* 0x000000ff1100720c */ /* 0x000fe20003f45320 */
[----:B0-----:R-:W-:Y:S01]  /*0400*/  IMAD.WIDE.U32 R4, R12, UR12, RZ ;  /* 0x0000000c0c047c25 */ /* 0x001fe2000f8e00ff */
[----:B------:R-:W-:Y:S01]  /*0410*/  SHF.R.S32.HI R3, RZ, 0x1f, R7 ;  /* 0x0000001fff037819 */ /* 0x000fe20000011407 */
[----:B------:R-:W0:Y:S01]  /*0420*/  LDCU.64 UR22, c[0x0][0x4e0] ;  /* 0x00009c00ff1677ac */ /* 0x000e220008000a00 */
[----:B------:R-:W4:Y:S01]  /*0430*/  S2R R19, SR_CTAID.X ;  /* 0x0000000000137919 */ /* 0x000f220000002500 */
[----:B------:R-:W-:Y:S01]  /*0440*/  IMAD R5, R13, UR12, R5 ;  /* 0x0000000c0d057c24 */ /* 0x000fe2000f8e0205 */
[C---:B------:R-:W-:Y:S01]  /*0450*/  R2UR UR13, R3.reuse ;  /* 0x00000000030d72ca */ /* 0x040fe200000e0000 */
[-C--:B---3--:R-:W-:Y:S01]  /*0460*/  IMAD R0, R3, R14.reuse, RZ ;  /* 0x0000000e03007224 */ /* 0x088fe200078e02ff */
[----:B-----5:R-:W-:Y:S01]  /*0470*/  ULEA UR24, UR26, 0xfffff800, 0xb ;  /* 0xfffff8001a187891 */ /* 0x020fe2000f8e58ff */
[C---:B------:R-:W-:Y:S01]  /*0480*/  IMAD.WIDE.U32 R4, R7.reuse, R14, R4 ;  /* 0x0000000e07047225 */ /* 0x040fe200078e0004 */
[----:B------:R-:W-:Y:S01]  /*0490*/  UIMAD UR15, UR18, UR11, UR9 ;  /* 0x0000000b120f72a4 */ /* 0x000fe2000f8e0209 */
[C---:B------:R-:W-:Y:S01]  /*04a0*/  R2UR UR9, R7.reuse ;  /* 0x00000000070972ca */ /* 0x040fe200000e0000 */
[----:B------:R-:W3:Y:S01]  /*04b0*/  LDC.64 R12, c[0x0][0x4a0] ;  /* 0x00012800ff0c7b82 */ /* 0x000ee20000000a00 */
[C---:B------:R-:W-:Y:S01]  /*04c0*/  R2UR UR19, R7.reuse ;  /* 0x00000000071372ca */ /* 0x040fe200000e0000 */
[----:B------:R-:W-:Y:S01]  /*04d0*/  IMAD R7, R7, R15, R0 ;  /* 0x0000000f07077224 */ /* 0x000fe200078e0200 */
[----:B--2---:R-:W-:Y:S01]  /*04e0*/  UIMAD.WIDE.U32 UR10, UR12, UR20, URZ ;  /* 0x000000140c0a72a5 */ /* 0x004fe2000f8e00ff */
[----:B------:R-:W-:Y:S01]  /*04f0*/  MOV R3, UR26 ;  /* 0x0000001a00037c02 */ /* 0x000fe20008000f00 */
[----:B------:R-:W-:-:S03]  /*0500*/  USHF.R.S32.HI UR25, URZ, 0x1f, UR24 ;  /* 0x0000001fff197899 */ /* 0x000fc60008011418 */
[----:B------:R-:W4:Y:S01]  /*0510*/  @P2 LDC R0, c[0x0][0x384] ;  /* 0x0000e100ff002b82 */ /* 0x000f220000000800 */
[----:B------:R-:W-:Y:S01]  /*0520*/  IADD3 R2, P3, PT, R2, UR24, RZ ;  /* 0x0000001802027c10 */ /* 0x000fe2000ff7e0ff */
[----:B------:R-:W-:Y:S02]  /*0530*/  UIADD3 UR8, UP0, UPT, UR24, UR8, URZ ;  /* 0x0000000818087290 */ /* 0x000fe4000ff1e0ff */
[----:B------:R-:W-:Y:S01]  /*0540*/  UIMAD UR11, UR12, UR21, UR11 ;  /* 0x000000150c0b72a4 */ /* 0x000fe2000f8e020b */
[C---:B------:R-:W-:Y:S01]  /*0550*/  ISETP.GE.AND P4, PT, R3.reuse, 0x1, PT ;  /* 0x000000010300780c */ /* 0x040fe20003f86270 */
[----:B------:R-:W2:Y:S01]  /*0560*/  LDCU.64 UR20, c[0x0][0x4d8] ;  /* 0x00009b00ff1477ac */ /* 0x000ea20008000a00 */
[----:B------:R-:W-:Y:S01]  /*0570*/  LEA R3, R3, 0xfffff000, 0xc ;  /* 0xfffff00003037811 */ /* 0x000fe200078e60ff */
[----:B------:R-:W5:Y:S01]  /*0580*/  LDC.64 R14, c[0x0][0x528] ;  /* 0x00014a00ff0e7b82 */ /* 0x000f620000000a00 */
[----:B------:R-:W-:Y:S01]  /*0590*/  IADD3 R10, PT, PT, R5, R7, RZ ;  /* 0x00000007050a7210 */ /* 0x000fe20007ffe0ff */
[----:B-1----:R-:W-:Y:S01]  /*05a0*/  ULEA UR14, UP1, UR8, UR4, 0x2 ;  /* 0x00000004080e7291 */ /* 0x002fe2000f8210ff */
[----:B------:R-:W-:Y:S01]  /*05b0*/  LEA R18, P5, R2, UR6, 0x2 ;  /* 0x0000000602127c11 */ /* 0x000fe2000f8a10ff */
[----:B------:R-:W-:-:S02]  /*05c0*/  UIADD3.X UR15, UPT, UPT, UR25, UR15, URZ, UP0, !UPT ;  /* 0x0000000f190f7290 */ /* 0x000fc400087fe4ff */
[----:B------:R-:W-:Y:S01]  /*05d0*/  IADD3.X R11, PT, PT, R11, UR25, RZ, P3, !PT ;  /* 0x000000190b0b7c10 */ /* 0x000fe20009ffe4ff */
[----:B0-----:R-:W-:Y:S01]  /*05e0*/  UIMAD UR4, UR13, UR22, URZ ;  /* 0x000000160d0472a4 */ /* 0x001fe2000f8e02ff */
[----:B------:R-:W0:Y:S01]  /*05f0*/  @P2 LDC R7, c[0x0][0x38c] ;  /* 0x0000e300ff072b82 */ /* 0x000e220000000800 */
[C---:B------:R-:W-:Y:S01]  /*0600*/  IADD3 R6, P6, PT, R3.reuse, R4, RZ ;  /* 0x0000000403067210 */ /* 0x040fe20007fde0ff */
[----:B------:R-:W-:Y:S01]  /*0610*/  ULEA.HI.X UR15, UR8, UR5, UR15, 0x2, UP1 ;  /* 0x00000005080f7291 */ /* 0x000fe200088f140f */
[----:B------:R-:W-:Y:S01]  /*0620*/  LEA.HI.X R11, R2, UR7, R11, 0x2, P5 ;  /* 0x00000007020b7c11 */ /* 0x000fe2000a8f140b */
[----:B------:R-:W-:Y:S02]  /*0630*/  UIMAD.WIDE.U32 UR6, UR9, UR22, URZ ;  /* 0x00000016090672a5 */ /* 0x000fe4000f8e00ff */
[----:B------:R-:W-:Y:S02]  /*0640*/  UIMAD UR8, UR19, UR23, UR4 ;  /* 0x00000017130872a4 */ /* 0x000fe4000f8e0204 */
[----:B------:R-:W1:Y:S01]  /*0650*/  LDC.64 R16, c[0x0][0x450] ;  /* 0x00011400ff107b82 */ /* 0x000e620000000a00 */
[----:B------:R-:W0:Y:S01]  /*0660*/  LDCU.64 UR22, c[0x0][0x540] ;  /* 0x0000a800ff1677ac */ /* 0x000e220008000a00 */
[----:B------:R-:W-:-:S06]  /*0670*/  LEA.HI.X.SX32 R10, R3, R10, 0x1, P6 ;  /* 0x0000000a030a7211 */ /* 0x000fcc00030f0eff */
[----:B------:R-:W1:Y:S01]  /*0680*/  @P2 LDC.64 R4, c[0x0][0x480] ;  /* 0x00012000ff042b82 */ /* 0x000e620000000a00 */
[----:B------:R-:W-:Y:S02]  /*0690*/  MOV R2, UR10 ;  /* 0x0000000a00027c02 */ /* 0x000fe40008000f00 */
[----:B------:R-:W-:Y:S01]  /*06a0*/  MOV R3, UR11 ;  /* 0x0000000b00037c02 */ /* 0x000fe20008000f00 */
[----:B------:R-:W-:Y:S01]  /*06b0*/  UIADD3 UR7, UPT, UPT, UR7, UR8, URZ ;  /* 0x0000000807077290 */ /* 0x000fe2000fffe0ff */
[----:B----4-:R-:W-:Y:S01]  /*06c0*/  @P2 IMAD R0, R19, R0, UR18 ;  /* 0x0000001213002e24 */ /* 0x010fe2000f8e0200 */
[----:B--2---:R-:W-:Y:S01]  /*06d0*/  USHF.R.U32.HI UR8, URZ, 0x1, UR21 ;  /* 0x00000001ff087899 */ /* 0x004fe20008011615 */
[----:B---3--:R-:W-:Y:S01]  /*06e0*/  IMAD.WIDE.U32 R2, R12, UR18, R2 ;  /* 0x000000120c027c25 */ /* 0x008fe2000f8e0002 */
[----:B------:R-:W-:Y:S01]  /*06f0*/  USHF.R.U64 UR10, UR20, 0x1, UR21 ;  /* 0x00000001140a7899 */ /* 0x000fe20008001215 */
[----:B------:R-:W-:Y:S01]  /*0700*/  UMOV UR5, URZ ;  /* 0x000000ff00057c82 */ /* 0x000fe20008000000 */
[----:B------:R-:W-:Y:S01]  /*0710*/  UIMAD UR8, UR8, UR12, URZ ;  /* 0x0000000c080872a4 */ /* 0x000fe2000f8e02ff */
[----:B------:R-:W-:Y:S01]  /*0720*/  @P2 IMAD R0, R0, UR26, RZ ;  /* 0x0000001a00002c24 */ /* 0x000fe2000f8e02ff */
[----:B------:R-:W-:Y:S01]  /*0730*/  UIMAD.WIDE.U32 UR10, UR12, UR10, UR6 ;  /* 0x0000000a0c0a72a5 */ /* 0x000fe2000f8e0006 */
[----:B------:R-:W-:-:S02]  /*0740*/  UMOV UR4, URZ ;  /* 0x000000ff00047c82 */ /* 0x000fc40008000000 */
[----:B0-----:R-:W-:Y:S01]  /*0750*/  @P2 IMAD R7, R0, R7, RZ ;  /* 0x0000000700072224 */ /* 0x001fe200078e02ff */
[----:B------:R-:W-:Y:S02]  /*0760*/  UIADD3 UR6, UPT, UPT, UR11, UR8, URZ ;  /* 0x000000080b067290 */ /* 0x000fe4000fffe0ff */
[----:B------:R-:W-:Y:S01]  /*0770*/  ULEA UR7, UP0, UR10, UR22, 0x3 ;  /* 0x000000160a077291 */ /* 0x000fe2000f8018ff */
[----:B------:R-:W-:Y:S01]  /*0780*/  CS2R R198, SRZ ;  /* 0x0000000000c67805 */ /* 0x000fe2000001ff00 */
[----:B------:R-:W-:Y:S02]  /*0790*/  HFMA2 R151, -RZ, RZ, 0, 0 ;  /* 0x00000000ff977431 */ /* 0x000fe400000001ff */
[----:B------:R-:W-:Y:S01]  /*07a0*/  ULEA.HI.X UR10, UR10, UR23, UR6, 0x3, UP0 ;  /* 0x000000170a0a7291 */ /* 0x000fe200080f1c06 */
[----:B-1----:R-:W-:Y:S01]  /*07b0*/  @P2 IMAD.WIDE R198, R7, 0x10, R4 ;  /* 0x0000001007c62825 */ /* 0x002fe200078e0204 */
[----:B------:R-:W-:Y:S02]  /*07c0*/  MOV R149, RZ ;  /* 0x000000ff00957202 */ /* 0x000fe40000000f00 */
[----:B------:R-:W-:Y:S01]  /*07d0*/  @P0 R2UR UR5, R8 ;  /* 0x00000000080502ca */ /* 0x000fe200000e0000 */
[----:B------:R-:W-:Y:S01]  /*07e0*/  IMAD R8, R13, UR18, R3 ;  /* 0x000000120d087c24 */ /* 0x000fe2000f8e0203 */
[----:B------:R-:W-:-:S04]  /*07f0*/  IADD3 R2, P0, PT, R2, UR24, RZ ;  /* 0x0000001802027c10 */ /* 0x000fc8000ff1e0ff */
[----:B------:R-:W-:Y:S02]  /*0800*/  IADD3.X R8, PT, PT, R8, UR25, RZ, P0, !PT ;  /* 0x0000001908087c10 */ /* 0x000fe400087fe4ff */
[----:B------:R-:W-:Y:S02]  /*0810*/  @P1 R2UR UR4, R9 ;  /* 0x00000000090412ca */ /* 0x000fe400000e0000 */
[----:B-----5:R-:W-:Y:S02]  /*0820*/  LEA R3, P0, R2, R14, 0x2 ;  /* 0x0000000e02037211 */ /* 0x020fe400078010ff */
[----:B------:R-:W-:Y:S02]  /*0830*/  LEA R0, P1, R6, R16, 0x2 ;  /* 0x0000001006007211 */ /* 0x000fe400078210ff */
        /* <DEDUP_REMOVED lines=9> */
[----:B------:R-:W-:Y:S01]  /*08d0*/  R2UR UR19, R3 ;  /* 0x00000000031372ca */ /* 0x000fe200000e0000 */
[----:B------:R-:W-:Y:S01]  /*08e0*/  UMOV UR12, UR15 ;  /* 0x0000000f000c7c82 */ /* 0x000fe20008000000 */
[----:B------:R-:W-:Y:S02]  /*08f0*/  R2UR UR36, R4 ;  /* 0x00000000042472ca */ /* 0x000fe400000e0000 */
[----:B------:R-:W-:-:S02]  /*0900*/  R2UR UR37, R0 ;  /* 0x00000000002572ca */ /* 0x000fc400000e0000 */
[----:B------:R-:W-:Y:S02]  /*0910*/  R2UR UR38, R2 ;  /* 0x00000000022672ca */ /* 0x000fe400000e0000 */
[----:B------:R-:W-:Y:S02]  /*0920*/  MOV R149, RZ ;  /* 0x000000ff00957202 */ /* 0x000fe40000000f00 */
[----:B------:R-:W-:Y:S02]  /*0930*/  MOV R151, RZ ;  /* 0x000000ff00977202 */ /* 0x000fe40000000f00 */
[----:B--2---:R-:W-:Y:S01]  /*0940*/  MOV R144, UR11 ;  /* 0x0000000b00907c02 */ /* 0x004fe20008000f00 */
[----:B------:R-:W-:Y:S01]  /*0950*/  UMOV UR11, UR14 ;  /* 0x0000000e000b7c82 */ /* 0x000fe20008000000 */
[----:B-1----:R-:W-:Y:S01]  /*0960*/  ULEA UR6, UR8, UR6, 0x18 ;  /* 0x0000000608067291 */ /* 0x002fe2000f8ec0ff */
[C---:B0-----:R-:W-:Y:S02]  /*0970*/  LEA.HI R39, R38.reuse, R38, RZ, 0x1e ;  /* 0x0000002626277211 */ /* 0x041fe400078ff0ff */
[----:B------:R-:W-:-:S02]  /*0980*/  LOP3.LUT R147, R38, 0x1f, RZ, 0xc0, !PT ;  /* 0x0000001f26937812 */ /* 0x000fc400078ec0ff */
[C---:B------:R-:W-:Y:S02]  /*0990*/  IADD3 R145, PT, PT, R38.reuse, 0x200, RZ ;  /* 0x0000020026917810 */ /* 0x040fe40007ffe0ff */
[----:B------:R-:W-:Y:S02]  /*09a0*/  LOP3.LUT R6, R38, 0x3e0, RZ, 0xc0, !PT ;  /* 0x000003e026067812 */ /* 0x000fe400078ec0ff */
[----:B------:R-:W-:-:S07]  /*09b0*/  LEA R39, R39, UR6, 0x4 ;  /* 0x0000000627277c11 */ /* 0x000fce000f8e20ff */
.L_x_4438:
[----:B------:R-:W-:Y:S01]  /*09c0*/  BAR.SYNC.DEFER_BLOCKING 0x0 ;  /* 0x0000000000007b1d */ /* 0x000fe20000010000 */
[----:B------:R-:W-:Y:S02]  /*09d0*/  SHF.L.U32 R38, R38, 0x2, RZ ;  /* 0x0000000226267819 */ /* 0x000fe400000006ff */
[----:B0-----:R-:W-:Y:S02]  /*09e0*/  MOV R2, UR11 ;  /* 0x0000000b00027c02 */ /* 0x001fe40008000f00 */
[----:B------:R-:W-:Y:S02]  /*09f0*/  LOP3.LUT R38, R38, 0xf80, RZ, 0xc0, !PT ;  /* 0x00000f8026267812 */ /* 0x000fe400078ec0ff */
[----:B------:R-:W-:Y:S02]  /*0a00*/  MOV R3, UR12 ;  /* 0x0000000c00037c02 */ /* 0x000fe40008000f00 */
[----:B------:R-:W-:-:S05]  /*0a10*/  LOP3.LUT R0, R38, R147, RZ, 0xfc, !PT ;  /* 0x0000009326007212 */ /* 0x000fca00078efcff */
[----:B------:R-:W-:-:S05]  /*0a20*/  IMAD.WIDE.U32 R2, R0, 0x10, R2 ;  /* 0x0000001000027825 */ /* 0x000fca00078e0002 */
[----:B------:R-:W2:Y:S04]  /*0a30*/  LDG.E.128 R8, desc[UR16][R2.64] ;  /* 0x0000001002087981 */ /* 0x000ea8000c1e1d00 */
[----:B------:R-:W3:Y:S04]  /*0a40*/  LDG.E.128 R12, desc[UR16][R2.64+0x200] ;  /* 0x00020010020c7981 */ /* 0x000ee8000c1e1d00 */
[----:B------:R-:W4:Y:S04]  /*0a50*/  LDG.E.128 R16, desc[UR16][R2.64+0x400] ;  /* 0x0004001002107981 */ /* 0x000f28000c1e1d00 */
[----:B------:R0:W5:Y:S01]  /*0a60*/  LDG.E.128 R20, desc[UR16][R2.64+0x600] ;  /* 0x0006001002147981 */ /* 0x000162000c1e1d00 */
[----:B------:R-:W1:Y:S01]  /*0a70*/  S2UR UR8, SR_CgaCtaId ;  /* 0x00000000000879c3 */ /* 0x000e620000008800 */
[----:B------:R-:W-:Y:S01]  /*0a80*/  UMOV UR6, 0x400 ;  /* 0x0000040000067882 */ /* 0x000fe20000000000 */
[----:B------:R-:W-:Y:S01]  /*0a90*/  HFMA2 R5, -RZ, RZ, 0, 9.5367431640625e-07 ;  /* 0x00000010ff057431 */ /* 0x000fe200000001ff */
[----:B------:R-:W0:Y:S01]  /*0aa0*/  S2R R37, SR_LANEID ;  /* 0x0000000000257919 */ /* 0x000e220000000000 */
[----:B-1----:R-:W-:-:S03]  /*0ab0*/  ULEA UR6, UR8, UR6, 0x18 ;  /* 0x0000000608067291 */ /* 0x002fc6000f8ec0ff */
[----:B------:R-:W-:Y:S02]  /*0ac0*/  UMOV UR8, UR13 ;  /* 0x0000000d00087c82 */ /* 0x000fe40008000000 */
[----:B0-----:R-:W-:Y:S01]  /*0ad0*/  IMAD.WIDE.U32 R2, R0, R5, UR8 ;  /* 0x0000000800027e25 */ /* 0x001fe2000f8e0005 */
[-C--:B------:R-:W-:Y:S02]  /*0ae0*/  IADD3 R36, PT, PT, R38, R37.reuse, RZ ;  /* 0x0000002526247210 */ /* 0x080fe40007ffe0ff */
[----:B------:R-:W-:Y:S02]  /*0af0*/  IADD3 R35, PT, PT, R6, R37, RZ ;  /* 0x0000002506237210 */ /* 0x000fe40007ffe0ff */
[----:B------:R-:W-:Y:S02]  /*0b00*/  LEA R36, R36, UR6, 0x4 ;  /* 0x0000000624247c11 */ /* 0x000fe4000f8e20ff */
[----:B------:R-:W-:-:S03]  /*0b10*/  LEA R35, R35, UR6, 0x6 ;  /* 0x0000000623237c11 */ /* 0x000fc6000f8e30ff */
        /* <DEDUP_REMOVED lines=13> */
[----:B------:R0:W5:Y:S01]  /*0bf0*/  LDG.E.128 R28, desc[UR16][R2.64+0x600] ;  /* 0x00060010021c7981 */ /* 0x000162000c1e1d00 */
[----:B------:R-:W-:-:S02]  /*0c00*/  MOV R12, UR19 ;  /* 0x00000013000c7c02 */ /* 0x000fc40008000f00 */
[----:B------:R-:W-:-:S03]  /*0c10*/  MOV R13, UR36 ;  /* 0x00000024000d7c02 */ /* 0x000fc60008000f00 */
[----:B------:R-:W-:Y:S01]  /*0c20*/  IMAD.WIDE.U32 R12, R0, 0x10, R12 ;  /* 0x00000010000c7825 */ /* 0x000fe200078e000c */
[----:B0-----:R-:W0:Y:S01]  /*0c30*/  LDC.64 R2, c[0x0][0x410] ;  /* 0x00010400ff027b82 */ /* 0x001e220000000a00 */
[----:B--2---:R1:W-:Y:S04]  /*0c40*/  STS.128 [R36], R16 ;  /* 0x0000001024007388 */ /* 0x0043e80000000c00 */
[----:B---3--:R2:W-:Y:S04]  /*0c50*/  STS.128 [R36+0x200], R20 ;  /* 0x0002001424007388 */ /* 0x0085e80000000c00 */
[----:B----4-:R-:W-:Y:S04]  /*0c60*/  STS.128 [R36+0x400], R24 ;  /* 0x0004001824007388 */ /* 0x010fe80000000c00 */
[----:B-----5:R-:W-:Y:S01]  /*0c70*/  STS.128 [R36+0x600], R28 ;  /* 0x0006001c24007388 */ /* 0x020fe20000000c00 */
[----:B------:R-:W-:-:S03]  /*0c80*/  NOP ;  /* 0x0000000000007918 */ /* 0x000fc60000000000 */
[----:B------:R-:W3:Y:S04]  /*0c90*/  LDS.128 R40, [R35] ;  /* 0x0000000023287984 */ /* 0x000ee80000000c00 */
[----:B------:R-:W4:Y:S04]  /*0ca0*/  LDS.128 R44, [R35+0x10] ;  /* 0x00001000232c7984 */ /* 0x000f280000000c00 */
[----:B------:R0:W0:Y:S04]  /*0cb0*/  LDS.128 R8, [R35+0x20] ;  /* 0x0000200023087984 */ /* 0x0000280000000c00 */
[----:B------:R0:W0:Y:S01]  /*0cc0*/  LDS.128 R4, [R35+0x30] ;  /* 0x0000300023047984 */ /* 0x0000220000000c00 */
[----:B------:R-:W-:Y:S06]  /*0cd0*/  BAR.SYNC.DEFER_BLOCKING 0x0 ;  /* 0x0000000000007b1d */ /* 0x000fec0000010000 */
[----:B-1----:R-:W5:Y:S04]  /*0ce0*/  LDG.E.128 R16, desc[UR16][R12.64] ;  /* 0x000000100c107981 */ /* 0x002f68000c1e1d00 */
[----:B--2---:R-:W2:Y:S04]  /*0cf0*/  LDG.E.128 R20, desc[UR16][R12.64+0x200] ;  /* 0x000200100c147981 */ /* 0x004ea8000c1e1d00 */
[----:B------:R-:W2:Y:S04]  /*0d00*/  LDG.E.128 R48, desc[UR16][R12.64+0x400] ;  /* 0x000400100c307981 */ /* 0x000ea8000c1e1d00 */
[----:B------:R-:W2:Y:S01]  /*0d10*/  LDG.E.128 R52, desc[UR16][R12.64+0x600] ;  /* 0x000600100c347981 */ /* 0x000ea2000c1e1d00 */
[----:B---3--:R-:W-:Y:S01]  /*0d20*/  FADD.FTZ R33, R40, UR4 ;  /* 0x0000000428217e21 */ /* 0x008fe20008010000 */
[----:B------:R-:W-:Y:S01]  /*0d30*/  FADD.FTZ R34, R41, UR4 ;  /* 0x0000000429227e21 */ /* 0x000fe20008010000 */
[----:B------:R-:W-:Y:S01]  /*0d40*/  FADD.FTZ R31, R42, UR4 ;  /* 0x000000042a1f7e21 */ /* 0x000fe20008010000 */
[----:B------:R-:W-:Y:S01]  /*0d50*/  FADD.FTZ R32, R43, UR4 ;  /* 0x000000042b207e21 */ /* 0x000fe20008010000 */
[----:B----4-:R-:W-:Y:S01]  /*0d60*/  FADD.FTZ R29, R44, UR4 ;  /* 0x000000042c1d7e21 */ /* 0x010fe20008010000 */
        /* <DEDUP_REMOVED lines=9> */
[----:B-----5:R1:W-:Y:S04]  /*0e00*/  STS.128 [R36], R16 ;  /* 0x0000001024007388 */ /* 0x0203e80000000c00 */
[----:B--2---:R1:W-:Y:S04]  /*0e10*/  STS.128 [R36+0x200], R20 ;  /* 0x0002001424007388 */ /* 0x0043e80000000c00 */
[----:B------:R1:W-:Y:S04]  /*0e20*/  STS.128 [R36+0x400], R48 ;  /* 0x0004003024007388 */ /* 0x0003e80000000c00 */
[----:B------:R1:W-:Y:S01]  /*0e30*/  STS.128 [R36+0x600], R52 ;  /* 0x0006003424007388 */ /* 0x0003e20000000c00 */
[----:B------:R-:W-:Y:S01]  /*0e40*/  NOP ;  /* 0x0000000000007918 */ /* 0x000fe20000000000 */
[----:B0-----:R-:W-:Y:S05]  /*0e50*/  @P0 BRA `(.L_x_4306) ;  /* 0x0000000000780947 */ /* 0x001fea0003800000 */
[----:B------:R-:W-:Y:S01]  /*0e60*/  FMUL.FTZ R33, R33, 1.4426950216293334961 ;  /* 0x3fb8aa3b21217820 */ /* 0x000fe20000410000 */
[----:B------:R-:W-:Y:S02]  /*0e70*/  MOV R15, 0x3e800000 ;  /* 0x3e800000000f7802 */ /* 0x000fe40000000f00 */
[----:B-1----:R-:W-:Y:S01]  /*0e80*/  MOV R16, 0x3d39bf78 ;  /* 0x3d39bf7800107802 */ /* 0x002fe20000000f00 */
        /* <DEDUP_REMOVED lines=27> */
.L_x_4306:
[----:B------:R-:W-:Y:S05]  /*1040*/  BSYNC.RECONVERGENT B0 ;  /* 0x0000000000007941 */ /* 0x000fea0003800200 */
.L_x_4305:
[----:B------:R-:W-:Y:S01]  /*1050*/  BSSY.RECONVERGENT B0, `(.L_x_4307) ;  /* 0x0000022000007945 */ /* 0x000fe20003800200 */
[----:B------:R-:W-:Y:S01]  /*1060*/  FSETP.GTU.FTZ.AND P0, PT, R27, 20, PT ;  /* 0x41a000001b00780b */ /* 0x000fe20003f1c000 */
[----:B------:R-:W-:Y:S02]  /*1070*/  FADD.FTZ R28, R47, UR4 ;  /* 0x000000042f1c7e21 */ /* 0x000fe40008010000 */
[----:B------:R-:W-:Y:S10]  /*1080*/  @P1 BRA `(.L_x_4308) ;  /* 0x0000000000781947 */ /* 0x000ff40003800000 */
[----:B------:R-:W-:Y:S01]  /*1090*/  FMUL.FTZ R34, R34, 1.4426950216293334961 ;  /* 0x3fb8aa3b22227820 */ /* 0x000fe20000410000 */
[----:B-1----:R-:W-:Y:S01]  /*10a0*/  HFMA2 R17, -RZ, RZ, 1.625, 0 ;  /* 0x3e800000ff117431 */ /* 0x002fe200000001ff */
        /* <DEDUP_REMOVED lines=28> */
.L_x_4308:
[----:B------:R-:W-:Y:S05]  /*1270*/  BSYNC.RECONVERGENT B0 ;  /* 0x0000000000007941 */ /* 0x000fea0003800200 */
.L_x_4307:
[----:B------:R-:W-:Y:S01]  /*1280*/  BSSY.RECONVERGENT B0, `(.L_x_4309) ;  /* 0x0000022000007945 */ /* 0x000fe20003800200 */
[----:B------:R-:W-:Y:S01]  /*1290*/  FSETP.GTU.FTZ.AND P1, PT, R28, 20, PT ;  /* 0x41a000001c00780b */ /* 0x000fe20003f3c000 */
[----:B------:R-:W-:Y:S02]  /*12a0*/  FADD.FTZ R25, R8, UR4 ;  /* 0x0000000408197e21 */ /* 0x000fe40008010000 */
[----:B------:R-:W-:Y:S10]  /*12b0*/  @P2 BRA `(.L_x_4310) ;  /* 0x0000000000782947 */ /* 0x000ff40003800000 */
[----:B------:R-:W-:Y:S01]  /*12c0*/  FMUL.FTZ R31, R31, 1.4426950216293334961 ;  /* 0x3fb8aa3b1f1f7820 */ /* 0x000fe20000410000 */
[----:B------:R-:W-:Y:S01]  /*12d0*/  HFMA2 R14, -RZ, RZ, 1.625, 0 ;  /* 0x3e800000ff0e7431 */ /* 0x000fe200000001ff */
[----:B-1----:R-:W-:Y:S02]  /*12e0*/  MOV R17, 0x3d39bf78 ;  /* 0x3d39bf7800117802 */ /* 0x002fe40000000f00 */
        /* <DEDUP_REMOVED lines=27> */
.L_x_4310:
[----:B------:R-:W-:Y:S05]  /*14a0*/  BSYNC.RECONVERGENT B0 ;  /* 0x0000000000007941 */ /* 0x000fea0003800200 */
.L_x_4309:
        /* <DEDUP_REMOVED lines=34> */
.L_x_4312:
[----:B------:R-:W-:Y:S05]  /*16d0*/  BSYNC.RECONVERGENT B0 ;  /* 0x0000000000007941 */ /* 0x000fea0003800200 */
.L_x_4311:
[----:B------:R-:W-:Y:S01]  /*16e0*/  BSSY.RECONVERGENT B0, `(.L_x_4313) ;  /* 0x0000022000007945 */ /* 0x000fe20003800200 */
[----:B------:R-:W-:Y:S01]  /*16f0*/  FSETP.GTU.FTZ.AND P3, PT, R26, 20, PT ;  /* 0x41a000001a00780b */ /* 0x000fe20003f7c000 */
[----:B-1----:R-:W-:Y:S02]  /*1700*/  FADD.FTZ R23, R10, UR4 ;  /* 0x000000040a177e21 */ /* 0x002fe40008010000 */
        /* <DEDUP_REMOVED lines=31> */
.L_x_4314:
[----:B------:R-:W-:Y:S05]  /*1900*/  BSYNC.RECONVERGENT B0 ;  /* 0x0000000000007941 */ /* 0x000fea0003800200 */
.L_x_4313:
        /* <DEDUP_REMOVED lines=34> */
.L_x_4316:
[----:B------:R-:W-:Y:S05]  /*1b30*/  BSYNC.RECONVERGENT B0 ;  /* 0x0000000000007941 */ /* 0x000fea0003800200 */
.L_x_4315:
        /* <DEDUP_REMOVED lines=34> */
.L_x_4318:
[----:B------:R-:W-:Y:S05]  /*1d60*/  BSYNC.RECONVERGENT B0 ;  /* 0x0000000000007941 */ /* 0x000fea0003800200 */
.L_x_4317:
        /* <DEDUP_REMOVED lines=34> */
.L_x_4320:
[----:B------:R-:W-:Y:S05]  /*1f90*/  BSYNC.RECONVERGENT B0 ;  /* 0x0000000000007941 */ /* 0x000fea0003800200 */
.L_x_4319:
        /* <DEDUP_REMOVED lines=34> */
.L_x_4322:
[----:B------:R-:W-:Y:S05]  /*21c0*/  BSYNC.RECONVERGENT B0 ;  /* 0x0000000000007941 */ /* 0x000fea0003800200 */
.L_x_4321:
        /* <DEDUP_REMOVED lines=34> */
.L_x_4324:
[----:B------:R-:W-:Y:S05]  /*23f0*/  BSYNC.RECONVERGENT B0 ;  /* 0x0000000000007941 */ /* 0x000fea0003800200 */
.L_x_4323:
        /* <DEDUP_REMOVED lines=33> */
.L_x_4326:
[----:B------:R-:W-:Y:S05]  /*2610*/  BSYNC.RECONVERGENT B0 ;  /* 0x0000000000007941 */ /* 0x000fea0003800200 */
.L_x_4325:
        /* <DEDUP_REMOVED lines=32> */
.L_x_4328:
[----:B------:R-:W-:Y:S05]  /*2820*/  BSYNC.RECONVERGENT B0 ;  /* 0x0000000000007941 */ /* 0x000fea0003800200 */
.L_x_4327:
        /* <DEDUP_REMOVED lines=32> */
.L_x_4330:
[----:B------:R-:W-:Y:S05]  /*2a30*/  BSYNC.RECONVERGENT B0 ;  /* 0x0000000000007941 */ /* 0x000fea0003800200 */
.L_x_4329:
        /* <DEDUP_REMOVED lines=32> */
.L_x_4332:
[----:B------:R-:W-:Y:S05]  /*2c40*/  BSYNC.RECONVERGENT B0 ;  /* 0x0000000000007941 */ /* 0x000fea0003800200 */
.L_x_4331:
        /* <DEDUP_REMOVED lines=32> */
.L_x_4334:
[----:B------:R-:W-:Y:S05]  /*2e50*/  BSYNC.RECONVERGENT B0 ;  /* 0x0000000000007941 */ /* 0x000fea0003800200 */
.L_x_4333:
        /* <DEDUP_REMOVED lines=32> */
.L_x_4336:
[----:B------:R-:W-:Y:S05]  /*3060*/  BSYNC.RECONVERGENT B0 ;  /* 0x0000000000007941 */ /* 0x000fea0003800200 */
.L_x_4335:
[----:B------:R-:W0:Y:S01]  /*3070*/  S2UR UR6, SR_CTAID.X ;  /* 0x00000000000679c3 */ /* 0x000e220000002500 */
[----:B------:R-:W-:Y:S01]  /*3080*/  IADD3 R16, PT, PT, R144, -0x1, RZ ;  /* 0xffffffff90107810 */ /* 0x000fe20007ffe0ff */
[----:B------:R-:W-:Y:S01]  /*3090*/  HFMA2 R17, -RZ, RZ, 0, 0 ;  /* 0x00000000ff117431 */ /* 0x000fe200000001ff */
[----:B------:R-:W-:Y:S01]  /*30a0*/  LDS.128 R12, [R35+0x20] ;  /* 0x00002000230c7984 */ /* 0x000fe20000000c00 */
[----:B------:R-:W1:Y:S01]  /*30b0*/  LDCU.64 UR14, c[0x0][0x510] ;  /* 0x0000a200ff0e77ac */ /* 0x000e620008000a00 */
[----:B------:R-:W-:Y:S02]  /*30c0*/  SHF.L.U32 R16, R16, 0xb, RZ ;  /* 0x0000000b10107819 */ /* 0x000fe400000006ff */
[----:B------:R-:W-:Y:S01]  /*30d0*/  LDS.128 R40, [R35+0x30] ;  /* 0x0000300023287984 */ /* 0x000fe20000000c00 */
[----:B------:R-:W2:Y:S08]  /*30e0*/  LDC.64 R6, c[0x0][0x418] ;  /* 0x00010600ff067b82 */ /* 0x000eb00000000a00 */
[----:B------:R-:W3:Y:S01]  /*30f0*/  LDC.64 R8, c[0x0][0x488] ;  /* 0x00012200ff087b82 */ /* 0x000ee20000000a00 */
[----:B0-----:R-:W-:-:S07]  /*3100*/  IMAD.WIDE.U32 R4, R2, UR6, R16 ;  /* 0x0000000602047c25 */ /* 0x001fce000f8e0010 */
[----:B------:R-:W0:Y:S01]  /*3110*/  LDC.64 R46, c[0x0][0x420] ;  /* 0x00010800ff2e7b82 */ /* 0x000e220000000a00 */
[----:B------:R-:W-:Y:S02]  /*3120*/  IMAD R5, R3, UR6, R5 ;  /* 0x0000000603057c24 */ /* 0x000fe4000f8e0205 */
[----:B--2---:R-:W-:-:S05]  /*3130*/  IMAD.WIDE.U32 R2, R6, UR18, R4 ;  /* 0x0000001206027c25 */ /* 0x004fca000f8e0004 */
[----:B------:R-:W2:Y:S01]  /*3140*/  LDC.64 R48, c[0x0][0x428] ;  /* 0x00010a00ff307b82 */ /* 0x000ea20000000a00 */
[----:B------:R-:W-:Y:S02]  /*3150*/  IMAD R3, R7, UR18, R3 ;  /* 0x0000001207037c24 */ /* 0x000fe4000f8e0203 */
[----:B------:R-:W-:Y:S01]  /*3160*/  LDS.128 R4, [R35] ;  /* 0x0000000023047984 */ /* 0x000fe20000000c00 */
[----:B---3--:R-:W-:-:S04]  /*3170*/  LEA R8, P0, R2, R8, 0x2 ;  /* 0x0000000802087211 */ /* 0x008fc800078010ff */
[----:B------:R-:W3:Y:S01]  /*3180*/  LDC.64 R50, c[0x0][0x478] ;  /* 0x00011e00ff327b82 */ /* 0x000ee20000000a00 */
[----:B------:R-:W-:-:S03]  /*3190*/  LEA.HI.X R9, R2, R9, R3, 0x2, P0 ;  /* 0x0000000902097211 */ /* 0x000fc600000f1403 */
[----:B------:R-:W-:-:S04]  /*31a0*/  IMAD.WIDE.U32 R2, R0, 0x10, R8 ;  /* 0x0000001000027825 */ /* 0x000fc800078e0008 */
[----:B------:R-:W4:Y:S01]  /*31b0*/  LDC.64 R94, c[0x0][0x508] ;  /* 0x00014200ff5e7b82 */ /* 0x000f220000000a00 */
[----:B------:R-:W-:Y:S07]  /*31c0*/  LDS.128 R8, [R35+0x10] ;  /* 0x0000100023087984 */ /* 0x000fee0000000c00 */
[----:B------:R-:W-:Y:S06]  /*31d0*/  BAR.SYNC.DEFER_BLOCKING 0x0 ;  /* 0x0000000000007b1d */ /* 0x000fec0000010000 */
[----:B------:R-:W5:Y:S04]  /*31e0*/  LDG.E.128 R56, desc[UR16][R2.64] ;  /* 0x0000001002387981 */ /* 0x000f68000c1e1d00 */
[----:B------:R-:W4:Y:S04]  /*31f0*/  LDG.E.128 R64, desc[UR16][R2.64+0x200] ;  /* 0x0002001002407981 */ /* 0x000f28000c1e1d00 */
[----:B------:R-:W4:Y:S04]  /*3200*/  LDG.E.128 R72, desc[UR16][R2.64+0x400] ;  /* 0x0004001002487981 */ /* 0x000f28000c1e1d00 */
[----:B------:R1:W4:Y:S01]  /*3210*/  LDG.E.128 R76, desc[UR16][R2.64+0x600] ;  /* 0x00060010024c7981 */ /* 0x000322000c1e1d00 */
[----:B0-----:R-:W-:-:S04]  /*3220*/  IMAD.WIDE.U32 R44, R46, UR6, R16 ;  /* 0x000000062e2c7c25 */ /* 0x001fc8000f8e0010 */
[----:B------:R-:W-:Y:S02]  /*3230*/  IMAD R45, R47, UR6, R45 ;  /* 0x000000062f2d7c24 */ /* 0x000fe4000f8e022d */
[----:B--2---:R-:W-:-:S04]  /*3240*/  IMAD.WIDE.U32 R44, R48, UR18, R44 ;  /* 0x00000012302c7c25 */ /* 0x004fc8000f8e002c */
[----:B------:R-:W-:Y:S01]  /*3250*/  IMAD R18, R49, UR18, R45 ;  /* 0x0000001231127c24 */ /* 0x000fe2000f8e022d */
[----:B---3--:R-:W-:-:S04]  /*3260*/  LEA R46, P0, R44, R50, 0x2 ;  /* 0x000000322c2e7211 */ /* 0x008fc800078010ff */
[----:B------:R-:W-:-:S03]  /*3270*/  LEA.HI.X R47, R44, R51, R18, 0x2, P0 ;  /* 0x000000332c2f7211 */ /* 0x000fc600000f1412 */
[----:B-1----:R-:W-:Y:S01]  /*3280*/  IMAD.WIDE.U32 R2, R0, 0x10, R46 ;  /* 0x0000001000027825 */ /* 0x002fe200078e002e */
[----:B-----5:R0:W-:Y:S04]  /*3290*/  STS.128 [R36], R56 ;  /* 0x0000003824007388 */ /* 0x0201e80000000c00 */
[----:B----4-:R-:W-:Y:S04]  /*32a0*/  STS.128 [R36+0x200], R64 ;  /* 0x0002004024007388 */ /* 0x010fe80000000c00 */
[----:B------:R1:W-:Y:S04]  /*32b0*/  STS.128 [R36+0x400], R72 ;  /* 0x0004004824007388 */ /* 0x0003e80000000c00 */
[----:B------:R2:W-:Y:S01]  /*32c0*/  STS.128 [R36+0x600], R76 ;  /* 0x0006004c24007388 */ /* 0x0005e20000000c00 */
[----:B------:R-:W-:-:S03]  /*32d0*/  NOP ;  /* 0x0000000000007918 */ /* 0x000fc60000000000 */
[----:B------:R-:W3:Y:S04]  /*32e0*/  LDS.128 R60, [R35] ;  /* 0x00000000233c7984 */ /* 0x000ee80000000c00 */
[----:B------:R-:W4:Y:S04]  /*32f0*/  LDS.128 R44, [R35+0x10] ;  /* 0x00001000232c7984 */ /* 0x000f280000000c00 */
[----:B------:R-:W5:Y:S04]  /*3300*/  LDS.128 R48, [R35+0x20] ;  /* 0x0000200023307984 */ /* 0x000f680000000c00 */
[----:B------:R-:W5:Y:S01]  /*3310*/  LDS.128 R52, [R35+0x30] ;  /* 0x0000300023347984 */ /* 0x000f620000000c00 */
[----:B------:R-:W-:Y:S06]  /*3320*/  BAR.SYNC.DEFER_BLOCKING 0x0 ;  /* 0x0000000000007b1d */ /* 0x000fec0000010000 */
[----:B------:R-:W5:Y:S04]  /*3330*/  LDG.E.128 R68, desc[UR16][R2.64] ;  /* 0x0000001002447981 */ /* 0x000f68000c1e1d00 */
[----:B0-----:R-:W5:Y:S04]  /*3340*/  LDG.E.128 R56, desc[UR16][R2.64+0x200] ;  /* 0x0002001002387981 */ /* 0x001f68000c1e1d00 */
[----:B-1----:R-:W5:Y:S04]  /*3350*/  LDG.E.128 R72, desc[UR16][R2.64+0x400] ;  /* 0x0004001002487981 */ /* 0x002f68000c1e1d00 */
[----:B--2---:R0:W2:Y:S01]  /*3360*/  LDG.E.128 R76, desc[UR16][R2.64+0x600] ;  /* 0x00060010024c7981 */ /* 0x0040a2000c1e1d00 */
[----:B---3--:R-:W-:Y:S01]  /*3370*/  FMUL.FTZ R64, R61, -1.4426950216293334961 ;  /* 0xbfb8aa3b3d407820 */ /* 0x008fe20000410000 */
[----:B------:R-:W-:Y:S01]  /*3380*/  FMUL.FTZ R65, R62, -1.4426950216293334961 ;  /* 0xbfb8aa3b3e417820 */ /* 0x000fe20000410000 */
[----:B------:R-:W-:Y:S01]  /*3390*/  FMUL.FTZ R66, R63, -1.4426950216293334961 ;  /* 0xbfb8aa3b3f427820 */ /* 0x000fe20000410000 */
[----:B----4-:R-:W-:Y:S01]  /*33a0*/  FMUL.FTZ R67, R44, -1.4426950216293334961 ;  /* 0xbfb8aa3b2c437820 */ /* 0x010fe20000410000 */
[----:B------:R-:W-:Y:S01]  /*33b0*/  FMUL.FTZ R80, R45, -1.4426950216293334961 ;  /* 0xbfb8aa3b2d507820 */ /* 0x000fe20000410000 */
[----:B-----5:R-:W-:Y:S01]  /*33c0*/  FMUL.FTZ R84, R48, -1.4426950216293334961 ;  /* 0xbfb8aa3b30547820 */ /* 0x020fe20000410000 */
[----:B------:R-:W1:Y:S01]  /*33d0*/  MUFU.EX2 R64, R64 ;  /* 0x0000004000407308 */ /* 0x000e620000000800 */
[----:B------:R-:W-:Y:S01]  /*33e0*/  FMUL.FTZ R85, R49, -1.4426950216293334961 ;  /* 0xbfb8aa3b31557820 */ /* 0x000fe20000410000 */
[----:B------:R-:W-:Y:S01]  /*33f0*/  FMUL.FTZ R18, R60, -1.4426950216293334961 ;  /* 0xbfb8aa3b3c127820 */ /* 0x000fe20000410000 */
[----:B0-----:R-:W-:Y:S01]  /*3400*/  FMUL.FTZ R2, R46, -1.4426950216293334961 ;  /* 0xbfb8aa3b2e027820 */ /* 0x001fe20000410000 */
[----:B------:R-:W0:Y:S01]  /*3410*/  MUFU.EX2 R65, R65 ;  /* 0x0000004100417308 */ /* 0x000e220000000800 */
[----:B------:R-:W-:Y:S01]  /*3420*/  FMUL.FTZ R81, R47, -1.4426950216293334961 ;  /* 0xbfb8aa3b2f517820 */ /* 0x000fe20000410000 */
[----:B------:R-:W-:Y:S01]  /*3430*/  FMUL.FTZ R88, R50, -1.4426950216293334961 ;  /* 0xbfb8aa3b32587820 */ /* 0x000fe20000410000 */
[----:B------:R-:W-:Y:S01]  /*3440*/  FMUL.FTZ R89, R51, -1.4426950216293334961 ;  /* 0xbfb8aa3b33597820 */ /* 0x000fe20000410000 */
[----:B------:R-:W3:Y:S01]  /*3450*/  MUFU.EX2 R66, R66 ;  /* 0x0000004200427308 */ /* 0x000ee20000000800 */
[----:B------:R-:W-:Y:S01]  /*3460*/  FMUL.FTZ R91, R53, -1.4426950216293334961 ;  /* 0xbfb8aa3b355b7820 */ /* 0x000fe20000410000 */
[----:B------:R-:W-:Y:S01]  /*3470*/  FMUL.FTZ R92, R54, -1.4426950216293334961 ;  /* 0xbfb8aa3b365c7820 */ /* 0x000fe20000410000 */
[----:B------:R-:W-:Y:S01]  /*3480*/  FMUL.FTZ R93, R55, -1.4426950216293334961 ;  /* 0xbfb8aa3b375d7820 */ /* 0x000fe20000410000 */
[----:B------:R-:W4:Y:S01]  /*3490*/  MUFU.EX2 R67, R67 ;  /* 0x0000004300437308 */ /* 0x000f220000000800 */
[----:B------:R-:W-:Y:S01]  /*34a0*/  FMUL.FTZ R90, R52, -1.4426950216293334961 ;  /* 0xbfb8aa3b345a7820 */ /* 0x000fe20000410000 */
[----:B-1----:R-:W-:-:S02]  /*34b0*/  FADD.FTZ R64, R64, 1 ;  /* 0x3f80000040407421 */ /* 0x002fc40000010000 */
[----:B------:R1:W5:Y:S01]  /*34c0*/  MUFU.EX2 R3, R80 ;  /* 0x0000005000037308 */ /* 0x0003620000000800 */
[----:B0-----:R-:W-:-:S03]  /*34d0*/  FADD.FTZ R65, R65, 1 ;  /* 0x3f80000041417421 */ /* 0x001fc60000010000 */
[----:B------:R-:W0:Y:S01]  /*34e0*/  MUFU.EX2 R86, R84 ;  /* 0x0000005400567308 */ /* 0x000e220000000800 */
[----:B---3--:R-:W-:-:S03]  /*34f0*/  FADD.FTZ R66, R66, 1 ;  /* 0x3f80000042427421 */ /* 0x008fc60000010000 */
[----:B------:R3:W3:Y:S01]  /*3500*/  MUFU.EX2 R87, R85 ;  /* 0x0000005500577308 */ /* 0x0006e20000000800 */
[----:B----4-:R-:W-:-:S03]  /*3510*/  FADD.FTZ R67, R67, 1 ;  /* 0x3f80000043437421 */ /* 0x010fc60000010000 */
[----:B-1----:R-:W1:Y:S01]  /*3520*/  MUFU.RCP R80, R64 ;  /* 0x0000004000507308 */ /* 0x002e620000001000 */
[----:B-----5:R-:W-:Y:S01]  /*3530*/  FADD.FTZ R3, R3, 1 ;  /* 0x3f80000003037421 */ /* 0x020fe20000010000 */
[----:B0-----:R-:W-:-:S06]  /*3540*/  FADD.FTZ R86, R86, 1 ;  /* 0x3f80000056567421 */ /* 0x001fcc0000010000 */
[----:B---3--:R-:W0:Y:S01]  /*3550*/  MUFU.RCP R85, R65 ;  /* 0x0000004100557308 */ /* 0x008e220000001000 */
[----:B------:R-:W-:-:S07]  /*3560*/  FADD.FTZ R87, R87, 1 ;  /* 0x3f80000057577421 */ /* 0x000fce0000010000 */
[----:B------:R-:W3:Y:S01]  /*3570*/  MUFU.RCP R84, R66 ;  /* 0x0000004200547308 */ /* 0x000ee20000001000 */
[----:B-1----:R-:W-:-:S04]  /*3580*/  FMUL.FTZ R100, R61, R80 ;  /* 0x000000503d647220 */ /* 0x002fc80000410000 */
[----:B------:R-:W-:-:S03]  /*3590*/  FMUL.FTZ R122, R5, R100 ;  /* 0x00000064057a7220 */ /* 0x000fc60000410000 */
[----:B------:R-:W-:Y:S01]  /*35a0*/  MUFU.RCP R101, R67 ;  /* 0x0000004300657308 */ /* 0x000fe20000001000 */
[----:B0-----:R-:W-:-:S04]  /*35b0*/  FMUL.FTZ R121, R62, R85 ;  /* 0x000000553e797220 */ /* 0x001fc80000410000 */
[----:B------:R-:W-:-:S03]  /*35c0*/  FMUL.FTZ R123, R6, R121 ;  /* 0x00000079067b7220 */ /* 0x000fc60000410000 */
[----:B------:R-:W0:Y:S01]  /*35d0*/  MUFU.EX2 R18, R18 ;  /* 0x0000001200127308 */ /* 0x000e220000000800 */
[----:B---3--:R-:W-:-:S03]  /*35e0*/  FMUL.FTZ R102, R63, R84 ;  /* 0x000000543f667220 */ /* 0x008fc60000410000 */
[----:B------:R0:W1:Y:S04]  /*35f0*/  MUFU.EX2 R82, R2 ;  /* 0x0000000200527308 */ /* 0x0000680000000800 */
[----:B------:R-:W3:Y:S04]  /*3600*/  MUFU.EX2 R83, R81 ;  /* 0x0000005100537308 */ /* 0x000ee80000000800 */
[----:B------:R-:W4:Y:S01]  /*3610*/  MUFU.EX2 R88, R88 ;  /* 0x0000005800587308 */ /* 0x000f220000000800 */
[----:B0-----:R-:W-:-:S03]  /*3620*/  FADD.FTZ R2, R18, 1 ;  /* 0x3f80000012027421 */ /* 0x001fc60000010000 */
[----:B------:R-:W-:Y:S01]  /*3630*/  MUFU.RCP R18, R3 ;  /* 0x0000000300127308 */ /* 0x000fe20000001000 */
[----:B-1----:R-:W-:Y:S01]  /*3640*/  FADD.FTZ R82, R82, 1 ;  /* 0x3f80000052527421 */ /* 0x002fe20000010000 */
[----:B---3--:R-:W-:-:S06]  /*3650*/  FADD.FTZ R83, R83, 1 ;  /* 0x3f80000053537421 */ /* 0x008fcc0000010000 */
[----:B------:R0:W1:Y:S01]  /*3660*/  MUFU.RCP R81, R2 ;  /* 0x0000000200517308 */ /* 0x0000620000001000 */
[----:B----4-:R-:W-:-:S07]  /*3670*/  FADD.FTZ R88, R88, 1 ;  /* 0x3f80000058587421 */ /* 0x010fce0000010000 */
[----:B------:R-:W3:Y:S01]  /*3680*/  MUFU.EX2 R89, R89 ;  /* 0x0000005900597308 */ /* 0x000ee20000000800 */
[----:B0-----:R-:W-:-:S03]  /*3690*/  IMAD.WIDE.U32 R2, R94, UR6, R16 ;  /* 0x000000065e027c25 */ /* 0x001fc6000f8e0010 */
[----:B------:R-:W-:Y:S01]  /*36a0*/  MUFU.RCP R125, R82 ;  /* 0x00000052007d7308 */ /* 0x000fe20000001000 */
[----:B------:R-:W-:Y:S02]  /*36b0*/  IMAD R3, R95, UR6, R3 ;  /* 0x000000065f037c24 */ /* 0x000fe4000f8e0203 */
[----:B-1----:R-:W-:-:S05]  /*36c0*/  FMUL.FTZ R103, R60, R81 ;  /* 0x000000513c677220 */ /* 0x002fca0000410000 */
[----:B------:R-:W0:Y:S01]  /*36d0*/  MUFU.RCP R124, R83 ;  /* 0x00000053007c7308 */ /* 0x000e220000001000 */
[----:B---3--:R-:W-:Y:S01]  /*36e0*/  FADD.FTZ R89, R89, 1 ;  /* 0x3f80000059597421 */ /* 0x008fe20000010000 */
[----:B------:R-:W-:-:S06]  /*36f0*/  FMUL.FTZ R120, R4, R103 ;  /* 0x0000006704787220 */ /* 0x000fcc0000410000 */
[----:B------:R1:W-:Y:S08]  /*3700*/  MUFU.RCP R129, R88 ;  /* 0x0000005800817308 */ /* 0x0003f00000001000 */
[----:B------:R-:W3:Y:S01]  /*3710*/  MUFU.EX2 R91, R91 ;  /* 0x0000005b005b7308 */ /* 0x000ee20000000800 */
[----:B0-----:R-:W-:-:S03]  /*3720*/  FADD.FTZ R82, -R124, 1 ;  /* 0x3f8000007c527421 */ /* 0x001fc60000010100 */
[----:B------:R-:W0:Y:S01]  /*3730*/  MUFU.EX2 R92, R92 ;  /* 0x0000005c005c7308 */ /* 0x000e220000000800 */
[----:B------:R-:W-:-:S03]  /*3740*/  FFMA.FTZ R82, R47, R82, 1 ;  /* 0x3f8000002f527423 */ /* 0x000fc60000010052 */
[----:B------:R-:W4:Y:S04]  /*3750*/  MUFU.EX2 R93, R93 ;  /* 0x0000005d005d7308 */ /* 0x000f280000000800 */
[----:B------:R-:W5:Y:S01]  /*3760*/  MUFU.EX2 R90, R90 ;  /* 0x0000005a005a7308 */ /* 0x000f620000000800 */
[----:B---3--:R-:W-:-:S03]  /*3770*/  FADD.FTZ R91, R91, 1 ;  /* 0x3f8000005b5b7421 */ /* 0x008fc60000010000 */
[----:B------:R3:W-:Y:S01]  /*3780*/  MUFU.RCP R126, R87 ;  /* 0x00000057007e7308 */ /* 0x0007e20000001000 */
[----:B0-----:R-:W-:Y:S01]  /*3790*/  FADD.FTZ R92, R92, 1 ;  /* 0x3f8000005c5c7421 */ /* 0x001fe20000010000 */
[----:B----4-:R-:W-:-:S06]  /*37a0*/  FADD.FTZ R93, R93, 1 ;  /* 0x3f8000005d5d7421 */ /* 0x010fcc0000010000 */
[----:B------:R-:W0:Y:S01]  /*37b0*/  MUFU.RCP R128, R89 ;  /* 0x0000005900807308 */ /* 0x000e220000001000 */
[----:B-----5:R-:W-:-:S07]  /*37c0*/  FADD.FTZ R90, R90, 1 ;  /* 0x3f8000005a5a7421 */ /* 0x020fce0000010000 */
[----:B------:R-:W4:Y:S08]  /*37d0*/  MUFU.RCP R127, R86 ;  /* 0x00000056007f7308 */ /* 0x000f300000001000 */
[----:B------:R5:W4:Y:S08]  /*37e0*/  MUFU.RCP R130, R91 ;  /* 0x0000005b00827308 */ /* 0x000b300000001000 */
[----:B------:R-:W4:Y:S08]  /*37f0*/  MUFU.RCP R133, R92 ;  /* 0x0000005c00857308 */ /* 0x000f300000001000 */
[----:B------:R-:W4:Y:S08]  /*3800*/  MUFU.RCP R132, R93 ;  /* 0x0000005d00847308 */ /* 0x000f300000001000 */
[----:B------:R4:W4:Y:S01]  /*3810*/  MUFU.RCP R131, R90 ;  /* 0x0000005a00837308 */ /* 0x0009220000001000 */
[----:B------:R1:W-:Y:S04]  /*3820*/  STS.128 [R36], R68 ;  /* 0x0000004424007388 */ /* 0x0003e80000000c00 */
[----:B------:R-:W-:Y:S04]  /*3830*/  STS.128 [R36+0x200], R56 ;  /* 0x0002003824007388 */ /* 0x000fe80000000c00 */
[----:B------:R3:W-:Y:S04]  /*3840*/  STS.128 [R36+0x400], R72 ;  /* 0x0004004824007388 */ /* 0x0007e80000000c00 */
[----:B--2---:R-:W-:Y:S01]  /*3850*/  STS.128 [R36+0x600], R76 ;  /* 0x0006004c24007388 */ /* 0x004fe20000000c00 */
[----:B------:R-:W-:-:S03]  /*3860*/  NOP ;  /* 0x0000000000007918 */ /* 0x000fc60000000000 */
[----:B------:R-:W2:Y:S01]  /*3870*/  LDS.128 R64, [R35] ;  /* 0x0000000023407984 */ /* 0x000ea20000000c00 */
[----:B-1----:R-:W1:Y:S01]  /*3880*/  LDC.64 R70, c[0x0][0x558] ;  /* 0x00015600ff467b82 */ /* 0x002e620000000a00 */
[----:B------:R-:W-:Y:S02]  /*3890*/  MOV R69, UR14 ;  /* 0x0000000e00457c02 */ /* 0x000fe40008000f00 */
[----:B------:R-:W0:Y:S01]  /*38a0*/  LDS.128 R56, [R35+0x10] ;  /* 0x0000100023387984 */ /* 0x000e220000000c00 */
[----:B---3--:R-:W-:Y:S01]  /*38b0*/  MOV R73, UR15 ;  /* 0x0000000f00497c02 */ /* 0x008fe20008000f00 */
[----:B------:R-:W3:Y:S01]  /*38c0*/  LDCU.64 UR14, c[0x0][0x490] ;  /* 0x00009200ff0e77ac */ /* 0x000ee20008000a00 */
[----:B------:R-:W-:-:S04]  /*38d0*/  IMAD.WIDE.U32 R68, R69, UR18, R2 ;  /* 0x0000001245447c25 */ /* 0x000fc8000f8e0002 */
[----:B------:R-:W-:Y:S02]  /*38e0*/  IMAD R3, R73, UR18, R69 ;  /* 0x0000001249037c24 */ /* 0x000fe4000f8e0245 */
[----:B------:R-:W-:Y:S01]  /*38f0*/  FADD.FTZ R69, -R81, 1 ;  /* 0x3f80000051457421 */ /* 0x000fe20000010100 */
[----:B------:R-:W4:Y:S03]  /*3900*/  LDS.128 R72, [R35+0x20] ;  /* 0x0000200023487984 */ /* 0x000f260000000c00 */
[----:B------:R-:W-:Y:S01]  /*3910*/  FFMA.FTZ R69, R60, R69, 1 ;  /* 0x3f8000003c457423 */ /* 0x000fe20000010045 */
[----:B------:R-:W-:Y:S01]  /*3920*/  FADD.FTZ R60, -R84, 1 ;  /* 0x3f800000543c7421 */ /* 0x000fe20000010100 */
[----:B---3--:R-:W-:Y:S01]  /*3930*/  UISETP.NE.U32.AND UP0, UPT, UR14, URZ, UPT ;  /* 0x000000ff0e00728c */ /* 0x008fe2000bf05070 */
[----:B-1----:R-:W-:Y:S01]  /*3940*/  LEA R2, P0, R68, R70, 0x2 ;  /* 0x0000004644027211 */ /* 0x002fe200078010ff */
[----:B------:R-:W-:-:S02]  /*3950*/  FADD.FTZ R70, -R80, 1 ;  /* 0x3f80000050467421 */ /* 0x000fc40000010100 */
[----:B------:R-:W-:Y:S01]  /*3960*/  UISETP.NE.AND.EX UP0, UPT, UR15, URZ, UPT, UP0 ;  /* 0x000000ff0f00728c */ /* 0x000fe2000bf05300 */
[----:B------:R-:W-:Y:S01]  /*3970*/  LEA.HI.X R3, R68, R71, R3, 0x2, P0 ;  /* 0x0000004744037211 */ /* 0x000fe200000f1403 */
[----:B------:R-:W-:Y:S01]  /*3980*/  FFMA.FTZ R70, R61, R70, 1 ;  /* 0x3f8000003d467423 */ /* 0x000fe20000010046 */
[----:B------:R-:W-:Y:S01]  /*3990*/  FADD.FTZ R61, -R85, 1 ;  /* 0x3f800000553d7421 */ /* 0x000fe20000010100 */
[----:B------:R-:W-:-:S04]  /*39a0*/  IMAD.WIDE.U32 R2, R0, 0x10, R2 ;  /* 0x0000001000027825 */ /* 0x000fc800078e0002 */
[----:B------:R-:W-:Y:S01]  /*39b0*/  FFMA.FTZ R61, R62, R61, 1 ;  /* 0x3f8000003e3d7423 */ /* 0x000fe2000001003d */
[----:B--2---:R-:W-:Y:S01]  /*39c0*/  FMUL.FTZ R68, R4, R64 ;  /* 0x0000004004447220 */ /* 0x004fe20000410000 */
[----:B------:R-:W-:Y:S01]  /*39d0*/  FMUL.FTZ R71, R5, R65 ;  /* 0x0000004105477220 */ /* 0x000fe20000410000 */
[----:B------:R-:W-:Y:S02]  /*39e0*/  FFMA.FTZ R4, R116, R120, R151 ;  /* 0x0000007874047223 */ /* 0x000fe40000010097 */
[----:B------:R-:W-:Y:S01]  /*39f0*/  FMUL.FTZ R68, R81, R68 ;  /* 0x0000004451447220 */ /* 0x000fe20000410000 */
[----:B------:R-:W-:Y:S01]  /*3a00*/  FMUL.FTZ R71, R80, R71 ;  /* 0x0000004750477220 */ /* 0x000fe20000410000 */
[----:B0-----:R-:W-:Y:S01]  /*3a10*/  FMUL.FTZ R80, R10, R58 ;  /* 0x0000003a0a507220 */ /* 0x001fe20000410000 */
[----:B------:R-:W-:Y:S01]  /*3a20*/  FMUL.FTZ R83, R11, R59 ;  /* 0x0000003b0b537220 */ /* 0x000fe20000410000 */
[----:B------:R-:W-:Y:S01]  /*3a30*/  FMUL.FTZ R76, R68, R69 ;  /* 0x00000045444c7220 */ /* 0x000fe20000410000 */
[----:B------:R-:W-:Y:S01]  /*3a40*/  FMUL.FTZ R77, R71, R70 ;  /* 0x00000046474d7220 */ /* 0x000fe20000410000 */
[----:B------:R-:W-:Y:S01]  /*3a50*/  FADD.FTZ R71, -R101, 1 ;  /* 0x3f80000065477421 */ /* 0x000fe20000010100 */
[----:B------:R-:W-:Y:S01]  /*3a60*/  FMUL.FTZ R69, R7, R67 ;  /* 0x0000004307457220 */ /* 0x000fe20000410000 */
[----:B------:R-:W-:Y:S01]  /*3a70*/  FMUL.FTZ R70, R8, R56 ;  /* 0x0000003808467220 */ /* 0x000fe20000410000 */
        /* <DEDUP_REMOVED lines=11> */
[----:B----4-:R-:W-:Y:S01]  /*3b30*/  FMUL.FTZ R87, R15, R75 ;  /* 0x0000004b0f577220 */ /* 0x010fe20000410000 */
[----:B------:R-:W-:Y:S01]  /*3b40*/  FMUL.FTZ R78, R60, R61 ;  /* 0x0000003d3c4e7220 */ /* 0x000fe20000410000 */
[----:B------:R-:W-:Y:S01]  /*3b50*/  FADD.FTZ R61, -R125, 1 ;  /* 0x3f8000007d3d7421 */ /* 0x000fe20000010100 */
[----:B------:R-:W-:Y:S01]  /*3b60*/  FADD.FTZ R60, -R18, 1 ;  /* 0x3f800000123c7421 */ /* 0x000fe20000010100 */
[----:B-----5:R-:W-:Y:S01]  /*3b70*/  FMUL.FTZ R91, R83, R82 ;  /* 0x00000052535b7220 */ /* 0x020fe20000410000 */
[----:B------:R-:W-:Y:S01]  /*3b80*/  FADD.FTZ R82, -R128, 1 ;  /* 0x3f80000080527421 */ /* 0x000fe20000010100 */
[----:B------:R-:W-:Y:S01]  /*3b90*/  FFMA.FTZ R81, R46, R61, 1 ;  /* 0x3f8000002e517423 */ /* 0x000fe2000001003d */
[----:B------:R-:W-:Y:S01]  /*3ba0*/  FMUL.FTZ R61, R9, R57 ;  /* 0x00000039093d7220 */ /* 0x000fe20000410000 */
[----:B------:R-:W-:Y:S01]  /*3bb0*/  FFMA.FTZ R60, R45, R60, 1 ;  /* 0x3f8000002d3c7423 */ /* 0x000fe2000001003c */
[----:B------:R-:W-:Y:S01]  /*3bc0*/  FFMA.FTZ R86, R51, R82, 1 ;  /* 0x3f80000033567423 */ /* 0x000fe20000010052 */
[----:B------:R-:W-:Y:S01]  /*3bd0*/  FMUL.FTZ R90, R80, R81 ;  /* 0x00000051505a7220 */ /* 0x000fe20000410000 */
[----:B------:R-:W-:Y:S01]  /*3be0*/  FMUL.FTZ R61, R18, R61 ;  /* 0x0000003d123d7220 */ /* 0x000fe20000410000 */
[----:B------:R-:W-:Y:S01]  /*3bf0*/  FADD.FTZ R81, -R129, 1 ;  /* 0x3f80000081517421 */ /* 0x000fe20000010100 */
[----:B------:R-:W-:Y:S01]  /*3c00*/  FMUL.FTZ R82, R14, R74 ;  /* 0x0000004a0e527220 */ /* 0x000fe20000410000 */
[----:B------:R-:W-:Y:S01]  /*3c10*/  BAR.SYNC.DEFER_BLOCKING 0x0 ;  /* 0x0000000000007b1d */ /* 0x000fe20000010000 */
[----:B------:R-:W-:Y:S01]  /*3c20*/  FMUL.FTZ R89, R61, R60 ;  /* 0x0000003c3d597220 */ /* 0x000fe20000410000 */
[----:B------:R-:W-:Y:S01]  /*3c30*/  FADD.FTZ R60, -R126, 1 ;  /* 0x3f8000007e3c7421 */ /* 0x000fe20000010100 */
[----:B------:R-:W-:Y:S01]  /*3c40*/  FFMA.FTZ R83, R50, R81, 1 ;  /* 0x3f80000032537423 */ /* 0x000fe20000010051 */
[----:B------:R-:W-:Y:S01]  /*3c50*/  FADD.FTZ R61, -R127, 1 ;  /* 0x3f8000007f3d7421 */ /* 0x000fe20000010100 */
[----:B------:R-:W-:Y:S01]  /*3c60*/  FMUL.FTZ R81, R13, R73 ;  /* 0x000000490d517220 */ /* 0x000fe20000410000 */
[----:B------:R-:W-:Y:S01]  /*3c70*/  FFMA.FTZ R80, R49, R60, 1 ;  /* 0x3f80000031507423 */ /* 0x000fe2000001003c */
        /* <DEDUP_REMOVED lines=17> */
[----:B0-----:R-:W-:Y:S01]  /*3d90*/  FMUL.FTZ R60, R40, R68 ;  /* 0x00000044283c7220 */ /* 0x001fe20000410000 */
        /* <DEDUP_REMOVED lines=13> */
[----:B------:R-:W-:Y:S01]  /*3e70*/  FMUL.FTZ R101, R44, R101 ;  /* 0x000000652c657220 */ /* 0x000fe20000410000 */
[----:B------:R-:W-:Y:S01]  /*3e80*/  FFMA.FTZ R5, R117, R122, R4 ;  /* 0x0000007a75057223 */ /* 0x000fe20000010004 */
[----:B------:R-:W-:Y:S01]  /*3e90*/  FMUL.FTZ R18, R45, R18 ;  /* 0x000000122d127220 */ /* 0x000fe20000410000 */
[----:B------:R-:W-:Y:S01]  /*3ea0*/  STS.128 [R35+0x10], R88 ;  /* 0x0000105823007388 */ /* 0x000fe20000000c00 */
[----:B------:R-:W-:Y:S01]  /*3eb0*/  FMUL.FTZ R131, R52, R131 ;  /* 0x0000008334837220 */ /* 0x000fe20000410000 */
[----:B------:R-:W-:Y:S01]  /*3ec0*/  FMUL.FTZ R125, R46, R125 ;  /* 0x0000007d2e7d7220 */ /* 0x000fe20000410000 */
[----:B------:R-:W-:Y:S01]  /*3ed0*/  FMUL.FTZ R130, R53, R130 ;  /* 0x0000008235827220 */ /* 0x000fe20000410000 */
[----:B------:R-:W-:Y:S01]  /*3ee0*/  STS.128 [R35+0x20], R92 ;  /* 0x0000205c23007388 */ /* 0x000fe20000000c00 */
[----:B------:R-:W-:Y:S01]  /*3ef0*/  FMUL.FTZ R6, R7, R102 ;  /* 0x0000006607067220 */ /* 0x000fe20000410000 */
[----:B------:R-:W-:Y:S01]  /*3f00*/  FMUL.FTZ R124, R47, R124 ;  /* 0x0000007c2f7c7220 */ /* 0x000fe20000410000 */
[----:B------:R-:W-:Y:S01]  /*3f10*/  FMUL.FTZ R133, R54, R133 ;  /* 0x0000008536857220 */ /* 0x000fe20000410000 */
[----:B------:R-:W-:Y:S01]  /*3f20*/  STS.128 [R35+0x30], R96 ;  /* 0x0000306023007388 */ /* 0x000fe20000000c00 */
[----:B------:R-:W-:-:S03]  /*3f30*/  NOP ;  /* 0x0000000000007918 */ /* 0x000fc60000000000 */
[----:B------:R-:W0:Y:S01]  /*3f40*/  LDS.128 R80, [R36] ;  /* 0x0000000024507984 */ /* 0x000e220000000c00 */
[----:B------:R-:W-:Y:S01]  /*3f50*/  FMUL.FTZ R7, R8, R101 ;  /* 0x0000006508077220 */ /* 0x000fe20000410000 */
[----:B------:R-:W-:Y:S01]  /*3f60*/  FMUL.FTZ R127, R48, R127 ;  /* 0x0000007f307f7220 */ /* 0x000fe20000410000 */
[----:B------:R-:W-:Y:S01]  /*3f70*/  FMUL.FTZ R126, R49, R126 ;  /* 0x0000007e317e7220 */ /* 0x000fe20000410000 */
[----:B------:R-:W1:Y:S01]  /*3f80*/  LDS.128 R60, [R36+0x200] ;  /* 0x00020000243c7984 */ /* 0x000e620000000c00 */
[----:B------:R-:W-:Y:S01]  /*3f90*/  FMUL.FTZ R129, R50, R129 ;  /* 0x0000008132817220 */ /* 0x000fe20000410000 */
[----:B------:R-:W-:Y:S01]  /*3fa0*/  FMUL.FTZ R128, R51, R128 ;  /* 0x0000008033807220 */ /* 0x000fe20000410000 */
[----:B------:R-:W-:Y:S01]  /*3fb0*/  FMUL.FTZ R132, R55, R132 ;  /* 0x0000008437847220 */ /* 0x000fe20000410000 */
[----:B------:R-:W2:Y:S01]  /*3fc0*/  LDS.128 R84, [R36+0x400] ;  /* 0x0004000024547984 */ /* 0x000ea20000000c00 */
[----:B------:R-:W-:Y:S01]  /*3fd0*/  FFMA.FTZ R4, R118, R123, R5 ;  /* 0x0000007b76047223 */ /* 0x000fe20000010005 */
[----:B------:R-:W-:Y:S01]  /*3fe0*/  FMUL.FTZ R8, R9, R18 ;  /* 0x0000001209087220 */ /* 0x000fe20000410000 */
[----:B------:R-:W-:Y:S01]  /*3ff0*/  FMUL.FTZ R49, R40, R131 ;  /* 0x0000008328317220 */ /* 0x000fe20000410000 */
[----:B------:R-:W3:Y:S01]  /*4000*/  LDS.128 R76, [R36+0x600] ;  /* 0x00060000244c7984 */ /* 0x000ee20000000c00 */
        /* <DEDUP_REMOVED lines=10> */
[----:B0-----:R0:W-:Y:S04]  /*40b0*/  STG.E.128 desc[UR16][R2.64], R80 ;  /* 0x0000005002007986 */ /* 0x0011e8000c101d10 */
[----:B-1----:R0:W-:Y:S04]  /*40c0*/  STG.E.128 desc[UR16][R2.64+0x200], R60 ;  /* 0x0002003c02007986 */ /* 0x0021e8000c101d10 */
[----:B--2---:R0:W-:Y:S04]  /*40d0*/  STG.E.128 desc[UR16][R2.64+0x400], R84 ;  /* 0x0004005402007986 */ /* 0x0041e8000c101d10 */
[----:B---3--:R0:W-:Y:S01]  /*40e0*/  STG.E.128 desc[UR16][R2.64+0x600], R76 ;  /* 0x0006004c02007986 */ /* 0x0081e2000c101d10 */
[----:B------:R-:W-:Y:S05]  /*40f0*/  BRA.U !UP0, `(.L_x_4337) ;  /* 0x00000001089c7547 */ /* 0x000fea000b800000 */
[----:B------:R-:W-:Y:S01]  /*4100*/  BAR.SYNC.DEFER_BLOCKING 0x0 ;  /* 0x0000000000007b1d */ /* 0x000fe20000010000 */
[----:B------:R-:W-:Y:S01]  /*4110*/  FMUL.FTZ R64, R64, R103 ;  /* 0x0000006740407220 */ /* 0x000fe20000410000 */
[----:B------:R-:W-:Y:S01]  /*4120*/  FMUL.FTZ R65, R65, R100 ;  /* 0x0000006441417220 */ /* 0x000fe20000410000 */
[----:B------:R-:W-:Y:S01]  /*4130*/  FMUL.FTZ R66, R66, R121 ;  /* 0x0000007942427220 */ /* 0x000fe20000410000 */
[----:B------:R-:W-:Y:S01]  /*4140*/  FMUL.FTZ R67, R67, R102 ;  /* 0x0000006643437220 */ /* 0x000fe20000410000 */
[----:B------:R-:W-:-:S03]  /*4150*/  FMUL.FTZ R56, R56, R101 ;  /* 0x0000006538387220 */ /* 0x000fc60000410000 */
[----:B0-----:R-:W0:Y:S01]  /*4160*/  LDC.64 R2, c[0x0][0x430] ;  /* 0x00010c00ff027b82 */ /* 0x001e220000000a00 */
        /* <DEDUP_REMOVED lines=11> */
[----:B------:R-:W1:Y:S01]  /*4220*/  LDC.64 R4, c[0x0][0x438] ;  /* 0x00010e00ff047b82 */ /* 0x000e620000000a00 */
[----:B------:R-:W-:Y:S04]  /*4230*/  STS.128 [R35], R64 ;  /* 0x0000004023007388 */ /* 0x000fe80000000c00 */
[----:B------:R-:W-:Y:S01]  /*4240*/  STS.128 [R35+0x10], R56 ;  /* 0x0000103823007388 */ /* 0x000fe20000000c00 */
[----:B0-----:R-:W-:-:S03]  /*4250*/  IMAD.WIDE.U32 R16, R2, UR6, R16 ;  /* 0x0000000602107c25 */ /* 0x001fc6000f8e0010 */
[----:B------:R-:W-:Y:S01]  /*4260*/  STS.128 [R35+0x20], R72 ;  /* 0x0000204823007388 */ /* 0x000fe20000000c00 */
[----:B------:R-:W-:-:S03]  /*4270*/  IMAD R17, R3, UR6, R17 ;  /* 0x0000000603117c24 */ /* 0x000fc6000f8e0211 */
[----:B------:R-:W-:Y:S01]  /*4280*/  STS.128 [R35+0x30], R68 ;  /* 0x0000304423007388 */ /* 0x000fe20000000c00 */
[----:B------:R-:W-:-:S03]  /*4290*/  NOP ;  /* 0x0000000000007918 */ /* 0x000fc60000000000 */
[----:B------:R-:W0:Y:S01]  /*42a0*/  LDS.128 R12, [R36] ;  /* 0x00000000240c7984 */ /* 0x000e220000000c00 */
[----:B-1----:R-:W-:-:S03]  /*42b0*/  IMAD.WIDE.U32 R2, R4, UR18, R16 ;  /* 0x0000001204027c25 */ /* 0x002fc6000f8e0010 */
[----:B------:R-:W1:Y:S01]  /*42c0*/  LDS.128 R52, [R36+0x200] ;  /* 0x0002000024347984 */ /* 0x000e620000000c00 */
[----:B------:R-:W-:Y:S01]  /*42d0*/  IMAD R3, R5, UR18, R3 ;  /* 0x0000001205037c24 */ /* 0x000fe2000f8e0203 */
[C---:B------:R-:W-:Y:S02]  /*42e0*/  LEA R4, P0, R2.reuse, UR14, 0x2 ;  /* 0x0000000e02047c11 */ /* 0x040fe4000f8010ff */
[----:B------:R-:W2:Y:S02]  /*42f0*/  LDS.128 R60, [R36+0x400] ;  /* 0x00040000243c7984 */ /* 0x000ea40000000c00 */
[----:B------:R-:W-:Y:S02]  /*4300*/  LEA.HI.X R5, R2, UR15, R3, 0x2, P0 ;  /* 0x0000000f02057c11 */ /* 0x000fe400080f1403 */
[----:B------:R-:W3:Y:S01]  /*4310*/  LDS.128 R76, [R36+0x600] ;  /* 0x00060000244c7984 */ /* 0x000ee20000000c00 */
[----:B------:R-:W-:-:S05]  /*4320*/  IMAD.WIDE.U32 R2, R0, 0x10, R4 ;  /* 0x0000001000027825 */ /* 0x000fca00078e0004 */
[----:B0-----:R4:W-:Y:S04]  /*4330*/  STG.E.128 desc[UR16][R2.64], R12 ;  /* 0x0000000c02007986 */ /* 0x0019e8000c101d10 */
[----:B-1----:R4:W-:Y:S04]  /*4340*/  STG.E.128 desc[UR16][R2.64+0x200], R52 ;  /* 0x0002003402007986 */ /* 0x0029e8000c101d10 */
[----:B--2---:R4:W-:Y:S04]  /*4350*/  STG.E.128 desc[UR16][R2.64+0x400], R60 ;  /* 0x0004003c02007986 */ /* 0x0049e8000c101d10 */
[----:B---3--:R4:W-:Y:S02]  /*4360*/  STG.E.128 desc[UR16][R2.64+0x600], R76 ;  /* 0x0006004c02007986 */ /* 0x0089e4000c101d10 */
.L_x_4337:
[----:B------:R-:W-:Y:S01]  /*4370*/  FFMA.FTZ R0, R112, R7, R11 ;  /* 0x0000000770007223 */ /* 0x000fe2000001000b */
[----:B------:R-:W1:Y:S01]  /*4380*/  LDCU UR6, c[0x0][0x38c] ;  /* 0x00007180ff0677ac */ /* 0x000e620008000800 */
[----:B------:R-:W-:Y:S02]  /*4390*/  CS2R R102, SRZ ;  /* 0x0000000000667805 */ /* 0x000fe4000001ff00 */
[----:B------:R-:W-:Y:S01]  /*43a0*/  CS2R R100, SRZ ;  /* 0x0000000000647805 */ /* 0x000fe2000001ff00 */
[----:B0---4-:R-:W-:Y:S01]  /*43b0*/  FFMA.FTZ R3, R113, R8, R0 ;  /* 0x0000000871037223 */ /* 0x011fe20000010000 */
        /* <DEDUP_REMOVED lines=35> */
[----:B------:R-:W0:Y:S01]  /*45f0*/  LDC R16, c[0x0][0x388] ;  /* 0x0000e200ff107b82 */ /* 0x000e220000000800 */
        /* <DEDUP_REMOVED lines=28> */
.L_x_4437:
[----:B0-----:R-:W-:Y:S02]  /*47c0*/  MOV R40, UR20 ;  /* 0x0000001400287c02 */ /* 0x001fe40008000f00 */
[----:B------:R-:W-:-:S03]  /*47d0*/  MOV R43, UR21 ;  /* 0x00000015002b7c02 */ /* 0x000fc60008000f00 */
[----:B------:R-:W-:-:S04]  /*47e0*/  IMAD.WIDE.U32 R40, R40, UR18, RZ ;  /* 0x0000001228287c25 */ /* 0x000fc8000f8e00ff */
        /* <DEDUP_REMOVED lines=21> */
[----:B------:R-:W3:Y:S01]  /*4940*/  LDG.E.128 R40, desc[UR16][R120.64] ;  /* 0x0000001078287981 */ /* 0x000ee2000c1e1d00 */
[----:B------:R-:W-:-:S03]  /*4950*/  MOV R124, UR32 ;  /* 0x00000020007c7c02 */ /* 0x000fc60008000f00 */
[----:B-12---:R-:W2:Y:S01]  /*4960*/  LDG.E.128 R44, desc[UR16][R120.64+0x200] ;  /* 0x00020010782c7981 */ /* 0x006ea2000c1e1d00 */
[----:B------:R-:W-:Y:S01]  /*4970*/  MOV R127, UR33 ;  /* 0x00000021007f7c02 */ /* 0x000fe20008000f00 */
[----:B------:R-:W-:Y:S02]  /*4980*/  IMAD.WIDE.U32 R124, R124, UR18, RZ ;  /* 0x000000127c7c7c25 */ /* 0x000fe4000f8e00ff */
[----:B------:R-:W2:Y:S02]  /*4990*/  LDG.E.128 R48, desc[UR16][R120.64+0x400] ;  /* 0x0004001078307981 */ /* 0x000ea4000c1e1d00 */
[----:B------:R-:W-:Y:S01]  /*49a0*/  IMAD R38, R127, UR18, R125 ;  /* 0x000000127f267c24 */ /* 0x000fe2000f8e027d */
[----:B------:R-:W-:Y:S01]  /*49b0*/  R2UR UR15, R125 ;  /* 0x000000007d0f72ca */ /* 0x000fe200000e0000 */
[----:B------:R-:W2:Y:S01]  /*49c0*/  LDG.E.128 R52, desc[UR16][R120.64+0x600] ;  /* 0x0006001078347981 */ /* 0x000ea2000c1e1d00 */
[----:B------:R-:W-:Y:S02]  /*49d0*/  R2UR UR14, R124 ;  /* 0x000000007c0e72ca */ /* 0x000fe400000e0000 */
[----:B------:R-:W-:Y:S01]  /*49e0*/  R2UR UR15, R38 ;  /* 0x00000000260f72ca */ /* 0x000fe200000e0000 */
[----:B------:R-:W2:Y:S04]  /*49f0*/  LDG.E.128 R56, desc[UR16][R120.64+0x800] ;  /* 0x0008001078387981 */ /* 0x000ea8000c1e1d00 */
[----:B------:R-:W2:Y:S04]  /*4a00*/  LDG.E.128 R60, desc[UR16][R120.64+0xa00] ;  /* 0x000a0010783c7981 */ /* 0x000ea8000c1e1d00 */
[----:B------:R-:W2:Y:S04]  /*4a10*/  LDG.E.128 R64, desc[UR16][R120.64+0xc00] ;  /* 0x000c001078407981 */ /* 0x000ea8000c1e1d00 */
[----:B------:R0:W2:Y:S01]  /*4a20*/  LDG.E.128 R68, desc[UR16][R120.64+0xe00] ;  /* 0x000e001078447981 */ /* 0x0000a2000c1e1d00 */
[----:B----4-:R-:W-:-:S04]  /*4a30*/  UIMAD.WIDE.U32 UR14, UR6, UR30, UR14 ;  /* 0x0000001e060e72a5 */ /* 0x010fc8000f8e000e */
[----:B------:R-:W-:Y:S02]  /*4a40*/  UIMAD UR13, UR6, UR31, UR15 ;  /* 0x0000001f060d72a4 */ /* 0x000fe4000f8e020f */
[----:B------:R-:W-:-:S04]  /*4a50*/  ULEA UR15, UP0, UR14, UR26, 0x3 ;  /* 0x0000001a0e0f7291 */ /* 0x000fc8000f8018ff */
[----:B------:R-:W-:Y:S02]  /*4a60*/  ULEA.HI.X UR14, UR14, UR27, UR13, 0x3, UP0 ;  /* 0x0000001b0e0e7291 */ /* 0x000fe400080f1c0d */
[----:B0-----:R-:W-:-:S04]  /*4a70*/  MOV R120, UR15 ;  /* 0x0000000f00787c02 */ /* 0x001fc80008000f00 */
[----:B------:R-:W-:-:S06]  /*4a80*/  MOV R121, UR14 ;  /* 0x0000000e00797c02 */ /* 0x000fcc0008000f00 */
[----:B------:R-:W4:Y:S01]  /*4a90*/  LDG.E.64 R120, desc[UR16][R120.64] ;  /* 0x0000001078787981 */ /* 0x000f22000c1e1b00 */
[----:B------:R-:W0:Y:S01]  /*4aa0*/  S2UR UR14, SR_CgaCtaId ;  /* 0x00000000000e79c3 */ /* 0x000e220000008800 */
[----:B------:R-:W-:Y:S01]  /*4ab0*/  UMOV UR13, 0x400 ;  /* 0x00000400000d7882 */ /* 0x000fe20000000000 */
[C---:B------:R-:W-:Y:S01]  /*4ac0*/  ISETP.NE.AND P0, PT, R2.reuse, RZ, PT ;  /* 0x000000ff0200720c */ /* 0x040fe20003f05270 */
[----:B------:R-:W-:Y:S01]  /*4ad0*/  BSSY.RECONVERGENT B0, `(.L_x_4339) ;  /* 0x00000fc000007945 */ /* 0x000fe20003800200 */
[----:B------:R-:W-:Y:S01]  /*4ae0*/  ISETP.NE.AND P2, PT, R2, 0x7f, PT ;  /* 0x0000007f0200780c */ /* 0x000fe20003f45270 */
[----:B0-----:R-:W-:Y:S01]  /*4af0*/  ULEA UR13, UR14, UR13, 0x18 ;  /* 0x0000000d0e0d7291 */ /* 0x001fe2000f8ec0ff */
        /* <DEDUP_REMOVED lines=31> */
[----:B------:R-:W-:Y:S01]  /*4cf0*/  FMUL.FTZ R38, R26, UR41 ;  /* 0x000000291a267c20 */ /* 0x000fe20008410000 */
[----:B----4-:R-:W-:-:S02]  /*4d00*/  R2UR UR42, R120 ;  /* 0x00000000782a72ca */ /* 0x010fc400000e0000 */
[----:B------:R-:W-:-:S03]  /*4d10*/  R2UR UR43, R121 ;  /* 0x00000000792b72ca */ /* 0x000fc600000e0000 */
[----:B------:R0:W4:Y:S08]  /*4d20*/  MUFU.COS R166, R124 ;  /* 0x0000007c00a67308 */ /* 0x0001300000000000 */
[----:B------:R-:W-:Y:S01]  /*4d30*/  MUFU.SIN R163, R125 ;  /* 0x0000007d00a37308 */ /* 0x000fe20000000400 */
[----:B0-----:R-:W-:Y:S01]  /*4d40*/  FMUL.RZ R124, R38, 0.15915493667125701904 ;  /* 0x3e22f983267c7820 */ /* 0x001fe2000040c000 */
[----:B------:R-:W-:-:S06]  /*4d50*/  FMUL.FTZ R38, R23, UR41 ;  /* 0x0000002917267c20 */ /* 0x000fcc0008410000 */
[----:B------:R0:W1:Y:S08]  /*4d60*/  MUFU.COS R159, R125 ;  /* 0x0000007d009f7308 */ /* 0x0000700000000000 */
[----:B------:R-:W-:Y:S01]  /*4d70*/  MUFU.SIN R132, R126 ;  /* 0x0000007e00847308 */ /* 0x000fe20000000400 */
[----:B0-----:R-:W-:Y:S01]  /*4d80*/  FMUL.RZ R125, R38, 0.15915493667125701904 ;  /* 0x3e22f983267d7820 */ /* 0x001fe2000040c000 */
[----:B------:R-:W-:-:S06]  /*4d90*/  FMUL.FTZ R38, R24, UR41 ;  /* 0x0000002918267c20 */ /* 0x000fcc0008410000 */
[----:B------:R0:W1:Y:S08]  /*4da0*/  MUFU.COS R162, R126 ;  /* 0x0000007e00a27308 */ /* 0x0000700000000000 */
[----:B------:R-:W-:Y:S01]  /*4db0*/  MUFU.SIN R175, R123 ;  /* 0x0000007b00af7308 */ /* 0x000fe20000000400 */
[----:B0-----:R-:W-:Y:S01]  /*4dc0*/  FMUL.RZ R126, R38, 0.15915493667125701904 ;  /* 0x3e22f983267e7820 */ /* 0x001fe2000040c000 */
[----:B------:R-:W-:-:S04]  /*4dd0*/  FMUL.FTZ R38, R21, UR41 ;  /* 0x0000002915267c20 */ /* 0x000fc80008410000 */
[----:B------:R-:W-:Y:S01]  /*4de0*/  FMUL.RZ R128, R38, 0.15915493667125701904 ;  /* 0x3e22f98326807820 */ /* 0x000fe2000040c000 */
[----:B------:R-:W-:Y:S01]  /*4df0*/  SHF.L.U32 R38, R2, 0x2, RZ ;  /* 0x0000000202267819 */ /* 0x000fe200000006ff */
[----:B------:R0:W1:Y:S03]  /*4e00*/  MUFU.COS R181, R123 ;  /* 0x0000007b00b57308 */ /* 0x0000660000000000 */
[----:B------:R-:W-:-:S04]  /*4e10*/  LOP3.LUT R38, R38, 0xf80, RZ, 0xc0, !PT ;  /* 0x00000f8026267812 */ /* 0x000fc800078ec0ff */
[----:B------:R-:W-:Y:S01]  /*4e20*/  IADD3 R122, PT, PT, R38, R37, R38 ;  /* 0x00000025267a7210 */ /* 0x000fe20007ffe026 */
[----:B------:R-:W-:Y:S01]  /*4e30*/  MUFU.SIN R134, R124 ;  /* 0x0000007c00867308 */ /* 0x000fe20000000400 */
[----:B0-----:R-:W-:Y:S02]  /*4e40*/  FMUL.FTZ R123, R22, UR41 ;  /* 0x00000029167b7c20 */ /* 0x001fe40008410000 */
[C---:B------:R-:W-:Y:S02]  /*4e50*/  IADD3 R127, PT, PT, R122.reuse, 0x40, RZ ;  /* 0x000000407a7f7810 */ /* 0x040fe40007ffe0ff */
[----:B------:R-:W-:Y:S01]  /*4e60*/  FMUL.RZ R136, R123, 0.15915493667125701904 ;  /* 0x3e22f9837b887820 */ /* 0x000fe2000040c000 */
[C---:B------:R-:W-:Y:S02]  /*4e70*/  LEA.HI.SX32 R123, R122.reuse, R122, 0x1b ;  /* 0x0000007a7a7b7211 */ /* 0x040fe400078fdaff */
[----:B------:R0:W1:Y:S01]  /*4e80*/  MUFU.COS R158, R124 ;  /* 0x0000007c009e7308 */ /* 0x0000620000000000 */
[----:B------:R-:W-:-:S02]  /*4e90*/  IADD3 R129, PT, PT, R122, 0x60, RZ ;  /* 0x000000607a817810 */ /* 0x000fc40007ffe0ff */
[C---:B------:R-:W-:Y:S02]  /*4ea0*/  IADD3 R131, PT, PT, R122.reuse, 0x80, RZ ;  /* 0x000000807a837810 */ /* 0x040fe40007ffe0ff */
[C---:B------:R-:W-:Y:S02]  /*4eb0*/  IADD3 R133, PT, PT, R122.reuse, 0xa0, RZ ;  /* 0x000000a07a857810 */ /* 0x040fe40007ffe0ff */
[C---:B------:R-:W-:Y:S01]  /*4ec0*/  IADD3 R135, PT, PT, R122.reuse, 0xc0, RZ ;  /* 0x000000c07a877810 */ /* 0x040fe20007ffe0ff */
[----:B------:R-:W-:Y:S01]  /*4ed0*/  MUFU.SIN R155, R125 ;  /* 0x0000007d009b7308 */ /* 0x000fe20000000400 */
[----:B0-----:R-:W-:Y:S01]  /*4ee0*/  FMUL.FTZ R124, R19, UR41 ;  /* 0x00000029137c7c20 */ /* 0x001fe20008410000 */
[----:B------:R-:W-:Y:S02]  /*4ef0*/  IADD3 R137, PT, PT, R122, 0xe0, RZ ;  /* 0x000000e07a897810 */ /* 0x000fe40007ffe0ff */
[----:B------:R-:W-:Y:S01]  /*4f00*/  LEA R123, R123, UR13, 0x4 ;  /* 0x0000000d7b7b7c11 */ /* 0x000fe2000f8e20ff */
[----:B------:R-:W-:Y:S01]  /*4f10*/  FMUL.RZ R138, R124, 0.15915493667125701904 ;  /* 0x3e22f9837c8a7820 */ /* 0x000fe2000040c000 */
[----:B------:R-:W-:-:S02]  /*4f20*/  MOV R124, UR15 ;  /* 0x0000000f007c7c02 */ /* 0x000fc40008000f00 */
[----:B------:R0:W1:Y:S01]  /*4f30*/  MUFU.COS R156, R125 ;  /* 0x0000007d009c7308 */ /* 0x0000620000000000 */
[-C--:B------:R-:W-:Y:S01]  /*4f40*/  LEA.HI.SX32 R127, R127, R122.reuse, 0x1b ;  /* 0x0000007a7f7f7211 */ /* 0x080fe200078fdaff */
[----:B---3--:R3:W-:Y:S01]  /*4f50*/  STS.128 [R123], R40 ;  /* 0x000000287b007388 */ /* 0x0087e20000000c00 */
[-C--:B------:R-:W-:Y:S02]  /*4f60*/  LEA.HI.SX32 R129, R129, R122.reuse, 0x1b ;  /* 0x0000007a81817211 */ /* 0x080fe400078fdaff */
[-C--:B------:R-:W-:Y:S02]  /*4f70*/  LEA.HI.SX32 R131, R131, R122.reuse, 0x1b ;  /* 0x0000007a83837211 */ /* 0x080fe400078fdaff */
[-C--:B------:R-:W-:Y:S01]  /*4f80*/  LEA.HI.SX32 R133, R133, R122.reuse, 0x1b ;  /* 0x0000007a85857211 */ /* 0x080fe200078fdaff */
[----:B------:R-:W-:Y:S01]  /*4f90*/  MUFU.SIN R150, R126 ;  /* 0x0000007e00967308 */ /* 0x000fe20000000400 */
[----:B0-----:R-:W-:Y:S02]  /*4fa0*/  IADD3 R125, PT, PT, R122, 0x20, RZ ;  /* 0x000000207a7d7810 */ /* 0x001fe40007ffe0ff */
[----:B------:R-:W-:-:S02]  /*4fb0*/  LEA.HI.SX32 R135, R135, R122, 0x1b ;  /* 0x0000007a87877211 */ /* 0x000fc400078fdaff */
[-C--:B------:R-:W-:Y:S02]  /*4fc0*/  LEA.HI.SX32 R125, R125, R122.reuse, 0x1b ;  /* 0x0000007a7d7d7211 */ /* 0x080fe400078fdaff */
[----:B------:R-:W-:Y:S01]  /*4fd0*/  LEA.HI.SX32 R137, R137, R122, 0x1b ;  /* 0x0000007a89897211 */ /* 0x000fe200078fdaff */
[----:B------:R-:W-:Y:S01]  /*4fe0*/  FMUL.FTZ R122, R124, 1.4426950216293334961 ;  /* 0x3fb8aa3b7c7a7820 */ /* 0x000fe20000410000 */
[----:B------:R-:W-:Y:S01]  /*4ff0*/  LEA R125, R125, UR13, 0x4 ;  /* 0x0000000d7d7d7c11 */ /* 0x000fe2000f8e20ff */
[----:B------:R0:W1:Y:S01]  /*5000*/  MUFU.COS R154, R126 ;  /* 0x0000007e009a7308 */ /* 0x0000620000000000 */
[----:B------:R-:W-:Y:S01]  /*5010*/  LEA R127, R127, UR13, 0x4 ;  /* 0x0000000d7f7f7c11 */ /* 0x000fe2000f8e20ff */
[C---:B---3--:R-:W-:Y:S01]  /*5020*/  FMUL.FTZ R40, R122.reuse, R29 ;  /* 0x0000001d7a287220 */ /* 0x048fe20000410000 */
[C---:B------:R-:W-:Y:S01]  /*5030*/  FMUL.FTZ R41, R122.reuse, R30 ;  /* 0x0000001e7a297220 */ /* 0x040fe20000410000 */
[C---:B------:R-:W-:Y:S01]  /*5040*/  FMUL.FTZ R42, R122.reuse, R27 ;  /* 0x0000001b7a2a7220 */ /* 0x040fe20000410000 */
[----:B--2---:R2:W-:Y:S01]  /*5050*/  STS.128 [R125+0x200], R44 ;  /* 0x0002002c7d007388 */ /* 0x0045e20000000c00 */
[C---:B------:R-:W-:Y:S01]  /*5060*/  FMUL.FTZ R43, R122.reuse, R28 ;  /* 0x0000001c7a2b7220 */ /* 0x040fe20000410000 */
[----:B------:R-:W-:Y:S01]  /*5070*/  LEA R129, R129, UR13, 0x4 ;  /* 0x0000000d81817c11 */ /* 0x000fe2000f8e20ff */
[----:B------:R-:W5:Y:S01]  /*5080*/  MUFU.EX2 R40, R40 ;  /* 0x0000002800287308 */ /* 0x000f620000000800 */
[C---:B0-----:R-:W-:Y:S01]  /*5090*/  FMUL.FTZ R126, R122.reuse, R31 ;  /* 0x0000001f7a7e7220 */ /* 0x041fe20000410000 */
[----:B------:R-:W-:Y:S01]  /*50a0*/  LEA R131, R131, UR13, 0x4 ;  /* 0x0000000d83837c11 */ /* 0x000fe2000f8e20ff */
[----:B------:R-:W-:Y:S01]  /*50b0*/  STS.128 [R127+0x400], R48 ;  /* 0x000400307f007388 */ /* 0x000fe20000000c00 */
[----:B------:R-:W4:Y:S01]  /*50c0*/  MUFU.EX2 R41, R41 ;  /* 0x0000002900297308 */ /* 0x000f220000000800 */
[----:B------:R-:W-:Y:S01]  /*50d0*/  LEA R133, R133, UR13, 0x4 ;  /* 0x0000000d85857c11 */ /* 0x000fe2000f8e20ff */
[C---:B------:R-:W-:Y:S01]  /*50e0*/  FMUL.FTZ R124, R122.reuse, R34 ;  /* 0x000000227a7c7220 */ /* 0x040fe20000410000 */
[----:B------:R-:W-:Y:S01]  /*50f0*/  LEA R135, R135, UR13, 0x4 ;  /* 0x0000000d87877c11 */ /* 0x000fe2000f8e20ff */
[----:B------:R-:W1:Y:S01]  /*5100*/  MUFU.EX2 R42, R42 ;  /* 0x0000002a002a7308 */ /* 0x000e620000000800 */
[----:B------:R-:W-:Y:S01]  /*5110*/  LEA R137, R137, UR13, 0x4 ;  /* 0x0000000d89897c11 */ /* 0x000fe2000f8e20ff */
[----:B------:R-:W-:Y:S02]  /*5120*/  STS.128 [R129+0x600], R52 ;  /* 0x0006003481007388 */ /* 0x000fe40000000c00 */
[----:B------:R-:W0:Y:S01]  /*5130*/  MUFU.EX2 R126, R126 ;  /* 0x0000007e007e7308 */ /* 0x000e220000000800 */
[----:B--2---:R-:W-:Y:S01]  /*5140*/  FMUL.FTZ R44, R122, R25 ;  /* 0x000000197a2c7220 */ /* 0x004fe20000410000 */
[C---:B-----5:R-:W-:Y:S01]  /*5150*/  FMUL.FTZ R168, R40.reuse, R157 ;  /* 0x0000009d28a87220 */ /* 0x060fe20000410000 */
[----:B------:R-:W-:Y:S01]  /*5160*/  FMUL.FTZ R167, R40, R167 ;  /* 0x000000a728a77220 */ /* 0x000fe20000410000 */
[----:B------:R-:W-:Y:S01]  /*5170*/  LOP3.LUT R40, R2, 0x3e0, RZ, 0xc0, !PT ;  /* 0x000003e002287812 */ /* 0x000fe200078ec0ff */
[----:B------:R-:W-:Y:S01]  /*5180*/  FMUL.FTZ R45, R122, R26 ;  /* 0x0000001a7a2d7220 */ /* 0x000fe20000410000 */
[----:B------:R-:W2:Y:S01]  /*5190*/  MUFU.EX2 R43, R43 ;  /* 0x0000002b002b7308 */ /* 0x000ea20000000800 */
[----:B------:R-:W-:Y:S01]  /*51a0*/  FMUL.FTZ R46, R20, UR41 ;  /* 0x00000029142e7c20 */ /* 0x000fe20008410000 */
[----:B------:R-:W-:Y:S01]  /*51b0*/  IADD3 R40, PT, PT, R40, R37, RZ ;  /* 0x0000002528287210 */ /* 0x000fe20007ffe0ff */
[C---:B----4-:R-:W-:Y:S01]  /*51c0*/  FMUL.FTZ R166, R41.reuse, R166 ;  /* 0x000000a629a67220 */ /* 0x050fe20000410000 */
[----:B------:R-:W3:Y:S01]  /*51d0*/  MUFU.EX2 R44, R44 ;  /* 0x0000002c002c7308 */ /* 0x000ee20000000800 */
[----:B------:R-:W-:Y:S01]  /*51e0*/  FMUL.FTZ R165, R41, R130 ;  /* 0x0000008229a57220 */ /* 0x000fe20000410000 */
[----:B------:R-:W-:Y:S01]  /*51f0*/  SHF.L.U32 R40, R40, 0x3, RZ ;  /* 0x0000000328287819 */ /* 0x000fe200000006ff */
[C---:B-1----:R-:W-:Y:S01]  /*5200*/  FMUL.FTZ R164, R42.reuse, R159 ;  /* 0x0000009f2aa47220 */ /* 0x042fe20000410000 */
[----:B------:R-:W1:Y:S01]  /*5210*/  MUFU.EX2 R45, R45 ;  /* 0x0000002d002d7308 */ /* 0x000e620000000800 */
[----:B------:R-:W-:Y:S01]  /*5220*/  FMUL.FTZ R163, R42, R163 ;  /* 0x000000a32aa37220 */ /* 0x000fe20000410000 */
[----:B------:R-:W-:Y:S01]  /*5230*/  LEA.HI.SX32 R40, R40, R40, 0x1b ;  /* 0x0000002828287211 */ /* 0x000fe200078fdaff */
[----:B------:R-:W-:Y:S01]  /*5240*/  FMUL.RZ R46, R46, 0.15915493667125701904 ;  /* 0x3e22f9832e2e7820 */ /* 0x000fe2000040c000 */
[C---:B------:R-:W-:Y:S01]  /*5250*/  FMUL.FTZ R41, R122.reuse, R33 ;  /* 0x000000217a297220 */ /* 0x040fe20000410000 */
[----:B------:R-:W-:Y:S01]  /*5260*/  FMUL.FTZ R42, R122, R23 ;  /* 0x000000177a2a7220 */ /* 0x000fe20000410000 */
[----:B------:R-:W-:Y:S01]  /*5270*/  LEA R123, R40, UR13, 0x4 ;  /* 0x0000000d287b7c11 */ /* 0x000fe2000f8e20ff */
[----:B------:R-:W-:Y:S01]  /*5280*/  FMUL.FTZ R40, R122, R24 ;  /* 0x000000187a287220 */ /* 0x000fe20000410000 */
[----:B------:R-:W-:Y:S01]  /*5290*/  STS.128 [R131+0x800], R56 ;  /* 0x0008003883007388 */ /* 0x000fe20000000c00 */
[----:B------:R-:W-:Y:S01]  /*52a0*/  MUFU.SIN R146, R128 ;  /* 0x0000008000927308 */ /* 0x000fe20000000400 */
[C---:B0-----:R-:W-:Y:S01]  /*52b0*/  FMUL.FTZ R172, R126.reuse, R143 ;  /* 0x0000008f7eac7220 */ /* 0x041fe20000410000 */
[----:B------:R-:W-:Y:S01]  /*52c0*/  FMUL.FTZ R171, R126, R171 ;  /* 0x000000ab7eab7220 */ /* 0x000fe20000410000 */
[----:B------:R0:W-:Y:S01]  /*52d0*/  STS.128 [R133+0xa00], R60 ;  /* 0x000a003c85007388 */ /* 0x0001e20000000c00 */
[C---:B--2---:R-:W-:Y:S01]  /*52e0*/  FMUL.FTZ R162, R43.reuse, R162 ;  /* 0x000000a22ba27220 */ /* 0x044fe20000410000 */
[----:B------:R-:W-:Y:S01]  /*52f0*/  FMUL.FTZ R161, R43, R132 ;  /* 0x000000842ba17220 */ /* 0x000fe20000410000 */
[C---:B---3--:R-:W-:Y:S01]  /*5300*/  FMUL.FTZ R160, R44.reuse, R181 ;  /* 0x000000b52ca07220 */ /* 0x048fe20000410000 */
[----:B------:R2:W-:Y:S01]  /*5310*/  STS.128 [R135+0xc00], R64 ;  /* 0x000c004087007388 */ /* 0x0005e20000000c00 */
[----:B------:R3:W4:Y:S01]  /*5320*/  MUFU.COS R148, R128 ;  /* 0x0000008000947308 */ /* 0x0007220000000000 */
[----:B------:R-:W-:Y:S01]  /*5330*/  FMUL.FTZ R159, R44, R175 ;  /* 0x000000af2c9f7220 */ /* 0x000fe20000410000 */
[C---:B-1----:R-:W-:Y:S01]  /*5340*/  FMUL.FTZ R158, R45.reuse, R158 ;  /* 0x0000009e2d9e7220 */ /* 0x042fe20000410000 */
[----:B------:R-:W-:Y:S01]  /*5350*/  STS.128 [R137+0xe00], R68 ;  /* 0x000e004489007388 */ /* 0x000fe20000000c00 */
[----:B------:R-:W-:Y:S01]  /*5360*/  FMUL.FTZ R157, R45, R134 ;  /* 0x000000862d9d7220 */ /* 0x000fe20000410000 */
[----:B------:R-:W-:Y:S01]  /*5370*/  NOP ;  /* 0x0000000000007918 */ /* 0x000fe20000000000 */
[----:B---3--:R-:W-:-:S02]  /*5380*/  FMUL.FTZ R128, R122, R32 ;  /* 0x000000207a807220 */ /* 0x008fc40000410000 */
[----:B0-----:R-:W-:Y:S01]  /*5390*/  MUFU.SIN R133, R46 ;  /* 0x0000002e00857308 */ /* 0x001fe20000000400 */
[----:B------:R-:W0:Y:S01]  /*53a0*/  LDS.128 R68, [R123] ;  /* 0x000000007b447984 */ /* 0x000e220000000c00 */
[C---:B------:R-:W-:Y:S01]  /*53b0*/  FMUL.FTZ R130, R122.reuse, R22 ;  /* 0x000000167a827220 */ /* 0x040fe20000410000 */
[----:B------:R-:W-:Y:S01]  /*53c0*/  FMUL.FTZ R131, R122, R19 ;  /* 0x000000137a837220 */ /* 0x000fe20000410000 */
[----:B------:R-:W-:Y:S01]  /*53d0*/  SHF.L.U32 R132, R144, 0x8, RZ ;  /* 0x0000000890847819 */ /* 0x000fe200000006ff */
[----:B------:R-:W1:Y:S03]  /*53e0*/  LDS.128 R64, [R123+0x10] ;  /* 0x000010007b407984 */ /* 0x000e660000000c00 */
[----:B--2---:R2:W-:Y:S01]  /*53f0*/  MUFU.COS R135, R46 ;  /* 0x0000002e00877308 */ /* 0x0045e20000000000 */
[----:B------:R-:W-:Y:S04]  /*5400*/  LDS.128 R60, [R123+0x20] ;  /* 0x000020007b3c7984 */ /* 0x000fe80000000c00 */
[----:B------:R-:W-:Y:S03]  /*5410*/  LDS.128 R56, [R123+0x30] ;  /* 0x000030007b387984 */ /* 0x000fe60000000c00 */
[----:B------:R-:W3:Y:S01]  /*5420*/  MUFU.EX2 R125, R41 ;  /* 0x00000029007d7308 */ /* 0x000ee20000000800 */
[----:B------:R-:W5:Y:S03]  /*5430*/  LDS.128 R52, [R123+0x40] ;  /* 0x000040007b347984 */ /* 0x000f660000000c00 */
[----:B------:R-:W4:Y:S01]  /*5440*/  MUFU.EX2 R126, R42 ;  /* 0x0000002a007e7308 */ /* 0x000f220000000800 */
[----:B------:R-:W5:Y:S03]  /*5450*/  LDS.128 R48, [R123+0x50] ;  /* 0x000050007b307984 */ /* 0x000f660000000c00 */
[----:B------:R4:W0:Y:S01]  /*5460*/  MUFU.EX2 R127, R40 ;  /* 0x00000028007f7308 */ /* 0x0008220000000800 */
[----:B--2---:R-:W2:Y:S03]  /*5470*/  LDS.128 R44, [R123+0x60] ;  /* 0x000060007b2c7984 */ /* 0x004ea60000000c00 */
[----:B------:R-:W1:Y:S01]  /*5480*/  MUFU.EX2 R128, R128 ;  /* 0x0000008000807308 */ /* 0x000e620000000800 */
[C---:B---3--:R-:W-:Y:S01]  /*5490*/  FMUL.FTZ R140, R125.reuse, R140 ;  /* 0x0000008c7d8c7220 */ /* 0x048fe20000410000 */
[----:B------:R-:W-:-:S02]  /*54a0*/  FMUL.FTZ R141, R125, R141 ;  /* 0x0000008d7d8d7220 */ /* 0x000fc40000410000 */
[----:B------:R-:W3:Y:S01]  /*54b0*/  MUFU.EX2 R124, R124 ;  /* 0x0000007c007c7308 */ /* 0x000ee20000000800 */
[----:B----4-:R4:W2:Y:S01]  /*54c0*/  LDS.128 R40, [R123+0x70] ;  /* 0x000070007b287984 */ /* 0x0108a20000000c00 */
[C---:B------:R-:W-:Y:S01]  /*54d0*/  FMUL.FTZ R156, R126.reuse, R156 ;  /* 0x0000009c7e9c7220 */ /* 0x040fe20000410000 */
[----:B------:R-:W-:Y:S01]  /*54e0*/  FMUL.FTZ R155, R126, R155 ;  /* 0x0000009b7e9b7220 */ /* 0x000fe20000410000 */
[----:B------:R-:W-:Y:S01]  /*54f0*/  MUFU.SIN R177, R138 ;  /* 0x0000008a00b17308 */ /* 0x000fe20000000400 */
[C---:B0-----:R-:W-:Y:S01]  /*5500*/  FMUL.FTZ R154, R127.reuse, R154 ;  /* 0x0000009a7f9a7220 */ /* 0x041fe20000410000 */
[----:B------:R-:W-:Y:S01]  /*5510*/  FMUL.FTZ R150, R127, R150 ;  /* 0x000000967f967220 */ /* 0x000fe20000410000 */
[----:B------:R-:W-:Y:S01]  /*5520*/  FMUL.FTZ R121, R69, UR42 ;  /* 0x0000002a45797c20 */ /* 0x000fe20008410000 */
[C---:B-1----:R-:W-:Y:S01]  /*5530*/  FMUL.FTZ R170, R128.reuse, R153 ;  /* 0x0000009980aa7220 */ /* 0x042fe20000410000 */
[----:B------:R-:W-:Y:S01]  /*5540*/  FMUL.FTZ R169, R128, R169 ;  /* 0x000000a980a97220 */ /* 0x000fe20000410000 */
[C---:B------:R-:W-:Y:S01]  /*5550*/  FMUL.FTZ R128, R122.reuse, R21 ;  /* 0x000000157a807220 */ /* 0x040fe20000410000 */
[----:B------:R-:W-:Y:S01]  /*5560*/  FMUL.FTZ R122, R122, R20 ;  /* 0x000000147a7a7220 */ /* 0x000fe20000410000 */
[----:B------:R-:W0:Y:S01]  /*5570*/  MUFU.COS R178, R138 ;  /* 0x0000008a00b27308 */ /* 0x000e220000000000 */
[C---:B---3--:R-:W-:Y:S01]  /*5580*/  FMUL.FTZ R174, R124.reuse, R139 ;  /* 0x0000008b7cae7220 */ /* 0x048fe20000410000 */
[----:B------:R-:W-:Y:S01]  /*5590*/  FMUL.FTZ R173, R124, R173 ;  /* 0x000000ad7cad7220 */ /* 0x000fe20000410000 */
[----:B------:R-:W-:Y:S01]  /*55a0*/  IADD3 R124, PT, PT, R132, -0x100, RZ ;  /* 0xffffff00847c7810 */ /* 0x000fe20007ffe0ff */
[----:B----4-:R-:W-:Y:S01]  /*55b0*/  FMUL.FTZ R123, R71, UR42 ;  /* 0x0000002a477b7c20 */ /* 0x010fe20008410000 */
[----:B------:R-:W-:Y:S01]  /*55c0*/  FMUL.FTZ R125, R65, UR42 ;  /* 0x0000002a417d7c20 */ /* 0x000fe20008410000 */
[----:B------:R-:W-:Y:S01]  /*55d0*/  FMUL.FTZ R127, R67, UR42 ;  /* 0x0000002a437f7c20 */ /* 0x000fe20008410000 */
[----:B------:R-:W-:Y:S01]  /*55e0*/  LOP3.LUT R124, R124, 0x100, RZ, 0xc0, !PT ;  /* 0x000001007c7c7812 */ /* 0x000fe200078ec0ff */
[----:B------:R-:W1:Y:S01]  /*55f0*/  MUFU.EX2 R129, R128 ;  /* 0x0000008000817308 */ /* 0x000e620000000800 */
[----:B------:R-:W-:Y:S01]  /*5600*/  FFMA.FTZ R121, R68, UR43, R121 ;  /* 0x0000002b44797c23 */ /* 0x000fe20008010079 */
[----:B------:R-:W-:Y:S01]  /*5610*/  FFMA.FTZ R123, R70, UR43, R123 ;  /* 0x0000002b467b7c23 */ /* 0x000fe2000801007b */
[----:B------:R-:W-:Y:S01]  /*5620*/  IADD3 R124, PT, PT, R124, UR6, RZ ;  /* 0x000000067c7c7c10 */ /* 0x000fe2000fffe0ff */
[----:B------:R-:W0:Y:S01]  /*5630*/  MUFU.EX2 R131, R131 ;  /* 0x0000008300837308 */ /* 0x000e220000000800 */
[----:B-----5:R-:W-:Y:S01]  /*5640*/  FMUL.FTZ R137, R53, UR42 ;  /* 0x0000002a35897c20 */ /* 0x020fe20008410000 */
[----:B------:R-:W-:Y:S01]  /*5650*/  FMUL.FTZ R139, R55, UR42 ;  /* 0x0000002a378b7c20 */ /* 0x000fe20008410000 */
[----:B------:R-:W-:Y:S01]  /*5660*/  SEL R124, R124, R145, !P0 ;  /* 0x000000917c7c7207 */ /* 0x000fe20004000000 */
[----:B------:R-:W3:Y:S01]  /*5670*/  MUFU.EX2 R122, R122 ;  /* 0x0000007a007a7308 */ /* 0x000ee20000000800 */
[----:B------:R-:W-:Y:S01]  /*5680*/  FMUL.FTZ R143, R49, UR42 ;  /* 0x0000002a318f7c20 */ /* 0x000fe20008410000 */
[----:B------:R-:W-:Y:S01]  /*5690*/  FMUL.FTZ R153, R51, UR42 ;  /* 0x0000002a33997c20 */ /* 0x000fe20008410000 */
[----:B------:R-:W-:Y:S01]  /*56a0*/  LEA R124, R124, UR13, 0x3 ;  /* 0x0000000d7c7c7c11 */ /* 0x000fe2000f8e18ff */
[----:B------:R-:W-:Y:S01]  /*56b0*/  MUFU.SIN R179, R136 ;  /* 0x0000008800b37308 */ /* 0x000fe20000000400 */
[----:B--2---:R-:W-:Y:S01]  /*56c0*/  FMUL.FTZ R181, R45, UR42 ;  /* 0x0000002a2db57c20 */ /* 0x004fe20008410000 */
[C---:B-1----:R-:W-:Y:S01]  /*56d0*/  FMUL.FTZ R148, R129.reuse, R148 ;  /* 0x0000009481947220 */ /* 0x042fe20000410000 */
[----:B------:R-:W-:Y:S01]  /*56e0*/  FMUL.FTZ R146, R129, R146 ;  /* 0x0000009281927220 */ /* 0x000fe20000410000 */
[----:B------:R-:W-:Y:S01]  /*56f0*/  FMUL.FTZ R129, R61, UR42 ;  /* 0x0000002a3d817c20 */ /* 0x000fe20008410000 */
[----:B------:R-:W-:Y:S01]  /*5700*/  FMUL.FTZ R183, R47, UR42 ;  /* 0x0000002a2fb77c20 */ /* 0x000fe20008410000 */
[C---:B0-----:R-:W-:Y:S01]  /*5710*/  FMUL.FTZ R178, R131.reuse, R178 ;  /* 0x000000b283b27220 */ /* 0x041fe20000410000 */
[----:B------:R-:W-:Y:S01]  /*5720*/  FMUL.FTZ R177, R131, R177 ;  /* 0x000000b183b17220 */ /* 0x000fe20000410000 */
[----:B------:R-:W0:Y:S01]  /*5730*/  MUFU.COS R180, R136 ;  /* 0x0000008800b47308 */ /* 0x000e220000000000 */
[----:B------:R-:W-:Y:S01]  /*5740*/  FMUL.FTZ R131, R63, UR42 ;  /* 0x0000002a3f837c20 */ /* 0x000fe20008410000 */
[C---:B---3--:R-:W-:Y:S01]  /*5750*/  FMUL.FTZ R176, R122.reuse, R135 ;  /* 0x000000877ab07220 */ /* 0x048fe20000410000 */
[----:B------:R-:W-:Y:S01]  /*5760*/  FMUL.FTZ R175, R122, R133 ;  /* 0x000000857aaf7220 */ /* 0x000fe20000410000 */
[----:B------:R-:W-:Y:S01]  /*5770*/  FMUL.FTZ R133, R57, UR42 ;  /* 0x0000002a39857c20 */ /* 0x000fe20008410000 */
[----:B------:R-:W-:Y:S01]  /*5780*/  FMUL.FTZ R135, R59, UR42 ;  /* 0x0000002a3b877c20 */ /* 0x000fe20008410000 */
[----:B------:R-:W-:Y:S01]  /*5790*/  FMUL.FTZ R185, R41, UR42 ;  /* 0x0000002a29b97c20 */ /* 0x000fe20008410000 */
[----:B------:R-:W-:Y:S01]  /*57a0*/  FMUL.FTZ R187, R43, UR42 ;  /* 0x0000002a2bbb7c20 */ /* 0x000fe20008410000 */
[----:B------:R-:W0:Y:S01]  /*57b0*/  MUFU.EX2 R130, R130 ;  /* 0x0000008200827308 */ /* 0x000e220000000800 */
        /* <DEDUP_REMOVED lines=15> */
[C---:B0-----:R-:W-:Y:S01]  /*58b0*/  FMUL.FTZ R180, R130.reuse, R180 ;  /* 0x000000b482b47220 */ /* 0x041fe20000410000 */
        /* <DEDUP_REMOVED lines=28> */
.L_x_4340:
[----:B------:R-:W0:Y:S02]  /*5a80*/  LDS.64 R152, [R152+UR13+0xa888] ;  /* 0x00a8880d98987984 */ /* 0x000e240008000a00 */
.L_x_4341:
[----:B------:R-:W-:Y:S05]  /*5a90*/  BSYNC.RECONVERGENT B0 ;  /* 0x0000000000007941 */ /* 0x000fea0003800200 */
.L_x_4339:
        /* <DEDUP_REMOVED lines=153> */
[-C--:B------:R-:W-:Y:S01]  /*6430*/  FMUL.FTZ R122, R175, R120.reuse ;  /* 0x00000078af7a7220 */ /* 0x080fe20000410000 */
        /* <DEDUP_REMOVED lines=41> */
[CC--:B----4-:R-:W-:Y:S01]  /*66d0*/  FMUL.FTZ R203, R133.reuse, R204.reuse ;  /* 0x000000cc85cb7220 */ /* 0x0d0fe20000410000 */
        /* <DEDUP_REMOVED lines=36> */
[----:B------:R-:W-:Y:S01]  /*6920*/  FMUL.FTZ R134, R143, R134 ;  /* 0x000000868f867220 */ /* 0x000fe20000410000 */
[----:B------:R-:W-:Y:S02]  /*6930*/  @P4 FADD.FTZ R200, R200, R133 ;  /* 0x00000085c8c84221 */ /* 0x000fe40000010000 */
        /* <DEDUP_REMOVED lines=20> */
[-C--:B0-----:R-:W-:Y:S01]  /*6a80*/  FMUL.FTZ R206, R197, R204.reuse ;  /* 0x000000ccc5ce7220 */ /* 0x081fe20000410000 */
[----:B------:R-:W-:Y:S01]  /*6a90*/  FMUL.FTZ R204, R143, R204 ;  /* 0x000000cc8fcc7220 */ /* 0x000fe20000410000 */
[-C--:B-1----:R-:W-:Y:S01]  /*6aa0*/  FMUL.FTZ R133, R197, R134.reuse ;  /* 0x00000086c5857220 */ /* 0x082fe20000410000 */
[C---:B------:R-:W-:Y:S01]  /*6ab0*/  FMUL.FTZ R134, R143.reuse, R134 ;  /* 0x000000868f867220 */ /* 0x040fe20000410000 */
[-C--:B---3--:R-:W-:Y:S01]  /*6ac0*/  FFMA.FTZ R135, R143, R202.reuse, -R206 ;  /* 0x000000ca8f877223 */ /* 0x088fe200000108ce */
[----:B------:R-:W-:Y:S01]  /*6ad0*/  FFMA.FTZ R204, R197, R202, R204 ;  /* 0x000000cac5cc7223 */ /* 0x000fe200000100cc */
        /* <DEDUP_REMOVED lines=8> */
.L_x_4465:
[----:B------:R-:W-:Y:S01]  /*6b60*/  ISETP.GE.AND P2, PT, R37, 0x10, PT ;  /* 0x000000102500780c */ /* 0x000fe20003f46270 */
[-C--:B0-----:R-:W-:Y:S01]  /*6b70*/  FMUL.FTZ R206, R197, R204.reuse ;  /* 0x000000ccc5ce7220 */ /* 0x081fe20000410000 */
[----:B------:R-:W-:Y:S01]  /*6b80*/  FMUL.FTZ R204, R143, R204 ;  /* 0x000000cc8fcc7220 */ /* 0x000fe20000410000 */
[-C--:B---3--:R-:W-:Y:S01]  /*6b90*/  FMUL.FTZ R133, R197, R134.reuse ;  /* 0x00000086c5857220 */ /* 0x088fe20000410000 */
        /* <DEDUP_REMOVED lines=9> */
.L_x_4468:
[----:B------:R-:W-:-:S03]  /*6c30*/  UMOV UR14, 0xffffffff ;  /* 0xffffffff000e7882 */ /* 0x000fc60000000000 */
[----:B------:R-:W-:Y:S05]  /*6c40*/  BRA.DIV UR14, `(.L_x_4345) ;  /* 0x000000820ec07947 */ /* 0x000fea000b800000 */
.L_x_4471:
[----:B------:R-:W-:-:S03]  /*6c50*/  UMOV UR14, 0xffffffff ;  /* 0xffffffff000e7882 */ /* 0x000fc60000000000 */
[----:B------:R-:W-:Y:S05]  /*6c60*/  BRA.DIV UR14, `(.L_x_4346) ;  /* 0x000000820ee07947 */ /* 0x000fea000b800000 */
.L_x_4474:
[----:B------:R-:W-:-:S03]  /*6c70*/  UMOV UR14, 0xffffffff ;  /* 0xffffffff000e7882 */ /* 0x000fc60000000000 */
[----:B------:R-:W-:Y:S05]  /*6c80*/  BRA.DIV UR14, `(.L_x_4347) ;  /* 0x000000860e007947 */ /* 0x000fea000b800000 */
.L_x_4477:
[----:B------:R-:W-:-:S03]  /*6c90*/  UMOV UR14, 0xffffffff ;  /* 0xffffffff000e7882 */ /* 0x000fc60000000000 */
[----:B------:R-:W-:Y:S05]  /*6ca0*/  BRA.DIV UR14, `(.L_x_4348) ;  /* 0x000000860e207947 */ /* 0x000fea000b800000 */
[----:B-----5:R0:W1:Y:S04]  /*6cb0*/  SHFL.IDX PT, R202, R137, RZ, 0x1f ;  /* 0x00001fff89ca7589 */ /* 0x02006800000e0000 */
[----:B------:R-:W3:Y:S04]  /*6cc0*/  SHFL.IDX PT, R136, R136, RZ, 0x1f ;  /* 0x00001fff88887589 */ /* 0x000ee800000e0000 */
[----:B------:R-:W4:Y:S04]  /*6cd0*/  SHFL.IDX PT, R138, R138, RZ, 0x1f ;  /* 0x00001fff8a8a7589 */ /* 0x000f2800000e0000 */
[----:B------:R-:W0:Y:S04]  /*6ce0*/  SHFL.IDX PT, R139, R139, RZ, 0x1f ;  /* 0x00001fff8b8b7589 */ /* 0x000e2800000e0000 */
[----:B------:R-:W0:Y:S04]  /*6cf0*/  SHFL.UP PT, R143, R143, 0x1, RZ ;  /* 0x042000008f8f7989 */ /* 0x000e2800000e00ff */
[----:B------:R-:W0:Y:S04]  /*6d00*/  SHFL.UP PT, R197, R197, 0x1, RZ ;  /* 0x04200000c5c57989 */ /* 0x000e2800000e00ff */
[----:B------:R-:W0:Y:S04]  /*6d10*/  SHFL.UP PT, R200, R200, 0x1, RZ ;  /* 0x04200000c8c87989 */ /* 0x000e2800000e00ff */
[----:B-1-3--:R-:W0:Y:S02]  /*6d20*/  SHFL.UP PT, R201, R201, 0x1, RZ ;  /* 0x04200000c9c97989 */ /* 0x00ae2400000e00ff */
.L_x_4487:
        /* <DEDUP_REMOVED lines=45> */
.L_x_4342:
[----:B------:R-:W-:Y:S05]  /*7000*/  WARPSYNC.ALL ;  /* 0x0000000000007948 */ /* 0x000fea0003800000 */
[----:B-1----:R-:W-:Y:S01]  /*7010*/  FMUL.FTZ R123, R43, UR43 ;  /* 0x0000002b2b7b7c20 */ /* 0x002fe20008410000 */
[-C--:B0-2---:R-:W-:Y:S01]  /*7020*/  FMUL.FTZ R121, R175, R153.reuse ;  /* 0x00000099af797220 */ /* 0x085fe20000410000 */
[----:B------:R-:W-:Y:S01]  /*7030*/  FMUL.FTZ R120, R176, R153 ;  /* 0x00000099b0787220 */ /* 0x000fe20000410000 */
[----:B------:R-:W-:Y:S01]  /*7040*/  FMUL.FTZ R127, R41, UR43 ;  /* 0x0000002b297f7c20 */ /* 0x000fe20008410000 */
[----:B------:R-:W-:Y:S01]  /*7050*/  FFMA.FTZ R122, R42, UR42, -R123 ;  /* 0x0000002a2a7a7c23 */ /* 0x000fe2000801087b */
[----:B------:R-:W-:Y:S01]  /*7060*/  FFMA.FTZ R121, R176, R152, -R121 ;  /* 0x00000098b0797223 */ /* 0x000fe20000010879 */
[C---:B------:R-:W-:Y:S01]  /*7070*/  FMUL.FTZ R123, R175.reuse, R192 ;  /* 0x000000c0af7b7220 */ /* 0x040fe20000410000 */
        /* <DEDUP_REMOVED lines=13> */
[----:B------:R-:W-:Y:S01]  /*7150*/  FMUL.FTZ R125, R47, UR43 ;  /* 0x0000002b2f7d7c20 */ /* 0x000fe20008410000 */
[----:B------:R-:W-:Y:S01]  /*7160*/  FADD.FTZ R120, R191, R120 ;  /* 0x00000078bf787221 */ /* 0x000fe20000010000 */
[-C--:B------:R-:W-:Y:S01]  /*7170*/  FMUL.FTZ R124, R179, R122.reuse ;  /* 0x0000007ab37c7220 */ /* 0x080fe20000410000 */
[C---:B------:R-:W-:Y:S01]  /*7180*/  FFMA.FTZ R127, R180.reuse, R122, R121 ;  /* 0x0000007ab47f7223 */ /* 0x040fe20000010079 */
[C---:B------:R-:W-:Y:S01]  /*7190*/  FMUL.FTZ R121, R177.reuse, R123 ;  /* 0x0000007bb1797220 */ /* 0x040fe20000410000 */
[-C--:B------:R-:W-:Y:S01]  /*71a0*/  FMUL.FTZ R122, R177, R120.reuse ;  /* 0x00000078b17a7220 */ /* 0x080fe20000410000 */
[----:B------:R-:W-:Y:S01]  /*71b0*/  FFMA.FTZ R129, R180, R129, -R124 ;  /* 0x00000081b4817223 */ /* 0x000fe2000001087c */
[----:B------:R-:W-:Y:S01]  /*71c0*/  FFMA.FTZ R125, R46, UR42, -R125 ;  /* 0x0000002a2e7d7c23 */ /* 0x000fe2000801087d */
[C---:B------:R-:W-:Y:S01]  /*71d0*/  FFMA.FTZ R121, R178.reuse, R120, -R121 ;  /* 0x00000078b2797223 */ /* 0x040fe20000010879 */
[----:B------:R-:W-:Y:S01]  /*71e0*/  FFMA.FTZ R122, R178, R123, R122 ;  /* 0x0000007bb27a7223 */ /* 0x000fe2000001007a */
[C---:B------:R-:W-:Y:S01]  /*71f0*/  FMUL.FTZ R123, R146.reuse, R129 ;  /* 0x00000081927b7220 */ /* 0x040fe20000410000 */
[----:B------:R-:W-:Y:S01]  /*7200*/  FMUL.FTZ R120, R146, R127 ;  /* 0x0000007f92787220 */ /* 0x000fe20000410000 */
[----:B------:R-:W-:Y:S01]  /*7210*/  FADD.FTZ R121, R190, R121 ;  /* 0x00000079be797221 */ /* 0x000fe20000010000 */
[----:B------:R-:W-:Y:S01]  /*7220*/  FFMA.FTZ R122, R5, R125, R122 ;  /* 0x0000007d057a7223 */ /* 0x000fe2000001007a */
[C---:B------:R-:W-:Y:S01]  /*7230*/  FFMA.FTZ R131, R148.reuse, R127, R123 ;  /* 0x0000007f94837223 */ /* 0x040fe2000001007b */
[----:B------:R-:W-:Y:S01]  /*7240*/  FFMA.FTZ R129, R148, R129, -R120 ;  /* 0x0000008194817223 */ /* 0x000fe20000010878 */
[C---:B------:R-:W-:Y:S01]  /*7250*/  FMUL.FTZ R123, R179.reuse, R121 ;  /* 0x00000079b37b7220 */ /* 0x040fe20000410000 */
[-C--:B------:R-:W-:Y:S01]  /*7260*/  FMUL.FTZ R125, R179, R122.reuse ;  /* 0x0000007ab37d7220 */ /* 0x080fe20000410000 */
[----:B------:R-:W-:Y:S01]  /*7270*/  FMUL.FTZ R133, R150, R131 ;  /* 0x0000008396857220 */ /* 0x000fe20000410000 */
[----:B------:R-:W-:Y:S01]  /*7280*/  FMUL.FTZ R127, R45, UR43 ;  /* 0x0000002b2d7f7c20 */ /* 0x000fe20008410000 */
[----:B------:R-:W-:Y:S01]  /*7290*/  FFMA.FTZ R123, R180, R122, R123 ;  /* 0x0000007ab47b7223 */ /* 0x000fe2000001007b */
[-C--:B------:R-:W-:Y:S01]  /*72a0*/  FMUL.FTZ R122, R150, R129.reuse ;  /* 0x00000081967a7220 */ /* 0x080fe20000410000 */
[----:B------:R-:W-:Y:S01]  /*72b0*/  FFMA.FTZ R133, R154, R129, -R133 ;  /* 0x000000819a857223 */ /* 0x000fe20000010885 */
[----:B------:R-:W-:Y:S01]  /*72c0*/  FFMA.FTZ R120, R180, R121, -R125 ;  /* 0x00000079b4787223 */ /* 0x000fe2000001087d */
[----:B------:R-:W-:Y:S01]  /*72d0*/  FFMA.FTZ R127, R44, UR42, -R127 ;  /* 0x0000002a2c7f7c23 */ /* 0x000fe2000801087f */
[----:B------:R-:W-:Y:S01]  /*72e0*/  FFMA.FTZ R122, R154, R131, R122 ;  /* 0x000000839a7a7223 */ /* 0x000fe2000001007a */
[----:B------:R-:W-:Y:S01]  /*72f0*/  FMUL.FTZ R125, R155, R133 ;  /* 0x000000859b7d7220 */ /* 0x000fe20000410000 */
[----:B------:R-:W-:Y:S01]  /*7300*/  FADD.FTZ R121, R189, R120 ;  /* 0x00000078bd797221 */ /* 0x000fe20000010000 */
[----:B------:R-:W-:Y:S01]  /*7310*/  FFMA.FTZ R123, R6, R127, R123 ;  /* 0x0000007f067b7223 */ /* 0x000fe2000001007b */
[-C--:B------:R-:W-:Y:S01]  /*7320*/  FMUL.FTZ R126, R155, R122.reuse ;  /* 0x0000007a9b7e7220 */ /* 0x080fe20000410000 */
[----:B------:R-:W-:Y:S01]  /*7330*/  FFMA.FTZ R124, R156, R122, R125 ;  /* 0x0000007a9c7c7223 */ /* 0x000fe2000001007d */
[C---:B------:R-:W-:Y:S01]  /*7340*/  FMUL.FTZ R120, R146.reuse, R121 ;  /* 0x0000007992787220 */ /* 0x040fe20000410000 */
[----:B------:R-:W-:Y:S01]  /*7350*/  FMUL.FTZ R125, R146, R123 ;  /* 0x0000007b927d7220 */ /* 0x000fe20000410000 */
[----:B------:R-:W-:Y:S01]  /*7360*/  FMUL.FTZ R127, R51, UR43 ;  /* 0x0000002b337f7c20 */ /* 0x000fe20008410000 */
[----:B------:R-:W-:Y:S01]  /*7370*/  FFMA.FTZ R126, R156, R133, -R126 ;  /* 0x000000859c7e7223 */ /* 0x000fe2000001087e */
[C---:B------:R-:W-:Y:S01]  /*7380*/  FFMA.FTZ R122, R148.reuse, R123, R120 ;  /* 0x0000007b947a7223 */ /* 0x040fe20000010078 */
[----:B------:R-:W-:Y:S01]  /*7390*/  FFMA.FTZ R125, R148, R121, -R125 ;  /* 0x00000079947d7223 */ /* 0x000fe2000001087d */
[----:B------:R-:W-:Y:S01]  /*73a0*/  FFMA.FTZ R127, R50, UR42, -R127 ;  /* 0x0000002a327f7c23 */ /* 0x000fe2000801087f */
[----:B------:R-:W0:Y:S01]  /*73b0*/  LDS.64 R120, [R39+0x8478] ;  /* 0x0084780027787984 */ /* 0x000e220000000a00 */
[----:B------:R-:W-:Y:S01]  /*73c0*/  FMUL.FTZ R123, R157, R126 ;  /* 0x0000007e9d7b7220 */ /* 0x000fe20000410000 */
[----:B------:R-:W-:Y:S01]  /*73d0*/  FADD.FTZ R125, R188, R125 ;  /* 0x0000007dbc7d7221 */ /* 0x000fe20000010000 */
[----:B------:R-:W-:Y:S01]  /*73e0*/  FFMA.FTZ R127, R7, R127, R122 ;  /* 0x0000007f077f7223 */ /* 0x000fe2000001007a */
[-C--:B------:R-:W-:Y:S01]  /*73f0*/  FMUL.FTZ R131, R157, R124.reuse ;  /* 0x0000007c9d837220 */ /* 0x080fe20000410000 */
[----:B------:R-:W-:Y:S01]  /*7400*/  FFMA.FTZ R128, R158, R124, R123 ;  /* 0x0000007c9e807223 */ /* 0x000fe2000001007b */
[C---:B------:R-:W-:Y:S01]  /*7410*/  FMUL.FTZ R123, R150.reuse, R125 ;  /* 0x0000007d967b7220 */ /* 0x040fe20000410000 */
[----:B------:R-:W-:Y:S01]  /*7420*/  FMUL.FTZ R129, R49, UR43 ;  /* 0x0000002b31817c20 */ /* 0x000fe20008410000 */
[-C--:B------:R-:W-:Y:S01]  /*7430*/  FMUL.FTZ R122, R150, R127.reuse ;  /* 0x0000007f967a7220 */ /* 0x080fe20000410000 */
[----:B------:R-:W-:Y:S01]  /*7440*/  FFMA.FTZ R131, R158, R126, -R131 ;  /* 0x0000007e9e837223 */ /* 0x000fe20000010883 */
[----:B------:R-:W-:Y:S01]  /*7450*/  FFMA.FTZ R123, R154, R127, R123 ;  /* 0x0000007f9a7b7223 */ /* 0x000fe2000001007b */
[----:B------:R-:W-:Y:S01]  /*7460*/  FFMA.FTZ R129, R48, UR42, -R129 ;  /* 0x0000002a30817c23 */ /* 0x000fe20008010881 */
[----:B------:R-:W-:Y:S01]  /*7470*/  FFMA.FTZ R122, R154, R125, -R122 ;  /* 0x0000007d9a7a7223 */ /* 0x000fe2000001087a */
[----:B------:R-:W-:Y:S01]  /*7480*/  FMUL.FTZ R125, R159, R131 ;  /* 0x000000839f7d7220 */ /* 0x000fe20000410000 */
[----:B------:R-:W-:Y:S01]  /*7490*/  FMUL.FTZ R127, R55, UR43 ;  /* 0x0000002b377f7c20 */ /* 0x000fe20008410000 */
[----:B------:R-:W-:Y:S01]  /*74a0*/  FFMA.FTZ R123, R8, R129, R123 ;  /* 0x00000081087b7223 */ /* 0x000fe2000001007b */
[----:B------:R-:W-:Y:S01]  /*74b0*/  FADD.FTZ R122, R187, R122 ;  /* 0x0000007abb7a7221 */ /* 0x000fe20000010000 */
[-C--:B------:R-:W-:Y:S01]  /*74c0*/  FFMA.FTZ R126, R160, R128.reuse, R125 ;  /* 0x00000080a07e7223 */ /* 0x080fe2000001007d */
[----:B------:R-:W-:Y:S01]  /*74d0*/  FMUL.FTZ R129, R159, R128 ;  /* 0x000000809f817220 */ /* 0x000fe20000410000 */
[C---:B------:R-:W-:Y:S01]  /*74e0*/  FMUL.FTZ R125, R155.reuse, R123 ;  /* 0x0000007b9b7d7220 */ /* 0x040fe20000410000 */
[-C--:B------:R-:W-:Y:S01]  /*74f0*/  FMUL.FTZ R124, R155, R122.reuse ;  /* 0x0000007a9b7c7220 */ /* 0x080fe20000410000 */
[----:B------:R-:W-:Y:S01]  /*7500*/  FFMA.FTZ R127, R54, UR42, -R127 ;  /* 0x0000002a367f7c23 */ /* 0x000fe2000801087f */
[----:B------:R-:W-:Y:S01]  /*7510*/  FFMA.FTZ R131, R160, R131, -R129 ;  /* 0x00000083a0837223 */ /* 0x000fe20000010881 */
[C---:B------:R-:W-:Y:S01]  /*7520*/  FFMA.FTZ R125, R156.reuse, R122, -R125 ;  /* 0x0000007a9c7d7223 */ /* 0x040fe2000001087d */
[----:B------:R-:W-:Y:S01]  /*7530*/  FFMA.FTZ R124, R156, R123, R124 ;  /* 0x0000007b9c7c7223 */ /* 0x000fe2000001007c */
[----:B------:R-:W-:Y:S01]  /*7540*/  FMUL.FTZ R129, R53, UR43 ;  /* 0x0000002b35817c20 */ /* 0x000fe20008410000 */
[----:B------:R-:W-:Y:S01]  /*7550*/  FMUL.FTZ R123, R161, R131 ;  /* 0x00000083a17b7220 */ /* 0x000fe20000410000 */
        /* <DEDUP_REMOVED lines=11> */
[----:B------:R-:W-:Y:S01]  /*7610*/  FMUL.FTZ R219, R71, UR43 ;  /* 0x0000002b47db7c20 */ /* 0x000fe20008410000 */
[----:B------:R-:W-:Y:S01]  /*7620*/  FFMA.FTZ R127, R10, R129, R127 ;  /* 0x000000810a7f7223 */ /* 0x000fe2000001007f */
[C---:B0-----:R-:W-:Y:S01]  /*7630*/  FMUL.FTZ R122, R141.reuse, R120 ;  /* 0x000000788d7a7220 */ /* 0x041fe20000410000 */
[-C--:B------:R-:W-:Y:S01]  /*7640*/  FMUL.FTZ R123, R141, R121.reuse ;  /* 0x000000798d7b7220 */ /* 0x080fe20000410000 */
[-C--:B------:R-:W-:Y:S01]  /*7650*/  FFMA.FTZ R126, R164, R128.reuse, R125 ;  /* 0x00000080a47e7223 */ /* 0x080fe2000001007d */
[----:B------:R-:W-:Y:S01]  /*7660*/  FMUL.FTZ R125, R163, R128 ;  /* 0x00000080a37d7220 */ /* 0x000fe20000410000 */
[C---:B------:R-:W-:Y:S01]  /*7670*/  FFMA.FTZ R122, R140.reuse, R121, R122 ;  /* 0x000000798c7a7223 */ /* 0x040fe2000001007a */
[----:B------:R-:W-:Y:S01]  /*7680*/  FFMA.FTZ R123, R140, R120, -R123 ;  /* 0x000000788c7b7223 */ /* 0x000fe2000001087b */
        /* <DEDUP_REMOVED lines=99> */
[----:B------:R-:W-:Y:S01]  /*7cc0*/  FMUL.FTZ R125, R159, R222 ;  /* 0x000000de9f7d7220 */ /* 0x000fe20000410000 */
[----:B------:R-:W-:Y:S01]  /*7cd0*/  FFMA.FTZ R228, R66, UR42, -R129 ;  /* 0x0000002a42e47c23 */ /* 0x000fe20008010881 */
[----:B------:R-:W-:Y:S01]  /*7ce0*/  FADD.FTZ R126, R193, R126 ;  /* 0x0000007ec17e7221 */ /* 0x000fe20000010000 */
[-C--:B------:R-:W-:Y:S01]  /*7cf0*/  FMUL.FTZ R123, R159, R204.reuse ;  /* 0x000000cc9f7b7220 */ /* 0x080fe20000410000 */
[C---:B------:R-:W-:Y:S01]  /*7d00*/  FFMA.FTZ R125, R160.reuse, R204, R125 ;  /* 0x000000cca07d7223 */ /* 0x040fe2000001007d */
[----:B------:R-:W-:Y:S01]  /*7d10*/  FFMA.FTZ R124, R15, R228, R124 ;  /* 0x000000e40f7c7223 */ /* 0x000fe2000001007c */
[----:B------:R-:W-:Y:S01]  /*7d20*/  FMUL.FTZ R127, R169, R126 ;  /* 0x0000007ea97f7220 */ /* 0x000fe20000410000 */
[----:B------:R-:W-:Y:S01]  /*7d30*/  FFMA.FTZ R123, R160, R222, -R123 ;  /* 0x000000dea07b7223 */ /* 0x000fe2000001087b */
[----:B------:R-:W-:Y:S01]  /*7d40*/  FADD.FTZ R202, RZ, R125 ;  /* 0x0000007dffca7221 */ /* 0x000fe20000010000 */
[----:B------:R-:W-:Y:S01]  /*7d50*/  FMUL.FTZ R129, R65, UR43 ;  /* 0x0000002b41817c20 */ /* 0x000fe20008410000 */
[-C--:B------:R-:W-:Y:S01]  /*7d60*/  FFMA.FTZ R120, R170, R124.reuse, R127 ;  /* 0x0000007caa787223 */ /* 0x080fe2000001007f */
[----:B------:R-:W-:Y:S01]  /*7d70*/  FMUL.FTZ R127, R169, R124 ;  /* 0x0000007ca97f7220 */ /* 0x000fe20000410000 */
[----:B------:R-:W-:Y:S01]  /*7d80*/  FFMA.FTZ R223, R108, R25, R123 ;  /* 0x000000196cdf7223 */ /* 0x000fe2000001007b */
[C---:B------:R-:W-:Y:S01]  /*7d90*/  FMUL.FTZ R123, R157.reuse, R202 ;  /* 0x000000ca9d7b7220 */ /* 0x040fe20000410000 */
[----:B------:R-:W-:Y:S01]  /*7da0*/  FFMA.FTZ R214, R64, UR42, -R129 ;  /* 0x0000002a40d67c23 */ /* 0x000fe20008010881 */
[----:B------:R-:W-:Y:S01]  /*7db0*/  FFMA.FTZ R127, R170, R126, -R127 ;  /* 0x0000007eaa7f7223 */ /* 0x000fe2000001087f */
[-C--:B------:R-:W-:Y:S01]  /*7dc0*/  FMUL.FTZ R125, R157, R223.reuse ;  /* 0x000000df9d7d7220 */ /* 0x080fe20000410000 */
[----:B------:R-:W-:Y:S01]  /*7dd0*/  FFMA.FTZ R224, R158, R223, -R123 ;  /* 0x000000df9ee07223 */ /* 0x000fe2000001087b */
[----:B------:R-:W-:Y:S01]  /*7de0*/  FFMA.FTZ R120, R17, R214, R120 ;  /* 0x000000d611787223 */ /* 0x000fe20000010078 */
[----:B------:R-:W-:Y:S01]  /*7df0*/  FADD.FTZ R127, R194, R127 ;  /* 0x0000007fc27f7221 */ /* 0x000fe20000010000 */
[----:B------:R-:W-:Y:S01]  /*7e00*/  FFMA.FTZ R125, R158, R202, R125 ;  /* 0x000000ca9e7d7223 */ /* 0x000fe2000001007d */
[----:B------:R-:W-:Y:S01]  /*7e10*/  FFMA.FTZ R224, R109, R26, R224 ;  /* 0x0000001a6de07223 */ /* 0x000fe200000100e0 */
[C---:B------:R-:W-:Y:S01]  /*7e20*/  FMUL.FTZ R129, R171.reuse, R120 ;  /* 0x00000078ab817220 */ /* 0x040fe20000410000 */
[-C--:B------:R-:W-:Y:S01]  /*7e30*/  FMUL.FTZ R123, R171, R127.reuse ;  /* 0x0000007fab7b7220 */ /* 0x080fe20000410000 */
[----:B------:R-:W-:Y:S01]  /*7e40*/  FADD.FTZ R200, RZ, R125 ;  /* 0x0000007dffc87221 */ /* 0x000fe20000010000 */
[C---:B------:R-:W-:Y:S01]  /*7e50*/  FMUL.FTZ R125, R155.reuse, R224 ;  /* 0x000000e09b7d7220 */ /* 0x040fe20000410000 */
[C---:B------:R-:W-:Y:S01]  /*7e60*/  FFMA.FTZ R124, R172.reuse, R127, -R129 ;  /* 0x0000007fac7c7223 */ /* 0x040fe20000010881 */
[----:B------:R-:W-:Y:S01]  /*7e70*/  FFMA.FTZ R127, R172, R120, R123 ;  /* 0x00000078ac7f7223 */ /* 0x000fe2000001007b */
        /* <DEDUP_REMOVED lines=9> */
[C---:B------:R-:W-:Y:S01]  /*7f10*/  FMUL.FTZ R123, R150.reuse, R203 ;  /* 0x000000cb967b7220 */ /* 0x040fe20000410000 */
[C---:B------:R-:W-:Y:S01]  /*7f20*/  FMUL.FTZ R125, R173.reuse, R126 ;  /* 0x0000007ead7d7220 */ /* 0x040fe20000410000 */
[----:B------:R-:W-:Y:S01]  /*7f30*/  FMUL.FTZ R129, R173, R127 ;  /* 0x0000007fad817220 */ /* 0x000fe20000410000 */
[-C--:B------:R-:W-:Y:S01]  /*7f40*/  FMUL.FTZ R124, R150, R227.reuse ;  /* 0x000000e3967c7220 */ /* 0x080fe20000410000 */
[----:B------:R-:W-:Y:S01]  /*7f50*/  FFMA.FTZ R120, R154, R227, -R123 ;  /* 0x000000e39a787223 */ /* 0x000fe2000001087b */
[----:B------:R-:W-:Y:S01]  /*7f60*/  ISETP.NE.OR P0, PT, R147, RZ, P0 ;  /* 0x000000ff9300720c */ /* 0x000fe20000705670 */
[----:B------:R-:W-:Y:S01]  /*7f70*/  FFMA.FTZ R127, R174, R127, R125 ;  /* 0x0000007fae7f7223 */ /* 0x000fe2000001007d */
[----:B------:R-:W-:Y:S01]  /*7f80*/  FFMA.FTZ R124, R154, R203, R124 ;  /* 0x000000cb9a7c7223 */ /* 0x000fe2000001007c */
[----:B------:R-:W-:Y:S01]  /*7f90*/  FFMA.FTZ R225, R111, R24, R120 ;  /* 0x000000186fe17223 */ /* 0x000fe20000010078 */
[----:B------:R-:W-:Y:S01]  /*7fa0*/  FMUL.FTZ R125, R173, R122 ;  /* 0x0000007aad7d7220 */ /* 0x000fe20000410000 */
[----:B------:R-:W-:Y:S01]  /*7fb0*/  FMUL.FTZ R233, R69, UR43 ;  /* 0x0000002b45e97c20 */ /* 0x000fe20008410000 */
[----:B------:R-:W-:Y:S01]  /*7fc0*/  FADD.FTZ R201, RZ, R124 ;  /* 0x0000007cffc97221 */ /* 0x000fe20000010000 */
[----:B------:R-:W-:Y:S01]  /*7fd0*/  FMUL.FTZ R123, R146, R225 ;  /* 0x000000e1927b7220 */ /* 0x000fe20000410000 */
[----:B------:R-:W-:Y:S01]  /*7fe0*/  ISETP.GT.U32.AND P2, PT, R2, 0x1f, PT ;  /* 0x0000001f0200780c */ /* 0x000fe20003f44070 */
[----:B------:R-:W-:Y:S01]  /*7ff0*/  FFMA.FTZ R233, R68, UR42, -R233 ;  /* 0x0000002a44e97c23 */ /* 0x000fe200080108e9 */
[-C--:B------:R-:W-:Y:S01]  /*8000*/  FMUL.FTZ R120, R146, R201.reuse ;  /* 0x000000c992787220 */ /* 0x080fe20000410000 */
[----:B------:R-:W-:Y:S01]  /*8010*/  FFMA.FTZ R123, R148, R201, R123 ;  /* 0x000000c9947b7223 */ /* 0x000fe2000001007b */
[----:B------:R-:W-:Y:S01]  /*8020*/  FFMA.FTZ R129, R174, R126, -R129 ;  /* 0x0000007eae817223 */ /* 0x000fe20000010881 */
[----:B------:R-:W-:Y:S01]  /*8030*/  VOTEU.ALL UP0, P0 ;  /* 0x0000000000ff7886 */ /* 0x000fe20000000000 */
[----:B------:R-:W-:Y:S01]  /*8040*/  FFMA.FTZ R231, R148, R225, -R120 ;  /* 0x000000e194e77223 */ /* 0x000fe20000010878 */
[----:B------:R-:W-:Y:S01]  /*8050*/  FADD.FTZ R197, RZ, R123 ;  /* 0x0000007bffc57221 */ /* 0x000fe20000010000 */
[-C--:B------:R-:W-:Y:S01]  /*8060*/  FFMA.FTZ R120, R174, R121.reuse, R125 ;  /* 0x00000079ae787223 */ /* 0x080fe2000001007d */
[----:B------:R-:W-:Y:S01]  /*8070*/  FMUL.FTZ R121, R173, R121 ;  /* 0x00000079ad797220 */ /* 0x000fe20000410000 */
[----:B------:R-:W-:Y:S01]  /*8080*/  FFMA.FTZ R231, R104, R21, R231 ;  /* 0x0000001568e77223 */ /* 0x000fe200000100e7 */
[C---:B------:R-:W-:Y:S01]  /*8090*/  FMUL.FTZ R123, R179.reuse, R197 ;  /* 0x000000c5b37b7220 */ /* 0x040fe20000410000 */
[----:B------:R-:W-:Y:S01]  /*80a0*/  @!UP0 ULEA UR14, UR6, UR13, 0x4 ;  /* 0x0000000d060e8291 */ /* 0x000fe2000f8e20ff */
[----:B------:R-:W-:Y:S01]  /*80b0*/  FFMA.FTZ R121, R174, R122, -R121 ;  /* 0x0000007aae797223 */ /* 0x000fe20000010879 */
[-C--:B------:R-:W-:Y:S01]  /*80c0*/  FMUL.FTZ R124, R179, R231.reuse ;  /* 0x000000e7b37c7220 */ /* 0x080fe20000410000 */
[----:B------:R-:W-:Y:S01]  /*80d0*/  FFMA.FTZ R226, R180, R231, -R123 ;  /* 0x000000e7b4e27223 */ /* 0x000fe2000001087b */
[----:B------:R-:W-:Y:S01]  /*80e0*/  FFMA.FTZ R122, R0, R233, R127 ;  /* 0x000000e9007a7223 */ /* 0x000fe2000001007f */
[----:B------:R-:W-:-:S02]  /*80f0*/  HFMA2 R140, -RZ, RZ, 1.875, 0 ;  /* 0x3f800000ff8c7431 */ /* 0x000fc400000001ff */
[----:B------:R-:W-:Y:S01]  /*8100*/  FFMA.FTZ R124, R180, R197, R124 ;  /* 0x000000c5b47c7223 */ /* 0x000fe2000001007c */
[----:B------:R-:W-:Y:S01]  /*8110*/  FFMA.FTZ R226, R105, R22, R226 ;  /* 0x0000001669e27223 */ /* 0x000fe200000100e2 */
[----:B------:R-:W-:Y:S02]  /*8120*/  CS2R R142, SRZ ;  /* 0x00000000008e7805 */ /* 0x000fe4000001ff00 */
[----:B------:R-:W-:Y:S01]  /*8130*/  MOV R141, RZ ;  /* 0x000000ff008d7202 */ /* 0x000fe20000000f00 */
[----:B------:R-:W-:Y:S01]  /*8140*/  FADD.FTZ R212, RZ, R124 ;  /* 0x0000007cffd47221 */ /* 0x000fe20000010000 */
[C---:B------:R-:W-:Y:S01]  /*8150*/  FMUL.FTZ R127, R177.reuse, R226 ;  /* 0x000000e2b17f7220 */ /* 0x040fe20000410000 */
[----:B------:R-:W-:Y:S01]  /*8160*/  FADD.FTZ R123, R196, R129 ;  /* 0x00000081c47b7221 */ /* 0x000fe20000010000 */
[----:B------:R-:W-:Y:S01]  /*8170*/  BSSY B0, `(.L_x_4349) ;  /* 0x00000e8000007945 */ /* 0x000fe20003800000 */
        /* <DEDUP_REMOVED lines=46> */
[-C--:B------:R-:W-:Y:S01]  /*8460*/  FMUL.FTZ R133, R133, R237.reuse ;  /* 0x000000ed85857220 */ /* 0x080fe20000410000 */
[----:B------:R-:W-:Y:S01]  /*8470*/  FFMA.FTZ R236, R132, R138, R139 ;  /* 0x0000008a84ec7223 */ /* 0x000fe2000001008b */
[----:B------:R-:W-:Y:S01]  /*8480*/  FADD.FTZ R139, R134, R239 ;  /* 0x000000ef868b7221 */ /* 0x000fe20000010000 */
[C---:B------:R-:W-:Y:S01]  /*8490*/  FFMA.FTZ R137, R132.reuse, R237, -R137 ;  /* 0x000000ed84897223 */ /* 0x040fe20000010889 */
[----:B------:R-:W-:Y:S01]  /*84a0*/  FFMA.FTZ R138, R132, R136, R133 ;  /* 0x00000088848a7223 */ /* 0x000fe20000010085 */
[----:B------:R-:W-:Y:S01]  /*84b0*/  FADD.FTZ R136, R135, R236 ;  /* 0x000000ec87887221 */ /* 0x000fe20000010000 */
[----:B------:R-:W-:Y:S06]  /*84c0*/  BRA.DIV UR14, `(.L_x_4351) ;  /* 0x0000006e0ee47947 */ /* 0x000fec000b800000 */
[----:B------:R1:W2:Y:S04]  /*84d0*/  SHFL.DOWN PT, R132, R137, 0x1, 0x1f ;  /* 0x08201f0089847f89 */ /* 0x0002a800000e0000 */
[----:B------:R1:W3:Y:S04]  /*84e0*/  SHFL.DOWN PT, R133, R138, 0x1, 0x1f ;  /* 0x08201f008a857f89 */ /* 0x0002e800000e0000 */
[----:B------:R1:W4:Y:S04]  /*84f0*/  SHFL.DOWN PT, R134, R139, 0x1, 0x1f ;  /* 0x08201f008b867f89 */ /* 0x00032800000e0000 */
[----:B------:R1:W0:Y:S02]  /*8500*/  SHFL.DOWN PT, R240, R136, 0x1, 0x1f ;  /* 0x08201f0088f07f89 */ /* 0x00022400000e0000 */
.L_x_4492:
[----:B------:R-:W-:Y:S01]  /*8510*/  BSSY.RECONVERGENT B1, `(.L_x_4352) ;  /* 0x000000d000017945 */ /* 0x000fe20003800200 */
[----:B------:R-:W-:-:S03]  /*8520*/  ISETP.GT.U32.AND P3, PT, R147, 0x1d, PT ;  /* 0x0000001d9300780c */ /* 0x000fc60003f64070 */
[----:B------:R-:W-:Y:S10]  /*8530*/  @!P2 BRA `(.L_x_4353) ;  /* 0x000000000028a947 */ /* 0x000ff40003800000 */
[-C--:B0-----:R-:W-:Y:S01]  /*8540*/  FMUL.FTZ R135, R137, R240.reuse ;  /* 0x000000f089877220 */ /* 0x081fe20000410000 */
[----:B------:R-:W-:-:S03]  /*8550*/  FMUL.FTZ R236, R138, R240 ;  /* 0x000000f08aec7220 */ /* 0x000fc60000410000 */
[CC--:B----4-:R-:W-:Y:S01]  /*8560*/  FFMA.FTZ R237, R138.reuse, R134.reuse, R135 ;  /* 0x000000868aed7223 */ /* 0x0d0fe20000010087 */
[-C--:B---3--:R-:W-:Y:S01]  /*8570*/  FMUL.FTZ R135, R138, R133.reuse ;  /* 0x000000858a877220 */ /* 0x088fe20000410000 */
[C---:B------:R-:W-:Y:S01]  /*8580*/  FFMA.FTZ R236, R137.reuse, R134, -R236 ;  /* 0x0000008689ec7223 */ /* 0x040fe200000108ec */
[----:B------:R-:W-:Y:S01]  /*8590*/  FMUL.FTZ R133, R137, R133 ;  /* 0x0000008589857220 */ /* 0x000fe20000410000 */
[----:B-1----:R-:W-:Y:S01]  /*85a0*/  FADD.FTZ R136, R136, R237 ;  /* 0x000000ed88887221 */ /* 0x002fe20000010000 */
[C---:B--2---:R-:W-:Y:S01]  /*85b0*/  FFMA.FTZ R137, R132.reuse, R137, -R135 ;  /* 0x0000008984897223 */ /* 0x044fe20000010887 */
[----:B------:R-:W-:Y:S01]  /*85c0*/  FADD.FTZ R139, R139, R236 ;  /* 0x000000ec8b8b7221 */ /* 0x000fe20000010000 */
[----:B------:R-:W-:-:S07]  /*85d0*/  FFMA.FTZ R138, R132, R138, R133 ;  /* 0x0000008a848a7223 */ /* 0x000fce0000010085 */
.L_x_4353:
[----:B------:R-:W-:Y:S05]  /*85e0*/  BSYNC.RECONVERGENT B1 ;  /* 0x0000000000017941 */ /* 0x000fea0003800200 */
.L_x_4352:
[----:B------:R-:W-:-:S03]  /*85f0*/  UMOV UR14, 0xffffffff ;  /* 0xffffffff000e7882 */ /* 0x000fc60000000000 */
[----:B------:R-:W-:Y:S05]  /*8600*/  BRA.DIV UR14, `(.L_x_4354) ;  /* 0x0000006e0ef07947 */ /* 0x000fea000b800000 */
[----:B--2---:R2:W1:Y:S04]  /*8610*/  SHFL.DOWN PT, R132, R137, 0x2, 0x1f ;  /* 0x08401f0089847f89 */ /* 0x00446800000e0000 */
[----:B---3--:R2:W3:Y:S04]  /*8620*/  SHFL.DOWN PT, R133, R138, 0x2, 0x1f ;  /* 0x08401f008a857f89 */ /* 0x0084e800000e0000 */
[----:B----4-:R2:W4:Y:S04]  /*8630*/  SHFL.DOWN PT, R134, R139, 0x2, 0x1f ;  /* 0x08401f008b867f89 */ /* 0x01052800000e0000 */
[----:B0-----:R2:W0:Y:S02]  /*8640*/  SHFL.DOWN PT, R240, R136, 0x2, 0x1f ;  /* 0x08401f0088f07f89 */ /* 0x00142400000e0000 */
.L_x_4498:
        /* <DEDUP_REMOVED lines=13> */
.L_x_4356:
[----:B------:R-:W-:Y:S05]  /*8720*/  BSYNC.RECONVERGENT B1 ;  /* 0x0000000000017941 */ /* 0x000fea0003800200 */
.L_x_4355:
[----:B------:R-:W-:-:S03]  /*8730*/  UMOV UR14, 0xffffffff ;  /* 0xffffffff000e7882 */ /* 0x000fc60000000000 */
[----:B------:R-:W-:Y:S05]  /*8740*/  BRA.DIV UR14, `(.L_x_4357) ;  /* 0x000000720e107947 */ /* 0x000fea000b800000 */
[----:B-1----:R1:W1:Y:S04]  /*8750*/  SHFL.DOWN PT, R132, R137, 0x4, 0x1f ;  /* 0x08801f0089847f89 */ /* 0x00226800000e0000 */
[----:B---3--:R3:W1:Y:S04]  /*8760*/  SHFL.DOWN PT, R133, R138, 0x4, 0x1f ;  /* 0x08801f008a857f89 */ /* 0x00866800000e0000 */
[----:B----4-:R3:W4:Y:S04]  /*8770*/  SHFL.DOWN PT, R134, R139, 0x4, 0x1f ;  /* 0x08801f008b867f89 */ /* 0x01072800000e0000 */
[----:B0-----:R3:W0:Y:S02]  /*8780*/  SHFL.DOWN PT, R240, R136, 0x4, 0x1f ;  /* 0x08801f0088f07f89 */ /* 0x00162400000e0000 */
.L_x_4504:
        /* <DEDUP_REMOVED lines=13> */
.L_x_4359:
[----:B------:R-:W-:Y:S05]  /*8860*/  BSYNC.RECONVERGENT B1 ;  /* 0x0000000000017941 */ /* 0x000fea0003800200 */
.L_x_4358:
[----:B------:R-:W-:-:S03]  /*8870*/  UMOV UR14, 0xffffffff ;  /* 0xffffffff000e7882 */ /* 0x000fc60000000000 */
[----:B------:R-:W-:Y:S05]  /*8880*/  BRA.DIV UR14, `(.L_x_4360) ;  /* 0x000000720e307947 */ /* 0x000fea000b800000 */
[----:B-1----:R1:W1:Y:S04]  /*8890*/  SHFL.DOWN PT, R132, R137, 0x8, 0x1f ;  /* 0x09001f0089847f89 */ /* 0x00226800000e0000 */
[----:B------:R0:W1:Y:S04]  /*88a0*/  SHFL.DOWN PT, R133, R138, 0x8, 0x1f ;  /* 0x09001f008a857f89 */ /* 0x00006800000e0000 */
[----:B----4-:R4:W1:Y:S04]  /*88b0*/  SHFL.DOWN PT, R134, R139, 0x8, 0x1f ;  /* 0x09001f008b867f89 */ /* 0x01086800000e0000 */
[----:B0-----:R4:W0:Y:S02]  /*88c0*/  SHFL.DOWN PT, R240, R136, 0x8, 0x1f ;  /* 0x09001f0088f07f89 */ /* 0x00182400000e0000 */
.L_x_4510:
        /* <DEDUP_REMOVED lines=13> */
.L_x_4362:
[----:B------:R-:W-:Y:S05]  /*89a0*/  BSYNC.RECONVERGENT B1 ;  /* 0x0000000000017941 */ /* 0x000fea0003800200 */
.L_x_4361:
[----:B------:R-:W-:-:S03]  /*89b0*/  UMOV UR14, 0xffffffff ;  /* 0xffffffff000e7882 */ /* 0x000fc60000000000 */
[----:B------:R-:W-:Y:S05]  /*89c0*/  BRA.DIV UR14, `(.L_x_4363) ;  /* 0x000000720e507947 */ /* 0x000fea000b800000 */
[----:B-1----:R1:W1:Y:S04]  /*89d0*/  SHFL.DOWN PT, R132, R137, 0x10, 0x1f ;  /* 0x0a001f0089847f89 */ /* 0x00226800000e0000 */
[----:B------:R0:W1:Y:S04]  /*89e0*/  SHFL.DOWN PT, R133, R138, 0x10, 0x1f ;  /* 0x0a001f008a857f89 */ /* 0x00006800000e0000 */
[----:B------:R1:W1:Y:S04]  /*89f0*/  SHFL.DOWN PT, R134, R139, 0x10, 0x1f ;  /* 0x0a001f008b867f89 */ /* 0x00026800000e0000 */
[----:B0-----:R0:W0:Y:S02]  /*8a00*/  SHFL.DOWN PT, R240, R136, 0x10, 0x1f ;  /* 0x0a001f0088f07f89 */ /* 0x00102400000e0000 */
.L_x_4516:
        /* <DEDUP_REMOVED lines=13> */
.L_x_4365:
[----:B------:R-:W-:Y:S05]  /*8ae0*/  BSYNC.RECONVERGENT B1 ;  /* 0x0000000000017941 */ /* 0x000fea0003800200 */
.L_x_4364:
[----:B------:R-:W-:-:S03]  /*8af0*/  UMOV UR14, 0xffffffff ;  /* 0xffffffff000e7882 */ /* 0x000fc60000000000 */
[----:B------:R-:W-:Y:S05]  /*8b00*/  BRA.DIV UR14, `(.L_x_4366) ;  /* 0x000000720e707947 */ /* 0x000fea000b800000 */
[----:B------:R-:W1:Y:S04]  /*8b10*/  SHFL.IDX PT, R237, R138, RZ, 0x1f ;  /* 0x00001fff8aed7589 */ /* 0x000e6800000e0000 */
[----:B------:R-:W5:Y:S04]  /*8b20*/  SHFL.IDX PT, R236, R137, RZ, 0x1f ;  /* 0x00001fff89ec7589 */ /* 0x000f6800000e0000 */
[----:B0-----:R-:W0:Y:S04]  /*8b30*/  SHFL.IDX PT, R240, R139, RZ, 0x1f ;  /* 0x00001fff8bf07589 */ /* 0x001e2800000e0000 */
[----:B------:R-:W2:Y:S04]  /*8b40*/  SHFL.IDX PT, R246, R136, RZ, 0x1f ;  /* 0x00001fff88f67589 */ /* 0x000ea800000e0000 */
[----:B------:R-:W-:Y:S04]  /*8b50*/  SHFL.IDX PT, R247, R140, RZ, 0x1f ;  /* 0x00001fff8cf77589 */ /* 0x000fe800000e0000 */
[----:B------:R-:W3:Y:S04]  /*8b60*/  SHFL.IDX PT, R244, R141, RZ, 0x1f ;  /* 0x00001fff8df47589 */ /* 0x000ee800000e0000 */
[----:B------:R-:W3:Y:S01]  /*8b70*/  SHFL.DOWN PT, R242, R138, 0x1, 0x1f ;  /* 0x08201f008af27f89 */ /* 0x000ee200000e0000 */
[-C--:B-1----:R-:W-:Y:S01]  /*8b80*/  FMUL.FTZ R133, R143, R237.reuse ;  /* 0x000000ed8f857220 */ /* 0x082fe20000410000 */
[----:B------:R-:W-:-:S02]  /*8b90*/  FMUL.FTZ R132, R142, R237 ;  /* 0x000000ed8e847220 */ /* 0x000fc40000410000 */
[----:B------:R-:W1:Y:S01]  /*8ba0*/  SHFL.DOWN PT, R243, R139, 0x1, 0x1f ;  /* 0x08201f008bf37f89 */ /* 0x000e6200000e0000 */
[-C--:B-----5:R-:W-:Y:S01]  /*8bb0*/  FFMA.FTZ R239, R142, R236.reuse, -R133 ;  /* 0x000000ec8eef7223 */ /* 0x0a0fe20000010885 */
[-C--:B------:R-:W-:Y:S01]  /*8bc0*/  FFMA.FTZ R135, R143, R236.reuse, R132 ;  /* 0x000000ec8f877223 */ /* 0x080fe20000010084 */
        /* <DEDUP_REMOVED lines=12> */
.L_x_4530:
        /* <DEDUP_REMOVED lines=15> */
.L_x_4368:
[----:B------:R-:W-:Y:S05]  /*8d80*/  BSYNC.RECONVERGENT B1 ;  /* 0x0000000000017941 */ /* 0x000fea0003800200 */
.L_x_4367:
        /* <DEDUP_REMOVED lines=12> */
[----:B------:R-:W-:Y:S01]  /*8e50*/  FMUL.FTZ R125, R121, R135 ;  /* 0x00000087797d7220 */ /* 0x000fe20000410000 */
[----:B------:R-:W-:-:S02]  /*8e60*/  FFMA.FTZ R132, R124, R136, -R127 ;  /* 0x000000887c847223 */ /* 0x000fc4000001087f */
[----:B------:R-:W-:Y:S01]  /*8e70*/  FFMA.FTZ R140, R120, R135, R133 ;  /* 0x00000087788c7223 */ /* 0x000fe20000010085 */
[----:B------:R-:W-:Y:S01]  /*8e80*/  FFMA.FTZ R133, R124, R137, R126 ;  /* 0x000000897c857223 */ /* 0x000fe2000001007e */
[----:B------:R-:W-:Y:S01]  /*8e90*/  FFMA.FTZ R141, R120, R134, -R125 ;  /* 0x00000086788d7223 */ /* 0x000fe2000001087d */
[-C--:B------:R-:W-:Y:S01]  /*8ea0*/  FMUL.FTZ R127, R121, R132.reuse ;  /* 0x00000084797f7220 */ /* 0x080fe20000410000 */
[----:B------:R-:W-:Y:S01]  /*8eb0*/  FADD.FTZ R123, R123, R140 ;  /* 0x0000008c7b7b7221 */ /* 0x000fe20000010000 */
[-C--:B------:R-:W-:Y:S01]  /*8ec0*/  FMUL.FTZ R125, R121, R133.reuse ;  /* 0x00000085797d7220 */ /* 0x080fe20000410000 */
[----:B------:R-:W-:Y:S01]  /*8ed0*/  FADD.FTZ R122, R122, R141 ;  /* 0x0000008d7a7a7221 */ /* 0x000fe20000010000 */
[C---:B------:R-:W-:Y:S01]  /*8ee0*/  FFMA.FTZ R121, R120.reuse, R133, R127 ;  /* 0x0000008578797223 */ /* 0x040fe2000001007f */
[C---:B------:R-:W-:Y:S01]  /*8ef0*/  FMUL.FTZ R127, R129.reuse, R123 ;  /* 0x0000007b817f7220 */ /* 0x040fe20000410000 */
[----:B------:R-:W-:Y:S01]  /*8f00*/  FFMA.FTZ R120, R120, R132, -R125 ;  /* 0x0000008478787223 */ /* 0x000fe2000001087d */
[CC--:B------:R-:W-:Y:S01]  /*8f10*/  FMUL.FTZ R124, R129.reuse, R122.reuse ;  /* 0x0000007a817c7220 */ /* 0x0c0fe20000410000 */
[C---:B------:R-:W-:Y:S01]  /*8f20*/  FMUL.FTZ R125, R129.reuse, R121 ;  /* 0x00000079817d7220 */ /* 0x040fe20000410000 */
[C---:B------:R-:W-:Y:S01]  /*8f30*/  FFMA.FTZ R127, R128.reuse, R122, -R127 ;  /* 0x0000007a807f7223 */ /* 0x040fe2000001087f */
[-C--:B------:R-:W-:Y:S01]  /*8f40*/  FMUL.FTZ R126, R129, R120.reuse ;  /* 0x00000078817e7220 */ /* 0x080fe20000410000 */
[C---:B------:R-:W-:Y:S01]  /*8f50*/  FFMA.FTZ R140, R128.reuse, R123, R124 ;  /* 0x0000007b808c7223 */ /* 0x040fe2000001007c */
[C---:B------:R-:W-:Y:S01]  /*8f60*/  FFMA.FTZ R124, R128.reuse, R120, -R125 ;  /* 0x00000078807c7223 */ /* 0x040fe2000001087d */
[----:B------:R1:W-:Y:S01]  /*8f70*/  STS.128 [R234+0x8ea0], R132 ;  /* 0x008ea084ea007388 */ /* 0x0003e20000000c00 */
[----:B------:R-:W-:Y:S01]  /*8f80*/  FFMA.FTZ R125, R128, R121, R126 ;  /* 0x00000079807d7223 */ /* 0x000fe2000001007e */
[----:B------:R-:W-:Y:S01]  /*8f90*/  FADD.FTZ R126, R130, R127 ;  /* 0x0000007f827e7221 */ /* 0x000fe20000010000 */
[----:B------:R-:W-:Y:S01]  /*8fa0*/  FADD.FTZ R127, R131, R140 ;  /* 0x0000008c837f7221 */ /* 0x000fe20000010000 */
[----:B------:R1:W-:Y:S01]  /*8fb0*/  STS.128 [R234+0x8e90], R120 ;  /* 0x008e9078ea007388 */ /* 0x0003e20000000c00 */
[----:B------:R-:W-:-:S02]  /*8fc0*/  MOV R141, R237 ;  /* 0x000000ed008d7202 */ /* 0x000fc40000000f00 */
[----:B------:R-:W-:Y:S01]  /*8fd0*/  MOV R140, R238 ;  /* 0x000000ee008c7202 */ /* 0x000fe20000000f00 */
[----:B------:R1:W-:Y:S06]  /*8fe0*/  STS.128 [R234+0x8e80], R124 ;  /* 0x008e807cea007388 */ /* 0x0003ec0000000c00 */
.L_x_4350:
[----:B------:R-:W-:Y:S05]  /*8ff0*/  BSYNC B0 ;  /* 0x0000000000007941 */ /* 0x000fea0003800000 */
.L_x_4349:
[C---:B-1----:R-:W-:Y:S01]  /*9000*/  FMUL.FTZ R121, R71.reuse, R210 ;  /* 0x000000d247797220 */ /* 0x042fe20000410000 */
[-C--:B------:R-:W-:Y:S01]  /*9010*/  FMUL.FTZ R125, R71, R216.reuse ;  /* 0x000000d8477d7220 */ /* 0x080fe20000410000 */
[C---:B------:R-:W-:Y:S01]  /*9020*/  FMUL.FTZ R123, R69.reuse, R211 ;  /* 0x000000d3457b7220 */ /* 0x040fe20000410000 */
[-C--:B------:R-:W-:Y:S01]  /*9030*/  FMUL.FTZ R120, R69, R229.reuse ;  /* 0x000000e545787220 */ /* 0x080fe20000410000 */
[C---:B------:R-:W-:Y:S01]  /*9040*/  FFMA.FTZ R71, R70.reuse, R216, -R121 ;  /* 0x000000d846477223 */ /* 0x040fe20000010879 */
[----:B------:R-:W-:Y:S01]  /*9050*/  FFMA.FTZ R121, R70, R210, R125 ;  /* 0x000000d246797223 */ /* 0x000fe2000001007d */
[C---:B------:R-:W-:Y:S01]  /*9060*/  FFMA.FTZ R123, R68.reuse, R229, -R123 ;  /* 0x000000e5447b7223 */ /* 0x040fe2000001087b */
[----:B------:R-:W-:Y:S01]  /*9070*/  FFMA.FTZ R69, R68, R211, R120 ;  /* 0x000000d344457223 */ /* 0x000fe20000010078 */
        /* <DEDUP_REMOVED lines=8> */
[C---:B------:R-:W-:Y:S01]  /*9100*/  FMUL.FTZ R65, R61.reuse, UR43 ;  /* 0x0000002b3d417c20 */ /* 0x040fe20008410000 */
[C---:B------:R-:W-:Y:S01]  /*9110*/  FMUL.FTZ R120, R61.reuse, R207 ;  /* 0x000000cf3d787220 */ /* 0x040fe20000410000 */
[----:B------:R-:W-:Y:S05]  /*9120*/  WARPSYNC.ALL ;  /* 0x0000000000007948 */ /* 0x000fea0003800000 */
[-C--:B------:R-:W-:Y:S01]  /*9130*/  FMUL.FTZ R122, R61, R217.reuse ;  /* 0x000000d93d7a7220 */ /* 0x080fe20000410000 */
[C---:B------:R-:W-:Y:S01]  /*9140*/  FMUL.FTZ R67, R63.reuse, R206 ;  /* 0x000000ce3f437220 */ /* 0x040fe20000410000 */
[----:B------:R-:W-:Y:S01]  /*9150*/  BAR.SYNC.DEFER_BLOCKING 0x0 ;  /* 0x0000000000007b1d */ /* 0x000fe20000010000 */
        /* <DEDUP_REMOVED lines=26> */
[----:B------:R-:W-:Y:S01]  /*9300*/  FFMA.FTZ R55, R52, UR42, -R125 ;  /* 0x0000002a34377c23 */ /* 0x000fe2000801087d */
[----:B------:R-:W-:Y:S01]  /*9310*/  FFMA.FTZ R126, R54, R224, -R53 ;  /* 0x000000e0367e7223 */ /* 0x000fe20000010835 */
[C---:B------:R-:W-:Y:S01]  /*9320*/  FMUL.FTZ R53, R49.reuse, UR43 ;  /* 0x0000002b31357c20 */ /* 0x040fe20008410000 */
[C---:B------:R-:W-:Y:S01]  /*9330*/  FMUL.FTZ R128, R49.reuse, R203 ;  /* 0x000000cb31807220 */ /* 0x040fe20000410000 */
[----:B------:R-:W-:Y:S01]  /*9340*/  FMUL.FTZ R130, R49, R227 ;  /* 0x000000e331827220 */ /* 0x000fe20000410000 */
[C---:B------:R-:W-:Y:S01]  /*9350*/  FFMA.FTZ R125, R52.reuse, R223, -R58 ;  /* 0x000000df347d7223 */ /* 0x040fe2000001083a */
[----:B------:R-:W-:Y:S01]  /*9360*/  FFMA.FTZ R129, R52, R202, R129 ;  /* 0x000000ca34817223 */ /* 0x000fe20000010081 */
[----:B------:R-:W-:Y:S01]  /*9370*/  FFMA.FTZ R49, R48, UR42, -R53 ;  /* 0x0000002a30317c23 */ /* 0x000fe20008010835 */
[C---:B------:R-:W-:Y:S01]  /*9380*/  FFMA.FTZ R58, R54.reuse, UR42, -R131 ;  /* 0x0000002a363a7c23 */ /* 0x040fe20008010883 */
[----:B------:R-:W1:Y:S01]  /*9390*/  LDS.64 R52, [R39+0x8e88] ;  /* 0x008e880027347984 */ /* 0x000e620000000a00 */
[----:B------:R-:W-:Y:S01]  /*93a0*/  FMUL.FTZ R133, R51, UR43 ;  /* 0x0000002b33857c20 */ /* 0x000fe20008410000 */
[----:B------:R-:W-:Y:S01]  /*93b0*/  FFMA.FTZ R54, R54, R200, R127 ;  /* 0x000000c836367223 */ /* 0x000fe2000001007f */
[C---:B------:R-:W-:Y:S01]  /*93c0*/  FFMA.FTZ R127, R48.reuse, R227, -R128 ;  /* 0x000000e3307f7223 */ /* 0x040fe20000010880 */
[----:B------:R-:W-:Y:S01]  /*93d0*/  FFMA.FTZ R131, R48, R203, R130 ;  /* 0x000000cb30837223 */ /* 0x000fe20000010082 */
[C---:B-----5:R-:W-:Y:S01]  /*93e0*/  FMUL.FTZ R139, R45.reuse, UR43 ;  /* 0x0000002b2d8b7c20 */ /* 0x060fe20008410000 */
[C---:B------:R-:W-:Y:S01]  /*93f0*/  FMUL.FTZ R48, R45.reuse, R197 ;  /* 0x000000c52d307220 */ /* 0x040fe20000410000 */
[----:B------:R-:W-:Y:S01]  /*9400*/  FMUL.FTZ R134, R45, R231 ;  /* 0x000000e72d867220 */ /* 0x000fe20000410000 */
[----:B------:R-:W-:Y:S01]  /*9410*/  FFMA.FTZ R128, R50, UR42, -R133 ;  /* 0x0000002a32807c23 */ /* 0x000fe20008010885 */
[C---:B------:R-:W-:Y:S01]  /*9420*/  FMUL.FTZ R133, R47.reuse, UR43 ;  /* 0x0000002b2f857c20 */ /* 0x040fe20008410000 */
[C---:B------:R-:W-:Y:S01]  /*9430*/  FMUL.FTZ R45, R47.reuse, R212 ;  /* 0x000000d42f2d7220 */ /* 0x040fe20000410000 */
[----:B------:R-:W-:Y:S01]  /*9440*/  FMUL.FTZ R47, R47, R226 ;  /* 0x000000e22f2f7220 */ /* 0x000fe20000410000 */
[C---:B------:R-:W-:Y:S01]  /*9450*/  FMUL.FTZ R130, R51.reuse, R201 ;  /* 0x000000c933827220 */ /* 0x040fe20000410000 */
[----:B------:R-:W-:Y:S01]  /*9460*/  FMUL.FTZ R132, R51, R225 ;  /* 0x000000e133847220 */ /* 0x000fe20000410000 */
[C---:B------:R-:W-:Y:S01]  /*9470*/  FFMA.FTZ R139, R44.reuse, UR42, -R139 ;  /* 0x0000002a2c8b7c23 */ /* 0x040fe2000801088b */
[C---:B------:R-:W-:Y:S01]  /*9480*/  FFMA.FTZ R137, R44.reuse, R231, -R48 ;  /* 0x000000e72c897223 */ /* 0x040fe20000010830 */
[----:B------:R-:W-:Y:S01]  /*9490*/  FFMA.FTZ R135, R44, R197, R134 ;  /* 0x000000c52c877223 */ /* 0x000fe20000010086 */
[C---:B------:R-:W-:Y:S01]  /*94a0*/  FMUL.FTZ R51, R41.reuse, UR43 ;  /* 0x0000002b29337c20 */ /* 0x040fe20008410000 */
[C---:B------:R-:W-:Y:S01]  /*94b0*/  FMUL.FTZ R44, R41.reuse, R213 ;  /* 0x000000d5292c7220 */ /* 0x040fe20000410000 */
[-C--:B------:R-:W-:Y:S01]  /*94c0*/  FMUL.FTZ R48, R41, R235.reuse ;  /* 0x000000eb29307220 */ /* 0x080fe20000410000 */
[----:B------:R-:W-:Y:S01]  /*94d0*/  FADD.FTZ R232, RZ, R232 ;  /* 0x000000e8ffe87221 */ /* 0x000fe20000010000 */
[C---:B------:R-:W-:Y:S01]  /*94e0*/  FFMA.FTZ R136, R46.reuse, R212, R47 ;  /* 0x000000d42e887223 */ /* 0x040fe2000001002f */
[----:B------:R-:W-:Y:S01]  /*94f0*/  FFMA.FTZ R138, R46, UR42, -R133 ;  /* 0x0000002a2e8a7c23 */ /* 0x000fe20008010885 */
[C---:B------:R-:W-:Y:S01]  /*9500*/  FMUL.FTZ R47, R43.reuse, UR43 ;  /* 0x0000002b2b2f7c20 */ /* 0x040fe20008410000 */
[C---:B------:R-:W-:Y:S01]  /*9510*/  FMUL.FTZ R41, R43.reuse, R230 ;  /* 0x000000e62b297220 */ /* 0x040fe20000410000 */
[C---:B------:R-:W-:Y:S01]  /*9520*/  FFMA.FTZ R51, R40.reuse, UR42, -R51 ;  /* 0x0000002a28337c23 */ /* 0x040fe20008010833 */
[C---:B------:R-:W-:Y:S01]  /*9530*/  FFMA.FTZ R237, R40.reuse, R235, -R44 ;  /* 0x000000eb28ed7223 */ /* 0x040fe2000001082c */
[----:B------:R-:W-:Y:S01]  /*9540*/  FFMA.FTZ R133, R40, R213, R48 ;  /* 0x000000d528857223 */ /* 0x000fe20000010030 */
[----:B------:R-:W-:Y:S01]  /*9550*/  FMUL.FTZ R43, R43, R232 ;  /* 0x000000e82b2b7220 */ /* 0x000fe20000410000 */
[----:B------:R-:W-:Y:S01]  /*9560*/  FFMA.FTZ R134, R46, R226, -R45 ;  /* 0x000000e22e867223 */ /* 0x000fe2000001082d */
[----:B------:R-:W-:Y:S01]  /*9570*/  FFMA.FTZ R40, -R0, R69, RZ ;  /* 0x0000004500287223 */ /* 0x000fe200000101ff */
[----:B------:R-:W-:Y:S01]  /*9580*/  LEA R45, R144, 0xfffff000, 0xc ;  /* 0xfffff000902d7811 */ /* 0x000fe200078e60ff */
[C---:B------:R-:W-:Y:S01]  /*9590*/  FFMA.FTZ R48, R42.reuse, R230, -R43 ;  /* 0x000000e62a307223 */ /* 0x040fe2000001082b */
[C---:B------:R-:W-:Y:S01]  /*95a0*/  FFMA.FTZ R47, R42.reuse, UR42, -R47 ;  /* 0x0000002a2a2f7c23 */ /* 0x040fe2000801082f */
[----:B------:R-:W-:Y:S01]  /*95b0*/  FFMA.FTZ R46, R42, R232, R41 ;  /* 0x000000e82a2e7223 */ /* 0x000fe20000010029 */
[----:B------:R-:W-:Y:S01]  /*95c0*/  FFMA.FTZ R234, -R18, R121, R40 ;  /* 0x0000007912ea7223 */ /* 0x000fe20000010128 */
[----:B------:R-:W-:Y:S01]  /*95d0*/  LOP3.LUT R40, R45, R2, RZ, 0xfc, !PT ;  /* 0x000000022d287212 */ /* 0x000fe200078efcff */
[----:B------:R-:W-:Y:S01]  /*95e0*/  FFMA.FTZ R123, R0, R123, RZ ;  /* 0x0000007b007b7223 */ /* 0x000fe200000100ff */
[----:B------:R-:W-:Y:S01]  /*95f0*/  SHF.R.S32.HI R41, RZ, 0x1f, R45 ;  /* 0x0000001fff297819 */ /* 0x000fe2000001142d */
[----:B------:R-:W-:Y:S01]  /*9600*/  FFMA.FTZ R130, R50, R225, -R130 ;  /* 0x000000e132827223 */ /* 0x000fe20000010882 */
[CC--:B-1----:R-:W-:Y:S01]  /*9610*/  FMUL.FTZ R43, R53.reuse, R153.reuse ;  /* 0x00000099352b7220 */ /* 0x0c2fe20000410000 */
[----:B------:R-:W-:Y:S01]  /*9620*/  FMUL.FTZ R42, R52, R153 ;  /* 0x00000099342a7220 */ /* 0x000fe20000410000 */
[----:B------:R-:W-:Y:S01]  /*9630*/  MOV R45, UR34 ;  /* 0x00000022002d7c02 */ /* 0x000fe20008000f00 */
[----:B------:R-:W-:Y:S01]  /*9640*/  FFMA.FTZ R44, R18, R71, R123 ;  /* 0x00000047122c7223 */ /* 0x000fe2000001007b */
        /* <DEDUP_REMOVED lines=9> */
[-C--:B------:R-:W-:Y:S01]  /*96e0*/  FMUL.FTZ R50, R175, R41.reuse ;  /* 0x00000029af327220 */ /* 0x080fe20000410000 */
[----:B------:R-:W-:Y:S01]  /*96f0*/  FFMA.FTZ R70, R17, R70, R44 ;  /* 0x0000004611467223 */ /* 0x000fe2000001002c */
[----:B------:R-:W-:Y:S01]  /*9700*/  LEA R44, P0, R42, UR7, 0x2 ;  /* 0x000000072a2c7c11 */ /* 0x000fe2000f8010ff */
[C---:B------:R-:W-:Y:S01]  /*9710*/  FFMA.FTZ R52, R176.reuse, R41, -R43 ;  /* 0x00000029b0347223 */ /* 0x040fe2000001082b */
[----:B------:R-:W-:Y:S01]  /*9720*/  FFMA.FTZ R43, R176, R47, R50 ;  /* 0x0000002fb02b7223 */ /* 0x000fe20000010032 */
[----:B------:R-:W-:Y:S01]  /*9730*/  FFMA.FTZ R69, R15, R68, R70 ;  /* 0x000000440f457223 */ /* 0x000fe20000010046 */
[----:B------:R-:W-:Y:S01]  /*9740*/  LEA.HI.X R45, R42, UR10, R45, 0x2, P0 ;  /* 0x0000000a2a2d7c11 */ /* 0x000fe200080f142d */
        /* <DEDUP_REMOVED lines=16> */
[C---:B------:R-:W-:Y:S01]  /*9850*/  FMUL.FTZ R53, R179.reuse, R51 ;  /* 0x00000033b3357220 */ /* 0x040fe20000410000 */
[----:B------:R-:W-:Y:S01]  /*9860*/  FMUL.FTZ R52, R179, R43 ;  /* 0x0000002bb3347220 */ /* 0x000fe20000410000 */
[----:B------:R-:W-:Y:S01]  /*9870*/  FFMA.FTZ R59, -R12, R59, R62 ;  /* 0x0000003b0c3b7223 */ /* 0x000fe2000001013e */
        /* <DEDUP_REMOVED lines=17> */
[C---:B------:R-:W-:Y:S01]  /*9990*/  FFMA.FTZ R59, R7.reuse, R128, R59 ;  /* 0x00000080073b7223 */ /* 0x040fe2000001003b */
[----:B------:R-:W-:Y:S01]  /*99a0*/  FADD.FTZ R63, R188, R63 ;  /* 0x0000003fbc3f7221 */ /* 0x000fe20000010000 */
[----:B------:R-:W-:Y:S01]  /*99b0*/  FFMA.FTZ R54, -R7, R132, R54 ;  /* 0x0000008407367223 */ /* 0x000fe20000010136 */
[----:B------:R-:W-:Y:S01]  /*99c0*/  ISETP.NE.AND P2, PT, R2, RZ, PT ;  /* 0x000000ff0200720c */ /* 0x000fe20003f45270 */
[----:B------:R-:W-:Y:S01]  /*99d0*/  FFMA.FTZ R67, R5, R134, R52 ;  /* 0x0000008605437223 */ /* 0x000fe20000010034 */
[C---:B------:R-:W-:Y:S01]  /*99e0*/  FMUL.FTZ R65, R150.reuse, R63 ;  /* 0x0000003f96417220 */ /* 0x040fe20000410000 */
[----:B------:R-:W-:Y:S01]  /*99f0*/  FMUL.FTZ R150, R150, R59 ;  /* 0x0000003b96967220 */ /* 0x000fe20000410000 */
[----:B------:R-:W-:Y:S01]  /*9a00*/  FFMA.FTZ R135, -R6, R135, R54 ;  /* 0x0000008706877223 */ /* 0x000fe20000010136 */
[----:B------:R-:W-:Y:S01]  /*9a10*/  P2R R62, PR, RZ, 0x4 ;  /* 0x00000004ff3e7803 */ /* 0x000fe20000000000 */
[C---:B------:R-:W-:Y:S01]  /*9a20*/  FFMA.FTZ R65, R154.reuse, R59, R65 ;  /* 0x0000003b9a417223 */ /* 0x040fe20000010041 */
[----:B------:R-:W-:Y:S01]  /*9a30*/  FFMA.FTZ R54, R154, R63, -R150 ;  /* 0x0000003f9a367223 */ /* 0x000fe20000010896 */
[----:B------:R-:W-:Y:S01]  /*9a40*/  FFMA.FTZ R52, R4, R237, R67 ;  /* 0x000000ed04347223 */ /* 0x000fe20000010043 */
[----:B------:R-:W-:Y:S01]  /*9a50*/  FMUL.FTZ R62, R211, UR43 ;  /* 0x0000002bd33e7c20 */ /* 0x000fe20008410000 */
[----:B------:R-:W-:-:S02]  /*9a60*/  HFMA2 R67, -RZ, RZ, 0, 7.8678131103515625e-06 ;  /* 0x00000084ff437431 */ /* 0x000fc400000001ff */
[----:B------:R-:W-:Y:S01]  /*9a70*/  FADD.FTZ R54, R187, R54 ;  /* 0x00000036bb367221 */ /* 0x000fe20000010000 */
[----:B------:R-:W-:Y:S01]  /*9a80*/  FFMA.FTZ R49, R8, R49, R65 ;  /* 0x0000003108317223 */ /* 0x000fe20000010041 */
[----:B------:R-:W-:Y:S01]  /*9a90*/  FFMA.FTZ R65, R229, UR42, -R62 ;  /* 0x0000002ae5417c23 */ /* 0x000fe2000801083e */
[----:B------:R-:W-:Y:S01]  /*9aa0*/  VOTEU.ALL UP0, P2 ;  /* 0x0000000000ff7886 */ /* 0x000fe20001000000 */
[----:B------:R-:W-:Y:S02]  /*9ab0*/  IMAD R62, R2, R67, UR13 ;  /* 0x0000000d023e7e24 */ /* 0x000fe4000f8e0243 */
[CC--:B------:R-:W-:Y:S01]  /*9ac0*/  FMUL.FTZ R64, R155.reuse, R54.reuse ;  /* 0x000000369b407220 */ /* 0x0c0fe20000410000 */
[-C--:B------:R-:W-:Y:S01]  /*9ad0*/  FMUL.FTZ R67, R155, R49.reuse ;  /* 0x000000319b437220 */ /* 0x080fe20000410000 */
[----:B------:R-:W-:Y:S01]  /*9ae0*/  FMUL.FTZ R66, R211, UR42 ;  /* 0x0000002ad3427c20 */ /* 0x000fe20008410000 */
[----:B------:R-:W-:Y:S01]  /*9af0*/  @!UP0 ULEA UR14, UR6, UR13, 0x4 ;  /* 0x0000000d060e8291 */ /* 0x000fe2000f8e20ff */
[C---:B------:R-:W-:Y:S01]  /*9b00*/  FFMA.FTZ R64, R156.reuse, R49, R64 ;  /* 0x000000319c407223 */ /* 0x040fe20000010040 */
[----:B------:R-:W-:Y:S01]  /*9b10*/  FFMA.FTZ R67, R156, R54, -R67 ;  /* 0x000000369c437223 */ /* 0x000fe20000010843 */
[----:B------:R-:W-:Y:S01]  /*9b20*/  FFMA.FTZ R71, R229, UR43, R66 ;  /* 0x0000002be5477c23 */ /* 0x000fe20008010042 */
[----:B------:R-:W-:Y:S01]  /*9b30*/  FMUL.FTZ R121, R0, R65 ;  /* 0x0000004100797220 */ /* 0x000fe20000410000 */
[----:B------:R-:W-:Y:S01]  /*9b40*/  FFMA.FTZ R58, R9, R58, R64 ;  /* 0x0000003a093a7223 */ /* 0x000fe20000010040 */
[----:B------:R-:W-:Y:S01]  /*9b50*/  FADD.FTZ R67, R186, R67 ;  /* 0x00000043ba437221 */ /* 0x000fe20000010000 */
[----:B------:R-:W-:Y:S01]  /*9b60*/  FMUL.FTZ R71, R0, -R71 ;  /* 0x8000004700477220 */ /* 0x000fe20000410000 */
[----:B------:R-:W-:Y:S01]  /*9b70*/  FMUL.FTZ R68, R209, UR43 ;  /* 0x0000002bd1447c20 */ /* 0x000fe20008410000 */
[CC--:B------:R-:W-:Y:S01]  /*9b80*/  FMUL.FTZ R64, R157.reuse, R58.reuse ;  /* 0x0000003a9d407220 */ /* 0x0c0fe20000410000 */
[-C--:B------:R-:W-:Y:S01]  /*9b90*/  FMUL.FTZ R69, R157, R67.reuse ;  /* 0x000000439d457220 */ /* 0x080fe20000410000 */
[----:B0-----:R-:W-:Y:S01]  /*9ba0*/  @!P2 STS.128 [UR14+0xac80], R140 ;  /* 0x00ac808cff00a988 */ /* 0x001fe20008000c0e */
[----:B------:R-:W-:Y:S01]  /*9bb0*/  FMUL.FTZ R125, R210, UR42 ;  /* 0x0000002ad27d7c20 */ /* 0x000fe20008410000 */
[C---:B------:R-:W-:Y:S01]  /*9bc0*/  FFMA.FTZ R64, R158.reuse, R67, -R64 ;  /* 0x000000439e407223 */ /* 0x040fe20000010840 */
[----:B------:R-:W-:Y:S01]  /*9bd0*/  FFMA.FTZ R69, R158, R58, R69 ;  /* 0x0000003a9e457223 */ /* 0x000fe20000010045 */
[----:B------:R0:W-:Y:S01]  /*9be0*/  STS [R62+0x4200], R121 ;  /* 0x004200793e007388 */ /* 0x0001e20000000800 */
[----:B------:R-:W-:Y:S01]  /*9bf0*/  FFMA.FTZ R68, R215, UR42, -R68 ;  /* 0x0000002ad7447c23 */ /* 0x000fe20008010844 */
[----:B------:R-:W-:Y:S01]  /*9c00*/  FADD.FTZ R64, R185, R64 ;  /* 0x00000040b9407221 */ /* 0x000fe20000010000 */
[----:B------:R-:W-:Y:S01]  /*9c10*/  FFMA.FTZ R55, R10, R55, R69 ;  /* 0x000000370a377223 */ /* 0x000fe20000010045 */
[----:B------:R1:W-:Y:S01]  /*9c20*/  STS [R62+0x4204], R71 ;  /* 0x004204473e007388 */ /* 0x0003e20000000800 */
[----:B------:R-:W-:Y:S01]  /*9c30*/  FMUL.FTZ R123, R210, UR43 ;  /* 0x0000002bd27b7c20 */ /* 0x000fe20008410000 */
[CC--:B------:R-:W-:Y:S01]  /*9c40*/  FMUL.FTZ R66, R159.reuse, R64.reuse ;  /* 0x000000409f427220 */ /* 0x0c0fe20000410000 */
[-C--:B------:R-:W-:Y:S01]  /*9c50*/  FMUL.FTZ R69, R159, R55.reuse ;  /* 0x000000379f457220 */ /* 0x080fe20000410000 */
[C---:B------:R-:W-:Y:S01]  /*9c60*/  FFMA.FTZ R125, R216.reuse, UR43, R125 ;  /* 0x0000002bd87d7c23 */ /* 0x040fe2000801007d */
[----:B------:R-:W-:Y:S01]  /*9c70*/  FFMA.FTZ R123, R216, UR42, -R123 ;  /* 0x0000002ad87b7c23 */ /* 0x000fe2000801087b */
[C---:B------:R-:W-:Y:S01]  /*9c80*/  FFMA.FTZ R66, R160.reuse, R55, R66 ;  /* 0x00000037a0427223 */ /* 0x040fe20000010042 */
[----:B------:R-:W-:Y:S01]  /*9c90*/  FFMA.FTZ R69, R160, R64, -R69 ;  /* 0x00000040a0457223 */ /* 0x000fe20000010845 */
[----:B0-----:R-:W-:Y:S01]  /*9ca0*/  FMUL.FTZ R121, R208, UR43 ;  /* 0x0000002bd0797c20 */ /* 0x001fe20008410000 */
[----:B------:R-:W-:Y:S01]  /*9cb0*/  FMUL.FTZ R120, R207, UR43 ;  /* 0x0000002bcf787c20 */ /* 0x000fe20008410000 */
[----:B------:R-:W-:Y:S01]  /*9cc0*/  FFMA.FTZ R56, R11, R56, R66 ;  /* 0x000000380b387223 */ /* 0x000fe20000010042 */
[----:B------:R-:W-:Y:S01]  /*9cd0*/  FADD.FTZ R69, R184, R69 ;  /* 0x00000045b8457221 */ /* 0x000fe20000010000 */
[----:B------:R-:W-:Y:S01]  /*9ce0*/  FFMA.FTZ R66, R218, UR42, -R121 ;  /* 0x0000002ada427c23 */ /* 0x000fe20008010879 */
[----:B------:R-:W-:Y:S01]  /*9cf0*/  FMUL.FTZ R121, R17, R68 ;  /* 0x0000004411797220 */ /* 0x000fe20000410000 */
[C---:B-1----:R-:W-:Y:S01]  /*9d00*/  FMUL.FTZ R71, R161.reuse, R56 ;  /* 0x00000038a1477220 */ /* 0x042fe20000410000 */
[----:B------:R-:W-:Y:S01]  /*9d10*/  FMUL.FTZ R161, R161, R69 ;  /* 0x00000045a1a17220 */ /* 0x000fe20000410000 */
[----:B------:R-:W-:Y:S01]  /*9d20*/  FMUL.FTZ R127, R15, R66 ;  /* 0x000000420f7f7220 */ /* 0x000fe20000410000 */
[----:B------:R-:W-:Y:S01]  /*9d30*/  FMUL.FTZ R125, R18, -R125 ;  /* 0x8000007d127d7220 */ /* 0x000fe20000410000 */
[C---:B------:R-:W-:Y:S01]  /*9d40*/  FFMA.FTZ R66, R162.reuse, R69, -R71 ;  /* 0x00000045a2427223 */ /* 0x040fe20000010847 */
[----:B------:R-:W-:Y:S01]  /*9d50*/  FFMA.FTZ R161, R162, R56, R161 ;  /* 0x00000038a2a17223 */ /* 0x000fe200000100a1 */
[----:B------:R-:W-:Y:S01]  /*9d60*/  FMUL.FTZ R70, R209, UR42 ;  /* 0x0000002ad1467c20 */ /* 0x000fe20008410000 */
[----:B------:R0:W-:Y:S01]  /*9d70*/  STS [R62+0x4210], R121 ;  /* 0x004210793e007388 */ /* 0x0001e20000000800 */
[----:B------:R-:W-:Y:S01]  /*9d80*/  FADD.FTZ R66, R183, R66 ;  /* 0x00000042b7427221 */ /* 0x000fe20000010000 */
[----:B------:R-:W-:Y:S01]  /*9d90*/  FFMA.FTZ R57, R12, R57, R161 ;  /* 0x000000390c397223 */ /* 0x000fe200000100a1 */
[----:B------:R-:W-:Y:S01]  /*9da0*/  FMUL.FTZ R123, R18, R123 ;  /* 0x0000007b127b7220 */ /* 0x000fe20000410000 */
[----:B------:R-:W-:Y:S01]  /*9db0*/  FFMA.FTZ R70, R215, UR43, R70 ;  /* 0x0000002bd7467c23 */ /* 0x000fe20008010046 */
[CC--:B------:R-:W-:Y:S01]  /*9dc0*/  FMUL.FTZ R71, R163.reuse, R66.reuse ;  /* 0x00000042a3477220 */ /* 0x0c0fe20000410000 */
[-C--:B------:R-:W-:Y:S01]  /*9dd0*/  FMUL.FTZ R163, R163, R57.reuse ;  /* 0x00000039a3a37220 */ /* 0x080fe20000410000 */
[----:B------:R1:W-:Y:S01]  /*9de0*/  STS [R62+0x420c], R125 ;  /* 0x00420c7d3e007388 */ /* 0x0003e20000000800 */
[----:B------:R-:W-:Y:S01]  /*9df0*/  FMUL.FTZ R122, R207, UR42 ;  /* 0x0000002acf7a7c20 */ /* 0x000fe20008410000 */
[C---:B------:R-:W-:Y:S01]  /*9e00*/  FFMA.FTZ R68, R164.reuse, R57, R71 ;  /* 0x00000039a4447223 */ /* 0x040fe20000010047 */
[----:B------:R-:W-:Y:S01]  /*9e10*/  FFMA.FTZ R71, R164, R66, -R163 ;  /* 0x00000042a4477223 */ /* 0x000fe200000108a3 */
[----:B0-----:R-:W-:Y:S01]  /*9e20*/  FFMA.FTZ R121, R217, UR42, -R120 ;  /* 0x0000002ad9797c23 */ /* 0x001fe20008010878 */
[----:B------:R0:W-:Y:S01]  /*9e30*/  STS [R62+0x4218], R127 ;  /* 0x0042187f3e007388 */ /* 0x0001e20000000800 */
[----:B------:R-:W-:Y:S01]  /*9e40*/  FFMA.FTZ R60, R13, R60, R68 ;  /* 0x0000003c0d3c7223 */ /* 0x000fe20000010044 */
[----:B------:R-:W-:Y:S01]  /*9e50*/  FADD.FTZ R71, R182, R71 ;  /* 0x00000047b6477221 */ /* 0x000fe20000010000 */
[----:B------:R-:W-:Y:S01]  /*9e60*/  FMUL.FTZ R129, R206, UR42 ;  /* 0x0000002ace817c20 */ /* 0x000fe20008410000 */
[----:B------:R3:W-:Y:S01]  /*9e70*/  STS [R62+0x4208], R123 ;  /* 0x0042087b3e007388 */ /* 0x0007e20000000800 */
[----:B-1----:R-:W-:Y:S01]  /*9e80*/  FMUL.FTZ R125, R208, UR42 ;  /* 0x0000002ad07d7c20 */ /* 0x002fe20008410000 */
[----:B------:R-:W-:Y:S01]  /*9e90*/  FMUL.FTZ R131, R204, UR42 ;  /* 0x0000002acc837c20 */ /* 0x000fe20008410000 */
[----:B------:R-:W-:Y:S01]  /*9ea0*/  FFMA.FTZ R120, R220, UR43, R129 ;  /* 0x0000002bdc787c23 */ /* 0x000fe20008010081 */
[----:B------:R-:W-:Y:S01]  /*9eb0*/  FMUL.FTZ R129, R204, UR43 ;  /* 0x0000002bcc817c20 */ /* 0x000fe20008410000 */
[----:B------:R-:W-:Y:S01]  /*9ec0*/  FFMA.FTZ R229, R116, -R33, R229 ;  /* 0x8000002174e57223 */ /* 0x000fe200000100e5 */
[----:B0-----:R-:W-:Y:S01]  /*9ed0*/  FMUL.FTZ R127, R14, R121 ;  /* 0x000000790e7f7220 */ /* 0x001fe20000410000 */
[C---:B------:R-:W-:Y:S01]  /*9ee0*/  FMUL.FTZ R121, R165.reuse, R60 ;  /* 0x0000003ca5797220 */ /* 0x040fe20000410000 */
[-C--:B------:R-:W-:Y:S01]  /*9ef0*/  FMUL.FTZ R165, R165, R71.reuse ;  /* 0x00000047a5a57220 */ /* 0x080fe20000410000 */
[----:B------:R-:W-:Y:S01]  /*9f00*/  FMUL.FTZ R130, R203, UR43 ;  /* 0x0000002bcb827c20 */ /* 0x000fe20008410000 */
[----:B---3--:R-:W-:Y:S01]  /*9f10*/  FMUL.FTZ R123, R17, -R70 ;  /* 0x80000046117b7220 */ /* 0x008fe20000410000 */
[----:B------:R-:W-:Y:S01]  /*9f20*/  FFMA.FTZ R70, R218, UR43, R125 ;  /* 0x0000002bda467c23 */ /* 0x000fe2000801007d */
[C---:B------:R-:W-:Y:S01]  /*9f30*/  FFMA.FTZ R68, R166.reuse, R71, -R121 ;  /* 0x00000047a6447223 */ /* 0x040fe20000010879 */
[----:B------:R-:W-:Y:S01]  /*9f40*/  FFMA.FTZ R165, R166, R60, R165 ;  /* 0x0000003ca6a57223 */ /* 0x000fe200000100a5 */
[----:B------:R-:W-:Y:S01]  /*9f50*/  FMUL.FTZ R121, R206, UR43 ;  /* 0x0000002bce797c20 */ /* 0x000fe20008410000 */
[----:B------:R0:W-:Y:S01]  /*9f60*/  STS [R62+0x4214], R123 ;  /* 0x0042147b3e007388 */ /* 0x0001e20000000800 */
[----:B------:R-:W-:Y:S01]  /*9f70*/  FFMA.FTZ R125, R217, UR43, R122 ;  /* 0x0000002bd97d7c23 */ /* 0x000fe2000801007a */
[C---:B------:R-:W-:Y:S01]  /*9f80*/  FFMA.FTZ R61, R14.reuse, R61, R165 ;  /* 0x0000003d0e3d7223 */ /* 0x040fe200000100a5 */
[----:B------:R-:W-:Y:S01]  /*9f90*/  FADD.FTZ R68, R181, R68 ;  /* 0x00000044b5447221 */ /* 0x000fe20000010000 */
[----:B------:R-:W-:Y:S01]  /*9fa0*/  FMUL.FTZ R122, R205, UR43 ;  /* 0x0000002bcd7a7c20 */ /* 0x000fe20008410000 */
[----:B------:R-:W-:Y:S01]  /*9fb0*/  FMUL.FTZ R125, R14, -R125 ;  /* 0x8000007d0e7d7220 */ /* 0x000fe20000410000 */
[----:B------:R1:W-:Y:S01]  /*9fc0*/  STS [R62+0x4220], R127 ;  /* 0x0042207f3e007388 */ /* 0x0003e20000000800 */
[----:B------:R-:W-:Y:S01]  /*9fd0*/  FFMA.FTZ R215, R118, -R31, R215 ;  /* 0x8000001f76d77223 */ /* 0x000fe200000100d7 */
[----:B------:R-:W-:Y:S01]  /*9fe0*/  FFMA.FTZ R218, R119, -R32, R218 ;  /* 0x8000002077da7223 */ /* 0x000fe200000100da */
[----:B------:R-:W-:Y:S01]  /*9ff0*/  FFMA.FTZ R135, -R5, R136, R135 ;  /* 0x0000008805877223 */ /* 0x000fe20000010187 */
[----:B0-----:R-:W-:Y:S01]  /*a000*/  FMUL.FTZ R123, R15, -R70 ;  /* 0x800000460f7b7220 */ /* 0x001fe20000410000 */
[----:B------:R-:W-:Y:S01]  /*a010*/  FFMA.FTZ R70, R220, UR42, -R121 ;  /* 0x0000002adc467c23 */ /* 0x000fe20008010879 */
[----:B------:R-:W-:Y:S01]  /*a020*/  FMUL.FTZ R121, R167, R61 ;  /* 0x0000003da7797220 */ /* 0x000fe20000410000 */
[----:B------:R0:W-:Y:S01]  /*a030*/  STS [R62+0x4224], R125 ;  /* 0x0042247d3e007388 */ /* 0x0001e20000000800 */
[----:B------:R-:W-:Y:S01]  /*a040*/  FMUL.FTZ R132, R203, UR42 ;  /* 0x0000002acb847c20 */ /* 0x000fe20008410000 */
[----:B------:R-:W-:Y:S01]  /*a050*/  FFMA.FTZ R65, -R4, R133, R135 ;  /* 0x0000008504417223 */ /* 0x000fe20000010187 */
[----:B-1----:R-:W-:Y:S01]  /*a060*/  FFMA.FTZ R127, R221, UR42, -R122 ;  /* 0x0000002add7f7c23 */ /* 0x002fe2000801087a */
[----:B------:R1:W-:Y:S01]  /*a070*/  STS [R62+0x421c], R123 ;  /* 0x00421c7b3e007388 */ /* 0x0003e20000000800 */
[----:B------:R-:W-:Y:S01]  /*a080*/  FFMA.FTZ R122, R222, UR43, R131 ;  /* 0x0000002bde7a7c23 */ /* 0x000fe20008010083 */
[----:B------:R-:W-:Y:S01]  /*a090*/  FFMA.FTZ R133, R227, UR43, R132 ;  /* 0x0000002be3857c23 */ /* 0x000fe20008010084 */
[----:B------:R-:W-:Y:S01]  /*a0a0*/  FMUL.FTZ R127, R12, R127 ;  /* 0x0000007f0c7f7220 */ /* 0x000fe20000410000 */
[C---:B------:R-:W-:Y:S01]  /*a0b0*/  FMUL.FTZ R134, R201.reuse, UR43 ;  /* 0x0000002bc9867c20 */ /* 0x040fe20008410000 */
[----:B------:R-:W-:Y:S01]  /*a0c0*/  FMUL.FTZ R136, R201, UR42 ;  /* 0x0000002ac9887c20 */ /* 0x000fe20008410000 */
[C---:B0-----:R-:W-:Y:S01]  /*a0d0*/  FMUL.FTZ R125, R13.reuse, -R120 ;  /* 0x800000780d7d7220 */ /* 0x041fe20000410000 */
[----:B------:R-:W-:Y:S01]  /*a0e0*/  FFMA.FTZ R120, R168, R68, -R121 ;  /* 0x00000044a8787223 */ /* 0x000fe20000010879 */
[----:B------:R0:W-:Y:S01]  /*a0f0*/  STS [R62+0x4230], R127 ;  /* 0x0042307f3e007388 */ /* 0x0001e20000000800 */
[----:B------:R-:W-:Y:S01]  /*a100*/  FMUL.FTZ R133, R8, -R133 ;  /* 0x8000008508857220 */ /* 0x000fe20000410000 */
[----:B-1----:R-:W-:Y:S01]  /*a110*/  FMUL.FTZ R123, R13, R70 ;  /* 0x000000460d7b7220 */ /* 0x002fe20000410000 */
[----:B------:R-:W-:Y:S01]  /*a120*/  FMUL.FTZ R70, R167, R68 ;  /* 0x00000044a7467220 */ /* 0x000fe20000410000 */
[----:B------:R-:W-:Y:S01]  /*a130*/  FADD.FTZ R193, R193, R120 ;  /* 0x00000078c1c17221 */ /* 0x000fe20000010000 */
[----:B------:R-:W-:Y:S01]  /*a140*/  STS [R62+0x422c], R125 ;  /* 0x00422c7d3e007388 */ /* 0x000fe20000000800 */
[----:B------:R-:W-:Y:S01]  /*a150*/  FFMA.FTZ R134, R225, UR42, -R134 ;  /* 0x0000002ae1867c23 */ /* 0x000fe20008010886 */
[----:B------:R-:W-:Y:S01]  /*a160*/  FFMA.FTZ R70, R168, R61, R70 ;  /* 0x0000003da8467223 */ /* 0x000fe20000010046 */
[-C--:B------:R-:W-:Y:S01]  /*a170*/  FMUL.FTZ R121, R169, R193.reuse ;  /* 0x000000c1a9797220 */ /* 0x080fe20000410000 */
[----:B------:R1:W-:Y:S01]  /*a180*/  STS [R62+0x4228], R123 ;  /* 0x0042287b3e007388 */ /* 0x0003e20000000800 */
[----:B0-----:R-:W-:Y:S01]  /*a190*/  FMUL.FTZ R127, R11, -R122 ;  /* 0x8000007a0b7f7220 */ /* 0x001fe20000410000 */
[----:B------:R-:W-:Y:S01]  /*a1a0*/  FFMA.FTZ R228, R15, R228, R70 ;  /* 0x000000e40fe47223 */ /* 0x000fe20000010046 */
[----:B------:R-:W-:Y:S01]  /*a1b0*/  FMUL.FTZ R70, R205, UR42 ;  /* 0x0000002acd467c20 */ /* 0x000fe20008410000 */
[----:B------:R0:W-:Y:S01]  /*a1c0*/  STS [R62+0x4254], R133 ;  /* 0x004254853e007388 */ /* 0x0001e20000000800 */
[----:B------:R-:W-:Y:S01]  /*a1d0*/  FMUL.FTZ R135, R7, R134 ;  /* 0x0000008607877220 */ /* 0x000fe20000410000 */
[-C--:B------:R-:W-:Y:S01]  /*a1e0*/  FMUL.FTZ R120, R169, R228.reuse ;  /* 0x000000e4a9787220 */ /* 0x080fe20000410000 */
[----:B------:R-:W-:Y:S01]  /*a1f0*/  FMUL.FTZ R138, R197, UR43 ;  /* 0x0000002bc58a7c20 */ /* 0x000fe20008410000 */
[----:B------:R-:W-:Y:S01]  /*a200*/  STS [R62+0x423c], R127 ;  /* 0x00423c7f3e007388 */ /* 0x000fe20000000800 */
[----:B------:R-:W-:Y:S01]  /*a210*/  FFMA.FTZ R136, R225, UR43, R136 ;  /* 0x0000002be1887c23 */ /* 0x000fe20008010088 */
[----:B-1----:R-:W-:Y:S01]  /*a220*/  FFMA.FTZ R123, R221, UR43, R70 ;  /* 0x0000002bdd7b7c23 */ /* 0x002fe20008010046 */
[C---:B------:R-:W-:Y:S01]  /*a230*/  FFMA.FTZ R70, R170.reuse, R228, R121 ;  /* 0x000000e4aa467223 */ /* 0x040fe20000010079 */
[----:B------:R-:W-:Y:S01]  /*a240*/  FFMA.FTZ R121, R170, R193, -R120 ;  /* 0x000000c1aa797223 */ /* 0x000fe20000010878 */
[----:B------:R-:W-:Y:S01]  /*a250*/  FFMA.FTZ R120, R222, UR42, -R129 ;  /* 0x0000002ade787c23 */ /* 0x000fe20008010881 */
[----:B------:R-:W-:Y:S01]  /*a260*/  FMUL.FTZ R123, R12, -R123 ;  /* 0x8000007b0c7b7220 */ /* 0x000fe20000410000 */
[----:B------:R-:W-:Y:S01]  /*a270*/  FFMA.FTZ R214, R17, R214, R70 ;  /* 0x000000d611d67223 */ /* 0x000fe20000010046 */
[----:B------:R-:W-:Y:S01]  /*a280*/  FADD.FTZ R194, R194, R121 ;  /* 0x00000079c2c27221 */ /* 0x000fe20000010000 */
[C---:B------:R-:W-:Y:S01]  /*a290*/  FMUL.FTZ R70, R202.reuse, UR43 ;  /* 0x0000002bca467c20 */ /* 0x040fe20008410000 */
[----:B------:R-:W-:Y:S01]  /*a2a0*/  FMUL.FTZ R125, R11, R120 ;  /* 0x000000780b7d7220 */ /* 0x000fe20000410000 */
[----:B------:R-:W-:Y:S01]  /*a2b0*/  FMUL.FTZ R120, R202, UR42 ;  /* 0x0000002aca787c20 */ /* 0x000fe20008410000 */
[C---:B------:R-:W-:Y:S01]  /*a2c0*/  FMUL.FTZ R121, R171.reuse, R194 ;  /* 0x000000c2ab797220 */ /* 0x040fe20000410000 */
[-C--:B------:R-:W-:Y:S01]  /*a2d0*/  FMUL.FTZ R171, R171, R214.reuse ;  /* 0x000000d6abab7220 */ /* 0x080fe20000410000 */
[----:B------:R1:W-:Y:S01]  /*a2e0*/  STS [R62+0x4234], R123 ;  /* 0x0042347b3e007388 */ /* 0x0003e20000000800 */
[----:B------:R-:W-:Y:S01]  /*a2f0*/  FMUL.FTZ R129, R200, UR43 ;  /* 0x0000002bc8817c20 */ /* 0x000fe20008410000 */
[C---:B------:R-:W-:Y:S01]  /*a300*/  FFMA.FTZ R121, R172.reuse, R214, R121 ;  /* 0x000000d6ac797223 */ /* 0x040fe20000010079 */
[----:B------:R-:W-:Y:S01]  /*a310*/  FFMA.FTZ R172, R172, R194, -R171 ;  /* 0x000000c2acac7223 */ /* 0x000fe200000108ab */
[----:B------:R3:W-:Y:S01]  /*a320*/  STS [R62+0x4238], R125 ;  /* 0x0042387d3e007388 */ /* 0x0007e20000000800 */
[----:B0-----:R-:W-:Y:S01]  /*a330*/  FMUL.FTZ R133, R71, R30 ;  /* 0x0000001e47857220 */ /* 0x001fe20000410000 */
[----:B------:R-:W-:Y:S01]  /*a340*/  FFMA.FTZ R219, R18, R219, R121 ;  /* 0x000000db12db7223 */ /* 0x000fe20000010079 */
[----:B------:R-:W-:Y:S01]  /*a350*/  FFMA.FTZ R121, R223, UR42, -R70 ;  /* 0x0000002adf797c23 */ /* 0x000fe20008010846 */
[----:B------:R-:W-:Y:S01]  /*a360*/  FADD.FTZ R195, R195, R172 ;  /* 0x000000acc3c37221 */ /* 0x000fe20000010000 */
[----:B------:R0:W-:Y:S01]  /*a370*/  STS [R62+0x4258], R135 ;  /* 0x004258873e007388 */ /* 0x0001e20000000800 */
[----:B-1----:R-:W-:Y:S01]  /*a380*/  FFMA.FTZ R123, R223, UR43, R120 ;  /* 0x0000002bdf7b7c23 */ /* 0x002fe20008010078 */
[C---:B------:R-:W-:Y:S01]  /*a390*/  FMUL.FTZ R70, R173.reuse, R219 ;  /* 0x000000dbad467220 */ /* 0x040fe20000410000 */
[----:B------:R-:W-:Y:S01]  /*a3a0*/  FFMA.FTZ R120, R224, UR42, -R129 ;  /* 0x0000002ae0787c23 */ /* 0x000fe20008010881 */
[----:B------:R-:W-:Y:S01]  /*a3b0*/  FFMA.FTZ R221, R114, -R27, R221 ;  /* 0x8000001b72dd7223 */ /* 0x000fe200000100dd */
[C---:B---3--:R-:W-:Y:S01]  /*a3c0*/  FMUL.FTZ R125, R10.reuse, R121 ;  /* 0x000000790a7d7220 */ /* 0x048fe20000410000 */
[----:B------:R-:W-:Y:S01]  /*a3d0*/  FMUL.FTZ R121, R173, R195 ;  /* 0x000000c3ad797220 */ /* 0x000fe20000410000 */
[----:B------:R-:W-:Y:S01]  /*a3e0*/  FMUL.FTZ R127, R10, -R123 ;  /* 0x8000007b0a7f7220 */ /* 0x000fe20000410000 */
[C---:B------:R-:W-:Y:S01]  /*a3f0*/  FFMA.FTZ R123, R174.reuse, R195, -R70 ;  /* 0x000000c3ae7b7223 */ /* 0x040fe20000010846 */
[----:B------:R-:W-:Y:S01]  /*a400*/  FMUL.FTZ R129, R9, R120 ;  /* 0x0000007809817220 */ /* 0x000fe20000410000 */
[----:B------:R-:W-:Y:S01]  /*a410*/  FFMA.FTZ R121, R174, R219, R121 ;  /* 0x000000dbae797223 */ /* 0x000fe20000010079 */
[-C--:B------:R-:W-:Y:S01]  /*a420*/  FMUL.FTZ R120, R219, R34.reuse ;  /* 0x00000022db787220 */ /* 0x080fe20000410000 */
[----:B------:R-:W-:Y:S01]  /*a430*/  FADD.FTZ R196, R196, R123 ;  /* 0x0000007bc4c47221 */ /* 0x000fe20000010000 */
[----:B------:R-:W-:Y:S01]  /*a440*/  FMUL.FTZ R123, R200, UR42 ;  /* 0x0000002ac87b7c20 */ /* 0x000fe20008410000 */
[----:B------:R-:W-:Y:S01]  /*a450*/  FFMA.FTZ R233, R0, R233, R121 ;  /* 0x000000e900e97223 */ /* 0x000fe20000010079 */
[-C--:B------:R-:W-:Y:S01]  /*a460*/  FFMA.FTZ R121, R117, -R34.reuse, R216 ;  /* 0x8000002275797223 */ /* 0x080fe200000100d8 */
[-C--:B------:R-:W-:Y:S01]  /*a470*/  FMUL.FTZ R122, R196, R33.reuse ;  /* 0x00000021c47a7220 */ /* 0x080fe20000410000 */
[----:B------:R-:W-:Y:S01]  /*a480*/  FFMA.FTZ R128, R224, UR43, R123 ;  /* 0x0000002be0807c23 */ /* 0x000fe2000801007b */
[----:B------:R-:W-:Y:S01]  /*a490*/  FMUL.FTZ R70, R233, R33 ;  /* 0x00000021e9467220 */ /* 0x000fe20000410000 */
[----:B------:R-:W-:Y:S01]  /*a4a0*/  FMUL.FTZ R123, R195, R34 ;  /* 0x00000022c37b7220 */ /* 0x000fe20000410000 */
[----:B------:R-:W-:Y:S01]  /*a4b0*/  FMUL.FTZ R126, R210, R120 ;  /* 0x00000078d27e7220 */ /* 0x000fe20000410000 */
[----:B------:R1:W-:Y:S01]  /*a4c0*/  STS [R62+0x4240], R125 ;  /* 0x0042407d3e007388 */ /* 0x0003e20000000800 */
[----:B------:R-:W-:Y:S01]  /*a4d0*/  FMUL.FTZ R124, R211, R70 ;  /* 0x00000046d37c7220 */ /* 0x000fe20000410000 */
[----:B0-----:R-:W-:Y:S01]  /*a4e0*/  FFMA.FTZ R135, R231, UR42, -R138 ;  /* 0x0000002ae7877c23 */ /* 0x001fe2000801088a */
[----:B------:R-:W-:Y:S01]  /*a4f0*/  FFMA.FTZ R222, R115, -R28, R222 ;  /* 0x8000001c73de7223 */ /* 0x000fe200000100de */
[----:B------:R0:W-:Y:S01]  /*a500*/  STS [R62+0x4248], R129 ;  /* 0x004248813e007388 */ /* 0x0001e20000000800 */
[-C--:B------:R-:W-:Y:S01]  /*a510*/  FFMA.FTZ R124, R229, R122.reuse, -R124 ;  /* 0x0000007ae57c7223 */ /* 0x080fe2000001087c */
[----:B------:R-:W-:Y:S01]  /*a520*/  FMUL.FTZ R122, R211, R122 ;  /* 0x0000007ad37a7220 */ /* 0x000fe20000410000 */
[----:B------:R-:W-:Y:S01]  /*a530*/  FMUL.FTZ R135, R6, R135 ;  /* 0x0000008706877220 */ /* 0x000fe20000410000 */
[----:B------:R3:W-:Y:S01]  /*a540*/  STS [R62+0x4244], R127 ;  /* 0x0042447f3e007388 */ /* 0x0007e20000000800 */
[----:B------:R-:W-:Y:S01]  /*a550*/  FADD.FTZ R124, RZ, R124 ;  /* 0x0000007cff7c7221 */ /* 0x000fe20000010000 */
[-C--:B-1----:R-:W-:Y:S01]  /*a560*/  FFMA.FTZ R125, R121, R123.reuse, -R126 ;  /* 0x0000007b797d7223 */ /* 0x082fe2000001087e */
[----:B------:R-:W-:Y:S01]  /*a570*/  FMUL.FTZ R126, R210, R123 ;  /* 0x0000007bd27e7220 */ /* 0x000fe20000410000 */
[----:B------:R-:W-:Y:S01]  /*a580*/  FFMA.FTZ R122, R229, R70, R122 ;  /* 0x00000046e57a7223 */ /* 0x000fe2000001007a */
[----:B------:R1:W-:Y:S01]  /*a590*/  STS [R62+0x4260], R135 ;  /* 0x004260873e007388 */ /* 0x0003e20000000800 */
[----:B0-----:R-:W-:Y:S01]  /*a5a0*/  FFMA.FTZ R129, R227, UR42, -R130 ;  /* 0x0000002ae3817c23 */ /* 0x001fe20008010882 */
[----:B------:R-:W-:Y:S01]  /*a5b0*/  FFMA.FTZ R123, R121, R120, R126 ;  /* 0x00000078797b7223 */ /* 0x000fe2000001007e */
[----:B------:R-:W-:Y:S01]  /*a5c0*/  FADD.FTZ R122, RZ, R122 ;  /* 0x0000007aff7a7221 */ /* 0x000fe20000010000 */
[----:B------:R-:W-:Y:S01]  /*a5d0*/  FADD.FTZ R124, R124, R125 ;  /* 0x0000007d7c7c7221 */ /* 0x000fe20000010000 */
[----:B---3--:R-:W-:Y:S01]  /*a5e0*/  FMUL.FTZ R127, R9, -R128 ;  /* 0x80000080097f7220 */ /* 0x008fe20000410000 */
[----:B------:R-:W-:Y:S01]  /*a5f0*/  FMUL.FTZ R129, R8, R129 ;  /* 0x0000008108817220 */ /* 0x000fe20000410000 */
[----:B------:R-:W-:Y:S01]  /*a600*/  FADD.FTZ R126, R122, R123 ;  /* 0x0000007b7a7e7221 */ /* 0x000fe20000010000 */
[-C--:B------:R-:W-:Y:S01]  /*a610*/  FMUL.FTZ R122, R214, R31.reuse ;  /* 0x0000001fd67a7220 */ /* 0x080fe20000410000 */
[----:B------:R-:W-:Y:S01]  /*a620*/  FMUL.FTZ R123, R228, R32 ;  /* 0x00000020e47b7220 */ /* 0x000fe20000410000 */
[----:B------:R-:W-:Y:S01]  /*a630*/  FMUL.FTZ R128, R194, R31 ;  /* 0x0000001fc2807220 */ /* 0x000fe20000410000 */
[----:B------:R0:W-:Y:S01]  /*a640*/  STS [R62+0x424c], R127 ;  /* 0x00424c7f3e007388 */ /* 0x0001e20000000800 */
[----:B------:R-:W-:Y:S01]  /*a650*/  FMUL.FTZ R130, R209, R122 ;  /* 0x0000007ad1827220 */ /* 0x000fe20000410000 */
[----:B------:R-:W-:Y:S01]  /*a660*/  FMUL.FTZ R125, R208, R123 ;  /* 0x0000007bd07d7220 */ /* 0x000fe20000410000 */
[----:B-1----:R-:W-:Y:S01]  /*a670*/  FMUL.FTZ R135, R69, R28 ;  /* 0x0000001c45877220 */ /* 0x002fe20000410000 */
[----:B------:R1:W-:Y:S01]  /*a680*/  STS [R62+0x4250], R129 ;  /* 0x004250813e007388 */ /* 0x0003e20000000800 */
[----:B------:R-:W-:Y:S01]  /*a690*/  FMUL.FTZ R141, R212, UR43 ;  /* 0x0000002bd48d7c20 */ /* 0x000fe20008410000 */
[----:B------:R-:W-:Y:S01]  /*a6a0*/  FFMA.FTZ R138, R108, -R25, R223 ;  /* 0x800000196c8a7223 */ /* 0x000fe200000100df */
[----:B------:R-:W-:Y:S01]  /*a6b0*/  FMUL.FTZ R143, R212, UR42 ;  /* 0x0000002ad48f7c20 */ /* 0x000fe20008410000 */
[----:B------:R-:W-:Y:S01]  /*a6c0*/  FMUL.FTZ R142, R213, UR43 ;  /* 0x0000002bd58e7c20 */ /* 0x000fe20008410000 */
[----:B------:R-:W-:Y:S01]  /*a6d0*/  FFMA.FTZ R227, R110, -R23, R227 ;  /* 0x800000176ee37223 */ /* 0x000fe200000100e3 */
[-C--:B0-----:R-:W-:Y:S01]  /*a6e0*/  FFMA.FTZ R127, R215, R128.reuse, -R130 ;  /* 0x00000080d77f7223 */ /* 0x081fe20000010882 */
[----:B------:R-:W-:Y:S01]  /*a6f0*/  FMUL.FTZ R128, R209, R128 ;  /* 0x00000080d1807220 */ /* 0x000fe20000410000 */
[----:B------:R-:W-:Y:S01]  /*a700*/  FFMA.FTZ R130, R112, -R29, R217 ;  /* 0x8000001d70827223 */ /* 0x000fe200000100d9 */
[----:B------:R-:W-:Y:S01]  /*a710*/  FFMA.FTZ R140, R226, UR43, R143 ;  /* 0x0000002be28c7c23 */ /* 0x000fe2000801008f */
[----:B-1----:R-:W-:Y:S01]  /*a720*/  FMUL.FTZ R129, R193, R32 ;  /* 0x00000020c1817220 */ /* 0x002fe20000410000 */
[----:B------:R-:W-:Y:S01]  /*a730*/  FADD.FTZ R124, R124, R127 ;  /* 0x0000007f7c7c7221 */ /* 0x000fe20000010000 */
[----:B------:R-:W-:Y:S01]  /*a740*/  FMUL.FTZ R148, R213, UR42 ;  /* 0x0000002ad5947c20 */ /* 0x000fe20008410000 */
[----:B------:R-:W-:Y:S01]  /*a750*/  FMUL.FTZ R143, R5, -R140 ;  /* 0x8000008c058f7220 */ /* 0x000fe20000410000 */
[-C--:B------:R-:W-:Y:S01]  /*a760*/  FFMA.FTZ R131, R218, R129.reuse, -R125 ;  /* 0x00000081da837223 */ /* 0x080fe2000001087d */
[----:B------:R-:W-:Y:S01]  /*a770*/  FFMA.FTZ R125, R215, R122, R128 ;  /* 0x0000007ad77d7223 */ /* 0x000fe20000010080 */
[----:B------:R-:W-:Y:S01]  /*a780*/  FMUL.FTZ R129, R208, R129 ;  /* 0x00000081d0817220 */ /* 0x000fe20000410000 */
[----:B------:R-:W-:Y:S01]  /*a790*/  FMUL.FTZ R128, R68, R29 ;  /* 0x0000001d44807220 */ /* 0x000fe20000410000 */
[----:B------:R-:W-:Y:S01]  /*a7a0*/  FADD.FTZ R127, R124, R131 ;  /* 0x000000837c7f7221 */ /* 0x000fe20000010000 */
[----:B------:R-:W-:Y:S01]  /*a7b0*/  FADD.FTZ R125, R126, R125 ;  /* 0x0000007d7e7d7221 */ /* 0x000fe20000010000 */
[----:B------:R-:W-:Y:S01]  /*a7c0*/  FFMA.FTZ R126, R218, R123, R129 ;  /* 0x0000007bda7e7223 */ /* 0x000fe20000010081 */
[-C--:B------:R-:W-:Y:S01]  /*a7d0*/  FFMA.FTZ R131, R113, -R30.reuse, R220 ;  /* 0x8000001e71837223 */ /* 0x080fe200000100dc */
[----:B------:R-:W-:Y:S01]  /*a7e0*/  FMUL.FTZ R124, R60, R30 ;  /* 0x0000001e3c7c7220 */ /* 0x000fe20000410000 */
[----:B------:R-:W-:Y:S01]  /*a7f0*/  FFMA.FTZ R225, R111, -R24, R225 ;  /* 0x800000186fe17223 */ /* 0x000fe200000100e1 */
[----:B------:R-:W-:Y:S01]  /*a800*/  FADD.FTZ R126, R125, R126 ;  /* 0x0000007e7d7e7221 */ /* 0x000fe20000010000 */
[----:B------:R-:W-:Y:S01]  /*a810*/  FMUL.FTZ R125, R61, R29 ;  /* 0x0000001d3d7d7220 */ /* 0x000fe20000410000 */
[----:B------:R-:W-:Y:S01]  /*a820*/  FMUL.FTZ R134, R206, R124 ;  /* 0x0000007cce867220 */ /* 0x000fe20000410000 */
[----:B------:R-:W-:Y:S01]  /*a830*/  STS [R62+0x426c], R143 ;  /* 0x00426c8f3e007388 */ /* 0x000fe20000000800 */
[----:B------:R-:W-:Y:S01]  /*a840*/  FMUL.FTZ R157, R232, UR42 ;  /* 0x0000002ae89d7c20 */ /* 0x000fe20008410000 */
[----:B------:R-:W-:Y:S01]  /*a850*/  FMUL.FTZ R129, R207, R125 ;  /* 0x0000007dcf817220 */ /* 0x000fe20000410000 */
[----:B------:R-:W-:Y:S01]  /*a860*/  FFMA.FTZ R134, R131, R133, -R134 ;  /* 0x0000008583867223 */ /* 0x000fe20000010886 */
[----:B------:R-:W-:Y:S01]  /*a870*/  FMUL.FTZ R150, R43, R22 ;  /* 0x000000162b967220 */ /* 0x000fe20000410000 */
[----:B------:R-:W-:Y:S01]  /*a880*/  FMUL.FTZ R154, R42, R19 ;  /* 0x000000132a9a7220 */ /* 0x000fe20000410000 */
[-C--:B------:R-:W-:Y:S01]  /*a890*/  FFMA.FTZ R132, R130, R128.reuse, -R129 ;  /* 0x0000008082847223 */ /* 0x080fe20000010881 */
[----:B------:R-:W-:Y:S01]  /*a8a0*/  FMUL.FTZ R129, R207, R128 ;  /* 0x00000080cf817220 */ /* 0x000fe20000410000 */
[----:B------:R-:W-:Y:S01]  /*a8b0*/  FMUL.FTZ R128, R206, R133 ;  /* 0x00000085ce807220 */ /* 0x000fe20000410000 */
[----:B------:R-:W-:Y:S01]  /*a8c0*/  FMUL.FTZ R133, R7, -R136 ;  /* 0x8000008807857220 */ /* 0x000fe20000410000 */
[----:B------:R-:W-:Y:S01]  /*a8d0*/  FADD.FTZ R127, R127, R132 ;  /* 0x000000847f7f7221 */ /* 0x000fe20000010000 */
[----:B------:R-:W-:Y:S01]  /*a8e0*/  FFMA.FTZ R129, R130, R125, R129 ;  /* 0x0000007d82817223 */ /* 0x000fe20000010081 */
[----:B------:R-:W-:Y:S01]  /*a8f0*/  FMUL.FTZ R136, R197, UR42 ;  /* 0x0000002ac5887c20 */ /* 0x000fe20008410000 */
[----:B------:R-:W-:Y:S01]  /*a900*/  FMUL.FTZ R165, R42, UR41 ;  /* 0x000000292aa57c20 */ /* 0x000fe20008410000 */
[----:B------:R-:W-:Y:S01]  /*a910*/  FADD.FTZ R134, R127, R134 ;  /* 0x000000867f867221 */ /* 0x000fe20000010000 */
[----:B------:R-:W-:Y:S01]  /*a920*/  FADD.FTZ R126, R126, R129 ;  /* 0x000000817e7e7221 */ /* 0x000fe20000010000 */
[----:B------:R-:W-:Y:S01]  /*a930*/  FFMA.FTZ R129, R131, R124, R128 ;  /* 0x0000007c83817223 */ /* 0x000fe20000010080 */
[----:B------:R-:W-:Y:S01]  /*a940*/  FMUL.FTZ R127, R56, R28 ;  /* 0x0000001c387f7220 */ /* 0x000fe20000410000 */
[-C--:B------:R-:W-:Y:S01]  /*a950*/  FMUL.FTZ R128, R66, R27.reuse ;  /* 0x0000001b42807220 */ /* 0x080fe20000410000 */
[----:B------:R0:W-:Y:S01]  /*a960*/  STS [R62+0x425c], R133 ;  /* 0x00425c853e007388 */ /* 0x0001e20000000800 */
[----:B------:R-:W-:Y:S01]  /*a970*/  FADD.FTZ R129, R126, R129 ;  /* 0x000000817e817221 */ /* 0x000fe20000010000 */
[----:B------:R-:W-:Y:S01]  /*a980*/  FMUL.FTZ R126, R57, R27 ;  /* 0x0000001b397e7220 */ /* 0x000fe20000410000 */
[----:B------:R-:W-:Y:S01]  /*a990*/  FMUL.FTZ R137, R204, R127 ;  /* 0x0000007fcc897220 */ /* 0x000fe20000410000 */
[----:B------:R-:W-:Y:S01]  /*a9a0*/  FFMA.FTZ R139, R231, UR43, R136 ;  /* 0x0000002be78b7c23 */ /* 0x000fe20008010088 */
[----:B------:R-:W-:Y:S01]  /*a9b0*/  FFMA.FTZ R136, R226, UR42, -R141 ;  /* 0x0000002ae2887c23 */ /* 0x000fe2000801088d */
[----:B------:R-:W-:Y:S01]  /*a9c0*/  FMUL.FTZ R132, R205, R126 ;  /* 0x0000007ecd847220 */ /* 0x000fe20000410000 */
[----:B------:R-:W-:Y:S01]  /*a9d0*/  FMUL.FTZ R160, R43, UR41 ;  /* 0x000000292ba07c20 */ /* 0x000fe20008410000 */
[----:B------:R-:W-:Y:S01]  /*a9e0*/  FMUL.FTZ R141, R6, -R139 ;  /* 0x8000008b068d7220 */ /* 0x000fe20000410000 */
[----:B------:R-:W-:Y:S01]  /*a9f0*/  FMUL.FTZ R153, R5, R136 ;  /* 0x0000008805997220 */ /* 0x000fe20000410000 */
[-C--:B0-----:R-:W-:Y:S01]  /*aa00*/  FFMA.FTZ R133, R221, R128.reuse, -R132 ;  /* 0x00000080dd857223 */ /* 0x081fe20000010884 */
[----:B------:R-:W-:Y:S01]  /*aa10*/  FMUL.FTZ R128, R205, R128 ;  /* 0x00000080cd807220 */ /* 0x000fe20000410000 */
[-C--:B------:R-:W-:Y:S01]  /*aa20*/  FFMA.FTZ R132, R222, R135.reuse, -R137 ;  /* 0x00000087de847223 */ /* 0x080fe20000010889 */
[----:B------:R-:W-:Y:S01]  /*aa30*/  FMUL.FTZ R135, R204, R135 ;  /* 0x00000087cc877220 */ /* 0x000fe20000410000 */
[----:B------:R-:W-:Y:S01]  /*aa40*/  FADD.FTZ R133, R134, R133 ;  /* 0x0000008586857221 */ /* 0x000fe20000010000 */
[----:B------:R-:W-:Y:S01]  /*aa50*/  FFMA.FTZ R128, R221, R126, R128 ;  /* 0x0000007edd807223 */ /* 0x000fe20000010080 */
[-C--:B------:R-:W-:Y:S01]  /*aa60*/  FFMA.FTZ R137, R109, -R26.reuse, R224 ;  /* 0x8000001a6d897223 */ /* 0x080fe200000100e0 */
[----:B------:R-:W-:Y:S01]  /*aa70*/  FFMA.FTZ R135, R222, R127, R135 ;  /* 0x0000007fde877223 */ /* 0x000fe20000010087 */
[----:B------:R-:W-:Y:S01]  /*aa80*/  FADD.FTZ R132, R133, R132 ;  /* 0x0000008485847221 */ /* 0x000fe20000010000 */
[----:B------:R-:W-:Y:S01]  /*aa90*/  FADD.FTZ R128, R129, R128 ;  /* 0x0000008081807221 */ /* 0x000fe20000010000 */
[-C--:B------:R-:W-:Y:S01]  /*aaa0*/  FMUL.FTZ R129, R55, R25.reuse ;  /* 0x0000001937817220 */ /* 0x080fe20000410000 */
[----:B------:R-:W-:Y:S01]  /*aab0*/  FMUL.FTZ R133, R64, R25 ;  /* 0x0000001940857220 */ /* 0x000fe20000410000 */
[-C--:B------:R-:W-:Y:S01]  /*aac0*/  FMUL.FTZ R136, R67, R26.reuse ;  /* 0x0000001a43887220 */ /* 0x080fe20000410000 */
[----:B------:R-:W-:Y:S01]  /*aad0*/  FADD.FTZ R135, R128, R135 ;  /* 0x0000008780877221 */ /* 0x000fe20000010000 */
[----:B------:R-:W-:Y:S01]  /*aae0*/  FMUL.FTZ R128, R58, R26 ;  /* 0x0000001a3a807220 */ /* 0x000fe20000410000 */
[----:B------:R-:W-:Y:S01]  /*aaf0*/  FMUL.FTZ R139, R202, R129 ;  /* 0x00000081ca8b7220 */ /* 0x000fe20000410000 */
[----:B------:R0:W-:Y:S01]  /*ab00*/  STS [R62+0x4264], R141 ;  /* 0x0042648d3e007388 */ /* 0x0001e20000000800 */
[----:B------:R-:W-:Y:S01]  /*ab10*/  LEA R40, R16, -R40, 0x1 ;  /* 0x8000002810287211 */ /* 0x000fe200078e08ff */
[----:B------:R-:W-:Y:S01]  /*ab20*/  FMUL.FTZ R134, R200, R128 ;  /* 0x00000080c8867220 */ /* 0x000fe20000410000 */
[-C--:B------:R-:W-:Y:S01]  /*ab30*/  FFMA.FTZ R139, R138, R133.reuse, -R139 ;  /* 0x000000858a8b7223 */ /* 0x080fe2000001088b */
[----:B------:R-:W-:Y:S01]  /*ab40*/  FMUL.FTZ R133, R202, R133 ;  /* 0x00000085ca857220 */ /* 0x000fe20000410000 */
[----:B------:R1:W-:Y:S01]  /*ab50*/  STS [R62+0x4268], R153 ;  /* 0x004268993e007388 */ /* 0x0003e20000000800 */
[----:B------:R-:W-:Y:S01]  /*ab60*/  FMUL.FTZ R164, R63, UR41 ;  /* 0x000000293fa47c20 */ /* 0x000fe20008410000 */
[----:B------:R-:W-:Y:S01]  /*ab70*/  FADD.FTZ R132, R132, R139 ;  /* 0x0000008b84847221 */ /* 0x000fe20000010000 */
[----:B------:R-:W-:Y:S01]  /*ab80*/  FFMA.FTZ R139, R235, UR43, R148 ;  /* 0x0000002beb8b7c23 */ /* 0x000fe20008010094 */
[----:B------:R-:W-:Y:S01]  /*ab90*/  ISETP.GE.AND P0, PT, R40, 0x1, PT ;  /* 0x000000012800780c */ /* 0x000fe20003f06270 */
[-C--:B0-----:R-:W-:Y:S01]  /*aba0*/  FFMA.FTZ R141, R137, R136.reuse, -R134 ;  /* 0x00000088898d7223 */ /* 0x081fe20000010886 */
[----:B------:R-:W-:Y:S01]  /*abb0*/  FFMA.FTZ R134, R138, R129, R133 ;  /* 0x000000818a867223 */ /* 0x000fe20000010085 */
[----:B------:R-:W-:Y:S01]  /*abc0*/  FMUL.FTZ R136, R200, R136 ;  /* 0x00000088c8887220 */ /* 0x000fe20000410000 */
[----:B------:R-:W-:Y:S01]  /*abd0*/  FMUL.FTZ R155, R4, -R139 ;  /* 0x8000008b049b7220 */ /* 0x000fe20000410000 */
[----:B------:R-:W-:Y:S01]  /*abe0*/  FADD.FTZ R141, R132, R141 ;  /* 0x0000008d848d7221 */ /* 0x000fe20000010000 */
[----:B------:R-:W-:Y:S01]  /*abf0*/  FADD.FTZ R134, R135, R134 ;  /* 0x0000008687867221 */ /* 0x000fe20000010000 */
[----:B------:R-:W-:Y:S01]  /*ac00*/  FFMA.FTZ R133, R137, R128, R136 ;  /* 0x0000008089857223 */ /* 0x000fe20000010088 */
[-C--:B------:R-:W-:Y:S01]  /*ac10*/  FMUL.FTZ R132, R49, R23.reuse ;  /* 0x0000001731847220 */ /* 0x080fe20000410000 */
[----:B------:R-:W-:Y:S01]  /*ac20*/  FMUL.FTZ R136, R54, R23 ;  /* 0x0000001736887220 */ /* 0x000fe20000410000 */
[----:B-1----:R-:W-:Y:S01]  /*ac30*/  FFMA.FTZ R153, R235, UR42, -R142 ;  /* 0x0000002aeb997c23 */ /* 0x002fe2000801088e */
[----:B------:R-:W-:Y:S01]  /*ac40*/  FADD.FTZ R133, R134, R133 ;  /* 0x0000008586857221 */ /* 0x000fe20000010000 */
[----:B------:R-:W-:Y:S01]  /*ac50*/  FMUL.FTZ R134, R59, R24 ;  /* 0x000000183b867220 */ /* 0x000fe20000410000 */
[----:B------:R-:W-:Y:S01]  /*ac60*/  FMUL.FTZ R140, R203, R132 ;  /* 0x00000084cb8c7220 */ /* 0x000fe20000410000 */
[----:B------:R-:W-:Y:S01]  /*ac70*/  FMUL.FTZ R135, R232, UR43 ;  /* 0x0000002be8877c20 */ /* 0x000fe20008410000 */
[----:B------:R-:W-:Y:S01]  /*ac80*/  FMUL.FTZ R142, R63, R24 ;  /* 0x000000183f8e7220 */ /* 0x000fe20000410000 */
[----:B------:R-:W-:Y:S01]  /*ac90*/  FMUL.FTZ R146, R201, R134 ;  /* 0x00000086c9927220 */ /* 0x000fe20000410000 */
[-C--:B------:R-:W-:Y:S01]  /*aca0*/  FFMA.FTZ R140, R227, R136.reuse, -R140 ;  /* 0x00000088e38c7223 */ /* 0x080fe2000001088c */
[----:B------:R-:W-:Y:S01]  /*acb0*/  FMUL.FTZ R136, R203, R136 ;  /* 0x00000088cb887220 */ /* 0x000fe20000410000 */
[----:B------:R-:W-:Y:S01]  /*acc0*/  FFMA.FTZ R148, R230, UR42, -R135 ;  /* 0x0000002ae6947c23 */ /* 0x000fe20008010887 */
[-C--:B------:R-:W-:Y:S01]  /*acd0*/  FFMA.FTZ R135, R225, R142.reuse, -R146 ;  /* 0x0000008ee1877223 */ /* 0x080fe20000010892 */
[----:B------:R-:W-:Y:S01]  /*ace0*/  FMUL.FTZ R142, R201, R142 ;  /* 0x0000008ec98e7220 */ /* 0x000fe20000410000 */
[----:B------:R-:W-:Y:S01]  /*acf0*/  FFMA.FTZ R136, R227, R132, R136 ;  /* 0x00000084e3887223 */ /* 0x000fe20000010088 */
[----:B------:R-:W-:Y:S01]  /*ad00*/  FMUL.FTZ R153, R4, R153 ;  /* 0x0000009904997220 */ /* 0x000fe20000410000 */
[----:B------:R-:W-:Y:S01]  /*ad10*/  FADD.FTZ R140, R141, R140 ;  /* 0x0000008c8d8c7221 */ /* 0x000fe20000010000 */
[----:B------:R-:W-:Y:S01]  /*ad20*/  FFMA.FTZ R142, R225, R134, R142 ;  /* 0x00000086e18e7223 */ /* 0x000fe2000001008e */
[----:B------:R-:W-:Y:S01]  /*ad30*/  FADD.FTZ R133, R133, R136 ;  /* 0x0000008885857221 */ /* 0x000fe20000010000 */
[-C--:B------:R-:W-:Y:S01]  /*ad40*/  FMUL.FTZ R146, R189, R21.reuse ;  /* 0x00000015bd927220 */ /* 0x080fe20000410000 */
[----:B------:R0:W-:Y:S01]  /*ad50*/  STS [R62+0x4270], R153 ;  /* 0x004270993e007388 */ /* 0x0001e20000000800 */
[----:B------:R-:W-:Y:S01]  /*ad60*/  FADD.FTZ R143, R140, R135 ;  /* 0x000000878c8f7221 */ /* 0x000fe20000010000 */
[----:B------:R-:W-:Y:S01]  /*ad70*/  FADD.FTZ R141, R133, R142 ;  /* 0x0000008e858d7221 */ /* 0x000fe20000010000 */
[-C--:B------:R-:W-:Y:S01]  /*ad80*/  FMUL.FTZ R133, R53, R21.reuse ;  /* 0x0000001535857220 */ /* 0x080fe20000410000 */
[----:B------:R-:W-:Y:S01]  /*ad90*/  FFMA.FTZ R140, R104, -R21, R231 ;  /* 0x80000015688c7223 */ /* 0x000fe200000100e7 */
[----:B------:R-:W-:Y:S01]  /*ada0*/  FMUL.FTZ R159, R3, R148 ;  /* 0x00000094039f7220 */ /* 0x000fe20000410000 */
[----:B------:R1:W-:Y:S01]  /*adb0*/  STS [R62+0x4274], R155 ;  /* 0x0042749b3e007388 */ /* 0x0003e20000000800 */
[-C--:B------:R-:W-:Y:S01]  /*adc0*/  FMUL.FTZ R136, R51, R22.reuse ;  /* 0x0000001633887220 */ /* 0x080fe20000410000 */
[----:B------:R-:W-:Y:S01]  /*add0*/  FMUL.FTZ R135, R50, R19 ;  /* 0x0000001332877220 */ /* 0x000fe20000410000 */
[----:B------:R-:W-:Y:S01]  /*ade0*/  FFMA.FTZ R139, R105, -R22, R226 ;  /* 0x80000016698b7223 */ /* 0x000fe200000100e2 */
[C---:B0-----:R-:W-:Y:S01]  /*adf0*/  FMUL.FTZ R153, R197.reuse, R133 ;  /* 0x00000085c5997220 */ /* 0x041fe20000410000 */
[----:B------:R-:W-:Y:S01]  /*ae00*/  FMUL.FTZ R152, R212, R136 ;  /* 0x00000088d4987220 */ /* 0x000fe20000410000 */
[----:B------:R-:W-:Y:S01]  /*ae10*/  STS [R62+0x4278], R159 ;  /* 0x0042789f3e007388 */ /* 0x000fe20000000800 */
[----:B------:R-:W-:Y:S01]  /*ae20*/  FFMA.FTZ R142, R106, -R19, R235 ;  /* 0x800000136a8e7223 */ /* 0x000fe200000100eb */
[-C--:B------:R-:W-:Y:S01]  /*ae30*/  FFMA.FTZ R148, R140, R146.reuse, -R153 ;  /* 0x000000928c947223 */ /* 0x080fe20000010899 */
[----:B------:R-:W-:Y:S01]  /*ae40*/  FMUL.FTZ R153, R197, R146 ;  /* 0x00000092c5997220 */ /* 0x000fe20000410000 */
[-C--:B------:R-:W-:Y:S01]  /*ae50*/  FFMA.FTZ R152, R139, R150.reuse, -R152 ;  /* 0x000000968b987223 */ /* 0x080fe20000010898 */
[----:B------:R-:W-:Y:S01]  /*ae60*/  FMUL.FTZ R150, R212, R150 ;  /* 0x00000096d4967220 */ /* 0x000fe20000410000 */
[----:B------:R-:W-:Y:S01]  /*ae70*/  FADD.FTZ R143, R143, R148 ;  /* 0x000000948f8f7221 */ /* 0x000fe20000010000 */
[----:B------:R-:W-:Y:S01]  /*ae80*/  FFMA.FTZ R146, R140, R133, R153 ;  /* 0x000000858c927223 */ /* 0x000fe20000010099 */
[-C--:B------:R-:W-:Y:S01]  /*ae90*/  FMUL.FTZ R153, R213, R135.reuse ;  /* 0x00000087d5997220 */ /* 0x080fe20000410000 */
[----:B------:R-:W-:Y:S01]  /*aea0*/  FFMA.FTZ R150, R139, R136, R150 ;  /* 0x000000888b967223 */ /* 0x000fe20000010096 */
[----:B------:R-:W-:Y:S01]  /*aeb0*/  FADD.FTZ R143, R143, R152 ;  /* 0x000000988f8f7221 */ /* 0x000fe20000010000 */
[----:B------:R-:W-:Y:S01]  /*aec0*/  FADD.FTZ R141, R141, R146 ;  /* 0x000000928d8d7221 */ /* 0x000fe20000010000 */
[----:B------:R-:W-:Y:S01]  /*aed0*/  FFMA.FTZ R146, R230, UR43, R157 ;  /* 0x0000002be6927c23 */ /* 0x000fe2000801009d */
[-C--:B------:R-:W-:Y:S01]  /*aee0*/  FFMA.FTZ R156, R142, R154.reuse, -R153 ;  /* 0x0000009a8e9c7223 */ /* 0x080fe20000010899 */
[----:B------:R-:W-:Y:S01]  /*aef0*/  FMUL.FTZ R153, R213, R154 ;  /* 0x0000009ad5997220 */ /* 0x000fe20000410000 */
[----:B------:R-:W-:Y:S01]  /*af00*/  IADD3 R157, PT, PT, R2, 0x80, RZ ;  /* 0x00000080029d7810 */ /* 0x000fe20007ffe0ff */
[----:B-1----:R-:W-:Y:S01]  /*af10*/  FMUL.FTZ R155, R3, -R146 ;  /* 0x80000092039b7220 */ /* 0x002fe20000410000 */
[----:B------:R-:W-:Y:S01]  /*af20*/  FADD.FTZ R141, R141, R150 ;  /* 0x000000968d8d7221 */ /* 0x000fe20000010000 */
[----:B------:R-:W-:Y:S01]  /*af30*/  FFMA.FTZ R146, R142, R135, R153 ;  /* 0x000000878e927223 */ /* 0x000fe20000010099 */
[----:B------:R-:W-:Y:S01]  /*af40*/  FADD.FTZ R153, R143, R156 ;  /* 0x0000009c8f997221 */ /* 0x000fe20000010000 */
[----:B------:R-:W-:Y:S01]  /*af50*/  FMUL.FTZ R143, R50, UR41 ;  /* 0x00000029328f7c20 */ /* 0x000fe20008410000 */
[----:B------:R0:W-:Y:S01]  /*af60*/  STS [R62+0x427c], R155 ;  /* 0x00427c9b3e007388 */ /* 0x0001e20000000800 */
[----:B------:R-:W-:Y:S01]  /*af70*/  LEA.HI R157, R157, R2, RZ, 0x1b ;  /* 0x000000029d9d7211 */ /* 0x000fe200078fd8ff */
[----:B------:R-:W-:Y:S01]  /*af80*/  FADD.FTZ R141, R141, R146 ;  /* 0x000000928d8d7221 */ /* 0x000fe20000010000 */
[----:B------:R-:W-:Y:S01]  /*af90*/  FFMA.FTZ R150, R42, UR15, -R143 ;  /* 0x0000000f2a967c23 */ /* 0x000fe2000801088f */
[----:B------:R-:W-:Y:S01]  /*afa0*/  FMUL.FTZ R42, R189, UR41 ;  /* 0x00000029bd2a7c20 */ /* 0x000fe20008410000 */
[----:B------:R-:W-:Y:S01]  /*afb0*/  LEA R157, R157, UR13, 0x2 ;  /* 0x0000000d9d9d7c11 */ /* 0x000fe2000f8e10ff */
[----:B------:R-:W-:Y:S01]  /*afc0*/  BAR.SYNC.DEFER_BLOCKING 0x0 ;  /* 0x0000000000007b1d */ /* 0x000fe20000010000 */
[----:B------:R-:W-:Y:S01]  /*afd0*/  FMUL.FTZ R146, R47, UR41 ;  /* 0x000000292f927c20 */ /* 0x000fe20008410000 */
[----:B------:R-:W-:Y:S01]  /*afe0*/  FFMA.FTZ R167, R53, UR15, R42 ;  /* 0x0000000f35a77c23 */ /* 0x000fe2000801002a */
[----:B------:R-:W-:Y:S01]  /*aff0*/  FMUL.FTZ R42, R58, UR41 ;  /* 0x000000293a2a7c20 */ /* 0x000fe20008410000 */
[----:B0-----:R-:W-:Y:S01]  /*b000*/  FMUL.FTZ R62, R51, UR41 ;  /* 0x00000029333e7c20 */ /* 0x001fe20008410000 */
[----:B------:R-:W-:Y:S01]  /*b010*/  FFMA.FTZ R163, R41, UR15, -R146 ;  /* 0x0000000f29a37c23 */ /* 0x000fe20008010892 */
[----:B------:R-:W-:Y:S01]  /*b020*/  FMUL.FTZ R148, R59, UR41 ;  /* 0x000000293b947c20 */ /* 0x000fe20008410000 */
[----:B------:R-:W-:Y:S01]  /*b030*/  FMUL.FTZ R155, R55, UR41 ;  /* 0x00000029379b7c20 */ /* 0x000fe20008410000 */
[----:B------:R-:W-:Y:S01]  /*b040*/  FFMA.FTZ R143, R43, UR15, -R62 ;  /* 0x0000000f2b8f7c23 */ /* 0x000fe2000801083e */
[----:B------:R-:W-:Y:S01]  /*b050*/  FMUL.FTZ R43, R49, UR41 ;  /* 0x00000029312b7c20 */ /* 0x000fe20008410000 */
[----:B------:R-:W-:Y:S01]  /*b060*/  FFMA.FTZ R148, R63, UR15, -R148 ;  /* 0x0000000f3f947c23 */ /* 0x000fe20008010894 */
[C---:B------:R-:W-:Y:S01]  /*b070*/  FFMA.FTZ R155, R64.reuse, UR15, -R155 ;  /* 0x0000000f409b7c23 */ /* 0x040fe2000801089b */
[----:B------:R-:W-:Y:S01]  /*b080*/  FMUL.FTZ R64, R64, UR41 ;  /* 0x0000002940407c20 */ /* 0x000fe20008410000 */
[----:B------:R-:W-:Y:S01]  /*b090*/  FFMA.FTZ R146, R54, UR15, -R43 ;  /* 0x0000000f36927c23 */ /* 0x000fe2000801082b */
[----:B------:R-:W-:Y:S01]  /*b0a0*/  FMUL.FTZ R43, R57, UR41 ;  /* 0x00000029392b7c20 */ /* 0x000fe20008410000 */
[----:B------:R-:W-:Y:S01]  /*b0b0*/  FMUL.FTZ R152, R41, UR41 ;  /* 0x0000002929987c20 */ /* 0x000fe20008410000 */
[----:B------:R-:W-:Y:S01]  /*b0c0*/  FFMA.FTZ R169, R55, UR15, R64 ;  /* 0x0000000f37a97c23 */ /* 0x000fe20008010040 */
[----:B------:R-:W-:Y:S01]  /*b0d0*/  FMUL.FTZ R156, R53, UR41 ;  /* 0x00000029359c7c20 */ /* 0x000fe20008410000 */
[----:B------:R-:W-:Y:S01]  /*b0e0*/  FFMA.FTZ R154, R66, UR15, -R43 ;  /* 0x0000000f429a7c23 */ /* 0x000fe2000801082b */
[----:B------:R-:W-:Y:S01]  /*b0f0*/  FMUL.FTZ R43, R61, UR41 ;  /* 0x000000293d2b7c20 */ /* 0x000fe20008410000 */
[----:B------:R-:W-:Y:S01]  /*b100*/  FMUL.FTZ R158, R54, UR41 ;  /* 0x00000029369e7c20 */ /* 0x000fe20008410000 */
[----:B------:R-:W-:Y:S01]  /*b110*/  FMUL.FTZ R161, R69, UR41 ;  /* 0x0000002945a17c20 */ /* 0x000fe20008410000 */
[----:B------:R-:W-:Y:S01]  /*b120*/  FMUL.FTZ R170, R66, UR41 ;  /* 0x0000002942aa7c20 */ /* 0x000fe20008410000 */
[C---:B------:R-:W-:Y:S01]  /*b130*/  FFMA.FTZ R62, R68.reuse, UR15, -R43 ;  /* 0x0000000f443e7c23 */ /* 0x040fe2000801082b */
[----:B------:R0:W1:Y:S01]  /*b140*/  LDS R179, [R157+0x4400] ;  /* 0x004400009db37984 */ /* 0x0000620000000800 */
[----:B------:R-:W-:Y:S01]  /*b150*/  FMUL.FTZ R68, R68, UR41 ;  /* 0x0000002944447c20 */ /* 0x000fe20008410000 */
[----:B------:R-:W-:Y:S01]  /*b160*/  FMUL.FTZ R43, R214, UR41 ;  /* 0x00000029d62b7c20 */ /* 0x000fe20008410000 */
[----:B------:R-:W-:Y:S01]  /*b170*/  FMUL.FTZ R171, R193, UR41 ;  /* 0x00000029c1ab7c20 */ /* 0x000fe20008410000 */
[C---:B------:R-:W-:Y:S01]  /*b180*/  FMUL.FTZ R177, R194.reuse, UR41 ;  /* 0x00000029c2b17c20 */ /* 0x040fe20008410000 */
[----:B------:R-:W-:Y:S01]  /*b190*/  FMUL.FTZ R166, R195, UR41 ;  /* 0x00000029c3a67c20 */ /* 0x000fe20008410000 */
[----:B------:R-:W-:Y:S01]  /*b1a0*/  FFMA.FTZ R64, R194, UR15, -R43 ;  /* 0x0000000fc2407c23 */ /* 0x000fe2000801082b */
[----:B------:R-:W-:Y:S01]  /*b1b0*/  FMUL.FTZ R43, R233, UR41 ;  /* 0x00000029e92b7c20 */ /* 0x000fe20008410000 */
[C---:B0-----:R-:W-:Y:S01]  /*b1c0*/  FFMA.FTZ R157, R67.reuse, UR15, -R42 ;  /* 0x0000000f439d7c23 */ /* 0x041fe2000801082a */
[----:B------:R-:W-:Y:S01]  /*b1d0*/  FMUL.FTZ R42, R56, UR41 ;  /* 0x00000029382a7c20 */ /* 0x000fe20008410000 */
[----:B------:R-:W-:Y:S01]  /*b1e0*/  FMUL.FTZ R67, R67, UR41 ;  /* 0x0000002943437c20 */ /* 0x000fe20008410000 */
[----:B------:R-:W-:Y:S01]  /*b1f0*/  BSSY.RECONVERGENT B0, `(.L_x_4369) ;  /* 0x0000022000007945 */ /* 0x000fe20003800200 */
[----:B------:R-:W-:Y:S01]  /*b200*/  IADD3 R175, PT, PT, R2, 0x100, RZ ;  /* 0x0000010002af7810 */ /* 0x000fe20007ffe0ff */
[----:B------:R-:W-:Y:S01]  /*b210*/  FFMA.FTZ R63, R69, UR15, -R42 ;  /* 0x0000000f453f7c23 */ /* 0x000fe2000801082a */
[----:B------:R-:W-:Y:S01]  /*b220*/  FMUL.FTZ R42, R60, UR41 ;  /* 0x000000293c2a7c20 */ /* 0x000fe20008410000 */
[----:B------:R-:W-:Y:S01]  /*b230*/  FFMA.FTZ R172, R58, UR15, R67 ;  /* 0x0000000f3aac7c23 */ /* 0x000fe20008010043 */
[----:B------:R-:W-:Y:S01]  /*b240*/  IADD3 R173, PT, PT, R2, 0x180, RZ ;  /* 0x0000018002ad7810 */ /* 0x000fe20007ffe0ff */
[----:B------:R-:W-:Y:S01]  /*b250*/  FFMA.FTZ R152, R47, UR15, R152 ;  /* 0x0000000f2f987c23 */ /* 0x000fe20008010098 */
[C---:B------:R-:W-:Y:S01]  /*b260*/  FFMA.FTZ R159, R71.reuse, UR15, -R42 ;  /* 0x0000000f479f7c23 */ /* 0x040fe2000801082a */
[----:B------:R-:W-:Y:S01]  /*b270*/  FMUL.FTZ R71, R71, UR41 ;  /* 0x0000002947477c20 */ /* 0x000fe20008410000 */
[----:B------:R-:W-:Y:S01]  /*b280*/  FMUL.FTZ R42, R228, UR41 ;  /* 0x00000029e42a7c20 */ /* 0x000fe20008410000 */
[----:B------:R-:W-:Y:S01]  /*b290*/  ISETP.GE.AND P2, PT, R40, 0x81, PT ;  /* 0x000000812800780c */ /* 0x000fe20003f46270 */
[----:B------:R-:W-:Y:S01]  /*b2a0*/  FFMA.FTZ R165, R50, UR15, R165 ;  /* 0x0000000f32a57c23 */ /* 0x000fe200080100a5 */
[----:B------:R-:W-:Y:S01]  /*b2b0*/  FFMA.FTZ R162, R60, UR15, R71 ;  /* 0x0000000f3ca27c23 */ /* 0x000fe20008010047 */
[----:B------:R-:W-:Y:S01]  /*b2c0*/  FFMA.FTZ R71, R61, UR15, R68 ;  /* 0x0000000f3d477c23 */ /* 0x000fe20008010044 */
[----:B------:R-:W-:Y:S01]  /*b2d0*/  FFMA.FTZ R67, R193, UR15, -R42 ;  /* 0x0000000fc1437c23 */ /* 0x000fe2000801082a */
[----:B------:R-:W-:Y:S01]  /*b2e0*/  FMUL.FTZ R42, R219, UR41 ;  /* 0x00000029db2a7c20 */ /* 0x000fe20008410000 */
[----:B------:R-:W-:Y:S01]  /*b2f0*/  FMUL.FTZ R68, R196, UR41 ;  /* 0x00000029c4447c20 */ /* 0x000fe20008410000 */
[----:B------:R-:W-:Y:S01]  /*b300*/  FFMA.FTZ R160, R51, UR15, R160 ;  /* 0x0000000f33a07c23 */ /* 0x000fe200080100a0 */
[----:B------:R-:W-:Y:S01]  /*b310*/  FFMA.FTZ R156, R189, UR15, -R156 ;  /* 0x0000000fbd9c7c23 */ /* 0x000fe2000801089c */
[----:B------:R-:W-:Y:S01]  /*b320*/  FFMA.FTZ R164, R59, UR15, R164 ;  /* 0x0000000f3ba47c23 */ /* 0x000fe200080100a4 */
[----:B------:R-:W-:Y:S01]  /*b330*/  FFMA.FTZ R158, R49, UR15, R158 ;  /* 0x0000000f319e7c23 */ /* 0x000fe2000801009e */
[----:B------:R-:W-:Y:S01]  /*b340*/  FFMA.FTZ R161, R56, UR15, R161 ;  /* 0x0000000f38a17c23 */ /* 0x000fe200080100a1 */
[----:B------:R-:W-:Y:S01]  /*b350*/  FFMA.FTZ R170, R57, UR15, R170 ;  /* 0x0000000f39aa7c23 */ /* 0x000fe200080100aa */
[----:B------:R-:W-:Y:S01]  /*b360*/  FFMA.FTZ R69, R195, UR15, -R42 ;  /* 0x0000000fc3457c23 */ /* 0x000fe2000801082a */
[----:B------:R-:W-:Y:S01]  /*b370*/  FFMA.FTZ R54, R196, UR15, -R43 ;  /* 0x0000000fc4367c23 */ /* 0x000fe2000801082b */
[----:B------:R-:W-:Y:S01]  /*b380*/  FFMA.FTZ R171, R228, UR15, R171 ;  /* 0x0000000fe4ab7c23 */ /* 0x000fe200080100ab */
[----:B------:R-:W-:Y:S01]  /*b390*/  FFMA.FTZ R168, R214, UR15, R177 ;  /* 0x0000000fd6a87c23 */ /* 0x000fe200080100b1 */
[----:B------:R-:W-:Y:S01]  /*b3a0*/  FFMA.FTZ R166, R219, UR15, R166 ;  /* 0x0000000fdba67c23 */ /* 0x000fe200080100a6 */
[----:B------:R-:W-:Y:S01]  /*b3b0*/  FFMA.FTZ R68, R233, UR15, R68 ;  /* 0x0000000fe9447c23 */ /* 0x000fe20008010044 */
[----:B-1----:R-:W-:Y:S06]  /*b3c0*/  @!P0 BRA `(.L_x_4370) ;  /* 0x0000000000108947 */ /* 0x002fec0003800000 */
[----:B------:R-:W-:-:S04]  /*b3d0*/  LEA.HI R42, R2, R2, RZ, 0x1b ;  /* 0x00000002022a7211 */ /* 0x000fc800078fd8ff */
[----:B------:R-:W-:-:S05]  /*b3e0*/  LEA R42, R42, UR13, 0x2 ;  /* 0x0000000d2a2a7c11 */ /* 0x000fca000f8e10ff */
[----:B------:R-:W0:Y:S04]  /*b3f0*/  LDS R43, [R42+0x4200] ;  /* 0x004200002a2b7984 */ /* 0x000e280000000800 */
[----:B0-----:R0:W-:Y:S02]  /*b400*/  REDG.E.ADD.F32.FTZ.RN.STRONG.GPU desc[UR16][R44.64], R43 ;  /* 0x0000002b2c0079a6 */ /* 0x0011e4000c12f310 */
.L_x_4370:
[----:B------:R-:W-:Y:S05]  /*b410*/  BSYNC.RECONVERGENT B0 ;  /* 0x0000000000007941 */ /* 0x000fea0003800200 */
.L_x_4369:
[----:B------:R-:W-:Y:S04]  /*b420*/  BSSY.RECONVERGENT B0, `(.L_x_4371) ;  /* 0x0000003000007945 */ /* 0x000fe80003800200 */
[----:B------:R-:W-:Y:S05]  /*b430*/  @!P2 BRA `(.L_x_4372) ;  /* 0x000000000004a947 */ /* 0x000fea0003800000 */
[----:B------:R1:W-:Y:S02]  /*b440*/  REDG.E.ADD.F32.FTZ.RN.STRONG.GPU desc[UR16][R44.64+0x200], R179 ;  /* 0x000200b32c0079a6 */ /* 0x0003e4000c12f310 */
.L_x_4372:
[----:B------:R-:W-:Y:S05]  /*b450*/  BSYNC.RECONVERGENT B0 ;  /* 0x0000000000007941 */ /* 0x000fea0003800200 */
.L_x_4371:
        /* <DEDUP_REMOVED lines=16> */
.L_x_4374:
[----:B------:R-:W-:Y:S05]  /*b560*/  BSYNC.RECONVERGENT B0 ;  /* 0x0000000000007941 */ /* 0x000fea0003800200 */
.L_x_4373:
[----:B0--3--:R0:W3:Y:S01]  /*b570*/  LDS R43, [R66+0x4800] ;  /* 0x00480000422b7984 */ /* 0x0090e20000000800 */
[----:B------:R-:W-:Y:S01]  /*b580*/  BSSY.RECONVERGENT B0, `(.L_x_4375) ;  /* 0x0000006000007945 */ /* 0x000fe20003800200 */
[----:B------:R-:W-:Y:S02]  /*b590*/  IADD3 R173, PT, PT, R2, 0x300, RZ ;  /* 0x0000030002ad7810 */ /* 0x000fe40007ffe0ff */
[----:B------:R-:W-:Y:S02]  /*b5a0*/  LEA R42, R42, UR13, 0x2 ;  /* 0x0000000d2a2a7c11 */ /* 0x000fe4000f8e10ff */
[----:B------:R-:W-:Y:S01]  /*b5b0*/  LEA.HI R177, R177, R2, RZ, 0x1b ;  /* 0x00000002b1b17211 */ /* 0x000fe200078fd8ff */
[----:B------:R-:W-:Y:S06]  /*b5c0*/  @!P0 BRA `(.L_x_4376) ;  /* 0x0000000000048947 */ /* 0x000fec0003800000 */
[----:B---3--:R4:W-:Y:S02]  /*b5d0*/  REDG.E.ADD.F32.FTZ.RN.STRONG.GPU desc[UR16][R44.64+0x600], R43 ;  /* 0x0006002b2c0079a6 */ /* 0x0089e4000c12f310 */
.L_x_4376:
[----:B------:R-:W-:Y:S05]  /*b5e0*/  BSYNC.RECONVERGENT B0 ;  /* 0x0000000000007941 */ /* 0x000fea0003800200 */
.L_x_4375:
[----:B---34-:R3:W4:Y:S01]  /*b5f0*/  LDS R43, [R42+0x4a00] ;  /* 0x004a00002a2b7984 */ /* 0x0187220000000800 */
[----:B------:R-:W-:Y:S01]  /*b600*/  BSSY.RECONVERGENT B0, `(.L_x_4377) ;  /* 0x0000006000007945 */ /* 0x000fe20003800200 */
[----:B------:R-:W-:Y:S02]  /*b610*/  IADD3 R175, PT, PT, R2, 0x380, RZ ;  /* 0x0000038002af7810 */ /* 0x000fe40007ffe0ff */
[----:B------:R-:W-:Y:S02]  /*b620*/  LEA.HI R173, R173, R2, RZ, 0x1b ;  /* 0x00000002adad7211 */ /* 0x000fe400078fd8ff */
[----:B------:R-:W-:Y:S01]  /*b630*/  LEA R177, R177, UR13, 0x2 ;  /* 0x0000000db1b17c11 */ /* 0x000fe2000f8e10ff */
[----:B------:R-:W-:Y:S06]  /*b640*/  @!P2 BRA `(.L_x_4378) ;  /* 0x000000000004a947 */ /* 0x000fec0003800000 */
[----:B----4-:R4:W-:Y:S02]  /*b650*/  REDG.E.ADD.F32.FTZ.RN.STRONG.GPU desc[UR16][R44.64+0x800], R43 ;  /* 0x0008002b2c0079a6 */ /* 0x0109e4000c12f310 */
.L_x_4378:
[----:B------:R-:W-:Y:S05]  /*b660*/  BSYNC.RECONVERGENT B0 ;  /* 0x0000000000007941 */ /* 0x000fea0003800200 */
.L_x_4377:
[----:B----4-:R4:W0:Y:S01]  /*b670*/  LDS R43, [R177+0x4c00] ;  /* 0x004c0000b12b7984 */ /* 0x0108220000000800 */
[----:B------:R-:W-:Y:S01]  /*b680*/  BSSY.RECONVERGENT B0, `(.L_x_4379) ;  /* 0x0000005000007945 */ /* 0x000fe20003800200 */
[----:B------:R-:W-:Y:S02]  /*b690*/  LEA.HI R175, R175, R2, RZ, 0x1b ;  /* 0x00000002afaf7211 */ /* 0x000fe400078fd8ff */
[----:B------:R-:W-:Y:S01]  /*b6a0*/  LEA R173, R173, UR13, 0x2 ;  /* 0x0000000dadad7c11 */ /* 0x000fe2000f8e10ff */
[----:B------:R-:W-:Y:S06]  /*b6b0*/  @!P3 BRA `(.L_x_4380) ;  /* 0x000000000004b947 */ /* 0x000fec0003800000 */
[----:B0-----:R0:W-:Y:S02]  /*b6c0*/  REDG.E.ADD.F32.FTZ.RN.STRONG.GPU desc[UR16][R44.64+0xa00], R43 ;  /* 0x000a002b2c0079a6 */ /* 0x0011e4000c12f310 */
.L_x_4380:
[----:B------:R-:W-:Y:S05]  /*b6d0*/  BSYNC.RECONVERGENT B0 ;  /* 0x0000000000007941 */ /* 0x000fea0003800200 */
.L_x_4379:
[----:B0-----:R0:W0:Y:S01]  /*b6e0*/  LDS R43, [R173+0x4e00] ;  /* 0x004e0000ad2b7984 */ /* 0x0010220000000800 */
[----:B------:R-:W-:Y:S01]  /*b6f0*/  BSSY.RECONVERGENT B0, `(.L_x_4381) ;  /* 0x0000004000007945 */ /* 0x000fe20003800200 */
[----:B---3--:R-:W-:-:S03]  /*b700*/  LEA R42, R175, UR13, 0x2 ;  /* 0x0000000daf2a7c11 */ /* 0x008fc6000f8e10ff */
[----:B------:R-:W-:Y:S05]  /*b710*/  @!P4 BRA `(.L_x_4382) ;  /* 0x000000000004c947 */ /* 0x000fea0003800000 */
[----:B0-----:R3:W-:Y:S02]  /*b720*/  REDG.E.ADD.F32.FTZ.RN.STRONG.GPU desc[UR16][R44.64+0xc00], R43 ;  /* 0x000c002b2c0079a6 */ /* 0x0017e4000c12f310 */
.L_x_4382:
[----:B------:R-:W-:Y:S05]  /*b730*/  BSYNC.RECONVERGENT B0 ;  /* 0x0000000000007941 */ /* 0x000fea0003800200 */
.L_x_4381:
[----:B0--3--:R0:W3:Y:S01]  /*b740*/  LDS R43, [R42+0x5000] ;  /* 0x005000002a2b7984 */ /* 0x0090e20000000800 */
[----:B------:R-:W-:Y:S01]  /*b750*/  BSSY.RECONVERGENT B0, `(.L_x_4383) ;  /* 0x0000005000007945 */ /* 0x000fe20003800200 */
[C---:B------:R-:W-:Y:S02]  /*b760*/  LOP3.LUT R173, R2.reuse, 0x400, RZ, 0xfc, !PT ;  /* 0x0000040002ad7812 */ /* 0x040fe400078efcff */
[----:B------:R-:W-:Y:S01]  /*b770*/  IADD3 R175, PT, PT, R2, 0x480, RZ ;  /* 0x0000048002af7810 */ /* 0x000fe20007ffe0ff */
[----:B------:R-:W-:Y:S06]  /*b780*/  @!P5 BRA `(.L_x_4384) ;  /* 0x000000000004d947 */ /* 0x000fec0003800000 */
[----:B---3--:R3:W-:Y:S02]  /*b790*/  REDG.E.ADD.F32.FTZ.RN.STRONG.GPU desc[UR16][R44.64+0xe00], R43 ;  /* 0x000e002b2c0079a6 */ /* 0x0087e4000c12f310 */
.L_x_4384:
[----:B------:R-:W-:Y:S05]  /*b7a0*/  BSYNC.RECONVERGENT B0 ;  /* 0x0000000000007941 */ /* 0x000fea0003800200 */
.L_x_4383:
[----:B---3--:R-:W-:Y:S01]  /*b7b0*/  IADD3 R43, PT, PT, R2, 0x500, RZ ;  /* 0x00000500022b7810 */ /* 0x008fe20007ffe0ff */
[----:B------:R-:W-:Y:S01]  /*b7c0*/  BSSY.RECONVERGENT B0, `(.L_x_4385) ;  /* 0x0000010000007945 */ /* 0x000fe20003800200 */
[-C--:B------:R-:W-:Y:S02]  /*b7d0*/  LEA.HI R173, R173, R2.reuse, RZ, 0x1b ;  /* 0x00000002adad7211 */ /* 0x080fe400078fd8ff */
[-C--:B0-----:R-:W-:Y:S02]  /*b7e0*/  LEA.HI R42, R43, R2.reuse, RZ, 0x1b ;  /* 0x000000022b2a7211 */ /* 0x081fe400078fd8ff */
[----:B------:R-:W-:Y:S02]  /*b7f0*/  LEA R43, R173, UR13, 0x2 ;  /* 0x0000000dad2b7c11 */ /* 0x000fe4000f8e10ff */
[----:B------:R-:W-:Y:S02]  /*b800*/  ISETP.GE.AND P6, PT, R40, 0x401, PT ;  /* 0x000004012800780c */ /* 0x000fe40003fc6270 */
[----:B------:R-:W-:-:S02]  /*b810*/  LEA.HI R175, R175, R2, RZ, 0x1b ;  /* 0x00000002afaf7211 */ /* 0x000fc400078fd8ff */
[----:B------:R-:W0:Y:S01]  /*b820*/  LDS R43, [R43+0x5200] ;  /* 0x005200002b2b7984 */ /* 0x000e220000000800 */
[----:B----4-:R-:W-:Y:S02]  /*b830*/  IADD3 R177, PT, PT, R2, 0x580, RZ ;  /* 0x0000058002b17810 */ /* 0x010fe40007ffe0ff */
        /* <DEDUP_REMOVED lines=8> */
.L_x_4386:
[----:B------:R-:W-:Y:S05]  /*b8c0*/  BSYNC.RECONVERGENT B0 ;  /* 0x0000000000007941 */ /* 0x000fea0003800200 */
.L_x_4385:
[----:B0--3--:R0:W3:Y:S01]  /*b8d0*/  LDS R43, [R175+0x5400] ;  /* 0x00540000af2b7984 */ /* 0x0090e20000000800 */
[----:B------:R-:W-:Y:S01]  /*b8e0*/  BSSY.RECONVERGENT B0, `(.L_x_4387) ;  /* 0x0000006000007945 */ /* 0x000fe20003800200 */
[----:B------:R-:W-:Y:S02]  /*b8f0*/  IADD3 R173, PT, PT, R2, 0x600, RZ ;  /* 0x0000060002ad7810 */ /* 0x000fe40007ffe0ff */
[----:B------:R-:W-:Y:S02]  /*b900*/  LEA.HI R177, R177, R2, RZ, 0x1b ;  /* 0x00000002b1b17211 */ /* 0x000fe400078fd8ff */
[----:B------:R-:W-:Y:S01]  /*b910*/  LEA R42, R42, UR13, 0x2 ;  /* 0x0000000d2a2a7c11 */ /* 0x000fe2000f8e10ff */
[----:B------:R-:W-:Y:S06]  /*b920*/  @!P0 BRA `(.L_x_4388) ;  /* 0x0000000000048947 */ /* 0x000fec0003800000 */
[----:B---3--:R4:W-:Y:S02]  /*b930*/  REDG.E.ADD.F32.FTZ.RN.STRONG.GPU desc[UR16][R44.64+0x1200], R43 ;  /* 0x0012002b2c0079a6 */ /* 0x0089e4000c12f310 */
.L_x_4388:
[----:B------:R-:W-:Y:S05]  /*b940*/  BSYNC.RECONVERGENT B0 ;  /* 0x0000000000007941 */ /* 0x000fea0003800200 */
.L_x_4387:
[----:B---34-:R3:W4:Y:S01]  /*b950*/  LDS R43, [R42+0x5600] ;  /* 0x005600002a2b7984 */ /* 0x0187220000000800 */
[----:B------:R-:W-:Y:S01]  /*b960*/  BSSY.RECONVERGENT B0, `(.L_x_4389) ;  /* 0x0000006000007945 */ /* 0x000fe20003800200 */
[----:B0-----:R-:W-:Y:S02]  /*b970*/  IADD3 R175, PT, PT, R2, 0x680, RZ ;  /* 0x0000068002af7810 */ /* 0x001fe40007ffe0ff */
[----:B------:R-:W-:Y:S02]  /*b980*/  LEA.HI R173, R173, R2, RZ, 0x1b ;  /* 0x00000002adad7211 */ /* 0x000fe400078fd8ff */
[----:B------:R-:W-:Y:S01]  /*b990*/  LEA R177, R177, UR13, 0x2 ;  /* 0x0000000db1b17c11 */ /* 0x000fe2000f8e10ff */
[----:B------:R-:W-:Y:S06]  /*b9a0*/  @!P2 BRA `(.L_x_4390) ;  /* 0x000000000004a947 */ /* 0x000fec0003800000 */
[----:B----4-:R0:W-:Y:S02]  /*b9b0*/  REDG.E.ADD.F32.FTZ.RN.STRONG.GPU desc[UR16][R44.64+0x1400], R43 ;  /* 0x0014002b2c0079a6 */ /* 0x0101e4000c12f310 */
.L_x_4390:
[----:B------:R-:W-:Y:S05]  /*b9c0*/  BSYNC.RECONVERGENT B0 ;  /* 0x0000000000007941 */ /* 0x000fea0003800200 */
.L_x_4389:
[----:B0---4-:R0:W4:Y:S01]  /*b9d0*/  LDS R43, [R177+0x5800] ;  /* 0x00580000b12b7984 */ /* 0x0111220000000800 */
[----:B------:R-:W-:Y:S01]  /*b9e0*/  BSSY.RECONVERGENT B0, `(.L_x_4391) ;  /* 0x0000005000007945 */ /* 0x000fe20003800200 */
[----:B------:R-:W-:Y:S02]  /*b9f0*/  LEA.HI R175, R175, R2, RZ, 0x1b ;  /* 0x00000002afaf7211 */ /* 0x000fe400078fd8ff */
[----:B------:R-:W-:Y:S01]  /*ba00*/  LEA R173, R173, UR13, 0x2 ;  /* 0x0000000dadad7c11 */ /* 0x000fe2000f8e10ff */
[----:B------:R-:W-:Y:S06]  /*ba10*/  @!P3 BRA `(.L_x_4392) ;  /* 0x000000000004b947 */ /* 0x000fec0003800000 */
[----:B----4-:R4:W-:Y:S02]  /*ba20*/  REDG.E.ADD.F32.FTZ.RN.STRONG.GPU desc[UR16][R44.64+0x1600], R43 ;  /* 0x0016002b2c0079a6 */ /* 0x0109e4000c12f310 */
.L_x_4392:
[----:B------:R-:W-:Y:S05]  /*ba30*/  BSYNC.RECONVERGENT B0 ;  /* 0x0000000000007941 */ /* 0x000fea0003800200 */
.L_x_4391:
[----:B----4-:R4:W0:Y:S01]  /*ba40*/  LDS R43, [R173+0x5a00] ;  /* 0x005a0000ad2b7984 */ /* 0x0108220000000800 */
[----:B------:R-:W-:Y:S01]  /*ba50*/  BSSY.RECONVERGENT B0, `(.L_x_4393) ;  /* 0x0000004000007945 */ /* 0x000fe20003800200 */
[----:B---3--:R-:W-:-:S03]  /*ba60*/  LEA R42, R175, UR13, 0x2 ;  /* 0x0000000daf2a7c11 */ /* 0x008fc6000f8e10ff */
[----:B------:R-:W-:Y:S05]  /*ba70*/  @!P4 BRA `(.L_x_4394) ;  /* 0x000000000004c947 */ /* 0x000fea0003800000 */
[----:B0-----:R3:W-:Y:S02]  /*ba80*/  REDG.E.ADD.F32.FTZ.RN.STRONG.GPU desc[UR16][R44.64+0x1800], R43 ;  /* 0x0018002b2c0079a6 */ /* 0x0017e4000c12f310 */
.L_x_4394:
[----:B------:R-:W-:Y:S05]  /*ba90*/  BSYNC.RECONVERGENT B0 ;  /* 0x0000000000007941 */ /* 0x000fea0003800200 */
.L_x_4393:
[----:B0--3--:R0:W3:Y:S01]  /*baa0*/  LDS R43, [R42+0x5c00] ;  /* 0x005c00002a2b7984 */ /* 0x0090e20000000800 */
[----:B------:R-:W-:Y:S01]  /*bab0*/  BSSY.RECONVERGENT B0, `(.L_x_4395) ;  /* 0x0000005000007945 */ /* 0x000fe20003800200 */
[C---:B----4-:R-:W-:Y:S02]  /*bac0*/  IADD3 R173, PT, PT, R2.reuse, 0x700, RZ ;  /* 0x0000070002ad7810 */ /* 0x050fe40007ffe0ff */
[----:B------:R-:W-:Y:S01]  /*bad0*/  IADD3 R175, PT, PT, R2, 0x780, RZ ;  /* 0x0000078002af7810 */ /* 0x000fe20007ffe0ff */
[----:B------:R-:W-:Y:S06]  /*bae0*/  @!P5 BRA `(.L_x_4396) ;  /* 0x000000000004d947 */ /* 0x000fec0003800000 */
[----:B---3--:R4:W-:Y:S02]  /*baf0*/  REDG.E.ADD.F32.FTZ.RN.STRONG.GPU desc[UR16][R44.64+0x1a00], R43 ;  /* 0x001a002b2c0079a6 */ /* 0x0089e4000c12f310 */
.L_x_4396:
[----:B------:R-:W-:Y:S05]  /*bb00*/  BSYNC.RECONVERGENT B0 ;  /* 0x0000000000007941 */ /* 0x000fea0003800200 */
.L_x_4395:
        /* <DEDUP_REMOVED lines=17> */
.L_x_4398:
[----:B------:R-:W-:Y:S05]  /*bc20*/  BSYNC.RECONVERGENT B0 ;  /* 0x0000000000007941 */ /* 0x000fea0003800200 */
.L_x_4397:
[----:B0--3--:R0:W3:Y:S01]  /*bc30*/  LDS R43, [R175+0x6000] ;  /* 0x00600000af2b7984 */ /* 0x0090e20000000800 */
[----:B------:R-:W-:Y:S01]  /*bc40*/  BSSY.RECONVERGENT B0, `(.L_x_4399) ;  /* 0x0000006000007945 */ /* 0x000fe20003800200 */
[----:B------:R-:W-:Y:S02]  /*bc50*/  IADD3 R173, PT, PT, R2, 0x900, RZ ;  /* 0x0000090002ad7810 */ /* 0x000fe40007ffe0ff */
[----:B------:R-:W-:Y:S02]  /*bc60*/  LEA.HI R177, R177, R2, RZ, 0x1b ;  /* 0x00000002b1b17211 */ /* 0x000fe400078fd8ff */
[----:B------:R-:W-:Y:S01]  /*bc70*/  LEA R42, R42, UR13, 0x2 ;  /* 0x0000000d2a2a7c11 */ /* 0x000fe2000f8e10ff */
[----:B------:R-:W-:Y:S06]  /*bc80*/  @!P0 BRA `(.L_x_4400) ;  /* 0x0000000000048947 */ /* 0x000fec0003800000 */
[----:B---3--:R4:W-:Y:S02]  /*bc90*/  REDG.E.ADD.F32.FTZ.RN.STRONG.GPU desc[UR16][R44.64+0x1e00], R43 ;  /* 0x001e002b2c0079a6 */ /* 0x0089e4000c12f310 */
.L_x_4400:
[----:B------:R-:W-:Y:S05]  /*bca0*/  BSYNC.RECONVERGENT B0 ;  /* 0x0000000000007941 */ /* 0x000fea0003800200 */
.L_x_4399:
[----:B---34-:R3:W4:Y:S01]  /*bcb0*/  LDS R43, [R42+0x6200] ;  /* 0x006200002a2b7984 */ /* 0x0187220000000800 */
[----:B------:R-:W-:Y:S01]  /*bcc0*/  BSSY.RECONVERGENT B0, `(.L_x_4401) ;  /* 0x0000006000007945 */ /* 0x000fe20003800200 */
[----:B0-----:R-:W-:Y:S02]  /*bcd0*/  IADD3 R175, PT, PT, R2, 0x980, RZ ;  /* 0x0000098002af7810 */ /* 0x001fe40007ffe0ff */
[----:B------:R-:W-:Y:S02]  /*bce0*/  LEA.HI R173, R173, R2, RZ, 0x1b ;  /* 0x00000002adad7211 */ /* 0x000fe400078fd8ff */
[----:B------:R-:W-:Y:S01]  /*bcf0*/  LEA R177, R177, UR13, 0x2 ;  /* 0x0000000db1b17c11 */ /* 0x000fe2000f8e10ff */
[----:B------:R-:W-:Y:S06]  /*bd00*/  @!P2 BRA `(.L_x_4402) ;  /* 0x000000000004a947 */ /* 0x000fec0003800000 */
[----:B----4-:R0:W-:Y:S02]  /*bd10*/  REDG.E.ADD.F32.FTZ.RN.STRONG.GPU desc[UR16][R44.64+0x2000], R43 ;  /* 0x0020002b2c0079a6 */ /* 0x0101e4000c12f310 */
.L_x_4402:
[----:B------:R-:W-:Y:S05]  /*bd20*/  BSYNC.RECONVERGENT B0 ;  /* 0x0000000000007941 */ /* 0x000fea0003800200 */
.L_x_4401:
[----:B0---4-:R0:W4:Y:S01]  /*bd30*/  LDS R43, [R177+0x6400] ;  /* 0x00640000b12b7984 */ /* 0x0111220000000800 */
[----:B------:R-:W-:Y:S01]  /*bd40*/  BSSY.RECONVERGENT B0, `(.L_x_4403) ;  /* 0x0000005000007945 */ /* 0x000fe20003800200 */
[----:B------:R-:W-:Y:S02]  /*bd50*/  LEA.HI R175, R175, R2, RZ, 0x1b ;  /* 0x00000002afaf7211 */ /* 0x000fe400078fd8ff */
[----:B------:R-:W-:Y:S01]  /*bd60*/  LEA R173, R173, UR13, 0x2 ;  /* 0x0000000dadad7c11 */ /* 0x000fe2000f8e10ff */
[----:B------:R-:W-:Y:S06]  /*bd70*/  @!P3 BRA `(.L_x_4404) ;  /* 0x000000000004b947 */ /* 0x000fec0003800000 */
[----:B----4-:R4:W-:Y:S02]  /*bd80*/  REDG.E.ADD.F32.FTZ.RN.STRONG.GPU desc[UR16][R44.64+0x2200], R43 ;  /* 0x0022002b2c0079a6 */ /* 0x0109e4000c12f310 */
.L_x_4404:
[----:B------:R-:W-:Y:S05]  /*bd90*/  BSYNC.RECONVERGENT B0 ;  /* 0x0000000000007941 */ /* 0x000fea0003800200 */
.L_x_4403:
[----:B----4-:R4:W0:Y:S01]  /*bda0*/  LDS R43, [R173+0x6600] ;  /* 0x00660000ad2b7984 */ /* 0x0108220000000800 */
[----:B------:R-:W-:Y:S01]  /*bdb0*/  BSSY.RECONVERGENT B0, `(.L_x_4405) ;  /* 0x0000004000007945 */ /* 0x000fe20003800200 */
[----:B---3--:R-:W-:-:S03]  /*bdc0*/  LEA R42, R175, UR13, 0x2 ;  /* 0x0000000daf2a7c11 */ /* 0x008fc6000f8e10ff */
[----:B------:R-:W-:Y:S05]  /*bdd0*/  @!P4 BRA `(.L_x_4406) ;  /* 0x000000000004c947 */ /* 0x000fea0003800000 */
[----:B0-----:R3:W-:Y:S02]  /*bde0*/  REDG.E.ADD.F32.FTZ.RN.STRONG.GPU desc[UR16][R44.64+0x2400], R43 ;  /* 0x0024002b2c0079a6 */ /* 0x0017e4000c12f310 */
.L_x_4406:
[----:B------:R-:W-:Y:S05]  /*bdf0*/  BSYNC.RECONVERGENT B0 ;  /* 0x0000000000007941 */ /* 0x000fea0003800200 */
.L_x_4405:
[----:B0--3--:R0:W3:Y:S01]  /*be00*/  LDS R43, [R42+0x6800] ;  /* 0x006800002a2b7984 */ /* 0x0090e20000000800 */
[----:B------:R-:W-:Y:S01]  /*be10*/  BSSY.RECONVERGENT B0, `(.L_x_4407) ;  /* 0x0000005000007945 */ /* 0x000fe20003800200 */
[C---:B----4-:R-:W-:Y:S02]  /*be20*/  IADD3 R173, PT, PT, R2.reuse, 0xa00, RZ ;  /* 0x00000a0002ad7810 */ /* 0x050fe40007ffe0ff */
[----:B------:R-:W-:Y:S01]  /*be30*/  IADD3 R175, PT, PT, R2, 0xa80, RZ ;  /* 0x00000a8002af7810 */ /* 0x000fe20007ffe0ff */
[----:B------:R-:W-:Y:S06]  /*be40*/  @!P5 BRA `(.L_x_4408) ;  /* 0x000000000004d947 */ /* 0x000fec0003800000 */
[----:B---3--:R4:W-:Y:S02]  /*be50*/  REDG.E.ADD.F32.FTZ.RN.STRONG.GPU desc[UR16][R44.64+0x2600], R43 ;  /* 0x0026002b2c0079a6 */ /* 0x0089e4000c12f310 */
.L_x_4408:
[----:B------:R-:W-:Y:S05]  /*be60*/  BSYNC.RECONVERGENT B0 ;  /* 0x0000000000007941 */ /* 0x000fea0003800200 */
.L_x_4407:
        /* <DEDUP_REMOVED lines=17> */
.L_x_4410:
[----:B------:R-:W-:Y:S05]  /*bf80*/  BSYNC.RECONVERGENT B0 ;  /* 0x0000000000007941 */ /* 0x000fea0003800200 */
.L_x_4409:
[----:B0--3--:R0:W3:Y:S01]  /*bf90*/  LDS R43, [R175+0x6c00] ;  /* 0x006c0000af2b7984 */ /* 0x0090e20000000800 */
[----:B------:R-:W-:Y:S01]  /*bfa0*/  BSSY.RECONVERGENT B0, `(.L_x_4411) ;  /* 0x0000006000007945 */ /* 0x000fe20003800200 */
[----:B------:R-:W-:Y:S02]  /*bfb0*/  LOP3.LUT R173, R2, 0xc00, RZ, 0xfc, !PT ;  /* 0x00000c0002ad7812 */ /* 0x000fe400078efcff */
[----:B------:R-:W-:Y:S02]  /*bfc0*/  LEA.HI R177, R177, R2, RZ, 0x1b ;  /* 0x00000002b1b17211 */ /* 0x000fe400078fd8ff */
[----:B------:R-:W-:Y:S01]  /*bfd0*/  LEA R42, R42, UR13, 0x2 ;  /* 0x0000000d2a2a7c11 */ /* 0x000fe2000f8e10ff */
[----:B------:R-:W-:Y:S06]  /*bfe0*/  @!P0 BRA `(.L_x_4412) ;  /* 0x0000000000048947 */ /* 0x000fec0003800000 */
[----:B---3--:R4:W-:Y:S02]  /*bff0*/  REDG.E.ADD.F32.FTZ.RN.STRONG.GPU desc[UR16][R44.64+0x2a00], R43 ;  /* 0x002a002b2c0079a6 */ /* 0x0089e4000c12f310 */
.L_x_4412:
[----:B------:R-:W-:Y:S05]  /*c000*/  BSYNC.RECONVERGENT B0 ;  /* 0x0000000000007941 */ /* 0x000fea0003800200 */
.L_x_4411:
[----:B---34-:R3:W4:Y:S01]  /*c010*/  LDS R43, [R42+0x6e00] ;  /* 0x006e00002a2b7984 */ /* 0x0187220000000800 */
[----:B------:R-:W-:Y:S01]  /*c020*/  BSSY.RECONVERGENT B0, `(.L_x_4413) ;  /* 0x0000006000007945 */ /* 0x000fe20003800200 */
[----:B0-----:R-:W-:Y:S02]  /*c030*/  IADD3 R175, PT, PT, R2, 0xc80, RZ ;  /* 0x00000c8002af7810 */ /* 0x001fe40007ffe0ff */
[----:B------:R-:W-:Y:S02]  /*c040*/  LEA.HI R173, R173, R2, RZ, 0x1b ;  /* 0x00000002adad7211 */ /* 0x000fe400078fd8ff */
[----:B------:R-:W-:Y:S01]  /*c050*/  LEA R177, R177, UR13, 0x2 ;  /* 0x0000000db1b17c11 */ /* 0x000fe2000f8e10ff */
[----:B------:R-:W-:Y:S06]  /*c060*/  @!P2 BRA `(.L_x_4414) ;  /* 0x000000000004a947 */ /* 0x000fec0003800000 */
[----:B----4-:R0:W-:Y:S02]  /*c070*/  REDG.E.ADD.F32.FTZ.RN.STRONG.GPU desc[UR16][R44.64+0x2c00], R43 ;  /* 0x002c002b2c0079a6 */ /* 0x0101e4000c12f310 */
.L_x_4414:
[----:B------:R-:W-:Y:S05]  /*c080*/  BSYNC.RECONVERGENT B0 ;  /* 0x0000000000007941 */ /* 0x000fea0003800200 */
.L_x_4413:
[----:B0---4-:R0:W4:Y:S01]  /*c090*/  LDS R43, [R177+0x7000] ;  /* 0x00700000b12b7984 */ /* 0x0111220000000800 */
[----:B------:R-:W-:Y:S01]  /*c0a0*/  BSSY.RECONVERGENT B0, `(.L_x_4415) ;  /* 0x0000005000007945 */ /* 0x000fe20003800200 */
[----:B------:R-:W-:Y:S02]  /*c0b0*/  LEA.HI R175, R175, R2, RZ, 0x1b ;  /* 0x00000002afaf7211 */ /* 0x000fe400078fd8ff */
[----:B---3--:R-:W-:Y:S01]  /*c0c0*/  LEA R42, R173, UR13, 0x2 ;  /* 0x0000000dad2a7c11 */ /* 0x008fe2000f8e10ff */
[----:B------:R-:W-:Y:S06]  /*c0d0*/  @!P3 BRA `(.L_x_4416) ;  /* 0x000000000004b947 */ /* 0x000fec0003800000 */
[----:B----4-:R3:W-:Y:S02]  /*c0e0*/  REDG.E.ADD.F32.FTZ.RN.STRONG.GPU desc[UR16][R44.64+0x2e00], R43 ;  /* 0x002e002b2c0079a6 */ /* 0x0107e4000c12f310 */
.L_x_4416:
[----:B------:R-:W-:Y:S05]  /*c0f0*/  BSYNC.RECONVERGENT B0 ;  /* 0x0000000000007941 */ /* 0x000fea0003800200 */
.L_x_4415:
[----:B---34-:R3:W4:Y:S01]  /*c100*/  LDS R43, [R42+0x7200] ;  /* 0x007200002a2b7984 */ /* 0x0187220000000800 */
[----:B------:R-:W-:Y:S01]  /*c110*/  BSSY.RECONVERGENT B0, `(.L_x_4417) ;  /* 0x0000006000007945 */ /* 0x000fe20003800200 */
[C---:B------:R-:W-:Y:S02]  /*c120*/  IADD3 R173, PT, PT, R2.reuse, 0xd00, RZ ;  /* 0x00000d0002ad7810 */ /* 0x040fe40007ffe0ff */
[----:B0-----:R-:W-:Y:S02]  /*c130*/  IADD3 R177, PT, PT, R2, 0xd80, RZ ;  /* 0x00000d8002b17810 */ /* 0x001fe40007ffe0ff */
[----:B------:R-:W-:Y:S01]  /*c140*/  LEA R66, R175, UR13, 0x2 ;  /* 0x0000000daf427c11 */ /* 0x000fe2000f8e10ff */
[----:B------:R-:W-:Y:S06]  /*c150*/  @!P4 BRA `(.L_x_4418) ;  /* 0x000000000004c947 */ /* 0x000fec0003800000 */
[----:B----4-:R0:W-:Y:S02]  /*c160*/  REDG.E.ADD.F32.FTZ.RN.STRONG.GPU desc[UR16][R44.64+0x3000], R43 ;  /* 0x0030002b2c0079a6 */ /* 0x0101e4000c12f310 */
.L_x_4418:
[----:B------:R-:W-:Y:S05]  /*c170*/  BSYNC.RECONVERGENT B0 ;  /* 0x0000000000007941 */ /* 0x000fea0003800200 */
.L_x_4417:
[----:B0---4-:R0:W4:Y:S01]  /*c180*/  LDS R43, [R66+0x7400] ;  /* 0x00740000422b7984 */ /* 0x0111220000000800 */
[----:B------:R-:W-:Y:S01]  /*c190*/  BSSY.RECONVERGENT B0, `(.L_x_4419) ;  /* 0x0000006000007945 */ /* 0x000fe20003800200 */
[----:B------:R-:W-:Y:S02]  /*c1a0*/  IADD3 R175, PT, PT, R2, 0xe00, RZ ;  /* 0x00000e0002af7810 */ /* 0x000fe40007ffe0ff */
[-C--:B------:R-:W-:Y:S02]  /*c1b0*/  LEA.HI R173, R173, R2.reuse, RZ, 0x1b ;  /* 0x00000002adad7211 */ /* 0x080fe400078fd8ff */
[----:B------:R-:W-:Y:S01]  /*c1c0*/  LEA.HI R177, R177, R2, RZ, 0x1b ;  /* 0x00000002b1b17211 */ /* 0x000fe200078fd8ff */
[----:B------:R-:W-:Y:S06]  /*c1d0*/  @!P5 BRA `(.L_x_4420) ;  /* 0x000000000004d947 */ /* 0x000fec0003800000 */
[----:B----4-:R4:W-:Y:S02]  /*c1e0*/  REDG.E.ADD.F32.FTZ.RN.STRONG.GPU desc[UR16][R44.64+0x3200], R43 ;  /* 0x0032002b2c0079a6 */ /* 0x0109e4000c12f310 */
.L_x_4420:
[----:B------:R-:W-:Y:S05]  /*c1f0*/  BSYNC.RECONVERGENT B0 ;  /* 0x0000000000007941 */ /* 0x000fea0003800200 */
.L_x_4419:
        /* <DEDUP_REMOVED lines=13> */
.L_x_4422:
[----:B------:R-:W-:Y:S05]  /*c2d0*/  BSYNC.RECONVERGENT B0 ;  /* 0x0000000000007941 */ /* 0x000fea0003800200 */
.L_x_4421:
[----:B----4-:R4:W0:Y:S01]  /*c2e0*/  LDS R43, [R177+0x7800] ;  /* 0x00780000b12b7984 */ /* 0x0108220000000800 */
[----:B------:R-:W-:Y:S01]  /*c2f0*/  BSSY.RECONVERGENT B0, `(.L_x_4423) ;  /* 0x0000004000007945 */ /* 0x000fe20003800200 */
[----:B------:R-:W-:-:S03]  /*c300*/  LEA R175, R175, UR13, 0x2 ;  /* 0x0000000dafaf7c11 */ /* 0x000fc6000f8e10ff */
[----:B------:R-:W-:Y:S05]  /*c310*/  @!P0 BRA `(.L_x_4424) ;  /* 0x0000000000048947 */ /* 0x000fea0003800000 */
[----:B0-----:R0:W-:Y:S02]  /*c320*/  REDG.E.ADD.F32.FTZ.RN.STRONG.GPU desc[UR16][R44.64+0x3600], R43 ;  /* 0x0036002b2c0079a6 */ /* 0x0011e4000c12f310 */
.L_x_4424:
[----:B------:R-:W-:Y:S05]  /*c330*/  BSYNC.RECONVERGENT B0 ;  /* 0x0000000000007941 */ /* 0x000fea0003800200 */
.L_x_4423:
[----:B0-----:R0:W0:Y:S01]  /*c340*/  LDS R43, [R175+0x7a00] ;  /* 0x007a0000af2b7984 */ /* 0x0010220000000800 */
[----:B------:R-:W-:Y:S04]  /*c350*/  BSSY.RECONVERGENT B0, `(.L_x_4425) ;  /* 0x0000003000007945 */ /* 0x000fe80003800200 */
[----:B------:R-:W-:Y:S05]  /*c360*/  @!P2 BRA `(.L_x_4426) ;  /* 0x000000000004a947 */ /* 0x000fea0003800000 */
[----:B0-----:R0:W-:Y:S02]  /*c370*/  REDG.E.ADD.F32.FTZ.RN.STRONG.GPU desc[UR16][R44.64+0x3800], R43 ;  /* 0x0038002b2c0079a6 */ /* 0x0011e4000c12f310 */
.L_x_4426:
[----:B------:R-:W-:Y:S05]  /*c380*/  BSYNC.RECONVERGENT B0 ;  /* 0x0000000000007941 */ /* 0x000fea0003800200 */
.L_x_4425:
[----:B0-----:R-:W-:Y:S01]  /*c390*/  IADD3 R43, PT, PT, R2, 0xe80, RZ ;  /* 0x00000e80022b7810 */ /* 0x001fe20007ffe0ff */
[-C--:B------:R-:W-:Y:S01]  /*c3a0*/  FMUL.FTZ R66, R47, R20.reuse ;  /* 0x000000142f427220 */ /* 0x080fe20000410000 */
[-C--:B------:R-:W-:Y:S01]  /*c3b0*/  FFMA.FTZ R173, R107, -R20.reuse, R230 ;  /* 0x800000146bad7223 */ /* 0x080fe200000100e6 */
[----:B------:R-:W-:Y:S01]  /*c3c0*/  FMUL.FTZ R41, R41, R20 ;  /* 0x0000001429297220 */ /* 0x000fe20000410000 */
[----:B------:R-:W-:Y:S01]  /*c3d0*/  LEA.HI R43, R43, R2, RZ, 0x1b ;  /* 0x000000022b2b7211 */ /* 0x000fe200078fd8ff */
[----:B------:R-:W-:Y:S01]  /*c3e0*/  FMUL.FTZ R40, R232, R66 ;  /* 0x00000042e8287220 */ /* 0x000fe20000410000 */
[----:B------:R-:W-:Y:S01]  /*c3f0*/  IADD3 R175, PT, PT, R2, 0xf00, RZ ;  /* 0x00000f0002af7810 */ /* 0x000fe20007ffe0ff */
[----:B------:R-:W-:Y:S01]  /*c400*/  BSSY.RECONVERGENT B0, `(.L_x_4427) ;  /* 0x000000b000007945 */ /* 0x000fe20003800200 */
[----:B------:R-:W-:Y:S01]  /*c410*/  LEA R43, R43, UR13, 0x2 ;  /* 0x0000000d2b2b7c11 */ /* 0x000fe2000f8e10ff */
[-C--:B---3--:R-:W-:Y:S01]  /*c420*/  FFMA.FTZ R42, R173, R41.reuse, -R40 ;  /* 0x00000029ad2a7223 */ /* 0x088fe20000010828 */
[----:B------:R-:W-:Y:S01]  /*c430*/  FMUL.FTZ R40, R232, R41 ;  /* 0x00000029e8287220 */ /* 0x000fe20000410000 */
[----:B----4-:R-:W-:-:S02]  /*c440*/  IADD3 R177, PT, PT, R2, 0xf80, RZ ;  /* 0x00000f8002b17810 */ /* 0x010fc40007ffe0ff */
[----:B------:R0:W3:Y:S01]  /*c450*/  LDS R41, [R43+0x7c00] ;  /* 0x007c00002b297984 */ /* 0x0000e20000000800 */
[-C--:B------:R-:W-:Y:S02]  /*c460*/  LEA.HI R175, R175, R2.reuse, RZ, 0x1b ;  /* 0x00000002afaf7211 */ /* 0x080fe400078fd8ff */
[----:B------:R-:W-:Y:S02]  /*c470*/  LEA.HI R177, R177, R2, RZ, 0x1b ;  /* 0x00000002b1b17211 */ /* 0x000fe400078fd8ff */
[----:B------:R-:W-:Y:S01]  /*c480*/  LEA R175, R175, UR13, 0x2 ;  /* 0x0000000dafaf7c11 */ /* 0x000fe2000f8e10ff */
[----:B------:R-:W-:Y:S06]  /*c490*/  @!P3 BRA `(.L_x_4428) ;  /* 0x000000000004b947 */ /* 0x000fec0003800000 */
[----:B---3--:R4:W-:Y:S02]  /*c4a0*/  REDG.E.ADD.F32.FTZ.RN.STRONG.GPU desc[UR16][R44.64+0x3a00], R41 ;  /* 0x003a00292c0079a6 */ /* 0x0089e4000c12f310 */
.L_x_4428:
[----:B------:R-:W-:Y:S05]  /*c4b0*/  BSYNC.RECONVERGENT B0 ;  /* 0x0000000000007941 */ /* 0x000fea0003800200 */
.L_x_4427:
[----:B---34-:R3:W4:Y:S01]  /*c4c0*/  LDS R41, [R175+0x7e00] ;  /* 0x007e0000af297984 */ /* 0x0187220000000800 */
[----:B------:R-:W-:Y:S01]  /*c4d0*/  BSSY.RECONVERGENT B0, `(.L_x_4429) ;  /* 0x0000005000007945 */ /* 0x000fe20003800200 */
[----:B------:R-:W-:Y:S01]  /*c4e0*/  LEA R177, R177, UR13, 0x2 ;  /* 0x0000000db1b17c11 */ /* 0x000fe2000f8e10ff */
[----:B------:R-:W-:Y:S02]  /*c4f0*/  FFMA.FTZ R40, R173, R66, R40 ;  /* 0x00000042ad287223 */ /* 0x000fe40000010028 */
[----:B------:R-:W-:Y:S05]  /*c500*/  @!P4 BRA `(.L_x_4430) ;  /* 0x000000000004c947 */ /* 0x000fea0003800000 */
[----:B----4-:R4:W-:Y:S02]  /*c510*/  REDG.E.ADD.F32.FTZ.RN.STRONG.GPU desc[UR16][R44.64+0x3c00], R41 ;  /* 0x003c00292c0079a6 */ /* 0x0109e4000c12f310 */
.L_x_4430:
[----:B------:R-:W-:Y:S05]  /*c520*/  BSYNC.RECONVERGENT B0 ;  /* 0x0000000000007941 */ /* 0x000fea0003800200 */
.L_x_4429:
[----:B----4-:R4:W0:Y:S01]  /*c530*/  LDS R41, [R177+0x8000] ;  /* 0x00800000b1297984 */ /* 0x0108220000000800 */
[----:B------:R-:W-:Y:S01]  /*c540*/  BSSY.RECONVERGENT B0, `(.L_x_4431) ;  /* 0x0000004000007945 */ /* 0x000fe20003800200 */
[----:B------:R-:W-:-:S03]  /*c550*/  FADD.FTZ R40, R141, R40 ;  /* 0x000000288d287221 */ /* 0x000fc60000010000 */
[----:B------:R-:W-:Y:S05]  /*c560*/  @!P5 BRA `(.L_x_4432) ;  /* 0x000000000004d947 */ /* 0x000fea0003800000 */
[----:B0-----:R0:W-:Y:S02]  /*c570*/  REDG.E.ADD.F32.FTZ.RN.STRONG.GPU desc[UR16][R44.64+0x3e00], R41 ;  /* 0x003e00292c0079a6 */ /* 0x0011e4000c12f310 */
.L_x_4432:
[----:B------:R-:W-:Y:S05]  /*c580*/  BSYNC.RECONVERGENT B0 ;  /* 0x0000000000007941 */ /* 0x000fea0003800200 */
.L_x_4431:
[----:B0-----:R-:W-:Y:S01]  /*c590*/  FADD.FTZ R41, R153, R42 ;  /* 0x0000002a99297221 */ /* 0x001fe20000010000 */
[C---:B------:R-:W-:Y:S01]  /*c5a0*/  FFMA.FTZ R42, R3.reuse, R48, R52 ;  /* 0x00000030032a7223 */ /* 0x040fe20000010034 */
[----:B------:R-:W-:Y:S01]  /*c5b0*/  FFMA.FTZ R43, -R3, R46, R65 ;  /* 0x0000002e032b7223 */ /* 0x000fe20000010141 */
[----:B-1----:R-:W0:Y:S01]  /*c5c0*/  SHFL.DOWN PT, R45, R40, 0x1, 0x1f ;  /* 0x08201f00282d7f89 */ /* 0x002e2200000e0000 */
[----:B------:R-:W-:Y:S01]  /*c5d0*/  ISETP.GT.AND P0, PT, R37, 0x1e, PT ;  /* 0x0000001e2500780c */ /* 0x000fe20003f04270 */
[----:B------:R-:W-:Y:S01]  /*c5e0*/  FMUL.FTZ R173, R173, R152 ;  /* 0x00000098adad7220 */ /* 0x000fe20000410000 */
[----:B------:R-:W-:Y:S01]  /*c5f0*/  ISETP.GT.AND P2, PT, R37, 0xf, PT ;  /* 0x0000000f2500780c */ /* 0x000fe20003f44270 */
[----:B------:R-:W1:Y:S01]  /*c600*/  SHFL.DOWN PT, R44, R41, 0x1, 0x1f ;  /* 0x08201f00292c7f89 */ /* 0x000e6200000e0000 */
[----:B------:R-:W-:Y:S01]  /*c610*/  FMUL.FTZ R142, R142, R165 ;  /* 0x000000a58e8e7220 */ /* 0x000fe20000410000 */
[----:B------:R-:W-:Y:S01]  /*c620*/  FFMA.FTZ R232, R232, R163, R173 ;  /* 0x000000a3e8e87223 */ /* 0x000fe200000100ad */
[----:B------:R-:W-:Y:S01]  /*c630*/  FMUL.FTZ R139, R139, R160 ;  /* 0x000000a08b8b7220 */ /* 0x000fe20000410000 */
[----:B------:R-:W5:Y:S01]  /*c640*/  SHFL.DOWN PT, R65, R42, 0x1, 0x1f ;  /* 0x08201f002a417f89 */ /* 0x000f6200000e0000 */
[----:B------:R-:W-:Y:S01]  /*c650*/  FMUL.FTZ R140, R140, R167 ;  /* 0x000000a78c8c7220 */ /* 0x000fe20000410000 */
[----:B------:R-:W-:Y:S01]  /*c660*/  FFMA.FTZ R232, R107, R47, R232 ;  /* 0x0000002f6be87223 */ /* 0x000fe200000100e8 */
[----:B------:R-:W-:Y:S01]  /*c670*/  FMUL.FTZ R164, R225, R164 ;  /* 0x000000a4e1a47220 */ /* 0x000fe20000410000 */
[----:B------:R-:W2:Y:S01]  /*c680*/  SHFL.DOWN PT, R46, R43, 0x1, 0x1f ;  /* 0x08201f002b2e7f89 */ /* 0x000ea200000e0000 */
        /* <DEDUP_REMOVED lines=19> */
[----:B-----5:R-:W-:Y:S01]  /*c7c0*/  @!P0 FADD.FTZ R42, R42, R65 ;  /* 0x000000412a2a8221 */ /* 0x020fe20000010000 */
        /* <DEDUP_REMOVED lines=39> */
[----:B------:R-:W-:-:S08]  /*ca40*/  FFMA.FTZ R211, R116, R233, R211 ;  /* 0x000000e974d37223 */ /* 0x000fd000000100d3 */
[----:B0-----:R-:W-:Y:S01]  /*ca50*/  @!P0 FADD.FTZ R40, R40, R45 ;  /* 0x0000002d28288221 */ /* 0x001fe20000010000 */
[----:B-1----:R-:W-:-:S04]  /*ca60*/  @!P0 FADD.FTZ R41, R41, R44 ;  /* 0x0000002c29298221 */ /* 0x002fc80000010000 */
[----:B------:R-:W0:Y:S01]  /*ca70*/  SHFL.DOWN PT, R45, R40, 0x8, 0x1f ;  /* 0x09001f00282d7f89 */ /* 0x000e2200000e0000 */
[----:B--2---:R-:W-:-:S03]  /*ca80*/  @!P0 FADD.FTZ R42, R42, R47 ;  /* 0x0000002f2a2a8221 */ /* 0x004fc60000010000 */
[----:B------:R-:W1:Y:S01]  /*ca90*/  SHFL.DOWN PT, R44, R41, 0x8, 0x1f ;  /* 0x09001f00292c7f89 */ /* 0x000e6200000e0000 */
[----:B-----5:R-:W-:-:S03]  /*caa0*/  @!P0 FADD.FTZ R43, R43, R46 ;  /* 0x0000002e2b2b8221 */ /* 0x020fc60000010000 */
[----:B------:R-:W2:Y:S01]  /*cab0*/  SHFL.DOWN PT, R47, R42, 0x8, 0x1f ;  /* 0x09001f002a2f7f89 */ /* 0x000ea200000e0000 */
[----:B------:R-:W-:-:S03]  /*cac0*/  ISETP.GT.AND P0, PT, R37, 0x17, PT ;  /* 0x000000172500780c */ /* 0x000fc60003f04270 */
[----:B------:R-:W5:Y:S10]  /*cad0*/  SHFL.DOWN PT, R46, R43, 0x8, 0x1f ;  /* 0x09001f002b2e7f89 */ /* 0x000f7400000e0000 */
[----:B0-----:R-:W-:Y:S01]  /*cae0*/  @!P0 FADD.FTZ R40, R40, R45 ;  /* 0x0000002d28288221 */ /* 0x001fe20000010000 */
[----:B-1----:R-:W-:-:S04]  /*caf0*/  @!P0 FADD.FTZ R41, R41, R44 ;  /* 0x0000002c29298221 */ /* 0x002fc80000010000 */
[----:B------:R0:W1:Y:S01]  /*cb00*/  SHFL.DOWN PT, R45, R40, 0x10, 0x1f ;  /* 0x0a001f00282d7f89 */ /* 0x00006200000e0000 */
[----:B--2---:R-:W-:Y:S01]  /*cb10*/  @!P0 FADD.FTZ R42, R42, R47 ;  /* 0x0000002f2a2a8221 */ /* 0x004fe20000010000 */
[----:B-----5:R-:W-:-:S04]  /*cb20*/  @!P0 FADD.FTZ R43, R43, R46 ;  /* 0x0000002e2b2b8221 */ /* 0x020fc80000010000 */
[----:B------:R0:W2:Y:S04]  /*cb30*/  SHFL.DOWN PT, R47, R42, 0x10, 0x1f ;  /* 0x0a001f002a2f7f89 */ /* 0x0000a800000e0000 */
[----:B------:R0:W0:Y:S04]  /*cb40*/  SHFL.DOWN PT, R46, R41, 0x10, 0x1f ;  /* 0x0a001f00292e7f89 */ /* 0x00002800000e0000 */
[----:B------:R0:W0:Y:S01]  /*cb50*/  SHFL.DOWN PT, R48, R43, 0x10, 0x1f ;  /* 0x0a001f002b307f89 */ /* 0x00002200000e0000 */
[----:B------:R-:W-:Y:S05]  /*cb60*/  @P2 BRA `(.L_x_4434) ;  /* 0x0000000000202947 */ /* 0x000fea0003800000 */
[----:B------:R-:W-:Y:S01]  /*cb70*/  ISETP.NE.AND P0, PT, R37, RZ, PT ;  /* 0x000000ff2500720c */ /* 0x000fe20003f05270 */
[----:B01----:R-:W-:Y:S01]  /*cb80*/  FADD.FTZ R40, R40, R45 ;  /* 0x0000002d28287221 */ /* 0x003fe20000010000 */
[----:B------:R-:W-:Y:S01]  /*cb90*/  FADD.FTZ R41, R41, R46 ;  /* 0x0000002e29297221 */ /* 0x000fe20000010000 */
[----:B--2---:R-:W-:Y:S01]  /*cba0*/  FADD.FTZ R42, R42, R47 ;  /* 0x0000002f2a2a7221 */ /* 0x004fe20000010000 */
[----:B------:R-:W-:-:S09]  /*cbb0*/  FADD.FTZ R43, R43, R48 ;  /* 0x000000302b2b7221 */ /* 0x000fd20000010000 */
[----:B------:R-:W-:-:S04]  /*cbc0*/  @!P0 SHF.R.U32.HI R44, RZ, 0x1, R2 ;  /* 0x00000001ff2c8819 */ /* 0x000fc80000011602 */
[----:B------:R-:W-:-:S05]  /*cbd0*/  @!P0 LOP3.LUT R44, R44, 0x1f0, RZ, 0xc0, !PT ;  /* 0x000001f02c2c8812 */ /* 0x000fca00078ec0ff */
[----:B------:R0:W-:Y:S02]  /*cbe0*/  @!P0 STS.128 [R44+UR13+0x8410], R40 ;  /* 0x008410282c008988 */ /* 0x0001e40008000c0d */
.L_x_4434:
[----:B------:R-:W-:Y:S05]  /*cbf0*/  BSYNC.RECONVERGENT B0 ;  /* 0x0000000000007941 */ /* 0x000fea0003800200 */
.L_x_4433:
        /* <DEDUP_REMOVED lines=40> */
[----:B-12---:R-:W1:Y:S06]  /*ce80*/  LDS.128 R44, [UR13+0x8440] ;  /* 0x0084400dff2c7984 */ /* 0x006e6c0008000c00 */
        /* <DEDUP_REMOVED lines=20> */
.L_x_4436:
[----:B------:R-:W-:Y:S05]  /*cfd0*/  BSYNC.RECONVERGENT B0 ;  /* 0x0000000000007941 */ /* 0x000fea0003800200 */
.L_x_4435:
[----:B------:R-:W-:-:S04]  /*cfe0*/  UIADD3 UR6, UPT, UPT, UR6, 0x1, URZ ;  /* 0x0000000106067890 */ /* 0x000fc8000fffe0ff */
[----:B------:R-:W-:-:S09]  /*cff0*/  UISETP.GE.AND UP0, UPT, UR6, UR39, UPT ;  /* 0x000000270600728c */ /* 0x000fd2000bf06270 */
[----:B------:R-:W-:Y:S05]  /*d000*/  BRA.U !UP0, `(.L_x_4437) ;  /* 0xffffff7508ec7547 */ /* 0x000fea000b83ffff */
.L_x_4338:
[----:B------:R-:W-:Y:S01]  /*d010*/  BAR.SYNC.DEFER_BLOCKING 0x0 ;  /* 0x0000000000007b1d */ /* 0x000fe20000010000 */
[----:B------:R-:W-:Y:S02]  /*d020*/  LOP3.LUT R2, R38, R147, RZ, 0xfc, !PT ;  /* 0x0000009326027212 */ /* 0x000fe400078efcff */
[----:B------:R-:W-:-:S05]  /*d030*/  MOV R3, 0x10 ;  /* 0x0000001000037802 */ /* 0x000fca0000000f00 */
[----:B------:R-:W5:Y:S01]  /*d040*/  S2UR UR6, SR_CTAID.X ;  /* 0x00000000000679c3 */ /* 0x000f620000002500 */
[----:B------:R-:W0:Y:S01]  /*d050*/  LDCU.64 UR14, c[0x0][0x500] ;  /* 0x0000a000ff0e77ac */ /* 0x000e220008000a00 */
[----:B------:R-:W-:-:S05]  /*d060*/  IMAD.WIDE.U32 R2, R2, R3, UR8 ;  /* 0x0000000802027e25 */ /* 0x000fca000f8e0003 */
[----:B------:R-:W2:Y:S04]  /*d070*/  LDG.E.128 R4, desc[UR16][R2.64] ;  /* 0x0000001002047981 */ /* 0x000ea8000c1e1d00 */
[----:B------:R-:W3:Y:S04]  /*d080*/  LDG.E.128 R8, desc[UR16][R2.64+0x200] ;  /* 0x0002001002087981 */ /* 0x000ee8000c1e1d00 */
[----:B------:R-:W4:Y:S04]  /*d090*/  LDG.E.128 R12, desc[UR16][R2.64+0x400] ;  /* 0x00040010020c7981 */ /* 0x000f28000c1e1d00 */
[----:B------:R1:W5:Y:S01]  /*d0a0*/  LDG.E.128 R16, desc[UR16][R2.64+0x600] ;  /* 0x0006001002107981 */ /* 0x000362000c1e1d00 */
[----:B------:R-:W-:Y:S01]  /*d0b0*/  IADD3 R34, PT, PT, R144, -0x1, RZ ;  /* 0xffffffff90227810 */ /* 0x000fe20007ffe0ff */
[----:B------:R-:W-:Y:S01]  /*d0c0*/  UIADD3 UR37, UP0, UPT, UR37, -0x4000, URZ ;  /* 0xffffc00025257890 */ /* 0x000fe2000ff1e0ff */
[----:B------:R-:W0:Y:S01]  /*d0d0*/  S2R R38, SR_TID.X ;  /* 0x0000000000267919 */ /* 0x000e220000002100 */
[----:B------:R-:W-:-:S02]  /*d0e0*/  UIADD3 UR19, UP1, UPT, UR19, -0x2000, URZ ;  /* 0xffffe00013137890 */ /* 0x000fc4000ff3e0ff */
[----:B------:R-:W-:Y:S02]  /*d0f0*/  UIADD3 UR11, UP2, UPT, UR11, -0x2000, URZ ;  /* 0xffffe0000b0b7890 */ /* 0x000fe4000ff5e0ff */
[----:B------:R-:W-:Y:S01]  /*d100*/  UIADD3 UR13, UP3, UPT, UR8, -0x2000, URZ ;  /* 0xffffe000080d7890 */ /* 0x000fe2000ff7e0ff */
[----:B-1----:R-:W-:Y:S01]  /*d110*/  SHF.L.U32 R2, R34, 0xb, RZ ;  /* 0x0000000b22027819 */ /* 0x002fe200000006ff */
[----:B------:R-:W-:Y:S02]  /*d120*/  UIADD3.X UR38, UPT, UPT, UR38, -0x1, URZ, UP0, !UPT ;  /* 0xffffffff26267890 */ /* 0x000fe400087fe4ff */
[----:B------:R-:W-:Y:S02]  /*d130*/  UIADD3.X UR36, UPT, UPT, UR36, -0x1, URZ, UP1, !UPT ;  /* 0xffffffff24247890 */ /* 0x000fe40008ffe4ff */
[----:B------:R-:W-:Y:S02]  /*d140*/  UIADD3.X UR12, UPT, UPT, UR12, -0x1, URZ, UP2, !UPT ;  /* 0xffffffff0c0c7890 */ /* 0x000fe400097fe4ff */
[----:B------:R-:W-:Y:S01]  /*d150*/  UIADD3.X UR9, UPT, UPT, UR9, -0x1, URZ, UP3, !UPT ;  /* 0xffffffff09097890 */ /* 0x000fe20009ffe4ff */
[----:B--2---:R-:W-:Y:S04]  /*d160*/  STS.128 [R36], R4 ;  /* 0x0000000424007388 */ /* 0x004fe80000000c00 */
[----:B---3--:R-:W-:Y:S04]  /*d170*/  STS.128 [R36+0x200], R8 ;  /* 0x0002000824007388 */ /* 0x008fe80000000c00 */
[----:B----4-:R1:W-:Y:S04]  /*d180*/  STS.128 [R36+0x400], R12 ;  /* 0x0004000c24007388 */ /* 0x0103e80000000c00 */
[----:B-----5:R0:W-:Y:S01]  /*d190*/  STS.128 [R36+0x600], R16 ;  /* 0x0006001024007388 */ /* 0x0201e20000000c00 */
[----:B------:R-:W-:-:S03]  /*d1a0*/  NOP ;  /* 0x0000000000007918 */ /* 0x000fc60000000000 */
[----:B------:R-:W2:Y:S04]  /*d1b0*/  LDS.128 R20, [R35] ;  /* 0x0000000023147984 */ /* 0x000ea80000000c00 */
[----:B------:R-:W3:Y:S01]  /*d1c0*/  LDS.128 R24, [R35+0x10] ;  /* 0x0000100023187984 */ /* 0x000ee20000000c00 */
[----:B-1----:R-:W1:Y:S03]  /*d1d0*/  LDC.64 R14, c[0x0][0x550] ;  /* 0x00015400ff0e7b82 */ /* 0x002e660000000a00 */
[----:B------:R-:W4:Y:S01]  /*d1e0*/  LDS.128 R4, [R35+0x20] ;  /* 0x0000200023047984 */ /* 0x000f220000000c00 */
[----:B0-----:R-:W-:Y:S01]  /*d1f0*/  MOV R17, UR14 ;  /* 0x0000000e00117c02 */ /* 0x001fe20008000f00 */
[----:B--2---:R-:W-:Y:S01]  /*d200*/  FADD.FTZ R0, R20, UR4 ;  /* 0x0000000414007e21 */ /* 0x004fe20008010000 */
[----:B------:R-:W-:Y:S01]  /*d210*/  FADD.FTZ R28, R21, UR4 ;  /* 0x00000004151c7e21 */ /* 0x000fe20008010000 */
[----:B------:R-:W-:Y:S01]  /*d220*/  FADD.FTZ R23, R23, UR4 ;  /* 0x0000000417177e21 */ /* 0x000fe20008010000 */
[----:B------:R-:W0:Y:S01]  /*d230*/  LDC.64 R20, c[0x0][0x4f8] ;  /* 0x00013e00ff147b82 */ /* 0x000e220000000a00 */
[----:B---3--:R-:W-:Y:S01]  /*d240*/  FADD.FTZ R25, R25, UR4 ;  /* 0x0000000419197e21 */ /* 0x008fe20008010000 */
[----:B------:R-:W-:Y:S01]  /*d250*/  FSETP.GTU.FTZ.AND P2, PT, R0, 20, PT ;  /* 0x41a000000000780b */ /* 0x000fe20003f5c000 */
[----:B------:R-:W-:Y:S01]  /*d260*/  FADD.FTZ R22, R22, UR4 ;  /* 0x0000000416167e21 */ /* 0x000fe20008010000 */
[----:B------:R-:W-:Y:S01]  /*d270*/  FSETP.GTU.FTZ.AND P3, PT, R28, 20, PT ;  /* 0x41a000001c00780b */ /* 0x000fe20003f7c000 */
[----:B------:R-:W-:Y:S01]  /*d280*/  FADD.FTZ R24, R24, UR4 ;  /* 0x0000000418187e21 */ /* 0x000fe20008010000 */
[----:B------:R-:W-:Y:S01]  /*d290*/  FSETP.GTU.FTZ.AND P5, PT, R23, 20, PT ;  /* 0x41a000001700780b */ /* 0x000fe20003fbc000 */
[----:B------:R-:W-:Y:S01]  /*d2a0*/  FADD.FTZ R26, R26, UR4 ;  /* 0x000000041a1a7e21 */ /* 0x000fe20008010000 */
[----:B------:R-:W-:Y:S01]  /*d2b0*/  FADD.FTZ R27, R27, UR4 ;  /* 0x000000041b1b7e21 */ /* 0x000fe20008010000 */
[----:B------:R-:W-:Y:S01]  /*d2c0*/  FSETP.GTU.FTZ.AND P4, PT, R22, 20, PT ;  /* 0x41a000001600780b */ /* 0x000fe20003f9c000 */
[----:B----4-:R-:W-:Y:S01]  /*d2d0*/  FADD.FTZ R18, R4, UR4 ;  /* 0x0000000404127e21 */ /* 0x010fe20008010000 */
[----:B------:R-:W-:Y:S01]  /*d2e0*/  FSETP.GTU.FTZ.AND P6, PT, R24, 20, PT ;  /* 0x41a000001800780b */ /* 0x000fe20003fdc000 */
[----:B------:R-:W-:Y:S01]  /*d2f0*/  FADD.FTZ R6, R6, UR4 ;  /* 0x0000000406067e21 */ /* 0x000fe20008010000 */
[----:B------:R-:W-:Y:S01]  /*d300*/  FSETP.GTU.FTZ.AND P1, PT, R26, 20, PT ;  /* 0x41a000001a00780b */ /* 0x000fe20003f3c000 */
[----:B------:R-:W-:Y:S01]  /*d310*/  FADD.FTZ R7, R7, UR4 ;  /* 0x0000000407077e21 */ /* 0x000fe20008010000 */
[----:B------:R-:W-:-:S02]  /*d320*/  @!P2 FMUL.FTZ R0, R0, -1.4426950216293334961 ;  /* 0xbfb8aa3b0000a820 */ /* 0x000fc40000410000 */
[----:B------:R-:W-:Y:S02]  /*d330*/  @!P3 FMUL.FTZ R3, R28, -1.4426950216293334961 ;  /* 0xbfb8aa3b1c03b820 */ /* 0x000fe40000410000 */
[----:B------:R-:W-:Y:S02]  /*d340*/  @!P5 FMUL.FTZ R4, R23, -1.4426950216293334961 ;  /* 0xbfb8aa3b1704d820 */ /* 0x000fe40000410000 */
[----:B------:R-:W2:Y:S04]  /*d350*/  @!P2 MUFU.EX2 R0, R0 ;  /* 0x000000000000a308 */ /* 0x000ea80000000800 */
[----:B------:R3:W4:Y:S01]  /*d360*/  @!P3 MUFU.EX2 R11, R3 ;  /* 0x00000003000bb308 */ /* 0x0007220000000800 */
[----:B------:R-:W-:-:S03]  /*d370*/  @!P1 FMUL.FTZ R16, R26, -1.4426950216293334961 ;  /* 0xbfb8aa3b1a109820 */ /* 0x000fc60000410000 */
[----:B------:R-:W5:Y:S04]  /*d380*/  @!P5 MUFU.EX2 R4, R4 ;  /* 0x000000040004d308 */ /* 0x000f680000000800 */
[----:B------:R-:W1:Y:S01]  /*d390*/  @!P1 MUFU.EX2 R16, R16 ;  /* 0x0000001000109308 */ /* 0x000e620000000800 */
[----:B---3--:R-:W-:Y:S02]  /*d3a0*/  HFMA2 R3, -RZ, RZ, 0, 0 ;  /* 0x00000000ff037431 */ /* 0x008fe400000001ff */
[----:B--2---:R-:W-:Y:S01]  /*d3b0*/  @!P2 FADD.FTZ R10, R0, 1 ;  /* 0x3f800000000aa421 */ /* 0x004fe20000010000 */
[----:B0-----:R-:W-:-:S04]  /*d3c0*/  IMAD.WIDE.U32 R8, R20, UR6, R2 ;  /* 0x0000000614087c25 */ /* 0x001fc8000f8e0002 */
[----:B----4-:R-:W-:Y:S01]  /*d3d0*/  @!P3 FADD.FTZ R0, R11, 1 ;  /* 0x3f8000000b00b421 */ /* 0x010fe20000010000 */
[----:B------:R0:W2:Y:S01]  /*d3e0*/  @!P2 MUFU.RCP R13, R10 ;  /* 0x0000000a000da308 */ /* 0x0000a20000001000 */
[----:B------:R-:W-:Y:S01]  /*d3f0*/  MOV R11, UR15 ;  /* 0x0000000f000b7c02 */ /* 0x000fe20008000f00 */
[----:B------:R-:W-:Y:S02]  /*d400*/  IMAD R9, R21, UR6, R9 ;  /* 0x0000000615097c24 */ /* 0x000fe4000f8e0209 */
[----:B-----5:R-:W-:Y:S01]  /*d410*/  @!P5 FADD.FTZ R4, R4, 1 ;  /* 0x3f8000000404d421 */ /* 0x020fe20000010000 */
[----:B------:R-:W3:Y:S01]  /*d420*/  LDCU.64 UR14, c[0x0][0x520] ;  /* 0x0000a400ff0e77ac */ /* 0x000ee20008000a00 */
[----:B------:R-:W-:-:S04]  /*d430*/  IMAD.WIDE.U32 R8, R17, UR18, R8 ;  /* 0x0000001211087c25 */ /* 0x000fc8000f8e0008 */
[----:B-1----:R-:W-:Y:S01]  /*d440*/  @!P1 FADD.FTZ R16, R16, 1 ;  /* 0x3f80000010109421 */ /* 0x002fe20000010000 */
[----:B------:R1:W4:Y:S01]  /*d450*/  @!P3 MUFU.RCP R12, R0 ;  /* 0x00000000000cb308 */ /* 0x0003220000001000 */
[----:B------:R-:W-:Y:S01]  /*d460*/  IMAD R9, R11, UR18, R9 ;  /* 0x000000120b097c24 */ /* 0x000fe2000f8e0209 */
[----:B0-----:R-:W-:-:S04]  /*d470*/  LEA R10, P0, R8, R14, 0x2 ;  /* 0x0000000e080a7211 */ /* 0x001fc800078010ff */
[----:B------:R-:W-:Y:S01]  /*d480*/  LEA.HI.X R11, R8, R15, R9, 0x2, P0 ;  /* 0x0000000f080b7211 */ /* 0x000fe200000f1409 */
[----:B------:R-:W-:Y:S01]  /*d490*/  @!P6 FMUL.FTZ R8, R24, -1.4426950216293334961 ;  /* 0xbfb8aa3b1808e820 */ /* 0x000fe20000410000 */
[----:B------:R-:W-:Y:S01]  /*d4a0*/  FSETP.GTU.FTZ.AND P0, PT, R25, 20, PT ;  /* 0x41a000001900780b */ /* 0x000fe20003f1c000 */
[----:B--2---:R-:W-:Y:S01]  /*d4b0*/  @!P2 FMUL.FTZ R88, R88, R13 ;  /* 0x0000000d5858a220 */ /* 0x004fe20000410000 */
[----:B------:R-:W-:Y:S01]  /*d4c0*/  FSETP.GTU.FTZ.AND P2, PT, R27, 20, PT ;  /* 0x41a000001b00780b */ /* 0x000fe20003f5c000 */
[----:B-1----:R-:W-:Y:S01]  /*d4d0*/  @!P4 FMUL.FTZ R0, R22, -1.4426950216293334961 ;  /* 0xbfb8aa3b1600c820 */ /* 0x002fe20000410000 */
[----:B------:R-:W0:Y:S01]  /*d4e0*/  @!P5 MUFU.RCP R4, R4 ;  /* 0x000000040004d308 */ /* 0x000e220000001000 */
[----:B----4-:R-:W-:Y:S01]  /*d4f0*/  @!P3 FMUL.FTZ R89, R89, R12 ;  /* 0x0000000c5959b220 */ /* 0x010fe20000410000 */
[----:B------:R-:W-:Y:S01]  /*d500*/  FSETP.GTU.FTZ.AND P3, PT, R18, 20, PT ;  /* 0x41a000001200780b */ /* 0x000fe20003f7c000 */
[----:B------:R-:W1:Y:S05]  /*d510*/  LDS.128 R12, [R35+0x30] ;  /* 0x00003000230c7984 */ /* 0x000e6a0000000c00 */
[----:B------:R-:W2:Y:S01]  /*d520*/  @!P4 MUFU.EX2 R0, R0 ;  /* 0x000000000000c308 */ /* 0x000ea20000000800 */
[----:B------:R-:W-:-:S02]  /*d530*/  @!P0 FMUL.FTZ R9, R25, -1.4426950216293334961 ;  /* 0xbfb8aa3b19098820 */ /* 0x000fc40000410000 */
[----:B------:R-:W-:Y:S01]  /*d540*/  @!P2 FMUL.FTZ R17, R27, -1.4426950216293334961 ;  /* 0xbfb8aa3b1b11a820 */ /* 0x000fe20000410000 */
[----:B------:R-:W4:Y:S01]  /*d550*/  @!P6 MUFU.EX2 R8, R8 ;  /* 0x000000080008e308 */ /* 0x000f220000000800 */
[----:B------:R-:W-:Y:S01]  /*d560*/  BAR.SYNC.DEFER_BLOCKING 0x0 ;  /* 0x0000000000007b1d */ /* 0x000fe20000010000 */
[----:B0-----:R-:W-:-:S05]  /*d570*/  @!P5 FMUL.FTZ R91, R91, R4 ;  /* 0x000000045b5bd220 */ /* 0x001fca0000410000 */
[----:B------:R-:W0:Y:S01]  /*d580*/  @!P0 MUFU.EX2 R9, R9 ;  /* 0x0000000900098308 */ /* 0x000e220000000800 */
[----:B------:R-:W-:Y:S01]  /*d590*/  @!P3 FMUL.FTZ R18, R18, -1.4426950216293334961 ;  /* 0xbfb8aa3b1212b820 */ /* 0x000fe20000410000 */
[----:B------:R-:W-:Y:S01]  /*d5a0*/  FSETP.GTU.FTZ.AND P5, PT, R6, 20, PT ;  /* 0x41a000000600780b */ /* 0x000fe20003fbc000 */
[----:B--2---:R-:W-:Y:S01]  /*d5b0*/  @!P4 FADD.FTZ R0, R0, 1 ;  /* 0x3f8000000000c421 */ /* 0x004fe20000010000 */
[----:B------:R-:W2:Y:S01]  /*d5c0*/  @!P2 MUFU.EX2 R17, R17 ;  /* 0x000000110011a308 */ /* 0x000ea20000000800 */
[----:B----4-:R-:W-:-:S03]  /*d5d0*/  @!P6 FADD.FTZ R8, R8, 1 ;  /* 0x3f8000000808e421 */ /* 0x010fc60000010000 */
[----:B------:R-:W4:Y:S04]  /*d5e0*/  @!P3 MUFU.EX2 R18, R18 ;  /* 0x000000120012b308 */ /* 0x000f280000000800 */
[----:B------:R5:W3:Y:S01]  /*d5f0*/  @!P4 MUFU.RCP R19, R0 ;  /* 0x000000000013c308 */ /* 0x000ae20000001000 */
[----:B0-----:R-:W-:Y:S02]  /*d600*/  @!P0 FADD.FTZ R9, R9, 1 ;  /* 0x3f80000009098421 */ /* 0x001fe40000010000 */
[----:B------:R-:W-:Y:S01]  /*d610*/  @!P5 FMUL.FTZ R4, R6, -1.4426950216293334961 ;  /* 0xbfb8aa3b0604d820 */ /* 0x000fe20000410000 */
[----:B--2---:R-:W-:Y:S01]  /*d620*/  @!P2 FADD.FTZ R17, R17, 1 ;  /* 0x3f8000001111a421 */ /* 0x004fe20000010000 */
[----:B------:R-:W-:Y:S03]  /*d630*/  STS.128 [R35], R84 ;  /* 0x0000005423007388 */ /* 0x000fe60000000c00 */
[----:B------:R-:W0:Y:S01]  /*d640*/  @!P0 MUFU.RCP R20, R9 ;  /* 0x0000000900148308 */ /* 0x000e220000001000 */
[----:B-----5:R-:W-:Y:S01]  /*d650*/  FADD.FTZ R0, R5, UR4 ;  /* 0x0000000405007e21 */ /* 0x020fe20008010000 */
[----:B----4-:R-:W-:Y:S01]  /*d660*/  @!P3 FADD.FTZ R18, R18, 1 ;  /* 0x3f8000001212b421 */ /* 0x010fe20000010000 */
[----:B------:R-:W-:Y:S04]  /*d670*/  STS.128 [R35+0x10], R80 ;  /* 0x0000105023007388 */ /* 0x000fe80000000c00 */
[----:B------:R-:W-:Y:S01]  /*d680*/  STS.128 [R35+0x20], R76 ;  /* 0x0000204c23007388 */ /* 0x000fe20000000c00 */
[----:B------:R-:W2:Y:S01]  /*d690*/  @!P6 MUFU.RCP R21, R8 ;  /* 0x000000080015e308 */ /* 0x000ea20000001000 */
[----:B-1----:R-:W-:Y:S01]  /*d6a0*/  FADD.FTZ R12, R12, UR4 ;  /* 0x000000040c0c7e21 */ /* 0x002fe20008010000 */
[----:B---3--:R-:W-:Y:S01]  /*d6b0*/  @!P4 FMUL.FTZ R90, R90, R19 ;  /* 0x000000135a5ac220 */ /* 0x008fe20000410000 */
[----:B------:R-:W-:Y:S01]  /*d6c0*/  STS.128 [R35+0x30], R72 ;  /* 0x0000304823007388 */ /* 0x000fe20000000c00 */
[----:B------:R-:W-:Y:S01]  /*d6d0*/  FADD.FTZ R13, R13, UR4 ;  /* 0x000000040d0d7e21 */ /* 0x000fe20008010000 */
[----:B------:R-:W-:-:S03]  /*d6e0*/  NOP ;  /* 0x0000000000007918 */ /* 0x000fc60000000000 */
[----:B------:R-:W1:Y:S01]  /*d6f0*/  @!P1 MUFU.RCP R23, R16 ;  /* 0x0000001000179308 */ /* 0x000e620000001000 */
[----:B0-----:R-:W-:Y:S01]  /*d700*/  @!P0 FMUL.FTZ R93, R93, R20 ;  /* 0x000000145d5d8220 */ /* 0x001fe20000410000 */
[----:B------:R-:W-:Y:S01]  /*d710*/  FSETP.GTU.FTZ.AND P0, PT, R12, 20, PT ;  /* 0x41a000000c00780b */ /* 0x000fe20003f1c000 */
[----:B------:R-:W-:Y:S01]  /*d720*/  FADD.FTZ R15, R15, UR4 ;  /* 0x000000040f0f7e21 */ /* 0x000fe20008010000 */
[----:B------:R-:W-:Y:S01]  /*d730*/  LDS.128 R24, [R36+0x400] ;  /* 0x0004000024187984 */ /* 0x000fe20000000c00 */
[----:B------:R-:W-:Y:S01]  /*d740*/  FADD.FTZ R14, R14, UR4 ;  /* 0x000000040e0e7e21 */ /* 0x000fe20008010000 */
[----:B------:R-:W-:Y:S01]  /*d750*/  FSETP.GTU.FTZ.AND P4, PT, R0, 20, PT ;  /* 0x41a000000000780b */ /* 0x000fe20003f9c000 */
[----:B--2---:R-:W-:Y:S01]  /*d760*/  @!P6 FMUL.FTZ R92, R92, R21 ;  /* 0x000000155c5ce220 */ /* 0x004fe20000410000 */
[----:B------:R-:W0:Y:S01]  /*d770*/  @!P2 MUFU.RCP R22, R17 ;  /* 0x000000110016a308 */ /* 0x000e220000001000 */
[----:B------:R-:W-:Y:S01]  /*d780*/  LDS.128 R28, [R36+0x600] ;  /* 0x00060000241c7984 */ /* 0x000fe20000000c00 */
[----:B------:R-:W-:-:S05]  /*d790*/  FSETP.GTU.FTZ.AND P6, PT, R7, 20, PT ;  /* 0x41a000000700780b */ /* 0x000fca0003fdc000 */
[----:B------:R-:W-:Y:S01]  /*d7a0*/  @!P0 FMUL.FTZ R6, R12, -1.4426950216293334961 ;  /* 0xbfb8aa3b0c068820 */ /* 0x000fe20000410000 */
[----:B------:R2:W3:Y:S01]  /*d7b0*/  @!P3 MUFU.RCP R5, R18 ;  /* 0x000000120005b308 */ /* 0x0004e20000001000 */
[----:B-1----:R-:W-:Y:S01]  /*d7c0*/  @!P1 FMUL.FTZ R94, R94, R23 ;  /* 0x000000175e5e9220 */ /* 0x002fe20000410000 */
[----:B------:R-:W-:Y:S01]  /*d7d0*/  FSETP.GTU.FTZ.AND P1, PT, R13, 20, PT ;  /* 0x41a000000d00780b */ /* 0x000fe20003f3c000 */
[----:B------:R-:W-:-:S05]  /*d7e0*/  @!P4 FMUL.FTZ R0, R0, -1.4426950216293334961 ;  /* 0xbfb8aa3b0000c820 */ /* 0x000fca0000410000 */
[----:B------:R-:W-:Y:S01]  /*d7f0*/  @!P0 MUFU.EX2 R6, R6 ;  /* 0x0000000600068308 */ /* 0x000fe20000000800 */
[----:B--2---:R-:W1:Y:S01]  /*d800*/  LDS.128 R16, [R36] ;  /* 0x0000000024107984 */ /* 0x004e620000000c00 */
[----:B0-----:R-:W-:Y:S01]  /*d810*/  @!P2 FMUL.FTZ R95, R95, R22 ;  /* 0x000000165f5fa220 */ /* 0x001fe20000410000 */
[----:B------:R-:W-:Y:S01]  /*d820*/  FSETP.GTU.FTZ.AND P2, PT, R14, 20, PT ;  /* 0x41a000000e00780b */ /* 0x000fe20003f5c000 */
[----:B------:R-:W0:Y:S01]  /*d830*/  @!P5 MUFU.EX2 R4, R4 ;  /* 0x000000040004d308 */ /* 0x000e220000000800 */
[----:B------:R-:W2:Y:S03]  /*d840*/  LDS.128 R20, [R36+0x200] ;  /* 0x0002000024147984 */ /* 0x000ea60000000c00 */
[----:B------:R-:W4:Y:S01]  /*d850*/  @!P4 MUFU.EX2 R0, R0 ;  /* 0x000000000000c308 */ /* 0x000f220000000800 */
[----:B---3--:R-:W-:Y:S01]  /*d860*/  @!P3 FMUL.FTZ R96, R96, R5 ;  /* 0x000000056060b220 */ /* 0x008fe20000410000 */
[----:B------:R-:W-:Y:S01]  /*d870*/  FSETP.GTU.FTZ.AND P3, PT, R15, 20, PT ;  /* 0x41a000000f00780b */ /* 0x000fe20003f7c000 */
[----:B------:R-:W-:Y:S01]  /*d880*/  @!P6 FMUL.FTZ R5, R7, -1.4426950216293334961 ;  /* 0xbfb8aa3b0705e820 */ /* 0x000fe20000410000 */
[----:B------:R-:W-:-:S04]  /*d890*/  @!P1 FMUL.FTZ R7, R13, -1.4426950216293334961 ;  /* 0xbfb8aa3b0d079820 */ /* 0x000fc80000410000 */
[----:B------:R-:W-:Y:S01]  /*d8a0*/  @!P2 FMUL.FTZ R8, R14, -1.4426950216293334961 ;  /* 0xbfb8aa3b0e08a820 */ /* 0x000fe20000410000 */
[----:B------:R-:W3:Y:S01]  /*d8b0*/  @!P1 MUFU.EX2 R9, R7 ;  /* 0x0000000700099308 */ /* 0x000ee20000000800 */
[----:B0-----:R-:W-:-:S03]  /*d8c0*/  @!P5 FADD.FTZ R4, R4, 1 ;  /* 0x3f8000000404d421 */ /* 0x001fc60000010000 */
[----:B------:R-:W0:Y:S01]  /*d8d0*/  @!P6 MUFU.EX2 R5, R5 ;  /* 0x000000050005e308 */ /* 0x000e220000000800 */
[----:B----4-:R-:W-:Y:S01]  /*d8e0*/  @!P4 FADD.FTZ R0, R0, 1 ;  /* 0x3f8000000000c421 */ /* 0x010fe20000010000 */
[----:B------:R-:W-:Y:S02]  /*d8f0*/  @!P3 FMUL.FTZ R13, R15, -1.4426950216293334961 ;  /* 0xbfb8aa3b0f0db820 */ /* 0x000fe40000410000 */
[----:B------:R4:W5:Y:S04]  /*d900*/  @!P2 MUFU.EX2 R12, R8 ;  /* 0x00000008000ca308 */ /* 0x0009680000000800 */
[----:B------:R1:W2:Y:S01]  /*d910*/  @!P5 MUFU.RCP R33, R4 ;  /* 0x000000040021d308 */ /* 0x0002a20000001000 */
[----:B---3--:R-:W-:Y:S01]  /*d920*/  @!P1 FADD.FTZ R9, R9, 1 ;  /* 0x3f80000009099421 */ /* 0x008fe20000010000 */
[----:B----4-:R-:W-:Y:S01]  /*d930*/  @!P0 FADD.FTZ R8, R6, 1 ;  /* 0x3f80000006088421 */ /* 0x010fe20000010000 */
[----:B------:R-:W-:Y:S01]  /*d940*/  LOP3.LUT R6, R38, 0x3e0, RZ, 0xc0, !PT ;  /* 0x000003e026067812 */ /* 0x000fe200078ec0ff */
[----:B0-----:R-:W-:-:S04]  /*d950*/  @!P6 FADD.FTZ R7, R5, 1 ;  /* 0x3f8000000507e421 */ /* 0x001fc80000010000 */
[----:B------:R-:W0:Y:S01]  /*d960*/  @!P3 MUFU.EX2 R13, R13 ;  /* 0x0000000d000db308 */ /* 0x000e220000000800 */
[----:B------:R-:W-:Y:S01]  /*d970*/  LEA R15, R6, R147, 0x2 ;  /* 0x00000093060f7211 */ /* 0x000fe200078e10ff */
[----:B-----5:R-:W-:Y:S02]  /*d980*/  @!P2 FADD.FTZ R12, R12, 1 ;  /* 0x3f8000000c0ca421 */ /* 0x020fe40000010000 */
[----:B------:R-:W3:Y:S02]  /*d990*/  @!P4 MUFU.RCP R0, R0 ;  /* 0x000000000000c308 */ /* 0x000ee40000001000 */
[----:B-1----:R-:W-:-:S04]  /*d9a0*/  IMAD.WIDE.U32 R4, R15, 0x10, R10 ;  /* 0x000000100f047825 */ /* 0x002fc800078e000a */
[----:B--2---:R-:W-:Y:S01]  /*d9b0*/  @!P5 FMUL.FTZ R98, R98, R33 ;  /* 0x000000216262d220 */ /* 0x004fe20000410000 */
[----:B------:R-:W-:Y:S01]  /*d9c0*/  STG.E.128 desc[UR16][R4.64], R16 ;  /* 0x0000001004007986 */ /* 0x000fe2000c101d10 */
[----:B------:R1:W2:Y:S01]  /*d9d0*/  @!P6 MUFU.RCP R14, R7 ;  /* 0x00000007000ee308 */ /* 0x0002a20000001000 */
[----:B0-----:R-:W-:Y:S02]  /*d9e0*/  @!P3 FADD.FTZ R13, R13, 1 ;  /* 0x3f8000000d0db421 */ /* 0x001fe40000010000 */
[----:B------:R-:W-:Y:S04]  /*d9f0*/  STG.E.128 desc[UR16][R4.64+0x200], R20 ;  /* 0x0002001404007986 */ /* 0x000fe8000c101d10 */
[----:B------:R-:W-:Y:S01]  /*da00*/  STG.E.128 desc[UR16][R4.64+0x400], R24 ;  /* 0x0004001804007986 */ /* 0x000fe2000c101d10 */
[----:B------:R-:W0:Y:S01]  /*da10*/  @!P0 MUFU.RCP R37, R8 ;  /* 0x0000000800258308 */ /* 0x000e220000001000 */
[----:B---3--:R-:W-:Y:S01]  /*da20*/  @!P4 FMUL.FTZ R97, R97, R0 ;  /* 0x000000006161c220 */ /* 0x008fe20000410000 */
[----:B------:R-:W-:Y:S01]  /*da30*/  FADD.FTZ R0, R88, R149 ;  /* 0x0000009558007221 */ /* 0x000fe20000010000 */
[----:B------:R3:W-:Y:S03]  /*da40*/  STG.E.128 desc[UR16][R4.64+0x600], R28 ;  /* 0x0006001c04007986 */ /* 0x0007e6000c101d10 */
[----:B-1----:R-:W-:Y:S01]  /*da50*/  FADD.FTZ R7, R0, R89 ;  /* 0x0000005900077221 */ /* 0x002fe20000010000 */
[----:B------:R-:W-:Y:S01]  /*da60*/  BAR.SYNC.DEFER_BLOCKING 0x0 ;  /* 0x0000000000007b1d */ /* 0x000fe20000010000 */
[----:B--2---:R-:W-:-:S02]  /*da70*/  @!P6 FMUL.FTZ R99, R99, R14 ;  /* 0x0000000e6363e220 */ /* 0x004fc40000410000 */
[----:B------:R-:W-:Y:S01]  /*da80*/  FADD.FTZ R0, R7, R90 ;  /* 0x0000005a07007221 */ /* 0x000fe20000010000 */
[----:B------:R-:W-:Y:S02]  /*da90*/  MOV R7, UR14 ;  /* 0x0000000e00077c02 */ /* 0x000fe40008000f00 */
[----:B------:R-:W1:Y:S01]  /*daa0*/  @!P1 MUFU.RCP R32, R9 ;  /* 0x0000000900209308 */ /* 0x000e620000001000 */
[----:B0-----:R-:W-:-:S07]  /*dab0*/  @!P0 FMUL.FTZ R100, R100, R37 ;  /* 0x0000002564648220 */ /* 0x001fce0000410000 */
[----:B------:R-:W0:Y:S01]  /*dac0*/  @!P2 MUFU.RCP R41, R12 ;  /* 0x0000000c0029a308 */ /* 0x000e220000001000 */
[----:B---3--:R-:W2:Y:S07]  /*dad0*/  LDC.64 R4, c[0x0][0x560] ;  /* 0x00015800ff047b82 */ /* 0x008eae0000000a00 */
[----:B------:R3:W4:Y:S01]  /*dae0*/  @!P3 MUFU.RCP R10, R13 ;  /* 0x0000000d000ab308 */ /* 0x0007220000001000 */
[----:B-1----:R-:W-:Y:S01]  /*daf0*/  @!P1 FMUL.FTZ R101, R101, R32 ;  /* 0x0000002065659220 */ /* 0x002fe20000410000 */
[----:B------:R1:W-:Y:S04]  /*db00*/  STS.128 [R35], R88 ;  /* 0x0000005823007388 */ /* 0x0003e80000000c00 */
[----:B------:R5:W-:Y:S01]  /*db10*/  STS.128 [R35+0x10], R92 ;  /* 0x0000105c23007388 */ /* 0x000be20000000c00 */
[----:B---3--:R-:W3:Y:S01]  /*db20*/  LDC.64 R12, c[0x0][0x518] ;  /* 0x00014600ff0c7b82 */ /* 0x008ee20000000a00 */
[----:B0-----:R-:W-:-:S02]  /*db30*/  @!P2 FMUL.FTZ R102, R102, R41 ;  /* 0x000000296666a220 */ /* 0x001fc40000410000 */
[----:B------:R0:W-:Y:S01]  /*db40*/  STS.128 [R35+0x20], R96 ;  /* 0x0000206023007388 */ /* 0x0001e20000000c00 */
[----:B----4-:R-:W-:Y:S01]  /*db50*/  @!P3 FMUL.FTZ R103, R103, R10 ;  /* 0x0000000a6767b220 */ /* 0x010fe20000410000 */
[----:B-1----:R-:W-:-:S04]  /*db60*/  FADD.FTZ R91, R0, R91 ;  /* 0x0000005b005b7221 */ /* 0x002fc80000010000 */
[----:B------:R1:W-:Y:S01]  /*db70*/  STS.128 [R35+0x30], R100 ;  /* 0x0000306423007388 */ /* 0x0003e20000000c00 */
[----:B------:R-:W-:-:S03]  /*db80*/  NOP ;  /* 0x0000000000007918 */ /* 0x000fc60000000000 */
[----:B------:R-:W4:Y:S01]  /*db90*/  LDS.128 R8, [R36] ;  /* 0x0000000024087984 */ /* 0x000f220000000c00 */
[----:B-----5:R-:W-:Y:S01]  /*dba0*/  FADD.FTZ R92, R91, R92 ;  /* 0x0000005c5b5c7221 */ /* 0x020fe20000010000 */
[----:B---3--:R-:W-:Y:S02]  /*dbb0*/  IMAD.WIDE.U32 R2, R12, UR6, R2 ;  /* 0x000000060c027c25 */ /* 0x008fe4000f8e0002 */
[----:B------:R-:W3:Y:S02]  /*dbc0*/  LDS.128 R16, [R36+0x200] ;  /* 0x0002000024107984 */ /* 0x000ee40000000c00 */
[----:B------:R-:W-:Y:S01]  /*dbd0*/  FADD.FTZ R93, R92, R93 ;  /* 0x0000005d5c5d7221 */ /* 0x000fe20000010000 */
[----:B------:R-:W-:Y:S01]  /*dbe0*/  IMAD R3, R13, UR6, R3 ;  /* 0x000000060d037c24 */ /* 0x000fe2000f8e0203 */
[----:B------:R-:W5:Y:S01]  /*dbf0*/  LDS.128 R20, [R36+0x400] ;  /* 0x0004000024147984 */ /* 0x000f620000000c00 */
[----:B------:R-:W-:Y:S01]  /*dc00*/  MOV R13, UR15 ;  /* 0x0000000f000d7c02 */ /* 0x000fe20008000f00 */
[----:B------:R-:W-:Y:S01]  /*dc10*/  FADD.FTZ R94, R93, R94 ;  /* 0x0000005e5d5e7221 */ /* 0x000fe20000010000 */
[----:B------:R-:W-:Y:S01]  /*dc20*/  IMAD.WIDE.U32 R2, R7, UR18, R2 ;  /* 0x0000001207027c25 */ /* 0x000fe2000f8e0002 */
[----:B------:R-:W5:Y:S03]  /*dc30*/  LDS.128 R24, [R36+0x600] ;  /* 0x0006000024187984 */ /* 0x000f660000000c00 */
[----:B------:R-:W-:Y:S01]  /*dc40*/  FADD.FTZ R95, R94, R95 ;  /* 0x0000005f5e5f7221 */ /* 0x000fe20000010000 */
[----:B------:R-:W-:Y:S01]  /*dc50*/  IMAD R0, R13, UR18, R3 ;  /* 0x000000120d007c24 */ /* 0x000fe2000f8e0203 */
[----:B--2---:R-:W-:-:S02]  /*dc60*/  LEA R4, P0, R2, R4, 0x2 ;  /* 0x0000000402047211 */ /* 0x004fc400078010ff */
[----:B0-----:R-:W-:Y:S02]  /*dc70*/  FADD.FTZ R96, R95, R96 ;  /* 0x000000605f607221 */ /* 0x001fe40000010000 */
[----:B------:R-:W-:Y:S02]  /*dc80*/  LEA.HI.X R5, R2, R5, R0, 0x2, P0 ;  /* 0x0000000502057211 */ /* 0x000fe400000f1400 */
[----:B------:R-:W-:Y:S01]  /*dc90*/  FADD.FTZ R97, R96, R97 ;  /* 0x0000006160617221 */ /* 0x000fe20000010000 */
[----:B------:R-:W-:Y:S01]  /*dca0*/  ISETP.GT.AND P0, PT, R144, 0x1, PT ;  /* 0x000000019000780c */ /* 0x000fe20003f04270 */
[----:B------:R-:W-:-:S04]  /*dcb0*/  IMAD.WIDE.U32 R2, R15, 0x10, R4 ;  /* 0x000000100f027825 */ /* 0x000fc800078e0004 */
[----:B------:R-:W-:Y:S01]  /*dcc0*/  FADD.FTZ R98, R97, R98 ;  /* 0x0000006261627221 */ /* 0x000fe20000010000 */
[----:B------:R-:W-:-:S03]  /*dcd0*/  MOV R144, R34 ;  /* 0x0000002200907202 */ /* 0x000fc60000000f00 */
[----:B------:R-:W-:-:S04]  /*dce0*/  FADD.FTZ R99, R98, R99 ;  /* 0x0000006362637221 */ /* 0x000fc80000010000 */
[----:B-1----:R-:W-:-:S04]  /*dcf0*/  FADD.FTZ R100, R99, R100 ;  /* 0x0000006463647221 */ /* 0x002fc80000010000 */
[----:B------:R-:W-:Y:S01]  /*dd00*/  FADD.FTZ R101, R100, R101 ;  /* 0x0000006564657221 */ /* 0x000fe20000010000 */
[----:B----4-:R0:W-:Y:S03]  /*dd10*/  STG.E.128 desc[UR16][R2.64], R8 ;  /* 0x0000000802007986 */ /* 0x0101e6000c101d10 */
[----:B------:R-:W-:Y:S01]  /*dd20*/  FADD.FTZ R102, R101, R102 ;  /* 0x0000006665667221 */ /* 0x000fe20000010000 */
[----:B---3--:R0:W-:Y:S03]  /*dd30*/  STG.E.128 desc[UR16][R2.64+0x200], R16 ;  /* 0x0002001002007986 */ /* 0x0081e6000c101d10 */
[----:B------:R-:W-:Y:S01]  /*dd40*/  FADD.FTZ R149, R102, R103 ;  /* 0x0000006766957221 */ /* 0x000fe20000010000 */
[----:B-----5:R0:W-:Y:S04]  /*dd50*/  STG.E.128 desc[UR16][R2.64+0x400], R20 ;  /* 0x0004001402007986 */ /* 0x0201e8000c101d10 */
[----:B------:R0:W-:Y:S01]  /*dd60*/  STG.E.128 desc[UR16][R2.64+0x600], R24 ;  /* 0x0006001802007986 */ /* 0x0001e2000c101d10 */
[----:B------:R-:W-:Y:S05]  /*dd70*/  @P0 BRA `(.L_x_4438) ;  /* 0xffffff2c00100947 */ /* 0x000fea000383ffff */
.L_x_4304:
[----:B------:R-:W1:Y:S01]  /*dd80*/  LDC.64 R6, c[0x0][0x548] ;  /* 0x00015200ff067b82 */ /* 0x000e620000000a00 */
[----:B------:R-:W2:Y:S01]  /*dd90*/  S2R R13, SR_TID.X ;  /* 0x00000000000d7919 */ /* 0x000ea20000002100 */
[----:B------:R-:W2:Y:S06]  /*dda0*/  LDCU UR15, c[0x0][0x38c] ;  /* 0x00007180ff0f77ac */ /* 0x000eac0008000800 */
[----:B0-----:R-:W0:Y:S01]  /*ddb0*/  LDC.64 R8, c[0x0][0x568] ;  /* 0x00015a00ff087b82 */ /* 0x001e220000000a00 */
[----:B-1----:R-:W-:-:S04]  /*ddc0*/  ISETP.NE.U32.AND P1, PT, R6, RZ, PT ;  /* 0x000000ff0600720c */ /* 0x002fc80003f25070 */
[----:B------:R-:W-:Y:S02]  /*ddd0*/  ISETP.NE.AND.EX P1, PT, R7, RZ, PT, P1 ;  /* 0x000000ff0700720c */ /* 0x000fe40003f25310 */
[----:B0-----:R-:W-:Y:S02]  /*dde0*/  ISETP.NE.U32.AND P0, PT, R8, RZ, PT ;  /* 0x000000ff0800720c */ /* 0x001fe40003f05070 */
[----:B--2---:R-:W-:Y:S02]  /*ddf0*/  ISETP.GE.AND P2, PT, R13, UR15, PT ;  /* 0x0000000f0d007c0c */ /* 0x004fe4000bf46270 */
        /* <DEDUP_REMOVED lines=27> */
[----:B------:R-:W-:Y:S01]  /*dfb0*/  UMOV UR4, 0x400 ;  /* 0x0000040000047882 */ /* 0x000fe20000000000 */
[----:B------:R-:W-:Y:S02]  /*dfc0*/  MOV R11, UR18 ;  /* 0x00000012000b7c02 */ /* 0x000fe40008000f00 */
[----:B------:R-:W-:Y:S01]  /*dfd0*/  MOV R0, UR18 ;  /* 0x0000001200007c02 */ /* 0x000fe20008000f00 */
        /* <DEDUP_REMOVED lines=9> */
.L_x_4440:
[----:B------:R-:W-:Y:S05]  /*e070*/  BSYNC.RECONVERGENT B0 ;  /* 0x0000000000007941 */ /* 0x000fea0003800200 */
.L_x_4439:
        /* <DEDUP_REMOVED lines=28> */
[----:B0-----:R-:W-:Y:S02]  /*e240*/  MOV R7, UR18 ;  /* 0x0000001200077c02 */ /* 0x001fe40008000f00 */
[----:B------:R-:W-:Y:S01]  /*e250*/  MOV R0, UR18 ;  /* 0x0000001200007c02 */ /* 0x000fe20008000f00 */
        /* <DEDUP_REMOVED lines=9> */
.L_x_4442:
[----:B------:R-:W-:Y:S05]  /*e2f0*/  BSYNC.RECONVERGENT B0 ;  /* 0x0000000000007941 */ /* 0x000fea0003800200 */
.L_x_4441:
        /* <DEDUP_REMOVED lines=17> */
.L_x_4444:
        /* <DEDUP_REMOVED lines=26> */
.L_x_4443:
[----:B------:R-:W-:Y:S05]  /*e5b0*/  EXIT ;  /* 0x000000000000794d */ /* 0x000fea0003800000 */
.L_x_4343:
[----:B------:R-:W-:Y:S01]  /*e5c0*/  MOV R208, R143 ;  /* 0x0000008f00d07202 */ /* 0x000fe20000000f00 */
[----:B------:R-:W-:Y:S01]  /*e5d0*/  HFMA2 R203, -RZ, RZ, 0, 5.9604644775390625e-08 ;  /* 0x00000001ffcb7431 */ /* 0x000fe200000001ff */
[----:B------:R-:W-:Y:S02]  /*e5e0*/  MOV R210, RZ ;  /* 0x000000ff00d27202 */ /* 0x000fe40000000f00 */
[----:B------:R-:W-:-:S07]  /*e5f0*/  MOV R135, 0xffffffff ;  /* 0xffffffff00877802 */ /* 0x000fce0000000f00 */
[----:B0-2--5:R-:W-:Y:S05]  /*e600*/  WARPSYNC.COLLECTIVE R135, `(.L_x_4445) ;  /* 0x0000000087087348 */ /* 0x025fea0003c00000 */
[----:B------:R1:W3:Y:S02]  /*e610*/  SHFL.UP P6, R204, R208, R203, R210 ;  /* 0x040000cbd0cc7389 */ /* 0x0002e400000c00d2 */
[----:B0123-5:R-:W-:Y:S05]  /*e620*/  ENDCOLLECTIVE ;  /* 0x000000000000791b */ /* 0x02ffea0003800000 */
.L_x_4445:
[----:B------:R-:W-:Y:S02]  /*e630*/  MOV R208, R197 ;  /* 0x000000c500d07202 */ /* 0x000fe40000000f00 */
[----:B------:R-:W-:-:S07]  /*e640*/  MOV R132, R204 ;  /* 0x000000cc00847202 */ /* 0x000fce0000000f00 */
[----:B------:R-:W-:Y:S05]  /*e650*/  WARPSYNC.COLLECTIVE R135, `(.L_x_4446) ;  /* 0x0000000087087348 */ /* 0x000fea0003c00000 */
[----:B------:R0:W1:Y:S02]  /*e660*/  SHFL.UP P6, R204, R208, R203, R210 ;  /* 0x040000cbd0cc7389 */ /* 0x00006400000c00d2 */
[----:B01----:R-:W-:Y:S05]  /*e670*/  ENDCOLLECTIVE ;  /* 0x000000000000791b */ /* 0x003fea0003800000 */
.L_x_4446:
[----:B------:R-:W-:Y:S02]  /*e680*/  MOV R208, R200 ;  /* 0x000000c800d07202 */ /* 0x000fe40000000f00 */
[----:B------:R-:W-:-:S07]  /*e690*/  MOV R134, R204 ;  /* 0x000000cc00867202 */ /* 0x000fce0000000f00 */
[----:B------:R-:W-:Y:S05]  /*e6a0*/  WARPSYNC.COLLECTIVE R135, `(.L_x_4447) ;  /* 0x0000000087087348 */ /* 0x000fea0003c00000 */
[----:B------:R0:W1:Y:S02]  /*e6b0*/  SHFL.UP P6, R204, R208, R203, R210 ;  /* 0x040000cbd0cc7389 */ /* 0x00006400000c00d2 */
[----:B01----:R-:W-:Y:S05]  /*e6c0*/  ENDCOLLECTIVE ;  /* 0x000000000000791b */ /* 0x003fea0003800000 */
.L_x_4447:
[----:B------:R-:W-:Y:S02]  /*e6d0*/  MOV R208, R201 ;  /* 0x000000c900d07202 */ /* 0x000fe40000000f00 */
[----:B------:R-:W-:-:S07]  /*e6e0*/  MOV R202, R204 ;  /* 0x000000cc00ca7202 */ /* 0x000fce0000000f00 */
[----:B------:R-:W-:Y:S05]  /*e6f0*/  WARPSYNC.COLLECTIVE R135, `(.L_x_4448) ;  /* 0x0000000087087348 */ /* 0x000fea0003c00000 */
[----:B------:R0:W1:Y:S02]  /*e700*/  SHFL.UP P6, R204, R208, R203, R210 ;  /* 0x040000cbd0cc7389 */ /* 0x00006400000c00d2 */
[----:B01----:R-:W-:Y:S05]  /*e710*/  ENDCOLLECTIVE ;  /* 0x000000000000791b */ /* 0x003fea0003800000 */
.L_x_4448:
[----:B------:R-:W-:Y:S02]  /*e720*/  HFMA2 R203, -RZ, RZ, 0, 1.1920928955078125e-07 ;  /* 0x00000002ffcb7431 */ /* 0x000fe400000001ff */
[-C--:B------:R-:W-:Y:S01]  /*e730*/  FMUL.FTZ R206, R197, R204.reuse ;  /* 0x000000ccc5ce7220 */ /* 0x080fe20000410000 */
[----:B------:R-:W-:-:S03]  /*e740*/  FMUL.FTZ R204, R143, R204 ;  /* 0x000000cc8fcc7220 */ /* 0x000fc60000410000 */
[-C--:B------:R-:W-:Y:S01]  /*e750*/  FFMA.FTZ R133, R143, R202.reuse, -R206 ;  /* 0x000000ca8f857223 */ /* 0x080fe200000108ce */
        /* <DEDUP_REMOVED lines=11> */
.L_x_4449:
[----:B------:R-:W-:Y:S02]  /*e810*/  MOV R208, R197 ;  /* 0x000000c500d07202 */ /* 0x000fe40000000f00 */
[----:B------:R-:W-:-:S07]  /*e820*/  MOV R132, R204 ;  /* 0x000000cc00847202 */ /* 0x000fce0000000f00 */
[----:B------:R-:W-:Y:S05]  /*e830*/  WARPSYNC.COLLECTIVE R135, `(.L_x_4450) ;  /* 0x0000000087087348 */ /* 0x000fea0003c00000 */
[----:B------:R0:W1:Y:S02]  /*e840*/  SHFL.UP P6, R204, R208, R203, R210 ;  /* 0x040000cbd0cc7389 */ /* 0x00006400000c00d2 */
[----:B01----:R-:W-:Y:S05]  /*e850*/  ENDCOLLECTIVE ;  /* 0x000000000000791b */ /* 0x003fea0003800000 */
.L_x_4450:
[----:B------:R-:W-:Y:S02]  /*e860*/  MOV R208, R200 ;  /* 0x000000c800d07202 */ /* 0x000fe40000000f00 */
[----:B------:R-:W-:-:S07]  /*e870*/  MOV R134, R204 ;  /* 0x000000cc00867202 */ /* 0x000fce0000000f00 */
[----:B------:R-:W-:Y:S05]  /*e880*/  WARPSYNC.COLLECTIVE R135, `(.L_x_4451) ;  /* 0x0000000087087348 */ /* 0x000fea0003c00000 */
[----:B------:R0:W1:Y:S02]  /*e890*/  SHFL.UP P6, R204, R208, R203, R210 ;  /* 0x040000cbd0cc7389 */ /* 0x00006400000c00d2 */
[----:B01----:R-:W-:Y:S05]  /*e8a0*/  ENDCOLLECTIVE ;  /* 0x000000000000791b */ /* 0x003fea0003800000 */
.L_x_4451:
[----:B------:R-:W-:Y:S02]  /*e8b0*/  MOV R208, R201 ;  /* 0x000000c900d07202 */ /* 0x000fe40000000f00 */
[----:B------:R-:W-:-:S07]  /*e8c0*/  MOV R202, R204 ;  /* 0x000000cc00ca7202 */ /* 0x000fce0000000f00 */
[----:B------:R-:W-:Y:S05]  /*e8d0*/  WARPSYNC.COLLECTIVE R135, `(.L_x_4452) ;  /* 0x0000000087087348 */ /* 0x000fea0003c00000 */
[----:B------:R0:W1:Y:S02]  /*e8e0*/  SHFL.UP P6, R204, R208, R203, R210 ;  /* 0x040000cbd0cc7389 */ /* 0x00006400000c00d2 */
[----:B01----:R-:W-:Y:S05]  /*e8f0*/  ENDCOLLECTIVE ;  /* 0x000000000000791b */ /* 0x003fea0003800000 */
.L_x_4452:
[----:B------:R-:W-:Y:S02]  /*e900*/  HFMA2 R203, -RZ, RZ, 0, 2.384185791015625e-07 ;  /* 0x00000004ffcb7431 */ /* 0x000fe400000001ff */
        /* <DEDUP_REMOVED lines=14> */
.L_x_4453:
[----:B------:R-:W-:Y:S02]  /*e9f0*/  MOV R208, R197 ;  /* 0x000000c500d07202 */ /* 0x000fe40000000f00 */
[----:B------:R-:W-:-:S07]  /*ea00*/  MOV R132, R204 ;  /* 0x000000cc00847202 */ /* 0x000fce0000000f00 */
[----:B------:R-:W-:Y:S05]  /*ea10*/  WARPSYNC.COLLECTIVE R135, `(.L_x_4454) ;  /* 0x0000000087087348 */ /* 0x000fea0003c00000 */
[----:B------:R0:W1:Y:S02]  /*ea20*/  SHFL.UP P6, R204, R208, R203, R210 ;  /* 0x040000cbd0cc7389 */ /* 0x00006400000c00d2 */
[----:B01----:R-:W-:Y:S05]  /*ea30*/  ENDCOLLECTIVE ;  /* 0x000000000000791b */ /* 0x003fea0003800000 */
.L_x_4454:
[----:B------:R-:W-:Y:S02]  /*ea40*/  MOV R208, R200 ;  /* 0x000000c800d07202 */ /* 0x000fe40000000f00 */
[----:B------:R-:W-:-:S07]  /*ea50*/  MOV R134, R204 ;  /* 0x000000cc00867202 */ /* 0x000fce0000000f00 */
[----:B------:R-:W-:Y:S05]  /*ea60*/  WARPSYNC.COLLECTIVE R135, `(.L_x_4455) ;  /* 0x0000000087087348 */ /* 0x000fea0003c00000 */
[----:B------:R0:W1:Y:S02]  /*ea70*/  SHFL.UP P6, R204, R208, R203, R210 ;  /* 0x040000cbd0cc7389 */ /* 0x00006400000c00d2 */
[----:B01----:R-:W-:Y:S05]  /*ea80*/  ENDCOLLECTIVE ;  /* 0x000000000000791b */ /* 0x003fea0003800000 */
.L_x_4455:
[----:B------:R-:W-:Y:S02]  /*ea90*/  MOV R208, R201 ;  /* 0x000000c900d07202 */ /* 0x000fe40000000f00 */
[----:B------:R-:W-:-:S07]  /*eaa0*/  MOV R202, R204 ;  /* 0x000000cc00ca7202 */ /* 0x000fce0000000f00 */
[----:B------:R-:W-:Y:S05]  /*eab0*/  WARPSYNC.COLLECTIVE R135, `(.L_x_4456) ;  /* 0x0000000087087348 */ /* 0x000fea0003c00000 */
[----:B------:R0:W1:Y:S02]  /*eac0*/  SHFL.UP P6, R204, R208, R203, R210 ;  /* 0x040000cbd0cc7389 */ /* 0x00006400000c00d2 */
[----:B01----:R-:W-:Y:S05]  /*ead0*/  ENDCOLLECTIVE ;  /* 0x000000000000791b */ /* 0x003fea0003800000 */
.L_x_4456:
[----:B------:R-:W-:Y:S02]  /*eae0*/  HFMA2 R203, -RZ, RZ, 0, 4.76837158203125e-07 ;  /* 0x00000008ffcb7431 */ /* 0x000fe400000001ff */
        /* <DEDUP_REMOVED lines=14> */
.L_x_4457:
[----:B------:R-:W-:Y:S02]  /*ebd0*/  MOV R208, R197 ;  /* 0x000000c500d07202 */ /* 0x000fe40000000f00 */
[----:B------:R-:W-:-:S07]  /*ebe0*/  MOV R132, R204 ;  /* 0x000000cc00847202 */ /* 0x000fce0000000f00 */
[----:B------:R-:W-:Y:S05]  /*ebf0*/  WARPSYNC.COLLECTIVE R135, `(.L_x_4458) ;  /* 0x0000000087087348 */ /* 0x000fea0003c00000 */
[----:B------:R0:W1:Y:S02]  /*ec00*/  SHFL.UP P6, R204, R208, R203, R210 ;  /* 0x040000cbd0cc7389 */ /* 0x00006400000c00d2 */
[----:B01----:R-:W-:Y:S05]  /*ec10*/  ENDCOLLECTIVE ;  /* 0x000000000000791b */ /* 0x003fea0003800000 */
.L_x_4458:
[----:B------:R-:W-:Y:S02]  /*ec20*/  MOV R208, R200 ;  /* 0x000000c800d07202 */ /* 0x000fe40000000f00 */
[----:B------:R-:W-:-:S07]  /*ec30*/  MOV R134, R204 ;  /* 0x000000cc00867202 */ /* 0x000fce0000000f00 */
[----:B------:R-:W-:Y:S05]  /*ec40*/  WARPSYNC.COLLECTIVE R135, `(.L_x_4459) ;  /* 0x0000000087087348 */ /* 0x000fea0003c00000 */
[----:B------:R0:W1:Y:S02]  /*ec50*/  SHFL.UP P6, R204, R208, R203, R210 ;  /* 0x040000cbd0cc7389 */ /* 0x00006400000c00d2 */
[----:B01----:R-:W-:Y:S05]  /*ec60*/  ENDCOLLECTIVE ;  /* 0x000000000000791b */ /* 0x003fea0003800000 */
.L_x_4459:
[----:B------:R-:W-:Y:S02]  /*ec70*/  MOV R208, R201 ;  /* 0x000000c900d07202 */ /* 0x000fe40000000f00 */
[----:B------:R-:W-:-:S07]  /*ec80*/  MOV R202, R204 ;  /* 0x000000cc00ca7202 */ /* 0x000fce0000000f00 */
[----:B------:R-:W-:Y:S05]  /*ec90*/  WARPSYNC.COLLECTIVE R135, `(.L_x_4460) ;  /* 0x0000000087087348 */ /* 0x000fea0003c00000 */
[----:B------:R0:W1:Y:S02]  /*eca0*/  SHFL.UP P6, R204, R208, R203, R210 ;  /* 0x040000cbd0cc7389 */ /* 0x00006400000c00d2 */
[----:B01----:R-:W-:Y:S05]  /*ecb0*/  ENDCOLLECTIVE ;  /* 0x000000000000791b */ /* 0x003fea0003800000 */
.L_x_4460:
[----:B------:R-:W-:Y:S02]  /*ecc0*/  HFMA2 R203, -RZ, RZ, 0, 9.5367431640625e-07 ;  /* 0x00000010ffcb7431 */ /* 0x000fe400000001ff */
        /* <DEDUP_REMOVED lines=14> */
.L_x_4461:
[----:B------:R-:W-:Y:S02]  /*edb0*/  MOV R208, R197 ;  /* 0x000000c500d07202 */ /* 0x000fe40000000f00 */
[----:B------:R-:W-:-:S07]  /*edc0*/  MOV R132, R204 ;  /* 0x000000cc00847202 */ /* 0x000fce0000000f00 */
[----:B------:R-:W-:Y:S05]  /*edd0*/  WARPSYNC.COLLECTIVE R135, `(.L_x_4462) ;  /* 0x0000000087087348 */ /* 0x000fea0003c00000 */
[----:B------:R0:W1:Y:S02]  /*ede0*/  SHFL.UP P6, R204, R208, R203, R210 ;  /* 0x040000cbd0cc7389 */ /* 0x00006400000c00d2 */
[----:B01----:R-:W-:Y:S05]  /*edf0*/  ENDCOLLECTIVE ;  /* 0x000000000000791b */ /* 0x003fea0003800000 */
.L_x_4462:
[----:B------:R-:W-:Y:S02]  /*ee00*/  MOV R208, R200 ;  /* 0x000000c800d07202 */ /* 0x000fe40000000f00 */
[----:B------:R-:W-:-:S07]  /*ee10*/  MOV R134, R204 ;  /* 0x000000cc00867202 */ /* 0x000fce0000000f00 */
[----:B------:R-:W-:Y:S05]  /*ee20*/  WARPSYNC.COLLECTIVE R135, `(.L_x_4463) ;  /* 0x0000000087087348 */ /* 0x000fea0003c00000 */
[----:B------:R0:W1:Y:S02]  /*ee30*/  SHFL.UP P6, R204, R208, R203, R210 ;  /* 0x040000cbd0cc7389 */ /* 0x00006400000c00d2 */
[----:B01----:R-:W-:Y:S05]  /*ee40*/  ENDCOLLECTIVE ;  /* 0x000000000000791b */ /* 0x003fea0003800000 */
.L_x_4463:
[----:B------:R-:W-:Y:S02]  /*ee50*/  MOV R208, R201 ;  /* 0x000000c900d07202 */ /* 0x000fe40000000f00 */
[----:B------:R-:W-:-:S07]  /*ee60*/  MOV R202, R204 ;  /* 0x000000cc00ca7202 */ /* 0x000fce0000000f00 */
[----:B------:R-:W-:Y:S05]  /*ee70*/  WARPSYNC.COLLECTIVE R135, `(.L_x_4464) ;  /* 0x0000000087087348 */ /* 0x000fea0003c00000 */
[----:B------:R0:W1:Y:S02]  /*ee80*/  SHFL.UP P6, R204, R208, R203, R210 ;  /* 0x040000cbd0cc7389 */ /* 0x00006400000c00d2 */
[----:B01----:R-:W-:Y:S05]  /*ee90*/  ENDCOLLECTIVE ;  /* 0x000000000000791b */ /* 0x003fea0003800000 */
.L_x_4464:
[----:B------:R-:W-:Y:S05]  /*eea0*/  BRA `(.L_x_4465) ;  /* 0xffffff7c002c7947 */ /* 0x000fea000383ffff */
.L_x_4344:
        /* <DEDUP_REMOVED lines=8> */
.L_x_4467:
[----:B------:R-:W-:Y:S05]  /*ef30*/  BSYNC B0 ;  /* 0x0000000000007941 */ /* 0x000fea0003800000 */
.L_x_4466:
[----:B------:R-:W-:Y:S05]  /*ef40*/  BRA `(.L_x_4468) ;  /* 0xffffff7c00387947 */ /* 0x000fea000383ffff */
.L_x_4345:
        /* <DEDUP_REMOVED lines=8> */
.L_x_4470:
[----:B------:R-:W-:Y:S05]  /*efd0*/  BSYNC B0 ;  /* 0x0000000000007941 */ /* 0x000fea0003800000 */
.L_x_4469:
[----:B------:R-:W-:Y:S05]  /*efe0*/  BRA `(.L_x_4471) ;  /* 0xffffff7c00187947 */ /* 0x000fea000383ffff */
.L_x_4346:
        /* <DEDUP_REMOVED lines=8> */
.L_x_4473:
[----:B------:R-:W-:Y:S05]  /*f070*/  BSYNC B0 ;  /* 0x0000000000007941 */ /* 0x000fea0003800000 */
.L_x_4472:
[----:B------:R-:W-:Y:S05]  /*f080*/  BRA `(.L_x_4474) ;  /* 0xffffff7800f87947 */ /* 0x000fea000383ffff */
.L_x_4347:
        /* <DEDUP_REMOVED lines=8> */
.L_x_4476:
[----:B------:R-:W-:Y:S05]  /*f110*/  BSYNC B0 ;  /* 0x0000000000007941 */ /* 0x000fea0003800000 */
.L_x_4475:
[----:B------:R-:W-:Y:S05]  /*f120*/  BRA `(.L_x_4477) ;  /* 0xffffff7800d87947 */ /* 0x000fea000383ffff */
.L_x_4348:
        /* <DEDUP_REMOVED lines=8> */
.L_x_4479:
[----:B------:R-:W-:Y:S05]  /*f1b0*/  BSYNC B0 ;  /* 0x0000000000007941 */ /* 0x000fea0003800000 */
.L_x_4478:
        /* <DEDUP_REMOVED lines=10> */
.L_x_4480:
[----:B------:R-:W-:Y:S02]  /*f260*/  MOV R132, 0x1f ;  /* 0x0000001f00847802 */ /* 0x000fe40000000f00 */
[----:B------:R-:W-:Y:S02]  /*f270*/  MOV R208, R200 ;  /* 0x000000c800d07202 */ /* 0x000fe40000000f00 */
[----:B------:R-:W-:-:S07]  /*f280*/  MOV R197, R204 ;  /* 0x000000cc00c57202 */ /* 0x000fce0000000f00 */
[----:B------:R-:W-:Y:S05]  /*f290*/  WARPSYNC.COLLECTIVE R135, `(.L_x_4481) ;  /* 0x0000000087087348 */ /* 0x000fea0003c00000 */
[----:B------:R0:W1:Y:S02]  /*f2a0*/  SHFL.UP P6, R204, R208, R203, R210 ;  /* 0x040000cbd0cc7389 */ /* 0x00006400000c00d2 */
[----:B01----:R-:W-:Y:S05]  /*f2b0*/  ENDCOLLECTIVE ;  /* 0x000000000000791b */ /* 0x003fea0003800000 */
.L_x_4481:
[----:B------:R-:W-:Y:S02]  /*f2c0*/  MOV R208, R201 ;  /* 0x000000c900d07202 */ /* 0x000fe40000000f00 */
[----:B------:R-:W-:-:S07]  /*f2d0*/  MOV R200, R204 ;  /* 0x000000cc00c87202 */ /* 0x000fce0000000f00 */
[----:B------:R-:W-:Y:S05]  /*f2e0*/  WARPSYNC.COLLECTIVE R135, `(.L_x_4482) ;  /* 0x0000000087087348 */ /* 0x000fea0003c00000 */
[----:B------:R0:W1:Y:S02]  /*f2f0*/  SHFL.UP P6, R204, R208, R203, R210 ;  /* 0x040000cbd0cc7389 */ /* 0x00006400000c00d2 */
[----:B01----:R-:W-:Y:S05]  /*f300*/  ENDCOLLECTIVE ;  /* 0x000000000000791b */ /* 0x003fea0003800000 */
.L_x_4482:
[----:B------:R-:W-:Y:S05]  /*f310*/  WARPSYNC.COLLECTIVE R135, `(.L_x_4483) ;  /* 0x0000000087087348 */ /* 0x000fea0003c00000 */
[----:B------:R0:W1:Y:S02]  /*f320*/  SHFL.IDX P2, R240, R134, R133, R132 ;  /* 0x0000008586f07389 */ /* 0x0000640000040084 */
[----:B01----:R-:W-:Y:S05]  /*f330*/  ENDCOLLECTIVE ;  /* 0x000000000000791b */ /* 0x003fea0003800000 */
.L_x_4483:
[----:B------:R-:W-:Y:S02]  /*f340*/  MOV R134, R137 ;  /* 0x0000008900867202 */ /* 0x000fe40000000f00 */
[----:B------:R-:W-:Y:S02]  /*f350*/  MOV R201, R204 ;  /* 0x000000cc00c97202 */ /* 0x000fe40000000f00 */
[----:B------:R-:W-:-:S07]  /*f360*/  MOV R136, R240 ;  /* 0x000000f000887202 */ /* 0x000fce0000000f00 */
[----:B------:R-:W-:Y:S05]  /*f370*/  WARPSYNC.COLLECTIVE R135, `(.L_x_4484) ;  /* 0x0000000087087348 */ /* 0x000fea0003c00000 */
[----:B------:R0:W1:Y:S02]  /*f380*/  SHFL.IDX P2, R240, R134, R133, R132 ;  /* 0x0000008586f07389 */ /* 0x0000640000040084 */
[----:B01----:R-:W-:Y:S05]  /*f390*/  ENDCOLLECTIVE ;  /* 0x000000000000791b */ /* 0x003fea0003800000 */
.L_x_4484:
[----:B------:R-:W-:Y:S02]  /*f3a0*/  MOV R134, R138 ;  /* 0x0000008a00867202 */ /* 0x000fe40000000f00 */
[----:B------:R-:W-:-:S07]  /*f3b0*/  MOV R202, R240 ;  /* 0x000000f000ca7202 */ /* 0x000fce0000000f00 */
[----:B------:R-:W-:Y:S05]  /*f3c0*/  WARPSYNC.COLLECTIVE R135, `(.L_x_4485) ;  /* 0x0000000087087348 */ /* 0x000fea0003c00000 */
[----:B------:R0:W1:Y:S02]  /*f3d0*/  SHFL.IDX P2, R240, R134, R133, R132 ;  /* 0x0000008586f07389 */ /* 0x0000640000040084 */
[----:B01----:R-:W-:Y:S05]  /*f3e0*/  ENDCOLLECTIVE ;  /* 0x000000000000791b */ /* 0x003fea0003800000 */
.L_x_4485:
[----:B------:R-:W-:Y:S02]  /*f3f0*/  MOV R134, R139 ;  /* 0x0000008b00867202 */ /* 0x000fe40000000f00 */
[----:B------:R-:W-:-:S07]  /*f400*/  MOV R138, R240 ;  /* 0x000000f0008a7202 */ /* 0x000fce0000000f00 */
[----:B------:R-:W-:Y:S05]  /*f410*/  WARPSYNC.COLLECTIVE R135, `(.L_x_4486) ;  /* 0x0000000087087348 */ /* 0x000fea0003c00000 */
[----:B------:R0:W1:Y:S02]  /*f420*/  SHFL.IDX P2, R240, R134, R133, R132 ;  /* 0x0000008586f07389 */ /* 0x0000640000040084 */
[----:B01----:R-:W-:Y:S05]  /*f430*/  ENDCOLLECTIVE ;  /* 0x000000000000791b */ /* 0x003fea0003800000 */
.L_x_4486:
[----:B------:R-:W-:Y:S01]  /*f440*/  MOV R139, R240 ;  /* 0x000000f0008b7202 */ /* 0x000fe20000000f00 */
[----:B------:R-:W-:Y:S06]  /*f450*/  BRA `(.L_x_4487) ;  /* 0xffffff7800347947 */ /* 0x000fec000383ffff */
.L_x_4351:
[----:B------:R-:W-:Y:S01]  /*f460*/  MOV R246, R137 ;  /* 0x0000008900f67202 */ /* 0x000fe20000000f00 */
[----:B------:R-:W-:Y:S01]  /*f470*/  HFMA2 R245, -RZ, RZ, 0, 5.9604644775390625e-08 ;  /* 0x00000001fff57431 */ /* 0x000fe200000001ff */
[----:B------:R-:W-:Y:S02]  /*f480*/  MOV R244, 0x1f ;  /* 0x0000001f00f47802 */ /* 0x000fe40000000f00 */
[----:B------:R-:W-:-:S07]  /*f490*/  MOV R135, 0xffffffff ;  /* 0xffffffff00877802 */ /* 0x000fce0000000f00 */
[----:B0-----:R-:W-:Y:S05]  /*f4a0*/  WARPSYNC.COLLECTIVE R135, `(.L_x_4488) ;  /* 0x0000000087087348 */ /* 0x001fea0003c00000 */
[----:B------:R1:W2:Y:S02]  /*f4b0*/  SHFL.DOWN P0, R240, R246, R245, R244 ;  /* 0x080000f5f6f07389 */ /* 0x0002a400000000f4 */
[----:B012---:R-:W-:Y:S05]  /*f4c0*/  ENDCOLLECTIVE ;  /* 0x000000000000791b */ /* 0x007fea0003800000 */
.L_x_4488:
[----:B------:R-:W-:Y:S02]  /*f4d0*/  MOV R246, R138 ;  /* 0x0000008a00f67202 */ /* 0x000fe40000000f00 */
[----:B------:R-:W-:-:S07]  /*f4e0*/  MOV R132, R240 ;  /* 0x000000f000847202 */ /* 0x000fce0000000f00 */
[----:B------:R-:W-:Y:S05]  /*f4f0*/  WARPSYNC.COLLECTIVE R135, `(.L_x_4489) ;  /* 0x0000000087087348 */ /* 0x000fea0003c00000 */
[----:B------:R0:W1:Y:S02]  /*f500*/  SHFL.DOWN P0, R240, R246, R245, R244 ;  /* 0x080000f5f6f07389 */ /* 0x00006400000000f4 */
[----:B01----:R-:W-:Y:S05]  /*f510*/  ENDCOLLECTIVE ;  /* 0x000000000000791b */ /* 0x003fea0003800000 */
.L_x_4489:
[----:B------:R-:W-:Y:S02]  /*f520*/  MOV R246, R139 ;  /* 0x0000008b00f67202 */ /* 0x000fe40000000f00 */
[----:B------:R-:W-:-:S07]  /*f530*/  MOV R133, R240 ;  /* 0x000000f000857202 */ /* 0x000fce0000000f00 */
[----:B------:R-:W-:Y:S05]  /*f540*/  WARPSYNC.COLLECTIVE R135, `(.L_x_4490) ;  /* 0x0000000087087348 */ /* 0x000fea0003c00000 */
[----:B------:R0:W1:Y:S02]  /*f550*/  SHFL.DOWN P0, R240, R246, R245, R244 ;  /* 0x080000f5f6f07389 */ /* 0x00006400000000f4 */
[----:B01----:R-:W-:Y:S05]  /*f560*/  ENDCOLLECTIVE ;  /* 0x000000000000791b */ /* 0x003fea0003800000 */
.L_x_4490:
[----:B------:R-:W-:Y:S02]  /*f570*/  MOV R246, R136 ;  /* 0x0000008800f67202 */ /* 0x000fe40000000f00 */
[----:B------:R-:W-:-:S07]  /*f580*/  MOV R134, R240 ;  /* 0x000000f000867202 */ /* 0x000fce0000000f00 */
[----:B------:R-:W-:Y:S05]  /*f590*/  WARPSYNC.COLLECTIVE R135, `(.L_x_4491) ;  /* 0x0000000087087348 */ /* 0x000fea0003c00000 */
[----:B------:R0:W1:Y:S02]  /*f5a0*/  SHFL.DOWN P0, R240, R246, R245, R244 ;  /* 0x080000f5f6f07389 */ /* 0x00006400000000f4 */
[----:B01----:R-:W-:Y:S05]  /*f5b0*/  ENDCOLLECTIVE ;  /* 0x000000000000791b */ /* 0x003fea0003800000 */
.L_x_4491:
[----:B------:R-:W-:Y:S05]  /*f5c0*/  BRA `(.L_x_4492) ;  /* 0xffffff8c00d07947 */ /* 0x000fea000383ffff */
.L_x_4354:
        /* <DEDUP_REMOVED lines=8> */
.L_x_4494:
[----:B------:R-:W-:Y:S05]  /*f650*/  BSYNC B1 ;  /* 0x0000000000017941 */ /* 0x000fea0003800000 */
.L_x_4493:
        /* <DEDUP_REMOVED lines=8> */
.L_x_4495:
[----:B------:R-:W-:Y:S02]  /*f6e0*/  MOV R246, R139 ;  /* 0x0000008b00f67202 */ /* 0x000fe40000000f00 */
[----:B------:R-:W-:-:S07]  /*f6f0*/  MOV R133, R240 ;  /* 0x000000f000857202 */ /* 0x000fce0000000f00 */
[----:B------:R-:W-:Y:S05]  /*f700*/  WARPSYNC.COLLECTIVE R135, `(.L_x_4496) ;  /* 0x0000000087087348 */ /* 0x000fea0003c00000 */
[----:B------:R0:W1:Y:S02]  /*f710*/  SHFL.DOWN P0, R240, R246, R245, R244 ;  /* 0x080000f5f6f07389 */ /* 0x00006400000000f4 */
[----:B01----:R-:W-:Y:S05]  /*f720*/  ENDCOLLECTIVE ;  /* 0x000000000000791b */ /* 0x003fea0003800000 */
.L_x_4496:
[----:B------:R-:W-:Y:S02]  /*f730*/  MOV R246, R136 ;  /* 0x0000008800f67202 */ /* 0x000fe40000000f00 */
[----:B------:R-:W-:-:S07]  /*f740*/  MOV R134, R240 ;  /* 0x000000f000867202 */ /* 0x000fce0000000f00 */
[----:B------:R-:W-:Y:S05]  /*f750*/  WARPSYNC.COLLECTIVE R135, `(.L_x_4497) ;  /* 0x0000000087087348 */ /* 0x000fea0003c00000 */
[----:B------:R0:W1:Y:S02]  /*f760*/  SHFL.DOWN P0, R240, R246, R245, R244 ;  /* 0x080000f5f6f07389 */ /* 0x00006400000000f4 */
[----:B01----:R-:W-:Y:S05]  /*f770*/  ENDCOLLECTIVE ;  /* 0x000000000000791b */ /* 0x003fea0003800000 */
.L_x_4497:
[----:B------:R-:W-:Y:S05]  /*f780*/  BRA `(.L_x_4498) ;  /* 0xffffff8c00b07947 */ /* 0x000fea000383ffff */
.L_x_4357:
        /* <DEDUP_REMOVED lines=8> */
.L_x_4500:
[----:B------:R-:W-:Y:S05]  /*f810*/  BSYNC B1 ;  /* 0x0000000000017941 */ /* 0x000fea0003800000 */
.L_x_4499:
        /* <DEDUP_REMOVED lines=8> */
.L_x_4501:
[----:B------:R-:W-:Y:S02]  /*f8a0*/  MOV R246, R139 ;  /* 0x0000008b00f67202 */ /* 0x000fe40000000f00 */
[----:B------:R-:W-:-:S07]  /*f8b0*/  MOV R133, R240 ;  /* 0x000000f000857202 */ /* 0x000fce0000000f00 */
[----:B------:R-:W-:Y:S05]  /*f8c0*/  WARPSYNC.COLLECTIVE R135, `(.L_x_4502) ;  /* 0x0000000087087348 */ /* 0x000fea0003c00000 */
[----:B------:R0:W1:Y:S02]  /*f8d0*/  SHFL.DOWN P0, R240, R246, R245, R244 ;  /* 0x080000f5f6f07389 */ /* 0x00006400000000f4 */
[----:B01----:R-:W-:Y:S05]  /*f8e0*/  ENDCOLLECTIVE ;  /* 0x000000000000791b */ /* 0x003fea0003800000 */
.L_x_4502:
[----:B------:R-:W-:Y:S02]  /*f8f0*/  MOV R246, R136 ;  /* 0x0000008800f67202 */ /* 0x000fe40000000f00 */
[----:B------:R-:W-:-:S07]  /*f900*/  MOV R134, R240 ;  /* 0x000000f000867202 */ /* 0x000fce0000000f00 */
[----:B------:R-:W-:Y:S05]  /*f910*/  WARPSYNC.COLLECTIVE R135, `(.L_x_4503) ;  /* 0x0000000087087348 */ /* 0x000fea0003c00000 */
[----:B------:R0:W1:Y:S02]  /*f920*/  SHFL.DOWN P0, R240, R246, R245, R244 ;  /* 0x080000f5f6f07389 */ /* 0x00006400000000f4 */
[----:B01----:R-:W-:Y:S05]  /*f930*/  ENDCOLLECTIVE ;  /* 0x000000000000791b */ /* 0x003fea0003800000 */
.L_x_4503:
[----:B------:R-:W-:Y:S05]  /*f940*/  BRA `(.L_x_4504) ;  /* 0xffffff8c00907947 */ /* 0x000fea000383ffff */
.L_x_4360:
        /* <DEDUP_REMOVED lines=8> */
.L_x_4506:
[----:B------:R-:W-:Y:S05]  /*f9d0*/  BSYNC B1 ;  /* 0x0000000000017941 */ /* 0x000fea0003800000 */
.L_x_4505:
        /* <DEDUP_REMOVED lines=8> */
.L_x_4507:
[----:B------:R-:W-:Y:S02]  /*fa60*/  MOV R246, R139 ;  /* 0x0000008b00f67202 */ /* 0x000fe40000000f00 */
[----:B------:R-:W-:-:S07]  /*fa70*/  MOV R133, R240 ;  /* 0x000000f000857202 */ /* 0x000fce0000000f00 */
[----:B------:R-:W-:Y:S05]  /*fa80*/  WARPSYNC.COLLECTIVE R135, `(.L_x_4508) ;  /* 0x0000000087087348 */ /* 0x000fea0003c00000 */
[----:B------:R0:W1:Y:S02]  /*fa90*/  SHFL.DOWN P0, R240, R246, R245, R244 ;  /* 0x080000f5f6f07389 */ /* 0x00006400000000f4 */
[----:B01----:R-:W-:Y:S05]  /*faa0*/  ENDCOLLECTIVE ;  /* 0x000000000000791b */ /* 0x003fea0003800000 */
.L_x_4508:
[----:B------:R-:W-:Y:S02]  /*fab0*/  MOV R246, R136 ;  /* 0x0000008800f67202 */ /* 0x000fe40000000f00 */
[----:B------:R-:W-:-:S07]  /*fac0*/  MOV R134, R240 ;  /* 0x000000f000867202 */ /* 0x000fce0000000f00 */
[----:B------:R-:W-:Y:S05]  /*fad0*/  WARPSYNC.COLLECTIVE R135, `(.L_x_4509) ;  /* 0x0000000087087348 */ /* 0x000fea0003c00000 */
[----:B------:R0:W1:Y:S02]  /*fae0*/  SHFL.DOWN P0, R240, R246, R245, R244 ;  /* 0x080000f5f6f07389 */ /* 0x00006400000000f4 */
[----:B01----:R-:W-:Y:S05]  /*faf0*/  ENDCOLLECTIVE ;  /* 0x000000000000791b */ /* 0x003fea0003800000 */
.L_x_4509:
[----:B------:R-:W-:Y:S05]  /*fb00*/  BRA `(.L_x_4510) ;  /* 0xffffff8c00707947 */ /* 0x000fea000383ffff */
.L_x_4363:
        /* <DEDUP_REMOVED lines=8> */
.L_x_4512:
[----:B------:R-:W-:Y:S05]  /*fb90*/  BSYNC B1 ;  /* 0x0000000000017941 */ /* 0x000fea0003800000 */
.L_x_4511:
        /* <DEDUP_REMOVED lines=8> */
.L_x_4513:
[----:B------:R-:W-:Y:S02]  /*fc20*/  MOV R246, R139 ;  /* 0x0000008b00f67202 */ /* 0x000fe40000000f00 */
[----:B------:R-:W-:-:S07]  /*fc30*/  MOV R133, R240 ;  /* 0x000000f000857202 */ /* 0x000fce0000000f00 */
[----:B------:R-:W-:Y:S05]  /*fc40*/  WARPSYNC.COLLECTIVE R135, `(.L_x_4514) ;  /* 0x0000000087087348 */ /* 0x000fea0003c00000 */
[----:B------:R0:W1:Y:S02]  /*fc50*/  SHFL.DOWN P0, R240, R246, R245, R244 ;  /* 0x080000f5f6f07389 */ /* 0x00006400000000f4 */
[----:B01----:R-:W-:Y:S05]  /*fc60*/  ENDCOLLECTIVE ;  /* 0x000000000000791b */ /* 0x003fea0003800000 */
.L_x_4514:
[----:B------:R-:W-:Y:S02]  /*fc70*/  MOV R246, R136 ;  /* 0x0000008800f67202 */ /* 0x000fe40000000f00 */
[----:B------:R-:W-:-:S07]  /*fc80*/  MOV R134, R240 ;  /* 0x000000f000867202 */ /* 0x000fce0000000f00 */
[----:B------:R-:W-:Y:S05]  /*fc90*/  WARPSYNC.COLLECTIVE R135, `(.L_x_4515) ;  /* 0x0000000087087348 */ /* 0x000fea0003c00000 */
[----:B------:R0:W1:Y:S02]  /*fca0*/  SHFL.DOWN P0, R240, R246, R245, R244 ;  /* 0x080000f5f6f07389 */ /* 0x00006400000000f4 */
[----:B01----:R-:W-:Y:S05]  /*fcb0*/  ENDCOLLECTIVE ;  /* 0x000000000000791b */ /* 0x003fea0003800000 */
.L_x_4515:
[----:B------:R-:W-:Y:S05]  /*fcc0*/  BRA `(.L_x_4516) ;  /* 0xffffff8c00507947 */ /* 0x000fea000383ffff */
.L_x_4366:
        /* <DEDUP_REMOVED lines=8> */
.L_x_4518:
[----:B------:R-:W-:Y:S05]  /*fd50*/  BSYNC B1 ;  /* 0x0000000000017941 */ /* 0x000fea0003800000 */
.L_x_4517:
        /* <DEDUP_REMOVED lines=10> */
.L_x_4519:
[----:B------:R-:W-:Y:S02]  /*fe00*/  MOV R134, R139 ;  /* 0x0000008b00867202 */ /* 0x000fe40000000f00 */
[----:B------:R-:W-:-:S07]  /*fe10*/  MOV R237, R240 ;  /* 0x000000f000ed7202 */ /* 0x000fce0000000f00 */
[----:B------:R-:W-:Y:S05]  /*fe20*/  WARPSYNC.COLLECTIVE R135, `(.L_x_4520) ;  /* 0x0000000087087348 */ /* 0x000fea0003c00000 */
[----:B------:R0:W1:Y:S02]  /*fe30*/  SHFL.IDX P2, R240, R134, R133, R132 ;  /* 0x0000008586f07389 */ /* 0x0000640000040084 */
[----:B01----:R-:W-:Y:S05]  /*fe40*/  ENDCOLLECTIVE ;  /* 0x000000000000791b */ /* 0x003fea0003800000 */
.L_x_4520:
[-C--:B------:R-:W-:Y:S01]  /*fe50*/  FMUL.FTZ R239, R143, R237.reuse ;  /* 0x000000ed8fef7220 */ /* 0x080fe20000410000 */
[-C--:B------:R-:W-:Y:S01]  /*fe60*/  FMUL.FTZ R241, R141, R237.reuse ;  /* 0x000000ed8df17220 */ /* 0x080fe20000410000 */
[CC--:B------:R-:W-:Y:S02]  /*fe70*/  FMUL.FTZ R242, R142.reuse, R237.reuse ;  /* 0x000000ed8ef27220 */ /* 0x0c0fe40000410000 */
[-C--:B------:R-:W-:Y:S01]  /*fe80*/  FFMA.FTZ R239, R142, R236.reuse, -R239 ;  /* 0x000000ec8eef7223 */ /* 0x080fe200000108ef */
[-C--:B------:R-:W-:Y:S01]  /*fe90*/  FFMA.FTZ R238, R140, R236.reuse, -R241 ;  /* 0x000000ec8cee7223 */ /* 0x080fe200000108f1 */
[----:B------:R-:W-:Y:S01]  /*fea0*/  FFMA.FTZ R241, R143, R236, R242 ;  /* 0x000000ec8ff17223 */ /* 0x000fe200000100f2 */
[----:B------:R-:W-:Y:S01]  /*feb0*/  MOV R134, R136 ;  /* 0x0000008800867202 */ /* 0x000fe20000000f00 */
[----:B------:R-:W-:Y:S01]  /*fec0*/  FADD.FTZ R239, R240, R239 ;  /* 0x000000eff0ef7221 */ /* 0x000fe20000010000 */
[----:B------:R-:W-:-:S04]  /*fed0*/  FMUL.FTZ R240, R140, R237 ;  /* 0x000000ed8cf07220 */ /* 0x000fc80000410000 */
[----:B------:R-:W-:-:S07]  /*fee0*/  FFMA.FTZ R237, R141, R236, R240 ;  /* 0x000000ec8ded7223 */ /* 0x000fce00000100f0 */
[----:B------:R-:W-:Y:S05]  /*fef0*/  WARPSYNC.COLLECTIVE R135, `(.L_x_4521) ;  /* 0x0000000087087348 */ /* 0x000fea0003c00000 */
[----:B------:R0:W1:Y:S02]  /*ff00*/  SHFL.IDX P2, R240, R134, R133, R132 ;  /* 0x0000008586f07389 */ /* 0x0000640000040084 */
[----:B01----:R-:W-:Y:S05]  /*ff10*/  ENDCOLLECTIVE ;  /* 0x000000000000791b */ /* 0x003fea0003800000 */
.L_x_4521:
[----:B------:R-:W-:Y:S02]  /*ff20*/  MOV R134, R140 ;  /* 0x0000008c00867202 */ /* 0x000fe40000000f00 */
[----:B------:R-:W-:-:S05]  /*ff30*/  MOV R246, R240 ;  /* 0x000000f000f67202 */ /* 0x000fca0000000f00 */
[----:B------:R-:W-:Y:S01]  /*ff40*/  FADD.FTZ R236, R246, R241 ;  /* 0x000000f1f6ec7221 */ /* 0x000fe20000010000 */
[----:B------:R-:W-:-:S07]  /*ff50*/  MOV R246, R137 ;  /* 0x0000008900f67202 */ /* 0x000fce0000000f00 */
[----:B------:R-:W-:Y:S05]  /*ff60*/  WARPSYNC.COLLECTIVE R135, `(.L_x_4522) ;  /* 0x0000000087087348 */ /* 0x000fea0003c00000 */
[----:B------:R0:W1:Y:S02]  /*ff70*/  SHFL.DOWN P0, R240, R246, R245, R244 ;  /* 0x080000f5f6f07389 */ /* 0x00006400000000f4 */
[----:B01----:R-:W-:Y:S05]  /*ff80*/  ENDCOLLECTIVE ;  /* 0x000000000000791b */ /* 0x003fea0003800000 */
.L_x_4522:
[----:B------:R-:W-:Y:S02]  /*ff90*/  MOV R246, R138 ;  /* 0x0000008a00f67202 */ /* 0x000fe40000000f00 */
[----:B------:R-:W-:-:S07]  /*ffa0*/  MOV R241, R240 ;  /* 0x000000f000f17202 */ /* 0x000fce0000000f00 */
[----:B------:R-:W-:Y:S05]  /*ffb0*/  WARPSYNC.COLLECTIVE R135, `(.L_x_4523) ;  /* 0x0000000087087348 */ /* 0x000fea0003c00000 */
[----:B------:R0:W1:Y:S02]  /*ffc0*/  SHFL.DOWN P0, R240, R246, R245, R244 ;  /* 0x080000f5f6f07389 */ /* 0x00006400000000f4 */
[----:B01----:R-:W-:Y:S05]  /*ffd0*/  ENDCOLLECTIVE ;  /* 0x000000000000791b */ /* 0x003fea0003800000 */
.L_x_4523:
[----:B------:R-:W-:Y:S02]  /*ffe0*/  MOV R246, R139 ;  /* 0x0000008b00f67202 */ /* 0x000fe40000000f00 */
[----:B------:R-:W-:-:S07]  /*fff0*/  MOV R242, R240 ;  /* 0x000000f000f27202 */ /* 0x000fce0000000f00 */
[----:B------:R-:W-:Y:S05]  /*10000*/  WARPSYNC.COLLECTIVE R135, `(.L_x_4524) ;  /* 0x0000000087087348 */ /* 0x000fea0003c00000 */
[----:B------:R0:W1:Y:S02]  /*10010*/  SHFL.DOWN P0, R240, R246, R245, R244 ;  /* 0x080000f5f6f07389 */ /* 0x00006400000000f4 */
[----:B01----:R-:W-:Y:S05]  /*10020*/  ENDCOLLECTIVE ;  /* 0x000000000000791b */ /* 0x003fea0003800000 */
.L_x_4524:
[----:B------:R-:W-:Y:S02]  /*10030*/  MOV R246, R136 ;  /* 0x0000008800f67202 */ /* 0x000fe40000000f00 */
[----:B------:R-:W-:-:S07]  /*10040*/  MOV R243, R240 ;  /* 0x000000f000f37202 */ /* 0x000fce0000000f00 */
[----:B------:R-:W-:Y:S05]  /*10050*/  WARPSYNC.COLLECTIVE R135, `(.L_x_4525) ;  /* 0x0000000087087348 */ /* 0x000fea0003c00000 */
[----:B------:R0:W1:Y:S02]  /*10060*/  SHFL.DOWN P0, R240, R246, R245, R244 ;  /* 0x080000f5f6f07389 */ /* 0x00006400000000f4 */
[----:B01----:R-:W-:Y:S05]  /*10070*/  ENDCOLLECTIVE ;  /* 0x000000000000791b */ /* 0x003fea0003800000 */
.L_x_4525:
[----:B------:R-:W-:-:S07]  /*10080*/  MOV R248, R240 ;  /* 0x000000f000f87202 */ /* 0x000fce0000000f00 */
[----:B------:R-:W-:Y:S05]  /*10090*/  WARPSYNC.COLLECTIVE R135, `(.L_x_4526) ;  /* 0x0000000087087348 */ /* 0x000fea0003c00000 */
[----:B------:R0:W1:Y:S02]  /*100a0*/  SHFL.IDX P2, R240, R134, R133, R132 ;  /* 0x0000008586f07389 */ /* 0x0000640000040084 */
[----:B01----:R-:W-:Y:S05]  /*100b0*/  ENDCOLLECTIVE ;  /* 0x000000000000791b */ /* 0x003fea0003800000 */
.L_x_4526:
[----:B------:R-:W-:Y:S02]  /*100c0*/  MOV R134, R141 ;  /* 0x0000008d00867202 */ /* 0x000fe40000000f00 */
[----:B------:R-:W-:-:S07]  /*100d0*/  MOV R247, R240 ;  /* 0x000000f000f77202 */ /* 0x000fce0000000f00 */
[----:B------:R-:W-:Y:S05]  /*100e0*/  WARPSYNC.COLLECTIVE R135, `(.L_x_4527) ;  /* 0x0000000087087348 */ /* 0x000fea0003c00000 */
[----:B------:R0:W1:Y:S02]  /*100f0*/  SHFL.IDX P2, R240, R134, R133, R132 ;  /* 0x0000008586f07389 */ /* 0x0000640000040084 */
[----:B01----:R-:W-:Y:S05]  /*10100*/  ENDCOLLECTIVE ;  /* 0x000000000000791b */ /* 0x003fea0003800000 */
.L_x_4527:
[----:B------:R-:W-:Y:S02]  /*10110*/  MOV R136, R247 ;  /* 0x000000f700887202 */ /* 0x000fe40000000f00 */
[----:B------:R-:W-:Y:S02]  /*10120*/  MOV R134, R142 ;  /* 0x0000008e00867202 */ /* 0x000fe40000000f00 */
[----:B------:R-:W-:-:S07]  /*10130*/  MOV R244, R240 ;  /* 0x000000f000f47202 */ /* 0x000fce0000000f00 */
[----:B------:R-:W-:Y:S05]  /*10140*/  WARPSYNC.COLLECTIVE R135, `(.L_x_4528) ;  /* 0x0000000087087348 */ /* 0x000fea0003c00000 */
[----:B------:R0:W1:Y:S02]  /*10150*/  SHFL.IDX P2, R240, R134, R133, R132 ;  /* 0x0000008586f07389 */ /* 0x0000640000040084 */
[----:B01----:R-:W-:Y:S05]  /*10160*/  ENDCOLLECTIVE ;  /* 0x000000000000791b */ /* 0x003fea0003800000 */
.L_x_4528:
[----:B------:R-:W-:Y:S02]  /*10170*/  MOV R137, R244 ;  /* 0x000000f400897202 */ /* 0x000fe40000000f00 */
[----:B------:R-:W-:Y:S02]  /*10180*/  MOV R134, R143 ;  /* 0x0000008f00867202 */ /* 0x000fe40000000f00 */
[----:B------:R-:W-:-:S07]  /*10190*/  MOV R245, R240 ;  /* 0x000000f000f57202 */ /* 0x000fce0000000f00 */
[----:B------:R-:W-:Y:S05]  /*101a0*/  WARPSYNC.COLLECTIVE R135, `(.L_x_4529) ;  /* 0x0000000087087348 */ /* 0x000fea0003c00000 */
[----:B------:R0:W1:Y:S02]  /*101b0*/  SHFL.IDX P2, R240, R134, R133, R132 ;  /* 0x0000008586f07389 */ /* 0x0000640000040084 */
[----:B01----:R-:W-:Y:S05]  /*101c0*/  ENDCOLLECTIVE ;  /* 0x000000000000791b */ /* 0x003fea0003800000 */
.L_x_4529:
[----:B------:R-:W-:Y:S01]  /*101d0*/  MOV R249, R240 ;  /* 0x000000f000f97202 */ /* 0x000fe20000000f00 */
[----:B------:R-:W-:Y:S06]  /*101e0*/  BRA `(.L_x_4530) ;  /* 0xffffff8800a87947 */ /* 0x000fec000383ffff */
.L_x_4531:
        /* <DEDUP_REMOVED lines=9> */
.L_x_18679:


//--------------------- .text._Z25selective_scan_bwd_kernelI32Selective_Scan_bwd_kernel_traitsILi128ELi16ELb1ELb1ELb0ELb0ELb0EfN3c107complexIfEEEEv12SSMParamsBwd --------------------------
	.section	.text._Z25selective_scan_bwd_kernelI32Selective_Scan_bwd_kernel_traitsILi128ELi16ELb1ELb1ELb0ELb0ELb0EfN3c107complexIfEEEEv12SSMParamsBwd,"ax",@progbits
	.align	128
        .global         _Z25selective_scan_bwd_kernelI32Selective_Scan_bwd_kernel_traitsILi128ELi16ELb1ELb1ELb0ELb0ELb0EfN3c107complexIfEEEEv12SSMParamsBwd
        .type           _Z25selective_scan_bwd_kernelI32Selective_Scan_bwd_kernel_traitsILi128ELi16ELb1ELb1ELb0ELb0ELb0EfN3c107complexIfEEEEv12SSMParamsBwd,@function
        .size           _Z25selective_scan_bwd_kernelI32Selective_Scan_bwd_kernel_traitsILi128ELi16ELb1ELb1ELb0ELb0ELb0EfN3c107complexIfEEEEv12SSMParamsBwd,(.L_x_18680 - _Z25selective_scan_bwd_kernelI32Selective_Scan_bwd_kernel_traitsILi128ELi16ELb1ELb1ELb0ELb0ELb0EfN3c107complexIfEEEEv12SSMParamsBwd)
        .other          _Z25selective_scan_bwd_kernelI32Selective_Scan_bwd_kernel_traitsILi128ELi16ELb1ELb1ELb0ELb0ELb0EfN3c107complexIfEEEEv12SSMParamsBwd,@"STO_CUDA_ENTRY STV_DEFAULT"
_Z25selective_scan_bwd_kernelI32Selective_Scan_bwd_kernel_traitsILi128ELi16ELb1ELb1ELb0ELb0ELb0EfN3c107complexIfEEEEv12SSMParamsBwd:
.text._Z25selective_scan_bwd_kernelI32Selective_Scan_bwd_kernel_traitsILi128ELi16ELb1ELb1ELb0ELb0ELb0EfN3c107complexIfEEEEv12SSMParamsBwd:
        /* <DEDUP_REMOVED lines=31> */
[----:B------:R-:W5:Y:S02]  /*01f0*/  S2UR UR6, SR_CTAID.X ;  /* 0x00000000000679c3 */ /* 0x000f640000002500 */
        /* <DEDUP_REMOVED lines=14> */
[----:B------:R-:W-:-:S02]  /*02e0*/  ULEA UR22, UR24, 0xfffff800, 0xb ;  /* 0xfffff80018167891 */ /* 0x000fc4000f8e58ff */
[----:B------:R-:W-:Y:S02]  /*02f0*/  UIMAD UR7, UR8, UR23, UR19 ;  /* 0x00000017080772a4 */ /* 0x000fe4000f8e0213 */
[----:B------:R-:W-:Y:S02]  /*0300*/  UIADD3 UR9, UP0, UPT, UR22, UR4, URZ ;  /* 0x0000000416097290 */ /* 0x000fe4000ff1e0ff */
[----:B------:R-:W-:Y:S01]  /*0310*/  USHF.R.S32.HI UR23, URZ, 0x1f, UR22 ;  /* 0x0000001fff177899 */ /* 0x000fe20008011416 */
[----:B------:R-:W-:Y:S01]  /*0320*/  UMOV UR4, URZ ;  /* 0x000000ff00047c82 */ /* 0x000fe20008000000 */
[----:B------:R-:W-:Y:S01]  /*0330*/  UIADD3 UR19, UP2, UPT, UR22, UR18, URZ ;  /* 0x0000001216137290 */ /* 0x000fe2000ff5e0ff */
[----:B---3--:R-:W-:Y:S01]  /*0340*/  IADD3 R2, PT, PT, R0, 0xffffffe, RZ ;  /* 0x0ffffffe00027810 */ /* 0x008fe20007ffe0ff */
[----:B------:R-:W1:Y:S01]  /*0350*/  LDCU.64 UR20, c[0x0][0x498] ;  /* 0x00009300ff1477ac */ /* 0x000e620008000a00 */
[----:B------:R-:W-:Y:S01]  /*0360*/  MOV R0, UR8 ;  /* 0x0000000800007c02 */ /* 0x000fe20008000f00 */
[----:B------:R-:W-:-:S03]  /*0370*/  UIADD3.X UR7, UPT, UPT, UR23, UR7, URZ, UP2, !UPT ;  /* 0x0000000717077290 */ /* 0x000fc600097fe4ff */
[----:B------:R-:W3:Y:S01]  /*0380*/  F2I.FTZ.U32.TRUNC.NTZ R2, R2 ;  /* 0x0000000200027305 */ /* 0x000ee2000021f000 */
[----:B------:R-:W-:Y:S01]  /*0390*/  IABS R0, R0 ;  /* 0x0000000000007213 */ /* 0x000fe20000000000 */
[----:B0-----:R-:W-:Y:S02]  /*03a0*/  ULEA UR14, UP3, UR19, UR14, 0x2 ;  /* 0x0000000e130e7291 */ /* 0x001fe4000f8610ff */
[----:B------:R-:W-:Y:S01]  /*03b0*/  ULEA UR12, UP1, UR9, UR12, 0x2 ;  /* 0x0000000c090c7291 */ /* 0x000fe2000f8210ff */
[----:B------:R-:W-:Y:S01]  /*03c0*/  R2UR UR27, R0 ;  /* 0x00000000001b72ca */ /* 0x000fe200000e0000 */
[----:B------:R-:W-:Y:S02]  /*03d0*/  UIADD3.X UR18, UPT, UPT, UR23, UR25, URZ, UP0, !UPT ;  /* 0x0000001917127290 */ /* 0x000fe400087fe4ff */
[----:B------:R-:W-:Y:S02]  /*03e0*/  ULEA.HI.X UR19, UR19, UR15, UR7, 0x2, UP3 ;  /* 0x0000000f13137291 */ /* 0x000fe400098f1407 */
[----:B------:R-:W-:Y:S01]  /*03f0*/  ULEA.HI.X UR13, UR9, UR13, UR18, 0x2, UP1 ;  /* 0x0000000d090d7291 */ /* 0x000fe200088f1412 */
[----:B------:R-:W0:Y:S01]  /*0400*/  LDCU.64 UR10, c[0x0][0x3b0] ;  /* 0x00007600ff0a77ac */ /* 0x000e220008000a00 */
[----:B---3--:R-:W-:Y:S01]  /*0410*/  R2UR UR5, R2 ;  /* 0x00000000020572ca */ /* 0x008fe200000e0000 */
[----:B--2---:R-:W-:-:S02]  /*0420*/  USHF.R.U32.HI UR25, URZ, 0x1, UR17 ;  /* 0x00000001ff197899 */ /* 0x004fc40008011611 */
[----:B------:R-:W-:Y:S02]  /*0430*/  UISETP.NE.AND UP1, UPT, UR30, URZ, UPT ;  /* 0x000000ff1e00728c */ /* 0x000fe4000bf25270 */
[----:B------:R-:W-:-:S08]  /*0440*/  UIMAD UR25, UR25, UR6, URZ ;  /* 0x00000006191972a4 */ /* 0x000fd0000f8e02ff */
[----:B------:R-:W-:-:S04]  /*0450*/  UIADD3 UR26, UPT, UPT, URZ, -UR5, URZ ;  /* 0x80000005ff1a7290 */ /* 0x000fc8000fffe0ff */
[----:B------:R-:W-:-:S04]  /*0460*/  UIMAD UR26, UR26, UR31, URZ ;  /* 0x0000001f1a1a72a4 */ /* 0x000fc8000f8e02ff */
[----:B------:R-:W-:-:S04]  /*0470*/  UIMAD.WIDE.U32 UR4, UR5, UR26, UR4 ;  /* 0x0000001a050472a5 */ /* 0x000fc8000f8e0004 */
[----:B------:R-:W-:-:S07]  /*0480*/  UIMAD.WIDE.U32 UR4, UR5, UR27, URZ ;  /* 0x0000001b050472a5 */ /* 0x000fce000f8e00ff */
[----:B------:R-:W-:Y:S01]  /*0490*/  UMOV UR7, UR5 ;  /* 0x0000000500077c82 */ /* 0x000fe20008000000 */
[----:B-1----:R-:W-:Y:S02]  /*04a0*/  UIMAD.WIDE.U32 UR4, UR6, UR20, URZ ;  /* 0x00000014060472a5 */ /* 0x002fe4000f8e00ff */
[----:B------:R-:W-:Y:S02]  /*04b0*/  UIADD3 UR9, UPT, UPT, -UR7, URZ, URZ ;  /* 0x000000ff07097290 */ /* 0x000fe4000fffe1ff */
[----:B------:R-:W-:Y:S02]  /*04c0*/  UIMAD UR5, UR6, UR21, UR5 ;  /* 0x00000015060572a4 */ /* 0x000fe4000f8e0205 */
[----:B------:R-:W-:Y:S02]  /*04d0*/  UIMAD UR9, UR31, UR9, UR27 ;  /* 0x000000091f0972a4 */ /* 0x000fe4000f8e021b */
[----:B------:R-:W-:Y:S02]  /*04e0*/  UIMAD.WIDE.U32 UR4, UR8, UR32, UR4 ;  /* 0x00000020080472a5 */ /* 0x000fe4000f8e0004 */
[----:B------:R-:W-:-:S02]  /*04f0*/  UISETP.GT.U32.AND UP2, UPT, UR31, UR9, UPT ;  /* 0x000000091f00728c */ /* 0x000fc4000bf44070 */
[----:B0-----:R-:W-:Y:S02]  /*0500*/  UIMAD.WIDE.U32 UR20, UR6, UR10, URZ ;  /* 0x0000000a061472a5 */ /* 0x001fe4000f8e00ff */
[----:B------:R-:W-:Y:S02]  /*0510*/  USHF.R.U64 UR10, UR16, 0x1, UR17 ;  /* 0x00000001100a7899 */ /* 0x000fe40008001211 */
[----:B------:R-:W-:Y:S02]  /*0520*/  UIMAD UR17, UR8, UR33, UR5 ;  /* 0x00000021081172a4 */ /* 0x000fe4000f8e0205 */
[----:B------:R-:W-:Y:S01]  /*0530*/  ULOP3.LUT UR5, UR8, UR30, URZ, 0x3c, !UPT ;  /* 0x0000001e08057292 */ /* 0x000fe2000f8e3cff */
[----:B------:R-:W0:Y:S02]  /*0540*/  LDCU.64 UR26, c[0x0][0x3c8] ;  /* 0x00007900ff1a77ac */ /* 0x000e240008000a00 */
[----:B------:R-:W-:Y:S02]  /*0550*/  @!UP2 UIADD3 UR9, UPT, UPT, UR9, -UR31, URZ ;  /* 0x8000001f0909a290 */ /* 0x000fe4000fffe0ff */
[----:B------:R-:W-:-:S02]  /*0560*/  @!UP2 UIADD3 UR7, UPT, UPT, UR7, 0x1, URZ ;  /* 0x000000010707a890 */ /* 0x000fc4000fffe0ff */
[----:B------:R-:W-:Y:S02]  /*0570*/  UISETP.GE.U32.AND UP0, UPT, UR9, UR31, UPT ;  /* 0x0000001f0900728c */ /* 0x000fe4000bf06070 */
[----:B------:R-:W-:Y:S01]  /*0580*/  UISETP.GE.AND UP2, UPT, UR5, URZ, UPT ;  /* 0x000000ff0500728c */ /* 0x000fe2000bf46270 */
[----:B------:R-:W1:Y:S01]  /*0590*/  LDCU.64 UR32, c[0x0][0x4c0] ;  /* 0x00009800ff2077ac */ /* 0x000e620008000a00 */
[----:B------:R-:W-:Y:S02]  /*05a0*/  UIADD3 UR4, UP3, UPT, UR22, UR4, URZ ;  /* 0x0000000416047290 */ /* 0x000fe4000ff7e0ff */
[----:B------:R-:W-:-:S05]  /*05b0*/  UIMAD UR21, UR6, UR11, UR21 ;  /* 0x0000000b061572a4 */ /* 0x000fca000f8e0215 */
[----:B------:R-:W-:Y:S02]  /*05c0*/  @UP0 UIADD3 UR7, UPT, UPT, UR7, 0x1, URZ ;  /* 0x0000000107070890 */ /* 0x000fe4000fffe0ff */
[----:B------:R-:W-:Y:S02]  /*05d0*/  UISETP.NE.U32.AND UP0, UPT, UR36, URZ, UPT ;  /* 0x000000ff2400728c */ /* 0x000fe4000bf05070 */
[----:B------:R-:W-:Y:S02]  /*05e0*/  @!UP2 UIADD3 UR7, UPT, UPT, -UR7, URZ, URZ ;  /* 0x000000ff0707a290 */ /* 0x000fe4000fffe1ff */
[----:B------:R-:W-:Y:S02]  /*05f0*/  UISETP.NE.AND.EX UP0, UPT, UR37, URZ, UPT, UP0 ;  /* 0x000000ff2500728c */ /* 0x000fe4000bf05300 */
[----:B------:R-:W-:Y:S02]  /*0600*/  UIADD3.X UR17, UPT, UPT, UR23, UR17, URZ, UP3, !UPT ;  /* 0x0000001117117290 */ /* 0x000fe40009ffe4ff */
[----:B------:R-:W-:-:S02]  /*0610*/  ULEA UR18, UP2, UR4, UR34, 0x2 ;  /* 0x0000002204127291 */ /* 0x000fc4000f8410ff */
[----:B------:R-:W-:Y:S02]  /*0620*/  @!UP1 ULOP3.LUT UR7, URZ, UR30, URZ, 0x33, !UPT ;  /* 0x0000001eff079292 */ /* 0x000fe4000f8e33ff */
[----:B------:R-:W-:Y:S02]  /*0630*/  ULEA.HI.X UR17, UR4, UR35, UR17, 0x2, UP2 ;  /* 0x0000002304117291 */ /* 0x000fe400090f1411 */
[----:B------:R-:W-:Y:S02]  /*0640*/  USHF.R.S32.HI UR4, URZ, 0x1f, UR7 ;  /* 0x0000001fff047899 */ /* 0x000fe40008011407 */
[----:B0-----:R-:W-:Y:S02]  /*0650*/  UIMAD.WIDE.U32 UR20, UR7, UR26, UR20 ;  /* 0x0000001a071472a5 */ /* 0x001fe4000f8e0014 */
[----:B------:R-:W-:Y:S01]  /*0660*/  UIMAD UR5, UR4, UR26, URZ ;  /* 0x0000001a040572a4 */ /* 0x000fe2000f8e02ff */
[----:B------:R-:W0:Y:S01]  /*0670*/  @UP0 LDCU UR26, c[0x0][0x384] ;  /* 0x00007080ff1a07ac */ /* 0x000e220008000800 */
[----:B-1----:R-:W-:-:S02]  /*0680*/  UIMAD UR11, UR4, UR32, URZ ;  /* 0x00000020040b72a4 */ /* 0x002fc4000f8e02ff */
[----:B------:R-:W-:Y:S02]  /*0690*/  UIMAD UR9, UR7, UR27, UR5 ;  /* 0x0000001b070972a4 */ /* 0x000fe4000f8e0205 */
[----:B------:R-:W-:Y:S02]  /*06a0*/  UIMAD.WIDE.U32 UR4, UR7, UR32, URZ ;  /* 0x00000020070472a5 */ /* 0x000fe4000f8e00ff */
[----:B------:R-:W-:Y:S01]  /*06b0*/  UIMAD UR11, UR7, UR33, UR11 ;  /* 0x00000021070b72a4 */ /* 0x000fe2000f8e020b */
[----:B------:R-:W1:Y:S01]  /*06c0*/  LDCU.64 UR22, c[0x0][0x538] ;  /* 0x0000a700ff1677ac */ /* 0x000e620008000a00 */
[----:B------:R-:W-:Y:S01]  /*06d0*/  ULEA UR7, UR24, 0xfffff000, 0xc ;  /* 0xfffff00018077891 */ /* 0x000fe2000f8e60ff */
[----:B------:R-:W2:Y:S01]  /*06e0*/  @UP0 LDCU UR27, c[0x0][0x38c] ;  /* 0x00007180ff1b07ac */ /* 0x000ea20008000800 */
[----:B------:R-:W3:Y:S02]  /*06f0*/  LDCU.64 UR30, c[0x0][0x448] ;  /* 0x00008900ff1e77ac */ /* 0x000ee40008000a00 */
        /* <DEDUP_REMOVED lines=9> */
[----:B-1----:R-:W-:Y:S02]  /*0790*/  ULEA UR9, UP1, UR10, UR22, 0x3 ;  /* 0x000000160a097291 */ /* 0x002fe4000f8218ff */
[----:B--2---:R-:W-:Y:S02]  /*07a0*/  @UP0 UIMAD UR11, UR4, UR27, URZ ;  /* 0x0000001b040b02a4 */ /* 0x004fe4000f8e02ff */
[----:B---3--:R-:W-:Y:S02]  /*07b0*/  ULEA UR16, UP2, UR15, UR30, 0x2 ;  /* 0x0000001e0f107291 */ /* 0x008fe4000f8410ff */
        /* <DEDUP_REMOVED lines=10> */
[----:B----4-:R-:W-:Y:S11]  /*0860*/  BRA.U !UP0, `(.L_x_4532) ;  /* 0x0000009108c87547 */ /* 0x010ff6000b800000 */
[----:B------:R-:W0:Y:S01]  /*0870*/  S2R R2, SR_TID.X ;  /* 0x0000000000027919 */ /* 0x000e220000002100 */
[----:B------:R-:W1:Y:S01]  /*0880*/  LDCU UR11, c[0x0][0x394] ;  /* 0x00007280ff0b77ac */ /* 0x000e620008000800 */
[----:B------:R2:W-:Y:S04]  /*0890*/  STL [R1+0x10], RZ ;  /* 0x000010ff01007387 */ /* 0x0005e80000100800 */
[----:B------:R2:W-:Y:S01]  /*08a0*/  STL [R1+0x14], RZ ;  /* 0x000014ff01007387 */ /* 0x0005e20000100800 */
[C---:B0-----:R-:W-:Y:S02]  /*08b0*/  SHF.L.U32 R0, R2.reuse, 0x2, RZ ;  /* 0x0000000202007819 */ /* 0x041fe400000006ff */
[----:B------:R-:W-:Y:S02]  /*08c0*/  LOP3.LUT R36, R2, 0x1f, RZ, 0xc0, !PT ;  /* 0x0000001f02247812 */ /* 0x000fe400078ec0ff */
[----:B------:R-:W-:-:S02]  /*08d0*/  LOP3.LUT R5, R0, 0xf80, RZ, 0xc0, !PT ;  /* 0x00000f8000057812 */ /* 0x000fc400078ec0ff */
[----:B------:R-:W-:Y:S02]  /*08e0*/  LOP3.LUT R0, R2, 0x3e0, RZ, 0xc0, !PT ;  /* 0x000003e002007812 */ /* 0x000fe400078ec0ff */
[----:B------:R-:W-:-:S03]  /*08f0*/  LOP3.LUT R7, R5, R36, RZ, 0xfc, !PT ;  /* 0x0000002405077212 */ /* 0x000fc600078efcff */
[----:B-1----:R2:W-:Y:S04]  /*0900*/  STL [R1+0x18], R0 ;  /* 0x0000180001007387 */ /* 0x0025e80000100800 */
.L_x_4632:
[----:B------:R-:W-:Y:S01]  /*0910*/  BAR.SYNC.DEFER_BLOCKING 0x0 ;  /* 0x0000000000007b1d */ /* 0x000fe20000010000 */
[----:B0-----:R-:W-:Y:S02]  /*0920*/  MOV R2, UR12 ;  /* 0x0000000c00027c02 */ /* 0x001fe40008000f00 */
[----:B------:R-:W-:-:S03]  /*0930*/  MOV R3, UR13 ;  /* 0x0000000d00037c02 */ /* 0x000fc60008000f00 */
[----:B------:R-:W3:Y:S01]  /*0940*/  LDL R6, [R1+0x18] ;  /* 0x0000180001067983 */ /* 0x000ee20000100800 */
[----:B------:R-:W-:-:S05]  /*0950*/  IMAD.WIDE.U32 R2, R7, 0x10, R2 ;  /* 0x0000001007027825 */ /* 0x000fca00078e0002 */
[----:B------:R-:W4:Y:S04]  /*0960*/  LDG.E.128 R8, desc[UR28][R2.64] ;  /* 0x0000001c02087981 */ /* 0x000f28000c1e1d00 */
[----:B------:R-:W5:Y:S04]  /*0970*/  LDG.E.128 R12, desc[UR28][R2.64+0x200] ;  /* 0x0002001c020c7981 */ /* 0x000f68000c1e1d00 */
[----:B------:R-:W5:Y:S04]  /*0980*/  LDG.E.128 R16, desc[UR28][R2.64+0x400] ;  /* 0x0004001c02107981 */ /* 0x000f68000c1e1d00 */
[----:B------:R0:W5:Y:S01]  /*0990*/  LDG.E.128 R20, desc[UR28][R2.64+0x600] ;  /* 0x0006001c02147981 */ /* 0x000162000c1e1d00 */
[----:B------:R-:W1:Y:S01]  /*09a0*/  S2UR UR20, SR_CgaCtaId ;  /* 0x00000000001479c3 */ /* 0x000e620000008800 */
[----:B------:R-:W-:Y:S01]  /*09b0*/  UMOV UR8, 0x400 ;  /* 0x0000040000087882 */ /* 0x000fe20000000000 */
[----:B------:R-:W-:Y:S01]  /*09c0*/  MOV R4, UR14 ;  /* 0x0000000e00047c02 */ /* 0x000fe20008000f00 */
[----:B------:R-:W2:Y:S01]  /*09d0*/  S2R R37, SR_LANEID ;  /* 0x0000000000257919 */ /* 0x000ea20000000000 */
[----:B-1----:R-:W-:-:S06]  /*09e0*/  ULEA UR8, UR20, UR8, 0x18 ;  /* 0x0000000814087291 */ /* 0x002fcc000f8ec0ff */
[----:B------:R-:W-:Y:S02]  /*09f0*/  MOV R189, UR8 ;  /* 0x0000000800bd7c02 */ /* 0x000fe40008000f00 */
[----:B--2---:R-:W-:-:S03]  /*0a00*/  IADD3 R0, PT, PT, R5, R37, RZ ;  /* 0x0000002505007210 */ /* 0x004fc60007ffe0ff */
[----:B------:R-:W1:Y:S01]  /*0a10*/  LDCU UR8, c[0x0][0x38c] ;  /* 0x00007180ff0877ac */ /* 0x000e620008000800 */
[----:B------:R-:W-:Y:S02]  /*0a20*/  MOV R5, UR19 ;  /* 0x0000001300057c02 */ /* 0x000fe40008000f00 */
[----:B------:R-:W-:Y:S02]  /*0a30*/  LEA R241, R0, R189, 0x4 ;  /* 0x000000bd00f17211 */ /* 0x000fe400078e20ff */
[----:B------:R-:W2:Y:S01]  /*0a40*/  LDL.LU R0, [R1+0x14] ;  /* 0x0000140001007983 */ /* 0x000ea20000300800 */
[----:B0-----:R-:W-:Y:S01]  /*0a50*/  IMAD.WIDE.U32 R2, R7, 0x10, R4 ;  /* 0x0000001007027825 */ /* 0x001fe200078e0004 */
[----:B---3--:R-:W-:-:S04]  /*0a60*/  IADD3 R38, PT, PT, R6, R37, RZ ;  /* 0x0000002506267210 */ /* 0x008fc80007ffe0ff */
[----:B------:R-:W-:Y:S01]  /*0a70*/  LEA R240, R38, R189, 0x6 ;  /* 0x000000bd26f07211 */ /* 0x000fe200078e30ff */
[----:B----4-:R0:W-:Y:S04]  /*0a80*/  STS.128 [R241], R8 ;  /* 0x00000008f1007388 */ /* 0x0101e80000000c00 */
[----:B-----5:R3:W-:Y:S04]  /*0a90*/  STS.128 [R241+0x200], R12 ;  /* 0x0002000cf1007388 */ /* 0x0207e80000000c00 */
[----:B------:R-:W-:Y:S04]  /*0aa0*/  STS.128 [R241+0x400], R16 ;  /* 0x00040010f1007388 */ /* 0x000fe80000000c00 */
[----:B------:R4:W-:Y:S01]  /*0ab0*/  STS.128 [R241+0x600], R20 ;  /* 0x00060014f1007388 */ /* 0x0009e20000000c00 */
[----:B------:R-:W-:-:S03]  /*0ac0*/  NOP ;  /* 0x0000000000007918 */ /* 0x000fc60000000000 */
[----:B------:R-:W-:Y:S04]  /*0ad0*/  LDS.128 R116, [R240] ;  /* 0x00000000f0747984 */ /* 0x000fe80000000c00 */
[----:B------:R-:W-:Y:S04]  /*0ae0*/  LDS.128 R112, [R240+0x10] ;  /* 0x00001000f0707984 */ /* 0x000fe80000000c00 */
[----:B------:R-:W-:Y:S04]  /*0af0*/  LDS.128 R108, [R240+0x20] ;  /* 0x00002000f06c7984 */ /* 0x000fe80000000c00 */
[----:B------:R-:W-:Y:S01]  /*0b00*/  LDS.128 R104, [R240+0x30] ;  /* 0x00003000f0687984 */ /* 0x000fe20000000c00 */
[----:B------:R-:W-:Y:S06]  /*0b10*/  BAR.SYNC.DEFER_BLOCKING 0x0 ;  /* 0x0000000000007b1d */ /* 0x000fec0000010000 */
[----:B0-----:R-:W5:Y:S04]  /*0b20*/  LDG.E.128 R8, desc[UR28][R2.64] ;  /* 0x0000001c02087981 */ /* 0x001f68000c1e1d00 */
[----:B---3--:R-:W3:Y:S04]  /*0b30*/  LDG.E.128 R12, desc[UR28][R2.64+0x200] ;  /* 0x0002001c020c7981 */ /* 0x008ee8000c1e1d00 */
[----:B----4-:R-:W4:Y:S04]  /*0b40*/  LDG.E.128 R20, desc[UR28][R2.64+0x400] ;  /* 0x0004001c02147981 */ /* 0x010f28000c1e1d00 */
[----:B------:R-:W2:Y:S01]  /*0b50*/  LDG.E.128 R24, desc[UR28][R2.64+0x600] ;  /* 0x0006001c02187981 */ /* 0x000ea2000c1e1d00 */
[----:B------:R-:W-:-:S02]  /*0b60*/  MOV R4, UR18 ;  /* 0x0000001200047c02 */ /* 0x000fc40008000f00 */
[----:B------:R-:W-:-:S03]  /*0b70*/  MOV R5, UR17 ;  /* 0x0000001100057c02 */ /* 0x000fc60008000f00 */
[----:B------:R-:W-:Y:S01]  /*0b80*/  IMAD.WIDE.U32 R4, R7, 0x10, R4 ;  /* 0x0000001007047825 */ /* 0x000fe200078e0004 */
        /* <DEDUP_REMOVED lines=10> */
[----:B------:R-:W2:Y:S04]  /*0c30*/  LDG.E.128 R52, desc[UR28][R4.64] ;  /* 0x0000001c04347981 */ /* 0x000ea8000c1e1d00 */
[----:B0-----:R-:W4:Y:S04]  /*0c40*/  LDG.E.128 R8, desc[UR28][R4.64+0x200] ;  /* 0x0002001c04087981 */ /* 0x001f28000c1e1d00 */
[----:B---3--:R-:W3:Y:S04]  /*0c50*/  LDG.E.128 R12, desc[UR28][R4.64+0x400] ;  /* 0x0004001c040c7981 */ /* 0x008ee8000c1e1d00 */
[----:B------:R-:W5:Y:S01]  /*0c60*/  LDG.E.128 R56, desc[UR28][R4.64+0x600] ;  /* 0x0006001c04387981 */ /* 0x000f62000c1e1d00 */
[----:B-1----:R-:W-:Y:S01]  /*0c70*/  UISETP.GE.AND UP0, UPT, UR8, 0x1, UPT ;  /* 0x000000010800788c */ /* 0x002fe2000bf06270 */
        /* <DEDUP_REMOVED lines=9> */
[----:B----4-:R-:W-:Y:S04]  /*0d10*/  STS.128 [R241+0x200], R8 ;  /* 0x00020008f1007388 */ /* 0x010fe80000000c00 */
[----:B---3--:R-:W-:Y:S04]  /*0d20*/  STS.128 [R241+0x400], R12 ;  /* 0x0004000cf1007388 */ /* 0x008fe80000000c00 */
[----:B-----5:R-:W-:Y:S01]  /*0d30*/  STS.128 [R241+0x600], R56 ;  /* 0x00060038f1007388 */ /* 0x020fe20000000c00 */
[----:B------:R-:W-:-:S03]  /*0d40*/  NOP ;  /* 0x0000000000007918 */ /* 0x000fc60000000000 */
[----:B------:R-:W0:Y:S04]  /*0d50*/  LDS.128 R20, [R240] ;  /* 0x00000000f0147984 */ /* 0x000e280000000c00 */
[----:B------:R-:W1:Y:S04]  /*0d60*/  LDS.128 R24, [R240+0x10] ;  /* 0x00001000f0187984 */ /* 0x000e680000000c00 */
[----:B------:R-:W2:Y:S04]  /*0d70*/  LDS.128 R28, [R240+0x20] ;  /* 0x00002000f01c7984 */ /* 0x000ea80000000c00 */
[----:B------:R-:W3:Y:S01]  /*0d80*/  LDS.128 R32, [R240+0x30] ;  /* 0x00003000f0207984 */ /* 0x000ee20000000c00 */
[----:B0-----:R-:W-:-:S04]  /*0d90*/  FFMA.FTZ R0, R116, R20, R0 ;  /* 0x0000001474007223 */ /* 0x001fc80000010000 */
[----:B------:R-:W-:-:S04]  /*0da0*/  FFMA.FTZ R3, R117, R21, R0 ;  /* 0x0000001575037223 */ /* 0x000fc80000010000 */
[----:B------:R-:W-:-:S04]  /*0db0*/  FFMA.FTZ R0, R118, R22, R3 ;  /* 0x0000001676007223 */ /* 0x000fc80000010003 */
[----:B------:R-:W-:-:S04]  /*0dc0*/  FFMA.FTZ R3, R119, R23, R0 ;  /* 0x0000001777037223 */ /* 0x000fc80000010000 */
[----:B-1----:R-:W-:-:S04]  /*0dd0*/  FFMA.FTZ R0, R112, R24, R3 ;  /* 0x0000001870007223 */ /* 0x002fc80000010003 */
[----:B------:R-:W-:-:S04]  /*0de0*/  FFMA.FTZ R3, R113, R25, R0 ;  /* 0x0000001971037223 */ /* 0x000fc80000010000 */
[----:B------:R-:W-:-:S04]  /*0df0*/  FFMA.FTZ R0, R114, R26, R3 ;  /* 0x0000001a72007223 */ /* 0x000fc80000010003 */
[----:B------:R-:W-:-:S04]  /*0e00*/  FFMA.FTZ R3, R115, R27, R0 ;  /* 0x0000001b73037223 */ /* 0x000fc80000010000 */
[----:B--2---:R-:W-:-:S04]  /*0e10*/  FFMA.FTZ R0, R108, R28, R3 ;  /* 0x0000001c6c007223 */ /* 0x004fc80000010003 */
[----:B------:R-:W-:-:S04]  /*0e20*/  FFMA.FTZ R3, R109, R29, R0 ;  /* 0x0000001d6d037223 */ /* 0x000fc80000010000 */
[----:B------:R-:W-:-:S04]  /*0e30*/  FFMA.FTZ R0, R110, R30, R3 ;  /* 0x0000001e6e007223 */ /* 0x000fc80000010003 */
[----:B------:R-:W-:-:S04]  /*0e40*/  FFMA.FTZ R3, R111, R31, R0 ;  /* 0x0000001f6f037223 */ /* 0x000fc80000010000 */
[----:B---3--:R-:W-:-:S04]  /*0e50*/  FFMA.FTZ R0, R104, R32, R3 ;  /* 0x0000002068007223 */ /* 0x008fc80000010003 */
[----:B------:R-:W-:-:S04]  /*0e60*/  FFMA.FTZ R3, R105, R33, R0 ;  /* 0x0000002169037223 */ /* 0x000fc80000010000 */
[----:B------:R-:W-:-:S04]  /*0e70*/  FFMA.FTZ R0, R106, R34, R3 ;  /* 0x000000226a007223 */ /* 0x000fc80000010003 */
[----:B------:R-:W-:-:S05]  /*0e80*/  FFMA.FTZ R0, R107, R35, R0 ;  /* 0x000000236b007223 */ /* 0x000fca0000010000 */
        /* <DEDUP_REMOVED lines=19> */
[----:B------:R-:W0:Y:S01]  /*0fc0*/  S2R R190, SR_TID.X ;  /* 0x0000000000be7919 */ /* 0x000e220000002100 */
[----:B------:R-:W-:Y:S01]  /*0fd0*/  FADD.FTZ R14, R16, UR6 ;  /* 0x00000006100e7e21 */ /* 0x000fe20008010000 */
[----:B------:R-:W-:Y:S01]  /*0fe0*/  FADD.FTZ R16, R18, UR6 ;  /* 0x0000000612107e21 */ /* 0x000fe20008010000 */
[----:B------:R-:W-:Y:S01]  /*0ff0*/  FADD.FTZ R18, R21, R21 ;  /* 0x0000001515127221 */ /* 0x000fe20000010000 */
[----:B------:R-:W-:Y:S01]  /*1000*/  FADD.FTZ R21, R24, R24 ;  /* 0x0000001818157221 */ /* 0x000fe20000010000 */
[----:B------:R-:W-:Y:S01]  /*1010*/  FADD.FTZ R24, R27, R27 ;  /* 0x0000001b1b187221 */ /* 0x000fe20000010000 */
[----:B------:R-:W-:Y:S01]  /*1020*/  FADD.FTZ R27, R30, R30 ;  /* 0x0000001e1e1b7221 */ /* 0x000fe20000010000 */
[----:B------:R-:W-:Y:S01]  /*1030*/  FADD.FTZ R15, R17, UR6 ;  /* 0x00000006110f7e21 */ /* 0x000fe20008010000 */
[----:B------:R-:W-:Y:S01]  /*1040*/  FADD.FTZ R30, R33, R33 ;  /* 0x00000021211e7221 */ /* 0x000fe20000010000 */
[----:B------:R-:W-:Y:S01]  /*1050*/  FADD.FTZ R17, R19, UR6 ;  /* 0x0000000613117e21 */ /* 0x000fe20008010000 */
[----:B------:R-:W-:Y:S01]  /*1060*/  FADD.FTZ R19, R22, R22 ;  /* 0x0000001616137221 */ /* 0x000fe20000010000 */
[----:B------:R-:W-:Y:S01]  /*1070*/  FADD.FTZ R22, R25, R25 ;  /* 0x0000001919167221 */ /* 0x000fe20000010000 */
[----:B------:R-:W-:Y:S01]  /*1080*/  FADD.FTZ R25, R28, R28 ;  /* 0x0000001c1c197221 */ /* 0x000fe20000010000 */
[----:B------:R-:W-:Y:S01]  /*1090*/  FADD.FTZ R28, R31, R31 ;  /* 0x0000001f1f1c7221 */ /* 0x000fe20000010000 */
[----:B------:R-:W-:Y:S01]  /*10a0*/  UISETP.NE.AND UP0, UPT, UR11, 0x1, UPT ;  /* 0x000000010b00788c */ /* 0x000fe2000bf05270 */
[----:B------:R-:W-:Y:S01]  /*10b0*/  FADD.FTZ R31, R34, R34 ;  /* 0x00000022221f7221 */ /* 0x000fe20000010000 */
[----:B------:R-:W-:Y:S01]  /*10c0*/  FADD.FTZ R0, R20, R20 ;  /* 0x0000001414007221 */ /* 0x000fe20000010000 */
[----:B------:R-:W-:Y:S01]  /*10d0*/  SHF.L.U32 R38, R38, 0x3, RZ ;  /* 0x0000000326267819 */ /* 0x000fe200000006ff */
[----:B------:R-:W-:Y:S01]  /*10e0*/  FADD.FTZ R20, R23, R23 ;  /* 0x0000001717147221 */ /* 0x000fe20000010000 */
[----:B------:R-:W-:Y:S01]  /*10f0*/  FADD.FTZ R23, R26, R26 ;  /* 0x0000001a1a177221 */ /* 0x000fe20000010000 */
[----:B------:R-:W-:Y:S01]  /*1100*/  PLOP3.LUT P1, PT, PT, PT, UP0, 0x80, 0x8 ;  /* 0x000000000008781c */ /* 0x000fe20003f2f008 */
[----:B------:R-:W-:Y:S01]  /*1110*/  FADD.FTZ R12, R50, UR6 ;  /* 0x00000006320c7e21 */ /* 0x000fe20008010000 */
[----:B------:R-:W-:Y:S01]  /*1120*/  FADD.FTZ R26, R29, R29 ;  /* 0x0000001d1d1a7221 */ /* 0x000fe20000010000 */
[----:B------:R-:W-:Y:S01]  /*1130*/  FADD.FTZ R29, R32, R32 ;  /* 0x00000020201d7221 */ /* 0x000fe20000010000 */
[----:B------:R-:W-:Y:S01]  /*1140*/  LEA.HI.SX32 R50, R38, R38, 0x1b ;  /* 0x0000002626327211 */ /* 0x000fe200078fdaff */
[----:B------:R-:W-:Y:S01]  /*1150*/  FADD.FTZ R32, R35, R35 ;  /* 0x0000002323207221 */ /* 0x000fe20000010000 */
[----:B------:R-:W-:Y:S01]  /*1160*/  ISETP.EQ.AND P1, PT, R36, RZ, P1 ;  /* 0x000000ff2400720c */ /* 0x000fe20000f22270 */
[----:B------:R-:W1:Y:S01]  /*1170*/  S2UR UR8, SR_CTAID.Y ;  /* 0x00000000000879c3 */ /* 0x000e620000002600 */
[----:B------:R-:W1:Y:S01]  /*1180*/  LDCU.64 UR24, c[0x0][0x3a0] ;  /* 0x00007400ff1877ac */ /* 0x000e620008000a00 */
[----:B------:R-:W-:Y:S01]  /*1190*/  FADD.FTZ R2, R40, UR6 ;  /* 0x0000000628027e21 */ /* 0x000fe20008010000 */
[----:B------:R-:W-:Y:S01]  /*11a0*/  FADD.FTZ R4, R42, UR6 ;  /* 0x000000062a047e21 */ /* 0x000fe20008010000 */
[----:B------:R-:W-:Y:S01]  /*11b0*/  FADD.FTZ R6, R44, UR6 ;  /* 0x000000062c067e21 */ /* 0x000fe20008010000 */
[C---:B0-----:R-:W-:Y:S01]  /*11c0*/  SHF.L.U32 R33, R190.reuse, 0x2, RZ ;  /* 0x00000002be217819 */ /* 0x041fe200000006ff */
[----:B------:R-:W0:Y:S01]  /*11d0*/  LDCU.64 UR26, c[0x0][0x3d8] ;  /* 0x00007b00ff1a77ac */ /* 0x000e220008000a00 */
[----:B------:R-:W-:Y:S01]  /*11e0*/  LOP3.LUT R34, R190, 0x3e0, RZ, 0xc0, !PT ;  /* 0x000003e0be227812 */ /* 0x000fe200078ec0ff */
[----:B------:R-:W-:Y:S01]  /*11f0*/  FADD.FTZ R8, R46, UR6 ;  /* 0x000000062e087e21 */ /* 0x000fe20008010000 */
[----:B------:R-:W-:Y:S01]  /*1200*/  LOP3.LUT R33, R33, 0xf80, RZ, 0xc0, !PT ;  /* 0x00000f8021217812 */ /* 0x000fe200078ec0ff */
[----:B------:R-:W-:Y:S01]  /*1210*/  FADD.FTZ R10, R48, UR6 ;  /* 0x00000006300a7e21 */ /* 0x000fe20008010000 */
[C---:B------:R-:W-:Y:S01]  /*1220*/  SHF.L.U32 R35, R190.reuse, 0x3, RZ ;  /* 0x00000003be237819 */ /* 0x040fe200000006ff */
[----:B------:R2:W-:Y:S01]  /*1230*/  STL [R1+0x18], R34 ;  /* 0x0000182201007387 */ /* 0x0005e20000100800 */
[----:B------:R-:W-:Y:S01]  /*1240*/  IADD3 R33, PT, PT, R33, R37, R33 ;  /* 0x0000002521217210 */ /* 0x000fe20007ffe021 */
[----:B------:R-:W-:Y:S01]  /*1250*/  HFMA2 R103, -RZ, RZ, 0, 0 ;  /* 0x00000000ff677431 */ /* 0x000fe200000001ff */
[----:B------:R-:W-:Y:S01]  /*1260*/  LOP3.LUT R184, R190, 0x1f, RZ, 0xc0, !PT ;  /* 0x0000001fbeb87812 */ /* 0x000fe200078ec0ff */
[----:B------:R-:W-:Y:S01]  /*1270*/  FADD.FTZ R3, R41, UR6 ;  /* 0x0000000629037e21 */ /* 0x000fe20008010000 */
[----:B------:R-:W-:Y:S01]  /*1280*/  IADD3 R38, PT, PT, R33, 0x40, RZ ;  /* 0x0000004021267810 */ /* 0x000fe20007ffe0ff */
[----:B------:R-:W-:Y:S01]  /*1290*/  FADD.FTZ R5, R43, UR6 ;  /* 0x000000062b057e21 */ /* 0x000fe20008010000 */
[----:B------:R-:W-:Y:S01]  /*12a0*/  LOP3.LUT R39, R184, 0x1f00, R35, 0xf8, !PT ;  /* 0x00001f00b8277812 */ /* 0x000fe200078ef823 */
[----:B------:R-:W-:Y:S01]  /*12b0*/  FADD.FTZ R7, R45, UR6 ;  /* 0x000000062d077e21 */ /* 0x000fe20008010000 */
[-C--:B------:R-:W-:Y:S01]  /*12c0*/  LEA.HI.SX32 R38, R38, R33.reuse, 0x1b ;  /* 0x0000002126267211 */ /* 0x080fe200078fdaff */
[----:B------:R-:W-:Y:S01]  /*12d0*/  FADD.FTZ R9, R47, UR6 ;  /* 0x000000062f097e21 */ /* 0x000fe20008010000 */
[C---:B--2---:R-:W-:Y:S01]  /*12e0*/  IADD3 R34, PT, PT, R33.reuse, 0x20, RZ ;  /* 0x0000002021227810 */ /* 0x044fe20007ffe0ff */
[----:B------:R2:W-:Y:S01]  /*12f0*/  STL [R1+0xc], R39 ;  /* 0x00000c2701007387 */ /* 0x0005e20000100800 */
[C---:B------:R-:W-:Y:S01]  /*1300*/  IADD3 R40, PT, PT, R33.reuse, 0x60, RZ ;  /* 0x0000006021287810 */ /* 0x040fe20007ffe0ff */
[----:B-1----:R-:W-:Y:S01]  /*1310*/  UIMAD.WIDE.U32 UR20, UR8, UR24, URZ ;  /* 0x00000018081472a5 */ /* 0x002fe2000f8e00ff */
[-C--:B------:R-:W-:Y:S01]  /*1320*/  LEA.HI.SX32 R36, R34, R33.reuse, 0x1b ;  /* 0x0000002122247211 */ /* 0x080fe200078fdaff */
[----:B0-----:R-:W-:Y:S01]  /*1330*/  UIMAD.WIDE.U32 UR22, UR8, UR26, URZ ;  /* 0x0000001a081672a5 */ /* 0x001fe2000f8e00ff */
[----:B------:R-:W-:Y:S01]  /*1340*/  LEA.HI.SX32 R34, R33, R33, 0x1b ;  /* 0x0000002121227211 */ /* 0x000fe200078fdaff */
[----:B------:R-:W-:Y:S01]  /*1350*/  FADD.FTZ R11, R49, UR6 ;  /* 0x00000006310b7e21 */ /* 0x000fe20008010000 */
[-C--:B------:R-:W-:Y:S01]  /*1360*/  LEA R35, R36, R189.reuse, 0x4 ;  /* 0x000000bd24237211 */ /* 0x080fe200078e20ff */
[----:B------:R-:W-:Y:S01]  /*1370*/  FADD.FTZ R13, R51, UR6 ;  /* 0x00000006330d7e21 */ /* 0x000fe20008010000 */
[-C--:B------:R-:W-:Y:S01]  /*1380*/  LEA R37, R34, R189.reuse, 0x4 ;  /* 0x000000bd22257211 */ /* 0x080fe200078e20ff */
[----:B------:R-:W-:Y:S01]  /*1390*/  UIMAD UR25, UR8, UR25, UR21 ;  /* 0x00000019081972a4 */ /* 0x000fe2000f8e0215 */
[----:B------:R-:W-:Y:S01]  /*13a0*/  LEA R34, R38, R189, 0x4 ;  /* 0x000000bd26227211 */ /* 0x000fe200078e20ff */
[----:B------:R-:W-:Y:S01]  /*13b0*/  UIMAD UR27, UR8, UR27, UR23 ;  /* 0x0000001b081b72a4 */ /* 0x000fe2000f8e0217 */
[C---:B------:R-:W-:Y:S01]  /*13c0*/  IADD3 R42, PT, PT, R33.reuse, 0x80, RZ ;  /* 0x00000080212a7810 */ /* 0x040fe20007ffe0ff */
[----:B------:R2:W-:Y:S01]  /*13d0*/  STL [R1+0x8], R37 ;  /* 0x0000082501007387 */ /* 0x0005e20000100800 */
[C---:B------:R-:W-:Y:S01]  /*13e0*/  IADD3 R44, PT, PT, R33.reuse, 0xa0, RZ ;  /* 0x000000a0212c7810 */ /* 0x040fe20007ffe0ff */
[----:B------:R-:W0:Y:S01]  /*13f0*/  LDCU UR44, c[0x0][0x394] ;  /* 0x00007280ff2c77ac */ /* 0x000e220008000800 */
[C---:B------:R-:W-:Y:S01]  /*1400*/  IADD3 R46, PT, PT, R33.reuse, 0xc0, RZ ;  /* 0x000000c0212e7810 */ /* 0x040fe20007ffe0ff */
[----:B------:R2:W-:Y:S01]  /*1410*/  STL [R1+0x4], R35 ;  /* 0x0000042301007387 */ /* 0x0005e20000100800 */
[----:B------:R-:W-:Y:S01]  /*1420*/  IADD3 R48, PT, PT, R33, 0xe0, RZ ;  /* 0x000000e021307810 */ /* 0x000fe20007ffe0ff */
[----:B------:R-:W1:Y:S01]  /*1430*/  LDCU UR45, c[0x0][0x38c] ;  /* 0x00007180ff2d77ac */ /* 0x000e620008000800 */
[-C--:B------:R-:W-:Y:S01]  /*1440*/  LEA.HI.SX32 R40, R40, R33.reuse, 0x1b ;  /* 0x0000002128287211 */ /* 0x080fe200078fdaff */
[----:B------:R2:W-:Y:S01]  /*1450*/  STL [R1], R34 ;  /* 0x0000002201007387 */ /* 0x0005e20000100800 */
[-C--:B------:R-:W-:Y:S01]  /*1460*/  LEA.HI.SX32 R42, R42, R33.reuse, 0x1b ;  /* 0x000000212a2a7211 */ /* 0x080fe200078fdaff */
[----:B------:R-:W3:Y:S01]  /*1470*/  LDCU.64 UR32, c[0x0][0x3c0] ;  /* 0x00007800ff2077ac */ /* 0x000ee20008000a00 */
[----:B------:R-:W-:-:S02]  /*1480*/  LEA.HI.SX32 R44, R44, R33, 0x1b ;  /* 0x000000212c2c7211 */ /* 0x000fc400078fdaff */
[-C--:B------:R-:W-:Y:S01]  /*1490*/  LEA.HI.SX32 R46, R46, R33.reuse, 0x1b ;  /* 0x000000212e2e7211 */ /* 0x080fe200078fdaff */
[----:B------:R-:W4:Y:S01]  /*14a0*/  LDCU.64 UR34, c[0x0][0x440] ;  /* 0x00008800ff2277ac */ /* 0x000f220008000a00 */
[----:B------:R-:W-:Y:S02]  /*14b0*/  LEA.HI.SX32 R48, R48, R33, 0x1b ;  /* 0x0000002130307211 */ /* 0x000fe400078fdaff */
[C---:B------:R-:W-:Y:S01]  /*14c0*/  ISETP.NE.AND P2, PT, R190.reuse, 0x7f, PT ;  /* 0x0000007fbe00780c */ /* 0x040fe20003f45270 */
[----:B------:R-:W0:Y:S01]  /*14d0*/  LDCU.64 UR36, c[0x0][0x3a8] ;  /* 0x00007500ff2477ac */ /* 0x000e220008000a00 */
[C---:B------:R-:W-:Y:S02]  /*14e0*/  ISETP.NE.AND P0, PT, R190.reuse, RZ, PT ;  /* 0x000000ffbe00720c */ /* 0x040fe40003f05270 */
[----:B------:R-:W-:Y:S01]  /*14f0*/  IADD3 R135, PT, PT, R190, 0x200, RZ ;  /* 0x00000200be877810 */ /* 0x000fe20007ffe0ff */
[----:B------:R-:W0:Y:S01]  /*1500*/  LDCU.64 UR38, c[0x0][0x450] ;  /* 0x00008a00ff2677ac */ /* 0x000e220008000a00 */
[----:B------:R-:W-:-:S02]  /*1510*/  LEA R33, R50, R189, 0x4 ;  /* 0x000000bd32217211 */ /* 0x000fc400078e20ff */
[-C--:B------:R-:W-:Y:S01]  /*1520*/  LEA R250, R40, R189.reuse, 0x4 ;  /* 0x000000bd28fa7211 */ /* 0x080fe200078e20ff */
[----:B------:R-:W0:Y:S01]  /*1530*/  LDCU.64 UR40, c[0x0][0x3e0] ;  /* 0x00007c00ff2877ac */ /* 0x000e220008000a00 */
[-C--:B------:R-:W-:Y:S02]  /*1540*/  LEA R249, R42, R189.reuse, 0x4 ;  /* 0x000000bd2af97211 */ /* 0x080fe400078e20ff */
[-C--:B------:R-:W-:Y:S01]  /*1550*/  LEA R244, R44, R189.reuse, 0x4 ;  /* 0x000000bd2cf47211 */ /* 0x080fe200078e20ff */
[----:B------:R-:W0:Y:S01]  /*1560*/  LDCU.64 UR42, c[0x0][0x4d0] ;  /* 0x00009a00ff2a77ac */ /* 0x000e220008000a00 */
[-C--:B------:R-:W-:Y:S02]  /*1570*/  LEA R243, R46, R189.reuse, 0x4 ;  /* 0x000000bd2ef37211 */ /* 0x080fe400078e20ff */
[----:B------:R-:W-:Y:S01]  /*1580*/  LEA R242, R48, R189, 0x4 ;  /* 0x000000bd30f27211 */ /* 0x000fe200078e20ff */
[----:B-1234-:R-:W-:-:S06]  /*1590*/  UMOV UR8, URZ ;  /* 0x000000ff00087c82 */ /* 0x01efcc0008000000 */
.L_x_4631:
[----:B0-2---:R-:W2:Y:S01]  /*15a0*/  LDL R34, [R1+0xc] ;  /* 0x00000c0001227983 */ /* 0x005ea20000100800 */
[----:B------:R-:W-:-:S03]  /*15b0*/  UIMAD.WIDE.U32 UR30, UR8, UR32, URZ ;  /* 0x00000020081e72a5 */ /* 0x000fc6000f8e00ff */
[----:B---3--:R-:W3:Y:S01]  /*15c0*/  LDL R120, [R1+0x8] ;  /* 0x0000080001787983 */ /* 0x008ee20000100800 */
[----:B------:R-:W-:Y:S02]  /*15d0*/  UIMAD UR24, UR8, UR33, UR31 ;  /* 0x00000021081872a4 */ /* 0x000fe4000f8e021f */
[----:B------:R-:W-:Y:S01]  /*15e0*/  ULEA UR26, UP0, UR30, UR16, 0x2 ;  /* 0x000000101e1a7291 */ /* 0x000fe2000f8010ff */
[----:B----4-:R-:W4:Y:S03]  /*15f0*/  LDL R71, [R1+0x4] ;  /* 0x0000040001477983 */ /* 0x010f260000100800 */
[----:B------:R-:W-:Y:S01]  /*1600*/  ULEA.HI.X UR30, UR30, UR15, UR24, 0x2, UP0 ;  /* 0x0000000f1e1e7291 */ /* 0x000fe200080f1418 */
[----:B------:R-:W5:Y:S01]  /*1610*/  LDL R70, [R1] ;  /* 0x0000000001467983 */ /* 0x000f620000100800 */
[----:B------:R-:W-:-:S04]  /*1620*/  MOV R68, UR26 ;  /* 0x0000001a00447c02 */ /* 0x000fc80008000f00 */
[----:B------:R-:W-:Y:S01]  /*1630*/  MOV R69, UR30 ;  /* 0x0000001e00457c02 */ /* 0x000fe20008000f00 */
[----:B------:R-:W-:Y:S02]  /*1640*/  UMOV UR24, UR20 ;  /* 0x0000001400187c82 */ /* 0x000fe40008000000 */
[----:B0-----:R-:W-:-:S04]  /*1650*/  UIMAD.WIDE.U32 UR30, UR8, UR36, UR24 ;  /* 0x00000024081e72a5 */ /* 0x001fc8000f8e0018 */
[----:B------:R-:W-:Y:S02]  /*1660*/  UIMAD UR24, UR8, UR37, UR31 ;  /* 0x00000025081872a4 */ /* 0x000fe4000f8e021f */
[----:B------:R-:W-:-:S04]  /*1670*/  ULEA UR26, UP0, UR30, UR34, 0x3 ;  /* 0x000000221e1a7291 */ /* 0x000fc8000f8018ff */
[----:B------:R-:W-:-:S06]  /*1680*/  ULEA.HI.X UR30, UR30, UR35, UR24, 0x3, UP0 ;  /* 0x000000231e1e7291 */ /* 0x000fcc00080f1c18 */
[----:B------:R-:W-:Y:S01]  /*1690*/  MOV R35, UR30 ;  /* 0x0000001e00237c02 */ /* 0x000fe20008000f00 */
[----:B--2---:R-:W-:-:S05]  /*16a0*/  IMAD.WIDE.U32 R68, R34, 0x10, R68 ;  /* 0x0000001022447825 */ /* 0x004fca00078e0044 */
[----:B------:R-:W3:Y:S04]  /*16b0*/  LDG.E.128 R36, desc[UR28][R68.64] ;  /* 0x0000001c44247981 */ /* 0x000ee8000c1e1d00 */
[----:B------:R-:W4:Y:S04]  /*16c0*/  LDG.E.128 R40, desc[UR28][R68.64+0x200] ;  /* 0x0002001c44287981 */ /* 0x000f28000c1e1d00 */
[----:B-1----:R-:W5:Y:S04]  /*16d0*/  LDG.E.128 R44, desc[UR28][R68.64+0x400] ;  /* 0x0004001c442c7981 */ /* 0x002f68000c1e1d00 */
[----:B------:R-:W2:Y:S04]  /*16e0*/  LDG.E.128 R48, desc[UR28][R68.64+0x600] ;  /* 0x0006001c44307981 */ /* 0x000ea8000c1e1d00 */
[----:B------:R-:W2:Y:S04]  /*16f0*/  LDG.E.128 R52, desc[UR28][R68.64+0x800] ;  /* 0x0008001c44347981 */ /* 0x000ea8000c1e1d00 */
[----:B------:R-:W2:Y:S04]  /*1700*/  LDG.E.128 R56, desc[UR28][R68.64+0xa00] ;  /* 0x000a001c44387981 */ /* 0x000ea8000c1e1d00 */
[----:B------:R-:W2:Y:S04]  /*1710*/  LDG.E.128 R60, desc[UR28][R68.64+0xc00] ;  /* 0x000c001c443c7981 */ /* 0x000ea8000c1e1d00 */
[----:B------:R-:W2:Y:S01]  /*1720*/  LDG.E.128 R64, desc[UR28][R68.64+0xe00] ;  /* 0x000e001c44407981 */ /* 0x000ea2000c1e1d00 */
[----:B------:R-:W-:-:S06]  /*1730*/  MOV R34, UR26 ;  /* 0x0000001a00227c02 */ /* 0x000fcc0008000f00 */
[----:B------:R-:W2:Y:S01]  /*1740*/  LDG.E.64 R34, desc[UR28][R34.64] ;  /* 0x0000001c22227981 */ /* 0x000ea2000c1e1b00 */
[----:B------:R-:W-:Y:S02]  /*1750*/  UMOV UR26, UR22 ;  /* 0x00000016001a7c82 */ /* 0x000fe40008000000 */
[----:B------:R-:W-:-:S04]  /*1760*/  UIMAD.WIDE.U32 UR30, UR8, UR40, UR26 ;  /* 0x00000028081e72a5 */ /* 0x000fc8000f8e001a */
[----:B------:R-:W-:Y:S02]  /*1770*/  UIMAD UR24, UR8, UR41, UR31 ;  /* 0x00000029081872a4 */ /* 0x000fe4000f8e021f */
[----:B------:R-:W-:-:S04]  /*1780*/  ULEA UR26, UP0, UR30, UR38, 0x3 ;  /* 0x000000261e1a7291 */ /* 0x000fc8000f8018ff */
[----:B------:R-:W-:-:S06]  /*1790*/  ULEA.HI.X UR30, UR30, UR39, UR24, 0x3, UP0 ;  /* 0x000000271e1e7291 */ /* 0x000fcc00080f1c18 */
[----:B------:R-:W-:Y:S01]  /*17a0*/  MOV R121, UR30 ;  /* 0x0000001e00797c02 */ /* 0x000fe20008000f00 */
[----:B---3--:R0:W-:Y:S04]  /*17b0*/  STS.128 [R120], R36 ;  /* 0x0000002478007388 */ /* 0x0081e80000000c00 */
[----:B----4-:R1:W-:Y:S04]  /*17c0*/  STS.128 [R71+0x200], R40 ;  /* 0x0002002847007388 */ /* 0x0103e80000000c00 */
[----:B-----5:R3:W-:Y:S04]  /*17d0*/  STS.128 [R70+0x400], R44 ;  /* 0x0004002c46007388 */ /* 0x0207e80000000c00 */
[----:B--2---:R2:W-:Y:S01]  /*17e0*/  STS.128 [R250+0x600], R48 ;  /* 0x00060030fa007388 */ /* 0x0045e20000000c00 */
[----:B0-----:R-:W-:-:S03]  /*17f0*/  MOV R120, UR26 ;  /* 0x0000001a00787c02 */ /* 0x001fc60008000f00 */
[----:B------:R0:W-:Y:S04]  /*1800*/  STS.128 [R249+0x800], R52 ;  /* 0x00080034f9007388 */ /* 0x0001e80000000c00 */
[----:B------:R4:W-:Y:S04]  /*1810*/  STS.128 [R244+0xa00], R56 ;  /* 0x000a0038f4007388 */ /* 0x0009e80000000c00 */
[----:B------:R5:W-:Y:S04]  /*1820*/  STS.128 [R243+0xc00], R60 ;  /* 0x000c003cf3007388 */ /* 0x000be80000000c00 */
[----:B------:R-:W-:Y:S01]  /*1830*/  STS.128 [R242+0xe00], R64 ;  /* 0x000e0040f2007388 */ /* 0x000fe20000000c00 */
[----:B------:R-:W-:-:S03]  /*1840*/  NOP ;  /* 0x0000000000007918 */ /* 0x000fc60000000000 */
[----:B------:R-:W5:Y:S01]  /*1850*/  LDG.E.64 R120, desc[UR28][R120.64] ;  /* 0x0000001c78787981 */ /* 0x000f62000c1e1b00 */
[----:B------:R-:W-:Y:S01]  /*1860*/  R2UR UR31, R35 ;  /* 0x00000000231f72ca */ /* 0x000fe200000e0000 */
[----:B------:R-:W-:Y:S01]  /*1870*/  USHF.L.U32 UR26, UR11, 0x8, URZ ;  /* 0x000000080b1a7899 */ /* 0x000fe200080006ff */
[----:B------:R-:W-:Y:S01]  /*1880*/  R2UR UR30, R34 ;  /* 0x00000000221e72ca */ /* 0x000fe200000e0000 */
[----:B------:R-:W0:Y:S01]  /*1890*/  LDS.128 R68, [R33] ;  /* 0x0000000021447984 */ /* 0x000e220000000c00 */
[----:B------:R-:W-:Y:S01]  /*18a0*/  ISETP.NE.AND P2, PT, R190, 0x7f, PT ;  /* 0x0000007fbe00780c */ /* 0x000fe20003f45270 */
[----:B------:R-:W-:Y:S01]  /*18b0*/  UIADD3 UR24, UPT, UPT, UR26, -0x100, URZ ;  /* 0xffffff001a187890 */ /* 0x000fe2000fffe0ff */
[----:B------:R-:W-:Y:S01]  /*18c0*/  BSSY.RECONVERGENT B0, `(.L_x_4534) ;  /* 0x00000bf000007945 */ /* 0x000fe20003800200 */
[----:B------:R-:W0:Y:S02]  /*18d0*/  LDS.128 R64, [R33+0x10] ;  /* 0x0000100021407984 */ /* 0x000e240000000c00 */
[----:B------:R-:W-:-:S04]  /*18e0*/  ULOP3.LUT UR24, UR24, 0x100, URZ, 0xc0, !UPT ;  /* 0x0000010018187892 */ /* 0x000fc8000f8ec0ff */
[----:B------:R-:W-:Y:S01]  /*18f0*/  FMUL.FTZ R35, R2, UR31 ;  /* 0x0000001f02237c20 */ /* 0x000fe20008410000 */
[----:B------:R-:W-:Y:S01]  /*1900*/  FMUL.FTZ R34, R16, UR31 ;  /* 0x0000001f10227c20 */ /* 0x000fe20008410000 */
[----:B------:R-:W-:Y:S02]  /*1910*/  UIADD3 UR24, UPT, UPT, UR24, UR8, URZ ;  /* 0x0000000818187290 */ /* 0x000fe4000fffe0ff */
[----:B------:R-:W-:Y:S01]  /*1920*/  FMUL.RZ R36, R35, 0.15915493667125701904 ;  /* 0x3e22f98323247820 */ /* 0x000fe2000040c000 */
[----:B------:R-:W-:-:S03]  /*1930*/  FMUL.FTZ R35, R3, UR31 ;  /* 0x0000001f03237c20 */ /* 0x000fc60008410000 */
[----:B------:R-:W-:Y:S01]  /*1940*/  MUFU.SIN R163, R36 ;  /* 0x0000002400a37308 */ /* 0x000fe20000000400 */
[----:B-1----:R-:W-:Y:S01]  /*1950*/  FMUL.RZ R40, R35, 0.15915493667125701904 ;  /* 0x3e22f98323287820 */ /* 0x002fe2000040c000 */
[----:B------:R-:W-:-:S04]  /*1960*/  FMUL.FTZ R35, R4, UR31 ;  /* 0x0000001f04237c20 */ /* 0x000fc80008410000 */
[----:B------:R-:W-:Y:S01]  /*1970*/  FMUL.RZ R42, R35, 0.15915493667125701904 ;  /* 0x3e22f983232a7820 */ /* 0x000fe2000040c000 */
[----:B------:R-:W-:Y:S01]  /*1980*/  FMUL.FTZ R35, R5, UR31 ;  /* 0x0000001f05237c20 */ /* 0x000fe20008410000 */
[----:B------:R1:W-:Y:S03]  /*1990*/  MUFU.COS R37, R36 ;  /* 0x0000002400257308 */ /* 0x0003e60000000000 */
[----:B---3--:R-:W-:Y:S01]  /*19a0*/  FMUL.RZ R44, R35, 0.15915493667125701904 ;  /* 0x3e22f983232c7820 */ /* 0x008fe2000040c000 */
[----:B------:R-:W-:-:S04]  /*19b0*/  FMUL.FTZ R35, R6, UR31 ;  /* 0x0000001f06237c20 */ /* 0x000fc80008410000 */
[----:B------:R-:W-:Y:S01]  /*19c0*/  MUFU.SIN R158, R40 ;  /* 0x00000028009e7308 */ /* 0x000fe20000000400 */
[----:B-1----:R-:W-:Y:S01]  /*19d0*/  FMUL.RZ R36, R35, 0.15915493667125701904 ;  /* 0x3e22f98323247820 */ /* 0x002fe2000040c000 */
[----:B------:R-:W-:-:S06]  /*19e0*/  FMUL.FTZ R35, R7, UR31 ;  /* 0x0000001f07237c20 */ /* 0x000fcc0008410000 */
[----:B------:R1:W3:Y:S08]  /*19f0*/  MUFU.COS R38, R40 ;  /* 0x0000002800267308 */ /* 0x0002f00000000000 */
[----:B------:R-:W-:Y:S01]  /*1a00*/  MUFU.SIN R39, R42 ;  /* 0x0000002a00277308 */ /* 0x000fe20000000400 */
[----:B-1----:R-:W-:Y:S01]  /*1a10*/  FMUL.RZ R40, R35, 0.15915493667125701904 ;  /* 0x3e22f98323287820 */ /* 0x002fe2000040c000 */
[----:B------:R-:W-:-:S06]  /*1a20*/  FMUL.FTZ R35, R8, UR31 ;  /* 0x0000001f08237c20 */ /* 0x000fcc0008410000 */
[----:B------:R1:W-:Y:S08]  /*1a30*/  MUFU.COS R157, R42 ;  /* 0x0000002a009d7308 */ /* 0x0003f00000000000 */
        /* <DEDUP_REMOVED lines=16> */
[----:B--2---:R-:W-:Y:S01]  /*1b40*/  MUFU.SIN R49, R44 ;  /* 0x0000002c00317308 */ /* 0x004fe20000000400 */
[----:B-1----:R-:W-:Y:S01]  /*1b50*/  FMUL.RZ R42, R35, 0.15915493667125701904 ;  /* 0x3e22f983232a7820 */ /* 0x002fe2000040c000 */
[----:B------:R-:W-:-:S06]  /*1b60*/  FMUL.FTZ R35, R13, UR31 ;  /* 0x0000001f0d237c20 */ /* 0x000fcc0008410000 */
[----:B------:R1:W-:Y:S08]  /*1b70*/  MUFU.COS R51, R44 ;  /* 0x0000002c00337308 */ /* 0x0003f00000000000 */
[----:B------:R-:W-:Y:S01]  /*1b80*/  MUFU.SIN R173, R36 ;  /* 0x0000002400ad7308 */ /* 0x000fe20000000400 */
[----:B-1----:R-:W-:Y:S01]  /*1b90*/  FMUL.RZ R44, R35, 0.15915493667125701904 ;  /* 0x3e22f983232c7820 */ /* 0x002fe2000040c000 */
[----:B------:R-:W-:-:S06]  /*1ba0*/  FMUL.FTZ R35, R14, UR31 ;  /* 0x0000001f0e237c20 */ /* 0x000fcc0008410000 */
[----:B------:R1:W-:Y:S08]  /*1bb0*/  MUFU.COS R177, R36 ;  /* 0x0000002400b17308 */ /* 0x0003f00000000000 */
[----:B0-----:R-:W-:Y:S01]  /*1bc0*/  MUFU.SIN R53, R40 ;  /* 0x0000002800357308 */ /* 0x001fe20000000400 */
[----:B-1----:R-:W-:Y:S01]  /*1bd0*/  FMUL.RZ R36, R35, 0.15915493667125701904 ;  /* 0x3e22f98323247820 */ /* 0x002fe2000040c000 */
[----:B------:R-:W-:-:S06]  /*1be0*/  FMUL.FTZ R35, R15, UR31 ;  /* 0x0000001f0f237c20 */ /* 0x000fcc0008410000 */
[----:B------:R0:W-:Y:S08]  /*1bf0*/  MUFU.COS R55, R40 ;  /* 0x0000002800377308 */ /* 0x0001f00000000000 */
[----:B------:R-:W-:Y:S01]  /*1c00*/  MUFU.SIN R145, R42 ;  /* 0x0000002a00917308 */ /* 0x000fe20000000400 */
[----:B0-----:R-:W-:Y:S01]  /*1c10*/  FMUL.RZ R40, R35, 0.15915493667125701904 ;  /* 0x3e22f98323287820 */ /* 0x001fe2000040c000 */
[----:B------:R-:W-:-:S06]  /*1c20*/  MOV R35, UR30 ;  /* 0x0000001e00237c02 */ /* 0x000fcc0008000f00 */
[----:B------:R0:W-:Y:S08]  /*1c30*/  MUFU.COS R179, R42 ;  /* 0x0000002a00b37308 */ /* 0x0001f00000000000 */
[----:B------:R-:W-:Y:S01]  /*1c40*/  MUFU.SIN R148, R40 ;  /* 0x0000002800947308 */ /* 0x000fe20000000400 */
[----:B0-----:R-:W-:Y:S01]  /*1c50*/  FMUL.RZ R42, R34, 0.15915493667125701904 ;  /* 0x3e22f983222a7820 */ /* 0x001fe2000040c000 */
[----:B------:R-:W-:-:S04]  /*1c60*/  FMUL.FTZ R34, R17, UR31 ;  /* 0x0000001f11227c20 */ /* 0x000fc80008410000 */
[----:B------:R-:W-:Y:S01]  /*1c70*/  FMUL.RZ R46, R34, 0.15915493667125701904 ;  /* 0x3e22f983222e7820 */ /* 0x000fe2000040c000 */
[----:B------:R-:W-:Y:S01]  /*1c80*/  FMUL.FTZ R34, R35, 1.4426950216293334961 ;  /* 0x3fb8aa3b23227820 */ /* 0x000fe20000410000 */
[----:B----4-:R0:W-:Y:S03]  /*1c90*/  MUFU.COS R56, R40 ;  /* 0x0000002800387308 */ /* 0x0101e60000000000 */
[-C--:B------:R-:W-:Y:S01]  /*1ca0*/  FMUL.FTZ R35, R3, R34.reuse ;  /* 0x0000002203237220 */ /* 0x080fe20000410000 */
[-C--:B------:R-:W-:Y:S01]  /*1cb0*/  FMUL.FTZ R48, R9, R34.reuse ;  /* 0x0000002209307220 */ /* 0x080fe20000410000 */
[-C--:B------:R-:W-:Y:S01]  /*1cc0*/  FMUL.FTZ R50, R10, R34.reuse ;  /* 0x000000220a327220 */ /* 0x080fe20000410000 */
[-C--:B------:R-:W-:Y:S01]  /*1cd0*/  FMUL.FTZ R52, R11, R34.reuse ;  /* 0x000000220b347220 */ /* 0x080fe20000410000 */
[-C--:B------:R-:W-:Y:S01]  /*1ce0*/  FMUL.FTZ R54, R12, R34.reuse ;  /* 0x000000220c367220 */ /* 0x080fe20000410000 */
[----:B------:R-:W-:Y:S01]  /*1cf0*/  MUFU.SIN R161, R36 ;  /* 0x0000002400a17308 */ /* 0x000fe20000000400 */
[----:B0-----:R-:W-:-:S07]  /*1d00*/  FMUL.FTZ R40, R5, R34 ;  /* 0x0000002205287220 */ /* 0x001fce0000410000 */
[----:B------:R0:W-:Y:S08]  /*1d10*/  MUFU.COS R181, R36 ;  /* 0x0000002400b57308 */ /* 0x0001f00000000000 */
[----:B------:R-:W3:Y:S01]  /*1d20*/  MUFU.EX2 R35, R35 ;  /* 0x0000002300237308 */ /* 0x000ee20000000800 */
[----:B0-----:R-:W-:-:S03]  /*1d30*/  FMUL.FTZ R36, R4, R34 ;  /* 0x0000002204247220 */ /* 0x001fc60000410000 */
[----:B------:R-:W0:Y:S04]  /*1d40*/  MUFU.EX2 R40, R40 ;  /* 0x0000002800287308 */ /* 0x000e280000000800 */
[----:B------:R-:W1:Y:S04]  /*1d50*/  MUFU.EX2 R160, R36 ;  /* 0x0000002400a07308 */ /* 0x000e680000000800 */
[----:B------:R-:W-:Y:S01]  /*1d60*/  MUFU.SIN R142, R44 ;  /* 0x0000002c008e7308 */ /* 0x000fe20000000400 */
[C---:B---3--:R-:W-:Y:S01]  /*1d70*/  FMUL.FTZ R169, R35.reuse, R38 ;  /* 0x0000002623a97220 */ /* 0x048fe20000410000 */
[----:B------:R-:W-:Y:S01]  /*1d80*/  FMUL.FTZ R158, R35, R158 ;  /* 0x0000009e239e7220 */ /* 0x000fe20000410000 */
[-C--:B------:R-:W-:Y:S01]  /*1d90*/  FMUL.FTZ R35, R13, R34.reuse ;  /* 0x000000220d237220 */ /* 0x080fe20000410000 */
[----:B------:R-:W-:Y:S01]  /*1da0*/  FMUL.FTZ R38, R14, R34 ;  /* 0x000000220e267220 */ /* 0x000fe20000410000 */
[C---:B0-----:R-:W-:Y:S01]  /*1db0*/  FMUL.FTZ R175, R40.reuse, R175 ;  /* 0x000000af28af7220 */ /* 0x041fe20000410000 */
[----:B------:R-:W-:-:S02]  /*1dc0*/  FMUL.FTZ R156, R40, R41 ;  /* 0x00000029289c7220 */ /* 0x000fc40000410000 */
[----:B------:R0:W2:Y:S01]  /*1dd0*/  MUFU.COS R168, R44 ;  /* 0x0000002c00a87308 */ /* 0x0000a20000000000 */
[-C--:B------:R-:W-:Y:S01]  /*1de0*/  FMUL.FTZ R40, R16, R34.reuse ;  /* 0x0000002210287220 */ /* 0x080fe20000410000 */
[C---:B-1----:R-:W-:Y:S01]  /*1df0*/  FMUL.FTZ R157, R160.reuse, R157 ;  /* 0x0000009da09d7220 */ /* 0x042fe20000410000 */
[----:B------:R-:W-:Y:S01]  /*1e00*/  FMUL.FTZ R160, R160, R39 ;  /* 0x00000027a0a07220 */ /* 0x000fe20000410000 */
[-C--:B------:R-:W-:Y:S01]  /*1e10*/  FMUL.FTZ R39, R15, R34.reuse ;  /* 0x000000220f277220 */ /* 0x080fe20000410000 */
[-C--:B------:R-:W-:Y:S01]  /*1e20*/  FMUL.FTZ R41, R17, R34.reuse ;  /* 0x0000002211297220 */ /* 0x080fe20000410000 */
[----:B------:R-:W-:Y:S02]  /*1e30*/  MOV R36, UR24 ;  /* 0x0000001800247c02 */ /* 0x000fe40008000f00 */
[----:B------:R-:W-:Y:S01]  /*1e40*/  MUFU.SIN R57, R42 ;  /* 0x0000002a00397308 */ /* 0x000fe20000000400 */
[----:B0-----:R-:W-:Y:S01]  /*1e50*/  FMUL.FTZ R44, R7, R34 ;  /* 0x00000022072c7220 */ /* 0x001fe20000410000 */
[----:B------:R-:W-:-:S04]  /*1e60*/  SEL R36, R36, R135, !P0 ;  /* 0x0000008724247207 */ /* 0x000fc80004000000 */
[----:B------:R-:W-:Y:S02]  /*1e70*/  LEA R36, R36, R189, 0x3 ;  /* 0x000000bd24247211 */ /* 0x000fe400078e18ff */
[----:B------:R0:W1:Y:S08]  /*1e80*/  MUFU.COS R183, R42 ;  /* 0x0000002a00b77308 */ /* 0x0000700000000000 */
[----:B------:R-:W-:Y:S01]  /*1e90*/  MUFU.SIN R58, R46 ;  /* 0x0000002e003a7308 */ /* 0x000fe20000000400 */
[----:B0-----:R-:W-:-:S07]  /*1ea0*/  FMUL.FTZ R42, R6, R34 ;  /* 0x00000022062a7220 */ /* 0x001fce0000410000 */
[----:B-----5:R0:W3:Y:S08]  /*1eb0*/  MUFU.COS R60, R46 ;  /* 0x0000002e003c7308 */ /* 0x0200f00000000000 */
[----:B------:R-:W2:Y:S01]  /*1ec0*/  MUFU.EX2 R35, R35 ;  /* 0x0000002300237308 */ /* 0x000ea20000000800 */
[-C--:B0-----:R-:W-:Y:S01]  /*1ed0*/  FMUL.FTZ R46, R8, R34.reuse ;  /* 0x00000022082e7220 */ /* 0x081fe20000410000 */
[----:B------:R-:W-:-:S02]  /*1ee0*/  FMUL.FTZ R34, R2, R34 ;  /* 0x0000002202227220 */ /* 0x000fc40000410000 */
[----:B------:R-:W0:Y:S04]  /*1ef0*/  MUFU.EX2 R38, R38 ;  /* 0x0000002600267308 */ /* 0x000e280000000800 */
[----:B------:R-:W4:Y:S01]  /*1f00*/  MUFU.EX2 R34, R34 ;  /* 0x0000002200227308 */ /* 0x000f220000000800 */
[-C--:B------:R-:W-:Y:S01]  /*1f10*/  FMUL.FTZ R239, R0, R120.reuse ;  /* 0x0000007800ef7220 */ /* 0x080fe20000410000 */
[-C--:B------:R-:W-:Y:S02]  /*1f20*/  FMUL.FTZ R238, R18, R120.reuse ;  /* 0x0000007812ee7220 */ /* 0x080fe40000410000 */
[----:B------:R-:W5:Y:S01]  /*1f30*/  MUFU.EX2 R42, R42 ;  /* 0x0000002a002a7308 */ /* 0x000f620000000800 */
[----:B------:R-:W-:Y:S01]  /*1f40*/  FMUL.FTZ R237, R19, R120 ;  /* 0x0000007813ed7220 */ /* 0x000fe20000410000 */
[C---:B--2---:R-:W-:Y:S01]  /*1f50*/  FMUL.FTZ R168, R35.reuse, R168 ;  /* 0x000000a823a87220 */ /* 0x044fe20000410000 */
[----:B------:R-:W-:Y:S01]  /*1f60*/  FMUL.FTZ R142, R35, R142 ;  /* 0x0000008e238e7220 */ /* 0x000fe20000410000 */
[----:B------:R-:W2:Y:S01]  /*1f70*/  MUFU.EX2 R44, R44 ;  /* 0x0000002c002c7308 */ /* 0x000ea20000000800 */
[-C--:B------:R-:W-:Y:S01]  /*1f80*/  FMUL.FTZ R233, R20, R120.reuse ;  /* 0x0000007814e97220 */ /* 0x080fe20000410000 */
[C---:B0-----:R-:W-:Y:S01]  /*1f90*/  FMUL.FTZ R181, R38.reuse, R181 ;  /* 0x000000b526b57220 */ /* 0x041fe20000410000 */
[----:B------:R-:W-:Y:S01]  /*1fa0*/  FMUL.FTZ R161, R38, R161 ;  /* 0x000000a126a17220 */ /* 0x000fe20000410000 */
[----:B------:R-:W0:Y:S01]  /*1fb0*/  MUFU.EX2 R46, R46 ;  /* 0x0000002e002e7308 */ /* 0x000e220000000800 */
[-C--:B------:R-:W-:Y:S01]  /*1fc0*/  FMUL.FTZ R232, R21, R120.reuse ;  /* 0x0000007815e87220 */ /* 0x080fe20000410000 */
[C---:B----4-:R-:W-:Y:S01]  /*1fd0*/  FMUL.FTZ R162, R34.reuse, R37 ;  /* 0x0000002522a27220 */ /* 0x050fe20000410000 */
[----:B------:R-:W-:Y:S01]  /*1fe0*/  FMUL.FTZ R163, R34, R163 ;  /* 0x000000a322a37220 */ /* 0x000fe20000410000 */
[----:B------:R-:W4:Y:S01]  /*1ff0*/  MUFU.EX2 R48, R48 ;  /* 0x0000003000307308 */ /* 0x000f220000000800 */
[-C--:B------:R-:W-:Y:S01]  /*2000*/  FMUL.FTZ R231, R22, R120.reuse ;  /* 0x0000007816e77220 */ /* 0x080fe20000410000 */
[C---:B-----5:R-:W-:Y:S01]  /*2010*/  FMUL.FTZ R154, R42.reuse, R43 ;  /* 0x0000002b2a9a7220 */ /* 0x060fe20000410000 */
[----:B------:R-:W-:Y:S01]  /*2020*/  FMUL.FTZ R171, R42, R171 ;  /* 0x000000ab2aab7220 */ /* 0x000fe20000410000 */
[----:B------:R-:W5:Y:S01]  /*2030*/  MUFU.EX2 R50, R50 ;  /* 0x0000003200327308 */ /* 0x000f620000000800 */
[-C--:B------:R-:W-:Y:S01]  /*2040*/  FMUL.FTZ R230, R23, R120.reuse ;  /* 0x0000007817e67220 */ /* 0x080fe20000410000 */
[C---:B--2---:R-:W-:Y:S01]  /*2050*/  FMUL.FTZ R167, R44.reuse, R167 ;  /* 0x000000a72ca77220 */ /* 0x044fe20000410000 */
[----:B------:R-:W-:Y:S01]  /*2060*/  FMUL.FTZ R164, R44, R45 ;  /* 0x0000002d2ca47220 */ /* 0x000fe20000410000 */
[----:B------:R-:W2:Y:S01]  /*2070*/  MUFU.EX2 R52, R52 ;  /* 0x0000003400347308 */ /* 0x000ea20000000800 */
[-C--:B------:R-:W-:Y:S01]  /*2080*/  FMUL.FTZ R229, R24, R120.reuse ;  /* 0x0000007818e57220 */ /* 0x080fe20000410000 */
[C---:B0-----:R-:W-:Y:S01]  /*2090*/  FMUL.FTZ R153, R46.reuse, R153 ;  /* 0x000000992e997220 */ /* 0x041fe20000410000 */
[----:B------:R-:W-:Y:S01]  /*20a0*/  FMUL.FTZ R172, R46, R47 ;  /* 0x0000002f2eac7220 */ /* 0x000fe20000410000 */
[----:B------:R-:W0:Y:S01]  /*20b0*/  MUFU.EX2 R54, R54 ;  /* 0x0000003600367308 */ /* 0x000e220000000800 */
[----:B------:R-:W3:Y:S01]  /*20c0*/  LDS.128 R44, [R33+0x60] ;  /* 0x00006000212c7984 */ /* 0x000ee20000000c00 */
[C---:B----4-:R-:W-:Y:S01]  /*20d0*/  FMUL.FTZ R176, R48.reuse, R51 ;  /* 0x0000003330b07220 */ /* 0x050fe20000410000 */
[----:B------:R-:W-:Y:S01]  /*20e0*/  FMUL.FTZ R150, R48, R49 ;  /* 0x0000003130967220 */ /* 0x000fe20000410000 */
[----:B------:R-:W4:Y:S01]  /*20f0*/  MUFU.EX2 R39, R39 ;  /* 0x0000002700277308 */ /* 0x000f220000000800 */
[-C--:B------:R-:W-:Y:S01]  /*2100*/  FMUL.FTZ R228, R25, R120.reuse ;  /* 0x0000007819e47220 */ /* 0x080fe20000410000 */
[C---:B-----5:R-:W-:Y:S01]  /*2110*/  FMUL.FTZ R177, R50.reuse, R177 ;  /* 0x000000b132b17220 */ /* 0x060fe20000410000 */
[----:B------:R-:W-:Y:S01]  /*2120*/  FMUL.FTZ R173, R50, R173 ;  /* 0x000000ad32ad7220 */ /* 0x000fe20000410000 */
[----:B------:R-:W1:Y:S01]  /*2130*/  MUFU.EX2 R40, R40 ;  /* 0x0000002800287308 */ /* 0x000e620000000800 */
[----:B------:R-:W3:Y:S01]  /*2140*/  LDS.128 R48, [R33+0x50] ;  /* 0x0000500021307984 */ /* 0x000ee20000000c00 */
[C---:B--2---:R-:W-:Y:S01]  /*2150*/  FMUL.FTZ R166, R52.reuse, R55 ;  /* 0x0000003734a67220 */ /* 0x044fe20000410000 */
[----:B------:R-:W-:Y:S01]  /*2160*/  FMUL.FTZ R170, R52, R53 ;  /* 0x0000003534aa7220 */ /* 0x000fe20000410000 */
[----:B------:R-:W3:Y:S01]  /*2170*/  MUFU.EX2 R41, R41 ;  /* 0x0000002900297308 */ /* 0x000ee20000000800 */
[-C--:B------:R-:W-:Y:S01]  /*2180*/  FMUL.FTZ R227, R26, R120.reuse ;  /* 0x000000781ae37220 */ /* 0x080fe20000410000 */
[C---:B0-----:R-:W-:Y:S01]  /*2190*/  FMUL.FTZ R179, R54.reuse, R179 ;  /* 0x000000b336b37220 */ /* 0x041fe20000410000 */
[----:B------:R-:W-:Y:S01]  /*21a0*/  FMUL.FTZ R145, R54, R145 ;  /* 0x0000009136917220 */ /* 0x000fe20000410000 */
[----:B------:R-:W-:Y:S01]  /*21b0*/  FMUL.FTZ R225, R27, R120 ;  /* 0x000000781be17220 */ /* 0x000fe20000410000 */
[----:B------:R-:W0:Y:S01]  /*21c0*/  LDS.128 R52, [R33+0x40] ;  /* 0x0000400021347984 */ /* 0x000e220000000c00 */
[C---:B----4-:R-:W-:Y:S01]  /*21d0*/  FMUL.FTZ R165, R39.reuse, R56 ;  /* 0x0000003827a57220 */ /* 0x050fe20000410000 */
[----:B------:R-:W-:Y:S01]  /*21e0*/  FMUL.FTZ R148, R39, R148 ;  /* 0x0000009427947220 */ /* 0x000fe20000410000 */
[-C--:B------:R-:W-:Y:S01]  /*21f0*/  FMUL.FTZ R224, R28, R120.reuse ;  /* 0x000000781ce07220 */ /* 0x080fe20000410000 */
[-C--:B------:R-:W-:Y:S01]  /*2200*/  FMUL.FTZ R223, R29, R120.reuse ;  /* 0x000000781ddf7220 */ /* 0x080fe20000410000 */
[C---:B-1----:R-:W-:Y:S01]  /*2210*/  FMUL.FTZ R183, R40.reuse, R183 ;  /* 0x000000b728b77220 */ /* 0x042fe20000410000 */
[----:B------:R-:W-:Y:S01]  /*2220*/  FMUL.FTZ R38, R40, R57 ;  /* 0x0000003928267220 */ /* 0x000fe20000410000 */
[-C--:B------:R-:W-:Y:S01]  /*2230*/  FMUL.FTZ R39, R30, R120.reuse ;  /* 0x000000781e277220 */ /* 0x080fe20000410000 */
[----:B------:R-:W-:Y:S01]  /*2240*/  FMUL.FTZ R34, R32, R120 ;  /* 0x0000007820227220 */ /* 0x000fe20000410000 */
[C---:B---3--:R-:W-:Y:S01]  /*2250*/  FMUL.FTZ R35, R41.reuse, R60 ;  /* 0x0000003c29237220 */ /* 0x048fe20000410000 */
[----:B------:R-:W-:Y:S01]  /*2260*/  FMUL.FTZ R159, R41, R58 ;  /* 0x0000003a299f7220 */ /* 0x000fe20000410000 */
[----:B------:R-:W1:Y:S01]  /*2270*/  LDS.128 R60, [R33+0x20] ;  /* 0x00002000213c7984 */ /* 0x000e620000000c00 */
[-C--:B------:R-:W-:Y:S01]  /*2280*/  FMUL.FTZ R187, R0, -R121.reuse ;  /* 0x8000007900bb7220 */ /* 0x080fe20000410000 */
[-C--:B------:R-:W-:Y:S01]  /*2290*/  FMUL.FTZ R186, R18, -R121.reuse ;  /* 0x8000007912ba7220 */ /* 0x080fe20000410000 */
[-C--:B------:R-:W-:Y:S01]  /*22a0*/  FMUL.FTZ R185, R19, -R121.reuse ;  /* 0x8000007913b97220 */ /* 0x080fe20000410000 */
[----:B------:R-:W2:Y:S01]  /*22b0*/  LDS.128 R56, [R33+0x30] ;  /* 0x0000300021387984 */ /* 0x000ea20000000c00 */
[-C--:B------:R-:W-:Y:S01]  /*22c0*/  FMUL.FTZ R155, R20, -R121.reuse ;  /* 0x80000079149b7220 */ /* 0x080fe20000410000 */
[-C--:B------:R-:W-:Y:S01]  /*22d0*/  FMUL.FTZ R174, R21, -R121.reuse ;  /* 0x8000007915ae7220 */ /* 0x080fe20000410000 */
[-C--:B------:R-:W-:Y:S01]  /*22e0*/  FMUL.FTZ R151, R22, -R121.reuse ;  /* 0x8000007916977220 */ /* 0x080fe20000410000 */
[----:B------:R-:W3:Y:S01]  /*22f0*/  LDS.128 R40, [R33+0x70] ;  /* 0x0000700021287984 */ /* 0x000ee20000000c00 */
[-C--:B------:R-:W-:Y:S01]  /*2300*/  FMUL.FTZ R152, R23, -R121.reuse ;  /* 0x8000007917987220 */ /* 0x080fe20000410000 */
[-C--:B------:R-:W-:Y:S01]  /*2310*/  FMUL.FTZ R149, R24, -R121.reuse ;  /* 0x8000007918957220 */ /* 0x080fe20000410000 */
[-C--:B------:R-:W-:Y:S01]  /*2320*/  FMUL.FTZ R178, R25, -R121.reuse ;  /* 0x8000007919b27220 */ /* 0x080fe20000410000 */
[----:B------:R4:W-:Y:S01]  /*2330*/  STS.64 [R36+0x9880], R162 ;  /* 0x009880a224007388 */ /* 0x0009e20000000a00 */
[-C--:B------:R-:W-:Y:S01]  /*2340*/  FMUL.FTZ R144, R26, -R121.reuse ;  /* 0x800000791a907220 */ /* 0x080fe20000410000 */
[-C--:B------:R-:W-:Y:S01]  /*2350*/  FMUL.FTZ R180, R27, -R121.reuse ;  /* 0x800000791bb47220 */ /* 0x080fe20000410000 */
[-C--:B------:R-:W-:Y:S01]  /*2360*/  FMUL.FTZ R141, R28, -R121.reuse ;  /* 0x800000791c8d7220 */ /* 0x080fe20000410000 */
[-C--:B------:R-:W-:Y:S01]  /*2370*/  FMUL.FTZ R182, R29, -R121.reuse ;  /* 0x800000791db67220 */ /* 0x080fe20000410000 */
[-C--:B------:R-:W-:Y:S01]  /*2380*/  FMUL.FTZ R143, R30, -R121.reuse ;  /* 0x800000791e8f7220 */ /* 0x080fe20000410000 */
[CC--:B------:R-:W-:Y:S01]  /*2390*/  FMUL.FTZ R140, R31.reuse, -R121.reuse ;  /* 0x800000791f8c7220 */ /* 0x0c0fe20000410000 */
[----:B------:R-:W-:Y:S01]  /*23a0*/  FMUL.FTZ R37, R32, -R121 ;  /* 0x8000007920257220 */ /* 0x000fe20000410000 */
[----:B----4-:R-:W-:Y:S01]  /*23b0*/  FMUL.FTZ R36, R31, R120 ;  /* 0x000000781f247220 */ /* 0x010fe20000410000 */
[----:B------:R-:W-:Y:S06]  /*23c0*/  BAR.SYNC.DEFER_BLOCKING 0x0 ;  /* 0x0000000000007b1d */ /* 0x000fec0000010000 */
[----:B------:R-:W-:Y:S05]  /*23d0*/  @P2 BRA `(.L_x_4535) ;  /* 0x0000000000282947 */ /* 0x000fea0003800000 */
[----:B------:R-:W-:Y:S01]  /*23e0*/  UISETP.NE.AND UP0, UPT, UR11, UR44, UPT ;  /* 0x0000002c0b00728c */ /* 0x000fe2000bf05270 */
[----:B------:R-:W-:Y:S01]  /*23f0*/  HFMA2 R146, -RZ, RZ, 1.875, 0 ;  /* 0x3f800000ff927431 */ /* 0x000fe200000001ff */
[----:B------:R-:W-:-:S07]  /*2400*/  MOV R147, RZ ;  /* 0x000000ff00937202 */ /* 0x000fce0000000f00 */
[----:B------:R-:W-:Y:S05]  /*2410*/  BRA.U !UP0, `(.L_x_4536) ;  /* 0x0000000108247547 */ /* 0x000fea000b800000 */
[----:B------:R-:W-:-:S04]  /*2420*/  ULOP3.LUT UR24, UR26, 0x100, URZ, 0xc0, !UPT ;  /* 0x000001001a187892 */ /* 0x000fc8000f8ec0ff */
[----:B------:R-:W-:-:S06]  /*2430*/  UIADD3 UR24, UPT, UPT, UR24, UR8, URZ ;  /* 0x0000000818187290 */ /* 0x000fcc000fffe0ff */
[----:B------:R-:W-:-:S04]  /*2440*/  MOV R146, UR24 ;  /* 0x0000001800927c02 */ /* 0x000fc80008000f00 */
[----:B------:R-:W-:-:S06]  /*2450*/  LEA R146, R146, R189, 0x3 ;  /* 0x000000bd92927211 */ /* 0x000fcc00078e18ff */
[----:B------:R-:W4:Y:S01]  /*2460*/  LDS.64 R146, [R146+0x9880] ;  /* 0x0098800092927984 */ /* 0x000f220000000a00 */
[----:B------:R-:W-:Y:S05]  /*2470*/  BRA `(.L_x_4536) ;  /* 0x00000000000c7947 */ /* 0x000fea0003800000 */
.L_x_4535:
[----:B------:R-:W-:-:S04]  /*2480*/  SHF.L.U32 R120, R190, 0x3, RZ ;  /* 0x00000003be787819 */ /* 0x000fc800000006ff */
[----:B------:R-:W-:-:S06]  /*2490*/  IADD3 R146, PT, PT, R189, R120, RZ ;  /* 0x00000078bd927210 */ /* 0x000fcc0007ffe0ff */
[----:B------:R-:W4:Y:S02]  /*24a0*/  LDS.64 R146, [R146+0xa888] ;  /* 0x00a8880092927984 */ /* 0x000f240000000a00 */
.L_x_4536:
[----:B------:R-:W-:Y:S05]  /*24b0*/  BSYNC.RECONVERGENT B0 ;  /* 0x0000000000007941 */ /* 0x000fea0003800200 */
.L_x_4534:
[----:B------:R-:W0:Y:S01]  /*24c0*/  @P1 LDC R124, c[0x0][0x38c] ;  /* 0x0000e300ff7c1b82 */ /* 0x000e220000000800 */
        /* <DEDUP_REMOVED lines=8> */
[C---:B------:R-:W-:Y:S01]  /*2550*/  FMUL.FTZ R130, R158.reuse, R126 ;  /* 0x0000007e9e827220 */ /* 0x040fe20000410000 */
[----:B------:R-:W-:Y:S01]  /*2560*/  CS2R R122, SRZ ;  /* 0x00000000007a7805 */ /* 0x000fe2000001ff00 */
[----:B------:R-:W-:Y:S01]  /*2570*/  FMUL.FTZ R128, R158, R127 ;  /* 0x0000007f9e807220 */ /* 0x000fe20000410000 */
[----:B------:R-:W-:Y:S01]  /*2580*/  FMUL.FTZ R193, R3, R71 ;  /* 0x0000004703c17220 */ /* 0x000fe20000410000 */
[----:B------:R-:W-:Y:S01]  /*2590*/  FFMA.FTZ R130, R169, R127, R130 ;  /* 0x0000007fa9827223 */ /* 0x000fe20000010082 */
[----:B------:R-:W-:Y:S01]  /*25a0*/  FMUL.FTZ R194, R3, R70 ;  /* 0x0000004603c27220 */ /* 0x000fe20000410000 */
[----:B------:R-:W-:-:S02]  /*25b0*/  FFMA.FTZ R129, R169, R126, -R128 ;  /* 0x0000007ea9817223 */ /* 0x000fc40000010880 */
[----:B------:R-:W-:Y:S01]  /*25c0*/  FFMA.FTZ R130, R117, R193, R130 ;  /* 0x000000c175827223 */ /* 0x000fe20000010082 */
[----:B0-----:R-:W-:Y:S02]  /*25d0*/  @P1 IMAD R124, R121, R124, UR8 ;  /* 0x00000008797c1e24 */ /* 0x001fe4000f8e027c */
        /* <DEDUP_REMOVED lines=8> */
[C---:B-1----:R-:W-:Y:S01]  /*2660*/  FMUL.FTZ R200, R6.reuse, R60 ;  /* 0x0000003c06c87220 */ /* 0x042fe20000410000 */
[----:B------:R-:W-:Y:S01]  /*2670*/  FMUL.FTZ R199, R6, R61 ;  /* 0x0000003d06c77220 */ /* 0x000fe20000410000 */
[C---:B------:R-:W-:Y:S01]  /*2680*/  FMUL.FTZ R201, R7.reuse, R63 ;  /* 0x0000003f07c97220 */ /* 0x040fe20000410000 */
[----:B------:R-:W-:Y:S01]  /*2690*/  FMUL.FTZ R202, R7, R62 ;  /* 0x0000003e07ca7220 */ /* 0x000fe20000410000 */
[----:B--2---:R-:W-:Y:S01]  /*26a0*/  FMUL.FTZ R203, R8, R57 ;  /* 0x0000003908cb7220 */ /* 0x004fe20000410000 */
[C---:B0-----:R-:W-:Y:S01]  /*26b0*/  FMUL.FTZ R124, R160.reuse, R130 ;  /* 0x00000082a07c7220 */ /* 0x041fe20000410000 */
        /* <DEDUP_REMOVED lines=10> */
[C---:B------:R-:W-:Y:S01]  /*2760*/  FMUL.FTZ R209, R11.reuse, R55 ;  /* 0x000000370bd17220 */ /* 0x040fe20000410000 */
[C---:B------:R-:W-:Y:S01]  /*2770*/  FMUL.FTZ R126, R156.reuse, R129 ;  /* 0x000000819c7e7220 */ /* 0x040fe20000410000 */
[----:B------:R-:W-:Y:S01]  /*2780*/  FMUL.FTZ R124, R156, R125 ;  /* 0x0000007d9c7c7220 */ /* 0x000fe20000410000 */
[----:B------:R-:W-:Y:S01]  /*2790*/  FMUL.FTZ R210, R11, R54 ;  /* 0x000000360bd27220 */ /* 0x000fe20000410000 */
[C---:B------:R-:W-:Y:S01]  /*27a0*/  FMUL.FTZ R211, R12.reuse, R49 ;  /* 0x000000310cd37220 */ /* 0x040fe20000410000 */
[C---:B------:R-:W-:Y:S01]  /*27b0*/  FFMA.FTZ R126, R175.reuse, R125, R126 ;  /* 0x0000007daf7e7223 */ /* 0x040fe2000001007e */
[----:B------:R-:W-:Y:S01]  /*27c0*/  FFMA.FTZ R129, R175, R129, -R124 ;  /* 0x00000081af817223 */ /* 0x000fe2000001087c */
[----:B------:R-:W-:Y:S01]  /*27d0*/  FMUL.FTZ R212, R12, R48 ;  /* 0x000000300cd47220 */ /* 0x000fe20000410000 */
[----:B------:R-:W-:Y:S01]  /*27e0*/  FMUL.FTZ R213, R13, R51 ;  /* 0x000000330dd57220 */ /* 0x000fe20000410000 */
[C---:B------:R-:W-:Y:S01]  /*27f0*/  FFMA.FTZ R126, R119.reuse, R197, R126 ;  /* 0x000000c5777e7223 */ /* 0x040fe2000001007e */
[----:B------:R-:W-:Y:S01]  /*2800*/  FFMA.FTZ R129, R119, R198, R129 ;  /* 0x000000c677817223 */ /* 0x000fe20000010081 */
[----:B------:R-:W-:Y:S01]  /*2810*/  FMUL.FTZ R214, R13, R50 ;  /* 0x000000320dd67220 */ /* 0x000fe20000410000 */
[C---:B------:R-:W-:Y:S01]  /*2820*/  FMUL.FTZ R216, R14.reuse, R44 ;  /* 0x0000002c0ed87220 */ /* 0x040fe20000410000 */
[CC--:B------:R-:W-:Y:S01]  /*2830*/  FMUL.FTZ R125, R171.reuse, R126.reuse ;  /* 0x0000007eab7d7220 */ /* 0x0c0fe20000410000 */
[----:B------:R-:W-:Y:S01]  /*2840*/  FMUL.FTZ R127, R171, R129 ;  /* 0x00000081ab7f7220 */ /* 0x000fe20000410000 */
[----:B------:R-:W-:Y:S01]  /*2850*/  FMUL.FTZ R215, R14, R45 ;  /* 0x0000002d0ed77220 */ /* 0x000fe20000410000 */
[C---:B------:R-:W-:Y:S01]  /*2860*/  FMUL.FTZ R217, R15.reuse, R47 ;  /* 0x0000002f0fd97220 */ /* 0x040fe20000410000 */
[C---:B------:R-:W-:Y:S01]  /*2870*/  FFMA.FTZ R125, R154.reuse, R129, -R125 ;  /* 0x000000819a7d7223 */ /* 0x040fe2000001087d */
[----:B------:R-:W-:Y:S01]  /*2880*/  FFMA.FTZ R127, R154, R126, R127 ;  /* 0x0000007e9a7f7223 */ /* 0x000fe2000001007f */
[----:B------:R-:W-:Y:S01]  /*2890*/  FMUL.FTZ R218, R15, R46 ;  /* 0x0000002e0fda7220 */ /* 0x000fe20000410000 */
[----:B---3--:R-:W-:Y:S01]  /*28a0*/  FMUL.FTZ R220, R16, R40 ;  /* 0x0000002810dc7220 */ /* 0x008fe20000410000 */
[C---:B------:R-:W-:Y:S01]  /*28b0*/  FFMA.FTZ R125, R112.reuse, R200, R125 ;  /* 0x000000c8707d7223 */ /* 0x040fe2000001007d */
[----:B------:R-:W-:Y:S01]  /*28c0*/  FFMA.FTZ R127, R112, R199, R127 ;  /* 0x000000c7707f7223 */ /* 0x000fe2000001007f */
[----:B------:R-:W-:Y:S01]  /*28d0*/  FMUL.FTZ R219, R16, R41 ;  /* 0x0000002910db7220 */ /* 0x000fe20000410000 */
[----:B------:R-:W-:Y:S01]  /*28e0*/  ISETP.GT.U32.AND P2, PT, R190, 0x1f, PT ;  /* 0x0000001fbe00780c */ /* 0x000fe20003f44070 */
[C---:B------:R-:W-:Y:S01]  /*28f0*/  FMUL.FTZ R126, R164.reuse, R125 ;  /* 0x0000007da47e7220 */ /* 0x040fe20000410000 */
[----:B------:R-:W-:Y:S01]  /*2900*/  FMUL.FTZ R124, R164, R127 ;  /* 0x0000007fa47c7220 */ /* 0x000fe20000410000 */
[----:B------:R-:W-:Y:S01]  /*2910*/  LEA.HI R188, R190, R190, RZ, 0x1e ;  /* 0x000000bebebc7211 */ /* 0x000fe200078ff0ff */
[----:B------:R-:W-:Y:S01]  /*2920*/  FMUL.FTZ R221, R17, R43 ;  /* 0x0000002b11dd7220 */ /* 0x000fe20000410000 */
[C---:B------:R-:W-:Y:S01]  /*2930*/  FFMA.FTZ R126, R167.reuse, R127, R126 ;  /* 0x0000007fa77e7223 */ /* 0x040fe2000001007e */
[----:B------:R-:W-:Y:S01]  /*2940*/  FFMA.FTZ R125, R167, R125, -R124 ;  /* 0x0000007da77d7223 */ /* 0x000fe2000001087c */
[----:B------:R-:W-:Y:S01]  /*2950*/  FMUL.FTZ R124, R162, R158 ;  /* 0x0000009ea27c7220 */ /* 0x000fe20000410000 */
[----:B------:R-:W-:Y:S01]  /*2960*/  FMUL.FTZ R222, R17, R42 ;  /* 0x0000002a11de7220 */ /* 0x000fe20000410000 */
[C---:B------:R-:W-:Y:S01]  /*2970*/  FFMA.FTZ R127, R113.reuse, R201, R126 ;  /* 0x000000c9717f7223 */ /* 0x040fe2000001007e */
[----:B------:R-:W-:Y:S01]  /*2980*/  FFMA.FTZ R126, R113, R202, R125 ;  /* 0x000000ca717e7223 */ /* 0x000fe2000001007d */
[C---:B------:R-:W-:Y:S01]  /*2990*/  FMUL.FTZ R125, R163.reuse, R158 ;  /* 0x0000009ea37d7220 */ /* 0x040fe20000410000 */
[----:B------:R-:W-:Y:S01]  /*29a0*/  FFMA.FTZ R124, R163, R169, R124 ;  /* 0x000000a9a37c7223 */ /* 0x000fe2000001007c */
[C---:B------:R-:W-:Y:S01]  /*29b0*/  FMUL.FTZ R128, R172.reuse, R127 ;  /* 0x0000007fac807220 */ /* 0x040fe20000410000 */
[-C--:B------:R-:W-:Y:S01]  /*29c0*/  FMUL.FTZ R130, R172, R126.reuse ;  /* 0x0000007eac827220 */ /* 0x080fe20000410000 */
[----:B------:R-:W-:Y:S01]  /*29d0*/  FFMA.FTZ R125, R162, R169, -R125 ;  /* 0x000000a9a27d7223 */ /* 0x000fe2000001087d */
[----:B------:R-:W-:Y:S01]  /*29e0*/  LEA R188, R188, R189, 0x4 ;  /* 0x000000bdbcbc7211 */ /* 0x000fe200078e20ff */
[C---:B------:R-:W-:Y:S01]  /*29f0*/  FFMA.FTZ R129, R153.reuse, R126, -R128 ;  /* 0x0000007e99817223 */ /* 0x040fe20000010880 */
[C---:B------:R-:W-:Y:S01]  /*2a00*/  FMUL.FTZ R126, R160.reuse, R124 ;  /* 0x0000007ca07e7220 */ /* 0x040fe20000410000 */
[----:B------:R-:W-:Y:S01]  /*2a10*/  FMUL.FTZ R128, R160, R125 ;  /* 0x0000007da0807220 */ /* 0x000fe20000410000 */
[----:B------:R-:W-:Y:S01]  /*2a20*/  FFMA.FTZ R127, R153, R127, R130 ;  /* 0x0000007f997f7223 */ /* 0x000fe20000010082 */
[C---:B------:R-:W-:Y:S01]  /*2a30*/  FFMA.FTZ R129, R114.reuse, R204, R129 ;  /* 0x000000cc72817223 */ /* 0x040fe20000010081 */
[C---:B------:R-:W-:Y:S01]  /*2a40*/  FFMA.FTZ R126, R157.reuse, R125, -R126 ;  /* 0x0000007d9d7e7223 */ /* 0x040fe2000001087e */
[----:B------:R-:W-:Y:S01]  /*2a50*/  FFMA.FTZ R128, R157, R124, R128 ;  /* 0x0000007c9d807223 */ /* 0x000fe20000010080 */
[----:B------:R-:W-:Y:S01]  /*2a60*/  FFMA.FTZ R127, R114, R203, R127 ;  /* 0x000000cb727f7223 */ /* 0x000fe2000001007f */
        /* <DEDUP_REMOVED lines=8> */
[----:B------:R-:W-:Y:S01]  /*2af0*/  FFMA.FTZ R130, R115, R205, R130 ;  /* 0x000000cd73827223 */ /* 0x000fe20000010082 */
[CC--:B------:R-:W-:Y:S01]  /*2b00*/  FMUL.FTZ R127, R171.reuse, R125.reuse ;  /* 0x0000007dab7f7220 */ /* 0x0c0fe20000410000 */
[----:B------:R-:W-:Y:S01]  /*2b10*/  FMUL.FTZ R129, R171, R124 ;  /* 0x0000007cab817220 */ /* 0x000fe20000410000 */
[----:B------:R-:W-:Y:S01]  /*2b20*/  FFMA.FTZ R128, R115, R206, R131 ;  /* 0x000000ce73807223 */ /* 0x000fe20000010083 */
[C---:B------:R-:W-:Y:S01]  /*2b30*/  FMUL.FTZ R132, R173.reuse, R130 ;  /* 0x00000082ad847220 */ /* 0x040fe20000410000 */
[C---:B------:R-:W-:Y:S01]  /*2b40*/  FFMA.FTZ R127, R154.reuse, R124, -R127 ;  /* 0x0000007c9a7f7223 */ /* 0x040fe2000001087f */
[----:B------:R-:W-:Y:S01]  /*2b50*/  FFMA.FTZ R129, R154, R125, R129 ;  /* 0x0000007d9a817223 */ /* 0x000fe20000010081 */
[----:B------:R-:W-:-:S02]  /*2b60*/  FMUL.FTZ R125, R173, R128 ;  /* 0x00000080ad7d7220 */ /* 0x000fc40000410000 */
[C---:B------:R-:W-:Y:S01]  /*2b70*/  FMUL.FTZ R126, R164.reuse, R127 ;  /* 0x0000007fa47e7220 */ /* 0x040fe20000410000 */
[-C--:B------:R-:W-:Y:S01]  /*2b80*/  FMUL.FTZ R124, R164, R129.reuse ;  /* 0x00000081a47c7220 */ /* 0x080fe20000410000 */
[----:B------:R-:W-:Y:S02]  /*2b90*/  FFMA.FTZ R131, R177, R130, R125 ;  /* 0x00000082b1837223 */ /* 0x000fe4000001007d */
[C---:B------:R-:W-:Y:S01]  /*2ba0*/  FFMA.FTZ R126, R167.reuse, R129, R126 ;  /* 0x00000081a77e7223 */ /* 0x040fe2000001007e */
[----:B------:R-:W-:Y:S01]  /*2bb0*/  FFMA.FTZ R124, R167, R127, -R124 ;  /* 0x0000007fa77c7223 */ /* 0x000fe2000001087c */
[----:B------:R-:W-:Y:S01]  /*2bc0*/  FFMA.FTZ R129, R177, R128, -R132 ;  /* 0x00000080b1817223 */ /* 0x000fe20000010884 */
[----:B------:R-:W-:Y:S01]  /*2bd0*/  FFMA.FTZ R133, R108, R207, R131 ;  /* 0x000000cf6c857223 */ /* 0x000fe20000010083 */
[C---:B------:R-:W-:Y:S01]  /*2be0*/  FMUL.FTZ R125, R172.reuse, R126 ;  /* 0x0000007eac7d7220 */ /* 0x040fe20000410000 */
[----:B------:R-:W-:Y:S01]  /*2bf0*/  FMUL.FTZ R128, R172, R124 ;  /* 0x0000007cac807220 */ /* 0x000fe20000410000 */
[----:B------:R-:W-:Y:S01]  /*2c00*/  FFMA.FTZ R131, R108, R208, R129 ;  /* 0x000000d06c837223 */ /* 0x000fe20000010081 */
[C---:B------:R-:W-:Y:S01]  /*2c10*/  FMUL.FTZ R135, R170.reuse, R133 ;  /* 0x00000085aa877220 */ /* 0x040fe20000410000 */
[C---:B------:R-:W-:Y:S01]  /*2c20*/  FFMA.FTZ R125, R153.reuse, R124, -R125 ;  /* 0x0000007c997d7223 */ /* 0x040fe2000001087d */
[----:B------:R-:W-:Y:S01]  /*2c30*/  FFMA.FTZ R127, R153, R126, R128 ;  /* 0x0000007e997f7223 */ /* 0x000fe20000010080 */
[-C--:B------:R-:W-:Y:S01]  /*2c40*/  FMUL.FTZ R128, R170, R131.reuse ;  /* 0x00000083aa807220 */ /* 0x080fe20000410000 */
[----:B------:R-:W-:Y:S01]  /*2c50*/  FFMA.FTZ R135, R166, R131, -R135 ;  /* 0x00000083a6877223 */ /* 0x000fe20000010887 */
[C---:B------:R-:W-:Y:S01]  /*2c60*/  FMUL.FTZ R126, R150.reuse, R125 ;  /* 0x0000007d967e7220 */ /* 0x040fe20000410000 */
[----:B------:R-:W-:Y:S01]  /*2c70*/  FMUL.FTZ R129, R150, R127 ;  /* 0x0000007f96817220 */ /* 0x000fe20000410000 */
[----:B------:R-:W-:-:S02]  /*2c80*/  FFMA.FTZ R130, R166, R133, R128 ;  /* 0x00000085a6827223 */ /* 0x000fc40000010080 */
[C---:B------:R-:W-:Y:S01]  /*2c90*/  FFMA.FTZ R126, R176.reuse, R127, R126 ;  /* 0x0000007fb07e7223 */ /* 0x040fe2000001007e */
[----:B------:R-:W-:Y:S01]  /*2ca0*/  FFMA.FTZ R124, R176, R125, -R129 ;  /* 0x0000007db07c7223 */ /* 0x000fe20000010881 */
[----:B------:R-:W-:Y:S02]  /*2cb0*/  FFMA.FTZ R130, R109, R209, R130 ;  /* 0x000000d16d827223 */ /* 0x000fe40000010082 */
[C---:B------:R-:W-:Y:S01]  /*2cc0*/  FMUL.FTZ R125, R173.reuse, R126 ;  /* 0x0000007ead7d7220 */ /* 0x040fe20000410000 */
[----:B------:R-:W-:Y:S01]  /*2cd0*/  FMUL.FTZ R128, R173, R124 ;  /* 0x0000007cad807220 */ /* 0x000fe20000410000 */
[----:B------:R-:W-:Y:S02]  /*2ce0*/  FMUL.FTZ R132, R145, R130 ;  /* 0x0000008291847220 */ /* 0x000fe40000410000 */
[C---:B------:R-:W-:Y:S01]  /*2cf0*/  FFMA.FTZ R125, R177.reuse, R124, -R125 ;  /* 0x0000007cb17d7223 */ /* 0x040fe2000001087d */
[----:B------:R-:W-:Y:S01]  /*2d00*/  FFMA.FTZ R127, R177, R126, R128 ;  /* 0x0000007eb17f7223 */ /* 0x000fe20000010080 */
[----:B------:R-:W-:-:S02]  /*2d10*/  FFMA.FTZ R128, R109, R210, R135 ;  /* 0x000000d26d807223 */ /* 0x000fc40000010087 */
[C---:B------:R-:W-:Y:S01]  /*2d20*/  FMUL.FTZ R126, R170.reuse, R125 ;  /* 0x0000007daa7e7220 */ /* 0x040fe20000410000 */
[-C--:B------:R-:W-:Y:S01]  /*2d30*/  FMUL.FTZ R129, R170, R127.reuse ;  /* 0x0000007faa817220 */ /* 0x080fe20000410000 */
[-C--:B------:R-:W-:Y:S02]  /*2d40*/  FMUL.FTZ R131, R145, R128.reuse ;  /* 0x0000008091837220 */ /* 0x080fe40000410000 */
[C---:B------:R-:W-:Y:S01]  /*2d50*/  FFMA.FTZ R126, R166.reuse, R127, R126 ;  /* 0x0000007fa67e7223 */ /* 0x040fe2000001007e */
[----:B------:R-:W-:Y:S01]  /*2d60*/  FFMA.FTZ R124, R166, R125, -R129 ;  /* 0x0000007da67c7223 */ /* 0x000fe20000010881 */
[C---:B------:R-:W-:Y:S01]  /*2d70*/  FFMA.FTZ R129, R179.reuse, R128, -R132 ;  /* 0x00000080b3817223 */ /* 0x040fe20000010884 */
[----:B------:R-:W-:Y:S01]  /*2d80*/  FFMA.FTZ R131, R179, R130, R131 ;  /* 0x00000082b3837223 */ /* 0x000fe20000010083 */
[C---:B------:R-:W-:Y:S01]  /*2d90*/  FMUL.FTZ R125, R145.reuse, R126 ;  /* 0x0000007e917d7220 */ /* 0x040fe20000410000 */
[----:B------:R-:W-:Y:S01]  /*2da0*/  FMUL.FTZ R128, R145, R124 ;  /* 0x0000007c91807220 */ /* 0x000fe20000410000 */
[C---:B------:R-:W-:Y:S01]  /*2db0*/  FFMA.FTZ R129, R110.reuse, R212, R129 ;  /* 0x000000d46e817223 */ /* 0x040fe20000010081 */
[----:B------:R-:W-:Y:S01]  /*2dc0*/  FFMA.FTZ R131, R110, R211, R131 ;  /* 0x000000d36e837223 */ /* 0x000fe20000010083 */
[C---:B------:R-:W-:Y:S01]  /*2dd0*/  FFMA.FTZ R125, R179.reuse, R124, -R125 ;  /* 0x0000007cb37d7223 */ /* 0x040fe2000001087d */
[----:B------:R-:W-:Y:S01]  /*2de0*/  FFMA.FTZ R127, R179, R126, R128 ;  /* 0x0000007eb37f7223 */ /* 0x000fe20000010080 */
[C---:B------:R-:W-:Y:S01]  /*2df0*/  FMUL.FTZ R130, R142.reuse, R129 ;  /* 0x000000818e827220 */ /* 0x040fe20000410000 */
[C---:B------:R-:W-:Y:S01]  /*2e00*/  FMUL.FTZ R128, R142.reuse, R131 ;  /* 0x000000838e807220 */ /* 0x040fe20000410000 */
[C---:B------:R-:W-:Y:S01]  /*2e10*/  FMUL.FTZ R126, R142.reuse, R125 ;  /* 0x0000007d8e7e7220 */ /* 0x040fe20000410000 */
[----:B------:R-:W-:Y:S01]  /*2e20*/  FMUL.FTZ R133, R142, R127 ;  /* 0x0000007f8e857220 */ /* 0x000fe20000410000 */
[C---:B------:R-:W-:Y:S01]  /*2e30*/  FFMA.FTZ R130, R168.reuse, R131, R130 ;  /* 0x00000083a8827223 */ /* 0x040fe20000010082 */
[C---:B------:R-:W-:Y:S01]  /*2e40*/  FFMA.FTZ R129, R168.reuse, R129, -R128 ;  /* 0x00000081a8817223 */ /* 0x040fe20000010880 */
[C---:B------:R-:W-:Y:S01]  /*2e50*/  FFMA.FTZ R126, R168.reuse, R127, R126 ;  /* 0x0000007fa87e7223 */ /* 0x040fe2000001007e */
[----:B------:R-:W-:Y:S01]  /*2e60*/  FFMA.FTZ R124, R168, R125, -R133 ;  /* 0x0000007da87c7223 */ /* 0x000fe20000010885 */
[----:B------:R-:W-:-:S02]  /*2e70*/  FFMA.FTZ R130, R111, R213, R130 ;  /* 0x000000d56f827223 */ /* 0x000fc40000010082 */
[C---:B------:R-:W-:Y:S01]  /*2e80*/  FMUL.FTZ R125, R161.reuse, R126 ;  /* 0x0000007ea17d7220 */ /* 0x040fe20000410000 */
[----:B------:R-:W-:-:S03]  /*2e90*/  FMUL.FTZ R128, R161, R124 ;  /* 0x0000007ca1807220 */ /* 0x000fc60000410000 */
[C---:B------:R-:W-:Y:S01]  /*2ea0*/  FFMA.FTZ R125, R181.reuse, R124, -R125 ;  /* 0x0000007cb57d7223 */ /* 0x040fe2000001087d */
[----:B------:R-:W-:Y:S01]  /*2eb0*/  FFMA.FTZ R128, R181, R126, R128 ;  /* 0x0000007eb5807223 */ /* 0x000fe20000010080 */
[----:B------:R-:W-:Y:S01]  /*2ec0*/  FFMA.FTZ R124, R111, R214, R129 ;  /* 0x000000d66f7c7223 */ /* 0x000fe20000010081 */
[C---:B------:R-:W-:Y:S01]  /*2ed0*/  FMUL.FTZ R126, R161.reuse, R130 ;  /* 0x00000082a17e7220 */ /* 0x040fe20000410000 */
[CC--:B------:R-:W-:Y:S01]  /*2ee0*/  FMUL.FTZ R129, R148.reuse, R125.reuse ;  /* 0x0000007d94817220 */ /* 0x0c0fe20000410000 */
[----:B------:R-:W-:Y:S01]  /*2ef0*/  FMUL.FTZ R132, R148, R128 ;  /* 0x0000008094847220 */ /* 0x000fe20000410000 */
[----:B------:R-:W-:Y:S02]  /*2f00*/  FMUL.FTZ R127, R161, R124 ;  /* 0x0000007ca17f7220 */ /* 0x000fe40000410000 */
        /* <DEDUP_REMOVED lines=21> */
[----:B------:R-:W-:Y:S01]  /*3060*/  FFMA.FTZ R130, R106, R219, R127 ;  /* 0x000000db6a827223 */ /* 0x000fe2000001007f */
[C---:B------:R-:W-:Y:S02]  /*3070*/  FMUL.FTZ R127, R159.reuse, R124 ;  /* 0x0000007c9f7f7220 */ /* 0x040fe40000410000 */
[C---:B------:R-:W-:Y:S01]  /*3080*/  FMUL.FTZ R125, R159.reuse, R128 ;  /* 0x000000809f7d7220 */ /* 0x040fe20000410000 */
[----:B------:R-:W-:-:S03]  /*3090*/  FMUL.FTZ R132, R159, R130 ;  /* 0x000000829f847220 */ /* 0x000fc60000410000 */
[----:B------:R-:W-:Y:S01]  /*30a0*/  FFMA.FTZ R130, R35, R130, R125 ;  /* 0x0000008223827223 */ /* 0x000fe2000001007d */
[----:B------:R-:W-:Y:S01]  /*30b0*/  FMUL.FTZ R125, R159, R126 ;  /* 0x0000007e9f7d7220 */ /* 0x000fe20000410000 */
[----:B------:R-:W-:-:S03]  /*30c0*/  FFMA.FTZ R129, R35, R128, -R132 ;  /* 0x0000008023817223 */ /* 0x000fc60000010884 */
[C---:B------:R-:W-:Y:S01]  /*30d0*/  FFMA.FTZ R124, R35.reuse, R124, -R125 ;  /* 0x0000007c237c7223 */ /* 0x040fe2000001087d */
[----:B------:R-:W-:Y:S01]  /*30e0*/  FFMA.FTZ R125, R35, R126, R127 ;  /* 0x0000007e237d7223 */ /* 0x000fe2000001007f */
[C---:B------:R-:W-:Y:S01]  /*30f0*/  FFMA.FTZ R127, R107.reuse, R221, R130 ;  /* 0x000000dd6b7f7223 */ /* 0x040fe20000010082 */
[----:B------:R-:W-:-:S05]  /*3100*/  FFMA.FTZ R126, R107, R222, R129 ;  /* 0x000000de6b7e7223 */ /* 0x000fca0000010081 */
[----:B------:R0:W-:Y:S01]  /*3110*/  STS.128 [R188+0x8470], R124 ;  /* 0x0084707cbc007388 */ /* 0x0001e20000000c00 */
[----:B------:R-:W-:Y:S06]  /*3120*/  BAR.SYNC.DEFER_BLOCKING 0x0 ;  /* 0x0000000000007b1d */ /* 0x000fec0000010000 */
[----:B------:R-:W-:Y:S05]  /*3130*/  @P2 BRA `(.L_x_4537) ;  /* 0x0000000800d82947 */ /* 0x000fea0003800000 */
[----:B0-----:R-:W0:Y:S01]  /*3140*/  S2R R125, SR_CgaCtaId ;  /* 0x00000000007d7919 */ /* 0x001e220000008800 */
[----:B------:R-:W-:Y:S01]  /*3150*/  MOV R124, 0x400 ;  /* 0x00000400007c7802 */ /* 0x000fe20000000f00 */
[----:B------:R-:W-:Y:S01]  /*3160*/  UMOV UR24, 0xffffffff ;  /* 0xffffffff00187882 */ /* 0x000fe20000000000 */
[----:B------:R-:W1:Y:S01]  /*3170*/  S2R R136, SR_TID.X ;  /* 0x0000000000887919 */ /* 0x000e620000002100 */
[----:B------:R-:W2:Y:S01]  /*3180*/  S2R R248, SR_LANEID ;  /* 0x0000000000f87919 */ /* 0x000ea20000000000 */
[----:B0-----:R-:W-:Y:S02]  /*3190*/  LEA R125, R125, R124, 0x18 ;  /* 0x0000007c7d7d7211 */ /* 0x001fe400078ec0ff */
[----:B-1----:R-:W-:-:S03]  /*31a0*/  ISETP.NE.AND P0, PT, R136, RZ, PT ;  /* 0x000000ff8800720c */ /* 0x002fc60003f05270 */
[----:B------:R-:W-:Y:S01]  /*31b0*/  IMAD R189, R136, 0x50, R125 ;  /* 0x0000005088bd7824 */ /* 0x000fe200078e027d */
[----:B--2---:R-:W-:-:S04]  /*31c0*/  ISETP.GE.AND P4, PT, R248, 0x10, PT ;  /* 0x00000010f800780c */ /* 0x004fc80003f86270 */
[----:B------:R-:W-:Y:S01]  /*31d0*/  LDS.128 R124, [R189+0x8470] ;  /* 0x00847000bd7c7984 */ /* 0x000fe20000000c00 */
[C---:B------:R-:W-:Y:S02]  /*31e0*/  ISETP.GE.AND P2, PT, R248.reuse, 0x8, PT ;  /* 0x00000008f800780c */ /* 0x040fe40003f46270 */
[C---:B------:R-:W-:Y:S01]  /*31f0*/  ISETP.GE.AND P3, PT, R248.reuse, 0x4, PT ;  /* 0x00000004f800780c */ /* 0x040fe20003f66270 */
[----:B------:R-:W0:Y:S01]  /*3200*/  LDS.128 R128, [R189+0x8480] ;  /* 0x00848000bd807984 */ /* 0x000e220000000c00 */
[C---:B------:R-:W-:Y:S02]  /*3210*/  ISETP.GE.AND P4, PT, R248.reuse, 0x2, PT ;  /* 0x00000002f800780c */ /* 0x040fe40003f86270 */
[----:B------:R-:W-:Y:S01]  /*3220*/  ISETP.GE.AND P5, PT, R248, 0x1, PT ;  /* 0x00000001f800780c */ /* 0x000fe20003fa6270 */
[----:B------:R-:W1:Y:S01]  /*3230*/  LDS.128 R132, [R189+0x8490] ;  /* 0x00849000bd847984 */ /* 0x000e620000000c00 */
[-C--:B0-----:R-:W-:Y:S01]  /*3240*/  FMUL.FTZ R136, R124, R129.reuse ;  /* 0x000000817c887220 */ /* 0x081fe20000410000 */
[----:B------:R-:W-:-:S03]  /*3250*/  FMUL.FTZ R137, R125, R129 ;  /* 0x000000817d897220 */ /* 0x000fc60000410000 */
[-C--:B------:R-:W-:Y:S01]  /*3260*/  FFMA.FTZ R136, R125, R128.reuse, R136 ;  /* 0x000000807d887223 */ /* 0x080fe20000010088 */
[----:B------:R-:W-:-:S03]  /*3270*/  FFMA.FTZ R137, R124, R128, -R137 ;  /* 0x000000807c897223 */ /* 0x000fc60000010889 */
[C---:B-1----:R-:W-:Y:S01]  /*3280*/  FMUL.FTZ R139, R133.reuse, R136 ;  /* 0x00000088858b7220 */ /* 0x042fe20000410000 */
[----:B------:R-:W-:-:S03]  /*3290*/  FMUL.FTZ R235, R133, R137 ;  /* 0x0000008985eb7220 */ /* 0x000fc60000410000 */
[C---:B------:R-:W-:Y:S01]  /*32a0*/  FFMA.FTZ R234, R132.reuse, R137, -R139 ;  /* 0x0000008984ea7223 */ /* 0x040fe2000001088b */
[----:B------:R-:W-:Y:S01]  /*32b0*/  FFMA.FTZ R236, R132, R136, R235 ;  /* 0x0000008884ec7223 */ /* 0x000fe200000100eb */
[-C--:B------:R-:W-:Y:S01]  /*32c0*/  FMUL.FTZ R136, R126, R129.reuse ;  /* 0x000000817e887220 */ /* 0x080fe20000410000 */
[----:B------:R-:W-:-:S03]  /*32d0*/  FMUL.FTZ R137, R127, R129 ;  /* 0x000000817f897220 */ /* 0x000fc60000410000 */
[-C--:B------:R-:W-:Y:S01]  /*32e0*/  FFMA.FTZ R136, R127, R128.reuse, R136 ;  /* 0x000000807f887223 */ /* 0x080fe20000010088 */
[----:B------:R-:W-:-:S03]  /*32f0*/  FFMA.FTZ R137, R126, R128, -R137 ;  /* 0x000000807e897223 */ /* 0x000fc60000010889 */
[----:B------:R-:W-:Y:S01]  /*3300*/  FADD.FTZ R235, R131, R136 ;  /* 0x0000008883eb7221 */ /* 0x000fe20000010000 */
[----:B------:R-:W-:-:S03]  /*3310*/  FADD.FTZ R137, R130, R137 ;  /* 0x0000008982897221 */ /* 0x000fc60000010000 */
        /* <DEDUP_REMOVED lines=18> */
[----:B------:R-:W0:Y:S04]  /*3440*/  SHFL.UP PT, R136, R236, 0x1, RZ ;  /* 0x04200000ec887989 */ /* 0x000e2800000e00ff */
[----:B------:R-:W1:Y:S04]  /*3450*/  SHFL.UP PT, R245, R235, 0x1, RZ ;  /* 0x04200000ebf57989 */ /* 0x000e6800000e00ff */
[----:B------:R-:W2:Y:S01]  /*3460*/  SHFL.UP PT, R226, R234, 0x1, RZ ;  /* 0x04200000eae27989 */ /* 0x000ea200000e00ff */
[-C--:B0-----:R-:W-:Y:S01]  /*3470*/  FMUL.FTZ R137, R234, R136.reuse ;  /* 0x00000088ea897220 */ /* 0x081fe20000410000 */
[----:B------:R-:W-:-:S03]  /*3480*/  FMUL.FTZ R138, R190, R136 ;  /* 0x00000088be8a7220 */ /* 0x000fc60000410000 */
[-C--:B-1----:R-:W-:Y:S01]  /*3490*/  FFMA.FTZ R136, R190, R245.reuse, -R137 ;  /* 0x000000f5be887223 */ /* 0x082fe20000010889 */
[C---:B------:R-:W-:Y:S02]  /*34a0*/  FFMA.FTZ R245, R234.reuse, R245, R138 ;  /* 0x000000f5eaf57223 */ /* 0x040fe4000001008a */
[----:B------:R-:W0:Y:S01]  /*34b0*/  SHFL.UP PT, R138, R190, 0x1, RZ ;  /* 0x04200000be8a7989 */ /* 0x000e2200000e00ff */
[-C--:B--2---:R-:W-:Y:S01]  /*34c0*/  FMUL.FTZ R137, R234, R226.reuse ;  /* 0x000000e2ea897220 */ /* 0x084fe20000410000 */
[----:B------:R-:W-:Y:S01]  /*34d0*/  @P5 FADD.FTZ R236, R236, R245 ;  /* 0x000000f5ecec5221 */ /* 0x000fe20000010000 */
[----:B------:R-:W-:Y:S01]  /*34e0*/  FMUL.FTZ R226, R190, R226 ;  /* 0x000000e2bee27220 */ /* 0x000fe20000410000 */
[----:B------:R-:W-:-:S03]  /*34f0*/  @P5 FADD.FTZ R235, R235, R136 ;  /* 0x00000088ebeb5221 */ /* 0x000fc60000010000 */
[----:B------:R-:W1:Y:S04]  /*3500*/  SHFL.UP PT, R136, R236, 0x2, RZ ;  /* 0x04400000ec887989 */ /* 0x000e6800000e00ff */
[----:B------:R-:W2:Y:S01]  /*3510*/  SHFL.UP PT, R245, R235, 0x2, RZ ;  /* 0x04400000ebf57989 */ /* 0x000ea200000e00ff */
[-C--:B0-----:R-:W-:Y:S01]  /*3520*/  @P5 FFMA.FTZ R234, R234, R138.reuse, R226 ;  /* 0x0000008aeaea5223 */ /* 0x081fe200000100e2 */
[----:B------:R-:W-:-:S04]  /*3530*/  @P5 FFMA.FTZ R190, R190, R138, -R137 ;  /* 0x0000008abebe5223 */ /* 0x000fc80000010889 */
[----:B------:R-:W0:Y:S01]  /*3540*/  SHFL.UP PT, R226, R234, 0x2, RZ ;  /* 0x04400000eae27989 */ /* 0x000e2200000e00ff */
[-C--:B-1----:R-:W-:Y:S01]  /*3550*/  FMUL.FTZ R137, R234, R136.reuse ;  /* 0x00000088ea897220 */ /* 0x082fe20000410000 */
[C---:B------:R-:W-:Y:S02]  /*3560*/  FMUL.FTZ R136, R190.reuse, R136 ;  /* 0x00000088be887220 */ /* 0x040fe40000410000 */
[----:B------:R-:W1:Y:S01]  /*3570*/  SHFL.UP PT, R138, R190, 0x2, RZ ;  /* 0x04400000be8a7989 */ /* 0x000e6200000e00ff */
[-C--:B--2---:R-:W-:Y:S01]  /*3580*/  FFMA.FTZ R137, R190, R245.reuse, -R137 ;  /* 0x000000f5be897223 */ /* 0x084fe20000010889 */
[----:B------:R-:W-:-:S03]  /*3590*/  FFMA.FTZ R245, R234, R245, R136 ;  /* 0x000000f5eaf57223 */ /* 0x000fc60000010088 */
[----:B------:R-:W-:Y:S01]  /*35a0*/  @P4 FADD.FTZ R235, R235, R137 ;  /* 0x00000089ebeb4221 */ /* 0x000fe20000010000 */
[----:B------:R-:W-:-:S04]  /*35b0*/  @P4 FADD.FTZ R236, R236, R245 ;  /* 0x000000f5ecec4221 */ /* 0x000fc80000010000 */
[----:B------:R-:W-:Y:S01]  /*35c0*/  SHFL.UP PT, R245, R235, 0x4, RZ ;  /* 0x04800000ebf57989 */ /* 0x000fe200000e00ff */
[-C--:B0-----:R-:W-:Y:S01]  /*35d0*/  FMUL.FTZ R136, R234, R226.reuse ;  /* 0x000000e2ea887220 */ /* 0x081fe20000410000 */
[----:B------:R-:W-:-:S03]  /*35e0*/  FMUL.FTZ R226, R190, R226 ;  /* 0x000000e2bee27220 */ /* 0x000fc60000410000 */
[-C--:B-1----:R-:W-:Y:S01]  /*35f0*/  @P4 FFMA.FTZ R190, R190, R138.reuse, -R136 ;  /* 0x0000008abebe4223 */ /* 0x082fe20000010888 */
[----:B------:R-:W-:Y:S01]  /*3600*/  @P4 FFMA.FTZ R234, R234, R138, R226 ;  /* 0x0000008aeaea4223 */ /* 0x000fe200000100e2 */
[----:B------:R-:W0:Y:S04]  /*3610*/  SHFL.UP PT, R136, R236, 0x4, RZ ;  /* 0x04800000ec887989 */ /* 0x000e2800000e00ff */
[----:B------:R-:W1:Y:S04]  /*3620*/  SHFL.UP PT, R226, R234, 0x4, RZ ;  /* 0x04800000eae27989 */ /* 0x000e6800000e00ff */
[----:B------:R-:W2:Y:S01]  /*3630*/  SHFL.UP PT, R138, R190, 0x4, RZ ;  /* 0x04800000be8a7989 */ /* 0x000ea200000e00ff */
[-C--:B0-----:R-:W-:Y:S01]  /*3640*/  FMUL.FTZ R137, R234, R136.reuse ;  /* 0x00000088ea897220 */ /* 0x081fe20000410000 */
[----:B------:R-:W-:-:S03]  /*3650*/  FMUL.FTZ R136, R190, R136 ;  /* 0x00000088be887220 */ /* 0x000fc60000410000 */
[-C--:B------:R-:W-:Y:S01]  /*3660*/  FFMA.FTZ R137, R190, R245.reuse, -R137 ;  /* 0x000000f5be897223 */ /* 0x080fe20000010889 */
[C---:B------:R-:W-:Y:S01]  /*3670*/  FFMA.FTZ R245, R234.reuse, R245, R136 ;  /* 0x000000f5eaf57223 */ /* 0x040fe20000010088 */
[-C--:B-1----:R-:W-:Y:S01]  /*3680*/  FMUL.FTZ R136, R234, R226.reuse ;  /* 0x000000e2ea887220 */ /* 0x082fe20000410000 */
[----:B------:R-:W-:Y:S01]  /*3690*/  FMUL.FTZ R226, R190, R226 ;  /* 0x000000e2bee27220 */ /* 0x000fe20000410000 */
[----:B------:R-:W-:Y:S01]  /*36a0*/  @P3 FADD.FTZ R235, R235, R137 ;  /* 0x00000089ebeb3221 */ /* 0x000fe20000010000 */
[----:B------:R-:W-:Y:S01]  /*36b0*/  @P3 FADD.FTZ R236, R236, R245 ;  /* 0x000000f5ecec3221 */ /* 0x000fe20000010000 */
[-C--:B--2---:R-:W-:Y:S01]  /*36c0*/  @P3 FFMA.FTZ R190, R190, R138.reuse, -R136 ;  /* 0x0000008abebe3223 */ /* 0x084fe20000010888 */
[----:B------:R-:W-:Y:S02]  /*36d0*/  @P3 FFMA.FTZ R234, R234, R138, R226 ;  /* 0x0000008aeaea3223 */ /* 0x000fe400000100e2 */
[----:B------:R-:W-:Y:S04]  /*36e0*/  SHFL.UP PT, R245, R235, 0x8, RZ ;  /* 0x05000000ebf57989 */ /* 0x000fe800000e00ff */
        /* <DEDUP_REMOVED lines=13> */
[----:B------:R0:W1:Y:S04]  /*37c0*/  SHFL.UP PT, R245, R235, 0x10, RZ ;  /* 0x06000000ebf57989 */ /* 0x00006800000e00ff */
[----:B------:R0:W2:Y:S04]  /*37d0*/  SHFL.UP PT, R138, R190, 0x10, RZ ;  /* 0x06000000be8a7989 */ /* 0x0000a800000e00ff */
[----:B------:R0:W3:Y:S04]  /*37e0*/  SHFL.UP PT, R226, R234, 0x10, RZ ;  /* 0x06000000eae27989 */ /* 0x0000e800000e00ff */
[----:B------:R0:W0:Y:S02]  /*37f0*/  SHFL.UP PT, R136, R236, 0x10, RZ ;  /* 0x06000000ec887989 */ /* 0x00002400000e00ff */
.L_x_4659:
[----:B------:R-:W-:Y:S01]  /*3800*/  ISETP.GE.AND P2, PT, R248, 0x10, PT ;  /* 0x00000010f800780c */ /* 0x000fe20003f46270 */
[-C--:B0-----:R-:W-:Y:S01]  /*3810*/  FMUL.FTZ R137, R234, R136.reuse ;  /* 0x00000088ea897220 */ /* 0x081fe20000410000 */
[----:B------:R-:W-:Y:S01]  /*3820*/  FMUL.FTZ R136, R190, R136 ;  /* 0x00000088be887220 */ /* 0x000fe20000410000 */
[-C--:B---3--:R-:W-:Y:S01]  /*3830*/  FMUL.FTZ R139, R234, R226.reuse ;  /* 0x000000e2ea8b7220 */ /* 0x088fe20000410000 */
[----:B------:R-:W-:Y:S01]  /*3840*/  UMOV UR24, 0xffffffff ;  /* 0xffffffff00187882 */ /* 0x000fe20000000000 */
[-C--:B-1----:R-:W-:Y:S01]  /*3850*/  FFMA.FTZ R137, R190, R245.reuse, -R137 ;  /* 0x000000f5be897223 */ /* 0x082fe20000010889 */
[----:B------:R-:W-:Y:S01]  /*3860*/  FFMA.FTZ R136, R234, R245, R136 ;  /* 0x000000f5ea887223 */ /* 0x000fe20000010088 */
[----:B------:R-:W-:-:S06]  /*3870*/  FMUL.FTZ R226, R190, R226 ;  /* 0x000000e2bee27220 */ /* 0x000fcc0000410000 */
[-C--:B--2---:R-:W-:Y:S01]  /*3880*/  @P2 FFMA.FTZ R190, R190, R138.reuse, -R139 ;  /* 0x0000008abebe2223 */ /* 0x084fe2000001088b */
[----:B------:R-:W-:Y:S01]  /*3890*/  @P2 FFMA.FTZ R234, R234, R138, R226 ;  /* 0x0000008aeaea2223 */ /* 0x000fe200000100e2 */
[----:B------:R-:W-:Y:S01]  /*38a0*/  @P2 FADD.FTZ R235, R235, R137 ;  /* 0x00000089ebeb2221 */ /* 0x000fe20000010000 */
[----:B------:R-:W-:Y:S01]  /*38b0*/  @P2 FADD.FTZ R236, R236, R136 ;  /* 0x00000088ecec2221 */ /* 0x000fe20000010000 */
[----:B------:R-:W-:Y:S06]  /*38c0*/  BRA.DIV UR24, `(.L_x_4539) ;  /* 0x00000076183c7947 */ /* 0x000fec000b800000 */
.L_x_4662:
[----:B------:R-:W-:-:S03]  /*38d0*/  UMOV UR24, 0xffffffff ;  /* 0xffffffff00187882 */ /* 0x000fc60000000000 */
[----:B------:R-:W-:Y:S05]  /*38e0*/  BRA.DIV UR24, `(.L_x_4540) ;  /* 0x00000076185c7947 */ /* 0x000fea000b800000 */
.L_x_4665:
[----:B------:R-:W-:-:S03]  /*38f0*/  UMOV UR24, 0xffffffff ;  /* 0xffffffff00187882 */ /* 0x000fc60000000000 */
[----:B------:R-:W-:Y:S05]  /*3900*/  BRA.DIV UR24, `(.L_x_4541) ;  /* 0x00000076187c7947 */ /* 0x000fea000b800000 */
.L_x_4668:
[----:B------:R-:W-:-:S03]  /*3910*/  UMOV UR24, 0xffffffff ;  /* 0xffffffff00187882 */ /* 0x000fc60000000000 */
[----:B------:R-:W-:Y:S05]  /*3920*/  BRA.DIV UR24, `(.L_x_4542) ;  /* 0x00000076189c7947 */ /* 0x000fea000b800000 */
.L_x_4671:
[----:B------:R-:W-:-:S03]  /*3930*/  UMOV UR24, 0xffffffff ;  /* 0xffffffff00187882 */ /* 0x000fc60000000000 */
[----:B------:R-:W-:Y:S05]  /*3940*/  BRA.DIV UR24, `(.L_x_4543) ;  /* 0x0000007618bc7947 */ /* 0x000fea000b800000 */
[----:B-----5:R-:W0:Y:S04]  /*3950*/  SHFL.IDX PT, R121, R121, RZ, 0x1f ;  /* 0x00001fff79797589 */ /* 0x020e2800000e0000 */
[----:B------:R-:W1:Y:S04]  /*3960*/  SHFL.IDX PT, R120, R120, RZ, 0x1f ;  /* 0x00001fff78787589 */ /* 0x000e6800000e0000 */
[----:B------:R-:W2:Y:S04]  /*3970*/  SHFL.IDX PT, R122, R122, RZ, 0x1f ;  /* 0x00001fff7a7a7589 */ /* 0x000ea800000e0000 */
[----:B------:R-:W3:Y:S04]  /*3980*/  SHFL.IDX PT, R123, R123, RZ, 0x1f ;  /* 0x00001fff7b7b7589 */ /* 0x000ee800000e0000 */
[----:B------:R-:W0:Y:S04]  /*3990*/  SHFL.UP PT, R190, R190, 0x1, RZ ;  /* 0x04200000bebe7989 */ /* 0x000e2800000e00ff */
[----:B------:R-:W0:Y:S04]  /*39a0*/  SHFL.UP PT, R234, R234, 0x1, RZ ;  /* 0x04200000eaea7989 */ /* 0x000e2800000e00ff */
[----:B------:R-:W0:Y:S04]  /*39b0*/  SHFL.UP PT, R235, R235, 0x1, RZ ;  /* 0x04200000ebeb7989 */ /* 0x000e2800000e00ff */
[----:B-1----:R-:W0:Y:S02]  /*39c0*/  SHFL.UP PT, R236, R236, 0x1, RZ ;  /* 0x04200000ecec7989 */ /* 0x002e2400000e00ff */
.L_x_4681:
[-C--:B0--3--:R-:W-:Y:S01]  /*39d0*/  FMUL.FTZ R137, R190, R123.reuse ;  /* 0x0000007bbe897220 */ /* 0x089fe20000410000 */
[----:B------:R-:W-:Y:S01]  /*39e0*/  FMUL.FTZ R138, R234, R123 ;  /* 0x0000007bea8a7220 */ /* 0x000fe20000410000 */
[-C--:B------:R-:W-:Y:S02]  /*39f0*/  FMUL.FTZ R139, R190, R121.reuse ;  /* 0x00000079be8b7220 */ /* 0x080fe40000410000 */
[-C--:B--2---:R-:W-:Y:S01]  /*3a00*/  FFMA.FTZ R137, R234, R122.reuse, R137 ;  /* 0x0000007aea897223 */ /* 0x084fe20000010089 */
[----:B------:R-:W-:Y:S01]  /*3a10*/  FFMA.FTZ R138, R190, R122, -R138 ;  /* 0x0000007abe8a7223 */ /* 0x000fe2000001088a */
[C---:B------:R-:W-:Y:S01]  /*3a20*/  FFMA.FTZ R136, R234.reuse, R120, R139 ;  /* 0x00000078ea887223 */ /* 0x040fe2000001008b */
[----:B------:R-:W-:Y:S01]  /*3a30*/  FMUL.FTZ R234, R234, R121 ;  /* 0x00000079eaea7220 */ /* 0x000fe20000410000 */
[----:B------:R-:W-:Y:S01]  /*3a40*/  @P0 FADD.FTZ R123, R236, R137 ;  /* 0x00000089ec7b0221 */ /* 0x000fe20000010000 */
[----:B------:R-:W-:Y:S02]  /*3a50*/  @P0 FADD.FTZ R122, R235, R138 ;  /* 0x0000008aeb7a0221 */ /* 0x000fe40000010000 */
[----:B------:R-:W-:Y:S01]  /*3a60*/  FSEL R121, R121, R136, !P0 ;  /* 0x0000008879797208 */ /* 0x000fe20004000000 */
[C---:B------:R-:W-:Y:S01]  /*3a70*/  FMUL.FTZ R137, R125.reuse, R123 ;  /* 0x0000007b7d897220 */ /* 0x040fe20000410000 */
[----:B------:R-:W-:Y:S01]  /*3a80*/  FMUL.FTZ R136, R125, R122 ;  /* 0x0000007a7d887220 */ /* 0x000fe20000410000 */
[----:B------:R-:W-:-:S02]  /*3a90*/  @P0 FFMA.FTZ R120, R190, R120, -R234 ;  /* 0x00000078be780223 */ /* 0x000fc400000108ea */
[C---:B------:R-:W-:Y:S01]  /*3aa0*/  FFMA.FTZ R137, R124.reuse, R122, -R137 ;  /* 0x0000007a7c897223 */ /* 0x040fe20000010889 */
[----:B------:R-:W-:Y:S01]  /*3ab0*/  FFMA.FTZ R138, R124, R123, R136 ;  /* 0x0000007b7c8a7223 */ /* 0x000fe20000010088 */
[CC--:B------:R-:W-:Y:S01]  /*3ac0*/  FMUL.FTZ R139, R125.reuse, R121.reuse ;  /* 0x000000797d8b7220 */ /* 0x0c0fe20000410000 */
[----:B------:R0:W-:Y:S01]  /*3ad0*/  STS.128 [R189+0x8470], R120 ;  /* 0x00847078bd007388 */ /* 0x0001e20000000c00 */
[-C--:B------:R-:W-:Y:S01]  /*3ae0*/  FMUL.FTZ R136, R125, R120.reuse ;  /* 0x000000787d887220 */ /* 0x080fe20000410000 */
[----:B0-----:R-:W-:Y:S01]  /*3af0*/  FADD.FTZ R123, R127, R138 ;  /* 0x0000008a7f7b7221 */ /* 0x001fe20000010000 */
[----:B------:R-:W-:Y:S01]  /*3b00*/  FADD.FTZ R122, R126, R137 ;  /* 0x000000897e7a7221 */ /* 0x000fe20000010000 */
[C---:B------:R-:W-:Y:S01]  /*3b10*/  FFMA.FTZ R120, R124.reuse, R120, -R139 ;  /* 0x000000787c787223 */ /* 0x040fe2000001088b */
[----:B------:R-:W-:Y:S01]  /*3b20*/  FFMA.FTZ R121, R124, R121, R136 ;  /* 0x000000797c797223 */ /* 0x000fe20000010088 */
[C---:B------:R-:W-:Y:S01]  /*3b30*/  FMUL.FTZ R125, R129.reuse, R123 ;  /* 0x0000007b817d7220 */ /* 0x040fe20000410000 */
[----:B------:R-:W-:-:S03]  /*3b40*/  FMUL.FTZ R124, R129, R122 ;  /* 0x0000007a817c7220 */ /* 0x000fc60000410000 */
[C---:B------:R-:W-:Y:S01]  /*3b50*/  FFMA.FTZ R127, R128.reuse, R122, -R125 ;  /* 0x0000007a807f7223 */ /* 0x040fe2000001087d */
[----:B------:R-:W-:Y:S01]  /*3b60*/  FFMA.FTZ R126, R128, R123, R124 ;  /* 0x0000007b807e7223 */ /* 0x000fe2000001007c */
[----:B------:R0:W-:Y:S01]  /*3b70*/  STS.128 [R189+0x8480], R120 ;  /* 0x00848078bd007388 */ /* 0x0001e20000000c00 */
[CC--:B------:R-:W-:Y:S01]  /*3b80*/  FMUL.FTZ R125, R129.reuse, R121.reuse ;  /* 0x00000079817d7220 */ /* 0x0c0fe20000410000 */
        /* <DEDUP_REMOVED lines=17> */
.L_x_4537:
[----:B------:R-:W-:Y:S05]  /*3ca0*/  WARPSYNC.ALL ;  /* 0x0000000000007948 */ /* 0x000fea0003800000 */
[CC--:B-1---5:R-:W-:Y:S01]  /*3cb0*/  FMUL.FTZ R120, R159.reuse, R34.reuse ;  /* 0x000000229f787220 */ /* 0x0e2fe20000410000 */
[----:B------:R-:W-:Y:S01]  /*3cc0*/  FMUL.FTZ R121, R159, R37 ;  /* 0x000000259f797220 */ /* 0x000fe20000410000 */
[C---:B----4-:R-:W-:Y:S01]  /*3cd0*/  FMUL.FTZ R122, R35.reuse, R147 ;  /* 0x00000093237a7220 */ /* 0x050fe20000410000 */
[----:B------:R-:W-:Y:S01]  /*3ce0*/  BAR.SYNC.DEFER_BLOCKING 0x0 ;  /* 0x0000000000007b1d */ /* 0x000fe20000010000 */
[C---:B------:R-:W-:Y:S01]  /*3cf0*/  FFMA.FTZ R123, R35.reuse, R37, -R120 ;  /* 0x00000025237b7223 */ /* 0x040fe20000010878 */
[----:B------:R-:W-:Y:S01]  /*3d00*/  FFMA.FTZ R121, R35, R34, R121 ;  /* 0x0000002223797223 */ /* 0x000fe20000010079 */
[----:B------:R-:W-:Y:S01]  /*3d10*/  FFMA.FTZ R122, -R159, R146, -R122 ;  /* 0x000000929f7a7223 */ /* 0x000fe2000001097a */
[----:B------:R-:W-:Y:S01]  /*3d20*/  UISETP.GE.AND UP0, UPT, UR11, UR44, UPT ;  /* 0x0000002c0b00728c */ /* 0x000fe2000bf06270 */
[----:B------:R-:W-:Y:S01]  /*3d30*/  FADD.FTZ R123, R140, R123 ;  /* 0x0000007b8c7b7221 */ /* 0x000fe20000010000 */
[----:B------:R-:W-:-:S02]  /*3d40*/  FADD.FTZ R121, R36, R121 ;  /* 0x0000007924797221 */ /* 0x000fc40000010000 */
[----:B------:R-:W1:Y:S01]  /*3d50*/  S2UR UR26, SR_CgaCtaId ;  /* 0x00000000001a79c3 */ /* 0x000e620000008800 */
[----:B------:R-:W-:Y:S01]  /*3d60*/  UMOV UR24, 0x400 ;  /* 0x0000040000187882 */ /* 0x000fe20000000000 */
[C---:B------:R-:W-:Y:S01]  /*3d70*/  FMUL.FTZ R120, R38.reuse, R123 ;  /* 0x0000007b26787220 */ /* 0x040fe20000410000 */
[CC--:B0-----:R-:W-:Y:S01]  /*3d80*/  FMUL.FTZ R126, R38.reuse, R121.reuse ;  /* 0x00000079267e7220 */ /* 0x0c1fe20000410000 */
[----:B------:R-:W-:Y:S02]  /*3d90*/  PLOP3.LUT P2, PT, PT, PT, UP0, 0x80, 0x8 ;  /* 0x000000000008781c */ /* 0x000fe40003f4f008 */
[----:B------:R-:W-:Y:S01]  /*3da0*/  CS2R R134, SRZ ;  /* 0x0000000000867805 */ /* 0x000fe2000001ff00 */
[----:B------:R-:W-:Y:S01]  /*3db0*/  FFMA.FTZ R124, R183, R121, R120 ;  /* 0x00000079b77c7223 */ /* 0x000fe20000010078 */
[----:B------:R-:W-:Y:S01]  /*3dc0*/  FMUL.FTZ R120, R159, R147 ;  /* 0x000000939f787220 */ /* 0x000fe20000410000 */
[----:B------:R-:W-:Y:S01]  /*3dd0*/  FMUL.FTZ R121, R38, R122 ;  /* 0x0000007a26797220 */ /* 0x000fe20000410000 */
[----:B------:R-:W-:Y:S01]  /*3de0*/  FFMA.FTZ R126, R183, R123, -R126 ;  /* 0x0000007bb77e7223 */ /* 0x000fe2000001087e */
[----:B------:R-:W-:Y:S01]  /*3df0*/  FADD.FTZ R124, R39, R124 ;  /* 0x0000007c277c7221 */ /* 0x000fe20000010000 */
[----:B------:R-:W-:Y:S01]  /*3e00*/  FFMA.FTZ R120, R35, R146, -R120 ;  /* 0x0000009223787223 */ /* 0x000fe20000010878 */
[----:B------:R-:W-:Y:S01]  /*3e10*/  ISETP.NE.OR P2, PT, R184, RZ, P2 ;  /* 0x000000ffb800720c */ /* 0x000fe20001745670 */
[----:B------:R-:W-:Y:S01]  /*3e20*/  FADD.FTZ R126, R143, R126 ;  /* 0x0000007e8f7e7221 */ /* 0x000fe20000010000 */
[----:B------:R-:W-:Y:S01]  /*3e30*/  FMUL.FTZ R123, R148, R124 ;  /* 0x0000007c947b7220 */ /* 0x000fe20000410000 */
[-C--:B------:R-:W-:Y:S01]  /*3e40*/  FFMA.FTZ R121, R183, R120.reuse, R121 ;  /* 0x00000078b7797223 */ /* 0x080fe20000010079 */
[----:B------:R-:W-:Y:S01]  /*3e50*/  FMUL.FTZ R120, R38, R120 ;  /* 0x0000007826787220 */ /* 0x000fe20000410000 */
[----:B------:R-:W-:Y:S01]  /*3e60*/  MOV R133, RZ ;  /* 0x000000ff00857202 */ /* 0x000fe20000000f00 */
[----:B------:R-:W-:Y:S01]  /*3e70*/  FFMA.FTZ R123, R165, R126, -R123 ;  /* 0x0000007ea57b7223 */ /* 0x000fe2000001087b */
[----:B------:R-:W0:Y:S01]  /*3e80*/  S2R R190, SR_TID.X ;  /* 0x0000000000be7919 */ /* 0x000e220000002100 */
[----:B------:R-:W-:Y:S01]  /*3e90*/  FFMA.FTZ R120, R183, R122, -R120 ;  /* 0x0000007ab7787223 */ /* 0x000fe20000010878 */
[----:B------:R-:W-:Y:S01]  /*3ea0*/  FMUL.FTZ R122, R148, R126 ;  /* 0x0000007e947a7220 */ /* 0x000fe20000410000 */
[----:B------:R-:W-:Y:S01]  /*3eb0*/  FADD.FTZ R126, R182, R123 ;  /* 0x0000007bb67e7221 */ /* 0x000fe20000010000 */
[----:B-1----:R-:W-:-:S02]  /*3ec0*/  ULEA UR24, UR26, UR24, 0x18 ;  /* 0x000000181a187291 */ /* 0x002fc4000f8ec0ff */
[----:B------:R-:W-:Y:S01]  /*3ed0*/  FFMA.FTZ R128, R165, R124, R122 ;  /* 0x0000007ca5807223 */ /* 0x000fe2000001007a */
[CC--:B------:R-:W-:Y:S01]  /*3ee0*/  FMUL.FTZ R122, R148.reuse, R120.reuse ;  /* 0x00000078947a7220 */ /* 0x0c0fe20000410000 */
[-C--:B------:R-:W-:Y:S02]  /*3ef0*/  FMUL.FTZ R124, R148, R121.reuse ;  /* 0x00000079947c7220 */ /* 0x080fe40000410000 */
[----:B------:R-:W-:Y:S01]  /*3f00*/  FADD.FTZ R128, R223, R128 ;  /* 0x00000080df807221 */ /* 0x000fe20000010000 */
[C---:B------:R-:W-:Y:S01]  /*3f10*/  FFMA.FTZ R122, R165.reuse, R121, R122 ;  /* 0x00000079a57a7223 */ /* 0x040fe2000001007a */
[----:B------:R-:W-:Y:S01]  /*3f20*/  FFMA.FTZ R124, R165, R120, -R124 ;  /* 0x00000078a57c7223 */ /* 0x000fe2000001087c */
[C---:B------:R-:W-:Y:S01]  /*3f30*/  FMUL.FTZ R120, R161.reuse, R126 ;  /* 0x0000007ea1787220 */ /* 0x040fe20000410000 */
[-C--:B------:R-:W-:Y:S01]  /*3f40*/  FMUL.FTZ R121, R161, R128.reuse ;  /* 0x00000080a1797220 */ /* 0x080fe20000410000 */
[----:B------:R-:W-:Y:S02]  /*3f50*/  MOV R189, UR24 ;  /* 0x0000001800bd7c02 */ /* 0x000fe40008000f00 */
[C---:B------:R-:W-:Y:S01]  /*3f60*/  FFMA.FTZ R123, R181.reuse, R128, R120 ;  /* 0x00000080b57b7223 */ /* 0x040fe20000010078 */
[----:B------:R-:W-:Y:S01]  /*3f70*/  FFMA.FTZ R126, R181, R126, -R121 ;  /* 0x0000007eb57e7223 */ /* 0x000fe20000010879 */
[----:B------:R-:W-:-:S02]  /*3f80*/  FMUL.FTZ R121, R161, R124 ;  /* 0x0000007ca1797220 */ /* 0x000fc40000410000 */
[----:B------:R-:W-:Y:S01]  /*3f90*/  FADD.FTZ R125, R224, R123 ;  /* 0x0000007be07d7221 */ /* 0x000fe20000010000 */
[----:B------:R-:W-:Y:S01]  /*3fa0*/  FADD.FTZ R127, R141, R126 ;  /* 0x0000007e8d7f7221 */ /* 0x000fe20000010000 */
[-C--:B------:R-:W-:Y:S01]  /*3fb0*/  FFMA.FTZ R121, R181, R122.reuse, R121 ;  /* 0x0000007ab5797223 */ /* 0x080fe20000010079 */
[----:B------:R-:W-:Y:S01]  /*3fc0*/  FMUL.FTZ R122, R161, R122 ;  /* 0x0000007aa17a7220 */ /* 0x000fe20000410000 */
[C---:B------:R-:W-:Y:S01]  /*3fd0*/  FMUL.FTZ R120, R142.reuse, R125 ;  /* 0x0000007d8e787220 */ /* 0x040fe20000410000 */
[-C--:B------:R-:W-:Y:S02]  /*3fe0*/  FMUL.FTZ R129, R142, R127.reuse ;  /* 0x0000007f8e817220 */ /* 0x080fe40000410000 */
[----:B------:R-:W-:Y:S01]  /*3ff0*/  FFMA.FTZ R123, R181, R124, -R122 ;  /* 0x0000007cb57b7223 */ /* 0x000fe2000001087a */
[C---:B------:R-:W-:Y:S01]  /*4000*/  FFMA.FTZ R127, R168.reuse, R127, -R120 ;  /* 0x0000007fa87f7223 */ /* 0x040fe20000010878 */
[----:B------:R-:W-:Y:S02]  /*4010*/  FFMA.FTZ R122, R168, R125, R129 ;  /* 0x0000007da87a7223 */ /* 0x000fe40000010081 */
[----:B------:R-:W-:Y:S01]  /*4020*/  FMUL.FTZ R120, R142, R123 ;  /* 0x0000007b8e787220 */ /* 0x000fe20000410000 */
[----:B------:R-:W-:Y:S01]  /*4030*/  FADD.FTZ R126, R180, R127 ;  /* 0x0000007fb47e7221 */ /* 0x000fe20000010000 */
[----:B------:R-:W-:Y:S01]  /*4040*/  FADD.FTZ R124, R225, R122 ;  /* 0x0000007ae17c7221 */ /* 0x000fe20000010000 */
[----:B0-----:R-:W-:Y:S01]  /*4050*/  ISETP.GT.U32.AND P3, PT, R190, 0x1f, PT ;  /* 0x0000001fbe00780c */ /* 0x001fe20003f64070 */
[-C--:B------:R-:W-:Y:S01]  /*4060*/  FFMA.FTZ R120, R168, R121.reuse, R120 ;  /* 0x00000079a8787223 */ /* 0x080fe20000010078 */
[----:B------:R-:W-:Y:S01]  /*4070*/  FMUL.FTZ R121, R142, R121 ;  /* 0x000000798e797220 */ /* 0x000fe20000410000 */
[----:B------:R-:W-:-:S03]  /*4080*/  FMUL.FTZ R128, R145, R126 ;  /* 0x0000007e91807220 */ /* 0x000fc60000410000 */
[----:B------:R-:W-:Y:S01]  /*4090*/  FFMA.FTZ R122, R168, R123, -R121 ;  /* 0x0000007ba87a7223 */ /* 0x000fe20000010879 */
[-C--:B------:R-:W-:Y:S01]  /*40a0*/  FMUL.FTZ R121, R145, R124.reuse ;  /* 0x0000007c91797220 */ /* 0x080fe20000410000 */
[----:B------:R-:W-:-:S03]  /*40b0*/  FFMA.FTZ R128, R179, R124, R128 ;  /* 0x0000007cb3807223 */ /* 0x000fc60000010080 */
[----:B------:R-:W-:Y:S01]  /*40c0*/  FFMA.FTZ R123, R179, R126, -R121 ;  /* 0x0000007eb37b7223 */ /* 0x000fe20000010879 */
[----:B------:R-:W-:Y:S01]  /*40d0*/  FMUL.FTZ R121, R145, R122 ;  /* 0x0000007a91797220 */ /* 0x000fe20000410000 */
[----:B------:R-:W-:Y:S02]  /*40e0*/  FADD.FTZ R125, R227, R128 ;  /* 0x00000080e37d7221 */ /* 0x000fe40000010000 */
[----:B------:R-:W-:Y:S01]  /*40f0*/  FADD.FTZ R127, R144, R123 ;  /* 0x0000007b907f7221 */ /* 0x000fe20000010000 */
[-C--:B------:R-:W-:Y:S01]  /*4100*/  FFMA.FTZ R121, R179, R120.reuse, R121 ;  /* 0x00000078b3797223 */ /* 0x080fe20000010079 */
[----:B------:R-:W-:Y:S02]  /*4110*/  FMUL.FTZ R120, R145, R120 ;  /* 0x0000007891787220 */ /* 0x000fe40000410000 */
[C---:B------:R-:W-:Y:S02]  /*4120*/  FMUL.FTZ R129, R170.reuse, R127 ;  /* 0x0000007faa817220 */ /* 0x040fe40000410000 */
        /* <DEDUP_REMOVED lines=28> */
[----:B------:R-:W-:Y:S01]  /*42f0*/  FMUL.FTZ R121, R150, R121 ;  /* 0x0000007996797220 */ /* 0x000fe20000410000 */
[C---:B------:R-:W-:Y:S01]  /*4300*/  FMUL.FTZ R124, R172.reuse, R129 ;  /* 0x00000081ac7c7220 */ /* 0x040fe20000410000 */
[----:B------:R-:W-:Y:S02]  /*4310*/  FMUL.FTZ R122, R172, R127 ;  /* 0x0000007fac7a7220 */ /* 0x000fe40000410000 */
[----:B------:R-:W-:Y:S01]  /*4320*/  FFMA.FTZ R121, R176, R123, -R121 ;  /* 0x0000007bb0797223 */ /* 0x000fe20000010879 */
[C---:B------:R-:W-:Y:S01]  /*4330*/  FFMA.FTZ R124, R153.reuse, R127, -R124 ;  /* 0x0000007f997c7223 */ /* 0x040fe2000001087c */
[----:B------:R-:W-:-:S02]  /*4340*/  FFMA.FTZ R122, R153, R129, R122 ;  /* 0x00000081997a7223 */ /* 0x000fc4000001007a */
[CC--:B------:R-:W-:Y:S01]  /*4350*/  FMUL.FTZ R123, R172.reuse, R121.reuse ;  /* 0x00000079ac7b7220 */ /* 0x0c0fe20000410000 */
[----:B------:R-:W-:Y:S01]  /*4360*/  FADD.FTZ R124, R151, R124 ;  /* 0x0000007c977c7221 */ /* 0x000fe20000010000 */
[----:B------:R-:W-:Y:S02]  /*4370*/  FADD.FTZ R122, R231, R122 ;  /* 0x0000007ae77a7221 */ /* 0x000fe40000010000 */
[CC--:B------:R-:W-:Y:S01]  /*4380*/  FFMA.FTZ R123, R153.reuse, R120.reuse, R123 ;  /* 0x00000078997b7223 */ /* 0x0c0fe2000001007b */
[----:B------:R-:W-:Y:S01]  /*4390*/  FMUL.FTZ R120, R172, R120 ;  /* 0x00000078ac787220 */ /* 0x000fe20000410000 */
[C---:B------:R-:W-:Y:S01]  /*43a0*/  FMUL.FTZ R126, R164.reuse, R124 ;  /* 0x0000007ca47e7220 */ /* 0x040fe20000410000 */
[CC--:B------:R-:W-:Y:S02]  /*43b0*/  FMUL.FTZ R125, R164.reuse, R122.reuse ;  /* 0x0000007aa47d7220 */ /* 0x0c0fe40000410000 */
[----:B------:R-:W-:Y:S01]  /*43c0*/  FFMA.FTZ R120, R153, R121, -R120 ;  /* 0x0000007999787223 */ /* 0x000fe20000010878 */
[C---:B------:R-:W-:Y:S01]  /*43d0*/  FFMA.FTZ R121, R167.reuse, R122, R126 ;  /* 0x0000007aa7797223 */ /* 0x040fe2000001007e */
[C---:B------:R-:W-:Y:S01]  /*43e0*/  FFMA.FTZ R125, R167.reuse, R124, -R125 ;  /* 0x0000007ca77d7223 */ /* 0x040fe2000001087d */
[CC--:B------:R-:W-:Y:S01]  /*43f0*/  FMUL.FTZ R124, R164.reuse, R123.reuse ;  /* 0x0000007ba47c7220 */ /* 0x0c0fe20000410000 */
        /* <DEDUP_REMOVED lines=8> */
[C---:B------:R-:W-:Y:S01]  /*4480*/  FFMA.FTZ R120, R154.reuse, R121, R123 ;  /* 0x000000799a787223 */ /* 0x040fe2000001007b */
[C---:B------:R-:W-:Y:S01]  /*4490*/  FMUL.FTZ R121, R171.reuse, R124 ;  /* 0x0000007cab797220 */ /* 0x040fe20000410000 */
[-C--:B------:R-:W-:Y:S01]  /*44a0*/  FMUL.FTZ R123, R171, R122.reuse ;  /* 0x0000007aab7b7220 */ /* 0x080fe20000410000 */
[----:B------:R-:W-:Y:S01]  /*44b0*/  FADD.FTZ R126, R155, R126 ;  /* 0x0000007e9b7e7221 */ /* 0x000fe20000010000 */
[----:B------:R-:W-:Y:S01]  /*44c0*/  FADD.FTZ R120, R233, R120 ;  /* 0x00000078e9787221 */ /* 0x000fe20000010000 */
[C---:B------:R-:W-:Y:S01]  /*44d0*/  FFMA.FTZ R121, R154.reuse, R122, R121 ;  /* 0x0000007a9a797223 */ /* 0x040fe20000010079 */
[----:B------:R-:W-:Y:S01]  /*44e0*/  FFMA.FTZ R123, R154, R124, -R123 ;  /* 0x0000007c9a7b7223 */ /* 0x000fe2000001087b */
[C---:B------:R-:W-:Y:S01]  /*44f0*/  FMUL.FTZ R122, R156.reuse, R126 ;  /* 0x0000007e9c7a7220 */ /* 0x040fe20000410000 */
[----:B------:R-:W-:-:S03]  /*4500*/  FMUL.FTZ R125, R156, R120 ;  /* 0x000000789c7d7220 */ /* 0x000fc60000410000 */
[C---:B------:R-:W-:Y:S01]  /*4510*/  FFMA.FTZ R124, R175.reuse, R120, R122 ;  /* 0x00000078af7c7223 */ /* 0x040fe2000001007a */
        /* <DEDUP_REMOVED lines=9> */
[C---:B------:R-:W-:Y:S01]  /*45b0*/  FFMA.FTZ R125, R157.reuse, R126, -R121 ;  /* 0x0000007e9d7d7223 */ /* 0x040fe20000010879 */
[C---:B------:R-:W-:Y:S01]  /*45c0*/  FFMA.FTZ R123, R157.reuse, R124, R128 ;  /* 0x0000007c9d7b7223 */ /* 0x040fe20000010080 */
[C---:B------:R-:W-:Y:S01]  /*45d0*/  FMUL.FTZ R124, R160.reuse, R122 ;  /* 0x0000007aa07c7220 */ /* 0x040fe20000410000 */
[-C--:B------:R-:W-:Y:S01]  /*45e0*/  FMUL.FTZ R121, R160, R120.reuse ;  /* 0x00000078a0797220 */ /* 0x080fe20000410000 */
[----:B------:R-:W-:Y:S01]  /*45f0*/  MOV R128, UR8 ;  /* 0x0000000800807c02 */ /* 0x000fe20008000f00 */
[----:B------:R-:W-:Y:S01]  /*4600*/  FADD.FTZ R123, R238, R123 ;  /* 0x0000007bee7b7221 */ /* 0x000fe20000010000 */
[C---:B------:R-:W-:Y:S01]  /*4610*/  FFMA.FTZ R120, R157.reuse, R120, R124 ;  /* 0x000000789d787223 */ /* 0x040fe2000001007c */
[----:B------:R-:W-:Y:S01]  /*4620*/  FFMA.FTZ R121, R157, R122, -R121 ;  /* 0x0000007a9d797223 */ /* 0x000fe20000010879 */
[----:B------:R-:W-:Y:S01]  /*4630*/  FADD.FTZ R122, R186, R125 ;  /* 0x0000007dba7a7221 */ /* 0x000fe20000010000 */
[----:B------:R-:W-:Y:S01]  /*4640*/  FMUL.FTZ R127, R158, R123 ;  /* 0x0000007b9e7f7220 */ /* 0x000fe20000410000 */
[----:B------:R-:W0:Y:S01]  /*4650*/  LDS.64 R124, [R188+0x8478] ;  /* 0x00847800bc7c7984 */ /* 0x000e220000000a00 */
[----:B------:R-:W-:Y:S01]  /*4660*/  @!P2 LEA R128, R128, R189, 0x4 ;  /* 0x000000bd8080a211 */ /* 0x000fe200078e20ff */
[CC--:B------:R-:W-:Y:S01]  /*4670*/  FMUL.FTZ R126, R158.reuse, R122.reuse ;  /* 0x0000007a9e7e7220 */ /* 0x0c0fe20000410000 */
[----:B------:R-:W-:Y:S01]  /*4680*/  FFMA.FTZ R132, R169, R122, -R127 ;  /* 0x0000007aa9847223 */ /* 0x000fe2000001087f */
[----:B------:R-:W-:-:S02]  /*4690*/  FMUL.FTZ R122, R158, R121 ;  /* 0x000000799e7a7220 */ /* 0x000fc40000410000 */
[----:B------:R-:W-:Y:S01]  /*46a0*/  FFMA.FTZ R130, R169, R123, R126 ;  /* 0x0000007ba9827223 */ /* 0x000fe2000001007e */
[-C--:B------:R-:W-:Y:S01]  /*46b0*/  FMUL.FTZ R126, R158, R120.reuse ;  /* 0x000000789e7e7220 */ /* 0x080fe20000410000 */
[----:B------:R-:W-:Y:S01]  /*46c0*/  FADD.FTZ R123, R187, R132 ;  /* 0x00000084bb7b7221 */ /* 0x000fe20000010000 */
[----:B------:R-:W-:Y:S02]  /*46d0*/  HFMA2 R132, -RZ, RZ, 1.875, 0 ;  /* 0x3f800000ff847431 */ /* 0x000fe400000001ff */
[C---:B------:R-:W-:Y:S01]  /*46e0*/  FFMA.FTZ R120, R169.reuse, R120, R122 ;  /* 0x00000078a9787223 */ /* 0x040fe2000001007a */
[----:B------:R-:W-:Y:S01]  /*46f0*/  FFMA.FTZ R121, R169, R121, -R126 ;  /* 0x00000079a9797223 */ /* 0x000fe2000001087e */
[----:B------:R-:W-:Y:S02]  /*4700*/  FADD.FTZ R122, R239, R130 ;  /* 0x00000082ef7a7221 */ /* 0x000fe40000010000 */
[----:B------:R-:W1:Y:S04]  /*4710*/  @!P2 LDS.128 R132, [R128+0xac80] ;  /* 0x00ac80008084a984 */ /* 0x000e680000000c00 */
        /* <DEDUP_REMOVED lines=13> */
[C---:B--2---:R-:W-:Y:S01]  /*47f0*/  FMUL.FTZ R120, R160.reuse, R194 ;  /* 0x000000c2a0787220 */ /* 0x044fe20000410000 */
        /* <DEDUP_REMOVED lines=83> */
[----:B------:R-:W-:Y:S06]  /*4d30*/  BAR.SYNC.DEFER_BLOCKING 0x0 ;  /* 0x0000000000007b1d */ /* 0x000fec0000010000 */
[----:B-1----:R-:W-:Y:S05]  /*4d40*/  @P3 BRA `(.L_x_4544) ;  /* 0x0000000c00683947 */ /* 0x002fea0003800000 */
[----:B------:R-:W-:Y:S01]  /*4d50*/  IMAD R162, R190, 0x50, R189 ;  /* 0x00000050bea27824 */ /* 0x000fe200078e02bd */
[----:B------:R-:W-:-:S04]  /*4d60*/  UMOV UR24, 0xffffffff ;  /* 0xffffffff00187882 */ /* 0x000fc80000000000 */
[----:B------:R-:W-:Y:S04]  /*4d70*/  LDS.128 R128, [R162+0x8ea0] ;  /* 0x008ea000a2807984 */ /* 0x000fe80000000c00 */
[----:B------:R-:W0:Y:S04]  /*4d80*/  LDS.128 R124, [R162+0x8eb0] ;  /* 0x008eb000a27c7984 */ /* 0x000e280000000c00 */
[----:B------:R-:W1:Y:S01]  /*4d90*/  LDS.128 R120, [R162+0x8e90] ;  /* 0x008e9000a2787984 */ /* 0x000e620000000c00 */
[C---:B0-----:R-:W-:Y:S01]  /*4da0*/  FMUL.FTZ R139, R129.reuse, R124 ;  /* 0x0000007c818b7220 */ /* 0x041fe20000410000 */
[----:B------:R-:W-:-:S03]  /*4db0*/  FMUL.FTZ R137, R129, R125 ;  /* 0x0000007d81897220 */ /* 0x000fc60000410000 */
[C---:B------:R-:W-:Y:S01]  /*4dc0*/  FFMA.FTZ R139, R128.reuse, R125, R139 ;  /* 0x0000007d808b7223 */ /* 0x040fe2000001008b */
[----:B------:R-:W-:-:S03]  /*4dd0*/  FFMA.FTZ R137, R128, R124, -R137 ;  /* 0x0000007c80897223 */ /* 0x000fc60000010889 */
[C---:B-1----:R-:W-:Y:S01]  /*4de0*/  FMUL.FTZ R163, R121.reuse, R139 ;  /* 0x0000008b79a37220 */ /* 0x042fe20000410000 */
        /* <DEDUP_REMOVED lines=33> */
.L_x_4686:
        /* <DEDUP_REMOVED lines=12> */
[----:B------:R-:W-:-:S07]  /*50c0*/  MOV R245, R136 ;  /* 0x0000008800f57202 */ /* 0x000fce0000000f00 */
.L_x_4547:
[----:B------:R-:W-:Y:S05]  /*50d0*/  BSYNC.RECONVERGENT B0 ;  /* 0x0000000000007941 */ /* 0x000fea0003800200 */
.L_x_4546:
[----:B------:R-:W-:Y:S01]  /*50e0*/  UMOV UR24, 0xffffffff ;  /* 0xffffffff00187882 */ /* 0x000fe20000000000 */
[----:B------:R-:W-:Y:S02]  /*50f0*/  ISETP.GT.U32.AND P3, PT, R184, 0x1d, PT ;  /* 0x0000001db800780c */ /* 0x000fe40003f64070 */
[----:B------:R-:W-:Y:S11]  /*5100*/  BRA.DIV UR24, `(.L_x_4548) ;  /* 0x0000006218f47947 */ /* 0x000ff6000b800000 */
[----:B-1----:R1:W0:Y:S04]  /*5110*/  SHFL.DOWN PT, R137, R245, 0x2, 0x1f ;  /* 0x08401f00f5897f89 */ /* 0x00222800000e0000 */
[----:B--2---:R1:W2:Y:S04]  /*5120*/  SHFL.DOWN PT, R138, R246, 0x2, 0x1f ;  /* 0x08401f00f68a7f89 */ /* 0x0042a800000e0000 */
[----:B---3--:R1:W3:Y:S04]  /*5130*/  SHFL.DOWN PT, R163, R247, 0x2, 0x1f ;  /* 0x08401f00f7a37f89 */ /* 0x0082e800000e0000 */
[----:B------:R1:W0:Y:S02]  /*5140*/  SHFL.DOWN PT, R139, R248, 0x2, 0x1f ;  /* 0x08401f00f88b7f89 */ /* 0x00022400000e0000 */
.L_x_4692:
        /* <DEDUP_REMOVED lines=8> */
[----:B------:R-:W-:Y:S01]  /*51d0*/  FADD.FTZ R248, R248, R139 ;  /* 0x0000008bf8f87221 */ /* 0x000fe20000010000 */
[C---:B------:R-:W-:Y:S02]  /*51e0*/  FMUL.FTZ R139, R245.reuse, R138 ;  /* 0x0000008af58b7220 */ /* 0x040fe40000410000 */
[-C--:B------:R-:W-:Y:S02]  /*51f0*/  FFMA.FTZ R136, R245, R137.reuse, -R136 ;  /* 0x00000089f5887223 */ /* 0x080fe40000010888 */
[----:B------:R-:W-:-:S03]  /*5200*/  FFMA.FTZ R246, R246, R137, R139 ;  /* 0x00000089f6f67223 */ /* 0x000fc6000001008b */
[----:B------:R-:W-:-:S07]  /*5210*/  MOV R245, R136 ;  /* 0x0000008800f57202 */ /* 0x000fce0000000f00 */
.L_x_4550:
[----:B------:R-:W-:Y:S05]  /*5220*/  BSYNC.RECONVERGENT B0 ;  /* 0x0000000000007941 */ /* 0x000fea0003800200 */
.L_x_4549:
[----:B------:R-:W-:Y:S01]  /*5230*/  UMOV UR24, 0xffffffff ;  /* 0xffffffff00187882 */ /* 0x000fe20000000000 */
[----:B------:R-:W-:Y:S02]  /*5240*/  ISETP.GT.U32.AND P3, PT, R184, 0x1b, PT ;  /* 0x0000001bb800780c */ /* 0x000fe40003f64070 */
[----:B------:R-:W-:Y:S11]  /*5250*/  BRA.DIV UR24, `(.L_x_4551) ;  /* 0x0000006618147947 */ /* 0x000ff6000b800000 */
[----:B0-----:R0:W0:Y:S04]  /*5260*/  SHFL.DOWN PT, R137, R245, 0x4, 0x1f ;  /* 0x08801f00f5897f89 */ /* 0x00102800000e0000 */
[----:B--2---:R2:W0:Y:S04]  /*5270*/  SHFL.DOWN PT, R138, R246, 0x4, 0x1f ;  /* 0x08801f00f68a7f89 */ /* 0x00442800000e0000 */
[----:B---3--:R2:W3:Y:S04]  /*5280*/  SHFL.DOWN PT, R163, R247, 0x4, 0x1f ;  /* 0x08801f00f7a37f89 */ /* 0x0084e800000e0000 */
[----:B------:R2:W0:Y:S02]  /*5290*/  SHFL.DOWN PT, R139, R248, 0x4, 0x1f ;  /* 0x08801f00f88b7f89 */ /* 0x00042400000e0000 */
.L_x_4698:
        /* <DEDUP_REMOVED lines=8> */
[----:B------:R-:W-:Y:S01]  /*5320*/  FADD.FTZ R248, R248, R139 ;  /* 0x0000008bf8f87221 */ /* 0x000fe20000010000 */
[C---:B------:R-:W-:Y:S02]  /*5330*/  FMUL.FTZ R139, R245.reuse, R138 ;  /* 0x0000008af58b7220 */ /* 0x040fe40000410000 */
[-C--:B------:R-:W-:Y:S02]  /*5340*/  FFMA.FTZ R136, R245, R137.reuse, -R136 ;  /* 0x00000089f5887223 */ /* 0x080fe40000010888 */
[----:B------:R-:W-:-:S03]  /*5350*/  FFMA.FTZ R246, R246, R137, R139 ;  /* 0x00000089f6f67223 */ /* 0x000fc6000001008b */
[----:B------:R-:W-:-:S07]  /*5360*/  MOV R245, R136 ;  /* 0x0000008800f57202 */ /* 0x000fce0000000f00 */
.L_x_4553:
[----:B------:R-:W-:Y:S05]  /*5370*/  BSYNC.RECONVERGENT B0 ;  /* 0x0000000000007941 */ /* 0x000fea0003800200 */
.L_x_4552:
[----:B------:R-:W-:Y:S01]  /*5380*/  UMOV UR24, 0xffffffff ;  /* 0xffffffff00187882 */ /* 0x000fe20000000000 */
[----:B------:R-:W-:Y:S02]  /*5390*/  ISETP.GT.U32.AND P3, PT, R184, 0x17, PT ;  /* 0x00000017b800780c */ /* 0x000fe40003f64070 */
[----:B------:R-:W-:Y:S11]  /*53a0*/  BRA.DIV UR24, `(.L_x_4554) ;  /* 0x0000006618347947 */ /* 0x000ff6000b800000 */
[----:B0-----:R0:W0:Y:S04]  /*53b0*/  SHFL.DOWN PT, R137, R245, 0x8, 0x1f ;  /* 0x09001f00f5897f89 */ /* 0x00102800000e0000 */
[----:B------:R0:W0:Y:S04]  /*53c0*/  SHFL.DOWN PT, R138, R246, 0x8, 0x1f ;  /* 0x09001f00f68a7f89 */ /* 0x00002800000e0000 */
[----:B---3--:R3:W0:Y:S04]  /*53d0*/  SHFL.DOWN PT, R163, R247, 0x8, 0x1f ;  /* 0x09001f00f7a37f89 */ /* 0x00862800000e0000 */
[----:B------:R3:W0:Y:S02]  /*53e0*/  SHFL.DOWN PT, R139, R248, 0x8, 0x1f ;  /* 0x09001f00f88b7f89 */ /* 0x00062400000e0000 */
.L_x_4704:
        /* <DEDUP_REMOVED lines=8> */
[----:B------:R-:W-:Y:S01]  /*5470*/  FADD.FTZ R248, R248, R139 ;  /* 0x0000008bf8f87221 */ /* 0x000fe20000010000 */
[C---:B------:R-:W-:Y:S02]  /*5480*/  FMUL.FTZ R139, R245.reuse, R138 ;  /* 0x0000008af58b7220 */ /* 0x040fe40000410000 */
[-C--:B------:R-:W-:Y:S02]  /*5490*/  FFMA.FTZ R136, R245, R137.reuse, -R136 ;  /* 0x00000089f5887223 */ /* 0x080fe40000010888 */
[----:B------:R-:W-:-:S03]  /*54a0*/  FFMA.FTZ R246, R246, R137, R139 ;  /* 0x00000089f6f67223 */ /* 0x000fc6000001008b */
[----:B------:R-:W-:-:S07]  /*54b0*/  MOV R245, R136 ;  /* 0x0000008800f57202 */ /* 0x000fce0000000f00 */
.L_x_4556:
[----:B------:R-:W-:Y:S05]  /*54c0*/  BSYNC.RECONVERGENT B0 ;  /* 0x0000000000007941 */ /* 0x000fea0003800200 */
.L_x_4555:
[----:B------:R-:W-:Y:S01]  /*54d0*/  UMOV UR24, 0xffffffff ;  /* 0xffffffff00187882 */ /* 0x000fe20000000000 */
[----:B------:R-:W-:Y:S02]  /*54e0*/  ISETP.GT.U32.AND P3, PT, R184, 0xf, PT ;  /* 0x0000000fb800780c */ /* 0x000fe40003f64070 */
[----:B------:R-:W-:Y:S11]  /*54f0*/  BRA.DIV UR24, `(.L_x_4557) ;  /* 0x0000006618547947 */ /* 0x000ff6000b800000 */
[----:B0-----:R0:W0:Y:S04]  /*5500*/  SHFL.DOWN PT, R137, R245, 0x10, 0x1f ;  /* 0x0a001f00f5897f89 */ /* 0x00102800000e0000 */
[----:B------:R0:W0:Y:S04]  /*5510*/  SHFL.DOWN PT, R138, R246, 0x10, 0x1f ;  /* 0x0a001f00f68a7f89 */ /* 0x00002800000e0000 */
[----:B------:R0:W0:Y:S04]  /*5520*/  SHFL.DOWN PT, R163, R247, 0x10, 0x1f ;  /* 0x0a001f00f7a37f89 */ /* 0x00002800000e0000 */
[----:B------:R0:W0:Y:S02]  /*5530*/  SHFL.DOWN PT, R139, R248, 0x10, 0x1f ;  /* 0x0a001f00f88b7f89 */ /* 0x00002400000e0000 */
.L_x_4710:
        /* <DEDUP_REMOVED lines=13> */
.L_x_4559:
[----:B------:R-:W-:Y:S05]  /*5610*/  BSYNC.RECONVERGENT B0 ;  /* 0x0000000000007941 */ /* 0x000fea0003800200 */
.L_x_4558:
        /* <DEDUP_REMOVED lines=25> */
.L_x_4724:
        /* <DEDUP_REMOVED lines=13> */
.L_x_4562:
[----:B------:R-:W-:Y:S05]  /*5880*/  BSYNC.RECONVERGENT B0 ;  /* 0x0000000000007941 */ /* 0x000fea0003800200 */
.L_x_4561:
[----:B0-----:R-:W-:Y:S01]  /*5890*/  FMUL.FTZ R137, R125, R135 ;  /* 0x000000877d897220 */ /* 0x001fe20000410000 */
[----:B------:R0:W-:Y:S03]  /*58a0*/  STS.128 [R162+0x8eb0], R132 ;  /* 0x008eb084a2007388 */ /* 0x0001e60000000c00 */
[----:B------:R-:W-:-:S04]  /*58b0*/  FFMA.FTZ R137, R124, R134, -R137 ;  /* 0x000000867c897223 */ /* 0x000fc80000010889 */
[----:B------:R-:W-:Y:S01]  /*58c0*/  FADD.FTZ R138, R126, R137 ;  /* 0x000000897e8a7221 */ /* 0x000fe20000010000 */
[C---:B------:R-:W-:Y:S01]  /*58d0*/  FMUL.FTZ R137, R125.reuse, R133 ;  /* 0x000000857d897220 */ /* 0x040fe20000410000 */
[----:B------:R-:W-:-:S03]  /*58e0*/  FMUL.FTZ R126, R125, R132 ;  /* 0x000000847d7e7220 */ /* 0x000fc60000410000 */
[C---:B------:R-:W-:Y:S01]  /*58f0*/  FFMA.FTZ R136, R124.reuse, R132, -R137 ;  /* 0x000000847c887223 */ /* 0x040fe20000010889 */
[----:B------:R-:W-:Y:S01]  /*5900*/  FFMA.FTZ R137, R124, R133, R126 ;  /* 0x000000857c897223 */ /* 0x000fe2000001007e */
[----:B------:R-:W-:Y:S01]  /*5910*/  FMUL.FTZ R126, R125, R134 ;  /* 0x000000867d7e7220 */ /* 0x000fe20000410000 */
[----:B0-----:R-:W-:-:S03]  /*5920*/  MOV R134, R163 ;  /* 0x000000a300867202 */ /* 0x001fc60000000f00 */
[----:B------:R-:W-:Y:S01]  /*5930*/  FFMA.FTZ R126, R124, R135, R126 ;  /* 0x000000877c7e7223 */ /* 0x000fe2000001007e */
[----:B------:R-:W-:Y:S02]  /*5940*/  MOV R135, R236 ;  /* 0x000000ec00877202 */ /* 0x000fe40000000f00 */
[----:B------:R-:W-:Y:S01]  /*5950*/  MOV R133, R235 ;  /* 0x000000eb00857202 */ /* 0x000fe20000000f00 */
[----:B------:R-:W-:Y:S01]  /*5960*/  FADD.FTZ R139, R127, R126 ;  /* 0x0000007e7f8b7221 */ /* 0x000fe20000010000 */
[----:B------:R-:W-:-:S03]  /*5970*/  MOV R132, R234 ;  /* 0x000000ea00847202 */ /* 0x000fc60000000f00 */
        /* <DEDUP_REMOVED lines=23> */
.L_x_4544:
[----:B------:R-:W-:Y:S05]  /*5af0*/  WARPSYNC.ALL ;  /* 0x0000000000007948 */ /* 0x000fea0003800000 */
[----:B------:R-:W-:Y:S01]  /*5b00*/  BAR.SYNC.DEFER_BLOCKING 0x0 ;  /* 0x0000000000007b1d */ /* 0x000fe20000010000 */
[----:B------:R-:W-:Y:S01]  /*5b10*/  ULEA UR24, UR11, 0xfffff000, 0xc ;  /* 0xfffff0000b187891 */ /* 0x000fe2000f8e60ff */
[----:B0-----:R-:W-:Y:S02]  /*5b20*/  MOV R127, UR42 ;  /* 0x0000002a007f7c02 */ /* 0x001fe40008000f00 */
[----:B------:R-:W-:Y:S01]  /*5b30*/  MOV R123, UR43 ;  /* 0x0000002b007b7c02 */ /* 0x000fe20008000f00 */
[----:B------:R-:W-:Y:S01]  /*5b40*/  USHF.R.S32.HI UR26, URZ, 0x1f, UR24 ;  /* 0x0000001fff1a7899 */ /* 0x000fe20008011418 */
[C---:B------:R-:W-:Y:S01]  /*5b50*/  ISETP.NE.AND P2, PT, R190.reuse, RZ, PT ;  /* 0x000000ffbe00720c */ /* 0x040fe20003f45270 */
[----:B------:R-:W-:Y:S01]  /*5b60*/  BSSY.RECONVERGENT B0, `(.L_x_4563) ;  /* 0x00001dc000007945 */ /* 0x000fe20003800200 */
[----:B------:R-:W-:-:S02]  /*5b70*/  LOP3.LUT R124, R190, UR24, RZ, 0xfc, !PT ;  /* 0x00000018be7c7c12 */ /* 0x000fc4000f8efcff */
[----:B------:R-:W-:Y:S02]  /*5b80*/  MOV R128, UR8 ;  /* 0x0000000800807c02 */ /* 0x000fe40008000f00 */
[----:B------:R-:W-:-:S03]  /*5b90*/  MOV R125, UR26 ;  /* 0x0000001a007d7c02 */ /* 0x000fc60008000f00 */
[----:B------:R-:W-:-:S04]  /*5ba0*/  IMAD.WIDE.U32 R126, R127, UR8, R124 ;  /* 0x000000087f7e7c25 */ /* 0x000fc8000f8e007c */
[----:B------:R-:W-:Y:S01]  /*5bb0*/  @!P2 LEA R128, R128, R189, 0x4 ;  /* 0x000000bd8080a211 */ /* 0x000fe200078e20ff */
[----:B------:R-:W-:Y:S01]  /*5bc0*/  IMAD R123, R123, UR8, R127 ;  /* 0x000000087b7b7c24 */ /* 0x000fe2000f8e027f */
[C---:B------:R-:W-:Y:S01]  /*5bd0*/  LEA R122, P3, R126.reuse, UR9, 0x2 ;  /* 0x000000097e7a7c11 */ /* 0x040fe2000f8610ff */
[----:B------:R-:W-:Y:S01]  /*5be0*/  FMUL.FTZ R127, R117, R3 ;  /* 0x00000003757f7220 */ /* 0x000fe20000410000 */
[----:B------:R-:W0:Y:S02]  /*5bf0*/  LDS.64 R120, [R188+0x8e88] ;  /* 0x008e8800bc787984 */ /* 0x000e240000000a00 */
[----:B------:R-:W-:Y:S02]  /*5c00*/  LEA.HI.X R123, R126, UR10, R123, 0x2, P3 ;  /* 0x0000000a7e7b7c11 */ /* 0x000fe400098f147b */
[----:B------:R1:W-:Y:S01]  /*5c10*/  @!P2 STS.128 [R128+0xac80], R132 ;  /* 0x00ac80848000a388 */ /* 0x0003e20000000c00 */
[-C--:B0-----:R-:W-:Y:S01]  /*5c20*/  FMUL.FTZ R125, R121, R147.reuse ;  /* 0x00000093797d7220 */ /* 0x081fe20000410000 */
[----:B------:R-:W-:Y:S01]  /*5c30*/  FMUL.FTZ R126, R120, R147 ;  /* 0x00000093787e7220 */ /* 0x000fe20000410000 */
[----:B------:R-:W-:-:S02]  /*5c40*/  FMUL.FTZ R147, R107, R17 ;  /* 0x000000116b937220 */ /* 0x000fc40000410000 */
[-C--:B------:R-:W-:Y:S01]  /*5c50*/  FFMA.FTZ R125, R120, R146.reuse, R125 ;  /* 0x00000092787d7223 */ /* 0x080fe2000001007d */
[----:B------:R-:W-:Y:S01]  /*5c60*/  FFMA.FTZ R146, R121, R146, -R126 ;  /* 0x0000009279927223 */ /* 0x000fe2000001087e */
[C---:B------:R-:W-:Y:S01]  /*5c70*/  FFMA.FTZ R121, R0.reuse, R192, RZ ;  /* 0x000000c000797223 */ /* 0x040fe200000100ff */
[----:B------:R-:W-:Y:S01]  /*5c80*/  FFMA.FTZ R126, R0, -R191, RZ ;  /* 0x800000bf007e7223 */ /* 0x000fe200000100ff */
[----:B------:R-:W-:Y:S01]  /*5c90*/  FADD.FTZ R34, R34, R125 ;  /* 0x0000007d22227221 */ /* 0x000fe20000010000 */
[----:B------:R-:W-:Y:S01]  /*5ca0*/  FADD.FTZ R163, R37, R146 ;  /* 0x0000009225a37221 */ /* 0x000fe20000010000 */
[C---:B-1----:R-:W-:Y:S01]  /*5cb0*/  FFMA.FTZ R128, R18.reuse, R194, R121 ;  /* 0x000000c212807223 */ /* 0x042fe20000010079 */
[----:B------:R-:W-:Y:S01]  /*5cc0*/  FFMA.FTZ R126, R18, -R193, R126 ;  /* 0x800000c1127e7223 */ /* 0x000fe2000001007e */
[-C--:B------:R-:W-:Y:S01]  /*5cd0*/  FFMA.FTZ R194, -R70, R127.reuse, R194 ;  /* 0x0000007f46c27223 */ /* 0x080fe200000101c2 */
[----:B------:R-:W-:Y:S01]  /*5ce0*/  FFMA.FTZ R193, R71, -R127, R193 ;  /* 0x8000007f47c17223 */ /* 0x000fe200000100c1 */
[C---:B------:R-:W-:Y:S01]  /*5cf0*/  FFMA.FTZ R127, R19.reuse, R196, R128 ;  /* 0x000000c4137f7223 */ /* 0x040fe20000010080 */
[----:B------:R-:W-:Y:S01]  /*5d00*/  FFMA.FTZ R128, R19, -R195, R126 ;  /* 0x800000c313807223 */ /* 0x000fe2000001007e */
[----:B------:R-:W-:Y:S01]  /*5d10*/  FMUL.FTZ R146, R159, R34 ;  /* 0x000000229f927220 */ /* 0x000fe20000410000 */
[----:B------:R-:W-:Y:S01]  /*5d20*/  FMUL.FTZ R120, R116, R2 ;  /* 0x0000000274787220 */ /* 0x000fe20000410000 */
[C---:B------:R-:W-:Y:S01]  /*5d30*/  FFMA.FTZ R130, R20.reuse, R198, R127 ;  /* 0x000000c614827223 */ /* 0x040fe2000001007f */
[----:B------:R-:W-:Y:S01]  /*5d40*/  FFMA.FTZ R128, R20, -R197, R128 ;  /* 0x800000c514807223 */ /* 0x000fe20000010080 */
[----:B------:R-:W-:Y:S01]  /*5d50*/  FFMA.FTZ R139, R35, R163, -R146 ;  /* 0x000000a3238b7223 */ /* 0x000fe20000010892 */
[----:B------:R-:W-:Y:S01]  /*5d60*/  FMUL.FTZ R146, R34, UR31 ;  /* 0x0000001f22927c20 */ /* 0x000fe20008410000 */
[C---:B------:R-:W-:Y:S01]  /*5d70*/  FFMA.FTZ R129, R21.reuse, R200, R130 ;  /* 0x000000c815817223 */ /* 0x040fe20000010082 */
[----:B------:R-:W-:Y:S01]  /*5d80*/  FFMA.FTZ R130, R21, -R199, R128 ;  /* 0x800000c715827223 */ /* 0x000fe20000010080 */
[----:B------:R-:W-:Y:S01]  /*5d90*/  FADD.FTZ R139, R140, R139 ;  /* 0x0000008b8c8b7221 */ /* 0x000fe20000010000 */
[----:B------:R-:W-:Y:S01]  /*5da0*/  FFMA.FTZ R146, R163, UR30, -R146 ;  /* 0x0000001ea3927c23 */ /* 0x000fe20008010892 */
[C---:B------:R-:W-:Y:S01]  /*5db0*/  FFMA.FTZ R132, R22.reuse, R202, R129 ;  /* 0x000000ca16847223 */ /* 0x040fe20000010081 */
[----:B------:R-:W-:Y:S01]  /*5dc0*/  FFMA.FTZ R130, R22, -R201, R130 ;  /* 0x800000c916827223 */ /* 0x000fe20000010082 */
[----:B------:R-:W-:Y:S01]  /*5dd0*/  FMUL.FTZ R140, R38, R139 ;  /* 0x0000008b268c7220 */ /* 0x000fe20000410000 */
[----:B------:R-:W-:Y:S01]  /*5de0*/  FMUL.FTZ R129, R114, R8 ;  /* 0x0000000872817220 */ /* 0x000fe20000410000 */
[C---:B------:R-:W-:Y:S01]  /*5df0*/  FFMA.FTZ R131, R23.reuse, R204, R132 ;  /* 0x000000cc17837223 */ /* 0x040fe20000010084 */
[----:B------:R-:W-:Y:S01]  /*5e00*/  FFMA.FTZ R132, R23, -R203, R130 ;  /* 0x800000cb17847223 */ /* 0x000fe20000010082 */
[----:B------:R-:W-:Y:S01]  /*5e10*/  FMUL.FTZ R130, R115, R9 ;  /* 0x0000000973827220 */ /* 0x000fe20000410000 */
[----:B------:R-:W-:Y:S01]  /*5e20*/  FFMA.FTZ R204, -R56, R129, R204 ;  /* 0x0000008138cc7223 */ /* 0x000fe200000101cc */
        /* <DEDUP_REMOVED lines=26> */
[-C--:B------:R-:W-:Y:S01]  /*5fd0*/  FMUL.FTZ R136, R159, R163.reuse ;  /* 0x000000a39f887220 */ /* 0x080fe20000410000 */
[----:B------:R-:W-:Y:S01]  /*5fe0*/  FMUL.FTZ R137, R106, R16 ;  /* 0x000000106a897220 */ /* 0x000fe20000410000 */
[----:B------:R-:W-:Y:S01]  /*5ff0*/  FFMA.FTZ R37, R31, R220, R162 ;  /* 0x000000dc1f257223 */ /* 0x000fe200000100a2 */
[-C--:B------:R-:W-:Y:S01]  /*6000*/  FMUL.FTZ R162, R17, R163.reuse ;  /* 0x000000a311a27220 */ /* 0x080fe20000410000 */
[-C--:B------:R-:W-:Y:S01]  /*6010*/  FFMA.FTZ R125, R35, R34.reuse, R136 ;  /* 0x00000022237d7223 */ /* 0x080fe20000010088 */
[C---:B------:R-:W-:Y:S01]  /*6020*/  FMUL.FTZ R35, R43.reuse, R163 ;  /* 0x000000a32b237220 */ /* 0x040fe20000410000 */
[-C--:B------:R-:W-:Y:S01]  /*6030*/  FFMA.FTZ R136, -R42, R147.reuse, R222 ;  /* 0x000000932a887223 */ /* 0x080fe200000101de */
[----:B------:R-:W-:Y:S01]  /*6040*/  FFMA.FTZ R43, R43, -R147, R221 ;  /* 0x800000932b2b7223 */ /* 0x000fe200000100dd */
[----:B------:R-:W-:Y:S01]  /*6050*/  FADD.FTZ R125, R36, R125 ;  /* 0x0000007d247d7221 */ /* 0x000fe20000010000 */
[----:B------:R-:W-:Y:S01]  /*6060*/  FFMA.FTZ R42, R42, R34, R35 ;  /* 0x000000222a2a7223 */ /* 0x000fe20000010023 */
[----:B------:R-:W-:Y:S01]  /*6070*/  FMUL.FTZ R35, R163, UR31 ;  /* 0x0000001fa3237c20 */ /* 0x000fe20008410000 */
[----:B------:R-:W-:Y:S01]  /*6080*/  FMUL.FTZ R159, R43, R146 ;  /* 0x000000922b9f7220 */ /* 0x000fe20000410000 */
[-C--:B------:R-:W-:Y:S01]  /*6090*/  FMUL.FTZ R38, R38, R125.reuse ;  /* 0x0000007d26267220 */ /* 0x080fe20000410000 */
[----:B------:R-:W-:Y:S01]  /*60a0*/  FFMA.FTZ R140, R183, R125, R140 ;  /* 0x0000007db78c7223 */ /* 0x000fe2000001008c */
[----:B------:R-:W-:Y:S01]  /*60b0*/  FFMA.FTZ R147, R34, UR30, R35 ;  /* 0x0000001e22937c23 */ /* 0x000fe20008010023 */
[----:B------:R-:W-:Y:S01]  /*60c0*/  FMUL.FTZ R34, R17, R34 ;  /* 0x0000002211227220 */ /* 0x000fe20000410000 */
[----:B------:R-:W-:Y:S01]  /*60d0*/  FMUL.FTZ R35, R43, R162 ;  /* 0x000000a22b237220 */ /* 0x000fe20000410000 */
[----:B------:R-:W-:Y:S01]  /*60e0*/  FFMA.FTZ R38, R183, R139, -R38 ;  /* 0x0000008bb7267223 */ /* 0x000fe20000010826 */
[----:B------:R-:W-:Y:S01]  /*60f0*/  FFMA.FTZ R220, -R40, R137, R220 ;  /* 0x0000008928dc7223 */ /* 0x000fe200000101dc */
[-C--:B------:R-:W-:Y:S01]  /*6100*/  FMUL.FTZ R163, R43, R34.reuse ;  /* 0x000000222ba37220 */ /* 0x080fe20000410000 */
[-C--:B------:R-:W-:Y:S01]  /*6110*/  FFMA.FTZ R36, R136, R34.reuse, R35 ;  /* 0x0000002288247223 */ /* 0x080fe20000010023 */
[----:B------:R-:W-:Y:S01]  /*6120*/  FMUL.FTZ R35, R41, R139 ;  /* 0x0000008b29237220 */ /* 0x000fe20000410000 */
[----:B------:R-:W-:Y:S01]  /*6130*/  FMUL.FTZ R146, R107, R34 ;  /* 0x000000226b927220 */ /* 0x000fe20000410000 */
[----:B------:R-:W-:-:S02]  /*6140*/  IMAD R43, R190, 0x84, R189 ;  /* 0x00000084be2b7824 */ /* 0x000fc400078e02bd */
[----:B------:R-:W-:Y:S01]  /*6150*/  FFMA.FTZ R137, R41, -R137, R219 ;  /* 0x8000008929897223 */ /* 0x000fe200000100db */
[----:B------:R-:W-:Y:S01]  /*6160*/  FFMA.FTZ R35, R40, R125, R35 ;  /* 0x0000007d28237223 */ /* 0x000fe20000010023 */
[----:B------:R-:W-:Y:S01]  /*6170*/  FADD.FTZ R40, R39, R140 ;  /* 0x0000008c27287221 */ /* 0x000fe20000010000 */
[----:B------:R-:W-:Y:S01]  /*6180*/  FADD.FTZ R140, R143, R38 ;  /* 0x000000268f8c7221 */ /* 0x000fe20000010000 */
[----:B------:R-:W-:Y:S01]  /*6190*/  FFMA.FTZ R219, R31, -R219, R188 ;  /* 0x800000db1fdb7223 */ /* 0x000fe200000100bc */
[----:B------:R0:W-:Y:S01]  /*61a0*/  STS [R43+0x4278], R146 ;  /* 0x004278922b007388 */ /* 0x0001e20000000800 */
[-C--:B------:R-:W-:Y:S01]  /*61b0*/  FMUL.FTZ R188, R107, R162.reuse ;  /* 0x000000a26bbc7220 */ /* 0x080fe20000410000 */
[----:B------:R-:W-:Y:S01]  /*61c0*/  FFMA.FTZ R34, R136, R162, -R163 ;  /* 0x000000a288227223 */ /* 0x000fe200000108a3 */
[C---:B------:R-:W-:Y:S01]  /*61d0*/  FMUL.FTZ R39, R148.reuse, R40 ;  /* 0x0000002894277220 */ /* 0x040fe20000410000 */
[----:B------:R-:W-:Y:S01]  /*61e0*/  FMUL.FTZ R162, R125, UR31 ;  /* 0x0000001f7da27c20 */ /* 0x000fe20008410000 */
[-C--:B------:R-:W-:Y:S01]  /*61f0*/  FMUL.FTZ R38, R148, R140.reuse ;  /* 0x0000008c94267220 */ /* 0x080fe20000410000 */
[----:B------:R-:W-:Y:S01]  /*6200*/  FMUL.FTZ R143, R16, R139 ;  /* 0x0000008b108f7220 */ /* 0x000fe20000410000 */
[----:B------:R-:W-:Y:S01]  /*6210*/  FFMA.FTZ R39, R165, R140, -R39 ;  /* 0x0000008ca5277223 */ /* 0x000fe20000010827 */
[C---:B------:R-:W-:Y:S01]  /*6220*/  FFMA.FTZ R162, R139.reuse, UR30, -R162 ;  /* 0x0000001e8ba27c23 */ /* 0x040fe200080108a2 */
[----:B------:R-:W-:Y:S01]  /*6230*/  FFMA.FTZ R136, R136, R147, R159 ;  /* 0x0000009388887223 */ /* 0x000fe2000001009f */
[----:B0-----:R-:W-:Y:S01]  /*6240*/  FMUL.FTZ R146, R139, UR31 ;  /* 0x0000001f8b927c20 */ /* 0x001fe20008410000 */
[----:B------:R-:W-:Y:S01]  /*6250*/  FMUL.FTZ R139, R16, R125 ;  /* 0x0000007d108b7220 */ /* 0x000fe20000410000 */
[----:B------:R-:W-:Y:S01]  /*6260*/  FADD.FTZ R182, R182, R39 ;  /* 0x00000027b6b67221 */ /* 0x000fe20000010000 */
[----:B------:R-:W-:Y:S01]  /*6270*/  FMUL.FTZ R147, R137, R143 ;  /* 0x0000008f89937220 */ /* 0x000fe20000410000 */
[----:B------:R-:W-:Y:S01]  /*6280*/  FFMA.FTZ R41, R125, UR30, R146 ;  /* 0x0000001e7d297c23 */ /* 0x000fe20008010092 */
[----:B------:R-:W-:Y:S01]  /*6290*/  FFMA.FTZ R146, R165, R40, R38 ;  /* 0x00000028a5927223 */ /* 0x000fe20000010026 */
[C---:B------:R-:W-:Y:S01]  /*62a0*/  FMUL.FTZ R125, R137.reuse, R162 ;  /* 0x000000a2897d7220 */ /* 0x040fe20000410000 */
[----:B------:R-:W-:Y:S01]  /*62b0*/  FMUL.FTZ R137, R137, R139 ;  /* 0x0000008b89897220 */ /* 0x000fe20000410000 */
[----:B------:R-:W-:Y:S01]  /*62c0*/  FFMA.FTZ R218, -R46, R138, R218 ;  /* 0x0000008a2eda7223 */ /* 0x000fe200000101da */
[----:B------:R-:W-:Y:S01]  /*62d0*/  FADD.FTZ R223, R223, R146 ;  /* 0x00000092dfdf7221 */ /* 0x000fe20000010000 */
[----:B------:R-:W-:Y:S01]  /*62e0*/  FMUL.FTZ R146, R161, R182 ;  /* 0x000000b6a1927220 */ /* 0x000fe20000410000 */
[C---:B------:R-:W-:Y:S01]  /*62f0*/  FFMA.FTZ R39, R220.reuse, R143, -R137 ;  /* 0x0000008fdc277223 */ /* 0x040fe20000010889 */
[----:B------:R-:W-:Y:S01]  /*6300*/  FFMA.FTZ R138, R47, -R138, R217 ;  /* 0x8000008a2f8a7223 */ /* 0x000fe200000100d9 */
[-C--:B------:R-:W-:Y:S01]  /*6310*/  FMUL.FTZ R161, R161, R223.reuse ;  /* 0x000000dfa1a17220 */ /* 0x080fe20000410000 */
[----:B------:R-:W-:Y:S01]  /*6320*/  FMUL.FTZ R137, R47, R140 ;  /* 0x0000008c2f897220 */ /* 0x000fe20000410000 */
[C---:B------:R-:W-:Y:S01]  /*6330*/  FFMA.FTZ R47, R181.reuse, R223, R146 ;  /* 0x000000dfb52f7223 */ /* 0x040fe20000010092 */
[-C--:B------:R-:W-:Y:S01]  /*6340*/  FFMA.FTZ R38, R220, R139.reuse, R147 ;  /* 0x0000008bdc267223 */ /* 0x080fe20000010093 */
[----:B------:R-:W-:Y:S01]  /*6350*/  FFMA.FTZ R146, R181, R182, -R161 ;  /* 0x000000b6b5927223 */ /* 0x000fe200000108a1 */
[----:B------:R-:W-:Y:S01]  /*6360*/  FMUL.FTZ R148, R106, R139 ;  /* 0x0000008b6a947220 */ /* 0x000fe20000410000 */
[----:B------:R-:W-:Y:S01]  /*6370*/  FMUL.FTZ R139, R40, UR31 ;  /* 0x0000001f288b7c20 */ /* 0x000fe20008410000 */
[----:B------:R-:W-:Y:S01]  /*6380*/  FADD.FTZ R47, R224, R47 ;  /* 0x0000002fe02f7221 */ /* 0x000fe20000010000 */
[----:B------:R-:W-:Y:S01]  /*6390*/  FADD.FTZ R141, R141, R146 ;  /* 0x000000928d8d7221 */ /* 0x000fe20000010000 */
[----:B------:R-:W-:Y:S01]  /*63a0*/  FMUL.FTZ R162, R106, R143 ;  /* 0x0000008f6aa27220 */ /* 0x000fe20000410000 */
[----:B------:R-:W-:Y:S01]  /*63b0*/  FFMA.FTZ R147, R140, UR30, -R139 ;  /* 0x0000001e8c937c23 */ /* 0x000fe2000801088b */
[----:B------:R-:W-:Y:S01]  /*63c0*/  FFMA.FTZ R46, R46, R40, R137 ;  /* 0x000000282e2e7223 */ /* 0x000fe20000010089 */
[C---:B------:R-:W-:Y:S01]  /*63d0*/  FMUL.FTZ R139, R142.reuse, R141 ;  /* 0x0000008d8e8b7220 */ /* 0x040fe20000410000 */
[-C--:B------:R-:W-:Y:S01]  /*63e0*/  FMUL.FTZ R142, R142, R47.reuse ;  /* 0x0000002f8e8e7220 */ /* 0x080fe20000410000 */
[----:B------:R-:W-:Y:S01]  /*63f0*/  FMUL.FTZ R137, R140, UR31 ;  /* 0x0000001f8c897c20 */ /* 0x000fe20008410000 */
[C---:B------:R-:W-:Y:S01]  /*6400*/  FMUL.FTZ R161, R15.reuse, R140 ;  /* 0x0000008c0fa17220 */ /* 0x040fe20000410000 */
[C---:B------:R-:W-:Y:S01]  /*6410*/  FFMA.FTZ R140, R168.reuse, R47, R139 ;  /* 0x0000002fa88c7223 */ /* 0x040fe2000001008b */
[----:B------:R-:W-:Y:S01]  /*6420*/  FFMA.FTZ R143, R168, R141, -R142 ;  /* 0x0000008da88f7223 */ /* 0x000fe2000001088e */
[----:B------:R-:W-:Y:S01]  /*6430*/  FMUL.FTZ R159, R15, R40 ;  /* 0x000000280f9f7220 */ /* 0x000fe20000410000 */
[----:B------:R-:W-:Y:S01]  /*6440*/  FMUL.FTZ R163, R138, R161 ;  /* 0x000000a18aa37220 */ /* 0x000fe20000410000 */
[----:B------:R-:W-:Y:S01]  /*6450*/  FADD.FTZ R225, R225, R140 ;  /* 0x0000008ce1e17221 */ /* 0x000fe20000010000 */
[----:B------:R-:W-:Y:S01]  /*6460*/  FADD.FTZ R180, R180, R143 ;  /* 0x0000008fb4b47221 */ /* 0x000fe20000010000 */
[----:B------:R-:W-:Y:S01]  /*6470*/  FFMA.FTZ R137, R40, UR30, R137 ;  /* 0x0000001e28897c23 */ /* 0x000fe20008010089 */
[C---:B------:R-:W-:Y:S01]  /*6480*/  FMUL.FTZ R139, R138.reuse, R147 ;  /* 0x000000938a8b7220 */ /* 0x040fe20000410000 */
[----:B------:R-:W-:Y:S01]  /*6490*/  FFMA.FTZ R135, R45, -R135, R215 ;  /* 0x800000872d877223 */ /* 0x000fe200000100d7 */
[CC--:B------:R-:W-:Y:S01]  /*64a0*/  FMUL.FTZ R140, R145.reuse, R180.reuse ;  /* 0x000000b4918c7220 */ /* 0x0c0fe20000410000 */
[----:B------:R-:W-:Y:S01]  /*64b0*/  FMUL.FTZ R145, R145, R225 ;  /* 0x000000e191917220 */ /* 0x000fe20000410000 */
[-C--:B------:R-:W-:Y:S01]  /*64c0*/  FMUL.FTZ R147, R138, R159.reuse ;  /* 0x0000009f8a937220 */ /* 0x080fe20000410000 */
[----:B------:R-:W-:Y:S01]  /*64d0*/  FFMA.FTZ R40, R218, R159, R163 ;  /* 0x0000009fda287223 */ /* 0x000fe200000100a3 */
[C---:B------:R-:W-:Y:S01]  /*64e0*/  FFMA.FTZ R140, R179.reuse, R225, R140 ;  /* 0x000000e1b38c7223 */ /* 0x040fe2000001008c */
[----:B------:R-:W-:Y:S01]  /*64f0*/  FFMA.FTZ R145, R179, R180, -R145 ;  /* 0x000000b4b3917223 */ /* 0x000fe20000010891 */
[----:B------:R-:W-:Y:S01]  /*6500*/  FMUL.FTZ R142, R105, R159 ;  /* 0x0000009f698e7220 */ /* 0x000fe20000410000 */
[----:B------:R-:W-:Y:S01]  /*6510*/  FMUL.FTZ R45, R45, R182 ;  /* 0x000000b62d2d7220 */ /* 0x000fe20000410000 */
[----:B------:R-:W-:Y:S01]  /*6520*/  FADD.FTZ R227, R227, R140 ;  /* 0x0000008ce3e37221 */ /* 0x000fe20000010000 */
[----:B------:R-:W-:Y:S01]  /*6530*/  FADD.FTZ R144, R144, R145 ;  /* 0x0000009190907221 */ /* 0x000fe20000010000 */
[----:B------:R-:W-:Y:S01]  /*6540*/  FMUL.FTZ R143, R223, UR31 ;  /* 0x0000001fdf8f7c20 */ /* 0x000fe20008410000 */
[----:B------:R-:W-:Y:S01]  /*6550*/  FFMA.FTZ R138, R218, R161, -R147 ;  /* 0x000000a1da8a7223 */ /* 0x000fe20000010893 */
[C---:B------:R-:W-:Y:S01]  /*6560*/  FMUL.FTZ R159, R170.reuse, R227 ;  /* 0x000000e3aa9f7220 */ /* 0x040fe20000410000 */
[-C--:B------:R-:W-:Y:S01]  /*6570*/  FMUL.FTZ R145, R170, R144.reuse ;  /* 0x00000090aa917220 */ /* 0x080fe20000410000 */
[----:B------:R-:W-:Y:S01]  /*6580*/  FFMA.FTZ R45, R44, R223, R45 ;  /* 0x000000df2c2d7223 */ /* 0x000fe2000001002d */
[----:B------:R-:W-:Y:S01]  /*6590*/  FMUL.FTZ R44, R182, UR31 ;  /* 0x0000001fb62c7c20 */ /* 0x000fe20008410000 */
[C---:B------:R-:W-:Y:S01]  /*65a0*/  FFMA.FTZ R159, R166.reuse, R144, -R159 ;  /* 0x00000090a69f7223 */ /* 0x040fe2000001089f */
[----:B------:R-:W-:Y:S01]  /*65b0*/  FFMA.FTZ R147, R166, R227, R145 ;  /* 0x000000e3a6937223 */ /* 0x000fe20000010091 */
[----:B------:R-:W-:Y:S01]  /*65c0*/  FFMA.FTZ R140, R182, UR30, -R143 ;  /* 0x0000001eb68c7c23 */ /* 0x000fe2000801088f */
[----:B------:R-:W-:Y:S01]  /*65d0*/  FMUL.FTZ R146, R105, R161 ;  /* 0x000000a169927220 */ /* 0x000fe20000410000 */
[----:B------:R-:W-:Y:S01]  /*65e0*/  FADD.FTZ R178, R178, R159 ;  /* 0x0000009fb2b27221 */ /* 0x000fe20000010000 */
[----:B------:R-:W-:Y:S01]  /*65f0*/  FMUL.FTZ R161, R14, R182 ;  /* 0x000000b60ea17220 */ /* 0x000fe20000410000 */
[----:B------:R-:W-:Y:S01]  /*6600*/  FFMA.FTZ R143, R223, UR30, R44 ;  /* 0x0000001edf8f7c23 */ /* 0x000fe2000801002c */
[----:B------:R-:W-:Y:S01]  /*6610*/  FADD.FTZ R228, R228, R147 ;  /* 0x00000093e4e47221 */ /* 0x000fe20000010000 */
[----:B------:R-:W-:Y:S01]  /*6620*/  FMUL.FTZ R223, R14, R223 ;  /* 0x000000df0edf7220 */ /* 0x000fe20000410000 */
[----:B------:R-:W-:Y:S01]  /*6630*/  FMUL.FTZ R145, R135, R140 ;  /* 0x0000008c87917220 */ /* 0x000fe20000410000 */
[----:B------:R-:W-:Y:S01]  /*6640*/  FMUL.FTZ R140, R173, R178 ;  /* 0x000000b2ad8c7220 */ /* 0x000fe20000410000 */
[----:B------:R-:W-:Y:S01]  /*6650*/  FMUL.FTZ R163, R135, R161 ;  /* 0x000000a187a37220 */ /* 0x000fe20000410000 */
[----:B------:R-:W-:Y:S01]  /*6660*/  FMUL.FTZ R173, R173, R228 ;  /* 0x000000e4adad7220 */ /* 0x000fe20000410000 */
[----:B------:R-:W-:Y:S01]  /*6670*/  FMUL.FTZ R135, R135, R223 ;  /* 0x000000df87877220 */ /* 0x000fe20000410000 */
[----:B------:R-:W-:Y:S01]  /*6680*/  FFMA.FTZ R134, R51, -R134, R213 ;  /* 0x8000008633867223 */ /* 0x000fe200000100d5 */
[----:B------:R-:W-:Y:S01]  /*6690*/  FMUL.FTZ R159, R13, R141 ;  /* 0x0000008d0d9f7220 */ /* 0x000fe20000410000 */
[----:B------:R0:W-:Y:S01]  /*66a0*/  STS [R43+0x4268], R142 ;  /* 0x0042688e2b007388 */ /* 0x0001e20000000800 */
[----:B------:R-:W-:Y:S01]  /*66b0*/  FFMA.FTZ R140, R177, R228, R140 ;  /* 0x000000e4b18c7223 */ /* 0x000fe2000001008c */
[C---:B------:R-:W-:Y:S01]  /*66c0*/  FFMA.FTZ R135, R216.reuse, R161, -R135 ;  /* 0x000000a1d8877223 */ /* 0x040fe20000010887 */
[----:B------:R-:W-:Y:S01]  /*66d0*/  FMUL.FTZ R147, R13, R47 ;  /* 0x0000002f0d937220 */ /* 0x000fe20000410000 */
[----:B------:R1:W-:Y:S01]  /*66e0*/  STS [R43+0x426c], R146 ;  /* 0x00426c922b007388 */ /* 0x0003e20000000800 */
[----:B------:R-:W-:Y:S01]  /*66f0*/  FADD.FTZ R229, R229, R140 ;  /* 0x0000008ce5e57221 */ /* 0x000fe20000010000 */
[----:B------:R-:W-:Y:S01]  /*6700*/  FFMA.FTZ R133, R49, -R133, R211 ;  /* 0x8000008531857223 */ /* 0x000fe200000100d3 */
[----:B------:R-:W-:Y:S01]  /*6710*/  FFMA.FTZ R44, R216, R223, R163 ;  /* 0x000000dfd82c7223 */ /* 0x000fe200000100a3 */
[----:B------:R2:W-:Y:S01]  /*6720*/  STS [R43+0x4274], R162 ;  /* 0x004274a22b007388 */ /* 0x0005e20000000800 */
[----:B------:R-:W-:Y:S01]  /*6730*/  FMUL.FTZ R163, R12, R180 ;  /* 0x000000b40ca37220 */ /* 0x000fe20000410000 */
[----:B0-----:R-:W-:Y:S01]  /*6740*/  FFMA.FTZ R142, R177, R178, -R173 ;  /* 0x000000b2b18e7223 */ /* 0x001fe200000108ad */
[----:B------:R-:W-:Y:S01]  /*6750*/  FFMA.FTZ R132, R55, -R132, R209 ;  /* 0x8000008437847223 */ /* 0x000fe200000100d1 */
[----:B------:R0:W-:Y:S01]  /*6760*/  STS [R43+0x4270], R148 ;  /* 0x004270942b007388 */ /* 0x0001e20000000800 */
[----:B------:R-:W-:Y:S01]  /*6770*/  FMUL.FTZ R165, R133, R163 ;  /* 0x000000a385a57220 */ /* 0x000fe20000410000 */
[----:B-1----:R-:W-:Y:S01]  /*6780*/  FMUL.FTZ R146, R104, R223 ;  /* 0x000000df68927220 */ /* 0x002fe20000410000 */
[----:B------:R-:W-:Y:S01]  /*6790*/  FADD.FTZ R149, R149, R142 ;  /* 0x0000008e95957221 */ /* 0x000fe20000010000 */
[----:B------:R-:W-:Y:S01]  /*67a0*/  FMUL.FTZ R142, R111, R147 ;  /* 0x000000936f8e7220 */ /* 0x000fe20000410000 */
[----:B------:R-:W-:Y:S01]  /*67b0*/  FMUL.FTZ R166, R110, R163 ;  /* 0x000000a36ea67220 */ /* 0x000fe20000410000 */
[----:B--2---:R-:W-:Y:S01]  /*67c0*/  FMUL.FTZ R162, R104, R161 ;  /* 0x000000a168a27220 */ /* 0x004fe20000410000 */
[----:B------:R-:W-:Y:S01]  /*67d0*/  FMUL.FTZ R161, R134, R159 ;  /* 0x0000009f86a17220 */ /* 0x000fe20000410000 */
[----:B------:R1:W-:Y:S01]  /*67e0*/  STS [R43+0x4260], R146 ;  /* 0x004260922b007388 */ /* 0x0003e20000000800 */
[----:B------:R-:W-:Y:S01]  /*67f0*/  FFMA.FTZ R131, R53, -R131, R207 ;  /* 0x8000008335837223 */ /* 0x000fe200000100cf */
[----:B------:R-:W-:Y:S01]  /*6800*/  FFMA.FTZ R130, R59, -R130, R205 ;  /* 0x800000823b827223 */ /* 0x000fe200000100cd */
[----:B0-----:R-:W-:Y:S01]  /*6810*/  FFMA.FTZ R148, R214, R147, R161 ;  /* 0x00000093d6947223 */ /* 0x001fe200000100a1 */
[----:B------:R0:W-:Y:S01]  /*6820*/  STS [R43+0x4264], R162 ;  /* 0x004264a22b007388 */ /* 0x0001e20000000800 */
[----:B------:R-:W-:Y:S01]  /*6830*/  FMUL.FTZ R161, R12, R225 ;  /* 0x000000e10ca17220 */ /* 0x000fe20000410000 */
[----:B------:R-:W-:Y:S01]  /*6840*/  FFMA.FTZ R129, R57, -R129, R203 ;  /* 0x8000008139817223 */ /* 0x000fe200000100cb */
[-C--:B------:R-:W-:Y:S01]  /*6850*/  FFMA.FTZ R192, -R68, R120.reuse, R192 ;  /* 0x0000007844c07223 */ /* 0x080fe200000101c0 */
[----:B------:R2:W-:Y:S01]  /*6860*/  STS [R43+0x4258], R142 ;  /* 0x0042588e2b007388 */ /* 0x0005e20000000800 */
[----:B------:R-:W-:Y:S01]  /*6870*/  FMUL.FTZ R173, R133, R161 ;  /* 0x000000a185ad7220 */ /* 0x000fe20000410000 */
[----:B-1----:R-:W-:Y:S01]  /*6880*/  FMUL.FTZ R146, R134, R147 ;  /* 0x0000009386927220 */ /* 0x002fe20000410000 */
[C---:B------:R-:W-:Y:S01]  /*6890*/  FMUL.FTZ R147, R150.reuse, R229 ;  /* 0x000000e596937220 */ /* 0x040fe20000410000 */
[----:B------:R-:W-:Y:S01]  /*68a0*/  FMUL.FTZ R150, R150, R149 ;  /* 0x0000009596967220 */ /* 0x000fe20000410000 */
[----:B------:R-:W-:Y:S01]  /*68b0*/  STS [R43+0x4254], R166 ;  /* 0x004254a62b007388 */ /* 0x000fe20000000800 */
[-C--:B0-----:R-:W-:Y:S01]  /*68c0*/  FMUL.FTZ R162, R111, R159.reuse ;  /* 0x0000009f6fa27220 */ /* 0x081fe20000410000 */
[----:B------:R-:W-:Y:S01]  /*68d0*/  FFMA.FTZ R146, R214, R159, -R146 ;  /* 0x0000009fd6927223 */ /* 0x000fe20000010892 */
[C---:B------:R-:W-:Y:S01]  /*68e0*/  FFMA.FTZ R159, R176.reuse, R149, -R147 ;  /* 0x00000095b09f7223 */ /* 0x040fe20000010893 */
[----:B------:R-:W-:Y:S01]  /*68f0*/  FFMA.FTZ R147, R176, R229, R150 ;  /* 0x000000e5b0937223 */ /* 0x000fe20000010096 */
[----:B------:R-:W-:Y:S01]  /*6900*/  FFMA.FTZ R150, R212, R161, R165 ;  /* 0x000000a1d4967223 */ /* 0x000fe200000100a5 */
[----:B------:R0:W-:Y:S01]  /*6910*/  STS [R43+0x425c], R162 ;  /* 0x00425ca22b007388 */ /* 0x0001e20000000800 */
[----:B------:R-:W-:Y:S01]  /*6920*/  FADD.FTZ R152, R152, R159 ;  /* 0x0000009f98987221 */ /* 0x000fe20000010000 */
[----:B------:R-:W-:Y:S01]  /*6930*/  FADD.FTZ R147, R230, R147 ;  /* 0x00000093e6937221 */ /* 0x000fe20000010000 */
[----:B------:R-:W-:Y:S01]  /*6940*/  FFMA.FTZ R120, R69, -R120, R191 ;  /* 0x8000007845787223 */ /* 0x000fe200000100bf */
[----:B------:R-:W-:Y:S01]  /*6950*/  FMUL.FTZ R121, R118, R4 ;  /* 0x0000000476797220 */ /* 0x000fe20000410000 */
[CC--:B------:R-:W-:Y:S01]  /*6960*/  FMUL.FTZ R140, R172.reuse, R152.reuse ;  /* 0x00000098ac8c7220 */ /* 0x0c0fe20000410000 */
[----:B------:R-:W-:Y:S01]  /*6970*/  FMUL.FTZ R159, R172, R147 ;  /* 0x00000093ac9f7220 */ /* 0x000fe20000410000 */
[----:B------:R-:W-:Y:S01]  /*6980*/  FMUL.FTZ R126, R119, R5 ;  /* 0x00000005777e7220 */ /* 0x000fe20000410000 */
[----:B------:R-:W-:Y:S01]  /*6990*/  FFMA.FTZ R196, -R64, R121, R196 ;  /* 0x0000007940c47223 */ /* 0x000fe200000101c4 */
[C---:B--2---:R-:W-:Y:S01]  /*69a0*/  FFMA.FTZ R142, R153.reuse, R147, R140 ;  /* 0x00000093998e7223 */ /* 0x044fe2000001008c */
[----:B------:R-:W-:Y:S01]  /*69b0*/  FFMA.FTZ R140, R153, R152, -R159 ;  /* 0x00000098998c7223 */ /* 0x000fe2000001089f */
[----:B------:R-:W-:Y:S01]  /*69c0*/  FFMA.FTZ R153, R212, R163, -R173 ;  /* 0x000000a3d4997223 */ /* 0x000fe200000108ad */
[----:B0-----:R-:W-:Y:S01]  /*69d0*/  FMUL.FTZ R162, R110, R161 ;  /* 0x000000a16ea27220 */ /* 0x001fe20000410000 */
[----:B------:R-:W-:Y:S01]  /*69e0*/  FADD.FTZ R231, R231, R142 ;  /* 0x0000008ee7e77221 */ /* 0x000fe20000010000 */
[----:B------:R-:W-:Y:S01]  /*69f0*/  FADD.FTZ R140, R151, R140 ;  /* 0x0000008c978c7221 */ /* 0x000fe20000010000 */
[C---:B------:R-:W-:Y:S01]  /*6a00*/  FMUL.FTZ R163, R11.reuse, R144 ;  /* 0x000000900ba37220 */ /* 0x040fe20000410000 */
[----:B------:R-:W-:Y:S01]  /*6a10*/  FMUL.FTZ R161, R11, R227 ;  /* 0x000000e30ba17220 */ /* 0x000fe20000410000 */
[C---:B------:R-:W-:Y:S01]  /*6a20*/  FMUL.FTZ R159, R164.reuse, R231 ;  /* 0x000000e7a49f7220 */ /* 0x040fe20000410000 */
[-C--:B------:R-:W-:Y:S01]  /*6a30*/  FMUL.FTZ R142, R164, R140.reuse ;  /* 0x0000008ca48e7220 */ /* 0x080fe20000410000 */
[C---:B------:R-:W-:Y:S01]  /*6a40*/  FMUL.FTZ R165, R132.reuse, R163 ;  /* 0x000000a384a57220 */ /* 0x040fe20000410000 */
[----:B------:R-:W-:Y:S01]  /*6a50*/  FMUL.FTZ R173, R132, R161 ;  /* 0x000000a184ad7220 */ /* 0x000fe20000410000 */
[----:B------:R0:W-:Y:S01]  /*6a60*/  STS [R43+0x4250], R162 ;  /* 0x004250a22b007388 */ /* 0x0001e20000000800 */
[C---:B------:R-:W-:Y:S01]  /*6a70*/  FFMA.FTZ R151, R167.reuse, R231, R142 ;  /* 0x000000e7a7977223 */ /* 0x040fe2000001008e */
[----:B------:R-:W-:Y:S01]  /*6a80*/  FFMA.FTZ R167, R167, R140, -R159 ;  /* 0x0000008ca7a77223 */ /* 0x000fe2000001089f */
[----:B------:R-:W-:Y:S01]  /*6a90*/  FFMA.FTZ R159, R210, R161, R165 ;  /* 0x000000a1d29f7223 */ /* 0x000fe200000100a5 */
[----:B------:R-:W-:Y:S01]  /*6aa0*/  FMUL.FTZ R166, R109, R163 ;  /* 0x000000a36da67220 */ /* 0x000fe20000410000 */
[----:B------:R-:W-:Y:S01]  /*6ab0*/  FADD.FTZ R151, R232, R151 ;  /* 0x00000097e8977221 */ /* 0x000fe20000010000 */
[----:B------:R-:W-:Y:S01]  /*6ac0*/  FADD.FTZ R174, R174, R167 ;  /* 0x000000a7aeae7221 */ /* 0x000fe20000010000 */
[----:B------:R-:W-:Y:S01]  /*6ad0*/  FMUL.FTZ R165, R10, R178 ;  /* 0x000000b20aa57220 */ /* 0x000fe20000410000 */
[----:B------:R-:W-:Y:S01]  /*6ae0*/  FFMA.FTZ R121, R65, -R121, R195 ;  /* 0x8000007941797223 */ /* 0x000fe200000100c3 */
[----:B------:R1:W-:Y:S01]  /*6af0*/  STS [R43+0x424c], R166 ;  /* 0x00424ca62b007388 */ /* 0x0003e20000000800 */
[----:B0-----:R-:W-:Y:S01]  /*6b00*/  FMUL.FTZ R162, R109, R161 ;  /* 0x000000a16da27220 */ /* 0x001fe20000410000 */
[----:B------:R-:W-:Y:S01]  /*6b10*/  FFMA.FTZ R161, R210, R163, -R173 ;  /* 0x000000a3d2a17223 */ /* 0x000fe200000108ad */
[CC--:B------:R-:W-:Y:S01]  /*6b20*/  FMUL.FTZ R163, R171.reuse, R174.reuse ;  /* 0x000000aeaba37220 */ /* 0x0c0fe20000410000 */
[----:B------:R-:W-:Y:S01]  /*6b30*/  FMUL.FTZ R171, R171, R151 ;  /* 0x00000097abab7220 */ /* 0x000fe20000410000 */
[----:B------:R-:W-:Y:S01]  /*6b40*/  FMUL.FTZ R167, R131, R165 ;  /* 0x000000a583a77220 */ /* 0x000fe20000410000 */
[----:B------:R0:W-:Y:S01]  /*6b50*/  STS [R43+0x4248], R162 ;  /* 0x004248a22b007388 */ /* 0x0001e20000000800 */
[C---:B------:R-:W-:Y:S01]  /*6b60*/  FFMA.FTZ R142, R154.reuse, R151, R163 ;  /* 0x000000979a8e7223 */ /* 0x040fe200000100a3 */
[----:B------:R-:W-:Y:S01]  /*6b70*/  FFMA.FTZ R154, R154, R174, -R171 ;  /* 0x000000ae9a9a7223 */ /* 0x000fe200000108ab */
[----:B------:R-:W-:Y:S01]  /*6b80*/  FMUL.FTZ R163, R10, R228 ;  /* 0x000000e40aa37220 */ /* 0x000fe20000410000 */
[----:B-1----:R-:W-:Y:S01]  /*6b90*/  FMUL.FTZ R166, R108, R165 ;  /* 0x000000a56ca67220 */ /* 0x002fe20000410000 */
[----:B------:R-:W-:Y:S01]  /*6ba0*/  FADD.FTZ R233, R233, R142 ;  /* 0x0000008ee9e97221 */ /* 0x000fe20000010000 */
[----:B------:R-:W-:Y:S01]  /*6bb0*/  FADD.FTZ R142, R155, R154 ;  /* 0x0000009a9b8e7221 */ /* 0x000fe20000010000 */
[-C--:B------:R-:W-:Y:S01]  /*6bc0*/  FMUL.FTZ R154, R131, R163.reuse ;  /* 0x000000a3839a7220 */ /* 0x080fe20000410000 */
[----:B------:R-:W-:Y:S01]  /*6bd0*/  FFMA.FTZ R155, R208, R163, R167 ;  /* 0x000000a3d09b7223 */ /* 0x000fe200000100a7 */
[----:B------:R-:W-:Y:S01]  /*6be0*/  FMUL.FTZ R167, R9, R149 ;  /* 0x0000009509a77220 */ /* 0x000fe20000410000 */
[C---:B0-----:R-:W-:Y:S01]  /*6bf0*/  FMUL.FTZ R162, R156.reuse, R233 ;  /* 0x000000e99ca27220 */ /* 0x041fe20000410000 */
[-C--:B------:R-:W-:Y:S01]  /*6c00*/  FMUL.FTZ R156, R156, R142.reuse ;  /* 0x0000008e9c9c7220 */ /* 0x080fe20000410000 */
[----:B------:R-:W-:Y:S01]  /*6c10*/  FMUL.FTZ R164, R108, R163 ;  /* 0x000000a36ca47220 */ /* 0x000fe20000410000 */
[----:B------:R-:W-:Y:S01]  /*6c20*/  FFMA.FTZ R154, R208, R165, -R154 ;  /* 0x000000a5d09a7223 */ /* 0x000fe2000001089a */
[C---:B------:R-:W-:Y:S01]  /*6c30*/  FFMA.FTZ R162, R175.reuse, R142, -R162 ;  /* 0x0000008eafa27223 */ /* 0x040fe200000108a2 */
[----:B------:R-:W-:Y:S01]  /*6c40*/  FFMA.FTZ R156, R175, R233, R156 ;  /* 0x000000e9af9c7223 */ /* 0x000fe2000001009c */
[----:B------:R-:W-:Y:S01]  /*6c50*/  FMUL.FTZ R163, R9, R229 ;  /* 0x000000e509a37220 */ /* 0x000fe20000410000 */
[C---:B------:R-:W-:Y:S01]  /*6c60*/  FMUL.FTZ R165, R130.reuse, R167 ;  /* 0x000000a782a57220 */ /* 0x040fe20000410000 */
[----:B------:R-:W-:Y:S01]  /*6c70*/  FADD.FTZ R185, R185, R162 ;  /* 0x000000a2b9b97221 */ /* 0x000fe20000010000 */
[----:B------:R-:W-:Y:S01]  /*6c80*/  FADD.FTZ R237, R237, R156 ;  /* 0x0000009ceded7221 */ /* 0x000fe20000010000 */
[----:B------:R0:W-:Y:S01]  /*6c90*/  STS [R43+0x4240], R164 ;  /* 0x004240a42b007388 */ /* 0x0001e20000000800 */
[----:B------:R-:W-:Y:S01]  /*6ca0*/  FMUL.FTZ R171, R130, R163 ;  /* 0x000000a382ab7220 */ /* 0x000fe20000410000 */
[C---:B------:R-:W-:Y:S01]  /*6cb0*/  FMUL.FTZ R162, R160.reuse, R185 ;  /* 0x000000b9a0a27220 */ /* 0x040fe20000410000 */
[----:B------:R-:W-:Y:S01]  /*6cc0*/  FMUL.FTZ R160, R160, R237 ;  /* 0x000000eda0a07220 */ /* 0x000fe20000410000 */
[----:B------:R-:W-:Y:S01]  /*6cd0*/  FFMA.FTZ R156, R206, R163, R165 ;  /* 0x000000a3ce9c7223 */ /* 0x000fe200000100a5 */
[----:B------:R1:W-:Y:S01]  /*6ce0*/  STS [R43+0x4244], R166 ;  /* 0x004244a62b007388 */ /* 0x0003e20000000800 */
[-C--:B------:R-:W-:Y:S01]  /*6cf0*/  FFMA.FTZ R198, -R66, R126.reuse, R198 ;  /* 0x0000007e42c67223 */ /* 0x080fe200000101c6 */
[----:B------:R-:W-:Y:S01]  /*6d00*/  FFMA.FTZ R165, R157, R185, -R160 ;  /* 0x000000b99da57223 */ /* 0x000fe200000108a0 */
[----:B------:R-:W-:Y:S01]  /*6d10*/  FFMA.FTZ R126, R67, -R126, R197 ;  /* 0x8000007e437e7223 */ /* 0x000fe200000100c5 */
[----:B------:R-:W-:Y:S01]  /*6d20*/  FMUL.FTZ R127, R112, R6 ;  /* 0x00000006707f7220 */ /* 0x000fe20000410000 */
[----:B0-----:R-:W-:Y:S01]  /*6d30*/  FMUL.FTZ R164, R115, R163 ;  /* 0x000000a373a47220 */ /* 0x001fe20000410000 */
[----:B------:R-:W-:Y:S01]  /*6d40*/  FFMA.FTZ R163, R157, R237, R162 ;  /* 0x000000ed9da37223 */ /* 0x000fe200000100a2 */
[----:B------:R-:W-:Y:S01]  /*6d50*/  FADD.FTZ R186, R186, R165 ;  /* 0x000000a5baba7221 */ /* 0x000fe20000010000 */
[----:B------:R-:W-:Y:S01]  /*6d60*/  FFMA.FTZ R157, R206, R167, -R171 ;  /* 0x000000a7ce9d7223 */ /* 0x000fe200000108ab */
[----:B------:R-:W-:Y:S01]  /*6d70*/  FMUL.FTZ R165, R8, R147 ;  /* 0x0000009308a57220 */ /* 0x000fe20000410000 */
[----:B------:R-:W-:Y:S01]  /*6d80*/  FADD.FTZ R238, R238, R163 ;  /* 0x000000a3eeee7221 */ /* 0x000fe20000010000 */
[----:B------:R-:W-:Y:S01]  /*6d90*/  FMUL.FTZ R160, R158, R186 ;  /* 0x000000ba9ea07220 */ /* 0x000fe20000410000 */
[----:B-1----:R-:W-:Y:S01]  /*6da0*/  FMUL.FTZ R166, R115, R167 ;  /* 0x000000a773a67220 */ /* 0x002fe20000410000 */
[----:B------:R-:W-:Y:S01]  /*6db0*/  FMUL.FTZ R167, R8, R152 ;  /* 0x0000009808a77220 */ /* 0x000fe20000410000 */
[-C--:B------:R-:W-:Y:S01]  /*6dc0*/  FMUL.FTZ R163, R158, R238.reuse ;  /* 0x000000ee9ea37220 */ /* 0x080fe20000410000 */
[----:B------:R-:W-:Y:S01]  /*6dd0*/  FFMA.FTZ R160, R169, R238, R160 ;  /* 0x000000eea9a07223 */ /* 0x000fe200000100a0 */
[----:B------:R0:W-:Y:S01]  /*6de0*/  STS [R43+0x4238], R164 ;  /* 0x004238a42b007388 */ /* 0x0001e20000000800 */
[----:B------:R-:W-:Y:S01]  /*6df0*/  FMUL.FTZ R171, R129, R167 ;  /* 0x000000a781ab7220 */ /* 0x000fe20000410000 */
[-C--:B------:R-:W-:Y:S01]  /*6e00*/  FFMA.FTZ R158, R169, R186.reuse, -R163 ;  /* 0x000000baa99e7223 */ /* 0x080fe200000108a3 */
[----:B------:R-:W-:Y:S01]  /*6e10*/  FADD.FTZ R239, R239, R160 ;  /* 0x000000a0efef7221 */ /* 0x000fe20000010000 */
[-C--:B------:R-:W-:Y:S01]  /*6e20*/  FMUL.FTZ R168, R114, R165.reuse ;  /* 0x000000a572a87220 */ /* 0x080fe20000410000 */
[----:B------:R-:W-:Y:S01]  /*6e30*/  FFMA.FTZ R162, R204, R165, R171 ;  /* 0x000000a5cca27223 */ /* 0x000fe200000100ab */
[----:B------:R-:W-:Y:S01]  /*6e40*/  FADD.FTZ R187, R187, R158 ;  /* 0x0000009ebbbb7221 */ /* 0x000fe20000010000 */
[----:B------:R-:W-:Y:S01]  /*6e50*/  FMUL.FTZ R170, R114, R167 ;  /* 0x000000a772aa7220 */ /* 0x000fe20000410000 */
[----:B------:R1:W-:Y:S01]  /*6e60*/  STS [R43+0x423c], R166 ;  /* 0x00423ca62b007388 */ /* 0x0003e20000000800 */
[----:B------:R-:W-:Y:S01]  /*6e70*/  FMUL.FTZ R158, R3, R186 ;  /* 0x000000ba039e7220 */ /* 0x000fe20000410000 */
[----:B0-----:R-:W-:Y:S01]  /*6e80*/  FMUL.FTZ R164, R129, R165 ;  /* 0x000000a581a47220 */ /* 0x001fe20000410000 */
[C---:B------:R-:W-:Y:S01]  /*6e90*/  FMUL.FTZ R163, R2.reuse, R187 ;  /* 0x000000bb02a37220 */ /* 0x040fe20000410000 */
[----:B------:R-:W-:Y:S01]  /*6ea0*/  FMUL.FTZ R165, R2, R239 ;  /* 0x000000ef02a57220 */ /* 0x000fe20000410000 */
[----:B------:R-:W-:Y:S01]  /*6eb0*/  FMUL.FTZ R160, R3, R238 ;  /* 0x000000ee03a07220 */ /* 0x000fe20000410000 */
[----:B------:R-:W-:Y:S01]  /*6ec0*/  FFMA.FTZ R164, R204, R167, -R164 ;  /* 0x000000a7cca47223 */ /* 0x000fe200000108a4 */
[C---:B------:R-:W-:Y:S01]  /*6ed0*/  FMUL.FTZ R167, R120.reuse, R163 ;  /* 0x000000a378a77220 */ /* 0x040fe20000410000 */
[C---:B------:R-:W-:Y:S01]  /*6ee0*/  FMUL.FTZ R169, R193.reuse, R158 ;  /* 0x0000009ec1a97220 */ /* 0x040fe20000410000 */
[-C--:B------:R-:W-:Y:S01]  /*6ef0*/  FMUL.FTZ R173, R193, R160.reuse ;  /* 0x000000a0c1ad7220 */ /* 0x080fe20000410000 */
[-C--:B-1----:R-:W-:Y:S01]  /*6f00*/  FMUL.FTZ R166, R120, R165.reuse ;  /* 0x000000a578a67220 */ /* 0x082fe20000410000 */
[----:B------:R-:W-:Y:S01]  /*6f10*/  FFMA.FTZ R167, R192, R165, R167 ;  /* 0x000000a5c0a77223 */ /* 0x000fe200000100a7 */
[----:B------:R0:W-:Y:S01]  /*6f20*/  STS [R43+0x4230], R168 ;  /* 0x004230a82b007388 */ /* 0x0001e20000000800 */
[----:B------:R-:W-:Y:S01]  /*6f30*/  FFMA.FTZ R171, R194, R160, R169 ;  /* 0x000000a0c2ab7223 */ /* 0x000fe200000100a9 */
[----:B------:R-:W-:Y:S01]  /*6f40*/  FFMA.FTZ R166, R192, R163, -R166 ;  /* 0x000000a3c0a67223 */ /* 0x000fe200000108a6 */
[----:B------:R-:W-:Y:S01]  /*6f50*/  FFMA.FTZ R173, R194, R158, -R173 ;  /* 0x0000009ec2ad7223 */ /* 0x000fe200000108ad */
[----:B------:R-:W-:Y:S01]  /*6f60*/  FMUL.FTZ R169, R4, R237 ;  /* 0x000000ed04a97220 */ /* 0x000fe20000410000 */
[----:B------:R1:W-:Y:S01]  /*6f70*/  STS [R43+0x4234], R170 ;  /* 0x004234aa2b007388 */ /* 0x0003e20000000800 */
[----:B------:R-:W-:Y:S01]  /*6f80*/  FADD.FTZ R166, RZ, R166 ;  /* 0x000000a6ffa67221 */ /* 0x000fe20000010000 */
[-C--:B------:R-:W-:Y:S01]  /*6f90*/  FFMA.FTZ R200, -R60, R127.reuse, R200 ;  /* 0x0000007f3cc87223 */ /* 0x080fe200000101c8 */
[----:B------:R-:W-:Y:S01]  /*6fa0*/  FFMA.FTZ R127, R61, -R127, R199 ;  /* 0x8000007f3d7f7223 */ /* 0x000fe200000100c7 */
[----:B------:R-:W-:Y:S01]  /*6fb0*/  FMUL.FTZ R128, R113, R7 ;  /* 0x0000000771807220 */ /* 0x000fe20000410000 */
[----:B0-----:R-:W-:Y:S01]  /*6fc0*/  FADD.FTZ R168, RZ, R167 ;  /* 0x000000a7ffa87221 */ /* 0x001fe20000010000 */
[----:B------:R-:W-:Y:S01]  /*6fd0*/  FMUL.FTZ R167, R4, R185 ;  /* 0x000000b904a77220 */ /* 0x000fe20000410000 */
[----:B------:R-:W-:Y:S01]  /*6fe0*/  FADD.FTZ R166, R166, R173 ;  /* 0x000000ada6a67221 */ /* 0x000fe20000010000 */
[----:B------:R-:W-:Y:S01]  /*6ff0*/  FMUL.FTZ R173, R5, R233 ;  /* 0x000000e905ad7220 */ /* 0x000fe20000410000 */
[----:B------:R-:W-:Y:S01]  /*7000*/  FADD.FTZ R168, R168, R171 ;  /* 0x000000aba8a87221 */ /* 0x000fe20000010000 */
[C---:B------:R-:W-:Y:S01]  /*7010*/  FMUL.FTZ R175, R121.reuse, R167 ;  /* 0x000000a779af7220 */ /* 0x040fe20000410000 */
[-C--:B-1----:R-:W-:Y:S01]  /*7020*/  FMUL.FTZ R170, R121, R169.reuse ;  /* 0x000000a979aa7220 */ /* 0x082fe20000410000 */
[----:B------:R-:W-:Y:S01]  /*7030*/  FMUL.FTZ R171, R5, R142 ;  /* 0x0000008e05ab7220 */ /* 0x000fe20000410000 */
[----:B------:R-:W-:Y:S01]  /*7040*/  FMUL.FTZ R181, R6, R174 ;  /* 0x000000ae06b57220 */ /* 0x000fe20000410000 */
[C---:B------:R-:W-:Y:S01]  /*7050*/  FFMA.FTZ R175, R196.reuse, R169, R175 ;  /* 0x000000a9c4af7223 */ /* 0x040fe200000100af */
[----:B------:R-:W-:Y:S01]  /*7060*/  FFMA.FTZ R177, R196, R167, -R170 ;  /* 0x000000a7c4b17223 */ /* 0x000fe200000108aa */
[C---:B------:R-:W-:Y:S01]  /*7070*/  FMUL.FTZ R170, R126.reuse, R173 ;  /* 0x000000ad7eaa7220 */ /* 0x040fe20000410000 */
[-C--:B------:R-:W-:Y:S01]  /*7080*/  FMUL.FTZ R179, R126, R171.reuse ;  /* 0x000000ab7eb37220 */ /* 0x080fe20000410000 */
[----:B------:R-:W-:Y:S01]  /*7090*/  FADD.FTZ R168, R168, R175 ;  /* 0x000000afa8a87221 */ /* 0x000fe20000010000 */
[----:B------:R-:W-:Y:S01]  /*70a0*/  FADD.FTZ R166, R166, R177 ;  /* 0x000000b1a6a67221 */ /* 0x000fe20000010000 */
[----:B------:R-:W-:Y:S01]  /*70b0*/  FFMA.FTZ R175, R198, R171, -R170 ;  /* 0x000000abc6af7223 */ /* 0x000fe200000108aa */
[----:B------:R-:W-:Y:S01]  /*70c0*/  FMUL.FTZ R177, R6, R151 ;  /* 0x0000009706b17220 */ /* 0x000fe20000410000 */
[----:B------:R-:W-:Y:S01]  /*70d0*/  FFMA.FTZ R179, R198, R173, R179 ;  /* 0x000000adc6b37223 */ /* 0x000fe200000100b3 */
[-C--:B------:R-:W-:Y:S01]  /*70e0*/  FFMA.FTZ R202, -R62, R128.reuse, R202 ;  /* 0x000000803eca7223 */ /* 0x080fe200000101ca */
[----:B------:R-:W-:Y:S01]  /*70f0*/  FADD.FTZ R166, R166, R175 ;  /* 0x000000afa6a67221 */ /* 0x000fe20000010000 */
[C---:B------:R-:W-:Y:S01]  /*7100*/  FMUL.FTZ R175, R127.reuse, R181 ;  /* 0x000000b57faf7220 */ /* 0x040fe20000410000 */
[----:B------:R-:W-:Y:S01]  /*7110*/  FMUL.FTZ R170, R127, R177 ;  /* 0x000000b17faa7220 */ /* 0x000fe20000410000 */
[----:B------:R-:W-:Y:S01]  /*7120*/  FFMA.FTZ R128, R63, -R128, R201 ;  /* 0x800000803f807223 */ /* 0x000fe200000100c9 */
[C---:B------:R-:W-:Y:S01]  /*7130*/  FMUL.FTZ R191, R7.reuse, R140 ;  /* 0x0000008c07bf7220 */ /* 0x040fe20000410000 */
[----:B------:R-:W-:Y:S01]  /*7140*/  FMUL.FTZ R183, R7, R231 ;  /* 0x000000e707b77220 */ /* 0x000fe20000410000 */
[----:B------:R-:W-:Y:S01]  /*7150*/  FADD.FTZ R168, R168, R179 ;  /* 0x000000b3a8a87221 */ /* 0x000fe20000010000 */
        /* <DEDUP_REMOVED lines=17> */
[----:B------:R0:W-:Y:S01]  /*7270*/  STS [R43+0x4220], R166 ;  /* 0x004220a62b007388 */ /* 0x0001e20000000800 */
        /* <DEDUP_REMOVED lines=9> */
[----:B0-----:R-:W-:Y:S01]  /*7310*/  FADD.FTZ R166, R154, R161 ;  /* 0x000000a19aa67221 */ /* 0x001fe20000010000 */
[C---:B------:R-:W-:Y:S01]  /*7320*/  FMUL.FTZ R154, R118.reuse, R169 ;  /* 0x000000a9769a7220 */ /* 0x040fe20000410000 */
[----:B------:R-:W-:Y:S01]  /*7330*/  FMUL.FTZ R156, R118, R167 ;  /* 0x000000a7769c7220 */ /* 0x000fe20000410000 */
[----:B------:R-:W-:Y:S01]  /*7340*/  FADD.FTZ R159, R159, R150 ;  /* 0x000000969f9f7221 */ /* 0x000fe20000010000 */
[----:B------:R-:W-:Y:S01]  /*7350*/  FADD.FTZ R153, R166, R153 ;  /* 0x00000099a6997221 */ /* 0x000fe20000010000 */
[----:B------:R-:W-:Y:S01]  /*7360*/  STS [R43+0x4228], R170 ;  /* 0x004228aa2b007388 */ /* 0x000fe20000000800 */
[----:B------:R-:W0:Y:S01]  /*7370*/  LDC R155, c[0x0][0x388] ;  /* 0x0000e200ff9b7b82 */ /* 0x000e220000000800 */
[----:B------:R-:W-:Y:S01]  /*7380*/  FADD.FTZ R159, R159, R148 ;  /* 0x000000949f9f7221 */ /* 0x000fe20000010000 */
[----:B------:R-:W-:Y:S01]  /*7390*/  FADD.FTZ R146, R153, R146 ;  /* 0x0000009299927221 */ /* 0x000fe20000010000 */
[----:B------:R-:W-:Y:S01]  /*73a0*/  STS [R43+0x422c], R172 ;  /* 0x00422cac2b007388 */ /* 0x000fe20000000800 */
[----:B------:R-:W-:Y:S01]  /*73b0*/  IADD3 R153, PT, PT, R190, 0x100, RZ ;  /* 0x00000100be997810 */ /* 0x000fe20007ffe0ff */
[----:B------:R-:W-:Y:S01]  /*73c0*/  FADD.FTZ R159, R159, R44 ;  /* 0x0000002c9f9f7221 */ /* 0x000fe20000010000 */
[----:B------:R-:W-:Y:S01]  /*73d0*/  FADD.FTZ R135, R146, R135 ;  /* 0x0000008792877221 */ /* 0x000fe20000010000 */
[C---:B------:R-:W-:Y:S01]  /*73e0*/  FMUL.FTZ R44, R116.reuse, R165 ;  /* 0x000000a5742c7220 */ /* 0x040fe20000410000 */
        /* <DEDUP_REMOVED lines=8> */
[----:B------:R-:W-:Y:S01]  /*7470*/  FADD.FTZ R181, R159, R38 ;  /* 0x000000269fb57221 */ /* 0x000fe20000010000 */
[----:B------:R-:W-:Y:S01]  /*7480*/  STS [R43+0x421c], R164 ;  /* 0x00421ca42b007388 */ /* 0x000fe20000000800 */
[----:B------:R-:W-:Y:S01]  /*7490*/  FFMA.FTZ R38, R32, R222, R37 ;  /* 0x000000de20267223 */ /* 0x000fe20000010025 */
[----:B------:R-:W-:Y:S01]  /*74a0*/  LEA R135, R40, R189, 0x2 ;  /* 0x000000bd28877211 */ /* 0x000fe200078e10ff */
[----:B------:R-:W-:Y:S01]  /*74b0*/  FMUL.FTZ R40, R47, UR31 ;  /* 0x0000001f2f287c20 */ /* 0x000fe20008410000 */
[----:B------:R-:W-:Y:S01]  /*74c0*/  STS [R43+0x4210], R154 ;  /* 0x0042109a2b007388 */ /* 0x000fe20000000800 */
[----:B------:R-:W-:Y:S01]  /*74d0*/  FMUL.FTZ R179, R51, R141 ;  /* 0x0000008d33b37220 */ /* 0x000fe20000410000 */
[----:B------:R-:W-:Y:S01]  /*74e0*/  FMUL.FTZ R177, R227, UR31 ;  /* 0x0000001fe3b17c20 */ /* 0x000fe20008410000 */
[C---:B------:R-:W-:Y:S01]  /*74f0*/  FFMA.FTZ R191, R141.reuse, UR30, -R40 ;  /* 0x0000001e8dbf7c23 */ /* 0x040fe20008010828 */
[----:B------:R1:W-:Y:S01]  /*7500*/  STS [R43+0x4214], R156 ;  /* 0x0042149c2b007388 */ /* 0x0003e20000000800 */
[----:B------:R-:W-:Y:S01]  /*7510*/  FMUL.FTZ R40, R141, UR31 ;  /* 0x0000001f8d287c20 */ /* 0x000fe20008410000 */
[----:B0-----:R-:W-:Y:S01]  /*7520*/  LEA R150, R155, -R124, 0x1 ;  /* 0x8000007c9b967211 */ /* 0x001fe200078e08ff */
[----:B------:R-:W-:Y:S01]  /*7530*/  FMUL.FTZ R171, R178, UR31 ;  /* 0x0000001fb2ab7c20 */ /* 0x000fe20008410000 */
[----:B------:R-:W-:Y:S01]  /*7540*/  STS [R43+0x4208], R160 ;  /* 0x004208a02b007388 */ /* 0x000fe20000000800 */
[----:B------:R-:W-:Y:S01]  /*7550*/  FFMA.FTZ R183, R47, UR30, R40 ;  /* 0x0000001e2fb77c23 */ /* 0x000fe20008010028 */
[----:B------:R-:W-:Y:S01]  /*7560*/  FMUL.FTZ R40, R144, UR31 ;  /* 0x0000001f90287c20 */ /* 0x000fe20008410000 */
[----:B------:R-:W-:Y:S01]  /*7570*/  ISETP.GE.AND P6, PT, R150, 0x1, PT ;  /* 0x000000019600780c */ /* 0x000fe20003fc6270 */
[----:B------:R-:W-:Y:S01]  /*7580*/  STS [R43+0x420c], R158 ;  /* 0x00420c9e2b007388 */ /* 0x000fe20000000800 */
[-C--:B------:R-:W-:Y:S01]  /*7590*/  LEA.HI R124, R153, R190.reuse, RZ, 0x1b ;  /* 0x000000be997c7211 */ /* 0x080fe200078fd8ff */
[----:B------:R-:W-:Y:S01]  /*75a0*/  FFMA.FTZ R175, R227, UR30, R40 ;  /* 0x0000001ee3af7c23 */ /* 0x000fe20008010028 */
[----:B------:R-:W-:Y:S01]  /*75b0*/  FMUL.FTZ R40, R149, UR31 ;  /* 0x0000001f95287c20 */ /* 0x000fe20008410000 */
[----:B------:R0:W-:Y:S01]  /*75c0*/  STS [R43+0x4200], R44 ;  /* 0x0042002c2b007388 */ /* 0x0001e20000000800 */
[----:B------:R-:W-:Y:S01]  /*75d0*/  IADD3 R155, PT, PT, R190, 0x180, RZ ;  /* 0x00000180be9b7810 */ /* 0x000fe20007ffe0ff */
[----:B-1----:R-:W-:Y:S01]  /*75e0*/  FMUL.FTZ R156, R142, UR31 ;  /* 0x0000001f8e9c7c20 */ /* 0x002fe20008410000 */
[----:B------:R-:W-:Y:S01]  /*75f0*/  FFMA.FTZ R167, R229, UR30, R40 ;  /* 0x0000001ee5a77c23 */ /* 0x000fe20008010028 */
[----:B------:R1:W-:Y:S01]  /*7600*/  STS [R43+0x4204], R146 ;  /* 0x004204922b007388 */ /* 0x0003e20000000800 */
[----:B------:R-:W-:Y:S01]  /*7610*/  FMUL.FTZ R40, R152, UR31 ;  /* 0x0000001f98287c20 */ /* 0x000fe20008410000 */
[----:B------:R-:W-:Y:S01]  /*7620*/  LEA R37, R124, R189, 0x2 ;  /* 0x000000bd7c257211 */ /* 0x000fe200078e10ff */
[----:B------:R-:W-:Y:S01]  /*7630*/  FMUL.FTZ R163, R231, UR31 ;  /* 0x0000001fe7a37c20 */ /* 0x000fe20008410000 */
[----:B------:R-:W-:Y:S01]  /*7640*/  BAR.SYNC.DEFER_BLOCKING 0x0 ;  /* 0x0000000000007b1d */ /* 0x000fe20000010000 */
[----:B------:R-:W-:Y:S01]  /*7650*/  FFMA.FTZ R165, R147, UR30, R40 ;  /* 0x0000001e93a57c23 */ /* 0x000fe20008010028 */
[----:B0-----:R-:W-:Y:S01]  /*7660*/  FMUL.FTZ R44, R180, UR31 ;  /* 0x0000001fb42c7c20 */ /* 0x001fe20008410000 */
[----:B------:R-:W-:Y:S01]  /*7670*/  FMUL.FTZ R40, R174, UR31 ;  /* 0x0000001fae287c20 */ /* 0x000fe20008410000 */
[----:B------:R-:W-:Y:S01]  /*7680*/  LEA.HI R154, R155, R190, RZ, 0x1b ;  /* 0x000000be9b9a7211 */ /* 0x000fe200078fd8ff */
[----:B------:R-:W-:Y:S01]  /*7690*/  FFMA.FTZ R155, R233, UR30, R156 ;  /* 0x0000001ee99b7c23 */ /* 0x000fe2000801009c */
[C---:B-1----:R-:W-:Y:S01]  /*76a0*/  FMUL.FTZ R43, R225.reuse, UR31 ;  /* 0x0000001fe12b7c20 */ /* 0x042fe20008410000 */
[----:B------:R-:W-:Y:S01]  /*76b0*/  FFMA.FTZ R173, R225, UR30, R44 ;  /* 0x0000001ee1ad7c23 */ /* 0x000fe2000801002c */
[----:B------:R-:W-:Y:S01]  /*76c0*/  FMUL.FTZ R44, R229, UR31 ;  /* 0x0000001fe52c7c20 */ /* 0x000fe20008410000 */
[----:B------:R-:W-:Y:S01]  /*76d0*/  FFMA.FTZ R159, R151, UR30, R40 ;  /* 0x0000001e979f7c23 */ /* 0x000fe20008010028 */
[----:B------:R-:W-:Y:S01]  /*76e0*/  FFMA.FTZ R148, R180, UR30, -R43 ;  /* 0x0000001eb4947c23 */ /* 0x000fe2000801082b */
[----:B------:R-:W-:Y:S01]  /*76f0*/  FMUL.FTZ R43, R228, UR31 ;  /* 0x0000001fe42b7c20 */ /* 0x000fe20008410000 */
[----:B------:R-:W-:Y:S01]  /*7700*/  FFMA.FTZ R169, R149, UR30, -R44 ;  /* 0x0000001e95a97c23 */ /* 0x000fe2000801082c */
[----:B------:R-:W-:Y:S01]  /*7710*/  FMUL.FTZ R44, R140, UR31 ;  /* 0x0000001f8c2c7c20 */ /* 0x000fe20008410000 */
        /* <DEDUP_REMOVED lines=10> */
[----:B------:R-:W0:Y:S01]  /*77c0*/  LDS R135, [R135+0x4400] ;  /* 0x0044000087877984 */ /* 0x000e220000000800 */
[----:B------:R-:W-:Y:S01]  /*77d0*/  FFMA.FTZ R124, R174, UR30, -R43 ;  /* 0x0000001eae7c7c23 */ /* 0x000fe2000801082b */
[----:B------:R-:W-:Y:S01]  /*77e0*/  FMUL.FTZ R43, R238, UR31 ;  /* 0x0000001fee2b7c20 */ /* 0x000fe20008410000 */
[----:B------:R-:W-:Y:S01]  /*77f0*/  FMUL.FTZ R156, R187, UR31 ;  /* 0x0000001fbb9c7c20 */ /* 0x000fe20008410000 */
[----:B------:R-:W-:Y:S01]  /*7800*/  FFMA.FTZ R153, R237, UR30, R40 ;  /* 0x0000001eed997c23 */ /* 0x000fe20008010028 */
[----:B------:R-:W-:Y:S01]  /*7810*/  ISETP.GE.AND P3, PT, R150, 0x81, PT ;  /* 0x000000819600780c */ /* 0x000fe20003f66270 */
[----:B------:R-:W-:Y:S01]  /*7820*/  FFMA.FTZ R40, R186, UR30, -R43 ;  /* 0x0000001eba287c23 */ /* 0x000fe2000801082b */
[----:B------:R-:W-:Y:S01]  /*7830*/  ISETP.GE.AND P4, PT, R150, 0x101, PT ;  /* 0x000001019600780c */ /* 0x000fe20003f86270 */
[----:B------:R-:W-:Y:S01]  /*7840*/  FFMA.FTZ R177, R144, UR30, -R177 ;  /* 0x0000001e90b17c23 */ /* 0x000fe200080108b1 */
[----:B------:R-:W-:Y:S01]  /*7850*/  FFMA.FTZ R171, R228, UR30, R171 ;  /* 0x0000001ee4ab7c23 */ /* 0x000fe200080100ab */
[----:B------:R-:W-:Y:S01]  /*7860*/  FFMA.FTZ R163, R140, UR30, -R163 ;  /* 0x0000001e8ca37c23 */ /* 0x000fe200080108a3 */
[----:B------:R-:W-:Y:S01]  /*7870*/  FFMA.FTZ R157, R142, UR30, -R157 ;  /* 0x0000001e8e9d7c23 */ /* 0x000fe2000801089d */
[----:B------:R-:W-:Y:S01]  /*7880*/  FFMA.FTZ R44, R185, UR30, -R44 ;  /* 0x0000001eb92c7c23 */ /* 0x000fe2000801082c */
[----:B------:R-:W-:Y:S01]  /*7890*/  FFMA.FTZ R141, R238, UR30, R141 ;  /* 0x0000001eee8d7c23 */ /* 0x000fe2000801008d */
[----:B------:R-:W-:Y:S01]  /*78a0*/  FFMA.FTZ R51, R187, UR30, -R158 ;  /* 0x0000001ebb337c23 */ /* 0x000fe2000801089e */
[----:B------:R-:W-:Y:S01]  /*78b0*/  FFMA.FTZ R43, R239, UR30, R156 ;  /* 0x0000001eef2b7c23 */ /* 0x000fe2000801009c */
[----:B------:R-:W-:Y:S01]  /*78c0*/  ISETP.GE.AND P5, PT, R150, 0x181, PT ;  /* 0x000001819600780c */ /* 0x000fe20003fa6270 */
[----:B------:R-:W-:-:S12]  /*78d0*/  @!P6 BRA `(.L_x_4564) ;  /* 0x000000000010e947 */ /* 0x000fd80003800000 */
[----:B------:R-:W-:-:S04]  /*78e0*/  LEA.HI R156, R190, R190, RZ, 0x1b ;  /* 0x000000bebe9c7211 */ /* 0x000fc800078fd8ff */
[----:B------:R-:W-:-:S05]  /*78f0*/  LEA R156, R156, R189, 0x2 ;  /* 0x000000bd9c9c7211 */ /* 0x000fca00078e10ff */
[----:B------:R-:W1:Y:S04]  /*7900*/  LDS R195, [R156+0x4200] ;  /* 0x004200009cc37984 */ /* 0x000e680000000800 */
[----:B-1----:R1:W-:Y:S02]  /*7910*/  REDG.E.ADD.F32.FTZ.RN.STRONG.GPU desc[UR28][R122.64], R195 ;  /* 0x000000c37a0079a6 */ /* 0x0023e4000c12f31c */
.L_x_4564:
[----:B------:R-:W-:Y:S05]  /*7920*/  BSYNC.RECONVERGENT B0 ;  /* 0x0000000000007941 */ /* 0x000fea0003800200 */
.L_x_4563:
[----:B------:R-:W-:Y:S04]  /*7930*/  BSSY.RECONVERGENT B0, `(.L_x_4565) ;  /* 0x0000003000007945 */ /* 0x000fe80003800200 */
[----:B------:R-:W-:Y:S05]  /*7940*/  @!P3 BRA `(.L_x_4566) ;  /* 0x000000000004b947 */ /* 0x000fea0003800000 */
[----:B0-----:R2:W-:Y:S02]  /*7950*/  REDG.E.ADD.F32.FTZ.RN.STRONG.GPU desc[UR28][R122.64+0x200], R135 ;  /* 0x000200877a0079a6 */ /* 0x0015e4000c12f31c */
.L_x_4566:
[----:B------:R-:W-:Y:S05]  /*7960*/  BSYNC.RECONVERGENT B0 ;  /* 0x0000000000007941 */ /* 0x000fea0003800200 */
.L_x_4565:
[----:B------:R-:W0:Y:S01]  /*7970*/  LDS R37, [R37+0x4600] ;  /* 0x0046000025257984 */ /* 0x000e220000000800 */
[----:B------:R-:W-:Y:S01]  /*7980*/  BSSY.RECONVERGENT B0, `(.L_x_4567) ;  /* 0x0000004000007945 */ /* 0x000fe20003800200 */
[----:B------:R-:W-:-:S03]  /*7990*/  LEA R154, R154, R189, 0x2 ;  /* 0x000000bd9a9a7211 */ /* 0x000fc600078e10ff */
[----:B------:R-:W-:Y:S05]  /*79a0*/  @!P4 BRA `(.L_x_4568) ;  /* 0x000000000004c947 */ /* 0x000fea0003800000 */
[----:B0-----:R0:W-:Y:S02]  /*79b0*/  REDG.E.ADD.F32.FTZ.RN.STRONG.GPU desc[UR28][R122.64+0x400], R37 ;  /* 0x000400257a0079a6 */ /* 0x0011e4000c12f31c */
.L_x_4568:
[----:B------:R-:W-:Y:S05]  /*79c0*/  BSYNC.RECONVERGENT B0 ;  /* 0x0000000000007941 */ /* 0x000fea0003800200 */
.L_x_4567:
[----:B0-----:R0:W0:Y:S01]  /*79d0*/  LDS R37, [R154+0x4800] ;  /* 0x004800009a257984 */ /* 0x0010220000000800 */
[----:B------:R-:W-:Y:S01]  /*79e0*/  BSSY.RECONVERGENT B0, `(.L_x_4569) ;  /* 0x0000005000007945 */ /* 0x000fe20003800200 */
[C---:B--2---:R-:W-:Y:S02]  /*79f0*/  IADD3 R135, PT, PT, R190.reuse, 0x200, RZ ;  /* 0x00000200be877810 */ /* 0x044fe40007ffe0ff */
[----:B-1----:R-:W-:Y:S01]  /*7a00*/  IADD3 R195, PT, PT, R190, 0x280, RZ ;  /* 0x00000280bec37810 */ /* 0x002fe20007ffe0ff */
[----:B------:R-:W-:Y:S06]  /*7a10*/  @!P5 BRA `(.L_x_4570) ;  /* 0x000000000004d947 */ /* 0x000fec0003800000 */
[----:B0-----:R1:W-:Y:S02]  /*7a20*/  REDG.E.ADD.F32.FTZ.RN.STRONG.GPU desc[UR28][R122.64+0x600], R37 ;  /* 0x000600257a0079a6 */ /* 0x0013e4000c12f31c */
.L_x_4570:
[----:B------:R-:W-:Y:S05]  /*7a30*/  BSYNC.RECONVERGENT B0 ;  /* 0x0000000000007941 */ /* 0x000fea0003800200 */
.L_x_4569:
[----:B01----:R-:W-:Y:S01]  /*7a40*/  IADD3 R37, PT, PT, R190, 0x300, RZ ;  /* 0x00000300be257810 */ /* 0x003fe20007ffe0ff */
[----:B------:R-:W-:Y:S01]  /*7a50*/  BSSY.RECONVERGENT B0, `(.L_x_4571) ;  /* 0x000000e000007945 */ /* 0x000fe20003800200 */
[-C--:B------:R-:W-:Y:S02]  /*7a60*/  LEA.HI R154, R135, R190.reuse, RZ, 0x1b ;  /* 0x000000be879a7211 */ /* 0x080fe400078fd8ff */
[-C--:B------:R-:W-:Y:S02]  /*7a70*/  LEA.HI R158, R37, R190.reuse, RZ, 0x1b ;  /* 0x000000be259e7211 */ /* 0x080fe400078fd8ff */
[----:B------:R-:W-:Y:S02]  /*7a80*/  LEA R37, R154, R189, 0x2 ;  /* 0x000000bd9a257211 */ /* 0x000fe400078e10ff */
[----:B------:R-:W-:Y:S02]  /*7a90*/  ISETP.GE.AND P6, PT, R150, 0x201, PT ;  /* 0x000002019600780c */ /* 0x000fe40003fc6270 */
[----:B------:R-:W-:-:S02]  /*7aa0*/  LEA.HI R156, R195, R190, RZ, 0x1b ;  /* 0x000000bec39c7211 */ /* 0x000fc400078fd8ff */
[----:B------:R-:W0:Y:S01]  /*7ab0*/  LDS R37, [R37+0x4a00] ;  /* 0x004a000025257984 */ /* 0x000e220000000800 */
[----:B------:R-:W-:Y:S02]  /*7ac0*/  IADD3 R195, PT, PT, R190, 0x380, RZ ;  /* 0x00000380bec37810 */ /* 0x000fe40007ffe0ff */
[----:B------:R-:W-:Y:S02]  /*7ad0*/  LEA R156, R156, R189, 0x2 ;  /* 0x000000bd9c9c7211 */ /* 0x000fe400078e10ff */
[C---:B------:R-:W-:Y:S02]  /*7ae0*/  ISETP.GE.AND P3, PT, R150.reuse, 0x281, PT ;  /* 0x000002819600780c */ /* 0x040fe40003f66270 */
[C---:B------:R-:W-:Y:S02]  /*7af0*/  ISETP.GE.AND P4, PT, R150.reuse, 0x301, PT ;  /* 0x000003019600780c */ /* 0x040fe40003f86270 */
[----:B------:R-:W-:Y:S01]  /*7b00*/  ISETP.GE.AND P5, PT, R150, 0x381, PT ;  /* 0x000003819600780c */ /* 0x000fe20003fa6270 */
[----:B------:R-:W-:-:S12]  /*7b10*/  @!P6 BRA `(.L_x_4572) ;  /* 0x000000000004e947 */ /* 0x000fd80003800000 */
[----:B0-----:R1:W-:Y:S02]  /*7b20*/  REDG.E.ADD.F32.FTZ.RN.STRONG.GPU desc[UR28][R122.64+0x800], R37 ;  /* 0x000800257a0079a6 */ /* 0x0013e4000c12f31c */
.L_x_4572:
[----:B------:R-:W-:Y:S05]  /*7b30*/  BSYNC.RECONVERGENT B0 ;  /* 0x0000000000007941 */ /* 0x000fea0003800200 */
.L_x_4571:
[----:B01----:R0:W1:Y:S01]  /*7b40*/  LDS R37, [R156+0x4c00] ;  /* 0x004c00009c257984 */ /* 0x0030620000000800 */
[----:B------:R-:W-:Y:S01]  /*7b50*/  BSSY.RECONVERGENT B0, `(.L_x_4573) ;  /* 0x0000005000007945 */ /* 0x000fe20003800200 */
[----:B------:R-:W-:Y:S02]  /*7b60*/  LEA.HI R154, R195, R190, RZ, 0x1b ;  /* 0x000000bec39a7211 */ /* 0x000fe400078fd8ff */
[----:B------:R-:W-:Y:S01]  /*7b70*/  LEA R158, R158, R189, 0x2 ;  /* 0x000000bd9e9e7211 */ /* 0x000fe200078e10ff */
[----:B------:R-:W-:Y:S06]  /*7b80*/  @!P3 BRA `(.L_x_4574) ;  /* 0x000000000004b947 */ /* 0x000fec0003800000 */
[----:B-1----:R2:W-:Y:S02]  /*7b90*/  REDG.E.ADD.F32.FTZ.RN.STRONG.GPU desc[UR28][R122.64+0xa00], R37 ;  /* 0x000a00257a0079a6 */ /* 0x0025e4000c12f31c */
.L_x_4574:
[----:B------:R-:W-:Y:S05]  /*7ba0*/  BSYNC.RECONVERGENT B0 ;  /* 0x0000000000007941 */ /* 0x000fea0003800200 */
.L_x_4573:
[----:B-12---:R1:W2:Y:S01]  /*7bb0*/  LDS R37, [R158+0x4e00] ;  /* 0x004e00009e257984 */ /* 0x0062a20000000800 */
[----:B------:R-:W-:Y:S01]  /*7bc0*/  BSSY.RECONVERGENT B0, `(.L_x_4575) ;  /* 0x0000004000007945 */ /* 0x000fe20003800200 */
[----:B------:R-:W-:-:S03]  /*7bd0*/  LEA R154, R154, R189, 0x2 ;  /* 0x000000bd9a9a7211 */ /* 0x000fc600078e10ff */
[----:B------:R-:W-:Y:S05]  /*7be0*/  @!P4 BRA `(.L_x_4576) ;  /* 0x000000000004c947 */ /* 0x000fea0003800000 */
[----:B--2---:R2:W-:Y:S02]  /*7bf0*/  REDG.E.ADD.F32.FTZ.RN.STRONG.GPU desc[UR28][R122.64+0xc00], R37 ;  /* 0x000c00257a0079a6 */ /* 0x0045e4000c12f31c */
.L_x_4576:
[----:B------:R-:W-:Y:S05]  /*7c00*/  BSYNC.RECONVERGENT B0 ;  /* 0x0000000000007941 */ /* 0x000fea0003800200 */
.L_x_4575:
[----:B--2---:R2:W0:Y:S01]  /*7c10*/  LDS R37, [R154+0x5000] ;  /* 0x005000009a257984 */ /* 0x0044220000000800 */
[----:B------:R-:W-:Y:S01]  /*7c20*/  BSSY.RECONVERGENT B0, `(.L_x_4577) ;  /* 0x0000005000007945 */ /* 0x000fe20003800200 */
[C---:B------:R-:W-:Y:S02]  /*7c30*/  LOP3.LUT R195, R190.reuse, 0x400, RZ, 0xfc, !PT ;  /* 0x00000400bec37812 */ /* 0x040fe400078efcff */
[----:B------:R-:W-:Y:S01]  /*7c40*/  IADD3 R197, PT, PT, R190, 0x480, RZ ;  /* 0x00000480bec57810 */ /* 0x000fe20007ffe0ff */
[----:B------:R-:W-:Y:S06]  /*7c50*/  @!P5 BRA `(.L_x_4578) ;  /* 0x000000000004d947 */ /* 0x000fec0003800000 */
[----:B0-----:R0:W-:Y:S02]  /*7c60*/  REDG.E.ADD.F32.FTZ.RN.STRONG.GPU desc[UR28][R122.64+0xe00], R37 ;  /* 0x000e00257a0079a6 */ /* 0x0011e4000c12f31c */
.L_x_4578:
[----:B------:R-:W-:Y:S05]  /*7c70*/  BSYNC.RECONVERGENT B0 ;  /* 0x0000000000007941 */ /* 0x000fea0003800200 */
.L_x_4577:
[----:B0-----:R-:W-:Y:S01]  /*7c80*/  IADD3 R37, PT, PT, R190, 0x500, RZ ;  /* 0x00000500be257810 */ /* 0x001fe20007ffe0ff */
[----:B------:R-:W-:Y:S01]  /*7c90*/  BSSY.RECONVERGENT B0, `(.L_x_4579) ;  /* 0x000000e000007945 */ /* 0x000fe20003800200 */
[-C--:B--2---:R-:W-:Y:S02]  /*7ca0*/  LEA.HI R154, R195, R190.reuse, RZ, 0x1b ;  /* 0x000000bec39a7211 */ /* 0x084fe400078fd8ff */
[-C--:B-1----:R-:W-:Y:S02]  /*7cb0*/  LEA.HI R158, R37, R190.reuse, RZ, 0x1b ;  /* 0x000000be259e7211 */ /* 0x082fe400078fd8ff */
        /* <DEDUP_REMOVED lines=11> */
.L_x_4580:
[----:B------:R-:W-:Y:S05]  /*7d70*/  BSYNC.RECONVERGENT B0 ;  /* 0x0000000000007941 */ /* 0x000fea0003800200 */
.L_x_4579:
[----:B01----:R0:W1:Y:S01]  /*7d80*/  LDS R37, [R156+0x5400] ;  /* 0x005400009c257984 */ /* 0x0030620000000800 */
[----:B------:R-:W-:Y:S01]  /*7d90*/  BSSY.RECONVERGENT B0, `(.L_x_4581) ;  /* 0x0000005000007945 */ /* 0x000fe20003800200 */
[----:B------:R-:W-:Y:S02]  /*7da0*/  LEA.HI R154, R195, R190, RZ, 0x1b ;  /* 0x000000bec39a7211 */ /* 0x000fe400078fd8ff */
[----:B------:R-:W-:Y:S01]  /*7db0*/  LEA R158, R158, R189, 0x2 ;  /* 0x000000bd9e9e7211 */ /* 0x000fe200078e10ff */
[----:B------:R-:W-:Y:S06]  /*7dc0*/  @!P3 BRA `(.L_x_4582) ;  /* 0x000000000004b947 */ /* 0x000fec0003800000 */
[----:B-1----:R2:W-:Y:S02]  /*7dd0*/  REDG.E.ADD.F32.FTZ.RN.STRONG.GPU desc[UR28][R122.64+0x1200], R37 ;  /* 0x001200257a0079a6 */ /* 0x0025e4000c12f31c */
.L_x_4582:
[----:B------:R-:W-:Y:S05]  /*7de0*/  BSYNC.RECONVERGENT B0 ;  /* 0x0000000000007941 */ /* 0x000fea0003800200 */
.L_x_4581:
[----:B-12---:R1:W2:Y:S01]  /*7df0*/  LDS R37, [R158+0x5600] ;  /* 0x005600009e257984 */ /* 0x0062a20000000800 */
[----:B------:R-:W-:Y:S01]  /*7e00*/  BSSY.RECONVERGENT B0, `(.L_x_4583) ;  /* 0x0000004000007945 */ /* 0x000fe20003800200 */
[----:B------:R-:W-:-:S03]  /*7e10*/  LEA R154, R154, R189, 0x2 ;  /* 0x000000bd9a9a7211 */ /* 0x000fc600078e10ff */
[----:B------:R-:W-:Y:S05]  /*7e20*/  @!P4 BRA `(.L_x_4584) ;  /* 0x000000000004c947 */ /* 0x000fea0003800000 */
[----:B--2---:R2:W-:Y:S02]  /*7e30*/  REDG.E.ADD.F32.FTZ.RN.STRONG.GPU desc[UR28][R122.64+0x1400], R37 ;  /* 0x001400257a0079a6 */ /* 0x0045e4000c12f31c */
.L_x_4584:
[----:B------:R-:W-:Y:S05]  /*7e40*/  BSYNC.RECONVERGENT B0 ;  /* 0x0000000000007941 */ /* 0x000fea0003800200 */
.L_x_4583:
[----:B--2---:R2:W0:Y:S01]  /*7e50*/  LDS R37, [R154+0x5800] ;  /* 0x005800009a257984 */ /* 0x0044220000000800 */
[----:B------:R-:W-:Y:S01]  /*7e60*/  BSSY.RECONVERGENT B0, `(.L_x_4585) ;  /* 0x0000005000007945 */ /* 0x000fe20003800200 */
[C---:B------:R-:W-:Y:S02]  /*7e70*/  IADD3 R195, PT, PT, R190.reuse, 0x600, RZ ;  /* 0x00000600bec37810 */ /* 0x040fe40007ffe0ff */
[----:B------:R-:W-:Y:S01]  /*7e80*/  IADD3 R197, PT, PT, R190, 0x680, RZ ;  /* 0x00000680bec57810 */ /* 0x000fe20007ffe0ff */
[----:B------:R-:W-:Y:S06]  /*7e90*/  @!P5 BRA `(.L_x_4586) ;  /* 0x000000000004d947 */ /* 0x000fec0003800000 */
[----:B0-----:R0:W-:Y:S02]  /*7ea0*/  REDG.E.ADD.F32.FTZ.RN.STRONG.GPU desc[UR28][R122.64+0x1600], R37 ;  /* 0x001600257a0079a6 */ /* 0x0011e4000c12f31c */
.L_x_4586:
[----:B------:R-:W-:Y:S05]  /*7eb0*/  BSYNC.RECONVERGENT B0 ;  /* 0x0000000000007941 */ /* 0x000fea0003800200 */
.L_x_4585:
        /* <DEDUP_REMOVED lines=15> */
.L_x_4588:
[----:B------:R-:W-:Y:S05]  /*7fb0*/  BSYNC.RECONVERGENT B0 ;  /* 0x0000000000007941 */ /* 0x000fea0003800200 */
.L_x_4587:
[----:B01----:R0:W1:Y:S01]  /*7fc0*/  LDS R37, [R156+0x5c00] ;  /* 0x005c00009c257984 */ /* 0x0030620000000800 */
[----:B------:R-:W-:Y:S01]  /*7fd0*/  BSSY.RECONVERGENT B0, `(.L_x_4589) ;  /* 0x0000005000007945 */ /* 0x000fe20003800200 */
[----:B------:R-:W-:Y:S02]  /*7fe0*/  LEA.HI R154, R195, R190, RZ, 0x1b ;  /* 0x000000bec39a7211 */ /* 0x000fe400078fd8ff */
[----:B------:R-:W-:Y:S01]  /*7ff0*/  LEA R158, R158, R189, 0x2 ;  /* 0x000000bd9e9e7211 */ /* 0x000fe200078e10ff */
[----:B------:R-:W-:Y:S06]  /*8000*/  @!P3 BRA `(.L_x_4590) ;  /* 0x000000000004b947 */ /* 0x000fec0003800000 */
[----:B-1----:R2:W-:Y:S02]  /*8010*/  REDG.E.ADD.F32.FTZ.RN.STRONG.GPU desc[UR28][R122.64+0x1a00], R37 ;  /* 0x001a00257a0079a6 */ /* 0x0025e4000c12f31c */
.L_x_4590:
[----:B------:R-:W-:Y:S05]  /*8020*/  BSYNC.RECONVERGENT B0 ;  /* 0x0000000000007941 */ /* 0x000fea0003800200 */
.L_x_4589:
[----:B-12---:R1:W2:Y:S01]  /*8030*/  LDS R37, [R158+0x5e00] ;  /* 0x005e00009e257984 */ /* 0x0062a20000000800 */
[----:B------:R-:W-:Y:S01]  /*8040*/  BSSY.RECONVERGENT B0, `(.L_x_4591) ;  /* 0x0000004000007945 */ /* 0x000fe20003800200 */
[----:B------:R-:W-:-:S03]  /*8050*/  LEA R154, R154, R189, 0x2 ;  /* 0x000000bd9a9a7211 */ /* 0x000fc600078e10ff */
[----:B------:R-:W-:Y:S05]  /*8060*/  @!P4 BRA `(.L_x_4592) ;  /* 0x000000000004c947 */ /* 0x000fea0003800000 */
[----:B--2---:R2:W-:Y:S02]  /*8070*/  REDG.E.ADD.F32.FTZ.RN.STRONG.GPU desc[UR28][R122.64+0x1c00], R37 ;  /* 0x001c00257a0079a6 */ /* 0x0045e4000c12f31c */
.L_x_4592:
[----:B------:R-:W-:Y:S05]  /*8080*/  BSYNC.RECONVERGENT B0 ;  /* 0x0000000000007941 */ /* 0x000fea0003800200 */
.L_x_4591:
[----:B--2---:R2:W0:Y:S01]  /*8090*/  LDS R37, [R154+0x6000] ;  /* 0x006000009a257984 */ /* 0x0044220000000800 */
[----:B------:R-:W-:Y:S01]  /*80a0*/  BSSY.RECONVERGENT B0, `(.L_x_4593) ;  /* 0x0000005000007945 */ /* 0x000fe20003800200 */
[C---:B------:R-:W-:Y:S02]  /*80b0*/  LOP3.LUT R195, R190.reuse, 0x800, RZ, 0xfc, !PT ;  /* 0x00000800bec37812 */ /* 0x040fe400078efcff */
[----:B------:R-:W-:Y:S01]  /*80c0*/  IADD3 R197, PT, PT, R190, 0x880, RZ ;  /* 0x00000880bec57810 */ /* 0x000fe20007ffe0ff */
[----:B------:R-:W-:Y:S06]  /*80d0*/  @!P5 BRA `(.L_x_4594) ;  /* 0x000000000004d947 */ /* 0x000fec0003800000 */
[----:B0-----:R0:W-:Y:S02]  /*80e0*/  REDG.E.ADD.F32.FTZ.RN.STRONG.GPU desc[UR28][R122.64+0x1e00], R37 ;  /* 0x001e00257a0079a6 */ /* 0x0011e4000c12f31c */
.L_x_4594:
[----:B------:R-:W-:Y:S05]  /*80f0*/  BSYNC.RECONVERGENT B0 ;  /* 0x0000000000007941 */ /* 0x000fea0003800200 */
.L_x_4593:
        /* <DEDUP_REMOVED lines=15> */
.L_x_4596:
[----:B------:R-:W-:Y:S05]  /*81f0*/  BSYNC.RECONVERGENT B0 ;  /* 0x0000000000007941 */ /* 0x000fea0003800200 */
.L_x_4595:
[----:B01----:R0:W1:Y:S01]  /*8200*/  LDS R37, [R156+0x6400] ;  /* 0x006400009c257984 */ /* 0x0030620000000800 */
[----:B------:R-:W-:Y:S01]  /*8210*/  BSSY.RECONVERGENT B0, `(.L_x_4597) ;  /* 0x0000005000007945 */ /* 0x000fe20003800200 */
[----:B------:R-:W-:Y:S02]  /*8220*/  LEA.HI R154, R195, R190, RZ, 0x1b ;  /* 0x000000bec39a7211 */ /* 0x000fe400078fd8ff */
[----:B------:R-:W-:Y:S01]  /*8230*/  LEA R158, R158, R189, 0x2 ;  /* 0x000000bd9e9e7211 */ /* 0x000fe200078e10ff */
[----:B------:R-:W-:Y:S06]  /*8240*/  @!P3 BRA `(.L_x_4598) ;  /* 0x000000000004b947 */ /* 0x000fec0003800000 */
[----:B-1----:R2:W-:Y:S02]  /*8250*/  REDG.E.ADD.F32.FTZ.RN.STRONG.GPU desc[UR28][R122.64+0x2200], R37 ;  /* 0x002200257a0079a6 */ /* 0x0025e4000c12f31c */
.L_x_4598:
[----:B------:R-:W-:Y:S05]  /*8260*/  BSYNC.RECONVERGENT B0 ;  /* 0x0000000000007941 */ /* 0x000fea0003800200 */
.L_x_4597:
[----:B-12---:R1:W2:Y:S01]  /*8270*/  LDS R37, [R158+0x6600] ;  /* 0x006600009e257984 */ /* 0x0062a20000000800 */
[----:B------:R-:W-:Y:S01]  /*8280*/  BSSY.RECONVERGENT B0, `(.L_x_4599) ;  /* 0x0000004000007945 */ /* 0x000fe20003800200 */
[----:B------:R-:W-:-:S03]  /*8290*/  LEA R154, R154, R189, 0x2 ;  /* 0x000000bd9a9a7211 */ /* 0x000fc600078e10ff */
[----:B------:R-:W-:Y:S05]  /*82a0*/  @!P4 BRA `(.L_x_4600) ;  /* 0x000000000004c947 */ /* 0x000fea0003800000 */
[----:B--2---:R2:W-:Y:S02]  /*82b0*/  REDG.E.ADD.F32.FTZ.RN.STRONG.GPU desc[UR28][R122.64+0x2400], R37 ;  /* 0x002400257a0079a6 */ /* 0x0045e4000c12f31c */
.L_x_4600:
[----:B------:R-:W-:Y:S05]  /*82c0*/  BSYNC.RECONVERGENT B0 ;  /* 0x0000000000007941 */ /* 0x000fea0003800200 */
.L_x_4599:
[----:B--2---:R2:W0:Y:S01]  /*82d0*/  LDS R37, [R154+0x6800] ;  /* 0x006800009a257984 */ /* 0x0044220000000800 */
[----:B------:R-:W-:Y:S01]  /*82e0*/  BSSY.RECONVERGENT B0, `(.L_x_4601) ;  /* 0x0000005000007945 */ /* 0x000fe20003800200 */
[C---:B------:R-:W-:Y:S02]  /*82f0*/  IADD3 R195, PT, PT, R190.reuse, 0xa00, RZ ;  /* 0x00000a00bec37810 */ /* 0x040fe40007ffe0ff */
[----:B------:R-:W-:Y:S01]  /*8300*/  IADD3 R197, PT, PT, R190, 0xa80, RZ ;  /* 0x00000a80bec57810 */ /* 0x000fe20007ffe0ff */
[----:B------:R-:W-:Y:S06]  /*8310*/  @!P5 BRA `(.L_x_4602) ;  /* 0x000000000004d947 */ /* 0x000fec0003800000 */
[----:B0-----:R0:W-:Y:S02]  /*8320*/  REDG.E.ADD.F32.FTZ.RN.STRONG.GPU desc[UR28][R122.64+0x2600], R37 ;  /* 0x002600257a0079a6 */ /* 0x0011e4000c12f31c */
.L_x_4602:
[----:B------:R-:W-:Y:S05]  /*8330*/  BSYNC.RECONVERGENT B0 ;  /* 0x0000000000007941 */ /* 0x000fea0003800200 */
.L_x_4601:
        /* <DEDUP_REMOVED lines=15> */
.L_x_4604:
[----:B------:R-:W-:Y:S05]  /*8430*/  BSYNC.RECONVERGENT B0 ;  /* 0x0000000000007941 */ /* 0x000fea0003800200 */
.L_x_4603:
[----:B01----:R0:W1:Y:S01]  /*8440*/  LDS R37, [R156+0x6c00] ;  /* 0x006c00009c257984 */ /* 0x0030620000000800 */
[----:B------:R-:W-:Y:S01]  /*8450*/  BSSY.RECONVERGENT B0, `(.L_x_4605) ;  /* 0x0000005000007945 */ /* 0x000fe20003800200 */
[----:B------:R-:W-:Y:S02]  /*8460*/  LEA.HI R154, R195, R190, RZ, 0x1b ;  /* 0x000000bec39a7211 */ /* 0x000fe400078fd8ff */
[----:B------:R-:W-:Y:S01]  /*8470*/  LEA R158, R158, R189, 0x2 ;  /* 0x000000bd9e9e7211 */ /* 0x000fe200078e10ff */
[----:B------:R-:W-:Y:S06]  /*8480*/  @!P3 BRA `(.L_x_4606) ;  /* 0x000000000004b947 */ /* 0x000fec0003800000 */
[----:B-1----:R2:W-:Y:S02]  /*8490*/  REDG.E.ADD.F32.FTZ.RN.STRONG.GPU desc[UR28][R122.64+0x2a00], R37 ;  /* 0x002a00257a0079a6 */ /* 0x0025e4000c12f31c */
.L_x_4606:
[----:B------:R-:W-:Y:S05]  /*84a0*/  BSYNC.RECONVERGENT B0 ;  /* 0x0000000000007941 */ /* 0x000fea0003800200 */
.L_x_4605:
[----:B-12---:R1:W2:Y:S01]  /*84b0*/  LDS R37, [R158+0x6e00] ;  /* 0x006e00009e257984 */ /* 0x0062a20000000800 */
[----:B------:R-:W-:Y:S01]  /*84c0*/  BSSY.RECONVERGENT B0, `(.L_x_4607) ;  /* 0x0000004000007945 */ /* 0x000fe20003800200 */
[----:B------:R-:W-:-:S03]  /*84d0*/  LEA R154, R154, R189, 0x2 ;  /* 0x000000bd9a9a7211 */ /* 0x000fc600078e10ff */
[----:B------:R-:W-:Y:S05]  /*84e0*/  @!P4 BRA `(.L_x_4608) ;  /* 0x000000000004c947 */ /* 0x000fea0003800000 */
[----:B--2---:R2:W-:Y:S02]  /*84f0*/  REDG.E.ADD.F32.FTZ.RN.STRONG.GPU desc[UR28][R122.64+0x2c00], R37 ;  /* 0x002c00257a0079a6 */ /* 0x0045e4000c12f31c */
.L_x_4608:
[----:B------:R-:W-:Y:S05]  /*8500*/  BSYNC.RECONVERGENT B0 ;  /* 0x0000000000007941 */ /* 0x000fea0003800200 */
.L_x_4607:
[----:B--2---:R2:W0:Y:S01]  /*8510*/  LDS R37, [R154+0x7000] ;  /* 0x007000009a257984 */ /* 0x0044220000000800 */
[----:B------:R-:W-:Y:S01]  /*8520*/  BSSY.RECONVERGENT B0, `(.L_x_4609) ;  /* 0x0000005000007945 */ /* 0x000fe20003800200 */
[C---:B------:R-:W-:Y:S02]  /*8530*/  LOP3.LUT R195, R190.reuse, 0xc00, RZ, 0xfc, !PT ;  /* 0x00000c00bec37812 */ /* 0x040fe400078efcff */
[----:B------:R-:W-:Y:S01]  /*8540*/  IADD3 R197, PT, PT, R190, 0xc80, RZ ;  /* 0x00000c80bec57810 */ /* 0x000fe20007ffe0ff */
[----:B------:R-:W-:Y:S06]  /*8550*/  @!P5 BRA `(.L_x_4610) ;  /* 0x000000000004d947 */ /* 0x000fec0003800000 */
[----:B0-----:R0:W-:Y:S02]  /*8560*/  REDG.E.ADD.F32.FTZ.RN.STRONG.GPU desc[UR28][R122.64+0x2e00], R37 ;  /* 0x002e00257a0079a6 */ /* 0x0011e4000c12f31c */
.L_x_4610:
[----:B------:R-:W-:Y:S05]  /*8570*/  BSYNC.RECONVERGENT B0 ;  /* 0x0000000000007941 */ /* 0x000fea0003800200 */
.L_x_4609:
        /* <DEDUP_REMOVED lines=15> */
.L_x_4612:
[----:B------:R-:W-:Y:S05]  /*8670*/  BSYNC.RECONVERGENT B0 ;  /* 0x0000000000007941 */ /* 0x000fea0003800200 */
.L_x_4611:
[----:B01----:R0:W1:Y:S01]  /*8680*/  LDS R37, [R156+0x7400] ;  /* 0x007400009c257984 */ /* 0x0030620000000800 */
[----:B------:R-:W-:Y:S01]  /*8690*/  BSSY.RECONVERGENT B0, `(.L_x_4613) ;  /* 0x0000005000007945 */ /* 0x000fe20003800200 */
[----:B------:R-:W-:Y:S02]  /*86a0*/  LEA.HI R154, R195, R190, RZ, 0x1b ;  /* 0x000000bec39a7211 */ /* 0x000fe400078fd8ff */
[----:B------:R-:W-:Y:S01]  /*86b0*/  LEA R158, R158, R189, 0x2 ;  /* 0x000000bd9e9e7211 */ /* 0x000fe200078e10ff */
[----:B------:R-:W-:Y:S06]  /*86c0*/  @!P3 BRA `(.L_x_4614) ;  /* 0x000000000004b947 */ /* 0x000fec0003800000 */
[----:B-1----:R2:W-:Y:S02]  /*86d0*/  REDG.E.ADD.F32.FTZ.RN.STRONG.GPU desc[UR28][R122.64+0x3200], R37 ;  /* 0x003200257a0079a6 */ /* 0x0025e4000c12f31c */
.L_x_4614:
[----:B------:R-:W-:Y:S05]  /*86e0*/  BSYNC.RECONVERGENT B0 ;  /* 0x0000000000007941 */ /* 0x000fea0003800200 */
.L_x_4613:
[----:B-12---:R1:W2:Y:S01]  /*86f0*/  LDS R37, [R158+0x7600] ;  /* 0x007600009e257984 */ /* 0x0062a20000000800 */
[----:B------:R-:W-:Y:S01]  /*8700*/  BSSY.RECONVERGENT B0, `(.L_x_4615) ;  /* 0x0000004000007945 */ /* 0x000fe20003800200 */
[----:B------:R-:W-:-:S03]  /*8710*/  LEA R154, R154, R189, 0x2 ;  /* 0x000000bd9a9a7211 */ /* 0x000fc600078e10ff */
[----:B------:R-:W-:Y:S05]  /*8720*/  @!P4 BRA `(.L_x_4616) ;  /* 0x000000000004c947 */ /* 0x000fea0003800000 */
[----:B--2---:R2:W-:Y:S02]  /*8730*/  REDG.E.ADD.F32.FTZ.RN.STRONG.GPU desc[UR28][R122.64+0x3400], R37 ;  /* 0x003400257a0079a6 */ /* 0x0045e4000c12f31c */
.L_x_4616:
[----:B------:R-:W-:Y:S05]  /*8740*/  BSYNC.RECONVERGENT B0 ;  /* 0x0000000000007941 */ /* 0x000fea0003800200 */
.L_x_4615:
[----:B--2---:R2:W0:Y:S01]  /*8750*/  LDS R37, [R154+0x7800] ;  /* 0x007800009a257984 */ /* 0x0044220000000800 */
[----:B------:R-:W-:Y:S04]  /*8760*/  BSSY.RECONVERGENT B0, `(.L_x_4617) ;  /* 0x0000003000007945 */ /* 0x000fe80003800200 */
[----:B------:R-:W-:Y:S05]  /*8770*/  @!P5 BRA `(.L_x_4618) ;  /* 0x000000000004d947 */ /* 0x000fea0003800000 */
[----:B0-----:R0:W-:Y:S02]  /*8780*/  REDG.E.ADD.F32.FTZ.RN.STRONG.GPU desc[UR28][R122.64+0x3600], R37 ;  /* 0x003600257a0079a6 */ /* 0x0011e4000c12f31c */
.L_x_4618:
[----:B------:R-:W-:Y:S05]  /*8790*/  BSYNC.RECONVERGENT B0 ;  /* 0x0000000000007941 */ /* 0x000fea0003800200 */
.L_x_4617:
[----:B------:R-:W-:Y:S01]  /*87a0*/  FADD.FTZ R36, R181, R36 ;  /* 0x00000024b5247221 */ /* 0x000fe20000010000 */
[C---:B------:R-:W-:Y:S01]  /*87b0*/  IADD3 R181, PT, PT, R190.reuse, 0xe00, RZ ;  /* 0x00000e00beb57810 */ /* 0x040fe20007ffe0ff */
[----:B0-----:R-:W-:Y:S01]  /*87c0*/  FADD.FTZ R37, R39, R34 ;  /* 0x0000002227257221 */ /* 0x001fe20000010000 */
[----:B------:R-:W-:Y:S01]  /*87d0*/  IADD3 R39, PT, PT, R190, 0xf00, RZ ;  /* 0x00000f00be277810 */ /* 0x000fe20007ffe0ff */
[----:B------:R-:W-:Y:S01]  /*87e0*/  BSSY.RECONVERGENT B0, `(.L_x_4619) ;  /* 0x000000f000007945 */ /* 0x000fe20003800200 */
[-C--:B------:R-:W-:Y:S02]  /*87f0*/  LEA.HI R34, R181, R190.reuse, RZ, 0x1b ;  /* 0x000000beb5227211 */ /* 0x080fe400078fd8ff */
[----:B------:R-:W-:Y:S02]  /*8800*/  LEA.HI R156, R39, R190, RZ, 0x1b ;  /* 0x000000be279c7211 */ /* 0x000fe400078fd8ff */
[----:B------:R-:W-:Y:S02]  /*8810*/  LEA R34, R34, R189, 0x2 ;  /* 0x000000bd22227211 */ /* 0x000fe400078e10ff */
[----:B------:R-:W-:-:S02]  /*8820*/  ISETP.GE.AND P6, PT, R150, 0xe01, PT ;  /* 0x00000e019600780c */ /* 0x000fc40003fc6270 */
[C---:B------:R-:W-:Y:S01]  /*8830*/  IADD3 R195, PT, PT, R190.reuse, 0xe80, RZ ;  /* 0x00000e80bec37810 */ /* 0x040fe20007ffe0ff */
[----:B------:R0:W0:Y:S01]  /*8840*/  LDS R39, [R34+0x7a00] ;  /* 0x007a000022277984 */ /* 0x0000220000000800 */
[----:B------:R-:W-:Y:S02]  /*8850*/  IADD3 R181, PT, PT, R190, 0xf80, RZ ;  /* 0x00000f80beb57810 */ /* 0x000fe40007ffe0ff */
[----:B--2---:R-:W-:Y:S02]  /*8860*/  LEA.HI R154, R195, R190, RZ, 0x1b ;  /* 0x000000bec39a7211 */ /* 0x004fe400078fd8ff */
[----:B------:R-:W-:Y:S02]  /*8870*/  ISETP.GE.AND P3, PT, R150, 0xe81, PT ;  /* 0x00000e819600780c */ /* 0x000fe40003f66270 */
[----:B------:R-:W-:Y:S02]  /*8880*/  LEA R154, R154, R189, 0x2 ;  /* 0x000000bd9a9a7211 */ /* 0x000fe400078e10ff */
[----:B------:R-:W-:-:S02]  /*8890*/  ISETP.GE.AND P4, PT, R150, 0xf01, PT ;  /* 0x00000f019600780c */ /* 0x000fc40003f86270 */
[----:B------:R-:W-:Y:S01]  /*88a0*/  ISETP.GE.AND P5, PT, R150, 0xf81, PT ;  /* 0x00000f819600780c */ /* 0x000fe20003fa6270 */
[----:B------:R-:W-:-:S12]  /*88b0*/  @!P6 BRA `(.L_x_4620) ;  /* 0x000000000004e947 */ /* 0x000fd80003800000 */
[----:B0-----:R2:W-:Y:S02]  /*88c0*/  REDG.E.ADD.F32.FTZ.RN.STRONG.GPU desc[UR28][R122.64+0x3800], R39 ;  /* 0x003800277a0079a6 */ /* 0x0015e4000c12f31c */
.L_x_4620:
[----:B------:R-:W-:Y:S05]  /*88d0*/  BSYNC.RECONVERGENT B0 ;  /* 0x0000000000007941 */ /* 0x000fea0003800200 */
.L_x_4619:
[----:B0-2---:R0:W2:Y:S01]  /*88e0*/  LDS R39, [R154+0x7c00] ;  /* 0x007c00009a277984 */ /* 0x0050a20000000800 */
[----:B------:R-:W-:Y:S01]  /*88f0*/  BSSY.RECONVERGENT B0, `(.L_x_4621) ;  /* 0x0000005000007945 */ /* 0x000fe20003800200 */
[----:B------:R-:W-:Y:S02]  /*8900*/  LEA.HI R34, R181, R190, RZ, 0x1b ;  /* 0x000000beb5227211 */ /* 0x000fe400078fd8ff */
[----:B------:R-:W-:Y:S01]  /*8910*/  LEA R156, R156, R189, 0x2 ;  /* 0x000000bd9c9c7211 */ /* 0x000fe200078e10ff */
[----:B------:R-:W-:Y:S06]  /*8920*/  @!P3 BRA `(.L_x_4622) ;  /* 0x000000000004b947 */ /* 0x000fec0003800000 */
[----:B--2---:R2:W-:Y:S02]  /*8930*/  REDG.E.ADD.F32.FTZ.RN.STRONG.GPU desc[UR28][R122.64+0x3a00], R39 ;  /* 0x003a00277a0079a6 */ /* 0x0045e4000c12f31c */
.L_x_4622:
[----:B------:R-:W-:Y:S05]  /*8940*/  BSYNC.RECONVERGENT B0 ;  /* 0x0000000000007941 */ /* 0x000fea0003800200 */
.L_x_4621:
[----:B--2---:R2:W0:Y:S01]  /*8950*/  LDS R39, [R156+0x7e00] ;  /* 0x007e00009c277984 */ /* 0x0044220000000800 */
[----:B------:R-:W-:Y:S01]  /*8960*/  BSSY.RECONVERGENT B0, `(.L_x_4623) ;  /* 0x0000004000007945 */ /* 0x000fe20003800200 */
[----:B------:R-:W-:-:S03]  /*8970*/  LEA R34, R34, R189, 0x2 ;  /* 0x000000bd22227211 */ /* 0x000fc600078e10ff */
[----:B------:R-:W-:Y:S05]  /*8980*/  @!P4 BRA `(.L_x_4624) ;  /* 0x000000000004c947 */ /* 0x000fea0003800000 */
[----:B0-----:R0:W-:Y:S02]  /*8990*/  REDG.E.ADD.F32.FTZ.RN.STRONG.GPU desc[UR28][R122.64+0x3c00], R39 ;  /* 0x003c00277a0079a6 */ /* 0x0011e4000c12f31c */
.L_x_4624:
[----:B------:R-:W-:Y:S05]  /*89a0*/  BSYNC.RECONVERGENT B0 ;  /* 0x0000000000007941 */ /* 0x000fea0003800200 */
.L_x_4623:
[----:B0-----:R0:W0:Y:S01]  /*89b0*/  LDS R39, [R34+0x8000] ;  /* 0x0080000022277984 */ /* 0x0010220000000800 */
[----:B------:R-:W-:Y:S04]  /*89c0*/  BSSY.RECONVERGENT B0, `(.L_x_4625) ;  /* 0x0000003000007945 */ /* 0x000fe80003800200 */
[----:B------:R-:W-:Y:S05]  /*89d0*/  @!P5 BRA `(.L_x_4626) ;  /* 0x000000000004d947 */ /* 0x000fea0003800000 */
[----:B0-----:R0:W-:Y:S02]  /*89e0*/  REDG.E.ADD.F32.FTZ.RN.STRONG.GPU desc[UR28][R122.64+0x3e00], R39 ;  /* 0x003e00277a0079a6 */ /* 0x0011e4000c12f31c */
.L_x_4626:
[----:B------:R-:W-:Y:S05]  /*89f0*/  BSYNC.RECONVERGENT B0 ;  /* 0x0000000000007941 */ /* 0x000fea0003800200 */
.L_x_4625:
[----:B------:R-:W5:Y:S01]  /*8a00*/  S2R R150, SR_LANEID ;  /* 0x0000000000967919 */ /* 0x000f620000000000 */
[----:B0-----:R-:W-:Y:S01]  /*8a10*/  FFMA.FTZ R39, R32, -R221, R219 ;  /* 0x800000dd20277223 */ /* 0x001fe200000100db */
[----:B------:R-:W-:Y:S01]  /*8a20*/  FMUL.FTZ R49, R49, R180 ;  /* 0x000000b431317220 */ /* 0x000fe20000410000 */
[----:B------:R-:W-:Y:S01]  /*8a30*/  FFMA.FTZ R50, R50, R47, R179 ;  /* 0x0000002f32327223 */ /* 0x000fe200000100b3 */
[----:B------:R-:W0:Y:S01]  /*8a40*/  SHFL.DOWN PT, R123, R36, 0x1, 0x1f ;  /* 0x08201f00247b7f89 */ /* 0x000e2200000e0000 */
[----:B------:R-:W-:Y:S01]  /*8a50*/  FMUL.FTZ R191, R134, R191 ;  /* 0x000000bf86bf7220 */ /* 0x000fe20000410000 */
[----:B------:R-:W-:Y:S01]  /*8a60*/  FFMA.FTZ R225, R48, R225, R49 ;  /* 0x000000e130e17223 */ /* 0x000fe20000010031 */
[----:B------:R-:W-:Y:S01]  /*8a70*/  FMUL.FTZ R133, R133, R148 ;  /* 0x0000009485857220 */ /* 0x000fe20000410000 */
[----:B------:R-:W1:Y:S01]  /*8a80*/  SHFL.DOWN PT, R34, R37, 0x1, 0x1f ;  /* 0x08201f0025227f89 */ /* 0x000e6200000e0000 */
[----:B------:R-:W-:Y:S01]  /*8a90*/  FMUL.FTZ R55, R55, R144 ;  /* 0x0000009037377220 */ /* 0x000fe20000410000 */
[----:B------:R-:W-:Y:S01]  /*8aa0*/  FMUL.FTZ R177, R132, R177 ;  /* 0x000000b184b17220 */ /* 0x000fe20000410000 */
[----:B------:R-:W-:Y:S01]  /*8ab0*/  FMUL.FTZ R53, R53, R178 ;  /* 0x000000b235357220 */ /* 0x000fe20000410000 */
[----:B------:R-:W2:Y:S01]  /*8ac0*/  SHFL.DOWN PT, R181, R38, 0x1, 0x1f ;  /* 0x08201f0026b57f89 */ /* 0x000ea200000e0000 */
[----:B------:R-:W-:Y:S01]  /*8ad0*/  FMUL.FTZ R131, R131, R146 ;  /* 0x0000009283837220 */ /* 0x000fe20000410000 */
[----:B------:R-:W-:Y:S01]  /*8ae0*/  FMUL.FTZ R59, R59, R149 ;  /* 0x000000953b3b7220 */ /* 0x000fe20000410000 */
[----:B------:R-:W-:Y:S01]  /*8af0*/  FMUL.FTZ R169, R130, R169 ;  /* 0x000000a982a97220 */ /* 0x000fe20000410000 */
[----:B------:R-:W3:Y:S01]  /*8b00*/  SHFL.DOWN PT, R122, R39, 0x1, 0x1f ;  /* 0x08201f00277a7f89 */ /* 0x000ee200000e0000 */
        /* <DEDUP_REMOVED lines=14> */
[----:B------:R-:W-:Y:S01]  /*8bf0*/  BSSY.RECONVERGENT B0, `(.L_x_4627) ;  /* 0x0000049000007945 */ /* 0x000fe20003800200 */
[----:B-----5:R-:W-:Y:S01]  /*8c00*/  ISETP.GT.AND P3, PT, R150, 0x1e, PT ;  /* 0x0000001e9600780c */ /* 0x020fe20003f64270 */
[----:B------:R-:W-:Y:S01]  /*8c10*/  FFMA.FTZ R41, R220, R41, R125 ;  /* 0x00000029dc297223 */ /* 0x000fe2000001007d */
[----:B------:R-:W-:Y:S01]  /*8c20*/  ISETP.GT.AND P4, PT, R150, 0xf, PT ;  /* 0x0000000f9600780c */ /* 0x000fe20003f84270 */
        /* <DEDUP_REMOVED lines=11> */
[----:B-1----:R-:W-:Y:S01]  /*8ce0*/  @!P3 FADD.FTZ R37, R37, R34 ;  /* 0x000000222525b221 */ /* 0x002fe20000010000 */
[----:B--2---:R-:W-:Y:S01]  /*8cf0*/  @!P3 FADD.FTZ R38, R38, R181 ;  /* 0x000000b52626b221 */ /* 0x004fe20000010000 */
[----:B---3--:R-:W-:Y:S01]  /*8d00*/  @!P3 FADD.FTZ R39, R39, R122 ;  /* 0x0000007a2727b221 */ /* 0x008fe20000010000 */
[----:B------:R-:W-:Y:S01]  /*8d10*/  ISETP.GT.AND P3, PT, R150, 0x1d, PT ;  /* 0x0000001d9600780c */ /* 0x000fe20003f64270 */
[----:B------:R-:W0:Y:S01]  /*8d20*/  SHFL.DOWN PT, R123, R36, 0x2, 0x1f ;  /* 0x08401f00247b7f89 */ /* 0x000e2200000e0000 */
        /* <DEDUP_REMOVED lines=8> */
[----:B------:R-:W-:Y:S01]  /*8db0*/  FFMA.FTZ R66, R66, R233, R67 ;  /* 0x000000e942427223 */ /* 0x000fe20000010043 */
[----:B------:R-:W-:Y:S01]  /*8dc0*/  FFMA.FTZ R198, R198, R155, R157 ;  /* 0x0000009bc6c67223 */ /* 0x000fe2000001009d */
[----:B------:R-:W-:Y:S01]  /*8dd0*/  FFMA.FTZ R65, R64, R237, R65 ;  /* 0x000000ed40417223 */ /* 0x000fe20000010041 */
[----:B------:R-:W3:Y:S01]  /*8de0*/  SHFL.DOWN PT, R122, R39, 0x2, 0x1f ;  /* 0x08401f00277a7f89 */ /* 0x000ee200000e0000 */
[----:B------:R-:W-:Y:S01]  /*8df0*/  FFMA.FTZ R121, R196, R153, R121 ;  /* 0x00000099c4797223 */ /* 0x000fe20000010079 */
[----:B------:R-:W-:Y:S01]  /*8e00*/  FFMA.FTZ R70, R70, R238, R71 ;  /* 0x000000ee46467223 */ /* 0x000fe20000010047 */
[----:B------:R-:W-:Y:S01]  /*8e10*/  FFMA.FTZ R194, R194, R141, R193 ;  /* 0x0000008dc2c27223 */ /* 0x000fe200000100c1 */
[----:B------:R-:W-:Y:S01]  /*8e20*/  FFMA.FTZ R69, R68, R239, R69 ;  /* 0x000000ef44457223 */ /* 0x000fe20000010045 */
[----:B------:R-:W-:Y:S01]  /*8e30*/  FFMA.FTZ R43, R192, R43, R51 ;  /* 0x0000002bc02b7223 */ /* 0x000fe20000010033 */
        /* <DEDUP_REMOVED lines=20> */
[----:B------:R0:W1:Y:S01]  /*8f80*/  SHFL.DOWN PT, R47, R36, 0x10, 0x1f ;  /* 0x0a001f00242f7f89 */ /* 0x00006200000e0000 */
[----:B--2---:R-:W-:-:S03]  /*8f90*/  @!P3 FADD.FTZ R38, R38, R49 ;  /* 0x000000312626b221 */ /* 0x004fc60000010000 */
[----:B------:R0:W2:Y:S01]  /*8fa0*/  SHFL.DOWN PT, R40, R37, 0x10, 0x1f ;  /* 0x0a001f0025287f89 */ /* 0x0000a200000e0000 */
[----:B---3--:R-:W-:-:S03]  /*8fb0*/  @!P3 FADD.FTZ R39, R39, R48 ;  /* 0x000000302727b221 */ /* 0x008fc60000010000 */
[----:B------:R0:W3:Y:S04]  /*8fc0*/  SHFL.DOWN PT, R49, R38, 0x10, 0x1f ;  /* 0x0a001f0026317f89 */ /* 0x0000e800000e0000 */
[----:B------:R0:W0:Y:S01]  /*8fd0*/  SHFL.DOWN PT, R44, R39, 0x10, 0x1f ;  /* 0x0a001f00272c7f89 */ /* 0x00002200000e0000 */
[----:B------:R-:W-:Y:S05]  /*8fe0*/  @P4 BRA `(.L_x_4628) ;  /* 0x0000000000244947 */ /* 0x000fea0003800000 */
[----:B------:R-:W-:Y:S01]  /*8ff0*/  ISETP.NE.AND P3, PT, R150, RZ, PT ;  /* 0x000000ff9600720c */ /* 0x000fe20003f65270 */
[----:B01----:R-:W-:Y:S01]  /*9000*/  FADD.FTZ R36, R36, R47 ;  /* 0x0000002f24247221 */ /* 0x003fe20000010000 */
[----:B--2---:R-:W-:Y:S01]  /*9010*/  FADD.FTZ R37, R37, R40 ;  /* 0x0000002825257221 */ /* 0x004fe20000010000 */
[----:B---3--:R-:W-:Y:S01]  /*9020*/  FADD.FTZ R38, R38, R49 ;  /* 0x0000003126267221 */ /* 0x008fe20000010000 */
[----:B------:R-:W-:-:S09]  /*9030*/  FADD.FTZ R39, R39, R44 ;  /* 0x0000002c27277221 */ /* 0x000fd20000010000 */
[----:B------:R-:W-:-:S04]  /*9040*/  @!P3 SHF.R.U32.HI R34, RZ, 0x1, R190 ;  /* 0x00000001ff22b819 */ /* 0x000fc800000116be */
[----:B------:R-:W-:-:S04]  /*9050*/  @!P3 LOP3.LUT R34, R34, 0x1f0, RZ, 0xc0, !PT ;  /* 0x000001f02222b812 */ /* 0x000fc800078ec0ff */
[----:B------:R-:W-:-:S05]  /*9060*/  @!P3 IADD3 R34, PT, PT, R189, R34, RZ ;  /* 0x00000022bd22b210 */ /* 0x000fca0007ffe0ff */
[----:B------:R0:W-:Y:S02]  /*9070*/  @!P3 STS.128 [R34+0x8410], R36 ;  /* 0x008410242200b388 */ /* 0x0001e40000000c00 */
.L_x_4628:
[----:B------:R-:W-:Y:S05]  /*9080*/  BSYNC.RECONVERGENT B0 ;  /* 0x0000000000007941 */ /* 0x000fea0003800200 */
.L_x_4627:
        /* <DEDUP_REMOVED lines=19> */
[----:B------:R-:W-:Y:S01]  /*91c0*/  FADD.FTZ R103, R136, R103 ;  /* 0x0000006788677221 */ /* 0x000fe20000010000 */
[----:B------:R-:W-:Y:S01]  /*91d0*/  FFMA.FTZ R73, R15, R46, R73 ;  /* 0x0000002e0f497223 */ /* 0x000fe20000010049 */
[----:B------:R-:W-:Y:S01]  /*91e0*/  FADD.FTZ R102, R41, R102 ;  /* 0x0000006629667221 */ /* 0x000fe20000010000 */
[----:B------:R-:W-:Y:S01]  /*91f0*/  BSSY.RECONVERGENT B0, `(.L_x_4629) ;  /* 0x0000038000007945 */ /* 0x000fe20003800200 */
[----:B------:R-:W-:Y:S01]  /*9200*/  FFMA.FTZ R72, R14, R45, R72 ;  /* 0x0000002d0e487223 */ /* 0x000fe20000010048 */
[----:B------:R-:W-:Y:S01]  /*9210*/  FADD.FTZ R101, R218, R101 ;  /* 0x00000065da657221 */ /* 0x000fe20000010000 */
        /* <DEDUP_REMOVED lines=24> */
[----:B------:R-:W-:Y:S01]  /*93a0*/  FADD.FTZ R88, R43, R88 ;  /* 0x000000582b587221 */ /* 0x000fe20000010000 */
[----:B------:R-:W-:Y:S06]  /*93b0*/  @P2 BRA `(.L_x_4630) ;  /* 0x00000000006c2947 */ /* 0x000fec0003800000 */
[----:B------:R-:W-:Y:S01]  /*93c0*/  UISETP.NE.AND UP0, UPT, UR11, UR44, UPT ;  /* 0x0000002c0b00728c */ /* 0x000fe2000bf05270 */
[----:B--2---:R-:W2:Y:S01]  /*93d0*/  LDS.128 R40, [R189+0x8420] ;  /* 0x00842000bd287984 */ /* 0x004ea20000000c00 */
[----:B------:R-:W-:-:S03]  /*93e0*/  MOV R52, UR8 ;  /* 0x0000000800347c02 */ /* 0x000fc60008000f00 */
[----:B01----:R-:W0:Y:S01]  /*93f0*/  LDS.128 R44, [R189+0x8430] ;  /* 0x00843000bd2c7984 */ /* 0x003e220000000c00 */
[----:B------:R-:W-:Y:S02]  /*9400*/  PLOP3.LUT P2, PT, PT, PT, UP0, 0x80, 0x8 ;  /* 0x000000000008781c */ /* 0x000fe40003f4f008 */
[----:B------:R-:W-:Y:S01]  /*9410*/  LEA R52, R52, R189, 0x3 ;  /* 0x000000bd34347211 */ /* 0x000fe200078e18ff */
[----:B---3--:R-:W1:Y:S10]  /*9420*/  LDS.128 R48, [R189+0x8440] ;  /* 0x00844000bd307984 */ /* 0x008e740000000c00 */
[----:B------:R-:W3:Y:S04]  /*9430*/  @P2 LDS.64 R54, [R52+0xc480] ;  /* 0x00c4800034362984 */ /* 0x000ee80000000a00 */
[----:B------:R-:W5:Y:S01]  /*9440*/  @P2 LDS.64 R56, [R52+0xbc80] ;  /* 0x00bc800034382984 */ /* 0x000f620000000a00 */
[----:B--2---:R-:W-:Y:S01]  /*9450*/  FADD.FTZ R53, R42, R38 ;  /* 0x000000262a357221 */ /* 0x004fe20000010000 */
        /* <DEDUP_REMOVED lines=13> */
[----:B-----5:R-:W-:Y:S01]  /*9530*/  @P2 FADD.FTZ R48, R48, R56 ;  /* 0x0000003830302221 */ /* 0x020fe20000010000 */
[----:B------:R-:W-:-:S03]  /*9540*/  @P2 FADD.FTZ R49, R49, R57 ;  /* 0x0000003931312221 */ /* 0x000fc60000010000 */
[----:B------:R0:W-:Y:S04]  /*9550*/  STS.64 [R52+0xc480], R50 ;  /* 0x00c4803234007388 */ /* 0x0001e80000000a00 */
[----:B------:R0:W-:Y:S02]  /*9560*/  STS.64 [R52+0xbc80], R48 ;  /* 0x00bc803034007388 */ /* 0x0001e40000000a00 */
.L_x_4630:
[----:B------:R-:W-:Y:S05]  /*9570*/  BSYNC.RECONVERGENT B0 ;  /* 0x0000000000007941 */ /* 0x000fea0003800200 */
.L_x_4629:
[----:B------:R-:W-:-:S04]  /*9580*/  UIADD3 UR8, UPT, UPT, UR8, 0x1, URZ ;  /* 0x0000000108087890 */ /* 0x000fc8000fffe0ff */
[----:B------:R-:W-:-:S09]  /*9590*/  UISETP.GE.AND UP0, UPT, UR8, UR45, UPT ;  /* 0x0000002d0800728c */ /* 0x000fd2000bf06270 */
[----:B------:R-:W-:Y:S05]  /*95a0*/  BRA.U !UP0, `(.L_x_4631) ;  /* 0xffffff7d08fc7547 */ /* 0x000fea000b83ffff */
.L_x_4533:
[----:B0-----:R-:W5:Y:S01]  /*95b0*/  LDL.LU R34, [R1+0x10] ;  /* 0x0000100001227983 */ /* 0x001f620000300800 */
[----:B------:R-:W0:Y:S01]  /*95c0*/  S2UR UR34, SR_CTAID.X ;  /* 0x00000000002279c3 */ /* 0x000e220000002500 */
[----:B------:R-:W0:Y:S07]  /*95d0*/  LDCU.64 UR26, c[0x0][0x4f8] ;  /* 0x00009f00ff1a77ac */ /* 0x000e2e0008000a00 */
[----:B------:R-:W-:Y:S01]  /*95e0*/  BAR.SYNC.DEFER_BLOCKING 0x0 ;  /* 0x0000000000007b1d */ /* 0x000fe20000010000 */
[----:B------:R-:W-:-:S02]  /*95f0*/  UIADD3 UR24, UPT, UPT, UR11, -0x1, URZ ;  /* 0xffffffff0b187890 */ /* 0x000fc4000fffe0ff */
[----:B------:R-:W-:-:S05]  /*9600*/  UIADD3 UR18, UP1, UPT, UR18, -0x2000, URZ ;  /* 0xffffe00012127890 */ /* 0x000fca000ff3e0ff */
[----:B------:R-:W1:Y:S01]  /*9610*/  S2UR UR8, SR_CTAID.Y ;  /* 0x00000000000879c3 */ /* 0x000e620000002600 */
[----:B------:R-:W1:Y:S01]  /*9620*/  LDCU.64 UR30, c[0x0][0x500] ;  /* 0x0000a000ff1e77ac */ /* 0x000e620008000a00 */
[----:B------:R-:W2:Y:S01]  /*9630*/  S2R R36, SR_TID.X ;  /* 0x0000000000247919 */ /* 0x000ea20000002100 */
[----:B------:R-:W-:Y:S01]  /*9640*/  USHF.L.U32 UR22, UR24, 0xb, URZ ;  /* 0x0000000b18167899 */ /* 0x000fe200080006ff */
[----:B------:R-:W3:Y:S03]  /*9650*/  LDCU.64 UR32, c[0x0][0x550] ;  /* 0x0000aa00ff2077ac */ /* 0x000ee60008000a00 */
[----:B------:R-:W-:Y:S02]  /*9660*/  USHF.R.S32.HI UR23, URZ, 0x1f, UR22 ;  /* 0x0000001fff177899 */ /* 0x000fe40008011416 */
[----:B------:R-:W-:Y:S02]  /*9670*/  UIADD3 UR14, UP2, UPT, UR14, -0x2000, URZ ;  /* 0xffffe0000e0e7890 */ /* 0x000fe4000ff5e0ff */
[----:B0-----:R-:W-:-:S02]  /*9680*/  UIMAD.WIDE.U32 UR20, UR34, UR26, UR22 ;  /* 0x0000001a221472a5 */ /* 0x001fc4000f8e0016 */
[----:B------:R-:W-:Y:S01]  /*9690*/  UIADD3 UR12, UP3, UPT, UR12, -0x2000, URZ ;  /* 0xffffe0000c0c7890 */ /* 0x000fe2000ff7e0ff */
[----:B------:R-:W-:Y:S01]  /*96a0*/  STS.128 [R240], R84 ;  /* 0x00000054f0007388 */ /* 0x000fe20000000c00 */
[----:B------:R-:W-:Y:S01]  /*96b0*/  UIMAD UR21, UR34, UR27, UR21 ;  /* 0x0000001b221572a4 */ /* 0x000fe2000f8e0215 */
[----:B------:R-:W0:Y:S02]  /*96c0*/  LDCU.64 UR26, c[0x0][0x520] ;  /* 0x0000a400ff1a77ac */ /* 0x000e240008000a00 */
[----:B------:R-:W-:Y:S01]  /*96d0*/  STS.128 [R240+0x10], R80 ;  /* 0x00001050f0007388 */ /* 0x000fe20000000c00 */
[----:B-1----:R-:W-:-:S03]  /*96e0*/  UIMAD UR25, UR8, UR31, URZ ;  /* 0x0000001f081972a4 */ /* 0x002fc6000f8e02ff */
[----:B------:R-:W-:Y:S01]  /*96f0*/  STS.128 [R240+0x20], R76 ;  /* 0x0000204cf0007388 */ /* 0x000fe20000000c00 */
[----:B------:R-:W-:Y:S01]  /*9700*/  UIMAD.WIDE.U32 UR20, UR8, UR30, UR20 ;  /* 0x0000001e081472a5 */ /* 0x000fe2000f8e0014 */
[----:B------:R-:W1:Y:S02]  /*9710*/  LDCU.64 UR30, c[0x0][0x560] ;  /* 0x0000ac00ff1e77ac */ /* 0x000e640008000a00 */
[----:B------:R-:W-:Y:S01]  /*9720*/  STS.128 [R240+0x30], R72 ;  /* 0x00003048f0007388 */ /* 0x000fe20000000c00 */
[----:B------:R-:W-:-:S03]  /*9730*/  NOP ;  /* 0x0000000000007918 */ /* 0x000fc60000000000 */
[----:B------:R-:W4:Y:S01]  /*9740*/  LDS.128 R12, [R241] ;  /* 0x00000000f10c7984 */ /* 0x000f220000000c00 */
[----:B------:R-:W-:Y:S01]  /*9750*/  UIADD3 UR25, UPT, UPT, UR21, UR25, URZ ;  /* 0x0000001915197290 */ /* 0x000fe2000fffe0ff */
[C---:B--2---:R-:W-:Y:S01]  /*9760*/  SHF.L.U32 R5, R36.reuse, 0x2, RZ ;  /* 0x0000000224057819 */ /* 0x044fe200000006ff */
[----:B---3--:R-:W-:Y:S01]  /*9770*/  ULEA UR21, UP0, UR20, UR32, 0x2 ;  /* 0x0000002014157291 */ /* 0x008fe2000f8010ff */
[----:B------:R-:W2:Y:S01]  /*9780*/  LDS.128 R16, [R241+0x200] ;  /* 0x00020000f1107984 */ /* 0x000ea20000000c00 */
[----:B------:R-:W-:Y:S01]  /*9790*/  LOP3.LUT R36, R36, 0x1f, RZ, 0xc0, !PT ;  /* 0x0000001f24247812 */ /* 0x000fe200078ec0ff */
[----:B------:R-:W-:Y:S01]  /*97a0*/  UIADD3.X UR17, UPT, UPT, UR17, -0x1, URZ, UP1, !UPT ;  /* 0xffffffff11117890 */ /* 0x000fe20008ffe4ff */
[----:B------:R-:W-:Y:S01]  /*97b0*/  LOP3.LUT R5, R5, 0xf80, RZ, 0xc0, !PT ;  /* 0x00000f8005057812 */ /* 0x000fe200078ec0ff */
[----:B------:R-:W3:Y:S01]  /*97c0*/  LDS.128 R20, [R241+0x400] ;  /* 0x00040000f1147984 */ /* 0x000ee20000000c00 */
[----:B------:R-:W-:Y:S01]  /*97d0*/  ULEA.HI.X UR20, UR20, UR33, UR25, 0x2, UP0 ;  /* 0x0000002114147291 */ /* 0x000fe200080f1419 */
[----:B------:R-:W-:Y:S01]  /*97e0*/  MOV R2, UR21 ;  /* 0x0000001500027c02 */ /* 0x000fe20008000f00 */
[----:B------:R-:W-:Y:S01]  /*97f0*/  UIADD3.X UR19, UPT, UPT, UR19, -0x1, URZ, UP2, !UPT ;  /* 0xffffffff13137890 */ /* 0x000fe200097fe4ff */
[----:B------:R-:W1:Y:S01]  /*9800*/  LDS.128 R24, [R241+0x600] ;  /* 0x00060000f1187984 */ /* 0x000e620000000c00 */
[----:B------:R-:W-:Y:S01]  /*9810*/  LOP3.LUT R7, R5, R36, RZ, 0xfc, !PT ;  /* 0x0000002405077212 */ /* 0x000fe200078efcff */
[----:B------:R-:W-:Y:S01]  /*9820*/  UIADD3.X UR13, UPT, UPT, UR13, -0x1, URZ, UP3, !UPT ;  /* 0xffffffff0d0d7890 */ /* 0x000fe20009ffe4ff */
[----:B------:R-:W-:-:S03]  /*9830*/  MOV R3, UR20 ;  /* 0x0000001400037c02 */ /* 0x000fc60008000f00 */
[----:B------:R-:W-:Y:S02]  /*9840*/  IMAD.WIDE.U32 R2, R7, 0x10, R2 ;  /* 0x0000001007027825 */ /* 0x000fe400078e0002 */
[----:B------:R-:W0:Y:S02]  /*9850*/  LDCU.64 UR20, c[0x0][0x518] ;  /* 0x0000a300ff1477ac */ /* 0x000e240008000a00 */
[----:B0-----:R-:W-:Y:S01]  /*9860*/  UIMAD.WIDE.U32 UR22, UR34, UR20, UR22 ;  /* 0x00000014221672a5 */ /* 0x001fe2000f8e0016 */
[----:B----4-:R-:W-:Y:S03]  /*9870*/  STG.E.128 desc[UR28][R2.64], R12 ;  /* 0x0000000c02007986 */ /* 0x010fe6000c101d1c */
[----:B------:R-:W-:Y:S01]  /*9880*/  UIMAD UR21, UR34, UR21, UR23 ;  /* 0x00000015221572a4 */ /* 0x000fe2000f8e0217 */
[----:B--2---:R-:W-:Y:S01]  /*9890*/  STG.E.128 desc[UR28][R2.64+0x200], R16 ;  /* 0x0002001002007986 */ /* 0x004fe2000c101d1c */
[----:B------:R-:W-:Y:S01]  /*98a0*/  UIMAD UR23, UR8, UR27, URZ ;  /* 0x0000001b081772a4 */ /* 0x000fe2000f8e02ff */
[----:B------:R-:W-:-:S02]  /*98b0*/  UMOV UR20, UR22 ;  /* 0x0000001600147c82 */ /* 0x000fc40008000000 */
[----:B---3--:R-:W-:Y:S01]  /*98c0*/  STG.E.128 desc[UR28][R2.64+0x400], R20 ;  /* 0x0004001402007986 */ /* 0x008fe2000c101d1c */
[----:B------:R-:W-:-:S03]  /*98d0*/  UIMAD.WIDE.U32 UR20, UR8, UR26, UR20 ;  /* 0x0000001a081472a5 */ /* 0x000fc6000f8e0014 */
[----:B-1----:R0:W-:Y:S01]  /*98e0*/  STG.E.128 desc[UR28][R2.64+0x600], R24 ;  /* 0x0006001802007986 */ /* 0x0021e2000c101d1c */
[----:B------:R-:W-:Y:S02]  /*98f0*/  UIADD3 UR22, UPT, UPT, UR21, UR23, URZ ;  /* 0x0000001715167290 */ /* 0x000fe4000fffe0ff */
[----:B------:R-:W-:Y:S01]  /*9900*/  ULEA UR21, UP0, UR20, UR30, 0x2 ;  /* 0x0000001e14157291 */ /* 0x000fe2000f8010ff */
        /* <DEDUP_REMOVED lines=9> */
[----:B------:R-:W-:Y:S04]  /*99a0*/  STS.128 [R240+0x10], R92 ;  /* 0x0000105cf0007388 */ /* 0x000fe80000000c00 */
[----:B------:R-:W-:Y:S04]  /*99b0*/  STS.128 [R240], R88 ;  /* 0x00000058f0007388 */ /* 0x000fe80000000c00 */
[----:B------:R-:W-:Y:S04]  /*99c0*/  STS.128 [R240+0x20], R96 ;  /* 0x00002060f0007388 */ /* 0x000fe80000000c00 */
[----:B------:R-:W-:Y:S01]  /*99d0*/  STS.128 [R240+0x30], R100 ;  /* 0x00003064f0007388 */ /* 0x000fe20000000c00 */
[----:B------:R-:W-:-:S03]  /*99e0*/  NOP ;  /* 0x0000000000007918 */ /* 0x000fc60000000000 */
[----:B------:R-:W0:Y:S04]  /*99f0*/  LDS.128 R12, [R241] ;  /* 0x00000000f10c7984 */ /* 0x000e280000000c00 */
[----:B------:R-:W1:Y:S04]  /*9a00*/  LDS.128 R16, [R241+0x200] ;  /* 0x00020000f1107984 */ /* 0x000e680000000c00 */
[----:B------:R-:W2:Y:S04]  /*9a10*/  LDS.128 R20, [R241+0x400] ;  /* 0x00040000f1147984 */ /* 0x000ea80000000c00 */
[----:B------:R-:W3:Y:S04]  /*9a20*/  LDS.128 R24, [R241+0x600] ;  /* 0x00060000f1187984 */ /* 0x000ee80000000c00 */
[----:B0-----:R0:W-:Y:S04]  /*9a30*/  STG.E.128 desc[UR28][R2.64], R12 ;  /* 0x0000000c02007986 */ /* 0x0011e8000c101d1c */
[----:B-1----:R0:W-:Y:S04]  /*9a40*/  STG.E.128 desc[UR28][R2.64+0x200], R16 ;  /* 0x0002001002007986 */ /* 0x0021e8000c101d1c */
[----:B--2---:R0:W-:Y:S04]  /*9a50*/  STG.E.128 desc[UR28][R2.64+0x400], R20 ;  /* 0x0004001402007986 */ /* 0x0041e8000c101d1c */
[----:B---3--:R0:W-:Y:S01]  /*9a60*/  STG.E.128 desc[UR28][R2.64+0x600], R24 ;  /* 0x0006001802007986 */ /* 0x0081e2000c101d1c */
[----:B-----5:R-:W-:-:S04]  /*9a70*/  FADD.FTZ R0, R34, R88 ;  /* 0x0000005822007221 */ /* 0x020fc80000010000 */
[----:B------:R-:W-:-:S04]  /*9a80*/  FADD.FTZ R9, R0, R89 ;  /* 0x0000005900097221 */ /* 0x000fc80000010000 */
        /* <DEDUP_REMOVED lines=13> */
[----:B------:R-:W-:-:S05]  /*9b60*/  FADD.FTZ R0, R102, R103 ;  /* 0x0000006766007221 */ /* 0x000fca0000010000 */
[----:B------:R0:W-:Y:S01]  /*9b70*/  STL [R1+0x10], R0 ;  /* 0x0000100001007387 */ /* 0x0001e20000100800 */
[----:B------:R-:W-:Y:S05]  /*9b80*/  BRA.U UP0, `(.L_x_4632) ;  /* 0xffffff6d00607547 */ /* 0x000fea000b83ffff */
.L_x_4532:
        /* <DEDUP_REMOVED lines=45> */
.L_x_4634:
[----:B------:R-:W-:Y:S05]  /*9e60*/  BSYNC.RECONVERGENT B0 ;  /* 0x0000000000007941 */ /* 0x000fea0003800200 */
.L_x_4633:
        /* <DEDUP_REMOVED lines=43> */
.L_x_4636:
[----:B------:R-:W-:Y:S05]  /*a120*/  BSYNC.RECONVERGENT B0 ;  /* 0x0000000000007941 */ /* 0x000fea0003800200 */
.L_x_4635:
        /* <DEDUP_REMOVED lines=16> */
.L_x_4638:
        /* <DEDUP_REMOVED lines=32> */
.L_x_4637:
[----:B------:R-:W-:Y:S05]  /*a430*/  EXIT ;  /* 0x000000000000794d */ /* 0x000fea0003800000 */
.L_x_4538:
[----:B------:R-:W-:Y:S01]  /*a440*/  MOV R246, R190 ;  /* 0x000000be00f67202 */ /* 0x000fe20000000f00 */
[----:B------:R-:W-:Y:S01]  /*a450*/  HFMA2 R137, -RZ, RZ, 0, 5.9604644775390625e-08 ;  /* 0x00000001ff897431 */ /* 0x000fe200000001ff */
[----:B------:R-:W-:Y:S02]  /*a460*/  MOV R136, RZ ;  /* 0x000000ff00887202 */ /* 0x000fe40000000f00 */
[----:B------:R-:W-:-:S07]  /*a470*/  MOV R139, 0xffffffff ;  /* 0xffffffff008b7802 */ /* 0x000fce0000000f00 */
[----:B----45:R-:W-:Y:S05]  /*a480*/  WARPSYNC.COLLECTIVE R139, `(.L_x_4639) ;  /* 0x000000008b087348 */ /* 0x030fea0003c00000 */
[----:B------:R0:W1:Y:S02]  /*a490*/  SHFL.UP P6, R247, R246, R137, R136 ;  /* 0x04000089f6f77389 */ /* 0x00006400000c0088 */
[----:B01--45:R-:W-:Y:S05]  /*a4a0*/  ENDCOLLECTIVE ;  /* 0x000000000000791b */ /* 0x033fea0003800000 */
.L_x_4639:
[----:B------:R-:W-:Y:S02]  /*a4b0*/  MOV R246, R234 ;  /* 0x000000ea00f67202 */ /* 0x000fe40000000f00 */
[----:B------:R-:W-:-:S07]  /*a4c0*/  MOV R138, R247 ;  /* 0x000000f7008a7202 */ /* 0x000fce0000000f00 */
[----:B------:R-:W-:Y:S05]  /*a4d0*/  WARPSYNC.COLLECTIVE R139, `(.L_x_4640) ;  /* 0x000000008b087348 */ /* 0x000fea0003c00000 */
[----:B------:R0:W1:Y:S02]  /*a4e0*/  SHFL.UP P6, R247, R246, R137, R136 ;  /* 0x04000089f6f77389 */ /* 0x00006400000c0088 */
[----:B01----:R-:W-:Y:S05]  /*a4f0*/  ENDCOLLECTIVE ;  /* 0x000000000000791b */ /* 0x003fea0003800000 */
.L_x_4640:
[----:B------:R-:W-:Y:S02]  /*a500*/  MOV R246, R235 ;  /* 0x000000eb00f67202 */ /* 0x000fe40000000f00 */
[----:B------:R-:W-:-:S07]  /*a510*/  MOV R226, R247 ;  /* 0x000000f700e27202 */ /* 0x000fce0000000f00 */
[----:B------:R-:W-:Y:S05]  /*a520*/  WARPSYNC.COLLECTIVE R139, `(.L_x_4641) ;  /* 0x000000008b087348 */ /* 0x000fea0003c00000 */
[----:B------:R0:W1:Y:S02]  /*a530*/  SHFL.UP P6, R247, R246, R137, R136 ;  /* 0x04000089f6f77389 */ /* 0x00006400000c0088 */
[----:B01----:R-:W-:Y:S05]  /*a540*/  ENDCOLLECTIVE ;  /* 0x000000000000791b */ /* 0x003fea0003800000 */
.L_x_4641:
[----:B------:R-:W-:Y:S02]  /*a550*/  MOV R246, R236 ;  /* 0x000000ec00f67202 */ /* 0x000fe40000000f00 */
[----:B------:R-:W-:-:S07]  /*a560*/  MOV R245, R247 ;  /* 0x000000f700f57202 */ /* 0x000fce0000000f00 */
[----:B------:R-:W-:Y:S05]  /*a570*/  WARPSYNC.COLLECTIVE R139, `(.L_x_4642) ;  /* 0x000000008b087348 */ /* 0x000fea0003c00000 */
[----:B------:R0:W1:Y:S02]  /*a580*/  SHFL.UP P6, R247, R246, R137, R136 ;  /* 0x04000089f6f77389 */ /* 0x00006400000c0088 */
[----:B01----:R-:W-:Y:S05]  /*a590*/  ENDCOLLECTIVE ;  /* 0x000000000000791b */ /* 0x003fea0003800000 */
.L_x_4642:
[----:B------:R-:W-:-:S05]  /*a5a0*/  MOV R136, R247 ;  /* 0x000000f700887202 */ /* 0x000fca0000000f00 */
[-C--:B------:R-:W-:Y:S01]  /*a5b0*/  FMUL.FTZ R247, R234, R136.reuse ;  /* 0x00000088eaf77220 */ /* 0x080fe20000410000 */
[----:B------:R-:W-:-:S03]  /*a5c0*/  FMUL.FTZ R136, R190, R136 ;  /* 0x00000088be887220 */ /* 0x000fc60000410000 */
[-C--:B------:R-:W-:Y:S01]  /*a5d0*/  FFMA.FTZ R137, R190, R245.reuse, -R247 ;  /* 0x000000f5be897223 */ /* 0x080fe200000108f7 */
[C---:B------:R-:W-:Y:S01]  /*a5e0*/  FFMA.FTZ R245, R234.reuse, R245, R136 ;  /* 0x000000f5eaf57223 */ /* 0x040fe20000010088 */
[-C--:B------:R-:W-:Y:S01]  /*a5f0*/  FMUL.FTZ R136, R234, R226.reuse ;  /* 0x000000e2ea887220 */ /* 0x080fe20000410000 */
[C---:B------:R-:W-:Y:S01]  /*a600*/  FMUL.FTZ R226, R190.reuse, R226 ;  /* 0x000000e2bee27220 */ /* 0x040fe20000410000 */
        /* <DEDUP_REMOVED lines=10> */
.L_x_4643:
[----:B------:R-:W-:Y:S02]  /*a6b0*/  MOV R246, R234 ;  /* 0x000000ea00f67202 */ /* 0x000fe40000000f00 */
[----:B------:R-:W-:-:S07]  /*a6c0*/  MOV R138, R247 ;  /* 0x000000f7008a7202 */ /* 0x000fce0000000f00 */
[----:B------:R-:W-:Y:S05]  /*a6d0*/  WARPSYNC.COLLECTIVE R139, `(.L_x_4644) ;  /* 0x000000008b087348 */ /* 0x000fea0003c00000 */
[----:B------:R0:W1:Y:S02]  /*a6e0*/  SHFL.UP P6, R247, R246, R137, R136 ;  /* 0x04000089f6f77389 */ /* 0x00006400000c0088 */
[----:B01----:R-:W-:Y:S05]  /*a6f0*/  ENDCOLLECTIVE ;  /* 0x000000000000791b */ /* 0x003fea0003800000 */
.L_x_4644:
[----:B------:R-:W-:Y:S02]  /*a700*/  MOV R246, R235 ;  /* 0x000000eb00f67202 */ /* 0x000fe40000000f00 */
[----:B------:R-:W-:-:S07]  /*a710*/  MOV R226, R247 ;  /* 0x000000f700e27202 */ /* 0x000fce0000000f00 */
[----:B------:R-:W-:Y:S05]  /*a720*/  WARPSYNC.COLLECTIVE R139, `(.L_x_4645) ;  /* 0x000000008b087348 */ /* 0x000fea0003c00000 */
[----:B------:R0:W1:Y:S02]  /*a730*/  SHFL.UP P6, R247, R246, R137, R136 ;  /* 0x04000089f6f77389 */ /* 0x00006400000c0088 */
[----:B01----:R-:W-:Y:S05]  /*a740*/  ENDCOLLECTIVE ;  /* 0x000000000000791b */ /* 0x003fea0003800000 */
.L_x_4645:
[----:B------:R-:W-:Y:S02]  /*a750*/  MOV R246, R236 ;  /* 0x000000ec00f67202 */ /* 0x000fe40000000f00 */
[----:B------:R-:W-:-:S07]  /*a760*/  MOV R245, R247 ;  /* 0x000000f700f57202 */ /* 0x000fce0000000f00 */
[----:B------:R-:W-:Y:S05]  /*a770*/  WARPSYNC.COLLECTIVE R139, `(.L_x_4646) ;  /* 0x000000008b087348 */ /* 0x000fea0003c00000 */
[----:B------:R0:W1:Y:S02]  /*a780*/  SHFL.UP P6, R247, R246, R137, R136 ;  /* 0x04000089f6f77389 */ /* 0x00006400000c0088 */
[----:B01----:R-:W-:Y:S05]  /*a790*/  ENDCOLLECTIVE ;  /* 0x000000000000791b */ /* 0x003fea0003800000 */
.L_x_4646:
        /* <DEDUP_REMOVED lines=17> */
.L_x_4647:
[----:B------:R-:W-:Y:S02]  /*a8b0*/  MOV R246, R234 ;  /* 0x000000ea00f67202 */ /* 0x000fe40000000f00 */
[----:B------:R-:W-:-:S07]  /*a8c0*/  MOV R138, R247 ;  /* 0x000000f7008a7202 */ /* 0x000fce0000000f00 */
[----:B------:R-:W-:Y:S05]  /*a8d0*/  WARPSYNC.COLLECTIVE R139, `(.L_x_4648) ;  /* 0x000000008b087348 */ /* 0x000fea0003c00000 */
[----:B------:R0:W1:Y:S02]  /*a8e0*/  SHFL.UP P6, R247, R246, R137, R136 ;  /* 0x04000089f6f77389 */ /* 0x00006400000c0088 */
[----:B01----:R-:W-:Y:S05]  /*a8f0*/  ENDCOLLECTIVE ;  /* 0x000000000000791b */ /* 0x003fea0003800000 */
.L_x_4648:
[----:B------:R-:W-:Y:S02]  /*a900*/  MOV R246, R235 ;  /* 0x000000eb00f67202 */ /* 0x000fe40000000f00 */
[----:B------:R-:W-:-:S07]  /*a910*/  MOV R226, R247 ;  /* 0x000000f700e27202 */ /* 0x000fce0000000f00 */
[----:B------:R-:W-:Y:S05]  /*a920*/  WARPSYNC.COLLECTIVE R139, `(.L_x_4649) ;  /* 0x000000008b087348 */ /* 0x000fea0003c00000 */
[----:B------:R0:W1:Y:S02]  /*a930*/  SHFL.UP P6, R247, R246, R137, R136 ;  /* 0x04000089f6f77389 */ /* 0x00006400000c0088 */
[----:B01----:R-:W-:Y:S05]  /*a940*/  ENDCOLLECTIVE ;  /* 0x000000000000791b */ /* 0x003fea0003800000 */
.L_x_4649:
[----:B------:R-:W-:Y:S02]  /*a950*/  MOV R246, R236 ;  /* 0x000000ec00f67202 */ /* 0x000fe40000000f00 */
[----:B------:R-:W-:-:S07]  /*a960*/  MOV R245, R247 ;  /* 0x000000f700f57202 */ /* 0x000fce0000000f00 */
[----:B------:R-:W-:Y:S05]  /*a970*/  WARPSYNC.COLLECTIVE R139, `(.L_x_4650) ;  /* 0x000000008b087348 */ /* 0x000fea0003c00000 */
[----:B------:R0:W1:Y:S02]  /*a980*/  SHFL.UP P6, R247, R246, R137, R136 ;  /* 0x04000089f6f77389 */ /* 0x00006400000c0088 */
[----:B01----:R-:W-:Y:S05]  /*a990*/  ENDCOLLECTIVE ;  /* 0x000000000000791b */ /* 0x003fea0003800000 */
.L_x_4650:
        /* <DEDUP_REMOVED lines=17> */
.L_x_4651:
[----:B------:R-:W-:Y:S02]  /*aab0*/  MOV R246, R234 ;  /* 0x000000ea00f67202 */ /* 0x000fe40000000f00 */
[----:B------:R-:W-:-:S07]  /*aac0*/  MOV R138, R247 ;  /* 0x000000f7008a7202 */ /* 0x000fce0000000f00 */
[----:B------:R-:W-:Y:S05]  /*aad0*/  WARPSYNC.COLLECTIVE R139, `(.L_x_4652) ;  /* 0x000000008b087348 */ /* 0x000fea0003c00000 */
[----:B------:R0:W1:Y:S02]  /*aae0*/  SHFL.UP P6, R247, R246, R137, R136 ;  /* 0x04000089f6f77389 */ /* 0x00006400000c0088 */
[----:B01----:R-:W-:Y:S05]  /*aaf0*/  ENDCOLLECTIVE ;  /* 0x000000000000791b */ /* 0x003fea0003800000 */
.L_x_4652:
[----:B------:R-:W-:Y:S02]  /*ab00*/  MOV R246, R235 ;  /* 0x000000eb00f67202 */ /* 0x000fe40000000f00 */
[----:B------:R-:W-:-:S07]  /*ab10*/  MOV R226, R247 ;  /* 0x000000f700e27202 */ /* 0x000fce0000000f00 */
[----:B------:R-:W-:Y:S05]  /*ab20*/  WARPSYNC.COLLECTIVE R139, `(.L_x_4653) ;  /* 0x000000008b087348 */ /* 0x000fea0003c00000 */
[----:B------:R0:W1:Y:S02]  /*ab30*/  SHFL.UP P6, R247, R246, R137, R136 ;  /* 0x04000089f6f77389 */ /* 0x00006400000c0088 */
[----:B01----:R-:W-:Y:S05]  /*ab40*/  ENDCOLLECTIVE ;  /* 0x000000000000791b */ /* 0x003fea0003800000 */
.L_x_4653:
[----:B------:R-:W-:Y:S02]  /*ab50*/  MOV R246, R236 ;  /* 0x000000ec00f67202 */ /* 0x000fe40000000f00 */
[----:B------:R-:W-:-:S07]  /*ab60*/  MOV R245, R247 ;  /* 0x000000f700f57202 */ /* 0x000fce0000000f00 */
[----:B------:R-:W-:Y:S05]  /*ab70*/  WARPSYNC.COLLECTIVE R139, `(.L_x_4654) ;  /* 0x000000008b087348 */ /* 0x000fea0003c00000 */
[----:B------:R0:W1:Y:S02]  /*ab80*/  SHFL.UP P6, R247, R246, R137, R136 ;  /* 0x04000089f6f77389 */ /* 0x00006400000c0088 */
[----:B01----:R-:W-:Y:S05]  /*ab90*/  ENDCOLLECTIVE ;  /* 0x000000000000791b */ /* 0x003fea0003800000 */
.L_x_4654:
        /* <DEDUP_REMOVED lines=17> */
.L_x_4655:
[----:B------:R-:W-:Y:S02]  /*acb0*/  MOV R246, R234 ;  /* 0x000000ea00f67202 */ /* 0x000fe40000000f00 */
[----:B------:R-:W-:-:S07]  /*acc0*/  MOV R138, R247 ;  /* 0x000000f7008a7202 */ /* 0x000fce0000000f00 */
[----:B------:R-:W-:Y:S05]  /*acd0*/  WARPSYNC.COLLECTIVE R139, `(.L_x_4656) ;  /* 0x000000008b087348 */ /* 0x000fea0003c00000 */
[----:B------:R0:W1:Y:S02]  /*ace0*/  SHFL.UP P6, R247, R246, R137, R136 ;  /* 0x04000089f6f77389 */ /* 0x00006400000c0088 */
[----:B01----:R-:W-:Y:S05]  /*acf0*/  ENDCOLLECTIVE ;  /* 0x000000000000791b */ /* 0x003fea0003800000 */
.L_x_4656:
[----:B------:R-:W-:Y:S02]  /*ad00*/  MOV R246, R235 ;  /* 0x000000eb00f67202 */ /* 0x000fe40000000f00 */
[----:B------:R-:W-:-:S07]  /*ad10*/  MOV R226, R247 ;  /* 0x000000f700e27202 */ /* 0x000fce0000000f00 */
[----:B------:R-:W-:Y:S05]  /*ad20*/  WARPSYNC.COLLECTIVE R139, `(.L_x_4657) ;  /* 0x000000008b087348 */ /* 0x000fea0003c00000 */
[----:B------:R0:W1:Y:S02]  /*ad30*/  SHFL.UP P6, R247, R246, R137, R136 ;  /* 0x04000089f6f77389 */ /* 0x00006400000c0088 */
[----:B01----:R-:W-:Y:S05]  /*ad40*/  ENDCOLLECTIVE ;  /* 0x000000000000791b */ /* 0x003fea0003800000 */
.L_x_4657:
[----:B------:R-:W-:Y:S02]  /*ad50*/  MOV R246, R236 ;  /* 0x000000ec00f67202 */ /* 0x000fe40000000f00 */
[----:B------:R-:W-:-:S07]  /*ad60*/  MOV R245, R247 ;  /* 0x000000f700f57202 */ /* 0x000fce0000000f00 */
[----:B------:R-:W-:Y:S05]  /*ad70*/  WARPSYNC.COLLECTIVE R139, `(.L_x_4658) ;  /* 0x000000008b087348 */ /* 0x000fea0003c00000 */
[----:B------:R0:W1:Y:S02]  /*ad80*/  SHFL.UP P6, R247, R246, R137, R136 ;  /* 0x04000089f6f77389 */ /* 0x00006400000c0088 */
[----:B01----:R-:W-:Y:S05]  /*ad90*/  ENDCOLLECTIVE ;  /* 0x000000000000791b */ /* 0x003fea0003800000 */
.L_x_4658:
[----:B------:R-:W-:Y:S01]  /*ada0*/  MOV R136, R247 ;  /* 0x000000f700887202 */ /* 0x000fe20000000f00 */
[----:B------:R-:W-:Y:S06]  /*adb0*/  BRA `(.L_x_4659) ;  /* 0xffffff8800907947 */ /* 0x000fec000383ffff */
.L_x_4539:
        /* <DEDUP_REMOVED lines=8> */
.L_x_4661:
[----:B------:R-:W-:Y:S05]  /*ae40*/  BSYNC B0 ;  /* 0x0000000000007941 */ /* 0x000fea0003800000 */
.L_x_4660:
[----:B------:R-:W-:Y:S05]  /*ae50*/  BRA `(.L_x_4662) ;  /* 0xffffff88009c7947 */ /* 0x000fea000383ffff */
.L_x_4540:
        /* <DEDUP_REMOVED lines=8> */
.L_x_4664:
[----:B------:R-:W-:Y:S05]  /*aee0*/  BSYNC B0 ;  /* 0x0000000000007941 */ /* 0x000fea0003800000 */
.L_x_4663:
[----:B------:R-:W-:Y:S05]  /*aef0*/  BRA `(.L_x_4665) ;  /* 0xffffff88007c7947 */ /* 0x000fea000383ffff */
.L_x_4541:
        /* <DEDUP_REMOVED lines=8> */
.L_x_4667:
[----:B------:R-:W-:Y:S05]  /*af80*/  BSYNC B0 ;  /* 0x0000000000007941 */ /* 0x000fea0003800000 */
.L_x_4666:
[----:B------:R-:W-:Y:S05]  /*af90*/  BRA `(.L_x_4668) ;  /* 0xffffff88005c7947 */ /* 0x000fea000383ffff */
.L_x_4542:
        /* <DEDUP_REMOVED lines=8> */
.L_x_4670:
[----:B------:R-:W-:Y:S05]  /*b020*/  BSYNC B0 ;  /* 0x0000000000007941 */ /* 0x000fea0003800000 */
.L_x_4669:
[----:B------:R-:W-:Y:S05]  /*b030*/  BRA `(.L_x_4671) ;  /* 0xffffff88003c7947 */ /* 0x000fea000383ffff */
.L_x_4543:
        /* <DEDUP_REMOVED lines=8> */
.L_x_4673:
[----:B------:R-:W-:Y:S05]  /*b0c0*/  BSYNC B0 ;  /* 0x0000000000007941 */ /* 0x000fea0003800000 */
.L_x_4672:
        /* <DEDUP_REMOVED lines=9> */
.L_x_4674:
[----:B------:R-:W-:Y:S02]  /*b160*/  MOV R246, R235 ;  /* 0x000000eb00f67202 */ /* 0x000fe40000000f00 */
[----:B------:R-:W-:-:S07]  /*b170*/  MOV R234, R247 ;  /* 0x000000f700ea7202 */ /* 0x000fce0000000f00 */
[----:B------:R-:W-:Y:S05]  /*b180*/  WARPSYNC.COLLECTIVE R139, `(.L_x_4675) ;  /* 0x000000008b087348 */ /* 0x000fea0003c00000 */
[----:B------:R0:W1:Y:S02]  /*b190*/  SHFL.UP P6, R247, R246, R137, R136 ;  /* 0x04000089f6f77389 */ /* 0x00006400000c0088 */
[----:B01----:R-:W-:Y:S05]  /*b1a0*/  ENDCOLLECTIVE ;  /* 0x000000000000791b */ /* 0x003fea0003800000 */
.L_x_4675:
[----:B------:R-:W-:Y:S02]  /*b1b0*/  MOV R246, R236 ;  /* 0x000000ec00f67202 */ /* 0x000fe40000000f00 */
[----:B------:R-:W-:-:S07]  /*b1c0*/  MOV R235, R247 ;  /* 0x000000f700eb7202 */ /* 0x000fce0000000f00 */
[----:B------:R-:W-:Y:S05]  /*b1d0*/  WARPSYNC.COLLECTIVE R139, `(.L_x_4676) ;  /* 0x000000008b087348 */ /* 0x000fea0003c00000 */
[----:B------:R0:W1:Y:S02]  /*b1e0*/  SHFL.UP P6, R247, R246, R137, R136 ;  /* 0x04000089f6f77389 */ /* 0x00006400000c0088 */
[----:B01----:R-:W-:Y:S05]  /*b1f0*/  ENDCOLLECTIVE ;  /* 0x000000000000791b */ /* 0x003fea0003800000 */
.L_x_4676:
[----:B------:R-:W-:Y:S01]  /*b200*/  HFMA2 R137, -RZ, RZ, 0, 0 ;  /* 0x00000000ff897431 */ /* 0x000fe200000001ff */
[----:B------:R-:W-:-:S07]  /*b210*/  MOV R136, 0x1f ;  /* 0x0000001f00887802 */ /* 0x000fce0000000f00 */
[----:B------:R-:W-:Y:S05]  /*b220*/  WARPSYNC.COLLECTIVE R139, `(.L_x_4677) ;  /* 0x000000008b087348 */ /* 0x000fea0003c00000 */
[----:B------:R0:W1:Y:S02]  /*b230*/  SHFL.IDX P2, R226, R138, R137, R136 ;  /* 0x000000898ae27389 */ /* 0x0000640000040088 */
[----:B01----:R-:W-:Y:S05]  /*b240*/  ENDCOLLECTIVE ;  /* 0x000000000000791b */ /* 0x003fea0003800000 */
.L_x_4677:
[----:B------:R-:W-:Y:S02]  /*b250*/  MOV R236, R247 ;  /* 0x000000f700ec7202 */ /* 0x000fe40000000f00 */
[----:B------:R-:W-:Y:S02]  /*b260*/  MOV R138, R121 ;  /* 0x00000079008a7202 */ /* 0x000fe40000000f00 */
[----:B------:R-:W-:-:S07]  /*b270*/  MOV R120, R226 ;  /* 0x000000e200787202 */ /* 0x000fce0000000f00 */
[----:B------:R-:W-:Y:S05]  /*b280*/  WARPSYNC.COLLECTIVE R139, `(.L_x_4678) ;  /* 0x000000008b087348 */ /* 0x000fea0003c00000 */
[----:B------:R0:W1:Y:S02]  /*b290*/  SHFL.IDX P2, R226, R138, R137, R136 ;  /* 0x000000898ae27389 */ /* 0x0000640000040088 */
[----:B01----:R-:W-:Y:S05]  /*b2a0*/  ENDCOLLECTIVE ;  /* 0x000000000000791b */ /* 0x003fea0003800000 */
.L_x_4678:
[----:B------:R-:W-:Y:S02]  /*b2b0*/  MOV R138, R122 ;  /* 0x0000007a008a7202 */ /* 0x000fe40000000f00 */
[----:B------:R-:W-:-:S07]  /*b2c0*/  MOV R121, R226 ;  /* 0x000000e200797202 */ /* 0x000fce0000000f00 */
[----:B------:R-:W-:Y:S05]  /*b2d0*/  WARPSYNC.COLLECTIVE R139, `(.L_x_4679) ;  /* 0x000000008b087348 */ /* 0x000fea0003c00000 */
[----:B------:R0:W1:Y:S02]  /*b2e0*/  SHFL.IDX P2, R226, R138, R137, R136 ;  /* 0x000000898ae27389 */ /* 0x0000640000040088 */
[----:B01----:R-:W-:Y:S05]  /*b2f0*/  ENDCOLLECTIVE ;  /* 0x000000000000791b */ /* 0x003fea0003800000 */
.L_x_4679:
[----:B------:R-:W-:Y:S02]  /*b300*/  MOV R138, R123 ;  /* 0x0000007b008a7202 */ /* 0x000fe40000000f00 */
[----:B------:R-:W-:-:S07]  /*b310*/  MOV R122, R226 ;  /* 0x000000e2007a7202 */ /* 0x000fce0000000f00 */
[----:B------:R-:W-:Y:S05]  /*b320*/  WARPSYNC.COLLECTIVE R139, `(.L_x_4680) ;  /* 0x000000008b087348 */ /* 0x000fea0003c00000 */
[----:B------:R0:W1:Y:S02]  /*b330*/  SHFL.IDX P2, R226, R138, R137, R136 ;  /* 0x000000898ae27389 */ /* 0x0000640000040088 */
[----:B01----:R-:W-:Y:S05]  /*b340*/  ENDCOLLECTIVE ;  /* 0x000000000000791b */ /* 0x003fea0003800000 */
.L_x_4680:
[----:B------:R-:W-:Y:S01]  /*b350*/  MOV R123, R226 ;  /* 0x000000e2007b7202 */ /* 0x000fe20000000f00 */
[----:B------:R-:W-:Y:S06]  /*b360*/  BRA `(.L_x_4681) ;  /* 0xffffff8400987947 */ /* 0x000fec000383ffff */
.L_x_4545:
[----:B------:R-:W-:Y:S01]  /*b370*/  MOV R252, R245 ;  /* 0x000000f500fc7202 */ /* 0x000fe20000000f00 */
[----:B------:R-:W-:Y:S01]  /*b380*/  HFMA2 R251, -RZ, RZ, 0, 5.9604644775390625e-08 ;  /* 0x00000001fffb7431 */ /* 0x000fe200000001ff */
[----:B------:R-:W-:Y:S02]  /*b390*/  MOV R226, 0x1f ;  /* 0x0000001f00e27802 */ /* 0x000fe40000000f00 */
[----:B------:R-:W-:-:S07]  /*b3a0*/  MOV R139, 0xffffffff ;  /* 0xffffffff008b7802 */ /* 0x000fce0000000f00 */
[----:B------:R-:W-:Y:S05]  /*b3b0*/  WARPSYNC.COLLECTIVE R139, `(.L_x_4682) ;  /* 0x000000008b087348 */ /* 0x000fea0003c00000 */
[----:B------:R0:W1:Y:S02]  /*b3c0*/  SHFL.DOWN P2, R136, R252, R251, R226 ;  /* 0x080000fbfc887389 */ /* 0x00006400000400e2 */
[----:B01----:R-:W-:Y:S05]  /*b3d0*/  ENDCOLLECTIVE ;  /* 0x000000000000791b */ /* 0x003fea0003800000 */
.L_x_4682:
[----:B------:R-:W-:Y:S02]  /*b3e0*/  MOV R252, R246 ;  /* 0x000000f600fc7202 */ /* 0x000fe40000000f00 */
[----:B------:R-:W-:-:S07]  /*b3f0*/  MOV R137, R136 ;  /* 0x0000008800897202 */ /* 0x000fce0000000f00 */
[----:B------:R-:W-:Y:S05]  /*b400*/  WARPSYNC.COLLECTIVE R139, `(.L_x_4683) ;  /* 0x000000008b087348 */ /* 0x000fea0003c00000 */
[----:B------:R0:W1:Y:S02]  /*b410*/  SHFL.DOWN P2, R136, R252, R251, R226 ;  /* 0x080000fbfc887389 */ /* 0x00006400000400e2 */
[----:B01----:R-:W-:Y:S05]  /*b420*/  ENDCOLLECTIVE ;  /* 0x000000000000791b */ /* 0x003fea0003800000 */
.L_x_4683:
[----:B------:R-:W-:Y:S02]  /*b430*/  MOV R252, R247 ;  /* 0x000000f700fc7202 */ /* 0x000fe40000000f00 */
[----:B------:R-:W-:-:S07]  /*b440*/  MOV R138, R136 ;  /* 0x00000088008a7202 */ /* 0x000fce0000000f00 */
[----:B------:R-:W-:Y:S05]  /*b450*/  WARPSYNC.COLLECTIVE R139, `(.L_x_4684) ;  /* 0x000000008b087348 */ /* 0x000fea0003c00000 */
[----:B------:R0:W1:Y:S02]  /*b460*/  SHFL.DOWN P2, R136, R252, R251, R226 ;  /* 0x080000fbfc887389 */ /* 0x00006400000400e2 */
[----:B01----:R-:W-:Y:S05]  /*b470*/  ENDCOLLECTIVE ;  /* 0x000000000000791b */ /* 0x003fea0003800000 */
.L_x_4684:
[----:B------:R-:W-:Y:S02]  /*b480*/  MOV R252, R248 ;  /* 0x000000f800fc7202 */ /* 0x000fe40000000f00 */
[----:B------:R-:W-:-:S07]  /*b490*/  MOV R163, R136 ;  /* 0x0000008800a37202 */ /* 0x000fce0000000f00 */
[----:B------:R-:W-:Y:S05]  /*b4a0*/  WARPSYNC.COLLECTIVE R139, `(.L_x_4685) ;  /* 0x000000008b087348 */ /* 0x000fea0003c00000 */
[----:B------:R0:W1:Y:S02]  /*b4b0*/  SHFL.DOWN P2, R136, R252, R251, R226 ;  /* 0x080000fbfc887389 */ /* 0x00006400000400e2 */
[----:B01----:R-:W-:Y:S05]  /*b4c0*/  ENDCOLLECTIVE ;  /* 0x000000000000791b */ /* 0x003fea0003800000 */
.L_x_4685:
[----:B------:R-:W-:Y:S05]  /*b4d0*/  BRA `(.L_x_4686) ;  /* 0xffffff9800c87947 */ /* 0x000fea000383ffff */
.L_x_4548:
        /* <DEDUP_REMOVED lines=8> */
.L_x_4688:
[----:B------:R-:W-:Y:S05]  /*b560*/  BSYNC B0 ;  /* 0x0000000000007941 */ /* 0x000fea0003800000 */
.L_x_4687:
        /* <DEDUP_REMOVED lines=8> */
.L_x_4689:
[----:B------:R-:W-:Y:S02]  /*b5f0*/  MOV R252, R247 ;  /* 0x000000f700fc7202 */ /* 0x000fe40000000f00 */
[----:B------:R-:W-:-:S07]  /*b600*/  MOV R138, R136 ;  /* 0x00000088008a7202 */ /* 0x000fce0000000f00 */
[----:B------:R-:W-:Y:S05]  /*b610*/  WARPSYNC.COLLECTIVE R139, `(.L_x_4690) ;  /* 0x000000008b087348 */ /* 0x000fea0003c00000 */
[----:B------:R0:W1:Y:S02]  /*b620*/  SHFL.DOWN P2, R136, R252, R251, R226 ;  /* 0x080000fbfc887389 */ /* 0x00006400000400e2 */
[----:B01----:R-:W-:Y:S05]  /*b630*/  ENDCOLLECTIVE ;  /* 0x000000000000791b */ /* 0x003fea0003800000 */
.L_x_4690:
[----:B------:R-:W-:Y:S02]  /*b640*/  MOV R252, R248 ;  /* 0x000000f800fc7202 */ /* 0x000fe40000000f00 */
[----:B------:R-:W-:-:S07]  /*b650*/  MOV R163, R136 ;  /* 0x0000008800a37202 */ /* 0x000fce0000000f00 */
[----:B------:R-:W-:Y:S05]  /*b660*/  WARPSYNC.COLLECTIVE R139, `(.L_x_4691) ;  /* 0x000000008b087348 */ /* 0x000fea0003c00000 */
[----:B------:R0:W1:Y:S02]  /*b670*/  SHFL.DOWN P2, R136, R252, R251, R226 ;  /* 0x080000fbfc887389 */ /* 0x00006400000400e2 */
[----:B01----:R-:W-:Y:S05]  /*b680*/  ENDCOLLECTIVE ;  /* 0x000000000000791b */ /* 0x003fea0003800000 */
.L_x_4691:
[----:B------:R-:W-:Y:S01]  /*b690*/  MOV R139, R136 ;  /* 0x00000088008b7202 */ /* 0x000fe20000000f00 */
[----:B------:R-:W-:Y:S06]  /*b6a0*/  BRA `(.L_x_4692) ;  /* 0xffffff9800a87947 */ /* 0x000fec000383ffff */
.L_x_4551:
        /* <DEDUP_REMOVED lines=8> */
.L_x_4694:
[----:B------:R-:W-:Y:S05]  /*b730*/  BSYNC B0 ;  /* 0x0000000000007941 */ /* 0x000fea0003800000 */
.L_x_4693:
        /* <DEDUP_REMOVED lines=8> */
.L_x_4695:
[----:B------:R-:W-:Y:S02]  /*b7c0*/  MOV R252, R247 ;  /* 0x000000f700fc7202 */ /* 0x000fe40000000f00 */
[----:B------:R-:W-:-:S07]  /*b7d0*/  MOV R138, R136 ;  /* 0x00000088008a7202 */ /* 0x000fce0000000f00 */
[----:B------:R-:W-:Y:S05]  /*b7e0*/  WARPSYNC.COLLECTIVE R139, `(.L_x_4696) ;  /* 0x000000008b087348 */ /* 0x000fea0003c00000 */
[----:B------:R0:W1:Y:S02]  /*b7f0*/  SHFL.DOWN P2, R136, R252, R251, R226 ;  /* 0x080000fbfc887389 */ /* 0x00006400000400e2 */
[----:B01----:R-:W-:Y:S05]  /*b800*/  ENDCOLLECTIVE ;  /* 0x000000000000791b */ /* 0x003fea0003800000 */
.L_x_4696:
[----:B------:R-:W-:Y:S02]  /*b810*/  MOV R252, R248 ;  /* 0x000000f800fc7202 */ /* 0x000fe40000000f00 */
[----:B------:R-:W-:-:S07]  /*b820*/  MOV R163, R136 ;  /* 0x0000008800a37202 */ /* 0x000fce0000000f00 */
[----:B------:R-:W-:Y:S05]  /*b830*/  WARPSYNC.COLLECTIVE R139, `(.L_x_4697) ;  /* 0x000000008b087348 */ /* 0x000fea0003c00000 */
[----:B------:R0:W1:Y:S02]  /*b840*/  SHFL.DOWN P2, R136, R252, R251, R226 ;  /* 0x080000fbfc887389 */ /* 0x00006400000400e2 */
[----:B01----:R-:W-:Y:S05]  /*b850*/  ENDCOLLECTIVE ;  /* 0x000000000000791b */ /* 0x003fea0003800000 */
.L_x_4697:
[----:B------:R-:W-:Y:S01]  /*b860*/  MOV R139, R136 ;  /* 0x00000088008b7202 */ /* 0x000fe20000000f00 */
[----:B------:R-:W-:Y:S06]  /*b870*/  BRA `(.L_x_4698) ;  /* 0xffffff9800887947 */ /* 0x000fec000383ffff */
.L_x_4554:
        /* <DEDUP_REMOVED lines=8> */
.L_x_4700:
[----:B------:R-:W-:Y:S05]  /*b900*/  BSYNC B0 ;  /* 0x0000000000007941 */ /* 0x000fea0003800000 */
.L_x_4699:
        /* <DEDUP_REMOVED lines=8> */
.L_x_4701:
[----:B------:R-:W-:Y:S02]  /*b990*/  MOV R252, R247 ;  /* 0x000000f700fc7202 */ /* 0x000fe40000000f00 */
[----:B------:R-:W-:-:S07]  /*b9a0*/  MOV R138, R136 ;  /* 0x00000088008a7202 */ /* 0x000fce0000000f00 */
[----:B------:R-:W-:Y:S05]  /*b9b0*/  WARPSYNC.COLLECTIVE R139, `(.L_x_4702) ;  /* 0x000000008b087348 */ /* 0x000fea0003c00000 */
[----:B------:R0:W1:Y:S02]  /*b9c0*/  SHFL.DOWN P2, R136, R252, R251, R226 ;  /* 0x080000fbfc887389 */ /* 0x00006400000400e2 */
[----:B01----:R-:W-:Y:S05]  /*b9d0*/  ENDCOLLECTIVE ;  /* 0x000000000000791b */ /* 0x003fea0003800000 */
.L_x_4702:
[----:B------:R-:W-:Y:S02]  /*b9e0*/  MOV R252, R248 ;  /* 0x000000f800fc7202 */ /* 0x000fe40000000f00 */
[----:B------:R-:W-:-:S07]  /*b9f0*/  MOV R163, R136 ;  /* 0x0000008800a37202 */ /* 0x000fce0000000f00 */
[----:B------:R-:W-:Y:S05]  /*ba00*/  WARPSYNC.COLLECTIVE R139, `(.L_x_4703) ;  /* 0x000000008b087348 */ /* 0x000fea0003c00000 */
[----:B------:R0:W1:Y:S02]  /*ba10*/  SHFL.DOWN P2, R136, R252, R251, R226 ;  /* 0x080000fbfc887389 */ /* 0x00006400000400e2 */
[----:B01----:R-:W-:Y:S05]  /*ba20*/  ENDCOLLECTIVE ;  /* 0x000000000000791b */ /* 0x003fea0003800000 */
.L_x_4703:
[----:B------:R-:W-:Y:S01]  /*ba30*/  MOV R139, R136 ;  /* 0x00000088008b7202 */ /* 0x000fe20000000f00 */
[----:B------:R-:W-:Y:S06]  /*ba40*/  BRA `(.L_x_4704) ;  /* 0xffffff9800687947 */ /* 0x000fec000383ffff */
.L_x_4557:
        /* <DEDUP_REMOVED lines=8> */
.L_x_4706:
[----:B------:R-:W-:Y:S05]  /*bad0*/  BSYNC B0 ;  /* 0x0000000000007941 */ /* 0x000fea0003800000 */
.L_x_4705:
        /* <DEDUP_REMOVED lines=8> */
.L_x_4707:
[----:B------:R-:W-:Y:S02]  /*bb60*/  MOV R252, R247 ;  /* 0x000000f700fc7202 */ /* 0x000fe40000000f00 */
[----:B------:R-:W-:-:S07]  /*bb70*/  MOV R138, R136 ;  /* 0x00000088008a7202 */ /* 0x000fce0000000f00 */
[----:B------:R-:W-:Y:S05]  /*bb80*/  WARPSYNC.COLLECTIVE R139, `(.L_x_4708) ;  /* 0x000000008b087348 */ /* 0x000fea0003c00000 */
[----:B------:R0:W1:Y:S02]  /*bb90*/  SHFL.DOWN P2, R136, R252, R251, R226 ;  /* 0x080000fbfc887389 */ /* 0x00006400000400e2 */
[----:B01----:R-:W-:Y:S05]  /*bba0*/  ENDCOLLECTIVE ;  /* 0x000000000000791b */ /* 0x003fea0003800000 */
.L_x_4708:
[----:B------:R-:W-:Y:S02]  /*bbb0*/  MOV R252, R248 ;  /* 0x000000f800fc7202 */ /* 0x000fe40000000f00 */
[----:B------:R-:W-:-:S07]  /*bbc0*/  MOV R163, R136 ;  /* 0x0000008800a37202 */ /* 0x000fce0000000f00 */
[----:B------:R-:W-:Y:S05]  /*bbd0*/  WARPSYNC.COLLECTIVE R139, `(.L_x_4709) ;  /* 0x000000008b087348 */ /* 0x000fea0003c00000 */
[----:B------:R0:W1:Y:S02]  /*bbe0*/  SHFL.DOWN P2, R136, R252, R251, R226 ;  /* 0x080000fbfc887389 */ /* 0x00006400000400e2 */
[----:B01----:R-:W-:Y:S05]  /*bbf0*/  ENDCOLLECTIVE ;  /* 0x000000000000791b */ /* 0x003fea0003800000 */
.L_x_4709:
[----:B------:R-:W-:Y:S01]  /*bc00*/  MOV R139, R136 ;  /* 0x00000088008b7202 */ /* 0x000fe20000000f00 */
[----:B------:R-:W-:Y:S06]  /*bc10*/  BRA `(.L_x_4710) ;  /* 0xffffff9800487947 */ /* 0x000fec000383ffff */
.L_x_4560:
        /* <DEDUP_REMOVED lines=8> */
.L_x_4712:
[----:B------:R-:W-:Y:S05]  /*bca0*/  BSYNC B0 ;  /* 0x0000000000007941 */ /* 0x000fea0003800000 */
.L_x_4711:
        /* <DEDUP_REMOVED lines=10> */
.L_x_4713:
[----:B------:R-:W-:Y:S02]  /*bd50*/  MOV R138, R247 ;  /* 0x000000f7008a7202 */ /* 0x000fe40000000f00 */
[----:B------:R-:W-:-:S07]  /*bd60*/  MOV R234, R226 ;  /* 0x000000e200ea7202 */ /* 0x000fce0000000f00 */
[----:B------:R-:W-:Y:S05]  /*bd70*/  WARPSYNC.COLLECTIVE R139, `(.L_x_4714) ;  /* 0x000000008b087348 */ /* 0x000fea0003c00000 */
[----:B------:R0:W1:Y:S02]  /*bd80*/  SHFL.IDX P2, R226, R138, R137, R136 ;  /* 0x000000898ae27389 */ /* 0x0000640000040088 */
[----:B01----:R-:W-:Y:S05]  /*bd90*/  ENDCOLLECTIVE ;  /* 0x000000000000791b */ /* 0x003fea0003800000 */
.L_x_4714:
        /* <DEDUP_REMOVED lines=16> */
.L_x_4715:
[----:B------:R-:W-:Y:S01]  /*bea0*/  MOV R138, R132 ;  /* 0x00000084008a7202 */ /* 0x000fe20000000f00 */
[----:B------:R-:W-:Y:S01]  /*beb0*/  FADD.FTZ R236, R226, R236 ;  /* 0x000000ece2ec7221 */ /* 0x000fe20000010000 */
[----:B------:R-:W-:-:S07]  /*bec0*/  MOV R226, 0x1f ;  /* 0x0000001f00e27802 */ /* 0x000fce0000000f00 */
[----:B------:R-:W-:Y:S05]  /*bed0*/  WARPSYNC.COLLECTIVE R139, `(.L_x_4716) ;  /* 0x000000008b087348 */ /* 0x000fea0003c00000 */
[----:B------:R0:W1:Y:S02]  /*bee0*/  SHFL.DOWN P2, R136, R252, R251, R226 ;  /* 0x080000fbfc887389 */ /* 0x00006400000400e2 */
[----:B01----:R-:W-:Y:S05]  /*bef0*/  ENDCOLLECTIVE ;  /* 0x000000000000791b */ /* 0x003fea0003800000 */
.L_x_4716:
[----:B------:R-:W-:Y:S02]  /*bf00*/  MOV R252, R246 ;  /* 0x000000f600fc7202 */ /* 0x000fe40000000f00 */
[----:B------:R-:W-:-:S07]  /*bf10*/  MOV R245, R136 ;  /* 0x0000008800f57202 */ /* 0x000fce0000000f00 */
[----:B------:R-:W-:Y:S05]  /*bf20*/  WARPSYNC.COLLECTIVE R139, `(.L_x_4717) ;  /* 0x000000008b087348 */ /* 0x000fea0003c00000 */
[----:B------:R0:W1:Y:S02]  /*bf30*/  SHFL.DOWN P2, R136, R252, R251, R226 ;  /* 0x080000fbfc887389 */ /* 0x00006400000400e2 */
[----:B01----:R-:W-:Y:S05]  /*bf40*/  ENDCOLLECTIVE ;  /* 0x000000000000791b */ /* 0x003fea0003800000 */
.L_x_4717:
[----:B------:R-:W-:Y:S02]  /*bf50*/  MOV R252, R247 ;  /* 0x000000f700fc7202 */ /* 0x000fe40000000f00 */
[----:B------:R-:W-:-:S07]  /*bf60*/  MOV R246, R136 ;  /* 0x0000008800f67202 */ /* 0x000fce0000000f00 */
[----:B------:R-:W-:Y:S05]  /*bf70*/  WARPSYNC.COLLECTIVE R139, `(.L_x_4718) ;  /* 0x000000008b087348 */ /* 0x000fea0003c00000 */
[----:B------:R0:W1:Y:S02]  /*bf80*/  SHFL.DOWN P2, R136, R252, R251, R226 ;  /* 0x080000fbfc887389 */ /* 0x00006400000400e2 */
[----:B01----:R-:W-:Y:S05]  /*bf90*/  ENDCOLLECTIVE ;  /* 0x000000000000791b */ /* 0x003fea0003800000 */
.L_x_4718:
[----:B------:R-:W-:Y:S02]  /*bfa0*/  MOV R252, R248 ;  /* 0x000000f800fc7202 */ /* 0x000fe40000000f00 */
[----:B------:R-:W-:-:S07]  /*bfb0*/  MOV R247, R136 ;  /* 0x0000008800f77202 */ /* 0x000fce0000000f00 */
[----:B------:R-:W-:Y:S05]  /*bfc0*/  WARPSYNC.COLLECTIVE R139, `(.L_x_4719) ;  /* 0x000000008b087348 */ /* 0x000fea0003c00000 */
[----:B------:R0:W1:Y:S02]  /*bfd0*/  SHFL.DOWN P2, R136, R252, R251, R226 ;  /* 0x080000fbfc887389 */ /* 0x00006400000400e2 */
[----:B01----:R-:W-:Y:S05]  /*bfe0*/  ENDCOLLECTIVE ;  /* 0x000000000000791b */ /* 0x003fea0003800000 */
.L_x_4719:
[----:B------:R-:W-:Y:S01]  /*bff0*/  MOV R248, R136 ;  /* 0x0000008800f87202 */ /* 0x000fe20000000f00 */
[----:B------:R-:W-:-:S07]  /*c000*/  HFMA2 R136, -RZ, RZ, 0, 1.847743988037109375e-06 ;  /* 0x0000001fff887431 */ /* 0x000fce00000001ff */
[----:B------:R-:W-:Y:S05]  /*c010*/  WARPSYNC.COLLECTIVE R139, `(.L_x_4720) ;  /* 0x000000008b087348 */ /* 0x000fea0003c00000 */
[----:B------:R0:W1:Y:S02]  /*c020*/  SHFL.IDX P2, R226, R138, R137, R136 ;  /* 0x000000898ae27389 */ /* 0x0000640000040088 */
[----:B01----:R-:W-:Y:S05]  /*c030*/  ENDCOLLECTIVE ;  /* 0x000000000000791b */ /* 0x003fea0003800000 */
.L_x_4720:
[----:B------:R-:W-:Y:S02]  /*c040*/  MOV R138, R133 ;  /* 0x00000085008a7202 */ /* 0x000fe40000000f00 */
[----:B------:R-:W-:-:S07]  /*c050*/  MOV R132, R226 ;  /* 0x000000e200847202 */ /* 0x000fce0000000f00 */
[----:B------:R-:W-:Y:S05]  /*c060*/  WARPSYNC.COLLECTIVE R139, `(.L_x_4721) ;  /* 0x000000008b087348 */ /* 0x000fea0003c00000 */
[----:B------:R0:W1:Y:S02]  /*c070*/  SHFL.IDX P2, R226, R138, R137, R136 ;  /* 0x000000898ae27389 */ /* 0x0000640000040088 */
[----:B01----:R-:W-:Y:S05]  /*c080*/  ENDCOLLECTIVE ;  /* 0x000000000000791b */ /* 0x003fea0003800000 */
.L_x_4721:
[----:B------:R-:W-:Y:S02]  /*c090*/  MOV R138, R134 ;  /* 0x00000086008a7202 */ /* 0x000fe40000000f00 */
[----:B------:R-:W-:-:S07]  /*c0a0*/  MOV R133, R226 ;  /* 0x000000e200857202 */ /* 0x000fce0000000f00 */
[----:B------:R-:W-:Y:S05]  /*c0b0*/  WARPSYNC.COLLECTIVE R139, `(.L_x_4722) ;  /* 0x000000008b087348 */ /* 0x000fea0003c00000 */
[----:B------:R0:W1:Y:S02]  /*c0c0*/  SHFL.IDX P2, R226, R138, R137, R136 ;  /* 0x000000898ae27389 */ /* 0x0000640000040088 */
[----:B01----:R-:W-:Y:S05]  /*c0d0*/  ENDCOLLECTIVE ;  /* 0x000000000000791b */ /* 0x003fea0003800000 */
.L_x_4722:
[----:B------:R-:W-:Y:S02]  /*c0e0*/  MOV R138, R135 ;  /* 0x00000087008a7202 */ /* 0x000fe40000000f00 */
[----:B------:R-:W-:-:S07]  /*c0f0*/  MOV R134, R226 ;  /* 0x000000e200867202 */ /* 0x000fce0000000f00 */
[----:B------:R-:W-:Y:S05]  /*c100*/  WARPSYNC.COLLECTIVE R139, `(.L_x_4723) ;  /* 0x000000008b087348 */ /* 0x000fea0003c00000 */
[----:B------:R0:W1:Y:S02]  /*c110*/  SHFL.IDX P2, R226, R138, R137, R136 ;  /* 0x000000898ae27389 */ /* 0x0000640000040088 */
[----:B01----:R-:W-:Y:S05]  /*c120*/  ENDCOLLECTIVE ;  /* 0x000000000000791b */ /* 0x003fea0003800000 */
.L_x_4723:
[----:B------:R-:W-:Y:S01]  /*c130*/  MOV R135, R226 ;  /* 0x000000e200877202 */ /* 0x000fe20000000f00 */
[----:B------:R-:W-:Y:S06]  /*c140*/  BRA `(.L_x_4724) ;  /* 0xffffff9400987947 */ /* 0x000fec000383ffff */
.L_x_4725:
        /* <DEDUP_REMOVED lines=11> */
.L_x_18680:


//--------------------- .text._Z25selective_scan_bwd_kernelI32Selective_Scan_bwd_kernel_traitsILi128ELi16ELb1ELb1ELb0ELb0ELb1EfN3c107complexIfEEEEv12SSMParamsBwd --------------------------
	.section	.text._Z25selective_scan_bwd_kernelI32Selective_Scan_bwd_kernel_traitsILi128ELi16ELb1ELb1ELb0ELb0ELb1EfN3c107complexIfEEEEv12SSMParamsBwd,"ax",@progbits
	.align	128
        .global         _Z25selective_scan_bwd_kernelI32Selective_Scan_bwd_kernel_traitsILi128ELi16ELb1ELb1ELb0ELb0ELb1EfN3c107complexIfEEEEv12SSMParamsBwd
        .type           _Z25selective_scan_bwd_kernelI32Selective_Scan_bwd_kernel_traitsILi128ELi16ELb1ELb1ELb0ELb0ELb1EfN3c107complexIfEEEEv12SSMParamsBwd,@function
        .size           _Z25selective_scan_bwd_kernelI32Selective_Scan_bwd_kernel_traitsILi128ELi16ELb1ELb1ELb0ELb0ELb1EfN3c107complexIfEEEEv12SSMParamsBwd,(.L_x_18681 - _Z25selective_scan_bwd_kernelI32Selective_Scan_bwd_kernel_traitsILi128ELi16ELb1ELb1ELb0ELb0ELb1EfN3c107complexIfEEEEv12SSMParamsBwd)
        .other          _Z25selective_scan_bwd_kernelI32Selective_Scan_bwd_kernel_traitsILi128ELi16ELb1ELb1ELb0ELb0ELb1EfN3c107complexIfEEEEv12SSMParamsBwd,@"STO_CUDA_ENTRY STV_DEFAULT"
_Z25selective_scan_bwd_kernelI32Selective_Scan_bwd_kernel_traitsILi128ELi16ELb1ELb1ELb0ELb0ELb1EfN3c107complexIfEEEEv12SSMParamsBwd:
.text._Z25selective_scan_bwd_kernelI32Selective_Scan_bwd_kernel_traitsILi128ELi16ELb1ELb1ELb0ELb0ELb1EfN3c107complexIfEEEEv12SSMParamsBwd:
        /* <DEDUP_REMOVED lines=28> */
[----:B------:R-:W5:Y:S03]  /*01c0*/  LDCU.64 UR22, c[0x0][0x4b8] ;  /* 0x00009700ff1677ac */ /* 0x000f660008000a00 */
[----:B------:R-:W2:Y:S01]  /*01d0*/  @P1 LDG.E R4, desc[UR28][R4.64] ;  /* 0x0000001c04041981 */ /* 0x000ea2000c1e1900 */
        /* <DEDUP_REMOVED lines=14> */
[----:B------:R-:W-:Y:S01]  /*02c0*/  UIMAD.WIDE.U32 UR8, UR10, UR18, UR8 ;  /* 0x000000120a0872a5 */ /* 0x000fe2000f8e0008 */
[----:B-----5:R-:W3:Y:S01]  /*02d0*/  MUFU.RCP R0, R0 ;  /* 0x0000000000007308 */ /* 0x020ee20000001000 */
[----:B------:R-:W-:Y:S01]  /*02e0*/  UIMAD UR11, UR10, UR15, UR5 ;  /* 0x0000000f0a0b72a4 */ /* 0x000fe2000f8e0205 */
[----:B------:R-:W0:Y:S01]  /*02f0*/  LDCU.128 UR12, c[0x0][0x460] ;  /* 0x00008c00ff0c77ac */ /* 0x000e220008000c00 */
[----:B-1----:R-:W-:-:S02]  /*0300*/  ULEA UR17, UR26, 0xfffff800, 0xb ;  /* 0xfffff8001a117891 */ /* 0x002fc4000f8e58ff */
[----:B------:R-:W-:Y:S02]  /*0310*/  UIMAD UR7, UR10, UR19, UR9 ;  /* 0x000000130a0772a4 */ /* 0x000fe4000f8e0209 */
[----:B------:R-:W-:Y:S02]  /*0320*/  UIADD3 UR9, UP0, UPT, UR17, UR4, URZ ;  /* 0x0000000411097290 */ /* 0x000fe4000ff1e0ff */
[----:B------:R-:W-:Y:S01]  /*0330*/  USHF.R.S32.HI UR20, URZ, 0x1f, UR17 ;  /* 0x0000001fff147899 */ /* 0x000fe20008011411 */
[----:B------:R-:W-:Y:S01]  /*0340*/  UMOV UR4, URZ ;  /* 0x000000ff00047c82 */ /* 0x000fe20008000000 */
[----:B------:R-:W-:Y:S01]  /*0350*/  UIADD3 UR21, UP2, UPT, UR17, UR8, URZ ;  /* 0x0000000811157290 */ /* 0x000fe2000ff5e0ff */
[----:B---3--:R-:W-:Y:S01]  /*0360*/  IADD3 R2, PT, PT, R0, 0xffffffe, RZ ;  /* 0x0ffffffe00027810 */ /* 0x008fe20007ffe0ff */
[----:B------:R-:W-:Y:S01]  /*0370*/  UIADD3.X UR11, UPT, UPT, UR20, UR11, URZ, UP0, !UPT ;  /* 0x0000000b140b7290 */ /* 0x000fe200087fe4ff */
[----:B------:R-:W-:Y:S01]  /*0380*/  MOV R0, UR10 ;  /* 0x0000000a00007c02 */ /* 0x000fe20008000f00 */
[----:B------:R-:W-:-:S02]  /*0390*/  UIADD3.X UR7, UPT, UPT, UR20, UR7, URZ, UP2, !UPT ;  /* 0x0000000714077290 */ /* 0x000fc400097fe4ff */
[----:B0-----:R-:W-:Y:S01]  /*03a0*/  ULEA UR8, UP1, UR9, UR12, 0x2 ;  /* 0x0000000c09087291 */ /* 0x001fe2000f8210ff */
[----:B------:R-:W0:Y:S01]  /*03b0*/  F2I.FTZ.U32.TRUNC.NTZ R2, R2 ;  /* 0x0000000200027305 */ /* 0x000e22000021f000 */
[----:B------:R-:W-:Y:S01]  /*03c0*/  IABS R0, R0 ;  /* 0x0000000000007213 */ /* 0x000fe20000000000 */
[----:B------:R-:W1:Y:S03]  /*03d0*/  LDCU.64 UR18, c[0x0][0x3b0] ;  /* 0x00007600ff1277ac */ /* 0x000e660008000a00 */
[----:B------:R-:W-:Y:S01]  /*03e0*/  R2UR UR27, R0 ;  /* 0x00000000001b72ca */ /* 0x000fe200000e0000 */
[----:B------:R-:W-:Y:S02]  /*03f0*/  ULEA.HI.X UR9, UR9, UR13, UR11, 0x2, UP1 ;  /* 0x0000000d09097291 */ /* 0x000fe400088f140b */
[----:B------:R-:W-:Y:S02]  /*0400*/  UISETP.NE.AND UP1, UPT, UR30, URZ, UPT ;  /* 0x000000ff1e00728c */ /* 0x000fe4000bf25270 */
[----:B------:R-:W-:Y:S01]  /*0410*/  UIMAD UR23, UR23, UR6, URZ ;  /* 0x00000006171772a4 */ /* 0x000fe2000f8e02ff */
[----:B0-----:R-:W-:Y:S01]  /*0420*/  R2UR UR5, R2 ;  /* 0x00000000020572ca */ /* 0x001fe200000e0000 */
[----:B-1----:R-:W-:-:S04]  /*0430*/  UIMAD.WIDE.U32 UR12, UR6, UR18, URZ ;  /* 0x00000012060c72a5 */ /* 0x002fc8000f8e00ff */
[----:B------:R-:W-:-:S08]  /*0440*/  UIMAD UR13, UR6, UR19, UR13 ;  /* 0x00000013060d72a4 */ /* 0x000fd0000f8e020d */
[----:B------:R-:W-:-:S04]  /*0450*/  UIADD3 UR16, UPT, UPT, URZ, -UR5, URZ ;  /* 0x80000005ff107290 */ /* 0x000fc8000fffe0ff */
[----:B------:R-:W-:-:S04]  /*0460*/  UIMAD UR16, UR16, UR31, URZ ;  /* 0x0000001f101072a4 */ /* 0x000fc8000f8e02ff */
[----:B------:R-:W-:Y:S02]  /*0470*/  UIMAD.WIDE.U32 UR4, UR5, UR16, UR4 ;  /* 0x00000010050472a5 */ /* 0x000fe4000f8e0004 */
[----:B------:R-:W-:Y:S02]  /*0480*/  ULEA UR16, UP3, UR21, UR14, 0x2 ;  /* 0x0000000e15107291 */ /* 0x000fe4000f8610ff */
[----:B------:R-:W-:Y:S02]  /*0490*/  UIMAD.WIDE.U32 UR4, UR5, UR27, URZ ;  /* 0x0000001b050472a5 */ /* 0x000fe4000f8e00ff */
[----:B------:R-:W-:Y:S01]  /*04a0*/  ULEA.HI.X UR21, UR21, UR15, UR7, 0x2, UP3 ;  /* 0x0000000f15157291 */ /* 0x000fe200098f1407 */
[----:B------:R-:W0:Y:S04]  /*04b0*/  LDCU.64 UR14, c[0x0][0x3c8] ;  /* 0x00007900ff0e77ac */ /* 0x000e280008000a00 */
[----:B------:R-:W-:Y:S01]  /*04c0*/  UMOV UR7, UR5 ;  /* 0x0000000500077c82 */ /* 0x000fe20008000000 */
[----:B--2---:R-:W-:-:S02]  /*04d0*/  UIMAD.WIDE.U32 UR4, UR6, UR24, URZ ;  /* 0x00000018060472a5 */ /* 0x004fc4000f8e00ff */
[----:B------:R-:W-:Y:S02]  /*04e0*/  UIADD3 UR11, UPT, UPT, -UR7, URZ, URZ ;  /* 0x000000ff070b7290 */ /* 0x000fe4000fffe1ff */
[----:B------:R-:W-:Y:S02]  /*04f0*/  UIMAD UR5, UR6, UR25, UR5 ;  /* 0x00000019060572a4 */ /* 0x000fe4000f8e0205 */
[----:B------:R-:W-:Y:S02]  /*0500*/  UIMAD UR11, UR31, UR11, UR27 ;  /* 0x0000000b1f0b72a4 */ /* 0x000fe4000f8e021b */
[----:B------:R-:W-:Y:S02]  /*0510*/  UIMAD.WIDE.U32 UR4, UR10, UR32, UR4 ;  /* 0x000000200a0472a5 */ /* 0x000fe4000f8e0004 */
[----:B------:R-:W-:Y:S02]  /*0520*/  UISETP.GT.U32.AND UP2, UPT, UR31, UR11, UPT ;  /* 0x0000000b1f00728c */ /* 0x000fe4000bf44070 */
[----:B------:R-:W-:Y:S01]  /*0530*/  UIMAD UR19, UR10, UR33, UR5 ;  /* 0x000000210a1372a4 */ /* 0x000fe2000f8e0205 */
[----:B------:R-:W1:Y:S01]  /*0540*/  LDCU.64 UR32, c[0x0][0x528] ;  /* 0x0000a500ff2077ac */ /* 0x000e620008000a00 */
[----:B------:R-:W-:-:S02]  /*0550*/  ULOP3.LUT UR5, UR10, UR30, URZ, 0x3c, !UPT ;  /* 0x0000001e0a057292 */ /* 0x000fc4000f8e3cff */
[----:B------:R-:W-:-:S05]  /*0560*/  UIADD3 UR4, UP3, UPT, UR17, UR4, URZ ;  /* 0x0000000411047290 */ /* 0x000fca000ff7e0ff */
[----:B------:R-:W-:Y:S02]  /*0570*/  @!UP2 UIADD3 UR11, UPT, UPT, UR11, -UR31, URZ ;  /* 0x8000001f0b0ba290 */ /* 0x000fe4000fffe0ff */
[----:B------:R-:W-:Y:S02]  /*0580*/  @!UP2 UIADD3 UR7, UPT, UPT, UR7, 0x1, URZ ;  /* 0x000000010707a890 */ /* 0x000fe4000fffe0ff */
[----:B------:R-:W-:Y:S02]  /*0590*/  UISETP.GE.U32.AND UP0, UPT, UR11, UR31, UPT ;  /* 0x0000001f0b00728c */ /* 0x000fe4000bf06070 */
[----:B------:R-:W-:Y:S01]  /*05a0*/  UISETP.GE.AND UP2, UPT, UR5, URZ, UPT ;  /* 0x000000ff0500728c */ /* 0x000fe2000bf46270 */
[----:B------:R-:W2:Y:S01]  /*05b0*/  LDCU.64 UR24, c[0x0][0x4c0] ;  /* 0x00009800ff1877ac */ /* 0x000ea20008000a00 */
[----:B------:R-:W-:-:S07]  /*05c0*/  UIADD3.X UR19, UPT, UPT, UR20, UR19, URZ, UP3, !UPT ;  /* 0x0000001314137290 */ /* 0x000fce0009ffe4ff */
[----:B------:R-:W-:Y:S02]  /*05d0*/  @UP0 UIADD3 UR7, UPT, UPT, UR7, 0x1, URZ ;  /* 0x0000000107070890 */ /* 0x000fe4000fffe0ff */
[----:B------:R-:W-:Y:S02]  /*05e0*/  UISETP.NE.U32.AND UP0, UPT, UR34, URZ, UPT ;  /* 0x000000ff2200728c */ /* 0x000fe4000bf05070 */
[----:B------:R-:W-:Y:S02]  /*05f0*/  @!UP2 UIADD3 UR7, UPT, UPT, -UR7, URZ, URZ ;  /* 0x000000ff0707a290 */ /* 0x000fe4000fffe1ff */
[----:B-1----:R-:W-:Y:S02]  /*0600*/  ULEA UR20, UP2, UR4, UR32, 0x2 ;  /* 0x0000002004147291 */ /* 0x002fe4000f8410ff */
[----:B------:R-:W-:Y:S02]  /*0610*/  @!UP1 ULOP3.LUT UR7, URZ, UR30, URZ, 0x33, !UPT ;  /* 0x0000001eff079292 */ /* 0x000fe4000f8e33ff */
[----:B------:R-:W-:-:S02]  /*0620*/  UISETP.NE.AND.EX UP0, UPT, UR35, URZ, UPT, UP0 ;  /* 0x000000ff2300728c */ /* 0x000fc4000bf05300 */
[----:B------:R-:W-:Y:S02]  /*0630*/  ULEA.HI.X UR19, UR4, UR33, UR19, 0x2, UP2 ;  /* 0x0000002104137291 */ /* 0x000fe400090f1413 */
[----:B------:R-:W-:Y:S02]  /*0640*/  USHF.R.S32.HI UR4, URZ, 0x1f, UR7 ;  /* 0x0000001fff047899 */ /* 0x000fe40008011407 */
[----:B0-----:R-:W-:Y:S02]  /*0650*/  UIMAD.WIDE.U32 UR12, UR7, UR14, UR12 ;  /* 0x0000000e070c72a5 */ /* 0x001fe4000f8e000c */
[----:B------:R-:W-:Y:S02]  /*0660*/  UIMAD UR5, UR4, UR14, URZ ;  /* 0x0000000e040572a4 */ /* 0x000fe4000f8e02ff */
[----:B--2---:R-:W-:Y:S02]  /*0670*/  UIMAD UR14, UR4, UR24, URZ ;  /* 0x00000018040e72a4 */ /* 0x004fe4000f8e02ff */
[----:B------:R-:W-:Y:S01]  /*0680*/  UIMAD UR11, UR7, UR15, UR5 ;  /* 0x0000000f070b72a4 */ /* 0x000fe2000f8e0205 */
[----:B------:R-:W0:Y:S01]  /*0690*/  @UP0 LDCU UR15, c[0x0][0x384] ;  /* 0x00007080ff0f07ac */ /* 0x000e220008000800 */
[----:B------:R-:W-:-:S02]  /*06a0*/  UIMAD.WIDE.U32 UR4, UR7, UR24, URZ ;  /* 0x00000018070472a5 */ /* 0x000fc4000f8e00ff */
[----:B------:R-:W-:Y:S01]  /*06b0*/  UIMAD UR14, UR7, UR25, UR14 ;  /* 0x00000019070e72a4 */ /* 0x000fe2000f8e020e */
[----:B------:R-:W1:Y:S01]  /*06c0*/  LDCU.64 UR24, c[0x0][0x538] ;  /* 0x0000a700ff1877ac */ /* 0x000e620008000a00 */
[----:B------:R-:W2:Y:S01]  /*06d0*/  @UP0 LDCU UR27, c[0x0][0x38c] ;  /* 0x00007180ff1b07ac */ /* 0x000ea20008000800 */
[----:B------:R-:W3:Y:S01]  /*06e0*/  LDCU.64 UR30, c[0x0][0x448] ;  /* 0x00008900ff1e77ac */ /* 0x000ee20008000a00 */
[----:B------:R-:W-:Y:S01]  /*06f0*/  ULEA UR7, UR26, 0xfffff000, 0xc ;  /* 0xfffff0001a077891 */ /* 0x000fe2000f8e60ff */
[----:B------:R-:W4:Y:S03]  /*0700*/  @UP0 LDCU.64 UR32, c[0x0][0x480] ;  /* 0x00009000ff2007ac */ /* 0x000f260008000a00 */
[----:B------:R-:W-:Y:S02]  /*0710*/  UIADD3 UR17, UP1, UPT, UR7, UR12, URZ ;  /* 0x0000000c07117290 */ /* 0x000fe4000ff3e0ff */
[----:B------:R-:W-:-:S02]  /*0720*/  UIADD3 UR11, UPT, UPT, UR13, UR11, URZ ;  /* 0x0000000b0d0b7290 */ /* 0x000fc4000fffe0ff */
[----:B------:R-:W-:Y:S02]  /*0730*/  UIADD3 UR5, UPT, UPT, UR5, UR14, URZ ;  /* 0x0000000e05057290 */ /* 0x000fe4000fffe0ff */
[----:B------:R-:W-:Y:S02]  /*0740*/  ULEA.HI.X.SX32 UR7, UR7, UR11, 0x1, UP1 ;  /* 0x0000000b07077291 */ /* 0x000fe400088f0eff */
[----:B0-----:R-:W-:Y:S02]  /*0750*/  @UP0 UIMAD UR11, UR6, UR15, UR10 ;  /* 0x0000000f060b02a4 */ /* 0x001fe4000f8e020a */
[----:B------:R-:W-:Y:S02]  /*0760*/  UIMAD.WIDE.U32 UR12, UR6, UR22, UR4 ;  /* 0x00000016060c72a5 */ /* 0x000fe4000f8e0004 */
[----:B------:R-:W-:Y:S02]  /*0770*/  @UP0 UIMAD UR4, UR11, UR26, URZ ;  /* 0x0000001a0b0402a4 */ /* 0x000fe4000f8e02ff */
[----:B------:R-:W-:-:S02]  /*0780*/  UIADD3 UR5, UPT, UPT, UR13, UR23, URZ ;  /* 0x000000170d057290 */ /* 0x000fc4000fffe0ff */
[----:B-1----:R-:W-:Y:S02]  /*0790*/  ULEA UR11, UP1, UR12, UR24, 0x3 ;  /* 0x000000180c0b7291 */ /* 0x002fe4000f8218ff */
[----:B--2---:R-:W-:Y:S02]  /*07a0*/  @UP0 UIMAD UR13, UR4, UR27, URZ ;  /* 0x0000001b040d02a4 */ /* 0x004fe4000f8e02ff */
[----:B---3--:R-:W-:Y:S02]  /*07b0*/  ULEA UR18, UP2, UR17, UR30, 0x2 ;  /* 0x0000001e11127291 */ /* 0x008fe4000f8410ff */
[----:B------:R-:W-:Y:S01]  /*07c0*/  ULEA.HI.X UR12, UR12, UR25, UR5, 0x3, UP1 ;  /* 0x000000190c0c7291 */ /* 0x000fe200088f1c05 */
[----:B------:R-:W-:Y:S02]  /*07d0*/  UMOV UR4, URZ ;  /* 0x000000ff00047c82 */ /* 0x000fe40008000000 */
[----:B------:R-:W-:Y:S01]  /*07e0*/  UMOV UR5, URZ ;  /* 0x000000ff00057c82 */ /* 0x000fe20008000000 */
[----:B----4-:R-:W-:-:S02]  /*07f0*/  @UP0 UIMAD.WIDE UR4, UR13, 0x10, UR32 ;  /* 0x000000100d0408a5 */ /* 0x010fc4000f8e0220 */
[----:B------:R-:W-:Y:S02]  /*0800*/  ULEA.HI.X UR17, UR17, UR31, UR7, 0x2, UP2 ;  /* 0x0000001f11117291 */ /* 0x000fe400090f1407 */
        /* <DEDUP_REMOVED lines=10> */
[----:B------:R-:W-:Y:S02]  /*08b0*/  UMOV UR15, UR9 ;  /* 0x00000009000f7c82 */ /* 0x000fe40008000000 */
[----:B------:R2:W-:Y:S01]  /*08c0*/  STL [R1+0x14], RZ ;  /* 0x000014ff01007387 */ /* 0x0005e20000100800 */
[C---:B0-----:R-:W-:Y:S02]  /*08d0*/  SHF.L.U32 R2, R3.reuse, 0x2, RZ ;  /* 0x0000000203027819 */ /* 0x041fe400000006ff */
[----:B------:R-:W-:Y:S02]  /*08e0*/  LOP3.LUT R0, R3, 0x1f, RZ, 0xc0, !PT ;  /* 0x0000001f03007812 */ /* 0x000fe400078ec0ff */
[----:B------:R-:W-:-:S02]  /*08f0*/  LOP3.LUT R5, R2, 0xf80, RZ, 0xc0, !PT ;  /* 0x00000f8002057812 */ /* 0x000fc400078ec0ff */
[----:B------:R-:W-:Y:S02]  /*0900*/  LOP3.LUT R2, R3, 0x3e0, RZ, 0xc0, !PT ;  /* 0x000003e003027812 */ /* 0x000fe400078ec0ff */
[----:B------:R-:W-:-:S03]  /*0910*/  LOP3.LUT R61, R5, R0, RZ, 0xfc, !PT ;  /* 0x00000000053d7212 */ /* 0x000fc600078efcff */
[----:B-1----:R2:W-:Y:S04]  /*0920*/  STL [R1+0x18], R2 ;  /* 0x0000180201007387 */ /* 0x0025e80000100800 */
.L_x_4827:
[----:B------:R-:W-:Y:S01]  /*0930*/  BAR.SYNC.DEFER_BLOCKING 0x0 ;  /* 0x0000000000007b1d */ /* 0x000fe20000010000 */
[----:B0-2---:R-:W-:Y:S02]  /*0940*/  MOV R2, UR14 ;  /* 0x0000000e00027c02 */ /* 0x005fe40008000f00 */
[----:B------:R-:W-:-:S03]  /*0950*/  MOV R3, UR15 ;  /* 0x0000000f00037c02 */ /* 0x000fc60008000f00 */
[----:B------:R-:W2:Y:S01]  /*0960*/  LDL R6, [R1+0x18] ;  /* 0x0000180001067983 */ /* 0x000ea20000100800 */
[----:B------:R-:W-:Y:S01]  /*0970*/  IMAD.WIDE.U32 R2, R61, 0x10, R2 ;  /* 0x000000103d027825 */ /* 0x000fe200078e0002 */
[----:B------:R-:W0:Y:S01]  /*0980*/  S2UR UR9, SR_CgaCtaId ;  /* 0x00000000000979c3 */ /* 0x000e220000008800 */
[----:B------:R-:W1:Y:S01]  /*0990*/  S2R R128, SR_LANEID ;  /* 0x0000000000807919 */ /* 0x000e620000000000 */
[----:B------:R-:W-:-:S06]  /*09a0*/  UMOV UR8, 0x400 ;  /* 0x0000040000087882 */ /* 0x000fcc0000000000 */
[----:B------:R-:W3:Y:S08]  /*09b0*/  S2UR UR22, SR_CTAID.X ;  /* 0x00000000001679c3 */ /* 0x000ef00000002500 */
[----:B------:R-:W4:Y:S01]  /*09c0*/  S2UR UR10, SR_CTAID.Y ;  /* 0x00000000000a79c3 */ /* 0x000f220000002600 */
[----:B------:R-:W5:Y:S04]  /*09d0*/  LDG.E.128 R8, desc[UR28][R2.64] ;  /* 0x0000001c02087981 */ /* 0x000f68000c1e1d00 */
[----:B------:R-:W3:Y:S01]  /*09e0*/  LDG.E.128 R12, desc[UR28][R2.64+0x200] ;  /* 0x0002001c020c7981 */ /* 0x000ee2000c1e1d00 */
[----:B------:R-:W-:-:S02]  /*09f0*/  HFMA2 R63, -RZ, RZ, 0, 0 ;  /* 0x00000000ff3f7431 */ /* 0x000fc400000001ff */
[----:B------:R-:W4:Y:S01]  /*0a00*/  LDC.64 R94, c[0x0][0x510] ;  /* 0x00014400ff5e7b82 */ /* 0x000f220000000a00 */
[----:B------:R-:W4:Y:S04]  /*0a10*/  LDG.E.128 R16, desc[UR28][R2.64+0x400] ;  /* 0x0004001c02107981 */ /* 0x000f28000c1e1d00 */
[----:B------:R1:W4:Y:S01]  /*0a20*/  LDG.E.128 R20, desc[UR28][R2.64+0x600] ;  /* 0x0006001c02147981 */ /* 0x000322000c1e1d00 */
[----:B0-----:R-:W-:Y:S02]  /*0a30*/  ULEA UR8, UR9, UR8, 0x18 ;  /* 0x0000000809087291 */ /* 0x001fe4000f8ec0ff */
[----:B------:R-:W0:Y:S01]  /*0a40*/  LDC.64 R100, c[0x0][0x558] ;  /* 0x00015600ff647b82 */ /* 0x000e220000000a00 */
[----:B------:R-:W4:Y:S01]  /*0a50*/  LDL.LU R130, [R1+0x14] ;  /* 0x0000140001827983 */ /* 0x000f220000300800 */
[----:B-1----:R-:W-:-:S02]  /*0a60*/  IADD3 R4, PT, PT, R5, R128, RZ ;  /* 0x0000008005047210 */ /* 0x002fc40007ffe0ff */
[----:B------:R-:W-:Y:S02]  /*0a70*/  MOV R189, UR8 ;  /* 0x0000000800bd7c02 */ /* 0x000fe40008000f00 */
[----:B------:R-:W-:Y:S02]  /*0a80*/  MOV R5, UR21 ;  /* 0x0000001500057c02 */ /* 0x000fe40008000f00 */
[----:B------:R-:W-:Y:S02]  /*0a90*/  LEA R241, R4, R189, 0x4 ;  /* 0x000000bd04f17211 */ /* 0x000fe400078e20ff */
[----:B------:R-:W-:-:S05]  /*0aa0*/  MOV R4, UR16 ;  /* 0x0000001000047c02 */ /* 0x000fca0008000f00 */
[----:B------:R-:W-:Y:S01]  /*0ab0*/  IMAD.WIDE.U32 R2, R61, 0x10, R4 ;  /* 0x000000103d027825 */ /* 0x000fe200078e0004 */
[----:B--2---:R-:W-:-:S04]  /*0ac0*/  IADD3 R60, PT, PT, R6, R128, RZ ;  /* 0x00000080063c7210 */ /* 0x004fc80007ffe0ff */
[----:B------:R-:W-:Y:S01]  /*0ad0*/  LEA R240, R60, R189, 0x6 ;  /* 0x000000bd3cf07211 */ /* 0x000fe200078e30ff */
[----:B-----5:R-:W-:Y:S04]  /*0ae0*/  STS.128 [R241], R8 ;  /* 0x00000008f1007388 */ /* 0x020fe80000000c00 */
[----:B---3--:R-:W-:Y:S04]  /*0af0*/  STS.128 [R241+0x200], R12 ;  /* 0x0002000cf1007388 */ /* 0x008fe80000000c00 */
[----:B----4-:R-:W-:Y:S04]  /*0b00*/  STS.128 [R241+0x400], R16 ;  /* 0x00040010f1007388 */ /* 0x010fe80000000c00 */
[----:B------:R1:W-:Y:S01]  /*0b10*/  STS.128 [R241+0x600], R20 ;  /* 0x00060014f1007388 */ /* 0x0003e20000000c00 */
[----:B------:R-:W-:-:S03]  /*0b20*/  NOP ;  /* 0x0000000000007918 */ /* 0x000fc60000000000 */
[----:B------:R-:W-:Y:S04]  /*0b30*/  LDS.128 R116, [R240] ;  /* 0x00000000f0747984 */ /* 0x000fe80000000c00 */
[----:B------:R-:W-:Y:S04]  /*0b40*/  LDS.128 R112, [R240+0x10] ;  /* 0x00001000f0707984 */ /* 0x000fe80000000c00 */
[----:B------:R-:W-:Y:S01]  /*0b50*/  LDS.128 R108, [R240+0x20] ;  /* 0x00002000f06c7984 */ /* 0x000fe20000000c00 */
[----:B-1----:R-:W-:Y:S01]  /*0b60*/  MOV R20, UR20 ;  /* 0x0000001400147c02 */ /* 0x002fe20008000f00 */
[----:B------:R-:W1:Y:S02]  /*0b70*/  LDC.64 R22, c[0x0][0x410] ;  /* 0x00010400ff167b82 */ /* 0x000e640000000a00 */
[----:B------:R-:W-:Y:S06]  /*0b80*/  LDS.128 R104, [R240+0x30] ;  /* 0x00003000f0687984 */ /* 0x000fec0000000c00 */
[----:B------:R-:W-:Y:S06]  /*0b90*/  BAR.SYNC.DEFER_BLOCKING 0x0 ;  /* 0x0000000000007b1d */ /* 0x000fec0000010000 */
[----:B------:R-:W2:Y:S04]  /*0ba0*/  LDG.E.128 R24, desc[UR28][R2.64] ;  /* 0x0000001c02187981 */ /* 0x000ea8000c1e1d00 */
[----:B------:R-:W3:Y:S04]  /*0bb0*/  LDG.E.128 R28, desc[UR28][R2.64+0x200] ;  /* 0x0002001c021c7981 */ /* 0x000ee8000c1e1d00 */
[----:B------:R-:W4:Y:S04]  /*0bc0*/  LDG.E.128 R32, desc[UR28][R2.64+0x400] ;  /* 0x0004001c02207981 */ /* 0x000f28000c1e1d00 */
[----:B------:R-:W5:Y:S01]  /*0bd0*/  LDG.E.128 R36, desc[UR28][R2.64+0x600] ;  /* 0x0006001c02247981 */ /* 0x000f62000c1e1d00 */
[----:B------:R-:W-:-:S03]  /*0be0*/  MOV R21, UR19 ;  /* 0x0000001300157c02 */ /* 0x000fc60008000f00 */
[----:B------:R-:W-:Y:S01]  /*0bf0*/  IMAD.WIDE.U32 R20, R61, 0x10, R20 ;  /* 0x000000103d147825 */ /* 0x000fe200078e0014 */
[----:B--2---:R2:W-:Y:S04]  /*0c00*/  STS.128 [R241], R24 ;  /* 0x00000018f1007388 */ /* 0x0045e80000000c00 */
[----:B---3--:R-:W-:Y:S04]  /*0c10*/  STS.128 [R241+0x200], R28 ;  /* 0x0002001cf1007388 */ /* 0x008fe80000000c00 */
[----:B----4-:R3:W-:Y:S04]  /*0c20*/  STS.128 [R241+0x400], R32 ;  /* 0x00040020f1007388 */ /* 0x0107e80000000c00 */
[----:B-----5:R-:W-:Y:S01]  /*0c30*/  STS.128 [R241+0x600], R36 ;  /* 0x00060024f1007388 */ /* 0x020fe20000000c00 */
[----:B------:R-:W-:-:S03]  /*0c40*/  NOP ;  /* 0x0000000000007918 */ /* 0x000fc60000000000 */
[----:B------:R-:W-:Y:S01]  /*0c50*/  LDS.128 R4, [R240] ;  /* 0x00000000f0047984 */ /* 0x000fe20000000c00 */
[----:B--2---:R-:W2:Y:S03]  /*0c60*/  LDC.64 R24, c[0x0][0x418] ;  /* 0x00010600ff187b82 */ /* 0x004ea60000000a00 */
[----:B------:R-:W-:Y:S04]  /*0c70*/  LDS.128 R8, [R240+0x10] ;  /* 0x00001000f0087984 */ /* 0x000fe80000000c00 */
[----:B------:R-:W-:Y:S01]  /*0c80*/  LDS.128 R12, [R240+0x20] ;  /* 0x00002000f00c7984 */ /* 0x000fe20000000c00 */
[----:B------:R-:W-:Y:S01]  /*0c90*/  ULEA UR8, UR13, 0xfffff800, 0xb ;  /* 0xfffff8000d087891 */ /* 0x000fe2000f8e58ff */
[----:B------:R-:W4:Y:S02]  /*0ca0*/  LDC.64 R26, c[0x0][0x488] ;  /* 0x00012200ff1a7b82 */ /* 0x000f240000000a00 */
[----:B------:R-:W-:Y:S06]  /*0cb0*/  LDS.128 R16, [R240+0x30] ;  /* 0x00003000f0107984 */ /* 0x000fec0000000c00 */
[----:B------:R-:W-:Y:S06]  /*0cc0*/  BAR.SYNC.DEFER_BLOCKING 0x0 ;  /* 0x0000000000007b1d */ /* 0x000fec0000010000 */
[----:B------:R-:W5:Y:S04]  /*0cd0*/  LDG.E.128 R40, desc[UR28][R20.64] ;  /* 0x0000001c14287981 */ /* 0x000f68000c1e1d00 */
[----:B------:R-:W5:Y:S04]  /*0ce0*/  LDG.E.128 R44, desc[UR28][R20.64+0x200] ;  /* 0x0002001c142c7981 */ /* 0x000f68000c1e1d00 */
[----:B---3--:R-:W3:Y:S04]  /*0cf0*/  LDG.E.128 R32, desc[UR28][R20.64+0x400] ;  /* 0x0004001c14207981 */ /* 0x008ee8000c1e1d00 */
[----:B------:R4:W3:Y:S01]  /*0d00*/  LDG.E.128 R48, desc[UR28][R20.64+0x600] ;  /* 0x0006001c14307981 */ /* 0x0008e2000c1e1d00 */
[----:B------:R-:W-:Y:S01]  /*0d10*/  MOV R62, UR8 ;  /* 0x00000008003e7c02 */ /* 0x000fe20008000f00 */
[----:B------:R-:W0:Y:S04]  /*0d20*/  LDCU.64 UR8, c[0x0][0x490] ;  /* 0x00009200ff0877ac */ /* 0x000e280008000a00 */
[----:B-1----:R-:W-:-:S04]  /*0d30*/  IMAD.WIDE.U32 R2, R22, UR22, R62 ;  /* 0x0000001616027c25 */ /* 0x002fc8000f8e003e */
[----:B------:R-:W-:Y:S02]  /*0d40*/  IMAD R3, R23, UR22, R3 ;  /* 0x0000001617037c24 */ /* 0x000fe4000f8e0203 */
[----:B--2---:R-:W-:-:S04]  /*0d50*/  IMAD.WIDE.U32 R2, R24, UR10, R2 ;  /* 0x0000000a18027c25 */ /* 0x004fc8000f8e0002 */
[----:B------:R-:W-:Y:S01]  /*0d60*/  IMAD R3, R25, UR10, R3 ;  /* 0x0000000a19037c24 */ /* 0x000fe2000f8e0203 */
[----:B----4-:R-:W-:-:S04]  /*0d70*/  LEA R20, P0, R2, R26, 0x2 ;  /* 0x0000001a02147211 */ /* 0x010fc800078010ff */
[----:B------:R-:W-:-:S03]  /*0d80*/  LEA.HI.X R21, R2, R27, R3, 0x2, P0 ;  /* 0x0000001b02157211 */ /* 0x000fc600000f1403 */
[----:B------:R-:W-:Y:S01]  /*0d90*/  IMAD.WIDE.U32 R2, R61, 0x10, R20 ;  /* 0x000000103d027825 */ /* 0x000fe200078e0014 */
[----:B-----5:R1:W-:Y:S04]  /*0da0*/  STS.128 [R241], R40 ;  /* 0x00000028f1007388 */ /* 0x0203e80000000c00 */
[----:B------:R-:W-:Y:S04]  /*0db0*/  STS.128 [R241+0x200], R44 ;  /* 0x0002002cf1007388 */ /* 0x000fe80000000c00 */
[----:B---3--:R2:W-:Y:S04]  /*0dc0*/  STS.128 [R241+0x400], R32 ;  /* 0x00040020f1007388 */ /* 0x0085e80000000c00 */
[----:B------:R-:W-:Y:S01]  /*0dd0*/  STS.128 [R241+0x600], R48 ;  /* 0x00060030f1007388 */ /* 0x000fe20000000c00 */
[----:B------:R-:W-:-:S03]  /*0de0*/  NOP ;  /* 0x0000000000007918 */ /* 0x000fc60000000000 */
[----:B------:R-:W-:Y:S01]  /*0df0*/  LDS.128 R36, [R240] ;  /* 0x00000000f0247984 */ /* 0x000fe20000000c00 */
[----:B-1----:R-:W1:Y:S03]  /*0e00*/  LDC.64 R40, c[0x0][0x428] ;  /* 0x00010a00ff287b82 */ /* 0x002e660000000a00 */
[----:B------:R-:W-:Y:S04]  /*0e10*/  LDS.128 R20, [R240+0x10] ;  /* 0x00001000f0147984 */ /* 0x000fe80000000c00 */
[----:B------:R-:W-:Y:S01]  /*0e20*/  LDS.128 R24, [R240+0x20] ;  /* 0x00002000f0187984 */ /* 0x000fe20000000c00 */
[----:B--2---:R-:W2:Y:S03]  /*0e30*/  LDC.64 R34, c[0x0][0x420] ;  /* 0x00010800ff227b82 */ /* 0x004ea60000000a00 */
[----:B------:R-:W-:Y:S05]  /*0e40*/  LDS.128 R28, [R240+0x30] ;  /* 0x00003000f01c7984 */ /* 0x000fea0000000c00 */
[----:B------:R-:W-:Y:S08]  /*0e50*/  BAR.SYNC.DEFER_BLOCKING 0x0 ;  /* 0x0000000000007b1d */ /* 0x000ff00000010000 */
[----:B------:R-:W3:Y:S01]  /*0e60*/  LDC.64 R42, c[0x0][0x478] ;  /* 0x00011e00ff2a7b82 */ /* 0x000ee20000000a00 */
[----:B------:R-:W4:Y:S04]  /*0e70*/  LDG.E.128 R52, desc[UR28][R2.64] ;  /* 0x0000001c02347981 */ /* 0x000f28000c1e1d00 */
[----:B------:R-:W5:Y:S04]  /*0e80*/  LDG.E.128 R56, desc[UR28][R2.64+0x200] ;  /* 0x0002001c02387981 */ /* 0x000f68000c1e1d00 */
[----:B------:R-:W5:Y:S04]  /*0e90*/  LDG.E.128 R64, desc[UR28][R2.64+0x400] ;  /* 0x0004001c02407981 */ /* 0x000f68000c1e1d00 */
[----:B------:R0:W5:Y:S01]  /*0ea0*/  LDG.E.128 R76, desc[UR28][R2.64+0x600] ;  /* 0x0006001c024c7981 */ /* 0x000162000c1e1d00 */
[----:B--2---:R-:W-:-:S04]  /*0eb0*/  IMAD.WIDE.U32 R32, R34, UR22, R62 ;  /* 0x0000001622207c25 */ /* 0x004fc8000f8e003e */
[----:B------:R-:W-:Y:S02]  /*0ec0*/  IMAD R33, R35, UR22, R33 ;  /* 0x0000001623217c24 */ /* 0x000fe4000f8e0221 */
[----:B-1----:R-:W-:-:S04]  /*0ed0*/  IMAD.WIDE.U32 R32, R40, UR10, R32 ;  /* 0x0000000a28207c25 */ /* 0x002fc8000f8e0020 */
[----:B------:R-:W-:Y:S01]  /*0ee0*/  IMAD R33, R41, UR10, R33 ;  /* 0x0000000a29217c24 */ /* 0x000fe2000f8e0221 */
[----:B---3--:R-:W-:-:S04]  /*0ef0*/  LEA R34, P0, R32, R42, 0x2 ;  /* 0x0000002a20227211 */ /* 0x008fc800078010ff */
[----:B------:R-:W-:-:S03]  /*0f00*/  LEA.HI.X R35, R32, R43, R33, 0x2, P0 ;  /* 0x0000002b20237211 */ /* 0x000fc600000f1421 */
[----:B0-----:R-:W-:Y:S01]  /*0f10*/  IMAD.WIDE.U32 R2, R61, 0x10, R34 ;  /* 0x000000103d027825 */ /* 0x001fe200078e0022 */
[----:B----4-:R0:W-:Y:S04]  /*0f20*/  STS.128 [R241], R52 ;  /* 0x00000034f1007388 */ /* 0x0101e80000000c00 */
[----:B-----5:R-:W-:Y:S04]  /*0f30*/  STS.128 [R241+0x200], R56 ;  /* 0x00020038f1007388 */ /* 0x020fe80000000c00 */
[----:B------:R1:W-:Y:S04]  /*0f40*/  STS.128 [R241+0x400], R64 ;  /* 0x00040040f1007388 */ /* 0x0003e80000000c00 */
[----:B------:R-:W-:Y:S01]  /*0f50*/  STS.128 [R241+0x600], R76 ;  /* 0x0006004cf1007388 */ /* 0x000fe20000000c00 */
[----:B------:R-:W-:-:S03]  /*0f60*/  NOP ;  /* 0x0000000000007918 */ /* 0x000fc60000000000 */
[----:B------:R-:W2:Y:S04]  /*0f70*/  LDS.128 R48, [R240] ;  /* 0x00000000f0307984 */ /* 0x000ea80000000c00 */
[----:B------:R-:W-:Y:S04]  /*0f80*/  LDS.128 R32, [R240+0x10] ;  /* 0x00001000f0207984 */ /* 0x000fe80000000c00 */
[----:B------:R-:W3:Y:S04]  /*0f90*/  LDS.128 R40, [R240+0x20] ;  /* 0x00002000f0287984 */ /* 0x000ee80000000c00 */
[----:B------:R-:W4:Y:S01]  /*0fa0*/  LDS.128 R44, [R240+0x30] ;  /* 0x00003000f02c7984 */ /* 0x000f220000000c00 */
[----:B------:R-:W-:Y:S06]  /*0fb0*/  BAR.SYNC.DEFER_BLOCKING 0x0 ;  /* 0x0000000000007b1d */ /* 0x000fec0000010000 */
[----:B------:R-:W5:Y:S04]  /*0fc0*/  LDG.E.128 R68, desc[UR28][R2.64] ;  /* 0x0000001c02447981 */ /* 0x000f68000c1e1d00 */
[----:B------:R-:W5:Y:S04]  /*0fd0*/  LDG.E.128 R72, desc[UR28][R2.64+0x200] ;  /* 0x0002001c02487981 */ /* 0x000f68000c1e1d00 */
[----:B0-----:R-:W5:Y:S04]  /*0fe0*/  LDG.E.128 R52, desc[UR28][R2.64+0x400] ;  /* 0x0004001c02347981 */ /* 0x001f68000c1e1d00 */
[----:B-1----:R0:W5:Y:S01]  /*0ff0*/  LDG.E.128 R64, desc[UR28][R2.64+0x600] ;  /* 0x0006001c02407981 */ /* 0x002162000c1e1d00 */
[----:B--2---:R-:W-:Y:S01]  /*1000*/  FMUL.FTZ R56, R48, -1.4426950216293334961 ;  /* 0xbfb8aa3b30387820 */ /* 0x004fe20000410000 */
[----:B------:R-:W-:Y:S01]  /*1010*/  FMUL.FTZ R57, R49, -1.4426950216293334961 ;  /* 0xbfb8aa3b31397820 */ /* 0x000fe20000410000 */
[----:B------:R-:W-:Y:S01]  /*1020*/  FMUL.FTZ R58, R50, -1.4426950216293334961 ;  /* 0xbfb8aa3b323a7820 */ /* 0x000fe20000410000 */
[----:B------:R-:W-:-:S03]  /*1030*/  FMUL.FTZ R59, R51, -1.4426950216293334961 ;  /* 0xbfb8aa3b333b7820 */ /* 0x000fc60000410000 */
[----:B------:R-:W1:Y:S04]  /*1040*/  MUFU.EX2 R56, R56 ;  /* 0x0000003800387308 */ /* 0x000e680000000800 */
[----:B------:R-:W2:Y:S04]  /*1050*/  MUFU.EX2 R57, R57 ;  /* 0x0000003900397308 */ /* 0x000ea80000000800 */
[----:B------:R-:W2:Y:S04]  /*1060*/  MUFU.EX2 R58, R58 ;  /* 0x0000003a003a7308 */ /* 0x000ea80000000800 */
[----:B------:R-:W2:Y:S01]  /*1070*/  MUFU.EX2 R59, R59 ;  /* 0x0000003b003b7308 */ /* 0x000ea20000000800 */
[----:B---3--:R-:W-:Y:S01]  /*1080*/  FMUL.FTZ R84, R42, -1.4426950216293334961 ;  /* 0xbfb8aa3b2a547820 */ /* 0x008fe20000410000 */
[----:B----4-:R-:W-:Y:S01]  /*1090*/  FMUL.FTZ R85, R44, -1.4426950216293334961 ;  /* 0xbfb8aa3b2c557820 */ /* 0x010fe20000410000 */
[----:B------:R-:W-:-:S02]  /*10a0*/  FMUL.FTZ R76, R32, -1.4426950216293334961 ;  /* 0xbfb8aa3b204c7820 */ /* 0x000fc40000410000 */
[----:B------:R-:W-:Y:S04]  /*10b0*/  MUFU.EX2 R88, R84 ;  /* 0x0000005400587308 */ /* 0x000fe80000000800 */
[----:B------:R3:W-:Y:S01]  /*10c0*/  MUFU.EX2 R90, R85 ;  /* 0x00000055005a7308 */ /* 0x0007e20000000800 */
[----:B------:R-:W-:Y:S01]  /*10d0*/  FMUL.FTZ R77, R33, -1.4426950216293334961 ;  /* 0xbfb8aa3b214d7820 */ /* 0x000fe20000410000 */
[----:B------:R-:W-:Y:S01]  /*10e0*/  FMUL.FTZ R80, R40, -1.4426950216293334961 ;  /* 0xbfb8aa3b28507820 */ /* 0x000fe20000410000 */
[----:B------:R-:W-:Y:S01]  /*10f0*/  FMUL.FTZ R81, R41, -1.4426950216293334961 ;  /* 0xbfb8aa3b29517820 */ /* 0x000fe20000410000 */
[----:B0-----:R0:W-:Y:S01]  /*1100*/  MUFU.EX2 R2, R76 ;  /* 0x0000004c00027308 */ /* 0x0011e20000000800 */
[----:B-1----:R-:W-:Y:S01]  /*1110*/  FADD.FTZ R56, R56, 1 ;  /* 0x3f80000038387421 */ /* 0x002fe20000010000 */
[----:B---3--:R-:W1:Y:S01]  /*1120*/  LDC.64 R84, c[0x0][0x508] ;  /* 0x00014200ff547b82 */ /* 0x008e620000000a00 */
[----:B--2---:R-:W-:Y:S01]  /*1130*/  FADD.FTZ R57, R57, 1 ;  /* 0x3f80000039397421 */ /* 0x004fe20000010000 */
[----:B------:R-:W-:Y:S01]  /*1140*/  FADD.FTZ R58, R58, 1 ;  /* 0x3f8000003a3a7421 */ /* 0x000fe20000010000 */
[----:B------:R-:W-:Y:S01]  /*1150*/  FADD.FTZ R59, R59, 1 ;  /* 0x3f8000003b3b7421 */ /* 0x000fe20000010000 */
[----:B0-----:R-:W-:Y:S01]  /*1160*/  FMUL.FTZ R76, R43, -1.4426950216293334961 ;  /* 0xbfb8aa3b2b4c7820 */ /* 0x001fe20000410000 */
[----:B------:R0:W2:Y:S04]  /*1170*/  MUFU.EX2 R3, R77 ;  /* 0x0000004d00037308 */ /* 0x0000a80000000800 */
[----:B------:R-:W-:Y:S04]  /*1180*/  MUFU.EX2 R82, R80 ;  /* 0x0000005000527308 */ /* 0x000fe80000000800 */
[----:B------:R-:W-:Y:S04]  /*1190*/  MUFU.EX2 R83, R81 ;  /* 0x0000005100537308 */ /* 0x000fe80000000800 */
[----:B------:R3:W-:Y:S04]  /*11a0*/  MUFU.EX2 R89, R76 ;  /* 0x0000004c00597308 */ /* 0x0007e80000000800 */
[----:B0-----:R-:W0:Y:S08]  /*11b0*/  MUFU.RCP R77, R56 ;  /* 0x00000038004d7308 */ /* 0x001e300000001000 */
[----:B---3--:R-:W3:Y:S08]  /*11c0*/  MUFU.RCP R76, R57 ;  /* 0x00000039004c7308 */ /* 0x008ef00000001000 */
[----:B------:R-:W-:Y:S08]  /*11d0*/  MUFU.RCP R81, R58 ;  /* 0x0000003a00517308 */ /* 0x000ff00000001000 */
[----:B------:R4:W-:Y:S01]  /*11e0*/  MUFU.RCP R80, R59 ;  /* 0x0000003b00507308 */ /* 0x0009e20000001000 */
[----:B------:R-:W-:Y:S01]  /*11f0*/  FMUL.FTZ R86, R45, -1.4426950216293334961 ;  /* 0xbfb8aa3b2d567820 */ /* 0x000fe20000410000 */
[----:B------:R-:W-:-:S06]  /*1200*/  FMUL.FTZ R87, R46, -1.4426950216293334961 ;  /* 0xbfb8aa3b2e577820 */ /* 0x000fcc0000410000 */
[----:B------:R2:W-:Y:S04]  /*1210*/  MUFU.EX2 R91, R86 ;  /* 0x00000056005b7308 */ /* 0x0005e80000000800 */
[----:B------:R0:W-:Y:S01]  /*1220*/  MUFU.EX2 R92, R87 ;  /* 0x00000057005c7308 */ /* 0x0001e20000000800 */
[----:B--2---:R-:W-:Y:S01]  /*1230*/  FADD.FTZ R86, R3, 1 ;  /* 0x3f80000003567421 */ /* 0x004fe20000010000 */
[----:B0-----:R-:W-:Y:S01]  /*1240*/  FADD.FTZ R87, R2, 1 ;  /* 0x3f80000002577421 */ /* 0x001fe20000010000 */
[----:B-1----:R-:W-:-:S04]  /*1250*/  IMAD.WIDE.U32 R2, R84, UR22, R62 ;  /* 0x0000001654027c25 */ /* 0x002fc8000f8e003e */
[----:B------:R-:W-:Y:S02]  /*1260*/  IMAD R3, R85, UR22, R3 ;  /* 0x0000001655037c24 */ /* 0x000fe4000f8e0203 */
[----:B------:R-:W-:-:S04]  /*1270*/  IMAD.WIDE.U32 R2, R94, UR10, R2 ;  /* 0x0000000a5e027c25 */ /* 0x000fc8000f8e0002 */
[----:B------:R-:W-:Y:S01]  /*1280*/  FMUL.FTZ R78, R34, -1.4426950216293334961 ;  /* 0xbfb8aa3b224e7820 */ /* 0x000fe20000410000 */
[----:B------:R-:W-:Y:S01]  /*1290*/  IMAD R3, R95, UR10, R3 ;  /* 0x0000000a5f037c24 */ /* 0x000fe2000f8e0203 */
[----:B------:R-:W-:Y:S01]  /*12a0*/  LEA R84, P0, R2, R100, 0x2 ;  /* 0x0000006402547211 */ /* 0x000fe200078010ff */
[----:B------:R-:W-:-:S03]  /*12b0*/  FMUL.FTZ R79, R35, -1.4426950216293334961 ;  /* 0xbfb8aa3b234f7820 */ /* 0x000fc60000410000 */
[----:B------:R-:W-:Y:S01]  /*12c0*/  LEA.HI.X R85, R2, R101, R3, 0x2, P0 ;  /* 0x0000006502557211 */ /* 0x000fe200000f1403 */
[----:B------:R-:W-:Y:S01]  /*12d0*/  FADD.FTZ R3, R5, UR6 ;  /* 0x0000000605037e21 */ /* 0x000fe20008010000 */
[----:B------:R-:W-:Y:S01]  /*12e0*/  FADD.FTZ R2, R4, UR6 ;  /* 0x0000000604027e21 */ /* 0x000fe20008010000 */
[----:B------:R-:W-:Y:S01]  /*12f0*/  FADD.FTZ R5, R7, UR6 ;  /* 0x0000000607057e21 */ /* 0x000fe20008010000 */
[----:B------:R-:W-:Y:S01]  /*1300*/  FADD.FTZ R4, R6, UR6 ;  /* 0x0000000606047e21 */ /* 0x000fe20008010000 */
[----:B------:R-:W-:Y:S01]  /*1310*/  FADD.FTZ R7, R9, UR6 ;  /* 0x0000000609077e21 */ /* 0x000fe20008010000 */
[----:B------:R-:W0:Y:S01]  /*1320*/  MUFU.EX2 R78, R78 ;  /* 0x0000004e004e7308 */ /* 0x000e220000000800 */
[----:B------:R-:W-:Y:S01]  /*1330*/  FADD.FTZ R6, R8, UR6 ;  /* 0x0000000608067e21 */ /* 0x000fe20008010000 */
[----:B------:R-:W-:Y:S01]  /*1340*/  FADD.FTZ R9, R11, UR6 ;  /* 0x000000060b097e21 */ /* 0x000fe20008010000 */
[----:B------:R-:W-:Y:S01]  /*1350*/  FADD.FTZ R8, R10, UR6 ;  /* 0x000000060a087e21 */ /* 0x000fe20008010000 */
[----:B------:R-:W1:Y:S01]  /*1360*/  MUFU.RCP R87, R87 ;  /* 0x0000005700577308 */ /* 0x000e620000001000 */
[----:B------:R-:W-:Y:S01]  /*1370*/  FADD.FTZ R11, R13, UR6 ;  /* 0x000000060d0b7e21 */ /* 0x000fe20008010000 */
[----:B------:R-:W-:Y:S01]  /*1380*/  FADD.FTZ R10, R12, UR6 ;  /* 0x000000060c0a7e21 */ /* 0x000fe20008010000 */
[----:B------:R-:W-:Y:S01]  /*1390*/  FADD.FTZ R13, R15, UR6 ;  /* 0x000000060f0d7e21 */ /* 0x000fe20008010000 */
[----:B------:R-:W-:Y:S01]  /*13a0*/  FADD.FTZ R12, R14, UR6 ;  /* 0x000000060e0c7e21 */ /* 0x000fe20008010000 */
[----:B------:R-:W-:Y:S01]  /*13b0*/  FADD.FTZ R15, R17, UR6 ;  /* 0x00000006110f7e21 */ /* 0x000fe20008010000 */
[----:B------:R-:W-:Y:S01]  /*13c0*/  FADD.FTZ R14, R16, UR6 ;  /* 0x00000006100e7e21 */ /* 0x000fe20008010000 */
[----:B------:R-:W-:Y:S01]  /*13d0*/  FADD.FTZ R17, R19, UR6 ;  /* 0x0000000613117e21 */ /* 0x000fe20008010000 */
[----:B------:R-:W2:Y:S01]  /*13e0*/  MUFU.EX2 R79, R79 ;  /* 0x0000004f004f7308 */ /* 0x000ea20000000800 */
[----:B------:R-:W-:Y:S01]  /*13f0*/  FADD.FTZ R16, R18, UR6 ;  /* 0x0000000612107e21 */ /* 0x000fe20008010000 */
[----:B------:R-:W-:Y:S01]  /*1400*/  FADD.FTZ R19, -R77, 1 ;  /* 0x3f8000004d137421 */ /* 0x000fe20000010100 */
[----:B0-----:R-:W-:-:S04]  /*1410*/  FADD.FTZ R78, R78, 1 ;  /* 0x3f8000004e4e7421 */ /* 0x001fc80000010000 */
[----:B------:R-:W0:Y:S01]  /*1420*/  MUFU.RCP R97, R78 ;  /* 0x0000004e00617308 */ /* 0x000e220000001000 */
[----:B------:R-:W-:Y:S01]  /*1430*/  FMUL.FTZ R93, R47, -1.4426950216293334961 ;  /* 0xbfb8aa3b2f5d7820 */ /* 0x000fe20000410000 */
[----:B------:R-:W-:Y:S01]  /*1440*/  FADD.FTZ R88, R88, 1 ;  /* 0x3f80000058587421 */ /* 0x000fe20000010000 */
[----:B--2---:R-:W-:-:S05]  /*1450*/  FADD.FTZ R79, R79, 1 ;  /* 0x3f8000004f4f7421 */ /* 0x004fca0000010000 */
[----:B------:R-:W2:Y:S01]  /*1460*/  MUFU.RCP R86, R86 ;  /* 0x0000005600567308 */ /* 0x000ea20000001000 */
[----:B---3--:R-:W-:Y:S01]  /*1470*/  FMUL.FTZ R98, R49, R76 ;  /* 0x0000004c31627220 */ /* 0x008fe20000410000 */
[----:B------:R-:W-:Y:S01]  /*1480*/  FADD.FTZ R83, R83, 1 ;  /* 0x3f80000053537421 */ /* 0x000fe20000010000 */
[----:B------:R-:W-:-:S05]  /*1490*/  FADD.FTZ R89, R89, 1 ;  /* 0x3f80000059597421 */ /* 0x000fca0000010000 */
[----:B------:R-:W3:Y:S01]  /*14a0*/  MUFU.RCP R96, R79 ;  /* 0x0000004f00607308 */ /* 0x000ee20000001000 */
[----:B------:R-:W-:-:S07]  /*14b0*/  FADD.FTZ R82, R82, 1 ;  /* 0x3f80000052527421 */ /* 0x000fce0000010000 */
[----:B------:R0:W-:Y:S08]  /*14c0*/  MUFU.RCP R125, R88 ;  /* 0x00000058007d7308 */ /* 0x0001f00000001000 */
[----:B------:R-:W4:Y:S04]  /*14d0*/  MUFU.EX2 R93, R93 ;  /* 0x0000005d005d7308 */ /* 0x000f280000000800 */
[----:B------:R-:W3:Y:S08]  /*14e0*/  MUFU.RCP R120, R83 ;  /* 0x0000005300787308 */ /* 0x000ef00000001000 */
[----:B------:R3:W3:Y:S01]  /*14f0*/  MUFU.RCP R122, R89 ;  /* 0x00000059007a7308 */ /* 0x0006e20000001000 */
[----:B------:R-:W-:Y:S01]  /*1500*/  FADD.FTZ R91, R91, 1 ;  /* 0x3f8000005b5b7421 */ /* 0x000fe20000010000 */
[----:B------:R-:W-:Y:S01]  /*1510*/  FADD.FTZ R92, R92, 1 ;  /* 0x3f8000005c5c7421 */ /* 0x000fe20000010000 */
[----:B----4-:R-:W-:-:S05]  /*1520*/  FADD.FTZ R93, R93, 1 ;  /* 0x3f8000005d5d7421 */ /* 0x010fca0000010000 */
[----:B------:R-:W4:Y:S01]  /*1530*/  MUFU.RCP R99, R82 ;  /* 0x0000005200637308 */ /* 0x000f220000001000 */
[----:B------:R-:W-:Y:S01]  /*1540*/  FADD.FTZ R90, R90, 1 ;  /* 0x3f8000005a5a7421 */ /* 0x000fe20000010000 */
[----:B-----5:R-:W-:Y:S04]  /*1550*/  STS.128 [R241], R68 ;  /* 0x00000044f1007388 */ /* 0x020fe80000000c00 */
[----:B------:R-:W-:Y:S04]  /*1560*/  STS.128 [R241+0x200], R72 ;  /* 0x00020048f1007388 */ /* 0x000fe80000000c00 */
[----:B------:R-:W-:Y:S04]  /*1570*/  STS.128 [R241+0x400], R52 ;  /* 0x00040034f1007388 */ /* 0x000fe80000000c00 */
[----:B------:R5:W-:Y:S01]  /*1580*/  STS.128 [R241+0x600], R64 ;  /* 0x00060040f1007388 */ /* 0x000be20000000c00 */
[----:B------:R-:W-:-:S03]  /*1590*/  NOP ;  /* 0x0000000000007918 */ /* 0x000fc60000000000 */
[----:B------:R-:W2:Y:S04]  /*15a0*/  LDS.128 R56, [R240] ;  /* 0x00000000f0387984 */ /* 0x000ea80000000c00 */
[----:B------:R-:W0:Y:S01]  /*15b0*/  LDS.128 R52, [R240+0x10] ;  /* 0x00001000f0347984 */ /* 0x000e220000000c00 */
[----:B-----5:R-:W-:Y:S01]  /*15c0*/  FADD.FTZ R64, -R76, 1 ;  /* 0x3f8000004c407421 */ /* 0x020fe20000010100 */
[----:B------:R-:W-:-:S03]  /*15d0*/  FFMA.FTZ R65, R48, R19, 1 ;  /* 0x3f80000030417423 */ /* 0x000fc60000010013 */
[----:B------:R-:W-:Y:S01]  /*15e0*/  FFMA.FTZ R64, R49, R64, 1 ;  /* 0x3f80000031407423 */ /* 0x000fe20000010040 */
[----:B-1----:R-:W-:Y:S01]  /*15f0*/  FADD.FTZ R71, -R87, 1 ;  /* 0x3f80000057477421 */ /* 0x002fe20000010100 */
[----:B------:R-:W-:-:S03]  /*1600*/  FMUL.FTZ R19, R48, R77 ;  /* 0x0000004d30137220 */ /* 0x000fc60000410000 */
[----:B------:R-:W-:Y:S01]  /*1610*/  FFMA.FTZ R71, R32, R71, 1 ;  /* 0x3f80000020477423 */ /* 0x000fe20000010047 */
[----:B--2---:R-:W-:Y:S01]  /*1620*/  FMUL.FTZ R67, R37, R57 ;  /* 0x0000003925437220 */ /* 0x004fe20000410000 */
[----:B------:R-:W-:-:S03]  /*1630*/  FMUL.FTZ R18, R36, R56 ;  /* 0x0000003824127220 */ /* 0x000fc60000410000 */
[----:B------:R-:W-:Y:S01]  /*1640*/  FMUL.FTZ R67, R76, R67 ;  /* 0x000000434c437220 */ /* 0x000fe20000410000 */
[----:B------:R-:W-:-:S03]  /*1650*/  FMUL.FTZ R18, R77, R18 ;  /* 0x000000124d127220 */ /* 0x000fc60000410000 */
[----:B------:R-:W-:Y:S01]  /*1660*/  FMUL.FTZ R73, R67, R64 ;  /* 0x0000004043497220 */ /* 0x000fe20000410000 */
[----:B------:R-:W-:Y:S02]  /*1670*/  FMUL.FTZ R72, R18, R65 ;  /* 0x0000004112487220 */ /* 0x000fe40000410000 */
[----:B------:R-:W1:Y:S01]  /*1680*/  LDS.128 R64, [R240+0x20] ;  /* 0x00002000f0407984 */ /* 0x000e620000000c00 */
[----:B------:R-:W-:Y:S01]  /*1690*/  FMUL.FTZ R69, R39, R59 ;  /* 0x0000003b27457220 */ /* 0x000fe20000410000 */
[----:B0-----:R-:W-:Y:S01]  /*16a0*/  FMUL.FTZ R68, R20, R52 ;  /* 0x0000003414447220 */ /* 0x001fe20000410000 */
[C---:B------:R-:W-:Y:S02]  /*16b0*/  FADD.FTZ R18, -R80.reuse, 1 ;  /* 0x3f80000050127421 */ /* 0x040fe40000010100 */
[----:B------:R-:W-:Y:S01]  /*16c0*/  FMUL.FTZ R69, R80, R69 ;  /* 0x0000004550457220 */ /* 0x000fe20000410000 */
[----:B------:R-:W-:Y:S01]  /*16d0*/  FMUL.FTZ R68, R87, R68 ;  /* 0x0000004457447220 */ /* 0x000fe20000410000 */
[----:B------:R-:W-:Y:S01]  /*16e0*/  FFMA.FTZ R48, R51, R18, 1 ;  /* 0x3f80000033307423 */ /* 0x000fe20000010012 */
[----:B------:R-:W-:Y:S01]  /*16f0*/  FADD.FTZ R49, -R81, 1 ;  /* 0x3f80000051317421 */ /* 0x000fe20000010100 */
[----:B------:R-:W-:Y:S01]  /*1700*/  FMUL.FTZ R18, R38, R58 ;  /* 0x0000003a26127220 */ /* 0x000fe20000410000 */
[----:B------:R-:W-:Y:S01]  /*1710*/  FMUL.FTZ R88, R68, R71 ;  /* 0x0000004744587220 */ /* 0x000fe20000410000 */
[----:B------:R-:W-:-:S02]  /*1720*/  FMUL.FTZ R75, R69, R48 ;  /* 0x00000030454b7220 */ /* 0x000fc40000410000 */
[----:B------:R-:W0:Y:S01]  /*1730*/  LDS.128 R68, [R240+0x30] ;  /* 0x00003000f0447984 */ /* 0x000e220000000c00 */
[----:B------:R-:W-:Y:S01]  /*1740*/  FFMA.FTZ R49, R50, R49, 1 ;  /* 0x3f80000032317423 */ /* 0x000fe20000010031 */
[----:B------:R-:W-:-:S04]  /*1750*/  FMUL.FTZ R18, R81, R18 ;  /* 0x0000001251127220 */ /* 0x000fc80000410000 */
[----:B------:R-:W-:Y:S01]  /*1760*/  FMUL.FTZ R74, R18, R49 ;  /* 0x00000031124a7220 */ /* 0x000fe20000410000 */
[----:B------:R-:W-:Y:S01]  /*1770*/  FADD.FTZ R49, -R97, 1 ;  /* 0x3f80000061317421 */ /* 0x000fe20000010100 */
[----:B------:R-:W-:Y:S01]  /*1780*/  FADD.FTZ R18, -R86, 1 ;  /* 0x3f80000056127421 */ /* 0x000fe20000010100 */
[----:B---3--:R-:W-:Y:S01]  /*1790*/  FADD.FTZ R76, -R96, 1 ;  /* 0x3f800000604c7421 */ /* 0x008fe20000010100 */
[----:B------:R-:W-:Y:S01]  /*17a0*/  FMUL.FTZ R48, R22, R54 ;  /* 0x0000003616307220 */ /* 0x000fe20000410000 */
[----:B------:R-:W-:Y:S01]  /*17b0*/  FFMA.FTZ R77, R34, R49, 1 ;  /* 0x3f800000224d7423 */ /* 0x000fe20000010031 */
[----:B------:R-:W-:Y:S01]  /*17c0*/  FMUL.FTZ R49, R21, R53 ;  /* 0x0000003515317220 */ /* 0x000fe20000410000 */
[----:B------:R-:W-:Y:S01]  /*17d0*/  FMUL.FTZ R79, R23, R55 ;  /* 0x00000037174f7220 */ /* 0x000fe20000410000 */
[----:B------:R-:W-:Y:S01]  /*17e0*/  FFMA.FTZ R18, R33, R18, 1 ;  /* 0x3f80000021127423 */ /* 0x000fe20000010012 */
[----:B------:R-:W-:Y:S01]  /*17f0*/  FFMA.FTZ R76, R35, R76, 1 ;  /* 0x3f800000234c7423 */ /* 0x000fe2000001004c */
[----:B------:R-:W-:Y:S01]  /*1800*/  FMUL.FTZ R49, R86, R49 ;  /* 0x0000003156317220 */ /* 0x000fe20000410000 */
[----:B------:R-:W-:Y:S01]  /*1810*/  FMUL.FTZ R48, R97, R48 ;  /* 0x0000003061307220 */ /* 0x000fe20000410000 */
[----:B------:R-:W-:Y:S01]  /*1820*/  FMUL.FTZ R79, R96, R79 ;  /* 0x0000004f604f7220 */ /* 0x000fe20000410000 */
[----:B------:R2:W3:Y:S01]  /*1830*/  MUFU.RCP R124, R91 ;  /* 0x0000005b007c7308 */ /* 0x0004e20000001000 */
[----:B------:R-:W-:Y:S01]  /*1840*/  FMUL.FTZ R89, R49, R18 ;  /* 0x0000001231597220 */ /* 0x000fe20000410000 */
[----:B------:R-:W-:-:S06]  /*1850*/  FADD.FTZ R18, -R120, 1 ;  /* 0x3f80000078127421 */ /* 0x000fcc0000010100 */
[----:B------:R-:W5:Y:S01]  /*1860*/  MUFU.RCP R129, R92 ;  /* 0x0000005c00817308 */ /* 0x000f620000001000 */
[----:B--2---:R-:W-:Y:S01]  /*1870*/  FMUL.FTZ R91, R79, R76 ;  /* 0x0000004c4f5b7220 */ /* 0x004fe20000410000 */
[----:B------:R-:W-:-:S06]  /*1880*/  FADD.FTZ R76, -R122, 1 ;  /* 0x3f8000007a4c7421 */ /* 0x000fcc0000010100 */
[----:B------:R-:W2:Y:S01]  /*1890*/  MUFU.RCP R126, R93 ;  /* 0x0000005d007e7308 */ /* 0x000ea20000001000 */
[----:B------:R-:W-:-:S07]  /*18a0*/  FFMA.FTZ R78, R43, R76, 1 ;  /* 0x3f8000002b4e7423 */ /* 0x000fce000001004c */
[----:B------:R3:W0:Y:S01]  /*18b0*/  MUFU.RCP R127, R90 ;  /* 0x0000005a007f7308 */ /* 0x0006220000001000 */
[----:B----4-:R-:W-:Y:S01]  /*18c0*/  FADD.FTZ R49, -R99, 1 ;  /* 0x3f80000063317421 */ /* 0x010fe20000010100 */
[----:B-1----:R-:W-:Y:S01]  /*18d0*/  FMUL.FTZ R76, R26, R66 ;  /* 0x000000421a4c7220 */ /* 0x002fe20000410000 */
[----:B------:R-:W-:Y:S01]  /*18e0*/  BAR.SYNC.DEFER_BLOCKING 0x0 ;  /* 0x0000000000007b1d */ /* 0x000fe20000010000 */
[----:B---3--:R-:W-:Y:S01]  /*18f0*/  FMUL.FTZ R90, R48, R77 ;  /* 0x0000004d305a7220 */ /* 0x008fe20000410000 */
[----:B------:R-:W-:Y:S01]  /*1900*/  FADD.FTZ R77, -R125, 1 ;  /* 0x3f8000007d4d7421 */ /* 0x000fe20000010100 */
[----:B------:R-:W-:Y:S01]  /*1910*/  FFMA.FTZ R48, R41, R18, 1 ;  /* 0x3f80000029307423 */ /* 0x000fe20000010012 */
[----:B------:R-:W-:Y:S02]  /*1920*/  FMUL.FTZ R18, R24, R64 ;  /* 0x0000004018127220 */ /* 0x000fe40000410000 */
        /* <DEDUP_REMOVED lines=12> */
[----:B-----5:R-:W-:Y:S01]  /*19f0*/  FADD.FTZ R77, -R129, 1 ;  /* 0x3f800000814d7421 */ /* 0x020fe20000010100 */
[----:B--2---:R-:W-:Y:S01]  /*1a00*/  FADD.FTZ R76, -R126, 1 ;  /* 0x3f8000007e4c7421 */ /* 0x004fe20000010100 */
[----:B------:R-:W-:Y:S01]  /*1a10*/  FMUL.FTZ R95, R83, R78 ;  /* 0x0000004e535f7220 */ /* 0x000fe20000410000 */
[----:B------:R-:W-:Y:S01]  /*1a20*/  FFMA.FTZ R48, R45, R18, 1 ;  /* 0x3f8000002d307423 */ /* 0x000fe20000010012 */
[----:B------:R-:W-:Y:S01]  /*1a30*/  FFMA.FTZ R79, R46, R77, 1 ;  /* 0x3f8000002e4f7423 */ /* 0x000fe2000001004d */
[----:B------:R-:W-:Y:S01]  /*1a40*/  FFMA.FTZ R78, R47, R76, 1 ;  /* 0x3f8000002f4e7423 */ /* 0x000fe2000001004c */
[----:B0-----:R-:W-:Y:S01]  /*1a50*/  FADD.FTZ R49, -R127, 1 ;  /* 0x3f8000007f317421 */ /* 0x001fe20000010100 */
        /* <DEDUP_REMOVED lines=15> */
[----:B------:R-:W-:-:S02]  /*1b50*/  FMUL.FTZ R18, R51, R80 ;  /* 0x0000005033127220 */ /* 0x000fc40000410000 */
[----:B------:R-:W-:Y:S04]  /*1b60*/  STS.128 [R240+0x10], R88 ;  /* 0x00001058f0007388 */ /* 0x000fe80000000c00 */
[----:B------:R-:W-:Y:S04]  /*1b70*/  STS.128 [R240+0x20], R92 ;  /* 0x0000205cf0007388 */ /* 0x000fe80000000c00 */
[----:B------:R-:W-:Y:S01]  /*1b80*/  STS.128 [R240+0x30], R100 ;  /* 0x00003064f0007388 */ /* 0x000fe20000000c00 */
[----:B------:R-:W-:-:S03]  /*1b90*/  NOP ;  /* 0x0000000000007918 */ /* 0x000fc60000000000 */
[----:B------:R-:W0:Y:S04]  /*1ba0*/  LDS.128 R76, [R241] ;  /* 0x00000000f14c7984 */ /* 0x000e280000000c00 */
[----:B------:R-:W1:Y:S04]  /*1bb0*/  LDS.128 R48, [R241+0x200] ;  /* 0x00020000f1307984 */ /* 0x000e680000000c00 */
[----:B------:R-:W2:Y:S04]  /*1bc0*/  LDS.128 R80, [R241+0x400] ;  /* 0x00040000f1507984 */ /* 0x000ea80000000c00 */
[----:B------:R-:W3:Y:S01]  /*1bd0*/  LDS.128 R72, [R241+0x600] ;  /* 0x00060000f1487984 */ /* 0x000ee20000000c00 */
[----:B------:R-:W-:-:S04]  /*1be0*/  IMAD.WIDE.U32 R84, R61, 0x10, R84 ;  /* 0x000000103d547825 */ /* 0x000fc800078e0054 */
[----:B------:R-:W-:Y:S01]  /*1bf0*/  FMUL.FTZ R87, R32, R87 ;  /* 0x0000005720577220 */ /* 0x000fe20000410000 */
[----:B------:R-:W-:Y:S01]  /*1c00*/  FMUL.FTZ R121, R36, R19 ;  /* 0x0000001324797220 */ /* 0x000fe20000410000 */
[----:B------:R-:W-:Y:S01]  /*1c10*/  UISETP.NE.U32.AND UP0, UPT, UR8, URZ, UPT ;  /* 0x000000ff0800728c */ /* 0x000fe2000bf05070 */
[----:B------:R-:W-:Y:S01]  /*1c20*/  FMUL.FTZ R86, R33, R86 ;  /* 0x0000005621567220 */ /* 0x000fe20000410000 */
        /* <DEDUP_REMOVED lines=8> */
[----:B0-----:R0:W-:Y:S04]  /*1cb0*/  STG.E.128 desc[UR28][R84.64], R76 ;  /* 0x0000004c54007986 */ /* 0x0011e8000c101d1c */
[----:B-1----:R0:W-:Y:S04]  /*1cc0*/  STG.E.128 desc[UR28][R84.64+0x200], R48 ;  /* 0x0002003054007986 */ /* 0x0021e8000c101d1c */
[----:B--2---:R0:W-:Y:S04]  /*1cd0*/  STG.E.128 desc[UR28][R84.64+0x400], R80 ;  /* 0x0004005054007986 */ /* 0x0041e8000c101d1c */
[----:B---3--:R0:W-:Y:S01]  /*1ce0*/  STG.E.128 desc[UR28][R84.64+0x600], R72 ;  /* 0x0006004854007986 */ /* 0x0081e2000c101d1c */
        /* <DEDUP_REMOVED lines=28> */
[----:B------:R-:W-:-:S03]  /*1eb0*/  FMUL.FTZ R52, R52, R87 ;  /* 0x0000005734347220 */ /* 0x000fc60000410000 */
[----:B------:R-:W0:Y:S01]  /*1ec0*/  LDC.64 R18, c[0x0][0x430] ;  /* 0x00010c00ff127b82 */ /* 0x000e220000000a00 */
        /* <DEDUP_REMOVED lines=32> */
.L_x_4727:
        /* <DEDUP_REMOVED lines=37> */
[----:B------:R-:W-:-:S05]  /*2320*/  FFMA.FTZ R18, R107, R46, R18 ;  /* 0x0000002e6b127223 */ /* 0x000fca0000010012 */
[----:B------:R0:W-:Y:S01]  /*2330*/  STL [R1+0x14], R18 ;  /* 0x0000141201007387 */ /* 0x0001e20000100800 */
[----:B------:R-:W-:Y:S06]  /*2340*/  BAR.SYNC.DEFER_BLOCKING 0x0 ;  /* 0x0000000000007b1d */ /* 0x000fec0000010000 */
[----:B------:R-:W-:Y:S05]  /*2350*/  BRA.U !UP0, `(.L_x_4728) ;  /* 0x00000085083c7547 */ /* 0x000fea000b800000 */
[----:B------:R-:W1:Y:S01]  /*2360*/  S2R R190, SR_TID.X ;  /* 0x0000000000be7919 */ /* 0x000e620000002100 */
[----:B------:R-:W-:Y:S01]  /*2370*/  FADD.FTZ R21, R33, R33 ;  /* 0x0000002121157221 */ /* 0x000fe20000010000 */
[----:B------:R-:W-:Y:S01]  /*2380*/  FADD.FTZ R24, R34, R34 ;  /* 0x0000002222187221 */ /* 0x000fe20000010000 */
[----:B------:R-:W-:Y:S01]  /*2390*/  FADD.FTZ R20, R38, R38 ;  /* 0x0000002626147221 */ /* 0x000fe20000010000 */
[----:B0-----:R-:W-:Y:S01]  /*23a0*/  FADD.FTZ R18, R36, R36 ;  /* 0x0000002424127221 */ /* 0x001fe20000010000 */
[----:B------:R-:W-:Y:S01]  /*23b0*/  FADD.FTZ R23, R35, R35 ;  /* 0x0000002323177221 */ /* 0x000fe20000010000 */
[----:B------:R-:W-:Y:S01]  /*23c0*/  FADD.FTZ R25, R39, R39 ;  /* 0x0000002727197221 */ /* 0x000fe20000010000 */
[----:B------:R-:W-:Y:S01]  /*23d0*/  FADD.FTZ R19, R37, R37 ;  /* 0x0000002525137221 */ /* 0x000fe20000010000 */
[----:B------:R-:W0:Y:S01]  /*23e0*/  LDCU.64 UR8, c[0x0][0x3a0] ;  /* 0x00007400ff0877ac */ /* 0x000e220008000a00 */
[----:B------:R-:W-:Y:S01]  /*23f0*/  FADD.FTZ R22, R32, R32 ;  /* 0x0000002020167221 */ /* 0x000fe20000010000 */
[----:B------:R-:W-:Y:S01]  /*2400*/  FADD.FTZ R26, R40, R40 ;  /* 0x00000028281a7221 */ /* 0x000fe20000010000 */
[----:B------:R-:W-:Y:S01]  /*2410*/  FADD.FTZ R28, R42, R42 ;  /* 0x0000002a2a1c7221 */ /* 0x000fe20000010000 */
[----:B------:R-:W2:Y:S01]  /*2420*/  LDCU.64 UR26, c[0x0][0x3d8] ;  /* 0x00007b00ff1a77ac */ /* 0x000ea20008000a00 */
[----:B------:R-:W-:Y:S01]  /*2430*/  FADD.FTZ R30, R44, R44 ;  /* 0x0000002c2c1e7221 */ /* 0x000fe20000010000 */
[----:B------:R-:W-:Y:S01]  /*2440*/  FADD.FTZ R32, R46, R46 ;  /* 0x0000002e2e207221 */ /* 0x000fe20000010000 */
[----:B------:R-:W-:Y:S01]  /*2450*/  SHF.L.U32 R60, R60, 0x3, RZ ;  /* 0x000000033c3c7819 */ /* 0x000fe200000006ff */
[----:B------:R-:W-:Y:S01]  /*2460*/  UISETP.NE.AND UP0, UPT, UR13, 0x1, UPT ;  /* 0x000000010d00788c */ /* 0x000fe2000bf05270 */
[----:B------:R-:W-:Y:S01]  /*2470*/  FADD.FTZ R27, R41, R41 ;  /* 0x00000029291b7221 */ /* 0x000fe20000010000 */
[----:B------:R-:W-:Y:S01]  /*2480*/  FADD.FTZ R29, R43, R43 ;  /* 0x0000002b2b1d7221 */ /* 0x000fe20000010000 */
[----:B------:R-:W-:Y:S01]  /*2490*/  LEA.HI.SX32 R60, R60, R60, 0x1b ;  /* 0x0000003c3c3c7211 */ /* 0x000fe200078fdaff */
[----:B------:R-:W-:Y:S01]  /*24a0*/  FADD.FTZ R31, R45, R45 ;  /* 0x0000002d2d1f7221 */ /* 0x000fe20000010000 */
[----:B------:R-:W-:Y:S01]  /*24b0*/  MOV R100, RZ ;  /* 0x000000ff00647202 */ /* 0x000fe20000000f00 */
[----:B------:R-:W3:Y:S01]  /*24c0*/  LDCU UR44, c[0x0][0x394] ;  /* 0x00007280ff2c77ac */ /* 0x000ee20008000800 */
[----:B------:R-:W-:Y:S01]  /*24d0*/  PLOP3.LUT P1, PT, PT, PT, UP0, 0x80, 0x8 ;  /* 0x000000000008781c */ /* 0x000fe20003f2f008 */
[----:B0-----:R-:W-:-:S03]  /*24e0*/  UIMAD.WIDE.U32 UR22, UR10, UR8, URZ ;  /* 0x000000080a1672a5 */ /* 0x001fc6000f8e00ff */
[----:B------:R-:W-:Y:S01]  /*24f0*/  ISETP.EQ.AND P1, PT, R0, RZ, P1 ;  /* 0x000000ff0000720c */ /* 0x000fe20000f22270 */
[----:B------:R-:W-:Y:S01]  /*2500*/  FADD.FTZ R0, R121, R121 ;  /* 0x0000007979007221 */ /* 0x000fe20000010000 */
[----:B------:R-:W0:Y:S01]  /*2510*/  LDCU UR45, c[0x0][0x38c] ;  /* 0x00007180ff2d77ac */ /* 0x000e220008000800 */
[C---:B-1----:R-:W-:Y:S01]  /*2520*/  SHF.L.U32 R33, R190.reuse, 0x2, RZ ;  /* 0x00000002be217819 */ /* 0x042fe200000006ff */
[----:B--2---:R-:W-:Y:S01]  /*2530*/  UIMAD.WIDE.U32 UR24, UR10, UR26, URZ ;  /* 0x0000001a0a1872a5 */ /* 0x004fe2000f8e00ff */
[C---:B------:R-:W-:Y:S01]  /*2540*/  LOP3.LUT R34, R190.reuse, 0x3e0, RZ, 0xc0, !PT ;  /* 0x000003e0be227812 */ /* 0x040fe200078ec0ff */
[----:B------:R-:W-:Y:S01]  /*2550*/  UIMAD UR9, UR10, UR9, UR23 ;  /* 0x000000090a0972a4 */ /* 0x000fe2000f8e0217 */
[----:B------:R-:W-:Y:S01]  /*2560*/  LOP3.LUT R33, R33, 0xf80, RZ, 0xc0, !PT ;  /* 0x00000f8021217812 */ /* 0x000fe200078ec0ff */
[----:B------:R-:W-:Y:S01]  /*2570*/  UIMAD UR27, UR10, UR27, UR25 ;  /* 0x0000001b0a1b72a4 */ /* 0x000fe2000f8e0219 */
[C---:B------:R-:W-:Y:S01]  /*2580*/  SHF.L.U32 R35, R190.reuse, 0x3, RZ ;  /* 0x00000003be237819 */ /* 0x040fe200000006ff */
[----:B------:R1:W-:Y:S01]  /*2590*/  STL [R1+0x18], R34 ;  /* 0x0000182201007387 */ /* 0x0003e20000100800 */
[----:B------:R-:W-:Y:S01]  /*25a0*/  IADD3 R33, PT, PT, R33, R128, R33 ;  /* 0x0000008021217210 */ /* 0x000fe20007ffe021 */
[----:B------:R-:W2:Y:S01]  /*25b0*/  LDCU.64 UR32, c[0x0][0x3c0] ;  /* 0x00007800ff2077ac */ /* 0x000ea20008000a00 */
[----:B------:R-:W-:-:S02]  /*25c0*/  LOP3.LUT R184, R190, 0x1f, RZ, 0xc0, !PT ;  /* 0x0000001fbeb87812 */ /* 0x000fc400078ec0ff */
[C---:B------:R-:W-:Y:S01]  /*25d0*/  IADD3 R38, PT, PT, R33.reuse, 0x40, RZ ;  /* 0x0000004021267810 */ /* 0x040fe20007ffe0ff */
[----:B------:R-:W4:Y:S01]  /*25e0*/  LDCU.64 UR34, c[0x0][0x440] ;  /* 0x00008800ff2277ac */ /* 0x000f220008000a00 */
[----:B------:R-:W-:Y:S02]  /*25f0*/  LOP3.LUT R39, R184, 0x1f00, R35, 0xf8, !PT ;  /* 0x00001f00b8277812 */ /* 0x000fe400078ef823 */
[-C--:B------:R-:W-:Y:S01]  /*2600*/  LEA.HI.SX32 R38, R38, R33.reuse, 0x1b ;  /* 0x0000002126267211 */ /* 0x080fe200078fdaff */
[----:B------:R-:W0:Y:S01]  /*2610*/  LDCU.64 UR36, c[0x0][0x3a8] ;  /* 0x00007500ff2477ac */ /* 0x000e220008000a00 */
[C---:B-1----:R-:W-:Y:S01]  /*2620*/  IADD3 R34, PT, PT, R33.reuse, 0x20, RZ ;  /* 0x0000002021227810 */ /* 0x042fe20007ffe0ff */
[----:B------:R1:W-:Y:S01]  /*2630*/  STL [R1+0xc], R39 ;  /* 0x00000c2701007387 */ /* 0x0003e20000100800 */
[----:B------:R-:W-:Y:S01]  /*2640*/  IADD3 R40, PT, PT, R33, 0x60, RZ ;  /* 0x0000006021287810 */ /* 0x000fe20007ffe0ff */
[----:B------:R-:W0:Y:S01]  /*2650*/  LDCU.64 UR38, c[0x0][0x450] ;  /* 0x00008a00ff2677ac */ /* 0x000e220008000a00 */
[----:B------:R-:W-:-:S02]  /*2660*/  LEA.HI.SX32 R36, R34, R33, 0x1b ;  /* 0x0000002122247211 */ /* 0x000fc400078fdaff */
[C---:B------:R-:W-:Y:S01]  /*2670*/  LEA.HI.SX32 R34, R33.reuse, R33, 0x1b ;  /* 0x0000002121227211 */ /* 0x040fe200078fdaff */
[----:B------:R-:W0:Y:S01]  /*2680*/  LDCU.64 UR40, c[0x0][0x3e0] ;  /* 0x00007c00ff2877ac */ /* 0x000e220008000a00 */
[-C--:B------:R-:W-:Y:S02]  /*2690*/  LEA R35, R36, R189.reuse, 0x4 ;  /* 0x000000bd24237211 */ /* 0x080fe400078e20ff */
[-C--:B------:R-:W-:Y:S01]  /*26a0*/  LEA R37, R34, R189.reuse, 0x4 ;  /* 0x000000bd22257211 */ /* 0x080fe200078e20ff */
[----:B------:R-:W0:Y:S01]  /*26b0*/  LDCU.64 UR42, c[0x0][0x4d0] ;  /* 0x00009a00ff2a77ac */ /* 0x000e220008000a00 */
[----:B------:R-:W-:Y:S02]  /*26c0*/  LEA R34, R38, R189, 0x4 ;  /* 0x000000bd26227211 */ /* 0x000fe400078e20ff */
[C---:B------:R-:W-:Y:S01]  /*26d0*/  IADD3 R42, PT, PT, R33.reuse, 0x80, RZ ;  /* 0x00000080212a7810 */ /* 0x040fe20007ffe0ff */
[----:B------:R1:W-:Y:S01]  /*26e0*/  STL [R1+0x8], R37 ;  /* 0x0000082501007387 */ /* 0x0003e20000100800 */
[C---:B------:R-:W-:Y:S01]  /*26f0*/  IADD3 R44, PT, PT, R33.reuse, 0xa0, RZ ;  /* 0x000000a0212c7810 */ /* 0x040fe20007ffe0ff */
[----:B------:R-:W-:Y:S01]  /*2700*/  UMOV UR8, URZ ;  /* 0x000000ff00087c82 */ /* 0x000fe20008000000 */
[C---:B------:R-:W-:Y:S01]  /*2710*/  IADD3 R46, PT, PT, R33.reuse, 0xc0, RZ ;  /* 0x000000c0212e7810 */ /* 0x040fe20007ffe0ff */
[----:B------:R1:W-:Y:S01]  /*2720*/  STL [R1+0x4], R35 ;  /* 0x0000042301007387 */ /* 0x0003e20000100800 */
[----:B------:R-:W-:-:S02]  /*2730*/  IADD3 R48, PT, PT, R33, 0xe0, RZ ;  /* 0x000000e021307810 */ /* 0x000fc40007ffe0ff */
[-C--:B------:R-:W-:Y:S01]  /*2740*/  LEA.HI.SX32 R40, R40, R33.reuse, 0x1b ;  /* 0x0000002128287211 */ /* 0x080fe200078fdaff */
[----:B------:R1:W-:Y:S01]  /*2750*/  STL [R1], R34 ;  /* 0x0000002201007387 */ /* 0x0003e20000100800 */
[-C--:B------:R-:W-:Y:S02]  /*2760*/  LEA.HI.SX32 R42, R42, R33.reuse, 0x1b ;  /* 0x000000212a2a7211 */ /* 0x080fe400078fdaff */
[-C--:B------:R-:W-:Y:S02]  /*2770*/  LEA.HI.SX32 R44, R44, R33.reuse, 0x1b ;  /* 0x000000212c2c7211 */ /* 0x080fe400078fdaff */
[-C--:B------:R-:W-:Y:S02]  /*2780*/  LEA.HI.SX32 R46, R46, R33.reuse, 0x1b ;  /* 0x000000212e2e7211 */ /* 0x080fe400078fdaff */
[----:B------:R-:W-:Y:S02]  /*2790*/  LEA.HI.SX32 R48, R48, R33, 0x1b ;  /* 0x0000002130307211 */ /* 0x000fe400078fdaff */
[----:B------:R-:W-:-:S02]  /*27a0*/  ISETP.NE.AND P2, PT, R190, 0x7f, PT ;  /* 0x0000007fbe00780c */ /* 0x000fc40003f45270 */
[C---:B------:R-:W-:Y:S02]  /*27b0*/  ISETP.NE.AND P0, PT, R190.reuse, RZ, PT ;  /* 0x000000ffbe00720c */ /* 0x040fe40003f05270 */
[----:B------:R-:W-:Y:S02]  /*27c0*/  IADD3 R135, PT, PT, R190, 0x200, RZ ;  /* 0x00000200be877810 */ /* 0x000fe40007ffe0ff */
[-C--:B------:R-:W-:Y:S02]  /*27d0*/  LEA R33, R60, R189.reuse, 0x4 ;  /* 0x000000bd3c217211 */ /* 0x080fe400078e20ff */
[-C--:B------:R-:W-:Y:S02]  /*27e0*/  LEA R250, R40, R189.reuse, 0x4 ;  /* 0x000000bd28fa7211 */ /* 0x080fe400078e20ff */
[-C--:B------:R-:W-:Y:S02]  /*27f0*/  LEA R249, R42, R189.reuse, 0x4 ;  /* 0x000000bd2af97211 */ /* 0x080fe400078e20ff */
[----:B------:R-:W-:-:S02]  /*2800*/  LEA R244, R44, R189, 0x4 ;  /* 0x000000bd2cf47211 */ /* 0x000fc400078e20ff */
[-C--:B------:R-:W-:Y:S02]  /*2810*/  LEA R243, R46, R189.reuse, 0x4 ;  /* 0x000000bd2ef37211 */ /* 0x080fe400078e20ff */
[----:B01234-:R-:W-:-:S07]  /*2820*/  LEA R242, R48, R189, 0x4 ;  /* 0x000000bd30f27211 */ /* 0x01ffce00078e20ff */
.L_x_4826:
        /* <DEDUP_REMOVED lines=10> */
[----:B------:R-:W-:Y:S01]  /*28d0*/  UMOV UR30, UR22 ;  /* 0x00000016001e7c82 */ /* 0x000fe20008000000 */
[----:B------:R-:W-:Y:S02]  /*28e0*/  UMOV UR31, UR9 ;  /* 0x00000009001f7c82 */ /* 0x000fe40008000000 */
[----:B------:R-:W-:-:S04]  /*28f0*/  UIMAD.WIDE.U32 UR30, UR8, UR36, UR30 ;  /* 0x00000024081e72a5 */ /* 0x000fc8000f8e001e */
        /* <DEDUP_REMOVED lines=226> */
.L_x_4730:
[----:B------:R-:W-:-:S04]  /*3720*/  SHF.L.U32 R120, R190, 0x3, RZ ;  /* 0x00000003be787819 */ /* 0x000fc800000006ff */
[----:B------:R-:W-:-:S06]  /*3730*/  IADD3 R146, PT, PT, R189, R120, RZ ;  /* 0x00000078bd927210 */ /* 0x000fcc0007ffe0ff */
[----:B------:R-:W4:Y:S02]  /*3740*/  LDS.64 R146, [R146+0xa888] ;  /* 0x00a8880092927984 */ /* 0x000f240000000a00 */
.L_x_4731:
[----:B------:R-:W-:Y:S05]  /*3750*/  BSYNC.RECONVERGENT B0 ;  /* 0x0000000000007941 */ /* 0x000fea0003800200 */
.L_x_4729:
        /* <DEDUP_REMOVED lines=308> */
.L_x_4854:
        /* <DEDUP_REMOVED lines=13> */
.L_x_4857:
[----:B------:R-:W-:-:S03]  /*4b70*/  UMOV UR10, 0xffffffff ;  /* 0xffffffff000a7882 */ /* 0x000fc60000000000 */
[----:B------:R-:W-:Y:S05]  /*4b80*/  BRA.DIV UR10, `(.L_x_4735) ;  /* 0x000000760a587947 */ /* 0x000fea000b800000 */
.L_x_4860:
[----:B------:R-:W-:-:S03]  /*4b90*/  UMOV UR10, 0xffffffff ;  /* 0xffffffff000a7882 */ /* 0x000fc60000000000 */
[----:B------:R-:W-:Y:S05]  /*4ba0*/  BRA.DIV UR10, `(.L_x_4736) ;  /* 0x000000760a787947 */ /* 0x000fea000b800000 */
.L_x_4863:
[----:B------:R-:W-:-:S03]  /*4bb0*/  UMOV UR10, 0xffffffff ;  /* 0xffffffff000a7882 */ /* 0x000fc60000000000 */
[----:B------:R-:W-:Y:S05]  /*4bc0*/  BRA.DIV UR10, `(.L_x_4737) ;  /* 0x000000760a987947 */ /* 0x000fea000b800000 */
.L_x_4866:
        /* <DEDUP_REMOVED lines=10> */
.L_x_4876:
        /* <DEDUP_REMOVED lines=45> */
.L_x_4732:
        /* <DEDUP_REMOVED lines=310> */
.L_x_4881:
        /* <DEDUP_REMOVED lines=13> */
.L_x_4742:
[----:B------:R-:W-:Y:S05]  /*6370*/  BSYNC.RECONVERGENT B0 ;  /* 0x0000000000007941 */ /* 0x000fea0003800200 */
.L_x_4741:
[----:B------:R-:W-:Y:S01]  /*6380*/  UMOV UR10, 0xffffffff ;  /* 0xffffffff000a7882 */ /* 0x000fe20000000000 */
[----:B------:R-:W-:Y:S02]  /*6390*/  ISETP.GT.U32.AND P3, PT, R184, 0x1d, PT ;  /* 0x0000001db800780c */ /* 0x000fe40003f64070 */
[----:B------:R-:W-:Y:S11]  /*63a0*/  BRA.DIV UR10, `(.L_x_4743) ;  /* 0x000000620af07947 */ /* 0x000ff6000b800000 */
[----:B-1----:R1:W0:Y:S04]  /*63b0*/  SHFL.DOWN PT, R137, R245, 0x2, 0x1f ;  /* 0x08401f00f5897f89 */ /* 0x00222800000e0000 */
[----:B--2---:R1:W2:Y:S04]  /*63c0*/  SHFL.DOWN PT, R138, R246, 0x2, 0x1f ;  /* 0x08401f00f68a7f89 */ /* 0x0042a800000e0000 */
[----:B---3--:R1:W3:Y:S04]  /*63d0*/  SHFL.DOWN PT, R163, R247, 0x2, 0x1f ;  /* 0x08401f00f7a37f89 */ /* 0x0082e800000e0000 */
[----:B------:R1:W0:Y:S02]  /*63e0*/  SHFL.DOWN PT, R139, R248, 0x2, 0x1f ;  /* 0x08401f00f88b7f89 */ /* 0x00022400000e0000 */
.L_x_4887:
        /* <DEDUP_REMOVED lines=13> */
.L_x_4745:
[----:B------:R-:W-:Y:S05]  /*64c0*/  BSYNC.RECONVERGENT B0 ;  /* 0x0000000000007941 */ /* 0x000fea0003800200 */
.L_x_4744:
[----:B------:R-:W-:Y:S01]  /*64d0*/  UMOV UR10, 0xffffffff ;  /* 0xffffffff000a7882 */ /* 0x000fe20000000000 */
[----:B------:R-:W-:Y:S02]  /*64e0*/  ISETP.GT.U32.AND P3, PT, R184, 0x1b, PT ;  /* 0x0000001bb800780c */ /* 0x000fe40003f64070 */
[----:B------:R-:W-:Y:S11]  /*64f0*/  BRA.DIV UR10, `(.L_x_4746) ;  /* 0x000000660a107947 */ /* 0x000ff6000b800000 */
[----:B0-----:R0:W0:Y:S04]  /*6500*/  SHFL.DOWN PT, R137, R245, 0x4, 0x1f ;  /* 0x08801f00f5897f89 */ /* 0x00102800000e0000 */
[----:B--2---:R2:W0:Y:S04]  /*6510*/  SHFL.DOWN PT, R138, R246, 0x4, 0x1f ;  /* 0x08801f00f68a7f89 */ /* 0x00442800000e0000 */
[----:B---3--:R2:W3:Y:S04]  /*6520*/  SHFL.DOWN PT, R163, R247, 0x4, 0x1f ;  /* 0x08801f00f7a37f89 */ /* 0x0084e800000e0000 */
[----:B------:R2:W0:Y:S02]  /*6530*/  SHFL.DOWN PT, R139, R248, 0x4, 0x1f ;  /* 0x08801f00f88b7f89 */ /* 0x00042400000e0000 */
.L_x_4893:
        /* <DEDUP_REMOVED lines=13> */
.L_x_4748:
[----:B------:R-:W-:Y:S05]  /*6610*/  BSYNC.RECONVERGENT B0 ;  /* 0x0000000000007941 */ /* 0x000fea0003800200 */
.L_x_4747:
[----:B------:R-:W-:Y:S01]  /*6620*/  UMOV UR10, 0xffffffff ;  /* 0xffffffff000a7882 */ /* 0x000fe20000000000 */
[----:B------:R-:W-:Y:S02]  /*6630*/  ISETP.GT.U32.AND P3, PT, R184, 0x17, PT ;  /* 0x00000017b800780c */ /* 0x000fe40003f64070 */
[----:B------:R-:W-:Y:S11]  /*6640*/  BRA.DIV UR10, `(.L_x_4749) ;  /* 0x000000660a307947 */ /* 0x000ff6000b800000 */
[----:B0-----:R0:W0:Y:S04]  /*6650*/  SHFL.DOWN PT, R137, R245, 0x8, 0x1f ;  /* 0x09001f00f5897f89 */ /* 0x00102800000e0000 */
[----:B------:R0:W0:Y:S04]  /*6660*/  SHFL.DOWN PT, R138, R246, 0x8, 0x1f ;  /* 0x09001f00f68a7f89 */ /* 0x00002800000e0000 */
[----:B---3--:R3:W0:Y:S04]  /*6670*/  SHFL.DOWN PT, R163, R247, 0x8, 0x1f ;  /* 0x09001f00f7a37f89 */ /* 0x00862800000e0000 */
[----:B------:R3:W0:Y:S02]  /*6680*/  SHFL.DOWN PT, R139, R248, 0x8, 0x1f ;  /* 0x09001f00f88b7f89 */ /* 0x00062400000e0000 */
.L_x_4899:
        /* <DEDUP_REMOVED lines=13> */
.L_x_4751:
[----:B------:R-:W-:Y:S05]  /*6760*/  BSYNC.RECONVERGENT B0 ;  /* 0x0000000000007941 */ /* 0x000fea0003800200 */
.L_x_4750:
[----:B------:R-:W-:Y:S01]  /*6770*/  UMOV UR10, 0xffffffff ;  /* 0xffffffff000a7882 */ /* 0x000fe20000000000 */
[----:B------:R-:W-:Y:S02]  /*6780*/  ISETP.GT.U32.AND P3, PT, R184, 0xf, PT ;  /* 0x0000000fb800780c */ /* 0x000fe40003f64070 */
[----:B------:R-:W-:Y:S11]  /*6790*/  BRA.DIV UR10, `(.L_x_4752) ;  /* 0x000000660a507947 */ /* 0x000ff6000b800000 */
[----:B0-----:R0:W0:Y:S04]  /*67a0*/  SHFL.DOWN PT, R137, R245, 0x10, 0x1f ;  /* 0x0a001f00f5897f89 */ /* 0x00102800000e0000 */
[----:B------:R0:W0:Y:S04]  /*67b0*/  SHFL.DOWN PT, R138, R246, 0x10, 0x1f ;  /* 0x0a001f00f68a7f89 */ /* 0x00002800000e0000 */
[----:B------:R0:W0:Y:S04]  /*67c0*/  SHFL.DOWN PT, R163, R247, 0x10, 0x1f ;  /* 0x0a001f00f7a37f89 */ /* 0x00002800000e0000 */
[----:B------:R0:W0:Y:S02]  /*67d0*/  SHFL.DOWN PT, R139, R248, 0x10, 0x1f ;  /* 0x0a001f00f88b7f89 */ /* 0x00002400000e0000 */
.L_x_4905:
        /* <DEDUP_REMOVED lines=13> */
.L_x_4754:
[----:B------:R-:W-:Y:S05]  /*68b0*/  BSYNC.RECONVERGENT B0 ;  /* 0x0000000000007941 */ /* 0x000fea0003800200 */
.L_x_4753:
        /* <DEDUP_REMOVED lines=25> */
.L_x_4919:
        /* <DEDUP_REMOVED lines=13> */
.L_x_4757:
[----:B------:R-:W-:Y:S05]  /*6b20*/  BSYNC.RECONVERGENT B0 ;  /* 0x0000000000007941 */ /* 0x000fea0003800200 */
.L_x_4756:
        /* <DEDUP_REMOVED lines=38> */
.L_x_4739:
        /* <DEDUP_REMOVED lines=483> */
.L_x_4759:
[----:B------:R-:W-:Y:S05]  /*8bc0*/  BSYNC.RECONVERGENT B0 ;  /* 0x0000000000007941 */ /* 0x000fea0003800200 */
.L_x_4758:
[----:B------:R-:W-:Y:S04]  /*8bd0*/  BSSY.RECONVERGENT B0, `(.L_x_4760) ;  /* 0x0000003000007945 */ /* 0x000fe80003800200 */
[----:B------:R-:W-:Y:S05]  /*8be0*/  @!P3 BRA `(.L_x_4761) ;  /* 0x000000000004b947 */ /* 0x000fea0003800000 */
[----:B0-----:R2:W-:Y:S02]  /*8bf0*/  REDG.E.ADD.F32.FTZ.RN.STRONG.GPU desc[UR28][R122.64+0x200], R135 ;  /* 0x000200877a0079a6 */ /* 0x0015e4000c12f31c */
.L_x_4761:
[----:B------:R-:W-:Y:S05]  /*8c00*/  BSYNC.RECONVERGENT B0 ;  /* 0x0000000000007941 */ /* 0x000fea0003800200 */
.L_x_4760:
[----:B------:R-:W0:Y:S01]  /*8c10*/  LDS R37, [R37+0x4600] ;  /* 0x0046000025257984 */ /* 0x000e220000000800 */
[----:B------:R-:W-:Y:S01]  /*8c20*/  BSSY.RECONVERGENT B0, `(.L_x_4762) ;  /* 0x0000004000007945 */ /* 0x000fe20003800200 */
[----:B------:R-:W-:-:S03]  /*8c30*/  LEA R154, R154, R189, 0x2 ;  /* 0x000000bd9a9a7211 */ /* 0x000fc600078e10ff */
[----:B------:R-:W-:Y:S05]  /*8c40*/  @!P4 BRA `(.L_x_4763) ;  /* 0x000000000004c947 */ /* 0x000fea0003800000 */
[----:B0-----:R0:W-:Y:S02]  /*8c50*/  REDG.E.ADD.F32.FTZ.RN.STRONG.GPU desc[UR28][R122.64+0x400], R37 ;  /* 0x000400257a0079a6 */ /* 0x0011e4000c12f31c */
.L_x_4763:
[----:B------:R-:W-:Y:S05]  /*8c60*/  BSYNC.RECONVERGENT B0 ;  /* 0x0000000000007941 */ /* 0x000fea0003800200 */
.L_x_4762:
[----:B0-----:R0:W0:Y:S01]  /*8c70*/  LDS R37, [R154+0x4800] ;  /* 0x004800009a257984 */ /* 0x0010220000000800 */
[----:B------:R-:W-:Y:S01]  /*8c80*/  BSSY.RECONVERGENT B0, `(.L_x_4764) ;  /* 0x0000005000007945 */ /* 0x000fe20003800200 */
[C---:B--2---:R-:W-:Y:S02]  /*8c90*/  IADD3 R135, PT, PT, R190.reuse, 0x200, RZ ;  /* 0x00000200be877810 */ /* 0x044fe40007ffe0ff */
[----:B-1----:R-:W-:Y:S01]  /*8ca0*/  IADD3 R195, PT, PT, R190, 0x280, RZ ;  /* 0x00000280bec37810 */ /* 0x002fe20007ffe0ff */
[----:B------:R-:W-:Y:S06]  /*8cb0*/  @!P5 BRA `(.L_x_4765) ;  /* 0x000000000004d947 */ /* 0x000fec0003800000 */
[----:B0-----:R1:W-:Y:S02]  /*8cc0*/  REDG.E.ADD.F32.FTZ.RN.STRONG.GPU desc[UR28][R122.64+0x600], R37 ;  /* 0x000600257a0079a6 */ /* 0x0013e4000c12f31c */
.L_x_4765:
[----:B------:R-:W-:Y:S05]  /*8cd0*/  BSYNC.RECONVERGENT B0 ;  /* 0x0000000000007941 */ /* 0x000fea0003800200 */
.L_x_4764:
        /* <DEDUP_REMOVED lines=15> */
.L_x_4767:
[----:B------:R-:W-:Y:S05]  /*8dd0*/  BSYNC.RECONVERGENT B0 ;  /* 0x0000000000007941 */ /* 0x000fea0003800200 */
.L_x_4766:
[----:B01----:R0:W1:Y:S01]  /*8de0*/  LDS R37, [R156+0x4c00] ;  /* 0x004c00009c257984 */ /* 0x0030620000000800 */
[----:B------:R-:W-:Y:S01]  /*8df0*/  BSSY.RECONVERGENT B0, `(.L_x_4768) ;  /* 0x0000005000007945 */ /* 0x000fe20003800200 */
[----:B------:R-:W-:Y:S02]  /*8e00*/  LEA.HI R154, R195, R190, RZ, 0x1b ;  /* 0x000000bec39a7211 */ /* 0x000fe400078fd8ff */
[----:B------:R-:W-:Y:S01]  /*8e10*/  LEA R158, R158, R189, 0x2 ;  /* 0x000000bd9e9e7211 */ /* 0x000fe200078e10ff */
[----:B------:R-:W-:Y:S06]  /*8e20*/  @!P3 BRA `(.L_x_4769) ;  /* 0x000000000004b947 */ /* 0x000fec0003800000 */
[----:B-1----:R2:W-:Y:S02]  /*8e30*/  REDG.E.ADD.F32.FTZ.RN.STRONG.GPU desc[UR28][R122.64+0xa00], R37 ;  /* 0x000a00257a0079a6 */ /* 0x0025e4000c12f31c */
.L_x_4769:
[----:B------:R-:W-:Y:S05]  /*8e40*/  BSYNC.RECONVERGENT B0 ;  /* 0x0000000000007941 */ /* 0x000fea0003800200 */
.L_x_4768:
[----:B-12---:R1:W2:Y:S01]  /*8e50*/  LDS R37, [R158+0x4e00] ;  /* 0x004e00009e257984 */ /* 0x0062a20000000800 */
[----:B------:R-:W-:Y:S01]  /*8e60*/  BSSY.RECONVERGENT B0, `(.L_x_4770) ;  /* 0x0000004000007945 */ /* 0x000fe20003800200 */
[----:B------:R-:W-:-:S03]  /*8e70*/  LEA R154, R154, R189, 0x2 ;  /* 0x000000bd9a9a7211 */ /* 0x000fc600078e10ff */
[----:B------:R-:W-:Y:S05]  /*8e80*/  @!P4 BRA `(.L_x_4771) ;  /* 0x000000000004c947 */ /* 0x000fea0003800000 */
[----:B--2---:R2:W-:Y:S02]  /*8e90*/  REDG.E.ADD.F32.FTZ.RN.STRONG.GPU desc[UR28][R122.64+0xc00], R37 ;  /* 0x000c00257a0079a6 */ /* 0x0045e4000c12f31c */
.L_x_4771:
[----:B------:R-:W-:Y:S05]  /*8ea0*/  BSYNC.RECONVERGENT B0 ;  /* 0x0000000000007941 */ /* 0x000fea0003800200 */
.L_x_4770:
[----:B--2---:R2:W0:Y:S01]  /*8eb0*/  LDS R37, [R154+0x5000] ;  /* 0x005000009a257984 */ /* 0x0044220000000800 */
[----:B------:R-:W-:Y:S01]  /*8ec0*/  BSSY.RECONVERGENT B0, `(.L_x_4772) ;  /* 0x0000005000007945 */ /* 0x000fe20003800200 */
[C---:B------:R-:W-:Y:S02]  /*8ed0*/  LOP3.LUT R195, R190.reuse, 0x400, RZ, 0xfc, !PT ;  /* 0x00000400bec37812 */ /* 0x040fe400078efcff */
[----:B------:R-:W-:Y:S01]  /*8ee0*/  IADD3 R197, PT, PT, R190, 0x480, RZ ;  /* 0x00000480bec57810 */ /* 0x000fe20007ffe0ff */
[----:B------:R-:W-:Y:S06]  /*8ef0*/  @!P5 BRA `(.L_x_4773) ;  /* 0x000000000004d947 */ /* 0x000fec0003800000 */
[----:B0-----:R0:W-:Y:S02]  /*8f00*/  REDG.E.ADD.F32.FTZ.RN.STRONG.GPU desc[UR28][R122.64+0xe00], R37 ;  /* 0x000e00257a0079a6 */ /* 0x0011e4000c12f31c */
.L_x_4773:
[----:B------:R-:W-:Y:S05]  /*8f10*/  BSYNC.RECONVERGENT B0 ;  /* 0x0000000000007941 */ /* 0x000fea0003800200 */
.L_x_4772:
        /* <DEDUP_REMOVED lines=15> */
.L_x_4775:
[----:B------:R-:W-:Y:S05]  /*9010*/  BSYNC.RECONVERGENT B0 ;  /* 0x0000000000007941 */ /* 0x000fea0003800200 */
.L_x_4774:
[----:B01----:R0:W1:Y:S01]  /*9020*/  LDS R37, [R156+0x5400] ;  /* 0x005400009c257984 */ /* 0x0030620000000800 */
[----:B------:R-:W-:Y:S01]  /*9030*/  BSSY.RECONVERGENT B0, `(.L_x_4776) ;  /* 0x0000005000007945 */ /* 0x000fe20003800200 */
[----:B------:R-:W-:Y:S02]  /*9040*/  LEA.HI R154, R195, R190, RZ, 0x1b ;  /* 0x000000bec39a7211 */ /* 0x000fe400078fd8ff */
[----:B------:R-:W-:Y:S01]  /*9050*/  LEA R158, R158, R189, 0x2 ;  /* 0x000000bd9e9e7211 */ /* 0x000fe200078e10ff */
[----:B------:R-:W-:Y:S06]  /*9060*/  @!P3 BRA `(.L_x_4777) ;  /* 0x000000000004b947 */ /* 0x000fec0003800000 */
[----:B-1----:R2:W-:Y:S02]  /*9070*/  REDG.E.ADD.F32.FTZ.RN.STRONG.GPU desc[UR28][R122.64+0x1200], R37 ;  /* 0x001200257a0079a6 */ /* 0x0025e4000c12f31c */
.L_x_4777:
[----:B------:R-:W-:Y:S05]  /*9080*/  BSYNC.RECONVERGENT B0 ;  /* 0x0000000000007941 */ /* 0x000fea0003800200 */
.L_x_4776:
[----:B-12---:R1:W2:Y:S01]  /*9090*/  LDS R37, [R158+0x5600] ;  /* 0x005600009e257984 */ /* 0x0062a20000000800 */
[----:B------:R-:W-:Y:S01]  /*90a0*/  BSSY.RECONVERGENT B0, `(.L_x_4778) ;  /* 0x0000004000007945 */ /* 0x000fe20003800200 */
[----:B------:R-:W-:-:S03]  /*90b0*/  LEA R154, R154, R189, 0x2 ;  /* 0x000000bd9a9a7211 */ /* 0x000fc600078e10ff */
[----:B------:R-:W-:Y:S05]  /*90c0*/  @!P4 BRA `(.L_x_4779) ;  /* 0x000000000004c947 */ /* 0x000fea0003800000 */
[----:B--2---:R2:W-:Y:S02]  /*90d0*/  REDG.E.ADD.F32.FTZ.RN.STRONG.GPU desc[UR28][R122.64+0x1400], R37 ;  /* 0x001400257a0079a6 */ /* 0x0045e4000c12f31c */
.L_x_4779:
[----:B------:R-:W-:Y:S05]  /*90e0*/  BSYNC.RECONVERGENT B0 ;  /* 0x0000000000007941 */ /* 0x000fea0003800200 */
.L_x_4778:
[----:B--2---:R2:W0:Y:S01]  /*90f0*/  LDS R37, [R154+0x5800] ;  /* 0x005800009a257984 */ /* 0x0044220000000800 */
[----:B------:R-:W-:Y:S01]  /*9100*/  BSSY.RECONVERGENT B0, `(.L_x_4780) ;  /* 0x0000005000007945 */ /* 0x000fe20003800200 */
[C---:B------:R-:W-:Y:S02]  /*9110*/  IADD3 R195, PT, PT, R190.reuse, 0x600, RZ ;  /* 0x00000600bec37810 */ /* 0x040fe40007ffe0ff */
[----:B------:R-:W-:Y:S01]  /*9120*/  IADD3 R197, PT, PT, R190, 0x680, RZ ;  /* 0x00000680bec57810 */ /* 0x000fe20007ffe0ff */
[----:B------:R-:W-:Y:S06]  /*9130*/  @!P5 BRA `(.L_x_4781) ;  /* 0x000000000004d947 */ /* 0x000fec0003800000 */
[----:B0-----:R0:W-:Y:S02]  /*9140*/  REDG.E.ADD.F32.FTZ.RN.STRONG.GPU desc[UR28][R122.64+0x1600], R37 ;  /* 0x001600257a0079a6 */ /* 0x0011e4000c12f31c */
.L_x_4781:
[----:B------:R-:W-:Y:S05]  /*9150*/  BSYNC.RECONVERGENT B0 ;  /* 0x0000000000007941 */ /* 0x000fea0003800200 */
.L_x_4780:
        /* <DEDUP_REMOVED lines=15> */
.L_x_4783:
[----:B------:R-:W-:Y:S05]  /*9250*/  BSYNC.RECONVERGENT B0 ;  /* 0x0000000000007941 */ /* 0x000fea0003800200 */
.L_x_4782:
[----:B01----:R0:W1:Y:S01]  /*9260*/  LDS R37, [R156+0x5c00] ;  /* 0x005c00009c257984 */ /* 0x0030620000000800 */
[----:B------:R-:W-:Y:S01]  /*9270*/  BSSY.RECONVERGENT B0, `(.L_x_4784) ;  /* 0x0000005000007945 */ /* 0x000fe20003800200 */
[----:B------:R-:W-:Y:S02]  /*9280*/  LEA.HI R154, R195, R190, RZ, 0x1b ;  /* 0x000000bec39a7211 */ /* 0x000fe400078fd8ff */
[----:B------:R-:W-:Y:S01]  /*9290*/  LEA R158, R158, R189, 0x2 ;  /* 0x000000bd9e9e7211 */ /* 0x000fe200078e10ff */
[----:B------:R-:W-:Y:S06]  /*92a0*/  @!P3 BRA `(.L_x_4785) ;  /* 0x000000000004b947 */ /* 0x000fec0003800000 */
[----:B-1----:R2:W-:Y:S02]  /*92b0*/  REDG.E.ADD.F32.FTZ.RN.STRONG.GPU desc[UR28][R122.64+0x1a00], R37 ;  /* 0x001a00257a0079a6 */ /* 0x0025e4000c12f31c */
.L_x_4785:
[----:B------:R-:W-:Y:S05]  /*92c0*/  BSYNC.RECONVERGENT B0 ;  /* 0x0000000000007941 */ /* 0x000fea0003800200 */
.L_x_4784:
[----:B-12---:R1:W2:Y:S01]  /*92d0*/  LDS R37, [R158+0x5e00] ;  /* 0x005e00009e257984 */ /* 0x0062a20000000800 */
[----:B------:R-:W-:Y:S01]  /*92e0*/  BSSY.RECONVERGENT B0, `(.L_x_4786) ;  /* 0x0000004000007945 */ /* 0x000fe20003800200 */
[----:B------:R-:W-:-:S03]  /*92f0*/  LEA R154, R154, R189, 0x2 ;  /* 0x000000bd9a9a7211 */ /* 0x000fc600078e10ff */
[----:B------:R-:W-:Y:S05]  /*9300*/  @!P4 BRA `(.L_x_4787) ;  /* 0x000000000004c947 */ /* 0x000fea0003800000 */
[----:B--2---:R2:W-:Y:S02]  /*9310*/  REDG.E.ADD.F32.FTZ.RN.STRONG.GPU desc[UR28][R122.64+0x1c00], R37 ;  /* 0x001c00257a0079a6 */ /* 0x0045e4000c12f31c */
.L_x_4787:
[----:B------:R-:W-:Y:S05]  /*9320*/  BSYNC.RECONVERGENT B0 ;  /* 0x0000000000007941 */ /* 0x000fea0003800200 */
.L_x_4786:
[----:B--2---:R2:W0:Y:S01]  /*9330*/  LDS R37, [R154+0x6000] ;  /* 0x006000009a257984 */ /* 0x0044220000000800 */
[----:B------:R-:W-:Y:S01]  /*9340*/  BSSY.RECONVERGENT B0, `(.L_x_4788) ;  /* 0x0000005000007945 */ /* 0x000fe20003800200 */
[C---:B------:R-:W-:Y:S02]  /*9350*/  LOP3.LUT R195, R190.reuse, 0x800, RZ, 0xfc, !PT ;  /* 0x00000800bec37812 */ /* 0x040fe400078efcff */
[----:B------:R-:W-:Y:S01]  /*9360*/  IADD3 R197, PT, PT, R190, 0x880, RZ ;  /* 0x00000880bec57810 */ /* 0x000fe20007ffe0ff */
[----:B------:R-:W-:Y:S06]  /*9370*/  @!P5 BRA `(.L_x_4789) ;  /* 0x000000000004d947 */ /* 0x000fec0003800000 */
[----:B0-----:R0:W-:Y:S02]  /*9380*/  REDG.E.ADD.F32.FTZ.RN.STRONG.GPU desc[UR28][R122.64+0x1e00], R37 ;  /* 0x001e00257a0079a6 */ /* 0x0011e4000c12f31c */
.L_x_4789:
[----:B------:R-:W-:Y:S05]  /*9390*/  BSYNC.RECONVERGENT B0 ;  /* 0x0000000000007941 */ /* 0x000fea0003800200 */
.L_x_4788:
        /* <DEDUP_REMOVED lines=15> */
.L_x_4791:
[----:B------:R-:W-:Y:S05]  /*9490*/  BSYNC.RECONVERGENT B0 ;  /* 0x0000000000007941 */ /* 0x000fea0003800200 */
.L_x_4790:
[----:B01----:R0:W1:Y:S01]  /*94a0*/  LDS R37, [R156+0x6400] ;  /* 0x006400009c257984 */ /* 0x0030620000000800 */
[----:B------:R-:W-:Y:S01]  /*94b0*/  BSSY.RECONVERGENT B0, `(.L_x_4792) ;  /* 0x0000005000007945 */ /* 0x000fe20003800200 */
[----:B------:R-:W-:Y:S02]  /*94c0*/  LEA.HI R154, R195, R190, RZ, 0x1b ;  /* 0x000000bec39a7211 */ /* 0x000fe400078fd8ff */
[----:B------:R-:W-:Y:S01]  /*94d0*/  LEA R158, R158, R189, 0x2 ;  /* 0x000000bd9e9e7211 */ /* 0x000fe200078e10ff */
[----:B------:R-:W-:Y:S06]  /*94e0*/  @!P3 BRA `(.L_x_4793) ;  /* 0x000000000004b947 */ /* 0x000fec0003800000 */
[----:B-1----:R2:W-:Y:S02]  /*94f0*/  REDG.E.ADD.F32.FTZ.RN.STRONG.GPU desc[UR28][R122.64+0x2200], R37 ;  /* 0x002200257a0079a6 */ /* 0x0025e4000c12f31c */
.L_x_4793:
[----:B------:R-:W-:Y:S05]  /*9500*/  BSYNC.RECONVERGENT B0 ;  /* 0x0000000000007941 */ /* 0x000fea0003800200 */
.L_x_4792:
[----:B-12---:R1:W2:Y:S01]  /*9510*/  LDS R37, [R158+0x6600] ;  /* 0x006600009e257984 */ /* 0x0062a20000000800 */
[----:B------:R-:W-:Y:S01]  /*9520*/  BSSY.RECONVERGENT B0, `(.L_x_4794) ;  /* 0x0000004000007945 */ /* 0x000fe20003800200 */
[----:B------:R-:W-:-:S03]  /*9530*/  LEA R154, R154, R189, 0x2 ;  /* 0x000000bd9a9a7211 */ /* 0x000fc600078e10ff */
[----:B------:R-:W-:Y:S05]  /*9540*/  @!P4 BRA `(.L_x_4795) ;  /* 0x000000000004c947 */ /* 0x000fea0003800000 */
[----:B--2---:R2:W-:Y:S02]  /*9550*/  REDG.E.ADD.F32.FTZ.RN.STRONG.GPU desc[UR28][R122.64+0x2400], R37 ;  /* 0x002400257a0079a6 */ /* 0x0045e4000c12f31c */
.L_x_4795:
[----:B------:R-:W-:Y:S05]  /*9560*/  BSYNC.RECONVERGENT B0 ;  /* 0x0000000000007941 */ /* 0x000fea0003800200 */
.L_x_4794:
[----:B--2---:R2:W0:Y:S01]  /*9570*/  LDS R37, [R154+0x6800] ;  /* 0x006800009a257984 */ /* 0x0044220000000800 */
[----:B------:R-:W-:Y:S01]  /*9580*/  BSSY.RECONVERGENT B0, `(.L_x_4796) ;  /* 0x0000005000007945 */ /* 0x000fe20003800200 */
[C---:B------:R-:W-:Y:S02]  /*9590*/  IADD3 R195, PT, PT, R190.reuse, 0xa00, RZ ;  /* 0x00000a00bec37810 */ /* 0x040fe40007ffe0ff */
[----:B------:R-:W-:Y:S01]  /*95a0*/  IADD3 R197, PT, PT, R190, 0xa80, RZ ;  /* 0x00000a80bec57810 */ /* 0x000fe20007ffe0ff */
[----:B------:R-:W-:Y:S06]  /*95b0*/  @!P5 BRA `(.L_x_4797) ;  /* 0x000000000004d947 */ /* 0x000fec0003800000 */
[----:B0-----:R0:W-:Y:S02]  /*95c0*/  REDG.E.ADD.F32.FTZ.RN.STRONG.GPU desc[UR28][R122.64+0x2600], R37 ;  /* 0x002600257a0079a6 */ /* 0x0011e4000c12f31c */
.L_x_4797:
[----:B------:R-:W-:Y:S05]  /*95d0*/  BSYNC.RECONVERGENT B0 ;  /* 0x0000000000007941 */ /* 0x000fea0003800200 */
.L_x_4796:
        /* <DEDUP_REMOVED lines=15> */
.L_x_4799:
[----:B------:R-:W-:Y:S05]  /*96d0*/  BSYNC.RECONVERGENT B0 ;  /* 0x0000000000007941 */ /* 0x000fea0003800200 */
.L_x_4798:
[----:B01----:R0:W1:Y:S01]  /*96e0*/  LDS R37, [R156+0x6c00] ;  /* 0x006c00009c257984 */ /* 0x0030620000000800 */
[----:B------:R-:W-:Y:S01]  /*96f0*/  BSSY.RECONVERGENT B0, `(.L_x_4800) ;  /* 0x0000005000007945 */ /* 0x000fe20003800200 */
[----:B------:R-:W-:Y:S02]  /*9700*/  LEA.HI R154, R195, R190, RZ, 0x1b ;  /* 0x000000bec39a7211 */ /* 0x000fe400078fd8ff */
[----:B------:R-:W-:Y:S01]  /*9710*/  LEA R158, R158, R189, 0x2 ;  /* 0x000000bd9e9e7211 */ /* 0x000fe200078e10ff */
[----:B------:R-:W-:Y:S06]  /*9720*/  @!P3 BRA `(.L_x_4801) ;  /* 0x000000000004b947 */ /* 0x000fec0003800000 */
[----:B-1----:R2:W-:Y:S02]  /*9730*/  REDG.E.ADD.F32.FTZ.RN.STRONG.GPU desc[UR28][R122.64+0x2a00], R37 ;  /* 0x002a00257a0079a6 */ /* 0x0025e4000c12f31c */
.L_x_4801:
[----:B------:R-:W-:Y:S05]  /*9740*/  BSYNC.RECONVERGENT B0 ;  /* 0x0000000000007941 */ /* 0x000fea0003800200 */
.L_x_4800:
[----:B-12---:R1:W2:Y:S01]  /*9750*/  LDS R37, [R158+0x6e00] ;  /* 0x006e00009e257984 */ /* 0x0062a20000000800 */
[----:B------:R-:W-:Y:S01]  /*9760*/  BSSY.RECONVERGENT B0, `(.L_x_4802) ;  /* 0x0000004000007945 */ /* 0x000fe20003800200 */
[----:B------:R-:W-:-:S03]  /*9770*/  LEA R154, R154, R189, 0x2 ;  /* 0x000000bd9a9a7211 */ /* 0x000fc600078e10ff */
[----:B------:R-:W-:Y:S05]  /*9780*/  @!P4 BRA `(.L_x_4803) ;  /* 0x000000000004c947 */ /* 0x000fea0003800000 */
[----:B--2---:R2:W-:Y:S02]  /*9790*/  REDG.E.ADD.F32.FTZ.RN.STRONG.GPU desc[UR28][R122.64+0x2c00], R37 ;  /* 0x002c00257a0079a6 */ /* 0x0045e4000c12f31c */
.L_x_4803:
[----:B------:R-:W-:Y:S05]  /*97a0*/  BSYNC.RECONVERGENT B0 ;  /* 0x0000000000007941 */ /* 0x000fea0003800200 */
.L_x_4802:
[----:B--2---:R2:W0:Y:S01]  /*97b0*/  LDS R37, [R154+0x7000] ;  /* 0x007000009a257984 */ /* 0x0044220000000800 */
[----:B------:R-:W-:Y:S01]  /*97c0*/  BSSY.RECONVERGENT B0, `(.L_x_4804) ;  /* 0x0000005000007945 */ /* 0x000fe20003800200 */
[C---:B------:R-:W-:Y:S02]  /*97d0*/  LOP3.LUT R195, R190.reuse, 0xc00, RZ, 0xfc, !PT ;  /* 0x00000c00bec37812 */ /* 0x040fe400078efcff */
[----:B------:R-:W-:Y:S01]  /*97e0*/  IADD3 R197, PT, PT, R190, 0xc80, RZ ;  /* 0x00000c80bec57810 */ /* 0x000fe20007ffe0ff */
[----:B------:R-:W-:Y:S06]  /*97f0*/  @!P5 BRA `(.L_x_4805) ;  /* 0x000000000004d947 */ /* 0x000fec0003800000 */
[----:B0-----:R0:W-:Y:S02]  /*9800*/  REDG.E.ADD.F32.FTZ.RN.STRONG.GPU desc[UR28][R122.64+0x2e00], R37 ;  /* 0x002e00257a0079a6 */ /* 0x0011e4000c12f31c */
.L_x_4805:
[----:B------:R-:W-:Y:S05]  /*9810*/  BSYNC.RECONVERGENT B0 ;  /* 0x0000000000007941 */ /* 0x000fea0003800200 */
.L_x_4804:
        /* <DEDUP_REMOVED lines=15> */
.L_x_4807:
[----:B------:R-:W-:Y:S05]  /*9910*/  BSYNC.RECONVERGENT B0 ;  /* 0x0000000000007941 */ /* 0x000fea0003800200 */
.L_x_4806:
[----:B01----:R0:W1:Y:S01]  /*9920*/  LDS R37, [R156+0x7400] ;  /* 0x007400009c257984 */ /* 0x0030620000000800 */
[----:B------:R-:W-:Y:S01]  /*9930*/  BSSY.RECONVERGENT B0, `(.L_x_4808) ;  /* 0x0000005000007945 */ /* 0x000fe20003800200 */
[----:B------:R-:W-:Y:S02]  /*9940*/  LEA.HI R154, R195, R190, RZ, 0x1b ;  /* 0x000000bec39a7211 */ /* 0x000fe400078fd8ff */
[----:B------:R-:W-:Y:S01]  /*9950*/  LEA R158, R158, R189, 0x2 ;  /* 0x000000bd9e9e7211 */ /* 0x000fe200078e10ff */
[----:B------:R-:W-:Y:S06]  /*9960*/  @!P3 BRA `(.L_x_4809) ;  /* 0x000000000004b947 */ /* 0x000fec0003800000 */
[----:B-1----:R2:W-:Y:S02]  /*9970*/  REDG.E.ADD.F32.FTZ.RN.STRONG.GPU desc[UR28][R122.64+0x3200], R37 ;  /* 0x003200257a0079a6 */ /* 0x0025e4000c12f31c */
.L_x_4809:
[----:B------:R-:W-:Y:S05]  /*9980*/  BSYNC.RECONVERGENT B0 ;  /* 0x0000000000007941 */ /* 0x000fea0003800200 */
.L_x_4808:
[----:B-12---:R1:W2:Y:S01]  /*9990*/  LDS R37, [R158+0x7600] ;  /* 0x007600009e257984 */ /* 0x0062a20000000800 */
[----:B------:R-:W-:Y:S01]  /*99a0*/  BSSY.RECONVERGENT B0, `(.L_x_4810) ;  /* 0x0000004000007945 */ /* 0x000fe20003800200 */
[----:B------:R-:W-:-:S03]  /*99b0*/  LEA R154, R154, R189, 0x2 ;  /* 0x000000bd9a9a7211 */ /* 0x000fc600078e10ff */
[----:B------:R-:W-:Y:S05]  /*99c0*/  @!P4 BRA `(.L_x_4811) ;  /* 0x000000000004c947 */ /* 0x000fea0003800000 */
[----:B--2---:R2:W-:Y:S02]  /*99d0*/  REDG.E.ADD.F32.FTZ.RN.STRONG.GPU desc[UR28][R122.64+0x3400], R37 ;  /* 0x003400257a0079a6 */ /* 0x0045e4000c12f31c */
.L_x_4811:
[----:B------:R-:W-:Y:S05]  /*99e0*/  BSYNC.RECONVERGENT B0 ;  /* 0x0000000000007941 */ /* 0x000fea0003800200 */
.L_x_4810:
[----:B--2---:R2:W0:Y:S01]  /*99f0*/  LDS R37, [R154+0x7800] ;  /* 0x007800009a257984 */ /* 0x0044220000000800 */
[----:B------:R-:W-:Y:S04]  /*9a00*/  BSSY.RECONVERGENT B0, `(.L_x_4812) ;  /* 0x0000003000007945 */ /* 0x000fe80003800200 */
[----:B------:R-:W-:Y:S05]  /*9a10*/  @!P5 BRA `(.L_x_4813) ;  /* 0x000000000004d947 */ /* 0x000fea0003800000 */
[----:B0-----:R0:W-:Y:S02]  /*9a20*/  REDG.E.ADD.F32.FTZ.RN.STRONG.GPU desc[UR28][R122.64+0x3600], R37 ;  /* 0x003600257a0079a6 */ /* 0x0011e4000c12f31c */
.L_x_4813:
[----:B------:R-:W-:Y:S05]  /*9a30*/  BSYNC.RECONVERGENT B0 ;  /* 0x0000000000007941 */ /* 0x000fea0003800200 */
.L_x_4812:
        /* <DEDUP_REMOVED lines=19> */
.L_x_4815:
[----:B------:R-:W-:Y:S05]  /*9b70*/  BSYNC.RECONVERGENT B0 ;  /* 0x0000000000007941 */ /* 0x000fea0003800200 */
.L_x_4814:
[----:B0-2---:R0:W2:Y:S01]  /*9b80*/  LDS R39, [R154+0x7c00] ;  /* 0x007c00009a277984 */ /* 0x0050a20000000800 */
[----:B------:R-:W-:Y:S01]  /*9b90*/  BSSY.RECONVERGENT B0, `(.L_x_4816) ;  /* 0x0000005000007945 */ /* 0x000fe20003800200 */
[----:B------:R-:W-:Y:S02]  /*9ba0*/  LEA.HI R34, R181, R190, RZ, 0x1b ;  /* 0x000000beb5227211 */ /* 0x000fe400078fd8ff */
[----:B------:R-:W-:Y:S01]  /*9bb0*/  LEA R156, R156, R189, 0x2 ;  /* 0x000000bd9c9c7211 */ /* 0x000fe200078e10ff */
[----:B------:R-:W-:Y:S06]  /*9bc0*/  @!P3 BRA `(.L_x_4817) ;  /* 0x000000000004b947 */ /* 0x000fec0003800000 */
[----:B--2---:R2:W-:Y:S02]  /*9bd0*/  REDG.E.ADD.F32.FTZ.RN.STRONG.GPU desc[UR28][R122.64+0x3a00], R39 ;  /* 0x003a00277a0079a6 */ /* 0x0045e4000c12f31c */
.L_x_4817:
[----:B------:R-:W-:Y:S05]  /*9be0*/  BSYNC.RECONVERGENT B0 ;  /* 0x0000000000007941 */ /* 0x000fea0003800200 */
.L_x_4816:
[----:B--2---:R2:W0:Y:S01]  /*9bf0*/  LDS R39, [R156+0x7e00] ;  /* 0x007e00009c277984 */ /* 0x0044220000000800 */
[----:B------:R-:W-:Y:S01]  /*9c00*/  BSSY.RECONVERGENT B0, `(.L_x_4818) ;  /* 0x0000004000007945 */ /* 0x000fe20003800200 */
[----:B------:R-:W-:-:S03]  /*9c10*/  LEA R34, R34, R189, 0x2 ;  /* 0x000000bd22227211 */ /* 0x000fc600078e10ff */
[----:B------:R-:W-:Y:S05]  /*9c20*/  @!P4 BRA `(.L_x_4819) ;  /* 0x000000000004c947 */ /* 0x000fea0003800000 */
[----:B0-----:R0:W-:Y:S02]  /*9c30*/  REDG.E.ADD.F32.FTZ.RN.STRONG.GPU desc[UR28][R122.64+0x3c00], R39 ;  /* 0x003c00277a0079a6 */ /* 0x0011e4000c12f31c */
.L_x_4819:
[----:B------:R-:W-:Y:S05]  /*9c40*/  BSYNC.RECONVERGENT B0 ;  /* 0x0000000000007941 */ /* 0x000fea0003800200 */
.L_x_4818:
[----:B0-----:R0:W0:Y:S01]  /*9c50*/  LDS R39, [R34+0x8000] ;  /* 0x0080000022277984 */ /* 0x0010220000000800 */
[----:B------:R-:W-:Y:S04]  /*9c60*/  BSSY.RECONVERGENT B0, `(.L_x_4820) ;  /* 0x0000003000007945 */ /* 0x000fe80003800200 */
[----:B------:R-:W-:Y:S05]  /*9c70*/  @!P5 BRA `(.L_x_4821) ;  /* 0x000000000004d947 */ /* 0x000fea0003800000 */
[----:B0-----:R0:W-:Y:S02]  /*9c80*/  REDG.E.ADD.F32.FTZ.RN.STRONG.GPU desc[UR28][R122.64+0x3e00], R39 ;  /* 0x003e00277a0079a6 */ /* 0x0011e4000c12f31c */
.L_x_4821:
[----:B------:R-:W-:Y:S05]  /*9c90*/  BSYNC.RECONVERGENT B0 ;  /* 0x0000000000007941 */ /* 0x000fea0003800200 */
.L_x_4820:
        /* <DEDUP_REMOVED lines=104> */
.L_x_4823:
[----:B------:R-:W-:Y:S05]  /*a320*/  BSYNC.RECONVERGENT B0 ;  /* 0x0000000000007941 */ /* 0x000fea0003800200 */
.L_x_4822:
        /* <DEDUP_REMOVED lines=78> */
.L_x_4825:
[----:B------:R-:W-:Y:S05]  /*a810*/  BSYNC.RECONVERGENT B0 ;  /* 0x0000000000007941 */ /* 0x000fea0003800200 */
.L_x_4824:
[----:B------:R-:W-:-:S04]  /*a820*/  UIADD3 UR8, UPT, UPT, UR8, 0x1, URZ ;  /* 0x0000000108087890 */ /* 0x000fc8000fffe0ff */
[----:B------:R-:W-:-:S09]  /*a830*/  UISETP.GE.AND UP0, UPT, UR8, UR45, UPT ;  /* 0x0000002d0800728c */ /* 0x000fd2000bf06270 */
[----:B------:R-:W-:Y:S05]  /*a840*/  BRA.U !UP0, `(.L_x_4826) ;  /* 0xffffff7d08f87547 */ /* 0x000fea000b83ffff */
.L_x_4728:
        /* <DEDUP_REMOVED lines=9> */
[----:B------:R-:W3:Y:S01]  /*a8e0*/  LDCU.64 UR32, c[0x0][0x550] ;  /* 0x0000aa00ff2077ac */ /* 0x000ee20008000a00 */
[----:B------:R-:W-:Y:S01]  /*a8f0*/  USHF.L.U32 UR8, UR24, 0xb, URZ ;  /* 0x0000000b18087899 */ /* 0x000fe200080006ff */
[----:B------:R-:W-:Y:S01]  /*a900*/  UMOV UR9, URZ ;  /* 0x000000ff00097c82 */ /* 0x000fe20008000000 */
[----:B------:R-:W-:Y:S02]  /*a910*/  UIADD3 UR16, UP2, UPT, UR16, -0x2000, URZ ;  /* 0xffffe00010107890 */ /* 0x000fe4000ff5e0ff */
[----:B------:R-:W-:Y:S02]  /*a920*/  UIADD3 UR14, UP3, UPT, UR14, -0x2000, URZ ;  /* 0xffffe0000e0e7890 */ /* 0x000fe4000ff7e0ff */
[----:B0-----:R-:W-:Y:S01]  /*a930*/  UIMAD.WIDE.U32 UR22, UR34, UR26, UR8 ;  /* 0x0000001a221672a5 */ /* 0x001fe2000f8e0008 */
[----:B------:R-:W-:Y:S01]  /*a940*/  STS.128 [R240], R84 ;  /* 0x00000054f0007388 */ /* 0x000fe20000000c00 */
[----:B------:R-:W-:-:S02]  /*a950*/  UIADD3.X UR19, UPT, UPT, UR19, -0x1, URZ, UP1, !UPT ;  /* 0xffffffff13137890 */ /* 0x000fc40008ffe4ff */
[----:B------:R-:W-:Y:S01]  /*a960*/  UIMAD UR23, UR34, UR27, UR23 ;  /* 0x0000001b221772a4 */ /* 0x000fe2000f8e0217 */
[----:B------:R-:W-:Y:S01]  /*a970*/  STS.128 [R240+0x10], R80 ;  /* 0x00001050f0007388 */ /* 0x000fe20000000c00 */
[----:B------:R-:W0:Y:S03]  /*a980*/  LDCU.64 UR26, c[0x0][0x520] ;  /* 0x0000a400ff1a77ac */ /* 0x000e260008000a00 */
[----:B------:R-:W-:Y:S01]  /*a990*/  STS.128 [R240+0x20], R76 ;  /* 0x0000204cf0007388 */ /* 0x000fe20000000c00 */
[----:B-1----:R-:W-:Y:S02]  /*a9a0*/  UIMAD UR25, UR10, UR31, URZ ;  /* 0x0000001f0a1972a4 */ /* 0x002fe4000f8e02ff */
[----:B------:R-:W-:Y:S01]  /*a9b0*/  UIMAD.WIDE.U32 UR22, UR10, UR30, UR22 ;  /* 0x0000001e0a1672a5 */ /* 0x000fe2000f8e0016 */
[----:B------:R-:W-:Y:S01]  /*a9c0*/  STS.128 [R240+0x30], R72 ;  /* 0x00003048f0007388 */ /* 0x000fe20000000c00 */
[----:B------:R-:W-:-:S03]  /*a9d0*/  NOP ;  /* 0x0000000000007918 */ /* 0x000fc60000000000 */
[----:B------:R-:W1:Y:S01]  /*a9e0*/  LDS.128 R8, [R241] ;  /* 0x00000000f1087984 */ /* 0x000e620000000c00 */
[----:B------:R-:W-:Y:S01]  /*a9f0*/  UIADD3 UR25, UPT, UPT, UR23, UR25, URZ ;  /* 0x0000001917197290 */ /* 0x000fe2000fffe0ff */
[C---:B--2---:R-:W-:Y:S01]  /*aa00*/  SHF.L.U32 R5, R0.reuse, 0x2, RZ ;  /* 0x0000000200057819 */ /* 0x044fe200000006ff */
[----:B---3--:R-:W-:Y:S01]  /*aa10*/  ULEA UR23, UP0, UR22, UR32, 0x2 ;  /* 0x0000002016177291 */ /* 0x008fe2000f8010ff */
[----:B------:R-:W2:Y:S01]  /*aa20*/  LDS.128 R12, [R241+0x200] ;  /* 0x00020000f10c7984 */ /* 0x000ea20000000c00 */
[----:B------:R-:W-:Y:S01]  /*aa30*/  LOP3.LUT R0, R0, 0x1f, RZ, 0xc0, !PT ;  /* 0x0000001f00007812 */ /* 0x000fe200078ec0ff */
[----:B------:R-:W3:Y:S01]  /*aa40*/  LDCU.64 UR30, c[0x0][0x560] ;  /* 0x0000ac00ff1e77ac */ /* 0x000ee20008000a00 */
[----:B------:R-:W-:Y:S01]  /*aa50*/  LOP3.LUT R5, R5, 0xf80, RZ, 0xc0, !PT ;  /* 0x00000f8005057812 */ /* 0x000fe200078ec0ff */
[----:B------:R-:W4:Y:S01]  /*aa60*/  LDS.128 R16, [R241+0x400] ;  /* 0x00040000f1107984 */ /* 0x000f220000000c00 */
[----:B------:R-:W-:Y:S01]  /*aa70*/  MOV R2, UR23 ;  /* 0x0000001700027c02 */ /* 0x000fe20008000f00 */
[----:B------:R-:W-:Y:S01]  /*aa80*/  ULEA.HI.X UR22, UR22, UR33, UR25, 0x2, UP0 ;  /* 0x0000002116167291 */ /* 0x000fe200080f1419 */
[----:B------:R-:W-:Y:S01]  /*aa90*/  LOP3.LUT R61, R5, R0, RZ, 0xfc, !PT ;  /* 0x00000000053d7212 */ /* 0x000fe200078efcff */
[----:B------:R-:W3:Y:S01]  /*aaa0*/  LDS.128 R20, [R241+0x600] ;  /* 0x00060000f1147984 */ /* 0x000ee20000000c00 */
[----:B------:R-:W-:-:S02]  /*aab0*/  UIADD3.X UR21, UPT, UPT, UR21, -0x1, URZ, UP2, !UPT ;  /* 0xffffffff15157890 */ /* 0x000fc400097fe4ff */
[----:B------:R-:W-:Y:S01]  /*aac0*/  UIADD3.X UR15, UPT, UPT, UR15, -0x1, URZ, UP3, !UPT ;  /* 0xffffffff0f0f7890 */ /* 0x000fe20009ffe4ff */
[----:B------:R-:W-:-:S03]  /*aad0*/  MOV R3, UR22 ;  /* 0x0000001600037c02 */ /* 0x000fc60008000f00 */
[----:B------:R-:W-:Y:S02]  /*aae0*/  IMAD.WIDE.U32 R2, R61, 0x10, R2 ;  /* 0x000000103d027825 */ /* 0x000fe400078e0002 */
[----:B------:R-:W0:Y:S03]  /*aaf0*/  LDCU.64 UR22, c[0x0][0x518] ;  /* 0x0000a300ff1677ac */ /* 0x000e260008000a00 */
[----:B-1----:R-:W-:Y:S01]  /*ab00*/  STG.E.128 desc[UR28][R2.64], R8 ;  /* 0x0000000802007986 */ /* 0x002fe2000c101d1c */
[----:B0-----:R-:W-:Y:S02]  /*ab10*/  UIMAD.WIDE.U32 UR8, UR34, UR22, UR8 ;  /* 0x00000016220872a5 */ /* 0x001fe4000f8e0008 */
[----:B------:R-:W-:Y:S01]  /*ab20*/  UIMAD UR22, UR10, UR27, URZ ;  /* 0x0000001b0a1672a4 */ /* 0x000fe2000f8e02ff */
[----:B--2---:R-:W-:Y:S01]  /*ab30*/  STG.E.128 desc[UR28][R2.64+0x200], R12 ;  /* 0x0002000c02007986 */ /* 0x004fe2000c101d1c */
[----:B------:R-:W-:-:S03]  /*ab40*/  UIMAD UR9, UR34, UR23, UR9 ;  /* 0x00000017220972a4 */ /* 0x000fc6000f8e0209 */
[----:B----4-:R-:W-:Y:S01]  /*ab50*/  STG.E.128 desc[UR28][R2.64+0x400], R16 ;  /* 0x0004001002007986 */ /* 0x010fe2000c101d1c */
[----:B------:R-:W-:-:S03]  /*ab60*/  UIMAD.WIDE.U32 UR8, UR10, UR26, UR8 ;  /* 0x0000001a0a0872a5 */ /* 0x000fc6000f8e0008 */
[----:B---3--:R0:W-:Y:S01]  /*ab70*/  STG.E.128 desc[UR28][R2.64+0x600], R20 ;  /* 0x0006001402007986 */ /* 0x0081e2000c101d1c */
        /* <DEDUP_REMOVED lines=9> */
[----:B------:R-:W-:Y:S04]  /*ac10*/  STS.128 [R240], R100 ;  /* 0x00000064f0007388 */ /* 0x000fe80000000c00 */
[----:B------:R0:W-:Y:S04]  /*ac20*/  STS.128 [R240+0x10], R96 ;  /* 0x00001060f0007388 */ /* 0x0001e80000000c00 */
[----:B------:R-:W-:Y:S04]  /*ac30*/  STS.128 [R240+0x20], R92 ;  /* 0x0000205cf0007388 */ /* 0x000fe80000000c00 */
[----:B------:R-:W-:Y:S01]  /*ac40*/  STS.128 [R240+0x30], R88 ;  /* 0x00003058f0007388 */ /* 0x000fe20000000c00 */
[----:B------:R-:W-:-:S03]  /*ac50*/  NOP ;  /* 0x0000000000007918 */ /* 0x000fc60000000000 */
[----:B------:R-:W1:Y:S04]  /*ac60*/  LDS.128 R8, [R241] ;  /* 0x00000000f1087984 */ /* 0x000e680000000c00 */
[----:B------:R-:W2:Y:S04]  /*ac70*/  LDS.128 R12, [R241+0x200] ;  /* 0x00020000f10c7984 */ /* 0x000ea80000000c00 */
[----:B------:R-:W3:Y:S04]  /*ac80*/  LDS.128 R16, [R241+0x400] ;  /* 0x00040000f1107984 */ /* 0x000ee80000000c00 */
[----:B------:R-:W4:Y:S01]  /*ac90*/  LDS.128 R20, [R241+0x600] ;  /* 0x00060000f1147984 */ /* 0x000f220000000c00 */
[----:B-----5:R-:W-:-:S04]  /*aca0*/  FADD.FTZ R4, R34, R100 ;  /* 0x0000006422047221 */ /* 0x020fc80000010000 */
[----:B------:R-:W-:-:S04]  /*acb0*/  FADD.FTZ R7, R4, R101 ;  /* 0x0000006504077221 */ /* 0x000fc80000010000 */
[----:B------:R-:W-:-:S04]  /*acc0*/  FADD.FTZ R4, R7, R102 ;  /* 0x0000006607047221 */ /* 0x000fc80000010000 */
[----:B------:R-:W-:-:S04]  /*acd0*/  FADD.FTZ R7, R4, R103 ;  /* 0x0000006704077221 */ /* 0x000fc80000010000 */
[----:B------:R-:W-:-:S04]  /*ace0*/  FADD.FTZ R2, R7, R96 ;  /* 0x0000006007027221 */ /* 0x000fc80000010000 */
[----:B0-----:R-:W-:Y:S01]  /*acf0*/  FADD.FTZ R97, R2, R97 ;  /* 0x0000006102617221 */ /* 0x001fe20000010000 */
[----:B------:R-:W-:-:S03]  /*ad00*/  MOV R2, UR9 ;  /* 0x0000000900027c02 */ /* 0x000fc60008000f00 */
[----:B------:R-:W-:Y:S02]  /*ad10*/  FADD.FTZ R98, R97, R98 ;  /* 0x0000006261627221 */ /* 0x000fe40000010000 */
[----:B------:R-:W-:-:S04]  /*ad20*/  IMAD.WIDE.U32 R2, R61, 0x10, R2 ;  /* 0x000000103d027825 */ /* 0x000fc800078e0002 */
[----:B------:R-:W-:Y:S01]  /*ad30*/  FADD.FTZ R99, R98, R99 ;  /* 0x0000006362637221 */ /* 0x000fe20000010000 */
[----:B-1----:R-:W-:Y:S03]  /*ad40*/  STG.E.128 desc[UR28][R2.64], R8 ;  /* 0x0000000802007986 */ /* 0x002fe6000c101d1c */
[----:B------:R-:W-:Y:S01]  /*ad50*/  FADD.FTZ R92, R99, R92 ;  /* 0x0000005c635c7221 */ /* 0x000fe20000010000 */
[----:B--2---:R-:W-:Y:S03]  /*ad60*/  STG.E.128 desc[UR28][R2.64+0x200], R12 ;  /* 0x0002000c02007986 */ /* 0x004fe6000c101d1c */
[----:B------:R-:W-:Y:S01]  /*ad70*/  FADD.FTZ R93, R92, R93 ;  /* 0x0000005d5c5d7221 */ /* 0x000fe20000010000 */
[----:B---3--:R-:W-:Y:S03]  /*ad80*/  STG.E.128 desc[UR28][R2.64+0x400], R16 ;  /* 0x0004001002007986 */ /* 0x008fe6000c101d1c */
[----:B------:R-:W-:Y:S01]  /*ad90*/  FADD.FTZ R94, R93, R94 ;  /* 0x0000005e5d5e7221 */ /* 0x000fe20000010000 */
[----:B----4-:R0:W-:Y:S03]  /*ada0*/  STG.E.128 desc[UR28][R2.64+0x600], R20 ;  /* 0x0006001402007986 */ /* 0x0101e6000c101d1c */
[----:B------:R-:W-:-:S04]  /*adb0*/  FADD.FTZ R95, R94, R95 ;  /* 0x0000005f5e5f7221 */ /* 0x000fc80000010000 */
[----:B------:R-:W-:-:S04]  /*adc0*/  FADD.FTZ R88, R95, R88 ;  /* 0x000000585f587221 */ /* 0x000fc80000010000 */
[----:B------:R-:W-:-:S04]  /*add0*/  FADD.FTZ R89, R88, R89 ;  /* 0x0000005958597221 */ /* 0x000fc80000010000 */
[----:B------:R-:W-:-:S04]  /*ade0*/  FADD.FTZ R90, R89, R90 ;  /* 0x0000005a595a7221 */ /* 0x000fc80000010000 */
[----:B0-----:R-:W-:-:S05]  /*adf0*/  FADD.FTZ R2, R90, R91 ;  /* 0x0000005b5a027221 */ /* 0x001fca0000010000 */
[----:B------:R0:W-:Y:S01]  /*ae00*/  STL [R1+0x10], R2 ;  /* 0x0000100201007387 */ /* 0x0001e20000100800 */
[----:B------:R-:W-:Y:S05]  /*ae10*/  BRA.U UP0, `(.L_x_4827) ;  /* 0xffffff5900c47547 */ /* 0x000fea000b83ffff */
.L_x_4726:
        /* <DEDUP_REMOVED lines=45> */
.L_x_4829:
[----:B------:R-:W-:Y:S05]  /*b0f0*/  BSYNC.RECONVERGENT B0 ;  /* 0x0000000000007941 */ /* 0x000fea0003800200 */
.L_x_4828:
        /* <DEDUP_REMOVED lines=43> */
.L_x_4831:
[----:B------:R-:W-:Y:S05]  /*b3b0*/  BSYNC.RECONVERGENT B0 ;  /* 0x0000000000007941 */ /* 0x000fea0003800200 */
.L_x_4830:
[----:B------:R-:W-:Y:S05]  /*b3c0*/  @P0 EXIT ;  /* 0x000000000000094d */ /* 0x000fea0003800000 */
[----:B------:R-:W2:Y:S01]  /*b3d0*/  LDCU.64 UR8, c[0x0][0x4e8] ;  /* 0x00009d00ff0877ac */ /* 0x000ea20008000a00 */
[----:B------:R-:W3:Y:S01]  /*b3e0*/  S2UR UR11, SR_CgaCtaId ;  /* 0x00000000000b79c3 */ /* 0x000ee20000008800 */
[----:B------:R-:W-:Y:S01]  /*b3f0*/  BSSY.RECONVERGENT B0, `(.L_x_4832) ;  /* 0x000002c000007945 */ /* 0x000fe20003800200 */
[----:B------:R-:W4:Y:S01]  /*b400*/  LDCU.64 UR12, c[0x0][0x4a8] ;  /* 0x00009500ff0c77ac */ /* 0x000f220008000a00 */
[----:B------:R-:W0:Y:S01]  /*b410*/  LDCU UR14, c[0x0][0x360] ;  /* 0x00006c00ff0e77ac */ /* 0x000e220008000800 */
[----:B------:R-:W0:Y:S01]  /*b420*/  LDCU.64 UR16, c[0x0][0x4b0] ;  /* 0x00009600ff1077ac */ /* 0x000e220008000a00 */
[----:B------:R-:W0:Y:S01]  /*b430*/  LDCU.64 UR18, c[0x0][0x530] ;  /* 0x0000a600ff1277ac */ /* 0x000e220008000a00 */
[----:B--2---:R-:W-:Y:S02]  /*b440*/  UIMAD.WIDE.U32 UR4, UR10, UR8, URZ ;  /* 0x000000080a0472a5 */ /* 0x004fe4000f8e00ff */
[----:B----4-:R-:W-:Y:S02]  /*b450*/  UIMAD.WIDE.U32 UR6, UR10, UR12, URZ ;  /* 0x0000000c0a0672a5 */ /* 0x010fe4000f8e00ff */
[----:B------:R-:W-:Y:S01]  /*b460*/  UIMAD UR8, UR10, UR9, UR5 ;  /* 0x000000090a0872a4 */ /* 0x000fe2000f8e0205 */
[----:B------:R-:W2:Y:S02]  /*b470*/  LDCU.64 UR20, c[0x0][0x4f0] ;  /* 0x00009e00ff1477ac */ /* 0x000ea40008000a00 */
[----:B------:R-:W-:Y:S01]  /*b480*/  UMOV UR9, 0x400 ;  /* 0x0000040000097882 */ /* 0x000fe20000000000 */
[----:B------:R-:W4:Y:S01]  /*b490*/  LDCU.64 UR22, c[0x0][0x540] ;  /* 0x0000a800ff1677ac */ /* 0x000f220008000a00 */
[----:B------:R-:W-:-:S02]  /*b4a0*/  UIMAD UR10, UR10, UR13, UR7 ;  /* 0x0000000d0a0a72a4 */ /* 0x000fc4000f8e0207 */
[----:B0--3--:R-:W-:-:S12]  /*b4b0*/  ULEA UR9, UR11, UR9, 0x18 ;  /* 0x000000090b097291 */ /* 0x009fd8000f8ec0ff */
.L_x_4833:
        /* <DEDUP_REMOVED lines=10> */
[----:B--2---:R-:W-:Y:S01]  /*b560*/  IMAD R10, R3, UR20, RZ ;  /* 0x00000014030a7c24 */ /* 0x004fe2000f8e02ff */
        /* <DEDUP_REMOVED lines=21> */
.L_x_4832:
[----:B------:R-:W-:Y:S05]  /*b6c0*/  EXIT ;  /* 0x000000000000794d */ /* 0x000fea0003800000 */
.L_x_4733:
[----:B------:R-:W-:Y:S01]  /*b6d0*/  MOV R246, R190 ;  /* 0x000000be00f67202 */ /* 0x000fe20000000f00 */
[----:B------:R-:W-:Y:S01]  /*b6e0*/  HFMA2 R137, -RZ, RZ, 0, 5.9604644775390625e-08 ;  /* 0x00000001ff897431 */ /* 0x000fe200000001ff */
[----:B------:R-:W-:Y:S02]  /*b6f0*/  MOV R136, RZ ;  /* 0x000000ff00887202 */ /* 0x000fe40000000f00 */
[----:B------:R-:W-:-:S07]  /*b700*/  MOV R139, 0xffffffff ;  /* 0xffffffff008b7802 */ /* 0x000fce0000000f00 */
[----:B----45:R-:W-:Y:S05]  /*b710*/  WARPSYNC.COLLECTIVE R139, `(.L_x_4834) ;  /* 0x000000008b087348 */ /* 0x030fea0003c00000 */
[----:B------:R0:W1:Y:S02]  /*b720*/  SHFL.UP P6, R247, R246, R137, R136 ;  /* 0x04000089f6f77389 */ /* 0x00006400000c0088 */
[----:B01--45:R-:W-:Y:S05]  /*b730*/  ENDCOLLECTIVE ;  /* 0x000000000000791b */ /* 0x033fea0003800000 */
.L_x_4834:
[----:B------:R-:W-:Y:S02]  /*b740*/  MOV R246, R234 ;  /* 0x000000ea00f67202 */ /* 0x000fe40000000f00 */
[----:B------:R-:W-:-:S07]  /*b750*/  MOV R138, R247 ;  /* 0x000000f7008a7202 */ /* 0x000fce0000000f00 */
[----:B------:R-:W-:Y:S05]  /*b760*/  WARPSYNC.COLLECTIVE R139, `(.L_x_4835) ;  /* 0x000000008b087348 */ /* 0x000fea0003c00000 */
[----:B------:R0:W1:Y:S02]  /*b770*/  SHFL.UP P6, R247, R246, R137, R136 ;  /* 0x04000089f6f77389 */ /* 0x00006400000c0088 */
[----:B01----:R-:W-:Y:S05]  /*b780*/  ENDCOLLECTIVE ;  /* 0x000000000000791b */ /* 0x003fea0003800000 */
.L_x_4835:
[----:B------:R-:W-:Y:S02]  /*b790*/  MOV R246, R235 ;  /* 0x000000eb00f67202 */ /* 0x000fe40000000f00 */
[----:B------:R-:W-:-:S07]  /*b7a0*/  MOV R226, R247 ;  /* 0x000000f700e27202 */ /* 0x000fce0000000f00 */
[----:B------:R-:W-:Y:S05]  /*b7b0*/  WARPSYNC.COLLECTIVE R139, `(.L_x_4836) ;  /* 0x000000008b087348 */ /* 0x000fea0003c00000 */
[----:B------:R0:W1:Y:S02]  /*b7c0*/  SHFL.UP P6, R247, R246, R137, R136 ;  /* 0x04000089f6f77389 */ /* 0x00006400000c0088 */
[----:B01----:R-:W-:Y:S05]  /*b7d0*/  ENDCOLLECTIVE ;  /* 0x000000000000791b */ /* 0x003fea0003800000 */
.L_x_4836:
[----:B------:R-:W-:Y:S02]  /*b7e0*/  MOV R246, R236 ;  /* 0x000000ec00f67202 */ /* 0x000fe40000000f00 */
[----:B------:R-:W-:-:S07]  /*b7f0*/  MOV R245, R247 ;  /* 0x000000f700f57202 */ /* 0x000fce0000000f00 */
[----:B------:R-:W-:Y:S05]  /*b800*/  WARPSYNC.COLLECTIVE R139, `(.L_x_4837) ;  /* 0x000000008b087348 */ /* 0x000fea0003c00000 */
[----:B------:R0:W1:Y:S02]  /*b810*/  SHFL.UP P6, R247, R246, R137, R136 ;  /* 0x04000089f6f77389 */ /* 0x00006400000c0088 */
[----:B01----:R-:W-:Y:S05]  /*b820*/  ENDCOLLECTIVE ;  /* 0x000000000000791b */ /* 0x003fea0003800000 */
.L_x_4837:
        /* <DEDUP_REMOVED lines=17> */
.L_x_4838:
[----:B------:R-:W-:Y:S02]  /*b940*/  MOV R246, R234 ;  /* 0x000000ea00f67202 */ /* 0x000fe40000000f00 */
[----:B------:R-:W-:-:S07]  /*b950*/  MOV R138, R247 ;  /* 0x000000f7008a7202 */ /* 0x000fce0000000f00 */
[----:B------:R-:W-:Y:S05]  /*b960*/  WARPSYNC.COLLECTIVE R139, `(.L_x_4839) ;  /* 0x000000008b087348 */ /* 0x000fea0003c00000 */
[----:B------:R0:W1:Y:S02]  /*b970*/  SHFL.UP P6, R247, R246, R137, R136 ;  /* 0x04000089f6f77389 */ /* 0x00006400000c0088 */
[----:B01----:R-:W-:Y:S05]  /*b980*/  ENDCOLLECTIVE ;  /* 0x000000000000791b */ /* 0x003fea0003800000 */
.L_x_4839:
[----:B------:R-:W-:Y:S02]  /*b990*/  MOV R246, R235 ;  /* 0x000000eb00f67202 */ /* 0x000fe40000000f00 */
[----:B------:R-:W-:-:S07]  /*b9a0*/  MOV R226, R247 ;  /* 0x000000f700e27202 */ /* 0x000fce0000000f00 */
[----:B------:R-:W-:Y:S05]  /*b9b0*/  WARPSYNC.COLLECTIVE R139, `(.L_x_4840) ;  /* 0x000000008b087348 */ /* 0x000fea0003c00000 */
[----:B------:R0:W1:Y:S02]  /*b9c0*/  SHFL.UP P6, R247, R246, R137, R136 ;  /* 0x04000089f6f77389 */ /* 0x00006400000c0088 */
[----:B01----:R-:W-:Y:S05]  /*b9d0*/  ENDCOLLECTIVE ;  /* 0x000000000000791b */ /* 0x003fea0003800000 */
.L_x_4840:
[----:B------:R-:W-:Y:S02]  /*b9e0*/  MOV R246, R236 ;  /* 0x000000ec00f67202 */ /* 0x000fe40000000f00 */
[----:B------:R-:W-:-:S07]  /*b9f0*/  MOV R245, R247 ;  /* 0x000000f700f57202 */ /* 0x000fce0000000f00 */
[----:B------:R-:W-:Y:S05]  /*ba00*/  WARPSYNC.COLLECTIVE R139, `(.L_x_4841) ;  /* 0x000000008b087348 */ /* 0x000fea0003c00000 */
[----:B------:R0:W1:Y:S02]  /*ba10*/  SHFL.UP P6, R247, R246, R137, R136 ;  /* 0x04000089f6f77389 */ /* 0x00006400000c0088 */
[----:B01----:R-:W-:Y:S05]  /*ba20*/  ENDCOLLECTIVE ;  /* 0x000000000000791b */ /* 0x003fea0003800000 */
.L_x_4841:
        /* <DEDUP_REMOVED lines=17> */
.L_x_4842:
[----:B------:R-:W-:Y:S02]  /*bb40*/  MOV R246, R234 ;  /* 0x000000ea00f67202 */ /* 0x000fe40000000f00 */
[----:B------:R-:W-:-:S07]  /*bb50*/  MOV R138, R247 ;  /* 0x000000f7008a7202 */ /* 0x000fce0000000f00 */
[----:B------:R-:W-:Y:S05]  /*bb60*/  WARPSYNC.COLLECTIVE R139, `(.L_x_4843) ;  /* 0x000000008b087348 */ /* 0x000fea0003c00000 */
[----:B------:R0:W1:Y:S02]  /*bb70*/  SHFL.UP P6, R247, R246, R137, R136 ;  /* 0x04000089f6f77389 */ /* 0x00006400000c0088 */
[----:B01----:R-:W-:Y:S05]  /*bb80*/  ENDCOLLECTIVE ;  /* 0x000000000000791b */ /* 0x003fea0003800000 */
.L_x_4843:
[----:B------:R-:W-:Y:S02]  /*bb90*/  MOV R246, R235 ;  /* 0x000000eb00f67202 */ /* 0x000fe40000000f00 */
[----:B------:R-:W-:-:S07]  /*bba0*/  MOV R226, R247 ;  /* 0x000000f700e27202 */ /* 0x000fce0000000f00 */
[----:B------:R-:W-:Y:S05]  /*bbb0*/  WARPSYNC.COLLECTIVE R139, `(.L_x_4844) ;  /* 0x000000008b087348 */ /* 0x000fea0003c00000 */
[----:B------:R0:W1:Y:S02]  /*bbc0*/  SHFL.UP P6, R247, R246, R137, R136 ;  /* 0x04000089f6f77389 */ /* 0x00006400000c0088 */
[----:B01----:R-:W-:Y:S05]  /*bbd0*/  ENDCOLLECTIVE ;  /* 0x000000000000791b */ /* 0x003fea0003800000 */
.L_x_4844:
[----:B------:R-:W-:Y:S02]  /*bbe0*/  MOV R246, R236 ;  /* 0x000000ec00f67202 */ /* 0x000fe40000000f00 */
[----:B------:R-:W-:-:S07]  /*bbf0*/  MOV R245, R247 ;  /* 0x000000f700f57202 */ /* 0x000fce0000000f00 */
[----:B------:R-:W-:Y:S05]  /*bc00*/  WARPSYNC.COLLECTIVE R139, `(.L_x_4845) ;  /* 0x000000008b087348 */ /* 0x000fea0003c00000 */
[----:B------:R0:W1:Y:S02]  /*bc10*/  SHFL.UP P6, R247, R246, R137, R136 ;  /* 0x04000089f6f77389 */ /* 0x00006400000c0088 */
[----:B01----:R-:W-:Y:S05]  /*bc20*/  ENDCOLLECTIVE ;  /* 0x000000000000791b */ /* 0x003fea0003800000 */
.L_x_4845:
        /* <DEDUP_REMOVED lines=17> */
.L_x_4846:
[----:B------:R-:W-:Y:S02]  /*bd40*/  MOV R246, R234 ;  /* 0x000000ea00f67202 */ /* 0x000fe40000000f00 */
[----:B------:R-:W-:-:S07]  /*bd50*/  MOV R138, R247 ;  /* 0x000000f7008a7202 */ /* 0x000fce0000000f00 */
[----:B------:R-:W-:Y:S05]  /*bd60*/  WARPSYNC.COLLECTIVE R139, `(.L_x_4847) ;  /* 0x000000008b087348 */ /* 0x000fea0003c00000 */
[----:B------:R0:W1:Y:S02]  /*bd70*/  SHFL.UP P6, R247, R246, R137, R136 ;  /* 0x04000089f6f77389 */ /* 0x00006400000c0088 */
[----:B01----:R-:W-:Y:S05]  /*bd80*/  ENDCOLLECTIVE ;  /* 0x000000000000791b */ /* 0x003fea0003800000 */
.L_x_4847:
[----:B------:R-:W-:Y:S02]  /*bd90*/  MOV R246, R235 ;  /* 0x000000eb00f67202 */ /* 0x000fe40000000f00 */
[----:B------:R-:W-:-:S07]  /*bda0*/  MOV R226, R247 ;  /* 0x000000f700e27202 */ /* 0x000fce0000000f00 */
[----:B------:R-:W-:Y:S05]  /*bdb0*/  WARPSYNC.COLLECTIVE R139, `(.L_x_4848) ;  /* 0x000000008b087348 */ /* 0x000fea0003c00000 */
[----:B------:R0:W1:Y:S02]  /*bdc0*/  SHFL.UP P6, R247, R246, R137, R136 ;  /* 0x04000089f6f77389 */ /* 0x00006400000c0088 */
[----:B01----:R-:W-:Y:S05]  /*bdd0*/  ENDCOLLECTIVE ;  /* 0x000000000000791b */ /* 0x003fea0003800000 */
.L_x_4848:
[----:B------:R-:W-:Y:S02]  /*bde0*/  MOV R246, R236 ;  /* 0x000000ec00f67202 */ /* 0x000fe40000000f00 */
[----:B------:R-:W-:-:S07]  /*bdf0*/  MOV R245, R247 ;  /* 0x000000f700f57202 */ /* 0x000fce0000000f00 */
[----:B------:R-:W-:Y:S05]  /*be00*/  WARPSYNC.COLLECTIVE R139, `(.L_x_4849) ;  /* 0x000000008b087348 */ /* 0x000fea0003c00000 */
[----:B------:R0:W1:Y:S02]  /*be10*/  SHFL.UP P6, R247, R246, R137, R136 ;  /* 0x04000089f6f77389 */ /* 0x00006400000c0088 */
[----:B01----:R-:W-:Y:S05]  /*be20*/  ENDCOLLECTIVE ;  /* 0x000000000000791b */ /* 0x003fea0003800000 */
.L_x_4849:
        /* <DEDUP_REMOVED lines=17> */
.L_x_4850:
[----:B------:R-:W-:Y:S02]  /*bf40*/  MOV R246, R234 ;  /* 0x000000ea00f67202 */ /* 0x000fe40000000f00 */
[----:B------:R-:W-:-:S07]  /*bf50*/  MOV R138, R247 ;  /* 0x000000f7008a7202 */ /* 0x000fce0000000f00 */
[----:B------:R-:W-:Y:S05]  /*bf60*/  WARPSYNC.COLLECTIVE R139, `(.L_x_4851) ;  /* 0x000000008b087348 */ /* 0x000fea0003c00000 */
[----:B------:R0:W1:Y:S02]  /*bf70*/  SHFL.UP P6, R247, R246, R137, R136 ;  /* 0x04000089f6f77389 */ /* 0x00006400000c0088 */
[----:B01----:R-:W-:Y:S05]  /*bf80*/  ENDCOLLECTIVE ;  /* 0x000000000000791b */ /* 0x003fea0003800000 */
.L_x_4851:
[----:B------:R-:W-:Y:S02]  /*bf90*/  MOV R246, R235 ;  /* 0x000000eb00f67202 */ /* 0x000fe40000000f00 */
[----:B------:R-:W-:-:S07]  /*bfa0*/  MOV R226, R247 ;  /* 0x000000f700e27202 */ /* 0x000fce0000000f00 */
[----:B------:R-:W-:Y:S05]  /*bfb0*/  WARPSYNC.COLLECTIVE R139, `(.L_x_4852) ;  /* 0x000000008b087348 */ /* 0x000fea0003c00000 */
[----:B------:R0:W1:Y:S02]  /*bfc0*/  SHFL.UP P6, R247, R246, R137, R136 ;  /* 0x04000089f6f77389 */ /* 0x00006400000c0088 */
[----:B01----:R-:W-:Y:S05]  /*bfd0*/  ENDCOLLECTIVE ;  /* 0x000000000000791b */ /* 0x003fea0003800000 */
.L_x_4852:
[----:B------:R-:W-:Y:S02]  /*bfe0*/  MOV R246, R236 ;  /* 0x000000ec00f67202 */ /* 0x000fe40000000f00 */
[----:B------:R-:W-:-:S07]  /*bff0*/  MOV R245, R247 ;  /* 0x000000f700f57202 */ /* 0x000fce0000000f00 */
[----:B------:R-:W-:Y:S05]  /*c000*/  WARPSYNC.COLLECTIVE R139, `(.L_x_4853) ;  /* 0x000000008b087348 */ /* 0x000fea0003c00000 */
[----:B------:R0:W1:Y:S02]  /*c010*/  SHFL.UP P6, R247, R246, R137, R136 ;  /* 0x04000089f6f77389 */ /* 0x00006400000c0088 */
[----:B01----:R-:W-:Y:S05]  /*c020*/  ENDCOLLECTIVE ;  /* 0x000000000000791b */ /* 0x003fea0003800000 */
.L_x_4853:
[----:B------:R-:W-:Y:S01]  /*c030*/  MOV R136, R247 ;  /* 0x000000f700887202 */ /* 0x000fe20000000f00 */
[----:B------:R-:W-:Y:S06]  /*c040*/  BRA `(.L_x_4854) ;  /* 0xffffff8800947947 */ /* 0x000fec000383ffff */
.L_x_4734:
        /* <DEDUP_REMOVED lines=8> */
.L_x_4856:
[----:B------:R-:W-:Y:S05]  /*c0d0*/  BSYNC B0 ;  /* 0x0000000000007941 */ /* 0x000fea0003800000 */
.L_x_4855:
[----:B------:R-:W-:Y:S05]  /*c0e0*/  BRA `(.L_x_4857) ;  /* 0xffffff8800a07947 */ /* 0x000fea000383ffff */
.L_x_4735:
        /* <DEDUP_REMOVED lines=8> */
.L_x_4859:
[----:B------:R-:W-:Y:S05]  /*c170*/  BSYNC B0 ;  /* 0x0000000000007941 */ /* 0x000fea0003800000 */
.L_x_4858:
[----:B------:R-:W-:Y:S05]  /*c180*/  BRA `(.L_x_4860) ;  /* 0xffffff8800807947 */ /* 0x000fea000383ffff */
.L_x_4736:
        /* <DEDUP_REMOVED lines=8> */
.L_x_4862:
[----:B------:R-:W-:Y:S05]  /*c210*/  BSYNC B0 ;  /* 0x0000000000007941 */ /* 0x000fea0003800000 */
.L_x_4861:
[----:B------:R-:W-:Y:S05]  /*c220*/  BRA `(.L_x_4863) ;  /* 0xffffff8800607947 */ /* 0x000fea000383ffff */
.L_x_4737:
        /* <DEDUP_REMOVED lines=8> */
.L_x_4865:
[----:B------:R-:W-:Y:S05]  /*c2b0*/  BSYNC B0 ;  /* 0x0000000000007941 */ /* 0x000fea0003800000 */
.L_x_4864:
[----:B------:R-:W-:Y:S05]  /*c2c0*/  BRA `(.L_x_4866) ;  /* 0xffffff8800407947 */ /* 0x000fea000383ffff */
.L_x_4738:
        /* <DEDUP_REMOVED lines=8> */
.L_x_4868:
[----:B------:R-:W-:Y:S05]  /*c350*/  BSYNC B0 ;  /* 0x0000000000007941 */ /* 0x000fea0003800000 */
.L_x_4867:
        /* <DEDUP_REMOVED lines=9> */
.L_x_4869:
[----:B------:R-:W-:Y:S02]  /*c3f0*/  MOV R246, R235 ;  /* 0x000000eb00f67202 */ /* 0x000fe40000000f00 */
[----:B------:R-:W-:-:S07]  /*c400*/  MOV R234, R247 ;  /* 0x000000f700ea7202 */ /* 0x000fce0000000f00 */
[----:B------:R-:W-:Y:S05]  /*c410*/  WARPSYNC.COLLECTIVE R139, `(.L_x_4870) ;  /* 0x000000008b087348 */ /* 0x000fea0003c00000 */
[----:B------:R0:W1:Y:S02]  /*c420*/  SHFL.UP P6, R247, R246, R137, R136 ;  /* 0x04000089f6f77389 */ /* 0x00006400000c0088 */
[----:B01----:R-:W-:Y:S05]  /*c430*/  ENDCOLLECTIVE ;  /* 0x000000000000791b */ /* 0x003fea0003800000 */
.L_x_4870:
[----:B------:R-:W-:Y:S02]  /*c440*/  MOV R246, R236 ;  /* 0x000000ec00f67202 */ /* 0x000fe40000000f00 */
[----:B------:R-:W-:-:S07]  /*c450*/  MOV R235, R247 ;  /* 0x000000f700eb7202 */ /* 0x000fce0000000f00 */
[----:B------:R-:W-:Y:S05]  /*c460*/  WARPSYNC.COLLECTIVE R139, `(.L_x_4871) ;  /* 0x000000008b087348 */ /* 0x000fea0003c00000 */
[----:B------:R0:W1:Y:S02]  /*c470*/  SHFL.UP P6, R247, R246, R137, R136 ;  /* 0x04000089f6f77389 */ /* 0x00006400000c0088 */
[----:B01----:R-:W-:Y:S05]  /*c480*/  ENDCOLLECTIVE ;  /* 0x000000000000791b */ /* 0x003fea0003800000 */
.L_x_4871:
[----:B------:R-:W-:Y:S01]  /*c490*/  HFMA2 R137, -RZ, RZ, 0, 0 ;  /* 0x00000000ff897431 */ /* 0x000fe200000001ff */
[----:B------:R-:W-:-:S07]  /*c4a0*/  MOV R136, 0x1f ;  /* 0x0000001f00887802 */ /* 0x000fce0000000f00 */
[----:B------:R-:W-:Y:S05]  /*c4b0*/  WARPSYNC.COLLECTIVE R139, `(.L_x_4872) ;  /* 0x000000008b087348 */ /* 0x000fea0003c00000 */
[----:B------:R0:W1:Y:S02]  /*c4c0*/  SHFL.IDX P2, R226, R138, R137, R136 ;  /* 0x000000898ae27389 */ /* 0x0000640000040088 */
[----:B01----:R-:W-:Y:S05]  /*c4d0*/  ENDCOLLECTIVE ;  /* 0x000000000000791b */ /* 0x003fea0003800000 */
.L_x_4872:
[----:B------:R-:W-:Y:S02]  /*c4e0*/  MOV R236, R247 ;  /* 0x000000f700ec7202 */ /* 0x000fe40000000f00 */
[----:B------:R-:W-:Y:S02]  /*c4f0*/  MOV R138, R121 ;  /* 0x00000079008a7202 */ /* 0x000fe40000000f00 */
[----:B------:R-:W-:-:S07]  /*c500*/  MOV R120, R226 ;  /* 0x000000e200787202 */ /* 0x000fce0000000f00 */
[----:B------:R-:W-:Y:S05]  /*c510*/  WARPSYNC.COLLECTIVE R139, `(.L_x_4873) ;  /* 0x000000008b087348 */ /* 0x000fea0003c00000 */
[----:B------:R0:W1:Y:S02]  /*c520*/  SHFL.IDX P2, R226, R138, R137, R136 ;  /* 0x000000898ae27389 */ /* 0x0000640000040088 */
[----:B01----:R-:W-:Y:S05]  /*c530*/  ENDCOLLECTIVE ;  /* 0x000000000000791b */ /* 0x003fea0003800000 */
.L_x_4873:
[----:B------:R-:W-:Y:S02]  /*c540*/  MOV R138, R122 ;  /* 0x0000007a008a7202 */ /* 0x000fe40000000f00 */
[----:B------:R-:W-:-:S07]  /*c550*/  MOV R121, R226 ;  /* 0x000000e200797202 */ /* 0x000fce0000000f00 */
[----:B------:R-:W-:Y:S05]  /*c560*/  WARPSYNC.COLLECTIVE R139, `(.L_x_4874) ;  /* 0x000000008b087348 */ /* 0x000fea0003c00000 */
[----:B------:R0:W1:Y:S02]  /*c570*/  SHFL.IDX P2, R226, R138, R137, R136 ;  /* 0x000000898ae27389 */ /* 0x0000640000040088 */
[----:B01----:R-:W-:Y:S05]  /*c580*/  ENDCOLLECTIVE ;  /* 0x000000000000791b */ /* 0x003fea0003800000 */
.L_x_4874:
[----:B------:R-:W-:Y:S02]  /*c590*/  MOV R138, R123 ;  /* 0x0000007b008a7202 */ /* 0x000fe40000000f00 */
[----:B------:R-:W-:-:S07]  /*c5a0*/  MOV R122, R226 ;  /* 0x000000e2007a7202 */ /* 0x000fce0000000f00 */
[----:B------:R-:W-:Y:S05]  /*c5b0*/  WARPSYNC.COLLECTIVE R139, `(.L_x_4875) ;  /* 0x000000008b087348 */ /* 0x000fea0003c00000 */
[----:B------:R0:W1:Y:S02]  /*c5c0*/  SHFL.IDX P2, R226, R138, R137, R136 ;  /* 0x000000898ae27389 */ /* 0x0000640000040088 */
[----:B01----:R-:W-:Y:S05]  /*c5d0*/  ENDCOLLECTIVE ;  /* 0x000000000000791b */ /* 0x003fea0003800000 */
.L_x_4875:
[----:B------:R-:W-:Y:S01]  /*c5e0*/  MOV R123, R226 ;  /* 0x000000e2007b7202 */ /* 0x000fe20000000f00 */
[----:B------:R-:W-:Y:S06]  /*c5f0*/  BRA `(.L_x_4876) ;  /* 0xffffff84009c7947 */ /* 0x000fec000383ffff */
.L_x_4740:
[----:B------:R-:W-:Y:S01]  /*c600*/  MOV R252, R245 ;  /* 0x000000f500fc7202 */ /* 0x000fe20000000f00 */
[----:B------:R-:W-:Y:S01]  /*c610*/  HFMA2 R251, -RZ, RZ, 0, 5.9604644775390625e-08 ;  /* 0x00000001fffb7431 */ /* 0x000fe200000001ff */
[----:B------:R-:W-:Y:S02]  /*c620*/  MOV R226, 0x1f ;  /* 0x0000001f00e27802 */ /* 0x000fe40000000f00 */
[----:B------:R-:W-:-:S07]  /*c630*/  MOV R139, 0xffffffff ;  /* 0xffffffff008b7802 */ /* 0x000fce0000000f00 */
[----:B------:R-:W-:Y:S05]  /*c640*/  WARPSYNC.COLLECTIVE R139, `(.L_x_4877) ;  /* 0x000000008b087348 */ /* 0x000fea0003c00000 */
[----:B------:R0:W1:Y:S02]  /*c650*/  SHFL.DOWN P2, R136, R252, R251, R226 ;  /* 0x080000fbfc887389 */ /* 0x00006400000400e2 */
[----:B01----:R-:W-:Y:S05]  /*c660*/  ENDCOLLECTIVE ;  /* 0x000000000000791b */ /* 0x003fea0003800000 */
.L_x_4877:
[----:B------:R-:W-:Y:S02]  /*c670*/  MOV R252, R246 ;  /* 0x000000f600fc7202 */ /* 0x000fe40000000f00 */
[----:B------:R-:W-:-:S07]  /*c680*/  MOV R137, R136 ;  /* 0x0000008800897202 */ /* 0x000fce0000000f00 */
[----:B------:R-:W-:Y:S05]  /*c690*/  WARPSYNC.COLLECTIVE R139, `(.L_x_4878) ;  /* 0x000000008b087348 */ /* 0x000fea0003c00000 */
[----:B------:R0:W1:Y:S02]  /*c6a0*/  SHFL.DOWN P2, R136, R252, R251, R226 ;  /* 0x080000fbfc887389 */ /* 0x00006400000400e2 */
[----:B01----:R-:W-:Y:S05]  /*c6b0*/  ENDCOLLECTIVE ;  /* 0x000000000000791b */ /* 0x003fea0003800000 */
.L_x_4878:
[----:B------:R-:W-:Y:S02]  /*c6c0*/  MOV R252, R247 ;  /* 0x000000f700fc7202 */ /* 0x000fe40000000f00 */
[----:B------:R-:W-:-:S07]  /*c6d0*/  MOV R138, R136 ;  /* 0x00000088008a7202 */ /* 0x000fce0000000f00 */
[----:B------:R-:W-:Y:S05]  /*c6e0*/  WARPSYNC.COLLECTIVE R139, `(.L_x_4879) ;  /* 0x000000008b087348 */ /* 0x000fea0003c00000 */
[----:B------:R0:W1:Y:S02]  /*c6f0*/  SHFL.DOWN P2, R136, R252, R251, R226 ;  /* 0x080000fbfc887389 */ /* 0x00006400000400e2 */
[----:B01----:R-:W-:Y:S05]  /*c700*/  ENDCOLLECTIVE ;  /* 0x000000000000791b */ /* 0x003fea0003800000 */
.L_x_4879:
[----:B------:R-:W-:Y:S02]  /*c710*/  MOV R252, R248 ;  /* 0x000000f800fc7202 */ /* 0x000fe40000000f00 */
[----:B------:R-:W-:-:S07]  /*c720*/  MOV R163, R136 ;  /* 0x0000008800a37202 */ /* 0x000fce0000000f00 */
[----:B------:R-:W-:Y:S05]  /*c730*/  WARPSYNC.COLLECTIVE R139, `(.L_x_4880) ;  /* 0x000000008b087348 */ /* 0x000fea0003c00000 */
[----:B------:R0:W1:Y:S02]  /*c740*/  SHFL.DOWN P2, R136, R252, R251, R226 ;  /* 0x080000fbfc887389 */ /* 0x00006400000400e2 */
[----:B01----:R-:W-:Y:S05]  /*c750*/  ENDCOLLECTIVE ;  /* 0x000000000000791b */ /* 0x003fea0003800000 */
.L_x_4880:
[----:B------:R-:W-:Y:S05]  /*c760*/  BRA `(.L_x_4881) ;  /* 0xffffff9800cc7947 */ /* 0x000fea000383ffff */
.L_x_4743:
        /* <DEDUP_REMOVED lines=8> */
.L_x_4883:
[----:B------:R-:W-:Y:S05]  /*c7f0*/  BSYNC B0 ;  /* 0x0000000000007941 */ /* 0x000fea0003800000 */
.L_x_4882:
        /* <DEDUP_REMOVED lines=8> */
.L_x_4884:
[----:B------:R-:W-:Y:S02]  /*c880*/  MOV R252, R247 ;  /* 0x000000f700fc7202 */ /* 0x000fe40000000f00 */
[----:B------:R-:W-:-:S07]  /*c890*/  MOV R138, R136 ;  /* 0x00000088008a7202 */ /* 0x000fce0000000f00 */
[----:B------:R-:W-:Y:S05]  /*c8a0*/  WARPSYNC.COLLECTIVE R139, `(.L_x_4885) ;  /* 0x000000008b087348 */ /* 0x000fea0003c00000 */
[----:B------:R0:W1:Y:S02]  /*c8b0*/  SHFL.DOWN P2, R136, R252, R251, R226 ;  /* 0x080000fbfc887389 */ /* 0x00006400000400e2 */
[----:B01----:R-:W-:Y:S05]  /*c8c0*/  ENDCOLLECTIVE ;  /* 0x000000000000791b */ /* 0x003fea0003800000 */
.L_x_4885:
[----:B------:R-:W-:Y:S02]  /*c8d0*/  MOV R252, R248 ;  /* 0x000000f800fc7202 */ /* 0x000fe40000000f00 */
[----:B------:R-:W-:-:S07]  /*c8e0*/  MOV R163, R136 ;  /* 0x0000008800a37202 */ /* 0x000fce0000000f00 */
[----:B------:R-:W-:Y:S05]  /*c8f0*/  WARPSYNC.COLLECTIVE R139, `(.L_x_4886) ;  /* 0x000000008b087348 */ /* 0x000fea0003c00000 */
[----:B------:R0:W1:Y:S02]  /*c900*/  SHFL.DOWN P2, R136, R252, R251, R226 ;  /* 0x080000fbfc887389 */ /* 0x00006400000400e2 */
[----:B01----:R-:W-:Y:S05]  /*c910*/  ENDCOLLECTIVE ;  /* 0x000000000000791b */ /* 0x003fea0003800000 */
.L_x_4886:
[----:B------:R-:W-:Y:S01]  /*c920*/  MOV R139, R136 ;  /* 0x00000088008b7202 */ /* 0x000fe20000000f00 */
[----:B------:R-:W-:Y:S06]  /*c930*/  BRA `(.L_x_4887) ;  /* 0xffffff9800ac7947 */ /* 0x000fec000383ffff */
.L_x_4746:
        /* <DEDUP_REMOVED lines=8> */
.L_x_4889:
[----:B------:R-:W-:Y:S05]  /*c9c0*/  BSYNC B0 ;  /* 0x0000000000007941 */ /* 0x000fea0003800000 */
.L_x_4888:
        /* <DEDUP_REMOVED lines=8> */
.L_x_4890:
[----:B------:R-:W-:Y:S02]  /*ca50*/  MOV R252, R247 ;  /* 0x000000f700fc7202 */ /* 0x000fe40000000f00 */
[----:B------:R-:W-:-:S07]  /*ca60*/  MOV R138, R136 ;  /* 0x00000088008a7202 */ /* 0x000fce0000000f00 */
[----:B------:R-:W-:Y:S05]  /*ca70*/  WARPSYNC.COLLECTIVE R139, `(.L_x_4891) ;  /* 0x000000008b087348 */ /* 0x000fea0003c00000 */
[----:B------:R0:W1:Y:S02]  /*ca80*/  SHFL.DOWN P2, R136, R252, R251, R226 ;  /* 0x080000fbfc887389 */ /* 0x00006400000400e2 */
[----:B01----:R-:W-:Y:S05]  /*ca90*/  ENDCOLLECTIVE ;  /* 0x000000000000791b */ /* 0x003fea0003800000 */
.L_x_4891:
[----:B------:R-:W-:Y:S02]  /*caa0*/  MOV R252, R248 ;  /* 0x000000f800fc7202 */ /* 0x000fe40000000f00 */
[----:B------:R-:W-:-:S07]  /*cab0*/  MOV R163, R136 ;  /* 0x0000008800a37202 */ /* 0x000fce0000000f00 */
[----:B------:R-:W-:Y:S05]  /*cac0*/  WARPSYNC.COLLECTIVE R139, `(.L_x_4892) ;  /* 0x000000008b087348 */ /* 0x000fea0003c00000 */
[----:B------:R0:W1:Y:S02]  /*cad0*/  SHFL.DOWN P2, R136, R252, R251, R226 ;  /* 0x080000fbfc887389 */ /* 0x00006400000400e2 */
[----:B01----:R-:W-:Y:S05]  /*cae0*/  ENDCOLLECTIVE ;  /* 0x000000000000791b */ /* 0x003fea0003800000 */
.L_x_4892:
[----:B------:R-:W-:Y:S01]  /*caf0*/  MOV R139, R136 ;  /* 0x00000088008b7202 */ /* 0x000fe20000000f00 */
[----:B------:R-:W-:Y:S06]  /*cb00*/  BRA `(.L_x_4893) ;  /* 0xffffff98008c7947 */ /* 0x000fec000383ffff */
.L_x_4749:
        /* <DEDUP_REMOVED lines=8> */
.L_x_4895:
[----:B------:R-:W-:Y:S05]  /*cb90*/  BSYNC B0 ;  /* 0x0000000000007941 */ /* 0x000fea0003800000 */
.L_x_4894:
        /* <DEDUP_REMOVED lines=8> */
.L_x_4896:
[----:B------:R-:W-:Y:S02]  /*cc20*/  MOV R252, R247 ;  /* 0x000000f700fc7202 */ /* 0x000fe40000000f00 */
[----:B------:R-:W-:-:S07]  /*cc30*/  MOV R138, R136 ;  /* 0x00000088008a7202 */ /* 0x000fce0000000f00 */
[----:B------:R-:W-:Y:S05]  /*cc40*/  WARPSYNC.COLLECTIVE R139, `(.L_x_4897) ;  /* 0x000000008b087348 */ /* 0x000fea0003c00000 */
[----:B------:R0:W1:Y:S02]  /*cc50*/  SHFL.DOWN P2, R136, R252, R251, R226 ;  /* 0x080000fbfc887389 */ /* 0x00006400000400e2 */
[----:B01----:R-:W-:Y:S05]  /*cc60*/  ENDCOLLECTIVE ;  /* 0x000000000000791b */ /* 0x003fea0003800000 */
.L_x_4897:
[----:B------:R-:W-:Y:S02]  /*cc70*/  MOV R252, R248 ;  /* 0x000000f800fc7202 */ /* 0x000fe40000000f00 */
[----:B------:R-:W-:-:S07]  /*cc80*/  MOV R163, R136 ;  /* 0x0000008800a37202 */ /* 0x000fce0000000f00 */
[----:B------:R-:W-:Y:S05]  /*cc90*/  WARPSYNC.COLLECTIVE R139, `(.L_x_4898) ;  /* 0x000000008b087348 */ /* 0x000fea0003c00000 */
[----:B------:R0:W1:Y:S02]  /*cca0*/  SHFL.DOWN P2, R136, R252, R251, R226 ;  /* 0x080000fbfc887389 */ /* 0x00006400000400e2 */
[----:B01----:R-:W-:Y:S05]  /*ccb0*/  ENDCOLLECTIVE ;  /* 0x000000000000791b */ /* 0x003fea0003800000 */
.L_x_4898:
[----:B------:R-:W-:Y:S01]  /*ccc0*/  MOV R139, R136 ;  /* 0x00000088008b7202 */ /* 0x000fe20000000f00 */
[----:B------:R-:W-:Y:S06]  /*ccd0*/  BRA `(.L_x_4899) ;  /* 0xffffff98006c7947 */ /* 0x000fec000383ffff */
.L_x_4752:
        /* <DEDUP_REMOVED lines=8> */
.L_x_4901:
[----:B------:R-:W-:Y:S05]  /*cd60*/  BSYNC B0 ;  /* 0x0000000000007941 */ /* 0x000fea0003800000 */
.L_x_4900:
        /* <DEDUP_REMOVED lines=8> */
.L_x_4902:
[----:B------:R-:W-:Y:S02]  /*cdf0*/  MOV R252, R247 ;  /* 0x000000f700fc7202 */ /* 0x000fe40000000f00 */
[----:B------:R-:W-:-:S07]  /*ce00*/  MOV R138, R136 ;  /* 0x00000088008a7202 */ /* 0x000fce0000000f00 */
[----:B------:R-:W-:Y:S05]  /*ce10*/  WARPSYNC.COLLECTIVE R139, `(.L_x_4903) ;  /* 0x000000008b087348 */ /* 0x000fea0003c00000 */
[----:B------:R0:W1:Y:S02]  /*ce20*/  SHFL.DOWN P2, R136, R252, R251, R226 ;  /* 0x080000fbfc887389 */ /* 0x00006400000400e2 */
[----:B01----:R-:W-:Y:S05]  /*ce30*/  ENDCOLLECTIVE ;  /* 0x000000000000791b */ /* 0x003fea0003800000 */
.L_x_4903:
[----:B------:R-:W-:Y:S02]  /*ce40*/  MOV R252, R248 ;  /* 0x000000f800fc7202 */ /* 0x000fe40000000f00 */
[----:B------:R-:W-:-:S07]  /*ce50*/  MOV R163, R136 ;  /* 0x0000008800a37202 */ /* 0x000fce0000000f00 */
[----:B------:R-:W-:Y:S05]  /*ce60*/  WARPSYNC.COLLECTIVE R139, `(.L_x_4904) ;  /* 0x000000008b087348 */ /* 0x000fea0003c00000 */
[----:B------:R0:W1:Y:S02]  /*ce70*/  SHFL.DOWN P2, R136, R252, R251, R226 ;  /* 0x080000fbfc887389 */ /* 0x00006400000400e2 */
[----:B01----:R-:W-:Y:S05]  /*ce80*/  ENDCOLLECTIVE ;  /* 0x000000000000791b */ /* 0x003fea0003800000 */
.L_x_4904:
[----:B------:R-:W-:Y:S01]  /*ce90*/  MOV R139, R136 ;  /* 0x00000088008b7202 */ /* 0x000fe20000000f00 */
[----:B------:R-:W-:Y:S06]  /*cea0*/  BRA `(.L_x_4905) ;  /* 0xffffff98004c7947 */ /* 0x000fec000383ffff */
.L_x_4755:
        /* <DEDUP_REMOVED lines=8> */
.L_x_4907:
[----:B------:R-:W-:Y:S05]  /*cf30*/  BSYNC B0 ;  /* 0x0000000000007941 */ /* 0x000fea0003800000 */
.L_x_4906:
        /* <DEDUP_REMOVED lines=10> */
.L_x_4908:
[----:B------:R-:W-:Y:S02]  /*cfe0*/  MOV R138, R247 ;  /* 0x000000f7008a7202 */ /* 0x000fe40000000f00 */
[----:B------:R-:W-:-:S07]  /*cff0*/  MOV R234, R226 ;  /* 0x000000e200ea7202 */ /* 0x000fce0000000f00 */
[----:B------:R-:W-:Y:S05]  /*d000*/  WARPSYNC.COLLECTIVE R139, `(.L_x_4909) ;  /* 0x000000008b087348 */ /* 0x000fea0003c00000 */
[----:B------:R0:W1:Y:S02]  /*d010*/  SHFL.IDX P2, R226, R138, R137, R136 ;  /* 0x000000898ae27389 */ /* 0x0000640000040088 */
[----:B01----:R-:W-:Y:S05]  /*d020*/  ENDCOLLECTIVE ;  /* 0x000000000000791b */ /* 0x003fea0003800000 */
.L_x_4909:
        /* <DEDUP_REMOVED lines=16> */
.L_x_4910:
[----:B------:R-:W-:Y:S01]  /*d130*/  MOV R138, R132 ;  /* 0x00000084008a7202 */ /* 0x000fe20000000f00 */
[----:B------:R-:W-:Y:S01]  /*d140*/  FADD.FTZ R236, R226, R236 ;  /* 0x000000ece2ec7221 */ /* 0x000fe20000010000 */
[----:B------:R-:W-:-:S07]  /*d150*/  MOV R226, 0x1f ;  /* 0x0000001f00e27802 */ /* 0x000fce0000000f00 */
[----:B------:R-:W-:Y:S05]  /*d160*/  WARPSYNC.COLLECTIVE R139, `(.L_x_4911) ;  /* 0x000000008b087348 */ /* 0x000fea0003c00000 */
[----:B------:R0:W1:Y:S02]  /*d170*/  SHFL.DOWN P2, R136, R252, R251, R226 ;  /* 0x080000fbfc887389 */ /* 0x00006400000400e2 */
[----:B01----:R-:W-:Y:S05]  /*d180*/  ENDCOLLECTIVE ;  /* 0x000000000000791b */ /* 0x003fea0003800000 */
.L_x_4911:
[----:B------:R-:W-:Y:S02]  /*d190*/  MOV R252, R246 ;  /* 0x000000f600fc7202 */ /* 0x000fe40000000f00 */
[----:B------:R-:W-:-:S07]  /*d1a0*/  MOV R245, R136 ;  /* 0x0000008800f57202 */ /* 0x000fce0000000f00 */
[----:B------:R-:W-:Y:S05]  /*d1b0*/  WARPSYNC.COLLECTIVE R139, `(.L_x_4912) ;  /* 0x000000008b087348 */ /* 0x000fea0003c00000 */
[----:B------:R0:W1:Y:S02]  /*d1c0*/  SHFL.DOWN P2, R136, R252, R251, R226 ;  /* 0x080000fbfc887389 */ /* 0x00006400000400e2 */
[----:B01----:R-:W-:Y:S05]  /*d1d0*/  ENDCOLLECTIVE ;  /* 0x000000000000791b */ /* 0x003fea0003800000 */
.L_x_4912:
[----:B------:R-:W-:Y:S02]  /*d1e0*/  MOV R252, R247 ;  /* 0x000000f700fc7202 */ /* 0x000fe40000000f00 */
[----:B------:R-:W-:-:S07]  /*d1f0*/  MOV R246, R136 ;  /* 0x0000008800f67202 */ /* 0x000fce0000000f00 */
[----:B------:R-:W-:Y:S05]  /*d200*/  WARPSYNC.COLLECTIVE R139, `(.L_x_4913) ;  /* 0x000000008b087348 */ /* 0x000fea0003c00000 */
[----:B------:R0:W1:Y:S02]  /*d210*/  SHFL.DOWN P2, R136, R252, R251, R226 ;  /* 0x080000fbfc887389 */ /* 0x00006400000400e2 */
[----:B01----:R-:W-:Y:S05]  /*d220*/  ENDCOLLECTIVE ;  /* 0x000000000000791b */ /* 0x003fea0003800000 */
.L_x_4913:
[----:B------:R-:W-:Y:S02]  /*d230*/  MOV R252, R248 ;  /* 0x000000f800fc7202 */ /* 0x000fe40000000f00 */
[----:B------:R-:W-:-:S07]  /*d240*/  MOV R247, R136 ;  /* 0x0000008800f77202 */ /* 0x000fce0000000f00 */
[----:B------:R-:W-:Y:S05]  /*d250*/  WARPSYNC.COLLECTIVE R139, `(.L_x_4914) ;  /* 0x000000008b087348 */ /* 0x000fea0003c00000 */
[----:B------:R0:W1:Y:S02]  /*d260*/  SHFL.DOWN P2, R136, R252, R251, R226 ;  /* 0x080000fbfc887389 */ /* 0x00006400000400e2 */
[----:B01----:R-:W-:Y:S05]  /*d270*/  ENDCOLLECTIVE ;  /* 0x000000000000791b */ /* 0x003fea0003800000 */
.L_x_4914:
[----:B------:R-:W-:Y:S01]  /*d280*/  MOV R248, R136 ;  /* 0x0000008800f87202 */ /* 0x000fe20000000f00 */
[----:B------:R-:W-:-:S07]  /*d290*/  HFMA2 R136, -RZ, RZ, 0, 1.847743988037109375e-06 ;  /* 0x0000001fff887431 */ /* 0x000fce00000001ff */
[----:B------:R-:W-:Y:S05]  /*d2a0*/  WARPSYNC.COLLECTIVE R139, `(.L_x_4915) ;  /* 0x000000008b087348 */ /* 0x000fea0003c00000 */
[----:B------:R0:W1:Y:S02]  /*d2b0*/  SHFL.IDX P2, R226, R138, R137, R136 ;  /* 0x000000898ae27389 */ /* 0x0000640000040088 */
[----:B01----:R-:W-:Y:S05]  /*d2c0*/  ENDCOLLECTIVE ;  /* 0x000000000000791b */ /* 0x003fea0003800000 */
.L_x_4915:
[----:B------:R-:W-:Y:S02]  /*d2d0*/  MOV R138, R133 ;  /* 0x00000085008a7202 */ /* 0x000fe40000000f00 */
[----:B------:R-:W-:-:S07]  /*d2e0*/  MOV R132, R226 ;  /* 0x000000e200847202 */ /* 0x000fce0000000f00 */
[----:B------:R-:W-:Y:S05]  /*d2f0*/  WARPSYNC.COLLECTIVE R139, `(.L_x_4916) ;  /* 0x000000008b087348 */ /* 0x000fea0003c00000 */
[----:B------:R0:W1:Y:S02]  /*d300*/  SHFL.IDX P2, R226, R138, R137, R136 ;  /* 0x000000898ae27389 */ /* 0x0000640000040088 */
[----:B01----:R-:W-:Y:S05]  /*d310*/  ENDCOLLECTIVE ;  /* 0x000000000000791b */ /* 0x003fea0003800000 */
.L_x_4916:
[----:B------:R-:W-:Y:S02]  /*d320*/  MOV R138, R134 ;  /* 0x00000086008a7202 */ /* 0x000fe40000000f00 */
[----:B------:R-:W-:-:S07]  /*d330*/  MOV R133, R226 ;  /* 0x000000e200857202 */ /* 0x000fce0000000f00 */
[----:B------:R-:W-:Y:S05]  /*d340*/  WARPSYNC.COLLECTIVE R139, `(.L_x_4917) ;  /* 0x000000008b087348 */ /* 0x000fea0003c00000 */
[----:B------:R0:W1:Y:S02]  /*d350*/  SHFL.IDX P2, R226, R138, R137, R136 ;  /* 0x000000898ae27389 */ /* 0x0000640000040088 */
[----:B01----:R-:W-:Y:S05]  /*d360*/  ENDCOLLECTIVE ;  /* 0x000000000000791b */ /* 0x003fea0003800000 */
.L_x_4917:
[----:B------:R-:W-:Y:S02]  /*d370*/  MOV R138, R135 ;  /* 0x00000087008a7202 */ /* 0x000fe40000000f00 */
[----:B------:R-:W-:-:S07]  /*d380*/  MOV R134, R226 ;  /* 0x000000e200867202 */ /* 0x000fce0000000f00 */
[----:B------:R-:W-:Y:S05]  /*d390*/  WARPSYNC.COLLECTIVE R139, `(.L_x_4918) ;  /* 0x000000008b087348 */ /* 0x000fea0003c00000 */
[----:B------:R0:W1:Y:S02]  /*d3a0*/  SHFL.IDX P2, R226, R138, R137, R136 ;  /* 0x000000898ae27389 */ /* 0x0000640000040088 */
[----:B01----:R-:W-:Y:S05]  /*d3b0*/  ENDCOLLECTIVE ;  /* 0x000000000000791b */ /* 0x003fea0003800000 */
.L_x_4918:
[----:B------:R-:W-:Y:S01]  /*d3c0*/  MOV R135, R226 ;  /* 0x000000e200877202 */ /* 0x000fe20000000f00 */
[----:B------:R-:W-:Y:S06]  /*d3d0*/  BRA `(.L_x_4919) ;  /* 0xffffff94009c7947 */ /* 0x000fec000383ffff */
.L_x_4920:
        /* <DEDUP_REMOVED lines=10> */
.L_x_18681:


//--------------------- .text._Z25selective_scan_bwd_kernelI32Selective_Scan_bwd_kernel_traitsILi128ELi16ELb1ELb1ELb0ELb1ELb0EfN3c107complexIfEEEEv12SSMParamsBwd --------------------------
	.section	.text._Z25selective_scan_bwd_kernelI32Selective_Scan_bwd_kernel_traitsILi128ELi16ELb1ELb1ELb0ELb1ELb0EfN3c107complexIfEEEEv12SSMParamsBwd,"ax",@progbits
	.align	128
        .global         _Z25selective_scan_bwd_kernelI32Selective_Scan_bwd_kernel_traitsILi128ELi16ELb1ELb1ELb0ELb1ELb0EfN3c107complexIfEEEEv12SSMParamsBwd
        .type           _Z25selective_scan_bwd_kernelI32Selective_Scan_bwd_kernel_traitsILi128ELi16ELb1ELb1ELb0ELb1ELb0EfN3c107complexIfEEEEv12SSMParamsBwd,@function
        .size           _Z25selective_scan_bwd_kernelI32Selective_Scan_bwd_kernel_traitsILi128ELi16ELb1ELb1ELb0ELb1ELb0EfN3c107complexIfEEEEv12SSMParamsBwd,(.L_x_18682 - _Z25selective_scan_bwd_kernelI32Selective_Scan_bwd_kernel_traitsILi128ELi16ELb1ELb1ELb0ELb1ELb0EfN3c107complexIfEEEEv12SSMParamsBwd)
        .other          _Z25selective_scan_bwd_kernelI32Selective_Scan_bwd_kernel_traitsILi128ELi16ELb1ELb1ELb0ELb1ELb0EfN3c107complexIfEEEEv12SSMParamsBwd,@"STO_CUDA_ENTRY STV_DEFAULT"
_Z25selective_scan_bwd_kernelI32Selective_Scan_bwd_kernel_traitsILi128ELi16ELb1ELb1ELb0ELb1ELb0EfN3c107complexIfEEEEv12SSMParamsBwd:
.text._Z25selective_scan_bwd_kernelI32Selective_Scan_bwd_kernel_traitsILi128ELi16ELb1ELb1ELb0ELb1ELb0EfN3c107complexIfEEEEv12SSMParamsBwd:
        /* <DEDUP_REMOVED lines=40> */
[----:B----4-:R-:W-:Y:S02]  /*0280*/  USHF.R.U64 UR20, UR20, 0x1, UR21 ;  /* 0x0000000114147899 */ /* 0x010fe40008001215 */
[----:B-----5:R-:W-:Y:S02]  /*0290*/  UIMAD.WIDE.U32 UR4, UR6, UR12, URZ ;  /* 0x0000000c060472a5 */ /* 0x020fe4000f8e00ff */
[----:B0-----:R-:W-:Y:S02]  /*02a0*/  UIMAD.WIDE.U32 UR10, UR6, UR16, URZ ;  /* 0x00000010060a72a5 */ /* 0x001fe4000f8e00ff */
[----:B------:R-:W-:Y:S02]  /*02b0*/  UIMAD UR5, UR6, UR13, UR5 ;  /* 0x0000000d060572a4 */ /* 0x000fe4000f8e0205 */
[----:B------:R-:W-:Y:S02]  /*02c0*/  UIMAD UR11, UR6, UR17, UR11 ;  /* 0x00000011060b72a4 */ /* 0x000fe4000f8e020b */
[----:B------:R-:W-:-:S02]  /*02d0*/  UIMAD.WIDE.U32 UR4, UR8, UR14, UR4 ;  /* 0x0000000e080472a5 */ /* 0x000fc4000f8e0004 */
[----:B------:R-:W-:Y:S01]  /*02e0*/  UIMAD.WIDE.U32 UR10, UR8, UR18, UR10 ;  /* 0x00000012080a72a5 */ /* 0x000fe2000f8e000a */
[----:B---3--:R-:W0:Y:S01]  /*02f0*/  MUFU.RCP R0, R0 ;  /* 0x0000000000007308 */ /* 0x008e220000001000 */
[----:B------:R-:W-:Y:S01]  /*0300*/  UIMAD UR9, UR8, UR15, UR5 ;  /* 0x0000000f080972a4 */ /* 0x000fe2000f8e0205 */
[----:B------:R-:W3:Y:S01]  /*0310*/  LDCU.128 UR12, c[0x0][0x460] ;  /* 0x00008c00ff0c77ac */ /* 0x000ee20008000c00 */
[----:B------:R-:W-:Y:S02]  /*0320*/  UIMAD UR7, UR8, UR19, UR11 ;  /* 0x00000013080772a4 */ /* 0x000fe4000f8e020b */
[----:B------:R-:W-:Y:S02]  /*0330*/  UIADD3 UR16, UP0, UPT, UR24, UR4, URZ ;  /* 0x0000000418107290 */ /* 0x000fe4000ff1e0ff */
[----:B------:R-:W-:Y:S01]  /*0340*/  UIADD3 UR17, UP2, UPT, UR24, UR10, URZ ;  /* 0x0000000a18117290 */ /* 0x000fe2000ff5e0ff */
[----:B------:R-:W-:Y:S01]  /*0350*/  UMOV UR4, URZ ;  /* 0x000000ff00047c82 */ /* 0x000fe20008000000 */
[----:B------:R-:W-:-:S02]  /*0360*/  UIADD3.X UR9, UPT, UPT, UR25, UR9, URZ, UP0, !UPT ;  /* 0x0000000919097290 */ /* 0x000fc400087fe4ff */
[----:B------:R-:W-:Y:S01]  /*0370*/  UIADD3.X UR7, UPT, UPT, UR25, UR7, URZ, UP2, !UPT ;  /* 0x0000000719077290 */ /* 0x000fe200097fe4ff */
[----:B0-----:R-:W-:Y:S01]  /*0380*/  IADD3 R2, PT, PT, R0, 0xffffffe, RZ ;  /* 0x0ffffffe00027810 */ /* 0x001fe20007ffe0ff */
[----:B------:R-:W0:Y:S01]  /*0390*/  LDCU.64 UR18, c[0x0][0x3b0] ;  /* 0x00007600ff1277ac */ /* 0x000e220008000a00 */
[----:B------:R-:W-:Y:S01]  /*03a0*/  MOV R0, UR8 ;  /* 0x0000000800007c02 */ /* 0x000fe20008000f00 */
[----:B---3--:R-:W-:-:S03]  /*03b0*/  ULEA UR10, UP3, UR17, UR14, 0x2 ;  /* 0x0000000e110a7291 */ /* 0x008fc6000f8610ff */
[----:B------:R-:W3:Y:S01]  /*03c0*/  F2I.FTZ.U32.TRUNC.NTZ R2, R2 ;  /* 0x0000000200027305 */ /* 0x000ee2000021f000 */
[----:B------:R-:W-:Y:S01]  /*03d0*/  IABS R0, R0 ;  /* 0x0000000000007213 */ /* 0x000fe20000000000 */
[----:B------:R-:W-:Y:S02]  /*03e0*/  USHF.R.U32.HI UR14, URZ, 0x1, UR21 ;  /* 0x00000001ff0e7899 */ /* 0x000fe40008011615 */
[----:B------:R-:W-:Y:S01]  /*03f0*/  ULEA.HI.X UR17, UR17, UR15, UR7, 0x2, UP3 ;  /* 0x0000000f11117291 */ /* 0x000fe200098f1407 */
[----:B------:R-:W-:Y:S01]  /*0400*/  R2UR UR27, R0 ;  /* 0x00000000001b72ca */ /* 0x000fe200000e0000 */
[----:B------:R-:W-:Y:S01]  /*0410*/  UIMAD UR14, UR14, UR6, URZ ;  /* 0x000000060e0e72a4 */ /* 0x000fe2000f8e02ff */
[----:B---3--:R-:W-:-:S13]  /*0420*/  R2UR UR5, R2 ;  /* 0x00000000020572ca */ /* 0x008fda00000e0000 */
[----:B------:R-:W-:-:S04]  /*0430*/  UIADD3 UR11, UPT, UPT, URZ, -UR5, URZ ;  /* 0x80000005ff0b7290 */ /* 0x000fc8000fffe0ff */
[----:B------:R-:W-:-:S04]  /*0440*/  UIMAD UR11, UR11, UR31, URZ ;  /* 0x0000001f0b0b72a4 */ /* 0x000fc8000f8e02ff */
[----:B------:R-:W-:Y:S02]  /*0450*/  UIMAD.WIDE.U32 UR4, UR5, UR11, UR4 ;  /* 0x0000000b050472a5 */ /* 0x000fe4000f8e0004 */
[----:B------:R-:W-:Y:S02]  /*0460*/  ULEA UR11, UP1, UR16, UR12, 0x2 ;  /* 0x0000000c100b7291 */ /* 0x000fe4000f8210ff */
[----:B------:R-:W-:Y:S02]  /*0470*/  UIMAD.WIDE.U32 UR4, UR5, UR27, URZ ;  /* 0x0000001b050472a5 */ /* 0x000fe4000f8e00ff */
[----:B------:R-:W-:Y:S02]  /*0480*/  ULEA.HI.X UR16, UR16, UR13, UR9, 0x2, UP1 ;  /* 0x0000000d10107291 */ /* 0x000fe400088f1409 */
[----:B0-----:R-:W-:Y:S02]  /*0490*/  UIMAD.WIDE.U32 UR12, UR6, UR18, URZ ;  /* 0x00000012060c72a5 */ /* 0x001fe4000f8e00ff */
[----:B------:R-:W-:Y:S01]  /*04a0*/  UISETP.NE.AND UP1, UPT, UR30, URZ, UPT ;  /* 0x000000ff1e00728c */ /* 0x000fe2000bf25270 */
        /* <DEDUP_REMOVED lines=10> */
[----:B------:R-:W-:-:S05]  /*0550*/  UIADD3 UR4, UP3, UPT, UR24, UR4, URZ ;  /* 0x0000000418047290 */ /* 0x000fca000ff7e0ff */
[----:B------:R-:W-:Y:S02]  /*0560*/  @!UP2 UIADD3 UR9, UPT, UPT, UR9, -UR31, URZ ;  /* 0x8000001f0909a290 */ /* 0x000fe4000fffe0ff */
[----:B------:R-:W-:Y:S02]  /*0570*/  @!UP2 UIADD3 UR7, UPT, UPT, UR7, 0x1, URZ ;  /* 0x000000010707a890 */ /* 0x000fe4000fffe0ff */
[----:B------:R-:W-:Y:S02]  /*0580*/  UISETP.GE.U32.AND UP0, UPT, UR9, UR31, UPT ;  /* 0x0000001f0900728c */ /* 0x000fe4000bf06070 */
[----:B------:R-:W-:Y:S02]  /*0590*/  UISETP.GE.AND UP2, UPT, UR5, URZ, UPT ;  /* 0x000000ff0500728c */ /* 0x000fe4000bf46270 */
[----:B------:R-:W-:Y:S01]  /*05a0*/  UIMAD UR13, UR6, UR19, UR13 ;  /* 0x00000013060d72a4 */ /* 0x000fe2000f8e020d */
[----:B------:R-:W2:Y:S01]  /*05b0*/  LDCU.64 UR32, c[0x0][0x4c0] ;  /* 0x00009800ff2077ac */ /* 0x000ea20008000a00 */
[----:B------:R-:W-:-:S05]  /*05c0*/  UIADD3.X UR18, UPT, UPT, UR25, UR18, URZ, UP3, !UPT ;  /* 0x0000001219127290 */ /* 0x000fca0009ffe4ff */
[----:B------:R-:W-:Y:S02]  /*05d0*/  @UP0 UIADD3 UR7, UPT, UPT, UR7, 0x1, URZ ;  /* 0x0000000107070890 */ /* 0x000fe4000fffe0ff */
[----:B------:R-:W-:Y:S02]  /*05e0*/  UISETP.NE.U32.AND UP0, UPT, UR36, URZ, UPT ;  /* 0x000000ff2400728c */ /* 0x000fe4000bf05070 */
[----:B------:R-:W-:Y:S02]  /*05f0*/  @!UP2 UIADD3 UR7, UPT, UPT, -UR7, URZ, URZ ;  /* 0x000000ff0707a290 */ /* 0x000fe4000fffe1ff */
[----:B------:R-:W-:Y:S02]  /*0600*/  ULEA UR19, UP2, UR4, UR34, 0x2 ;  /* 0x0000002204137291 */ /* 0x000fe4000f8410ff */
[----:B------:R-:W-:Y:S02]  /*0610*/  @!UP1 ULOP3.LUT UR7, URZ, UR30, URZ, 0x33, !UPT ;  /* 0x0000001eff079292 */ /* 0x000fe4000f8e33ff */
[----:B------:R-:W-:-:S02]  /*0620*/  UISETP.NE.AND.EX UP0, UPT, UR37, URZ, UPT, UP0 ;  /* 0x000000ff2500728c */ /* 0x000fc4000bf05300 */
[----:B------:R-:W-:Y:S02]  /*0630*/  ULEA.HI.X UR18, UR4, UR35, UR18, 0x2, UP2 ;  /* 0x0000002304127291 */ /* 0x000fe400090f1412 */
[----:B------:R-:W-:Y:S01]  /*0640*/  USHF.R.S32.HI UR4, URZ, 0x1f, UR7 ;  /* 0x0000001fff047899 */ /* 0x000fe20008011407 */
[----:B------:R-:W3:Y:S03]  /*0650*/  LDCU.64 UR24, c[0x0][0x538] ;  /* 0x0000a700ff1877ac */ /* 0x000ee60008000a00 */
[----:B0-----:R-:W-:Y:S02]  /*0660*/  UIMAD UR5, UR4, UR22, URZ ;  /* 0x00000016040572a4 */ /* 0x001fe4000f8e02ff */
[----:B--2---:R-:W-:Y:S02]  /*0670*/  UIMAD UR15, UR4, UR32, URZ ;  /* 0x00000020040f72a4 */ /* 0x004fe4000f8e02ff */
[----:B------:R-:W-:Y:S01]  /*0680*/  UIMAD UR9, UR7, UR23, UR5 ;  /* 0x00000017070972a4 */ /* 0x000fe2000f8e0205 */
[----:B------:R-:W0:Y:S01]  /*0690*/  @UP0 LDCU UR23, c[0x0][0x384] ;  /* 0x00007080ff1707ac */ /* 0x000e220008000800 */
[----:B------:R-:W-:-:S02]  /*06a0*/  UIMAD.WIDE.U32 UR12, UR7, UR22, UR12 ;  /* 0x00000016070c72a5 */ /* 0x000fc4000f8e000c */
[----:B------:R-:W-:Y:S02]  /*06b0*/  UIMAD.WIDE.U32 UR4, UR7, UR32, URZ ;  /* 0x00000020070472a5 */ /* 0x000fe4000f8e00ff */
[----:B------:R-:W-:Y:S01]  /*06c0*/  UIMAD UR15, UR7, UR33, UR15 ;  /* 0x00000021070f72a4 */ /* 0x000fe2000f8e020f */
[----:B------:R-:W2:Y:S01]  /*06d0*/  @UP0 LDCU UR27, c[0x0][0x38c] ;  /* 0x00007180ff1b07ac */ /* 0x000ea20008000800 */
[----:B------:R-:W4:Y:S01]  /*06e0*/  LDCU.64 UR30, c[0x0][0x448] ;  /* 0x00008900ff1e77ac */ /* 0x000f220008000a00 */
[----:B------:R-:W-:Y:S01]  /*06f0*/  ULEA UR7, UR26, 0xfffff000, 0xc ;  /* 0xfffff0001a077891 */ /* 0x000fe2000f8e60ff */
[----:B------:R-:W5:Y:S03]  /*0700*/  @UP0 LDCU.64 UR32, c[0x0][0x480] ;  /* 0x00009000ff2007ac */ /* 0x000f660008000a00 */
        /* <DEDUP_REMOVED lines=23> */
[----:B------:R-:W-:Y:S01]  /*0880*/  UMOV UR14, UR11 ;  /* 0x0000000b000e7c82 */ /* 0x000fe20008000000 */
[----:B------:R-:W-:Y:S01]  /*0890*/  UMOV UR15, UR16 ;  /* 0x00000010000f7c82 */ /* 0x000fe20008000000 */
[----:B------:R-:W-:Y:S01]  /*08a0*/  UMOV UR11, UR17 ;  /* 0x00000011000b7c82 */ /* 0x000fe20008000000 */
[----:B------:R1:W-:Y:S01]  /*08b0*/  STL [R1+0x10], RZ ;  /* 0x000010ff01007387 */ /* 0x0003e20000100800 */
[----:B------:R-:W2:Y:S03]  /*08c0*/  LDCU UR13, c[0x0][0x394] ;  /* 0x00007280ff0d77ac */ /* 0x000ea60008000800 */
[----:B------:R1:W-:Y:S01]  /*08d0*/  STL [R1+0x14], RZ ;  /* 0x000014ff01007387 */ /* 0x0003e20000100800 */
[----:B------:R-:W-:Y:S01]  /*08e0*/  UMOV UR20, UR10 ;  /* 0x0000000a00147c82 */ /* 0x000fe20008000000 */
[----:B------:R-:W-:Y:S01]  /*08f0*/  UMOV UR17, UR21 ;  /* 0x0000001500117c82 */ /* 0x000fe20008000000 */
[----:B------:R-:W-:Y:S01]  /*0900*/  UMOV UR16, UR22 ;  /* 0x0000001600107c82 */ /* 0x000fe20008000000 */
[----:B0-----:R-:W-:-:S02]  /*0910*/  SHF.L.U32 R0, R5, 0x2, RZ ;  /* 0x0000000205007819 */ /* 0x001fc400000006ff */
[C---:B------:R-:W-:Y:S02]  /*0920*/  LOP3.LUT R36, R5.reuse, 0x1f, RZ, 0xc0, !PT ;  /* 0x0000001f05247812 */ /* 0x040fe400078ec0ff */
[----:B------:R-:W-:Y:S02]  /*0930*/  LOP3.LUT R9, R0, 0xf80, RZ, 0xc0, !PT ;  /* 0x00000f8000097812 */ /* 0x000fe400078ec0ff */
[----:B------:R-:W-:Y:S02]  /*0940*/  LOP3.LUT R5, R5, 0x3e0, RZ, 0xc0, !PT ;  /* 0x000003e005057812 */ /* 0x000fe400078ec0ff */
[----:B-12---:R-:W-:-:S07]  /*0950*/  LOP3.LUT R0, R9, R36, RZ, 0xfc, !PT ;  /* 0x0000002409007212 */ /* 0x006fce00078efcff */
.L_x_5053:
[----:B------:R-:W-:Y:S01]  /*0960*/  BAR.SYNC.DEFER_BLOCKING 0x0 ;  /* 0x0000000000007b1d */ /* 0x000fe20000010000 */
[----:B0-----:R-:W-:Y:S02]  /*0970*/  MOV R2, UR14 ;  /* 0x0000000e00027c02 */ /* 0x001fe40008000f00 */
[----:B------:R-:W-:-:S03]  /*0980*/  MOV R3, UR15 ;  /* 0x0000000f00037c02 */ /* 0x000fc60008000f00 */
        /* <DEDUP_REMOVED lines=12> */
[----:B------:R-:W-:Y:S02]  /*0a50*/  MOV R189, UR8 ;  /* 0x0000000800bd7c02 */ /* 0x000fe40008000f00 */
[-C--:B------:R-:W-:Y:S02]  /*0a60*/  IADD3 R4, PT, PT, R9, R60.reuse, RZ ;  /* 0x0000003c09047210 */ /* 0x080fe40007ffe0ff */
[----:B------:R-:W-:Y:S02]  /*0a70*/  IADD3 R38, PT, PT, R5, R60, RZ ;  /* 0x0000003c05267210 */ /* 0x000fe40007ffe0ff */
[-C--:B------:R-:W-:Y:S02]  /*0a80*/  LEA R241, R4, R189.reuse, 0x4 ;  /* 0x000000bd04f17211 */ /* 0x080fe400078e20ff */
[----:B------:R-:W-:-:S03]  /*0a90*/  LEA R240, R38, R189, 0x6 ;  /* 0x000000bd26f07211 */ /* 0x000fc600078e30ff */
        /* <DEDUP_REMOVED lines=13> */
[----:B------:R-:W5:Y:S01]  /*0b70*/  LDG.E.128 R28, desc[UR28][R2.64+0x600] ;  /* 0x0006001c021c7981 */ /* 0x000f62000c1e1d00 */
[----:B------:R-:W-:-:S02]  /*0b80*/  MOV R4, UR19 ;  /* 0x0000001300047c02 */ /* 0x000fc40008000f00 */
[----:B------:R-:W-:-:S03]  /*0b90*/  MOV R5, UR18 ;  /* 0x0000001200057c02 */ /* 0x000fc60008000f00 */
[----:B------:R-:W-:Y:S01]  /*0ba0*/  IMAD.WIDE.U32 R4, R0, 0x10, R4 ;  /* 0x0000001000047825 */ /* 0x000fe200078e0004 */
[----:B--2---:R0:W-:Y:S04]  /*0bb0*/  STS.128 [R241], R8 ;  /* 0x00000008f1007388 */ /* 0x0041e80000000c00 */
[----:B---3--:R-:W-:Y:S04]  /*0bc0*/  STS.128 [R241+0x200], R20 ;  /* 0x00020014f1007388 */ /* 0x008fe80000000c00 */
[----:B----4-:R-:W-:Y:S04]  /*0bd0*/  STS.128 [R241+0x400], R24 ;  /* 0x00040018f1007388 */ /* 0x010fe80000000c00 */
[----:B-----5:R-:W-:Y:S01]  /*0be0*/  STS.128 [R241+0x600], R28 ;  /* 0x0006001cf1007388 */ /* 0x020fe20000000c00 */
[----:B------:R-:W-:-:S03]  /*0bf0*/  NOP ;  /* 0x0000000000007918 */ /* 0x000fc60000000000 */
[----:B------:R-:W1:Y:S04]  /*0c00*/  LDS.128 R40, [R240] ;  /* 0x00000000f0287984 */ /* 0x000e680000000c00 */
[----:B------:R-:W2:Y:S04]  /*0c10*/  LDS.128 R44, [R240+0x10] ;  /* 0x00001000f02c7984 */ /* 0x000ea80000000c00 */
[----:B------:R-:W3:Y:S04]  /*0c20*/  LDS.128 R12, [R240+0x20] ;  /* 0x00002000f00c7984 */ /* 0x000ee80000000c00 */
[----:B------:R-:W4:Y:S01]  /*0c30*/  LDS.128 R16, [R240+0x30] ;  /* 0x00003000f0107984 */ /* 0x000f220000000c00 */
[----:B------:R-:W-:Y:S06]  /*0c40*/  BAR.SYNC.DEFER_BLOCKING 0x0 ;  /* 0x0000000000007b1d */ /* 0x000fec0000010000 */
[----:B------:R-:W5:Y:S04]  /*0c50*/  LDG.E.128 R48, desc[UR28][R4.64] ;  /* 0x0000001c04307981 */ /* 0x000f68000c1e1d00 */
[----:B0-----:R-:W3:Y:S04]  /*0c60*/  LDG.E.128 R8, desc[UR28][R4.64+0x200] ;  /* 0x0002001c04087981 */ /* 0x001ee8000c1e1d00 */
[----:B------:R-:W4:Y:S04]  /*0c70*/  LDG.E.128 R52, desc[UR28][R4.64+0x400] ;  /* 0x0004001c04347981 */ /* 0x000f28000c1e1d00 */
[----:B------:R0:W4:Y:S01]  /*0c80*/  LDG.E.128 R56, desc[UR28][R4.64+0x600] ;  /* 0x0006001c04387981 */ /* 0x000122000c1e1d00 */
[----:B-1----:R-:W-:Y:S01]  /*0c90*/  FADD.FTZ R2, R40, UR6 ;  /* 0x0000000628027e21 */ /* 0x002fe20008010000 */
[----:B------:R-:W-:Y:S01]  /*0ca0*/  FADD.FTZ R3, R41, UR6 ;  /* 0x0000000629037e21 */ /* 0x000fe20008010000 */
[----:B--2---:R-:W-:Y:S01]  /*0cb0*/  FADD.FTZ R6, R44, UR6 ;  /* 0x000000062c067e21 */ /* 0x004fe20008010000 */
[----:B------:R-:W-:Y:S01]  /*0cc0*/  FADD.FTZ R7, R45, UR6 ;  /* 0x000000062d077e21 */ /* 0x000fe20008010000 */
[----:B------:R-:W-:Y:S01]  /*0cd0*/  BSSY.RECONVERGENT B0, `(.L_x_4922) ;  /* 0x0000032000007945 */ /* 0x000fe20003800200 */
[----:B------:R-:W-:-:S02]  /*0ce0*/  FSETP.GTU.FTZ.AND P0, PT, R2, 20, PT ;  /* 0x41a000000200780b */ /* 0x000fc40003f1c000 */
[----:B------:R-:W-:Y:S01]  /*0cf0*/  FSETP.GTU.FTZ.AND P1, PT, R3, 20, PT ;  /* 0x41a000000300780b */ /* 0x000fe20003f3c000 */
[----:B0-----:R-:W-:Y:S01]  /*0d00*/  FADD.FTZ R4, R42, UR6 ;  /* 0x000000062a047e21 */ /* 0x001fe20008010000 */
[----:B------:R-:W-:Y:S01]  /*0d10*/  FADD.FTZ R5, R43, UR6 ;  /* 0x000000062b057e21 */ /* 0x000fe20008010000 */
[----:B------:R-:W-:Y:S02]  /*0d20*/  FSETP.GTU.FTZ.AND P4, PT, R6, 20, PT ;  /* 0x41a000000600780b */ /* 0x000fe40003f9c000 */
[----:B------:R-:W-:Y:S02]  /*0d30*/  FSETP.GTU.FTZ.AND P5, PT, R7, 20, PT ;  /* 0x41a000000700780b */ /* 0x000fe40003fbc000 */
[----:B------:R-:W-:Y:S02]  /*0d40*/  FSETP.GTU.FTZ.AND P2, PT, R4, 20, PT ;  /* 0x41a000000400780b */ /* 0x000fe40003f5c000 */
[----:B------:R-:W-:Y:S01]  /*0d50*/  FSETP.GTU.FTZ.AND P3, PT, R5, 20, PT ;  /* 0x41a000000500780b */ /* 0x000fe20003f7c000 */
[----:B-----5:R-:W-:Y:S04]  /*0d60*/  STS.128 [R241], R48 ;  /* 0x00000030f1007388 */ /* 0x020fe80000000c00 */
[----:B---3--:R0:W-:Y:S04]  /*0d70*/  STS.128 [R241+0x200], R8 ;  /* 0x00020008f1007388 */ /* 0x0081e80000000c00 */
[----:B----4-:R1:W-:Y:S04]  /*0d80*/  STS.128 [R241+0x400], R52 ;  /* 0x00040034f1007388 */ /* 0x0103e80000000c00 */
[----:B------:R1:W-:Y:S01]  /*0d90*/  STS.128 [R241+0x600], R56 ;  /* 0x00060038f1007388 */ /* 0x0003e20000000c00 */
[----:B------:R-:W-:-:S03]  /*0da0*/  NOP ;  /* 0x0000000000007918 */ /* 0x000fc60000000000 */
[----:B------:R1:W2:Y:S01]  /*0db0*/  LDS.128 R20, [R240] ;  /* 0x00000000f0147984 */ /* 0x0002a20000000c00 */
[----:B0-----:R-:W-:-:S03]  /*0dc0*/  FADD.FTZ R8, R46, UR6 ;  /* 0x000000062e087e21 */ /* 0x001fc60008010000 */
[----:B------:R1:W0:Y:S04]  /*0dd0*/  LDS.128 R24, [R240+0x10] ;  /* 0x00001000f0187984 */ /* 0x0002280000000c00 */
[----:B------:R1:W3:Y:S04]  /*0de0*/  LDS.128 R28, [R240+0x20] ;  /* 0x00002000f01c7984 */ /* 0x0002e80000000c00 */
[----:B------:R1:W4:Y:S01]  /*0df0*/  LDS.128 R32, [R240+0x30] ;  /* 0x00003000f0207984 */ /* 0x0003220000000c00 */
        /* <DEDUP_REMOVED lines=31> */
.L_x_4923:
[----:B------:R-:W-:Y:S05]  /*0ff0*/  BSYNC.RECONVERGENT B0 ;  /* 0x0000000000007941 */ /* 0x000fea0003800200 */
.L_x_4922:
        /* <DEDUP_REMOVED lines=34> */
.L_x_4925:
[----:B------:R-:W-:Y:S05]  /*1220*/  BSYNC.RECONVERGENT B0 ;  /* 0x0000000000007941 */ /* 0x000fea0003800200 */
.L_x_4924:
        /* <DEDUP_REMOVED lines=34> */
.L_x_4927:
[----:B------:R-:W-:Y:S05]  /*1450*/  BSYNC.RECONVERGENT B0 ;  /* 0x0000000000007941 */ /* 0x000fea0003800200 */
.L_x_4926:
        /* <DEDUP_REMOVED lines=34> */
.L_x_4929:
[----:B------:R-:W-:Y:S05]  /*1680*/  BSYNC.RECONVERGENT B0 ;  /* 0x0000000000007941 */ /* 0x000fea0003800200 */
.L_x_4928:
        /* <DEDUP_REMOVED lines=34> */
.L_x_4931:
[----:B------:R-:W-:Y:S05]  /*18b0*/  BSYNC.RECONVERGENT B0 ;  /* 0x0000000000007941 */ /* 0x000fea0003800200 */
.L_x_4930:
[----:B------:R-:W2:Y:S01]  /*18c0*/  LDL.LU R0, [R1+0x14] ;  /* 0x0000140001007983 */ /* 0x000ea20000300800 */
        /* <DEDUP_REMOVED lines=36> */
.L_x_4933:
[----:B------:R-:W-:Y:S05]  /*1b10*/  BSYNC.RECONVERGENT B0 ;  /* 0x0000000000007941 */ /* 0x000fea0003800200 */
.L_x_4932:
[----:B------:R-:W-:Y:S01]  /*1b20*/  FFMA.FTZ R37, R117, R21, R40 ;  /* 0x0000001575257223 */ /* 0x000fe20000010028 */
[----:B------:R-:W-:Y:S01]  /*1b30*/  BSSY.RECONVERGENT B0, `(.L_x_4934) ;  /* 0x0000026000007945 */ /* 0x000fe20003800200 */
[----:B------:R-:W-:Y:S02]  /*1b40*/  HFMA2 R103, -RZ, RZ, 0, 0 ;  /* 0x00000000ff677431 */ /* 0x000fe400000001ff */
[----:B------:R-:W-:Y:S01]  /*1b50*/  FADD.FTZ R15, R17, UR6 ;  /* 0x00000006110f7e21 */ /* 0x000fe20008010000 */
[----:B------:R-:W-:Y:S01]  /*1b60*/  FSETP.GTU.FTZ.AND P5, PT, R13, 20, PT ;  /* 0x41a000000d00780b */ /* 0x000fe20003fbc000 */
[----:B------:R-:W-:Y:S01]  /*1b70*/  FADD.FTZ R16, R18, UR6 ;  /* 0x0000000612107e21 */ /* 0x000fe20008010000 */
[----:B------:R-:W-:Y:S01]  /*1b80*/  FADD.FTZ R17, R19, UR6 ;  /* 0x0000000613117e21 */ /* 0x000fe20008010000 */
[----:B------:R-:W-:Y:S01]  /*1b90*/  FFMA.FTZ R40, R118, R22, R37 ;  /* 0x0000001676287223 */ /* 0x000fe20000010025 */
[----:B------:R-:W-:Y:S09]  /*1ba0*/  @P0 BRA `(.L_x_4935) ;  /* 0x0000000000780947 */ /* 0x000ff20003800000 */
        /* <DEDUP_REMOVED lines=30> */
.L_x_4935:
[----:B------:R-:W-:Y:S05]  /*1d90*/  BSYNC.RECONVERGENT B0 ;  /* 0x0000000000007941 */ /* 0x000fea0003800200 */
.L_x_4934:
        /* <DEDUP_REMOVED lines=38> */
.L_x_4937:
[----:B------:R-:W-:Y:S05]  /*2000*/  BSYNC.RECONVERGENT B0 ;  /* 0x0000000000007941 */ /* 0x000fea0003800200 */
.L_x_4936:
        /* <DEDUP_REMOVED lines=38> */
.L_x_4939:
[----:B------:R-:W-:Y:S05]  /*2270*/  BSYNC.RECONVERGENT B0 ;  /* 0x0000000000007941 */ /* 0x000fea0003800200 */
.L_x_4938:
        /* <DEDUP_REMOVED lines=38> */
.L_x_4941:
[----:B------:R-:W-:Y:S05]  /*24e0*/  BSYNC.RECONVERGENT B0 ;  /* 0x0000000000007941 */ /* 0x000fea0003800200 */
.L_x_4940:
        /* <DEDUP_REMOVED lines=38> */
.L_x_4943:
[----:B------:R-:W-:Y:S05]  /*2750*/  BSYNC.RECONVERGENT B0 ;  /* 0x0000000000007941 */ /* 0x000fea0003800200 */
.L_x_4942:
        /* <DEDUP_REMOVED lines=32> */
.L_x_4945:
[----:B------:R-:W-:Y:S05]  /*2960*/  BSYNC.RECONVERGENT B0 ;  /* 0x0000000000007941 */ /* 0x000fea0003800200 */
.L_x_4944:
        /* <DEDUP_REMOVED lines=32> */
.L_x_4947:
[----:B------:R-:W-:Y:S05]  /*2b70*/  BSYNC.RECONVERGENT B0 ;  /* 0x0000000000007941 */ /* 0x000fea0003800200 */
.L_x_4946:
        /* <DEDUP_REMOVED lines=32> */
.L_x_4949:
[----:B------:R-:W-:Y:S05]  /*2d80*/  BSYNC.RECONVERGENT B0 ;  /* 0x0000000000007941 */ /* 0x000fea0003800200 */
.L_x_4948:
        /* <DEDUP_REMOVED lines=32> */
.L_x_4951:
[----:B------:R-:W-:Y:S05]  /*2f90*/  BSYNC.RECONVERGENT B0 ;  /* 0x0000000000007941 */ /* 0x000fea0003800200 */
.L_x_4950:
        /* <DEDUP_REMOVED lines=32> */
.L_x_4953:
[----:B------:R-:W-:Y:S05]  /*31a0*/  BSYNC.RECONVERGENT B0 ;  /* 0x0000000000007941 */ /* 0x000fea0003800200 */
.L_x_4952:
[----:B------:R-:W-:Y:S01]  /*31b0*/  FFMA.FTZ R19, R111, R31, R40 ;  /* 0x0000001f6f137223 */ /* 0x000fe20000010028 */
[----:B------:R-:W0:Y:S01]  /*31c0*/  LDCU UR8, c[0x0][0x38c] ;  /* 0x00007180ff0877ac */ /* 0x000e220008000800 */
        /* <DEDUP_REMOVED lines=23> */
[----:B------:R-:W2:Y:S01]  /*3340*/  S2R R190, SR_TID.X ;  /* 0x0000000000be7919 */ /* 0x000ea20000002100 */
[----:B------:R-:W-:Y:S01]  /*3350*/  FADD.FTZ R18, R21, R21 ;  /* 0x0000001515127221 */ /* 0x000fe20000010000 */
[----:B------:R-:W-:Y:S01]  /*3360*/  FADD.FTZ R21, R24, R24 ;  /* 0x0000001818157221 */ /* 0x000fe20000010000 */
[----:B------:R-:W-:Y:S01]  /*3370*/  FADD.FTZ R24, R27, R27 ;  /* 0x0000001b1b187221 */ /* 0x000fe20000010000 */
[----:B------:R-:W-:Y:S01]  /*3380*/  FADD.FTZ R27, R30, R30 ;  /* 0x0000001e1e1b7221 */ /* 0x000fe20000010000 */
[----:B------:R-:W-:Y:S01]  /*3390*/  FADD.FTZ R30, R33, R33 ;  /* 0x00000021211e7221 */ /* 0x000fe20000010000 */
[----:B------:R-:W-:Y:S01]  /*33a0*/  UISETP.NE.AND UP0, UPT, UR13, 0x1, UPT ;  /* 0x000000010d00788c */ /* 0x000fe2000bf05270 */
[----:B------:R-:W-:Y:S01]  /*33b0*/  FADD.FTZ R19, R22, R22 ;  /* 0x0000001616137221 */ /* 0x000fe20000010000 */
[----:B------:R-:W-:Y:S01]  /*33c0*/  FADD.FTZ R22, R25, R25 ;  /* 0x0000001919167221 */ /* 0x000fe20000010000 */
[----:B------:R-:W-:Y:S01]  /*33d0*/  FADD.FTZ R25, R28, R28 ;  /* 0x0000001c1c197221 */ /* 0x000fe20000010000 */
[----:B------:R-:W-:Y:S01]  /*33e0*/  FADD.FTZ R28, R31, R31 ;  /* 0x0000001f1f1c7221 */ /* 0x000fe20000010000 */
[----:B------:R-:W-:Y:S01]  /*33f0*/  SHF.L.U32 R38, R38, 0x3, RZ ;  /* 0x0000000326267819 */ /* 0x000fe200000006ff */
[----:B------:R-:W-:Y:S01]  /*3400*/  FADD.FTZ R31, R34, R34 ;  /* 0x00000022221f7221 */ /* 0x000fe20000010000 */
[----:B------:R-:W-:Y:S01]  /*3410*/  PLOP3.LUT P1, PT, PT, PT, UP0, 0x80, 0x8 ;  /* 0x000000000008781c */ /* 0x000fe20003f2f008 */
[----:B------:R-:W3:Y:S01]  /*3420*/  S2UR UR8, SR_CTAID.Y ;  /* 0x00000000000879c3 */ /* 0x000ee20000002600 */
[----:B------:R-:W-:Y:S01]  /*3430*/  LEA.HI.SX32 R50, R38, R38, 0x1b ;  /* 0x0000002626327211 */ /* 0x000fe200078fdaff */
[----:B------:R-:W3:Y:S01]  /*3440*/  LDCU.64 UR24, c[0x0][0x3a0] ;  /* 0x00007400ff1877ac */ /* 0x000ee20008000a00 */
[----:B------:R-:W-:Y:S01]  /*3450*/  ISETP.EQ.AND P1, PT, R36, RZ, P1 ;  /* 0x000000ff2400720c */ /* 0x000fe20000f22270 */
[----:B0-----:R-:W-:Y:S01]  /*3460*/  FADD.FTZ R0, R20, R20 ;  /* 0x0000001414007221 */ /* 0x001fe20000010000 */
[----:B------:R-:W-:Y:S01]  /*3470*/  FADD.FTZ R20, R23, R23 ;  /* 0x0000001717147221 */ /* 0x000fe20000010000 */
[----:B------:R-:W0:Y:S01]  /*3480*/  LDCU.64 UR26, c[0x0][0x3d8] ;  /* 0x00007b00ff1a77ac */ /* 0x000e220008000a00 */
[----:B------:R-:W-:Y:S01]  /*3490*/  FADD.FTZ R23, R26, R26 ;  /* 0x0000001a1a177221 */ /* 0x000fe20000010000 */
[----:B------:R-:W-:Y:S01]  /*34a0*/  FADD.FTZ R26, R29, R29 ;  /* 0x0000001d1d1a7221 */ /* 0x000fe20000010000 */
[----:B------:R-:W-:Y:S01]  /*34b0*/  FADD.FTZ R29, R32, R32 ;  /* 0x00000020201d7221 */ /* 0x000fe20000010000 */
[----:B------:R-:W-:-:S02]  /*34c0*/  HFMA2 R103, -RZ, RZ, 0, 0 ;  /* 0x00000000ff677431 */ /* 0x000fc400000001ff */
[----:B------:R-:W-:Y:S01]  /*34d0*/  FADD.FTZ R32, R35, R35 ;  /* 0x0000002323207221 */ /* 0x000fe20000010000 */
[----:B------:R-:W4:Y:S01]  /*34e0*/  LDCU UR44, c[0x0][0x394] ;  /* 0x00007280ff2c77ac */ /* 0x000f220008000800 */
[----:B------:R-:W1:Y:S01]  /*34f0*/  LDCU UR45, c[0x0][0x38c] ;  /* 0x00007180ff2d77ac */ /* 0x000e620008000800 */
[C---:B--2---:R-:W-:Y:S02]  /*3500*/  SHF.L.U32 R33, R190.reuse, 0x2, RZ ;  /* 0x00000002be217819 */ /* 0x044fe400000006ff */
[C---:B------:R-:W-:Y:S01]  /*3510*/  SHF.L.U32 R37, R190.reuse, 0x3, RZ ;  /* 0x00000003be257819 */ /* 0x040fe200000006ff */
[----:B------:R-:W2:Y:S01]  /*3520*/  LDCU.64 UR32, c[0x0][0x3c0] ;  /* 0x00007800ff2077ac */ /* 0x000ea20008000a00 */
[----:B------:R-:W-:Y:S02]  /*3530*/  LOP3.LUT R33, R33, 0xf80, RZ, 0xc0, !PT ;  /* 0x00000f8021217812 */ /* 0x000fe400078ec0ff */
[----:B------:R-:W-:Y:S01]  /*3540*/  LOP3.LUT R184, R190, 0x1f, RZ, 0xc0, !PT ;  /* 0x0000001fbeb87812 */ /* 0x000fe200078ec0ff */
[----:B---3--:R-:W-:Y:S01]  /*3550*/  UIMAD.WIDE.U32 UR20, UR8, UR24, URZ ;  /* 0x00000018081472a5 */ /* 0x008fe2000f8e00ff */
[----:B------:R-:W-:Y:S01]  /*3560*/  IADD3 R33, PT, PT, R33, R60, R33 ;  /* 0x0000003c21217210 */ /* 0x000fe20007ffe021 */
[----:B0-----:R-:W-:Y:S01]  /*3570*/  UIMAD.WIDE.U32 UR22, UR8, UR26, URZ ;  /* 0x0000001a081672a5 */ /* 0x001fe2000f8e00ff */
[----:B------:R-:W-:Y:S01]  /*3580*/  LOP3.LUT R39, R184, 0x1f00, R37, 0xf8, !PT ;  /* 0x00001f00b8277812 */ /* 0x000fe200078ef825 */
[----:B------:R-:W-:Y:S01]  /*3590*/  UIMAD UR25, UR8, UR25, UR21 ;  /* 0x00000019081972a4 */ /* 0x000fe2000f8e0215 */
[C---:B------:R-:W-:Y:S01]  /*35a0*/  IADD3 R34, PT, PT, R33.reuse, 0x20, RZ ;  /* 0x0000002021227810 */ /* 0x040fe20007ffe0ff */
[----:B------:R-:W-:Y:S01]  /*35b0*/  UIMAD UR27, UR8, UR27, UR23 ;  /* 0x0000001b081b72a4 */ /* 0x000fe2000f8e0217 */
[C---:B------:R-:W-:Y:S01]  /*35c0*/  IADD3 R38, PT, PT, R33.reuse, 0x40, RZ ;  /* 0x0000004021267810 */ /* 0x040fe20007ffe0ff */
[----:B------:R0:W-:Y:S01]  /*35d0*/  STL [R1+0xc], R39 ;  /* 0x00000c2701007387 */ /* 0x0001e20000100800 */
[-C--:B------:R-:W-:Y:S01]  /*35e0*/  LEA.HI.SX32 R36, R34, R33.reuse, 0x1b ;  /* 0x0000002122247211 */ /* 0x080fe200078fdaff */
[----:B------:R-:W3:Y:S01]  /*35f0*/  LDCU.64 UR34, c[0x0][0x440] ;  /* 0x00008800ff2277ac */ /* 0x000ee20008000a00 */
[----:B------:R-:W-:-:S02]  /*3600*/  LEA.HI.SX32 R34, R33, R33, 0x1b ;  /* 0x0000002121227211 */ /* 0x000fc400078fdaff */
[----:B------:R-:W-:Y:S01]  /*3610*/  LEA.HI.SX32 R38, R38, R33, 0x1b ;  /* 0x0000002126267211 */ /* 0x000fe200078fdaff */
[----:B------:R-:W0:Y:S01]  /*3620*/  LDCU.64 UR36, c[0x0][0x3a8] ;  /* 0x00007500ff2477ac */ /* 0x000e220008000a00 */
[-C--:B------:R-:W-:Y:S02]  /*3630*/  LEA R37, R34, R189.reuse, 0x4 ;  /* 0x000000bd22257211 */ /* 0x080fe400078e20ff */
[-C--:B------:R-:W-:Y:S01]  /*3640*/  LEA R36, R36, R189.reuse, 0x4 ;  /* 0x000000bd24247211 */ /* 0x080fe200078e20ff */
[----:B------:R-:W0:Y:S01]  /*3650*/  LDCU.64 UR38, c[0x0][0x450] ;  /* 0x00008a00ff2677ac */ /* 0x000e220008000a00 */
[----:B------:R-:W-:Y:S01]  /*3660*/  LEA R34, R38, R189, 0x4 ;  /* 0x000000bd26227211 */ /* 0x000fe200078e20ff */
[----:B------:R0:W-:Y:S01]  /*3670*/  STL [R1+0x8], R37 ;  /* 0x0000082501007387 */ /* 0x0001e20000100800 */
[C---:B------:R-:W-:Y:S01]  /*3680*/  IADD3 R40, PT, PT, R33.reuse, 0x60, RZ ;  /* 0x0000006021287810 */ /* 0x040fe20007ffe0ff */
[----:B------:R-:W0:Y:S01]  /*3690*/  LDCU.64 UR40, c[0x0][0x3e0] ;  /* 0x00007c00ff2877ac */ /* 0x000e220008000a00 */
[C---:B------:R-:W-:Y:S01]  /*36a0*/  IADD3 R42, PT, PT, R33.reuse, 0x80, RZ ;  /* 0x00000080212a7810 */ /* 0x040fe20007ffe0ff */
[----:B------:R0:W-:Y:S01]  /*36b0*/  STL [R1+0x4], R36 ;  /* 0x0000042401007387 */ /* 0x0001e20000100800 */
[C---:B------:R-:W-:Y:S01]  /*36c0*/  IADD3 R44, PT, PT, R33.reuse, 0xa0, RZ ;  /* 0x000000a0212c7810 */ /* 0x040fe20007ffe0ff */
[----:B------:R-:W0:Y:S01]  /*36d0*/  LDCU.64 UR42, c[0x0][0x4d0] ;  /* 0x00009a00ff2a77ac */ /* 0x000e220008000a00 */
[C---:B------:R-:W-:Y:S01]  /*36e0*/  IADD3 R46, PT, PT, R33.reuse, 0xc0, RZ ;  /* 0x000000c0212e7810 */ /* 0x040fe20007ffe0ff */
[----:B------:R0:W-:Y:S01]  /*36f0*/  STL [R1], R34 ;  /* 0x0000002201007387 */ /* 0x0001e20000100800 */
[----:B------:R-:W-:Y:S01]  /*3700*/  IADD3 R48, PT, PT, R33, 0xe0, RZ ;  /* 0x000000e021307810 */ /* 0x000fe20007ffe0ff */
[----:B------:R-:W-:Y:S01]  /*3710*/  UMOV UR8, URZ ;  /* 0x000000ff00087c82 */ /* 0x000fe20008000000 */
[----:B------:R-:W-:-:S02]  /*3720*/  LEA.HI.SX32 R40, R40, R33, 0x1b ;  /* 0x0000002128287211 */ /* 0x000fc400078fdaff */
[-C--:B------:R-:W-:Y:S02]  /*3730*/  LEA.HI.SX32 R42, R42, R33.reuse, 0x1b ;  /* 0x000000212a2a7211 */ /* 0x080fe400078fdaff */
[-C--:B------:R-:W-:Y:S02]  /*3740*/  LEA.HI.SX32 R44, R44, R33.reuse, 0x1b ;  /* 0x000000212c2c7211 */ /* 0x080fe400078fdaff */
[-C--:B------:R-:W-:Y:S02]  /*3750*/  LEA.HI.SX32 R46, R46, R33.reuse, 0x1b ;  /* 0x000000212e2e7211 */ /* 0x080fe400078fdaff */
[----:B------:R-:W-:Y:S02]  /*3760*/  LEA.HI.SX32 R48, R48, R33, 0x1b ;  /* 0x0000002130307211 */ /* 0x000fe400078fdaff */
[C---:B------:R-:W-:Y:S02]  /*3770*/  ISETP.NE.AND P2, PT, R190.reuse, 0x7f, PT ;  /* 0x0000007fbe00780c */ /* 0x040fe40003f45270 */
[----:B------:R-:W-:-:S02]  /*3780*/  ISETP.NE.AND P0, PT, R190, RZ, PT ;  /* 0x000000ffbe00720c */ /* 0x000fc40003f05270 */
[----:B------:R-:W-:Y:S02]  /*3790*/  IADD3 R35, PT, PT, R190, 0x200, RZ ;  /* 0x00000200be237810 */ /* 0x000fe40007ffe0ff */
[-C--:B------:R-:W-:Y:S02]  /*37a0*/  LEA R33, R50, R189.reuse, 0x4 ;  /* 0x000000bd32217211 */ /* 0x080fe400078e20ff */
[-C--:B------:R-:W-:Y:S02]  /*37b0*/  LEA R250, R40, R189.reuse, 0x4 ;  /* 0x000000bd28fa7211 */ /* 0x080fe400078e20ff */
[-C--:B------:R-:W-:Y:S02]  /*37c0*/  LEA R249, R42, R189.reuse, 0x4 ;  /* 0x000000bd2af97211 */ /* 0x080fe400078e20ff */
[-C--:B------:R-:W-:Y:S02]  /*37d0*/  LEA R244, R44, R189.reuse, 0x4 ;  /* 0x000000bd2cf47211 */ /* 0x080fe400078e20ff */
[----:B------:R-:W-:-:S02]  /*37e0*/  LEA R243, R46, R189, 0x4 ;  /* 0x000000bd2ef37211 */ /* 0x000fc400078e20ff */
[----:B01234-:R-:W-:-:S07]  /*37f0*/  LEA R242, R48, R189, 0x4 ;  /* 0x000000bd30f27211 */ /* 0x01ffce00078e20ff */
.L_x_5052:
        /* <DEDUP_REMOVED lines=11> */
[----:B------:R-:W-:-:S04]  /*38b0*/  UIMAD.WIDE.U32 UR30, UR8, UR36, UR24 ;  /* 0x00000024081e72a5 */ /* 0x000fc8000f8e0018 */
[----:B------:R-:W-:Y:S02]  /*38c0*/  UIMAD UR24, UR8, UR37, UR31 ;  /* 0x00000025081872a4 */ /* 0x000fe4000f8e021f */
[----:B------:R-:W-:-:S04]  /*38d0*/  ULEA UR26, UP0, UR30, UR34, 0x3 ;  /* 0x000000221e1a7291 */ /* 0x000fc8000f8018ff */
[----:B------:R-:W-:Y:S02]  /*38e0*/  ULEA.HI.X UR30, UR30, UR35, UR24, 0x3, UP0 ;  /* 0x000000231e1e7291 */ /* 0x000fe400080f1c18 */
[----:B------:R-:W-:-:S04]  /*38f0*/  MOV R68, UR26 ;  /* 0x0000001a00447c02 */ /* 0x000fc80008000f00 */
[----:B------:R-:W-:-:S06]  /*3900*/  MOV R69, UR30 ;  /* 0x0000001e00457c02 */ /* 0x000fcc0008000f00 */
[----:B------:R-:W3:Y:S01]  /*3910*/  LDG.E.64 R68, desc[UR28][R68.64] ;  /* 0x0000001c44447981 */ /* 0x000ee2000c1e1b00 */
[----:B--2---:R-:W-:-:S05]  /*3920*/  IMAD.WIDE.U32 R70, R36, 0x10, R70 ;  /* 0x0000001024467825 */ /* 0x004fca00078e0046 */
[----:B------:R-:W2:Y:S04]  /*3930*/  LDG.E.128 R36, desc[UR28][R70.64] ;  /* 0x0000001c46247981 */ /* 0x000ea8000c1e1d00 */
[----:B------:R-:W4:Y:S04]  /*3940*/  LDG.E.128 R40, desc[UR28][R70.64+0x200] ;  /* 0x0002001c46287981 */ /* 0x000f28000c1e1d00 */
[----:B-1----:R-:W5:Y:S04]  /*3950*/  LDG.E.128 R44, desc[UR28][R70.64+0x400] ;  /* 0x0004001c462c7981 */ /* 0x002f68000c1e1d00 */
[----:B------:R-:W5:Y:S04]  /*3960*/  LDG.E.128 R48, desc[UR28][R70.64+0x600] ;  /* 0x0006001c46307981 */ /* 0x000f68000c1e1d00 */
[----:B------:R-:W5:Y:S04]  /*3970*/  LDG.E.128 R52, desc[UR28][R70.64+0x800] ;  /* 0x0008001c46347981 */ /* 0x000f68000c1e1d00 */
[----:B------:R-:W5:Y:S04]  /*3980*/  LDG.E.128 R56, desc[UR28][R70.64+0xa00] ;  /* 0x000a001c46387981 */ /* 0x000f68000c1e1d00 */
[----:B------:R-:W5:Y:S04]  /*3990*/  LDG.E.128 R60, desc[UR28][R70.64+0xc00] ;  /* 0x000c001c463c7981 */ /* 0x000f68000c1e1d00 */
[----:B------:R-:W5:Y:S01]  /*39a0*/  LDG.E.128 R64, desc[UR28][R70.64+0xe00] ;  /* 0x000e001c46407981 */ /* 0x000f62000c1e1d00 */
[----:B------:R-:W-:-:S02]  /*39b0*/  UMOV UR26, UR22 ;  /* 0x00000016001a7c82 */ /* 0x000fc40008000000 */
[----:B------:R-:W-:-:S04]  /*39c0*/  UIMAD.WIDE.U32 UR30, UR8, UR40, UR26 ;  /* 0x00000028081e72a5 */ /* 0x000fc8000f8e001a */
[----:B------:R-:W-:Y:S02]  /*39d0*/  UIMAD UR24, UR8, UR41, UR31 ;  /* 0x00000029081872a4 */ /* 0x000fe4000f8e021f */
[----:B------:R-:W-:-:S04]  /*39e0*/  ULEA UR26, UP0, UR30, UR38, 0x3 ;  /* 0x000000261e1a7291 */ /* 0x000fc8000f8018ff */
[----:B------:R-:W-:Y:S01]  /*39f0*/  ULEA.HI.X UR30, UR30, UR39, UR24, 0x3, UP0 ;  /* 0x000000271e1e7291 */ /* 0x000fe200080f1c18 */
[----:B---3--:R-:W-:Y:S01]  /*3a00*/  R2UR UR31, R69 ;  /* 0x00000000451f72ca */ /* 0x008fe200000e0000 */
[----:B--2---:R0:W-:Y:S04]  /*3a10*/  STS.128 [R121], R36 ;  /* 0x0000002479007388 */ /* 0x0041e80000000c00 */
[----:B----4-:R1:W-:Y:S04]  /*3a20*/  STS.128 [R120+0x200], R40 ;  /* 0x0002002878007388 */ /* 0x0103e80000000c00 */
[----:B-----5:R2:W-:Y:S04]  /*3a30*/  STS.128 [R34+0x400], R44 ;  /* 0x0004002c22007388 */ /* 0x0205e80000000c00 */
[----:B------:R3:W-:Y:S01]  /*3a40*/  STS.128 [R250+0x600], R48 ;  /* 0x00060030fa007388 */ /* 0x0007e20000000c00 */
[----:B0-----:R-:W-:-:S03]  /*3a50*/  MOV R121, UR30 ;  /* 0x0000001e00797c02 */ /* 0x001fc60008000f00 */
[----:B------:R0:W-:Y:S01]  /*3a60*/  STS.128 [R249+0x800], R52 ;  /* 0x00080034f9007388 */ /* 0x0001e20000000c00 */
[----:B-1----:R-:W-:-:S03]  /*3a70*/  MOV R120, UR26 ;  /* 0x0000001a00787c02 */ /* 0x002fc60008000f00 */
[----:B------:R1:W-:Y:S04]  /*3a80*/  STS.128 [R244+0xa00], R56 ;  /* 0x000a0038f4007388 */ /* 0x0003e80000000c00 */
[----:B------:R4:W-:Y:S04]  /*3a90*/  STS.128 [R243+0xc00], R60 ;  /* 0x000c003cf3007388 */ /* 0x0009e80000000c00 */
[----:B------:R5:W-:Y:S01]  /*3aa0*/  STS.128 [R242+0xe00], R64 ;  /* 0x000e0040f2007388 */ /* 0x000be20000000c00 */
[----:B------:R-:W-:-:S03]  /*3ab0*/  NOP ;  /* 0x0000000000007918 */ /* 0x000fc60000000000 */
[----:B------:R-:W5:Y:S01]  /*3ac0*/  LDG.E.64 R120, desc[UR28][R120.64] ;  /* 0x0000001c78787981 */ /* 0x000f62000c1e1b00 */
[----:B--2---:R-:W-:-:S04]  /*3ad0*/  FMUL.FTZ R34, R2, UR31 ;  /* 0x0000001f02227c20 */ /* 0x004fc80008410000 */
[----:B------:R-:W-:Y:S01]  /*3ae0*/  FMUL.RZ R37, R34, 0.15915493667125701904 ;  /* 0x3e22f98322257820 */ /* 0x000fe2000040c000 */
[----:B------:R-:W-:-:S04]  /*3af0*/  FMUL.FTZ R34, R3, UR31 ;  /* 0x0000001f03227c20 */ /* 0x000fc80008410000 */
[----:B------:R-:W-:Y:S01]  /*3b00*/  FMUL.RZ R39, R34, 0.15915493667125701904 ;  /* 0x3e22f98322277820 */ /* 0x000fe2000040c000 */
[----:B------:R-:W-:-:S04]  /*3b10*/  FMUL.FTZ R34, R4, UR31 ;  /* 0x0000001f04227c20 */ /* 0x000fc80008410000 */
[----:B------:R-:W-:Y:S01]  /*3b20*/  FMUL.RZ R40, R34, 0.15915493667125701904 ;  /* 0x3e22f98322287820 */ /* 0x000fe2000040c000 */
[----:B------:R-:W-:-:S04]  /*3b30*/  FMUL.FTZ R34, R5, UR31 ;  /* 0x0000001f05227c20 */ /* 0x000fc80008410000 */
[----:B------:R-:W-:Y:S01]  /*3b40*/  FMUL.RZ R41, R34, 0.15915493667125701904 ;  /* 0x3e22f98322297820 */ /* 0x000fe2000040c000 */
[----:B------:R-:W-:Y:S01]  /*3b50*/  FMUL.FTZ R34, R6, UR31 ;  /* 0x0000001f06227c20 */ /* 0x000fe20008410000 */
[----:B------:R-:W-:Y:S08]  /*3b60*/  MUFU.SIN R36, R37 ;  /* 0x0000002500247308 */ /* 0x000ff00000000400 */
[----:B------:R2:W-:Y:S02]  /*3b70*/  MUFU.COS R162, R37 ;  /* 0x0000002500a27308 */ /* 0x0005e40000000000 */
[----:B--2---:R-:W-:Y:S01]  /*3b80*/  FMUL.RZ R37, R34, 0.15915493667125701904 ;  /* 0x3e22f98322257820 */ /* 0x004fe2000040c000 */
[----:B------:R-:W-:-:S05]  /*3b90*/  FMUL.FTZ R34, R7, UR31 ;  /* 0x0000001f07227c20 */ /* 0x000fca0008410000 */
[----:B------:R-:W-:Y:S08]  /*3ba0*/  MUFU.SIN R38, R39 ;  /* 0x0000002700267308 */ /* 0x000ff00000000400 */
[----:B------:R2:W5:Y:S02]  /*3bb0*/  MUFU.COS R42, R39 ;  /* 0x00000027002a7308 */ /* 0x0005640000000000 */
[----:B--2---:R-:W-:Y:S01]  /*3bc0*/  FMUL.RZ R39, R34, 0.15915493667125701904 ;  /* 0x3e22f98322277820 */ /* 0x004fe2000040c000 */
[----:B------:R-:W-:-:S05]  /*3bd0*/  FMUL.FTZ R34, R8, UR31 ;  /* 0x0000001f08227c20 */ /* 0x000fca0008410000 */
[----:B------:R-:W-:Y:S08]  /*3be0*/  MUFU.SIN R44, R40 ;  /* 0x00000028002c7308 */ /* 0x000ff00000000400 */
[----:B------:R2:W5:Y:S02]  /*3bf0*/  MUFU.COS R158, R40 ;  /* 0x00000028009e7308 */ /* 0x0005640000000000 */
[----:B--2---:R-:W-:Y:S01]  /*3c00*/  FMUL.RZ R40, R34, 0.15915493667125701904 ;  /* 0x3e22f98322287820 */ /* 0x004fe2000040c000 */
[----:B------:R-:W-:-:S05]  /*3c10*/  FMUL.FTZ R34, R9, UR31 ;  /* 0x0000001f09227c20 */ /* 0x000fca0008410000 */
[----:B------:R-:W-:Y:S08]  /*3c20*/  MUFU.SIN R46, R41 ;  /* 0x00000029002e7308 */ /* 0x000ff00000000400 */
[----:B---3--:R2:W-:Y:S02]  /*3c30*/  MUFU.COS R48, R41 ;  /* 0x0000002900307308 */ /* 0x0085e40000000000 */
        /* <DEDUP_REMOVED lines=11> */
[----:B------:R0:W-:Y:S01]  /*3cf0*/  MUFU.COS R154, R40 ;  /* 0x00000028009a7308 */ /* 0x0001e20000000000 */
[----:B------:R-:W-:Y:S01]  /*3d00*/  R2UR UR30, R68 ;  /* 0x00000000441e72ca */ /* 0x000fe200000e0000 */
[----:B0-----:R-:W-:Y:S01]  /*3d10*/  FMUL.RZ R40, R34, 0.15915493667125701904 ;  /* 0x3e22f98322287820 */ /* 0x001fe2000040c000 */
[----:B------:R-:W-:-:S05]  /*3d20*/  FMUL.FTZ R34, R13, UR31 ;  /* 0x0000001f0d227c20 */ /* 0x000fca0008410000 */
[----:B-1----:R-:W-:Y:S08]  /*3d30*/  MUFU.SIN R56, R41 ;  /* 0x0000002900387308 */ /* 0x002ff00000000400 */
        /* <DEDUP_REMOVED lines=8> */
[----:B------:R0:W-:Y:S02]  /*3dc0*/  MUFU.COS R166, R39 ;  /* 0x0000002700a67308 */ /* 0x0001e40000000000 */
[----:B0-----:R-:W-:Y:S01]  /*3dd0*/  FMUL.RZ R39, R34, 0.15915493667125701904 ;  /* 0x3e22f98322277820 */ /* 0x001fe2000040c000 */
[----:B------:R-:W-:-:S05]  /*3de0*/  FMUL.FTZ R34, R16, UR31 ;  /* 0x0000001f10227c20 */ /* 0x000fca0008410000 */
[----:B------:R-:W-:Y:S01]  /*3df0*/  MUFU.SIN R148, R40 ;  /* 0x0000002800947308 */ /* 0x000fe20000000400 */
[----:B------:R-:W-:Y:S01]  /*3e00*/  FMUL.RZ R43, R34, 0.15915493667125701904 ;  /* 0x3e22f983222b7820 */ /* 0x000fe2000040c000 */
[----:B------:R-:W-:-:S06]  /*3e10*/  FMUL.FTZ R34, R17, UR31 ;  /* 0x0000001f11227c20 */ /* 0x000fcc0008410000 */
[----:B------:R0:W1:Y:S01]  /*3e20*/  MUFU.COS R62, R40 ;  /* 0x00000028003e7308 */ /* 0x0000620000000000 */
[----:B------:R-:W-:Y:S01]  /*3e30*/  FMUL.RZ R45, R34, 0.15915493667125701904 ;  /* 0x3e22f983222d7820 */ /* 0x000fe2000040c000 */
[----:B------:R-:W-:Y:S01]  /*3e40*/  USHF.L.U32 UR26, UR13, 0x8, URZ ;  /* 0x000000080d1a7899 */ /* 0x000fe200080006ff */
[----:B0-----:R-:W-:-:S05]  /*3e50*/  MOV R40, UR30 ;  /* 0x0000001e00287c02 */ /* 0x001fca0008000f00 */
[----:B-----5:R-:W-:Y:S01]  /*3e60*/  MUFU.SIN R64, R41 ;  /* 0x0000002900407308 */ /* 0x020fe20000000400 */
[----:B------:R-:W-:Y:S01]  /*3e70*/  FMUL.FTZ R34, R40, 1.4426950216293334961 ;  /* 0x3fb8aa3b28227820 */ /* 0x000fe20000410000 */
[----:B------:R-:W-:-:S06]  /*3e80*/  UIADD3 UR24, UPT, UPT, UR26, -0x100, URZ ;  /* 0xffffff001a187890 */ /* 0x000fcc000fffe0ff */
[----:B------:R0:W-:Y:S01]  /*3e90*/  MUFU.COS R168, R41 ;  /* 0x0000002900a87308 */ /* 0x0001e20000000000 */
[----:B------:R-:W-:-:S07]  /*3ea0*/  ULOP3.LUT UR24, UR24, 0x100, URZ, 0xc0, !UPT ;  /* 0x0000010018187892 */ /* 0x000fce000f8ec0ff */
[----:B------:R-:W-:Y:S01]  /*3eb0*/  MUFU.SIN R53, R37 ;  /* 0x0000002500357308 */ /* 0x000fe20000000400 */
[----:B0-----:R-:W-:-:S07]  /*3ec0*/  FMUL.FTZ R41, R34, R6 ;  /* 0x0000000622297220 */ /* 0x001fce0000410000 */
[----:B------:R0:W3:Y:S08]  /*3ed0*/  MUFU.COS R181, R37 ;  /* 0x0000002500b57308 */ /* 0x0000f00000000000 */
[----:B------:R-:W-:Y:S01]  /*3ee0*/  MUFU.SIN R66, R39 ;  /* 0x0000002700427308 */ /* 0x000fe20000000400 */
[----:B0-----:R-:W-:-:S07]  /*3ef0*/  FMUL.FTZ R37, R34, R3 ;  /* 0x0000000322257220 */ /* 0x001fce0000410000 */
[----:B------:R0:W4:Y:S02]  /*3f00*/  MUFU.COS R68, R39 ;  /* 0x0000002700447308 */ /* 0x0001240000000000 */
[----:B0-----:R-:W-:-:S06]  /*3f10*/  FMUL.FTZ R39, R34, R4 ;  /* 0x0000000422277220 */ /* 0x001fcc0000410000 */
[----:B------:R-:W0:Y:S01]  /*3f20*/  MUFU.EX2 R37, R37 ;  /* 0x0000002500257308 */ /* 0x000e220000000800 */
[----:B------:R-:W-:-:S03]  /*3f30*/  UIADD3 UR24, UPT, UPT, UR24, UR8, URZ ;  /* 0x0000000818187290 */ /* 0x000fc6000fffe0ff */
[----:B------:R-:W-:Y:S04]  /*3f40*/  MUFU.EX2 R41, R41 ;  /* 0x0000002900297308 */ /* 0x000fe80000000800 */
[----:B------:R-:W5:Y:S01]  /*3f50*/  MUFU.EX2 R39, R39 ;  /* 0x0000002700277308 */ /* 0x000f620000000800 */
[----:B------:R-:W-:-:S04]  /*3f60*/  FMUL.FTZ R40, R34, R5 ;  /* 0x0000000522287220 */ /* 0x000fc80000410000 */
[----:B------:R2:W-:Y:S01]  /*3f70*/  MUFU.EX2 R157, R40 ;  /* 0x00000028009d7308 */ /* 0x0005e20000000800 */
[C---:B0-----:R-:W-:Y:S01]  /*3f80*/  FMUL.FTZ R169, R37.reuse, R42 ;  /* 0x0000002a25a97220 */ /* 0x041fe20000410000 */
[----:B------:R-:W-:Y:S01]  /*3f90*/  FMUL.FTZ R159, R37, R38 ;  /* 0x00000026259f7220 */ /* 0x000fe20000410000 */
[----:B------:R-:W-:Y:S01]  /*3fa0*/  FMUL.FTZ R47, R34, R9 ;  /* 0x00000009222f7220 */ /* 0x000fe20000410000 */
[----:B------:R-:W-:Y:S01]  /*3fb0*/  MUFU.SIN R70, R43 ;  /* 0x0000002b00467308 */ /* 0x000fe20000000400 */
[----:B--2---:R-:W-:Y:S01]  /*3fc0*/  MOV R40, UR24 ;  /* 0x0000001800287c02 */ /* 0x004fe20008000f00 */
[C---:B-----5:R-:W-:Y:S01]  /*3fd0*/  FMUL.FTZ R158, R39.reuse, R158 ;  /* 0x0000009e279e7220 */ /* 0x060fe20000410000 */
[----:B------:R-:W-:-:S05]  /*3fe0*/  FMUL.FTZ R161, R39, R44 ;  /* 0x0000002c27a17220 */ /* 0x000fca0000410000 */
[----:B------:R0:W2:Y:S01]  /*3ff0*/  MUFU.COS R122, R43 ;  /* 0x0000002b007a7308 */ /* 0x0000a20000000000 */
[----:B------:R-:W-:Y:S01]  /*4000*/  SEL R40, R40, R35, !P0 ;  /* 0x0000002328287207 */ /* 0x000fe20004000000 */
[C---:B------:R-:W-:Y:S01]  /*4010*/  FMUL.FTZ R35, R34.reuse, R12 ;  /* 0x0000000c22237220 */ /* 0x040fe20000410000 */
[C---:B------:R-:W-:Y:S01]  /*4020*/  FMUL.FTZ R155, R41.reuse, R52 ;  /* 0x00000034299b7220 */ /* 0x040fe20000410000 */
[----:B------:R-:W-:Y:S01]  /*4030*/  FMUL.FTZ R171, R41, R50 ;  /* 0x0000003229ab7220 */ /* 0x000fe20000410000 */
[C---:B------:R-:W-:Y:S01]  /*4040*/  FMUL.FTZ R49, R34.reuse, R10 ;  /* 0x0000000a22317220 */ /* 0x040fe20000410000 */
[C---:B------:R-:W-:Y:S01]  /*4050*/  FMUL.FTZ R51, R34.reuse, R11 ;  /* 0x0000000b22337220 */ /* 0x040fe20000410000 */
[C---:B------:R-:W-:Y:S01]  /*4060*/  FMUL.FTZ R37, R34.reuse, R13 ;  /* 0x0000000d22257220 */ /* 0x040fe20000410000 */
[----:B------:R-:W-:Y:S01]  /*4070*/  MUFU.SIN R55, R45 ;  /* 0x0000002d00377308 */ /* 0x000fe20000000400 */
[C---:B0-----:R-:W-:Y:S01]  /*4080*/  FMUL.FTZ R43, R34.reuse, R7 ;  /* 0x00000007222b7220 */ /* 0x041fe20000410000 */
[C---:B------:R-:W-:Y:S01]  /*4090*/  FMUL.FTZ R38, R34.reuse, R14 ;  /* 0x0000000e22267220 */ /* 0x040fe20000410000 */
[C---:B------:R-:W-:Y:S01]  /*40a0*/  FMUL.FTZ R39, R34.reuse, R15 ;  /* 0x0000000f22277220 */ /* 0x040fe20000410000 */
[C---:B------:R-:W-:Y:S01]  /*40b0*/  FMUL.FTZ R41, R34.reuse, R16 ;  /* 0x0000001022297220 */ /* 0x040fe20000410000 */
[----:B------:R-:W-:-:S03]  /*40c0*/  FMUL.FTZ R42, R34, R17 ;  /* 0x00000011222a7220 */ /* 0x000fc60000410000 */
[----:B------:R0:W5:Y:S02]  /*40d0*/  MUFU.COS R57, R45 ;  /* 0x0000002d00397308 */ /* 0x0001640000000000 */
[C---:B0-----:R-:W-:Y:S01]  /*40e0*/  FMUL.FTZ R45, R34.reuse, R8 ;  /* 0x00000008222d7220 */ /* 0x041fe20000410000 */
[----:B------:R-:W-:-:S05]  /*40f0*/  FMUL.FTZ R34, R34, R2 ;  /* 0x0000000222227220 */ /* 0x000fca0000410000 */
[----:B------:R-:W1:Y:S04]  /*4100*/  MUFU.EX2 R35, R35 ;  /* 0x0000002300237308 */ /* 0x000e680000000800 */
[----:B------:R-:W0:Y:S04]  /*4110*/  MUFU.EX2 R163, R34 ;  /* 0x0000002200a37308 */ /* 0x000e280000000800 */
[----:B------:R-:W3:Y:S04]  /*4120*/  MUFU.EX2 R38, R38 ;  /* 0x0000002600267308 */ /* 0x000ee80000000800 */
[----:B------:R-:W4:Y:S04]  /*4130*/  MUFU.EX2 R43, R43 ;  /* 0x0000002b002b7308 */ /* 0x000f280000000800 */
[----:B------:R-:W2:Y:S04]  /*4140*/  MUFU.EX2 R45, R45 ;  /* 0x0000002d002d7308 */ /* 0x000ea80000000800 */
[----:B------:R-:W5:Y:S04]  /*4150*/  MUFU.EX2 R47, R47 ;  /* 0x0000002f002f7308 */ /* 0x000f680000000800 */
[----:B------:R-:W5:Y:S04]  /*4160*/  MUFU.EX2 R49, R49 ;  /* 0x0000003100317308 */ /* 0x000f680000000800 */
[----:B------:R-:W5:Y:S04]  /*4170*/  MUFU.EX2 R51, R51 ;  /* 0x0000003300337308 */ /* 0x000f680000000800 */
[----:B------:R-:W5:Y:S04]  /*4180*/  MUFU.EX2 R37, R37 ;  /* 0x0000002500257308 */ /* 0x000f680000000800 */
[----:B------:R-:W5:Y:S04]  /*4190*/  MUFU.EX2 R39, R39 ;  /* 0x0000002700277308 */ /* 0x000f680000000800 */
[----:B------:R-:W5:Y:S04]  /*41a0*/  MUFU.EX2 R41, R41 ;  /* 0x0000002900297308 */ /* 0x000f680000000800 */
[----:B------:R-:W5:Y:S01]  /*41b0*/  MUFU.EX2 R42, R42 ;  /* 0x0000002a002a7308 */ /* 0x000f620000000800 */
[----:B------:R-:W-:Y:S01]  /*41c0*/  ISETP.NE.AND P2, PT, R190, 0x7f, PT ;  /* 0x0000007fbe00780c */ /* 0x000fe20003f45270 */
[C---:B-1----:R-:W-:Y:S01]  /*41d0*/  FMUL.FTZ R179, R35.reuse, R62 ;  /* 0x0000003e23b37220 */ /* 0x042fe20000410000 */
[----:B------:R-:W-:Y:S01]  /*41e0*/  FMUL.FTZ R148, R35, R148 ;  /* 0x0000009423947220 */ /* 0x000fe20000410000 */
[C---:B0-----:R-:W-:Y:S01]  /*41f0*/  FMUL.FTZ R162, R163.reuse, R162 ;  /* 0x000000a2a3a27220 */ /* 0x041fe20000410000 */
[----:B------:R-:W-:Y:S01]  /*4200*/  FMUL.FTZ R163, R163, R36 ;  /* 0x00000024a3a37220 */ /* 0x000fe20000410000 */
[----:B------:R-:W-:Y:S01]  /*4210*/  LEA R35, R40, R189, 0x3 ;  /* 0x000000bd28237211 */ /* 0x000fe200078e18ff */
[C---:B------:R-:W-:Y:S01]  /*4220*/  FMUL.FTZ R175, R157.reuse, R48 ;  /* 0x000000309daf7220 */ /* 0x040fe20000410000 */
[C---:B---3--:R-:W-:Y:S01]  /*4230*/  FMUL.FTZ R181, R38.reuse, R181 ;  /* 0x000000b526b57220 */ /* 0x048fe20000410000 */
[----:B------:R-:W-:Y:S01]  /*4240*/  FMUL.FTZ R142, R38, R53 ;  /* 0x00000035268e7220 */ /* 0x000fe20000410000 */
[----:B------:R-:W-:Y:S01]  /*4250*/  FMUL.FTZ R157, R157, R46 ;  /* 0x0000002e9d9d7220 */ /* 0x000fe20000410000 */
[C---:B----4-:R-:W-:Y:S01]  /*4260*/  FMUL.FTZ R167, R43.reuse, R54 ;  /* 0x000000362ba77220 */ /* 0x050fe20000410000 */
[----:B------:R-:W-:Y:S01]  /*4270*/  FMUL.FTZ R164, R43, R164 ;  /* 0x000000a42ba47220 */ /* 0x000fe20000410000 */
[C---:B--2---:R-:W-:Y:S01]  /*4280*/  FMUL.FTZ R154, R45.reuse, R154 ;  /* 0x0000009a2d9a7220 */ /* 0x044fe20000410000 */
[----:B------:R-:W-:Y:S01]  /*4290*/  FMUL.FTZ R172, R45, R172 ;  /* 0x000000ac2dac7220 */ /* 0x000fe20000410000 */
[C---:B-----5:R-:W-:Y:S01]  /*42a0*/  FMUL.FTZ R176, R47.reuse, R176 ;  /* 0x000000b02fb07220 */ /* 0x060fe20000410000 */
[----:B------:R-:W-:Y:S01]  /*42b0*/  FMUL.FTZ R151, R47, R56 ;  /* 0x000000382f977220 */ /* 0x000fe20000410000 */
[C---:B------:R-:W-:Y:S01]  /*42c0*/  FMUL.FTZ R177, R49.reuse, R60 ;  /* 0x0000003c31b17220 */ /* 0x040fe20000410000 */
        /* <DEDUP_REMOVED lines=9> */
[----:B------:R-:W-:Y:S01]  /*4360*/  FMUL.FTZ R160, R42, R55 ;  /* 0x000000372aa07220 */ /* 0x000fe20000410000 */
[----:B------:R-:W0:Y:S01]  /*4370*/  LDS.128 R68, [R33] ;  /* 0x0000000021447984 */ /* 0x000e220000000c00 */
[----:B------:R-:W-:Y:S03]  /*4380*/  BSSY.RECONVERGENT B0, `(.L_x_4955) ;  /* 0x0000039000007945 */ /* 0x000fe60003800200 */
[----:B------:R-:W1:Y:S04]  /*4390*/  LDS.128 R64, [R33+0x10] ;  /* 0x0000100021407984 */ /* 0x000e680000000c00 */
[----:B------:R-:W2:Y:S04]  /*43a0*/  LDS.128 R60, [R33+0x20] ;  /* 0x00002000213c7984 */ /* 0x000ea80000000c00 */
[----:B------:R-:W3:Y:S04]  /*43b0*/  LDS.128 R56, [R33+0x30] ;  /* 0x0000300021387984 */ /* 0x000ee80000000c00 */
[----:B------:R-:W4:Y:S04]  /*43c0*/  LDS.128 R52, [R33+0x40] ;  /* 0x0000400021347984 */ /* 0x000f280000000c00 */
[----:B------:R-:W0:Y:S04]  /*43d0*/  LDS.128 R48, [R33+0x50] ;  /* 0x0000500021307984 */ /* 0x000e280000000c00 */
[----:B------:R-:W0:Y:S04]  /*43e0*/  LDS.128 R44, [R33+0x60] ;  /* 0x00006000212c7984 */ /* 0x000e280000000c00 */
[----:B------:R-:W0:Y:S01]  /*43f0*/  LDS.128 R40, [R33+0x70] ;  /* 0x0000700021287984 */ /* 0x000e220000000c00 */
[----:B------:R-:W-:-:S03]  /*4400*/  FMUL.FTZ R168, R37, R168 ;  /* 0x000000a825a87220 */ /* 0x000fc60000410000 */
[----:B------:R5:W-:Y:S01]  /*4410*/  STS.64 [R35+0x9880], R162 ;  /* 0x009880a223007388 */ /* 0x000be20000000a00 */
        /* <DEDUP_REMOVED lines=15> */
[----:B-----5:R-:W-:Y:S01]  /*4510*/  FMUL.FTZ R35, R32, R120 ;  /* 0x0000007820237220 */ /* 0x020fe20000410000 */
        /* <DEDUP_REMOVED lines=17> */
[----:B-1234-:R-:W-:Y:S05]  /*4630*/  @P2 BRA `(.L_x_4956) ;  /* 0x0000000000282947 */ /* 0x01efea0003800000 */
        /* <DEDUP_REMOVED lines=8> */
[----:B------:R-:W2:Y:S01]  /*46c0*/  LDS.64 R146, [R146+0x9880] ;  /* 0x0098800092927984 */ /* 0x000ea20000000a00 */
[----:B------:R-:W-:Y:S05]  /*46d0*/  BRA `(.L_x_4957) ;  /* 0x00000000000c7947 */ /* 0x000fea0003800000 */
.L_x_4956:
[----:B------:R-:W-:-:S04]  /*46e0*/  SHF.L.U32 R120, R190, 0x3, RZ ;  /* 0x00000003be787819 */ /* 0x000fc800000006ff */
[----:B------:R-:W-:-:S06]  /*46f0*/  IADD3 R146, PT, PT, R189, R120, RZ ;  /* 0x00000078bd927210 */ /* 0x000fcc0007ffe0ff */
[----:B------:R-:W1:Y:S02]  /*4700*/  LDS.64 R146, [R146+0xa888] ;  /* 0x00a8880092927984 */ /* 0x000e640000000a00 */
.L_x_4957:
[----:B------:R-:W-:Y:S05]  /*4710*/  BSYNC.RECONVERGENT B0 ;  /* 0x0000000000007941 */ /* 0x000fea0003800200 */
.L_x_4955:
[----:B------:R-:W3:Y:S01]  /*4720*/  @P1 LDC R124, c[0x0][0x38c] ;  /* 0x0000e300ff7c1b82 */ /* 0x000ee20000000800 */
[-C--:B0-----:R-:W-:Y:S01]  /*4730*/  FMUL.FTZ R191, R69, R2.reuse ;  /* 0x0000000245bf7220 */ /* 0x081fe20000410000 */
[----:B------:R-:W-:Y:S01]  /*4740*/  FMUL.FTZ R192, R68, R2 ;  /* 0x0000000244c07220 */ /* 0x000fe20000410000 */
[----:B------:R-:W-:Y:S01]  /*4750*/  MOV R121, UR13 ;  /* 0x0000000d00797c02 */ /* 0x000fe20008000f00 */
[----:B------:R-:W-:Y:S02]  /*4760*/  HFMA2 R125, -RZ, RZ, 0, 9.5367431640625e-07 ;  /* 0x00000010ff7d7431 */ /* 0x000fe400000001ff */
[C---:B------:R-:W-:Y:S01]  /*4770*/  FMUL.FTZ R128, R116.reuse, R191 ;  /* 0x000000bf74807220 */ /* 0x040fe20000410000 */
[----:B------:R-:W-:Y:S01]  /*4780*/  FMUL.FTZ R126, R116, R192 ;  /* 0x000000c0747e7220 */ /* 0x000fe20000410000 */
[----:B------:R-:W-:Y:S02]  /*4790*/  @P1 IADD3 R121, PT, PT, R121, -0x2, RZ ;  /* 0xfffffffe79791810 */ /* 0x000fe40007ffe0ff */
[----:B------:R-:W-:Y:S01]  /*47a0*/  CS2R R122, SRZ ;  /* 0x00000000007a7805 */ /* 0x000fe2000001ff00 */
[C---:B------:R-:W-:Y:S01]  /*47b0*/  FMUL.FTZ R130, R159.reuse, R128 ;  /* 0x000000809f827220 */ /* 0x040fe20000410000 */
[-C--:B------:R-:W-:Y:S01]  /*47c0*/  FMUL.FTZ R127, R159, R126.reuse ;  /* 0x0000007e9f7f7220 */ /* 0x080fe20000410000 */
[-C--:B------:R-:W-:Y:S01]  /*47d0*/  FMUL.FTZ R193, R70, R3.reuse ;  /* 0x0000000346c17220 */ /* 0x080fe20000410000 */
[----:B------:R-:W-:Y:S01]  /*47e0*/  FMUL.FTZ R194, R71, R3 ;  /* 0x0000000347c27220 */ /* 0x000fe20000410000 */
[C---:B------:R-:W-:Y:S01]  /*47f0*/  FFMA.FTZ R130, R169.reuse, R126, -R130 ;  /* 0x0000007ea9827223 */ /* 0x040fe20000010882 */
[----:B------:R-:W-:Y:S01]  /*4800*/  FFMA.FTZ R127, R169, R128, R127 ;  /* 0x00000080a97f7223 */ /* 0x000fe2000001007f */
[----:B------:R-:W-:-:S02]  /*4810*/  MOV R120, 0x3f800000 ;  /* 0x3f80000000787802 */ /* 0x000fc40000000f00 */
[C---:B------:R-:W-:Y:S01]  /*4820*/  FFMA.FTZ R130, R117.reuse, R193, R130 ;  /* 0x000000c175827223 */ /* 0x040fe20000010082 */
[----:B------:R-:W-:Y:S01]  /*4830*/  FFMA.FTZ R127, R117, R194, R127 ;  /* 0x000000c2757f7223 */ /* 0x000fe2000001007f */
[----:B---3--:R-:W-:Y:S02]  /*4840*/  @P1 IMAD R124, R121, R124, UR8 ;  /* 0x00000008797c1e24 */ /* 0x008fe4000f8e027c */
[----:B------:R-:W-:Y:S02]  /*4850*/  HFMA2 R121, -RZ, RZ, 0, 0 ;  /* 0x00000000ff797431 */ /* 0x000fe400000001ff */
[----:B------:R-:W-:-:S04]  /*4860*/  @P1 IMAD.WIDE R124, R124, R125, UR4 ;  /* 0x000000047c7c1e25 */ /* 0x000fc8000f8e027d */
[----:B------:R-:W-:Y:S01]  /*4870*/  FMUL.FTZ R129, R161, R130 ;  /* 0x00000082a1817220 */ /* 0x000fe20000410000 */
[----:B------:R0:W5:Y:S03]  /*4880*/  @P1 LDG.E.128 R120, desc[UR28][R124.64] ;  /* 0x0000001c7c781981 */ /* 0x000166000c1e1d00 */
[----:B------:R-:W-:Y:S01]  /*4890*/  FFMA.FTZ R129, R158, R127, R129 ;  /* 0x0000007f9e817223 */ /* 0x000fe20000010081 */
[-C--:B------:R-:W-:Y:S01]  /*48a0*/  FMUL.FTZ R195, R65, R4.reuse ;  /* 0x0000000441c37220 */ /* 0x080fe20000410000 */
[----:B------:R-:W-:Y:S01]  /*48b0*/  FMUL.FTZ R196, R64, R4 ;  /* 0x0000000440c47220 */ /* 0x000fe20000410000 */
[-C--:B------:R-:W-:Y:S01]  /*48c0*/  FMUL.FTZ R197, R66, R5.reuse ;  /* 0x0000000542c57220 */ /* 0x080fe20000410000 */
[----:B------:R-:W-:Y:S01]  /*48d0*/  FMUL.FTZ R198, R67, R5 ;  /* 0x0000000543c67220 */ /* 0x000fe20000410000 */
[----:B------:R-:W-:Y:S01]  /*48e0*/  FFMA.FTZ R126, R118, R195, R129 ;  /* 0x000000c3767e7223 */ /* 0x000fe20000010081 */
[-C--:B------:R-:W-:Y:S01]  /*48f0*/  FMUL.FTZ R199, R61, R6.reuse ;  /* 0x000000063dc77220 */ /* 0x080fe20000410000 */
[----:B------:R-:W-:Y:S01]  /*4900*/  FMUL.FTZ R200, R60, R6 ;  /* 0x000000063cc87220 */ /* 0x000fe20000410000 */
[----:B------:R-:W-:Y:S01]  /*4910*/  FMUL.FTZ R201, R62, R7 ;  /* 0x000000073ec97220 */ /* 0x000fe20000410000 */
[----:B0-----:R-:W-:Y:S01]  /*4920*/  FMUL.FTZ R125, R161, R127 ;  /* 0x0000007fa17d7220 */ /* 0x001fe20000410000 */
[----:B------:R-:W-:Y:S01]  /*4930*/  FMUL.FTZ R128, R157, R126 ;  /* 0x0000007e9d807220 */ /* 0x000fe20000410000 */
[----:B------:R-:W-:Y:S01]  /*4940*/  FMUL.FTZ R202, R63, R7 ;  /* 0x000000073fca7220 */ /* 0x000fe20000410000 */
[----:B------:R-:W-:Y:S01]  /*4950*/  FMUL.FTZ R203, R57, R8 ;  /* 0x0000000839cb7220 */ /* 0x000fe20000410000 */
[----:B------:R-:W-:Y:S01]  /*4960*/  FFMA.FTZ R125, R158, R130, -R125 ;  /* 0x000000829e7d7223 */ /* 0x000fe2000001087d */
[----:B------:R-:W-:Y:S01]  /*4970*/  FMUL.FTZ R204, R56, R8 ;  /* 0x0000000838cc7220 */ /* 0x000fe20000410000 */
[-C--:B------:R-:W-:Y:S01]  /*4980*/  FMUL.FTZ R205, R58, R9.reuse ;  /* 0x000000093acd7220 */ /* 0x080fe20000410000 */
[----:B------:R-:W-:Y:S01]  /*4990*/  FMUL.FTZ R206, R59, R9 ;  /* 0x000000093bce7220 */ /* 0x000fe20000410000 */
[----:B------:R-:W-:Y:S01]  /*49a0*/  FFMA.FTZ R124, R118, R196, R125 ;  /* 0x000000c4767c7223 */ /* 0x000fe2000001007d */
[-C--:B------:R-:W-:Y:S01]  /*49b0*/  FMUL.FTZ R207, R53, R10.reuse ;  /* 0x0000000a35cf7220 */ /* 0x080fe20000410000 */
[----:B------:R-:W-:Y:S01]  /*49c0*/  FMUL.FTZ R208, R52, R10 ;  /* 0x0000000a34d07220 */ /* 0x000fe20000410000 */
[-C--:B------:R-:W-:Y:S01]  /*49d0*/  FMUL.FTZ R209, R54, R11.reuse ;  /* 0x0000000b36d17220 */ /* 0x080fe20000410000 */
[-C--:B------:R-:W-:Y:S01]  /*49e0*/  FMUL.FTZ R125, R157, R124.reuse ;  /* 0x0000007c9d7d7220 */ /* 0x080fe20000410000 */
[----:B------:R-:W-:Y:S01]  /*49f0*/  FFMA.FTZ R128, R175, R124, -R128 ;  /* 0x0000007caf807223 */ /* 0x000fe20000010880 */
[----:B------:R-:W-:Y:S01]  /*4a00*/  FMUL.FTZ R210, R55, R11 ;  /* 0x0000000b37d27220 */ /* 0x000fe20000410000 */
[----:B------:R-:W-:Y:S01]  /*4a10*/  FMUL.FTZ R212, R48, R12 ;  /* 0x0000000c30d47220 */ /* 0x000fe20000410000 */
[----:B------:R-:W-:Y:S01]  /*4a20*/  FFMA.FTZ R125, R175, R126, R125 ;  /* 0x0000007eaf7d7223 */ /* 0x000fe2000001007d */
[----:B------:R-:W-:Y:S01]  /*4a30*/  FFMA.FTZ R128, R119, R197, R128 ;  /* 0x000000c577807223 */ /* 0x000fe20000010080 */
[----:B------:R-:W-:Y:S01]  /*4a40*/  FMUL.FTZ R211, R49, R12 ;  /* 0x0000000c31d37220 */ /* 0x000fe20000410000 */
[-C--:B------:R-:W-:Y:S01]  /*4a50*/  FMUL.FTZ R214, R51, R13.reuse ;  /* 0x0000000d33d67220 */ /* 0x080fe20000410000 */
[----:B------:R-:W-:Y:S01]  /*4a60*/  FFMA.FTZ R124, R119, R198, R125 ;  /* 0x000000c6777c7223 */ /* 0x000fe2000001007d */
[C---:B------:R-:W-:Y:S01]  /*4a70*/  FMUL.FTZ R126, R171.reuse, R128 ;  /* 0x00000080ab7e7220 */ /* 0x040fe20000410000 */
[----:B------:R-:W-:Y:S01]  /*4a80*/  FMUL.FTZ R213, R50, R13 ;  /* 0x0000000d32d57220 */ /* 0x000fe20000410000 */
[----:B------:R-:W-:Y:S01]  /*4a90*/  FMUL.FTZ R216, R44, R14 ;  /* 0x0000000e2cd87220 */ /* 0x000fe20000410000 */
[-C--:B------:R-:W-:Y:S01]  /*4aa0*/  FMUL.FTZ R125, R171, R124.reuse ;  /* 0x0000007cab7d7220 */ /* 0x080fe20000410000 */
[----:B------:R-:W-:Y:S01]  /*4ab0*/  FFMA.FTZ R129, R155, R124, R126 ;  /* 0x0000007c9b817223 */ /* 0x000fe2000001007e */
[-C--:B------:R-:W-:Y:S01]  /*4ac0*/  FMUL.FTZ R124, R162, R159.reuse ;  /* 0x0000009fa27c7220 */ /* 0x080fe20000410000 */
[----:B------:R-:W-:Y:S01]  /*4ad0*/  FMUL.FTZ R215, R45, R14 ;  /* 0x0000000e2dd77220 */ /* 0x000fe20000410000 */
[----:B------:R-:W-:Y:S01]  /*4ae0*/  FFMA.FTZ R127, R155, R128, -R125 ;  /* 0x000000809b7f7223 */ /* 0x000fe2000001087d */
[C---:B------:R-:W-:Y:S01]  /*4af0*/  FMUL.FTZ R125, R163.reuse, R159 ;  /* 0x0000009fa37d7220 */ /* 0x040fe20000410000 */
[C---:B------:R-:W-:Y:S01]  /*4b00*/  FFMA.FTZ R129, R112.reuse, R199, R129 ;  /* 0x000000c770817223 */ /* 0x040fe20000010081 */
[-C--:B------:R-:W-:Y:S01]  /*4b10*/  FFMA.FTZ R124, R163, R169.reuse, R124 ;  /* 0x000000a9a37c7223 */ /* 0x080fe2000001007c */
[----:B------:R-:W-:Y:S01]  /*4b20*/  FFMA.FTZ R126, R112, R200, R127 ;  /* 0x000000c8707e7223 */ /* 0x000fe2000001007f */
[----:B------:R-:W-:Y:S01]  /*4b30*/  FFMA.FTZ R125, R162, R169, -R125 ;  /* 0x000000a9a27d7223 */ /* 0x000fe2000001087d */
[C---:B------:R-:W-:Y:S01]  /*4b40*/  FMUL.FTZ R128, R164.reuse, R129 ;  /* 0x00000081a4807220 */ /* 0x040fe20000410000 */
[----:B------:R-:W-:Y:S01]  /*4b50*/  FMUL.FTZ R217, R47, R15 ;  /* 0x0000000f2fd97220 */ /* 0x000fe20000410000 */
[-C--:B------:R-:W-:Y:S01]  /*4b60*/  FMUL.FTZ R130, R164, R126.reuse ;  /* 0x0000007ea4827220 */ /* 0x080fe20000410000 */
[----:B------:R-:W-:Y:S01]  /*4b70*/  FMUL.FTZ R127, R161, R125 ;  /* 0x0000007da17f7220 */ /* 0x000fe20000410000 */
[C---:B------:R-:W-:Y:S01]  /*4b80*/  FFMA.FTZ R128, R167.reuse, R126, -R128 ;  /* 0x0000007ea7807223 */ /* 0x040fe20000010880 */
[----:B------:R-:W-:Y:S01]  /*4b90*/  FMUL.FTZ R218, R46, R15 ;  /* 0x0000000f2eda7220 */ /* 0x000fe20000410000 */
[----:B------:R-:W-:Y:S01]  /*4ba0*/  FFMA.FTZ R129, R167, R129, R130 ;  /* 0x00000081a7817223 */ /* 0x000fe20000010082 */
[-C--:B------:R-:W-:Y:S01]  /*4bb0*/  FFMA.FTZ R126, R158, R124.reuse, R127 ;  /* 0x0000007c9e7e7223 */ /* 0x080fe2000001007f */
[----:B------:R-:W-:Y:S01]  /*4bc0*/  FMUL.FTZ R127, R161, R124 ;  /* 0x0000007ca17f7220 */ /* 0x000fe20000410000 */
[----:B------:R-:W-:Y:S01]  /*4bd0*/  FMUL.FTZ R220, R40, R16 ;  /* 0x0000001028dc7220 */ /* 0x000fe20000410000 */
[----:B------:R-:W-:Y:S01]  /*4be0*/  FFMA.FTZ R129, R113, R202, R129 ;  /* 0x000000ca71817223 */ /* 0x000fe20000010081 */
[----:B------:R-:W-:Y:S01]  /*4bf0*/  FMUL.FTZ R219, R41, R16 ;  /* 0x0000001029db7220 */ /* 0x000fe20000410000 */
[----:B------:R-:W-:Y:S01]  /*4c00*/  FFMA.FTZ R124, R158, R125, -R127 ;  /* 0x0000007d9e7c7223 */ /* 0x000fe2000001087f */
[----:B------:R-:W-:Y:S01]  /*4c10*/  FFMA.FTZ R127, R113, R201, R128 ;  /* 0x000000c9717f7223 */ /* 0x000fe20000010080 */
[C---:B------:R-:W-:Y:S01]  /*4c20*/  FMUL.FTZ R128, R157.reuse, R126 ;  /* 0x0000007e9d807220 */ /* 0x040fe20000410000 */
[----:B------:R-:W-:Y:S01]  /*4c30*/  ISETP.GT.U32.AND P2, PT, R190, 0x1f, PT ;  /* 0x0000001fbe00780c */ /* 0x000fe20003f44070 */
        /* <DEDUP_REMOVED lines=9> */
[C---:B------:R-:W-:Y:S01]  /*4cd0*/  FFMA.FTZ R131, R114.reuse, R203, R131 ;  /* 0x000000cb72837223 */ /* 0x040fe20000010083 */
[C---:B------:R-:W-:Y:S01]  /*4ce0*/  FFMA.FTZ R125, R155.reuse, R126, R125 ;  /* 0x0000007e9b7d7223 */ /* 0x040fe2000001007d */
[----:B------:R-:W-:Y:S01]  /*4cf0*/  FFMA.FTZ R127, R114, R204, R127 ;  /* 0x000000cc727f7223 */ /* 0x000fe2000001007f */
[----:B------:R-:W-:Y:S01]  /*4d00*/  FFMA.FTZ R124, R155, R128, -R124 ;  /* 0x000000809b7c7223 */ /* 0x000fe2000001087c */
[----:B------:R-:W-:Y:S01]  /*4d10*/  FMUL.FTZ R129, R151, R131 ;  /* 0x0000008397817220 */ /* 0x000fe20000410000 */
[----:B------:R-:W-:Y:S01]  /*4d20*/  LEA.HI R188, R190, R190, RZ, 0x1e ;  /* 0x000000bebebc7211 */ /* 0x000fe200078ff0ff */
[----:B------:R-:W-:Y:S01]  /*4d30*/  FMUL.FTZ R221, R43, R17 ;  /* 0x000000112bdd7220 */ /* 0x000fe20000410000 */
[-C--:B------:R-:W-:Y:S01]  /*4d40*/  FMUL.FTZ R126, R164, R124.reuse ;  /* 0x0000007ca47e7220 */ /* 0x080fe20000410000 */
        /* <DEDUP_REMOVED lines=10> */
[C---:B------:R-:W-:Y:S01]  /*4df0*/  FMUL.FTZ R130, R173.reuse, R128 ;  /* 0x00000080ad827220 */ /* 0x040fe20000410000 */
[----:B------:R-:W-:Y:S01]  /*4e00*/  LEA R188, R188, R189, 0x4 ;  /* 0x000000bdbcbc7211 */ /* 0x000fe200078e20ff */
[-C--:B------:R-:W-:Y:S01]  /*4e10*/  FMUL.FTZ R124, R172, R125.reuse ;  /* 0x0000007dac7c7220 */ /* 0x080fe20000410000 */
[----:B------:R-:W-:Y:S01]  /*4e20*/  FFMA.FTZ R129, R154, R125, -R129 ;  /* 0x0000007d9a817223 */ /* 0x000fe20000010881 */
[----:B------:R-:W-:-:S02]  /*4e30*/  FMUL.FTZ R125, R173, R126 ;  /* 0x0000007ead7d7220 */ /* 0x000fc40000410000 */
[----:B------:R-:W-:Y:S01]  /*4e40*/  FFMA.FTZ R124, R154, R127, R124 ;  /* 0x0000007f9a7c7223 */ /* 0x000fe2000001007c */
[C---:B------:R-:W-:Y:S01]  /*4e50*/  FFMA.FTZ R127, R177.reuse, R126, R130 ;  /* 0x0000007eb17f7223 */ /* 0x040fe20000010082 */
[----:B------:R-:W-:Y:S02]  /*4e60*/  FFMA.FTZ R131, R177, R128, -R125 ;  /* 0x00000080b1837223 */ /* 0x000fe4000001087d */
[C---:B------:R-:W-:Y:S01]  /*4e70*/  FMUL.FTZ R125, R151.reuse, R124 ;  /* 0x0000007c977d7220 */ /* 0x040fe20000410000 */
[C---:B------:R-:W-:Y:S01]  /*4e80*/  FFMA.FTZ R133, R108.reuse, R207, R127 ;  /* 0x000000cf6c857223 */ /* 0x040fe2000001007f */
[-C--:B------:R-:W-:Y:S01]  /*4e90*/  FMUL.FTZ R127, R151, R129.reuse ;  /* 0x00000081977f7220 */ /* 0x080fe20000410000 */
[----:B------:R-:W-:Y:S01]  /*4ea0*/  FFMA.FTZ R131, R108, R208, R131 ;  /* 0x000000d06c837223 */ /* 0x000fe20000010083 */
[----:B------:R-:W-:Y:S01]  /*4eb0*/  FFMA.FTZ R126, R176, R129, -R125 ;  /* 0x00000081b07e7223 */ /* 0x000fe2000001087d */
[----:B------:R-:W-:Y:S01]  /*4ec0*/  FMUL.FTZ R125, R170, R133 ;  /* 0x00000085aa7d7220 */ /* 0x000fe20000410000 */
[----:B------:R-:W-:-:S02]  /*4ed0*/  FFMA.FTZ R124, R176, R124, R127 ;  /* 0x0000007cb07c7223 */ /* 0x000fc4000001007f */
[----:B------:R-:W-:Y:S01]  /*4ee0*/  FMUL.FTZ R128, R173, R126 ;  /* 0x0000007ead807220 */ /* 0x000fe20000410000 */
[-C--:B------:R-:W-:Y:S01]  /*4ef0*/  FFMA.FTZ R130, R166, R131.reuse, -R125 ;  /* 0x00000083a6827223 */ /* 0x080fe2000001087d */
[----:B------:R-:W-:Y:S02]  /*4f00*/  FMUL.FTZ R131, R170, R131 ;  /* 0x00000083aa837220 */ /* 0x000fe40000410000 */
[-C--:B------:R-:W-:Y:S01]  /*4f10*/  FFMA.FTZ R127, R177, R124.reuse, R128 ;  /* 0x0000007cb17f7223 */ /* 0x080fe20000010080 */
[----:B------:R-:W-:Y:S01]  /*4f20*/  FMUL.FTZ R124, R173, R124 ;  /* 0x0000007cad7c7220 */ /* 0x000fe20000410000 */
[----:B------:R-:W-:Y:S01]  /*4f30*/  FFMA.FTZ R131, R166, R133, R131 ;  /* 0x00000085a6837223 */ /* 0x000fe20000010083 */
[----:B------:R-:W-:Y:S01]  /*4f40*/  FFMA.FTZ R130, R109, R209, R130 ;  /* 0x000000d16d827223 */ /* 0x000fe20000010082 */
[----:B------:R-:W-:Y:S01]  /*4f50*/  FMUL.FTZ R129, R170, R127 ;  /* 0x0000007faa817220 */ /* 0x000fe20000410000 */
[----:B------:R-:W-:Y:S01]  /*4f60*/  FFMA.FTZ R125, R177, R126, -R124 ;  /* 0x0000007eb17d7223 */ /* 0x000fe2000001087c */
[----:B------:R-:W-:Y:S01]  /*4f70*/  FFMA.FTZ R131, R109, R210, R131 ;  /* 0x000000d26d837223 */ /* 0x000fe20000010083 */
[----:B------:R-:W-:-:S02]  /*4f80*/  FMUL.FTZ R126, R148, R130 ;  /* 0x00000082947e7220 */ /* 0x000fc40000410000 */
[-C--:B------:R-:W-:Y:S01]  /*4f90*/  FMUL.FTZ R124, R170, R125.reuse ;  /* 0x0000007daa7c7220 */ /* 0x080fe20000410000 */
[----:B------:R-:W-:Y:S01]  /*4fa0*/  FFMA.FTZ R129, R166, R125, -R129 ;  /* 0x0000007da6817223 */ /* 0x000fe20000010881 */
[-C--:B------:R-:W-:Y:S01]  /*4fb0*/  FMUL.FTZ R125, R148, R131.reuse ;  /* 0x00000083947d7220 */ /* 0x080fe20000410000 */
[C---:B------:R-:W-:Y:S01]  /*4fc0*/  FFMA.FTZ R131, R179.reuse, R131, R126 ;  /* 0x00000083b3837223 */ /* 0x040fe2000001007e */
[----:B------:R-:W-:Y:S02]  /*4fd0*/  FFMA.FTZ R124, R166, R127, R124 ;  /* 0x0000007fa67c7223 */ /* 0x000fe4000001007c */
[C---:B------:R-:W-:Y:S01]  /*4fe0*/  FFMA.FTZ R127, R179.reuse, R130, -R125 ;  /* 0x00000082b37f7223 */ /* 0x040fe2000001087d */
[C---:B------:R-:W-:Y:S01]  /*4ff0*/  FMUL.FTZ R125, R148.reuse, R129 ;  /* 0x00000081947d7220 */ /* 0x040fe20000410000 */
[----:B------:R-:W-:Y:S01]  /*5000*/  FMUL.FTZ R126, R148, R124 ;  /* 0x0000007c947e7220 */ /* 0x000fe20000410000 */
[C---:B------:R-:W-:Y:S01]  /*5010*/  FFMA.FTZ R131, R110.reuse, R211, R131 ;  /* 0x000000d36e837223 */ /* 0x040fe20000010083 */
[----:B------:R-:W-:Y:S01]  /*5020*/  FFMA.FTZ R127, R110, R212, R127 ;  /* 0x000000d46e7f7223 */ /* 0x000fe2000001007f */
[C---:B------:R-:W-:Y:S01]  /*5030*/  FFMA.FTZ R125, R179.reuse, R124, R125 ;  /* 0x0000007cb37d7223 */ /* 0x040fe2000001007d */
[----:B------:R-:W-:Y:S01]  /*5040*/  FFMA.FTZ R126, R179, R129, -R126 ;  /* 0x00000081b37e7223 */ /* 0x000fe2000001087e */
[C---:B------:R-:W-:Y:S01]  /*5050*/  FMUL.FTZ R129, R143.reuse, R131 ;  /* 0x000000838f817220 */ /* 0x040fe20000410000 */
[----:B------:R-:W-:-:S02]  /*5060*/  FMUL.FTZ R130, R143, R127 ;  /* 0x0000007f8f827220 */ /* 0x000fc40000410000 */
[C---:B------:R-:W-:Y:S01]  /*5070*/  FMUL.FTZ R124, R143.reuse, R126 ;  /* 0x0000007e8f7c7220 */ /* 0x040fe20000410000 */
[C---:B------:R-:W-:Y:S01]  /*5080*/  FFMA.FTZ R128, R168.reuse, R127, -R129 ;  /* 0x0000007fa8807223 */ /* 0x040fe20000010881 */
[C---:B------:R-:W-:Y:S02]  /*5090*/  FFMA.FTZ R131, R168.reuse, R131, R130 ;  /* 0x00000083a8837223 */ /* 0x040fe40000010082 */
[CC--:B------:R-:W-:Y:S01]  /*50a0*/  FFMA.FTZ R124, R168.reuse, R125.reuse, R124 ;  /* 0x0000007da87c7223 */ /* 0x0c0fe2000001007c */
[----:B------:R-:W-:Y:S01]  /*50b0*/  FMUL.FTZ R125, R143, R125 ;  /* 0x0000007d8f7d7220 */ /* 0x000fe20000410000 */
[C---:B------:R-:W-:Y:S01]  /*50c0*/  FFMA.FTZ R131, R111.reuse, R214, R131 ;  /* 0x000000d66f837223 */ /* 0x040fe20000010083 */
[----:B------:R-:W-:Y:S02]  /*50d0*/  FFMA.FTZ R128, R111, R213, R128 ;  /* 0x000000d56f807223 */ /* 0x000fe40000010080 */
[----:B------:R-:W-:Y:S01]  /*50e0*/  FFMA.FTZ R125, R168, R126, -R125 ;  /* 0x0000007ea87d7223 */ /* 0x000fe2000001087d */
[C---:B------:R-:W-:Y:S01]  /*50f0*/  FMUL.FTZ R126, R142.reuse, R124 ;  /* 0x0000007c8e7e7220 */ /* 0x040fe20000410000 */
[----:B------:R-:W-:-:S02]  /*5100*/  FMUL.FTZ R130, R142, R128 ;  /* 0x000000808e827220 */ /* 0x000fc40000410000 */
[CC--:B------:R-:W-:Y:S01]  /*5110*/  FMUL.FTZ R127, R142.reuse, R125.reuse ;  /* 0x0000007d8e7f7220 */ /* 0x0c0fe20000410000 */
[C---:B------:R-:W-:Y:S01]  /*5120*/  FFMA.FTZ R126, R181.reuse, R125, -R126 ;  /* 0x0000007db57e7223 */ /* 0x040fe2000001087e */
[-C--:B------:R-:W-:Y:S01]  /*5130*/  FMUL.FTZ R125, R142, R131.reuse ;  /* 0x000000838e7d7220 */ /* 0x080fe20000410000 */
[C---:B------:R-:W-:Y:S01]  /*5140*/  FFMA.FTZ R131, R181.reuse, R131, R130 ;  /* 0x00000083b5837223 */ /* 0x040fe20000010082 */
[----:B------:R-:W-:Y:S01]  /*5150*/  FFMA.FTZ R124, R181, R124, R127 ;  /* 0x0000007cb57c7223 */ /* 0x000fe2000001007f */
[----:B------:R-:W-:Y:S01]  /*5160*/  FMUL.FTZ R127, R149, R126 ;  /* 0x0000007e957f7220 */ /* 0x000fe20000410000 */
[----:B------:R-:W-:Y:S01]  /*5170*/  FFMA.FTZ R125, R181, R128, -R125 ;  /* 0x00000080b57d7223 */ /* 0x000fe2000001087d */
[C---:B------:R-:W-:Y:S01]  /*5180*/  FFMA.FTZ R130, R104.reuse, R215, R131 ;  /* 0x000000d768827223 */ /* 0x040fe20000010083 */
[-C--:B------:R-:W-:Y:S01]  /*5190*/  FMUL.FTZ R132, R149, R124.reuse ;  /* 0x0000007c95847220 */ /* 0x080fe20000410000 */
[----:B------:R-:W-:Y:S01]  /*51a0*/  FFMA.FTZ R127, R165, R124, R127 ;  /* 0x0000007ca57f7223 */ /* 0x000fe2000001007f */
[----:B------:R-:W-:Y:S01]  /*51b0*/  FFMA.FTZ R128, R104, R216, R125 ;  /* 0x000000d868807223 */ /* 0x000fe2000001007d */
[----:B------:R-:W-:Y:S01]  /*51c0*/  FMUL.FTZ R125, R149, R130 ;  /* 0x00000082957d7220 */ /* 0x000fe20000410000 */
[----:B------:R-:W-:Y:S01]  /*51d0*/  FFMA.FTZ R132, R165, R126, -R132 ;  /* 0x0000007ea5847223 */ /* 0x000fe20000010884 */
[----:B------:R-:W-:Y:S01]  /*51e0*/  FMUL.FTZ R124, R38, R127 ;  /* 0x0000007f267c7220 */ /* 0x000fe20000410000 */
[-C--:B------:R-:W-:Y:S01]  /*51f0*/  FMUL.FTZ R129, R149, R128.reuse ;  /* 0x0000008095817220 */ /* 0x080fe20000410000 */
[----:B------:R-:W-:-:S03]  /*5200*/  FFMA.FTZ R125, R165, R128, -R125 ;  /* 0x00000080a57d7223 */ /* 0x000fc6000001087d */
[----:B------:R-:W-:Y:S01]  /*5210*/  FFMA.FTZ R130, R165, R130, R129 ;  /* 0x00000082a5827223 */ /* 0x000fe20000010081 */
[----:B------:R-:W-:Y:S01]  /*5220*/  FFMA.FTZ R125, R105, R218, R125 ;  /* 0x000000da697d7223 */ /* 0x000fe2000001007d */
[-C--:B------:R-:W-:Y:S01]  /*5230*/  FFMA.FTZ R129, R183, R132.reuse, -R124 ;  /* 0x00000084b7817223 */ /* 0x080fe2000001087c */
[C---:B------:R-:W-:Y:S01]  /*5240*/  FMUL.FTZ R132, R38.reuse, R132 ;  /* 0x0000008426847220 */ /* 0x040fe20000410000 */
[----:B------:R-:W-:Y:S01]  /*5250*/  FFMA.FTZ R130, R105, R217, R130 ;  /* 0x000000d969827223 */ /* 0x000fe20000010082 */
[----:B------:R-:W-:Y:S01]  /*5260*/  FMUL.FTZ R131, R38, R125 ;  /* 0x0000007d26837220 */ /* 0x000fe20000410000 */
[----:B------:R-:W-:Y:S01]  /*5270*/  FMUL.FTZ R126, R160, R129 ;  /* 0x00000081a07e7220 */ /* 0x000fe20000410000 */
[C---:B------:R-:W-:Y:S01]  /*5280*/  FFMA.FTZ R127, R183.reuse, R127, R132 ;  /* 0x0000007fb77f7223 */ /* 0x040fe20000010084 */
[-C--:B------:R-:W-:Y:S01]  /*5290*/  FMUL.FTZ R124, R38, R130.reuse ;  /* 0x00000082267c7220 */ /* 0x080fe20000410000 */
[----:B------:R-:W-:-:S03]  /*52a0*/  FFMA.FTZ R131, R183, R130, R131 ;  /* 0x00000082b7837223 */ /* 0x000fc60000010083 */
[----:B------:R-:W-:Y:S01]  /*52b0*/  FFMA.FTZ R125, R183, R125, -R124 ;  /* 0x0000007db77d7223 */ /* 0x000fe2000001087c */
[----:B------:R-:W-:-:S03]  /*52c0*/  FFMA.FTZ R131, R106, R219, R131 ;  /* 0x000000db6a837223 */ /* 0x000fc60000010083 */
[----:B------:R-:W-:Y:S01]  /*52d0*/  FFMA.FTZ R125, R106, R220, R125 ;  /* 0x000000dc6a7d7223 */ /* 0x000fe2000001007d */
[----:B------:R-:W-:-:S03]  /*52e0*/  FMUL.FTZ R133, R160, R131 ;  /* 0x00000083a0857220 */ /* 0x000fc60000410000 */
[-C--:B------:R-:W-:Y:S01]  /*52f0*/  FMUL.FTZ R124, R160, R125.reuse ;  /* 0x0000007da07c7220 */ /* 0x080fe20000410000 */
[C---:B------:R-:W-:Y:S01]  /*5300*/  FFMA.FTZ R133, R34.reuse, R125, -R133 ;  /* 0x0000007d22857223 */ /* 0x040fe20000010885 */
[C---:B------:R-:W-:Y:S02]  /*5310*/  FFMA.FTZ R125, R34.reuse, R127, R126 ;  /* 0x0000007f227d7223 */ /* 0x040fe4000001007e */
[----:B------:R-:W-:Y:S01]  /*5320*/  FFMA.FTZ R128, R34, R131, R124 ;  /* 0x0000008322807223 */ /* 0x000fe2000001007c */
[----:B------:R-:W-:Y:S01]  /*5330*/  FMUL.FTZ R124, R160, R127 ;  /* 0x0000007fa07c7220 */ /* 0x000fe20000410000 */
[C---:B------:R-:W-:Y:S02]  /*5340*/  FFMA.FTZ R126, R107.reuse, R222, R133 ;  /* 0x000000de6b7e7223 */ /* 0x040fe40000010085 */
[----:B------:R-:W-:Y:S01]  /*5350*/  FFMA.FTZ R127, R107, R221, R128 ;  /* 0x000000dd6b7f7223 */ /* 0x000fe20000010080 */
[----:B------:R-:W-:-:S05]  /*5360*/  FFMA.FTZ R124, R34, R129, -R124 ;  /* 0x00000081227c7223 */ /* 0x000fca000001087c */
[----:B------:R0:W-:Y:S01]  /*5370*/  STS.128 [R188+0x8470], R124 ;  /* 0x0084707cbc007388 */ /* 0x0001e20000000c00 */
[----:B------:R-:W-:Y:S06]  /*5380*/  BAR.SYNC.DEFER_BLOCKING 0x0 ;  /* 0x0000000000007b1d */ /* 0x000fec0000010000 */
[----:B------:R-:W-:Y:S05]  /*5390*/  @P2 BRA `(.L_x_4958) ;  /* 0x0000000800d82947 */ /* 0x000fea0003800000 */
[----:B0-----:R-:W0:Y:S01]  /*53a0*/  S2R R125, SR_CgaCtaId ;  /* 0x00000000007d7919 */ /* 0x001e220000008800 */
[----:B------:R-:W-:Y:S01]  /*53b0*/  MOV R124, 0x400 ;  /* 0x00000400007c7802 */ /* 0x000fe20000000f00 */
[----:B------:R-:W-:Y:S01]  /*53c0*/  UMOV UR24, 0xffffffff ;  /* 0xffffffff00187882 */ /* 0x000fe20000000000 */
[----:B------:R-:W3:Y:S01]  /*53d0*/  S2R R136, SR_TID.X ;  /* 0x0000000000887919 */ /* 0x000ee20000002100 */
[----:B------:R-:W4:Y:S01]  /*53e0*/  S2R R248, SR_LANEID ;  /* 0x0000000000f87919 */ /* 0x000f220000000000 */
[----:B0-----:R-:W-:Y:S02]  /*53f0*/  LEA R125, R125, R124, 0x18 ;  /* 0x0000007c7d7d7211 */ /* 0x001fe400078ec0ff */
[----:B---3--:R-:W-:-:S03]  /*5400*/  ISETP.NE.AND P0, PT, R136, RZ, PT ;  /* 0x000000ff8800720c */ /* 0x008fc60003f05270 */
[----:B------:R-:W-:Y:S01]  /*5410*/  IMAD R189, R136, 0x50, R125 ;  /* 0x0000005088bd7824 */ /* 0x000fe200078e027d */
[----:B----4-:R-:W-:-:S04]  /*5420*/  ISETP.GE.AND P4, PT, R248, 0x10, PT ;  /* 0x00000010f800780c */ /* 0x010fc80003f86270 */
[----:B------:R-:W-:Y:S01]  /*5430*/  LDS.128 R124, [R189+0x8470] ;  /* 0x00847000bd7c7984 */ /* 0x000fe20000000c00 */
[C---:B------:R-:W-:Y:S02]  /*5440*/  ISETP.GE.AND P2, PT, R248.reuse, 0x8, PT ;  /* 0x00000008f800780c */ /* 0x040fe40003f46270 */
[C---:B------:R-:W-:Y:S01]  /*5450*/  ISETP.GE.AND P3, PT, R248.reuse, 0x4, PT ;  /* 0x00000004f800780c */ /* 0x040fe20003f66270 */
[----:B------:R-:W0:Y:S01]  /*5460*/  LDS.128 R128, [R189+0x8480] ;  /* 0x00848000bd807984 */ /* 0x000e220000000c00 */
[C---:B------:R-:W-:Y:S02]  /*5470*/  ISETP.GE.AND P4, PT, R248.reuse, 0x2, PT ;  /* 0x00000002f800780c */ /* 0x040fe40003f86270 */
[----:B------:R-:W-:Y:S01]  /*5480*/  ISETP.GE.AND P5, PT, R248, 0x1, PT ;  /* 0x00000001f800780c */ /* 0x000fe20003fa6270 */
[----:B------:R-:W3:Y:S01]  /*5490*/  LDS.128 R132, [R189+0x8490] ;  /* 0x00849000bd847984 */ /* 0x000ee20000000c00 */
[-C--:B0-----:R-:W-:Y:S01]  /*54a0*/  FMUL.FTZ R136, R124, R129.reuse ;  /* 0x000000817c887220 */ /* 0x081fe20000410000 */
[----:B------:R-:W-:-:S03]  /*54b0*/  FMUL.FTZ R137, R125, R129 ;  /* 0x000000817d897220 */ /* 0x000fc60000410000 */
[-C--:B------:R-:W-:Y:S01]  /*54c0*/  FFMA.FTZ R136, R125, R128.reuse, R136 ;  /* 0x000000807d887223 */ /* 0x080fe20000010088 */
[----:B------:R-:W-:-:S03]  /*54d0*/  FFMA.FTZ R137, R124, R128, -R137 ;  /* 0x000000807c897223 */ /* 0x000fc60000010889 */
[C---:B---3--:R-:W-:Y:S01]  /*54e0*/  FMUL.FTZ R139, R133.reuse, R136 ;  /* 0x00000088858b7220 */ /* 0x048fe20000410000 */
        /* <DEDUP_REMOVED lines=28> */
[----:B------:R-:W3:Y:S04]  /*56b0*/  SHFL.UP PT, R245, R235, 0x1, RZ ;  /* 0x04200000ebf57989 */ /* 0x000ee800000e00ff */
[----:B------:R-:W4:Y:S01]  /*56c0*/  SHFL.UP PT, R226, R234, 0x1, RZ ;  /* 0x04200000eae27989 */ /* 0x000f2200000e00ff */
[-C--:B0-----:R-:W-:Y:S01]  /*56d0*/  FMUL.FTZ R137, R234, R136.reuse ;  /* 0x00000088ea897220 */ /* 0x081fe20000410000 */
[----:B------:R-:W-:-:S03]  /*56e0*/  FMUL.FTZ R138, R190, R136 ;  /* 0x00000088be8a7220 */ /* 0x000fc60000410000 */
[-C--:B---3--:R-:W-:Y:S01]  /*56f0*/  FFMA.FTZ R136, R190, R245.reuse, -R137 ;  /* 0x000000f5be887223 */ /* 0x088fe20000010889 */
[C---:B------:R-:W-:Y:S02]  /*5700*/  FFMA.FTZ R245, R234.reuse, R245, R138 ;  /* 0x000000f5eaf57223 */ /* 0x040fe4000001008a */
[----:B------:R-:W0:Y:S01]  /*5710*/  SHFL.UP PT, R138, R190, 0x1, RZ ;  /* 0x04200000be8a7989 */ /* 0x000e2200000e00ff */
[-C--:B----4-:R-:W-:Y:S01]  /*5720*/  FMUL.FTZ R137, R234, R226.reuse ;  /* 0x000000e2ea897220 */ /* 0x090fe20000410000 */
[----:B------:R-:W-:Y:S01]  /*5730*/  @P5 FADD.FTZ R236, R236, R245 ;  /* 0x000000f5ecec5221 */ /* 0x000fe20000010000 */
[----:B------:R-:W-:Y:S01]  /*5740*/  FMUL.FTZ R226, R190, R226 ;  /* 0x000000e2bee27220 */ /* 0x000fe20000410000 */
[----:B------:R-:W-:-:S03]  /*5750*/  @P5 FADD.FTZ R235, R235, R136 ;  /* 0x00000088ebeb5221 */ /* 0x000fc60000010000 */
[----:B------:R-:W3:Y:S04]  /*5760*/  SHFL.UP PT, R136, R236, 0x2, RZ ;  /* 0x04400000ec887989 */ /* 0x000ee800000e00ff */
[----:B------:R-:W4:Y:S01]  /*5770*/  SHFL.UP PT, R245, R235, 0x2, RZ ;  /* 0x04400000ebf57989 */ /* 0x000f2200000e00ff */
[-C--:B0-----:R-:W-:Y:S01]  /*5780*/  @P5 FFMA.FTZ R234, R234, R138.reuse, R226 ;  /* 0x0000008aeaea5223 */ /* 0x081fe200000100e2 */
[----:B------:R-:W-:-:S04]  /*5790*/  @P5 FFMA.FTZ R190, R190, R138, -R137 ;  /* 0x0000008abebe5223 */ /* 0x000fc80000010889 */
[----:B------:R-:W0:Y:S01]  /*57a0*/  SHFL.UP PT, R226, R234, 0x2, RZ ;  /* 0x04400000eae27989 */ /* 0x000e2200000e00ff */
[-C--:B---3--:R-:W-:Y:S01]  /*57b0*/  FMUL.FTZ R137, R234, R136.reuse ;  /* 0x00000088ea897220 */ /* 0x088fe20000410000 */
[C---:B------:R-:W-:Y:S02]  /*57c0*/  FMUL.FTZ R136, R190.reuse, R136 ;  /* 0x00000088be887220 */ /* 0x040fe40000410000 */
[----:B------:R-:W3:Y:S01]  /*57d0*/  SHFL.UP PT, R138, R190, 0x2, RZ ;  /* 0x04400000be8a7989 */ /* 0x000ee200000e00ff */
[-C--:B----4-:R-:W-:Y:S01]  /*57e0*/  FFMA.FTZ R137, R190, R245.reuse, -R137 ;  /* 0x000000f5be897223 */ /* 0x090fe20000010889 */
[----:B------:R-:W-:-:S03]  /*57f0*/  FFMA.FTZ R245, R234, R245, R136 ;  /* 0x000000f5eaf57223 */ /* 0x000fc60000010088 */
[----:B------:R-:W-:Y:S01]  /*5800*/  @P4 FADD.FTZ R235, R235, R137 ;  /* 0x00000089ebeb4221 */ /* 0x000fe20000010000 */
[----:B------:R-:W-:-:S04]  /*5810*/  @P4 FADD.FTZ R236, R236, R245 ;  /* 0x000000f5ecec4221 */ /* 0x000fc80000010000 */
[----:B------:R-:W-:Y:S01]  /*5820*/  SHFL.UP PT, R245, R235, 0x4, RZ ;  /* 0x04800000ebf57989 */ /* 0x000fe200000e00ff */
[-C--:B0-----:R-:W-:Y:S01]  /*5830*/  FMUL.FTZ R136, R234, R226.reuse ;  /* 0x000000e2ea887220 */ /* 0x081fe20000410000 */
[----:B------:R-:W-:-:S03]  /*5840*/  FMUL.FTZ R226, R190, R226 ;  /* 0x000000e2bee27220 */ /* 0x000fc60000410000 */
[-C--:B---3--:R-:W-:Y:S01]  /*5850*/  @P4 FFMA.FTZ R190, R190, R138.reuse, -R136 ;  /* 0x0000008abebe4223 */ /* 0x088fe20000010888 */
[----:B------:R-:W-:Y:S01]  /*5860*/  @P4 FFMA.FTZ R234, R234, R138, R226 ;  /* 0x0000008aeaea4223 */ /* 0x000fe200000100e2 */
[----:B------:R-:W0:Y:S04]  /*5870*/  SHFL.UP PT, R136, R236, 0x4, RZ ;  /* 0x04800000ec887989 */ /* 0x000e2800000e00ff */
[----:B------:R-:W3:Y:S04]  /*5880*/  SHFL.UP PT, R226, R234, 0x4, RZ ;  /* 0x04800000eae27989 */ /* 0x000ee800000e00ff */
[----:B------:R-:W4:Y:S01]  /*5890*/  SHFL.UP PT, R138, R190, 0x4, RZ ;  /* 0x04800000be8a7989 */ /* 0x000f2200000e00ff */
[-C--:B0-----:R-:W-:Y:S01]  /*58a0*/  FMUL.FTZ R137, R234, R136.reuse ;  /* 0x00000088ea897220 */ /* 0x081fe20000410000 */
[----:B------:R-:W-:-:S03]  /*58b0*/  FMUL.FTZ R136, R190, R136 ;  /* 0x00000088be887220 */ /* 0x000fc60000410000 */
[-C--:B------:R-:W-:Y:S01]  /*58c0*/  FFMA.FTZ R137, R190, R245.reuse, -R137 ;  /* 0x000000f5be897223 */ /* 0x080fe20000010889 */
        /* <DEDUP_REMOVED lines=25> */
.L_x_5080:
[----:B------:R-:W-:Y:S01]  /*5a60*/  ISETP.GE.AND P2, PT, R248, 0x10, PT ;  /* 0x00000010f800780c */ /* 0x000fe20003f46270 */
[-C--:B0-----:R-:W-:Y:S01]  /*5a70*/  FMUL.FTZ R137, R234, R136.reuse ;  /* 0x00000088ea897220 */ /* 0x081fe20000410000 */
[----:B------:R-:W-:Y:S01]  /*5a80*/  FMUL.FTZ R136, R190, R136 ;  /* 0x00000088be887220 */ /* 0x000fe20000410000 */
[-C--:B------:R-:W-:Y:S01]  /*5a90*/  FMUL.FTZ R139, R234, R226.reuse ;  /* 0x000000e2ea8b7220 */ /* 0x080fe20000410000 */
[----:B------:R-:W-:Y:S01]  /*5aa0*/  UMOV UR24, 0xffffffff ;  /* 0xffffffff00187882 */ /* 0x000fe20000000000 */
[-C--:B---3--:R-:W-:Y:S01]  /*5ab0*/  FFMA.FTZ R137, R190, R245.reuse, -R137 ;  /* 0x000000f5be897223 */ /* 0x088fe20000010889 */
[----:B------:R-:W-:Y:S01]  /*5ac0*/  FFMA.FTZ R136, R234, R245, R136 ;  /* 0x000000f5ea887223 */ /* 0x000fe20000010088 */
[----:B------:R-:W-:-:S06]  /*5ad0*/  FMUL.FTZ R226, R190, R226 ;  /* 0x000000e2bee27220 */ /* 0x000fcc0000410000 */
[-C--:B----4-:R-:W-:Y:S01]  /*5ae0*/  @P2 FFMA.FTZ R190, R190, R138.reuse, -R139 ;  /* 0x0000008abebe2223 */ /* 0x090fe2000001088b */
[----:B------:R-:W-:Y:S01]  /*5af0*/  @P2 FFMA.FTZ R234, R234, R138, R226 ;  /* 0x0000008aeaea2223 */ /* 0x000fe200000100e2 */
[----:B------:R-:W-:Y:S01]  /*5b00*/  @P2 FADD.FTZ R235, R235, R137 ;  /* 0x00000089ebeb2221 */ /* 0x000fe20000010000 */
[----:B------:R-:W-:Y:S01]  /*5b10*/  @P2 FADD.FTZ R236, R236, R136 ;  /* 0x00000088ecec2221 */ /* 0x000fe20000010000 */
[----:B------:R-:W-:Y:S06]  /*5b20*/  BRA.DIV UR24, `(.L_x_4960) ;  /* 0x0000007e18447947 */ /* 0x000fec000b800000 */
.L_x_5083:
[----:B------:R-:W-:-:S03]  /*5b30*/  UMOV UR24, 0xffffffff ;  /* 0xffffffff00187882 */ /* 0x000fc60000000000 */
[----:B------:R-:W-:Y:S05]  /*5b40*/  BRA.DIV UR24, `(.L_x_4961) ;  /* 0x0000007e18647947 */ /* 0x000fea000b800000 */
.L_x_5086:
[----:B------:R-:W-:-:S03]  /*5b50*/  UMOV UR24, 0xffffffff ;  /* 0xffffffff00187882 */ /* 0x000fc60000000000 */
[----:B------:R-:W-:Y:S05]  /*5b60*/  BRA.DIV UR24, `(.L_x_4962) ;  /* 0x0000007e18847947 */ /* 0x000fea000b800000 */
.L_x_5089:
[----:B------:R-:W-:-:S03]  /*5b70*/  UMOV UR24, 0xffffffff ;  /* 0xffffffff00187882 */ /* 0x000fc60000000000 */
[----:B------:R-:W-:Y:S05]  /*5b80*/  BRA.DIV UR24, `(.L_x_4963) ;  /* 0x0000007e18a47947 */ /* 0x000fea000b800000 */
.L_x_5092:
[----:B------:R-:W-:-:S03]  /*5b90*/  UMOV UR24, 0xffffffff ;  /* 0xffffffff00187882 */ /* 0x000fc60000000000 */
[----:B------:R-:W-:Y:S05]  /*5ba0*/  BRA.DIV UR24, `(.L_x_4964) ;  /* 0x0000007e18c47947 */ /* 0x000fea000b800000 */
[----:B-----5:R-:W0:Y:S04]  /*5bb0*/  SHFL.IDX PT, R121, R121, RZ, 0x1f ;  /* 0x00001fff79797589 */ /* 0x020e2800000e0000 */
[----:B------:R-:W3:Y:S04]  /*5bc0*/  SHFL.IDX PT, R120, R120, RZ, 0x1f ;  /* 0x00001fff78787589 */ /* 0x000ee800000e0000 */
[----:B------:R-:W4:Y:S04]  /*5bd0*/  SHFL.IDX PT, R122, R122, RZ, 0x1f ;  /* 0x00001fff7a7a7589 */ /* 0x000f2800000e0000 */
[----:B------:R-:W0:Y:S04]  /*5be0*/  SHFL.IDX PT, R123, R123, RZ, 0x1f ;  /* 0x00001fff7b7b7589 */ /* 0x000e2800000e0000 */
[----:B------:R-:W0:Y:S04]  /*5bf0*/  SHFL.UP PT, R190, R190, 0x1, RZ ;  /* 0x04200000bebe7989 */ /* 0x000e2800000e00ff */
[----:B------:R-:W0:Y:S04]  /*5c00*/  SHFL.UP PT, R234, R234, 0x1, RZ ;  /* 0x04200000eaea7989 */ /* 0x000e2800000e00ff */
[----:B------:R-:W0:Y:S04]  /*5c10*/  SHFL.UP PT, R235, R235, 0x1, RZ ;  /* 0x04200000ebeb7989 */ /* 0x000e2800000e00ff */
[----:B---3--:R-:W0:Y:S02]  /*5c20*/  SHFL.UP PT, R236, R236, 0x1, RZ ;  /* 0x04200000ecec7989 */ /* 0x008e2400000e00ff */
.L_x_5102:
[C---:B0-----:R-:W-:Y:S01]  /*5c30*/  FMUL.FTZ R137, R190.reuse, R121 ;  /* 0x00000079be897220 */ /* 0x041fe20000410000 */
[----:B------:R-:W-:Y:S01]  /*5c40*/  FMUL.FTZ R139, R190, R123 ;  /* 0x0000007bbe8b7220 */ /* 0x000fe20000410000 */
[C---:B------:R-:W-:Y:S02]  /*5c50*/  FMUL.FTZ R245, R234.reuse, R121 ;  /* 0x00000079eaf57220 */ /* 0x040fe40000410000 */
[C---:B------:R-:W-:Y:S01]  /*5c60*/  FFMA.FTZ R136, R234.reuse, R120, R137 ;  /* 0x00000078ea887223 */ /* 0x040fe20000010089 */
[C---:B----4-:R-:W-:Y:S01]  /*5c70*/  FFMA.FTZ R137, R234.reuse, R122, R139 ;  /* 0x0000007aea897223 */ /* 0x050fe2000001008b */
[----:B------:R-:W-:Y:S01]  /*5c80*/  FMUL.FTZ R139, R234, R123 ;  /* 0x0000007bea8b7220 */ /* 0x000fe20000410000 */
[----:B------:R-:W-:Y:S02]  /*5c90*/  @P0 FFMA.FTZ R120, R190, R120, -R245 ;  /* 0x00000078be780223 */ /* 0x000fe400000108f5 */
[----:B------:R-:W-:Y:S01]  /*5ca0*/  @P0 FADD.FTZ R123, R236, R137 ;  /* 0x00000089ec7b0221 */ /* 0x000fe20000010000 */
[----:B------:R-:W-:Y:S01]  /*5cb0*/  FFMA.FTZ R138, R190, R122, -R139 ;  /* 0x0000007abe8a7223 */ /* 0x000fe2000001088b */
[----:B------:R-:W-:-:S02]  /*5cc0*/  FSEL R121, R121, R136, !P0 ;  /* 0x0000008879797208 */ /* 0x000fc40004000000 */
[----:B------:R-:W-:Y:S01]  /*5cd0*/  FMUL.FTZ R137, R125, R123 ;  /* 0x0000007b7d897220 */ /* 0x000fe20000410000 */
[----:B------:R-:W-:-:S04]  /*5ce0*/  @P0 FADD.FTZ R122, R235, R138 ;  /* 0x0000008aeb7a0221 */ /* 0x000fc80000010000 */
[CC--:B------:R-:W-:Y:S01]  /*5cf0*/  FMUL.FTZ R136, R125.reuse, R122.reuse ;  /* 0x0000007a7d887220 */ /* 0x0c0fe20000410000 */
[C---:B------:R-:W-:Y:S01]  /*5d00*/  FFMA.FTZ R139, R124.reuse, R122, -R137 ;  /* 0x0000007a7c8b7223 */ /* 0x040fe20000010889 */
[----:B------:R0:W-:Y:S01]  /*5d10*/  STS.128 [R189+0x8470], R120 ;  /* 0x00847078bd007388 */ /* 0x0001e20000000c00 */
[C---:B------:R-:W-:Y:S01]  /*5d20*/  FMUL.FTZ R137, R125.reuse, R121 ;  /* 0x000000797d897220 */ /* 0x040fe20000410000 */
[----:B------:R-:W-:Y:S01]  /*5d30*/  FFMA.FTZ R138, R124, R123, R136 ;  /* 0x0000007b7c8a7223 */ /* 0x000fe20000010088 */
[----:B------:R-:W-:-:S03]  /*5d40*/  FMUL.FTZ R136, R125, R120 ;  /* 0x000000787d887220 */ /* 0x000fc60000410000 */
        /* <DEDUP_REMOVED lines=27> */
.L_x_4958:
[----:B------:R-:W-:Y:S05]  /*5f00*/  WARPSYNC.ALL ;  /* 0x0000000000007948 */ /* 0x000fea0003800000 */
[----:B0-----:R-:W-:Y:S01]  /*5f10*/  FMUL.FTZ R125, R160, R36 ;  /* 0x00000024a07d7220 */ /* 0x001fe20000410000 */
[----:B-123-5:R-:W-:Y:S01]  /*5f20*/  FMUL.FTZ R123, R34, R147 ;  /* 0x00000093227b7220 */ /* 0x02efe20000410000 */
[C---:B------:R-:W-:Y:S01]  /*5f30*/  FMUL.FTZ R127, R160.reuse, R35 ;  /* 0x00000023a07f7220 */ /* 0x040fe20000410000 */
[----:B------:R-:W-:Y:S01]  /*5f40*/  FMUL.FTZ R121, R160, R147 ;  /* 0x00000093a0797220 */ /* 0x000fe20000410000 */
[----:B------:R-:W-:Y:S01]  /*5f50*/  FFMA.FTZ R120, R34, R35, R125 ;  /* 0x0000002322787223 */ /* 0x000fe2000001007d */
[----:B------:R-:W-:Y:S01]  /*5f60*/  FFMA.FTZ R123, -R160, R146, -R123 ;  /* 0x00000092a07b7223 */ /* 0x000fe2000001097b */
[C---:B------:R-:W-:Y:S01]  /*5f70*/  FFMA.FTZ R127, R34.reuse, R36, -R127 ;  /* 0x00000024227f7223 */ /* 0x040fe2000001087f */
[----:B------:R-:W-:Y:S01]  /*5f80*/  FFMA.FTZ R121, R34, R146, -R121 ;  /* 0x0000009222797223 */ /* 0x000fe20000010879 */
[----:B------:R-:W-:Y:S01]  /*5f90*/  FADD.FTZ R120, R37, R120 ;  /* 0x0000007825787221 */ /* 0x000fe20000010000 */
[----:B------:R-:W-:Y:S01]  /*5fa0*/  FMUL.FTZ R122, R38, R123 ;  /* 0x0000007b267a7220 */ /* 0x000fe20000410000 */
[----:B------:R-:W-:Y:S01]  /*5fb0*/  FADD.FTZ R127, R140, R127 ;  /* 0x0000007f8c7f7221 */ /* 0x000fe20000010000 */
[CC--:B------:R-:W-:Y:S01]  /*5fc0*/  FMUL.FTZ R124, R38.reuse, R121.reuse ;  /* 0x00000079267c7220 */ /* 0x0c0fe20000410000 */
[C---:B------:R-:W-:Y:S01]  /*5fd0*/  FMUL.FTZ R126, R38.reuse, R120 ;  /* 0x00000078267e7220 */ /* 0x040fe20000410000 */
[C---:B------:R-:W-:Y:S01]  /*5fe0*/  FFMA.FTZ R122, R183.reuse, R121, R122 ;  /* 0x00000079b77a7223 */ /* 0x040fe2000001007a */
[----:B------:R-:W-:Y:S01]  /*5ff0*/  FMUL.FTZ R121, R38, R127 ;  /* 0x0000007f26797220 */ /* 0x000fe20000410000 */
[C---:B------:R-:W-:Y:S01]  /*6000*/  FFMA.FTZ R124, R183.reuse, R123, -R124 ;  /* 0x0000007bb77c7223 */ /* 0x040fe2000001087c */
[----:B------:R-:W-:Y:S01]  /*6010*/  FFMA.FTZ R127, R183, R127, -R126 ;  /* 0x0000007fb77f7223 */ /* 0x000fe2000001087e */
[----:B------:R-:W-:Y:S01]  /*6020*/  FMUL.FTZ R128, R149, R122 ;  /* 0x0000007a95807220 */ /* 0x000fe20000410000 */
[----:B------:R-:W-:Y:S01]  /*6030*/  FFMA.FTZ R120, R183, R120, R121 ;  /* 0x00000078b7787223 */ /* 0x000fe20000010079 */
[-C--:B------:R-:W-:Y:S01]  /*6040*/  FMUL.FTZ R121, R149, R124.reuse ;  /* 0x0000007c95797220 */ /* 0x080fe20000410000 */
[----:B------:R-:W-:Y:S01]  /*6050*/  FADD.FTZ R126, R144, R127 ;  /* 0x0000007f907e7221 */ /* 0x000fe20000010000 */
[----:B------:R-:W-:Y:S01]  /*6060*/  FFMA.FTZ R128, R165, R124, -R128 ;  /* 0x0000007ca5807223 */ /* 0x000fe20000010880 */
[----:B------:R-:W-:Y:S01]  /*6070*/  FADD.FTZ R120, R39, R120 ;  /* 0x0000007827787221 */ /* 0x000fe20000010000 */
[----:B------:R-:W-:Y:S01]  /*6080*/  FFMA.FTZ R121, R165, R122, R121 ;  /* 0x0000007aa5797223 */ /* 0x000fe20000010079 */
[C---:B------:R-:W-:Y:S01]  /*6090*/  FMUL.FTZ R130, R149.reuse, R126 ;  /* 0x0000007e95827220 */ /* 0x040fe20000410000 */
[----:B------:R-:W-:Y:S01]  /*60a0*/  BAR.SYNC.DEFER_BLOCKING 0x0 ;  /* 0x0000000000007b1d */ /* 0x000fe20000010000 */
[-C--:B------:R-:W-:Y:S01]  /*60b0*/  FMUL.FTZ R123, R149, R120.reuse ;  /* 0x00000078957b7220 */ /* 0x080fe20000410000 */
[----:B------:R-:W-:Y:S01]  /*60c0*/  UISETP.GE.AND UP0, UPT, UR13, UR44, UPT ;  /* 0x0000002c0d00728c */ /* 0x000fe2000bf06270 */
[C---:B------:R-:W-:Y:S01]  /*60d0*/  FFMA.FTZ R130, R165.reuse, R120, R130 ;  /* 0x00000078a5827223 */ /* 0x040fe20000010082 */
[----:B------:R-:W-:Y:S01]  /*60e0*/  FMUL.FTZ R120, R142, R128 ;  /* 0x000000808e787220 */ /* 0x000fe20000410000 */
[----:B------:R-:W-:-:S03]  /*60f0*/  FFMA.FTZ R123, R165, R126, -R123 ;  /* 0x0000007ea57b7223 */ /* 0x000fc6000001087b */
[----:B------:R-:W0:Y:S01]  /*6100*/  S2UR UR26, SR_CgaCtaId ;  /* 0x00000000001a79c3 */ /* 0x000e220000008800 */
[----:B------:R-:W-:Y:S01]  /*6110*/  FADD.FTZ R130, R223, R130 ;  /* 0x00000082df827221 */ /* 0x000fe20000010000 */
[CC--:B------:R-:W-:Y:S01]  /*6120*/  FFMA.FTZ R120, R181.reuse, R121.reuse, R120 ;  /* 0x00000079b5787223 */ /* 0x0c0fe20000010078 */
[----:B------:R-:W-:Y:S01]  /*6130*/  FADD.FTZ R123, R182, R123 ;  /* 0x0000007bb67b7221 */ /* 0x000fe20000010000 */
[C---:B------:R-:W-:Y:S01]  /*6140*/  FMUL.FTZ R121, R142.reuse, R121 ;  /* 0x000000798e797220 */ /* 0x040fe20000410000 */
[C---:B------:R-:W-:Y:S01]  /*6150*/  FMUL.FTZ R122, R142.reuse, R130 ;  /* 0x000000828e7a7220 */ /* 0x040fe20000410000 */
[----:B------:R-:W-:Y:S01]  /*6160*/  PLOP3.LUT P2, PT, PT, PT, UP0, 0x80, 0x8 ;  /* 0x000000000008781c */ /* 0x000fe20003f4f008 */
[-C--:B------:R-:W-:Y:S01]  /*6170*/  FMUL.FTZ R125, R142, R123.reuse ;  /* 0x0000007b8e7d7220 */ /* 0x080fe20000410000 */
[C---:B------:R-:W-:Y:S01]  /*6180*/  FFMA.FTZ R121, R181.reuse, R128, -R121 ;  /* 0x00000080b5797223 */ /* 0x040fe20000010879 */
[----:B------:R-:W-:Y:S01]  /*6190*/  FFMA.FTZ R122, R181, R123, -R122 ;  /* 0x0000007bb57a7223 */ /* 0x000fe2000001087a */
[----:B------:R-:W-:Y:S01]  /*61a0*/  FMUL.FTZ R123, R143, R120 ;  /* 0x000000788f7b7220 */ /* 0x000fe20000410000 */
[----:B------:R-:W-:Y:S01]  /*61b0*/  FFMA.FTZ R125, R181, R130, R125 ;  /* 0x00000082b57d7223 */ /* 0x000fe2000001007d */
[----:B------:R-:W-:Y:S01]  /*61c0*/  ISETP.NE.OR P2, PT, R184, RZ, P2 ;  /* 0x000000ffb800720c */ /* 0x000fe20001745670 */
[----:B------:R-:W-:Y:S01]  /*61d0*/  FADD.FTZ R122, R141, R122 ;  /* 0x0000007a8d7a7221 */ /* 0x000fe20000010000 */
[-C--:B------:R-:W-:Y:S01]  /*61e0*/  FFMA.FTZ R123, R168, R121.reuse, -R123 ;  /* 0x00000079a87b7223 */ /* 0x080fe2000001087b */
[----:B------:R-:W-:Y:S01]  /*61f0*/  FADD.FTZ R125, R224, R125 ;  /* 0x0000007de07d7221 */ /* 0x000fe20000010000 */
[C---:B------:R-:W-:Y:S01]  /*6200*/  FMUL.FTZ R121, R143.reuse, R121 ;  /* 0x000000798f797220 */ /* 0x040fe20000410000 */
[C---:B------:R-:W-:Y:S01]  /*6210*/  FMUL.FTZ R127, R143.reuse, R122 ;  /* 0x0000007a8f7f7220 */ /* 0x040fe20000410000 */
[----:B------:R-:W-:Y:S01]  /*6220*/  UMOV UR24, 0x400 ;  /* 0x0000040000187882 */ /* 0x000fe20000000000 */
[-C--:B------:R-:W-:Y:S01]  /*6230*/  FMUL.FTZ R129, R143, R125.reuse ;  /* 0x0000007d8f817220 */ /* 0x080fe20000410000 */
[C---:B------:R-:W-:Y:S01]  /*6240*/  FFMA.FTZ R121, R168.reuse, R120, R121 ;  /* 0x00000078a8797223 */ /* 0x040fe20000010079 */
[----:B------:R-:W-:Y:S01]  /*6250*/  FFMA.FTZ R124, R168, R125, R127 ;  /* 0x0000007da87c7223 */ /* 0x000fe2000001007f */
[----:B------:R-:W-:Y:S01]  /*6260*/  FMUL.FTZ R120, R148, R123 ;  /* 0x0000007b94787220 */ /* 0x000fe20000410000 */
[----:B------:R-:W-:Y:S01]  /*6270*/  FFMA.FTZ R129, R168, R122, -R129 ;  /* 0x0000007aa8817223 */ /* 0x000fe20000010881 */
[----:B0-----:R-:W-:Y:S01]  /*6280*/  ULEA UR24, UR26, UR24, 0x18 ;  /* 0x000000181a187291 */ /* 0x001fe2000f8ec0ff */
[----:B------:R-:W-:Y:S01]  /*6290*/  FADD.FTZ R124, R225, R124 ;  /* 0x0000007ce17c7221 */ /* 0x000fe20000010000 */
[CC--:B------:R-:W-:Y:S01]  /*62a0*/  FFMA.FTZ R125, R179.reuse, R121.reuse, R120 ;  /* 0x00000079b37d7223 */ /* 0x0c0fe20000010078 */
[----:B------:R-:W-:Y:S01]  /*62b0*/  FADD.FTZ R129, R180, R129 ;  /* 0x00000081b4817221 */ /* 0x000fe20000010000 */
[C---:B------:R-:W-:Y:S01]  /*62c0*/  FMUL.FTZ R120, R148.reuse, R121 ;  /* 0x0000007994787220 */ /* 0x040fe20000410000 */
[CC--:B------:R-:W-:Y:S01]  /*62d0*/  FMUL.FTZ R122, R148.reuse, R124.reuse ;  /* 0x0000007c947a7220 */ /* 0x0c0fe20000410000 */
[----:B------:R-:W-:Y:S01]  /*62e0*/  MOV R189, UR24 ;  /* 0x0000001800bd7c02 */ /* 0x000fe20008000f00 */
[----:B------:R-:W-:Y:S01]  /*62f0*/  FMUL.FTZ R121, R148, R129 ;  /* 0x0000008194797220 */ /* 0x000fe20000410000 */
[C---:B------:R-:W-:Y:S01]  /*6300*/  FFMA.FTZ R123, R179.reuse, R123, -R120 ;  /* 0x0000007bb37b7223 */ /* 0x040fe20000010878 */
        /* <DEDUP_REMOVED lines=8> */
[C---:B------:R-:W-:Y:S01]  /*6390*/  FMUL.FTZ R129, R170.reuse, R127 ;  /* 0x0000007faa817220 */ /* 0x040fe20000410000 */
[----:B------:R-:W-:Y:S01]  /*63a0*/  FMUL.FTZ R128, R173, R122 ;  /* 0x0000007aad807220 */ /* 0x000fe20000410000 */
[-C--:B------:R-:W-:Y:S01]  /*63b0*/  FMUL.FTZ R124, R170, R121.reuse ;  /* 0x00000079aa7c7220 */ /* 0x080fe20000410000 */
[----:B------:R-:W-:Y:S01]  /*63c0*/  CS2R R134, SRZ ;  /* 0x0000000000867805 */ /* 0x000fe2000001ff00 */
[C---:B------:R-:W-:Y:S01]  /*63d0*/  FFMA.FTZ R129, R166.reuse, R121, R129 ;  /* 0x00000079a6817223 */ /* 0x040fe20000010081 */
[-C--:B------:R-:W-:Y:S01]  /*63e0*/  FFMA.FTZ R128, R177, R120.reuse, R128 ;  /* 0x00000078b1807223 */ /* 0x080fe20000010080 */
[----:B------:R-:W-:Y:S01]  /*63f0*/  FFMA.FTZ R127, R166, R127, -R124 ;  /* 0x0000007fa67f7223 */ /* 0x000fe2000001087c */
[----:B------:R-:W-:Y:S01]  /*6400*/  FMUL.FTZ R121, R173, R120 ;  /* 0x00000078ad797220 */ /* 0x000fe20000410000 */
[----:B------:R-:W-:Y:S01]  /*6410*/  FADD.FTZ R124, R228, R129 ;  /* 0x00000081e47c7221 */ /* 0x000fe20000010000 */
[----:B------:R-:W-:Y:S01]  /*6420*/  MOV R133, RZ ;  /* 0x000000ff00857202 */ /* 0x000fe20000000f00 */
[----:B------:R-:W-:Y:S01]  /*6430*/  FADD.FTZ R126, R178, R127 ;  /* 0x0000007fb27e7221 */ /* 0x000fe20000010000 */
[----:B------:R-:W-:Y:S01]  /*6440*/  FFMA.FTZ R121, R177, R122, -R121 ;  /* 0x0000007ab1797223 */ /* 0x000fe20000010879 */
[C---:B------:R-:W-:Y:S01]  /*6450*/  FMUL.FTZ R130, R173.reuse, R124 ;  /* 0x0000007cad827220 */ /* 0x040fe20000410000 */
[----:B------:R-:W0:Y:S01]  /*6460*/  S2R R190, SR_TID.X ;  /* 0x0000000000be7919 */ /* 0x000e220000002100 */
[----:B------:R-:W-:-:S02]  /*6470*/  FMUL.FTZ R123, R173, R126 ;  /* 0x0000007ead7b7220 */ /* 0x000fc40000410000 */
[C---:B------:R-:W-:Y:S02]  /*6480*/  FFMA.FTZ R125, R177.reuse, R126, -R130 ;  /* 0x0000007eb17d7223 */ /* 0x040fe40000010882 */
[----:B------:R-:W-:Y:S01]  /*6490*/  FFMA.FTZ R124, R177, R124, R123 ;  /* 0x0000007cb17c7223 */ /* 0x000fe2000001007b */
[----:B------:R-:W-:Y:S01]  /*64a0*/  FMUL.FTZ R123, R151, R128 ;  /* 0x00000080977b7220 */ /* 0x000fe20000410000 */
[----:B------:R-:W-:Y:S02]  /*64b0*/  FADD.FTZ R125, R150, R125 ;  /* 0x0000007d967d7221 */ /* 0x000fe40000010000 */
[----:B------:R-:W-:Y:S01]  /*64c0*/  FADD.FTZ R124, R229, R124 ;  /* 0x0000007ce57c7221 */ /* 0x000fe20000010000 */
[----:B------:R-:W-:Y:S01]  /*64d0*/  FFMA.FTZ R123, R176, R121, -R123 ;  /* 0x00000079b07b7223 */ /* 0x000fe2000001087b */
[C---:B------:R-:W-:Y:S01]  /*64e0*/  FMUL.FTZ R127, R151.reuse, R125 ;  /* 0x0000007d977f7220 */ /* 0x040fe20000410000 */
[C---:B------:R-:W-:Y:S01]  /*64f0*/  FMUL.FTZ R121, R151.reuse, R121 ;  /* 0x0000007997797220 */ /* 0x040fe20000410000 */
[-C--:B------:R-:W-:Y:S01]  /*6500*/  FMUL.FTZ R120, R151, R124.reuse ;  /* 0x0000007c97787220 */ /* 0x080fe20000410000 */
[----:B------:R-:W-:Y:S01]  /*6510*/  FMUL.FTZ R129, R172, R123 ;  /* 0x0000007bac817220 */ /* 0x000fe20000410000 */
[C---:B------:R-:W-:Y:S01]  /*6520*/  FFMA.FTZ R127, R176.reuse, R124, R127 ;  /* 0x0000007cb07f7223 */ /* 0x040fe2000001007f */
[C---:B------:R-:W-:Y:S01]  /*6530*/  FFMA.FTZ R121, R176.reuse, R128, R121 ;  /* 0x00000080b0797223 */ /* 0x040fe20000010079 */
[----:B------:R-:W-:-:S02]  /*6540*/  FFMA.FTZ R120, R176, R125, -R120 ;  /* 0x0000007db0787223 */ /* 0x000fc40000010878 */
[----:B------:R-:W-:Y:S01]  /*6550*/  FADD.FTZ R127, R230, R127 ;  /* 0x0000007fe67f7221 */ /* 0x000fe20000010000 */
[-C--:B------:R-:W-:Y:S01]  /*6560*/  FFMA.FTZ R129, R154, R121.reuse, R129 ;  /* 0x000000799a817223 */ /* 0x080fe20000010081 */
[----:B------:R-:W-:Y:S01]  /*6570*/  FADD.FTZ R125, R153, R120 ;  /* 0x00000078997d7221 */ /* 0x000fe20000010000 */
[C---:B------:R-:W-:Y:S01]  /*6580*/  FMUL.FTZ R120, R172.reuse, R121 ;  /* 0x00000079ac787220 */ /* 0x040fe20000410000 */
[----:B------:R-:W-:Y:S01]  /*6590*/  FMUL.FTZ R131, R172, R127 ;  /* 0x0000007fac837220 */ /* 0x000fe20000410000 */
[----:B------:R-:W-:Y:S01]  /*65a0*/  FMUL.FTZ R124, R164, R129 ;  /* 0x00000081a47c7220 */ /* 0x000fe20000410000 */
[----:B------:R-:W-:Y:S01]  /*65b0*/  FMUL.FTZ R122, R172, R125 ;  /* 0x0000007dac7a7220 */ /* 0x000fe20000410000 */
[C---:B------:R-:W-:Y:S01]  /*65c0*/  FFMA.FTZ R120, R154.reuse, R123, -R120 ;  /* 0x0000007b9a787223 */ /* 0x040fe20000010878 */
[C---:B------:R-:W-:Y:S02]  /*65d0*/  FFMA.FTZ R131, R154.reuse, R125, -R131 ;  /* 0x0000007d9a837223 */ /* 0x040fe40000010883 */
[----:B------:R-:W-:Y:S01]  /*65e0*/  FFMA.FTZ R122, R154, R127, R122 ;  /* 0x0000007f9a7a7223 */ /* 0x000fe2000001007a */
[-C--:B------:R-:W-:Y:S01]  /*65f0*/  FFMA.FTZ R124, R167, R120.reuse, -R124 ;  /* 0x00000078a77c7223 */ /* 0x080fe2000001087c */
[----:B------:R-:W-:Y:S01]  /*6600*/  FADD.FTZ R131, R152, R131 ;  /* 0x0000008398837221 */ /* 0x000fe20000010000 */
[----:B------:R-:W-:Y:S01]  /*6610*/  FMUL.FTZ R120, R164, R120 ;  /* 0x00000078a4787220 */ /* 0x000fe20000410000 */
[----:B------:R-:W-:Y:S01]  /*6620*/  FADD.FTZ R122, R231, R122 ;  /* 0x0000007ae77a7221 */ /* 0x000fe20000010000 */
[----:B0-----:R-:W-:Y:S01]  /*6630*/  ISETP.GT.U32.AND P3, PT, R190, 0x1f, PT ;  /* 0x0000001fbe00780c */ /* 0x001fe20003f64070 */
[C---:B------:R-:W-:Y:S01]  /*6640*/  FMUL.FTZ R126, R164.reuse, R131 ;  /* 0x00000083a47e7220 */ /* 0x040fe20000410000 */
[----:B------:R-:W-:Y:S01]  /*6650*/  FFMA.FTZ R120, R167, R129, R120 ;  /* 0x00000081a7787223 */ /* 0x000fe20000010078 */
[----:B------:R-:W-:-:S02]  /*6660*/  FMUL.FTZ R128, R164, R122 ;  /* 0x0000007aa4807220 */ /* 0x000fc40000410000 */
[C---:B------:R-:W-:Y:S02]  /*6670*/  FFMA.FTZ R121, R167.reuse, R122, R126 ;  /* 0x0000007aa7797223 */ /* 0x040fe4000001007e */
[----:B------:R-:W-:Y:S01]  /*6680*/  FFMA.FTZ R131, R167, R131, -R128 ;  /* 0x00000083a7837223 */ /* 0x000fe20000010880 */
[C---:B------:R-:W-:Y:S01]  /*6690*/  FMUL.FTZ R128, R171.reuse, R124 ;  /* 0x0000007cab807220 */ /* 0x040fe20000410000 */
[----:B------:R-:W-:Y:S01]  /*66a0*/  FADD.FTZ R122, R232, R121 ;  /* 0x00000079e87a7221 */ /* 0x000fe20000010000 */
[-C--:B------:R-:W-:Y:S01]  /*66b0*/  FMUL.FTZ R121, R171, R120.reuse ;  /* 0x00000078ab797220 */ /* 0x080fe20000410000 */
[----:B------:R-:W-:Y:S01]  /*66c0*/  FADD.FTZ R126, R174, R131 ;  /* 0x00000083ae7e7221 */ /* 0x000fe20000010000 */
[----:B------:R-:W-:Y:S01]  /*66d0*/  FFMA.FTZ R128, R155, R120, R128 ;  /* 0x000000789b807223 */ /* 0x000fe20000010080 */
[----:B------:R-:W-:Y:S01]  /*66e0*/  FMUL.FTZ R130, R171, R122 ;  /* 0x0000007aab827220 */ /* 0x000fe20000410000 */
[----:B------:R-:W-:Y:S01]  /*66f0*/  FFMA.FTZ R124, R155, R124, -R121 ;  /* 0x0000007c9b7c7223 */ /* 0x000fe20000010879 */
[----:B------:R-:W-:-:S02]  /*6700*/  FMUL.FTZ R123, R171, R126 ;  /* 0x0000007eab7b7220 */ /* 0x000fc40000410000 */
[----:B------:R-:W-:Y:S01]  /*6710*/  FFMA.FTZ R125, R155, R126, -R130 ;  /* 0x0000007e9b7d7223 */ /* 0x000fe20000010882 */
[----:B------:R-:W-:Y:S01]  /*6720*/  FMUL.FTZ R121, R157, R124 ;  /* 0x0000007c9d797220 */ /* 0x000fe20000410000 */
[----:B------:R-:W-:Y:S01]  /*6730*/  FFMA.FTZ R122, R155, R122, R123 ;  /* 0x0000007a9b7a7223 */ /* 0x000fe2000001007b */
[-C--:B------:R-:W-:Y:S01]  /*6740*/  FMUL.FTZ R126, R157, R128.reuse ;  /* 0x000000809d7e7220 */ /* 0x080fe20000410000 */
[----:B------:R-:W-:Y:S01]  /*6750*/  FADD.FTZ R120, R156, R125 ;  /* 0x0000007d9c787221 */ /* 0x000fe20000010000 */
[----:B------:R-:W-:Y:S01]  /*6760*/  FFMA.FTZ R121, R175, R128, R121 ;  /* 0x00000080af797223 */ /* 0x000fe20000010079 */
[----:B------:R-:W-:Y:S01]  /*6770*/  FADD.FTZ R122, R233, R122 ;  /* 0x0000007ae97a7221 */ /* 0x000fe20000010000 */
[----:B------:R-:W-:Y:S01]  /*6780*/  FFMA.FTZ R126, R175, R124, -R126 ;  /* 0x0000007caf7e7223 */ /* 0x000fe2000001087e */
[C---:B------:R-:W-:Y:S02]  /*6790*/  FMUL.FTZ R130, R157.reuse, R120 ;  /* 0x000000789d827220 */ /* 0x040fe40000410000 */
[----:B------:R-:W-:-:S02]  /*67a0*/  FMUL.FTZ R123, R157, R122 ;  /* 0x0000007a9d7b7220 */ /* 0x000fc40000410000 */
[C---:B------:R-:W-:Y:S02]  /*67b0*/  FFMA.FTZ R130, R175.reuse, R122, R130 ;  /* 0x0000007aaf827223 */ /* 0x040fe40000010082 */
[----:B------:R-:W-:Y:S01]  /*67c0*/  FFMA.FTZ R120, R175, R120, -R123 ;  /* 0x00000078af787223 */ /* 0x000fe2000001087b */
[----:B------:R-:W-:Y:S01]  /*67d0*/  FMUL.FTZ R123, R161, R126 ;  /* 0x0000007ea17b7220 */ /* 0x000fe20000410000 */
[----:B------:R-:W-:Y:S02]  /*67e0*/  FADD.FTZ R130, R237, R130 ;  /* 0x00000082ed827221 */ /* 0x000fe40000010000 */
[----:B------:R-:W-:Y:S01]  /*67f0*/  FADD.FTZ R120, R185, R120 ;  /* 0x00000078b9787221 */ /* 0x000fe20000010000 */
[-C--:B------:R-:W-:Y:S01]  /*6800*/  FFMA.FTZ R122, R158, R121.reuse, R123 ;  /* 0x000000799e7a7223 */ /* 0x080fe2000001007b */
[C---:B------:R-:W-:Y:S01]  /*6810*/  FMUL.FTZ R125, R161.reuse, R130 ;  /* 0x00000082a17d7220 */ /* 0x040fe20000410000 */
[C---:B------:R-:W-:Y:S01]  /*6820*/  FMUL.FTZ R121, R161.reuse, R121 ;  /* 0x00000079a1797220 */ /* 0x040fe20000410000 */
[----:B------:R-:W-:-:S02]  /*6830*/  FMUL.FTZ R123, R161, R120 ;  /* 0x00000078a17b7220 */ /* 0x000fc40000410000 */
[C---:B------:R-:W-:Y:S01]  /*6840*/  FFMA.FTZ R125, R158.reuse, R120, -R125 ;  /* 0x000000789e7d7223 */ /* 0x040fe2000001087d */
[C---:B------:R-:W-:Y:S01]  /*6850*/  FFMA.FTZ R126, R158.reuse, R126, -R121 ;  /* 0x0000007e9e7e7223 */ /* 0x040fe20000010879 */
[----:B------:R-:W-:Y:S02]  /*6860*/  FFMA.FTZ R123, R158, R130, R123 ;  /* 0x000000829e7b7223 */ /* 0x000fe4000001007b */
[----:B------:R-:W-:Y:S02]  /*6870*/  FADD.FTZ R128, R186, R125 ;  /* 0x0000007dba807221 */ /* 0x000fe40000010000 */
[----:B------:R-:W0:Y:S01]  /*6880*/  LDS.64 R124, [R188+0x8478] ;  /* 0x00847800bc7c7984 */ /* 0x000e220000000a00 */
[----:B------:R-:W-:Y:S01]  /*6890*/  FADD.FTZ R120, R238, R123 ;  /* 0x0000007bee787221 */ /* 0x000fe20000010000 */
[----:B------:R-:W-:-:S03]  /*68a0*/  FMUL.FTZ R130, R159, R128 ;  /* 0x000000809f827220 */ /* 0x000fc60000410000 */
[-C--:B------:R-:W-:Y:S01]  /*68b0*/  FMUL.FTZ R121, R159, R120.reuse ;  /* 0x000000789f797220 */ /* 0x080fe20000410000 */
[----:B------:R-:W-:Y:S01]  /*68c0*/  FFMA.FTZ R130, R169, R120, R130 ;  /* 0x00000078a9827223 */ /* 0x000fe20000010082 */
[----:B------:R-:W-:Y:S02]  /*68d0*/  FMUL.FTZ R120, R159, R126 ;  /* 0x0000007e9f787220 */ /* 0x000fe40000410000 */
[----:B------:R-:W-:Y:S01]  /*68e0*/  FFMA.FTZ R132, R169, R128, -R121 ;  /* 0x00000080a9847223 */ /* 0x000fe20000010879 */
[-C--:B------:R-:W-:Y:S01]  /*68f0*/  FMUL.FTZ R121, R159, R122.reuse ;  /* 0x0000007a9f797220 */ /* 0x080fe20000410000 */
[----:B------:R-:W-:Y:S01]  /*6900*/  MOV R128, UR8 ;  /* 0x0000000800807c02 */ /* 0x000fe20008000f00 */
[----:B------:R-:W-:Y:S01]  /*6910*/  FFMA.FTZ R120, R169, R122, R120 ;  /* 0x0000007aa9787223 */ /* 0x000fe20000010078 */
[----:B------:R-:W-:Y:S01]  /*6920*/  FADD.FTZ R123, R187, R132 ;  /* 0x00000084bb7b7221 */ /* 0x000fe20000010000 */
[----:B------:R-:W-:Y:S01]  /*6930*/  FFMA.FTZ R121, R169, R126, -R121 ;  /* 0x0000007ea9797223 */ /* 0x000fe20000010879 */
[----:B------:R-:W-:Y:S01]  /*6940*/  HFMA2 R132, -RZ, RZ, 1.875, 0 ;  /* 0x3f800000ff847431 */ /* 0x000fe200000001ff */
[----:B------:R-:W-:Y:S01]  /*6950*/  @!P2 LEA R128, R128, R189, 0x4 ;  /* 0x000000bd8080a211 */ /* 0x000fe200078e20ff */
[----:B------:R-:W-:-:S04]  /*6960*/  FADD.FTZ R122, R239, R130 ;  /* 0x00000082ef7a7221 */ /* 0x000fc80000010000 */
        /* <DEDUP_REMOVED lines=143> */
.L_x_5107:
        /* <DEDUP_REMOVED lines=13> */
.L_x_4968:
[----:B------:R-:W-:Y:S05]  /*7330*/  BSYNC.RECONVERGENT B0 ;  /* 0x0000000000007941 */ /* 0x000fea0003800200 */
.L_x_4967:
[----:B------:R-:W-:Y:S01]  /*7340*/  UMOV UR24, 0xffffffff ;  /* 0xffffffff00187882 */ /* 0x000fe20000000000 */
[----:B------:R-:W-:Y:S02]  /*7350*/  ISETP.GT.U32.AND P3, PT, R184, 0x1d, PT ;  /* 0x0000001db800780c */ /* 0x000fe40003f64070 */
[----:B------:R-:W-:Y:S11]  /*7360*/  BRA.DIV UR24, `(.L_x_4969) ;  /* 0x0000006a18fc7947 */ /* 0x000ff6000b800000 */
[----:B-1----:R1:W0:Y:S04]  /*7370*/  SHFL.DOWN PT, R137, R245, 0x2, 0x1f ;  /* 0x08401f00f5897f89 */ /* 0x00222800000e0000 */
[----:B--2---:R1:W2:Y:S04]  /*7380*/  SHFL.DOWN PT, R138, R246, 0x2, 0x1f ;  /* 0x08401f00f68a7f89 */ /* 0x0042a800000e0000 */
[----:B---3--:R1:W3:Y:S04]  /*7390*/  SHFL.DOWN PT, R163, R247, 0x2, 0x1f ;  /* 0x08401f00f7a37f89 */ /* 0x0082e800000e0000 */
[----:B------:R1:W0:Y:S02]  /*73a0*/  SHFL.DOWN PT, R139, R248, 0x2, 0x1f ;  /* 0x08401f00f88b7f89 */ /* 0x00022400000e0000 */
.L_x_5113:
        /* <DEDUP_REMOVED lines=13> */
.L_x_4971:
[----:B------:R-:W-:Y:S05]  /*7480*/  BSYNC.RECONVERGENT B0 ;  /* 0x0000000000007941 */ /* 0x000fea0003800200 */
.L_x_4970:
[----:B------:R-:W-:Y:S01]  /*7490*/  UMOV UR24, 0xffffffff ;  /* 0xffffffff00187882 */ /* 0x000fe20000000000 */
[----:B------:R-:W-:Y:S02]  /*74a0*/  ISETP.GT.U32.AND P3, PT, R184, 0x1b, PT ;  /* 0x0000001bb800780c */ /* 0x000fe40003f64070 */
[----:B------:R-:W-:Y:S11]  /*74b0*/  BRA.DIV UR24, `(.L_x_4972) ;  /* 0x0000006e181c7947 */ /* 0x000ff6000b800000 */
[----:B0-----:R0:W0:Y:S04]  /*74c0*/  SHFL.DOWN PT, R137, R245, 0x4, 0x1f ;  /* 0x08801f00f5897f89 */ /* 0x00102800000e0000 */
[----:B--2---:R2:W0:Y:S04]  /*74d0*/  SHFL.DOWN PT, R138, R246, 0x4, 0x1f ;  /* 0x08801f00f68a7f89 */ /* 0x00442800000e0000 */
[----:B---3--:R2:W3:Y:S04]  /*74e0*/  SHFL.DOWN PT, R163, R247, 0x4, 0x1f ;  /* 0x08801f00f7a37f89 */ /* 0x0084e800000e0000 */
[----:B------:R2:W0:Y:S02]  /*74f0*/  SHFL.DOWN PT, R139, R248, 0x4, 0x1f ;  /* 0x08801f00f88b7f89 */ /* 0x00042400000e0000 */
.L_x_5119:
        /* <DEDUP_REMOVED lines=13> */
.L_x_4974:
[----:B------:R-:W-:Y:S05]  /*75d0*/  BSYNC.RECONVERGENT B0 ;  /* 0x0000000000007941 */ /* 0x000fea0003800200 */
.L_x_4973:
[----:B------:R-:W-:Y:S01]  /*75e0*/  UMOV UR24, 0xffffffff ;  /* 0xffffffff00187882 */ /* 0x000fe20000000000 */
[----:B------:R-:W-:Y:S02]  /*75f0*/  ISETP.GT.U32.AND P3, PT, R184, 0x17, PT ;  /* 0x00000017b800780c */ /* 0x000fe40003f64070 */
[----:B------:R-:W-:Y:S11]  /*7600*/  BRA.DIV UR24, `(.L_x_4975) ;  /* 0x0000006e183c7947 */ /* 0x000ff6000b800000 */
[----:B0-----:R0:W0:Y:S04]  /*7610*/  SHFL.DOWN PT, R137, R245, 0x8, 0x1f ;  /* 0x09001f00f5897f89 */ /* 0x00102800000e0000 */
[----:B------:R0:W0:Y:S04]  /*7620*/  SHFL.DOWN PT, R138, R246, 0x8, 0x1f ;  /* 0x09001f00f68a7f89 */ /* 0x00002800000e0000 */
[----:B---3--:R3:W0:Y:S04]  /*7630*/  SHFL.DOWN PT, R163, R247, 0x8, 0x1f ;  /* 0x09001f00f7a37f89 */ /* 0x00862800000e0000 */
[----:B------:R3:W0:Y:S02]  /*7640*/  SHFL.DOWN PT, R139, R248, 0x8, 0x1f ;  /* 0x09001f00f88b7f89 */ /* 0x00062400000e0000 */
.L_x_5125:
        /* <DEDUP_REMOVED lines=13> */
.L_x_4977:
[----:B------:R-:W-:Y:S05]  /*7720*/  BSYNC.RECONVERGENT B0 ;  /* 0x0000000000007941 */ /* 0x000fea0003800200 */
.L_x_4976:
[----:B------:R-:W-:Y:S01]  /*7730*/  UMOV UR24, 0xffffffff ;  /* 0xffffffff00187882 */ /* 0x000fe20000000000 */
[----:B------:R-:W-:Y:S02]  /*7740*/  ISETP.GT.U32.AND P3, PT, R184, 0xf, PT ;  /* 0x0000000fb800780c */ /* 0x000fe40003f64070 */
[----:B------:R-:W-:Y:S11]  /*7750*/  BRA.DIV UR24, `(.L_x_4978) ;  /* 0x0000006e185c7947 */ /* 0x000ff6000b800000 */
[----:B0-----:R0:W0:Y:S04]  /*7760*/  SHFL.DOWN PT, R137, R245, 0x10, 0x1f ;  /* 0x0a001f00f5897f89 */ /* 0x00102800000e0000 */
[----:B------:R0:W0:Y:S04]  /*7770*/  SHFL.DOWN PT, R138, R246, 0x10, 0x1f ;  /* 0x0a001f00f68a7f89 */ /* 0x00002800000e0000 */
[----:B------:R0:W0:Y:S04]  /*7780*/  SHFL.DOWN PT, R163, R247, 0x10, 0x1f ;  /* 0x0a001f00f7a37f89 */ /* 0x00002800000e0000 */
[----:B------:R0:W0:Y:S02]  /*7790*/  SHFL.DOWN PT, R139, R248, 0x10, 0x1f ;  /* 0x0a001f00f88b7f89 */ /* 0x00002400000e0000 */
.L_x_5131:
        /* <DEDUP_REMOVED lines=13> */
.L_x_4980:
[----:B------:R-:W-:Y:S05]  /*7870*/  BSYNC.RECONVERGENT B0 ;  /* 0x0000000000007941 */ /* 0x000fea0003800200 */
.L_x_4979:
        /* <DEDUP_REMOVED lines=25> */
.L_x_5145:
        /* <DEDUP_REMOVED lines=13> */
.L_x_4983:
[----:B------:R-:W-:Y:S05]  /*7ae0*/  BSYNC.RECONVERGENT B0 ;  /* 0x0000000000007941 */ /* 0x000fea0003800200 */
.L_x_4982:
        /* <DEDUP_REMOVED lines=38> */
.L_x_4965:
[----:B------:R-:W-:Y:S05]  /*7d50*/  WARPSYNC.ALL ;  /* 0x0000000000007948 */ /* 0x000fea0003800000 */
[----:B------:R-:W-:Y:S01]  /*7d60*/  BAR.SYNC.DEFER_BLOCKING 0x0 ;  /* 0x0000000000007b1d */ /* 0x000fe20000010000 */
[----:B------:R-:W-:Y:S01]  /*7d70*/  ULEA UR24, UR13, 0xfffff000, 0xc ;  /* 0xfffff0000d187891 */ /* 0x000fe2000f8e60ff */
[C---:B------:R-:W-:Y:S01]  /*7d80*/  ISETP.NE.AND P2, PT, R190.reuse, RZ, PT ;  /* 0x000000ffbe00720c */ /* 0x040fe20003f45270 */
[----:B0-----:R-:W-:Y:S01]  /*7d90*/  FMUL.FTZ R129, R117, R3 ;  /* 0x0000000375817220 */ /* 0x001fe20000410000 */
[----:B------:R-:W-:Y:S01]  /*7da0*/  MOV R127, UR42 ;  /* 0x0000002a007f7c02 */ /* 0x000fe20008000f00 */
[----:B------:R-:W-:Y:S01]  /*7db0*/  USHF.R.S32.HI UR26, URZ, 0x1f, UR24 ;  /* 0x0000001fff1a7899 */ /* 0x000fe20008011418 */
[----:B------:R-:W-:Y:S01]  /*7dc0*/  MOV R123, UR43 ;  /* 0x0000002b007b7c02 */ /* 0x000fe20008000f00 */
[----:B------:R-:W-:Y:S01]  /*7dd0*/  BSSY.RECONVERGENT B0, `(.L_x_4984) ;  /* 0x00001da000007945 */ /* 0x000fe20003800200 */
[----:B------:R-:W-:-:S02]  /*7de0*/  LOP3.LUT R124, R190, UR24, RZ, 0xfc, !PT ;  /* 0x00000018be7c7c12 */ /* 0x000fc4000f8efcff */
[----:B------:R-:W-:Y:S02]  /*7df0*/  MOV R128, UR8 ;  /* 0x0000000800807c02 */ /* 0x000fe40008000f00 */
[----:B------:R-:W-:-:S03]  /*7e00*/  MOV R125, UR26 ;  /* 0x0000001a007d7c02 */ /* 0x000fc60008000f00 */
[----:B------:R-:W-:Y:S01]  /*7e10*/  @!P2 LEA R128, R128, R189, 0x4 ;  /* 0x000000bd8080a211 */ /* 0x000fe200078e20ff */
[----:B------:R-:W-:-:S04]  /*7e20*/  IMAD.WIDE.U32 R126, R127, UR8, R124 ;  /* 0x000000087f7e7c25 */ /* 0x000fc8000f8e007c */
[----:B------:R-:W-:Y:S01]  /*7e30*/  IMAD R123, R123, UR8, R127 ;  /* 0x000000087b7b7c24 */ /* 0x000fe2000f8e027f */
[----:B------:R-:W-:Y:S01]  /*7e40*/  LEA R122, P3, R126, UR9, 0x2 ;  /* 0x000000097e7a7c11 */ /* 0x000fe2000f8610ff */
[----:B------:R-:W-:Y:S01]  /*7e50*/  FFMA.FTZ R127, R0, -R191, RZ ;  /* 0x800000bf007f7223 */ /* 0x000fe200000100ff */
[----:B------:R-:W0:Y:S02]  /*7e60*/  LDS.64 R120, [R188+0x8e88] ;  /* 0x008e8800bc787984 */ /* 0x000e240000000a00 */
[----:B------:R-:W-:Y:S02]  /*7e70*/  LEA.HI.X R123, R126, UR12, R123, 0x2, P3 ;  /* 0x0000000c7e7b7c11 */ /* 0x000fe400098f147b */
[----:B------:R1:W-:Y:S02]  /*7e80*/  @!P2 STS.128 [R128+0xac80], R132 ;  /* 0x00ac80848000a388 */ /* 0x0003e40000000c00 */
[----:B-1----:R-:W-:-:S04]  /*7e90*/  FMUL.FTZ R128, R116, R2 ;  /* 0x0000000274807220 */ /* 0x002fc80000410000 */
[----:B------:R-:W-:Y:S01]  /*7ea0*/  FFMA.FTZ R191, R69, -R128, R191 ;  /* 0x8000008045bf7223 */ /* 0x000fe200000100bf */
[-C--:B0-----:R-:W-:Y:S01]  /*7eb0*/  FMUL.FTZ R125, R121, R147.reuse ;  /* 0x00000093797d7220 */ /* 0x081fe20000410000 */
[----:B------:R-:W-:-:S03]  /*7ec0*/  FMUL.FTZ R126, R120, R147 ;  /* 0x00000093787e7220 */ /* 0x000fc60000410000 */
[----:B------:R-:W-:Y:S01]  /*7ed0*/  FFMA.FTZ R120, R120, R146, R125 ;  /* 0x0000009278787223 */ /* 0x000fe2000001007d */
[----:B------:R-:W-:Y:S01]  /*7ee0*/  FFMA.FTZ R125, R0, R192, RZ ;  /* 0x000000c0007d7223 */ /* 0x000fe200000100ff */
[----:B------:R-:W-:Y:S01]  /*7ef0*/  FFMA.FTZ R121, R121, R146, -R126 ;  /* 0x0000009279797223 */ /* 0x000fe2000001087e */
[----:B------:R-:W-:Y:S01]  /*7f00*/  FFMA.FTZ R192, -R68, R128, R192 ;  /* 0x0000008044c07223 */ /* 0x000fe200000101c0 */
[C---:B------:R-:W-:Y:S01]  /*7f10*/  FFMA.FTZ R128, R18.reuse, -R194, R127 ;  /* 0x800000c212807223 */ /* 0x040fe2000001007f */
[----:B------:R-:W-:Y:S01]  /*7f20*/  FFMA.FTZ R126, R18, R193, R125 ;  /* 0x000000c1127e7223 */ /* 0x000fe2000001007d */
[----:B------:R-:W-:Y:S01]  /*7f30*/  FMUL.FTZ R125, R118, R4 ;  /* 0x00000004767d7220 */ /* 0x000fe20000410000 */
[-C--:B------:R-:W-:Y:S01]  /*7f40*/  FFMA.FTZ R193, -R70, R129.reuse, R193 ;  /* 0x0000008146c17223 */ /* 0x080fe200000101c1 */
[----:B------:R-:W-:Y:S01]  /*7f50*/  FFMA.FTZ R194, R71, -R129, R194 ;  /* 0x8000008147c27223 */ /* 0x000fe200000100c2 */
[----:B------:R-:W-:Y:S01]  /*7f60*/  FFMA.FTZ R127, R19, R196, R126 ;  /* 0x000000c4137f7223 */ /* 0x000fe2000001007e */
[-C--:B------:R-:W-:Y:S01]  /*7f70*/  FFMA.FTZ R196, -R64, R125.reuse, R196 ;  /* 0x0000007d40c47223 */ /* 0x080fe200000101c4 */
[----:B------:R-:W-:Y:S01]  /*7f80*/  FFMA.FTZ R125, R65, -R125, R195 ;  /* 0x8000007d417d7223 */ /* 0x000fe200000100c3 */
[----:B------:R-:W-:Y:S01]  /*7f90*/  FFMA.FTZ R195, R19, -R195, R128 ;  /* 0x800000c313c37223 */ /* 0x000fe20000010080 */
[----:B------:R-:W-:Y:S01]  /*7fa0*/  FFMA.FTZ R128, R20, R197, R127 ;  /* 0x000000c514807223 */ /* 0x000fe2000001007f */
[----:B------:R-:W-:Y:S01]  /*7fb0*/  FADD.FTZ R162, R36, R121 ;  /* 0x0000007924a27221 */ /* 0x000fe20000010000 */
[----:B------:R-:W-:Y:S01]  /*7fc0*/  FADD.FTZ R139, R35, R120 ;  /* 0x00000078238b7221 */ /* 0x000fe20000010000 */
[----:B------:R-:W-:Y:S01]  /*7fd0*/  FMUL.FTZ R146, R107, R17 ;  /* 0x000000116b927220 */ /* 0x000fe20000410000 */
[----:B------:R-:W-:Y:S01]  /*7fe0*/  FFMA.FTZ R129, R21, R200, R128 ;  /* 0x000000c815817223 */ /* 0x000fe20000010080 */
[----:B------:R-:W-:Y:S01]  /*7ff0*/  FMUL.FTZ R121, R160, R162 ;  /* 0x000000a2a0797220 */ /* 0x000fe20000410000 */
[----:B------:R-:W-:Y:S01]  /*8000*/  FMUL.FTZ R126, R119, R5 ;  /* 0x00000005777e7220 */ /* 0x000fe20000410000 */
[----:B------:R-:W-:Y:S01]  /*8010*/  FFMA.FTZ R147, R43, -R146, R221 ;  /* 0x800000922b937223 */ /* 0x000fe200000100dd */
[----:B------:R-:W-:Y:S01]  /*8020*/  FFMA.FTZ R130, R22, R201, R129 ;  /* 0x000000c916827223 */ /* 0x000fe20000010081 */
[----:B------:R-:W-:Y:S01]  /*8030*/  FFMA.FTZ R36, R34, R139, R121 ;  /* 0x0000008b22247223 */ /* 0x000fe20000010079 */
[----:B------:R-:W-:Y:S01]  /*8040*/  FMUL.FTZ R129, R114, R8 ;  /* 0x0000000872817220 */ /* 0x000fe20000410000 */
[----:B------:R-:W-:Y:S01]  /*8050*/  FFMA.FTZ R197, -R66, R126, R197 ;  /* 0x0000007e42c57223 */ /* 0x000fe200000101c5 */
        /* <DEDUP_REMOVED lines=36> */
[-C--:B------:R-:W-:Y:S01]  /*82a0*/  FMUL.FTZ R138, R43, R162.reuse ;  /* 0x000000a22b8a7220 */ /* 0x080fe20000410000 */
[----:B------:R-:W-:Y:S01]  /*82b0*/  FMUL.FTZ R43, R139, UR31 ;  /* 0x0000001f8b2b7c20 */ /* 0x000fe20008410000 */
[----:B------:R-:W-:Y:S01]  /*82c0*/  FMUL.FTZ R160, R162, R17 ;  /* 0x00000011a2a07220 */ /* 0x000fe20000410000 */
[----:B------:R-:W-:Y:S01]  /*82d0*/  FFMA.FTZ R121, R34, R162, -R137 ;  /* 0x000000a222797223 */ /* 0x000fe20000010889 */
[C---:B------:R-:W-:Y:S01]  /*82e0*/  FFMA.FTZ R34, -R42.reuse, R146, R222 ;  /* 0x000000922a227223 */ /* 0x040fe200000101de */
[----:B------:R-:W-:Y:S01]  /*82f0*/  FADD.FTZ R137, R37, R36 ;  /* 0x0000002425897221 */ /* 0x000fe20000010000 */
[----:B------:R-:W-:Y:S01]  /*8300*/  FFMA.FTZ R42, R42, R139, R138 ;  /* 0x0000008b2a2a7223 */ /* 0x000fe2000001008a */
[C---:B------:R-:W-:Y:S01]  /*8310*/  FMUL.FTZ R36, R162.reuse, UR31 ;  /* 0x0000001fa2247c20 */ /* 0x040fe20008410000 */
[----:B------:R-:W-:Y:S01]  /*8320*/  FFMA.FTZ R138, R162, UR30, -R43 ;  /* 0x0000001ea28a7c23 */ /* 0x000fe2000801082b */
[----:B------:R-:W-:Y:S01]  /*8330*/  FADD.FTZ R140, R140, R121 ;  /* 0x000000798c8c7221 */ /* 0x000fe20000010000 */
[C---:B------:R-:W-:Y:S01]  /*8340*/  FMUL.FTZ R146, R139.reuse, R17 ;  /* 0x000000118b927220 */ /* 0x040fe20000410000 */
[----:B------:R-:W-:Y:S01]  /*8350*/  FFMA.FTZ R163, R139, UR30, R36 ;  /* 0x0000001e8ba37c23 */ /* 0x000fe20008010024 */
[C---:B------:R-:W-:Y:S01]  /*8360*/  FMUL.FTZ R139, R147.reuse, R138 ;  /* 0x0000008a938b7220 */ /* 0x040fe20000410000 */
[CC--:B------:R-:W-:Y:S01]  /*8370*/  FMUL.FTZ R121, R38.reuse, R137.reuse ;  /* 0x0000008926797220 */ /* 0x0c0fe20000410000 */
[----:B------:R-:W-:Y:S01]  /*8380*/  FMUL.FTZ R138, R38, R140 ;  /* 0x0000008c268a7220 */ /* 0x000fe20000410000 */
[C---:B------:R-:W-:Y:S01]  /*8390*/  FMUL.FTZ R37, R147.reuse, R160 ;  /* 0x000000a093257220 */ /* 0x040fe20000410000 */
[----:B------:R-:W-:Y:S01]  /*83a0*/  FMUL.FTZ R147, R147, R146 ;  /* 0x0000009293937220 */ /* 0x000fe20000410000 */
[C---:B------:R-:W-:Y:S01]  /*83b0*/  FFMA.FTZ R121, R183.reuse, R140, -R121 ;  /* 0x0000008cb7797223 */ /* 0x040fe20000010879 */
[----:B------:R-:W-:Y:S01]  /*83c0*/  FFMA.FTZ R138, R183, R137, R138 ;  /* 0x00000089b78a7223 */ /* 0x000fe2000001008a */
[----:B------:R-:W-:Y:S01]  /*83d0*/  FMUL.FTZ R38, R140, UR31 ;  /* 0x0000001f8c267c20 */ /* 0x000fe20008410000 */
[----:B------:R-:W-:Y:S01]  /*83e0*/  FFMA.FTZ R36, R34, R146, R37 ;  /* 0x0000009222247223 */ /* 0x000fe20000010025 */
[----:B------:R-:W-:Y:S01]  /*83f0*/  FADD.FTZ R144, R144, R121 ;  /* 0x0000007990907221 */ /* 0x000fe20000010000 */
[----:B------:R-:W-:Y:S01]  /*8400*/  FADD.FTZ R138, R39, R138 ;  /* 0x0000008a278a7221 */ /* 0x000fe20000010000 */
[C---:B------:R-:W-:Y:S01]  /*8410*/  FFMA.FTZ R37, R34.reuse, R160, -R147 ;  /* 0x000000a022257223 */ /* 0x040fe20000010893 */
[----:B------:R-:W-:Y:S01]  /*8420*/  FFMA.FTZ R34, R34, R163, R139 ;  /* 0x000000a322227223 */ /* 0x000fe2000001008b */
[C---:B------:R-:W-:Y:S01]  /*8430*/  FFMA.FTZ R121, R137.reuse, UR30, R38 ;  /* 0x0000001e89797c23 */ /* 0x040fe20008010026 */
[----:B------:R-:W-:Y:S01]  /*8440*/  FMUL.FTZ R139, R137, UR31 ;  /* 0x0000001f898b7c20 */ /* 0x000fe20008410000 */
[----:B------:R-:W-:Y:S01]  /*8450*/  FMUL.FTZ R38, R149, R144 ;  /* 0x0000009095267220 */ /* 0x000fe20000410000 */
[----:B------:R-:W-:Y:S01]  /*8460*/  FMUL.FTZ R41, R41, R140 ;  /* 0x0000008c29297220 */ /* 0x000fe20000410000 */
[----:B------:R-:W-:Y:S01]  /*8470*/  FMUL.FTZ R149, R149, R138 ;  /* 0x0000008a95957220 */ /* 0x000fe20000410000 */
[C---:B------:R-:W-:Y:S01]  /*8480*/  FFMA.FTZ R139, R140.reuse, UR30, -R139 ;  /* 0x0000001e8c8b7c23 */ /* 0x040fe2000801088b */
[-C--:B------:R-:W-:Y:S01]  /*8490*/  FMUL.FTZ R147, R140, R16.reuse ;  /* 0x000000108c937220 */ /* 0x080fe20000410000 */
[----:B------:R-:W-:Y:S01]  /*84a0*/  FFMA.FTZ R41, R40, R137, R41 ;  /* 0x0000008928297223 */ /* 0x000fe20000010029 */
[----:B------:R-:W-:Y:S01]  /*84b0*/  FMUL.FTZ R39, R137, R16 ;  /* 0x0000001089277220 */ /* 0x000fe20000410000 */
[C---:B------:R-:W-:Y:S01]  /*84c0*/  FFMA.FTZ R149, R165.reuse, R144, -R149 ;  /* 0x00000090a5957223 */ /* 0x040fe20000010895 */
[----:B------:R-:W-:Y:S01]  /*84d0*/  FFMA.FTZ R40, R165, R138, R38 ;  /* 0x0000008aa5287223 */ /* 0x000fe20000010026 */
[C---:B------:R-:W-:Y:S01]  /*84e0*/  FMUL.FTZ R163, R120.reuse, R147 ;  /* 0x0000009378a37220 */ /* 0x040fe20000410000 */
[C---:B------:R-:W-:Y:S01]  /*84f0*/  FMUL.FTZ R137, R120.reuse, R139 ;  /* 0x0000008b78897220 */ /* 0x040fe20000410000 */
[-C--:B------:R-:W-:Y:S01]  /*8500*/  FMUL.FTZ R139, R120, R39.reuse ;  /* 0x00000027788b7220 */ /* 0x080fe20000410000 */
[----:B------:R-:W-:Y:S01]  /*8510*/  FADD.FTZ R182, R182, R149 ;  /* 0x00000095b6b67221 */ /* 0x000fe20000010000 */
[----:B------:R-:W-:Y:S01]  /*8520*/  FADD.FTZ R223, R223, R40 ;  /* 0x00000028dfdf7221 */ /* 0x000fe20000010000 */
[-C--:B------:R-:W-:Y:S01]  /*8530*/  FFMA.FTZ R38, R220, R39.reuse, R163 ;  /* 0x00000027dc267223 */ /* 0x080fe200000100a3 */
[----:B------:R-:W-:Y:S01]  /*8540*/  FMUL.FTZ R120, R106, R39 ;  /* 0x000000276a787220 */ /* 0x000fe20000410000 */
[----:B------:R-:W-:Y:S01]  /*8550*/  FFMA.FTZ R39, R220, R147, -R139 ;  /* 0x00000093dc277223 */ /* 0x000fe2000001088b */
        /* <DEDUP_REMOVED lines=10> */
[C---:B------:R-:W-:Y:S01]  /*8600*/  FMUL.FTZ R47, R144.reuse, UR31 ;  /* 0x0000001f902f7c20 */ /* 0x040fe20008410000 */
[----:B------:R-:W-:Y:S01]  /*8610*/  FFMA.FTZ R141, R144, UR30, -R139 ;  /* 0x0000001e908d7c23 */ /* 0x000fe2000801088b */
[CC--:B------:R-:W-:Y:S01]  /*8620*/  FMUL.FTZ R147, R138.reuse, R15.reuse ;  /* 0x0000000f8a937220 */ /* 0x0c0fe20000410000 */
[C---:B------:R-:W-:Y:S01]  /*8630*/  FMUL.FTZ R139, R143.reuse, R40 ;  /* 0x000000288f8b7220 */ /* 0x040fe20000410000 */
[-C--:B------:R-:W-:Y:S01]  /*8640*/  FMUL.FTZ R143, R143, R224.reuse ;  /* 0x000000e08f8f7220 */ /* 0x080fe20000410000 */
[----:B------:R-:W-:Y:S01]  /*8650*/  FFMA.FTZ R47, R138, UR30, R47 ;  /* 0x0000001e8a2f7c23 */ /* 0x000fe2000801002f */
[----:B------:R-:W-:Y:S01]  /*8660*/  FMUL.FTZ R149, R144, R15 ;  /* 0x0000000f90957220 */ /* 0x000fe20000410000 */
[C---:B------:R-:W-:Y:S01]  /*8670*/  FFMA.FTZ R138, R168.reuse, R224, R139 ;  /* 0x000000e0a88a7223 */ /* 0x040fe2000001008b */
[----:B------:R-:W-:Y:S01]  /*8680*/  FFMA.FTZ R143, R168, R40, -R143 ;  /* 0x00000028a88f7223 */ /* 0x000fe2000001088f */
[C---:B------:R-:W-:Y:S01]  /*8690*/  FMUL.FTZ R139, R136.reuse, R141 ;  /* 0x0000008d888b7220 */ /* 0x040fe20000410000 */
[----:B------:R-:W-:Y:S01]  /*86a0*/  FMUL.FTZ R141, R136, R147 ;  /* 0x00000093888d7220 */ /* 0x000fe20000410000 */
[----:B------:R-:W-:Y:S01]  /*86b0*/  FADD.FTZ R225, R225, R138 ;  /* 0x0000008ae1e17221 */ /* 0x000fe20000010000 */
[----:B------:R-:W-:Y:S01]  /*86c0*/  FADD.FTZ R180, R180, R143 ;  /* 0x0000008fb4b47221 */ /* 0x000fe20000010000 */
[-C--:B------:R-:W-:Y:S01]  /*86d0*/  FMUL.FTZ R163, R136, R149.reuse ;  /* 0x0000009588a37220 */ /* 0x080fe20000410000 */
[----:B------:R-:W-:Y:S01]  /*86e0*/  FFMA.FTZ R136, R218, R149, -R141 ;  /* 0x00000095da887223 */ /* 0x000fe2000001088d */
[----:B------:R-:W-:Y:S01]  /*86f0*/  FMUL.FTZ R45, R45, R182 ;  /* 0x000000b62d2d7220 */ /* 0x000fe20000410000 */
[C---:B------:R-:W-:Y:S01]  /*8700*/  FMUL.FTZ R141, R148.reuse, R225 ;  /* 0x000000e1948d7220 */ /* 0x040fe20000410000 */
[----:B------:R-:W-:Y:S01]  /*8710*/  FMUL.FTZ R138, R148, R180 ;  /* 0x000000b4948a7220 */ /* 0x000fe20000410000 */
[----:B------:R-:W-:-:S02]  /*8720*/  IMAD R43, R190, 0x84, R189 ;  /* 0x00000084be2b7824 */ /* 0x000fc400078e02bd */
[----:B------:R-:W-:Y:S01]  /*8730*/  FFMA.FTZ R45, R44, R223, R45 ;  /* 0x000000df2c2d7223 */ /* 0x000fe2000001002d */
[C---:B------:R-:W-:Y:S01]  /*8740*/  FFMA.FTZ R44, R179.reuse, R180, -R141 ;  /* 0x000000b4b32c7223 */ /* 0x040fe2000001088d */
[----:B------:R-:W-:Y:S01]  /*8750*/  FFMA.FTZ R138, R179, R225, R138 ;  /* 0x000000e1b38a7223 */ /* 0x000fe2000001008a */
[----:B------:R-:W-:Y:S01]  /*8760*/  FMUL.FTZ R142, R105, R149 ;  /* 0x00000095698e7220 */ /* 0x000fe20000410000 */
[----:B------:R0:W-:Y:S01]  /*8770*/  STS [R43+0x4270], R120 ;  /* 0x004270782b007388 */ /* 0x0001e20000000800 */
[----:B------:R-:W-:Y:S01]  /*8780*/  FADD.FTZ R145, R145, R44 ;  /* 0x0000002c91917221 */ /* 0x000fe20000010000 */
[----:B------:R-:W-:Y:S01]  /*8790*/  FADD.FTZ R227, R227, R138 ;  /* 0x0000008ae3e37221 */ /* 0x000fe20000010000 */
[----:B------:R-:W-:Y:S01]  /*87a0*/  FMUL.FTZ R141, R223, UR31 ;  /* 0x0000001fdf8d7c20 */ /* 0x000fe20008410000 */
[----:B------:R1:W-:Y:S01]  /*87b0*/  STS [R43+0x4274], R140 ;  /* 0x0042748c2b007388 */ /* 0x0003e20000000800 */
[C---:B------:R-:W-:Y:S01]  /*87c0*/  FMUL.FTZ R143, R170.reuse, R145 ;  /* 0x00000091aa8f7220 */ /* 0x040fe20000410000 */
[----:B------:R-:W-:Y:S01]  /*87d0*/  FMUL.FTZ R170, R170, R227 ;  /* 0x000000e3aaaa7220 */ /* 0x000fe20000410000 */
[C---:B------:R-:W-:Y:S01]  /*87e0*/  FMUL.FTZ R138, R182.reuse, UR31 ;  /* 0x0000001fb68a7c20 */ /* 0x040fe20008410000 */
[----:B------:R-:W-:Y:S01]  /*87f0*/  FMUL.FTZ R146, R107, R146 ;  /* 0x000000926b927220 */ /* 0x000fe20000410000 */
[----:B------:R-:W-:Y:S01]  /*8800*/  FFMA.FTZ R44, R182, UR30, -R141 ;  /* 0x0000001eb62c7c23 */ /* 0x000fe2000801088d */
[----:B0-----:R-:W-:Y:S01]  /*8810*/  FFMA.FTZ R120, R218, R147, R163 ;  /* 0x00000093da787223 */ /* 0x001fe200000100a3 */
[C---:B------:R-:W-:Y:S01]  /*8820*/  FFMA.FTZ R149, R166.reuse, R145, -R170 ;  /* 0x00000091a6957223 */ /* 0x040fe200000108aa */
[C---:B------:R-:W-:Y:S01]  /*8830*/  FFMA.FTZ R141, R223.reuse, UR30, R138 ;  /* 0x0000001edf8d7c23 */ /* 0x040fe2000801008a */
[----:B------:R-:W-:Y:S01]  /*8840*/  FMUL.FTZ R223, R223, R14 ;  /* 0x0000000edfdf7220 */ /* 0x000fe20000410000 */
[----:B-1----:R-:W-:Y:S01]  /*8850*/  FMUL.FTZ R140, R105, R147 ;  /* 0x00000093698c7220 */ /* 0x002fe20000410000 */
[----:B------:R-:W-:Y:S01]  /*8860*/  FFMA.FTZ R147, R166, R227, R143 ;  /* 0x000000e3a6937223 */ /* 0x000fe2000001008f */
[----:B------:R-:W-:Y:S01]  /*8870*/  FADD.FTZ R178, R178, R149 ;  /* 0x00000095b2b27221 */ /* 0x000fe20000010000 */
[----:B------:R-:W-:Y:S01]  /*8880*/  FMUL.FTZ R144, R40, R13 ;  /* 0x0000000d28907220 */ /* 0x000fe20000410000 */
[----:B------:R0:W-:Y:S01]  /*8890*/  STS [R43+0x4278], R146 ;  /* 0x004278922b007388 */ /* 0x0001e20000000800 */
[----:B------:R-:W-:Y:S01]  /*88a0*/  FADD.FTZ R228, R228, R147 ;  /* 0x00000093e4e47221 */ /* 0x000fe20000010000 */
[C---:B------:R-:W-:Y:S01]  /*88b0*/  FMUL.FTZ R138, R173.reuse, R178 ;  /* 0x000000b2ad8a7220 */ /* 0x040fe20000410000 */
[----:B------:R-:W-:Y:S01]  /*88c0*/  FMUL.FTZ R163, R182, R14 ;  /* 0x0000000eb6a37220 */ /* 0x000fe20000410000 */
[----:B------:R1:W-:Y:S01]  /*88d0*/  STS [R43+0x4268], R140 ;  /* 0x0042688c2b007388 */ /* 0x0003e20000000800 */
[-C--:B------:R-:W-:Y:S01]  /*88e0*/  FMUL.FTZ R173, R173, R228.reuse ;  /* 0x000000e4adad7220 */ /* 0x080fe20000410000 */
[C---:B------:R-:W-:Y:S01]  /*88f0*/  FFMA.FTZ R138, R177.reuse, R228, R138 ;  /* 0x000000e4b18a7223 */ /* 0x040fe2000001008a */
[C---:B------:R-:W-:Y:S01]  /*8900*/  FMUL.FTZ R148, R104.reuse, R163 ;  /* 0x000000a368947220 */ /* 0x040fe20000410000 */
[----:B------:R2:W-:Y:S01]  /*8910*/  STS [R43+0x426c], R142 ;  /* 0x00426c8e2b007388 */ /* 0x0005e20000000800 */
[----:B------:R-:W-:Y:S01]  /*8920*/  FFMA.FTZ R173, R177, R178, -R173 ;  /* 0x000000b2b1ad7223 */ /* 0x000fe200000108ad */
[----:B0-----:R-:W-:Y:S01]  /*8930*/  FMUL.FTZ R146, R104, R223 ;  /* 0x000000df68927220 */ /* 0x001fe20000410000 */
[----:B------:R-:W-:Y:S01]  /*8940*/  FADD.FTZ R229, R229, R138 ;  /* 0x0000008ae5e57221 */ /* 0x000fe20000010000 */
[----:B------:R0:W-:Y:S01]  /*8950*/  STS [R43+0x4264], R148 ;  /* 0x004264942b007388 */ /* 0x0001e20000000800 */
[----:B------:R-:W-:Y:S01]  /*8960*/  FADD.FTZ R150, R150, R173 ;  /* 0x000000ad96967221 */ /* 0x000fe20000010000 */
[----:B-1----:R-:W-:Y:S01]  /*8970*/  FMUL.FTZ R140, R224, R13 ;  /* 0x0000000de08c7220 */ /* 0x002fe20000410000 */
[----:B------:R-:W-:Y:S01]  /*8980*/  FMUL.FTZ R165, R135, R163 ;  /* 0x000000a387a57220 */ /* 0x000fe20000410000 */
[----:B------:R1:W-:Y:S01]  /*8990*/  STS [R43+0x4260], R146 ;  /* 0x004260922b007388 */ /* 0x0003e20000000800 */
[----:B------:R-:W-:Y:S01]  /*89a0*/  FMUL.FTZ R138, R151, R150 ;  /* 0x00000096978a7220 */ /* 0x000fe20000410000 */
[C---:B--2---:R-:W-:Y:S01]  /*89b0*/  FMUL.FTZ R142, R134.reuse, R144 ;  /* 0x00000090868e7220 */ /* 0x044fe20000410000 */
[----:B------:R-:W-:Y:S01]  /*89c0*/  FMUL.FTZ R147, R134, R140 ;  /* 0x0000008c86937220 */ /* 0x000fe20000410000 */
[C---:B------:R-:W-:Y:S01]  /*89d0*/  FMUL.FTZ R143, R135.reuse, R44 ;  /* 0x0000002c878f7220 */ /* 0x040fe20000410000 */
[----:B------:R-:W-:Y:S01]  /*89e0*/  FMUL.FTZ R135, R135, R223 ;  /* 0x000000df87877220 */ /* 0x000fe20000410000 */
[----:B------:R-:W-:Y:S01]  /*89f0*/  FFMA.FTZ R142, R213, R140, R142 ;  /* 0x0000008cd58e7223 */ /* 0x000fe2000001008e */
[----:B0-----:R-:W-:Y:S01]  /*8a00*/  FMUL.FTZ R148, R111, R144 ;  /* 0x000000906f947220 */ /* 0x001fe20000410000 */
[----:B------:R-:W-:Y:S01]  /*8a10*/  FMUL.FTZ R162, R107, R160 ;  /* 0x000000a06ba27220 */ /* 0x000fe20000410000 */
[----:B------:R-:W-:Y:S01]  /*8a20*/  FFMA.FTZ R135, R216, R163, -R135 ;  /* 0x000000a3d8877223 */ /* 0x000fe20000010887 */
[----:B-1----:R-:W-:Y:S01]  /*8a30*/  FMUL.FTZ R146, R111, R140 ;  /* 0x0000008c6f927220 */ /* 0x002fe20000410000 */
[----:B------:R-:W-:Y:S01]  /*8a40*/  FFMA.FTZ R140, R213, R144, -R147 ;  /* 0x00000090d58c7223 */ /* 0x000fe20000010893 */
[----:B------:R-:W-:Y:S01]  /*8a50*/  FMUL.FTZ R147, R151, R229 ;  /* 0x000000e597937220 */ /* 0x000fe20000410000 */
[-C--:B------:R-:W-:Y:S01]  /*8a60*/  FMUL.FTZ R163, R180, R12.reuse ;  /* 0x0000000cb4a37220 */ /* 0x080fe20000410000 */
[----:B------:R-:W-:Y:S01]  /*8a70*/  FFMA.FTZ R44, R216, R223, R165 ;  /* 0x000000dfd82c7223 */ /* 0x000fe200000100a5 */
[----:B------:R-:W-:Y:S01]  /*8a80*/  FMUL.FTZ R151, R225, R12 ;  /* 0x0000000ce1977220 */ /* 0x000fe20000410000 */
[C---:B------:R-:W-:Y:S01]  /*8a90*/  FFMA.FTZ R144, R176.reuse, R150, -R147 ;  /* 0x00000096b0907223 */ /* 0x040fe20000010893 */
[----:B------:R-:W-:Y:S01]  /*8aa0*/  FFMA.FTZ R147, R176, R229, R138 ;  /* 0x000000e5b0937223 */ /* 0x000fe2000001008a */
[----:B------:R-:W-:Y:S01]  /*8ab0*/  FMUL.FTZ R165, R133, R163 ;  /* 0x000000a385a57220 */ /* 0x000fe20000410000 */
[----:B------:R0:W-:Y:S01]  /*8ac0*/  STS [R43+0x427c], R162 ;  /* 0x00427ca22b007388 */ /* 0x0001e20000000800 */
[----:B------:R-:W-:Y:S01]  /*8ad0*/  FADD.FTZ R153, R153, R144 ;  /* 0x0000009099997221 */ /* 0x000fe20000010000 */
[----:B------:R-:W-:Y:S01]  /*8ae0*/  FADD.FTZ R147, R230, R147 ;  /* 0x00000093e6937221 */ /* 0x000fe20000010000 */
[-C--:B------:R-:W-:Y:S01]  /*8af0*/  FMUL.FTZ R173, R133, R151.reuse ;  /* 0x0000009785ad7220 */ /* 0x080fe20000410000 */
[----:B------:R-:W-:Y:S01]  /*8b00*/  FFMA.FTZ R144, R212, R151, R165 ;  /* 0x00000097d4907223 */ /* 0x000fe200000100a5 */
[C---:B------:R-:W-:Y:S01]  /*8b10*/  FMUL.FTZ R149, R172.reuse, R153 ;  /* 0x00000099ac957220 */ /* 0x040fe20000410000 */
[----:B------:R-:W-:Y:S01]  /*8b20*/  FMUL.FTZ R172, R172, R147 ;  /* 0x00000093acac7220 */ /* 0x000fe20000410000 */
[----:B------:R-:W-:Y:S01]  /*8b30*/  FMUL.FTZ R160, R145, R11 ;  /* 0x0000000b91a07220 */ /* 0x000fe20000410000 */
[----:B------:R1:W-:Y:S01]  /*8b40*/  STS [R43+0x425c], R148 ;  /* 0x00425c942b007388 */ /* 0x0003e20000000800 */
[C---:B------:R-:W-:Y:S01]  /*8b50*/  FFMA.FTZ R138, R154.reuse, R147, R149 ;  /* 0x000000939a8a7223 */ /* 0x040fe20000010095 */
[----:B------:R-:W-:Y:S01]  /*8b60*/  FFMA.FTZ R149, R154, R153, -R172 ;  /* 0x000000999a957223 */ /* 0x000fe200000108ac */
[----:B0-----:R-:W-:Y:S01]  /*8b70*/  FMUL.FTZ R162, R110, R151 ;  /* 0x000000976ea27220 */ /* 0x001fe20000410000 */
[----:B------:R-:W-:Y:S01]  /*8b80*/  FMUL.FTZ R154, R227, R11 ;  /* 0x0000000be39a7220 */ /* 0x000fe20000410000 */
[----:B------:R-:W-:Y:S01]  /*8b90*/  FADD.FTZ R231, R231, R138 ;  /* 0x0000008ae7e77221 */ /* 0x000fe20000010000 */
[----:B------:R-:W-:Y:S01]  /*8ba0*/  FADD.FTZ R152, R152, R149 ;  /* 0x0000009598987221 */ /* 0x000fe20000010000 */
[----:B------:R0:W-:Y:S01]  /*8bb0*/  STS [R43+0x4258], R146 ;  /* 0x004258922b007388 */ /* 0x0001e20000000800 */
[----:B------:R-:W-:Y:S01]  /*8bc0*/  FMUL.FTZ R166, R110, R163 ;  /* 0x000000a36ea67220 */ /* 0x000fe20000410000 */
[CC--:B------:R-:W-:Y:S01]  /*8bd0*/  FMUL.FTZ R151, R164.reuse, R231.reuse ;  /* 0x000000e7a4977220 */ /* 0x0c0fe20000410000 */
[----:B------:R-:W-:Y:S01]  /*8be0*/  FMUL.FTZ R138, R164, R152 ;  /* 0x00000098a48a7220 */ /* 0x000fe20000410000 */
[C---:B-1----:R-:W-:Y:S01]  /*8bf0*/  FMUL.FTZ R148, R132.reuse, R160 ;  /* 0x000000a084947220 */ /* 0x042fe20000410000 */
[----:B------:R1:W-:Y:S01]  /*8c00*/  STS [R43+0x4250], R162 ;  /* 0x004250a22b007388 */ /* 0x0003e20000000800 */
[C---:B------:R-:W-:Y:S01]  /*8c10*/  FFMA.FTZ R151, R167.reuse, R152, -R151 ;  /* 0x00000098a7977223 */ /* 0x040fe20000010897 */
[----:B------:R-:W-:Y:S01]  /*8c20*/  FFMA.FTZ R149, R167, R231, R138 ;  /* 0x000000e7a7957223 */ /* 0x000fe2000001008a */
[-C--:B------:R-:W-:Y:S01]  /*8c30*/  FMUL.FTZ R138, R132, R154.reuse ;  /* 0x0000009a848a7220 */ /* 0x080fe20000410000 */
[C---:B------:R-:W-:Y:S01]  /*8c40*/  FFMA.FTZ R148, R209.reuse, R154, R148 ;  /* 0x0000009ad1947223 */ /* 0x040fe20000010094 */
[----:B------:R-:W-:Y:S01]  /*8c50*/  FADD.FTZ R174, R174, R151 ;  /* 0x00000097aeae7221 */ /* 0x000fe20000010000 */
[----:B------:R-:W-:Y:S01]  /*8c60*/  FADD.FTZ R232, R232, R149 ;  /* 0x00000095e8e87221 */ /* 0x000fe20000010000 */
[----:B------:R-:W-:Y:S01]  /*8c70*/  FFMA.FTZ R149, R209, R160, -R138 ;  /* 0x000000a0d1957223 */ /* 0x000fe2000001088a */
[----:B0-----:R-:W-:Y:S01]  /*8c80*/  FFMA.FTZ R146, R212, R163, -R173 ;  /* 0x000000a3d4927223 */ /* 0x001fe200000108ad */
[C---:B------:R-:W-:Y:S01]  /*8c90*/  FMUL.FTZ R138, R171.reuse, R174 ;  /* 0x000000aeab8a7220 */ /* 0x040fe20000410000 */
[----:B------:R-:W-:Y:S01]  /*8ca0*/  FMUL.FTZ R171, R171, R232 ;  /* 0x000000e8abab7220 */ /* 0x000fe20000410000 */
[-C--:B------:R-:W-:Y:S01]  /*8cb0*/  FMUL.FTZ R163, R178, R10.reuse ;  /* 0x0000000ab2a37220 */ /* 0x080fe20000410000 */
[----:B------:R-:W-:Y:S01]  /*8cc0*/  FMUL.FTZ R151, R228, R10 ;  /* 0x0000000ae4977220 */ /* 0x000fe20000410000 */
[----:B------:R-:W-:Y:S01]  /*8cd0*/  FMUL.FTZ R154, R109, R154 ;  /* 0x0000009a6d9a7220 */ /* 0x000fe20000410000 */
[C---:B------:R-:W-:Y:S01]  /*8ce0*/  FFMA.FTZ R138, R155.reuse, R232, R138 ;  /* 0x000000e89b8a7223 */ /* 0x040fe2000001008a */
[----:B------:R-:W-:Y:S01]  /*8cf0*/  FFMA.FTZ R171, R155, R174, -R171 ;  /* 0x000000ae9bab7223 */ /* 0x000fe200000108ab */
[----:B-1----:R-:W-:Y:S01]  /*8d00*/  FMUL.FTZ R162, R109, R160 ;  /* 0x000000a06da27220 */ /* 0x002fe20000410000 */
[C---:B------:R-:W-:Y:S01]  /*8d10*/  FMUL.FTZ R155, R131.reuse, R163 ;  /* 0x000000a3839b7220 */ /* 0x040fe20000410000 */
[-C--:B------:R-:W-:Y:S01]  /*8d20*/  FMUL.FTZ R160, R131, R151.reuse ;  /* 0x0000009783a07220 */ /* 0x080fe20000410000 */
[----:B------:R-:W-:Y:S01]  /*8d30*/  FADD.FTZ R138, R233, R138 ;  /* 0x0000008ae98a7221 */ /* 0x000fe20000010000 */
[----:B------:R0:W-:Y:S01]  /*8d40*/  STS [R43+0x4248], R154 ;  /* 0x0042489a2b007388 */ /* 0x0001e20000000800 */
[----:B------:R-:W-:Y:S01]  /*8d50*/  FADD.FTZ R156, R156, R171 ;  /* 0x000000ab9c9c7221 */ /* 0x000fe20000010000 */
[C---:B------:R-:W-:Y:S01]  /*8d60*/  FMUL.FTZ R170, R108.reuse, R151 ;  /* 0x000000976caa7220 */ /* 0x040fe20000410000 */
[----:B------:R-:W-:Y:S01]  /*8d70*/  FMUL.FTZ R172, R108, R163 ;  /* 0x000000a36cac7220 */ /* 0x000fe20000410000 */
[----:B------:R1:W-:Y:S01]  /*8d80*/  STS [R43+0x424c], R162 ;  /* 0x00424ca22b007388 */ /* 0x0003e20000000800 */
[----:B------:R-:W-:Y:S01]  /*8d90*/  FMUL.FTZ R164, R229, R9 ;  /* 0x00000009e5a47220 */ /* 0x000fe20000410000 */
[----:B------:R-:W-:Y:S01]  /*8da0*/  FMUL.FTZ R165, R153, R8 ;  /* 0x0000000899a57220 */ /* 0x000fe20000410000 */
[----:B------:R-:W-:Y:S01]  /*8db0*/  FFMA.FTZ R126, R67, -R126, R198 ;  /* 0x8000007e437e7223 */ /* 0x000fe200000100c6 */
[----:B------:R2:W-:Y:S01]  /*8dc0*/  STS [R43+0x4254], R166 ;  /* 0x004254a62b007388 */ /* 0x0005e20000000800 */
[----:B------:R-:W-:Y:S01]  /*8dd0*/  FMUL.FTZ R168, R130, R164 ;  /* 0x000000a482a87220 */ /* 0x000fe20000410000 */
[C---:B0-----:R-:W-:Y:S01]  /*8de0*/  FFMA.FTZ R154, R208.reuse, R151, R155 ;  /* 0x00000097d09a7223 */ /* 0x041fe2000001009b */
[----:B------:R-:W-:Y:S01]  /*8df0*/  FFMA.FTZ R151, R208, R163, -R160 ;  /* 0x000000a3d0977223 */ /* 0x000fe200000108a0 */
[C---:B------:R-:W-:Y:S01]  /*8e00*/  FMUL.FTZ R160, R157.reuse, R138 ;  /* 0x0000008a9da07220 */ /* 0x040fe20000410000 */
[----:B------:R-:W-:Y:S01]  /*8e10*/  FMUL.FTZ R157, R157, R156 ;  /* 0x0000009c9d9d7220 */ /* 0x000fe20000410000 */
[----:B------:R0:W-:Y:S01]  /*8e20*/  STS [R43+0x4240], R170 ;  /* 0x004240aa2b007388 */ /* 0x0001e20000000800 */
[----:B------:R-:W-:Y:S01]  /*8e30*/  FMUL.FTZ R127, R112, R6 ;  /* 0x00000006707f7220 */ /* 0x000fe20000410000 */
[C---:B-1----:R-:W-:Y:S01]  /*8e40*/  FFMA.FTZ R162, R175.reuse, R156, -R160 ;  /* 0x0000009cafa27223 */ /* 0x042fe200000108a0 */
[----:B------:R-:W-:Y:S01]  /*8e50*/  FFMA.FTZ R160, R175, R138, R157 ;  /* 0x0000008aafa07223 */ /* 0x000fe2000001009d */
[----:B--2---:R-:W-:Y:S01]  /*8e60*/  FMUL.FTZ R166, R150, R9 ;  /* 0x0000000996a67220 */ /* 0x004fe20000410000 */
[----:B------:R-:W-:Y:S01]  /*8e70*/  STS [R43+0x4244], R172 ;  /* 0x004244ac2b007388 */ /* 0x000fe20000000800 */
[----:B------:R-:W-:Y:S01]  /*8e80*/  FADD.FTZ R185, R185, R162 ;  /* 0x000000a2b9b97221 */ /* 0x000fe20000010000 */
[----:B------:R-:W-:Y:S01]  /*8e90*/  FADD.FTZ R237, R237, R160 ;  /* 0x000000a0eded7221 */ /* 0x000fe20000010000 */
[-C--:B------:R-:W-:Y:S01]  /*8ea0*/  FMUL.FTZ R162, R130, R166.reuse ;  /* 0x000000a682a27220 */ /* 0x080fe20000410000 */
[----:B------:R-:W-:Y:S01]  /*8eb0*/  FFMA.FTZ R200, -R60, R127, R200 ;  /* 0x0000007f3cc87223 */ /* 0x000fe200000101c8 */
[C---:B------:R-:W-:Y:S01]  /*8ec0*/  FMUL.FTZ R157, R161.reuse, R185 ;  /* 0x000000b9a19d7220 */ /* 0x040fe20000410000 */
[-C--:B------:R-:W-:Y:S01]  /*8ed0*/  FMUL.FTZ R160, R161, R237.reuse ;  /* 0x000000eda1a07220 */ /* 0x080fe20000410000 */
[----:B0-----:R-:W-:Y:S01]  /*8ee0*/  FMUL.FTZ R170, R115, R166 ;  /* 0x000000a673aa7220 */ /* 0x001fe20000410000 */
[-C--:B------:R-:W-:Y:S01]  /*8ef0*/  FFMA.FTZ R155, R205, R164.reuse, R162 ;  /* 0x000000a4cd9b7223 */ /* 0x080fe200000100a2 */
[C---:B------:R-:W-:Y:S01]  /*8f00*/  FFMA.FTZ R161, R158.reuse, R237, R157 ;  /* 0x000000ed9ea17223 */ /* 0x040fe2000001009d */
[----:B------:R-:W-:Y:S01]  /*8f10*/  FFMA.FTZ R163, R158, R185, -R160 ;  /* 0x000000b99ea37223 */ /* 0x000fe200000108a0 */
[----:B------:R-:W-:Y:S01]  /*8f20*/  FMUL.FTZ R164, R115, R164 ;  /* 0x000000a473a47220 */ /* 0x000fe20000410000 */
[----:B------:R-:W-:Y:S01]  /*8f30*/  FFMA.FTZ R157, R205, R166, -R168 ;  /* 0x000000a6cd9d7223 */ /* 0x000fe200000108a8 */
[----:B------:R-:W-:Y:S01]  /*8f40*/  FADD.FTZ R238, R238, R161 ;  /* 0x000000a1eeee7221 */ /* 0x000fe20000010000 */
[----:B------:R-:W-:Y:S01]  /*8f50*/  FADD.FTZ R186, R186, R163 ;  /* 0x000000a3baba7221 */ /* 0x000fe20000010000 */
[----:B------:R-:W-:Y:S01]  /*8f60*/  FMUL.FTZ R161, R147, R8 ;  /* 0x0000000893a17220 */ /* 0x000fe20000410000 */
[----:B------:R-:W-:Y:S01]  /*8f70*/  FMUL.FTZ R163, R129, R165 ;  /* 0x000000a581a37220 */ /* 0x000fe20000410000 */
[----:B------:R0:W-:Y:S01]  /*8f80*/  STS [R43+0x423c], R170 ;  /* 0x00423caa2b007388 */ /* 0x0001e20000000800 */
[C---:B------:R-:W-:Y:S01]  /*8f90*/  FMUL.FTZ R158, R159.reuse, R186 ;  /* 0x000000ba9f9e7220 */ /* 0x040fe20000410000 */
[-C--:B------:R-:W-:Y:S01]  /*8fa0*/  FMUL.FTZ R159, R159, R238.reuse ;  /* 0x000000ee9f9f7220 */ /* 0x080fe20000410000 */
[-C--:B------:R-:W-:Y:S01]  /*8fb0*/  FMUL.FTZ R162, R129, R161.reuse ;  /* 0x000000a181a27220 */ /* 0x080fe20000410000 */
[-C--:B------:R-:W-:Y:S01]  /*8fc0*/  FFMA.FTZ R163, R204, R161.reuse, R163 ;  /* 0x000000a1cca37223 */ /* 0x080fe200000100a3 */
[C---:B------:R-:W-:Y:S01]  /*8fd0*/  FFMA.FTZ R158, R169.reuse, R238, R158 ;  /* 0x000000eea99e7223 */ /* 0x040fe2000001009e */
[----:B------:R-:W-:Y:S01]  /*8fe0*/  FFMA.FTZ R160, R169, R186, -R159 ;  /* 0x000000baa9a07223 */ /* 0x000fe2000001089f */
[----:B------:R-:W-:Y:S01]  /*8ff0*/  FMUL.FTZ R168, R114, R161 ;  /* 0x000000a172a87220 */ /* 0x000fe20000410000 */
[-C--:B------:R-:W-:Y:S01]  /*9000*/  FFMA.FTZ R162, R204, R165.reuse, -R162 ;  /* 0x000000a5cca27223 */ /* 0x080fe200000108a2 */
[----:B------:R-:W-:Y:S01]  /*9010*/  FADD.FTZ R239, R239, R158 ;  /* 0x0000009eefef7221 */ /* 0x000fe20000010000 */
[----:B------:R-:W-:Y:S01]  /*9020*/  FADD.FTZ R187, R187, R160 ;  /* 0x000000a0bbbb7221 */ /* 0x000fe20000010000 */
[----:B0-----:R-:W-:Y:S01]  /*9030*/  FMUL.FTZ R170, R114, R165 ;  /* 0x000000a572aa7220 */ /* 0x001fe20000410000 */
[-C--:B------:R-:W-:Y:S01]  /*9040*/  FMUL.FTZ R158, R186, R3.reuse ;  /* 0x00000003ba9e7220 */ /* 0x080fe20000410000 */
[-C--:B------:R-:W-:Y:S01]  /*9050*/  FMUL.FTZ R161, R239, R2.reuse ;  /* 0x00000002efa17220 */ /* 0x080fe20000410000 */
[----:B------:R-:W-:Y:S01]  /*9060*/  FMUL.FTZ R159, R187, R2 ;  /* 0x00000002bb9f7220 */ /* 0x000fe20000410000 */
[----:B------:R0:W-:Y:S01]  /*9070*/  STS [R43+0x4238], R164 ;  /* 0x004238a42b007388 */ /* 0x0001e20000000800 */
[----:B------:R-:W-:Y:S01]  /*9080*/  FMUL.FTZ R160, R238, R3 ;  /* 0x00000003eea07220 */ /* 0x000fe20000410000 */
[C---:B------:R-:W-:Y:S01]  /*9090*/  FMUL.FTZ R166, R194.reuse, R158 ;  /* 0x0000009ec2a67220 */ /* 0x040fe20000410000 */
[----:B------:R-:W-:Y:S01]  /*90a0*/  FMUL.FTZ R165, R191, R159 ;  /* 0x0000009fbfa57220 */ /* 0x000fe20000410000 */
[----:B------:R1:W-:Y:S01]  /*90b0*/  STS [R43+0x4234], R170 ;  /* 0x004234aa2b007388 */ /* 0x0003e20000000800 */
[-C--:B------:R-:W-:Y:S01]  /*90c0*/  FMUL.FTZ R167, R194, R160.reuse ;  /* 0x000000a0c2a77220 */ /* 0x080fe20000410000 */
[C---:B------:R-:W-:Y:S01]  /*90d0*/  FFMA.FTZ R169, R193.reuse, R160, R166 ;  /* 0x000000a0c1a97223 */ /* 0x040fe200000100a6 */
[CC--:B------:R-:W-:Y:S01]  /*90e0*/  FFMA.FTZ R165, R192.reuse, R161.reuse, R165 ;  /* 0x000000a1c0a57223 */ /* 0x0c0fe200000100a5 */
[----:B------:R2:W-:Y:S01]  /*90f0*/  STS [R43+0x4230], R168 ;  /* 0x004230a82b007388 */ /* 0x0005e20000000800 */
[----:B------:R-:W-:Y:S01]  /*9100*/  FFMA.FTZ R171, R193, R158, -R167 ;  /* 0x0000009ec1ab7223 */ /* 0x000fe200000108a7 */
[----:B0-----:R-:W-:Y:S01]  /*9110*/  FMUL.FTZ R164, R191, R161 ;  /* 0x000000a1bfa47220 */ /* 0x001fe20000410000 */
[----:B------:R-:W-:Y:S01]  /*9120*/  FADD.FTZ R166, RZ, R165 ;  /* 0x000000a5ffa67221 */ /* 0x000fe20000010000 */
[-C--:B------:R-:W-:Y:S01]  /*9130*/  FMUL.FTZ R165, R185, R4.reuse ;  /* 0x00000004b9a57220 */ /* 0x080fe20000410000 */
[----:B------:R-:W-:Y:S01]  /*9140*/  FMUL.FTZ R167, R237, R4 ;  /* 0x00000004eda77220 */ /* 0x000fe20000410000 */
[----:B------:R-:W-:Y:S01]  /*9150*/  FFMA.FTZ R164, R192, R159, -R164 ;  /* 0x0000009fc0a47223 */ /* 0x000fe200000108a4 */
[----:B------:R-:W-:Y:S01]  /*9160*/  FADD.FTZ R169, R166, R169 ;  /* 0x000000a9a6a97221 */ /* 0x000fe20000010000 */
[C---:B------:R-:W-:Y:S01]  /*9170*/  FMUL.FTZ R173, R125.reuse, R165 ;  /* 0x000000a57dad7220 */ /* 0x040fe20000410000 */
[----:B-1----:R-:W-:Y:S01]  /*9180*/  FMUL.FTZ R170, R125, R167 ;  /* 0x000000a77daa7220 */ /* 0x002fe20000410000 */
[----:B------:R-:W-:Y:S01]  /*9190*/  FADD.FTZ R164, RZ, R164 ;  /* 0x000000a4ffa47221 */ /* 0x000fe20000010000 */
[----:B------:R-:W-:Y:S01]  /*91a0*/  FMUL.FTZ R166, R138, R5 ;  /* 0x000000058aa67220 */ /* 0x000fe20000410000 */
[C---:B--2---:R-:W-:Y:S01]  /*91b0*/  FFMA.FTZ R168, R196.reuse, R167, R173 ;  /* 0x000000a7c4a87223 */ /* 0x044fe200000100ad */
[----:B------:R-:W-:Y:S01]  /*91c0*/  FFMA.FTZ R170, R196, R165, -R170 ;  /* 0x000000a5c4aa7223 */ /* 0x000fe200000108aa */
[----:B------:R-:W-:Y:S01]  /*91d0*/  FADD.FTZ R171, R164, R171 ;  /* 0x000000aba4ab7221 */ /* 0x000fe20000010000 */
[----:B------:R-:W-:Y:S01]  /*91e0*/  FMUL.FTZ R164, R156, R5 ;  /* 0x000000059ca47220 */ /* 0x000fe20000410000 */
[----:B------:R-:W-:Y:S01]  /*91f0*/  FADD.FTZ R168, R169, R168 ;  /* 0x000000a8a9a87221 */ /* 0x000fe20000010000 */
[C---:B------:R-:W-:Y:S01]  /*9200*/  FMUL.FTZ R173, R126.reuse, R166 ;  /* 0x000000a67ead7220 */ /* 0x040fe20000410000 */
[----:B------:R-:W-:Y:S01]  /*9210*/  FADD.FTZ R170, R171, R170 ;  /* 0x000000aaabaa7221 */ /* 0x000fe20000010000 */
[----:B------:R-:W-:Y:S01]  /*9220*/  FMUL.FTZ R172, R126, R164 ;  /* 0x000000a47eac7220 */ /* 0x000fe20000410000 */
[----:B------:R-:W-:Y:S01]  /*9230*/  FMUL.FTZ R128, R113, R7 ;  /* 0x0000000771807220 */ /* 0x000fe20000410000 */
[----:B------:R-:W-:Y:S01]  /*9240*/  FFMA.FTZ R127, R61, -R127, R199 ;  /* 0x8000007f3d7f7223 */ /* 0x000fe200000100c7 */
[----:B------:R-:W-:Y:S01]  /*9250*/  FMUL.FTZ R175, R174, R6 ;  /* 0x00000006aeaf7220 */ /* 0x000fe20000410000 */
[C---:B------:R-:W-:Y:S01]  /*9260*/  FFMA.FTZ R169, R197.reuse, R166, R172 ;  /* 0x000000a6c5a97223 */ /* 0x040fe200000100ac */
[----:B------:R-:W-:Y:S01]  /*9270*/  FMUL.FTZ R171, R232, R6 ;  /* 0x00000006e8ab7220 */ /* 0x000fe20000410000 */
[----:B------:R-:W-:Y:S01]  /*9280*/  FFMA.FTZ R173, R197, R164, -R173 ;  /* 0x000000a4c5ad7223 */ /* 0x000fe200000108ad */
[-C--:B------:R-:W-:Y:S01]  /*9290*/  FFMA.FTZ R201, -R62, R128.reuse, R201 ;  /* 0x000000803ec97223 */ /* 0x080fe200000101c9 */
[----:B------:R-:W-:Y:S01]  /*92a0*/  FADD.FTZ R168, R168, R169 ;  /* 0x000000a9a8a87221 */ /* 0x000fe20000010000 */
[C---:B------:R-:W-:Y:S01]  /*92b0*/  FMUL.FTZ R169, R127.reuse, R175 ;  /* 0x000000af7fa97220 */ /* 0x040fe20000410000 */
[----:B------:R-:W-:Y:S01]  /*92c0*/  FMUL.FTZ R172, R127, R171 ;  /* 0x000000ab7fac7220 */ /* 0x000fe20000410000 */
[----:B------:R-:W-:Y:S01]  /*92d0*/  FFMA.FTZ R128, R63, -R128, R202 ;  /* 0x800000803f807223 */ /* 0x000fe200000100ca */
[-C--:B------:R-:W-:Y:S01]  /*92e0*/  FMUL.FTZ R182, R152, R7.reuse ;  /* 0x0000000798b67220 */ /* 0x080fe20000410000 */
        /* <DEDUP_REMOVED lines=36> */
[----:B------:R-:W-:Y:S01]  /*9530*/  FADD.FTZ R155, R155, R142 ;  /* 0x0000008e9b9b7221 */ /* 0x000fe20000010000 */
[----:B------:R-:W-:Y:S01]  /*9540*/  FADD.FTZ R140, R149, R140 ;  /* 0x0000008c958c7221 */ /* 0x000fe20000010000 */
[----:B------:R-:W0:Y:S01]  /*9550*/  LDC R151, c[0x0][0x388] ;  /* 0x0000e200ff977b82 */ /* 0x000e220000000800 */
[----:B------:R1:W-:Y:S01]  /*9560*/  STS [R43+0x4224], R162 ;  /* 0x004224a22b007388 */ /* 0x0003e20000000800 */
        /* <DEDUP_REMOVED lines=14> */
[----:B------:R-:W-:Y:S01]  /*9650*/  LEA R173, R120, R189, 0x2 ;  /* 0x000000bd78ad7211 */ /* 0x000fe200078e10ff */
[----:B------:R-:W-:Y:S01]  /*9660*/  FFMA.FTZ R38, R32, R222, R35 ;  /* 0x000000de20267223 */ /* 0x000fe20000010023 */
[----:B------:R-:W-:Y:S01]  /*9670*/  STS [R43+0x4214], R154 ;  /* 0x0042149a2b007388 */ /* 0x000fe20000000800 */
[----:B------:R-:W-:Y:S01]  /*9680*/  FFMA.FTZ R203, R23, -R203, R202 ;  /* 0x800000cb17cb7223 */ /* 0x000fe200000100ca */
[----:B------:R-:W-:Y:S01]  /*9690*/  FMUL.FTZ R35, R40, UR31 ;  /* 0x0000001f28237c20 */ /* 0x000fe20008410000 */
[----:B-1----:R-:W-:Y:S01]  /*96a0*/  FADD.FTZ R162, R136, R39 ;  /* 0x0000002788a27221 */ /* 0x002fe20000010000 */
[----:B------:R1:W-:Y:S01]  /*96b0*/  STS [R43+0x4208], R160 ;  /* 0x004208a02b007388 */ /* 0x0003e20000000800 */
[----:B------:R-:W-:Y:S01]  /*96c0*/  FFMA.FTZ R206, R24, -R206, R203 ;  /* 0x800000ce18ce7223 */ /* 0x000fe200000100cb */
[----:B0-----:R-:W-:Y:S01]  /*96d0*/  LEA R39, R151, -R124, 0x1 ;  /* 0x8000007c97277211 */ /* 0x001fe200078e08ff */
[----:B------:R-:W-:Y:S01]  /*96e0*/  FMUL.FTZ R120, R180, UR31 ;  /* 0x0000001fb4787c20 */ /* 0x000fe20008410000 */
[----:B------:R0:W-:Y:S01]  /*96f0*/  STS [R43+0x420c], R158 ;  /* 0x00420c9e2b007388 */ /* 0x0001e20000000800 */
[----:B------:R-:W-:Y:S01]  /*9700*/  FFMA.FTZ R207, R25, -R207, R206 ;  /* 0x800000cf19cf7223 */ /* 0x000fe200000100ce */
[----:B------:R-:W-:Y:S01]  /*9710*/  ISETP.GE.AND P6, PT, R39, 0x1, PT ;  /* 0x000000012700780c */ /* 0x000fe20003fc6270 */
[----:B------:R-:W-:Y:S01]  /*9720*/  FMUL.FTZ R171, R224, UR31 ;  /* 0x0000001fe0ab7c20 */ /* 0x000fe20008410000 */
[----:B------:R2:W-:Y:S01]  /*9730*/  STS [R43+0x4200], R44 ;  /* 0x0042002c2b007388 */ /* 0x0005e20000000800 */
[----:B------:R-:W-:Y:S01]  /*9740*/  FFMA.FTZ R210, R26, -R210, R207 ;  /* 0x800000d21ad27223 */ /* 0x000fe200000100cf */
[----:B-1----:R-:W-:Y:S01]  /*9750*/  FFMA.FTZ R160, R224, UR30, R35 ;  /* 0x0000001ee0a07c23 */ /* 0x002fe20008010023 */
[----:B------:R-:W-:Y:S01]  /*9760*/  FMUL.FTZ R35, R225, UR31 ;  /* 0x0000001fe1237c20 */ /* 0x000fe20008410000 */
[----:B------:R1:W-:Y:S01]  /*9770*/  STS [R43+0x4204], R140 ;  /* 0x0042048c2b007388 */ /* 0x0003e20000000800 */
[----:B------:R-:W-:Y:S01]  /*9780*/  FFMA.FTZ R211, R27, -R211, R210 ;  /* 0x800000d31bd37223 */ /* 0x000fe200000100d2 */
[----:B------:R-:W-:Y:S01]  /*9790*/  IADD3 R149, PT, PT, R190, 0x100, RZ ;  /* 0x00000100be957810 */ /* 0x000fe20007ffe0ff */
[----:B0-----:R-:W-:Y:S01]  /*97a0*/  FFMA.FTZ R158, R180, UR30, -R35 ;  /* 0x0000001eb49e7c23 */ /* 0x001fe20008010823 */
[----:B------:R-:W-:Y:S01]  /*97b0*/  BAR.SYNC.DEFER_BLOCKING 0x0 ;  /* 0x0000000000007b1d */ /* 0x000fe20000010000 */
[----:B------:R-:W-:Y:S01]  /*97c0*/  FMUL.FTZ R35, R228, UR31 ;  /* 0x0000001fe4237c20 */ /* 0x000fe20008410000 */
[----:B--2---:R-:W-:Y:S01]  /*97d0*/  FMUL.FTZ R44, R227, UR31 ;  /* 0x0000001fe32c7c20 */ /* 0x004fe20008410000 */
[----:B------:R-:W-:Y:S01]  /*97e0*/  FFMA.FTZ R214, R28, -R214, R211 ;  /* 0x800000d61cd67223 */ /* 0x000fe200000100d3 */
[----:B------:R-:W-:Y:S01]  /*97f0*/  IADD3 R151, PT, PT, R190, 0x180, RZ ;  /* 0x00000180be977810 */ /* 0x000fe20007ffe0ff */
[----:B------:R-:W-:Y:S01]  /*9800*/  FFMA.FTZ R148, R178, UR30, -R35 ;  /* 0x0000001eb2947c23 */ /* 0x000fe20008010823 */
[----:B------:R-:W-:Y:S01]  /*9810*/  FFMA.FTZ R167, R145, UR30, -R44 ;  /* 0x0000001e91a77c23 */ /* 0x000fe2000801082c */
[----:B------:R-:W-:Y:S01]  /*9820*/  FMUL.FTZ R44, R153, UR31 ;  /* 0x0000001f992c7c20 */ /* 0x000fe20008410000 */
[----:B------:R-:W-:Y:S01]  /*9830*/  FMUL.FTZ R35, R232, UR31 ;  /* 0x0000001fe8237c20 */ /* 0x000fe20008410000 */
[-C--:B------:R-:W-:Y:S01]  /*9840*/  LEA.HI R124, R149, R190.reuse, RZ, 0x1b ;  /* 0x000000be957c7211 */ /* 0x080fe200078fd8ff */
[----:B------:R-:W-:Y:S01]  /*9850*/  FFMA.FTZ R214, R29, -R215, R214 ;  /* 0x800000d71dd67223 */ /* 0x000fe200000100d6 */
[----:B------:R-:W-:Y:S01]  /*9860*/  FFMA.FTZ R159, R147, UR30, R44 ;  /* 0x0000001e939f7c23 */ /* 0x000fe2000801002c */
[----:B------:R-:W-:Y:S01]  /*9870*/  FFMA.FTZ R142, R174, UR30, -R35 ;  /* 0x0000001eae8e7c23 */ /* 0x000fe20008010823 */
[----:B------:R-:W-:Y:S01]  /*9880*/  FMUL.FTZ R35, R156, UR31 ;  /* 0x0000001f9c237c20 */ /* 0x000fe20008410000 */
[----:B------:R-:W-:Y:S01]  /*9890*/  FMUL.FTZ R44, R185, UR31 ;  /* 0x0000001fb92c7c20 */ /* 0x000fe20008410000 */
[----:B------:R-:W-:Y:S01]  /*98a0*/  LEA.HI R166, R151, R190, RZ, 0x1b ;  /* 0x000000be97a67211 */ /* 0x000fe200078fd8ff */
[----:B------:R-:W-:Y:S01]  /*98b0*/  FFMA.FTZ R214, R30, -R217, R214 ;  /* 0x800000d91ed67223 */ /* 0x000fe200000100d6 */
[----:B------:R-:W-:Y:S01]  /*98c0*/  LEA R168, R124, R189, 0x2 ;  /* 0x000000bd7ca87211 */ /* 0x000fe200078e10ff */
[----:B------:R-:W-:Y:S01]  /*98d0*/  FFMA.FTZ R136, R138, UR30, R35 ;  /* 0x0000001e8a887c23 */ /* 0x000fe20008010023 */
[----:B------:R-:W-:Y:S01]  /*98e0*/  FFMA.FTZ R135, R237, UR30, R44 ;  /* 0x0000001eed877c23 */ /* 0x000fe2000801002c */
[----:B------:R-:W-:Y:S01]  /*98f0*/  FMUL.FTZ R154, R145, UR31 ;  /* 0x0000001f919a7c20 */ /* 0x000fe20008410000 */
[----:B------:R-:W-:Y:S01]  /*9900*/  FMUL.FTZ R163, R178, UR31 ;  /* 0x0000001fb2a37c20 */ /* 0x000fe20008410000 */
[----:B------:R-:W-:Y:S01]  /*9910*/  FMUL.FTZ R161, R229, UR31 ;  /* 0x0000001fe5a17c20 */ /* 0x000fe20008410000 */
[----:B------:R-:W-:Y:S01]  /*9920*/  FMUL.FTZ R144, R150, UR31 ;  /* 0x0000001f96907c20 */ /* 0x000fe20008410000 */
[----:B------:R-:W0:Y:S01]  /*9930*/  LDS R173, [R173+0x4400] ;  /* 0x00440000adad7984 */ /* 0x000e220000000800 */
[----:B------:R-:W-:Y:S01]  /*9940*/  FMUL.FTZ R146, R147, UR31 ;  /* 0x0000001f93927c20 */ /* 0x000fe20008410000 */
[----:B------:R-:W-:Y:S01]  /*9950*/  FMUL.FTZ R157, R231, UR31 ;  /* 0x0000001fe79d7c20 */ /* 0x000fe20008410000 */
[----:B-1----:R-:W-:Y:S01]  /*9960*/  FMUL.FTZ R140, R152, UR31 ;  /* 0x0000001f988c7c20 */ /* 0x002fe20008410000 */
[----:B------:R-:W-:Y:S01]  /*9970*/  FMUL.FTZ R155, R174, UR31 ;  /* 0x0000001fae9b7c20 */ /* 0x000fe20008410000 */
[----:B------:R-:W-:Y:S01]  /*9980*/  FMUL.FTZ R151, R138, UR31 ;  /* 0x0000001f8a977c20 */ /* 0x000fe20008410000 */
[----:B------:R-:W-:Y:S01]  /*9990*/  FMUL.FTZ R124, R237, UR31 ;  /* 0x0000001fed7c7c20 */ /* 0x000fe20008410000 */
[----:B------:R-:W-:Y:S01]  /*99a0*/  FMUL.FTZ R149, R238, UR31 ;  /* 0x0000001fee957c20 */ /* 0x000fe20008410000 */
[----:B------:R-:W-:Y:S01]  /*99b0*/  FMUL.FTZ R35, R186, UR31 ;  /* 0x0000001fba237c20 */ /* 0x000fe20008410000 */
[----:B------:R-:W-:Y:S01]  /*99c0*/  FMUL.FTZ R44, R239, UR31 ;  /* 0x0000001fef2c7c20 */ /* 0x000fe20008410000 */
[----:B------:R-:W-:Y:S01]  /*99d0*/  FMUL.FTZ R164, R187, UR31 ;  /* 0x0000001fbba47c20 */ /* 0x000fe20008410000 */
[----:B------:R-:W-:Y:S01]  /*99e0*/  FFMA.FTZ R165, R225, UR30, R120 ;  /* 0x0000001ee1a57c23 */ /* 0x000fe20008010078 */
[----:B------:R-:W-:Y:S01]  /*99f0*/  FFMA.FTZ R219, R31, -R219, R214 ;  /* 0x800000db1fdb7223 */ /* 0x000fe200000100d6 */
[C---:B------:R-:W-:Y:S01]  /*9a00*/  ISETP.GE.AND P3, PT, R39.reuse, 0x81, PT ;  /* 0x000000812700780c */ /* 0x040fe20003f66270 */
[----:B------:R-:W-:Y:S01]  /*9a10*/  FFMA.FTZ R171, R40, UR30, -R171 ;  /* 0x0000001e28ab7c23 */ /* 0x000fe200080108ab */
[----:B------:R-:W-:Y:S01]  /*9a20*/  ISETP.GE.AND P4, PT, R39, 0x101, PT ;  /* 0x000001012700780c */ /* 0x000fe20003f86270 */
[----:B------:R-:W-:Y:S01]  /*9a30*/  FFMA.FTZ R154, R227, UR30, R154 ;  /* 0x0000001ee39a7c23 */ /* 0x000fe2000801009a */
[----:B------:R-:W-:Y:S01]  /*9a40*/  FFMA.FTZ R163, R228, UR30, R163 ;  /* 0x0000001ee4a37c23 */ /* 0x000fe200080100a3 */
[----:B------:R-:W-:Y:S01]  /*9a50*/  FFMA.FTZ R161, R150, UR30, -R161 ;  /* 0x0000001e96a17c23 */ /* 0x000fe200080108a1 */
[----:B------:R-:W-:Y:S01]  /*9a60*/  FFMA.FTZ R144, R229, UR30, R144 ;  /* 0x0000001ee5907c23 */ /* 0x000fe20008010090 */
[----:B------:R-:W-:Y:S01]  /*9a70*/  FFMA.FTZ R146, R153, UR30, -R146 ;  /* 0x0000001e99927c23 */ /* 0x000fe20008010892 */
[----:B------:R-:W-:Y:S01]  /*9a80*/  FFMA.FTZ R157, R152, UR30, -R157 ;  /* 0x0000001e989d7c23 */ /* 0x000fe2000801089d */
[----:B------:R-:W-:Y:S01]  /*9a90*/  FFMA.FTZ R140, R231, UR30, R140 ;  /* 0x0000001ee78c7c23 */ /* 0x000fe2000801008c */
        /* <DEDUP_REMOVED lines=13> */
.L_x_4985:
[----:B------:R-:W-:Y:S05]  /*9b70*/  BSYNC.RECONVERGENT B0 ;  /* 0x0000000000007941 */ /* 0x000fea0003800200 */
.L_x_4984:
[----:B------:R-:W-:Y:S04]  /*9b80*/  BSSY.RECONVERGENT B0, `(.L_x_4986) ;  /* 0x0000003000007945 */ /* 0x000fe80003800200 */
[----:B------:R-:W-:Y:S05]  /*9b90*/  @!P3 BRA `(.L_x_4987) ;  /* 0x000000000004b947 */ /* 0x000fea0003800000 */
[----:B0-----:R2:W-:Y:S02]  /*9ba0*/  REDG.E.ADD.F32.FTZ.RN.STRONG.GPU desc[UR28][R122.64+0x200], R173 ;  /* 0x000200ad7a0079a6 */ /* 0x0015e4000c12f31c */
.L_x_4987:
[----:B------:R-:W-:Y:S05]  /*9bb0*/  BSYNC.RECONVERGENT B0 ;  /* 0x0000000000007941 */ /* 0x000fea0003800200 */
.L_x_4986:
[----:B-1----:R1:W0:Y:S01]  /*9bc0*/  LDS R35, [R168+0x4600] ;  /* 0x00460000a8237984 */ /* 0x0022220000000800 */
[----:B------:R-:W-:Y:S01]  /*9bd0*/  BSSY.RECONVERGENT B0, `(.L_x_4988) ;  /* 0x0000004000007945 */ /* 0x000fe20003800200 */
[----:B------:R-:W-:-:S03]  /*9be0*/  LEA R166, R166, R189, 0x2 ;  /* 0x000000bda6a67211 */ /* 0x000fc600078e10ff */
[----:B------:R-:W-:Y:S05]  /*9bf0*/  @!P4 BRA `(.L_x_4989) ;  /* 0x000000000004c947 */ /* 0x000fea0003800000 */
[----:B0-----:R0:W-:Y:S02]  /*9c00*/  REDG.E.ADD.F32.FTZ.RN.STRONG.GPU desc[UR28][R122.64+0x400], R35 ;  /* 0x000400237a0079a6 */ /* 0x0011e4000c12f31c */
.L_x_4989:
[----:B------:R-:W-:Y:S05]  /*9c10*/  BSYNC.RECONVERGENT B0 ;  /* 0x0000000000007941 */ /* 0x000fea0003800200 */
.L_x_4988:
[----:B0-2---:R0:W2:Y:S01]  /*9c20*/  LDS R173, [R166+0x4800] ;  /* 0x00480000a6ad7984 */ /* 0x0050a20000000800 */
[----:B------:R-:W-:Y:S01]  /*9c30*/  BSSY.RECONVERGENT B0, `(.L_x_4990) ;  /* 0x0000005000007945 */ /* 0x000fe20003800200 */
[C---:B------:R-:W-:Y:S02]  /*9c40*/  IADD3 R35, PT, PT, R190.reuse, 0x200, RZ ;  /* 0x00000200be237810 */ /* 0x040fe40007ffe0ff */
[----:B------:R-:W-:Y:S01]  /*9c50*/  IADD3 R175, PT, PT, R190, 0x280, RZ ;  /* 0x00000280beaf7810 */ /* 0x000fe20007ffe0ff */
[----:B------:R-:W-:Y:S06]  /*9c60*/  @!P5 BRA `(.L_x_4991) ;  /* 0x000000000004d947 */ /* 0x000fec0003800000 */
[----:B--2---:R2:W-:Y:S02]  /*9c70*/  REDG.E.ADD.F32.FTZ.RN.STRONG.GPU desc[UR28][R122.64+0x600], R173 ;  /* 0x000600ad7a0079a6 */ /* 0x0045e4000c12f31c */
.L_x_4991:
[----:B------:R-:W-:Y:S05]  /*9c80*/  BSYNC.RECONVERGENT B0 ;  /* 0x0000000000007941 */ /* 0x000fea0003800200 */
.L_x_4990:
[-C--:B------:R-:W-:Y:S01]  /*9c90*/  LEA.HI R164, R35, R190.reuse, RZ, 0x1b ;  /* 0x000000be23a47211 */ /* 0x080fe200078fd8ff */
[----:B------:R-:W-:Y:S01]  /*9ca0*/  BSSY.RECONVERGENT B0, `(.L_x_4992) ;  /* 0x000000e000007945 */ /* 0x000fe20003800200 */
[----:B--2---:R-:W-:Y:S02]  /*9cb0*/  IADD3 R173, PT, PT, R190, 0x300, RZ ;  /* 0x00000300bead7810 */ /* 0x004fe40007ffe0ff */
[----:B------:R-:W-:Y:S02]  /*9cc0*/  LEA R164, R164, R189, 0x2 ;  /* 0x000000bda4a47211 */ /* 0x000fe400078e10ff */
[-C--:B-1----:R-:W-:Y:S02]  /*9cd0*/  LEA.HI R168, R173, R190.reuse, RZ, 0x1b ;  /* 0x000000beada87211 */ /* 0x082fe400078fd8ff */
[----:B------:R-:W-:Y:S01]  /*9ce0*/  ISETP.GE.AND P6, PT, R39, 0x201, PT ;  /* 0x000002012700780c */ /* 0x000fe20003fc6270 */
[----:B------:R1:W2:Y:S01]  /*9cf0*/  LDS R173, [R164+0x4a00] ;  /* 0x004a0000a4ad7984 */ /* 0x0002a20000000800 */
[----:B0-----:R-:W-:-:S02]  /*9d00*/  LEA.HI R166, R175, R190, RZ, 0x1b ;  /* 0x000000beafa67211 */ /* 0x001fc400078fd8ff */
[----:B------:R-:W-:Y:S02]  /*9d10*/  IADD3 R175, PT, PT, R190, 0x380, RZ ;  /* 0x00000380beaf7810 */ /* 0x000fe40007ffe0ff */
[----:B------:R-:W-:Y:S02]  /*9d20*/  LEA R166, R166, R189, 0x2 ;  /* 0x000000bda6a67211 */ /* 0x000fe400078e10ff */
[C---:B------:R-:W-:Y:S02]  /*9d30*/  ISETP.GE.AND P3, PT, R39.reuse, 0x281, PT ;  /* 0x000002812700780c */ /* 0x040fe40003f66270 */
[C---:B------:R-:W-:Y:S02]  /*9d40*/  ISETP.GE.AND P4, PT, R39.reuse, 0x301, PT ;  /* 0x000003012700780c */ /* 0x040fe40003f86270 */
[----:B------:R-:W-:Y:S01]  /*9d50*/  ISETP.GE.AND P5, PT, R39, 0x381, PT ;  /* 0x000003812700780c */ /* 0x000fe20003fa6270 */
[----:B-1----:R-:W-:-:S12]  /*9d60*/  @!P6 BRA `(.L_x_4993) ;  /* 0x000000000004e947 */ /* 0x002fd80003800000 */
[----:B--2---:R0:W-:Y:S02]  /*9d70*/  REDG.E.ADD.F32.FTZ.RN.STRONG.GPU desc[UR28][R122.64+0x800], R173 ;  /* 0x000800ad7a0079a6 */ /* 0x0041e4000c12f31c */
.L_x_4993:
[----:B------:R-:W-:Y:S05]  /*9d80*/  BSYNC.RECONVERGENT B0 ;  /* 0x0000000000007941 */ /* 0x000fea0003800200 */
.L_x_4992:
[----:B0-2---:R0:W1:Y:S01]  /*9d90*/  LDS R173, [R166+0x4c00] ;  /* 0x004c0000a6ad7984 */ /* 0x0050620000000800 */
[----:B------:R-:W-:Y:S01]  /*9da0*/  BSSY.RECONVERGENT B0, `(.L_x_4994) ;  /* 0x0000005000007945 */ /* 0x000fe20003800200 */
[----:B------:R-:W-:Y:S02]  /*9db0*/  LEA.HI R164, R175, R190, RZ, 0x1b ;  /* 0x000000beafa47211 */ /* 0x000fe400078fd8ff */
[----:B------:R-:W-:Y:S01]  /*9dc0*/  LEA R168, R168, R189, 0x2 ;  /* 0x000000bda8a87211 */ /* 0x000fe200078e10ff */
[----:B------:R-:W-:Y:S06]  /*9dd0*/  @!P3 BRA `(.L_x_4995) ;  /* 0x000000000004b947 */ /* 0x000fec0003800000 */
[----:B-1----:R2:W-:Y:S02]  /*9de0*/  REDG.E.ADD.F32.FTZ.RN.STRONG.GPU desc[UR28][R122.64+0xa00], R173 ;  /* 0x000a00ad7a0079a6 */ /* 0x0025e4000c12f31c */
.L_x_4995:
[----:B------:R-:W-:Y:S05]  /*9df0*/  BSYNC.RECONVERGENT B0 ;  /* 0x0000000000007941 */ /* 0x000fea0003800200 */
.L_x_4994:
[----:B-12---:R1:W2:Y:S01]  /*9e00*/  LDS R173, [R168+0x4e00] ;  /* 0x004e0000a8ad7984 */ /* 0x0062a20000000800 */
[----:B------:R-:W-:Y:S01]  /*9e10*/  BSSY.RECONVERGENT B0, `(.L_x_4996) ;  /* 0x0000004000007945 */ /* 0x000fe20003800200 */
[----:B------:R-:W-:-:S03]  /*9e20*/  LEA R164, R164, R189, 0x2 ;  /* 0x000000bda4a47211 */ /* 0x000fc600078e10ff */
[----:B------:R-:W-:Y:S05]  /*9e30*/  @!P4 BRA `(.L_x_4997) ;  /* 0x000000000004c947 */ /* 0x000fea0003800000 */
[----:B--2---:R2:W-:Y:S02]  /*9e40*/  REDG.E.ADD.F32.FTZ.RN.STRONG.GPU desc[UR28][R122.64+0xc00], R173 ;  /* 0x000c00ad7a0079a6 */ /* 0x0045e4000c12f31c */
.L_x_4997:
[----:B------:R-:W-:Y:S05]  /*9e50*/  BSYNC.RECONVERGENT B0 ;  /* 0x0000000000007941 */ /* 0x000fea0003800200 */
.L_x_4996:
[----:B--2---:R2:W0:Y:S01]  /*9e60*/  LDS R173, [R164+0x5000] ;  /* 0x00500000a4ad7984 */ /* 0x0044220000000800 */
[----:B------:R-:W-:Y:S01]  /*9e70*/  BSSY.RECONVERGENT B0, `(.L_x_4998) ;  /* 0x0000005000007945 */ /* 0x000fe20003800200 */
[C---:B------:R-:W-:Y:S02]  /*9e80*/  LOP3.LUT R175, R190.reuse, 0x400, RZ, 0xfc, !PT ;  /* 0x00000400beaf7812 */ /* 0x040fe400078efcff */
[----:B------:R-:W-:Y:S01]  /*9e90*/  IADD3 R177, PT, PT, R190, 0x480, RZ ;  /* 0x00000480beb17810 */ /* 0x000fe20007ffe0ff */
[----:B------:R-:W-:Y:S06]  /*9ea0*/  @!P5 BRA `(.L_x_4999) ;  /* 0x000000000004d947 */ /* 0x000fec0003800000 */
[----:B0-----:R0:W-:Y:S02]  /*9eb0*/  REDG.E.ADD.F32.FTZ.RN.STRONG.GPU desc[UR28][R122.64+0xe00], R173 ;  /* 0x000e00ad7a0079a6 */ /* 0x0011e4000c12f31c */
.L_x_4999:
[----:B------:R-:W-:Y:S05]  /*9ec0*/  BSYNC.RECONVERGENT B0 ;  /* 0x0000000000007941 */ /* 0x000fea0003800200 */
.L_x_4998:
[-C--:B--2---:R-:W-:Y:S01]  /*9ed0*/  LEA.HI R164, R175, R190.reuse, RZ, 0x1b ;  /* 0x000000beafa47211 */ /* 0x084fe200078fd8ff */
[----:B------:R-:W-:Y:S01]  /*9ee0*/  BSSY.RECONVERGENT B0, `(.L_x_5000) ;  /* 0x000000e000007945 */ /* 0x000fe20003800200 */
[----:B0-----:R-:W-:Y:S02]  /*9ef0*/  IADD3 R173, PT, PT, R190, 0x500, RZ ;  /* 0x00000500bead7810 */ /* 0x001fe40007ffe0ff */
[----:B------:R-:W-:Y:S02]  /*9f00*/  LEA R164, R164, R189, 0x2 ;  /* 0x000000bda4a47211 */ /* 0x000fe400078e10ff */
[-C--:B-1----:R-:W-:Y:S02]  /*9f10*/  LEA.HI R168, R173, R190.reuse, RZ, 0x1b ;  /* 0x000000beada87211 */ /* 0x082fe400078fd8ff */
[----:B------:R-:W-:Y:S01]  /*9f20*/  ISETP.GE.AND P6, PT, R39, 0x401, PT ;  /* 0x000004012700780c */ /* 0x000fe20003fc6270 */
[----:B------:R0:W1:Y:S01]  /*9f30*/  LDS R173, [R164+0x5200] ;  /* 0x00520000a4ad7984 */ /* 0x0000620000000800 */
[----:B------:R-:W-:-:S02]  /*9f40*/  LEA.HI R166, R177, R190, RZ, 0x1b ;  /* 0x000000beb1a67211 */ /* 0x000fc400078fd8ff */
[----:B------:R-:W-:Y:S02]  /*9f50*/  IADD3 R175, PT, PT, R190, 0x580, RZ ;  /* 0x00000580beaf7810 */ /* 0x000fe40007ffe0ff */
[----:B------:R-:W-:Y:S02]  /*9f60*/  LEA R166, R166, R189, 0x2 ;  /* 0x000000bda6a67211 */ /* 0x000fe400078e10ff */
[C---:B------:R-:W-:Y:S02]  /*9f70*/  ISETP.GE.AND P3, PT, R39.reuse, 0x481, PT ;  /* 0x000004812700780c */ /* 0x040fe40003f66270 */
[C---:B------:R-:W-:Y:S02]  /*9f80*/  ISETP.GE.AND P4, PT, R39.reuse, 0x501, PT ;  /* 0x000005012700780c */ /* 0x040fe40003f86270 */
[----:B------:R-:W-:Y:S01]  /*9f90*/  ISETP.GE.AND P5, PT, R39, 0x581, PT ;  /* 0x000005812700780c */ /* 0x000fe20003fa6270 */
[----:B------:R-:W-:-:S12]  /*9fa0*/  @!P6 BRA `(.L_x_5001) ;  /* 0x000000000004e947 */ /* 0x000fd80003800000 */
[----:B-1----:R2:W-:Y:S02]  /*9fb0*/  REDG.E.ADD.F32.FTZ.RN.STRONG.GPU desc[UR28][R122.64+0x1000], R173 ;  /* 0x001000ad7a0079a6 */ /* 0x0025e4000c12f31c */
.L_x_5001:
[----:B------:R-:W-:Y:S05]  /*9fc0*/  BSYNC.RECONVERGENT B0 ;  /* 0x0000000000007941 */ /* 0x000fea0003800200 */
.L_x_5000:
[----:B-12---:R1:W2:Y:S01]  /*9fd0*/  LDS R173, [R166+0x5400] ;  /* 0x00540000a6ad7984 */ /* 0x0062a20000000800 */
[----:B------:R-:W-:Y:S01]  /*9fe0*/  BSSY.RECONVERGENT B0, `(.L_x_5002) ;  /* 0x0000005000007945 */ /* 0x000fe20003800200 */
[----:B0-----:R-:W-:Y:S02]  /*9ff0*/  LEA.HI R164, R175, R190, RZ, 0x1b ;  /* 0x000000beafa47211 */ /* 0x001fe400078fd8ff */
[----:B------:R-:W-:Y:S01]  /*a000*/  LEA R168, R168, R189, 0x2 ;  /* 0x000000bda8a87211 */ /* 0x000fe200078e10ff */
[----:B------:R-:W-:Y:S06]  /*a010*/  @!P3 BRA `(.L_x_5003) ;  /* 0x000000000004b947 */ /* 0x000fec0003800000 */
[----:B--2---:R0:W-:Y:S02]  /*a020*/  REDG.E.ADD.F32.FTZ.RN.STRONG.GPU desc[UR28][R122.64+0x1200], R173 ;  /* 0x001200ad7a0079a6 */ /* 0x0041e4000c12f31c */
.L_x_5003:
[----:B------:R-:W-:Y:S05]  /*a030*/  BSYNC.RECONVERGENT B0 ;  /* 0x0000000000007941 */ /* 0x000fea0003800200 */
.L_x_5002:
[----:B0-2---:R0:W2:Y:S01]  /*a040*/  LDS R173, [R168+0x5600] ;  /* 0x00560000a8ad7984 */ /* 0x0050a20000000800 */
[----:B------:R-:W-:Y:S01]  /*a050*/  BSSY.RECONVERGENT B0, `(.L_x_5004) ;  /* 0x0000004000007945 */ /* 0x000fe20003800200 */
[----:B------:R-:W-:-:S03]  /*a060*/  LEA R164, R164, R189, 0x2 ;  /* 0x000000bda4a47211 */ /* 0x000fc600078e10ff */
[----:B------:R-:W-:Y:S05]  /*a070*/  @!P4 BRA `(.L_x_5005) ;  /* 0x000000000004c947 */ /* 0x000fea0003800000 */
[----:B--2---:R2:W-:Y:S02]  /*a080*/  REDG.E.ADD.F32.FTZ.RN.STRONG.GPU desc[UR28][R122.64+0x1400], R173 ;  /* 0x001400ad7a0079a6 */ /* 0x0045e4000c12f31c */
.L_x_5005:
[----:B------:R-:W-:Y:S05]  /*a090*/  BSYNC.RECONVERGENT B0 ;  /* 0x0000000000007941 */ /* 0x000fea0003800200 */
.L_x_5004:
[----:B--2---:R2:W0:Y:S01]  /*a0a0*/  LDS R173, [R164+0x5800] ;  /* 0x00580000a4ad7984 */ /* 0x0044220000000800 */
[----:B------:R-:W-:Y:S01]  /*a0b0*/  BSSY.RECONVERGENT B0, `(.L_x_5006) ;  /* 0x0000005000007945 */ /* 0x000fe20003800200 */
[C---:B------:R-:W-:Y:S02]  /*a0c0*/  IADD3 R175, PT, PT, R190.reuse, 0x600, RZ ;  /* 0x00000600beaf7810 */ /* 0x040fe40007ffe0ff */
[----:B------:R-:W-:Y:S01]  /*a0d0*/  IADD3 R177, PT, PT, R190, 0x680, RZ ;  /* 0x00000680beb17810 */ /* 0x000fe20007ffe0ff */
[----:B------:R-:W-:Y:S06]  /*a0e0*/  @!P5 BRA `(.L_x_5007) ;  /* 0x000000000004d947 */ /* 0x000fec0003800000 */
[----:B0-----:R0:W-:Y:S02]  /*a0f0*/  REDG.E.ADD.F32.FTZ.RN.STRONG.GPU desc[UR28][R122.64+0x1600], R173 ;  /* 0x001600ad7a0079a6 */ /* 0x0011e4000c12f31c */
.L_x_5007:
[----:B------:R-:W-:Y:S05]  /*a100*/  BSYNC.RECONVERGENT B0 ;  /* 0x0000000000007941 */ /* 0x000fea0003800200 */
.L_x_5006:
[-C--:B--2---:R-:W-:Y:S01]  /*a110*/  LEA.HI R164, R175, R190.reuse, RZ, 0x1b ;  /* 0x000000beafa47211 */ /* 0x084fe200078fd8ff */
[----:B------:R-:W-:Y:S01]  /*a120*/  BSSY.RECONVERGENT B0, `(.L_x_5008) ;  /* 0x000000e000007945 */ /* 0x000fe20003800200 */
[----:B0-----:R-:W-:Y:S02]  /*a130*/  IADD3 R173, PT, PT, R190, 0x700, RZ ;  /* 0x00000700bead7810 */ /* 0x001fe40007ffe0ff */
[----:B------:R-:W-:Y:S02]  /*a140*/  LEA R164, R164, R189, 0x2 ;  /* 0x000000bda4a47211 */ /* 0x000fe400078e10ff */
[-C--:B------:R-:W-:Y:S02]  /*a150*/  LEA.HI R168, R173, R190.reuse, RZ, 0x1b ;  /* 0x000000beada87211 */ /* 0x080fe400078fd8ff */
[----:B------:R-:W-:Y:S01]  /*a160*/  ISETP.GE.AND P6, PT, R39, 0x601, PT ;  /* 0x000006012700780c */ /* 0x000fe20003fc6270 */
[----:B------:R0:W2:Y:S01]  /*a170*/  LDS R173, [R164+0x5a00] ;  /* 0x005a0000a4ad7984 */ /* 0x0000a20000000800 */
[----:B-1----:R-:W-:-:S02]  /*a180*/  LEA.HI R166, R177, R190, RZ, 0x1b ;  /* 0x000000beb1a67211 */ /* 0x002fc400078fd8ff */
[----:B------:R-:W-:Y:S02]  /*a190*/  IADD3 R175, PT, PT, R190, 0x780, RZ ;  /* 0x00000780beaf7810 */ /* 0x000fe40007ffe0ff */
[----:B------:R-:W-:Y:S02]  /*a1a0*/  LEA R166, R166, R189, 0x2 ;  /* 0x000000bda6a67211 */ /* 0x000fe400078e10ff */
[C---:B------:R-:W-:Y:S02]  /*a1b0*/  ISETP.GE.AND P3, PT, R39.reuse, 0x681, PT ;  /* 0x000006812700780c */ /* 0x040fe40003f66270 */
[C---:B------:R-:W-:Y:S02]  /*a1c0*/  ISETP.GE.AND P4, PT, R39.reuse, 0x701, PT ;  /* 0x000007012700780c */ /* 0x040fe40003f86270 */
[----:B------:R-:W-:Y:S01]  /*a1d0*/  ISETP.GE.AND P5, PT, R39, 0x781, PT ;  /* 0x000007812700780c */ /* 0x000fe20003fa6270 */
[----:B------:R-:W-:-:S12]  /*a1e0*/  @!P6 BRA `(.L_x_5009) ;  /* 0x000000000004e947 */ /* 0x000fd80003800000 */
[----:B--2---:R1:W-:Y:S02]  /*a1f0*/  REDG.E.ADD.F32.FTZ.RN.STRONG.GPU desc[UR28][R122.64+0x1800], R173 ;  /* 0x001800ad7a0079a6 */ /* 0x0043e4000c12f31c */
.L_x_5009:
[----:B------:R-:W-:Y:S05]  /*a200*/  BSYNC.RECONVERGENT B0 ;  /* 0x0000000000007941 */ /* 0x000fea0003800200 */
.L_x_5008:
[----:B-12---:R1:W2:Y:S01]  /*a210*/  LDS R173, [R166+0x5c00] ;  /* 0x005c0000a6ad7984 */ /* 0x0062a20000000800 */
[----:B------:R-:W-:Y:S01]  /*a220*/  BSSY.RECONVERGENT B0, `(.L_x_5010) ;  /* 0x0000005000007945 */ /* 0x000fe20003800200 */
[----:B0-----:R-:W-:Y:S02]  /*a230*/  LEA.HI R164, R175, R190, RZ, 0x1b ;  /* 0x000000beafa47211 */ /* 0x001fe400078fd8ff */
[----:B------:R-:W-:Y:S01]  /*a240*/  LEA R168, R168, R189, 0x2 ;  /* 0x000000bda8a87211 */ /* 0x000fe200078e10ff */
[----:B------:R-:W-:Y:S06]  /*a250*/  @!P3 BRA `(.L_x_5011) ;  /* 0x000000000004b947 */ /* 0x000fec0003800000 */
[----:B--2---:R0:W-:Y:S02]  /*a260*/  REDG.E.ADD.F32.FTZ.RN.STRONG.GPU desc[UR28][R122.64+0x1a00], R173 ;  /* 0x001a00ad7a0079a6 */ /* 0x0041e4000c12f31c */
.L_x_5011:
[----:B------:R-:W-:Y:S05]  /*a270*/  BSYNC.RECONVERGENT B0 ;  /* 0x0000000000007941 */ /* 0x000fea0003800200 */
.L_x_5010:
[----:B0-2---:R0:W2:Y:S01]  /*a280*/  LDS R173, [R168+0x5e00] ;  /* 0x005e0000a8ad7984 */ /* 0x0050a20000000800 */
[----:B------:R-:W-:Y:S01]  /*a290*/  BSSY.RECONVERGENT B0, `(.L_x_5012) ;  /* 0x0000004000007945 */ /* 0x000fe20003800200 */
[----:B------:R-:W-:-:S03]  /*a2a0*/  LEA R164, R164, R189, 0x2 ;  /* 0x000000bda4a47211 */ /* 0x000fc600078e10ff */
[----:B------:R-:W-:Y:S05]  /*a2b0*/  @!P4 BRA `(.L_x_5013) ;  /* 0x000000000004c947 */ /* 0x000fea0003800000 */
[----:B--2---:R2:W-:Y:S02]  /*a2c0*/  REDG.E.ADD.F32.FTZ.RN.STRONG.GPU desc[UR28][R122.64+0x1c00], R173 ;  /* 0x001c00ad7a0079a6 */ /* 0x0045e4000c12f31c */
.L_x_5013:
[----:B------:R-:W-:Y:S05]  /*a2d0*/  BSYNC.RECONVERGENT B0 ;  /* 0x0000000000007941 */ /* 0x000fea0003800200 */
.L_x_5012:
[----:B--2---:R2:W0:Y:S01]  /*a2e0*/  LDS R173, [R164+0x6000] ;  /* 0x00600000a4ad7984 */ /* 0x0044220000000800 */
[----:B------:R-:W-:Y:S01]  /*a2f0*/  BSSY.RECONVERGENT B0, `(.L_x_5014) ;  /* 0x0000005000007945 */ /* 0x000fe20003800200 */
[C---:B------:R-:W-:Y:S02]  /*a300*/  LOP3.LUT R175, R190.reuse, 0x800, RZ, 0xfc, !PT ;  /* 0x00000800beaf7812 */ /* 0x040fe400078efcff */
[----:B------:R-:W-:Y:S01]  /*a310*/  IADD3 R177, PT, PT, R190, 0x880, RZ ;  /* 0x00000880beb17810 */ /* 0x000fe20007ffe0ff */
[----:B------:R-:W-:Y:S06]  /*a320*/  @!P5 BRA `(.L_x_5015) ;  /* 0x000000000004d947 */ /* 0x000fec0003800000 */
[----:B0-----:R0:W-:Y:S02]  /*a330*/  REDG.E.ADD.F32.FTZ.RN.STRONG.GPU desc[UR28][R122.64+0x1e00], R173 ;  /* 0x001e00ad7a0079a6 */ /* 0x0011e4000c12f31c */
.L_x_5015:
[----:B------:R-:W-:Y:S05]  /*a340*/  BSYNC.RECONVERGENT B0 ;  /* 0x0000000000007941 */ /* 0x000fea0003800200 */
.L_x_5014:
        /* <DEDUP_REMOVED lines=15> */
.L_x_5017:
[----:B------:R-:W-:Y:S05]  /*a440*/  BSYNC.RECONVERGENT B0 ;  /* 0x0000000000007941 */ /* 0x000fea0003800200 */
.L_x_5016:
[----:B-12---:R1:W2:Y:S01]  /*a450*/  LDS R173, [R166+0x6400] ;  /* 0x00640000a6ad7984 */ /* 0x0062a20000000800 */
[----:B------:R-:W-:Y:S01]  /*a460*/  BSSY.RECONVERGENT B0, `(.L_x_5018) ;  /* 0x0000005000007945 */ /* 0x000fe20003800200 */
[----:B0-----:R-:W-:Y:S02]  /*a470*/  LEA.HI R164, R175, R190, RZ, 0x1b ;  /* 0x000000beafa47211 */ /* 0x001fe400078fd8ff */
[----:B------:R-:W-:Y:S01]  /*a480*/  LEA R168, R168, R189, 0x2 ;  /* 0x000000bda8a87211 */ /* 0x000fe200078e10ff */
[----:B------:R-:W-:Y:S06]  /*a490*/  @!P3 BRA `(.L_x_5019) ;  /* 0x000000000004b947 */ /* 0x000fec0003800000 */
[----:B--2---:R0:W-:Y:S02]  /*a4a0*/  REDG.E.ADD.F32.FTZ.RN.STRONG.GPU desc[UR28][R122.64+0x2200], R173 ;  /* 0x002200ad7a0079a6 */ /* 0x0041e4000c12f31c */
.L_x_5019:
[----:B------:R-:W-:Y:S05]  /*a4b0*/  BSYNC.RECONVERGENT B0 ;  /* 0x0000000000007941 */ /* 0x000fea0003800200 */
.L_x_5018:
[----:B0-2---:R0:W2:Y:S01]  /*a4c0*/  LDS R173, [R168+0x6600] ;  /* 0x00660000a8ad7984 */ /* 0x0050a20000000800 */
[----:B------:R-:W-:Y:S01]  /*a4d0*/  BSSY.RECONVERGENT B0, `(.L_x_5020) ;  /* 0x0000004000007945 */ /* 0x000fe20003800200 */
[----:B------:R-:W-:-:S03]  /*a4e0*/  LEA R164, R164, R189, 0x2 ;  /* 0x000000bda4a47211 */ /* 0x000fc600078e10ff */
[----:B------:R-:W-:Y:S05]  /*a4f0*/  @!P4 BRA `(.L_x_5021) ;  /* 0x000000000004c947 */ /* 0x000fea0003800000 */
[----:B--2---:R2:W-:Y:S02]  /*a500*/  REDG.E.ADD.F32.FTZ.RN.STRONG.GPU desc[UR28][R122.64+0x2400], R173 ;  /* 0x002400ad7a0079a6 */ /* 0x0045e4000c12f31c */
.L_x_5021:
[----:B------:R-:W-:Y:S05]  /*a510*/  BSYNC.RECONVERGENT B0 ;  /* 0x0000000000007941 */ /* 0x000fea0003800200 */
.L_x_5020:
[----:B--2---:R2:W0:Y:S01]  /*a520*/  LDS R173, [R164+0x6800] ;  /* 0x00680000a4ad7984 */ /* 0x0044220000000800 */
[----:B------:R-:W-:Y:S01]  /*a530*/  BSSY.RECONVERGENT B0, `(.L_x_5022) ;  /* 0x0000005000007945 */ /* 0x000fe20003800200 */
[C---:B------:R-:W-:Y:S02]  /*a540*/  IADD3 R175, PT, PT, R190.reuse, 0xa00, RZ ;  /* 0x00000a00beaf7810 */ /* 0x040fe40007ffe0ff */
[----:B------:R-:W-:Y:S01]  /*a550*/  IADD3 R177, PT, PT, R190, 0xa80, RZ ;  /* 0x00000a80beb17810 */ /* 0x000fe20007ffe0ff */
[----:B------:R-:W-:Y:S06]  /*a560*/  @!P5 BRA `(.L_x_5023) ;  /* 0x000000000004d947 */ /* 0x000fec0003800000 */
[----:B0-----:R0:W-:Y:S02]  /*a570*/  REDG.E.ADD.F32.FTZ.RN.STRONG.GPU desc[UR28][R122.64+0x2600], R173 ;  /* 0x002600ad7a0079a6 */ /* 0x0011e4000c12f31c */
.L_x_5023:
[----:B------:R-:W-:Y:S05]  /*a580*/  BSYNC.RECONVERGENT B0 ;  /* 0x0000000000007941 */ /* 0x000fea0003800200 */
.L_x_5022:
        /* <DEDUP_REMOVED lines=15> */
.L_x_5025:
[----:B------:R-:W-:Y:S05]  /*a680*/  BSYNC.RECONVERGENT B0 ;  /* 0x0000000000007941 */ /* 0x000fea0003800200 */
.L_x_5024:
[----:B-12---:R1:W2:Y:S01]  /*a690*/  LDS R173, [R166+0x6c00] ;  /* 0x006c0000a6ad7984 */ /* 0x0062a20000000800 */
[----:B------:R-:W-:Y:S01]  /*a6a0*/  BSSY.RECONVERGENT B0, `(.L_x_5026) ;  /* 0x0000005000007945 */ /* 0x000fe20003800200 */
[----:B0-----:R-:W-:Y:S02]  /*a6b0*/  LEA.HI R164, R175, R190, RZ, 0x1b ;  /* 0x000000beafa47211 */ /* 0x001fe400078fd8ff */
[----:B------:R-:W-:Y:S01]  /*a6c0*/  LEA R168, R168, R189, 0x2 ;  /* 0x000000bda8a87211 */ /* 0x000fe200078e10ff */
[----:B------:R-:W-:Y:S06]  /*a6d0*/  @!P3 BRA `(.L_x_5027) ;  /* 0x000000000004b947 */ /* 0x000fec0003800000 */
[----:B--2---:R0:W-:Y:S02]  /*a6e0*/  REDG.E.ADD.F32.FTZ.RN.STRONG.GPU desc[UR28][R122.64+0x2a00], R173 ;  /* 0x002a00ad7a0079a6 */ /* 0x0041e4000c12f31c */
.L_x_5027:
[----:B------:R-:W-:Y:S05]  /*a6f0*/  BSYNC.RECONVERGENT B0 ;  /* 0x0000000000007941 */ /* 0x000fea0003800200 */
.L_x_5026:
[----:B0-2---:R0:W2:Y:S01]  /*a700*/  LDS R173, [R168+0x6e00] ;  /* 0x006e0000a8ad7984 */ /* 0x0050a20000000800 */
[----:B------:R-:W-:Y:S01]  /*a710*/  BSSY.RECONVERGENT B0, `(.L_x_5028) ;  /* 0x0000004000007945 */ /* 0x000fe20003800200 */
[----:B------:R-:W-:-:S03]  /*a720*/  LEA R164, R164, R189, 0x2 ;  /* 0x000000bda4a47211 */ /* 0x000fc600078e10ff */
[----:B------:R-:W-:Y:S05]  /*a730*/  @!P4 BRA `(.L_x_5029) ;  /* 0x000000000004c947 */ /* 0x000fea0003800000 */
[----:B--2---:R2:W-:Y:S02]  /*a740*/  REDG.E.ADD.F32.FTZ.RN.STRONG.GPU desc[UR28][R122.64+0x2c00], R173 ;  /* 0x002c00ad7a0079a6 */ /* 0x0045e4000c12f31c */
.L_x_5029:
[----:B------:R-:W-:Y:S05]  /*a750*/  BSYNC.RECONVERGENT B0 ;  /* 0x0000000000007941 */ /* 0x000fea0003800200 */
.L_x_5028:
[----:B--2---:R2:W0:Y:S01]  /*a760*/  LDS R173, [R164+0x7000] ;  /* 0x00700000a4ad7984 */ /* 0x0044220000000800 */
[----:B------:R-:W-:Y:S01]  /*a770*/  BSSY.RECONVERGENT B0, `(.L_x_5030) ;  /* 0x0000005000007945 */ /* 0x000fe20003800200 */
[C---:B------:R-:W-:Y:S02]  /*a780*/  LOP3.LUT R175, R190.reuse, 0xc00, RZ, 0xfc, !PT ;  /* 0x00000c00beaf7812 */ /* 0x040fe400078efcff */
[----:B------:R-:W-:Y:S01]  /*a790*/  IADD3 R177, PT, PT, R190, 0xc80, RZ ;  /* 0x00000c80beb17810 */ /* 0x000fe20007ffe0ff */
[----:B------:R-:W-:Y:S06]  /*a7a0*/  @!P5 BRA `(.L_x_5031) ;  /* 0x000000000004d947 */ /* 0x000fec0003800000 */
[----:B0-----:R0:W-:Y:S02]  /*a7b0*/  REDG.E.ADD.F32.FTZ.RN.STRONG.GPU desc[UR28][R122.64+0x2e00], R173 ;  /* 0x002e00ad7a0079a6 */ /* 0x0011e4000c12f31c */
.L_x_5031:
[----:B------:R-:W-:Y:S05]  /*a7c0*/  BSYNC.RECONVERGENT B0 ;  /* 0x0000000000007941 */ /* 0x000fea0003800200 */
.L_x_5030:
        /* <DEDUP_REMOVED lines=15> */
.L_x_5033:
[----:B------:R-:W-:Y:S05]  /*a8c0*/  BSYNC.RECONVERGENT B0 ;  /* 0x0000000000007941 */ /* 0x000fea0003800200 */
.L_x_5032:
[----:B-12---:R1:W2:Y:S01]  /*a8d0*/  LDS R173, [R166+0x7400] ;  /* 0x00740000a6ad7984 */ /* 0x0062a20000000800 */
[----:B------:R-:W-:Y:S01]  /*a8e0*/  BSSY.RECONVERGENT B0, `(.L_x_5034) ;  /* 0x0000005000007945 */ /* 0x000fe20003800200 */
[----:B0-----:R-:W-:Y:S02]  /*a8f0*/  LEA.HI R164, R175, R190, RZ, 0x1b ;  /* 0x000000beafa47211 */ /* 0x001fe400078fd8ff */
[----:B------:R-:W-:Y:S01]  /*a900*/  LEA R168, R168, R189, 0x2 ;  /* 0x000000bda8a87211 */ /* 0x000fe200078e10ff */
[----:B------:R-:W-:Y:S06]  /*a910*/  @!P3 BRA `(.L_x_5035) ;  /* 0x000000000004b947 */ /* 0x000fec0003800000 */
[----:B--2---:R0:W-:Y:S02]  /*a920*/  REDG.E.ADD.F32.FTZ.RN.STRONG.GPU desc[UR28][R122.64+0x3200], R173 ;  /* 0x003200ad7a0079a6 */ /* 0x0041e4000c12f31c */
.L_x_5035:
[----:B------:R-:W-:Y:S05]  /*a930*/  BSYNC.RECONVERGENT B0 ;  /* 0x0000000000007941 */ /* 0x000fea0003800200 */
.L_x_5034:
[----:B0-2---:R0:W2:Y:S01]  /*a940*/  LDS R173, [R168+0x7600] ;  /* 0x00760000a8ad7984 */ /* 0x0050a20000000800 */
[----:B------:R-:W-:Y:S01]  /*a950*/  BSSY.RECONVERGENT B0, `(.L_x_5036) ;  /* 0x0000004000007945 */ /* 0x000fe20003800200 */
[----:B------:R-:W-:-:S03]  /*a960*/  LEA R164, R164, R189, 0x2 ;  /* 0x000000bda4a47211 */ /* 0x000fc600078e10ff */
[----:B------:R-:W-:Y:S05]  /*a970*/  @!P4 BRA `(.L_x_5037) ;  /* 0x000000000004c947 */ /* 0x000fea0003800000 */
[----:B--2---:R2:W-:Y:S02]  /*a980*/  REDG.E.ADD.F32.FTZ.RN.STRONG.GPU desc[UR28][R122.64+0x3400], R173 ;  /* 0x003400ad7a0079a6 */ /* 0x0045e4000c12f31c */
.L_x_5037:
[----:B------:R-:W-:Y:S05]  /*a990*/  BSYNC.RECONVERGENT B0 ;  /* 0x0000000000007941 */ /* 0x000fea0003800200 */
.L_x_5036:
[----:B--2---:R2:W0:Y:S01]  /*a9a0*/  LDS R173, [R164+0x7800] ;  /* 0x00780000a4ad7984 */ /* 0x0044220000000800 */
[----:B------:R-:W-:Y:S04]  /*a9b0*/  BSSY.RECONVERGENT B0, `(.L_x_5038) ;  /* 0x0000003000007945 */ /* 0x000fe80003800200 */
[----:B------:R-:W-:Y:S05]  /*a9c0*/  @!P5 BRA `(.L_x_5039) ;  /* 0x000000000004d947 */ /* 0x000fea0003800000 */
[----:B0-----:R0:W-:Y:S02]  /*a9d0*/  REDG.E.ADD.F32.FTZ.RN.STRONG.GPU desc[UR28][R122.64+0x3600], R173 ;  /* 0x003600ad7a0079a6 */ /* 0x0011e4000c12f31c */
.L_x_5039:
[----:B------:R-:W-:Y:S05]  /*a9e0*/  BSYNC.RECONVERGENT B0 ;  /* 0x0000000000007941 */ /* 0x000fea0003800200 */
.L_x_5038:
[----:B------:R-:W-:Y:S01]  /*a9f0*/  FADD.FTZ R36, R169, R36 ;  /* 0x00000024a9247221 */ /* 0x000fe20000010000 */
[----:B------:R-:W-:Y:S01]  /*aa00*/  IADD3 R169, PT, PT, R190, 0xe00, RZ ;  /* 0x00000e00bea97810 */ /* 0x000fe20007ffe0ff */
[----:B------:R-:W-:Y:S01]  /*aa10*/  FADD.FTZ R37, R162, R37 ;  /* 0x00000025a2257221 */ /* 0x000fe20000010000 */
[----:B------:R-:W-:Y:S01]  /*aa20*/  ISETP.GE.AND P6, PT, R39, 0xe01, PT ;  /* 0x00000e012700780c */ /* 0x000fe20003fc6270 */
[----:B------:R-:W-:Y:S01]  /*aa30*/  BSSY.RECONVERGENT B0, `(.L_x_5040) ;  /* 0x000000f000007945 */ /* 0x000fe20003800200 */
[----:B------:R-:W-:Y:S02]  /*aa40*/  LEA.HI R162, R169, R190, RZ, 0x1b ;  /* 0x000000bea9a27211 */ /* 0x000fe400078fd8ff */
[----:B0-----:R-:W-:Y:S02]  /*aa50*/  IADD3 R173, PT, PT, R190, 0xe80, RZ ;  /* 0x00000e80bead7810 */ /* 0x001fe40007ffe0ff */
[----:B------:R-:W-:Y:S02]  /*aa60*/  LEA R162, R162, R189, 0x2 ;  /* 0x000000bda2a27211 */ /* 0x000fe400078e10ff */
[----:B------:R-:W-:-:S02]  /*aa70*/  IADD3 R175, PT, PT, R190, 0xf00, RZ ;  /* 0x00000f00beaf7810 */ /* 0x000fc40007ffe0ff */
[-C--:B--2---:R-:W-:Y:S01]  /*aa80*/  LEA.HI R164, R173, R190.reuse, RZ, 0x1b ;  /* 0x000000beada47211 */ /* 0x084fe200078fd8ff */
[----:B------:R0:W2:Y:S01]  /*aa90*/  LDS R169, [R162+0x7a00] ;  /* 0x007a0000a2a97984 */ /* 0x0000a20000000800 */
[----:B------:R-:W-:Y:S02]  /*aaa0*/  IADD3 R173, PT, PT, R190, 0xf80, RZ ;  /* 0x00000f80bead7810 */ /* 0x000fe40007ffe0ff */
[----:B-1----:R-:W-:Y:S02]  /*aab0*/  LEA.HI R166, R175, R190, RZ, 0x1b ;  /* 0x000000beafa67211 */ /* 0x002fe400078fd8ff */
[----:B------:R-:W-:Y:S02]  /*aac0*/  LEA R164, R164, R189, 0x2 ;  /* 0x000000bda4a47211 */ /* 0x000fe400078e10ff */
[C---:B------:R-:W-:Y:S02]  /*aad0*/  ISETP.GE.AND P3, PT, R39.reuse, 0xe81, PT ;  /* 0x00000e812700780c */ /* 0x040fe40003f66270 */
[----:B------:R-:W-:-:S02]  /*aae0*/  ISETP.GE.AND P4, PT, R39, 0xf01, PT ;  /* 0x00000f012700780c */ /* 0x000fc40003f86270 */
[----:B------:R-:W-:Y:S01]  /*aaf0*/  ISETP.GE.AND P5, PT, R39, 0xf81, PT ;  /* 0x00000f812700780c */ /* 0x000fe20003fa6270 */
[----:B0-----:R-:W-:-:S12]  /*ab00*/  @!P6 BRA `(.L_x_5041) ;  /* 0x000000000004e947 */ /* 0x001fd80003800000 */
[----:B--2---:R0:W-:Y:S02]  /*ab10*/  REDG.E.ADD.F32.FTZ.RN.STRONG.GPU desc[UR28][R122.64+0x3800], R169 ;  /* 0x003800a97a0079a6 */ /* 0x0041e4000c12f31c */
.L_x_5041:
[----:B------:R-:W-:Y:S05]  /*ab20*/  BSYNC.RECONVERGENT B0 ;  /* 0x0000000000007941 */ /* 0x000fea0003800200 */
.L_x_5040:
[----:B------:R1:W0:Y:S01]  /*ab30*/  LDS R39, [R164+0x7c00] ;  /* 0x007c0000a4277984 */ /* 0x0002220000000800 */
[----:B------:R-:W-:Y:S01]  /*ab40*/  BSSY.RECONVERGENT B0, `(.L_x_5042) ;  /* 0x0000005000007945 */ /* 0x000fe20003800200 */
[----:B------:R-:W-:Y:S02]  /*ab50*/  LEA.HI R162, R173, R190, RZ, 0x1b ;  /* 0x000000beada27211 */ /* 0x000fe400078fd8ff */
[----:B------:R-:W-:Y:S01]  /*ab60*/  LEA R166, R166, R189, 0x2 ;  /* 0x000000bda6a67211 */ /* 0x000fe200078e10ff */
[----:B------:R-:W-:Y:S06]  /*ab70*/  @!P3 BRA `(.L_x_5043) ;  /* 0x000000000004b947 */ /* 0x000fec0003800000 */
[----:B0-----:R0:W-:Y:S02]  /*ab80*/  REDG.E.ADD.F32.FTZ.RN.STRONG.GPU desc[UR28][R122.64+0x3a00], R39 ;  /* 0x003a00277a0079a6 */ /* 0x0011e4000c12f31c */
.L_x_5043:
[----:B------:R-:W-:Y:S05]  /*ab90*/  BSYNC.RECONVERGENT B0 ;  /* 0x0000000000007941 */ /* 0x000fea0003800200 */
.L_x_5042:
[----:B0-----:R0:W0:Y:S01]  /*aba0*/  LDS R39, [R166+0x7e00] ;  /* 0x007e0000a6277984 */ /* 0x0010220000000800 */
[----:B------:R-:W-:Y:S01]  /*abb0*/  BSSY.RECONVERGENT B0, `(.L_x_5044) ;  /* 0x0000004000007945 */ /* 0x000fe20003800200 */
[----:B------:R-:W-:-:S03]  /*abc0*/  LEA R162, R162, R189, 0x2 ;  /* 0x000000bda2a27211 */ /* 0x000fc600078e10ff */
[----:B------:R-:W-:Y:S05]  /*abd0*/  @!P4 BRA `(.L_x_5045) ;  /* 0x000000000004c947 */ /* 0x000fea0003800000 */
[----:B0-----:R0:W-:Y:S02]  /*abe0*/  REDG.E.ADD.F32.FTZ.RN.STRONG.GPU desc[UR28][R122.64+0x3c00], R39 ;  /* 0x003c00277a0079a6 */ /* 0x0011e4000c12f31c */
.L_x_5045:
[----:B------:R-:W-:Y:S05]  /*abf0*/  BSYNC.RECONVERGENT B0 ;  /* 0x0000000000007941 */ /* 0x000fea0003800200 */
.L_x_5044:
[----:B0-----:R0:W0:Y:S01]  /*ac00*/  LDS R39, [R162+0x8000] ;  /* 0x00800000a2277984 */ /* 0x0010220000000800 */
[----:B------:R-:W-:Y:S04]  /*ac10*/  BSSY.RECONVERGENT B0, `(.L_x_5046) ;  /* 0x0000003000007945 */ /* 0x000fe80003800200 */
[----:B------:R-:W-:Y:S05]  /*ac20*/  @!P5 BRA `(.L_x_5047) ;  /* 0x000000000004d947 */ /* 0x000fea0003800000 */
[----:B0-----:R0:W-:Y:S02]  /*ac30*/  REDG.E.ADD.F32.FTZ.RN.STRONG.GPU desc[UR28][R122.64+0x3e00], R39 ;  /* 0x003e00277a0079a6 */ /* 0x0011e4000c12f31c */
.L_x_5047:
[----:B------:R-:W-:Y:S05]  /*ac40*/  BSYNC.RECONVERGENT B0 ;  /* 0x0000000000007941 */ /* 0x000fea0003800200 */
.L_x_5046:
[----:B-1----:R-:W1:Y:S01]  /*ac50*/  S2R R164, SR_LANEID ;  /* 0x0000000000a47919 */ /* 0x002e620000000000 */
[----:B0-----:R-:W-:Y:S01]  /*ac60*/  FFMA.FTZ R39, R32, -R221, R219 ;  /* 0x800000dd20277223 */ /* 0x001fe200000100db */
[----:B------:R-:W-:Y:S01]  /*ac70*/  FMUL.FTZ R49, R49, R180 ;  /* 0x000000b431317220 */ /* 0x000fe20000410000 */
[----:B------:R-:W-:Y:S01]  /*ac80*/  FFMA.FTZ R218, R218, R47, R139 ;  /* 0x0000002fdada7223 */ /* 0x000fe2000001008b */
[----:B------:R-:W0:Y:S01]  /*ac90*/  SHFL.DOWN PT, R123, R36, 0x1, 0x1f ;  /* 0x08201f00247b7f89 */ /* 0x000e2200000e0000 */
[----:B------:R-:W-:Y:S01]  /*aca0*/  FMUL.FTZ R51, R51, R40 ;  /* 0x0000002833337220 */ /* 0x000fe20000410000 */
[----:B------:R-:W-:Y:S01]  /*acb0*/  FFMA.FTZ R225, R48, R225, R49 ;  /* 0x000000e130e17223 */ /* 0x000fe20000010031 */
[----:B------:R-:W-:Y:S01]  /*acc0*/  FMUL.FTZ R134, R134, R171 ;  /* 0x000000ab86867220 */ /* 0x000fe20000410000 */
[----:B------:R-:W5:Y:S01]  /*acd0*/  SHFL.DOWN PT, R122, R37, 0x1, 0x1f ;  /* 0x08201f00257a7f89 */ /* 0x000f6200000e0000 */
[----:B------:R-:W-:Y:S01]  /*ace0*/  FMUL.FTZ R133, R133, R158 ;  /* 0x0000009e85857220 */ /* 0x000fe20000410000 */
[----:B------:R-:W-:Y:S01]  /*acf0*/  FMUL.FTZ R55, R55, R145 ;  /* 0x0000009137377220 */ /* 0x000fe20000410000 */
[----:B------:R-:W-:Y:S01]  /*ad00*/  FMUL.FTZ R132, R132, R167 ;  /* 0x000000a784847220 */ /* 0x000fe20000410000 */
[----:B--2---:R-:W2:Y:S01]  /*ad10*/  SHFL.DOWN PT, R169, R38, 0x1, 0x1f ;  /* 0x08201f0026a97f89 */ /* 0x004ea200000e0000 */
        /* <DEDUP_REMOVED lines=19> */
[C---:B-1----:R-:W-:Y:S01]  /*ae50*/  ISETP.GT.AND P3, PT, R164.reuse, 0x1e, PT ;  /* 0x0000001ea400780c */ /* 0x042fe20003f64270 */
[----:B------:R-:W-:Y:S01]  /*ae60*/  BSSY.RECONVERGENT B0, `(.L_x_5048) ;  /* 0x0000048000007945 */ /* 0x000fe20003800200 */
        /* <DEDUP_REMOVED lines=12> */
[----:B-----5:R-:W-:Y:S01]  /*af30*/  @!P3 FADD.FTZ R37, R37, R122 ;  /* 0x0000007a2525b221 */ /* 0x020fe20000010000 */
        /* <DEDUP_REMOVED lines=58> */
.L_x_5049:
[----:B------:R-:W-:Y:S05]  /*b2e0*/  BSYNC.RECONVERGENT B0 ;  /* 0x0000000000007941 */ /* 0x000fea0003800200 */
.L_x_5048:
        /* <DEDUP_REMOVED lines=52> */
[----:B0-----:R-:W0:Y:S01]  /*b630*/  LDS.128 R40, [R189+0x8420] ;  /* 0x00842000bd287984 */ /* 0x001e220000000c00 */
[----:B------:R-:W-:-:S03]  /*b640*/  MOV R52, UR8 ;  /* 0x0000000800347c02 */ /* 0x000fc60008000f00 */
[----:B-12---:R-:W1:Y:S01]  /*b650*/  LDS.128 R44, [R189+0x8430] ;  /* 0x00843000bd2c7984 */ /* 0x006e620000000c00 */
[----:B------:R-:W-:Y:S02]  /*b660*/  PLOP3.LUT P2, PT, PT, PT, UP0, 0x80, 0x8 ;  /* 0x000000000008781c */ /* 0x000fe40003f4f008 */
[----:B------:R-:W-:Y:S01]  /*b670*/  LEA R52, R52, R189, 0x3 ;  /* 0x000000bd34347211 */ /* 0x000fe200078e18ff */
[----:B---3--:R-:W2:Y:S10]  /*b680*/  LDS.128 R48, [R189+0x8440] ;  /* 0x00844000bd307984 */ /* 0x008eb40000000c00 */
[----:B------:R-:W3:Y:S04]  /*b690*/  @P2 LDS.64 R54, [R52+0xc480] ;  /* 0x00c4800034362984 */ /* 0x000ee80000000a00 */
[----:B------:R-:W5:Y:S01]  /*b6a0*/  @P2 LDS.64 R56, [R52+0xbc80] ;  /* 0x00bc800034382984 */ /* 0x000f620000000a00 */
        /* <DEDUP_REMOVED lines=18> */
.L_x_5051:
[----:B------:R-:W-:Y:S05]  /*b7d0*/  BSYNC.RECONVERGENT B0 ;  /* 0x0000000000007941 */ /* 0x000fea0003800200 */
.L_x_5050:
[----:B------:R-:W-:-:S04]  /*b7e0*/  UIADD3 UR8, UPT, UPT, UR8, 0x1, URZ ;  /* 0x0000000108087890 */ /* 0x000fc8000fffe0ff */
[----:B------:R-:W-:-:S09]  /*b7f0*/  UISETP.GE.AND UP0, UPT, UR8, UR45, UPT ;  /* 0x0000002d0800728c */ /* 0x000fd2000bf06270 */
[----:B------:R-:W-:Y:S05]  /*b800*/  BRA.U !UP0, `(.L_x_5052) ;  /* 0xffffff7d08fc7547 */ /* 0x000fea000b83ffff */
.L_x_4954:
[----:B------:R-:W5:Y:S01]  /*b810*/  S2R R32, SR_TID.X ;  /* 0x0000000000207919 */ /* 0x000f620000002100 */
[----:B------:R-:W-:Y:S01]  /*b820*/  BAR.SYNC.DEFER_BLOCKING 0x0 ;  /* 0x0000000000007b1d */ /* 0x000fe20000010000 */
[----:B------:R-:W-:-:S05]  /*b830*/  HFMA2 R3, -RZ, RZ, 0, 9.5367431640625e-07 ;  /* 0x00000010ff037431 */ /* 0x000fca00000001ff */
[----:B------:R-:W2:Y:S02]  /*b840*/  LDL.LU R34, [R1+0x10] ;  /* 0x0000100001227983 */ /* 0x000ea40000300800 */
[----:B------:R-:W1:Y:S01]  /*b850*/  S2UR UR32, SR_CTAID.X ;  /* 0x00000000002079c3 */ /* 0x000e620000002500 */
[----:B------:R-:W1:Y:S01]  /*b860*/  LDCU.64 UR26, c[0x0][0x4f8] ;  /* 0x00009f00ff1a77ac */ /* 0x000e620008000a00 */
[----:B------:R-:W-:Y:S01]  /*b870*/  UIADD3 UR24, UPT, UPT, UR13, -0x1, URZ ;  /* 0xffffffff0d187890 */ /* 0x000fe2000fffe0ff */
[----:B------:R-:W3:Y:S01]  /*b880*/  LDCU.64 UR30, c[0x0][0x550] ;  /* 0x0000aa00ff1e77ac */ /* 0x000ee20008000a00 */
[C---:B-----5:R-:W-:Y:S02]  /*b890*/  SHF.L.U32 R9, R32.reuse, 0x2, RZ ;  /* 0x0000000220097819 */ /* 0x060fe400000006ff */
[----:B0-----:R-:W-:Y:S02]  /*b8a0*/  LOP3.LUT R36, R32, 0x1f, RZ, 0xc0, !PT ;  /* 0x0000001f20247812 */ /* 0x001fe400078ec0ff */
[----:B------:R-:W-:-:S04]  /*b8b0*/  LOP3.LUT R9, R9, 0xf80, RZ, 0xc0, !PT ;  /* 0x00000f8009097812 */ /* 0x000fc800078ec0ff */
[----:B------:R-:W-:-:S05]  /*b8c0*/  LOP3.LUT R0, R9, R36, RZ, 0xfc, !PT ;  /* 0x0000002409007212 */ /* 0x000fca00078efcff */
[----:B------:R-:W-:-:S05]  /*b8d0*/  IMAD.WIDE.U32 R2, R0, R3, UR10 ;  /* 0x0000000a00027e25 */ /* 0x000fca000f8e0003 */
[----:B------:R-:W5:Y:S04]  /*b8e0*/  LDG.E.128 R4, desc[UR28][R2.64] ;  /* 0x0000001c02047981 */ /* 0x000f68000c1e1d00 */
[----:B------:R-:W4:Y:S04]  /*b8f0*/  LDG.E.128 R12, desc[UR28][R2.64+0x200] ;  /* 0x0002001c020c7981 */ /* 0x000f28000c1e1d00 */
[----:B------:R-:W2:Y:S04]  /*b900*/  LDG.E.128 R16, desc[UR28][R2.64+0x400] ;  /* 0x0004001c02107981 */ /* 0x000ea8000c1e1d00 */
[----:B------:R-:W2:Y:S01]  /*b910*/  LDG.E.128 R20, desc[UR28][R2.64+0x600] ;  /* 0x0006001c02147981 */ /* 0x000ea2000c1e1d00 */
[----:B------:R-:W-:Y:S01]  /*b920*/  USHF.L.U32 UR22, UR24, 0xb, URZ ;  /* 0x0000000b18167899 */ /* 0x000fe200080006ff */
[----:B------:R-:W0:Y:S01]  /*b930*/  S2UR UR8, SR_CTAID.Y ;  /* 0x00000000000879c3 */ /* 0x000e220000002600 */
[----:B------:R-:W-:-:S02]  /*b940*/  UIADD3 UR19, UP1, UPT, UR19, -0x2000, URZ ;  /* 0xffffe00013137890 */ /* 0x000fc4000ff3e0ff */
[----:B------:R-:W-:Y:S02]  /*b950*/  USHF.R.S32.HI UR23, URZ, 0x1f, UR22 ;  /* 0x0000001fff177899 */ /* 0x000fe40008011416 */
[----:B------:R-:W-:Y:S02]  /*b960*/  UIADD3 UR14, UP2, UPT, UR14, -0x2000, URZ ;  /* 0xffffe0000e0e7890 */ /* 0x000fe4000ff5e0ff */
[----:B-1----:R-:W-:Y:S02]  /*b970*/  UIMAD.WIDE.U32 UR20, UR32, UR26, UR22 ;  /* 0x0000001a201472a5 */ /* 0x002fe4000f8e0016 */
[----:B------:R-:W-:Y:S02]  /*b980*/  UIADD3.X UR18, UPT, UPT, UR18, -0x1, URZ, UP1, !UPT ;  /* 0xffffffff12127890 */ /* 0x000fe40008ffe4ff */
[----:B------:R-:W-:Y:S01]  /*b990*/  UIMAD UR21, UR32, UR27, UR21 ;  /* 0x0000001b201572a4 */ /* 0x000fe2000f8e0215 */
[----:B------:R-:W0:Y:S01]  /*b9a0*/  LDCU.64 UR26, c[0x0][0x500] ;  /* 0x0000a000ff1a77ac */ /* 0x000e220008000a00 */
[----:B------:R-:W-:-:S02]  /*b9b0*/  UIADD3.X UR15, UPT, UPT, UR15, -0x1, URZ, UP2, !UPT ;  /* 0xffffffff0f0f7890 */ /* 0x000fc400097fe4ff */
[----:B0-----:R-:W-:Y:S02]  /*b9c0*/  UIMAD UR25, UR8, UR27, URZ ;  /* 0x0000001b081972a4 */ /* 0x001fe4000f8e02ff */
[----:B------:R-:W-:Y:S01]  /*b9d0*/  UIMAD.WIDE.U32 UR20, UR8, UR26, UR20 ;  /* 0x0000001a081472a5 */ /* 0x000fe2000f8e0014 */
[----:B------:R-:W0:Y:S03]  /*b9e0*/  LDCU.64 UR26, c[0x0][0x520] ;  /* 0x0000a400ff1a77ac */ /* 0x000e260008000a00 */
[----:B------:R-:W-:Y:S02]  /*b9f0*/  UIADD3 UR25, UPT, UPT, UR21, UR25, URZ ;  /* 0x0000001915197290 */ /* 0x000fe4000fffe0ff */
[----:B---3--:R-:W-:-:S04]  /*ba00*/  ULEA UR21, UP0, UR20, UR30, 0x2 ;  /* 0x0000001e14157291 */ /* 0x008fc8000f8010ff */
[----:B------:R-:W-:Y:S01]  /*ba10*/  ULEA.HI.X UR20, UR20, UR31, UR25, 0x2, UP0 ;  /* 0x0000001f14147291 */ /* 0x000fe200080f1419 */
[----:B------:R-:W1:Y:S01]  /*ba20*/  LDCU.64 UR30, c[0x0][0x560] ;  /* 0x0000ac00ff1e77ac */ /* 0x000e620008000a00 */
[----:B-----5:R-:W-:Y:S04]  /*ba30*/  STS.128 [R241], R4 ;  /* 0x00000004f1007388 */ /* 0x020fe80000000c00 */
[----:B----4-:R-:W-:Y:S04]  /*ba40*/  STS.128 [R241+0x200], R12 ;  /* 0x0002000cf1007388 */ /* 0x010fe80000000c00 */
[----:B--2---:R-:W-:Y:S04]  /*ba50*/  STS.128 [R241+0x400], R16 ;  /* 0x00040010f1007388 */ /* 0x004fe80000000c00 */
[----:B------:R-:W-:Y:S01]  /*ba60*/  STS.128 [R241+0x600], R20 ;  /* 0x00060014f1007388 */ /* 0x000fe20000000c00 */
[----:B------:R-:W-:-:S03]  /*ba70*/  NOP ;  /* 0x0000000000007918 */ /* 0x000fc60000000000 */
[----:B------:R-:W2:Y:S04]  /*ba80*/  LDS.128 R24, [R240] ;  /* 0x00000000f0187984 */ /* 0x000ea80000000c00 */
[----:B------:R-:W3:Y:S04]  /*ba90*/  LDS.128 R28, [R240+0x10] ;  /* 0x00001000f01c7984 */ /* 0x000ee80000000c00 */
[----:B------:R-:W4:Y:S04]  /*baa0*/  LDS.128 R4, [R240+0x20] ;  /* 0x00002000f0047984 */ /* 0x000f280000000c00 */
[----:B------:R-:W5:Y:S01]  /*bab0*/  LDS.128 R12, [R240+0x30] ;  /* 0x00003000f00c7984 */ /* 0x000f620000000c00 */
[----:B------:R-:W-:Y:S01]  /*bac0*/  BAR.SYNC.DEFER_BLOCKING 0x0 ;  /* 0x0000000000007b1d */ /* 0x000fe20000010000 */
        /* <DEDUP_REMOVED lines=9> */
[----:B----4-:R-:W-:Y:S01]  /*bb60*/  FADD.FTZ R16, R4, UR6 ;  /* 0x0000000604107e21 */ /* 0x010fe20008010000 */
[----:B------:R-:W-:Y:S01]  /*bb70*/  FSETP.GTU.FTZ.AND P6, PT, R26, 20, PT ;  /* 0x41a000001a00780b */ /* 0x000fe20003fdc000 */
[----:B------:R-:W-:Y:S01]  /*bb80*/  FADD.FTZ R29, R29, UR6 ;  /* 0x000000061d1d7e21 */ /* 0x000fe20008010000 */
[----:B------:R-:W-:Y:S01]  /*bb90*/  FSETP.GTU.FTZ.AND P4, PT, R28, 20, PT ;  /* 0x41a000001c00780b */ /* 0x000fe20003f9c000 */
[----:B------:R-:W-:Y:S01]  /*bba0*/  FADD.FTZ R5, R5, UR6 ;  /* 0x0000000605057e21 */ /* 0x000fe20008010000 */
[----:B------:R-:W-:Y:S01]  /*bbb0*/  FSETP.GTU.FTZ.AND P5, PT, R27, 20, PT ;  /* 0x41a000001b00780b */ /* 0x000fe20003fbc000 */
[----:B------:R-:W-:Y:S01]  /*bbc0*/  FADD.FTZ R6, R6, UR6 ;  /* 0x0000000606067e21 */ /* 0x000fe20008010000 */
[----:B------:R-:W-:Y:S01]  /*bbd0*/  FSETP.GTU.FTZ.AND P3, PT, R30, 20, PT ;  /* 0x41a000001e00780b */ /* 0x000fe20003f7c000 */
[----:B-----5:R-:W-:Y:S01]  /*bbe0*/  FADD.FTZ R12, R12, UR6 ;  /* 0x000000060c0c7e21 */ /* 0x020fe20008010000 */
[----:B------:R-:W-:Y:S01]  /*bbf0*/  @!P1 FMUL.FTZ R2, R24, -1.4426950216293334961 ;  /* 0xbfb8aa3b18029820 */ /* 0x000fe20000410000 */
[----:B------:R-:W-:Y:S01]  /*bc00*/  FSETP.GTU.FTZ.AND P0, PT, R29, 20, PT ;  /* 0x41a000001d00780b */ /* 0x000fe20003f1c000 */
[----:B------:R-:W-:Y:S01]  /*bc10*/  @!P2 FMUL.FTZ R8, R25, -1.4426950216293334961 ;  /* 0xbfb8aa3b1908a820 */ /* 0x000fe20000410000 */
[----:B------:R-:W-:Y:S01]  /*bc20*/  FADD.FTZ R13, R13, UR6 ;  /* 0x000000060d0d7e21 */ /* 0x000fe20008010000 */
[----:B------:R-:W-:Y:S01]  /*bc30*/  FADD.FTZ R14, R14, UR6 ;  /* 0x000000060e0e7e21 */ /* 0x000fe20008010000 */
[----:B------:R-:W-:Y:S01]  /*bc40*/  FADD.FTZ R15, R15, UR6 ;  /* 0x000000060f0f7e21 */ /* 0x000fe20008010000 */
[----:B------:R-:W2:Y:S01]  /*bc50*/  @!P1 MUFU.EX2 R2, R2 ;  /* 0x0000000200029308 */ /* 0x000ea20000000800 */
[----:B------:R-:W-:Y:S01]  /*bc60*/  @!P4 FMUL.FTZ R4, R28, -1.4426950216293334961 ;  /* 0xbfb8aa3b1c04c820 */ /* 0x000fe20000410000 */
[----:B------:R-:W-:Y:S01]  /*bc70*/  FADD.FTZ R7, R7, UR6 ;  /* 0x0000000607077e21 */ /* 0x000fe20008010000 */
[----:B------:R-:W-:Y:S01]  /*bc80*/  STS.128 [R240], R84 ;  /* 0x00000054f0007388 */ /* 0x000fe20000000c00 */
[----:B------:R-:W3:Y:S03]  /*bc90*/  @!P2 MUFU.EX2 R8, R8 ;  /* 0x000000080008a308 */ /* 0x000ee60000000800 */
[----:B------:R-:W-:Y:S01]  /*bca0*/  STS.128 [R240+0x10], R80 ;  /* 0x00001050f0007388 */ /* 0x000fe20000000c00 */
[----:B------:R-:W4:Y:S03]  /*bcb0*/  @!P4 MUFU.EX2 R4, R4 ;  /* 0x000000040004c308 */ /* 0x000f260000000800 */
[----:B------:R-:W-:Y:S01]  /*bcc0*/  STS.128 [R240+0x20], R76 ;  /* 0x0000204cf0007388 */ /* 0x000fe20000000c00 */
[----:B--2---:R-:W-:Y:S01]  /*bcd0*/  @!P1 FADD.FTZ R3, R2, 1 ;  /* 0x3f80000002039421 */ /* 0x004fe20000010000 */
[----:B------:R-:W-:-:S02]  /*bce0*/  @!P6 FMUL.FTZ R2, R26, -1.4426950216293334961 ;  /* 0xbfb8aa3b1a02e820 */ /* 0x000fc40000410000 */
[----:B------:R-:W-:Y:S01]  /*bcf0*/  STS.128 [R240+0x30], R72 ;  /* 0x00003048f0007388 */ /* 0x000fe20000000c00 */
[----:B---3--:R-:W-:Y:S01]  /*bd00*/  @!P2 FADD.FTZ R10, R8, 1 ;  /* 0x3f800000080aa421 */ /* 0x008fe20000010000 */
[----:B------:R-:W-:Y:S01]  /*bd10*/  @!P0 FMUL.FTZ R8, R29, -1.4426950216293334961 ;  /* 0xbfb8aa3b1d088820 */ /* 0x000fe20000410000 */
[----:B------:R-:W2:Y:S01]  /*bd20*/  @!P1 MUFU.RCP R3, R3 ;  /* 0x0000000300039308 */ /* 0x000ea20000001000 */
[----:B----4-:R-:W-:-:S07]  /*bd30*/  @!P4 FADD.FTZ R4, R4, 1 ;  /* 0x3f8000000404c421 */ /* 0x010fce0000010000 */
[----:B------:R-:W3:Y:S08]  /*bd40*/  @!P2 MUFU.RCP R10, R10 ;  /* 0x0000000a000aa308 */ /* 0x000ef00000001000 */
[----:B------:R-:W4:Y:S01]  /*bd50*/  @!P6 MUFU.EX2 R2, R2 ;  /* 0x000000020002e308 */ /* 0x000f220000000800 */
[----:B--2---:R-:W-:Y:S01]  /*bd60*/  @!P1 FMUL.FTZ R88, R88, R3 ;  /* 0x0000000358589220 */ /* 0x004fe20000410000 */
[----:B------:R-:W-:Y:S01]  /*bd70*/  FSETP.GTU.FTZ.AND P1, PT, R31, 20, PT ;  /* 0x41a000001f00780b */ /* 0x000fe20003f3c000 */
[----:B------:R-:W-:Y:S01]  /*bd80*/  @!P5 FMUL.FTZ R3, R27, -1.4426950216293334961 ;  /* 0xbfb8aa3b1b03d820 */ /* 0x000fe20000410000 */
[----:B------:R-:W2:Y:S01]  /*bd90*/  @!P0 MUFU.EX2 R8, R8 ;  /* 0x0000000800088308 */ /* 0x000ea20000000800 */
[----:B------:R-:W-:Y:S01]  /*bda0*/  NOP ;  /* 0x0000000000007918 */ /* 0x000fe20000000000 */
[----:B---3--:R-:W-:Y:S01]  /*bdb0*/  @!P2 FMUL.FTZ R89, R89, R10 ;  /* 0x0000000a5959a220 */ /* 0x008fe20000410000 */
[----:B------:R-:W-:Y:S01]  /*bdc0*/  FSETP.GTU.FTZ.AND P2, PT, R16, 20, PT ;  /* 0x41a000001000780b */ /* 0x000fe20003f5c000 */
[----:B------:R-:W-:Y:S01]  /*bdd0*/  @!P3 FMUL.FTZ R10, R30, -1.4426950216293334961 ;  /* 0xbfb8aa3b1e0ab820 */ /* 0x000fe20000410000 */
[----:B------:R-:W3:Y:S06]  /*bde0*/  @!P5 MUFU.EX2 R3, R3 ;  /* 0x000000030003d308 */ /* 0x000eec0000000800 */
[----:B------:R-:W-:Y:S01]  /*bdf0*/  @!P1 FMUL.FTZ R11, R31, -1.4426950216293334961 ;  /* 0xbfb8aa3b1f0b9820 */ /* 0x000fe20000410000 */
[----:B----4-:R-:W-:Y:S01]  /*be00*/  @!P6 FADD.FTZ R2, R2, 1 ;  /* 0x3f8000000202e421 */ /* 0x010fe20000010000 */
[----:B------:R-:W-:Y:S01]  /*be10*/  LDS.128 R24, [R241+0x600] ;  /* 0x00060000f1187984 */ /* 0x000fe20000000c00 */
[----:B------:R-:W4:Y:S01]  /*be20*/  @!P4 MUFU.RCP R19, R4 ;  /* 0x000000040013c308 */ /* 0x000f220000001000 */
[----:B--2---:R-:W-:Y:S01]  /*be30*/  @!P0 FADD.FTZ R8, R8, 1 ;  /* 0x3f80000008088421 */ /* 0x004fe20000010000 */
[----:B------:R-:W-:-:S06]  /*be40*/  @!P2 FMUL.FTZ R16, R16, -1.4426950216293334961 ;  /* 0xbfb8aa3b1010a820 */ /* 0x000fcc0000410000 */
[----:B------:R-:W2:Y:S01]  /*be50*/  @!P3 MUFU.EX2 R10, R10 ;  /* 0x0000000a000ab308 */ /* 0x000ea20000000800 */
[----:B---3--:R-:W-:-:S03]  /*be60*/  @!P5 FADD.FTZ R3, R3, 1 ;  /* 0x3f8000000303d421 */ /* 0x008fc60000010000 */
[----:B------:R-:W3:Y:S04]  /*be70*/  @!P1 MUFU.EX2 R11, R11 ;  /* 0x0000000b000b9308 */ /* 0x000ee80000000800 */
[----:B------:R-:W5:Y:S01]  /*be80*/  @!P2 MUFU.EX2 R16, R16 ;  /* 0x000000100010a308 */ /* 0x000f620000000800 */
[----:B----4-:R-:W-:Y:S01]  /*be90*/  @!P4 FMUL.FTZ R92, R92, R19 ;  /* 0x000000135c5cc220 */ /* 0x010fe20000410000 */
[----:B------:R-:W-:Y:S02]  /*bea0*/  FSETP.GTU.FTZ.AND P4, PT, R6, 20, PT ;  /* 0x41a000000600780b */ /* 0x000fe40003f9c000 */
[----:B------:R-:W4:Y:S01]  /*beb0*/  @!P6 MUFU.RCP R17, R2 ;  /* 0x000000020011e308 */ /* 0x000f220000001000 */
[----:B--2---:R-:W-:Y:S01]  /*bec0*/  @!P3 FADD.FTZ R10, R10, 1 ;  /* 0x3f8000000a0ab421 */ /* 0x004fe20000010000 */
[----:B---3--:R-:W-:-:S06]  /*bed0*/  @!P1 FADD.FTZ R11, R11, 1 ;  /* 0x3f8000000b0b9421 */ /* 0x008fcc0000010000 */
[----:B------:R2:W3:Y:S01]  /*bee0*/  @!P5 MUFU.RCP R18, R3 ;  /* 0x000000030012d308 */ /* 0x0004e20000001000 */
[----:B-----5:R-:W-:-:S07]  /*bef0*/  @!P2 FADD.FTZ R16, R16, 1 ;  /* 0x3f8000001010a421 */ /* 0x020fce0000010000 */
[----:B------:R-:W5:Y:S01]  /*bf00*/  @!P3 MUFU.RCP R21, R10 ;  /* 0x0000000a0015b308 */ /* 0x000f620000001000 */
[----:B--2---:R-:W-:Y:S01]  /*bf10*/  @!P4 FMUL.FTZ R3, R6, -1.4426950216293334961 ;  /* 0xbfb8aa3b0603c820 */ /* 0x004fe20000410000 */
[----:B----4-:R-:W-:Y:S01]  /*bf20*/  @!P6 FMUL.FTZ R90, R90, R17 ;  /* 0x000000115a5ae220 */ /* 0x010fe20000410000 */
[----:B------:R-:W-:-:S05]  /*bf30*/  FSETP.GTU.FTZ.AND P6, PT, R5, 20, PT ;  /* 0x41a000000500780b */ /* 0x000fca0003fdc000 */
[----:B------:R-:W2:Y:S01]  /*bf40*/  @!P1 MUFU.RCP R20, R11 ;  /* 0x0000000b00149308 */ /* 0x000ea20000001000 */
[----:B---3--:R-:W-:Y:S01]  /*bf50*/  @!P5 FMUL.FTZ R91, R91, R18 ;  /* 0x000000125b5bd220 */ /* 0x008fe20000410000 */
[----:B------:R-:W-:-:S06]  /*bf60*/  FSETP.GTU.FTZ.AND P5, PT, R15, 20, PT ;  /* 0x41a000000f00780b */ /* 0x000fcc0003fbc000 */
[----:B------:R3:W4:Y:S01]  /*bf70*/  @!P2 MUFU.RCP R23, R16 ;  /* 0x000000100017a308 */ /* 0x0007220000001000 */
[----:B------:R-:W-:Y:S01]  /*bf80*/  @!P6 FMUL.FTZ R2, R5, -1.4426950216293334961 ;  /* 0xbfb8aa3b0502e820 */ /* 0x000fe20000410000 */
[----:B-----5:R-:W-:Y:S01]  /*bf90*/  @!P3 FMUL.FTZ R94, R94, R21 ;  /* 0x000000155e5eb220 */ /* 0x020fe20000410000 */
[----:B------:R-:W-:-:S05]  /*bfa0*/  FSETP.GTU.FTZ.AND P3, PT, R14, 20, PT ;  /* 0x41a000000e00780b */ /* 0x000fca0003f7c000 */
[----:B------:R-:W5:Y:S01]  /*bfb0*/  @!P0 MUFU.RCP R8, R8 ;  /* 0x0000000800088308 */ /* 0x000f620000001000 */
[----:B------:R-:W-:Y:S01]  /*bfc0*/  @!P5 FMUL.FTZ R10, R15, -1.4426950216293334961 ;  /* 0xbfb8aa3b0f0ad820 */ /* 0x000fe20000410000 */
[----:B--2---:R-:W-:Y:S01]  /*bfd0*/  @!P1 FMUL.FTZ R95, R95, R20 ;  /* 0x000000145f5f9220 */ /* 0x004fe20000410000 */
[----:B------:R-:W-:Y:S01]  /*bfe0*/  FSETP.GTU.FTZ.AND P1, PT, R12, 20, PT ;  /* 0x41a000000c00780b */ /* 0x000fe20003f3c000 */
[----:B---3--:R-:W2:Y:S04]  /*bff0*/  LDS.128 R16, [R241+0x200] ;  /* 0x00020000f1107984 */ /* 0x008ea80000000c00 */
[----:B------:R-:W3:Y:S01]  /*c000*/  @!P6 MUFU.EX2 R2, R2 ;  /* 0x000000020002e308 */ /* 0x000ee20000000800 */
[----:B----4-:R-:W-:Y:S01]  /*c010*/  @!P2 FMUL.FTZ R96, R96, R23 ;  /* 0x000000176060a220 */ /* 0x010fe20000410000 */
[----:B------:R-:W-:Y:S01]  /*c020*/  FSETP.GTU.FTZ.AND P2, PT, R13, 20, PT ;  /* 0x41a000000d00780b */ /* 0x000fe20003f5c000 */
[----:B------:R-:W-:Y:S01]  /*c030*/  LDS.128 R20, [R241+0x400] ;  /* 0x00040000f1147984 */ /* 0x000fe20000000c00 */
[----:B------:R-:W4:Y:S04]  /*c040*/  @!P4 MUFU.EX2 R3, R3 ;  /* 0x000000030003c308 */ /* 0x000f280000000800 */
[----:B------:R-:W-:Y:S01]  /*c050*/  @!P1 FMUL.FTZ R5, R12, -1.4426950216293334961 ;  /* 0xbfb8aa3b0c059820 */ /* 0x000fe20000410000 */
[----:B------:R-:W0:Y:S01]  /*c060*/  @!P5 MUFU.EX2 R10, R10 ;  /* 0x0000000a000ad308 */ /* 0x000e220000000800 */
[----:B-----5:R-:W-:Y:S01]  /*c070*/  @!P0 FMUL.FTZ R93, R93, R8 ;  /* 0x000000085d5d8220 */ /* 0x020fe20000410000 */
[----:B------:R-:W-:Y:S01]  /*c080*/  FSETP.GTU.FTZ.AND P0, PT, R7, 20, PT ;  /* 0x41a000000700780b */ /* 0x000fe20003f1c000 */
[----:B------:R-:W-:-:S02]  /*c090*/  @!P3 FMUL.FTZ R8, R14, -1.4426950216293334961 ;  /* 0xbfb8aa3b0e08b820 */ /* 0x000fc40000410000 */
[----:B------:R-:W5:Y:S01]  /*c0a0*/  @!P1 MUFU.EX2 R5, R5 ;  /* 0x0000000500059308 */ /* 0x000f620000000800 */
[----:B---3--:R-:W-:Y:S01]  /*c0b0*/  @!P6 FADD.FTZ R2, R2, 1 ;  /* 0x3f8000000202e421 */ /* 0x008fe20000010000 */
[----:B------:R-:W-:Y:S02]  /*c0c0*/  @!P2 FMUL.FTZ R6, R13, -1.4426950216293334961 ;  /* 0xbfb8aa3b0d06a820 */ /* 0x000fe40000410000 */
[----:B------:R-:W3:Y:S01]  /*c0d0*/  LDS.128 R12, [R241] ;  /* 0x00000000f10c7984 */ /* 0x000ee20000000c00 */
[----:B----4-:R-:W-:Y:S01]  /*c0e0*/  @!P4 FADD.FTZ R3, R3, 1 ;  /* 0x3f8000000303c421 */ /* 0x010fe20000010000 */
[----:B------:R4:W1:Y:S01]  /*c0f0*/  @!P6 MUFU.RCP R28, R2 ;  /* 0x00000002001ce308 */ /* 0x0008620000001000 */
[----:B0-----:R-:W-:-:S03]  /*c100*/  @!P5 FADD.FTZ R10, R10, 1 ;  /* 0x3f8000000a0ad421 */ /* 0x001fc60000010000 */
[----:B------:R-:W-:-:S04]  /*c110*/  @!P0 FMUL.FTZ R4, R7, -1.4426950216293334961 ;  /* 0xbfb8aa3b07048820 */ /* 0x000fc80000410000 */
[----:B------:R5:W0:Y:S01]  /*c120*/  @!P2 MUFU.EX2 R7, R6 ;  /* 0x000000060007a308 */ /* 0x000a220000000800 */
[----:B----4-:R-:W-:-:S03]  /*c130*/  MOV R2, UR21 ;  /* 0x0000001500027c02 */ /* 0x010fc60008000f00 */
[----:B------:R-:W4:Y:S04]  /*c140*/  @!P0 MUFU.EX2 R4, R4 ;  /* 0x0000000400048308 */ /* 0x000f280000000800 */
[----:B------:R2:W3:Y:S01]  /*c150*/  @!P4 MUFU.RCP R29, R3 ;  /* 0x00000003001dc308 */ /* 0x0004e20000001000 */
[----:B-----5:R-:W-:Y:S01]  /*c160*/  @!P1 FADD.FTZ R6, R5, 1 ;  /* 0x3f80000005069421 */ /* 0x020fe20000010000 */
[----:B------:R-:W-:Y:S01]  /*c170*/  LOP3.LUT R5, R32, 0x3e0, RZ, 0xc0, !PT ;  /* 0x000003e020057812 */ /* 0x000fe200078ec0ff */
[----:B-1----:R-:W-:-:S03]  /*c180*/  @!P6 FMUL.FTZ R97, R97, R28 ;  /* 0x0000001c6161e220 */ /* 0x002fc60000410000 */
[----:B------:R-:W-:Y:S01]  /*c190*/  LEA R11, R5, R36, 0x2 ;  /* 0x00000024050b7211 */ /* 0x000fe200078e10ff */
[----:B0-----:R-:W-:Y:S01]  /*c1a0*/  @!P2 FADD.FTZ R7, R7, 1 ;  /* 0x3f8000000707a421 */ /* 0x001fe20000010000 */
[----:B------:R-:W0:Y:S01]  /*c1b0*/  @!P3 MUFU.EX2 R8, R8 ;  /* 0x000000080008b308 */ /* 0x000e220000000800 */
[----:B--2---:R-:W-:Y:S01]  /*c1c0*/  MOV R3, UR20 ;  /* 0x0000001400037c02 */ /* 0x004fe20008000f00 */
[----:B----4-:R-:W-:Y:S01]  /*c1d0*/  @!P0 FADD.FTZ R4, R4, 1 ;  /* 0x3f80000004048421 */ /* 0x010fe20000010000 */
[----:B------:R-:W1:Y:S01]  /*c1e0*/  LDCU.64 UR20, c[0x0][0x518] ;  /* 0x0000a300ff1477ac */ /* 0x000e620008000a00 */
[----:B------:R-:W2:Y:S01]  /*c1f0*/  @!P1 MUFU.RCP R31, R6 ;  /* 0x00000006001f9308 */ /* 0x000ea20000001000 */
[----:B------:R-:W-:-:S04]  /*c200*/  IMAD.WIDE.U32 R2, R11, 0x10, R2 ;  /* 0x000000100b027825 */ /* 0x000fc800078e0002 */
[----:B---3--:R-:W-:Y:S01]  /*c210*/  @!P4 FMUL.FTZ R98, R98, R29 ;  /* 0x0000001d6262c220 */ /* 0x008fe20000410000 */
[----:B------:R-:W-:Y:S02]  /*c220*/  STG.E.128 desc[UR28][R2.64+0x200], R16 ;  /* 0x0002001002007986 */ /* 0x000fe4000c101d1c */
[----:B------:R-:W3:Y:S01]  /*c230*/  @!P0 MUFU.RCP R4, R4 ;  /* 0x0000000400048308 */ /* 0x000ee20000001000 */
[----:B0-----:R-:W-:Y:S01]  /*c240*/  @!P3 FADD.FTZ R8, R8, 1 ;  /* 0x3f8000000808b421 */ /* 0x001fe20000010000 */
[----:B------:R-:W-:Y:S04]  /*c250*/  STG.E.128 desc[UR28][R2.64], R12 ;  /* 0x0000000c02007986 */ /* 0x000fe8000c101d1c */
[----:B------:R-:W-:Y:S02]  /*c260*/  STG.E.128 desc[UR28][R2.64+0x400], R20 ;  /* 0x0004001402007986 */ /* 0x000fe4000c101d1c */
[----:B------:R0:W4:Y:S01]  /*c270*/  @!P2 MUFU.RCP R30, R7 ;  /* 0x00000007001ea308 */ /* 0x0001220000001000 */
[----:B-1----:R-:W-:Y:S01]  /*c280*/  UIMAD.WIDE.U32 UR22, UR32, UR20, UR22 ;  /* 0x00000014201672a5 */ /* 0x002fe2000f8e0016 */
[----:B--2---:R-:W-:Y:S01]  /*c290*/  @!P1 FMUL.FTZ R100, R100, R31 ;  /* 0x0000001f64649220 */ /* 0x004fe20000410000 */
[----:B------:R1:W-:Y:S02]  /*c2a0*/  STG.E.128 desc[UR28][R2.64+0x600], R24 ;  /* 0x0006001802007986 */ /* 0x0003e4000c101d1c */
[----:B------:R-:W-:Y:S01]  /*c2b0*/  UIMAD UR21, UR32, UR21, UR23 ;  /* 0x00000015201572a4 */ /* 0x000fe2000f8e0217 */
[----:B------:R-:W-:Y:S01]  /*c2c0*/  BAR.SYNC.DEFER_BLOCKING 0x0 ;  /* 0x0000000000007b1d */ /* 0x000fe20000010000 */
[----:B------:R-:W-:Y:S01]  /*c2d0*/  UIMAD UR23, UR8, UR27, URZ ;  /* 0x0000001b081772a4 */ /* 0x000fe2000f8e02ff */
[----:B---3--:R-:W-:Y:S01]  /*c2e0*/  @!P0 FMUL.FTZ R99, R99, R4 ;  /* 0x0000000463638220 */ /* 0x008fe20000410000 */
[----:B------:R-:W-:-:S03]  /*c2f0*/  FADD.FTZ R4, R88, R34 ;  /* 0x0000002258047221 */ /* 0x000fc60000010000 */
[----:B------:R-:W2:Y:S01]  /*c300*/  @!P3 MUFU.RCP R33, R8 ;  /* 0x000000080021b308 */ /* 0x000ea20000001000 */
[----:B------:R-:W-:Y:S01]  /*c310*/  UMOV UR20, UR22 ;  /* 0x0000001600147c82 */ /* 0x000fe20008000000 */
[----:B0-----:R-:W-:Y:S01]  /*c320*/  FADD.FTZ R7, R4, R89 ;  /* 0x0000005904077221 */ /* 0x001fe20000010000 */
[----:B------:R-:W-:Y:S01]  /*c330*/  UIMAD.WIDE.U32 UR20, UR8, UR26, UR20 ;  /* 0x0000001a081472a5 */ /* 0x000fe2000f8e0014 */
[----:B----4-:R-:W-:-:S03]  /*c340*/  @!P2 FMUL.FTZ R101, R101, R30 ;  /* 0x0000001e6565a220 */ /* 0x010fc60000410000 */
[----:B------:R-:W-:Y:S01]  /*c350*/  UIADD3 UR22, UPT, UPT, UR21, UR23, URZ ;  /* 0x0000001715167290 */ /* 0x000fe2000fffe0ff */
[----:B------:R-:W0:Y:S01]  /*c360*/  @!P5 MUFU.RCP R10, R10 ;  /* 0x0000000a000ad308 */ /* 0x000e220000001000 */
[----:B-1----:R-:W-:Y:S01]  /*c370*/  FADD.FTZ R2, R7, R90 ;  /* 0x0000005a07027221 */ /* 0x002fe20000010000 */
[----:B------:R-:W-:-:S04]  /*c380*/  ULEA UR21, UP0, UR20, UR30, 0x2 ;  /* 0x0000001e14157291 */ /* 0x000fc8000f8010ff */
[----:B------:R-:W-:Y:S02]  /*c390*/  ULEA.HI.X UR20, UR20, UR31, UR22, 0x2, UP0 ;  /* 0x0000001f14147291 */ /* 0x000fe400080f1416 */
[----:B------:R-:W-:Y:S01]  /*c3a0*/  UIADD3 UR17, UP0, UPT, UR17, -0x4000, URZ ;  /* 0xffffc00011117890 */ /* 0x000fe2000ff1e0ff */
[----:B------:R1:W-:Y:S01]  /*c3b0*/  STS.128 [R240], R88 ;  /* 0x00000058f0007388 */ /* 0x0003e20000000c00 */
[----:B--2---:R-:W-:Y:S02]  /*c3c0*/  @!P3 FMUL.FTZ R102, R102, R33 ;  /* 0x000000216666b220 */ /* 0x004fe40000410000 */
[----:B------:R-:W-:Y:S01]  /*c3d0*/  MOV R3, UR20 ;  /* 0x0000001400037c02 */ /* 0x000fe20008000f00 */
[----:B------:R-:W-:Y:S01]  /*c3e0*/  UIADD3.X UR16, UPT, UPT, UR16, -0x1, URZ, UP0, !UPT ;  /* 0xffffffff10107890 */ /* 0x000fe200087fe4ff */
[----:B------:R2:W-:Y:S01]  /*c3f0*/  STS.128 [R240+0x10], R92 ;  /* 0x0000105cf0007388 */ /* 0x0005e20000000c00 */
[----:B------:R-:W-:Y:S02]  /*c400*/  UISETP.GT.AND UP0, UPT, UR13, 0x1, UPT ;  /* 0x000000010d00788c */ /* 0x000fe4000bf04270 */
[----:B------:R-:W-:Y:S01]  /*c410*/  UIADD3 UR20, UP3, UPT, UR10, -0x2000, URZ ;  /* 0xffffe0000a147890 */ /* 0x000fe2000ff7e0ff */
[----:B0-----:R-:W-:Y:S01]  /*c420*/  @!P5 FMUL.FTZ R103, R103, R10 ;  /* 0x0000000a6767d220 */ /* 0x001fe20000410000 */
[----:B------:R0:W-:Y:S01]  /*c430*/  STS.128 [R240+0x20], R96 ;  /* 0x00002060f0007388 */ /* 0x0001e20000000c00 */
[----:B------:R-:W-:Y:S01]  /*c440*/  UMOV UR13, UR24 ;  /* 0x00000018000d7c82 */ /* 0x000fe20008000000 */
[----:B------:R-:W-:-:S02]  /*c450*/  UIADD3.X UR11, UPT, UPT, UR11, -0x1, URZ, UP3, !UPT ;  /* 0xffffffff0b0b7890 */ /* 0x000fc40009ffe4ff */
[----:B------:R3:W-:Y:S01]  /*c460*/  STS.128 [R240+0x30], R100 ;  /* 0x00003064f0007388 */ /* 0x0007e20000000c00 */
[----:B------:R-:W-:Y:S01]  /*c470*/  NOP ;  /* 0x0000000000007918 */ /* 0x000fe20000000000 */
[----:B-1----:R-:W-:Y:S02]  /*c480*/  FADD.FTZ R91, R2, R91 ;  /* 0x0000005b025b7221 */ /* 0x002fe40000010000 */
[----:B------:R-:W1:Y:S01]  /*c490*/  LDS.128 R12, [R241] ;  /* 0x00000000f10c7984 */ /* 0x000e620000000c00 */
[----:B------:R-:W-:Y:S01]  /*c4a0*/  MOV R2, UR21 ;  /* 0x0000001500027c02 */ /* 0x000fe20008000f00 */
[----:B--2---:R-:W-:Y:S02]  /*c4b0*/  FADD.FTZ R92, R91, R92 ;  /* 0x0000005c5b5c7221 */ /* 0x004fe40000010000 */
[----:B------:R-:W2:Y:S02]  /*c4c0*/  LDS.128 R16, [R241+0x200] ;  /* 0x00020000f1107984 */ /* 0x000ea40000000c00 */
[----:B------:R-:W-:-:S04]  /*c4d0*/  IMAD.WIDE.U32 R2, R11, 0x10, R2 ;  /* 0x000000100b027825 */ /* 0x000fc800078e0002 */
[----:B------:R-:W-:Y:S01]  /*c4e0*/  FADD.FTZ R93, R92, R93 ;  /* 0x0000005d5c5d7221 */ /* 0x000fe20000010000 */
[----:B------:R-:W4:Y:S03]  /*c4f0*/  LDS.128 R20, [R241+0x400] ;  /* 0x00040000f1147984 */ /* 0x000f260000000c00 */
[----:B------:R-:W-:Y:S01]  /*c500*/  FADD.FTZ R94, R93, R94 ;  /* 0x0000005e5d5e7221 */ /* 0x000fe20000010000 */
[----:B------:R-:W5:Y:S03]  /*c510*/  LDS.128 R24, [R241+0x600] ;  /* 0x00060000f1187984 */ /* 0x000f660000000c00 */
[----:B------:R-:W-:-:S04]  /*c520*/  FADD.FTZ R95, R94, R95 ;  /* 0x0000005f5e5f7221 */ /* 0x000fc80000010000 */
[----:B0-----:R-:W-:-:S04]  /*c530*/  FADD.FTZ R96, R95, R96 ;  /* 0x000000605f607221 */ /* 0x001fc80000010000 */
[----:B------:R-:W-:-:S04]  /*c540*/  FADD.FTZ R97, R96, R97 ;  /* 0x0000006160617221 */ /* 0x000fc80000010000 */
[----:B------:R-:W-:-:S04]  /*c550*/  FADD.FTZ R98, R97, R98 ;  /* 0x0000006261627221 */ /* 0x000fc80000010000 */
[----:B------:R-:W-:-:S04]  /*c560*/  FADD.FTZ R99, R98, R99 ;  /* 0x0000006362637221 */ /* 0x000fc80000010000 */
[----:B---3--:R-:W-:-:S04]  /*c570*/  FADD.FTZ R100, R99, R100 ;  /* 0x0000006463647221 */ /* 0x008fc80000010000 */
[----:B------:R-:W-:Y:S01]  /*c580*/  FADD.FTZ R101, R100, R101 ;  /* 0x0000006564657221 */ /* 0x000fe20000010000 */
[----:B-1----:R-:W-:Y:S03]  /*c590*/  STG.E.128 desc[UR28][R2.64], R12 ;  /* 0x0000000c02007986 */ /* 0x002fe6000c101d1c */
[----:B------:R-:W-:Y:S01]  /*c5a0*/  FADD.FTZ R102, R101, R102 ;  /* 0x0000006665667221 */ /* 0x000fe20000010000 */
[----:B--2---:R-:W-:Y:S04]  /*c5b0*/  STG.E.128 desc[UR28][R2.64+0x200], R16 ;  /* 0x0002001002007986 */ /* 0x004fe8000c101d1c */
[----:B----4-:R-:W-:Y:S04]  /*c5c0*/  STG.E.128 desc[UR28][R2.64+0x400], R20 ;  /* 0x0004001402007986 */ /* 0x010fe8000c101d1c */
[----:B-----5:R0:W-:Y:S02]  /*c5d0*/  STG.E.128 desc[UR28][R2.64+0x600], R24 ;  /* 0x0006001802007986 */ /* 0x0201e4000c101d1c */
[----:B0-----:R-:W-:-:S05]  /*c5e0*/  FADD.FTZ R2, R102, R103 ;  /* 0x0000006766027221 */ /* 0x001fca0000010000 */
[----:B------:R0:W-:Y:S01]  /*c5f0*/  STL [R1+0x10], R2 ;  /* 0x0000100201007387 */ /* 0x0001e20000100800 */
[----:B------:R-:W-:Y:S05]  /*c600*/  BRA.U UP0, `(.L_x_5053) ;  /* 0xffffff4100d47547 */ /* 0x000fea000b83ffff */
.L_x_4921:
        /* <DEDUP_REMOVED lines=45> */
.L_x_5055:
[----:B------:R-:W-:Y:S05]  /*c8e0*/  BSYNC.RECONVERGENT B0 ;  /* 0x0000000000007941 */ /* 0x000fea0003800200 */
.L_x_5054:
        /* <DEDUP_REMOVED lines=43> */
.L_x_5057:
[----:B------:R-:W-:Y:S05]  /*cba0*/  BSYNC.RECONVERGENT B0 ;  /* 0x0000000000007941 */ /* 0x000fea0003800200 */
.L_x_5056:
        /* <DEDUP_REMOVED lines=16> */
.L_x_5059:
        /* <DEDUP_REMOVED lines=32> */
.L_x_5058:
[----:B------:R-:W-:Y:S05]  /*ceb0*/  EXIT ;  /* 0x000000000000794d */ /* 0x000fea0003800000 */
.L_x_4959:
[----:B------:R-:W-:Y:S01]  /*cec0*/  MOV R246, R190 ;  /* 0x000000be00f67202 */ /* 0x000fe20000000f00 */
[----:B------:R-:W-:Y:S01]  /*ced0*/  HFMA2 R137, -RZ, RZ, 0, 5.9604644775390625e-08 ;  /* 0x00000001ff897431 */ /* 0x000fe200000001ff */
[----:B------:R-:W-:Y:S02]  /*cee0*/  MOV R136, RZ ;  /* 0x000000ff00887202 */ /* 0x000fe40000000f00 */
[----:B------:R-:W-:-:S07]  /*cef0*/  MOV R139, 0xffffffff ;  /* 0xffffffff008b7802 */ /* 0x000fce0000000f00 */
[----:B-12--5:R-:W-:Y:S05]  /*cf00*/  WARPSYNC.COLLECTIVE R139, `(.L_x_5060) ;  /* 0x000000008b087348 */ /* 0x026fea0003c00000 */
[----:B------:R0:W3:Y:S02]  /*cf10*/  SHFL.UP P6, R247, R246, R137, R136 ;  /* 0x04000089f6f77389 */ /* 0x0000e400000c0088 */
[----:B0123-5:R-:W-:Y:S05]  /*cf20*/  ENDCOLLECTIVE ;  /* 0x000000000000791b */ /* 0x02ffea0003800000 */
.L_x_5060:
[----:B------:R-:W-:Y:S02]  /*cf30*/  MOV R246, R234 ;  /* 0x000000ea00f67202 */ /* 0x000fe40000000f00 */
[----:B------:R-:W-:-:S07]  /*cf40*/  MOV R138, R247 ;  /* 0x000000f7008a7202 */ /* 0x000fce0000000f00 */
[----:B------:R-:W-:Y:S05]  /*cf50*/  WARPSYNC.COLLECTIVE R139, `(.L_x_5061) ;  /* 0x000000008b087348 */ /* 0x000fea0003c00000 */
[----:B------:R0:W1:Y:S02]  /*cf60*/  SHFL.UP P6, R247, R246, R137, R136 ;  /* 0x04000089f6f77389 */ /* 0x00006400000c0088 */
[----:B01----:R-:W-:Y:S05]  /*cf70*/  ENDCOLLECTIVE ;  /* 0x000000000000791b */ /* 0x003fea0003800000 */
.L_x_5061:
[----:B------:R-:W-:Y:S02]  /*cf80*/  MOV R246, R235 ;  /* 0x000000eb00f67202 */ /* 0x000fe40000000f00 */
[----:B------:R-:W-:-:S07]  /*cf90*/  MOV R226, R247 ;  /* 0x000000f700e27202 */ /* 0x000fce0000000f00 */
[----:B------:R-:W-:Y:S05]  /*cfa0*/  WARPSYNC.COLLECTIVE R139, `(.L_x_5062) ;  /* 0x000000008b087348 */ /* 0x000fea0003c00000 */
[----:B------:R0:W1:Y:S02]  /*cfb0*/  SHFL.UP P6, R247, R246, R137, R136 ;  /* 0x04000089f6f77389 */ /* 0x00006400000c0088 */
[----:B01----:R-:W-:Y:S05]  /*cfc0*/  ENDCOLLECTIVE ;  /* 0x000000000000791b */ /* 0x003fea0003800000 */
.L_x_5062:
[----:B------:R-:W-:Y:S02]  /*cfd0*/  MOV R246, R236 ;  /* 0x000000ec00f67202 */ /* 0x000fe40000000f00 */
[----:B------:R-:W-:-:S07]  /*cfe0*/  MOV R245, R247 ;  /* 0x000000f700f57202 */ /* 0x000fce0000000f00 */
[----:B------:R-:W-:Y:S05]  /*cff0*/  WARPSYNC.COLLECTIVE R139, `(.L_x_5063) ;  /* 0x000000008b087348 */ /* 0x000fea0003c00000 */
[----:B------:R0:W1:Y:S02]  /*d000*/  SHFL.UP P6, R247, R246, R137, R136 ;  /* 0x04000089f6f77389 */ /* 0x00006400000c0088 */
[----:B01----:R-:W-:Y:S05]  /*d010*/  ENDCOLLECTIVE ;  /* 0x000000000000791b */ /* 0x003fea0003800000 */
.L_x_5063:
[----:B------:R-:W-:-:S05]  /*d020*/  MOV R136, R247 ;  /* 0x000000f700887202 */ /* 0x000fca0000000f00 */
[-C--:B------:R-:W-:Y:S01]  /*d030*/  FMUL.FTZ R247, R234, R136.reuse ;  /* 0x00000088eaf77220 */ /* 0x080fe20000410000 */
[----:B------:R-:W-:-:S03]  /*d040*/  FMUL.FTZ R136, R190, R136 ;  /* 0x00000088be887220 */ /* 0x000fc60000410000 */
[-C--:B------:R-:W-:Y:S01]  /*d050*/  FFMA.FTZ R137, R190, R245.reuse, -R247 ;  /* 0x000000f5be897223 */ /* 0x080fe200000108f7 */
[----:B------:R-:W-:-:S03]  /*d060*/  FFMA.FTZ R136, R234, R245, R136 ;  /* 0x000000f5ea887223 */ /* 0x000fc60000010088 */
[----:B------:R-:W-:Y:S01]  /*d070*/  @P5 FADD.FTZ R235, R235, R137 ;  /* 0x00000089ebeb5221 */ /* 0x000fe20000010000 */
[-C--:B------:R-:W-:Y:S01]  /*d080*/  FMUL.FTZ R137, R234, R226.reuse ;  /* 0x000000e2ea897220 */ /* 0x080fe20000410000 */
[----:B------:R-:W-:Y:S01]  /*d090*/  FMUL.FTZ R226, R190, R226 ;  /* 0x000000e2bee27220 */ /* 0x000fe20000410000 */
[----:B------:R-:W-:Y:S01]  /*d0a0*/  @P5 FADD.FTZ R236, R236, R136 ;  /* 0x00000088ecec5221 */ /* 0x000fe20000010000 */
[----:B------:R-:W-:Y:S01]  /*d0b0*/  MOV R136, RZ ;  /* 0x000000ff00887202 */ /* 0x000fe20000000f00 */
[-C--:B------:R-:W-:Y:S01]  /*d0c0*/  @P5 FFMA.FTZ R190, R190, R138.reuse, -R137 ;  /* 0x0000008abebe5223 */ /* 0x080fe20000010889 */
[----:B------:R-:W-:Y:S02]  /*d0d0*/  HFMA2 R137, -RZ, RZ, 0, 1.1920928955078125e-07 ;  /* 0x00000002ff897431 */ /* 0x000fe400000001ff */
[----:B------:R-:W-:Y:S02]  /*d0e0*/  @P5 FFMA.FTZ R234, R234, R138, R226 ;  /* 0x0000008aeaea5223 */ /* 0x000fe400000100e2 */
[----:B------:R-:W-:-:S07]  /*d0f0*/  MOV R246, R190 ;  /* 0x000000be00f67202 */ /* 0x000fce0000000f00 */
[----:B------:R-:W-:Y:S05]  /*d100*/  WARPSYNC.COLLECTIVE R139, `(.L_x_5064) ;  /* 0x000000008b087348 */ /* 0x000fea0003c00000 */
[----:B------:R0:W1:Y:S02]  /*d110*/  SHFL.UP P6, R247, R246, R137, R136 ;  /* 0x04000089f6f77389 */ /* 0x00006400000c0088 */
[----:B01----:R-:W-:Y:S05]  /*d120*/  ENDCOLLECTIVE ;  /* 0x000000000000791b */ /* 0x003fea0003800000 */
.L_x_5064:
[----:B------:R-:W-:Y:S02]  /*d130*/  MOV R246, R234 ;  /* 0x000000ea00f67202 */ /* 0x000fe40000000f00 */
[----:B------:R-:W-:-:S07]  /*d140*/  MOV R138, R247 ;  /* 0x000000f7008a7202 */ /* 0x000fce0000000f00 */
[----:B------:R-:W-:Y:S05]  /*d150*/  WARPSYNC.COLLECTIVE R139, `(.L_x_5065) ;  /* 0x000000008b087348 */ /* 0x000fea0003c00000 */
[----:B------:R0:W1:Y:S02]  /*d160*/  SHFL.UP P6, R247, R246, R137, R136 ;  /* 0x04000089f6f77389 */ /* 0x00006400000c0088 */
[----:B01----:R-:W-:Y:S05]  /*d170*/  ENDCOLLECTIVE ;  /* 0x000000000000791b */ /* 0x003fea0003800000 */
.L_x_5065:
[----:B------:R-:W-:Y:S02]  /*d180*/  MOV R246, R235 ;  /* 0x000000eb00f67202 */ /* 0x000fe40000000f00 */
[----:B------:R-:W-:-:S07]  /*d190*/  MOV R226, R247 ;  /* 0x000000f700e27202 */ /* 0x000fce0000000f00 */
[----:B------:R-:W-:Y:S05]  /*d1a0*/  WARPSYNC.COLLECTIVE R139, `(.L_x_5066) ;  /* 0x000000008b087348 */ /* 0x000fea0003c00000 */
[----:B------:R0:W1:Y:S02]  /*d1b0*/  SHFL.UP P6, R247, R246, R137, R136 ;  /* 0x04000089f6f77389 */ /* 0x00006400000c0088 */
[----:B01----:R-:W-:Y:S05]  /*d1c0*/  ENDCOLLECTIVE ;  /* 0x000000000000791b */ /* 0x003fea0003800000 */
.L_x_5066:
[----:B------:R-:W-:Y:S02]  /*d1d0*/  MOV R246, R236 ;  /* 0x000000ec00f67202 */ /* 0x000fe40000000f00 */
[----:B------:R-:W-:-:S07]  /*d1e0*/  MOV R245, R247 ;  /* 0x000000f700f57202 */ /* 0x000fce0000000f00 */
[----:B------:R-:W-:Y:S05]  /*d1f0*/  WARPSYNC.COLLECTIVE R139, `(.L_x_5067) ;  /* 0x000000008b087348 */ /* 0x000fea0003c00000 */
[----:B------:R0:W1:Y:S02]  /*d200*/  SHFL.UP P6, R247, R246, R137, R136 ;  /* 0x04000089f6f77389 */ /* 0x00006400000c0088 */
[----:B01----:R-:W-:Y:S05]  /*d210*/  ENDCOLLECTIVE ;  /* 0x000000000000791b */ /* 0x003fea0003800000 */
.L_x_5067:
        /* <DEDUP_REMOVED lines=11> */
[----:B------:R-:W-:Y:S02]  /*d2d0*/  HFMA2 R137, -RZ, RZ, 0, 2.384185791015625e-07 ;  /* 0x00000004ff897431 */ /* 0x000fe400000001ff */
[----:B------:R-:W-:Y:S02]  /*d2e0*/  @P4 FFMA.FTZ R234, R234, R138, R226 ;  /* 0x0000008aeaea4223 */ /* 0x000fe400000100e2 */
[----:B------:R-:W-:-:S07]  /*d2f0*/  MOV R246, R190 ;  /* 0x000000be00f67202 */ /* 0x000fce0000000f00 */
[----:B------:R-:W-:Y:S05]  /*d300*/  WARPSYNC.COLLECTIVE R139, `(.L_x_5068) ;  /* 0x000000008b087348 */ /* 0x000fea0003c00000 */
[----:B------:R0:W1:Y:S02]  /*d310*/  SHFL.UP P6, R247, R246, R137, R136 ;  /* 0x04000089f6f77389 */ /* 0x00006400000c0088 */
[----:B01----:R-:W-:Y:S05]  /*d320*/  ENDCOLLECTIVE ;  /* 0x000000000000791b */ /* 0x003fea0003800000 */
.L_x_5068:
[----:B------:R-:W-:Y:S02]  /*d330*/  MOV R246, R234 ;  /* 0x000000ea00f67202 */ /* 0x000fe40000000f00 */
[----:B------:R-:W-:-:S07]  /*d340*/  MOV R138, R247 ;  /* 0x000000f7008a7202 */ /* 0x000fce0000000f00 */
[----:B------:R-:W-:Y:S05]  /*d350*/  WARPSYNC.COLLECTIVE R139, `(.L_x_5069) ;  /* 0x000000008b087348 */ /* 0x000fea0003c00000 */
[----:B------:R0:W1:Y:S02]  /*d360*/  SHFL.UP P6, R247, R246, R137, R136 ;  /* 0x04000089f6f77389 */ /* 0x00006400000c0088 */
[----:B01----:R-:W-:Y:S05]  /*d370*/  ENDCOLLECTIVE ;  /* 0x000000000000791b */ /* 0x003fea0003800000 */
.L_x_5069:
[----:B------:R-:W-:Y:S02]  /*d380*/  MOV R246, R235 ;  /* 0x000000eb00f67202 */ /* 0x000fe40000000f00 */
[----:B------:R-:W-:-:S07]  /*d390*/  MOV R226, R247 ;  /* 0x000000f700e27202 */ /* 0x000fce0000000f00 */
[----:B------:R-:W-:Y:S05]  /*d3a0*/  WARPSYNC.COLLECTIVE R139, `(.L_x_5070) ;  /* 0x000000008b087348 */ /* 0x000fea0003c00000 */
[----:B------:R0:W1:Y:S02]  /*d3b0*/  SHFL.UP P6, R247, R246, R137, R136 ;  /* 0x04000089f6f77389 */ /* 0x00006400000c0088 */
[----:B01----:R-:W-:Y:S05]  /*d3c0*/  ENDCOLLECTIVE ;  /* 0x000000000000791b */ /* 0x003fea0003800000 */
.L_x_5070:
[----:B------:R-:W-:Y:S02]  /*d3d0*/  MOV R246, R236 ;  /* 0x000000ec00f67202 */ /* 0x000fe40000000f00 */
[----:B------:R-:W-:-:S07]  /*d3e0*/  MOV R245, R247 ;  /* 0x000000f700f57202 */ /* 0x000fce0000000f00 */
[----:B------:R-:W-:Y:S05]  /*d3f0*/  WARPSYNC.COLLECTIVE R139, `(.L_x_5071) ;  /* 0x000000008b087348 */ /* 0x000fea0003c00000 */
[----:B------:R0:W1:Y:S02]  /*d400*/  SHFL.UP P6, R247, R246, R137, R136 ;  /* 0x04000089f6f77389 */ /* 0x00006400000c0088 */
[----:B01----:R-:W-:Y:S05]  /*d410*/  ENDCOLLECTIVE ;  /* 0x000000000000791b */ /* 0x003fea0003800000 */
.L_x_5071:
        /* <DEDUP_REMOVED lines=11> */
[----:B------:R-:W-:Y:S02]  /*d4d0*/  HFMA2 R137, -RZ, RZ, 0, 4.76837158203125e-07 ;  /* 0x00000008ff897431 */ /* 0x000fe400000001ff */
[----:B------:R-:W-:Y:S02]  /*d4e0*/  @P3 FFMA.FTZ R234, R234, R138, R226 ;  /* 0x0000008aeaea3223 */ /* 0x000fe400000100e2 */
[----:B------:R-:W-:-:S07]  /*d4f0*/  MOV R246, R190 ;  /* 0x000000be00f67202 */ /* 0x000fce0000000f00 */
[----:B------:R-:W-:Y:S05]  /*d500*/  WARPSYNC.COLLECTIVE R139, `(.L_x_5072) ;  /* 0x000000008b087348 */ /* 0x000fea0003c00000 */
[----:B------:R0:W1:Y:S02]  /*d510*/  SHFL.UP P6, R247, R246, R137, R136 ;  /* 0x04000089f6f77389 */ /* 0x00006400000c0088 */
[----:B01----:R-:W-:Y:S05]  /*d520*/  ENDCOLLECTIVE ;  /* 0x000000000000791b */ /* 0x003fea0003800000 */
.L_x_5072:
[----:B------:R-:W-:Y:S02]  /*d530*/  MOV R246, R234 ;  /* 0x000000ea00f67202 */ /* 0x000fe40000000f00 */
[----:B------:R-:W-:-:S07]  /*d540*/  MOV R138, R247 ;  /* 0x000000f7008a7202 */ /* 0x000fce0000000f00 */
[----:B------:R-:W-:Y:S05]  /*d550*/  WARPSYNC.COLLECTIVE R139, `(.L_x_5073) ;  /* 0x000000008b087348 */ /* 0x000fea0003c00000 */
[----:B------:R0:W1:Y:S02]  /*d560*/  SHFL.UP P6, R247, R246, R137, R136 ;  /* 0x04000089f6f77389 */ /* 0x00006400000c0088 */
[----:B01----:R-:W-:Y:S05]  /*d570*/  ENDCOLLECTIVE ;  /* 0x000000000000791b */ /* 0x003fea0003800000 */
.L_x_5073:
[----:B------:R-:W-:Y:S02]  /*d580*/  MOV R246, R235 ;  /* 0x000000eb00f67202 */ /* 0x000fe40000000f00 */
[----:B------:R-:W-:-:S07]  /*d590*/  MOV R226, R247 ;  /* 0x000000f700e27202 */ /* 0x000fce0000000f00 */
[----:B------:R-:W-:Y:S05]  /*d5a0*/  WARPSYNC.COLLECTIVE R139, `(.L_x_5074) ;  /* 0x000000008b087348 */ /* 0x000fea0003c00000 */
[----:B------:R0:W1:Y:S02]  /*d5b0*/  SHFL.UP P6, R247, R246, R137, R136 ;  /* 0x04000089f6f77389 */ /* 0x00006400000c0088 */
[----:B01----:R-:W-:Y:S05]  /*d5c0*/  ENDCOLLECTIVE ;  /* 0x000000000000791b */ /* 0x003fea0003800000 */
.L_x_5074:
[----:B------:R-:W-:Y:S02]  /*d5d0*/  MOV R246, R236 ;  /* 0x000000ec00f67202 */ /* 0x000fe40000000f00 */
[----:B------:R-:W-:-:S07]  /*d5e0*/  MOV R245, R247 ;  /* 0x000000f700f57202 */ /* 0x000fce0000000f00 */
[----:B------:R-:W-:Y:S05]  /*d5f0*/  WARPSYNC.COLLECTIVE R139, `(.L_x_5075) ;  /* 0x000000008b087348 */ /* 0x000fea0003c00000 */
[----:B------:R0:W1:Y:S02]  /*d600*/  SHFL.UP P6, R247, R246, R137, R136 ;  /* 0x04000089f6f77389 */ /* 0x00006400000c0088 */
[----:B01----:R-:W-:Y:S05]  /*d610*/  ENDCOLLECTIVE ;  /* 0x000000000000791b */ /* 0x003fea0003800000 */
.L_x_5075:
        /* <DEDUP_REMOVED lines=11> */
[----:B------:R-:W-:Y:S02]  /*d6d0*/  HFMA2 R137, -RZ, RZ, 0, 9.5367431640625e-07 ;  /* 0x00000010ff897431 */ /* 0x000fe400000001ff */
[----:B------:R-:W-:Y:S02]  /*d6e0*/  @P2 FFMA.FTZ R234, R234, R138, R226 ;  /* 0x0000008aeaea2223 */ /* 0x000fe400000100e2 */
[----:B------:R-:W-:-:S07]  /*d6f0*/  MOV R246, R190 ;  /* 0x000000be00f67202 */ /* 0x000fce0000000f00 */
[----:B------:R-:W-:Y:S05]  /*d700*/  WARPSYNC.COLLECTIVE R139, `(.L_x_5076) ;  /* 0x000000008b087348 */ /* 0x000fea0003c00000 */
[----:B------:R0:W1:Y:S02]  /*d710*/  SHFL.UP P6, R247, R246, R137, R136 ;  /* 0x04000089f6f77389 */ /* 0x00006400000c0088 */
[----:B01----:R-:W-:Y:S05]  /*d720*/  ENDCOLLECTIVE ;  /* 0x000000000000791b */ /* 0x003fea0003800000 */
.L_x_5076:
[----:B------:R-:W-:Y:S02]  /*d730*/  MOV R246, R234 ;  /* 0x000000ea00f67202 */ /* 0x000fe40000000f00 */
[----:B------:R-:W-:-:S07]  /*d740*/  MOV R138, R247 ;  /* 0x000000f7008a7202 */ /* 0x000fce0000000f00 */
[----:B------:R-:W-:Y:S05]  /*d750*/  WARPSYNC.COLLECTIVE R139, `(.L_x_5077) ;  /* 0x000000008b087348 */ /* 0x000fea0003c00000 */
[----:B------:R0:W1:Y:S02]  /*d760*/  SHFL.UP P6, R247, R246, R137, R136 ;  /* 0x04000089f6f77389 */ /* 0x00006400000c0088 */
[----:B01----:R-:W-:Y:S05]  /*d770*/  ENDCOLLECTIVE ;  /* 0x000000000000791b */ /* 0x003fea0003800000 */
.L_x_5077:
[----:B------:R-:W-:Y:S02]  /*d780*/  MOV R246, R235 ;  /* 0x000000eb00f67202 */ /* 0x000fe40000000f00 */
[----:B------:R-:W-:-:S07]  /*d790*/  MOV R226, R247 ;  /* 0x000000f700e27202 */ /* 0x000fce0000000f00 */
[----:B------:R-:W-:Y:S05]  /*d7a0*/  WARPSYNC.COLLECTIVE R139, `(.L_x_5078) ;  /* 0x000000008b087348 */ /* 0x000fea0003c00000 */
[----:B------:R0:W1:Y:S02]  /*d7b0*/  SHFL.UP P6, R247, R246, R137, R136 ;  /* 0x04000089f6f77389 */ /* 0x00006400000c0088 */
[----:B01----:R-:W-:Y:S05]  /*d7c0*/  ENDCOLLECTIVE ;  /* 0x000000000000791b */ /* 0x003fea0003800000 */
.L_x_5078:
[----:B------:R-:W-:Y:S02]  /*d7d0*/  MOV R246, R236 ;  /* 0x000000ec00f67202 */ /* 0x000fe40000000f00 */
[----:B------:R-:W-:-:S07]  /*d7e0*/  MOV R245, R247 ;  /* 0x000000f700f57202 */ /* 0x000fce0000000f00 */
[----:B------:R-:W-:Y:S05]  /*d7f0*/  WARPSYNC.COLLECTIVE R139, `(.L_x_5079) ;  /* 0x000000008b087348 */ /* 0x000fea0003c00000 */
[----:B------:R0:W1:Y:S02]  /*d800*/  SHFL.UP P6, R247, R246, R137, R136 ;  /* 0x04000089f6f77389 */ /* 0x00006400000c0088 */
[----:B01----:R-:W-:Y:S05]  /*d810*/  ENDCOLLECTIVE ;  /* 0x000000000000791b */ /* 0x003fea0003800000 */
.L_x_5079:
[----:B------:R-:W-:Y:S01]  /*d820*/  MOV R136, R247 ;  /* 0x000000f700887202 */ /* 0x000fe20000000f00 */
[----:B------:R-:W-:Y:S06]  /*d830*/  BRA `(.L_x_5080) ;  /* 0xffffff8000887947 */ /* 0x000fec000383ffff */
.L_x_4960:
[----:B------:R-:W-:Y:S01]  /*d840*/  HFMA2 R137, -RZ, RZ, 0, 1.847743988037109375e-06 ;  /* 0x0000001fff897431 */ /* 0x000fe200000001ff */
[----:B------:R-:W-:Y:S01]  /*d850*/  BSSY B0, `(.L_x_5081) ;  /* 0x0000007000007945 */ /* 0x000fe20003800000 */
[----:B------:R-:W-:Y:S02]  /*d860*/  MOV R138, R190 ;  /* 0x000000be008a7202 */ /* 0x000fe40000000f00 */
[----:B------:R-:W-:Y:S02]  /*d870*/  MOV R136, 0x1f ;  /* 0x0000001f00887802 */ /* 0x000fe40000000f00 */
[----:B------:R-:W-:-:S07]  /*d880*/  MOV R139, 0xffffffff ;  /* 0xffffffff008b7802 */ /* 0x000fce0000000f00 */
[----:B-12--5:R-:W-:Y:S05]  /*d890*/  WARPSYNC.COLLECTIVE R139, `(.L_x_5082) ;  /* 0x000000008b087348 */ /* 0x026fea0003c00000 */
[----:B------:R0:W3:Y:S02]  /*d8a0*/  SHFL.IDX P2, R226, R138, R137, R136 ;  /* 0x000000898ae27389 */ /* 0x0000e40000040088 */
[----:B0123-5:R-:W-:Y:S05]  /*d8b0*/  ENDCOLLECTIVE ;  /* 0x000000000000791b */ /* 0x02ffea0003800000 */
.L_x_5082:
[----:B------:R-:W-:Y:S05]  /*d8c0*/  BSYNC B0 ;  /* 0x0000000000007941 */ /* 0x000fea0003800000 */
.L_x_5081:
[----:B------:R-:W-:Y:S05]  /*d8d0*/  BRA `(.L_x_5083) ;  /* 0xffffff8000947947 */ /* 0x000fea000383ffff */
.L_x_4961:
        /* <DEDUP_REMOVED lines=8> */
.L_x_5085:
[----:B------:R-:W-:Y:S05]  /*d960*/  BSYNC B0 ;  /* 0x0000000000007941 */ /* 0x000fea0003800000 */
.L_x_5084:
[----:B------:R-:W-:Y:S05]  /*d970*/  BRA `(.L_x_5086) ;  /* 0xffffff8000747947 */ /* 0x000fea000383ffff */
.L_x_4962:
        /* <DEDUP_REMOVED lines=8> */
.L_x_5088:
[----:B------:R-:W-:Y:S05]  /*da00*/  BSYNC B0 ;  /* 0x0000000000007941 */ /* 0x000fea0003800000 */
.L_x_5087:
[----:B------:R-:W-:Y:S05]  /*da10*/  BRA `(.L_x_5089) ;  /* 0xffffff8000547947 */ /* 0x000fea000383ffff */
.L_x_4963:
        /* <DEDUP_REMOVED lines=8> */
.L_x_5091:
[----:B------:R-:W-:Y:S05]  /*daa0*/  BSYNC B0 ;  /* 0x0000000000007941 */ /* 0x000fea0003800000 */
.L_x_5090:
[----:B------:R-:W-:Y:S05]  /*dab0*/  BRA `(.L_x_5092) ;  /* 0xffffff8000347947 */ /* 0x000fea000383ffff */
.L_x_4964:
[----:B------:R-:W-:Y:S01]  /*dac0*/  HFMA2 R137, -RZ, RZ, 0, 5.9604644775390625e-08 ;  /* 0x00000001ff897431 */ /* 0x000fe200000001ff */
[----:B------:R-:W-:Y:S01]  /*dad0*/  BSSY B0, `(.L_x_5093) ;  /* 0x0000007000007945 */ /* 0x000fe20003800000 */
[----:B------:R-:W-:Y:S02]  /*dae0*/  MOV R246, R190 ;  /* 0x000000be00f67202 */ /* 0x000fe40000000f00 */
[----:B------:R-:W-:Y:S02]  /*daf0*/  MOV R136, RZ ;  /* 0x000000ff00887202 */ /* 0x000fe40000000f00 */
[----:B------:R-:W-:-:S07]  /*db00*/  MOV R139, 0xffffffff ;  /* 0xffffffff008b7802 */ /* 0x000fce0000000f00 */
[----:B-12--5:R-:W-:Y:S05]  /*db10*/  WARPSYNC.COLLECTIVE R139, `(.L_x_5094) ;  /* 0x000000008b087348 */ /* 0x026fea0003c00000 */
[----:B------:R0:W3:Y:S02]  /*db20*/  SHFL.UP P6, R247, R246, R137, R136 ;  /* 0x04000089f6f77389 */ /* 0x0000e400000c0088 */
[----:B0123-5:R-:W-:Y:S05]  /*db30*/  ENDCOLLECTIVE ;  /* 0x000000000000791b */ /* 0x02ffea0003800000 */
.L_x_5094:
[----:B------:R-:W-:Y:S05]  /*db40*/  BSYNC B0 ;  /* 0x0000000000007941 */ /* 0x000fea0003800000 */
.L_x_5093:
        /* <DEDUP_REMOVED lines=9> */
.L_x_5095:
[----:B------:R-:W-:Y:S02]  /*dbe0*/  MOV R246, R235 ;  /* 0x000000eb00f67202 */ /* 0x000fe40000000f00 */
[----:B------:R-:W-:-:S07]  /*dbf0*/  MOV R234, R247 ;  /* 0x000000f700ea7202 */ /* 0x000fce0000000f00 */
[----:B------:R-:W-:Y:S05]  /*dc00*/  WARPSYNC.COLLECTIVE R139, `(.L_x_5096) ;  /* 0x000000008b087348 */ /* 0x000fea0003c00000 */
[----:B------:R0:W1:Y:S02]  /*dc10*/  SHFL.UP P6, R247, R246, R137, R136 ;  /* 0x04000089f6f77389 */ /* 0x00006400000c0088 */
[----:B01----:R-:W-:Y:S05]  /*dc20*/  ENDCOLLECTIVE ;  /* 0x000000000000791b */ /* 0x003fea0003800000 */
.L_x_5096:
[----:B------:R-:W-:Y:S02]  /*dc30*/  MOV R246, R236 ;  /* 0x000000ec00f67202 */ /* 0x000fe40000000f00 */
[----:B------:R-:W-:-:S07]  /*dc40*/  MOV R235, R247 ;  /* 0x000000f700eb7202 */ /* 0x000fce0000000f00 */
[----:B------:R-:W-:Y:S05]  /*dc50*/  WARPSYNC.COLLECTIVE R139, `(.L_x_5097) ;  /* 0x000000008b087348 */ /* 0x000fea0003c00000 */
[----:B------:R0:W1:Y:S02]  /*dc60*/  SHFL.UP P6, R247, R246, R137, R136 ;  /* 0x04000089f6f77389 */ /* 0x00006400000c0088 */
[----:B01----:R-:W-:Y:S05]  /*dc70*/  ENDCOLLECTIVE ;  /* 0x000000000000791b */ /* 0x003fea0003800000 */
.L_x_5097:
[----:B------:R-:W-:Y:S01]  /*dc80*/  HFMA2 R137, -RZ, RZ, 0, 0 ;  /* 0x00000000ff897431 */ /* 0x000fe200000001ff */
[----:B------:R-:W-:-:S07]  /*dc90*/  MOV R136, 0x1f ;  /* 0x0000001f00887802 */ /* 0x000fce0000000f00 */
[----:B------:R-:W-:Y:S05]  /*dca0*/  WARPSYNC.COLLECTIVE R139, `(.L_x_5098) ;  /* 0x000000008b087348 */ /* 0x000fea0003c00000 */
[----:B------:R0:W1:Y:S02]  /*dcb0*/  SHFL.IDX P2, R226, R138, R137, R136 ;  /* 0x000000898ae27389 */ /* 0x0000640000040088 */
[----:B01----:R-:W-:Y:S05]  /*dcc0*/  ENDCOLLECTIVE ;  /* 0x000000000000791b */ /* 0x003fea0003800000 */
.L_x_5098:
[----:B------:R-:W-:Y:S02]  /*dcd0*/  MOV R236, R247 ;  /* 0x000000f700ec7202 */ /* 0x000fe40000000f00 */
[----:B------:R-:W-:Y:S02]  /*dce0*/  MOV R138, R121 ;  /* 0x00000079008a7202 */ /* 0x000fe40000000f00 */
[----:B------:R-:W-:-:S07]  /*dcf0*/  MOV R120, R226 ;  /* 0x000000e200787202 */ /* 0x000fce0000000f00 */
[----:B------:R-:W-:Y:S05]  /*dd00*/  WARPSYNC.COLLECTIVE R139, `(.L_x_5099) ;  /* 0x000000008b087348 */ /* 0x000fea0003c00000 */
[----:B------:R0:W1:Y:S02]  /*dd10*/  SHFL.IDX P2, R226, R138, R137, R136 ;  /* 0x000000898ae27389 */ /* 0x0000640000040088 */
[----:B01----:R-:W-:Y:S05]  /*dd20*/  ENDCOLLECTIVE ;  /* 0x000000000000791b */ /* 0x003fea0003800000 */
.L_x_5099:
[----:B------:R-:W-:Y:S02]  /*dd30*/  MOV R138, R122 ;  /* 0x0000007a008a7202 */ /* 0x000fe40000000f00 */
[----:B------:R-:W-:-:S07]  /*dd40*/  MOV R121, R226 ;  /* 0x000000e200797202 */ /* 0x000fce0000000f00 */
[----:B------:R-:W-:Y:S05]  /*dd50*/  WARPSYNC.COLLECTIVE R139, `(.L_x_5100) ;  /* 0x000000008b087348 */ /* 0x000fea0003c00000 */
[----:B------:R0:W1:Y:S02]  /*dd60*/  SHFL.IDX P2, R226, R138, R137, R136 ;  /* 0x000000898ae27389 */ /* 0x0000640000040088 */
[----:B01----:R-:W-:Y:S05]  /*dd70*/  ENDCOLLECTIVE ;  /* 0x000000000000791b */ /* 0x003fea0003800000 */
.L_x_5100:
[----:B------:R-:W-:Y:S02]  /*dd80*/  MOV R138, R123 ;  /* 0x0000007b008a7202 */ /* 0x000fe40000000f00 */
[----:B------:R-:W-:-:S07]  /*dd90*/  MOV R122, R226 ;  /* 0x000000e2007a7202 */ /* 0x000fce0000000f00 */
[----:B------:R-:W-:Y:S05]  /*dda0*/  WARPSYNC.COLLECTIVE R139, `(.L_x_5101) ;  /* 0x000000008b087348 */ /* 0x000fea0003c00000 */
[----:B------:R0:W1:Y:S02]  /*ddb0*/  SHFL.IDX P2, R226, R138, R137, R136 ;  /* 0x000000898ae27389 */ /* 0x0000640000040088 */
[----:B01----:R-:W-:Y:S05]  /*ddc0*/  ENDCOLLECTIVE ;  /* 0x000000000000791b */ /* 0x003fea0003800000 */
.L_x_5101:
[----:B------:R-:W-:Y:S01]  /*ddd0*/  MOV R123, R226 ;  /* 0x000000e2007b7202 */ /* 0x000fe20000000f00 */
[----:B------:R-:W-:Y:S06]  /*dde0*/  BRA `(.L_x_5102) ;  /* 0xffffff7c00907947 */ /* 0x000fec000383ffff */
.L_x_4966:
[----:B------:R-:W-:Y:S01]  /*ddf0*/  MOV R252, R245 ;  /* 0x000000f500fc7202 */ /* 0x000fe20000000f00 */
[----:B------:R-:W-:Y:S01]  /*de00*/  HFMA2 R251, -RZ, RZ, 0, 5.9604644775390625e-08 ;  /* 0x00000001fffb7431 */ /* 0x000fe200000001ff */
[----:B------:R-:W-:Y:S02]  /*de10*/  MOV R226, 0x1f ;  /* 0x0000001f00e27802 */ /* 0x000fe40000000f00 */
[----:B------:R-:W-:-:S07]  /*de20*/  MOV R139, 0xffffffff ;  /* 0xffffffff008b7802 */ /* 0x000fce0000000f00 */
[----:B------:R-:W-:Y:S05]  /*de30*/  WARPSYNC.COLLECTIVE R139, `(.L_x_5103) ;  /* 0x000000008b087348 */ /* 0x000fea0003c00000 */
[----:B------:R0:W1:Y:S02]  /*de40*/  SHFL.DOWN P2, R136, R252, R251, R226 ;  /* 0x080000fbfc887389 */ /* 0x00006400000400e2 */
[----:B01----:R-:W-:Y:S05]  /*de50*/  ENDCOLLECTIVE ;  /* 0x000000000000791b */ /* 0x003fea0003800000 */
.L_x_5103:
[----:B------:R-:W-:Y:S02]  /*de60*/  MOV R252, R246 ;  /* 0x000000f600fc7202 */ /* 0x000fe40000000f00 */
[----:B------:R-:W-:-:S07]  /*de70*/  MOV R137, R136 ;  /* 0x0000008800897202 */ /* 0x000fce0000000f00 */
[----:B------:R-:W-:Y:S05]  /*de80*/  WARPSYNC.COLLECTIVE R139, `(.L_x_5104) ;  /* 0x000000008b087348 */ /* 0x000fea0003c00000 */
[----:B------:R0:W1:Y:S02]  /*de90*/  SHFL.DOWN P2, R136, R252, R251, R226 ;  /* 0x080000fbfc887389 */ /* 0x00006400000400e2 */
[----:B01----:R-:W-:Y:S05]  /*dea0*/  ENDCOLLECTIVE ;  /* 0x000000000000791b */ /* 0x003fea0003800000 */
.L_x_5104:
[----:B------:R-:W-:Y:S02]  /*deb0*/  MOV R252, R247 ;  /* 0x000000f700fc7202 */ /* 0x000fe40000000f00 */
[----:B------:R-:W-:-:S07]  /*dec0*/  MOV R138, R136 ;  /* 0x00000088008a7202 */ /* 0x000fce0000000f00 */
[----:B------:R-:W-:Y:S05]  /*ded0*/  WARPSYNC.COLLECTIVE R139, `(.L_x_5105) ;  /* 0x000000008b087348 */ /* 0x000fea0003c00000 */
[----:B------:R0:W1:Y:S02]  /*dee0*/  SHFL.DOWN P2, R136, R252, R251, R226 ;  /* 0x080000fbfc887389 */ /* 0x00006400000400e2 */
[----:B01----:R-:W-:Y:S05]  /*def0*/  ENDCOLLECTIVE ;  /* 0x000000000000791b */ /* 0x003fea0003800000 */
.L_x_5105:
[----:B------:R-:W-:Y:S02]  /*df00*/  MOV R252, R248 ;  /* 0x000000f800fc7202 */ /* 0x000fe40000000f00 */
[----:B------:R-:W-:-:S07]  /*df10*/  MOV R163, R136 ;  /* 0x0000008800a37202 */ /* 0x000fce0000000f00 */
[----:B------:R-:W-:Y:S05]  /*df20*/  WARPSYNC.COLLECTIVE R139, `(.L_x_5106) ;  /* 0x000000008b087348 */ /* 0x000fea0003c00000 */
[----:B------:R0:W1:Y:S02]  /*df30*/  SHFL.DOWN P2, R136, R252, R251, R226 ;  /* 0x080000fbfc887389 */ /* 0x00006400000400e2 */
[----:B01----:R-:W-:Y:S05]  /*df40*/  ENDCOLLECTIVE ;  /* 0x000000000000791b */ /* 0x003fea0003800000 */
.L_x_5106:
[----:B------:R-:W-:Y:S05]  /*df50*/  BRA `(.L_x_5107) ;  /* 0xffffff9000c07947 */ /* 0x000fea000383ffff */
.L_x_4969:
        /* <DEDUP_REMOVED lines=8> */
.L_x_5109:
[----:B------:R-:W-:Y:S05]  /*dfe0*/  BSYNC B0 ;  /* 0x0000000000007941 */ /* 0x000fea0003800000 */
.L_x_5108:
        /* <DEDUP_REMOVED lines=8> */
.L_x_5110:
[----:B------:R-:W-:Y:S02]  /*e070*/  MOV R252, R247 ;  /* 0x000000f700fc7202 */ /* 0x000fe40000000f00 */
[----:B------:R-:W-:-:S07]  /*e080*/  MOV R138, R136 ;  /* 0x00000088008a7202 */ /* 0x000fce0000000f00 */
[----:B------:R-:W-:Y:S05]  /*e090*/  WARPSYNC.COLLECTIVE R139, `(.L_x_5111) ;  /* 0x000000008b087348 */ /* 0x000fea0003c00000 */
[----:B------:R0:W1:Y:S02]  /*e0a0*/  SHFL.DOWN P2, R136, R252, R251, R226 ;  /* 0x080000fbfc887389 */ /* 0x00006400000400e2 */
[----:B01----:R-:W-:Y:S05]  /*e0b0*/  ENDCOLLECTIVE ;  /* 0x000000000000791b */ /* 0x003fea0003800000 */
.L_x_5111:
[----:B------:R-:W-:Y:S02]  /*e0c0*/  MOV R252, R248 ;  /* 0x000000f800fc7202 */ /* 0x000fe40000000f00 */
[----:B------:R-:W-:-:S07]  /*e0d0*/  MOV R163, R136 ;  /* 0x0000008800a37202 */ /* 0x000fce0000000f00 */
[----:B------:R-:W-:Y:S05]  /*e0e0*/  WARPSYNC.COLLECTIVE R139, `(.L_x_5112) ;  /* 0x000000008b087348 */ /* 0x000fea0003c00000 */
[----:B------:R0:W1:Y:S02]  /*e0f0*/  SHFL.DOWN P2, R136, R252, R251, R226 ;  /* 0x080000fbfc887389 */ /* 0x00006400000400e2 */
[----:B01----:R-:W-:Y:S05]  /*e100*/  ENDCOLLECTIVE ;  /* 0x000000000000791b */ /* 0x003fea0003800000 */
.L_x_5112:
[----:B------:R-:W-:Y:S01]  /*e110*/  MOV R139, R136 ;  /* 0x00000088008b7202 */ /* 0x000fe20000000f00 */
[----:B------:R-:W-:Y:S06]  /*e120*/  BRA `(.L_x_5113) ;  /* 0xffffff9000a07947 */ /* 0x000fec000383ffff */
.L_x_4972:
        /* <DEDUP_REMOVED lines=8> */
.L_x_5115:
[----:B------:R-:W-:Y:S05]  /*e1b0*/  BSYNC B0 ;  /* 0x0000000000007941 */ /* 0x000fea0003800000 */
.L_x_5114:
        /* <DEDUP_REMOVED lines=8> */
.L_x_5116:
[----:B------:R-:W-:Y:S02]  /*e240*/  MOV R252, R247 ;  /* 0x000000f700fc7202 */ /* 0x000fe40000000f00 */
[----:B------:R-:W-:-:S07]  /*e250*/  MOV R138, R136 ;  /* 0x00000088008a7202 */ /* 0x000fce0000000f00 */
[----:B------:R-:W-:Y:S05]  /*e260*/  WARPSYNC.COLLECTIVE R139, `(.L_x_5117) ;  /* 0x000000008b087348 */ /* 0x000fea0003c00000 */
[----:B------:R0:W1:Y:S02]  /*e270*/  SHFL.DOWN P2, R136, R252, R251, R226 ;  /* 0x080000fbfc887389 */ /* 0x00006400000400e2 */
[----:B01----:R-:W-:Y:S05]  /*e280*/  ENDCOLLECTIVE ;  /* 0x000000000000791b */ /* 0x003fea0003800000 */
.L_x_5117:
[----:B------:R-:W-:Y:S02]  /*e290*/  MOV R252, R248 ;  /* 0x000000f800fc7202 */ /* 0x000fe40000000f00 */
[----:B------:R-:W-:-:S07]  /*e2a0*/  MOV R163, R136 ;  /* 0x0000008800a37202 */ /* 0x000fce0000000f00 */
[----:B------:R-:W-:Y:S05]  /*e2b0*/  WARPSYNC.COLLECTIVE R139, `(.L_x_5118) ;  /* 0x000000008b087348 */ /* 0x000fea0003c00000 */
[----:B------:R0:W1:Y:S02]  /*e2c0*/  SHFL.DOWN P2, R136, R252, R251, R226 ;  /* 0x080000fbfc887389 */ /* 0x00006400000400e2 */
[----:B01----:R-:W-:Y:S05]  /*e2d0*/  ENDCOLLECTIVE ;  /* 0x000000000000791b */ /* 0x003fea0003800000 */
.L_x_5118:
[----:B------:R-:W-:Y:S01]  /*e2e0*/  MOV R139, R136 ;  /* 0x00000088008b7202 */ /* 0x000fe20000000f00 */
[----:B------:R-:W-:Y:S06]  /*e2f0*/  BRA `(.L_x_5119) ;  /* 0xffffff9000807947 */ /* 0x000fec000383ffff */
.L_x_4975:
        /* <DEDUP_REMOVED lines=8> */
.L_x_5121:
[----:B------:R-:W-:Y:S05]  /*e380*/  BSYNC B0 ;  /* 0x0000000000007941 */ /* 0x000fea0003800000 */
.L_x_5120:
        /* <DEDUP_REMOVED lines=8> */
.L_x_5122:
[----:B------:R-:W-:Y:S02]  /*e410*/  MOV R252, R247 ;  /* 0x000000f700fc7202 */ /* 0x000fe40000000f00 */
[----:B------:R-:W-:-:S07]  /*e420*/  MOV R138, R136 ;  /* 0x00000088008a7202 */ /* 0x000fce0000000f00 */
[----:B------:R-:W-:Y:S05]  /*e430*/  WARPSYNC.COLLECTIVE R139, `(.L_x_5123) ;  /* 0x000000008b087348 */ /* 0x000fea0003c00000 */
[----:B------:R0:W1:Y:S02]  /*e440*/  SHFL.DOWN P2, R136, R252, R251, R226 ;  /* 0x080000fbfc887389 */ /* 0x00006400000400e2 */
[----:B01----:R-:W-:Y:S05]  /*e450*/  ENDCOLLECTIVE ;  /* 0x000000000000791b */ /* 0x003fea0003800000 */
.L_x_5123:
[----:B------:R-:W-:Y:S02]  /*e460*/  MOV R252, R248 ;  /* 0x000000f800fc7202 */ /* 0x000fe40000000f00 */
[----:B------:R-:W-:-:S07]  /*e470*/  MOV R163, R136 ;  /* 0x0000008800a37202 */ /* 0x000fce0000000f00 */
[----:B------:R-:W-:Y:S05]  /*e480*/  WARPSYNC.COLLECTIVE R139, `(.L_x_5124) ;  /* 0x000000008b087348 */ /* 0x000fea0003c00000 */
[----:B------:R0:W1:Y:S02]  /*e490*/  SHFL.DOWN P2, R136, R252, R251, R226 ;  /* 0x080000fbfc887389 */ /* 0x00006400000400e2 */
[----:B01----:R-:W-:Y:S05]  /*e4a0*/  ENDCOLLECTIVE ;  /* 0x000000000000791b */ /* 0x003fea0003800000 */
.L_x_5124:
[----:B------:R-:W-:Y:S01]  /*e4b0*/  MOV R139, R136 ;  /* 0x00000088008b7202 */ /* 0x000fe20000000f00 */
[----:B------:R-:W-:Y:S06]  /*e4c0*/  BRA `(.L_x_5125) ;  /* 0xffffff9000607947 */ /* 0x000fec000383ffff */
.L_x_4978:
        /* <DEDUP_REMOVED lines=8> */
.L_x_5127:
[----:B------:R-:W-:Y:S05]  /*e550*/  BSYNC B0 ;  /* 0x0000000000007941 */ /* 0x000fea0003800000 */
.L_x_5126:
        /* <DEDUP_REMOVED lines=8> */
.L_x_5128:
[----:B------:R-:W-:Y:S02]  /*e5e0*/  MOV R252, R247 ;  /* 0x000000f700fc7202 */ /* 0x000fe40000000f00 */
[----:B------:R-:W-:-:S07]  /*e5f0*/  MOV R138, R136 ;  /* 0x00000088008a7202 */ /* 0x000fce0000000f00 */
[----:B------:R-:W-:Y:S05]  /*e600*/  WARPSYNC.COLLECTIVE R139, `(.L_x_5129) ;  /* 0x000000008b087348 */ /* 0x000fea0003c00000 */
[----:B------:R0:W1:Y:S02]  /*e610*/  SHFL.DOWN P2, R136, R252, R251, R226 ;  /* 0x080000fbfc887389 */ /* 0x00006400000400e2 */
[----:B01----:R-:W-:Y:S05]  /*e620*/  ENDCOLLECTIVE ;  /* 0x000000000000791b */ /* 0x003fea0003800000 */
.L_x_5129:
[----:B------:R-:W-:Y:S02]  /*e630*/  MOV R252, R248 ;  /* 0x000000f800fc7202 */ /* 0x000fe40000000f00 */
[----:B------:R-:W-:-:S07]  /*e640*/  MOV R163, R136 ;  /* 0x0000008800a37202 */ /* 0x000fce0000000f00 */
[----:B------:R-:W-:Y:S05]  /*e650*/  WARPSYNC.COLLECTIVE R139, `(.L_x_5130) ;  /* 0x000000008b087348 */ /* 0x000fea0003c00000 */
[----:B------:R0:W1:Y:S02]  /*e660*/  SHFL.DOWN P2, R136, R252, R251, R226 ;  /* 0x080000fbfc887389 */ /* 0x00006400000400e2 */
[----:B01----:R-:W-:Y:S05]  /*e670*/  ENDCOLLECTIVE ;  /* 0x000000000000791b */ /* 0x003fea0003800000 */
.L_x_5130:
[----:B------:R-:W-:Y:S01]  /*e680*/  MOV R139, R136 ;  /* 0x00000088008b7202 */ /* 0x000fe20000000f00 */
[----:B------:R-:W-:Y:S06]  /*e690*/  BRA `(.L_x_5131) ;  /* 0xffffff9000407947 */ /* 0x000fec000383ffff */
.L_x_4981:
        /* <DEDUP_REMOVED lines=8> */
.L_x_5133:
[----:B------:R-:W-:Y:S05]  /*e720*/  BSYNC B0 ;  /* 0x0000000000007941 */ /* 0x000fea0003800000 */
.L_x_5132:
        /* <DEDUP_REMOVED lines=10> */
.L_x_5134:
[----:B------:R-:W-:Y:S02]  /*e7d0*/  MOV R138, R247 ;  /* 0x000000f7008a7202 */ /* 0x000fe40000000f00 */
[----:B------:R-:W-:-:S07]  /*e7e0*/  MOV R234, R226 ;  /* 0x000000e200ea7202 */ /* 0x000fce0000000f00 */
[----:B------:R-:W-:Y:S05]  /*e7f0*/  WARPSYNC.COLLECTIVE R139, `(.L_x_5135) ;  /* 0x000000008b087348 */ /* 0x000fea0003c00000 */
[----:B------:R0:W1:Y:S02]  /*e800*/  SHFL.IDX P2, R226, R138, R137, R136 ;  /* 0x000000898ae27389 */ /* 0x0000640000040088 */
[----:B01----:R-:W-:Y:S05]  /*e810*/  ENDCOLLECTIVE ;  /* 0x000000000000791b */ /* 0x003fea0003800000 */
.L_x_5135:
        /* <DEDUP_REMOVED lines=16> */
.L_x_5136:
[----:B------:R-:W-:Y:S01]  /*e920*/  MOV R138, R132 ;  /* 0x00000084008a7202 */ /* 0x000fe20000000f00 */
[----:B------:R-:W-:Y:S01]  /*e930*/  FADD.FTZ R236, R226, R236 ;  /* 0x000000ece2ec7221 */ /* 0x000fe20000010000 */
[----:B------:R-:W-:-:S07]  /*e940*/  MOV R226, 0x1f ;  /* 0x0000001f00e27802 */ /* 0x000fce0000000f00 */
[----:B------:R-:W-:Y:S05]  /*e950*/  WARPSYNC.COLLECTIVE R139, `(.L_x_5137) ;  /* 0x000000008b087348 */ /* 0x000fea0003c00000 */
[----:B------:R0:W1:Y:S02]  /*e960*/  SHFL.DOWN P2, R136, R252, R251, R226 ;  /* 0x080000fbfc887389 */ /* 0x00006400000400e2 */
[----:B01----:R-:W-:Y:S05]  /*e970*/  ENDCOLLECTIVE ;  /* 0x000000000000791b */ /* 0x003fea0003800000 */
.L_x_5137:
[----:B------:R-:W-:Y:S02]  /*e980*/  MOV R252, R246 ;  /* 0x000000f600fc7202 */ /* 0x000fe40000000f00 */
[----:B------:R-:W-:-:S07]  /*e990*/  MOV R245, R136 ;  /* 0x0000008800f57202 */ /* 0x000fce0000000f00 */
[----:B------:R-:W-:Y:S05]  /*e9a0*/  WARPSYNC.COLLECTIVE R139, `(.L_x_5138) ;  /* 0x000000008b087348 */ /* 0x000fea0003c00000 */
[----:B------:R0:W1:Y:S02]  /*e9b0*/  SHFL.DOWN P2, R136, R252, R251, R226 ;  /* 0x080000fbfc887389 */ /* 0x00006400000400e2 */
[----:B01----:R-:W-:Y:S05]  /*e9c0*/  ENDCOLLECTIVE ;  /* 0x000000000000791b */ /* 0x003fea0003800000 */
.L_x_5138:
[----:B------:R-:W-:Y:S02]  /*e9d0*/  MOV R252, R247 ;  /* 0x000000f700fc7202 */ /* 0x000fe40000000f00 */
[----:B------:R-:W-:-:S07]  /*e9e0*/  MOV R246, R136 ;  /* 0x0000008800f67202 */ /* 0x000fce0000000f00 */
[----:B------:R-:W-:Y:S05]  /*e9f0*/  WARPSYNC.COLLECTIVE R139, `(.L_x_5139) ;  /* 0x000000008b087348 */ /* 0x000fea0003c00000 */
[----:B------:R0:W1:Y:S02]  /*ea00*/  SHFL.DOWN P2, R136, R252, R251, R226 ;  /* 0x080000fbfc887389 */ /* 0x00006400000400e2 */
[----:B01----:R-:W-:Y:S05]  /*ea10*/  ENDCOLLECTIVE ;  /* 0x000000000000791b */ /* 0x003fea0003800000 */
.L_x_5139:
[----:B------:R-:W-:Y:S02]  /*ea20*/  MOV R252, R248 ;  /* 0x000000f800fc7202 */ /* 0x000fe40000000f00 */
[----:B------:R-:W-:-:S07]  /*ea30*/  MOV R247, R136 ;  /* 0x0000008800f77202 */ /* 0x000fce0000000f00 */
[----:B------:R-:W-:Y:S05]  /*ea40*/  WARPSYNC.COLLECTIVE R139, `(.L_x_5140) ;  /* 0x000000008b087348 */ /* 0x000fea0003c00000 */
[----:B------:R0:W1:Y:S02]  /*ea50*/  SHFL.DOWN P2, R136, R252, R251, R226 ;  /* 0x080000fbfc887389 */ /* 0x00006400000400e2 */
[----:B01----:R-:W-:Y:S05]  /*ea60*/  ENDCOLLECTIVE ;  /* 0x000000000000791b */ /* 0x003fea0003800000 */
.L_x_5140:
[----:B------:R-:W-:Y:S01]  /*ea70*/  MOV R248, R136 ;  /* 0x0000008800f87202 */ /* 0x000fe20000000f00 */
[----:B------:R-:W-:-:S07]  /*ea80*/  HFMA2 R136, -RZ, RZ, 0, 1.847743988037109375e-06 ;  /* 0x0000001fff887431 */ /* 0x000fce00000001ff */
[----:B------:R-:W-:Y:S05]  /*ea90*/  WARPSYNC.COLLECTIVE R139, `(.L_x_5141) ;  /* 0x000000008b087348 */ /* 0x000fea0003c00000 */
[----:B------:R0:W1:Y:S02]  /*eaa0*/  SHFL.IDX P2, R226, R138, R137, R136 ;  /* 0x000000898ae27389 */ /* 0x0000640000040088 */
[----:B01----:R-:W-:Y:S05]  /*eab0*/  ENDCOLLECTIVE ;  /* 0x000000000000791b */ /* 0x003fea0003800000 */
.L_x_5141:
[----:B------:R-:W-:Y:S02]  /*eac0*/  MOV R138, R133 ;  /* 0x00000085008a7202 */ /* 0x000fe40000000f00 */
[----:B------:R-:W-:-:S07]  /*ead0*/  MOV R132, R226 ;  /* 0x000000e200847202 */ /* 0x000fce0000000f00 */
[----:B------:R-:W-:Y:S05]  /*eae0*/  WARPSYNC.COLLECTIVE R139, `(.L_x_5142) ;  /* 0x000000008b087348 */ /* 0x000fea0003c00000 */
[----:B------:R0:W1:Y:S02]  /*eaf0*/  SHFL.IDX P2, R226, R138, R137, R136 ;  /* 0x000000898ae27389 */ /* 0x0000640000040088 */
[----:B01----:R-:W-:Y:S05]  /*eb00*/  ENDCOLLECTIVE ;  /* 0x000000000000791b */ /* 0x003fea0003800000 */
.L_x_5142:
[----:B------:R-:W-:Y:S02]  /*eb10*/  MOV R138, R134 ;  /* 0x00000086008a7202 */ /* 0x000fe40000000f00 */
[----:B------:R-:W-:-:S07]  /*eb20*/  MOV R133, R226 ;  /* 0x000000e200857202 */ /* 0x000fce0000000f00 */
[----:B------:R-:W-:Y:S05]  /*eb30*/  WARPSYNC.COLLECTIVE R139, `(.L_x_5143) ;  /* 0x000000008b087348 */ /* 0x000fea0003c00000 */
[----:B------:R0:W1:Y:S02]  /*eb40*/  SHFL.IDX P2, R226, R138, R137, R136 ;  /* 0x000000898ae27389 */ /* 0x0000640000040088 */
[----:B01----:R-:W-:Y:S05]  /*eb50*/  ENDCOLLECTIVE ;  /* 0x000000000000791b */ /* 0x003fea0003800000 */
.L_x_5143:
[----:B------:R-:W-:Y:S02]  /*eb60*/  MOV R138, R135 ;  /* 0x00000087008a7202 */ /* 0x000fe40000000f00 */
[----:B------:R-:W-:-:S07]  /*eb70*/  MOV R134, R226 ;  /* 0x000000e200867202 */ /* 0x000fce0000000f00 */
[----:B------:R-:W-:Y:S05]  /*eb80*/  WARPSYNC.COLLECTIVE R139, `(.L_x_5144) ;  /* 0x000000008b087348 */ /* 0x000fea0003c00000 */
[----:B------:R0:W1:Y:S02]  /*eb90*/  SHFL.IDX P2, R226, R138, R137, R136 ;  /* 0x000000898ae27389 */ /* 0x0000640000040088 */
[----:B01----:R-:W-:Y:S05]  /*eba0*/  ENDCOLLECTIVE ;  /* 0x000000000000791b */ /* 0x003fea0003800000 */
.L_x_5144:
[----:B------:R-:W-:Y:S01]  /*ebb0*/  MOV R135, R226 ;  /* 0x000000e200877202 */ /* 0x000fe20000000f00 */
[----:B------:R-:W-:Y:S06]  /*ebc0*/  BRA `(.L_x_5145) ;  /* 0xffffff8c00907947 */ /* 0x000fec000383ffff */
.L_x_5146:
        /* <DEDUP_REMOVED lines=11> */
.L_x_18682:


//--------------------- .text._Z25selective_scan_bwd_kernelI32Selective_Scan_bwd_kernel_traitsILi128ELi16ELb1ELb1ELb0ELb1ELb1EfN3c107complexIfEEEEv12SSMParamsBwd --------------------------
	.section	.text._Z25selective_scan_bwd_kernelI32Selective_Scan_bwd_kernel_traitsILi128ELi16ELb1ELb1ELb0ELb1ELb1EfN3c107complexIfEEEEv12SSMParamsBwd,"ax",@progbits
	.align	128
        .global         _Z25selective_scan_bwd_kernelI32Selective_Scan_bwd_kernel_traitsILi128ELi16ELb1ELb1ELb0ELb1ELb1EfN3c107complexIfEEEEv12SSMParamsBwd
        .type           _Z25selective_scan_bwd_kernelI32Selective_Scan_bwd_kernel_traitsILi128ELi16ELb1ELb1ELb0ELb1ELb1EfN3c107complexIfEEEEv12SSMParamsBwd,@function
        .size           _Z25selective_scan_bwd_kernelI32Selective_Scan_bwd_kernel_traitsILi128ELi16ELb1ELb1ELb0ELb1ELb1EfN3c107complexIfEEEEv12SSMParamsBwd,(.L_x_18683 - _Z25selective_scan_bwd_kernelI32Selective_Scan_bwd_kernel_traitsILi128ELi16ELb1ELb1ELb0ELb1ELb1EfN3c107complexIfEEEEv12SSMParamsBwd)
        .other          _Z25selective_scan_bwd_kernelI32Selective_Scan_bwd_kernel_traitsILi128ELi16ELb1ELb1ELb0ELb1ELb1EfN3c107complexIfEEEEv12SSMParamsBwd,@"STO_CUDA_ENTRY STV_DEFAULT"
_Z25selective_scan_bwd_kernelI32Selective_Scan_bwd_kernel_traitsILi128ELi16ELb1ELb1ELb0ELb1ELb1EfN3c107complexIfEEEEv12SSMParamsBwd:
.text._Z25selective_scan_bwd_kernelI32Selective_Scan_bwd_kernel_traitsILi128ELi16ELb1ELb1ELb0ELb1ELb1EfN3c107complexIfEEEEv12SSMParamsBwd:
        /* <DEDUP_REMOVED lines=48> */
[----:B------:R-:W-:-:S02]  /*0300*/  UIADD3 UR17, UP0, UPT, UR24, UR4, URZ ;  /* 0x0000000418117290 */ /* 0x000fc4000ff1e0ff */
[----:B------:R-:W-:Y:S01]  /*0310*/  UIMAD UR7, UR10, UR19, UR9 ;  /* 0x000000130a0772a4 */ /* 0x000fe2000f8e0209 */
[----:B------:R-:W-:Y:S01]  /*0320*/  UMOV UR4, URZ ;  /* 0x000000ff00047c82 */ /* 0x000fe20008000000 */
[----:B------:R-:W-:Y:S02]  /*0330*/  UIADD3 UR9, UP2, UPT, UR24, UR8, URZ ;  /* 0x0000000818097290 */ /* 0x000fe4000ff5e0ff */
        /* <DEDUP_REMOVED lines=8> */
[----:B--2---:R-:W-:Y:S02]  /*03c0*/  USHF.R.U64 UR14, UR20, 0x1, UR21 ;  /* 0x00000001140e7899 */ /* 0x004fe40008001215 */
[----:B------:R-:W-:Y:S01]  /*03d0*/  ULEA.HI.X UR9, UR9, UR15, UR7, 0x2, UP3 ;  /* 0x0000000f09097291 */ /* 0x000fe200098f1407 */
[----:B------:R-:W-:Y:S01]  /*03e0*/  R2UR UR27, R0 ;  /* 0x00000000001b72ca */ /* 0x000fe200000e0000 */
[----:B------:R-:W-:Y:S01]  /*03f0*/  USHF.R.U32.HI UR15, URZ, 0x1, UR21 ;  /* 0x00000001ff0f7899 */ /* 0x000fe20008011615 */
[----:B0-----:R-:W-:-:S13]  /*0400*/  R2UR UR5, R2 ;  /* 0x00000000020572ca */ /* 0x001fda00000e0000 */
[----:B------:R-:W-:-:S04]  /*0410*/  UIADD3 UR16, UPT, UPT, URZ, -UR5, URZ ;  /* 0x80000005ff107290 */ /* 0x000fc8000fffe0ff */
[----:B------:R-:W-:-:S04]  /*0420*/  UIMAD UR16, UR16, UR31, URZ ;  /* 0x0000001f101072a4 */ /* 0x000fc8000f8e02ff */
[----:B------:R-:W-:Y:S02]  /*0430*/  UIMAD.WIDE.U32 UR4, UR5, UR16, UR4 ;  /* 0x00000010050472a5 */ /* 0x000fe4000f8e0004 */
[----:B------:R-:W-:Y:S02]  /*0440*/  ULEA UR16, UP1, UR17, UR12, 0x2 ;  /* 0x0000000c11107291 */ /* 0x000fe4000f8210ff */
[----:B------:R-:W-:Y:S02]  /*0450*/  UIMAD.WIDE.U32 UR4, UR5, UR27, URZ ;  /* 0x0000001b050472a5 */ /* 0x000fe4000f8e00ff */
[----:B------:R-:W-:Y:S02]  /*0460*/  ULEA.HI.X UR17, UR17, UR13, UR11, 0x2, UP1 ;  /* 0x0000000d11117291 */ /* 0x000fe400088f140b */
[----:B---3--:R-:W-:Y:S02]  /*0470*/  UIMAD.WIDE.U32 UR12, UR6, UR18, URZ ;  /* 0x00000012060c72a5 */ /* 0x008fe4000f8e00ff */
[----:B------:R-:W-:Y:S01]  /*0480*/  UISETP.NE.AND UP1, UPT, UR30, URZ, UPT ;  /* 0x000000ff1e00728c */ /* 0x000fe2000bf25270 */
        /* <DEDUP_REMOVED lines=15> */
[----:B------:R-:W2:Y:S01]  /*0580*/  LDCU.64 UR18, c[0x0][0x3c8] ;  /* 0x00007900ff1277ac */ /* 0x000ea20008000a00 */
[----:B------:R-:W3:Y:S07]  /*0590*/  LDCU.64 UR22, c[0x0][0x4c0] ;  /* 0x00009800ff1677ac */ /* 0x000eee0008000a00 */
[----:B------:R-:W-:-:S02]  /*05a0*/  @UP0 UIADD3 UR7, UPT, UPT, UR7, 0x1, URZ ;  /* 0x0000000107070890 */ /* 0x000fc4000fffe0ff */
[----:B------:R-:W-:Y:S02]  /*05b0*/  UIADD3 UR4, UP3, UPT, UR24, UR4, URZ ;  /* 0x0000000418047290 */ /* 0x000fe4000ff7e0ff */
[----:B------:R-:W-:Y:S02]  /*05c0*/  @!UP2 UIADD3 UR7, UPT, UPT, -UR7, URZ, URZ ;  /* 0x000000ff0707a290 */ /* 0x000fe4000fffe1ff */
[----:B------:R-:W-:Y:S02]  /*05d0*/  UIADD3.X UR20, UPT, UPT, UR25, UR20, URZ, UP3, !UPT ;  /* 0x0000001419147290 */ /* 0x000fe40009ffe4ff */
        /* <DEDUP_REMOVED lines=22> */
[----:B------:R-:W-:Y:S02]  /*0740*/  UIMAD UR12, UR15, UR6, URZ ;  /* 0x000000060f0c72a4 */ /* 0x000fe4000f8e02ff */
[----:B0-----:R-:W-:Y:S02]  /*0750*/  @UP0 UIMAD UR11, UR6, UR23, UR10 ;  /* 0x00000017060b02a4 */ /* 0x001fe4000f8e020a */
[----:B------:R-:W-:-:S02]  /*0760*/  UIMAD.WIDE.U32 UR14, UR6, UR14, UR4 ;  /* 0x0000000e060e72a5 */ /* 0x000fc4000f8e0004 */
[----:B------:R-:W-:Y:S02]  /*0770*/  @UP0 UIMAD UR4, UR11, UR26, URZ ;  /* 0x0000001a0b0402a4 */ /* 0x000fe4000f8e02ff */
[----:B------:R-:W-:Y:S02]  /*0780*/  UIADD3 UR5, UPT, UPT, UR15, UR12, URZ ;  /* 0x0000000c0f057290 */ /* 0x000fe4000fffe0ff */
[----:B--2---:R-:W-:Y:S02]  /*0790*/  ULEA UR11, UP1, UR14, UR24, 0x3 ;  /* 0x000000180e0b7291 */ /* 0x004fe4000f8218ff */
[----:B---3--:R-:W-:Y:S02]  /*07a0*/  @UP0 UIMAD UR12, UR4, UR27, URZ ;  /* 0x0000001b040c02a4 */ /* 0x008fe4000f8e02ff */
[----:B----4-:R-:W-:Y:S02]  /*07b0*/  ULEA UR19, UP2, UR18, UR30, 0x2 ;  /* 0x0000001e12137291 */ /* 0x010fe4000f8410ff */
[----:B------:R-:W-:Y:S01]  /*07c0*/  ULEA.HI.X UR14, UR14, UR25, UR5, 0x3, UP1 ;  /* 0x000000190e0e7291 */ /* 0x000fe200088f1c05 */
[----:B------:R-:W-:-:S02]  /*07d0*/  UMOV UR4, URZ ;  /* 0x000000ff00047c82 */ /* 0x000fc40008000000 */
[----:B------:R-:W-:Y:S01]  /*07e0*/  UMOV UR5, URZ ;  /* 0x000000ff00057c82 */ /* 0x000fe20008000000 */
[----:B-----5:R-:W-:Y:S02]  /*07f0*/  @UP0 UIMAD.WIDE UR4, UR12, 0x10, UR32 ;  /* 0x000000100c0408a5 */ /* 0x020fe4000f8e0220 */
        /* <DEDUP_REMOVED lines=17> */
[----:B-12---:R-:W-:-:S07]  /*0910*/  LOP3.LUT R18, R9, R0, RZ, 0xfc, !PT ;  /* 0x0000000009127212 */ /* 0x006fce00078efcff */
.L_x_5280:
        /* <DEDUP_REMOVED lines=11> */
[----:B------:R-:W1:Y:S04]  /*09d0*/  S2R R129, SR_LANEID ;  /* 0x0000000000817919 */ /* 0x000e680000000000 */
[----:B0-----:R-:W-:Y:S01]  /*09e0*/  IMAD.WIDE.U32 R2, R18, R7, UR12 ;  /* 0x0000000c12027e25 */ /* 0x001fe2000f8e0007 */
[----:B-1----:R-:W-:-:S06]  /*09f0*/  ULEA UR8, UR9, UR8, 0x18 ;  /* 0x0000000809087291 */ /* 0x002fcc000f8ec0ff */
        /* <DEDUP_REMOVED lines=22> */
[----:B--2---:R-:W-:Y:S04]  /*0b60*/  STS.128 [R241], R4 ;  /* 0x00000004f1007388 */ /* 0x004fe80000000c00 */
[----:B---3--:R0:W-:Y:S04]  /*0b70*/  STS.128 [R241+0x200], R24 ;  /* 0x00020018f1007388 */ /* 0x0081e80000000c00 */
[----:B----4-:R1:W-:Y:S04]  /*0b80*/  STS.128 [R241+0x400], R28 ;  /* 0x0004001cf1007388 */ /* 0x0103e80000000c00 */
[----:B-----5:R2:W-:Y:S01]  /*0b90*/  STS.128 [R241+0x600], R32 ;  /* 0x00060020f1007388 */ /* 0x0205e20000000c00 */
[----:B------:R-:W-:-:S03]  /*0ba0*/  NOP ;  /* 0x0000000000007918 */ /* 0x000fc60000000000 */
[----:B------:R-:W3:Y:S01]  /*0bb0*/  LDS.128 R40, [R240] ;  /* 0x00000000f0287984 */ /* 0x000ee20000000c00 */
[----:B0-----:R-:W0:Y:S03]  /*0bc0*/  LDC.64 R24, c[0x0][0x410] ;  /* 0x00010400ff187b82 */ /* 0x001e260000000a00 */
[----:B------:R-:W4:Y:S04]  /*0bd0*/  LDS.128 R44, [R240+0x10] ;  /* 0x00001000f02c7984 */ /* 0x000f280000000c00 */
[----:B------:R0:W0:Y:S04]  /*0be0*/  LDS.128 R12, [R240+0x20] ;  /* 0x00002000f00c7984 */ /* 0x0000280000000c00 */
[----:B------:R0:W0:Y:S01]  /*0bf0*/  LDS.128 R20, [R240+0x30] ;  /* 0x00003000f0147984 */ /* 0x0000220000000c00 */
[----:B------:R-:W-:Y:S06]  /*0c00*/  BAR.SYNC.DEFER_BLOCKING 0x0 ;  /* 0x0000000000007b1d */ /* 0x000fec0000010000 */
[----:B------:R-:W5:Y:S04]  /*0c10*/  LDG.E.128 R48, desc[UR28][R8.64] ;  /* 0x0000001c08307981 */ /* 0x000f68000c1e1d00 */
[----:B------:R-:W5:Y:S04]  /*0c20*/  LDG.E.128 R52, desc[UR28][R8.64+0x200] ;  /* 0x0002001c08347981 */ /* 0x000f68000c1e1d00 */
[----:B-1----:R-:W5:Y:S04]  /*0c30*/  LDG.E.128 R28, desc[UR28][R8.64+0x400] ;  /* 0x0004001c081c7981 */ /* 0x002f68000c1e1d00 */
[----:B--2---:R1:W2:Y:S01]  /*0c40*/  LDG.E.128 R32, desc[UR28][R8.64+0x600] ;  /* 0x0006001c08207981 */ /* 0x0042a2000c1e1d00 */
        /* <DEDUP_REMOVED lines=9> */
[----:B-1----:R-:W-:Y:S01]  /*0ce0*/  FADD.FTZ R8, R46, UR6 ;  /* 0x000000062e087e21 */ /* 0x002fe20008010000 */
[----:B------:R-:W-:-:S02]  /*0cf0*/  FSETP.GTU.FTZ.AND P2, PT, R4, 20, PT ;  /* 0x41a000000400780b */ /* 0x000fc40003f5c000 */
[----:B------:R-:W-:Y:S02]  /*0d00*/  FSETP.GTU.FTZ.AND P3, PT, R5, 20, PT ;  /* 0x41a000000500780b */ /* 0x000fe40003f7c000 */
[----:B------:R-:W-:Y:S02]  /*0d10*/  FSETP.GTU.FTZ.AND P4, PT, R6, 20, PT ;  /* 0x41a000000600780b */ /* 0x000fe40003f9c000 */
[----:B------:R-:W-:Y:S01]  /*0d20*/  FSETP.GTU.FTZ.AND P5, PT, R7, 20, PT ;  /* 0x41a000000700780b */ /* 0x000fe20003fbc000 */
[----:B-----5:R1:W-:Y:S04]  /*0d30*/  STS.128 [R241], R48 ;  /* 0x00000030f1007388 */ /* 0x0203e80000000c00 */
[----:B------:R1:W-:Y:S04]  /*0d40*/  STS.128 [R241+0x200], R52 ;  /* 0x00020034f1007388 */ /* 0x0003e80000000c00 */
[----:B------:R1:W-:Y:S04]  /*0d50*/  STS.128 [R241+0x400], R28 ;  /* 0x0004001cf1007388 */ /* 0x0003e80000000c00 */
[----:B--2---:R1:W-:Y:S01]  /*0d60*/  STS.128 [R241+0x600], R32 ;  /* 0x00060020f1007388 */ /* 0x0043e20000000c00 */
[----:B------:R-:W-:Y:S01]  /*0d70*/  NOP ;  /* 0x0000000000007918 */ /* 0x000fe20000000000 */
[----:B0-----:R-:W-:Y:S05]  /*0d80*/  @P0 BRA `(.L_x_5149) ;  /* 0x0000000000780947 */ /* 0x001fea0003800000 */
        /* <DEDUP_REMOVED lines=30> */
.L_x_5149:
[----:B------:R-:W-:Y:S05]  /*0f70*/  BSYNC.RECONVERGENT B0 ;  /* 0x0000000000007941 */ /* 0x000fea0003800200 */
.L_x_5148:
[----:B------:R-:W-:Y:S01]  /*0f80*/  BSSY.RECONVERGENT B0, `(.L_x_5150) ;  /* 0x0000022000007945 */ /* 0x000fe20003800200 */
[----:B------:R-:W-:Y:S01]  /*0f90*/  FSETP.GTU.FTZ.AND P0, PT, R8, 20, PT ;  /* 0x41a000000800780b */ /* 0x000fe20003f1c000 */
[----:B------:R-:W-:Y:S02]  /*0fa0*/  FADD.FTZ R9, R47, UR6 ;  /* 0x000000062f097e21 */ /* 0x000fe40008010000 */
[----:B------:R-:W-:Y:S10]  /*0fb0*/  @P1 BRA `(.L_x_5151) ;  /* 0x0000000000781947 */ /* 0x000ff40003800000 */
[----:B------:R-:W-:Y:S01]  /*0fc0*/  FMUL.FTZ R3, R3, 1.4426950216293334961 ;  /* 0x3fb8aa3b03037820 */ /* 0x000fe20000410000 */
[----:B------:R-:W-:Y:S01]  /*0fd0*/  MOV R19, 0x3e800000 ;  /* 0x3e80000000137802 */ /* 0x000fe20000000f00 */
        /* <DEDUP_REMOVED lines=28> */
.L_x_5151:
[----:B------:R-:W-:Y:S05]  /*11a0*/  BSYNC.RECONVERGENT B0 ;  /* 0x0000000000007941 */ /* 0x000fea0003800200 */
.L_x_5150:
        /* <DEDUP_REMOVED lines=34> */
.L_x_5153:
[----:B------:R-:W-:Y:S05]  /*13d0*/  BSYNC.RECONVERGENT B0 ;  /* 0x0000000000007941 */ /* 0x000fea0003800200 */
.L_x_5152:
        /* <DEDUP_REMOVED lines=34> */
.L_x_5155:
[----:B------:R-:W-:Y:S05]  /*1600*/  BSYNC.RECONVERGENT B0 ;  /* 0x0000000000007941 */ /* 0x000fea0003800200 */
.L_x_5154:
        /* <DEDUP_REMOVED lines=34> */
.L_x_5157:
[----:B------:R-:W-:Y:S05]  /*1830*/  BSYNC.RECONVERGENT B0 ;  /* 0x0000000000007941 */ /* 0x000fea0003800200 */
.L_x_5156:
        /* <DEDUP_REMOVED lines=34> */
.L_x_5159:
[----:B------:R-:W-:Y:S05]  /*1a60*/  BSYNC.RECONVERGENT B0 ;  /* 0x0000000000007941 */ /* 0x000fea0003800200 */
.L_x_5158:
        /* <DEDUP_REMOVED lines=34> */
.L_x_5161:
[----:B------:R-:W-:Y:S05]  /*1c90*/  BSYNC.RECONVERGENT B0 ;  /* 0x0000000000007941 */ /* 0x000fea0003800200 */
.L_x_5160:
        /* <DEDUP_REMOVED lines=34> */
.L_x_5163:
[----:B------:R-:W-:Y:S05]  /*1ec0*/  BSYNC.RECONVERGENT B0 ;  /* 0x0000000000007941 */ /* 0x000fea0003800200 */
.L_x_5162:
        /* <DEDUP_REMOVED lines=34> */
.L_x_5165:
[----:B------:R-:W-:Y:S05]  /*20f0*/  BSYNC.RECONVERGENT B0 ;  /* 0x0000000000007941 */ /* 0x000fea0003800200 */
.L_x_5164:
        /* <DEDUP_REMOVED lines=34> */
.L_x_5167:
[----:B------:R-:W-:Y:S05]  /*2320*/  BSYNC.RECONVERGENT B0 ;  /* 0x0000000000007941 */ /* 0x000fea0003800200 */
.L_x_5166:
        /* <DEDUP_REMOVED lines=34> */
.L_x_5169:
[----:B------:R-:W-:Y:S05]  /*2550*/  BSYNC.RECONVERGENT B0 ;  /* 0x0000000000007941 */ /* 0x000fea0003800200 */
.L_x_5168:
        /* <DEDUP_REMOVED lines=32> */
.L_x_5171:
[----:B------:R-:W-:Y:S05]  /*2760*/  BSYNC.RECONVERGENT B0 ;  /* 0x0000000000007941 */ /* 0x000fea0003800200 */
.L_x_5170:
        /* <DEDUP_REMOVED lines=32> */
.L_x_5173:
[----:B------:R-:W-:Y:S05]  /*2970*/  BSYNC.RECONVERGENT B0 ;  /* 0x0000000000007941 */ /* 0x000fea0003800200 */
.L_x_5172:
        /* <DEDUP_REMOVED lines=32> */
.L_x_5175:
[----:B------:R-:W-:Y:S05]  /*2b80*/  BSYNC.RECONVERGENT B0 ;  /* 0x0000000000007941 */ /* 0x000fea0003800200 */
.L_x_5174:
        /* <DEDUP_REMOVED lines=32> */
.L_x_5177:
[----:B------:R-:W-:Y:S05]  /*2d90*/  BSYNC.RECONVERGENT B0 ;  /* 0x0000000000007941 */ /* 0x000fea0003800200 */
.L_x_5176:
        /* <DEDUP_REMOVED lines=32> */
.L_x_5179:
[----:B------:R-:W-:Y:S05]  /*2fa0*/  BSYNC.RECONVERGENT B0 ;  /* 0x0000000000007941 */ /* 0x000fea0003800200 */
.L_x_5178:
[----:B------:R-:W0:Y:S01]  /*2fb0*/  S2UR UR22, SR_CTAID.X ;  /* 0x00000000001679c3 */ /* 0x000e220000002500 */
[----:B------:R-:W-:Y:S01]  /*2fc0*/  USHF.L.U32 UR8, UR8, 0xb, URZ ;  /* 0x0000000b08087899 */ /* 0x000fe200080006ff */
[----:B------:R-:W2:Y:S01]  /*2fd0*/  LDL.LU R130, [R1+0x14] ;  /* 0x0000140001827983 */ /* 0x000ea20000300800 */
[----:B------:R-:W-:-:S03]  /*2fe0*/  HFMA2 R39, -RZ, RZ, 0, 0 ;  /* 0x00000000ff277431 */ /* 0x000fc600000001ff */
[----:B-1----:R-:W-:Y:S01]  /*2ff0*/  LDS.128 R32, [R240] ;  /* 0x00000000f0207984 */ /* 0x002fe20000000c00 */
[----:B------:R-:W-:Y:S01]  /*3000*/  MOV R38, UR8 ;  /* 0x0000000800267c02 */ /* 0x000fe20008000f00 */
[----:B------:R-:W1:Y:S02]  /*3010*/  LDC.64 R22, c[0x0][0x418] ;  /* 0x00010600ff167b82 */ /* 0x000e640000000a00 */
[----:B------:R-:W-:Y:S02]  /*3020*/  LDS.128 R28, [R240+0x20] ;  /* 0x00002000f01c7984 */ /* 0x000fe40000000c00 */
[----:B------:R-:W3:Y:S04]  /*3030*/  LDCU.64 UR8, c[0x0][0x490] ;  /* 0x00009200ff0877ac */ /* 0x000ee80008000a00 */
[----:B------:R-:W1:Y:S08]  /*3040*/  S2UR UR10, SR_CTAID.Y ;  /* 0x00000000000a79c3 */ /* 0x000e700000002600 */
[----:B------:R-:W4:Y:S01]  /*3050*/  LDC.64 R40, c[0x0][0x488] ;  /* 0x00012200ff287b82 */ /* 0x000f220000000a00 */
[----:B0-----:R-:W-:-:S04]  /*3060*/  IMAD.WIDE.U32 R20, R24, UR22, R38 ;  /* 0x0000001618147c25 */ /* 0x001fc8000f8e0026 */
[----:B------:R-:W-:Y:S02]  /*3070*/  IMAD R21, R25, UR22, R21 ;  /* 0x0000001619157c24 */ /* 0x000fe4000f8e0215 */
[----:B------:R-:W-:Y:S01]  /*3080*/  LDS.128 R24, [R240+0x10] ;  /* 0x00001000f0187984 */ /* 0x000fe20000000c00 */
[----:B------:R-:W0:Y:S01]  /*3090*/  LDC.64 R44, c[0x0][0x420] ;  /* 0x00010800ff2c7b82 */ /* 0x000e220000000a00 */
[----:B-1----:R-:W-:-:S07]  /*30a0*/  IMAD.WIDE.U32 R20, R22, UR10, R20 ;  /* 0x0000000a16147c25 */ /* 0x002fce000f8e0014 */
[----:B------:R-:W1:Y:S01]  /*30b0*/  LDC.64 R46, c[0x0][0x428] ;  /* 0x00010a00ff2e7b82 */ /* 0x000e620000000a00 */
[----:B------:R-:W-:Y:S01]  /*30c0*/  IMAD R19, R23, UR10, R21 ;  /* 0x0000000a17137c24 */ /* 0x000fe2000f8e0215 */
[----:B----4-:R-:W-:-:S06]  /*30d0*/  LEA R40, P0, R20, R40, 0x2 ;  /* 0x0000002814287211 */ /* 0x010fcc00078010ff */
[----:B------:R-:W4:Y:S01]  /*30e0*/  LDC.64 R60, c[0x0][0x478] ;  /* 0x00011e00ff3c7b82 */ /* 0x000f220000000a00 */
[----:B------:R-:W-:Y:S02]  /*30f0*/  LEA.HI.X R41, R20, R41, R19, 0x2, P0 ;  /* 0x0000002914297211 */ /* 0x000fe400000f1413 */
[----:B------:R-:W-:Y:S01]  /*3100*/  LDS.128 R20, [R240+0x30] ;  /* 0x00003000f0147984 */ /* 0x000fe20000000c00 */
[----:B------:R-:W-:-:S04]  /*3110*/  IMAD.WIDE.U32 R40, R18, 0x10, R40 ;  /* 0x0000001012287825 */ /* 0x000fc800078e0028 */
[----:B------:R-:W-:Y:S08]  /*3120*/  BAR.SYNC.DEFER_BLOCKING 0x0 ;  /* 0x0000000000007b1d */ /* 0x000ff00000010000 */
[----:B------:R-:W5:Y:S08]  /*3130*/  LDC.64 R92, c[0x0][0x508] ;  /* 0x00014200ff5c7b82 */ /* 0x000f700000000a00 */
[----:B------:R-:W5:Y:S08]  /*3140*/  LDC.64 R94, c[0x0][0x510] ;  /* 0x00014400ff5e7b82 */ /* 0x000f700000000a00 */
[----:B------:R-:W5:Y:S01]  /*3150*/  LDC.64 R96, c[0x0][0x558] ;  /* 0x00015600ff607b82 */ /* 0x000f620000000a00 */
[----:B------:R-:W3:Y:S04]  /*3160*/  LDG.E.128 R56, desc[UR28][R40.64] ;  /* 0x0000001c28387981 */ /* 0x000ee8000c1e1d00 */
[----:B------:R-:W5:Y:S04]  /*3170*/  LDG.E.128 R68, desc[UR28][R40.64+0x200] ;  /* 0x0002001c28447981 */ /* 0x000f68000c1e1d00 */
[----:B------:R-:W2:Y:S04]  /*3180*/  LDG.E.128 R72, desc[UR28][R40.64+0x400] ;  /* 0x0004001c28487981 */ /* 0x000ea8000c1e1d00 */
[----:B------:R-:W2:Y:S01]  /*3190*/  LDG.E.128 R76, desc[UR28][R40.64+0x600] ;  /* 0x0006001c284c7981 */ /* 0x000ea2000c1e1d00 */
[----:B0-----:R-:W-:-:S04]  /*31a0*/  IMAD.WIDE.U32 R42, R44, UR22, R38 ;  /* 0x000000162c2a7c25 */ /* 0x001fc8000f8e0026 */
[----:B------:R-:W-:Y:S02]  /*31b0*/  IMAD R43, R45, UR22, R43 ;  /* 0x000000162d2b7c24 */ /* 0x000fe4000f8e022b */
[----:B-1----:R-:W-:-:S04]  /*31c0*/  IMAD.WIDE.U32 R42, R46, UR10, R42 ;  /* 0x0000000a2e2a7c25 */ /* 0x002fc8000f8e002a */
[----:B------:R-:W-:Y:S01]  /*31d0*/  IMAD R19, R47, UR10, R43 ;  /* 0x0000000a2f137c24 */ /* 0x000fe2000f8e022b */
[----:B----4-:R-:W-:-:S04]  /*31e0*/  LEA R60, P0, R42, R60, 0x2 ;  /* 0x0000003c2a3c7211 */ /* 0x010fc800078010ff */
[----:B------:R-:W-:-:S03]  /*31f0*/  LEA.HI.X R61, R42, R61, R19, 0x2, P0 ;  /* 0x0000003d2a3d7211 */ /* 0x000fc600000f1413 */
[----:B------:R-:W-:Y:S01]  /*3200*/  IMAD.WIDE.U32 R60, R18, 0x10, R60 ;  /* 0x00000010123c7825 */ /* 0x000fe200078e003c */
[----:B---3--:R0:W-:Y:S04]  /*3210*/  STS.128 [R241], R56 ;  /* 0x00000038f1007388 */ /* 0x0081e80000000c00 */
[----:B-----5:R1:W-:Y:S04]  /*3220*/  STS.128 [R241+0x200], R68 ;  /* 0x00020044f1007388 */ /* 0x0203e80000000c00 */
[----:B--2---:R2:W-:Y:S04]  /*3230*/  STS.128 [R241+0x400], R72 ;  /* 0x00040048f1007388 */ /* 0x0045e80000000c00 */
[----:B------:R-:W-:Y:S01]  /*3240*/  STS.128 [R241+0x600], R76 ;  /* 0x0006004cf1007388 */ /* 0x000fe20000000c00 */
        /* <DEDUP_REMOVED lines=15> */
[----:B------:R1:W3:Y:S01]  /*3340*/  MUFU.EX2 R62, R37 ;  /* 0x00000025003e7308 */ /* 0x0002e20000000800 */
[----:B-----5:R-:W-:Y:S01]  /*3350*/  FMUL.FTZ R81, R51, -1.4426950216293334961 ;  /* 0xbfb8aa3b33517820 */ /* 0x020fe20000410000 */
[----:B------:R-:W-:Y:S01]  /*3360*/  FMUL.FTZ R80, R49, -1.4426950216293334961 ;  /* 0xbfb8aa3b31507820 */ /* 0x000fe20000410000 */
[----:B------:R-:W-:Y:S01]  /*3370*/  FMUL.FTZ R79, R45, -1.4426950216293334961 ;  /* 0xbfb8aa3b2d4f7820 */ /* 0x000fe20000410000 */
[----:B0-----:R-:W-:Y:S01]  /*3380*/  FMUL.FTZ R60, R46, -1.4426950216293334961 ;  /* 0xbfb8aa3b2e3c7820 */ /* 0x001fe20000410000 */
[----:B------:R-:W0:Y:S01]  /*3390*/  MUFU.EX2 R63, R63 ;  /* 0x0000003f003f7308 */ /* 0x000e220000000800 */
[----:B------:R-:W-:Y:S01]  /*33a0*/  FMUL.FTZ R61, R47, -1.4426950216293334961 ;  /* 0xbfb8aa3b2f3d7820 */ /* 0x000fe20000410000 */
[----:B------:R-:W-:Y:S01]  /*33b0*/  FMUL.FTZ R86, R40, -1.4426950216293334961 ;  /* 0xbfb8aa3b28567820 */ /* 0x000fe20000410000 */
[----:B------:R-:W-:Y:S01]  /*33c0*/  FMUL.FTZ R89, R41, -1.4426950216293334961 ;  /* 0xbfb8aa3b29597820 */ /* 0x000fe20000410000 */
[----:B------:R-:W-:Y:S01]  /*33d0*/  MUFU.EX2 R19, R19 ;  /* 0x0000001300137308 */ /* 0x000fe20000000800 */
[----:B-1----:R-:W-:Y:S01]  /*33e0*/  FMUL.FTZ R37, R48, -1.4426950216293334961 ;  /* 0xbfb8aa3b30257820 */ /* 0x002fe20000410000 */
[----:B------:R-:W-:Y:S01]  /*33f0*/  FMUL.FTZ R91, R43, -1.4426950216293334961 ;  /* 0xbfb8aa3b2b5b7820 */ /* 0x000fe20000410000 */
[----:B------:R-:W-:Y:S01]  /*3400*/  UISETP.NE.U32.AND UP0, UPT, UR8, URZ, UPT ;  /* 0x000000ff0800728c */ /* 0x000fe2000bf05070 */
[----:B------:R-:W-:Y:S01]  /*3410*/  MUFU.EX2 R78, R78 ;  /* 0x0000004e004e7308 */ /* 0x000fe20000000800 */
[----:B---3--:R-:W-:-:S02]  /*3420*/  FADD.FTZ R62, R62, 1 ;  /* 0x3f8000003e3e7421 */ /* 0x008fc40000010000 */
[----:B------:R-:W-:Y:S01]  /*3430*/  UISETP.NE.AND.EX UP0, UPT, UR9, URZ, UPT, UP0 ;  /* 0x000000ff0900728c */ /* 0x000fe2000bf05300 */
[----:B------:R-:W-:Y:S01]  /*3440*/  MUFU.EX2 R60, R60 ;  /* 0x0000003c003c7308 */ /* 0x000fe20000000800 */
[----:B0-----:R-:W-:-:S03]  /*3450*/  FADD.FTZ R63, R63, 1 ;  /* 0x3f8000003f3f7421 */ /* 0x001fc60000010000 */
[----:B------:R0:W1:Y:S04]  /*3460*/  MUFU.EX2 R77, R76 ;  /* 0x0000004c004d7308 */ /* 0x0000680000000800 */
[----:B------:R3:W4:Y:S04]  /*3470*/  MUFU.EX2 R82, R61 ;  /* 0x0000003d00527308 */ /* 0x0007280000000800 */
[----:B------:R5:W4:Y:S01]  /*3480*/  MUFU.EX2 R83, R37 ;  /* 0x0000002500537308 */ /* 0x000b220000000800 */
[----:B0-----:R-:W-:-:S03]  /*3490*/  FMUL.FTZ R76, R50, -1.4426950216293334961 ;  /* 0xbfb8aa3b324c7820 */ /* 0x001fc60000410000 */
[----:B------:R0:W0:Y:S01]  /*34a0*/  MUFU.EX2 R87, R81 ;  /* 0x0000005100577308 */ /* 0x0000220000000800 */
[----:B---3--:R-:W-:Y:S01]  /*34b0*/  FMUL.FTZ R61, R42, -1.4426950216293334961 ;  /* 0xbfb8aa3b2a3d7820 */ /* 0x008fe20000410000 */
[----:B-1----:R-:W-:Y:S02]  /*34c0*/  FADD.FTZ R77, R77, 1 ;  /* 0x3f8000004d4d7421 */ /* 0x002fe40000010000 */
[----:B------:R1:W-:Y:S01]  /*34d0*/  MUFU.EX2 R85, R76 ;  /* 0x0000004c00557308 */ /* 0x0003e20000000800 */
[----:B-----5:R-:W-:Y:S01]  /*34e0*/  FADD.FTZ R37, R19, 1 ;  /* 0x3f80000013257421 */ /* 0x020fe20000010000 */
[----:B------:R-:W-:Y:S01]  /*34f0*/  FADD.FTZ R19, R78, 1 ;  /* 0x3f8000004e137421 */ /* 0x000fe20000010000 */
[----:B------:R-:W-:Y:S01]  /*3500*/  FADD.FTZ R78, R60, 1 ;  /* 0x3f8000003c4e7421 */ /* 0x000fe20000010000 */
[----:B------:R-:W3:Y:S01]  /*3510*/  MUFU.EX2 R90, R61 ;  /* 0x0000003d005a7308 */ /* 0x000ee20000000800 */
[----:B----4-:R-:W-:Y:S01]  /*3520*/  FADD.FTZ R82, R82, 1 ;  /* 0x3f80000052527421 */ /* 0x010fe20000010000 */
[----:B------:R-:W-:-:S02]  /*3530*/  FADD.FTZ R83, R83, 1 ;  /* 0x3f80000053537421 */ /* 0x000fc40000010000 */
[----:B0-----:R-:W0:Y:S01]  /*3540*/  MUFU.RCP R81, R63 ;  /* 0x0000003f00517308 */ /* 0x001e220000001000 */
[----:B------:R-:W-:-:S07]  /*3550*/  FADD.FTZ R87, R87, 1 ;  /* 0x3f80000057577421 */ /* 0x000fce0000010000 */
[----:B-1----:R-:W1:Y:S01]  /*3560*/  MUFU.RCP R76, R62 ;  /* 0x0000003e004c7308 */ /* 0x002e620000001000 */
[----:B---3--:R-:W-:-:S07]  /*3570*/  FADD.FTZ R90, R90, 1 ;  /* 0x3f8000005a5a7421 */ /* 0x008fce0000010000 */
[----:B------:R3:W-:Y:S01]  /*3580*/  MUFU.EX2 R84, R80 ;  /* 0x0000005000547308 */ /* 0x0007e20000000800 */
[----:B0-----:R-:W-:-:S03]  /*3590*/  FMUL.FTZ R101, R54, R81 ;  /* 0x0000005136657220 */ /* 0x001fc60000410000 */
[----:B------:R-:W-:Y:S01]  /*35a0*/  MUFU.RCP R37, R37 ;  /* 0x0000002500257308 */ /* 0x000fe20000001000 */
[----:B-1----:R-:W-:-:S07]  /*35b0*/  FMUL.FTZ R100, R53, R76 ;  /* 0x0000004c35647220 */ /* 0x002fce0000410000 */
[----:B---3--:R-:W0:Y:S08]  /*35c0*/  MUFU.RCP R80, R77 ;  /* 0x0000004d00507308 */ /* 0x008e300000001000 */
[----:B------:R-:W-:Y:S08]  /*35d0*/  MUFU.RCP R19, R19 ;  /* 0x0000001300137308 */ /* 0x000ff00000001000 */
[----:B------:R-:W1:Y:S01]  /*35e0*/  MUFU.EX2 R79, R79 ;  /* 0x0000004f004f7308 */ /* 0x000e620000000800 */
[----:B0-----:R-:W-:-:S03]  /*35f0*/  FMUL.FTZ R102, R55, R80 ;  /* 0x0000005037667220 */ /* 0x001fc60000410000 */
[----:B------:R-:W0:Y:S04]  /*3600*/  MUFU.EX2 R88, R86 ;  /* 0x0000005600587308 */ /* 0x000e280000000800 */
[----:B------:R3:W-:Y:S01]  /*3610*/  MUFU.RCP R124, R87 ;  /* 0x00000057007c7308 */ /* 0x0007e20000001000 */
[----:B-1----:R-:W-:-:S07]  /*3620*/  FADD.FTZ R79, R79, 1 ;  /* 0x3f8000004f4f7421 */ /* 0x002fce0000010000 */
[----:B------:R-:W-:Y:S01]  /*3630*/  MUFU.RCP R103, R78 ;  /* 0x0000004e00677308 */ /* 0x000fe20000001000 */
[----:B---3--:R-:W-:Y:S01]  /*3640*/  FMUL.FTZ R87, R52, R37 ;  /* 0x0000002534577220 */ /* 0x008fe20000410000 */
[----:B0-----:R-:W-:-:S06]  /*3650*/  FADD.FTZ R88, R88, 1 ;  /* 0x3f80000058587421 */ /* 0x001fcc0000010000 */
[----:B------:R-:W-:Y:S08]  /*3660*/  MUFU.RCP R86, R79 ;  /* 0x0000004f00567308 */ /* 0x000ff00000001000 */
[----:B------:R-:W0:Y:S08]  /*3670*/  MUFU.RCP R120, R82 ;  /* 0x0000005200787308 */ /* 0x000e300000001000 */
[----:B------:R-:W-:Y:S08]  /*3680*/  MUFU.RCP R125, R88 ;  /* 0x00000058007d7308 */ /* 0x000ff00000001000 */
[----:B------:R-:W1:Y:S01]  /*3690*/  MUFU.EX2 R89, R89 ;  /* 0x0000005900597308 */ /* 0x000e620000000800 */
[----:B0-----:R-:W-:-:S03]  /*36a0*/  FADD.FTZ R78, -R120, 1 ;  /* 0x3f800000784e7421 */ /* 0x001fc60000010100 */
[----:B------:R-:W0:Y:S01]  /*36b0*/  MUFU.EX2 R91, R91 ;  /* 0x0000005b005b7308 */ /* 0x000e220000000800 */
[----:B------:R-:W-:-:S03]  /*36c0*/  FFMA.FTZ R78, R47, R78, 1 ;  /* 0x3f8000002f4e7423 */ /* 0x000fc6000001004e */
[----:B------:R-:W-:Y:S01]  /*36d0*/  MUFU.RCP R121, R83 ;  /* 0x0000005300797308 */ /* 0x000fe20000001000 */
[----:B-1----:R-:W-:-:S07]  /*36e0*/  FADD.FTZ R89, R89, 1 ;  /* 0x3f80000059597421 */ /* 0x002fce0000010000 */
[----:B------:R-:W-:Y:S01]  /*36f0*/  MUFU.RCP R127, R90 ;  /* 0x0000005a007f7308 */ /* 0x000fe20000001000 */
[----:B0-----:R-:W-:-:S07]  /*3700*/  FADD.FTZ R79, R91, 1 ;  /* 0x3f8000005b4f7421 */ /* 0x001fce0000010000 */
[----:B------:R-:W-:Y:S08]  /*3710*/  MUFU.RCP R126, R89 ;  /* 0x00000059007e7308 */ /* 0x000ff00000001000 */
[----:B------:R-:W-:Y:S01]  /*3720*/  MUFU.RCP R128, R79 ;  /* 0x0000004f00807308 */ /* 0x000fe20000001000 */
[----:B------:R0:W-:Y:S04]  /*3730*/  STS.128 [R241], R64 ;  /* 0x00000040f1007388 */ /* 0x0001e80000000c00 */
[----:B------:R-:W-:Y:S04]  /*3740*/  STS.128 [R241+0x200], R56 ;  /* 0x00020038f1007388 */ /* 0x000fe80000000c00 */
[----:B------:R1:W-:Y:S04]  /*3750*/  STS.128 [R241+0x400], R68 ;  /* 0x00040044f1007388 */ /* 0x0003e80000000c00 */
[----:B--2---:R-:W-:Y:S01]  /*3760*/  STS.128 [R241+0x600], R72 ;  /* 0x00060048f1007388 */ /* 0x004fe20000000c00 */
[----:B------:R-:W-:-:S03]  /*3770*/  NOP ;  /* 0x0000000000007918 */ /* 0x000fc60000000000 */
[----:B------:R-:W2:Y:S01]  /*3780*/  LDS.128 R60, [R240] ;  /* 0x00000000f03c7984 */ /* 0x000ea20000000c00 */
[----:B0-----:R-:W-:-:S04]  /*3790*/  IMAD.WIDE.U32 R64, R92, UR22, R38 ;  /* 0x000000165c407c25 */ /* 0x001fc8000f8e0026 */
[----:B------:R-:W-:Y:S01]  /*37a0*/  FADD.FTZ R66, R84, 1 ;  /* 0x3f80000054427421 */ /* 0x000fe20000010000 */
[----:B------:R-:W-:Y:S01]  /*37b0*/  FADD.FTZ R67, R85, 1 ;  /* 0x3f80000055437421 */ /* 0x000fe20000010000 */
[----:B------:R-:W0:Y:S01]  /*37c0*/  LDS.128 R56, [R240+0x10] ;  /* 0x00001000f0387984 */ /* 0x000e220000000c00 */
[----:B------:R-:W-:Y:S01]  /*37d0*/  IMAD R65, R93, UR22, R65 ;  /* 0x000000165d417c24 */ /* 0x000fe2000f8e0241 */
[----:B------:R3:W-:Y:S01]  /*37e0*/  MUFU.RCP R122, R66 ;  /* 0x00000042007a7308 */ /* 0x0007e20000001000 */
[----:B-1----:R-:W-:Y:S01]  /*37f0*/  FADD.FTZ R69, -R19, 1 ;  /* 0x3f80000013457421 */ /* 0x002fe20000010100 */
[----:B------:R-:W-:-:S04]  /*3800*/  IMAD.WIDE.U32 R64, R94, UR10, R64 ;  /* 0x0000000a5e407c25 */ /* 0x000fc8000f8e0040 */
[----:B------:R-:W-:Y:S01]  /*3810*/  FFMA.FTZ R69, R44, R69, 1 ;  /* 0x3f8000002c457423 */ /* 0x000fe20000010045 */
[----:B------:R-:W-:Y:S01]  /*3820*/  IMAD R65, R95, UR10, R65 ;  /* 0x0000000a5f417c24 */ /* 0x000fe2000f8e0241 */
[----:B------:R-:W-:Y:S01]  /*3830*/  LEA R84, P0, R64, R96, 0x2 ;  /* 0x0000006040547211 */ /* 0x000fe200078010ff */
[----:B------:R1:W4:Y:S01]  /*3840*/  MUFU.RCP R123, R67 ;  /* 0x00000043007b7308 */ /* 0x0003220000001000 */
[----:B---3--:R-:W-:Y:S02]  /*3850*/  FADD.FTZ R66, -R76, 1 ;  /* 0x3f8000004c427421 */ /* 0x008fe40000010100 */
[----:B------:R-:W-:Y:S01]  /*3860*/  LEA.HI.X R85, R64, R97, R65, 0x2, P0 ;  /* 0x0000006140557211 */ /* 0x000fe200000f1441 */
[----:B------:R-:W-:Y:S01]  /*3870*/  FADD.FTZ R65, -R37, 1 ;  /* 0x3f80000025417421 */ /* 0x000fe20000010100 */
[----:B------:R-:W-:-:S03]  /*3880*/  FFMA.FTZ R66, R53, R66, 1 ;  /* 0x3f80000035427423 */ /* 0x000fc60000010042 */
[----:B------:R-:W-:Y:S01]  /*3890*/  FFMA.FTZ R65, R52, R65, 1 ;  /* 0x3f80000034417423 */ /* 0x000fe20000010041 */
[----:B------:R-:W-:Y:S01]  /*38a0*/  FADD.FTZ R52, -R80, 1 ;  /* 0x3f80000050347421 */ /* 0x000fe20000010100 */
[----:B------:R-:W-:-:S04]  /*38b0*/  IMAD.WIDE.U32 R84, R18, 0x10, R84 ;  /* 0x0000001012547825 */ /* 0x000fc800078e0054 */
[----:B------:R-:W-:Y:S01]  /*38c0*/  FFMA.FTZ R68, R55, R52, 1 ;  /* 0x3f80000037447423 */ /* 0x000fe20000010034 */
[----:B--2---:R-:W-:Y:S01]  /*38d0*/  FMUL.FTZ R64, R32, R60 ;  /* 0x0000003c20407220 */ /* 0x004fe20000410000 */
[----:B-1----:R-:W-:Y:S01]  /*38e0*/  FMUL.FTZ R67, R33, R61 ;  /* 0x0000003d21437220 */ /* 0x002fe20000410000 */
[----:B------:R-:W-:Y:S01]  /*38f0*/  FMUL.FTZ R53, R35, R63 ;  /* 0x0000003f23357220 */ /* 0x000fe20000410000 */
[----:B------:R-:W-:Y:S01]  /*3900*/  FMUL.FTZ R52, R34, R62 ;  /* 0x0000003e22347220 */ /* 0x000fe20000410000 */
[----:B------:R-:W-:Y:S01]  /*3910*/  FMUL.FTZ R64, R37, R64 ;  /* 0x0000004025407220 */ /* 0x000fe20000410000 */
[----:B------:R-:W-:Y:S01]  /*3920*/  FMUL.FTZ R67, R76, R67 ;  /* 0x000000434c437220 */ /* 0x000fe20000410000 */
[----:B0-----:R-:W-:Y:S01]  /*3930*/  FMUL.FTZ R70, R24, R56 ;  /* 0x0000003818467220 */ /* 0x001fe20000410000 */
[----:B------:R-:W-:Y:S01]  /*3940*/  FMUL.FTZ R53, R80, R53 ;  /* 0x0000003550357220 */ /* 0x000fe20000410000 */
[----:B------:R-:W-:Y:S01]  /*3950*/  FMUL.FTZ R72, R64, R65 ;  /* 0x0000004140487220 */ /* 0x000fe20000410000 */
[----:B------:R-:W-:Y:S01]  /*3960*/  FMUL.FTZ R73, R67, R66 ;  /* 0x0000004243497220 */ /* 0x000fe20000410000 */
[----:B------:R-:W-:Y:S01]  /*3970*/  FMUL.FTZ R70, R19, R70 ;  /* 0x0000004613467220 */ /* 0x000fe20000410000 */
[----:B------:R-:W0:Y:S01]  /*3980*/  LDS.128 R64, [R240+0x20] ;  /* 0x00002000f0407984 */ /* 0x000e220000000c00 */
[----:B------:R-:W-:Y:S01]  /*3990*/  FADD.FTZ R37, -R81, 1 ;  /* 0x3f80000051257421 */ /* 0x000fe20000010100 */
[----:B------:R-:W-:Y:S01]  /*39a0*/  FMUL.FTZ R75, R53, R68 ;  /* 0x00000044354b7220 */ /* 0x000fe20000410000 */
[----:B------:R-:W-:Y:S01]  /*39b0*/  FMUL.FTZ R88, R70, R69 ;  /* 0x0000004546587220 */ /* 0x000fe20000410000 */
[----:B------:R-:W-:Y:S01]  /*39c0*/  FMUL.FTZ R52, R81, R52 ;  /* 0x0000003451347220 */ /* 0x000fe20000410000 */
[----:B------:R-:W1:Y:S01]  /*39d0*/  LDS.128 R68, [R240+0x30] ;  /* 0x00003000f0447984 */ /* 0x000e620000000c00 */
[----:B------:R-:W-:Y:S01]  /*39e0*/  FFMA.FTZ R37, R54, R37, 1 ;  /* 0x3f80000036257423 */ /* 0x000fe20000010025 */
[----:B------:R-:W-:Y:S01]  /*39f0*/  FMUL.FTZ R76, R26, R58 ;  /* 0x0000003a1a4c7220 */ /* 0x000fe20000410000 */
[----:B------:R-:W-:Y:S01]  /*3a00*/  FMUL.FTZ R77, R27, R59 ;  /* 0x0000003b1b4d7220 */ /* 0x000fe20000410000 */
[----:B------:R-:W-:Y:S01]  /*3a10*/  FMUL.FTZ R19, R44, R19 ;  /* 0x000000132c137220 */ /* 0x000fe20000410000 */
[----:B------:R-:W-:Y:S01]  /*3a20*/  FMUL.FTZ R74, R52, R37 ;  /* 0x00000025344a7220 */ /* 0x000fe20000410000 */
[C---:B------:R-:W-:Y:S01]  /*3a30*/  FADD.FTZ R37, -R103.reuse, 1 ;  /* 0x3f80000067257421 */ /* 0x040fe20000010100 */
[----:B------:R-:W-:Y:S01]  /*3a40*/  FADD.FTZ R52, -R86, 1 ;  /* 0x3f80000056347421 */ /* 0x000fe20000010100 */
[----:B------:R-:W-:Y:S01]  /*3a50*/  FMUL.FTZ R76, R103, R76 ;  /* 0x0000004c674c7220 */ /* 0x000fe20000410000 */
[----:B------:R-:W-:Y:S01]  /*3a60*/  FMUL.FTZ R77, R120, R77 ;  /* 0x0000004d784d7220 */ /* 0x000fe20000410000 */
[----:B------:R-:W-:Y:S01]  /*3a70*/  FFMA.FTZ R53, R46, R37, 1 ;  /* 0x3f8000002e357423 */ /* 0x000fe20000010025 */
[----:B------:R-:W-:Y:S01]  /*3a80*/  FMUL.FTZ R37, R25, R57 ;  /* 0x0000003919257220 */ /* 0x000fe20000410000 */
[----:B------:R-:W-:Y:S01]  /*3a90*/  FFMA.FTZ R52, R45, R52, 1 ;  /* 0x3f8000002d347423 */ /* 0x000fe20000010034 */
[----:B------:R-:W-:Y:S01]  /*3aa0*/  FMUL.FTZ R91, R77, R78 ;  /* 0x0000004e4d5b7220 */ /* 0x000fe20000410000 */
[----:B------:R-:W-:Y:S01]  /*3ab0*/  FMUL.FTZ R90, R76, R53 ;  /* 0x000000354c5a7220 */ /* 0x000fe20000410000 */
[----:B------:R-:W-:Y:S01]  /*3ac0*/  FMUL.FTZ R37, R86, R37 ;  /* 0x0000002556257220 */ /* 0x000fe20000410000 */
[----:B----4-:R-:W-:Y:S01]  /*3ad0*/  FADD.FTZ R53, -R123, 1 ;  /* 0x3f8000007b357421 */ /* 0x010fe20000010100 */
[----:B------:R-:W-:Y:S01]  /*3ae0*/  FADD.FTZ R78, -R124, 1 ;  /* 0x3f8000007c4e7421 */ /* 0x000fe20000010100 */
[----:B------:R-:W-:Y:S01]  /*3af0*/  BAR.SYNC.DEFER_BLOCKING 0x0 ;  /* 0x0000000000007b1d */ /* 0x000fe20000010000 */
[----:B------:R-:W-:Y:S01]  /*3b00*/  FMUL.FTZ R89, R37, R52 ;  /* 0x0000003425597220 */ /* 0x000fe20000410000 */
[----:B------:R-:W-:Y:S01]  /*3b10*/  FADD.FTZ R52, -R122, 1 ;  /* 0x3f8000007a347421 */ /* 0x000fe20000010100 */
[----:B------:R-:W-:Y:S01]  /*3b20*/  FFMA.FTZ R77, R50, R53, 1 ;  /* 0x3f800000324d7423 */ /* 0x000fe20000010035 */
[----:B------:R-:W-:Y:S01]  /*3b30*/  FFMA.FTZ R82, R51, R78, 1 ;  /* 0x3f80000033527423 */ /* 0x000fe2000001004e */
[----:B------:R-:W-:Y:S01]  /*3b40*/  FADD.FTZ R37, -R121, 1 ;  /* 0x3f80000079257421 */ /* 0x000fe20000010100 */
[----:B------:R-:W-:Y:S01]  /*3b50*/  FFMA.FTZ R76, R49, R52, 1 ;  /* 0x3f800000314c7423 */ /* 0x000fe20000010034 */
[----:B------:R-:W-:Y:S01]  /*3b60*/  FMUL.FTZ R86, R45, R86 ;  /* 0x000000562d567220 */ /* 0x000fe20000410000 */
[----:B------:R-:W-:Y:S01]  /*3b70*/  FMUL.FTZ R103, R46, R103 ;  /* 0x000000672e677220 */ /* 0x000fe20000410000 */
[----:B------:R-:W-:Y:S01]  /*3b80*/  FFMA.FTZ R37, R48, R37, 1 ;  /* 0x3f80000030257423 */ /* 0x000fe20000010025 */
[----:B------:R-:W-:Y:S01]  /*3b90*/  FMUL.FTZ R120, R47, R120 ;  /* 0x000000782f787220 */ /* 0x000fe20000410000 */
        /* <DEDUP_REMOVED lines=48> */
[----:B------:R-:W-:Y:S01]  /*3ea0*/  FFMA.FTZ R42, R116, R37, R130 ;  /* 0x00000025742a7223 */ /* 0x000fe20000010082 */
[----:B------:R-:W-:Y:S01]  /*3eb0*/  FMUL.FTZ R25, R26, R103 ;  /* 0x000000671a197220 */ /* 0x000fe20000410000 */
[----:B------:R-:W1:Y:S01]  /*3ec0*/  LDS.128 R52, [R241+0x200] ;  /* 0x00020000f1347984 */ /* 0x000e620000000c00 */
[----:B------:R-:W-:Y:S01]  /*3ed0*/  FMUL.FTZ R123, R50, R123 ;  /* 0x0000007b327b7220 */ /* 0x000fe20000410000 */
[----:B------:R-:W-:Y:S01]  /*3ee0*/  FMUL.FTZ R26, R27, R120 ;  /* 0x000000781b1a7220 */ /* 0x000fe20000410000 */
[----:B------:R-:W-:Y:S01]  /*3ef0*/  FMUL.FTZ R124, R51, R124 ;  /* 0x0000007c337c7220 */ /* 0x000fe20000410000 */
[----:B------:R-:W2:Y:S01]  /*3f00*/  LDS.128 R80, [R241+0x400] ;  /* 0x00040000f1507984 */ /* 0x000ea20000000c00 */
[----:B------:R-:W-:Y:S01]  /*3f10*/  FMUL.FTZ R125, R40, R125 ;  /* 0x0000007d287d7220 */ /* 0x000fe20000410000 */
[----:B------:R-:W-:Y:S01]  /*3f20*/  FMUL.FTZ R27, R28, R121 ;  /* 0x000000791c1b7220 */ /* 0x000fe20000410000 */
[----:B------:R-:W-:Y:S01]  /*3f30*/  FMUL.FTZ R40, R21, R126 ;  /* 0x0000007e15287220 */ /* 0x000fe20000410000 */
[----:B------:R-:W3:Y:S01]  /*3f40*/  LDS.128 R72, [R241+0x600] ;  /* 0x00060000f1487984 */ /* 0x000ee20000000c00 */
[----:B------:R-:W-:Y:S01]  /*3f50*/  FMUL.FTZ R28, R29, R122 ;  /* 0x0000007a1d1c7220 */ /* 0x000fe20000410000 */
[----:B------:R-:W-:Y:S01]  /*3f60*/  FFMA.FTZ R21, R117, R32, R42 ;  /* 0x0000002075157223 */ /* 0x000fe2000001002a */
[----:B------:R-:W-:Y:S01]  /*3f70*/  FMUL.FTZ R29, R30, R123 ;  /* 0x0000007b1e1d7220 */ /* 0x000fe20000410000 */
[----:B------:R-:W-:Y:S01]  /*3f80*/  FMUL.FTZ R30, R31, R124 ;  /* 0x0000007c1f1e7220 */ /* 0x000fe20000410000 */
[----:B------:R-:W-:Y:S01]  /*3f90*/  FMUL.FTZ R31, R20, R125 ;  /* 0x0000007d141f7220 */ /* 0x000fe20000410000 */
[----:B------:R-:W-:Y:S01]  /*3fa0*/  FMUL.FTZ R128, R43, R128 ;  /* 0x000000802b807220 */ /* 0x000fe20000410000 */
[----:B------:R-:W-:Y:S01]  /*3fb0*/  FFMA.FTZ R20, R118, R33, R21 ;  /* 0x0000002176147223 */ /* 0x000fe20000010015 */
[----:B------:R-:W-:-:S02]  /*3fc0*/  FMUL.FTZ R41, R22, R127 ;  /* 0x0000007f16297220 */ /* 0x000fc40000410000 */
        /* <DEDUP_REMOVED lines=25> */
[----:B------:R-:W2:Y:S01]  /*4160*/  LDC.64 R22, c[0x0][0x438] ;  /* 0x00010e00ff167b82 */ /* 0x000ea20000000a00 */
        /* <DEDUP_REMOVED lines=8> */
[----:B--2---:R-:W-:-:S03]  /*41f0*/  IMAD.WIDE.U32 R20, R22, UR10, R38 ;  /* 0x0000000a16147c25 */ /* 0x004fc6000f8e0026 */
[----:B------:R-:W2:Y:S01]  /*4200*/  LDS.128 R48, [R241+0x200] ;  /* 0x00020000f1307984 */ /* 0x000ea20000000c00 */
[----:B------:R-:W-:Y:S01]  /*4210*/  IMAD R19, R23, UR10, R21 ;  /* 0x0000000a17137c24 */ /* 0x000fe2000f8e0215 */
[C---:B------:R-:W-:Y:S02]  /*4220*/  LEA R22, P0, R20.reuse, UR8, 0x2 ;  /* 0x0000000814167c11 */ /* 0x040fe4000f8010ff */
[----:B0-----:R-:W0:Y:S02]  /*4230*/  LDS.128 R52, [R241+0x400] ;  /* 0x00040000f1347984 */ /* 0x001e240000000c00 */
[----:B------:R-:W-:Y:S02]  /*4240*/  LEA.HI.X R23, R20, UR9, R19, 0x2, P0 ;  /* 0x0000000914177c11 */ /* 0x000fe400080f1413 */
[----:B------:R-:W3:Y:S01]  /*4250*/  LDS.128 R72, [R241+0x600] ;  /* 0x00060000f1487984 */ /* 0x000ee20000000c00 */
[----:B------:R-:W-:-:S05]  /*4260*/  IMAD.WIDE.U32 R18, R18, 0x10, R22 ;  /* 0x0000001012127825 */ /* 0x000fca00078e0016 */
[----:B-1----:R1:W-:Y:S04]  /*4270*/  STG.E.128 desc[UR28][R18.64], R44 ;  /* 0x0000002c12007986 */ /* 0x0023e8000c101d1c */
[----:B--2---:R1:W-:Y:S04]  /*4280*/  STG.E.128 desc[UR28][R18.64+0x200], R48 ;  /* 0x0002003012007986 */ /* 0x0043e8000c101d1c */
[----:B0-----:R1:W-:Y:S04]  /*4290*/  STG.E.128 desc[UR28][R18.64+0x400], R52 ;  /* 0x0004003412007986 */ /* 0x0013e8000c101d1c */
[----:B---3--:R1:W-:Y:S02]  /*42a0*/  STG.E.128 desc[UR28][R18.64+0x600], R72 ;  /* 0x0006004812007986 */ /* 0x0083e4000c101d1c */
.L_x_5180:
[----:B-1----:R-:W-:Y:S01]  /*42b0*/  FFMA.FTZ R18, R112, R35, R43 ;  /* 0x0000002370127223 */ /* 0x002fe2000001002b */
[----:B------:R-:W1:Y:S01]  /*42c0*/  LDCU UR8, c[0x0][0x38c] ;  /* 0x00007180ff0877ac */ /* 0x000e620008000800 */
        /* <DEDUP_REMOVED lines=11> */
[----:B0-----:R-:W-:Y:S01]  /*4380*/  FMUL.FTZ R84, R37, UR7 ;  /* 0x0000000725547c20 */ /* 0x001fe20008410000 */
        /* <DEDUP_REMOVED lines=29> */
[----:B------:R-:W-:Y:S01]  /*4560*/  UISETP.NE.AND UP0, UPT, UR15, 0x1, UPT ;  /* 0x000000010f00788c */ /* 0x000fe2000bf05270 */
[----:B------:R-:W-:Y:S01]  /*4570*/  FADD.FTZ R20, R34, R34 ;  /* 0x0000002222147221 */ /* 0x000fe20000010000 */
[----:B------:R-:W-:Y:S01]  /*4580*/  SHF.L.U32 R36, R36, 0x3, RZ ;  /* 0x0000000324247819 */ /* 0x000fe200000006ff */
[----:B------:R-:W2:Y:S01]  /*4590*/  LDCU.64 UR8, c[0x0][0x3a0] ;  /* 0x00007400ff0877ac */ /* 0x000ea20008000a00 */
[----:B------:R-:W-:Y:S01]  /*45a0*/  FADD.FTZ R22, R24, R24 ;  /* 0x0000001818167221 */ /* 0x000fe20000010000 */
[----:B------:R-:W-:Y:S01]  /*45b0*/  FADD.FTZ R24, R26, R26 ;  /* 0x0000001a1a187221 */ /* 0x000fe20000010000 */
[----:B------:R-:W-:Y:S01]  /*45c0*/  PLOP3.LUT P1, PT, PT, PT, UP0, 0x80, 0x8 ;  /* 0x000000000008781c */ /* 0x000fe20003f2f008 */
[----:B------:R-:W3:Y:S01]  /*45d0*/  LDCU.64 UR26, c[0x0][0x3d8] ;  /* 0x00007b00ff1a77ac */ /* 0x000ee20008000a00 */
[----:B------:R-:W-:Y:S01]  /*45e0*/  LEA.HI.SX32 R50, R36, R36, 0x1b ;  /* 0x0000002424327211 */ /* 0x000fe200078fdaff */
[----:B------:R-:W-:Y:S01]  /*45f0*/  FADD.FTZ R26, R28, R28 ;  /* 0x0000001c1c1a7221 */ /* 0x000fe20000010000 */
[----:B------:R-:W-:Y:S01]  /*4600*/  ISETP.EQ.AND P1, PT, R0, RZ, P1 ;  /* 0x000000ff0000720c */ /* 0x000fe20000f22270 */
[----:B------:R-:W-:Y:S01]  /*4610*/  FADD.FTZ R0, R37, R37 ;  /* 0x0000002525007221 */ /* 0x000fe20000010000 */
[----:B0-----:R-:W-:Y:S01]  /*4620*/  FADD.FTZ R18, R32, R32 ;  /* 0x0000002020127221 */ /* 0x001fe20000010000 */
        /* <DEDUP_REMOVED lines=8> */
[----:B--2---:R-:W-:Y:S01]  /*46b0*/  UIMAD.WIDE.U32 UR22, UR10, UR8, URZ ;  /* 0x000000080a1672a5 */ /* 0x004fe2000f8e00ff */
[----:B------:R-:W-:Y:S01]  /*46c0*/  FADD.FTZ R31, R41, R41 ;  /* 0x00000029291f7221 */ /* 0x000fe20000010000 */
[----:B------:R-:W-:Y:S01]  /*46d0*/  MOV R103, RZ ;  /* 0x000000ff00677202 */ /* 0x000fe20000000f00 */
[----:B------:R-:W0:Y:S01]  /*46e0*/  LDCU UR44, c[0x0][0x394] ;  /* 0x00007280ff2c77ac */ /* 0x000e220008000800 */
[----:B---3--:R-:W-:Y:S01]  /*46f0*/  UIMAD.WIDE.U32 UR24, UR10, UR26, URZ ;  /* 0x0000001a0a1872a5 */ /* 0x008fe2000f8e00ff */
[C---:B-1----:R-:W-:Y:S01]  /*4700*/  SHF.L.U32 R33, R190.reuse, 0x2, RZ ;  /* 0x00000002be217819 */ /* 0x042fe200000006ff */
[----:B------:R-:W-:Y:S01]  /*4710*/  UIMAD UR9, UR10, UR9, UR23 ;  /* 0x000000090a0972a4 */ /* 0x000fe2000f8e0217 */
[C---:B------:R-:W-:Y:S01]  /*4720*/  SHF.L.U32 R37, R190.reuse, 0x3, RZ ;  /* 0x00000003be257819 */ /* 0x040fe200000006ff */
[----:B------:R-:W-:Y:S01]  /*4730*/  UIMAD UR27, UR10, UR27, UR25 ;  /* 0x0000001b0a1b72a4 */ /* 0x000fe2000f8e0219 */
[----:B------:R-:W-:Y:S01]  /*4740*/  LOP3.LUT R33, R33, 0xf80, RZ, 0xc0, !PT ;  /* 0x00000f8021217812 */ /* 0x000fe200078ec0ff */
[----:B------:R-:W1:Y:S01]  /*4750*/  LDCU UR45, c[0x0][0x38c] ;  /* 0x00007180ff2d77ac */ /* 0x000e620008000800 */
[----:B------:R-:W-:-:S02]  /*4760*/  LOP3.LUT R184, R190, 0x1f, RZ, 0xc0, !PT ;  /* 0x0000001fbeb87812 */ /* 0x000fc400078ec0ff */
[----:B------:R-:W-:Y:S01]  /*4770*/  IADD3 R33, PT, PT, R33, R129, R33 ;  /* 0x0000008121217210 */ /* 0x000fe20007ffe021 */
[----:B------:R-:W2:Y:S01]  /*4780*/  LDCU.64 UR32, c[0x0][0x3c0] ;  /* 0x00007800ff2077ac */ /* 0x000ea20008000a00 */
[----:B------:R-:W-:Y:S02]  /*4790*/  LOP3.LUT R39, R184, 0x1f00, R37, 0xf8, !PT ;  /* 0x00001f00b8277812 */ /* 0x000fe400078ef825 */
[C---:B------:R-:W-:Y:S01]  /*47a0*/  IADD3 R34, PT, PT, R33.reuse, 0x20, RZ ;  /* 0x0000002021227810 */ /* 0x040fe20007ffe0ff */
[----:B------:R-:W3:Y:S01]  /*47b0*/  LDCU.64 UR34, c[0x0][0x440] ;  /* 0x00008800ff2277ac */ /* 0x000ee20008000a00 */
[C---:B------:R-:W-:Y:S01]  /*47c0*/  IADD3 R38, PT, PT, R33.reuse, 0x40, RZ ;  /* 0x0000004021267810 */ /* 0x040fe20007ffe0ff */
[----:B------:R4:W-:Y:S01]  /*47d0*/  STL [R1+0xc], R39 ;  /* 0x00000c2701007387 */ /* 0x0009e20000100800 */
[-C--:B------:R-:W-:Y:S01]  /*47e0*/  LEA.HI.SX32 R36, R34, R33.reuse, 0x1b ;  /* 0x0000002122247211 */ /* 0x080fe200078fdaff */
[----:B------:R-:W0:Y:S01]  /*47f0*/  LDCU.64 UR36, c[0x0][0x3a8] ;  /* 0x00007500ff2477ac */ /* 0x000e220008000a00 */
        /* <DEDUP_REMOVED lines=13> */
[----:B------:R-:W-:Y:S01]  /*48d0*/  UMOV UR8, URZ ;  /* 0x000000ff00087c82 */ /* 0x000fe20008000000 */
[C---:B------:R-:W-:Y:S01]  /*48e0*/  IADD3 R46, PT, PT, R33.reuse, 0xc0, RZ ;  /* 0x000000c0212e7810 */ /* 0x040fe20007ffe0ff */
[----:B------:R4:W-:Y:S01]  /*48f0*/  STL [R1], R34 ;  /* 0x0000002201007387 */ /* 0x0009e20000100800 */
[----:B------:R-:W-:-:S02]  /*4900*/  IADD3 R48, PT, PT, R33, 0xe0, RZ ;  /* 0x000000e021307810 */ /* 0x000fc40007ffe0ff */
[-C--:B------:R-:W-:Y:S02]  /*4910*/  LEA.HI.SX32 R40, R40, R33.reuse, 0x1b ;  /* 0x0000002128287211 */ /* 0x080fe400078fdaff */
        /* <DEDUP_REMOVED lines=13> */
.L_x_5279:
        /* <DEDUP_REMOVED lines=239> */
.L_x_5183:
[----:B------:R-:W-:-:S04]  /*58e0*/  SHF.L.U32 R120, R190, 0x3, RZ ;  /* 0x00000003be787819 */ /* 0x000fc800000006ff */
[----:B------:R-:W-:-:S06]  /*58f0*/  IADD3 R146, PT, PT, R189, R120, RZ ;  /* 0x00000078bd927210 */ /* 0x000fcc0007ffe0ff */
[----:B------:R-:W1:Y:S02]  /*5900*/  LDS.64 R146, [R146+0xa888] ;  /* 0x00a8880092927984 */ /* 0x000e640000000a00 */
.L_x_5184:
[----:B------:R-:W-:Y:S05]  /*5910*/  BSYNC.RECONVERGENT B0 ;  /* 0x0000000000007941 */ /* 0x000fea0003800200 */
.L_x_5182:
        /* <DEDUP_REMOVED lines=308> */
.L_x_5307:
        /* <DEDUP_REMOVED lines=13> */
.L_x_5310:
[----:B------:R-:W-:-:S03]  /*6d30*/  UMOV UR10, 0xffffffff ;  /* 0xffffffff000a7882 */ /* 0x000fc60000000000 */
[----:B------:R-:W-:Y:S05]  /*6d40*/  BRA.DIV UR10, `(.L_x_5188) ;  /* 0x0000007e0a607947 */ /* 0x000fea000b800000 */
.L_x_5313:
[----:B------:R-:W-:-:S03]  /*6d50*/  UMOV UR10, 0xffffffff ;  /* 0xffffffff000a7882 */ /* 0x000fc60000000000 */
[----:B------:R-:W-:Y:S05]  /*6d60*/  BRA.DIV UR10, `(.L_x_5189) ;  /* 0x0000007e0a807947 */ /* 0x000fea000b800000 */
.L_x_5316:
[----:B------:R-:W-:-:S03]  /*6d70*/  UMOV UR10, 0xffffffff ;  /* 0xffffffff000a7882 */ /* 0x000fc60000000000 */
[----:B------:R-:W-:Y:S05]  /*6d80*/  BRA.DIV UR10, `(.L_x_5190) ;  /* 0x0000007e0aa07947 */ /* 0x000fea000b800000 */
.L_x_5319:
        /* <DEDUP_REMOVED lines=10> */
.L_x_5329:
        /* <DEDUP_REMOVED lines=45> */
.L_x_5185:
        /* <DEDUP_REMOVED lines=310> */
.L_x_5334:
        /* <DEDUP_REMOVED lines=13> */
.L_x_5195:
[----:B------:R-:W-:Y:S05]  /*8530*/  BSYNC.RECONVERGENT B0 ;  /* 0x0000000000007941 */ /* 0x000fea0003800200 */
.L_x_5194:
[----:B------:R-:W-:Y:S01]  /*8540*/  UMOV UR10, 0xffffffff ;  /* 0xffffffff000a7882 */ /* 0x000fe20000000000 */
[----:B------:R-:W-:Y:S02]  /*8550*/  ISETP.GT.U32.AND P3, PT, R184, 0x1d, PT ;  /* 0x0000001db800780c */ /* 0x000fe40003f64070 */
[----:B------:R-:W-:Y:S11]  /*8560*/  BRA.DIV UR10, `(.L_x_5196) ;  /* 0x0000006a0af87947 */ /* 0x000ff6000b800000 */
[----:B-1----:R1:W0:Y:S04]  /*8570*/  SHFL.DOWN PT, R137, R245, 0x2, 0x1f ;  /* 0x08401f00f5897f89 */ /* 0x00222800000e0000 */
[----:B--2---:R1:W2:Y:S04]  /*8580*/  SHFL.DOWN PT, R138, R246, 0x2, 0x1f ;  /* 0x08401f00f68a7f89 */ /* 0x0042a800000e0000 */
[----:B---3--:R1:W3:Y:S04]  /*8590*/  SHFL.DOWN PT, R163, R247, 0x2, 0x1f ;  /* 0x08401f00f7a37f89 */ /* 0x0082e800000e0000 */
[----:B------:R1:W0:Y:S02]  /*85a0*/  SHFL.DOWN PT, R139, R248, 0x2, 0x1f ;  /* 0x08401f00f88b7f89 */ /* 0x00022400000e0000 */
.L_x_5340:
        /* <DEDUP_REMOVED lines=13> */
.L_x_5198:
[----:B------:R-:W-:Y:S05]  /*8680*/  BSYNC.RECONVERGENT B0 ;  /* 0x0000000000007941 */ /* 0x000fea0003800200 */
.L_x_5197:
[----:B------:R-:W-:Y:S01]  /*8690*/  UMOV UR10, 0xffffffff ;  /* 0xffffffff000a7882 */ /* 0x000fe20000000000 */
[----:B------:R-:W-:Y:S02]  /*86a0*/  ISETP.GT.U32.AND P3, PT, R184, 0x1b, PT ;  /* 0x0000001bb800780c */ /* 0x000fe40003f64070 */
[----:B------:R-:W-:Y:S11]  /*86b0*/  BRA.DIV UR10, `(.L_x_5199) ;  /* 0x0000006e0a187947 */ /* 0x000ff6000b800000 */
[----:B0-----:R0:W0:Y:S04]  /*86c0*/  SHFL.DOWN PT, R137, R245, 0x4, 0x1f ;  /* 0x08801f00f5897f89 */ /* 0x00102800000e0000 */
[----:B--2---:R2:W0:Y:S04]  /*86d0*/  SHFL.DOWN PT, R138, R246, 0x4, 0x1f ;  /* 0x08801f00f68a7f89 */ /* 0x00442800000e0000 */
[----:B---3--:R2:W3:Y:S04]  /*86e0*/  SHFL.DOWN PT, R163, R247, 0x4, 0x1f ;  /* 0x08801f00f7a37f89 */ /* 0x0084e800000e0000 */
[----:B------:R2:W0:Y:S02]  /*86f0*/  SHFL.DOWN PT, R139, R248, 0x4, 0x1f ;  /* 0x08801f00f88b7f89 */ /* 0x00042400000e0000 */
.L_x_5346:
        /* <DEDUP_REMOVED lines=13> */
.L_x_5201:
[----:B------:R-:W-:Y:S05]  /*87d0*/  BSYNC.RECONVERGENT B0 ;  /* 0x0000000000007941 */ /* 0x000fea0003800200 */
.L_x_5200:
[----:B------:R-:W-:Y:S01]  /*87e0*/  UMOV UR10, 0xffffffff ;  /* 0xffffffff000a7882 */ /* 0x000fe20000000000 */
[----:B------:R-:W-:Y:S02]  /*87f0*/  ISETP.GT.U32.AND P3, PT, R184, 0x17, PT ;  /* 0x00000017b800780c */ /* 0x000fe40003f64070 */
[----:B------:R-:W-:Y:S11]  /*8800*/  BRA.DIV UR10, `(.L_x_5202) ;  /* 0x0000006e0a387947 */ /* 0x000ff6000b800000 */
[----:B0-----:R0:W0:Y:S04]  /*8810*/  SHFL.DOWN PT, R137, R245, 0x8, 0x1f ;  /* 0x09001f00f5897f89 */ /* 0x00102800000e0000 */
[----:B------:R0:W0:Y:S04]  /*8820*/  SHFL.DOWN PT, R138, R246, 0x8, 0x1f ;  /* 0x09001f00f68a7f89 */ /* 0x00002800000e0000 */
[----:B---3--:R3:W0:Y:S04]  /*8830*/  SHFL.DOWN PT, R163, R247, 0x8, 0x1f ;  /* 0x09001f00f7a37f89 */ /* 0x00862800000e0000 */
[----:B------:R3:W0:Y:S02]  /*8840*/  SHFL.DOWN PT, R139, R248, 0x8, 0x1f ;  /* 0x09001f00f88b7f89 */ /* 0x00062400000e0000 */
.L_x_5352:
        /* <DEDUP_REMOVED lines=13> */
.L_x_5204:
[----:B------:R-:W-:Y:S05]  /*8920*/  BSYNC.RECONVERGENT B0 ;  /* 0x0000000000007941 */ /* 0x000fea0003800200 */
.L_x_5203:
[----:B------:R-:W-:Y:S01]  /*8930*/  UMOV UR10, 0xffffffff ;  /* 0xffffffff000a7882 */ /* 0x000fe20000000000 */
[----:B------:R-:W-:Y:S02]  /*8940*/  ISETP.GT.U32.AND P3, PT, R184, 0xf, PT ;  /* 0x0000000fb800780c */ /* 0x000fe40003f64070 */
[----:B------:R-:W-:Y:S11]  /*8950*/  BRA.DIV UR10, `(.L_x_5205) ;  /* 0x0000006e0a587947 */ /* 0x000ff6000b800000 */
[----:B0-----:R0:W0:Y:S04]  /*8960*/  SHFL.DOWN PT, R137, R245, 0x10, 0x1f ;  /* 0x0a001f00f5897f89 */ /* 0x00102800000e0000 */
[----:B------:R0:W0:Y:S04]  /*8970*/  SHFL.DOWN PT, R138, R246, 0x10, 0x1f ;  /* 0x0a001f00f68a7f89 */ /* 0x00002800000e0000 */
[----:B------:R0:W0:Y:S04]  /*8980*/  SHFL.DOWN PT, R163, R247, 0x10, 0x1f ;  /* 0x0a001f00f7a37f89 */ /* 0x00002800000e0000 */
[----:B------:R0:W0:Y:S02]  /*8990*/  SHFL.DOWN PT, R139, R248, 0x10, 0x1f ;  /* 0x0a001f00f88b7f89 */ /* 0x00002400000e0000 */
.L_x_5358:
        /* <DEDUP_REMOVED lines=13> */
.L_x_5207:
[----:B------:R-:W-:Y:S05]  /*8a70*/  BSYNC.RECONVERGENT B0 ;  /* 0x0000000000007941 */ /* 0x000fea0003800200 */
.L_x_5206:
        /* <DEDUP_REMOVED lines=25> */
.L_x_5372:
        /* <DEDUP_REMOVED lines=13> */
.L_x_5210:
[----:B------:R-:W-:Y:S05]  /*8ce0*/  BSYNC.RECONVERGENT B0 ;  /* 0x0000000000007941 */ /* 0x000fea0003800200 */
.L_x_5209:
        /* <DEDUP_REMOVED lines=38> */
.L_x_5192:
        /* <DEDUP_REMOVED lines=482> */
.L_x_5212:
[----:B------:R-:W-:Y:S05]  /*ad70*/  BSYNC.RECONVERGENT B0 ;  /* 0x0000000000007941 */ /* 0x000fea0003800200 */
.L_x_5211:
[----:B------:R-:W-:Y:S04]  /*ad80*/  BSSY.RECONVERGENT B0, `(.L_x_5213) ;  /* 0x0000003000007945 */ /* 0x000fe80003800200 */
[----:B------:R-:W-:Y:S05]  /*ad90*/  @!P3 BRA `(.L_x_5214) ;  /* 0x000000000004b947 */ /* 0x000fea0003800000 */
[----:B0-----:R2:W-:Y:S02]  /*ada0*/  REDG.E.ADD.F32.FTZ.RN.STRONG.GPU desc[UR28][R122.64+0x200], R173 ;  /* 0x000200ad7a0079a6 */ /* 0x0015e4000c12f31c */
.L_x_5214:
[----:B------:R-:W-:Y:S05]  /*adb0*/  BSYNC.RECONVERGENT B0 ;  /* 0x0000000000007941 */ /* 0x000fea0003800200 */
.L_x_5213:
[----:B-1----:R1:W0:Y:S01]  /*adc0*/  LDS R35, [R168+0x4600] ;  /* 0x00460000a8237984 */ /* 0x0022220000000800 */
[----:B------:R-:W-:Y:S01]  /*add0*/  BSSY.RECONVERGENT B0, `(.L_x_5215) ;  /* 0x0000004000007945 */ /* 0x000fe20003800200 */
[----:B------:R-:W-:-:S03]  /*ade0*/  LEA R166, R166, R189, 0x2 ;  /* 0x000000bda6a67211 */ /* 0x000fc600078e10ff */
[----:B------:R-:W-:Y:S05]  /*adf0*/  @!P4 BRA `(.L_x_5216) ;  /* 0x000000000004c947 */ /* 0x000fea0003800000 */
[----:B0-----:R0:W-:Y:S02]  /*ae00*/  REDG.E.ADD.F32.FTZ.RN.STRONG.GPU desc[UR28][R122.64+0x400], R35 ;  /* 0x000400237a0079a6 */ /* 0x0011e4000c12f31c */
.L_x_5216:
[----:B------:R-:W-:Y:S05]  /*ae10*/  BSYNC.RECONVERGENT B0 ;  /* 0x0000000000007941 */ /* 0x000fea0003800200 */
.L_x_5215:
[----:B0-2---:R0:W2:Y:S01]  /*ae20*/  LDS R173, [R166+0x4800] ;  /* 0x00480000a6ad7984 */ /* 0x0050a20000000800 */
[----:B------:R-:W-:Y:S01]  /*ae30*/  BSSY.RECONVERGENT B0, `(.L_x_5217) ;  /* 0x0000005000007945 */ /* 0x000fe20003800200 */
[C---:B------:R-:W-:Y:S02]  /*ae40*/  IADD3 R35, PT, PT, R190.reuse, 0x200, RZ ;  /* 0x00000200be237810 */ /* 0x040fe40007ffe0ff */
[----:B------:R-:W-:Y:S01]  /*ae50*/  IADD3 R175, PT, PT, R190, 0x280, RZ ;  /* 0x00000280beaf7810 */ /* 0x000fe20007ffe0ff */
[----:B------:R-:W-:Y:S06]  /*ae60*/  @!P5 BRA `(.L_x_5218) ;  /* 0x000000000004d947 */ /* 0x000fec0003800000 */
[----:B--2---:R2:W-:Y:S02]  /*ae70*/  REDG.E.ADD.F32.FTZ.RN.STRONG.GPU desc[UR28][R122.64+0x600], R173 ;  /* 0x000600ad7a0079a6 */ /* 0x0045e4000c12f31c */
.L_x_5218:
[----:B------:R-:W-:Y:S05]  /*ae80*/  BSYNC.RECONVERGENT B0 ;  /* 0x0000000000007941 */ /* 0x000fea0003800200 */
.L_x_5217:
        /* <DEDUP_REMOVED lines=15> */
.L_x_5220:
[----:B------:R-:W-:Y:S05]  /*af80*/  BSYNC.RECONVERGENT B0 ;  /* 0x0000000000007941 */ /* 0x000fea0003800200 */
.L_x_5219:
[----:B0-2---:R0:W1:Y:S01]  /*af90*/  LDS R173, [R166+0x4c00] ;  /* 0x004c0000a6ad7984 */ /* 0x0050620000000800 */
[----:B------:R-:W-:Y:S01]  /*afa0*/  BSSY.RECONVERGENT B0, `(.L_x_5221) ;  /* 0x0000005000007945 */ /* 0x000fe20003800200 */
[----:B------:R-:W-:Y:S02]  /*afb0*/  LEA.HI R164, R175, R190, RZ, 0x1b ;  /* 0x000000beafa47211 */ /* 0x000fe400078fd8ff */
[----:B------:R-:W-:Y:S01]  /*afc0*/  LEA R168, R168, R189, 0x2 ;  /* 0x000000bda8a87211 */ /* 0x000fe200078e10ff */
[----:B------:R-:W-:Y:S06]  /*afd0*/  @!P3 BRA `(.L_x_5222) ;  /* 0x000000000004b947 */ /* 0x000fec0003800000 */
[----:B-1----:R2:W-:Y:S02]  /*afe0*/  REDG.E.ADD.F32.FTZ.RN.STRONG.GPU desc[UR28][R122.64+0xa00], R173 ;  /* 0x000a00ad7a0079a6 */ /* 0x0025e4000c12f31c */
.L_x_5222:
[----:B------:R-:W-:Y:S05]  /*aff0*/  BSYNC.RECONVERGENT B0 ;  /* 0x0000000000007941 */ /* 0x000fea0003800200 */
.L_x_5221:
[----:B-12---:R1:W2:Y:S01]  /*b000*/  LDS R173, [R168+0x4e00] ;  /* 0x004e0000a8ad7984 */ /* 0x0062a20000000800 */
[----:B------:R-:W-:Y:S01]  /*b010*/  BSSY.RECONVERGENT B0, `(.L_x_5223) ;  /* 0x0000004000007945 */ /* 0x000fe20003800200 */
[----:B------:R-:W-:-:S03]  /*b020*/  LEA R164, R164, R189, 0x2 ;  /* 0x000000bda4a47211 */ /* 0x000fc600078e10ff */
[----:B------:R-:W-:Y:S05]  /*b030*/  @!P4 BRA `(.L_x_5224) ;  /* 0x000000000004c947 */ /* 0x000fea0003800000 */
[----:B--2---:R2:W-:Y:S02]  /*b040*/  REDG.E.ADD.F32.FTZ.RN.STRONG.GPU desc[UR28][R122.64+0xc00], R173 ;  /* 0x000c00ad7a0079a6 */ /* 0x0045e4000c12f31c */
.L_x_5224:
[----:B------:R-:W-:Y:S05]  /*b050*/  BSYNC.RECONVERGENT B0 ;  /* 0x0000000000007941 */ /* 0x000fea0003800200 */
.L_x_5223:
[----:B--2---:R2:W0:Y:S01]  /*b060*/  LDS R173, [R164+0x5000] ;  /* 0x00500000a4ad7984 */ /* 0x0044220000000800 */
[----:B------:R-:W-:Y:S01]  /*b070*/  BSSY.RECONVERGENT B0, `(.L_x_5225) ;  /* 0x0000005000007945 */ /* 0x000fe20003800200 */
[C---:B------:R-:W-:Y:S02]  /*b080*/  LOP3.LUT R175, R190.reuse, 0x400, RZ, 0xfc, !PT ;  /* 0x00000400beaf7812 */ /* 0x040fe400078efcff */
[----:B------:R-:W-:Y:S01]  /*b090*/  IADD3 R177, PT, PT, R190, 0x480, RZ ;  /* 0x00000480beb17810 */ /* 0x000fe20007ffe0ff */
[----:B------:R-:W-:Y:S06]  /*b0a0*/  @!P5 BRA `(.L_x_5226) ;  /* 0x000000000004d947 */ /* 0x000fec0003800000 */
[----:B0-----:R0:W-:Y:S02]  /*b0b0*/  REDG.E.ADD.F32.FTZ.RN.STRONG.GPU desc[UR28][R122.64+0xe00], R173 ;  /* 0x000e00ad7a0079a6 */ /* 0x0011e4000c12f31c */
.L_x_5226:
[----:B------:R-:W-:Y:S05]  /*b0c0*/  BSYNC.RECONVERGENT B0 ;  /* 0x0000000000007941 */ /* 0x000fea0003800200 */
.L_x_5225:
        /* <DEDUP_REMOVED lines=15> */
.L_x_5228:
[----:B------:R-:W-:Y:S05]  /*b1c0*/  BSYNC.RECONVERGENT B0 ;  /* 0x0000000000007941 */ /* 0x000fea0003800200 */
.L_x_5227:
[----:B-12---:R1:W2:Y:S01]  /*b1d0*/  LDS R173, [R166+0x5400] ;  /* 0x00540000a6ad7984 */ /* 0x0062a20000000800 */
[----:B------:R-:W-:Y:S01]  /*b1e0*/  BSSY.RECONVERGENT B0, `(.L_x_5229) ;  /* 0x0000005000007945 */ /* 0x000fe20003800200 */
[----:B0-----:R-:W-:Y:S02]  /*b1f0*/  LEA.HI R164, R175, R190, RZ, 0x1b ;  /* 0x000000beafa47211 */ /* 0x001fe400078fd8ff */
[----:B------:R-:W-:Y:S01]  /*b200*/  LEA R168, R168, R189, 0x2 ;  /* 0x000000bda8a87211 */ /* 0x000fe200078e10ff */
[----:B------:R-:W-:Y:S06]  /*b210*/  @!P3 BRA `(.L_x_5230) ;  /* 0x000000000004b947 */ /* 0x000fec0003800000 */
[----:B--2---:R0:W-:Y:S02]  /*b220*/  REDG.E.ADD.F32.FTZ.RN.STRONG.GPU desc[UR28][R122.64+0x1200], R173 ;  /* 0x001200ad7a0079a6 */ /* 0x0041e4000c12f31c */
.L_x_5230:
[----:B------:R-:W-:Y:S05]  /*b230*/  BSYNC.RECONVERGENT B0 ;  /* 0x0000000000007941 */ /* 0x000fea0003800200 */
.L_x_5229:
[----:B0-2---:R0:W2:Y:S01]  /*b240*/  LDS R173, [R168+0x5600] ;  /* 0x00560000a8ad7984 */ /* 0x0050a20000000800 */
[----:B------:R-:W-:Y:S01]  /*b250*/  BSSY.RECONVERGENT B0, `(.L_x_5231) ;  /* 0x0000004000007945 */ /* 0x000fe20003800200 */
[----:B------:R-:W-:-:S03]  /*b260*/  LEA R164, R164, R189, 0x2 ;  /* 0x000000bda4a47211 */ /* 0x000fc600078e10ff */
[----:B------:R-:W-:Y:S05]  /*b270*/  @!P4 BRA `(.L_x_5232) ;  /* 0x000000000004c947 */ /* 0x000fea0003800000 */
[----:B--2---:R2:W-:Y:S02]  /*b280*/  REDG.E.ADD.F32.FTZ.RN.STRONG.GPU desc[UR28][R122.64+0x1400], R173 ;  /* 0x001400ad7a0079a6 */ /* 0x0045e4000c12f31c */
.L_x_5232:
[----:B------:R-:W-:Y:S05]  /*b290*/  BSYNC.RECONVERGENT B0 ;  /* 0x0000000000007941 */ /* 0x000fea0003800200 */
.L_x_5231:
[----:B--2---:R2:W0:Y:S01]  /*b2a0*/  LDS R173, [R164+0x5800] ;  /* 0x00580000a4ad7984 */ /* 0x0044220000000800 */
[----:B------:R-:W-:Y:S01]  /*b2b0*/  BSSY.RECONVERGENT B0, `(.L_x_5233) ;  /* 0x0000005000007945 */ /* 0x000fe20003800200 */
[C---:B------:R-:W-:Y:S02]  /*b2c0*/  IADD3 R175, PT, PT, R190.reuse, 0x600, RZ ;  /* 0x00000600beaf7810 */ /* 0x040fe40007ffe0ff */
[----:B------:R-:W-:Y:S01]  /*b2d0*/  IADD3 R177, PT, PT, R190, 0x680, RZ ;  /* 0x00000680beb17810 */ /* 0x000fe20007ffe0ff */
[----:B------:R-:W-:Y:S06]  /*b2e0*/  @!P5 BRA `(.L_x_5234) ;  /* 0x000000000004d947 */ /* 0x000fec0003800000 */
[----:B0-----:R0:W-:Y:S02]  /*b2f0*/  REDG.E.ADD.F32.FTZ.RN.STRONG.GPU desc[UR28][R122.64+0x1600], R173 ;  /* 0x001600ad7a0079a6 */ /* 0x0011e4000c12f31c */
.L_x_5234:
[----:B------:R-:W-:Y:S05]  /*b300*/  BSYNC.RECONVERGENT B0 ;  /* 0x0000000000007941 */ /* 0x000fea0003800200 */
.L_x_5233:
        /* <DEDUP_REMOVED lines=15> */
.L_x_5236:
[----:B------:R-:W-:Y:S05]  /*b400*/  BSYNC.RECONVERGENT B0 ;  /* 0x0000000000007941 */ /* 0x000fea0003800200 */
.L_x_5235:
[----:B-12---:R1:W2:Y:S01]  /*b410*/  LDS R173, [R166+0x5c00] ;  /* 0x005c0000a6ad7984 */ /* 0x0062a20000000800 */
[----:B------:R-:W-:Y:S01]  /*b420*/  BSSY.RECONVERGENT B0, `(.L_x_5237) ;  /* 0x0000005000007945 */ /* 0x000fe20003800200 */
[----:B0-----:R-:W-:Y:S02]  /*b430*/  LEA.HI R164, R175, R190, RZ, 0x1b ;  /* 0x000000beafa47211 */ /* 0x001fe400078fd8ff */
[----:B------:R-:W-:Y:S01]  /*b440*/  LEA R168, R168, R189, 0x2 ;  /* 0x000000bda8a87211 */ /* 0x000fe200078e10ff */
[----:B------:R-:W-:Y:S06]  /*b450*/  @!P3 BRA `(.L_x_5238) ;  /* 0x000000000004b947 */ /* 0x000fec0003800000 */
[----:B--2---:R0:W-:Y:S02]  /*b460*/  REDG.E.ADD.F32.FTZ.RN.STRONG.GPU desc[UR28][R122.64+0x1a00], R173 ;  /* 0x001a00ad7a0079a6 */ /* 0x0041e4000c12f31c */
.L_x_5238:
[----:B------:R-:W-:Y:S05]  /*b470*/  BSYNC.RECONVERGENT B0 ;  /* 0x0000000000007941 */ /* 0x000fea0003800200 */
.L_x_5237:
[----:B0-2---:R0:W2:Y:S01]  /*b480*/  LDS R173, [R168+0x5e00] ;  /* 0x005e0000a8ad7984 */ /* 0x0050a20000000800 */
[----:B------:R-:W-:Y:S01]  /*b490*/  BSSY.RECONVERGENT B0, `(.L_x_5239) ;  /* 0x0000004000007945 */ /* 0x000fe20003800200 */
[----:B------:R-:W-:-:S03]  /*b4a0*/  LEA R164, R164, R189, 0x2 ;  /* 0x000000bda4a47211 */ /* 0x000fc600078e10ff */
[----:B------:R-:W-:Y:S05]  /*b4b0*/  @!P4 BRA `(.L_x_5240) ;  /* 0x000000000004c947 */ /* 0x000fea0003800000 */
[----:B--2---:R2:W-:Y:S02]  /*b4c0*/  REDG.E.ADD.F32.FTZ.RN.STRONG.GPU desc[UR28][R122.64+0x1c00], R173 ;  /* 0x001c00ad7a0079a6 */ /* 0x0045e4000c12f31c */
.L_x_5240:
[----:B------:R-:W-:Y:S05]  /*b4d0*/  BSYNC.RECONVERGENT B0 ;  /* 0x0000000000007941 */ /* 0x000fea0003800200 */
.L_x_5239:
[----:B--2---:R2:W0:Y:S01]  /*b4e0*/  LDS R173, [R164+0x6000] ;  /* 0x00600000a4ad7984 */ /* 0x0044220000000800 */
[----:B------:R-:W-:Y:S01]  /*b4f0*/  BSSY.RECONVERGENT B0, `(.L_x_5241) ;  /* 0x0000005000007945 */ /* 0x000fe20003800200 */
[C---:B------:R-:W-:Y:S02]  /*b500*/  LOP3.LUT R175, R190.reuse, 0x800, RZ, 0xfc, !PT ;  /* 0x00000800beaf7812 */ /* 0x040fe400078efcff */
[----:B------:R-:W-:Y:S01]  /*b510*/  IADD3 R177, PT, PT, R190, 0x880, RZ ;  /* 0x00000880beb17810 */ /* 0x000fe20007ffe0ff */
[----:B------:R-:W-:Y:S06]  /*b520*/  @!P5 BRA `(.L_x_5242) ;  /* 0x000000000004d947 */ /* 0x000fec0003800000 */
[----:B0-----:R0:W-:Y:S02]  /*b530*/  REDG.E.ADD.F32.FTZ.RN.STRONG.GPU desc[UR28][R122.64+0x1e00], R173 ;  /* 0x001e00ad7a0079a6 */ /* 0x0011e4000c12f31c */
.L_x_5242:
[----:B------:R-:W-:Y:S05]  /*b540*/  BSYNC.RECONVERGENT B0 ;  /* 0x0000000000007941 */ /* 0x000fea0003800200 */
.L_x_5241:
        /* <DEDUP_REMOVED lines=15> */
.L_x_5244:
[----:B------:R-:W-:Y:S05]  /*b640*/  BSYNC.RECONVERGENT B0 ;  /* 0x0000000000007941 */ /* 0x000fea0003800200 */
.L_x_5243:
[----:B-12---:R1:W2:Y:S01]  /*b650*/  LDS R173, [R166+0x6400] ;  /* 0x00640000a6ad7984 */ /* 0x0062a20000000800 */
[----:B------:R-:W-:Y:S01]  /*b660*/  BSSY.RECONVERGENT B0, `(.L_x_5245) ;  /* 0x0000005000007945 */ /* 0x000fe20003800200 */
[----:B0-----:R-:W-:Y:S02]  /*b670*/  LEA.HI R164, R175, R190, RZ, 0x1b ;  /* 0x000000beafa47211 */ /* 0x001fe400078fd8ff */
[----:B------:R-:W-:Y:S01]  /*b680*/  LEA R168, R168, R189, 0x2 ;  /* 0x000000bda8a87211 */ /* 0x000fe200078e10ff */
[----:B------:R-:W-:Y:S06]  /*b690*/  @!P3 BRA `(.L_x_5246) ;  /* 0x000000000004b947 */ /* 0x000fec0003800000 */
[----:B--2---:R0:W-:Y:S02]  /*b6a0*/  REDG.E.ADD.F32.FTZ.RN.STRONG.GPU desc[UR28][R122.64+0x2200], R173 ;  /* 0x002200ad7a0079a6 */ /* 0x0041e4000c12f31c */
.L_x_5246:
[----:B------:R-:W-:Y:S05]  /*b6b0*/  BSYNC.RECONVERGENT B0 ;  /* 0x0000000000007941 */ /* 0x000fea0003800200 */
.L_x_5245:
[----:B0-2---:R0:W2:Y:S01]  /*b6c0*/  LDS R173, [R168+0x6600] ;  /* 0x00660000a8ad7984 */ /* 0x0050a20000000800 */
[----:B------:R-:W-:Y:S01]  /*b6d0*/  BSSY.RECONVERGENT B0, `(.L_x_5247) ;  /* 0x0000004000007945 */ /* 0x000fe20003800200 */
[----:B------:R-:W-:-:S03]  /*b6e0*/  LEA R164, R164, R189, 0x2 ;  /* 0x000000bda4a47211 */ /* 0x000fc600078e10ff */
[----:B------:R-:W-:Y:S05]  /*b6f0*/  @!P4 BRA `(.L_x_5248) ;  /* 0x000000000004c947 */ /* 0x000fea0003800000 */
[----:B--2---:R2:W-:Y:S02]  /*b700*/  REDG.E.ADD.F32.FTZ.RN.STRONG.GPU desc[UR28][R122.64+0x2400], R173 ;  /* 0x002400ad7a0079a6 */ /* 0x0045e4000c12f31c */
.L_x_5248:
[----:B------:R-:W-:Y:S05]  /*b710*/  BSYNC.RECONVERGENT B0 ;  /* 0x0000000000007941 */ /* 0x000fea0003800200 */
.L_x_5247:
[----:B--2---:R2:W0:Y:S01]  /*b720*/  LDS R173, [R164+0x6800] ;  /* 0x00680000a4ad7984 */ /* 0x0044220000000800 */
[----:B------:R-:W-:Y:S01]  /*b730*/  BSSY.RECONVERGENT B0, `(.L_x_5249) ;  /* 0x0000005000007945 */ /* 0x000fe20003800200 */
[C---:B------:R-:W-:Y:S02]  /*b740*/  IADD3 R175, PT, PT, R190.reuse, 0xa00, RZ ;  /* 0x00000a00beaf7810 */ /* 0x040fe40007ffe0ff */
[----:B------:R-:W-:Y:S01]  /*b750*/  IADD3 R177, PT, PT, R190, 0xa80, RZ ;  /* 0x00000a80beb17810 */ /* 0x000fe20007ffe0ff */
[----:B------:R-:W-:Y:S06]  /*b760*/  @!P5 BRA `(.L_x_5250) ;  /* 0x000000000004d947 */ /* 0x000fec0003800000 */
[----:B0-----:R0:W-:Y:S02]  /*b770*/  REDG.E.ADD.F32.FTZ.RN.STRONG.GPU desc[UR28][R122.64+0x2600], R173 ;  /* 0x002600ad7a0079a6 */ /* 0x0011e4000c12f31c */
.L_x_5250:
[----:B------:R-:W-:Y:S05]  /*b780*/  BSYNC.RECONVERGENT B0 ;  /* 0x0000000000007941 */ /* 0x000fea0003800200 */
.L_x_5249:
        /* <DEDUP_REMOVED lines=15> */
.L_x_5252:
[----:B------:R-:W-:Y:S05]  /*b880*/  BSYNC.RECONVERGENT B0 ;  /* 0x0000000000007941 */ /* 0x000fea0003800200 */
.L_x_5251:
[----:B-12---:R1:W2:Y:S01]  /*b890*/  LDS R173, [R166+0x6c00] ;  /* 0x006c0000a6ad7984 */ /* 0x0062a20000000800 */
[----:B------:R-:W-:Y:S01]  /*b8a0*/  BSSY.RECONVERGENT B0, `(.L_x_5253) ;  /* 0x0000005000007945 */ /* 0x000fe20003800200 */
[----:B0-----:R-:W-:Y:S02]  /*b8b0*/  LEA.HI R164, R175, R190, RZ, 0x1b ;  /* 0x000000beafa47211 */ /* 0x001fe400078fd8ff */
[----:B------:R-:W-:Y:S01]  /*b8c0*/  LEA R168, R168, R189, 0x2 ;  /* 0x000000bda8a87211 */ /* 0x000fe200078e10ff */
[----:B------:R-:W-:Y:S06]  /*b8d0*/  @!P3 BRA `(.L_x_5254) ;  /* 0x000000000004b947 */ /* 0x000fec0003800000 */
[----:B--2---:R0:W-:Y:S02]  /*b8e0*/  REDG.E.ADD.F32.FTZ.RN.STRONG.GPU desc[UR28][R122.64+0x2a00], R173 ;  /* 0x002a00ad7a0079a6 */ /* 0x0041e4000c12f31c */
.L_x_5254:
[----:B------:R-:W-:Y:S05]  /*b8f0*/  BSYNC.RECONVERGENT B0 ;  /* 0x0000000000007941 */ /* 0x000fea0003800200 */
.L_x_5253:
[----:B0-2---:R0:W2:Y:S01]  /*b900*/  LDS R173, [R168+0x6e00] ;  /* 0x006e0000a8ad7984 */ /* 0x0050a20000000800 */
[----:B------:R-:W-:Y:S01]  /*b910*/  BSSY.RECONVERGENT B0, `(.L_x_5255) ;  /* 0x0000004000007945 */ /* 0x000fe20003800200 */
[----:B------:R-:W-:-:S03]  /*b920*/  LEA R164, R164, R189, 0x2 ;  /* 0x000000bda4a47211 */ /* 0x000fc600078e10ff */
[----:B------:R-:W-:Y:S05]  /*b930*/  @!P4 BRA `(.L_x_5256) ;  /* 0x000000000004c947 */ /* 0x000fea0003800000 */
[----:B--2---:R2:W-:Y:S02]  /*b940*/  REDG.E.ADD.F32.FTZ.RN.STRONG.GPU desc[UR28][R122.64+0x2c00], R173 ;  /* 0x002c00ad7a0079a6 */ /* 0x0045e4000c12f31c */
.L_x_5256:
[----:B------:R-:W-:Y:S05]  /*b950*/  BSYNC.RECONVERGENT B0 ;  /* 0x0000000000007941 */ /* 0x000fea0003800200 */
.L_x_5255:
[----:B--2---:R2:W0:Y:S01]  /*b960*/  LDS R173, [R164+0x7000] ;  /* 0x00700000a4ad7984 */ /* 0x0044220000000800 */
[----:B------:R-:W-:Y:S01]  /*b970*/  BSSY.RECONVERGENT B0, `(.L_x_5257) ;  /* 0x0000005000007945 */ /* 0x000fe20003800200 */
[C---:B------:R-:W-:Y:S02]  /*b980*/  LOP3.LUT R175, R190.reuse, 0xc00, RZ, 0xfc, !PT ;  /* 0x00000c00beaf7812 */ /* 0x040fe400078efcff */
[----:B------:R-:W-:Y:S01]  /*b990*/  IADD3 R177, PT, PT, R190, 0xc80, RZ ;  /* 0x00000c80beb17810 */ /* 0x000fe20007ffe0ff */
[----:B------:R-:W-:Y:S06]  /*b9a0*/  @!P5 BRA `(.L_x_5258) ;  /* 0x000000000004d947 */ /* 0x000fec0003800000 */
[----:B0-----:R0:W-:Y:S02]  /*b9b0*/  REDG.E.ADD.F32.FTZ.RN.STRONG.GPU desc[UR28][R122.64+0x2e00], R173 ;  /* 0x002e00ad7a0079a6 */ /* 0x0011e4000c12f31c */
.L_x_5258:
[----:B------:R-:W-:Y:S05]  /*b9c0*/  BSYNC.RECONVERGENT B0 ;  /* 0x0000000000007941 */ /* 0x000fea0003800200 */
.L_x_5257:
        /* <DEDUP_REMOVED lines=15> */
.L_x_5260:
[----:B------:R-:W-:Y:S05]  /*bac0*/  BSYNC.RECONVERGENT B0 ;  /* 0x0000000000007941 */ /* 0x000fea0003800200 */
.L_x_5259:
[----:B-12---:R1:W2:Y:S01]  /*bad0*/  LDS R173, [R166+0x7400] ;  /* 0x00740000a6ad7984 */ /* 0x0062a20000000800 */
[----:B------:R-:W-:Y:S01]  /*bae0*/  BSSY.RECONVERGENT B0, `(.L_x_5261) ;  /* 0x0000005000007945 */ /* 0x000fe20003800200 */
[----:B0-----:R-:W-:Y:S02]  /*baf0*/  LEA.HI R164, R175, R190, RZ, 0x1b ;  /* 0x000000beafa47211 */ /* 0x001fe400078fd8ff */
[----:B------:R-:W-:Y:S01]  /*bb00*/  LEA R168, R168, R189, 0x2 ;  /* 0x000000bda8a87211 */ /* 0x000fe200078e10ff */
[----:B------:R-:W-:Y:S06]  /*bb10*/  @!P3 BRA `(.L_x_5262) ;  /* 0x000000000004b947 */ /* 0x000fec0003800000 */
[----:B--2---:R0:W-:Y:S02]  /*bb20*/  REDG.E.ADD.F32.FTZ.RN.STRONG.GPU desc[UR28][R122.64+0x3200], R173 ;  /* 0x003200ad7a0079a6 */ /* 0x0041e4000c12f31c */
.L_x_5262:
[----:B------:R-:W-:Y:S05]  /*bb30*/  BSYNC.RECONVERGENT B0 ;  /* 0x0000000000007941 */ /* 0x000fea0003800200 */
.L_x_5261:
[----:B0-2---:R0:W2:Y:S01]  /*bb40*/  LDS R173, [R168+0x7600] ;  /* 0x00760000a8ad7984 */ /* 0x0050a20000000800 */
[----:B------:R-:W-:Y:S01]  /*bb50*/  BSSY.RECONVERGENT B0, `(.L_x_5263) ;  /* 0x0000004000007945 */ /* 0x000fe20003800200 */
[----:B------:R-:W-:-:S03]  /*bb60*/  LEA R164, R164, R189, 0x2 ;  /* 0x000000bda4a47211 */ /* 0x000fc600078e10ff */
[----:B------:R-:W-:Y:S05]  /*bb70*/  @!P4 BRA `(.L_x_5264) ;  /* 0x000000000004c947 */ /* 0x000fea0003800000 */
[----:B--2---:R2:W-:Y:S02]  /*bb80*/  REDG.E.ADD.F32.FTZ.RN.STRONG.GPU desc[UR28][R122.64+0x3400], R173 ;  /* 0x003400ad7a0079a6 */ /* 0x0045e4000c12f31c */
.L_x_5264:
[----:B------:R-:W-:Y:S05]  /*bb90*/  BSYNC.RECONVERGENT B0 ;  /* 0x0000000000007941 */ /* 0x000fea0003800200 */
.L_x_5263:
[----:B--2---:R2:W0:Y:S01]  /*bba0*/  LDS R173, [R164+0x7800] ;  /* 0x00780000a4ad7984 */ /* 0x0044220000000800 */
[----:B------:R-:W-:Y:S04]  /*bbb0*/  BSSY.RECONVERGENT B0, `(.L_x_5265) ;  /* 0x0000003000007945 */ /* 0x000fe80003800200 */
[----:B------:R-:W-:Y:S05]  /*bbc0*/  @!P5 BRA `(.L_x_5266) ;  /* 0x000000000004d947 */ /* 0x000fea0003800000 */
[----:B0-----:R0:W-:Y:S02]  /*bbd0*/  REDG.E.ADD.F32.FTZ.RN.STRONG.GPU desc[UR28][R122.64+0x3600], R173 ;  /* 0x003600ad7a0079a6 */ /* 0x0011e4000c12f31c */
.L_x_5266:
[----:B------:R-:W-:Y:S05]  /*bbe0*/  BSYNC.RECONVERGENT B0 ;  /* 0x0000000000007941 */ /* 0x000fea0003800200 */
.L_x_5265:
        /* <DEDUP_REMOVED lines=19> */
.L_x_5268:
[----:B------:R-:W-:Y:S05]  /*bd20*/  BSYNC.RECONVERGENT B0 ;  /* 0x0000000000007941 */ /* 0x000fea0003800200 */
.L_x_5267:
[----:B------:R1:W0:Y:S01]  /*bd30*/  LDS R39, [R164+0x7c00] ;  /* 0x007c0000a4277984 */ /* 0x0002220000000800 */
[----:B------:R-:W-:Y:S01]  /*bd40*/  BSSY.RECONVERGENT B0, `(.L_x_5269) ;  /* 0x0000005000007945 */ /* 0x000fe20003800200 */
[----:B------:R-:W-:Y:S02]  /*bd50*/  LEA.HI R162, R173, R190, RZ, 0x1b ;  /* 0x000000beada27211 */ /* 0x000fe400078fd8ff */
[----:B------:R-:W-:Y:S01]  /*bd60*/  LEA R166, R166, R189, 0x2 ;  /* 0x000000bda6a67211 */ /* 0x000fe200078e10ff */
[----:B------:R-:W-:Y:S06]  /*bd70*/  @!P3 BRA `(.L_x_5270) ;  /* 0x000000000004b947 */ /* 0x000fec0003800000 */
[----:B0-----:R0:W-:Y:S02]  /*bd80*/  REDG.E.ADD.F32.FTZ.RN.STRONG.GPU desc[UR28][R122.64+0x3a00], R39 ;  /* 0x003a00277a0079a6 */ /* 0x0011e4000c12f31c */
.L_x_5270:
[----:B------:R-:W-:Y:S05]  /*bd90*/  BSYNC.RECONVERGENT B0 ;  /* 0x0000000000007941 */ /* 0x000fea0003800200 */
.L_x_5269:
[----:B0-----:R0:W0:Y:S01]  /*bda0*/  LDS R39, [R166+0x7e00] ;  /* 0x007e0000a6277984 */ /* 0x0010220000000800 */
[----:B------:R-:W-:Y:S01]  /*bdb0*/  BSSY.RECONVERGENT B0, `(.L_x_5271) ;  /* 0x0000004000007945 */ /* 0x000fe20003800200 */
[----:B------:R-:W-:-:S03]  /*bdc0*/  LEA R162, R162, R189, 0x2 ;  /* 0x000000bda2a27211 */ /* 0x000fc600078e10ff */
[----:B------:R-:W-:Y:S05]  /*bdd0*/  @!P4 BRA `(.L_x_5272) ;  /* 0x000000000004c947 */ /* 0x000fea0003800000 */
[----:B0-----:R0:W-:Y:S02]  /*bde0*/  REDG.E.ADD.F32.FTZ.RN.STRONG.GPU desc[UR28][R122.64+0x3c00], R39 ;  /* 0x003c00277a0079a6 */ /* 0x0011e4000c12f31c */
.L_x_5272:
[----:B------:R-:W-:Y:S05]  /*bdf0*/  BSYNC.RECONVERGENT B0 ;  /* 0x0000000000007941 */ /* 0x000fea0003800200 */
.L_x_5271:
[----:B0-----:R0:W0:Y:S01]  /*be00*/  LDS R39, [R162+0x8000] ;  /* 0x00800000a2277984 */ /* 0x0010220000000800 */
[----:B------:R-:W-:Y:S04]  /*be10*/  BSSY.RECONVERGENT B0, `(.L_x_5273) ;  /* 0x0000003000007945 */ /* 0x000fe80003800200 */
[----:B------:R-:W-:Y:S05]  /*be20*/  @!P5 BRA `(.L_x_5274) ;  /* 0x000000000004d947 */ /* 0x000fea0003800000 */
[----:B0-----:R0:W-:Y:S02]  /*be30*/  REDG.E.ADD.F32.FTZ.RN.STRONG.GPU desc[UR28][R122.64+0x3e00], R39 ;  /* 0x003e00277a0079a6 */ /* 0x0011e4000c12f31c */
.L_x_5274:
[----:B------:R-:W-:Y:S05]  /*be40*/  BSYNC.RECONVERGENT B0 ;  /* 0x0000000000007941 */ /* 0x000fea0003800200 */
.L_x_5273:
        /* <DEDUP_REMOVED lines=105> */
.L_x_5276:
[----:B------:R-:W-:Y:S05]  /*c4e0*/  BSYNC.RECONVERGENT B0 ;  /* 0x0000000000007941 */ /* 0x000fea0003800200 */
.L_x_5275:
        /* <DEDUP_REMOVED lines=78> */
.L_x_5278:
[----:B------:R-:W-:Y:S05]  /*c9d0*/  BSYNC.RECONVERGENT B0 ;  /* 0x0000000000007941 */ /* 0x000fea0003800200 */
.L_x_5277:
[----:B------:R-:W-:-:S04]  /*c9e0*/  UIADD3 UR8, UPT, UPT, UR8, 0x1, URZ ;  /* 0x0000000108087890 */ /* 0x000fc8000fffe0ff */
[----:B------:R-:W-:-:S09]  /*c9f0*/  UISETP.GE.AND UP0, UPT, UR8, UR45, UPT ;  /* 0x0000002d0800728c */ /* 0x000fd2000bf06270 */
[----:B------:R-:W-:Y:S05]  /*ca00*/  BRA.U !UP0, `(.L_x_5279) ;  /* 0xffffff7d08f87547 */ /* 0x000fea000b83ffff */
.L_x_5181:
[----:B0-----:R-:W0:Y:S01]  /*ca10*/  S2R R36, SR_TID.X ;  /* 0x0000000000247919 */ /* 0x001e220000002100 */
[----:B------:R-:W-:Y:S01]  /*ca20*/  BAR.SYNC.DEFER_BLOCKING 0x0 ;  /* 0x0000000000007b1d */ /* 0x000fe20000010000 */
[----:B------:R-:W-:-:S05]  /*ca30*/  HFMA2 R3, -RZ, RZ, 0, 9.5367431640625e-07 ;  /* 0x00000010ff037431 */ /* 0x000fca00000001ff */
[----:B------:R-:W5:Y:S02]  /*ca40*/  LDL.LU R37, [R1+0x10] ;  /* 0x0000100001257983 */ /* 0x000f640000300800 */
[----:B------:R-:W1:Y:S01]  /*ca50*/  S2UR UR33, SR_CTAID.X ;  /* 0x00000000002179c3 */ /* 0x000e620000002500 */
[----:B------:R-:W1:Y:S01]  /*ca60*/  LDCU.64 UR24, c[0x0][0x4f8] ;  /* 0x00009f00ff1877ac */ /* 0x000e620008000a00 */
[----:B------:R-:W2:Y:S06]  /*ca70*/  LDCU.64 UR26, c[0x0][0x500] ;  /* 0x0000a000ff1a77ac */ /* 0x000eac0008000a00 */
[----:B------:R-:W2:Y:S01]  /*ca80*/  S2UR UR10, SR_CTAID.Y ;  /* 0x00000000000a79c3 */ /* 0x000ea20000002600 */
[----:B------:R-:W-:Y:S01]  /*ca90*/  UIADD3 UR32, UPT, UPT, UR15, -0x1, URZ ;  /* 0xffffffff0f207890 */ /* 0x000fe2000fffe0ff */
[----:B------:R-:W3:Y:S01]  /*caa0*/  LDCU.64 UR30, c[0x0][0x550] ;  /* 0x0000aa00ff1e77ac */ /* 0x000ee20008000a00 */
[----:B0-----:R-:W-:-:S02]  /*cab0*/  SHF.L.U32 R9, R36, 0x2, RZ ;  /* 0x0000000224097819 */ /* 0x001fc400000006ff */
[----:B------:R-:W-:Y:S02]  /*cac0*/  LOP3.LUT R0, R36, 0x1f, RZ, 0xc0, !PT ;  /* 0x0000001f24007812 */ /* 0x000fe400078ec0ff */
[----:B------:R-:W-:-:S04]  /*cad0*/  LOP3.LUT R9, R9, 0xf80, RZ, 0xc0, !PT ;  /* 0x00000f8009097812 */ /* 0x000fc800078ec0ff */
[----:B------:R-:W-:-:S05]  /*cae0*/  LOP3.LUT R18, R9, R0, RZ, 0xfc, !PT ;  /* 0x0000000009127212 */ /* 0x000fca00078efcff */
[----:B------:R-:W-:-:S05]  /*caf0*/  IMAD.WIDE.U32 R2, R18, R3, UR12 ;  /* 0x0000000c12027e25 */ /* 0x000fca000f8e0003 */
[----:B------:R-:W4:Y:S04]  /*cb00*/  LDG.E.128 R4, desc[UR28][R2.64] ;  /* 0x0000001c02047981 */ /* 0x000f28000c1e1d00 */
[----:B------:R-:W5:Y:S04]  /*cb10*/  LDG.E.128 R12, desc[UR28][R2.64+0x200] ;  /* 0x0002001c020c7981 */ /* 0x000f68000c1e1d00 */
[----:B------:R-:W5:Y:S04]  /*cb20*/  LDG.E.128 R20, desc[UR28][R2.64+0x400] ;  /* 0x0004001c02147981 */ /* 0x000f68000c1e1d00 */
[----:B------:R-:W5:Y:S01]  /*cb30*/  LDG.E.128 R24, desc[UR28][R2.64+0x600] ;  /* 0x0006001c02187981 */ /* 0x000f62000c1e1d00 */
[----:B------:R-:W-:Y:S01]  /*cb40*/  USHF.L.U32 UR8, UR32, 0xb, URZ ;  /* 0x0000000b20087899 */ /* 0x000fe200080006ff */
[----:B------:R-:W-:Y:S01]  /*cb50*/  UMOV UR9, URZ ;  /* 0x000000ff00097c82 */ /* 0x000fe20008000000 */
[----:B------:R-:W-:-:S02]  /*cb60*/  UIADD3 UR21, UP1, UPT, UR21, -0x2000, URZ ;  /* 0xffffe00015157890 */ /* 0x000fc4000ff3e0ff */
[----:B-1----:R-:W-:Y:S02]  /*cb70*/  UIMAD.WIDE.U32 UR22, UR33, UR24, UR8 ;  /* 0x00000018211672a5 */ /* 0x002fe4000f8e0008 */
[----:B--2---:R-:W-:Y:S02]  /*cb80*/  UIMAD UR24, UR10, UR27, URZ ;  /* 0x0000001b0a1872a4 */ /* 0x004fe4000f8e02ff */
[----:B------:R-:W-:Y:S02]  /*cb90*/  UIMAD UR23, UR33, UR25, UR23 ;  /* 0x00000019211772a4 */ /* 0x000fe4000f8e0217 */
[----:B------:R-:W-:Y:S02]  /*cba0*/  UIADD3 UR16, UP2, UPT, UR16, -0x2000, URZ ;  /* 0xffffe00010107890 */ /* 0x000fe4000ff5e0ff */
[----:B------:R-:W-:Y:S01]  /*cbb0*/  UIMAD.WIDE.U32 UR22, UR10, UR26, UR22 ;  /* 0x0000001a0a1672a5 */ /* 0x000fe2000f8e0016 */
[----:B------:R-:W0:Y:S03]  /*cbc0*/  LDCU.64 UR26, c[0x0][0x560] ;  /* 0x0000ac00ff1a77ac */ /* 0x000e260008000a00 */
[----:B------:R-:W-:-:S02]  /*cbd0*/  UIADD3 UR24, UPT, UPT, UR23, UR24, URZ ;  /* 0x0000001817187290 */ /* 0x000fc4000fffe0ff */
[----:B---3--:R-:W-:Y:S02]  /*cbe0*/  ULEA UR23, UP0, UR22, UR30, 0x2 ;  /* 0x0000001e16177291 */ /* 0x008fe4000f8010ff */
[----:B------:R-:W-:Y:S02]  /*cbf0*/  UIADD3 UR12, UP3, UPT, UR12, -0x2000, URZ ;  /* 0xffffe0000c0c7890 */ /* 0x000fe4000ff7e0ff */
[----:B------:R-:W-:Y:S02]  /*cc00*/  ULEA.HI.X UR22, UR22, UR31, UR24, 0x2, UP0 ;  /* 0x0000001f16167291 */ /* 0x000fe400080f1418 */
[----:B------:R-:W-:Y:S02]  /*cc10*/  UIADD3.X UR20, UPT, UPT, UR20, -0x1, URZ, UP1, !UPT ;  /* 0xffffffff14147890 */ /* 0x000fe40008ffe4ff */
[----:B------:R-:W-:Y:S01]  /*cc20*/  UIADD3.X UR17, UPT, UPT, UR17, -0x1, URZ, UP2, !UPT ;  /* 0xffffffff11117890 */ /* 0x000fe200097fe4ff */
[----:B------:R-:W1:Y:S01]  /*cc30*/  LDCU.64 UR24, c[0x0][0x520] ;  /* 0x0000a400ff1877ac */ /* 0x000e620008000a00 */
[----:B------:R-:W-:Y:S01]  /*cc40*/  UIADD3.X UR13, UPT, UPT, UR13, -0x1, URZ, UP3, !UPT ;  /* 0xffffffff0d0d7890 */ /* 0x000fe20009ffe4ff */
[----:B----4-:R-:W-:Y:S04]  /*cc50*/  STS.128 [R241], R4 ;  /* 0x00000004f1007388 */ /* 0x010fe80000000c00 */
[----:B-----5:R-:W-:Y:S04]  /*cc60*/  STS.128 [R241+0x200], R12 ;  /* 0x0002000cf1007388 */ /* 0x020fe80000000c00 */
[----:B------:R-:W-:Y:S04]  /*cc70*/  STS.128 [R241+0x400], R20 ;  /* 0x00040014f1007388 */ /* 0x000fe80000000c00 */
        /* <DEDUP_REMOVED lines=32> */
[----:B------:R-:W-:Y:S01]  /*ce80*/  FADD.FTZ R7, R7, UR6 ;  /* 0x0000000607077e21 */ /* 0x000fe20008010000 */
[----:B------:R-:W-:Y:S02]  /*ce90*/  STS.128 [R240], R84 ;  /* 0x00000054f0007388 */ /* 0x000fe40000000c00 */
[----:B------:R-:W3:Y:S01]  /*cea0*/  @!P3 MUFU.EX2 R8, R8 ;  /* 0x000000080008b308 */ /* 0x000ee20000000800 */
[----:B------:R-:W-:Y:S01]  /*ceb0*/  @!P4 FMUL.FTZ R16, R16, -1.4426950216293334961 ;  /* 0xbfb8aa3b1010c820 */ /* 0x000fe20000410000 */
[----:B------:R-:W-:Y:S02]  /*cec0*/  STS.128 [R240+0x10], R80 ;  /* 0x00001050f0007388 */ /* 0x000fe40000000c00 */
[----:B------:R-:W-:-:S02]  /*ced0*/  @!P0 FMUL.FTZ R4, R32, -1.4426950216293334961 ;  /* 0xbfb8aa3b20048820 */ /* 0x000fc40000410000 */
[----:B------:R-:W-:Y:S01]  /*cee0*/  STS.128 [R240+0x20], R76 ;  /* 0x0000204cf0007388 */ /* 0x000fe20000000c00 */
[----:B------:R-:W4:Y:S01]  /*cef0*/  @!P4 MUFU.EX2 R16, R16 ;  /* 0x000000100010c308 */ /* 0x000f220000000800 */
[----:B--2---:R-:W-:Y:S01]  /*cf00*/  @!P2 FADD.FTZ R3, R2, 1 ;  /* 0x3f8000000203a421 */ /* 0x004fe20000010000 */
[----:B------:R-:W-:Y:S02]  /*cf10*/  @!P5 FMUL.FTZ R2, R30, -1.4426950216293334961 ;  /* 0xbfb8aa3b1e02d820 */ /* 0x000fe40000410000 */
[----:B------:R-:W2:Y:S01]  /*cf20*/  @!P0 MUFU.EX2 R4, R4 ;  /* 0x0000000400048308 */ /* 0x000ea20000000800 */
[----:B------:R-:W-:Y:S01]  /*cf30*/  STS.128 [R240+0x30], R72 ;  /* 0x00003048f0007388 */ /* 0x000fe20000000c00 */
[----:B---3--:R-:W-:Y:S01]  /*cf40*/  @!P3 FADD.FTZ R10, R8, 1 ;  /* 0x3f800000080ab421 */ /* 0x008fe20000010000 */
[----:B------:R-:W-:Y:S01]  /*cf50*/  @!P1 FMUL.FTZ R8, R33, -1.4426950216293334961 ;  /* 0xbfb8aa3b21089820 */ /* 0x000fe20000410000 */
[----:B------:R-:W3:Y:S01]  /*cf60*/  @!P2 MUFU.RCP R3, R3 ;  /* 0x000000030003a308 */ /* 0x000ee20000001000 */
[----:B------:R-:W-:Y:S01]  /*cf70*/  NOP ;  /* 0x0000000000007918 */ /* 0x000fe20000000000 */
[----:B----4-:R-:W-:-:S06]  /*cf80*/  @!P4 FADD.FTZ R16, R16, 1 ;  /* 0x3f8000001010c421 */ /* 0x010fcc0000010000 */
[----:B------:R-:W4:Y:S01]  /*cf90*/  @!P3 MUFU.RCP R10, R10 ;  /* 0x0000000a000ab308 */ /* 0x000f220000001000 */
[----:B------:R-:W-:Y:S01]  /*cfa0*/  LDS.128 R24, [R241+0x400] ;  /* 0x00040000f1187984 */ /* 0x000fe20000000c00 */
[----:B--2---:R-:W-:-:S06]  /*cfb0*/  @!P0 FADD.FTZ R4, R4, 1 ;  /* 0x3f80000004048421 */ /* 0x004fcc0000010000 */
[----:B------:R-:W2:Y:S01]  /*cfc0*/  @!P1 MUFU.EX2 R8, R8 ;  /* 0x0000000800089308 */ /* 0x000ea20000000800 */
[----:B---3--:R-:W-:Y:S01]  /*cfd0*/  @!P2 FMUL.FTZ R88, R88, R3 ;  /* 0x000000035858a220 */ /* 0x008fe20000410000 */
[----:B------:R-:W-:Y:S01]  /*cfe0*/  FSETP.GTU.FTZ.AND P2, PT, R34, 20, PT ;  /* 0x41a000002200780b */ /* 0x000fe20003f5c000 */
[----:B------:R-:W-:Y:S01]  /*cff0*/  @!P6 FMUL.FTZ R3, R31, -1.4426950216293334961 ;  /* 0xbfb8aa3b1f03e820 */ /* 0x000fe20000410000 */
[----:B------:R-:W3:Y:S01]  /*d000*/  @!P5 MUFU.EX2 R2, R2 ;  /* 0x000000020002d308 */ /* 0x000ee20000000800 */
[----:B------:R-:W-:Y:S03]  /*d010*/  LDS.128 R28, [R241+0x600] ;  /* 0x00060000f11c7984 */ /* 0x000fe60000000c00 */
[----:B------:R-:W5:Y:S01]  /*d020*/  @!P0 MUFU.RCP R19, R4 ;  /* 0x0000000400138308 */ /* 0x000f620000001000 */
[----:B----4-:R-:W-:Y:S01]  /*d030*/  @!P3 FMUL.FTZ R89, R89, R10 ;  /* 0x0000000a5959b220 */ /* 0x010fe20000410000 */
[----:B------:R-:W-:Y:S01]  /*d040*/  FSETP.GTU.FTZ.AND P3, PT, R35, 20, PT ;  /* 0x41a000002300780b */ /* 0x000fe20003f7c000 */
[----:B--2---:R-:W-:-:S04]  /*d050*/  @!P1 FADD.FTZ R8, R8, 1 ;  /* 0x3f80000008089421 */ /* 0x004fc80000010000 */
[----:B------:R-:W-:Y:S01]  /*d060*/  @!P2 FMUL.FTZ R10, R34, -1.4426950216293334961 ;  /* 0xbfb8aa3b220aa820 */ /* 0x000fe20000410000 */
[----:B------:R-:W2:Y:S01]  /*d070*/  @!P6 MUFU.EX2 R3, R3 ;  /* 0x000000030003e308 */ /* 0x000ea20000000800 */
[----:B---3--:R-:W-:-:S03]  /*d080*/  @!P5 FADD.FTZ R2, R2, 1 ;  /* 0x3f8000000202d421 */ /* 0x008fc60000010000 */
[----:B------:R-:W3:Y:S03]  /*d090*/  @!P1 MUFU.RCP R8, R8 ;  /* 0x0000000800089308 */ /* 0x000ee60000001000 */
[----:B------:R-:W-:Y:S01]  /*d0a0*/  @!P3 FMUL.FTZ R11, R35, -1.4426950216293334961 ;  /* 0xbfb8aa3b230bb820 */ /* 0x000fe20000410000 */
[----:B-----5:R-:W-:Y:S01]  /*d0b0*/  @!P0 FMUL.FTZ R92, R92, R19 ;  /* 0x000000135c5c8220 */ /* 0x020fe20000410000 */
[----:B------:R-:W-:-:S03]  /*d0c0*/  FSETP.GTU.FTZ.AND P0, PT, R7, 20, PT ;  /* 0x41a000000700780b */ /* 0x000fc60003f1c000 */
[----:B------:R-:W4:Y:S01]  /*d0d0*/  @!P2 MUFU.EX2 R10, R10 ;  /* 0x0000000a000aa308 */ /* 0x000f220000000800 */
[----:B--2---:R-:W-:-:S03]  /*d0e0*/  @!P6 FADD.FTZ R3, R3, 1 ;  /* 0x3f8000000303e421 */ /* 0x004fc60000010000 */
[----:B------:R-:W2:Y:S04]  /*d0f0*/  @!P3 MUFU.EX2 R11, R11 ;  /* 0x0000000b000bb308 */ /* 0x000ea80000000800 */
[----:B------:R-:W5:Y:S01]  /*d100*/  @!P5 MUFU.RCP R17, R2 ;  /* 0x000000020011d308 */ /* 0x000f620000001000 */
[----:B---3--:R-:W-:Y:S01]  /*d110*/  @!P1 FMUL.FTZ R93, R93, R8 ;  /* 0x000000085d5d9220 */ /* 0x008fe20000410000 */
[----:B------:R-:W-:Y:S01]  /*d120*/  FSETP.GTU.FTZ.AND P1, PT, R13, 20, PT ;  /* 0x41a000000d00780b */ /* 0x000fe20003f3c000 */
[----:B------:R-:W-:Y:S01]  /*d130*/  @!P0 FMUL.FTZ R4, R7, -1.4426950216293334961 ;  /* 0xbfb8aa3b07048820 */ /* 0x000fe20000410000 */
[----:B----4-:R-:W-:-:S04]  /*d140*/  @!P2 FADD.FTZ R10, R10, 1 ;  /* 0x3f8000000a0aa421 */ /* 0x010fc80000010000 */
[----:B------:R-:W3:Y:S01]  /*d150*/  @!P6 MUFU.RCP R20, R3 ;  /* 0x000000030014e308 */ /* 0x000ee20000001000 */
[----:B--2---:R-:W-:-:S07]  /*d160*/  @!P3 FADD.FTZ R11, R11, 1 ;  /* 0x3f8000000b0bb421 */ /* 0x004fce0000010000 */
[----:B------:R-:W2:Y:S01]  /*d170*/  @!P2 MUFU.RCP R21, R10 ;  /* 0x0000000a0015a308 */ /* 0x000ea20000001000 */
[----:B-----5:R-:W-:Y:S01]  /*d180*/  @!P5 FMUL.FTZ R90, R90, R17 ;  /* 0x000000115a5ad220 */ /* 0x020fe20000410000 */
[----:B------:R-:W-:-:S06]  /*d190*/  FSETP.GTU.FTZ.AND P5, PT, R5, 20, PT ;  /* 0x41a000000500780b */ /* 0x000fcc0003fbc000 */
[----:B------:R-:W4:Y:S01]  /*d1a0*/  @!P3 MUFU.RCP R22, R11 ;  /* 0x0000000b0016b308 */ /* 0x000f220000001000 */
[----:B---3--:R-:W-:Y:S01]  /*d1b0*/  @!P6 FMUL.FTZ R91, R91, R20 ;  /* 0x000000145b5be220 */ /* 0x008fe20000410000 */
[----:B------:R-:W-:-:S06]  /*d1c0*/  FSETP.GTU.FTZ.AND P6, PT, R6, 20, PT ;  /* 0x41a000000600780b */ /* 0x000fcc0003fdc000 */
[----:B------:R-:W3:Y:S01]  /*d1d0*/  @!P4 MUFU.RCP R3, R16 ;  /* 0x000000100003c308 */ /* 0x000ee20000001000 */
[----:B------:R-:W-:Y:S01]  /*d1e0*/  @!P5 FMUL.FTZ R2, R5, -1.4426950216293334961 ;  /* 0xbfb8aa3b0502d820 */ /* 0x000fe20000410000 */
[----:B--2---:R-:W-:Y:S01]  /*d1f0*/  @!P2 FMUL.FTZ R94, R94, R21 ;  /* 0x000000155e5ea220 */ /* 0x004fe20000410000 */
[----:B------:R-:W-:-:S05]  /*d200*/  FSETP.GTU.FTZ.AND P2, PT, R12, 20, PT ;  /* 0x41a000000c00780b */ /* 0x000fca0003f5c000 */
[----:B------:R-:W2:Y:S01]  /*d210*/  @!P5 MUFU.EX2 R2, R2 ;  /* 0x000000020002d308 */ /* 0x000ea20000000800 */
[----:B----4-:R-:W-:Y:S01]  /*d220*/  @!P3 FMUL.FTZ R95, R95, R22 ;  /* 0x000000165f5fb220 */ /* 0x010fe20000410000 */
[----:B------:R-:W-:Y:S01]  /*d230*/  FSETP.GTU.FTZ.AND P3, PT, R14, 20, PT ;  /* 0x41a000000e00780b */ /* 0x000fe20003f7c000 */
[----:B------:R-:W4:Y:S01]  /*d240*/  LDS.128 R20, [R241+0x200] ;  /* 0x00020000f1147984 */ /* 0x000f220000000c00 */
[----:B------:R-:W5:Y:S04]  /*d250*/  @!P0 MUFU.EX2 R4, R4 ;  /* 0x0000000400048308 */ /* 0x000f680000000800 */
[----:B------:R-:W-:Y:S01]  /*d260*/  @!P2 FMUL.FTZ R5, R12, -1.4426950216293334961 ;  /* 0xbfb8aa3b0c05a820 */ /* 0x000fe20000410000 */
[----:B---3--:R-:W-:Y:S01]  /*d270*/  @!P4 FMUL.FTZ R96, R96, R3 ;  /* 0x000000036060c220 */ /* 0x008fe20000410000 */
[----:B------:R-:W-:Y:S01]  /*d280*/  FSETP.GTU.FTZ.AND P4, PT, R15, 20, PT ;  /* 0x41a000000f00780b */ /* 0x000fe20003f9c000 */
[----:B------:R-:W-:Y:S01]  /*d290*/  @!P6 FMUL.FTZ R3, R6, -1.4426950216293334961 ;  /* 0xbfb8aa3b0603e820 */ /* 0x000fe20000410000 */
[----:B------:R-:W-:-:S02]  /*d2a0*/  @!P1 FMUL.FTZ R6, R13, -1.4426950216293334961 ;  /* 0xbfb8aa3b0d069820 */ /* 0x000fc40000410000 */
[----:B------:R-:W3:Y:S01]  /*d2b0*/  @!P2 MUFU.EX2 R5, R5 ;  /* 0x000000050005a308 */ /* 0x000ee20000000800 */
[----:B--2---:R-:W-:Y:S01]  /*d2c0*/  @!P5 FADD.FTZ R2, R2, 1 ;  /* 0x3f8000000202d421 */ /* 0x004fe20000010000 */
[----:B------:R-:W-:Y:S02]  /*d2d0*/  @!P3 FMUL.FTZ R8, R14, -1.4426950216293334961 ;  /* 0xbfb8aa3b0e08b820 */ /* 0x000fe40000410000 */
[----:B------:R-:W2:Y:S01]  /*d2e0*/  @!P6 MUFU.EX2 R3, R3 ;  /* 0x000000030003e308 */ /* 0x000ea20000000800 */
[----:B-----5:R-:W-:-:S03]  /*d2f0*/  @!P0 FADD.FTZ R4, R4, 1 ;  /* 0x3f80000004048421 */ /* 0x020fc60000010000 */
[----:B------:R3:W5:Y:S01]  /*d300*/  @!P1 MUFU.EX2 R7, R6 ;  /* 0x0000000600079308 */ /* 0x0007620000000800 */
[----:B------:R-:W-:Y:S02]  /*d310*/  @!P4 FMUL.FTZ R10, R15, -1.4426950216293334961 ;  /* 0xbfb8aa3b0f0ac820 */ /* 0x000fe40000410000 */
[----:B------:R-:W0:Y:S01]  /*d320*/  LDS.128 R12, [R241] ;  /* 0x00000000f10c7984 */ /* 0x000e220000000c00 */
[----:B------:R1:W4:Y:S01]  /*d330*/  @!P5 MUFU.RCP R16, R2 ;  /* 0x000000020010d308 */ /* 0x0003220000001000 */
[----:B---3--:R-:W-:Y:S01]  /*d340*/  @!P2 FADD.FTZ R6, R5, 1 ;  /* 0x3f8000000506a421 */ /* 0x008fe20000010000 */
[----:B--2---:R-:W-:Y:S01]  /*d350*/  @!P6 FADD.FTZ R3, R3, 1 ;  /* 0x3f8000000303e421 */ /* 0x004fe20000010000 */
[----:B------:R-:W-:-:S05]  /*d360*/  LOP3.LUT R5, R36, 0x3e0, RZ, 0xc0, !PT ;  /* 0x000003e024057812 */ /* 0x000fca00078ec0ff */
[----:B------:R-:W2:Y:S01]  /*d370*/  @!P4 MUFU.EX2 R10, R10 ;  /* 0x0000000a000ac308 */ /* 0x000ea20000000800 */
[----:B-1----:R-:W-:Y:S01]  /*d380*/  MOV R2, UR23 ;  /* 0x0000001700027c02 */ /* 0x002fe20008000f00 */
[----:B-----5:R-:W-:Y:S01]  /*d390*/  @!P1 FADD.FTZ R7, R7, 1 ;  /* 0x3f80000007079421 */ /* 0x020fe20000010000 */
[----:B------:R-:W-:Y:S01]  /*d3a0*/  LEA R11, R5, R0, 0x2 ;  /* 0x00000000050b7211 */ /* 0x000fe200078e10ff */
[----:B------:R1:W3:Y:S01]  /*d3b0*/  @!P6 MUFU.RCP R17, R3 ;  /* 0x000000030011e308 */ /* 0x0002e20000001000 */
[----:B----4-:R-:W-:-:S07]  /*d3c0*/  @!P5 FMUL.FTZ R97, R97, R16 ;  /* 0x000000106161d220 */ /* 0x010fce0000410000 */
[----:B------:R-:W4:Y:S01]  /*d3d0*/  @!P3 MUFU.EX2 R8, R8 ;  /* 0x000000080008b308 */ /* 0x000f220000000800 */
[----:B-1----:R-:W-:Y:S01]  /*d3e0*/  MOV R3, UR22 ;  /* 0x0000001600037c02 */ /* 0x002fe20008000f00 */
[----:B--2---:R-:W-:Y:S01]  /*d3f0*/  @!P4 FADD.FTZ R10, R10, 1 ;  /* 0x3f8000000a0ac421 */ /* 0x004fe20000010000 */
[----:B------:R-:W1:Y:S01]  /*d400*/  LDCU.64 UR22, c[0x0][0x518] ;  /* 0x0000a300ff1677ac */ /* 0x000e620008000a00 */
[----:B------:R-:W2:Y:S01]  /*d410*/  @!P0 MUFU.RCP R4, R4 ;  /* 0x0000000400048308 */ /* 0x000ea20000001000 */
[----:B------:R-:W-:-:S04]  /*d420*/  IMAD.WIDE.U32 R2, R11, 0x10, R2 ;  /* 0x000000100b027825 */ /* 0x000fc800078e0002 */
[----:B---3--:R-:W-:Y:S01]  /*d430*/  @!P6 FMUL.FTZ R98, R98, R17 ;  /* 0x000000116262e220 */ /* 0x008fe20000410000 */
[----:B------:R-:W-:Y:S02]  /*d440*/  STG.E.128 desc[UR28][R2.64+0x200], R20 ;  /* 0x0002001402007986 */ /* 0x000fe4000c101d1c */
[----:B------:R-:W3:Y:S01]  /*d450*/  @!P2 MUFU.RCP R19, R6 ;  /* 0x000000060013a308 */ /* 0x000ee20000001000 */
[----:B----4-:R-:W-:Y:S01]  /*d460*/  @!P3 FADD.FTZ R8, R8, 1 ;  /* 0x3f8000000808b421 */ /* 0x010fe20000010000 */
[----:B------:R-:W-:Y:S04]  /*d470*/  STG.E.128 desc[UR28][R2.64+0x400], R24 ;  /* 0x0004001802007986 */ /* 0x000fe8000c101d1c */
[----:B0-----:R-:W-:Y:S02]  /*d480*/  STG.E.128 desc[UR28][R2.64], R12 ;  /* 0x0000000c02007986 */ /* 0x001fe4000c101d1c */
[----:B------:R0:W4:Y:S01]  /*d490*/  @!P1 MUFU.RCP R32, R7 ;  /* 0x0000000700209308 */ /* 0x0001220000001000 */
[----:B-1----:R-:W-:Y:S01]  /*d4a0*/  UIMAD.WIDE.U32 UR8, UR33, UR22, UR8 ;  /* 0x00000016210872a5 */ /* 0x002fe2000f8e0008 */
[----:B--2---:R-:W-:Y:S01]  /*d4b0*/  @!P0 FMUL.FTZ R99, R99, R4 ;  /* 0x0000000463638220 */ /* 0x004fe20000410000 */
[----:B------:R1:W-:Y:S01]  /*d4c0*/  STG.E.128 desc[UR28][R2.64+0x600], R28 ;  /* 0x0006001c02007986 */ /* 0x0003e2000c101d1c */
[----:B------:R-:W-:Y:S01]  /*d4d0*/  FADD.FTZ R4, R88, R37 ;  /* 0x0000002558047221 */ /* 0x000fe20000010000 */
[----:B------:R-:W-:Y:S01]  /*d4e0*/  UIMAD UR9, UR33, UR23, UR9 ;  /* 0x00000017210972a4 */ /* 0x000fe2000f8e0209 */
[----:B------:R-:W-:Y:S01]  /*d4f0*/  BAR.SYNC.DEFER_BLOCKING 0x0 ;  /* 0x0000000000007b1d */ /* 0x000fe20000010000 */
[----:B------:R-:W-:Y:S01]  /*d500*/  UIMAD UR22, UR10, UR25, URZ ;  /* 0x000000190a1672a4 */ /* 0x000fe2000f8e02ff */
[----:B0-----:R-:W-:Y:S01]  /*d510*/  FADD.FTZ R7, R4, R89 ;  /* 0x0000005904077221 */ /* 0x001fe20000010000 */
[----:B---3--:R-:W-:Y:S01]  /*d520*/  @!P2 FMUL.FTZ R100, R100, R19 ;  /* 0x000000136464a220 */ /* 0x008fe20000410000 */
[----:B------:R-:W-:-:S02]  /*d530*/  UIMAD.WIDE.U32 UR8, UR10, UR24, UR8 ;  /* 0x000000180a0872a5 */ /* 0x000fc4000f8e0008 */
[----:B------:R-:W0:Y:S02]  /*d540*/  @!P3 MUFU.RCP R33, R8 ;  /* 0x000000080021b308 */ /* 0x000e240000001000 */
[----:B------:R-:W-:Y:S02]  /*d550*/  UIADD3 UR22, UPT, UPT, UR9, UR22, URZ ;  /* 0x0000001609167290 */ /* 0x000fe4000fffe0ff */
[----:B------:R-:W-:Y:S01]  /*d560*/  ULEA UR9, UP0, UR8, UR26, 0x2 ;  /* 0x0000001a08097291 */ /* 0x000fe2000f8010ff */
[----:B----4-:R-:W-:-:S03]  /*d570*/  @!P1 FMUL.FTZ R101, R101, R32 ;  /* 0x0000002065659220 */ /* 0x010fc60000410000 */
[----:B------:R-:W2:Y:S01]  /*d580*/  @!P4 MUFU.RCP R10, R10 ;  /* 0x0000000a000ac308 */ /* 0x000ea20000001000 */
[----:B-1----:R-:W-:Y:S01]  /*d590*/  FADD.FTZ R2, R7, R90 ;  /* 0x0000005a07027221 */ /* 0x002fe20000010000 */
[----:B------:R-:W-:Y:S02]  /*d5a0*/  ULEA.HI.X UR8, UR8, UR27, UR22, 0x2, UP0 ;  /* 0x0000001b08087291 */ /* 0x000fe400080f1416 */
[----:B------:R-:W-:-:S04]  /*d5b0*/  UIADD3 UR19, UP0, UPT, UR19, -0x4000, URZ ;  /* 0xffffc00013137890 */ /* 0x000fc8000ff1e0ff */
[----:B------:R-:W-:Y:S01]  /*d5c0*/  MOV R3, UR8 ;  /* 0x0000000800037c02 */ /* 0x000fe20008000f00 */
[----:B------:R-:W-:Y:S01]  /*d5d0*/  UIADD3.X UR18, UPT, UPT, UR18, -0x1, URZ, UP0, !UPT ;  /* 0xffffffff12127890 */ /* 0x000fe200087fe4ff */
[----:B------:R1:W-:Y:S01]  /*d5e0*/  STS.128 [R240], R88 ;  /* 0x00000058f0007388 */ /* 0x0003e20000000c00 */
[----:B0-----:R-:W-:Y:S01]  /*d5f0*/  @!P3 FMUL.FTZ R102, R102, R33 ;  /* 0x000000216666b220 */ /* 0x001fe20000410000 */
[----:B------:R-:W-:Y:S02]  /*d600*/  UISETP.GT.AND UP0, UPT, UR15, 0x1, UPT ;  /* 0x000000010f00788c */ /* 0x000fe4000bf04270 */
[----:B------:R0:W-:Y:S01]  /*d610*/  STS.128 [R240+0x10], R92 ;  /* 0x0000105cf0007388 */ /* 0x0001e20000000c00 */
[----:B------:R-:W-:Y:S01]  /*d620*/  UMOV UR15, UR32 ;  /* 0x00000020000f7c82 */ /* 0x000fe20008000000 */
[----:B--2---:R-:W-:Y:S02]  /*d630*/  @!P4 FMUL.FTZ R103, R103, R10 ;  /* 0x0000000a6767c220 */ /* 0x004fe40000410000 */
[----:B------:R2:W-:Y:S04]  /*d640*/  STS.128 [R240+0x20], R96 ;  /* 0x00002060f0007388 */ /* 0x0005e80000000c00 */
[----:B------:R3:W-:Y:S01]  /*d650*/  STS.128 [R240+0x30], R100 ;  /* 0x00003064f0007388 */ /* 0x0007e20000000c00 */
[----:B------:R-:W-:Y:S01]  /*d660*/  NOP ;  /* 0x0000000000007918 */ /* 0x000fe20000000000 */
[----:B-1----:R-:W-:-:S02]  /*d670*/  FADD.FTZ R91, R2, R91 ;  /* 0x0000005b025b7221 */ /* 0x002fc40000010000 */
[----:B------:R-:W1:Y:S01]  /*d680*/  LDS.128 R12, [R241] ;  /* 0x00000000f10c7984 */ /* 0x000e620000000c00 */
[----:B------:R-:W-:Y:S01]  /*d690*/  MOV R2, UR9 ;  /* 0x0000000900027c02 */ /* 0x000fe20008000f00 */
[----:B0-----:R-:W-:Y:S02]  /*d6a0*/  FADD.FTZ R92, R91, R92 ;  /* 0x0000005c5b5c7221 */ /* 0x001fe40000010000 */
[----:B------:R-:W0:Y:S02]  /*d6b0*/  LDS.128 R20, [R241+0x200] ;  /* 0x00020000f1147984 */ /* 0x000e240000000c00 */
[----:B------:R-:W-:-:S04]  /*d6c0*/  IMAD.WIDE.U32 R2, R11, 0x10, R2 ;  /* 0x000000100b027825 */ /* 0x000fc800078e0002 */
[----:B------:R-:W-:Y:S01]  /*d6d0*/  FADD.FTZ R93, R92, R93 ;  /* 0x0000005d5c5d7221 */ /* 0x000fe20000010000 */
[----:B------:R-:W4:Y:S03]  /*d6e0*/  LDS.128 R24, [R241+0x400] ;  /* 0x00040000f1187984 */ /* 0x000f260000000c00 */
[----:B------:R-:W-:Y:S01]  /*d6f0*/  FADD.FTZ R94, R93, R94 ;  /* 0x0000005e5d5e7221 */ /* 0x000fe20000010000 */
[----:B------:R-:W5:Y:S03]  /*d700*/  LDS.128 R28, [R241+0x600] ;  /* 0x00060000f11c7984 */ /* 0x000f660000000c00 */
[----:B------:R-:W-:-:S04]  /*d710*/  FADD.FTZ R95, R94, R95 ;  /* 0x0000005f5e5f7221 */ /* 0x000fc80000010000 */
[----:B--2---:R-:W-:-:S04]  /*d720*/  FADD.FTZ R96, R95, R96 ;  /* 0x000000605f607221 */ /* 0x004fc80000010000 */
[----:B------:R-:W-:-:S04]  /*d730*/  FADD.FTZ R97, R96, R97 ;  /* 0x0000006160617221 */ /* 0x000fc80000010000 */
[----:B------:R-:W-:-:S04]  /*d740*/  FADD.FTZ R98, R97, R98 ;  /* 0x0000006261627221 */ /* 0x000fc80000010000 */
[----:B------:R-:W-:-:S04]  /*d750*/  FADD.FTZ R99, R98, R99 ;  /* 0x0000006362637221 */ /* 0x000fc80000010000 */
[----:B---3--:R-:W-:-:S04]  /*d760*/  FADD.FTZ R100, R99, R100 ;  /* 0x0000006463647221 */ /* 0x008fc80000010000 */
[----:B------:R-:W-:Y:S01]  /*d770*/  FADD.FTZ R101, R100, R101 ;  /* 0x0000006564657221 */ /* 0x000fe20000010000 */
[----:B-1----:R-:W-:Y:S03]  /*d780*/  STG.E.128 desc[UR28][R2.64], R12 ;  /* 0x0000000c02007986 */ /* 0x002fe6000c101d1c */
[----:B------:R-:W-:Y:S01]  /*d790*/  FADD.FTZ R102, R101, R102 ;  /* 0x0000006665667221 */ /* 0x000fe20000010000 */
[----:B0-----:R-:W-:Y:S04]  /*d7a0*/  STG.E.128 desc[UR28][R2.64+0x200], R20 ;  /* 0x0002001402007986 */ /* 0x001fe8000c101d1c */
[----:B----4-:R-:W-:Y:S04]  /*d7b0*/  STG.E.128 desc[UR28][R2.64+0x400], R24 ;  /* 0x0004001802007986 */ /* 0x010fe8000c101d1c */
[----:B-----5:R0:W-:Y:S02]  /*d7c0*/  STG.E.128 desc[UR28][R2.64+0x600], R28 ;  /* 0x0006001c02007986 */ /* 0x0201e4000c101d1c */
[----:B0-----:R-:W-:-:S05]  /*d7d0*/  FADD.FTZ R2, R102, R103 ;  /* 0x0000006766027221 */ /* 0x001fca0000010000 */
[----:B------:R0:W-:Y:S01]  /*d7e0*/  STL [R1+0x10], R2 ;  /* 0x0000100201007387 */ /* 0x0001e20000100800 */
[----:B------:R-:W-:Y:S05]  /*d7f0*/  BRA.U UP0, `(.L_x_5280) ;  /* 0xffffff3100487547 */ /* 0x000fea000b83ffff */
.L_x_5147:
        /* <DEDUP_REMOVED lines=45> */
.L_x_5282:
[----:B------:R-:W-:Y:S05]  /*dad0*/  BSYNC.RECONVERGENT B0 ;  /* 0x0000000000007941 */ /* 0x000fea0003800200 */
.L_x_5281:
        /* <DEDUP_REMOVED lines=43> */
.L_x_5284:
[----:B------:R-:W-:Y:S05]  /*dd90*/  BSYNC.RECONVERGENT B0 ;  /* 0x0000000000007941 */ /* 0x000fea0003800200 */
.L_x_5283:
        /* <DEDUP_REMOVED lines=16> */
.L_x_5286:
        /* <DEDUP_REMOVED lines=32> */
.L_x_5285:
[----:B------:R-:W-:Y:S05]  /*e0a0*/  EXIT ;  /* 0x000000000000794d */ /* 0x000fea0003800000 */
.L_x_5186:
[----:B------:R-:W-:Y:S01]  /*e0b0*/  MOV R246, R190 ;  /* 0x000000be00f67202 */ /* 0x000fe20000000f00 */
[----:B------:R-:W-:Y:S01]  /*e0c0*/  HFMA2 R137, -RZ, RZ, 0, 5.9604644775390625e-08 ;  /* 0x00000001ff897431 */ /* 0x000fe200000001ff */
[----:B------:R-:W-:Y:S02]  /*e0d0*/  MOV R136, RZ ;  /* 0x000000ff00887202 */ /* 0x000fe40000000f00 */
[----:B------:R-:W-:-:S07]  /*e0e0*/  MOV R139, 0xffffffff ;  /* 0xffffffff008b7802 */ /* 0x000fce0000000f00 */
[----:B-12--5:R-:W-:Y:S05]  /*e0f0*/  WARPSYNC.COLLECTIVE R139, `(.L_x_5287) ;  /* 0x000000008b087348 */ /* 0x026fea0003c00000 */
[----:B------:R0:W3:Y:S02]  /*e100*/  SHFL.UP P6, R247, R246, R137, R136 ;  /* 0x04000089f6f77389 */ /* 0x0000e400000c0088 */
[----:B0123-5:R-:W-:Y:S05]  /*e110*/  ENDCOLLECTIVE ;  /* 0x000000000000791b */ /* 0x02ffea0003800000 */
.L_x_5287:
[----:B------:R-:W-:Y:S02]  /*e120*/  MOV R246, R234 ;  /* 0x000000ea00f67202 */ /* 0x000fe40000000f00 */
[----:B------:R-:W-:-:S07]  /*e130*/  MOV R138, R247 ;  /* 0x000000f7008a7202 */ /* 0x000fce0000000f00 */
[----:B------:R-:W-:Y:S05]  /*e140*/  WARPSYNC.COLLECTIVE R139, `(.L_x_5288) ;  /* 0x000000008b087348 */ /* 0x000fea0003c00000 */
[----:B------:R0:W1:Y:S02]  /*e150*/  SHFL.UP P6, R247, R246, R137, R136 ;  /* 0x04000089f6f77389 */ /* 0x00006400000c0088 */
[----:B01----:R-:W-:Y:S05]  /*e160*/  ENDCOLLECTIVE ;  /* 0x000000000000791b */ /* 0x003fea0003800000 */
.L_x_5288:
[----:B------:R-:W-:Y:S02]  /*e170*/  MOV R246, R235 ;  /* 0x000000eb00f67202 */ /* 0x000fe40000000f00 */
[----:B------:R-:W-:-:S07]  /*e180*/  MOV R226, R247 ;  /* 0x000000f700e27202 */ /* 0x000fce0000000f00 */
[----:B------:R-:W-:Y:S05]  /*e190*/  WARPSYNC.COLLECTIVE R139, `(.L_x_5289) ;  /* 0x000000008b087348 */ /* 0x000fea0003c00000 */
[----:B------:R0:W1:Y:S02]  /*e1a0*/  SHFL.UP P6, R247, R246, R137, R136 ;  /* 0x04000089f6f77389 */ /* 0x00006400000c0088 */
[----:B01----:R-:W-:Y:S05]  /*e1b0*/  ENDCOLLECTIVE ;  /* 0x000000000000791b */ /* 0x003fea0003800000 */
.L_x_5289:
[----:B------:R-:W-:Y:S02]  /*e1c0*/  MOV R246, R236 ;  /* 0x000000ec00f67202 */ /* 0x000fe40000000f00 */
[----:B------:R-:W-:-:S07]  /*e1d0*/  MOV R245, R247 ;  /* 0x000000f700f57202 */ /* 0x000fce0000000f00 */
[----:B------:R-:W-:Y:S05]  /*e1e0*/  WARPSYNC.COLLECTIVE R139, `(.L_x_5290) ;  /* 0x000000008b087348 */ /* 0x000fea0003c00000 */
[----:B------:R0:W1:Y:S02]  /*e1f0*/  SHFL.UP P6, R247, R246, R137, R136 ;  /* 0x04000089f6f77389 */ /* 0x00006400000c0088 */
[----:B01----:R-:W-:Y:S05]  /*e200*/  ENDCOLLECTIVE ;  /* 0x000000000000791b */ /* 0x003fea0003800000 */
.L_x_5290:
        /* <DEDUP_REMOVED lines=17> */
.L_x_5291:
[----:B------:R-:W-:Y:S02]  /*e320*/  MOV R246, R234 ;  /* 0x000000ea00f67202 */ /* 0x000fe40000000f00 */
[----:B------:R-:W-:-:S07]  /*e330*/  MOV R138, R247 ;  /* 0x000000f7008a7202 */ /* 0x000fce0000000f00 */
[----:B------:R-:W-:Y:S05]  /*e340*/  WARPSYNC.COLLECTIVE R139, `(.L_x_5292) ;  /* 0x000000008b087348 */ /* 0x000fea0003c00000 */
[----:B------:R0:W1:Y:S02]  /*e350*/  SHFL.UP P6, R247, R246, R137, R136 ;  /* 0x04000089f6f77389 */ /* 0x00006400000c0088 */
[----:B01----:R-:W-:Y:S05]  /*e360*/  ENDCOLLECTIVE ;  /* 0x000000000000791b */ /* 0x003fea0003800000 */
.L_x_5292:
[----:B------:R-:W-:Y:S02]  /*e370*/  MOV R246, R235 ;  /* 0x000000eb00f67202 */ /* 0x000fe40000000f00 */
[----:B------:R-:W-:-:S07]  /*e380*/  MOV R226, R247 ;  /* 0x000000f700e27202 */ /* 0x000fce0000000f00 */
[----:B------:R-:W-:Y:S05]  /*e390*/  WARPSYNC.COLLECTIVE R139, `(.L_x_5293) ;  /* 0x000000008b087348 */ /* 0x000fea0003c00000 */
[----:B------:R0:W1:Y:S02]  /*e3a0*/  SHFL.UP P6, R247, R246, R137, R136 ;  /* 0x04000089f6f77389 */ /* 0x00006400000c0088 */
[----:B01----:R-:W-:Y:S05]  /*e3b0*/  ENDCOLLECTIVE ;  /* 0x000000000000791b */ /* 0x003fea0003800000 */
.L_x_5293:
[----:B------:R-:W-:Y:S02]  /*e3c0*/  MOV R246, R236 ;  /* 0x000000ec00f67202 */ /* 0x000fe40000000f00 */
[----:B------:R-:W-:-:S07]  /*e3d0*/  MOV R245, R247 ;  /* 0x000000f700f57202 */ /* 0x000fce0000000f00 */
[----:B------:R-:W-:Y:S05]  /*e3e0*/  WARPSYNC.COLLECTIVE R139, `(.L_x_5294) ;  /* 0x000000008b087348 */ /* 0x000fea0003c00000 */
[----:B------:R0:W1:Y:S02]  /*e3f0*/  SHFL.UP P6, R247, R246, R137, R136 ;  /* 0x04000089f6f77389 */ /* 0x00006400000c0088 */
[----:B01----:R-:W-:Y:S05]  /*e400*/  ENDCOLLECTIVE ;  /* 0x000000000000791b */ /* 0x003fea0003800000 */
.L_x_5294:
        /* <DEDUP_REMOVED lines=17> */
.L_x_5295:
[----:B------:R-:W-:Y:S02]  /*e520*/  MOV R246, R234 ;  /* 0x000000ea00f67202 */ /* 0x000fe40000000f00 */
[----:B------:R-:W-:-:S07]  /*e530*/  MOV R138, R247 ;  /* 0x000000f7008a7202 */ /* 0x000fce0000000f00 */
[----:B------:R-:W-:Y:S05]  /*e540*/  WARPSYNC.COLLECTIVE R139, `(.L_x_5296) ;  /* 0x000000008b087348 */ /* 0x000fea0003c00000 */
[----:B------:R0:W1:Y:S02]  /*e550*/  SHFL.UP P6, R247, R246, R137, R136 ;  /* 0x04000089f6f77389 */ /* 0x00006400000c0088 */
[----:B01----:R-:W-:Y:S05]  /*e560*/  ENDCOLLECTIVE ;  /* 0x000000000000791b */ /* 0x003fea0003800000 */
.L_x_5296:
[----:B------:R-:W-:Y:S02]  /*e570*/  MOV R246, R235 ;  /* 0x000000eb00f67202 */ /* 0x000fe40000000f00 */
[----:B------:R-:W-:-:S07]  /*e580*/  MOV R226, R247 ;  /* 0x000000f700e27202 */ /* 0x000fce0000000f00 */
[----:B------:R-:W-:Y:S05]  /*e590*/  WARPSYNC.COLLECTIVE R139, `(.L_x_5297) ;  /* 0x000000008b087348 */ /* 0x000fea0003c00000 */
[----:B------:R0:W1:Y:S02]  /*e5a0*/  SHFL.UP P6, R247, R246, R137, R136 ;  /* 0x04000089f6f77389 */ /* 0x00006400000c0088 */
[----:B01----:R-:W-:Y:S05]  /*e5b0*/  ENDCOLLECTIVE ;  /* 0x000000000000791b */ /* 0x003fea0003800000 */
.L_x_5297:
[----:B------:R-:W-:Y:S02]  /*e5c0*/  MOV R246, R236 ;  /* 0x000000ec00f67202 */ /* 0x000fe40000000f00 */
[----:B------:R-:W-:-:S07]  /*e5d0*/  MOV R245, R247 ;  /* 0x000000f700f57202 */ /* 0x000fce0000000f00 */
[----:B------:R-:W-:Y:S05]  /*e5e0*/  WARPSYNC.COLLECTIVE R139, `(.L_x_5298) ;  /* 0x000000008b087348 */ /* 0x000fea0003c00000 */
[----:B------:R0:W1:Y:S02]  /*e5f0*/  SHFL.UP P6, R247, R246, R137, R136 ;  /* 0x04000089f6f77389 */ /* 0x00006400000c0088 */
[----:B01----:R-:W-:Y:S05]  /*e600*/  ENDCOLLECTIVE ;  /* 0x000000000000791b */ /* 0x003fea0003800000 */
.L_x_5298:
        /* <DEDUP_REMOVED lines=17> */
.L_x_5299:
[----:B------:R-:W-:Y:S02]  /*e720*/  MOV R246, R234 ;  /* 0x000000ea00f67202 */ /* 0x000fe40000000f00 */
[----:B------:R-:W-:-:S07]  /*e730*/  MOV R138, R247 ;  /* 0x000000f7008a7202 */ /* 0x000fce0000000f00 */
[----:B------:R-:W-:Y:S05]  /*e740*/  WARPSYNC.COLLECTIVE R139, `(.L_x_5300) ;  /* 0x000000008b087348 */ /* 0x000fea0003c00000 */
[----:B------:R0:W1:Y:S02]  /*e750*/  SHFL.UP P6, R247, R246, R137, R136 ;  /* 0x04000089f6f77389 */ /* 0x00006400000c0088 */
[----:B01----:R-:W-:Y:S05]  /*e760*/  ENDCOLLECTIVE ;  /* 0x000000000000791b */ /* 0x003fea0003800000 */
.L_x_5300:
[----:B------:R-:W-:Y:S02]  /*e770*/  MOV R246, R235 ;  /* 0x000000eb00f67202 */ /* 0x000fe40000000f00 */
[----:B------:R-:W-:-:S07]  /*e780*/  MOV R226, R247 ;  /* 0x000000f700e27202 */ /* 0x000fce0000000f00 */
[----:B------:R-:W-:Y:S05]  /*e790*/  WARPSYNC.COLLECTIVE R139, `(.L_x_5301) ;  /* 0x000000008b087348 */ /* 0x000fea0003c00000 */
[----:B------:R0:W1:Y:S02]  /*e7a0*/  SHFL.UP P6, R247, R246, R137, R136 ;  /* 0x04000089f6f77389 */ /* 0x00006400000c0088 */
[----:B01----:R-:W-:Y:S05]  /*e7b0*/  ENDCOLLECTIVE ;  /* 0x000000000000791b */ /* 0x003fea0003800000 */
.L_x_5301:
[----:B------:R-:W-:Y:S02]  /*e7c0*/  MOV R246, R236 ;  /* 0x000000ec00f67202 */ /* 0x000fe40000000f00 */
[----:B------:R-:W-:-:S07]  /*e7d0*/  MOV R245, R247 ;  /* 0x000000f700f57202 */ /* 0x000fce0000000f00 */
[----:B------:R-:W-:Y:S05]  /*e7e0*/  WARPSYNC.COLLECTIVE R139, `(.L_x_5302) ;  /* 0x000000008b087348 */ /* 0x000fea0003c00000 */
[----:B------:R0:W1:Y:S02]  /*e7f0*/  SHFL.UP P6, R247, R246, R137, R136 ;  /* 0x04000089f6f77389 */ /* 0x00006400000c0088 */
[----:B01----:R-:W-:Y:S05]  /*e800*/  ENDCOLLECTIVE ;  /* 0x000000000000791b */ /* 0x003fea0003800000 */
.L_x_5302:
        /* <DEDUP_REMOVED lines=17> */
.L_x_5303:
[----:B------:R-:W-:Y:S02]  /*e920*/  MOV R246, R234 ;  /* 0x000000ea00f67202 */ /* 0x000fe40000000f00 */
[----:B------:R-:W-:-:S07]  /*e930*/  MOV R138, R247 ;  /* 0x000000f7008a7202 */ /* 0x000fce0000000f00 */
[----:B------:R-:W-:Y:S05]  /*e940*/  WARPSYNC.COLLECTIVE R139, `(.L_x_5304) ;  /* 0x000000008b087348 */ /* 0x000fea0003c00000 */
[----:B------:R0:W1:Y:S02]  /*e950*/  SHFL.UP P6, R247, R246, R137, R136 ;  /* 0x04000089f6f77389 */ /* 0x00006400000c0088 */
[----:B01----:R-:W-:Y:S05]  /*e960*/  ENDCOLLECTIVE ;  /* 0x000000000000791b */ /* 0x003fea0003800000 */
.L_x_5304:
[----:B------:R-:W-:Y:S02]  /*e970*/  MOV R246, R235 ;  /* 0x000000eb00f67202 */ /* 0x000fe40000000f00 */
[----:B------:R-:W-:-:S07]  /*e980*/  MOV R226, R247 ;  /* 0x000000f700e27202 */ /* 0x000fce0000000f00 */
[----:B------:R-:W-:Y:S05]  /*e990*/  WARPSYNC.COLLECTIVE R139, `(.L_x_5305) ;  /* 0x000000008b087348 */ /* 0x000fea0003c00000 */
[----:B------:R0:W1:Y:S02]  /*e9a0*/  SHFL.UP P6, R247, R246, R137, R136 ;  /* 0x04000089f6f77389 */ /* 0x00006400000c0088 */
[----:B01----:R-:W-:Y:S05]  /*e9b0*/  ENDCOLLECTIVE ;  /* 0x000000000000791b */ /* 0x003fea0003800000 */
.L_x_5305:
[----:B------:R-:W-:Y:S02]  /*e9c0*/  MOV R246, R236 ;  /* 0x000000ec00f67202 */ /* 0x000fe40000000f00 */
[----:B------:R-:W-:-:S07]  /*e9d0*/  MOV R245, R247 ;  /* 0x000000f700f57202 */ /* 0x000fce0000000f00 */
[----:B------:R-:W-:Y:S05]  /*e9e0*/  WARPSYNC.COLLECTIVE R139, `(.L_x_5306) ;  /* 0x000000008b087348 */ /* 0x000fea0003c00000 */
[----:B------:R0:W1:Y:S02]  /*e9f0*/  SHFL.UP P6, R247, R246, R137, R136 ;  /* 0x04000089f6f77389 */ /* 0x00006400000c0088 */
[----:B01----:R-:W-:Y:S05]  /*ea00*/  ENDCOLLECTIVE ;  /* 0x000000000000791b */ /* 0x003fea0003800000 */
.L_x_5306:
[----:B------:R-:W-:Y:S01]  /*ea10*/  MOV R136, R247 ;  /* 0x000000f700887202 */ /* 0x000fe20000000f00 */
[----:B------:R-:W-:Y:S06]  /*ea20*/  BRA `(.L_x_5307) ;  /* 0xffffff80008c7947 */ /* 0x000fec000383ffff */
.L_x_5187:
        /* <DEDUP_REMOVED lines=8> */
.L_x_5309:
[----:B------:R-:W-:Y:S05]  /*eab0*/  BSYNC B0 ;  /* 0x0000000000007941 */ /* 0x000fea0003800000 */
.L_x_5308:
[----:B------:R-:W-:Y:S05]  /*eac0*/  BRA `(.L_x_5310) ;  /* 0xffffff8000987947 */ /* 0x000fea000383ffff */
.L_x_5188:
        /* <DEDUP_REMOVED lines=8> */
.L_x_5312:
[----:B------:R-:W-:Y:S05]  /*eb50*/  BSYNC B0 ;  /* 0x0000000000007941 */ /* 0x000fea0003800000 */
.L_x_5311:
[----:B------:R-:W-:Y:S05]  /*eb60*/  BRA `(.L_x_5313) ;  /* 0xffffff8000787947 */ /* 0x000fea000383ffff */
.L_x_5189:
        /* <DEDUP_REMOVED lines=8> */
.L_x_5315:
[----:B------:R-:W-:Y:S05]  /*ebf0*/  BSYNC B0 ;  /* 0x0000000000007941 */ /* 0x000fea0003800000 */
.L_x_5314:
[----:B------:R-:W-:Y:S05]  /*ec00*/  BRA `(.L_x_5316) ;  /* 0xffffff8000587947 */ /* 0x000fea000383ffff */
.L_x_5190:
        /* <DEDUP_REMOVED lines=8> */
.L_x_5318:
[----:B------:R-:W-:Y:S05]  /*ec90*/  BSYNC B0 ;  /* 0x0000000000007941 */ /* 0x000fea0003800000 */
.L_x_5317:
[----:B------:R-:W-:Y:S05]  /*eca0*/  BRA `(.L_x_5319) ;  /* 0xffffff8000387947 */ /* 0x000fea000383ffff */
.L_x_5191:
        /* <DEDUP_REMOVED lines=8> */
.L_x_5321:
[----:B------:R-:W-:Y:S05]  /*ed30*/  BSYNC B0 ;  /* 0x0000000000007941 */ /* 0x000fea0003800000 */
.L_x_5320:
        /* <DEDUP_REMOVED lines=9> */
.L_x_5322:
[----:B------:R-:W-:Y:S02]  /*edd0*/  MOV R246, R235 ;  /* 0x000000eb00f67202 */ /* 0x000fe40000000f00 */
[----:B------:R-:W-:-:S07]  /*ede0*/  MOV R234, R247 ;  /* 0x000000f700ea7202 */ /* 0x000fce0000000f00 */
[----:B------:R-:W-:Y:S05]  /*edf0*/  WARPSYNC.COLLECTIVE R139, `(.L_x_5323) ;  /* 0x000000008b087348 */ /* 0x000fea0003c00000 */
[----:B------:R0:W1:Y:S02]  /*ee00*/  SHFL.UP P6, R247, R246, R137, R136 ;  /* 0x04000089f6f77389 */ /* 0x00006400000c0088 */
[----:B01----:R-:W-:Y:S05]  /*ee10*/  ENDCOLLECTIVE ;  /* 0x000000000000791b */ /* 0x003fea0003800000 */
.L_x_5323:
[----:B------:R-:W-:Y:S02]  /*ee20*/  MOV R246, R236 ;  /* 0x000000ec00f67202 */ /* 0x000fe40000000f00 */
[----:B------:R-:W-:-:S07]  /*ee30*/  MOV R235, R247 ;  /* 0x000000f700eb7202 */ /* 0x000fce0000000f00 */
[----:B------:R-:W-:Y:S05]  /*ee40*/  WARPSYNC.COLLECTIVE R139, `(.L_x_5324) ;  /* 0x000000008b087348 */ /* 0x000fea0003c00000 */
[----:B------:R0:W1:Y:S02]  /*ee50*/  SHFL.UP P6, R247, R246, R137, R136 ;  /* 0x04000089f6f77389 */ /* 0x00006400000c0088 */
[----:B01----:R-:W-:Y:S05]  /*ee60*/  ENDCOLLECTIVE ;  /* 0x000000000000791b */ /* 0x003fea0003800000 */
.L_x_5324:
[----:B------:R-:W-:Y:S01]  /*ee70*/  HFMA2 R137, -RZ, RZ, 0, 0 ;  /* 0x00000000ff897431 */ /* 0x000fe200000001ff */
[----:B------:R-:W-:-:S07]  /*ee80*/  MOV R136, 0x1f ;  /* 0x0000001f00887802 */ /* 0x000fce0000000f00 */
[----:B------:R-:W-:Y:S05]  /*ee90*/  WARPSYNC.COLLECTIVE R139, `(.L_x_5325) ;  /* 0x000000008b087348 */ /* 0x000fea0003c00000 */
[----:B------:R0:W1:Y:S02]  /*eea0*/  SHFL.IDX P2, R226, R138, R137, R136 ;  /* 0x000000898ae27389 */ /* 0x0000640000040088 */
[----:B01----:R-:W-:Y:S05]  /*eeb0*/  ENDCOLLECTIVE ;  /* 0x000000000000791b */ /* 0x003fea0003800000 */
.L_x_5325:
[----:B------:R-:W-:Y:S02]  /*eec0*/  MOV R236, R247 ;  /* 0x000000f700ec7202 */ /* 0x000fe40000000f00 */
[----:B------:R-:W-:Y:S02]  /*eed0*/  MOV R138, R121 ;  /* 0x00000079008a7202 */ /* 0x000fe40000000f00 */
[----:B------:R-:W-:-:S07]  /*eee0*/  MOV R120, R226 ;  /* 0x000000e200787202 */ /* 0x000fce0000000f00 */
[----:B------:R-:W-:Y:S05]  /*eef0*/  WARPSYNC.COLLECTIVE R139, `(.L_x_5326) ;  /* 0x000000008b087348 */ /* 0x000fea0003c00000 */
[----:B------:R0:W1:Y:S02]  /*ef00*/  SHFL.IDX P2, R226, R138, R137, R136 ;  /* 0x000000898ae27389 */ /* 0x0000640000040088 */
[----:B01----:R-:W-:Y:S05]  /*ef10*/  ENDCOLLECTIVE ;  /* 0x000000000000791b */ /* 0x003fea0003800000 */
.L_x_5326:
[----:B------:R-:W-:Y:S02]  /*ef20*/  MOV R138, R122 ;  /* 0x0000007a008a7202 */ /* 0x000fe40000000f00 */
[----:B------:R-:W-:-:S07]  /*ef30*/  MOV R121, R226 ;  /* 0x000000e200797202 */ /* 0x000fce0000000f00 */
[----:B------:R-:W-:Y:S05]  /*ef40*/  WARPSYNC.COLLECTIVE R139, `(.L_x_5327) ;  /* 0x000000008b087348 */ /* 0x000fea0003c00000 */
[----:B------:R0:W1:Y:S02]  /*ef50*/  SHFL.IDX P2, R226, R138, R137, R136 ;  /* 0x000000898ae27389 */ /* 0x0000640000040088 */
[----:B01----:R-:W-:Y:S05]  /*ef60*/  ENDCOLLECTIVE ;  /* 0x000000000000791b */ /* 0x003fea0003800000 */
.L_x_5327:
[----:B------:R-:W-:Y:S02]  /*ef70*/  MOV R138, R123 ;  /* 0x0000007b008a7202 */ /* 0x000fe40000000f00 */
[----:B------:R-:W-:-:S07]  /*ef80*/  MOV R122, R226 ;  /* 0x000000e2007a7202 */ /* 0x000fce0000000f00 */
[----:B------:R-:W-:Y:S05]  /*ef90*/  WARPSYNC.COLLECTIVE R139, `(.L_x_5328) ;  /* 0x000000008b087348 */ /* 0x000fea0003c00000 */
[----:B------:R0:W1:Y:S02]  /*efa0*/  SHFL.IDX P2, R226, R138, R137, R136 ;  /* 0x000000898ae27389 */ /* 0x0000640000040088 */
[----:B01----:R-:W-:Y:S05]  /*efb0*/  ENDCOLLECTIVE ;  /* 0x000000000000791b */ /* 0x003fea0003800000 */
.L_x_5328:
[----:B------:R-:W-:Y:S01]  /*efc0*/  MOV R123, R226 ;  /* 0x000000e2007b7202 */ /* 0x000fe20000000f00 */
[----:B------:R-:W-:Y:S06]  /*efd0*/  BRA `(.L_x_5329) ;  /* 0xffffff7c00947947 */ /* 0x000fec000383ffff */
.L_x_5193:
[----:B------:R-:W-:Y:S01]  /*efe0*/  MOV R252, R245 ;  /* 0x000000f500fc7202 */ /* 0x000fe20000000f00 */
[----:B------:R-:W-:Y:S01]  /*eff0*/  HFMA2 R251, -RZ, RZ, 0, 5.9604644775390625e-08 ;  /* 0x00000001fffb7431 */ /* 0x000fe200000001ff */
[----:B------:R-:W-:Y:S02]  /*f000*/  MOV R226, 0x1f ;  /* 0x0000001f00e27802 */ /* 0x000fe40000000f00 */
[----:B------:R-:W-:-:S07]  /*f010*/  MOV R139, 0xffffffff ;  /* 0xffffffff008b7802 */ /* 0x000fce0000000f00 */
[----:B------:R-:W-:Y:S05]  /*f020*/  WARPSYNC.COLLECTIVE R139, `(.L_x_5330) ;  /* 0x000000008b087348 */ /* 0x000fea0003c00000 */
[----:B------:R0:W1:Y:S02]  /*f030*/  SHFL.DOWN P2, R136, R252, R251, R226 ;  /* 0x080000fbfc887389 */ /* 0x00006400000400e2 */
[----:B01----:R-:W-:Y:S05]  /*f040*/  ENDCOLLECTIVE ;  /* 0x000000000000791b */ /* 0x003fea0003800000 */
.L_x_5330:
[----:B------:R-:W-:Y:S02]  /*f050*/  MOV R252, R246 ;  /* 0x000000f600fc7202 */ /* 0x000fe40000000f00 */
[----:B------:R-:W-:-:S07]  /*f060*/  MOV R137, R136 ;  /* 0x0000008800897202 */ /* 0x000fce0000000f00 */
[----:B------:R-:W-:Y:S05]  /*f070*/  WARPSYNC.COLLECTIVE R139, `(.L_x_5331) ;  /* 0x000000008b087348 */ /* 0x000fea0003c00000 */
[----:B------:R0:W1:Y:S02]  /*f080*/  SHFL.DOWN P2, R136, R252, R251, R226 ;  /* 0x080000fbfc887389 */ /* 0x00006400000400e2 */
[----:B01----:R-:W-:Y:S05]  /*f090*/  ENDCOLLECTIVE ;  /* 0x000000000000791b */ /* 0x003fea0003800000 */
.L_x_5331:
[----:B------:R-:W-:Y:S02]  /*f0a0*/  MOV R252, R247 ;  /* 0x000000f700fc7202 */ /* 0x000fe40000000f00 */
[----:B------:R-:W-:-:S07]  /*f0b0*/  MOV R138, R136 ;  /* 0x00000088008a7202 */ /* 0x000fce0000000f00 */
[----:B------:R-:W-:Y:S05]  /*f0c0*/  WARPSYNC.COLLECTIVE R139, `(.L_x_5332) ;  /* 0x000000008b087348 */ /* 0x000fea0003c00000 */
[----:B------:R0:W1:Y:S02]  /*f0d0*/  SHFL.DOWN P2, R136, R252, R251, R226 ;  /* 0x080000fbfc887389 */ /* 0x00006400000400e2 */
[----:B01----:R-:W-:Y:S05]  /*f0e0*/  ENDCOLLECTIVE ;  /* 0x000000000000791b */ /* 0x003fea0003800000 */
.L_x_5332:
[----:B------:R-:W-:Y:S02]  /*f0f0*/  MOV R252, R248 ;  /* 0x000000f800fc7202 */ /* 0x000fe40000000f00 */
[----:B------:R-:W-:-:S07]  /*f100*/  MOV R163, R136 ;  /* 0x0000008800a37202 */ /* 0x000fce0000000f00 */
[----:B------:R-:W-:Y:S05]  /*f110*/  WARPSYNC.COLLECTIVE R139, `(.L_x_5333) ;  /* 0x000000008b087348 */ /* 0x000fea0003c00000 */
[----:B------:R0:W1:Y:S02]  /*f120*/  SHFL.DOWN P2, R136, R252, R251, R226 ;  /* 0x080000fbfc887389 */ /* 0x00006400000400e2 */
[----:B01----:R-:W-:Y:S05]  /*f130*/  ENDCOLLECTIVE ;  /* 0x000000000000791b */ /* 0x003fea0003800000 */
.L_x_5333:
[----:B------:R-:W-:Y:S05]  /*f140*/  BRA `(.L_x_5334) ;  /* 0xffffff9000c47947 */ /* 0x000fea000383ffff */
.L_x_5196:
        /* <DEDUP_REMOVED lines=8> */
.L_x_5336:
[----:B------:R-:W-:Y:S05]  /*f1d0*/  BSYNC B0 ;  /* 0x0000000000007941 */ /* 0x000fea0003800000 */
.L_x_5335:
        /* <DEDUP_REMOVED lines=8> */
.L_x_5337:
[----:B------:R-:W-:Y:S02]  /*f260*/  MOV R252, R247 ;  /* 0x000000f700fc7202 */ /* 0x000fe40000000f00 */
[----:B------:R-:W-:-:S07]  /*f270*/  MOV R138, R136 ;  /* 0x00000088008a7202 */ /* 0x000fce0000000f00 */
[----:B------:R-:W-:Y:S05]  /*f280*/  WARPSYNC.COLLECTIVE R139, `(.L_x_5338) ;  /* 0x000000008b087348 */ /* 0x000fea0003c00000 */
[----:B------:R0:W1:Y:S02]  /*f290*/  SHFL.DOWN P2, R136, R252, R251, R226 ;  /* 0x080000fbfc887389 */ /* 0x00006400000400e2 */
[----:B01----:R-:W-:Y:S05]  /*f2a0*/  ENDCOLLECTIVE ;  /* 0x000000000000791b */ /* 0x003fea0003800000 */
.L_x_5338:
[----:B------:R-:W-:Y:S02]  /*f2b0*/  MOV R252, R248 ;  /* 0x000000f800fc7202 */ /* 0x000fe40000000f00 */
[----:B------:R-:W-:-:S07]  /*f2c0*/  MOV R163, R136 ;  /* 0x0000008800a37202 */ /* 0x000fce0000000f00 */
[----:B------:R-:W-:Y:S05]  /*f2d0*/  WARPSYNC.COLLECTIVE R139, `(.L_x_5339) ;  /* 0x000000008b087348 */ /* 0x000fea0003c00000 */
[----:B------:R0:W1:Y:S02]  /*f2e0*/  SHFL.DOWN P2, R136, R252, R251, R226 ;  /* 0x080000fbfc887389 */ /* 0x00006400000400e2 */
[----:B01----:R-:W-:Y:S05]  /*f2f0*/  ENDCOLLECTIVE ;  /* 0x000000000000791b */ /* 0x003fea0003800000 */
.L_x_5339:
[----:B------:R-:W-:Y:S01]  /*f300*/  MOV R139, R136 ;  /* 0x00000088008b7202 */ /* 0x000fe20000000f00 */
[----:B------:R-:W-:Y:S06]  /*f310*/  BRA `(.L_x_5340) ;  /* 0xffffff9000a47947 */ /* 0x000fec000383ffff */
.L_x_5199:
        /* <DEDUP_REMOVED lines=8> */
.L_x_5342:
[----:B------:R-:W-:Y:S05]  /*f3a0*/  BSYNC B0 ;  /* 0x0000000000007941 */ /* 0x000fea0003800000 */
.L_x_5341:
        /* <DEDUP_REMOVED lines=8> */
.L_x_5343:
[----:B------:R-:W-:Y:S02]  /*f430*/  MOV R252, R247 ;  /* 0x000000f700fc7202 */ /* 0x000fe40000000f00 */
[----:B------:R-:W-:-:S07]  /*f440*/  MOV R138, R136 ;  /* 0x00000088008a7202 */ /* 0x000fce0000000f00 */
[----:B------:R-:W-:Y:S05]  /*f450*/  WARPSYNC.COLLECTIVE R139, `(.L_x_5344) ;  /* 0x000000008b087348 */ /* 0x000fea0003c00000 */
[----:B------:R0:W1:Y:S02]  /*f460*/  SHFL.DOWN P2, R136, R252, R251, R226 ;  /* 0x080000fbfc887389 */ /* 0x00006400000400e2 */
[----:B01----:R-:W-:Y:S05]  /*f470*/  ENDCOLLECTIVE ;  /* 0x000000000000791b */ /* 0x003fea0003800000 */
.L_x_5344:
[----:B------:R-:W-:Y:S02]  /*f480*/  MOV R252, R248 ;  /* 0x000000f800fc7202 */ /* 0x000fe40000000f00 */
[----:B------:R-:W-:-:S07]  /*f490*/  MOV R163, R136 ;  /* 0x0000008800a37202 */ /* 0x000fce0000000f00 */
[----:B------:R-:W-:Y:S05]  /*f4a0*/  WARPSYNC.COLLECTIVE R139, `(.L_x_5345) ;  /* 0x000000008b087348 */ /* 0x000fea0003c00000 */
[----:B------:R0:W1:Y:S02]  /*f4b0*/  SHFL.DOWN P2, R136, R252, R251, R226 ;  /* 0x080000fbfc887389 */ /* 0x00006400000400e2 */
[----:B01----:R-:W-:Y:S05]  /*f4c0*/  ENDCOLLECTIVE ;  /* 0x000000000000791b */ /* 0x003fea0003800000 */
.L_x_5345:
[----:B------:R-:W-:Y:S01]  /*f4d0*/  MOV R139, R136 ;  /* 0x00000088008b7202 */ /* 0x000fe20000000f00 */
[----:B------:R-:W-:Y:S06]  /*f4e0*/  BRA `(.L_x_5346) ;  /* 0xffffff9000847947 */ /* 0x000fec000383ffff */
.L_x_5202:
        /* <DEDUP_REMOVED lines=8> */
.L_x_5348:
[----:B------:R-:W-:Y:S05]  /*f570*/  BSYNC B0 ;  /* 0x0000000000007941 */ /* 0x000fea0003800000 */
.L_x_5347:
        /* <DEDUP_REMOVED lines=8> */
.L_x_5349:
[----:B------:R-:W-:Y:S02]  /*f600*/  MOV R252, R247 ;  /* 0x000000f700fc7202 */ /* 0x000fe40000000f00 */
[----:B------:R-:W-:-:S07]  /*f610*/  MOV R138, R136 ;  /* 0x00000088008a7202 */ /* 0x000fce0000000f00 */
[----:B------:R-:W-:Y:S05]  /*f620*/  WARPSYNC.COLLECTIVE R139, `(.L_x_5350) ;  /* 0x000000008b087348 */ /* 0x000fea0003c00000 */
[----:B------:R0:W1:Y:S02]  /*f630*/  SHFL.DOWN P2, R136, R252, R251, R226 ;  /* 0x080000fbfc887389 */ /* 0x00006400000400e2 */
[----:B01----:R-:W-:Y:S05]  /*f640*/  ENDCOLLECTIVE ;  /* 0x000000000000791b */ /* 0x003fea0003800000 */
.L_x_5350:
[----:B------:R-:W-:Y:S02]  /*f650*/  MOV R252, R248 ;  /* 0x000000f800fc7202 */ /* 0x000fe40000000f00 */
[----:B------:R-:W-:-:S07]  /*f660*/  MOV R163, R136 ;  /* 0x0000008800a37202 */ /* 0x000fce0000000f00 */
[----:B------:R-:W-:Y:S05]  /*f670*/  WARPSYNC.COLLECTIVE R139, `(.L_x_5351) ;  /* 0x000000008b087348 */ /* 0x000fea0003c00000 */
[----:B------:R0:W1:Y:S02]  /*f680*/  SHFL.DOWN P2, R136, R252, R251, R226 ;  /* 0x080000fbfc887389 */ /* 0x00006400000400e2 */
[----:B01----:R-:W-:Y:S05]  /*f690*/  ENDCOLLECTIVE ;  /* 0x000000000000791b */ /* 0x003fea0003800000 */
.L_x_5351:
[----:B------:R-:W-:Y:S01]  /*f6a0*/  MOV R139, R136 ;  /* 0x00000088008b7202 */ /* 0x000fe20000000f00 */
[----:B------:R-:W-:Y:S06]  /*f6b0*/  BRA `(.L_x_5352) ;  /* 0xffffff9000647947 */ /* 0x000fec000383ffff */
.L_x_5205:
        /* <DEDUP_REMOVED lines=8> */
.L_x_5354:
[----:B------:R-:W-:Y:S05]  /*f740*/  BSYNC B0 ;  /* 0x0000000000007941 */ /* 0x000fea0003800000 */
.L_x_5353:
        /* <DEDUP_REMOVED lines=8> */
.L_x_5355:
[----:B------:R-:W-:Y:S02]  /*f7d0*/  MOV R252, R247 ;  /* 0x000000f700fc7202 */ /* 0x000fe40000000f00 */
[----:B------:R-:W-:-:S07]  /*f7e0*/  MOV R138, R136 ;  /* 0x00000088008a7202 */ /* 0x000fce0000000f00 */
[----:B------:R-:W-:Y:S05]  /*f7f0*/  WARPSYNC.COLLECTIVE R139, `(.L_x_5356) ;  /* 0x000000008b087348 */ /* 0x000fea0003c00000 */
[----:B------:R0:W1:Y:S02]  /*f800*/  SHFL.DOWN P2, R136, R252, R251, R226 ;  /* 0x080000fbfc887389 */ /* 0x00006400000400e2 */
[----:B01----:R-:W-:Y:S05]  /*f810*/  ENDCOLLECTIVE ;  /* 0x000000000000791b */ /* 0x003fea0003800000 */
.L_x_5356:
[----:B------:R-:W-:Y:S02]  /*f820*/  MOV R252, R248 ;  /* 0x000000f800fc7202 */ /* 0x000fe40000000f00 */
[----:B------:R-:W-:-:S07]  /*f830*/  MOV R163, R136 ;  /* 0x0000008800a37202 */ /* 0x000fce0000000f00 */
[----:B------:R-:W-:Y:S05]  /*f840*/  WARPSYNC.COLLECTIVE R139, `(.L_x_5357) ;  /* 0x000000008b087348 */ /* 0x000fea0003c00000 */
[----:B------:R0:W1:Y:S02]  /*f850*/  SHFL.DOWN P2, R136, R252, R251, R226 ;  /* 0x080000fbfc887389 */ /* 0x00006400000400e2 */
[----:B01----:R-:W-:Y:S05]  /*f860*/  ENDCOLLECTIVE ;  /* 0x000000000000791b */ /* 0x003fea0003800000 */
.L_x_5357:
[----:B------:R-:W-:Y:S01]  /*f870*/  MOV R139, R136 ;  /* 0x00000088008b7202 */ /* 0x000fe20000000f00 */
[----:B------:R-:W-:Y:S06]  /*f880*/  BRA `(.L_x_5358) ;  /* 0xffffff9000447947 */ /* 0x000fec000383ffff */
.L_x_5208:
        /* <DEDUP_REMOVED lines=8> */
.L_x_5360:
[----:B------:R-:W-:Y:S05]  /*f910*/  BSYNC B0 ;  /* 0x0000000000007941 */ /* 0x000fea0003800000 */
.L_x_5359:
        /* <DEDUP_REMOVED lines=10> */
.L_x_5361:
[----:B------:R-:W-:Y:S02]  /*f9c0*/  MOV R138, R247 ;  /* 0x000000f7008a7202 */ /* 0x000fe40000000f00 */
[----:B------:R-:W-:-:S07]  /*f9d0*/  MOV R234, R226 ;  /* 0x000000e200ea7202 */ /* 0x000fce0000000f00 */
[----:B------:R-:W-:Y:S05]  /*f9e0*/  WARPSYNC.COLLECTIVE R139, `(.L_x_5362) ;  /* 0x000000008b087348 */ /* 0x000fea0003c00000 */
[----:B------:R0:W1:Y:S02]  /*f9f0*/  SHFL.IDX P2, R226, R138, R137, R136 ;  /* 0x000000898ae27389 */ /* 0x0000640000040088 */
[----:B01----:R-:W-:Y:S05]  /*fa00*/  ENDCOLLECTIVE ;  /* 0x000000000000791b */ /* 0x003fea0003800000 */
.L_x_5362:
        /* <DEDUP_REMOVED lines=16> */
.L_x_5363:
[----:B------:R-:W-:Y:S01]  /*fb10*/  MOV R138, R132 ;  /* 0x00000084008a7202 */ /* 0x000fe20000000f00 */
[----:B------:R-:W-:Y:S01]  /*fb20*/  FADD.FTZ R236, R226, R236 ;  /* 0x000000ece2ec7221 */ /* 0x000fe20000010000 */
[----:B------:R-:W-:-:S07]  /*fb30*/  MOV R226, 0x1f ;  /* 0x0000001f00e27802 */ /* 0x000fce0000000f00 */
[----:B------:R-:W-:Y:S05]  /*fb40*/  WARPSYNC.COLLECTIVE R139, `(.L_x_5364) ;  /* 0x000000008b087348 */ /* 0x000fea0003c00000 */
[----:B------:R0:W1:Y:S02]  /*fb50*/  SHFL.DOWN P2, R136, R252, R251, R226 ;  /* 0x080000fbfc887389 */ /* 0x00006400000400e2 */
[----:B01----:R-:W-:Y:S05]  /*fb60*/  ENDCOLLECTIVE ;  /* 0x000000000000791b */ /* 0x003fea0003800000 */
.L_x_5364:
[----:B------:R-:W-:Y:S02]  /*fb70*/  MOV R252, R246 ;  /* 0x000000f600fc7202 */ /* 0x000fe40000000f00 */
[----:B------:R-:W-:-:S07]  /*fb80*/  MOV R245, R136 ;  /* 0x0000008800f57202 */ /* 0x000fce0000000f00 */
[----:B------:R-:W-:Y:S05]  /*fb90*/  WARPSYNC.COLLECTIVE R139, `(.L_x_5365) ;  /* 0x000000008b087348 */ /* 0x000fea0003c00000 */
[----:B------:R0:W1:Y:S02]  /*fba0*/  SHFL.DOWN P2, R136, R252, R251, R226 ;  /* 0x080000fbfc887389 */ /* 0x00006400000400e2 */
[----:B01----:R-:W-:Y:S05]  /*fbb0*/  ENDCOLLECTIVE ;  /* 0x000000000000791b */ /* 0x003fea0003800000 */
.L_x_5365:
[----:B------:R-:W-:Y:S02]  /*fbc0*/  MOV R252, R247 ;  /* 0x000000f700fc7202 */ /* 0x000fe40000000f00 */
[----:B------:R-:W-:-:S07]  /*fbd0*/  MOV R246, R136 ;  /* 0x0000008800f67202 */ /* 0x000fce0000000f00 */
[----:B------:R-:W-:Y:S05]  /*fbe0*/  WARPSYNC.COLLECTIVE R139, `(.L_x_5366) ;  /* 0x000000008b087348 */ /* 0x000fea0003c00000 */
[----:B------:R0:W1:Y:S02]  /*fbf0*/  SHFL.DOWN P2, R136, R252, R251, R226 ;  /* 0x080000fbfc887389 */ /* 0x00006400000400e2 */
[----:B01----:R-:W-:Y:S05]  /*fc00*/  ENDCOLLECTIVE ;  /* 0x000000000000791b */ /* 0x003fea0003800000 */
.L_x_5366:
[----:B------:R-:W-:Y:S02]  /*fc10*/  MOV R252, R248 ;  /* 0x000000f800fc7202 */ /* 0x000fe40000000f00 */
[----:B------:R-:W-:-:S07]  /*fc20*/  MOV R247, R136 ;  /* 0x0000008800f77202 */ /* 0x000fce0000000f00 */
[----:B------:R-:W-:Y:S05]  /*fc30*/  WARPSYNC.COLLECTIVE R139, `(.L_x_5367) ;  /* 0x000000008b087348 */ /* 0x000fea0003c00000 */
[----:B------:R0:W1:Y:S02]  /*fc40*/  SHFL.DOWN P2, R136, R252, R251, R226 ;  /* 0x080000fbfc887389 */ /* 0x00006400000400e2 */
[----:B01----:R-:W-:Y:S05]  /*fc50*/  ENDCOLLECTIVE ;  /* 0x000000000000791b */ /* 0x003fea0003800000 */
.L_x_5367:
[----:B------:R-:W-:Y:S01]  /*fc60*/  MOV R248, R136 ;  /* 0x0000008800f87202 */ /* 0x000fe20000000f00 */
[----:B------:R-:W-:-:S07]  /*fc70*/  HFMA2 R136, -RZ, RZ, 0, 1.847743988037109375e-06 ;  /* 0x0000001fff887431 */ /* 0x000fce00000001ff */
[----:B------:R-:W-:Y:S05]  /*fc80*/  WARPSYNC.COLLECTIVE R139, `(.L_x_5368) ;  /* 0x000000008b087348 */ /* 0x000fea0003c00000 */
[----:B------:R0:W1:Y:S02]  /*fc90*/  SHFL.IDX P2, R226, R138, R137, R136 ;  /* 0x000000898ae27389 */ /* 0x0000640000040088 */
[----:B01----:R-:W-:Y:S05]  /*fca0*/  ENDCOLLECTIVE ;  /* 0x000000000000791b */ /* 0x003fea0003800000 */
.L_x_5368:
[----:B------:R-:W-:Y:S02]  /*fcb0*/  MOV R138, R133 ;  /* 0x00000085008a7202 */ /* 0x000fe40000000f00 */
[----:B------:R-:W-:-:S07]  /*fcc0*/  MOV R132, R226 ;  /* 0x000000e200847202 */ /* 0x000fce0000000f00 */
[----:B------:R-:W-:Y:S05]  /*fcd0*/  WARPSYNC.COLLECTIVE R139, `(.L_x_5369) ;  /* 0x000000008b087348 */ /* 0x000fea0003c00000 */
[----:B------:R0:W1:Y:S02]  /*fce0*/  SHFL.IDX P2, R226, R138, R137, R136 ;  /* 0x000000898ae27389 */ /* 0x0000640000040088 */
[----:B01----:R-:W-:Y:S05]  /*fcf0*/  ENDCOLLECTIVE ;  /* 0x000000000000791b */ /* 0x003fea0003800000 */
.L_x_5369:
[----:B------:R-:W-:Y:S02]  /*fd00*/  MOV R138, R134 ;  /* 0x00000086008a7202 */ /* 0x000fe40000000f00 */
[----:B------:R-:W-:-:S07]  /*fd10*/  MOV R133, R226 ;  /* 0x000000e200857202 */ /* 0x000fce0000000f00 */
[----:B------:R-:W-:Y:S05]  /*fd20*/  WARPSYNC.COLLECTIVE R139, `(.L_x_5370) ;  /* 0x000000008b087348 */ /* 0x000fea0003c00000 */
[----:B------:R0:W1:Y:S02]  /*fd30*/  SHFL.IDX P2, R226, R138, R137, R136 ;  /* 0x000000898ae27389 */ /* 0x0000640000040088 */
[----:B01----:R-:W-:Y:S05]  /*fd40*/  ENDCOLLECTIVE ;  /* 0x000000000000791b */ /* 0x003fea0003800000 */
.L_x_5370:
[----:B------:R-:W-:Y:S02]  /*fd50*/  MOV R138, R135 ;  /* 0x00000087008a7202 */ /* 0x000fe40000000f00 */
[----:B------:R-:W-:-:S07]  /*fd60*/  MOV R134, R226 ;  /* 0x000000e200867202 */ /* 0x000fce0000000f00 */
[----:B------:R-:W-:Y:S05]  /*fd70*/  WARPSYNC.COLLECTIVE R139, `(.L_x_5371) ;  /* 0x000000008b087348 */ /* 0x000fea0003c00000 */
[----:B------:R0:W1:Y:S02]  /*fd80*/  SHFL.IDX P2, R226, R138, R137, R136 ;  /* 0x000000898ae27389 */ /* 0x0000640000040088 */
[----:B01----:R-:W-:Y:S05]  /*fd90*/  ENDCOLLECTIVE ;  /* 0x000000000000791b */ /* 0x003fea0003800000 */
.L_x_5371:
[----:B------:R-:W-:Y:S01]  /*fda0*/  MOV R135, R226 ;  /* 0x000000e200877202 */ /* 0x000fe20000000f00 */
[----:B------:R-:W-:Y:S06]  /*fdb0*/  BRA `(.L_x_5372) ;  /* 0xffffff8c00947947 */ /* 0x000fec000383ffff */
.L_x_5373:
        /* <DEDUP_REMOVED lines=12> */
.L_x_18683:


//--------------------- .text._Z25selective_scan_bwd_kernelI32Selective_Scan_bwd_kernel_traitsILi128ELi16ELb1ELb1ELb1ELb0ELb0EfN3c107complexIfEEEEv12SSMParamsBwd --------------------------
	.section	.text._Z25selective_scan_bwd_kernelI32Selective_Scan_bwd_kernel_traitsILi128ELi16ELb1ELb1ELb1ELb0ELb0EfN3c107complexIfEEEEv12SSMParamsBwd,"ax",@progbits
	.align	128
        .global         _Z25selective_scan_bwd_kernelI32Selective_Scan_bwd_kernel_traitsILi128ELi16ELb1ELb1ELb1ELb0ELb0EfN3c107complexIfEEEEv12SSMParamsBwd
        .type           _Z25selective_scan_bwd_kernelI32Selective_Scan_bwd_kernel_traitsILi128ELi16ELb1ELb1ELb1ELb0ELb0EfN3c107complexIfEEEEv12SSMParamsBwd,@function
        .size           _Z25selective_scan_bwd_kernelI32Selective_Scan_bwd_kernel_traitsILi128ELi16ELb1ELb1ELb1ELb0ELb0EfN3c107complexIfEEEEv12SSMParamsBwd,(.L_x_18684 - _Z25selective_scan_bwd_kernelI32Selective_Scan_bwd_kernel_traitsILi128ELi16ELb1ELb1ELb1ELb0ELb0EfN3c107complexIfEEEEv12SSMParamsBwd)
        .other          _Z25selective_scan_bwd_kernelI32Selective_Scan_bwd_kernel_traitsILi128ELi16ELb1ELb1ELb1ELb0ELb0EfN3c107complexIfEEEEv12SSMParamsBwd,@"STO_CUDA_ENTRY STV_DEFAULT"
_Z25selective_scan_bwd_kernelI32Selective_Scan_bwd_kernel_traitsILi128ELi16ELb1ELb1ELb1ELb0ELb0EfN3c107complexIfEEEEv12SSMParamsBwd:
.text._Z25selective_scan_bwd_kernelI32Selective_Scan_bwd_kernel_traitsILi128ELi16ELb1ELb1ELb1ELb0ELb0EfN3c107complexIfEEEEv12SSMParamsBwd:
        /* <DEDUP_REMOVED lines=70> */
[----:B-----5:R-:W-:-:S06]  /*0460*/  USHF.R.U32.HI UR17, URZ, 0x1, UR31 ;  /* 0x00000001ff117899 */ /* 0x020fcc000801161f */
        /* <DEDUP_REMOVED lines=16> */
[----:B---3--:R-:W-:-:S02]  /*0570*/  UIMAD.WIDE.U32 UR4, UR8, UR28, UR4 ;  /* 0x0000001c080472a5 */ /* 0x008fc4000f8e0004 */
        /* <DEDUP_REMOVED lines=18> */
[----:B--2---:R-:W-:Y:S01]  /*06a0*/  UIMAD UR34, UR37, UR24, URZ ;  /* 0x00000018252272a4 */ /* 0x004fe2000f8e02ff */
[----:B------:R-:W0:Y:S01]  /*06b0*/  LDCU.64 UR22, c[0x0][0x4e0] ;  /* 0x00009c00ff1677ac */ /* 0x000e220008000a00 */
[----:B------:R-:W-:Y:S02]  /*06c0*/  UISETP.NE.AND.EX UP0, UPT, UR41, URZ, UPT, UP0 ;  /* 0x000000ff2900728c */ /* 0x000fe4000bf05300 */
[----:B------:R-:W-:Y:S02]  /*06d0*/  ULEA.HI.X UR13, UR4, UR39, UR13, 0x2, UP1 ;  /* 0x00000027040d7291 */ /* 0x000fe400088f140d */
[----:B------:R-:W-:Y:S02]  /*06e0*/  UIMAD.WIDE.U32 UR4, UR32, UR24, URZ ;  /* 0x00000018200472a5 */ /* 0x000fe4000f8e00ff */
[----:B------:R-:W-:Y:S01]  /*06f0*/  UIMAD UR41, UR32, UR25, UR34 ;  /* 0x00000019202972a4 */ /* 0x000fe2000f8e0222 */
[----:B------:R-:W2:Y:S01]  /*0700*/  LDCU.64 UR24, c[0x0][0x448] ;  /* 0x00008900ff1877ac */ /* 0x000ea20008000a00 */
[----:B---3--:R-:W-:-:S02]  /*0710*/  UIMAD UR36, UR37, UR20, URZ ;  /* 0x00000014252472a4 */ /* 0x008fc4000f8e02ff */
[----:B-----5:R-:W-:Y:S02]  /*0720*/  UIMAD UR34, UR37, UR28, URZ ;  /* 0x0000001c252272a4 */ /* 0x020fe4000f8e02ff */
[----:B------:R-:W-:Y:S02]  /*0730*/  UIMAD UR40, UR32, UR21, UR36 ;  /* 0x00000015202872a4 */ /* 0x000fe4000f8e0224 */
[----:B------:R-:W-:Y:S02]  /*0740*/  UIMAD.WIDE.U32 UR30, UR32, UR28, UR30 ;  /* 0x0000001c201e72a5 */ /* 0x000fe4000f8e001e */
[----:B------:R-:W-:Y:S02]  /*0750*/  ULEA UR36, UR33, 0xfffff000, 0xc ;  /* 0xfffff00021247891 */ /* 0x000fe4000f8e60ff */
[----:B------:R-:W-:Y:S02]  /*0760*/  UIMAD UR39, UR32, UR29, UR34 ;  /* 0x0000001d202772a4 */ /* 0x000fe4000f8e0222 */
[----:B------:R-:W-:-:S02]  /*0770*/  UIMAD.WIDE.U32 UR34, UR32, UR20, UR18 ;  /* 0x00000014202272a5 */ /* 0x000fc4000f8e0012 */
[----:B------:R-:W-:Y:S02]  /*0780*/  UIADD3 UR30, UP1, UPT, UR36, UR30, URZ ;  /* 0x0000001e241e7290 */ /* 0x000fe4000ff3e0ff */
[----:B0-----:R-:W-:Y:S02]  /*0790*/  UIMAD.WIDE.U32 UR18, UR32, UR22, URZ ;  /* 0x00000016201272a5 */ /* 0x001fe4000f8e00ff */
[----:B------:R-:W-:Y:S02]  /*07a0*/  UIMAD UR37, UR37, UR22, URZ ;  /* 0x00000016252572a4 */ /* 0x000fe4000f8e02ff */
[----:B------:R-:W-:Y:S02]  /*07b0*/  USHF.R.S32.HI UR38, URZ, 0x1f, UR36 ;  /* 0x0000001fff267899 */ /* 0x000fe40008011424 */
[----:B------:R-:W-:Y:S01]  /*07c0*/  UIADD3 UR22, UPT, UPT, UR31, UR39, URZ ;  /* 0x000000271f167290 */ /* 0x000fe2000fffe0ff */
[----:B------:R-:W0:Y:S01]  /*07d0*/  LDCU.64 UR20, c[0x0][0x538] ;  /* 0x0000a700ff1477ac */ /* 0x000e220008000a00 */
[----:B--2---:R-:W-:-:S02]  /*07e0*/  ULEA UR24, UP2, UR30, UR24, 0x2 ;  /* 0x000000181e187291 */ /* 0x004fc4000f8410ff */
[----:B------:R-:W-:Y:S02]  /*07f0*/  UIADD3.X UR22, UPT, UPT, UR38, UR22, URZ, UP1, !UPT ;  /* 0x0000001626167290 */ /* 0x000fe40008ffe4ff */
        /* <DEDUP_REMOVED lines=46> */
[----:B------:R-:W-:Y:S02]  /*0ae0*/  LOP3.LUT R2, R3, 0x3e0, RZ, 0xc0, !PT ;  /* 0x000003e003027812 */ /* 0x000fe400078ec0ff */
[----:B------:R-:W-:-:S03]  /*0af0*/  LOP3.LUT R7, R5, R0, RZ, 0xfc, !PT ;  /* 0x0000000005077212 */ /* 0x000fc600078efcff */
[----:B-1----:R2:W-:Y:S04]  /*0b00*/  STL [R1+0xc], R2 ;  /* 0x00000c0201007387 */ /* 0x0025e80000100800 */
.L_x_5472:
[----:B------:R-:W-:Y:S01]  /*0b10*/  BAR.SYNC.DEFER_BLOCKING 0x0 ;  /* 0x0000000000007b1d */ /* 0x000fe20000010000 */
[----:B0-2---:R-:W-:Y:S02]  /*0b20*/  MOV R2, UR10 ;  /* 0x0000000a00027c02 */ /* 0x005fe40008000f00 */
[----:B------:R-:W-:-:S03]  /*0b30*/  MOV R3, UR11 ;  /* 0x0000000b00037c02 */ /* 0x000fc60008000f00 */
[----:B------:R-:W-:Y:S01]  /*0b40*/  IMAD.WIDE.U32 R2, R7, 0x10, R2 ;  /* 0x0000001007027825 */ /* 0x000fe200078e0002 */
[----:B------:R-:W2:Y:S04]  /*0b50*/  LDL R6, [R1+0xc] ;  /* 0x00000c0001067983 */ /* 0x000ea80000100800 */
[----:B------:R-:W3:Y:S04]  /*0b60*/  LDG.E.128 R8, desc[UR26][R2.64] ;  /* 0x0000001a02087981 */ /* 0x000ee8000c1e1d00 */
[----:B------:R-:W4:Y:S04]  /*0b70*/  LDG.E.128 R12, desc[UR26][R2.64+0x200] ;  /* 0x0002001a020c7981 */ /* 0x000f28000c1e1d00 */
[----:B------:R-:W5:Y:S04]  /*0b80*/  LDG.E.128 R16, desc[UR26][R2.64+0x400] ;  /* 0x0004001a02107981 */ /* 0x000f68000c1e1d00 */
[----:B------:R0:W5:Y:S01]  /*0b90*/  LDG.E.128 R20, desc[UR26][R2.64+0x600] ;  /* 0x0006001a02147981 */ /* 0x000162000c1e1d00 */
[----:B------:R-:W1:Y:S01]  /*0ba0*/  S2UR UR24, SR_CgaCtaId ;  /* 0x00000000001879c3 */ /* 0x000e620000008800 */
[----:B------:R-:W-:Y:S01]  /*0bb0*/  UMOV UR8, 0x400 ;  /* 0x0000040000087882 */ /* 0x000fe20000000000 */
[----:B------:R-:W-:Y:S01]  /*0bc0*/  MOV R4, UR9 ;  /* 0x0000000900047c02 */ /* 0x000fe20008000f00 */
[----:B------:R-:W0:Y:S01]  /*0bd0*/  S2R R40, SR_LANEID ;  /* 0x0000000000287919 */ /* 0x000e220000000000 */
[----:B-1----:R-:W-:-:S06]  /*0be0*/  ULEA UR8, UR24, UR8, 0x18 ;  /* 0x0000000818087291 */ /* 0x002fcc000f8ec0ff */
[----:B------:R-:W-:Y:S02]  /*0bf0*/  MOV R172, UR8 ;  /* 0x0000000800ac7c02 */ /* 0x000fe40008000f00 */
[----:B0-----:R-:W-:-:S03]  /*0c00*/  IADD3 R5, PT, PT, R5, R40, RZ ;  /* 0x0000002805057210 */ /* 0x001fc60007ffe0ff */
[----:B------:R-:W0:Y:S01]  /*0c10*/  LDCU UR8, c[0x0][0x38c] ;  /* 0x00007180ff0877ac */ /* 0x000e220008000800 */
[----:B------:R-:W-:Y:S02]  /*0c20*/  LEA R28, R5, R172, 0x4 ;  /* 0x000000ac051c7211 */ /* 0x000fe400078e20ff */
[----:B------:R-:W-:-:S03]  /*0c30*/  MOV R5, UR12 ;  /* 0x0000000c00057c02 */ /* 0x000fc60008000f00 */
[----:B------:R-:W-:Y:S01]  /*0c40*/  STL [R1], R28 ;  /* 0x0000001c01007387 */ /* 0x000fe20000100800 */
[----:B------:R-:W-:Y:S01]  /*0c50*/  IMAD.WIDE.U32 R2, R7, 0x10, R4 ;  /* 0x0000001007027825 */ /* 0x000fe200078e0004 */
[----:B--2---:R-:W-:Y:S02]  /*0c60*/  IADD3 R41, PT, PT, R6, R40, RZ ;  /* 0x0000002806297210 */ /* 0x004fe40007ffe0ff */
[----:B---3--:R1:W-:Y:S02]  /*0c70*/  STS.128 [R28], R8 ;  /* 0x000000081c007388 */ /* 0x0083e40000000c00 */
[----:B------:R-:W-:Y:S02]  /*0c80*/  LEA R250, R41, R172, 0x6 ;  /* 0x000000ac29fa7211 */ /* 0x000fe400078e30ff */
[----:B----4-:R2:W-:Y:S04]  /*0c90*/  STS.128 [R28+0x200], R12 ;  /* 0x0002000c1c007388 */ /* 0x0105e80000000c00 */
[----:B-----5:R3:W-:Y:S04]  /*0ca0*/  STS.128 [R28+0x400], R16 ;  /* 0x000400101c007388 */ /* 0x0207e80000000c00 */
[----:B------:R4:W-:Y:S01]  /*0cb0*/  STS.128 [R28+0x600], R20 ;  /* 0x000600141c007388 */ /* 0x0009e20000000c00 */
[----:B------:R-:W-:-:S03]  /*0cc0*/  NOP ;  /* 0x0000000000007918 */ /* 0x000fc60000000000 */
[----:B------:R-:W-:Y:S04]  /*0cd0*/  LDS.128 R112, [R250] ;  /* 0x00000000fa707984 */ /* 0x000fe80000000c00 */
[----:B------:R-:W-:Y:S04]  /*0ce0*/  LDS.128 R108, [R250+0x10] ;  /* 0x00001000fa6c7984 */ /* 0x000fe80000000c00 */
[----:B------:R-:W-:Y:S04]  /*0cf0*/  LDS.128 R104, [R250+0x20] ;  /* 0x00002000fa687984 */ /* 0x000fe80000000c00 */
[----:B------:R-:W-:Y:S01]  /*0d00*/  LDS.128 R100, [R250+0x30] ;  /* 0x00003000fa647984 */ /* 0x000fe20000000c00 */
[----:B------:R-:W-:Y:S01]  /*0d10*/  BAR.SYNC.DEFER_BLOCKING 0x0 ;  /* 0x0000000000007b1d */ /* 0x000fe20000010000 */
[----:B------:R-:W-:-:S02]  /*0d20*/  MOV R4, UR14 ;  /* 0x0000000e00047c02 */ /* 0x000fc40008000f00 */
[----:B------:R-:W-:-:S03]  /*0d30*/  MOV R5, UR13 ;  /* 0x0000000d00057c02 */ /* 0x000fc60008000f00 */
[----:B------:R-:W5:Y:S04]  /*0d40*/  LDL.LU R6, [R1+0x8] ;  /* 0x0000080001067983 */ /* 0x000f680000300800 */
[----:B-1----:R-:W5:Y:S04]  /*0d50*/  LDG.E.128 R8, desc[UR26][R2.64] ;  /* 0x0000001a02087981 */ /* 0x002f68000c1e1d00 */
[----:B--2---:R-:W2:Y:S04]  /*0d60*/  LDG.E.128 R12, desc[UR26][R2.64+0x200] ;  /* 0x0002001a020c7981 */ /* 0x004ea8000c1e1d00 */
[----:B---3--:R-:W3:Y:S04]  /*0d70*/  LDG.E.128 R16, desc[UR26][R2.64+0x400] ;  /* 0x0004001a02107981 */ /* 0x008ee8000c1e1d00 */
[----:B----4-:R-:W4:Y:S01]  /*0d80*/  LDG.E.128 R20, desc[UR26][R2.64+0x600] ;  /* 0x0006001a02147981 */ /* 0x010f22000c1e1d00 */
[----:B------:R-:W-:-:S03]  /*0d90*/  IMAD.WIDE.U32 R4, R7, 0x10, R4 ;  /* 0x0000001007047825 */ /* 0x000fc600078e0004 */
[----:B-----5:R1:W-:Y:S04]  /*0da0*/  STS.128 [R28], R8 ;  /* 0x000000081c007388 */ /* 0x0203e80000000c00 */
[----:B--2---:R2:W-:Y:S04]  /*0db0*/  STS.128 [R28+0x200], R12 ;  /* 0x0002000c1c007388 */ /* 0x0045e80000000c00 */
[----:B---3--:R3:W-:Y:S04]  /*0dc0*/  STS.128 [R28+0x400], R16 ;  /* 0x000400101c007388 */ /* 0x0087e80000000c00 */
[----:B----4-:R-:W-:Y:S01]  /*0dd0*/  STS.128 [R28+0x600], R20 ;  /* 0x000600141c007388 */ /* 0x010fe20000000c00 */
[----:B------:R-:W-:-:S03]  /*0de0*/  NOP ;  /* 0x0000000000007918 */ /* 0x000fc60000000000 */
[----:B------:R-:W-:Y:S04]  /*0df0*/  LDS.128 R44, [R250] ;  /* 0x00000000fa2c7984 */ /* 0x000fe80000000c00 */
[----:B------:R-:W-:Y:S04]  /*0e00*/  LDS.128 R48, [R250+0x10] ;  /* 0x00001000fa307984 */ /* 0x000fe80000000c00 */
[----:B------:R-:W-:Y:S04]  /*0e10*/  LDS.128 R52, [R250+0x20] ;  /* 0x00002000fa347984 */ /* 0x000fe80000000c00 */
[----:B------:R-:W-:Y:S01]  /*0e20*/  LDS.128 R24, [R250+0x30] ;  /* 0x00003000fa187984 */ /* 0x000fe20000000c00 */
[----:B------:R-:W-:Y:S06]  /*0e30*/  BAR.SYNC.DEFER_BLOCKING 0x0 ;  /* 0x0000000000007b1d */ /* 0x000fec0000010000 */
[----:B------:R-:W4:Y:S04]  /*0e40*/  LDG.E.128 R56, desc[UR26][R4.64] ;  /* 0x0000001a04387981 */ /* 0x000f28000c1e1d00 */
[----:B-1----:R-:W5:Y:S04]  /*0e50*/  LDG.E.128 R8, desc[UR26][R4.64+0x200] ;  /* 0x0002001a04087981 */ /* 0x002f68000c1e1d00 */
[----:B--2---:R-:W2:Y:S04]  /*0e60*/  LDG.E.128 R12, desc[UR26][R4.64+0x400] ;  /* 0x0004001a040c7981 */ /* 0x004ea8000c1e1d00 */
[----:B---3--:R-:W3:Y:S01]  /*0e70*/  LDG.E.128 R16, desc[UR26][R4.64+0x600] ;  /* 0x0006001a04107981 */ /* 0x008ee2000c1e1d00 */
        /* <DEDUP_REMOVED lines=9> */
[----:B----4-:R-:W-:Y:S04]  /*0f10*/  STS.128 [R28], R56 ;  /* 0x000000381c007388 */ /* 0x010fe80000000c00 */
[----:B-----5:R-:W-:Y:S04]  /*0f20*/  STS.128 [R28+0x200], R8 ;  /* 0x000200081c007388 */ /* 0x020fe80000000c00 */
[----:B--2---:R-:W-:Y:S04]  /*0f30*/  STS.128 [R28+0x400], R12 ;  /* 0x0004000c1c007388 */ /* 0x004fe80000000c00 */
[----:B---3--:R-:W-:Y:S01]  /*0f40*/  STS.128 [R28+0x600], R16 ;  /* 0x000600101c007388 */ /* 0x008fe20000000c00 */
[----:B------:R-:W-:-:S03]  /*0f50*/  NOP ;  /* 0x0000000000007918 */ /* 0x000fc60000000000 */
[----:B------:R-:W0:Y:S04]  /*0f60*/  LDS.128 R36, [R250] ;  /* 0x00000000fa247984 */ /* 0x000e280000000c00 */
[----:B------:R-:W1:Y:S04]  /*0f70*/  LDS.128 R32, [R250+0x10] ;  /* 0x00001000fa207984 */ /* 0x000e680000000c00 */
[----:B------:R-:W2:Y:S01]  /*0f80*/  LDS.128 R28, [R250+0x20] ;  /* 0x00002000fa1c7984 */ /* 0x000ea20000000c00 */
[----:B0-----:R-:W-:Y:S01]  /*0f90*/  FFMA.FTZ R2, R112, R36, R6 ;  /* 0x0000002470027223 */ /* 0x001fe20000010006 */
[----:B------:R-:W-:-:S02]  /*0fa0*/  FMUL.FTZ R80, R36, UR6 ;  /* 0x0000000624507c20 */ /* 0x000fc40008410000 */
[----:B------:R-:W0:Y:S01]  /*0fb0*/  LDS.128 R4, [R250+0x30] ;  /* 0x00003000fa047984 */ /* 0x000e220000000c00 */
[----:B------:R-:W-:Y:S01]  /*0fc0*/  FMUL.FTZ R81, R37, UR6 ;  /* 0x0000000625517c20 */ /* 0x000fe20008410000 */
[----:B------:R-:W-:Y:S01]  /*0fd0*/  FFMA.FTZ R3, R113, R37, R2 ;  /* 0x0000002571037223 */ /* 0x000fe20000010002 */
[----:B------:R-:W-:Y:S01]  /*0fe0*/  FMUL.FTZ R82, R38, UR6 ;  /* 0x0000000626527c20 */ /* 0x000fe20008410000 */
[----:B------:R-:W-:Y:S01]  /*0ff0*/  FMUL.FTZ R83, R39, UR6 ;  /* 0x0000000627537c20 */ /* 0x000fe20008410000 */
[----:B-1----:R-:W-:Y:S01]  /*1000*/  FMUL.FTZ R76, R32, UR6 ;  /* 0x00000006204c7c20 */ /* 0x002fe20008410000 */
[----:B------:R-:W-:Y:S01]  /*1010*/  FFMA.FTZ R2, R114, R38, R3 ;  /* 0x0000002672027223 */ /* 0x000fe20000010003 */
[----:B------:R-:W-:Y:S01]  /*1020*/  FMUL.FTZ R77, R33, UR6 ;  /* 0x00000006214d7c20 */ /* 0x000fe20008410000 */
[----:B------:R-:W-:Y:S01]  /*1030*/  FMUL.FTZ R78, R34, UR6 ;  /* 0x00000006224e7c20 */ /* 0x000fe20008410000 */
[----:B------:R-:W-:Y:S01]  /*1040*/  FMUL.FTZ R79, R35, UR6 ;  /* 0x00000006234f7c20 */ /* 0x000fe20008410000 */
[----:B------:R-:W-:Y:S01]  /*1050*/  FFMA.FTZ R3, R115, R39, R2 ;  /* 0x0000002773037223 */ /* 0x000fe20000010002 */
[----:B--2---:R-:W-:Y:S01]  /*1060*/  FMUL.FTZ R72, R28, UR6 ;  /* 0x000000061c487c20 */ /* 0x004fe20008410000 */
        /* <DEDUP_REMOVED lines=9> */
[----:B------:R-:W-:Y:S01]  /*1100*/  FFMA.FTZ R2, R106, R30, R3 ;  /* 0x0000001e6a027223 */ /* 0x000fe20000010003 */
[----:B0-----:R-:W-:Y:S01]  /*1110*/  FMUL.FTZ R68, R4, UR6 ;  /* 0x0000000604447c20 */ /* 0x001fe20008410000 */
[----:B------:R-:W-:Y:S02]  /*1120*/  FMUL.FTZ R69, R5, UR6 ;  /* 0x0000000605457c20 */ /* 0x000fe40008410000 */
[----:B------:R-:W-:Y:S01]  /*1130*/  FFMA.FTZ R3, R107, R31, R2 ;  /* 0x0000001f6b037223 */ /* 0x000fe20000010002 */
[----:B------:R-:W-:Y:S01]  /*1140*/  FMUL.FTZ R70, R6, UR6 ;  /* 0x0000000606467c20 */ /* 0x000fe20008410000 */
[----:B------:R-:W-:Y:S02]  /*1150*/  FMUL.FTZ R71, R7, UR6 ;  /* 0x0000000607477c20 */ /* 0x000fe40008410000 */
[----:B------:R-:W-:-:S04]  /*1160*/  FFMA.FTZ R2, R100, R4, R3 ;  /* 0x0000000464027223 */ /* 0x000fc80000010003 */
[----:B------:R-:W-:-:S04]  /*1170*/  FFMA.FTZ R3, R101, R5, R2 ;  /* 0x0000000565037223 */ /* 0x000fc80000010002 */
[----:B------:R-:W-:-:S04]  /*1180*/  FFMA.FTZ R2, R102, R6, R3 ;  /* 0x0000000666027223 */ /* 0x000fc80000010003 */
[----:B------:R-:W-:-:S05]  /*1190*/  FFMA.FTZ R2, R103, R7, R2 ;  /* 0x0000000767027223 */ /* 0x000fca0000010002 */
[----:B------:R0:W-:Y:S01]  /*11a0*/  STL [R1+0x8], R2 ;  /* 0x0000080201007387 */ /* 0x0001e20000100800 */
[----:B------:R-:W-:Y:S06]  /*11b0*/  BAR.SYNC.DEFER_BLOCKING 0x0 ;  /* 0x0000000000007b1d */ /* 0x000fec0000010000 */
[----:B------:R-:W-:Y:S05]  /*11c0*/  BRA.U !UP0, `(.L_x_5375) ;  /* 0x0000008908e87547 */ /* 0x000fea000b800000 */
[----:B------:R-:W1:Y:S01]  /*11d0*/  S2R R170, SR_TID.X ;  /* 0x0000000000aa7919 */ /* 0x000e620000002100 */
[----:B------:R-:W-:Y:S01]  /*11e0*/  UISETP.NE.AND UP0, UPT, UR19, 0x1, UPT ;  /* 0x000000011300788c */ /* 0x000fe2000bf05270 */
[----:B------:R-:W-:Y:S01]  /*11f0*/  FADD.FTZ R22, R25, UR7 ;  /* 0x0000000719167e21 */ /* 0x000fe20008010000 */
[----:B------:R-:W-:Y:S01]  /*1200*/  FADD.FTZ R25, R28, R28 ;  /* 0x0000001c1c197221 */ /* 0x000fe20000010000 */
[----:B------:R-:W-:Y:S01]  /*1210*/  FADD.FTZ R28, R31, R31 ;  /* 0x0000001f1f1c7221 */ /* 0x000fe20000010000 */
[----:B------:R-:W2:Y:S01]  /*1220*/  S2UR UR8, SR_CTAID.Y ;  /* 0x00000000000879c3 */ /* 0x000ea20000002600 */
[----:B------:R-:W-:Y:S01]  /*1230*/  FADD.FTZ R31, R6, R6 ;  /* 0x00000006061f7221 */ /* 0x000fe20000010000 */
[----:B------:R-:W-:Y:S01]  /*1240*/  PLOP3.LUT P1, PT, PT, PT, UP0, 0x80, 0x8 ;  /* 0x000000000008781c */ /* 0x000fe20003f2f008 */
[----:B------:R-:W2:Y:S01]  /*1250*/  LDCU.64 UR28, c[0x0][0x3a0] ;  /* 0x00007400ff1c77ac */ /* 0x000ea20008000a00 */
[----:B------:R-:W-:Y:S01]  /*1260*/  FADD.FTZ R21, R24, UR7 ;  /* 0x0000000718157e21 */ /* 0x000fe20008010000 */
[----:B------:R-:W-:Y:S01]  /*1270*/  FADD.FTZ R24, R27, UR7 ;  /* 0x000000071b187e21 */ /* 0x000fe20008010000 */
        /* <DEDUP_REMOVED lines=9> */
[----:B------:R-:W-:Y:S01]  /*1310*/  SHF.L.U32 R41, R41, 0x3, RZ ;  /* 0x0000000329297819 */ /* 0x000fe200000006ff */
[----:B------:R-:W-:Y:S01]  /*1320*/  FADD.FTZ R23, R26, UR7 ;  /* 0x000000071a177e21 */ /* 0x000fe20008010000 */
[----:B------:R-:W-:Y:S01]  /*1330*/  FADD.FTZ R26, R29, R29 ;  /* 0x0000001d1d1a7221 */ /* 0x000fe20000010000 */
[----:B------:R-:W-:Y:S01]  /*1340*/  FADD.FTZ R29, R4, R4 ;  /* 0x00000004041d7221 */ /* 0x000fe20000010000 */
[----:B------:R-:W-:Y:S01]  /*1350*/  LEA.HI.SX32 R41, R41, R41, 0x1b ;  /* 0x0000002929297211 */ /* 0x000fe200078fdaff */
[----:B------:R-:W-:-:S02]  /*1360*/  HFMA2 R96, -RZ, RZ, 0, 0 ;  /* 0x00000000ff607431 */ /* 0x000fc400000001ff */
[----:B------:R-:W-:Y:S01]  /*1370*/  FADD.FTZ R9, R44, UR7 ;  /* 0x000000072c097e21 */ /* 0x000fe20008010000 */
[----:B------:R-:W-:Y:S01]  /*1380*/  FADD.FTZ R10, R45, UR7 ;  /* 0x000000072d0a7e21 */ /* 0x000fe20008010000 */
[----:B------:R-:W-:Y:S01]  /*1390*/  FADD.FTZ R11, R46, UR7 ;  /* 0x000000072e0b7e21 */ /* 0x000fe20008010000 */
[----:B--2---:R-:W-:Y:S01]  /*13a0*/  UIMAD.WIDE.U32 UR24, UR8, UR28, URZ ;  /* 0x0000001c081872a5 */ /* 0x004fe2000f8e00ff */
[----:B------:R-:W-:Y:S01]  /*13b0*/  FADD.FTZ R12, R47, UR7 ;  /* 0x000000072f0c7e21 */ /* 0x000fe20008010000 */
[----:B------:R-:W-:Y:S01]  /*13c0*/  FADD.FTZ R13, R48, UR7 ;  /* 0x00000007300d7e21 */ /* 0x000fe20008010000 */
[C---:B-1----:R-:W-:Y:S01]  /*13d0*/  LOP3.LUT R6, R170.reuse, 0x3e0, RZ, 0xc0, !PT ;  /* 0x000003e0aa067812 */ /* 0x042fe200078ec0ff */
[----:B------:R-:W-:Y:S01]  /*13e0*/  FADD.FTZ R14, R49, UR7 ;  /* 0x00000007310e7e21 */ /* 0x000fe20008010000 */
[----:B------:R-:W-:Y:S01]  /*13f0*/  SHF.L.U32 R0, R170, 0x2, RZ ;  /* 0x00000002aa007819 */ /* 0x000fe200000006ff */
[----:B------:R-:W-:Y:S01]  /*1400*/  FADD.FTZ R15, R50, UR7 ;  /* 0x00000007320f7e21 */ /* 0x000fe20008010000 */
[----:B------:R-:W-:Y:S01]  /*1410*/  SHF.L.U32 R4, R170, 0x3, RZ ;  /* 0x00000003aa047819 */ /* 0x000fe200000006ff */
[----:B------:R1:W-:Y:S01]  /*1420*/  STL [R1+0xc], R6 ;  /* 0x00000c0601007387 */ /* 0x0003e20000100800 */
[----:B------:R-:W-:Y:S01]  /*1430*/  LOP3.LUT R0, R0, 0xf80, RZ, 0xc0, !PT ;  /* 0x00000f8000007812 */ /* 0x000fe200078ec0ff */
[----:B------:R-:W-:Y:S01]  /*1440*/  FADD.FTZ R16, R51, UR7 ;  /* 0x0000000733107e21 */ /* 0x000fe20008010000 */
[----:B0-----:R-:W-:Y:S01]  /*1450*/  LOP3.LUT R2, R170, 0x1f, RZ, 0xc0, !PT ;  /* 0x0000001faa027812 */ /* 0x001fe200078ec0ff */
[----:B------:R-:W-:Y:S01]  /*1460*/  FADD.FTZ R17, R52, UR7 ;  /* 0x0000000734117e21 */ /* 0x000fe20008010000 */
[----:B------:R-:W-:Y:S01]  /*1470*/  IADD3 R0, PT, PT, R0, R40, R0 ;  /* 0x0000002800007210 */ /* 0x000fe20007ffe000 */
[----:B------:R-:W-:Y:S01]  /*1480*/  FADD.FTZ R18, R53, UR7 ;  /* 0x0000000735127e21 */ /* 0x000fe20008010000 */
[----:B------:R-:W-:Y:S01]  /*1490*/  FADD.FTZ R19, R54, UR7 ;  /* 0x0000000736137e21 */ /* 0x000fe20008010000 */
[----:B------:R-:W-:Y:S01]  /*14a0*/  FADD.FTZ R20, R55, UR7 ;  /* 0x0000000737147e21 */ /* 0x000fe20008010000 */
[----:B------:R-:W-:Y:S01]  /*14b0*/  IADD3 R3, PT, PT, R0, 0x20, RZ ;  /* 0x0000002000037810 */ /* 0x000fe20007ffe0ff */
[----:B------:R-:W-:Y:S01]  /*14c0*/  FADD.FTZ R179, R36, R36 ;  /* 0x0000002424b37221 */ /* 0x000fe20000010000 */
[----:B------:R-:W-:Y:S01]  /*14d0*/  IADD3 R5, PT, PT, R0, 0x40, RZ ;  /* 0x0000004000057810 */ /* 0x000fe20007ffe0ff */
[----:B------:R-:W-:Y:S01]  /*14e0*/  FADD.FTZ R177, R38, R38 ;  /* 0x0000002626b17221 */ /* 0x000fe20000010000 */
[----:B------:R-:W-:Y:S01]  /*14f0*/  IADD3 R7, PT, PT, R0, 0x60, RZ ;  /* 0x0000006000077810 */ /* 0x000fe20007ffe0ff */
[----:B------:R-:W-:Y:S01]  /*1500*/  FADD.FTZ R173, R34, R34 ;  /* 0x0000002222ad7221 */ /* 0x000fe20000010000 */
[C---:B------:R-:W-:Y:S01]  /*1510*/  IADD3 R33, PT, PT, R0.reuse, 0x80, RZ ;  /* 0x0000008000217810 */ /* 0x040fe20007ffe0ff */
[----:B------:R-:W-:Y:S01]  /*1520*/  UIMAD UR29, UR8, UR29, UR25 ;  /* 0x0000001d081d72a4 */ /* 0x000fe2000f8e0219 */
[C---:B------:R-:W-:Y:S01]  /*1530*/  IADD3 R35, PT, PT, R0.reuse, 0xa0, RZ ;  /* 0x000000a000237810 */ /* 0x040fe20007ffe0ff */
[----:B------:R-:W0:Y:S01]  /*1540*/  LDCU UR44, c[0x0][0x394] ;  /* 0x00007280ff2c77ac */ /* 0x000e220008000800 */
[----:B------:R-:W-:-:S02]  /*1550*/  IADD3 R37, PT, PT, R0, 0xc0, RZ ;  /* 0x000000c000257810 */ /* 0x000fc40007ffe0ff */
[----:B------:R-:W-:Y:S01]  /*1560*/  IADD3 R39, PT, PT, R0, 0xe0, RZ ;  /* 0x000000e000277810 */ /* 0x000fe20007ffe0ff */
[----:B------:R-:W2:Y:S01]  /*1570*/  LDCU UR45, c[0x0][0x38c] ;  /* 0x00007180ff2d77ac */ /* 0x000ea20008000800 */
[-C--:B------:R-:W-:Y:S02]  /*1580*/  LEA.HI.SX32 R3, R3, R0.reuse, 0x1b ;  /* 0x0000000003037211 */ /* 0x080fe400078fdaff */
[-C--:B------:R-:W-:Y:S01]  /*1590*/  LEA.HI.SX32 R5, R5, R0.reuse, 0x1b ;  /* 0x0000000005057211 */ /* 0x080fe200078fdaff */
[----:B------:R-:W3:Y:S01]  /*15a0*/  LDCU.64 UR32, c[0x0][0x3c0] ;  /* 0x00007800ff2077ac */ /* 0x000ee20008000a00 */
[-C--:B------:R-:W-:Y:S02]  /*15b0*/  LEA.HI.SX32 R7, R7, R0.reuse, 0x1b ;  /* 0x0000000007077211 */ /* 0x080fe400078fdaff */
[-C--:B------:R-:W-:Y:S01]  /*15c0*/  LEA.HI.SX32 R241, R33, R0.reuse, 0x1b ;  /* 0x0000000021f17211 */ /* 0x080fe200078fdaff */
[----:B------:R-:W4:Y:S01]  /*15d0*/  LDCU.64 UR34, c[0x0][0x440] ;  /* 0x00008800ff2277ac */ /* 0x000f220008000a00 */
[----:B------:R-:W-:-:S02]  /*15e0*/  LEA.HI.SX32 R35, R35, R0, 0x1b ;  /* 0x0000000023237211 */ /* 0x000fc400078fdaff */
[-C--:B------:R-:W-:Y:S01]  /*15f0*/  LEA.HI.SX32 R37, R37, R0.reuse, 0x1b ;  /* 0x0000000025257211 */ /* 0x080fe200078fdaff */
[----:B------:R-:W0:Y:S01]  /*1600*/  LDCU.64 UR36, c[0x0][0x3a8] ;  /* 0x00007500ff2477ac */ /* 0x000e220008000a00 */
[-C--:B------:R-:W-:Y:S02]  /*1610*/  LEA.HI.SX32 R39, R39, R0.reuse, 0x1b ;  /* 0x0000000027277211 */ /* 0x080fe400078fdaff */
[----:B------:R-:W-:Y:S01]  /*1620*/  LEA.HI.SX32 R249, R0, R0, 0x1b ;  /* 0x0000000000f97211 */ /* 0x000fe200078fdaff */
[----:B------:R-:W0:Y:S01]  /*1630*/  LDCU.64 UR38, c[0x0][0x3e0] ;  /* 0x00007c00ff2677ac */ /* 0x000e220008000a00 */
[C---:B------:R-:W-:Y:S02]  /*1640*/  ISETP.NE.AND P2, PT, R170.reuse, 0x7f, PT ;  /* 0x0000007faa00780c */ /* 0x040fe40003f45270 */
[C---:B------:R-:W-:Y:S01]  /*1650*/  ISETP.NE.AND P0, PT, R170.reuse, RZ, PT ;  /* 0x000000ffaa00720c */ /* 0x040fe20003f05270 */
[----:B------:R-:W0:Y:S01]  /*1660*/  LDCU.64 UR40, c[0x0][0x4d0] ;  /* 0x00009a00ff2877ac */ /* 0x000e220008000a00 */
[----:B------:R-:W-:-:S02]  /*1670*/  IADD3 R149, PT, PT, R170, 0x200, RZ ;  /* 0x00000200aa957810 */ /* 0x000fc40007ffe0ff */
[-C--:B------:R-:W-:Y:S01]  /*1680*/  LEA R33, R41, R172.reuse, 0x4 ;  /* 0x000000ac29217211 */ /* 0x080fe200078e20ff */
[----:B------:R-:W0:Y:S01]  /*1690*/  LDCU.64 UR42, c[0x0][0x4f0] ;  /* 0x00009e00ff2a77ac */ /* 0x000e220008000a00 */
[----:B------:R-:W-:Y:S02]  /*16a0*/  LOP3.LUT R0, R2, 0x1f00, R4, 0xf8, !PT ;  /* 0x00001f0002007812 */ /* 0x000fe400078ef804 */
[-C--:B------:R-:W-:Y:S01]  /*16b0*/  LEA R249, R249, R172.reuse, 0x4 ;  /* 0x000000acf9f97211 */ /* 0x080fe200078e20ff */
[----:B------:R-:W-:Y:S01]  /*16c0*/  UMOV UR8, URZ ;  /* 0x000000ff00087c82 */ /* 0x000fe20008000000 */
[-C--:B------:R-:W-:Y:S02]  /*16d0*/  LEA R244, R3, R172.reuse, 0x4 ;  /* 0x000000ac03f47211 */ /* 0x080fe400078e20ff */
[-C--:B------:R-:W-:Y:S02]  /*16e0*/  LEA R243, R5, R172.reuse, 0x4 ;  /* 0x000000ac05f37211 */ /* 0x080fe400078e20ff */
[----:B------:R-:W-:-:S02]  /*16f0*/  LEA R242, R7, R172, 0x4 ;  /* 0x000000ac07f27211 */ /* 0x000fc400078e20ff */
[-C--:B------:R-:W-:Y:S02]  /*1700*/  LEA R241, R241, R172.reuse, 0x4 ;  /* 0x000000acf1f17211 */ /* 0x080fe400078e20ff */
[-C--:B------:R-:W-:Y:S02]  /*1710*/  LEA R240, R35, R172.reuse, 0x4 ;  /* 0x000000ac23f07211 */ /* 0x080fe400078e20ff */
[-C--:B------:R-:W-:Y:S02]  /*1720*/  LEA R239, R37, R172.reuse, 0x4 ;  /* 0x000000ac25ef7211 */ /* 0x080fe400078e20ff */
[----:B-1234-:R-:W-:-:S07]  /*1730*/  LEA R238, R39, R172, 0x4 ;  /* 0x000000ac27ee7211 */ /* 0x01efce00078e20ff */
.L_x_5471:
[----:B------:R-:W-:Y:S01]  /*1740*/  UIMAD.WIDE.U32 UR30, UR8, UR32, URZ ;  /* 0x00000020081e72a5 */ /* 0x000fe2000f8e00ff */
[C---:B0-----:R-:W-:Y:S02]  /*1750*/  SHF.L.U32 R2, R170.reuse, 0x3, RZ ;  /* 0x00000003aa027819 */ /* 0x041fe400000006ff */
[----:B-1----:R-:W-:Y:S01]  /*1760*/  LOP3.LUT R0, R170, 0x1f, RZ, 0xc0, !PT ;  /* 0x0000001faa007812 */ /* 0x002fe200078ec0ff */
[----:B------:R-:W-:Y:S02]  /*1770*/  UIMAD UR28, UR8, UR33, UR31 ;  /* 0x00000021081c72a4 */ /* 0x000fe4000f8e021f */
[----:B------:R-:W-:Y:S01]  /*1780*/  ULEA UR31, UP0, UR30, UR21, 0x2 ;  /* 0x000000151e1f7291 */ /* 0x000fe2000f8010ff */
[----:B------:R-:W-:-:S03]  /*1790*/  LOP3.LUT R0, R0, 0x1f00, R2, 0xf8, !PT ;  /* 0x00001f0000007812 */ /* 0x000fc600078ef802 */
[----:B------:R-:W-:Y:S02]  /*17a0*/  ULEA.HI.X UR30, UR30, UR20, UR28, 0x2, UP0 ;  /* 0x000000141e1e7291 */ /* 0x000fe400080f141c */
[----:B------:R-:W-:-:S04]  /*17b0*/  MOV R34, UR31 ;  /* 0x0000001f00227c02 */ /* 0x000fc80008000f00 */
[----:B------:R-:W-:-:S03]  /*17c0*/  MOV R35, UR30 ;  /* 0x0000001e00237c02 */ /* 0x000fc60008000f00 */
[----:B------:R-:W-:-:S05]  /*17d0*/  IMAD.WIDE.U32 R34, R0, 0x10, R34 ;  /* 0x0000001000227825 */ /* 0x000fca00078e0022 */
[----:B--2---:R-:W2:Y:S04]  /*17e0*/  LDG.E.128 R4, desc[UR26][R34.64] ;  /* 0x0000001a22047981 */ /* 0x004ea8000c1e1d00 */
[----:B---3--:R-:W3:Y:S04]  /*17f0*/  LDG.E.128 R36, desc[UR26][R34.64+0x200] ;  /* 0x0002001a22247981 */ /* 0x008ee8000c1e1d00 */
[----:B------:R-:W4:Y:S04]  /*1800*/  LDG.E.128 R40, desc[UR26][R34.64+0x400] ;  /* 0x0004001a22287981 */ /* 0x000f28000c1e1d00 */
[----:B------:R-:W5:Y:S04]  /*1810*/  LDG.E.128 R44, desc[UR26][R34.64+0x600] ;  /* 0x0006001a222c7981 */ /* 0x000f68000c1e1d00 */
[----:B------:R-:W5:Y:S04]  /*1820*/  LDG.E.128 R48, desc[UR26][R34.64+0x800] ;  /* 0x0008001a22307981 */ /* 0x000f68000c1e1d00 */
[----:B------:R-:W5:Y:S04]  /*1830*/  LDG.E.128 R52, desc[UR26][R34.64+0xa00] ;  /* 0x000a001a22347981 */ /* 0x000f68000c1e1d00 */
[----:B------:R-:W5:Y:S04]  /*1840*/  LDG.E.128 R56, desc[UR26][R34.64+0xc00] ;  /* 0x000c001a22387981 */ /* 0x000f68000c1e1d00 */
[----:B------:R1:W5:Y:S01]  /*1850*/  LDG.E.128 R60, desc[UR26][R34.64+0xe00] ;  /* 0x000e001a223c7981 */ /* 0x000362000c1e1d00 */
[----:B------:R-:W-:-:S02]  /*1860*/  UMOV UR28, UR24 ;  /* 0x00000018001c7c82 */ /* 0x000fc40008000000 */
[----:B0-----:R-:W-:-:S04]  /*1870*/  UIMAD.WIDE.U32 UR30, UR8, UR36, UR28 ;  /* 0x00000024081e72a5 */ /* 0x001fc8000f8e001c */
[----:B------:R-:W-:Y:S02]  /*1880*/  UIMAD UR28, UR8, UR37, UR31 ;  /* 0x00000025081c72a4 */ /* 0x000fe4000f8e021f */
[----:B------:R-:W-:-:S04]  /*1890*/  ULEA UR31, UP0, UR30, UR34, 0x3 ;  /* 0x000000221e1f7291 */ /* 0x000fc8000f8018ff */
[----:B------:R-:W-:Y:S02]  /*18a0*/  ULEA.HI.X UR30, UR30, UR35, UR28, 0x3, UP0 ;  /* 0x000000231e1e7291 */ /* 0x000fe400080f1c1c */
[----:B------:R-:W-:-:S04]  /*18b0*/  MOV R2, UR31 ;  /* 0x0000001f00027c02 */ /* 0x000fc80008000f00 */
[----:B------:R-:W-:-:S06]  /*18c0*/  MOV R3, UR30 ;  /* 0x0000001e00037c02 */ /* 0x000fcc0008000f00 */
[----:B------:R-:W5:Y:S01]  /*18d0*/  LDG.E.64 R2, desc[UR26][R2.64] ;  /* 0x0000001a02027981 */ /* 0x000f62000c1e1b00 */
[----:B------:R-:W-:-:S04]  /*18e0*/  UIMAD.WIDE.U32 UR30, UR8, UR38, URZ ;  /* 0x00000026081e72a5 */ /* 0x000fc8000f8e00ff */
[----:B------:R-:W-:Y:S02]  /*18f0*/  UIMAD UR28, UR8, UR39, UR31 ;  /* 0x00000027081c72a4 */ /* 0x000fe4000f8e021f */
[----:B------:R-:W-:-:S04]  /*1900*/  ULEA UR31, UP0, UR30, UR22, 0x2 ;  /* 0x000000161e1f7291 */ /* 0x000fc8000f8010ff */
[----:B------:R-:W-:Y:S02]  /*1910*/  ULEA.HI.X UR30, UR30, UR23, UR28, 0x2, UP0 ;  /* 0x000000171e1e7291 */ /* 0x000fe400080f141c */
[----:B-1----:R-:W-:-:S04]  /*1920*/  MOV R34, UR31 ;  /* 0x0000001f00227c02 */ /* 0x002fc80008000f00 */
[----:B------:R-:W-:-:S03]  /*1930*/  MOV R35, UR30 ;  /* 0x0000001e00237c02 */ /* 0x000fc60008000f00 */
[----:B------:R-:W-:Y:S01]  /*1940*/  IMAD.WIDE.U32 R34, R0, 0x10, R34 ;  /* 0x0000001000227825 */ /* 0x000fe200078e0022 */
[----:B--2---:R0:W-:Y:S04]  /*1950*/  STS.128 [R249], R4 ;  /* 0x00000004f9007388 */ /* 0x0041e80000000c00 */
[----:B---3--:R1:W-:Y:S04]  /*1960*/  STS.128 [R244+0x200], R36 ;  /* 0x00020024f4007388 */ /* 0x0083e80000000c00 */
[----:B----4-:R2:W-:Y:S04]  /*1970*/  STS.128 [R243+0x400], R40 ;  /* 0x00040028f3007388 */ /* 0x0105e80000000c00 */
[----:B-----5:R3:W-:Y:S04]  /*1980*/  STS.128 [R242+0x600], R44 ;  /* 0x0006002cf2007388 */ /* 0x0207e80000000c00 */
[----:B------:R-:W-:Y:S04]  /*1990*/  STS.128 [R241+0x800], R48 ;  /* 0x00080030f1007388 */ /* 0x000fe80000000c00 */
[----:B------:R-:W-:Y:S04]  /*19a0*/  STS.128 [R240+0xa00], R52 ;  /* 0x000a0034f0007388 */ /* 0x000fe80000000c00 */
[----:B------:R-:W-:Y:S04]  /*19b0*/  STS.128 [R239+0xc00], R56 ;  /* 0x000c0038ef007388 */ /* 0x000fe80000000c00 */
[----:B------:R-:W-:Y:S01]  /*19c0*/  STS.128 [R238+0xe00], R60 ;  /* 0x000e003cee007388 */ /* 0x000fe20000000c00 */
[----:B------:R-:W-:-:S03]  /*19d0*/  NOP ;  /* 0x0000000000007918 */ /* 0x000fc60000000000 */
[----:B------:R-:W4:Y:S04]  /*19e0*/  LDG.E.128 R116, desc[UR26][R34.64] ;  /* 0x0000001a22747981 */ /* 0x000f28000c1e1d00 */
[----:B------:R-:W5:Y:S04]  /*19f0*/  LDG.E.128 R120, desc[UR26][R34.64+0x200] ;  /* 0x0002001a22787981 */ /* 0x000f68000c1e1d00 */
[----:B------:R-:W5:Y:S04]  /*1a00*/  LDG.E.128 R124, desc[UR26][R34.64+0x400] ;  /* 0x0004001a227c7981 */ /* 0x000f68000c1e1d00 */
[----:B------:R-:W5:Y:S04]  /*1a10*/  LDG.E.128 R128, desc[UR26][R34.64+0x600] ;  /* 0x0006001a22807981 */ /* 0x000f68000c1e1d00 */
[----:B------:R-:W5:Y:S04]  /*1a20*/  LDG.E.128 R132, desc[UR26][R34.64+0x800] ;  /* 0x0008001a22847981 */ /* 0x000f68000c1e1d00 */
[----:B------:R-:W5:Y:S04]  /*1a30*/  LDG.E.128 R136, desc[UR26][R34.64+0xa00] ;  /* 0x000a001a22887981 */ /* 0x000f68000c1e1d00 */
[----:B------:R-:W5:Y:S04]  /*1a40*/  LDG.E.128 R140, desc[UR26][R34.64+0xc00] ;  /* 0x000c001a228c7981 */ /* 0x000f68000c1e1d00 */
[----:B------:R3:W5:Y:S01]  /*1a50*/  LDG.E.128 R144, desc[UR26][R34.64+0xe00] ;  /* 0x000e001a22907981 */ /* 0x000762000c1e1d00 */
[----:B------:R-:W-:Y:S01]  /*1a60*/  R2UR UR31, R3 ;  /* 0x00000000031f72ca */ /* 0x000fe200000e0000 */
[----:B------:R-:W-:Y:S01]  /*1a70*/  USHF.L.U32 UR30, UR19, 0x8, URZ ;  /* 0x00000008131e7899 */ /* 0x000fe200080006ff */
[----:B------:R-:W-:Y:S01]  /*1a80*/  R2UR UR46, R2 ;  /* 0x00000000022e72ca */ /* 0x000fe200000e0000 */
[----:B------:R-:W-:Y:S01]  /*1a90*/  LDS.128 R64, [R33] ;  /* 0x0000000021407984 */ /* 0x000fe20000000c00 */
[----:B------:R-:W-:Y:S01]  /*1aa0*/  ISETP.NE.AND P2, PT, R170, 0x7f, PT ;  /* 0x0000007faa00780c */ /* 0x000fe20003f45270 */
[----:B------:R-:W-:Y:S01]  /*1ab0*/  UIADD3 UR28, UPT, UPT, UR30, -0x100, URZ ;  /* 0xffffff001e1c7890 */ /* 0x000fe2000fffe0ff */
[----:B------:R-:W-:Y:S01]  /*1ac0*/  BSSY.RECONVERGENT B0, `(.L_x_5376) ;  /* 0x00000d0000007945 */ /* 0x000fe20003800200 */
[----:B------:R-:W-:Y:S02]  /*1ad0*/  LDS.128 R60, [R33+0x10] ;  /* 0x00001000213c7984 */ /* 0x000fe40000000c00 */
[----:B------:R-:W-:-:S02]  /*1ae0*/  ULOP3.LUT UR28, UR28, 0x100, URZ, 0xc0, !UPT ;  /* 0x000001001c1c7892 */ /* 0x000fc4000f8ec0ff */
[----:B------:R-:W-:Y:S02]  /*1af0*/  LDS.128 R56, [R33+0x20] ;  /* 0x0000200021387984 */ /* 0x000fe40000000c00 */
[----:B------:R-:W-:Y:S01]  /*1b00*/  FMUL.FTZ R0, R10, UR31 ;  /* 0x0000001f0a007c20 */ /* 0x000fe20008410000 */
[----:B------:R-:W-:Y:S01]  /*1b10*/  UIADD3 UR28, UPT, UPT, UR28, UR8, URZ ;  /* 0x000000081c1c7290 */ /* 0x000fe2000fffe0ff */
[----:B------:R-:W-:Y:S01]  /*1b20*/  MOV R160, UR46 ;  /* 0x0000002e00a07c02 */ /* 0x000fe20008000f00 */
[----:B------:R-:W-:Y:S01]  /*1b30*/  LDS.128 R52, [R33+0x30] ;  /* 0x0000300021347984 */ /* 0x000fe20000000c00 */
[----:B0-----:R-:W-:Y:S01]  /*1b40*/  FMUL.RZ R4, R0, 0.15915493667125701904 ;  /* 0x3e22f98300047820 */ /* 0x001fe2000040c000 */
[----:B------:R-:W-:Y:S01]  /*1b50*/  FMUL.FTZ R0, R11, UR31 ;  /* 0x0000001f0b007c20 */ /* 0x000fe20008410000 */
[----:B------:R-:W-:Y:S01]  /*1b60*/  FMUL.FTZ R180, R9, UR31 ;  /* 0x0000001f09b47c20 */ /* 0x000fe20008410000 */
[----:B------:R-:W-:Y:S01]  /*1b70*/  FMUL.FTZ R160, R160, 1.4426950216293334961 ;  /* 0x3fb8aa3ba0a07820 */ /* 0x000fe20000410000 */
[----:B------:R-:W-:Y:S01]  /*1b80*/  MUFU.SIN R7, R4 ;  /* 0x0000000400077308 */ /* 0x000fe20000000400 */
[----:B------:R-:W-:Y:S01]  /*1b90*/  FMUL.RZ R6, R0, 0.15915493667125701904 ;  /* 0x3e22f98300067820 */ /* 0x000fe2000040c000 */
[----:B------:R-:W-:Y:S01]  /*1ba0*/  FMUL.FTZ R0, R12, UR31 ;  /* 0x0000001f0c007c20 */ /* 0x000fe20008410000 */
[-C--:B------:R-:W-:Y:S01]  /*1bb0*/  FMUL.FTZ R2, R11, R160.reuse ;  /* 0x000000a00b027220 */ /* 0x080fe20000410000 */
[CC--:B-1----:R-:W-:Y:S01]  /*1bc0*/  FMUL.FTZ R38, R13.reuse, R160.reuse ;  /* 0x000000a00d267220 */ /* 0x0c2fe20000410000 */
[-C--:B--2---:R-:W-:Y:S01]  /*1bd0*/  FMUL.FTZ R40, R14, R160.reuse ;  /* 0x000000a00e287220 */ /* 0x084fe20000410000 */
[----:B------:R-:W-:Y:S01]  /*1be0*/  FMUL.RZ R8, R0, 0.15915493667125701904 ;  /* 0x3e22f98300087820 */ /* 0x000fe2000040c000 */
[----:B------:R-:W-:Y:S01]  /*1bf0*/  FMUL.FTZ R0, R13, UR31 ;  /* 0x0000001f0d007c20 */ /* 0x000fe20008410000 */
[----:B------:R0:W-:Y:S01]  /*1c00*/  MUFU.COS R3, R4 ;  /* 0x0000000400037308 */ /* 0x0001e20000000000 */
[-C--:B------:R-:W-:Y:S01]  /*1c10*/  FMUL.FTZ R184, R16, R160.reuse ;  /* 0x000000a010b87220 */ /* 0x080fe20000410000 */
[-C--:B------:R-:W-:Y:S01]  /*1c20*/  FMUL.FTZ R185, R17, R160.reuse ;  /* 0x000000a011b97220 */ /* 0x080fe20000410000 */
[----:B------:R-:W-:Y:S01]  /*1c30*/  FMUL.RZ R36, R0, 0.15915493667125701904 ;  /* 0x3e22f98300247820 */ /* 0x000fe2000040c000 */
[----:B------:R-:W-:Y:S01]  /*1c40*/  FMUL.FTZ R0, R14, UR31 ;  /* 0x0000001f0e007c20 */ /* 0x000fe20008410000 */
[----:B------:R-:W-:Y:S01]  /*1c50*/  LDS.128 R48, [R33+0x40] ;  /* 0x0000400021307984 */ /* 0x000fe20000000c00 */
[----:B------:R-:W-:Y:S01]  /*1c60*/  FMUL.RZ R180, R180, 0.15915493667125701904 ;  /* 0x3e22f983b4b47820 */ /* 0x000fe2000040c000 */
[-C--:B------:R-:W-:Y:S01]  /*1c70*/  FMUL.FTZ R186, R18, R160.reuse ;  /* 0x000000a012ba7220 */ /* 0x080fe20000410000 */
[----:B------:R-:W1:Y:S01]  /*1c80*/  MUFU.SIN R5, R6 ;  /* 0x0000000600057308 */ /* 0x000e620000000400 */
[----:B0-----:R-:W-:Y:S01]  /*1c90*/  FMUL.RZ R4, R0, 0.15915493667125701904 ;  /* 0x3e22f98300047820 */ /* 0x001fe2000040c000 */
[----:B------:R-:W-:Y:S01]  /*1ca0*/  FMUL.FTZ R0, R15, UR31 ;  /* 0x0000001f0f007c20 */ /* 0x000fe20008410000 */
[-C--:B------:R-:W-:Y:S01]  /*1cb0*/  FMUL.FTZ R187, R19, R160.reuse ;  /* 0x000000a013bb7220 */ /* 0x080fe20000410000 */
[-C--:B------:R-:W-:Y:S01]  /*1cc0*/  FMUL.FTZ R188, R20, R160.reuse ;  /* 0x000000a014bc7220 */ /* 0x080fe20000410000 */
[----:B------:R-:W-:-:S03]  /*1cd0*/  FMUL.FTZ R189, R21, R160 ;  /* 0x000000a015bd7220 */ /* 0x000fc60000410000 */
[----:B------:R0:W-:Y:S08]  /*1ce0*/  MUFU.COS R37, R6 ;  /* 0x0000000600257308 */ /* 0x0001f00000000000 */
[----:B------:R-:W-:Y:S01]  /*1cf0*/  MUFU.SIN R39, R8 ;  /* 0x0000000800277308 */ /* 0x000fe20000000400 */
[----:B0-----:R-:W-:Y:S01]  /*1d00*/  FMUL.RZ R6, R0, 0.15915493667125701904 ;  /* 0x3e22f98300067820 */ /* 0x001fe2000040c000 */
[----:B------:R-:W-:-:S06]  /*1d10*/  FMUL.FTZ R0, R16, UR31 ;  /* 0x0000001f10007c20 */ /* 0x000fcc0008410000 */
[----:B------:R0:W2:Y:S08]  /*1d20*/  MUFU.COS R41, R8 ;  /* 0x0000000800297308 */ /* 0x0000b00000000000 */
[----:B------:R-:W-:Y:S01]  /*1d30*/  MUFU.SIN R43, R36 ;  /* 0x00000024002b7308 */ /* 0x000fe20000000400 */
[----:B0-----:R-:W-:Y:S01]  /*1d40*/  FMUL.RZ R8, R0, 0.15915493667125701904 ;  /* 0x3e22f98300087820 */ /* 0x001fe2000040c000 */
[----:B------:R-:W-:-:S06]  /*1d50*/  FMUL.FTZ R0, R17, UR31 ;  /* 0x0000001f11007c20 */ /* 0x000fcc0008410000 */
[----:B---3--:R0:W3:Y:S08]  /*1d60*/  MUFU.COS R45, R36 ;  /* 0x00000024002d7308 */ /* 0x0080f00000000000 */
[----:B------:R-:W-:Y:S01]  /*1d70*/  MUFU.SIN R35, R4 ;  /* 0x0000000400237308 */ /* 0x000fe20000000400 */
[----:B0-----:R-:W-:Y:S01]  /*1d80*/  FMUL.RZ R36, R0, 0.15915493667125701904 ;  /* 0x3e22f98300247820 */ /* 0x001fe2000040c000 */
[----:B------:R-:W-:-:S06]  /*1d90*/  FMUL.FTZ R0, R18, UR31 ;  /* 0x0000001f12007c20 */ /* 0x000fcc0008410000 */
[----:B------:R0:W3:Y:S08]  /*1da0*/  MUFU.COS R34, R4 ;  /* 0x0000000400227308 */ /* 0x0000f00000000000 */
[----:B------:R-:W-:Y:S01]  /*1db0*/  MUFU.SIN R182, R6 ;  /* 0x0000000600b67308 */ /* 0x000fe20000000400 */
[----:B0-----:R-:W-:Y:S01]  /*1dc0*/  FMUL.RZ R4, R0, 0.15915493667125701904 ;  /* 0x3e22f98300047820 */ /* 0x001fe2000040c000 */
[----:B------:R-:W-:-:S06]  /*1dd0*/  FMUL.FTZ R0, R19, UR31 ;  /* 0x0000001f13007c20 */ /* 0x000fcc0008410000 */
[----:B------:R0:W4:Y:S08]  /*1de0*/  MUFU.COS R148, R6 ;  /* 0x0000000600947308 */ /* 0x0001300000000000 */
[----:B------:R-:W-:Y:S01]  /*1df0*/  MUFU.SIN R151, R8 ;  /* 0x0000000800977308 */ /* 0x000fe20000000400 */
[----:B0-----:R-:W-:Y:S01]  /*1e00*/  FMUL.RZ R6, R0, 0.15915493667125701904 ;  /* 0x3e22f98300067820 */ /* 0x001fe2000040c000 */
[----:B------:R-:W-:-:S06]  /*1e10*/  FMUL.FTZ R0, R20, UR31 ;  /* 0x0000001f14007c20 */ /* 0x000fcc0008410000 */
[----:B------:R0:W5:Y:S08]  /*1e20*/  MUFU.COS R150, R8 ;  /* 0x0000000800967308 */ /* 0x0001700000000000 */
        /* <DEDUP_REMOVED lines=16> */
[----:B------:R-:W1:Y:S01]  /*1f30*/  MUFU.EX2 R2, R2 ;  /* 0x0000000200027308 */ /* 0x000e620000000800 */
[----:B0-----:R-:W-:Y:S01]  /*1f40*/  FMUL.RZ R8, R0, 0.15915493667125701904 ;  /* 0x3e22f98300087820 */ /* 0x001fe2000040c000 */
[----:B------:R-:W-:-:S02]  /*1f50*/  FMUL.FTZ R0, R10, R160 ;  /* 0x000000a00a007220 */ /* 0x000fc40000410000 */
[----:B------:R-:W-:Y:S08]  /*1f60*/  MUFU.SIN R165, R4 ;  /* 0x0000000400a57308 */ /* 0x000ff00000000400 */
[----:B------:R0:W-:Y:S01]  /*1f70*/  MUFU.COS R164, R4 ;  /* 0x0000000400a47308 */ /* 0x0001e20000000000 */
[----:B-1----:R-:W-:-:S07]  /*1f80*/  FMUL.FTZ R5, R2, R5 ;  /* 0x0000000502057220 */ /* 0x002fce0000410000 */
[----:B------:R-:W-:Y:S01]  /*1f90*/  MUFU.SIN R163, R36 ;  /* 0x0000002400a37308 */ /* 0x000fe20000000400 */
[----:B0-----:R-:W-:-:S07]  /*1fa0*/  FMUL.FTZ R4, R12, R160 ;  /* 0x000000a00c047220 */ /* 0x001fce0000410000 */
[----:B------:R0:W1:Y:S08]  /*1fb0*/  MUFU.COS R162, R36 ;  /* 0x0000002400a27308 */ /* 0x0000700000000000 */
[----:B------:R-:W2:Y:S04]  /*1fc0*/  MUFU.EX2 R0, R0 ;  /* 0x0000000000007308 */ /* 0x000ea80000000800 */
[----:B0-----:R-:W0:Y:S04]  /*1fd0*/  MUFU.EX2 R36, R4 ;  /* 0x0000000400247308 */ /* 0x001e280000000800 */
[----:B------:R-:W3:Y:S04]  /*1fe0*/  MUFU.EX2 R38, R38 ;  /* 0x0000002600267308 */ /* 0x000ee80000000800 */
[----:B------:R-:W-:Y:S01]  /*1ff0*/  MUFU.SIN R167, R6 ;  /* 0x0000000600a77308 */ /* 0x000fe20000000400 */
[----:B--2---:R-:W-:Y:S01]  /*2000*/  FMUL.FTZ R7, R0, R7 ;  /* 0x0000000700077220 */ /* 0x004fe20000410000 */
[----:B0-----:R-:W-:-:S06]  /*2010*/  FMUL.FTZ R4, R36, R41 ;  /* 0x0000002924047220 */ /* 0x001fcc0000410000 */
[----:B------:R0:W2:Y:S08]  /*2020*/  MUFU.COS R166, R6 ;  /* 0x0000000600a67308 */ /* 0x0000b00000000000 */
[----:B------:R-:W-:Y:S01]  /*2030*/  MUFU.SIN R169, R8 ;  /* 0x0000000800a97308 */ /* 0x000fe20000000400 */
[----:B0-----:R-:W-:-:S04]  /*2040*/  MOV R6, UR28 ;  /* 0x0000001c00067c02 */ /* 0x001fc80008000f00 */
[----:B------:R-:W-:Y:S01]  /*2050*/  SEL R181, R6, R149, !P0 ;  /* 0x0000009506b57207 */ /* 0x000fe20004000000 */
[----:B------:R-:W-:Y:S01]  /*2060*/  FMUL.FTZ R6, R2, R37 ;  /* 0x0000002502067220 */ /* 0x000fe20000410000 */
[----:B------:R-:W-:Y:S01]  /*2070*/  FMUL.FTZ R37, R15, R160 ;  /* 0x000000a00f257220 */ /* 0x000fe20000410000 */
[----:B------:R0:W2:Y:S01]  /*2080*/  MUFU.COS R168, R8 ;  /* 0x0000000800a87308 */ /* 0x0000a20000000000 */
[----:B---3--:R-:W-:Y:S02]  /*2090*/  FMUL.FTZ R2, R38, R45 ;  /* 0x0000002d26027220 */ /* 0x008fe40000410000 */
[----:B------:R-:W-:Y:S05]  /*20a0*/  LDS.128 R44, [R33+0x50] ;  /* 0x00005000212c7984 */ /* 0x000fea0000000c00 */
[----:B------:R3:W1:Y:S01]  /*20b0*/  MUFU.EX2 R149, R40 ;  /* 0x0000002800957308 */ /* 0x0006620000000800 */
[----:B0-----:R-:W-:Y:S01]  /*20c0*/  FMUL.FTZ R8, R0, R3 ;  /* 0x0000000300087220 */ /* 0x001fe20000410000 */
[----:B------:R-:W-:Y:S01]  /*20d0*/  FMUL.FTZ R3, R36, R39 ;  /* 0x0000002724037220 */ /* 0x000fe20000410000 */
[----:B------:R-:W-:Y:S01]  /*20e0*/  FMUL.FTZ R0, R38, R43 ;  /* 0x0000002b26007220 */ /* 0x000fe20000410000 */
[----:B------:R0:W2:Y:S04]  /*20f0*/  MUFU.EX2 R183, R37 ;  /* 0x0000002500b77308 */ /* 0x0000a80000000800 */
[----:B------:R-:W5:Y:S01]  /*2100*/  MUFU.EX2 R184, R184 ;  /* 0x000000b800b87308 */ /* 0x000f620000000800 */
[----:B---3--:R-:W-:Y:S03]  /*2110*/  LDS.128 R40, [R33+0x60] ;  /* 0x0000600021287984 */ /* 0x008fe60000000c00 */
[----:B------:R-:W3:Y:S01]  /*2120*/  MUFU.EX2 R185, R185 ;  /* 0x000000b900b97308 */ /* 0x000ee20000000800 */
[----:B0-----:R-:W-:Y:S01]  /*2130*/  LDS.128 R36, [R33+0x70] ;  /* 0x0000700021247984 */ /* 0x001fe20000000c00 */
[C---:B-1----:R-:W-:Y:S01]  /*2140*/  FMUL.FTZ R34, R149.reuse, R34 ;  /* 0x0000002295227220 */ /* 0x042fe20000410000 */
[----:B------:R-:W-:Y:S01]  /*2150*/  FMUL.FTZ R35, R149, R35 ;  /* 0x0000002395237220 */ /* 0x000fe20000410000 */
[----:B------:R-:W-:Y:S01]  /*2160*/  MUFU.SIN R161, R180 ;  /* 0x000000b400a17308 */ /* 0x000fe20000000400 */
[----:B----4-:R-:W-:Y:S01]  /*2170*/  STS.128 [R249+0x4200], R116 ;  /* 0x00420074f9007388 */ /* 0x010fe20000000c00 */
[C---:B--2---:R-:W-:Y:S01]  /*2180*/  FMUL.FTZ R148, R183.reuse, R148 ;  /* 0x00000094b7947220 */ /* 0x044fe20000410000 */
[----:B------:R-:W-:-:S02]  /*2190*/  FMUL.FTZ R149, R183, R182 ;  /* 0x000000b6b7957220 */ /* 0x000fc40000410000 */
[----:B-----5:R-:W-:Y:S01]  /*21a0*/  STS.128 [R244+0x4400], R120 ;  /* 0x00440078f4007388 */ /* 0x020fe20000000c00 */
[C---:B------:R-:W-:Y:S01]  /*21b0*/  FMUL.FTZ R150, R184.reuse, R150 ;  /* 0x00000096b8967220 */ /* 0x040fe20000410000 */
[----:B------:R-:W-:Y:S01]  /*21c0*/  FMUL.FTZ R151, R184, R151 ;  /* 0x00000097b8977220 */ /* 0x000fe20000410000 */
[----:B------:R-:W0:Y:S01]  /*21d0*/  MUFU.COS R183, R180 ;  /* 0x000000b400b77308 */ /* 0x000e220000000000 */
[----:B------:R-:W-:Y:S01]  /*21e0*/  STS.128 [R243+0x4600], R124 ;  /* 0x0046007cf3007388 */ /* 0x000fe20000000c00 */
[C---:B---3--:R-:W-:Y:S01]  /*21f0*/  FMUL.FTZ R152, R185.reuse, R152 ;  /* 0x00000098b9987220 */ /* 0x048fe20000410000 */
[----:B------:R-:W-:Y:S02]  /*2200*/  FMUL.FTZ R153, R185, R153 ;  /* 0x00000099b9997220 */ /* 0x000fe40000410000 */
[----:B------:R-:W-:Y:S03]  /*2210*/  STS.128 [R242+0x4800], R128 ;  /* 0x00480080f2007388 */ /* 0x000fe60000000c00 */
[----:B------:R-:W1:Y:S01]  /*2220*/  MUFU.EX2 R186, R186 ;  /* 0x000000ba00ba7308 */ /* 0x000e620000000800 */
[----:B------:R2:W-:Y:S03]  /*2230*/  STS.128 [R241+0x4a00], R132 ;  /* 0x004a0084f1007388 */ /* 0x0005e60000000c00 */
[----:B------:R-:W3:Y:S01]  /*2240*/  MUFU.EX2 R187, R187 ;  /* 0x000000bb00bb7308 */ /* 0x000ee20000000800 */
[----:B------:R4:W-:Y:S03]  /*2250*/  STS.128 [R240+0x4c00], R136 ;  /* 0x004c0088f0007388 */ /* 0x0009e60000000c00 */
[----:B------:R-:W5:Y:S01]  /*2260*/  MUFU.EX2 R188, R188 ;  /* 0x000000bc00bc7308 */ /* 0x000f620000000800 */
[----:B------:R0:W-:Y:S03]  /*2270*/  STS.128 [R239+0x4e00], R140 ;  /* 0x004e008cef007388 */ /* 0x0001e60000000c00 */
[----:B------:R-:W5:Y:S01]  /*2280*/  MUFU.EX2 R189, R189 ;  /* 0x000000bd00bd7308 */ /* 0x000f620000000800 */
[----:B------:R-:W-:Y:S01]  /*2290*/  STS.128 [R238+0x5000], R144 ;  /* 0x00500090ee007388 */ /* 0x000fe20000000c00 */
[----:B------:R-:W-:-:S03]  /*22a0*/  NOP ;  /* 0x0000000000007918 */ /* 0x000fc60000000000 */
[----:B------:R-:W5:Y:S01]  /*22b0*/  LDS.128 R116, [R33+0x4200] ;  /* 0x0042000021747984 */ /* 0x000f620000000c00 */
[-C--:B--2---:R-:W-:Y:S01]  /*22c0*/  FMUL.FTZ R132, R22, R160.reuse ;  /* 0x000000a016847220 */ /* 0x084fe20000410000 */
[----:B----4-:R-:W-:Y:S01]  /*22d0*/  FMUL.FTZ R136, R23, R160 ;  /* 0x000000a017887220 */ /* 0x010fe20000410000 */
[----:B-1----:R-:W-:Y:S01]  /*22e0*/  FMUL.FTZ R154, R186, R154 ;  /* 0x0000009aba9a7220 */ /* 0x002fe20000410000 */
[----:B------:R-:W1:Y:S01]  /*22f0*/  LDS.128 R120, [R33+0x4210] ;  /* 0x0042100021787984 */ /* 0x000e620000000c00 */
[-C--:B0-----:R-:W-:Y:S01]  /*2300*/  FMUL.FTZ R140, R24, R160.reuse ;  /* 0x000000a0188c7220 */ /* 0x081fe20000410000 */
[----:B------:R0:W2:Y:S01]  /*2310*/  MUFU.EX2 R190, R132 ;  /* 0x0000008400be7308 */ /* 0x0000a20000000800 */
[----:B------:R-:W-:Y:S01]  /*2320*/  FMUL.FTZ R160, R9, R160 ;  /* 0x000000a009a07220 */ /* 0x000fe20000410000 */
[----:B------:R-:W4:Y:S01]  /*2330*/  LDS.128 R124, [R33+0x4220] ;  /* 0x00422000217c7984 */ /* 0x000f220000000c00 */
[----:B------:R-:W-:Y:S01]  /*2340*/  FMUL.FTZ R155, R186, R155 ;  /* 0x0000009bba9b7220 */ /* 0x000fe20000410000 */
[----:B------:R2:W2:Y:S01]  /*2350*/  MUFU.EX2 R184, R136 ;  /* 0x0000008800b87308 */ /* 0x0004a20000000800 */
[C---:B---3--:R-:W-:Y:S01]  /*2360*/  FMUL.FTZ R156, R187.reuse, R156 ;  /* 0x0000009cbb9c7220 */ /* 0x048fe20000410000 */
[----:B------:R-:W3:Y:S01]  /*2370*/  LDS.128 R128, [R33+0x4230] ;  /* 0x0042300021807984 */ /* 0x000ee20000000c00 */
[----:B------:R-:W-:Y:S01]  /*2380*/  FMUL.FTZ R157, R187, R157 ;  /* 0x0000009dbb9d7220 */ /* 0x000fe20000410000 */
[----:B------:R2:W2:Y:S01]  /*2390*/  MUFU.EX2 R185, R140 ;  /* 0x0000008c00b97308 */ /* 0x0004a20000000800 */
[C---:B-----5:R-:W-:Y:S01]  /*23a0*/  FMUL.FTZ R158, R188.reuse, R158 ;  /* 0x0000009ebc9e7220 */ /* 0x060fe20000410000 */
[----:B0-----:R-:W0:Y:S01]  /*23b0*/  LDS.128 R132, [R33+0x4240] ;  /* 0x0042400021847984 */ /* 0x001e220000000c00 */
[----:B------:R-:W-:Y:S01]  /*23c0*/  FMUL.FTZ R159, R188, R159 ;  /* 0x0000009fbc9f7220 */ /* 0x000fe20000410000 */
[----:B------:R-:W5:Y:S01]  /*23d0*/  MUFU.EX2 R182, R160 ;  /* 0x000000a000b67308 */ /* 0x000f620000000800 */
[C---:B------:R-:W-:Y:S01]  /*23e0*/  FMUL.FTZ R162, R189.reuse, R162 ;  /* 0x000000a2bda27220 */ /* 0x040fe20000410000 */
[----:B--2---:R-:W2:Y:S01]  /*23f0*/  LDS.128 R136, [R33+0x4250] ;  /* 0x0042500021887984 */ /* 0x004ea20000000c00 */
[----:B------:R-:W-:Y:S01]  /*2400*/  FMUL.FTZ R163, R189, R163 ;  /* 0x000000a3bda37220 */ /* 0x000fe20000410000 */
[C---:B------:R-:W-:Y:S01]  /*2410*/  FMUL.FTZ R164, R190.reuse, R164 ;  /* 0x000000a4bea47220 */ /* 0x040fe20000410000 */
[----:B------:R-:W-:Y:S01]  /*2420*/  FMUL.FTZ R165, R190, R165 ;  /* 0x000000a5bea57220 */ /* 0x000fe20000410000 */
[----:B------:R-:W2:Y:S01]  /*2430*/  LDS.128 R140, [R33+0x4260] ;  /* 0x00426000218c7984 */ /* 0x000ea20000000c00 */
[C---:B------:R-:W-:Y:S01]  /*2440*/  FMUL.FTZ R166, R184.reuse, R166 ;  /* 0x000000a6b8a67220 */ /* 0x040fe20000410000 */
[----:B------:R-:W-:-:S02]  /*2450*/  FMUL.FTZ R167, R184, R167 ;  /* 0x000000a7b8a77220 */ /* 0x000fc40000410000 */
[----:B------:R-:W2:Y:S01]  /*2460*/  LDS.128 R144, [R33+0x4270] ;  /* 0x0042700021907984 */ /* 0x000ea20000000c00 */
[C---:B------:R-:W-:Y:S01]  /*2470*/  FMUL.FTZ R168, R185.reuse, R168 ;  /* 0x000000a8b9a87220 */ /* 0x040fe20000410000 */
[----:B------:R-:W-:Y:S01]  /*2480*/  FMUL.FTZ R169, R185, R169 ;  /* 0x000000a9b9a97220 */ /* 0x000fe20000410000 */
[C---:B-----5:R-:W-:Y:S01]  /*2490*/  FMUL.FTZ R160, R182.reuse, R183 ;  /* 0x000000b7b6a07220 */ /* 0x060fe20000410000 */
[----:B------:R-:W-:Y:S01]  /*24a0*/  FMUL.FTZ R161, R182, R161 ;  /* 0x000000a1b6a17220 */ /* 0x000fe20000410000 */
[----:B------:R-:W-:Y:S01]  /*24b0*/  FMUL.FTZ R237, R179, R116 ;  /* 0x00000074b3ed7220 */ /* 0x000fe20000410000 */
[----:B------:R-:W-:Y:S01]  /*24c0*/  LEA R116, R181, R172, 0x3 ;  /* 0x000000acb5747211 */ /* 0x000fe200078e18ff */
[----:B------:R-:W-:Y:S01]  /*24d0*/  FMUL.FTZ R234, R179, -R117 ;  /* 0x80000075b3ea7220 */ /* 0x000fe20000410000 */
[C---:B------:R-:W-:Y:S01]  /*24e0*/  FMUL.FTZ R232, R178.reuse, R118 ;  /* 0x00000076b2e87220 */ /* 0x040fe20000410000 */
[----:B------:R-:W-:Y:S01]  /*24f0*/  FMUL.FTZ R231, R178, -R119 ;  /* 0x80000077b2e77220 */ /* 0x000fe20000410000 */
[C---:B-1----:R-:W-:Y:S01]  /*2500*/  FMUL.FTZ R230, R177.reuse, R120 ;  /* 0x00000078b1e67220 */ /* 0x042fe20000410000 */
[----:B------:R1:W-:Y:S01]  /*2510*/  STS.64 [R116+0x11c80], R160 ;  /* 0x011c80a074007388 */ /* 0x0003e20000000a00 */
[----:B------:R-:W-:Y:S01]  /*2520*/  FMUL.FTZ R229, R177, -R121 ;  /* 0x80000079b1e57220 */ /* 0x000fe20000410000 */
[C---:B------:R-:W-:Y:S01]  /*2530*/  FMUL.FTZ R228, R176.reuse, R122 ;  /* 0x0000007ab0e47220 */ /* 0x040fe20000410000 */
[----:B------:R-:W-:Y:S01]  /*2540*/  FMUL.FTZ R227, R176, -R123 ;  /* 0x8000007bb0e37220 */ /* 0x000fe20000410000 */
[C---:B----4-:R-:W-:Y:S01]  /*2550*/  FMUL.FTZ R226, R175.reuse, R124 ;  /* 0x0000007cafe27220 */ /* 0x050fe20000410000 */
[----:B------:R-:W-:Y:S01]  /*2560*/  FMUL.FTZ R225, R175, -R125 ;  /* 0x8000007dafe17220 */ /* 0x000fe20000410000 */
[C---:B------:R-:W-:Y:S01]  /*2570*/  FMUL.FTZ R224, R174.reuse, R126 ;  /* 0x0000007eaee07220 */ /* 0x040fe20000410000 */
[----:B------:R-:W-:Y:S01]  /*2580*/  FMUL.FTZ R223, R174, -R127 ;  /* 0x8000007faedf7220 */ /* 0x000fe20000410000 */
[C---:B---3--:R-:W-:Y:S01]  /*2590*/  FMUL.FTZ R189, R173.reuse, R128 ;  /* 0x00000080adbd7220 */ /* 0x048fe20000410000 */
[----:B------:R-:W-:Y:S01]  /*25a0*/  FMUL.FTZ R188, R173, -R129 ;  /* 0x80000081adbc7220 */ /* 0x000fe20000410000 */
[C---:B------:R-:W-:Y:S01]  /*25b0*/  FMUL.FTZ R187, R171.reuse, R130 ;  /* 0x00000082abbb7220 */ /* 0x040fe20000410000 */
[----:B------:R-:W-:Y:S01]  /*25c0*/  FMUL.FTZ R180, R171, -R131 ;  /* 0x80000083abb47220 */ /* 0x000fe20000410000 */
[C---:B0-----:R-:W-:Y:S01]  /*25d0*/  FMUL.FTZ R181, R25.reuse, R132 ;  /* 0x0000008419b57220 */ /* 0x041fe20000410000 */
[----:B------:R-:W-:Y:S01]  /*25e0*/  FMUL.FTZ R182, R25, -R133 ;  /* 0x8000008519b67220 */ /* 0x000fe20000410000 */
[C---:B------:R-:W-:Y:S01]  /*25f0*/  FMUL.FTZ R183, R26.reuse, R134 ;  /* 0x000000861ab77220 */ /* 0x040fe20000410000 */
[----:B------:R-:W-:Y:S01]  /*2600*/  FMUL.FTZ R184, R26, -R135 ;  /* 0x800000871ab87220 */ /* 0x000fe20000410000 */
[C---:B--2---:R-:W-:Y:S01]  /*2610*/  FMUL.FTZ R185, R27.reuse, R136 ;  /* 0x000000881bb97220 */ /* 0x044fe20000410000 */
        /* <DEDUP_REMOVED lines=21> */
[----:B------:R-:W1:Y:S01]  /*2770*/  LDS.64 R136, [R136+0x11c80] ;  /* 0x011c800088887984 */ /* 0x000e620000000a00 */
[----:B------:R-:W-:Y:S05]  /*2780*/  BRA `(.L_x_5378) ;  /* 0x00000000000c7947 */ /* 0x000fea0003800000 */
.L_x_5377:
[----:B------:R-:W-:-:S04]  /*2790*/  SHF.L.U32 R116, R170, 0x3, RZ ;  /* 0x00000003aa747819 */ /* 0x000fc800000006ff */
[----:B------:R-:W-:-:S06]  /*27a0*/  IADD3 R136, PT, PT, R172, R116, RZ ;  /* 0x00000074ac887210 */ /* 0x000fcc0007ffe0ff */
[----:B------:R-:W0:Y:S02]  /*27b0*/  LDS.64 R136, [R136+0x12c88] ;  /* 0x012c880088887984 */ /* 0x000e240000000a00 */
.L_x_5378:
[----:B------:R-:W-:Y:S05]  /*27c0*/  BSYNC.RECONVERGENT B0 ;  /* 0x0000000000007941 */ /* 0x000fea0003800200 */
.L_x_5376:
[----:B------:R-:W2:Y:S01]  /*27d0*/  @P1 LDC R120, c[0x0][0x38c] ;  /* 0x0000e300ff781b82 */ /* 0x000ea20000000800 */
[C---:B------:R-:W-:Y:S01]  /*27e0*/  FMUL.FTZ R190, R9.reuse, R65 ;  /* 0x0000004109be7220 */ /* 0x040fe20000410000 */
        /* <DEDUP_REMOVED lines=8> */
[----:B------:R-:W-:Y:S01]  /*2870*/  FMUL.FTZ R124, R7, R122 ;  /* 0x0000007a077c7220 */ /* 0x000fe20000410000 */
[C---:B------:R-:W-:Y:S01]  /*2880*/  FMUL.FTZ R192, R10.reuse, R66 ;  /* 0x000000420ac07220 */ /* 0x040fe20000410000 */
[----:B------:R-:W-:Y:S01]  /*2890*/  FMUL.FTZ R193, R10, R67 ;  /* 0x000000430ac17220 */ /* 0x000fe20000410000 */
[C---:B------:R-:W-:Y:S01]  /*28a0*/  FFMA.FTZ R122, R8.reuse, R122, -R125 ;  /* 0x0000007a087a7223 */ /* 0x040fe2000001087d */
[----:B------:R-:W-:Y:S01]  /*28b0*/  FFMA.FTZ R124, R8, R123, R124 ;  /* 0x0000007b087c7223 */ /* 0x000fe2000001007c */
[----:B------:R-:W-:-:S02]  /*28c0*/  MOV R116, 0x3f800000 ;  /* 0x3f80000000747802 */ /* 0x000fc40000000f00 */
[C---:B------:R-:W-:Y:S01]  /*28d0*/  FFMA.FTZ R122, R113.reuse, R192, R122 ;  /* 0x000000c0717a7223 */ /* 0x040fe2000001007a */
[----:B------:R-:W-:Y:S01]  /*28e0*/  FFMA.FTZ R124, R113, R193, R124 ;  /* 0x000000c1717c7223 */ /* 0x000fe2000001007c */
[----:B--2---:R-:W-:Y:S02]  /*28f0*/  @P1 IMAD R120, R117, R120, UR8 ;  /* 0x0000000875781e24 */ /* 0x004fe4000f8e0278 */
[----:B------:R-:W-:Y:S02]  /*2900*/  HFMA2 R117, -RZ, RZ, 0, 0 ;  /* 0x00000000ff757431 */ /* 0x000fe400000001ff */
[----:B------:R-:W-:-:S04]  /*2910*/  @P1 IMAD.WIDE R120, R120, R121, UR4 ;  /* 0x0000000478781e25 */ /* 0x000fc8000f8e0279 */
[----:B------:R-:W-:Y:S01]  /*2920*/  FMUL.FTZ R123, R5, R122 ;  /* 0x0000007a057b7220 */ /* 0x000fe20000410000 */
[----:B------:R2:W5:Y:S03]  /*2930*/  @P1 LDG.E.128 R116, desc[UR26][R120.64] ;  /* 0x0000001a78741981 */ /* 0x000566000c1e1d00 */
[----:B------:R-:W-:Y:S01]  /*2940*/  FFMA.FTZ R123, R6, R124, R123 ;  /* 0x0000007c067b7223 */ /* 0x000fe2000001007b */
[C---:B------:R-:W-:Y:S01]  /*2950*/  FMUL.FTZ R194, R11.reuse, R61 ;  /* 0x0000003d0bc27220 */ /* 0x040fe20000410000 */
[----:B------:R-:W-:Y:S01]  /*2960*/  FMUL.FTZ R195, R11, R60 ;  /* 0x0000003c0bc37220 */ /* 0x000fe20000410000 */
[C---:B------:R-:W-:Y:S01]  /*2970*/  FMUL.FTZ R196, R12.reuse, R62 ;  /* 0x0000003e0cc47220 */ /* 0x040fe20000410000 */
[----:B------:R-:W-:Y:S01]  /*2980*/  FMUL.FTZ R197, R12, R63 ;  /* 0x0000003f0cc57220 */ /* 0x000fe20000410000 */
[----:B------:R-:W-:Y:S01]  /*2990*/  FFMA.FTZ R123, R114, R194, R123 ;  /* 0x000000c2727b7223 */ /* 0x000fe2000001007b */
[C---:B------:R-:W-:Y:S01]  /*29a0*/  FMUL.FTZ R198, R13.reuse, R57 ;  /* 0x000000390dc67220 */ /* 0x040fe20000410000 */
[----:B------:R-:W-:Y:S01]  /*29b0*/  FMUL.FTZ R199, R13, R56 ;  /* 0x000000380dc77220 */ /* 0x000fe20000410000 */
[C---:B------:R-:W-:Y:S01]  /*29c0*/  FMUL.FTZ R201, R14.reuse, R59 ;  /* 0x0000003b0ec97220 */ /* 0x040fe20000410000 */
[----:B--2---:R-:W-:Y:S01]  /*29d0*/  FMUL.FTZ R121, R5, R124 ;  /* 0x0000007c05797220 */ /* 0x004fe20000410000 */
[----:B------:R-:W-:Y:S01]  /*29e0*/  FMUL.FTZ R200, R14, R58 ;  /* 0x0000003a0ec87220 */ /* 0x000fe20000410000 */
[C---:B------:R-:W-:Y:S01]  /*29f0*/  FMUL.FTZ R203, R15.reuse, R52 ;  /* 0x000000340fcb7220 */ /* 0x040fe20000410000 */
[----:B------:R-:W-:Y:S01]  /*2a00*/  FMUL.FTZ R202, R15, R53 ;  /* 0x000000350fca7220 */ /* 0x000fe20000410000 */
[----:B------:R-:W-:Y:S01]  /*2a10*/  FFMA.FTZ R122, R6, R122, -R121 ;  /* 0x0000007a067a7223 */ /* 0x000fe20000010879 */
[----:B------:R-:W-:Y:S01]  /*2a20*/  FMUL.FTZ R121, R3, R123 ;  /* 0x0000007b03797220 */ /* 0x000fe20000410000 */
[C---:B------:R-:W-:Y:S01]  /*2a30*/  FMUL.FTZ R205, R16.reuse, R55 ;  /* 0x0000003710cd7220 */ /* 0x040fe20000410000 */
[----:B------:R-:W-:Y:S01]  /*2a40*/  FMUL.FTZ R204, R16, R54 ;  /* 0x0000003610cc7220 */ /* 0x000fe20000410000 */
[----:B------:R-:W-:Y:S01]  /*2a50*/  FFMA.FTZ R122, R114, R195, R122 ;  /* 0x000000c3727a7223 */ /* 0x000fe2000001007a */
[C---:B------:R-:W-:Y:S01]  /*2a60*/  FMUL.FTZ R207, R17.reuse, R48 ;  /* 0x0000003011cf7220 */ /* 0x040fe20000410000 */
[----:B------:R-:W-:Y:S01]  /*2a70*/  FMUL.FTZ R206, R17, R49 ;  /* 0x0000003111ce7220 */ /* 0x000fe20000410000 */
[----:B------:R-:W-:Y:S01]  /*2a80*/  FMUL.FTZ R209, R18, R51 ;  /* 0x0000003312d17220 */ /* 0x000fe20000410000 */
[-C--:B------:R-:W-:Y:S01]  /*2a90*/  FMUL.FTZ R120, R3, R122.reuse ;  /* 0x0000007a03787220 */ /* 0x080fe20000410000 */
[----:B------:R-:W-:Y:S01]  /*2aa0*/  FFMA.FTZ R122, R4, R122, -R121 ;  /* 0x0000007a047a7223 */ /* 0x000fe20000010879 */
[----:B------:R-:W-:Y:S01]  /*2ab0*/  FMUL.FTZ R208, R18, R50 ;  /* 0x0000003212d07220 */ /* 0x000fe20000410000 */
[----:B------:R-:W-:Y:S01]  /*2ac0*/  FMUL.FTZ R210, R19, R45 ;  /* 0x0000002d13d27220 */ /* 0x000fe20000410000 */
[----:B------:R-:W-:Y:S01]  /*2ad0*/  FFMA.FTZ R120, R4, R123, R120 ;  /* 0x0000007b04787223 */ /* 0x000fe20000010078 */
[----:B------:R-:W-:Y:S01]  /*2ae0*/  FFMA.FTZ R121, R115, R196, R122 ;  /* 0x000000c473797223 */ /* 0x000fe2000001007a */
[----:B------:R-:W-:Y:S01]  /*2af0*/  FMUL.FTZ R211, R19, R44 ;  /* 0x0000002c13d37220 */ /* 0x000fe20000410000 */
[----:B------:R-:W-:Y:S01]  /*2b00*/  FMUL.FTZ R212, R20, R46 ;  /* 0x0000002e14d47220 */ /* 0x000fe20000410000 */
[----:B------:R-:W-:Y:S01]  /*2b10*/  FFMA.FTZ R123, R115, R197, R120 ;  /* 0x000000c5737b7223 */ /* 0x000fe20000010078 */
[----:B------:R-:W-:Y:S01]  /*2b20*/  FMUL.FTZ R125, R0, R121 ;  /* 0x00000079007d7220 */ /* 0x000fe20000410000 */
[----:B------:R-:W-:Y:S01]  /*2b30*/  FMUL.FTZ R213, R20, R47 ;  /* 0x0000002f14d57220 */ /* 0x000fe20000410000 */
[C---:B------:R-:W-:Y:S01]  /*2b40*/  FMUL.FTZ R214, R21.reuse, R41 ;  /* 0x0000002915d67220 */ /* 0x040fe20000410000 */
[-C--:B------:R-:W-:Y:S01]  /*2b50*/  FMUL.FTZ R120, R0, R123.reuse ;  /* 0x0000007b00787220 */ /* 0x080fe20000410000 */
[----:B------:R-:W-:Y:S01]  /*2b60*/  FFMA.FTZ R125, R2, R123, R125 ;  /* 0x0000007b027d7223 */ /* 0x000fe2000001007d */
[----:B------:R-:W-:Y:S01]  /*2b70*/  FMUL.FTZ R215, R21, R40 ;  /* 0x0000002815d77220 */ /* 0x000fe20000410000 */
[----:B------:R-:W-:Y:S01]  /*2b80*/  FMUL.FTZ R216, R22, R43 ;  /* 0x0000002b16d87220 */ /* 0x000fe20000410000 */
[----:B------:R-:W-:Y:S01]  /*2b90*/  FFMA.FTZ R122, R2, R121, -R120 ;  /* 0x00000079027a7223 */ /* 0x000fe20000010878 */
[-C--:B------:R-:W-:Y:S01]  /*2ba0*/  FMUL.FTZ R121, R161, R7.reuse ;  /* 0x00000007a1797220 */ /* 0x080fe20000410000 */
[----:B------:R-:W-:Y:S01]  /*2bb0*/  FFMA.FTZ R125, R108, R198, R125 ;  /* 0x000000c66c7d7223 */ /* 0x000fe2000001007d */
[----:B------:R-:W-:Y:S01]  /*2bc0*/  FMUL.FTZ R120, R160, R7 ;  /* 0x00000007a0787220 */ /* 0x000fe20000410000 */
[----:B------:R-:W-:Y:S01]  /*2bd0*/  FFMA.FTZ R122, R108, R199, R122 ;  /* 0x000000c76c7a7223 */ /* 0x000fe2000001007a */
[-C--:B------:R-:W-:Y:S01]  /*2be0*/  FFMA.FTZ R121, R160, R8.reuse, -R121 ;  /* 0x00000008a0797223 */ /* 0x080fe20000010879 */
[----:B------:R-:W-:Y:S01]  /*2bf0*/  FMUL.FTZ R127, R35, R125 ;  /* 0x0000007d237f7220 */ /* 0x000fe20000410000 */
[----:B------:R-:W-:Y:S01]  /*2c00*/  FFMA.FTZ R120, R161, R8, R120 ;  /* 0x00000008a1787223 */ /* 0x000fe20000010078 */
        /* <DEDUP_REMOVED lines=19> */
[----:B------:R-:W-:Y:S01]  /*2d40*/  FMUL.FTZ R120, R0, R121 ;  /* 0x0000007900787220 */ /* 0x000fe20000410000 */
[----:B------:R-:W-:Y:S01]  /*2d50*/  FFMA.FTZ R124, R148, R124, -R123 ;  /* 0x0000007c947c7223 */ /* 0x000fe2000001087b */
[----:B------:R-:W-:Y:S01]  /*2d60*/  FFMA.FTZ R127, R110, R202, R127 ;  /* 0x000000ca6e7f7223 */ /* 0x000fe2000001007f */
[-C--:B------:R-:W-:Y:S01]  /*2d70*/  FMUL.FTZ R123, R0, R125.reuse ;  /* 0x0000007d007b7220 */ /* 0x080fe20000410000 */
[----:B------:R-:W-:Y:S01]  /*2d80*/  FFMA.FTZ R120, R2, R125, R120 ;  /* 0x0000007d02787223 */ /* 0x000fe20000010078 */
[----:B------:R-:W-:Y:S01]  /*2d90*/  FFMA.FTZ R124, R110, R203, R124 ;  /* 0x000000cb6e7c7223 */ /* 0x000fe2000001007c */
[C---:B------:R-:W-:Y:S01]  /*2da0*/  FMUL.FTZ R129, R151.reuse, R127 ;  /* 0x0000007f97817220 */ /* 0x040fe20000410000 */
[----:B------:R-:W-:Y:S01]  /*2db0*/  FFMA.FTZ R123, R2, R121, -R123 ;  /* 0x00000079027b7223 */ /* 0x000fe2000001087b */
[----:B------:R-:W-:Y:S01]  /*2dc0*/  ISETP.GT.U32.AND P2, PT, R170, 0x1f, PT ;  /* 0x0000001faa00780c */ /* 0x000fe20003f44070 */
[-C--:B------:R-:W-:Y:S01]  /*2dd0*/  FMUL.FTZ R125, R151, R124.reuse ;  /* 0x0000007c977d7220 */ /* 0x080fe20000410000 */
[----:B------:R-:W-:Y:S01]  /*2de0*/  FFMA.FTZ R126, R150, R124, -R129 ;  /* 0x0000007c967e7223 */ /* 0x000fe20000010881 */
[----:B------:R-:W-:Y:S01]  /*2df0*/  FMUL.FTZ R121, R35, R123 ;  /* 0x0000007b23797220 */ /* 0x000fe20000410000 */
[C---:B------:R-:W-:Y:S01]  /*2e00*/  FMUL.FTZ R221, R24.reuse, R39 ;  /* 0x0000002718dd7220 */ /* 0x040fe20000410000 */
[----:B------:R-:W-:Y:S01]  /*2e10*/  FMUL.FTZ R222, R24, R38 ;  /* 0x0000002618de7220 */ /* 0x000fe20000410000 */
[----:B------:R-:W-:Y:S01]  /*2e20*/  FFMA.FTZ R126, R111, R204, R126 ;  /* 0x000000cc6f7e7223 */ /* 0x000fe2000001007e */
[-C--:B------:R-:W-:Y:S01]  /*2e30*/  FFMA.FTZ R122, R34, R120.reuse, R121 ;  /* 0x00000078227a7223 */ /* 0x080fe20000010079 */
[----:B------:R-:W-:Y:S01]  /*2e40*/  FMUL.FTZ R121, R35, R120 ;  /* 0x0000007823797220 */ /* 0x000fe20000410000 */
[----:B------:R-:W-:Y:S01]  /*2e50*/  FFMA.FTZ R120, R150, R127, R125 ;  /* 0x0000007f96787223 */ /* 0x000fe2000001007d */
[----:B------:R-:W-:-:S02]  /*2e60*/  FMUL.FTZ R127, R153, R126 ;  /* 0x0000007e997f7220 */ /* 0x000fc40000410000 */
[----:B------:R-:W-:Y:S01]  /*2e70*/  FFMA.FTZ R121, R34, R123, -R121 ;  /* 0x0000007b22797223 */ /* 0x000fe20000010879 */
[----:B------:R-:W-:Y:S01]  /*2e80*/  FMUL.FTZ R123, R149, R122 ;  /* 0x0000007a957b7220 */ /* 0x000fe20000410000 */
[----:B------:R-:W-:Y:S02]  /*2e90*/  FFMA.FTZ R120, R111, R205, R120 ;  /* 0x000000cd6f787223 */ /* 0x000fe40000010078 */
        /* <DEDUP_REMOVED lines=12> */
[----:B------:R-:W-:-:S02]  /*2f60*/  FFMA.FTZ R121, R150, R123, -R121 ;  /* 0x0000007b96797223 */ /* 0x000fc40000010879 */
[-C--:B------:R-:W-:Y:S01]  /*2f70*/  FMUL.FTZ R125, R155, R126.reuse ;  /* 0x0000007e9b7d7220 */ /* 0x080fe20000410000 */
[----:B------:R-:W-:Y:S01]  /*2f80*/  FFMA.FTZ R124, R154, R126, -R129 ;  /* 0x0000007e9a7c7223 */ /* 0x000fe20000010881 */
[----:B------:R-:W-:-:S03]  /*2f90*/  FMUL.FTZ R123, R153, R121 ;  /* 0x00000079997b7220 */ /* 0x000fc60000410000 */
[----:B------:R-:W-:Y:S01]  /*2fa0*/  FFMA.FTZ R124, R105, R208, R124 ;  /* 0x000000d0697c7223 */ /* 0x000fe2000001007c */
[-C--:B------:R-:W-:Y:S01]  /*2fb0*/  FFMA.FTZ R122, R152, R120.reuse, R123 ;  /* 0x00000078987a7223 */ /* 0x080fe2000001007b */
[----:B------:R-:W-:Y:S01]  /*2fc0*/  FMUL.FTZ R123, R153, R120 ;  /* 0x00000078997b7220 */ /* 0x000fe20000410000 */
[----:B------:R-:W-:Y:S01]  /*2fd0*/  FFMA.FTZ R120, R154, R127, R125 ;  /* 0x0000007f9a787223 */ /* 0x000fe2000001007d */
[----:B------:R-:W-:Y:S02]  /*2fe0*/  FMUL.FTZ R127, R157, R124 ;  /* 0x0000007c9d7f7220 */ /* 0x000fe40000410000 */
[----:B------:R-:W-:Y:S01]  /*2ff0*/  FFMA.FTZ R123, R152, R121, -R123 ;  /* 0x00000079987b7223 */ /* 0x000fe2000001087b */
[----:B------:R-:W-:Y:S01]  /*3000*/  FMUL.FTZ R121, R155, R122 ;  /* 0x0000007a9b797220 */ /* 0x000fe20000410000 */
[----:B------:R-:W-:Y:S02]  /*3010*/  FFMA.FTZ R120, R105, R209, R120 ;  /* 0x000000d169787223 */ /* 0x000fe40000010078 */
[-C--:B------:R-:W-:Y:S01]  /*3020*/  FMUL.FTZ R125, R155, R123.reuse ;  /* 0x0000007b9b7d7220 */ /* 0x080fe20000410000 */
[----:B------:R-:W-:Y:S01]  /*3030*/  FFMA.FTZ R121, R154, R123, -R121 ;  /* 0x0000007b9a797223 */ /* 0x000fe20000010879 */
[CC--:B------:R-:W-:Y:S01]  /*3040*/  FMUL.FTZ R123, R157.reuse, R120.reuse ;  /* 0x000000789d7b7220 */ /* 0x0c0fe20000410000 */
        /* <DEDUP_REMOVED lines=9> */
[----:B------:R-:W-:-:S03]  /*30e0*/  FFMA.FTZ R123, R156, R121, -R123 ;  /* 0x000000799c7b7223 */ /* 0x000fc6000001087b */
[CC--:B------:R-:W-:Y:S01]  /*30f0*/  FFMA.FTZ R122, R158.reuse, R124.reuse, -R129 ;  /* 0x0000007c9e7a7223 */ /* 0x0c0fe20000010881 */
[C---:B------:R-:W-:Y:S01]  /*3100*/  FMUL.FTZ R121, R159.reuse, R123 ;  /* 0x0000007b9f797220 */ /* 0x040fe20000410000 */
[----:B------:R-:W-:Y:S02]  /*3110*/  FMUL.FTZ R124, R159, R124 ;  /* 0x0000007c9f7c7220 */ /* 0x000fe40000410000 */
[----:B------:R-:W-:Y:S01]  /*3120*/  FFMA.FTZ R122, R107, R212, R122 ;  /* 0x000000d46b7a7223 */ /* 0x000fe2000001007a */
[CC--:B------:R-:W-:Y:S01]  /*3130*/  FFMA.FTZ R121, R158.reuse, R120.reuse, R121 ;  /* 0x000000789e797223 */ /* 0x0c0fe20000010079 */
[----:B------:R-:W-:Y:S01]  /*3140*/  FMUL.FTZ R120, R159, R120 ;  /* 0x000000789f787220 */ /* 0x000fe20000410000 */
[C---:B------:R-:W-:Y:S01]  /*3150*/  FFMA.FTZ R124, R158.reuse, R127, R124 ;  /* 0x0000007f9e7c7223 */ /* 0x040fe2000001007c */
[----:B------:R-:W-:Y:S02]  /*3160*/  FMUL.FTZ R127, R163, R122 ;  /* 0x0000007aa37f7220 */ /* 0x000fe40000410000 */
[----:B------:R-:W-:Y:S01]  /*3170*/  FFMA.FTZ R120, R158, R123, -R120 ;  /* 0x0000007b9e787223 */ /* 0x000fe20000010878 */
[----:B------:R-:W-:Y:S01]  /*3180*/  FFMA.FTZ R124, R107, R213, R124 ;  /* 0x000000d56b7c7223 */ /* 0x000fe2000001007c */
[----:B------:R-:W-:-:S02]  /*3190*/  FMUL.FTZ R123, R163, R121 ;  /* 0x00000079a37b7220 */ /* 0x000fc40000410000 */
[C---:B------:R-:W-:Y:S01]  /*31a0*/  FMUL.FTZ R126, R163.reuse, R120 ;  /* 0x00000078a37e7220 */ /* 0x040fe20000410000 */
[-C--:B------:R-:W-:Y:S01]  /*31b0*/  FMUL.FTZ R125, R163, R124.reuse ;  /* 0x0000007ca37d7220 */ /* 0x080fe20000410000 */
[C---:B------:R-:W-:Y:S01]  /*31c0*/  FFMA.FTZ R127, R162.reuse, R124, R127 ;  /* 0x0000007ca27f7223 */ /* 0x040fe2000001007f */
[C---:B------:R-:W-:Y:S01]  /*31d0*/  FFMA.FTZ R123, R162.reuse, R120, -R123 ;  /* 0x00000078a27b7223 */ /* 0x040fe2000001087b */
[C---:B------:R-:W-:Y:S01]  /*31e0*/  FFMA.FTZ R126, R162.reuse, R121, R126 ;  /* 0x00000079a27e7223 */ /* 0x040fe2000001007e */
[----:B------:R-:W-:Y:S01]  /*31f0*/  FFMA.FTZ R122, R162, R122, -R125 ;  /* 0x0000007aa27a7223 */ /* 0x000fe2000001087d */
[C---:B------:R-:W-:Y:S01]  /*3200*/  FFMA.FTZ R127, R100.reuse, R214, R127 ;  /* 0x000000d6647f7223 */ /* 0x040fe2000001007f */
[C---:B------:R-:W-:Y:S01]  /*3210*/  FMUL.FTZ R125, R165.reuse, R123 ;  /* 0x0000007ba57d7220 */ /* 0x040fe20000410000 */
[CC--:B------:R-:W-:Y:S01]  /*3220*/  FMUL.FTZ R121, R165.reuse, R126.reuse ;  /* 0x0000007ea5797220 */ /* 0x0c0fe20000410000 */
[----:B------:R-:W-:Y:S02]  /*3230*/  FFMA.FTZ R122, R100, R215, R122 ;  /* 0x000000d7647a7223 */ /* 0x000fe4000001007a */
[C---:B------:R-:W-:Y:S01]  /*3240*/  FFMA.FTZ R125, R164.reuse, R126, R125 ;  /* 0x0000007ea47d7223 */ /* 0x040fe2000001007d */
[----:B------:R-:W-:Y:S01]  /*3250*/  FFMA.FTZ R121, R164, R123, -R121 ;  /* 0x0000007ba4797223 */ /* 0x000fe20000010879 */
[C---:B------:R-:W-:Y:S01]  /*3260*/  FMUL.FTZ R123, R165.reuse, R127 ;  /* 0x0000007fa57b7220 */ /* 0x040fe20000410000 */
[----:B------:R-:W-:-:S03]  /*3270*/  FMUL.FTZ R120, R165, R122 ;  /* 0x0000007aa5787220 */ /* 0x000fc60000410000 */
[C---:B------:R-:W-:Y:S01]  /*3280*/  FFMA.FTZ R122, R164.reuse, R122, -R123 ;  /* 0x0000007aa47a7223 */ /* 0x040fe2000001087b */
[----:B------:R-:W-:Y:S01]  /*3290*/  FMUL.FTZ R123, R167, R125 ;  /* 0x0000007da77b7220 */ /* 0x000fe20000410000 */
[----:B------:R-:W-:Y:S02]  /*32a0*/  FFMA.FTZ R120, R164, R127, R120 ;  /* 0x0000007fa4787223 */ /* 0x000fe40000010078 */
[----:B------:R-:W-:Y:S01]  /*32b0*/  FFMA.FTZ R122, R101, R217, R122 ;  /* 0x000000d9657a7223 */ /* 0x000fe2000001007a */
[CC--:B------:R-:W-:Y:S01]  /*32c0*/  FFMA.FTZ R123, R166.reuse, R121.reuse, -R123 ;  /* 0x00000079a67b7223 */ /* 0x0c0fe2000001087b */
[----:B------:R-:W-:Y:S01]  /*32d0*/  FMUL.FTZ R121, R167, R121 ;  /* 0x00000079a7797220 */ /* 0x000fe20000410000 */
[----:B------:R-:W-:Y:S01]  /*32e0*/  FFMA.FTZ R120, R101, R216, R120 ;  /* 0x000000d865787223 */ /* 0x000fe20000010078 */
[C---:B------:R-:W-:Y:S02]  /*32f0*/  FMUL.FTZ R127, R167.reuse, R122 ;  /* 0x0000007aa77f7220 */ /* 0x040fe40000410000 */
[C---:B------:R-:W-:Y:S01]  /*3300*/  FFMA.FTZ R121, R166.reuse, R125, R121 ;  /* 0x0000007da6797223 */ /* 0x040fe20000010079 */
[-C--:B------:R-:W-:Y:S01]  /*3310*/  FMUL.FTZ R125, R167, R120.reuse ;  /* 0x00000078a77d7220 */ /* 0x080fe20000410000 */
[----:B------:R-:W-:-:S03]  /*3320*/  FFMA.FTZ R127, R166, R120, R127 ;  /* 0x00000078a67f7223 */ /* 0x000fc6000001007f */
[----:B------:R-:W-:Y:S01]  /*3330*/  FFMA.FTZ R122, R166, R122, -R125 ;  /* 0x0000007aa67a7223 */ /* 0x000fe2000001087d */
[----:B------:R-:W-:-:S03]  /*3340*/  FFMA.FTZ R127, R102, R218, R127 ;  /* 0x000000da667f7223 */ /* 0x000fc6000001007f */
[----:B------:R-:W-:Y:S01]  /*3350*/  FFMA.FTZ R122, R102, R219, R122 ;  /* 0x000000db667a7223 */ /* 0x000fe2000001007a */
[----:B------:R-:W-:-:S03]  /*3360*/  FMUL.FTZ R125, R169, R127 ;  /* 0x0000007fa97d7220 */ /* 0x000fc60000410000 */
[CC--:B------:R-:W-:Y:S01]  /*3370*/  FMUL.FTZ R120, R169.reuse, R122.reuse ;  /* 0x0000007aa9787220 */ /* 0x0c0fe20000410000 */
[C---:B------:R-:W-:Y:S01]  /*3380*/  FFMA.FTZ R125, R168.reuse, R122, -R125 ;  /* 0x0000007aa87d7223 */ /* 0x040fe2000001087d */
[C---:B------:R-:W-:Y:S02]  /*3390*/  FMUL.FTZ R122, R169.reuse, R123 ;  /* 0x0000007ba97a7220 */ /* 0x040fe40000410000 */
[C---:B------:R-:W-:Y:S01]  /*33a0*/  FFMA.FTZ R124, R168.reuse, R127, R120 ;  /* 0x0000007fa87c7223 */ /* 0x040fe20000010078 */
[-C--:B------:R-:W-:Y:S01]  /*33b0*/  FMUL.FTZ R120, R169, R121.reuse ;  /* 0x00000079a9787220 */ /* 0x080fe20000410000 */
[C---:B------:R-:W-:Y:S01]  /*33c0*/  FFMA.FTZ R121, R168.reuse, R121, R122 ;  /* 0x00000079a8797223 */ /* 0x040fe2000001007a */
[----:B------:R-:W-:Y:S02]  /*33d0*/  FFMA.FTZ R122, R103, R222, R125 ;  /* 0x000000de677a7223 */ /* 0x000fe4000001007d */
[----:B------:R-:W-:Y:S01]  /*33e0*/  FFMA.FTZ R120, R168, R123, -R120 ;  /* 0x0000007ba8787223 */ /* 0x000fe20000010878 */
[----:B------:R-:W-:-:S04]  /*33f0*/  LEA.HI R123, R170, R170, RZ, 0x1e ;  /* 0x000000aaaa7b7211 */ /* 0x000fc800078ff0ff */
[----:B------:R-:W-:Y:S01]  /*3400*/  LEA R220, R123, R172, 0x4 ;  /* 0x000000ac7bdc7211 */ /* 0x000fe200078e20ff */
[----:B------:R-:W-:-:S05]  /*3410*/  FFMA.FTZ R123, R103, R221, R124 ;  /* 0x000000dd677b7223 */ /* 0x000fca000001007c */
[----:B------:R2:W-:Y:S01]  /*3420*/  STS.128 [R220+0x10870], R120 ;  /* 0x01087078dc007388 */ /* 0x0005e20000000c00 */
[----:B------:R-:W-:Y:S06]  /*3430*/  BAR.SYNC.DEFER_BLOCKING 0x0 ;  /* 0x0000000000007b1d */ /* 0x000fec0000010000 */
[----:B------:R-:W-:Y:S05]  /*3440*/  @P2 BRA `(.L_x_5379) ;  /* 0x0000000800d82947 */ /* 0x000fea0003800000 */
[----:B--2---:R-:W2:Y:S01]  /*3450*/  S2R R121, SR_CgaCtaId ;  /* 0x0000000000797919 */ /* 0x004ea20000008800 */
[----:B------:R-:W-:Y:S01]  /*3460*/  MOV R120, 0x400 ;  /* 0x0000040000787802 */ /* 0x000fe20000000f00 */
[----:B------:R-:W-:Y:S01]  /*3470*/  UMOV UR28, 0xffffffff ;  /* 0xffffffff001c7882 */ /* 0x000fe20000000000 */
[----:B------:R-:W3:Y:S01]  /*3480*/  S2R R132, SR_TID.X ;  /* 0x0000000000847919 */ /* 0x000ee20000002100 */
[----:B------:R-:W4:Y:S01]  /*3490*/  S2R R252, SR_LANEID ;  /* 0x0000000000fc7919 */ /* 0x000f220000000000 */
[----:B--2---:R-:W-:Y:S02]  /*34a0*/  LEA R121, R121, R120, 0x18 ;  /* 0x0000007879797211 */ /* 0x004fe400078ec0ff */
[----:B---3--:R-:W-:-:S03]  /*34b0*/  ISETP.NE.AND P0, PT, R132, RZ, PT ;  /* 0x000000ff8400720c */ /* 0x008fc60003f05270 */
[----:B------:R-:W-:Y:S01]  /*34c0*/  IMAD R170, R132, 0x50, R121 ;  /* 0x0000005084aa7824 */ /* 0x000fe200078e0279 */
[----:B----4-:R-:W-:-:S04]  /*34d0*/  ISETP.GE.AND P4, PT, R252, 0x10, PT ;  /* 0x00000010fc00780c */ /* 0x010fc80003f86270 */
[----:B------:R-:W-:Y:S01]  /*34e0*/  LDS.128 R120, [R170+0x10870] ;  /* 0x01087000aa787984 */ /* 0x000fe20000000c00 */
[C---:B------:R-:W-:Y:S02]  /*34f0*/  ISETP.GE.AND P2, PT, R252.reuse, 0x8, PT ;  /* 0x00000008fc00780c */ /* 0x040fe40003f46270 */
[C---:B------:R-:W-:Y:S01]  /*3500*/  ISETP.GE.AND P3, PT, R252.reuse, 0x4, PT ;  /* 0x00000004fc00780c */ /* 0x040fe20003f66270 */
[----:B------:R-:W2:Y:S01]  /*3510*/  LDS.128 R124, [R170+0x10880] ;  /* 0x01088000aa7c7984 */ /* 0x000ea20000000c00 */
[C---:B------:R-:W-:Y:S02]  /*3520*/  ISETP.GE.AND P4, PT, R252.reuse, 0x2, PT ;  /* 0x00000002fc00780c */ /* 0x040fe40003f86270 */
[----:B------:R-:W-:Y:S01]  /*3530*/  ISETP.GE.AND P5, PT, R252, 0x1, PT ;  /* 0x00000001fc00780c */ /* 0x000fe20003fa6270 */
[----:B------:R-:W3:Y:S01]  /*3540*/  LDS.128 R128, [R170+0x10890] ;  /* 0x01089000aa807984 */ /* 0x000ee20000000c00 */
[-C--:B--2---:R-:W-:Y:S01]  /*3550*/  FMUL.FTZ R132, R120, R125.reuse ;  /* 0x0000007d78847220 */ /* 0x084fe20000410000 */
        /* <DEDUP_REMOVED lines=16> */
[----:B------:R-:W-:Y:S02]  /*3660*/  FFMA.FTZ R233, R128, R133, -R233 ;  /* 0x0000008580e97223 */ /* 0x000fe400000108e9 */
        /* <DEDUP_REMOVED lines=74> */
.L_x_5498:
        /* <DEDUP_REMOVED lines=13> */
.L_x_5501:
[----:B------:R-:W-:-:S03]  /*3be0*/  UMOV UR28, 0xffffffff ;  /* 0xffffffff001c7882 */ /* 0x000fc60000000000 */
[----:B------:R-:W-:Y:S05]  /*3bf0*/  BRA.DIV UR28, `(.L_x_5382) ;  /* 0x0000007a1c487947 */ /* 0x000fea000b800000 */
.L_x_5504:
[----:B------:R-:W-:-:S03]  /*3c00*/  UMOV UR28, 0xffffffff ;  /* 0xffffffff001c7882 */ /* 0x000fc60000000000 */
[----:B------:R-:W-:Y:S05]  /*3c10*/  BRA.DIV UR28, `(.L_x_5383) ;  /* 0x0000007a1c687947 */ /* 0x000fea000b800000 */
.L_x_5507:
[----:B------:R-:W-:-:S03]  /*3c20*/  UMOV UR28, 0xffffffff ;  /* 0xffffffff001c7882 */ /* 0x000fc60000000000 */
[----:B------:R-:W-:Y:S05]  /*3c30*/  BRA.DIV UR28, `(.L_x_5384) ;  /* 0x0000007a1c887947 */ /* 0x000fea000b800000 */
.L_x_5510:
        /* <DEDUP_REMOVED lines=10> */
.L_x_5520:
[C---:B0---4-:R-:W-:Y:S01]  /*3ce0*/  FMUL.FTZ R133, R172.reuse, R119 ;  /* 0x00000077ac857220 */ /* 0x051fe20000410000 */
[----:B------:R-:W-:-:S03]  /*3cf0*/  FMUL.FTZ R132, R172, R117 ;  /* 0x00000075ac847220 */ /* 0x000fc60000410000 */
[C---:B---3--:R-:W-:Y:S01]  /*3d00*/  FFMA.FTZ R134, R235.reuse, R118, R133 ;  /* 0x00000076eb867223 */ /* 0x048fe20000010085 */
[C---:B------:R-:W-:Y:S01]  /*3d10*/  FMUL.FTZ R133, R235.reuse, R119 ;  /* 0x00000077eb857220 */ /* 0x040fe20000410000 */
[C---:B------:R-:W-:Y:S01]  /*3d20*/  FFMA.FTZ R132, R235.reuse, R116, R132 ;  /* 0x00000074eb847223 */ /* 0x040fe20000010084 */
[----:B------:R-:W-:Y:S01]  /*3d30*/  FMUL.FTZ R235, R235, R117 ;  /* 0x00000075ebeb7220 */ /* 0x000fe20000410000 */
[----:B------:R-:W-:Y:S01]  /*3d40*/  @P0 FADD.FTZ R119, R245, R134 ;  /* 0x00000086f5770221 */ /* 0x000fe20000010000 */
[C---:B------:R-:W-:Y:S02]  /*3d50*/  FFMA.FTZ R133, R172.reuse, R118, -R133 ;  /* 0x00000076ac857223 */ /* 0x040fe40000010885 */
[----:B------:R-:W-:Y:S01]  /*3d60*/  FSEL R117, R117, R132, !P0 ;  /* 0x0000008475757208 */ /* 0x000fe20004000000 */
[----:B------:R-:W-:Y:S01]  /*3d70*/  @P0 FFMA.FTZ R116, R172, R116, -R235 ;  /* 0x00000074ac740223 */ /* 0x000fe200000108eb */
[----:B------:R-:W-:Y:S01]  /*3d80*/  @P0 FADD.FTZ R118, R236, R133 ;  /* 0x00000085ec760221 */ /* 0x000fe20000010000 */
[----:B------:R-:W-:-:S03]  /*3d90*/  FMUL.FTZ R133, R121, R119 ;  /* 0x0000007779857220 */ /* 0x000fc60000410000 */
        /* <DEDUP_REMOVED lines=33> */
.L_x_5379:
[----:B---3--:R-:W3:Y:S01]  /*3fb0*/  S2R R170, SR_TID.X ;  /* 0x0000000000aa7919 */ /* 0x008ee20000002100 */
[----:B------:R-:W-:Y:S05]  /*3fc0*/  WARPSYNC.ALL ;  /* 0x0000000000007948 */ /* 0x000fea0003800000 */
[----:B---3--:R-:W-:Y:S01]  /*3fd0*/  LOP3.LUT P2, RZ, R170, 0x1f, RZ, 0xc0, !PT ;  /* 0x0000001faaff7812 */ /* 0x008fe2000784c0ff */
[C---:B-----5:R-:W-:Y:S01]  /*3fe0*/  FMUL.FTZ R119, R169.reuse, R146 ;  /* 0x00000092a9777220 */ /* 0x060fe20000410000 */
[----:B------:R-:W-:Y:S01]  /*3ff0*/  FMUL.FTZ R117, R169, R147 ;  /* 0x00000093a9757220 */ /* 0x000fe20000410000 */
[----:B------:R-:W-:Y:S01]  /*4000*/  BAR.SYNC.DEFER_BLOCKING 0x0 ;  /* 0x0000000000007b1d */ /* 0x000fe20000010000 */
[----:B------:R-:W-:-:S02]  /*4010*/  HFMA2 R128, -RZ, RZ, 1.875, 0 ;  /* 0x3f800000ff807431 */ /* 0x000fc400000001ff */
[C---:B------:R-:W-:Y:S01]  /*4020*/  FFMA.FTZ R116, R168.reuse, R147, -R119 ;  /* 0x00000093a8747223 */ /* 0x040fe20000010877 */
[----:B------:R-:W-:Y:S01]  /*4030*/  FFMA.FTZ R117, R168, R146, R117 ;  /* 0x00000092a8757223 */ /* 0x000fe20000010075 */
[----:B------:R-:W-:Y:S02]  /*4040*/  CS2R R130, SRZ ;  /* 0x0000000000827805 */ /* 0x000fe4000001ff00 */
[----:B------:R-:W-:Y:S01]  /*4050*/  MOV R129, RZ ;  /* 0x000000ff00817202 */ /* 0x000fe20000000f00 */
[----:B------:R-:W-:Y:S01]  /*4060*/  FADD.FTZ R118, R145, R116 ;  /* 0x0000007491767221 */ /* 0x000fe20000010000 */
[----:B------:R-:W-:Y:S01]  /*4070*/  FADD.FTZ R117, R144, R117 ;  /* 0x0000007590757221 */ /* 0x000fe20000010000 */
[----:B01----:R-:W-:Y:S01]  /*4080*/  FMUL.FTZ R116, R168, R137 ;  /* 0x00000089a8747220 */ /* 0x003fe20000410000 */
[----:B------:R-:W0:Y:S01]  /*4090*/  S2UR UR30, SR_CgaCtaId ;  /* 0x00000000001e79c3 */ /* 0x000e220000008800 */
[C---:B------:R-:W-:Y:S01]  /*40a0*/  FMUL.FTZ R119, R167.reuse, R118 ;  /* 0x00000076a7777220 */ /* 0x040fe20000410000 */
[-C--:B--2---:R-:W-:Y:S01]  /*40b0*/  FMUL.FTZ R121, R167, R117.reuse ;  /* 0x00000075a7797220 */ /* 0x084fe20000410000 */
[C---:B------:R-:W-:Y:S01]  /*40c0*/  FFMA.FTZ R116, -R169.reuse, R136, -R116 ;  /* 0x00000088a9747223 */ /* 0x040fe20000010974 */
[----:B------:R-:W-:Y:S01]  /*40d0*/  UMOV UR28, 0x400 ;  /* 0x00000400001c7882 */ /* 0x000fe20000000000 */
[C---:B------:R-:W-:Y:S01]  /*40e0*/  FFMA.FTZ R119, R166.reuse, R117, R119 ;  /* 0x00000075a6777223 */ /* 0x040fe20000010077 */
[----:B------:R-:W-:Y:S01]  /*40f0*/  FFMA.FTZ R120, R166, R118, -R121 ;  /* 0x00000076a6787223 */ /* 0x000fe20000010879 */
[----:B------:R-:W-:Y:S01]  /*4100*/  FMUL.FTZ R117, R169, R137 ;  /* 0x00000089a9757220 */ /* 0x000fe20000410000 */
[----:B------:R-:W-:Y:S01]  /*4110*/  FMUL.FTZ R118, R167, R116 ;  /* 0x00000074a7767220 */ /* 0x000fe20000410000 */
[----:B------:R-:W-:Y:S01]  /*4120*/  FADD.FTZ R119, R142, R119 ;  /* 0x000000778e777221 */ /* 0x000fe20000010000 */
[----:B------:R-:W-:Y:S01]  /*4130*/  FADD.FTZ R120, R143, R120 ;  /* 0x000000788f787221 */ /* 0x000fe20000010000 */
[----:B------:R-:W-:Y:S01]  /*4140*/  FFMA.FTZ R117, R168, R136, -R117 ;  /* 0x00000088a8757223 */ /* 0x000fe20000010875 */
[----:B------:R-:W-:Y:S01]  /*4150*/  ISETP.GT.U32.AND P3, PT, R170, 0x1f, PT ;  /* 0x0000001faa00780c */ /* 0x000fe20003f64070 */
[C---:B------:R-:W-:Y:S01]  /*4160*/  FMUL.FTZ R125, R165.reuse, R119 ;  /* 0x00000077a57d7220 */ /* 0x040fe20000410000 */
[-C--:B------:R-:W-:Y:S01]  /*4170*/  FMUL.FTZ R121, R165, R120.reuse ;  /* 0x00000078a5797220 */ /* 0x080fe20000410000 */
[-C--:B------:R-:W-:Y:S01]  /*4180*/  FFMA.FTZ R118, R166, R117.reuse, R118 ;  /* 0x00000075a6767223 */ /* 0x080fe20000010076 */
[----:B------:R-:W-:Y:S01]  /*4190*/  FMUL.FTZ R117, R167, R117 ;  /* 0x00000075a7757220 */ /* 0x000fe20000410000 */
[C---:B------:R-:W-:Y:S01]  /*41a0*/  FFMA.FTZ R120, R164.reuse, R120, -R125 ;  /* 0x00000078a4787223 */ /* 0x040fe2000001087d */
[----:B------:R-:W-:Y:S01]  /*41b0*/  FFMA.FTZ R123, R164, R119, R121 ;  /* 0x00000077a47b7223 */ /* 0x000fe20000010079 */
[----:B------:R-:W-:Y:S01]  /*41c0*/  FMUL.FTZ R121, R165, R118 ;  /* 0x00000076a5797220 */ /* 0x000fe20000410000 */
[----:B------:R-:W-:Y:S01]  /*41d0*/  FFMA.FTZ R117, R166, R116, -R117 ;  /* 0x00000074a6757223 */ /* 0x000fe20000010875 */
[----:B------:R-:W-:Y:S01]  /*41e0*/  FADD.FTZ R120, R141, R120 ;  /* 0x000000788d787221 */ /* 0x000fe20000010000 */
[----:B------:R-:W-:-:S02]  /*41f0*/  FADD.FTZ R123, R140, R123 ;  /* 0x0000007b8c7b7221 */ /* 0x000fc40000010000 */
[-C--:B------:R-:W-:Y:S01]  /*4200*/  FMUL.FTZ R119, R165, R117.reuse ;  /* 0x00000075a5777220 */ /* 0x080fe20000410000 */
[C---:B------:R-:W-:Y:S01]  /*4210*/  FFMA.FTZ R121, R164.reuse, R117, -R121 ;  /* 0x00000075a4797223 */ /* 0x040fe20000010879 */
[C---:B------:R-:W-:Y:S01]  /*4220*/  FMUL.FTZ R117, R163.reuse, R120 ;  /* 0x00000078a3757220 */ /* 0x040fe20000410000 */
[C---:B------:R-:W-:Y:S01]  /*4230*/  FMUL.FTZ R125, R163.reuse, R123 ;  /* 0x0000007ba37d7220 */ /* 0x040fe20000410000 */
[----:B------:R-:W-:Y:S01]  /*4240*/  FFMA.FTZ R119, R164, R118, R119 ;  /* 0x00000076a4777223 */ /* 0x000fe20000010077 */
[C---:B------:R-:W-:Y:S01]  /*4250*/  FMUL.FTZ R116, R163.reuse, R121 ;  /* 0x00000079a3747220 */ /* 0x040fe20000410000 */
[C---:B------:R-:W-:Y:S01]  /*4260*/  FFMA.FTZ R117, R162.reuse, R123, R117 ;  /* 0x0000007ba2757223 */ /* 0x040fe20000010075 */
[C---:B------:R-:W-:Y:S01]  /*4270*/  FFMA.FTZ R120, R162.reuse, R120, -R125 ;  /* 0x00000078a2787223 */ /* 0x040fe2000001087d */
[----:B0-----:R-:W-:Y:S01]  /*4280*/  ULEA UR28, UR30, UR28, 0x18 ;  /* 0x0000001c1e1c7291 */ /* 0x001fe2000f8ec0ff */
[-C--:B------:R-:W-:Y:S01]  /*4290*/  FFMA.FTZ R116, R162, R119.reuse, R116 ;  /* 0x00000077a2747223 */ /* 0x080fe20000010074 */
[----:B------:R-:W-:Y:S01]  /*42a0*/  FMUL.FTZ R119, R163, R119 ;  /* 0x00000077a3777220 */ /* 0x000fe20000410000 */
[----:B------:R-:W-:Y:S01]  /*42b0*/  FADD.FTZ R117, R138, R117 ;  /* 0x000000758a757221 */ /* 0x000fe20000010000 */
[----:B------:R-:W-:-:S02]  /*42c0*/  FADD.FTZ R120, R139, R120 ;  /* 0x000000788b787221 */ /* 0x000fc40000010000 */
[----:B------:R-:W-:Y:S01]  /*42d0*/  FFMA.FTZ R119, R162, R121, -R119 ;  /* 0x00000079a2777223 */ /* 0x000fe20000010877 */
[CC--:B------:R-:W-:Y:S01]  /*42e0*/  FMUL.FTZ R123, R159.reuse, R117.reuse ;  /* 0x000000759f7b7220 */ /* 0x0c0fe20000410000 */
[CC--:B------:R-:W-:Y:S01]  /*42f0*/  FMUL.FTZ R121, R159.reuse, R120.reuse ;  /* 0x000000789f797220 */ /* 0x0c0fe20000410000 */
[----:B------:R-:W-:Y:S02]  /*4300*/  MOV R172, UR28 ;  /* 0x0000001c00ac7c02 */ /* 0x000fe40008000f00 */
[C---:B------:R-:W-:Y:S01]  /*4310*/  FFMA.FTZ R123, R158.reuse, R120, -R123 ;  /* 0x000000789e7b7223 */ /* 0x040fe2000001087b */
        /* <DEDUP_REMOVED lines=10> */
[----:B------:R-:W-:Y:S01]  /*43c0*/  FFMA.FTZ R123, R156, R123, -R116 ;  /* 0x0000007b9c7b7223 */ /* 0x000fe20000010874 */
[----:B------:R-:W-:Y:S02]  /*43d0*/  FMUL.FTZ R116, R157, R121 ;  /* 0x000000799d747220 */ /* 0x000fe40000410000 */
[----:B------:R-:W-:Y:S01]  /*43e0*/  FADD.FTZ R118, R183, R118 ;  /* 0x00000076b7767221 */ /* 0x000fe20000010000 */
[----:B------:R-:W-:Y:S01]  /*43f0*/  FADD.FTZ R123, R184, R123 ;  /* 0x0000007bb87b7221 */ /* 0x000fe20000010000 */
[CC--:B------:R-:W-:Y:S01]  /*4400*/  FFMA.FTZ R116, R156.reuse, R117.reuse, R116 ;  /* 0x000000759c747223 */ /* 0x0c0fe20000010074 */
[----:B------:R-:W-:Y:S01]  /*4410*/  FMUL.FTZ R117, R157, R117 ;  /* 0x000000759d757220 */ /* 0x000fe20000410000 */
[CC--:B------:R-:W-:Y:S01]  /*4420*/  FMUL.FTZ R120, R155.reuse, R118.reuse ;  /* 0x000000769b787220 */ /* 0x0c0fe20000410000 */
[C---:B------:R-:W-:Y:S02]  /*4430*/  FMUL.FTZ R119, R155.reuse, R123 ;  /* 0x0000007b9b777220 */ /* 0x040fe40000410000 */
[----:B------:R-:W-:Y:S01]  /*4440*/  FFMA.FTZ R117, R156, R121, -R117 ;  /* 0x000000799c757223 */ /* 0x000fe20000010875 */
        /* <DEDUP_REMOVED lines=35> */
[-C--:B------:R-:W-:Y:S01]  /*4680*/  FFMA.FTZ R116, R148, R117.reuse, R116 ;  /* 0x0000007594747223 */ /* 0x080fe20000010074 */
[----:B------:R-:W-:Y:S01]  /*4690*/  FMUL.FTZ R117, R149, R117 ;  /* 0x0000007595757220 */ /* 0x000fe20000410000 */
[----:B------:R-:W-:-:S03]  /*46a0*/  FMUL.FTZ R125, R35, R119 ;  /* 0x00000077237d7220 */ /* 0x000fc60000410000 */
[----:B------:R-:W-:Y:S01]  /*46b0*/  FFMA.FTZ R117, R148, R121, -R117 ;  /* 0x0000007994757223 */ /* 0x000fe20000010875 */
[-C--:B------:R-:W-:Y:S01]  /*46c0*/  FMUL.FTZ R121, R35, R118.reuse ;  /* 0x0000007623797220 */ /* 0x080fe20000410000 */
[----:B------:R-:W-:-:S03]  /*46d0*/  FFMA.FTZ R118, R34, R118, -R125 ;  /* 0x0000007622767223 */ /* 0x000fc6000001087d */
[----:B------:R-:W-:Y:S01]  /*46e0*/  FFMA.FTZ R123, R34, R119, R121 ;  /* 0x00000077227b7223 */ /* 0x000fe20000010079 */
[CC--:B------:R-:W-:Y:S01]  /*46f0*/  FMUL.FTZ R119, R35.reuse, R117.reuse ;  /* 0x0000007523777220 */ /* 0x0c0fe20000410000 */
        /* <DEDUP_REMOVED lines=19> */
[----:B------:R-:W-:Y:S01]  /*4830*/  FMUL.FTZ R121, R3, R116 ;  /* 0x0000007403797220 */ /* 0x000fe20000410000 */
[----:B------:R-:W-:Y:S01]  /*4840*/  FADD.FTZ R118, R229, R118 ;  /* 0x00000076e5767221 */ /* 0x000fe20000010000 */
[-C--:B------:R-:W-:Y:S01]  /*4850*/  FMUL.FTZ R117, R3, R119.reuse ;  /* 0x0000007703757220 */ /* 0x080fe20000410000 */
[----:B------:R-:W-:Y:S01]  /*4860*/  FADD.FTZ R123, R230, R123 ;  /* 0x0000007be67b7221 */ /* 0x000fe20000010000 */
[C---:B------:R-:W-:Y:S01]  /*4870*/  FFMA.FTZ R121, R4.reuse, R119, -R121 ;  /* 0x0000007704797223 */ /* 0x040fe20000010879 */
[C---:B------:R-:W-:Y:S01]  /*4880*/  FMUL.FTZ R119, R5.reuse, R118 ;  /* 0x0000007605777220 */ /* 0x040fe20000410000 */
[----:B------:R-:W-:Y:S01]  /*4890*/  FFMA.FTZ R117, R4, R116, R117 ;  /* 0x0000007404757223 */ /* 0x000fe20000010075 */
[CC--:B------:R-:W-:Y:S02]  /*48a0*/  FMUL.FTZ R125, R5.reuse, R123.reuse ;  /* 0x0000007b057d7220 */ /* 0x0c0fe40000410000 */
[C---:B------:R-:W-:Y:S01]  /*48b0*/  FFMA.FTZ R123, R6.reuse, R123, R119 ;  /* 0x0000007b067b7223 */ /* 0x040fe20000010077 */
[C---:B------:R-:W-:Y:S01]  /*48c0*/  FMUL.FTZ R119, R5.reuse, R121 ;  /* 0x0000007905777220 */ /* 0x040fe20000410000 */
[-C--:B------:R-:W-:Y:S01]  /*48d0*/  FMUL.FTZ R116, R5, R117.reuse ;  /* 0x0000007505747220 */ /* 0x080fe20000410000 */
[----:B------:R-:W-:Y:S01]  /*48e0*/  FFMA.FTZ R118, R6, R118, -R125 ;  /* 0x0000007606767223 */ /* 0x000fe2000001087d */
[----:B------:R-:W-:Y:S01]  /*48f0*/  FADD.FTZ R123, R232, R123 ;  /* 0x0000007be87b7221 */ /* 0x000fe20000010000 */
[C---:B------:R-:W-:Y:S01]  /*4900*/  FFMA.FTZ R119, R6.reuse, R117, R119 ;  /* 0x0000007506777223 */ /* 0x040fe20000010077 */
[----:B------:R-:W-:Y:S01]  /*4910*/  FFMA.FTZ R117, R6, R121, -R116 ;  /* 0x0000007906757223 */ /* 0x000fe20000010874 */
[----:B------:R-:W-:Y:S01]  /*4920*/  FADD.FTZ R118, R231, R118 ;  /* 0x00000076e7767221 */ /* 0x000fe20000010000 */
[----:B------:R-:W0:Y:S01]  /*4930*/  LDS.64 R120, [R220+0x10878] ;  /* 0x01087800dc787984 */ /* 0x000e220000000a00 */
[C---:B------:R-:W-:Y:S01]  /*4940*/  FMUL.FTZ R127, R7.reuse, R123 ;  /* 0x0000007b077f7220 */ /* 0x040fe20000410000 */
[----:B------:R-:W-:Y:S01]  /*4950*/  MOV R116, UR44 ;  /* 0x0000002c00747c02 */ /* 0x000fe20008000f00 */
[----:B------:R-:W-:-:S02]  /*4960*/  FMUL.FTZ R125, R7, R118 ;  /* 0x00000076077d7220 */ /* 0x000fc40000410000 */
[----:B------:R-:W-:Y:S01]  /*4970*/  FFMA.FTZ R127, R8, R118, -R127 ;  /* 0x00000076087f7223 */ /* 0x000fe2000001087f */
[----:B------:R-:W-:Y:S01]  /*4980*/  ISETP.LE.OR P2, PT, R116, UR19, P2 ;  /* 0x0000001374007c0c */ /* 0x000fe20009743670 */
[----:B------:R-:W-:Y:S01]  /*4990*/  FFMA.FTZ R124, R8, R123, R125 ;  /* 0x0000007b087c7223 */ /* 0x000fe2000001007d */
[C---:B------:R-:W-:Y:S01]  /*49a0*/  FMUL.FTZ R123, R7.reuse, R117 ;  /* 0x00000075077b7220 */ /* 0x040fe20000410000 */
[----:B------:R-:W-:-:S03]  /*49b0*/  FMUL.FTZ R118, R7, R119 ;  /* 0x0000007707767220 */ /* 0x000fc60000410000 */
[C---:B------:R-:W-:Y:S01]  /*49c0*/  FFMA.FTZ R116, R8.reuse, R119, R123 ;  /* 0x0000007708747223 */ /* 0x040fe2000001007b */
[----:B------:R-:W-:Y:S01]  /*49d0*/  MOV R119, UR8 ;  /* 0x0000000800777c02 */ /* 0x000fe20008000f00 */
[----:B------:R-:W-:Y:S01]  /*49e0*/  FFMA.FTZ R117, R8, R117, -R118 ;  /* 0x0000007508757223 */ /* 0x000fe20000010876 */
[----:B------:R-:W-:-:S04]  /*49f0*/  FADD.FTZ R118, R237, R124 ;  /* 0x0000007ced767221 */ /* 0x000fc80000010000 */
[----:B------:R-:W-:Y:S01]  /*4a00*/  @!P2 LEA R122, R119, R172, 0x4 ;  /* 0x000000ac777aa211 */ /* 0x000fe200078e20ff */
[----:B------:R-:W-:-:S04]  /*4a10*/  FADD.FTZ R119, R234, R127 ;  /* 0x0000007fea777221 */ /* 0x000fc80000010000 */
[----:B------:R1:W2:Y:S04]  /*4a20*/  @!P2 LDS.128 R128, [R122+0x13080] ;  /* 0x013080007a80a984 */ /* 0x0002a80000000c00 */
        /* <DEDUP_REMOVED lines=10> */
[----:B-1----:R-:W-:-:S03]  /*4ad0*/  FFMA.FTZ R122, R8, R190, R123 ;  /* 0x000000be087a7223 */ /* 0x002fc6000001007b */
[C---:B------:R-:W-:Y:S01]  /*4ae0*/  FFMA.FTZ R192, R113.reuse, R192, R120 ;  /* 0x000000c071c07223 */ /* 0x040fe20000010078 */
[----:B------:R-:W-:-:S03]  /*4af0*/  FFMA.FTZ R193, R113, R193, R122 ;  /* 0x000000c171c17223 */ /* 0x000fc6000001007a */
[C---:B---3--:R-:W-:Y:S01]  /*4b00*/  FMUL.FTZ R119, R5.reuse, R192 ;  /* 0x000000c005777220 */ /* 0x048fe20000410000 */
        /* <DEDUP_REMOVED lines=84> */
[----:B--2---:R-:W-:Y:S05]  /*5050*/  @P3 BRA `(.L_x_5386) ;  /* 0x0000000c00683947 */ /* 0x004fea0003800000 */
        /* <DEDUP_REMOVED lines=43> */
.L_x_5525:
        /* <DEDUP_REMOVED lines=13> */
.L_x_5389:
[----:B------:R-:W-:Y:S05]  /*53e0*/  BSYNC.RECONVERGENT B0 ;  /* 0x0000000000007941 */ /* 0x000fea0003800200 */
.L_x_5388:
[----:B------:R-:W-:Y:S01]  /*53f0*/  UMOV UR28, 0xffffffff ;  /* 0xffffffff001c7882 */ /* 0x000fe20000000000 */
[----:B------:R-:W-:Y:S02]  /*5400*/  ISETP.GT.U32.AND P3, PT, R220, 0x1d, PT ;  /* 0x0000001ddc00780c */ /* 0x000fe40003f64070 */
[----:B------:R-:W-:Y:S11]  /*5410*/  BRA.DIV UR28, `(.L_x_5390) ;  /* 0x000000661ce47947 */ /* 0x000ff6000b800000 */
[----:B-1----:R1:W0:Y:S04]  /*5420*/  SHFL.DOWN PT, R133, R245, 0x2, 0x1f ;  /* 0x08401f00f5857f89 */ /* 0x00222800000e0000 */
[----:B--2---:R1:W2:Y:S04]  /*5430*/  SHFL.DOWN PT, R134, R246, 0x2, 0x1f ;  /* 0x08401f00f6867f89 */ /* 0x0042a800000e0000 */
[----:B---3--:R1:W3:Y:S04]  /*5440*/  SHFL.DOWN PT, R161, R247, 0x2, 0x1f ;  /* 0x08401f00f7a17f89 */ /* 0x0082e800000e0000 */
[----:B------:R1:W0:Y:S02]  /*5450*/  SHFL.DOWN PT, R135, R248, 0x2, 0x1f ;  /* 0x08401f00f8877f89 */ /* 0x00022400000e0000 */
.L_x_5531:
        /* <DEDUP_REMOVED lines=13> */
.L_x_5392:
[----:B------:R-:W-:Y:S05]  /*5530*/  BSYNC.RECONVERGENT B0 ;  /* 0x0000000000007941 */ /* 0x000fea0003800200 */
.L_x_5391:
[----:B------:R-:W-:Y:S01]  /*5540*/  UMOV UR28, 0xffffffff ;  /* 0xffffffff001c7882 */ /* 0x000fe20000000000 */
[----:B------:R-:W-:Y:S02]  /*5550*/  ISETP.GT.U32.AND P3, PT, R220, 0x1b, PT ;  /* 0x0000001bdc00780c */ /* 0x000fe40003f64070 */
[----:B------:R-:W-:Y:S11]  /*5560*/  BRA.DIV UR28, `(.L_x_5393) ;  /* 0x0000006a1c047947 */ /* 0x000ff6000b800000 */
[----:B0-----:R0:W0:Y:S04]  /*5570*/  SHFL.DOWN PT, R133, R245, 0x4, 0x1f ;  /* 0x08801f00f5857f89 */ /* 0x00102800000e0000 */
[----:B--2---:R2:W0:Y:S04]  /*5580*/  SHFL.DOWN PT, R134, R246, 0x4, 0x1f ;  /* 0x08801f00f6867f89 */ /* 0x00442800000e0000 */
[----:B---3--:R2:W3:Y:S04]  /*5590*/  SHFL.DOWN PT, R161, R247, 0x4, 0x1f ;  /* 0x08801f00f7a17f89 */ /* 0x0084e800000e0000 */
[----:B------:R2:W0:Y:S02]  /*55a0*/  SHFL.DOWN PT, R135, R248, 0x4, 0x1f ;  /* 0x08801f00f8877f89 */ /* 0x00042400000e0000 */
.L_x_5537:
        /* <DEDUP_REMOVED lines=13> */
.L_x_5395:
[----:B------:R-:W-:Y:S05]  /*5680*/  BSYNC.RECONVERGENT B0 ;  /* 0x0000000000007941 */ /* 0x000fea0003800200 */
.L_x_5394:
[----:B------:R-:W-:Y:S01]  /*5690*/  UMOV UR28, 0xffffffff ;  /* 0xffffffff001c7882 */ /* 0x000fe20000000000 */
[----:B------:R-:W-:Y:S02]  /*56a0*/  ISETP.GT.U32.AND P3, PT, R220, 0x17, PT ;  /* 0x00000017dc00780c */ /* 0x000fe40003f64070 */
[----:B------:R-:W-:Y:S11]  /*56b0*/  BRA.DIV UR28, `(.L_x_5396) ;  /* 0x0000006a1c247947 */ /* 0x000ff6000b800000 */
[----:B0-----:R0:W0:Y:S04]  /*56c0*/  SHFL.DOWN PT, R133, R245, 0x8, 0x1f ;  /* 0x09001f00f5857f89 */ /* 0x00102800000e0000 */
[----:B------:R0:W0:Y:S04]  /*56d0*/  SHFL.DOWN PT, R134, R246, 0x8, 0x1f ;  /* 0x09001f00f6867f89 */ /* 0x00002800000e0000 */
[----:B---3--:R3:W0:Y:S04]  /*56e0*/  SHFL.DOWN PT, R161, R247, 0x8, 0x1f ;  /* 0x09001f00f7a17f89 */ /* 0x00862800000e0000 */
[----:B------:R3:W0:Y:S02]  /*56f0*/  SHFL.DOWN PT, R135, R248, 0x8, 0x1f ;  /* 0x09001f00f8877f89 */ /* 0x00062400000e0000 */
.L_x_5543:
        /* <DEDUP_REMOVED lines=13> */
.L_x_5398:
[----:B------:R-:W-:Y:S05]  /*57d0*/  BSYNC.RECONVERGENT B0 ;  /* 0x0000000000007941 */ /* 0x000fea0003800200 */
.L_x_5397:
[----:B------:R-:W-:Y:S01]  /*57e0*/  UMOV UR28, 0xffffffff ;  /* 0xffffffff001c7882 */ /* 0x000fe20000000000 */
[----:B------:R-:W-:Y:S02]  /*57f0*/  ISETP.GT.U32.AND P3, PT, R220, 0xf, PT ;  /* 0x0000000fdc00780c */ /* 0x000fe40003f64070 */
[----:B------:R-:W-:Y:S11]  /*5800*/  BRA.DIV UR28, `(.L_x_5399) ;  /* 0x0000006a1c447947 */ /* 0x000ff6000b800000 */
[----:B0-----:R0:W0:Y:S04]  /*5810*/  SHFL.DOWN PT, R133, R245, 0x10, 0x1f ;  /* 0x0a001f00f5857f89 */ /* 0x00102800000e0000 */
[----:B------:R0:W0:Y:S04]  /*5820*/  SHFL.DOWN PT, R134, R246, 0x10, 0x1f ;  /* 0x0a001f00f6867f89 */ /* 0x00002800000e0000 */
[----:B------:R0:W0:Y:S04]  /*5830*/  SHFL.DOWN PT, R161, R247, 0x10, 0x1f ;  /* 0x0a001f00f7a17f89 */ /* 0x00002800000e0000 */
[----:B------:R0:W0:Y:S02]  /*5840*/  SHFL.DOWN PT, R135, R248, 0x10, 0x1f ;  /* 0x0a001f00f8877f89 */ /* 0x00002400000e0000 */
.L_x_5549:
        /* <DEDUP_REMOVED lines=13> */
.L_x_5401:
[----:B------:R-:W-:Y:S05]  /*5920*/  BSYNC.RECONVERGENT B0 ;  /* 0x0000000000007941 */ /* 0x000fea0003800200 */
.L_x_5400:
[----:B------:R-:W-:Y:S01]  /*5930*/  UMOV UR28, 0xffffffff ;  /* 0xffffffff001c7882 */ /* 0x000fe20000000000 */
[----:B------:R-:W-:Y:S02]  /*5940*/  ISETP.NE.AND P3, PT, R170, 0x1f, PT ;  /* 0x0000001faa00780c */ /* 0x000fe40003f65270 */
[----:B------:R-:W-:Y:S11]  /*5950*/  BRA.DIV UR28, `(.L_x_5402) ;  /* 0x0000006a1c647947 */ /* 0x000ff6000b800000 */
[----:B------:R-:W5:Y:S04]  /*5960*/  SHFL.IDX PT, R220, R246, RZ, 0x1f ;  /* 0x00001ffff6dc7589 */ /* 0x000f6800000e0000 */
[----:B------:R-:W4:Y:S04]  /*5970*/  SHFL.IDX PT, R236, R245, RZ, 0x1f ;  /* 0x00001ffff5ec7589 */ /* 0x000f2800000e0000 */
[----:B------:R-:W4:Y:S04]  /*5980*/  SHFL.IDX PT, R233, R247, RZ, 0x1f ;  /* 0x00001ffff7e97589 */ /* 0x000f2800000e0000 */
[----:B01----:R-:W-:Y:S04]  /*5990*/  SHFL.DOWN PT, R245, R245, 0x1, 0x1f ;  /* 0x08201f00f5f57f89 */ /* 0x003fe800000e0000 */
[----:B--2---:R-:W-:Y:S04]  /*59a0*/  SHFL.DOWN PT, R246, R246, 0x1, 0x1f ;  /* 0x08201f00f6f67f89 */ /* 0x004fe800000e0000 */
[----:B---3--:R-:W-:Y:S01]  /*59b0*/  SHFL.DOWN PT, R247, R247, 0x1, 0x1f ;  /* 0x08201f00f7f77f89 */ /* 0x008fe200000e0000 */
[-C--:B-----5:R-:W-:Y:S01]  /*59c0*/  FMUL.FTZ R133, R131, R220.reuse ;  /* 0x000000dc83857220 */ /* 0x0a0fe20000410000 */
[----:B------:R-:W-:-:S03]  /*59d0*/  FMUL.FTZ R235, R128, R220 ;  /* 0x000000dc80eb7220 */ /* 0x000fc60000410000 */
[C---:B----4-:R-:W-:Y:S01]  /*59e0*/  FFMA.FTZ R132, R130.reuse, R236, -R133 ;  /* 0x000000ec82847223 */ /* 0x050fe20000010885 */
[C---:B------:R-:W-:Y:S01]  /*59f0*/  FMUL.FTZ R133, R129.reuse, R220 ;  /* 0x000000dc81857220 */ /* 0x040fe20000410000 */
[----:B------:R-:W-:Y:S02]  /*5a00*/  FFMA.FTZ R235, R129, R236, R235 ;  /* 0x000000ec81eb7223 */ /* 0x000fe400000100eb */
[----:B------:R-:W-:Y:S01]  /*5a10*/  FADD.FTZ R161, R233, R132 ;  /* 0x00000084e9a17221 */ /* 0x000fe20000010000 */
[----:B------:R-:W-:Y:S01]  /*5a20*/  FMUL.FTZ R132, R130, R220 ;  /* 0x000000dc82847220 */ /* 0x000fe20000410000 */
[----:B------:R-:W0:Y:S01]  /*5a30*/  SHFL.IDX PT, R233, R248, RZ, 0x1f ;  /* 0x00001ffff8e97589 */ /* 0x000e2200000e0000 */
[-C--:B------:R-:W-:Y:S02]  /*5a40*/  FFMA.FTZ R220, R128, R236.reuse, -R133 ;  /* 0x000000ec80dc7223 */ /* 0x080fe40000010885 */
[----:B------:R-:W-:Y:S01]  /*5a50*/  FFMA.FTZ R132, R131, R236, R132 ;  /* 0x000000ec83847223 */ /* 0x000fe20000010084 */
[----:B------:R-:W1:Y:S04]  /*5a60*/  SHFL.IDX PT, R128, R128, RZ, 0x1f ;  /* 0x00001fff80807589 */ /* 0x000e6800000e0000 */
[----:B------:R-:W2:Y:S04]  /*5a70*/  SHFL.IDX PT, R129, R129, RZ, 0x1f ;  /* 0x00001fff81817589 */ /* 0x000ea800000e0000 */
[----:B------:R-:W3:Y:S04]  /*5a80*/  SHFL.IDX PT, R130, R130, RZ, 0x1f ;  /* 0x00001fff82827589 */ /* 0x000ee800000e0000 */
[----:B------:R-:W4:Y:S04]  /*5a90*/  SHFL.IDX PT, R131, R131, RZ, 0x1f ;  /* 0x00001fff83837589 */ /* 0x000f2800000e0000 */
[----:B------:R-:W1:Y:S01]  /*5aa0*/  SHFL.DOWN PT, R248, R248, 0x1, 0x1f ;  /* 0x08201f00f8f87f89 */ /* 0x000e6200000e0000 */
[----:B0-----:R-:W-:-:S07]  /*5ab0*/  FADD.FTZ R236, R233, R132 ;  /* 0x00000084e9ec7221 */ /* 0x001fce0000010000 */
.L_x_5563:
[----:B------:R-:W-:Y:S04]  /*5ac0*/  BSSY.RECONVERGENT B0, `(.L_x_5403) ;  /* 0x000000d000007945 */ /* 0x000fe80003800200 */
[----:B------:R-:W-:Y:S05]  /*5ad0*/  @!P3 BRA `(.L_x_5404) ;  /* 0x00000000002cb947 */ /* 0x000fea0003800000 */
[-C--:B--2---:R-:W-:Y:S01]  /*5ae0*/  FMUL.FTZ R132, R246, R129.reuse ;  /* 0x00000081f6847220 */ /* 0x084fe20000410000 */
[----:B------:R-:W-:-:S03]  /*5af0*/  FMUL.FTZ R129, R245, R129 ;  /* 0x00000081f5817220 */ /* 0x000fc60000410000 */
[CC--:B-1----:R-:W-:Y:S01]  /*5b00*/  FFMA.FTZ R132, R245.reuse, R128.reuse, -R132 ;  /* 0x00000080f5847223 */ /* 0x0c2fe20000010884 */
[C---:B------:R-:W-:Y:S01]  /*5b10*/  FFMA.FTZ R129, R246.reuse, R128, R129 ;  /* 0x00000080f6817223 */ /* 0x040fe20000010081 */
[-C--:B----4-:R-:W-:Y:S01]  /*5b20*/  FMUL.FTZ R128, R246, R131.reuse ;  /* 0x00000083f6807220 */ /* 0x090fe20000410000 */
[----:B------:R-:W-:-:S03]  /*5b30*/  FMUL.FTZ R131, R245, R131 ;  /* 0x00000083f5837220 */ /* 0x000fc60000410000 */
[-C--:B---3--:R-:W-:Y:S01]  /*5b40*/  FFMA.FTZ R128, R245, R130.reuse, -R128 ;  /* 0x00000082f5807223 */ /* 0x088fe20000010880 */
[----:B------:R-:W-:-:S03]  /*5b50*/  FFMA.FTZ R131, R246, R130, R131 ;  /* 0x00000082f6837223 */ /* 0x000fc60000010083 */
[----:B------:R-:W-:Y:S01]  /*5b60*/  FADD.FTZ R130, R247, R128 ;  /* 0x00000080f7827221 */ /* 0x000fe20000010000 */
[----:B------:R-:W-:Y:S01]  /*5b70*/  FADD.FTZ R131, R248, R131 ;  /* 0x00000083f8837221 */ /* 0x000fe20000010000 */
[----:B------:R-:W-:-:S07]  /*5b80*/  MOV R128, R132 ;  /* 0x0000008400807202 */ /* 0x000fce0000000f00 */
.L_x_5404:
[----:B------:R-:W-:Y:S05]  /*5b90*/  BSYNC.RECONVERGENT B0 ;  /* 0x0000000000007941 */ /* 0x000fea0003800200 */
.L_x_5403:
[----:B----4-:R-:W-:Y:S01]  /*5ba0*/  FMUL.FTZ R133, R121, R131 ;  /* 0x0000008379857220 */ /* 0x010fe20000410000 */
[----:B-123--:R0:W-:Y:S03]  /*5bb0*/  STS.128 [R160+0x112b0], R128 ;  /* 0x0112b080a0007388 */ /* 0x00e1e60000000c00 */
        /* <DEDUP_REMOVED lines=36> */
.L_x_5386:
[----:B------:R-:W-:Y:S05]  /*5e00*/  WARPSYNC.ALL ;  /* 0x0000000000007948 */ /* 0x000fea0003800000 */
[----:B------:R-:W-:Y:S01]  /*5e10*/  BAR.SYNC.DEFER_BLOCKING 0x0 ;  /* 0x0000000000007b1d */ /* 0x000fe20000010000 */
[----:B------:R-:W-:Y:S01]  /*5e20*/  SHF.R.U32.HI R119, RZ, 0x2, R170 ;  /* 0x00000002ff777819 */ /* 0x000fe200000116aa */
[----:B------:R-:W-:Y:S01]  /*5e30*/  ULEA UR28, UR19, 0xfffff000, 0xc ;  /* 0xfffff000131c7891 */ /* 0x000fe2000f8e60ff */
[----:B------:R-:W-:Y:S01]  /*5e40*/  ISETP.NE.AND P2, PT, R170, RZ, PT ;  /* 0x000000ffaa00720c */ /* 0x000fe20003f45270 */
[----:B------:R-:W-:Y:S01]  /*5e50*/  FMUL.FTZ R236, R175, R199 ;  /* 0x000000c7afec7220 */ /* 0x000fe20000410000 */
[----:B------:R-:W-:Y:S01]  /*5e60*/  IADD3 R117, PT, PT, R119, R170, RZ ;  /* 0x000000aa77757210 */ /* 0x000fe20007ffe0ff */
[----:B------:R-:W-:Y:S01]  /*5e70*/  USHF.R.S32.HI UR30, URZ, 0x1f, UR28 ;  /* 0x0000001fff1e7899 */ /* 0x000fe2000801141c */
[----:B0-----:R-:W-:Y:S01]  /*5e80*/  MOV R123, UR8 ;  /* 0x00000008007b7c02 */ /* 0x001fe20008000f00 */
[----:B------:R-:W-:Y:S01]  /*5e90*/  BSSY.RECONVERGENT B0, `(.L_x_5405) ;  /* 0x00002a5000007945 */ /* 0x000fe20003800200 */
[----:B------:R-:W-:-:S02]  /*5ea0*/  LEA R117, R117, R172, 0x4 ;  /* 0x000000ac75757211 */ /* 0x000fc400078e20ff */
[----:B------:R-:W-:-:S04]  /*5eb0*/  LEA.HI R235, R170, R170, RZ, 0x1b ;  /* 0x000000aaaaeb7211 */ /* 0x000fc800078fd8ff */
[-C--:B------:R-:W-:Y:S02]  /*5ec0*/  LEA R233, R235, R172.reuse, 0x2 ;  /* 0x000000acebe97211 */ /* 0x080fe400078e10ff */
[----:B------:R-:W-:Y:S01]  /*5ed0*/  @!P2 LEA R122, R123, R172, 0x4 ;  /* 0x000000ac7b7aa211 */ /* 0x000fe200078e20ff */
[----:B------:R-:W0:Y:S04]  /*5ee0*/  LDS.64 R116, [R117+0x11288] ;  /* 0x0112880075747984 */ /* 0x000e280000000a00 */
[----:B------:R1:W-:Y:S01]  /*5ef0*/  @!P2 STS.128 [R122+0x13080], R128 ;  /* 0x013080807a00a388 */ /* 0x0003e20000000c00 */
[-C--:B0-----:R-:W-:Y:S01]  /*5f00*/  FMUL.FTZ R118, R116, R137.reuse ;  /* 0x0000008974767220 */ /* 0x081fe20000410000 */
[----:B------:R-:W-:-:S03]  /*5f10*/  FMUL.FTZ R121, R117, R137 ;  /* 0x0000008975797220 */ /* 0x000fc60000410000 */
[-C--:B------:R-:W-:Y:S01]  /*5f20*/  FFMA.FTZ R118, R117, R136.reuse, -R118 ;  /* 0x0000008875767223 */ /* 0x080fe20000010876 */
[----:B------:R-:W-:Y:S01]  /*5f30*/  FFMA.FTZ R121, R116, R136, R121 ;  /* 0x0000008874797223 */ /* 0x000fe20000010079 */
[----:B------:R-:W-:Y:S02]  /*5f40*/  FMUL.FTZ R116, R103, R24 ;  /* 0x0000001867747220 */ /* 0x000fe40000410000 */
[----:B------:R-:W-:Y:S01]  /*5f50*/  FADD.FTZ R127, R147, R118 ;  /* 0x00000076937f7221 */ /* 0x000fe20000010000 */
[----:B------:R-:W-:Y:S01]  /*5f60*/  FADD.FTZ R146, R146, R121 ;  /* 0x0000007992927221 */ /* 0x000fe20000010000 */
[-C--:B------:R-:W-:Y:S01]  /*5f70*/  FFMA.FTZ R118, R39, -R116.reuse, R221 ;  /* 0x8000007427767223 */ /* 0x080fe200000100dd */
[----:B------:R-:W-:Y:S01]  /*5f80*/  FFMA.FTZ R116, -R38, R116, R222 ;  /* 0x0000007426747223 */ /* 0x000fe200000101de */
[-C--:B------:R-:W-:Y:S01]  /*5f90*/  FMUL.FTZ R121, R169, R127.reuse ;  /* 0x0000007fa9797220 */ /* 0x080fe20000410000 */
[-C--:B------:R-:W-:Y:S01]  /*5fa0*/  FMUL.FTZ R117, R39, R127.reuse ;  /* 0x0000007f27757220 */ /* 0x080fe20000410000 */
[-C--:B------:R-:W-:Y:S01]  /*5fb0*/  FMUL.FTZ R169, R169, R146.reuse ;  /* 0x00000092a9a97220 */ /* 0x080fe20000410000 */
[----:B------:R-:W-:Y:S01]  /*5fc0*/  FMUL.FTZ R120, R146, UR31 ;  /* 0x0000001f92787c20 */ /* 0x000fe20008410000 */
[-C--:B------:R-:W-:Y:S01]  /*5fd0*/  FFMA.FTZ R121, R168, R146.reuse, R121 ;  /* 0x00000092a8797223 */ /* 0x080fe20000010079 */
[-C--:B------:R-:W-:Y:S01]  /*5fe0*/  FFMA.FTZ R38, R38, R146.reuse, R117 ;  /* 0x0000009226267223 */ /* 0x080fe20000010075 */
[-C--:B------:R-:W-:Y:S01]  /*5ff0*/  FFMA.FTZ R168, R168, R127.reuse, -R169 ;  /* 0x0000007fa8a87223 */ /* 0x080fe200000108a9 */
[C---:B------:R-:W-:Y:S01]  /*6000*/  FMUL.FTZ R39, R127.reuse, UR31 ;  /* 0x0000001f7f277c20 */ /* 0x040fe20008410000 */
[----:B------:R-:W-:Y:S01]  /*6010*/  FFMA.FTZ R117, R127, UR46, -R120 ;  /* 0x0000002e7f757c23 */ /* 0x000fe20008010878 */
[----:B------:R-:W-:Y:S01]  /*6020*/  FMUL.FTZ R127, R24, R127 ;  /* 0x0000007f187f7220 */ /* 0x000fe20000410000 */
[----:B------:R-:W-:Y:S01]  /*6030*/  FADD.FTZ R144, R144, R121 ;  /* 0x0000007990907221 */ /* 0x000fe20000010000 */
[----:B------:R-:W-:Y:S01]  /*6040*/  FMUL.FTZ R121, R24, R146 ;  /* 0x0000009218797220 */ /* 0x000fe20000410000 */
[----:B------:R-:W-:Y:S01]  /*6050*/  FFMA.FTZ R123, R146, UR46, R39 ;  /* 0x0000002e927b7c23 */ /* 0x000fe20008010027 */
[----:B-1----:R-:W-:Y:S01]  /*6060*/  FMUL.FTZ R129, R118, R127 ;  /* 0x0000007f76817220 */ /* 0x002fe20000410000 */
[----:B------:R-:W-:-:S02]  /*6070*/  IMAD R39, R170, 0x84, R172 ;  /* 0x00000084aa277824 */ /* 0x000fc400078e02ac */
[CC--:B------:R-:W-:Y:S01]  /*6080*/  FMUL.FTZ R120, R118.reuse, R121.reuse ;  /* 0x0000007976787220 */ /* 0x0c0fe20000410000 */
[----:B------:R-:W-:Y:S01]  /*6090*/  FMUL.FTZ R124, R103, R121 ;  /* 0x00000079677c7220 */ /* 0x000fe20000410000 */
[----:B------:R-:W-:Y:S01]  /*60a0*/  FMUL.FTZ R125, R118, R117 ;  /* 0x00000075767d7220 */ /* 0x000fe20000410000 */
[----:B------:R-:W-:Y:S01]  /*60b0*/  FFMA.FTZ R118, R116, R121, R129 ;  /* 0x0000007974767223 */ /* 0x000fe20000010081 */
[----:B------:R-:W-:Y:S01]  /*60c0*/  FMUL.FTZ R121, R102, R23 ;  /* 0x0000001766797220 */ /* 0x000fe20000410000 */
[----:B------:R-:W-:Y:S01]  /*60d0*/  FADD.FTZ R168, R145, R168 ;  /* 0x000000a891a87221 */ /* 0x000fe20000010000 */
[----:B------:R0:W-:Y:S01]  /*60e0*/  STS [R39+0x8478], R124 ;  /* 0x0084787c27007388 */ /* 0x0001e20000000800 */
[C---:B------:R-:W-:Y:S01]  /*60f0*/  FFMA.FTZ R120, R116.reuse, R127, -R120 ;  /* 0x0000007f74787223 */ /* 0x040fe20000010878 */
[----:B------:R-:W-:Y:S01]  /*6100*/  FFMA.FTZ R122, R37, -R121, R218 ;  /* 0x80000079257a7223 */ /* 0x000fe200000100da */
[C---:B------:R-:W-:Y:S01]  /*6110*/  FMUL.FTZ R117, R167.reuse, R168 ;  /* 0x000000a8a7757220 */ /* 0x040fe20000410000 */
[----:B------:R-:W-:Y:S01]  /*6120*/  FMUL.FTZ R167, R167, R144 ;  /* 0x00000090a7a77220 */ /* 0x000fe20000410000 */
[----:B------:R-:W-:Y:S01]  /*6130*/  FFMA.FTZ R116, R116, R123, R125 ;  /* 0x0000007b74747223 */ /* 0x000fe2000001007d */
[----:B------:R-:W-:Y:S01]  /*6140*/  FMUL.FTZ R37, R37, R168 ;  /* 0x000000a825257220 */ /* 0x000fe20000410000 */
[----:B------:R-:W-:Y:S01]  /*6150*/  FMUL.FTZ R123, R144, UR31 ;  /* 0x0000001f907b7c20 */ /* 0x000fe20008410000 */
[C---:B------:R-:W-:Y:S01]  /*6160*/  FFMA.FTZ R117, R166.reuse, R144, R117 ;  /* 0x00000090a6757223 */ /* 0x040fe20000010075 */
[----:B------:R-:W-:Y:S01]  /*6170*/  FFMA.FTZ R166, R166, R168, -R167 ;  /* 0x000000a8a6a67223 */ /* 0x000fe200000108a7 */
[----:B0-----:R-:W-:Y:S01]  /*6180*/  FFMA.FTZ R124, -R36, R121, R219 ;  /* 0x00000079247c7223 */ /* 0x001fe200000101db */
[----:B------:R-:W-:Y:S01]  /*6190*/  FMUL.FTZ R121, R168, UR31 ;  /* 0x0000001fa8797c20 */ /* 0x000fe20008410000 */
[----:B------:R-:W-:Y:S01]  /*61a0*/  FMUL.FTZ R126, R103, R127 ;  /* 0x0000007f677e7220 */ /* 0x000fe20000410000 */
[-C--:B------:R-:W-:Y:S01]  /*61b0*/  FFMA.FTZ R37, R36, R144.reuse, R37 ;  /* 0x0000009024257223 */ /* 0x080fe20000010025 */
[----:B------:R-:W-:Y:S01]  /*61c0*/  FFMA.FTZ R123, R168, UR46, -R123 ;  /* 0x0000002ea87b7c23 */ /* 0x000fe2000801087b */
[----:B------:R-:W-:Y:S01]  /*61d0*/  FFMA.FTZ R125, R144, UR46, R121 ;  /* 0x0000002e907d7c23 */ /* 0x000fe20008010079 */
[C---:B------:R-:W-:Y:S01]  /*61e0*/  FMUL.FTZ R121, R23.reuse, R144 ;  /* 0x0000009017797220 */ /* 0x040fe20000410000 */
[----:B------:R-:W-:Y:S01]  /*61f0*/  FMUL.FTZ R127, R23, R168 ;  /* 0x000000a8177f7220 */ /* 0x000fe20000410000 */
[----:B------:R-:W-:Y:S01]  /*6200*/  FADD.FTZ R166, R143, R166 ;  /* 0x000000a68fa67221 */ /* 0x000fe20000010000 */
[----:B------:R-:W-:Y:S01]  /*6210*/  FADD.FTZ R142, R142, R117 ;  /* 0x000000758e8e7221 */ /* 0x000fe20000010000 */
[C---:B------:R-:W-:Y:S01]  /*6220*/  FMUL.FTZ R36, R122.reuse, R121 ;  /* 0x000000797a247220 */ /* 0x040fe20000410000 */
[C---:B------:R-:W-:Y:S01]  /*6230*/  FMUL.FTZ R129, R122.reuse, R127 ;  /* 0x0000007f7a817220 */ /* 0x040fe20000410000 */
[----:B------:R-:W-:Y:S01]  /*6240*/  FMUL.FTZ R117, R122, R123 ;  /* 0x0000007b7a757220 */ /* 0x000fe20000410000 */
[----:B------:R-:W-:Y:S01]  /*6250*/  FMUL.FTZ R123, R165, R166 ;  /* 0x000000a6a57b7220 */ /* 0x000fe20000410000 */
[----:B------:R-:W-:Y:S01]  /*6260*/  FFMA.FTZ R122, R124, R127, -R36 ;  /* 0x0000007f7c7a7223 */ /* 0x000fe20000010824 */
[----:B------:R-:W-:Y:S01]  /*6270*/  FMUL.FTZ R36, R101, R22 ;  /* 0x0000001665247220 */ /* 0x000fe20000410000 */
[-C--:B------:R-:W-:Y:S01]  /*6280*/  FMUL.FTZ R128, R102, R121.reuse ;  /* 0x0000007966807220 */ /* 0x080fe20000410000 */
[C---:B------:R-:W-:Y:S01]  /*6290*/  FFMA.FTZ R121, R124.reuse, R121, R129 ;  /* 0x000000797c797223 */ /* 0x040fe20000010081 */
[-C--:B------:R-:W-:Y:S01]  /*62a0*/  FMUL.FTZ R165, R165, R142.reuse ;  /* 0x0000008ea5a57220 */ /* 0x080fe20000410000 */
[----:B------:R-:W-:Y:S01]  /*62b0*/  FFMA.FTZ R117, R124, R125, R117 ;  /* 0x0000007d7c757223 */ /* 0x000fe20000010075 */
[----:B------:R-:W-:Y:S01]  /*62c0*/  FFMA.FTZ R123, R164, R142, R123 ;  /* 0x0000008ea47b7223 */ /* 0x000fe2000001007b */
[C---:B------:R-:W-:Y:S01]  /*62d0*/  FFMA.FTZ R124, R43.reuse, -R36, R216 ;  /* 0x800000242b7c7223 */ /* 0x040fe200000100d8 */
[----:B------:R-:W-:Y:S01]  /*62e0*/  FMUL.FTZ R125, R166, UR31 ;  /* 0x0000001fa67d7c20 */ /* 0x000fe20008410000 */
[----:B------:R0:W-:Y:S01]  /*62f0*/  STS [R39+0x847c], R126 ;  /* 0x00847c7e27007388 */ /* 0x0001e20000000800 */
[-C--:B------:R-:W-:Y:S01]  /*6300*/  FMUL.FTZ R43, R43, R166.reuse ;  /* 0x000000a62b2b7220 */ /* 0x080fe20000410000 */
[-C--:B------:R-:W-:Y:S01]  /*6310*/  FMUL.FTZ R131, R22, R166.reuse ;  /* 0x000000a616837220 */ /* 0x080fe20000410000 */
[----:B------:R-:W-:Y:S01]  /*6320*/  FMUL.FTZ R130, R102, R127 ;  /* 0x0000007f66827220 */ /* 0x000fe20000410000 */
[----:B------:R-:W-:Y:S01]  /*6330*/  FFMA.FTZ R164, R164, R166, -R165 ;  /* 0x000000a6a4a47223 */ /* 0x000fe200000108a5 */
[----:B------:R-:W-:Y:S01]  /*6340*/  FFMA.FTZ R36, -R42, R36, R217 ;  /* 0x000000242a247223 */ /* 0x000fe200000101d9 */
[----:B------:R-:W-:Y:S01]  /*6350*/  FFMA.FTZ R127, R142, UR46, R125 ;  /* 0x0000002e8e7f7c23 */ /* 0x000fe2000801007d */
[----:B------:R-:W-:Y:S01]  /*6360*/  FADD.FTZ R140, R140, R123 ;  /* 0x0000007b8c8c7221 */ /* 0x000fe20000010000 */
[-C--:B------:R-:W-:Y:S01]  /*6370*/  FFMA.FTZ R42, R42, R142.reuse, R43 ;  /* 0x0000008e2a2a7223 */ /* 0x080fe2000001002b */
[----:B------:R-:W-:Y:S01]  /*6380*/  FMUL.FTZ R125, R22, R142 ;  /* 0x0000008e167d7220 */ /* 0x000fe20000410000 */
[----:B0-----:R-:W-:Y:S01]  /*6390*/  FMUL.FTZ R126, R142, UR31 ;  /* 0x0000001f8e7e7c20 */ /* 0x001fe20008410000 */
[----:B------:R-:W-:Y:S01]  /*63a0*/  FMUL.FTZ R123, R124, R131 ;  /* 0x000000837c7b7220 */ /* 0x000fe20000410000 */
[----:B------:R-:W-:Y:S01]  /*63b0*/  FADD.FTZ R164, R141, R164 ;  /* 0x000000a48da47221 */ /* 0x000fe20000010000 */
[----:B------:R0:W-:Y:S01]  /*63c0*/  STS [R39+0x8470], R128 ;  /* 0x0084708027007388 */ /* 0x0001e20000000800 */
[----:B------:R-:W-:Y:S01]  /*63d0*/  FFMA.FTZ R43, R166, UR46, -R126 ;  /* 0x0000002ea62b7c23 */ /* 0x000fe2000801087e */
[-C--:B------:R-:W-:Y:S01]  /*63e0*/  FMUL.FTZ R126, R124, R125.reuse ;  /* 0x0000007d7c7e7220 */ /* 0x080fe20000410000 */
[----:B------:R-:W-:Y:S01]  /*63f0*/  FFMA.FTZ R123, R36, R125, R123 ;  /* 0x0000007d247b7223 */ /* 0x000fe2000001007b */
[----:B------:R1:W-:Y:S01]  /*6400*/  STS [R39+0x8474], R130 ;  /* 0x0084748227007388 */ /* 0x0003e20000000800 */
[----:B------:R-:W-:Y:S01]  /*6410*/  FMUL.FTZ R129, R124, R43 ;  /* 0x0000002b7c817220 */ /* 0x000fe20000410000 */
[C---:B------:R-:W-:Y:S01]  /*6420*/  FMUL.FTZ R43, R163.reuse, R164 ;  /* 0x000000a4a32b7220 */ /* 0x040fe20000410000 */
[-C--:B------:R-:W-:Y:S01]  /*6430*/  FMUL.FTZ R163, R163, R140.reuse ;  /* 0x0000008ca3a37220 */ /* 0x080fe20000410000 */
[C---:B------:R-:W-:Y:S01]  /*6440*/  FFMA.FTZ R124, R36.reuse, R131, -R126 ;  /* 0x00000083247c7223 */ /* 0x040fe2000001087e */
[----:B------:R-:W-:Y:S01]  /*6450*/  FFMA.FTZ R36, R36, R127, R129 ;  /* 0x0000007f24247223 */ /* 0x000fe20000010081 */
[----:B0-----:R-:W-:Y:S01]  /*6460*/  FMUL.FTZ R128, R101, R125 ;  /* 0x0000007d65807220 */ /* 0x001fe20000410000 */
[----:B------:R-:W-:Y:S01]  /*6470*/  FMUL.FTZ R125, R100, R21 ;  /* 0x00000015647d7220 */ /* 0x000fe20000410000 */
[----:B------:R-:W-:Y:S01]  /*6480*/  FFMA.FTZ R43, R162, R140, R43 ;  /* 0x0000008ca22b7223 */ /* 0x000fe2000001002b */
[----:B------:R-:W-:Y:S01]  /*6490*/  FMUL.FTZ R127, R140, UR31 ;  /* 0x0000001f8c7f7c20 */ /* 0x000fe20008410000 */
[-C--:B------:R-:W-:Y:S01]  /*64a0*/  FFMA.FTZ R162, R162, R164.reuse, -R163 ;  /* 0x000000a4a2a27223 */ /* 0x080fe200000108a3 */
[CC--:B------:R-:W-:Y:S01]  /*64b0*/  FFMA.FTZ R126, R41.reuse, -R125.reuse, R214 ;  /* 0x8000007d297e7223 */ /* 0x0c0fe200000100d6 */
[-C--:B------:R-:W-:Y:S01]  /*64c0*/  FMUL.FTZ R41, R41, R164.reuse ;  /* 0x000000a429297220 */ /* 0x080fe20000410000 */
[----:B------:R-:W-:Y:S01]  /*64d0*/  FFMA.FTZ R129, -R40, R125, R215 ;  /* 0x0000007d28817223 */ /* 0x000fe200000101d7 */
[----:B------:R-:W-:Y:S01]  /*64e0*/  FMUL.FTZ R125, R164, UR31 ;  /* 0x0000001fa47d7c20 */ /* 0x000fe20008410000 */
[----:B-1----:R-:W-:Y:S01]  /*64f0*/  FMUL.FTZ R130, R101, R131 ;  /* 0x0000008365827220 */ /* 0x002fe20000410000 */
[----:B------:R-:W-:Y:S01]  /*6500*/  FMUL.FTZ R131, R21, R164 ;  /* 0x000000a415837220 */ /* 0x000fe20000410000 */
[-C--:B------:R-:W-:Y:S01]  /*6510*/  FFMA.FTZ R41, R40, R140.reuse, R41 ;  /* 0x0000008c28297223 */ /* 0x080fe20000010029 */
[----:B------:R-:W-:Y:S01]  /*6520*/  FFMA.FTZ R127, R164, UR46, -R127 ;  /* 0x0000002ea47f7c23 */ /* 0x000fe2000801087f */
[----:B------:R-:W-:Y:S01]  /*6530*/  FFMA.FTZ R40, R140, UR46, R125 ;  /* 0x0000002e8c287c23 */ /* 0x000fe2000801007d */
[----:B------:R-:W-:Y:S01]  /*6540*/  FADD.FTZ R162, R139, R162 ;  /* 0x000000a28ba27221 */ /* 0x000fe20000010000 */
[----:B------:R0:W-:Y:S01]  /*6550*/  STS [R39+0x8468], R128 ;  /* 0x0084688027007388 */ /* 0x0001e20000000800 */
[----:B------:R-:W-:Y:S01]  /*6560*/  FMUL.FTZ R125, R21, R140 ;  /* 0x0000008c157d7220 */ /* 0x000fe20000410000 */
[----:B------:R-:W-:Y:S01]  /*6570*/  FADD.FTZ R138, R138, R43 ;  /* 0x0000002b8a8a7221 */ /* 0x000fe20000010000 */
[----:B------:R-:W-:Y:S01]  /*6580*/  FMUL.FTZ R136, R100, R131 ;  /* 0x0000008364887220 */ /* 0x000fe20000410000 */
[----:B------:R1:W-:Y:S01]  /*6590*/  STS [R39+0x846c], R130 ;  /* 0x00846c8227007388 */ /* 0x0003e20000000800 */
[-C--:B------:R-:W-:Y:S01]  /*65a0*/  FMUL.FTZ R132, R126, R125.reuse ;  /* 0x0000007d7e847220 */ /* 0x080fe20000410000 */
[----:B------:R-:W-:Y:S01]  /*65b0*/  FMUL.FTZ R134, R100, R125 ;  /* 0x0000007d64867220 */ /* 0x000fe20000410000 */
[C---:B------:R-:W-:Y:S01]  /*65c0*/  IADD3 R165, PT, PT, R170.reuse, 0xb80, RZ ;  /* 0x00000b80aaa57810 */ /* 0x040fe20007ffe0ff */
[----:B------:R-:W-:Y:S01]  /*65d0*/  STS [R39+0x8464], R136 ;  /* 0x0084648827007388 */ /* 0x000fe20000000800 */
[----:B------:R-:W-:Y:S01]  /*65e0*/  LOP3.LUT R167, R170, 0xc00, RZ, 0xfc, !PT ;  /* 0x00000c00aaa77812 */ /* 0x000fe200078efcff */
[----:B0-----:R-:W-:Y:S01]  /*65f0*/  FMUL.FTZ R128, R126, R131 ;  /* 0x000000837e807220 */ /* 0x001fe20000410000 */
[----:B------:R-:W-:Y:S01]  /*6600*/  IADD3 R169, PT, PT, R170, 0xc80, RZ ;  /* 0x00000c80aaa97810 */ /* 0x000fe20007ffe0ff */
[----:B------:R0:W-:Y:S01]  /*6610*/  STS [R39+0x8460], R134 ;  /* 0x0084608627007388 */ /* 0x0001e20000000800 */
[----:B------:R-:W-:Y:S01]  /*6620*/  LEA.HI R165, R165, R170, RZ, 0x1b ;  /* 0x000000aaa5a57211 */ /* 0x000fe200078fd8ff */
[----:B-1----:R-:W-:Y:S01]  /*6630*/  FMUL.FTZ R130, R126, R127 ;  /* 0x0000007f7e827220 */ /* 0x002fe20000410000 */
[C---:B------:R-:W-:Y:S01]  /*6640*/  FMUL.FTZ R127, R159.reuse, R162 ;  /* 0x000000a29f7f7220 */ /* 0x040fe20000410000 */
[----:B------:R-:W-:Y:S01]  /*6650*/  FMUL.FTZ R159, R159, R138 ;  /* 0x0000008a9f9f7220 */ /* 0x000fe20000410000 */
[----:B------:R-:W-:Y:S01]  /*6660*/  FFMA.FTZ R126, R129, R125, R128 ;  /* 0x0000007d817e7223 */ /* 0x000fe20000010080 */
[----:B------:R-:W-:Y:S01]  /*6670*/  FMUL.FTZ R128, R107, R20 ;  /* 0x000000146b807220 */ /* 0x000fe20000410000 */
[C---:B------:R-:W-:Y:S01]  /*6680*/  FFMA.FTZ R43, R129.reuse, R40, R130 ;  /* 0x00000028812b7223 */ /* 0x040fe20000010082 */
[----:B------:R-:W-:Y:S01]  /*6690*/  FMUL.FTZ R130, R138, UR31 ;  /* 0x0000001f8a827c20 */ /* 0x000fe20008410000 */
[C---:B------:R-:W-:Y:S01]  /*66a0*/  FFMA.FTZ R159, R158.reuse, R162, -R159 ;  /* 0x000000a29e9f7223 */ /* 0x040fe2000001089f */
[----:B------:R-:W-:Y:S01]  /*66b0*/  FFMA.FTZ R40, R158, R138, R127 ;  /* 0x0000008a9e287223 */ /* 0x000fe2000001007f */
[----:B------:R-:W-:Y:S01]  /*66c0*/  FFMA.FTZ R125, R129, R131, -R132 ;  /* 0x00000083817d7223 */ /* 0x000fe20000010884 */
[C---:B------:R-:W-:Y:S01]  /*66d0*/  FFMA.FTZ R127, R47.reuse, -R128, R213 ;  /* 0x800000802f7f7223 */ /* 0x040fe200000100d5 */
[-C--:B------:R-:W-:Y:S01]  /*66e0*/  FMUL.FTZ R47, R47, R162.reuse ;  /* 0x000000a22f2f7220 */ /* 0x080fe20000410000 */
[C---:B------:R-:W-:Y:S01]  /*66f0*/  FMUL.FTZ R129, R162.reuse, UR31 ;  /* 0x0000001fa2817c20 */ /* 0x040fe20008410000 */
[----:B------:R-:W-:Y:S01]  /*6700*/  FFMA.FTZ R130, R162, UR46, -R130 ;  /* 0x0000002ea2827c23 */ /* 0x000fe20008010882 */
[C---:B0-----:R-:W-:Y:S01]  /*6710*/  FMUL.FTZ R134, R20.reuse, R162 ;  /* 0x000000a214867220 */ /* 0x041fe20000410000 */
[----:B------:R-:W-:Y:S01]  /*6720*/  FMUL.FTZ R132, R20, R138 ;  /* 0x0000008a14847220 */ /* 0x000fe20000410000 */
[----:B------:R-:W-:Y:S01]  /*6730*/  FADD.FTZ R186, R186, R159 ;  /* 0x0000009fbaba7221 */ /* 0x000fe20000010000 */
[C---:B------:R-:W-:Y:S01]  /*6740*/  FFMA.FTZ R128, -R46.reuse, R128, R212 ;  /* 0x000000802e807223 */ /* 0x040fe200000101d4 */
[----:B------:R-:W-:Y:S01]  /*6750*/  FFMA.FTZ R46, R46, R138, R47 ;  /* 0x0000008a2e2e7223 */ /* 0x000fe2000001002f */
[----:B------:R-:W-:Y:S01]  /*6760*/  FFMA.FTZ R129, R138, UR46, R129 ;  /* 0x0000002e8a817c23 */ /* 0x000fe20008010081 */
[C---:B------:R-:W-:Y:S01]  /*6770*/  FMUL.FTZ R133, R127.reuse, R134 ;  /* 0x000000867f857220 */ /* 0x040fe20000410000 */
[C---:B------:R-:W-:Y:S01]  /*6780*/  FMUL.FTZ R131, R127.reuse, R132 ;  /* 0x000000847f837220 */ /* 0x040fe20000410000 */
[----:B------:R-:W-:Y:S01]  /*6790*/  FMUL.FTZ R135, R127, R130 ;  /* 0x000000827f877220 */ /* 0x000fe20000410000 */
[----:B------:R-:W-:Y:S01]  /*67a0*/  FADD.FTZ R140, R185, R40 ;  /* 0x00000028b98c7221 */ /* 0x000fe20000010000 */
[C---:B------:R-:W-:Y:S01]  /*67b0*/  FMUL.FTZ R47, R157.reuse, R186 ;  /* 0x000000ba9d2f7220 */ /* 0x040fe20000410000 */
[----:B------:R-:W-:Y:S01]  /*67c0*/  FMUL.FTZ R127, R106, R19 ;  /* 0x000000136a7f7220 */ /* 0x000fe20000410000 */
[C---:B------:R-:W-:Y:S01]  /*67d0*/  FFMA.FTZ R133, R128.reuse, R132, R133 ;  /* 0x0000008480857223 */ /* 0x040fe20000010085 */
[C---:B------:R-:W-:Y:S01]  /*67e0*/  FFMA.FTZ R131, R128.reuse, R134, -R131 ;  /* 0x0000008680837223 */ /* 0x040fe20000010883 */
[----:B------:R-:W-:Y:S01]  /*67f0*/  FFMA.FTZ R40, R128, R129, R135 ;  /* 0x0000008180287223 */ /* 0x000fe20000010087 */
[-C--:B------:R-:W-:Y:S01]  /*6800*/  FMUL.FTZ R157, R157, R140.reuse ;  /* 0x0000008c9d9d7220 */ /* 0x080fe20000410000 */
[----:B------:R-:W-:Y:S01]  /*6810*/  FFMA.FTZ R128, R156, R140, R47 ;  /* 0x0000008c9c807223 */ /* 0x000fe2000001002f */
[CC--:B------:R-:W-:Y:S01]  /*6820*/  FFMA.FTZ R129, R45.reuse, -R127.reuse, R210 ;  /* 0x8000007f2d817223 */ /* 0x0c0fe200000100d2 */
[----:B------:R-:W-:Y:S01]  /*6830*/  FMUL.FTZ R45, R45, R186 ;  /* 0x000000ba2d2d7220 */ /* 0x000fe20000410000 */
[----:B------:R-:W-:Y:S01]  /*6840*/  FFMA.FTZ R47, -R44, R127, R211 ;  /* 0x0000007f2c2f7223 */ /* 0x000fe200000101d3 */
[----:B------:R-:W-:Y:S01]  /*6850*/  FMUL.FTZ R127, R186, UR31 ;  /* 0x0000001fba7f7c20 */ /* 0x000fe20008410000 */
[----:B------:R-:W-:Y:S01]  /*6860*/  FMUL.FTZ R136, R107, R132 ;  /* 0x000000846b887220 */ /* 0x000fe20000410000 */
[----:B------:R-:W-:Y:S01]  /*6870*/  FMUL.FTZ R130, R140, UR31 ;  /* 0x0000001f8c827c20 */ /* 0x000fe20008410000 */
[-C--:B------:R-:W-:Y:S01]  /*6880*/  FFMA.FTZ R157, R156, R186.reuse, -R157 ;  /* 0x000000ba9c9d7223 */ /* 0x080fe2000001089d */
[----:B------:R-:W-:Y:S01]  /*6890*/  FMUL.FTZ R132, R19, R186 ;  /* 0x000000ba13847220 */ /* 0x000fe20000410000 */
[----:B------:R-:W-:Y:S01]  /*68a0*/  FMUL.FTZ R138, R107, R134 ;  /* 0x000000866b8a7220 */ /* 0x000fe20000410000 */
[-C--:B------:R-:W-:Y:S01]  /*68b0*/  FFMA.FTZ R45, R44, R140.reuse, R45 ;  /* 0x0000008c2c2d7223 */ /* 0x080fe2000001002d */
[----:B------:R-:W-:Y:S01]  /*68c0*/  FFMA.FTZ R44, R140, UR46, R127 ;  /* 0x0000002e8c2c7c23 */ /* 0x000fe2000801007f */
[----:B------:R-:W-:Y:S01]  /*68d0*/  FMUL.FTZ R134, R19, R140 ;  /* 0x0000008c13867220 */ /* 0x000fe20000410000 */
[----:B------:R-:W-:Y:S01]  /*68e0*/  FFMA.FTZ R130, R186, UR46, -R130 ;  /* 0x0000002eba827c23 */ /* 0x000fe20008010882 */
[----:B------:R-:W-:Y:S01]  /*68f0*/  FADD.FTZ R140, R183, R128 ;  /* 0x00000080b78c7221 */ /* 0x000fe20000010000 */
[----:B------:R-:W-:Y:S01]  /*6900*/  FADD.FTZ R157, R184, R157 ;  /* 0x0000009db89d7221 */ /* 0x000fe20000010000 */
[C---:B------:R-:W-:Y:S01]  /*6910*/  FMUL.FTZ R128, R129.reuse, R132 ;  /* 0x0000008481807220 */ /* 0x040fe20000410000 */
[----:B------:R0:W-:Y:S01]  /*6920*/  STS [R39+0x8458], R136 ;  /* 0x0084588827007388 */ /* 0x0001e20000000800 */
[C---:B------:R-:W-:Y:S01]  /*6930*/  FMUL.FTZ R135, R129.reuse, R134 ;  /* 0x0000008681877220 */ /* 0x040fe20000410000 */
[----:B------:R-:W-:Y:S01]  /*6940*/  FMUL.FTZ R130, R129, R130 ;  /* 0x0000008281827220 */ /* 0x000fe20000410000 */
[CC--:B------:R-:W-:Y:S01]  /*6950*/  FMUL.FTZ R127, R155.reuse, R157.reuse ;  /* 0x0000009d9b7f7220 */ /* 0x0c0fe20000410000 */
[----:B------:R-:W-:Y:S01]  /*6960*/  FMUL.FTZ R155, R155, R140 ;  /* 0x0000008c9b9b7220 */ /* 0x000fe20000410000 */
[----:B------:R-:W-:Y:S01]  /*6970*/  FFMA.FTZ R135, R47, R132, -R135 ;  /* 0x000000842f877223 */ /* 0x000fe20000010887 */
[----:B------:R1:W-:Y:S01]  /*6980*/  STS [R39+0x845c], R138 ;  /* 0x00845c8a27007388 */ /* 0x0003e20000000800 */
[----:B------:R-:W-:Y:S01]  /*6990*/  FMUL.FTZ R129, R157, UR31 ;  /* 0x0000001f9d817c20 */ /* 0x000fe20008410000 */
[-C--:B------:R-:W-:Y:S01]  /*69a0*/  FFMA.FTZ R155, R154, R157.reuse, -R155 ;  /* 0x0000009d9a9b7223 */ /* 0x080fe2000001089b */
[----:B------:R-:W-:Y:S01]  /*69b0*/  IADD3 R183, PT, PT, R170, 0xd80, RZ ;  /* 0x00000d80aab77810 */ /* 0x000fe20007ffe0ff */
[-C--:B0-----:R-:W-:Y:S01]  /*69c0*/  FMUL.FTZ R136, R106, R134.reuse ;  /* 0x000000866a887220 */ /* 0x081fe20000410000 */
[----:B------:R-:W-:Y:S01]  /*69d0*/  FFMA.FTZ R134, R47, R134, R128 ;  /* 0x000000862f867223 */ /* 0x000fe20000010080 */
[----:B------:R-:W-:Y:S01]  /*69e0*/  FMUL.FTZ R128, R105, R18 ;  /* 0x0000001269807220 */ /* 0x000fe20000410000 */
[----:B------:R-:W-:Y:S01]  /*69f0*/  FFMA.FTZ R47, R47, R44, R130 ;  /* 0x0000002c2f2f7223 */ /* 0x000fe20000010082 */
[----:B------:R-:W-:Y:S01]  /*6a00*/  FFMA.FTZ R44, R154, R140, R127 ;  /* 0x0000008c9a2c7223 */ /* 0x000fe2000001007f */
[----:B------:R0:W-:Y:S01]  /*6a10*/  STS [R39+0x8450], R136 ;  /* 0x0084508827007388 */ /* 0x0001e20000000800 */
[C---:B------:R-:W-:Y:S01]  /*6a20*/  FFMA.FTZ R127, R51.reuse, -R128, R209 ;  /* 0x80000080337f7223 */ /* 0x040fe200000100d1 */
[-C--:B------:R-:W-:Y:S01]  /*6a30*/  FMUL.FTZ R51, R51, R157.reuse ;  /* 0x0000009d33337220 */ /* 0x080fe20000410000 */
[----:B------:R-:W-:Y:S01]  /*6a40*/  FMUL.FTZ R130, R140, UR31 ;  /* 0x0000001f8c827c20 */ /* 0x000fe20008410000 */
[----:B-1----:R-:W-:Y:S01]  /*6a50*/  FMUL.FTZ R138, R106, R132 ;  /* 0x000000846a8a7220 */ /* 0x002fe20000410000 */
[C---:B------:R-:W-:Y:S01]  /*6a60*/  FFMA.FTZ R128, -R50.reuse, R128, R208 ;  /* 0x0000008032807223 */ /* 0x040fe200000101d0 */
[-C--:B------:R-:W-:Y:S01]  /*6a70*/  FFMA.FTZ R50, R50, R140.reuse, R51 ;  /* 0x0000008c32327223 */ /* 0x080fe20000010033 */
[----:B------:R-:W-:Y:S01]  /*6a80*/  FMUL.FTZ R132, R18, R140 ;  /* 0x0000008c12847220 */ /* 0x000fe20000410000 */
[----:B------:R-:W-:Y:S01]  /*6a90*/  FFMA.FTZ R130, R157, UR46, -R130 ;  /* 0x0000002e9d827c23 */ /* 0x000fe20008010882 */
[----:B------:R-:W-:Y:S01]  /*6aa0*/  FADD.FTZ R182, R182, R155 ;  /* 0x0000009bb6b67221 */ /* 0x000fe20000010000 */
[----:B0-----:R-:W-:Y:S01]  /*6ab0*/  FMUL.FTZ R136, R18, R157 ;  /* 0x0000009d12887220 */ /* 0x001fe20000410000 */
[----:B------:R0:W-:Y:S01]  /*6ac0*/  STS [R39+0x8454], R138 ;  /* 0x0084548a27007388 */ /* 0x0001e20000000800 */
[C---:B------:R-:W-:Y:S01]  /*6ad0*/  FMUL.FTZ R139, R127.reuse, R132 ;  /* 0x000000847f8b7220 */ /* 0x040fe20000410000 */
[----:B------:R-:W-:Y:S01]  /*6ae0*/  FFMA.FTZ R129, R140, UR46, R129 ;  /* 0x0000002e8c817c23 */ /* 0x000fe20008010081 */
[C---:B------:R-:W-:Y:S01]  /*6af0*/  FMUL.FTZ R51, R127.reuse, R136 ;  /* 0x000000887f337220 */ /* 0x040fe20000410000 */
[----:B------:R-:W-:Y:S01]  /*6b00*/  FMUL.FTZ R137, R127, R130 ;  /* 0x000000827f897220 */ /* 0x000fe20000410000 */
[----:B------:R-:W-:Y:S01]  /*6b10*/  FADD.FTZ R142, R181, R44 ;  /* 0x0000002cb58e7221 */ /* 0x000fe20000010000 */
[CC--:B------:R-:W-:Y:S01]  /*6b20*/  FMUL.FTZ R140, R105.reuse, R136.reuse ;  /* 0x00000088698c7220 */ /* 0x0c0fe20000410000 */
[----:B------:R-:W-:Y:S01]  /*6b30*/  FMUL.FTZ R127, R104, R17 ;  /* 0x00000011687f7220 */ /* 0x000fe20000410000 */
[C---:B------:R-:W-:Y:S01]  /*6b40*/  FFMA.FTZ R136, R128.reuse, R136, -R139 ;  /* 0x0000008880887223 */ /* 0x040fe2000001088b */
[C---:B------:R-:W-:Y:S01]  /*6b50*/  FFMA.FTZ R44, R128.reuse, R129, R137 ;  /* 0x00000081802c7223 */ /* 0x040fe20000010089 */
[-C--:B0-----:R-:W-:Y:S01]  /*6b60*/  FMUL.FTZ R138, R105, R132.reuse ;  /* 0x00000084698a7220 */ /* 0x081fe20000410000 */
[----:B------:R-:W-:Y:S01]  /*6b70*/  FFMA.FTZ R132, R128, R132, R51 ;  /* 0x0000008480847223 */ /* 0x000fe20000010033 */
[C---:B------:R-:W-:Y:S01]  /*6b80*/  FMUL.FTZ R51, R153.reuse, R182 ;  /* 0x000000b699337220 */ /* 0x040fe20000410000 */
[-C--:B------:R-:W-:Y:S01]  /*6b90*/  FMUL.FTZ R153, R153, R142.reuse ;  /* 0x0000008e99997220 */ /* 0x080fe20000410000 */
[CC--:B------:R-:W-:Y:S01]  /*6ba0*/  FFMA.FTZ R129, R49.reuse, -R127.reuse, R206 ;  /* 0x8000007f31817223 */ /* 0x0c0fe200000100ce */
[----:B------:R0:W-:Y:S01]  /*6bb0*/  STS [R39+0x844c], R140 ;  /* 0x00844c8c27007388 */ /* 0x0001e20000000800 */
[----:B------:R-:W-:Y:S01]  /*6bc0*/  FFMA.FTZ R128, R152, R142, R51 ;  /* 0x0000008e98807223 */ /* 0x000fe20000010033 */
[-C--:B------:R-:W-:Y:S01]  /*6bd0*/  FMUL.FTZ R49, R49, R182.reuse ;  /* 0x000000b631317220 */ /* 0x080fe20000410000 */
[----:B------:R-:W-:Y:S01]  /*6be0*/  FFMA.FTZ R51, -R48, R127, R207 ;  /* 0x0000007f30337223 */ /* 0x000fe200000101cf */
[----:B------:R1:W-:Y:S01]  /*6bf0*/  STS [R39+0x8448], R138 ;  /* 0x0084488a27007388 */ /* 0x0003e20000000800 */
[----:B------:R-:W-:Y:S01]  /*6c00*/  FMUL.FTZ R127, R182, UR31 ;  /* 0x0000001fb67f7c20 */ /* 0x000fe20008410000 */
[----:B------:R-:W-:Y:S01]  /*6c10*/  FMUL.FTZ R130, R142, UR31 ;  /* 0x0000001f8e827c20 */ /* 0x000fe20008410000 */
[----:B------:R-:W-:Y:S01]  /*6c20*/  FFMA.FTZ R153, R152, R182, -R153 ;  /* 0x000000b698997223 */ /* 0x000fe20000010899 */
[----:B------:R-:W-:Y:S01]  /*6c30*/  FFMA.FTZ R49, R48, R142, R49 ;  /* 0x0000008e30317223 */ /* 0x000fe20000010031 */
[----:B------:R-:W-:Y:S01]  /*6c40*/  FADD.FTZ R146, R187, R128 ;  /* 0x00000080bb927221 */ /* 0x000fe20000010000 */
[C---:B0-----:R-:W-:Y:S01]  /*6c50*/  FMUL.FTZ R140, R17.reuse, R182 ;  /* 0x000000b6118c7220 */ /* 0x041fe20000410000 */
[----:B------:R-:W-:Y:S01]  /*6c60*/  FFMA.FTZ R48, R142, UR46, R127 ;  /* 0x0000002e8e307c23 */ /* 0x000fe2000801007f */
[----:B------:R-:W-:Y:S01]  /*6c70*/  FFMA.FTZ R130, R182, UR46, -R130 ;  /* 0x0000002eb6827c23 */ /* 0x000fe20008010882 */
[----:B------:R-:W-:Y:S01]  /*6c80*/  FADD.FTZ R153, R180, R153 ;  /* 0x00000099b4997221 */ /* 0x000fe20000010000 */
[----:B-1----:R-:W-:Y:S01]  /*6c90*/  FMUL.FTZ R138, R17, R142 ;  /* 0x0000008e118a7220 */ /* 0x002fe20000410000 */
[C---:B------:R-:W-:Y:S01]  /*6ca0*/  FMUL.FTZ R128, R129.reuse, R140 ;  /* 0x0000008c81807220 */ /* 0x040fe20000410000 */
[C---:B------:R-:W-:Y:S01]  /*6cb0*/  FMUL.FTZ R130, R129.reuse, R130 ;  /* 0x0000008281827220 */ /* 0x040fe20000410000 */
[C---:B------:R-:W-:Y:S01]  /*6cc0*/  FMUL.FTZ R144, R104.reuse, R140 ;  /* 0x0000008c68907220 */ /* 0x040fe20000410000 */
[-C--:B------:R-:W-:Y:S01]  /*6cd0*/  FMUL.FTZ R127, R129, R138.reuse ;  /* 0x0000008a817f7220 */ /* 0x080fe20000410000 */
[-C--:B------:R-:W-:Y:S01]  /*6ce0*/  FMUL.FTZ R142, R104, R138.reuse ;  /* 0x0000008a688e7220 */ /* 0x080fe20000410000 */
[----:B------:R-:W-:Y:S01]  /*6cf0*/  FFMA.FTZ R137, R51, R138, R128 ;  /* 0x0000008a33897223 */ /* 0x000fe20000010080 */
[----:B------:R-:W-:Y:S01]  /*6d00*/  FMUL.FTZ R128, R111, R16 ;  /* 0x000000106f807220 */ /* 0x000fe20000410000 */
[----:B------:R-:W-:Y:S01]  /*6d10*/  FFMA.FTZ R138, R51, R140, -R127 ;  /* 0x0000008c338a7223 */ /* 0x000fe2000001087f */
[CC--:B------:R-:W-:Y:S01]  /*6d20*/  FMUL.FTZ R127, R151.reuse, R153.reuse ;  /* 0x00000099977f7220 */ /* 0x0c0fe20000410000 */
[----:B------:R-:W-:Y:S01]  /*6d30*/  FMUL.FTZ R151, R151, R146 ;  /* 0x0000009297977220 */ /* 0x000fe20000410000 */
[----:B------:R-:W-:Y:S01]  /*6d40*/  FFMA.FTZ R51, R51, R48, R130 ;  /* 0x0000003033337223 */ /* 0x000fe20000010082 */
[----:B------:R-:W-:Y:S01]  /*6d50*/  FMUL.FTZ R130, R146, UR31 ;  /* 0x0000001f92827c20 */ /* 0x000fe20008410000 */
[C---:B------:R-:W-:Y:S01]  /*6d60*/  FFMA.FTZ R48, R150.reuse, R146, R127 ;  /* 0x0000009296307223 */ /* 0x040fe2000001007f */
[-C--:B------:R-:W-:Y:S01]  /*6d70*/  FFMA.FTZ R151, R150, R153.reuse, -R151 ;  /* 0x0000009996977223 */ /* 0x080fe20000010897 */
[CC--:B------:R-:W-:Y:S01]  /*6d80*/  FMUL.FTZ R127, R55.reuse, R153.reuse ;  /* 0x00000099377f7220 */ /* 0x0c0fe20000410000 */
[----:B------:R0:W-:Y:S01]  /*6d90*/  STS [R39+0x8440], R142 ;  /* 0x0084408e27007388 */ /* 0x0001e20000000800 */
[-C--:B------:R-:W-:Y:S01]  /*6da0*/  FFMA.FTZ R55, R55, -R128.reuse, R205 ;  /* 0x8000008037377223 */ /* 0x080fe200000100cd */
[----:B------:R-:W-:Y:S01]  /*6db0*/  FFMA.FTZ R129, -R54, R128, R204 ;  /* 0x0000008036817223 */ /* 0x000fe200000101cc */
[----:B------:R-:W-:Y:S01]  /*6dc0*/  FFMA.FTZ R130, R153, UR46, -R130 ;  /* 0x0000002e99827c23 */ /* 0x000fe20008010882 */
[----:B------:R-:W-:Y:S01]  /*6dd0*/  FMUL.FTZ R128, R16, R146 ;  /* 0x0000009210807220 */ /* 0x000fe20000410000 */
[----:B------:R-:W-:Y:S01]  /*6de0*/  FADD.FTZ R188, R188, R151 ;  /* 0x00000097bcbc7221 */ /* 0x000fe20000010000 */
[----:B------:R-:W-:Y:S01]  /*6df0*/  FADD.FTZ R150, R189, R48 ;  /* 0x00000030bd967221 */ /* 0x000fe20000010000 */
[C---:B------:R-:W-:Y:S01]  /*6e00*/  FMUL.FTZ R130, R55.reuse, R130 ;  /* 0x0000008237827220 */ /* 0x040fe20000410000 */
[----:B------:R-:W-:Y:S01]  /*6e10*/  FMUL.FTZ R139, R55, R128 ;  /* 0x00000080378b7220 */ /* 0x000fe20000410000 */
[----:B------:R-:W-:Y:S01]  /*6e20*/  FFMA.FTZ R54, R54, R146, R127 ;  /* 0x0000009236367223 */ /* 0x000fe2000001007f */
[----:B0-----:R-:W-:Y:S01]  /*6e30*/  FMUL.FTZ R142, R16, R153 ;  /* 0x00000099108e7220 */ /* 0x001fe20000410000 */
[----:B------:R-:W-:Y:S01]  /*6e40*/  FMUL.FTZ R127, R153, UR31 ;  /* 0x0000001f997f7c20 */ /* 0x000fe20008410000 */
[----:B------:R0:W-:Y:S01]  /*6e50*/  STS [R39+0x8444], R144 ;  /* 0x0084449027007388 */ /* 0x0001e20000000800 */
[----:B------:R-:W-:Y:S01]  /*6e60*/  FMUL.FTZ R141, R150, UR31 ;  /* 0x0000001f968d7c20 */ /* 0x000fe20008410000 */
[----:B------:R-:W-:Y:S01]  /*6e70*/  FMUL.FTZ R140, R55, R142 ;  /* 0x0000008e378c7220 */ /* 0x000fe20000410000 */
[C---:B------:R-:W-:Y:S01]  /*6e80*/  FMUL.FTZ R55, R149.reuse, R188 ;  /* 0x000000bc95377220 */ /* 0x040fe20000410000 */
[----:B------:R-:W-:Y:S01]  /*6e90*/  FMUL.FTZ R149, R149, R150 ;  /* 0x0000009695957220 */ /* 0x000fe20000410000 */
[----:B------:R-:W-:Y:S01]  /*6ea0*/  FFMA.FTZ R48, R146, UR46, R127 ;  /* 0x0000002e92307c23 */ /* 0x000fe2000801007f */
[C---:B------:R-:W-:Y:S01]  /*6eb0*/  FFMA.FTZ R140, R129.reuse, R128, R140 ;  /* 0x00000080818c7223 */ /* 0x040fe2000001008c */
[C---:B------:R-:W-:Y:S01]  /*6ec0*/  FFMA.FTZ R55, R148.reuse, R150, R55 ;  /* 0x0000009694377223 */ /* 0x040fe20000010037 */
[----:B------:R-:W-:Y:S01]  /*6ed0*/  FFMA.FTZ R148, R148, R188, -R149 ;  /* 0x000000bc94947223 */ /* 0x000fe20000010895 */
[----:B------:R-:W-:Y:S01]  /*6ee0*/  FFMA.FTZ R139, R129, R142, -R139 ;  /* 0x0000008e818b7223 */ /* 0x000fe2000001088b */
[----:B0-----:R-:W-:Y:S01]  /*6ef0*/  FMUL.FTZ R144, R111, R128 ;  /* 0x000000806f907220 */ /* 0x001fe20000410000 */
[----:B------:R-:W-:Y:S01]  /*6f00*/  FADD.FTZ R127, R224, R55 ;  /* 0x00000037e07f7221 */ /* 0x000fe20000010000 */
[----:B------:R-:W-:Y:S01]  /*6f10*/  FADD.FTZ R148, R223, R148 ;  /* 0x00000094df947221 */ /* 0x000fe20000010000 */
[----:B------:R-:W-:Y:S01]  /*6f20*/  FMUL.FTZ R128, R110, R15 ;  /* 0x0000000f6e807220 */ /* 0x000fe20000410000 */
[----:B------:R-:W-:Y:S01]  /*6f30*/  FFMA.FTZ R48, R129, R48, R130 ;  /* 0x0000003081307223 */ /* 0x000fe20000010082 */
[CC--:B------:R-:W-:Y:S01]  /*6f40*/  FMUL.FTZ R129, R35.reuse, R127.reuse ;  /* 0x0000007f23817220 */ /* 0x0c0fe20000410000 */
[----:B------:R-:W-:Y:S01]  /*6f50*/  FMUL.FTZ R55, R35, R148 ;  /* 0x0000009423377220 */ /* 0x000fe20000410000 */
[----:B------:R-:W-:Y:S01]  /*6f60*/  FFMA.FTZ R130, R53, -R128, R202 ;  /* 0x8000008035827223 */ /* 0x000fe200000100ca */
[C---:B------:R-:W-:Y:S01]  /*6f70*/  FMUL.FTZ R143, R15.reuse, R188 ;  /* 0x000000bc0f8f7220 */ /* 0x040fe20000410000 */
[----:B------:R-:W-:Y:S01]  /*6f80*/  FFMA.FTZ R141, R188, UR46, -R141 ;  /* 0x0000002ebc8d7c23 */ /* 0x000fe2000801088d */
[C---:B------:R-:W-:Y:S01]  /*6f90*/  FFMA.FTZ R35, R34.reuse, R127, R55 ;  /* 0x0000007f22237223 */ /* 0x040fe20000010037 */
[----:B------:R-:W-:Y:S01]  /*6fa0*/  FFMA.FTZ R34, R34, R148, -R129 ;  /* 0x0000009422227223 */ /* 0x000fe20000010881 */
[----:B------:R-:W-:Y:S01]  /*6fb0*/  FFMA.FTZ R128, -R52, R128, R203 ;  /* 0x0000008034807223 */ /* 0x000fe200000101cb */
[----:B------:R-:W-:Y:S01]  /*6fc0*/  FMUL.FTZ R55, R15, R150 ;  /* 0x000000960f377220 */ /* 0x000fe20000410000 */
[----:B------:R-:W-:Y:S01]  /*6fd0*/  FMUL.FTZ R147, R130, R143 ;  /* 0x0000008f82937220 */ /* 0x000fe20000410000 */
[----:B------:R-:W-:Y:S01]  /*6fe0*/  FMUL.FTZ R53, R53, R188 ;  /* 0x000000bc35357220 */ /* 0x000fe20000410000 */
[----:B------:R-:W-:Y:S01]  /*6ff0*/  FADD.FTZ R35, R226, R35 ;  /* 0x00000023e2237221 */ /* 0x000fe20000010000 */
[----:B------:R-:W-:Y:S01]  /*7000*/  FADD.FTZ R225, R225, R34 ;  /* 0x00000022e1e17221 */ /* 0x000fe20000010000 */
[----:B------:R-:W-:Y:S01]  /*7010*/  FMUL.FTZ R146, R111, R142 ;  /* 0x0000008e6f927220 */ /* 0x000fe20000410000 */
[C---:B------:R-:W-:Y:S01]  /*7020*/  FMUL.FTZ R145, R130.reuse, R141 ;  /* 0x0000008d82917220 */ /* 0x040fe20000410000 */
[-C--:B------:R-:W-:Y:S01]  /*7030*/  FMUL.FTZ R130, R130, R55.reuse ;  /* 0x0000003782827220 */ /* 0x080fe20000410000 */
[-C--:B------:R-:W-:Y:S01]  /*7040*/  FFMA.FTZ R34, R128, R55.reuse, R147 ;  /* 0x0000003780227223 */ /* 0x080fe20000010093 */
[----:B------:R-:W-:Y:S01]  /*7050*/  FMUL.FTZ R142, R110, R55 ;  /* 0x000000376e8e7220 */ /* 0x000fe20000410000 */
[----:B------:R-:W-:Y:S01]  /*7060*/  FFMA.FTZ R53, R52, R150, R53 ;  /* 0x0000009634357223 */ /* 0x000fe20000010035 */
[----:B------:R-:W-:Y:S01]  /*7070*/  FMUL.FTZ R55, R0, R35 ;  /* 0x0000002300377220 */ /* 0x000fe20000410000 */
[----:B------:R-:W-:Y:S01]  /*7080*/  FMUL.FTZ R52, R188, UR31 ;  /* 0x0000001fbc347c20 */ /* 0x000fe20008410000 */
[----:B------:R-:W-:Y:S01]  /*7090*/  FMUL.FTZ R0, R0, R225 ;  /* 0x000000e100007220 */ /* 0x000fe20000410000 */
[----:B------:R0:W-:Y:S01]  /*70a0*/  STS [R39+0x8438], R144 ;  /* 0x0084389027007388 */ /* 0x0001e20000000800 */
[----:B------:R-:W-:Y:S01]  /*70b0*/  FFMA.FTZ R141, R128, R143, -R130 ;  /* 0x0000008f808d7223 */ /* 0x000fe20000010882 */
[----:B------:R-:W-:Y:S01]  /*70c0*/  FFMA.FTZ R129, R150, UR46, R52 ;  /* 0x0000002e96817c23 */ /* 0x000fe20008010034 */
[----:B------:R-:W-:Y:S01]  /*70d0*/  FFMA.FTZ R52, R2, R225, -R55 ;  /* 0x000000e102347223 */ /* 0x000fe20000010837 */
[----:B------:R1:W-:Y:S01]  /*70e0*/  STS [R39+0x8430], R142 ;  /* 0x0084308e27007388 */ /* 0x0003e20000000800 */
[----:B------:R-:W-:Y:S01]  /*70f0*/  FMUL.FTZ R154, R35, UR31 ;  /* 0x0000001f239a7c20 */ /* 0x000fe20008410000 */
[----:B------:R-:W-:Y:S01]  /*7100*/  FFMA.FTZ R55, R128, R129, R145 ;  /* 0x0000008180377223 */ /* 0x000fe20000010091 */
[----:B------:R-:W-:Y:S01]  /*7110*/  FADD.FTZ R227, R227, R52 ;  /* 0x00000034e3e37221 */ /* 0x000fe20000010000 */
[----:B------:R-:W-:Y:S01]  /*7120*/  FMUL.FTZ R145, R14, R148 ;  /* 0x000000940e917220 */ /* 0x000fe20000410000 */
[----:B------:R-:W-:Y:S01]  /*7130*/  STS [R39+0x843c], R146 ;  /* 0x00843c9227007388 */ /* 0x000fe20000000800 */
[----:B0-----:R-:W-:Y:S01]  /*7140*/  FMUL.FTZ R144, R110, R143 ;  /* 0x0000008f6e907220 */ /* 0x001fe20000410000 */
[----:B------:R-:W-:Y:S01]  /*7150*/  FFMA.FTZ R143, R2, R35, R0 ;  /* 0x00000023028f7223 */ /* 0x000fe20000010000 */
[----:B------:R-:W-:Y:S01]  /*7160*/  FMUL.FTZ R0, R109, R14 ;  /* 0x0000000e6d007220 */ /* 0x000fe20000410000 */
[C---:B------:R-:W-:Y:S01]  /*7170*/  FMUL.FTZ R2, R59.reuse, R148 ;  /* 0x000000943b027220 */ /* 0x040fe20000410000 */
[----:B-1----:R-:W-:Y:S01]  /*7180*/  FMUL.FTZ R142, R108, R13 ;  /* 0x0000000d6c8e7220 */ /* 0x002fe20000410000 */
[----:B------:R-:W-:Y:S01]  /*7190*/  FADD.FTZ R143, R228, R143 ;  /* 0x0000008fe48f7221 */ /* 0x000fe20000010000 */
[-C--:B------:R-:W-:Y:S01]  /*71a0*/  FFMA.FTZ R128, R59, -R0.reuse, R201 ;  /* 0x800000003b807223 */ /* 0x080fe200000100c9 */
[C---:B------:R-:W-:Y:S01]  /*71b0*/  FFMA.FTZ R52, -R58.reuse, R0, R200 ;  /* 0x000000003a347223 */ /* 0x040fe200000101c8 */
[C---:B------:R-:W-:Y:S01]  /*71c0*/  FMUL.FTZ R59, R3.reuse, R227 ;  /* 0x000000e3033b7220 */ /* 0x040fe20000410000 */
[----:B------:R-:W-:Y:S01]  /*71d0*/  FMUL.FTZ R0, R3, R143 ;  /* 0x0000008f03007220 */ /* 0x000fe20000410000 */
[----:B------:R-:W-:Y:S01]  /*71e0*/  FMUL.FTZ R3, R127, UR31 ;  /* 0x0000001f7f037c20 */ /* 0x000fe20008410000 */
[----:B------:R-:W-:Y:S01]  /*71f0*/  FFMA.FTZ R58, R58, R127, R2 ;  /* 0x0000007f3a3a7223 */ /* 0x000fe20000010002 */
[C---:B------:R-:W-:Y:S01]  /*7200*/  FFMA.FTZ R59, R4.reuse, R143, R59 ;  /* 0x0000008f043b7223 */ /* 0x040fe2000001003b */
[----:B------:R-:W-:Y:S01]  /*7210*/  FFMA.FTZ R0, R4, R227, -R0 ;  /* 0x000000e304007223 */ /* 0x000fe20000010800 */
[C---:B------:R-:W-:Y:S01]  /*7220*/  FMUL.FTZ R2, R148.reuse, UR31 ;  /* 0x0000001f94027c20 */ /* 0x040fe20008410000 */
[----:B------:R-:W-:Y:S01]  /*7230*/  FFMA.FTZ R3, R148, UR46, -R3 ;  /* 0x0000002e94037c23 */ /* 0x000fe20008010803 */
[----:B------:R-:W-:Y:S01]  /*7240*/  FADD.FTZ R230, R230, R59 ;  /* 0x0000003be6e67221 */ /* 0x000fe20000010000 */
[----:B------:R-:W-:Y:S01]  /*7250*/  FADD.FTZ R0, R229, R0 ;  /* 0x00000000e5007221 */ /* 0x000fe20000010000 */
[----:B------:R-:W-:Y:S01]  /*7260*/  FFMA.FTZ R129, R127, UR46, R2 ;  /* 0x0000002e7f817c23 */ /* 0x000fe20008010002 */
[----:B------:R-:W-:Y:S01]  /*7270*/  FMUL.FTZ R59, R14, R127 ;  /* 0x0000007f0e3b7220 */ /* 0x000fe20000410000 */
[C---:B------:R-:W-:Y:S01]  /*7280*/  FMUL.FTZ R147, R128.reuse, R145 ;  /* 0x0000009180937220 */ /* 0x040fe20000410000 */
[C---:B------:R-:W-:Y:S01]  /*7290*/  FMUL.FTZ R127, R128.reuse, R3 ;  /* 0x00000003807f7220 */ /* 0x040fe20000410000 */
[C---:B------:R-:W-:Y:S01]  /*72a0*/  FMUL.FTZ R3, R5.reuse, R0 ;  /* 0x0000000005037220 */ /* 0x040fe20000410000 */
[-C--:B------:R-:W-:Y:S01]  /*72b0*/  FMUL.FTZ R5, R5, R230.reuse ;  /* 0x000000e605057220 */ /* 0x080fe20000410000 */
[-C--:B------:R-:W-:Y:S01]  /*72c0*/  FMUL.FTZ R149, R128, R59.reuse ;  /* 0x0000003b80957220 */ /* 0x080fe20000410000 */
[-C--:B------:R-:W-:Y:S01]  /*72d0*/  FFMA.FTZ R2, R52, R59.reuse, R147 ;  /* 0x0000003b34027223 */ /* 0x080fe20000010093 */
[----:B------:R-:W-:Y:S01]  /*72e0*/  FMUL.FTZ R130, R109, R59 ;  /* 0x0000003b6d827220 */ /* 0x000fe20000410000 */
[C---:B------:R-:W-:Y:S01]  /*72f0*/  FFMA.FTZ R59, R6.reuse, R230, R3 ;  /* 0x000000e6063b7223 */ /* 0x040fe20000010003 */
[----:B------:R-:W-:Y:S01]  /*7300*/  FFMA.FTZ R6, R6, R0, -R5 ;  /* 0x0000000006067223 */ /* 0x000fe20000010805 */
[C---:B------:R-:W-:Y:S01]  /*7310*/  FFMA.FTZ R3, R52.reuse, R145, -R149 ;  /* 0x0000009134037223 */ /* 0x040fe20000010895 */
[----:B------:R-:W-:Y:S01]  /*7320*/  FFMA.FTZ R52, R52, R129, R127 ;  /* 0x0000008134347223 */ /* 0x000fe2000001007f */
[----:B------:R-:W-:Y:S01]  /*7330*/  FADD.FTZ R59, R232, R59 ;  /* 0x0000003be83b7221 */ /* 0x000fe20000010000 */
[----:B------:R-:W-:Y:S01]  /*7340*/  FADD.FTZ R231, R231, R6 ;  /* 0x00000006e7e77221 */ /* 0x000fe20000010000 */
[----:B------:R-:W-:Y:S01]  /*7350*/  FMUL.FTZ R129, R112, R9 ;  /* 0x0000000970817220 */ /* 0x000fe20000410000 */
[----:B------:R0:W-:Y:S01]  /*7360*/  STS [R39+0x8434], R144 ;  /* 0x0084349027007388 */ /* 0x0001e20000000800 */
[C---:B------:R-:W-:Y:S01]  /*7370*/  FMUL.FTZ R6, R7.reuse, R59 ;  /* 0x0000003b07067220 */ /* 0x040fe20000410000 */
[----:B------:R-:W-:Y:S01]  /*7380*/  FMUL.FTZ R5, R7, R231 ;  /* 0x000000e707057220 */ /* 0x000fe20000410000 */
[----:B------:R-:W-:Y:S01]  /*7390*/  FMUL.FTZ R128, R57, R225 ;  /* 0x000000e139807220 */ /* 0x000fe20000410000 */
[----:B------:R1:W-:Y:S01]  /*73a0*/  STS [R39+0x8428], R130 ;  /* 0x0084288227007388 */ /* 0x0003e20000000800 */
[----:B------:R-:W-:Y:S01]  /*73b0*/  FMUL.FTZ R127, R113, R10 ;  /* 0x0000000a717f7220 */ /* 0x000fe20000410000 */
[C---:B------:R-:W-:Y:S01]  /*73c0*/  FFMA.FTZ R4, R8.reuse, R59, R5 ;  /* 0x0000003b08047223 */ /* 0x040fe20000010005 */
[----:B------:R-:W-:Y:S01]  /*73d0*/  FFMA.FTZ R5, R8, R231, -R6 ;  /* 0x000000e708057223 */ /* 0x000fe20000010806 */
[----:B------:R-:W-:Y:S01]  /*73e0*/  FFMA.FTZ R150, R57, -R142, R198 ;  /* 0x8000008e39967223 */ /* 0x000fe200000100c6 */
[----:B------:R-:W-:Y:S01]  /*73f0*/  FFMA.FTZ R57, R56, R35, R128 ;  /* 0x0000002338397223 */ /* 0x000fe20000010080 */
[----:B------:R-:W-:Y:S01]  /*7400*/  FADD.FTZ R237, R237, R4 ;  /* 0x00000004eded7221 */ /* 0x000fe20000010000 */
[----:B------:R-:W-:Y:S01]  /*7410*/  FADD.FTZ R234, R234, R5 ;  /* 0x00000005eaea7221 */ /* 0x000fe20000010000 */
[----:B0-----:R-:W-:Y:S01]  /*7420*/  FMUL.FTZ R144, R109, R145 ;  /* 0x000000916d907220 */ /* 0x001fe20000410000 */
[----:B------:R-:W-:Y:S01]  /*7430*/  FFMA.FTZ R128, -R66, R127, R192 ;  /* 0x0000007f42807223 */ /* 0x000fe200000101c0 */
[-C--:B-1----:R-:W-:Y:S01]  /*7440*/  FFMA.FTZ R130, -R64, R129.reuse, R191 ;  /* 0x0000008140827223 */ /* 0x082fe200000101bf */
[----:B------:R-:W-:Y:S01]  /*7450*/  FFMA.FTZ R129, R65, -R129, R190 ;  /* 0x8000008141817223 */ /* 0x000fe200000100be */
[C---:B------:R-:W-:Y:S01]  /*7460*/  FMUL.FTZ R5, R9.reuse, R234 ;  /* 0x000000ea09057220 */ /* 0x040fe20000410000 */
[----:B------:R-:W-:Y:S01]  /*7470*/  FMUL.FTZ R7, R9, R237 ;  /* 0x000000ed09077220 */ /* 0x000fe20000410000 */
[----:B------:R0:W-:Y:S01]  /*7480*/  STS [R39+0x842c], R144 ;  /* 0x00842c9027007388 */ /* 0x0001e20000000800 */
[----:B------:R-:W-:Y:S01]  /*7490*/  FFMA.FTZ R127, R67, -R127, R193 ;  /* 0x8000007f437f7223 */ /* 0x000fe200000100c1 */
[----:B------:R-:W-:Y:S01]  /*74a0*/  FMUL.FTZ R4, R10, R231 ;  /* 0x000000e70a047220 */ /* 0x000fe20000410000 */
[----:B------:R-:W-:Y:S01]  /*74b0*/  FMUL.FTZ R149, R129, R5 ;  /* 0x0000000581957220 */ /* 0x000fe20000410000 */
[----:B------:R-:W-:Y:S01]  /*74c0*/  FMUL.FTZ R8, R114, R11 ;  /* 0x0000000b72087220 */ /* 0x000fe20000410000 */
[----:B------:R-:W-:Y:S01]  /*74d0*/  FMUL.FTZ R6, R10, R59 ;  /* 0x0000003b0a067220 */ /* 0x000fe20000410000 */
[----:B------:R-:W-:Y:S01]  /*74e0*/  FFMA.FTZ R142, -R56, R142, R199 ;  /* 0x0000008e388e7223 */ /* 0x000fe200000101c7 */
[----:B------:R-:W-:Y:S01]  /*74f0*/  FMUL.FTZ R151, R127, R4 ;  /* 0x000000047f977220 */ /* 0x000fe20000410000 */
[-C--:B------:R-:W-:Y:S01]  /*7500*/  FFMA.FTZ R149, R130, R7.reuse, R149 ;  /* 0x0000000782957223 */ /* 0x080fe20000010095 */
[----:B------:R-:W-:Y:S01]  /*7510*/  FFMA.FTZ R56, R61, -R8, R194 ;  /* 0x800000083d387223 */ /* 0x000fe200000100c2 */
[----:B0-----:R-:W-:Y:S01]  /*7520*/  FMUL.FTZ R144, R129, R7 ;  /* 0x0000000781907220 */ /* 0x001fe20000410000 */
[----:B------:R-:W-:Y:S01]  /*7530*/  FMUL.FTZ R147, R11, R230 ;  /* 0x000000e60b937220 */ /* 0x000fe20000410000 */
[-C--:B------:R-:W-:Y:S01]  /*7540*/  FMUL.FTZ R153, R127, R6.reuse ;  /* 0x000000067f997220 */ /* 0x080fe20000410000 */
[----:B------:R-:W-:Y:S01]  /*7550*/  FFMA.FTZ R146, R128, R6, R151 ;  /* 0x0000000680927223 */ /* 0x000fe20000010097 */
[----:B------:R-:W-:Y:S01]  /*7560*/  FFMA.FTZ R144, R130, R5, -R144 ;  /* 0x0000000582907223 */ /* 0x000fe20000010890 */
[----:B------:R-:W-:Y:S01]  /*7570*/  FADD.FTZ R149, RZ, R149 ;  /* 0x00000095ff957221 */ /* 0x000fe20000010000 */
[----:B------:R-:W-:Y:S01]  /*7580*/  FMUL.FTZ R145, R11, R0 ;  /* 0x000000000b917220 */ /* 0x000fe20000410000 */
[----:B------:R-:W-:Y:S01]  /*7590*/  FFMA.FTZ R8, -R60, R8, R195 ;  /* 0x000000083c087223 */ /* 0x000fe200000101c3 */
[----:B------:R-:W-:Y:S01]  /*75a0*/  FFMA.FTZ R153, R128, R4, -R153 ;  /* 0x0000000480997223 */ /* 0x000fe20000010899 */
[----:B------:R-:W-:Y:S01]  /*75b0*/  FADD.FTZ R144, RZ, R144 ;  /* 0x00000090ff907221 */ /* 0x000fe20000010000 */
[C---:B------:R-:W-:Y:S01]  /*75c0*/  FMUL.FTZ R148, R56.reuse, R147 ;  /* 0x0000009338947220 */ /* 0x040fe20000410000 */
[----:B------:R-:W-:Y:S01]  /*75d0*/  FADD.FTZ R146, R149, R146 ;  /* 0x0000009295927221 */ /* 0x000fe20000010000 */
[-C--:B------:R-:W-:Y:S01]  /*75e0*/  FMUL.FTZ R155, R56, R145.reuse ;  /* 0x00000091389b7220 */ /* 0x080fe20000410000 */
[----:B------:R-:W-:Y:S01]  /*75f0*/  FADD.FTZ R144, R144, R153 ;  /* 0x0000009990907221 */ /* 0x000fe20000010000 */
[C---:B------:R-:W-:Y:S01]  /*7600*/  FFMA.FTZ R149, R8.reuse, R145, -R148 ;  /* 0x0000009108957223 */ /* 0x040fe20000010894 */
[----:B------:R-:W-:Y:S01]  /*7610*/  FMUL.FTZ R148, R115, R12 ;  /* 0x0000000c73947220 */ /* 0x000fe20000410000 */
[----:B------:R-:W-:Y:S01]  /*7620*/  FFMA.FTZ R155, R8, R147, R155 ;  /* 0x00000093089b7223 */ /* 0x000fe2000001009b */
[----:B------:R-:W-:Y:S01]  /*7630*/  FMUL.FTZ R152, R225, UR31 ;  /* 0x0000001fe1987c20 */ /* 0x000fe20008410000 */
[----:B------:R-:W-:Y:S01]  /*7640*/  FADD.FTZ R149, R144, R149 ;  /* 0x0000009590957221 */ /* 0x000fe20000010000 */
[-C--:B------:R-:W-:Y:S01]  /*7650*/  FFMA.FTZ R144, -R62, R148.reuse, R196 ;  /* 0x000000943e907223 */ /* 0x080fe200000101c4 */
[----:B------:R-:W-:Y:S01]  /*7660*/  FFMA.FTZ R148, R63, -R148, R197 ;  /* 0x800000943f947223 */ /* 0x000fe200000100c5 */
[----:B------:R-:W-:Y:S01]  /*7670*/  FMUL.FTZ R153, R12, R227 ;  /* 0x000000e30c997220 */ /* 0x000fe20000410000 */
[----:B------:R-:W-:Y:S01]  /*7680*/  FFMA.FTZ R157, R225, UR46, -R154 ;  /* 0x0000002ee19d7c23 */ /* 0x000fe2000801089a */
[----:B------:R-:W-:Y:S01]  /*7690*/  FADD.FTZ R146, R146, R155 ;  /* 0x0000009b92927221 */ /* 0x000fe20000010000 */
[C---:B------:R-:W-:Y:S01]  /*76a0*/  FMUL.FTZ R225, R13.reuse, R225 ;  /* 0x000000e10de17220 */ /* 0x040fe20000410000 */
[----:B------:R-:W-:Y:S01]  /*76b0*/  FMUL.FTZ R159, R13, R35 ;  /* 0x000000230d9f7220 */ /* 0x000fe20000410000 */
[----:B------:R-:W-:Y:S01]  /*76c0*/  FFMA.FTZ R155, R35, UR46, R152 ;  /* 0x0000002e239b7c23 */ /* 0x000fe20008010098 */
[----:B------:R-:W-:Y:S01]  /*76d0*/  FMUL.FTZ R151, R12, R143 ;  /* 0x0000008f0c977220 */ /* 0x000fe20000410000 */
[----:B------:R-:W-:Y:S01]  /*76e0*/  FMUL.FTZ R35, R148, R153 ;  /* 0x0000009994237220 */ /* 0x000fe20000410000 */
[C---:B------:R-:W-:Y:S01]  /*76f0*/  FMUL.FTZ R161, R150.reuse, R225 ;  /* 0x000000e196a17220 */ /* 0x040fe20000410000 */
[C---:B------:R-:W-:Y:S01]  /*7700*/  FMUL.FTZ R157, R150.reuse, R157 ;  /* 0x0000009d969d7220 */ /* 0x040fe20000410000 */
[----:B------:R-:W-:Y:S01]  /*7710*/  FMUL.FTZ R163, R150, R159 ;  /* 0x0000009f96a37220 */ /* 0x000fe20000410000 */
[-C--:B------:R-:W-:Y:S01]  /*7720*/  FMUL.FTZ R150, R148, R151.reuse ;  /* 0x0000009794967220 */ /* 0x080fe20000410000 */
[----:B------:R-:W-:Y:S01]  /*7730*/  FFMA.FTZ R35, R144, R151, R35 ;  /* 0x0000009790237223 */ /* 0x000fe20000010023 */
[-C--:B------:R-:W-:Y:S01]  /*7740*/  FFMA.FTZ R152, R142, R159.reuse, R161 ;  /* 0x0000009f8e987223 */ /* 0x080fe200000100a1 */
[----:B------:R-:W-:Y:S01]  /*7750*/  FMUL.FTZ R156, R108, R159 ;  /* 0x0000009f6c9c7220 */ /* 0x000fe20000410000 */
[----:B------:R-:W-:Y:S01]  /*7760*/  FFMA.FTZ R150, R144, R153, -R150 ;  /* 0x0000009990967223 */ /* 0x000fe20000010896 */
[----:B------:R-:W-:Y:S01]  /*7770*/  FADD.FTZ R35, R146, R35 ;  /* 0x0000002392237221 */ /* 0x000fe20000010000 */
[-C--:B------:R-:W-:Y:S01]  /*7780*/  FFMA.FTZ R154, R142, R225.reuse, -R163 ;  /* 0x000000e18e9a7223 */ /* 0x080fe200000108a3 */
[----:B------:R-:W-:Y:S01]  /*7790*/  FMUL.FTZ R158, R108, R225 ;  /* 0x000000e16c9e7220 */ /* 0x000fe20000410000 */
[----:B------:R-:W-:Y:S01]  /*77a0*/  FADD.FTZ R149, R149, R150 ;  /* 0x0000009695957221 */ /* 0x000fe20000010000 */
[----:B------:R-:W-:Y:S01]  /*77b0*/  FADD.FTZ R159, R35, R152 ;  /* 0x00000098239f7221 */ /* 0x000fe20000010000 */
[----:B------:R-:W-:Y:S01]  /*77c0*/  FMUL.FTZ R35, R63, R227 ;  /* 0x000000e33f237220 */ /* 0x000fe20000410000 */
[----:B------:R-:W-:Y:S01]  /*77d0*/  FFMA.FTZ R63, R142, R155, R157 ;  /* 0x0000009b8e3f7223 */ /* 0x000fe2000001009d */
[----:B------:R-:W-:Y:S01]  /*77e0*/  FADD.FTZ R154, R149, R154 ;  /* 0x0000009a959a7221 */ /* 0x000fe20000010000 */
[----:B------:R-:W-:Y:S01]  /*77f0*/  FADD.FTZ R159, R159, R2 ;  /* 0x000000029f9f7221 */ /* 0x000fe20000010000 */
[----:B------:R-:W-:Y:S01]  /*7800*/  FMUL.FTZ R2, R227, UR31 ;  /* 0x0000001fe3027c20 */ /* 0x000fe20008410000 */
[----:B------:R-:W-:Y:S01]  /*7810*/  FFMA.FTZ R62, R62, R143, R35 ;  /* 0x0000008f3e3e7223 */ /* 0x000fe20000010023 */
[----:B------:R-:W-:Y:S01]  /*7820*/  FADD.FTZ R154, R154, R3 ;  /* 0x000000039a9a7221 */ /* 0x000fe20000010000 */
[----:B------:R-:W-:Y:S01]  /*7830*/  FADD.FTZ R159, R159, R34 ;  /* 0x000000229f9f7221 */ /* 0x000fe20000010000 */
[C---:B------:R-:W-:Y:S01]  /*7840*/  FMUL.FTZ R142, R143.reuse, UR31 ;  /* 0x0000001f8f8e7c20 */ /* 0x040fe20008410000 */
[----:B------:R-:W-:Y:S01]  /*7850*/  FFMA.FTZ R143, R143, UR46, R2 ;  /* 0x0000002e8f8f7c23 */ /* 0x000fe20008010002 */
[----:B------:R-:W-:Y:S01]  /*7860*/  FADD.FTZ R154, R154, R141 ;  /* 0x0000008d9a9a7221 */ /* 0x000fe20000010000 */
[----:B------:R-:W-:Y:S01]  /*7870*/  FADD.FTZ R140, R159, R140 ;  /* 0x0000008c9f8c7221 */ /* 0x000fe20000010000 */
[----:B------:R-:W-:Y:S01]  /*7880*/  FMUL.FTZ R2, R115, R151 ;  /* 0x0000009773027220 */ /* 0x000fe20000410000 */
        /* <DEDUP_REMOVED lines=15> */
[----:B------:R-:W-:Y:S01]  /*7980*/  FFMA.FTZ R227, R227, UR46, -R142 ;  /* 0x0000002ee3e37c23 */ /* 0x000fe2000801088e */
[----:B------:R-:W-:Y:S01]  /*7990*/  STS [R39+0x841c], R138 ;  /* 0x00841c8a27007388 */ /* 0x000fe20000000800 */
[----:B------:R-:W-:Y:S01]  /*79a0*/  FADD.FTZ R136, R136, R131 ;  /* 0x0000008388887221 */ /* 0x000fe20000010000 */
[----:B0-----:R-:W-:Y:S01]  /*79b0*/  FADD.FTZ R2, R133, R126 ;  /* 0x0000007e85027221 */ /* 0x001fe20000010000 */
[----:B------:R-:W-:Y:S01]  /*79c0*/  FMUL.FTZ R126, R113, R4 ;  /* 0x00000004717e7220 */ /* 0x000fe20000410000 */
[----:B------:R-:W-:Y:S01]  /*79d0*/  FMUL.FTZ R4, R112, R5 ;  /* 0x0000000570047220 */ /* 0x000fe20000410000 */
[----:B------:R-:W-:Y:S01]  /*79e0*/  FADD.FTZ R125, R136, R125 ;  /* 0x0000007d887d7221 */ /* 0x000fe20000010000 */
[----:B------:R-:W-:Y:S01]  /*79f0*/  FADD.FTZ R136, R2, R123 ;  /* 0x0000007b02887221 */ /* 0x000fe20000010000 */
[----:B------:R-:W-:Y:S01]  /*7a00*/  FMUL.FTZ R2, R112, R7 ;  /* 0x0000000770027220 */ /* 0x000fe20000410000 */
[----:B------:R0:W-:Y:S01]  /*7a10*/  STS [R39+0x8410], R34 ;  /* 0x0084102227007388 */ /* 0x0001e20000000800 */
[----:B------:R-:W-:Y:S01]  /*7a20*/  FADD.FTZ R125, R125, R124 ;  /* 0x0000007c7d7d7221 */ /* 0x000fe20000010000 */
[----:B------:R-:W-:Y:S01]  /*7a30*/  FMUL.FTZ R227, R148, R227 ;  /* 0x000000e394e37220 */ /* 0x000fe20000410000 */
[C---:B------:R-:W-:Y:S01]  /*7a40*/  IADD3 R5, PT, PT, R170.reuse, 0x100, RZ ;  /* 0x00000100aa057810 */ /* 0x040fe20007ffe0ff */
[----:B------:R-:W-:Y:S01]  /*7a50*/  STS [R39+0x8414], R134 ;  /* 0x0084148627007388 */ /* 0x000fe20000000800 */
[----:B------:R-:W-:Y:S01]  /*7a60*/  FADD.FTZ R125, R125, R122 ;  /* 0x0000007a7d7d7221 */ /* 0x000fe20000010000 */
[----:B------:R-:W-:Y:S01]  /*7a70*/  IADD3 R7, PT, PT, R170, 0x180, RZ ;  /* 0x00000180aa077810 */ /* 0x000fe20007ffe0ff */
[----:B------:R-:W-:Y:S01]  /*7a80*/  FFMA.FTZ R132, R144, R143, R227 ;  /* 0x0000008f90847223 */ /* 0x000fe200000100e3 */
[----:B------:R-:W-:Y:S01]  /*7a90*/  STS [R39+0x8408], R6 ;  /* 0x0084080627007388 */ /* 0x000fe20000000800 */
[----:B------:R-:W-:Y:S01]  /*7aa0*/  FADD.FTZ R120, R125, R120 ;  /* 0x000000787d787221 */ /* 0x000fe20000010000 */
[----:B0-----:R-:W-:Y:S01]  /*7ab0*/  FMUL.FTZ R34, R179, R191 ;  /* 0x000000bfb3227220 */ /* 0x001fe20000410000 */
[C---:B------:R-:W-:Y:S01]  /*7ac0*/  IADD3 R35, PT, PT, R170.reuse, 0x280, RZ ;  /* 0x00000280aa237810 */ /* 0x040fe20007ffe0ff */
[----:B------:R-:W-:Y:S01]  /*7ad0*/  STS [R39+0x840c], R126 ;  /* 0x00840c7e27007388 */ /* 0x000fe20000000800 */
[----:B------:R-:W-:Y:S01]  /*7ae0*/  IADD3 R3, PT, PT, R170, 0x80, RZ ;  /* 0x00000080aa037810 */ /* 0x000fe20007ffe0ff */
[----:B------:R-:W-:Y:S01]  /*7af0*/  FADD.FTZ R121, R136, R121 ;  /* 0x0000007988797221 */ /* 0x000fe20000010000 */
[C---:B------:R-:W-:Y:S01]  /*7b00*/  IADD3 R125, PT, PT, R170.reuse, 0x300, RZ ;  /* 0x00000300aa7d7810 */ /* 0x040fe20007ffe0ff */
[----:B------:R-:W-:Y:S01]  /*7b10*/  STS [R39+0x8400], R2 ;  /* 0x0084000227007388 */ /* 0x000fe20000000800 */
[C---:B------:R-:W-:Y:S01]  /*7b20*/  IADD3 R131, PT, PT, R170.reuse, 0x380, RZ ;  /* 0x00000380aa837810 */ /* 0x040fe20007ffe0ff */
[----:B------:R-:W-:Y:S01]  /*7b30*/  FADD.FTZ R121, R121, R118 ;  /* 0x0000007679797221 */ /* 0x000fe20000010000 */
[C---:B------:R-:W-:Y:S01]  /*7b40*/  LOP3.LUT R133, R170.reuse, 0x400, RZ, 0xfc, !PT ;  /* 0x00000400aa857812 */ /* 0x040fe200078efcff */
[----:B------:R0:W-:Y:S01]  /*7b50*/  STS [R39+0x8404], R4 ;  /* 0x0084040427007388 */ /* 0x0001e20000000800 */
[C---:B------:R-:W-:Y:S01]  /*7b60*/  IADD3 R135, PT, PT, R170.reuse, 0x480, RZ ;  /* 0x00000480aa877810 */ /* 0x040fe20007ffe0ff */
[----:B------:R-:W-:Y:S01]  /*7b70*/  FMUL.FTZ R228, R179, -R190 ;  /* 0x800000beb3e47220 */ /* 0x000fe20000410000 */
[C---:B------:R-:W-:Y:S01]  /*7b80*/  IADD3 R137, PT, PT, R170.reuse, 0x500, RZ ;  /* 0x00000500aa897810 */ /* 0x040fe20007ffe0ff */
[----:B------:R-:W-:Y:S01]  /*7b90*/  BAR.SYNC.DEFER_BLOCKING 0x0 ;  /* 0x0000000000007b1d */ /* 0x000fe20000010000 */
        /* <DEDUP_REMOVED lines=9> */
[----:B------:R-:W-:Y:S01]  /*7c30*/  FMUL.FTZ R232, R176, -R197 ;  /* 0x800000c5b0e87220 */ /* 0x000fe20000410000 */
[----:B------:R-:W-:Y:S01]  /*7c40*/  LOP3.LUT R151, R170, 0x800, RZ, 0xfc, !PT ;  /* 0x00000800aa977812 */ /* 0x000fe200078efcff */
[----:B------:R-:W-:Y:S01]  /*7c50*/  FMUL.FTZ R200, R174, R200 ;  /* 0x000000c8aec87220 */ /* 0x000fe20000410000 */
[C---:B------:R-:W-:Y:S01]  /*7c60*/  IADD3 R153, PT, PT, R170.reuse, 0x880, RZ ;  /* 0x00000880aa997810 */ /* 0x040fe20007ffe0ff */
[----:B------:R-:W-:Y:S01]  /*7c70*/  FMUL.FTZ R202, R173, -R202 ;  /* 0x800000caadca7220 */ /* 0x000fe20000410000 */
[C---:B------:R-:W-:Y:S01]  /*7c80*/  IADD3 R155, PT, PT, R170.reuse, 0x900, RZ ;  /* 0x00000900aa9b7810 */ /* 0x040fe20007ffe0ff */
[----:B------:R-:W-:Y:S01]  /*7c90*/  FMUL.FTZ R204, R171, R204 ;  /* 0x000000ccabcc7220 */ /* 0x000fe20000410000 */
[C---:B------:R-:W-:Y:S01]  /*7ca0*/  IADD3 R157, PT, PT, R170.reuse, 0x980, RZ ;  /* 0x00000980aa9d7810 */ /* 0x040fe20007ffe0ff */
[----:B------:R-:W-:Y:S01]  /*7cb0*/  FMUL.FTZ R206, R25, -R206 ;  /* 0x800000ce19ce7220 */ /* 0x000fe20000410000 */
[----:B------:R-:W-:Y:S01]  /*7cc0*/  IADD3 R159, PT, PT, R170, 0xa00, RZ ;  /* 0x00000a00aa9f7810 */ /* 0x000fe20007ffe0ff */
[----:B------:R-:W-:Y:S01]  /*7cd0*/  FMUL.FTZ R208, R26, R208 ;  /* 0x000000d01ad07220 */ /* 0x000fe20000410000 */
[C---:B------:R-:W-:Y:S01]  /*7ce0*/  IADD3 R161, PT, PT, R170.reuse, 0xa80, RZ ;  /* 0x00000a80aaa17810 */ /* 0x040fe20007ffe0ff */
[----:B------:R-:W-:Y:S01]  /*7cf0*/  FMUL.FTZ R210, R27, -R210 ;  /* 0x800000d21bd27220 */ /* 0x000fe20000410000 */
[C---:B------:R-:W-:Y:S01]  /*7d00*/  IADD3 R163, PT, PT, R170.reuse, 0xb00, RZ ;  /* 0x00000b00aaa37810 */ /* 0x040fe20007ffe0ff */
[----:B------:R-:W1:Y:S01]  /*7d10*/  LDS R233, [R233+0x8400] ;  /* 0x00840000e9e97984 */ /* 0x000e620000000800 */
[----:B------:R-:W-:Y:S01]  /*7d20*/  IADD3 R181, PT, PT, R170, 0xd00, RZ ;  /* 0x00000d00aab57810 */ /* 0x000fe20007ffe0ff */
[----:B------:R-:W-:Y:S01]  /*7d30*/  FMUL.FTZ R212, R28, R212 ;  /* 0x000000d41cd47220 */ /* 0x000fe20000410000 */
[C---:B------:R-:W-:Y:S01]  /*7d40*/  IADD3 R185, PT, PT, R170.reuse, 0xe00, RZ ;  /* 0x00000e00aab97810 */ /* 0x040fe20007ffe0ff */
[----:B------:R-:W-:Y:S01]  /*7d50*/  FMUL.FTZ R214, R29, -R214 ;  /* 0x800000d61dd67220 */ /* 0x000fe20000410000 */
[----:B------:R-:W-:Y:S01]  /*7d60*/  IADD3 R187, PT, PT, R170, 0xe80, RZ ;  /* 0x00000e80aabb7810 */ /* 0x000fe20007ffe0ff */
[----:B------:R-:W-:Y:S01]  /*7d70*/  FMUL.FTZ R216, R30, -R216 ;  /* 0x800000d81ed87220 */ /* 0x000fe20000410000 */
[C---:B------:R-:W-:Y:S01]  /*7d80*/  IADD3 R189, PT, PT, R170.reuse, 0xf00, RZ ;  /* 0x00000f00aabd7810 */ /* 0x040fe20007ffe0ff */
[----:B------:R-:W-:Y:S01]  /*7d90*/  FMUL.FTZ R218, R31, -R218 ;  /* 0x800000da1fda7220 */ /* 0x000fe20000410000 */
[----:B------:R-:W-:Y:S01]  /*7da0*/  IADD3 R191, PT, PT, R170, 0xf80, RZ ;  /* 0x00000f80aabf7810 */ /* 0x000fe20007ffe0ff */
[----:B------:R-:W-:Y:S01]  /*7db0*/  FMUL.FTZ R222, R32, R222 ;  /* 0x000000de20de7220 */ /* 0x000fe20000410000 */
[----:B------:R-:W-:Y:S01]  /*7dc0*/  IADD3 R149, PT, PT, R170, 0x200, RZ ;  /* 0x00000200aa957810 */ /* 0x000fe20007ffe0ff */
[----:B------:R-:W-:Y:S01]  /*7dd0*/  FMUL.FTZ R61, R61, R0 ;  /* 0x000000003d3d7220 */ /* 0x000fe20000410000 */
        /* <DEDUP_REMOVED lines=30> */
[----:B------:R-:W-:-:S02]  /*7fc0*/  LEA R224, R5, R172, 0x2 ;  /* 0x000000ac05e07211 */ /* 0x000fc400078e10ff */
[-C--:B------:R-:W-:Y:S02]  /*7fd0*/  LEA R220, R7, R172.reuse, 0x2 ;  /* 0x000000ac07dc7211 */ /* 0x080fe400078e10ff */
[----:B0-----:R-:W-:Y:S01]  /*7fe0*/  LOP3.LUT R4, R170, UR28, RZ, 0xfc, !PT ;  /* 0x0000001caa047c12 */ /* 0x001fe2000f8efcff */
[----:B------:R-:W0:Y:S01]  /*7ff0*/  LDS R227, [R224+0x8800] ;  /* 0x00880000e0e37984 */ /* 0x000e220000000800 */
[----:B------:R-:W-:Y:S02]  /*8000*/  MOV R5, UR30 ;  /* 0x0000001e00057c02 */ /* 0x000fe40008000f00 */
[----:B------:R-:W-:Y:S01]  /*8010*/  MOV R7, UR40 ;  /* 0x0000002800077c02 */ /* 0x000fe20008000f00 */
[----:B------:R-:W2:Y:S01]  /*8020*/  LDS R225, [R220+0x8a00] ;  /* 0x008a0000dce17984 */ /* 0x000ea20000000800 */
[-C--:B------:R-:W-:Y:S02]  /*8030*/  LEA R226, R3, R172.reuse, 0x2 ;  /* 0x000000ac03e27211 */ /* 0x080fe400078e10ff */
[-C--:B------:R-:W-:Y:S01]  /*8040*/  LEA R190, R123, R172.reuse, 0x2 ;  /* 0x000000ac7bbe7211 */ /* 0x080fe200078e10ff */
[----:B------:R-:W-:Y:S01]  /*8050*/  IMAD.WIDE.U32 R6, R7, UR8, R4 ;  /* 0x0000000807067c25 */ /* 0x000fe2000f8e0004 */
[-C--:B------:R-:W-:Y:S01]  /*8060*/  LEA R188, R125, R172.reuse, 0x2 ;  /* 0x000000ac7dbc7211 */ /* 0x080fe200078e10ff */
[----:B------:R-:W3:Y:S01]  /*8070*/  LDS R229, [R226+0x8600] ;  /* 0x00860000e2e57984 */ /* 0x000ee20000000800 */
[----:B------:R-:W-:-:S02]  /*8080*/  LEA R186, R131, R172, 0x2 ;  /* 0x000000ac83ba7211 */ /* 0x000fc400078e10ff */
[-C--:B------:R-:W-:Y:S02]  /*8090*/  LEA R184, R133, R172.reuse, 0x2 ;  /* 0x000000ac85b87211 */ /* 0x080fe400078e10ff */
[-C--:B------:R-:W-:Y:S02]  /*80a0*/  LEA R182, R135, R172.reuse, 0x2 ;  /* 0x000000ac87b67211 */ /* 0x080fe400078e10ff */
[-C--:B------:R-:W-:Y:S02]  /*80b0*/  LEA R180, R137, R172.reuse, 0x2 ;  /* 0x000000ac89b47211 */ /* 0x080fe400078e10ff */
[-C--:B------:R-:W-:Y:S02]  /*80c0*/  LEA R168, R139, R172.reuse, 0x2 ;  /* 0x000000ac8ba87211 */ /* 0x080fe400078e10ff */
[-C--:B------:R-:W-:Y:S02]  /*80d0*/  LEA R166, R141, R172.reuse, 0x2 ;  /* 0x000000ac8da67211 */ /* 0x080fe400078e10ff */
[----:B------:R-:W-:-:S02]  /*80e0*/  LEA R164, R143, R172, 0x2 ;  /* 0x000000ac8fa47211 */ /* 0x000fc400078e10ff */
[-C--:B------:R-:W-:Y:S02]  /*80f0*/  LEA R162, R145, R172.reuse, 0x2 ;  /* 0x000000ac91a27211 */ /* 0x080fe400078e10ff */
[-C--:B------:R-:W-:Y:S02]  /*8100*/  LEA R160, R147, R172.reuse, 0x2 ;  /* 0x000000ac93a07211 */ /* 0x080fe400078e10ff */
[-C--:B------:R-:W-:Y:S02]  /*8110*/  LEA R158, R151, R172.reuse, 0x2 ;  /* 0x000000ac979e7211 */ /* 0x080fe400078e10ff */
[-C--:B------:R-:W-:Y:S02]  /*8120*/  LEA R156, R153, R172.reuse, 0x2 ;  /* 0x000000ac999c7211 */ /* 0x080fe400078e10ff */
[-C--:B------:R-:W-:Y:S02]  /*8130*/  LEA R154, R155, R172.reuse, 0x2 ;  /* 0x000000ac9b9a7211 */ /* 0x080fe400078e10ff */
[----:B------:R-:W-:-:S02]  /*8140*/  LEA R152, R157, R172, 0x2 ;  /* 0x000000ac9d987211 */ /* 0x000fc400078e10ff */
[-C--:B------:R-:W-:Y:S01]  /*8150*/  LEA R150, R159, R172.reuse, 0x2 ;  /* 0x000000ac9f967211 */ /* 0x080fe200078e10ff */
[----:B------:R-:W4:Y:S01]  /*8160*/  LDS R157, [R156+0xa600] ;  /* 0x00a600009c9d7984 */ /* 0x000f220000000800 */
[-C--:B------:R-:W-:Y:S02]  /*8170*/  LEA R148, R161, R172.reuse, 0x2 ;  /* 0x000000aca1947211 */ /* 0x080fe400078e10ff */
[-C--:B------:R-:W-:Y:S01]  /*8180*/  LEA R146, R163, R172.reuse, 0x2 ;  /* 0x000000aca3927211 */ /* 0x080fe200078e10ff */
[----:B------:R-:W0:Y:S01]  /*8190*/  LDS R161, [R160+0xa200] ;  /* 0x00a20000a0a17984 */ /* 0x000e220000000800 */
[-C--:B------:R-:W-:Y:S02]  /*81a0*/  LEA R144, R165, R172.reuse, 0x2 ;  /* 0x000000aca5907211 */ /* 0x080fe400078e10ff */
[-C--:B------:R-:W-:Y:S01]  /*81b0*/  LEA R142, R167, R172.reuse, 0x2 ;  /* 0x000000aca78e7211 */ /* 0x080fe200078e10ff */
[----:B------:R-:W0:Y:S01]  /*81c0*/  LDS R165, [R164+0x9e00] ;  /* 0x009e0000a4a57984 */ /* 0x000e220000000800 */
[----:B------:R-:W-:-:S02]  /*81d0*/  LEA R140, R169, R172, 0x2 ;  /* 0x000000aca98c7211 */ /* 0x000fc400078e10ff */
[-C--:B------:R-:W-:Y:S01]  /*81e0*/  LEA R138, R181, R172.reuse, 0x2 ;  /* 0x000000acb58a7211 */ /* 0x080fe200078e10ff */
[----:B------:R-:W0:Y:S01]  /*81f0*/  LDS R169, [R168+0x9a00] ;  /* 0x009a0000a8a97984 */ /* 0x000e220000000800 */
[-C--:B------:R-:W-:Y:S02]  /*8200*/  LEA R136, R183, R172.reuse, 0x2 ;  /* 0x000000acb7887211 */ /* 0x080fe400078e10ff */
[-C--:B------:R-:W-:Y:S01]  /*8210*/  LEA R134, R185, R172.reuse, 0x2 ;  /* 0x000000acb9867211 */ /* 0x080fe200078e10ff */
[----:B------:R-:W0:Y:S01]  /*8220*/  LDS R183, [R182+0x9600] ;  /* 0x00960000b6b77984 */ /* 0x000e220000000800 */
[-C--:B------:R-:W-:Y:S02]  /*8230*/  LEA R126, R187, R172.reuse, 0x2 ;  /* 0x000000acbb7e7211 */ /* 0x080fe400078e10ff */
[-C--:B------:R-:W-:Y:S01]  /*8240*/  LEA R124, R189, R172.reuse, 0x2 ;  /* 0x000000acbd7c7211 */ /* 0x080fe200078e10ff */
[----:B------:R-:W0:Y:S01]  /*8250*/  LDS R187, [R186+0x9200] ;  /* 0x00920000babb7984 */ /* 0x000e220000000800 */
[----:B------:R-:W-:-:S02]  /*8260*/  LEA R122, R191, R172, 0x2 ;  /* 0x000000acbf7a7211 */ /* 0x000fc400078e10ff */
[----:B------:R-:W-:Y:S01]  /*8270*/  LEA R118, R35, R172, 0x2 ;  /* 0x000000ac23767211 */ /* 0x000fe200078e10ff */
[----:B------:R-:W0:Y:S01]  /*8280*/  LDS R191, [R190+0x8e00] ;  /* 0x008e0000bebf7984 */ /* 0x000e220000000800 */
[----:B------:R-:W-:Y:S02]  /*8290*/  MOV R35, UR42 ;  /* 0x0000002a00237c02 */ /* 0x000fe40008000f00 */
[----:B------:R-:W-:Y:S01]  /*82a0*/  MOV R3, UR41 ;  /* 0x0000002900037c02 */ /* 0x000fe20008000f00 */
[----:B------:R-:W0:Y:S01]  /*82b0*/  LDS R223, [R118+0x8c00] ;  /* 0x008c000076df7984 */ /* 0x000e220000000800 */
[----:B------:R-:W-:-:S03]  /*82c0*/  LEA R2, P3, R6, UR15, 0x2 ;  /* 0x0000000f06027c11 */ /* 0x000fc6000f8610ff */
[----:B------:R-:W0:Y:S01]  /*82d0*/  LDS R189, [R188+0x9000] ;  /* 0x00900000bcbd7984 */ /* 0x000e220000000800 */
[----:B------:R-:W-:-:S03]  /*82e0*/  IMAD R3, R3, UR8, R7 ;  /* 0x0000000803037c24 */ /* 0x000fc6000f8e0207 */
[----:B------:R-:W0:Y:S02]  /*82f0*/  LDS R185, [R184+0x9400] ;  /* 0x00940000b8b97984 */ /* 0x000e240000000800 */
[----:B------:R-:W-:Y:S02]  /*8300*/  LEA.HI.X R3, R6, UR16, R3, 0x2, P3 ;  /* 0x0000001006037c11 */ /* 0x000fe400098f1403 */
        /* <DEDUP_REMOVED lines=21> */
[----:B-----5:R-:W-:Y:S01]  /*8460*/  IMAD.WIDE.U32 R34, R35, UR8, R4 ;  /* 0x0000000823227c25 */ /* 0x020fe2000f8e0004 */
[----:B------:R-:W-:-:S02]  /*8470*/  MOV R5, UR43 ;  /* 0x0000002b00057c02 */ /* 0x000fc40008000f00 */
[----:B------:R5:W-:Y:S01]  /*8480*/  STS [R39+0xc618], R196 ;  /* 0x00c618c427007388 */ /* 0x000be20000000800 */
[----:B-1----:R-:W-:Y:S01]  /*8490*/  FMUL.FTZ R192, R173, R203 ;  /* 0x000000cbadc07220 */ /* 0x002fe20000410000 */
[----:B------:R-:W-:Y:S01]  /*84a0*/  LEA R6, P3, R34, UR17, 0x2 ;  /* 0x0000001122067c11 */ /* 0x000fe2000f8610ff */
[----:B------:R-:W-:Y:S01]  /*84b0*/  IMAD R5, R5, UR8, R35 ;  /* 0x0000000805057c24 */ /* 0x000fe2000f8e0223 */
[----:B------:R1:W-:Y:S01]  /*84c0*/  STS [R39+0xc624], R198 ;  /* 0x00c624c627007388 */ /* 0x0003e20000000800 */
[----:B--2---:R-:W-:-:S03]  /*84d0*/  FMUL.FTZ R194, R171, -R205 ;  /* 0x800000cdabc27220 */ /* 0x004fc60000410000 */
[----:B------:R-:W-:Y:S01]  /*84e0*/  LEA.HI.X R7, R34, UR18, R5, 0x2, P3 ;  /* 0x0000001222077c11 */ /* 0x000fe200098f1405 */
[----:B------:R-:W-:Y:S01]  /*84f0*/  FMUL.FTZ R34, R178, -R193 ;  /* 0x800000c1b2227220 */ /* 0x000fe20000410000 */
[----:B------:R-:W2:Y:S01]  /*8500*/  LDC R5, c[0x0][0x388] ;  /* 0x0000e200ff057b82 */ /* 0x000ea20000000800 */
[----:B------:R3:W-:Y:S01]  /*8510*/  STS [R39+0xc630], R192 ;  /* 0x00c630c027007388 */ /* 0x0007e20000000800 */
[----:B-----5:R-:W-:Y:S01]  /*8520*/  FMUL.FTZ R196, R25, R207 ;  /* 0x000000cf19c47220 */ /* 0x020fe20000410000 */
[----:B------:R-:W-:Y:S01]  /*8530*/  FMUL.FTZ R193, R0, UR31 ;  /* 0x0000001f00c17c20 */ /* 0x000fe20008410000 */
[----:B-1----:R-:W-:Y:S01]  /*8540*/  IADD3 R198, PT, PT, R172, 0x8400, RZ ;  /* 0x00008400acc67810 */ /* 0x002fe20007ffe0ff */
[----:B------:R1:W-:Y:S02]  /*8550*/  STS [R39+0xc60c], R34 ;  /* 0x00c60c2227007388 */ /* 0x0003e40000000800 */
[----:B------:R-:W-:Y:S01]  /*8560*/  FFMA.FTZ R193, R230, UR46, R193 ;  /* 0x0000002ee6c17c23 */ /* 0x000fe200080100c1 */
[----:B------:R-:W-:Y:S01]  /*8570*/  LEA R235, R235, R198, 0x2 ;  /* 0x000000c6ebeb7211 */ /* 0x000fe200078e10ff */
[----:B------:R5:W-:Y:S01]  /*8580*/  STS [R39+0xc604], R228 ;  /* 0x00c604e427007388 */ /* 0x000be20000000800 */
[----:B------:R-:W-:Y:S01]  /*8590*/  FMUL.FTZ R198, R30, R217 ;  /* 0x000000d91ec67220 */ /* 0x000fe20000410000 */
[----:B---3--:R-:W-:-:S02]  /*85a0*/  FMUL.FTZ R192, R27, R211 ;  /* 0x000000d31bc07220 */ /* 0x008fc40000410000 */
[----:B------:R3:W-:Y:S01]  /*85b0*/  STS [R39+0xc63c], R194 ;  /* 0x00c63cc227007388 */ /* 0x0007e20000000800 */
[----:B-1----:R-:W-:-:S03]  /*85c0*/  FMUL.FTZ R34, R174, -R201 ;  /* 0x800000c9ae227220 */ /* 0x002fc60000410000 */
[----:B------:R1:W-:Y:S01]  /*85d0*/  STS [R39+0xc650], R192 ;  /* 0x00c650c027007388 */ /* 0x0003e20000000800 */
[----:B-----5:R-:W-:Y:S01]  /*85e0*/  FMUL.FTZ R228, R177, R195 ;  /* 0x000000c3b1e47220 */ /* 0x020fe20000410000 */
[----:B------:R-:W-:Y:S02]  /*85f0*/  FMUL.FTZ R195, R230, UR31 ;  /* 0x0000001fe6c37c20 */ /* 0x000fe40008410000 */
[----:B------:R5:W-:Y:S01]  /*8600*/  STS [R39+0xc62c], R34 ;  /* 0x00c62c2227007388 */ /* 0x000be20000000800 */
[----:B---3--:R-:W-:Y:S01]  /*8610*/  FMUL.FTZ R194, R28, -R213 ;  /* 0x800000d51cc27220 */ /* 0x008fe20000410000 */
[----:B--2---:R-:W-:Y:S02]  /*8620*/  LEA R4, R5, -R4, 0x1 ;  /* 0x8000000405047211 */ /* 0x004fe400078e08ff */
[----:B------:R2:W-:Y:S01]  /*8630*/  STS [R39+0xc640], R196 ;  /* 0x00c640c427007388 */ /* 0x0005e20000000800 */
[----:B------:R-:W-:Y:S01]  /*8640*/  FFMA.FTZ R195, R0, UR46, -R195 ;  /* 0x0000002e00c37c23 */ /* 0x000fe200080108c3 */
[----:B-1----:R-:W-:Y:S01]  /*8650*/  FMUL.FTZ R192, R32, -R221 ;  /* 0x800000dd20c07220 */ /* 0x002fe20000410000 */
[----:B------:R-:W-:Y:S01]  /*8660*/  ISETP.GE.AND P6, PT, R4, 0x1, PT ;  /* 0x000000010400780c */ /* 0x000fe20003fc6270 */
[----:B------:R-:W-:Y:S01]  /*8670*/  FMUL.FTZ R0, R231, UR31 ;  /* 0x0000001fe7007c20 */ /* 0x000fe20008410000 */
[----:B------:R-:W-:Y:S01]  /*8680*/  FMUL.FTZ R5, R237, UR31 ;  /* 0x0000001fed057c20 */ /* 0x000fe20008410000 */
[----:B-----5:R-:W-:Y:S01]  /*8690*/  FMUL.FTZ R34, R26, -R209 ;  /* 0x800000d11a227220 */ /* 0x020fe20000410000 */
[----:B------:R1:W-:Y:S01]  /*86a0*/  STS [R39+0xc67c], R192 ;  /* 0x00c67cc027007388 */ /* 0x0003e20000000800 */
[----:B------:R-:W-:Y:S01]  /*86b0*/  FFMA.FTZ R35, R59, UR46, R0 ;  /* 0x0000002e3b237c23 */ /* 0x000fe20008010000 */
[----:B------:R-:W-:Y:S01]  /*86c0*/  FFMA.FTZ R0, R234, UR46, -R5 ;  /* 0x0000002eea007c23 */ /* 0x000fe20008010805 */
[----:B--2---:R-:W-:Y:S01]  /*86d0*/  FMUL.FTZ R196, R29, R215 ;  /* 0x000000d71dc47220 */ /* 0x004fe20000410000 */
[----:B------:R2:W-:Y:S01]  /*86e0*/  STS [R39+0xc64c], R34 ;  /* 0x00c64c2227007388 */ /* 0x0005e20000000800 */
[----:B------:R-:W-:-:S02]  /*86f0*/  ISETP.GE.AND P3, PT, R4, 0x81, PT ;  /* 0x000000810400780c */ /* 0x000fc40003f66270 */
[C---:B------:R-:W-:Y:S01]  /*8700*/  ISETP.GE.AND P4, PT, R4.reuse, 0x101, PT ;  /* 0x000001010400780c */ /* 0x040fe20003f86270 */
[----:B------:R-:W-:Y:S01]  /*8710*/  STS [R39+0xc610], R228 ;  /* 0x00c610e427007388 */ /* 0x000fe20000000800 */
[----:B------:R-:W-:Y:S01]  /*8720*/  ISETP.GE.AND P5, PT, R4, 0x181, PT ;  /* 0x000001810400780c */ /* 0x000fe20003fa6270 */
[----:B-1----:R-:W-:Y:S02]  /*8730*/  FMUL.FTZ R192, R234, UR31 ;  /* 0x0000001feac07c20 */ /* 0x002fe40008410000 */
[----:B------:R-:W-:Y:S01]  /*8740*/  STS [R39+0xc61c], R232 ;  /* 0x00c61ce827007388 */ /* 0x000fe20000000800 */
[----:B--2---:R-:W-:Y:S01]  /*8750*/  FMUL.FTZ R34, R31, R219 ;  /* 0x000000db1f227220 */ /* 0x004fe20000410000 */
[----:B------:R-:W-:Y:S02]  /*8760*/  FFMA.FTZ R5, R237, UR46, R192 ;  /* 0x0000002eed057c23 */ /* 0x000fe400080100c0 */
[----:B------:R-:W-:Y:S04]  /*8770*/  STS [R39+0xc620], R236 ;  /* 0x00c620ec27007388 */ /* 0x000fe80000000800 */
[----:B------:R1:W-:Y:S04]  /*8780*/  STS [R39+0xc670], R34 ;  /* 0x00c6702227007388 */ /* 0x0003e80000000800 */
[----:B------:R2:W-:Y:S04]  /*8790*/  STS [R39+0xc628], R200 ;  /* 0x00c628c827007388 */ /* 0x0005e80000000800 */
[----:B------:R2:W-:Y:S01]  /*87a0*/  STS [R39+0xc634], R202 ;  /* 0x00c634ca27007388 */ /* 0x0005e20000000800 */
[----:B-1----:R-:W-:-:S03]  /*87b0*/  FMUL.FTZ R34, R59, UR31 ;  /* 0x0000001f3b227c20 */ /* 0x002fc60008410000 */
[----:B------:R2:W-:Y:S01]  /*87c0*/  STS [R39+0xc638], R204 ;  /* 0x00c638cc27007388 */ /* 0x0005e20000000800 */
[----:B------:R-:W-:-:S03]  /*87d0*/  FFMA.FTZ R34, R231, UR46, -R34 ;  /* 0x0000002ee7227c23 */ /* 0x000fc60008010822 */
        /* <DEDUP_REMOVED lines=11> */
[----:B------:R-:W-:Y:S06]  /*8890*/  BAR.SYNC.DEFER_BLOCKING 0x0 ;  /* 0x0000000000007b1d */ /* 0x000fec0000010000 */
[----:B0---4-:R-:W-:Y:S05]  /*88a0*/  @!P6 BRA `(.L_x_5406) ;  /* 0x00000000000ce947 */ /* 0x011fea0003800000 */
[----:B------:R-:W0:Y:S04]  /*88b0*/  LDS R235, [R235+0x4200] ;  /* 0x00420000ebeb7984 */ /* 0x000e280000000800 */
[----:B------:R1:W-:Y:S04]  /*88c0*/  REDG.E.ADD.F32.FTZ.RN.STRONG.GPU desc[UR26][R2.64], R233 ;  /* 0x000000e9020079a6 */ /* 0x0003e8000c12f31a */
[----:B0-----:R1:W-:Y:S02]  /*88d0*/  REDG.E.ADD.F32.FTZ.RN.STRONG.GPU desc[UR26][R6.64], R235 ;  /* 0x000000eb060079a6 */ /* 0x0013e4000c12f31a */
.L_x_5406:
[----:B------:R-:W-:Y:S05]  /*88e0*/  BSYNC.RECONVERGENT B0 ;  /* 0x0000000000007941 */ /* 0x000fea0003800200 */
.L_x_5405:
[----:B--2---:R0:W2:Y:S01]  /*88f0*/  LDS R39, [R226+0xc800] ;  /* 0x00c80000e2277984 */ /* 0x0040a20000000800 */
[----:B------:R-:W-:Y:S04]  /*8900*/  BSSY.RECONVERGENT B0, `(.L_x_5407) ;  /* 0x0000004000007945 */ /* 0x000fe80003800200 */
[----:B------:R-:W-:Y:S05]  /*8910*/  @!P3 BRA `(.L_x_5408) ;  /* 0x000000000008b947 */ /* 0x000fea0003800000 */
[----:B------:R3:W-:Y:S04]  /*8920*/  REDG.E.ADD.F32.FTZ.RN.STRONG.GPU desc[UR26][R2.64+0x200], R229 ;  /* 0x000200e5020079a6 */ /* 0x0007e8000c12f31a */
[----:B--2---:R3:W-:Y:S02]  /*8930*/  REDG.E.ADD.F32.FTZ.RN.STRONG.GPU desc[UR26][R6.64+0x200], R39 ;  /* 0x00020027060079a6 */ /* 0x0047e4000c12f31a */
.L_x_5408:
[----:B------:R-:W-:Y:S05]  /*8940*/  BSYNC.RECONVERGENT B0 ;  /* 0x0000000000007941 */ /* 0x000fea0003800200 */
.L_x_5407:
[----:B--23--:R2:W3:Y:S01]  /*8950*/  LDS R39, [R224+0xca00] ;  /* 0x00ca0000e0277984 */ /* 0x00c4e20000000800 */
[----:B------:R-:W-:Y:S04]  /*8960*/  BSSY.RECONVERGENT B0, `(.L_x_5409) ;  /* 0x0000004000007945 */ /* 0x000fe80003800200 */
[----:B------:R-:W-:Y:S05]  /*8970*/  @!P4 BRA `(.L_x_5410) ;  /* 0x000000000008c947 */ /* 0x000fea0003800000 */
[----:B------:R4:W-:Y:S04]  /*8980*/  REDG.E.ADD.F32.FTZ.RN.STRONG.GPU desc[UR26][R2.64+0x400], R227 ;  /* 0x000400e3020079a6 */ /* 0x0009e8000c12f31a */
[----:B---3--:R4:W-:Y:S02]  /*8990*/  REDG.E.ADD.F32.FTZ.RN.STRONG.GPU desc[UR26][R6.64+0x400], R39 ;  /* 0x00040027060079a6 */ /* 0x0089e4000c12f31a */
.L_x_5410:
[----:B------:R-:W-:Y:S05]  /*89a0*/  BSYNC.RECONVERGENT B0 ;  /* 0x0000000000007941 */ /* 0x000fea0003800200 */
.L_x_5409:
[----:B---34-:R3:W4:Y:S01]  /*89b0*/  LDS R39, [R220+0xcc00] ;  /* 0x00cc0000dc277984 */ /* 0x0187220000000800 */
[----:B------:R-:W-:Y:S04]  /*89c0*/  BSSY.RECONVERGENT B0, `(.L_x_5411) ;  /* 0x0000004000007945 */ /* 0x000fe80003800200 */
[----:B------:R-:W-:Y:S05]  /*89d0*/  @!P5 BRA `(.L_x_5412) ;  /* 0x000000000008d947 */ /* 0x000fea0003800000 */
[----:B------:R0:W-:Y:S04]  /*89e0*/  REDG.E.ADD.F32.FTZ.RN.STRONG.GPU desc[UR26][R2.64+0x600], R225 ;  /* 0x000600e1020079a6 */ /* 0x0001e8000c12f31a */
[----:B----4-:R0:W-:Y:S02]  /*89f0*/  REDG.E.ADD.F32.FTZ.RN.STRONG.GPU desc[UR26][R6.64+0x600], R39 ;  /* 0x00060027060079a6 */ /* 0x0101e4000c12f31a */
.L_x_5412:
[----:B------:R-:W-:Y:S05]  /*8a00*/  BSYNC.RECONVERGENT B0 ;  /* 0x0000000000007941 */ /* 0x000fea0003800200 */
.L_x_5411:
[----:B0---4-:R0:W4:Y:S01]  /*8a10*/  LDS R39, [R118+0xce00] ;  /* 0x00ce000076277984 */ /* 0x0111220000000800 */
[C---:B------:R-:W-:Y:S01]  /*8a20*/  ISETP.GE.AND P6, PT, R4.reuse, 0x201, PT ;  /* 0x000002010400780c */ /* 0x040fe20003fc6270 */
[----:B------:R-:W-:Y:S01]  /*8a30*/  BSSY.RECONVERGENT B0, `(.L_x_5413) ;  /* 0x0000007000007945 */ /* 0x000fe20003800200 */
[C---:B------:R-:W-:Y:S02]  /*8a40*/  ISETP.GE.AND P3, PT, R4.reuse, 0x281, PT ;  /* 0x000002810400780c */ /* 0x040fe40003f66270 */
[C---:B------:R-:W-:Y:S02]  /*8a50*/  ISETP.GE.AND P4, PT, R4.reuse, 0x301, PT ;  /* 0x000003010400780c */ /* 0x040fe40003f86270 */
[----:B------:R-:W-:-:S07]  /*8a60*/  ISETP.GE.AND P5, PT, R4, 0x381, PT ;  /* 0x000003810400780c */ /* 0x000fce0003fa6270 */
[----:B0-----:R-:W-:Y:S06]  /*8a70*/  @!P6 BRA `(.L_x_5414) ;  /* 0x000000000008e947 */ /* 0x001fec0003800000 */
[----:B------:R0:W-:Y:S04]  /*8a80*/  REDG.E.ADD.F32.FTZ.RN.STRONG.GPU desc[UR26][R2.64+0x800], R223 ;  /* 0x000800df020079a6 */ /* 0x0001e8000c12f31a */
[----:B----4-:R0:W-:Y:S02]  /*8a90*/  REDG.E.ADD.F32.FTZ.RN.STRONG.GPU desc[UR26][R6.64+0x800], R39 ;  /* 0x00080027060079a6 */ /* 0x0101e4000c12f31a */
.L_x_5414:
[----:B------:R-:W-:Y:S05]  /*8aa0*/  BSYNC.RECONVERGENT B0 ;  /* 0x0000000000007941 */ /* 0x000fea0003800200 */
.L_x_5413:
[----:B0---4-:R0:W4:Y:S01]  /*8ab0*/  LDS R39, [R190+0xd000] ;  /* 0x00d00000be277984 */ /* 0x0111220000000800 */
[----:B------:R-:W-:Y:S04]  /*8ac0*/  BSSY.RECONVERGENT B0, `(.L_x_5415) ;  /* 0x0000004000007945 */ /* 0x000fe80003800200 */
[----:B------:R-:W-:Y:S05]  /*8ad0*/  @!P3 BRA `(.L_x_5416) ;  /* 0x000000000008b947 */ /* 0x000fea0003800000 */
[----:B------:R0:W-:Y:S04]  /*8ae0*/  REDG.E.ADD.F32.FTZ.RN.STRONG.GPU desc[UR26][R2.64+0xa00], R191 ;  /* 0x000a00bf020079a6 */ /* 0x0001e8000c12f31a */
[----:B----4-:R0:W-:Y:S02]  /*8af0*/  REDG.E.ADD.F32.FTZ.RN.STRONG.GPU desc[UR26][R6.64+0xa00], R39 ;  /* 0x000a0027060079a6 */ /* 0x0101e4000c12f31a */
.L_x_5416:
[----:B------:R-:W-:Y:S05]  /*8b00*/  BSYNC.RECONVERGENT B0 ;  /* 0x0000000000007941 */ /* 0x000fea0003800200 */
.L_x_5415:
[----:B0---4-:R0:W4:Y:S01]  /*8b10*/  LDS R39, [R188+0xd200] ;  /* 0x00d20000bc277984 */ /* 0x0111220000000800 */
[----:B------:R-:W-:Y:S04]  /*8b20*/  BSSY.RECONVERGENT B0, `(.L_x_5417) ;  /* 0x0000004000007945 */ /* 0x000fe80003800200 */
[----:B------:R-:W-:Y:S05]  /*8b30*/  @!P4 BRA `(.L_x_5418) ;  /* 0x000000000008c947 */ /* 0x000fea0003800000 */
[----:B------:R0:W-:Y:S04]  /*8b40*/  REDG.E.ADD.F32.FTZ.RN.STRONG.GPU desc[UR26][R2.64+0xc00], R189 ;  /* 0x000c00bd020079a6 */ /* 0x0001e8000c12f31a */
[----:B----4-:R0:W-:Y:S02]  /*8b50*/  REDG.E.ADD.F32.FTZ.RN.STRONG.GPU desc[UR26][R6.64+0xc00], R39 ;  /* 0x000c0027060079a6 */ /* 0x0101e4000c12f31a */
.L_x_5418:
[----:B------:R-:W-:Y:S05]  /*8b60*/  BSYNC.RECONVERGENT B0 ;  /* 0x0000000000007941 */ /* 0x000fea0003800200 */
.L_x_5417:
[----:B0---4-:R0:W4:Y:S01]  /*8b70*/  LDS R39, [R186+0xd400] ;  /* 0x00d40000ba277984 */ /* 0x0111220000000800 */
[----:B------:R-:W-:Y:S04]  /*8b80*/  BSSY.RECONVERGENT B0, `(.L_x_5419) ;  /* 0x0000004000007945 */ /* 0x000fe80003800200 */
[----:B------:R-:W-:Y:S05]  /*8b90*/  @!P5 BRA `(.L_x_5420) ;  /* 0x000000000008d947 */ /* 0x000fea0003800000 */
[----:B------:R0:W-:Y:S04]  /*8ba0*/  REDG.E.ADD.F32.FTZ.RN.STRONG.GPU desc[UR26][R2.64+0xe00], R187 ;  /* 0x000e00bb020079a6 */ /* 0x0001e8000c12f31a */
[----:B----4-:R0:W-:Y:S02]  /*8bb0*/  REDG.E.ADD.F32.FTZ.RN.STRONG.GPU desc[UR26][R6.64+0xe00], R39 ;  /* 0x000e0027060079a6 */ /* 0x0101e4000c12f31a */
.L_x_5420:
[----:B------:R-:W-:Y:S05]  /*8bc0*/  BSYNC.RECONVERGENT B0 ;  /* 0x0000000000007941 */ /* 0x000fea0003800200 */
.L_x_5419:
        /* <DEDUP_REMOVED lines=9> */
.L_x_5422:
[----:B------:R-:W-:Y:S05]  /*8c60*/  BSYNC.RECONVERGENT B0 ;  /* 0x0000000000007941 */ /* 0x000fea0003800200 */
.L_x_5421:
[----:B0---4-:R0:W4:Y:S01]  /*8c70*/  LDS R39, [R182+0xd800] ;  /* 0x00d80000b6277984 */ /* 0x0111220000000800 */
[----:B------:R-:W-:Y:S04]  /*8c80*/  BSSY.RECONVERGENT B0, `(.L_x_5423) ;  /* 0x0000004000007945 */ /* 0x000fe80003800200 */
[----:B------:R-:W-:Y:S05]  /*8c90*/  @!P3 BRA `(.L_x_5424) ;  /* 0x000000000008b947 */ /* 0x000fea0003800000 */
[----:B------:R0:W-:Y:S04]  /*8ca0*/  REDG.E.ADD.F32.FTZ.RN.STRONG.GPU desc[UR26][R2.64+0x1200], R183 ;  /* 0x001200b7020079a6 */ /* 0x0001e8000c12f31a */
[----:B----4-:R0:W-:Y:S02]  /*8cb0*/  REDG.E.ADD.F32.FTZ.RN.STRONG.GPU desc[UR26][R6.64+0x1200], R39 ;  /* 0x00120027060079a6 */ /* 0x0101e4000c12f31a */
.L_x_5424:
[----:B------:R-:W-:Y:S05]  /*8cc0*/  BSYNC.RECONVERGENT B0 ;  /* 0x0000000000007941 */ /* 0x000fea0003800200 */
.L_x_5423:
[----:B0---4-:R0:W4:Y:S01]  /*8cd0*/  LDS R39, [R180+0xda00] ;  /* 0x00da0000b4277984 */ /* 0x0111220000000800 */
[----:B------:R-:W-:Y:S04]  /*8ce0*/  BSSY.RECONVERGENT B0, `(.L_x_5425) ;  /* 0x0000004000007945 */ /* 0x000fe80003800200 */
[----:B------:R-:W-:Y:S05]  /*8cf0*/  @!P4 BRA `(.L_x_5426) ;  /* 0x000000000008c947 */ /* 0x000fea0003800000 */
[----:B------:R0:W-:Y:S04]  /*8d00*/  REDG.E.ADD.F32.FTZ.RN.STRONG.GPU desc[UR26][R2.64+0x1400], R181 ;  /* 0x001400b5020079a6 */ /* 0x0001e8000c12f31a */
[----:B----4-:R0:W-:Y:S02]  /*8d10*/  REDG.E.ADD.F32.FTZ.RN.STRONG.GPU desc[UR26][R6.64+0x1400], R39 ;  /* 0x00140027060079a6 */ /* 0x0101e4000c12f31a */
.L_x_5426:
[----:B------:R-:W-:Y:S05]  /*8d20*/  BSYNC.RECONVERGENT B0 ;  /* 0x0000000000007941 */ /* 0x000fea0003800200 */
.L_x_5425:
[----:B0---4-:R0:W4:Y:S01]  /*8d30*/  LDS R39, [R168+0xdc00] ;  /* 0x00dc0000a8277984 */ /* 0x0111220000000800 */
[----:B------:R-:W-:Y:S04]  /*8d40*/  BSSY.RECONVERGENT B0, `(.L_x_5427) ;  /* 0x0000004000007945 */ /* 0x000fe80003800200 */
[----:B------:R-:W-:Y:S05]  /*8d50*/  @!P5 BRA `(.L_x_5428) ;  /* 0x000000000008d947 */ /* 0x000fea0003800000 */
[----:B------:R0:W-:Y:S04]  /*8d60*/  REDG.E.ADD.F32.FTZ.RN.STRONG.GPU desc[UR26][R2.64+0x1600], R169 ;  /* 0x001600a9020079a6 */ /* 0x0001e8000c12f31a */
[----:B----4-:R0:W-:Y:S02]  /*8d70*/  REDG.E.ADD.F32.FTZ.RN.STRONG.GPU desc[UR26][R6.64+0x1600], R39 ;  /* 0x00160027060079a6 */ /* 0x0101e4000c12f31a */
.L_x_5428:
[----:B------:R-:W-:Y:S05]  /*8d80*/  BSYNC.RECONVERGENT B0 ;  /* 0x0000000000007941 */ /* 0x000fea0003800200 */
.L_x_5427:
        /* <DEDUP_REMOVED lines=9> */
.L_x_5430:
[----:B------:R-:W-:Y:S05]  /*8e20*/  BSYNC.RECONVERGENT B0 ;  /* 0x0000000000007941 */ /* 0x000fea0003800200 */
.L_x_5429:
[----:B0---4-:R0:W4:Y:S01]  /*8e30*/  LDS R39, [R164+0xe000] ;  /* 0x00e00000a4277984 */ /* 0x0111220000000800 */
[----:B------:R-:W-:Y:S04]  /*8e40*/  BSSY.RECONVERGENT B0, `(.L_x_5431) ;  /* 0x0000004000007945 */ /* 0x000fe80003800200 */
[----:B------:R-:W-:Y:S05]  /*8e50*/  @!P3 BRA `(.L_x_5432) ;  /* 0x000000000008b947 */ /* 0x000fea0003800000 */
[----:B------:R0:W-:Y:S04]  /*8e60*/  REDG.E.ADD.F32.FTZ.RN.STRONG.GPU desc[UR26][R2.64+0x1a00], R165 ;  /* 0x001a00a5020079a6 */ /* 0x0001e8000c12f31a */
[----:B----4-:R0:W-:Y:S02]  /*8e70*/  REDG.E.ADD.F32.FTZ.RN.STRONG.GPU desc[UR26][R6.64+0x1a00], R39 ;  /* 0x001a0027060079a6 */ /* 0x0101e4000c12f31a */
.L_x_5432:
[----:B------:R-:W-:Y:S05]  /*8e80*/  BSYNC.RECONVERGENT B0 ;  /* 0x0000000000007941 */ /* 0x000fea0003800200 */
.L_x_5431:
[----:B0---4-:R0:W4:Y:S01]  /*8e90*/  LDS R39, [R162+0xe200] ;  /* 0x00e20000a2277984 */ /* 0x0111220000000800 */
[----:B------:R-:W-:Y:S04]  /*8ea0*/  BSSY.RECONVERGENT B0, `(.L_x_5433) ;  /* 0x0000004000007945 */ /* 0x000fe80003800200 */
[----:B------:R-:W-:Y:S05]  /*8eb0*/  @!P4 BRA `(.L_x_5434) ;  /* 0x000000000008c947 */ /* 0x000fea0003800000 */
[----:B------:R0:W-:Y:S04]  /*8ec0*/  REDG.E.ADD.F32.FTZ.RN.STRONG.GPU desc[UR26][R2.64+0x1c00], R163 ;  /* 0x001c00a3020079a6 */ /* 0x0001e8000c12f31a */
[----:B----4-:R0:W-:Y:S02]  /*8ed0*/  REDG.E.ADD.F32.FTZ.RN.STRONG.GPU desc[UR26][R6.64+0x1c00], R39 ;  /* 0x001c0027060079a6 */ /* 0x0101e4000c12f31a */
.L_x_5434:
[----:B------:R-:W-:Y:S05]  /*8ee0*/  BSYNC.RECONVERGENT B0 ;  /* 0x0000000000007941 */ /* 0x000fea0003800200 */
.L_x_5433:
[----:B0---4-:R0:W4:Y:S01]  /*8ef0*/  LDS R39, [R160+0xe400] ;  /* 0x00e40000a0277984 */ /* 0x0111220000000800 */
[----:B------:R-:W-:Y:S04]  /*8f00*/  BSSY.RECONVERGENT B0, `(.L_x_5435) ;  /* 0x0000004000007945 */ /* 0x000fe80003800200 */
[----:B------:R-:W-:Y:S05]  /*8f10*/  @!P5 BRA `(.L_x_5436) ;  /* 0x000000000008d947 */ /* 0x000fea0003800000 */
[----:B------:R0:W-:Y:S04]  /*8f20*/  REDG.E.ADD.F32.FTZ.RN.STRONG.GPU desc[UR26][R2.64+0x1e00], R161 ;  /* 0x001e00a1020079a6 */ /* 0x0001e8000c12f31a */
[----:B----4-:R0:W-:Y:S02]  /*8f30*/  REDG.E.ADD.F32.FTZ.RN.STRONG.GPU desc[UR26][R6.64+0x1e00], R39 ;  /* 0x001e0027060079a6 */ /* 0x0101e4000c12f31a */
.L_x_5436:
[----:B------:R-:W-:Y:S05]  /*8f40*/  BSYNC.RECONVERGENT B0 ;  /* 0x0000000000007941 */ /* 0x000fea0003800200 */
.L_x_5435:
        /* <DEDUP_REMOVED lines=9> */
.L_x_5438:
[----:B------:R-:W-:Y:S05]  /*8fe0*/  BSYNC.RECONVERGENT B0 ;  /* 0x0000000000007941 */ /* 0x000fea0003800200 */
.L_x_5437:
[----:B0---4-:R0:W4:Y:S01]  /*8ff0*/  LDS R39, [R156+0xe800] ;  /* 0x00e800009c277984 */ /* 0x0111220000000800 */
[----:B------:R-:W-:Y:S04]  /*9000*/  BSSY.RECONVERGENT B0, `(.L_x_5439) ;  /* 0x0000004000007945 */ /* 0x000fe80003800200 */
[----:B------:R-:W-:Y:S05]  /*9010*/  @!P3 BRA `(.L_x_5440) ;  /* 0x000000000008b947 */ /* 0x000fea0003800000 */
[----:B------:R0:W-:Y:S04]  /*9020*/  REDG.E.ADD.F32.FTZ.RN.STRONG.GPU desc[UR26][R2.64+0x2200], R157 ;  /* 0x0022009d020079a6 */ /* 0x0001e8000c12f31a */
[----:B----4-:R0:W-:Y:S02]  /*9030*/  REDG.E.ADD.F32.FTZ.RN.STRONG.GPU desc[UR26][R6.64+0x2200], R39 ;  /* 0x00220027060079a6 */ /* 0x0101e4000c12f31a */
.L_x_5440:
[----:B------:R-:W-:Y:S05]  /*9040*/  BSYNC.RECONVERGENT B0 ;  /* 0x0000000000007941 */ /* 0x000fea0003800200 */
.L_x_5439:
[----:B0---4-:R0:W4:Y:S01]  /*9050*/  LDS R39, [R154+0xea00] ;  /* 0x00ea00009a277984 */ /* 0x0111220000000800 */
[----:B------:R-:W-:Y:S04]  /*9060*/  BSSY.RECONVERGENT B0, `(.L_x_5441) ;  /* 0x0000004000007945 */ /* 0x000fe80003800200 */
[----:B------:R-:W-:Y:S05]  /*9070*/  @!P4 BRA `(.L_x_5442) ;  /* 0x000000000008c947 */ /* 0x000fea0003800000 */
[----:B------:R0:W-:Y:S04]  /*9080*/  REDG.E.ADD.F32.FTZ.RN.STRONG.GPU desc[UR26][R2.64+0x2400], R155 ;  /* 0x0024009b020079a6 */ /* 0x0001e8000c12f31a */
[----:B----4-:R0:W-:Y:S02]  /*9090*/  REDG.E.ADD.F32.FTZ.RN.STRONG.GPU desc[UR26][R6.64+0x2400], R39 ;  /* 0x00240027060079a6 */ /* 0x0101e4000c12f31a */
.L_x_5442:
[----:B------:R-:W-:Y:S05]  /*90a0*/  BSYNC.RECONVERGENT B0 ;  /* 0x0000000000007941 */ /* 0x000fea0003800200 */
.L_x_5441:
[----:B0---4-:R0:W4:Y:S01]  /*90b0*/  LDS R39, [R152+0xec00] ;  /* 0x00ec000098277984 */ /* 0x0111220000000800 */
[----:B------:R-:W-:Y:S04]  /*90c0*/  BSSY.RECONVERGENT B0, `(.L_x_5443) ;  /* 0x0000004000007945 */ /* 0x000fe80003800200 */
[----:B------:R-:W-:Y:S05]  /*90d0*/  @!P5 BRA `(.L_x_5444) ;  /* 0x000000000008d947 */ /* 0x000fea0003800000 */
[----:B------:R0:W-:Y:S04]  /*90e0*/  REDG.E.ADD.F32.FTZ.RN.STRONG.GPU desc[UR26][R2.64+0x2600], R153 ;  /* 0x00260099020079a6 */ /* 0x0001e8000c12f31a */
[----:B----4-:R0:W-:Y:S02]  /*90f0*/  REDG.E.ADD.F32.FTZ.RN.STRONG.GPU desc[UR26][R6.64+0x2600], R39 ;  /* 0x00260027060079a6 */ /* 0x0101e4000c12f31a */
.L_x_5444:
[----:B------:R-:W-:Y:S05]  /*9100*/  BSYNC.RECONVERGENT B0 ;  /* 0x0000000000007941 */ /* 0x000fea0003800200 */
.L_x_5443:
        /* <DEDUP_REMOVED lines=9> */
.L_x_5446:
[----:B------:R-:W-:Y:S05]  /*91a0*/  BSYNC.RECONVERGENT B0 ;  /* 0x0000000000007941 */ /* 0x000fea0003800200 */
.L_x_5445:
[----:B0---4-:R0:W4:Y:S01]  /*91b0*/  LDS R39, [R148+0xf000] ;  /* 0x00f0000094277984 */ /* 0x0111220000000800 */
[----:B------:R-:W-:Y:S04]  /*91c0*/  BSSY.RECONVERGENT B0, `(.L_x_5447) ;  /* 0x0000004000007945 */ /* 0x000fe80003800200 */
[----:B------:R-:W-:Y:S05]  /*91d0*/  @!P3 BRA `(.L_x_5448) ;  /* 0x000000000008b947 */ /* 0x000fea0003800000 */
[----:B------:R0:W-:Y:S04]  /*91e0*/  REDG.E.ADD.F32.FTZ.RN.STRONG.GPU desc[UR26][R2.64+0x2a00], R147 ;  /* 0x002a0093020079a6 */ /* 0x0001e8000c12f31a */
[----:B----4-:R0:W-:Y:S02]  /*91f0*/  REDG.E.ADD.F32.FTZ.RN.STRONG.GPU desc[UR26][R6.64+0x2a00], R39 ;  /* 0x002a0027060079a6 */ /* 0x0101e4000c12f31a */
.L_x_5448:
[----:B------:R-:W-:Y:S05]  /*9200*/  BSYNC.RECONVERGENT B0 ;  /* 0x0000000000007941 */ /* 0x000fea0003800200 */
.L_x_5447:
[----:B0---4-:R0:W4:Y:S01]  /*9210*/  LDS R39, [R146+0xf200] ;  /* 0x00f2000092277984 */ /* 0x0111220000000800 */
[----:B------:R-:W-:Y:S04]  /*9220*/  BSSY.RECONVERGENT B0, `(.L_x_5449) ;  /* 0x0000004000007945 */ /* 0x000fe80003800200 */
[----:B------:R-:W-:Y:S05]  /*9230*/  @!P4 BRA `(.L_x_5450) ;  /* 0x000000000008c947 */ /* 0x000fea0003800000 */
[----:B------:R0:W-:Y:S04]  /*9240*/  REDG.E.ADD.F32.FTZ.RN.STRONG.GPU desc[UR26][R2.64+0x2c00], R145 ;  /* 0x002c0091020079a6 */ /* 0x0001e8000c12f31a */
[----:B----4-:R0:W-:Y:S02]  /*9250*/  REDG.E.ADD.F32.FTZ.RN.STRONG.GPU desc[UR26][R6.64+0x2c00], R39 ;  /* 0x002c0027060079a6 */ /* 0x0101e4000c12f31a */
.L_x_5450:
[----:B------:R-:W-:Y:S05]  /*9260*/  BSYNC.RECONVERGENT B0 ;  /* 0x0000000000007941 */ /* 0x000fea0003800200 */
.L_x_5449:
[----:B0---4-:R0:W4:Y:S01]  /*9270*/  LDS R39, [R144+0xf400] ;  /* 0x00f4000090277984 */ /* 0x0111220000000800 */
[----:B------:R-:W-:Y:S04]  /*9280*/  BSSY.RECONVERGENT B0, `(.L_x_5451) ;  /* 0x0000004000007945 */ /* 0x000fe80003800200 */
[----:B------:R-:W-:Y:S05]  /*9290*/  @!P5 BRA `(.L_x_5452) ;  /* 0x000000000008d947 */ /* 0x000fea0003800000 */
[----:B------:R0:W-:Y:S04]  /*92a0*/  REDG.E.ADD.F32.FTZ.RN.STRONG.GPU desc[UR26][R2.64+0x2e00], R143 ;  /* 0x002e008f020079a6 */ /* 0x0001e8000c12f31a */
[----:B----4-:R0:W-:Y:S02]  /*92b0*/  REDG.E.ADD.F32.FTZ.RN.STRONG.GPU desc[UR26][R6.64+0x2e00], R39 ;  /* 0x002e0027060079a6 */ /* 0x0101e4000c12f31a */
.L_x_5452:
[----:B------:R-:W-:Y:S05]  /*92c0*/  BSYNC.RECONVERGENT B0 ;  /* 0x0000000000007941 */ /* 0x000fea0003800200 */
.L_x_5451:
        /* <DEDUP_REMOVED lines=9> */
.L_x_5454:
[----:B------:R-:W-:Y:S05]  /*9360*/  BSYNC.RECONVERGENT B0 ;  /* 0x0000000000007941 */ /* 0x000fea0003800200 */
.L_x_5453:
[----:B0---4-:R0:W4:Y:S01]  /*9370*/  LDS R39, [R140+0xf800] ;  /* 0x00f800008c277984 */ /* 0x0111220000000800 */
[----:B------:R-:W-:Y:S04]  /*9380*/  BSSY.RECONVERGENT B0, `(.L_x_5455) ;  /* 0x0000004000007945 */ /* 0x000fe80003800200 */
[----:B------:R-:W-:Y:S05]  /*9390*/  @!P3 BRA `(.L_x_5456) ;  /* 0x000000000008b947 */ /* 0x000fea0003800000 */
[----:B------:R0:W-:Y:S04]  /*93a0*/  REDG.E.ADD.F32.FTZ.RN.STRONG.GPU desc[UR26][R2.64+0x3200], R139 ;  /* 0x0032008b020079a6 */ /* 0x0001e8000c12f31a */
[----:B----4-:R0:W-:Y:S02]  /*93b0*/  REDG.E.ADD.F32.FTZ.RN.STRONG.GPU desc[UR26][R6.64+0x3200], R39 ;  /* 0x00320027060079a6 */ /* 0x0101e4000c12f31a */
.L_x_5456:
[----:B------:R-:W-:Y:S05]  /*93c0*/  BSYNC.RECONVERGENT B0 ;  /* 0x0000000000007941 */ /* 0x000fea0003800200 */
.L_x_5455:
[----:B0---4-:R0:W4:Y:S01]  /*93d0*/  LDS R39, [R138+0xfa00] ;  /* 0x00fa00008a277984 */ /* 0x0111220000000800 */
[----:B------:R-:W-:Y:S04]  /*93e0*/  BSSY.RECONVERGENT B0, `(.L_x_5457) ;  /* 0x0000004000007945 */ /* 0x000fe80003800200 */
[----:B------:R-:W-:Y:S05]  /*93f0*/  @!P4 BRA `(.L_x_5458) ;  /* 0x000000000008c947 */ /* 0x000fea0003800000 */
[----:B------:R0:W-:Y:S04]  /*9400*/  REDG.E.ADD.F32.FTZ.RN.STRONG.GPU desc[UR26][R2.64+0x3400], R137 ;  /* 0x00340089020079a6 */ /* 0x0001e8000c12f31a */
[----:B----4-:R0:W-:Y:S02]  /*9410*/  REDG.E.ADD.F32.FTZ.RN.STRONG.GPU desc[UR26][R6.64+0x3400], R39 ;  /* 0x00340027060079a6 */ /* 0x0101e4000c12f31a */
.L_x_5458:
[----:B------:R-:W-:Y:S05]  /*9420*/  BSYNC.RECONVERGENT B0 ;  /* 0x0000000000007941 */ /* 0x000fea0003800200 */
.L_x_5457:
[----:B0---4-:R0:W4:Y:S01]  /*9430*/  LDS R39, [R136+0xfc00] ;  /* 0x00fc000088277984 */ /* 0x0111220000000800 */
[----:B------:R-:W-:Y:S04]  /*9440*/  BSSY.RECONVERGENT B0, `(.L_x_5459) ;  /* 0x0000004000007945 */ /* 0x000fe80003800200 */
[----:B------:R-:W-:Y:S05]  /*9450*/  @!P5 BRA `(.L_x_5460) ;  /* 0x000000000008d947 */ /* 0x000fea0003800000 */
[----:B------:R0:W-:Y:S04]  /*9460*/  REDG.E.ADD.F32.FTZ.RN.STRONG.GPU desc[UR26][R2.64+0x3600], R135 ;  /* 0x00360087020079a6 */ /* 0x0001e8000c12f31a */
[----:B----4-:R0:W-:Y:S02]  /*9470*/  REDG.E.ADD.F32.FTZ.RN.STRONG.GPU desc[UR26][R6.64+0x3600], R39 ;  /* 0x00360027060079a6 */ /* 0x0101e4000c12f31a */
.L_x_5460:
[----:B------:R-:W-:Y:S05]  /*9480*/  BSYNC.RECONVERGENT B0 ;  /* 0x0000000000007941 */ /* 0x000fea0003800200 */
.L_x_5459:
        /* <DEDUP_REMOVED lines=9> */
.L_x_5462:
[----:B------:R-:W-:Y:S05]  /*9520*/  BSYNC.RECONVERGENT B0 ;  /* 0x0000000000007941 */ /* 0x000fea0003800200 */
.L_x_5461:
[----:B0---4-:R0:W4:Y:S01]  /*9530*/  LDS R39, [R126+0x10000] ;  /* 0x010000007e277984 */ /* 0x0111220000000800 */
[----:B------:R-:W-:Y:S04]  /*9540*/  BSSY.RECONVERGENT B0, `(.L_x_5463) ;  /* 0x0000004000007945 */ /* 0x000fe80003800200 */
[----:B------:R-:W-:Y:S05]  /*9550*/  @!P3 BRA `(.L_x_5464) ;  /* 0x000000000008b947 */ /* 0x000fea0003800000 */
[----:B------:R0:W-:Y:S04]  /*9560*/  REDG.E.ADD.F32.FTZ.RN.STRONG.GPU desc[UR26][R2.64+0x3a00], R131 ;  /* 0x003a0083020079a6 */ /* 0x0001e8000c12f31a */
[----:B----4-:R0:W-:Y:S02]  /*9570*/  REDG.E.ADD.F32.FTZ.RN.STRONG.GPU desc[UR26][R6.64+0x3a00], R39 ;  /* 0x003a0027060079a6 */ /* 0x0101e4000c12f31a */
.L_x_5464:
[----:B------:R-:W-:Y:S05]  /*9580*/  BSYNC.RECONVERGENT B0 ;  /* 0x0000000000007941 */ /* 0x000fea0003800200 */
.L_x_5463:
[----:B0---4-:R0:W4:Y:S01]  /*9590*/  LDS R39, [R124+0x10200] ;  /* 0x010200007c277984 */ /* 0x0111220000000800 */
[----:B------:R-:W-:Y:S04]  /*95a0*/  BSSY.RECONVERGENT B0, `(.L_x_5465) ;  /* 0x0000004000007945 */ /* 0x000fe80003800200 */
[----:B------:R-:W-:Y:S05]  /*95b0*/  @!P4 BRA `(.L_x_5466) ;  /* 0x000000000008c947 */ /* 0x000fea0003800000 */
[----:B------:R0:W-:Y:S04]  /*95c0*/  REDG.E.ADD.F32.FTZ.RN.STRONG.GPU desc[UR26][R2.64+0x3c00], R125 ;  /* 0x003c007d020079a6 */ /* 0x0001e8000c12f31a */
[----:B----4-:R0:W-:Y:S02]  /*95d0*/  REDG.E.ADD.F32.FTZ.RN.STRONG.GPU desc[UR26][R6.64+0x3c00], R39 ;  /* 0x003c0027060079a6 */ /* 0x0101e4000c12f31a */
.L_x_5466:
[----:B------:R-:W-:Y:S05]  /*95e0*/  BSYNC.RECONVERGENT B0 ;  /* 0x0000000000007941 */ /* 0x000fea0003800200 */
.L_x_5465:
[----:B0---4-:R0:W4:Y:S01]  /*95f0*/  LDS R39, [R122+0x10400] ;  /* 0x010400007a277984 */ /* 0x0111220000000800 */
[----:B------:R-:W-:Y:S04]  /*9600*/  BSSY.RECONVERGENT B0, `(.L_x_5467) ;  /* 0x0000004000007945 */ /* 0x000fe80003800200 */
[----:B------:R-:W-:Y:S05]  /*9610*/  @!P5 BRA `(.L_x_5468) ;  /* 0x000000000008d947 */ /* 0x000fea0003800000 */
[----:B------:R0:W-:Y:S04]  /*9620*/  REDG.E.ADD.F32.FTZ.RN.STRONG.GPU desc[UR26][R2.64+0x3e00], R123 ;  /* 0x003e007b020079a6 */ /* 0x0001e8000c12f31a */
[----:B----4-:R0:W-:Y:S02]  /*9630*/  REDG.E.ADD.F32.FTZ.RN.STRONG.GPU desc[UR26][R6.64+0x3e00], R39 ;  /* 0x003e0027060079a6 */ /* 0x0101e4000c12f31a */
.L_x_5468:
[----:B------:R-:W-:Y:S05]  /*9640*/  BSYNC.RECONVERGENT B0 ;  /* 0x0000000000007941 */ /* 0x000fea0003800200 */
.L_x_5467:
[----:B0---4-:R-:W0:Y:S01]  /*9650*/  S2R R39, SR_LANEID ;  /* 0x0000000000277919 */ /* 0x011e220000000000 */
[----:B------:R-:W-:Y:S01]  /*9660*/  FMUL.FTZ R195, R56, R195 ;  /* 0x000000c338c37220 */ /* 0x000fe20000410000 */
[----:B------:R-:W-:Y:S01]  /*9670*/  FMUL.FTZ R67, R67, R231 ;  /* 0x000000e743437220 */ /* 0x000fe20000410000 */
[----:B------:R-:W-:Y:S01]  /*9680*/  FMUL.FTZ R127, R127, R34 ;  /* 0x000000227f7f7220 */ /* 0x000fe20000410000 */
[----:B-1----:R-:W1:Y:S01]  /*9690*/  SHFL.DOWN PT, R2, R121, 0x1, 0x1f ;  /* 0x08201f0079027f89 */ /* 0x002e6200000e0000 */
[----:B------:R-:W-:Y:S01]  /*96a0*/  FMUL.FTZ R65, R65, R234 ;  /* 0x000000ea41417220 */ /* 0x000fe20000410000 */
[----:B------:R-:W-:Y:S01]  /*96b0*/  FMUL.FTZ R129, R129, R0 ;  /* 0x0000000081817220 */ /* 0x000fe20000410000 */
[----:B------:R-:W-:Y:S01]  /*96c0*/  FFMA.FTZ R61, R60, R230, R61 ;  /* 0x000000e63c3d7223 */ /* 0x000fe2000001003d */
        /* <DEDUP_REMOVED lines=24> */
[----:B0-----:R-:W-:Y:S01]  /*9850*/  ISETP.GT.AND P3, PT, R39, 0x1e, PT ;  /* 0x0000001e2700780c */ /* 0x001fe20003f64270 */
        /* <DEDUP_REMOVED lines=12> */
[----:B-1----:R-:W-:Y:S01]  /*9920*/  @!P3 FADD.FTZ R121, R121, R2 ;  /* 0x000000027979b221 */ /* 0x002fe20000010000 */
[----:B----4-:R-:W-:Y:S01]  /*9930*/  @!P3 FADD.FTZ R120, R120, R3 ;  /* 0x000000037878b221 */ /* 0x010fe20000010000 */
[----:B------:R-:W-:Y:S01]  /*9940*/  ISETP.GT.AND P3, PT, R39, 0x1d, PT ;  /* 0x0000001d2700780c */ /* 0x000fe20003f64270 */
[----:B------:R-:W-:Y:S01]  /*9950*/  FFMA.FTZ R72, R17, R49, R72 ;  /* 0x0000003111487223 */ /* 0x000fe20000010048 */
[----:B------:R-:W-:Y:S01]  /*9960*/  FADD.FTZ R89, R44, R89 ;  /* 0x000000592c597221 */ /* 0x000fe20000010000 */
[----:B------:R-:W0:Y:S01]  /*9970*/  SHFL.DOWN PT, R2, R121, 0x2, 0x1f ;  /* 0x08401f0079027f89 */ /* 0x000e2200000e0000 */
[----:B------:R-:W-:Y:S01]  /*9980*/  FFMA.FTZ R79, R16, R54, R79 ;  /* 0x00000036104f7223 */ /* 0x000fe2000001004f */
[----:B------:R-:W-:Y:S01]  /*9990*/  FADD.FTZ R88, R51, R88 ;  /* 0x0000005833587221 */ /* 0x000fe20000010000 */
[----:B------:R-:W-:Y:S01]  /*99a0*/  FFMA.FTZ R78, R15, R53, R78 ;  /* 0x000000350f4e7223 */ /* 0x000fe2000001004e */
[----:B------:R-:W1:Y:S01]  /*99b0*/  SHFL.DOWN PT, R3, R120, 0x2, 0x1f ;  /* 0x08401f0078037f89 */ /* 0x000e6200000e0000 */
        /* <DEDUP_REMOVED lines=29> */
[----:B------:R-:W-:-:S04]  /*9b90*/  @!P3 LOP3.LUT R119, R119, 0xf8, RZ, 0xc0, !PT ;  /* 0x000000f87777b812 */ /* 0x000fc800078ec0ff */
[----:B------:R-:W-:Y:S01]  /*9ba0*/  @!P3 IADD3 R119, PT, PT, R172, R119, RZ ;  /* 0x00000077ac77b210 */ /* 0x000fe20007ffe0ff */
[----:B0-----:R-:W-:Y:S01]  /*9bb0*/  FADD.FTZ R2, R121, R2 ;  /* 0x0000000279027221 */ /* 0x001fe20000010000 */
[----:B-1----:R-:W-:-:S05]  /*9bc0*/  FADD.FTZ R3, R120, R3 ;  /* 0x0000000378037221 */ /* 0x002fca0000010000 */
[----:B------:R0:W-:Y:S01]  /*9bd0*/  @!P3 STS.64 [R119+0x10808], R2 ;  /* 0x010808027700b388 */ /* 0x0001e20000000a00 */
[----:B------:R-:W-:Y:S06]  /*9be0*/  BAR.SYNC.DEFER_BLOCKING 0x0 ;  /* 0x0000000000007b1d */ /* 0x000fec0000010000 */
[----:B------:R-:W-:Y:S05]  /*9bf0*/  @P2 BRA `(.L_x_5470) ;  /* 0x00000000004c2947 */ /* 0x000fea0003800000 */
[----:B------:R-:W-:Y:S01]  /*9c00*/  UISETP.NE.AND UP0, UPT, UR19, UR44, UPT ;  /* 0x0000002c1300728c */ /* 0x000fe2000bf05270 */
[----:B------:R-:W1:Y:S01]  /*9c10*/  LDS.128 R4, [R172+0x10810] ;  /* 0x01081000ac047984 */ /* 0x000e620000000c00 */
[----:B------:R-:W-:Y:S02]  /*9c20*/  MOV R35, UR8 ;  /* 0x0000000800237c02 */ /* 0x000fe40008000f00 */
[----:B------:R-:W-:Y:S02]  /*9c30*/  ISETP.GT.AND P2, PT, R39, 0xf, PT ;  /* 0x0000000f2700780c */ /* 0x000fe40003f44270 */
[----:B------:R-:W-:Y:S02]  /*9c40*/  PLOP3.LUT P3, PT, PT, PT, UP0, 0x80, 0x8 ;  /* 0x000000000008781c */ /* 0x000fe40003f6f008 */
[----:B------:R-:W-:Y:S02]  /*9c50*/  LEA R0, R35, R172, 0x3 ;  /* 0x000000ac23007211 */ /* 0x000fe400078e18ff */
[----:B------:R-:W4:Y:S01]  /*9c60*/  LDS.64 R34, [R172+0x10820] ;  /* 0x01082000ac227984 */ /* 0x000f220000000a00 */
[----:B------:R-:W-:-:S02]  /*9c70*/  FSEL R121, R121, R2, P2 ;  /* 0x0000000279797208 */ /* 0x000fc40001000000 */
[----:B------:R-:W-:-:S06]  /*9c80*/  FSEL R120, R120, R3, P2 ;  /* 0x0000000378787208 */ /* 0x000fcc0001000000 */
[----:B------:R-:W5:Y:S01]  /*9c90*/  @P3 LDS.64 R36, [R0+0x14080] ;  /* 0x0140800000243984 */ /* 0x000f620000000a00 */
[----:B-1----:R-:W-:Y:S01]  /*9ca0*/  FADD.FTZ R121, R4, R121 ;  /* 0x0000007904797221 */ /* 0x002fe20000010000 */
[----:B------:R-:W-:-:S03]  /*9cb0*/  FADD.FTZ R120, R5, R120 ;  /* 0x0000007805787221 */ /* 0x000fc60000010000 */
[----:B------:R-:W-:Y:S01]  /*9cc0*/  FADD.FTZ R121, R6, R121 ;  /* 0x0000007906797221 */ /* 0x000fe20000010000 */
[----:B------:R-:W-:-:S03]  /*9cd0*/  FADD.FTZ R120, R7, R120 ;  /* 0x0000007807787221 */ /* 0x000fc60000010000 */
[----:B----4-:R-:W-:Y:S01]  /*9ce0*/  FADD.FTZ R34, R121, R34 ;  /* 0x0000002279227221 */ /* 0x010fe20000010000 */
[----:B------:R-:W-:-:S03]  /*9cf0*/  FADD.FTZ R35, R120, R35 ;  /* 0x0000002378237221 */ /* 0x000fc60000010000 */
[----:B-----5:R-:W-:Y:S01]  /*9d00*/  @P3 FADD.FTZ R34, R34, R36 ;  /* 0x0000002422223221 */ /* 0x020fe20000010000 */
[----:B------:R-:W-:-:S05]  /*9d10*/  @P3 FADD.FTZ R35, R35, R37 ;  /* 0x0000002523233221 */ /* 0x000fca0000010000 */
[----:B------:R1:W-:Y:S02]  /*9d20*/  STS.64 [R0+0x14080], R34 ;  /* 0x0140802200007388 */ /* 0x0003e40000000a00 */
.L_x_5470:
[----:B------:R-:W-:Y:S05]  /*9d30*/  BSYNC.RECONVERGENT B0 ;  /* 0x0000000000007941 */ /* 0x000fea0003800200 */
.L_x_5469:
[----:B------:R-:W-:-:S04]  /*9d40*/  UIADD3 UR8, UPT, UPT, UR8, 0x1, URZ ;  /* 0x0000000108087890 */ /* 0x000fc8000fffe0ff */
[----:B------:R-:W-:-:S09]  /*9d50*/  UISETP.GE.AND UP0, UPT, UR8, UR45, UPT ;  /* 0x0000002d0800728c */ /* 0x000fd2000bf06270 */
[----:B------:R-:W-:Y:S05]  /*9d60*/  BRA.U !UP0, `(.L_x_5471) ;  /* 0xffffff7908747547 */ /* 0x000fea000b83ffff */
.L_x_5375:
[----:B------:R-:W4:Y:S01]  /*9d70*/  LDL.LU R4, [R1+0x4] ;  /* 0x0000040001047983 */ /* 0x000f220000300800 */
[----:B------:R-:W5:Y:S01]  /*9d80*/  S2UR UR38, SR_CTAID.X ;  /* 0x00000000002679c3 */ /* 0x000f620000002500 */
[----:B------:R-:W5:Y:S02]  /*9d90*/  LDCU.64 UR32, c[0x0][0x4f8] ;  /* 0x00009f00ff2077ac */ /* 0x000f640008000a00 */
[----:B------:R-:W2:Y:S01]  /*9da0*/  LDL.LU R6, [R1] ;  /* 0x0000000001067983 */ /* 0x000ea20000300800 */
[----:B------:R-:W-:-:S04]  /*9db0*/  UIADD3 UR30, UPT, UPT, UR19, -0x1, URZ ;  /* 0xffffffff131e7890 */ /* 0x000fc8000fffe0ff */
[----:B------:R-:W-:Y:S01]  /*9dc0*/  BAR.SYNC.DEFER_BLOCKING 0x0 ;  /* 0x0000000000007b1d */ /* 0x000fe20000010000 */
[----:B------:R-:W-:Y:S02]  /*9dd0*/  UIADD3 UR22, UP1, UPT, UR22, -0x4000, URZ ;  /* 0xffffc00016167890 */ /* 0x000fe4000ff3e0ff */
[----:B------:R-:W-:Y:S02]  /*9de0*/  USHF.L.U32 UR28, UR30, 0xb, URZ ;  /* 0x0000000b1e1c7899 */ /* 0x000fe400080006ff */
[----:B------:R-:W-:-:S03]  /*9df0*/  UIADD3 UR14, UP2, UPT, UR14, -0x2000, URZ ;  /* 0xffffe0000e0e7890 */ /* 0x000fc6000ff5e0ff */
[----:B------:R-:W3:Y:S01]  /*9e00*/  S2UR UR8, SR_CTAID.Y ;  /* 0x00000000000879c3 */ /* 0x000ee20000002600 */
[----:B------:R-:W3:Y:S01]  /*9e10*/  LDCU.64 UR34, c[0x0][0x500] ;  /* 0x0000a000ff2277ac */ /* 0x000ee20008000a00 */
[----:B-1----:R-:W1:Y:S01]  /*9e20*/  S2R R0, SR_TID.X ;  /* 0x0000000000007919 */ /* 0x002e620000002100 */
[----:B------:R-:W0:Y:S01]  /*9e30*/  LDCU.64 UR36, c[0x0][0x550] ;  /* 0x0000aa00ff2477ac */ /* 0x000e220008000a00 */
[----:B------:R-:W-:Y:S02]  /*9e40*/  USHF.R.S32.HI UR29, URZ, 0x1f, UR28 ;  /* 0x0000001fff1d7899 */ /* 0x000fe4000801141c */
[----:B------:R-:W-:Y:S02]  /*9e50*/  UIADD3 UR9, UP3, UPT, UR9, -0x2000, URZ ;  /* 0xffffe00009097890 */ /* 0x000fe4000ff7e0ff */
[----:B-----5:R-:W-:Y:S02]  /*9e60*/  UIMAD.WIDE.U32 UR24, UR38, UR32, UR28 ;  /* 0x00000020261872a5 */ /* 0x020fe4000f8e001c */
[----:B------:R-:W-:-:S02]  /*9e70*/  UIADD3 UR10, UP4, UPT, UR10, -0x2000, URZ ;  /* 0xffffe0000a0a7890 */ /* 0x000fc4000ff9e0ff */
[----:B------:R-:W-:Y:S01]  /*9e80*/  UIMAD UR25, UR38, UR33, UR25 ;  /* 0x00000021261972a4 */ /* 0x000fe2000f8e0219 */
[----:B------:R-:W-:Y:S01]  /*9e90*/  STS.128 [R250], R80 ;  /* 0x00000050fa007388 */ /* 0x000fe20000000c00 */
[----:B------:R-:W5:Y:S03]  /*9ea0*/  LDCU.64 UR32, c[0x0][0x520] ;  /* 0x0000a400ff2077ac */ /* 0x000f660008000a00 */
[----:B------:R-:W-:Y:S01]  /*9eb0*/  STS.128 [R250+0x10], R76 ;  /* 0x0000104cfa007388 */ /* 0x000fe20000000c00 */
[----:B------:R-:W-:Y:S02]  /*9ec0*/  UIADD3.X UR23, UPT, UPT, UR23, -0x1, URZ, UP1, !UPT ;  /* 0xffffffff17177890 */ /* 0x000fe40008ffe4ff */
[----:B---3--:R-:W-:Y:S01]  /*9ed0*/  UIMAD UR31, UR8, UR35, URZ ;  /* 0x00000023081f72a4 */ /* 0x008fe2000f8e02ff */
[----:B------:R-:W-:Y:S01]  /*9ee0*/  STS.128 [R250+0x20], R72 ;  /* 0x00002048fa007388 */ /* 0x000fe20000000c00 */
[----:B------:R-:W-:Y:S01]  /*9ef0*/  UIMAD.WIDE.U32 UR24, UR8, UR34, UR24 ;  /* 0x00000022081872a5 */ /* 0x000fe2000f8e0018 */
[----:B------:R-:W3:Y:S02]  /*9f00*/  LDCU.64 UR34, c[0x0][0x560] ;  /* 0x0000ac00ff2277ac */ /* 0x000ee40008000a00 */
[----:B------:R-:W-:Y:S01]  /*9f10*/  STS.128 [R250+0x30], R68 ;  /* 0x00003044fa007388 */ /* 0x000fe20000000c00 */
[----:B------:R-:W-:Y:S01]  /*9f20*/  NOP ;  /* 0x0000000000007918 */ /* 0x000fe20000000000 */
[----:B------:R-:W-:Y:S01]  /*9f30*/  UIADD3 UR31, UPT, UPT, UR25, UR31, URZ ;  /* 0x0000001f191f7290 */ /* 0x000fe2000fffe0ff */
[C---:B-1----:R-:W-:Y:S01]  /*9f40*/  SHF.L.U32 R5, R0.reuse, 0x2, RZ ;  /* 0x0000000200057819 */ /* 0x042fe200000006ff */
[----:B0-----:R-:W-:Y:S01]  /*9f50*/  ULEA UR25, UP0, UR24, UR36, 0x2 ;  /* 0x0000002418197291 */ /* 0x001fe2000f8010ff */
[----:B------:R-:W-:Y:S01]  /*9f60*/  LOP3.LUT R0, R0, 0x1f, RZ, 0xc0, !PT ;  /* 0x0000001f00007812 */ /* 0x000fe200078ec0ff */
[----:B------:R-:W-:Y:S01]  /*9f70*/  UIADD3.X UR13, UPT, UPT, UR13, -0x1, URZ, UP2, !UPT ;  /* 0xffffffff0d0d7890 */ /* 0x000fe200097fe4ff */
[----:B------:R-:W-:Y:S01]  /*9f80*/  LOP3.LUT R5, R5, 0xf80, RZ, 0xc0, !PT ;  /* 0x00000f8005057812 */ /* 0x000fe200078ec0ff */
[----:B------:R-:W-:-:S02]  /*9f90*/  ULEA.HI.X UR24, UR24, UR37, UR31, 0x2, UP0 ;  /* 0x0000002518187291 */ /* 0x000fc400080f141f */
[----:B------:R-:W-:Y:S01]  /*9fa0*/  MOV R2, UR25 ;  /* 0x0000001900027c02 */ /* 0x000fe20008000f00 */
[----:B------:R-:W-:Y:S01]  /*9fb0*/  UIADD3.X UR12, UPT, UPT, UR12, -0x1, URZ, UP3, !UPT ;  /* 0xffffffff0c0c7890 */ /* 0x000fe20009ffe4ff */
[----:B------:R-:W-:Y:S01]  /*9fc0*/  LOP3.LUT R7, R5, R0, RZ, 0xfc, !PT ;  /* 0x0000000005077212 */ /* 0x000fe200078efcff */
[----:B------:R-:W-:Y:S01]  /*9fd0*/  UIADD3.X UR11, UPT, UPT, UR11, -0x1, URZ, UP4, !UPT ;  /* 0xffffffff0b0b7890 */ /* 0x000fe2000a7fe4ff */
[----:B------:R-:W-:-:S03]  /*9fe0*/  MOV R3, UR24 ;  /* 0x0000001800037c02 */ /* 0x000fc60008000f00 */
[----:B------:R-:W-:Y:S02]  /*9ff0*/  IMAD.WIDE.U32 R2, R7, 0x10, R2 ;  /* 0x0000001007027825 */ /* 0x000fe400078e0002 */
[----:B------:R-:W0:Y:S02]  /*a000*/  LDCU.64 UR24, c[0x0][0x518] ;  /* 0x0000a300ff1877ac */ /* 0x000e240008000a00 */
[----:B0-----:R-:W-:-:S04]  /*a010*/  UIMAD.WIDE.U32 UR28, UR38, UR24, UR28 ;  /* 0x00000018261c72a5 */ /* 0x001fc8000f8e001c */
[----:B------:R-:W-:Y:S02]  /*a020*/  UIMAD UR25, UR38, UR25, UR29 ;  /* 0x00000019261972a4 */ /* 0x000fe4000f8e021d */
[----:B-----5:R-:W-:Y:S01]  /*a030*/  UIMAD UR29, UR8, UR33, URZ ;  /* 0x00000021081d72a4 */ /* 0x020fe2000f8e02ff */
[----:B------:R-:W-:Y:S02]  /*a040*/  UMOV UR24, UR28 ;  /* 0x0000001c00187c82 */ /* 0x000fe40008000000 */
[----:B------:R-:W-:-:S04]  /*a050*/  UIMAD.WIDE.U32 UR24, UR8, UR32, UR24 ;  /* 0x00000020081872a5 */ /* 0x000fc8000f8e0018 */
[----:B------:R-:W-:Y:S02]  /*a060*/  UIADD3 UR28, UPT, UPT, UR25, UR29, URZ ;  /* 0x0000001d191c7290 */ /* 0x000fe4000fffe0ff */
[----:B---3--:R-:W-:-:S04]  /*a070*/  ULEA UR25, UP0, UR24, UR34, 0x2 ;  /* 0x0000002218197291 */ /* 0x008fc8000f8010ff */
[----:B------:R-:W-:Y:S02]  /*a080*/  ULEA.HI.X UR24, UR24, UR35, UR28, 0x2, UP0 ;  /* 0x0000002318187291 */ /* 0x000fe400080f141c */
[----:B------:R-:W-:-:S04]  /*a090*/  UIADD3 UR21, UP0, UPT, UR21, -0x4000, URZ ;  /* 0xffffc00015157890 */ /* 0x000fc8000ff1e0ff */
[----:B------:R-:W-:Y:S02]  /*a0a0*/  UIADD3.X UR20, UPT, UPT, UR20, -0x1, URZ, UP0, !UPT ;  /* 0xffffffff14147890 */ /* 0x000fe400087fe4ff */
[----:B------:R-:W-:-:S03]  /*a0b0*/  UISETP.GT.AND UP0, UPT, UR19, 0x1, UPT ;  /* 0x000000011300788c */ /* 0x000fc6000bf04270 */
[----:B------:R-:W-:Y:S01]  /*a0c0*/  UMOV UR19, UR30 ;  /* 0x0000001e00137c82 */ /* 0x000fe20008000000 */
[----:B----4-:R-:W-:Y:S01]  /*a0d0*/  FADD.FTZ R4, R4, R96 ;  /* 0x0000006004047221 */ /* 0x010fe20000010000 */
[----:B--2---:R-:W0:Y:S03]  /*a0e0*/  LDS.128 R12, [R6] ;  /* 0x00000000060c7984 */ /* 0x004e260000000c00 */
[----:B------:R-:W-:Y:S01]  /*a0f0*/  FADD.FTZ R9, R4, R97 ;  /* 0x0000006104097221 */ /* 0x000fe20000010000 */
[----:B------:R-:W1:Y:S03]  /*a100*/  LDS.128 R16, [R6+0x200] ;  /* 0x0002000006107984 */ /* 0x000e660000000c00 */
[----:B------:R-:W-:Y:S01]  /*a110*/  FADD.FTZ R4, R9, R98 ;  /* 0x0000006209047221 */ /* 0x000fe20000010000 */
[----:B------:R-:W2:Y:S03]  /*a120*/  LDS.128 R20, [R6+0x400] ;  /* 0x0004000006147984 */ /* 0x000ea60000000c00 */
[----:B------:R-:W-:Y:S01]  /*a130*/  FADD.FTZ R9, R4, R99 ;  /* 0x0000006304097221 */ /* 0x000fe20000010000 */
[----:B------:R-:W3:Y:S04]  /*a140*/  LDS.128 R24, [R6+0x600] ;  /* 0x0006000006187984 */ /* 0x000ee80000000c00 */
[----:B0-----:R-:W-:Y:S04]  /*a150*/  STG.E.128 desc[UR26][R2.64], R12 ;  /* 0x0000000c02007986 */ /* 0x001fe8000c101d1a */
[----:B-1----:R-:W-:Y:S04]  /*a160*/  STG.E.128 desc[UR26][R2.64+0x200], R16 ;  /* 0x0002001002007986 */ /* 0x002fe8000c101d1a */
[----:B--2---:R-:W-:Y:S04]  /*a170*/  STG.E.128 desc[UR26][R2.64+0x400], R20 ;  /* 0x0004001402007986 */ /* 0x004fe8000c101d1a */
[----:B---3--:R0:W-:Y:S01]  /*a180*/  STG.E.128 desc[UR26][R2.64+0x600], R24 ;  /* 0x0006001802007986 */ /* 0x0081e2000c101d1a */
[----:B------:R-:W-:Y:S01]  /*a190*/  BAR.SYNC.DEFER_BLOCKING 0x0 ;  /* 0x0000000000007b1d */ /* 0x000fe20000010000 */
[----:B0-----:R-:W-:Y:S01]  /*a1a0*/  FADD.FTZ R2, R9, R92 ;  /* 0x0000005c09027221 */ /* 0x001fe20000010000 */
[----:B------:R-:W-:-:S04]  /*a1b0*/  MOV R3, UR24 ;  /* 0x0000001800037c02 */ /* 0x000fc80008000f00 */
[----:B------:R-:W-:Y:S04]  /*a1c0*/  STS.128 [R250], R96 ;  /* 0x00000060fa007388 */ /* 0x000fe80000000c00 */
[----:B------:R0:W-:Y:S04]  /*a1d0*/  STS.128 [R250+0x10], R92 ;  /* 0x0000105cfa007388 */ /* 0x0001e80000000c00 */
[----:B------:R1:W-:Y:S04]  /*a1e0*/  STS.128 [R250+0x20], R88 ;  /* 0x00002058fa007388 */ /* 0x0003e80000000c00 */
[----:B------:R2:W-:Y:S01]  /*a1f0*/  STS.128 [R250+0x30], R84 ;  /* 0x00003054fa007388 */ /* 0x0005e20000000c00 */
[----:B------:R-:W-:-:S03]  /*a200*/  NOP ;  /* 0x0000000000007918 */ /* 0x000fc60000000000 */
[----:B------:R-:W3:Y:S01]  /*a210*/  LDS.128 R12, [R6] ;  /* 0x00000000060c7984 */ /* 0x000ee20000000c00 */
[----:B0-----:R-:W-:Y:S01]  /*a220*/  FADD.FTZ R93, R2, R93 ;  /* 0x0000005d025d7221 */ /* 0x001fe20000010000 */
[----:B------:R-:W-:Y:S02]  /*a230*/  MOV R2, UR25 ;  /* 0x0000001900027c02 */ /* 0x000fe40008000f00 */
[----:B------:R-:W0:Y:S01]  /*a240*/  LDS.128 R16, [R6+0x200] ;  /* 0x0002000006107984 */ /* 0x000e220000000c00 */
[----:B------:R-:W-:Y:S02]  /*a250*/  FADD.FTZ R94, R93, R94 ;  /* 0x0000005e5d5e7221 */ /* 0x000fe40000010000 */
[----:B------:R-:W-:Y:S01]  /*a260*/  IMAD.WIDE.U32 R2, R7, 0x10, R2 ;  /* 0x0000001007027825 */ /* 0x000fe200078e0002 */
[----:B------:R-:W4:Y:S03]  /*a270*/  LDS.128 R20, [R6+0x400] ;  /* 0x0004000006147984 */ /* 0x000f260000000c00 */
[----:B------:R-:W-:Y:S01]  /*a280*/  FADD.FTZ R95, R94, R95 ;  /* 0x0000005f5e5f7221 */ /* 0x000fe20000010000 */
[----:B------:R-:W5:Y:S03]  /*a290*/  LDS.128 R24, [R6+0x600] ;  /* 0x0006000006187984 */ /* 0x000f660000000c00 */
[----:B-1----:R-:W-:-:S04]  /*a2a0*/  FADD.FTZ R88, R95, R88 ;  /* 0x000000585f587221 */ /* 0x002fc80000010000 */
[----:B------:R-:W-:-:S04]  /*a2b0*/  FADD.FTZ R89, R88, R89 ;  /* 0x0000005958597221 */ /* 0x000fc80000010000 */
[----:B------:R-:W-:-:S04]  /*a2c0*/  FADD.FTZ R90, R89, R90 ;  /* 0x0000005a595a7221 */ /* 0x000fc80000010000 */
[----:B------:R-:W-:-:S04]  /*a2d0*/  FADD.FTZ R91, R90, R91 ;  /* 0x0000005b5a5b7221 */ /* 0x000fc80000010000 */
[----:B--2---:R-:W-:-:S04]  /*a2e0*/  FADD.FTZ R84, R91, R84 ;  /* 0x000000545b547221 */ /* 0x004fc80000010000 */
[----:B------:R-:W-:-:S04]  /*a2f0*/  FADD.FTZ R85, R84, R85 ;  /* 0x0000005554557221 */ /* 0x000fc80000010000 */
[----:B------:R-:W-:Y:S01]  /*a300*/  FADD.FTZ R86, R85, R86 ;  /* 0x0000005655567221 */ /* 0x000fe20000010000 */
[----:B---3--:R-:W-:Y:S04]  /*a310*/  STG.E.128 desc[UR26][R2.64], R12 ;  /* 0x0000000c02007986 */ /* 0x008fe8000c101d1a */
[----:B0-----:R-:W-:Y:S04]  /*a320*/  STG.E.128 desc[UR26][R2.64+0x200], R16 ;  /* 0x0002001002007986 */ /* 0x001fe8000c101d1a */
[----:B----4-:R-:W-:Y:S04]  /*a330*/  STG.E.128 desc[UR26][R2.64+0x400], R20 ;  /* 0x0004001402007986 */ /* 0x010fe8000c101d1a */
[----:B-----5:R0:W-:Y:S02]  /*a340*/  STG.E.128 desc[UR26][R2.64+0x600], R24 ;  /* 0x0006001802007986 */ /* 0x0201e4000c101d1a */
[----:B0-----:R-:W-:-:S05]  /*a350*/  FADD.FTZ R2, R86, R87 ;  /* 0x0000005756027221 */ /* 0x001fca0000010000 */
[----:B------:R0:W-:Y:S01]  /*a360*/  STL [R1+0x4], R2 ;  /* 0x0000040201007387 */ /* 0x0001e20000100800 */
[----:B------:R-:W-:Y:S05]  /*a370*/  BRA.U UP0, `(.L_x_5472) ;  /* 0xffffff6500e47547 */ /* 0x000fea000b83ffff */
.L_x_5374:
        /* <DEDUP_REMOVED lines=45> */
.L_x_5474:
[----:B------:R-:W-:Y:S05]  /*a650*/  BSYNC.RECONVERGENT B0 ;  /* 0x0000000000007941 */ /* 0x000fea0003800200 */
.L_x_5473:
        /* <DEDUP_REMOVED lines=43> */
.L_x_5476:
[----:B------:R-:W-:Y:S05]  /*a910*/  BSYNC.RECONVERGENT B0 ;  /* 0x0000000000007941 */ /* 0x000fea0003800200 */
.L_x_5475:
        /* <DEDUP_REMOVED lines=11> */
.L_x_5477:
        /* <DEDUP_REMOVED lines=19> */
.L_x_5380:
[----:B------:R-:W-:Y:S01]  /*ab00*/  MOV R246, R172 ;  /* 0x000000ac00f67202 */ /* 0x000fe20000000f00 */
[----:B------:R-:W-:Y:S01]  /*ab10*/  HFMA2 R133, -RZ, RZ, 0, 5.9604644775390625e-08 ;  /* 0x00000001ff857431 */ /* 0x000fe200000001ff */
[----:B------:R-:W-:Y:S02]  /*ab20*/  MOV R132, RZ ;  /* 0x000000ff00847202 */ /* 0x000fe40000000f00 */
[----:B------:R-:W-:-:S07]  /*ab30*/  MOV R135, 0xffffffff ;  /* 0xffffffff00877802 */ /* 0x000fce0000000f00 */
[----:B01---5:R-:W-:Y:S05]  /*ab40*/  WARPSYNC.COLLECTIVE R135, `(.L_x_5478) ;  /* 0x0000000087087348 */ /* 0x023fea0003c00000 */
[----:B------:R2:W3:Y:S02]  /*ab50*/  SHFL.UP P6, R248, R246, R133, R132 ;  /* 0x04000085f6f87389 */ /* 0x0004e400000c0084 */
[----:B0123-5:R-:W-:Y:S05]  /*ab60*/  ENDCOLLECTIVE ;  /* 0x000000000000791b */ /* 0x02ffea0003800000 */
.L_x_5478:
[----:B------:R-:W-:Y:S02]  /*ab70*/  MOV R246, R235 ;  /* 0x000000eb00f67202 */ /* 0x000fe40000000f00 */
[----:B------:R-:W-:-:S07]  /*ab80*/  MOV R134, R248 ;  /* 0x000000f800867202 */ /* 0x000fce0000000f00 */
[----:B------:R-:W-:Y:S05]  /*ab90*/  WARPSYNC.COLLECTIVE R135, `(.L_x_5479) ;  /* 0x0000000087087348 */ /* 0x000fea0003c00000 */
[----:B------:R0:W1:Y:S02]  /*aba0*/  SHFL.UP P6, R248, R246, R133, R132 ;  /* 0x04000085f6f87389 */ /* 0x00006400000c0084 */
[----:B01----:R-:W-:Y:S05]  /*abb0*/  ENDCOLLECTIVE ;  /* 0x000000000000791b */ /* 0x003fea0003800000 */
.L_x_5479:
[----:B------:R-:W-:Y:S02]  /*abc0*/  MOV R246, R236 ;  /* 0x000000ec00f67202 */ /* 0x000fe40000000f00 */
[----:B------:R-:W-:-:S07]  /*abd0*/  MOV R233, R248 ;  /* 0x000000f800e97202 */ /* 0x000fce0000000f00 */
[----:B------:R-:W-:Y:S05]  /*abe0*/  WARPSYNC.COLLECTIVE R135, `(.L_x_5480) ;  /* 0x0000000087087348 */ /* 0x000fea0003c00000 */
[----:B------:R0:W1:Y:S02]  /*abf0*/  SHFL.UP P6, R248, R246, R133, R132 ;  /* 0x04000085f6f87389 */ /* 0x00006400000c0084 */
[----:B01----:R-:W-:Y:S05]  /*ac00*/  ENDCOLLECTIVE ;  /* 0x000000000000791b */ /* 0x003fea0003800000 */
.L_x_5480:
[----:B------:R-:W-:Y:S02]  /*ac10*/  MOV R246, R245 ;  /* 0x000000f500f67202 */ /* 0x000fe40000000f00 */
[----:B------:R-:W-:-:S07]  /*ac20*/  MOV R247, R248 ;  /* 0x000000f800f77202 */ /* 0x000fce0000000f00 */
[----:B------:R-:W-:Y:S05]  /*ac30*/  WARPSYNC.COLLECTIVE R135, `(.L_x_5481) ;  /* 0x0000000087087348 */ /* 0x000fea0003c00000 */
[----:B------:R0:W1:Y:S02]  /*ac40*/  SHFL.UP P6, R248, R246, R133, R132 ;  /* 0x04000085f6f87389 */ /* 0x00006400000c0084 */
[----:B01----:R-:W-:Y:S05]  /*ac50*/  ENDCOLLECTIVE ;  /* 0x000000000000791b */ /* 0x003fea0003800000 */
.L_x_5481:
[----:B------:R-:W-:-:S05]  /*ac60*/  MOV R132, R248 ;  /* 0x000000f800847202 */ /* 0x000fca0000000f00 */
[-C--:B------:R-:W-:Y:S01]  /*ac70*/  FMUL.FTZ R251, R235, R132.reuse ;  /* 0x00000084ebfb7220 */ /* 0x080fe20000410000 */
[----:B------:R-:W-:-:S03]  /*ac80*/  FMUL.FTZ R132, R172, R132 ;  /* 0x00000084ac847220 */ /* 0x000fc60000410000 */
[-C--:B------:R-:W-:Y:S01]  /*ac90*/  FFMA.FTZ R133, R172, R247.reuse, -R251 ;  /* 0x000000f7ac857223 */ /* 0x080fe200000108fb */
[----:B------:R-:W-:-:S03]  /*aca0*/  FFMA.FTZ R132, R235, R247, R132 ;  /* 0x000000f7eb847223 */ /* 0x000fc60000010084 */
[----:B------:R-:W-:Y:S01]  /*acb0*/  @P5 FADD.FTZ R236, R236, R133 ;  /* 0x00000085ecec5221 */ /* 0x000fe20000010000 */
[-C--:B------:R-:W-:Y:S01]  /*acc0*/  FMUL.FTZ R133, R235, R233.reuse ;  /* 0x000000e9eb857220 */ /* 0x080fe20000410000 */
[C---:B------:R-:W-:Y:S01]  /*acd0*/  FMUL.FTZ R233, R172.reuse, R233 ;  /* 0x000000e9ace97220 */ /* 0x040fe20000410000 */
        /* <DEDUP_REMOVED lines=9> */
.L_x_5482:
[----:B------:R-:W-:Y:S02]  /*ad70*/  MOV R246, R235 ;  /* 0x000000eb00f67202 */ /* 0x000fe40000000f00 */
[----:B------:R-:W-:-:S07]  /*ad80*/  MOV R134, R248 ;  /* 0x000000f800867202 */ /* 0x000fce0000000f00 */
[----:B------:R-:W-:Y:S05]  /*ad90*/  WARPSYNC.COLLECTIVE R135, `(.L_x_5483) ;  /* 0x0000000087087348 */ /* 0x000fea0003c00000 */
[----:B------:R0:W1:Y:S02]  /*ada0*/  SHFL.UP P6, R248, R246, R133, R132 ;  /* 0x04000085f6f87389 */ /* 0x00006400000c0084 */
[----:B01----:R-:W-:Y:S05]  /*adb0*/  ENDCOLLECTIVE ;  /* 0x000000000000791b */ /* 0x003fea0003800000 */
.L_x_5483:
[----:B------:R-:W-:Y:S02]  /*adc0*/  MOV R246, R236 ;  /* 0x000000ec00f67202 */ /* 0x000fe40000000f00 */
[----:B------:R-:W-:-:S07]  /*add0*/  MOV R233, R248 ;  /* 0x000000f800e97202 */ /* 0x000fce0000000f00 */
[----:B------:R-:W-:Y:S05]  /*ade0*/  WARPSYNC.COLLECTIVE R135, `(.L_x_5484) ;  /* 0x0000000087087348 */ /* 0x000fea0003c00000 */
[----:B------:R0:W1:Y:S02]  /*adf0*/  SHFL.UP P6, R248, R246, R133, R132 ;  /* 0x04000085f6f87389 */ /* 0x00006400000c0084 */
[----:B01----:R-:W-:Y:S05]  /*ae00*/  ENDCOLLECTIVE ;  /* 0x000000000000791b */ /* 0x003fea0003800000 */
.L_x_5484:
[----:B------:R-:W-:Y:S02]  /*ae10*/  MOV R246, R245 ;  /* 0x000000f500f67202 */ /* 0x000fe40000000f00 */
[----:B------:R-:W-:-:S07]  /*ae20*/  MOV R247, R248 ;  /* 0x000000f800f77202 */ /* 0x000fce0000000f00 */
[----:B------:R-:W-:Y:S05]  /*ae30*/  WARPSYNC.COLLECTIVE R135, `(.L_x_5485) ;  /* 0x0000000087087348 */ /* 0x000fea0003c00000 */
[----:B------:R0:W1:Y:S02]  /*ae40*/  SHFL.UP P6, R248, R246, R133, R132 ;  /* 0x04000085f6f87389 */ /* 0x00006400000c0084 */
[----:B01----:R-:W-:Y:S05]  /*ae50*/  ENDCOLLECTIVE ;  /* 0x000000000000791b */ /* 0x003fea0003800000 */
.L_x_5485:
        /* <DEDUP_REMOVED lines=17> */
.L_x_5486:
[----:B------:R-:W-:Y:S02]  /*af70*/  MOV R246, R235 ;  /* 0x000000eb00f67202 */ /* 0x000fe40000000f00 */
[----:B------:R-:W-:-:S07]  /*af80*/  MOV R134, R248 ;  /* 0x000000f800867202 */ /* 0x000fce0000000f00 */
[----:B------:R-:W-:Y:S05]  /*af90*/  WARPSYNC.COLLECTIVE R135, `(.L_x_5487) ;  /* 0x0000000087087348 */ /* 0x000fea0003c00000 */
[----:B------:R0:W1:Y:S02]  /*afa0*/  SHFL.UP P6, R248, R246, R133, R132 ;  /* 0x04000085f6f87389 */ /* 0x00006400000c0084 */
[----:B01----:R-:W-:Y:S05]  /*afb0*/  ENDCOLLECTIVE ;  /* 0x000000000000791b */ /* 0x003fea0003800000 */
.L_x_5487:
[----:B------:R-:W-:Y:S02]  /*afc0*/  MOV R246, R236 ;  /* 0x000000ec00f67202 */ /* 0x000fe40000000f00 */
[----:B------:R-:W-:-:S07]  /*afd0*/  MOV R233, R248 ;  /* 0x000000f800e97202 */ /* 0x000fce0000000f00 */
[----:B------:R-:W-:Y:S05]  /*afe0*/  WARPSYNC.COLLECTIVE R135, `(.L_x_5488) ;  /* 0x0000000087087348 */ /* 0x000fea0003c00000 */
[----:B------:R0:W1:Y:S02]  /*aff0*/  SHFL.UP P6, R248, R246, R133, R132 ;  /* 0x04000085f6f87389 */ /* 0x00006400000c0084 */
[----:B01----:R-:W-:Y:S05]  /*b000*/  ENDCOLLECTIVE ;  /* 0x000000000000791b */ /* 0x003fea0003800000 */
.L_x_5488:
[----:B------:R-:W-:Y:S02]  /*b010*/  MOV R246, R245 ;  /* 0x000000f500f67202 */ /* 0x000fe40000000f00 */
[----:B------:R-:W-:-:S07]  /*b020*/  MOV R247, R248 ;  /* 0x000000f800f77202 */ /* 0x000fce0000000f00 */
[----:B------:R-:W-:Y:S05]  /*b030*/  WARPSYNC.COLLECTIVE R135, `(.L_x_5489) ;  /* 0x0000000087087348 */ /* 0x000fea0003c00000 */
[----:B------:R0:W1:Y:S02]  /*b040*/  SHFL.UP P6, R248, R246, R133, R132 ;  /* 0x04000085f6f87389 */ /* 0x00006400000c0084 */
[----:B01----:R-:W-:Y:S05]  /*b050*/  ENDCOLLECTIVE ;  /* 0x000000000000791b */ /* 0x003fea0003800000 */
.L_x_5489:
        /* <DEDUP_REMOVED lines=17> */
.L_x_5490:
[----:B------:R-:W-:Y:S02]  /*b170*/  MOV R246, R235 ;  /* 0x000000eb00f67202 */ /* 0x000fe40000000f00 */
[----:B------:R-:W-:-:S07]  /*b180*/  MOV R134, R248 ;  /* 0x000000f800867202 */ /* 0x000fce0000000f00 */
[----:B------:R-:W-:Y:S05]  /*b190*/  WARPSYNC.COLLECTIVE R135, `(.L_x_5491) ;  /* 0x0000000087087348 */ /* 0x000fea0003c00000 */
[----:B------:R0:W1:Y:S02]  /*b1a0*/  SHFL.UP P6, R248, R246, R133, R132 ;  /* 0x04000085f6f87389 */ /* 0x00006400000c0084 */
[----:B01----:R-:W-:Y:S05]  /*b1b0*/  ENDCOLLECTIVE ;  /* 0x000000000000791b */ /* 0x003fea0003800000 */
.L_x_5491:
[----:B------:R-:W-:Y:S02]  /*b1c0*/  MOV R246, R236 ;  /* 0x000000ec00f67202 */ /* 0x000fe40000000f00 */
[----:B------:R-:W-:-:S07]  /*b1d0*/  MOV R233, R248 ;  /* 0x000000f800e97202 */ /* 0x000fce0000000f00 */
[----:B------:R-:W-:Y:S05]  /*b1e0*/  WARPSYNC.COLLECTIVE R135, `(.L_x_5492) ;  /* 0x0000000087087348 */ /* 0x000fea0003c00000 */
[----:B------:R0:W1:Y:S02]  /*b1f0*/  SHFL.UP P6, R248, R246, R133, R132 ;  /* 0x04000085f6f87389 */ /* 0x00006400000c0084 */
[----:B01----:R-:W-:Y:S05]  /*b200*/  ENDCOLLECTIVE ;  /* 0x000000000000791b */ /* 0x003fea0003800000 */
.L_x_5492:
[----:B------:R-:W-:Y:S02]  /*b210*/  MOV R246, R245 ;  /* 0x000000f500f67202 */ /* 0x000fe40000000f00 */
[----:B------:R-:W-:-:S07]  /*b220*/  MOV R247, R248 ;  /* 0x000000f800f77202 */ /* 0x000fce0000000f00 */
[----:B------:R-:W-:Y:S05]  /*b230*/  WARPSYNC.COLLECTIVE R135, `(.L_x_5493) ;  /* 0x0000000087087348 */ /* 0x000fea0003c00000 */
[----:B------:R0:W1:Y:S02]  /*b240*/  SHFL.UP P6, R248, R246, R133, R132 ;  /* 0x04000085f6f87389 */ /* 0x00006400000c0084 */
[----:B01----:R-:W-:Y:S05]  /*b250*/  ENDCOLLECTIVE ;  /* 0x000000000000791b */ /* 0x003fea0003800000 */
.L_x_5493:
        /* <DEDUP_REMOVED lines=17> */
.L_x_5494:
[----:B------:R-:W-:Y:S02]  /*b370*/  MOV R246, R235 ;  /* 0x000000eb00f67202 */ /* 0x000fe40000000f00 */
[----:B------:R-:W-:-:S07]  /*b380*/  MOV R134, R248 ;  /* 0x000000f800867202 */ /* 0x000fce0000000f00 */
[----:B------:R-:W-:Y:S05]  /*b390*/  WARPSYNC.COLLECTIVE R135, `(.L_x_5495) ;  /* 0x0000000087087348 */ /* 0x000fea0003c00000 */
[----:B------:R0:W1:Y:S02]  /*b3a0*/  SHFL.UP P6, R248, R246, R133, R132 ;  /* 0x04000085f6f87389 */ /* 0x00006400000c0084 */
[----:B01----:R-:W-:Y:S05]  /*b3b0*/  ENDCOLLECTIVE ;  /* 0x000000000000791b */ /* 0x003fea0003800000 */
.L_x_5495:
[----:B------:R-:W-:Y:S02]  /*b3c0*/  MOV R246, R236 ;  /* 0x000000ec00f67202 */ /* 0x000fe40000000f00 */
[----:B------:R-:W-:-:S07]  /*b3d0*/  MOV R233, R248 ;  /* 0x000000f800e97202 */ /* 0x000fce0000000f00 */
[----:B------:R-:W-:Y:S05]  /*b3e0*/  WARPSYNC.COLLECTIVE R135, `(.L_x_5496) ;  /* 0x0000000087087348 */ /* 0x000fea0003c00000 */
[----:B------:R0:W1:Y:S02]  /*b3f0*/  SHFL.UP P6, R248, R246, R133, R132 ;  /* 0x04000085f6f87389 */ /* 0x00006400000c0084 */
[----:B01----:R-:W-:Y:S05]  /*b400*/  ENDCOLLECTIVE ;  /* 0x000000000000791b */ /* 0x003fea0003800000 */
.L_x_5496:
[----:B------:R-:W-:Y:S02]  /*b410*/  MOV R246, R245 ;  /* 0x000000f500f67202 */ /* 0x000fe40000000f00 */
[----:B------:R-:W-:-:S07]  /*b420*/  MOV R247, R248 ;  /* 0x000000f800f77202 */ /* 0x000fce0000000f00 */
[----:B------:R-:W-:Y:S05]  /*b430*/  WARPSYNC.COLLECTIVE R135, `(.L_x_5497) ;  /* 0x0000000087087348 */ /* 0x000fea0003c00000 */
[----:B------:R0:W1:Y:S02]  /*b440*/  SHFL.UP P6, R248, R246, R133, R132 ;  /* 0x04000085f6f87389 */ /* 0x00006400000c0084 */
[----:B01----:R-:W-:Y:S05]  /*b450*/  ENDCOLLECTIVE ;  /* 0x000000000000791b */ /* 0x003fea0003800000 */
.L_x_5497:
[----:B------:R-:W-:Y:S01]  /*b460*/  MOV R132, R248 ;  /* 0x000000f800847202 */ /* 0x000fe20000000f00 */
[----:B------:R-:W-:Y:S06]  /*b470*/  BRA `(.L_x_5498) ;  /* 0xffffff8400a47947 */ /* 0x000fec000383ffff */
.L_x_5381:
        /* <DEDUP_REMOVED lines=8> */
.L_x_5500:
[----:B------:R-:W-:Y:S05]  /*b500*/  BSYNC B0 ;  /* 0x0000000000007941 */ /* 0x000fea0003800000 */
.L_x_5499:
[----:B------:R-:W-:Y:S05]  /*b510*/  BRA `(.L_x_5501) ;  /* 0xffffff8400b07947 */ /* 0x000fea000383ffff */
.L_x_5382:
        /* <DEDUP_REMOVED lines=8> */
.L_x_5503:
[----:B------:R-:W-:Y:S05]  /*b5a0*/  BSYNC B0 ;  /* 0x0000000000007941 */ /* 0x000fea0003800000 */
.L_x_5502:
[----:B------:R-:W-:Y:S05]  /*b5b0*/  BRA `(.L_x_5504) ;  /* 0xffffff8400907947 */ /* 0x000fea000383ffff */
.L_x_5383:
        /* <DEDUP_REMOVED lines=8> */
.L_x_5506:
[----:B------:R-:W-:Y:S05]  /*b640*/  BSYNC B0 ;  /* 0x0000000000007941 */ /* 0x000fea0003800000 */
.L_x_5505:
[----:B------:R-:W-:Y:S05]  /*b650*/  BRA `(.L_x_5507) ;  /* 0xffffff8400707947 */ /* 0x000fea000383ffff */
.L_x_5384:
        /* <DEDUP_REMOVED lines=8> */
.L_x_5509:
[----:B------:R-:W-:Y:S05]  /*b6e0*/  BSYNC B0 ;  /* 0x0000000000007941 */ /* 0x000fea0003800000 */
.L_x_5508:
[----:B------:R-:W-:Y:S05]  /*b6f0*/  BRA `(.L_x_5510) ;  /* 0xffffff8400507947 */ /* 0x000fea000383ffff */
.L_x_5385:
        /* <DEDUP_REMOVED lines=8> */
.L_x_5512:
[----:B------:R-:W-:Y:S05]  /*b780*/  BSYNC B0 ;  /* 0x0000000000007941 */ /* 0x000fea0003800000 */
.L_x_5511:
        /* <DEDUP_REMOVED lines=9> */
.L_x_5513:
[----:B------:R-:W-:Y:S02]  /*b820*/  MOV R246, R236 ;  /* 0x000000ec00f67202 */ /* 0x000fe40000000f00 */
[----:B------:R-:W-:-:S07]  /*b830*/  MOV R235, R248 ;  /* 0x000000f800eb7202 */ /* 0x000fce0000000f00 */
[----:B------:R-:W-:Y:S05]  /*b840*/  WARPSYNC.COLLECTIVE R135, `(.L_x_5514) ;  /* 0x0000000087087348 */ /* 0x000fea0003c00000 */
[----:B------:R0:W1:Y:S02]  /*b850*/  SHFL.UP P6, R248, R246, R133, R132 ;  /* 0x04000085f6f87389 */ /* 0x00006400000c0084 */
[----:B01----:R-:W-:Y:S05]  /*b860*/  ENDCOLLECTIVE ;  /* 0x000000000000791b */ /* 0x003fea0003800000 */
.L_x_5514:
[----:B------:R-:W-:Y:S02]  /*b870*/  MOV R246, R245 ;  /* 0x000000f500f67202 */ /* 0x000fe40000000f00 */
[----:B------:R-:W-:-:S07]  /*b880*/  MOV R236, R248 ;  /* 0x000000f800ec7202 */ /* 0x000fce0000000f00 */
[----:B------:R-:W-:Y:S05]  /*b890*/  WARPSYNC.COLLECTIVE R135, `(.L_x_5515) ;  /* 0x0000000087087348 */ /* 0x000fea0003c00000 */
[----:B------:R0:W1:Y:S02]  /*b8a0*/  SHFL.UP P6, R248, R246, R133, R132 ;  /* 0x04000085f6f87389 */ /* 0x00006400000c0084 */
[----:B01----:R-:W-:Y:S05]  /*b8b0*/  ENDCOLLECTIVE ;  /* 0x000000000000791b */ /* 0x003fea0003800000 */
.L_x_5515:
[----:B------:R-:W-:Y:S01]  /*b8c0*/  HFMA2 R133, -RZ, RZ, 0, 0 ;  /* 0x00000000ff857431 */ /* 0x000fe200000001ff */
[----:B------:R-:W-:-:S07]  /*b8d0*/  MOV R132, 0x1f ;  /* 0x0000001f00847802 */ /* 0x000fce0000000f00 */
[----:B------:R-:W-:Y:S05]  /*b8e0*/  WARPSYNC.COLLECTIVE R135, `(.L_x_5516) ;  /* 0x0000000087087348 */ /* 0x000fea0003c00000 */
[----:B------:R0:W1:Y:S02]  /*b8f0*/  SHFL.IDX P2, R233, R134, R133, R132 ;  /* 0x0000008586e97389 */ /* 0x0000640000040084 */
[----:B01----:R-:W-:Y:S05]  /*b900*/  ENDCOLLECTIVE ;  /* 0x000000000000791b */ /* 0x003fea0003800000 */
.L_x_5516:
[----:B------:R-:W-:Y:S02]  /*b910*/  MOV R245, R248 ;  /* 0x000000f800f57202 */ /* 0x000fe40000000f00 */
[----:B------:R-:W-:Y:S02]  /*b920*/  MOV R134, R117 ;  /* 0x0000007500867202 */ /* 0x000fe40000000f00 */
[----:B------:R-:W-:-:S07]  /*b930*/  MOV R116, R233 ;  /* 0x000000e900747202 */ /* 0x000fce0000000f00 */
[----:B------:R-:W-:Y:S05]  /*b940*/  WARPSYNC.COLLECTIVE R135, `(.L_x_5517) ;  /* 0x0000000087087348 */ /* 0x000fea0003c00000 */
[----:B------:R0:W1:Y:S02]  /*b950*/  SHFL.IDX P2, R233, R134, R133, R132 ;  /* 0x0000008586e97389 */ /* 0x0000640000040084 */
[----:B01----:R-:W-:Y:S05]  /*b960*/  ENDCOLLECTIVE ;  /* 0x000000000000791b */ /* 0x003fea0003800000 */
.L_x_5517:
[----:B------:R-:W-:Y:S02]  /*b970*/  MOV R134, R118 ;  /* 0x0000007600867202 */ /* 0x000fe40000000f00 */
[----:B------:R-:W-:-:S07]  /*b980*/  MOV R117, R233 ;  /* 0x000000e900757202 */ /* 0x000fce0000000f00 */
[----:B------:R-:W-:Y:S05]  /*b990*/  WARPSYNC.COLLECTIVE R135, `(.L_x_5518) ;  /* 0x0000000087087348 */ /* 0x000fea0003c00000 */
[----:B------:R0:W1:Y:S02]  /*b9a0*/  SHFL.IDX P2, R233, R134, R133, R132 ;  /* 0x0000008586e97389 */ /* 0x0000640000040084 */
[----:B01----:R-:W-:Y:S05]  /*b9b0*/  ENDCOLLECTIVE ;  /* 0x000000000000791b */ /* 0x003fea0003800000 */
.L_x_5518:
[----:B------:R-:W-:Y:S02]  /*b9c0*/  MOV R134, R119 ;  /* 0x0000007700867202 */ /* 0x000fe40000000f00 */
[----:B------:R-:W-:-:S07]  /*b9d0*/  MOV R118, R233 ;  /* 0x000000e900767202 */ /* 0x000fce0000000f00 */
[----:B------:R-:W-:Y:S05]  /*b9e0*/  WARPSYNC.COLLECTIVE R135, `(.L_x_5519) ;  /* 0x0000000087087348 */ /* 0x000fea0003c00000 */
[----:B------:R0:W1:Y:S02]  /*b9f0*/  SHFL.IDX P2, R233, R134, R133, R132 ;  /* 0x0000008586e97389 */ /* 0x0000640000040084 */
[----:B01----:R-:W-:Y:S05]  /*ba00*/  ENDCOLLECTIVE ;  /* 0x000000000000791b */ /* 0x003fea0003800000 */
.L_x_5519:
[----:B------:R-:W-:Y:S01]  /*ba10*/  MOV R119, R233 ;  /* 0x000000e900777202 */ /* 0x000fe20000000f00 */
[----:B------:R-:W-:Y:S06]  /*ba20*/  BRA `(.L_x_5520) ;  /* 0xffffff8000ac7947 */ /* 0x000fec000383ffff */
.L_x_5387:
[----:B------:R-:W-:Y:S01]  /*ba30*/  MOV R252, R245 ;  /* 0x000000f500fc7202 */ /* 0x000fe20000000f00 */
[----:B------:R-:W-:Y:S01]  /*ba40*/  HFMA2 R251, -RZ, RZ, 0, 5.9604644775390625e-08 ;  /* 0x00000001fffb7431 */ /* 0x000fe200000001ff */
[----:B------:R-:W-:Y:S02]  /*ba50*/  MOV R132, 0x1f ;  /* 0x0000001f00847802 */ /* 0x000fe40000000f00 */
[----:B------:R-:W-:-:S07]  /*ba60*/  MOV R135, 0xffffffff ;  /* 0xffffffff00877802 */ /* 0x000fce0000000f00 */
[----:B------:R-:W-:Y:S05]  /*ba70*/  WARPSYNC.COLLECTIVE R135, `(.L_x_5521) ;  /* 0x0000000087087348 */ /* 0x000fea0003c00000 */
[----:B------:R0:W1:Y:S02]  /*ba80*/  SHFL.DOWN P2, R233, R252, R251, R132 ;  /* 0x080000fbfce97389 */ /* 0x0000640000040084 */
[----:B01----:R-:W-:Y:S05]  /*ba90*/  ENDCOLLECTIVE ;  /* 0x000000000000791b */ /* 0x003fea0003800000 */
.L_x_5521:
[----:B------:R-:W-:Y:S02]  /*baa0*/  MOV R252, R246 ;  /* 0x000000f600fc7202 */ /* 0x000fe40000000f00 */
[----:B------:R-:W-:-:S07]  /*bab0*/  MOV R133, R233 ;  /* 0x000000e900857202 */ /* 0x000fce0000000f00 */
[----:B------:R-:W-:Y:S05]  /*bac0*/  WARPSYNC.COLLECTIVE R135, `(.L_x_5522) ;  /* 0x0000000087087348 */ /* 0x000fea0003c00000 */
[----:B------:R0:W1:Y:S02]  /*bad0*/  SHFL.DOWN P2, R233, R252, R251, R132 ;  /* 0x080000fbfce97389 */ /* 0x0000640000040084 */
[----:B01----:R-:W-:Y:S05]  /*bae0*/  ENDCOLLECTIVE ;  /* 0x000000000000791b */ /* 0x003fea0003800000 */
.L_x_5522:
[----:B------:R-:W-:Y:S02]  /*baf0*/  MOV R252, R247 ;  /* 0x000000f700fc7202 */ /* 0x000fe40000000f00 */
[----:B------:R-:W-:-:S07]  /*bb00*/  MOV R134, R233 ;  /* 0x000000e900867202 */ /* 0x000fce0000000f00 */
[----:B------:R-:W-:Y:S05]  /*bb10*/  WARPSYNC.COLLECTIVE R135, `(.L_x_5523) ;  /* 0x0000000087087348 */ /* 0x000fea0003c00000 */
[----:B------:R0:W1:Y:S02]  /*bb20*/  SHFL.DOWN P2, R233, R252, R251, R132 ;  /* 0x080000fbfce97389 */ /* 0x0000640000040084 */
[----:B01----:R-:W-:Y:S05]  /*bb30*/  ENDCOLLECTIVE ;  /* 0x000000000000791b */ /* 0x003fea0003800000 */
.L_x_5523:
[----:B------:R-:W-:Y:S02]  /*bb40*/  MOV R252, R248 ;  /* 0x000000f800fc7202 */ /* 0x000fe40000000f00 */
[----:B------:R-:W-:-:S07]  /*bb50*/  MOV R161, R233 ;  /* 0x000000e900a17202 */ /* 0x000fce0000000f00 */
[----:B------:R-:W-:Y:S05]  /*bb60*/  WARPSYNC.COLLECTIVE R135, `(.L_x_5524) ;  /* 0x0000000087087348 */ /* 0x000fea0003c00000 */
[----:B------:R0:W1:Y:S02]  /*bb70*/  SHFL.DOWN P2, R233, R252, R251, R132 ;  /* 0x080000fbfce97389 */ /* 0x0000640000040084 */
[----:B01----:R-:W-:Y:S05]  /*bb80*/  ENDCOLLECTIVE ;  /* 0x000000000000791b */ /* 0x003fea0003800000 */
.L_x_5524:
[----:B------:R-:W-:Y:S01]  /*bb90*/  MOV R132, R233 ;  /* 0x000000e900847202 */ /* 0x000fe20000000f00 */
[----:B------:R-:W-:Y:S06]  /*bba0*/  BRA `(.L_x_5525) ;  /* 0xffffff9400d87947 */ /* 0x000fec000383ffff */
.L_x_5390:
        /* <DEDUP_REMOVED lines=8> */
.L_x_5527:
[----:B------:R-:W-:Y:S05]  /*bc30*/  BSYNC B0 ;  /* 0x0000000000007941 */ /* 0x000fea0003800000 */
.L_x_5526:
        /* <DEDUP_REMOVED lines=8> */
.L_x_5528:
[----:B------:R-:W-:Y:S02]  /*bcc0*/  MOV R252, R247 ;  /* 0x000000f700fc7202 */ /* 0x000fe40000000f00 */
[----:B------:R-:W-:-:S07]  /*bcd0*/  MOV R134, R233 ;  /* 0x000000e900867202 */ /* 0x000fce0000000f00 */
[----:B------:R-:W-:Y:S05]  /*bce0*/  WARPSYNC.COLLECTIVE R135, `(.L_x_5529) ;  /* 0x0000000087087348 */ /* 0x000fea0003c00000 */
[----:B------:R0:W1:Y:S02]  /*bcf0*/  SHFL.DOWN P2, R233, R252, R251, R132 ;  /* 0x080000fbfce97389 */ /* 0x0000640000040084 */
[----:B01----:R-:W-:Y:S05]  /*bd00*/  ENDCOLLECTIVE ;  /* 0x000000000000791b */ /* 0x003fea0003800000 */
.L_x_5529:
[----:B------:R-:W-:Y:S02]  /*bd10*/  MOV R252, R248 ;  /* 0x000000f800fc7202 */ /* 0x000fe40000000f00 */
[----:B------:R-:W-:-:S07]  /*bd20*/  MOV R161, R233 ;  /* 0x000000e900a17202 */ /* 0x000fce0000000f00 */
[----:B------:R-:W-:Y:S05]  /*bd30*/  WARPSYNC.COLLECTIVE R135, `(.L_x_5530) ;  /* 0x0000000087087348 */ /* 0x000fea0003c00000 */
[----:B------:R0:W1:Y:S02]  /*bd40*/  SHFL.DOWN P2, R233, R252, R251, R132 ;  /* 0x080000fbfce97389 */ /* 0x0000640000040084 */
[----:B01----:R-:W-:Y:S05]  /*bd50*/  ENDCOLLECTIVE ;  /* 0x000000000000791b */ /* 0x003fea0003800000 */
.L_x_5530:
[----:B------:R-:W-:Y:S01]  /*bd60*/  MOV R135, R233 ;  /* 0x000000e900877202 */ /* 0x000fe20000000f00 */
[----:B------:R-:W-:Y:S06]  /*bd70*/  BRA `(.L_x_5531) ;  /* 0xffffff9400b87947 */ /* 0x000fec000383ffff */
.L_x_5393:
        /* <DEDUP_REMOVED lines=8> */
.L_x_5533:
[----:B------:R-:W-:Y:S05]  /*be00*/  BSYNC B0 ;  /* 0x0000000000007941 */ /* 0x000fea0003800000 */
.L_x_5532:
        /* <DEDUP_REMOVED lines=8> */
.L_x_5534:
[----:B------:R-:W-:Y:S02]  /*be90*/  MOV R252, R247 ;  /* 0x000000f700fc7202 */ /* 0x000fe40000000f00 */
[----:B------:R-:W-:-:S07]  /*bea0*/  MOV R134, R233 ;  /* 0x000000e900867202 */ /* 0x000fce0000000f00 */
[----:B------:R-:W-:Y:S05]  /*beb0*/  WARPSYNC.COLLECTIVE R135, `(.L_x_5535) ;  /* 0x0000000087087348 */ /* 0x000fea0003c00000 */
[----:B------:R0:W1:Y:S02]  /*bec0*/  SHFL.DOWN P2, R233, R252, R251, R132 ;  /* 0x080000fbfce97389 */ /* 0x0000640000040084 */
[----:B01----:R-:W-:Y:S05]  /*bed0*/  ENDCOLLECTIVE ;  /* 0x000000000000791b */ /* 0x003fea0003800000 */
.L_x_5535:
[----:B------:R-:W-:Y:S02]  /*bee0*/  MOV R252, R248 ;  /* 0x000000f800fc7202 */ /* 0x000fe40000000f00 */
[----:B------:R-:W-:-:S07]  /*bef0*/  MOV R161, R233 ;  /* 0x000000e900a17202 */ /* 0x000fce0000000f00 */
[----:B------:R-:W-:Y:S05]  /*bf00*/  WARPSYNC.COLLECTIVE R135, `(.L_x_5536) ;  /* 0x0000000087087348 */ /* 0x000fea0003c00000 */
[----:B------:R0:W1:Y:S02]  /*bf10*/  SHFL.DOWN P2, R233, R252, R251, R132 ;  /* 0x080000fbfce97389 */ /* 0x0000640000040084 */
[----:B01----:R-:W-:Y:S05]  /*bf20*/  ENDCOLLECTIVE ;  /* 0x000000000000791b */ /* 0x003fea0003800000 */
.L_x_5536:
[----:B------:R-:W-:Y:S01]  /*bf30*/  MOV R135, R233 ;  /* 0x000000e900877202 */ /* 0x000fe20000000f00 */
[----:B------:R-:W-:Y:S06]  /*bf40*/  BRA `(.L_x_5537) ;  /* 0xffffff9400987947 */ /* 0x000fec000383ffff */
.L_x_5396:
        /* <DEDUP_REMOVED lines=8> */
.L_x_5539:
[----:B------:R-:W-:Y:S05]  /*bfd0*/  BSYNC B0 ;  /* 0x0000000000007941 */ /* 0x000fea0003800000 */
.L_x_5538:
        /* <DEDUP_REMOVED lines=8> */
.L_x_5540:
[----:B------:R-:W-:Y:S02]  /*c060*/  MOV R252, R247 ;  /* 0x000000f700fc7202 */ /* 0x000fe40000000f00 */
[----:B------:R-:W-:-:S07]  /*c070*/  MOV R134, R233 ;  /* 0x000000e900867202 */ /* 0x000fce0000000f00 */
[----:B------:R-:W-:Y:S05]  /*c080*/  WARPSYNC.COLLECTIVE R135, `(.L_x_5541) ;  /* 0x0000000087087348 */ /* 0x000fea0003c00000 */
[----:B------:R0:W1:Y:S02]  /*c090*/  SHFL.DOWN P2, R233, R252, R251, R132 ;  /* 0x080000fbfce97389 */ /* 0x0000640000040084 */
[----:B01----:R-:W-:Y:S05]  /*c0a0*/  ENDCOLLECTIVE ;  /* 0x000000000000791b */ /* 0x003fea0003800000 */
.L_x_5541:
[----:B------:R-:W-:Y:S02]  /*c0b0*/  MOV R252, R248 ;  /* 0x000000f800fc7202 */ /* 0x000fe40000000f00 */
[----:B------:R-:W-:-:S07]  /*c0c0*/  MOV R161, R233 ;  /* 0x000000e900a17202 */ /* 0x000fce0000000f00 */
[----:B------:R-:W-:Y:S05]  /*c0d0*/  WARPSYNC.COLLECTIVE R135, `(.L_x_5542) ;  /* 0x0000000087087348 */ /* 0x000fea0003c00000 */
[----:B------:R0:W1:Y:S02]  /*c0e0*/  SHFL.DOWN P2, R233, R252, R251, R132 ;  /* 0x080000fbfce97389 */ /* 0x0000640000040084 */
[----:B01----:R-:W-:Y:S05]  /*c0f0*/  ENDCOLLECTIVE ;  /* 0x000000000000791b */ /* 0x003fea0003800000 */
.L_x_5542:
[----:B------:R-:W-:Y:S01]  /*c100*/  MOV R135, R233 ;  /* 0x000000e900877202 */ /* 0x000fe20000000f00 */
[----:B------:R-:W-:Y:S06]  /*c110*/  BRA `(.L_x_5543) ;  /* 0xffffff9400787947 */ /* 0x000fec000383ffff */
.L_x_5399:
        /* <DEDUP_REMOVED lines=8> */
.L_x_5545:
[----:B------:R-:W-:Y:S05]  /*c1a0*/  BSYNC B0 ;  /* 0x0000000000007941 */ /* 0x000fea0003800000 */
.L_x_5544:
        /* <DEDUP_REMOVED lines=8> */
.L_x_5546:
[----:B------:R-:W-:Y:S02]  /*c230*/  MOV R252, R247 ;  /* 0x000000f700fc7202 */ /* 0x000fe40000000f00 */
[----:B------:R-:W-:-:S07]  /*c240*/  MOV R134, R233 ;  /* 0x000000e900867202 */ /* 0x000fce0000000f00 */
[----:B------:R-:W-:Y:S05]  /*c250*/  WARPSYNC.COLLECTIVE R135, `(.L_x_5547) ;  /* 0x0000000087087348 */ /* 0x000fea0003c00000 */
[----:B------:R0:W1:Y:S02]  /*c260*/  SHFL.DOWN P2, R233, R252, R251, R132 ;  /* 0x080000fbfce97389 */ /* 0x0000640000040084 */
[----:B01----:R-:W-:Y:S05]  /*c270*/  ENDCOLLECTIVE ;  /* 0x000000000000791b */ /* 0x003fea0003800000 */
.L_x_5547:
[----:B------:R-:W-:Y:S02]  /*c280*/  MOV R252, R248 ;  /* 0x000000f800fc7202 */ /* 0x000fe40000000f00 */
[----:B------:R-:W-:-:S07]  /*c290*/  MOV R161, R233 ;  /* 0x000000e900a17202 */ /* 0x000fce0000000f00 */
[----:B------:R-:W-:Y:S05]  /*c2a0*/  WARPSYNC.COLLECTIVE R135, `(.L_x_5548) ;  /* 0x0000000087087348 */ /* 0x000fea0003c00000 */
[----:B------:R0:W1:Y:S02]  /*c2b0*/  SHFL.DOWN P2, R233, R252, R251, R132 ;  /* 0x080000fbfce97389 */ /* 0x0000640000040084 */
[----:B01----:R-:W-:Y:S05]  /*c2c0*/  ENDCOLLECTIVE ;  /* 0x000000000000791b */ /* 0x003fea0003800000 */
.L_x_5548:
[----:B------:R-:W-:Y:S01]  /*c2d0*/  MOV R135, R233 ;  /* 0x000000e900877202 */ /* 0x000fe20000000f00 */
[----:B------:R-:W-:Y:S06]  /*c2e0*/  BRA `(.L_x_5549) ;  /* 0xffffff9400587947 */ /* 0x000fec000383ffff */
.L_x_5402:
        /* <DEDUP_REMOVED lines=8> */
.L_x_5551:
[----:B------:R-:W-:Y:S05]  /*c370*/  BSYNC B0 ;  /* 0x0000000000007941 */ /* 0x000fea0003800000 */
.L_x_5550:
[----:B------:R-:W-:Y:S01]  /*c380*/  MOV R134, R246 ;  /* 0x000000f600867202 */ /* 0x000fe20000000f00 */
[----:B------:R-:W-:Y:S01]  /*c390*/  HFMA2 R133, -RZ, RZ, 0, 0 ;  /* 0x00000000ff857431 */ /* 0x000fe200000001ff */
[----:B------:R-:W-:Y:S01]  /*c3a0*/  MOV R132, 0x1f ;  /* 0x0000001f00847802 */ /* 0x000fe20000000f00 */
[----:B------:R-:W-:Y:S01]  /*c3b0*/  HFMA2 R251, -RZ, RZ, 0, 5.9604644775390625e-08 ;  /* 0x00000001fffb7431 */ /* 0x000fe200000001ff */
[----:B------:R-:W-:Y:S02]  /*c3c0*/  MOV R135, 0xffffffff ;  /* 0xffffffff00877802 */ /* 0x000fe40000000f00 */
[----:B------:R-:W-:-:S07]  /*c3d0*/  MOV R236, R233 ;  /* 0x000000e900ec7202 */ /* 0x000fce0000000f00 */
[----:B------:R-:W-:Y:S05]  /*c3e0*/  WARPSYNC.COLLECTIVE R135, `(.L_x_5552) ;  /* 0x0000000087087348 */ /* 0x000fea0003c00000 */
[----:B------:R0:W1:Y:S02]  /*c3f0*/  SHFL.IDX P2, R233, R134, R133, R132 ;  /* 0x0000008586e97389 */ /* 0x0000640000040084 */
[----:B01----:R-:W-:Y:S05]  /*c400*/  ENDCOLLECTIVE ;  /* 0x000000000000791b */ /* 0x003fea0003800000 */
.L_x_5552:
[----:B------:R-:W-:Y:S02]  /*c410*/  MOV R134, R247 ;  /* 0x000000f700867202 */ /* 0x000fe40000000f00 */
[----:B------:R-:W-:-:S07]  /*c420*/  MOV R220, R233 ;  /* 0x000000e900dc7202 */ /* 0x000fce0000000f00 */
[----:B------:R-:W-:Y:S05]  /*c430*/  WARPSYNC.COLLECTIVE R135, `(.L_x_5553) ;  /* 0x0000000087087348 */ /* 0x000fea0003c00000 */
[----:B------:R0:W1:Y:S02]  /*c440*/  SHFL.IDX P2, R233, R134, R133, R132 ;  /* 0x0000008586e97389 */ /* 0x0000640000040084 */
[----:B01----:R-:W-:Y:S05]  /*c450*/  ENDCOLLECTIVE ;  /* 0x000000000000791b */ /* 0x003fea0003800000 */
.L_x_5553:
        /* <DEDUP_REMOVED lines=12> */
[----:B------:R-:W-:-:S07]  /*c520*/  MOV R252, R245 ;  /* 0x000000f500fc7202 */ /* 0x000fce0000000f00 */
[----:B------:R-:W-:Y:S05]  /*c530*/  WARPSYNC.COLLECTIVE R135, `(.L_x_5554) ;  /* 0x0000000087087348 */ /* 0x000fea0003c00000 */
[----:B------:R0:W1:Y:S02]  /*c540*/  SHFL.IDX P2, R233, R134, R133, R132 ;  /* 0x0000008586e97389 */ /* 0x0000640000040084 */
[----:B01----:R-:W-:Y:S05]  /*c550*/  ENDCOLLECTIVE ;  /* 0x000000000000791b */ /* 0x003fea0003800000 */
.L_x_5554:
[----:B------:R-:W-:Y:S01]  /*c560*/  MOV R134, R128 ;  /* 0x0000008000867202 */ /* 0x000fe20000000f00 */
[----:B------:R-:W-:-:S07]  /*c570*/  FADD.FTZ R236, R233, R236 ;  /* 0x000000ece9ec7221 */ /* 0x000fce0000010000 */
[----:B------:R-:W-:Y:S05]  /*c580*/  WARPSYNC.COLLECTIVE R135, `(.L_x_5555) ;  /* 0x0000000087087348 */ /* 0x000fea0003c00000 */
[----:B------:R0:W1:Y:S02]  /*c590*/  SHFL.DOWN P2, R233, R252, R251, R132 ;  /* 0x080000fbfce97389 */ /* 0x0000640000040084 */
[----:B01----:R-:W-:Y:S05]  /*c5a0*/  ENDCOLLECTIVE ;  /* 0x000000000000791b */ /* 0x003fea0003800000 */
.L_x_5555:
[----:B------:R-:W-:Y:S02]  /*c5b0*/  MOV R252, R246 ;  /* 0x000000f600fc7202 */ /* 0x000fe40000000f00 */
[----:B------:R-:W-:-:S07]  /*c5c0*/  MOV R245, R233 ;  /* 0x000000e900f57202 */ /* 0x000fce0000000f00 */
[----:B------:R-:W-:Y:S05]  /*c5d0*/  WARPSYNC.COLLECTIVE R135, `(.L_x_5556) ;  /* 0x0000000087087348 */ /* 0x000fea0003c00000 */
[----:B------:R0:W1:Y:S02]  /*c5e0*/  SHFL.DOWN P2, R233, R252, R251, R132 ;  /* 0x080000fbfce97389 */ /* 0x0000640000040084 */
[----:B01----:R-:W-:Y:S05]  /*c5f0*/  ENDCOLLECTIVE ;  /* 0x000000000000791b */ /* 0x003fea0003800000 */
.L_x_5556:
[----:B------:R-:W-:Y:S02]  /*c600*/  MOV R252, R247 ;  /* 0x000000f700fc7202 */ /* 0x000fe40000000f00 */
[----:B------:R-:W-:-:S07]  /*c610*/  MOV R246, R233 ;  /* 0x000000e900f67202 */ /* 0x000fce0000000f00 */
[----:B------:R-:W-:Y:S05]  /*c620*/  WARPSYNC.COLLECTIVE R135, `(.L_x_5557) ;  /* 0x0000000087087348 */ /* 0x000fea0003c00000 */
[----:B------:R0:W1:Y:S02]  /*c630*/  SHFL.DOWN P2, R233, R252, R251, R132 ;  /* 0x080000fbfce97389 */ /* 0x0000640000040084 */
[----:B01----:R-:W-:Y:S05]  /*c640*/  ENDCOLLECTIVE ;  /* 0x000000000000791b */ /* 0x003fea0003800000 */
.L_x_5557:
[----:B------:R-:W-:Y:S02]  /*c650*/  MOV R252, R248 ;  /* 0x000000f800fc7202 */ /* 0x000fe40000000f00 */
[----:B------:R-:W-:-:S07]  /*c660*/  MOV R247, R233 ;  /* 0x000000e900f77202 */ /* 0x000fce0000000f00 */
[----:B------:R-:W-:Y:S05]  /*c670*/  WARPSYNC.COLLECTIVE R135, `(.L_x_5558) ;  /* 0x0000000087087348 */ /* 0x000fea0003c00000 */
[----:B------:R0:W1:Y:S02]  /*c680*/  SHFL.DOWN P2, R233, R252, R251, R132 ;  /* 0x080000fbfce97389 */ /* 0x0000640000040084 */
[----:B01----:R-:W-:Y:S05]  /*c690*/  ENDCOLLECTIVE ;  /* 0x000000000000791b */ /* 0x003fea0003800000 */
.L_x_5558:
[----:B------:R-:W-:-:S07]  /*c6a0*/  MOV R248, R233 ;  /* 0x000000e900f87202 */ /* 0x000fce0000000f00 */
[----:B------:R-:W-:Y:S05]  /*c6b0*/  WARPSYNC.COLLECTIVE R135, `(.L_x_5559) ;  /* 0x0000000087087348 */ /* 0x000fea0003c00000 */
[----:B------:R0:W1:Y:S02]  /*c6c0*/  SHFL.IDX P2, R233, R134, R133, R132 ;  /* 0x0000008586e97389 */ /* 0x0000640000040084 */
[----:B01----:R-:W-:Y:S05]  /*c6d0*/  ENDCOLLECTIVE ;  /* 0x000000000000791b */ /* 0x003fea0003800000 */
.L_x_5559:
[----:B------:R-:W-:Y:S02]  /*c6e0*/  MOV R134, R129 ;  /* 0x0000008100867202 */ /* 0x000fe40000000f00 */
[----:B------:R-:W-:-:S07]  /*c6f0*/  MOV R128, R233 ;  /* 0x000000e900807202 */ /* 0x000fce0000000f00 */
[----:B------:R-:W-:Y:S05]  /*c700*/  WARPSYNC.COLLECTIVE R135, `(.L_x_5560) ;  /* 0x0000000087087348 */ /* 0x000fea0003c00000 */
[----:B------:R0:W1:Y:S02]  /*c710*/  SHFL.IDX P2, R233, R134, R133, R132 ;  /* 0x0000008586e97389 */ /* 0x0000640000040084 */
[----:B01----:R-:W-:Y:S05]  /*c720*/  ENDCOLLECTIVE ;  /* 0x000000000000791b */ /* 0x003fea0003800000 */
.L_x_5560:
[----:B------:R-:W-:Y:S02]  /*c730*/  MOV R134, R130 ;  /* 0x0000008200867202 */ /* 0x000fe40000000f00 */
[----:B------:R-:W-:-:S07]  /*c740*/  MOV R129, R233 ;  /* 0x000000e900817202 */ /* 0x000fce0000000f00 */
[----:B------:R-:W-:Y:S05]  /*c750*/  WARPSYNC.COLLECTIVE R135, `(.L_x_5561) ;  /* 0x0000000087087348 */ /* 0x000fea0003c00000 */
[----:B------:R0:W1:Y:S02]  /*c760*/  SHFL.IDX P2, R233, R134, R133, R132 ;  /* 0x0000008586e97389 */ /* 0x0000640000040084 */
[----:B01----:R-:W-:Y:S05]  /*c770*/  ENDCOLLECTIVE ;  /* 0x000000000000791b */ /* 0x003fea0003800000 */
.L_x_5561:
[----:B------:R-:W-:Y:S02]  /*c780*/  MOV R134, R131 ;  /* 0x0000008300867202 */ /* 0x000fe40000000f00 */
[----:B------:R-:W-:-:S07]  /*c790*/  MOV R130, R233 ;  /* 0x000000e900827202 */ /* 0x000fce0000000f00 */
[----:B------:R-:W-:Y:S05]  /*c7a0*/  WARPSYNC.COLLECTIVE R135, `(.L_x_5562) ;  /* 0x0000000087087348 */ /* 0x000fea0003c00000 */
[----:B------:R0:W1:Y:S02]  /*c7b0*/  SHFL.IDX P2, R233, R134, R133, R132 ;  /* 0x0000008586e97389 */ /* 0x0000640000040084 */
[----:B01----:R-:W-:Y:S05]  /*c7c0*/  ENDCOLLECTIVE ;  /* 0x000000000000791b */ /* 0x003fea0003800000 */
.L_x_5562:
[----:B------:R-:W-:Y:S01]  /*c7d0*/  MOV R131, R233 ;  /* 0x000000e900837202 */ /* 0x000fe20000000f00 */
[----:B------:R-:W-:Y:S06]  /*c7e0*/  BRA `(.L_x_5563) ;  /* 0xffffff9000b47947 */ /* 0x000fec000383ffff */
.L_x_5564:
        /* <DEDUP_REMOVED lines=9> */
.L_x_18684:


//--------------------- .text._Z25selective_scan_bwd_kernelI32Selective_Scan_bwd_kernel_traitsILi128ELi16ELb1ELb1ELb1ELb0ELb1EfN3c107complexIfEEEEv12SSMParamsBwd --------------------------
	.section	.text._Z25selective_scan_bwd_kernelI32Selective_Scan_bwd_kernel_traitsILi128ELi16ELb1ELb1ELb1ELb0ELb1EfN3c107complexIfEEEEv12SSMParamsBwd,"ax",@progbits
	.align	128
        .global         _Z25selective_scan_bwd_kernelI32Selective_Scan_bwd_kernel_traitsILi128ELi16ELb1ELb1ELb1ELb0ELb1EfN3c107complexIfEEEEv12SSMParamsBwd
        .type           _Z25selective_scan_bwd_kernelI32Selective_Scan_bwd_kernel_traitsILi128ELi16ELb1ELb1ELb1ELb0ELb1EfN3c107complexIfEEEEv12SSMParamsBwd,@function
        .size           _Z25selective_scan_bwd_kernelI32Selective_Scan_bwd_kernel_traitsILi128ELi16ELb1ELb1ELb1ELb0ELb1EfN3c107complexIfEEEEv12SSMParamsBwd,(.L_x_18685 - _Z25selective_scan_bwd_kernelI32Selective_Scan_bwd_kernel_traitsILi128ELi16ELb1ELb1ELb1ELb0ELb1EfN3c107complexIfEEEEv12SSMParamsBwd)
        .other          _Z25selective_scan_bwd_kernelI32Selective_Scan_bwd_kernel_traitsILi128ELi16ELb1ELb1ELb1ELb0ELb1EfN3c107complexIfEEEEv12SSMParamsBwd,@"STO_CUDA_ENTRY STV_DEFAULT"
_Z25selective_scan_bwd_kernelI32Selective_Scan_bwd_kernel_traitsILi128ELi16ELb1ELb1ELb1ELb0ELb1EfN3c107complexIfEEEEv12SSMParamsBwd:
.text._Z25selective_scan_bwd_kernelI32Selective_Scan_bwd_kernel_traitsILi128ELi16ELb1ELb1ELb1ELb0ELb1EfN3c107complexIfEEEEv12SSMParamsBwd:
        /* <DEDUP_REMOVED lines=48> */
[----:B------:R-:W-:Y:S02]  /*0300*/  UIADD3 UR11, UP0, UPT, UR22, UR4, URZ ;  /* 0x00000004160b7290 */ /* 0x000fe4000ff1e0ff */
[----:B------:R-:W-:Y:S02]  /*0310*/  UIMAD UR16, UR10, UR27, UR9 ;  /* 0x0000001b0a1072a4 */ /* 0x000fe4000f8e0209 */
[----:B------:R-:W-:Y:S02]  /*0320*/  ULEA UR9, UP1, UR11, UR12, 0x2 ;  /* 0x0000000c0b097291 */ /* 0x000fe4000f8210ff */
[----:B------:R-:W-:Y:S02]  /*0330*/  UIADD3.X UR7, UPT, UPT, UR23, UR7, URZ, UP0, !UPT ;  /* 0x0000000717077290 */ /* 0x000fe400087fe4ff */
[----:B------:R-:W-:Y:S02]  /*0340*/  UIADD3 UR4, UP2, UPT, UR22, UR8, URZ ;  /* 0x0000000816047290 */ /* 0x000fe4000ff5e0ff */
[----:B------:R-:W-:-:S02]  /*0350*/  ULEA.HI.X UR11, UR11, UR13, UR7, 0x2, UP1 ;  /* 0x0000000d0b0b7291 */ /* 0x000fc400088f1407 */
[----:B------:R-:W-:Y:S02]  /*0360*/  ULEA UR8, UP3, UR4, UR14, 0x2 ;  /* 0x0000000e04087291 */ /* 0x000fe4000f8610ff */
        /* <DEDUP_REMOVED lines=11> */
[----:B--2---:R-:W-:Y:S01]  /*0420*/  R2UR UR5, R2 ;  /* 0x00000000020572ca */ /* 0x004fe200000e0000 */
[----:B-----5:R-:W-:Y:S02]  /*0430*/  USHF.R.U64 UR15, UR16, 0x1, UR17 ;  /* 0x00000001100f7899 */ /* 0x020fe40008001211 */
[----:B------:R-:W-:-:S10]  /*0440*/  USHF.R.U32.HI UR16, URZ, 0x1, UR17 ;  /* 0x00000001ff107899 */ /* 0x000fd40008011611 */
[----:B------:R-:W-:Y:S02]  /*0450*/  UIADD3 UR7, UPT, UPT, URZ, -UR5, URZ ;  /* 0x80000005ff077290 */ /* 0x000fe4000fffe0ff */
[----:B------:R-:W-:Y:S02]  /*0460*/  USHF.R.U32.HI UR17, URZ, 0x1, UR31 ;  /* 0x00000001ff117899 */ /* 0x000fe4000801161f */
[----:B------:R-:W-:Y:S02]  /*0470*/  UIMAD UR7, UR7, UR20, URZ ;  /* 0x00000014070772a4 */ /* 0x000fe4000f8e02ff */
[----:B------:R-:W-:Y:S02]  /*0480*/  UIMAD UR16, UR16, UR6, URZ ;  /* 0x00000006101072a4 */ /* 0x000fe4000f8e02ff */
[----:B------:R-:W-:Y:S02]  /*0490*/  UIMAD.WIDE.U32 UR4, UR5, UR7, UR4 ;  /* 0x00000007050472a5 */ /* 0x000fe4000f8e0004 */
[----:B------:R-:W-:-:S02]  /*04a0*/  USHF.R.U64 UR7, UR30, 0x1, UR31 ;  /* 0x000000011e077899 */ /* 0x000fc4000800121f */
[----:B------:R-:W-:Y:S02]  /*04b0*/  UIMAD.WIDE.U32 UR18, UR5, UR13, URZ ;  /* 0x0000000d051272a5 */ /* 0x000fe4000f8e00ff */
[----:B0-----:R-:W-:Y:S02]  /*04c0*/  UIMAD.WIDE.U32 UR4, UR6, UR24, URZ ;  /* 0x00000018060472a5 */ /* 0x001fe4000f8e00ff */
[----:B------:R-:W-:Y:S02]  /*04d0*/  UIMAD.WIDE.U32 UR30, UR6, UR36, URZ ;  /* 0x00000024061e72a5 */ /* 0x000fe4000f8e00ff */
[----:B------:R-:W-:Y:S01]  /*04e0*/  UIMAD UR5, UR6, UR25, UR5 ;  /* 0x00000019060572a4 */ /* 0x000fe2000f8e0205 */
[----:B------:R-:W-:Y:S01]  /*04f0*/  UMOV UR32, UR19 ;  /* 0x0000001300207c82 */ /* 0x000fe20008000000 */
[----:B------:R-:W-:Y:S02]  /*0500*/  UIMAD.WIDE.U32 UR18, UR6, UR38, URZ ;  /* 0x00000026061272a5 */ /* 0x000fe4000f8e00ff */
[----:B------:R-:W-:-:S02]  /*0510*/  UIADD3 UR14, UPT, UPT, -UR32, URZ, URZ ;  /* 0x000000ff200e7290 */ /* 0x000fc4000fffe1ff */
[----:B---3--:R-:W-:Y:S02]  /*0520*/  UIMAD.WIDE.U32 UR4, UR10, UR26, UR4 ;  /* 0x0000001a0a0472a5 */ /* 0x008fe4000f8e0004 */
[----:B------:R-:W-:Y:S01]  /*0530*/  UIMAD UR13, UR20, UR14, UR13 ;  /* 0x0000000e140d72a4 */ /* 0x000fe2000f8e020d */
[----:B------:R-:W0:Y:S03]  /*0540*/  LDCU.64 UR24, c[0x0][0x4c0] ;  /* 0x00009800ff1877ac */ /* 0x000e260008000a00 */
[----:B------:R-:W-:Y:S02]  /*0550*/  UISETP.GT.U32.AND UP1, UPT, UR20, UR13, UPT ;  /* 0x0000000d1400728c */ /* 0x000fe4000bf24070 */
[----:B------:R-:W-:Y:S01]  /*0560*/  UIMAD UR19, UR6, UR39, UR19 ;  /* 0x00000027061372a4 */ /* 0x000fe2000f8e0213 */
[----:B------:R-:W2:Y:S01]  /*0570*/  LDCU.64 UR38, c[0x0][0x528] ;  /* 0x0000a500ff2677ac */ /* 0x000ea20008000a00 */
[----:B------:R-:W-:Y:S01]  /*0580*/  UIMAD UR5, UR10, UR27, UR5 ;  /* 0x0000001b0a0572a4 */ /* 0x000fe2000f8e0205 */
[----:B------:R-:W3:Y:S06]  /*0590*/  LDCU.64 UR26, c[0x0][0x3c8] ;  /* 0x00007900ff1a77ac */ /* 0x000eec0008000a00 */
[----:B------:R-:W-:-:S02]  /*05a0*/  @!UP1 UIADD3 UR13, UPT, UPT, UR13, -UR20, URZ ;  /* 0x800000140d0d9290 */ /* 0x000fc4000fffe0ff */
[----:B------:R-:W-:Y:S02]  /*05b0*/  @!UP1 UIADD3 UR32, UPT, UPT, UR32, 0x1, URZ ;  /* 0x0000000120209890 */ /* 0x000fe4000fffe0ff */
[----:B------:R-:W-:Y:S02]  /*05c0*/  UISETP.GE.U32.AND UP0, UPT, UR13, UR20, UPT ;  /* 0x000000140d00728c */ /* 0x000fe4000bf06070 */
[----:B------:R-:W-:Y:S02]  /*05d0*/  ULOP3.LUT UR13, UR10, UR34, URZ, 0x3c, !UPT ;  /* 0x000000220a0d7292 */ /* 0x000fe4000f8e3cff */
[----:B------:R-:W-:Y:S02]  /*05e0*/  UISETP.NE.AND UP1, UPT, UR34, URZ, UPT ;  /* 0x000000ff2200728c */ /* 0x000fe4000bf25270 */
[----:B------:R-:W-:Y:S02]  /*05f0*/  UISETP.GE.AND UP2, UPT, UR13, URZ, UPT ;  /* 0x000000ff0d00728c */ /* 0x000fe4000bf46270 */
[----:B------:R-:W-:Y:S01]  /*0600*/  UIMAD UR31, UR6, UR37, UR31 ;  /* 0x00000025061f72a4 */ /* 0x000fe2000f8e021f */
[----:B------:R-:W5:Y:S02]  /*0610*/  LDCU.64 UR20, c[0x0][0x3e8] ;  /* 0x00007d00ff1477ac */ /* 0x000f640008000a00 */
[----:B------:R-:W-:-:S02]  /*0620*/  @UP0 UIADD3 UR32, UPT, UPT, UR32, 0x1, URZ ;  /* 0x0000000120200890 */ /* 0x000fc4000fffe0ff */
[----:B----4-:R-:W-:-:S04]  /*0630*/  UISETP.NE.U32.AND UP0, UPT, UR40, URZ, UPT ;  /* 0x000000ff2800728c */ /* 0x010fc8000bf05070 */
[----:B------:R-:W-:Y:S02]  /*0640*/  @!UP2 UIADD3 UR32, UPT, UPT, -UR32, URZ, URZ ;  /* 0x000000ff2020a290 */ /* 0x000fe4000fffe1ff */
[----:B------:R-:W-:Y:S02]  /*0650*/  @!UP1 ULOP3.LUT UR32, URZ, UR34, URZ, 0x33, !UPT ;  /* 0x00000022ff209292 */ /* 0x000fe4000f8e33ff */
[----:B------:R-:W-:Y:S02]  /*0660*/  UIADD3 UR4, UP2, UPT, UR22, UR4, URZ ;  /* 0x0000000416047290 */ /* 0x000fe4000ff5e0ff */
[----:B------:R-:W-:Y:S02]  /*0670*/  USHF.R.S32.HI UR37, URZ, 0x1f, UR32 ;  /* 0x0000001fff257899 */ /* 0x000fe40008011420 */
[----:B------:R-:W-:Y:S02]  /*0680*/  UIADD3.X UR13, UPT, UPT, UR23, UR5, URZ, UP2, !UPT ;  /* 0x00000005170d7290 */ /* 0x000fe400097fe4ff */
[----:B0-----:R-:W-:-:S02]  /*0690*/  UIMAD UR34, UR37, UR24, URZ ;  /* 0x00000018252272a4 */ /* 0x001fc4000f8e02ff */
[----:B--2---:R-:W-:Y:S02]  /*06a0*/  ULEA UR14, UP1, UR4, UR38, 0x2 ;  /* 0x00000026040e7291 */ /* 0x004fe4000f8210ff */
[----:B------:R-:W-:Y:S01]  /*06b0*/  UISETP.NE.AND.EX UP0, UPT, UR41, URZ, UPT, UP0 ;  /* 0x000000ff2900728c */ /* 0x000fe2000bf05300 */
[----:B------:R-:W0:Y:S01]  /*06c0*/  LDCU.64 UR22, c[0x0][0x4e0] ;  /* 0x00009c00ff1677ac */ /* 0x000e220008000a00 */
[----:B------:R-:W-:Y:S02]  /*06d0*/  UIMAD UR41, UR32, UR25, UR34 ;  /* 0x00000019202972a4 */ /* 0x000fe4000f8e0222 */
[----:B---3--:R-:W-:Y:S02]  /*06e0*/  UIMAD UR34, UR37, UR26, URZ ;  /* 0x0000001a252272a4 */ /* 0x008fe4000f8e02ff */
[----:B------:R-:W-:Y:S02]  /*06f0*/  ULEA.HI.X UR13, UR4, UR39, UR13, 0x2, UP1 ;  /* 0x00000027040d7291 */ /* 0x000fe400088f140d */
[----:B------:R-:W-:Y:S01]  /*0700*/  UIMAD.WIDE.U32 UR4, UR32, UR24, URZ ;  /* 0x00000018200472a5 */ /* 0x000fe2000f8e00ff */
[----:B------:R-:W2:Y:S01]  /*0710*/  LDCU.64 UR24, c[0x0][0x448] ;  /* 0x00008900ff1877ac */ /* 0x000ea20008000a00 */
[----:B------:R-:W-:-:S02]  /*0720*/  UIMAD.WIDE.U32 UR30, UR32, UR26, UR30 ;  /* 0x0000001a201e72a5 */ /* 0x000fc4000f8e001e */
[----:B------:R-:W-:Y:S01]  /*0730*/  UIMAD UR39, UR32, UR27, UR34 ;  /* 0x0000001b202772a4 */ /* 0x000fe2000f8e0222 */
[----:B------:R-:W3:Y:S01]  /*0740*/  LDCU.64 UR26, c[0x0][0x450] ;  /* 0x00008a00ff1a77ac */ /* 0x000ee20008000a00 */
[----:B-----5:R-:W-:Y:S02]  /*0750*/  UIMAD UR36, UR37, UR20, URZ ;  /* 0x00000014252472a4 */ /* 0x020fe4000f8e02ff */
[----:B------:R-:W-:Y:S02]  /*0760*/  UIMAD.WIDE.U32 UR34, UR32, UR20, UR18 ;  /* 0x00000014202272a5 */ /* 0x000fe4000f8e0012 */
[----:B------:R-:W-:Y:S02]  /*0770*/  UIMAD UR40, UR32, UR21, UR36 ;  /* 0x00000015202872a4 */ /* 0x000fe4000f8e0224 */
[----:B------:R-:W-:Y:S02]  /*0780*/  ULEA UR36, UR33, 0xfffff000, 0xc ;  /* 0xfffff00021247891 */ /* 0x000fe4000f8e60ff */
[----:B0-----:R-:W-:-:S02]  /*0790*/  UIMAD.WIDE.U32 UR18, UR32, UR22, URZ ;  /* 0x00000016201272a5 */ /* 0x001fc4000f8e00ff */
[----:B------:R-:W-:Y:S02]  /*07a0*/  UIMAD UR37, UR37, UR22, URZ ;  /* 0x00000016252572a4 */ /* 0x000fe4000f8e02ff */
[----:B------:R-:W-:Y:S02]  /*07b0*/  USHF.R.S32.HI UR38, URZ, 0x1f, UR36 ;  /* 0x0000001fff267899 */ /* 0x000fe40008011424 */
[----:B------:R-:W-:Y:S02]  /*07c0*/  UIADD3 UR30, UP1, UPT, UR36, UR30, URZ ;  /* 0x0000001e241e7290 */ /* 0x000fe4000ff3e0ff */
[----:B------:R-:W-:Y:S02]  /*07d0*/  UIADD3 UR22, UPT, UPT, UR31, UR39, URZ ;  /* 0x000000271f167290 */ /* 0x000fe4000fffe0ff */
[----:B------:R-:W-:Y:S02]  /*07e0*/  UIADD3 UR36, UP3, UPT, UR36, UR34, URZ ;  /* 0x0000002224247290 */ /* 0x000fe4000ff7e0ff */
[----:B------:R-:W-:-:S02]  /*07f0*/  UIADD3 UR40, UPT, UPT, UR35, UR40, URZ ;  /* 0x0000002823287290 */ /* 0x000fc4000fffe0ff */
[----:B--2---:R-:W-:Y:S02]  /*0800*/  ULEA UR24, UP2, UR30, UR24, 0x2 ;  /* 0x000000181e187291 */ /* 0x004fe4000f8410ff */
[----:B------:R-:W-:Y:S01]  /*0810*/  UIADD3.X UR22, UPT, UPT, UR38, UR22, URZ, UP1, !UPT ;  /* 0x0000001626167290 */ /* 0x000fe20008ffe4ff */
[----:B------:R-:W0:Y:S01]  /*0820*/  LDCU.64 UR20, c[0x0][0x538] ;  /* 0x0000a700ff1477ac */ /* 0x000e220008000a00 */
[----:B---3--:R-:W-:Y:S02]  /*0830*/  ULEA UR26, UP4, UR36, UR26, 0x2 ;  /* 0x0000001a241a7291 */ /* 0x008fe4000f8810ff */
[----:B------:R-:W-:Y:S02]  /*0840*/  UIADD3.X UR38, UPT, UPT, UR38, UR40, URZ, UP3, !UPT ;  /* 0x0000002826267290 */ /* 0x000fe40009ffe4ff */
[----:B------:R-:W-:Y:S02]  /*0850*/  ULEA.HI.X UR30, UR30, UR25, UR22, 0x2, UP2 ;  /* 0x000000191e1e7291 */ /* 0x000fe400090f1416 */
[----:B------:R-:W-:Y:S01]  /*0860*/  ULEA.HI.X UR25, UR36, UR27, UR38, 0x2, UP4 ;  /* 0x0000001b24197291 */ /* 0x000fe2000a0f1426 */
[----:B------:R-:W2:Y:S01]  /*0870*/  @UP0 LDCU UR27, c[0x0][0x384] ;  /* 0x00007080ff1b07ac */ /* 0x000ea20008000800 */
[----:B------:R-:W-:-:S02]  /*0880*/  UIMAD UR37, UR32, UR23, UR37 ;  /* 0x00000017202572a4 */ /* 0x000fc4000f8e0225 */
[----:B------:R-:W-:Y:S01]  /*0890*/  UIADD3 UR5, UPT, UPT, UR5, UR41, URZ ;  /* 0x0000002905057290 */ /* 0x000fe2000fffe0ff */
[----:B------:R-:W3:Y:S01]  /*08a0*/  LDCU.64 UR22, c[0x0][0x540] ;  /* 0x0000a800ff1677ac */ /* 0x000ee20008000a00 */
[----:B------:R-:W4:Y:S02]  /*08b0*/  @UP0 LDCU UR31, c[0x0][0x38c] ;  /* 0x00007180ff1f07ac */ /* 0x000f240008000800 */
[----:B------:R-:W-:Y:S01]  /*08c0*/  UIMAD.WIDE.U32 UR4, UR6, UR15, UR4 ;  /* 0x0000000f060472a5 */ /* 0x000fe2000f8e0004 */
[----:B------:R-:W5:Y:S03]  /*08d0*/  @UP0 LDCU.64 UR34, c[0x0][0x480] ;  /* 0x00009000ff2207ac */ /* 0x000f660008000a00 */
        /* <DEDUP_REMOVED lines=8> */
[----:B------:R-:W-:Y:S02]  /*0960*/  UIADD3 UR5, UPT, UPT, UR19, UR5, URZ ;  /* 0x0000000513057290 */ /* 0x000fe4000fffe0ff */
        /* <DEDUP_REMOVED lines=14> */
[----:B------:R-:W1:Y:S01]  /*0a50*/  LDCU UR19, c[0x0][0x394] ;  /* 0x00007280ff1377ac */ /* 0x000e620008000800 */
[----:B------:R2:W-:Y:S01]  /*0a60*/  STL [R1+0x4], RZ ;  /* 0x000004ff01007387 */ /* 0x0005e20000100800 */
[----:B------:R-:W-:Y:S01]  /*0a70*/  UMOV UR20, UR9 ;  /* 0x0000000900147c82 */ /* 0x000fe20008000000 */
[----:B------:R-:W-:Y:S02]  /*0a80*/  UMOV UR21, UR8 ;  /* 0x0000000800157c82 */ /* 0x000fe40008000000 */
[----:B------:R2:W-:Y:S01]  /*0a90*/  STL [R1+0x8], RZ ;  /* 0x000008ff01007387 */ /* 0x0005e20000100800 */
[----:B------:R-:W-:Y:S01]  /*0aa0*/  UMOV UR22, UR30 ;  /* 0x0000001e00167c82 */ /* 0x000fe20008000000 */
[----:B------:R-:W-:Y:S01]  /*0ab0*/  UMOV UR24, UR26 ;  /* 0x0000001a00187c82 */ /* 0x000fe20008000000 */
[----:B0-----:R-:W-:-:S02]  /*0ac0*/  SHF.L.U32 R2, R4, 0x2, RZ ;  /* 0x0000000204027819 */ /* 0x001fc400000006ff */
[C---:B------:R-:W-:Y:S02]  /*0ad0*/  LOP3.LUT R0, R4.reuse, 0x1f, RZ, 0xc0, !PT ;  /* 0x0000001f04007812 */ /* 0x040fe400078ec0ff */
[----:B------:R-:W-:Y:S02]  /*0ae0*/  LOP3.LUT R4, R4, 0x3e0, RZ, 0xc0, !PT ;  /* 0x000003e004047812 */ /* 0x000fe400078ec0ff */
[----:B------:R-:W-:-:S03]  /*0af0*/  LOP3.LUT R3, R2, 0xf80, RZ, 0xc0, !PT ;  /* 0x00000f8002037812 */ /* 0x000fc600078ec0ff */
[----:B------:R2:W-:Y:S01]  /*0b00*/  STL [R1+0xc], R4 ;  /* 0x00000c0401007387 */ /* 0x0005e20000100800 */
[----:B-1----:R-:W-:-:S07]  /*0b10*/  LOP3.LUT R2, R3, R0, RZ, 0xfc, !PT ;  /* 0x0000000003027212 */ /* 0x002fce00078efcff */
.L_x_5664:
[----:B------:R-:W-:Y:S01]  /*0b20*/  BAR.SYNC.DEFER_BLOCKING 0x0 ;  /* 0x0000000000007b1d */ /* 0x000fe20000010000 */
[----:B0-2---:R-:W-:Y:S02]  /*0b30*/  MOV R4, UR20 ;  /* 0x0000001400047c02 */ /* 0x005fe40008000f00 */
[----:B------:R-:W-:-:S03]  /*0b40*/  MOV R5, UR11 ;  /* 0x0000000b00057c02 */ /* 0x000fc60008000f00 */
[----:B------:R-:W2:Y:S01]  /*0b50*/  LDL R24, [R1+0xc] ;  /* 0x00000c0001187983 */ /* 0x000ea20000100800 */
[----:B------:R-:W-:Y:S01]  /*0b60*/  IMAD.WIDE.U32 R4, R2, 0x10, R4 ;  /* 0x0000001002047825 */ /* 0x000fe200078e0004 */
[----:B------:R-:W0:Y:S01]  /*0b70*/  S2UR UR9, SR_CgaCtaId ;  /* 0x00000000000979c3 */ /* 0x000e220000008800 */
[----:B------:R-:W1:Y:S01]  /*0b80*/  S2R R128, SR_LANEID ;  /* 0x0000000000807919 */ /* 0x000e620000000000 */
[----:B------:R-:W-:Y:S01]  /*0b90*/  UMOV UR8, 0x400 ;  /* 0x0000040000087882 */ /* 0x000fe20000000000 */
[----:B------:R-:W-:Y:S02]  /*0ba0*/  MOV R6, UR21 ;  /* 0x0000001500067c02 */ /* 0x000fe40008000f00 */
[----:B------:R-:W-:-:S03]  /*0bb0*/  MOV R7, UR12 ;  /* 0x0000000c00077c02 */ /* 0x000fc60008000f00 */
        /* <DEDUP_REMOVED lines=12> */
[----:B------:R-:W-:-:S04]  /*0c80*/  MOV R172, UR8 ;  /* 0x0000000800ac7c02 */ /* 0x000fc80008000f00 */
[----:B------:R-:W-:Y:S01]  /*0c90*/  LEA R239, R239, R172, 0x4 ;  /* 0x000000acefef7211 */ /* 0x000fe200078e20ff */
[----:B------:R-:W-:Y:S01]  /*0ca0*/  IMAD.WIDE.U32 R4, R2, 0x10, R6 ;  /* 0x0000001002047825 */ /* 0x000fe200078e0006 */
[----:B------:R-:W1:Y:S08]  /*0cb0*/  LDC.64 R92, c[0x0][0x510] ;  /* 0x00014400ff5c7b82 */ /* 0x000e700000000a00 */
[----:B------:R-:W1:Y:S01]  /*0cc0*/  LDC.64 R94, c[0x0][0x558] ;  /* 0x00015600ff5e7b82 */ /* 0x000e620000000a00 */
[----:B--2---:R-:W-:-:S04]  /*0cd0*/  IADD3 R3, PT, PT, R24, R128, RZ ;  /* 0x0000008018037210 */ /* 0x004fc80007ffe0ff */
[----:B------:R-:W-:Y:S01]  /*0ce0*/  LEA R238, R3, R172, 0x6 ;  /* 0x000000ac03ee7211 */ /* 0x000fe200078e30ff */
[----:B-----5:R2:W-:Y:S04]  /*0cf0*/  STS.128 [R239], R8 ;  /* 0x00000008ef007388 */ /* 0x0205e80000000c00 */
[----:B---3--:R-:W-:Y:S04]  /*0d00*/  STS.128 [R239+0x200], R12 ;  /* 0x0002000cef007388 */ /* 0x008fe80000000c00 */
[----:B----4-:R-:W-:Y:S04]  /*0d10*/  STS.128 [R239+0x400], R16 ;  /* 0x00040010ef007388 */ /* 0x010fe80000000c00 */
[----:B------:R-:W-:Y:S01]  /*0d20*/  STS.128 [R239+0x600], R20 ;  /* 0x00060014ef007388 */ /* 0x000fe20000000c00 */
[----:B------:R-:W-:-:S03]  /*0d30*/  NOP ;  /* 0x0000000000007918 */ /* 0x000fc60000000000 */
[----:B------:R-:W-:Y:S04]  /*0d40*/  LDS.128 R112, [R238] ;  /* 0x00000000ee707984 */ /* 0x000fe80000000c00 */
[----:B------:R-:W-:Y:S04]  /*0d50*/  LDS.128 R108, [R238+0x10] ;  /* 0x00001000ee6c7984 */ /* 0x000fe80000000c00 */
[----:B------:R-:W-:Y:S04]  /*0d60*/  LDS.128 R104, [R238+0x20] ;  /* 0x00002000ee687984 */ /* 0x000fe80000000c00 */
[----:B------:R-:W-:Y:S01]  /*0d70*/  LDS.128 R100, [R238+0x30] ;  /* 0x00003000ee647984 */ /* 0x000fe20000000c00 */
[----:B------:R-:W-:Y:S06]  /*0d80*/  BAR.SYNC.DEFER_BLOCKING 0x0 ;  /* 0x0000000000007b1d */ /* 0x000fec0000010000 */
[----:B--2---:R-:W2:Y:S04]  /*0d90*/  LDG.E.128 R8, desc[UR28][R4.64] ;  /* 0x0000001c04087981 */ /* 0x004ea8000c1e1d00 */
[----:B------:R-:W3:Y:S04]  /*0da0*/  LDG.E.128 R28, desc[UR28][R4.64+0x200] ;  /* 0x0002001c041c7981 */ /* 0x000ee8000c1e1d00 */
[----:B------:R-:W4:Y:S04]  /*0db0*/  LDG.E.128 R32, desc[UR28][R4.64+0x400] ;  /* 0x0004001c04207981 */ /* 0x000f28000c1e1d00 */
[----:B------:R-:W5:Y:S01]  /*0dc0*/  LDG.E.128 R36, desc[UR28][R4.64+0x600] ;  /* 0x0006001c04247981 */ /* 0x000f62000c1e1d00 */
[----:B------:R-:W-:-:S02]  /*0dd0*/  MOV R6, UR14 ;  /* 0x0000000e00067c02 */ /* 0x000fc40008000f00 */
[----:B------:R-:W-:-:S03]  /*0de0*/  MOV R7, UR13 ;  /* 0x0000000d00077c02 */ /* 0x000fc60008000f00 */
[----:B------:R-:W-:Y:S01]  /*0df0*/  IMAD.WIDE.U32 R6, R2, 0x10, R6 ;  /* 0x0000001002067825 */ /* 0x000fe200078e0006 */
[----:B--2---:R2:W-:Y:S04]  /*0e00*/  STS.128 [R239], R8 ;  /* 0x00000008ef007388 */ /* 0x0045e80000000c00 */
[----:B---3--:R3:W-:Y:S04]  /*0e10*/  STS.128 [R239+0x200], R28 ;  /* 0x0002001cef007388 */ /* 0x0087e80000000c00 */
[----:B----4-:R-:W-:Y:S04]  /*0e20*/  STS.128 [R239+0x400], R32 ;  /* 0x00040020ef007388 */ /* 0x010fe80000000c00 */
[----:B-----5:R4:W-:Y:S01]  /*0e30*/  STS.128 [R239+0x600], R36 ;  /* 0x00060024ef007388 */ /* 0x0209e20000000c00 */
[----:B------:R-:W-:-:S03]  /*0e40*/  NOP ;  /* 0x0000000000007918 */ /* 0x000fc60000000000 */
[----:B------:R-:W-:Y:S01]  /*0e50*/  LDS.128 R12, [R238] ;  /* 0x00000000ee0c7984 */ /* 0x000fe20000000c00 */
[----:B--2---:R-:W2:Y:S03]  /*0e60*/  LDC.64 R8, c[0x0][0x410] ;  /* 0x00010400ff087b82 */ /* 0x004ea60000000a00 */
[----:B------:R-:W-:Y:S04]  /*0e70*/  LDS.128 R16, [R238+0x10] ;  /* 0x00001000ee107984 */ /* 0x000fe80000000c00 */
[----:B------:R-:W-:Y:S01]  /*0e80*/  LDS.128 R20, [R238+0x20] ;  /* 0x00002000ee147984 */ /* 0x000fe20000000c00 */
[----:B------:R-:W5:Y:S03]  /*0e90*/  LDC.64 R10, c[0x0][0x418] ;  /* 0x00010600ff0a7b82 */ /* 0x000f660000000a00 */
[----:B------:R-:W-:Y:S05]  /*0ea0*/  LDS.128 R24, [R238+0x30] ;  /* 0x00003000ee187984 */ /* 0x000fea0000000c00 */
[----:B------:R-:W-:Y:S01]  /*0eb0*/  BAR.SYNC.DEFER_BLOCKING 0x0 ;  /* 0x0000000000007b1d */ /* 0x000fe20000010000 */
[----:B------:R-:W-:-:S07]  /*0ec0*/  ULEA UR8, UR19, 0xfffff800, 0xb ;  /* 0xfffff80013087891 */ /* 0x000fce000f8e58ff */
[----:B---3--:R-:W3:Y:S01]  /*0ed0*/  LDC.64 R28, c[0x0][0x488] ;  /* 0x00012200ff1c7b82 */ /* 0x008ee20000000a00 */
[----:B------:R-:W3:Y:S04]  /*0ee0*/  LDG.E.128 R44, desc[UR28][R6.64] ;  /* 0x0000001c062c7981 */ /* 0x000ee8000c1e1d00 */
[----:B------:R-:W3:Y:S04]  /*0ef0*/  LDG.E.128 R48, desc[UR28][R6.64+0x200] ;  /* 0x0002001c06307981 */ /* 0x000ee8000c1e1d00 */
[----:B------:R-:W3:Y:S04]  /*0f00*/  LDG.E.128 R52, desc[UR28][R6.64+0x400] ;  /* 0x0004001c06347981 */ /* 0x000ee8000c1e1d00 */
[----:B----4-:R-:W4:Y:S01]  /*0f10*/  LDG.E.128 R36, desc[UR28][R6.64+0x600] ;  /* 0x0006001c06247981 */ /* 0x010f22000c1e1d00 */
[----:B------:R-:W-:Y:S01]  /*0f20*/  MOV R64, UR8 ;  /* 0x0000000800407c02 */ /* 0x000fe20008000f00 */
[----:B------:R-:W1:Y:S04]  /*0f30*/  LDCU.64 UR8, c[0x0][0x490] ;  /* 0x00009200ff0877ac */ /* 0x000e680008000a00 */
[----:B--2---:R-:W-:-:S04]  /*0f40*/  IMAD.WIDE.U32 R4, R8, UR26, R64 ;  /* 0x0000001a08047c25 */ /* 0x004fc8000f8e0040 */
[----:B------:R-:W-:Y:S02]  /*0f50*/  IMAD R5, R9, UR26, R5 ;  /* 0x0000001a09057c24 */ /* 0x000fe4000f8e0205 */
[----:B-----5:R-:W-:-:S04]  /*0f60*/  IMAD.WIDE.U32 R4, R10, UR10, R4 ;  /* 0x0000000a0a047c25 */ /* 0x020fc8000f8e0004 */
[----:B------:R-:W-:Y:S01]  /*0f70*/  IMAD R5, R11, UR10, R5 ;  /* 0x0000000a0b057c24 */ /* 0x000fe2000f8e0205 */
[----:B---3--:R-:W-:-:S04]  /*0f80*/  LEA R8, P0, R4, R28, 0x2 ;  /* 0x0000001c04087211 */ /* 0x008fc800078010ff */
[----:B------:R-:W-:-:S03]  /*0f90*/  LEA.HI.X R9, R4, R29, R5, 0x2, P0 ;  /* 0x0000001d04097211 */ /* 0x000fc600000f1405 */
[----:B------:R-:W-:Y:S01]  /*0fa0*/  IMAD.WIDE.U32 R8, R2, 0x10, R8 ;  /* 0x0000001002087825 */ /* 0x000fe200078e0008 */
[----:B------:R-:W-:Y:S04]  /*0fb0*/  STS.128 [R239], R44 ;  /* 0x0000002cef007388 */ /* 0x000fe80000000c00 */
[----:B------:R-:W-:Y:S04]  /*0fc0*/  STS.128 [R239+0x200], R48 ;  /* 0x00020030ef007388 */ /* 0x000fe80000000c00 */
[----:B------:R-:W-:Y:S04]  /*0fd0*/  STS.128 [R239+0x400], R52 ;  /* 0x00040034ef007388 */ /* 0x000fe80000000c00 */
[----:B----4-:R2:W-:Y:S01]  /*0fe0*/  STS.128 [R239+0x600], R36 ;  /* 0x00060024ef007388 */ /* 0x0105e20000000c00 */
[----:B------:R-:W-:-:S03]  /*0ff0*/  NOP ;  /* 0x0000000000007918 */ /* 0x000fc60000000000 */
[----:B------:R-:W-:Y:S04]  /*1000*/  LDS.128 R40, [R238] ;  /* 0x00000000ee287984 */ /* 0x000fe80000000c00 */
        /* <DEDUP_REMOVED lines=9> */
[----:B------:R-:W5:Y:S01]  /*10a0*/  LDG.E.128 R80, desc[UR28][R8.64+0x600] ;  /* 0x0006001c08507981 */ /* 0x000f62000c1e1d00 */
[----:B--2---:R-:W-:-:S04]  /*10b0*/  IMAD.WIDE.U32 R10, R36, UR26, R64 ;  /* 0x0000001a240a7c25 */ /* 0x004fc8000f8e0040 */
[----:B------:R-:W-:Y:S02]  /*10c0*/  IMAD R11, R37, UR26, R11 ;  /* 0x0000001a250b7c24 */ /* 0x000fe4000f8e020b */
[----:B---3--:R-:W-:-:S04]  /*10d0*/  IMAD.WIDE.U32 R10, R38, UR10, R10 ;  /* 0x0000000a260a7c25 */ /* 0x008fc8000f8e000a */
[----:B------:R-:W-:Y:S01]  /*10e0*/  IMAD R11, R39, UR10, R11 ;  /* 0x0000000a270b7c24 */ /* 0x000fe2000f8e020b */
[----:B------:R-:W-:-:S04]  /*10f0*/  LEA R60, P0, R10, R60, 0x2 ;  /* 0x0000003c0a3c7211 */ /* 0x000fc800078010ff */
[----:B------:R-:W-:-:S03]  /*1100*/  LEA.HI.X R61, R10, R61, R11, 0x2, P0 ;  /* 0x0000003d0a3d7211 */ /* 0x000fc600000f140b */
[----:B------:R-:W-:Y:S01]  /*1110*/  IMAD.WIDE.U32 R60, R2, 0x10, R60 ;  /* 0x00000010023c7825 */ /* 0x000fe200078e003c */
[----:B----4-:R-:W-:Y:S04]  /*1120*/  STS.128 [R239], R56 ;  /* 0x00000038ef007388 */ /* 0x010fe80000000c00 */
[----:B-----5:R2:W-:Y:S04]  /*1130*/  STS.128 [R239+0x200], R72 ;  /* 0x00020048ef007388 */ /* 0x0205e80000000c00 */
[----:B------:R-:W-:Y:S04]  /*1140*/  STS.128 [R239+0x400], R76 ;  /* 0x0004004cef007388 */ /* 0x000fe80000000c00 */
[----:B------:R-:W-:Y:S01]  /*1150*/  STS.128 [R239+0x600], R80 ;  /* 0x00060050ef007388 */ /* 0x000fe20000000c00 */
[----:B------:R-:W-:-:S03]  /*1160*/  NOP ;  /* 0x0000000000007918 */ /* 0x000fc60000000000 */
[----:B------:R-:W3:Y:S04]  /*1170*/  LDS.128 R52, [R238] ;  /* 0x00000000ee347984 */ /* 0x000ee80000000c00 */
[----:B------:R-:W4:Y:S04]  /*1180*/  LDS.128 R36, [R238+0x10] ;  /* 0x00001000ee247984 */ /* 0x000f280000000c00 */
[----:B------:R-:W5:Y:S04]  /*1190*/  LDS.128 R44, [R238+0x20] ;  /* 0x00002000ee2c7984 */ /* 0x000f680000000c00 */
[----:B------:R-:W0:Y:S01]  /*11a0*/  LDS.128 R48, [R238+0x30] ;  /* 0x00003000ee307984 */ /* 0x000e220000000c00 */
[----:B------:R-:W-:Y:S06]  /*11b0*/  BAR.SYNC.DEFER_BLOCKING 0x0 ;  /* 0x0000000000007b1d */ /* 0x000fec0000010000 */
[----:B------:R-:W5:Y:S04]  /*11c0*/  LDG.E.128 R68, desc[UR28][R60.64] ;  /* 0x0000001c3c447981 */ /* 0x000f68000c1e1d00 */
[----:B--2---:R-:W2:Y:S04]  /*11d0*/  LDG.E.128 R72, desc[UR28][R60.64+0x200] ;  /* 0x0002001c3c487981 */ /* 0x004ea8000c1e1d00 */
[----:B------:R-:W2:Y:S04]  /*11e0*/  LDG.E.128 R8, desc[UR28][R60.64+0x400] ;  /* 0x0004001c3c087981 */ /* 0x000ea8000c1e1d00 */
[----:B------:R1:W2:Y:S01]  /*11f0*/  LDG.E.128 R56, desc[UR28][R60.64+0x600] ;  /* 0x0006001c3c387981 */ /* 0x0002a2000c1e1d00 */
[----:B---3--:R-:W-:Y:S01]  /*1200*/  FMUL.FTZ R62, R52, -1.4426950216293334961 ;  /* 0xbfb8aa3b343e7820 */ /* 0x008fe20000410000 */
[----:B------:R-:W-:Y:S01]  /*1210*/  FMUL.FTZ R63, R53, -1.4426950216293334961 ;  /* 0xbfb8aa3b353f7820 */ /* 0x000fe20000410000 */
[----:B----4-:R-:W-:Y:S01]  /*1220*/  FMUL.FTZ R76, R36, -1.4426950216293334961 ;  /* 0xbfb8aa3b244c7820 */ /* 0x010fe20000410000 */
[----:B------:R-:W-:-:S03]  /*1230*/  FMUL.FTZ R77, R37, -1.4426950216293334961 ;  /* 0xbfb8aa3b254d7820 */ /* 0x000fc60000410000 */
[----:B------:R-:W3:Y:S04]  /*1240*/  MUFU.EX2 R62, R62 ;  /* 0x0000003e003e7308 */ /* 0x000ee80000000800 */
[----:B------:R-:W4:Y:S04]  /*1250*/  MUFU.EX2 R63, R63 ;  /* 0x0000003f003f7308 */ /* 0x000f280000000800 */
[----:B-1----:R5:W1:Y:S04]  /*1260*/  MUFU.EX2 R60, R76 ;  /* 0x0000004c003c7308 */ /* 0x002a680000000800 */
[----:B------:R-:W0:Y:S01]  /*1270*/  MUFU.EX2 R61, R77 ;  /* 0x0000004d003d7308 */ /* 0x000e220000000800 */
[----:B---3--:R-:W-:Y:S01]  /*1280*/  FADD.FTZ R62, R62, 1 ;  /* 0x3f8000003e3e7421 */ /* 0x008fe20000010000 */
[----:B-----5:R-:W-:Y:S01]  /*1290*/  FMUL.FTZ R76, R47, -1.4426950216293334961 ;  /* 0xbfb8aa3b2f4c7820 */ /* 0x020fe20000410000 */
[----:B----4-:R-:W-:Y:S01]  /*12a0*/  FADD.FTZ R63, R63, 1 ;  /* 0x3f8000003f3f7421 */ /* 0x010fe20000010000 */
[----:B-1----:R-:W-:Y:S01]  /*12b0*/  FADD.FTZ R60, R60, 1 ;  /* 0x3f8000003c3c7421 */ /* 0x002fe20000010000 */
[----:B0-----:R-:W-:Y:S01]  /*12c0*/  FADD.FTZ R61, R61, 1 ;  /* 0x3f8000003d3d7421 */ /* 0x001fe20000010000 */
[----:B------:R0:W-:Y:S01]  /*12d0*/  MUFU.EX2 R83, R76 ;  /* 0x0000004c00537308 */ /* 0x0001e20000000800 */
[----:B------:R-:W-:-:S03]  /*12e0*/  FMUL.FTZ R66, R54, -1.4426950216293334961 ;  /* 0xbfb8aa3b36427820 */ /* 0x000fc60000410000 */
[----:B------:R-:W-:Y:S01]  /*12f0*/  MUFU.RCP R77, R62 ;  /* 0x0000003e004d7308 */ /* 0x000fe20000001000 */
[----:B------:R-:W-:-:S07]  /*1300*/  FMUL.FTZ R67, R55, -1.4426950216293334961 ;  /* 0xbfb8aa3b37437820 */ /* 0x000fce0000410000 */
[----:B0-----:R-:W-:Y:S08]  /*1310*/  MUFU.RCP R76, R63 ;  /* 0x0000003f004c7308 */ /* 0x001ff00000001000 */
[----:B------:R-:W-:Y:S08]  /*1320*/  MUFU.RCP R97, R60 ;  /* 0x0000003c00617308 */ /* 0x000ff00000001000 */
[----:B------:R-:W-:Y:S08]  /*1330*/  MUFU.RCP R96, R61 ;  /* 0x0000003d00607308 */ /* 0x000ff00000001000 */
[----:B------:R-:W0:Y:S04]  /*1340*/  MUFU.EX2 R66, R66 ;  /* 0x0000004200427308 */ /* 0x000e280000000800 */
[----:B------:R-:W1:Y:S01]  /*1350*/  MUFU.EX2 R67, R67 ;  /* 0x0000004300437308 */ /* 0x000e620000000800 */
[----:B------:R-:W-:-:S04]  /*1360*/  FMUL.FTZ R84, R48, -1.4426950216293334961 ;  /* 0xbfb8aa3b30547820 */ /* 0x000fc80000410000 */
[----:B------:R3:W-:Y:S01]  /*1370*/  MUFU.EX2 R86, R84 ;  /* 0x0000005400567308 */ /* 0x0007e20000000800 */
[----:B0-----:R-:W-:Y:S01]  /*1380*/  FADD.FTZ R66, R66, 1 ;  /* 0x3f80000042427421 */ /* 0x001fe20000010000 */
[----:B-1----:R-:W-:-:S03]  /*1390*/  FADD.FTZ R67, R67, 1 ;  /* 0x3f80000043437421 */ /* 0x002fc60000010000 */
[----:B------:R-:W-:Y:S01]  /*13a0*/  MUFU.RCP R85, R66 ;  /* 0x0000004200557308 */ /* 0x000fe20000001000 */
[----:B------:R-:W-:-:S07]  /*13b0*/  FMUL.FTZ R78, R38, -1.4426950216293334961 ;  /* 0xbfb8aa3b264e7820 */ /* 0x000fce0000410000 */
[----:B---3--:R0:W-:Y:S01]  /*13c0*/  MUFU.RCP R84, R67 ;  /* 0x0000004300547308 */ /* 0x0081e20000001000 */
[----:B------:R-:W-:Y:S01]  /*13d0*/  FMUL.FTZ R79, R39, -1.4426950216293334961 ;  /* 0xbfb8aa3b274f7820 */ /* 0x000fe20000410000 */
[----:B0-----:R-:W-:-:S04]  /*13e0*/  IMAD.WIDE.U32 R66, R90, UR26, R64 ;  /* 0x0000001a5a427c25 */ /* 0x001fc8000f8e0040 */
[----:B------:R-:W-:Y:S02]  /*13f0*/  IMAD R67, R91, UR26, R67 ;  /* 0x0000001a5b437c24 */ /* 0x000fe4000f8e0243 */
[----:B------:R-:W0:Y:S01]  /*1400*/  MUFU.EX2 R78, R78 ;  /* 0x0000004e004e7308 */ /* 0x000e220000000800 */
[----:B------:R-:W-:Y:S01]  /*1410*/  FMUL.FTZ R82, R46, -1.4426950216293334961 ;  /* 0xbfb8aa3b2e527820 */ /* 0x000fe20000410000 */
[----:B------:R-:W-:Y:S02]  /*1420*/  FMUL.FTZ R88, R50, -1.4426950216293334961 ;  /* 0xbfb8aa3b32587820 */ /* 0x000fe40000410000 */
[----:B------:R-:W1:Y:S01]  /*1430*/  MUFU.EX2 R79, R79 ;  /* 0x0000004f004f7308 */ /* 0x000e620000000800 */
[----:B------:R-:W-:-:S03]  /*1440*/  FMUL.FTZ R81, R45, -1.4426950216293334961 ;  /* 0xbfb8aa3b2d517820 */ /* 0x000fc60000410000 */
[----:B------:R-:W3:Y:S01]  /*1450*/  MUFU.EX2 R82, R82 ;  /* 0x0000005200527308 */ /* 0x000ee20000000800 */
[----:B------:R-:W-:-:S03]  /*1460*/  FMUL.FTZ R80, R44, -1.4426950216293334961 ;  /* 0xbfb8aa3b2c507820 */ /* 0x000fc60000410000 */
[----:B------:R-:W-:Y:S01]  /*1470*/  MUFU.EX2 R88, R88 ;  /* 0x0000005800587308 */ /* 0x000fe20000000800 */
[----:B0-----:R-:W-:-:S03]  /*1480*/  FADD.FTZ R78, R78, 1 ;  /* 0x3f8000004e4e7421 */ /* 0x001fc60000010000 */
[----:B------:R-:W0:Y:S01]  /*1490*/  MUFU.EX2 R81, R81 ;  /* 0x0000005100517308 */ /* 0x000e220000000800 */
[----:B-1----:R-:W-:-:S03]  /*14a0*/  FADD.FTZ R79, R79, 1 ;  /* 0x3f8000004f4f7421 */ /* 0x002fc60000010000 */
[----:B------:R-:W-:Y:S01]  /*14b0*/  MUFU.RCP R99, R78 ;  /* 0x0000004e00637308 */ /* 0x000fe20000001000 */
[----:B------:R-:W-:Y:S01]  /*14c0*/  FMUL.FTZ R87, R49, -1.4426950216293334961 ;  /* 0xbfb8aa3b31577820 */ /* 0x000fe20000410000 */
[----:B------:R-:W-:Y:S01]  /*14d0*/  FMUL.FTZ R89, R51, -1.4426950216293334961 ;  /* 0xbfb8aa3b33597820 */ /* 0x000fe20000410000 */
[----:B---3--:R-:W-:-:S05]  /*14e0*/  FADD.FTZ R82, R82, 1 ;  /* 0x3f80000052527421 */ /* 0x008fca0000010000 */
[----:B------:R-:W1:Y:S04]  /*14f0*/  MUFU.EX2 R80, R80 ;  /* 0x0000005000507308 */ /* 0x000e680000000800 */
[----:B------:R-:W3:Y:S01]  /*1500*/  MUFU.RCP R98, R79 ;  /* 0x0000004f00627308 */ /* 0x000ee20000001000 */
[----:B0-----:R-:W-:Y:S01]  /*1510*/  FADD.FTZ R81, R81, 1 ;  /* 0x3f80000051517421 */ /* 0x001fe20000010000 */
[----:B------:R-:W-:-:S06]  /*1520*/  FADD.FTZ R83, R83, 1 ;  /* 0x3f80000053537421 */ /* 0x000fcc0000010000 */
[----:B------:R0:W-:Y:S01]  /*1530*/  MUFU.RCP R123, R82 ;  /* 0x00000052007b7308 */ /* 0x0001e20000001000 */
[----:B-1----:R-:W-:-:S07]  /*1540*/  FADD.FTZ R80, R80, 1 ;  /* 0x3f80000050507421 */ /* 0x002fce0000010000 */
[----:B------:R-:W1:Y:S01]  /*1550*/  MUFU.EX2 R87, R87 ;  /* 0x0000005700577308 */ /* 0x000e620000000800 */
[----:B0-----:R-:W-:-:S03]  /*1560*/  FADD.FTZ R82, R88, 1 ;  /* 0x3f80000058527421 */ /* 0x001fc60000010000 */
[----:B------:R-:W0:Y:S04]  /*1570*/  MUFU.EX2 R89, R89 ;  /* 0x0000005900597308 */ /* 0x000e280000000800 */
[----:B------:R-:W4:Y:S08]  /*1580*/  MUFU.RCP R120, R81 ;  /* 0x0000005100787308 */ /* 0x000f300000001000 */
[----:B------:R0:W5:Y:S01]  /*1590*/  MUFU.RCP R122, R83 ;  /* 0x00000053007a7308 */ /* 0x0001620000001000 */
[----:B-1----:R-:W-:-:S07]  /*15a0*/  FADD.FTZ R87, R87, 1 ;  /* 0x3f80000057577421 */ /* 0x002fce0000010000 */
[----:B------:R3:W1:Y:S01]  /*15b0*/  MUFU.RCP R121, R80 ;  /* 0x0000005000797308 */ /* 0x0006620000001000 */
[----:B0-----:R-:W-:Y:S01]  /*15c0*/  FADD.FTZ R83, R89, 1 ;  /* 0x3f80000059537421 */ /* 0x001fe20000010000 */
[----:B------:R-:W-:Y:S01]  /*15d0*/  FADD.FTZ R86, R86, 1 ;  /* 0x3f80000056567421 */ /* 0x000fe20000010000 */
[----:B---3--:R-:W-:-:S05]  /*15e0*/  FADD.FTZ R80, -R98, 1 ;  /* 0x3f80000062507421 */ /* 0x008fca0000010100 */
[----:B------:R-:W0:Y:S01]  /*15f0*/  MUFU.RCP R124, R87 ;  /* 0x00000057007c7308 */ /* 0x000e220000001000 */
[----:B------:R-:W-:-:S07]  /*1600*/  FFMA.FTZ R80, R39, R80, 1 ;  /* 0x3f80000027507423 */ /* 0x000fce0000010050 */
[----:B------:R3:W0:Y:S01]  /*1610*/  MUFU.RCP R127, R82 ;  /* 0x00000052007f7308 */ /* 0x0006220000001000 */
[----:B------:R-:W-:Y:S04]  /*1620*/  STS.128 [R239], R68 ;  /* 0x00000044ef007388 */ /* 0x000fe80000000c00 */
[----:B--2---:R-:W-:Y:S04]  /*1630*/  STS.128 [R239+0x200], R72 ;  /* 0x00020048ef007388 */ /* 0x004fe80000000c00 */
[----:B------:R2:W-:Y:S04]  /*1640*/  STS.128 [R239+0x400], R8 ;  /* 0x00040008ef007388 */ /* 0x0005e80000000c00 */
[----:B------:R-:W-:Y:S01]  /*1650*/  STS.128 [R239+0x600], R56 ;  /* 0x00060038ef007388 */ /* 0x000fe20000000c00 */
[----:B------:R-:W-:-:S03]  /*1660*/  NOP ;  /* 0x0000000000007918 */ /* 0x000fc60000000000 */
[----:B------:R-:W4:Y:S04]  /*1670*/  LDS.128 R60, [R238] ;  /* 0x00000000ee3c7984 */ /* 0x000f280000000c00 */
[----:B------:R-:W1:Y:S01]  /*1680*/  LDS.128 R56, [R238+0x10] ;  /* 0x00001000ee387984 */ /* 0x000e620000000c00 */
[----:B--2---:R-:W-:Y:S01]  /*1690*/  FADD.FTZ R10, R13, UR7 ;  /* 0x000000070d0a7e21 */ /* 0x004fe20008010000 */
[----:B------:R-:W-:-:S04]  /*16a0*/  IMAD.WIDE.U32 R68, R92, UR10, R66 ;  /* 0x0000000a5c447c25 */ /* 0x000fc8000f8e0042 */
        /* <DEDUP_REMOVED lines=9> */
[----:B------:R-:W-:Y:S02]  /*1740*/  IMAD R67, R93, UR10, R69 ;  /* 0x0000000a5d437c24 */ /* 0x000fe4000f8e0245 */
[----:B------:R-:W-:Y:S01]  /*1750*/  FADD.FTZ R15, R18, UR7 ;  /* 0x00000007120f7e21 */ /* 0x000fe20008010000 */
[----:B------:R-:W-:Y:S01]  /*1760*/  FADD.FTZ R20, R23, UR7 ;  /* 0x0000000717147e21 */ /* 0x000fe20008010000 */
[----:B------:R-:W-:Y:S01]  /*1770*/  FADD.FTZ R25, -R77, 1 ;  /* 0x3f8000004d197421 */ /* 0x000fe20000010100 */
[----:B------:R-:W-:Y:S01]  /*1780*/  FADD.FTZ R18, R21, UR7 ;  /* 0x0000000715127e21 */ /* 0x000fe20008010000 */
[----:B------:R-:W-:Y:S01]  /*1790*/  FADD.FTZ R23, R26, UR7 ;  /* 0x000000071a177e21 */ /* 0x000fe20008010000 */
[----:B------:R-:W-:Y:S01]  /*17a0*/  FADD.FTZ R21, R24, UR7 ;  /* 0x0000000718157e21 */ /* 0x000fe20008010000 */
[----:B------:R-:W-:Y:S01]  /*17b0*/  FADD.FTZ R26, -R76, 1 ;  /* 0x3f8000004c1a7421 */ /* 0x000fe20000010100 */
[----:B------:R-:W-:Y:S01]  /*17c0*/  FADD.FTZ R24, R27, UR7 ;  /* 0x000000071b187e21 */ /* 0x000fe20008010000 */
[C---:B------:R-:W-:Y:S01]  /*17d0*/  FFMA.FTZ R27, R52.reuse, R25, 1 ;  /* 0x3f800000341b7423 */ /* 0x040fe20000010019 */
[----:B------:R-:W-:Y:S01]  /*17e0*/  FMUL.FTZ R25, R52, R77 ;  /* 0x0000004d34197220 */ /* 0x000fe20000410000 */
[----:B------:R-:W-:Y:S01]  /*17f0*/  LEA R66, P0, R68, R94, 0x2 ;  /* 0x0000005e44427211 */ /* 0x000fe200078010ff */
[----:B------:R-:W-:-:S03]  /*1800*/  FFMA.FTZ R52, R53, R26, 1 ;  /* 0x3f80000035347423 */ /* 0x000fc6000001001a */
[----:B------:R-:W-:Y:S01]  /*1810*/  LEA.HI.X R67, R68, R95, R67, 0x2, P0 ;  /* 0x0000005f44437211 */ /* 0x000fe200000f1443 */
[----:B----4-:R-:W-:Y:S01]  /*1820*/  FMUL.FTZ R69, R41, R61 ;  /* 0x0000003d29457220 */ /* 0x010fe20000410000 */
[----:B------:R-:W-:-:S03]  /*1830*/  FMUL.FTZ R8, R40, R60 ;  /* 0x0000003c28087220 */ /* 0x000fc60000410000 */
[----:B------:R-:W-:Y:S01]  /*1840*/  FMUL.FTZ R69, R76, R69 ;  /* 0x000000454c457220 */ /* 0x000fe20000410000 */
[----:B------:R-:W-:-:S03]  /*1850*/  FMUL.FTZ R8, R77, R8 ;  /* 0x000000084d087220 */ /* 0x000fc60000410000 */
[----:B------:R-:W-:Y:S02]  /*1860*/  FMUL.FTZ R77, R69, R52 ;  /* 0x00000034454d7220 */ /* 0x000fe40000410000 */
[----:B------:R-:W2:Y:S01]  /*1870*/  LDS.128 R68, [R238+0x20] ;  /* 0x00002000ee447984 */ /* 0x000ea20000000c00 */
[----:B------:R-:W-:Y:S01]  /*1880*/  FADD.FTZ R73, -R97, 1 ;  /* 0x3f80000061497421 */ /* 0x000fe20000010100 */
[----:B-1----:R-:W-:Y:S01]  /*1890*/  FMUL.FTZ R72, R4, R56 ;  /* 0x0000003804487220 */ /* 0x002fe20000410000 */
[----:B------:R-:W-:Y:S01]  /*18a0*/  FMUL.FTZ R26, R53, R76 ;  /* 0x0000004c351a7220 */ /* 0x000fe20000410000 */
[----:B------:R-:W-:Y:S01]  /*18b0*/  FMUL.FTZ R76, R8, R27 ;  /* 0x0000001b084c7220 */ /* 0x000fe20000410000 */
[----:B------:R-:W-:Y:S01]  /*18c0*/  FADD.FTZ R8, -R84, 1 ;  /* 0x3f80000054087421 */ /* 0x000fe20000010100 */
[----:B------:R-:W-:Y:S01]  /*18d0*/  FFMA.FTZ R73, R36, R73, 1 ;  /* 0x3f80000024497423 */ /* 0x000fe20000010049 */
[----:B------:R-:W-:Y:S01]  /*18e0*/  FMUL.FTZ R72, R97, R72 ;  /* 0x0000004861487220 */ /* 0x000fe20000410000 */
[----:B------:R-:W-:Y:S01]  /*18f0*/  FADD.FTZ R27, -R85, 1 ;  /* 0x3f800000551b7421 */ /* 0x000fe20000010100 */
[----:B------:R-:W-:Y:S01]  /*1900*/  FFMA.FTZ R52, R55, R8, 1 ;  /* 0x3f80000037347423 */ /* 0x000fe20000010008 */
[----:B------:R-:W-:Y:S01]  /*1910*/  FMUL.FTZ R8, R42, R62 ;  /* 0x0000003e2a087220 */ /* 0x000fe20000410000 */
[----:B------:R-:W-:-:S02]  /*1920*/  FMUL.FTZ R88, R72, R73 ;  /* 0x0000004948587220 */ /* 0x000fc40000410000 */
[----:B------:R-:W1:Y:S01]  /*1930*/  LDS.128 R72, [R238+0x30] ;  /* 0x00003000ee487984 */ /* 0x000e620000000c00 */
[----:B------:R-:W-:Y:S01]  /*1940*/  FFMA.FTZ R27, R54, R27, 1 ;  /* 0x3f800000361b7423 */ /* 0x000fe2000001001b */
[----:B------:R-:W-:Y:S01]  /*1950*/  FMUL.FTZ R53, R43, R63 ;  /* 0x0000003f2b357220 */ /* 0x000fe20000410000 */
[----:B------:R-:W-:-:S03]  /*1960*/  FMUL.FTZ R8, R85, R8 ;  /* 0x0000000855087220 */ /* 0x000fc60000410000 */
[----:B------:R-:W-:Y:S01]  /*1970*/  FMUL.FTZ R53, R84, R53 ;  /* 0x0000003554357220 */ /* 0x000fe20000410000 */
[----:B------:R-:W-:Y:S01]  /*1980*/  FMUL.FTZ R78, R8, R27 ;  /* 0x0000001b084e7220 */ /* 0x000fe20000410000 */
[----:B------:R-:W-:Y:S02]  /*1990*/  FADD.FTZ R27, -R99, 1 ;  /* 0x3f800000631b7421 */ /* 0x000fe40000010100 */
[----:B------:R-:W-:Y:S01]  /*19a0*/  FMUL.FTZ R79, R53, R52 ;  /* 0x00000034354f7220 */ /* 0x000fe20000410000 */
[----:B------:R-:W-:Y:S01]  /*19b0*/  FADD.FTZ R8, -R96, 1 ;  /* 0x3f80000060087421 */ /* 0x000fe20000010100 */
[----:B------:R-:W-:Y:S01]  /*19c0*/  FFMA.FTZ R53, R38, R27, 1 ;  /* 0x3f80000026357423 */ /* 0x000fe2000001001b */
[----:B------:R-:W-:Y:S01]  /*19d0*/  FMUL.FTZ R27, R5, R57 ;  /* 0x00000039051b7220 */ /* 0x000fe20000410000 */
[----:B------:R-:W-:Y:S01]  /*19e0*/  FMUL.FTZ R52, R6, R58 ;  /* 0x0000003a06347220 */ /* 0x000fe20000410000 */
[----:B------:R-:W-:Y:S01]  /*19f0*/  FMUL.FTZ R81, R7, R59 ;  /* 0x0000003b07517220 */ /* 0x000fe20000410000 */
[----:B------:R-:W-:Y:S01]  /*1a00*/  FFMA.FTZ R8, R37, R8, 1 ;  /* 0x3f80000025087423 */ /* 0x000fe20000010008 */
[----:B------:R-:W-:Y:S01]  /*1a10*/  FMUL.FTZ R27, R96, R27 ;  /* 0x0000001b601b7220 */ /* 0x000fe20000410000 */
[----:B------:R-:W-:Y:S01]  /*1a20*/  FMUL.FTZ R52, R99, R52 ;  /* 0x0000003463347220 */ /* 0x000fe20000410000 */
[----:B------:R-:W-:Y:S01]  /*1a30*/  FMUL.FTZ R81, R98, R81 ;  /* 0x0000005162517220 */ /* 0x000fe20000410000 */
[----:B------:R4:W0:Y:S01]  /*1a40*/  MUFU.RCP R126, R83 ;  /* 0x00000053007e7308 */ /* 0x0008220000001000 */
[----:B------:R-:W-:Y:S01]  /*1a50*/  FMUL.FTZ R89, R27, R8 ;  /* 0x000000081b597220 */ /* 0x000fe20000410000 */
[----:B------:R-:W-:Y:S01]  /*1a60*/  FMUL.FTZ R90, R52, R53 ;  /* 0x00000035345a7220 */ /* 0x000fe20000410000 */
[----:B------:R-:W-:Y:S01]  /*1a70*/  FMUL.FTZ R91, R81, R80 ;  /* 0x00000050515b7220 */ /* 0x000fe20000410000 */
[----:B------:R-:W-:Y:S01]  /*1a80*/  FADD.FTZ R8, -R120, 1 ;  /* 0x3f80000078087421 */ /* 0x000fe20000010100 */
[----:B------:R-:W-:Y:S01]  /*1a90*/  FADD.FTZ R53, -R123, 1 ;  /* 0x3f8000007b357421 */ /* 0x000fe20000010100 */
[----:B-----5:R-:W-:-:S02]  /*1aa0*/  FADD.FTZ R80, -R122, 1 ;  /* 0x3f8000007a507421 */ /* 0x020fc40000010100 */
[----:B------:R-:W5:Y:S01]  /*1ab0*/  MUFU.RCP R125, R86 ;  /* 0x00000056007d7308 */ /* 0x000f620000001000 */
[----:B------:R-:W-:Y:S01]  /*1ac0*/  FFMA.FTZ R52, R45, R8, 1 ;  /* 0x3f8000002d347423 */ /* 0x000fe20000010008 */
[----:B------:R-:W-:Y:S01]  /*1ad0*/  FFMA.FTZ R81, R46, R53, 1 ;  /* 0x3f8000002e517423 */ /* 0x000fe20000010035 */
[----:B---3--:R-:W-:Y:S01]  /*1ae0*/  FFMA.FTZ R82, R47, R80, 1 ;  /* 0x3f8000002f527423 */ /* 0x008fe20000010050 */
[----:B------:R-:W-:Y:S01]  /*1af0*/  FADD.FTZ R27, -R121, 1 ;  /* 0x3f800000791b7421 */ /* 0x000fe20000010100 */
[----:B--2---:R-:W-:Y:S01]  /*1b00*/  FMUL.FTZ R8, R28, R68 ;  /* 0x000000441c087220 */ /* 0x004fe20000410000 */
[----:B------:R-:W-:Y:S01]  /*1b10*/  FMUL.FTZ R53, R29, R69 ;  /* 0x000000451d357220 */ /* 0x000fe20000410000 */
[----:B------:R-:W-:Y:S01]  /*1b20*/  FMUL.FTZ R80, R30, R70 ;  /* 0x000000461e507220 */ /* 0x000fe20000410000 */
[----:B------:R-:W-:Y:S01]  /*1b30*/  BAR.SYNC.DEFER_BLOCKING 0x0 ;  /* 0x0000000000007b1d */ /* 0x000fe20000010000 */
[----:B------:R-:W-:Y:S01]  /*1b40*/  FFMA.FTZ R27, R44, R27, 1 ;  /* 0x3f8000002c1b7423 */ /* 0x000fe2000001001b */
[----:B----4-:R-:W-:Y:S01]  /*1b50*/  FMUL.FTZ R83, R31, R71 ;  /* 0x000000471f537220 */ /* 0x010fe20000410000 */
[----:B------:R-:W-:Y:S01]  /*1b60*/  FMUL.FTZ R8, R121, R8 ;  /* 0x0000000879087220 */ /* 0x000fe20000410000 */
        /* <DEDUP_REMOVED lines=8> */
[----:B------:R-:W-:Y:S01]  /*1bf0*/  FADD.FTZ R80, -R126, 1 ;  /* 0x3f8000007e507421 */ /* 0x000fe20000010100 */
[----:B------:R-:W-:Y:S01]  /*1c00*/  FMUL.FTZ R95, R83, R82 ;  /* 0x00000052535f7220 */ /* 0x000fe20000410000 */
[----:B------:R-:W-:Y:S01]  /*1c10*/  FFMA.FTZ R52, R49, R8, 1 ;  /* 0x3f80000031347423 */ /* 0x000fe20000010008 */
[----:B------:R-:W-:Y:S01]  /*1c20*/  FFMA.FTZ R81, R50, R53, 1 ;  /* 0x3f80000032517423 */ /* 0x000fe20000010035 */
[----:B------:R-:W-:Y:S01]  /*1c30*/  FFMA.FTZ R82, R51, R80, 1 ;  /* 0x3f80000033527423 */ /* 0x000fe20000010050 */
[----:B-----5:R-:W-:Y:S01]  /*1c40*/  FADD.FTZ R27, -R125, 1 ;  /* 0x3f8000007d1b7421 */ /* 0x020fe20000010100 */
        /* <DEDUP_REMOVED lines=31> */
[----:B------:R-:W-:Y:S01]  /*1e40*/  FMUL.FTZ R121, R44, R121 ;  /* 0x000000792c797220 */ /* 0x000fe20000410000 */
[----:B------:R-:W-:Y:S01]  /*1e50*/  FFMA.FTZ R4, R112, R179, R129 ;  /* 0x000000b370047223 */ /* 0x000fe20000010081 */
[----:B------:R-:W-:Y:S01]  /*1e60*/  FMUL.FTZ R120, R45, R120 ;  /* 0x000000782d787220 */ /* 0x000fe20000410000 */
[----:B------:R-:W-:Y:S01]  /*1e70*/  UISETP.NE.AND.EX UP0, UPT, UR9, URZ, UPT, UP0 ;  /* 0x000000ff0900728c */ /* 0x000fe2000bf05300 */
[----:B------:R-:W-:Y:S01]  /*1e80*/  FMUL.FTZ R123, R46, R123 ;  /* 0x0000007b2e7b7220 */ /* 0x000fe20000410000 */
[----:B------:R-:W-:Y:S01]  /*1e90*/  FMUL.FTZ R174, R5, R96 ;  /* 0x0000006005ae7220 */ /* 0x000fe20000410000 */
[----:B------:R-:W-:Y:S01]  /*1ea0*/  FMUL.FTZ R122, R47, R122 ;  /* 0x0000007a2f7a7220 */ /* 0x000fe20000410000 */
[----:B------:R-:W-:Y:S01]  /*1eb0*/  FMUL.FTZ R177, R42, R27 ;  /* 0x0000001b2ab17220 */ /* 0x000fe20000410000 */
[----:B------:R-:W-:Y:S01]  /*1ec0*/  FMUL.FTZ R37, R28, R121 ;  /* 0x000000791c257220 */ /* 0x000fe20000410000 */
[----:B0-----:R0:W-:Y:S04]  /*1ed0*/  STG.E.128 desc[UR28][R66.64], R80 ;  /* 0x0000005042007986 */ /* 0x0011e8000c101d1c */
[----:B-1----:R0:W-:Y:S04]  /*1ee0*/  STG.E.128 desc[UR28][R66.64+0x200], R52 ;  /* 0x0002003442007986 */ /* 0x0021e8000c101d1c */
[----:B--2---:R0:W-:Y:S04]  /*1ef0*/  STG.E.128 desc[UR28][R66.64+0x400], R84 ;  /* 0x0004005442007986 */ /* 0x0041e8000c101d1c */
[----:B---3--:R0:W-:Y:S01]  /*1f00*/  STG.E.128 desc[UR28][R66.64+0x600], R76 ;  /* 0x0006004c42007986 */ /* 0x0081e2000c101d1c */
        /* <DEDUP_REMOVED lines=59> */
.L_x_5566:
[----:B------:R-:W-:Y:S01]  /*22c0*/  FFMA.FTZ R2, R108, R175, R35 ;  /* 0x000000af6c027223 */ /* 0x000fe20000010023 */
[----:B------:R-:W1:Y:S01]  /*22d0*/  LDCU UR8, c[0x0][0x38c] ;  /* 0x00007180ff0877ac */ /* 0x000e620008000800 */
[----:B------:R-:W-:Y:S02]  /*22e0*/  CS2R R96, SRZ ;  /* 0x0000000000607805 */ /* 0x000fe4000001ff00 */
        /* <DEDUP_REMOVED lines=40> */
[----:B------:R-:W-:Y:S01]  /*2570*/  SHF.L.U32 R3, R3, 0x3, RZ ;  /* 0x0000000303037819 */ /* 0x000fe200000006ff */
[----:B------:R-:W-:Y:S01]  /*2580*/  FADD.FTZ R27, R29, R29 ;  /* 0x0000001d1d1b7221 */ /* 0x000fe20000010000 */
[----:B------:R-:W-:Y:S01]  /*2590*/  FADD.FTZ R29, R31, R31 ;  /* 0x0000001f1f1d7221 */ /* 0x000fe20000010000 */
[----:B------:R-:W-:Y:S01]  /*25a0*/  FADD.FTZ R25, R37, R37 ;  /* 0x0000002525197221 */ /* 0x000fe20000010000 */
[----:B------:R-:W-:Y:S01]  /*25b0*/  LEA.HI.SX32 R45, R3, R3, 0x1b ;  /* 0x00000003032d7211 */ /* 0x000fe200078fdaff */
[----:B------:R-:W-:Y:S01]  /*25c0*/  FADD.FTZ R31, R33, R33 ;  /* 0x00000021211f7221 */ /* 0x000fe20000010000 */
[----:B------:R-:W-:Y:S01]  /*25d0*/  PLOP3.LUT P1, PT, PT, PT, UP0, 0x80, 0x8 ;  /* 0x000000000008781c */ /* 0x000fe20003f2f008 */
[----:B------:R-:W2:Y:S01]  /*25e0*/  LDCU.64 UR8, c[0x0][0x3a0] ;  /* 0x00007400ff0877ac */ /* 0x000ea20008000a00 */
        /* <DEDUP_REMOVED lines=13> */
[----:B------:R-:W-:Y:S01]  /*26c0*/  MOV R96, RZ ;  /* 0x000000ff00607202 */ /* 0x000fe20000000f00 */
[----:B------:R-:W3:Y:S01]  /*26d0*/  LDCU UR44, c[0x0][0x394] ;  /* 0x00007280ff2c77ac */ /* 0x000ee20008000800 */
[----:B--2---:R-:W-:Y:S01]  /*26e0*/  UIMAD.WIDE.U32 UR26, UR10, UR8, URZ ;  /* 0x000000080a1a72a5 */ /* 0x004fe2000f8e00ff */
[----:B------:R-:W2:Y:S01]  /*26f0*/  LDCU UR45, c[0x0][0x38c] ;  /* 0x00007180ff2d77ac */ /* 0x000ea20008000800 */
[----:B-1----:R-:W-:-:S02]  /*2700*/  SHF.L.U32 R0, R170, 0x2, RZ ;  /* 0x00000002aa007819 */ /* 0x002fc400000006ff */
[----:B------:R-:W-:Y:S01]  /*2710*/  LOP3.LUT R5, R170, 0x3e0, RZ, 0xc0, !PT ;  /* 0x000003e0aa057812 */ /* 0x000fe200078ec0ff */
[----:B------:R-:W-:Y:S01]  /*2720*/  UIMAD UR9, UR10, UR9, UR27 ;  /* 0x000000090a0972a4 */ /* 0x000fe2000f8e021b */
[----:B------:R-:W-:Y:S01]  /*2730*/  LOP3.LUT R0, R0, 0xf80, RZ, 0xc0, !PT ;  /* 0x00000f8000007812 */ /* 0x000fe200078ec0ff */
[----:B------:R-:W1:Y:S01]  /*2740*/  LDCU.64 UR32, c[0x0][0x3c0] ;  /* 0x00007800ff2077ac */ /* 0x000e620008000a00 */
[----:B------:R-:W-:Y:S01]  /*2750*/  SHF.L.U32 R4, R170, 0x3, RZ ;  /* 0x00000003aa047819 */ /* 0x000fe200000006ff */
[----:B------:R4:W-:Y:S01]  /*2760*/  STL [R1+0xc], R5 ;  /* 0x00000c0501007387 */ /* 0x0009e20000100800 */
[----:B------:R-:W-:Y:S01]  /*2770*/  IADD3 R0, PT, PT, R0, R128, R0 ;  /* 0x0000008000007210 */ /* 0x000fe20007ffe000 */
[----:B------:R-:W1:Y:S01]  /*2780*/  LDCU.64 UR34, c[0x0][0x440] ;  /* 0x00008800ff2277ac */ /* 0x000e620008000a00 */
[----:B0-----:R-:W-:Y:S02]  /*2790*/  LOP3.LUT R2, R170, 0x1f, RZ, 0xc0, !PT ;  /* 0x0000001faa027812 */ /* 0x001fe400078ec0ff */
[C---:B------:R-:W-:Y:S01]  /*27a0*/  IADD3 R3, PT, PT, R0.reuse, 0x20, RZ ;  /* 0x0000002000037810 */ /* 0x040fe20007ffe0ff */
[----:B------:R-:W0:Y:S01]  /*27b0*/  LDCU.64 UR36, c[0x0][0x3a8] ;  /* 0x00007500ff2477ac */ /* 0x000e220008000a00 */
[----:B------:R-:W-:-:S02]  /*27c0*/  IADD3 R7, PT, PT, R0, 0x40, RZ ;  /* 0x0000004000077810 */ /* 0x000fc40007ffe0ff */
[C---:B------:R-:W-:Y:S01]  /*27d0*/  IADD3 R33, PT, PT, R0.reuse, 0x60, RZ ;  /* 0x0000006000217810 */ /* 0x040fe20007ffe0ff */
[----:B------:R-:W0:Y:S01]  /*27e0*/  LDCU.64 UR38, c[0x0][0x3e0] ;  /* 0x00007c00ff2677ac */ /* 0x000e220008000a00 */
[C---:B------:R-:W-:Y:S02]  /*27f0*/  IADD3 R37, PT, PT, R0.reuse, 0x80, RZ ;  /* 0x0000008000257810 */ /* 0x040fe40007ffe0ff */
[C---:B------:R-:W-:Y:S01]  /*2800*/  IADD3 R39, PT, PT, R0.reuse, 0xa0, RZ ;  /* 0x000000a000277810 */ /* 0x040fe20007ffe0ff */
[----:B------:R-:W0:Y:S01]  /*2810*/  LDCU.64 UR40, c[0x0][0x4d0] ;  /* 0x00009a00ff2877ac */ /* 0x000e220008000a00 */
[C---:B------:R-:W-:Y:S02]  /*2820*/  IADD3 R41, PT, PT, R0.reuse, 0xc0, RZ ;  /* 0x000000c000297810 */ /* 0x040fe40007ffe0ff */
[----:B------:R-:W-:Y:S01]  /*2830*/  IADD3 R43, PT, PT, R0, 0xe0, RZ ;  /* 0x000000e0002b7810 */ /* 0x000fe20007ffe0ff */
[----:B------:R-:W0:Y:S01]  /*2840*/  LDCU.64 UR42, c[0x0][0x4f0] ;  /* 0x00009e00ff2a77ac */ /* 0x000e220008000a00 */
[----:B----4-:R-:W-:-:S02]  /*2850*/  LEA.HI.SX32 R5, R3, R0, 0x1b ;  /* 0x0000000003057211 */ /* 0x010fc400078fdaff */
[-C--:B------:R-:W-:Y:S01]  /*2860*/  LEA.HI.SX32 R3, R0, R0.reuse, 0x1b ;  /* 0x0000000000037211 */ /* 0x080fe200078fdaff */
[----:B------:R-:W-:Y:S01]  /*2870*/  UMOV UR8, URZ ;  /* 0x000000ff00087c82 */ /* 0x000fe20008000000 */
[-C--:B------:R-:W-:Y:S02]  /*2880*/  LEA.HI.SX32 R7, R7, R0.reuse, 0x1b ;  /* 0x0000000007077211 */ /* 0x080fe400078fdaff */
[-C--:B------:R-:W-:Y:S02]  /*2890*/  LEA.HI.SX32 R35, R33, R0.reuse, 0x1b ;  /* 0x0000000021237211 */ /* 0x080fe400078fdaff */
[-C--:B------:R-:W-:Y:S02]  /*28a0*/  LEA.HI.SX32 R37, R37, R0.reuse, 0x1b ;  /* 0x0000000025257211 */ /* 0x080fe400078fdaff */
[-C--:B------:R-:W-:Y:S02]  /*28b0*/  LEA.HI.SX32 R39, R39, R0.reuse, 0x1b ;  /* 0x0000000027277211 */ /* 0x080fe400078fdaff */
[----:B------:R-:W-:-:S02]  /*28c0*/  LEA.HI.SX32 R41, R41, R0, 0x1b ;  /* 0x0000000029297211 */ /* 0x000fc400078fdaff */
[----:B------:R-:W-:Y:S02]  /*28d0*/  LEA.HI.SX32 R43, R43, R0, 0x1b ;  /* 0x000000002b2b7211 */ /* 0x000fe400078fdaff */
[-C--:B------:R-:W-:Y:S02]  /*28e0*/  LEA R0, R3, R172.reuse, 0x4 ;  /* 0x000000ac03007211 */ /* 0x080fe400078e20ff */
[C---:B------:R-:W-:Y:S02]  /*28f0*/  ISETP.NE.AND P2, PT, R170.reuse, 0x7f, PT ;  /* 0x0000007faa00780c */ /* 0x040fe40003f45270 */
[C---:B------:R-:W-:Y:S01]  /*2900*/  ISETP.NE.AND P0, PT, R170.reuse, RZ, PT ;  /* 0x000000ffaa00720c */ /* 0x040fe20003f05270 */
[----:B------:R4:W-:Y:S01]  /*2910*/  STL [R1], R0 ;  /* 0x0000000001007387 */ /* 0x0009e20000100800 */
[----:B------:R-:W-:Y:S02]  /*2920*/  IADD3 R149, PT, PT, R170, 0x200, RZ ;  /* 0x00000200aa957810 */ /* 0x000fe40007ffe0ff */
[----:B------:R-:W-:-:S02]  /*2930*/  LEA R33, R45, R172, 0x4 ;  /* 0x000000ac2d217211 */ /* 0x000fc400078e20ff */
[----:B------:R-:W-:Y:S02]  /*2940*/  LOP3.LUT R2, R2, 0x1f00, R4, 0xf8, !PT ;  /* 0x00001f0002027812 */ /* 0x000fe400078ef804 */
[-C--:B------:R-:W-:Y:S02]  /*2950*/  LEA R250, R5, R172.reuse, 0x4 ;  /* 0x000000ac05fa7211 */ /* 0x080fe400078e20ff */
[-C--:B------:R-:W-:Y:S02]  /*2960*/  LEA R249, R7, R172.reuse, 0x4 ;  /* 0x000000ac07f97211 */ /* 0x080fe400078e20ff */
[-C--:B------:R-:W-:Y:S02]  /*2970*/  LEA R244, R35, R172.reuse, 0x4 ;  /* 0x000000ac23f47211 */ /* 0x080fe400078e20ff */
[-C--:B------:R-:W-:Y:S02]  /*2980*/  LEA R243, R37, R172.reuse, 0x4 ;  /* 0x000000ac25f37211 */ /* 0x080fe400078e20ff */
[----:B------:R-:W-:-:S02]  /*2990*/  LEA R242, R39, R172, 0x4 ;  /* 0x000000ac27f27211 */ /* 0x000fc400078e20ff */
[-C--:B------:R-:W-:Y:S02]  /*29a0*/  LEA R241, R41, R172.reuse, 0x4 ;  /* 0x000000ac29f17211 */ /* 0x080fe400078e20ff */
[----:B01234-:R-:W-:-:S07]  /*29b0*/  LEA R240, R43, R172, 0x4 ;  /* 0x000000ac2bf07211 */ /* 0x01ffce00078e20ff */
.L_x_5663:
[----:B------:R-:W-:Y:S01]  /*29c0*/  UIMAD.WIDE.U32 UR30, UR8, UR32, URZ ;  /* 0x00000020081e72a5 */ /* 0x000fe2000f8e00ff */
[----:B--2---:R-:W2:Y:S01]  /*29d0*/  LDL R186, [R1] ;  /* 0x0000000001ba7983 */ /* 0x004ea20000100800 */
[C---:B0-----:R-:W-:Y:S02]  /*29e0*/  SHF.L.U32 R2, R170.reuse, 0x3, RZ ;  /* 0x00000003aa027819 */ /* 0x041fe400000006ff */
[----:B------:R-:W-:Y:S01]  /*29f0*/  UIMAD UR10, UR8, UR33, UR31 ;  /* 0x00000021080a72a4 */ /* 0x000fe2000f8e021f */
[----:B-1----:R-:W-:Y:S01]  /*2a00*/  LOP3.LUT R0, R170, 0x1f, RZ, 0xc0, !PT ;  /* 0x0000001faa007812 */ /* 0x002fe200078ec0ff */
[----:B------:R-:W-:-:S03]  /*2a10*/  ULEA UR31, UP0, UR30, UR23, 0x2 ;  /* 0x000000171e1f7291 */ /* 0x000fc6000f8010ff */
[----:B------:R-:W-:Y:S01]  /*2a20*/  LOP3.LUT R0, R0, 0x1f00, R2, 0xf8, !PT ;  /* 0x00001f0000007812 */ /* 0x000fe200078ef802 */
[----:B------:R-:W-:Y:S02]  /*2a30*/  ULEA.HI.X UR30, UR30, UR22, UR10, 0x2, UP0 ;  /* 0x000000161e1e7291 */ /* 0x000fe400080f140a */
[----:B------:R-:W-:-:S04]  /*2a40*/  MOV R34, UR31 ;  /* 0x0000001f00227c02 */ /* 0x000fc80008000f00 */
[----:B------:R-:W-:-:S03]  /*2a50*/  MOV R35, UR30 ;  /* 0x0000001e00237c02 */ /* 0x000fc60008000f00 */
[----:B------:R-:W-:-:S05]  /*2a60*/  IMAD.WIDE.U32 R34, R0, 0x10, R34 ;  /* 0x0000001000227825 */ /* 0x000fca00078e0022 */
[----:B------:R-:W2:Y:S04]  /*2a70*/  LDG.E.128 R4, desc[UR28][R34.64] ;  /* 0x0000001c22047981 */ /* 0x000ea8000c1e1d00 */
[----:B---3--:R-:W3:Y:S04]  /*2a80*/  LDG.E.128 R36, desc[UR28][R34.64+0x200] ;  /* 0x0002001c22247981 */ /* 0x008ee8000c1e1d00 */
[----:B------:R-:W4:Y:S04]  /*2a90*/  LDG.E.128 R40, desc[UR28][R34.64+0x400] ;  /* 0x0004001c22287981 */ /* 0x000f28000c1e1d00 */
[----:B------:R-:W5:Y:S04]  /*2aa0*/  LDG.E.128 R44, desc[UR28][R34.64+0x600] ;  /* 0x0006001c222c7981 */ /* 0x000f68000c1e1d00 */
[----:B------:R-:W5:Y:S04]  /*2ab0*/  LDG.E.128 R48, desc[UR28][R34.64+0x800] ;  /* 0x0008001c22307981 */ /* 0x000f68000c1e1d00 */
[----:B------:R-:W5:Y:S04]  /*2ac0*/  LDG.E.128 R52, desc[UR28][R34.64+0xa00] ;  /* 0x000a001c22347981 */ /* 0x000f68000c1e1d00 */
[----:B------:R-:W5:Y:S04]  /*2ad0*/  LDG.E.128 R56, desc[UR28][R34.64+0xc00] ;  /* 0x000c001c22387981 */ /* 0x000f68000c1e1d00 */
[----:B------:R0:W5:Y:S01]  /*2ae0*/  LDG.E.128 R60, desc[UR28][R34.64+0xe00] ;  /* 0x000e001c223c7981 */ /* 0x000162000c1e1d00 */
[----:B------:R-:W-:Y:S01]  /*2af0*/  UMOV UR30, UR26 ;  /* 0x0000001a001e7c82 */ /* 0x000fe20008000000 */
[----:B------:R-:W-:-:S02]  /*2b00*/  UMOV UR31, UR9 ;  /* 0x00000009001f7c82 */ /* 0x000fc40008000000 */
[----:B------:R-:W-:-:S04]  /*2b10*/  UIMAD.WIDE.U32 UR30, UR8, UR36, UR30 ;  /* 0x00000024081e72a5 */ /* 0x000fc8000f8e001e */
        /* <DEDUP_REMOVED lines=10> */
[----:B0-----:R-:W-:-:S04]  /*2bc0*/  MOV R34, UR31 ;  /* 0x0000001f00227c02 */ /* 0x001fc80008000f00 */
        /* <DEDUP_REMOVED lines=57> */
[----:B------:R-:W-:-:S04]  /*2f60*/  FMUL.FTZ R189, R21, R160 ;  /* 0x000000a015bd7220 */ /* 0x000fc80000410000 */
        /* <DEDUP_REMOVED lines=73> */
[----:B----4-:R0:W-:Y:S01]  /*3400*/  STS.128 [R186+0x4200], R116 ;  /* 0x00420074ba007388 */ /* 0x0101e20000000c00 */
[C---:B--2---:R-:W-:Y:S01]  /*3410*/  FMUL.FTZ R148, R183.reuse, R148 ;  /* 0x00000094b7947220 */ /* 0x044fe20000410000 */
[----:B------:R-:W-:-:S02]  /*3420*/  FMUL.FTZ R149, R183, R182 ;  /* 0x000000b6b7957220 */ /* 0x000fc40000410000 */
[----:B-----5:R-:W-:Y:S01]  /*3430*/  STS.128 [R250+0x4400], R120 ;  /* 0x00440078fa007388 */ /* 0x020fe20000000c00 */
[C---:B------:R-:W-:Y:S01]  /*3440*/  FMUL.FTZ R150, R184.reuse, R150 ;  /* 0x00000096b8967220 */ /* 0x040fe20000410000 */
[----:B------:R-:W-:Y:S01]  /*3450*/  FMUL.FTZ R151, R184, R151 ;  /* 0x00000097b8977220 */ /* 0x000fe20000410000 */
[----:B------:R-:W1:Y:S01]  /*3460*/  MUFU.COS R183, R180 ;  /* 0x000000b400b77308 */ /* 0x000e620000000000 */
[----:B------:R-:W-:Y:S01]  /*3470*/  STS.128 [R249+0x4600], R124 ;  /* 0x0046007cf9007388 */ /* 0x000fe20000000c00 */
[C---:B---3--:R-:W-:Y:S01]  /*3480*/  FMUL.FTZ R152, R185.reuse, R152 ;  /* 0x00000098b9987220 */ /* 0x048fe20000410000 */
[----:B------:R-:W-:Y:S02]  /*3490*/  FMUL.FTZ R153, R185, R153 ;  /* 0x00000099b9997220 */ /* 0x000fe40000410000 */
[----:B------:R-:W-:Y:S03]  /*34a0*/  STS.128 [R244+0x4800], R128 ;  /* 0x00480080f4007388 */ /* 0x000fe60000000c00 */
[----:B------:R-:W-:Y:S01]  /*34b0*/  MUFU.EX2 R187, R187 ;  /* 0x000000bb00bb7308 */ /* 0x000fe20000000800 */
[----:B------:R2:W-:Y:S01]  /*34c0*/  STS.128 [R243+0x4a00], R132 ;  /* 0x004a0084f3007388 */ /* 0x0005e20000000c00 */
[----:B0-----:R-:W-:-:S02]  /*34d0*/  FMUL.FTZ R186, R18, R160 ;  /* 0x000000a012ba7220 */ /* 0x001fc40000410000 */
[----:B------:R-:W-:Y:S01]  /*34e0*/  MUFU.EX2 R188, R188 ;  /* 0x000000bc00bc7308 */ /* 0x000fe20000000800 */
[----:B------:R0:W-:Y:S03]  /*34f0*/  STS.128 [R242+0x4c00], R136 ;  /* 0x004c0088f2007388 */ /* 0x0001e60000000c00 */
[----:B------:R-:W3:Y:S01]  /*3500*/  MUFU.EX2 R186, R186 ;  /* 0x000000ba00ba7308 */ /* 0x000ee20000000800 */
[----:B------:R4:W-:Y:S03]  /*3510*/  STS.128 [R241+0x4e00], R140 ;  /* 0x004e008cf1007388 */ /* 0x0009e60000000c00 */
[----:B------:R-:W5:Y:S01]  /*3520*/  MUFU.EX2 R189, R189 ;  /* 0x000000bd00bd7308 */ /* 0x000f620000000800 */
[----:B------:R-:W-:Y:S01]  /*3530*/  STS.128 [R240+0x5000], R144 ;  /* 0x00500090f0007388 */ /* 0x000fe20000000c00 */
[----:B------:R-:W-:-:S03]  /*3540*/  NOP ;  /* 0x0000000000007918 */ /* 0x000fc60000000000 */
[----:B------:R-:W1:Y:S01]  /*3550*/  LDS.128 R116, [R33+0x4200] ;  /* 0x0042000021747984 */ /* 0x000e620000000c00 */
[-C--:B--2---:R-:W-:Y:S01]  /*3560*/  FMUL.FTZ R132, R22, R160.reuse ;  /* 0x000000a016847220 */ /* 0x084fe20000410000 */
[----:B0-----:R-:W-:Y:S01]  /*3570*/  FMUL.FTZ R136, R23, R160 ;  /* 0x000000a017887220 */ /* 0x001fe20000410000 */
[----:B---3--:R-:W-:Y:S01]  /*3580*/  FMUL.FTZ R154, R186, R154 ;  /* 0x0000009aba9a7220 */ /* 0x008fe20000410000 */
[----:B------:R-:W0:Y:S01]  /*3590*/  LDS.128 R120, [R33+0x4210] ;  /* 0x0042100021787984 */ /* 0x000e220000000c00 */
[-C--:B----4-:R-:W-:Y:S01]  /*35a0*/  FMUL.FTZ R140, R24, R160.reuse ;  /* 0x000000a0188c7220 */ /* 0x090fe20000410000 */
[----:B------:R2:W3:Y:S01]  /*35b0*/  MUFU.EX2 R190, R132 ;  /* 0x0000008400be7308 */ /* 0x0004e20000000800 */
[----:B------:R-:W-:Y:S01]  /*35c0*/  FMUL.FTZ R160, R9, R160 ;  /* 0x000000a009a07220 */ /* 0x000fe20000410000 */
[----:B------:R-:W4:Y:S01]  /*35d0*/  LDS.128 R124, [R33+0x4220] ;  /* 0x00422000217c7984 */ /* 0x000f220000000c00 */
[----:B------:R-:W-:Y:S01]  /*35e0*/  FMUL.FTZ R155, R186, R155 ;  /* 0x0000009bba9b7220 */ /* 0x000fe20000410000 */
[----:B------:R5:W3:Y:S01]  /*35f0*/  MUFU.EX2 R184, R136 ;  /* 0x0000008800b87308 */ /* 0x000ae20000000800 */
[C---:B------:R-:W-:Y:S01]  /*3600*/  FMUL.FTZ R156, R187.reuse, R156 ;  /* 0x0000009cbb9c7220 */ /* 0x040fe20000410000 */
[----:B------:R-:W4:Y:S01]  /*3610*/  LDS.128 R128, [R33+0x4230] ;  /* 0x0042300021807984 */ /* 0x000f220000000c00 */
[----:B------:R-:W-:Y:S01]  /*3620*/  FMUL.FTZ R157, R187, R157 ;  /* 0x0000009dbb9d7220 */ /* 0x000fe20000410000 */
[----:B------:R3:W1:Y:S01]  /*3630*/  MUFU.EX2 R185, R140 ;  /* 0x0000008c00b97308 */ /* 0x0006620000000800 */
[C---:B------:R-:W-:Y:S01]  /*3640*/  FMUL.FTZ R158, R188.reuse, R158 ;  /* 0x0000009ebc9e7220 */ /* 0x040fe20000410000 */
[----:B--2---:R-:W2:Y:S01]  /*3650*/  LDS.128 R132, [R33+0x4240] ;  /* 0x0042400021847984 */ /* 0x004ea20000000c00 */
[----:B------:R-:W-:Y:S01]  /*3660*/  FMUL.FTZ R159, R188, R159 ;  /* 0x0000009fbc9f7220 */ /* 0x000fe20000410000 */
[----:B------:R-:W1:Y:S01]  /*3670*/  MUFU.EX2 R182, R160 ;  /* 0x000000a000b67308 */ /* 0x000e620000000800 */
[C---:B-----5:R-:W-:Y:S01]  /*3680*/  FMUL.FTZ R162, R189.reuse, R162 ;  /* 0x000000a2bda27220 */ /* 0x060fe20000410000 */
[----:B------:R-:W5:Y:S01]  /*3690*/  LDS.128 R136, [R33+0x4250] ;  /* 0x0042500021887984 */ /* 0x000f620000000c00 */
[----:B------:R-:W-:Y:S01]  /*36a0*/  FMUL.FTZ R163, R189, R163 ;  /* 0x000000a3bda37220 */ /* 0x000fe20000410000 */
[C---:B---3--:R-:W-:Y:S01]  /*36b0*/  FMUL.FTZ R164, R190.reuse, R164 ;  /* 0x000000a4bea47220 */ /* 0x048fe20000410000 */
[----:B------:R-:W-:Y:S01]  /*36c0*/  FMUL.FTZ R165, R190, R165 ;  /* 0x000000a5bea57220 */ /* 0x000fe20000410000 */
[----:B------:R-:W3:Y:S01]  /*36d0*/  LDS.128 R140, [R33+0x4260] ;  /* 0x00426000218c7984 */ /* 0x000ee20000000c00 */
[C---:B------:R-:W-:Y:S01]  /*36e0*/  FMUL.FTZ R166, R184.reuse, R166 ;  /* 0x000000a6b8a67220 */ /* 0x040fe20000410000 */
[----:B------:R-:W-:-:S02]  /*36f0*/  FMUL.FTZ R167, R184, R167 ;  /* 0x000000a7b8a77220 */ /* 0x000fc40000410000 */
[----:B------:R-:W3:Y:S01]  /*3700*/  LDS.128 R144, [R33+0x4270] ;  /* 0x0042700021907984 */ /* 0x000ee20000000c00 */
[C---:B-1----:R-:W-:Y:S01]  /*3710*/  FMUL.FTZ R168, R185.reuse, R168 ;  /* 0x000000a8b9a87220 */ /* 0x042fe20000410000 */
[----:B------:R-:W-:Y:S01]  /*3720*/  FMUL.FTZ R169, R185, R169 ;  /* 0x000000a9b9a97220 */ /* 0x000fe20000410000 */
[C---:B------:R-:W-:Y:S01]  /*3730*/  FMUL.FTZ R160, R182.reuse, R183 ;  /* 0x000000b7b6a07220 */ /* 0x040fe20000410000 */
[----:B------:R-:W-:Y:S01]  /*3740*/  FMUL.FTZ R161, R182, R161 ;  /* 0x000000a1b6a17220 */ /* 0x000fe20000410000 */
[----:B------:R-:W-:Y:S01]  /*3750*/  FMUL.FTZ R237, R179, R116 ;  /* 0x00000074b3ed7220 */ /* 0x000fe20000410000 */
[----:B------:R-:W-:Y:S01]  /*3760*/  LEA R116, R181, R172, 0x3 ;  /* 0x000000acb5747211 */ /* 0x000fe200078e18ff */
[----:B------:R-:W-:Y:S01]  /*3770*/  FMUL.FTZ R234, R179, -R117 ;  /* 0x80000075b3ea7220 */ /* 0x000fe20000410000 */
[C---:B------:R-:W-:Y:S01]  /*3780*/  FMUL.FTZ R232, R178.reuse, R118 ;  /* 0x00000076b2e87220 */ /* 0x040fe20000410000 */
[----:B------:R-:W-:Y:S01]  /*3790*/  FMUL.FTZ R231, R178, -R119 ;  /* 0x80000077b2e77220 */ /* 0x000fe20000410000 */
[C---:B0-----:R-:W-:Y:S01]  /*37a0*/  FMUL.FTZ R230, R177.reuse, R120 ;  /* 0x00000078b1e67220 */ /* 0x041fe20000410000 */
        /* <DEDUP_REMOVED lines=8> */
[C---:B------:R-:W-:Y:S01]  /*3830*/  FMUL.FTZ R189, R173.reuse, R128 ;  /* 0x00000080adbd7220 */ /* 0x040fe20000410000 */
[----:B------:R-:W-:Y:S01]  /*3840*/  FMUL.FTZ R188, R173, -R129 ;  /* 0x80000081adbc7220 */ /* 0x000fe20000410000 */
[C---:B------:R-:W-:Y:S01]  /*3850*/  FMUL.FTZ R187, R171.reuse, R130 ;  /* 0x00000082abbb7220 */ /* 0x040fe20000410000 */
[----:B------:R-:W-:Y:S01]  /*3860*/  FMUL.FTZ R180, R171, -R131 ;  /* 0x80000083abb47220 */ /* 0x000fe20000410000 */
[C---:B--2---:R-:W-:Y:S01]  /*3870*/  FMUL.FTZ R181, R25.reuse, R132 ;  /* 0x0000008419b57220 */ /* 0x044fe20000410000 */
[----:B------:R-:W-:Y:S01]  /*3880*/  FMUL.FTZ R182, R25, -R133 ;  /* 0x8000008519b67220 */ /* 0x000fe20000410000 */
[C---:B------:R-:W-:Y:S01]  /*3890*/  FMUL.FTZ R183, R26.reuse, R134 ;  /* 0x000000861ab77220 */ /* 0x040fe20000410000 */
[----:B------:R-:W-:Y:S01]  /*38a0*/  FMUL.FTZ R184, R26, -R135 ;  /* 0x800000871ab87220 */ /* 0x000fe20000410000 */
[C---:B-----5:R-:W-:Y:S01]  /*38b0*/  FMUL.FTZ R185, R27.reuse, R136 ;  /* 0x000000881bb97220 */ /* 0x060fe20000410000 */
[----:B------:R-:W-:Y:S01]  /*38c0*/  FMUL.FTZ R186, R27, -R137 ;  /* 0x800000891bba7220 */ /* 0x000fe20000410000 */
[C---:B------:R-:W-:Y:S01]  /*38d0*/  FMUL.FTZ R138, R28.reuse, R138 ;  /* 0x0000008a1c8a7220 */ /* 0x040fe20000410000 */
[----:B------:R-:W-:Y:S01]  /*38e0*/  FMUL.FTZ R139, R28, -R139 ;  /* 0x8000008b1c8b7220 */ /* 0x000fe20000410000 */
[C---:B---3--:R-:W-:Y:S01]  /*38f0*/  FMUL.FTZ R140, R29.reuse, R140 ;  /* 0x0000008c1d8c7220 */ /* 0x048fe20000410000 */
        /* <DEDUP_REMOVED lines=8> */
[----:B0-----:R-:W-:Y:S05]  /*3980*/  @P2 BRA `(.L_x_5569) ;  /* 0x0000000000282947 */ /* 0x001fea0003800000 */
        /* <DEDUP_REMOVED lines=10> */
.L_x_5569:
[----:B------:R-:W-:-:S04]  /*3a30*/  SHF.L.U32 R116, R170, 0x3, RZ ;  /* 0x00000003aa747819 */ /* 0x000fc800000006ff */
[----:B------:R-:W-:-:S06]  /*3a40*/  IADD3 R136, PT, PT, R172, R116, RZ ;  /* 0x00000074ac887210 */ /* 0x000fcc0007ffe0ff */
[----:B------:R-:W0:Y:S02]  /*3a50*/  LDS.64 R136, [R136+0x12c88] ;  /* 0x012c880088887984 */ /* 0x000e240000000a00 */
.L_x_5570:
[----:B------:R-:W-:Y:S05]  /*3a60*/  BSYNC.RECONVERGENT B0 ;  /* 0x0000000000007941 */ /* 0x000fea0003800200 */
.L_x_5568:
        /* <DEDUP_REMOVED lines=308> */
.L_x_5690:
        /* <DEDUP_REMOVED lines=13> */
.L_x_5693:
[----:B------:R-:W-:-:S03]  /*4e80*/  UMOV UR10, 0xffffffff ;  /* 0xffffffff000a7882 */ /* 0x000fc60000000000 */
[----:B------:R-:W-:Y:S05]  /*4e90*/  BRA.DIV UR10, `(.L_x_5574) ;  /* 0x0000007a0a407947 */ /* 0x000fea000b800000 */
.L_x_5696:
[----:B------:R-:W-:-:S03]  /*4ea0*/  UMOV UR10, 0xffffffff ;  /* 0xffffffff000a7882 */ /* 0x000fc60000000000 */
[----:B------:R-:W-:Y:S05]  /*4eb0*/  BRA.DIV UR10, `(.L_x_5575) ;  /* 0x0000007a0a607947 */ /* 0x000fea000b800000 */
.L_x_5699:
[----:B------:R-:W-:-:S03]  /*4ec0*/  UMOV UR10, 0xffffffff ;  /* 0xffffffff000a7882 */ /* 0x000fc60000000000 */
[----:B------:R-:W-:Y:S05]  /*4ed0*/  BRA.DIV UR10, `(.L_x_5576) ;  /* 0x0000007a0a807947 */ /* 0x000fea000b800000 */
.L_x_5702:
        /* <DEDUP_REMOVED lines=10> */
.L_x_5712:
        /* <DEDUP_REMOVED lines=45> */
.L_x_5571:
        /* <DEDUP_REMOVED lines=310> */
.L_x_5717:
        /* <DEDUP_REMOVED lines=13> */
.L_x_5581:
[----:B------:R-:W-:Y:S05]  /*6680*/  BSYNC.RECONVERGENT B0 ;  /* 0x0000000000007941 */ /* 0x000fea0003800200 */
.L_x_5580:
[----:B------:R-:W-:Y:S01]  /*6690*/  UMOV UR10, 0xffffffff ;  /* 0xffffffff000a7882 */ /* 0x000fe20000000000 */
[----:B------:R-:W-:Y:S02]  /*66a0*/  ISETP.GT.U32.AND P3, PT, R220, 0x1d, PT ;  /* 0x0000001ddc00780c */ /* 0x000fe40003f64070 */
[----:B------:R-:W-:Y:S11]  /*66b0*/  BRA.DIV UR10, `(.L_x_5582) ;  /* 0x000000660adc7947 */ /* 0x000ff6000b800000 */
[----:B-1----:R1:W0:Y:S04]  /*66c0*/  SHFL.DOWN PT, R133, R245, 0x2, 0x1f ;  /* 0x08401f00f5857f89 */ /* 0x00222800000e0000 */
[----:B--2---:R1:W2:Y:S04]  /*66d0*/  SHFL.DOWN PT, R134, R246, 0x2, 0x1f ;  /* 0x08401f00f6867f89 */ /* 0x0042a800000e0000 */
[----:B---3--:R1:W3:Y:S04]  /*66e0*/  SHFL.DOWN PT, R161, R247, 0x2, 0x1f ;  /* 0x08401f00f7a17f89 */ /* 0x0082e800000e0000 */
[----:B------:R1:W0:Y:S02]  /*66f0*/  SHFL.DOWN PT, R135, R248, 0x2, 0x1f ;  /* 0x08401f00f8877f89 */ /* 0x00022400000e0000 */
.L_x_5723:
        /* <DEDUP_REMOVED lines=13> */
.L_x_5584:
[----:B------:R-:W-:Y:S05]  /*67d0*/  BSYNC.RECONVERGENT B0 ;  /* 0x0000000000007941 */ /* 0x000fea0003800200 */
.L_x_5583:
[----:B------:R-:W-:Y:S01]  /*67e0*/  UMOV UR10, 0xffffffff ;  /* 0xffffffff000a7882 */ /* 0x000fe20000000000 */
[----:B------:R-:W-:Y:S02]  /*67f0*/  ISETP.GT.U32.AND P3, PT, R220, 0x1b, PT ;  /* 0x0000001bdc00780c */ /* 0x000fe40003f64070 */
[----:B------:R-:W-:Y:S11]  /*6800*/  BRA.DIV UR10, `(.L_x_5585) ;  /* 0x000000660afc7947 */ /* 0x000ff6000b800000 */
[----:B0-----:R0:W0:Y:S04]  /*6810*/  SHFL.DOWN PT, R133, R245, 0x4, 0x1f ;  /* 0x08801f00f5857f89 */ /* 0x00102800000e0000 */
[----:B--2---:R2:W0:Y:S04]  /*6820*/  SHFL.DOWN PT, R134, R246, 0x4, 0x1f ;  /* 0x08801f00f6867f89 */ /* 0x00442800000e0000 */
[----:B---3--:R2:W3:Y:S04]  /*6830*/  SHFL.DOWN PT, R161, R247, 0x4, 0x1f ;  /* 0x08801f00f7a17f89 */ /* 0x0084e800000e0000 */
[----:B------:R2:W0:Y:S02]  /*6840*/  SHFL.DOWN PT, R135, R248, 0x4, 0x1f ;  /* 0x08801f00f8877f89 */ /* 0x00042400000e0000 */
.L_x_5729:
        /* <DEDUP_REMOVED lines=13> */
.L_x_5587:
[----:B------:R-:W-:Y:S05]  /*6920*/  BSYNC.RECONVERGENT B0 ;  /* 0x0000000000007941 */ /* 0x000fea0003800200 */
.L_x_5586:
[----:B------:R-:W-:Y:S01]  /*6930*/  UMOV UR10, 0xffffffff ;  /* 0xffffffff000a7882 */ /* 0x000fe20000000000 */
[----:B------:R-:W-:Y:S02]  /*6940*/  ISETP.GT.U32.AND P3, PT, R220, 0x17, PT ;  /* 0x00000017dc00780c */ /* 0x000fe40003f64070 */
[----:B------:R-:W-:Y:S11]  /*6950*/  BRA.DIV UR10, `(.L_x_5588) ;  /* 0x0000006a0a1c7947 */ /* 0x000ff6000b800000 */
[----:B0-----:R0:W0:Y:S04]  /*6960*/  SHFL.DOWN PT, R133, R245, 0x8, 0x1f ;  /* 0x09001f00f5857f89 */ /* 0x00102800000e0000 */
[----:B------:R0:W0:Y:S04]  /*6970*/  SHFL.DOWN PT, R134, R246, 0x8, 0x1f ;  /* 0x09001f00f6867f89 */ /* 0x00002800000e0000 */
[----:B---3--:R3:W0:Y:S04]  /*6980*/  SHFL.DOWN PT, R161, R247, 0x8, 0x1f ;  /* 0x09001f00f7a17f89 */ /* 0x00862800000e0000 */
[----:B------:R3:W0:Y:S02]  /*6990*/  SHFL.DOWN PT, R135, R248, 0x8, 0x1f ;  /* 0x09001f00f8877f89 */ /* 0x00062400000e0000 */
.L_x_5735:
        /* <DEDUP_REMOVED lines=13> */
.L_x_5590:
[----:B------:R-:W-:Y:S05]  /*6a70*/  BSYNC.RECONVERGENT B0 ;  /* 0x0000000000007941 */ /* 0x000fea0003800200 */
.L_x_5589:
[----:B------:R-:W-:Y:S01]  /*6a80*/  UMOV UR10, 0xffffffff ;  /* 0xffffffff000a7882 */ /* 0x000fe20000000000 */
[----:B------:R-:W-:Y:S02]  /*6a90*/  ISETP.GT.U32.AND P3, PT, R220, 0xf, PT ;  /* 0x0000000fdc00780c */ /* 0x000fe40003f64070 */
[----:B------:R-:W-:Y:S11]  /*6aa0*/  BRA.DIV UR10, `(.L_x_5591) ;  /* 0x0000006a0a3c7947 */ /* 0x000ff6000b800000 */
[----:B0-----:R0:W0:Y:S04]  /*6ab0*/  SHFL.DOWN PT, R133, R245, 0x10, 0x1f ;  /* 0x0a001f00f5857f89 */ /* 0x00102800000e0000 */
[----:B------:R0:W0:Y:S04]  /*6ac0*/  SHFL.DOWN PT, R134, R246, 0x10, 0x1f ;  /* 0x0a001f00f6867f89 */ /* 0x00002800000e0000 */
[----:B------:R0:W0:Y:S04]  /*6ad0*/  SHFL.DOWN PT, R161, R247, 0x10, 0x1f ;  /* 0x0a001f00f7a17f89 */ /* 0x00002800000e0000 */
[----:B------:R0:W0:Y:S02]  /*6ae0*/  SHFL.DOWN PT, R135, R248, 0x10, 0x1f ;  /* 0x0a001f00f8877f89 */ /* 0x00002400000e0000 */
.L_x_5741:
        /* <DEDUP_REMOVED lines=13> */
.L_x_5593:
[----:B------:R-:W-:Y:S05]  /*6bc0*/  BSYNC.RECONVERGENT B0 ;  /* 0x0000000000007941 */ /* 0x000fea0003800200 */
.L_x_5592:
        /* <DEDUP_REMOVED lines=25> */
.L_x_5755:
        /* <DEDUP_REMOVED lines=13> */
.L_x_5596:
[----:B------:R-:W-:Y:S05]  /*6e30*/  BSYNC.RECONVERGENT B0 ;  /* 0x0000000000007941 */ /* 0x000fea0003800200 */
.L_x_5595:
        /* <DEDUP_REMOVED lines=38> */
.L_x_5578:
        /* <DEDUP_REMOVED lines=686> */
.L_x_5598:
[----:B------:R-:W-:Y:S05]  /*9b80*/  BSYNC.RECONVERGENT B0 ;  /* 0x0000000000007941 */ /* 0x000fea0003800200 */
.L_x_5597:
[----:B--2---:R0:W2:Y:S01]  /*9b90*/  LDS R39, [R226+0xc800] ;  /* 0x00c80000e2277984 */ /* 0x0040a20000000800 */
[----:B------:R-:W-:Y:S04]  /*9ba0*/  BSSY.RECONVERGENT B0, `(.L_x_5599) ;  /* 0x0000004000007945 */ /* 0x000fe80003800200 */
[----:B------:R-:W-:Y:S05]  /*9bb0*/  @!P3 BRA `(.L_x_5600) ;  /* 0x000000000008b947 */ /* 0x000fea0003800000 */
[----:B------:R3:W-:Y:S04]  /*9bc0*/  REDG.E.ADD.F32.FTZ.RN.STRONG.GPU desc[UR28][R2.64+0x200], R229 ;  /* 0x000200e5020079a6 */ /* 0x0007e8000c12f31c */
[----:B--2---:R3:W-:Y:S02]  /*9bd0*/  REDG.E.ADD.F32.FTZ.RN.STRONG.GPU desc[UR28][R6.64+0x200], R39 ;  /* 0x00020027060079a6 */ /* 0x0047e4000c12f31c */
.L_x_5600:
[----:B------:R-:W-:Y:S05]  /*9be0*/  BSYNC.RECONVERGENT B0 ;  /* 0x0000000000007941 */ /* 0x000fea0003800200 */
.L_x_5599:
[----:B--23--:R2:W3:Y:S01]  /*9bf0*/  LDS R39, [R224+0xca00] ;  /* 0x00ca0000e0277984 */ /* 0x00c4e20000000800 */
[----:B------:R-:W-:Y:S04]  /*9c00*/  BSSY.RECONVERGENT B0, `(.L_x_5601) ;  /* 0x0000004000007945 */ /* 0x000fe80003800200 */
[----:B------:R-:W-:Y:S05]  /*9c10*/  @!P4 BRA `(.L_x_5602) ;  /* 0x000000000008c947 */ /* 0x000fea0003800000 */
[----:B------:R4:W-:Y:S04]  /*9c20*/  REDG.E.ADD.F32.FTZ.RN.STRONG.GPU desc[UR28][R2.64+0x400], R227 ;  /* 0x000400e3020079a6 */ /* 0x0009e8000c12f31c */
[----:B---3--:R4:W-:Y:S02]  /*9c30*/  REDG.E.ADD.F32.FTZ.RN.STRONG.GPU desc[UR28][R6.64+0x400], R39 ;  /* 0x00040027060079a6 */ /* 0x0089e4000c12f31c */
.L_x_5602:
[----:B------:R-:W-:Y:S05]  /*9c40*/  BSYNC.RECONVERGENT B0 ;  /* 0x0000000000007941 */ /* 0x000fea0003800200 */
.L_x_5601:
[----:B---34-:R3:W4:Y:S01]  /*9c50*/  LDS R39, [R220+0xcc00] ;  /* 0x00cc0000dc277984 */ /* 0x0187220000000800 */
[----:B------:R-:W-:Y:S04]  /*9c60*/  BSSY.RECONVERGENT B0, `(.L_x_5603) ;  /* 0x0000004000007945 */ /* 0x000fe80003800200 */
[----:B------:R-:W-:Y:S05]  /*9c70*/  @!P5 BRA `(.L_x_5604) ;  /* 0x000000000008d947 */ /* 0x000fea0003800000 */
[----:B------:R0:W-:Y:S04]  /*9c80*/  REDG.E.ADD.F32.FTZ.RN.STRONG.GPU desc[UR28][R2.64+0x600], R225 ;  /* 0x000600e1020079a6 */ /* 0x0001e8000c12f31c */
[----:B----4-:R0:W-:Y:S02]  /*9c90*/  REDG.E.ADD.F32.FTZ.RN.STRONG.GPU desc[UR28][R6.64+0x600], R39 ;  /* 0x00060027060079a6 */ /* 0x0101e4000c12f31c */
.L_x_5604:
[----:B------:R-:W-:Y:S05]  /*9ca0*/  BSYNC.RECONVERGENT B0 ;  /* 0x0000000000007941 */ /* 0x000fea0003800200 */
.L_x_5603:
        /* <DEDUP_REMOVED lines=9> */
.L_x_5606:
[----:B------:R-:W-:Y:S05]  /*9d40*/  BSYNC.RECONVERGENT B0 ;  /* 0x0000000000007941 */ /* 0x000fea0003800200 */
.L_x_5605:
[----:B0---4-:R0:W4:Y:S01]  /*9d50*/  LDS R39, [R190+0xd000] ;  /* 0x00d00000be277984 */ /* 0x0111220000000800 */
[----:B------:R-:W-:Y:S04]  /*9d60*/  BSSY.RECONVERGENT B0, `(.L_x_5607) ;  /* 0x0000004000007945 */ /* 0x000fe80003800200 */
[----:B------:R-:W-:Y:S05]  /*9d70*/  @!P3 BRA `(.L_x_5608) ;  /* 0x000000000008b947 */ /* 0x000fea0003800000 */
[----:B------:R0:W-:Y:S04]  /*9d80*/  REDG.E.ADD.F32.FTZ.RN.STRONG.GPU desc[UR28][R2.64+0xa00], R191 ;  /* 0x000a00bf020079a6 */ /* 0x0001e8000c12f31c */
[----:B----4-:R0:W-:Y:S02]  /*9d90*/  REDG.E.ADD.F32.FTZ.RN.STRONG.GPU desc[UR28][R6.64+0xa00], R39 ;  /* 0x000a0027060079a6 */ /* 0x0101e4000c12f31c */
.L_x_5608:
[----:B------:R-:W-:Y:S05]  /*9da0*/  BSYNC.RECONVERGENT B0 ;  /* 0x0000000000007941 */ /* 0x000fea0003800200 */
.L_x_5607:
[----:B0---4-:R0:W4:Y:S01]  /*9db0*/  LDS R39, [R188+0xd200] ;  /* 0x00d20000bc277984 */ /* 0x0111220000000800 */
[----:B------:R-:W-:Y:S04]  /*9dc0*/  BSSY.RECONVERGENT B0, `(.L_x_5609) ;  /* 0x0000004000007945 */ /* 0x000fe80003800200 */
[----:B------:R-:W-:Y:S05]  /*9dd0*/  @!P4 BRA `(.L_x_5610) ;  /* 0x000000000008c947 */ /* 0x000fea0003800000 */
[----:B------:R0:W-:Y:S04]  /*9de0*/  REDG.E.ADD.F32.FTZ.RN.STRONG.GPU desc[UR28][R2.64+0xc00], R189 ;  /* 0x000c00bd020079a6 */ /* 0x0001e8000c12f31c */
[----:B----4-:R0:W-:Y:S02]  /*9df0*/  REDG.E.ADD.F32.FTZ.RN.STRONG.GPU desc[UR28][R6.64+0xc00], R39 ;  /* 0x000c0027060079a6 */ /* 0x0101e4000c12f31c */
.L_x_5610:
[----:B------:R-:W-:Y:S05]  /*9e00*/  BSYNC.RECONVERGENT B0 ;  /* 0x0000000000007941 */ /* 0x000fea0003800200 */
.L_x_5609:
[----:B0---4-:R0:W4:Y:S01]  /*9e10*/  LDS R39, [R186+0xd400] ;  /* 0x00d40000ba277984 */ /* 0x0111220000000800 */
[----:B------:R-:W-:Y:S04]  /*9e20*/  BSSY.RECONVERGENT B0, `(.L_x_5611) ;  /* 0x0000004000007945 */ /* 0x000fe80003800200 */
[----:B------:R-:W-:Y:S05]  /*9e30*/  @!P5 BRA `(.L_x_5612) ;  /* 0x000000000008d947 */ /* 0x000fea0003800000 */
[----:B------:R0:W-:Y:S04]  /*9e40*/  REDG.E.ADD.F32.FTZ.RN.STRONG.GPU desc[UR28][R2.64+0xe00], R187 ;  /* 0x000e00bb020079a6 */ /* 0x0001e8000c12f31c */
[----:B----4-:R0:W-:Y:S02]  /*9e50*/  REDG.E.ADD.F32.FTZ.RN.STRONG.GPU desc[UR28][R6.64+0xe00], R39 ;  /* 0x000e0027060079a6 */ /* 0x0101e4000c12f31c */
.L_x_5612:
[----:B------:R-:W-:Y:S05]  /*9e60*/  BSYNC.RECONVERGENT B0 ;  /* 0x0000000000007941 */ /* 0x000fea0003800200 */
.L_x_5611:
        /* <DEDUP_REMOVED lines=9> */
.L_x_5614:
[----:B------:R-:W-:Y:S05]  /*9f00*/  BSYNC.RECONVERGENT B0 ;  /* 0x0000000000007941 */ /* 0x000fea0003800200 */
.L_x_5613:
[----:B0---4-:R0:W4:Y:S01]  /*9f10*/  LDS R39, [R182+0xd800] ;  /* 0x00d80000b6277984 */ /* 0x0111220000000800 */
[----:B------:R-:W-:Y:S04]  /*9f20*/  BSSY.RECONVERGENT B0, `(.L_x_5615) ;  /* 0x0000004000007945 */ /* 0x000fe80003800200 */
[----:B------:R-:W-:Y:S05]  /*9f30*/  @!P3 BRA `(.L_x_5616) ;  /* 0x000000000008b947 */ /* 0x000fea0003800000 */
[----:B------:R0:W-:Y:S04]  /*9f40*/  REDG.E.ADD.F32.FTZ.RN.STRONG.GPU desc[UR28][R2.64+0x1200], R183 ;  /* 0x001200b7020079a6 */ /* 0x0001e8000c12f31c */
[----:B----4-:R0:W-:Y:S02]  /*9f50*/  REDG.E.ADD.F32.FTZ.RN.STRONG.GPU desc[UR28][R6.64+0x1200], R39 ;  /* 0x00120027060079a6 */ /* 0x0101e4000c12f31c */
.L_x_5616:
[----:B------:R-:W-:Y:S05]  /*9f60*/  BSYNC.RECONVERGENT B0 ;  /* 0x0000000000007941 */ /* 0x000fea0003800200 */
.L_x_5615:
[----:B0---4-:R0:W4:Y:S01]  /*9f70*/  LDS R39, [R180+0xda00] ;  /* 0x00da0000b4277984 */ /* 0x0111220000000800 */
[----:B------:R-:W-:Y:S04]  /*9f80*/  BSSY.RECONVERGENT B0, `(.L_x_5617) ;  /* 0x0000004000007945 */ /* 0x000fe80003800200 */
[----:B------:R-:W-:Y:S05]  /*9f90*/  @!P4 BRA `(.L_x_5618) ;  /* 0x000000000008c947 */ /* 0x000fea0003800000 */
[----:B------:R0:W-:Y:S04]  /*9fa0*/  REDG.E.ADD.F32.FTZ.RN.STRONG.GPU desc[UR28][R2.64+0x1400], R181 ;  /* 0x001400b5020079a6 */ /* 0x0001e8000c12f31c */
[----:B----4-:R0:W-:Y:S02]  /*9fb0*/  REDG.E.ADD.F32.FTZ.RN.STRONG.GPU desc[UR28][R6.64+0x1400], R39 ;  /* 0x00140027060079a6 */ /* 0x0101e4000c12f31c */
.L_x_5618:
[----:B------:R-:W-:Y:S05]  /*9fc0*/  BSYNC.RECONVERGENT B0 ;  /* 0x0000000000007941 */ /* 0x000fea0003800200 */
.L_x_5617:
[----:B0---4-:R0:W4:Y:S01]  /*9fd0*/  LDS R39, [R168+0xdc00] ;  /* 0x00dc0000a8277984 */ /* 0x0111220000000800 */
[----:B------:R-:W-:Y:S04]  /*9fe0*/  BSSY.RECONVERGENT B0, `(.L_x_5619) ;  /* 0x0000004000007945 */ /* 0x000fe80003800200 */
[----:B------:R-:W-:Y:S05]  /*9ff0*/  @!P5 BRA `(.L_x_5620) ;  /* 0x000000000008d947 */ /* 0x000fea0003800000 */
[----:B------:R0:W-:Y:S04]  /*a000*/  REDG.E.ADD.F32.FTZ.RN.STRONG.GPU desc[UR28][R2.64+0x1600], R169 ;  /* 0x001600a9020079a6 */ /* 0x0001e8000c12f31c */
[----:B----4-:R0:W-:Y:S02]  /*a010*/  REDG.E.ADD.F32.FTZ.RN.STRONG.GPU desc[UR28][R6.64+0x1600], R39 ;  /* 0x00160027060079a6 */ /* 0x0101e4000c12f31c */
.L_x_5620:
[----:B------:R-:W-:Y:S05]  /*a020*/  BSYNC.RECONVERGENT B0 ;  /* 0x0000000000007941 */ /* 0x000fea0003800200 */
.L_x_5619:
        /* <DEDUP_REMOVED lines=9> */
.L_x_5622:
[----:B------:R-:W-:Y:S05]  /*a0c0*/  BSYNC.RECONVERGENT B0 ;  /* 0x0000000000007941 */ /* 0x000fea0003800200 */
.L_x_5621:
[----:B0---4-:R0:W4:Y:S01]  /*a0d0*/  LDS R39, [R164+0xe000] ;  /* 0x00e00000a4277984 */ /* 0x0111220000000800 */
[----:B------:R-:W-:Y:S04]  /*a0e0*/  BSSY.RECONVERGENT B0, `(.L_x_5623) ;  /* 0x0000004000007945 */ /* 0x000fe80003800200 */
[----:B------:R-:W-:Y:S05]  /*a0f0*/  @!P3 BRA `(.L_x_5624) ;  /* 0x000000000008b947 */ /* 0x000fea0003800000 */
[----:B------:R0:W-:Y:S04]  /*a100*/  REDG.E.ADD.F32.FTZ.RN.STRONG.GPU desc[UR28][R2.64+0x1a00], R165 ;  /* 0x001a00a5020079a6 */ /* 0x0001e8000c12f31c */
[----:B----4-:R0:W-:Y:S02]  /*a110*/  REDG.E.ADD.F32.FTZ.RN.STRONG.GPU desc[UR28][R6.64+0x1a00], R39 ;  /* 0x001a0027060079a6 */ /* 0x0101e4000c12f31c */
.L_x_5624:
[----:B------:R-:W-:Y:S05]  /*a120*/  BSYNC.RECONVERGENT B0 ;  /* 0x0000000000007941 */ /* 0x000fea0003800200 */
.L_x_5623:
[----:B0---4-:R0:W4:Y:S01]  /*a130*/  LDS R39, [R162+0xe200] ;  /* 0x00e20000a2277984 */ /* 0x0111220000000800 */
[----:B------:R-:W-:Y:S04]  /*a140*/  BSSY.RECONVERGENT B0, `(.L_x_5625) ;  /* 0x0000004000007945 */ /* 0x000fe80003800200 */
[----:B------:R-:W-:Y:S05]  /*a150*/  @!P4 BRA `(.L_x_5626) ;  /* 0x000000000008c947 */ /* 0x000fea0003800000 */
[----:B------:R0:W-:Y:S04]  /*a160*/  REDG.E.ADD.F32.FTZ.RN.STRONG.GPU desc[UR28][R2.64+0x1c00], R163 ;  /* 0x001c00a3020079a6 */ /* 0x0001e8000c12f31c */
[----:B----4-:R0:W-:Y:S02]  /*a170*/  REDG.E.ADD.F32.FTZ.RN.STRONG.GPU desc[UR28][R6.64+0x1c00], R39 ;  /* 0x001c0027060079a6 */ /* 0x0101e4000c12f31c */
.L_x_5626:
[----:B------:R-:W-:Y:S05]  /*a180*/  BSYNC.RECONVERGENT B0 ;  /* 0x0000000000007941 */ /* 0x000fea0003800200 */
.L_x_5625:
[----:B0---4-:R0:W4:Y:S01]  /*a190*/  LDS R39, [R160+0xe400] ;  /* 0x00e40000a0277984 */ /* 0x0111220000000800 */
[----:B------:R-:W-:Y:S04]  /*a1a0*/  BSSY.RECONVERGENT B0, `(.L_x_5627) ;  /* 0x0000004000007945 */ /* 0x000fe80003800200 */
[----:B------:R-:W-:Y:S05]  /*a1b0*/  @!P5 BRA `(.L_x_5628) ;  /* 0x000000000008d947 */ /* 0x000fea0003800000 */
[----:B------:R0:W-:Y:S04]  /*a1c0*/  REDG.E.ADD.F32.FTZ.RN.STRONG.GPU desc[UR28][R2.64+0x1e00], R161 ;  /* 0x001e00a1020079a6 */ /* 0x0001e8000c12f31c */
[----:B----4-:R0:W-:Y:S02]  /*a1d0*/  REDG.E.ADD.F32.FTZ.RN.STRONG.GPU desc[UR28][R6.64+0x1e00], R39 ;  /* 0x001e0027060079a6 */ /* 0x0101e4000c12f31c */
.L_x_5628:
[----:B------:R-:W-:Y:S05]  /*a1e0*/  BSYNC.RECONVERGENT B0 ;  /* 0x0000000000007941 */ /* 0x000fea0003800200 */
.L_x_5627:
        /* <DEDUP_REMOVED lines=9> */
.L_x_5630:
[----:B------:R-:W-:Y:S05]  /*a280*/  BSYNC.RECONVERGENT B0 ;  /* 0x0000000000007941 */ /* 0x000fea0003800200 */
.L_x_5629:
[----:B0---4-:R0:W4:Y:S01]  /*a290*/  LDS R39, [R156+0xe800] ;  /* 0x00e800009c277984 */ /* 0x0111220000000800 */
[----:B------:R-:W-:Y:S04]  /*a2a0*/  BSSY.RECONVERGENT B0, `(.L_x_5631) ;  /* 0x0000004000007945 */ /* 0x000fe80003800200 */
[----:B------:R-:W-:Y:S05]  /*a2b0*/  @!P3 BRA `(.L_x_5632) ;  /* 0x000000000008b947 */ /* 0x000fea0003800000 */
[----:B------:R0:W-:Y:S04]  /*a2c0*/  REDG.E.ADD.F32.FTZ.RN.STRONG.GPU desc[UR28][R2.64+0x2200], R157 ;  /* 0x0022009d020079a6 */ /* 0x0001e8000c12f31c */
[----:B----4-:R0:W-:Y:S02]  /*a2d0*/  REDG.E.ADD.F32.FTZ.RN.STRONG.GPU desc[UR28][R6.64+0x2200], R39 ;  /* 0x00220027060079a6 */ /* 0x0101e4000c12f31c */
.L_x_5632:
[----:B------:R-:W-:Y:S05]  /*a2e0*/  BSYNC.RECONVERGENT B0 ;  /* 0x0000000000007941 */ /* 0x000fea0003800200 */
.L_x_5631:
[----:B0---4-:R0:W4:Y:S01]  /*a2f0*/  LDS R39, [R154+0xea00] ;  /* 0x00ea00009a277984 */ /* 0x0111220000000800 */
[----:B------:R-:W-:Y:S04]  /*a300*/  BSSY.RECONVERGENT B0, `(.L_x_5633) ;  /* 0x0000004000007945 */ /* 0x000fe80003800200 */
[----:B------:R-:W-:Y:S05]  /*a310*/  @!P4 BRA `(.L_x_5634) ;  /* 0x000000000008c947 */ /* 0x000fea0003800000 */
[----:B------:R0:W-:Y:S04]  /*a320*/  REDG.E.ADD.F32.FTZ.RN.STRONG.GPU desc[UR28][R2.64+0x2400], R155 ;  /* 0x0024009b020079a6 */ /* 0x0001e8000c12f31c */
[----:B----4-:R0:W-:Y:S02]  /*a330*/  REDG.E.ADD.F32.FTZ.RN.STRONG.GPU desc[UR28][R6.64+0x2400], R39 ;  /* 0x00240027060079a6 */ /* 0x0101e4000c12f31c */
.L_x_5634:
[----:B------:R-:W-:Y:S05]  /*a340*/  BSYNC.RECONVERGENT B0 ;  /* 0x0000000000007941 */ /* 0x000fea0003800200 */
.L_x_5633:
[----:B0---4-:R0:W4:Y:S01]  /*a350*/  LDS R39, [R152+0xec00] ;  /* 0x00ec000098277984 */ /* 0x0111220000000800 */
[----:B------:R-:W-:Y:S04]  /*a360*/  BSSY.RECONVERGENT B0, `(.L_x_5635) ;  /* 0x0000004000007945 */ /* 0x000fe80003800200 */
[----:B------:R-:W-:Y:S05]  /*a370*/  @!P5 BRA `(.L_x_5636) ;  /* 0x000000000008d947 */ /* 0x000fea0003800000 */
[----:B------:R0:W-:Y:S04]  /*a380*/  REDG.E.ADD.F32.FTZ.RN.STRONG.GPU desc[UR28][R2.64+0x2600], R153 ;  /* 0x00260099020079a6 */ /* 0x0001e8000c12f31c */
[----:B----4-:R0:W-:Y:S02]  /*a390*/  REDG.E.ADD.F32.FTZ.RN.STRONG.GPU desc[UR28][R6.64+0x2600], R39 ;  /* 0x00260027060079a6 */ /* 0x0101e4000c12f31c */
.L_x_5636:
[----:B------:R-:W-:Y:S05]  /*a3a0*/  BSYNC.RECONVERGENT B0 ;  /* 0x0000000000007941 */ /* 0x000fea0003800200 */
.L_x_5635:
        /* <DEDUP_REMOVED lines=9> */
.L_x_5638:
[----:B------:R-:W-:Y:S05]  /*a440*/  BSYNC.RECONVERGENT B0 ;  /* 0x0000000000007941 */ /* 0x000fea0003800200 */
.L_x_5637:
[----:B0---4-:R0:W4:Y:S01]  /*a450*/  LDS R39, [R148+0xf000] ;  /* 0x00f0000094277984 */ /* 0x0111220000000800 */
[----:B------:R-:W-:Y:S04]  /*a460*/  BSSY.RECONVERGENT B0, `(.L_x_5639) ;  /* 0x0000004000007945 */ /* 0x000fe80003800200 */
[----:B------:R-:W-:Y:S05]  /*a470*/  @!P3 BRA `(.L_x_5640) ;  /* 0x000000000008b947 */ /* 0x000fea0003800000 */
[----:B------:R0:W-:Y:S04]  /*a480*/  REDG.E.ADD.F32.FTZ.RN.STRONG.GPU desc[UR28][R2.64+0x2a00], R147 ;  /* 0x002a0093020079a6 */ /* 0x0001e8000c12f31c */
[----:B----4-:R0:W-:Y:S02]  /*a490*/  REDG.E.ADD.F32.FTZ.RN.STRONG.GPU desc[UR28][R6.64+0x2a00], R39 ;  /* 0x002a0027060079a6 */ /* 0x0101e4000c12f31c */
.L_x_5640:
[----:B------:R-:W-:Y:S05]  /*a4a0*/  BSYNC.RECONVERGENT B0 ;  /* 0x0000000000007941 */ /* 0x000fea0003800200 */
.L_x_5639:
[----:B0---4-:R0:W4:Y:S01]  /*a4b0*/  LDS R39, [R146+0xf200] ;  /* 0x00f2000092277984 */ /* 0x0111220000000800 */
[----:B------:R-:W-:Y:S04]  /*a4c0*/  BSSY.RECONVERGENT B0, `(.L_x_5641) ;  /* 0x0000004000007945 */ /* 0x000fe80003800200 */
[----:B------:R-:W-:Y:S05]  /*a4d0*/  @!P4 BRA `(.L_x_5642) ;  /* 0x000000000008c947 */ /* 0x000fea0003800000 */
[----:B------:R0:W-:Y:S04]  /*a4e0*/  REDG.E.ADD.F32.FTZ.RN.STRONG.GPU desc[UR28][R2.64+0x2c00], R145 ;  /* 0x002c0091020079a6 */ /* 0x0001e8000c12f31c */
[----:B----4-:R0:W-:Y:S02]  /*a4f0*/  REDG.E.ADD.F32.FTZ.RN.STRONG.GPU desc[UR28][R6.64+0x2c00], R39 ;  /* 0x002c0027060079a6 */ /* 0x0101e4000c12f31c */
.L_x_5642:
[----:B------:R-:W-:Y:S05]  /*a500*/  BSYNC.RECONVERGENT B0 ;  /* 0x0000000000007941 */ /* 0x000fea0003800200 */
.L_x_5641:
[----:B0---4-:R0:W4:Y:S01]  /*a510*/  LDS R39, [R144+0xf400] ;  /* 0x00f4000090277984 */ /* 0x0111220000000800 */
[----:B------:R-:W-:Y:S04]  /*a520*/  BSSY.RECONVERGENT B0, `(.L_x_5643) ;  /* 0x0000004000007945 */ /* 0x000fe80003800200 */
[----:B------:R-:W-:Y:S05]  /*a530*/  @!P5 BRA `(.L_x_5644) ;  /* 0x000000000008d947 */ /* 0x000fea0003800000 */
[----:B------:R0:W-:Y:S04]  /*a540*/  REDG.E.ADD.F32.FTZ.RN.STRONG.GPU desc[UR28][R2.64+0x2e00], R143 ;  /* 0x002e008f020079a6 */ /* 0x0001e8000c12f31c */
[----:B----4-:R0:W-:Y:S02]  /*a550*/  REDG.E.ADD.F32.FTZ.RN.STRONG.GPU desc[UR28][R6.64+0x2e00], R39 ;  /* 0x002e0027060079a6 */ /* 0x0101e4000c12f31c */
.L_x_5644:
[----:B------:R-:W-:Y:S05]  /*a560*/  BSYNC.RECONVERGENT B0 ;  /* 0x0000000000007941 */ /* 0x000fea0003800200 */
.L_x_5643:
        /* <DEDUP_REMOVED lines=9> */
.L_x_5646:
[----:B------:R-:W-:Y:S05]  /*a600*/  BSYNC.RECONVERGENT B0 ;  /* 0x0000000000007941 */ /* 0x000fea0003800200 */
.L_x_5645:
[----:B0---4-:R0:W4:Y:S01]  /*a610*/  LDS R39, [R140+0xf800] ;  /* 0x00f800008c277984 */ /* 0x0111220000000800 */
[----:B------:R-:W-:Y:S04]  /*a620*/  BSSY.RECONVERGENT B0, `(.L_x_5647) ;  /* 0x0000004000007945 */ /* 0x000fe80003800200 */
[----:B------:R-:W-:Y:S05]  /*a630*/  @!P3 BRA `(.L_x_5648) ;  /* 0x000000000008b947 */ /* 0x000fea0003800000 */
[----:B------:R0:W-:Y:S04]  /*a640*/  REDG.E.ADD.F32.FTZ.RN.STRONG.GPU desc[UR28][R2.64+0x3200], R139 ;  /* 0x0032008b020079a6 */ /* 0x0001e8000c12f31c */
[----:B----4-:R0:W-:Y:S02]  /*a650*/  REDG.E.ADD.F32.FTZ.RN.STRONG.GPU desc[UR28][R6.64+0x3200], R39 ;  /* 0x00320027060079a6 */ /* 0x0101e4000c12f31c */
.L_x_5648:
[----:B------:R-:W-:Y:S05]  /*a660*/  BSYNC.RECONVERGENT B0 ;  /* 0x0000000000007941 */ /* 0x000fea0003800200 */
.L_x_5647:
[----:B0---4-:R0:W4:Y:S01]  /*a670*/  LDS R39, [R138+0xfa00] ;  /* 0x00fa00008a277984 */ /* 0x0111220000000800 */
[----:B------:R-:W-:Y:S04]  /*a680*/  BSSY.RECONVERGENT B0, `(.L_x_5649) ;  /* 0x0000004000007945 */ /* 0x000fe80003800200 */
[----:B------:R-:W-:Y:S05]  /*a690*/  @!P4 BRA `(.L_x_5650) ;  /* 0x000000000008c947 */ /* 0x000fea0003800000 */
[----:B------:R0:W-:Y:S04]  /*a6a0*/  REDG.E.ADD.F32.FTZ.RN.STRONG.GPU desc[UR28][R2.64+0x3400], R137 ;  /* 0x00340089020079a6 */ /* 0x0001e8000c12f31c */
[----:B----4-:R0:W-:Y:S02]  /*a6b0*/  REDG.E.ADD.F32.FTZ.RN.STRONG.GPU desc[UR28][R6.64+0x3400], R39 ;  /* 0x00340027060079a6 */ /* 0x0101e4000c12f31c */
.L_x_5650:
[----:B------:R-:W-:Y:S05]  /*a6c0*/  BSYNC.RECONVERGENT B0 ;  /* 0x0000000000007941 */ /* 0x000fea0003800200 */
.L_x_5649:
[----:B0---4-:R0:W4:Y:S01]  /*a6d0*/  LDS R39, [R136+0xfc00] ;  /* 0x00fc000088277984 */ /* 0x0111220000000800 */
[----:B------:R-:W-:Y:S04]  /*a6e0*/  BSSY.RECONVERGENT B0, `(.L_x_5651) ;  /* 0x0000004000007945 */ /* 0x000fe80003800200 */
[----:B------:R-:W-:Y:S05]  /*a6f0*/  @!P5 BRA `(.L_x_5652) ;  /* 0x000000000008d947 */ /* 0x000fea0003800000 */
[----:B------:R0:W-:Y:S04]  /*a700*/  REDG.E.ADD.F32.FTZ.RN.STRONG.GPU desc[UR28][R2.64+0x3600], R135 ;  /* 0x00360087020079a6 */ /* 0x0001e8000c12f31c */
[----:B----4-:R0:W-:Y:S02]  /*a710*/  REDG.E.ADD.F32.FTZ.RN.STRONG.GPU desc[UR28][R6.64+0x3600], R39 ;  /* 0x00360027060079a6 */ /* 0x0101e4000c12f31c */
.L_x_5652:
[----:B------:R-:W-:Y:S05]  /*a720*/  BSYNC.RECONVERGENT B0 ;  /* 0x0000000000007941 */ /* 0x000fea0003800200 */
.L_x_5651:
        /* <DEDUP_REMOVED lines=9> */
.L_x_5654:
[----:B------:R-:W-:Y:S05]  /*a7c0*/  BSYNC.RECONVERGENT B0 ;  /* 0x0000000000007941 */ /* 0x000fea0003800200 */
.L_x_5653:
[----:B0---4-:R0:W4:Y:S01]  /*a7d0*/  LDS R39, [R126+0x10000] ;  /* 0x010000007e277984 */ /* 0x0111220000000800 */
[----:B------:R-:W-:Y:S04]  /*a7e0*/  BSSY.RECONVERGENT B0, `(.L_x_5655) ;  /* 0x0000004000007945 */ /* 0x000fe80003800200 */
[----:B------:R-:W-:Y:S05]  /*a7f0*/  @!P3 BRA `(.L_x_5656) ;  /* 0x000000000008b947 */ /* 0x000fea0003800000 */
[----:B------:R0:W-:Y:S04]  /*a800*/  REDG.E.ADD.F32.FTZ.RN.STRONG.GPU desc[UR28][R2.64+0x3a00], R131 ;  /* 0x003a0083020079a6 */ /* 0x0001e8000c12f31c */
[----:B----4-:R0:W-:Y:S02]  /*a810*/  REDG.E.ADD.F32.FTZ.RN.STRONG.GPU desc[UR28][R6.64+0x3a00], R39 ;  /* 0x003a0027060079a6 */ /* 0x0101e4000c12f31c */
.L_x_5656:
[----:B------:R-:W-:Y:S05]  /*a820*/  BSYNC.RECONVERGENT B0 ;  /* 0x0000000000007941 */ /* 0x000fea0003800200 */
.L_x_5655:
[----:B0---4-:R0:W4:Y:S01]  /*a830*/  LDS R39, [R124+0x10200] ;  /* 0x010200007c277984 */ /* 0x0111220000000800 */
[----:B------:R-:W-:Y:S04]  /*a840*/  BSSY.RECONVERGENT B0, `(.L_x_5657) ;  /* 0x0000004000007945 */ /* 0x000fe80003800200 */
[----:B------:R-:W-:Y:S05]  /*a850*/  @!P4 BRA `(.L_x_5658) ;  /* 0x000000000008c947 */ /* 0x000fea0003800000 */
[----:B------:R0:W-:Y:S04]  /*a860*/  REDG.E.ADD.F32.FTZ.RN.STRONG.GPU desc[UR28][R2.64+0x3c00], R125 ;  /* 0x003c007d020079a6 */ /* 0x0001e8000c12f31c */
[----:B----4-:R0:W-:Y:S02]  /*a870*/  REDG.E.ADD.F32.FTZ.RN.STRONG.GPU desc[UR28][R6.64+0x3c00], R39 ;  /* 0x003c0027060079a6 */ /* 0x0101e4000c12f31c */
.L_x_5658:
[----:B------:R-:W-:Y:S05]  /*a880*/  BSYNC.RECONVERGENT B0 ;  /* 0x0000000000007941 */ /* 0x000fea0003800200 */
.L_x_5657:
[----:B0---4-:R0:W4:Y:S01]  /*a890*/  LDS R39, [R122+0x10400] ;  /* 0x010400007a277984 */ /* 0x0111220000000800 */
[----:B------:R-:W-:Y:S04]  /*a8a0*/  BSSY.RECONVERGENT B0, `(.L_x_5659) ;  /* 0x0000004000007945 */ /* 0x000fe80003800200 */
[----:B------:R-:W-:Y:S05]  /*a8b0*/  @!P5 BRA `(.L_x_5660) ;  /* 0x000000000008d947 */ /* 0x000fea0003800000 */
[----:B------:R0:W-:Y:S04]  /*a8c0*/  REDG.E.ADD.F32.FTZ.RN.STRONG.GPU desc[UR28][R2.64+0x3e00], R123 ;  /* 0x003e007b020079a6 */ /* 0x0001e8000c12f31c */
[----:B----4-:R0:W-:Y:S02]  /*a8d0*/  REDG.E.ADD.F32.FTZ.RN.STRONG.GPU desc[UR28][R6.64+0x3e00], R39 ;  /* 0x003e0027060079a6 */ /* 0x0101e4000c12f31c */
.L_x_5660:
[----:B------:R-:W-:Y:S05]  /*a8e0*/  BSYNC.RECONVERGENT B0 ;  /* 0x0000000000007941 */ /* 0x000fea0003800200 */
.L_x_5659:
        /* <DEDUP_REMOVED lines=110> */
.L_x_5662:
[----:B------:R-:W-:Y:S05]  /*afd0*/  BSYNC.RECONVERGENT B0 ;  /* 0x0000000000007941 */ /* 0x000fea0003800200 */
.L_x_5661:
[----:B------:R-:W-:-:S04]  /*afe0*/  UIADD3 UR8, UPT, UPT, UR8, 0x1, URZ ;  /* 0x0000000108087890 */ /* 0x000fc8000fffe0ff */
[----:B------:R-:W-:-:S09]  /*aff0*/  UISETP.GE.AND UP0, UPT, UR8, UR45, UPT ;  /* 0x0000002d0800728c */ /* 0x000fd2000bf06270 */
[----:B------:R-:W-:Y:S05]  /*b000*/  BRA.U !UP0, `(.L_x_5663) ;  /* 0xffffff79086c7547 */ /* 0x000fea000b83ffff */
.L_x_5567:
[----:B------:R-:W4:Y:S01]  /*b010*/  LDL.LU R6, [R1+0x4] ;  /* 0x0000040001067983 */ /* 0x000f220000300800 */
[----:B------:R-:W5:Y:S01]  /*b020*/  S2UR UR38, SR_CTAID.X ;  /* 0x00000000002679c3 */ /* 0x000f620000002500 */
[----:B------:R-:W5:Y:S07]  /*b030*/  LDCU.64 UR32, c[0x0][0x4f8] ;  /* 0x00009f00ff2077ac */ /* 0x000f6e0008000a00 */
[----:B------:R-:W-:Y:S01]  /*b040*/  BAR.SYNC.DEFER_BLOCKING 0x0 ;  /* 0x0000000000007b1d */ /* 0x000fe20000010000 */
[----:B------:R-:W-:-:S02]  /*b050*/  UIADD3 UR30, UPT, UPT, UR19, -0x1, URZ ;  /* 0xffffffff131e7890 */ /* 0x000fc4000fffe0ff */
[----:B------:R-:W-:-:S05]  /*b060*/  UIADD3 UR24, UP1, UPT, UR24, -0x4000, URZ ;  /* 0xffffc00018187890 */ /* 0x000fca000ff3e0ff */
[----:B------:R-:W0:Y:S01]  /*b070*/  S2UR UR10, SR_CTAID.Y ;  /* 0x00000000000a79c3 */ /* 0x000e220000002600 */
[----:B------:R-:W0:Y:S01]  /*b080*/  LDCU.64 UR34, c[0x0][0x500] ;  /* 0x0000a000ff2277ac */ /* 0x000e220008000a00 */
[----:B-1----:R-:W1:Y:S01]  /*b090*/  S2R R0, SR_TID.X ;  /* 0x0000000000007919 */ /* 0x002e620000002100 */
[----:B------:R-:W2:Y:S01]  /*b0a0*/  LDCU.64 UR36, c[0x0][0x550] ;  /* 0x0000aa00ff2477ac */ /* 0x000ea20008000a00 */
[----:B------:R-:W-:Y:S01]  /*b0b0*/  USHF.L.U32 UR8, UR30, 0xb, URZ ;  /* 0x0000000b1e087899 */ /* 0x000fe200080006ff */
[----:B------:R-:W-:Y:S01]  /*b0c0*/  UMOV UR9, URZ ;  /* 0x000000ff00097c82 */ /* 0x000fe20008000000 */
[----:B------:R-:W-:Y:S02]  /*b0d0*/  UIADD3 UR14, UP2, UPT, UR14, -0x2000, URZ ;  /* 0xffffe0000e0e7890 */ /* 0x000fe4000ff5e0ff */
[----:B------:R-:W-:Y:S02]  /*b0e0*/  UIADD3 UR21, UP3, UPT, UR21, -0x2000, URZ ;  /* 0xffffe00015157890 */ /* 0x000fe4000ff7e0ff */
[----:B-----5:R-:W-:Y:S01]  /*b0f0*/  UIMAD.WIDE.U32 UR26, UR38, UR32, UR8 ;  /* 0x00000020261a72a5 */ /* 0x020fe2000f8e0008 */
[----:B------:R-:W-:Y:S01]  /*b100*/  STS.128 [R238], R80 ;  /* 0x00000050ee007388 */ /* 0x000fe20000000c00 */
[----:B------:R-:W-:-:S02]  /*b110*/  UIADD3 UR20, UP4, UPT, UR20, -0x2000, URZ ;  /* 0xffffe00014147890 */ /* 0x000fc4000ff9e0ff */
[----:B------:R-:W-:Y:S01]  /*b120*/  UIMAD UR27, UR38, UR33, UR27 ;  /* 0x00000021261b72a4 */ /* 0x000fe2000f8e021b */
[----:B------:R-:W-:Y:S01]  /*b130*/  STS.128 [R238+0x10], R76 ;  /* 0x0000104cee007388 */ /* 0x000fe20000000c00 */
[----:B------:R-:W5:Y:S03]  /*b140*/  LDCU.64 UR32, c[0x0][0x520] ;  /* 0x0000a400ff2077ac */ /* 0x000f660008000a00 */
[----:B------:R-:W-:Y:S01]  /*b150*/  STS.128 [R238+0x20], R72 ;  /* 0x00002048ee007388 */ /* 0x000fe20000000c00 */
[----:B0-----:R-:W-:Y:S02]  /*b160*/  UIMAD UR31, UR10, UR35, URZ ;  /* 0x000000230a1f72a4 */ /* 0x001fe4000f8e02ff */
[----:B------:R-:W-:Y:S01]  /*b170*/  UIMAD.WIDE.U32 UR26, UR10, UR34, UR26 ;  /* 0x000000220a1a72a5 */ /* 0x000fe2000f8e001a */
[----:B------:R-:W-:Y:S01]  /*b180*/  STS.128 [R238+0x30], R68 ;  /* 0x00003044ee007388 */ /* 0x000fe20000000c00 */
[----:B------:R-:W-:-:S03]  /*b190*/  NOP ;  /* 0x0000000000007918 */ /* 0x000fc60000000000 */
[----:B------:R-:W0:Y:S01]  /*b1a0*/  LDS.128 R8, [R239] ;  /* 0x00000000ef087984 */ /* 0x000e220000000c00 */
[----:B------:R-:W-:Y:S01]  /*b1b0*/  UIADD3 UR31, UPT, UPT, UR27, UR31, URZ ;  /* 0x0000001f1b1f7290 */ /* 0x000fe2000fffe0ff */
[C---:B-1----:R-:W-:Y:S01]  /*b1c0*/  SHF.L.U32 R3, R0.reuse, 0x2, RZ ;  /* 0x0000000200037819 */ /* 0x042fe200000006ff */
[----:B--2---:R-:W-:Y:S01]  /*b1d0*/  ULEA UR27, UP0, UR26, UR36, 0x2 ;  /* 0x000000241a1b7291 */ /* 0x004fe2000f8010ff */
[----:B------:R-:W1:Y:S01]  /*b1e0*/  LDS.128 R12, [R239+0x200] ;  /* 0x00020000ef0c7984 */ /* 0x000e620000000c00 */
[----:B------:R-:W-:Y:S01]  /*b1f0*/  LOP3.LUT R0, R0, 0x1f, RZ, 0xc0, !PT ;  /* 0x0000001f00007812 */ /* 0x000fe200078ec0ff */
[----:B------:R-:W2:Y:S01]  /*b200*/  LDCU.64 UR34, c[0x0][0x560] ;  /* 0x0000ac00ff2277ac */ /* 0x000ea20008000a00 */
[----:B------:R-:W-:Y:S01]  /*b210*/  LOP3.LUT R3, R3, 0xf80, RZ, 0xc0, !PT ;  /* 0x00000f8003037812 */ /* 0x000fe200078ec0ff */
[----:B------:R-:W3:Y:S01]  /*b220*/  LDS.128 R16, [R239+0x400] ;  /* 0x00040000ef107984 */ /* 0x000ee20000000c00 */
[----:B------:R-:W-:Y:S01]  /*b230*/  MOV R4, UR27 ;  /* 0x0000001b00047c02 */ /* 0x000fe20008000f00 */
[----:B------:R-:W-:Y:S01]  /*b240*/  ULEA.HI.X UR26, UR26, UR37, UR31, 0x2, UP0 ;  /* 0x000000251a1a7291 */ /* 0x000fe200080f141f */
[----:B------:R-:W-:Y:S01]  /*b250*/  LOP3.LUT R2, R3, R0, RZ, 0xfc, !PT ;  /* 0x0000000003027212 */ /* 0x000fe200078efcff */
[----:B------:R-:W2:Y:S01]  /*b260*/  LDS.128 R20, [R239+0x600] ;  /* 0x00060000ef147984 */ /* 0x000ea20000000c00 */
[----:B------:R-:W-:-:S02]  /*b270*/  UIADD3.X UR25, UPT, UPT, UR25, -0x1, URZ, UP1, !UPT ;  /* 0xffffffff19197890 */ /* 0x000fc40008ffe4ff */
[----:B------:R-:W-:Y:S01]  /*b280*/  UIADD3.X UR13, UPT, UPT, UR13, -0x1, URZ, UP2, !UPT ;  /* 0xffffffff0d0d7890 */ /* 0x000fe200097fe4ff */
[----:B------:R-:W-:Y:S01]  /*b290*/  MOV R5, UR26 ;  /* 0x0000001a00057c02 */ /* 0x000fe20008000f00 */
[----:B------:R-:W-:Y:S02]  /*b2a0*/  UIADD3.X UR12, UPT, UPT, UR12, -0x1, URZ, UP3, !UPT ;  /* 0xffffffff0c0c7890 */ /* 0x000fe40009ffe4ff */
[----:B------:R-:W-:Y:S01]  /*b2b0*/  UIADD3.X UR11, UPT, UPT, UR11, -0x1, URZ, UP4, !UPT ;  /* 0xffffffff0b0b7890 */ /* 0x000fe2000a7fe4ff */
[----:B------:R-:W-:Y:S01]  /*b2c0*/  IMAD.WIDE.U32 R4, R2, 0x10, R4 ;  /* 0x0000001002047825 */ /* 0x000fe200078e0004 */
[----:B------:R-:W5:Y:S04]  /*b2d0*/  LDCU.64 UR26, c[0x0][0x518] ;  /* 0x0000a300ff1a77ac */ /* 0x000f680008000a00 */
[----:B0-----:R-:W-:Y:S01]  /*b2e0*/  STG.E.128 desc[UR28][R4.64], R8 ;  /* 0x0000000804007986 */ /* 0x001fe2000c101d1c */
[----:B-----5:R-:W-:-:S02]  /*b2f0*/  UIMAD.WIDE.U32 UR8, UR38, UR26, UR8 ;  /* 0x0000001a260872a5 */ /* 0x020fc4000f8e0008 */
[----:B------:R-:W-:Y:S01]  /*b300*/  UIMAD UR26, UR10, UR33, URZ ;  /* 0x000000210a1a72a4 */ /* 0x000fe2000f8e02ff */
[----:B-1----:R-:W-:Y:S01]  /*b310*/  STG.E.128 desc[UR28][R4.64+0x200], R12 ;  /* 0x0002000c04007986 */ /* 0x002fe2000c101d1c */
[----:B------:R-:W-:-:S03]  /*b320*/  UIMAD UR9, UR38, UR27, UR9 ;  /* 0x0000001b260972a4 */ /* 0x000fc6000f8e0209 */
[----:B---3--:R-:W-:Y:S01]  /*b330*/  STG.E.128 desc[UR28][R4.64+0x400], R16 ;  /* 0x0004001004007986 */ /* 0x008fe2000c101d1c */
[----:B------:R-:W-:-:S03]  /*b340*/  UIMAD.WIDE.U32 UR8, UR10, UR32, UR8 ;  /* 0x000000200a0872a5 */ /* 0x000fc6000f8e0008 */
[----:B--2---:R0:W-:Y:S01]  /*b350*/  STG.E.128 desc[UR28][R4.64+0x600], R20 ;  /* 0x0006001404007986 */ /* 0x0041e2000c101d1c */
        /* <DEDUP_REMOVED lines=17> */
[----:B------:R-:W5:Y:S01]  /*b470*/  LDS.128 R20, [R239+0x600] ;  /* 0x00060000ef147984 */ /* 0x000f620000000c00 */
[----:B----4-:R-:W-:-:S04]  /*b480*/  FADD.FTZ R6, R6, R96 ;  /* 0x0000006006067221 */ /* 0x010fc80000010000 */
        /* <DEDUP_REMOVED lines=15> */
[----:B-----5:R0:W-:Y:S03]  /*b580*/  STG.E.128 desc[UR28][R4.64+0x600], R20 ;  /* 0x0006001404007986 */ /* 0x0201e6000c101d1c */
[----:B------:R-:W-:-:S04]  /*b590*/  FADD.FTZ R91, R90, R91 ;  /* 0x0000005b5a5b7221 */ /* 0x000fc80000010000 */
[----:B------:R-:W-:-:S04]  /*b5a0*/  FADD.FTZ R84, R91, R84 ;  /* 0x000000545b547221 */ /* 0x000fc80000010000 */
[----:B------:R-:W-:-:S04]  /*b5b0*/  FADD.FTZ R85, R84, R85 ;  /* 0x0000005554557221 */ /* 0x000fc80000010000 */
[----:B------:R-:W-:-:S04]  /*b5c0*/  FADD.FTZ R86, R85, R86 ;  /* 0x0000005655567221 */ /* 0x000fc80000010000 */
[----:B0-----:R-:W-:-:S05]  /*b5d0*/  FADD.FTZ R4, R86, R87 ;  /* 0x0000005756047221 */ /* 0x001fca0000010000 */
[----:B------:R0:W-:Y:S01]  /*b5e0*/  STL [R1+0x4], R4 ;  /* 0x0000040401007387 */ /* 0x0001e20000100800 */
[----:B------:R-:W-:Y:S05]  /*b5f0*/  BRA.U UP0, `(.L_x_5664) ;  /* 0xffffff5500487547 */ /* 0x000fea000b83ffff */
.L_x_5565:
        /* <DEDUP_REMOVED lines=45> */
.L_x_5666:
[----:B------:R-:W-:Y:S05]  /*b8d0*/  BSYNC.RECONVERGENT B0 ;  /* 0x0000000000007941 */ /* 0x000fea0003800200 */
.L_x_5665:
        /* <DEDUP_REMOVED lines=43> */
.L_x_5668:
[----:B------:R-:W-:Y:S05]  /*bb90*/  BSYNC.RECONVERGENT B0 ;  /* 0x0000000000007941 */ /* 0x000fea0003800200 */
.L_x_5667:
        /* <DEDUP_REMOVED lines=11> */
.L_x_5669:
        /* <DEDUP_REMOVED lines=19> */
.L_x_5572:
[----:B------:R-:W-:Y:S01]  /*bd80*/  MOV R246, R172 ;  /* 0x000000ac00f67202 */ /* 0x000fe20000000f00 */
[----:B------:R-:W-:Y:S01]  /*bd90*/  HFMA2 R133, -RZ, RZ, 0, 5.9604644775390625e-08 ;  /* 0x00000001ff857431 */ /* 0x000fe200000001ff */
[----:B------:R-:W-:Y:S02]  /*bda0*/  MOV R132, RZ ;  /* 0x000000ff00847202 */ /* 0x000fe40000000f00 */
[----:B------:R-:W-:-:S07]  /*bdb0*/  MOV R135, 0xffffffff ;  /* 0xffffffff00877802 */ /* 0x000fce0000000f00 */
[----:B01---5:R-:W-:Y:S05]  /*bdc0*/  WARPSYNC.COLLECTIVE R135, `(.L_x_5670) ;  /* 0x0000000087087348 */ /* 0x023fea0003c00000 */
[----:B------:R2:W3:Y:S02]  /*bdd0*/  SHFL.UP P6, R248, R246, R133, R132 ;  /* 0x04000085f6f87389 */ /* 0x0004e400000c0084 */
[----:B0123-5:R-:W-:Y:S05]  /*bde0*/  ENDCOLLECTIVE ;  /* 0x000000000000791b */ /* 0x02ffea0003800000 */
.L_x_5670:
[----:B------:R-:W-:Y:S02]  /*bdf0*/  MOV R246, R235 ;  /* 0x000000eb00f67202 */ /* 0x000fe40000000f00 */
[----:B------:R-:W-:-:S07]  /*be00*/  MOV R134, R248 ;  /* 0x000000f800867202 */ /* 0x000fce0000000f00 */
[----:B------:R-:W-:Y:S05]  /*be10*/  WARPSYNC.COLLECTIVE R135, `(.L_x_5671) ;  /* 0x0000000087087348 */ /* 0x000fea0003c00000 */
[----:B------:R0:W1:Y:S02]  /*be20*/  SHFL.UP P6, R248, R246, R133, R132 ;  /* 0x04000085f6f87389 */ /* 0x00006400000c0084 */
[----:B01----:R-:W-:Y:S05]  /*be30*/  ENDCOLLECTIVE ;  /* 0x000000000000791b */ /* 0x003fea0003800000 */
.L_x_5671:
[----:B------:R-:W-:Y:S02]  /*be40*/  MOV R246, R236 ;  /* 0x000000ec00f67202 */ /* 0x000fe40000000f00 */
[----:B------:R-:W-:-:S07]  /*be50*/  MOV R233, R248 ;  /* 0x000000f800e97202 */ /* 0x000fce0000000f00 */
[----:B------:R-:W-:Y:S05]  /*be60*/  WARPSYNC.COLLECTIVE R135, `(.L_x_5672) ;  /* 0x0000000087087348 */ /* 0x000fea0003c00000 */
[----:B------:R0:W1:Y:S02]  /*be70*/  SHFL.UP P6, R248, R246, R133, R132 ;  /* 0x04000085f6f87389 */ /* 0x00006400000c0084 */
[----:B01----:R-:W-:Y:S05]  /*be80*/  ENDCOLLECTIVE ;  /* 0x000000000000791b */ /* 0x003fea0003800000 */
.L_x_5672:
[----:B------:R-:W-:Y:S02]  /*be90*/  MOV R246, R245 ;  /* 0x000000f500f67202 */ /* 0x000fe40000000f00 */
[----:B------:R-:W-:-:S07]  /*bea0*/  MOV R247, R248 ;  /* 0x000000f800f77202 */ /* 0x000fce0000000f00 */
[----:B------:R-:W-:Y:S05]  /*beb0*/  WARPSYNC.COLLECTIVE R135, `(.L_x_5673) ;  /* 0x0000000087087348 */ /* 0x000fea0003c00000 */
[----:B------:R0:W1:Y:S02]  /*bec0*/  SHFL.UP P6, R248, R246, R133, R132 ;  /* 0x04000085f6f87389 */ /* 0x00006400000c0084 */
[----:B01----:R-:W-:Y:S05]  /*bed0*/  ENDCOLLECTIVE ;  /* 0x000000000000791b */ /* 0x003fea0003800000 */
.L_x_5673:
        /* <DEDUP_REMOVED lines=17> */
.L_x_5674:
[----:B------:R-:W-:Y:S02]  /*bff0*/  MOV R246, R235 ;  /* 0x000000eb00f67202 */ /* 0x000fe40000000f00 */
[----:B------:R-:W-:-:S07]  /*c000*/  MOV R134, R248 ;  /* 0x000000f800867202 */ /* 0x000fce0000000f00 */
[----:B------:R-:W-:Y:S05]  /*c010*/  WARPSYNC.COLLECTIVE R135, `(.L_x_5675) ;  /* 0x0000000087087348 */ /* 0x000fea0003c00000 */
[----:B------:R0:W1:Y:S02]  /*c020*/  SHFL.UP P6, R248, R246, R133, R132 ;  /* 0x04000085f6f87389 */ /* 0x00006400000c0084 */
[----:B01----:R-:W-:Y:S05]  /*c030*/  ENDCOLLECTIVE ;  /* 0x000000000000791b */ /* 0x003fea0003800000 */
.L_x_5675:
[----:B------:R-:W-:Y:S02]  /*c040*/  MOV R246, R236 ;  /* 0x000000ec00f67202 */ /* 0x000fe40000000f00 */
[----:B------:R-:W-:-:S07]  /*c050*/  MOV R233, R248 ;  /* 0x000000f800e97202 */ /* 0x000fce0000000f00 */
[----:B------:R-:W-:Y:S05]  /*c060*/  WARPSYNC.COLLECTIVE R135, `(.L_x_5676) ;  /* 0x0000000087087348 */ /* 0x000fea0003c00000 */
[----:B------:R0:W1:Y:S02]  /*c070*/  SHFL.UP P6, R248, R246, R133, R132 ;  /* 0x04000085f6f87389 */ /* 0x00006400000c0084 */
[----:B01----:R-:W-:Y:S05]  /*c080*/  ENDCOLLECTIVE ;  /* 0x000000000000791b */ /* 0x003fea0003800000 */
.L_x_5676:
[----:B------:R-:W-:Y:S02]  /*c090*/  MOV R246, R245 ;  /* 0x000000f500f67202 */ /* 0x000fe40000000f00 */
[----:B------:R-:W-:-:S07]  /*c0a0*/  MOV R247, R248 ;  /* 0x000000f800f77202 */ /* 0x000fce0000000f00 */
[----:B------:R-:W-:Y:S05]  /*c0b0*/  WARPSYNC.COLLECTIVE R135, `(.L_x_5677) ;  /* 0x0000000087087348 */ /* 0x000fea0003c00000 */
[----:B------:R0:W1:Y:S02]  /*c0c0*/  SHFL.UP P6, R248, R246, R133, R132 ;  /* 0x04000085f6f87389 */ /* 0x00006400000c0084 */
[----:B01----:R-:W-:Y:S05]  /*c0d0*/  ENDCOLLECTIVE ;  /* 0x000000000000791b */ /* 0x003fea0003800000 */
.L_x_5677:
        /* <DEDUP_REMOVED lines=17> */
.L_x_5678:
[----:B------:R-:W-:Y:S02]  /*c1f0*/  MOV R246, R235 ;  /* 0x000000eb00f67202 */ /* 0x000fe40000000f00 */
[----:B------:R-:W-:-:S07]  /*c200*/  MOV R134, R248 ;  /* 0x000000f800867202 */ /* 0x000fce0000000f00 */
[----:B------:R-:W-:Y:S05]  /*c210*/  WARPSYNC.COLLECTIVE R135, `(.L_x_5679) ;  /* 0x0000000087087348 */ /* 0x000fea0003c00000 */
[----:B------:R0:W1:Y:S02]  /*c220*/  SHFL.UP P6, R248, R246, R133, R132 ;  /* 0x04000085f6f87389 */ /* 0x00006400000c0084 */
[----:B01----:R-:W-:Y:S05]  /*c230*/  ENDCOLLECTIVE ;  /* 0x000000000000791b */ /* 0x003fea0003800000 */
.L_x_5679:
[----:B------:R-:W-:Y:S02]  /*c240*/  MOV R246, R236 ;  /* 0x000000ec00f67202 */ /* 0x000fe40000000f00 */
[----:B------:R-:W-:-:S07]  /*c250*/  MOV R233, R248 ;  /* 0x000000f800e97202 */ /* 0x000fce0000000f00 */
[----:B------:R-:W-:Y:S05]  /*c260*/  WARPSYNC.COLLECTIVE R135, `(.L_x_5680) ;  /* 0x0000000087087348 */ /* 0x000fea0003c00000 */
[----:B------:R0:W1:Y:S02]  /*c270*/  SHFL.UP P6, R248, R246, R133, R132 ;  /* 0x04000085f6f87389 */ /* 0x00006400000c0084 */
[----:B01----:R-:W-:Y:S05]  /*c280*/  ENDCOLLECTIVE ;  /* 0x000000000000791b */ /* 0x003fea0003800000 */
.L_x_5680:
[----:B------:R-:W-:Y:S02]  /*c290*/  MOV R246, R245 ;  /* 0x000000f500f67202 */ /* 0x000fe40000000f00 */
[----:B------:R-:W-:-:S07]  /*c2a0*/  MOV R247, R248 ;  /* 0x000000f800f77202 */ /* 0x000fce0000000f00 */
[----:B------:R-:W-:Y:S05]  /*c2b0*/  WARPSYNC.COLLECTIVE R135, `(.L_x_5681) ;  /* 0x0000000087087348 */ /* 0x000fea0003c00000 */
[----:B------:R0:W1:Y:S02]  /*c2c0*/  SHFL.UP P6, R248, R246, R133, R132 ;  /* 0x04000085f6f87389 */ /* 0x00006400000c0084 */
[----:B01----:R-:W-:Y:S05]  /*c2d0*/  ENDCOLLECTIVE ;  /* 0x000000000000791b */ /* 0x003fea0003800000 */
.L_x_5681:
        /* <DEDUP_REMOVED lines=17> */
.L_x_5682:
[----:B------:R-:W-:Y:S02]  /*c3f0*/  MOV R246, R235 ;  /* 0x000000eb00f67202 */ /* 0x000fe40000000f00 */
[----:B------:R-:W-:-:S07]  /*c400*/  MOV R134, R248 ;  /* 0x000000f800867202 */ /* 0x000fce0000000f00 */
[----:B------:R-:W-:Y:S05]  /*c410*/  WARPSYNC.COLLECTIVE R135, `(.L_x_5683) ;  /* 0x0000000087087348 */ /* 0x000fea0003c00000 */
[----:B------:R0:W1:Y:S02]  /*c420*/  SHFL.UP P6, R248, R246, R133, R132 ;  /* 0x04000085f6f87389 */ /* 0x00006400000c0084 */
[----:B01----:R-:W-:Y:S05]  /*c430*/  ENDCOLLECTIVE ;  /* 0x000000000000791b */ /* 0x003fea0003800000 */
.L_x_5683:
[----:B------:R-:W-:Y:S02]  /*c440*/  MOV R246, R236 ;  /* 0x000000ec00f67202 */ /* 0x000fe40000000f00 */
[----:B------:R-:W-:-:S07]  /*c450*/  MOV R233, R248 ;  /* 0x000000f800e97202 */ /* 0x000fce0000000f00 */
[----:B------:R-:W-:Y:S05]  /*c460*/  WARPSYNC.COLLECTIVE R135, `(.L_x_5684) ;  /* 0x0000000087087348 */ /* 0x000fea0003c00000 */
[----:B------:R0:W1:Y:S02]  /*c470*/  SHFL.UP P6, R248, R246, R133, R132 ;  /* 0x04000085f6f87389 */ /* 0x00006400000c0084 */
[----:B01----:R-:W-:Y:S05]  /*c480*/  ENDCOLLECTIVE ;  /* 0x000000000000791b */ /* 0x003fea0003800000 */
.L_x_5684:
[----:B------:R-:W-:Y:S02]  /*c490*/  MOV R246, R245 ;  /* 0x000000f500f67202 */ /* 0x000fe40000000f00 */
[----:B------:R-:W-:-:S07]  /*c4a0*/  MOV R247, R248 ;  /* 0x000000f800f77202 */ /* 0x000fce0000000f00 */
[----:B------:R-:W-:Y:S05]  /*c4b0*/  WARPSYNC.COLLECTIVE R135, `(.L_x_5685) ;  /* 0x0000000087087348 */ /* 0x000fea0003c00000 */
[----:B------:R0:W1:Y:S02]  /*c4c0*/  SHFL.UP P6, R248, R246, R133, R132 ;  /* 0x04000085f6f87389 */ /* 0x00006400000c0084 */
[----:B01----:R-:W-:Y:S05]  /*c4d0*/  ENDCOLLECTIVE ;  /* 0x000000000000791b */ /* 0x003fea0003800000 */
.L_x_5685:
        /* <DEDUP_REMOVED lines=17> */
.L_x_5686:
[----:B------:R-:W-:Y:S02]  /*c5f0*/  MOV R246, R235 ;  /* 0x000000eb00f67202 */ /* 0x000fe40000000f00 */
[----:B------:R-:W-:-:S07]  /*c600*/  MOV R134, R248 ;  /* 0x000000f800867202 */ /* 0x000fce0000000f00 */
[----:B------:R-:W-:Y:S05]  /*c610*/  WARPSYNC.COLLECTIVE R135, `(.L_x_5687) ;  /* 0x0000000087087348 */ /* 0x000fea0003c00000 */
[----:B------:R0:W1:Y:S02]  /*c620*/  SHFL.UP P6, R248, R246, R133, R132 ;  /* 0x04000085f6f87389 */ /* 0x00006400000c0084 */
[----:B01----:R-:W-:Y:S05]  /*c630*/  ENDCOLLECTIVE ;  /* 0x000000000000791b */ /* 0x003fea0003800000 */
.L_x_5687:
[----:B------:R-:W-:Y:S02]  /*c640*/  MOV R246, R236 ;  /* 0x000000ec00f67202 */ /* 0x000fe40000000f00 */
[----:B------:R-:W-:-:S07]  /*c650*/  MOV R233, R248 ;  /* 0x000000f800e97202 */ /* 0x000fce0000000f00 */
[----:B------:R-:W-:Y:S05]  /*c660*/  WARPSYNC.COLLECTIVE R135, `(.L_x_5688) ;  /* 0x0000000087087348 */ /* 0x000fea0003c00000 */
[----:B------:R0:W1:Y:S02]  /*c670*/  SHFL.UP P6, R248, R246, R133, R132 ;  /* 0x04000085f6f87389 */ /* 0x00006400000c0084 */
[----:B01----:R-:W-:Y:S05]  /*c680*/  ENDCOLLECTIVE ;  /* 0x000000000000791b */ /* 0x003fea0003800000 */
.L_x_5688:
[----:B------:R-:W-:Y:S02]  /*c690*/  MOV R246, R245 ;  /* 0x000000f500f67202 */ /* 0x000fe40000000f00 */
[----:B------:R-:W-:-:S07]  /*c6a0*/  MOV R247, R248 ;  /* 0x000000f800f77202 */ /* 0x000fce0000000f00 */
[----:B------:R-:W-:Y:S05]  /*c6b0*/  WARPSYNC.COLLECTIVE R135, `(.L_x_5689) ;  /* 0x0000000087087348 */ /* 0x000fea0003c00000 */
[----:B------:R0:W1:Y:S02]  /*c6c0*/  SHFL.UP P6, R248, R246, R133, R132 ;  /* 0x04000085f6f87389 */ /* 0x00006400000c0084 */
[----:B01----:R-:W-:Y:S05]  /*c6d0*/  ENDCOLLECTIVE ;  /* 0x000000000000791b */ /* 0x003fea0003800000 */
.L_x_5689:
[----:B------:R-:W-:Y:S01]  /*c6e0*/  MOV R132, R248 ;  /* 0x000000f800847202 */ /* 0x000fe20000000f00 */
[----:B------:R-:W-:Y:S06]  /*c6f0*/  BRA `(.L_x_5690) ;  /* 0xffffff8400ac7947 */ /* 0x000fec000383ffff */
.L_x_5573:
        /* <DEDUP_REMOVED lines=8> */
.L_x_5692:
[----:B------:R-:W-:Y:S05]  /*c780*/  BSYNC B0 ;  /* 0x0000000000007941 */ /* 0x000fea0003800000 */
.L_x_5691:
[----:B------:R-:W-:Y:S05]  /*c790*/  BRA `(.L_x_5693) ;  /* 0xffffff8400b87947 */ /* 0x000fea000383ffff */
.L_x_5574:
        /* <DEDUP_REMOVED lines=8> */
.L_x_5695:
[----:B------:R-:W-:Y:S05]  /*c820*/  BSYNC B0 ;  /* 0x0000000000007941 */ /* 0x000fea0003800000 */
.L_x_5694:
[----:B------:R-:W-:Y:S05]  /*c830*/  BRA `(.L_x_5696) ;  /* 0xffffff8400987947 */ /* 0x000fea000383ffff */
.L_x_5575:
        /* <DEDUP_REMOVED lines=8> */
.L_x_5698:
[----:B------:R-:W-:Y:S05]  /*c8c0*/  BSYNC B0 ;  /* 0x0000000000007941 */ /* 0x000fea0003800000 */
.L_x_5697:
[----:B------:R-:W-:Y:S05]  /*c8d0*/  BRA `(.L_x_5699) ;  /* 0xffffff8400787947 */ /* 0x000fea000383ffff */
.L_x_5576:
        /* <DEDUP_REMOVED lines=8> */
.L_x_5701:
[----:B------:R-:W-:Y:S05]  /*c960*/  BSYNC B0 ;  /* 0x0000000000007941 */ /* 0x000fea0003800000 */
.L_x_5700:
[----:B------:R-:W-:Y:S05]  /*c970*/  BRA `(.L_x_5702) ;  /* 0xffffff8400587947 */ /* 0x000fea000383ffff */
.L_x_5577:
        /* <DEDUP_REMOVED lines=8> */
.L_x_5704:
[----:B------:R-:W-:Y:S05]  /*ca00*/  BSYNC B0 ;  /* 0x0000000000007941 */ /* 0x000fea0003800000 */
.L_x_5703:
        /* <DEDUP_REMOVED lines=9> */
.L_x_5705:
[----:B------:R-:W-:Y:S02]  /*caa0*/  MOV R246, R236 ;  /* 0x000000ec00f67202 */ /* 0x000fe40000000f00 */
[----:B------:R-:W-:-:S07]  /*cab0*/  MOV R235, R248 ;  /* 0x000000f800eb7202 */ /* 0x000fce0000000f00 */
[----:B------:R-:W-:Y:S05]  /*cac0*/  WARPSYNC.COLLECTIVE R135, `(.L_x_5706) ;  /* 0x0000000087087348 */ /* 0x000fea0003c00000 */
[----:B------:R0:W1:Y:S02]  /*cad0*/  SHFL.UP P6, R248, R246, R133, R132 ;  /* 0x04000085f6f87389 */ /* 0x00006400000c0084 */
[----:B01----:R-:W-:Y:S05]  /*cae0*/  ENDCOLLECTIVE ;  /* 0x000000000000791b */ /* 0x003fea0003800000 */
.L_x_5706:
[----:B------:R-:W-:Y:S02]  /*caf0*/  MOV R246, R245 ;  /* 0x000000f500f67202 */ /* 0x000fe40000000f00 */
[----:B------:R-:W-:-:S07]  /*cb00*/  MOV R236, R248 ;  /* 0x000000f800ec7202 */ /* 0x000fce0000000f00 */
[----:B------:R-:W-:Y:S05]  /*cb10*/  WARPSYNC.COLLECTIVE R135, `(.L_x_5707) ;  /* 0x0000000087087348 */ /* 0x000fea0003c00000 */
[----:B------:R0:W1:Y:S02]  /*cb20*/  SHFL.UP P6, R248, R246, R133, R132 ;  /* 0x04000085f6f87389 */ /* 0x00006400000c0084 */
[----:B01----:R-:W-:Y:S05]  /*cb30*/  ENDCOLLECTIVE ;  /* 0x000000000000791b */ /* 0x003fea0003800000 */
.L_x_5707:
[----:B------:R-:W-:Y:S01]  /*cb40*/  HFMA2 R133, -RZ, RZ, 0, 0 ;  /* 0x00000000ff857431 */ /* 0x000fe200000001ff */
[----:B------:R-:W-:-:S07]  /*cb50*/  MOV R132, 0x1f ;  /* 0x0000001f00847802 */ /* 0x000fce0000000f00 */
[----:B------:R-:W-:Y:S05]  /*cb60*/  WARPSYNC.COLLECTIVE R135, `(.L_x_5708) ;  /* 0x0000000087087348 */ /* 0x000fea0003c00000 */
[----:B------:R0:W1:Y:S02]  /*cb70*/  SHFL.IDX P2, R233, R134, R133, R132 ;  /* 0x0000008586e97389 */ /* 0x0000640000040084 */
[----:B01----:R-:W-:Y:S05]  /*cb80*/  ENDCOLLECTIVE ;  /* 0x000000000000791b */ /* 0x003fea0003800000 */
.L_x_5708:
[----:B------:R-:W-:Y:S02]  /*cb90*/  MOV R245, R248 ;  /* 0x000000f800f57202 */ /* 0x000fe40000000f00 */
[----:B------:R-:W-:Y:S02]  /*cba0*/  MOV R134, R117 ;  /* 0x0000007500867202 */ /* 0x000fe40000000f00 */
[----:B------:R-:W-:-:S07]  /*cbb0*/  MOV R116, R233 ;  /* 0x000000e900747202 */ /* 0x000fce0000000f00 */
[----:B------:R-:W-:Y:S05]  /*cbc0*/  WARPSYNC.COLLECTIVE R135, `(.L_x_5709) ;  /* 0x0000000087087348 */ /* 0x000fea0003c00000 */
[----:B------:R0:W1:Y:S02]  /*cbd0*/  SHFL.IDX P2, R233, R134, R133, R132 ;  /* 0x0000008586e97389 */ /* 0x0000640000040084 */
[----:B01----:R-:W-:Y:S05]  /*cbe0*/  ENDCOLLECTIVE ;  /* 0x000000000000791b */ /* 0x003fea0003800000 */
.L_x_5709:
[----:B------:R-:W-:Y:S02]  /*cbf0*/  MOV R134, R118 ;  /* 0x0000007600867202 */ /* 0x000fe40000000f00 */
[----:B------:R-:W-:-:S07]  /*cc00*/  MOV R117, R233 ;  /* 0x000000e900757202 */ /* 0x000fce0000000f00 */
[----:B------:R-:W-:Y:S05]  /*cc10*/  WARPSYNC.COLLECTIVE R135, `(.L_x_5710) ;  /* 0x0000000087087348 */ /* 0x000fea0003c00000 */
[----:B------:R0:W1:Y:S02]  /*cc20*/  SHFL.IDX P2, R233, R134, R133, R132 ;  /* 0x0000008586e97389 */ /* 0x0000640000040084 */
[----:B01----:R-:W-:Y:S05]  /*cc30*/  ENDCOLLECTIVE ;  /* 0x000000000000791b */ /* 0x003fea0003800000 */
.L_x_5710:
[----:B------:R-:W-:Y:S02]  /*cc40*/  MOV R134, R119 ;  /* 0x0000007700867202 */ /* 0x000fe40000000f00 */
[----:B------:R-:W-:-:S07]  /*cc50*/  MOV R118, R233 ;  /* 0x000000e900767202 */ /* 0x000fce0000000f00 */
[----:B------:R-:W-:Y:S05]  /*cc60*/  WARPSYNC.COLLECTIVE R135, `(.L_x_5711) ;  /* 0x0000000087087348 */ /* 0x000fea0003c00000 */
[----:B------:R0:W1:Y:S02]  /*cc70*/  SHFL.IDX P2, R233, R134, R133, R132 ;  /* 0x0000008586e97389 */ /* 0x0000640000040084 */
[----:B01----:R-:W-:Y:S05]  /*cc80*/  ENDCOLLECTIVE ;  /* 0x000000000000791b */ /* 0x003fea0003800000 */
.L_x_5711:
[----:B------:R-:W-:Y:S01]  /*cc90*/  MOV R119, R233 ;  /* 0x000000e900777202 */ /* 0x000fe20000000f00 */
[----:B------:R-:W-:Y:S06]  /*cca0*/  BRA `(.L_x_5712) ;  /* 0xffffff8000b47947 */ /* 0x000fec000383ffff */
.L_x_5579:
[----:B------:R-:W-:Y:S01]  /*ccb0*/  MOV R252, R245 ;  /* 0x000000f500fc7202 */ /* 0x000fe20000000f00 */
[----:B------:R-:W-:Y:S01]  /*ccc0*/  HFMA2 R251, -RZ, RZ, 0, 5.9604644775390625e-08 ;  /* 0x00000001fffb7431 */ /* 0x000fe200000001ff */
[----:B------:R-:W-:Y:S02]  /*ccd0*/  MOV R132, 0x1f ;  /* 0x0000001f00847802 */ /* 0x000fe40000000f00 */
[----:B------:R-:W-:-:S07]  /*cce0*/  MOV R135, 0xffffffff ;  /* 0xffffffff00877802 */ /* 0x000fce0000000f00 */
[----:B------:R-:W-:Y:S05]  /*ccf0*/  WARPSYNC.COLLECTIVE R135, `(.L_x_5713) ;  /* 0x0000000087087348 */ /* 0x000fea0003c00000 */
[----:B------:R0:W1:Y:S02]  /*cd00*/  SHFL.DOWN P2, R233, R252, R251, R132 ;  /* 0x080000fbfce97389 */ /* 0x0000640000040084 */
[----:B01----:R-:W-:Y:S05]  /*cd10*/  ENDCOLLECTIVE ;  /* 0x000000000000791b */ /* 0x003fea0003800000 */
.L_x_5713:
[----:B------:R-:W-:Y:S02]  /*cd20*/  MOV R252, R246 ;  /* 0x000000f600fc7202 */ /* 0x000fe40000000f00 */
[----:B------:R-:W-:-:S07]  /*cd30*/  MOV R133, R233 ;  /* 0x000000e900857202 */ /* 0x000fce0000000f00 */
[----:B------:R-:W-:Y:S05]  /*cd40*/  WARPSYNC.COLLECTIVE R135, `(.L_x_5714) ;  /* 0x0000000087087348 */ /* 0x000fea0003c00000 */
[----:B------:R0:W1:Y:S02]  /*cd50*/  SHFL.DOWN P2, R233, R252, R251, R132 ;  /* 0x080000fbfce97389 */ /* 0x0000640000040084 */
[----:B01----:R-:W-:Y:S05]  /*cd60*/  ENDCOLLECTIVE ;  /* 0x000000000000791b */ /* 0x003fea0003800000 */
.L_x_5714:
[----:B------:R-:W-:Y:S02]  /*cd70*/  MOV R252, R247 ;  /* 0x000000f700fc7202 */ /* 0x000fe40000000f00 */
[----:B------:R-:W-:-:S07]  /*cd80*/  MOV R134, R233 ;  /* 0x000000e900867202 */ /* 0x000fce0000000f00 */
[----:B------:R-:W-:Y:S05]  /*cd90*/  WARPSYNC.COLLECTIVE R135, `(.L_x_5715) ;  /* 0x0000000087087348 */ /* 0x000fea0003c00000 */
[----:B------:R0:W1:Y:S02]  /*cda0*/  SHFL.DOWN P2, R233, R252, R251, R132 ;  /* 0x080000fbfce97389 */ /* 0x0000640000040084 */
[----:B01----:R-:W-:Y:S05]  /*cdb0*/  ENDCOLLECTIVE ;  /* 0x000000000000791b */ /* 0x003fea0003800000 */
.L_x_5715:
[----:B------:R-:W-:Y:S02]  /*cdc0*/  MOV R252, R248 ;  /* 0x000000f800fc7202 */ /* 0x000fe40000000f00 */
[----:B------:R-:W-:-:S07]  /*cdd0*/  MOV R161, R233 ;  /* 0x000000e900a17202 */ /* 0x000fce0000000f00 */
[----:B------:R-:W-:Y:S05]  /*cde0*/  WARPSYNC.COLLECTIVE R135, `(.L_x_5716) ;  /* 0x0000000087087348 */ /* 0x000fea0003c00000 */
[----:B------:R0:W1:Y:S02]  /*cdf0*/  SHFL.DOWN P2, R233, R252, R251, R132 ;  /* 0x080000fbfce97389 */ /* 0x0000640000040084 */
[----:B01----:R-:W-:Y:S05]  /*ce00*/  ENDCOLLECTIVE ;  /* 0x000000000000791b */ /* 0x003fea0003800000 */
.L_x_5716:
[----:B------:R-:W-:Y:S01]  /*ce10*/  MOV R132, R233 ;  /* 0x000000e900847202 */ /* 0x000fe20000000f00 */
[----:B------:R-:W-:Y:S06]  /*ce20*/  BRA `(.L_x_5717) ;  /* 0xffffff9400e07947 */ /* 0x000fec000383ffff */
.L_x_5582:
        /* <DEDUP_REMOVED lines=8> */
.L_x_5719:
[----:B------:R-:W-:Y:S05]  /*ceb0*/  BSYNC B0 ;  /* 0x0000000000007941 */ /* 0x000fea0003800000 */
.L_x_5718:
        /* <DEDUP_REMOVED lines=8> */
.L_x_5720:
[----:B------:R-:W-:Y:S02]  /*cf40*/  MOV R252, R247 ;  /* 0x000000f700fc7202 */ /* 0x000fe40000000f00 */
[----:B------:R-:W-:-:S07]  /*cf50*/  MOV R134, R233 ;  /* 0x000000e900867202 */ /* 0x000fce0000000f00 */
[----:B------:R-:W-:Y:S05]  /*cf60*/  WARPSYNC.COLLECTIVE R135, `(.L_x_5721) ;  /* 0x0000000087087348 */ /* 0x000fea0003c00000 */
[----:B------:R0:W1:Y:S02]  /*cf70*/  SHFL.DOWN P2, R233, R252, R251, R132 ;  /* 0x080000fbfce97389 */ /* 0x0000640000040084 */
[----:B01----:R-:W-:Y:S05]  /*cf80*/  ENDCOLLECTIVE ;  /* 0x000000000000791b */ /* 0x003fea0003800000 */
.L_x_5721:
[----:B------:R-:W-:Y:S02]  /*cf90*/  MOV R252, R248 ;  /* 0x000000f800fc7202 */ /* 0x000fe40000000f00 */
[----:B------:R-:W-:-:S07]  /*cfa0*/  MOV R161, R233 ;  /* 0x000000e900a17202 */ /* 0x000fce0000000f00 */
[----:B------:R-:W-:Y:S05]  /*cfb0*/  WARPSYNC.COLLECTIVE R135, `(.L_x_5722) ;  /* 0x0000000087087348 */ /* 0x000fea0003c00000 */
[----:B------:R0:W1:Y:S02]  /*cfc0*/  SHFL.DOWN P2, R233, R252, R251, R132 ;  /* 0x080000fbfce97389 */ /* 0x0000640000040084 */
[----:B01----:R-:W-:Y:S05]  /*cfd0*/  ENDCOLLECTIVE ;  /* 0x000000000000791b */ /* 0x003fea0003800000 */
.L_x_5722:
[----:B------:R-:W-:Y:S01]  /*cfe0*/  MOV R135, R233 ;  /* 0x000000e900877202 */ /* 0x000fe20000000f00 */
[----:B------:R-:W-:Y:S06]  /*cff0*/  BRA `(.L_x_5723) ;  /* 0xffffff9400c07947 */ /* 0x000fec000383ffff */
.L_x_5585:
        /* <DEDUP_REMOVED lines=8> */
.L_x_5725:
[----:B------:R-:W-:Y:S05]  /*d080*/  BSYNC B0 ;  /* 0x0000000000007941 */ /* 0x000fea0003800000 */
.L_x_5724:
        /* <DEDUP_REMOVED lines=8> */
.L_x_5726:
[----:B------:R-:W-:Y:S02]  /*d110*/  MOV R252, R247 ;  /* 0x000000f700fc7202 */ /* 0x000fe40000000f00 */
[----:B------:R-:W-:-:S07]  /*d120*/  MOV R134, R233 ;  /* 0x000000e900867202 */ /* 0x000fce0000000f00 */
[----:B------:R-:W-:Y:S05]  /*d130*/  WARPSYNC.COLLECTIVE R135, `(.L_x_5727) ;  /* 0x0000000087087348 */ /* 0x000fea0003c00000 */
[----:B------:R0:W1:Y:S02]  /*d140*/  SHFL.DOWN P2, R233, R252, R251, R132 ;  /* 0x080000fbfce97389 */ /* 0x0000640000040084 */
[----:B01----:R-:W-:Y:S05]  /*d150*/  ENDCOLLECTIVE ;  /* 0x000000000000791b */ /* 0x003fea0003800000 */
.L_x_5727:
[----:B------:R-:W-:Y:S02]  /*d160*/  MOV R252, R248 ;  /* 0x000000f800fc7202 */ /* 0x000fe40000000f00 */
[----:B------:R-:W-:-:S07]  /*d170*/  MOV R161, R233 ;  /* 0x000000e900a17202 */ /* 0x000fce0000000f00 */
[----:B------:R-:W-:Y:S05]  /*d180*/  WARPSYNC.COLLECTIVE R135, `(.L_x_5728) ;  /* 0x0000000087087348 */ /* 0x000fea0003c00000 */
[----:B------:R0:W1:Y:S02]  /*d190*/  SHFL.DOWN P2, R233, R252, R251, R132 ;  /* 0x080000fbfce97389 */ /* 0x0000640000040084 */
[----:B01----:R-:W-:Y:S05]  /*d1a0*/  ENDCOLLECTIVE ;  /* 0x000000000000791b */ /* 0x003fea0003800000 */
.L_x_5728:
[----:B------:R-:W-:Y:S01]  /*d1b0*/  MOV R135, R233 ;  /* 0x000000e900877202 */ /* 0x000fe20000000f00 */
[----:B------:R-:W-:Y:S06]  /*d1c0*/  BRA `(.L_x_5729) ;  /* 0xffffff9400a07947 */ /* 0x000fec000383ffff */
.L_x_5588:
        /* <DEDUP_REMOVED lines=8> */
.L_x_5731:
[----:B------:R-:W-:Y:S05]  /*d250*/  BSYNC B0 ;  /* 0x0000000000007941 */ /* 0x000fea0003800000 */
.L_x_5730:
        /* <DEDUP_REMOVED lines=8> */
.L_x_5732:
[----:B------:R-:W-:Y:S02]  /*d2e0*/  MOV R252, R247 ;  /* 0x000000f700fc7202 */ /* 0x000fe40000000f00 */
[----:B------:R-:W-:-:S07]  /*d2f0*/  MOV R134, R233 ;  /* 0x000000e900867202 */ /* 0x000fce0000000f00 */
[----:B------:R-:W-:Y:S05]  /*d300*/  WARPSYNC.COLLECTIVE R135, `(.L_x_5733) ;  /* 0x0000000087087348 */ /* 0x000fea0003c00000 */
[----:B------:R0:W1:Y:S02]  /*d310*/  SHFL.DOWN P2, R233, R252, R251, R132 ;  /* 0x080000fbfce97389 */ /* 0x0000640000040084 */
[----:B01----:R-:W-:Y:S05]  /*d320*/  ENDCOLLECTIVE ;  /* 0x000000000000791b */ /* 0x003fea0003800000 */
.L_x_5733:
[----:B------:R-:W-:Y:S02]  /*d330*/  MOV R252, R248 ;  /* 0x000000f800fc7202 */ /* 0x000fe40000000f00 */
[----:B------:R-:W-:-:S07]  /*d340*/  MOV R161, R233 ;  /* 0x000000e900a17202 */ /* 0x000fce0000000f00 */
[----:B------:R-:W-:Y:S05]  /*d350*/  WARPSYNC.COLLECTIVE R135, `(.L_x_5734) ;  /* 0x0000000087087348 */ /* 0x000fea0003c00000 */
[----:B------:R0:W1:Y:S02]  /*d360*/  SHFL.DOWN P2, R233, R252, R251, R132 ;  /* 0x080000fbfce97389 */ /* 0x0000640000040084 */
[----:B01----:R-:W-:Y:S05]  /*d370*/  ENDCOLLECTIVE ;  /* 0x000000000000791b */ /* 0x003fea0003800000 */
.L_x_5734:
[----:B------:R-:W-:Y:S01]  /*d380*/  MOV R135, R233 ;  /* 0x000000e900877202 */ /* 0x000fe20000000f00 */
[----:B------:R-:W-:Y:S06]  /*d390*/  BRA `(.L_x_5735) ;  /* 0xffffff9400807947 */ /* 0x000fec000383ffff */
.L_x_5591:
        /* <DEDUP_REMOVED lines=8> */
.L_x_5737:
[----:B------:R-:W-:Y:S05]  /*d420*/  BSYNC B0 ;  /* 0x0000000000007941 */ /* 0x000fea0003800000 */
.L_x_5736:
        /* <DEDUP_REMOVED lines=8> */
.L_x_5738:
[----:B------:R-:W-:Y:S02]  /*d4b0*/  MOV R252, R247 ;  /* 0x000000f700fc7202 */ /* 0x000fe40000000f00 */
[----:B------:R-:W-:-:S07]  /*d4c0*/  MOV R134, R233 ;  /* 0x000000e900867202 */ /* 0x000fce0000000f00 */
[----:B------:R-:W-:Y:S05]  /*d4d0*/  WARPSYNC.COLLECTIVE R135, `(.L_x_5739) ;  /* 0x0000000087087348 */ /* 0x000fea0003c00000 */
[----:B------:R0:W1:Y:S02]  /*d4e0*/  SHFL.DOWN P2, R233, R252, R251, R132 ;  /* 0x080000fbfce97389 */ /* 0x0000640000040084 */
[----:B01----:R-:W-:Y:S05]  /*d4f0*/  ENDCOLLECTIVE ;  /* 0x000000000000791b */ /* 0x003fea0003800000 */
.L_x_5739:
[----:B------:R-:W-:Y:S02]  /*d500*/  MOV R252, R248 ;  /* 0x000000f800fc7202 */ /* 0x000fe40000000f00 */
[----:B------:R-:W-:-:S07]  /*d510*/  MOV R161, R233 ;  /* 0x000000e900a17202 */ /* 0x000fce0000000f00 */
[----:B------:R-:W-:Y:S05]  /*d520*/  WARPSYNC.COLLECTIVE R135, `(.L_x_5740) ;  /* 0x0000000087087348 */ /* 0x000fea0003c00000 */
[----:B------:R0:W1:Y:S02]  /*d530*/  SHFL.DOWN P2, R233, R252, R251, R132 ;  /* 0x080000fbfce97389 */ /* 0x0000640000040084 */
[----:B01----:R-:W-:Y:S05]  /*d540*/  ENDCOLLECTIVE ;  /* 0x000000000000791b */ /* 0x003fea0003800000 */
.L_x_5740:
[----:B------:R-:W-:Y:S01]  /*d550*/  MOV R135, R233 ;  /* 0x000000e900877202 */ /* 0x000fe20000000f00 */
[----:B------:R-:W-:Y:S06]  /*d560*/  BRA `(.L_x_5741) ;  /* 0xffffff9400607947 */ /* 0x000fec000383ffff */
.L_x_5594:
        /* <DEDUP_REMOVED lines=8> */
.L_x_5743:
[----:B------:R-:W-:Y:S05]  /*d5f0*/  BSYNC B0 ;  /* 0x0000000000007941 */ /* 0x000fea0003800000 */
.L_x_5742:
        /* <DEDUP_REMOVED lines=9> */
.L_x_5744:
[----:B------:R-:W-:Y:S02]  /*d690*/  MOV R134, R247 ;  /* 0x000000f700867202 */ /* 0x000fe40000000f00 */
[----:B------:R-:W-:-:S07]  /*d6a0*/  MOV R220, R233 ;  /* 0x000000e900dc7202 */ /* 0x000fce0000000f00 */
[----:B------:R-:W-:Y:S05]  /*d6b0*/  WARPSYNC.COLLECTIVE R135, `(.L_x_5745) ;  /* 0x0000000087087348 */ /* 0x000fea0003c00000 */
[----:B------:R0:W1:Y:S02]  /*d6c0*/  SHFL.IDX P2, R233, R134, R133, R132 ;  /* 0x0000008586e97389 */ /* 0x0000640000040084 */
[----:B01----:R-:W-:Y:S05]  /*d6d0*/  ENDCOLLECTIVE ;  /* 0x000000000000791b */ /* 0x003fea0003800000 */
.L_x_5745:
        /* <DEDUP_REMOVED lines=16> */
.L_x_5746:
[----:B------:R-:W-:Y:S01]  /*d7e0*/  MOV R134, R128 ;  /* 0x0000008000867202 */ /* 0x000fe20000000f00 */
[----:B------:R-:W-:-:S07]  /*d7f0*/  FADD.FTZ R236, R233, R236 ;  /* 0x000000ece9ec7221 */ /* 0x000fce0000010000 */
[----:B------:R-:W-:Y:S05]  /*d800*/  WARPSYNC.COLLECTIVE R135, `(.L_x_5747) ;  /* 0x0000000087087348 */ /* 0x000fea0003c00000 */
[----:B------:R0:W1:Y:S02]  /*d810*/  SHFL.DOWN P2, R233, R252, R251, R132 ;  /* 0x080000fbfce97389 */ /* 0x0000640000040084 */
[----:B01----:R-:W-:Y:S05]  /*d820*/  ENDCOLLECTIVE ;  /* 0x000000000000791b */ /* 0x003fea0003800000 */
.L_x_5747:
[----:B------:R-:W-:Y:S02]  /*d830*/  MOV R252, R246 ;  /* 0x000000f600fc7202 */ /* 0x000fe40000000f00 */
[----:B------:R-:W-:-:S07]  /*d840*/  MOV R245, R233 ;  /* 0x000000e900f57202 */ /* 0x000fce0000000f00 */
[----:B------:R-:W-:Y:S05]  /*d850*/  WARPSYNC.COLLECTIVE R135, `(.L_x_5748) ;  /* 0x0000000087087348 */ /* 0x000fea0003c00000 */
[----:B------:R0:W1:Y:S02]  /*d860*/  SHFL.DOWN P2, R233, R252, R251, R132 ;  /* 0x080000fbfce97389 */ /* 0x0000640000040084 */
[----:B01----:R-:W-:Y:S05]  /*d870*/  ENDCOLLECTIVE ;  /* 0x000000000000791b */ /* 0x003fea0003800000 */
.L_x_5748:
[----:B------:R-:W-:Y:S02]  /*d880*/  MOV R252, R247 ;  /* 0x000000f700fc7202 */ /* 0x000fe40000000f00 */
[----:B------:R-:W-:-:S07]  /*d890*/  MOV R246, R233 ;  /* 0x000000e900f67202 */ /* 0x000fce0000000f00 */
[----:B------:R-:W-:Y:S05]  /*d8a0*/  WARPSYNC.COLLECTIVE R135, `(.L_x_5749) ;  /* 0x0000000087087348 */ /* 0x000fea0003c00000 */
[----:B------:R0:W1:Y:S02]  /*d8b0*/  SHFL.DOWN P2, R233, R252, R251, R132 ;  /* 0x080000fbfce97389 */ /* 0x0000640000040084 */
[----:B01----:R-:W-:Y:S05]  /*d8c0*/  ENDCOLLECTIVE ;  /* 0x000000000000791b */ /* 0x003fea0003800000 */
.L_x_5749:
[----:B------:R-:W-:Y:S02]  /*d8d0*/  MOV R252, R248 ;  /* 0x000000f800fc7202 */ /* 0x000fe40000000f00 */
[----:B------:R-:W-:-:S07]  /*d8e0*/  MOV R247, R233 ;  /* 0x000000e900f77202 */ /* 0x000fce0000000f00 */
[----:B------:R-:W-:Y:S05]  /*d8f0*/  WARPSYNC.COLLECTIVE R135, `(.L_x_5750) ;  /* 0x0000000087087348 */ /* 0x000fea0003c00000 */
[----:B------:R0:W1:Y:S02]  /*d900*/  SHFL.DOWN P2, R233, R252, R251, R132 ;  /* 0x080000fbfce97389 */ /* 0x0000640000040084 */
[----:B01----:R-:W-:Y:S05]  /*d910*/  ENDCOLLECTIVE ;  /* 0x000000000000791b */ /* 0x003fea0003800000 */
.L_x_5750:
[----:B------:R-:W-:-:S07]  /*d920*/  MOV R248, R233 ;  /* 0x000000e900f87202 */ /* 0x000fce0000000f00 */
[----:B------:R-:W-:Y:S05]  /*d930*/  WARPSYNC.COLLECTIVE R135, `(.L_x_5751) ;  /* 0x0000000087087348 */ /* 0x000fea0003c00000 */
[----:B------:R0:W1:Y:S02]  /*d940*/  SHFL.IDX P2, R233, R134, R133, R132 ;  /* 0x0000008586e97389 */ /* 0x0000640000040084 */
[----:B01----:R-:W-:Y:S05]  /*d950*/  ENDCOLLECTIVE ;  /* 0x000000000000791b */ /* 0x003fea0003800000 */
.L_x_5751:
[----:B------:R-:W-:Y:S02]  /*d960*/  MOV R134, R129 ;  /* 0x0000008100867202 */ /* 0x000fe40000000f00 */
[----:B------:R-:W-:-:S07]  /*d970*/  MOV R128, R233 ;  /* 0x000000e900807202 */ /* 0x000fce0000000f00 */
[----:B------:R-:W-:Y:S05]  /*d980*/  WARPSYNC.COLLECTIVE R135, `(.L_x_5752) ;  /* 0x0000000087087348 */ /* 0x000fea0003c00000 */
[----:B------:R0:W1:Y:S02]  /*d990*/  SHFL.IDX P2, R233, R134, R133, R132 ;  /* 0x0000008586e97389 */ /* 0x0000640000040084 */
[----:B01----:R-:W-:Y:S05]  /*d9a0*/  ENDCOLLECTIVE ;  /* 0x000000000000791b */ /* 0x003fea0003800000 */
.L_x_5752:
[----:B------:R-:W-:Y:S02]  /*d9b0*/  MOV R134, R130 ;  /* 0x0000008200867202 */ /* 0x000fe40000000f00 */
[----:B------:R-:W-:-:S07]  /*d9c0*/  MOV R129, R233 ;  /* 0x000000e900817202 */ /* 0x000fce0000000f00 */
[----:B------:R-:W-:Y:S05]  /*d9d0*/  WARPSYNC.COLLECTIVE R135, `(.L_x_5753) ;  /* 0x0000000087087348 */ /* 0x000fea0003c00000 */
[----:B------:R0:W1:Y:S02]  /*d9e0*/  SHFL.IDX P2, R233, R134, R133, R132 ;  /* 0x0000008586e97389 */ /* 0x0000640000040084 */
[----:B01----:R-:W-:Y:S05]  /*d9f0*/  ENDCOLLECTIVE ;  /* 0x000000000000791b */ /* 0x003fea0003800000 */
.L_x_5753:
[----:B------:R-:W-:Y:S02]  /*da00*/  MOV R134, R131 ;  /* 0x0000008300867202 */ /* 0x000fe40000000f00 */
[----:B------:R-:W-:-:S07]  /*da10*/  MOV R130, R233 ;  /* 0x000000e900827202 */ /* 0x000fce0000000f00 */
[----:B------:R-:W-:Y:S05]  /*da20*/  WARPSYNC.COLLECTIVE R135, `(.L_x_5754) ;  /* 0x0000000087087348 */ /* 0x000fea0003c00000 */
[----:B------:R0:W1:Y:S02]  /*da30*/  SHFL.IDX P2, R233, R134, R133, R132 ;  /* 0x0000008586e97389 */ /* 0x0000640000040084 */
[----:B01----:R-:W-:Y:S05]  /*da40*/  ENDCOLLECTIVE ;  /* 0x000000000000791b */ /* 0x003fea0003800000 */
.L_x_5754:
[----:B------:R-:W-:Y:S01]  /*da50*/  MOV R131, R233 ;  /* 0x000000e900837202 */ /* 0x000fe20000000f00 */
[----:B------:R-:W-:Y:S06]  /*da60*/  BRA `(.L_x_5755) ;  /* 0xffffff9000bc7947 */ /* 0x000fec000383ffff */
.L_x_5756:
        /* <DEDUP_REMOVED lines=9> */
.L_x_18685:


//--------------------- .text._Z25selective_scan_bwd_kernelI32Selective_Scan_bwd_kernel_traitsILi128ELi16ELb1ELb1ELb1ELb1ELb0EfN3c107complexIfEEEEv12SSMParamsBwd --------------------------
	.section	.text._Z25selective_scan_bwd_kernelI32Selective_Scan_bwd_kernel_traitsILi128ELi16ELb1ELb1ELb1ELb1ELb0EfN3c107complexIfEEEEv12SSMParamsBwd,"ax",@progbits
	.align	128
        .global         _Z25selective_scan_bwd_kernelI32Selective_Scan_bwd_kernel_traitsILi128ELi16ELb1ELb1ELb1ELb1ELb0EfN3c107complexIfEEEEv12SSMParamsBwd
        .type           _Z25selective_scan_bwd_kernelI32Selective_Scan_bwd_kernel_traitsILi128ELi16ELb1ELb1ELb1ELb1ELb0EfN3c107complexIfEEEEv12SSMParamsBwd,@function
        .size           _Z25selective_scan_bwd_kernelI32Selective_Scan_bwd_kernel_traitsILi128ELi16ELb1ELb1ELb1ELb1ELb0EfN3c107complexIfEEEEv12SSMParamsBwd,(.L_x_18686 - _Z25selective_scan_bwd_kernelI32Selective_Scan_bwd_kernel_traitsILi128ELi16ELb1ELb1ELb1ELb1ELb0EfN3c107complexIfEEEEv12SSMParamsBwd)
        .other          _Z25selective_scan_bwd_kernelI32Selective_Scan_bwd_kernel_traitsILi128ELi16ELb1ELb1ELb1ELb1ELb0EfN3c107complexIfEEEEv12SSMParamsBwd,@"STO_CUDA_ENTRY STV_DEFAULT"
_Z25selective_scan_bwd_kernelI32Selective_Scan_bwd_kernel_traitsILi128ELi16ELb1ELb1ELb1ELb1ELb0EfN3c107complexIfEEEEv12SSMParamsBwd:
.text._Z25selective_scan_bwd_kernelI32Selective_Scan_bwd_kernel_traitsILi128ELi16ELb1ELb1ELb1ELb1ELb0EfN3c107complexIfEEEEv12SSMParamsBwd:
        /* <DEDUP_REMOVED lines=45> */
[----:B------:R-:W-:-:S02]  /*02d0*/  ULEA UR16, UR33, 0xfffff800, 0xb ;  /* 0xfffff80021107891 */ /* 0x000fc4000f8e58ff */
[----:B------:R-:W-:Y:S02]  /*02e0*/  UIMAD UR7, UR8, UR19, UR5 ;  /* 0x00000013080772a4 */ /* 0x000fe4000f8e0205 */
[----:B------:R-:W-:Y:S02]  /*02f0*/  UIMAD UR17, UR8, UR31, UR11 ;  /* 0x0000001f081172a4 */ /* 0x000fe4000f8e020b */
[----:B------:R-:W-:Y:S02]  /*0300*/  UIADD3 UR11, UP0, UPT, UR16, UR4, URZ ;  /* 0x00000004100b7290 */ /* 0x000fe4000ff1e0ff */
[----:B------:R-:W-:Y:S02]  /*0310*/  UIADD3 UR4, UP2, UPT, UR16, UR10, URZ ;  /* 0x0000000a10047290 */ /* 0x000fe4000ff5e0ff */
[----:B------:R-:W-:Y:S02]  /*0320*/  USHF.R.S32.HI UR22, URZ, 0x1f, UR16 ;  /* 0x0000001fff167899 */ /* 0x000fe40008011410 */
[----:B--2---:R-:W-:-:S02]  /*0330*/  ULEA UR10, UP1, UR11, UR12, 0x2 ;  /* 0x0000000c0b0a7291 */ /* 0x004fc4000f8210ff */
[----:B------:R-:W-:Y:S02]  /*0340*/  ULEA UR9, UP3, UR4, UR14, 0x2 ;  /* 0x0000000e04097291 */ /* 0x000fe4000f8610ff */
[----:B------:R-:W-:Y:S01]  /*0350*/  UIADD3.X UR12, UPT, UPT, UR22, UR17, URZ, UP2, !UPT ;  /* 0x00000011160c7290 */ /* 0x000fe200097fe4ff */
[----:B---3--:R-:W-:Y:S01]  /*0360*/  IADD3 R2, PT, PT, R0, 0xffffffe, RZ ;  /* 0x0ffffffe00027810 */ /* 0x008fe20007ffe0ff */
[----:B------:R-:W-:Y:S01]  /*0370*/  UIADD3.X UR7, UPT, UPT, UR22, UR7, URZ, UP0, !UPT ;  /* 0x0000000716077290 */ /* 0x000fe200087fe4ff */
[----:B------:R-:W-:Y:S01]  /*0380*/  MOV R0, UR8 ;  /* 0x0000000800007c02 */ /* 0x000fe20008000f00 */
[----:B------:R-:W-:Y:S02]  /*0390*/  ULEA.HI.X UR12, UR4, UR15, UR12, 0x2, UP3 ;  /* 0x0000000f040c7291 */ /* 0x000fe400098f140c */
[----:B------:R-:W-:Y:S01]  /*03a0*/  ULEA.HI.X UR11, UR11, UR13, UR7, 0x2, UP1 ;  /* 0x0000000d0b0b7291 */ /* 0x000fe200088f1407 */
[----:B------:R-:W0:Y:S01]  /*03b0*/  F2I.FTZ.U32.TRUNC.NTZ R2, R2 ;  /* 0x0000000200027305 */ /* 0x000e22000021f000 */
[----:B------:R-:W-:Y:S01]  /*03c0*/  IABS R0, R0 ;  /* 0x0000000000007213 */ /* 0x000fe20000000000 */
[----:B------:R-:W-:Y:S01]  /*03d0*/  UMOV UR4, URZ ;  /* 0x000000ff00047c82 */ /* 0x000fe20008000000 */
[----:B------:R-:W1:Y:S02]  /*03e0*/  LDCU.64 UR30, c[0x0][0x4b8] ;  /* 0x00009700ff1e77ac */ /* 0x000e640008000a00 */
[----:B------:R-:W-:Y:S01]  /*03f0*/  R2UR UR15, R0 ;  /* 0x00000000000f72ca */ /* 0x000fe200000e0000 */
[----:B------:R-:W2:Y:S01]  /*0400*/  LDCU.64 UR28, c[0x0][0x4a0] ;  /* 0x00009400ff1c77ac */ /* 0x000ea20008000a00 */
[----:B------:R-:W-:Y:S01]  /*0410*/  USHF.R.U32.HI UR17, URZ, 0x1, UR39 ;  /* 0x00000001ff117899 */ /* 0x000fe20008011627 */
[----:B0-----:R-:W-:Y:S01]  /*0420*/  R2UR UR5, R2 ;  /* 0x00000000020572ca */ /* 0x001fe200000e0000 */
[----:B-1----:R-:W-:-:S02]  /*0430*/  USHF.R.U64 UR13, UR30, 0x1, UR31 ;  /* 0x000000011e0d7899 */ /* 0x002fc4000800121f */
[----:B------:R-:W-:Y:S02]  /*0440*/  USHF.R.U32.HI UR14, URZ, 0x1, UR31 ;  /* 0x00000001ff0e7899 */ /* 0x000fe4000801161f */
[----:B------:R-:W-:Y:S02]  /*0450*/  UIMAD.WIDE.U32 UR30, UR6, UR34, URZ ;  /* 0x00000022061e72a5 */ /* 0x000fe4000f8e00ff */
[----:B------:R-:W-:-:S06]  /*0460*/  UIMAD UR14, UR14, UR6, URZ ;  /* 0x000000060e0e72a4 */ /* 0x000fcc000f8e02ff */
[----:B------:R-:W-:Y:S02]  /*0470*/  UIADD3 UR7, UPT, UPT, URZ, -UR5, URZ ;  /* 0x80000005ff077290 */ /* 0x000fe4000fffe0ff */
[----:B------:R-:W-:Y:S02]  /*0480*/  UIMAD UR31, UR6, UR35, UR31 ;  /* 0x00000023061f72a4 */ /* 0x000fe4000f8e021f */
[----:B------:R-:W-:Y:S01]  /*0490*/  UIMAD UR7, UR7, UR20, URZ ;  /* 0x00000014070772a4 */ /* 0x000fe2000f8e02ff */
[----:B------:R-:W0:Y:S03]  /*04a0*/  LDCU.64 UR34, c[0x0][0x528] ;  /* 0x0000a500ff2277ac */ /* 0x000e260008000a00 */
[----:B------:R-:W-:Y:S02]  /*04b0*/  UIMAD.WIDE.U32 UR4, UR5, UR7, UR4 ;  /* 0x00000007050472a5 */ /* 0x000fe4000f8e0004 */
[----:B------:R-:W-:-:S02]  /*04c0*/  USHF.R.U64 UR7, UR38, 0x1, UR39 ;  /* 0x0000000126077899 */ /* 0x000fc40008001227 */
[----:B------:R-:W-:Y:S02]  /*04d0*/  UIMAD.WIDE.U32 UR18, UR5, UR15, URZ ;  /* 0x0000000f051272a5 */ /* 0x000fe4000f8e00ff */
[----:B------:R-:W-:Y:S01]  /*04e0*/  UIMAD.WIDE.U32 UR4, UR6, UR24, URZ ;  /* 0x00000018060472a5 */ /* 0x000fe2000f8e00ff */
[----:B------:R-:W1:Y:S04]  /*04f0*/  LDCU.64 UR38, c[0x0][0x480] ;  /* 0x00009000ff2677ac */ /* 0x000e680008000a00 */
[----:B------:R-:W-:Y:S01]  /*0500*/  UMOV UR32, UR19 ;  /* 0x0000001300207c82 */ /* 0x000fe20008000000 */
[----:B------:R-:W-:Y:S02]  /*0510*/  UIMAD UR5, UR6, UR25, UR5 ;  /* 0x00000019060572a4 */ /* 0x000fe4000f8e0205 */
[----:B------:R-:W-:Y:S01]  /*0520*/  UIADD3 UR18, UPT, UPT, -UR32, URZ, URZ ;  /* 0x000000ff20127290 */ /* 0x000fe2000fffe1ff */
[----:B------:R-:W3:Y:S03]  /*0530*/  LDCU.64 UR24, c[0x0][0x4c0] ;  /* 0x00009800ff1877ac */ /* 0x000ee60008000a00 */
[----:B------:R-:W-:-:S02]  /*0540*/  UIMAD UR15, UR20, UR18, UR15 ;  /* 0x00000012140f72a4 */ /* 0x000fc4000f8e020f */
[----:B--2---:R-:W-:Y:S02]  /*0550*/  UIMAD.WIDE.U32 UR4, UR8, UR28, UR4 ;  /* 0x0000001c080472a5 */ /* 0x004fe4000f8e0004 */
[----:B------:R-:W-:Y:S02]  /*0560*/  UISETP.GT.U32.AND UP1, UPT, UR20, UR15, UPT ;  /* 0x0000000f1400728c */ /* 0x000fe4000bf24070 */
[----:B----4-:R-:W-:Y:S02]  /*0570*/  UIMAD.WIDE.U32 UR18, UR6, UR36, URZ ;  /* 0x00000024061272a5 */ /* 0x010fe4000f8e00ff */
[----:B------:R-:W-:Y:S01]  /*0580*/  UIMAD UR5, UR8, UR29, UR5 ;  /* 0x0000001d080572a4 */ /* 0x000fe2000f8e0205 */
[----:B------:R-:W2:Y:S01]  /*0590*/  LDCU.64 UR28, c[0x0][0x3c8] ;  /* 0x00007900ff1c77ac */ /* 0x000ea20008000a00 */
[----:B------:R-:W-:-:S05]  /*05a0*/  UIMAD UR19, UR6, UR37, UR19 ;  /* 0x00000025061372a4 */ /* 0x000fca000f8e0213 */
[----:B------:R-:W-:Y:S02]  /*05b0*/  @!UP1 UIADD3 UR15, UPT, UPT, UR15, -UR20, URZ ;  /* 0x800000140f0f9290 */ /* 0x000fe4000fffe0ff */
[----:B------:R-:W-:Y:S02]  /*05c0*/  @!UP1 UIADD3 UR32, UPT, UPT, UR32, 0x1, URZ ;  /* 0x0000000120209890 */ /* 0x000fe4000fffe0ff */
[----:B------:R-:W-:Y:S02]  /*05d0*/  UISETP.GE.U32.AND UP0, UPT, UR15, UR20, UPT ;  /* 0x000000140f00728c */ /* 0x000fe4000bf06070 */
[----:B------:R-:W-:Y:S02]  /*05e0*/  ULOP3.LUT UR15, UR8, UR23, URZ, 0x3c, !UPT ;  /* 0x00000017080f7292 */ /* 0x000fe4000f8e3cff */
[----:B------:R-:W-:Y:S02]  /*05f0*/  UISETP.NE.AND UP1, UPT, UR23, URZ, UPT ;  /* 0x000000ff1700728c */ /* 0x000fe4000bf25270 */
[----:B------:R-:W-:Y:S01]  /*0600*/  UISETP.GE.AND UP2, UPT, UR15, URZ, UPT ;  /* 0x000000ff0f00728c */ /* 0x000fe2000bf46270 */
[----:B------:R-:W4:Y:S04]  /*0610*/  LDCU.64 UR20, c[0x0][0x3e8] ;  /* 0x00007d00ff1477ac */ /* 0x000f280008000a00 */
[----:B------:R-:W-:-:S02]  /*0620*/  @UP0 UIADD3 UR32, UPT, UPT, UR32, 0x1, URZ ;  /* 0x0000000120200890 */ /* 0x000fc4000fffe0ff */
[----:B-1----:R-:W-:-:S04]  /*0630*/  UISETP.NE.U32.AND UP0, UPT, UR38, URZ, UPT ;  /* 0x000000ff2600728c */ /* 0x002fc8000bf05070 */
[----:B------:R-:W-:Y:S02]  /*0640*/  @!UP2 UIADD3 UR32, UPT, UPT, -UR32, URZ, URZ ;  /* 0x000000ff2020a290 */ /* 0x000fe4000fffe1ff */
[----:B------:R-:W-:Y:S02]  /*0650*/  @!UP1 ULOP3.LUT UR32, URZ, UR23, URZ, 0x33, !UPT ;  /* 0x00000017ff209292 */ /* 0x000fe4000f8e33ff */
[----:B------:R-:W-:Y:S02]  /*0660*/  UIADD3 UR4, UP2, UPT, UR16, UR4, URZ ;  /* 0x0000000410047290 */ /* 0x000fe4000ff5e0ff */
[----:B------:R-:W-:Y:S02]  /*0670*/  USHF.R.S32.HI UR37, URZ, 0x1f, UR32 ;  /* 0x0000001fff257899 */ /* 0x000fe40008011420 */
[----:B------:R-:W-:Y:S02]  /*0680*/  UIADD3.X UR15, UPT, UPT, UR22, UR5, URZ, UP2, !UPT ;  /* 0x00000005160f7290 */ /* 0x000fe400097fe4ff */
[----:B0-----:R-:W-:-:S02]  /*0690*/  ULEA UR16, UP1, UR4, UR34, 0x2 ;  /* 0x0000002204107291 */ /* 0x001fc4000f8210ff */
[----:B---3--:R-:W-:Y:S01]  /*06a0*/  UIMAD UR34, UR37, UR24, URZ ;  /* 0x00000018252272a4 */ /* 0x008fe2000f8e02ff */
[----:B------:R-:W0:Y:S01]  /*06b0*/  LDCU.64 UR22, c[0x0][0x4e0] ;  /* 0x00009c00ff1677ac */ /* 0x000e220008000a00 */
[----:B------:R-:W-:Y:S02]  /*06c0*/  ULEA.HI.X UR15, UR4, UR35, UR15, 0x2, UP1 ;  /* 0x00000023040f7291 */ /* 0x000fe400088f140f */
[----:B------:R-:W-:Y:S02]  /*06d0*/  UIMAD.WIDE.U32 UR4, UR32, UR24, URZ ;  /* 0x00000018200472a5 */ /* 0x000fe4000f8e00ff */
[----:B------:R-:W-:Y:S01]  /*06e0*/  UIMAD UR41, UR32, UR25, UR34 ;  /* 0x00000019202972a4 */ /* 0x000fe2000f8e0222 */
[----:B------:R-:W1:Y:S01]  /*06f0*/  LDCU.64 UR24, c[0x0][0x448] ;  /* 0x00008900ff1877ac */ /* 0x000e620008000a00 */
[----:B----4-:R-:W-:Y:S02]  /*0700*/  UIMAD UR36, UR37, UR20, URZ ;  /* 0x00000014252472a4 */ /* 0x010fe4000f8e02ff */
[----:B--2---:R-:W-:-:S02]  /*0710*/  UIMAD UR34, UR37, UR28, URZ ;  /* 0x0000001c252272a4 */ /* 0x004fc4000f8e02ff */
[----:B------:R-:W-:Y:S02]  /*0720*/  UISETP.NE.AND.EX UP0, UPT, UR39, URZ, UPT, UP0 ;  /* 0x000000ff2700728c */ /* 0x000fe4000bf05300 */
[----:B------:R-:W-:Y:S02]  /*0730*/  UIMAD UR40, UR32, UR21, UR36 ;  /* 0x00000015202872a4 */ /* 0x000fe4000f8e0224 */
[----:B------:R-:W-:Y:S02]  /*0740*/  UIMAD.WIDE.U32 UR30, UR32, UR28, UR30 ;  /* 0x0000001c201e72a5 */ /* 0x000fe4000f8e001e */
[----:B------:R-:W-:Y:S02]  /*0750*/  UIMAD UR39, UR32, UR29, UR34 ;  /* 0x0000001d202772a4 */ /* 0x000fe4000f8e0222 */
[----:B------:R-:W-:Y:S02]  /*0760*/  ULEA UR36, UR33, 0xfffff000, 0xc ;  /* 0xfffff00021247891 */ /* 0x000fe4000f8e60ff */
[----:B------:R-:W-:-:S02]  /*0770*/  UIMAD.WIDE.U32 UR34, UR32, UR20, UR18 ;  /* 0x00000014202272a5 */ /* 0x000fc4000f8e0012 */
[----:B0-----:R-:W-:Y:S02]  /*0780*/  UIMAD.WIDE.U32 UR18, UR32, UR22, URZ ;  /* 0x00000016201272a5 */ /* 0x001fe4000f8e00ff */
[----:B------:R-:W-:Y:S02]  /*0790*/  UIMAD UR37, UR37, UR22, URZ ;  /* 0x00000016252572a4 */ /* 0x000fe4000f8e02ff */
[----:B------:R-:W-:Y:S02]  /*07a0*/  USHF.R.S32.HI UR38, URZ, 0x1f, UR36 ;  /* 0x0000001fff267899 */ /* 0x000fe40008011424 */
[----:B------:R-:W-:Y:S02]  /*07b0*/  UIADD3 UR30, UP1, UPT, UR36, UR30, URZ ;  /* 0x0000001e241e7290 */ /* 0x000fe4000ff3e0ff */
[----:B------:R-:W-:Y:S01]  /*07c0*/  UIADD3 UR22, UPT, UPT, UR31, UR39, URZ ;  /* 0x000000271f167290 */ /* 0x000fe2000fffe0ff */
[----:B------:R-:W0:Y:S01]  /*07d0*/  LDCU.64 UR20, c[0x0][0x538] ;  /* 0x0000a700ff1477ac */ /* 0x000e220008000a00 */
[----:B-1----:R-:W-:-:S02]  /*07e0*/  ULEA UR24, UP2, UR30, UR24, 0x2 ;  /* 0x000000181e187291 */ /* 0x002fc4000f8410ff */
[----:B------:R-:W-:Y:S02]  /*07f0*/  UIADD3.X UR22, UPT, UPT, UR38, UR22, URZ, UP1, !UPT ;  /* 0x0000001626167290 */ /* 0x000fe40008ffe4ff */
[----:B------:R-:W-:Y:S02]  /*0800*/  UIMAD UR37, UR32, UR23, UR37 ;  /* 0x00000017202572a4 */ /* 0x000fe4000f8e0225 */
[----:B------:R-:W-:Y:S01]  /*0810*/  ULEA.HI.X UR30, UR30, UR25, UR22, 0x2, UP2 ;  /* 0x000000191e1e7291 */ /* 0x000fe200090f1416 */
[----:B------:R-:W1:Y:S01]  /*0820*/  @UP0 LDCU UR25, c[0x0][0x384] ;  /* 0x00007080ff1907ac */ /* 0x000e620008000800 */
[----:B------:R-:W-:-:S05]  /*0830*/  UIADD3 UR5, UPT, UPT, UR5, UR41, URZ ;  /* 0x0000002905057290 */ /* 0x000fca000fffe0ff */
[----:B------:R-:W2:Y:S01]  /*0840*/  LDCU.64 UR22, c[0x0][0x540] ;  /* 0x0000a800ff1677ac */ /* 0x000ea20008000a00 */
[----:B------:R-:W3:Y:S01]  /*0850*/  @UP0 LDCU UR31, c[0x0][0x38c] ;  /* 0x00007180ff1f07ac */ /* 0x000ee20008000800 */
[----:B------:R-:W-:Y:S02]  /*0860*/  UIMAD.WIDE.U32 UR4, UR6, UR13, UR4 ;  /* 0x0000000d060472a5 */ /* 0x000fe4000f8e0004 */
[----:B------:R-:W-:Y:S02]  /*0870*/  UIADD3 UR36, UP3, UPT, UR36, UR34, URZ ;  /* 0x0000002224247290 */ /* 0x000fe4000ff7e0ff */
[----:B------:R-:W-:Y:S01]  /*0880*/  UIADD3 UR40, UPT, UPT, UR35, UR40, URZ ;  /* 0x0000002823287290 */ /* 0x000fe2000fffe0ff */
[----:B------:R-:W4:Y:S01]  /*0890*/  @UP0 LDCU.64 UR34, c[0x0][0x480] ;  /* 0x00009000ff2207ac */ /* 0x000f220008000a00 */
[----:B------:R-:W-:Y:S02]  /*08a0*/  UIADD3 UR14, UPT, UPT, UR5, UR14, URZ ;  /* 0x0000000e050e7290 */ /* 0x000fe4000fffe0ff */
[----:B0-----:R-:W-:-:S02]  /*08b0*/  ULEA UR13, UP1, UR4, UR20, 0x3 ;  /* 0x00000014040d7291 */ /* 0x001fc4000f8218ff */
[----:B------:R-:W-:Y:S02]  /*08c0*/  UIADD3 UR19, UPT, UPT, UR19, UR37, URZ ;  /* 0x0000002513137290 */ /* 0x000fe4000fffe0ff */
[----:B------:R-:W-:Y:S02]  /*08d0*/  ULEA.HI.X UR14, UR4, UR21, UR14, 0x3, UP1 ;  /* 0x00000015040e7291 */ /* 0x000fe400088f1c0e */
[----:B------:R-:W-:Y:S02]  /*08e0*/  UIMAD UR5, UR17, UR6, URZ ;  /* 0x00000006110572a4 */ /* 0x000fe4000f8e02ff */
[----:B-1----:R-:W-:Y:S02]  /*08f0*/  @UP0 UIMAD UR4, UR6, UR25, UR8 ;  /* 0x00000019060402a4 */ /* 0x002fe4000f8e0208 */
[----:B------:R-:W-:Y:S02]  /*0900*/  UIMAD.WIDE.U32 UR18, UR6, UR7, UR18 ;  /* 0x00000007061272a5 */ /* 0x000fe4000f8e0012 */
[----:B------:R-:W-:-:S02]  /*0910*/  @UP0 UIMAD UR4, UR4, UR33, URZ ;  /* 0x00000021040402a4 */ /* 0x000fc4000f8e02ff */
[----:B------:R-:W-:Y:S01]  /*0920*/  UIADD3 UR5, UPT, UPT, UR19, UR5, URZ ;  /* 0x0000000513057290 */ /* 0x000fe2000fffe0ff */
[----:B------:R-:W0:Y:S01]  /*0930*/  LDCU.64 UR28, c[0x0][0x450] ;  /* 0x00008a00ff1c77ac */ /* 0x000e220008000a00 */
        /* <DEDUP_REMOVED lines=14> */
[----:B------:R-:W-:-:S14]  /*0a20*/  BRA.U !UP0, `(.L_x_5757) ;  /* 0x000000c108f07547 */ /* 0x000fdc000b800000 */
        /* <DEDUP_REMOVED lines=17> */
.L_x_5887:
        /* <DEDUP_REMOVED lines=19> */
[----:B------:R-:W-:-:S02]  /*0c70*/  LEA R250, R3, R172, 0x6 ;  /* 0x000000ac03fa7211 */ /* 0x000fc400078e30ff */
[----:B------:R-:W-:Y:S01]  /*0c80*/  MOV R10, UR16 ;  /* 0x00000010000a7c02 */ /* 0x000fe20008000f00 */
[----:B------:R-:W-:Y:S04]  /*0c90*/  STL [R1], R6 ;  /* 0x0000000601007387 */ /* 0x000fe80000100800 */
[----:B--2---:R0:W-:Y:S04]  /*0ca0*/  STS.128 [R6], R12 ;  /* 0x0000000c06007388 */ /* 0x0041e80000000c00 */
[----:B---3--:R1:W-:Y:S04]  /*0cb0*/  STS.128 [R6+0x200], R16 ;  /* 0x0002001006007388 */ /* 0x0083e80000000c00 */
[----:B----4-:R-:W-:Y:S04]  /*0cc0*/  STS.128 [R6+0x400], R20 ;  /* 0x0004001406007388 */ /* 0x010fe80000000c00 */
[----:B-----5:R-:W-:Y:S01]  /*0cd0*/  STS.128 [R6+0x600], R24 ;  /* 0x0006001806007388 */ /* 0x020fe20000000c00 */
        /* <DEDUP_REMOVED lines=10> */
[----:B------:R-:W-:-:S03]  /*0d80*/  MOV R11, UR15 ;  /* 0x0000000f000b7c02 */ /* 0x000fc60008000f00 */
        /* <DEDUP_REMOVED lines=8> */
[----:B------:R-:W4:Y:S04]  /*0e10*/  LDS.128 R20, [R250+0x20] ;  /* 0x00002000fa147984 */ /* 0x000f280000000c00 */
[----:B------:R-:W3:Y:S01]  /*0e20*/  LDS.128 R24, [R250+0x30] ;  /* 0x00003000fa187984 */ /* 0x000ee20000000c00 */
[----:B------:R-:W-:Y:S06]  /*0e30*/  BAR.SYNC.DEFER_BLOCKING 0x0 ;  /* 0x0000000000007b1d */ /* 0x000fec0000010000 */
[----:B------:R-:W5:Y:S04]  /*0e40*/  LDG.E.128 R48, desc[UR26][R10.64] ;  /* 0x0000001a0a307981 */ /* 0x000f68000c1e1d00 */
[----:B0-----:R-:W4:Y:S04]  /*0e50*/  LDG.E.128 R12, desc[UR26][R10.64+0x200] ;  /* 0x0002001a0a0c7981 */ /* 0x001f28000c1e1d00 */
[----:B-1----:R-:W3:Y:S04]  /*0e60*/  LDG.E.128 R16, desc[UR26][R10.64+0x400] ;  /* 0x0004001a0a107981 */ /* 0x002ee8000c1e1d00 */
[----:B------:R0:W3:Y:S01]  /*0e70*/  LDG.E.128 R52, desc[UR26][R10.64+0x600] ;  /* 0x0006001a0a347981 */ /* 0x0000e2000c1e1d00 */
[----:B--2---:R-:W-:Y:S01]  /*0e80*/  FADD.FTZ R9, R40, UR7 ;  /* 0x0000000728097e21 */ /* 0x004fe20008010000 */
[----:B------:R-:W-:Y:S04]  /*0e90*/  BSSY.RECONVERGENT B0, `(.L_x_5758) ;  /* 0x0000035000007945 */ /* 0x000fe80003800200 */
[----:B------:R-:W-:Y:S01]  /*0ea0*/  FSETP.GTU.FTZ.AND P0, PT, R9, 20, PT ;  /* 0x41a000000900780b */ /* 0x000fe20003f1c000 */
[----:B0-----:R-:W-:Y:S01]  /*0eb0*/  FADD.FTZ R10, R41, UR7 ;  /* 0x00000007290a7e21 */ /* 0x001fe20008010000 */
[----:B------:R-:W-:-:S04]  /*0ec0*/  FADD.FTZ R11, R42, UR7 ;  /* 0x000000072a0b7e21 */ /* 0x000fc80008010000 */
[----:B------:R-:W-:Y:S02]  /*0ed0*/  FSETP.GTU.FTZ.AND P1, PT, R10, 20, PT ;  /* 0x41a000000a00780b */ /* 0x000fe40003f3c000 */
[----:B------:R-:W-:Y:S01]  /*0ee0*/  FSETP.GTU.FTZ.AND P2, PT, R11, 20, PT ;  /* 0x41a000000b00780b */ /* 0x000fe20003f5c000 */
[----:B-----5:R-:W-:Y:S04]  /*0ef0*/  STS.128 [R6], R48 ;  /* 0x0000003006007388 */ /* 0x020fe80000000c00 */
[----:B----4-:R0:W-:Y:S04]  /*0f00*/  STS.128 [R6+0x200], R12 ;  /* 0x0002000c06007388 */ /* 0x0101e80000000c00 */
[----:B---3--:R1:W-:Y:S04]  /*0f10*/  STS.128 [R6+0x400], R16 ;  /* 0x0004001006007388 */ /* 0x0083e80000000c00 */
[----:B------:R1:W-:Y:S01]  /*0f20*/  STS.128 [R6+0x600], R52 ;  /* 0x0006003406007388 */ /* 0x0003e20000000c00 */
[----:B------:R-:W-:-:S03]  /*0f30*/  NOP ;  /* 0x0000000000007918 */ /* 0x000fc60000000000 */
[----:B------:R1:W2:Y:S01]  /*0f40*/  LDS.128 R36, [R250] ;  /* 0x00000000fa247984 */ /* 0x0002a20000000c00 */
[----:B0-----:R-:W-:Y:S01]  /*0f50*/  FADD.FTZ R12, R43, UR7 ;  /* 0x000000072b0c7e21 */ /* 0x001fe20008010000 */
[----:B------:R-:W-:Y:S01]  /*0f60*/  FADD.FTZ R13, R44, UR7 ;  /* 0x000000072c0d7e21 */ /* 0x000fe20008010000 */
[----:B------:R-:W-:Y:S01]  /*0f70*/  FADD.FTZ R14, R45, UR7 ;  /* 0x000000072d0e7e21 */ /* 0x000fe20008010000 */
[----:B------:R1:W0:Y:S01]  /*0f80*/  LDS.128 R32, [R250+0x10] ;  /* 0x00001000fa207984 */ /* 0x0002220000000c00 */
[----:B------:R-:W-:Y:S01]  /*0f90*/  FADD.FTZ R15, R46, UR7 ;  /* 0x000000072e0f7e21 */ /* 0x000fe20008010000 */
[----:B------:R-:W-:Y:S02]  /*0fa0*/  FSETP.GTU.FTZ.AND P3, PT, R12, 20, PT ;  /* 0x41a000000c00780b */ /* 0x000fe40003f7c000 */
[----:B------:R1:W3:Y:S01]  /*0fb0*/  LDS.128 R28, [R250+0x20] ;  /* 0x00002000fa1c7984 */ /* 0x0002e20000000c00 */
[----:B------:R-:W-:Y:S02]  /*0fc0*/  FSETP.GTU.FTZ.AND P4, PT, R13, 20, PT ;  /* 0x41a000000d00780b */ /* 0x000fe40003f9c000 */
[----:B------:R-:W-:Y:S01]  /*0fd0*/  FSETP.GTU.FTZ.AND P5, PT, R14, 20, PT ;  /* 0x41a000000e00780b */ /* 0x000fe20003fbc000 */
[----:B------:R1:W4:Y:S01]  /*0fe0*/  LDS.128 R4, [R250+0x30] ;  /* 0x00003000fa047984 */ /* 0x0003220000000c00 */
[----:B------:R-:W-:Y:S11]  /*0ff0*/  @P0 BRA `(.L_x_5759) ;  /* 0x0000000000780947 */ /* 0x000ff60003800000 */
[----:B------:R-:W-:Y:S01]  /*1000*/  FMUL.FTZ R9, R9, 1.4426950216293334961 ;  /* 0x3fb8aa3b09097820 */ /* 0x000fe20000410000 */
[----:B-1----:R-:W-:Y:S02]  /*1010*/  MOV R17, 0x3e800000 ;  /* 0x3e80000000117802 */ /* 0x002fe40000000f00 */
[----:B------:R-:W-:Y:S01]  /*1020*/  MOV R19, 0x3d39bf78 ;  /* 0x3d39bf7800137802 */ /* 0x000fe20000000f00 */
        /* <DEDUP_REMOVED lines=27> */
.L_x_5759:
[----:B------:R-:W-:Y:S05]  /*11e0*/  BSYNC.RECONVERGENT B0 ;  /* 0x0000000000007941 */ /* 0x000fea0003800200 */
.L_x_5758:
[----:B------:R-:W-:Y:S01]  /*11f0*/  BSSY.RECONVERGENT B0, `(.L_x_5760) ;  /* 0x0000022000007945 */ /* 0x000fe20003800200 */
[----:B------:R-:W-:Y:S01]  /*1200*/  FSETP.GTU.FTZ.AND P0, PT, R15, 20, PT ;  /* 0x41a000000f00780b */ /* 0x000fe20003f1c000 */
[----:B-1----:R-:W-:Y:S02]  /*1210*/  FADD.FTZ R16, R47, UR7 ;  /* 0x000000072f107e21 */ /* 0x002fe40008010000 */
        /* <DEDUP_REMOVED lines=31> */
.L_x_5761:
[----:B------:R-:W-:Y:S05]  /*1410*/  BSYNC.RECONVERGENT B0 ;  /* 0x0000000000007941 */ /* 0x000fea0003800200 */
.L_x_5760:
        /* <DEDUP_REMOVED lines=34> */
.L_x_5763:
[----:B------:R-:W-:Y:S05]  /*1640*/  BSYNC.RECONVERGENT B0 ;  /* 0x0000000000007941 */ /* 0x000fea0003800200 */
.L_x_5762:
        /* <DEDUP_REMOVED lines=34> */
.L_x_5765:
[----:B------:R-:W-:Y:S05]  /*1870*/  BSYNC.RECONVERGENT B0 ;  /* 0x0000000000007941 */ /* 0x000fea0003800200 */
.L_x_5764:
        /* <DEDUP_REMOVED lines=34> */
.L_x_5767:
[----:B------:R-:W-:Y:S05]  /*1aa0*/  BSYNC.RECONVERGENT B0 ;  /* 0x0000000000007941 */ /* 0x000fea0003800200 */
.L_x_5766:
[----:B------:R-:W2:Y:S01]  /*1ab0*/  LDL.LU R2, [R1+0x8] ;  /* 0x0000080001027983 */ /* 0x000ea20000300800 */
        /* <DEDUP_REMOVED lines=36> */
.L_x_5769:
[----:B------:R-:W-:Y:S05]  /*1d00*/  BSYNC.RECONVERGENT B0 ;  /* 0x0000000000007941 */ /* 0x000fea0003800200 */
.L_x_5768:
[----:B------:R-:W-:Y:S01]  /*1d10*/  FADD.FTZ R22, R25, UR7 ;  /* 0x0000000719167e21 */ /* 0x000fe20008010000 */
[----:B------:R-:W-:Y:S01]  /*1d20*/  FFMA.FTZ R25, R113, R37, R24 ;  /* 0x0000002571197223 */ /* 0x000fe20000010018 */
[----:B------:R-:W-:Y:S01]  /*1d30*/  BSSY.RECONVERGENT B0, `(.L_x_5770) ;  /* 0x0000025000007945 */ /* 0x000fe20003800200 */
[----:B------:R-:W-:Y:S02]  /*1d40*/  HFMA2 R98, -RZ, RZ, 0, 0 ;  /* 0x00000000ff627431 */ /* 0x000fe400000001ff */
[----:B------:R-:W-:Y:S01]  /*1d50*/  FADD.FTZ R23, R26, UR7 ;  /* 0x000000071a177e21 */ /* 0x000fe20008010000 */
[----:B------:R-:W-:Y:S01]  /*1d60*/  FSETP.GTU.FTZ.AND P5, PT, R20, 20, PT ;  /* 0x41a000001400780b */ /* 0x000fe20003fbc000 */
[----:B------:R-:W-:Y:S01]  /*1d70*/  FADD.FTZ R24, R27, UR7 ;  /* 0x000000071b187e21 */ /* 0x000fe20008010000 */
[----:B------:R-:W-:Y:S01]  /*1d80*/  FFMA.FTZ R26, R114, R38, R25 ;  /* 0x00000026721a7223 */ /* 0x000fe20000010019 */
[----:B------:R-:W-:Y:S10]  /*1d90*/  @P0 BRA `(.L_x_5771) ;  /* 0x0000000000780947 */ /* 0x000ff40003800000 */
[----:B------:R-:W-:Y:S01]  /*1da0*/  FMUL.FTZ R15, R15, 1.4426950216293334961 ;  /* 0x3fb8aa3b0f0f7820 */ /* 0x000fe20000410000 */
[----:B------:R-:W-:Y:S02]  /*1db0*/  MOV R40, 0x3e800000 ;  /* 0x3e80000000287802 */ /* 0x000fe40000000f00 */
        /* <DEDUP_REMOVED lines=28> */
.L_x_5771:
[----:B------:R-:W-:Y:S05]  /*1f80*/  BSYNC.RECONVERGENT B0 ;  /* 0x0000000000007941 */ /* 0x000fea0003800200 */
.L_x_5770:
        /* <DEDUP_REMOVED lines=38> */
.L_x_5773:
[----:B------:R-:W-:Y:S05]  /*21f0*/  BSYNC.RECONVERGENT B0 ;  /* 0x0000000000007941 */ /* 0x000fea0003800200 */
.L_x_5772:
        /* <DEDUP_REMOVED lines=38> */
.L_x_5775:
[----:B------:R-:W-:Y:S05]  /*2460*/  BSYNC.RECONVERGENT B0 ;  /* 0x0000000000007941 */ /* 0x000fea0003800200 */
.L_x_5774:
        /* <DEDUP_REMOVED lines=38> */
.L_x_5777:
[----:B------:R-:W-:Y:S05]  /*26d0*/  BSYNC.RECONVERGENT B0 ;  /* 0x0000000000007941 */ /* 0x000fea0003800200 */
.L_x_5776:
        /* <DEDUP_REMOVED lines=38> */
.L_x_5779:
[----:B------:R-:W-:Y:S05]  /*2940*/  BSYNC.RECONVERGENT B0 ;  /* 0x0000000000007941 */ /* 0x000fea0003800200 */
.L_x_5778:
        /* <DEDUP_REMOVED lines=32> */
.L_x_5781:
[----:B------:R-:W-:Y:S05]  /*2b50*/  BSYNC.RECONVERGENT B0 ;  /* 0x0000000000007941 */ /* 0x000fea0003800200 */
.L_x_5780:
        /* <DEDUP_REMOVED lines=32> */
.L_x_5783:
[----:B------:R-:W-:Y:S05]  /*2d60*/  BSYNC.RECONVERGENT B0 ;  /* 0x0000000000007941 */ /* 0x000fea0003800200 */
.L_x_5782:
        /* <DEDUP_REMOVED lines=32> */
.L_x_5785:
[----:B------:R-:W-:Y:S05]  /*2f70*/  BSYNC.RECONVERGENT B0 ;  /* 0x0000000000007941 */ /* 0x000fea0003800200 */
.L_x_5784:
        /* <DEDUP_REMOVED lines=32> */
.L_x_5787:
[----:B------:R-:W-:Y:S05]  /*3180*/  BSYNC.RECONVERGENT B0 ;  /* 0x0000000000007941 */ /* 0x000fea0003800200 */
.L_x_5786:
        /* <DEDUP_REMOVED lines=32> */
.L_x_5789:
[----:B------:R-:W-:Y:S05]  /*3390*/  BSYNC.RECONVERGENT B0 ;  /* 0x0000000000007941 */ /* 0x000fea0003800200 */
.L_x_5788:
        /* <DEDUP_REMOVED lines=25> */
[----:B------:R-:W0:Y:S01]  /*3530*/  S2R R170, SR_TID.X ;  /* 0x0000000000aa7919 */ /* 0x000e220000002100 */
[----:B------:R-:W1:Y:S01]  /*3540*/  S2UR UR8, SR_CTAID.Y ;  /* 0x00000000000879c3 */ /* 0x000e620000002600 */
[----:B------:R-:W-:Y:S01]  /*3550*/  UISETP.NE.AND UP0, UPT, UR19, 0x1, UPT ;  /* 0x000000011300788c */ /* 0x000fe2000bf05270 */
[----:B------:R-:W-:Y:S01]  /*3560*/  SHF.L.U32 R3, R3, 0x3, RZ ;  /* 0x0000000303037819 */ /* 0x000fe200000006ff */
[----:B------:R-:W1:Y:S01]  /*3570*/  LDCU.64 UR28, c[0x0][0x3a0] ;  /* 0x00007400ff1c77ac */ /* 0x000e620008000a00 */
        /* <DEDUP_REMOVED lines=10> */
[----:B------:R-:W-:Y:S01]  /*3620*/  LEA.HI.SX32 R41, R3, R3, 0x1b ;  /* 0x0000000303297211 */ /* 0x000fe200078fdaff */
        /* <DEDUP_REMOVED lines=9> */
[----:B-1----:R-:W-:Y:S01]  /*36c0*/  UIMAD.WIDE.U32 UR24, UR8, UR28, URZ ;  /* 0x0000001c081872a5 */ /* 0x002fe2000f8e00ff */
[----:B------:R-:W1:Y:S03]  /*36d0*/  LDCU UR44, c[0x0][0x394] ;  /* 0x00007280ff2c77ac */ /* 0x000e660008000800 */
[----:B------:R-:W-:Y:S01]  /*36e0*/  UIMAD UR29, UR8, UR29, UR25 ;  /* 0x0000001d081d72a4 */ /* 0x000fe2000f8e0219 */
[C---:B0-----:R-:W-:Y:S01]  /*36f0*/  SHF.L.U32 R2, R170.reuse, 0x2, RZ ;  /* 0x00000002aa027819 */ /* 0x041fe200000006ff */
[----:B------:R-:W0:Y:S01]  /*3700*/  LDCU UR45, c[0x0][0x38c] ;  /* 0x00007180ff2d77ac */ /* 0x000e220008000800 */
[----:B------:R-:W-:-:S02]  /*3710*/  SHF.L.U32 R4, R170, 0x3, RZ ;  /* 0x00000003aa047819 */ /* 0x000fc400000006ff */
[----:B------:R-:W-:Y:S01]  /*3720*/  LOP3.LUT R2, R2, 0xf80, RZ, 0xc0, !PT ;  /* 0x00000f8002027812 */ /* 0x000fe200078ec0ff */
[----:B------:R-:W2:Y:S01]  /*3730*/  LDCU.64 UR32, c[0x0][0x3c0] ;  /* 0x00007800ff2077ac */ /* 0x000ea20008000a00 */
[----:B------:R-:W-:Y:S02]  /*3740*/  ISETP.NE.AND P2, PT, R170, 0x7f, PT ;  /* 0x0000007faa00780c */ /* 0x000fe40003f45270 */
[----:B------:R-:W-:Y:S01]  /*3750*/  IADD3 R0, PT, PT, R2, R56, R2 ;  /* 0x0000003802007210 */ /* 0x000fe20007ffe002 */
[----:B------:R-:W3:Y:S01]  /*3760*/  LDCU.64 UR34, c[0x0][0x440] ;  /* 0x00008800ff2277ac */ /* 0x000ee20008000a00 */
[----:B------:R-:W-:Y:S02]  /*3770*/  LOP3.LUT R2, R170, 0x1f, RZ, 0xc0, !PT ;  /* 0x0000001faa027812 */ /* 0x000fe400078ec0ff */
[C---:B------:R-:W-:Y:S01]  /*3780*/  IADD3 R3, PT, PT, R0.reuse, 0x20, RZ ;  /* 0x0000002000037810 */ /* 0x040fe20007ffe0ff */
[----:B------:R-:W4:Y:S01]  /*3790*/  LDCU.64 UR36, c[0x0][0x3a8] ;  /* 0x00007500ff2477ac */ /* 0x000f220008000a00 */
        /* <DEDUP_REMOVED lines=9> */
[----:B------:R-:W-:-:S02]  /*3830*/  LEA.HI.SX32 R3, R3, R0, 0x1b ;  /* 0x0000000003037211 */ /* 0x000fc400078fdaff */
        /* <DEDUP_REMOVED lines=8> */
[C---:B------:R-:W-:Y:S02]  /*38c0*/  ISETP.NE.AND P0, PT, R170.reuse, RZ, PT ;  /* 0x000000ffaa00720c */ /* 0x040fe40003f05270 */
[----:B------:R-:W-:Y:S02]  /*38d0*/  IADD3 R0, PT, PT, R170, 0x200, RZ ;  /* 0x00000200aa007810 */ /* 0x000fe40007ffe0ff */
[-C--:B------:R-:W-:Y:S02]  /*38e0*/  LEA R33, R41, R172.reuse, 0x4 ;  /* 0x000000ac29217211 */ /* 0x080fe400078e20ff */
[----:B------:R-:W-:Y:S02]  /*38f0*/  LOP3.LUT R2, R2, 0x1f00, R4, 0xf8, !PT ;  /* 0x00001f0002027812 */ /* 0x000fe400078ef804 */
[----:B------:R-:W-:-:S02]  /*3900*/  LEA R249, R249, R172, 0x4 ;  /* 0x000000acf9f97211 */ /* 0x000fc400078e20ff */
[-C--:B------:R-:W-:Y:S02]  /*3910*/  LEA R244, R3, R172.reuse, 0x4 ;  /* 0x000000ac03f47211 */ /* 0x080fe400078e20ff */
[-C--:B------:R-:W-:Y:S02]  /*3920*/  LEA R243, R5, R172.reuse, 0x4 ;  /* 0x000000ac05f37211 */ /* 0x080fe400078e20ff */
[-C--:B------:R-:W-:Y:S02]  /*3930*/  LEA R242, R7, R172.reuse, 0x4 ;  /* 0x000000ac07f27211 */ /* 0x080fe400078e20ff */
[-C--:B------:R-:W-:Y:S02]  /*3940*/  LEA R241, R241, R172.reuse, 0x4 ;  /* 0x000000acf1f17211 */ /* 0x080fe400078e20ff */
[-C--:B------:R-:W-:Y:S02]  /*3950*/  LEA R240, R35, R172.reuse, 0x4 ;  /* 0x000000ac23f07211 */ /* 0x080fe400078e20ff */
[----:B------:R-:W-:-:S02]  /*3960*/  LEA R239, R37, R172, 0x4 ;  /* 0x000000ac25ef7211 */ /* 0x000fc400078e20ff */
[----:B01234-:R-:W-:-:S07]  /*3970*/  LEA R238, R39, R172, 0x4 ;  /* 0x000000ac27ee7211 */ /* 0x01ffce00078e20ff */
.L_x_5886:
[----:B------:R-:W-:Y:S01]  /*3980*/  UIMAD.WIDE.U32 UR30, UR8, UR32, URZ ;  /* 0x00000020081e72a5 */ /* 0x000fe2000f8e00ff */
[C---:B------:R-:W-:Y:S02]  /*3990*/  SHF.L.U32 R2, R170.reuse, 0x3, RZ ;  /* 0x00000003aa027819 */ /* 0x040fe400000006ff */
[----:B0-----:R-:W-:Y:S01]  /*39a0*/  LOP3.LUT R8, R170, 0x1f, RZ, 0xc0, !PT ;  /* 0x0000001faa087812 */ /* 0x001fe200078ec0ff */
        /* <DEDUP_REMOVED lines=57> */
[----:B0-----:R-:W-:Y:S01]  /*3d40*/  FMUL.FTZ R4, R11, UR31 ;  /* 0x0000001f0b047c20 */ /* 0x001fe20008410000 */
[----:B------:R-:W-:Y:S01]  /*3d50*/  FMUL.FTZ R3, R10, UR31 ;  /* 0x0000001f0a037c20 */ /* 0x000fe20008410000 */
[----:B------:R-:W-:Y:S01]  /*3d60*/  MOV R160, UR46 ;  /* 0x0000002e00a07c02 */ /* 0x000fe20008000f00 */
[----:B------:R-:W-:Y:S01]  /*3d70*/  FMUL.FTZ R2, R23, UR31 ;  /* 0x0000001f17027c20 */ /* 0x000fe20008410000 */
[----:B------:R-:W-:Y:S01]  /*3d80*/  FMUL.RZ R8, R4, 0.15915493667125701904 ;  /* 0x3e22f98304087820 */ /* 0x000fe2000040c000 */
[----:B------:R-:W-:Y:S01]  /*3d90*/  FMUL.FTZ R4, R12, UR31 ;  /* 0x0000001f0c047c20 */ /* 0x000fe20008410000 */
[----:B------:R-:W-:Y:S01]  /*3da0*/  FMUL.RZ R6, R3, 0.15915493667125701904 ;  /* 0x3e22f98303067820 */ /* 0x000fe2000040c000 */
[----:B------:R-:W-:Y:S01]  /*3db0*/  FMUL.FTZ R160, R160, 1.4426950216293334961 ;  /* 0x3fb8aa3ba0a07820 */ /* 0x000fe20000410000 */
[----:B------:R-:W0:Y:S01]  /*3dc0*/  MUFU.SIN R5, R8 ;  /* 0x0000000800057308 */ /* 0x000e220000000400 */
[----:B-1----:R-:W-:Y:S01]  /*3dd0*/  FMUL.RZ R36, R4, 0.15915493667125701904 ;  /* 0x3e22f98304247820 */ /* 0x002fe2000040c000 */
[----:B------:R-:W-:Y:S01]  /*3de0*/  FMUL.FTZ R4, R13, UR31 ;  /* 0x0000001f0d047c20 */ /* 0x000fe20008410000 */
[----:B------:R-:W-:Y:S01]  /*3df0*/  UIADD3 UR28, UPT, UPT, UR28, UR8, URZ ;  /* 0x000000081c1c7290 */ /* 0x000fe2000fffe0ff */
[C---:B--2---:R-:W-:Y:S01]  /*3e00*/  FMUL.FTZ R40, R160.reuse, R14 ;  /* 0x0000000ea0287220 */ /* 0x044fe20000410000 */
[----:B------:R-:W-:Y:S01]  /*3e10*/  FMUL.FTZ R184, R160, R16 ;  /* 0x00000010a0b87220 */ /* 0x000fe20000410000 */
[----:B------:R-:W-:Y:S01]  /*3e20*/  FMUL.RZ R38, R4, 0.15915493667125701904 ;  /* 0x3e22f98304267820 */ /* 0x000fe2000040c000 */
[----:B------:R-:W-:Y:S01]  /*3e30*/  FMUL.FTZ R4, R14, UR31 ;  /* 0x0000001f0e047c20 */ /* 0x000fe20008410000 */
[----:B------:R-:W1:Y:S01]  /*3e40*/  MUFU.SIN R7, R6 ;  /* 0x0000000600077308 */ /* 0x000e620000000400 */
[----:B------:R-:W-:Y:S01]  /*3e50*/  MOV R181, UR28 ;  /* 0x0000001c00b57c02 */ /* 0x000fe20008000f00 */
[C---:B------:R-:W-:Y:S01]  /*3e60*/  FMUL.FTZ R185, R160.reuse, R17 ;  /* 0x00000011a0b97220 */ /* 0x040fe20000410000 */
[----:B------:R-:W-:Y:S01]  /*3e70*/  LDS.128 R52, [R33+0x30] ;  /* 0x0000300021347984 */ /* 0x000fe20000000c00 */
[----:B------:R-:W-:Y:S01]  /*3e80*/  FMUL.FTZ R180, R9, UR31 ;  /* 0x0000001f09b47c20 */ /* 0x000fe20008410000 */
[----:B------:R-:W-:Y:S01]  /*3e90*/  SEL R181, R181, R0, !P0 ;  /* 0x00000000b5b57207 */ /* 0x000fe20004000000 */
[----:B------:R-:W-:Y:S01]  /*3ea0*/  FMUL.FTZ R186, R160, R18 ;  /* 0x00000012a0ba7220 */ /* 0x000fe20000410000 */
[----:B------:R-:W-:Y:S01]  /*3eb0*/  LDS.128 R48, [R33+0x40] ;  /* 0x0000400021307984 */ /* 0x000fe20000000c00 */
[----:B------:R2:W-:Y:S01]  /*3ec0*/  MUFU.COS R3, R6 ;  /* 0x0000000600037308 */ /* 0x0005e20000000000 */
[----:B------:R-:W-:Y:S01]  /*3ed0*/  FMUL.RZ R180, R180, 0.15915493667125701904 ;  /* 0x3e22f983b4b47820 */ /* 0x000fe2000040c000 */
[C---:B------:R-:W-:Y:S01]  /*3ee0*/  FMUL.FTZ R187, R160.reuse, R19 ;  /* 0x00000013a0bb7220 */ /* 0x040fe20000410000 */
[C---:B------:R-:W-:Y:S01]  /*3ef0*/  FMUL.FTZ R188, R160.reuse, R20 ;  /* 0x00000014a0bc7220 */ /* 0x040fe20000410000 */
[----:B------:R-:W-:-:S04]  /*3f00*/  FMUL.FTZ R189, R160, R21 ;  /* 0x00000015a0bd7220 */ /* 0x000fc80000410000 */
[----:B------:R3:W-:Y:S01]  /*3f10*/  MUFU.COS R37, R8 ;  /* 0x0000000800257308 */ /* 0x0007e20000000000 */
[----:B--2---:R-:W-:Y:S01]  /*3f20*/  FMUL.RZ R6, R4, 0.15915493667125701904 ;  /* 0x3e22f98304067820 */ /* 0x004fe2000040c000 */
[----:B------:R-:W-:-:S06]  /*3f30*/  FMUL.FTZ R4, R15, UR31 ;  /* 0x0000001f0f047c20 */ /* 0x000fcc0008410000 */
[----:B------:R-:W-:Y:S01]  /*3f40*/  MUFU.SIN R39, R36 ;  /* 0x0000002400277308 */ /* 0x000fe20000000400 */
[----:B---3--:R-:W-:Y:S01]  /*3f50*/  FMUL.RZ R8, R4, 0.15915493667125701904 ;  /* 0x3e22f98304087820 */ /* 0x008fe2000040c000 */
[----:B------:R-:W-:-:S06]  /*3f60*/  FMUL.FTZ R4, R16, UR31 ;  /* 0x0000001f10047c20 */ /* 0x000fcc0008410000 */
[----:B------:R2:W-:Y:S08]  /*3f70*/  MUFU.COS R41, R36 ;  /* 0x0000002400297308 */ /* 0x0005f00000000000 */
[----:B------:R-:W3:Y:S01]  /*3f80*/  MUFU.SIN R43, R38 ;  /* 0x00000026002b7308 */ /* 0x000ee20000000400 */
[----:B--2---:R-:W-:Y:S01]  /*3f90*/  FMUL.RZ R36, R4, 0.15915493667125701904 ;  /* 0x3e22f98304247820 */ /* 0x004fe2000040c000 */
[----:B------:R-:W-:-:S06]  /*3fa0*/  FMUL.FTZ R4, R17, UR31 ;  /* 0x0000001f11047c20 */ /* 0x000fcc0008410000 */
[----:B------:R2:W3:Y:S08]  /*3fb0*/  MUFU.COS R45, R38 ;  /* 0x00000026002d7308 */ /* 0x0004f00000000000 */
[----:B------:R-:W-:Y:S01]  /*3fc0*/  MUFU.SIN R35, R6 ;  /* 0x0000000600237308 */ /* 0x000fe20000000400 */
[----:B--2---:R-:W-:Y:S01]  /*3fd0*/  FMUL.RZ R38, R4, 0.15915493667125701904 ;  /* 0x3e22f98304267820 */ /* 0x004fe2000040c000 */
[----:B------:R-:W-:-:S06]  /*3fe0*/  FMUL.FTZ R4, R18, UR31 ;  /* 0x0000001f12047c20 */ /* 0x000fcc0008410000 */
[----:B------:R2:W3:Y:S08]  /*3ff0*/  MUFU.COS R34, R6 ;  /* 0x0000000600227308 */ /* 0x0004f00000000000 */
[----:B------:R-:W-:Y:S01]  /*4000*/  MUFU.SIN R149, R8 ;  /* 0x0000000800957308 */ /* 0x000fe20000000400 */
[----:B--2---:R-:W-:Y:S01]  /*4010*/  FMUL.RZ R6, R4, 0.15915493667125701904 ;  /* 0x3e22f98304067820 */ /* 0x004fe2000040c000 */
[----:B------:R-:W-:-:S06]  /*4020*/  FMUL.FTZ R4, R19, UR31 ;  /* 0x0000001f13047c20 */ /* 0x000fcc0008410000 */
[----:B------:R2:W4:Y:S08]  /*4030*/  MUFU.COS R148, R8 ;  /* 0x0000000800947308 */ /* 0x0005300000000000 */
[----:B------:R-:W-:Y:S01]  /*4040*/  MUFU.SIN R151, R36 ;  /* 0x0000002400977308 */ /* 0x000fe20000000400 */
[----:B--2---:R-:W-:Y:S01]  /*4050*/  FMUL.RZ R8, R4, 0.15915493667125701904 ;  /* 0x3e22f98304087820 */ /* 0x004fe2000040c000 */
[----:B------:R-:W-:-:S06]  /*4060*/  FMUL.FTZ R4, R20, UR31 ;  /* 0x0000001f14047c20 */ /* 0x000fcc0008410000 */
[----:B------:R2:W5:Y:S08]  /*4070*/  MUFU.COS R150, R36 ;  /* 0x0000002400967308 */ /* 0x0005700000000000 */
[----:B------:R-:W-:Y:S01]  /*4080*/  MUFU.SIN R153, R38 ;  /* 0x0000002600997308 */ /* 0x000fe20000000400 */
[----:B--2---:R-:W-:Y:S01]  /*4090*/  FMUL.RZ R36, R4, 0.15915493667125701904 ;  /* 0x3e22f98304247820 */ /* 0x004fe2000040c000 */
[----:B------:R-:W-:-:S06]  /*40a0*/  FMUL.FTZ R4, R21, UR31 ;  /* 0x0000001f15047c20 */ /* 0x000fcc0008410000 */
[----:B------:R2:W5:Y:S08]  /*40b0*/  MUFU.COS R152, R38 ;  /* 0x0000002600987308 */ /* 0x0005700000000000 */
[----:B------:R-:W-:Y:S01]  /*40c0*/  MUFU.SIN R155, R6 ;  /* 0x00000006009b7308 */ /* 0x000fe20000000400 */
[----:B--2---:R-:W-:Y:S01]  /*40d0*/  FMUL.RZ R38, R4, 0.15915493667125701904 ;  /* 0x3e22f98304267820 */ /* 0x004fe2000040c000 */
[----:B------:R-:W-:-:S04]  /*40e0*/  FMUL.FTZ R4, R22, UR31 ;  /* 0x0000001f16047c20 */ /* 0x000fc80008410000 */
[----:B------:R-:W-:Y:S02]  /*40f0*/  FMUL.RZ R4, R4, 0.15915493667125701904 ;  /* 0x3e22f98304047820 */ /* 0x000fe4000040c000 */
[----:B------:R2:W5:Y:S08]  /*4100*/  MUFU.COS R154, R6 ;  /* 0x00000006009a7308 */ /* 0x0005700000000000 */
[----:B------:R-:W-:Y:S01]  /*4110*/  MUFU.SIN R165, R4 ;  /* 0x0000000400a57308 */ /* 0x000fe20000000400 */
[----:B--2---:R-:W-:Y:S01]  /*4120*/  FMUL.RZ R6, R2, 0.15915493667125701904 ;  /* 0x3e22f98302067820 */ /* 0x004fe2000040c000 */
[----:B------:R-:W-:-:S06]  /*4130*/  FMUL.FTZ R2, R24, UR31 ;  /* 0x0000001f18027c20 */ /* 0x000fcc0008410000 */
[----:B------:R2:W-:Y:S08]  /*4140*/  MUFU.COS R164, R4 ;  /* 0x0000000400a47308 */ /* 0x0005f00000000000 */
[----:B------:R-:W-:Y:S01]  /*4150*/  MUFU.SIN R157, R8 ;  /* 0x00000008009d7308 */ /* 0x000fe20000000400 */
[----:B--2---:R-:W-:-:S07]  /*4160*/  FMUL.FTZ R4, R160, R11 ;  /* 0x0000000ba0047220 */ /* 0x004fce0000410000 */
[----:B------:R2:W5:Y:S08]  /*4170*/  MUFU.COS R156, R8 ;  /* 0x00000008009c7308 */ /* 0x0005700000000000 */
[----:B------:R-:W-:Y:S01]  /*4180*/  MUFU.SIN R159, R36 ;  /* 0x00000024009f7308 */ /* 0x000fe20000000400 */
[----:B--2---:R-:W-:Y:S01]  /*4190*/  FMUL.RZ R8, R2, 0.15915493667125701904 ;  /* 0x3e22f98302087820 */ /* 0x004fe2000040c000 */
[----:B------:R-:W-:-:S06]  /*41a0*/  FMUL.FTZ R2, R160, R10 ;  /* 0x0000000aa0027220 */ /* 0x000fcc0000410000 */
[----:B------:R2:W5:Y:S08]  /*41b0*/  MUFU.COS R158, R36 ;  /* 0x00000024009e7308 */ /* 0x0005700000000000 */
[----:B------:R-:W-:Y:S01]  /*41c0*/  MUFU.SIN R163, R38 ;  /* 0x0000002600a37308 */ /* 0x000fe20000000400 */
[----:B--2---:R-:W-:-:S07]  /*41d0*/  FMUL.FTZ R36, R160, R12 ;  /* 0x0000000ca0247220 */ /* 0x004fce0000410000 */
[----:B------:R2:W5:Y:S08]  /*41e0*/  MUFU.COS R162, R38 ;  /* 0x0000002600a27308 */ /* 0x0005700000000000 */
[----:B------:R-:W0:Y:S01]  /*41f0*/  MUFU.EX2 R4, R4 ;  /* 0x0000000400047308 */ /* 0x000e220000000800 */
[----:B--2---:R-:W-:-:S03]  /*4200*/  FMUL.FTZ R38, R160, R13 ;  /* 0x0000000da0267220 */ /* 0x004fc60000410000 */
[----:B------:R-:W1:Y:S04]  /*4210*/  MUFU.EX2 R2, R2 ;  /* 0x0000000200027308 */ /* 0x000e680000000800 */
[----:B------:R-:W-:Y:S04]  /*4220*/  MUFU.EX2 R36, R36 ;  /* 0x0000002400247308 */ /* 0x000fe80000000800 */
[----:B------:R-:W3:Y:S01]  /*4230*/  MUFU.EX2 R38, R38 ;  /* 0x0000002600267308 */ /* 0x000ee20000000800 */
[----:B0-----:R-:W-:-:S03]  /*4240*/  FMUL.FTZ R5, R4, R5 ;  /* 0x0000000504057220 */ /* 0x001fc60000410000 */
[----:B------:R-:W-:Y:S01]  /*4250*/  MUFU.SIN R167, R6 ;  /* 0x0000000600a77308 */ /* 0x000fe20000000400 */
[----:B-1----:R-:W-:-:S07]  /*4260*/  FMUL.FTZ R7, R2, R7 ;  /* 0x0000000702077220 */ /* 0x002fce0000410000 */
[----:B------:R0:W1:Y:S01]  /*4270*/  MUFU.COS R166, R6 ;  /* 0x0000000600a67308 */ /* 0x0000620000000000 */
[----:B---3--:R-:W-:-:S07]  /*4280*/  FMUL.FTZ R0, R38, R43 ;  /* 0x0000002b26007220 */ /* 0x008fce0000410000 */
[----:B------:R-:W-:Y:S01]  /*4290*/  MUFU.SIN R169, R8 ;  /* 0x0000000800a97308 */ /* 0x000fe20000000400 */
[----:B0-----:R-:W-:Y:S01]  /*42a0*/  FMUL.FTZ R6, R4, R37 ;  /* 0x0000002504067220 */ /* 0x001fe20000410000 */
[----:B------:R-:W-:Y:S01]  /*42b0*/  FMUL.FTZ R37, R160, R15 ;  /* 0x0000000fa0257220 */ /* 0x000fe20000410000 */
[----:B------:R-:W-:-:S05]  /*42c0*/  FMUL.FTZ R4, R36, R41 ;  /* 0x0000002924047220 */ /* 0x000fca0000410000 */
[----:B------:R0:W2:Y:S08]  /*42d0*/  MUFU.COS R168, R8 ;  /* 0x0000000800a87308 */ /* 0x0000b00000000000 */
[----:B------:R3:W4:Y:S01]  /*42e0*/  MUFU.EX2 R182, R40 ;  /* 0x0000002800b67308 */ /* 0x0007220000000800 */
[----:B0-----:R-:W-:Y:S01]  /*42f0*/  FMUL.FTZ R8, R2, R3 ;  /* 0x0000000302087220 */ /* 0x001fe20000410000 */
[----:B------:R-:W-:Y:S01]  /*4300*/  FMUL.FTZ R3, R36, R39 ;  /* 0x0000002724037220 */ /* 0x000fe20000410000 */
[----:B------:R-:W-:Y:S01]  /*4310*/  FMUL.FTZ R2, R38, R45 ;  /* 0x0000002d26027220 */ /* 0x000fe20000410000 */
[----:B------:R0:W1:Y:S01]  /*4320*/  MUFU.EX2 R183, R37 ;  /* 0x0000002500b77308 */ /* 0x0000620000000800 */
[----:B------:R-:W-:Y:S03]  /*4330*/  LDS.128 R44, [R33+0x50] ;  /* 0x00005000212c7984 */ /* 0x000fe60000000c00 */
[----:B------:R-:W2:Y:S01]  /*4340*/  MUFU.EX2 R184, R184 ;  /* 0x000000b800b87308 */ /* 0x000ea20000000800 */
[----:B---3--:R-:W-:Y:S03]  /*4350*/  LDS.128 R40, [R33+0x60] ;  /* 0x0000600021287984 */ /* 0x008fe60000000c00 */
[----:B------:R-:W3:Y:S01]  /*4360*/  MUFU.EX2 R185, R185 ;  /* 0x000000b900b97308 */ /* 0x000ee20000000800 */
[----:B0-----:R-:W-:Y:S01]  /*4370*/  LDS.128 R36, [R33+0x70] ;  /* 0x0000700021247984 */ /* 0x001fe20000000c00 */
[C---:B----4-:R-:W-:Y:S01]  /*4380*/  FMUL.FTZ R34, R182.reuse, R34 ;  /* 0x00000022b6227220 */ /* 0x050fe20000410000 */
[----:B------:R-:W-:Y:S01]  /*4390*/  FMUL.FTZ R35, R182, R35 ;  /* 0x00000023b6237220 */ /* 0x000fe20000410000 */
[----:B------:R-:W-:Y:S01]  /*43a0*/  MUFU.SIN R161, R180 ;  /* 0x000000b400a17308 */ /* 0x000fe20000000400 */
[----:B------:R-:W-:Y:S01]  /*43b0*/  STS.128 [R249+0x4200], R116 ;  /* 0x00420074f9007388 */ /* 0x000fe20000000c00 */
[C---:B-1----:R-:W-:Y:S01]  /*43c0*/  FMUL.FTZ R148, R183.reuse, R148 ;  /* 0x00000094b7947220 */ /* 0x042fe20000410000 */
[----:B------:R-:W-:-:S02]  /*43d0*/  FMUL.FTZ R149, R183, R149 ;  /* 0x00000095b7957220 */ /* 0x000fc40000410000 */
[----:B-----5:R-:W-:Y:S01]  /*43e0*/  STS.128 [R244+0x4400], R120 ;  /* 0x00440078f4007388 */ /* 0x020fe20000000c00 */
[C---:B--2---:R-:W-:Y:S01]  /*43f0*/  FMUL.FTZ R150, R184.reuse, R150 ;  /* 0x00000096b8967220 */ /* 0x044fe20000410000 */
        /* <DEDUP_REMOVED lines=16> */
[C---:B--2---:R-:W-:Y:S01]  /*4500*/  FMUL.FTZ R132, R160.reuse, R22 ;  /* 0x00000016a0847220 */ /* 0x044fe20000410000 */
[----:B----4-:R-:W-:Y:S01]  /*4510*/  FMUL.FTZ R136, R160, R23 ;  /* 0x00000017a0887220 */ /* 0x010fe20000410000 */
[----:B-1----:R-:W-:Y:S01]  /*4520*/  FMUL.FTZ R154, R186, R154 ;  /* 0x0000009aba9a7220 */ /* 0x002fe20000410000 */
[----:B------:R-:W1:Y:S01]  /*4530*/  LDS.128 R120, [R33+0x4210] ;  /* 0x0042100021787984 */ /* 0x000e620000000c00 */
[C---:B0-----:R-:W-:Y:S01]  /*4540*/  FMUL.FTZ R140, R160.reuse, R24 ;  /* 0x00000018a08c7220 */ /* 0x041fe20000410000 */
        /* <DEDUP_REMOVED lines=72> */
.L_x_5792:
[----:B------:R-:W-:-:S04]  /*49d0*/  SHF.L.U32 R116, R170, 0x3, RZ ;  /* 0x00000003aa747819 */ /* 0x000fc800000006ff */
[----:B------:R-:W-:-:S06]  /*49e0*/  IADD3 R136, PT, PT, R172, R116, RZ ;  /* 0x00000074ac887210 */ /* 0x000fcc0007ffe0ff */
[----:B------:R-:W0:Y:S02]  /*49f0*/  LDS.64 R136, [R136+0x12c88] ;  /* 0x012c880088887984 */ /* 0x000e240000000a00 */
.L_x_5793:
[----:B------:R-:W-:Y:S05]  /*4a00*/  BSYNC.RECONVERGENT B0 ;  /* 0x0000000000007941 */ /* 0x000fea0003800200 */
.L_x_5791:
        /* <DEDUP_REMOVED lines=11> */
[-C--:B------:R-:W-:Y:S01]  /*4ac0*/  FMUL.FTZ R192, R67, R10.reuse ;  /* 0x0000000a43c07220 */ /* 0x080fe20000410000 */
        /* <DEDUP_REMOVED lines=20> */
[----:B--2---:R-:W-:Y:S01]  /*4c10*/  FMUL.FTZ R121, R5, R124 ;  /* 0x0000007c05797220 */ /* 0x004fe20000410000 */
[----:B------:R-:W-:Y:S01]  /*4c20*/  FMUL.FTZ R201, R58, R14 ;  /* 0x0000000e3ac97220 */ /* 0x000fe20000410000 */
[-C--:B------:R-:W-:Y:S01]  /*4c30*/  FMUL.FTZ R202, R53, R15.reuse ;  /* 0x0000000f35ca7220 */ /* 0x080fe20000410000 */
        /* <DEDUP_REMOVED lines=8> */
[----:B------:R-:W-:Y:S01]  /*4cc0*/  FMUL.FTZ R209, R50, R18 ;  /* 0x0000001232d17220 */ /* 0x000fe20000410000 */
[-C--:B------:R-:W-:Y:S01]  /*4cd0*/  FMUL.FTZ R120, R3, R122.reuse ;  /* 0x0000007a03787220 */ /* 0x080fe20000410000 */
[C---:B------:R-:W-:Y:S01]  /*4ce0*/  FFMA.FTZ R122, R4.reuse, R122, -R121 ;  /* 0x0000007a047a7223 */ /* 0x040fe20000010879 */
[----:B------:R-:W-:Y:S01]  /*4cf0*/  FMUL.FTZ R208, R51, R18 ;  /* 0x0000001233d07220 */ /* 0x000fe20000410000 */
[----:B------:R-:W-:Y:S01]  /*4d00*/  FMUL.FTZ R210, R45, R19 ;  /* 0x000000132dd27220 */ /* 0x000fe20000410000 */
[----:B------:R-:W-:Y:S01]  /*4d10*/  FFMA.FTZ R120, R4, R123, R120 ;  /* 0x0000007b04787223 */ /* 0x000fe20000010078 */
[C---:B------:R-:W-:Y:S01]  /*4d20*/  FFMA.FTZ R121, R115.reuse, R197, R122 ;  /* 0x000000c573797223 */ /* 0x040fe2000001007a */
[----:B------:R-:W-:Y:S01]  /*4d30*/  FMUL.FTZ R211, R44, R19 ;  /* 0x000000132cd37220 */ /* 0x000fe20000410000 */
[----:B------:R-:W-:Y:S01]  /*4d40*/  FMUL.FTZ R213, R46, R20 ;  /* 0x000000142ed57220 */ /* 0x000fe20000410000 */
[----:B------:R-:W-:Y:S01]  /*4d50*/  FFMA.FTZ R123, R115, R196, R120 ;  /* 0x000000c4737b7223 */ /* 0x000fe20000010078 */
[C---:B------:R-:W-:Y:S01]  /*4d60*/  FMUL.FTZ R122, R0.reuse, R121 ;  /* 0x00000079007a7220 */ /* 0x040fe20000410000 */
[----:B------:R-:W-:Y:S01]  /*4d70*/  FMUL.FTZ R212, R47, R20 ;  /* 0x000000142fd47220 */ /* 0x000fe20000410000 */
[----:B------:R-:W-:Y:S01]  /*4d80*/  FMUL.FTZ R214, R41, R21 ;  /* 0x0000001529d67220 */ /* 0x000fe20000410000 */
[-C--:B------:R-:W-:Y:S01]  /*4d90*/  FMUL.FTZ R125, R0, R123.reuse ;  /* 0x0000007b007d7220 */ /* 0x080fe20000410000 */
[----:B------:R-:W-:Y:S01]  /*4da0*/  FFMA.FTZ R123, R2, R123, R122 ;  /* 0x0000007b027b7223 */ /* 0x000fe2000001007a */
[----:B------:R-:W-:Y:S01]  /*4db0*/  FMUL.FTZ R215, R40, R21 ;  /* 0x0000001528d77220 */ /* 0x000fe20000410000 */
[----:B------:R-:W-:Y:S01]  /*4dc0*/  FMUL.FTZ R217, R42, R22 ;  /* 0x000000162ad97220 */ /* 0x000fe20000410000 */
[----:B------:R-:W-:Y:S01]  /*4dd0*/  FFMA.FTZ R120, R2, R121, -R125 ;  /* 0x0000007902787223 */ /* 0x000fe2000001087d */
[C---:B------:R-:W-:Y:S01]  /*4de0*/  FFMA.FTZ R123, R108.reuse, R198, R123 ;  /* 0x000000c66c7b7223 */ /* 0x040fe2000001007b */
[----:B------:R-:W-:Y:S01]  /*4df0*/  FMUL.FTZ R216, R43, R22 ;  /* 0x000000162bd87220 */ /* 0x000fe20000410000 */
[----:B------:R-:W-:Y:S01]  /*4e00*/  FMUL.FTZ R218, R37, R23 ;  /* 0x0000001725da7220 */ /* 0x000fe20000410000 */
[----:B------:R-:W-:Y:S01]  /*4e10*/  FFMA.FTZ R120, R108, R199, R120 ;  /* 0x000000c76c787223 */ /* 0x000fe20000010078 */
[C---:B------:R-:W-:Y:S01]  /*4e20*/  FMUL.FTZ R121, R35.reuse, R123 ;  /* 0x0000007b23797220 */ /* 0x040fe20000410000 */
[----:B------:R-:W-:Y:S01]  /*4e30*/  FMUL.FTZ R219, R36, R23 ;  /* 0x0000001724db7220 */ /* 0x000fe20000410000 */
[----:B------:R-:W-:Y:S01]  /*4e40*/  ISETP.GT.U32.AND P2, PT, R170, 0x1f, PT ;  /* 0x0000001faa00780c */ /* 0x000fe20003f44070 */
[-C--:B------:R-:W-:Y:S01]  /*4e50*/  FMUL.FTZ R122, R35, R120.reuse ;  /* 0x00000078237a7220 */ /* 0x080fe20000410000 */
[----:B------:R-:W-:Y:S01]  /*4e60*/  FFMA.FTZ R120, R34, R120, -R121 ;  /* 0x0000007822787223 */ /* 0x000fe20000010879 */
[-C--:B------:R-:W-:Y:S01]  /*4e70*/  FMUL.FTZ R221, R39, R24.reuse ;  /* 0x0000001827dd7220 */ /* 0x080fe20000410000 */
[----:B------:R-:W-:Y:S01]  /*4e80*/  FMUL.FTZ R222, R38, R24 ;  /* 0x0000001826de7220 */ /* 0x000fe20000410000 */
[----:B------:R-:W-:Y:S01]  /*4e90*/  FFMA.FTZ R122, R34, R123, R122 ;  /* 0x0000007b227a7223 */ /* 0x000fe2000001007a */
[----:B------:R-:W-:-:S03]  /*4ea0*/  FFMA.FTZ R120, R109, R201, R120 ;  /* 0x000000c96d787223 */ /* 0x000fc60000010078 */
[----:B------:R-:W-:Y:S01]  /*4eb0*/  FFMA.FTZ R122, R109, R200, R122 ;  /* 0x000000c86d7a7223 */ /* 0x000fe2000001007a */
[----:B------:R-:W-:-:S03]  /*4ec0*/  FMUL.FTZ R123, R149, R120 ;  /* 0x00000078957b7220 */ /* 0x000fc60000410000 */
[-C--:B------:R-:W-:Y:S01]  /*4ed0*/  FMUL.FTZ R121, R149, R122.reuse ;  /* 0x0000007a95797220 */ /* 0x080fe20000410000 */
[----:B------:R-:W-:-:S03]  /*4ee0*/  FFMA.FTZ R123, R148, R122, R123 ;  /* 0x0000007a947b7223 */ /* 0x000fc6000001007b */
[----:B------:R-:W-:Y:S01]  /*4ef0*/  FFMA.FTZ R120, R148, R120, -R121 ;  /* 0x0000007894787223 */ /* 0x000fe20000010879 */
[C---:B------:R-:W-:Y:S01]  /*4f00*/  FFMA.FTZ R123, R110.reuse, R202, R123 ;  /* 0x000000ca6e7b7223 */ /* 0x040fe2000001007b */
[----:B------:R-:W-:Y:S02]  /*4f10*/  FMUL.FTZ R121, R161, R7 ;  /* 0x00000007a1797220 */ /* 0x000fe40000410000 */
[----:B------:R-:W-:Y:S01]  /*4f20*/  FFMA.FTZ R122, R110, R203, R120 ;  /* 0x000000cb6e7a7223 */ /* 0x000fe20000010078 */
[C---:B------:R-:W-:Y:S01]  /*4f30*/  FMUL.FTZ R120, R160.reuse, R7 ;  /* 0x00000007a0787220 */ /* 0x040fe20000410000 */
[C---:B------:R-:W-:Y:S01]  /*4f40*/  FMUL.FTZ R125, R151.reuse, R123 ;  /* 0x0000007b977d7220 */ /* 0x040fe20000410000 */
[----:B------:R-:W-:Y:S01]  /*4f50*/  FFMA.FTZ R121, R160, R8, -R121 ;  /* 0x00000008a0797223 */ /* 0x000fe20000010879 */
[----:B------:R-:W-:Y:S01]  /*4f60*/  FMUL.FTZ R126, R151, R122 ;  /* 0x0000007a977e7220 */ /* 0x000fe20000410000 */
[----:B------:R-:W-:Y:S01]  /*4f70*/  FFMA.FTZ R120, R161, R8, R120 ;  /* 0x00000008a1787223 */ /* 0x000fe20000010078 */
[----:B------:R-:W-:-:S02]  /*4f80*/  FFMA.FTZ R124, R150, R122, -R125 ;  /* 0x0000007a967c7223 */ /* 0x000fc4000001087d */
        /* <DEDUP_REMOVED lines=8> */
[----:B------:R-:W-:Y:S01]  /*5010*/  FMUL.FTZ R125, R153, R126 ;  /* 0x0000007e997d7220 */ /* 0x000fe20000410000 */
[C---:B------:R-:W-:Y:S01]  /*5020*/  FMUL.FTZ R120, R3.reuse, R122 ;  /* 0x0000007a03787220 */ /* 0x040fe20000410000 */
[-C--:B------:R-:W-:Y:S01]  /*5030*/  FMUL.FTZ R121, R3, R123.reuse ;  /* 0x0000007b03797220 */ /* 0x080fe20000410000 */
[C---:B------:R-:W-:Y:S01]  /*5040*/  FFMA.FTZ R127, R152.reuse, R126, R127 ;  /* 0x0000007e987f7223 */ /* 0x040fe2000001007f */
[----:B------:R-:W-:Y:S01]  /*5050*/  FFMA.FTZ R124, R152, R124, -R125 ;  /* 0x0000007c987c7223 */ /* 0x000fe2000001087d */
[C---:B------:R-:W-:Y:S01]  /*5060*/  FFMA.FTZ R123, R4.reuse, R123, R120 ;  /* 0x0000007b047b7223 */ /* 0x040fe20000010078 */
[----:B------:R-:W-:Y:S01]  /*5070*/  FFMA.FTZ R121, R4, R122, -R121 ;  /* 0x0000007a04797223 */ /* 0x000fe20000010879 */
[C---:B------:R-:W-:Y:S01]  /*5080*/  FFMA.FTZ R127, R104.reuse, R206, R127 ;  /* 0x000000ce687f7223 */ /* 0x040fe2000001007f */
[----:B------:R-:W-:Y:S01]  /*5090*/  FFMA.FTZ R124, R104, R207, R124 ;  /* 0x000000cf687c7223 */ /* 0x000fe2000001007c */
[C---:B------:R-:W-:Y:S01]  /*50a0*/  FMUL.FTZ R120, R0.reuse, R123 ;  /* 0x0000007b00787220 */ /* 0x040fe20000410000 */
[----:B------:R-:W-:-:S02]  /*50b0*/  FMUL.FTZ R125, R0, R121 ;  /* 0x00000079007d7220 */ /* 0x000fc40000410000 */
[C---:B------:R-:W-:Y:S01]  /*50c0*/  FMUL.FTZ R126, R155.reuse, R124 ;  /* 0x0000007c9b7e7220 */ /* 0x040fe20000410000 */
[C---:B------:R-:W-:Y:S01]  /*50d0*/  FFMA.FTZ R120, R2.reuse, R121, -R120 ;  /* 0x0000007902787223 */ /* 0x040fe20000010878 */
[----:B------:R-:W-:Y:S01]  /*50e0*/  FFMA.FTZ R125, R2, R123, R125 ;  /* 0x0000007b027d7223 */ /* 0x000fe2000001007d */
[-C--:B------:R-:W-:Y:S01]  /*50f0*/  FMUL.FTZ R123, R155, R127.reuse ;  /* 0x0000007f9b7b7220 */ /* 0x080fe20000410000 */
[C---:B------:R-:W-:Y:S01]  /*5100*/  FFMA.FTZ R126, R154.reuse, R127, R126 ;  /* 0x0000007f9a7e7223 */ /* 0x040fe2000001007e */
[C---:B------:R-:W-:Y:S01]  /*5110*/  FMUL.FTZ R122, R35.reuse, R120 ;  /* 0x00000078237a7220 */ /* 0x040fe20000410000 */
[-C--:B------:R-:W-:Y:S01]  /*5120*/  FMUL.FTZ R121, R35, R125.reuse ;  /* 0x0000007d23797220 */ /* 0x080fe20000410000 */
[----:B------:R-:W-:Y:S01]  /*5130*/  FFMA.FTZ R124, R154, R124, -R123 ;  /* 0x0000007c9a7c7223 */ /* 0x000fe2000001087b */
[C---:B------:R-:W-:Y:S01]  /*5140*/  FFMA.FTZ R126, R105.reuse, R208, R126 ;  /* 0x000000d0697e7223 */ /* 0x040fe2000001007e */
[C---:B------:R-:W-:Y:S01]  /*5150*/  FFMA.FTZ R122, R34.reuse, R125, R122 ;  /* 0x0000007d227a7223 */ /* 0x040fe2000001007a */
[----:B------:R-:W-:Y:S01]  /*5160*/  FFMA.FTZ R121, R34, R120, -R121 ;  /* 0x0000007822797223 */ /* 0x000fe20000010879 */
[----:B------:R-:W-:Y:S01]  /*5170*/  FFMA.FTZ R124, R105, R209, R124 ;  /* 0x000000d1697c7223 */ /* 0x000fe2000001007c */
        /* <DEDUP_REMOVED lines=8> */
[C---:B------:R-:W-:Y:S01]  /*5200*/  FFMA.FTZ R124, R106.reuse, R211, R124 ;  /* 0x000000d36a7c7223 */ /* 0x040fe2000001007c */
[C---:B------:R-:W-:Y:S01]  /*5210*/  FMUL.FTZ R122, R151.reuse, R120 ;  /* 0x00000078977a7220 */ /* 0x040fe20000410000 */
[-C--:B------:R-:W-:Y:S01]  /*5220*/  FMUL.FTZ R121, R151, R123.reuse ;  /* 0x0000007b97797220 */ /* 0x080fe20000410000 */
[----:B------:R-:W-:Y:S01]  /*5230*/  FFMA.FTZ R127, R106, R210, R127 ;  /* 0x000000d26a7f7223 */ /* 0x000fe2000001007f */
[C---:B------:R-:W-:Y:S01]  /*5240*/  FMUL.FTZ R126, R159.reuse, R124 ;  /* 0x0000007c9f7e7220 */ /* 0x040fe20000410000 */
[C---:B------:R-:W-:Y:S01]  /*5250*/  FFMA.FTZ R122, R150.reuse, R123, R122 ;  /* 0x0000007b967a7223 */ /* 0x040fe2000001007a */
[----:B------:R-:W-:Y:S01]  /*5260*/  FFMA.FTZ R121, R150, R120, -R121 ;  /* 0x0000007896797223 */ /* 0x000fe20000010879 */
[-C--:B------:R-:W-:Y:S01]  /*5270*/  FMUL.FTZ R125, R159, R127.reuse ;  /* 0x0000007f9f7d7220 */ /* 0x080fe20000410000 */
[C---:B------:R-:W-:Y:S01]  /*5280*/  FFMA.FTZ R126, R158.reuse, R127, R126 ;  /* 0x0000007f9e7e7223 */ /* 0x040fe2000001007e */
[C---:B------:R-:W-:Y:S01]  /*5290*/  FMUL.FTZ R120, R153.reuse, R122 ;  /* 0x0000007a99787220 */ /* 0x040fe20000410000 */
[-C--:B------:R-:W-:Y:S01]  /*52a0*/  FMUL.FTZ R123, R153, R121.reuse ;  /* 0x00000079997b7220 */ /* 0x080fe20000410000 */
[----:B------:R-:W-:Y:S01]  /*52b0*/  FFMA.FTZ R124, R158, R124, -R125 ;  /* 0x0000007c9e7c7223 */ /* 0x000fe2000001087d */
        /* <DEDUP_REMOVED lines=12> */
[C---:B------:R-:W-:Y:S01]  /*5380*/  FFMA.FTZ R124, R100.reuse, R215, R124 ;  /* 0x000000d7647c7223 */ /* 0x040fe2000001007c */
[C---:B------:R-:W-:Y:S01]  /*5390*/  FMUL.FTZ R120, R157.reuse, R122 ;  /* 0x0000007a9d787220 */ /* 0x040fe20000410000 */
[-C--:B------:R-:W-:Y:S01]  /*53a0*/  FMUL.FTZ R123, R157, R121.reuse ;  /* 0x000000799d7b7220 */ /* 0x080fe20000410000 */
[----:B------:R-:W-:Y:S01]  /*53b0*/  FFMA.FTZ R127, R100, R214, R127 ;  /* 0x000000d6647f7223 */ /* 0x000fe2000001007f */
        /* <DEDUP_REMOVED lines=11> */
[----:B------:R-:W-:-:S02]  /*5470*/  FFMA.FTZ R124, R101, R217, R124 ;  /* 0x000000d9657c7223 */ /* 0x000fc4000001007c */
[C---:B------:R-:W-:Y:S01]  /*5480*/  FMUL.FTZ R120, R163.reuse, R122 ;  /* 0x0000007aa3787220 */ /* 0x040fe20000410000 */
[-C--:B------:R-:W-:Y:S01]  /*5490*/  FMUL.FTZ R123, R163, R121.reuse ;  /* 0x00000079a37b7220 */ /* 0x080fe20000410000 */
[----:B------:R-:W-:Y:S02]  /*54a0*/  FMUL.FTZ R127, R167, R124 ;  /* 0x0000007ca77f7220 */ /* 0x000fe40000410000 */
[C---:B------:R-:W-:Y:S01]  /*54b0*/  FFMA.FTZ R120, R162.reuse, R121, -R120 ;  /* 0x00000079a2787223 */ /* 0x040fe20000010878 */
[----:B------:R-:W-:Y:S01]  /*54c0*/  FFMA.FTZ R123, R162, R122, R123 ;  /* 0x0000007aa27b7223 */ /* 0x000fe2000001007b */
[----:B------:R-:W-:Y:S02]  /*54d0*/  FFMA.FTZ R127, R166, R126, R127 ;  /* 0x0000007ea67f7223 */ /* 0x000fe4000001007f */
[C---:B------:R-:W-:Y:S01]  /*54e0*/  FMUL.FTZ R122, R165.reuse, R120 ;  /* 0x00000078a57a7220 */ /* 0x040fe20000410000 */
[----:B------:R-:W-:Y:S01]  /*54f0*/  FMUL.FTZ R121, R165, R123 ;  /* 0x0000007ba5797220 */ /* 0x000fe20000410000 */
[----:B------:R-:W-:-:S02]  /*5500*/  FFMA.FTZ R127, R102, R218, R127 ;  /* 0x000000da667f7223 */ /* 0x000fc4000001007f */
[C---:B------:R-:W-:Y:S01]  /*5510*/  FFMA.FTZ R122, R164.reuse, R123, R122 ;  /* 0x0000007ba47a7223 */ /* 0x040fe2000001007a */
[----:B------:R-:W-:-:S03]  /*5520*/  FFMA.FTZ R121, R164, R120, -R121 ;  /* 0x00000078a4797223 */ /* 0x000fc60000010879 */
[C---:B------:R-:W-:Y:S01]  /*5530*/  FMUL.FTZ R123, R167.reuse, R122 ;  /* 0x0000007aa77b7220 */ /* 0x040fe20000410000 */
[----:B------:R-:W-:-:S03]  /*5540*/  FMUL.FTZ R125, R167, R121 ;  /* 0x00000079a77d7220 */ /* 0x000fc60000410000 */
[C---:B------:R-:W-:Y:S01]  /*5550*/  FFMA.FTZ R123, R166.reuse, R121, -R123 ;  /* 0x00000079a67b7223 */ /* 0x040fe2000001087b */
[----:B------:R-:W-:Y:S01]  /*5560*/  FMUL.FTZ R121, R167, R126 ;  /* 0x0000007ea7797220 */ /* 0x000fe20000410000 */
[C---:B------:R-:W-:Y:S02]  /*5570*/  FFMA.FTZ R125, R166.reuse, R122, R125 ;  /* 0x0000007aa67d7223 */ /* 0x040fe4000001007d */
[C---:B------:R-:W-:Y:S01]  /*5580*/  FMUL.FTZ R122, R169.reuse, R123 ;  /* 0x0000007ba97a7220 */ /* 0x040fe20000410000 */
[----:B------:R-:W-:Y:S01]  /*5590*/  FFMA.FTZ R124, R166, R124, -R121 ;  /* 0x0000007ca67c7223 */ /* 0x000fe20000010879 */
[----:B------:R-:W-:-:S03]  /*55a0*/  FMUL.FTZ R121, R169, R127 ;  /* 0x0000007fa9797220 */ /* 0x000fc60000410000 */
[----:B------:R-:W-:-:S04]  /*55b0*/  FFMA.FTZ R124, R102, R219, R124 ;  /* 0x000000db667c7223 */ /* 0x000fc8000001007c */
[CC--:B------:R-:W-:Y:S01]  /*55c0*/  FMUL.FTZ R120, R169.reuse, R124.reuse ;  /* 0x0000007ca9787220 */ /* 0x0c0fe20000410000 */
[C---:B------:R-:W-:Y:S01]  /*55d0*/  FFMA.FTZ R129, R168.reuse, R124, -R121 ;  /* 0x0000007ca8817223 */ /* 0x040fe20000010879 */
[C---:B------:R-:W-:Y:S02]  /*55e0*/  FFMA.FTZ R121, R168.reuse, R125, R122 ;  /* 0x0000007da8797223 */ /* 0x040fe4000001007a */
[----:B------:R-:W-:Y:S01]  /*55f0*/  FFMA.FTZ R124, R168, R127, R120 ;  /* 0x0000007fa87c7223 */ /* 0x000fe20000010078 */
[----:B------:R-:W-:Y:S01]  /*5600*/  FMUL.FTZ R120, R169, R125 ;  /* 0x0000007da9787220 */ /* 0x000fe20000410000 */
[----:B------:R-:W-:-:S03]  /*5610*/  FFMA.FTZ R122, R103, R222, R129 ;  /* 0x000000de677a7223 */ /* 0x000fc60000010081 */
        /* <DEDUP_REMOVED lines=60> */
[-C--:B---3--:R-:W-:Y:S01]  /*59e0*/  FFMA.FTZ R132, R172, R247.reuse, -R133 ;  /* 0x000000f7ac847223 */ /* 0x088fe20000010885 */
[----:B------:R-:W-:Y:S02]  /*59f0*/  FFMA.FTZ R247, R235, R247, R134 ;  /* 0x000000f7ebf77223 */ /* 0x000fe40000010086 */
[----:B------:R-:W2:Y:S01]  /*5a00*/  SHFL.UP PT, R134, R172, 0x1, RZ ;  /* 0x04200000ac867989 */ /* 0x000ea200000e00ff */
[----:B------:R-:W-:Y:S01]  /*5a10*/  @P5 FADD.FTZ R236, R236, R132 ;  /* 0x00000084ecec5221 */ /* 0x000fe20000010000 */
[----:B------:R-:W-:Y:S01]  /*5a20*/  @P5 FADD.FTZ R245, R245, R247 ;  /* 0x000000f7f5f55221 */ /* 0x000fe20000010000 */
[CC--:B----4-:R-:W-:Y:S01]  /*5a30*/  FMUL.FTZ R133, R235.reuse, R233.reuse ;  /* 0x000000e9eb857220 */ /* 0x0d0fe20000410000 */
[C---:B------:R-:W-:Y:S02]  /*5a40*/  FMUL.FTZ R233, R172.reuse, R233 ;  /* 0x000000e9ace97220 */ /* 0x040fe40000410000 */
[----:B------:R-:W-:Y:S04]  /*5a50*/  SHFL.UP PT, R247, R236, 0x2, RZ ;  /* 0x04400000ecf77989 */ /* 0x000fe800000e00ff */
[----:B------:R-:W3:Y:S01]  /*5a60*/  SHFL.UP PT, R132, R245, 0x2, RZ ;  /* 0x04400000f5847989 */ /* 0x000ee200000e00ff */
[-C--:B--2---:R-:W-:Y:S01]  /*5a70*/  @P5 FFMA.FTZ R235, R235, R134.reuse, R233 ;  /* 0x00000086ebeb5223 */ /* 0x084fe200000100e9 */
[----:B------:R-:W-:-:S04]  /*5a80*/  @P5 FFMA.FTZ R172, R172, R134, -R133 ;  /* 0x00000086acac5223 */ /* 0x000fc80000010885 */
[----:B------:R-:W2:Y:S04]  /*5a90*/  SHFL.UP PT, R233, R235, 0x2, RZ ;  /* 0x04400000ebe97989 */ /* 0x000ea800000e00ff */
[----:B------:R-:W4:Y:S01]  /*5aa0*/  SHFL.UP PT, R134, R172, 0x2, RZ ;  /* 0x04400000ac867989 */ /* 0x000f2200000e00ff */
[-C--:B---3--:R-:W-:Y:S01]  /*5ab0*/  FMUL.FTZ R133, R235, R132.reuse ;  /* 0x00000084eb857220 */ /* 0x088fe20000410000 */
[----:B------:R-:W-:-:S03]  /*5ac0*/  FMUL.FTZ R132, R172, R132 ;  /* 0x00000084ac847220 */ /* 0x000fc60000410000 */
[-C--:B------:R-:W-:Y:S01]  /*5ad0*/  FFMA.FTZ R133, R172, R247.reuse, -R133 ;  /* 0x000000f7ac857223 */ /* 0x080fe20000010885 */
[----:B------:R-:W-:-:S03]  /*5ae0*/  FFMA.FTZ R132, R235, R247, R132 ;  /* 0x000000f7eb847223 */ /* 0x000fc60000010084 */
[----:B------:R-:W-:Y:S01]  /*5af0*/  @P4 FADD.FTZ R236, R236, R133 ;  /* 0x00000085ecec4221 */ /* 0x000fe20000010000 */
[----:B------:R-:W-:-:S04]  /*5b00*/  @P4 FADD.FTZ R245, R245, R132 ;  /* 0x00000084f5f54221 */ /* 0x000fc80000010000 */
[----:B------:R-:W-:Y:S04]  /*5b10*/  SHFL.UP PT, R247, R236, 0x4, RZ ;  /* 0x04800000ecf77989 */ /* 0x000fe800000e00ff */
[----:B------:R-:W3:Y:S01]  /*5b20*/  SHFL.UP PT, R132, R245, 0x4, RZ ;  /* 0x04800000f5847989 */ /* 0x000ee200000e00ff */
[-C--:B--2---:R-:W-:Y:S01]  /*5b30*/  FMUL.FTZ R246, R172, R233.reuse ;  /* 0x000000e9acf67220 */ /* 0x084fe20000410000 */
[----:B------:R-:W-:-:S03]  /*5b40*/  FMUL.FTZ R133, R235, R233 ;  /* 0x000000e9eb857220 */ /* 0x000fc60000410000 */
[-C--:B----4-:R-:W-:Y:S01]  /*5b50*/  @P4 FFMA.FTZ R235, R235, R134.reuse, R246 ;  /* 0x00000086ebeb4223 */ /* 0x090fe200000100f6 */
        /* <DEDUP_REMOVED lines=8> */
[----:B------:R-:W-:Y:S01]  /*5be0*/  @P3 FADD.FTZ R245, R245, R132 ;  /* 0x00000084f5f53221 */ /* 0x000fe20000010000 */
[CC--:B--2---:R-:W-:Y:S01]  /*5bf0*/  FMUL.FTZ R246, R172.reuse, R233.reuse ;  /* 0x000000e9acf67220 */ /* 0x0c4fe20000410000 */
[C---:B------:R-:W-:Y:S02]  /*5c00*/  FMUL.FTZ R133, R235.reuse, R233 ;  /* 0x000000e9eb857220 */ /* 0x040fe40000410000 */
[----:B------:R-:W-:Y:S01]  /*5c10*/  SHFL.UP PT, R247, R236, 0x8, RZ ;  /* 0x05000000ecf77989 */ /* 0x000fe200000e00ff */
[-C--:B----4-:R-:W-:Y:S01]  /*5c20*/  @P3 FFMA.FTZ R235, R235, R134.reuse, R246 ;  /* 0x00000086ebeb3223 */ /* 0x090fe200000100f6 */
[----:B------:R-:W-:Y:S02]  /*5c30*/  @P3 FFMA.FTZ R172, R172, R134, -R133 ;  /* 0x00000086acac3223 */ /* 0x000fe40000010885 */
[----:B------:R-:W2:Y:S04]  /*5c40*/  SHFL.UP PT, R132, R245, 0x8, RZ ;  /* 0x05000000f5847989 */ /* 0x000ea800000e00ff */
[----:B------:R-:W3:Y:S04]  /*5c50*/  SHFL.UP PT, R233, R235, 0x8, RZ ;  /* 0x05000000ebe97989 */ /* 0x000ee800000e00ff */
[----:B------:R-:W4:Y:S01]  /*5c60*/  SHFL.UP PT, R134, R172, 0x8, RZ ;  /* 0x05000000ac867989 */ /* 0x000f2200000e00ff */
[-C--:B--2---:R-:W-:Y:S01]  /*5c70*/  FMUL.FTZ R133, R235, R132.reuse ;  /* 0x00000084eb857220 */ /* 0x084fe20000410000 */
[----:B------:R-:W-:-:S03]  /*5c80*/  FMUL.FTZ R132, R172, R132 ;  /* 0x00000084ac847220 */ /* 0x000fc60000410000 */
[CC--:B------:R-:W-:Y:S01]  /*5c90*/  FFMA.FTZ R133, R172.reuse, R247.reuse, -R133 ;  /* 0x000000f7ac857223 */ /* 0x0c0fe20000010885 */
[C---:B------:R-:W-:Y:S01]  /*5ca0*/  FFMA.FTZ R132, R235.reuse, R247, R132 ;  /* 0x000000f7eb847223 */ /* 0x040fe20000010084 */
[-C--:B---3--:R-:W-:Y:S02]  /*5cb0*/  FMUL.FTZ R246, R172, R233.reuse ;  /* 0x000000e9acf67220 */ /* 0x088fe40000410000 */
[----:B------:R-:W-:Y:S01]  /*5cc0*/  @P2 FADD.FTZ R236, R236, R133 ;  /* 0x00000085ecec2221 */ /* 0x000fe20000010000 */
[C---:B------:R-:W-:Y:S01]  /*5cd0*/  FMUL.FTZ R133, R235.reuse, R233 ;  /* 0x000000e9eb857220 */ /* 0x040fe20000410000 */
[-C--:B----4-:R-:W-:Y:S01]  /*5ce0*/  @P2 FFMA.FTZ R235, R235, R134.reuse, R246 ;  /* 0x00000086ebeb2223 */ /* 0x090fe200000100f6 */
[----:B------:R-:W-:Y:S02]  /*5cf0*/  @P2 FADD.FTZ R245, R245, R132 ;  /* 0x00000084f5f52221 */ /* 0x000fe40000010000 */
[----:B------:R-:W-:Y:S01]  /*5d00*/  @P2 FFMA.FTZ R172, R172, R134, -R133 ;  /* 0x00000086acac2223 */ /* 0x000fe20000010885 */
[----:B------:R2:W3:Y:S04]  /*5d10*/  SHFL.UP PT, R247, R236, 0x10, RZ ;  /* 0x06000000ecf77989 */ /* 0x0004e800000e00ff */
[----:B------:R2:W4:Y:S04]  /*5d20*/  SHFL.UP PT, R134, R172, 0x10, RZ ;  /* 0x06000000ac867989 */ /* 0x00052800000e00ff */
[----:B------:R2:W0:Y:S04]  /*5d30*/  SHFL.UP PT, R233, R235, 0x10, RZ ;  /* 0x06000000ebe97989 */ /* 0x00042800000e00ff */
[----:B------:R2:W0:Y:S02]  /*5d40*/  SHFL.UP PT, R132, R245, 0x10, RZ ;  /* 0x06000000f5847989 */ /* 0x00042400000e00ff */
.L_x_5913:
[----:B------:R-:W1:Y:S01]  /*5d50*/  S2R R135, SR_LANEID ;  /* 0x0000000000877919 */ /* 0x000e620000000000 */
[CC--:B0-----:R-:W-:Y:S01]  /*5d60*/  FMUL.FTZ R133, R235.reuse, R132.reuse ;  /* 0x00000084eb857220 */ /* 0x0c1fe20000410000 */
[C---:B------:R-:W-:Y:S01]  /*5d70*/  FMUL.FTZ R132, R172.reuse, R132 ;  /* 0x00000084ac847220 */ /* 0x040fe20000410000 */
[----:B------:R-:W-:Y:S02]  /*5d80*/  UMOV UR28, 0xffffffff ;  /* 0xffffffff001c7882 */ /* 0x000fe40000000000 */
[CC--:B---3--:R-:W-:Y:S01]  /*5d90*/  FFMA.FTZ R133, R172.reuse, R247.reuse, -R133 ;  /* 0x000000f7ac857223 */ /* 0x0c8fe20000010885 */
[----:B------:R-:W-:Y:S01]  /*5da0*/  FFMA.FTZ R132, R235, R247, R132 ;  /* 0x000000f7eb847223 */ /* 0x000fe20000010084 */
[----:B-1----:R-:W-:Y:S01]  /*5db0*/  ISETP.GE.AND P2, PT, R135, 0x10, PT ;  /* 0x000000108700780c */ /* 0x002fe20003f46270 */
[-C--:B------:R-:W-:Y:S01]  /*5dc0*/  FMUL.FTZ R135, R235, R233.reuse ;  /* 0x000000e9eb877220 */ /* 0x080fe20000410000 */
[----:B------:R-:W-:-:S11]  /*5dd0*/  FMUL.FTZ R233, R172, R233 ;  /* 0x000000e9ace97220 */ /* 0x000fd60000410000 */
[-C--:B--2-4-:R-:W-:Y:S01]  /*5de0*/  @P2 FFMA.FTZ R172, R172, R134.reuse, -R135 ;  /* 0x00000086acac2223 */ /* 0x094fe20000010887 */
[----:B------:R-:W-:Y:S01]  /*5df0*/  @P2 FFMA.FTZ R235, R235, R134, R233 ;  /* 0x00000086ebeb2223 */ /* 0x000fe200000100e9 */
[----:B------:R-:W-:Y:S01]  /*5e00*/  @P2 FADD.FTZ R236, R236, R133 ;  /* 0x00000085ecec2221 */ /* 0x000fe20000010000 */
[----:B------:R-:W-:Y:S01]  /*5e10*/  @P2 FADD.FTZ R245, R245, R132 ;  /* 0x00000084f5f52221 */ /* 0x000fe20000010000 */
[----:B------:R-:W-:Y:S06]  /*5e20*/  BRA.DIV UR28, `(.L_x_5796) ;  /* 0x000000821c307947 */ /* 0x000fec000b800000 */
.L_x_5916:
[----:B------:R-:W-:-:S03]  /*5e30*/  UMOV UR28, 0xffffffff ;  /* 0xffffffff001c7882 */ /* 0x000fc60000000000 */
[----:B------:R-:W-:Y:S05]  /*5e40*/  BRA.DIV UR28, `(.L_x_5797) ;  /* 0x000000821c507947 */ /* 0x000fea000b800000 */
.L_x_5919:
[----:B------:R-:W-:-:S03]  /*5e50*/  UMOV UR28, 0xffffffff ;  /* 0xffffffff001c7882 */ /* 0x000fc60000000000 */
[----:B------:R-:W-:Y:S05]  /*5e60*/  BRA.DIV UR28, `(.L_x_5798) ;  /* 0x000000821c707947 */ /* 0x000fea000b800000 */
.L_x_5922:
[----:B------:R-:W-:-:S03]  /*5e70*/  UMOV UR28, 0xffffffff ;  /* 0xffffffff001c7882 */ /* 0x000fc60000000000 */
[----:B------:R-:W-:Y:S05]  /*5e80*/  BRA.DIV UR28, `(.L_x_5799) ;  /* 0x000000821c907947 */ /* 0x000fea000b800000 */
.L_x_5925:
[----:B------:R-:W-:-:S03]  /*5e90*/  UMOV UR28, 0xffffffff ;  /* 0xffffffff001c7882 */ /* 0x000fc60000000000 */
[----:B------:R-:W-:Y:S05]  /*5ea0*/  BRA.DIV UR28, `(.L_x_5800) ;  /* 0x000000821cb07947 */ /* 0x000fea000b800000 */
[----:B-----5:R-:W0:Y:S04]  /*5eb0*/  SHFL.IDX PT, R117, R117, RZ, 0x1f ;  /* 0x00001fff75757589 */ /* 0x020e2800000e0000 */
[----:B------:R-:W1:Y:S04]  /*5ec0*/  SHFL.IDX PT, R116, R116, RZ, 0x1f ;  /* 0x00001fff74747589 */ /* 0x000e6800000e0000 */
[----:B------:R-:W2:Y:S04]  /*5ed0*/  SHFL.IDX PT, R118, R118, RZ, 0x1f ;  /* 0x00001fff76767589 */ /* 0x000ea800000e0000 */
[----:B------:R-:W3:Y:S04]  /*5ee0*/  SHFL.IDX PT, R119, R119, RZ, 0x1f ;  /* 0x00001fff77777589 */ /* 0x000ee800000e0000 */
[----:B------:R-:W4:Y:S04]  /*5ef0*/  SHFL.UP PT, R172, R172, 0x1, RZ ;  /* 0x04200000acac7989 */ /* 0x000f2800000e00ff */
[----:B------:R-:W0:Y:S04]  /*5f00*/  SHFL.UP PT, R235, R235, 0x1, RZ ;  /* 0x04200000ebeb7989 */ /* 0x000e2800000e00ff */
[----:B------:R-:W0:Y:S04]  /*5f10*/  SHFL.UP PT, R236, R236, 0x1, RZ ;  /* 0x04200000ecec7989 */ /* 0x000e2800000e00ff */
[----:B-1----:R-:W0:Y:S02]  /*5f20*/  SHFL.UP PT, R245, R245, 0x1, RZ ;  /* 0x04200000f5f57989 */ /* 0x002e2400000e00ff */
.L_x_5935:
[C---:B---34-:R-:W-:Y:S01]  /*5f30*/  FMUL.FTZ R133, R172.reuse, R119 ;  /* 0x00000077ac857220 */ /* 0x058fe20000410000 */
[----:B0-----:R-:W-:-:S03]  /*5f40*/  FMUL.FTZ R132, R172, R117 ;  /* 0x00000075ac847220 */ /* 0x001fc60000410000 */
[C---:B--2---:R-:W-:Y:S01]  /*5f50*/  FFMA.FTZ R134, R235.reuse, R118, R133 ;  /* 0x00000076eb867223 */ /* 0x044fe20000010085 */
        /* <DEDUP_REMOVED lines=42> */
.L_x_5794:
[----:B---3--:R-:W3:Y:S01]  /*6200*/  S2R R170, SR_TID.X ;  /* 0x0000000000aa7919 */ /* 0x008ee20000002100 */
[----:B------:R-:W-:Y:S05]  /*6210*/  WARPSYNC.ALL ;  /* 0x0000000000007948 */ /* 0x000fea0003800000 */
[C---:B---3--:R-:W-:Y:S01]  /*6220*/  LOP3.LUT P2, RZ, R170.reuse, 0x1f, RZ, 0xc0, !PT ;  /* 0x0000001faaff7812 */ /* 0x048fe2000784c0ff */
[CC--:B-----5:R-:W-:Y:S01]  /*6230*/  FMUL.FTZ R117, R169.reuse, R147.reuse ;  /* 0x00000093a9757220 */ /* 0x0e0fe20000410000 */
[-C--:B------:R-:W-:Y:S01]  /*6240*/  FMUL.FTZ R119, R169, R146.reuse ;  /* 0x00000092a9777220 */ /* 0x080fe20000410000 */
[----:B------:R-:W-:Y:S01]  /*6250*/  BAR.SYNC.DEFER_BLOCKING 0x0 ;  /* 0x0000000000007b1d */ /* 0x000fe20000010000 */
[----:B------:R-:W-:Y:S01]  /*6260*/  ISETP.GT.U32.AND P3, PT, R170, 0x1f, PT ;  /* 0x0000001faa00780c */ /* 0x000fe20003f64070 */
[C---:B------:R-:W-:Y:S01]  /*6270*/  FFMA.FTZ R117, R168.reuse, R146, R117 ;  /* 0x00000092a8757223 */ /* 0x040fe20000010075 */
[----:B------:R-:W-:-:S03]  /*6280*/  FFMA.FTZ R116, R168, R147, -R119 ;  /* 0x00000093a8747223 */ /* 0x000fc60000010877 */
[----:B------:R-:W-:Y:S01]  /*6290*/  FADD.FTZ R118, R144, R117 ;  /* 0x0000007590767221 */ /* 0x000fe20000010000 */
[----:B------:R-:W-:Y:S01]  /*62a0*/  FADD.FTZ R119, R145, R116 ;  /* 0x0000007491777221 */ /* 0x000fe20000010000 */
[-C--:B01----:R-:W-:Y:S01]  /*62b0*/  FMUL.FTZ R117, R169, R137.reuse ;  /* 0x00000089a9757220 */ /* 0x083fe20000410000 */
[C---:B------:R-:W-:Y:S01]  /*62c0*/  FMUL.FTZ R116, R168.reuse, R137 ;  /* 0x00000089a8747220 */ /* 0x040fe20000410000 */
[C---:B--2---:R-:W-:Y:S01]  /*62d0*/  FMUL.FTZ R120, R167.reuse, R118 ;  /* 0x00000076a7787220 */ /* 0x044fe20000410000 */
[-C--:B------:R-:W-:Y:S01]  /*62e0*/  FMUL.FTZ R121, R167, R119.reuse ;  /* 0x00000077a7797220 */ /* 0x080fe20000410000 */
[-C--:B------:R-:W-:Y:S01]  /*62f0*/  FFMA.FTZ R117, R168, R136.reuse, -R117 ;  /* 0x00000088a8757223 */ /* 0x080fe20000010875 */
[----:B------:R-:W-:Y:S01]  /*6300*/  FFMA.FTZ R116, -R169, R136, -R116 ;  /* 0x00000088a9747223 */ /* 0x000fe20000010974 */
        /* <DEDUP_REMOVED lines=8> */
[CC--:B------:R-:W-:Y:S01]  /*6390*/  FMUL.FTZ R116, R165.reuse, R120.reuse ;  /* 0x00000078a5747220 */ /* 0x0c0fe20000410000 */
[CC--:B------:R-:W-:Y:S01]  /*63a0*/  FMUL.FTZ R117, R165.reuse, R123.reuse ;  /* 0x0000007ba5757220 */ /* 0x0c0fe20000410000 */
[----:B------:R-:W0:Y:S01]  /*63b0*/  S2UR UR30, SR_CgaCtaId ;  /* 0x00000000001e79c3 */ /* 0x000e220000008800 */
[----:B------:R-:W-:Y:S01]  /*63c0*/  UMOV UR28, 0x400 ;  /* 0x00000400001c7882 */ /* 0x000fe20000000000 */
[C---:B------:R-:W-:Y:S01]  /*63d0*/  FFMA.FTZ R123, R164.reuse, R123, R116 ;  /* 0x0000007ba47b7223 */ /* 0x040fe20000010074 */
[----:B------:R-:W-:Y:S01]  /*63e0*/  FFMA.FTZ R120, R164, R120, -R117 ;  /* 0x00000078a4787223 */ /* 0x000fe20000010875 */
[C---:B------:R-:W-:Y:S01]  /*63f0*/  FMUL.FTZ R116, R165.reuse, R119 ;  /* 0x00000077a5747220 */ /* 0x040fe20000410000 */
        /* <DEDUP_REMOVED lines=16> */
[----:B------:R-:W-:Y:S01]  /*6500*/  FMUL.FTZ R117, R159, R123 ;  /* 0x0000007b9f757220 */ /* 0x000fe20000410000 */
[----:B0-----:R-:W-:-:S02]  /*6510*/  ULEA UR28, UR30, UR28, 0x18 ;  /* 0x0000001c1e1c7291 */ /* 0x001fc4000f8ec0ff */
        /* <DEDUP_REMOVED lines=8> */
[CC--:B------:R-:W-:Y:S01]  /*65a0*/  FMUL.FTZ R120, R157.reuse, R118.reuse ;  /* 0x000000769d787220 */ /* 0x0c0fe20000410000 */
[C---:B------:R-:W-:Y:S01]  /*65b0*/  FMUL.FTZ R119, R157.reuse, R125 ;  /* 0x0000007d9d777220 */ /* 0x040fe20000410000 */
[C---:B------:R-:W-:Y:S01]  /*65c0*/  FMUL.FTZ R121, R157.reuse, R117 ;  /* 0x000000759d797220 */ /* 0x040fe20000410000 */
[----:B------:R-:W-:Y:S01]  /*65d0*/  MOV R172, UR28 ;  /* 0x0000001c00ac7c02 */ /* 0x000fe20008000f00 */
[C---:B------:R-:W-:Y:S01]  /*65e0*/  FFMA.FTZ R125, R156.reuse, R125, -R120 ;  /* 0x0000007d9c7d7223 */ /* 0x040fe20000010878 */
[C---:B------:R-:W-:Y:S01]  /*65f0*/  FFMA.FTZ R118, R156.reuse, R118, R119 ;  /* 0x000000769c767223 */ /* 0x040fe20000010077 */
[-C--:B------:R-:W-:Y:S01]  /*6600*/  FMUL.FTZ R119, R157, R116.reuse ;  /* 0x000000749d777220 */ /* 0x080fe20000410000 */
[----:B------:R-:W-:Y:S01]  /*6610*/  FFMA.FTZ R121, R156, R116, -R121 ;  /* 0x000000749c797223 */ /* 0x000fe20000010879 */
[----:B------:R-:W-:Y:S01]  /*6620*/  FADD.FTZ R125, R184, R125 ;  /* 0x0000007db87d7221 */ /* 0x000fe20000010000 */
[----:B------:R-:W-:Y:S01]  /*6630*/  FADD.FTZ R118, R183, R118 ;  /* 0x00000076b7767221 */ /* 0x000fe20000010000 */
[----:B------:R-:W-:-:S02]  /*6640*/  FFMA.FTZ R119, R156, R117, R119 ;  /* 0x000000759c777223 */ /* 0x000fc40000010077 */
[C---:B------:R-:W-:Y:S01]  /*6650*/  FMUL.FTZ R117, R155.reuse, R125 ;  /* 0x0000007d9b757220 */ /* 0x040fe20000410000 */
[CC--:B------:R-:W-:Y:S01]  /*6660*/  FMUL.FTZ R123, R155.reuse, R118.reuse ;  /* 0x000000769b7b7220 */ /* 0x0c0fe20000410000 */
[C---:B------:R-:W-:Y:S02]  /*6670*/  FMUL.FTZ R116, R155.reuse, R119 ;  /* 0x000000779b747220 */ /* 0x040fe40000410000 */
[C---:B------:R-:W-:Y:S01]  /*6680*/  FFMA.FTZ R118, R154.reuse, R118, R117 ;  /* 0x000000769a767223 */ /* 0x040fe20000010075 */
[C---:B------:R-:W-:Y:S01]  /*6690*/  FFMA.FTZ R123, R154.reuse, R125, -R123 ;  /* 0x0000007d9a7b7223 */ /* 0x040fe2000001087b */
[-C--:B------:R-:W-:Y:S01]  /*66a0*/  FMUL.FTZ R117, R155, R121.reuse ;  /* 0x000000799b757220 */ /* 0x080fe20000410000 */
[----:B------:R-:W-:Y:S01]  /*66b0*/  FFMA.FTZ R116, R154, R121, -R116 ;  /* 0x000000799a747223 */ /* 0x000fe20000010874 */
[----:B------:R-:W-:Y:S01]  /*66c0*/  FADD.FTZ R118, R181, R118 ;  /* 0x00000076b5767221 */ /* 0x000fe20000010000 */
[----:B------:R-:W-:Y:S01]  /*66d0*/  FADD.FTZ R123, R182, R123 ;  /* 0x0000007bb67b7221 */ /* 0x000fe20000010000 */
[----:B------:R-:W-:-:S02]  /*66e0*/  FFMA.FTZ R117, R154, R119, R117 ;  /* 0x000000779a757223 */ /* 0x000fc40000010075 */
[CC--:B------:R-:W-:Y:S01]  /*66f0*/  FMUL.FTZ R120, R153.reuse, R118.reuse ;  /* 0x0000007699787220 */ /* 0x0c0fe20000410000 */
[C---:B------:R-:W-:Y:S01]  /*6700*/  FMUL.FTZ R119, R153.reuse, R123 ;  /* 0x0000007b99777220 */ /* 0x040fe20000410000 */
[C---:B------:R-:W-:Y:S02]  /*6710*/  FMUL.FTZ R121, R153.reuse, R117 ;  /* 0x0000007599797220 */ /* 0x040fe40000410000 */
        /* <DEDUP_REMOVED lines=41> */
[C---:B------:R-:W-:Y:S01]  /*69b0*/  FMUL.FTZ R119, R0.reuse, R121 ;  /* 0x0000007900777220 */ /* 0x040fe20000410000 */
[-C--:B------:R-:W-:Y:S01]  /*69c0*/  FMUL.FTZ R116, R0, R117.reuse ;  /* 0x0000007500747220 */ /* 0x080fe20000410000 */
[----:B------:R-:W-:Y:S01]  /*69d0*/  FADD.FTZ R118, R227, R118 ;  /* 0x00000076e3767221 */ /* 0x000fe20000010000 */
[----:B------:R-:W-:Y:S01]  /*69e0*/  FADD.FTZ R123, R228, R123 ;  /* 0x0000007be47b7221 */ /* 0x000fe20000010000 */
[C---:B------:R-:W-:Y:S01]  /*69f0*/  FFMA.FTZ R119, R2.reuse, R117, R119 ;  /* 0x0000007502777223 */ /* 0x040fe20000010077 */
[----:B------:R-:W-:Y:S01]  /*6a00*/  FFMA.FTZ R116, R2, R121, -R116 ;  /* 0x0000007902747223 */ /* 0x000fe20000010874 */
[C---:B------:R-:W-:Y:S01]  /*6a10*/  FMUL.FTZ R120, R3.reuse, R118 ;  /* 0x0000007603787220 */ /* 0x040fe20000410000 */
[C---:B------:R-:W-:Y:S01]  /*6a20*/  FMUL.FTZ R117, R3.reuse, R123 ;  /* 0x0000007b03757220 */ /* 0x040fe20000410000 */
[----:B------:R-:W-:-:S02]  /*6a30*/  FMUL.FTZ R121, R3, R119 ;  /* 0x0000007703797220 */ /* 0x000fc40000410000 */
[C---:B------:R-:W-:Y:S01]  /*6a40*/  FFMA.FTZ R123, R4.reuse, R123, R120 ;  /* 0x0000007b047b7223 */ /* 0x040fe20000010078 */
[C---:B------:R-:W-:Y:S01]  /*6a50*/  FFMA.FTZ R118, R4.reuse, R118, -R117 ;  /* 0x0000007604767223 */ /* 0x040fe20000010875 */
[-C--:B------:R-:W-:Y:S01]  /*6a60*/  FMUL.FTZ R117, R3, R116.reuse ;  /* 0x0000007403757220 */ /* 0x080fe20000410000 */
[----:B------:R-:W-:Y:S01]  /*6a70*/  FFMA.FTZ R121, R4, R116, -R121 ;  /* 0x0000007404797223 */ /* 0x000fe20000010879 */
[----:B------:R-:W-:Y:S01]  /*6a80*/  FADD.FTZ R123, R230, R123 ;  /* 0x0000007be67b7221 */ /* 0x000fe20000010000 */
[----:B------:R-:W-:Y:S01]  /*6a90*/  FADD.FTZ R118, R229, R118 ;  /* 0x00000076e5767221 */ /* 0x000fe20000010000 */
[----:B------:R-:W-:Y:S02]  /*6aa0*/  FFMA.FTZ R117, R4, R119, R117 ;  /* 0x0000007704757223 */ /* 0x000fe40000010075 */
[C---:B------:R-:W-:Y:S01]  /*6ab0*/  FMUL.FTZ R125, R5.reuse, R123 ;  /* 0x0000007b057d7220 */ /* 0x040fe20000410000 */
[C---:B------:R-:W-:Y:S01]  /*6ac0*/  FMUL.FTZ R119, R5.reuse, R118 ;  /* 0x0000007605777220 */ /* 0x040fe20000410000 */
[----:B------:R-:W-:-:S02]  /*6ad0*/  FMUL.FTZ R116, R5, R117 ;  /* 0x0000007505747220 */ /* 0x000fc40000410000 */
[C---:B------:R-:W-:Y:S01]  /*6ae0*/  FFMA.FTZ R118, R6.reuse, R118, -R125 ;  /* 0x0000007606767223 */ /* 0x040fe2000001087d */
[----:B------:R-:W-:Y:S01]  /*6af0*/  FFMA.FTZ R123, R6, R123, R119 ;  /* 0x0000007b067b7223 */ /* 0x000fe20000010077 */
[----:B------:R-:W0:Y:S01]  /*6b00*/  LDS.64 R124, [R220+0x10878] ;  /* 0x01087800dc7c7984 */ /* 0x000e220000000a00 */
        /* <DEDUP_REMOVED lines=8> */
[----:B------:R-:W-:Y:S01]  /*6b90*/  MOV R117, UR44 ;  /* 0x0000002c00757c02 */ /* 0x000fe20008000f00 */
[C---:B------:R-:W-:Y:S01]  /*6ba0*/  FFMA.FTZ R123, R8.reuse, R118, -R121 ;  /* 0x00000076087b7223 */ /* 0x040fe20000010879 */
[-C--:B------:R-:W-:Y:S01]  /*6bb0*/  FMUL.FTZ R121, R7, R119.reuse ;  /* 0x0000007707797220 */ /* 0x080fe20000410000 */
[----:B------:R-:W-:Y:S01]  /*6bc0*/  FADD.FTZ R122, R237, R122 ;  /* 0x0000007aed7a7221 */ /* 0x000fe20000010000 */
[----:B------:R-:W-:Y:S01]  /*6bd0*/  ISETP.LE.OR P2, PT, R117, UR19, P2 ;  /* 0x0000001375007c0c */ /* 0x000fe20009743670 */
[-C--:B------:R-:W-:Y:S01]  /*6be0*/  FMUL.FTZ R117, R7, R116.reuse ;  /* 0x0000007407757220 */ /* 0x080fe20000410000 */
[----:B------:R-:W-:Y:S01]  /*6bf0*/  FFMA.FTZ R121, R8, R116, -R121 ;  /* 0x0000007408797223 */ /* 0x000fe20000010879 */
[----:B------:R-:W-:Y:S02]  /*6c00*/  HFMA2 R116, -RZ, RZ, 1.875, 0 ;  /* 0x3f800000ff747431 */ /* 0x000fe400000001ff */
[----:B------:R-:W-:Y:S01]  /*6c10*/  FADD.FTZ R123, R234, R123 ;  /* 0x0000007bea7b7221 */ /* 0x000fe20000010000 */
[----:B------:R-:W-:Y:S01]  /*6c20*/  FFMA.FTZ R120, R8, R119, R117 ;  /* 0x0000007708787223 */ /* 0x000fe20000010075 */
[----:B------:R-:W-:-:S02]  /*6c30*/  MOV R117, UR8 ;  /* 0x0000000800757c02 */ /* 0x000fc40008000f00 */
[----:B------:R-:W-:-:S04]  /*6c40*/  CS2R R118, SRZ ;  /* 0x0000000000767805 */ /* 0x000fc8000001ff00 */
[----:B------:R-:W-:Y:S02]  /*6c50*/  @!P2 LEA R126, R117, R172, 0x4 ;  /* 0x000000ac757ea211 */ /* 0x000fe400078e20ff */
[----:B------:R-:W-:-:S06]  /*6c60*/  MOV R117, RZ ;  /* 0x000000ff00757202 */ /* 0x000fcc0000000f00 */
[----:B------:R-:W1:Y:S01]  /*6c70*/  @!P2 LDS.128 R116, [R126+0x13080] ;  /* 0x013080007e74a984 */ /* 0x000e620000000c00 */
[CC--:B0-----:R-:W-:Y:S01]  /*6c80*/  FMUL.FTZ R127, R161.reuse, R124.reuse ;  /* 0x0000007ca17f7220 */ /* 0x0c1fe20000410000 */
[-C--:B------:R-:W-:Y:S02]  /*6c90*/  FMUL.FTZ R161, R161, R125.reuse ;  /* 0x0000007da1a17220 */ /* 0x080fe40000410000 */
[----:B------:R0:W-:Y:S01]  /*6ca0*/  STS.128 [R220+0x11280], R120 ;  /* 0x01128078dc007388 */ /* 0x0001e20000000c00 */
        /* <DEDUP_REMOVED lines=122> */
[C---:B0-----:R-:W-:Y:S02]  /*7450*/  FMUL.FTZ R245, R133.reuse, R246 ;  /* 0x000000f685f57220 */ /* 0x041fe40000410000 */
[C---:B------:R-:W-:Y:S02]  /*7460*/  FMUL.FTZ R247, R133.reuse, R220 ;  /* 0x000000dc85f77220 */ /* 0x040fe40000410000 */
[CC--:B------:R-:W-:Y:S01]  /*7470*/  FFMA.FTZ R245, R132.reuse, R233.reuse, -R245 ;  /* 0x000000e984f57223 */ /* 0x0c0fe200000108f5 */
[C---:B------:R-:W-:Y:S01]  /*7480*/  FMUL.FTZ R233, R133.reuse, R233 ;  /* 0x000000e985e97220 */ /* 0x040fe20000410000 */
[-C--:B------:R-:W-:Y:S01]  /*7490*/  FMUL.FTZ R133, R133, R161.reuse ;  /* 0x000000a185857220 */ /* 0x080fe20000410000 */
[----:B------:R-:W-:-:S02]  /*74a0*/  FFMA.FTZ R247, R132, R161, -R247 ;  /* 0x000000a184f77223 */ /* 0x000fc400000108f7 */
[C---:B------:R-:W-:Y:S01]  /*74b0*/  FFMA.FTZ R246, R132.reuse, R246, R233 ;  /* 0x000000f684f67223 */ /* 0x040fe200000100e9 */
[----:B------:R-:W-:Y:S01]  /*74c0*/  FFMA.FTZ R248, R132, R220, R133 ;  /* 0x000000dc84f87223 */ /* 0x000fe20000010085 */
[----:B------:R-:W-:Y:S01]  /*74d0*/  LOP3.LUT R220, R170, 0x1f, RZ, 0xc0, !PT ;  /* 0x0000001faadc7812 */ /* 0x000fe200078ec0ff */
[----:B------:R-:W-:Y:S02]  /*74e0*/  FADD.FTZ R247, R134, R247 ;  /* 0x000000f786f77221 */ /* 0x000fe40000010000 */
[----:B------:R-:W-:Y:S01]  /*74f0*/  FADD.FTZ R248, R135, R248 ;  /* 0x000000f887f87221 */ /* 0x000fe20000010000 */
[----:B------:R-:W-:Y:S01]  /*7500*/  ISETP.NE.AND P3, PT, R220, 0x1f, PT ;  /* 0x0000001fdc00780c */ /* 0x000fe20003f65270 */
[----:B------:R-:W-:-:S12]  /*7510*/  BRA.DIV UR28, `(.L_x_5802) ;  /* 0x0000006e1ce07947 */ /* 0x000fd8000b800000 */
[----:B------:R0:W1:Y:S04]  /*7520*/  SHFL.DOWN PT, R133, R245, 0x1, 0x1f ;  /* 0x08201f00f5857f89 */ /* 0x00006800000e0000 */
[----:B------:R0:W2:Y:S04]  /*7530*/  SHFL.DOWN PT, R134, R246, 0x1, 0x1f ;  /* 0x08201f00f6867f89 */ /* 0x0000a800000e0000 */
[----:B------:R0:W3:Y:S04]  /*7540*/  SHFL.DOWN PT, R161, R247, 0x1, 0x1f ;  /* 0x08201f00f7a17f89 */ /* 0x0000e800000e0000 */
[----:B------:R0:W4:Y:S02]  /*7550*/  SHFL.DOWN PT, R132, R248, 0x1, 0x1f ;  /* 0x08201f00f8847f89 */ /* 0x00012400000e0000 */
.L_x_5940:
[----:B------:R-:W-:Y:S04]  /*7560*/  BSSY.RECONVERGENT B0, `(.L_x_5803) ;  /* 0x000000d000007945 */ /* 0x000fe80003800200 */
[----:B------:R-:W-:Y:S05]  /*7570*/  @!P3 BRA `(.L_x_5804) ;  /* 0x00000000002cb947 */ /* 0x000fea0003800000 */
[-C--:B----4-:R-:W-:Y:S01]  /*7580*/  FMUL.FTZ R135, R246, R132.reuse ;  /* 0x00000084f6877220 */ /* 0x090fe20000410000 */
[----:B------:R-:W-:-:S03]  /*7590*/  FMUL.FTZ R132, R245, R132 ;  /* 0x00000084f5847220 */ /* 0x000fc60000410000 */
[-C--:B---3--:R-:W-:Y:S01]  /*75a0*/  FFMA.FTZ R135, R245, R161.reuse, -R135 ;  /* 0x000000a1f5877223 */ /* 0x088fe20000010887 */
[C---:B------:R-:W-:Y:S01]  /*75b0*/  FFMA.FTZ R161, R246.reuse, R161, R132 ;  /* 0x000000a1f6a17223 */ /* 0x040fe20000010084 */
[-C--:B--2---:R-:W-:Y:S02]  /*75c0*/  FMUL.FTZ R132, R246, R134.reuse ;  /* 0x00000086f6847220 */ /* 0x084fe40000410000 */
[----:B0-----:R-:W-:Y:S01]  /*75d0*/  FADD.FTZ R247, R247, R135 ;  /* 0x00000087f7f77221 */ /* 0x001fe20000010000 */
[----:B------:R-:W-:Y:S01]  /*75e0*/  FMUL.FTZ R135, R245, R134 ;  /* 0x00000086f5877220 */ /* 0x000fe20000410000 */
[C---:B-1----:R-:W-:Y:S01]  /*75f0*/  FFMA.FTZ R132, R133.reuse, R245, -R132 ;  /* 0x000000f585847223 */ /* 0x042fe20000010884 */
[----:B------:R-:W-:Y:S02]  /*7600*/  FADD.FTZ R248, R248, R161 ;  /* 0x000000a1f8f87221 */ /* 0x000fe40000010000 */
[----:B------:R-:W-:Y:S02]  /*7610*/  FFMA.FTZ R246, R133, R246, R135 ;  /* 0x000000f685f67223 */ /* 0x000fe40000010087 */
[----:B------:R-:W-:-:S07]  /*7620*/  MOV R245, R132 ;  /* 0x0000008400f57202 */ /* 0x000fce0000000f00 */
.L_x_5804:
[----:B------:R-:W-:Y:S05]  /*7630*/  BSYNC.RECONVERGENT B0 ;  /* 0x0000000000007941 */ /* 0x000fea0003800200 */
.L_x_5803:
[----:B------:R-:W-:Y:S01]  /*7640*/  UMOV UR28, 0xffffffff ;  /* 0xffffffff001c7882 */ /* 0x000fe20000000000 */
[----:B------:R-:W-:Y:S02]  /*7650*/  ISETP.GT.U32.AND P3, PT, R220, 0x1d, PT ;  /* 0x0000001ddc00780c */ /* 0x000fe40003f64070 */
[----:B------:R-:W-:Y:S11]  /*7660*/  BRA.DIV UR28, `(.L_x_5805) ;  /* 0x0000006e1cec7947 */ /* 0x000ff6000b800000 */
[----:B-1----:R1:W0:Y:S04]  /*7670*/  SHFL.DOWN PT, R133, R245, 0x2, 0x1f ;  /* 0x08401f00f5857f89 */ /* 0x00222800000e0000 */
[----:B--2---:R1:W2:Y:S04]  /*7680*/  SHFL.DOWN PT, R134, R246, 0x2, 0x1f ;  /* 0x08401f00f6867f89 */ /* 0x0042a800000e0000 */
[----:B---3--:R1:W3:Y:S04]  /*7690*/  SHFL.DOWN PT, R161, R247, 0x2, 0x1f ;  /* 0x08401f00f7a17f89 */ /* 0x0082e800000e0000 */
[----:B------:R1:W0:Y:S02]  /*76a0*/  SHFL.DOWN PT, R135, R248, 0x2, 0x1f ;  /* 0x08401f00f8877f89 */ /* 0x00022400000e0000 */
.L_x_5946:
        /* <DEDUP_REMOVED lines=13> */
.L_x_5807:
[----:B------:R-:W-:Y:S05]  /*7780*/  BSYNC.RECONVERGENT B0 ;  /* 0x0000000000007941 */ /* 0x000fea0003800200 */
.L_x_5806:
[----:B------:R-:W-:Y:S01]  /*7790*/  UMOV UR28, 0xffffffff ;  /* 0xffffffff001c7882 */ /* 0x000fe20000000000 */
[----:B------:R-:W-:Y:S02]  /*77a0*/  ISETP.GT.U32.AND P3, PT, R220, 0x1b, PT ;  /* 0x0000001bdc00780c */ /* 0x000fe40003f64070 */
[----:B------:R-:W-:Y:S11]  /*77b0*/  BRA.DIV UR28, `(.L_x_5808) ;  /* 0x000000721c0c7947 */ /* 0x000ff6000b800000 */
[----:B0-----:R0:W0:Y:S04]  /*77c0*/  SHFL.DOWN PT, R133, R245, 0x4, 0x1f ;  /* 0x08801f00f5857f89 */ /* 0x00102800000e0000 */
[----:B--2---:R2:W0:Y:S04]  /*77d0*/  SHFL.DOWN PT, R134, R246, 0x4, 0x1f ;  /* 0x08801f00f6867f89 */ /* 0x00442800000e0000 */
[----:B---3--:R2:W3:Y:S04]  /*77e0*/  SHFL.DOWN PT, R161, R247, 0x4, 0x1f ;  /* 0x08801f00f7a17f89 */ /* 0x0084e800000e0000 */
[----:B------:R2:W0:Y:S02]  /*77f0*/  SHFL.DOWN PT, R135, R248, 0x4, 0x1f ;  /* 0x08801f00f8877f89 */ /* 0x00042400000e0000 */
.L_x_5952:
        /* <DEDUP_REMOVED lines=13> */
.L_x_5810:
[----:B------:R-:W-:Y:S05]  /*78d0*/  BSYNC.RECONVERGENT B0 ;  /* 0x0000000000007941 */ /* 0x000fea0003800200 */
.L_x_5809:
[----:B------:R-:W-:Y:S01]  /*78e0*/  UMOV UR28, 0xffffffff ;  /* 0xffffffff001c7882 */ /* 0x000fe20000000000 */
[----:B------:R-:W-:Y:S02]  /*78f0*/  ISETP.GT.U32.AND P3, PT, R220, 0x17, PT ;  /* 0x00000017dc00780c */ /* 0x000fe40003f64070 */
[----:B------:R-:W-:Y:S11]  /*7900*/  BRA.DIV UR28, `(.L_x_5811) ;  /* 0x000000721c2c7947 */ /* 0x000ff6000b800000 */
[----:B0-----:R0:W0:Y:S04]  /*7910*/  SHFL.DOWN PT, R133, R245, 0x8, 0x1f ;  /* 0x09001f00f5857f89 */ /* 0x00102800000e0000 */
[----:B------:R0:W0:Y:S04]  /*7920*/  SHFL.DOWN PT, R134, R246, 0x8, 0x1f ;  /* 0x09001f00f6867f89 */ /* 0x00002800000e0000 */
[----:B---3--:R3:W0:Y:S04]  /*7930*/  SHFL.DOWN PT, R161, R247, 0x8, 0x1f ;  /* 0x09001f00f7a17f89 */ /* 0x00862800000e0000 */
[----:B------:R3:W0:Y:S02]  /*7940*/  SHFL.DOWN PT, R135, R248, 0x8, 0x1f ;  /* 0x09001f00f8877f89 */ /* 0x00062400000e0000 */
.L_x_5958:
        /* <DEDUP_REMOVED lines=13> */
.L_x_5813:
[----:B------:R-:W-:Y:S05]  /*7a20*/  BSYNC.RECONVERGENT B0 ;  /* 0x0000000000007941 */ /* 0x000fea0003800200 */
.L_x_5812:
[----:B------:R-:W-:Y:S01]  /*7a30*/  UMOV UR28, 0xffffffff ;  /* 0xffffffff001c7882 */ /* 0x000fe20000000000 */
[----:B------:R-:W-:Y:S02]  /*7a40*/  ISETP.GT.U32.AND P3, PT, R220, 0xf, PT ;  /* 0x0000000fdc00780c */ /* 0x000fe40003f64070 */
[----:B------:R-:W-:Y:S11]  /*7a50*/  BRA.DIV UR28, `(.L_x_5814) ;  /* 0x000000721c4c7947 */ /* 0x000ff6000b800000 */
[----:B0-----:R0:W0:Y:S04]  /*7a60*/  SHFL.DOWN PT, R133, R245, 0x10, 0x1f ;  /* 0x0a001f00f5857f89 */ /* 0x00102800000e0000 */
[----:B------:R0:W0:Y:S04]  /*7a70*/  SHFL.DOWN PT, R134, R246, 0x10, 0x1f ;  /* 0x0a001f00f6867f89 */ /* 0x00002800000e0000 */
[----:B------:R0:W0:Y:S04]  /*7a80*/  SHFL.DOWN PT, R161, R247, 0x10, 0x1f ;  /* 0x0a001f00f7a17f89 */ /* 0x00002800000e0000 */
[----:B------:R0:W0:Y:S02]  /*7a90*/  SHFL.DOWN PT, R233, R248, 0x10, 0x1f ;  /* 0x0a001f00f8e97f89 */ /* 0x00002400000e0000 */
.L_x_5964:
        /* <DEDUP_REMOVED lines=13> */
.L_x_5816:
[----:B------:R-:W-:Y:S05]  /*7b70*/  BSYNC.RECONVERGENT B0 ;  /* 0x0000000000007941 */ /* 0x000fea0003800200 */
.L_x_5815:
[----:B------:R-:W-:Y:S01]  /*7b80*/  UMOV UR28, 0xffffffff ;  /* 0xffffffff001c7882 */ /* 0x000fe20000000000 */
[----:B------:R-:W-:Y:S02]  /*7b90*/  ISETP.NE.AND P3, PT, R170, 0x1f, PT ;  /* 0x0000001faa00780c */ /* 0x000fe40003f65270 */
[----:B------:R-:W-:Y:S11]  /*7ba0*/  BRA.DIV UR28, `(.L_x_5817) ;  /* 0x000000721c687947 */ /* 0x000ff6000b800000 */
[----:B------:R-:W5:Y:S04]  /*7bb0*/  SHFL.IDX PT, R220, R246, RZ, 0x1f ;  /* 0x00001ffff6dc7589 */ /* 0x000f6800000e0000 */
[----:B------:R-:W4:Y:S04]  /*7bc0*/  SHFL.IDX PT, R236, R245, RZ, 0x1f ;  /* 0x00001ffff5ec7589 */ /* 0x000f2800000e0000 */
[----:B0-----:R-:W0:Y:S04]  /*7bd0*/  SHFL.IDX PT, R233, R247, RZ, 0x1f ;  /* 0x00001ffff7e97589 */ /* 0x001e2800000e0000 */
[----:B-1----:R-:W-:Y:S04]  /*7be0*/  SHFL.DOWN PT, R245, R245, 0x1, 0x1f ;  /* 0x08201f00f5f57f89 */ /* 0x002fe800000e0000 */
[----:B--2---:R-:W-:Y:S04]  /*7bf0*/  SHFL.DOWN PT, R246, R246, 0x1, 0x1f ;  /* 0x08201f00f6f67f89 */ /* 0x004fe800000e0000 */
[----:B---3--:R-:W-:Y:S01]  /*7c00*/  SHFL.DOWN PT, R247, R247, 0x1, 0x1f ;  /* 0x08201f00f7f77f89 */ /* 0x008fe200000e0000 */
[-C--:B-----5:R-:W-:Y:S01]  /*7c10*/  FMUL.FTZ R133, R119, R220.reuse ;  /* 0x000000dc77857220 */ /* 0x0a0fe20000410000 */
[----:B------:R-:W-:-:S03]  /*7c20*/  FMUL.FTZ R235, R116, R220 ;  /* 0x000000dc74eb7220 */ /* 0x000fc60000410000 */
[C---:B----4-:R-:W-:Y:S01]  /*7c30*/  FFMA.FTZ R132, R118.reuse, R236, -R133 ;  /* 0x000000ec76847223 */ /* 0x050fe20000010885 */
[C---:B------:R-:W-:Y:S01]  /*7c40*/  FMUL.FTZ R133, R117.reuse, R220 ;  /* 0x000000dc75857220 */ /* 0x040fe20000410000 */
[----:B------:R-:W-:Y:S02]  /*7c50*/  FFMA.FTZ R235, R117, R236, R235 ;  /* 0x000000ec75eb7223 */ /* 0x000fe400000100eb */
[----:B0-----:R-:W-:Y:S01]  /*7c60*/  FADD.FTZ R161, R233, R132 ;  /* 0x00000084e9a17221 */ /* 0x001fe20000010000 */
        /* <DEDUP_REMOVED lines=10> */
.L_x_5978:
[----:B------:R-:W-:Y:S04]  /*7d10*/  BSSY.RECONVERGENT B0, `(.L_x_5818) ;  /* 0x000000d000007945 */ /* 0x000fe80003800200 */
[----:B------:R-:W-:Y:S05]  /*7d20*/  @!P3 BRA `(.L_x_5819) ;  /* 0x00000000002cb947 */ /* 0x000fea0003800000 */
[CC--:B--2---:R-:W-:Y:S01]  /*7d30*/  FMUL.FTZ R132, R246.reuse, R117.reuse ;  /* 0x00000075f6847220 */ /* 0x0c4fe20000410000 */
[C---:B------:R-:W-:Y:S01]  /*7d40*/  FMUL.FTZ R117, R245.reuse, R117 ;  /* 0x00000075f5757220 */ /* 0x040fe20000410000 */
[CC--:B----4-:R-:W-:Y:S01]  /*7d50*/  FMUL.FTZ R133, R246.reuse, R119.reuse ;  /* 0x00000077f6857220 */ /* 0x0d0fe20000410000 */
[C---:B------:R-:W-:Y:S01]  /*7d60*/  FMUL.FTZ R119, R245.reuse, R119 ;  /* 0x00000077f5777220 */ /* 0x040fe20000410000 */
[CC--:B-1----:R-:W-:Y:S01]  /*7d70*/  FFMA.FTZ R132, R245.reuse, R116.reuse, -R132 ;  /* 0x00000074f5847223 */ /* 0x0c2fe20000010884 */
[C---:B------:R-:W-:Y:S01]  /*7d80*/  FFMA.FTZ R117, R246.reuse, R116, R117 ;  /* 0x00000074f6757223 */ /* 0x040fe20000010075 */
[-C--:B---3--:R-:W-:Y:S01]  /*7d90*/  FFMA.FTZ R116, R245, R118.reuse, -R133 ;  /* 0x00000076f5747223 */ /* 0x088fe20000010885 */
[----:B------:R-:W-:-:S03]  /*7da0*/  FFMA.FTZ R119, R246, R118, R119 ;  /* 0x00000076f6777223 */ /* 0x000fc60000010077 */
[----:B------:R-:W-:Y:S01]  /*7db0*/  FADD.FTZ R118, R247, R116 ;  /* 0x00000074f7767221 */ /* 0x000fe20000010000 */
[----:B------:R-:W-:Y:S01]  /*7dc0*/  FADD.FTZ R119, R248, R119 ;  /* 0x00000077f8777221 */ /* 0x000fe20000010000 */
[----:B------:R-:W-:-:S07]  /*7dd0*/  MOV R116, R132 ;  /* 0x0000008400747202 */ /* 0x000fce0000000f00 */
.L_x_5819:
[----:B------:R-:W-:Y:S05]  /*7de0*/  BSYNC.RECONVERGENT B0 ;  /* 0x0000000000007941 */ /* 0x000fea0003800200 */
.L_x_5818:
[CC--:B----4-:R-:W-:Y:S01]  /*7df0*/  FMUL.FTZ R133, R125.reuse, R119.reuse ;  /* 0x000000777d857220 */ /* 0x0d0fe20000410000 */
[-C--:B---3--:R-:W-:Y:S01]  /*7e00*/  FMUL.FTZ R132, R125, R118.reuse ;  /* 0x000000767d847220 */ /* 0x088fe20000410000 */
        /* <DEDUP_REMOVED lines=36> */
.L_x_5801:
[----:B------:R-:W-:Y:S05]  /*8050*/  WARPSYNC.ALL ;  /* 0x0000000000007948 */ /* 0x000fea0003800000 */
[----:B------:R-:W-:Y:S01]  /*8060*/  BAR.SYNC.DEFER_BLOCKING 0x0 ;  /* 0x0000000000007b1d */ /* 0x000fe20000010000 */
[----:B-1----:R-:W-:Y:S01]  /*8070*/  SHF.R.U32.HI R122, RZ, 0x2, R170 ;  /* 0x00000002ff7a7819 */ /* 0x002fe200000116aa */
[----:B------:R-:W-:Y:S01]  /*8080*/  ULEA UR28, UR19, 0xfffff000, 0xc ;  /* 0xfffff000131c7891 */ /* 0x000fe2000f8e60ff */
[----:B------:R-:W-:Y:S01]  /*8090*/  ISETP.NE.AND P2, PT, R170, RZ, PT ;  /* 0x000000ffaa00720c */ /* 0x000fe20003f45270 */
[----:B------:R-:W-:Y:S01]  /*80a0*/  FMUL.FTZ R246, R178, R193 ;  /* 0x000000c1b2f67220 */ /* 0x000fe20000410000 */
[----:B------:R-:W-:Y:S01]  /*80b0*/  IADD3 R121, PT, PT, R122, R170, RZ ;  /* 0x000000aa7a797210 */ /* 0x000fe20007ffe0ff */
[----:B------:R-:W-:Y:S01]  /*80c0*/  USHF.R.S32.HI UR30, URZ, 0x1f, UR28 ;  /* 0x0000001fff1e7899 */ /* 0x000fe2000801141c */
[----:B------:R-:W-:Y:S01]  /*80d0*/  MOV R123, UR8 ;  /* 0x00000008007b7c02 */ /* 0x000fe20008000f00 */
[----:B------:R-:W-:Y:S01]  /*80e0*/  FMUL.FTZ R248, R174, R201 ;  /* 0x000000c9aef87220 */ /* 0x000fe20000410000 */
[----:B------:R-:W-:Y:S01]  /*80f0*/  LEA R121, R121, R172, 0x4 ;  /* 0x000000ac79797211 */ /* 0x000fe200078e20ff */
[----:B------:R-:W-:Y:S01]  /*8100*/  BSSY.RECONVERGENT B0, `(.L_x_5820) ;  /* 0x00002a3000007945 */ /* 0x000fe20003800200 */
[----:B------:R-:W-:-:S02]  /*8110*/  IADD3 R161, PT, PT, R170, 0xa00, RZ ;  /* 0x00000a00aaa17810 */ /* 0x000fc40007ffe0ff */
[-C--:B------:R-:W-:Y:S02]  /*8120*/  LEA.HI R236, R170, R170.reuse, RZ, 0x1b ;  /* 0x000000aaaaec7211 */ /* 0x080fe400078fd8ff */
[----:B------:R-:W-:Y:S02]  /*8130*/  LEA.HI R161, R161, R170, RZ, 0x1b ;  /* 0x000000aaa1a17211 */ /* 0x000fe400078fd8ff */
        /* <DEDUP_REMOVED lines=12> */
[CC--:B------:R-:W-:Y:S01]  /*8200*/  FMUL.FTZ R123, R169.reuse, R147.reuse ;  /* 0x00000093a97b7220 */ /* 0x0c0fe20000410000 */
[----:B------:R-:W-:Y:S01]  /*8210*/  FMUL.FTZ R169, R169, R146 ;  /* 0x00000092a9a97220 */ /* 0x000fe20000410000 */
[----:B------:R-:W-:Y:S01]  /*8220*/  FMUL.FTZ R120, R146, UR31 ;  /* 0x0000001f92787c20 */ /* 0x000fe20008410000 */
[----:B-1----:R-:W-:Y:S01]  /*8230*/  FMUL.FTZ R118, R147, R24 ;  /* 0x0000001893767220 */ /* 0x002fe20000410000 */
[----:B------:R-:W-:Y:S01]  /*8240*/  FFMA.FTZ R123, R168, R146, R123 ;  /* 0x00000092a87b7223 */ /* 0x000fe2000001007b */
[-C--:B------:R-:W-:Y:S01]  /*8250*/  FMUL.FTZ R121, R39, R147.reuse ;  /* 0x0000009327797220 */ /* 0x080fe20000410000 */
[----:B------:R-:W-:Y:S01]  /*8260*/  FMUL.FTZ R116, R146, R24 ;  /* 0x0000001892747220 */ /* 0x000fe20000410000 */
[----:B------:R-:W-:Y:S01]  /*8270*/  FFMA.FTZ R168, R168, R147, -R169 ;  /* 0x00000093a8a87223 */ /* 0x000fe200000108a9 */
[C---:B------:R-:W-:Y:S01]  /*8280*/  FMUL.FTZ R39, R147.reuse, UR31 ;  /* 0x0000001f93277c20 */ /* 0x040fe20008410000 */
[----:B------:R-:W-:Y:S01]  /*8290*/  FFMA.FTZ R120, R147, UR46, -R120 ;  /* 0x0000002e93787c23 */ /* 0x000fe20008010878 */
[C---:B------:R-:W-:Y:S01]  /*82a0*/  FMUL.FTZ R117, R125.reuse, R118 ;  /* 0x000000767d757220 */ /* 0x040fe20000410000 */
[----:B------:R-:W-:Y:S01]  /*82b0*/  FFMA.FTZ R38, R38, R146, R121 ;  /* 0x0000009226267223 */ /* 0x000fe20000010079 */
[----:B------:R-:W-:Y:S01]  /*82c0*/  FMUL.FTZ R119, R125, R116 ;  /* 0x000000747d777220 */ /* 0x000fe20000410000 */
[----:B------:R-:W-:Y:S01]  /*82d0*/  FFMA.FTZ R121, R146, UR46, R39 ;  /* 0x0000002e92797c23 */ /* 0x000fe20008010027 */
[----:B------:R-:W-:Y:S01]  /*82e0*/  FADD.FTZ R168, R145, R168 ;  /* 0x000000a891a87221 */ /* 0x000fe20000010000 */
[----:B------:R-:W-:Y:S01]  /*82f0*/  FMUL.FTZ R125, R125, R120 ;  /* 0x000000787d7d7220 */ /* 0x000fe20000410000 */
[----:B------:R-:W-:Y:S01]  /*8300*/  FADD.FTZ R144, R144, R123 ;  /* 0x0000007b90907221 */ /* 0x000fe20000010000 */
[CC--:B------:R-:W-:Y:S01]  /*8310*/  FMUL.FTZ R126, R103.reuse, R116.reuse ;  /* 0x00000074677e7220 */ /* 0x0c0fe20000410000 */
[----:B------:R-:W-:Y:S01]  /*8320*/  FMUL.FTZ R120, R102, R23 ;  /* 0x0000001766787220 */ /* 0x000fe20000410000 */
[C---:B------:R-:W-:Y:S01]  /*8330*/  FFMA.FTZ R116, R124.reuse, R116, R117 ;  /* 0x000000747c747223 */ /* 0x040fe20000010075 */
[-C--:B------:R-:W-:Y:S01]  /*8340*/  FMUL.FTZ R128, R103, R118.reuse ;  /* 0x0000007667807220 */ /* 0x080fe20000410000 */
[C---:B------:R-:W-:Y:S01]  /*8350*/  FFMA.FTZ R117, R124.reuse, R118, -R119 ;  /* 0x000000767c757223 */ /* 0x040fe20000010877 */
[C---:B------:R-:W-:Y:S01]  /*8360*/  FMUL.FTZ R119, R167.reuse, R168 ;  /* 0x000000a8a7777220 */ /* 0x040fe20000410000 */
[----:B------:R-:W-:Y:S01]  /*8370*/  FFMA.FTZ R118, R124, R121, R125 ;  /* 0x000000797c767223 */ /* 0x000fe2000001007d */
[----:B------:R-:W-:Y:S01]  /*8380*/  FMUL.FTZ R167, R167, R144 ;  /* 0x00000090a7a77220 */ /* 0x000fe20000410000 */
[C---:B------:R-:W-:Y:S01]  /*8390*/  FFMA.FTZ R121, R37.reuse, -R120, R218 ;  /* 0x8000007825797223 */ /* 0x040fe200000100da */
[----:B------:R-:W-:Y:S01]  /*83a0*/  FMUL.FTZ R37, R37, R168 ;  /* 0x000000a825257220 */ /* 0x000fe20000410000 */
[----:B------:R-:W-:Y:S01]  /*83b0*/  FFMA.FTZ R119, R166, R144, R119 ;  /* 0x00000090a6777223 */ /* 0x000fe20000010077 */
[----:B------:R-:W-:Y:S01]  /*83c0*/  FMUL.FTZ R124, R144, UR31 ;  /* 0x0000001f907c7c20 */ /* 0x000fe20008410000 */
[----:B------:R-:W-:-:S02]  /*83d0*/  IMAD R39, R170, 0x84, R172 ;  /* 0x00000084aa277824 */ /* 0x000fc400078e02ac */
[----:B------:R-:W-:Y:S01]  /*83e0*/  FFMA.FTZ R166, R166, R168, -R167 ;  /* 0x000000a8a6a67223 */ /* 0x000fe200000108a7 */
[C---:B------:R-:W-:Y:S01]  /*83f0*/  FFMA.FTZ R120, -R36.reuse, R120, R219 ;  /* 0x0000007824787223 */ /* 0x040fe200000101db */
[----:B------:R-:W-:Y:S01]  /*8400*/  FFMA.FTZ R36, R36, R144, R37 ;  /* 0x0000009024247223 */ /* 0x000fe20000010025 */
[-C--:B------:R-:W-:Y:S01]  /*8410*/  FMUL.FTZ R129, R168, R23.reuse ;  /* 0x00000017a8817220 */ /* 0x080fe20000410000 */
[----:B------:R-:W-:Y:S01]  /*8420*/  FMUL.FTZ R37, R144, R23 ;  /* 0x0000001790257220 */ /* 0x000fe20000410000 */
[C---:B------:R-:W-:Y:S01]  /*8430*/  FFMA.FTZ R124, R168.reuse, UR46, -R124 ;  /* 0x0000002ea87c7c23 */ /* 0x040fe2000801087c */
[----:B------:R-:W-:Y:S01]  /*8440*/  FMUL.FTZ R123, R168, UR31 ;  /* 0x0000001fa87b7c20 */ /* 0x000fe20008410000 */
[----:B------:R-:W-:Y:S01]  /*8450*/  FADD.FTZ R142, R142, R119 ;  /* 0x000000778e8e7221 */ /* 0x000fe20000010000 */
[----:B------:R-:W-:Y:S01]  /*8460*/  FADD.FTZ R166, R143, R166 ;  /* 0x000000a68fa67221 */ /* 0x000fe20000010000 */
[----:B------:R0:W-:Y:S01]  /*8470*/  STS [R39+0x8478], R126 ;  /* 0x0084787e27007388 */ /* 0x0001e20000000800 */
[CC--:B------:R-:W-:Y:S01]  /*8480*/  FMUL.FTZ R119, R121.reuse, R129.reuse ;  /* 0x0000008179777220 */ /* 0x0c0fe20000410000 */
[----:B------:R-:W-:Y:S01]  /*8490*/  FMUL.FTZ R127, R121, R124 ;  /* 0x0000007c797f7220 */ /* 0x000fe20000410000 */
[----:B------:R-:W-:Y:S01]  /*84a0*/  FFMA.FTZ R125, R144, UR46, R123 ;  /* 0x0000002e907d7c23 */ /* 0x000fe2000801007b */
[----:B------:R1:W-:Y:S01]  /*84b0*/  STS [R39+0x847c], R128 ;  /* 0x00847c8027007388 */ /* 0x0003e20000000800 */
[----:B------:R-:W-:Y:S01]  /*84c0*/  FMUL.FTZ R130, R102, R129 ;  /* 0x0000008166827220 */ /* 0x000fe20000410000 */
[----:B------:R-:W-:Y:S01]  /*84d0*/  FMUL.FTZ R123, R101, R22 ;  /* 0x00000016657b7220 */ /* 0x000fe20000410000 */
[C---:B------:R-:W-:Y:S01]  /*84e0*/  IADD3 R167, PT, PT, R170.reuse, 0xb80, RZ ;  /* 0x00000b80aaa77810 */ /* 0x040fe20007ffe0ff */
[----:B------:R-:W-:Y:S01]  /*84f0*/  FMUL.FTZ R218, R31, -R218 ;  /* 0x800000da1fda7220 */ /* 0x000fe20000410000 */
[----:B------:R-:W-:Y:S01]  /*8500*/  LOP3.LUT R169, R170, 0xc00, RZ, 0xfc, !PT ;  /* 0x00000c00aaa97812 */ /* 0x000fe200078efcff */
[-C--:B0-----:R-:W-:Y:S01]  /*8510*/  FMUL.FTZ R126, R121, R37.reuse ;  /* 0x00000025797e7220 */ /* 0x081fe20000410000 */
[C---:B------:R-:W-:Y:S01]  /*8520*/  FMUL.FTZ R121, R165.reuse, R166 ;  /* 0x000000a6a5797220 */ /* 0x040fe20000410000 */
[-C--:B------:R-:W-:Y:S01]  /*8530*/  FMUL.FTZ R165, R165, R142.reuse ;  /* 0x0000008ea5a57220 */ /* 0x080fe20000410000 */
[----:B------:R0:W-:Y:S01]  /*8540*/  STS [R39+0x8474], R130 ;  /* 0x0084748227007388 */ /* 0x0001e20000000800 */
[-C--:B-1----:R-:W-:Y:S01]  /*8550*/  FMUL.FTZ R128, R102, R37.reuse ;  /* 0x0000002566807220 */ /* 0x082fe20000410000 */
[C---:B------:R-:W-:Y:S01]  /*8560*/  FFMA.FTZ R37, R120.reuse, R37, R119 ;  /* 0x0000002578257223 */ /* 0x040fe20000010077 */
[----:B------:R-:W-:Y:S01]  /*8570*/  FFMA.FTZ R119, R120, R129, -R126 ;  /* 0x0000008178777223 */ /* 0x000fe2000001087e */
[----:B------:R-:W-:Y:S01]  /*8580*/  FMUL.FTZ R126, R142, UR31 ;  /* 0x0000001f8e7e7c20 */ /* 0x000fe20008410000 */
[----:B------:R-:W-:Y:S01]  /*8590*/  FFMA.FTZ R120, R120, R125, R127 ;  /* 0x0000007d78787223 */ /* 0x000fe2000001007f */
[----:B------:R1:W-:Y:S01]  /*85a0*/  STS [R39+0x8470], R128 ;  /* 0x0084708027007388 */ /* 0x0003e20000000800 */
[C---:B------:R-:W-:Y:S01]  /*85b0*/  FFMA.FTZ R121, R164.reuse, R142, R121 ;  /* 0x0000008ea4797223 */ /* 0x040fe20000010079 */
[CC--:B------:R-:W-:Y:S01]  /*85c0*/  FFMA.FTZ R125, R43.reuse, -R123.reuse, R216 ;  /* 0x8000007b2b7d7223 */ /* 0x0c0fe200000100d8 */
[-C--:B------:R-:W-:Y:S01]  /*85d0*/  FFMA.FTZ R164, R164, R166.reuse, -R165 ;  /* 0x000000a6a4a47223 */ /* 0x080fe200000108a5 */
[----:B------:R-:W-:Y:S01]  /*85e0*/  FMUL.FTZ R43, R43, R166 ;  /* 0x000000a62b2b7220 */ /* 0x000fe20000410000 */
[----:B------:R-:W-:Y:S01]  /*85f0*/  FFMA.FTZ R124, -R42, R123, R217 ;  /* 0x0000007b2a7c7223 */ /* 0x000fe200000101d9 */
[CC--:B0-----:R-:W-:Y:S01]  /*8600*/  FMUL.FTZ R130, R166.reuse, R22.reuse ;  /* 0x00000016a6827220 */ /* 0x0c1fe20000410000 */
[C---:B------:R-:W-:Y:S01]  /*8610*/  FMUL.FTZ R123, R166.reuse, UR31 ;  /* 0x0000001fa67b7c20 */ /* 0x040fe20008410000 */
[----:B------:R-:W-:Y:S01]  /*8620*/  FFMA.FTZ R126, R166, UR46, -R126 ;  /* 0x0000002ea67e7c23 */ /* 0x000fe2000801087e */
[----:B------:R-:W-:Y:S01]  /*8630*/  FADD.FTZ R140, R140, R121 ;  /* 0x000000798c8c7221 */ /* 0x000fe20000010000 */
[----:B-1----:R-:W-:Y:S01]  /*8640*/  FMUL.FTZ R128, R142, R22 ;  /* 0x000000168e807220 */ /* 0x002fe20000410000 */
[----:B------:R-:W-:Y:S01]  /*8650*/  FFMA.FTZ R42, R42, R142, R43 ;  /* 0x0000008e2a2a7223 */ /* 0x000fe2000001002b */
[----:B------:R-:W-:Y:S01]  /*8660*/  FADD.FTZ R164, R141, R164 ;  /* 0x000000a48da47221 */ /* 0x000fe20000010000 */
[C---:B------:R-:W-:Y:S01]  /*8670*/  FMUL.FTZ R129, R125.reuse, R130 ;  /* 0x000000827d817220 */ /* 0x040fe20000410000 */
[C---:B------:R-:W-:Y:S01]  /*8680*/  FMUL.FTZ R121, R125.reuse, R128 ;  /* 0x000000807d797220 */ /* 0x040fe20000410000 */
[----:B------:R-:W-:Y:S01]  /*8690*/  FFMA.FTZ R43, R142, UR46, R123 ;  /* 0x0000002e8e2b7c23 */ /* 0x000fe2000801007b */
[----:B------:R-:W-:Y:S01]  /*86a0*/  FMUL.FTZ R125, R125, R126 ;  /* 0x0000007e7d7d7220 */ /* 0x000fe20000410000 */
[-C--:B------:R-:W-:Y:S01]  /*86b0*/  FMUL.FTZ R134, R101, R130.reuse ;  /* 0x0000008265867220 */ /* 0x080fe20000410000 */
[----:B------:R-:W-:Y:S01]  /*86c0*/  FMUL.FTZ R123, R100, R21 ;  /* 0x00000015647b7220 */ /* 0x000fe20000410000 */
[C---:B------:R-:W-:Y:S01]  /*86d0*/  FFMA.FTZ R130, R124.reuse, R130, -R121 ;  /* 0x000000827c827223 */ /* 0x040fe20000010879 */
[C---:B------:R-:W-:Y:S01]  /*86e0*/  FMUL.FTZ R121, R163.reuse, R164 ;  /* 0x000000a4a3797220 */ /* 0x040fe20000410000 */
[C---:B------:R-:W-:Y:S01]  /*86f0*/  FFMA.FTZ R43, R124.reuse, R43, R125 ;  /* 0x0000002b7c2b7223 */ /* 0x040fe2000001007d */
[----:B------:R-:W-:Y:S01]  /*8700*/  FFMA.FTZ R129, R124, R128, R129 ;  /* 0x000000807c817223 */ /* 0x000fe20000010081 */
[----:B------:R-:W-:Y:S01]  /*8710*/  FMUL.FTZ R163, R163, R140 ;  /* 0x0000008ca3a37220 */ /* 0x000fe20000410000 */
[CC--:B------:R-:W-:Y:S01]  /*8720*/  FFMA.FTZ R125, R41.reuse, -R123.reuse, R214 ;  /* 0x8000007b297d7223 */ /* 0x0c0fe200000100d6 */
[----:B------:R-:W-:Y:S01]  /*8730*/  FMUL.FTZ R41, R41, R164 ;  /* 0x000000a429297220 */ /* 0x000fe20000410000 */
[----:B------:R-:W-:Y:S01]  /*8740*/  FFMA.FTZ R124, -R40, R123, R215 ;  /* 0x0000007b287c7223 */ /* 0x000fe200000101d7 */
[----:B------:R-:W-:Y:S01]  /*8750*/  FFMA.FTZ R121, R162, R140, R121 ;  /* 0x0000008ca2797223 */ /* 0x000fe20000010079 */
[C---:B------:R-:W-:Y:S01]  /*8760*/  FMUL.FTZ R123, R164.reuse, UR31 ;  /* 0x0000001fa47b7c20 */ /* 0x040fe20008410000 */
[-C--:B------:R-:W-:Y:S01]  /*8770*/  FMUL.FTZ R131, R164, R21.reuse ;  /* 0x00000015a4837220 */ /* 0x080fe20000410000 */
[----:B------:R-:W-:Y:S01]  /*8780*/  FFMA.FTZ R162, R162, R164, -R163 ;  /* 0x000000a4a2a27223 */ /* 0x000fe200000108a3 */
[----:B------:R-:W-:Y:S01]  /*8790*/  FMUL.FTZ R132, R101, R128 ;  /* 0x0000008065847220 */ /* 0x000fe20000410000 */
[----:B------:R-:W-:Y:S01]  /*87a0*/  FMUL.FTZ R126, R140, UR31 ;  /* 0x0000001f8c7e7c20 */ /* 0x000fe20008410000 */
[----:B------:R-:W-:Y:S01]  /*87b0*/  FFMA.FTZ R40, R40, R140, R41 ;  /* 0x0000008c28287223 */ /* 0x000fe20000010029 */
[----:B------:R-:W-:Y:S01]  /*87c0*/  FFMA.FTZ R41, R140, UR46, R123 ;  /* 0x0000002e8c297c23 */ /* 0x000fe2000801007b */
[----:B------:R-:W-:Y:S01]  /*87d0*/  FADD.FTZ R138, R138, R121 ;  /* 0x000000798a8a7221 */ /* 0x000fe20000010000 */
[----:B------:R-:W-:Y:S01]  /*87e0*/  FMUL.FTZ R123, R140, R21 ;  /* 0x000000158c7b7220 */ /* 0x000fe20000410000 */
[----:B------:R-:W-:Y:S01]  /*87f0*/  FMUL.FTZ R121, R125, R131 ;  /* 0x000000837d797220 */ /* 0x000fe20000410000 */
[----:B------:R-:W-:Y:S01]  /*8800*/  FADD.FTZ R162, R139, R162 ;  /* 0x000000a28ba27221 */ /* 0x000fe20000010000 */
[----:B------:R-:W-:Y:S01]  /*8810*/  FFMA.FTZ R126, R164, UR46, -R126 ;  /* 0x0000002ea47e7c23 */ /* 0x000fe2000801087e */
[----:B------:R0:W-:Y:S01]  /*8820*/  STS [R39+0x8468], R132 ;  /* 0x0084688427007388 */ /* 0x0001e20000000800 */
[C---:B------:R-:W-:Y:S01]  /*8830*/  FMUL.FTZ R128, R125.reuse, R123 ;  /* 0x0000007b7d807220 */ /* 0x040fe20000410000 */
[-C--:B------:R-:W-:Y:S01]  /*8840*/  FMUL.FTZ R136, R100, R131.reuse ;  /* 0x0000008364887220 */ /* 0x080fe20000410000 */
[----:B------:R-:W-:Y:S01]  /*8850*/  FMUL.FTZ R125, R125, R126 ;  /* 0x0000007e7d7d7220 */ /* 0x000fe20000410000 */
[----:B------:R1:W-:Y:S01]  /*8860*/  STS [R39+0x846c], R134 ;  /* 0x00846c8627007388 */ /* 0x0003e20000000800 */
[----:B------:R-:W-:Y:S01]  /*8870*/  FMUL.FTZ R126, R138, UR31 ;  /* 0x0000001f8a7e7c20 */ /* 0x000fe20008410000 */
[C---:B------:R-:W-:Y:S01]  /*8880*/  FFMA.FTZ R131, R124.reuse, R131, -R128 ;  /* 0x000000837c837223 */ /* 0x040fe20000010880 */
[----:B------:R-:W-:Y:S01]  /*8890*/  FFMA.FTZ R41, R124, R41, R125 ;  /* 0x000000297c297223 */ /* 0x000fe2000001007d */
[----:B------:R2:W-:Y:S01]  /*88a0*/  STS [R39+0x8464], R136 ;  /* 0x0084648827007388 */ /* 0x0005e20000000800 */
[----:B------:R-:W-:Y:S01]  /*88b0*/  FFMA.FTZ R128, R162, UR46, -R126 ;  /* 0x0000002ea2807c23 */ /* 0x000fe2000801087e */
[-C--:B0-----:R-:W-:Y:S01]  /*88c0*/  FFMA.FTZ R132, R124, R123.reuse, R121 ;  /* 0x0000007b7c847223 */ /* 0x081fe20000010079 */
[C---:B------:R-:W-:Y:S01]  /*88d0*/  FMUL.FTZ R121, R159.reuse, R162 ;  /* 0x000000a29f797220 */ /* 0x040fe20000410000 */
[----:B------:R-:W-:Y:S01]  /*88e0*/  FMUL.FTZ R159, R159, R138 ;  /* 0x0000008a9f9f7220 */ /* 0x000fe20000410000 */
[----:B------:R-:W-:Y:S01]  /*88f0*/  IADD3 R163, PT, PT, R170, 0xa80, RZ ;  /* 0x00000a80aaa37810 */ /* 0x000fe20007ffe0ff */
[----:B-1----:R-:W-:Y:S01]  /*8900*/  FMUL.FTZ R134, R100, R123 ;  /* 0x0000007b64867220 */ /* 0x002fe20000410000 */
[----:B------:R-:W-:Y:S01]  /*8910*/  FMUL.FTZ R123, R107, R20 ;  /* 0x000000146b7b7220 */ /* 0x000fe20000410000 */
[C---:B------:R-:W-:Y:S01]  /*8920*/  FFMA.FTZ R159, R158.reuse, R162, -R159 ;  /* 0x000000a29e9f7223 */ /* 0x040fe2000001089f */
[----:B------:R-:W-:Y:S01]  /*8930*/  FFMA.FTZ R124, R158, R138, R121 ;  /* 0x0000008a9e7c7223 */ /* 0x000fe20000010079 */
[----:B--2---:R-:W-:Y:S01]  /*8940*/  FMUL.FTZ R136, R162, R20 ;  /* 0x00000014a2887220 */ /* 0x004fe20000410000 */
[----:B------:R0:W-:Y:S01]  /*8950*/  STS [R39+0x8460], R134 ;  /* 0x0084608627007388 */ /* 0x0001e20000000800 */
[CC--:B------:R-:W-:Y:S01]  /*8960*/  FFMA.FTZ R121, R47.reuse, -R123.reuse, R212 ;  /* 0x8000007b2f797223 */ /* 0x0c0fe200000100d4 */
[----:B------:R-:W-:Y:S01]  /*8970*/  FFMA.FTZ R125, -R46, R123, R213 ;  /* 0x0000007b2e7d7223 */ /* 0x000fe200000101d5 */
[----:B------:R-:W-:Y:S01]  /*8980*/  FMUL.FTZ R123, R162, UR31 ;  /* 0x0000001fa27b7c20 */ /* 0x000fe20008410000 */
[----:B------:R-:W-:Y:S01]  /*8990*/  FMUL.FTZ R47, R47, R162 ;  /* 0x000000a22f2f7220 */ /* 0x000fe20000410000 */
[----:B------:R-:W-:Y:S01]  /*89a0*/  FADD.FTZ R186, R186, R159 ;  /* 0x0000009fbaba7221 */ /* 0x000fe20000010000 */
[----:B------:R-:W-:Y:S01]  /*89b0*/  FADD.FTZ R142, R185, R124 ;  /* 0x0000007cb98e7221 */ /* 0x000fe20000010000 */
[C---:B------:R-:W-:Y:S01]  /*89c0*/  FFMA.FTZ R126, R138.reuse, UR46, R123 ;  /* 0x0000002e8a7e7c23 */ /* 0x040fe2000801007b */
[C---:B------:R-:W-:Y:S01]  /*89d0*/  FMUL.FTZ R124, R121.reuse, R136 ;  /* 0x00000088797c7220 */ /* 0x040fe20000410000 */
[----:B------:R-:W-:Y:S01]  /*89e0*/  FMUL.FTZ R128, R121, R128 ;  /* 0x0000008079807220 */ /* 0x000fe20000410000 */
[----:B0-----:R-:W-:Y:S01]  /*89f0*/  FMUL.FTZ R134, R138, R20 ;  /* 0x000000148a867220 */ /* 0x001fe20000410000 */
[----:B------:R-:W-:Y:S01]  /*8a00*/  FFMA.FTZ R46, R46, R138, R47 ;  /* 0x0000008a2e2e7223 */ /* 0x000fe2000001002f */
[----:B------:R-:W-:Y:S01]  /*8a10*/  FMUL.FTZ R123, R106, R19 ;  /* 0x000000136a7b7220 */ /* 0x000fe20000410000 */
[----:B------:R-:W-:Y:S01]  /*8a20*/  FFMA.FTZ R47, R125, R126, R128 ;  /* 0x0000007e7d2f7223 */ /* 0x000fe20000010080 */
[----:B------:R-:W-:Y:S01]  /*8a30*/  FMUL.FTZ R133, R121, R134 ;  /* 0x0000008679857220 */ /* 0x000fe20000410000 */
[----:B------:R-:W-:Y:S01]  /*8a40*/  FMUL.FTZ R121, R157, R186 ;  /* 0x000000ba9d797220 */ /* 0x000fe20000410000 */
[----:B------:R-:W-:Y:S01]  /*8a50*/  FMUL.FTZ R138, R107, R134 ;  /* 0x000000866b8a7220 */ /* 0x000fe20000410000 */
[----:B------:R-:W-:Y:S01]  /*8a60*/  FMUL.FTZ R157, R157, R142 ;  /* 0x0000008e9d9d7220 */ /* 0x000fe20000410000 */
[----:B------:R-:W-:Y:S01]  /*8a70*/  FFMA.FTZ R134, R125, R134, R124 ;  /* 0x000000867d867223 */ /* 0x000fe2000001007c */
[----:B------:R-:W-:Y:S01]  /*8a80*/  FMUL.FTZ R126, R142, UR31 ;  /* 0x0000001f8e7e7c20 */ /* 0x000fe20008410000 */
[C---:B------:R-:W-:Y:S01]  /*8a90*/  FFMA.FTZ R124, R156.reuse, R142, R121 ;  /* 0x0000008e9c7c7223 */ /* 0x040fe20000010079 */
[----:B------:R-:W-:Y:S01]  /*8aa0*/  FFMA.FTZ R157, R156, R186, -R157 ;  /* 0x000000ba9c9d7223 */ /* 0x000fe2000001089d */
[----:B------:R0:W-:Y:S01]  /*8ab0*/  STS [R39+0x8458], R138 ;  /* 0x0084588a27007388 */ /* 0x0001e20000000800 */
[----:B------:R-:W-:Y:S01]  /*8ac0*/  FFMA.FTZ R121, R45, -R123, R210 ;  /* 0x8000007b2d797223 */ /* 0x000fe200000100d2 */
[-C--:B------:R-:W-:Y:S01]  /*8ad0*/  FMUL.FTZ R140, R107, R136.reuse ;  /* 0x000000886b8c7220 */ /* 0x080fe20000410000 */
[----:B------:R-:W-:Y:S01]  /*8ae0*/  FFMA.FTZ R133, R125, R136, -R133 ;  /* 0x000000887d857223 */ /* 0x000fe20000010885 */
[----:B------:R-:W-:Y:S01]  /*8af0*/  FMUL.FTZ R45, R45, R186 ;  /* 0x000000ba2d2d7220 */ /* 0x000fe20000410000 */
[----:B------:R-:W-:Y:S01]  /*8b00*/  FFMA.FTZ R128, R186, UR46, -R126 ;  /* 0x0000002eba807c23 */ /* 0x000fe2000801087e */
[----:B------:R-:W-:Y:S01]  /*8b10*/  FMUL.FTZ R136, R142, R19 ;  /* 0x000000138e887220 */ /* 0x000fe20000410000 */
[----:B------:R-:W-:Y:S01]  /*8b20*/  FMUL.FTZ R125, R186, UR31 ;  /* 0x0000001fba7d7c20 */ /* 0x000fe20008410000 */
[----:B------:R-:W-:Y:S01]  /*8b30*/  FADD.FTZ R157, R184, R157 ;  /* 0x0000009db89d7221 */ /* 0x000fe20000010000 */
[----:B------:R-:W-:Y:S01]  /*8b40*/  FFMA.FTZ R123, -R44, R123, R211 ;  /* 0x0000007b2c7b7223 */ /* 0x000fe200000101d3 */
[----:B0-----:R-:W-:Y:S01]  /*8b50*/  FMUL.FTZ R138, R186, R19 ;  /* 0x00000013ba8a7220 */ /* 0x001fe20000410000 */
[----:B------:R-:W-:Y:S01]  /*8b60*/  FADD.FTZ R144, R183, R124 ;  /* 0x0000007cb7907221 */ /* 0x000fe20000010000 */
[----:B------:R-:W-:Y:S01]  /*8b70*/  FFMA.FTZ R44, R44, R142, R45 ;  /* 0x0000008e2c2c7223 */ /* 0x000fe2000001002d */
[C---:B------:R-:W-:Y:S01]  /*8b80*/  FMUL.FTZ R45, R121.reuse, R136 ;  /* 0x00000088792d7220 */ /* 0x040fe20000410000 */
[C---:B------:R-:W-:Y:S01]  /*8b90*/  FMUL.FTZ R124, R121.reuse, R138 ;  /* 0x0000008a797c7220 */ /* 0x040fe20000410000 */
[----:B------:R-:W-:Y:S01]  /*8ba0*/  FMUL.FTZ R128, R121, R128 ;  /* 0x0000008079807220 */ /* 0x000fe20000410000 */
[----:B------:R-:W-:Y:S01]  /*8bb0*/  FFMA.FTZ R126, R142, UR46, R125 ;  /* 0x0000002e8e7e7c23 */ /* 0x000fe2000801007d */
[-C--:B------:R-:W-:Y:S01]  /*8bc0*/  FMUL.FTZ R121, R155, R157.reuse ;  /* 0x0000009d9b797220 */ /* 0x080fe20000410000 */
[----:B------:R0:W-:Y:S01]  /*8bd0*/  STS [R39+0x845c], R140 ;  /* 0x00845c8c27007388 */ /* 0x0001e20000000800 */
[----:B------:R-:W-:Y:S01]  /*8be0*/  FFMA.FTZ R135, R123, R136, R124 ;  /* 0x000000887b877223 */ /* 0x000fe2000001007c */
[-C--:B------:R-:W-:Y:S01]  /*8bf0*/  FMUL.FTZ R155, R155, R144.reuse ;  /* 0x000000909b9b7220 */ /* 0x080fe20000410000 */
[----:B------:R-:W-:Y:S01]  /*8c00*/  FFMA.FTZ R124, R154, R144, R121 ;  /* 0x000000909a7c7223 */ /* 0x000fe20000010079 */
[-C--:B------:R-:W-:Y:S01]  /*8c10*/  FMUL.FTZ R121, R51, R157.reuse ;  /* 0x0000009d33797220 */ /* 0x080fe20000410000 */
[----:B------:R-:W-:Y:S01]  /*8c20*/  FMUL.FTZ R142, R106, R138 ;  /* 0x0000008a6a8e7220 */ /* 0x000fe20000410000 */
[----:B------:R-:W-:Y:S01]  /*8c30*/  FFMA.FTZ R155, R154, R157, -R155 ;  /* 0x0000009d9a9b7223 */ /* 0x000fe2000001089b */
[----:B------:R-:W-:Y:S01]  /*8c40*/  FADD.FTZ R146, R181, R124 ;  /* 0x0000007cb5927221 */ /* 0x000fe20000010000 */
[----:B------:R-:W-:Y:S01]  /*8c50*/  FMUL.FTZ R124, R144, R18 ;  /* 0x00000012907c7220 */ /* 0x000fe20000410000 */
[----:B------:R-:W-:Y:S01]  /*8c60*/  IADD3 R165, PT, PT, R170, 0xb00, RZ ;  /* 0x00000b00aaa57810 */ /* 0x000fe20007ffe0ff */
[----:B0-----:R-:W-:Y:S01]  /*8c70*/  FMUL.FTZ R140, R106, R136 ;  /* 0x000000886a8c7220 */ /* 0x001fe20000410000 */
[C---:B------:R-:W-:Y:S01]  /*8c80*/  FFMA.FTZ R136, R123.reuse, R138, -R45 ;  /* 0x0000008a7b887223 */ /* 0x040fe2000001082d */
[----:B------:R-:W-:Y:S01]  /*8c90*/  FFMA.FTZ R45, R123, R126, R128 ;  /* 0x0000007e7b2d7223 */ /* 0x000fe20000010080 */
[----:B------:R-:W-:Y:S01]  /*8ca0*/  FMUL.FTZ R123, R105, R18 ;  /* 0x00000012697b7220 */ /* 0x000fe20000410000 */
[----:B------:R-:W-:Y:S01]  /*8cb0*/  FMUL.FTZ R126, R144, UR31 ;  /* 0x0000001f907e7c20 */ /* 0x000fe20008410000 */
[----:B------:R0:W-:Y:S01]  /*8cc0*/  STS [R39+0x8450], R140 ;  /* 0x0084508c27007388 */ /* 0x0001e20000000800 */
[----:B------:R-:W-:Y:S01]  /*8cd0*/  FADD.FTZ R182, R182, R155 ;  /* 0x0000009bb6b67221 */ /* 0x000fe20000010000 */
[-C--:B------:R-:W-:Y:S01]  /*8ce0*/  FFMA.FTZ R51, R51, -R123.reuse, R208 ;  /* 0x8000007b33337223 */ /* 0x080fe200000100d0 */
[----:B------:R-:W-:Y:S01]  /*8cf0*/  FFMA.FTZ R128, R157, UR46, -R126 ;  /* 0x0000002e9d807c23 */ /* 0x000fe2000801087e */
[C---:B------:R-:W-:Y:S01]  /*8d00*/  FFMA.FTZ R125, -R50.reuse, R123, R209 ;  /* 0x0000007b327d7223 */ /* 0x040fe200000101d1 */
[----:B------:R-:W-:Y:S01]  /*8d10*/  FFMA.FTZ R50, R50, R144, R121 ;  /* 0x0000009032327223 */ /* 0x000fe20000010079 */
[C---:B------:R-:W-:Y:S01]  /*8d20*/  FMUL.FTZ R137, R51.reuse, R124 ;  /* 0x0000007c33897220 */ /* 0x040fe20000410000 */
[----:B------:R-:W-:Y:S01]  /*8d30*/  FMUL.FTZ R128, R51, R128 ;  /* 0x0000008033807220 */ /* 0x000fe20000410000 */
[C---:B------:R-:W-:Y:S01]  /*8d40*/  FMUL.FTZ R121, R157.reuse, UR31 ;  /* 0x0000001f9d797c20 */ /* 0x040fe20008410000 */
[----:B------:R1:W-:Y:S01]  /*8d50*/  STS [R39+0x8454], R142 ;  /* 0x0084548e27007388 */ /* 0x0003e20000000800 */
[----:B0-----:R-:W-:Y:S01]  /*8d60*/  FMUL.FTZ R140, R157, R18 ;  /* 0x000000129d8c7220 */ /* 0x001fe20000410000 */
[----:B------:R-:W-:Y:S01]  /*8d70*/  FMUL.FTZ R123, R104, R17 ;  /* 0x00000011687b7220 */ /* 0x000fe20000410000 */
[----:B------:R-:W-:Y:S01]  /*8d80*/  FFMA.FTZ R126, R144, UR46, R121 ;  /* 0x0000002e907e7c23 */ /* 0x000fe20008010079 */
[----:B------:R-:W-:Y:S01]  /*8d90*/  FMUL.FTZ R121, R49, R182 ;  /* 0x000000b631797220 */ /* 0x000fe20000410000 */
[----:B------:R-:W-:Y:S01]  /*8da0*/  FMUL.FTZ R138, R51, R140 ;  /* 0x0000008c338a7220 */ /* 0x000fe20000410000 */
[C---:B------:R-:W-:Y:S01]  /*8db0*/  FMUL.FTZ R51, R153.reuse, R182 ;  /* 0x000000b699337220 */ /* 0x040fe20000410000 */
[----:B------:R-:W-:Y:S01]  /*8dc0*/  FMUL.FTZ R153, R153, R146 ;  /* 0x0000009299997220 */ /* 0x000fe20000410000 */
[C---:B------:R-:W-:Y:S01]  /*8dd0*/  FFMA.FTZ R137, R125.reuse, R140, -R137 ;  /* 0x0000008c7d897223 */ /* 0x040fe20000010889 */
[-C--:B------:R-:W-:Y:S01]  /*8de0*/  FFMA.FTZ R138, R125, R124.reuse, R138 ;  /* 0x0000007c7d8a7223 */ /* 0x080fe2000001008a */
[----:B-1----:R-:W-:Y:S01]  /*8df0*/  FMUL.FTZ R142, R105, R124 ;  /* 0x0000007c698e7220 */ /* 0x002fe20000410000 */
[C---:B------:R-:W-:Y:S01]  /*8e00*/  FFMA.FTZ R153, R152.reuse, R182, -R153 ;  /* 0x000000b698997223 */ /* 0x040fe20000010899 */
[----:B------:R-:W-:Y:S01]  /*8e10*/  FFMA.FTZ R124, R152, R146, R51 ;  /* 0x00000092987c7223 */ /* 0x000fe20000010033 */
[----:B------:R-:W-:Y:S01]  /*8e20*/  FFMA.FTZ R51, R125, R126, R128 ;  /* 0x0000007e7d337223 */ /* 0x000fe20000010080 */
[-C--:B------:R-:W-:Y:S01]  /*8e30*/  FFMA.FTZ R126, R49, -R123.reuse, R206 ;  /* 0x8000007b317e7223 */ /* 0x080fe200000100ce */
[----:B------:R-:W-:Y:S01]  /*8e40*/  FADD.FTZ R180, R180, R153 ;  /* 0x00000099b4b47221 */ /* 0x000fe20000010000 */
[----:B------:R-:W-:Y:S01]  /*8e50*/  FADD.FTZ R187, R187, R124 ;  /* 0x0000007cbbbb7221 */ /* 0x000fe20000010000 */
[C---:B------:R-:W-:Y:S01]  /*8e60*/  FFMA.FTZ R125, -R48.reuse, R123, R207 ;  /* 0x0000007b307d7223 */ /* 0x040fe200000101cf */
[----:B------:R-:W-:Y:S01]  /*8e70*/  FFMA.FTZ R48, R48, R146, R121 ;  /* 0x0000009230307223 */ /* 0x000fe20000010079 */
[CC--:B------:R-:W-:Y:S01]  /*8e80*/  FMUL.FTZ R49, R151.reuse, R180.reuse ;  /* 0x000000b497317220 */ /* 0x0c0fe20000410000 */
[----:B------:R-:W-:Y:S01]  /*8e90*/  FMUL.FTZ R151, R151, R187 ;  /* 0x000000bb97977220 */ /* 0x000fe20000410000 */
[----:B------:R-:W-:Y:S01]  /*8ea0*/  FMUL.FTZ R121, R146, UR31 ;  /* 0x0000001f92797c20 */ /* 0x000fe20008410000 */
[----:B------:R-:W-:Y:S01]  /*8eb0*/  FMUL.FTZ R139, R182, R17 ;  /* 0x00000011b68b7220 */ /* 0x000fe20000410000 */
[----:B------:R-:W-:Y:S01]  /*8ec0*/  FFMA.FTZ R124, R150, R187, R49 ;  /* 0x000000bb967c7223 */ /* 0x000fe20000010031 */
[----:B------:R-:W-:Y:S01]  /*8ed0*/  FMUL.FTZ R49, R182, UR31 ;  /* 0x0000001fb6317c20 */ /* 0x000fe20008410000 */
[----:B------:R-:W-:Y:S01]  /*8ee0*/  FFMA.FTZ R151, R150, R180, -R151 ;  /* 0x000000b496977223 */ /* 0x000fe20000010897 */
[----:B------:R-:W-:Y:S01]  /*8ef0*/  FMUL.FTZ R144, R105, R140 ;  /* 0x0000008c69907220 */ /* 0x000fe20000410000 */
[----:B------:R-:W-:Y:S01]  /*8f00*/  FADD.FTZ R189, R189, R124 ;  /* 0x0000007cbdbd7221 */ /* 0x000fe20000010000 */
[----:B------:R-:W-:Y:S01]  /*8f10*/  FFMA.FTZ R121, R182, UR46, -R121 ;  /* 0x0000002eb6797c23 */ /* 0x000fe20008010879 */
[C---:B------:R-:W-:Y:S01]  /*8f20*/  FFMA.FTZ R124, R146.reuse, UR46, R49 ;  /* 0x0000002e927c7c23 */ /* 0x040fe20008010031 */
[----:B------:R-:W-:Y:S01]  /*8f30*/  FMUL.FTZ R49, R146, R17 ;  /* 0x0000001192317220 */ /* 0x000fe20000410000 */
[----:B------:R-:W-:Y:S01]  /*8f40*/  FMUL.FTZ R140, R126, R139 ;  /* 0x0000008b7e8c7220 */ /* 0x000fe20000410000 */
[----:B------:R-:W-:Y:S01]  /*8f50*/  FADD.FTZ R188, R188, R151 ;  /* 0x00000097bcbc7221 */ /* 0x000fe20000010000 */
[----:B------:R0:W-:Y:S01]  /*8f60*/  STS [R39+0x8448], R142 ;  /* 0x0084488e27007388 */ /* 0x0001e20000000800 */
[C---:B------:R-:W-:Y:S01]  /*8f70*/  FMUL.FTZ R128, R126.reuse, R121 ;  /* 0x000000797e807220 */ /* 0x040fe20000410000 */
[-C--:B------:R-:W-:Y:S01]  /*8f80*/  FMUL.FTZ R126, R126, R49.reuse ;  /* 0x000000317e7e7220 */ /* 0x080fe20000410000 */
[-C--:B------:R-:W-:Y:S01]  /*8f90*/  FFMA.FTZ R140, R125, R49.reuse, R140 ;  /* 0x000000317d8c7223 */ /* 0x080fe2000001008c */
[----:B------:R-:W-:Y:S01]  /*8fa0*/  FMUL.FTZ R123, R111, R16 ;  /* 0x000000106f7b7220 */ /* 0x000fe20000410000 */
[----:B------:R1:W-:Y:S01]  /*8fb0*/  STS [R39+0x844c], R144 ;  /* 0x00844c9027007388 */ /* 0x0003e20000000800 */
[----:B------:R-:W-:Y:S01]  /*8fc0*/  FMUL.FTZ R127, R187, UR31 ;  /* 0x0000001fbb7f7c20 */ /* 0x000fe20008410000 */
[C---:B------:R-:W-:Y:S01]  /*8fd0*/  IADD3 R157, PT, PT, R170.reuse, 0x980, RZ ;  /* 0x00000980aa9d7810 */ /* 0x040fe20007ffe0ff */
[----:B------:R-:W-:Y:S01]  /*8fe0*/  FMUL.FTZ R206, R25, -R206 ;  /* 0x800000ce19ce7220 */ /* 0x000fe20000410000 */
[----:B------:R-:W-:Y:S01]  /*8ff0*/  IADD3 R181, PT, PT, R170, 0xc80, RZ ;  /* 0x00000c80aab57810 */ /* 0x000fe20007ffe0ff */
[----:B0-----:R-:W-:Y:S01]  /*9000*/  FMUL.FTZ R142, R104, R49 ;  /* 0x00000031688e7220 */ /* 0x001fe20000410000 */
[C---:B------:R-:W-:Y:S01]  /*9010*/  FMUL.FTZ R49, R149.reuse, R188 ;  /* 0x000000bc95317220 */ /* 0x040fe20000410000 */
[-C--:B------:R-:W-:Y:S01]  /*9020*/  FMUL.FTZ R149, R149, R189.reuse ;  /* 0x000000bd95957220 */ /* 0x080fe20000410000 */
[----:B------:R-:W-:Y:S01]  /*9030*/  IADD3 R183, PT, PT, R170, 0xd00, RZ ;  /* 0x00000d00aab77810 */ /* 0x000fe20007ffe0ff */
[----:B------:R-:W-:Y:S01]  /*9040*/  FMUL.FTZ R208, R26, -R208 ;  /* 0x800000d01ad07220 */ /* 0x000fe20000410000 */
[C---:B------:R-:W-:Y:S01]  /*9050*/  FFMA.FTZ R121, R148.reuse, R189, R49 ;  /* 0x000000bd94797223 */ /* 0x040fe20000010031 */
[----:B------:R-:W-:Y:S01]  /*9060*/  FFMA.FTZ R148, R148, R188, -R149 ;  /* 0x000000bc94947223 */ /* 0x000fe20000010895 */
[-C--:B-1----:R-:W-:Y:S01]  /*9070*/  FMUL.FTZ R144, R104, R139.reuse ;  /* 0x0000008b68907220 */ /* 0x082fe20000410000 */
[----:B------:R-:W-:Y:S01]  /*9080*/  FFMA.FTZ R139, R125, R139, -R126 ;  /* 0x0000008b7d8b7223 */ /* 0x000fe2000001087e */
[----:B------:R-:W-:Y:S01]  /*9090*/  FADD.FTZ R121, R224, R121 ;  /* 0x00000079e0797221 */ /* 0x000fe20000010000 */
[----:B------:R-:W-:Y:S01]  /*90a0*/  FADD.FTZ R223, R223, R148 ;  /* 0x00000094dfdf7221 */ /* 0x000fe20000010000 */
[----:B------:R-:W-:Y:S01]  /*90b0*/  FFMA.FTZ R49, R125, R124, R128 ;  /* 0x0000007c7d317223 */ /* 0x000fe20000010080 */
[C---:B------:R-:W-:Y:S01]  /*90c0*/  FFMA.FTZ R125, R55.reuse, -R123, R204 ;  /* 0x8000007b377d7223 */ /* 0x040fe200000100cc */
[----:B------:R-:W-:Y:S01]  /*90d0*/  FMUL.FTZ R126, R55, R180 ;  /* 0x000000b4377e7220 */ /* 0x000fe20000410000 */
[C---:B------:R-:W-:Y:S01]  /*90e0*/  FMUL.FTZ R55, R35.reuse, R223 ;  /* 0x000000df23377220 */ /* 0x040fe20000410000 */
[----:B------:R-:W-:Y:S01]  /*90f0*/  FMUL.FTZ R124, R35, R121 ;  /* 0x00000079237c7220 */ /* 0x000fe20000410000 */
[C---:B------:R-:W-:Y:S01]  /*9100*/  FFMA.FTZ R123, -R54.reuse, R123, R205 ;  /* 0x0000007b367b7223 */ /* 0x040fe200000101cd */
[----:B------:R-:W-:Y:S01]  /*9110*/  FFMA.FTZ R54, R54, R187, R126 ;  /* 0x000000bb36367223 */ /* 0x000fe2000001007e */
[C---:B------:R-:W-:Y:S01]  /*9120*/  FFMA.FTZ R35, R34.reuse, R121, R55 ;  /* 0x0000007922237223 */ /* 0x040fe20000010037 */
[----:B------:R-:W-:Y:S01]  /*9130*/  FFMA.FTZ R124, R34, R223, -R124 ;  /* 0x000000df227c7223 */ /* 0x000fe2000001087c */
[C---:B------:R-:W-:Y:S01]  /*9140*/  FMUL.FTZ R34, R180.reuse, UR31 ;  /* 0x0000001fb4227c20 */ /* 0x040fe20008410000 */
[----:B------:R-:W-:Y:S01]  /*9150*/  FFMA.FTZ R126, R180, UR46, -R127 ;  /* 0x0000002eb47e7c23 */ /* 0x000fe2000801087f */
[----:B------:R-:W-:Y:S01]  /*9160*/  FADD.FTZ R35, R226, R35 ;  /* 0x00000023e2237221 */ /* 0x000fe20000010000 */
[----:B------:R-:W-:Y:S01]  /*9170*/  FADD.FTZ R225, R225, R124 ;  /* 0x0000007ce1e17221 */ /* 0x000fe20000010000 */
[-C--:B------:R-:W-:Y:S01]  /*9180*/  FMUL.FTZ R180, R180, R16.reuse ;  /* 0x00000010b4b47220 */ /* 0x080fe20000410000 */
[C---:B------:R-:W-:Y:S01]  /*9190*/  FFMA.FTZ R128, R187.reuse, UR46, R34 ;  /* 0x0000002ebb807c23 */ /* 0x040fe20008010022 */
[C---:B------:R-:W-:Y:S01]  /*91a0*/  FMUL.FTZ R55, R0.reuse, R35 ;  /* 0x0000002300377220 */ /* 0x040fe20000410000 */
[-C--:B------:R-:W-:Y:S01]  /*91b0*/  FMUL.FTZ R0, R0, R225.reuse ;  /* 0x000000e100007220 */ /* 0x080fe20000410000 */
[----:B------:R-:W-:Y:S01]  /*91c0*/  FMUL.FTZ R34, R187, R16 ;  /* 0x00000010bb227220 */ /* 0x000fe20000410000 */
[----:B------:R0:W-:Y:S01]  /*91d0*/  STS [R39+0x8444], R144 ;  /* 0x0084449027007388 */ /* 0x0001e20000000800 */
[C---:B------:R-:W-:Y:S01]  /*91e0*/  FFMA.FTZ R124, R2.reuse, R225, -R55 ;  /* 0x000000e1027c7223 */ /* 0x040fe20000010837 */
[----:B------:R-:W-:Y:S01]  /*91f0*/  FFMA.FTZ R127, R2, R35, R0 ;  /* 0x00000023027f7223 */ /* 0x000fe20000010000 */
[----:B------:R-:W-:Y:S01]  /*9200*/  FMUL.FTZ R0, R110, R15 ;  /* 0x0000000f6e007220 */ /* 0x000fe20000410000 */
[----:B------:R1:W-:Y:S01]  /*9210*/  STS [R39+0x8440], R142 ;  /* 0x0084408e27007388 */ /* 0x0003e20000000800 */
[----:B------:R-:W-:Y:S01]  /*9220*/  FADD.FTZ R227, R227, R124 ;  /* 0x0000007ce3e37221 */ /* 0x000fe20000010000 */
[----:B------:R-:W-:Y:S01]  /*9230*/  FADD.FTZ R127, R228, R127 ;  /* 0x0000007fe47f7221 */ /* 0x000fe20000010000 */
[C---:B------:R-:W-:Y:S01]  /*9240*/  FFMA.FTZ R124, R53.reuse, -R0, R202 ;  /* 0x80000000357c7223 */ /* 0x040fe200000100ca */
[----:B------:R-:W-:Y:S01]  /*9250*/  FMUL.FTZ R2, R53, R188 ;  /* 0x000000bc35027220 */ /* 0x000fe20000410000 */
[----:B------:R-:W-:Y:S01]  /*9260*/  FMUL.FTZ R53, R3, R227 ;  /* 0x000000e303357220 */ /* 0x000fe20000410000 */
[-C--:B0-----:R-:W-:Y:S01]  /*9270*/  FMUL.FTZ R144, R125, R180.reuse ;  /* 0x000000b47d907220 */ /* 0x081fe20000410000 */
[----:B------:R-:W-:Y:S01]  /*9280*/  FMUL.FTZ R146, R111, R180 ;  /* 0x000000b46f927220 */ /* 0x000fe20000410000 */
[----:B------:R-:W-:Y:S01]  /*9290*/  FMUL.FTZ R149, R108, R13 ;  /* 0x0000000d6c957220 */ /* 0x000fe20000410000 */
[-C--:B------:R-:W-:Y:S01]  /*92a0*/  FFMA.FTZ R53, R4, R127.reuse, R53 ;  /* 0x0000007f04357223 */ /* 0x080fe20000010035 */
[C---:B-1----:R-:W-:Y:S01]  /*92b0*/  FMUL.FTZ R142, R125.reuse, R126 ;  /* 0x0000007e7d8e7220 */ /* 0x042fe20000410000 */
[-C--:B------:R-:W-:Y:S01]  /*92c0*/  FMUL.FTZ R125, R125, R34.reuse ;  /* 0x000000227d7d7220 */ /* 0x080fe20000410000 */
[-C--:B------:R-:W-:Y:S01]  /*92d0*/  FFMA.FTZ R126, R123, R34.reuse, R144 ;  /* 0x000000227b7e7223 */ /* 0x080fe20000010090 */
[----:B------:R-:W-:Y:S01]  /*92e0*/  FMUL.FTZ R144, R111, R34 ;  /* 0x000000226f907220 */ /* 0x000fe20000410000 */
[C---:B------:R-:W-:Y:S01]  /*92f0*/  FFMA.FTZ R55, R123.reuse, R128, R142 ;  /* 0x000000807b377223 */ /* 0x040fe2000001008e */
[----:B------:R-:W-:Y:S01]  /*9300*/  FFMA.FTZ R34, R123, R180, -R125 ;  /* 0x000000b47b227223 */ /* 0x000fe2000001087d */
[C---:B------:R-:W-:Y:S01]  /*9310*/  FFMA.FTZ R123, -R52.reuse, R0, R203 ;  /* 0x00000000347b7223 */ /* 0x040fe200000101cb */
[----:B------:R-:W-:Y:S01]  /*9320*/  FMUL.FTZ R0, R3, R127 ;  /* 0x0000007f03007220 */ /* 0x000fe20000410000 */
[C---:B------:R-:W-:Y:S01]  /*9330*/  FMUL.FTZ R3, R189.reuse, UR31 ;  /* 0x0000001fbd037c20 */ /* 0x040fe20008410000 */
[----:B------:R-:W-:Y:S01]  /*9340*/  FFMA.FTZ R52, R52, R189, R2 ;  /* 0x000000bd34347223 */ /* 0x000fe20000010002 */
[----:B------:R-:W-:Y:S01]  /*9350*/  FMUL.FTZ R2, R188, UR31 ;  /* 0x0000001fbc027c20 */ /* 0x000fe20008410000 */
[----:B------:R-:W-:Y:S01]  /*9360*/  FFMA.FTZ R0, R4, R227, -R0 ;  /* 0x000000e304007223 */ /* 0x000fe20000010800 */
[----:B------:R-:W-:Y:S01]  /*9370*/  FFMA.FTZ R3, R188, UR46, -R3 ;  /* 0x0000002ebc037c23 */ /* 0x000fe20008010803 */
[----:B------:R-:W-:Y:S01]  /*9380*/  FADD.FTZ R230, R230, R53 ;  /* 0x00000035e6e67221 */ /* 0x000fe20000010000 */
[----:B------:R-:W-:Y:S01]  /*9390*/  FFMA.FTZ R4, R189, UR46, R2 ;  /* 0x0000002ebd047c23 */ /* 0x000fe20008010002 */
[----:B------:R-:W-:Y:S01]  /*93a0*/  FADD.FTZ R229, R229, R0 ;  /* 0x00000000e5e57221 */ /* 0x000fe20000010000 */
[----:B------:R-:W-:Y:S01]  /*93b0*/  FMUL.FTZ R128, R124, R3 ;  /* 0x000000037c807220 */ /* 0x000fe20000410000 */
[CC--:B------:R-:W-:Y:S01]  /*93c0*/  FMUL.FTZ R2, R5.reuse, R230.reuse ;  /* 0x000000e605027220 */ /* 0x0c0fe20000410000 */
[----:B------:R-:W-:Y:S01]  /*93d0*/  FMUL.FTZ R53, R188, R15 ;  /* 0x0000000fbc357220 */ /* 0x000fe20000410000 */
[----:B------:R-:W-:Y:S01]  /*93e0*/  FMUL.FTZ R3, R5, R229 ;  /* 0x000000e505037220 */ /* 0x000fe20000410000 */
[----:B------:R-:W-:Y:S01]  /*93f0*/  FMUL.FTZ R189, R189, R15 ;  /* 0x0000000fbdbd7220 */ /* 0x000fe20000410000 */
[----:B------:R0:W-:Y:S01]  /*9400*/  STS [R39+0x8438], R144 ;  /* 0x0084389027007388 */ /* 0x0001e20000000800 */
[----:B------:R-:W-:Y:S01]  /*9410*/  FMUL.FTZ R0, R124, R53 ;  /* 0x000000357c007220 */ /* 0x000fe20000410000 */
[C---:B------:R-:W-:Y:S01]  /*9420*/  FFMA.FTZ R3, R6.reuse, R230, R3 ;  /* 0x000000e606037223 */ /* 0x040fe20000010003 */
[----:B------:R-:W-:Y:S01]  /*9430*/  FFMA.FTZ R6, R6, R229, -R2 ;  /* 0x000000e506067223 */ /* 0x000fe20000010802 */
[----:B------:R-:W-:Y:S01]  /*9440*/  FMUL.FTZ R124, R124, R189 ;  /* 0x000000bd7c7c7220 */ /* 0x000fe20000410000 */
[----:B------:R-:W-:Y:S01]  /*9450*/  FMUL.FTZ R5, R109, R14 ;  /* 0x0000000e6d057220 */ /* 0x000fe20000410000 */
[----:B------:R-:W-:Y:S01]  /*9460*/  FADD.FTZ R232, R232, R3 ;  /* 0x00000003e8e87221 */ /* 0x000fe20000010000 */
[----:B------:R-:W-:Y:S01]  /*9470*/  FADD.FTZ R231, R231, R6 ;  /* 0x00000006e7e77221 */ /* 0x000fe20000010000 */
[----:B------:R-:W-:Y:S01]  /*9480*/  FFMA.FTZ R2, R123, R53, -R124 ;  /* 0x000000357b027223 */ /* 0x000fe2000001087c */
[----:B------:R-:W-:Y:S01]  /*9490*/  FMUL.FTZ R124, R59, R223 ;  /* 0x000000df3b7c7220 */ /* 0x000fe20000410000 */
[----:B0-----:R-:W-:Y:S01]  /*94a0*/  FMUL.FTZ R144, R110, R53 ;  /* 0x000000356e907220 */ /* 0x001fe20000410000 */
[CC--:B------:R-:W-:Y:S01]  /*94b0*/  FMUL.FTZ R3, R7.reuse, R231.reuse ;  /* 0x000000e707037220 */ /* 0x0c0fe20000410000 */
[----:B------:R-:W-:Y:S01]  /*94c0*/  FMUL.FTZ R6, R7, R232 ;  /* 0x000000e807067220 */ /* 0x000fe20000410000 */
[----:B------:R-:W-:Y:S01]  /*94d0*/  FFMA.FTZ R53, R123, R4, R128 ;  /* 0x000000047b357223 */ /* 0x000fe20000010080 */
[----:B------:R-:W-:Y:S01]  /*94e0*/  FMUL.FTZ R128, R223, R14 ;  /* 0x0000000edf807220 */ /* 0x000fe20000410000 */
[C---:B------:R-:W-:Y:S01]  /*94f0*/  FFMA.FTZ R4, R8.reuse, R232, R3 ;  /* 0x000000e808047223 */ /* 0x040fe20000010003 */
[----:B------:R-:W-:Y:S01]  /*9500*/  FFMA.FTZ R3, R8, R231, -R6 ;  /* 0x000000e708037223 */ /* 0x000fe20000010806 */
[-C--:B------:R-:W-:Y:S01]  /*9510*/  FFMA.FTZ R6, R59, -R5.reuse, R200 ;  /* 0x800000053b067223 */ /* 0x080fe200000100c8 */
[C---:B------:R-:W-:Y:S01]  /*9520*/  FFMA.FTZ R59, -R58.reuse, R5, R201 ;  /* 0x000000053a3b7223 */ /* 0x040fe200000101c9 */
[----:B------:R-:W-:Y:S01]  /*9530*/  FADD.FTZ R237, R237, R4 ;  /* 0x00000004eded7221 */ /* 0x000fe20000010000 */
[----:B------:R-:W-:Y:S01]  /*9540*/  FMUL.FTZ R4, R223, UR31 ;  /* 0x0000001fdf047c20 */ /* 0x000fe20008410000 */
[----:B------:R-:W-:Y:S01]  /*9550*/  FFMA.FTZ R58, R58, R121, R124 ;  /* 0x000000793a3a7223 */ /* 0x000fe2000001007c */
[----:B------:R-:W-:Y:S01]  /*9560*/  FADD.FTZ R234, R234, R3 ;  /* 0x00000003eaea7221 */ /* 0x000fe20000010000 */
[----:B------:R-:W-:Y:S01]  /*9570*/  FMUL.FTZ R124, R112, R9 ;  /* 0x00000009707c7220 */ /* 0x000fe20000410000 */
[----:B------:R-:W-:Y:S01]  /*9580*/  FMUL.FTZ R3, R113, R10 ;  /* 0x0000000a71037220 */ /* 0x000fe20000410000 */
[----:B------:R-:W-:Y:S01]  /*9590*/  FMUL.FTZ R8, R121, UR31 ;  /* 0x0000001f79087c20 */ /* 0x000fe20008410000 */
[----:B------:R0:W-:Y:S01]  /*95a0*/  STS [R39+0x843c], R146 ;  /* 0x00843c9227007388 */ /* 0x0001e20000000800 */
[----:B------:R-:W-:Y:S01]  /*95b0*/  FFMA.FTZ R0, R123, R189, R0 ;  /* 0x000000bd7b007223 */ /* 0x000fe20000010000 */
[-C--:B------:R-:W-:Y:S01]  /*95c0*/  FFMA.FTZ R125, -R64, R124.reuse, R191 ;  /* 0x0000007c407d7223 */ /* 0x080fe200000101bf */
[----:B------:R-:W-:Y:S01]  /*95d0*/  FFMA.FTZ R5, R223, UR46, -R8 ;  /* 0x0000002edf057c23 */ /* 0x000fe20008010808 */
[----:B------:R1:W-:Y:S01]  /*95e0*/  STS [R39+0x8434], R144 ;  /* 0x0084349027007388 */ /* 0x0003e20000000800 */
[----:B------:R-:W-:Y:S01]  /*95f0*/  FFMA.FTZ R123, -R66, R3, R193 ;  /* 0x00000003427b7223 */ /* 0x000fe200000101c1 */
[----:B------:R-:W-:Y:S01]  /*9600*/  FFMA.FTZ R124, R65, -R124, R190 ;  /* 0x8000007c417c7223 */ /* 0x000fe200000100be */
[----:B------:R-:W-:Y:S01]  /*9610*/  FMUL.FTZ R148, R6, R5 ;  /* 0x0000000506947220 */ /* 0x000fe20000410000 */
[----:B------:R-:W-:Y:S01]  /*9620*/  FMUL.FTZ R5, R237, R9 ;  /* 0x00000009ed057220 */ /* 0x000fe20000410000 */
[----:B------:R-:W-:Y:S01]  /*9630*/  FMUL.FTZ R142, R110, R189 ;  /* 0x000000bd6e8e7220 */ /* 0x000fe20000410000 */
[C---:B0-----:R-:W-:Y:S01]  /*9640*/  FFMA.FTZ R146, R121.reuse, UR46, R4 ;  /* 0x0000002e79927c23 */ /* 0x041fe20008010004 */
[----:B------:R-:W-:Y:S01]  /*9650*/  FMUL.FTZ R4, R121, R14 ;  /* 0x0000000e79047220 */ /* 0x000fe20000410000 */
[----:B------:R-:W-:Y:S01]  /*9660*/  FFMA.FTZ R121, R67, -R3, R192 ;  /* 0x8000000343797223 */ /* 0x000fe200000100c0 */
[----:B------:R-:W-:Y:S01]  /*9670*/  FMUL.FTZ R3, R234, R9 ;  /* 0x00000009ea037220 */ /* 0x000fe20000410000 */
[C---:B-1----:R-:W-:Y:S01]  /*9680*/  FMUL.FTZ R144, R6.reuse, R128 ;  /* 0x0000008006907220 */ /* 0x042fe20000410000 */
[-C--:B------:R-:W-:Y:S01]  /*9690*/  FMUL.FTZ R143, R6, R4.reuse ;  /* 0x00000004068f7220 */ /* 0x080fe20000410000 */
[-C--:B------:R-:W-:Y:S01]  /*96a0*/  FMUL.FTZ R152, R109, R4.reuse ;  /* 0x000000046d987220 */ /* 0x080fe20000410000 */
[----:B------:R-:W-:Y:S01]  /*96b0*/  FMUL.FTZ R8, R124, R3 ;  /* 0x000000037c087220 */ /* 0x000fe20000410000 */
[----:B------:R-:W-:Y:S01]  /*96c0*/  FFMA.FTZ R144, R59, R4, R144 ;  /* 0x000000043b907223 */ /* 0x000fe20000010090 */
[----:B------:R-:W-:Y:S01]  /*96d0*/  FMUL.FTZ R4, R231, R10 ;  /* 0x0000000ae7047220 */ /* 0x000fe20000410000 */
[-C--:B------:R-:W-:Y:S01]  /*96e0*/  FFMA.FTZ R143, R59, R128.reuse, -R143 ;  /* 0x000000803b8f7223 */ /* 0x080fe2000001088f */
[----:B------:R-:W-:Y:S01]  /*96f0*/  FMUL.FTZ R154, R109, R128 ;  /* 0x000000806d9a7220 */ /* 0x000fe20000410000 */
[----:B------:R-:W-:Y:S01]  /*9700*/  FMUL.FTZ R6, R232, R10 ;  /* 0x0000000ae8067220 */ /* 0x000fe20000410000 */
[----:B------:R-:W-:Y:S01]  /*9710*/  FMUL.FTZ R128, R121, R4 ;  /* 0x0000000479807220 */ /* 0x000fe20000410000 */
[----:B------:R-:W-:Y:S01]  /*9720*/  FFMA.FTZ R8, R125, R5, R8 ;  /* 0x000000057d087223 */ /* 0x000fe20000010008 */
[----:B------:R0:W-:Y:S01]  /*9730*/  STS [R39+0x8430], R142 ;  /* 0x0084308e27007388 */ /* 0x0001e20000000800 */
[----:B------:R-:W-:Y:S01]  /*9740*/  FFMA.FTZ R59, R59, R146, R148 ;  /* 0x000000923b3b7223 */ /* 0x000fe20000010094 */
[-C--:B------:R-:W-:Y:S01]  /*9750*/  FFMA.FTZ R7, R123, R6.reuse, R128 ;  /* 0x000000067b077223 */ /* 0x080fe20000010080 */
[----:B------:R-:W-:Y:S01]  /*9760*/  FADD.FTZ R8, RZ, R8 ;  /* 0x00000008ff087221 */ /* 0x000fe20000010000 */
[C---:B------:R-:W-:Y:S01]  /*9770*/  FFMA.FTZ R150, R57.reuse, -R149, R198 ;  /* 0x8000009539967223 */ /* 0x040fe200000100c6 */
[----:B------:R-:W-:Y:S01]  /*9780*/  FMUL.FTZ R148, R57, R225 ;  /* 0x000000e139947220 */ /* 0x000fe20000410000 */
[----:B------:R-:W-:Y:S01]  /*9790*/  FMUL.FTZ R146, R121, R6 ;  /* 0x0000000679927220 */ /* 0x000fe20000410000 */
[----:B------:R-:W-:Y:S01]  /*97a0*/  FADD.FTZ R147, R8, R7 ;  /* 0x0000000708937221 */ /* 0x000fe20000010000 */
[-C--:B------:R-:W-:Y:S01]  /*97b0*/  FMUL.FTZ R7, R229, R11.reuse ;  /* 0x0000000be5077220 */ /* 0x080fe20000410000 */
[-C--:B------:R-:W-:Y:S01]  /*97c0*/  FMUL.FTZ R141, R230, R11.reuse ;  /* 0x0000000be68d7220 */ /* 0x080fe20000410000 */
[----:B0-----:R-:W-:Y:S01]  /*97d0*/  FMUL.FTZ R142, R114, R11 ;  /* 0x0000000b728e7220 */ /* 0x001fe20000410000 */
[----:B------:R-:W-:Y:S01]  /*97e0*/  FMUL.FTZ R128, R124, R5 ;  /* 0x000000057c807220 */ /* 0x000fe20000410000 */
[----:B------:R-:W-:Y:S01]  /*97f0*/  FFMA.FTZ R145, R123, R4, -R146 ;  /* 0x000000047b917223 */ /* 0x000fe20000010892 */
[----:B------:R-:W-:Y:S01]  /*9800*/  FFMA.FTZ R151, -R56, R149, R199 ;  /* 0x0000009538977223 */ /* 0x000fe200000101c7 */
[-C--:B------:R-:W-:Y:S01]  /*9810*/  FFMA.FTZ R8, -R60, R142.reuse, R195 ;  /* 0x0000008e3c087223 */ /* 0x080fe200000101c3 */
[----:B------:R-:W-:Y:S01]  /*9820*/  FFMA.FTZ R142, R61, -R142, R194 ;  /* 0x8000008e3d8e7223 */ /* 0x000fe200000100c2 */
[----:B------:R-:W-:Y:S01]  /*9830*/  FFMA.FTZ R128, R125, R3, -R128 ;  /* 0x000000037d807223 */ /* 0x000fe20000010880 */
[----:B------:R0:W-:Y:S01]  /*9840*/  STS [R39+0x8428], R152 ;  /* 0x0084289827007388 */ /* 0x0001e20000000800 */
[----:B------:R-:W-:Y:S01]  /*9850*/  FMUL.FTZ R6, R113, R6 ;  /* 0x0000000671067220 */ /* 0x000fe20000410000 */
[----:B------:R-:W-:Y:S01]  /*9860*/  FMUL.FTZ R57, R142, R7 ;  /* 0x000000078e397220 */ /* 0x000fe20000410000 */
[----:B------:R-:W-:Y:S01]  /*9870*/  FADD.FTZ R128, RZ, R128 ;  /* 0x00000080ff807221 */ /* 0x000fe20000010000 */
[----:B------:R1:W-:Y:S01]  /*9880*/  STS [R39+0x842c], R154 ;  /* 0x00842c9a27007388 */ /* 0x0003e20000000800 */
[----:B------:R-:W-:Y:S01]  /*9890*/  IADD3 R185, PT, PT, R170, 0xd80, RZ ;  /* 0x00000d80aab97810 */ /* 0x000fe20007ffe0ff */
[----:B------:R-:W-:Y:S01]  /*98a0*/  FFMA.FTZ R146, R8, R141, R57 ;  /* 0x0000008d08927223 */ /* 0x000fe20000010039 */
[----:B------:R-:W-:Y:S01]  /*98b0*/  FFMA.FTZ R57, R56, R35, R148 ;  /* 0x0000002338397223 */ /* 0x000fe20000010094 */
[----:B------:R-:W-:Y:S01]  /*98c0*/  FMUL.FTZ R56, R35, UR31 ;  /* 0x0000001f23387c20 */ /* 0x000fe20008410000 */
[----:B------:R-:W-:Y:S01]  /*98d0*/  FMUL.FTZ R148, R225, UR31 ;  /* 0x0000001fe1947c20 */ /* 0x000fe20008410000 */
[----:B------:R-:W-:Y:S01]  /*98e0*/  FADD.FTZ R146, R147, R146 ;  /* 0x0000009293927221 */ /* 0x000fe20000010000 */
[----:B------:R-:W-:Y:S01]  /*98f0*/  FADD.FTZ R128, R128, R145 ;  /* 0x0000009180807221 */ /* 0x000fe20000010000 */
[C---:B------:R-:W-:Y:S01]  /*9900*/  FFMA.FTZ R147, R225.reuse, UR46, -R56 ;  /* 0x0000002ee1937c23 */ /* 0x040fe20008010838 */
[-C--:B------:R-:W-:Y:S01]  /*9910*/  FMUL.FTZ R225, R225, R13.reuse ;  /* 0x0000000de1e17220 */ /* 0x080fe20000410000 */
[----:B0-----:R-:W-:Y:S01]  /*9920*/  FFMA.FTZ R152, R35, UR46, R148 ;  /* 0x0000002e23987c23 */ /* 0x001fe20008010094 */
[-C--:B------:R-:W-:Y:S01]  /*9930*/  FMUL.FTZ R145, R115, R12.reuse ;  /* 0x0000000c73917220 */ /* 0x080fe20000410000 */
[----:B------:R-:W-:Y:S01]  /*9940*/  FMUL.FTZ R35, R35, R13 ;  /* 0x0000000d23237220 */ /* 0x000fe20000410000 */
[C---:B------:R-:W-:Y:S01]  /*9950*/  FMUL.FTZ R148, R150.reuse, R225 ;  /* 0x000000e196947220 */ /* 0x040fe20000410000 */
[----:B-1----:R-:W-:Y:S01]  /*9960*/  FMUL.FTZ R154, R150, R147 ;  /* 0x00000093969a7220 */ /* 0x002fe20000410000 */
[----:B------:R-:W-:Y:S01]  /*9970*/  FFMA.FTZ R56, -R62, R145, R197 ;  /* 0x000000913e387223 */ /* 0x000fe200000101c5 */
[-C--:B------:R-:W-:Y:S01]  /*9980*/  FMUL.FTZ R156, R150, R35.reuse ;  /* 0x00000023969c7220 */ /* 0x080fe20000410000 */
[-C--:B------:R-:W-:Y:S01]  /*9990*/  FFMA.FTZ R153, R151, R35.reuse, R148 ;  /* 0x0000002397997223 */ /* 0x080fe20000010094 */
[----:B------:R-:W-:Y:S01]  /*99a0*/  FMUL.FTZ R158, R108, R35 ;  /* 0x000000236c9e7220 */ /* 0x000fe20000410000 */
[----:B------:R-:W-:Y:S01]  /*99b0*/  FFMA.FTZ R145, R63, -R145, R196 ;  /* 0x800000913f917223 */ /* 0x000fe200000100c4 */
[-C--:B------:R-:W-:Y:S01]  /*99c0*/  FMUL.FTZ R150, R227, R12.reuse ;  /* 0x0000000ce3967220 */ /* 0x080fe20000410000 */
[----:B------:R-:W-:Y:S01]  /*99d0*/  FMUL.FTZ R35, R142, R141 ;  /* 0x0000008d8e237220 */ /* 0x000fe20000410000 */
[----:B------:R-:W-:Y:S01]  /*99e0*/  FMUL.FTZ R148, R127, R12 ;  /* 0x0000000c7f947220 */ /* 0x000fe20000410000 */
[----:B------:R-:W-:Y:S01]  /*99f0*/  FFMA.FTZ R155, R151, R225, -R156 ;  /* 0x000000e1979b7223 */ /* 0x000fe2000001089c */
[C---:B------:R-:W-:Y:S01]  /*9a00*/  FMUL.FTZ R147, R145.reuse, R150 ;  /* 0x0000009691937220 */ /* 0x040fe20000410000 */
[----:B------:R-:W-:Y:S01]  /*9a10*/  FFMA.FTZ R35, R8, R7, -R35 ;  /* 0x0000000708237223 */ /* 0x000fe20000010823 */
[-C--:B------:R-:W-:Y:S01]  /*9a20*/  FMUL.FTZ R149, R145, R148.reuse ;  /* 0x0000009491957220 */ /* 0x080fe20000410000 */
[----:B------:R-:W-:Y:S01]  /*9a30*/  FMUL.FTZ R156, R108, R225 ;  /* 0x000000e16c9c7220 */ /* 0x000fe20000410000 */
[----:B------:R-:W-:Y:S01]  /*9a40*/  FFMA.FTZ R147, R56, R148, R147 ;  /* 0x0000009438937223 */ /* 0x000fe20000010093 */
[----:B------:R-:W-:Y:S01]  /*9a50*/  FADD.FTZ R35, R128, R35 ;  /* 0x0000002380237221 */ /* 0x000fe20000010000 */
[----:B------:R-:W-:Y:S01]  /*9a60*/  FFMA.FTZ R128, R56, R150, -R149 ;  /* 0x0000009638807223 */ /* 0x000fe20000010895 */
        /* <DEDUP_REMOVED lines=8> */
[----:B------:R-:W-:Y:S01]  /*9af0*/  FFMA.FTZ R128, R62, R127, R35 ;  /* 0x0000007f3e807223 */ /* 0x000fe20000010023 */
[----:B------:R-:W-:Y:S01]  /*9b00*/  FADD.FTZ R153, R153, R144 ;  /* 0x0000009099997221 */ /* 0x000fe20000010000 */
[----:B------:R-:W-:Y:S01]  /*9b10*/  FMUL.FTZ R62, R227, UR31 ;  /* 0x0000001fe33e7c20 */ /* 0x000fe20008410000 */
[----:B------:R-:W-:Y:S01]  /*9b20*/  FADD.FTZ R143, R146, R143 ;  /* 0x0000008f928f7221 */ /* 0x000fe20000010000 */
[----:B------:R-:W-:Y:S01]  /*9b30*/  FMUL.FTZ R144, R127, UR31 ;  /* 0x0000001f7f907c20 */ /* 0x000fe20008410000 */
[----:B------:R-:W-:Y:S01]  /*9b40*/  FADD.FTZ R153, R153, R0 ;  /* 0x0000000099997221 */ /* 0x000fe20000010000 */
[----:B------:R-:W-:Y:S01]  /*9b50*/  FMUL.FTZ R0, R230, UR31 ;  /* 0x0000001fe6007c20 */ /* 0x000fe20008410000 */
[----:B------:R-:W-:Y:S01]  /*9b60*/  FADD.FTZ R143, R143, R2 ;  /* 0x000000028f8f7221 */ /* 0x000fe20000010000 */
[----:B------:R-:W-:Y:S01]  /*9b70*/  FMUL.FTZ R2, R114, R141 ;  /* 0x0000008d72027220 */ /* 0x000fe20000410000 */
[----:B------:R-:W-:Y:S01]  /*9b80*/  FADD.FTZ R153, R153, R126 ;  /* 0x0000007e99997221 */ /* 0x000fe20000010000 */
[----:B------:R-:W-:Y:S01]  /*9b90*/  FFMA.FTZ R35, R229, UR46, -R0 ;  /* 0x0000002ee5237c23 */ /* 0x000fe20008010800 */
[----:B------:R-:W-:Y:S01]  /*9ba0*/  FADD.FTZ R34, R143, R34 ;  /* 0x000000228f227221 */ /* 0x000fe20000010000 */
[----:B------:R-:W-:Y:S01]  /*9bb0*/  FFMA.FTZ R127, R127, UR46, R62 ;  /* 0x0000002e7f7f7c23 */ /* 0x000fe2000801003e */
[----:B------:R-:W-:Y:S01]  /*9bc0*/  FADD.FTZ R153, R153, R140 ;  /* 0x0000008c99997221 */ /* 0x000fe20000010000 */
[----:B------:R-:W-:Y:S01]  /*9bd0*/  FMUL.FTZ R62, R142, R35 ;  /* 0x000000238e3e7220 */ /* 0x000fe20000410000 */
[----:B------:R-:W-:Y:S01]  /*9be0*/  FADD.FTZ R34, R34, R139 ;  /* 0x0000008b22227221 */ /* 0x000fe20000010000 */
[----:B------:R-:W-:Y:S01]  /*9bf0*/  STS [R39+0x8424], R156 ;  /* 0x0084249c27007388 */ /* 0x000fe20000000800 */
[----:B------:R-:W-:Y:S01]  /*9c00*/  FADD.FTZ R138, R153, R138 ;  /* 0x0000008a998a7221 */ /* 0x000fe20000010000 */
[----:B------:R-:W-:Y:S01]  /*9c10*/  IADD3 R35, PT, PT, R170, 0x280, RZ ;  /* 0x00000280aa237810 */ /* 0x000fe20007ffe0ff */
        /* <DEDUP_REMOVED lines=11> */
[----:B------:R-:W-:Y:S01]  /*9cd0*/  STS [R39+0x841c], R150 ;  /* 0x00841c9627007388 */ /* 0x000fe20000000800 */
[----:B------:R-:W-:Y:S01]  /*9ce0*/  FADD.FTZ R131, R0, R131 ;  /* 0x0000008300837221 */ /* 0x000fe20000010000 */
[----:B------:R-:W-:Y:S01]  /*9cf0*/  FMUL.FTZ R0, R112, R5 ;  /* 0x0000000570007220 */ /* 0x000fe20000410000 */
[----:B------:R-:W-:Y:S01]  /*9d00*/  IADD3 R5, PT, PT, R170, 0x100, RZ ;  /* 0x00000100aa057810 */ /* 0x000fe20007ffe0ff */
[----:B------:R-:W-:Y:S01]  /*9d10*/  STS [R39+0x8410], R2 ;  /* 0x0084100227007388 */ /* 0x000fe20000000800 */
[----:B------:R-:W-:Y:S01]  /*9d20*/  FADD.FTZ R130, R131, R130 ;  /* 0x0000008283827221 */ /* 0x000fe20000010000 */
[----:B------:R-:W-:Y:S01]  /*9d30*/  FADD.FTZ R132, R132, R129 ;  /* 0x0000008184847221 */ /* 0x000fe20000010000 */
[----:B------:R-:W-:Y:S01]  /*9d40*/  LOP3.LUT R129, R170, 0x400, RZ, 0xfc, !PT ;  /* 0x00000400aa817812 */ /* 0x000fe200078efcff */
[----:B------:R-:W-:Y:S01]  /*9d50*/  STS [R39+0x8414], R136 ;  /* 0x0084148827007388 */ /* 0x000fe20000000800 */
[----:B------:R-:W-:Y:S01]  /*9d60*/  FADD.FTZ R130, R130, R119 ;  /* 0x0000007782827221 */ /* 0x000fe20000010000 */
[----:B------:R-:W-:Y:S01]  /*9d70*/  IADD3 R119, PT, PT, R170, 0x380, RZ ;  /* 0x00000380aa777810 */ /* 0x000fe20007ffe0ff */
[----:B------:R-:W-:Y:S01]  /*9d80*/  FFMA.FTZ R144, R227, UR46, -R144 ;  /* 0x0000002ee3907c23 */ /* 0x000fe20008010890 */
[----:B------:R0:W-:Y:S01]  /*9d90*/  STS [R39+0x8408], R6 ;  /* 0x0084080627007388 */ /* 0x0001e20000000800 */
[-C--:B------:R-:W-:Y:S01]  /*9da0*/  LEA.HI R5, R5, R170.reuse, RZ, 0x1b ;  /* 0x000000aa05057211 */ /* 0x080fe200078fd8ff */
[----:B------:R-:W-:Y:S01]  /*9db0*/  FADD.FTZ R37, R132, R37 ;  /* 0x0000002584257221 */ /* 0x000fe20000010000 */
[-C--:B------:R-:W-:Y:S01]  /*9dc0*/  LEA.HI R7, R7, R170.reuse, RZ, 0x1b ;  /* 0x000000aa07077211 */ /* 0x080fe200078fd8ff */
[----:B------:R-:W-:Y:S01]  /*9dd0*/  STS [R39+0x840c], R34 ;  /* 0x00840c2227007388 */ /* 0x000fe20000000800 */
[-C--:B------:R-:W-:Y:S01]  /*9de0*/  LEA.HI R35, R35, R170.reuse, RZ, 0x1b ;  /* 0x000000aa23237211 */ /* 0x080fe200078fd8ff */
[----:B------:R-:W-:Y:S01]  /*9df0*/  FADD.FTZ R117, R130, R117 ;  /* 0x0000007582757221 */ /* 0x000fe20000010000 */
[-C--:B------:R-:W-:Y:S01]  /*9e00*/  LEA.HI R133, R119, R170.reuse, RZ, 0x1b ;  /* 0x000000aa77857211 */ /* 0x080fe200078fd8ff */
[----:B------:R-:W-:Y:S01]  /*9e10*/  STS [R39+0x8400], R0 ;  /* 0x0084000027007388 */ /* 0x000fe20000000800 */
[----:B------:R-:W-:Y:S01]  /*9e20*/  LEA.HI R135, R129, R170, RZ, 0x1b ;  /* 0x000000aa81877211 */ /* 0x000fe200078fd8ff */
[----:B------:R-:W-:Y:S01]  /*9e30*/  FFMA.FTZ R63, R151, R152, R154 ;  /* 0x00000098973f7223 */ /* 0x000fe2000001009a */
[-C--:B------:R-:W-:Y:S01]  /*9e40*/  LEA R119, R5, R172.reuse, 0x2 ;  /* 0x000000ac05777211 */ /* 0x080fe200078e10ff */
[----:B------:R1:W-:Y:S01]  /*9e50*/  STS [R39+0x8404], R4 ;  /* 0x0084040427007388 */ /* 0x0003e20000000800 */
[----:B------:R-:W-:Y:S01]  /*9e60*/  LEA R129, R7, R172, 0x2 ;  /* 0x000000ac07817211 */ /* 0x000fe200078e10ff */
[----:B------:R-:W-:Y:S01]  /*9e70*/  FMUL.FTZ R126, R145, R144 ;  /* 0x00000090917e7220 */ /* 0x000fe20000410000 */
[----:B------:R-:W-:Y:S01]  /*9e80*/  LEA R130, R35, R172, 0x2 ;  /* 0x000000ac23827211 */ /* 0x000fe200078e10ff */
[----:B------:R-:W-:Y:S01]  /*9e90*/  BAR.SYNC.DEFER_BLOCKING 0x0 ;  /* 0x0000000000007b1d */ /* 0x000fe20000010000 */
[C---:B------:R-:W-:Y:S01]  /*9ea0*/  IADD3 R137, PT, PT, R170.reuse, 0x480, RZ ;  /* 0x00000480aa897810 */ /* 0x040fe20007ffe0ff */
[----:B------:R-:W-:Y:S01]  /*9eb0*/  FADD.FTZ R116, R37, R116 ;  /* 0x0000007425747221 */ /* 0x000fe20000010000 */
[----:B0-----:R-:W-:Y:S01]  /*9ec0*/  LOP3.LUT R6, R170, UR28, RZ, 0xfc, !PT ;  /* 0x0000001caa067c12 */ /* 0x001fe2000f8efcff */
[C---:B------:R-:W-:Y:S01]  /*9ed0*/  FMUL.FTZ R2, R179.reuse, R191 ;  /* 0x000000bfb3027220 */ /* 0x040fe20000410000 */
[----:B------:R-:W-:Y:S01]  /*9ee0*/  MOV R7, UR30 ;  /* 0x0000001e00077c02 */ /* 0x000fe20008000f00 */
[----:B------:R-:W-:Y:S01]  /*9ef0*/  FMUL.FTZ R190, R179, -R190 ;  /* 0x800000beb3be7220 */ /* 0x000fe20000410000 */
[----:B------:R-:W-:Y:S01]  /*9f00*/  MOV R5, UR40 ;  /* 0x0000002800057c02 */ /* 0x000fe20008000f00 */
[----:B------:R-:W-:Y:S01]  /*9f10*/  FMUL.FTZ R192, R178, -R192 ;  /* 0x800000c0b2c07220 */ /* 0x000fe20000410000 */
[----:B------:R-:W-:Y:S01]  /*9f20*/  MOV R35, UR42 ;  /* 0x0000002a00237c02 */ /* 0x000fe20008000f00 */
[----:B------:R-:W-:Y:S01]  /*9f30*/  FMUL.FTZ R194, R177, -R194 ;  /* 0x800000c2b1c27220 */ /* 0x000fe20000410000 */
[C---:B------:R-:W-:Y:S01]  /*9f40*/  IADD3 R139, PT, PT, R170.reuse, 0x500, RZ ;  /* 0x00000500aa8b7810 */ /* 0x040fe20007ffe0ff */
[----:B-1----:R-:W-:Y:S01]  /*9f50*/  IMAD.WIDE.U32 R4, R5, UR8, R6 ;  /* 0x0000000805047c25 */ /* 0x002fe2000f8e0006 */
[----:B------:R-:W-:-:S03]  /*9f60*/  IADD3 R141, PT, PT, R170, 0x580, RZ ;  /* 0x00000580aa8d7810 */ /* 0x000fc60007ffe0ff */
[----:B------:R-:W-:Y:S01]  /*9f70*/  FMUL.FTZ R196, R176, -R196 ;  /* 0x800000c4b0c47220 */ /* 0x000fe20000410000 */
[C---:B------:R-:W-:Y:S01]  /*9f80*/  IADD3 R143, PT, PT, R170.reuse, 0x600, RZ ;  /* 0x00000600aa8f7810 */ /* 0x040fe20007ffe0ff */
[----:B------:R-:W-:Y:S01]  /*9f90*/  IMAD.WIDE.U32 R34, R35, UR8, R6 ;  /* 0x0000000823227c25 */ /* 0x000fe2000f8e0006 */
[----:B------:R-:W-:-:S03]  /*9fa0*/  IADD3 R3, PT, PT, R170, 0x80, RZ ;  /* 0x00000080aa037810 */ /* 0x000fc60007ffe0ff */
[----:B------:R-:W-:Y:S01]  /*9fb0*/  FMUL.FTZ R198, R175, -R198 ;  /* 0x800000c6afc67220 */ /* 0x000fe20000410000 */
[----:B------:R-:W-:Y:S01]  /*9fc0*/  IADD3 R145, PT, PT, R170, 0x680, RZ ;  /* 0x00000680aa917810 */ /* 0x000fe20007ffe0ff */
[----:B------:R-:W-:Y:S01]  /*9fd0*/  FMUL.FTZ R200, R174, -R200 ;  /* 0x800000c8aec87220 */ /* 0x000fe20000410000 */
[C---:B------:R-:W-:Y:S01]  /*9fe0*/  IADD3 R147, PT, PT, R170.reuse, 0x700, RZ ;  /* 0x00000700aa937810 */ /* 0x040fe20007ffe0ff */
[----:B------:R-:W-:Y:S01]  /*9ff0*/  FMUL.FTZ R202, R173, -R202 ;  /* 0x800000caadca7220 */ /* 0x000fe20000410000 */
[C---:B------:R-:W-:Y:S01]  /*a000*/  IADD3 R149, PT, PT, R170.reuse, 0x780, RZ ;  /* 0x00000780aa957810 */ /* 0x040fe20007ffe0ff */
[----:B------:R-:W0:Y:S01]  /*a010*/  LDS R160, [R119+0x8800] ;  /* 0x0088000077a07984 */ /* 0x000e220000000800 */
[C---:B------:R-:W-:Y:S01]  /*a020*/  LOP3.LUT R151, R170.reuse, 0x800, RZ, 0xfc, !PT ;  /* 0x00000800aa977812 */ /* 0x040fe200078efcff */
[----:B------:R-:W-:Y:S01]  /*a030*/  FMUL.FTZ R204, R171, -R204 ;  /* 0x800000ccabcc7220 */ /* 0x000fe20000410000 */
[C---:B------:R-:W-:Y:S01]  /*a040*/  IADD3 R153, PT, PT, R170.reuse, 0x880, RZ ;  /* 0x00000880aa997810 */ /* 0x040fe20007ffe0ff */
[----:B------:R-:W-:Y:S01]  /*a050*/  FMUL.FTZ R210, R27, -R210 ;  /* 0x800000d21bd27220 */ /* 0x000fe20000410000 */
[----:B------:R-:W-:Y:S01]  /*a060*/  IADD3 R155, PT, PT, R170, 0x900, RZ ;  /* 0x00000900aa9b7810 */ /* 0x000fe20007ffe0ff */
[----:B------:R-:W-:Y:S01]  /*a070*/  FMUL.FTZ R212, R28, -R212 ;  /* 0x800000d41cd47220 */ /* 0x000fe20000410000 */
[C---:B------:R-:W-:Y:S01]  /*a080*/  IADD3 R37, PT, PT, R170.reuse, 0x300, RZ ;  /* 0x00000300aa257810 */ /* 0x040fe20007ffe0ff */
[----:B------:R-:W-:Y:S01]  /*a090*/  FMUL.FTZ R214, R29, -R214 ;  /* 0x800000d61dd67220 */ /* 0x000fe20000410000 */
[----:B------:R-:W-:Y:S01]  /*a0a0*/  IADD3 R187, PT, PT, R170, 0xe00, RZ ;  /* 0x00000e00aabb7810 */ /* 0x000fe20007ffe0ff */
[----:B------:R-:W-:Y:S01]  /*a0b0*/  FMUL.FTZ R216, R30, -R216 ;  /* 0x800000d81ed87220 */ /* 0x000fe20000410000 */
[----:B------:R-:W-:Y:S01]  /*a0c0*/  IADD3 R189, PT, PT, R170, 0xe80, RZ ;  /* 0x00000e80aabd7810 */ /* 0x000fe20007ffe0ff */
[----:B------:R-:W-:Y:S01]  /*a0d0*/  FMUL.FTZ R222, R32, R222 ;  /* 0x000000de20de7220 */ /* 0x000fe20000410000 */
[C---:B------:R-:W-:Y:S01]  /*a0e0*/  IADD3 R191, PT, PT, R170.reuse, 0xf00, RZ ;  /* 0x00000f00aabf7810 */ /* 0x040fe20007ffe0ff */
[----:B------:R-:W-:Y:S01]  /*a0f0*/  FMUL.FTZ R193, R229, UR31 ;  /* 0x0000001fe5c17c20 */ /* 0x000fe20008410000 */
[C---:B------:R-:W-:Y:S01]  /*a100*/  IADD3 R223, PT, PT, R170.reuse, 0xf80, RZ ;  /* 0x00000f80aadf7810 */ /* 0x040fe20007ffe0ff */
[----:B------:R-:W-:Y:S01]  /*a110*/  FMUL.FTZ R61, R61, R229 ;  /* 0x000000e53d3d7220 */ /* 0x000fe20000410000 */
[----:B------:R-:W-:Y:S01]  /*a120*/  IADD3 R0, PT, PT, R170, 0x200, RZ ;  /* 0x00000200aa007810 */ /* 0x000fe20007ffe0ff */
        /* <DEDUP_REMOVED lines=13> */
[----:B------:R-:W-:-:S02]  /*a200*/  IADD3 R7, PT, PT, R172, 0x8400, RZ ;  /* 0x00008400ac077810 */ /* 0x000fc40007ffe0ff */
        /* <DEDUP_REMOVED lines=13> */
[-C--:B------:R-:W-:Y:S02]  /*a2e0*/  LEA R132, R133, R172.reuse, 0x2 ;  /* 0x000000ac85847211 */ /* 0x080fe400078e10ff */
[-C--:B------:R-:W-:Y:S02]  /*a2f0*/  LEA R133, R135, R172.reuse, 0x2 ;  /* 0x000000ac87857211 */ /* 0x080fe400078e10ff */
[-C--:B------:R-:W-:Y:S02]  /*a300*/  LEA R134, R137, R172.reuse, 0x2 ;  /* 0x000000ac89867211 */ /* 0x080fe400078e10ff */
[-C--:B------:R-:W-:Y:S01]  /*a310*/  LEA R135, R139, R172.reuse, 0x2 ;  /* 0x000000ac8b877211 */ /* 0x080fe200078e10ff */
[----:B------:R-:W1:Y:S01]  /*a320*/  LDS R166, [R133+0x9400] ;  /* 0x0094000085a67984 */ /* 0x000e620000000800 */
[----:B------:R-:W-:-:S02]  /*a330*/  LEA R136, R141, R172, 0x2 ;  /* 0x000000ac8d887211 */ /* 0x000fc400078e10ff */
[-C--:B------:R-:W-:Y:S01]  /*a340*/  LEA R137, R143, R172.reuse, 0x2 ;  /* 0x000000ac8f897211 */ /* 0x080fe200078e10ff */
[----:B------:R-:W2:Y:S01]  /*a350*/  LDS R168, [R135+0x9800] ;  /* 0x0098000087a87984 */ /* 0x000ea20000000800 */
[-C--:B------:R-:W-:Y:S02]  /*a360*/  LEA R158, R236, R172.reuse, 0x2 ;  /* 0x000000acec9e7211 */ /* 0x080fe400078e10ff */
[-C--:B------:R-:W-:Y:S01]  /*a370*/  LEA R37, R3, R172.reuse, 0x2 ;  /* 0x000000ac03257211 */ /* 0x080fe200078e10ff */
[----:B------:R-:W3:Y:S01]  /*a380*/  LDS R180, [R137+0x9c00] ;  /* 0x009c000089b47984 */ /* 0x000ee20000000800 */
[-C--:B------:R-:W-:Y:S02]  /*a390*/  LEA R138, R145, R172.reuse, 0x2 ;  /* 0x000000ac918a7211 */ /* 0x080fe400078e10ff */
[-C--:B------:R-:W-:Y:S01]  /*a3a0*/  LEA R139, R147, R172.reuse, 0x2 ;  /* 0x000000ac938b7211 */ /* 0x080fe200078e10ff */
[----:B------:R-:W4:Y:S01]  /*a3b0*/  LDS R158, [R158+0x8400] ;  /* 0x008400009e9e7984 */ /* 0x000f220000000800 */
        /* <DEDUP_REMOVED lines=28> */
[----:B------:R-:W-:Y:S01]  /*a580*/  MOV R3, UR41 ;  /* 0x0000002900037c02 */ /* 0x000fe20008000f00 */
[----:B------:R-:W0:Y:S01]  /*a590*/  LDS R169, [R136+0x9a00] ;  /* 0x009a000088a97984 */ /* 0x000e220000000800 */
[----:B------:R-:W-:Y:S02]  /*a5a0*/  LEA R236, R236, R7, 0x2 ;  /* 0x00000007ecec7211 */ /* 0x000fe400078e10ff */
[----:B------:R-:W5:Y:S01]  /*a5b0*/  LDC R7, c[0x0][0x388] ;  /* 0x0000e200ff077b82 */ /* 0x000f620000000800 */
[----:B------:R-:W0:Y:S01]  /*a5c0*/  LDS R162, [R157+0x8c00] ;  /* 0x008c00009da27984 */ /* 0x000e220000000800 */
[----:B------:R-:W-:Y:S01]  /*a5d0*/  IMAD R3, R3, UR8, R5 ;  /* 0x0000000803037c24 */ /* 0x000fe2000f8e0205 */
[----:B------:R-:W-:Y:S02]  /*a5e0*/  MOV R5, UR43 ;  /* 0x0000002b00057c02 */ /* 0x000fe40008000f00 */
[----:B------:R-:W0:Y:S03]  /*a5f0*/  LDS R181, [R138+0x9e00] ;  /* 0x009e00008ab57984 */ /* 0x000e260000000800 */
[----:B------:R-:W-:Y:S01]  /*a600*/  IMAD R5, R5, UR8, R35 ;  /* 0x0000000805057c24 */ /* 0x000fe2000f8e0223 */
[----:B------:R-:W0:Y:S01]  /*a610*/  LDS R183, [R140+0xa200] ;  /* 0x00a200008cb77984 */ /* 0x000e220000000800 */
[----:B------:R-:W-:-:S03]  /*a620*/  FMUL.FTZ R35, R237, UR31 ;  /* 0x0000001fed237c20 */ /* 0x000fc60008410000 */
[----:B------:R-:W0:Y:S01]  /*a630*/  LDS R185, [R142+0xa600] ;  /* 0x00a600008eb97984 */ /* 0x000e220000000800 */
[----:B------:R-:W-:-:S03]  /*a640*/  FFMA.FTZ R35, R234, UR46, -R35 ;  /* 0x0000002eea237c23 */ /* 0x000fc60008010823 */
[----:B------:R-:W0:Y:S04]  /*a650*/  LDS R187, [R144+0xaa00] ;  /* 0x00aa000090bb7984 */ /* 0x000e280000000800 */
[----:B------:R-:W0:Y:S01]  /*a660*/  LDS R188, [R145+0xac00] ;  /* 0x00ac000091bc7984 */ /* 0x000e220000000800 */
[----:B-----5:R-:W-:-:S03]  /*a670*/  LEA R7, R7, -R6, 0x1 ;  /* 0x8000000607077211 */ /* 0x020fc600078e08ff */
[----:B------:R-:W0:Y:S01]  /*a680*/  LDS R189, [R146+0xae00] ;  /* 0x00ae000092bd7984 */ /* 0x000e220000000800 */
[----:B------:R-:W-:Y:S01]  /*a690*/  FMUL.FTZ R6, R234, UR31 ;  /* 0x0000001fea067c20 */ /* 0x000fe20008410000 */
[C---:B------:R-:W-:Y:S02]  /*a6a0*/  ISETP.GE.AND P6, PT, R7.reuse, 0x1, PT ;  /* 0x000000010700780c */ /* 0x040fe40003fc6270 */
[----:B------:R-:W0:Y:S01]  /*a6b0*/  LDS R191, [R147+0xb000] ;  /* 0x00b0000093bf7984 */ /* 0x000e220000000800 */
[----:B------:R-:W-:Y:S01]  /*a6c0*/  ISETP.GE.AND P4, PT, R7, 0x101, PT ;  /* 0x000001010700780c */ /* 0x000fe20003f86270 */
[----:B------:R-:W-:Y:S01]  /*a6d0*/  FFMA.FTZ R6, R237, UR46, R6 ;  /* 0x0000002eed067c23 */ /* 0x000fe20008010006 */
[----:B------:R-:W-:Y:S01]  /*a6e0*/  ISETP.GE.AND P5, PT, R7, 0x181, PT ;  /* 0x000001810700780c */ /* 0x000fe20003fa6270 */
        /* <DEDUP_REMOVED lines=12> */
[----:B-----5:R-:W-:-:S03]  /*a7b0*/  LEA R2, P3, R4, UR13, 0x2 ;  /* 0x0000000d04027c11 */ /* 0x020fc6000f8610ff */
[----:B------:R5:W-:Y:S01]  /*a7c0*/  STS [R39+0xc614], R194 ;  /* 0x00c614c227007388 */ /* 0x000be20000000800 */
[----:B------:R-:W-:Y:S01]  /*a7d0*/  LEA.HI.X R3, R4, UR14, R3, 0x2, P3 ;  /* 0x0000000e04037c11 */ /* 0x000fe200098f1403 */
[----:B-1----:R-:W-:Y:S01]  /*a7e0*/  FMUL.FTZ R190, R176, R197 ;  /* 0x000000c5b0be7220 */ /* 0x002fe20000410000 */
[C---:B------:R-:W-:Y:S01]  /*a7f0*/  LEA R4, P3, R34.reuse, UR17, 0x2 ;  /* 0x0000001122047c11 */ /* 0x040fe2000f8610ff */
[----:B------:R1:W-:Y:S01]  /*a800*/  STS [R39+0xc608], R246 ;  /* 0x00c608f627007388 */ /* 0x0003e20000000800 */
[----:B--2---:R-:W-:Y:S02]  /*a810*/  FMUL.FTZ R192, R25, R207 ;  /* 0x000000cf19c07220 */ /* 0x004fe40000410000 */
[----:B------:R-:W-:Y:S01]  /*a820*/  LEA.HI.X R5, R34, UR18, R5, 0x2, P3 ;  /* 0x0000001222057c11 */ /* 0x000fe200098f1405 */
[----:B------:R-:W-:Y:S01]  /*a830*/  FMUL.FTZ R34, R177, R195 ;  /* 0x000000c3b1227220 */ /* 0x000fe20000410000 */
[----:B------:R2:W-:Y:S01]  /*a840*/  STS [R39+0xc618], R190 ;  /* 0x00c618be27007388 */ /* 0x0005e20000000800 */
[----:B-----5:R-:W-:Y:S01]  /*a850*/  FMUL.FTZ R194, R27, R211 ;  /* 0x000000d31bc27220 */ /* 0x020fe20000410000 */
[----:B------:R-:W-:Y:S01]  /*a860*/  FMUL.FTZ R195, R231, UR31 ;  /* 0x0000001fe7c37c20 */ /* 0x000fe20008410000 */
[----:B------:R-:W-:Y:S01]  /*a870*/  ISETP.GE.AND P3, PT, R7, 0x81, PT ;  /* 0x000000810700780c */ /* 0x000fe20003f66270 */
[----:B------:R5:W-:Y:S01]  /*a880*/  STS [R39+0xc610], R34 ;  /* 0x00c6102227007388 */ /* 0x000be20000000800 */
[----:B-1----:R-:W-:-:S03]  /*a890*/  FMUL.FTZ R246, R175, R199 ;  /* 0x000000c7aff67220 */ /* 0x002fc60000410000 */
[----:B------:R1:W-:Y:S01]  /*a8a0*/  STS [R39+0xc61c], R196 ;  /* 0x00c61cc427007388 */ /* 0x0003e20000000800 */
[----:B--2---:R-:W-:-:S03]  /*a8b0*/  FMUL.FTZ R190, R171, R205 ;  /* 0x000000cdabbe7220 */ /* 0x004fc60000410000 */
[----:B------:R2:W-:Y:S01]  /*a8c0*/  STS [R39+0xc640], R192 ;  /* 0x00c640c027007388 */ /* 0x0005e20000000800 */
[----:B-----5:R-:W-:-:S03]  /*a8d0*/  FMUL.FTZ R34, R173, R203 ;  /* 0x000000cbad227220 */ /* 0x020fc60000410000 */
[----:B------:R5:W-:Y:S01]  /*a8e0*/  STS [R39+0xc638], R190 ;  /* 0x00c638be27007388 */ /* 0x000be20000000800 */
[----:B-1----:R-:W-:-:S03]  /*a8f0*/  FMUL.FTZ R196, R30, R217 ;  /* 0x000000d91ec47220 */ /* 0x002fc60000410000 */
[----:B------:R1:W-:Y:S01]  /*a900*/  STS [R39+0xc630], R34 ;  /* 0x00c6302227007388 */ /* 0x0003e20000000800 */
[----:B--2---:R-:W-:-:S03]  /*a910*/  FMUL.FTZ R192, R29, R215 ;  /* 0x000000d71dc07220 */ /* 0x004fc60000410000 */
[----:B------:R2:W-:Y:S01]  /*a920*/  STS [R39+0xc650], R194 ;  /* 0x00c650c227007388 */ /* 0x0005e20000000800 */
[----:B-----5:R-:W-:-:S03]  /*a930*/  FMUL.FTZ R190, R28, R213 ;  /* 0x000000d51cbe7220 */ /* 0x020fc60000410000 */
[----:B------:R-:W-:Y:S01]  /*a940*/  STS [R39+0xc620], R246 ;  /* 0x00c620f627007388 */ /* 0x000fe20000000800 */
[----:B-1----:R-:W-:-:S03]  /*a950*/  FMUL.FTZ R34, R26, R209 ;  /* 0x000000d11a227220 */ /* 0x002fc60000410000 */
[----:B------:R1:W-:Y:S01]  /*a960*/  STS [R39+0xc658], R190 ;  /* 0x00c658be27007388 */ /* 0x0003e20000000800 */
[----:B--2---:R-:W-:-:S03]  /*a970*/  FMUL.FTZ R194, R32, -R221 ;  /* 0x800000dd20c27220 */ /* 0x004fc60000410000 */
[----:B------:R2:W-:Y:S04]  /*a980*/  STS [R39+0xc648], R34 ;  /* 0x00c6482227007388 */ /* 0x0005e80000000800 */
[----:B------:R-:W-:Y:S01]  /*a990*/  STS [R39+0xc624], R198 ;  /* 0x00c624c627007388 */ /* 0x000fe20000000800 */
[----:B-1----:R-:W-:-:S03]  /*a9a0*/  FMUL.FTZ R190, R232, UR31 ;  /* 0x0000001fe8be7c20 */ /* 0x002fc60008410000 */
[----:B------:R-:W-:Y:S01]  /*a9b0*/  STS [R39+0xc628], R248 ;  /* 0x00c628f827007388 */ /* 0x000fe20000000800 */
[----:B--2---:R-:W-:Y:S01]  /*a9c0*/  FMUL.FTZ R34, R31, R219 ;  /* 0x000000db1f227220 */ /* 0x004fe20000410000 */
[----:B------:R-:W-:Y:S02]  /*a9d0*/  FFMA.FTZ R190, R231, UR46, -R190 ;  /* 0x0000002ee7be7c23 */ /* 0x000fe400080108be */
        /* <DEDUP_REMOVED lines=14> */
[----:B-1----:R-:W-:-:S03]  /*aac0*/  FFMA.FTZ R34, R232, UR46, R195 ;  /* 0x0000002ee8227c23 */ /* 0x002fc600080100c3 */
[----:B------:R2:W-:Y:S01]  /*aad0*/  STS [R39+0xc67c], R194 ;  /* 0x00c67cc227007388 */ /* 0x0005e20000000800 */
[----:B------:R-:W-:Y:S06]  /*aae0*/  BAR.SYNC.DEFER_BLOCKING 0x0 ;  /* 0x0000000000007b1d */ /* 0x000fec0000010000 */
[----:B0--34-:R-:W-:Y:S05]  /*aaf0*/  @!P6 BRA `(.L_x_5821) ;  /* 0x00000000000ce947 */ /* 0x019fea0003800000 */
[----:B--2---:R-:W0:Y:S04]  /*ab00*/  LDS R39, [R236+0x4200] ;  /* 0x00420000ec277984 */ /* 0x004e280000000800 */
[----:B------:R1:W-:Y:S04]  /*ab10*/  REDG.E.ADD.F32.FTZ.RN.STRONG.GPU desc[UR26][R2.64], R158 ;  /* 0x0000009e020079a6 */ /* 0x0003e8000c12f31a */
[----:B0-----:R1:W-:Y:S02]  /*ab20*/  REDG.E.ADD.F32.FTZ.RN.STRONG.GPU desc[UR26][R4.64], R39 ;  /* 0x00000027040079a6 */ /* 0x0013e4000c12f31a */
.L_x_5821:
[----:B------:R-:W-:Y:S05]  /*ab30*/  BSYNC.RECONVERGENT B0 ;  /* 0x0000000000007941 */ /* 0x000fea0003800200 */
.L_x_5820:
[----:B------:R-:W0:Y:S01]  /*ab40*/  LDS R37, [R37+0xc800] ;  /* 0x00c8000025257984 */ /* 0x000e220000000800 */
[----:B------:R-:W-:Y:S04]  /*ab50*/  BSSY.RECONVERGENT B0, `(.L_x_5822) ;  /* 0x0000004000007945 */ /* 0x000fe80003800200 */
[----:B------:R-:W-:Y:S05]  /*ab60*/  @!P3 BRA `(.L_x_5823) ;  /* 0x000000000008b947 */ /* 0x000fea0003800000 */
[----:B------:R3:W-:Y:S04]  /*ab70*/  REDG.E.ADD.F32.FTZ.RN.STRONG.GPU desc[UR26][R2.64+0x200], R159 ;  /* 0x0002009f020079a6 */ /* 0x0007e8000c12f31a */
[----:B0-----:R3:W-:Y:S02]  /*ab80*/  REDG.E.ADD.F32.FTZ.RN.STRONG.GPU desc[UR26][R4.64+0x200], R37 ;  /* 0x00020025040079a6 */ /* 0x0017e4000c12f31a */
.L_x_5823:
[----:B------:R-:W-:Y:S05]  /*ab90*/  BSYNC.RECONVERGENT B0 ;  /* 0x0000000000007941 */ /* 0x000fea0003800200 */
.L_x_5822:
[----:B------:R-:W4:Y:S01]  /*aba0*/  LDS R119, [R119+0xca00] ;  /* 0x00ca000077777984 */ /* 0x000f220000000800 */
[----:B------:R-:W-:Y:S04]  /*abb0*/  BSSY.RECONVERGENT B0, `(.L_x_5824) ;  /* 0x0000004000007945 */ /* 0x000fe80003800200 */
[----:B------:R-:W-:Y:S05]  /*abc0*/  @!P4 BRA `(.L_x_5825) ;  /* 0x000000000008c947 */ /* 0x000fea0003800000 */
[----:B------:R0:W-:Y:S04]  /*abd0*/  REDG.E.ADD.F32.FTZ.RN.STRONG.GPU desc[UR26][R2.64+0x400], R160 ;  /* 0x000400a0020079a6 */ /* 0x0001e8000c12f31a */
[----:B----4-:R4:W-:Y:S02]  /*abe0*/  REDG.E.ADD.F32.FTZ.RN.STRONG.GPU desc[UR26][R4.64+0x400], R119 ;  /* 0x00040077040079a6 */ /* 0x0109e4000c12f31a */
.L_x_5825:
[----:B------:R-:W-:Y:S05]  /*abf0*/  BSYNC.RECONVERGENT B0 ;  /* 0x0000000000007941 */ /* 0x000fea0003800200 */
.L_x_5824:
[----:B------:R-:W0:Y:S01]  /*ac00*/  LDS R129, [R129+0xcc00] ;  /* 0x00cc000081817984 */ /* 0x000e220000000800 */
[----:B------:R-:W-:Y:S04]  /*ac10*/  BSSY.RECONVERGENT B0, `(.L_x_5826) ;  /* 0x0000004000007945 */ /* 0x000fe80003800200 */
[----:B------:R-:W-:Y:S05]  /*ac20*/  @!P5 BRA `(.L_x_5827) ;  /* 0x000000000008d947 */ /* 0x000fea0003800000 */
[----:B------:R1:W-:Y:S04]  /*ac30*/  REDG.E.ADD.F32.FTZ.RN.STRONG.GPU desc[UR26][R2.64+0x600], R161 ;  /* 0x000600a1020079a6 */ /* 0x0003e8000c12f31a */
[----:B0-----:R1:W-:Y:S02]  /*ac40*/  REDG.E.ADD.F32.FTZ.RN.STRONG.GPU desc[UR26][R4.64+0x600], R129 ;  /* 0x00060081040079a6 */ /* 0x0013e4000c12f31a */
.L_x_5827:
[----:B------:R-:W-:Y:S05]  /*ac50*/  BSYNC.RECONVERGENT B0 ;  /* 0x0000000000007941 */ /* 0x000fea0003800200 */
.L_x_5826:
[----:B------:R-:W0:Y:S01]  /*ac60*/  LDS R157, [R157+0xce00] ;  /* 0x00ce00009d9d7984 */ /* 0x000e220000000800 */
[C---:B------:R-:W-:Y:S01]  /*ac70*/  ISETP.GE.AND P6, PT, R7.reuse, 0x201, PT ;  /* 0x000002010700780c */ /* 0x040fe20003fc6270 */
[----:B------:R-:W-:Y:S01]  /*ac80*/  BSSY.RECONVERGENT B0, `(.L_x_5828) ;  /* 0x0000007000007945 */ /* 0x000fe20003800200 */
[C---:B------:R-:W-:Y:S02]  /*ac90*/  ISETP.GE.AND P3, PT, R7.reuse, 0x281, PT ;  /* 0x000002810700780c */ /* 0x040fe40003f66270 */
[C---:B------:R-:W-:Y:S02]  /*aca0*/  ISETP.GE.AND P4, PT, R7.reuse, 0x301, PT ;  /* 0x000003010700780c */ /* 0x040fe40003f86270 */
[----:B------:R-:W-:-:S07]  /*acb0*/  ISETP.GE.AND P5, PT, R7, 0x381, PT ;  /* 0x000003810700780c */ /* 0x000fce0003fa6270 */
[----:B------:R-:W-:Y:S06]  /*acc0*/  @!P6 BRA `(.L_x_5829) ;  /* 0x000000000008e947 */ /* 0x000fec0003800000 */
[----:B------:R1:W-:Y:S04]  /*acd0*/  REDG.E.ADD.F32.FTZ.RN.STRONG.GPU desc[UR26][R2.64+0x800], R162 ;  /* 0x000800a2020079a6 */ /* 0x0003e8000c12f31a */
[----:B0-----:R1:W-:Y:S02]  /*ace0*/  REDG.E.ADD.F32.FTZ.RN.STRONG.GPU desc[UR26][R4.64+0x800], R157 ;  /* 0x0008009d040079a6 */ /* 0x0013e4000c12f31a */
.L_x_5829:
[----:B------:R-:W-:Y:S05]  /*acf0*/  BSYNC.RECONVERGENT B0 ;  /* 0x0000000000007941 */ /* 0x000fea0003800200 */
.L_x_5828:
[----:B0--3--:R0:W3:Y:S01]  /*ad00*/  LDS R37, [R130+0xd000] ;  /* 0x00d0000082257984 */ /* 0x0090e20000000800 */
[----:B------:R-:W-:Y:S04]  /*ad10*/  BSSY.RECONVERGENT B0, `(.L_x_5830) ;  /* 0x0000004000007945 */ /* 0x000fe80003800200 */
[----:B------:R-:W-:Y:S05]  /*ad20*/  @!P3 BRA `(.L_x_5831) ;  /* 0x000000000008b947 */ /* 0x000fea0003800000 */
[----:B------:R0:W-:Y:S04]  /*ad30*/  REDG.E.ADD.F32.FTZ.RN.STRONG.GPU desc[UR26][R2.64+0xa00], R163 ;  /* 0x000a00a3020079a6 */ /* 0x0001e8000c12f31a */
[----:B---3--:R0:W-:Y:S02]  /*ad40*/  REDG.E.ADD.F32.FTZ.RN.STRONG.GPU desc[UR26][R4.64+0xa00], R37 ;  /* 0x000a0025040079a6 */ /* 0x0081e4000c12f31a */
.L_x_5831:
[----:B------:R-:W-:Y:S05]  /*ad50*/  BSYNC.RECONVERGENT B0 ;  /* 0x0000000000007941 */ /* 0x000fea0003800200 */
.L_x_5830:
[----:B------:R-:W0:Y:S01]  /*ad60*/  LDS R131, [R131+0xd200] ;  /* 0x00d2000083837984 */ /* 0x000e220000000800 */
[----:B------:R-:W-:Y:S04]  /*ad70*/  BSSY.RECONVERGENT B0, `(.L_x_5832) ;  /* 0x0000004000007945 */ /* 0x000fe80003800200 */
[----:B------:R-:W-:Y:S05]  /*ad80*/  @!P4 BRA `(.L_x_5833) ;  /* 0x000000000008c947 */ /* 0x000fea0003800000 */
[----:B------:R1:W-:Y:S04]  /*ad90*/  REDG.E.ADD.F32.FTZ.RN.STRONG.GPU desc[UR26][R2.64+0xc00], R164 ;  /* 0x000c00a4020079a6 */ /* 0x0003e8000c12f31a */
[----:B0-----:R1:W-:Y:S02]  /*ada0*/  REDG.E.ADD.F32.FTZ.RN.STRONG.GPU desc[UR26][R4.64+0xc00], R131 ;  /* 0x000c0083040079a6 */ /* 0x0013e4000c12f31a */
.L_x_5833:
[----:B------:R-:W-:Y:S05]  /*adb0*/  BSYNC.RECONVERGENT B0 ;  /* 0x0000000000007941 */ /* 0x000fea0003800200 */
.L_x_5832:
[----:B0--3--:R0:W3:Y:S01]  /*adc0*/  LDS R37, [R132+0xd400] ;  /* 0x00d4000084257984 */ /* 0x0090e20000000800 */
[----:B------:R-:W-:Y:S04]  /*add0*/  BSSY.RECONVERGENT B0, `(.L_x_5834) ;  /* 0x0000004000007945 */ /* 0x000fe80003800200 */
[----:B------:R-:W-:Y:S05]  /*ade0*/  @!P5 BRA `(.L_x_5835) ;  /* 0x000000000008d947 */ /* 0x000fea0003800000 */
[----:B------:R0:W-:Y:S04]  /*adf0*/  REDG.E.ADD.F32.FTZ.RN.STRONG.GPU desc[UR26][R2.64+0xe00], R165 ;  /* 0x000e00a5020079a6 */ /* 0x0001e8000c12f31a */
[----:B---3--:R0:W-:Y:S02]  /*ae00*/  REDG.E.ADD.F32.FTZ.RN.STRONG.GPU desc[UR26][R4.64+0xe00], R37 ;  /* 0x000e0025040079a6 */ /* 0x0081e4000c12f31a */
.L_x_5835:
[----:B------:R-:W-:Y:S05]  /*ae10*/  BSYNC.RECONVERGENT B0 ;  /* 0x0000000000007941 */ /* 0x000fea0003800200 */
.L_x_5834:
        /* <DEDUP_REMOVED lines=9> */
.L_x_5837:
[----:B------:R-:W-:Y:S05]  /*aeb0*/  BSYNC.RECONVERGENT B0 ;  /* 0x0000000000007941 */ /* 0x000fea0003800200 */
.L_x_5836:
[----:B0--3--:R0:W3:Y:S01]  /*aec0*/  LDS R37, [R134+0xd800] ;  /* 0x00d8000086257984 */ /* 0x0090e20000000800 */
[----:B------:R-:W-:Y:S04]  /*aed0*/  BSSY.RECONVERGENT B0, `(.L_x_5838) ;  /* 0x0000004000007945 */ /* 0x000fe80003800200 */
[----:B------:R-:W-:Y:S05]  /*aee0*/  @!P3 BRA `(.L_x_5839) ;  /* 0x000000000008b947 */ /* 0x000fea0003800000 */
[----:B------:R0:W-:Y:S04]  /*aef0*/  REDG.E.ADD.F32.FTZ.RN.STRONG.GPU desc[UR26][R2.64+0x1200], R167 ;  /* 0x001200a7020079a6 */ /* 0x0001e8000c12f31a */
[----:B---3--:R0:W-:Y:S02]  /*af00*/  REDG.E.ADD.F32.FTZ.RN.STRONG.GPU desc[UR26][R4.64+0x1200], R37 ;  /* 0x00120025040079a6 */ /* 0x0081e4000c12f31a */
.L_x_5839:
[----:B------:R-:W-:Y:S05]  /*af10*/  BSYNC.RECONVERGENT B0 ;  /* 0x0000000000007941 */ /* 0x000fea0003800200 */
.L_x_5838:
[----:B------:R-:W0:Y:S01]  /*af20*/  LDS R135, [R135+0xda00] ;  /* 0x00da000087877984 */ /* 0x000e220000000800 */
[----:B------:R-:W-:Y:S04]  /*af30*/  BSSY.RECONVERGENT B0, `(.L_x_5840) ;  /* 0x0000004000007945 */ /* 0x000fe80003800200 */
[----:B------:R-:W-:Y:S05]  /*af40*/  @!P4 BRA `(.L_x_5841) ;  /* 0x000000000008c947 */ /* 0x000fea0003800000 */
[----:B------:R1:W-:Y:S04]  /*af50*/  REDG.E.ADD.F32.FTZ.RN.STRONG.GPU desc[UR26][R2.64+0x1400], R168 ;  /* 0x001400a8020079a6 */ /* 0x0003e8000c12f31a */
[----:B0-----:R1:W-:Y:S02]  /*af60*/  REDG.E.ADD.F32.FTZ.RN.STRONG.GPU desc[UR26][R4.64+0x1400], R135 ;  /* 0x00140087040079a6 */ /* 0x0013e4000c12f31a */
.L_x_5841:
[----:B------:R-:W-:Y:S05]  /*af70*/  BSYNC.RECONVERGENT B0 ;  /* 0x0000000000007941 */ /* 0x000fea0003800200 */
.L_x_5840:
[----:B0--3--:R0:W3:Y:S01]  /*af80*/  LDS R37, [R136+0xdc00] ;  /* 0x00dc000088257984 */ /* 0x0090e20000000800 */
[----:B------:R-:W-:Y:S04]  /*af90*/  BSSY.RECONVERGENT B0, `(.L_x_5842) ;  /* 0x0000004000007945 */ /* 0x000fe80003800200 */
[----:B------:R-:W-:Y:S05]  /*afa0*/  @!P5 BRA `(.L_x_5843) ;  /* 0x000000000008d947 */ /* 0x000fea0003800000 */
[----:B------:R0:W-:Y:S04]  /*afb0*/  REDG.E.ADD.F32.FTZ.RN.STRONG.GPU desc[UR26][R2.64+0x1600], R169 ;  /* 0x001600a9020079a6 */ /* 0x0001e8000c12f31a */
[----:B---3--:R0:W-:Y:S02]  /*afc0*/  REDG.E.ADD.F32.FTZ.RN.STRONG.GPU desc[UR26][R4.64+0x1600], R37 ;  /* 0x00160025040079a6 */ /* 0x0081e4000c12f31a */
.L_x_5843:
[----:B------:R-:W-:Y:S05]  /*afd0*/  BSYNC.RECONVERGENT B0 ;  /* 0x0000000000007941 */ /* 0x000fea0003800200 */
.L_x_5842:
        /* <DEDUP_REMOVED lines=9> */
.L_x_5845:
[----:B------:R-:W-:Y:S05]  /*b070*/  BSYNC.RECONVERGENT B0 ;  /* 0x0000000000007941 */ /* 0x000fea0003800200 */
.L_x_5844:
[----:B0--3--:R0:W3:Y:S01]  /*b080*/  LDS R37, [R138+0xe000] ;  /* 0x00e000008a257984 */ /* 0x0090e20000000800 */
[----:B------:R-:W-:Y:S04]  /*b090*/  BSSY.RECONVERGENT B0, `(.L_x_5846) ;  /* 0x0000004000007945 */ /* 0x000fe80003800200 */
[----:B------:R-:W-:Y:S05]  /*b0a0*/  @!P3 BRA `(.L_x_5847) ;  /* 0x000000000008b947 */ /* 0x000fea0003800000 */
[----:B------:R0:W-:Y:S04]  /*b0b0*/  REDG.E.ADD.F32.FTZ.RN.STRONG.GPU desc[UR26][R2.64+0x1a00], R181 ;  /* 0x001a00b5020079a6 */ /* 0x0001e8000c12f31a */
[----:B---3--:R0:W-:Y:S02]  /*b0c0*/  REDG.E.ADD.F32.FTZ.RN.STRONG.GPU desc[UR26][R4.64+0x1a00], R37 ;  /* 0x001a0025040079a6 */ /* 0x0081e4000c12f31a */
.L_x_5847:
[----:B------:R-:W-:Y:S05]  /*b0d0*/  BSYNC.RECONVERGENT B0 ;  /* 0x0000000000007941 */ /* 0x000fea0003800200 */
.L_x_5846:
[----:B------:R-:W0:Y:S01]  /*b0e0*/  LDS R139, [R139+0xe200] ;  /* 0x00e200008b8b7984 */ /* 0x000e220000000800 */
[----:B------:R-:W-:Y:S04]  /*b0f0*/  BSSY.RECONVERGENT B0, `(.L_x_5848) ;  /* 0x0000004000007945 */ /* 0x000fe80003800200 */
[----:B------:R-:W-:Y:S05]  /*b100*/  @!P4 BRA `(.L_x_5849) ;  /* 0x000000000008c947 */ /* 0x000fea0003800000 */
[----:B------:R1:W-:Y:S04]  /*b110*/  REDG.E.ADD.F32.FTZ.RN.STRONG.GPU desc[UR26][R2.64+0x1c00], R182 ;  /* 0x001c00b6020079a6 */ /* 0x0003e8000c12f31a */
[----:B0-----:R1:W-:Y:S02]  /*b120*/  REDG.E.ADD.F32.FTZ.RN.STRONG.GPU desc[UR26][R4.64+0x1c00], R139 ;  /* 0x001c008b040079a6 */ /* 0x0013e4000c12f31a */
.L_x_5849:
[----:B------:R-:W-:Y:S05]  /*b130*/  BSYNC.RECONVERGENT B0 ;  /* 0x0000000000007941 */ /* 0x000fea0003800200 */
.L_x_5848:
[----:B0--3--:R0:W3:Y:S01]  /*b140*/  LDS R37, [R140+0xe400] ;  /* 0x00e400008c257984 */ /* 0x0090e20000000800 */
[----:B------:R-:W-:Y:S04]  /*b150*/  BSSY.RECONVERGENT B0, `(.L_x_5850) ;  /* 0x0000004000007945 */ /* 0x000fe80003800200 */
[----:B------:R-:W-:Y:S05]  /*b160*/  @!P5 BRA `(.L_x_5851) ;  /* 0x000000000008d947 */ /* 0x000fea0003800000 */
[----:B------:R0:W-:Y:S04]  /*b170*/  REDG.E.ADD.F32.FTZ.RN.STRONG.GPU desc[UR26][R2.64+0x1e00], R183 ;  /* 0x001e00b7020079a6 */ /* 0x0001e8000c12f31a */
[----:B---3--:R0:W-:Y:S02]  /*b180*/  REDG.E.ADD.F32.FTZ.RN.STRONG.GPU desc[UR26][R4.64+0x1e00], R37 ;  /* 0x001e0025040079a6 */ /* 0x0081e4000c12f31a */
.L_x_5851:
[----:B------:R-:W-:Y:S05]  /*b190*/  BSYNC.RECONVERGENT B0 ;  /* 0x0000000000007941 */ /* 0x000fea0003800200 */
.L_x_5850:
        /* <DEDUP_REMOVED lines=9> */
.L_x_5853:
[----:B------:R-:W-:Y:S05]  /*b230*/  BSYNC.RECONVERGENT B0 ;  /* 0x0000000000007941 */ /* 0x000fea0003800200 */
.L_x_5852:
[----:B0--3--:R0:W3:Y:S01]  /*b240*/  LDS R37, [R142+0xe800] ;  /* 0x00e800008e257984 */ /* 0x0090e20000000800 */
[----:B------:R-:W-:Y:S04]  /*b250*/  BSSY.RECONVERGENT B0, `(.L_x_5854) ;  /* 0x0000004000007945 */ /* 0x000fe80003800200 */
[----:B------:R-:W-:Y:S05]  /*b260*/  @!P3 BRA `(.L_x_5855) ;  /* 0x000000000008b947 */ /* 0x000fea0003800000 */
[----:B------:R0:W-:Y:S04]  /*b270*/  REDG.E.ADD.F32.FTZ.RN.STRONG.GPU desc[UR26][R2.64+0x2200], R185 ;  /* 0x002200b9020079a6 */ /* 0x0001e8000c12f31a */
[----:B---3--:R0:W-:Y:S02]  /*b280*/  REDG.E.ADD.F32.FTZ.RN.STRONG.GPU desc[UR26][R4.64+0x2200], R37 ;  /* 0x00220025040079a6 */ /* 0x0081e4000c12f31a */
.L_x_5855:
[----:B------:R-:W-:Y:S05]  /*b290*/  BSYNC.RECONVERGENT B0 ;  /* 0x0000000000007941 */ /* 0x000fea0003800200 */
.L_x_5854:
[----:B------:R-:W0:Y:S01]  /*b2a0*/  LDS R143, [R143+0xea00] ;  /* 0x00ea00008f8f7984 */ /* 0x000e220000000800 */
[----:B------:R-:W-:Y:S04]  /*b2b0*/  BSSY.RECONVERGENT B0, `(.L_x_5856) ;  /* 0x0000004000007945 */ /* 0x000fe80003800200 */
[----:B------:R-:W-:Y:S05]  /*b2c0*/  @!P4 BRA `(.L_x_5857) ;  /* 0x000000000008c947 */ /* 0x000fea0003800000 */
[----:B------:R1:W-:Y:S04]  /*b2d0*/  REDG.E.ADD.F32.FTZ.RN.STRONG.GPU desc[UR26][R2.64+0x2400], R186 ;  /* 0x002400ba020079a6 */ /* 0x0003e8000c12f31a */
[----:B0-----:R1:W-:Y:S02]  /*b2e0*/  REDG.E.ADD.F32.FTZ.RN.STRONG.GPU desc[UR26][R4.64+0x2400], R143 ;  /* 0x0024008f040079a6 */ /* 0x0013e4000c12f31a */
.L_x_5857:
[----:B------:R-:W-:Y:S05]  /*b2f0*/  BSYNC.RECONVERGENT B0 ;  /* 0x0000000000007941 */ /* 0x000fea0003800200 */
.L_x_5856:
[----:B0--3--:R0:W3:Y:S01]  /*b300*/  LDS R37, [R144+0xec00] ;  /* 0x00ec000090257984 */ /* 0x0090e20000000800 */
[----:B------:R-:W-:Y:S04]  /*b310*/  BSSY.RECONVERGENT B0, `(.L_x_5858) ;  /* 0x0000004000007945 */ /* 0x000fe80003800200 */
[----:B------:R-:W-:Y:S05]  /*b320*/  @!P5 BRA `(.L_x_5859) ;  /* 0x000000000008d947 */ /* 0x000fea0003800000 */
[----:B------:R0:W-:Y:S04]  /*b330*/  REDG.E.ADD.F32.FTZ.RN.STRONG.GPU desc[UR26][R2.64+0x2600], R187 ;  /* 0x002600bb020079a6 */ /* 0x0001e8000c12f31a */
[----:B---3--:R0:W-:Y:S02]  /*b340*/  REDG.E.ADD.F32.FTZ.RN.STRONG.GPU desc[UR26][R4.64+0x2600], R37 ;  /* 0x00260025040079a6 */ /* 0x0081e4000c12f31a */
.L_x_5859:
[----:B------:R-:W-:Y:S05]  /*b350*/  BSYNC.RECONVERGENT B0 ;  /* 0x0000000000007941 */ /* 0x000fea0003800200 */
.L_x_5858:
        /* <DEDUP_REMOVED lines=9> */
.L_x_5861:
[----:B------:R-:W-:Y:S05]  /*b3f0*/  BSYNC.RECONVERGENT B0 ;  /* 0x0000000000007941 */ /* 0x000fea0003800200 */
.L_x_5860:
[----:B0--3--:R0:W3:Y:S01]  /*b400*/  LDS R37, [R146+0xf000] ;  /* 0x00f0000092257984 */ /* 0x0090e20000000800 */
[----:B------:R-:W-:Y:S04]  /*b410*/  BSSY.RECONVERGENT B0, `(.L_x_5862) ;  /* 0x0000004000007945 */ /* 0x000fe80003800200 */
[----:B------:R-:W-:Y:S05]  /*b420*/  @!P3 BRA `(.L_x_5863) ;  /* 0x000000000008b947 */ /* 0x000fea0003800000 */
[----:B------:R0:W-:Y:S04]  /*b430*/  REDG.E.ADD.F32.FTZ.RN.STRONG.GPU desc[UR26][R2.64+0x2a00], R189 ;  /* 0x002a00bd020079a6 */ /* 0x0001e8000c12f31a */
[----:B---3--:R0:W-:Y:S02]  /*b440*/  REDG.E.ADD.F32.FTZ.RN.STRONG.GPU desc[UR26][R4.64+0x2a00], R37 ;  /* 0x002a0025040079a6 */ /* 0x0081e4000c12f31a */
.L_x_5863:
[----:B------:R-:W-:Y:S05]  /*b450*/  BSYNC.RECONVERGENT B0 ;  /* 0x0000000000007941 */ /* 0x000fea0003800200 */
.L_x_5862:
[----:B------:R-:W0:Y:S01]  /*b460*/  LDS R147, [R147+0xf200] ;  /* 0x00f2000093937984 */ /* 0x000e220000000800 */
[----:B------:R-:W-:Y:S04]  /*b470*/  BSSY.RECONVERGENT B0, `(.L_x_5864) ;  /* 0x0000004000007945 */ /* 0x000fe80003800200 */
[----:B------:R-:W-:Y:S05]  /*b480*/  @!P4 BRA `(.L_x_5865) ;  /* 0x000000000008c947 */ /* 0x000fea0003800000 */
[----:B------:R1:W-:Y:S04]  /*b490*/  REDG.E.ADD.F32.FTZ.RN.STRONG.GPU desc[UR26][R2.64+0x2c00], R191 ;  /* 0x002c00bf020079a6 */ /* 0x0003e8000c12f31a */
[----:B0-----:R1:W-:Y:S02]  /*b4a0*/  REDG.E.ADD.F32.FTZ.RN.STRONG.GPU desc[UR26][R4.64+0x2c00], R147 ;  /* 0x002c0093040079a6 */ /* 0x0013e4000c12f31a */
.L_x_5865:
[----:B------:R-:W-:Y:S05]  /*b4b0*/  BSYNC.RECONVERGENT B0 ;  /* 0x0000000000007941 */ /* 0x000fea0003800200 */
.L_x_5864:
[----:B0--3--:R0:W3:Y:S01]  /*b4c0*/  LDS R37, [R148+0xf400] ;  /* 0x00f4000094257984 */ /* 0x0090e20000000800 */
[----:B------:R-:W-:Y:S04]  /*b4d0*/  BSSY.RECONVERGENT B0, `(.L_x_5866) ;  /* 0x0000004000007945 */ /* 0x000fe80003800200 */
[----:B------:R-:W-:Y:S05]  /*b4e0*/  @!P5 BRA `(.L_x_5867) ;  /* 0x000000000008d947 */ /* 0x000fea0003800000 */
[----:B------:R0:W-:Y:S04]  /*b4f0*/  REDG.E.ADD.F32.FTZ.RN.STRONG.GPU desc[UR26][R2.64+0x2e00], R220 ;  /* 0x002e00dc020079a6 */ /* 0x0001e8000c12f31a */
[----:B---3--:R0:W-:Y:S02]  /*b500*/  REDG.E.ADD.F32.FTZ.RN.STRONG.GPU desc[UR26][R4.64+0x2e00], R37 ;  /* 0x002e0025040079a6 */ /* 0x0081e4000c12f31a */
.L_x_5867:
[----:B------:R-:W-:Y:S05]  /*b510*/  BSYNC.RECONVERGENT B0 ;  /* 0x0000000000007941 */ /* 0x000fea0003800200 */
.L_x_5866:
        /* <DEDUP_REMOVED lines=9> */
.L_x_5869:
[----:B------:R-:W-:Y:S05]  /*b5b0*/  BSYNC.RECONVERGENT B0 ;  /* 0x0000000000007941 */ /* 0x000fea0003800200 */
.L_x_5868:
[----:B0--3--:R0:W3:Y:S01]  /*b5c0*/  LDS R37, [R150+0xf800] ;  /* 0x00f8000096257984 */ /* 0x0090e20000000800 */
[----:B------:R-:W-:Y:S04]  /*b5d0*/  BSSY.RECONVERGENT B0, `(.L_x_5870) ;  /* 0x0000004000007945 */ /* 0x000fe80003800200 */
[----:B------:R-:W-:Y:S05]  /*b5e0*/  @!P3 BRA `(.L_x_5871) ;  /* 0x000000000008b947 */ /* 0x000fea0003800000 */
[----:B------:R0:W-:Y:S04]  /*b5f0*/  REDG.E.ADD.F32.FTZ.RN.STRONG.GPU desc[UR26][R2.64+0x3200], R224 ;  /* 0x003200e0020079a6 */ /* 0x0001e8000c12f31a */
[----:B---3--:R0:W-:Y:S02]  /*b600*/  REDG.E.ADD.F32.FTZ.RN.STRONG.GPU desc[UR26][R4.64+0x3200], R37 ;  /* 0x00320025040079a6 */ /* 0x0081e4000c12f31a */
.L_x_5871:
[----:B------:R-:W-:Y:S05]  /*b610*/  BSYNC.RECONVERGENT B0 ;  /* 0x0000000000007941 */ /* 0x000fea0003800200 */
.L_x_5870:
[----:B------:R-:W0:Y:S01]  /*b620*/  LDS R151, [R151+0xfa00] ;  /* 0x00fa000097977984 */ /* 0x000e220000000800 */
[----:B------:R-:W-:Y:S04]  /*b630*/  BSSY.RECONVERGENT B0, `(.L_x_5872) ;  /* 0x0000004000007945 */ /* 0x000fe80003800200 */
[----:B------:R-:W-:Y:S05]  /*b640*/  @!P4 BRA `(.L_x_5873) ;  /* 0x000000000008c947 */ /* 0x000fea0003800000 */
[----:B------:R1:W-:Y:S04]  /*b650*/  REDG.E.ADD.F32.FTZ.RN.STRONG.GPU desc[UR26][R2.64+0x3400], R225 ;  /* 0x003400e1020079a6 */ /* 0x0003e8000c12f31a */
[----:B0-----:R1:W-:Y:S02]  /*b660*/  REDG.E.ADD.F32.FTZ.RN.STRONG.GPU desc[UR26][R4.64+0x3400], R151 ;  /* 0x00340097040079a6 */ /* 0x0013e4000c12f31a */
.L_x_5873:
[----:B------:R-:W-:Y:S05]  /*b670*/  BSYNC.RECONVERGENT B0 ;  /* 0x0000000000007941 */ /* 0x000fea0003800200 */
.L_x_5872:
[----:B0--3--:R0:W3:Y:S01]  /*b680*/  LDS R37, [R152+0xfc00] ;  /* 0x00fc000098257984 */ /* 0x0090e20000000800 */
[----:B------:R-:W-:Y:S04]  /*b690*/  BSSY.RECONVERGENT B0, `(.L_x_5874) ;  /* 0x0000004000007945 */ /* 0x000fe80003800200 */
[----:B------:R-:W-:Y:S05]  /*b6a0*/  @!P5 BRA `(.L_x_5875) ;  /* 0x000000000008d947 */ /* 0x000fea0003800000 */
[----:B------:R0:W-:Y:S04]  /*b6b0*/  REDG.E.ADD.F32.FTZ.RN.STRONG.GPU desc[UR26][R2.64+0x3600], R226 ;  /* 0x003600e2020079a6 */ /* 0x0001e8000c12f31a */
[----:B---3--:R0:W-:Y:S02]  /*b6c0*/  REDG.E.ADD.F32.FTZ.RN.STRONG.GPU desc[UR26][R4.64+0x3600], R37 ;  /* 0x00360025040079a6 */ /* 0x0081e4000c12f31a */
.L_x_5875:
[----:B------:R-:W-:Y:S05]  /*b6d0*/  BSYNC.RECONVERGENT B0 ;  /* 0x0000000000007941 */ /* 0x000fea0003800200 */
.L_x_5874:
        /* <DEDUP_REMOVED lines=9> */
.L_x_5877:
[----:B------:R-:W-:Y:S05]  /*b770*/  BSYNC.RECONVERGENT B0 ;  /* 0x0000000000007941 */ /* 0x000fea0003800200 */
.L_x_5876:
[----:B------:R0:W0:Y:S01]  /*b780*/  LDS R7, [R154+0x10000] ;  /* 0x010000009a077984 */ /* 0x0000220000000800 */
[----:B------:R-:W-:Y:S04]  /*b790*/  BSSY.RECONVERGENT B0, `(.L_x_5878) ;  /* 0x0000004000007945 */ /* 0x000fe80003800200 */
[----:B------:R-:W-:Y:S05]  /*b7a0*/  @!P3 BRA `(.L_x_5879) ;  /* 0x000000000008b947 */ /* 0x000fea0003800000 */
[----:B------:R1:W-:Y:S04]  /*b7b0*/  REDG.E.ADD.F32.FTZ.RN.STRONG.GPU desc[UR26][R2.64+0x3a00], R228 ;  /* 0x003a00e4020079a6 */ /* 0x0003e8000c12f31a */
[----:B0-----:R1:W-:Y:S02]  /*b7c0*/  REDG.E.ADD.F32.FTZ.RN.STRONG.GPU desc[UR26][R4.64+0x3a00], R7 ;  /* 0x003a0007040079a6 */ /* 0x0013e4000c12f31a */
.L_x_5879:
[----:B------:R-:W-:Y:S05]  /*b7d0*/  BSYNC.RECONVERGENT B0 ;  /* 0x0000000000007941 */ /* 0x000fea0003800200 */
.L_x_5878:
[----:B------:R-:W0:Y:S01]  /*b7e0*/  LDS R155, [R155+0x10200] ;  /* 0x010200009b9b7984 */ /* 0x000e220000000800 */
[----:B------:R-:W-:Y:S04]  /*b7f0*/  BSSY.RECONVERGENT B0, `(.L_x_5880) ;  /* 0x0000004000007945 */ /* 0x000fe80003800200 */
[----:B------:R-:W-:Y:S05]  /*b800*/  @!P4 BRA `(.L_x_5881) ;  /* 0x000000000008c947 */ /* 0x000fea0003800000 */
[----:B------:R1:W-:Y:S04]  /*b810*/  REDG.E.ADD.F32.FTZ.RN.STRONG.GPU desc[UR26][R2.64+0x3c00], R233 ;  /* 0x003c00e9020079a6 */ /* 0x0003e8000c12f31a */
[----:B0-----:R1:W-:Y:S02]  /*b820*/  REDG.E.ADD.F32.FTZ.RN.STRONG.GPU desc[UR26][R4.64+0x3c00], R155 ;  /* 0x003c009b040079a6 */ /* 0x0013e4000c12f31a */
.L_x_5881:
[----:B------:R-:W-:Y:S05]  /*b830*/  BSYNC.RECONVERGENT B0 ;  /* 0x0000000000007941 */ /* 0x000fea0003800200 */
.L_x_5880:
[----:B01----:R0:W1:Y:S01]  /*b840*/  LDS R7, [R156+0x10400] ;  /* 0x010400009c077984 */ /* 0x0030620000000800 */
[----:B------:R-:W-:Y:S04]  /*b850*/  BSSY.RECONVERGENT B0, `(.L_x_5882) ;  /* 0x0000004000007945 */ /* 0x000fe80003800200 */
[----:B------:R-:W-:Y:S05]  /*b860*/  @!P5 BRA `(.L_x_5883) ;  /* 0x000000000008d947 */ /* 0x000fea0003800000 */
[----:B------:R0:W-:Y:S04]  /*b870*/  REDG.E.ADD.F32.FTZ.RN.STRONG.GPU desc[UR26][R2.64+0x3e00], R235 ;  /* 0x003e00eb020079a6 */ /* 0x0001e8000c12f31a */
[----:B-1----:R0:W-:Y:S02]  /*b880*/  REDG.E.ADD.F32.FTZ.RN.STRONG.GPU desc[UR26][R4.64+0x3e00], R7 ;  /* 0x003e0007040079a6 */ /* 0x0021e4000c12f31a */
.L_x_5883:
[----:B------:R-:W-:Y:S05]  /*b890*/  BSYNC.RECONVERGENT B0 ;  /* 0x0000000000007941 */ /* 0x000fea0003800200 */
.L_x_5882:
[----:B----4-:R-:W4:Y:S01]  /*b8a0*/  S2R R119, SR_LANEID ;  /* 0x0000000000777919 */ /* 0x010f220000000000 */
[----:B------:R-:W-:Y:S01]  /*b8b0*/  FMUL.FTZ R67, R67, R231 ;  /* 0x000000e743437220 */ /* 0x000fe20000410000 */
[----:B------:R-:W-:Y:S01]  /*b8c0*/  FMUL.FTZ R190, R121, R190 ;  /* 0x000000be79be7220 */ /* 0x000fe20000410000 */
[----:B------:R-:W-:Y:S01]  /*b8d0*/  FMUL.FTZ R65, R65, R234 ;  /* 0x000000ea41417220 */ /* 0x000fe20000410000 */
[----:B0-----:R-:W0:Y:S01]  /*b8e0*/  SHFL.DOWN PT, R3, R116, 0x1, 0x1f ;  /* 0x08201f0074037f89 */ /* 0x001e2200000e0000 */
[----:B------:R-:W-:Y:S01]  /*b8f0*/  FMUL.FTZ R124, R124, R35 ;  /* 0x000000237c7c7220 */ /* 0x000fe20000410000 */
        /* <DEDUP_REMOVED lines=21> */
[----:B------:R-:W-:Y:S01]  /*ba50*/  FADD.FTZ R87, R118, R87 ;  /* 0x0000005776577221 */ /* 0x000fe20000010000 */
[----:B------:R-:W-:Y:S01]  /*ba60*/  FFMA.FTZ R69, R42, R22, R69 ;  /* 0x000000162a457223 */ /* 0x000fe20000010045 */
[----:B------:R-:W-:Y:S01]  /*ba70*/  FFMA.FTZ R68, R40, R21, R68 ;  /* 0x0000001528447223 */ /* 0x000fe20000010044 */
[----:B------:R-:W-:Y:S01]  /*ba80*/  FFMA.FTZ R75, R46, R20, R75 ;  /* 0x000000142e4b7223 */ /* 0x000fe2000001004b */
[----:B------:R-:W-:Y:S01]  /*ba90*/  FADD.FTZ R84, R41, R84 ;  /* 0x0000005429547221 */ /* 0x000fe20000010000 */
[----:B----4-:R-:W-:Y:S01]  /*baa0*/  ISETP.GT.AND P3, PT, R119, 0x1e, PT ;  /* 0x0000001e7700780c */ /* 0x010fe20003f64270 */
[----:B------:R-:W-:Y:S01]  /*bab0*/  FFMA.FTZ R74, R44, R19, R74 ;  /* 0x000000132c4a7223 */ /* 0x000fe2000001004a */
[----:B------:R-:W-:Y:S01]  /*bac0*/  FFMA.FTZ R73, R50, R18, R73 ;  /* 0x0000001232497223 */ /* 0x000fe20000010049 */
[----:B------:R-:W-:Y:S01]  /*bad0*/  FADD.FTZ R90, R45, R90 ;  /* 0x0000005a2d5a7221 */ /* 0x000fe20000010000 */
        /* <DEDUP_REMOVED lines=9> */
[----:B0-----:R-:W-:Y:S01]  /*bb70*/  @!P3 FADD.FTZ R116, R116, R3 ;  /* 0x000000037474b221 */ /* 0x001fe20000010000 */
[----:B-----5:R-:W-:Y:S01]  /*bb80*/  @!P3 FADD.FTZ R117, R117, R2 ;  /* 0x000000027575b221 */ /* 0x020fe20000010000 */
[----:B------:R-:W-:Y:S01]  /*bb90*/  ISETP.GT.AND P3, PT, R119, 0x1d, PT ;  /* 0x0000001d7700780c */ /* 0x000fe20003f64270 */
[----:B------:R-:W-:Y:S01]  /*bba0*/  FFMA.FTZ R82, R61, R11, R82 ;  /* 0x0000000b3d527223 */ /* 0x000fe20000010052 */
[----:B------:R-:W-:Y:S01]  /*bbb0*/  FADD.FTZ R99, R126, R99 ;  /* 0x000000637e637221 */ /* 0x000fe20000010000 */
[----:B------:R-:W0:Y:S01]  /*bbc0*/  SHFL.DOWN PT, R3, R116, 0x2, 0x1f ;  /* 0x08401f0074037f89 */ /* 0x000e2200000e0000 */
[----:B------:R-:W-:Y:S01]  /*bbd0*/  FFMA.FTZ R81, R66, R10, R81 ;  /* 0x0000000a42517223 */ /* 0x000fe20000010051 */
[----:B------:R-:W-:Y:S01]  /*bbe0*/  FADD.FTZ R98, R193, R98 ;  /* 0x00000062c1627221 */ /* 0x000fe20000010000 */
[----:B------:R-:W-:Y:S01]  /*bbf0*/  FFMA.FTZ R80, R65, R9, R80 ;  /* 0x0000000941507223 */ /* 0x000fe20000010050 */
[----:B------:R-:W4:Y:S01]  /*bc00*/  SHFL.DOWN PT, R2, R117, 0x2, 0x1f ;  /* 0x08401f0075027f89 */ /* 0x000f2200000e0000 */
[----:B------:R-:W-:Y:S01]  /*bc10*/  FADD.FTZ R97, R34, R97 ;  /* 0x0000006122617221 */ /* 0x000fe20000010000 */
[----:B------:R-:W-:-:S04]  /*bc20*/  FADD.FTZ R96, R125, R96 ;  /* 0x000000607d607221 */ /* 0x000fc80000010000 */
[----:B0-----:R-:W-:Y:S01]  /*bc30*/  @!P3 FADD.FTZ R116, R116, R3 ;  /* 0x000000037474b221 */ /* 0x001fe20000010000 */
[----:B----4-:R-:W-:-:S04]  /*bc40*/  @!P3 FADD.FTZ R117, R117, R2 ;  /* 0x000000027575b221 */ /* 0x010fc80000010000 */
[----:B------:R-:W0:Y:S01]  /*bc50*/  SHFL.DOWN PT, R3, R116, 0x4, 0x1f ;  /* 0x08801f0074037f89 */ /* 0x000e2200000e0000 */
[----:B------:R-:W-:-:S03]  /*bc60*/  ISETP.GT.AND P3, PT, R119, 0x1b, PT ;  /* 0x0000001b7700780c */ /* 0x000fc60003f64270 */
[----:B------:R-:W4:Y:S10]  /*bc70*/  SHFL.DOWN PT, R2, R117, 0x4, 0x1f ;  /* 0x08801f0075027f89 */ /* 0x000f3400000e0000 */
        /* <DEDUP_REMOVED lines=8> */
[----:B------:R-:W-:-:S03]  /*bd00*/  ISETP.NE.AND P3, PT, R119, RZ, PT ;  /* 0x000000ff7700720c */ /* 0x000fc60003f65270 */
[----:B------:R-:W4:Y:S10]  /*bd10*/  SHFL.DOWN PT, R4, R117, 0x10, 0x1f ;  /* 0x0a001f0075047f89 */ /* 0x000f3400000e0000 */
[----:B------:R-:W-:-:S04]  /*bd20*/  @!P3 LOP3.LUT R5, R122, 0xf8, RZ, 0xc0, !PT ;  /* 0x000000f87a05b812 */ /* 0x000fc800078ec0ff */
[----:B-1----:R-:W-:Y:S01]  /*bd30*/  @!P3 IADD3 R7, PT, PT, R172, R5, RZ ;  /* 0x00000005ac07b210 */ /* 0x002fe20007ffe0ff */
[----:B------:R-:W-:-:S04]  /*bd40*/  FFMA.FTZ R5, R102, R36, R120 ;  /* 0x0000002466057223 */ /* 0x000fc80000010078 */
[----:B------:R-:W-:Y:S01]  /*bd50*/  FADD.FTZ R86, R5, R86 ;  /* 0x0000005605567221 */ /* 0x000fe20000010000 */
[----:B0-----:R-:W-:Y:S01]  /*bd60*/  FADD.FTZ R2, R116, R3 ;  /* 0x0000000374027221 */ /* 0x001fe20000010000 */
[----:B----4-:R-:W-:Y:S01]  /*bd70*/  FADD.FTZ R3, R117, R4 ;  /* 0x0000000475037221 */ /* 0x010fe20000010000 */
[----:B------:R-:W-:-:S04]  /*bd80*/  FFMA.FTZ R4, R101, R42, R43 ;  /* 0x0000002a65047223 */ /* 0x000fc8000001002b */
[----:B------:R-:W-:Y:S01]  /*bd90*/  FADD.FTZ R85, R4, R85 ;  /* 0x0000005504557221 */ /* 0x000fe20000010000 */
[----:B------:R-:W-:Y:S01]  /*bda0*/  FFMA.FTZ R4, R107, R46, R47 ;  /* 0x0000002e6b047223 */ /* 0x000fe2000001002f */
[----:B------:R0:W-:Y:S03]  /*bdb0*/  @!P3 STS.64 [R7+0x10808], R2 ;  /* 0x010808020700b388 */ /* 0x0001e60000000a00 */
[----:B------:R-:W-:Y:S01]  /*bdc0*/  FADD.FTZ R91, R4, R91 ;  /* 0x0000005b045b7221 */ /* 0x000fe20000010000 */
[----:B------:R-:W-:-:S04]  /*bdd0*/  FFMA.FTZ R4, R105, R50, R51 ;  /* 0x0000003269047223 */ /* 0x000fc80000010033 */
[----:B------:R-:W-:Y:S01]  /*bde0*/  FADD.FTZ R89, R4, R89 ;  /* 0x0000005904597221 */ /* 0x000fe20000010000 */
[----:B------:R-:W-:-:S04]  /*bdf0*/  FFMA.FTZ R4, R111, R54, R55 ;  /* 0x000000366f047223 */ /* 0x000fc80000010037 */
[----:B------:R-:W-:Y:S01]  /*be00*/  FADD.FTZ R95, R4, R95 ;  /* 0x0000005f045f7221 */ /* 0x000fe20000010000 */
[----:B------:R-:W-:-:S04]  /*be10*/  FFMA.FTZ R4, R109, R58, R59 ;  /* 0x0000003a6d047223 */ /* 0x000fc8000001003b */
[----:B------:R-:W-:Y:S01]  /*be20*/  FADD.FTZ R93, R4, R93 ;  /* 0x0000005d045d7221 */ /* 0x000fe20000010000 */
[----:B------:R-:W-:Y:S06]  /*be30*/  BAR.SYNC.DEFER_BLOCKING 0x0 ;  /* 0x0000000000007b1d */ /* 0x000fec0000010000 */
[----:B0-----:R-:W-:Y:S05]  /*be40*/  @P2 BRA `(.L_x_5885) ;  /* 0x00000000004c2947 */ /* 0x001fea0003800000 */
[----:B------:R-:W-:Y:S01]  /*be50*/  UISETP.NE.AND UP0, UPT, UR19, UR44, UPT ;  /* 0x0000002c1300728c */ /* 0x000fe2000bf05270 */
[----:B------:R-:W0:Y:S01]  /*be60*/  LDS.128 R4, [R172+0x10810] ;  /* 0x01081000ac047984 */ /* 0x000e220000000c00 */
[----:B------:R-:W-:Y:S02]  /*be70*/  MOV R35, UR8 ;  /* 0x0000000800237c02 */ /* 0x000fe40008000f00 */
[----:B------:R-:W-:Y:S01]  /*be80*/  ISETP.GT.AND P2, PT, R119, 0xf, PT ;  /* 0x0000000f7700780c */ /* 0x000fe20003f44270 */
[----:B---3--:R-:W1:Y:S01]  /*be90*/  LDS.64 R36, [R172+0x10820] ;  /* 0x01082000ac247984 */ /* 0x008e620000000a00 */
[----:B------:R-:W-:Y:S02]  /*bea0*/  PLOP3.LUT P3, PT, PT, PT, UP0, 0x80, 0x8 ;  /* 0x000000000008781c */ /* 0x000fe40003f6f008 */
[----:B------:R-:W-:Y:S02]  /*beb0*/  LEA R8, R35, R172, 0x3 ;  /* 0x000000ac23087211 */ /* 0x000fe400078e18ff */
[----:B------:R-:W-:-:S02]  /*bec0*/  FSEL R35, R116, R2, P2 ;  /* 0x0000000274237208 */ /* 0x000fc40001000000 */
[----:B------:R-:W-:-:S07]  /*bed0*/  FSEL R2, R117, R3, P2 ;  /* 0x0000000375027208 */ /* 0x000fce0001000000 */
[----:B--2---:R-:W2:Y:S01]  /*bee0*/  @P3 LDS.64 R38, [R8+0x14080] ;  /* 0x0140800008263984 */ /* 0x004ea20000000a00 */
[----:B0-----:R-:W-:Y:S01]  /*bef0*/  FADD.FTZ R35, R4, R35 ;  /* 0x0000002304237221 */ /* 0x001fe20000010000 */
[----:B------:R-:W-:-:S03]  /*bf00*/  FADD.FTZ R2, R5, R2 ;  /* 0x0000000205027221 */ /* 0x000fc60000010000 */
[----:B------:R-:W-:Y:S01]  /*bf10*/  FADD.FTZ R35, R6, R35 ;  /* 0x0000002306237221 */ /* 0x000fe20000010000 */
[----:B------:R-:W-:-:S03]  /*bf20*/  FADD.FTZ R2, R7, R2 ;  /* 0x0000000207027221 */ /* 0x000fc60000010000 */
[----:B-1----:R-:W-:Y:S01]  /*bf30*/  FADD.FTZ R36, R35, R36 ;  /* 0x0000002423247221 */ /* 0x002fe20000010000 */
[----:B------:R-:W-:-:S03]  /*bf40*/  FADD.FTZ R37, R2, R37 ;  /* 0x0000002502257221 */ /* 0x000fc60000010000 */
[----:B--2---:R-:W-:Y:S01]  /*bf50*/  @P3 FADD.FTZ R36, R36, R38 ;  /* 0x0000002624243221 */ /* 0x004fe20000010000 */
[----:B------:R-:W-:-:S05]  /*bf60*/  @P3 FADD.FTZ R37, R37, R39 ;  /* 0x0000002725253221 */ /* 0x000fca0000010000 */
[----:B------:R0:W-:Y:S02]  /*bf70*/  STS.64 [R8+0x14080], R36 ;  /* 0x0140802408007388 */ /* 0x0001e40000000a00 */
.L_x_5885:
[----:B------:R-:W-:Y:S05]  /*bf80*/  BSYNC.RECONVERGENT B0 ;  /* 0x0000000000007941 */ /* 0x000fea0003800200 */
.L_x_5884:
[----:B------:R-:W-:-:S04]  /*bf90*/  UIADD3 UR8, UPT, UPT, UR8, 0x1, URZ ;  /* 0x0000000108087890 */ /* 0x000fc8000fffe0ff */
[----:B------:R-:W-:-:S09]  /*bfa0*/  UISETP.GE.AND UP0, UPT, UR8, UR45, UPT ;  /* 0x0000002d0800728c */ /* 0x000fd2000bf06270 */
[----:B------:R-:W-:Y:S05]  /*bfb0*/  BRA.U !UP0, `(.L_x_5886) ;  /* 0xffffff7908707547 */ /* 0x000fea000b83ffff */
.L_x_5790:
[----:B0-----:R-:W0:Y:S01]  /*bfc0*/  S2R R36, SR_TID.X ;  /* 0x0000000000247919 */ /* 0x001e220000002100 */
[----:B------:R-:W-:Y:S01]  /*bfd0*/  BAR.SYNC.DEFER_BLOCKING 0x0 ;  /* 0x0000000000007b1d */ /* 0x000fe20000010000 */
[----:B------:R-:W-:-:S05]  /*bfe0*/  HFMA2 R5, -RZ, RZ, 0, 9.5367431640625e-07 ;  /* 0x00000010ff057431 */ /* 0x000fca00000001ff */
[----:B------:R-:W4:Y:S02]  /*bff0*/  LDL.LU R38, [R1+0x4] ;  /* 0x0000040001267983 */ /* 0x000f240000300800 */
[----:B------:R-:W1:Y:S01]  /*c000*/  S2UR UR36, SR_CTAID.X ;  /* 0x00000000002479c3 */ /* 0x000e620000002500 */
[----:B------:R-:W1:Y:S01]  /*c010*/  LDCU.64 UR32, c[0x0][0x4f8] ;  /* 0x00009f00ff2077ac */ /* 0x000e620008000a00 */
[----:B---3--:R-:W3:Y:S01]  /*c020*/  LDL.LU R37, [R1] ;  /* 0x0000000001257983 */ /* 0x008ee20000300800 */
[----:B------:R-:W-:Y:S01]  /*c030*/  UIADD3 UR30, UPT, UPT, UR19, -0x1, URZ ;  /* 0xffffffff131e7890 */ /* 0x000fe2000fffe0ff */
[----:B------:R-:W5:Y:S01]  /*c040*/  LDCU.64 UR34, c[0x0][0x550] ;  /* 0x0000aa00ff2277ac */ /* 0x000f620008000a00 */
[C---:B0-----:R-:W-:Y:S02]  /*c050*/  SHF.L.U32 R9, R36.reuse, 0x2, RZ ;  /* 0x0000000224097819 */ /* 0x041fe400000006ff */
[----:B------:R-:W-:Y:S02]  /*c060*/  LOP3.LUT R0, R36, 0x1f, RZ, 0xc0, !PT ;  /* 0x0000001f24007812 */ /* 0x000fe400078ec0ff */
[----:B------:R-:W-:-:S04]  /*c070*/  LOP3.LUT R9, R9, 0xf80, RZ, 0xc0, !PT ;  /* 0x00000f8009097812 */ /* 0x000fc800078ec0ff */
[----:B------:R-:W-:-:S05]  /*c080*/  LOP3.LUT R2, R9, R0, RZ, 0xfc, !PT ;  /* 0x0000000009027212 */ /* 0x000fca00078efcff */
[----:B------:R-:W-:-:S05]  /*c090*/  IMAD.WIDE.U32 R4, R2, R5, UR10 ;  /* 0x0000000a02047e25 */ /* 0x000fca000f8e0005 */
[----:B------:R-:W3:Y:S04]  /*c0a0*/  LDG.E.128 R12, desc[UR26][R4.64] ;  /* 0x0000001a040c7981 */ /* 0x000ee8000c1e1d00 */
[----:B------:R-:W2:Y:S04]  /*c0b0*/  LDG.E.128 R16, desc[UR26][R4.64+0x200] ;  /* 0x0002001a04107981 */ /* 0x000ea8000c1e1d00 */
[----:B------:R-:W4:Y:S04]  /*c0c0*/  LDG.E.128 R20, desc[UR26][R4.64+0x400] ;  /* 0x0004001a04147981 */ /* 0x000f28000c1e1d00 */
[----:B------:R-:W4:Y:S01]  /*c0d0*/  LDG.E.128 R24, desc[UR26][R4.64+0x600] ;  /* 0x0006001a04187981 */ /* 0x000f22000c1e1d00 */
[----:B------:R-:W-:Y:S01]  /*c0e0*/  USHF.L.U32 UR28, UR30, 0xb, URZ ;  /* 0x0000000b1e1c7899 */ /* 0x000fe200080006ff */
[----:B------:R-:W0:Y:S01]  /*c0f0*/  S2UR UR8, SR_CTAID.Y ;  /* 0x00000000000879c3 */ /* 0x000e220000002600 */
[----:B------:R-:W-:-:S02]  /*c100*/  UIADD3 UR23, UP1, UPT, UR23, -0x4000, URZ ;  /* 0xffffc00017177890 */ /* 0x000fc4000ff3e0ff */
[----:B------:R-:W-:Y:S02]  /*c110*/  USHF.R.S32.HI UR29, URZ, 0x1f, UR28 ;  /* 0x0000001fff1d7899 */ /* 0x000fe4000801141c */
[----:B------:R-:W-:Y:S02]  /*c120*/  UIADD3 UR16, UP2, UPT, UR16, -0x2000, URZ ;  /* 0xffffe00010107890 */ /* 0x000fe4000ff5e0ff */
[----:B-1----:R-:W-:Y:S02]  /*c130*/  UIMAD.WIDE.U32 UR24, UR36, UR32, UR28 ;  /* 0x00000020241872a5 */ /* 0x002fe4000f8e001c */
[----:B------:R-:W-:Y:S02]  /*c140*/  UIADD3 UR20, UP3, UPT, UR20, -0x2000, URZ ;  /* 0xffffe00014147890 */ /* 0x000fe4000ff7e0ff */
[----:B------:R-:W-:Y:S01]  /*c150*/  UIMAD UR25, UR36, UR33, UR25 ;  /* 0x00000021241972a4 */ /* 0x000fe2000f8e0219 */
[----:B------:R-:W0:Y:S01]  /*c160*/  LDCU.64 UR32, c[0x0][0x500] ;  /* 0x0000a000ff2077ac */ /* 0x000e220008000a00 */
[----:B------:R-:W-:-:S02]  /*c170*/  UIADD3.X UR22, UPT, UPT, UR22, -0x1, URZ, UP1, !UPT ;  /* 0xffffffff16167890 */ /* 0x000fc40008ffe4ff */
[----:B------:R-:W-:Y:S02]  /*c180*/  UIADD3.X UR15, UPT, UPT, UR15, -0x1, URZ, UP2, !UPT ;  /* 0xffffffff0f0f7890 */ /* 0x000fe400097fe4ff */
[----:B------:R-:W-:Y:S02]  /*c190*/  UIADD3.X UR21, UPT, UPT, UR21, -0x1, URZ, UP3, !UPT ;  /* 0xffffffff15157890 */ /* 0x000fe40009ffe4ff */
[----:B0-----:R-:W-:Y:S02]  /*c1a0*/  UIMAD UR31, UR8, UR33, URZ ;  /* 0x00000021081f72a4 */ /* 0x001fe4000f8e02ff */
[----:B------:R-:W-:Y:S01]  /*c1b0*/  UIMAD.WIDE.U32 UR24, UR8, UR32, UR24 ;  /* 0x00000020081872a5 */ /* 0x000fe2000f8e0018 */
[----:B------:R-:W0:Y:S03]  /*c1c0*/  LDCU.64 UR32, c[0x0][0x520] ;  /* 0x0000a400ff2077ac */ /* 0x000e260008000a00 */
[----:B------:R-:W-:-:S02]  /*c1d0*/  UIADD3 UR31, UPT, UPT, UR25, UR31, URZ ;  /* 0x0000001f191f7290 */ /* 0x000fc4000fffe0ff */
[----:B-----5:R-:W-:-:S04]  /*c1e0*/  ULEA UR25, UP0, UR24, UR34, 0x2 ;  /* 0x0000002218197291 */ /* 0x020fc8000f8010ff */
[----:B------:R-:W-:Y:S01]  /*c1f0*/  ULEA.HI.X UR24, UR24, UR35, UR31, 0x2, UP0 ;  /* 0x0000002318187291 */ /* 0x000fe200080f141f */
[----:B------:R-:W1:Y:S01]  /*c200*/  LDCU.64 UR34, c[0x0][0x560] ;  /* 0x0000ac00ff2277ac */ /* 0x000e620008000a00 */
[----:B---3--:R-:W-:Y:S04]  /*c210*/  STS.128 [R37], R12 ;  /* 0x0000000c25007388 */ /* 0x008fe80000000c00 */
[----:B--2---:R-:W-:Y:S04]  /*c220*/  STS.128 [R37+0x200], R16 ;  /* 0x0002001025007388 */ /* 0x004fe80000000c00 */
        /* <DEDUP_REMOVED lines=16> */
[----:B------:R-:W-:Y:S01]  /*c330*/  FADD.FTZ R32, R32, UR7 ;  /* 0x0000000720207e21 */ /* 0x000fe20008010000 */
[----:B------:R-:W-:Y:S01]  /*c340*/  FSETP.GTU.FTZ.AND P6, PT, R30, 20, PT ;  /* 0x41a000001e00780b */ /* 0x000fe20003fdc000 */
[----:B------:R-:W-:Y:S01]  /*c350*/  FADD.FTZ R5, R5, UR7 ;  /* 0x0000000705057e21 */ /* 0x000fe20008010000 */
[----:B------:R-:W-:Y:S01]  /*c360*/  FSETP.GTU.FTZ.AND P0, PT, R33, 20, PT ;  /* 0x41a000002100780b */ /* 0x000fe20003f1c000 */
[----:B------:R-:W-:Y:S01]  /*c370*/  FADD.FTZ R6, R6, UR7 ;  /* 0x0000000706067e21 */ /* 0x000fe20008010000 */
[----:B------:R-:W-:Y:S01]  /*c380*/  FSETP.GTU.FTZ.AND P5, PT, R31, 20, PT ;  /* 0x41a000001f00780b */ /* 0x000fe20003fbc000 */
[----:B------:R-:W-:Y:S01]  /*c390*/  FADD.FTZ R7, R7, UR7 ;  /* 0x0000000707077e21 */ /* 0x000fe20008010000 */
[----:B------:R-:W-:Y:S01]  /*c3a0*/  FSETP.GTU.FTZ.AND P3, PT, R34, 20, PT ;  /* 0x41a000002200780b */ /* 0x000fe20003f7c000 */
[----:B------:R-:W-:Y:S01]  /*c3b0*/  @!P1 FMUL.FTZ R3, R28, -1.4426950216293334961 ;  /* 0xbfb8aa3b1c039820 */ /* 0x000fe20000410000 */
[----:B------:R-:W-:Y:S01]  /*c3c0*/  FSETP.GTU.FTZ.AND P4, PT, R32, 20, PT ;  /* 0x41a000002000780b */ /* 0x000fe20003f9c000 */
[----:B------:R-:W-:-:S04]  /*c3d0*/  @!P2 FMUL.FTZ R10, R29, -1.4426950216293334961 ;  /* 0xbfb8aa3b1d0aa820 */ /* 0x000fc80000410000 */
[----:B------:R-:W2:Y:S04]  /*c3e0*/  @!P1 MUFU.EX2 R3, R3 ;  /* 0x0000000300039308 */ /* 0x000ea80000000800 */
[----:B------:R-:W3:Y:S01]  /*c3f0*/  @!P2 MUFU.EX2 R10, R10 ;  /* 0x0000000a000aa308 */ /* 0x000ee20000000800 */
[----:B------:R-:W-:-:S06]  /*c400*/  @!P5 FMUL.FTZ R4, R31, -1.4426950216293334961 ;  /* 0xbfb8aa3b1f04d820 */ /* 0x000fcc0000410000 */
[----:B------:R-:W4:Y:S01]  /*c410*/  @!P5 MUFU.EX2 R4, R4 ;  /* 0x000000040004d308 */ /* 0x000f220000000800 */
[----:B--2---:R-:W-:Y:S01]  /*c420*/  @!P1 FADD.FTZ R8, R3, 1 ;  /* 0x3f80000003089421 */ /* 0x004fe20000010000 */
[----:B------:R-:W-:Y:S01]  /*c430*/  @!P6 FMUL.FTZ R3, R30, -1.4426950216293334961 ;  /* 0xbfb8aa3b1e03e820 */ /* 0x000fe20000410000 */
[----:B---3--:R-:W-:Y:S02]  /*c440*/  @!P2 FADD.FTZ R11, R10, 1 ;  /* 0x3f8000000a0ba421 */ /* 0x008fe40000010000 */
[----:B------:R2:W3:Y:S01]  /*c450*/  @!P1 MUFU.RCP R13, R8 ;  /* 0x00000008000d9308 */ /* 0x0004e20000001000 */
[----:B------:R-:W-:Y:S01]  /*c460*/  @!P0 FMUL.FTZ R10, R33, -1.4426950216293334961 ;  /* 0xbfb8aa3b210a8820 */ /* 0x000fe20000410000 */
[----:B----4-:R-:W-:-:S06]  /*c470*/  @!P5 FADD.FTZ R4, R4, 1 ;  /* 0x3f8000000404d421 */ /* 0x010fcc0000010000 */
[----:B------:R4:W5:Y:S01]  /*c480*/  @!P2 MUFU.RCP R12, R11 ;  /* 0x0000000b000ca308 */ /* 0x0009620000001000 */
[----:B--2---:R-:W-:-:S07]  /*c490*/  @!P4 FMUL.FTZ R8, R32, -1.4426950216293334961 ;  /* 0xbfb8aa3b2008c820 */ /* 0x004fce0000410000 */
[----:B------:R-:W2:Y:S01]  /*c4a0*/  @!P6 MUFU.EX2 R3, R3 ;  /* 0x000000030003e308 */ /* 0x000ea20000000800 */
[----:B----4-:R-:W-:Y:S01]  /*c4b0*/  @!P3 FMUL.FTZ R11, R34, -1.4426950216293334961 ;  /* 0xbfb8aa3b220bb820 */ /* 0x010fe20000410000 */
[----:B---3--:R-:W-:Y:S01]  /*c4c0*/  @!P1 FMUL.FTZ R96, R96, R13 ;  /* 0x0000000d60609220 */ /* 0x008fe20000410000 */
[----:B------:R-:W-:Y:S01]  /*c4d0*/  FSETP.GTU.FTZ.AND P1, PT, R35, 20, PT ;  /* 0x41a000002300780b */ /* 0x000fe20003f3c000 */
[----:B------:R-:W3:Y:S04]  /*c4e0*/  @!P0 MUFU.EX2 R10, R10 ;  /* 0x0000000a000a8308 */ /* 0x000ee80000000800 */
[----:B------:R-:W4:Y:S01]  /*c4f0*/  @!P3 MUFU.EX2 R11, R11 ;  /* 0x0000000b000bb308 */ /* 0x000f220000000800 */
[----:B-----5:R-:W-:Y:S01]  /*c500*/  @!P2 FMUL.FTZ R97, R97, R12 ;  /* 0x0000000c6161a220 */ /* 0x020fe20000410000 */
[----:B------:R-:W-:Y:S01]  /*c510*/  FSETP.GTU.FTZ.AND P2, PT, R17, 20, PT ;  /* 0x41a000001100780b */ /* 0x000fe20003f5c000 */
[----:B------:R-:W5:Y:S01]  /*c520*/  LDS.128 R12, [R250+0x30] ;  /* 0x00003000fa0c7984 */ /* 0x000f620000000c00 */
[----:B------:R-:W0:Y:S01]  /*c530*/  @!P4 MUFU.EX2 R8, R8 ;  /* 0x000000080008c308 */ /* 0x000e220000000800 */
[----:B--2---:R-:W-:-:S03]  /*c540*/  @!P6 FADD.FTZ R3, R3, 1 ;  /* 0x3f8000000303e421 */ /* 0x004fc60000010000 */
[----:B------:R-:W-:Y:S01]  /*c550*/  @!P1 FMUL.FTZ R16, R35, -1.4426950216293334961 ;  /* 0xbfb8aa3b23109820 */ /* 0x000fe20000410000 */
[----:B------:R-:W2:Y:S01]  /*c560*/  @!P5 MUFU.RCP R4, R4 ;  /* 0x000000040004d308 */ /* 0x000ea20000001000 */
[----:B---3--:R-:W-:Y:S01]  /*c570*/  @!P0 FADD.FTZ R10, R10, 1 ;  /* 0x3f8000000a0a8421 */ /* 0x008fe20000010000 */
[----:B------:R-:W-:Y:S01]  /*c580*/  BAR.SYNC.DEFER_BLOCKING 0x0 ;  /* 0x0000000000007b1d */ /* 0x000fe20000010000 */
[----:B----4-:R-:W-:-:S03]  /*c590*/  @!P3 FADD.FTZ R11, R11, 1 ;  /* 0x3f8000000b0bb421 */ /* 0x010fc60000010000 */
[----:B------:R-:W-:Y:S02]  /*c5a0*/  @!P2 FMUL.FTZ R17, R17, -1.4426950216293334961 ;  /* 0xbfb8aa3b1111a820 */ /* 0x000fe40000410000 */
[----:B------:R-:W3:Y:S01]  /*c5b0*/  @!P1 MUFU.EX2 R16, R16 ;  /* 0x0000001000109308 */ /* 0x000ee20000000800 */
[----:B0-----:R-:W-:-:S03]  /*c5c0*/  @!P4 FADD.FTZ R8, R8, 1 ;  /* 0x3f8000000808c421 */ /* 0x001fc60000010000 */
[----:B------:R-:W0:Y:S01]  /*c5d0*/  @!P6 MUFU.RCP R3, R3 ;  /* 0x000000030003e308 */ /* 0x000e220000001000 */
[----:B--2---:R-:W-:-:S07]  /*c5e0*/  @!P5 FMUL.FTZ R99, R99, R4 ;  /* 0x000000046363d220 */ /* 0x004fce0000410000 */
[----:B------:R-:W2:Y:S01]  /*c5f0*/  @!P2 MUFU.EX2 R17, R17 ;  /* 0x000000110011a308 */ /* 0x000ea20000000800 */
[----:B---3--:R-:W-:-:S03]  /*c600*/  @!P1 FADD.FTZ R16, R16, 1 ;  /* 0x3f80000010109421 */ /* 0x008fc60000010000 */
[----:B------:R-:W3:Y:S01]  /*c610*/  @!P4 MUFU.RCP R19, R8 ;  /* 0x000000080013c308 */ /* 0x000ee20000001000 */
[----:B------:R-:W-:Y:S01]  /*c620*/  STS.128 [R250], R80 ;  /* 0x00000050fa007388 */ /* 0x000fe20000000c00 */
[----:B0-----:R-:W-:Y:S01]  /*c630*/  @!P6 FMUL.FTZ R98, R98, R3 ;  /* 0x000000036262e220 */ /* 0x001fe20000410000 */
[----:B------:R-:W-:-:S05]  /*c640*/  FSETP.GTU.FTZ.AND P6, PT, R5, 20, PT ;  /* 0x41a000000500780b */ /* 0x000fca0003fdc000 */
[----:B------:R-:W0:Y:S01]  /*c650*/  @!P0 MUFU.RCP R10, R10 ;  /* 0x0000000a000a8308 */ /* 0x000e220000001000 */
[----:B------:R-:W-:Y:S01]  /*c660*/  STS.128 [R250+0x10], R76 ;  /* 0x0000104cfa007388 */ /* 0x000fe20000000c00 */
[----:B--2---:R-:W-:Y:S01]  /*c670*/  @!P2 FADD.FTZ R17, R17, 1 ;  /* 0x3f8000001111a421 */ /* 0x004fe20000010000 */
[----:B-----5:R-:W-:Y:S01]  /*c680*/  FADD.FTZ R12, R12, UR7 ;  /* 0x000000070c0c7e21 */ /* 0x020fe20008010000 */
[----:B------:R-:W-:Y:S01]  /*c690*/  FADD.FTZ R13, R13, UR7 ;  /* 0x000000070d0d7e21 */ /* 0x000fe20008010000 */
[----:B------:R-:W-:Y:S01]  /*c6a0*/  FADD.FTZ R14, R14, UR7 ;  /* 0x000000070e0e7e21 */ /* 0x000fe20008010000 */
[----:B------:R-:W-:Y:S01]  /*c6b0*/  FADD.FTZ R15, R15, UR7 ;  /* 0x000000070f0f7e21 */ /* 0x000fe20008010000 */
[----:B------:R-:W-:Y:S01]  /*c6c0*/  STS.128 [R250+0x20], R72 ;  /* 0x00002048fa007388 */ /* 0x000fe20000000c00 */
[----:B------:R-:W2:Y:S01]  /*c6d0*/  @!P3 MUFU.RCP R11, R11 ;  /* 0x0000000b000bb308 */ /* 0x000ea20000001000 */
[----:B---3--:R-:W-:Y:S01]  /*c6e0*/  @!P4 FMUL.FTZ R92, R92, R19 ;  /* 0x000000135c5cc220 */ /* 0x008fe20000410000 */
[----:B------:R-:W-:Y:S01]  /*c6f0*/  FSETP.GTU.FTZ.AND P4, PT, R6, 20, PT ;  /* 0x41a000000600780b */ /* 0x000fe20003f9c000 */
[----:B------:R-:W-:Y:S01]  /*c700*/  @!P6 FMUL.FTZ R3, R5, -1.4426950216293334961 ;  /* 0xbfb8aa3b0503e820 */ /* 0x000fe20000410000 */
[----:B------:R-:W-:Y:S01]  /*c710*/  FSETP.GTU.FTZ.AND P5, PT, R15, 20, PT ;  /* 0x41a000000f00780b */ /* 0x000fe20003fbc000 */
[----:B------:R-:W-:Y:S01]  /*c720*/  STS.128 [R250+0x30], R68 ;  /* 0x00003044fa007388 */ /* 0x000fe20000000c00 */
[----:B------:R-:W-:-:S02]  /*c730*/  NOP ;  /* 0x0000000000007918 */ /* 0x000fc40000000000 */
[----:B------:R-:W3:Y:S01]  /*c740*/  @!P1 MUFU.RCP R16, R16 ;  /* 0x0000001000109308 */ /* 0x000ee20000001000 */
[----:B0-----:R-:W-:Y:S01]  /*c750*/  @!P0 FMUL.FTZ R93, R93, R10 ;  /* 0x0000000a5d5d8220 */ /* 0x001fe20000410000 */
[----:B------:R-:W-:-:S05]  /*c760*/  FSETP.GTU.FTZ.AND P0, PT, R7, 20, PT ;  /* 0x41a000000700780b */ /* 0x000fca0003f1c000 */
[----:B------:R-:W-:Y:S01]  /*c770*/  @!P4 FMUL.FTZ R4, R6, -1.4426950216293334961 ;  /* 0xbfb8aa3b0604c820 */ /* 0x000fe20000410000 */
[----:B------:R-:W-:Y:S01]  /*c780*/  LDS.128 R20, [R37+0x400] ;  /* 0x0004000025147984 */ /* 0x000fe20000000c00 */
[----:B--2---:R-:W-:Y:S01]  /*c790*/  @!P3 FMUL.FTZ R94, R94, R11 ;  /* 0x0000000b5e5eb220 */ /* 0x004fe20000410000 */
[----:B------:R-:W-:Y:S01]  /*c7a0*/  FSETP.GTU.FTZ.AND P3, PT, R14, 20, PT ;  /* 0x41a000000e00780b */ /* 0x000fe20003f7c000 */
[----:B------:R-:W-:Y:S01]  /*c7b0*/  @!P5 FMUL.FTZ R10, R15, -1.4426950216293334961 ;  /* 0xbfb8aa3b0f0ad820 */ /* 0x000fe20000410000 */
[----:B------:R-:W0:Y:S01]  /*c7c0*/  @!P2 MUFU.RCP R17, R17 ;  /* 0x000000110011a308 */ /* 0x000e220000001000 */
[----:B------:R-:W-:Y:S02]  /*c7d0*/  LDS.128 R24, [R37+0x600] ;  /* 0x0006000025187984 */ /* 0x000fe40000000c00 */
[----:B------:R-:W-:-:S05]  /*c7e0*/  @!P0 FMUL.FTZ R5, R7, -1.4426950216293334961 ;  /* 0xbfb8aa3b07058820 */ /* 0x000fca0000410000 */
[----:B------:R-:W2:Y:S01]  /*c7f0*/  @!P6 MUFU.EX2 R3, R3 ;  /* 0x000000030003e308 */ /* 0x000ea20000000800 */
[----:B---3--:R-:W-:Y:S01]  /*c800*/  @!P1 FMUL.FTZ R95, R95, R16 ;  /* 0x000000105f5f9220 */ /* 0x008fe20000410000 */
[----:B------:R-:W-:Y:S01]  /*c810*/  FSETP.GTU.FTZ.AND P1, PT, R12, 20, PT ;  /* 0x41a000000c00780b */ /* 0x000fe20003f3c000 */
[----:B------:R-:W-:Y:S01]  /*c820*/  @!P3 FMUL.FTZ R8, R14, -1.4426950216293334961 ;  /* 0xbfb8aa3b0e08b820 */ /* 0x000fe20000410000 */
[----:B------:R-:W3:Y:S04]  /*c830*/  @!P4 MUFU.EX2 R4, R4 ;  /* 0x000000040004c308 */ /* 0x000ee80000000800 */
[----:B------:R-:W4:Y:S01]  /*c840*/  @!P0 MUFU.EX2 R5, R5 ;  /* 0x0000000500058308 */ /* 0x000f220000000800 */
[----:B0-----:R-:W-:Y:S01]  /*c850*/  @!P2 FMUL.FTZ R88, R88, R17 ;  /* 0x000000115858a220 */ /* 0x001fe20000410000 */
[----:B------:R-:W-:Y:S01]  /*c860*/  FSETP.GTU.FTZ.AND P2, PT, R13, 20, PT ;  /* 0x41a000000d00780b */ /* 0x000fe20003f5c000 */
[----:B------:R-:W0:Y:S01]  /*c870*/  LDS.128 R16, [R37+0x200] ;  /* 0x0002000025107984 */ /* 0x000e220000000c00 */
[----:B------:R-:W5:Y:S01]  /*c880*/  @!P5 MUFU.EX2 R10, R10 ;  /* 0x0000000a000ad308 */ /* 0x000f620000000800 */
[----:B--2---:R-:W-:-:S02]  /*c890*/  @!P6 FADD.FTZ R3, R3, 1 ;  /* 0x3f8000000303e421 */ /* 0x004fc40000010000 */
[----:B------:R-:W-:Y:S01]  /*c8a0*/  @!P1 FMUL.FTZ R6, R12, -1.4426950216293334961 ;  /* 0xbfb8aa3b0c069820 */ /* 0x000fe20000410000 */
[----:B------:R-:W2:Y:S01]  /*c8b0*/  @!P3 MUFU.EX2 R8, R8 ;  /* 0x000000080008b308 */ /* 0x000ea20000000800 */
[----:B---3--:R-:W-:-:S03]  /*c8c0*/  @!P4 FADD.FTZ R4, R4, 1 ;  /* 0x3f8000000404c421 */ /* 0x008fc60000010000 */
[----:B------:R3:W1:Y:S01]  /*c8d0*/  @!P6 MUFU.RCP R28, R3 ;  /* 0x00000003001ce308 */ /* 0x0006620000001000 */
[----:B----4-:R-:W-:Y:S02]  /*c8e0*/  @!P0 FADD.FTZ R5, R5, 1 ;  /* 0x3f80000005058421 */ /* 0x010fe40000010000 */
[----:B------:R-:W-:Y:S02]  /*c8f0*/  @!P2 FMUL.FTZ R7, R13, -1.4426950216293334961 ;  /* 0xbfb8aa3b0d07a820 */ /* 0x000fe40000410000 */
[----:B------:R-:W4:Y:S01]  /*c900*/  LDS.128 R12, [R37] ;  /* 0x00000000250c7984 */ /* 0x000f220000000c00 */
[----:B-----5:R-:W-:Y:S02]  /*c910*/  @!P5 FADD.FTZ R10, R10, 1 ;  /* 0x3f8000000a0ad421 */ /* 0x020fe40000010000 */
[----:B------:R-:W5:Y:S01]  /*c920*/  @!P1 MUFU.EX2 R6, R6 ;  /* 0x0000000600069308 */ /* 0x000f620000000800 */
[----:B---3--:R-:W-:Y:S01]  /*c930*/  LOP3.LUT R3, R36, 0x3e0, RZ, 0xc0, !PT ;  /* 0x000003e024037812 */ /* 0x008fe200078ec0ff */
[----:B--2---:R-:W-:-:S02]  /*c940*/  @!P3 FADD.FTZ R8, R8, 1 ;  /* 0x3f8000000808b421 */ /* 0x004fc40000010000 */
[----:B------:R-:W2:Y:S01]  /*c950*/  @!P2 MUFU.EX2 R7, R7 ;  /* 0x000000070007a308 */ /* 0x000ea20000000800 */
[----:B------:R-:W-:-:S03]  /*c960*/  LEA R11, R3, R0, 0x2 ;  /* 0x00000000030b7211 */ /* 0x000fc600078e10ff */
[----:B------:R3:W0:Y:S01]  /*c970*/  @!P4 MUFU.RCP R29, R4 ;  /* 0x00000004001dc308 */ /* 0x0006220000001000 */
[----:B-1----:R-:W-:Y:S01]  /*c980*/  @!P6 FMUL.FTZ R89, R89, R28 ;  /* 0x0000001c5959e220 */ /* 0x002fe20000410000 */
[----:B-----5:R-:W-:-:S06]  /*c990*/  @!P1 FADD.FTZ R6, R6, 1 ;  /* 0x3f80000006069421 */ /* 0x020fcc0000010000 */
[----:B------:R1:W5:Y:S01]  /*c9a0*/  @!P0 MUFU.RCP R30, R5 ;  /* 0x00000005001e8308 */ /* 0x0003620000001000 */
[----:B---3--:R-:W-:Y:S01]  /*c9b0*/  MOV R4, UR25 ;  /* 0x0000001900047c02 */ /* 0x008fe20008000f00 */
[----:B--2---:R-:W-:-:S06]  /*c9c0*/  @!P2 FADD.FTZ R7, R7, 1 ;  /* 0x3f8000000707a421 */ /* 0x004fcc0000010000 */
[----:B------:R2:W3:Y:S01]  /*c9d0*/  @!P1 MUFU.RCP R31, R6 ;  /* 0x00000006001f9308 */ /* 0x0004e20000001000 */
[----:B-1----:R-:W-:Y:S01]  /*c9e0*/  MOV R5, UR24 ;  /* 0x0000001800057c02 */ /* 0x002fe20008000f00 */
[----:B------:R-:W1:Y:S01]  /*c9f0*/  LDCU.64 UR24, c[0x0][0x518] ;  /* 0x0000a300ff1877ac */ /* 0x000e620008000a00 */
[----:B0-----:R-:W-:Y:S01]  /*ca00*/  @!P4 FMUL.FTZ R90, R90, R29 ;  /* 0x0000001d5a5ac220 */ /* 0x001fe20000410000 */
[----:B------:R-:W-:-:S04]  /*ca10*/  IMAD.WIDE.U32 R4, R11, 0x10, R4 ;  /* 0x000000100b047825 */ /* 0x000fc800078e0004 */
[----:B------:R0:W1:Y:S01]  /*ca20*/  @!P2 MUFU.RCP R32, R7 ;  /* 0x000000070020a308 */ /* 0x0000620000001000 */
[----:B--2---:R-:W-:Y:S01]  /*ca30*/  FADD.FTZ R6, R96, R38 ;  /* 0x0000002660067221 */ /* 0x004fe20000010000 */
[----:B-----5:R-:W-:Y:S01]  /*ca40*/  @!P0 FMUL.FTZ R91, R91, R30 ;  /* 0x0000001e5b5b8220 */ /* 0x020fe20000410000 */
[----:B------:R-:W-:Y:S04]  /*ca50*/  STG.E.128 desc[UR26][R4.64+0x200], R16 ;  /* 0x0002001004007986 */ /* 0x000fe8000c101d1a */
[----:B----4-:R-:W-:Y:S01]  /*ca60*/  STG.E.128 desc[UR26][R4.64], R12 ;  /* 0x0000000c04007986 */ /* 0x010fe2000c101d1a */
[----:B------:R-:W2:Y:S01]  /*ca70*/  @!P3 MUFU.RCP R33, R8 ;  /* 0x000000080021b308 */ /* 0x000ea20000001000 */
[----:B0-----:R-:W-:Y:S01]  /*ca80*/  FADD.FTZ R7, R6, R97 ;  /* 0x0000006106077221 */ /* 0x001fe20000010000 */
[----:B---3--:R-:W-:Y:S01]  /*ca90*/  @!P1 FMUL.FTZ R84, R84, R31 ;  /* 0x0000001f54549220 */ /* 0x008fe20000410000 */
[----:B------:R-:W-:Y:S01]  /*caa0*/  STG.E.128 desc[UR26][R4.64+0x400], R20 ;  /* 0x0004001404007986 */ /* 0x000fe2000c101d1a */
[----:B-1----:R-:W-:-:S03]  /*cab0*/  UIMAD.WIDE.U32 UR28, UR36, UR24, UR28 ;  /* 0x00000018241c72a5 */ /* 0x002fc6000f8e001c */
[----:B------:R0:W-:Y:S01]  /*cac0*/  STG.E.128 desc[UR26][R4.64+0x600], R24 ;  /* 0x0006001804007986 */ /* 0x0001e2000c101d1a */
[----:B------:R-:W1:Y:S01]  /*cad0*/  @!P5 MUFU.RCP R10, R10 ;  /* 0x0000000a000ad308 */ /* 0x000e620000001000 */
[----:B------:R-:W-:Y:S01]  /*cae0*/  UIMAD UR25, UR36, UR25, UR29 ;  /* 0x00000019241972a4 */ /* 0x000fe2000f8e021d */
[----:B------:R-:W-:Y:S01]  /*caf0*/  @!P2 FMUL.FTZ R85, R85, R32 ;  /* 0x000000205555a220 */ /* 0x000fe20000410000 */
[----:B------:R-:W-:Y:S01]  /*cb00*/  BAR.SYNC.DEFER_BLOCKING 0x0 ;  /* 0x0000000000007b1d */ /* 0x000fe20000010000 */
[----:B------:R-:W-:-:S05]  /*cb10*/  UIMAD UR29, UR8, UR33, URZ ;  /* 0x00000021081d72a4 */ /* 0x000fca000f8e02ff */
[----:B------:R-:W-:Y:S01]  /*cb20*/  UMOV UR24, UR28 ;  /* 0x0000001c00187c82 */ /* 0x000fe20008000000 */
[----:B--2---:R-:W-:Y:S01]  /*cb30*/  @!P3 FMUL.FTZ R86, R86, R33 ;  /* 0x000000215656b220 */ /* 0x004fe20000410000 */
[----:B------:R-:W-:-:S04]  /*cb40*/  UIMAD.WIDE.U32 UR24, UR8, UR32, UR24 ;  /* 0x00000020081872a5 */ /* 0x000fc8000f8e0018 */
[----:B------:R-:W-:Y:S01]  /*cb50*/  UIADD3 UR28, UPT, UPT, UR25, UR29, URZ ;  /* 0x0000001d191c7290 */ /* 0x000fe2000fffe0ff */
[----:B0-----:R-:W-:Y:S01]  /*cb60*/  FADD.FTZ R4, R7, R98 ;  /* 0x0000006207047221 */ /* 0x001fe20000010000 */
[----:B-1----:R-:W-:Y:S01]  /*cb70*/  @!P5 FMUL.FTZ R87, R87, R10 ;  /* 0x0000000a5757d220 */ /* 0x002fe20000410000 */
[----:B------:R-:W-:Y:S02]  /*cb80*/  ULEA UR25, UP0, UR24, UR34, 0x2 ;  /* 0x0000002218197291 */ /* 0x000fe4000f8010ff */
[----:B------:R-:W-:Y:S02]  /*cb90*/  FADD.FTZ R5, R4, R99 ;  /* 0x0000006304057221 */ /* 0x000fe40000010000 */
[----:B------:R-:W-:Y:S02]  /*cba0*/  ULEA.HI.X UR24, UR24, UR35, UR28, 0x2, UP0 ;  /* 0x0000002318187291 */ /* 0x000fe400080f141c */
[----:B------:R-:W-:Y:S01]  /*cbb0*/  MOV R4, UR25 ;  /* 0x0000001900047c02 */ /* 0x000fe20008000f00 */
[----:B------:R-:W-:Y:S01]  /*cbc0*/  UIADD3 UR12, UP0, UPT, UR12, -0x4000, URZ ;  /* 0xffffc0000c0c7890 */ /* 0x000fe2000ff1e0ff */
[----:B------:R0:W-:Y:S01]  /*cbd0*/  STS.128 [R250+0x10], R92 ;  /* 0x0000105cfa007388 */ /* 0x0001e20000000c00 */
[----:B------:R-:W-:-:S02]  /*cbe0*/  UIADD3 UR25, UP4, UPT, UR10, -0x2000, URZ ;  /* 0xffffe0000a197890 */ /* 0x000fc4000ff9e0ff */
[----:B------:R-:W-:Y:S01]  /*cbf0*/  UIADD3.X UR9, UPT, UPT, UR9, -0x1, URZ, UP0, !UPT ;  /* 0xffffffff09097890 */ /* 0x000fe200087fe4ff */
[----:B------:R-:W-:Y:S01]  /*cc00*/  STS.128 [R250], R96 ;  /* 0x00000060fa007388 */ /* 0x000fe20000000c00 */
[----:B------:R-:W-:Y:S02]  /*cc10*/  UISETP.GT.AND UP0, UPT, UR19, 0x1, UPT ;  /* 0x000000011300788c */ /* 0x000fe4000bf04270 */
[----:B------:R-:W-:Y:S01]  /*cc20*/  UIADD3.X UR11, UPT, UPT, UR11, -0x1, URZ, UP4, !UPT ;  /* 0xffffffff0b0b7890 */ /* 0x000fe2000a7fe4ff */
[----:B------:R1:W-:Y:S01]  /*cc30*/  STS.128 [R250+0x20], R88 ;  /* 0x00002058fa007388 */ /* 0x0003e20000000c00 */
[----:B------:R-:W-:-:S03]  /*cc40*/  UMOV UR19, UR30 ;  /* 0x0000001e00137c82 */ /* 0x000fc60008000000 */
[----:B------:R2:W-:Y:S01]  /*cc50*/  STS.128 [R250+0x30], R84 ;  /* 0x00003054fa007388 */ /* 0x0005e20000000c00 */
[----:B------:R-:W-:Y:S01]  /*cc60*/  NOP ;  /* 0x0000000000007918 */ /* 0x000fe20000000000 */
[----:B0-----:R-:W-:Y:S02]  /*cc70*/  FADD.FTZ R92, R5, R92 ;  /* 0x0000005c055c7221 */ /* 0x001fe40000010000 */
[----:B------:R-:W0:Y:S01]  /*cc80*/  LDS.128 R12, [R37] ;  /* 0x00000000250c7984 */ /* 0x000e220000000c00 */
[----:B------:R-:W-:Y:S01]  /*cc90*/  MOV R5, UR24 ;  /* 0x0000001800057c02 */ /* 0x000fe20008000f00 */
[----:B------:R-:W-:Y:S02]  /*cca0*/  FADD.FTZ R93, R92, R93 ;  /* 0x0000005d5c5d7221 */ /* 0x000fe40000010000 */
[----:B------:R-:W3:Y:S01]  /*ccb0*/  LDS.128 R16, [R37+0x200] ;  /* 0x0002000025107984 */ /* 0x000ee20000000c00 */
[----:B------:R-:W-:-:S04]  /*ccc0*/  IMAD.WIDE.U32 R4, R11, 0x10, R4 ;  /* 0x000000100b047825 */ /* 0x000fc800078e0004 */
[----:B------:R-:W-:Y:S01]  /*ccd0*/  FADD.FTZ R94, R93, R94 ;  /* 0x0000005e5d5e7221 */ /* 0x000fe20000010000 */
        /* <DEDUP_REMOVED lines=10> */
[----:B0-----:R-:W-:Y:S04]  /*cd80*/  STG.E.128 desc[UR26][R4.64], R12 ;  /* 0x0000000c04007986 */ /* 0x001fe8000c101d1a */
[----:B---3--:R-:W-:Y:S04]  /*cd90*/  STG.E.128 desc[UR26][R4.64+0x200], R16 ;  /* 0x0002001004007986 */ /* 0x008fe8000c101d1a */
[----:B----4-:R-:W-:Y:S04]  /*cda0*/  STG.E.128 desc[UR26][R4.64+0x400], R20 ;  /* 0x0004001404007986 */ /* 0x010fe8000c101d1a */
[----:B-----5:R0:W-:Y:S02]  /*cdb0*/  STG.E.128 desc[UR26][R4.64+0x600], R24 ;  /* 0x0006001804007986 */ /* 0x0201e4000c101d1a */
[----:B0-----:R-:W-:-:S05]  /*cdc0*/  FADD.FTZ R4, R86, R87 ;  /* 0x0000005756047221 */ /* 0x001fca0000010000 */
[----:B------:R0:W-:Y:S01]  /*cdd0*/  STL [R1+0x4], R4 ;  /* 0x0000040401007387 */ /* 0x0001e20000100800 */
[----:B------:R-:W-:Y:S05]  /*cde0*/  BRA.U UP0, `(.L_x_5887) ;  /* 0xffffff3d00547547 */ /* 0x000fea000b83ffff */
.L_x_5757:
        /* <DEDUP_REMOVED lines=45> */
.L_x_5889:
[----:B------:R-:W-:Y:S05]  /*d0c0*/  BSYNC.RECONVERGENT B0 ;  /* 0x0000000000007941 */ /* 0x000fea0003800200 */
.L_x_5888:
        /* <DEDUP_REMOVED lines=43> */
.L_x_5891:
[----:B------:R-:W-:Y:S05]  /*d380*/  BSYNC.RECONVERGENT B0 ;  /* 0x0000000000007941 */ /* 0x000fea0003800200 */
.L_x_5890:
        /* <DEDUP_REMOVED lines=11> */
.L_x_5892:
        /* <DEDUP_REMOVED lines=19> */
.L_x_5795:
[----:B------:R-:W-:Y:S01]  /*d570*/  MOV R246, R172 ;  /* 0x000000ac00f67202 */ /* 0x000fe20000000f00 */
[----:B------:R-:W-:Y:S01]  /*d580*/  HFMA2 R133, -RZ, RZ, 0, 5.9604644775390625e-08 ;  /* 0x00000001ff857431 */ /* 0x000fe200000001ff */
[----:B------:R-:W-:Y:S02]  /*d590*/  MOV R132, RZ ;  /* 0x000000ff00847202 */ /* 0x000fe40000000f00 */
[----:B------:R-:W-:-:S07]  /*d5a0*/  MOV R135, 0xffffffff ;  /* 0xffffffff00877802 */ /* 0x000fce0000000f00 */
[----:B01---5:R-:W-:Y:S05]  /*d5b0*/  WARPSYNC.COLLECTIVE R135, `(.L_x_5893) ;  /* 0x0000000087087348 */ /* 0x023fea0003c00000 */
[----:B------:R2:W3:Y:S02]  /*d5c0*/  SHFL.UP P6, R248, R246, R133, R132 ;  /* 0x04000085f6f87389 */ /* 0x0004e400000c0084 */
[----:B0123-5:R-:W-:Y:S05]  /*d5d0*/  ENDCOLLECTIVE ;  /* 0x000000000000791b */ /* 0x02ffea0003800000 */
.L_x_5893:
[----:B------:R-:W-:Y:S02]  /*d5e0*/  MOV R246, R235 ;  /* 0x000000eb00f67202 */ /* 0x000fe40000000f00 */
[----:B------:R-:W-:-:S07]  /*d5f0*/  MOV R134, R248 ;  /* 0x000000f800867202 */ /* 0x000fce0000000f00 */
[----:B------:R-:W-:Y:S05]  /*d600*/  WARPSYNC.COLLECTIVE R135, `(.L_x_5894) ;  /* 0x0000000087087348 */ /* 0x000fea0003c00000 */
[----:B------:R0:W1:Y:S02]  /*d610*/  SHFL.UP P6, R248, R246, R133, R132 ;  /* 0x04000085f6f87389 */ /* 0x00006400000c0084 */
[----:B01----:R-:W-:Y:S05]  /*d620*/  ENDCOLLECTIVE ;  /* 0x000000000000791b */ /* 0x003fea0003800000 */
.L_x_5894:
[----:B------:R-:W-:Y:S02]  /*d630*/  MOV R246, R236 ;  /* 0x000000ec00f67202 */ /* 0x000fe40000000f00 */
[----:B------:R-:W-:-:S07]  /*d640*/  MOV R233, R248 ;  /* 0x000000f800e97202 */ /* 0x000fce0000000f00 */
[----:B------:R-:W-:Y:S05]  /*d650*/  WARPSYNC.COLLECTIVE R135, `(.L_x_5895) ;  /* 0x0000000087087348 */ /* 0x000fea0003c00000 */
[----:B------:R0:W1:Y:S02]  /*d660*/  SHFL.UP P6, R248, R246, R133, R132 ;  /* 0x04000085f6f87389 */ /* 0x00006400000c0084 */
[----:B01----:R-:W-:Y:S05]  /*d670*/  ENDCOLLECTIVE ;  /* 0x000000000000791b */ /* 0x003fea0003800000 */
.L_x_5895:
[----:B------:R-:W-:Y:S01]  /*d680*/  FMUL.FTZ R252, R172, R233 ;  /* 0x000000e9acfc7220 */ /* 0x000fe20000410000 */
[----:B------:R-:W-:Y:S02]  /*d690*/  MOV R246, R245 ;  /* 0x000000f500f67202 */ /* 0x000fe40000000f00 */
[----:B------:R-:W-:-:S07]  /*d6a0*/  MOV R247, R248 ;  /* 0x000000f800f77202 */ /* 0x000fce0000000f00 */
[----:B------:R-:W-:Y:S05]  /*d6b0*/  WARPSYNC.COLLECTIVE R135, `(.L_x_5896) ;  /* 0x0000000087087348 */ /* 0x000fea0003c00000 */
[----:B------:R0:W1:Y:S02]  /*d6c0*/  SHFL.UP P6, R248, R246, R133, R132 ;  /* 0x04000085f6f87389 */ /* 0x00006400000c0084 */
[----:B01----:R-:W-:Y:S05]  /*d6d0*/  ENDCOLLECTIVE ;  /* 0x000000000000791b */ /* 0x003fea0003800000 */
.L_x_5896:
[----:B------:R-:W-:-:S05]  /*d6e0*/  MOV R132, R248 ;  /* 0x000000f800847202 */ /* 0x000fca0000000f00 */
[-C--:B------:R-:W-:Y:S01]  /*d6f0*/  FMUL.FTZ R251, R235, R132.reuse ;  /* 0x00000084ebfb7220 */ /* 0x080fe20000410000 */
[----:B------:R-:W-:-:S03]  /*d700*/  FMUL.FTZ R132, R172, R132 ;  /* 0x00000084ac847220 */ /* 0x000fc60000410000 */
[-C--:B------:R-:W-:Y:S01]  /*d710*/  FFMA.FTZ R133, R172, R247.reuse, -R251 ;  /* 0x000000f7ac857223 */ /* 0x080fe200000108fb */
[C---:B------:R-:W-:Y:S01]  /*d720*/  FFMA.FTZ R248, R235.reuse, R247, R132 ;  /* 0x000000f7ebf87223 */ /* 0x040fe20000010084 */
[----:B------:R-:W-:Y:S01]  /*d730*/  FMUL.FTZ R247, R235, R233 ;  /* 0x000000e9ebf77220 */ /* 0x000fe20000410000 */
[----:B------:R-:W-:Y:S01]  /*d740*/  MOV R132, RZ ;  /* 0x000000ff00847202 */ /* 0x000fe20000000f00 */
[----:B------:R-:W-:Y:S01]  /*d750*/  @P5 FADD.FTZ R236, R236, R133 ;  /* 0x00000085ecec5221 */ /* 0x000fe20000010000 */
[----:B------:R-:W-:Y:S02]  /*d760*/  HFMA2 R133, -RZ, RZ, 0, 1.1920928955078125e-07 ;  /* 0x00000002ff857431 */ /* 0x000fe400000001ff */
[-C--:B------:R-:W-:Y:S01]  /*d770*/  @P5 FFMA.FTZ R172, R172, R134.reuse, -R247 ;  /* 0x00000086acac5223 */ /* 0x080fe200000108f7 */
[----:B------:R-:W-:Y:S01]  /*d780*/  @P5 FADD.FTZ R245, R245, R248 ;  /* 0x000000f8f5f55221 */ /* 0x000fe20000010000 */
[----:B------:R-:W-:-:S03]  /*d790*/  @P5 FFMA.FTZ R235, R235, R134, R252 ;  /* 0x00000086ebeb5223 */ /* 0x000fc600000100fc */
[----:B------:R-:W-:-:S07]  /*d7a0*/  MOV R246, R172 ;  /* 0x000000ac00f67202 */ /* 0x000fce0000000f00 */
[----:B------:R-:W-:Y:S05]  /*d7b0*/  WARPSYNC.COLLECTIVE R135, `(.L_x_5897) ;  /* 0x0000000087087348 */ /* 0x000fea0003c00000 */
[----:B------:R0:W1:Y:S02]  /*d7c0*/  SHFL.UP P6, R248, R246, R133, R132 ;  /* 0x04000085f6f87389 */ /* 0x00006400000c0084 */
[----:B01----:R-:W-:Y:S05]  /*d7d0*/  ENDCOLLECTIVE ;  /* 0x000000000000791b */ /* 0x003fea0003800000 */
.L_x_5897:
[----:B------:R-:W-:Y:S02]  /*d7e0*/  MOV R246, R235 ;  /* 0x000000eb00f67202 */ /* 0x000fe40000000f00 */
[----:B------:R-:W-:-:S07]  /*d7f0*/  MOV R134, R248 ;  /* 0x000000f800867202 */ /* 0x000fce0000000f00 */
[----:B------:R-:W-:Y:S05]  /*d800*/  WARPSYNC.COLLECTIVE R135, `(.L_x_5898) ;  /* 0x0000000087087348 */ /* 0x000fea0003c00000 */
[----:B------:R0:W1:Y:S02]  /*d810*/  SHFL.UP P6, R248, R246, R133, R132 ;  /* 0x04000085f6f87389 */ /* 0x00006400000c0084 */
[----:B01----:R-:W-:Y:S05]  /*d820*/  ENDCOLLECTIVE ;  /* 0x000000000000791b */ /* 0x003fea0003800000 */
.L_x_5898:
[----:B------:R-:W-:Y:S02]  /*d830*/  MOV R246, R236 ;  /* 0x000000ec00f67202 */ /* 0x000fe40000000f00 */
[----:B------:R-:W-:-:S07]  /*d840*/  MOV R233, R248 ;  /* 0x000000f800e97202 */ /* 0x000fce0000000f00 */
[----:B------:R-:W-:Y:S05]  /*d850*/  WARPSYNC.COLLECTIVE R135, `(.L_x_5899) ;  /* 0x0000000087087348 */ /* 0x000fea0003c00000 */
[----:B------:R0:W1:Y:S02]  /*d860*/  SHFL.UP P6, R248, R246, R133, R132 ;  /* 0x04000085f6f87389 */ /* 0x00006400000c0084 */
[----:B01----:R-:W-:Y:S05]  /*d870*/  ENDCOLLECTIVE ;  /* 0x000000000000791b */ /* 0x003fea0003800000 */
.L_x_5899:
[----:B------:R-:W-:Y:S01]  /*d880*/  FMUL.FTZ R252, R172, R233 ;  /* 0x000000e9acfc7220 */ /* 0x000fe20000410000 */
[----:B------:R-:W-:Y:S02]  /*d890*/  MOV R246, R245 ;  /* 0x000000f500f67202 */ /* 0x000fe40000000f00 */
[----:B------:R-:W-:-:S07]  /*d8a0*/  MOV R247, R248 ;  /* 0x000000f800f77202 */ /* 0x000fce0000000f00 */
[----:B------:R-:W-:Y:S05]  /*d8b0*/  WARPSYNC.COLLECTIVE R135, `(.L_x_5900) ;  /* 0x0000000087087348 */ /* 0x000fea0003c00000 */
[----:B------:R0:W1:Y:S02]  /*d8c0*/  SHFL.UP P6, R248, R246, R133, R132 ;  /* 0x04000085f6f87389 */ /* 0x00006400000c0084 */
[----:B01----:R-:W-:Y:S05]  /*d8d0*/  ENDCOLLECTIVE ;  /* 0x000000000000791b */ /* 0x003fea0003800000 */
.L_x_5900:
        /* <DEDUP_REMOVED lines=8> */
[----:B------:R-:W-:Y:S02]  /*d960*/  HFMA2 R133, -RZ, RZ, 0, 2.384185791015625e-07 ;  /* 0x00000004ff857431 */ /* 0x000fe400000001ff */
[-C--:B------:R-:W-:Y:S01]  /*d970*/  @P4 FFMA.FTZ R172, R172, R134.reuse, -R247 ;  /* 0x00000086acac4223 */ /* 0x080fe200000108f7 */
[----:B------:R-:W-:Y:S01]  /*d980*/  @P4 FADD.FTZ R245, R245, R248 ;  /* 0x000000f8f5f54221 */ /* 0x000fe20000010000 */
[----:B------:R-:W-:-:S03]  /*d990*/  @P4 FFMA.FTZ R235, R235, R134, R252 ;  /* 0x00000086ebeb4223 */ /* 0x000fc600000100fc */
[----:B------:R-:W-:-:S07]  /*d9a0*/  MOV R246, R172 ;  /* 0x000000ac00f67202 */ /* 0x000fce0000000f00 */
[----:B------:R-:W-:Y:S05]  /*d9b0*/  WARPSYNC.COLLECTIVE R135, `(.L_x_5901) ;  /* 0x0000000087087348 */ /* 0x000fea0003c00000 */
[----:B------:R0:W1:Y:S02]  /*d9c0*/  SHFL.UP P6, R248, R246, R133, R132 ;  /* 0x04000085f6f87389 */ /* 0x00006400000c0084 */
[----:B01----:R-:W-:Y:S05]  /*d9d0*/  ENDCOLLECTIVE ;  /* 0x000000000000791b */ /* 0x003fea0003800000 */
.L_x_5901:
[----:B------:R-:W-:Y:S02]  /*d9e0*/  MOV R246, R235 ;  /* 0x000000eb00f67202 */ /* 0x000fe40000000f00 */
[----:B------:R-:W-:-:S07]  /*d9f0*/  MOV R134, R248 ;  /* 0x000000f800867202 */ /* 0x000fce0000000f00 */
[----:B------:R-:W-:Y:S05]  /*da00*/  WARPSYNC.COLLECTIVE R135, `(.L_x_5902) ;  /* 0x0000000087087348 */ /* 0x000fea0003c00000 */
[----:B------:R0:W1:Y:S02]  /*da10*/  SHFL.UP P6, R248, R246, R133, R132 ;  /* 0x04000085f6f87389 */ /* 0x00006400000c0084 */
[----:B01----:R-:W-:Y:S05]  /*da20*/  ENDCOLLECTIVE ;  /* 0x000000000000791b */ /* 0x003fea0003800000 */
.L_x_5902:
[----:B------:R-:W-:Y:S02]  /*da30*/  MOV R246, R236 ;  /* 0x000000ec00f67202 */ /* 0x000fe40000000f00 */
[----:B------:R-:W-:-:S07]  /*da40*/  MOV R233, R248 ;  /* 0x000000f800e97202 */ /* 0x000fce0000000f00 */
[----:B------:R-:W-:Y:S05]  /*da50*/  WARPSYNC.COLLECTIVE R135, `(.L_x_5903) ;  /* 0x0000000087087348 */ /* 0x000fea0003c00000 */
[----:B------:R0:W1:Y:S02]  /*da60*/  SHFL.UP P6, R248, R246, R133, R132 ;  /* 0x04000085f6f87389 */ /* 0x00006400000c0084 */
[----:B01----:R-:W-:Y:S05]  /*da70*/  ENDCOLLECTIVE ;  /* 0x000000000000791b */ /* 0x003fea0003800000 */
.L_x_5903:
[----:B------:R-:W-:Y:S01]  /*da80*/  FMUL.FTZ R252, R172, R233 ;  /* 0x000000e9acfc7220 */ /* 0x000fe20000410000 */
[----:B------:R-:W-:Y:S02]  /*da90*/  MOV R246, R245 ;  /* 0x000000f500f67202 */ /* 0x000fe40000000f00 */
[----:B------:R-:W-:-:S07]  /*daa0*/  MOV R247, R248 ;  /* 0x000000f800f77202 */ /* 0x000fce0000000f00 */
[----:B------:R-:W-:Y:S05]  /*dab0*/  WARPSYNC.COLLECTIVE R135, `(.L_x_5904) ;  /* 0x0000000087087348 */ /* 0x000fea0003c00000 */
[----:B------:R0:W1:Y:S02]  /*dac0*/  SHFL.UP P6, R248, R246, R133, R132 ;  /* 0x04000085f6f87389 */ /* 0x00006400000c0084 */
[----:B01----:R-:W-:Y:S05]  /*dad0*/  ENDCOLLECTIVE ;  /* 0x000000000000791b */ /* 0x003fea0003800000 */
.L_x_5904:
        /* <DEDUP_REMOVED lines=8> */
[----:B------:R-:W-:Y:S02]  /*db60*/  HFMA2 R133, -RZ, RZ, 0, 4.76837158203125e-07 ;  /* 0x00000008ff857431 */ /* 0x000fe400000001ff */
[-C--:B------:R-:W-:Y:S01]  /*db70*/  @P3 FFMA.FTZ R172, R172, R134.reuse, -R247 ;  /* 0x00000086acac3223 */ /* 0x080fe200000108f7 */
[----:B------:R-:W-:Y:S01]  /*db80*/  @P3 FADD.FTZ R245, R245, R248 ;  /* 0x000000f8f5f53221 */ /* 0x000fe20000010000 */
[----:B------:R-:W-:-:S03]  /*db90*/  @P3 FFMA.FTZ R235, R235, R134, R252 ;  /* 0x00000086ebeb3223 */ /* 0x000fc600000100fc */
[----:B------:R-:W-:-:S07]  /*dba0*/  MOV R246, R172 ;  /* 0x000000ac00f67202 */ /* 0x000fce0000000f00 */
[----:B------:R-:W-:Y:S05]  /*dbb0*/  WARPSYNC.COLLECTIVE R135, `(.L_x_5905) ;  /* 0x0000000087087348 */ /* 0x000fea0003c00000 */
[----:B------:R0:W1:Y:S02]  /*dbc0*/  SHFL.UP P6, R248, R246, R133, R132 ;  /* 0x04000085f6f87389 */ /* 0x00006400000c0084 */
[----:B01----:R-:W-:Y:S05]  /*dbd0*/  ENDCOLLECTIVE ;  /* 0x000000000000791b */ /* 0x003fea0003800000 */
.L_x_5905:
[----:B------:R-:W-:Y:S02]  /*dbe0*/  MOV R246, R235 ;  /* 0x000000eb00f67202 */ /* 0x000fe40000000f00 */
[----:B------:R-:W-:-:S07]  /*dbf0*/  MOV R134, R248 ;  /* 0x000000f800867202 */ /* 0x000fce0000000f00 */
[----:B------:R-:W-:Y:S05]  /*dc00*/  WARPSYNC.COLLECTIVE R135, `(.L_x_5906) ;  /* 0x0000000087087348 */ /* 0x000fea0003c00000 */
[----:B------:R0:W1:Y:S02]  /*dc10*/  SHFL.UP P6, R248, R246, R133, R132 ;  /* 0x04000085f6f87389 */ /* 0x00006400000c0084 */
[----:B01----:R-:W-:Y:S05]  /*dc20*/  ENDCOLLECTIVE ;  /* 0x000000000000791b */ /* 0x003fea0003800000 */
.L_x_5906:
[----:B------:R-:W-:Y:S02]  /*dc30*/  MOV R246, R236 ;  /* 0x000000ec00f67202 */ /* 0x000fe40000000f00 */
[----:B------:R-:W-:-:S07]  /*dc40*/  MOV R233, R248 ;  /* 0x000000f800e97202 */ /* 0x000fce0000000f00 */
[----:B------:R-:W-:Y:S05]  /*dc50*/  WARPSYNC.COLLECTIVE R135, `(.L_x_5907) ;  /* 0x0000000087087348 */ /* 0x000fea0003c00000 */
[----:B------:R0:W1:Y:S02]  /*dc60*/  SHFL.UP P6, R248, R246, R133, R132 ;  /* 0x04000085f6f87389 */ /* 0x00006400000c0084 */
[----:B01----:R-:W-:Y:S05]  /*dc70*/  ENDCOLLECTIVE ;  /* 0x000000000000791b */ /* 0x003fea0003800000 */
.L_x_5907:
[----:B------:R-:W-:Y:S01]  /*dc80*/  FMUL.FTZ R252, R172, R233 ;  /* 0x000000e9acfc7220 */ /* 0x000fe20000410000 */
[----:B------:R-:W-:Y:S02]  /*dc90*/  MOV R246, R245 ;  /* 0x000000f500f67202 */ /* 0x000fe40000000f00 */
[----:B------:R-:W-:-:S07]  /*dca0*/  MOV R247, R248 ;  /* 0x000000f800f77202 */ /* 0x000fce0000000f00 */
[----:B------:R-:W-:Y:S05]  /*dcb0*/  WARPSYNC.COLLECTIVE R135, `(.L_x_5908) ;  /* 0x0000000087087348 */ /* 0x000fea0003c00000 */
[----:B------:R0:W1:Y:S02]  /*dcc0*/  SHFL.UP P6, R248, R246, R133, R132 ;  /* 0x04000085f6f87389 */ /* 0x00006400000c0084 */
[----:B01----:R-:W-:Y:S05]  /*dcd0*/  ENDCOLLECTIVE ;  /* 0x000000000000791b */ /* 0x003fea0003800000 */
.L_x_5908:
        /* <DEDUP_REMOVED lines=8> */
[----:B------:R-:W-:Y:S02]  /*dd60*/  HFMA2 R133, -RZ, RZ, 0, 9.5367431640625e-07 ;  /* 0x00000010ff857431 */ /* 0x000fe400000001ff */
[-C--:B------:R-:W-:Y:S01]  /*dd70*/  @P2 FFMA.FTZ R172, R172, R134.reuse, -R247 ;  /* 0x00000086acac2223 */ /* 0x080fe200000108f7 */
[----:B------:R-:W-:Y:S01]  /*dd80*/  @P2 FADD.FTZ R245, R245, R248 ;  /* 0x000000f8f5f52221 */ /* 0x000fe20000010000 */
[----:B------:R-:W-:-:S03]  /*dd90*/  @P2 FFMA.FTZ R235, R235, R134, R252 ;  /* 0x00000086ebeb2223 */ /* 0x000fc600000100fc */
[----:B------:R-:W-:-:S07]  /*dda0*/  MOV R246, R172 ;  /* 0x000000ac00f67202 */ /* 0x000fce0000000f00 */
[----:B------:R-:W-:Y:S05]  /*ddb0*/  WARPSYNC.COLLECTIVE R135, `(.L_x_5909) ;  /* 0x0000000087087348 */ /* 0x000fea0003c00000 */
[----:B------:R0:W1:Y:S02]  /*ddc0*/  SHFL.UP P6, R248, R246, R133, R132 ;  /* 0x04000085f6f87389 */ /* 0x00006400000c0084 */
[----:B01----:R-:W-:Y:S05]  /*ddd0*/  ENDCOLLECTIVE ;  /* 0x000000000000791b */ /* 0x003fea0003800000 */
.L_x_5909:
[----:B------:R-:W-:Y:S02]  /*dde0*/  MOV R246, R235 ;  /* 0x000000eb00f67202 */ /* 0x000fe40000000f00 */
[----:B------:R-:W-:-:S07]  /*ddf0*/  MOV R134, R248 ;  /* 0x000000f800867202 */ /* 0x000fce0000000f00 */
[----:B------:R-:W-:Y:S05]  /*de00*/  WARPSYNC.COLLECTIVE R135, `(.L_x_5910) ;  /* 0x0000000087087348 */ /* 0x000fea0003c00000 */
[----:B------:R0:W1:Y:S02]  /*de10*/  SHFL.UP P6, R248, R246, R133, R132 ;  /* 0x04000085f6f87389 */ /* 0x00006400000c0084 */
[----:B01----:R-:W-:Y:S05]  /*de20*/  ENDCOLLECTIVE ;  /* 0x000000000000791b */ /* 0x003fea0003800000 */
.L_x_5910:
[----:B------:R-:W-:Y:S02]  /*de30*/  MOV R246, R236 ;  /* 0x000000ec00f67202 */ /* 0x000fe40000000f00 */
[----:B------:R-:W-:-:S07]  /*de40*/  MOV R233, R248 ;  /* 0x000000f800e97202 */ /* 0x000fce0000000f00 */
[----:B------:R-:W-:Y:S05]  /*de50*/  WARPSYNC.COLLECTIVE R135, `(.L_x_5911) ;  /* 0x0000000087087348 */ /* 0x000fea0003c00000 */
[----:B------:R0:W1:Y:S02]  /*de60*/  SHFL.UP P6, R248, R246, R133, R132 ;  /* 0x04000085f6f87389 */ /* 0x00006400000c0084 */
[----:B01----:R-:W-:Y:S05]  /*de70*/  ENDCOLLECTIVE ;  /* 0x000000000000791b */ /* 0x003fea0003800000 */
.L_x_5911:
[----:B------:R-:W-:Y:S02]  /*de80*/  MOV R246, R245 ;  /* 0x000000f500f67202 */ /* 0x000fe40000000f00 */
[----:B------:R-:W-:-:S07]  /*de90*/  MOV R247, R248 ;  /* 0x000000f800f77202 */ /* 0x000fce0000000f00 */
[----:B------:R-:W-:Y:S05]  /*dea0*/  WARPSYNC.COLLECTIVE R135, `(.L_x_5912) ;  /* 0x0000000087087348 */ /* 0x000fea0003c00000 */
[----:B------:R0:W1:Y:S02]  /*deb0*/  SHFL.UP P6, R248, R246, R133, R132 ;  /* 0x04000085f6f87389 */ /* 0x00006400000c0084 */
[----:B01----:R-:W-:Y:S05]  /*dec0*/  ENDCOLLECTIVE ;  /* 0x000000000000791b */ /* 0x003fea0003800000 */
.L_x_5912:
[----:B------:R-:W-:Y:S01]  /*ded0*/  MOV R132, R248 ;  /* 0x000000f800847202 */ /* 0x000fe20000000f00 */
[----:B------:R-:W-:Y:S06]  /*dee0*/  BRA `(.L_x_5913) ;  /* 0xffffff7c00987947 */ /* 0x000fec000383ffff */
.L_x_5796:
[----:B------:R-:W-:Y:S01]  /*def0*/  HFMA2 R133, -RZ, RZ, 0, 1.847743988037109375e-06 ;  /* 0x0000001fff857431 */ /* 0x000fe200000001ff */
[----:B------:R-:W-:Y:S01]  /*df00*/  BSSY B0, `(.L_x_5914) ;  /* 0x0000007000007945 */ /* 0x000fe20003800000 */
[----:B------:R-:W-:Y:S02]  /*df10*/  MOV R134, R172 ;  /* 0x000000ac00867202 */ /* 0x000fe40000000f00 */
[----:B------:R-:W-:Y:S02]  /*df20*/  MOV R132, 0x1f ;  /* 0x0000001f00847802 */ /* 0x000fe40000000f00 */
[----:B------:R-:W-:-:S07]  /*df30*/  MOV R135, 0xffffffff ;  /* 0xffffffff00877802 */ /* 0x000fce0000000f00 */
[----:B-----5:R-:W-:Y:S05]  /*df40*/  WARPSYNC.COLLECTIVE R135, `(.L_x_5915) ;  /* 0x0000000087087348 */ /* 0x020fea0003c00000 */
[----:B------:R0:W1:Y:S02]  /*df50*/  SHFL.IDX P2, R233, R134, R133, R132 ;  /* 0x0000008586e97389 */ /* 0x0000640000040084 */
[----:B01---5:R-:W-:Y:S05]  /*df60*/  ENDCOLLECTIVE ;  /* 0x000000000000791b */ /* 0x023fea0003800000 */
.L_x_5915:
[----:B------:R-:W-:Y:S05]  /*df70*/  BSYNC B0 ;  /* 0x0000000000007941 */ /* 0x000fea0003800000 */
.L_x_5914:
[----:B------:R-:W-:Y:S05]  /*df80*/  BRA `(.L_x_5916) ;  /* 0xffffff7c00a87947 */ /* 0x000fea000383ffff */
.L_x_5797:
        /* <DEDUP_REMOVED lines=8> */
.L_x_5918:
[----:B------:R-:W-:Y:S05]  /*e010*/  BSYNC B0 ;  /* 0x0000000000007941 */ /* 0x000fea0003800000 */
.L_x_5917:
[----:B------:R-:W-:Y:S05]  /*e020*/  BRA `(.L_x_5919) ;  /* 0xffffff7c00887947 */ /* 0x000fea000383ffff */
.L_x_5798:
        /* <DEDUP_REMOVED lines=8> */
.L_x_5921:
[----:B------:R-:W-:Y:S05]  /*e0b0*/  BSYNC B0 ;  /* 0x0000000000007941 */ /* 0x000fea0003800000 */
.L_x_5920:
[----:B------:R-:W-:Y:S05]  /*e0c0*/  BRA `(.L_x_5922) ;  /* 0xffffff7c00687947 */ /* 0x000fea000383ffff */
.L_x_5799:
        /* <DEDUP_REMOVED lines=8> */
.L_x_5924:
[----:B------:R-:W-:Y:S05]  /*e150*/  BSYNC B0 ;  /* 0x0000000000007941 */ /* 0x000fea0003800000 */
.L_x_5923:
[----:B------:R-:W-:Y:S05]  /*e160*/  BRA `(.L_x_5925) ;  /* 0xffffff7c00487947 */ /* 0x000fea000383ffff */
.L_x_5800:
[----:B------:R-:W-:Y:S01]  /*e170*/  HFMA2 R133, -RZ, RZ, 0, 5.9604644775390625e-08 ;  /* 0x00000001ff857431 */ /* 0x000fe200000001ff */
[----:B------:R-:W-:Y:S01]  /*e180*/  BSSY B0, `(.L_x_5926) ;  /* 0x0000007000007945 */ /* 0x000fe20003800000 */
[----:B------:R-:W-:Y:S02]  /*e190*/  MOV R246, R172 ;  /* 0x000000ac00f67202 */ /* 0x000fe40000000f00 */
[----:B------:R-:W-:Y:S02]  /*e1a0*/  MOV R132, RZ ;  /* 0x000000ff00847202 */ /* 0x000fe40000000f00 */
[----:B------:R-:W-:-:S07]  /*e1b0*/  MOV R135, 0xffffffff ;  /* 0xffffffff00877802 */ /* 0x000fce0000000f00 */
[----:B-----5:R-:W-:Y:S05]  /*e1c0*/  WARPSYNC.COLLECTIVE R135, `(.L_x_5927) ;  /* 0x0000000087087348 */ /* 0x020fea0003c00000 */
[----:B------:R0:W1:Y:S02]  /*e1d0*/  SHFL.UP P6, R248, R246, R133, R132 ;  /* 0x04000085f6f87389 */ /* 0x00006400000c0084 */
[----:B01---5:R-:W-:Y:S05]  /*e1e0*/  ENDCOLLECTIVE ;  /* 0x000000000000791b */ /* 0x023fea0003800000 */
.L_x_5927:
[----:B------:R-:W-:Y:S05]  /*e1f0*/  BSYNC B0 ;  /* 0x0000000000007941 */ /* 0x000fea0003800000 */
.L_x_5926:
        /* <DEDUP_REMOVED lines=9> */
.L_x_5928:
[----:B------:R-:W-:Y:S02]  /*e290*/  MOV R246, R236 ;  /* 0x000000ec00f67202 */ /* 0x000fe40000000f00 */
[----:B------:R-:W-:-:S07]  /*e2a0*/  MOV R235, R248 ;  /* 0x000000f800eb7202 */ /* 0x000fce0000000f00 */
[----:B------:R-:W-:Y:S05]  /*e2b0*/  WARPSYNC.COLLECTIVE R135, `(.L_x_5929) ;  /* 0x0000000087087348 */ /* 0x000fea0003c00000 */
[----:B------:R0:W1:Y:S02]  /*e2c0*/  SHFL.UP P6, R248, R246, R133, R132 ;  /* 0x04000085f6f87389 */ /* 0x00006400000c0084 */
[----:B01----:R-:W-:Y:S05]  /*e2d0*/  ENDCOLLECTIVE ;  /* 0x000000000000791b */ /* 0x003fea0003800000 */
.L_x_5929:
[----:B------:R-:W-:Y:S02]  /*e2e0*/  MOV R246, R245 ;  /* 0x000000f500f67202 */ /* 0x000fe40000000f00 */
[----:B------:R-:W-:-:S07]  /*e2f0*/  MOV R236, R248 ;  /* 0x000000f800ec7202 */ /* 0x000fce0000000f00 */
[----:B------:R-:W-:Y:S05]  /*e300*/  WARPSYNC.COLLECTIVE R135, `(.L_x_5930) ;  /* 0x0000000087087348 */ /* 0x000fea0003c00000 */
[----:B------:R0:W1:Y:S02]  /*e310*/  SHFL.UP P6, R248, R246, R133, R132 ;  /* 0x04000085f6f87389 */ /* 0x00006400000c0084 */
[----:B01----:R-:W-:Y:S05]  /*e320*/  ENDCOLLECTIVE ;  /* 0x000000000000791b */ /* 0x003fea0003800000 */
.L_x_5930:
[----:B------:R-:W-:Y:S01]  /*e330*/  HFMA2 R133, -RZ, RZ, 0, 0 ;  /* 0x00000000ff857431 */ /* 0x000fe200000001ff */
[----:B------:R-:W-:-:S07]  /*e340*/  MOV R132, 0x1f ;  /* 0x0000001f00847802 */ /* 0x000fce0000000f00 */
[----:B------:R-:W-:Y:S05]  /*e350*/  WARPSYNC.COLLECTIVE R135, `(.L_x_5931) ;  /* 0x0000000087087348 */ /* 0x000fea0003c00000 */
[----:B------:R0:W1:Y:S02]  /*e360*/  SHFL.IDX P2, R233, R134, R133, R132 ;  /* 0x0000008586e97389 */ /* 0x0000640000040084 */
[----:B01----:R-:W-:Y:S05]  /*e370*/  ENDCOLLECTIVE ;  /* 0x000000000000791b */ /* 0x003fea0003800000 */
.L_x_5931:
[----:B------:R-:W-:Y:S02]  /*e380*/  MOV R245, R248 ;  /* 0x000000f800f57202 */ /* 0x000fe40000000f00 */
[----:B------:R-:W-:Y:S02]  /*e390*/  MOV R134, R117 ;  /* 0x0000007500867202 */ /* 0x000fe40000000f00 */
[----:B------:R-:W-:-:S07]  /*e3a0*/  MOV R116, R233 ;  /* 0x000000e900747202 */ /* 0x000fce0000000f00 */
[----:B------:R-:W-:Y:S05]  /*e3b0*/  WARPSYNC.COLLECTIVE R135, `(.L_x_5932) ;  /* 0x0000000087087348 */ /* 0x000fea0003c00000 */
[----:B------:R0:W1:Y:S02]  /*e3c0*/  SHFL.IDX P2, R233, R134, R133, R132 ;  /* 0x0000008586e97389 */ /* 0x0000640000040084 */
[----:B01----:R-:W-:Y:S05]  /*e3d0*/  ENDCOLLECTIVE ;  /* 0x000000000000791b */ /* 0x003fea0003800000 */
.L_x_5932:
[----:B------:R-:W-:Y:S02]  /*e3e0*/  MOV R134, R118 ;  /* 0x0000007600867202 */ /* 0x000fe40000000f00 */
[----:B------:R-:W-:-:S07]  /*e3f0*/  MOV R117, R233 ;  /* 0x000000e900757202 */ /* 0x000fce0000000f00 */
[----:B------:R-:W-:Y:S05]  /*e400*/  WARPSYNC.COLLECTIVE R135, `(.L_x_5933) ;  /* 0x0000000087087348 */ /* 0x000fea0003c00000 */
[----:B------:R0:W1:Y:S02]  /*e410*/  SHFL.IDX P2, R233, R134, R133, R132 ;  /* 0x0000008586e97389 */ /* 0x0000640000040084 */
[----:B01----:R-:W-:Y:S05]  /*e420*/  ENDCOLLECTIVE ;  /* 0x000000000000791b */ /* 0x003fea0003800000 */
.L_x_5933:
[----:B------:R-:W-:Y:S02]  /*e430*/  MOV R134, R119 ;  /* 0x0000007700867202 */ /* 0x000fe40000000f00 */
[----:B------:R-:W-:-:S07]  /*e440*/  MOV R118, R233 ;  /* 0x000000e900767202 */ /* 0x000fce0000000f00 */
[----:B------:R-:W-:Y:S05]  /*e450*/  WARPSYNC.COLLECTIVE R135, `(.L_x_5934) ;  /* 0x0000000087087348 */ /* 0x000fea0003c00000 */
[----:B------:R0:W1:Y:S02]  /*e460*/  SHFL.IDX P2, R233, R134, R133, R132 ;  /* 0x0000008586e97389 */ /* 0x0000640000040084 */
[----:B01----:R-:W-:Y:S05]  /*e470*/  ENDCOLLECTIVE ;  /* 0x000000000000791b */ /* 0x003fea0003800000 */
.L_x_5934:
[----:B------:R-:W-:Y:S01]  /*e480*/  MOV R119, R233 ;  /* 0x000000e900777202 */ /* 0x000fe20000000f00 */
[----:B------:R-:W-:Y:S06]  /*e490*/  BRA `(.L_x_5935) ;  /* 0xffffff7800a47947 */ /* 0x000fec000383ffff */
.L_x_5802:
[----:B------:R-:W-:Y:S01]  /*e4a0*/  MOV R252, R245 ;  /* 0x000000f500fc7202 */ /* 0x000fe20000000f00 */
[----:B------:R-:W-:Y:S01]  /*e4b0*/  HFMA2 R251, -RZ, RZ, 0, 5.9604644775390625e-08 ;  /* 0x00000001fffb7431 */ /* 0x000fe200000001ff */
[----:B------:R-:W-:Y:S02]  /*e4c0*/  MOV R132, 0x1f ;  /* 0x0000001f00847802 */ /* 0x000fe40000000f00 */
[----:B------:R-:W-:-:S07]  /*e4d0*/  MOV R135, 0xffffffff ;  /* 0xffffffff00877802 */ /* 0x000fce0000000f00 */
[----:B------:R-:W-:Y:S05]  /*e4e0*/  WARPSYNC.COLLECTIVE R135, `(.L_x_5936) ;  /* 0x0000000087087348 */ /* 0x000fea0003c00000 */
[----:B------:R0:W1:Y:S02]  /*e4f0*/  SHFL.DOWN P2, R233, R252, R251, R132 ;  /* 0x080000fbfce97389 */ /* 0x0000640000040084 */
[----:B01----:R-:W-:Y:S05]  /*e500*/  ENDCOLLECTIVE ;  /* 0x000000000000791b */ /* 0x003fea0003800000 */
.L_x_5936:
[----:B------:R-:W-:Y:S02]  /*e510*/  MOV R252, R246 ;  /* 0x000000f600fc7202 */ /* 0x000fe40000000f00 */
[----:B------:R-:W-:-:S07]  /*e520*/  MOV R133, R233 ;  /* 0x000000e900857202 */ /* 0x000fce0000000f00 */
[----:B------:R-:W-:Y:S05]  /*e530*/  WARPSYNC.COLLECTIVE R135, `(.L_x_5937) ;  /* 0x0000000087087348 */ /* 0x000fea0003c00000 */
[----:B------:R0:W1:Y:S02]  /*e540*/  SHFL.DOWN P2, R233, R252, R251, R132 ;  /* 0x080000fbfce97389 */ /* 0x0000640000040084 */
[----:B01----:R-:W-:Y:S05]  /*e550*/  ENDCOLLECTIVE ;  /* 0x000000000000791b */ /* 0x003fea0003800000 */
.L_x_5937:
[----:B------:R-:W-:Y:S02]  /*e560*/  MOV R252, R247 ;  /* 0x000000f700fc7202 */ /* 0x000fe40000000f00 */
[----:B------:R-:W-:-:S07]  /*e570*/  MOV R134, R233 ;  /* 0x000000e900867202 */ /* 0x000fce0000000f00 */
[----:B------:R-:W-:Y:S05]  /*e580*/  WARPSYNC.COLLECTIVE R135, `(.L_x_5938) ;  /* 0x0000000087087348 */ /* 0x000fea0003c00000 */
[----:B------:R0:W1:Y:S02]  /*e590*/  SHFL.DOWN P2, R233, R252, R251, R132 ;  /* 0x080000fbfce97389 */ /* 0x0000640000040084 */
[----:B01----:R-:W-:Y:S05]  /*e5a0*/  ENDCOLLECTIVE ;  /* 0x000000000000791b */ /* 0x003fea0003800000 */
.L_x_5938:
[----:B------:R-:W-:Y:S02]  /*e5b0*/  MOV R252, R248 ;  /* 0x000000f800fc7202 */ /* 0x000fe40000000f00 */
[----:B------:R-:W-:-:S07]  /*e5c0*/  MOV R161, R233 ;  /* 0x000000e900a17202 */ /* 0x000fce0000000f00 */
[----:B------:R-:W-:Y:S05]  /*e5d0*/  WARPSYNC.COLLECTIVE R135, `(.L_x_5939) ;  /* 0x0000000087087348 */ /* 0x000fea0003c00000 */
[----:B------:R0:W1:Y:S02]  /*e5e0*/  SHFL.DOWN P2, R233, R252, R251, R132 ;  /* 0x080000fbfce97389 */ /* 0x0000640000040084 */
[----:B01----:R-:W-:Y:S05]  /*e5f0*/  ENDCOLLECTIVE ;  /* 0x000000000000791b */ /* 0x003fea0003800000 */
.L_x_5939:
[----:B------:R-:W-:Y:S01]  /*e600*/  MOV R132, R233 ;  /* 0x000000e900847202 */ /* 0x000fe20000000f00 */
[----:B------:R-:W-:Y:S06]  /*e610*/  BRA `(.L_x_5940) ;  /* 0xffffff8c00d07947 */ /* 0x000fec000383ffff */
.L_x_5805:
        /* <DEDUP_REMOVED lines=8> */
.L_x_5942:
[----:B------:R-:W-:Y:S05]  /*e6a0*/  BSYNC B0 ;  /* 0x0000000000007941 */ /* 0x000fea0003800000 */
.L_x_5941:
        /* <DEDUP_REMOVED lines=8> */
.L_x_5943:
[----:B------:R-:W-:Y:S02]  /*e730*/  MOV R252, R247 ;  /* 0x000000f700fc7202 */ /* 0x000fe40000000f00 */
[----:B------:R-:W-:-:S07]  /*e740*/  MOV R134, R233 ;  /* 0x000000e900867202 */ /* 0x000fce0000000f00 */
[----:B------:R-:W-:Y:S05]  /*e750*/  WARPSYNC.COLLECTIVE R135, `(.L_x_5944) ;  /* 0x0000000087087348 */ /* 0x000fea0003c00000 */
[----:B------:R0:W1:Y:S02]  /*e760*/  SHFL.DOWN P2, R233, R252, R251, R132 ;  /* 0x080000fbfce97389 */ /* 0x0000640000040084 */
[----:B01----:R-:W-:Y:S05]  /*e770*/  ENDCOLLECTIVE ;  /* 0x000000000000791b */ /* 0x003fea0003800000 */
.L_x_5944:
[----:B------:R-:W-:Y:S02]  /*e780*/  MOV R252, R248 ;  /* 0x000000f800fc7202 */ /* 0x000fe40000000f00 */
[----:B------:R-:W-:-:S07]  /*e790*/  MOV R161, R233 ;  /* 0x000000e900a17202 */ /* 0x000fce0000000f00 */
[----:B------:R-:W-:Y:S05]  /*e7a0*/  WARPSYNC.COLLECTIVE R135, `(.L_x_5945) ;  /* 0x0000000087087348 */ /* 0x000fea0003c00000 */
[----:B------:R0:W1:Y:S02]  /*e7b0*/  SHFL.DOWN P2, R233, R252, R251, R132 ;  /* 0x080000fbfce97389 */ /* 0x0000640000040084 */
[----:B01----:R-:W-:Y:S05]  /*e7c0*/  ENDCOLLECTIVE ;  /* 0x000000000000791b */ /* 0x003fea0003800000 */
.L_x_5945:
[----:B------:R-:W-:Y:S01]  /*e7d0*/  MOV R135, R233 ;  /* 0x000000e900877202 */ /* 0x000fe20000000f00 */
[----:B------:R-:W-:Y:S06]  /*e7e0*/  BRA `(.L_x_5946) ;  /* 0xffffff8c00b07947 */ /* 0x000fec000383ffff */
.L_x_5808:
        /* <DEDUP_REMOVED lines=8> */
.L_x_5948:
[----:B------:R-:W-:Y:S05]  /*e870*/  BSYNC B0 ;  /* 0x0000000000007941 */ /* 0x000fea0003800000 */
.L_x_5947:
        /* <DEDUP_REMOVED lines=8> */
.L_x_5949:
[----:B------:R-:W-:Y:S02]  /*e900*/  MOV R252, R247 ;  /* 0x000000f700fc7202 */ /* 0x000fe40000000f00 */
[----:B------:R-:W-:-:S07]  /*e910*/  MOV R134, R233 ;  /* 0x000000e900867202 */ /* 0x000fce0000000f00 */
[----:B------:R-:W-:Y:S05]  /*e920*/  WARPSYNC.COLLECTIVE R135, `(.L_x_5950) ;  /* 0x0000000087087348 */ /* 0x000fea0003c00000 */
[----:B------:R0:W1:Y:S02]  /*e930*/  SHFL.DOWN P2, R233, R252, R251, R132 ;  /* 0x080000fbfce97389 */ /* 0x0000640000040084 */
[----:B01----:R-:W-:Y:S05]  /*e940*/  ENDCOLLECTIVE ;  /* 0x000000000000791b */ /* 0x003fea0003800000 */
.L_x_5950:
[----:B------:R-:W-:Y:S02]  /*e950*/  MOV R252, R248 ;  /* 0x000000f800fc7202 */ /* 0x000fe40000000f00 */
[----:B------:R-:W-:-:S07]  /*e960*/  MOV R161, R233 ;  /* 0x000000e900a17202 */ /* 0x000fce0000000f00 */
[----:B------:R-:W-:Y:S05]  /*e970*/  WARPSYNC.COLLECTIVE R135, `(.L_x_5951) ;  /* 0x0000000087087348 */ /* 0x000fea0003c00000 */
[----:B------:R0:W1:Y:S02]  /*e980*/  SHFL.DOWN P2, R233, R252, R251, R132 ;  /* 0x080000fbfce97389 */ /* 0x0000640000040084 */
[----:B01----:R-:W-:Y:S05]  /*e990*/  ENDCOLLECTIVE ;  /* 0x000000000000791b */ /* 0x003fea0003800000 */
.L_x_5951:
[----:B------:R-:W-:Y:S01]  /*e9a0*/  MOV R135, R233 ;  /* 0x000000e900877202 */ /* 0x000fe20000000f00 */
[----:B------:R-:W-:Y:S06]  /*e9b0*/  BRA `(.L_x_5952) ;  /* 0xffffff8c00907947 */ /* 0x000fec000383ffff */
.L_x_5811:
        /* <DEDUP_REMOVED lines=8> */
.L_x_5954:
[----:B------:R-:W-:Y:S05]  /*ea40*/  BSYNC B0 ;  /* 0x0000000000007941 */ /* 0x000fea0003800000 */
.L_x_5953:
        /* <DEDUP_REMOVED lines=8> */
.L_x_5955:
[----:B------:R-:W-:Y:S02]  /*ead0*/  MOV R252, R247 ;  /* 0x000000f700fc7202 */ /* 0x000fe40000000f00 */
[----:B------:R-:W-:-:S07]  /*eae0*/  MOV R134, R233 ;  /* 0x000000e900867202 */ /* 0x000fce0000000f00 */
[----:B------:R-:W-:Y:S05]  /*eaf0*/  WARPSYNC.COLLECTIVE R135, `(.L_x_5956) ;  /* 0x0000000087087348 */ /* 0x000fea0003c00000 */
[----:B------:R0:W1:Y:S02]  /*eb00*/  SHFL.DOWN P2, R233, R252, R251, R132 ;  /* 0x080000fbfce97389 */ /* 0x0000640000040084 */
[----:B01----:R-:W-:Y:S05]  /*eb10*/  ENDCOLLECTIVE ;  /* 0x000000000000791b */ /* 0x003fea0003800000 */
.L_x_5956:
[----:B------:R-:W-:Y:S02]  /*eb20*/  MOV R252, R248 ;  /* 0x000000f800fc7202 */ /* 0x000fe40000000f00 */
[----:B------:R-:W-:-:S07]  /*eb30*/  MOV R161, R233 ;  /* 0x000000e900a17202 */ /* 0x000fce0000000f00 */
[----:B------:R-:W-:Y:S05]  /*eb40*/  WARPSYNC.COLLECTIVE R135, `(.L_x_5957) ;  /* 0x0000000087087348 */ /* 0x000fea0003c00000 */
[----:B------:R0:W1:Y:S02]  /*eb50*/  SHFL.DOWN P2, R233, R252, R251, R132 ;  /* 0x080000fbfce97389 */ /* 0x0000640000040084 */
[----:B01----:R-:W-:Y:S05]  /*eb60*/  ENDCOLLECTIVE ;  /* 0x000000000000791b */ /* 0x003fea0003800000 */
.L_x_5957:
[----:B------:R-:W-:Y:S01]  /*eb70*/  MOV R135, R233 ;  /* 0x000000e900877202 */ /* 0x000fe20000000f00 */
[----:B------:R-:W-:Y:S06]  /*eb80*/  BRA `(.L_x_5958) ;  /* 0xffffff8c00707947 */ /* 0x000fec000383ffff */
.L_x_5814:
        /* <DEDUP_REMOVED lines=8> */
.L_x_5960:
[----:B------:R-:W-:Y:S05]  /*ec10*/  BSYNC B0 ;  /* 0x0000000000007941 */ /* 0x000fea0003800000 */
.L_x_5959:
        /* <DEDUP_REMOVED lines=8> */
.L_x_5961:
[----:B------:R-:W-:Y:S02]  /*eca0*/  MOV R252, R247 ;  /* 0x000000f700fc7202 */ /* 0x000fe40000000f00 */
[----:B------:R-:W-:-:S07]  /*ecb0*/  MOV R134, R233 ;  /* 0x000000e900867202 */ /* 0x000fce0000000f00 */
[----:B------:R-:W-:Y:S05]  /*ecc0*/  WARPSYNC.COLLECTIVE R135, `(.L_x_5962) ;  /* 0x0000000087087348 */ /* 0x000fea0003c00000 */
[----:B------:R0:W1:Y:S02]  /*ecd0*/  SHFL.DOWN P2, R233, R252, R251, R132 ;  /* 0x080000fbfce97389 */ /* 0x0000640000040084 */
[----:B01----:R-:W-:Y:S05]  /*ece0*/  ENDCOLLECTIVE ;  /* 0x000000000000791b */ /* 0x003fea0003800000 */
.L_x_5962:
[----:B------:R-:W-:Y:S02]  /*ecf0*/  MOV R252, R248 ;  /* 0x000000f800fc7202 */ /* 0x000fe40000000f00 */
[----:B------:R-:W-:-:S07]  /*ed00*/  MOV R161, R233 ;  /* 0x000000e900a17202 */ /* 0x000fce0000000f00 */
[----:B------:R-:W-:Y:S05]  /*ed10*/  WARPSYNC.COLLECTIVE R135, `(.L_x_5963) ;  /* 0x0000000087087348 */ /* 0x000fea0003c00000 */
[----:B------:R0:W1:Y:S02]  /*ed20*/  SHFL.DOWN P2, R233, R252, R251, R132 ;  /* 0x080000fbfce97389 */ /* 0x0000640000040084 */
[----:B01----:R-:W-:Y:S05]  /*ed30*/  ENDCOLLECTIVE ;  /* 0x000000000000791b */ /* 0x003fea0003800000 */
.L_x_5963:
[----:B------:R-:W-:Y:S05]  /*ed40*/  BRA `(.L_x_5964) ;  /* 0xffffff8c00547947 */ /* 0x000fea000383ffff */
.L_x_5817:
        /* <DEDUP_REMOVED lines=8> */
.L_x_5966:
[----:B------:R-:W-:Y:S05]  /*edd0*/  BSYNC B0 ;  /* 0x0000000000007941 */ /* 0x000fea0003800000 */
.L_x_5965:
        /* <DEDUP_REMOVED lines=9> */
.L_x_5967:
[----:B------:R-:W-:Y:S02]  /*ee70*/  MOV R134, R247 ;  /* 0x000000f700867202 */ /* 0x000fe40000000f00 */
[----:B------:R-:W-:-:S07]  /*ee80*/  MOV R220, R233 ;  /* 0x000000e900dc7202 */ /* 0x000fce0000000f00 */
[----:B------:R-:W-:Y:S05]  /*ee90*/  WARPSYNC.COLLECTIVE R135, `(.L_x_5968) ;  /* 0x0000000087087348 */ /* 0x000fea0003c00000 */
[----:B------:R0:W1:Y:S02]  /*eea0*/  SHFL.IDX P2, R233, R134, R133, R132 ;  /* 0x0000008586e97389 */ /* 0x0000640000040084 */
[----:B01----:R-:W-:Y:S05]  /*eeb0*/  ENDCOLLECTIVE ;  /* 0x000000000000791b */ /* 0x003fea0003800000 */
.L_x_5968:
        /* <DEDUP_REMOVED lines=16> */
.L_x_5969:
[----:B------:R-:W-:Y:S01]  /*efc0*/  MOV R134, R116 ;  /* 0x0000007400867202 */ /* 0x000fe20000000f00 */
[----:B------:R-:W-:-:S07]  /*efd0*/  FADD.FTZ R236, R233, R236 ;  /* 0x000000ece9ec7221 */ /* 0x000fce0000010000 */
[----:B------:R-:W-:Y:S05]  /*efe0*/  WARPSYNC.COLLECTIVE R135, `(.L_x_5970) ;  /* 0x0000000087087348 */ /* 0x000fea0003c00000 */
[----:B------:R0:W1:Y:S02]  /*eff0*/  SHFL.DOWN P2, R233, R252, R251, R132 ;  /* 0x080000fbfce97389 */ /* 0x0000640000040084 */
[----:B01----:R-:W-:Y:S05]  /*f000*/  ENDCOLLECTIVE ;  /* 0x000000000000791b */ /* 0x003fea0003800000 */
.L_x_5970:
[----:B------:R-:W-:Y:S02]  /*f010*/  MOV R252, R246 ;  /* 0x000000f600fc7202 */ /* 0x000fe40000000f00 */
[----:B------:R-:W-:-:S07]  /*f020*/  MOV R245, R233 ;  /* 0x000000e900f57202 */ /* 0x000fce0000000f00 */
[----:B------:R-:W-:Y:S05]  /*f030*/  WARPSYNC.COLLECTIVE R135, `(.L_x_5971) ;  /* 0x0000000087087348 */ /* 0x000fea0003c00000 */
[----:B------:R0:W1:Y:S02]  /*f040*/  SHFL.DOWN P2, R233, R252, R251, R132 ;  /* 0x080000fbfce97389 */ /* 0x0000640000040084 */
[----:B01----:R-:W-:Y:S05]  /*f050*/  ENDCOLLECTIVE ;  /* 0x000000000000791b */ /* 0x003fea0003800000 */
.L_x_5971:
[----:B------:R-:W-:Y:S02]  /*f060*/  MOV R252, R247 ;  /* 0x000000f700fc7202 */ /* 0x000fe40000000f00 */
[----:B------:R-:W-:-:S07]  /*f070*/  MOV R246, R233 ;  /* 0x000000e900f67202 */ /* 0x000fce0000000f00 */
[----:B------:R-:W-:Y:S05]  /*f080*/  WARPSYNC.COLLECTIVE R135, `(.L_x_5972) ;  /* 0x0000000087087348 */ /* 0x000fea0003c00000 */
[----:B------:R0:W1:Y:S02]  /*f090*/  SHFL.DOWN P2, R233, R252, R251, R132 ;  /* 0x080000fbfce97389 */ /* 0x0000640000040084 */
[----:B01----:R-:W-:Y:S05]  /*f0a0*/  ENDCOLLECTIVE ;  /* 0x000000000000791b */ /* 0x003fea0003800000 */
.L_x_5972:
[----:B------:R-:W-:Y:S02]  /*f0b0*/  MOV R252, R248 ;  /* 0x000000f800fc7202 */ /* 0x000fe40000000f00 */
[----:B------:R-:W-:-:S07]  /*f0c0*/  MOV R247, R233 ;  /* 0x000000e900f77202 */ /* 0x000fce0000000f00 */
[----:B------:R-:W-:Y:S05]  /*f0d0*/  WARPSYNC.COLLECTIVE R135, `(.L_x_5973) ;  /* 0x0000000087087348 */ /* 0x000fea0003c00000 */
[----:B------:R0:W1:Y:S02]  /*f0e0*/  SHFL.DOWN P2, R233, R252, R251, R132 ;  /* 0x080000fbfce97389 */ /* 0x0000640000040084 */
[----:B01----:R-:W-:Y:S05]  /*f0f0*/  ENDCOLLECTIVE ;  /* 0x000000000000791b */ /* 0x003fea0003800000 */
.L_x_5973:
[----:B------:R-:W-:-:S07]  /*f100*/  MOV R248, R233 ;  /* 0x000000e900f87202 */ /* 0x000fce0000000f00 */
[----:B------:R-:W-:Y:S05]  /*f110*/  WARPSYNC.COLLECTIVE R135, `(.L_x_5974) ;  /* 0x0000000087087348 */ /* 0x000fea0003c00000 */
[----:B------:R0:W1:Y:S02]  /*f120*/  SHFL.IDX P2, R233, R134, R133, R132 ;  /* 0x0000008586e97389 */ /* 0x0000640000040084 */
[----:B01----:R-:W-:Y:S05]  /*f130*/  ENDCOLLECTIVE ;  /* 0x000000000000791b */ /* 0x003fea0003800000 */
.L_x_5974:
[----:B------:R-:W-:Y:S02]  /*f140*/  MOV R134, R117 ;  /* 0x0000007500867202 */ /* 0x000fe40000000f00 */
[----:B------:R-:W-:-:S07]  /*f150*/  MOV R116, R233 ;  /* 0x000000e900747202 */ /* 0x000fce0000000f00 */
[----:B------:R-:W-:Y:S05]  /*f160*/  WARPSYNC.COLLECTIVE R135, `(.L_x_5975) ;  /* 0x0000000087087348 */ /* 0x000fea0003c00000 */
[----:B------:R0:W1:Y:S02]  /*f170*/  SHFL.IDX P2, R233, R134, R133, R132 ;  /* 0x0000008586e97389 */ /* 0x0000640000040084 */
[----:B01----:R-:W-:Y:S05]  /*f180*/  ENDCOLLECTIVE ;  /* 0x000000000000791b */ /* 0x003fea0003800000 */
.L_x_5975:
[----:B------:R-:W-:Y:S02]  /*f190*/  MOV R134, R118 ;  /* 0x0000007600867202 */ /* 0x000fe40000000f00 */
[----:B------:R-:W-:-:S07]  /*f1a0*/  MOV R117, R233 ;  /* 0x000000e900757202 */ /* 0x000fce0000000f00 */
[----:B------:R-:W-:Y:S05]  /*f1b0*/  WARPSYNC.COLLECTIVE R135, `(.L_x_5976) ;  /* 0x0000000087087348 */ /* 0x000fea0003c00000 */
[----:B------:R0:W1:Y:S02]  /*f1c0*/  SHFL.IDX P2, R233, R134, R133, R132 ;  /* 0x0000008586e97389 */ /* 0x0000640000040084 */
[----:B01----:R-:W-:Y:S05]  /*f1d0*/  ENDCOLLECTIVE ;  /* 0x000000000000791b */ /* 0x003fea0003800000 */
.L_x_5976:
[----:B------:R-:W-:Y:S02]  /*f1e0*/  MOV R134, R119 ;  /* 0x0000007700867202 */ /* 0x000fe40000000f00 */
[----:B------:R-:W-:-:S07]  /*f1f0*/  MOV R118, R233 ;  /* 0x000000e900767202 */ /* 0x000fce0000000f00 */
[----:B------:R-:W-:Y:S05]  /*f200*/  WARPSYNC.COLLECTIVE R135, `(.L_x_5977) ;  /* 0x0000000087087348 */ /* 0x000fea0003c00000 */
[----:B------:R0:W1:Y:S02]  /*f210*/  SHFL.IDX P2, R233, R134, R133, R132 ;  /* 0x0000008586e97389 */ /* 0x0000640000040084 */
[----:B01----:R-:W-:Y:S05]  /*f220*/  ENDCOLLECTIVE ;  /* 0x000000000000791b */ /* 0x003fea0003800000 */
.L_x_5977:
[----:B------:R-:W-:Y:S01]  /*f230*/  MOV R119, R233 ;  /* 0x000000e900777202 */ /* 0x000fe20000000f00 */
[----:B------:R-:W-:Y:S06]  /*f240*/  BRA `(.L_x_5978) ;  /* 0xffffff8800b07947 */ /* 0x000fec000383ffff */
.L_x_5979:
        /* <DEDUP_REMOVED lines=11> */
.L_x_18686:


//--------------------- .text._Z25selective_scan_bwd_kernelI32Selective_Scan_bwd_kernel_traitsILi128ELi16ELb1ELb1ELb1ELb1ELb1EfN3c107complexIfEEEEv12SSMParamsBwd --------------------------
	.section	.text._Z25selective_scan_bwd_kernelI32Selective_Scan_bwd_kernel_traitsILi128ELi16ELb1ELb1ELb1ELb1ELb1EfN3c107complexIfEEEEv12SSMParamsBwd,"ax",@progbits
	.align	128
        .global         _Z25selective_scan_bwd_kernelI32Selective_Scan_bwd_kernel_traitsILi128ELi16ELb1ELb1ELb1ELb1ELb1EfN3c107complexIfEEEEv12SSMParamsBwd
        .type           _Z25selective_scan_bwd_kernelI32Selective_Scan_bwd_kernel_traitsILi128ELi16ELb1ELb1ELb1ELb1ELb1EfN3c107complexIfEEEEv12SSMParamsBwd,@function
        .size           _Z25selective_scan_bwd_kernelI32Selective_Scan_bwd_kernel_traitsILi128ELi16ELb1ELb1ELb1ELb1ELb1EfN3c107complexIfEEEEv12SSMParamsBwd,(.L_x_18687 - _Z25selective_scan_bwd_kernelI32Selective_Scan_bwd_kernel_traitsILi128ELi16ELb1ELb1ELb1ELb1ELb1EfN3c107complexIfEEEEv12SSMParamsBwd)
        .other          _Z25selective_scan_bwd_kernelI32Selective_Scan_bwd_kernel_traitsILi128ELi16ELb1ELb1ELb1ELb1ELb1EfN3c107complexIfEEEEv12SSMParamsBwd,@"STO_CUDA_ENTRY STV_DEFAULT"
_Z25selective_scan_bwd_kernelI32Selective_Scan_bwd_kernel_traitsILi128ELi16ELb1ELb1ELb1ELb1ELb1EfN3c107complexIfEEEEv12SSMParamsBwd:
.text._Z25selective_scan_bwd_kernelI32Selective_Scan_bwd_kernel_traitsILi128ELi16ELb1ELb1ELb1ELb1ELb1EfN3c107complexIfEEEEv12SSMParamsBwd:
        /* <DEDUP_REMOVED lines=45> */
[----:B------:R-:W-:-:S02]  /*02d0*/  UIMAD.WIDE.U32 UR8, UR10, UR26, UR8 ;  /* 0x0000001a0a0872a5 */ /* 0x000fc4000f8e0008 */
[----:B------:R-:W-:Y:S02]  /*02e0*/  UIMAD UR7, UR10, UR19, UR5 ;  /* 0x000000130a0772a4 */ /* 0x000fe4000f8e0205 */
[----:B------:R-:W-:Y:S02]  /*02f0*/  UIADD3 UR11, UP0, UPT, UR16, UR4, URZ ;  /* 0x00000004100b7290 */ /* 0x000fe4000ff1e0ff */
[----:B------:R-:W-:Y:S02]  /*0300*/  UIMAD UR17, UR10, UR27, UR9 ;  /* 0x0000001b0a1172a4 */ /* 0x000fe4000f8e0209 */
[----:B------:R-:W-:Y:S02]  /*0310*/  UIADD3 UR4, UP2, UPT, UR16, UR8, URZ ;  /* 0x0000000810047290 */ /* 0x000fe4000ff5e0ff */
[----:B------:R-:W-:Y:S02]  /*0320*/  USHF.R.S32.HI UR22, URZ, 0x1f, UR16 ;  /* 0x0000001fff167899 */ /* 0x000fe40008011410 */
[----:B------:R-:W-:-:S02]  /*0330*/  ULEA UR9, UP1, UR11, UR12, 0x2 ;  /* 0x0000000c0b097291 */ /* 0x000fc4000f8210ff */
        /* <DEDUP_REMOVED lines=13> */
[----:B------:R-:W-:-:S02]  /*0410*/  USHF.R.U64 UR13, UR30, 0x1, UR31 ;  /* 0x000000011e0d7899 */ /* 0x000fc4000800121f */
[----:B------:R-:W-:Y:S01]  /*0420*/  USHF.R.U32.HI UR14, URZ, 0x1, UR31 ;  /* 0x00000001ff0e7899 */ /* 0x000fe2000801161f */
[----:B0-----:R-:W-:Y:S01]  /*0430*/  R2UR UR5, R2 ;  /* 0x00000000020572ca */ /* 0x001fe200000e0000 */
[----:B------:R-:W-:Y:S02]  /*0440*/  UIMAD.WIDE.U32 UR30, UR6, UR34, URZ ;  /* 0x00000022061e72a5 */ /* 0x000fe4000f8e00ff */
[----:B------:R-:W-:Y:S02]  /*0450*/  USHF.R.U32.HI UR17, URZ, 0x1, UR39 ;  /* 0x00000001ff117899 */ /* 0x000fe40008011627 */
[----:B------:R-:W-:Y:S01]  /*0460*/  UIMAD UR31, UR6, UR35, UR31 ;  /* 0x00000023061f72a4 */ /* 0x000fe2000f8e021f */
[----:B------:R-:W0:Y:S01]  /*0470*/  LDCU.64 UR34, c[0x0][0x528] ;  /* 0x0000a500ff2277ac */ /* 0x000e220008000a00 */
[----:B------:R-:W-:-:S06]  /*0480*/  UIMAD UR14, UR14, UR6, URZ ;  /* 0x000000060e0e72a4 */ /* 0x000fcc000f8e02ff */
[----:B------:R-:W-:-:S04]  /*0490*/  UIADD3 UR7, UPT, UPT, URZ, -UR5, URZ ;  /* 0x80000005ff077290 */ /* 0x000fc8000fffe0ff */
[----:B------:R-:W-:-:S04]  /*04a0*/  UIMAD UR7, UR7, UR20, URZ ;  /* 0x00000014070772a4 */ /* 0x000fc8000f8e02ff */
[----:B------:R-:W-:Y:S02]  /*04b0*/  UIMAD.WIDE.U32 UR4, UR5, UR7, UR4 ;  /* 0x00000007050472a5 */ /* 0x000fe4000f8e0004 */
[----:B------:R-:W-:Y:S02]  /*04c0*/  USHF.R.U64 UR7, UR38, 0x1, UR39 ;  /* 0x0000000126077899 */ /* 0x000fe40008001227 */
[----:B------:R-:W-:Y:S02]  /*04d0*/  UIMAD.WIDE.U32 UR18, UR5, UR15, URZ ;  /* 0x0000000f051272a5 */ /* 0x000fe4000f8e00ff */
[----:B-1----:R-:W-:Y:S01]  /*04e0*/  UIMAD.WIDE.U32 UR4, UR6, UR24, URZ ;  /* 0x00000018060472a5 */ /* 0x002fe2000f8e00ff */
[----:B------:R-:W1:Y:S04]  /*04f0*/  LDCU.64 UR38, c[0x0][0x480] ;  /* 0x00009000ff2677ac */ /* 0x000e680008000a00 */
[----:B------:R-:W-:Y:S01]  /*0500*/  UMOV UR32, UR19 ;  /* 0x0000001300207c82 */ /* 0x000fe20008000000 */
[----:B------:R-:W-:-:S02]  /*0510*/  UIMAD UR5, UR6, UR25, UR5 ;  /* 0x00000019060572a4 */ /* 0x000fc4000f8e0205 */
[----:B------:R-:W-:Y:S02]  /*0520*/  UIADD3 UR18, UPT, UPT, -UR32, URZ, URZ ;  /* 0x000000ff20127290 */ /* 0x000fe4000fffe1ff */
[----:B--2---:R-:W-:Y:S02]  /*0530*/  UIMAD.WIDE.U32 UR4, UR10, UR26, UR4 ;  /* 0x0000001a0a0472a5 */ /* 0x004fe4000f8e0004 */
[----:B------:R-:W-:Y:S01]  /*0540*/  UIMAD UR15, UR20, UR18, UR15 ;  /* 0x00000012140f72a4 */ /* 0x000fe2000f8e020f */
[----:B------:R-:W2:Y:S03]  /*0550*/  LDCU.64 UR24, c[0x0][0x4c0] ;  /* 0x00009800ff1877ac */ /* 0x000ea60008000a00 */
[----:B------:R-:W-:Y:S02]  /*0560*/  UISETP.GT.U32.AND UP1, UPT, UR20, UR15, UPT ;  /* 0x0000000f1400728c */ /* 0x000fe4000bf24070 */
[----:B------:R-:W-:Y:S01]  /*0570*/  UIMAD UR5, UR10, UR27, UR5 ;  /* 0x0000001b0a0572a4 */ /* 0x000fe2000f8e0205 */
[----:B------:R-:W3:Y:S01]  /*0580*/  LDCU.64 UR26, c[0x0][0x3c8] ;  /* 0x00007900ff1a77ac */ /* 0x000ee20008000a00 */
[----:B----4-:R-:W-:-:S07]  /*0590*/  UIMAD.WIDE.U32 UR18, UR6, UR36, URZ ;  /* 0x00000024061272a5 */ /* 0x010fce000f8e00ff */
[----:B------:R-:W-:Y:S02]  /*05a0*/  @!UP1 UIADD3 UR15, UPT, UPT, UR15, -UR20, URZ ;  /* 0x800000140f0f9290 */ /* 0x000fe4000fffe0ff */
[----:B------:R-:W-:Y:S02]  /*05b0*/  @!UP1 UIADD3 UR32, UPT, UPT, UR32, 0x1, URZ ;  /* 0x0000000120209890 */ /* 0x000fe4000fffe0ff */
[----:B------:R-:W-:Y:S02]  /*05c0*/  UISETP.GE.U32.AND UP0, UPT, UR15, UR20, UPT ;  /* 0x000000140f00728c */ /* 0x000fe4000bf06070 */
[----:B------:R-:W-:Y:S02]  /*05d0*/  ULOP3.LUT UR15, UR10, UR23, URZ, 0x3c, !UPT ;  /* 0x000000170a0f7292 */ /* 0x000fe4000f8e3cff */
[----:B------:R-:W-:Y:S02]  /*05e0*/  UISETP.NE.AND UP1, UPT, UR23, URZ, UPT ;  /* 0x000000ff1700728c */ /* 0x000fe4000bf25270 */
[----:B------:R-:W-:-:S02]  /*05f0*/  UISETP.GE.AND UP2, UPT, UR15, URZ, UPT ;  /* 0x000000ff0f00728c */ /* 0x000fc4000bf46270 */
[----:B------:R-:W-:Y:S01]  /*0600*/  UIMAD UR19, UR6, UR37, UR19 ;  /* 0x00000025061372a4 */ /* 0x000fe2000f8e0213 */
[----:B------:R-:W4:Y:S02]  /*0610*/  LDCU.64 UR20, c[0x0][0x3e8] ;  /* 0x00007d00ff1477ac */ /* 0x000f240008000a00 */
[----:B------:R-:W-:Y:S02]  /*0620*/  @UP0 UIADD3 UR32, UPT, UPT, UR32, 0x1, URZ ;  /* 0x0000000120200890 */ /* 0x000fe4000fffe0ff */
[----:B-1----:R-:W-:-:S04]  /*0630*/  UISETP.NE.U32.AND UP0, UPT, UR38, URZ, UPT ;  /* 0x000000ff2600728c */ /* 0x002fc8000bf05070 */
[----:B------:R-:W-:Y:S02]  /*0640*/  @!UP2 UIADD3 UR32, UPT, UPT, -UR32, URZ, URZ ;  /* 0x000000ff2020a290 */ /* 0x000fe4000fffe1ff */
[----:B------:R-:W-:Y:S02]  /*0650*/  @!UP1 ULOP3.LUT UR32, URZ, UR23, URZ, 0x33, !UPT ;  /* 0x00000017ff209292 */ /* 0x000fe4000f8e33ff */
[----:B------:R-:W-:Y:S02]  /*0660*/  UIADD3 UR4, UP2, UPT, UR16, UR4, URZ ;  /* 0x0000000410047290 */ /* 0x000fe4000ff5e0ff */
[----:B------:R-:W-:Y:S02]  /*0670*/  USHF.R.S32.HI UR37, URZ, 0x1f, UR32 ;  /* 0x0000001fff257899 */ /* 0x000fe40008011420 */
[----:B0-----:R-:W-:Y:S02]  /*0680*/  ULEA UR16, UP1, UR4, UR34, 0x2 ;  /* 0x0000002204107291 */ /* 0x001fe4000f8210ff */
[----:B--2---:R-:W-:-:S02]  /*0690*/  UIMAD UR34, UR37, UR24, URZ ;  /* 0x00000018252272a4 */ /* 0x004fc4000f8e02ff */
[----:B------:R-:W-:Y:S01]  /*06a0*/  UIADD3.X UR15, UPT, UPT, UR22, UR5, URZ, UP2, !UPT ;  /* 0x00000005160f7290 */ /* 0x000fe200097fe4ff */
[----:B------:R-:W0:Y:S01]  /*06b0*/  LDCU.64 UR22, c[0x0][0x4e0] ;  /* 0x00009c00ff1677ac */ /* 0x000e220008000a00 */
[----:B------:R-:W-:Y:S02]  /*06c0*/  UIMAD UR41, UR32, UR25, UR34 ;  /* 0x00000019202972a4 */ /* 0x000fe4000f8e0222 */
[----:B---3--:R-:W-:Y:S02]  /*06d0*/  UIMAD UR34, UR37, UR26, URZ ;  /* 0x0000001a252272a4 */ /* 0x008fe4000f8e02ff */
[----:B------:R-:W-:Y:S02]  /*06e0*/  ULEA.HI.X UR15, UR4, UR35, UR15, 0x2, UP1 ;  /* 0x00000023040f7291 */ /* 0x000fe400088f140f */
[----:B------:R-:W-:Y:S02]  /*06f0*/  UISETP.NE.AND.EX UP0, UPT, UR39, URZ, UPT, UP0 ;  /* 0x000000ff2700728c */ /* 0x000fe4000bf05300 */
[----:B------:R-:W-:Y:S01]  /*0700*/  UIMAD.WIDE.U32 UR4, UR32, UR24, URZ ;  /* 0x00000018200472a5 */ /* 0x000fe2000f8e00ff */
[----:B------:R-:W1:Y:S01]  /*0710*/  LDCU.64 UR24, c[0x0][0x448] ;  /* 0x00008900ff1877ac */ /* 0x000e620008000a00 */
[----:B------:R-:W-:-:S02]  /*0720*/  UIMAD.WIDE.U32 UR30, UR32, UR26, UR30 ;  /* 0x0000001a201e72a5 */ /* 0x000fc4000f8e001e */
[----:B------:R-:W-:Y:S01]  /*0730*/  UIMAD UR39, UR32, UR27, UR34 ;  /* 0x0000001b202772a4 */ /* 0x000fe2000f8e0222 */
[----:B------:R-:W2:Y:S01]  /*0740*/  LDCU.64 UR26, c[0x0][0x450] ;  /* 0x00008a00ff1a77ac */ /* 0x000ea20008000a00 */
[----:B----4-:R-:W-:Y:S02]  /*0750*/  UIMAD UR36, UR37, UR20, URZ ;  /* 0x00000014252472a4 */ /* 0x010fe4000f8e02ff */
        /* <DEDUP_REMOVED lines=10> */
[----:B-1----:R-:W-:Y:S02]  /*0800*/  ULEA UR24, UP2, UR30, UR24, 0x2 ;  /* 0x000000181e187291 */ /* 0x002fe4000f8410ff */
[----:B------:R-:W-:Y:S02]  /*0810*/  UIADD3.X UR22, UPT, UPT, UR38, UR22, URZ, UP1, !UPT ;  /* 0x0000001626167290 */ /* 0x000fe40008ffe4ff */
[----:B--2---:R-:W-:Y:S02]  /*0820*/  ULEA UR26, UP4, UR36, UR26, 0x2 ;  /* 0x0000001a241a7291 */ /* 0x004fe4000f8810ff */
[----:B------:R-:W-:Y:S01]  /*0830*/  UIADD3.X UR38, UPT, UPT, UR38, UR40, URZ, UP3, !UPT ;  /* 0x0000002826267290 */ /* 0x000fe20009ffe4ff */
[----:B------:R-:W0:Y:S01]  /*0840*/  LDCU.64 UR20, c[0x0][0x538] ;  /* 0x0000a700ff1477ac */ /* 0x000e220008000a00 */
[----:B------:R-:W-:Y:S02]  /*0850*/  ULEA.HI.X UR30, UR30, UR25, UR22, 0x2, UP2 ;  /* 0x000000191e1e7291 */ /* 0x000fe400090f1416 */
[----:B------:R-:W-:Y:S01]  /*0860*/  ULEA.HI.X UR25, UR36, UR27, UR38, 0x2, UP4 ;  /* 0x0000001b24197291 */ /* 0x000fe2000a0f1426 */
[----:B------:R-:W1:Y:S01]  /*0870*/  @UP0 LDCU UR27, c[0x0][0x384] ;  /* 0x00007080ff1b07ac */ /* 0x000e620008000800 */
[----:B------:R-:W-:Y:S01]  /*0880*/  UIMAD UR37, UR32, UR23, UR37 ;  /* 0x00000017202572a4 */ /* 0x000fe2000f8e0225 */
[----:B------:R-:W2:Y:S01]  /*0890*/  LDCU.64 UR22, c[0x0][0x540] ;  /* 0x0000a800ff1677ac */ /* 0x000ea20008000a00 */
[----:B------:R-:W-:Y:S01]  /*08a0*/  UIADD3 UR5, UPT, UPT, UR5, UR41, URZ ;  /* 0x0000002905057290 */ /* 0x000fe2000fffe0ff */
[----:B------:R-:W3:Y:S03]  /*08b0*/  @UP0 LDCU UR31, c[0x0][0x38c] ;  /* 0x00007180ff1f07ac */ /* 0x000ee60008000800 */
[----:B------:R-:W-:Y:S01]  /*08c0*/  UIMAD.WIDE.U32 UR4, UR6, UR13, UR4 ;  /* 0x0000000d060472a5 */ /* 0x000fe2000f8e0004 */
[----:B------:R-:W4:Y:S03]  /*08d0*/  @UP0 LDCU.64 UR34, c[0x0][0x480] ;  /* 0x00009000ff2207ac */ /* 0x000f260008000a00 */
[----:B------:R-:W-:-:S02]  /*08e0*/  UIADD3 UR14, UPT, UPT, UR5, UR14, URZ ;  /* 0x0000000e050e7290 */ /* 0x000fc4000fffe0ff */
[----:B0-----:R-:W-:Y:S02]  /*08f0*/  ULEA UR13, UP1, UR4, UR20, 0x3 ;  /* 0x00000014040d7291 */ /* 0x001fe4000f8218ff */
[----:B------:R-:W-:Y:S02]  /*0900*/  UIADD3 UR19, UPT, UPT, UR19, UR37, URZ ;  /* 0x0000002513137290 */ /* 0x000fe4000fffe0ff */
[----:B------:R-:W-:Y:S02]  /*0910*/  UIMAD UR20, UR17, UR6, URZ ;  /* 0x00000006111472a4 */ /* 0x000fe4000f8e02ff */
[----:B-1----:R-:W-:Y:S02]  /*0920*/  @UP0 UIMAD UR17, UR6, UR27, UR10 ;  /* 0x0000001b061102a4 */ /* 0x002fe4000f8e020a */
[----:B------:R-:W-:Y:S02]  /*0930*/  ULEA.HI.X UR14, UR4, UR21, UR14, 0x3, UP1 ;  /* 0x00000015040e7291 */ /* 0x000fe400088f1c0e */
[----:B------:R-:W-:-:S02]  /*0940*/  UIMAD.WIDE.U32 UR4, UR6, UR7, UR18 ;  /* 0x00000007060472a5 */ /* 0x000fc4000f8e0012 */
[----:B------:R-:W-:Y:S02]  /*0950*/  @UP0 UIMAD UR17, UR17, UR33, URZ ;  /* 0x00000021111102a4 */ /* 0x000fe4000f8e02ff */
        /* <DEDUP_REMOVED lines=25> */
[C---:B------:R-:W-:Y:S02]  /*0af0*/  LOP3.LUT R0, R4.reuse, 0x1f, RZ, 0xc0, !PT ;  /* 0x0000001f04007812 */ /* 0x040fe400078ec0ff */
[----:B------:R-:W-:Y:S02]  /*0b00*/  LOP3.LUT R4, R4, 0x3e0, RZ, 0xc0, !PT ;  /* 0x000003e004047812 */ /* 0x000fe400078ec0ff */
[----:B------:R-:W-:-:S03]  /*0b10*/  LOP3.LUT R3, R2, 0xf80, RZ, 0xc0, !PT ;  /* 0x00000f8002037812 */ /* 0x000fc600078ec0ff */
[----:B------:R2:W-:Y:S01]  /*0b20*/  STL [R1+0xc], R4 ;  /* 0x00000c0401007387 */ /* 0x0005e20000100800 */
[----:B-1----:R-:W-:-:S07]  /*0b30*/  LOP3.LUT R2, R3, R0, RZ, 0xfc, !PT ;  /* 0x0000000003027212 */ /* 0x002fce00078efcff */
.L_x_6111:
[----:B------:R-:W-:Y:S01]  /*0b40*/  BAR.SYNC.DEFER_BLOCKING 0x0 ;  /* 0x0000000000007b1d */ /* 0x000fe20000010000 */
[----:B0-2---:R-:W-:Y:S02]  /*0b50*/  MOV R4, UR21 ;  /* 0x0000001500047c02 */ /* 0x005fe40008000f00 */
[----:B------:R-:W-:-:S03]  /*0b60*/  MOV R5, UR11 ;  /* 0x0000000b00057c02 */ /* 0x000fc60008000f00 */
[----:B------:R-:W2:Y:S01]  /*0b70*/  LDL R6, [R1+0xc] ;  /* 0x00000c0001067983 */ /* 0x000ea20000100800 */
[----:B------:R-:W-:-:S05]  /*0b80*/  IMAD.WIDE.U32 R4, R2, 0x10, R4 ;  /* 0x0000001002047825 */ /* 0x000fca00078e0004 */
[----:B------:R-:W3:Y:S04]  /*0b90*/  LDG.E.128 R8, desc[UR28][R4.64] ;  /* 0x0000001c04087981 */ /* 0x000ee8000c1e1d00 */
[----:B------:R-:W4:Y:S04]  /*0ba0*/  LDG.E.128 R12, desc[UR28][R4.64+0x200] ;  /* 0x0002001c040c7981 */ /* 0x000f28000c1e1d00 */
[----:B------:R-:W5:Y:S04]  /*0bb0*/  LDG.E.128 R16, desc[UR28][R4.64+0x400] ;  /* 0x0004001c04107981 */ /* 0x000f68000c1e1d00 */
[----:B------:R0:W5:Y:S01]  /*0bc0*/  LDG.E.128 R20, desc[UR28][R4.64+0x600] ;  /* 0x0006001c04147981 */ /* 0x000162000c1e1d00 */
[----:B------:R-:W1:Y:S01]  /*0bd0*/  S2UR UR9, SR_CgaCtaId ;  /* 0x00000000000979c3 */ /* 0x000e620000008800 */
[----:B------:R-:W-:Y:S01]  /*0be0*/  UMOV UR8, 0x400 ;  /* 0x0000040000087882 */ /* 0x000fe20000000000 */
[----:B------:R-:W-:Y:S01]  /*0bf0*/  HFMA2 R7, -RZ, RZ, 0, 9.5367431640625e-07 ;  /* 0x00000010ff077431 */ /* 0x000fe200000001ff */
[----:B------:R-:W1:Y:S01]  /*0c00*/  S2R R128, SR_LANEID ;  /* 0x0000000000807919 */ /* 0x000e620000000000 */
[----:B------:R-:W-:-:S03]  /*0c10*/  UMOV UR16, UR27 ;  /* 0x0000001b00107c82 */ /* 0x000fc60008000000 */
[----:B0-----:R-:W-:Y:S01]  /*0c20*/  IMAD.WIDE.U32 R4, R2, R7, UR16 ;  /* 0x0000001002047e25 */ /* 0x001fe2000f8e0007 */
[----:B-1----:R-:W-:-:S06]  /*0c30*/  ULEA UR8, UR9, UR8, 0x18 ;  /* 0x0000000809087291 */ /* 0x002fcc000f8ec0ff */
[----:B------:R-:W-:Y:S02]  /*0c40*/  MOV R172, UR8 ;  /* 0x0000000800ac7c02 */ /* 0x000fe40008000f00 */
[----:B------:R-:W-:-:S04]  /*0c50*/  IADD3 R239, PT, PT, R3, R128, RZ ;  /* 0x0000008003ef7210 */ /* 0x000fc80007ffe0ff */
[----:B------:R-:W-:Y:S02]  /*0c60*/  LEA R239, R239, R172, 0x4 ;  /* 0x000000acefef7211 */ /* 0x000fe400078e20ff */
[----:B--2---:R-:W-:-:S04]  /*0c70*/  IADD3 R3, PT, PT, R6, R128, RZ ;  /* 0x0000008006037210 */ /* 0x004fc80007ffe0ff */
[----:B------:R-:W-:Y:S01]  /*0c80*/  LEA R238, R3, R172, 0x6 ;  /* 0x000000ac03ee7211 */ /* 0x000fe200078e30ff */
[----:B---3--:R0:W-:Y:S04]  /*0c90*/  STS.128 [R239], R8 ;  /* 0x00000008ef007388 */ /* 0x0081e80000000c00 */
[----:B----4-:R-:W-:Y:S04]  /*0ca0*/  STS.128 [R239+0x200], R12 ;  /* 0x0002000cef007388 */ /* 0x010fe80000000c00 */
[----:B-----5:R1:W-:Y:S04]  /*0cb0*/  STS.128 [R239+0x400], R16 ;  /* 0x00040010ef007388 */ /* 0x0203e80000000c00 */
[----:B------:R-:W-:Y:S01]  /*0cc0*/  STS.128 [R239+0x600], R20 ;  /* 0x00060014ef007388 */ /* 0x000fe20000000c00 */
        /* <DEDUP_REMOVED lines=13> */
[----:B--2---:R-:W-:Y:S04]  /*0da0*/  STS.128 [R239], R8 ;  /* 0x00000008ef007388 */ /* 0x004fe80000000c00 */
[----:B---3--:R-:W-:Y:S04]  /*0db0*/  STS.128 [R239+0x200], R16 ;  /* 0x00020010ef007388 */ /* 0x008fe80000000c00 */
[----:B----4-:R0:W-:Y:S04]  /*0dc0*/  STS.128 [R239+0x400], R24 ;  /* 0x00040018ef007388 */ /* 0x0101e80000000c00 */
[----:B-----5:R1:W-:Y:S01]  /*0dd0*/  STS.128 [R239+0x600], R28 ;  /* 0x0006001cef007388 */ /* 0x0203e20000000c00 */
[----:B------:R-:W-:-:S03]  /*0de0*/  NOP ;  /* 0x0000000000007918 */ /* 0x000fc60000000000 */
[----:B------:R-:W2:Y:S04]  /*0df0*/  LDS.128 R32, [R238] ;  /* 0x00000000ee207984 */ /* 0x000ea80000000c00 */
[----:B------:R-:W3:Y:S01]  /*0e00*/  LDS.128 R36, [R238+0x10] ;  /* 0x00001000ee247984 */ /* 0x000ee20000000c00 */
[----:B0-----:R-:W0:Y:S03]  /*0e10*/  LDC.64 R26, c[0x0][0x410] ;  /* 0x00010400ff1a7b82 */ /* 0x001e260000000a00 */
[----:B------:R4:W0:Y:S04]  /*0e20*/  LDS.128 R20, [R238+0x20] ;  /* 0x00002000ee147984 */ /* 0x0008280000000c00 */
[----:B------:R4:W0:Y:S01]  /*0e30*/  LDS.128 R4, [R238+0x30] ;  /* 0x00003000ee047984 */ /* 0x0008220000000c00 */
[----:B------:R-:W-:Y:S06]  /*0e40*/  BAR.SYNC.DEFER_BLOCKING 0x0 ;  /* 0x0000000000007b1d */ /* 0x000fec0000010000 */
[----:B------:R-:W5:Y:S04]  /*0e50*/  LDG.E.128 R40, desc[UR28][R14.64] ;  /* 0x0000001c0e287981 */ /* 0x000f68000c1e1d00 */
[----:B------:R-:W4:Y:S04]  /*0e60*/  LDG.E.128 R16, desc[UR28][R14.64+0x200] ;  /* 0x0002001c0e107981 */ /* 0x000f28000c1e1d00 */
[----:B------:R-:W4:Y:S04]  /*0e70*/  LDG.E.128 R44, desc[UR28][R14.64+0x400] ;  /* 0x0004001c0e2c7981 */ /* 0x000f28000c1e1d00 */
[----:B-1----:R1:W4:Y:S01]  /*0e80*/  LDG.E.128 R28, desc[UR28][R14.64+0x600] ;  /* 0x0006001c0e1c7981 */ /* 0x002322000c1e1d00 */
[----:B--2---:R-:W-:Y:S01]  /*0e90*/  FADD.FTZ R9, R32, UR7 ;  /* 0x0000000720097e21 */ /* 0x004fe20008010000 */
[----:B------:R-:W-:Y:S01]  /*0ea0*/  FADD.FTZ R10, R33, UR7 ;  /* 0x00000007210a7e21 */ /* 0x000fe20008010000 */
[----:B------:R-:W-:Y:S01]  /*0eb0*/  FADD.FTZ R11, R34, UR7 ;  /* 0x00000007220b7e21 */ /* 0x000fe20008010000 */
[----:B------:R-:W-:Y:S01]  /*0ec0*/  FADD.FTZ R12, R35, UR7 ;  /* 0x00000007230c7e21 */ /* 0x000fe20008010000 */
[----:B---3--:R-:W-:Y:S01]  /*0ed0*/  FADD.FTZ R13, R36, UR7 ;  /* 0x00000007240d7e21 */ /* 0x008fe20008010000 */
[----:B------:R-:W-:Y:S01]  /*0ee0*/  FSETP.GTU.FTZ.AND P0, PT, R9, 20, PT ;  /* 0x41a000000900780b */ /* 0x000fe20003f1c000 */
[----:B------:R-:W-:Y:S01]  /*0ef0*/  BSSY.RECONVERGENT B0, `(.L_x_5981) ;  /* 0x000002c000007945 */ /* 0x000fe20003800200 */
[----:B------:R-:W-:Y:S01]  /*0f00*/  FSETP.GTU.FTZ.AND P1, PT, R10, 20, PT ;  /* 0x41a000000a00780b */ /* 0x000fe20003f3c000 */
[----:B-1----:R-:W-:Y:S01]  /*0f10*/  FADD.FTZ R14, R37, UR7 ;  /* 0x00000007250e7e21 */ /* 0x002fe20008010000 */
[----:B------:R-:W-:Y:S01]  /*0f20*/  FSETP.GTU.FTZ.AND P2, PT, R11, 20, PT ;  /* 0x41a000000b00780b */ /* 0x000fe20003f5c000 */
[----:B------:R-:W-:Y:S01]  /*0f30*/  FADD.FTZ R15, R38, UR7 ;  /* 0x00000007260f7e21 */ /* 0x000fe20008010000 */
[----:B------:R-:W-:-:S02]  /*0f40*/  FSETP.GTU.FTZ.AND P3, PT, R12, 20, PT ;  /* 0x41a000000c00780b */ /* 0x000fc40003f7c000 */
[----:B------:R-:W-:Y:S02]  /*0f50*/  FSETP.GTU.FTZ.AND P4, PT, R13, 20, PT ;  /* 0x41a000000d00780b */ /* 0x000fe40003f9c000 */
[----:B------:R-:W-:Y:S01]  /*0f60*/  FSETP.GTU.FTZ.AND P5, PT, R14, 20, PT ;  /* 0x41a000000e00780b */ /* 0x000fe20003fbc000 */
[----:B-----5:R1:W-:Y:S04]  /*0f70*/  STS.128 [R239], R40 ;  /* 0x00000028ef007388 */ /* 0x0203e80000000c00 */
[----:B----4-:R1:W-:Y:S04]  /*0f80*/  STS.128 [R239+0x200], R16 ;  /* 0x00020010ef007388 */ /* 0x0103e80000000c00 */
[----:B------:R1:W-:Y:S04]  /*0f90*/  STS.128 [R239+0x400], R44 ;  /* 0x0004002cef007388 */ /* 0x0003e80000000c00 */
[----:B------:R1:W-:Y:S01]  /*0fa0*/  STS.128 [R239+0x600], R28 ;  /* 0x0006001cef007388 */ /* 0x0003e20000000c00 */
[----:B------:R-:W-:Y:S01]  /*0fb0*/  NOP ;  /* 0x0000000000007918 */ /* 0x000fe20000000000 */
[----:B0-----:R-:W-:Y:S05]  /*0fc0*/  @P0 BRA `(.L_x_5982) ;  /* 0x0000000000780947 */ /* 0x001fea0003800000 */
[----:B------:R-:W-:Y:S01]  /*0fd0*/  FMUL.FTZ R9, R9, 1.4426950216293334961 ;  /* 0x3fb8aa3b09097820 */ /* 0x000fe20000410000 */
[----:B-1----:R-:W-:Y:S02]  /*0fe0*/  MOV R18, 0x3e800000 ;  /* 0x3e80000000127802 */ /* 0x002fe40000000f00 */
        /* <DEDUP_REMOVED lines=28> */
.L_x_5982:
[----:B------:R-:W-:Y:S05]  /*11b0*/  BSYNC.RECONVERGENT B0 ;  /* 0x0000000000007941 */ /* 0x000fea0003800200 */
.L_x_5981:
        /* <DEDUP_REMOVED lines=34> */
.L_x_5984:
[----:B------:R-:W-:Y:S05]  /*13e0*/  BSYNC.RECONVERGENT B0 ;  /* 0x0000000000007941 */ /* 0x000fea0003800200 */
.L_x_5983:
        /* <DEDUP_REMOVED lines=34> */
.L_x_5986:
[----:B------:R-:W-:Y:S05]  /*1610*/  BSYNC.RECONVERGENT B0 ;  /* 0x0000000000007941 */ /* 0x000fea0003800200 */
.L_x_5985:
        /* <DEDUP_REMOVED lines=34> */
.L_x_5988:
[----:B------:R-:W-:Y:S05]  /*1840*/  BSYNC.RECONVERGENT B0 ;  /* 0x0000000000007941 */ /* 0x000fea0003800200 */
.L_x_5987:
        /* <DEDUP_REMOVED lines=34> */
.L_x_5990:
[----:B------:R-:W-:Y:S05]  /*1a70*/  BSYNC.RECONVERGENT B0 ;  /* 0x0000000000007941 */ /* 0x000fea0003800200 */
.L_x_5989:
        /* <DEDUP_REMOVED lines=34> */
.L_x_5992:
[----:B------:R-:W-:Y:S05]  /*1ca0*/  BSYNC.RECONVERGENT B0 ;  /* 0x0000000000007941 */ /* 0x000fea0003800200 */
.L_x_5991:
        /* <DEDUP_REMOVED lines=34> */
.L_x_5994:
[----:B------:R-:W-:Y:S05]  /*1ed0*/  BSYNC.RECONVERGENT B0 ;  /* 0x0000000000007941 */ /* 0x000fea0003800200 */
.L_x_5993:
        /* <DEDUP_REMOVED lines=34> */
.L_x_5996:
[----:B------:R-:W-:Y:S05]  /*2100*/  BSYNC.RECONVERGENT B0 ;  /* 0x0000000000007941 */ /* 0x000fea0003800200 */
.L_x_5995:
        /* <DEDUP_REMOVED lines=34> */
.L_x_5998:
[----:B------:R-:W-:Y:S05]  /*2330*/  BSYNC.RECONVERGENT B0 ;  /* 0x0000000000007941 */ /* 0x000fea0003800200 */
.L_x_5997:
        /* <DEDUP_REMOVED lines=34> */
.L_x_6000:
[----:B------:R-:W-:Y:S05]  /*2560*/  BSYNC.RECONVERGENT B0 ;  /* 0x0000000000007941 */ /* 0x000fea0003800200 */
.L_x_5999:
        /* <DEDUP_REMOVED lines=34> */
.L_x_6002:
[----:B------:R-:W-:Y:S05]  /*2790*/  BSYNC.RECONVERGENT B0 ;  /* 0x0000000000007941 */ /* 0x000fea0003800200 */
.L_x_6001:
        /* <DEDUP_REMOVED lines=32> */
.L_x_6004:
[----:B------:R-:W-:Y:S05]  /*29a0*/  BSYNC.RECONVERGENT B0 ;  /* 0x0000000000007941 */ /* 0x000fea0003800200 */
.L_x_6003:
        /* <DEDUP_REMOVED lines=32> */
.L_x_6006:
[----:B------:R-:W-:Y:S05]  /*2bb0*/  BSYNC.RECONVERGENT B0 ;  /* 0x0000000000007941 */ /* 0x000fea0003800200 */
.L_x_6005:
        /* <DEDUP_REMOVED lines=32> */
.L_x_6008:
[----:B------:R-:W-:Y:S05]  /*2dc0*/  BSYNC.RECONVERGENT B0 ;  /* 0x0000000000007941 */ /* 0x000fea0003800200 */
.L_x_6007:
        /* <DEDUP_REMOVED lines=32> */
.L_x_6010:
[----:B------:R-:W-:Y:S05]  /*2fd0*/  BSYNC.RECONVERGENT B0 ;  /* 0x0000000000007941 */ /* 0x000fea0003800200 */
.L_x_6009:
        /* <DEDUP_REMOVED lines=32> */
.L_x_6012:
[----:B------:R-:W-:Y:S05]  /*31e0*/  BSYNC.RECONVERGENT B0 ;  /* 0x0000000000007941 */ /* 0x000fea0003800200 */
.L_x_6011:
[----:B------:R-:W0:Y:S01]  /*31f0*/  S2UR UR26, SR_CTAID.X ;  /* 0x00000000001a79c3 */ /* 0x000e220000002500 */
[----:B------:R-:W-:Y:S01]  /*3200*/  USHF.L.U32 UR8, UR8, 0xb, URZ ;  /* 0x0000000b08087899 */ /* 0x000fe200080006ff */
[----:B------:R-:W2:Y:S01]  /*3210*/  LDL.LU R129, [R1+0x8] ;  /* 0x0000080001817983 */ /* 0x000ea20000300800 */
[----:B------:R-:W-:-:S03]  /*3220*/  HFMA2 R65, -RZ, RZ, 0, 0 ;  /* 0x00000000ff417431 */ /* 0x000fc600000001ff */
[----:B------:R-:W-:Y:S01]  /*3230*/  LDS.128 R32, [R238] ;  /* 0x00000000ee207984 */ /* 0x000fe20000000c00 */
[----:B------:R-:W-:Y:S01]  /*3240*/  MOV R64, UR8 ;  /* 0x0000000800407c02 */ /* 0x000fe20008000f00 */
[----:B------:R-:W1:Y:S02]  /*3250*/  LDC.64 R6, c[0x0][0x418] ;  /* 0x00010600ff067b82 */ /* 0x000e640000000a00 */
[----:B------:R-:W-:Y:S02]  /*3260*/  LDS.128 R36, [R238+0x20] ;  /* 0x00002000ee247984 */ /* 0x000fe40000000c00 */
[----:B------:R-:W3:Y:S04]  /*3270*/  LDCU.64 UR8, c[0x0][0x490] ;  /* 0x00009200ff0877ac */ /* 0x000ee80008000a00 */
[----:B------:R-:W1:Y:S08]  /*3280*/  S2UR UR10, SR_CTAID.Y ;  /* 0x00000000000a79c3 */ /* 0x000e700000002600 */
[----:B------:R-:W4:Y:S01]  /*3290*/  LDC.64 R28, c[0x0][0x488] ;  /* 0x00012200ff1c7b82 */ /* 0x000f220000000a00 */
[----:B0-----:R-:W-:-:S04]  /*32a0*/  IMAD.WIDE.U32 R4, R26, UR26, R64 ;  /* 0x0000001a1a047c25 */ /* 0x001fc8000f8e0040 */
[----:B------:R-:W-:-:S03]  /*32b0*/  IMAD R5, R27, UR26, R5 ;  /* 0x0000001a1b057c24 */ /* 0x000fc6000f8e0205 */
        /* <DEDUP_REMOVED lines=8> */
[----:B------:R-:W-:-:S03]  /*3340*/  IMAD.WIDE.U32 R26, R2, 0x10, R26 ;  /* 0x00000010021a7825 */ /* 0x000fc600078e001a */
[----:B------:R-:W-:Y:S01]  /*3350*/  LDS.128 R4, [R238+0x30] ;  /* 0x00003000ee047984 */ /* 0x000fe20000000c00 */
[----:B------:R-:W5:Y:S08]  /*3360*/  LDC.64 R92, c[0x0][0x508] ;  /* 0x00014200ff5c7b82 */ /* 0x000f700000000a00 */
[----:B------:R-:W-:Y:S08]  /*3370*/  BAR.SYNC.DEFER_BLOCKING 0x0 ;  /* 0x0000000000007b1d */ /* 0x000ff00000010000 */
[----:B------:R-:W5:Y:S01]  /*3380*/  LDC.64 R94, c[0x0][0x510] ;  /* 0x00014400ff5e7b82 */ /* 0x000f620000000a00 */
[----:B------:R-:W3:Y:S04]  /*3390*/  LDG.E.128 R56, desc[UR28][R26.64] ;  /* 0x0000001c1a387981 */ /* 0x000ee8000c1e1d00 */
[----:B------:R-:W5:Y:S04]  /*33a0*/  LDG.E.128 R60, desc[UR28][R26.64+0x200] ;  /* 0x0002001c1a3c7981 */ /* 0x000f68000c1e1d00 */
[----:B------:R-:W2:Y:S04]  /*33b0*/  LDG.E.128 R72, desc[UR28][R26.64+0x400] ;  /* 0x0004001c1a487981 */ /* 0x000ea8000c1e1d00 */
[----:B------:R4:W2:Y:S01]  /*33c0*/  LDG.E.128 R76, desc[UR28][R26.64+0x600] ;  /* 0x0006001c1a4c7981 */ /* 0x0008a2000c1e1d00 */
        /* <DEDUP_REMOVED lines=8> */
[----:B-----5:R-:W-:Y:S04]  /*3450*/  STS.128 [R239+0x200], R60 ;  /* 0x0002003cef007388 */ /* 0x020fe80000000c00 */
[----:B--2---:R1:W-:Y:S04]  /*3460*/  STS.128 [R239+0x400], R72 ;  /* 0x00040048ef007388 */ /* 0x0043e80000000c00 */
        /* <DEDUP_REMOVED lines=14> */
[----:B------:R-:W-:Y:S01]  /*3550*/  FMUL.FTZ R25, R53, -1.4426950216293334961 ;  /* 0xbfb8aa3b35197820 */ /* 0x000fe20000410000 */
[----:B----4-:R-:W-:Y:S01]  /*3560*/  FMUL.FTZ R62, R44, -1.4426950216293334961 ;  /* 0xbfb8aa3b2c3e7820 */ /* 0x010fe20000410000 */
[----:B------:R-:W-:Y:S01]  /*3570*/  FMUL.FTZ R63, R45, -1.4426950216293334961 ;  /* 0xbfb8aa3b2d3f7820 */ /* 0x000fe20000410000 */
[----:B------:R-:W1:Y:S01]  /*3580*/  MUFU.EX2 R60, R60 ;  /* 0x0000003c003c7308 */ /* 0x000e620000000800 */
[----:B-----5:R-:W-:Y:S01]  /*3590*/  FMUL.FTZ R84, R50, -1.4426950216293334961 ;  /* 0xbfb8aa3b32547820 */ /* 0x020fe20000410000 */
        /* <DEDUP_REMOVED lines=10> */
[----:B------:R-:W-:Y:S01]  /*3640*/  MUFU.EX2 R25, R25 ;  /* 0x0000001900197308 */ /* 0x000fe20000000800 */
[----:B------:R-:W-:Y:S01]  /*3650*/  FMUL.FTZ R91, R43, -1.4426950216293334961 ;  /* 0xbfb8aa3b2b5b7820 */ /* 0x000fe20000410000 */
[----:B-1----:R-:W-:Y:S01]  /*3660*/  FADD.FTZ R60, R60, 1 ;  /* 0x3f8000003c3c7421 */ /* 0x002fe20000010000 */
[----:B------:R-:W-:Y:S01]  /*3670*/  UISETP.NE.U32.AND UP0, UPT, UR8, URZ, UPT ;  /* 0x000000ff0800728c */ /* 0x000fe2000bf05070 */
[----:B------:R-:W-:Y:S01]  /*3680*/  MUFU.EX2 R62, R62 ;  /* 0x0000003e003e7308 */ /* 0x000fe20000000800 */
[----:B0-----:R-:W-:-:S02]  /*3690*/  FADD.FTZ R61, R61, 1 ;  /* 0x3f8000003d3d7421 */ /* 0x001fc40000010000 */
[----:B------:R-:W-:Y:S01]  /*36a0*/  UISETP.NE.AND.EX UP0, UPT, UR9, URZ, UPT, UP0 ;  /* 0x000000ff0900728c */ /* 0x000fe2000bf05300 */
[----:B------:R-:W0:Y:S04]  /*36b0*/  MUFU.EX2 R63, R63 ;  /* 0x0000003f003f7308 */ /* 0x000e280000000800 */
[----:B------:R3:W1:Y:S04]  /*36c0*/  MUFU.EX2 R66, R26 ;  /* 0x0000001a00427308 */ /* 0x0006680000000800 */
[----:B------:R4:W5:Y:S04]  /*36d0*/  MUFU.EX2 R67, R27 ;  /* 0x0000001b00437308 */ /* 0x0009680000000800 */
[----:B------:R5:W5:Y:S01]  /*36e0*/  MUFU.EX2 R86, R84 ;  /* 0x0000005400567308 */ /* 0x000b620000000800 */
[----:B---3--:R-:W-:Y:S01]  /*36f0*/  FADD.FTZ R26, R8, 1 ;  /* 0x3f800000081a7421 */ /* 0x008fe20000010000 */
[----:B0-----:R-:W-:-:S02]  /*3700*/  FADD.FTZ R8, R63, 1 ;  /* 0x3f8000003f087421 */ /* 0x001fc40000010000 */
[----:B------:R-:W0:Y:S01]  /*3710*/  MUFU.EX2 R87, R85 ;  /* 0x0000005500577308 */ /* 0x000e220000000800 */
[----:B----4-:R-:W-:Y:S01]  /*3720*/  FADD.FTZ R27, R25, 1 ;  /* 0x3f800000191b7421 */ /* 0x010fe20000010000 */
[----:B------:R-:W-:Y:S01]  /*3730*/  FADD.FTZ R25, R62, 1 ;  /* 0x3f8000003e197421 */ /* 0x000fe20000010000 */
[----:B-1----:R-:W-:Y:S01]  /*3740*/  FADD.FTZ R66, R66, 1 ;  /* 0x3f80000042427421 */ /* 0x002fe20000010000 */
[----:B------:R-:W1:Y:S01]  /*3750*/  MUFU.EX2 R82, R80 ;  /* 0x0000005000527308 */ /* 0x000e620000000800 */
[----:B-----5:R-:W-:-:S03]  /*3760*/  FADD.FTZ R67, R67, 1 ;  /* 0x3f80000043437421 */ /* 0x020fc60000010000 */
[----:B------:R-:W-:Y:S01]  /*3770*/  MUFU.RCP R84, R61 ;  /* 0x0000003d00547308 */ /* 0x000fe20000001000 */
[----:B------:R-:W-:Y:S01]  /*3780*/  FADD.FTZ R86, R86, 1 ;  /* 0x3f80000056567421 */ /* 0x000fe20000010000 */
[----:B0-----:R-:W-:-:S06]  /*3790*/  FADD.FTZ R87, R87, 1 ;  /* 0x3f80000057577421 */ /* 0x001fcc0000010000 */
[----:B------:R-:W0:Y:S01]  /*37a0*/  MUFU.RCP R85, R60 ;  /* 0x0000003c00557308 */ /* 0x000e220000001000 */
[----:B-1----:R-:W-:-:S07]  /*37b0*/  FADD.FTZ R82, R82, 1 ;  /* 0x3f80000052527421 */ /* 0x002fce0000010000 */
[----:B------:R1:W3:Y:S04]  /*37c0*/  MUFU.EX2 R83, R81 ;  /* 0x0000005100537308 */ /* 0x0002e80000000800 */
[----:B------:R-:W4:Y:S01]  /*37d0*/  MUFU.RCP R80, R27 ;  /* 0x0000001b00507308 */ /* 0x000f220000001000 */
[----:B0-----:R-:W-:-:S07]  /*37e0*/  FMUL.FTZ R117, R54, R85 ;  /* 0x0000005536757220 */ /* 0x001fce0000410000 */
[----:B-1----:R0:W1:Y:S01]  /*37f0*/  MUFU.RCP R81, R26 ;  /* 0x0000001a00517308 */ /* 0x0020620000001000 */
[----:B---3--:R-:W-:Y:S01]  /*3800*/  FADD.FTZ R83, R83, 1 ;  /* 0x3f80000053537421 */ /* 0x008fe20000010000 */
[----:B------:R-:W-:-:S06]  /*3810*/  FMUL.FTZ R177, R34, R117 ;  /* 0x0000007522b17220 */ /* 0x000fcc0000410000 */
[----:B------:R-:W-:Y:S01]  /*3820*/  MUFU.RCP R119, R66 ;  /* 0x0000004200777308 */ /* 0x000fe20000001000 */
[----:B0-----:R-:W-:-:S04]  /*3830*/  IMAD.WIDE.U32 R26, R92, UR26, R64 ;  /* 0x0000001a5c1a7c25 */ /* 0x001fc8000f8e0040 */
[----:B----4-:R-:W-:Y:S01]  /*3840*/  FMUL.FTZ R116, R53, R80 ;  /* 0x0000005035747220 */ /* 0x010fe20000410000 */
[----:B------:R-:W-:-:S03]  /*3850*/  IMAD R27, R93, UR26, R27 ;  /* 0x0000001a5d1b7c24 */ /* 0x000fc6000f8e021b */
[----:B------:R-:W-:Y:S01]  /*3860*/  FMUL.FTZ R178, R33, R116 ;  /* 0x0000007421b27220 */ /* 0x000fe20000410000 */
[----:B------:R0:W3:Y:S08]  /*3870*/  MUFU.RCP R118, R67 ;  /* 0x0000004300767308 */ /* 0x0000f00000001000 */
[----:B------:R-:W4:Y:S01]  /*3880*/  MUFU.RCP R25, R25 ;  /* 0x0000001900197308 */ /* 0x000f220000001000 */
[----:B0-----:R-:W-:-:S04]  /*3890*/  IMAD.WIDE.U32 R66, R94, UR10, R26 ;  /* 0x0000000a5e427c25 */ /* 0x001fc8000f8e001a */
[----:B------:R-:W-:Y:S02]  /*38a0*/  IMAD R27, R95, UR10, R67 ;  /* 0x0000000a5f1b7c24 */ /* 0x000fe4000f8e0243 */
[----:B-1----:R-:W-:Y:S01]  /*38b0*/  FADD.FTZ R67, -R81, 1 ;  /* 0x3f80000051437421 */ /* 0x002fe20000010100 */
[----:B------:R-:W0:Y:S04]  /*38c0*/  MUFU.EX2 R88, R88 ;  /* 0x0000005800587308 */ /* 0x000e280000000800 */
[----:B------:R-:W1:Y:S08]  /*38d0*/  MUFU.RCP R8, R8 ;  /* 0x0000000800087308 */ /* 0x000e700000001000 */
[----:B------:R-:W5:Y:S01]  /*38e0*/  MUFU.EX2 R89, R89 ;  /* 0x0000005900597308 */ /* 0x000f620000000800 */
[----:B0-----:R-:W-:-:S03]  /*38f0*/  FADD.FTZ R88, R88, 1 ;  /* 0x3f80000058587421 */ /* 0x001fc60000010000 */
[----:B------:R-:W0:Y:S04]  /*3900*/  MUFU.EX2 R90, R90 ;  /* 0x0000005a005a7308 */ /* 0x000e280000000800 */
[----:B------:R-:W-:Y:S01]  /*3910*/  MUFU.RCP R125, R88 ;  /* 0x00000058007d7308 */ /* 0x000fe20000001000 */
[----:B-----5:R-:W-:-:S07]  /*3920*/  FADD.FTZ R89, R89, 1 ;  /* 0x3f80000059597421 */ /* 0x020fce0000010000 */
[----:B------:R-:W5:Y:S01]  /*3930*/  MUFU.EX2 R91, R91 ;  /* 0x0000005b005b7308 */ /* 0x000f620000000800 */
[----:B0-----:R-:W-:-:S03]  /*3940*/  FADD.FTZ R90, R90, 1 ;  /* 0x3f8000005a5a7421 */ /* 0x001fc60000010000 */
[----:B------:R-:W-:Y:S08]  /*3950*/  MUFU.RCP R120, R83 ;  /* 0x0000005300787308 */ /* 0x000ff00000001000 */
[----:B------:R5:W-:Y:S08]  /*3960*/  MUFU.RCP R123, R86 ;  /* 0x00000056007b7308 */ /* 0x000bf00000001000 */
[----:B------:R-:W0:Y:S01]  /*3970*/  MUFU.RCP R122, R87 ;  /* 0x00000057007a7308 */ /* 0x000e220000001000 */
[----:B-----5:R-:W-:-:S07]  /*3980*/  FADD.FTZ R86, R91, 1 ;  /* 0x3f8000005b567421 */ /* 0x020fce0000010000 */
[----:B------:R-:W5:Y:S08]  /*3990*/  MUFU.RCP R121, R82 ;  /* 0x0000005200797308 */ /* 0x000f700000001000 */
[----:B------:R-:W5:Y:S08]  /*39a0*/  MUFU.RCP R124, R89 ;  /* 0x00000059007c7308 */ /* 0x000f700000001000 */
[----:B------:R0:W5:Y:S08]  /*39b0*/  MUFU.RCP R127, R90 ;  /* 0x0000005a007f7308 */ /* 0x0001700000001000 */
[----:B------:R-:W5:Y:S01]  /*39c0*/  MUFU.RCP R126, R86 ;  /* 0x00000056007e7308 */ /* 0x000f620000001000 */
[----:B------:R3:W-:Y:S04]  /*39d0*/  STS.128 [R239], R68 ;  /* 0x00000044ef007388 */ /* 0x0007e80000000c00 */
[----:B------:R-:W-:Y:S04]  /*39e0*/  STS.128 [R239+0x200], R56 ;  /* 0x00020038ef007388 */ /* 0x000fe80000000c00 */
[----:B------:R-:W-:Y:S04]  /*39f0*/  STS.128 [R239+0x400], R72 ;  /* 0x00040048ef007388 */ /* 0x000fe80000000c00 */
[----:B--2---:R-:W-:Y:S01]  /*3a00*/  STS.128 [R239+0x600], R76 ;  /* 0x0006004cef007388 */ /* 0x004fe20000000c00 */
[----:B------:R-:W-:-:S03]  /*3a10*/  NOP ;  /* 0x0000000000007918 */ /* 0x000fc60000000000 */
[----:B------:R-:W2:Y:S01]  /*3a20*/  LDS.128 R60, [R238] ;  /* 0x00000000ee3c7984 */ /* 0x000ea20000000c00 */
[----:B---3--:R-:W3:Y:S03]  /*3a30*/  LDC.64 R68, c[0x0][0x558] ;  /* 0x00015600ff447b82 */ /* 0x008ee60000000a00 */
[----:B------:R-:W4:Y:S04]  /*3a40*/  LDS.128 R56, [R238+0x10] ;  /* 0x00001000ee387984 */ /* 0x000f280000000c00 */
[----:B------:R-:W5:Y:S01]  /*3a50*/  LDS.128 R72, [R238+0x20] ;  /* 0x00002000ee487984 */ /* 0x000f620000000c00 */
[----:B---3--:R-:W-:Y:S01]  /*3a60*/  LEA R26, P0, R66, R68, 0x2 ;  /* 0x00000044421a7211 */ /* 0x008fe200078010ff */
[----:B------:R-:W-:-:S03]  /*3a70*/  FADD.FTZ R68, -R80, 1 ;  /* 0x3f80000050447421 */ /* 0x000fc60000010100 */
[----:B------:R-:W-:Y:S01]  /*3a80*/  LEA.HI.X R27, R66, R69, R27, 0x2, P0 ;  /* 0x00000045421b7211 */ /* 0x000fe200000f141b */
[C---:B------:R-:W-:Y:S01]  /*3a90*/  FFMA.FTZ R69, R52.reuse, R67, 1 ;  /* 0x3f80000034457423 */ /* 0x040fe20000010043 */
[----:B------:R-:W-:Y:S01]  /*3aa0*/  FFMA.FTZ R68, R53, R68, 1 ;  /* 0x3f80000035447423 */ /* 0x000fe20000010044 */
[----:B------:R-:W-:Y:S01]  /*3ab0*/  FMUL.FTZ R67, R52, R81 ;  /* 0x0000005134437220 */ /* 0x000fe20000410000 */
[----:B------:R-:W-:Y:S01]  /*3ac0*/  FADD.FTZ R52, -R84, 1 ;  /* 0x3f80000054347421 */ /* 0x000fe20000010100 */
[----:B------:R-:W-:Y:S01]  /*3ad0*/  FADD.FTZ R53, -R85, 1 ;  /* 0x3f80000055357421 */ /* 0x000fe20000010100 */
[----:B------:R-:W-:-:S04]  /*3ae0*/  IMAD.WIDE.U32 R26, R2, 0x10, R26 ;  /* 0x00000010021a7825 */ /* 0x000fc800078e001a */
[----:B------:R-:W-:Y:S01]  /*3af0*/  FMUL.FTZ R179, R32, R67 ;  /* 0x0000004320b37220 */ /* 0x000fe20000410000 */
[----:B------:R-:W-:Y:S01]  /*3b00*/  FFMA.FTZ R53, R54, R53, 1 ;  /* 0x3f80000036357423 */ /* 0x000fe20000010035 */
[----:B--2---:R-:W-:Y:S01]  /*3b10*/  FMUL.FTZ R66, R32, R60 ;  /* 0x0000003c20427220 */ /* 0x004fe20000410000 */
[----:B------:R-:W-:-:S03]  /*3b20*/  FMUL.FTZ R71, R33, R61 ;  /* 0x0000003d21477220 */ /* 0x000fc60000410000 */
[----:B------:R-:W-:Y:S01]  /*3b30*/  FMUL.FTZ R66, R81, R66 ;  /* 0x0000004251427220 */ /* 0x000fe20000410000 */
[----:B------:R-:W-:Y:S01]  /*3b40*/  FMUL.FTZ R71, R80, R71 ;  /* 0x0000004750477220 */ /* 0x000fe20000410000 */
[----:B------:R-:W-:Y:S01]  /*3b50*/  FADD.FTZ R80, -R118, 1 ;  /* 0x3f80000076507421 */ /* 0x000fe20000010100 */
[----:B----4-:R-:W-:Y:S01]  /*3b60*/  FMUL.FTZ R83, R31, R59 ;  /* 0x0000003b1f537220 */ /* 0x010fe20000410000 */
        /* <DEDUP_REMOVED lines=14> */
[----:B------:R-:W2:Y:S01]  /*3c50*/  LDS.128 R68, [R238+0x30] ;  /* 0x00003000ee447984 */ /* 0x000ea20000000c00 */
[----:B------:R-:W-:Y:S01]  /*3c60*/  FMUL.FTZ R66, R30, R58 ;  /* 0x0000003a1e427220 */ /* 0x000fe20000410000 */
[----:B------:R-:W-:Y:S01]  /*3c70*/  FMUL.FTZ R83, R118, R83 ;  /* 0x0000005376537220 */ /* 0x000fe20000410000 */
[----:B------:R-:W-:Y:S01]  /*3c80*/  FMUL.FTZ R78, R52, R53 ;  /* 0x00000035344e7220 */ /* 0x000fe20000410000 */
[C---:B------:R-:W-:Y:S01]  /*3c90*/  FADD.FTZ R53, -R119.reuse, 1 ;  /* 0x3f80000077357421 */ /* 0x040fe20000010100 */
[----:B-1----:R-:W-:Y:S01]  /*3ca0*/  FADD.FTZ R52, -R8, 1 ;  /* 0x3f80000008347421 */ /* 0x002fe20000010100 */
[----:B------:R-:W-:Y:S01]  /*3cb0*/  FMUL.FTZ R66, R119, R66 ;  /* 0x0000004277427220 */ /* 0x000fe20000410000 */
[----:B------:R-:W-:Y:S01]  /*3cc0*/  FMUL.FTZ R91, R83, R80 ;  /* 0x00000050535b7220 */ /* 0x000fe20000410000 */
[----:B------:R-:W-:Y:S01]  /*3cd0*/  FFMA.FTZ R81, R46, R53, 1 ;  /* 0x3f8000002e517423 */ /* 0x000fe20000010035 */
[----:B------:R-:W-:Y:S01]  /*3ce0*/  FMUL.FTZ R53, R29, R57 ;  /* 0x000000391d357220 */ /* 0x000fe20000410000 */
[----:B------:R-:W-:Y:S01]  /*3cf0*/  FFMA.FTZ R52, R45, R52, 1 ;  /* 0x3f8000002d347423 */ /* 0x000fe20000010034 */
[----:B0-----:R-:W-:Y:S01]  /*3d00*/  FADD.FTZ R80, -R122, 1 ;  /* 0x3f8000007a507421 */ /* 0x001fe20000010100 */
[----:B------:R-:W-:Y:S01]  /*3d10*/  FMUL.FTZ R90, R66, R81 ;  /* 0x00000051425a7220 */ /* 0x000fe20000410000 */
[----:B------:R-:W-:Y:S01]  /*3d20*/  FMUL.FTZ R53, R8, R53 ;  /* 0x0000003508357220 */ /* 0x000fe20000410000 */
[----:B------:R-:W-:Y:S01]  /*3d30*/  FADD.FTZ R81, -R123, 1 ;  /* 0x3f8000007b517421 */ /* 0x000fe20000010100 */
[----:B------:R-:W-:Y:S01]  /*3d40*/  FFMA.FTZ R82, R51, R80, 1 ;  /* 0x3f80000033527423 */ /* 0x000fe20000010050 */
[----:B-----5:R-:W-:Y:S01]  /*3d50*/  FMUL.FTZ R80, R38, R74 ;  /* 0x0000004a26507220 */ /* 0x020fe20000410000 */
[----:B------:R-:W-:Y:S01]  /*3d60*/  FMUL.FTZ R89, R53, R52 ;  /* 0x0000003435597220 */ /* 0x000fe20000410000 */
[----:B------:R-:W-:Y:S01]  /*3d70*/  FADD.FTZ R52, -R120, 1 ;  /* 0x3f80000078347421 */ /* 0x000fe20000010100 */
[----:B------:R-:W-:Y:S01]  /*3d80*/  FFMA.FTZ R83, R50, R81, 1 ;  /* 0x3f80000032537423 */ /* 0x000fe20000010051 */
[----:B------:R-:W-:Y:S01]  /*3d90*/  FADD.FTZ R53, -R121, 1 ;  /* 0x3f80000079357421 */ /* 0x000fe20000010100 */
[----:B------:R-:W-:Y:S01]  /*3da0*/  FMUL.FTZ R81, R37, R73 ;  /* 0x0000004925517220 */ /* 0x000fe20000410000 */
[----:B------:R-:W-:Y:S01]  /*3db0*/  FFMA.FTZ R66, R49, R52, 1 ;  /* 0x3f80000031427423 */ /* 0x000fe20000010034 */
[----:B------:R-:W-:Y:S01]  /*3dc0*/  FMUL.FTZ R52, R36, R72 ;  /* 0x0000004824347220 */ /* 0x000fe20000410000 */
[----:B------:R-:W-:Y:S01]  /*3dd0*/  BAR.SYNC.DEFER_BLOCKING 0x0 ;  /* 0x0000000000007b1d */ /* 0x000fe20000010000 */
        /* <DEDUP_REMOVED lines=39> */
[----:B------:R-:W-:Y:S01]  /*4050*/  FFMA.FTZ R36, R112, R179, R129 ;  /* 0x000000b370247223 */ /* 0x000fe20000010081 */
[----:B------:R-:W-:Y:S01]  /*4060*/  FMUL.FTZ R125, R40, R125 ;  /* 0x0000007d287d7220 */ /* 0x000fe20000410000 */
[----:B------:R-:W-:Y:S01]  /*4070*/  FMUL.FTZ R34, R5, R124 ;  /* 0x0000007c05227220 */ /* 0x000fe20000410000 */
[----:B------:R-:W-:Y:S01]  /*4080*/  STS.128 [R238+0x30], R96 ;  /* 0x00003060ee007388 */ /* 0x000fe20000000c00 */
[----:B------:R-:W-:-:S03]  /*4090*/  NOP ;  /* 0x0000000000007918 */ /* 0x000fc60000000000 */
[----:B------:R-:W0:Y:S01]  /*40a0*/  LDS.128 R80, [R239] ;  /* 0x00000000ef507984 */ /* 0x000e220000000c00 */
[----:B------:R-:W-:Y:S01]  /*40b0*/  FFMA.FTZ R5, R113, R178, R36 ;  /* 0x000000b271057223 */ /* 0x000fe20000010024 */
[----:B------:R-:W-:Y:S01]  /*40c0*/  FMUL.FTZ R25, R44, R25 ;  /* 0x000000192c197220 */ /* 0x000fe20000410000 */
        /* <DEDUP_REMOVED lines=58> */
[----:B------:R-:W3:Y:S02]  /*4470*/  LDS.128 R48, [R239+0x400] ;  /* 0x00040000ef307984 */ /* 0x000ee40000000c00 */
[----:B------:R-:W-:Y:S02]  /*4480*/  LEA.HI.X R7, R4, UR9, R5, 0x2, P0 ;  /* 0x0000000904077c11 */ /* 0x000fe400080f1405 */
[----:B0-----:R-:W0:Y:S01]  /*4490*/  LDS.128 R52, [R239+0x600] ;  /* 0x00060000ef347984 */ /* 0x001e220000000c00 */
[----:B------:R-:W-:-:S05]  /*44a0*/  IMAD.WIDE.U32 R4, R2, 0x10, R6 ;  /* 0x0000001002047825 */ /* 0x000fca00078e0006 */
[----:B-1----:R1:W-:Y:S04]  /*44b0*/  STG.E.128 desc[UR28][R4.64], R40 ;  /* 0x0000002804007986 */ /* 0x0023e8000c101d1c */
[----:B--2---:R1:W-:Y:S04]  /*44c0*/  STG.E.128 desc[UR28][R4.64+0x200], R44 ;  /* 0x0002002c04007986 */ /* 0x0043e8000c101d1c */
[----:B---3--:R1:W-:Y:S04]  /*44d0*/  STG.E.128 desc[UR28][R4.64+0x400], R48 ;  /* 0x0004003004007986 */ /* 0x0083e8000c101d1c */
[----:B0-----:R1:W-:Y:S02]  /*44e0*/  STG.E.128 desc[UR28][R4.64+0x600], R52 ;  /* 0x0006003404007986 */ /* 0x0013e4000c101d1c */
.L_x_6013:
        /* <DEDUP_REMOVED lines=10> */
[----:B0-----:R-:W-:Y:S02]  /*4590*/  CS2R R84, SRZ ;  /* 0x0000000000547805 */ /* 0x001fe4000001ff00 */
        /* <DEDUP_REMOVED lines=101> */
.L_x_6110:
        /* <DEDUP_REMOVED lines=73> */
[C---:B------:R-:W-:Y:S01]  /*5080*/  FMUL.FTZ R2, R160.reuse, R11 ;  /* 0x0000000ba0027220 */ /* 0x040fe20000410000 */
[C---:B-1----:R-:W-:Y:S01]  /*5090*/  FMUL.FTZ R38, R160.reuse, R13 ;  /* 0x0000000da0267220 */ /* 0x042fe20000410000 */
[----:B--2---:R-:W-:Y:S01]  /*50a0*/  FMUL.FTZ R40, R160, R14 ;  /* 0x0000000ea0287220 */ /* 0x004fe20000410000 */
[----:B------:R-:W-:Y:S01]  /*50b0*/  FMUL.RZ R8, R0, 0.15915493667125701904 ;  /* 0x3e22f98300087820 */ /* 0x000fe2000040c000 */
[----:B------:R-:W-:Y:S01]  /*50c0*/  FMUL.FTZ R0, R13, UR31 ;  /* 0x0000001f0d007c20 */ /* 0x000fe20008410000 */
[----:B------:R0:W-:Y:S01]  /*50d0*/  MUFU.COS R3, R4 ;  /* 0x0000000400037308 */ /* 0x0001e20000000000 */
[C---:B------:R-:W-:Y:S01]  /*50e0*/  FMUL.FTZ R184, R160.reuse, R16 ;  /* 0x00000010a0b87220 */ /* 0x040fe20000410000 */
[----:B------:R-:W-:Y:S01]  /*50f0*/  FMUL.FTZ R185, R160, R17 ;  /* 0x00000011a0b97220 */ /* 0x000fe20000410000 */
[----:B------:R-:W-:Y:S01]  /*5100*/  FMUL.RZ R36, R0, 0.15915493667125701904 ;  /* 0x3e22f98300247820 */ /* 0x000fe2000040c000 */
[----:B------:R-:W-:Y:S01]  /*5110*/  FMUL.FTZ R0, R14, UR31 ;  /* 0x0000001f0e007c20 */ /* 0x000fe20008410000 */
[----:B------:R-:W-:Y:S01]  /*5120*/  LDS.128 R48, [R33+0x40] ;  /* 0x0000400021307984 */ /* 0x000fe20000000c00 */
[----:B------:R-:W-:Y:S01]  /*5130*/  FMUL.RZ R180, R180, 0.15915493667125701904 ;  /* 0x3e22f983b4b47820 */ /* 0x000fe2000040c000 */
[----:B------:R-:W-:Y:S01]  /*5140*/  FMUL.FTZ R187, R160, R19 ;  /* 0x00000013a0bb7220 */ /* 0x000fe20000410000 */
[----:B------:R-:W1:Y:S01]  /*5150*/  MUFU.SIN R5, R6 ;  /* 0x0000000600057308 */ /* 0x000e620000000400 */
[----:B0-----:R-:W-:Y:S01]  /*5160*/  FMUL.RZ R4, R0, 0.15915493667125701904 ;  /* 0x3e22f98300047820 */ /* 0x001fe2000040c000 */
[----:B------:R-:W-:Y:S01]  /*5170*/  FMUL.FTZ R0, R15, UR31 ;  /* 0x0000001f0f007c20 */ /* 0x000fe20008410000 */
[C---:B------:R-:W-:Y:S01]  /*5180*/  FMUL.FTZ R188, R160.reuse, R20 ;  /* 0x00000014a0bc7220 */ /* 0x040fe20000410000 */
        /* <DEDUP_REMOVED lines=96> */
[C---:B--2---:R-:W-:Y:S01]  /*5790*/  FMUL.FTZ R132, R160.reuse, R22 ;  /* 0x00000016a0847220 */ /* 0x044fe20000410000 */
[----:B0-----:R-:W-:Y:S01]  /*57a0*/  FMUL.FTZ R136, R160, R23 ;  /* 0x00000017a0887220 */ /* 0x001fe20000410000 */
[----:B---3--:R-:W-:Y:S01]  /*57b0*/  FMUL.FTZ R154, R186, R154 ;  /* 0x0000009aba9a7220 */ /* 0x008fe20000410000 */
[----:B------:R-:W0:Y:S01]  /*57c0*/  LDS.128 R120, [R33+0x4210] ;  /* 0x0042100021787984 */ /* 0x000e220000000c00 */
[C---:B----4-:R-:W-:Y:S01]  /*57d0*/  FMUL.FTZ R140, R160.reuse, R24 ;  /* 0x00000018a08c7220 */ /* 0x050fe20000410000 */
        /* <DEDUP_REMOVED lines=72> */
.L_x_6016:
[----:B------:R-:W-:-:S04]  /*5c60*/  SHF.L.U32 R116, R170, 0x3, RZ ;  /* 0x00000003aa747819 */ /* 0x000fc800000006ff */
[----:B------:R-:W-:-:S06]  /*5c70*/  IADD3 R136, PT, PT, R172, R116, RZ ;  /* 0x00000074ac887210 */ /* 0x000fcc0007ffe0ff */
[----:B------:R-:W0:Y:S02]  /*5c80*/  LDS.64 R136, [R136+0x12c88] ;  /* 0x012c880088887984 */ /* 0x000e240000000a00 */
.L_x_6017:
[----:B------:R-:W-:Y:S05]  /*5c90*/  BSYNC.RECONVERGENT B0 ;  /* 0x0000000000007941 */ /* 0x000fea0003800200 */
.L_x_6015:
        /* <DEDUP_REMOVED lines=45> */
[----:B------:R-:W-:Y:S01]  /*5f70*/  FFMA.FTZ R122, R4, R122, -R121 ;  /* 0x0000007a047a7223 */ /* 0x000fe20000010879 */
[----:B------:R-:W-:Y:S01]  /*5f80*/  FMUL.FTZ R208, R50, R18 ;  /* 0x0000001232d07220 */ /* 0x000fe20000410000 */
[----:B------:R-:W-:Y:S01]  /*5f90*/  FMUL.FTZ R210, R45, R19 ;  /* 0x000000132dd27220 */ /* 0x000fe20000410000 */
[----:B------:R-:W-:Y:S01]  /*5fa0*/  FFMA.FTZ R120, R4, R123, R120 ;  /* 0x0000007b04787223 */ /* 0x000fe20000010078 */
[C---:B------:R-:W-:Y:S01]  /*5fb0*/  FFMA.FTZ R121, R115.reuse, R196, R122 ;  /* 0x000000c473797223 */ /* 0x040fe2000001007a */
        /* <DEDUP_REMOVED lines=49> */
[-C--:B------:R-:W-:Y:S01]  /*62d0*/  FMUL.FTZ R221, R39, R24.reuse ;  /* 0x0000001827dd7220 */ /* 0x080fe20000410000 */
        /* <DEDUP_REMOVED lines=208> */
.L_x_6137:
        /* <DEDUP_REMOVED lines=13> */
.L_x_6140:
[----:B------:R-:W-:-:S03]  /*70b0*/  UMOV UR10, 0xffffffff ;  /* 0xffffffff000a7882 */ /* 0x000fc60000000000 */
[----:B------:R-:W-:Y:S05]  /*70c0*/  BRA.DIV UR10, `(.L_x_6021) ;  /* 0x000000820a407947 */ /* 0x000fea000b800000 */
.L_x_6143:
[----:B------:R-:W-:-:S03]  /*70d0*/  UMOV UR10, 0xffffffff ;  /* 0xffffffff000a7882 */ /* 0x000fc60000000000 */
[----:B------:R-:W-:Y:S05]  /*70e0*/  BRA.DIV UR10, `(.L_x_6022) ;  /* 0x000000820a607947 */ /* 0x000fea000b800000 */
.L_x_6146:
[----:B------:R-:W-:-:S03]  /*70f0*/  UMOV UR10, 0xffffffff ;  /* 0xffffffff000a7882 */ /* 0x000fc60000000000 */
[----:B------:R-:W-:Y:S05]  /*7100*/  BRA.DIV UR10, `(.L_x_6023) ;  /* 0x000000820a807947 */ /* 0x000fea000b800000 */
.L_x_6149:
        /* <DEDUP_REMOVED lines=10> */
.L_x_6159:
        /* <DEDUP_REMOVED lines=45> */
.L_x_6018:
        /* <DEDUP_REMOVED lines=310> */
.L_x_6164:
        /* <DEDUP_REMOVED lines=13> */
.L_x_6028:
[----:B------:R-:W-:Y:S05]  /*88b0*/  BSYNC.RECONVERGENT B0 ;  /* 0x0000000000007941 */ /* 0x000fea0003800200 */
.L_x_6027:
[----:B------:R-:W-:Y:S01]  /*88c0*/  UMOV UR10, 0xffffffff ;  /* 0xffffffff000a7882 */ /* 0x000fe20000000000 */
[----:B------:R-:W-:Y:S02]  /*88d0*/  ISETP.GT.U32.AND P3, PT, R220, 0x1d, PT ;  /* 0x0000001ddc00780c */ /* 0x000fe40003f64070 */
[----:B------:R-:W-:Y:S11]  /*88e0*/  BRA.DIV UR10, `(.L_x_6029) ;  /* 0x0000006e0adc7947 */ /* 0x000ff6000b800000 */
[----:B-1----:R1:W0:Y:S04]  /*88f0*/  SHFL.DOWN PT, R133, R245, 0x2, 0x1f ;  /* 0x08401f00f5857f89 */ /* 0x00222800000e0000 */
[----:B--2---:R1:W2:Y:S04]  /*8900*/  SHFL.DOWN PT, R134, R246, 0x2, 0x1f ;  /* 0x08401f00f6867f89 */ /* 0x0042a800000e0000 */
[----:B---3--:R1:W3:Y:S04]  /*8910*/  SHFL.DOWN PT, R161, R247, 0x2, 0x1f ;  /* 0x08401f00f7a17f89 */ /* 0x0082e800000e0000 */
[----:B------:R1:W0:Y:S02]  /*8920*/  SHFL.DOWN PT, R135, R248, 0x2, 0x1f ;  /* 0x08401f00f8877f89 */ /* 0x00022400000e0000 */
.L_x_6170:
        /* <DEDUP_REMOVED lines=13> */
.L_x_6031:
[----:B------:R-:W-:Y:S05]  /*8a00*/  BSYNC.RECONVERGENT B0 ;  /* 0x0000000000007941 */ /* 0x000fea0003800200 */
.L_x_6030:
[----:B------:R-:W-:Y:S01]  /*8a10*/  UMOV UR10, 0xffffffff ;  /* 0xffffffff000a7882 */ /* 0x000fe20000000000 */
[----:B------:R-:W-:Y:S02]  /*8a20*/  ISETP.GT.U32.AND P3, PT, R220, 0x1b, PT ;  /* 0x0000001bdc00780c */ /* 0x000fe40003f64070 */
[----:B------:R-:W-:Y:S11]  /*8a30*/  BRA.DIV UR10, `(.L_x_6032) ;  /* 0x0000006e0afc7947 */ /* 0x000ff6000b800000 */
[----:B0-----:R0:W0:Y:S04]  /*8a40*/  SHFL.DOWN PT, R133, R245, 0x4, 0x1f ;  /* 0x08801f00f5857f89 */ /* 0x00102800000e0000 */
[----:B--2---:R2:W0:Y:S04]  /*8a50*/  SHFL.DOWN PT, R134, R246, 0x4, 0x1f ;  /* 0x08801f00f6867f89 */ /* 0x00442800000e0000 */
[----:B---3--:R2:W3:Y:S04]  /*8a60*/  SHFL.DOWN PT, R161, R247, 0x4, 0x1f ;  /* 0x08801f00f7a17f89 */ /* 0x0084e800000e0000 */
[----:B------:R2:W0:Y:S02]  /*8a70*/  SHFL.DOWN PT, R135, R248, 0x4, 0x1f ;  /* 0x08801f00f8877f89 */ /* 0x00042400000e0000 */
.L_x_6176:
        /* <DEDUP_REMOVED lines=13> */
.L_x_6034:
[----:B------:R-:W-:Y:S05]  /*8b50*/  BSYNC.RECONVERGENT B0 ;  /* 0x0000000000007941 */ /* 0x000fea0003800200 */
.L_x_6033:
[----:B------:R-:W-:Y:S01]  /*8b60*/  UMOV UR10, 0xffffffff ;  /* 0xffffffff000a7882 */ /* 0x000fe20000000000 */
[----:B------:R-:W-:Y:S02]  /*8b70*/  ISETP.GT.U32.AND P3, PT, R220, 0x17, PT ;  /* 0x00000017dc00780c */ /* 0x000fe40003f64070 */
[----:B------:R-:W-:Y:S11]  /*8b80*/  BRA.DIV UR10, `(.L_x_6035) ;  /* 0x000000720a1c7947 */ /* 0x000ff6000b800000 */
[----:B0-----:R0:W0:Y:S04]  /*8b90*/  SHFL.DOWN PT, R133, R245, 0x8, 0x1f ;  /* 0x09001f00f5857f89 */ /* 0x00102800000e0000 */
[----:B------:R0:W0:Y:S04]  /*8ba0*/  SHFL.DOWN PT, R134, R246, 0x8, 0x1f ;  /* 0x09001f00f6867f89 */ /* 0x00002800000e0000 */
[----:B---3--:R3:W0:Y:S04]  /*8bb0*/  SHFL.DOWN PT, R161, R247, 0x8, 0x1f ;  /* 0x09001f00f7a17f89 */ /* 0x00862800000e0000 */
[----:B------:R3:W0:Y:S02]  /*8bc0*/  SHFL.DOWN PT, R135, R248, 0x8, 0x1f ;  /* 0x09001f00f8877f89 */ /* 0x00062400000e0000 */
.L_x_6182:
        /* <DEDUP_REMOVED lines=13> */
.L_x_6037:
[----:B------:R-:W-:Y:S05]  /*8ca0*/  BSYNC.RECONVERGENT B0 ;  /* 0x0000000000007941 */ /* 0x000fea0003800200 */
.L_x_6036:
[----:B------:R-:W-:Y:S01]  /*8cb0*/  UMOV UR10, 0xffffffff ;  /* 0xffffffff000a7882 */ /* 0x000fe20000000000 */
[----:B------:R-:W-:Y:S02]  /*8cc0*/  ISETP.GT.U32.AND P3, PT, R220, 0xf, PT ;  /* 0x0000000fdc00780c */ /* 0x000fe40003f64070 */
[----:B------:R-:W-:Y:S11]  /*8cd0*/  BRA.DIV UR10, `(.L_x_6038) ;  /* 0x000000720a3c7947 */ /* 0x000ff6000b800000 */
[----:B0-----:R0:W0:Y:S04]  /*8ce0*/  SHFL.DOWN PT, R133, R245, 0x10, 0x1f ;  /* 0x0a001f00f5857f89 */ /* 0x00102800000e0000 */
[----:B------:R0:W0:Y:S04]  /*8cf0*/  SHFL.DOWN PT, R134, R246, 0x10, 0x1f ;  /* 0x0a001f00f6867f89 */ /* 0x00002800000e0000 */
[----:B------:R0:W0:Y:S04]  /*8d00*/  SHFL.DOWN PT, R161, R247, 0x10, 0x1f ;  /* 0x0a001f00f7a17f89 */ /* 0x00002800000e0000 */
[----:B------:R0:W0:Y:S02]  /*8d10*/  SHFL.DOWN PT, R135, R248, 0x10, 0x1f ;  /* 0x0a001f00f8877f89 */ /* 0x00002400000e0000 */
.L_x_6188:
        /* <DEDUP_REMOVED lines=13> */
.L_x_6040:
[----:B------:R-:W-:Y:S05]  /*8df0*/  BSYNC.RECONVERGENT B0 ;  /* 0x0000000000007941 */ /* 0x000fea0003800200 */
.L_x_6039:
        /* <DEDUP_REMOVED lines=25> */
.L_x_6202:
        /* <DEDUP_REMOVED lines=13> */
.L_x_6043:
[----:B------:R-:W-:Y:S05]  /*9060*/  BSYNC.RECONVERGENT B0 ;  /* 0x0000000000007941 */ /* 0x000fea0003800200 */
.L_x_6042:
        /* <DEDUP_REMOVED lines=38> */
.L_x_6025:
        /* <DEDUP_REMOVED lines=30> */
[----:B------:R-:W-:Y:S01]  /*94b0*/  FFMA.FTZ R38, R38, R146, R117 ;  /* 0x0000009226267223 */ /* 0x000fe20000010075 */
[----:B------:R-:W-:Y:S01]  /*94c0*/  FFMA.FTZ R168, R168, R127, -R169 ;  /* 0x0000007fa8a87223 */ /* 0x000fe200000108a9 */
[C---:B------:R-:W-:Y:S01]  /*94d0*/  FMUL.FTZ R39, R127.reuse, UR31 ;  /* 0x0000001f7f277c20 */ /* 0x040fe20008410000 */
[C---:B------:R-:W-:Y:S01]  /*94e0*/  FFMA.FTZ R117, R127.reuse, UR46, -R120 ;  /* 0x0000002e7f757c23 */ /* 0x040fe20008010878 */
[-C--:B------:R-:W-:Y:S01]  /*94f0*/  FMUL.FTZ R127, R127, R24.reuse ;  /* 0x000000187f7f7220 */ /* 0x080fe20000410000 */
[----:B------:R-:W-:Y:S01]  /*9500*/  FADD.FTZ R144, R144, R121 ;  /* 0x0000007990907221 */ /* 0x000fe20000010000 */
[C---:B------:R-:W-:Y:S01]  /*9510*/  FMUL.FTZ R121, R146.reuse, R24 ;  /* 0x0000001892797220 */ /* 0x040fe20000410000 */
        /* <DEDUP_REMOVED lines=22> */
[----:B------:R-:W-:Y:S01]  /*9680*/  FFMA.FTZ R37, R36, R144, R37 ;  /* 0x0000009024257223 */ /* 0x000fe20000010025 */
[----:B------:R-:W-:Y:S01]  /*9690*/  FFMA.FTZ R123, R168, UR46, -R123 ;  /* 0x0000002ea87b7c23 */ /* 0x000fe2000801087b */
[C---:B------:R-:W-:Y:S01]  /*96a0*/  FFMA.FTZ R125, R144.reuse, UR46, R121 ;  /* 0x0000002e907d7c23 */ /* 0x040fe20008010079 */
[-C--:B------:R-:W-:Y:S01]  /*96b0*/  FMUL.FTZ R121, R144, R23.reuse ;  /* 0x0000001790797220 */ /* 0x080fe20000410000 */
        /* <DEDUP_REMOVED lines=15> */
[C---:B------:R-:W-:Y:S01]  /*97b0*/  FMUL.FTZ R125, R166.reuse, UR31 ;  /* 0x0000001fa67d7c20 */ /* 0x040fe20008410000 */
[----:B------:R0:W-:Y:S01]  /*97c0*/  STS [R39+0x847c], R126 ;  /* 0x00847c7e27007388 */ /* 0x0001e20000000800 */
[----:B------:R-:W-:Y:S01]  /*97d0*/  FMUL.FTZ R43, R43, R166 ;  /* 0x000000a62b2b7220 */ /* 0x000fe20000410000 */
[----:B------:R-:W-:Y:S01]  /*97e0*/  FMUL.FTZ R131, R166, R22 ;  /* 0x00000016a6837220 */ /* 0x000fe20000410000 */
[----:B------:R-:W-:Y:S01]  /*97f0*/  FMUL.FTZ R130, R102, R127 ;  /* 0x0000007f66827220 */ /* 0x000fe20000410000 */
[----:B------:R-:W-:Y:S01]  /*9800*/  FFMA.FTZ R164, R164, R166, -R165 ;  /* 0x000000a6a4a47223 */ /* 0x000fe200000108a5 */
[----:B------:R-:W-:Y:S01]  /*9810*/  FFMA.FTZ R36, -R42, R36, R217 ;  /* 0x000000242a247223 */ /* 0x000fe200000101d9 */
[----:B------:R-:W-:Y:S01]  /*9820*/  FFMA.FTZ R127, R142, UR46, R125 ;  /* 0x0000002e8e7f7c23 */ /* 0x000fe2000801007d */
[----:B------:R-:W-:Y:S01]  /*9830*/  FADD.FTZ R140, R140, R123 ;  /* 0x0000007b8c8c7221 */ /* 0x000fe20000010000 */
[----:B------:R-:W-:Y:S01]  /*9840*/  FFMA.FTZ R42, R42, R142, R43 ;  /* 0x0000008e2a2a7223 */ /* 0x000fe2000001002b */
[C---:B------:R-:W-:Y:S01]  /*9850*/  FMUL.FTZ R125, R142.reuse, R22 ;  /* 0x000000168e7d7220 */ /* 0x040fe20000410000 */
        /* <DEDUP_REMOVED lines=19> */
[----:B------:R-:W-:Y:S01]  /*9990*/  FMUL.FTZ R41, R41, R164 ;  /* 0x000000a429297220 */ /* 0x000fe20000410000 */
[----:B------:R-:W-:Y:S01]  /*99a0*/  FFMA.FTZ R129, -R40, R125, R215 ;  /* 0x0000007d28817223 */ /* 0x000fe200000101d7 */
[C---:B------:R-:W-:Y:S01]  /*99b0*/  FMUL.FTZ R125, R164.reuse, UR31 ;  /* 0x0000001fa47d7c20 */ /* 0x040fe20008410000 */
[----:B-1----:R-:W-:Y:S01]  /*99c0*/  FMUL.FTZ R130, R101, R131 ;  /* 0x0000008365827220 */ /* 0x002fe20000410000 */
[-C--:B------:R-:W-:Y:S01]  /*99d0*/  FMUL.FTZ R131, R164, R21.reuse ;  /* 0x00000015a4837220 */ /* 0x080fe20000410000 */
[----:B------:R-:W-:Y:S01]  /*99e0*/  FFMA.FTZ R41, R40, R140, R41 ;  /* 0x0000008c28297223 */ /* 0x000fe20000010029 */
[----:B------:R-:W-:Y:S01]  /*99f0*/  FFMA.FTZ R127, R164, UR46, -R127 ;  /* 0x0000002ea47f7c23 */ /* 0x000fe2000801087f */
[C---:B------:R-:W-:Y:S01]  /*9a00*/  FFMA.FTZ R40, R140.reuse, UR46, R125 ;  /* 0x0000002e8c287c23 */ /* 0x040fe2000801007d */
        /* <DEDUP_REMOVED lines=26> */
[----:B------:R-:W-:Y:S01]  /*9bb0*/  FMUL.FTZ R47, R47, R162 ;  /* 0x000000a22f2f7220 */ /* 0x000fe20000410000 */
[C---:B------:R-:W-:Y:S01]  /*9bc0*/  FMUL.FTZ R129, R162.reuse, UR31 ;  /* 0x0000001fa2817c20 */ /* 0x040fe20008410000 */
[C---:B------:R-:W-:Y:S01]  /*9bd0*/  FFMA.FTZ R130, R162.reuse, UR46, -R130 ;  /* 0x0000002ea2827c23 */ /* 0x040fe20008010882 */
[-C--:B0-----:R-:W-:Y:S01]  /*9be0*/  FMUL.FTZ R134, R162, R20.reuse ;  /* 0x00000014a2867220 */ /* 0x081fe20000410000 */
        /* <DEDUP_REMOVED lines=20> */
[C---:B------:R-:W-:Y:S01]  /*9d30*/  FMUL.FTZ R136, R107.reuse, R132 ;  /* 0x000000846b887220 */ /* 0x040fe20000410000 */
[----:B------:R-:W-:Y:S01]  /*9d40*/  FMUL.FTZ R130, R140, UR31 ;  /* 0x0000001f8c827c20 */ /* 0x000fe20008410000 */
[----:B------:R-:W-:Y:S01]  /*9d50*/  FFMA.FTZ R157, R156, R186, -R157 ;  /* 0x000000ba9c9d7223 */ /* 0x000fe2000001089d */
[-C--:B------:R-:W-:Y:S01]  /*9d60*/  FMUL.FTZ R132, R186, R19.reuse ;  /* 0x00000013ba847220 */ /* 0x080fe20000410000 */
[----:B------:R-:W-:Y:S01]  /*9d70*/  FMUL.FTZ R138, R107, R134 ;  /* 0x000000866b8a7220 */ /* 0x000fe20000410000 */
[----:B------:R-:W-:Y:S01]  /*9d80*/  FFMA.FTZ R45, R44, R140, R45 ;  /* 0x0000008c2c2d7223 */ /* 0x000fe2000001002d */
[C---:B------:R-:W-:Y:S01]  /*9d90*/  FFMA.FTZ R44, R140.reuse, UR46, R127 ;  /* 0x0000002e8c2c7c23 */ /* 0x040fe2000801007f */
        /* <DEDUP_REMOVED lines=22> */
[----:B------:R-:W-:Y:S01]  /*9f00*/  FMUL.FTZ R51, R51, R157 ;  /* 0x0000009d33337220 */ /* 0x000fe20000410000 */
[----:B------:R-:W-:Y:S01]  /*9f10*/  FMUL.FTZ R130, R140, UR31 ;  /* 0x0000001f8c827c20 */ /* 0x000fe20008410000 */
[----:B-1----:R-:W-:Y:S01]  /*9f20*/  FMUL.FTZ R138, R106, R132 ;  /* 0x000000846a8a7220 */ /* 0x002fe20000410000 */
[C---:B------:R-:W-:Y:S01]  /*9f30*/  FFMA.FTZ R128, -R50.reuse, R128, R208 ;  /* 0x0000008032807223 */ /* 0x040fe200000101d0 */
[----:B------:R-:W-:Y:S01]  /*9f40*/  FFMA.FTZ R50, R50, R140, R51 ;  /* 0x0000008c32327223 */ /* 0x000fe20000010033 */
[-C--:B------:R-:W-:Y:S01]  /*9f50*/  FMUL.FTZ R132, R140, R18.reuse ;  /* 0x000000128c847220 */ /* 0x080fe20000410000 */
[C---:B------:R-:W-:Y:S01]  /*9f60*/  FFMA.FTZ R130, R157.reuse, UR46, -R130 ;  /* 0x0000002e9d827c23 */ /* 0x040fe20008010882 */
        /* <DEDUP_REMOVED lines=27> */
[-C--:B0-----:R-:W-:Y:S01]  /*a120*/  FMUL.FTZ R140, R182, R17.reuse ;  /* 0x00000011b68c7220 */ /* 0x081fe20000410000 */
        /* <DEDUP_REMOVED lines=18> */
[C---:B------:R-:W-:Y:S01]  /*a250*/  FMUL.FTZ R127, R55.reuse, R153 ;  /* 0x00000099377f7220 */ /* 0x040fe20000410000 */
        /* <DEDUP_REMOVED lines=10> */
[C---:B0-----:R-:W-:Y:S01]  /*a300*/  FMUL.FTZ R142, R153.reuse, R16 ;  /* 0x00000010998e7220 */ /* 0x041fe20000410000 */
        /* <DEDUP_REMOVED lines=16> */
[C---:B------:R-:W-:Y:S01]  /*a410*/  FMUL.FTZ R129, R35.reuse, R127 ;  /* 0x0000007f23817220 */ /* 0x040fe20000410000 */
[----:B------:R-:W-:Y:S01]  /*a420*/  FMUL.FTZ R55, R35, R148 ;  /* 0x0000009423377220 */ /* 0x000fe20000410000 */
[C---:B------:R-:W-:Y:S01]  /*a430*/  FFMA.FTZ R130, R53.reuse, -R128, R202 ;  /* 0x8000008035827223 */ /* 0x040fe200000100ca */
        /* <DEDUP_REMOVED lines=27> */
[-C--:B------:R-:W-:Y:S01]  /*a5f0*/  FMUL.FTZ R145, R148, R14.reuse ;  /* 0x0000000e94917220 */ /* 0x080fe20000410000 */
        /* <DEDUP_REMOVED lines=19> */
[C---:B------:R-:W-:Y:S01]  /*a730*/  FFMA.FTZ R129, R127.reuse, UR46, R2 ;  /* 0x0000002e7f817c23 */ /* 0x040fe20008010002 */
        /* <DEDUP_REMOVED lines=31> */
[-C--:B------:R-:W-:Y:S01]  /*a930*/  FMUL.FTZ R5, R234, R9.reuse ;  /* 0x00000009ea057220 */ /* 0x080fe20000410000 */
[----:B------:R-:W-:Y:S01]  /*a940*/  FMUL.FTZ R7, R237, R9 ;  /* 0x00000009ed077220 */ /* 0x000fe20000410000 */
[----:B------:R0:W-:Y:S01]  /*a950*/  STS [R39+0x842c], R144 ;  /* 0x00842c9027007388 */ /* 0x0001e20000000800 */
[----:B------:R-:W-:Y:S01]  /*a960*/  FFMA.FTZ R127, R67, -R127, R193 ;  /* 0x8000007f437f7223 */ /* 0x000fe200000100c1 */
[-C--:B------:R-:W-:Y:S01]  /*a970*/  FMUL.FTZ R4, R231, R10.reuse ;  /* 0x0000000ae7047220 */ /* 0x080fe20000410000 */
        /* <DEDUP_REMOVED lines=28> */
[-C--:B------:R-:W-:Y:S01]  /*ab40*/  FMUL.FTZ R153, R227, R12.reuse ;  /* 0x0000000ce3997220 */ /* 0x080fe20000410000 */
[C---:B------:R-:W-:Y:S01]  /*ab50*/  FFMA.FTZ R157, R225.reuse, UR46, -R154 ;  /* 0x0000002ee19d7c23 */ /* 0x040fe2000801089a */
[----:B------:R-:W-:Y:S01]  /*ab60*/  FADD.FTZ R146, R146, R155 ;  /* 0x0000009b92927221 */ /* 0x000fe20000010000 */
[-C--:B------:R-:W-:Y:S01]  /*ab70*/  FMUL.FTZ R225, R225, R13.reuse ;  /* 0x0000000de1e17220 */ /* 0x080fe20000410000 */
[C---:B------:R-:W-:Y:S01]  /*ab80*/  FMUL.FTZ R159, R35.reuse, R13 ;  /* 0x0000000d239f7220 */ /* 0x040fe20000410000 */
        /* <DEDUP_REMOVED lines=290> */
.L_x_6045:
[----:B------:R-:W-:Y:S05]  /*bdb0*/  BSYNC.RECONVERGENT B0 ;  /* 0x0000000000007941 */ /* 0x000fea0003800200 */
.L_x_6044:
[----:B--2---:R0:W2:Y:S01]  /*bdc0*/  LDS R39, [R226+0xc800] ;  /* 0x00c80000e2277984 */ /* 0x0040a20000000800 */
[----:B------:R-:W-:Y:S04]  /*bdd0*/  BSSY.RECONVERGENT B0, `(.L_x_6046) ;  /* 0x0000004000007945 */ /* 0x000fe80003800200 */
[----:B------:R-:W-:Y:S05]  /*bde0*/  @!P3 BRA `(.L_x_6047) ;  /* 0x000000000008b947 */ /* 0x000fea0003800000 */
[----:B------:R3:W-:Y:S04]  /*bdf0*/  REDG.E.ADD.F32.FTZ.RN.STRONG.GPU desc[UR28][R2.64+0x200], R229 ;  /* 0x000200e5020079a6 */ /* 0x0007e8000c12f31c */
[----:B--2---:R3:W-:Y:S02]  /*be00*/  REDG.E.ADD.F32.FTZ.RN.STRONG.GPU desc[UR28][R6.64+0x200], R39 ;  /* 0x00020027060079a6 */ /* 0x0047e4000c12f31c */
.L_x_6047:
[----:B------:R-:W-:Y:S05]  /*be10*/  BSYNC.RECONVERGENT B0 ;  /* 0x0000000000007941 */ /* 0x000fea0003800200 */
.L_x_6046:
[----:B--23--:R2:W3:Y:S01]  /*be20*/  LDS R39, [R224+0xca00] ;  /* 0x00ca0000e0277984 */ /* 0x00c4e20000000800 */
[----:B------:R-:W-:Y:S04]  /*be30*/  BSSY.RECONVERGENT B0, `(.L_x_6048) ;  /* 0x0000004000007945 */ /* 0x000fe80003800200 */
[----:B------:R-:W-:Y:S05]  /*be40*/  @!P4 BRA `(.L_x_6049) ;  /* 0x000000000008c947 */ /* 0x000fea0003800000 */
[----:B------:R4:W-:Y:S04]  /*be50*/  REDG.E.ADD.F32.FTZ.RN.STRONG.GPU desc[UR28][R2.64+0x400], R227 ;  /* 0x000400e3020079a6 */ /* 0x0009e8000c12f31c */
[----:B---3--:R4:W-:Y:S02]  /*be60*/  REDG.E.ADD.F32.FTZ.RN.STRONG.GPU desc[UR28][R6.64+0x400], R39 ;  /* 0x00040027060079a6 */ /* 0x0089e4000c12f31c */
.L_x_6049:
[----:B------:R-:W-:Y:S05]  /*be70*/  BSYNC.RECONVERGENT B0 ;  /* 0x0000000000007941 */ /* 0x000fea0003800200 */
.L_x_6048:
[----:B---34-:R3:W4:Y:S01]  /*be80*/  LDS R39, [R220+0xcc00] ;  /* 0x00cc0000dc277984 */ /* 0x0187220000000800 */
[----:B------:R-:W-:Y:S04]  /*be90*/  BSSY.RECONVERGENT B0, `(.L_x_6050) ;  /* 0x0000004000007945 */ /* 0x000fe80003800200 */
[----:B------:R-:W-:Y:S05]  /*bea0*/  @!P5 BRA `(.L_x_6051) ;  /* 0x000000000008d947 */ /* 0x000fea0003800000 */
[----:B------:R0:W-:Y:S04]  /*beb0*/  REDG.E.ADD.F32.FTZ.RN.STRONG.GPU desc[UR28][R2.64+0x600], R225 ;  /* 0x000600e1020079a6 */ /* 0x0001e8000c12f31c */
[----:B----4-:R0:W-:Y:S02]  /*bec0*/  REDG.E.ADD.F32.FTZ.RN.STRONG.GPU desc[UR28][R6.64+0x600], R39 ;  /* 0x00060027060079a6 */ /* 0x0101e4000c12f31c */
.L_x_6051:
[----:B------:R-:W-:Y:S05]  /*bed0*/  BSYNC.RECONVERGENT B0 ;  /* 0x0000000000007941 */ /* 0x000fea0003800200 */
.L_x_6050:
        /* <DEDUP_REMOVED lines=9> */
.L_x_6053:
[----:B------:R-:W-:Y:S05]  /*bf70*/  BSYNC.RECONVERGENT B0 ;  /* 0x0000000000007941 */ /* 0x000fea0003800200 */
.L_x_6052:
[----:B0---4-:R0:W4:Y:S01]  /*bf80*/  LDS R39, [R190+0xd000] ;  /* 0x00d00000be277984 */ /* 0x0111220000000800 */
[----:B------:R-:W-:Y:S04]  /*bf90*/  BSSY.RECONVERGENT B0, `(.L_x_6054) ;  /* 0x0000004000007945 */ /* 0x000fe80003800200 */
[----:B------:R-:W-:Y:S05]  /*bfa0*/  @!P3 BRA `(.L_x_6055) ;  /* 0x000000000008b947 */ /* 0x000fea0003800000 */
[----:B------:R0:W-:Y:S04]  /*bfb0*/  REDG.E.ADD.F32.FTZ.RN.STRONG.GPU desc[UR28][R2.64+0xa00], R191 ;  /* 0x000a00bf020079a6 */ /* 0x0001e8000c12f31c */
[----:B----4-:R0:W-:Y:S02]  /*bfc0*/  REDG.E.ADD.F32.FTZ.RN.STRONG.GPU desc[UR28][R6.64+0xa00], R39 ;  /* 0x000a0027060079a6 */ /* 0x0101e4000c12f31c */
.L_x_6055:
[----:B------:R-:W-:Y:S05]  /*bfd0*/  BSYNC.RECONVERGENT B0 ;  /* 0x0000000000007941 */ /* 0x000fea0003800200 */
.L_x_6054:
[----:B0---4-:R0:W4:Y:S01]  /*bfe0*/  LDS R39, [R188+0xd200] ;  /* 0x00d20000bc277984 */ /* 0x0111220000000800 */
[----:B------:R-:W-:Y:S04]  /*bff0*/  BSSY.RECONVERGENT B0, `(.L_x_6056) ;  /* 0x0000004000007945 */ /* 0x000fe80003800200 */
[----:B------:R-:W-:Y:S05]  /*c000*/  @!P4 BRA `(.L_x_6057) ;  /* 0x000000000008c947 */ /* 0x000fea0003800000 */
[----:B------:R0:W-:Y:S04]  /*c010*/  REDG.E.ADD.F32.FTZ.RN.STRONG.GPU desc[UR28][R2.64+0xc00], R189 ;  /* 0x000c00bd020079a6 */ /* 0x0001e8000c12f31c */
[----:B----4-:R0:W-:Y:S02]  /*c020*/  REDG.E.ADD.F32.FTZ.RN.STRONG.GPU desc[UR28][R6.64+0xc00], R39 ;  /* 0x000c0027060079a6 */ /* 0x0101e4000c12f31c */
.L_x_6057:
[----:B------:R-:W-:Y:S05]  /*c030*/  BSYNC.RECONVERGENT B0 ;  /* 0x0000000000007941 */ /* 0x000fea0003800200 */
.L_x_6056:
[----:B0---4-:R0:W4:Y:S01]  /*c040*/  LDS R39, [R186+0xd400] ;  /* 0x00d40000ba277984 */ /* 0x0111220000000800 */
[----:B------:R-:W-:Y:S04]  /*c050*/  BSSY.RECONVERGENT B0, `(.L_x_6058) ;  /* 0x0000004000007945 */ /* 0x000fe80003800200 */
[----:B------:R-:W-:Y:S05]  /*c060*/  @!P5 BRA `(.L_x_6059) ;  /* 0x000000000008d947 */ /* 0x000fea0003800000 */
[----:B------:R0:W-:Y:S04]  /*c070*/  REDG.E.ADD.F32.FTZ.RN.STRONG.GPU desc[UR28][R2.64+0xe00], R187 ;  /* 0x000e00bb020079a6 */ /* 0x0001e8000c12f31c */
[----:B----4-:R0:W-:Y:S02]  /*c080*/  REDG.E.ADD.F32.FTZ.RN.STRONG.GPU desc[UR28][R6.64+0xe00], R39 ;  /* 0x000e0027060079a6 */ /* 0x0101e4000c12f31c */
.L_x_6059:
[----:B------:R-:W-:Y:S05]  /*c090*/  BSYNC.RECONVERGENT B0 ;  /* 0x0000000000007941 */ /* 0x000fea0003800200 */
.L_x_6058:
        /* <DEDUP_REMOVED lines=9> */
.L_x_6061:
[----:B------:R-:W-:Y:S05]  /*c130*/  BSYNC.RECONVERGENT B0 ;  /* 0x0000000000007941 */ /* 0x000fea0003800200 */
.L_x_6060:
[----:B0---4-:R0:W4:Y:S01]  /*c140*/  LDS R39, [R182+0xd800] ;  /* 0x00d80000b6277984 */ /* 0x0111220000000800 */
[----:B------:R-:W-:Y:S04]  /*c150*/  BSSY.RECONVERGENT B0, `(.L_x_6062) ;  /* 0x0000004000007945 */ /* 0x000fe80003800200 */
[----:B------:R-:W-:Y:S05]  /*c160*/  @!P3 BRA `(.L_x_6063) ;  /* 0x000000000008b947 */ /* 0x000fea0003800000 */
[----:B------:R0:W-:Y:S04]  /*c170*/  REDG.E.ADD.F32.FTZ.RN.STRONG.GPU desc[UR28][R2.64+0x1200], R183 ;  /* 0x001200b7020079a6 */ /* 0x0001e8000c12f31c */
[----:B----4-:R0:W-:Y:S02]  /*c180*/  REDG.E.ADD.F32.FTZ.RN.STRONG.GPU desc[UR28][R6.64+0x1200], R39 ;  /* 0x00120027060079a6 */ /* 0x0101e4000c12f31c */
.L_x_6063:
[----:B------:R-:W-:Y:S05]  /*c190*/  BSYNC.RECONVERGENT B0 ;  /* 0x0000000000007941 */ /* 0x000fea0003800200 */
.L_x_6062:
[----:B0---4-:R0:W4:Y:S01]  /*c1a0*/  LDS R39, [R180+0xda00] ;  /* 0x00da0000b4277984 */ /* 0x0111220000000800 */
[----:B------:R-:W-:Y:S04]  /*c1b0*/  BSSY.RECONVERGENT B0, `(.L_x_6064) ;  /* 0x0000004000007945 */ /* 0x000fe80003800200 */
[----:B------:R-:W-:Y:S05]  /*c1c0*/  @!P4 BRA `(.L_x_6065) ;  /* 0x000000000008c947 */ /* 0x000fea0003800000 */
[----:B------:R0:W-:Y:S04]  /*c1d0*/  REDG.E.ADD.F32.FTZ.RN.STRONG.GPU desc[UR28][R2.64+0x1400], R181 ;  /* 0x001400b5020079a6 */ /* 0x0001e8000c12f31c */
[----:B----4-:R0:W-:Y:S02]  /*c1e0*/  REDG.E.ADD.F32.FTZ.RN.STRONG.GPU desc[UR28][R6.64+0x1400], R39 ;  /* 0x00140027060079a6 */ /* 0x0101e4000c12f31c */
.L_x_6065:
[----:B------:R-:W-:Y:S05]  /*c1f0*/  BSYNC.RECONVERGENT B0 ;  /* 0x0000000000007941 */ /* 0x000fea0003800200 */
.L_x_6064:
[----:B0---4-:R0:W4:Y:S01]  /*c200*/  LDS R39, [R168+0xdc00] ;  /* 0x00dc0000a8277984 */ /* 0x0111220000000800 */
[----:B------:R-:W-:Y:S04]  /*c210*/  BSSY.RECONVERGENT B0, `(.L_x_6066) ;  /* 0x0000004000007945 */ /* 0x000fe80003800200 */
[----:B------:R-:W-:Y:S05]  /*c220*/  @!P5 BRA `(.L_x_6067) ;  /* 0x000000000008d947 */ /* 0x000fea0003800000 */
[----:B------:R0:W-:Y:S04]  /*c230*/  REDG.E.ADD.F32.FTZ.RN.STRONG.GPU desc[UR28][R2.64+0x1600], R169 ;  /* 0x001600a9020079a6 */ /* 0x0001e8000c12f31c */
[----:B----4-:R0:W-:Y:S02]  /*c240*/  REDG.E.ADD.F32.FTZ.RN.STRONG.GPU desc[UR28][R6.64+0x1600], R39 ;  /* 0x00160027060079a6 */ /* 0x0101e4000c12f31c */
.L_x_6067:
[----:B------:R-:W-:Y:S05]  /*c250*/  BSYNC.RECONVERGENT B0 ;  /* 0x0000000000007941 */ /* 0x000fea0003800200 */
.L_x_6066:
        /* <DEDUP_REMOVED lines=9> */
.L_x_6069:
[----:B------:R-:W-:Y:S05]  /*c2f0*/  BSYNC.RECONVERGENT B0 ;  /* 0x0000000000007941 */ /* 0x000fea0003800200 */
.L_x_6068:
[----:B0---4-:R0:W4:Y:S01]  /*c300*/  LDS R39, [R164+0xe000] ;  /* 0x00e00000a4277984 */ /* 0x0111220000000800 */
[----:B------:R-:W-:Y:S04]  /*c310*/  BSSY.RECONVERGENT B0, `(.L_x_6070) ;  /* 0x0000004000007945 */ /* 0x000fe80003800200 */
[----:B------:R-:W-:Y:S05]  /*c320*/  @!P3 BRA `(.L_x_6071) ;  /* 0x000000000008b947 */ /* 0x000fea0003800000 */
[----:B------:R0:W-:Y:S04]  /*c330*/  REDG.E.ADD.F32.FTZ.RN.STRONG.GPU desc[UR28][R2.64+0x1a00], R165 ;  /* 0x001a00a5020079a6 */ /* 0x0001e8000c12f31c */
[----:B----4-:R0:W-:Y:S02]  /*c340*/  REDG.E.ADD.F32.FTZ.RN.STRONG.GPU desc[UR28][R6.64+0x1a00], R39 ;  /* 0x001a0027060079a6 */ /* 0x0101e4000c12f31c */
.L_x_6071:
[----:B------:R-:W-:Y:S05]  /*c350*/  BSYNC.RECONVERGENT B0 ;  /* 0x0000000000007941 */ /* 0x000fea0003800200 */
.L_x_6070:
[----:B0---4-:R0:W4:Y:S01]  /*c360*/  LDS R39, [R162+0xe200] ;  /* 0x00e20000a2277984 */ /* 0x0111220000000800 */
[----:B------:R-:W-:Y:S04]  /*c370*/  BSSY.RECONVERGENT B0, `(.L_x_6072) ;  /* 0x0000004000007945 */ /* 0x000fe80003800200 */
[----:B------:R-:W-:Y:S05]  /*c380*/  @!P4 BRA `(.L_x_6073) ;  /* 0x000000000008c947 */ /* 0x000fea0003800000 */
[----:B------:R0:W-:Y:S04]  /*c390*/  REDG.E.ADD.F32.FTZ.RN.STRONG.GPU desc[UR28][R2.64+0x1c00], R163 ;  /* 0x001c00a3020079a6 */ /* 0x0001e8000c12f31c */
[----:B----4-:R0:W-:Y:S02]  /*c3a0*/  REDG.E.ADD.F32.FTZ.RN.STRONG.GPU desc[UR28][R6.64+0x1c00], R39 ;  /* 0x001c0027060079a6 */ /* 0x0101e4000c12f31c */
.L_x_6073:
[----:B------:R-:W-:Y:S05]  /*c3b0*/  BSYNC.RECONVERGENT B0 ;  /* 0x0000000000007941 */ /* 0x000fea0003800200 */
.L_x_6072:
[----:B0---4-:R0:W4:Y:S01]  /*c3c0*/  LDS R39, [R160+0xe400] ;  /* 0x00e40000a0277984 */ /* 0x0111220000000800 */
[----:B------:R-:W-:Y:S04]  /*c3d0*/  BSSY.RECONVERGENT B0, `(.L_x_6074) ;  /* 0x0000004000007945 */ /* 0x000fe80003800200 */
[----:B------:R-:W-:Y:S05]  /*c3e0*/  @!P5 BRA `(.L_x_6075) ;  /* 0x000000000008d947 */ /* 0x000fea0003800000 */
[----:B------:R0:W-:Y:S04]  /*c3f0*/  REDG.E.ADD.F32.FTZ.RN.STRONG.GPU desc[UR28][R2.64+0x1e00], R161 ;  /* 0x001e00a1020079a6 */ /* 0x0001e8000c12f31c */
[----:B----4-:R0:W-:Y:S02]  /*c400*/  REDG.E.ADD.F32.FTZ.RN.STRONG.GPU desc[UR28][R6.64+0x1e00], R39 ;  /* 0x001e0027060079a6 */ /* 0x0101e4000c12f31c */
.L_x_6075:
[----:B------:R-:W-:Y:S05]  /*c410*/  BSYNC.RECONVERGENT B0 ;  /* 0x0000000000007941 */ /* 0x000fea0003800200 */
.L_x_6074:
        /* <DEDUP_REMOVED lines=9> */
.L_x_6077:
[----:B------:R-:W-:Y:S05]  /*c4b0*/  BSYNC.RECONVERGENT B0 ;  /* 0x0000000000007941 */ /* 0x000fea0003800200 */
.L_x_6076:
[----:B0---4-:R0:W4:Y:S01]  /*c4c0*/  LDS R39, [R156+0xe800] ;  /* 0x00e800009c277984 */ /* 0x0111220000000800 */
[----:B------:R-:W-:Y:S04]  /*c4d0*/  BSSY.RECONVERGENT B0, `(.L_x_6078) ;  /* 0x0000004000007945 */ /* 0x000fe80003800200 */
[----:B------:R-:W-:Y:S05]  /*c4e0*/  @!P3 BRA `(.L_x_6079) ;  /* 0x000000000008b947 */ /* 0x000fea0003800000 */
[----:B------:R0:W-:Y:S04]  /*c4f0*/  REDG.E.ADD.F32.FTZ.RN.STRONG.GPU desc[UR28][R2.64+0x2200], R157 ;  /* 0x0022009d020079a6 */ /* 0x0001e8000c12f31c */
[----:B----4-:R0:W-:Y:S02]  /*c500*/  REDG.E.ADD.F32.FTZ.RN.STRONG.GPU desc[UR28][R6.64+0x2200], R39 ;  /* 0x00220027060079a6 */ /* 0x0101e4000c12f31c */
.L_x_6079:
[----:B------:R-:W-:Y:S05]  /*c510*/  BSYNC.RECONVERGENT B0 ;  /* 0x0000000000007941 */ /* 0x000fea0003800200 */
.L_x_6078:
[----:B0---4-:R0:W4:Y:S01]  /*c520*/  LDS R39, [R154+0xea00] ;  /* 0x00ea00009a277984 */ /* 0x0111220000000800 */
[----:B------:R-:W-:Y:S04]  /*c530*/  BSSY.RECONVERGENT B0, `(.L_x_6080) ;  /* 0x0000004000007945 */ /* 0x000fe80003800200 */
[----:B------:R-:W-:Y:S05]  /*c540*/  @!P4 BRA `(.L_x_6081) ;  /* 0x000000000008c947 */ /* 0x000fea0003800000 */
[----:B------:R0:W-:Y:S04]  /*c550*/  REDG.E.ADD.F32.FTZ.RN.STRONG.GPU desc[UR28][R2.64+0x2400], R155 ;  /* 0x0024009b020079a6 */ /* 0x0001e8000c12f31c */
[----:B----4-:R0:W-:Y:S02]  /*c560*/  REDG.E.ADD.F32.FTZ.RN.STRONG.GPU desc[UR28][R6.64+0x2400], R39 ;  /* 0x00240027060079a6 */ /* 0x0101e4000c12f31c */
.L_x_6081:
[----:B------:R-:W-:Y:S05]  /*c570*/  BSYNC.RECONVERGENT B0 ;  /* 0x0000000000007941 */ /* 0x000fea0003800200 */
.L_x_6080:
[----:B0---4-:R0:W4:Y:S01]  /*c580*/  LDS R39, [R152+0xec00] ;  /* 0x00ec000098277984 */ /* 0x0111220000000800 */
[----:B------:R-:W-:Y:S04]  /*c590*/  BSSY.RECONVERGENT B0, `(.L_x_6082) ;  /* 0x0000004000007945 */ /* 0x000fe80003800200 */
[----:B------:R-:W-:Y:S05]  /*c5a0*/  @!P5 BRA `(.L_x_6083) ;  /* 0x000000000008d947 */ /* 0x000fea0003800000 */
[----:B------:R0:W-:Y:S04]  /*c5b0*/  REDG.E.ADD.F32.FTZ.RN.STRONG.GPU desc[UR28][R2.64+0x2600], R153 ;  /* 0x00260099020079a6 */ /* 0x0001e8000c12f31c */
[----:B----4-:R0:W-:Y:S02]  /*c5c0*/  REDG.E.ADD.F32.FTZ.RN.STRONG.GPU desc[UR28][R6.64+0x2600], R39 ;  /* 0x00260027060079a6 */ /* 0x0101e4000c12f31c */
.L_x_6083:
[----:B------:R-:W-:Y:S05]  /*c5d0*/  BSYNC.RECONVERGENT B0 ;  /* 0x0000000000007941 */ /* 0x000fea0003800200 */
.L_x_6082:
        /* <DEDUP_REMOVED lines=9> */
.L_x_6085:
[----:B------:R-:W-:Y:S05]  /*c670*/  BSYNC.RECONVERGENT B0 ;  /* 0x0000000000007941 */ /* 0x000fea0003800200 */
.L_x_6084:
[----:B0---4-:R0:W4:Y:S01]  /*c680*/  LDS R39, [R148+0xf000] ;  /* 0x00f0000094277984 */ /* 0x0111220000000800 */
[----:B------:R-:W-:Y:S04]  /*c690*/  BSSY.RECONVERGENT B0, `(.L_x_6086) ;  /* 0x0000004000007945 */ /* 0x000fe80003800200 */
[----:B------:R-:W-:Y:S05]  /*c6a0*/  @!P3 BRA `(.L_x_6087) ;  /* 0x000000000008b947 */ /* 0x000fea0003800000 */
[----:B------:R0:W-:Y:S04]  /*c6b0*/  REDG.E.ADD.F32.FTZ.RN.STRONG.GPU desc[UR28][R2.64+0x2a00], R147 ;  /* 0x002a0093020079a6 */ /* 0x0001e8000c12f31c */
[----:B----4-:R0:W-:Y:S02]  /*c6c0*/  REDG.E.ADD.F32.FTZ.RN.STRONG.GPU desc[UR28][R6.64+0x2a00], R39 ;  /* 0x002a0027060079a6 */ /* 0x0101e4000c12f31c */
.L_x_6087:
[----:B------:R-:W-:Y:S05]  /*c6d0*/  BSYNC.RECONVERGENT B0 ;  /* 0x0000000000007941 */ /* 0x000fea0003800200 */
.L_x_6086:
[----:B0---4-:R0:W4:Y:S01]  /*c6e0*/  LDS R39, [R146+0xf200] ;  /* 0x00f2000092277984 */ /* 0x0111220000000800 */
[----:B------:R-:W-:Y:S04]  /*c6f0*/  BSSY.RECONVERGENT B0, `(.L_x_6088) ;  /* 0x0000004000007945 */ /* 0x000fe80003800200 */
[----:B------:R-:W-:Y:S05]  /*c700*/  @!P4 BRA `(.L_x_6089) ;  /* 0x000000000008c947 */ /* 0x000fea0003800000 */
[----:B------:R0:W-:Y:S04]  /*c710*/  REDG.E.ADD.F32.FTZ.RN.STRONG.GPU desc[UR28][R2.64+0x2c00], R145 ;  /* 0x002c0091020079a6 */ /* 0x0001e8000c12f31c */
[----:B----4-:R0:W-:Y:S02]  /*c720*/  REDG.E.ADD.F32.FTZ.RN.STRONG.GPU desc[UR28][R6.64+0x2c00], R39 ;  /* 0x002c0027060079a6 */ /* 0x0101e4000c12f31c */
.L_x_6089:
[----:B------:R-:W-:Y:S05]  /*c730*/  BSYNC.RECONVERGENT B0 ;  /* 0x0000000000007941 */ /* 0x000fea0003800200 */
.L_x_6088:
[----:B0---4-:R0:W4:Y:S01]  /*c740*/  LDS R39, [R144+0xf400] ;  /* 0x00f4000090277984 */ /* 0x0111220000000800 */
[----:B------:R-:W-:Y:S04]  /*c750*/  BSSY.RECONVERGENT B0, `(.L_x_6090) ;  /* 0x0000004000007945 */ /* 0x000fe80003800200 */
[----:B------:R-:W-:Y:S05]  /*c760*/  @!P5 BRA `(.L_x_6091) ;  /* 0x000000000008d947 */ /* 0x000fea0003800000 */
[----:B------:R0:W-:Y:S04]  /*c770*/  REDG.E.ADD.F32.FTZ.RN.STRONG.GPU desc[UR28][R2.64+0x2e00], R143 ;  /* 0x002e008f020079a6 */ /* 0x0001e8000c12f31c */
[----:B----4-:R0:W-:Y:S02]  /*c780*/  REDG.E.ADD.F32.FTZ.RN.STRONG.GPU desc[UR28][R6.64+0x2e00], R39 ;  /* 0x002e0027060079a6 */ /* 0x0101e4000c12f31c */
.L_x_6091:
[----:B------:R-:W-:Y:S05]  /*c790*/  BSYNC.RECONVERGENT B0 ;  /* 0x0000000000007941 */ /* 0x000fea0003800200 */
.L_x_6090:
        /* <DEDUP_REMOVED lines=9> */
.L_x_6093:
[----:B------:R-:W-:Y:S05]  /*c830*/  BSYNC.RECONVERGENT B0 ;  /* 0x0000000000007941 */ /* 0x000fea0003800200 */
.L_x_6092:
[----:B0---4-:R0:W4:Y:S01]  /*c840*/  LDS R39, [R140+0xf800] ;  /* 0x00f800008c277984 */ /* 0x0111220000000800 */
[----:B------:R-:W-:Y:S04]  /*c850*/  BSSY.RECONVERGENT B0, `(.L_x_6094) ;  /* 0x0000004000007945 */ /* 0x000fe80003800200 */
[----:B------:R-:W-:Y:S05]  /*c860*/  @!P3 BRA `(.L_x_6095) ;  /* 0x000000000008b947 */ /* 0x000fea0003800000 */
[----:B------:R0:W-:Y:S04]  /*c870*/  REDG.E.ADD.F32.FTZ.RN.STRONG.GPU desc[UR28][R2.64+0x3200], R139 ;  /* 0x0032008b020079a6 */ /* 0x0001e8000c12f31c */
[----:B----4-:R0:W-:Y:S02]  /*c880*/  REDG.E.ADD.F32.FTZ.RN.STRONG.GPU desc[UR28][R6.64+0x3200], R39 ;  /* 0x00320027060079a6 */ /* 0x0101e4000c12f31c */
.L_x_6095:
[----:B------:R-:W-:Y:S05]  /*c890*/  BSYNC.RECONVERGENT B0 ;  /* 0x0000000000007941 */ /* 0x000fea0003800200 */
.L_x_6094:
[----:B0---4-:R0:W4:Y:S01]  /*c8a0*/  LDS R39, [R138+0xfa00] ;  /* 0x00fa00008a277984 */ /* 0x0111220000000800 */
[----:B------:R-:W-:Y:S04]  /*c8b0*/  BSSY.RECONVERGENT B0, `(.L_x_6096) ;  /* 0x0000004000007945 */ /* 0x000fe80003800200 */
[----:B------:R-:W-:Y:S05]  /*c8c0*/  @!P4 BRA `(.L_x_6097) ;  /* 0x000000000008c947 */ /* 0x000fea0003800000 */
[----:B------:R0:W-:Y:S04]  /*c8d0*/  REDG.E.ADD.F32.FTZ.RN.STRONG.GPU desc[UR28][R2.64+0x3400], R137 ;  /* 0x00340089020079a6 */ /* 0x0001e8000c12f31c */
[----:B----4-:R0:W-:Y:S02]  /*c8e0*/  REDG.E.ADD.F32.FTZ.RN.STRONG.GPU desc[UR28][R6.64+0x3400], R39 ;  /* 0x00340027060079a6 */ /* 0x0101e4000c12f31c */
.L_x_6097:
[----:B------:R-:W-:Y:S05]  /*c8f0*/  BSYNC.RECONVERGENT B0 ;  /* 0x0000000000007941 */ /* 0x000fea0003800200 */
.L_x_6096:
[----:B0---4-:R0:W4:Y:S01]  /*c900*/  LDS R39, [R136+0xfc00] ;  /* 0x00fc000088277984 */ /* 0x0111220000000800 */
[----:B------:R-:W-:Y:S04]  /*c910*/  BSSY.RECONVERGENT B0, `(.L_x_6098) ;  /* 0x0000004000007945 */ /* 0x000fe80003800200 */
[----:B------:R-:W-:Y:S05]  /*c920*/  @!P5 BRA `(.L_x_6099) ;  /* 0x000000000008d947 */ /* 0x000fea0003800000 */
[----:B------:R0:W-:Y:S04]  /*c930*/  REDG.E.ADD.F32.FTZ.RN.STRONG.GPU desc[UR28][R2.64+0x3600], R135 ;  /* 0x00360087020079a6 */ /* 0x0001e8000c12f31c */
[----:B----4-:R0:W-:Y:S02]  /*c940*/  REDG.E.ADD.F32.FTZ.RN.STRONG.GPU desc[UR28][R6.64+0x3600], R39 ;  /* 0x00360027060079a6 */ /* 0x0101e4000c12f31c */
.L_x_6099:
[----:B------:R-:W-:Y:S05]  /*c950*/  BSYNC.RECONVERGENT B0 ;  /* 0x0000000000007941 */ /* 0x000fea0003800200 */
.L_x_6098:
        /* <DEDUP_REMOVED lines=9> */
.L_x_6101:
[----:B------:R-:W-:Y:S05]  /*c9f0*/  BSYNC.RECONVERGENT B0 ;  /* 0x0000000000007941 */ /* 0x000fea0003800200 */
.L_x_6100:
[----:B0---4-:R0:W4:Y:S01]  /*ca00*/  LDS R39, [R126+0x10000] ;  /* 0x010000007e277984 */ /* 0x0111220000000800 */
[----:B------:R-:W-:Y:S04]  /*ca10*/  BSSY.RECONVERGENT B0, `(.L_x_6102) ;  /* 0x0000004000007945 */ /* 0x000fe80003800200 */
[----:B------:R-:W-:Y:S05]  /*ca20*/  @!P3 BRA `(.L_x_6103) ;  /* 0x000000000008b947 */ /* 0x000fea0003800000 */
[----:B------:R0:W-:Y:S04]  /*ca30*/  REDG.E.ADD.F32.FTZ.RN.STRONG.GPU desc[UR28][R2.64+0x3a00], R131 ;  /* 0x003a0083020079a6 */ /* 0x0001e8000c12f31c */
[----:B----4-:R0:W-:Y:S02]  /*ca40*/  REDG.E.ADD.F32.FTZ.RN.STRONG.GPU desc[UR28][R6.64+0x3a00], R39 ;  /* 0x003a0027060079a6 */ /* 0x0101e4000c12f31c */
.L_x_6103:
[----:B------:R-:W-:Y:S05]  /*ca50*/  BSYNC.RECONVERGENT B0 ;  /* 0x0000000000007941 */ /* 0x000fea0003800200 */
.L_x_6102:
[----:B0---4-:R0:W4:Y:S01]  /*ca60*/  LDS R39, [R124+0x10200] ;  /* 0x010200007c277984 */ /* 0x0111220000000800 */
[----:B------:R-:W-:Y:S04]  /*ca70*/  BSSY.RECONVERGENT B0, `(.L_x_6104) ;  /* 0x0000004000007945 */ /* 0x000fe80003800200 */
[----:B------:R-:W-:Y:S05]  /*ca80*/  @!P4 BRA `(.L_x_6105) ;  /* 0x000000000008c947 */ /* 0x000fea0003800000 */
[----:B------:R0:W-:Y:S04]  /*ca90*/  REDG.E.ADD.F32.FTZ.RN.STRONG.GPU desc[UR28][R2.64+0x3c00], R125 ;  /* 0x003c007d020079a6 */ /* 0x0001e8000c12f31c */
[----:B----4-:R0:W-:Y:S02]  /*caa0*/  REDG.E.ADD.F32.FTZ.RN.STRONG.GPU desc[UR28][R6.64+0x3c00], R39 ;  /* 0x003c0027060079a6 */ /* 0x0101e4000c12f31c */
.L_x_6105:
[----:B------:R-:W-:Y:S05]  /*cab0*/  BSYNC.RECONVERGENT B0 ;  /* 0x0000000000007941 */ /* 0x000fea0003800200 */
.L_x_6104:
[----:B0---4-:R0:W4:Y:S01]  /*cac0*/  LDS R39, [R122+0x10400] ;  /* 0x010400007a277984 */ /* 0x0111220000000800 */
[----:B------:R-:W-:Y:S04]  /*cad0*/  BSSY.RECONVERGENT B0, `(.L_x_6106) ;  /* 0x0000004000007945 */ /* 0x000fe80003800200 */
[----:B------:R-:W-:Y:S05]  /*cae0*/  @!P5 BRA `(.L_x_6107) ;  /* 0x000000000008d947 */ /* 0x000fea0003800000 */
[----:B------:R0:W-:Y:S04]  /*caf0*/  REDG.E.ADD.F32.FTZ.RN.STRONG.GPU desc[UR28][R2.64+0x3e00], R123 ;  /* 0x003e007b020079a6 */ /* 0x0001e8000c12f31c */
[----:B----4-:R0:W-:Y:S02]  /*cb00*/  REDG.E.ADD.F32.FTZ.RN.STRONG.GPU desc[UR28][R6.64+0x3e00], R39 ;  /* 0x003e0027060079a6 */ /* 0x0101e4000c12f31c */
.L_x_6107:
[----:B------:R-:W-:Y:S05]  /*cb10*/  BSYNC.RECONVERGENT B0 ;  /* 0x0000000000007941 */ /* 0x000fea0003800200 */
.L_x_6106:
        /* <DEDUP_REMOVED lines=110> */
.L_x_6109:
[----:B------:R-:W-:Y:S05]  /*d200*/  BSYNC.RECONVERGENT B0 ;  /* 0x0000000000007941 */ /* 0x000fea0003800200 */
.L_x_6108:
[----:B------:R-:W-:-:S04]  /*d210*/  UIADD3 UR8, UPT, UPT, UR8, 0x1, URZ ;  /* 0x0000000108087890 */ /* 0x000fc8000fffe0ff */
[----:B------:R-:W-:-:S09]  /*d220*/  UISETP.GE.AND UP0, UPT, UR8, UR45, UPT ;  /* 0x0000002d0800728c */ /* 0x000fd2000bf06270 */
[----:B------:R-:W-:Y:S05]  /*d230*/  BRA.U !UP0, `(.L_x_6110) ;  /* 0xffffff79086c7547 */ /* 0x000fea000b83ffff */
.L_x_6014:
[----:B-1----:R-:W0:Y:S01]  /*d240*/  S2R R0, SR_TID.X ;  /* 0x0000000000007919 */ /* 0x002e220000002100 */
[----:B------:R-:W-:Y:S01]  /*d250*/  BAR.SYNC.DEFER_BLOCKING 0x0 ;  /* 0x0000000000007b1d */ /* 0x000fe20000010000 */
[----:B------:R-:W-:-:S05]  /*d260*/  HFMA2 R5, -RZ, RZ, 0, 9.5367431640625e-07 ;  /* 0x00000010ff057431 */ /* 0x000fca00000001ff */
[----:B------:R-:W4:Y:S02]  /*d270*/  LDL.LU R34, [R1+0x4] ;  /* 0x0000040001227983 */ /* 0x000f240000300800 */
[----:B------:R-:W1:Y:S01]  /*d280*/  S2UR UR37, SR_CTAID.X ;  /* 0x00000000002579c3 */ /* 0x000e620000002500 */
[----:B------:R-:W1:Y:S01]  /*d290*/  LDCU.64 UR30, c[0x0][0x4f8] ;  /* 0x00009f00ff1e77ac */ /* 0x000e620008000a00 */
[----:B------:R-:W5:Y:S06]  /*d2a0*/  LDCU.64 UR32, c[0x0][0x500] ;  /* 0x0000a000ff2077ac */ /* 0x000f6c0008000a00 */
[----:B------:R-:W5:Y:S01]  /*d2b0*/  S2UR UR10, SR_CTAID.Y ;  /* 0x00000000000a79c3 */ /* 0x000f620000002600 */
[----:B------:R-:W-:Y:S01]  /*d2c0*/  UIADD3 UR36, UPT, UPT, UR20, -0x1, URZ ;  /* 0xffffffff14247890 */ /* 0x000fe2000fffe0ff */
[----:B------:R-:W2:Y:S01]  /*d2d0*/  LDCU.64 UR34, c[0x0][0x550] ;  /* 0x0000aa00ff2277ac */ /* 0x000ea20008000a00 */
[----:B0-----:R-:W-:-:S02]  /*d2e0*/  SHF.L.U32 R3, R0, 0x2, RZ ;  /* 0x0000000200037819 */ /* 0x001fc400000006ff */
[----:B------:R-:W-:Y:S02]  /*d2f0*/  LOP3.LUT R0, R0, 0x1f, RZ, 0xc0, !PT ;  /* 0x0000001f00007812 */ /* 0x000fe400078ec0ff */
[----:B------:R-:W-:-:S04]  /*d300*/  LOP3.LUT R3, R3, 0xf80, RZ, 0xc0, !PT ;  /* 0x00000f8003037812 */ /* 0x000fc800078ec0ff */
[----:B------:R-:W-:-:S05]  /*d310*/  LOP3.LUT R2, R3, R0, RZ, 0xfc, !PT ;  /* 0x0000000003027212 */ /* 0x000fca00078efcff */
[----:B------:R-:W-:-:S05]  /*d320*/  IMAD.WIDE.U32 R4, R2, R5, UR16 ;  /* 0x0000001002047e25 */ /* 0x000fca000f8e0005 */
[----:B------:R-:W3:Y:S04]  /*d330*/  LDG.E.128 R8, desc[UR28][R4.64] ;  /* 0x0000001c04087981 */ /* 0x000ee8000c1e1d00 */
[----:B------:R-:W4:Y:S04]  /*d340*/  LDG.E.128 R12, desc[UR28][R4.64+0x200] ;  /* 0x0002001c040c7981 */ /* 0x000f28000c1e1d00 */
[----:B------:R-:W4:Y:S04]  /*d350*/  LDG.E.128 R16, desc[UR28][R4.64+0x400] ;  /* 0x0004001c04107981 */ /* 0x000f28000c1e1d00 */
[----:B------:R-:W4:Y:S01]  /*d360*/  LDG.E.128 R20, desc[UR28][R4.64+0x600] ;  /* 0x0006001c04147981 */ /* 0x000f22000c1e1d00 */
[----:B------:R-:W-:Y:S01]  /*d370*/  USHF.L.U32 UR8, UR36, 0xb, URZ ;  /* 0x0000000b24087899 */ /* 0x000fe200080006ff */
[----:B------:R-:W-:Y:S01]  /*d380*/  UMOV UR9, URZ ;  /* 0x000000ff00097c82 */ /* 0x000fe20008000000 */
[----:B------:R-:W-:-:S02]  /*d390*/  UIADD3 UR24, UP1, UPT, UR24, -0x4000, URZ ;  /* 0xffffc00018187890 */ /* 0x000fc4000ff3e0ff */
[----:B-1----:R-:W-:Y:S02]  /*d3a0*/  UIMAD.WIDE.U32 UR26, UR37, UR30, UR8 ;  /* 0x0000001e251a72a5 */ /* 0x002fe4000f8e0008 */
[----:B-----5:R-:W-:Y:S02]  /*d3b0*/  UIMAD UR30, UR10, UR33, URZ ;  /* 0x000000210a1e72a4 */ /* 0x020fe4000f8e02ff */
[----:B------:R-:W-:Y:S02]  /*d3c0*/  UIMAD UR27, UR37, UR31, UR27 ;  /* 0x0000001f251b72a4 */ /* 0x000fe4000f8e021b */
[----:B------:R-:W-:Y:S02]  /*d3d0*/  UIADD3 UR12, UP2, UPT, UR12, -0x2000, URZ ;  /* 0xffffe0000c0c7890 */ /* 0x000fe4000ff5e0ff */
[----:B------:R-:W-:Y:S01]  /*d3e0*/  UIMAD.WIDE.U32 UR26, UR10, UR32, UR26 ;  /* 0x000000200a1a72a5 */ /* 0x000fe2000f8e001a */
[----:B------:R-:W0:Y:S03]  /*d3f0*/  LDCU.64 UR32, c[0x0][0x560] ;  /* 0x0000ac00ff2077ac */ /* 0x000e260008000a00 */
[----:B------:R-:W-:-:S02]  /*d400*/  UIADD3 UR30, UPT, UPT, UR27, UR30, URZ ;  /* 0x0000001e1b1e7290 */ /* 0x000fc4000fffe0ff */
[----:B--2---:R-:W-:Y:S02]  /*d410*/  ULEA UR27, UP0, UR26, UR34, 0x2 ;  /* 0x000000221a1b7291 */ /* 0x004fe4000f8010ff */
[----:B------:R-:W-:Y:S02]  /*d420*/  UIADD3 UR21, UP3, UPT, UR21, -0x2000, URZ ;  /* 0xffffe00015157890 */ /* 0x000fe4000ff7e0ff */
[----:B------:R-:W-:Y:S02]  /*d430*/  ULEA.HI.X UR26, UR26, UR35, UR30, 0x2, UP0 ;  /* 0x000000231a1a7291 */ /* 0x000fe400080f141e */
[----:B------:R-:W-:Y:S02]  /*d440*/  UIADD3.X UR25, UPT, UPT, UR25, -0x1, URZ, UP1, !UPT ;  /* 0xffffffff19197890 */ /* 0x000fe40008ffe4ff */
[----:B------:R-:W-:Y:S01]  /*d450*/  UIADD3.X UR15, UPT, UPT, UR15, -0x1, URZ, UP2, !UPT ;  /* 0xffffffff0f0f7890 */ /* 0x000fe200097fe4ff */
[----:B------:R-:W1:Y:S01]  /*d460*/  LDCU.64 UR30, c[0x0][0x520] ;  /* 0x0000a400ff1e77ac */ /* 0x000e620008000a00 */
[----:B------:R-:W-:Y:S01]  /*d470*/  UIADD3.X UR11, UPT, UPT, UR11, -0x1, URZ, UP3, !UPT ;  /* 0xffffffff0b0b7890 */ /* 0x000fe20009ffe4ff */
[----:B---3--:R-:W-:Y:S04]  /*d480*/  STS.128 [R239], R8 ;  /* 0x00000008ef007388 */ /* 0x008fe80000000c00 */
[----:B----4-:R-:W-:Y:S04]  /*d490*/  STS.128 [R239+0x200], R12 ;  /* 0x0002000cef007388 */ /* 0x010fe80000000c00 */
[----:B------:R-:W-:Y:S04]  /*d4a0*/  STS.128 [R239+0x400], R16 ;  /* 0x00040010ef007388 */ /* 0x000fe80000000c00 */
        /* <DEDUP_REMOVED lines=25> */
[----:B------:R-:W-:-:S02]  /*d640*/  @!P5 FMUL.FTZ R10, R25, -1.4426950216293334961 ;  /* 0xbfb8aa3b190ad820 */ /* 0x000fc40000410000 */
[----:B------:R-:W-:Y:S02]  /*d650*/  @!P6 FMUL.FTZ R4, R26, -1.4426950216293334961 ;  /* 0xbfb8aa3b1a04e820 */ /* 0x000fe40000410000 */
[----:B------:R-:W2:Y:S02]  /*d660*/  @!P4 MUFU.EX2 R8, R8 ;  /* 0x000000080008c308 */ /* 0x000ea40000000800 */
[----:B------:R-:W-:Y:S02]  /*d670*/  @!P1 FMUL.FTZ R13, R28, -1.4426950216293334961 ;  /* 0xbfb8aa3b1c0d9820 */ /* 0x000fe40000410000 */
[----:B------:R-:W3:Y:S01]  /*d680*/  @!P5 MUFU.EX2 R10, R10 ;  /* 0x0000000a000ad308 */ /* 0x000ee20000000800 */
[----:B------:R-:W-:Y:S01]  /*d690*/  @!P2 FMUL.FTZ R14, R29, -1.4426950216293334961 ;  /* 0xbfb8aa3b1d0ea820 */ /* 0x000fe20000410000 */
[----:B------:R-:W-:Y:S02]  /*d6a0*/  @!P3 FMUL.FTZ R15, R30, -1.4426950216293334961 ;  /* 0xbfb8aa3b1e0fb820 */ /* 0x000fe40000410000 */
[----:B------:R-:W4:Y:S04]  /*d6b0*/  @!P6 MUFU.EX2 R4, R4 ;  /* 0x000000040004e308 */ /* 0x000f280000000800 */
[----:B------:R-:W5:Y:S01]  /*d6c0*/  @!P1 MUFU.EX2 R13, R13 ;  /* 0x0000000d000d9308 */ /* 0x000f620000000800 */
[----:B--2---:R-:W-:Y:S01]  /*d6d0*/  @!P4 FADD.FTZ R9, R8, 1 ;  /* 0x3f8000000809c421 */ /* 0x004fe20000010000 */
[----:B------:R-:W-:-:S02]  /*d6e0*/  @!P0 FMUL.FTZ R8, R27, -1.4426950216293334961 ;  /* 0xbfb8aa3b1b088820 */ /* 0x000fc40000410000 */
[----:B------:R-:W2:Y:S01]  /*d6f0*/  @!P2 MUFU.EX2 R14, R14 ;  /* 0x0000000e000ea308 */ /* 0x000ea20000000800 */
[----:B---3--:R-:W-:-:S03]  /*d700*/  @!P5 FADD.FTZ R11, R10, 1 ;  /* 0x3f8000000a0bd421 */ /* 0x008fc60000010000 */
[----:B------:R-:W3:Y:S01]  /*d710*/  @!P4 MUFU.RCP R9, R9 ;  /* 0x000000090009c308 */ /* 0x000ee20000001000 */
[----:B----4-:R-:W-:Y:S01]  /*d720*/  @!P6 FADD.FTZ R4, R4, 1 ;  /* 0x3f8000000404e421 */ /* 0x010fe20000010000 */
[----:B-----5:R-:W-:-:S06]  /*d730*/  @!P1 FADD.FTZ R13, R13, 1 ;  /* 0x3f8000000d0d9421 */ /* 0x020fcc0000010000 */
[----:B------:R-:W4:Y:S01]  /*d740*/  @!P5 MUFU.RCP R12, R11 ;  /* 0x0000000b000cd308 */ /* 0x000f220000001000 */
[----:B--2---:R-:W-:-:S07]  /*d750*/  @!P2 FADD.FTZ R14, R14, 1 ;  /* 0x3f8000000e0ea421 */ /* 0x004fce0000010000 */
[----:B------:R-:W2:Y:S01]  /*d760*/  @!P3 MUFU.EX2 R15, R15 ;  /* 0x0000000f000fb308 */ /* 0x000ea20000000800 */
[----:B---3--:R-:W-:Y:S01]  /*d770*/  @!P4 FMUL.FTZ R96, R96, R9 ;  /* 0x000000096060c220 */ /* 0x008fe20000410000 */
[----:B------:R-:W-:Y:S02]  /*d780*/  FSETP.GTU.FTZ.AND P4, PT, R31, 20, PT ;  /* 0x41a000001f00780b */ /* 0x000fe40003f9c000 */
[----:B------:R-:W3:Y:S01]  /*d790*/  @!P6 MUFU.RCP R19, R4 ;  /* 0x000000040013e308 */ /* 0x000ee20000001000 */
[----:B----4-:R-:W-:Y:S01]  /*d7a0*/  @!P5 FMUL.FTZ R97, R97, R12 ;  /* 0x0000000c6161d220 */ /* 0x010fe20000410000 */
[----:B------:R-:W-:-:S06]  /*d7b0*/  FSETP.GTU.FTZ.AND P5, PT, R17, 20, PT ;  /* 0x41a000001100780b */ /* 0x000fcc0003fbc000 */
[----:B------:R4:W5:Y:S01]  /*d7c0*/  @!P0 MUFU.EX2 R12, R8 ;  /* 0x00000008000c8308 */ /* 0x0009620000000800 */
[----:B--2---:R-:W-:Y:S02]  /*d7d0*/  @!P3 FADD.FTZ R15, R15, 1 ;  /* 0x3f8000000f0fb421 */ /* 0x004fe40000010000 */
[----:B------:R-:W-:Y:S01]  /*d7e0*/  @!P4 FMUL.FTZ R16, R31, -1.4426950216293334961 ;  /* 0xbfb8aa3b1f10c820 */ /* 0x000fe20000410000 */
[----:B------:R-:W2:Y:S01]  /*d7f0*/  @!P1 MUFU.RCP R13, R13 ;  /* 0x0000000d000d9308 */ /* 0x000ea20000001000 */
[----:B----4-:R-:W4:Y:S01]  /*d800*/  LDS.128 R8, [R238+0x30] ;  /* 0x00003000ee087984 */ /* 0x010f220000000c00 */
[----:B---3--:R-:W-:Y:S01]  /*d810*/  @!P6 FMUL.FTZ R98, R98, R19 ;  /* 0x000000136262e220 */ /* 0x008fe20000410000 */
[----:B------:R-:W-:Y:S01]  /*d820*/  FSETP.GTU.FTZ.AND P6, PT, R5, 20, PT ;  /* 0x41a000000500780b */ /* 0x000fe20003fdc000 */
[----:B------:R-:W-:-:S04]  /*d830*/  @!P5 FMUL.FTZ R17, R17, -1.4426950216293334961 ;  /* 0xbfb8aa3b1111d820 */ /* 0x000fc80000410000 */
[----:B------:R-:W3:Y:S01]  /*d840*/  @!P4 MUFU.EX2 R16, R16 ;  /* 0x000000100010c308 */ /* 0x000ee20000000800 */
[----:B-----5:R-:W-:Y:S01]  /*d850*/  @!P0 FADD.FTZ R12, R12, 1 ;  /* 0x3f8000000c0c8421 */ /* 0x020fe20000010000 */
[----:B------:R-:W-:Y:S06]  /*d860*/  BAR.SYNC.DEFER_BLOCKING 0x0 ;  /* 0x0000000000007b1d */ /* 0x000fec0000010000 */
[----:B------:R-:W5:Y:S01]  /*d870*/  @!P5 MUFU.EX2 R17, R17 ;  /* 0x000000110011d308 */ /* 0x000f620000000800 */
[----:B--2---:R-:W-:Y:S01]  /*d880*/  @!P1 FMUL.FTZ R92, R92, R13 ;  /* 0x0000000d5c5c9220 */ /* 0x004fe20000410000 */
[----:B------:R-:W-:-:S02]  /*d890*/  FSETP.GTU.FTZ.AND P1, PT, R7, 20, PT ;  /* 0x41a000000700780b */ /* 0x000fc40003f3c000 */
[----:B------:R-:W2:Y:S01]  /*d8a0*/  @!P0 MUFU.RCP R12, R12 ;  /* 0x0000000c000c8308 */ /* 0x000ea20000001000 */
[----:B------:R-:W-:Y:S01]  /*d8b0*/  @!P6 FMUL.FTZ R4, R5, -1.4426950216293334961 ;  /* 0xbfb8aa3b0504e820 */ /* 0x000fe20000410000 */
[----:B---3--:R-:W-:-:S06]  /*d8c0*/  @!P4 FADD.FTZ R16, R16, 1 ;  /* 0x3f8000001010c421 */ /* 0x008fcc0000010000 */
[----:B------:R-:W3:Y:S01]  /*d8d0*/  @!P2 MUFU.RCP R14, R14 ;  /* 0x0000000e000ea308 */ /* 0x000ee20000001000 */
[----:B-----5:R-:W-:Y:S01]  /*d8e0*/  @!P5 FADD.FTZ R17, R17, 1 ;  /* 0x3f8000001111d421 */ /* 0x020fe20000010000 */
[----:B------:R-:W-:Y:S06]  /*d8f0*/  STS.128 [R238], R80 ;  /* 0x00000050ee007388 */ /* 0x000fec0000000c00 */
[----:B------:R-:W5:Y:S01]  /*d900*/  @!P3 MUFU.RCP R15, R15 ;  /* 0x0000000f000fb308 */ /* 0x000f620000001000 */
[----:B--2---:R-:W-:Y:S01]  /*d910*/  @!P0 FMUL.FTZ R99, R99, R12 ;  /* 0x0000000c63638220 */ /* 0x004fe20000410000 */
[----:B------:R-:W-:Y:S01]  /*d920*/  FSETP.GTU.FTZ.AND P0, PT, R6, 20, PT ;  /* 0x41a000000600780b */ /* 0x000fe20003f1c000 */
[----:B------:R-:W-:Y:S05]  /*d930*/  STS.128 [R238+0x10], R76 ;  /* 0x0000104cee007388 */ /* 0x000fea0000000c00 */
[----:B------:R-:W2:Y:S01]  /*d940*/  @!P4 MUFU.RCP R16, R16 ;  /* 0x000000100010c308 */ /* 0x000ea20000001000 */
[----:B----4-:R-:W-:Y:S01]  /*d950*/  FADD.FTZ R8, R8, UR7 ;  /* 0x0000000708087e21 */ /* 0x010fe20008010000 */
[----:B------:R-:W-:Y:S01]  /*d960*/  FADD.FTZ R9, R9, UR7 ;  /* 0x0000000709097e21 */ /* 0x000fe20008010000 */
[----:B------:R-:W-:Y:S01]  /*d970*/  FADD.FTZ R10, R10, UR7 ;  /* 0x000000070a0a7e21 */ /* 0x000fe20008010000 */
[----:B------:R-:W-:Y:S01]  /*d980*/  FADD.FTZ R11, R11, UR7 ;  /* 0x000000070b0b7e21 */ /* 0x000fe20008010000 */
[----:B------:R-:W-:Y:S01]  /*d990*/  STS.128 [R238+0x20], R72 ;  /* 0x00002048ee007388 */ /* 0x000fe20000000c00 */
[----:B---3--:R-:W-:Y:S01]  /*d9a0*/  @!P2 FMUL.FTZ R93, R93, R14 ;  /* 0x0000000e5d5da220 */ /* 0x008fe20000410000 */
[----:B------:R-:W-:Y:S01]  /*d9b0*/  FSETP.GTU.FTZ.AND P2, PT, R8, 20, PT ;  /* 0x41a000000800780b */ /* 0x000fe20003f5c000 */
[----:B------:R-:W3:Y:S01]  /*d9c0*/  @!P5 MUFU.RCP R17, R17 ;  /* 0x000000110011d308 */ /* 0x000ee20000001000 */
[----:B------:R-:W-:Y:S01]  /*d9d0*/  STS.128 [R238+0x30], R68 ;  /* 0x00003044ee007388 */ /* 0x000fe20000000c00 */
[----:B-----5:R-:W-:Y:S01]  /*d9e0*/  @!P3 FMUL.FTZ R94, R94, R15 ;  /* 0x0000000f5e5eb220 */ /* 0x020fe20000410000 */
[----:B------:R-:W-:-:S02]  /*d9f0*/  NOP ;  /* 0x0000000000007918 */ /* 0x000fc40000000000 */
[----:B------:R-:W4:Y:S01]  /*da00*/  LDS.128 R12, [R239] ;  /* 0x00000000ef0c7984 */ /* 0x000f220000000c00 */
[----:B--2---:R-:W-:Y:S01]  /*da10*/  @!P4 FMUL.FTZ R95, R95, R16 ;  /* 0x000000105f5fc220 */ /* 0x004fe20000410000 */
[----:B------:R-:W-:Y:S01]  /*da20*/  FSETP.GTU.FTZ.AND P3, PT, R9, 20, PT ;  /* 0x41a000000900780b */ /* 0x000fe20003f7c000 */
[----:B------:R-:W-:Y:S01]  /*da30*/  @!P0 FMUL.FTZ R5, R6, -1.4426950216293334961 ;  /* 0xbfb8aa3b06058820 */ /* 0x000fe20000410000 */
[----:B------:R-:W-:Y:S01]  /*da40*/  LDS.128 R20, [R239+0x400] ;  /* 0x00040000ef147984 */ /* 0x000fe20000000c00 */
[----:B------:R-:W-:Y:S01]  /*da50*/  FSETP.GTU.FTZ.AND P4, PT, R10, 20, PT ;  /* 0x41a000000a00780b */ /* 0x000fe20003f9c000 */
[----:B------:R-:W2:Y:S01]  /*da60*/  @!P6 MUFU.EX2 R4, R4 ;  /* 0x000000040004e308 */ /* 0x000ea20000000800 */
[----:B------:R-:W-:Y:S01]  /*da70*/  @!P1 FMUL.FTZ R6, R7, -1.4426950216293334961 ;  /* 0xbfb8aa3b07069820 */ /* 0x000fe20000410000 */
[----:B------:R-:W-:Y:S01]  /*da80*/  LDS.128 R24, [R239+0x600] ;  /* 0x00060000ef187984 */ /* 0x000fe20000000c00 */
[----:B---3--:R-:W-:Y:S01]  /*da90*/  @!P5 FMUL.FTZ R88, R88, R17 ;  /* 0x000000115858d220 */ /* 0x008fe20000410000 */
[----:B------:R-:W-:Y:S01]  /*daa0*/  FSETP.GTU.FTZ.AND P5, PT, R11, 20, PT ;  /* 0x41a000000b00780b */ /* 0x000fe20003fbc000 */
[----:B------:R-:W3:Y:S01]  /*dab0*/  @!P0 MUFU.EX2 R5, R5 ;  /* 0x0000000500058308 */ /* 0x000ee20000000800 */
[----:B------:R-:W5:Y:S01]  /*dac0*/  LDS.128 R16, [R239+0x200] ;  /* 0x00020000ef107984 */ /* 0x000f620000000c00 */
[----:B------:R-:W-:-:S02]  /*dad0*/  @!P2 FMUL.FTZ R7, R8, -1.4426950216293334961 ;  /* 0xbfb8aa3b0807a820 */ /* 0x000fc40000410000 */
[----:B------:R-:W-:Y:S01]  /*dae0*/  @!P3 FMUL.FTZ R8, R9, -1.4426950216293334961 ;  /* 0xbfb8aa3b0908b820 */ /* 0x000fe20000410000 */
[----:B------:R-:W0:Y:S02]  /*daf0*/  @!P1 MUFU.EX2 R6, R6 ;  /* 0x0000000600069308 */ /* 0x000e240000000800 */
[----:B------:R-:W-:Y:S02]  /*db00*/  @!P4 FMUL.FTZ R9, R10, -1.4426950216293334961 ;  /* 0xbfb8aa3b0a09c820 */ /* 0x000fe40000410000 */
[----:B------:R-:W1:Y:S01]  /*db10*/  @!P2 MUFU.EX2 R7, R7 ;  /* 0x000000070007a308 */ /* 0x000e620000000800 */
[----:B--2---:R-:W-:Y:S02]  /*db20*/  @!P6 FADD.FTZ R4, R4, 1 ;  /* 0x3f8000000404e421 */ /* 0x004fe40000010000 */
[----:B------:R-:W-:Y:S01]  /*db30*/  @!P5 FMUL.FTZ R10, R11, -1.4426950216293334961 ;  /* 0xbfb8aa3b0b0ad820 */ /* 0x000fe20000410000 */
[----:B------:R-:W2:Y:S01]  /*db40*/  @!P3 MUFU.EX2 R8, R8 ;  /* 0x000000080008b308 */ /* 0x000ea20000000800 */
[----:B---3--:R-:W-:-:S03]  /*db50*/  @!P0 FADD.FTZ R5, R5, 1 ;  /* 0x3f80000005058421 */ /* 0x008fc60000010000 */
[----:B------:R-:W3:Y:S01]  /*db60*/  @!P4 MUFU.EX2 R9, R9 ;  /* 0x000000090009c308 */ /* 0x000ee20000000800 */
[----:B0-----:R-:W-:-:S03]  /*db70*/  @!P1 FADD.FTZ R6, R6, 1 ;  /* 0x3f80000006069421 */ /* 0x001fc60000010000 */
[----:B------:R-:W0:Y:S01]  /*db80*/  @!P5 MUFU.EX2 R10, R10 ;  /* 0x0000000a000ad308 */ /* 0x000e220000000800 */
[----:B-1----:R-:W-:-:S03]  /*db90*/  @!P2 FADD.FTZ R7, R7, 1 ;  /* 0x3f8000000707a421 */ /* 0x002fc60000010000 */
[----:B------:R1:W4:Y:S01]  /*dba0*/  @!P6 MUFU.RCP R28, R4 ;  /* 0x00000004001ce308 */ /* 0x0003220000001000 */
[----:B--2---:R-:W-:Y:S01]  /*dbb0*/  @!P3 FADD.FTZ R8, R8, 1 ;  /* 0x3f8000000808b421 */ /* 0x004fe20000010000 */
[----:B---3--:R-:W-:-:S06]  /*dbc0*/  @!P4 FADD.FTZ R9, R9, 1 ;  /* 0x3f8000000909c421 */ /* 0x008fcc0000010000 */
[----:B------:R2:W3:Y:S01]  /*dbd0*/  @!P0 MUFU.RCP R11, R5 ;  /* 0x00000005000b8308 */ /* 0x0004e20000001000 */
[----:B-1----:R-:W-:Y:S01]  /*dbe0*/  MOV R4, UR27 ;  /* 0x0000001b00047c02 */ /* 0x002fe20008000f00 */
[----:B0-----:R-:W-:-:S06]  /*dbf0*/  @!P5 FADD.FTZ R10, R10, 1 ;  /* 0x3f8000000a0ad421 */ /* 0x001fcc0000010000 */
[----:B------:R0:W1:Y:S01]  /*dc00*/  @!P1 MUFU.RCP R30, R6 ;  /* 0x00000006001e9308 */ /* 0x0000620000001000 */
[----:B--2---:R-:W-:Y:S01]  /*dc10*/  MOV R5, UR26 ;  /* 0x0000001a00057c02 */ /* 0x004fe20008000f00 */
[----:B------:R-:W2:Y:S01]  /*dc20*/  LDCU.64 UR26, c[0x0][0x518] ;  /* 0x0000a300ff1a77ac */ /* 0x000ea20008000a00 */
[----:B----4-:R-:W-:Y:S01]  /*dc30*/  @!P6 FMUL.FTZ R89, R89, R28 ;  /* 0x0000001c5959e220 */ /* 0x010fe20000410000 */
[----:B------:R-:W-:-:S04]  /*dc40*/  IMAD.WIDE.U32 R4, R2, 0x10, R4 ;  /* 0x0000001002047825 */ /* 0x000fc800078e0004 */
[----:B------:R4:W2:Y:S01]  /*dc50*/  @!P2 MUFU.RCP R29, R7 ;  /* 0x00000007001da308 */ /* 0x0008a20000001000 */
[----:B0-----:R-:W-:Y:S01]  /*dc60*/  FADD.FTZ R6, R96, R34 ;  /* 0x0000002260067221 */ /* 0x001fe20000010000 */
[----:B---3--:R-:W-:Y:S01]  /*dc70*/  @!P0 FMUL.FTZ R90, R90, R11 ;  /* 0x0000000b5a5a8220 */ /* 0x008fe20000410000 */
[----:B------:R-:W-:Y:S04]  /*dc80*/  STG.E.128 desc[UR28][R4.64], R12 ;  /* 0x0000000c04007986 */ /* 0x000fe8000c101d1c */
[----:B-----5:R-:W-:Y:S01]  /*dc90*/  STG.E.128 desc[UR28][R4.64+0x200], R16 ;  /* 0x0002001004007986 */ /* 0x020fe2000c101d1c */
[----:B------:R-:W0:Y:S01]  /*dca0*/  @!P3 MUFU.RCP R8, R8 ;  /* 0x000000080008b308 */ /* 0x000e220000001000 */
[----:B----4-:R-:W-:Y:S01]  /*dcb0*/  FADD.FTZ R7, R6, R97 ;  /* 0x0000006106077221 */ /* 0x010fe20000010000 */
[----:B-1----:R-:W-:Y:S01]  /*dcc0*/  @!P1 FMUL.FTZ R91, R91, R30 ;  /* 0x0000001e5b5b9220 */ /* 0x002fe20000410000 */
[----:B------:R-:W-:Y:S01]  /*dcd0*/  STG.E.128 desc[UR28][R4.64+0x400], R20 ;  /* 0x0004001404007986 */ /* 0x000fe2000c101d1c */
[----:B--2---:R-:W-:Y:S01]  /*dce0*/  UIMAD.WIDE.U32 UR8, UR37, UR26, UR8 ;  /* 0x0000001a250872a5 */ /* 0x004fe2000f8e0008 */
[----:B------:R-:W-:Y:S01]  /*dcf0*/  FADD.FTZ R6, R7, R98 ;  /* 0x0000006207067221 */ /* 0x000fe20000010000 */
[----:B------:R-:W-:Y:S01]  /*dd00*/  UIMAD UR26, UR10, UR31, URZ ;  /* 0x0000001f0a1a72a4 */ /* 0x000fe2000f8e02ff */
[----:B------:R1:W-:Y:S01]  /*dd10*/  STG.E.128 desc[UR28][R4.64+0x600], R24 ;  /* 0x0006001804007986 */ /* 0x0003e2000c101d1c */
[----:B------:R-:W2:Y:S01]  /*dd20*/  @!P4 MUFU.RCP R9, R9 ;  /* 0x000000090009c308 */ /* 0x000ea20000001000 */
[----:B------:R-:W-:Y:S01]  /*dd30*/  UIMAD UR9, UR37, UR27, UR9 ;  /* 0x0000001b250972a4 */ /* 0x000fe2000f8e0209 */
[----:B------:R-:W-:Y:S01]  /*dd40*/  @!P2 FMUL.FTZ R84, R84, R29 ;  /* 0x0000001d5454a220 */ /* 0x000fe20000410000 */
[----:B------:R-:W-:Y:S01]  /*dd50*/  BAR.SYNC.DEFER_BLOCKING 0x0 ;  /* 0x0000000000007b1d */ /* 0x000fe20000010000 */
[----:B------:R-:W-:-:S02]  /*dd60*/  UIADD3 UR27, UP4, UPT, UR16, -0x2000, URZ ;  /* 0xffffe000101b7890 */ /* 0x000fc4000ff9e0ff */
[----:B------:R-:W-:Y:S02]  /*dd70*/  UIMAD.WIDE.U32 UR8, UR10, UR30, UR8 ;  /* 0x0000001e0a0872a5 */ /* 0x000fe4000f8e0008 */
[----:B------:R-:W-:Y:S01]  /*dd80*/  UIADD3.X UR17, UPT, UPT, UR17, -0x1, URZ, UP4, !UPT ;  /* 0xffffffff11117890 */ /* 0x000fe2000a7fe4ff */
[----:B------:R-:W3:Y:S01]  /*dd90*/  @!P5 MUFU.RCP R10, R10 ;  /* 0x0000000a000ad308 */ /* 0x000ee20000001000 */
[----:B0-----:R-:W-:Y:S01]  /*dda0*/  @!P3 FMUL.FTZ R85, R85, R8 ;  /* 0x000000085555b220 */ /* 0x001fe20000410000 */
[----:B------:R-:W-:Y:S02]  /*ddb0*/  UIADD3 UR26, UPT, UPT, UR9, UR26, URZ ;  /* 0x0000001a091a7290 */ /* 0x000fe4000fffe0ff */
[----:B------:R-:W-:Y:S01]  /*ddc0*/  ULEA UR9, UP0, UR8, UR32, 0x2 ;  /* 0x0000002008097291 */ /* 0x000fe2000f8010ff */
[----:B-1----:R-:W-:Y:S01]  /*ddd0*/  FADD.FTZ R5, R6, R99 ;  /* 0x0000006306057221 */ /* 0x002fe20000010000 */
[----:B--2---:R-:W-:Y:S02]  /*dde0*/  @!P4 FMUL.FTZ R86, R86, R9 ;  /* 0x000000095656c220 */ /* 0x004fe40000410000 */
[----:B------:R-:W-:Y:S01]  /*ddf0*/  ULEA.HI.X UR8, UR8, UR33, UR26, 0x2, UP0 ;  /* 0x0000002108087291 */ /* 0x000fe200080f141a */
[----:B------:R-:W-:Y:S01]  /*de00*/  FADD.FTZ R4, R5, R92 ;  /* 0x0000005c05047221 */ /* 0x000fe20000010000 */
[----:B------:R-:W-:-:S04]  /*de10*/  UIADD3 UR23, UP0, UPT, UR23, -0x4000, URZ ;  /* 0xffffc00017177890 */ /* 0x000fc8000ff1e0ff */
[----:B------:R-:W-:Y:S01]  /*de20*/  MOV R5, UR8 ;  /* 0x0000000800057c02 */ /* 0x000fe20008000f00 */
[----:B------:R-:W-:Y:S01]  /*de30*/  UIADD3.X UR22, UPT, UPT, UR22, -0x1, URZ, UP0, !UPT ;  /* 0xffffffff16167890 */ /* 0x000fe200087fe4ff */
[----:B---3--:R-:W-:Y:S01]  /*de40*/  @!P5 FMUL.FTZ R87, R87, R10 ;  /* 0x0000000a5757d220 */ /* 0x008fe20000410000 */
[----:B------:R-:W-:Y:S01]  /*de50*/  STS.128 [R238], R96 ;  /* 0x00000060ee007388 */ /* 0x000fe20000000c00 */
[----:B------:R-:W-:-:S03]  /*de60*/  UISETP.GT.AND UP0, UPT, UR20, 0x1, UPT ;  /* 0x000000011400788c */ /* 0x000fc6000bf04270 */
[----:B------:R0:W-:Y:S01]  /*de70*/  STS.128 [R238+0x10], R92 ;  /* 0x0000105cee007388 */ /* 0x0001e20000000c00 */
[----:B------:R-:W-:-:S03]  /*de80*/  UMOV UR20, UR36 ;  /* 0x0000002400147c82 */ /* 0x000fc60008000000 */
        /* <DEDUP_REMOVED lines=26> */
.L_x_5980:
        /* <DEDUP_REMOVED lines=45> */
.L_x_6113:
[----:B------:R-:W-:Y:S05]  /*e300*/  BSYNC.RECONVERGENT B0 ;  /* 0x0000000000007941 */ /* 0x000fea0003800200 */
.L_x_6112:
        /* <DEDUP_REMOVED lines=43> */
.L_x_6115:
[----:B------:R-:W-:Y:S05]  /*e5c0*/  BSYNC.RECONVERGENT B0 ;  /* 0x0000000000007941 */ /* 0x000fea0003800200 */
.L_x_6114:
        /* <DEDUP_REMOVED lines=11> */
.L_x_6116:
        /* <DEDUP_REMOVED lines=19> */
.L_x_6019:
[----:B------:R-:W-:Y:S01]  /*e7b0*/  MOV R246, R172 ;  /* 0x000000ac00f67202 */ /* 0x000fe20000000f00 */
[----:B------:R-:W-:Y:S01]  /*e7c0*/  HFMA2 R133, -RZ, RZ, 0, 5.9604644775390625e-08 ;  /* 0x00000001ff857431 */ /* 0x000fe200000001ff */
[----:B------:R-:W-:Y:S02]  /*e7d0*/  MOV R132, RZ ;  /* 0x000000ff00847202 */ /* 0x000fe40000000f00 */
[----:B------:R-:W-:-:S07]  /*e7e0*/  MOV R135, 0xffffffff ;  /* 0xffffffff00877802 */ /* 0x000fce0000000f00 */
[----:B01---5:R-:W-:Y:S05]  /*e7f0*/  WARPSYNC.COLLECTIVE R135, `(.L_x_6117) ;  /* 0x0000000087087348 */ /* 0x023fea0003c00000 */
[----:B------:R2:W3:Y:S02]  /*e800*/  SHFL.UP P6, R248, R246, R133, R132 ;  /* 0x04000085f6f87389 */ /* 0x0004e400000c0084 */
[----:B0123-5:R-:W-:Y:S05]  /*e810*/  ENDCOLLECTIVE ;  /* 0x000000000000791b */ /* 0x02ffea0003800000 */
.L_x_6117:
[----:B------:R-:W-:Y:S02]  /*e820*/  MOV R246, R235 ;  /* 0x000000eb00f67202 */ /* 0x000fe40000000f00 */
[----:B------:R-:W-:-:S07]  /*e830*/  MOV R134, R248 ;  /* 0x000000f800867202 */ /* 0x000fce0000000f00 */
[----:B------:R-:W-:Y:S05]  /*e840*/  WARPSYNC.COLLECTIVE R135, `(.L_x_6118) ;  /* 0x0000000087087348 */ /* 0x000fea0003c00000 */
[----:B------:R0:W1:Y:S02]  /*e850*/  SHFL.UP P6, R248, R246, R133, R132 ;  /* 0x04000085f6f87389 */ /* 0x00006400000c0084 */
[----:B01----:R-:W-:Y:S05]  /*e860*/  ENDCOLLECTIVE ;  /* 0x000000000000791b */ /* 0x003fea0003800000 */
.L_x_6118:
[----:B------:R-:W-:Y:S02]  /*e870*/  MOV R246, R236 ;  /* 0x000000ec00f67202 */ /* 0x000fe40000000f00 */
[----:B------:R-:W-:-:S07]  /*e880*/  MOV R233, R248 ;  /* 0x000000f800e97202 */ /* 0x000fce0000000f00 */
[----:B------:R-:W-:Y:S05]  /*e890*/  WARPSYNC.COLLECTIVE R135, `(.L_x_6119) ;  /* 0x0000000087087348 */ /* 0x000fea0003c00000 */
[----:B------:R0:W1:Y:S02]  /*e8a0*/  SHFL.UP P6, R248, R246, R133, R132 ;  /* 0x04000085f6f87389 */ /* 0x00006400000c0084 */
[----:B01----:R-:W-:Y:S05]  /*e8b0*/  ENDCOLLECTIVE ;  /* 0x000000000000791b */ /* 0x003fea0003800000 */
.L_x_6119:
[----:B------:R-:W-:Y:S02]  /*e8c0*/  MOV R246, R245 ;  /* 0x000000f500f67202 */ /* 0x000fe40000000f00 */
[----:B------:R-:W-:-:S07]  /*e8d0*/  MOV R247, R248 ;  /* 0x000000f800f77202 */ /* 0x000fce0000000f00 */
[----:B------:R-:W-:Y:S05]  /*e8e0*/  WARPSYNC.COLLECTIVE R135, `(.L_x_6120) ;  /* 0x0000000087087348 */ /* 0x000fea0003c00000 */
[----:B------:R0:W1:Y:S02]  /*e8f0*/  SHFL.UP P6, R248, R246, R133, R132 ;  /* 0x04000085f6f87389 */ /* 0x00006400000c0084 */
[----:B01----:R-:W-:Y:S05]  /*e900*/  ENDCOLLECTIVE ;  /* 0x000000000000791b */ /* 0x003fea0003800000 */
.L_x_6120:
        /* <DEDUP_REMOVED lines=17> */
.L_x_6121:
[----:B------:R-:W-:Y:S02]  /*ea20*/  MOV R246, R235 ;  /* 0x000000eb00f67202 */ /* 0x000fe40000000f00 */
[----:B------:R-:W-:-:S07]  /*ea30*/  MOV R134, R248 ;  /* 0x000000f800867202 */ /* 0x000fce0000000f00 */
[----:B------:R-:W-:Y:S05]  /*ea40*/  WARPSYNC.COLLECTIVE R135, `(.L_x_6122) ;  /* 0x0000000087087348 */ /* 0x000fea0003c00000 */
[----:B------:R0:W1:Y:S02]  /*ea50*/  SHFL.UP P6, R248, R246, R133, R132 ;  /* 0x04000085f6f87389 */ /* 0x00006400000c0084 */
[----:B01----:R-:W-:Y:S05]  /*ea60*/  ENDCOLLECTIVE ;  /* 0x000000000000791b */ /* 0x003fea0003800000 */
.L_x_6122:
[----:B------:R-:W-:Y:S02]  /*ea70*/  MOV R246, R236 ;  /* 0x000000ec00f67202 */ /* 0x000fe40000000f00 */
[----:B------:R-:W-:-:S07]  /*ea80*/  MOV R233, R248 ;  /* 0x000000f800e97202 */ /* 0x000fce0000000f00 */
[----:B------:R-:W-:Y:S05]  /*ea90*/  WARPSYNC.COLLECTIVE R135, `(.L_x_6123) ;  /* 0x0000000087087348 */ /* 0x000fea0003c00000 */
[----:B------:R0:W1:Y:S02]  /*eaa0*/  SHFL.UP P6, R248, R246, R133, R132 ;  /* 0x04000085f6f87389 */ /* 0x00006400000c0084 */
[----:B01----:R-:W-:Y:S05]  /*eab0*/  ENDCOLLECTIVE ;  /* 0x000000000000791b */ /* 0x003fea0003800000 */
.L_x_6123:
[----:B------:R-:W-:Y:S02]  /*eac0*/  MOV R246, R245 ;  /* 0x000000f500f67202 */ /* 0x000fe40000000f00 */
[----:B------:R-:W-:-:S07]  /*ead0*/  MOV R247, R248 ;  /* 0x000000f800f77202 */ /* 0x000fce0000000f00 */
[----:B------:R-:W-:Y:S05]  /*eae0*/  WARPSYNC.COLLECTIVE R135, `(.L_x_6124) ;  /* 0x0000000087087348 */ /* 0x000fea0003c00000 */
[----:B------:R0:W1:Y:S02]  /*eaf0*/  SHFL.UP P6, R248, R246, R133, R132 ;  /* 0x04000085f6f87389 */ /* 0x00006400000c0084 */
[----:B01----:R-:W-:Y:S05]  /*eb00*/  ENDCOLLECTIVE ;  /* 0x000000000000791b */ /* 0x003fea0003800000 */
.L_x_6124:
        /* <DEDUP_REMOVED lines=17> */
.L_x_6125:
[----:B------:R-:W-:Y:S02]  /*ec20*/  MOV R246, R235 ;  /* 0x000000eb00f67202 */ /* 0x000fe40000000f00 */
[----:B------:R-:W-:-:S07]  /*ec30*/  MOV R134, R248 ;  /* 0x000000f800867202 */ /* 0x000fce0000000f00 */
[----:B------:R-:W-:Y:S05]  /*ec40*/  WARPSYNC.COLLECTIVE R135, `(.L_x_6126) ;  /* 0x0000000087087348 */ /* 0x000fea0003c00000 */
[----:B------:R0:W1:Y:S02]  /*ec50*/  SHFL.UP P6, R248, R246, R133, R132 ;  /* 0x04000085f6f87389 */ /* 0x00006400000c0084 */
[----:B01----:R-:W-:Y:S05]  /*ec60*/  ENDCOLLECTIVE ;  /* 0x000000000000791b */ /* 0x003fea0003800000 */
.L_x_6126:
[----:B------:R-:W-:Y:S02]  /*ec70*/  MOV R246, R236 ;  /* 0x000000ec00f67202 */ /* 0x000fe40000000f00 */
[----:B------:R-:W-:-:S07]  /*ec80*/  MOV R233, R248 ;  /* 0x000000f800e97202 */ /* 0x000fce0000000f00 */
[----:B------:R-:W-:Y:S05]  /*ec90*/  WARPSYNC.COLLECTIVE R135, `(.L_x_6127) ;  /* 0x0000000087087348 */ /* 0x000fea0003c00000 */
[----:B------:R0:W1:Y:S02]  /*eca0*/  SHFL.UP P6, R248, R246, R133, R132 ;  /* 0x04000085f6f87389 */ /* 0x00006400000c0084 */
[----:B01----:R-:W-:Y:S05]  /*ecb0*/  ENDCOLLECTIVE ;  /* 0x000000000000791b */ /* 0x003fea0003800000 */
.L_x_6127:
[----:B------:R-:W-:Y:S02]  /*ecc0*/  MOV R246, R245 ;  /* 0x000000f500f67202 */ /* 0x000fe40000000f00 */
[----:B------:R-:W-:-:S07]  /*ecd0*/  MOV R247, R248 ;  /* 0x000000f800f77202 */ /* 0x000fce0000000f00 */
[----:B------:R-:W-:Y:S05]  /*ece0*/  WARPSYNC.COLLECTIVE R135, `(.L_x_6128) ;  /* 0x0000000087087348 */ /* 0x000fea0003c00000 */
[----:B------:R0:W1:Y:S02]  /*ecf0*/  SHFL.UP P6, R248, R246, R133, R132 ;  /* 0x04000085f6f87389 */ /* 0x00006400000c0084 */
[----:B01----:R-:W-:Y:S05]  /*ed00*/  ENDCOLLECTIVE ;  /* 0x000000000000791b */ /* 0x003fea0003800000 */
.L_x_6128:
        /* <DEDUP_REMOVED lines=17> */
.L_x_6129:
[----:B------:R-:W-:Y:S02]  /*ee20*/  MOV R246, R235 ;  /* 0x000000eb00f67202 */ /* 0x000fe40000000f00 */
[----:B------:R-:W-:-:S07]  /*ee30*/  MOV R134, R248 ;  /* 0x000000f800867202 */ /* 0x000fce0000000f00 */
[----:B------:R-:W-:Y:S05]  /*ee40*/  WARPSYNC.COLLECTIVE R135, `(.L_x_6130) ;  /* 0x0000000087087348 */ /* 0x000fea0003c00000 */
[----:B------:R0:W1:Y:S02]  /*ee50*/  SHFL.UP P6, R248, R246, R133, R132 ;  /* 0x04000085f6f87389 */ /* 0x00006400000c0084 */
[----:B01----:R-:W-:Y:S05]  /*ee60*/  ENDCOLLECTIVE ;  /* 0x000000000000791b */ /* 0x003fea0003800000 */
.L_x_6130:
[----:B------:R-:W-:Y:S02]  /*ee70*/  MOV R246, R236 ;  /* 0x000000ec00f67202 */ /* 0x000fe40000000f00 */
[----:B------:R-:W-:-:S07]  /*ee80*/  MOV R233, R248 ;  /* 0x000000f800e97202 */ /* 0x000fce0000000f00 */
[----:B------:R-:W-:Y:S05]  /*ee90*/  WARPSYNC.COLLECTIVE R135, `(.L_x_6131) ;  /* 0x0000000087087348 */ /* 0x000fea0003c00000 */
[----:B------:R0:W1:Y:S02]  /*eea0*/  SHFL.UP P6, R248, R246, R133, R132 ;  /* 0x04000085f6f87389 */ /* 0x00006400000c0084 */
[----:B01----:R-:W-:Y:S05]  /*eeb0*/  ENDCOLLECTIVE ;  /* 0x000000000000791b */ /* 0x003fea0003800000 */
.L_x_6131:
[----:B------:R-:W-:Y:S02]  /*eec0*/  MOV R246, R245 ;  /* 0x000000f500f67202 */ /* 0x000fe40000000f00 */
[----:B------:R-:W-:-:S07]  /*eed0*/  MOV R247, R248 ;  /* 0x000000f800f77202 */ /* 0x000fce0000000f00 */
[----:B------:R-:W-:Y:S05]  /*eee0*/  WARPSYNC.COLLECTIVE R135, `(.L_x_6132) ;  /* 0x0000000087087348 */ /* 0x000fea0003c00000 */
[----:B------:R0:W1:Y:S02]  /*eef0*/  SHFL.UP P6, R248, R246, R133, R132 ;  /* 0x04000085f6f87389 */ /* 0x00006400000c0084 */
[----:B01----:R-:W-:Y:S05]  /*ef00*/  ENDCOLLECTIVE ;  /* 0x000000000000791b */ /* 0x003fea0003800000 */
.L_x_6132:
        /* <DEDUP_REMOVED lines=17> */
.L_x_6133:
[----:B------:R-:W-:Y:S02]  /*f020*/  MOV R246, R235 ;  /* 0x000000eb00f67202 */ /* 0x000fe40000000f00 */
[----:B------:R-:W-:-:S07]  /*f030*/  MOV R134, R248 ;  /* 0x000000f800867202 */ /* 0x000fce0000000f00 */
[----:B------:R-:W-:Y:S05]  /*f040*/  WARPSYNC.COLLECTIVE R135, `(.L_x_6134) ;  /* 0x0000000087087348 */ /* 0x000fea0003c00000 */
[----:B------:R0:W1:Y:S02]  /*f050*/  SHFL.UP P6, R248, R246, R133, R132 ;  /* 0x04000085f6f87389 */ /* 0x00006400000c0084 */
[----:B01----:R-:W-:Y:S05]  /*f060*/  ENDCOLLECTIVE ;  /* 0x000000000000791b */ /* 0x003fea0003800000 */
.L_x_6134:
[----:B------:R-:W-:Y:S02]  /*f070*/  MOV R246, R236 ;  /* 0x000000ec00f67202 */ /* 0x000fe40000000f00 */
[----:B------:R-:W-:-:S07]  /*f080*/  MOV R233, R248 ;  /* 0x000000f800e97202 */ /* 0x000fce0000000f00 */
[----:B------:R-:W-:Y:S05]  /*f090*/  WARPSYNC.COLLECTIVE R135, `(.L_x_6135) ;  /* 0x0000000087087348 */ /* 0x000fea0003c00000 */
[----:B------:R0:W1:Y:S02]  /*f0a0*/  SHFL.UP P6, R248, R246, R133, R132 ;  /* 0x04000085f6f87389 */ /* 0x00006400000c0084 */
[----:B01----:R-:W-:Y:S05]  /*f0b0*/  ENDCOLLECTIVE ;  /* 0x000000000000791b */ /* 0x003fea0003800000 */
.L_x_6135:
[----:B------:R-:W-:Y:S02]  /*f0c0*/  MOV R246, R245 ;  /* 0x000000f500f67202 */ /* 0x000fe40000000f00 */
[----:B------:R-:W-:-:S07]  /*f0d0*/  MOV R247, R248 ;  /* 0x000000f800f77202 */ /* 0x000fce0000000f00 */
[----:B------:R-:W-:Y:S05]  /*f0e0*/  WARPSYNC.COLLECTIVE R135, `(.L_x_6136) ;  /* 0x0000000087087348 */ /* 0x000fea0003c00000 */
[----:B------:R0:W1:Y:S02]  /*f0f0*/  SHFL.UP P6, R248, R246, R133, R132 ;  /* 0x04000085f6f87389 */ /* 0x00006400000c0084 */
[----:B01----:R-:W-:Y:S05]  /*f100*/  ENDCOLLECTIVE ;  /* 0x000000000000791b */ /* 0x003fea0003800000 */
.L_x_6136:
[----:B------:R-:W-:Y:S01]  /*f110*/  MOV R132, R248 ;  /* 0x000000f800847202 */ /* 0x000fe20000000f00 */
[----:B------:R-:W-:Y:S06]  /*f120*/  BRA `(.L_x_6137) ;  /* 0xffffff7c00ac7947 */ /* 0x000fec000383ffff */
.L_x_6020:
        /* <DEDUP_REMOVED lines=8> */
.L_x_6139:
[----:B------:R-:W-:Y:S05]  /*f1b0*/  BSYNC B0 ;  /* 0x0000000000007941 */ /* 0x000fea0003800000 */
.L_x_6138:
[----:B------:R-:W-:Y:S05]  /*f1c0*/  BRA `(.L_x_6140) ;  /* 0xffffff7c00b87947 */ /* 0x000fea000383ffff */
.L_x_6021:
        /* <DEDUP_REMOVED lines=8> */
.L_x_6142:
[----:B------:R-:W-:Y:S05]  /*f250*/  BSYNC B0 ;  /* 0x0000000000007941 */ /* 0x000fea0003800000 */
.L_x_6141:
[----:B------:R-:W-:Y:S05]  /*f260*/  BRA `(.L_x_6143) ;  /* 0xffffff7c00987947 */ /* 0x000fea000383ffff */
.L_x_6022:
        /* <DEDUP_REMOVED lines=8> */
.L_x_6145:
[----:B------:R-:W-:Y:S05]  /*f2f0*/  BSYNC B0 ;  /* 0x0000000000007941 */ /* 0x000fea0003800000 */
.L_x_6144:
[----:B------:R-:W-:Y:S05]  /*f300*/  BRA `(.L_x_6146) ;  /* 0xffffff7c00787947 */ /* 0x000fea000383ffff */
.L_x_6023:
        /* <DEDUP_REMOVED lines=8> */
.L_x_6148:
[----:B------:R-:W-:Y:S05]  /*f390*/  BSYNC B0 ;  /* 0x0000000000007941 */ /* 0x000fea0003800000 */
.L_x_6147:
[----:B------:R-:W-:Y:S05]  /*f3a0*/  BRA `(.L_x_6149) ;  /* 0xffffff7c00587947 */ /* 0x000fea000383ffff */
.L_x_6024:
        /* <DEDUP_REMOVED lines=8> */
.L_x_6151:
[----:B------:R-:W-:Y:S05]  /*f430*/  BSYNC B0 ;  /* 0x0000000000007941 */ /* 0x000fea0003800000 */
.L_x_6150:
        /* <DEDUP_REMOVED lines=9> */
.L_x_6152:
[----:B------:R-:W-:Y:S02]  /*f4d0*/  MOV R246, R236 ;  /* 0x000000ec00f67202 */ /* 0x000fe40000000f00 */
[----:B------:R-:W-:-:S07]  /*f4e0*/  MOV R235, R248 ;  /* 0x000000f800eb7202 */ /* 0x000fce0000000f00 */
[----:B------:R-:W-:Y:S05]  /*f4f0*/  WARPSYNC.COLLECTIVE R135, `(.L_x_6153) ;  /* 0x0000000087087348 */ /* 0x000fea0003c00000 */
[----:B------:R0:W1:Y:S02]  /*f500*/  SHFL.UP P6, R248, R246, R133, R132 ;  /* 0x04000085f6f87389 */ /* 0x00006400000c0084 */
[----:B01----:R-:W-:Y:S05]  /*f510*/  ENDCOLLECTIVE ;  /* 0x000000000000791b */ /* 0x003fea0003800000 */
.L_x_6153:
[----:B------:R-:W-:Y:S02]  /*f520*/  MOV R246, R245 ;  /* 0x000000f500f67202 */ /* 0x000fe40000000f00 */
[----:B------:R-:W-:-:S07]  /*f530*/  MOV R236, R248 ;  /* 0x000000f800ec7202 */ /* 0x000fce0000000f00 */
[----:B------:R-:W-:Y:S05]  /*f540*/  WARPSYNC.COLLECTIVE R135, `(.L_x_6154) ;  /* 0x0000000087087348 */ /* 0x000fea0003c00000 */
[----:B------:R0:W1:Y:S02]  /*f550*/  SHFL.UP P6, R248, R246, R133, R132 ;  /* 0x04000085f6f87389 */ /* 0x00006400000c0084 */
[----:B01----:R-:W-:Y:S05]  /*f560*/  ENDCOLLECTIVE ;  /* 0x000000000000791b */ /* 0x003fea0003800000 */
.L_x_6154:
[----:B------:R-:W-:Y:S01]  /*f570*/  HFMA2 R133, -RZ, RZ, 0, 0 ;  /* 0x00000000ff857431 */ /* 0x000fe200000001ff */
[----:B------:R-:W-:-:S07]  /*f580*/  MOV R132, 0x1f ;  /* 0x0000001f00847802 */ /* 0x000fce0000000f00 */
[----:B------:R-:W-:Y:S05]  /*f590*/  WARPSYNC.COLLECTIVE R135, `(.L_x_6155) ;  /* 0x0000000087087348 */ /* 0x000fea0003c00000 */
[----:B------:R0:W1:Y:S02]  /*f5a0*/  SHFL.IDX P2, R233, R134, R133, R132 ;  /* 0x0000008586e97389 */ /* 0x0000640000040084 */
[----:B01----:R-:W-:Y:S05]  /*f5b0*/  ENDCOLLECTIVE ;  /* 0x000000000000791b */ /* 0x003fea0003800000 */
.L_x_6155:
[----:B------:R-:W-:Y:S02]  /*f5c0*/  MOV R245, R248 ;  /* 0x000000f800f57202 */ /* 0x000fe40000000f00 */
[----:B------:R-:W-:Y:S02]  /*f5d0*/  MOV R134, R117 ;  /* 0x0000007500867202 */ /* 0x000fe40000000f00 */
[----:B------:R-:W-:-:S07]  /*f5e0*/  MOV R116, R233 ;  /* 0x000000e900747202 */ /* 0x000fce0000000f00 */
[----:B------:R-:W-:Y:S05]  /*f5f0*/  WARPSYNC.COLLECTIVE R135, `(.L_x_6156) ;  /* 0x0000000087087348 */ /* 0x000fea0003c00000 */
[----:B------:R0:W1:Y:S02]  /*f600*/  SHFL.IDX P2, R233, R134, R133, R132 ;  /* 0x0000008586e97389 */ /* 0x0000640000040084 */
[----:B01----:R-:W-:Y:S05]  /*f610*/  ENDCOLLECTIVE ;  /* 0x000000000000791b */ /* 0x003fea0003800000 */
.L_x_6156:
[----:B------:R-:W-:Y:S02]  /*f620*/  MOV R134, R118 ;  /* 0x0000007600867202 */ /* 0x000fe40000000f00 */
[----:B------:R-:W-:-:S07]  /*f630*/  MOV R117, R233 ;  /* 0x000000e900757202 */ /* 0x000fce0000000f00 */
[----:B------:R-:W-:Y:S05]  /*f640*/  WARPSYNC.COLLECTIVE R135, `(.L_x_6157) ;  /* 0x0000000087087348 */ /* 0x000fea0003c00000 */
[----:B------:R0:W1:Y:S02]  /*f650*/  SHFL.IDX P2, R233, R134, R133, R132 ;  /* 0x0000008586e97389 */ /* 0x0000640000040084 */
[----:B01----:R-:W-:Y:S05]  /*f660*/  ENDCOLLECTIVE ;  /* 0x000000000000791b */ /* 0x003fea0003800000 */
.L_x_6157:
[----:B------:R-:W-:Y:S02]  /*f670*/  MOV R134, R119 ;  /* 0x0000007700867202 */ /* 0x000fe40000000f00 */
[----:B------:R-:W-:-:S07]  /*f680*/  MOV R118, R233 ;  /* 0x000000e900767202 */ /* 0x000fce0000000f00 */
[----:B------:R-:W-:Y:S05]  /*f690*/  WARPSYNC.COLLECTIVE R135, `(.L_x_6158) ;  /* 0x0000000087087348 */ /* 0x000fea0003c00000 */
[----:B------:R0:W1:Y:S02]  /*f6a0*/  SHFL.IDX P2, R233, R134, R133, R132 ;  /* 0x0000008586e97389 */ /* 0x0000640000040084 */
[----:B01----:R-:W-:Y:S05]  /*f6b0*/  ENDCOLLECTIVE ;  /* 0x000000000000791b */ /* 0x003fea0003800000 */
.L_x_6158:
[----:B------:R-:W-:Y:S01]  /*f6c0*/  MOV R119, R233 ;  /* 0x000000e900777202 */ /* 0x000fe20000000f00 */
[----:B------:R-:W-:Y:S06]  /*f6d0*/  BRA `(.L_x_6159) ;  /* 0xffffff7800b47947 */ /* 0x000fec000383ffff */
.L_x_6026:
[----:B------:R-:W-:Y:S01]  /*f6e0*/  MOV R252, R245 ;  /* 0x000000f500fc7202 */ /* 0x000fe20000000f00 */
[----:B------:R-:W-:Y:S01]  /*f6f0*/  HFMA2 R251, -RZ, RZ, 0, 5.9604644775390625e-08 ;  /* 0x00000001fffb7431 */ /* 0x000fe200000001ff */
[----:B------:R-:W-:Y:S02]  /*f700*/  MOV R132, 0x1f ;  /* 0x0000001f00847802 */ /* 0x000fe40000000f00 */
[----:B------:R-:W-:-:S07]  /*f710*/  MOV R135, 0xffffffff ;  /* 0xffffffff00877802 */ /* 0x000fce0000000f00 */
[----:B------:R-:W-:Y:S05]  /*f720*/  WARPSYNC.COLLECTIVE R135, `(.L_x_6160) ;  /* 0x0000000087087348 */ /* 0x000fea0003c00000 */
[----:B------:R0:W1:Y:S02]  /*f730*/  SHFL.DOWN P2, R233, R252, R251, R132 ;  /* 0x080000fbfce97389 */ /* 0x0000640000040084 */
[----:B01----:R-:W-:Y:S05]  /*f740*/  ENDCOLLECTIVE ;  /* 0x000000000000791b */ /* 0x003fea0003800000 */
.L_x_6160:
[----:B------:R-:W-:Y:S02]  /*f750*/  MOV R252, R246 ;  /* 0x000000f600fc7202 */ /* 0x000fe40000000f00 */
[----:B------:R-:W-:-:S07]  /*f760*/  MOV R133, R233 ;  /* 0x000000e900857202 */ /* 0x000fce0000000f00 */
[----:B------:R-:W-:Y:S05]  /*f770*/  WARPSYNC.COLLECTIVE R135, `(.L_x_6161) ;  /* 0x0000000087087348 */ /* 0x000fea0003c00000 */
[----:B------:R0:W1:Y:S02]  /*f780*/  SHFL.DOWN P2, R233, R252, R251, R132 ;  /* 0x080000fbfce97389 */ /* 0x0000640000040084 */
[----:B01----:R-:W-:Y:S05]  /*f790*/  ENDCOLLECTIVE ;  /* 0x000000000000791b */ /* 0x003fea0003800000 */
.L_x_6161:
[----:B------:R-:W-:Y:S02]  /*f7a0*/  MOV R252, R247 ;  /* 0x000000f700fc7202 */ /* 0x000fe40000000f00 */
[----:B------:R-:W-:-:S07]  /*f7b0*/  MOV R134, R233 ;  /* 0x000000e900867202 */ /* 0x000fce0000000f00 */
[----:B------:R-:W-:Y:S05]  /*f7c0*/  WARPSYNC.COLLECTIVE R135, `(.L_x_6162) ;  /* 0x0000000087087348 */ /* 0x000fea0003c00000 */
[----:B------:R0:W1:Y:S02]  /*f7d0*/  SHFL.DOWN P2, R233, R252, R251, R132 ;  /* 0x080000fbfce97389 */ /* 0x0000640000040084 */
[----:B01----:R-:W-:Y:S05]  /*f7e0*/  ENDCOLLECTIVE ;  /* 0x000000000000791b */ /* 0x003fea0003800000 */
.L_x_6162:
[----:B------:R-:W-:Y:S02]  /*f7f0*/  MOV R252, R248 ;  /* 0x000000f800fc7202 */ /* 0x000fe40000000f00 */
[----:B------:R-:W-:-:S07]  /*f800*/  MOV R161, R233 ;  /* 0x000000e900a17202 */ /* 0x000fce0000000f00 */
[----:B------:R-:W-:Y:S05]  /*f810*/  WARPSYNC.COLLECTIVE R135, `(.L_x_6163) ;  /* 0x0000000087087348 */ /* 0x000fea0003c00000 */
[----:B------:R0:W1:Y:S02]  /*f820*/  SHFL.DOWN P2, R233, R252, R251, R132 ;  /* 0x080000fbfce97389 */ /* 0x0000640000040084 */
[----:B01----:R-:W-:Y:S05]  /*f830*/  ENDCOLLECTIVE ;  /* 0x000000000000791b */ /* 0x003fea0003800000 */
.L_x_6163:
[----:B------:R-:W-:Y:S01]  /*f840*/  MOV R132, R233 ;  /* 0x000000e900847202 */ /* 0x000fe20000000f00 */
[----:B------:R-:W-:Y:S06]  /*f850*/  BRA `(.L_x_6164) ;  /* 0xffffff8c00e07947 */ /* 0x000fec000383ffff */
.L_x_6029:
        /* <DEDUP_REMOVED lines=8> */
.L_x_6166:
[----:B------:R-:W-:Y:S05]  /*f8e0*/  BSYNC B0 ;  /* 0x0000000000007941 */ /* 0x000fea0003800000 */
.L_x_6165:
        /* <DEDUP_REMOVED lines=8> */
.L_x_6167:
[----:B------:R-:W-:Y:S02]  /*f970*/  MOV R252, R247 ;  /* 0x000000f700fc7202 */ /* 0x000fe40000000f00 */
[----:B------:R-:W-:-:S07]  /*f980*/  MOV R134, R233 ;  /* 0x000000e900867202 */ /* 0x000fce0000000f00 */
[----:B------:R-:W-:Y:S05]  /*f990*/  WARPSYNC.COLLECTIVE R135, `(.L_x_6168) ;  /* 0x0000000087087348 */ /* 0x000fea0003c00000 */
[----:B------:R0:W1:Y:S02]  /*f9a0*/  SHFL.DOWN P2, R233, R252, R251, R132 ;  /* 0x080000fbfce97389 */ /* 0x0000640000040084 */
[----:B01----:R-:W-:Y:S05]  /*f9b0*/  ENDCOLLECTIVE ;  /* 0x000000000000791b */ /* 0x003fea0003800000 */
.L_x_6168:
[----:B------:R-:W-:Y:S02]  /*f9c0*/  MOV R252, R248 ;  /* 0x000000f800fc7202 */ /* 0x000fe40000000f00 */
[----:B------:R-:W-:-:S07]  /*f9d0*/  MOV R161, R233 ;  /* 0x000000e900a17202 */ /* 0x000fce0000000f00 */
[----:B------:R-:W-:Y:S05]  /*f9e0*/  WARPSYNC.COLLECTIVE R135, `(.L_x_6169) ;  /* 0x0000000087087348 */ /* 0x000fea0003c00000 */
[----:B------:R0:W1:Y:S02]  /*f9f0*/  SHFL.DOWN P2, R233, R252, R251, R132 ;  /* 0x080000fbfce97389 */ /* 0x0000640000040084 */
[----:B01----:R-:W-:Y:S05]  /*fa00*/  ENDCOLLECTIVE ;  /* 0x000000000000791b */ /* 0x003fea0003800000 */
.L_x_6169:
[----:B------:R-:W-:Y:S01]  /*fa10*/  MOV R135, R233 ;  /* 0x000000e900877202 */ /* 0x000fe20000000f00 */
[----:B------:R-:W-:Y:S06]  /*fa20*/  BRA `(.L_x_6170) ;  /* 0xffffff8c00c07947 */ /* 0x000fec000383ffff */
.L_x_6032:
        /* <DEDUP_REMOVED lines=8> */
.L_x_6172:
[----:B------:R-:W-:Y:S05]  /*fab0*/  BSYNC B0 ;  /* 0x0000000000007941 */ /* 0x000fea0003800000 */
.L_x_6171:
        /* <DEDUP_REMOVED lines=8> */
.L_x_6173:
[----:B------:R-:W-:Y:S02]  /*fb40*/  MOV R252, R247 ;  /* 0x000000f700fc7202 */ /* 0x000fe40000000f00 */
[----:B------:R-:W-:-:S07]  /*fb50*/  MOV R134, R233 ;  /* 0x000000e900867202 */ /* 0x000fce0000000f00 */
[----:B------:R-:W-:Y:S05]  /*fb60*/  WARPSYNC.COLLECTIVE R135, `(.L_x_6174) ;  /* 0x0000000087087348 */ /* 0x000fea0003c00000 */
[----:B------:R0:W1:Y:S02]  /*fb70*/  SHFL.DOWN P2, R233, R252, R251, R132 ;  /* 0x080000fbfce97389 */ /* 0x0000640000040084 */
[----:B01----:R-:W-:Y:S05]  /*fb80*/  ENDCOLLECTIVE ;  /* 0x000000000000791b */ /* 0x003fea0003800000 */
.L_x_6174:
[----:B------:R-:W-:Y:S02]  /*fb90*/  MOV R252, R248 ;  /* 0x000000f800fc7202 */ /* 0x000fe40000000f00 */
[----:B------:R-:W-:-:S07]  /*fba0*/  MOV R161, R233 ;  /* 0x000000e900a17202 */ /* 0x000fce0000000f00 */
[----:B------:R-:W-:Y:S05]  /*fbb0*/  WARPSYNC.COLLECTIVE R135, `(.L_x_6175) ;  /* 0x0000000087087348 */ /* 0x000fea0003c00000 */
[----:B------:R0:W1:Y:S02]  /*fbc0*/  SHFL.DOWN P2, R233, R252, R251, R132 ;  /* 0x080000fbfce97389 */ /* 0x0000640000040084 */
[----:B01----:R-:W-:Y:S05]  /*fbd0*/  ENDCOLLECTIVE ;  /* 0x000000000000791b */ /* 0x003fea0003800000 */
.L_x_6175:
[----:B------:R-:W-:Y:S01]  /*fbe0*/  MOV R135, R233 ;  /* 0x000000e900877202 */ /* 0x000fe20000000f00 */
[----:B------:R-:W-:Y:S06]  /*fbf0*/  BRA `(.L_x_6176) ;  /* 0xffffff8c00a07947 */ /* 0x000fec000383ffff */
.L_x_6035:
        /* <DEDUP_REMOVED lines=8> */
.L_x_6178:
[----:B------:R-:W-:Y:S05]  /*fc80*/  BSYNC B0 ;  /* 0x0000000000007941 */ /* 0x000fea0003800000 */
.L_x_6177:
        /* <DEDUP_REMOVED lines=8> */
.L_x_6179:
[----:B------:R-:W-:Y:S02]  /*fd10*/  MOV R252, R247 ;  /* 0x000000f700fc7202 */ /* 0x000fe40000000f00 */
[----:B------:R-:W-:-:S07]  /*fd20*/  MOV R134, R233 ;  /* 0x000000e900867202 */ /* 0x000fce0000000f00 */
[----:B------:R-:W-:Y:S05]  /*fd30*/  WARPSYNC.COLLECTIVE R135, `(.L_x_6180) ;  /* 0x0000000087087348 */ /* 0x000fea0003c00000 */
[----:B------:R0:W1:Y:S02]  /*fd40*/  SHFL.DOWN P2, R233, R252, R251, R132 ;  /* 0x080000fbfce97389 */ /* 0x0000640000040084 */
[----:B01----:R-:W-:Y:S05]  /*fd50*/  ENDCOLLECTIVE ;  /* 0x000000000000791b */ /* 0x003fea0003800000 */
.L_x_6180:
[----:B------:R-:W-:Y:S02]  /*fd60*/  MOV R252, R248 ;  /* 0x000000f800fc7202 */ /* 0x000fe40000000f00 */
[----:B------:R-:W-:-:S07]  /*fd70*/  MOV R161, R233 ;  /* 0x000000e900a17202 */ /* 0x000fce0000000f00 */
[----:B------:R-:W-:Y:S05]  /*fd80*/  WARPSYNC.COLLECTIVE R135, `(.L_x_6181) ;  /* 0x0000000087087348 */ /* 0x000fea0003c00000 */
[----:B------:R0:W1:Y:S02]  /*fd90*/  SHFL.DOWN P2, R233, R252, R251, R132 ;  /* 0x080000fbfce97389 */ /* 0x0000640000040084 */
[----:B01----:R-:W-:Y:S05]  /*fda0*/  ENDCOLLECTIVE ;  /* 0x000000000000791b */ /* 0x003fea0003800000 */
.L_x_6181:
[----:B------:R-:W-:Y:S01]  /*fdb0*/  MOV R135, R233 ;  /* 0x000000e900877202 */ /* 0x000fe20000000f00 */
[----:B------:R-:W-:Y:S06]  /*fdc0*/  BRA `(.L_x_6182) ;  /* 0xffffff8c00807947 */ /* 0x000fec000383ffff */
.L_x_6038:
        /* <DEDUP_REMOVED lines=8> */
.L_x_6184:
[----:B------:R-:W-:Y:S05]  /*fe50*/  BSYNC B0 ;  /* 0x0000000000007941 */ /* 0x000fea0003800000 */
.L_x_6183:
        /* <DEDUP_REMOVED lines=8> */
.L_x_6185:
[----:B------:R-:W-:Y:S02]  /*fee0*/  MOV R252, R247 ;  /* 0x000000f700fc7202 */ /* 0x000fe40000000f00 */
[----:B------:R-:W-:-:S07]  /*fef0*/  MOV R134, R233 ;  /* 0x000000e900867202 */ /* 0x000fce0000000f00 */
[----:B------:R-:W-:Y:S05]  /*ff00*/  WARPSYNC.COLLECTIVE R135, `(.L_x_6186) ;  /* 0x0000000087087348 */ /* 0x000fea0003c00000 */
[----:B------:R0:W1:Y:S02]  /*ff10*/  SHFL.DOWN P2, R233, R252, R251, R132 ;  /* 0x080000fbfce97389 */ /* 0x0000640000040084 */
[----:B01----:R-:W-:Y:S05]  /*ff20*/  ENDCOLLECTIVE ;  /* 0x000000000000791b */ /* 0x003fea0003800000 */
.L_x_6186:
[----:B------:R-:W-:Y:S02]  /*ff30*/  MOV R252, R248 ;  /* 0x000000f800fc7202 */ /* 0x000fe40000000f00 */
[----:B------:R-:W-:-:S07]  /*ff40*/  MOV R161, R233 ;  /* 0x000000e900a17202 */ /* 0x000fce0000000f00 */
[----:B------:R-:W-:Y:S05]  /*ff50*/  WARPSYNC.COLLECTIVE R135, `(.L_x_6187) ;  /* 0x0000000087087348 */ /* 0x000fea0003c00000 */
[----:B------:R0:W1:Y:S02]  /*ff60*/  SHFL.DOWN P2, R233, R252, R251, R132 ;  /* 0x080000fbfce97389 */ /* 0x0000640000040084 */
[----:B01----:R-:W-:Y:S05]  /*ff70*/  ENDCOLLECTIVE ;  /* 0x000000000000791b */ /* 0x003fea0003800000 */
.L_x_6187:
[----:B------:R-:W-:Y:S01]  /*ff80*/  MOV R135, R233 ;  /* 0x000000e900877202 */ /* 0x000fe20000000f00 */
[----:B------:R-:W-:Y:S06]  /*ff90*/  BRA `(.L_x_6188) ;  /* 0xffffff8c00607947 */ /* 0x000fec000383ffff */
.L_x_6041:
        /* <DEDUP_REMOVED lines=8> */
.L_x_6190:
[----:B------:R-:W-:Y:S05]  /*10020*/  BSYNC B0 ;  /* 0x0000000000007941 */ /* 0x000fea0003800000 */
.L_x_6189:
        /* <DEDUP_REMOVED lines=9> */
.L_x_6191:
[----:B------:R-:W-:Y:S02]  /*100c0*/  MOV R134, R247 ;  /* 0x000000f700867202 */ /* 0x000fe40000000f00 */
[----:B------:R-:W-:-:S07]  /*100d0*/  MOV R220, R233 ;  /* 0x000000e900dc7202 */ /* 0x000fce0000000f00 */
[----:B------:R-:W-:Y:S05]  /*100e0*/  WARPSYNC.COLLECTIVE R135, `(.L_x_6192) ;  /* 0x0000000087087348 */ /* 0x000fea0003c00000 */
[----:B------:R0:W1:Y:S02]  /*100f0*/  SHFL.IDX P2, R233, R134, R133, R132 ;  /* 0x0000008586e97389 */ /* 0x0000640000040084 */
[----:B01----:R-:W-:Y:S05]  /*10100*/  ENDCOLLECTIVE ;  /* 0x000000000000791b */ /* 0x003fea0003800000 */
.L_x_6192:
        /* <DEDUP_REMOVED lines=16> */
.L_x_6193:
[----:B------:R-:W-:Y:S01]  /*10210*/  MOV R134, R128 ;  /* 0x0000008000867202 */ /* 0x000fe20000000f00 */
[----:B------:R-:W-:-:S07]  /*10220*/  FADD.FTZ R236, R233, R236 ;  /* 0x000000ece9ec7221 */ /* 0x000fce0000010000 */
[----:B------:R-:W-:Y:S05]  /*10230*/  WARPSYNC.COLLECTIVE R135, `(.L_x_6194) ;  /* 0x0000000087087348 */ /* 0x000fea0003c00000 */
[----:B------:R0:W1:Y:S02]  /*10240*/  SHFL.DOWN P2, R233, R252, R251, R132 ;  /* 0x080000fbfce97389 */ /* 0x0000640000040084 */
[----:B01----:R-:W-:Y:S05]  /*10250*/  ENDCOLLECTIVE ;  /* 0x000000000000791b */ /* 0x003fea0003800000 */
.L_x_6194:
[----:B------:R-:W-:Y:S02]  /*10260*/  MOV R252, R246 ;  /* 0x000000f600fc7202 */ /* 0x000fe40000000f00 */
[----:B------:R-:W-:-:S07]  /*10270*/  MOV R245, R233 ;  /* 0x000000e900f57202 */ /* 0x000fce0000000f00 */
[----:B------:R-:W-:Y:S05]  /*10280*/  WARPSYNC.COLLECTIVE R135, `(.L_x_6195) ;  /* 0x0000000087087348 */ /* 0x000fea0003c00000 */
[----:B------:R0:W1:Y:S02]  /*10290*/  SHFL.DOWN P2, R233, R252, R251, R132 ;  /* 0x080000fbfce97389 */ /* 0x0000640000040084 */
[----:B01----:R-:W-:Y:S05]  /*102a0*/  ENDCOLLECTIVE ;  /* 0x000000000000791b */ /* 0x003fea0003800000 */
.L_x_6195:
[----:B------:R-:W-:Y:S02]  /*102b0*/  MOV R252, R247 ;  /* 0x000000f700fc7202 */ /* 0x000fe40000000f00 */
[----:B------:R-:W-:-:S07]  /*102c0*/  MOV R246, R233 ;  /* 0x000000e900f67202 */ /* 0x000fce0000000f00 */
[----:B------:R-:W-:Y:S05]  /*102d0*/  WARPSYNC.COLLECTIVE R135, `(.L_x_6196) ;  /* 0x0000000087087348 */ /* 0x000fea0003c00000 */
[----:B------:R0:W1:Y:S02]  /*102e0*/  SHFL.DOWN P2, R233, R252, R251, R132 ;  /* 0x080000fbfce97389 */ /* 0x0000640000040084 */
[----:B01----:R-:W-:Y:S05]  /*102f0*/  ENDCOLLECTIVE ;  /* 0x000000000000791b */ /* 0x003fea0003800000 */
.L_x_6196:
[----:B------:R-:W-:Y:S02]  /*10300*/  MOV R252, R248 ;  /* 0x000000f800fc7202 */ /* 0x000fe40000000f00 */
[----:B------:R-:W-:-:S07]  /*10310*/  MOV R247, R233 ;  /* 0x000000e900f77202 */ /* 0x000fce0000000f00 */
[----:B------:R-:W-:Y:S05]  /*10320*/  WARPSYNC.COLLECTIVE R135, `(.L_x_6197) ;  /* 0x0000000087087348 */ /* 0x000fea0003c00000 */
[----:B------:R0:W1:Y:S02]  /*10330*/  SHFL.DOWN P2, R233, R252, R251, R132 ;  /* 0x080000fbfce97389 */ /* 0x0000640000040084 */
[----:B01----:R-:W-:Y:S05]  /*10340*/  ENDCOLLECTIVE ;  /* 0x000000000000791b */ /* 0x003fea0003800000 */
.L_x_6197:
[----:B------:R-:W-:-:S07]  /*10350*/  MOV R248, R233 ;  /* 0x000000e900f87202 */ /* 0x000fce0000000f00 */
[----:B------:R-:W-:Y:S05]  /*10360*/  WARPSYNC.COLLECTIVE R135, `(.L_x_6198) ;  /* 0x0000000087087348 */ /* 0x000fea0003c00000 */
[----:B------:R0:W1:Y:S02]  /*10370*/  SHFL.IDX P2, R233, R134, R133, R132 ;  /* 0x0000008586e97389 */ /* 0x0000640000040084 */
[----:B01----:R-:W-:Y:S05]  /*10380*/  ENDCOLLECTIVE ;  /* 0x000000000000791b */ /* 0x003fea0003800000 */
.L_x_6198:
[----:B------:R-:W-:Y:S02]  /*10390*/  MOV R134, R129 ;  /* 0x0000008100867202 */ /* 0x000fe40000000f00 */
[----:B------:R-:W-:-:S07]  /*103a0*/  MOV R128, R233 ;  /* 0x000000e900807202 */ /* 0x000fce0000000f00 */
[----:B------:R-:W-:Y:S05]  /*103b0*/  WARPSYNC.COLLECTIVE R135, `(.L_x_6199) ;  /* 0x0000000087087348 */ /* 0x000fea0003c00000 */
[----:B------:R0:W1:Y:S02]  /*103c0*/  SHFL.IDX P2, R233, R134, R133, R132 ;  /* 0x0000008586e97389 */ /* 0x0000640000040084 */
[----:B01----:R-:W-:Y:S05]  /*103d0*/  ENDCOLLECTIVE ;  /* 0x000000000000791b */ /* 0x003fea0003800000 */
.L_x_6199:
[----:B------:R-:W-:Y:S02]  /*103e0*/  MOV R134, R130 ;  /* 0x0000008200867202 */ /* 0x000fe40000000f00 */
[----:B------:R-:W-:-:S07]  /*103f0*/  MOV R129, R233 ;  /* 0x000000e900817202 */ /* 0x000fce0000000f00 */
[----:B------:R-:W-:Y:S05]  /*10400*/  WARPSYNC.COLLECTIVE R135, `(.L_x_6200) ;  /* 0x0000000087087348 */ /* 0x000fea0003c00000 */
[----:B------:R0:W1:Y:S02]  /*10410*/  SHFL.IDX P2, R233, R134, R133, R132 ;  /* 0x0000008586e97389 */ /* 0x0000640000040084 */
[----:B01----:R-:W-:Y:S05]  /*10420*/  ENDCOLLECTIVE ;  /* 0x000000000000791b */ /* 0x003fea0003800000 */
.L_x_6200:
[----:B------:R-:W-:Y:S02]  /*10430*/  MOV R134, R131 ;  /* 0x0000008300867202 */ /* 0x000fe40000000f00 */
[----:B------:R-:W-:-:S07]  /*10440*/  MOV R130, R233 ;  /* 0x000000e900827202 */ /* 0x000fce0000000f00 */
[----:B------:R-:W-:Y:S05]  /*10450*/  WARPSYNC.COLLECTIVE R135, `(.L_x_6201) ;  /* 0x0000000087087348 */ /* 0x000fea0003c00000 */
[----:B------:R0:W1:Y:S02]  /*10460*/  SHFL.IDX P2, R233, R134, R133, R132 ;  /* 0x0000008586e97389 */ /* 0x0000640000040084 */
[----:B01----:R-:W-:Y:S05]  /*10470*/  ENDCOLLECTIVE ;  /* 0x000000000000791b */ /* 0x003fea0003800000 */
.L_x_6201:
[----:B------:R-:W-:Y:S01]  /*10480*/  MOV R131, R233 ;  /* 0x000000e900837202 */ /* 0x000fe20000000f00 */
[----:B------:R-:W-:Y:S06]  /*10490*/  BRA `(.L_x_6202) ;  /* 0xffffff8800bc7947 */ /* 0x000fec000383ffff */
.L_x_6203:
        /* <DEDUP_REMOVED lines=14> */
.L_x_18687:


//--------------------- .text._Z25selective_scan_bwd_kernelI32Selective_Scan_bwd_kernel_traitsILi64ELi16ELb0ELb0ELb0ELb0ELb0EfN3c107complexIfEEEEv12SSMParamsBwd --------------------------
	.section	.text._Z25selective_scan_bwd_kernelI32Selective_Scan_bwd_kernel_traitsILi64ELi16ELb0ELb0ELb0ELb0ELb0EfN3c107complexIfEEEEv12SSMParamsBwd,"ax",@progbits
	.align	128
        .global         _Z25selective_scan_bwd_kernelI32Selective_Scan_bwd_kernel_traitsILi64ELi16ELb0ELb0ELb0ELb0ELb0EfN3c107complexIfEEEEv12SSMParamsBwd
        .type           _Z25selective_scan_bwd_kernelI32Selective_Scan_bwd_kernel_traitsILi64ELi16ELb0ELb0ELb0ELb0ELb0EfN3c107complexIfEEEEv12SSMParamsBwd,@function
        .size           _Z25selective_scan_bwd_kernelI32Selective_Scan_bwd_kernel_traitsILi64ELi16ELb0ELb0ELb0ELb0ELb0EfN3c107complexIfEEEEv12SSMParamsBwd,(.L_x_18688 - _Z25selective_scan_bwd_kernelI32Selective_Scan_bwd_kernel_traitsILi64ELi16ELb0ELb0ELb0ELb0ELb0EfN3c107complexIfEEEEv12SSMParamsBwd)
        .other          _Z25selective_scan_bwd_kernelI32Selective_Scan_bwd_kernel_traitsILi64ELi16ELb0ELb0ELb0ELb0ELb0EfN3c107complexIfEEEEv12SSMParamsBwd,@"STO_CUDA_ENTRY STV_DEFAULT"
_Z25selective_scan_bwd_kernelI32Selective_Scan_bwd_kernel_traitsILi64ELi16ELb0ELb0ELb0ELb0ELb0EfN3c107complexIfEEEEv12SSMParamsBwd:
.text._Z25selective_scan_bwd_kernelI32Selective_Scan_bwd_kernel_traitsILi64ELi16ELb0ELb0ELb0ELb0ELb0EfN3c107complexIfEEEEv12SSMParamsBwd:
[----:B------:R-:W-:Y:S01]  /*0000*/  LDC R1, c[0x0][0x37c] ;  /* 0x0000df00ff017b82 */ /* 0x000fe20000000800 */
[----:B------:R-:W0:Y:S07]  /*0010*/  LDCU.64 UR10, c[0x0][0x470] ;  /* 0x00008e00ff0a77ac */ /* 0x000e2e0008000a00 */
[----:B------:R-:W1:Y:S01]  /*0020*/  S2UR UR8, SR_CTAID.Y ;  /* 0x00000000000879c3 */ /* 0x000e620000002600 */
[----:B------:R-:W-:Y:S01]  /*0030*/  CS2R R130, SRZ ;  /* 0x0000000000827805 */ /* 0x000fe2000001ff00 */
[----:B------:R-:W2:Y:S01]  /*0040*/  LDCU.128 UR4, c[0x0][0x450] ;  /* 0x00008a00ff0477ac */ /* 0x000ea20008000c00 */
[----:B------:R-:W3:Y:S05]  /*0050*/  LDCU.64 UR24, c[0x0][0x358] ;  /* 0x00006b00ff1877ac */ /* 0x000eea0008000a00 */
[----:B------:R-:W4:Y:S01]  /*0060*/  S2UR UR26, SR_CTAID.X ;  /* 0x00000000001a79c3 */ /* 0x000f220000002500 */
[----:B------:R-:W4:Y:S01]  /*0070*/  LDCU.128 UR28, c[0x0][0x400] ;  /* 0x00008000ff1c77ac */ /* 0x000f220008000c00 */
[----:B------:R-:W4:Y:S01]  /*0080*/  LDCU.128 UR20, c[0x0][0x3f0] ;  /* 0x00007e00ff1477ac */ /* 0x000f220008000c00 */
[----:B0-----:R-:W-:-:S02]  /*0090*/  UISETP.NE.U32.AND UP1, UPT, UR10, URZ, UPT ;  /* 0x000000ff0a00728c */ /* 0x001fc4000bf25070 */
[----:B--2---:R-:W-:Y:S02]  /*00a0*/  UISETP.NE.U32.AND UP0, UPT, UR6, URZ, UPT ;  /* 0x000000ff0600728c */ /* 0x004fe4000bf05070 */
[----:B------:R-:W-:Y:S02]  /*00b0*/  UISETP.NE.AND.EX UP1, UPT, UR11, URZ, UPT, UP1 ;  /* 0x000000ff0b00728c */ /* 0x000fe4000bf25310 */
[----:B------:R-:W-:Y:S01]  /*00c0*/  UISETP.NE.AND.EX UP0, UPT, UR7, URZ, UPT, UP0 ;  /* 0x000000ff0700728c */ /* 0x000fe2000bf05300 */
[----:B------:R-:W0:Y:S03]  /*00d0*/  LDCU UR32, c[0x0][0x394] ;  /* 0x00007280ff2077ac */ /* 0x000e260008000800 */
        /* <DEDUP_REMOVED lines=13> */
[----:B---3--:R3:W5:Y:S01]  /*01b0*/  @P1 LDG.E R130, desc[UR24][R4.64] ;  /* 0x0000001804821981 */ /* 0x008762000c1e1900 */
[----:B------:R-:W3:Y:S03]  /*01c0*/  LDCU.64 UR36, c[0x0][0x528] ;  /* 0x0000a500ff2477ac */ /* 0x000ee60008000a00 */
[----:B------:R0:W5:Y:S01]  /*01d0*/  @P0 LDG.E R131, desc[UR24][R2.64] ;  /* 0x0000001802830981 */ /* 0x000162000c1e1900 */
[----:B----4-:R-:W-:-:S04]  /*01e0*/  UIMAD.WIDE.U32 UR10, UR26, UR28, URZ ;  /* 0x0000001c1a0a72a5 */ /* 0x010fc8000f8e00ff */
[----:B------:R-:W-:-:S04]  /*01f0*/  UIMAD UR11, UR26, UR29, UR11 ;  /* 0x0000001d1a0b72a4 */ /* 0x000fc8000f8e020b */
[----:B------:R-:W-:-:S04]  /*0200*/  UIMAD.WIDE.U32 UR18, UR8, UR30, UR10 ;  /* 0x0000001e081272a5 */ /* 0x000fc8000f8e000a */
[----:B------:R-:W-:Y:S01]  /*0210*/  UIMAD UR19, UR8, UR31, UR19 ;  /* 0x0000001f081372a4 */ /* 0x000fe2000f8e0213 */
[----:B------:R-:W4:Y:S01]  /*0220*/  LDCU.64 UR30, c[0x0][0x3d8] ;  /* 0x00007b00ff1e77ac */ /* 0x000f220008000a00 */
[----:B------:R-:W-:Y:S02]  /*0230*/  UIMAD.WIDE.U32 UR6, UR26, UR20, URZ ;  /* 0x000000141a0672a5 */ /* 0x000fe4000f8e00ff */
[----:B0-----:R-:W-:Y:S02]  /*0240*/  ULEA UR9, UR32, 0xfffffc00, 0xa ;  /* 0xfffffc0020097891 */ /* 0x001fe4000f8e50ff */
[----:B------:R-:W-:Y:S02]  /*0250*/  UIMAD UR7, UR26, UR21, UR7 ;  /* 0x000000151a0772a4 */ /* 0x000fe4000f8e0207 */
[----:B--2---:R-:W-:Y:S02]  /*0260*/  UISETP.NE.U32.AND UP0, UPT, UR16, URZ, UPT ;  /* 0x000000ff1000728c */ /* 0x004fe4000bf05070 */
[----:B------:R-:W-:-:S02]  /*0270*/  UIMAD.WIDE.U32 UR6, UR8, UR22, UR6 ;  /* 0x00000016080672a5 */ /* 0x000fc4000f8e0006 */
[----:B------:R-:W-:Y:S02]  /*0280*/  UIADD3 UR27, UP3, UPT, UR9, UR18, URZ ;  /* 0x00000012091b7290 */ /* 0x000fe4000ff7e0ff */
[----:B------:R-:W-:Y:S02]  /*0290*/  USHF.R.S32.HI UR22, URZ, 0x1f, UR9 ;  /* 0x0000001fff167899 */ /* 0x000fe40008011409 */
[----:B------:R-:W-:Y:S02]  /*02a0*/  UIMAD UR29, UR8, UR23, UR7 ;  /* 0x00000017081d72a4 */ /* 0x000fe4000f8e0207 */
[----:B------:R-:W-:Y:S02]  /*02b0*/  UIADD3 UR7, UP1, UPT, UR9, UR6, URZ ;  /* 0x0000000609077290 */ /* 0x000fe4000ff3e0ff */
[----:B------:R-:W-:Y:S02]  /*02c0*/  UISETP.NE.AND.EX UP0, UPT, UR17, URZ, UPT, UP0 ;  /* 0x000000ff1100728c */ /* 0x000fe4000bf05300 */
[----:B------:R-:W-:Y:S01]  /*02d0*/  UIADD3.X UR6, UPT, UPT, UR22, UR19, URZ, UP3, !UPT ;  /* 0x0000001316067290 */ /* 0x000fe20009ffe4ff */
[----:B------:R-:W0:Y:S01]  /*02e0*/  LDCU.64 UR16, c[0x0][0x3b8] ;  /* 0x00007700ff1077ac */ /* 0x000e220008000a00 */
[----:B----4-:R-:W-:-:S02]  /*02f0*/  UIMAD.WIDE.U32 UR18, UR8, UR30, URZ ;  /* 0x0000001e081272a5 */ /* 0x010fc4000f8e00ff */
[----:B-1----:R-:W-:Y:S02]  /*0300*/  ULEA UR28, UP2, UR7, UR12, 0x2 ;  /* 0x0000000c071c7291 */ /* 0x002fe4000f8410ff */
[----:B------:R-:W-:Y:S01]  /*0310*/  UIADD3.X UR29, UPT, UPT, UR22, UR29, URZ, UP1, !UPT ;  /* 0x0000001d161d7290 */ /* 0x000fe20008ffe4ff */
[----:B------:R-:W1:Y:S03]  /*0320*/  LDCU.64 UR10, c[0x0][0x4a0] ;  /* 0x00009400ff0a77ac */ /* 0x000e660008000a00 */
[----:B------:R-:W-:Y:S02]  /*0330*/  ULEA.HI.X UR29, UR7, UR13, UR29, 0x2, UP2 ;  /* 0x0000000d071d7291 */ /* 0x000fe400090f141d */
[----:B------:R-:W-:Y:S01]  /*0340*/  UIMAD UR7, UR8, UR31, UR19 ;  /* 0x0000001f080772a4 */ /* 0x000fe2000f8e0213 */
[----:B------:R-:W2:Y:S01]  /*0350*/  @UP0 LDCU UR19, c[0x0][0x384] ;  /* 0x00007080ff1307ac */ /* 0x000ea20008000800 */
[----:B------:R-:W-:-:S02]  /*0360*/  ULEA UR23, UP4, UR27, UR14, 0x2 ;  /* 0x0000000e1b177291 */ /* 0x000fc4000f8810ff */
[----:B------:R-:W-:Y:S02]  /*0370*/  UIMAD.WIDE.U32 UR20, UR26, UR34, URZ ;  /* 0x000000221a1472a5 */ /* 0x000fe4000f8e00ff */
[----:B------:R-:W-:Y:S02]  /*0380*/  ULEA.HI.X UR27, UR27, UR15, UR6, 0x2, UP4 ;  /* 0x0000000f1b1b7291 */ /* 0x000fe4000a0f1406 */
[----:B0-----:R-:W-:Y:S01]  /*0390*/  UIMAD.WIDE.U32 UR14, UR8, UR16, URZ ;  /* 0x00000010080e72a5 */ /* 0x001fe2000f8e00ff */
[----:B------:R-:W0:Y:S01]  /*03a0*/  @UP0 LDCU UR16, c[0x0][0x38c] ;  /* 0x00007180ff1007ac */ /* 0x000e220008000800 */
[----:B------:R-:W-:Y:S01]  /*03b0*/  UIMAD UR13, UR26, UR35, UR21 ;  /* 0x000000231a0d72a4 */ /* 0x000fe2000f8e0215 */
[----:B------:R-:W4:Y:S01]  /*03c0*/  @UP0 LDCU.64 UR34, c[0x0][0x480] ;  /* 0x00009000ff2207ac */ /* 0x000f220008000a00 */
[----:B------:R-:W-:Y:S01]  /*03d0*/  UMOV UR12, UR20 ;  /* 0x00000014000c7c82 */ /* 0x000fe20008000000 */
[----:B------:R-:W-:Y:S02]  /*03e0*/  ULEA UR6, UP1, UR18, UR4, 0x3 ;  /* 0x0000000412067291 */ /* 0x000fe4000f8218ff */
[----:B-1----:R-:W-:-:S02]  /*03f0*/  UIMAD.WIDE.U32 UR12, UR8, UR10, UR12 ;  /* 0x0000000a080c72a5 */ /* 0x002fc4000f8e000c */
[----:B--2---:R-:W-:Y:S02]  /*0400*/  @UP0 UIMAD UR4, UR26, UR19, UR8 ;  /* 0x000000131a0402a4 */ /* 0x004fe4000f8e0208 */
[----:B------:R-:W-:Y:S02]  /*0410*/  UIMAD UR11, UR8, UR11, UR13 ;  /* 0x0000000b080b72a4 */ /* 0x000fe4000f8e020d */
[----:B------:R-:W-:Y:S02]  /*0420*/  UIADD3 UR12, UP2, UPT, UR9, UR12, URZ ;  /* 0x0000000c090c7290 */ /* 0x000fe4000ff5e0ff */
[----:B------:R-:W-:Y:S01]  /*0430*/  @UP0 UIMAD UR4, UR4, UR32, URZ ;  /* 0x00000020040402a4 */ /* 0x000fe2000f8e02ff */
[----:B------:R-:W1:Y:S01]  /*0440*/  LDCU.64 UR30, c[0x0][0x448] ;  /* 0x00008900ff1e77ac */ /* 0x000e620008000a00 */
[----:B------:R-:W-:Y:S02]  /*0450*/  ULEA.HI.X UR7, UR18, UR5, UR7, 0x3, UP1 ;  /* 0x0000000512077291 */ /* 0x000fe400088f1c07 */
[----:B------:R-:W-:-:S02]  /*0460*/  UIADD3.X UR18, UPT, UPT, UR22, UR11, URZ, UP2, !UPT ;  /* 0x0000000b16127290 */ /* 0x000fc400097fe4ff */
[----:B0-----:R-:W-:Y:S01]  /*0470*/  @UP0 UIMAD UR11, UR4, UR16, URZ ;  /* 0x00000010040b02a4 */ /* 0x001fe2000f8e02ff */
[----:B------:R-:W-:Y:S02]  /*0480*/  UMOV UR5, URZ ;  /* 0x000000ff00057c82 */ /* 0x000fe40008000000 */
[----:B------:R-:W-:Y:S01]  /*0490*/  UMOV UR4, URZ ;  /* 0x000000ff00047c82 */ /* 0x000fe20008000000 */
[----:B----4-:R-:W-:Y:S02]  /*04a0*/  @UP0 UIMAD.WIDE UR4, UR11, 0x10, UR34 ;  /* 0x000000100b0408a5 */ /* 0x010fe4000f8e0222 */
[----:B------:R-:W-:Y:S02]  /*04b0*/  UISETP.GE.AND UP0, UPT, UR32, 0x1, UPT ;  /* 0x000000012000788c */ /* 0x000fe4000bf06270 */
[----:B------:R-:W-:Y:S01]  /*04c0*/  UIMAD UR10, UR8, UR17, UR15 ;  /* 0x00000011080a72a4 */ /* 0x000fe2000f8e020f */
[----:B------:R-:W-:Y:S01]  /*04d0*/  CS2R R128, SRZ ;  /* 0x0000000000807805 */ /* 0x000fe2000001ff00 */
[----:B-1----:R-:W-:-:S02]  /*04e0*/  ULEA UR9, UP1, UR14, UR30, 0x3 ;  /* 0x0000001e0e097291 */ /* 0x002fc4000f8218ff */
[----:B---3--:R-:W-:Y:S02]  /*04f0*/  ULEA UR17, UP2, UR12, UR36, 0x2 ;  /* 0x000000240c117291 */ /* 0x008fe4000f8410ff */
[----:B------:R-:W-:Y:S02]  /*0500*/  ULEA.HI.X UR10, UR14, UR31, UR10, 0x3, UP1 ;  /* 0x0000001f0e0a7291 */ /* 0x000fe400088f1c0a */
[----:B------:R-:W-:Y:S01]  /*0510*/  ULEA.HI.X UR18, UR12, UR37, UR18, 0x2, UP2 ;  /* 0x000000250c127291 */ /* 0x000fe200090f1412 */
[----:B------:R-:W-:Y:S11]  /*0520*/  BRA.U !UP0, `(.L_x_6204) ;  /* 0x00000085081c7547 */ /* 0x000ff6000b800000 */
[----:B------:R-:W0:Y:S01]  /*0530*/  S2R R127, SR_TID.X ;  /* 0x00000000007f7919 */ /* 0x000e220000002100 */
[----:B------:R-:W1:Y:S01]  /*0540*/  S2UR UR16, SR_CgaCtaId ;  /* 0x00000000001079c3 */ /* 0x000e620000008800 */
[----:B------:R-:W-:Y:S01]  /*0550*/  UMOV UR15, 0x400 ;  /* 0x00000400000f7882 */ /* 0x000fe20000000000 */
[----:B------:R-:W-:Y:S01]  /*0560*/  CS2R R128, SRZ ;  /* 0x0000000000807805 */ /* 0x000fe2000001ff00 */
[----:B------:R-:W2:Y:S01]  /*0570*/  LDCU UR11, c[0x0][0x394] ;  /* 0x00007280ff0b77ac */ /* 0x000ea20008000800 */
[----:B------:R-:W-:Y:S01]  /*0580*/  UMOV UR12, UR28 ;  /* 0x0000001c000c7c82 */ /* 0x000fe20008000000 */
[----:B------:R-:W-:Y:S01]  /*0590*/  UMOV UR13, UR29 ;  /* 0x0000001d000d7c82 */ /* 0x000fe20008000000 */
[----:B------:R-:W-:Y:S01]  /*05a0*/  UMOV UR14, UR23 ;  /* 0x00000017000e7c82 */ /* 0x000fe20008000000 */
[----:B-1----:R-:W-:-:S03]  /*05b0*/  ULEA UR15, UR16, UR15, 0x18 ;  /* 0x0000000f100f7291 */ /* 0x002fc6000f8ec0ff */
[----:B------:R-:W-:Y:S01]  /*05c0*/  UMOV UR16, UR27 ;  /* 0x0000001b00107c82 */ /* 0x000fe20008000000 */
[C---:B0-----:R-:W-:Y:S02]  /*05d0*/  SHF.L.U32 R126, R127.reuse, 0x4, RZ ;  /* 0x000000047f7e7819 */ /* 0x041fe400000006ff */
[----:B------:R-:W-:Y:S02]  /*05e0*/  LOP3.LUT R125, R127, 0x1f, RZ, 0xc0, !PT ;  /* 0x0000001f7f7d7812 */ /* 0x000fe400078ec0ff */
[C---:B------:R-:W-:Y:S02]  /*05f0*/  LOP3.LUT R0, R126.reuse, 0x3e00, RZ, 0xc0, !PT ;  /* 0x00003e007e007812 */ /* 0x040fe400078ec0ff */
[----:B------:R-:W-:Y:S02]  /*0600*/  IADD3 R124, PT, PT, R126, UR15, RZ ;  /* 0x0000000f7e7c7c10 */ /* 0x000fe4000fffe0ff */
[----:B--2---:R-:W-:-:S07]  /*0610*/  LOP3.LUT R5, R0, 0x1f, R127, 0xf8, !PT ;  /* 0x0000001f00057812 */ /* 0x004fce00078ef87f */
.L_x_6240:
[----:B0-----:R-:W0:Y:S01]  /*0620*/  LDCU UR20, c[0x0][0x388] ;  /* 0x00007100ff1477ac */ /* 0x001e220008000800 */
[----:B------:R-:W-:Y:S01]  /*0630*/  IADD3 R8, PT, PT, R125, R0, RZ ;  /* 0x000000007d087210 */ /* 0x000fe20007ffe0ff */
[----:B------:R-:W-:Y:S01]  /*0640*/  HFMA2 R25, -RZ, RZ, 0, 0 ;  /* 0x00000000ff197431 */ /* 0x000fe200000001ff */
[----:B------:R-:W-:Y:S01]  /*0650*/  MOV R2, UR12 ;  /* 0x0000000c00027c02 */ /* 0x000fe20008000f00 */
[----:B------:R-:W-:Y:S01]  /*0660*/  ULEA UR19, UR11, 0xfffffc00, 0xa ;  /* 0xfffffc000b137891 */ /* 0x000fe2000f8e50ff */
[C---:B------:R-:W-:Y:S01]  /*0670*/  IADD3 R10, PT, PT, R8.reuse, 0x20, RZ ;  /* 0x00000020080a7810 */ /* 0x040fe20007ffe0ff */
[----:B------:R-:W-:Y:S01]  /*0680*/  HFMA2 R21, -RZ, RZ, 0, 0 ;  /* 0x00000000ff157431 */ /* 0x000fe200000001ff */
[----:B------:R-:W-:Y:S01]  /*0690*/  MOV R3, UR13 ;  /* 0x0000000d00037c02 */ /* 0x000fe20008000f00 */
[----:B------:R-:W-:Y:S01]  /*06a0*/  HFMA2 R17, -RZ, RZ, 0, 0 ;  /* 0x00000000ff117431 */ /* 0x000fe200000001ff */
[C---:B------:R-:W-:Y:S01]  /*06b0*/  IADD3 R4, PT, PT, R8.reuse, 0x40, RZ ;  /* 0x0000004008047810 */ /* 0x040fe20007ffe0ff */
[----:B------:R-:W-:Y:S01]  /*06c0*/  HFMA2 R13, -RZ, RZ, 0, 0 ;  /* 0x00000000ff0d7431 */ /* 0x000fe200000001ff */
[----:B------:R-:W-:Y:S01]  /*06d0*/  IADD3 R9, PT, PT, R8, 0x60, RZ ;  /* 0x0000006008097810 */ /* 0x000fe20007ffe0ff */
[C---:B------:R-:W-:Y:S01]  /*06e0*/  IMAD.WIDE.U32 R6, R5.reuse, 0x4, R2 ;  /* 0x0000000405067825 */ /* 0x040fe200078e0002 */
[----:B------:R-:W-:-:S03]  /*06f0*/  SHF.L.U32 R2, R5, 0x2, RZ ;  /* 0x0000000205027819 */ /* 0x000fc600000006ff */
[----:B------:R-:W-:Y:S01]  /*0700*/  HFMA2 R29, -RZ, RZ, 0, 0 ;  /* 0x00000000ff1d7431 */ /* 0x000fe200000001ff */
[C---:B------:R-:W-:Y:S01]  /*0710*/  IADD3 R3, PT, PT, R8.reuse, 0xa0, RZ ;  /* 0x000000a008037810 */ /* 0x040fe20007ffe0ff */
[----:B------:R-:W-:Y:S01]  /*0720*/  HFMA2 R33, -RZ, RZ, 0, 0 ;  /* 0x00000000ff217431 */ /* 0x000fe200000001ff */
[C---:B------:R-:W-:Y:S01]  /*0730*/  IADD3 R12, PT, PT, R8.reuse, 0xe0, RZ ;  /* 0x000000e0080c7810 */ /* 0x040fe20007ffe0ff */
[----:B0-----:R-:W-:Y:S01]  /*0740*/  UIADD3 UR19, UPT, UPT, -UR19, UR20, URZ ;  /* 0x0000001413137290 */ /* 0x001fe2000fffe1ff */
[----:B------:R-:W-:Y:S01]  /*0750*/  MOV R23, RZ ;  /* 0x000000ff00177202 */ /* 0x000fe20000000f00 */
[----:B------:R-:W-:Y:S01]  /*0760*/  HFMA2 R37, -RZ, RZ, 0, 0 ;  /* 0x00000000ff257431 */ /* 0x000fe200000001ff */
[C---:B------:R-:W-:Y:S02]  /*0770*/  IADD3 R14, PT, PT, R8.reuse, 0x100, RZ ;  /* 0x00000100080e7810 */ /* 0x040fe40007ffe0ff */
[----:B------:R-:W-:Y:S02]  /*0780*/  IADD3 R11, PT, PT, R8, 0x80, RZ ;  /* 0x00000080080b7810 */ /* 0x000fe40007ffe0ff */
[----:B------:R-:W-:-:S02]  /*0790*/  ISETP.GE.AND P0, PT, R10, UR19, PT ;  /* 0x000000130a007c0c */ /* 0x000fc4000bf06270 */
[----:B------:R-:W-:Y:S01]  /*07a0*/  ISETP.GE.AND P6, PT, R4, UR19, PT ;  /* 0x0000001304007c0c */ /* 0x000fe2000bfc6270 */
[----:B------:R-:W-:Y:S01]  /*07b0*/  BAR.SYNC.DEFER_BLOCKING 0x0 ;  /* 0x0000000000007b1d */ /* 0x000fe20000010000 */
[----:B------:R-:W-:Y:S02]  /*07c0*/  P2R R30, PR, RZ, 0x1 ;  /* 0x00000001ff1e7803 */ /* 0x000fe40000000000 */
[----:B------:R-:W-:Y:S02]  /*07d0*/  ISETP.GE.AND P0, PT, R5, UR19, PT ;  /* 0x0000001305007c0c */ /* 0x000fe4000bf06270 */
[C---:B------:R-:W-:Y:S02]  /*07e0*/  IADD3 R4, P1, PT, R2.reuse, UR14, RZ ;  /* 0x0000000e02047c10 */ /* 0x040fe4000ff3e0ff */
[----:B------:R-:W-:Y:S02]  /*07f0*/  P2R R28, PR, RZ, 0x1 ;  /* 0x00000001ff1c7803 */ /* 0x000fe40000000000 */
[----:B------:R-:W-:-:S02]  /*0800*/  IADD3 R2, P0, PT, R2, UR17, RZ ;  /* 0x0000001102027c10 */ /* 0x000fc4000ff1e0ff */
[----:B------:R-:W-:Y:S02]  /*0810*/  ISETP.GE.AND P3, PT, R3, UR19, PT ;  /* 0x0000001303007c0c */ /* 0x000fe4000bf66270 */
[----:B------:R-:W-:Y:S02]  /*0820*/  IADD3.X R3, PT, PT, RZ, UR18, RZ, P0, !PT ;  /* 0x00000012ff037c10 */ /* 0x000fe400087fe4ff */
[----:B------:R-:W-:Y:S02]  /*0830*/  ISETP.NE.AND P0, PT, R28, RZ, PT ;  /* 0x000000ff1c00720c */ /* 0x000fe40003f05270 */
[----:B------:R-:W-:Y:S02]  /*0840*/  ISETP.GE.AND P5, PT, R9, UR19, PT ;  /* 0x0000001309007c0c */ /* 0x000fe4000bfa6270 */
[----:B------:R-:W-:Y:S02]  /*0850*/  IADD3 R9, PT, PT, R8, 0xc0, RZ ;  /* 0x000000c008097810 */ /* 0x000fe40007ffe0ff */
[----:B------:R-:W-:-:S02]  /*0860*/  IADD3.X R5, PT, PT, RZ, UR16, RZ, P1, !PT ;  /* 0x00000010ff057c10 */ /* 0x000fc40008ffe4ff */
[----:B------:R-:W-:Y:S01]  /*0870*/  ISETP.GE.AND P2, PT, R9, UR19, PT ;  /* 0x0000001309007c0c */ /* 0x000fe2000bf46270 */
[----:B------:R-:W-:Y:S01]  /*0880*/  HFMA2 R9, -RZ, RZ, 0, 0 ;  /* 0x00000000ff097431 */ /* 0x000fe200000001ff */
[----:B------:R-:W-:Y:S01]  /*0890*/  ISETP.GE.AND P1, PT, R10, UR19, PT ;  /* 0x000000130a007c0c */ /* 0x000fe2000bf26270 */
[----:B------:R-:W2:Y:S01]  /*08a0*/  @!P6 LDG.E R13, desc[UR24][R6.64+0x100] ;  /* 0x00010018060de981 */ /* 0x000ea2000c1e1900 */
[----:B------:R-:W-:Y:S02]  /*08b0*/  ISETP.GE.AND P4, PT, R11, UR19, PT ;  /* 0x000000130b007c0c */ /* 0x000fe4000bf86270 */
[----:B------:R-:W-:Y:S01]  /*08c0*/  MOV R11, RZ ;  /* 0x000000ff000b7202 */ /* 0x000fe20000000f00 */
[----:B------:R-:W3:Y:S01]  /*08d0*/  @!P0 LDG.E R9, desc[UR24][R6.64] ;  /* 0x0000001806098981 */ /* 0x000ee2000c1e1900 */
[----:B------:R-:W-:Y:S02]  /*08e0*/  ISETP.GE.AND P0, PT, R12, UR19, PT ;  /* 0x000000130c007c0c */ /* 0x000fe4000bf06270 */
[----:B------:R-:W-:-:S02]  /*08f0*/  MOV R19, RZ ;  /* 0x000000ff00137202 */ /* 0x000fc40000000f00 */
[----:B------:R-:W-:Y:S01]  /*0900*/  P2R R42, PR, RZ, 0x1 ;  /* 0x00000001ff2a7803 */ /* 0x000fe20000000000 */
[----:B------:R-:W4:Y:S01]  /*0910*/  @!P2 LDG.E R21, desc[UR24][R6.64+0x300] ;  /* 0x000300180615a981 */ /* 0x000f22000c1e1900 */
[C---:B------:R-:W-:Y:S02]  /*0920*/  IADD3 R16, PT, PT, R8.reuse, 0x120, RZ ;  /* 0x0000012008107810 */ /* 0x040fe40007ffe0ff */
[C---:B------:R-:W-:Y:S01]  /*0930*/  IADD3 R41, PT, PT, R8.reuse, 0x140, RZ ;  /* 0x0000014008297810 */ /* 0x040fe20007ffe0ff */
[----:B------:R-:W2:Y:S01]  /*0940*/  @!P1 LDG.E R11, desc[UR24][R6.64+0x80] ;  /* 0x00008018060b9981 */ /* 0x000ea2000c1e1900 */
[----:B------:R-:W-:Y:S02]  /*0950*/  MOV R15, RZ ;  /* 0x000000ff000f7202 */ /* 0x000fe40000000f00 */
[----:B------:R-:W-:Y:S01]  /*0960*/  IADD3 R43, PT, PT, R8, 0x160, RZ ;  /* 0x00000160082b7810 */ /* 0x000fe20007ffe0ff */
[----:B------:R-:W4:Y:S01]  /*0970*/  @!P0 LDG.E R23, desc[UR24][R6.64+0x380] ;  /* 0x0003801806178981 */ /* 0x000f22000c1e1900 */
[----:B------:R-:W-:-:S02]  /*0980*/  ISETP.GE.AND P0, PT, R14, UR19, PT ;  /* 0x000000130e007c0c */ /* 0x000fc4000bf06270 */
[C---:B------:R-:W-:Y:S01]  /*0990*/  IADD3 R45, PT, PT, R8.reuse, 0x180, RZ ;  /* 0x00000180082d7810 */ /* 0x040fe20007ffe0ff */
[----:B------:R-:W4:Y:S01]  /*09a0*/  @!P3 LDG.E R19, desc[UR24][R6.64+0x280] ;  /* 0x000280180613b981 */ /* 0x000f22000c1e1900 */
[----:B------:R-:W-:Y:S02]  /*09b0*/  P2R R44, PR, RZ, 0x1 ;  /* 0x00000001ff2c7803 */ /* 0x000fe40000000000 */
[C---:B------:R-:W-:Y:S01]  /*09c0*/  IADD3 R46, PT, PT, R8.reuse, 0x1a0, RZ ;  /* 0x000001a0082e7810 */ /* 0x040fe20007ffe0ff */
[----:B------:R-:W4:Y:S01]  /*09d0*/  @!P4 LDG.E R17, desc[UR24][R6.64+0x200] ;  /* 0x000200180611c981 */ /* 0x000f22000c1e1900 */
[----:B------:R-:W-:Y:S02]  /*09e0*/  P2R R40, PR, RZ, 0x4 ;  /* 0x00000004ff287803 */ /* 0x000fe40000000000 */
[----:B------:R-:W-:Y:S01]  /*09f0*/  IADD3 R47, PT, PT, R8, 0x1c0, RZ ;  /* 0x000001c0082f7810 */ /* 0x000fe20007ffe0ff */
[----:B------:R-:W4:Y:S01]  /*0a00*/  @!P5 LDG.E R15, desc[UR24][R6.64+0x180] ;  /* 0x00018018060fd981 */ /* 0x000f22000c1e1900 */
[----:B------:R-:W-:-:S02]  /*0a10*/  ISETP.GE.AND P1, PT, R41, UR19, PT ;  /* 0x0000001329007c0c */ /* 0x000fc4000bf26270 */
[----:B------:R-:W-:Y:S01]  /*0a20*/  P2R R38, PR, RZ, 0x8 ;  /* 0x00000008ff267803 */ /* 0x000fe20000000000 */
[----:B------:R-:W4:Y:S01]  /*0a30*/  @!P0 LDG.E R25, desc[UR24][R6.64+0x400] ;  /* 0x0004001806198981 */ /* 0x000f22000c1e1900 */
[----:B------:R-:W-:Y:S02]  /*0a40*/  ISETP.GE.AND P0, PT, R16, UR19, PT ;  /* 0x0000001310007c0c */ /* 0x000fe4000bf06270 */
[----:B------:R-:W-:Y:S02]  /*0a50*/  IADD3 R8, PT, PT, R8, 0x1e0, RZ ;  /* 0x000001e008087810 */ /* 0x000fe40007ffe0ff */
[----:B------:R-:W-:Y:S02]  /*0a60*/  ISETP.GE.AND P2, PT, R43, UR19, PT ;  /* 0x000000132b007c0c */ /* 0x000fe4000bf46270 */
[----:B------:R-:W-:Y:S02]  /*0a70*/  P2R R36, PR, RZ, 0x10 ;  /* 0x00000010ff247803 */ /* 0x000fe40000000000 */
[----:B------:R-:W-:Y:S01]  /*0a80*/  ISETP.GE.AND P3, PT, R45, UR19, PT ;  /* 0x000000132d007c0c */ /* 0x000fe2000bf66270 */
[----:B------:R-:W4:Y:S01]  /*0a90*/  @!P1 LDG.E R29, desc[UR24][R6.64+0x500] ;  /* 0x00050018061d9981 */ /* 0x000f22000c1e1900 */
[----:B------:R-:W-:-:S02]  /*0aa0*/  P2R R34, PR, RZ, 0x20 ;  /* 0x00000020ff227803 */ /* 0x000fc40000000000 */
[----:B------:R-:W-:Y:S02]  /*0ab0*/  ISETP.GE.AND P4, PT, R46, UR19, PT ;  /* 0x000000132e007c0c */ /* 0x000fe4000bf86270 */
[----:B------:R-:W-:Y:S02]  /*0ac0*/  P2R R32, PR, RZ, 0x40 ;  /* 0x00000040ff207803 */ /* 0x000fe40000000000 */
[----:B------:R-:W-:Y:S02]  /*0ad0*/  ISETP.GE.AND P5, PT, R47, UR19, PT ;  /* 0x000000132f007c0c */ /* 0x000fe4000bfa6270 */
[----:B------:R-:W-:Y:S02]  /*0ae0*/  ISETP.GE.AND P6, PT, R8, UR19, PT ;  /* 0x0000001308007c0c */ /* 0x000fe4000bfc6270 */
[----:B------:R-:W-:Y:S01]  /*0af0*/  MOV R27, RZ ;  /* 0x000000ff001b7202 */ /* 0x000fe20000000f00 */
[----:B------:R-:W4:Y:S01]  /*0b00*/  @!P3 LDG.E R33, desc[UR24][R6.64+0x600] ;  /* 0x000600180621b981 */ /* 0x000f22000c1e1900 */
[----:B------:R-:W-:-:S02]  /*0b10*/  MOV R31, RZ ;  /* 0x000000ff001f7202 */ /* 0x000fc40000000f00 */
[----:B------:R-:W-:Y:S02]  /*0b20*/  MOV R35, RZ ;  /* 0x000000ff00237202 */ /* 0x000fe40000000f00 */
[----:B------:R-:W-:Y:S01]  /*0b30*/  MOV R39, RZ ;  /* 0x000000ff00277202 */ /* 0x000fe20000000f00 */
        /* <DEDUP_REMOVED lines=19> */
[C---:B------:R-:W-:Y:S02]  /*0c70*/  LEA.HI.SX32 R122, R0.reuse, R0, 0x1b ;  /* 0x00000000007a7211 */ /* 0x040fe400078fdaff */
        /* <DEDUP_REMOVED lines=11> */
[----:B------:R-:W-:Y:S02]  /*0d30*/  IADD3 R67, PT, PT, R0, 0x1e0, RZ ;  /* 0x000001e000437810 */ /* 0x000fe40007ffe0ff */
[-C--:B------:R-:W-:Y:S02]  /*0d40*/  LEA.HI.SX32 R41, R41, R0.reuse, 0x1b ;  /* 0x0000000029297211 */ /* 0x080fe400078fdaff */
[-C--:B------:R-:W-:Y:S02]  /*0d50*/  LEA.HI.SX32 R43, R43, R0.reuse, 0x1b ;  /* 0x000000002b2b7211 */ /* 0x080fe400078fdaff */
[-C--:B------:R-:W-:Y:S02]  /*0d60*/  LEA.HI.SX32 R45, R45, R0.reuse, 0x1b ;  /* 0x000000002d2d7211 */ /* 0x080fe400078fdaff */
[----:B------:R-:W-:Y:S02]  /*0d70*/  LEA R122, R122, UR27, 0x2 ;  /* 0x0000001b7a7a7c11 */ /* 0x000fe4000f8e10ff */
        /* <DEDUP_REMOVED lines=13> */
[----:B------:R-:W-:Y:S02]  /*0e50*/  LOP3.LUT R0, R127, 0x3e0, RZ, 0xc0, !PT ;  /* 0x000003e07f007812 */ /* 0x000fe400078ec0ff */
[----:B------:R-:W-:Y:S02]  /*0e60*/  LEA R118, R43, UR27, 0x2 ;  /* 0x0000001b2b767c11 */ /* 0x000fe4000f8e10ff */
[----:B------:R-:W-:Y:S02]  /*0e70*/  LEA R116, R45, UR27, 0x2 ;  /* 0x0000001b2d747c11 */ /* 0x000fe4000f8e10ff */
[----:B------:R-:W-:Y:S02]  /*0e80*/  ISETP.NE.AND P0, PT, R40, RZ, PT ;  /* 0x000000ff2800720c */ /* 0x000fe40003f05270 */
[----:B------:R-:W-:Y:S02]  /*0e90*/  LEA R114, R47, UR27, 0x2 ;  /* 0x0000001b2f727c11 */ /* 0x000fe4000f8e10ff */
[----:B------:R-:W-:-:S02]  /*0ea0*/  LEA R112, R7, UR27, 0x2 ;  /* 0x0000001b07707c11 */ /* 0x000fc4000f8e10ff */
[----:B------:R-:W-:Y:S02]  /*0eb0*/  IADD3 R0, PT, PT, R0, R123, RZ ;  /* 0x0000007b00007210 */ /* 0x000fe40007ffe0ff */
[----:B------:R-:W-:Y:S02]  /*0ec0*/  LEA R110, R49, UR27, 0x2 ;  /* 0x0000001b316e7c11 */ /* 0x000fe4000f8e10ff */
[----:B------:R-:W-:Y:S02]  /*0ed0*/  LEA R108, R51, UR27, 0x2 ;  /* 0x0000001b336c7c11 */ /* 0x000fe4000f8e10ff */
[----:B------:R-:W-:Y:S02]  /*0ee0*/  P2R R20, PR, RZ, 0x1 ;  /* 0x00000001ff147803 */ /* 0x000fe40000000000 */
[----:B------:R-:W-:Y:S02]  /*0ef0*/  LEA R106, R53, UR27, 0x2 ;  /* 0x0000001b356a7c11 */ /* 0x000fe4000f8e10ff */
[----:B------:R-:W-:-:S02]  /*0f00*/  ISETP.NE.AND P0, PT, R38, RZ, PT ;  /* 0x000000ff2600720c */ /* 0x000fc40003f05270 */
[----:B------:R-:W-:Y:S02]  /*0f10*/  LEA R104, R55, UR27, 0x2 ;  /* 0x0000001b37687c11 */ /* 0x000fe4000f8e10ff */
[----:B------:R-:W-:Y:S02]  /*0f20*/  SHF.L.U32 R0, R0, 0x4, RZ ;  /* 0x0000000400007819 */ /* 0x000fe400000006ff */
[----:B------:R-:W-:Y:S02]  /*0f30*/  LEA R102, R57, UR27, 0x2 ;  /* 0x0000001b39667c11 */ /* 0x000fe4000f8e10ff */
        /* <DEDUP_REMOVED lines=18> */
[----:B---3--:R1:W-:Y:S04]  /*1060*/  STS [R122], R9 ;  /* 0x000000097a007388 */ /* 0x0083e80000000800 */
[----:B--2---:R2:W-:Y:S04]  /*1070*/  STS [R120+0x80], R11 ;  /* 0x0000800b78007388 */ /* 0x0045e80000000800 */
[----:B------:R3:W-:Y:S04]  /*1080*/  STS [R118+0x100], R13 ;  /* 0x0001000d76007388 */ /* 0x0007e80000000800 */
[----:B----4-:R4:W-:Y:S04]  /*1090*/  STS [R116+0x180], R15 ;  /* 0x0001800f74007388 */ /* 0x0109e80000000800 */
[----:B------:R0:W-:Y:S04]  /*10a0*/  STS [R114+0x200], R17 ;  /* 0x0002001172007388 */ /* 0x0001e80000000800 */
[----:B------:R0:W-:Y:S04]  /*10b0*/  STS [R112+0x280], R19 ;  /* 0x0002801370007388 */ /* 0x0001e80000000800 */
[----:B------:R0:W-:Y:S04]  /*10c0*/  STS [R110+0x300], R21 ;  /* 0x000300156e007388 */ /* 0x0001e80000000800 */
        /* <DEDUP_REMOVED lines=27> */
[----:B-1----:R-:W-:Y:S01]  /*1280*/  MOV R9, RZ ;  /* 0x000000ff00097202 */ /* 0x002fe20000000f00 */
[----:B--2---:R-:W-:-:S04]  /*1290*/  HFMA2 R11, -RZ, RZ, 0, 0 ;  /* 0x00000000ff0b7431 */ /* 0x004fc800000001ff */
[----:B------:R-:W2:Y:S01]  /*12a0*/  @!P0 LDG.E R7, desc[UR24][R4.64] ;  /* 0x0000001804078981 */ /* 0x000ea2000c1e1900 */
[----:B------:R-:W-:-:S13]  /*12b0*/  ISETP.NE.AND P0, PT, R10, RZ, PT ;  /* 0x000000ff0a00720c */ /* 0x000fda0003f05270 */
[----:B------:R-:W2:Y:S01]  /*12c0*/  @!P0 LDG.E R9, desc[UR24][R4.64+0x80] ;  /* 0x0000801804098981 */ /* 0x000ea2000c1e1900 */
[----:B------:R-:W-:Y:S02]  /*12d0*/  ISETP.NE.AND P0, PT, R12, RZ, PT ;  /* 0x000000ff0c00720c */ /* 0x000fe40003f05270 */
[----:B---3--:R-:W-:-:S11]  /*12e0*/  MOV R13, RZ ;  /* 0x000000ff000d7202 */ /* 0x008fd60000000f00 */
[----:B------:R-:W3:Y:S01]  /*12f0*/  @!P0 LDG.E R11, desc[UR24][R4.64+0x100] ;  /* 0x00010018040b8981 */ /* 0x000ee2000c1e1900 */
[----:B------:R-:W-:Y:S01]  /*1300*/  ISETP.NE.AND P0, PT, R14, RZ, PT ;  /* 0x000000ff0e00720c */ /* 0x000fe20003f05270 */
[----:B----4-:R-:W-:-:S12]  /*1310*/  HFMA2 R15, -RZ, RZ, 0, 0 ;  /* 0x00000000ff0f7431 */ /* 0x010fd800000001ff */
[----:B------:R-:W4:Y:S01]  /*1320*/  @!P0 LDG.E R13, desc[UR24][R4.64+0x180] ;  /* 0x00018018040d8981 */ /* 0x000f22000c1e1900 */
[----:B------:R-:W-:Y:S02]  /*1330*/  ISETP.NE.AND P0, PT, R16, RZ, PT ;  /* 0x000000ff1000720c */ /* 0x000fe40003f05270 */
[----:B0-----:R-:W-:-:S11]  /*1340*/  MOV R17, RZ ;  /* 0x000000ff00117202 */ /* 0x001fd60000000f00 */
[----:B------:R-:W4:Y:S01]  /*1350*/  @!P0 LDG.E R15, desc[UR24][R4.64+0x200] ;  /* 0x00020018040f8981 */ /* 0x000f22000c1e1900 */
[----:B------:R-:W-:Y:S01]  /*1360*/  ISETP.NE.AND P0, PT, R18, RZ, PT ;  /* 0x000000ff1200720c */ /* 0x000fe20003f05270 */
[----:B------:R-:W-:-:S12]  /*1370*/  HFMA2 R19, -RZ, RZ, 0, 0 ;  /* 0x00000000ff137431 */ /* 0x000fd800000001ff */
[----:B------:R-:W4:Y:S01]  /*1380*/  @!P0 LDG.E R17, desc[UR24][R4.64+0x280] ;  /* 0x0002801804118981 */ /* 0x000f22000c1e1900 */
[----:B------:R-:W-:Y:S02]  /*1390*/  ISETP.NE.AND P0, PT, R20, RZ, PT ;  /* 0x000000ff1400720c */ /* 0x000fe40003f05270 */
[----:B------:R-:W-:-:S11]  /*13a0*/  MOV R21, RZ ;  /* 0x000000ff00157202 */ /* 0x000fd60000000f00 */
[----:B------:R-:W4:Y:S01]  /*13b0*/  @!P0 LDG.E R19, desc[UR24][R4.64+0x300] ;  /* 0x0003001804138981 */ /* 0x000f22000c1e1900 */
[----:B------:R-:W-:Y:S01]  /*13c0*/  ISETP.NE.AND P0, PT, R22, RZ, PT ;  /* 0x000000ff1600720c */ /* 0x000fe20003f05270 */
[----:B------:R-:W-:-:S12]  /*13d0*/  HFMA2 R23, -RZ, RZ, 0, 0 ;  /* 0x00000000ff177431 */ /* 0x000fd800000001ff */
[----:B------:R-:W4:Y:S01]  /*13e0*/  @!P0 LDG.E R21, desc[UR24][R4.64+0x380] ;  /* 0x0003801804158981 */ /* 0x000f22000c1e1900 */
[----:B------:R-:W-:Y:S01]  /*13f0*/  ISETP.NE.AND P0, PT, R24, RZ, PT ;  /* 0x000000ff1800720c */ /* 0x000fe20003f05270 */
[----:B------:R-:W-:Y:S01]  /*1400*/  HFMA2 R27, -RZ, RZ, 0, 0 ;  /* 0x00000000ff1b7431 */ /* 0x000fe200000001ff */
[----:B------:R-:W-:Y:S01]  /*1410*/  MOV R25, RZ ;  /* 0x000000ff00197202 */ /* 0x000fe20000000f00 */
[----:B------:R-:W-:Y:S01]  /*1420*/  HFMA2 R31, -RZ, RZ, 0, 0 ;  /* 0x00000000ff1f7431 */ /* 0x000fe200000001ff */
[----:B------:R-:W-:Y:S01]  /*1430*/  MOV R29, RZ ;  /* 0x000000ff001d7202 */ /* 0x000fe20000000f00 */
[----:B------:R-:W-:Y:S01]  /*1440*/  HFMA2 R35, -RZ, RZ, 0, 0 ;  /* 0x00000000ff237431 */ /* 0x000fe200000001ff */
[----:B------:R-:W-:Y:S01]  /*1450*/  MOV R33, RZ ;  /* 0x000000ff00217202 */ /* 0x000fe20000000f00 */
[----:B------:R-:W4:Y:S01]  /*1460*/  @!P1 LDG.E R27, desc[UR24][R4.64+0x500] ;  /* 0x00050018041b9981 */ /* 0x000f22000c1e1900 */
[----:B------:R-:W-:-:S03]  /*1470*/  MOV R37, RZ ;  /* 0x000000ff00257202 */ /* 0x000fc60000000f00 */
[----:B------:R-:W4:Y:S04]  /*1480*/  @!P2 LDG.E R29, desc[UR24][R4.64+0x580] ;  /* 0x00058018041da981 */ /* 0x000f28000c1e1900 */
[----:B------:R-:W4:Y:S01]  /*1490*/  @!P0 LDG.E R23, desc[UR24][R4.64+0x400] ;  /* 0x0004001804178981 */ /* 0x000f22000c1e1900 */
[----:B------:R-:W-:-:S03]  /*14a0*/  ISETP.NE.AND P0, PT, R26, RZ, PT ;  /* 0x000000ff1a00720c */ /* 0x000fc60003f05270 */
[----:B------:R-:W4:Y:S04]  /*14b0*/  @!P3 LDG.E R31, desc[UR24][R4.64+0x600] ;  /* 0x00060018041fb981 */ /* 0x000f28000c1e1900 */
[----:B------:R-:W4:Y:S04]  /*14c0*/  @!P4 LDG.E R33, desc[UR24][R4.64+0x680] ;  /* 0x000680180421c981 */ /* 0x000f28000c1e1900 */
[----:B------:R-:W4:Y:S04]  /*14d0*/  @!P5 LDG.E R35, desc[UR24][R4.64+0x700] ;  /* 0x000700180423d981 */ /* 0x000f28000c1e1900 */
[----:B------:R-:W4:Y:S04]  /*14e0*/  @!P0 LDG.E R25, desc[UR24][R4.64+0x480] ;  /* 0x0004801804198981 */ /* 0x000f28000c1e1900 */
[----:B------:R-:W4:Y:S01]  /*14f0*/  @!P6 LDG.E R37, desc[UR24][R4.64+0x780] ;  /* 0x000780180425e981 */ /* 0x000f22000c1e1900 */
        /* <DEDUP_REMOVED lines=18> */
[----:B------:R-:W-:Y:S02]  /*1620*/  HFMA2 R39, -RZ, RZ, 0, 0 ;  /* 0x00000000ff277431 */ /* 0x000fe400000001ff */
[----:B------:R-:W-:Y:S01]  /*1630*/  HFMA2 R41, -RZ, RZ, 0, 0 ;  /* 0x00000000ff297431 */ /* 0x000fe200000001ff */
[----:B------:R-:W-:Y:S01]  /*1640*/  MOV R43, RZ ;  /* 0x000000ff002b7202 */ /* 0x000fe20000000f00 */
[----:B------:R-:W-:Y:S01]  /*1650*/  HFMA2 R45, -RZ, RZ, 0, 0 ;  /* 0x00000000ff2d7431 */ /* 0x000fe200000001ff */
[----:B------:R-:W-:Y:S01]  /*1660*/  MOV R47, RZ ;  /* 0x000000ff002f7202 */ /* 0x000fe20000000f00 */
[----:B--2---:R-:W-:Y:S04]  /*1670*/  STS [R122], R7 ;  /* 0x000000077a007388 */ /* 0x004fe80000000800 */
[----:B------:R-:W-:Y:S04]  /*1680*/  STS [R120+0x80], R9 ;  /* 0x0000800978007388 */ /* 0x000fe80000000800 */
        /* <DEDUP_REMOVED lines=32> */
[----:B0-----:R-:W-:-:S05]  /*1890*/  MOV R37, RZ ;  /* 0x000000ff00257202 */ /* 0x001fca0000000f00 */
[----:B------:R-:W2:Y:S01]  /*18a0*/  @!P0 LDG.E R39, desc[UR24][R2.64] ;  /* 0x0000001802278981 */ /* 0x000ea2000c1e1900 */
[----:B------:R-:W-:-:S13]  /*18b0*/  ISETP.NE.AND P0, PT, R0, RZ, PT ;  /* 0x000000ff0000720c */ /* 0x000fda0003f05270 */
[----:B------:R-:W3:Y:S01]  /*18c0*/  @!P0 LDG.E R37, desc[UR24][R2.64+0x80] ;  /* 0x0000801802258981 */ /* 0x000ee2000c1e1900 */
[----:B------:R-:W-:-:S13]  /*18d0*/  ISETP.NE.AND P0, PT, R6, RZ, PT ;  /* 0x000000ff0600720c */ /* 0x000fda0003f05270 */
[----:B------:R-:W4:Y:S01]  /*18e0*/  @!P0 LDG.E R41, desc[UR24][R2.64+0x100] ;  /* 0x0001001802298981 */ /* 0x000f22000c1e1900 */
[----:B------:R-:W-:-:S13]  /*18f0*/  ISETP.NE.AND P0, PT, R8, RZ, PT ;  /* 0x000000ff0800720c */ /* 0x000fda0003f05270 */
[----:B------:R-:W4:Y:S01]  /*1900*/  @!P0 LDG.E R43, desc[UR24][R2.64+0x180] ;  /* 0x00018018022b8981 */ /* 0x000f22000c1e1900 */
[----:B------:R-:W-:-:S13]  /*1910*/  ISETP.NE.AND P0, PT, R10, RZ, PT ;  /* 0x000000ff0a00720c */ /* 0x000fda0003f05270 */
        /* <DEDUP_REMOVED lines=58> */
[----:B------:R-:W4:Y:S04]  /*1cc0*/  LDS R6, [R90+0x14] ;  /* 0x000014005a067984 */ /* 0x000f280000000800 */
[----:B------:R-:W4:Y:S04]  /*1cd0*/  LDS R36, [R90+0x18] ;  /* 0x000018005a247984 */ /* 0x000f280000000800 */
[----:B------:R-:W4:Y:S04]  /*1ce0*/  LDS R8, [R90+0x1c] ;  /* 0x00001c005a087984 */ /* 0x000f280000000800 */
[----:B------:R-:W4:Y:S04]  /*1cf0*/  LDS R34, [R90+0x20] ;  /* 0x000020005a227984 */ /* 0x000f280000000800 */
[----:B------:R-:W4:Y:S04]  /*1d00*/  LDS R10, [R90+0x24] ;  /* 0x000024005a0a7984 */ /* 0x000f280000000800 */
[----:B------:R-:W4:Y:S01]  /*1d10*/  LDS R32, [R90+0x28] ;  /* 0x000028005a207984 */ /* 0x000f220000000800 */
        /* <DEDUP_REMOVED lines=10> */
[----:B------:R-:W-:-:S04]  /*1dc0*/  FFMA.FTZ R128, R111, R6, R128 ;  /* 0x000000066f807223 */ /* 0x000fc80000010080 */
        /* <DEDUP_REMOVED lines=9> */
[-C--:B-----5:R-:W-:Y:S01]  /*1e60*/  FMUL.FTZ R73, R0, R131.reuse ;  /* 0x0000008300497220 */ /* 0x0a0fe20000410000 */
        /* <DEDUP_REMOVED lines=14> */
[----:B----4-:R-:W-:Y:S01]  /*1f50*/  FMUL.FTZ R43, R16, R131 ;  /* 0x00000083102b7220 */ /* 0x010fe20000410000 */
[----:B------:R-:W-:Y:S01]  /*1f60*/  FFMA.FTZ R128, R91, R16, R128 ;  /* 0x000000105b807223 */ /* 0x000fe20000010080 */
[----:B------:R-:W-:Y:S06]  /*1f70*/  BAR.SYNC.DEFER_BLOCKING 0x0 ;  /* 0x0000000000007b1d */ /* 0x000fec0000010000 */
[----:B------:R-:W-:Y:S05]  /*1f80*/  BRA.U !UP0, `(.L_x_6205) ;  /* 0x0000005d08347547 */ /* 0x000fea000b800000 */
[--C-:B------:R-:W-:Y:S01]  /*1f90*/  FADD.FTZ R56, R21, R130.reuse ;  /* 0x0000008215387221 */ /* 0x100fe20000010000 */
[----:B------:R-:W-:Y:S01]  /*1fa0*/  UISETP.NE.AND UP0, UPT, UR11, 0x1, UPT ;  /* 0x000000010b00788c */ /* 0x000fe2000bf05270 */
[----:B------:R-:W0:Y:S01]  /*1fb0*/  LDC.64 R20, c[0x0][0x440] ;  /* 0x00011000ff147b82 */ /* 0x000e220000000a00 */
[--C-:B------:R-:W-:Y:S01]  /*1fc0*/  FADD.FTZ R50, R27, R130.reuse ;  /* 0x000000821b327221 */ /* 0x100fe20000010000 */
[--C-:B------:R-:W-:Y:S01]  /*1fd0*/  FADD.FTZ R48, R29, R130.reuse ;  /* 0x000000821d307221 */ /* 0x100fe20000010000 */
[--C-:B------:R-:W-:Y:S01]  /*1fe0*/  FADD.FTZ R46, R31, R130.reuse ;  /* 0x000000821f2e7221 */ /* 0x100fe20000010000 */
[--C-:B------:R-:W-:Y:S01]  /*1ff0*/  FADD.FTZ R44, R33, R130.reuse ;  /* 0x00000082212c7221 */ /* 0x100fe20000010000 */
[----:B------:R-:W-:Y:S01]  /*2000*/  PLOP3.LUT P1, PT, PT, PT, UP0, 0x80, 0x8 ;  /* 0x000000000008781c */ /* 0x000fe20003f2f008 */
[--C-:B------:R-:W-:Y:S01]  /*2010*/  FADD.FTZ R42, R35, R130.reuse ;  /* 0x00000082232a7221 */ /* 0x100fe20000010000 */
        /* <DEDUP_REMOVED lines=27> */
[----:B------:R-:W-:Y:S01]  /*21d0*/  MOV R26, RZ ;  /* 0x000000ff001a7202 */ /* 0x000fe20000000f00 */
[----:B------:R-:W1:Y:S01]  /*21e0*/  LDCU UR34, c[0x0][0x394] ;  /* 0x00007280ff2277ac */ /* 0x000e620008000800 */
[----:B------:R-:W-:Y:S01]  /*21f0*/  MOV R89, RZ ;  /* 0x000000ff00597202 */ /* 0x000fe20000000f00 */
[----:B------:R-:W2:Y:S01]  /*2200*/  LDCU UR35, c[0x0][0x38c] ;  /* 0x00007180ff2377ac */ /* 0x000ea20008000800 */
[----:B------:R-:W3:Y:S01]  /*2210*/  LDCU.64 UR30, c[0x0][0x3e0] ;  /* 0x00007c00ff1e77ac */ /* 0x000ee20008000a00 */
[----:B------:R-:W4:Y:S01]  /*2220*/  LDCU.64 UR32, c[0x0][0x3c0] ;  /* 0x00007800ff2077ac */ /* 0x000f220008000a00 */
[----:B------:R-:W0:Y:S03]  /*2230*/  LDCU.128 UR20, c[0x0][0x3a0] ;  /* 0x00007400ff1477ac */ /* 0x000e260008000c00 */
.L_x_6239:
[----:B0-----:R-:W-:-:S04]  /*2240*/  UIMAD.WIDE.U32 UR28, UR8, UR20, URZ ;  /* 0x00000014081c72a5 */ /* 0x001fc8000f8e00ff */
[----:B------:R-:W-:Y:S02]  /*2250*/  UIMAD UR19, UR8, UR21, UR29 ;  /* 0x00000015081372a4 */ /* 0x000fe4000f8e021d */
[----:B------:R-:W-:Y:S02]  /*2260*/  MOV R3, UR29 ;  /* 0x0000001d00037c02 */ /* 0x000fe40008000f00 */
[----:B------:R-:W-:Y:S02]  /*2270*/  MOV R2, UR28 ;  /* 0x0000001c00027c02 */ /* 0x000fe40008000f00 */
[----:B------:R-:W-:-:S03]  /*2280*/  MOV R3, UR19 ;  /* 0x0000001300037c02 */ /* 0x000fc60008000f00 */
[----:B------:R-:W-:-:S04]  /*2290*/  IMAD.WIDE.U32 R2, R26, UR22, R2 ;  /* 0x000000161a027c25 */ /* 0x000fc8000f8e0002 */
[----:B------:R-:W-:Y:S01]  /*22a0*/  IMAD R3, R26, UR23, R3 ;  /* 0x000000171a037c24 */ /* 0x000fe2000f8e0203 */
[----:B------:R-:W-:-:S04]  /*22b0*/  LEA R22, P0, R2, R20, 0x3 ;  /* 0x0000001402167211 */ /* 0x000fc800078018ff */
[----:B------:R-:W-:-:S06]  /*22c0*/  LEA.HI.X R23, R2, R21, R3, 0x3, P0 ;  /* 0x0000001502177211 */ /* 0x000fcc00000f1c03 */
[----:B------:R-:W5:Y:S01]  /*22d0*/  LDG.E.64 R22, desc[UR24][R22.64] ;  /* 0x0000001816167981 */ /* 0x000f62000c1e1b00 */
[----:B----4-:R-:W-:-:S04]  /*22e0*/  IMAD.WIDE.U32 R2, R26, UR32, RZ ;  /* 0x000000201a027c25 */ /* 0x010fc8000f8e00ff */
[----:B---3--:R-:W-:Y:S01]  /*22f0*/  IMAD.WIDE.U32 R4, R26, UR30, RZ ;  /* 0x0000001e1a047c25 */ /* 0x008fe2000f8e00ff */
[----:B------:R-:W-:-:S03]  /*2300*/  LEA R6, P0, R2, UR9, 0x3 ;  /* 0x0000000902067c11 */ /* 0x000fc6000f8018ff */
[----:B------:R-:W-:Y:S01]  /*2310*/  IMAD R7, R26, UR33, R3 ;  /* 0x000000211a077c24 */ /* 0x000fe2000f8e0203 */
[----:B------:R-:W-:Y:S01]  /*2320*/  LEA R8, P2, R4, UR6, 0x3 ;  /* 0x0000000604087c11 */ /* 0x000fe2000f8418ff */
[----:B------:R-:W-:-:S03]  /*2330*/  IMAD R3, R26, UR31, R5 ;  /* 0x0000001f1a037c24 */ /* 0x000fc6000f8e0205 */
[----:B------:R-:W-:Y:S02]  /*2340*/  LEA.HI.X R7, R2, UR10, R7, 0x3, P0 ;  /* 0x0000000a02077c11 */ /* 0x000fe400080f1c07 */
[----:B------:R-:W-:-:S03]  /*2350*/  LEA.HI.X R9, R4, UR7, R3, 0x3, P2 ;  /* 0x0000000704097c11 */ /* 0x000fc600090f1c03 */
[----:B------:R0:W3:Y:S04]  /*2360*/  LDG.E.64 R2, desc[UR24][R6.64] ;  /* 0x0000001806027981 */ /* 0x0000e8000c1e1b00 */
[----:B------:R4:W3:Y:S01]  /*2370*/  LDG.E.64 R4, desc[UR24][R8.64] ;  /* 0x0000001808047981 */ /* 0x0008e2000c1e1b00 */
[----:B-1----:R-:W1:Y:S01]  /*2380*/  S2UR UR28, SR_CgaCtaId ;  /* 0x00000000001c79c3 */ /* 0x002e620000008800 */
[----:B------:R-:W-:Y:S01]  /*2390*/  USHF.L.U32 UR29, UR11, 0x8, URZ ;  /* 0x000000080b1d7899 */ /* 0x000fe200080006ff */
[C---:B------:R-:W-:Y:S01]  /*23a0*/  ISETP.NE.AND P0, PT, R127.reuse, RZ, PT ;  /* 0x000000ff7f00720c */ /* 0x040fe20003f05270 */
[----:B------:R-:W-:Y:S01]  /*23b0*/  UMOV UR27, 0x400 ;  /* 0x00000400001b7882 */ /* 0x000fe20000000000 */
[----:B------:R-:W-:Y:S01]  /*23c0*/  ISETP.NE.AND P2, PT, R127, 0x3f, PT ;  /* 0x0000003f7f00780c */ /* 0x000fe20003f45270 */
[----:B------:R-:W-:Y:S01]  /*23d0*/  UIADD3 UR19, UPT, UPT, UR29, -0x100, URZ ;  /* 0xffffff001d137890 */ /* 0x000fe2000fffe0ff */
[----:B------:R-:W-:Y:S03]  /*23e0*/  BSSY.RECONVERGENT B0, `(.L_x_6206) ;  /* 0x00000b9000007945 */ /* 0x000fe60003800200 */
[----:B------:R-:W-:-:S02]  /*23f0*/  ULOP3.LUT UR19, UR19, 0x100, URZ, 0xc0, !UPT ;  /* 0x0000010013137892 */ /* 0x000fc4000f8ec0ff */
[----:B-1----:R-:W-:Y:S01]  /*2400*/  ULEA UR27, UR28, UR27, 0x18 ;  /* 0x0000001b1c1b7291 */ /* 0x002fe2000f8ec0ff */
[----:B-----5:R-:W-:Y:S01]  /*2410*/  FMUL.FTZ R11, R22, 1.4426950216293334961 ;  /* 0x3fb8aa3b160b7820 */ /* 0x020fe20000410000 */
[-C--:B0-----:R-:W-:Y:S01]  /*2420*/  FMUL.FTZ R7, R68, R23.reuse ;  /* 0x0000001744077220 */ /* 0x081fe20000410000 */
[-C--:B------:R-:W-:Y:S01]  /*2430*/  FMUL.FTZ R10, R72, R23.reuse ;  /* 0x00000017480a7220 */ /* 0x080fe20000410000 */
[C---:B------:R-:W-:Y:S01]  /*2440*/  FMUL.FTZ R12, R70.reuse, R23 ;  /* 0x00000017460c7220 */ /* 0x040fe20000410000 */
[-C--:B------:R-:W-:Y:S01]  /*2450*/  FMUL.FTZ R6, R70, R11.reuse ;  /* 0x0000000b46067220 */ /* 0x080fe20000410000 */
[----:B------:R-:W-:Y:S01]  /*2460*/  FMUL.RZ R16, R7, 0.15915493667125701904 ;  /* 0x3e22f98307107820 */ /* 0x000fe2000040c000 */
[----:B------:R-:W-:Y:S01]  /*2470*/  FMUL.FTZ R7, R68, R11 ;  /* 0x0000000b44077220 */ /* 0x000fe20000410000 */
[----:B------:R-:W-:Y:S01]  /*2480*/  FMUL.RZ R14, R10, 0.15915493667125701904 ;  /* 0x3e22f9830a0e7820 */ /* 0x000fe2000040c000 */
[----:B------:R0:W-:Y:S01]  /*2490*/  MUFU.EX2 R192, R6 ;  /* 0x0000000600c07308 */ /* 0x0001e20000000800 */
[----:B----4-:R-:W-:Y:S01]  /*24a0*/  FMUL.FTZ R8, R66, R23 ;  /* 0x0000001742087220 */ /* 0x010fe20000410000 */
[----:B------:R-:W-:Y:S01]  /*24b0*/  FMUL.RZ R12, R12, 0.15915493667125701904 ;  /* 0x3e22f9830c0c7820 */ /* 0x000fe2000040c000 */
[----:B------:R-:W-:Y:S01]  /*24c0*/  FMUL.FTZ R10, R72, R11 ;  /* 0x0000000b480a7220 */ /* 0x000fe20000410000 */
[----:B------:R1:W4:Y:S04]  /*24d0*/  MUFU.EX2 R190, R7 ;  /* 0x0000000700be7308 */ /* 0x0003280000000800 */
[----:B------:R-:W-:Y:S01]  /*24e0*/  MUFU.SIN R9, R16 ;  /* 0x0000001000097308 */ /* 0x000fe20000000400 */
[-C--:B0-----:R-:W-:Y:S01]  /*24f0*/  FMUL.FTZ R6, R64, R23.reuse ;  /* 0x0000001740067220 */ /* 0x081fe20000410000 */
[----:B-1----:R-:W-:-:S03]  /*2500*/  FMUL.FTZ R7, R62, R23 ;  /* 0x000000173e077220 */ /* 0x002fc60000410000 */
[----:B------:R-:W-:Y:S01]  /*2510*/  FMUL.RZ R18, R6, 0.15915493667125701904 ;  /* 0x3e22f98306127820 */ /* 0x000fe2000040c000 */
[-C--:B------:R-:W-:Y:S02]  /*2520*/  FMUL.FTZ R6, R64, R11.reuse ;  /* 0x0000000b40067220 */ /* 0x080fe40000410000 */
[----:B------:R0:W4:Y:S08]  /*2530*/  MUFU.COS R191, R16 ;  /* 0x0000001000bf7308 */ /* 0x0001300000000000 */
[----:B------:R1:W5:Y:S01]  /*2540*/  MUFU.EX2 R186, R6 ;  /* 0x0000000600ba7308 */ /* 0x0003620000000800 */
[----:B0-----:R-:W-:Y:S01]  /*2550*/  FMUL.RZ R16, R7, 0.15915493667125701904 ;  /* 0x3e22f98307107820 */ /* 0x001fe2000040c000 */
[----:B------:R-:W-:-:S02]  /*2560*/  FMUL.FTZ R7, R62, R11 ;  /* 0x0000000b3e077220 */ /* 0x000fc40000410000 */
[----:B------:R-:W-:Y:S01]  /*2570*/  MUFU.SIN R25, R18 ;  /* 0x0000001200197308 */ /* 0x000fe20000000400 */
[----:B-1----:R-:W-:Y:S01]  /*2580*/  FMUL.FTZ R6, R58, R23 ;  /* 0x000000173a067220 */ /* 0x002fe20000410000 */
[C---:B----4-:R-:W-:Y:S01]  /*2590*/  FMUL.FTZ R191, R190.reuse, R191 ;  /* 0x000000bfbebf7220 */ /* 0x050fe20000410000 */
[----:B------:R-:W-:-:S05]  /*25a0*/  FMUL.FTZ R190, R190, R9 ;  /* 0x00000009bebe7220 */ /* 0x000fca0000410000 */
[----:B------:R0:W1:Y:S04]  /*25b0*/  MUFU.EX2 R184, R7 ;  /* 0x0000000700b87308 */ /* 0x0000680000000800 */
[----:B------:R4:W5:Y:S01]  /*25c0*/  MUFU.COS R187, R18 ;  /* 0x0000001200bb7308 */ /* 0x0009620000000000 */
[----:B0-----:R-:W-:-:S07]  /*25d0*/  FMUL.FTZ R7, R56, R23 ;  /* 0x0000001738077220 */ /* 0x001fce0000410000 */
[----:B------:R-:W-:Y:S01]  /*25e0*/  MUFU.SIN R133, R16 ;  /* 0x0000001000857308 */ /* 0x000fe20000000400 */
[----:B----4-:R-:W-:Y:S01]  /*25f0*/  FMUL.RZ R18, R6, 0.15915493667125701904 ;  /* 0x3e22f98306127820 */ /* 0x010fe2000040c000 */
[----:B------:R-:W-:-:S06]  /*2600*/  FMUL.FTZ R6, R58, R11 ;  /* 0x0000000b3a067220 */ /* 0x000fcc0000410000 */
[----:B------:R0:W1:Y:S01]  /*2610*/  MUFU.COS R185, R16 ;  /* 0x0000001000b97308 */ /* 0x0000620000000000 */
[C---:B-----5:R-:W-:Y:S01]  /*2620*/  FMUL.FTZ R187, R186.reuse, R187 ;  /* 0x000000bbbabb7220 */ /* 0x060fe20000410000 */
[----:B------:R-:W-:-:S06]  /*2630*/  FMUL.FTZ R186, R186, R25 ;  /* 0x00000019baba7220 */ /* 0x000fcc0000410000 */
[----:B------:R4:W5:Y:S01]  /*2640*/  MUFU.EX2 R180, R6 ;  /* 0x0000000600b47308 */ /* 0x0009620000000800 */
[----:B0-----:R-:W-:Y:S01]  /*2650*/  FMUL.RZ R16, R7, 0.15915493667125701904 ;  /* 0x3e22f98307107820 */ /* 0x001fe2000040c000 */
[----:B------:R-:W-:Y:S02]  /*2660*/  FMUL.FTZ R7, R56, R11 ;  /* 0x0000000b38077220 */ /* 0x000fe40000410000 */
[----:B------:R-:W-:Y:S01]  /*2670*/  MUFU.SIN R17, R14 ;  /* 0x0000000e00117308 */ /* 0x000fe20000000400 */
[----:B----4-:R-:W-:Y:S01]  /*2680*/  FMUL.FTZ R6, R52, R23 ;  /* 0x0000001734067220 */ /* 0x010fe20000410000 */
[C---:B-1----:R-:W-:Y:S01]  /*2690*/  FMUL.FTZ R185, R184.reuse, R185 ;  /* 0x000000b9b8b97220 */ /* 0x042fe20000410000 */
[----:B------:R-:W-:-:S05]  /*26a0*/  FMUL.FTZ R184, R184, R133 ;  /* 0x00000085b8b87220 */ /* 0x000fca0000410000 */
[----:B------:R0:W-:Y:S08]  /*26b0*/  MUFU.COS R13, R14 ;  /* 0x0000000e000d7308 */ /* 0x0001f00000000000 */
[----:B------:R1:W4:Y:S01]  /*26c0*/  MUFU.EX2 R178, R7 ;  /* 0x0000000700b27308 */ /* 0x0003220000000800 */
[----:B0-----:R-:W-:Y:S01]  /*26d0*/  FMUL.RZ R14, R8, 0.15915493667125701904 ;  /* 0x3e22f983080e7820 */ /* 0x001fe2000040c000 */
[----:B------:R-:W-:-:S02]  /*26e0*/  FMUL.FTZ R8, R66, R11 ;  /* 0x0000000b42087220 */ /* 0x000fc40000410000 */
[----:B------:R-:W-:Y:S01]  /*26f0*/  MUFU.SIN R15, R12 ;  /* 0x0000000c000f7308 */ /* 0x000fe20000000400 */
[----:B-1----:R-:W-:-:S07]  /*2700*/  FMUL.FTZ R7, R50, R23 ;  /* 0x0000001732077220 */ /* 0x002fce0000410000 */
[----:B------:R0:W1:Y:S01]  /*2710*/  MUFU.COS R193, R12 ;  /* 0x0000000c00c17308 */ /* 0x0000620000000000 */
[----:B------:R-:W-:Y:S01]  /*2720*/  FMUL.RZ R132, R7, 0.15915493667125701904 ;  /* 0x3e22f98307847820 */ /* 0x000fe2000040c000 */
[----:B------:R-:W-:-:S06]  /*2730*/  FMUL.FTZ R7, R50, R11 ;  /* 0x0000000b32077220 */ /* 0x000fcc0000410000 */
[----:B------:R-:W-:Y:S01]  /*2740*/  MUFU.SIN R137, R18 ;  /* 0x0000001200897308 */ /* 0x000fe20000000400 */
[----:B0-----:R-:W-:-:S07]  /*2750*/  FMUL.FTZ R12, R60, R23 ;  /* 0x000000173c0c7220 */ /* 0x001fce0000410000 */
[----:B------:R0:W5:Y:S01]  /*2760*/  MUFU.COS R181, R18 ;  /* 0x0000001200b57308 */ /* 0x0001620000000000 */
[C---:B-1----:R-:W-:Y:S01]  /*2770*/  FMUL.FTZ R193, R192.reuse, R193 ;  /* 0x000000c1c0c17220 */ /* 0x042fe20000410000 */
[----:B------:R-:W-:-:S06]  /*2780*/  FMUL.FTZ R192, R192, R15 ;  /* 0x0000000fc0c07220 */ /* 0x000fcc0000410000 */
[----:B------:R-:W-:Y:S01]  /*2790*/  MUFU.SIN R19, R14 ;  /* 0x0000000e00137308 */ /* 0x000fe20000000400 */
[----:B0-----:R-:W-:Y:S01]  /*27a0*/  FMUL.RZ R18, R6, 0.15915493667125701904 ;  /* 0x3e22f98306127820 */ /* 0x001fe2000040c000 */
[----:B------:R-:W-:-:S06]  /*27b0*/  FMUL.FTZ R6, R52, R11 ;  /* 0x0000000b34067220 */ /* 0x000fcc0000410000 */
[----:B------:R0:W-:Y:S01]  /*27c0*/  MUFU.COS R189, R14 ;  /* 0x0000000e00bd7308 */ /* 0x0001e20000000000 */
[C---:B-----5:R-:W-:Y:S01]  /*27d0*/  FMUL.FTZ R181, R180.reuse, R181 ;  /* 0x000000b5b4b57220 */ /* 0x060fe20000410000 */
[----:B------:R-:W-:-:S06]  /*27e0*/  FMUL.FTZ R180, R180, R137 ;  /* 0x00000089b4b47220 */ /* 0x000fcc0000410000 */
[----:B------:R-:W-:Y:S01]  /*27f0*/  MUFU.SIN R139, R16 ;  /* 0x00000010008b7308 */ /* 0x000fe20000000400 */
[----:B0-----:R-:W-:Y:S01]  /*2800*/  FMUL.RZ R14, R12, 0.15915493667125701904 ;  /* 0x3e22f9830c0e7820 */ /* 0x001fe2000040c000 */
[----:B------:R-:W-:-:S06]  /*2810*/  FMUL.FTZ R12, R60, R11 ;  /* 0x0000000b3c0c7220 */ /* 0x000fcc0000410000 */
[----:B------:R0:W4:Y:S08]  /*2820*/  MUFU.COS R179, R16 ;  /* 0x0000001000b37308 */ /* 0x0001300000000000 */
[----:B------:R-:W1:Y:S01]  /*2830*/  MUFU.EX2 R8, R8 ;  /* 0x0000000800087308 */ /* 0x000e620000000800 */
[----:B0-----:R-:W-:-:S03]  /*2840*/  FMUL.FTZ R16, R48, R23 ;  /* 0x0000001730107220 */ /* 0x001fc60000410000 */
[----:B------:R0:W-:Y:S01]  /*2850*/  MUFU.EX2 R174, R6 ;  /* 0x0000000600ae7308 */ /* 0x0001e20000000800 */
[----:B------:R-:W-:Y:S01]  /*2860*/  FMUL.RZ R134, R16, 0.15915493667125701904 ;  /* 0x3e22f98310867820 */ /* 0x000fe2000040c000 */
[----:B------:R-:W-:Y:S02]  /*2870*/  FMUL.FTZ R16, R48, R11 ;  /* 0x0000000b30107220 */ /* 0x000fe40000410000 */
[----:B------:R3:W-:Y:S01]  /*2880*/  MUFU.EX2 R172, R7 ;  /* 0x0000000700ac7308 */ /* 0x0007e20000000800 */
[C---:B----4-:R-:W-:Y:S01]  /*2890*/  FMUL.FTZ R179, R178.reuse, R179 ;  /* 0x000000b3b2b37220 */ /* 0x050fe20000410000 */
[----:B------:R-:W-:Y:S02]  /*28a0*/  FMUL.FTZ R178, R178, R139 ;  /* 0x0000008bb2b27220 */ /* 0x000fe40000410000 */
[----:B------:R-:W-:Y:S01]  /*28b0*/  MUFU.SIN R135, R14 ;  /* 0x0000000e00877308 */ /* 0x000fe20000000400 */
[----:B0-----:R-:W-:Y:S01]  /*28c0*/  FMUL.FTZ R6, R46, R23 ;  /* 0x000000172e067220 */ /* 0x001fe20000410000 */
[C---:B-1----:R-:W-:Y:S01]  /*28d0*/  FMUL.FTZ R189, R8.reuse, R189 ;  /* 0x000000bd08bd7220 */ /* 0x042fe20000410000 */
[----:B------:R-:W-:Y:S01]  /*28e0*/  FMUL.FTZ R188, R8, R19 ;  /* 0x0000001308bc7220 */ /* 0x000fe20000410000 */
[-C--:B---3--:R-:W-:Y:S01]  /*28f0*/  FMUL.FTZ R7, R3, R5.reuse ;  /* 0x0000000503077220 */ /* 0x088fe20000410000 */
[----:B------:R-:W-:Y:S01]  /*2900*/  FMUL.RZ R136, R6, 0.15915493667125701904 ;  /* 0x3e22f98306887820 */ /* 0x000fe2000040c000 */
[----:B------:R-:W-:-:S02]  /*2910*/  FMUL.FTZ R6, R2, R5 ;  /* 0x0000000502067220 */ /* 0x000fc40000410000 */
[----:B------:R0:W-:Y:S01]  /*2920*/  MUFU.COS R183, R14 ;  /* 0x0000000e00b77308 */ /* 0x0001e20000000000 */
[-C--:B------:R-:W-:Y:S01]  /*2930*/  FFMA.FTZ R7, R2, R4.reuse, -R7 ;  /* 0x0000000402077223 */ /* 0x080fe20000010807 */
[-C--:B------:R-:W-:Y:S01]  /*2940*/  FMUL.FTZ R5, R44, R23.reuse ;  /* 0x000000172c057220 */ /* 0x080fe20000410000 */
[----:B------:R-:W-:Y:S01]  /*2950*/  FMUL.FTZ R2, R42, R23 ;  /* 0x000000172a027220 */ /* 0x000fe20000410000 */
[----:B------:R-:W-:Y:S01]  /*2960*/  FFMA.FTZ R6, R3, R4, R6 ;  /* 0x0000000403067223 */ /* 0x000fe20000010006 */
[-C--:B------:R-:W-:Y:S01]  /*2970*/  FMUL.FTZ R163, R0, R7.reuse ;  /* 0x0000000700a37220 */ /* 0x080fe20000410000 */
[----:B------:R-:W-:Y:S01]  /*2980*/  FMUL.FTZ R162, R41, R7 ;  /* 0x0000000729a27220 */ /* 0x000fe20000410000 */
[----:B------:R-:W-:Y:S01]  /*2990*/  FMUL.RZ R9, R2, 0.15915493667125701904 ;  /* 0x3e22f98302097820 */ /* 0x000fe2000040c000 */
[----:B------:R-:W-:Y:S01]  /*29a0*/  MUFU.SIN R147, R134 ;  /* 0x0000008600937308 */ /* 0x000fe20000000400 */
[----:B0-----:R-:W-:Y:S01]  /*29b0*/  FMUL.FTZ R14, R54, R23 ;  /* 0x00000017360e7220 */ /* 0x001fe20000410000 */
[----:B------:R-:W-:Y:S01]  /*29c0*/  IADD3 R2, PT, PT, R26, UR19, RZ ;  /* 0x000000131a027c10 */ /* 0x000fe2000fffe0ff */
[----:B------:R-:W-:Y:S01]  /*29d0*/  FMUL.FTZ R161, R40, R7 ;  /* 0x0000000728a17220 */ /* 0x000fe20000410000 */
[----:B------:R-:W-:Y:S01]  /*29e0*/  @P0 IADD3 R2, PT, PT, R127, 0x200, RZ ;  /* 0x000002007f020810 */ /* 0x000fe20007ffe0ff */
[----:B------:R-:W-:Y:S01]  /*29f0*/  FMUL.RZ R24, R14, 0.15915493667125701904 ;  /* 0x3e22f9830e187820 */ /* 0x000fe2000040c000 */
[----:B------:R-:W-:Y:S01]  /*2a00*/  FMUL.FTZ R14, R54, R11 ;  /* 0x0000000b360e7220 */ /* 0x000fe20000410000 */
[-C--:B------:R-:W-:Y:S01]  /*2a10*/  FMUL.FTZ R160, R39, R7.reuse ;  /* 0x0000000727a07220 */ /* 0x080fe20000410000 */
[----:B------:R-:W0:Y:S01]  /*2a20*/  MUFU.COS R171, R134 ;  /* 0x0000008600ab7308 */ /* 0x000e220000000000 */
[----:B------:R-:W-:Y:S01]  /*2a30*/  LEA R2, R2, UR27, 0x3 ;  /* 0x0000001b02027c11 */ /* 0x000fe2000f8e18ff */
[-C--:B------:R-:W-:Y:S01]  /*2a40*/  FMUL.FTZ R159, R38, R7.reuse ;  /* 0x00000007269f7220 */ /* 0x080fe20000410000 */
[-C--:B------:R-:W-:Y:S01]  /*2a50*/  FMUL.FTZ R158, R37, R7.reuse ;  /* 0x00000007259e7220 */ /* 0x080fe20000410000 */
[-C--:B------:R-:W-:Y:S01]  /*2a60*/  FMUL.FTZ R157, R36, R7.reuse ;  /* 0x00000007249d7220 */ /* 0x080fe20000410000 */
[-C--:B------:R-:W-:Y:S01]  /*2a70*/  FMUL.FTZ R156, R35, R7.reuse ;  /* 0x00000007239c7220 */ /* 0x080fe20000410000 */
[-C--:B------:R-:W-:Y:S01]  /*2a80*/  FMUL.FTZ R155, R34, R7.reuse ;  /* 0x00000007229b7220 */ /* 0x080fe20000410000 */
[-C--:B------:R-:W-:Y:S01]  /*2a90*/  FMUL.FTZ R154, R33, R7.reuse ;  /* 0x00000007219a7220 */ /* 0x080fe20000410000 */
[----:B------:R-:W0:Y:S01]  /*2aa0*/  MUFU.EX2 R16, R16 ;  /* 0x0000001000107308 */ /* 0x000e220000000800 */
[-C--:B------:R-:W-:Y:S01]  /*2ab0*/  FMUL.FTZ R153, R32, R7.reuse ;  /* 0x0000000720997220 */ /* 0x080fe20000410000 */
[-C--:B------:R-:W-:Y:S01]  /*2ac0*/  FMUL.FTZ R152, R31, R7.reuse ;  /* 0x000000071f987220 */ /* 0x080fe20000410000 */
[-C--:B------:R-:W-:Y:S01]  /*2ad0*/  FMUL.FTZ R151, R30, R7.reuse ;  /* 0x000000071e977220 */ /* 0x080fe20000410000 */
[----:B------:R-:W1:Y:S01]  /*2ae0*/  MUFU.EX2 R10, R10 ;  /* 0x0000000a000a7308 */ /* 0x000e620000000800 */
[-C--:B------:R-:W-:Y:S01]  /*2af0*/  FMUL.FTZ R150, R29, R7.reuse ;  /* 0x000000071d967220 */ /* 0x080fe20000410000 */
[----:B------:R-:W-:Y:S01]  /*2b00*/  FMUL.FTZ R148, R27, R7 ;  /* 0x000000071b947220 */ /* 0x000fe20000410000 */
[-C--:B------:R-:W-:Y:S01]  /*2b10*/  FMUL.FTZ R146, R41, -R6.reuse ;  /* 0x8000000629927220 */ /* 0x080fe20000410000 */
[----:B------:R-:W-:Y:S01]  /*2b20*/  MUFU.SIN R145, R132 ;  /* 0x0000008400917308 */ /* 0x000fe20000000400 */
[-C--:B------:R-:W-:Y:S01]  /*2b30*/  FMUL.FTZ R144, R39, -R6.reuse ;  /* 0x8000000627907220 */ /* 0x080fe20000410000 */
[-C--:B------:R-:W-:Y:S01]  /*2b40*/  FMUL.FTZ R142, R37, -R6.reuse ;  /* 0x80000006258e7220 */ /* 0x080fe20000410000 */
[-C--:B------:R-:W-:Y:S01]  /*2b50*/  FMUL.FTZ R140, R35, -R6.reuse ;  /* 0x80000006238c7220 */ /* 0x080fe20000410000 */
[-C--:B------:R-:W-:Y:S01]  /*2b60*/  FMUL.FTZ R139, R34, -R6.reuse ;  /* 0x80000006228b7220 */ /* 0x080fe20000410000 */
[-C--:B------:R-:W-:Y:S01]  /*2b70*/  FMUL.FTZ R138, R33, -R6.reuse ;  /* 0x80000006218a7220 */ /* 0x080fe20000410000 */
[C---:B0-----:R-:W-:Y:S01]  /*2b80*/  FMUL.FTZ R171, R16.reuse, R171 ;  /* 0x000000ab10ab7220 */ /* 0x041fe20000410000 */
[----:B------:R-:W-:Y:S01]  /*2b90*/  FMUL.FTZ R170, R16, R147 ;  /* 0x0000009310aa7220 */ /* 0x000fe20000410000 */
[----:B------:R0:W3:Y:S01]  /*2ba0*/  MUFU.COS R173, R132 ;  /* 0x0000008400ad7308 */ /* 0x0000e20000000000 */
[-C--:B------:R-:W-:Y:S01]  /*2bb0*/  FMUL.FTZ R147, R0, -R6.reuse ;  /* 0x8000000600937220 */ /* 0x080fe20000410000 */
[C---:B-1----:R-:W-:Y:S01]  /*2bc0*/  FMUL.FTZ R16, R10.reuse, R13 ;  /* 0x0000000d0a107220 */ /* 0x042fe20000410000 */
[----:B------:R-:W-:Y:S01]  /*2bd0*/  FMUL.FTZ R17, R10, R17 ;  /* 0x000000110a117220 */ /* 0x000fe20000410000 */
[-C--:B------:R-:W-:Y:S01]  /*2be0*/  FMUL.FTZ R137, R32, -R6.reuse ;  /* 0x8000000620897220 */ /* 0x080fe20000410000 */
[-C--:B------:R-:W-:Y:S01]  /*2bf0*/  FMUL.FTZ R134, R29, -R6.reuse ;  /* 0x800000061d867220 */ /* 0x080fe20000410000 */
[----:B------:R-:W-:-:S02]  /*2c00*/  FMUL.FTZ R133, R28, -R6 ;  /* 0x800000061c857220 */ /* 0x000fc40000410000 */
[----:B------:R-:W-:Y:S01]  /*2c10*/  MUFU.SIN R141, R24 ;  /* 0x00000018008d7308 */ /* 0x000fe20000000400 */
[----:B0-----:R-:W-:Y:S01]  /*2c20*/  FMUL.RZ R132, R5, 0.15915493667125701904 ;  /* 0x3e22f98305847820 */ /* 0x001fe2000040c000 */
[----:B------:R0:W-:Y:S06]  /*2c30*/  STS.64 [R2+0x18f0], R16 ;  /* 0x0018f01002007388 */ /* 0x0001ec0000000a00 */
[----:B------:R1:W-:Y:S01]  /*2c40*/  MUFU.COS R177, R24 ;  /* 0x0000001800b17308 */ /* 0x0003e20000000000 */
[C---:B---3--:R-:W-:Y:S01]  /*2c50*/  FMUL.FTZ R173, R172.reuse, R173 ;  /* 0x000000adacad7220 */ /* 0x048fe20000410000 */
[----:B------:R-:W-:Y:S01]  /*2c60*/  FMUL.FTZ R172, R172, R145 ;  /* 0x00000091acac7220 */ /* 0x000fe20000410000 */
[----:B------:R-:W-:-:S05]  /*2c70*/  FMUL.FTZ R145, R40, -R6 ;  /* 0x8000000628917220 */ /* 0x000fca0000410000 */
[----:B------:R-:W-:Y:S01]  /*2c80*/  MUFU.SIN R143, R18 ;  /* 0x00000012008f7308 */ /* 0x000fe20000000400 */
[----:B-1----:R-:W-:-:S07]  /*2c90*/  FMUL.FTZ R24, R44, R11 ;  /* 0x0000000b2c187220 */ /* 0x002fce0000410000 */
[----:B------:R1:W3:Y:S08]  /*2ca0*/  MUFU.COS R175, R18 ;  /* 0x0000001200af7308 */ /* 0x0002f00000000000 */
[----:B------:R-:W4:Y:S01]  /*2cb0*/  MUFU.SIN R149, R136 ;  /* 0x0000008800957308 */ /* 0x000f220000000400 */
[-C--:B-1----:R-:W-:Y:S01]  /*2cc0*/  FMUL.FTZ R18, R46, R11.reuse ;  /* 0x0000000b2e127220 */ /* 0x082fe20000410000 */
[----:B------:R-:W-:-:S06]  /*2cd0*/  FMUL.FTZ R11, R42, R11 ;  /* 0x0000000b2a0b7220 */ /* 0x000fcc0000410000 */
[----:B------:R1:W5:Y:S01]  /*2ce0*/  MUFU.COS R169, R136 ;  /* 0x0000008800a97308 */ /* 0x0003620000000000 */
[C---:B---3--:R-:W-:Y:S01]  /*2cf0*/  FMUL.FTZ R175, R174.reuse, R175 ;  /* 0x000000afaeaf7220 */ /* 0x048fe20000410000 */
[----:B------:R-:W-:Y:S01]  /*2d00*/  FMUL.FTZ R174, R174, R143 ;  /* 0x0000008faeae7220 */ /* 0x000fe20000410000 */
[----:B------:R-:W-:-:S05]  /*2d10*/  FMUL.FTZ R143, R38, -R6 ;  /* 0x80000006268f7220 */ /* 0x000fca0000410000 */
[----:B------:R-:W-:Y:S01]  /*2d20*/  MUFU.SIN R3, R132 ;  /* 0x0000008400037308 */ /* 0x000fe20000000400 */
[----:B-1----:R-:W-:-:S07]  /*2d30*/  FMUL.FTZ R136, R31, -R6 ;  /* 0x800000061f887220 */ /* 0x002fce0000410000 */
[----:B------:R1:W3:Y:S08]  /*2d40*/  MUFU.COS R5, R132 ;  /* 0x0000008400057308 */ /* 0x0002f00000000000 */
[----:B------:R-:W-:Y:S01]  /*2d50*/  MUFU.SIN R4, R9 ;  /* 0x0000000900047308 */ /* 0x000fe20000000400 */
[----:B-1----:R-:W-:-:S07]  /*2d60*/  FMUL.FTZ R132, R27, -R6 ;  /* 0x800000061b847220 */ /* 0x002fce0000410000 */
[----:B------:R-:W1:Y:S08]  /*2d70*/  MUFU.COS R8, R9 ;  /* 0x0000000900087308 */ /* 0x000e700000000000 */
[----:B------:R-:W2:Y:S04]  /*2d80*/  MUFU.EX2 R12, R12 ;  /* 0x0000000c000c7308 */ /* 0x000ea80000000800 */
[----:B------:R-:W0:Y:S04]  /*2d90*/  MUFU.EX2 R14, R14 ;  /* 0x0000000e000e7308 */ /* 0x000e280000000800 */
[----:B------:R-:W4:Y:S04]  /*2da0*/  MUFU.EX2 R18, R18 ;  /* 0x0000001200127308 */ /* 0x000f280000000800 */
[----:B------:R-:W3:Y:S01]  /*2db0*/  MUFU.EX2 R24, R24 ;  /* 0x0000001800187308 */ /* 0x000ee20000000800 */
[C---:B--2---:R-:W-:Y:S01]  /*2dc0*/  FMUL.FTZ R182, R12.reuse, R135 ;  /* 0x000000870cb67220 */ /* 0x044fe20000410000 */
[----:B------:R-:W-:-:S02]  /*2dd0*/  FMUL.FTZ R183, R12, R183 ;  /* 0x000000b70cb77220 */ /* 0x000fc40000410000 */
[----:B------:R-:W1:Y:S01]  /*2de0*/  MUFU.EX2 R11, R11 ;  /* 0x0000000b000b7308 */ /* 0x000e620000000800 */
[-C--:B------:R-:W-:Y:S01]  /*2df0*/  FMUL.FTZ R135, R30, -R6.reuse ;  /* 0x800000061e877220 */ /* 0x080fe20000410000 */
[C---:B0-----:R-:W-:Y:S01]  /*2e00*/  FMUL.FTZ R176, R14.reuse, R141 ;  /* 0x0000008d0eb07220 */ /* 0x041fe20000410000 */
[----:B------:R-:W-:Y:S01]  /*2e10*/  FMUL.FTZ R177, R14, R177 ;  /* 0x000000b10eb17220 */ /* 0x000fe20000410000 */
[----:B------:R-:W-:Y:S01]  /*2e20*/  FMUL.FTZ R141, R36, -R6 ;  /* 0x80000006248d7220 */ /* 0x000fe20000410000 */
[C---:B----4-:R-:W-:Y:S01]  /*2e30*/  FMUL.FTZ R168, R18.reuse, R149 ;  /* 0x0000009512a87220 */ /* 0x050fe20000410000 */
[----:B-----5:R-:W-:Y:S01]  /*2e40*/  FMUL.FTZ R169, R18, R169 ;  /* 0x000000a912a97220 */ /* 0x020fe20000410000 */
[----:B------:R-:W-:Y:S01]  /*2e50*/  FMUL.FTZ R149, R28, R7 ;  /* 0x000000071c957220 */ /* 0x000fe20000410000 */
[C---:B---3--:R-:W-:Y:S01]  /*2e60*/  FMUL.FTZ R166, R24.reuse, R5 ;  /* 0x0000000518a67220 */ /* 0x048fe20000410000 */
[----:B------:R-:W-:Y:S01]  /*2e70*/  FMUL.FTZ R164, R24, R3 ;  /* 0x0000000318a47220 */ /* 0x000fe20000410000 */
[C---:B-1----:R-:W-:Y:S01]  /*2e80*/  FMUL.FTZ R167, R11.reuse, R8 ;  /* 0x000000080ba77220 */ /* 0x042fe20000410000 */
[----:B------:R-:W-:Y:S01]  /*2e90*/  FMUL.FTZ R165, R11, R4 ;  /* 0x000000040ba57220 */ /* 0x000fe20000410000 */
[----:B------:R-:W-:Y:S06]  /*2ea0*/  BAR.SYNC.DEFER_BLOCKING 0x0 ;  /* 0x0000000000007b1d */ /* 0x000fec0000010000 */
[----:B------:R-:W-:Y:S05]  /*2eb0*/  @P2 BRA `(.L_x_6207) ;  /* 0x0000000000242947 */ /* 0x000fea0003800000 */
[----:B------:R-:W-:Y:S01]  /*2ec0*/  UISETP.NE.AND UP0, UPT, UR11, UR34, UPT ;  /* 0x000000220b00728c */ /* 0x000fe2000bf05270 */
[----:B------:R-:W-:Y:S01]  /*2ed0*/  HFMA2 R24, -RZ, RZ, 1.875, 0 ;  /* 0x3f800000ff187431 */ /* 0x000fe200000001ff */
[----:B------:R-:W-:-:S07]  /*2ee0*/  MOV R25, RZ ;  /* 0x000000ff00197202 */ /* 0x000fce0000000f00 */
[----:B------:R-:W-:Y:S05]  /*2ef0*/  BRA.U !UP0, `(.L_x_6208) ;  /* 0x00000001081c7547 */ /* 0x000fea000b800000 */
[----:B------:R-:W-:-:S06]  /*2f00*/  ULOP3.LUT UR19, UR29, 0x100, URZ, 0xc0, !UPT ;  /* 0x000001001d137892 */ /* 0x000fcc000f8ec0ff */
[----:B------:R-:W-:-:S04]  /*2f10*/  IADD3 R2, PT, PT, R26, UR19, RZ ;  /* 0x000000131a027c10 */ /* 0x000fc8000fffe0ff */
[----:B------:R-:W-:-:S05]  /*2f20*/  LEA R2, R2, UR27, 0x3 ;  /* 0x0000001b02027c11 */ /* 0x000fca000f8e18ff */
[----:B------:R1:W2:Y:S01]  /*2f30*/  LDS.64 R24, [R2+0x18f0] ;  /* 0x0018f00002187984 */ /* 0x0002a20000000a00 */
[----:B------:R-:W-:Y:S05]  /*2f40*/  BRA `(.L_x_6208) ;  /* 0x0000000000087947 */ /* 0x000fea0003800000 */
.L_x_6207:
[----:B------:R-:W-:-:S06]  /*2f50*/  LEA R24, R127, UR27, 0x3 ;  /* 0x0000001b7f187c11 */ /* 0x000fcc000f8e18ff */
[----:B------:R-:W0:Y:S02]  /*2f60*/  LDS.64 R24, [R24+0x28f8] ;  /* 0x0028f80018187984 */ /* 0x000e240000000a00 */
.L_x_6208:
[----:B------:R-:W-:Y:S05]  /*2f70*/  BSYNC.RECONVERGENT B0 ;  /* 0x0000000000007941 */ /* 0x000fea0003800200 */
.L_x_6206:
[----:B------:R-:W3:Y:S01]  /*2f80*/  @P1 LDC R3, c[0x0][0x38c] ;  /* 0x0000e300ff031b82 */ /* 0x000ee20000000800 */
[----:B------:R-:W-:Y:S01]  /*2f90*/  VOTEU.ANY UP0, P1 ;  /* 0x0000000000ff7886 */ /* 0x000fe20000800100 */
[----:B------:R-:W-:Y:S01]  /*2fa0*/  HFMA2 R9, -RZ, RZ, 0, 9.5367431640625e-07 ;  /* 0x00000010ff097431 */ /* 0x000fe200000001ff */
[----:B------:R-:W-:Y:S02]  /*2fb0*/  MOV R4, 0x3f800000 ;  /* 0x3f80000000047802 */ /* 0x000fe40000000f00 */
[----:B------:R-:W-:Y:S01]  /*2fc0*/  CS2R R6, SRZ ;  /* 0x0000000000067805 */ /* 0x000fe2000001ff00 */
[----:B------:R-:W-:Y:S01]  /*2fd0*/  HFMA2 R5, -RZ, RZ, 0, 0 ;  /* 0x00000000ff057431 */ /* 0x000fe200000001ff */
[----:B------:R-:W-:Y:S01]  /*2fe0*/  @UP0 UIADD3 UR19, UPT, UPT, UR11, -0x2, URZ ;  /* 0xfffffffe0b130890 */ /* 0x000fe2000fffe0ff */
[----:B------:R-:W-:-:S05]  /*2ff0*/  FMUL.FTZ R10, RZ, R192 ;  /* 0x000000c0ff0a7220 */ /* 0x000fca0000410000 */
[----:B---3--:R-:W-:Y:S02]  /*3000*/  @P1 IMAD R8, R3, UR19, R26 ;  /* 0x0000001303081c24 */ /* 0x008fe4000f8e021a */
[----:B------:R-:W-:Y:S02]  /*3010*/  FMUL.FTZ R3, R121, R72 ;  /* 0x0000004879037220 */ /* 0x000fe40000410000 */
[----:B------:R-:W-:-:S04]  /*3020*/  @P1 IMAD.WIDE R8, R8, R9, UR4 ;  /* 0x0000000408081e25 */ /* 0x000fc8000f8e0209 */
[-C--:B-1----:R-:W-:Y:S01]  /*3030*/  FMUL.FTZ R2, R192, R3.reuse ;  /* 0x00000003c0027220 */ /* 0x082fe20000410000 */
[----:B------:R-:W-:-:S03]  /*3040*/  FFMA.FTZ R10, R193, R3, -R10 ;  /* 0x00000003c10a7223 */ /* 0x000fc6000001080a */
[----:B------:R-:W-:Y:S01]  /*3050*/  FFMA.FTZ R2, RZ, R193, R2 ;  /* 0x000000c1ff027223 */ /* 0x000fe20000010002 */
[----:B------:R-:W-:Y:S01]  /*3060*/  FFMA.FTZ R10, R119, R70, R10 ;  /* 0x00000046770a7223 */ /* 0x000fe2000001000a */
[----:B------:R1:W5:Y:S01]  /*3070*/  @P1 LDG.E.128 R4, desc[UR24][R8.64] ;  /* 0x0000001808041981 */ /* 0x000362000c1e1d00 */
[----:B------:R-:W-:Y:S01]  /*3080*/  ISETP.GT.U32.AND P2, PT, R127, 0x1f, PT ;  /* 0x0000001f7f00780c */ /* 0x000fe20003f44070 */
[----:B------:R-:W-:Y:S01]  /*3090*/  FADD.FTZ R2, RZ, R2 ;  /* 0x00000002ff027221 */ /* 0x000fe20000010000 */
[C---:B------:R-:W-:Y:S01]  /*30a0*/  FMUL.FTZ R12, R190.reuse, R10 ;  /* 0x0000000abe0c7220 */ /* 0x040fe20000410000 */
[----:B------:R-:W-:Y:S02]  /*30b0*/  LOP3.LUT R13, R13, 0xfffffffd, RZ, 0xc0, !PT ;  /* 0xfffffffd0d0d7812 */ /* 0x000fe400078ec0ff */
[-C--:B------:R-:W-:Y:S01]  /*30c0*/  FMUL.FTZ R3, R190, R2.reuse ;  /* 0x00000002be037220 */ /* 0x080fe20000410000 */
[----:B------:R-:W-:-:S03]  /*30d0*/  FFMA.FTZ R12, R191, R2, R12 ;  /* 0x00000002bf0c7223 */ /* 0x000fc6000001000c */
[----:B------:R-:W-:Y:S01]  /*30e0*/  FFMA.FTZ R10, R191, R10, -R3 ;  /* 0x0000000abf0a7223 */ /* 0x000fe20000010803 */
[----:B------:R-:W-:-:S03]  /*30f0*/  FADD.FTZ R12, RZ, R12 ;  /* 0x0000000cff0c7221 */ /* 0x000fc60000010000 */
[----:B------:R-:W-:Y:S01]  /*3100*/  FFMA.FTZ R10, R117, R68, R10 ;  /* 0x00000044750a7223 */ /* 0x000fe2000001000a */
[C---:B------:R-:W-:Y:S01]  /*3110*/  FMUL.FTZ R2, R188.reuse, R12 ;  /* 0x0000000cbc027220 */ /* 0x040fe20000410000 */
[----:B------:R-:W-:Y:S02]  /*3120*/  @P2 LOP3.LUT R13, R13, 0x2, RZ, 0xfc, !PT ;  /* 0x000000020d0d2812 */ /* 0x000fe400078efcff */
[-C--:B------:R-:W-:Y:S01]  /*3130*/  FMUL.FTZ R3, R188, R10.reuse ;  /* 0x0000000abc037220 */ /* 0x080fe20000410000 */
[----:B------:R-:W-:-:S03]  /*3140*/  FFMA.FTZ R2, R189, R10, -R2 ;  /* 0x0000000abd027223 */ /* 0x000fc60000010802 */
[----:B------:R-:W-:Y:S01]  /*3150*/  FFMA.FTZ R3, R189, R12, R3 ;  /* 0x0000000cbd037223 */ /* 0x000fe20000010003 */
[----:B------:R-:W-:-:S03]  /*3160*/  FFMA.FTZ R2, R115, R66, R2 ;  /* 0x0000004273027223 */ /* 0x000fc60000010002 */
[----:B------:R-:W-:Y:S01]  /*3170*/  FADD.FTZ R3, RZ, R3 ;  /* 0x00000003ff037221 */ /* 0x000fe20000010000 */
[----:B-1----:R-:W-:-:S03]  /*3180*/  FMUL.FTZ R8, R186, R2 ;  /* 0x00000002ba087220 */ /* 0x002fc60000410000 */
        /* <DEDUP_REMOVED lines=11> */
[C---:B------:R-:W-:Y:S02]  /*3240*/  FFMA.FTZ R2, R17.reuse, R193, R2 ;  /* 0x000000c111027223 */ /* 0x040fe40000010002 */
[----:B------:R-:W-:Y:S01]  /*3250*/  FADD.FTZ R8, RZ, R3 ;  /* 0x00000003ff087221 */ /* 0x000fe20000010000 */
[----:B------:R-:W-:Y:S01]  /*3260*/  FMUL.FTZ R3, R17, R192 ;  /* 0x000000c011037220 */ /* 0x000fe20000410000 */
[----:B------:R-:W-:-:S02]  /*3270*/  FMUL.FTZ R12, R182, R10 ;  /* 0x0000000ab60c7220 */ /* 0x000fc40000410000 */
[-C--:B------:R-:W-:Y:S01]  /*3280*/  FMUL.FTZ R9, R182, R8.reuse ;  /* 0x00000008b6097220 */ /* 0x080fe20000410000 */
        /* <DEDUP_REMOVED lines=9> */
[-C--:B------:R-:W-:Y:S01]  /*3320*/  FMUL.FTZ R14, R180, R11.reuse ;  /* 0x0000000bb40e7220 */ /* 0x080fe20000410000 */
        /* <DEDUP_REMOVED lines=45> */
[----:B------:R-:W-:Y:S01]  /*3600*/  FFMA.FTZ R12, R101, R52, R12 ;  /* 0x00000034650c7223 */ /* 0x000fe2000001000c */
[----:B------:R-:W-:Y:S01]  /*3610*/  FFMA.FTZ R8, R179, R3, R8 ;  /* 0x00000003b3087223 */ /* 0x000fe20000010008 */
        /* <DEDUP_REMOVED lines=11> */
[----:B------:R-:W-:Y:S01]  /*36d0*/  FMUL.FTZ R8, R174, R2 ;  /* 0x00000002ae087220 */ /* 0x000fe20000410000 */
[C---:B------:R-:W-:Y:S01]  /*36e0*/  FMUL.FTZ R10, R170.reuse, R14 ;  /* 0x0000000eaa0a7220 */ /* 0x040fe20000410000 */
[C---:B------:R-:W-:Y:S01]  /*36f0*/  FFMA.FTZ R9, R175.reuse, R2, -R9 ;  /* 0x00000002af097223 */ /* 0x040fe20000010809 */
[----:B------:R-:W-:Y:S01]  /*3700*/  FMUL.FTZ R15, R170, R11 ;  /* 0x0000000baa0f7220 */ /* 0x000fe20000410000 */
        /* <DEDUP_REMOVED lines=25> */
[----:B------:R-:W-:Y:S01]  /*38a0*/  FFMA.FTZ R19, R166, R11, R19 ;  /* 0x0000000ba6137223 */ /* 0x000fe20000010013 */
[----:B------:R-:W-:Y:S01]  /*38b0*/  FMUL.FTZ R2, R164, R3 ;  /* 0x00000003a4027220 */ /* 0x000fe20000410000 */
[----:B------:R-:W-:Y:S01]  /*38c0*/  FFMA.FTZ R10, R166, R15, -R10 ;  /* 0x0000000fa60a7223 */ /* 0x000fe2000001080a */
[-C--:B------:R-:W-:Y:S01]  /*38d0*/  FMUL.FTZ R11, R164, R9.reuse ;  /* 0x00000009a40b7220 */ /* 0x080fe20000410000 */
[----:B------:R-:W-:Y:S01]  /*38e0*/  FADD.FTZ R12, RZ, R19 ;  /* 0x00000013ff0c7221 */ /* 0x000fe20000010000 */
[C---:B------:R-:W-:Y:S01]  /*38f0*/  FFMA.FTZ R2, R166.reuse, R9, -R2 ;  /* 0x00000009a6027223 */ /* 0x040fe20000010802 */
[----:B------:R-:W-:Y:S01]  /*3900*/  FFMA.FTZ R8, R93, R44, R10 ;  /* 0x0000002c5d087223 */ /* 0x000fe2000001000a */
[----:B------:R-:W-:Y:S01]  /*3910*/  FFMA.FTZ R10, R166, R3, R11 ;  /* 0x00000003a60a7223 */ /* 0x000fe2000001000b */
        /* <DEDUP_REMOVED lines=8> */
[----:B------:R-:W-:-:S02]  /*39a0*/  FFMA.FTZ R10, R91, R42, R14 ;  /* 0x0000002a5b0a7223 */ /* 0x000fc4000001000e */
[----:B------:R-:W-:-:S05]  /*39b0*/  FADD.FTZ R11, RZ, R11 ;  /* 0x0000000bff0b7221 */ /* 0x000fca0000010000 */
[----:B------:R1:W-:Y:S01]  /*39c0*/  STS.128 [R126+UR15+0x10e0], R8 ;  /* 0x0010e0087e007988 */ /* 0x0003e20008000c0f */
[----:B------:R-:W-:Y:S06]  /*39d0*/  BAR.SYNC.DEFER_BLOCKING 0x0 ;  /* 0x0000000000007b1d */ /* 0x000fec0000010000 */
[----:B------:R-:W-:Y:S05]  /*39e0*/  @P2 BRA `(.L_x_6209) ;  /* 0x0000000800142947 */ /* 0x000fea0003800000 */
[----:B------:R-:W-:Y:S01]  /*39f0*/  LEA R3, R127, R124, 0x4 ;  /* 0x0000007c7f037211 */ /* 0x000fe200078e20ff */
[----:B------:R-:W-:Y:S01]  /*3a00*/  UMOV UR19, 0xffffffff ;  /* 0xffffffff00137882 */ /* 0x000fe20000000000 */
[C---:B------:R-:W-:Y:S02]  /*3a10*/  ISETP.GE.AND P4, PT, R123.reuse, 0x10, PT ;  /* 0x000000107b00780c */ /* 0x040fe40003f86270 */
[C---:B------:R-:W-:Y:S01]  /*3a20*/  ISETP.GE.AND P2, PT, R123.reuse, 0x8, PT ;  /* 0x000000087b00780c */ /* 0x040fe20003f46270 */
[----:B-1----:R-:W-:Y:S01]  /*3a30*/  LDS.128 R8, [R3+0x10e0] ;  /* 0x0010e00003087984 */ /* 0x002fe20000000c00 */
[C---:B------:R-:W-:Y:S02]  /*3a40*/  ISETP.GE.AND P3, PT, R123.reuse, 0x4, PT ;  /* 0x000000047b00780c */ /* 0x040fe40003f66270 */
[----:B------:R-:W-:Y:S01]  /*3a50*/  ISETP.GE.AND P5, PT, R123, 0x1, PT ;  /* 0x000000017b00780c */ /* 0x000fe20003fa6270 */
[----:B------:R-:W1:Y:S02]  /*3a60*/  LDS.128 R12, [R3+0x10f0] ;  /* 0x0010f000030c7984 */ /* 0x000e640000000c00 */
[-C--:B-1----:R-:W-:Y:S01]  /*3a70*/  FMUL.FTZ R195, R11, R13.reuse ;  /* 0x0000000d0bc37220 */ /* 0x082fe20000410000 */
[-C--:B------:R-:W-:Y:S01]  /*3a80*/  FMUL.FTZ R18, R10, R13.reuse ;  /* 0x0000000d0a127220 */ /* 0x080fe20000410000 */
[-C--:B------:R-:W-:Y:S01]  /*3a90*/  FMUL.FTZ R19, R9, R13.reuse ;  /* 0x0000000d09137220 */ /* 0x080fe20000410000 */
[----:B------:R-:W-:Y:S01]  /*3aa0*/  FMUL.FTZ R2, R8, R13 ;  /* 0x0000000d08027220 */ /* 0x000fe20000410000 */
[-C--:B------:R-:W-:Y:S01]  /*3ab0*/  FFMA.FTZ R195, R10, R12.reuse, -R195 ;  /* 0x0000000c0ac37223 */ /* 0x080fe200000108c3 */
[-C--:B------:R-:W-:Y:S01]  /*3ac0*/  FFMA.FTZ R194, R11, R12.reuse, R18 ;  /* 0x0000000c0bc27223 */ /* 0x080fe20000010012 */
[-C--:B------:R-:W-:Y:S01]  /*3ad0*/  FFMA.FTZ R13, R8, R12.reuse, -R19 ;  /* 0x0000000c080d7223 */ /* 0x080fe20000010813 */
        /* <DEDUP_REMOVED lines=15> */
[----:B------:R-:W-:Y:S01]  /*3bd0*/  @P5 FADD.FTZ R18, R18, R19 ;  /* 0x0000001312125221 */ /* 0x000fe20000010000 */
[CC--:B----4-:R-:W-:Y:S01]  /*3be0*/  FMUL.FTZ R2, R12.reuse, R15.reuse ;  /* 0x0000000f0c027220 */ /* 0x0d0fe20000410000 */
        /* <DEDUP_REMOVED lines=13> */
[C---:B------:R-:W-:Y:S01]  /*3cc0*/  FMUL.FTZ R15, R13.reuse, R15 ;  /* 0x0000000f0d0f7220 */ /* 0x040fe20000410000 */
        /* <DEDUP_REMOVED lines=11> */
[CC--:B---3--:R-:W-:Y:S02]  /*3d80*/  FMUL.FTZ R195, R13.reuse, R15.reuse ;  /* 0x0000000f0dc37220 */ /* 0x0c8fe40000410000 */
[----:B------:R-:W-:Y:S01]  /*3d90*/  @P3 FADD.FTZ R194, R194, R197 ;  /* 0x000000c5c2c23221 */ /* 0x000fe20000010000 */
[----:B------:R-:W-:Y:S01]  /*3da0*/  FMUL.FTZ R2, R12, R15 ;  /* 0x0000000f0c027220 */ /* 0x000fe20000410000 */
        /* <DEDUP_REMOVED lines=21> */
.L_x_6267:
        /* <DEDUP_REMOVED lines=13> */
.L_x_6270:
[----:B------:R-:W-:-:S03]  /*3fd0*/  UMOV UR19, 0xffffffff ;  /* 0xffffffff00137882 */ /* 0x000fc60000000000 */
[----:B------:R-:W-:Y:S05]  /*3fe0*/  BRA.DIV UR19, `(.L_x_6212) ;  /* 0x0000005e13907947 */ /* 0x000fea000b800000 */
.L_x_6273:
[----:B------:R-:W-:-:S03]  /*3ff0*/  UMOV UR19, 0xffffffff ;  /* 0xffffffff00137882 */ /* 0x000fc60000000000 */
[----:B------:R-:W-:Y:S05]  /*4000*/  BRA.DIV UR19, `(.L_x_6213) ;  /* 0x0000005e13b07947 */ /* 0x000fea000b800000 */
.L_x_6276:
[----:B------:R-:W-:-:S03]  /*4010*/  UMOV UR19, 0xffffffff ;  /* 0xffffffff00137882 */ /* 0x000fc60000000000 */
[----:B------:R-:W-:Y:S05]  /*4020*/  BRA.DIV UR19, `(.L_x_6214) ;  /* 0x0000005e13d07947 */ /* 0x000fea000b800000 */
.L_x_6279:
        /* <DEDUP_REMOVED lines=10> */
.L_x_6289:
[-C--:B0-----:R-:W-:Y:S01]  /*40d0*/  FMUL.FTZ R14, R13, R7.reuse ;  /* 0x000000070d0e7220 */ /* 0x081fe20000410000 */
[----:B------:R-:W-:Y:S01]  /*40e0*/  FMUL.FTZ R12, R195, R7 ;  /* 0x00000007c30c7220 */ /* 0x000fe20000410000 */
[----:B------:R-:W-:Y:S02]  /*40f0*/  FMUL.FTZ R2, R13, R196 ;  /* 0x000000c40d027220 */ /* 0x000fe40000410000 */
[-C--:B----4-:R-:W-:Y:S01]  /*4100*/  FFMA.FTZ R19, R195, R6.reuse, R14 ;  /* 0x00000006c3137223 */ /* 0x090fe2000001000e */
[----:B------:R-:W-:Y:S01]  /*4110*/  FFMA.FTZ R15, R13, R6, -R12 ;  /* 0x000000060d0f7223 */ /* 0x000fe2000001080c */
[C---:B------:R-:W-:Y:S01]  /*4120*/  FFMA.FTZ R5, R195.reuse, R4, R2 ;  /* 0x00000004c3057223 */ /* 0x040fe20000010002 */
[----:B------:R-:W-:Y:S01]  /*4130*/  FMUL.FTZ R2, R195, R196 ;  /* 0x000000c4c3027220 */ /* 0x000fe20000410000 */
[----:B------:R-:W-:Y:S01]  /*4140*/  @P0 FADD.FTZ R7, R194, R19 ;  /* 0x00000013c2070221 */ /* 0x000fe20000010000 */
[----:B------:R-:W-:Y:S02]  /*4150*/  @P0 FADD.FTZ R6, R18, R15 ;  /* 0x0000000f12060221 */ /* 0x000fe40000010000 */
[----:B------:R-:W-:Y:S01]  /*4160*/  FSEL R5, R196, R5, !P0 ;  /* 0x00000005c4057208 */ /* 0x000fe20004000000 */
[----:B------:R-:W-:Y:S01]  /*4170*/  FMUL.FTZ R15, R9, R7 ;  /* 0x00000007090f7220 */ /* 0x000fe20000410000 */
[----:B------:R-:W-:Y:S01]  /*4180*/  @P0 FFMA.FTZ R4, R13, R4, -R2 ;  /* 0x000000040d040223 */ /* 0x000fe20000010802 */
[----:B------:R-:W-:-:S02]  /*4190*/  FMUL.FTZ R12, R9, R6 ;  /* 0x00000006090c7220 */ /* 0x000fc40000410000 */
[C---:B------:R-:W-:Y:S01]  /*41a0*/  FMUL.FTZ R13, R9.reuse, R5 ;  /* 0x00000005090d7220 */ /* 0x040fe20000410000 */
[C---:B------:R-:W-:Y:S01]  /*41b0*/  FFMA.FTZ R15, R8.reuse, R6, -R15 ;  /* 0x00000006080f7223 */ /* 0x040fe2000001080f */
[-C--:B------:R-:W-:Y:S01]  /*41c0*/  FMUL.FTZ R2, R9, R4.reuse ;  /* 0x0000000409027220 */ /* 0x080fe20000410000 */
[C---:B------:R-:W-:Y:S01]  /*41d0*/  FFMA.FTZ R18, R8.reuse, R7, R12 ;  /* 0x0000000708127223 */ /* 0x040fe2000001000c */
[----:B------:R-:W-:Y:S01]  /*41e0*/  FFMA.FTZ R12, R8, R4, -R13 ;  /* 0x00000004080c7223 */ /* 0x000fe2000001080d */
[----:B------:R-:W-:Y:S01]  /*41f0*/  FADD.FTZ R14, R10, R15 ;  /* 0x0000000f0a0e7221 */ /* 0x000fe20000010000 */
[----:B------:R-:W-:Y:S01]  /*4200*/  FFMA.FTZ R13, R8, R5, R2 ;  /* 0x00000005080d7223 */ /* 0x000fe20000010002 */
[----:B------:R-:W-:Y:S01]  /*4210*/  FADD.FTZ R15, R11, R18 ;  /* 0x000000120b0f7221 */ /* 0x000fe20000010000 */
[----:B------:R3:W-:Y:S04]  /*4220*/  STS.128 [R3+0x10e0], R4 ;  /* 0x0010e00403007388 */ /* 0x0007e80000000c00 */
[----:B------:R3:W-:Y:S02]  /*4230*/  STS.128 [R3+0x10f0], R12 ;  /* 0x0010f00c03007388 */ /* 0x0007e40000000c00 */
.L_x_6209:
[----:B------:R-:W-:Y:S05]  /*4240*/  WARPSYNC.ALL ;  /* 0x0000000000007948 */ /* 0x000fea0003800000 */
[C---:B---3-5:R-:W-:Y:S01]  /*4250*/  FMUL.FTZ R6, R165.reuse, R132 ;  /* 0x00000084a5067220 */ /* 0x068fe20000410000 */
[-C--:B------:R-:W-:Y:S01]  /*4260*/  FMUL.FTZ R3, R165, R148.reuse ;  /* 0x00000094a5037220 */ /* 0x080fe20000410000 */
[-C--:B0-2---:R-:W-:Y:S01]  /*4270*/  FMUL.FTZ R4, R167, R25.reuse ;  /* 0x00000019a7047220 */ /* 0x085fe20000410000 */
[----:B------:R-:W-:Y:S01]  /*4280*/  FMUL.FTZ R2, R165, R25 ;  /* 0x00000019a5027220 */ /* 0x000fe20000410000 */
[C---:B------:R-:W-:Y:S01]  /*4290*/  FFMA.FTZ R6, R167.reuse, R148, R6 ;  /* 0x00000094a7067223 */ /* 0x040fe20000010006 */
[----:B-1----:R-:W-:Y:S01]  /*42a0*/  FFMA.FTZ R8, R167, R132, -R3 ;  /* 0x00000084a7087223 */ /* 0x002fe20000010803 */
[-C--:B------:R-:W-:Y:S01]  /*42b0*/  FFMA.FTZ R5, -R165, R24.reuse, -R4 ;  /* 0x00000018a5057223 */ /* 0x080fe20000010904 */
[----:B------:R-:W-:Y:S01]  /*42c0*/  FFMA.FTZ R3, R167, R24, -R2 ;  /* 0x00000018a7037223 */ /* 0x000fe20000010802 */
[----:B------:R-:W-:Y:S01]  /*42d0*/  BAR.SYNC.DEFER_BLOCKING 0x0 ;  /* 0x0000000000007b1d */ /* 0x000fe20000010000 */
[----:B------:R-:W-:Y:S01]  /*42e0*/  FADD.FTZ R7, R149, R6 ;  /* 0x0000000695077221 */ /* 0x000fe20000010000 */
[----:B------:R-:W-:Y:S01]  /*42f0*/  FADD.FTZ R9, R133, R8 ;  /* 0x0000000885097221 */ /* 0x000fe20000010000 */
        /* <DEDUP_REMOVED lines=8> */
[CC--:B------:R-:W-:Y:S01]  /*4380*/  FMUL.FTZ R6, R168.reuse, R11.reuse ;  /* 0x0000000ba8067220 */ /* 0x0c0fe20000410000 */
[-C--:B------:R-:W-:Y:S01]  /*4390*/  FMUL.FTZ R4, R168, R2.reuse ;  /* 0x00000002a8047220 */ /* 0x080fe20000410000 */
[----:B------:R-:W-:Y:S01]  /*43a0*/  FADD.FTZ R9, R134, R9 ;  /* 0x0000000986097221 */ /* 0x000fe20000010000 */
[----:B------:R-:W-:Y:S01]  /*43b0*/  FADD.FTZ R7, R150, R7 ;  /* 0x0000000796077221 */ /* 0x000fe20000010000 */
[C---:B------:R-:W-:Y:S01]  /*43c0*/  FFMA.FTZ R6, R169.reuse, R2, -R6 ;  /* 0x00000002a9067223 */ /* 0x040fe20000010806 */
[C---:B------:R-:W-:Y:S01]  /*43d0*/  FFMA.FTZ R4, R169.reuse, R11, R4 ;  /* 0x0000000ba9047223 */ /* 0x040fe20000010004 */
[C---:B------:R-:W-:Y:S01]  /*43e0*/  FMUL.FTZ R2, R168.reuse, R9 ;  /* 0x00000009a8027220 */ /* 0x040fe20000410000 */
[-C--:B------:R-:W-:Y:S01]  /*43f0*/  FMUL.FTZ R10, R168, R7.reuse ;  /* 0x00000007a80a7220 */ /* 0x080fe20000410000 */
[C---:B------:R-:W-:Y:S01]  /*4400*/  FMUL.FTZ R12, R170.reuse, R6 ;  /* 0x00000006aa0c7220 */ /* 0x040fe20000410000 */
[-C--:B------:R-:W-:Y:S01]  /*4410*/  FMUL.FTZ R3, R170, R4.reuse ;  /* 0x00000004aa037220 */ /* 0x080fe20000410000 */
[C---:B------:R-:W-:Y:S01]  /*4420*/  FFMA.FTZ R8, R169.reuse, R7, R2 ;  /* 0x00000007a9087223 */ /* 0x040fe20000010002 */
[----:B------:R-:W-:Y:S01]  /*4430*/  FFMA.FTZ R10, R169, R9, -R10 ;  /* 0x00000009a90a7223 */ /* 0x000fe2000001080a */
[C---:B------:R-:W-:Y:S01]  /*4440*/  FFMA.FTZ R12, R171.reuse, R4, R12 ;  /* 0x00000004ab0c7223 */ /* 0x040fe2000001000c */
[----:B------:R-:W-:Y:S01]  /*4450*/  FFMA.FTZ R6, R171, R6, -R3 ;  /* 0x00000006ab067223 */ /* 0x000fe20000010803 */
[----:B------:R-:W-:Y:S01]  /*4460*/  FADD.FTZ R8, R151, R8 ;  /* 0x0000000897087221 */ /* 0x000fe20000010000 */
[----:B------:R-:W0:Y:S01]  /*4470*/  LDS.64 R2, [R126+UR15+0x10e8] ;  /* 0x0010e80f7e027984 */ /* 0x000e220008000a00 */
[C---:B------:R-:W-:Y:S01]  /*4480*/  FMUL.FTZ R5, R172.reuse, R12 ;  /* 0x0000000cac057220 */ /* 0x040fe20000410000 */
[----:B------:R-:W-:Y:S01]  /*4490*/  FADD.FTZ R10, R135, R10 ;  /* 0x0000000a870a7221 */ /* 0x000fe20000010000 */
[----:B------:R-:W-:Y:S01]  /*44a0*/  FMUL.FTZ R14, R172, R6 ;  /* 0x00000006ac0e7220 */ /* 0x000fe20000410000 */
[C---:B------:R-:W-:Y:S01]  /*44b0*/  FMUL.FTZ R4, R170.reuse, R8 ;  /* 0x00000008aa047220 */ /* 0x040fe20000410000 */
[C---:B------:R-:W-:Y:S01]  /*44c0*/  FFMA.FTZ R6, R173.reuse, R6, -R5 ;  /* 0x00000006ad067223 */ /* 0x040fe20000010805 */
[----:B------:R-:W-:Y:S01]  /*44d0*/  FMUL.FTZ R5, R170, R10 ;  /* 0x0000000aaa057220 */ /* 0x000fe20000410000 */
        /* <DEDUP_REMOVED lines=17> */
[----:B------:R-:W-:Y:S01]  /*45f0*/  FADD.FTZ R4, R153, R4 ;  /* 0x0000000499047221 */ /* 0x000fe20000010000 */
[CC--:B------:R-:W-:Y:S01]  /*4600*/  FMUL.FTZ R5, R178.reuse, R11.reuse ;  /* 0x0000000bb2057220 */ /* 0x0c0fe20000410000 */
[----:B------:R-:W-:Y:S01]  /*4610*/  FADD.FTZ R6, R137, R6 ;  /* 0x0000000689067221 */ /* 0x000fe20000010000 */
[----:B------:R-:W-:Y:S01]  /*4620*/  FMUL.FTZ R12, R178, R10 ;  /* 0x0000000ab20c7220 */ /* 0x000fe20000410000 */
        /* <DEDUP_REMOVED lines=12> */
[C---:B0-----:R-:W-:Y:S01]  /*46f0*/  FMUL.FTZ R5, R17.reuse, R2 ;  /* 0x0000000211057220 */ /* 0x041fe20000410000 */
[----:B------:R-:W-:Y:S01]  /*4700*/  FMUL.FTZ R17, R17, R3 ;  /* 0x0000000311117220 */ /* 0x000fe20000410000 */
[C---:B------:R-:W-:Y:S01]  /*4710*/  FMUL.FTZ R6, R176.reuse, R7 ;  /* 0x00000007b0067220 */ /* 0x040fe20000410000 */
[----:B------:R-:W-:Y:S01]  /*4720*/  FMUL.FTZ R8, R176, R4 ;  /* 0x00000004b0087220 */ /* 0x000fe20000410000 */
[C---:B------:R-:W-:Y:S01]  /*4730*/  FFMA.FTZ R5, R16.reuse, R3, R5 ;  /* 0x0000000310057223 */ /* 0x040fe20000010005 */
[----:B------:R-:W-:Y:S01]  /*4740*/  FFMA.FTZ R230, R16, R2, -R17 ;  /* 0x0000000210e67223 */ /* 0x000fe20000010811 */
[C---:B------:R-:W-:Y:S01]  /*4750*/  FMUL.FTZ R2, R182.reuse, R10 ;  /* 0x0000000ab6027220 */ /* 0x040fe20000410000 */
[-C--:B------:R-:W-:Y:S01]  /*4760*/  FMUL.FTZ R3, R182, R9.reuse ;  /* 0x00000009b6037220 */ /* 0x080fe20000410000 */
[----:B------:R-:W-:Y:S01]  /*4770*/  FADD.FTZ R203, RZ, R5 ;  /* 0x00000005ffcb7221 */ /* 0x000fe20000010000 */
[----:B------:R-:W-:Y:S01]  /*4780*/  FFMA.FTZ R230, R121, R72, R230 ;  /* 0x0000004879e67223 */ /* 0x000fe200000100e6 */
        /* <DEDUP_REMOVED lines=8> */
[----:B------:R-:W-:Y:S01]  /*4810*/  FFMA.FTZ R8, R177, R7, -R8 ;  /* 0x00000007b1087223 */ /* 0x000fe20000010808 */
[-C--:B------:R-:W-:Y:S01]  /*4820*/  FMUL.FTZ R12, R184, R3.reuse ;  /* 0x00000003b80c7220 */ /* 0x080fe20000410000 */
        /* <DEDUP_REMOVED lines=15> */
[----:B------:R-:W-:Y:S01]  /*4920*/  FFMA.FTZ R5, R179, R8, -R5 ;  /* 0x00000008b3057223 */ /* 0x000fe20000010805 */
[CC--:B------:R-:W-:Y:S01]  /*4930*/  FMUL.FTZ R2, R188.reuse, R201.reuse ;  /* 0x000000c9bc027220 */ /* 0x0c0fe20000410000 */
[----:B------:R-:W-:Y:S01]  /*4940*/  FMUL.FTZ R4, R188, R226 ;  /* 0x000000e2bc047220 */ /* 0x000fe20000410000 */
[----:B------:R-:W-:Y:S01]  /*4950*/  FMUL.FTZ R6, R186, R12 ;  /* 0x0000000cba067220 */ /* 0x000fe20000410000 */
[----:B------:R-:W-:Y:S01]  /*4960*/  FADD.FTZ R5, R140, R5 ;  /* 0x000000058c057221 */ /* 0x000fe20000010000 */
[C---:B------:R-:W-:Y:S01]  /*4970*/  FFMA.FTZ R2, R189.reuse, R226, -R2 ;  /* 0x000000e2bd027223 */ /* 0x040fe20000010802 */
[----:B------:R-:W-:Y:S01]  /*4980*/  FFMA.FTZ R4, R189, R201, R4 ;  /* 0x000000c9bd047223 */ /* 0x000fe20000010004 */
[-C--:B------:R-:W-:Y:S01]  /*4990*/  FMUL.FTZ R7, R186, R10.reuse ;  /* 0x0000000aba077220 */ /* 0x080fe20000410000 */
[----:B------:R-:W-:Y:S01]  /*49a0*/  FFMA.FTZ R10, R187, R10, R6 ;  /* 0x0000000abb0a7223 */ /* 0x000fe20000010006 */
[----:B------:R-:W-:Y:S01]  /*49b0*/  FFMA.FTZ R224, R115, R66, R2 ;  /* 0x0000004273e07223 */ /* 0x000fe20000010002 */
[----:B------:R-:W-:Y:S01]  /*49c0*/  FADD.FTZ R200, RZ, R4 ;  /* 0x00000004ffc87221 */ /* 0x000fe20000010000 */
[----:B------:R-:W-:Y:S01]  /*49d0*/  FADD.FTZ R4, R156, R3 ;  /* 0x000000039c047221 */ /* 0x000fe20000010000 */
[-C--:B------:R-:W-:Y:S01]  /*49e0*/  FMUL.FTZ R6, R180, R5.reuse ;  /* 0x00000005b4067220 */ /* 0x080fe20000410000 */
[C---:B------:R-:W-:Y:S01]  /*49f0*/  FMUL.FTZ R2, R186.reuse, R224 ;  /* 0x000000e0ba027220 */ /* 0x040fe20000410000 */
[----:B------:R-:W-:Y:S01]  /*4a00*/  FMUL.FTZ R3, R186, R200 ;  /* 0x000000c8ba037220 */ /* 0x000fe20000410000 */
[C---:B------:R-:W-:Y:S01]  /*4a10*/  FFMA.FTZ R7, R187.reuse, R12, -R7 ;  /* 0x0000000cbb077223 */ /* 0x040fe20000010807 */
[----:B------:R-:W-:Y:S01]  /*4a20*/  FMUL.FTZ R8, R180, R4 ;  /* 0x00000004b4087220 */ /* 0x000fe20000410000 */
[C---:B------:R-:W-:Y:S01]  /*4a30*/  FFMA.FTZ R2, R187.reuse, R200, R2 ;  /* 0x000000c8bb027223 */ /* 0x040fe20000010002 */
[----:B------:R-:W-:Y:S01]  /*4a40*/  FFMA.FTZ R222, R187, R224, -R3 ;  /* 0x000000e0bbde7223 */ /* 0x000fe20000010803 */
[C---:B------:R-:W-:Y:S01]  /*4a50*/  FFMA.FTZ R6, R181.reuse, R4, R6 ;  /* 0x00000004b5067223 */ /* 0x040fe20000010006 */
[----:B------:R-:W-:Y:S01]  /*4a60*/  FFMA.FTZ R8, R181, R5, -R8 ;  /* 0x00000005b5087223 */ /* 0x000fe20000010808 */
[----:B------:R-:W-:Y:S01]  /*4a70*/  FADD.FTZ R199, RZ, R2 ;  /* 0x00000002ffc77221 */ /* 0x000fe20000010000 */
[----:B------:R-:W-:Y:S01]  /*4a80*/  FMUL.FTZ R4, R188, R7 ;  /* 0x00000007bc047220 */ /* 0x000fe20000410000 */
[----:B------:R-:W-:Y:S01]  /*4a90*/  FFMA.FTZ R222, R113, R64, R222 ;  /* 0x0000004071de7223 */ /* 0x000fe200000100de */
[----:B------:R-:W-:Y:S01]  /*4aa0*/  FADD.FTZ R8, R141, R8 ;  /* 0x000000088d087221 */ /* 0x000fe20000010000 */
[CC--:B------:R-:W-:Y:S01]  /*4ab0*/  FMUL.FTZ R2, R184.reuse, R199.reuse ;  /* 0x000000c7b8027220 */ /* 0x0c0fe20000410000 */
[----:B------:R-:W-:Y:S01]  /*4ac0*/  FFMA.FTZ R11, R189, R10, R4 ;  /* 0x0000000abd0b7223 */ /* 0x000fe20000010004 */
[----:B------:R-:W-:Y:S01]  /*4ad0*/  FMUL.FTZ R4, R184, R222 ;  /* 0x000000deb8047220 */ /* 0x000fe20000410000 */
[----:B------:R-:W-:Y:S01]  /*4ae0*/  FMUL.FTZ R12, R188, R10 ;  /* 0x0000000abc0c7220 */ /* 0x000fe20000410000 */
[----:B------:R-:W-:Y:S01]  /*4af0*/  FFMA.FTZ R2, R185, R222, -R2 ;  /* 0x000000deb9027223 */ /* 0x000fe20000010802 */
[----:B------:R-:W-:Y:S01]  /*4b00*/  FADD.FTZ R6, R157, R6 ;  /* 0x000000069d067221 */ /* 0x000fe20000010000 */
[C---:B------:R-:W-:Y:S01]  /*4b10*/  FMUL.FTZ R10, R182.reuse, R8 ;  /* 0x00000008b60a7220 */ /* 0x040fe20000410000 */
[----:B------:R-:W-:Y:S01]  /*4b20*/  FFMA.FTZ R4, R185, R199, R4 ;  /* 0x000000c7b9047223 */ /* 0x000fe20000010004 */
[----:B------:R-:W-:Y:S01]  /*4b30*/  FFMA.FTZ R220, R111, R62, R2 ;  /* 0x0000003e6fdc7223 */ /* 0x000fe20000010002 */
[----:B------:R-:W-:Y:S01]  /*4b40*/  FFMA.FTZ R12, R189, R7, -R12 ;  /* 0x00000007bd0c7223 */ /* 0x000fe2000001080c */
[CC--:B------:R-:W-:Y:S01]  /*4b50*/  FMUL.FTZ R9, R182.reuse, R6.reuse ;  /* 0x00000006b6097220 */ /* 0x0c0fe20000410000 */
[C---:B------:R-:W-:Y:S01]  /*4b60*/  FFMA.FTZ R7, R183.reuse, R6, R10 ;  /* 0x00000006b7077223 */ /* 0x040fe2000001000a */
[----:B------:R-:W-:Y:S01]  /*4b70*/  FADD.FTZ R198, RZ, R4 ;  /* 0x00000004ffc67221 */ /* 0x000fe20000010000 */
[----:B------:R-:W-:Y:S01]  /*4b80*/  FMUL.FTZ R5, R182, R220 ;  /* 0x000000dcb6057220 */ /* 0x000fe20000410000 */
[C---:B------:R-:W-:Y:S01]  /*4b90*/  FFMA.FTZ R9, R183.reuse, R8, -R9 ;  /* 0x00000008b7097223 */ /* 0x040fe20000010809 */
[----:B------:R-:W-:Y:S01]  /*4ba0*/  FADD.FTZ R7, R158, R7 ;  /* 0x000000079e077221 */ /* 0x000fe20000010000 */
[-C--:B------:R-:W-:Y:S01]  /*4bb0*/  FMUL.FTZ R3, R182, R198.reuse ;  /* 0x000000c6b6037220 */ /* 0x080fe20000410000 */
[C---:B------:R-:W-:Y:S01]  /*4bc0*/  FFMA.FTZ R5, R183.reuse, R198, R5 ;  /* 0x000000c6b7057223 */ /* 0x040fe20000010005 */
[----:B------:R-:W-:Y:S01]  /*4bd0*/  FADD.FTZ R9, R142, R9 ;  /* 0x000000098e097221 */ /* 0x000fe20000010000 */
[C---:B------:R-:W-:Y:S01]  /*4be0*/  FMUL.FTZ R2, R184.reuse, R7 ;  /* 0x00000007b8027220 */ /* 0x040fe20000410000 */
[----:B------:R-:W-:Y:S01]  /*4bf0*/  FFMA.FTZ R218, R183, R220, -R3 ;  /* 0x000000dcb7da7223 */ /* 0x000fe20000010803 */
[----:B------:R-:W-:Y:S01]  /*4c00*/  FADD.FTZ R197, RZ, R5 ;  /* 0x00000005ffc57221 */ /* 0x000fe20000010000 */
[-C--:B------:R-:W-:Y:S01]  /*4c10*/  FMUL.FTZ R6, R184, R9.reuse ;  /* 0x00000009b8067220 */ /* 0x080fe20000410000 */
[----:B------:R-:W-:Y:S01]  /*4c20*/  FFMA.FTZ R8, R185, R9, -R2 ;  /* 0x00000009b9087223 */ /* 0x000fe20000010802 */
[----:B------:R-:W-:Y:S01]  /*4c30*/  FFMA.FTZ R218, R109, R60, R218 ;  /* 0x0000003c6dda7223 */ /* 0x000fe200000100da */
[C---:B------:R-:W-:Y:S01]  /*4c40*/  FMUL.FTZ R2, R180.reuse, R197 ;  /* 0x000000c5b4027220 */ /* 0x040fe20000410000 */
[----:B------:R-:W-:Y:S01]  /*4c50*/  FFMA.FTZ R6, R185, R7, R6 ;  /* 0x00000007b9067223 */ /* 0x000fe20000010006 */
[----:B------:R-:W-:Y:S01]  /*4c60*/  FADD.FTZ R8, R143, R8 ;  /* 0x000000088f087221 */ /* 0x000fe20000010000 */
[-C--:B------:R-:W-:Y:S01]  /*4c70*/  FMUL.FTZ R4, R180, R218.reuse ;  /* 0x000000dab4047220 */ /* 0x080fe20000410000 */
[----:B------:R-:W-:Y:S01]  /*4c80*/  FFMA.FTZ R2, R181, R218, -R2 ;  /* 0x000000dab5027223 */ /* 0x000fe20000010802 */
[----:B------:R-:W-:Y:S01]  /*4c90*/  FADD.FTZ R6, R159, R6 ;  /* 0x000000069f067221 */ /* 0x000fe20000010000 */
[C---:B------:R-:W-:Y:S01]  /*4ca0*/  FMUL.FTZ R10, R186.reuse, R8 ;  /* 0x00000008ba0a7220 */ /* 0x040fe20000410000 */
[----:B------:R-:W-:Y:S01]  /*4cb0*/  FFMA.FTZ R4, R181, R197, R4 ;  /* 0x000000c5b5047223 */ /* 0x000fe20000010004 */
[----:B------:R-:W-:Y:S01]  /*4cc0*/  FFMA.FTZ R216, R107, R58, R2 ;  /* 0x0000003a6bd87223 */ /* 0x000fe20000010002 */
[-C--:B------:R-:W-:Y:S01]  /*4cd0*/  FMUL.FTZ R7, R186, R6.reuse ;  /* 0x00000006ba077220 */ /* 0x080fe20000410000 */
[C---:B------:R-:W-:Y:S01]  /*4ce0*/  FFMA.FTZ R5, R187.reuse, R6, R10 ;  /* 0x00000006bb057223 */ /* 0x040fe2000001000a */
[----:B------:R-:W-:Y:S01]  /*4cf0*/  FADD.FTZ R196, RZ, R4 ;  /* 0x00000004ffc47221 */ /* 0x000fe20000010000 */
[----:B------:R-:W-:Y:S01]  /*4d00*/  FMUL.FTZ R2, R178, R216 ;  /* 0x000000d8b2027220 */ /* 0x000fe20000410000 */
[----:B------:R-:W-:Y:S01]  /*4d10*/  FMUL.FTZ R10, R190, R11 ;  /* 0x0000000bbe0a7220 */ /* 0x000fe20000410000 */
[----:B------:R-:W-:Y:S01]  /*4d20*/  FFMA.FTZ R7, R187, R8, -R7 ;  /* 0x00000008bb077223 */ /* 0x000fe20000010807 */
[-C--:B------:R-:W-:Y:S01]  /*4d30*/  FMUL.FTZ R3, R178, R196.reuse ;  /* 0x000000c4b2037220 */ /* 0x080fe20000410000 */
[----:B------:R-:W-:Y:S01]  /*4d40*/  FFMA.FTZ R2, R179, R196, R2 ;  /* 0x000000c4b3027223 */ /* 0x000fe20000010002 */
[----:B------:R-:W-:Y:S01]  /*4d50*/  FADD.FTZ R5, R160, R5 ;  /* 0x00000005a0057221 */ /* 0x000fe20000010000 */
[----:B------:R-:W-:Y:S01]  /*4d60*/  FFMA.FTZ R9, R191, R12, -R10 ;  /* 0x0000000cbf097223 */ /* 0x000fe2000001080a */
[----:B------:R-:W-:Y:S01]  /*4d70*/  FFMA.FTZ R214, R179, R216, -R3 ;  /* 0x000000d8b3d67223 */ /* 0x000fe20000010803 */
[----:B------:R-:W-:Y:S01]  /*4d80*/  FADD.FTZ R195, RZ, R2 ;  /* 0x00000002ffc37221 */ /* 0x000fe20000010000 */
[----:B------:R-:W-:Y:S01]  /*4d90*/  FADD.FTZ R7, R144, R7 ;  /* 0x0000000790077221 */ /* 0x000fe20000010000 */
[----:B------:R-:W-:Y:S01]  /*4da0*/  FMUL.FTZ R10, R188, R5 ;  /* 0x00000005bc0a7220 */ /* 0x000fe20000410000 */
[----:B------:R-:W-:Y:S01]  /*4db0*/  FFMA.FTZ R214, R105, R56, R214 ;  /* 0x0000003869d67223 */ /* 0x000fe200000100d6 */
[----:B------:R-:W-:Y:S01]  /*4dc0*/  FMUL.FTZ R2, R176, R195 ;  /* 0x000000c3b0027220 */ /* 0x000fe20000410000 */
[-C--:B------:R-:W-:Y:S01]  /*4dd0*/  FMUL.FTZ R6, R188, R7.reuse ;  /* 0x00000007bc067220 */ /* 0x080fe20000410000 */
[----:B------:R-:W-:Y:S01]  /*4de0*/  FFMA.FTZ R10, R189, R7, -R10 ;  /* 0x00000007bd0a7223 */ /* 0x000fe2000001080a */
[-C--:B------:R-:W-:Y:S01]  /*4df0*/  FMUL.FTZ R4, R176, R214.reuse ;  /* 0x000000d6b0047220 */ /* 0x080fe20000410000 */
[----:B------:R-:W-:Y:S01]  /*4e00*/  FFMA.FTZ R2, R177, R214, -R2 ;  /* 0x000000d6b1027223 */ /* 0x000fe20000010802 */
[----:B------:R-:W-:Y:S01]  /*4e10*/  FFMA.FTZ R6, R189, R5, R6 ;  /* 0x00000005bd067223 */ /* 0x000fe20000010006 */
[----:B------:R-:W-:Y:S01]  /*4e20*/  FADD.FTZ R10, R145, R10 ;  /* 0x0000000a910a7221 */ /* 0x000fe20000010000 */
[----:B------:R-:W-:Y:S01]  /*4e30*/  FFMA.FTZ R4, R177, R195, R4 ;  /* 0x000000c3b1047223 */ /* 0x000fe20000010004 */
[----:B------:R-:W-:Y:S01]  /*4e40*/  FFMA.FTZ R212, R103, R54, R2 ;  /* 0x0000003667d47223 */ /* 0x000fe20000010002 */
[----:B------:R-:W-:Y:S01]  /*4e50*/  FADD.FTZ R6, R161, R6 ;  /* 0x00000006a1067221 */ /* 0x000fe20000010000 */
[----:B------:R-:W-:Y:S01]  /*4e60*/  UISETP.GE.AND UP0, UPT, UR11, UR34, UPT ;  /* 0x000000220b00728c */ /* 0x000fe2000bf06270 */
[----:B------:R-:W-:Y:S01]  /*4e70*/  FADD.FTZ R194, RZ, R4 ;  /* 0x00000004ffc27221 */ /* 0x000fe20000010000 */
[----:B------:R-:W-:Y:S01]  /*4e80*/  FMUL.FTZ R2, R174, R212 ;  /* 0x000000d4ae027220 */ /* 0x000fe20000410000 */
[C---:B------:R-:W-:Y:S01]  /*4e90*/  FMUL.FTZ R4, R190.reuse, R10 ;  /* 0x0000000abe047220 */ /* 0x040fe20000410000 */
[----:B------:R-:W-:Y:S01]  /*4ea0*/  FMUL.FTZ R8, R190, R12 ;  /* 0x0000000cbe087220 */ /* 0x000fe20000410000 */
[-C--:B------:R-:W-:Y:S01]  /*4eb0*/  FMUL.FTZ R3, R174, R194.reuse ;  /* 0x000000c2ae037220 */ /* 0x080fe20000410000 */
[----:B------:R-:W-:Y:S01]  /*4ec0*/  FFMA.FTZ R2, R175, R194, R2 ;  /* 0x000000c2af027223 */ /* 0x000fe20000010002 */
[----:B------:R-:W-:Y:S01]  /*4ed0*/  FFMA.FTZ R13, R191, R6, R4 ;  /* 0x00000006bf0d7223 */ /* 0x000fe20000010004 */
[----:B------:R-:W-:Y:S01]  /*4ee0*/  PLOP3.LUT P0, PT, PT, PT, UP0, 0x80, 0x8 ;  /* 0x000000000008781c */ /* 0x000fe20003f0f008 */
[----:B------:R-:W-:Y:S01]  /*4ef0*/  FFMA.FTZ R210, R175, R212, -R3 ;  /* 0x000000d4afd27223 */ /* 0x000fe20000010803 */
[----:B------:R-:W-:Y:S01]  /*4f00*/  FADD.FTZ R205, RZ, R2 ;  /* 0x00000002ffcd7221 */ /* 0x000fe20000010000 */
[----:B------:R-:W-:Y:S01]  /*4f10*/  FMUL.FTZ R3, R190, R6 ;  /* 0x00000006be037220 */ /* 0x000fe20000410000 */
[----:B------:R-:W-:Y:S01]  /*4f20*/  FADD.FTZ R13, R162, R13 ;  /* 0x0000000da20d7221 */ /* 0x000fe20000010000 */
[----:B------:R-:W-:Y:S01]  /*4f30*/  FFMA.FTZ R210, R101, R52, R210 ;  /* 0x0000003465d27223 */ /* 0x000fe200000100d2 */
[C---:B------:R-:W-:Y:S01]  /*4f40*/  FMUL.FTZ R2, R172.reuse, R205 ;  /* 0x000000cdac027220 */ /* 0x040fe20000410000 */
[----:B------:R-:W-:Y:S01]  /*4f50*/  FFMA.FTZ R3, R191, R10, -R3 ;  /* 0x0000000abf037223 */ /* 0x000fe20000010803 */
[----:B------:R-:W-:Y:S01]  /*4f60*/  ISETP.NE.OR P0, PT, R125, RZ, P0 ;  /* 0x000000ff7d00720c */ /* 0x000fe20000705670 */
[-C--:B------:R-:W-:Y:S01]  /*4f70*/  FMUL.FTZ R6, R172, R210.reuse ;  /* 0x000000d2ac067220 */ /* 0x080fe20000410000 */
[----:B------:R-:W-:Y:S01]  /*4f80*/  FFMA.FTZ R2, R173, R210, -R2 ;  /* 0x000000d2ad027223 */ /* 0x000fe20000010802 */
[----:B------:R-:W-:Y:S01]  /*4f90*/  FADD.FTZ R10, R146, R3 ;  /* 0x00000003920a7221 */ /* 0x000fe20000010000 */
[----:B------:R-:W-:Y:S01]  /*4fa0*/  FFMA.FTZ R8, R191, R11, R8 ;  /* 0x0000000bbf087223 */ /* 0x000fe20000010008 */
[----:B------:R-:W-:Y:S01]  /*4fb0*/  FFMA.FTZ R204, R173, R205, R6 ;  /* 0x000000cdadcc7223 */ /* 0x000fe20000010006 */
[----:B------:R-:W-:Y:S01]  /*4fc0*/  FFMA.FTZ R208, R99, R50, R2 ;  /* 0x0000003263d07223 */ /* 0x000fe20000010002 */
[----:B------:R-:W-:Y:S01]  /*4fd0*/  FMUL.FTZ R12, R192, R10 ;  /* 0x0000000ac00c7220 */ /* 0x000fe20000410000 */
[----:B------:R-:W-:-:S02]  /*4fe0*/  HFMA2 R4, -RZ, RZ, 1.875, 0 ;  /* 0x3f800000ff047431 */ /* 0x000fc400000001ff */
[----:B------:R-:W-:Y:S01]  /*4ff0*/  FADD.FTZ R204, RZ, R204 ;  /* 0x000000ccffcc7221 */ /* 0x000fe20000010000 */
[C---:B------:R-:W-:Y:S01]  /*5000*/  FMUL.FTZ R2, R170.reuse, R208 ;  /* 0x000000d0aa027220 */ /* 0x040fe20000410000 */
[----:B------:R-:W-:Y:S01]  /*5010*/  FFMA.FTZ R16, R193, R13, R12 ;  /* 0x0000000dc1107223 */ /* 0x000fe2000001000c */
[----:B------:R-:W-:Y:S01]  /*5020*/  CS2R R6, SRZ ;  /* 0x0000000000067805 */ /* 0x000fe2000001ff00 */
[-C--:B------:R-:W-:Y:S01]  /*5030*/  FMUL.FTZ R3, R170, R204.reuse ;  /* 0x000000ccaa037220 */ /* 0x080fe20000410000 */
[C---:B------:R-:W-:Y:S01]  /*5040*/  FFMA.FTZ R2, R171.reuse, R204, R2 ;  /* 0x000000ccab027223 */ /* 0x040fe20000010002 */
[----:B------:R-:W-:Y:S01]  /*5050*/  MOV R5, RZ ;  /* 0x000000ff00057202 */ /* 0x000fe20000000f00 */
[C---:B------:R-:W-:Y:S01]  /*5060*/  FMUL.FTZ R12, R192.reuse, R9 ;  /* 0x00000009c00c7220 */ /* 0x040fe20000410000 */
[----:B------:R-:W-:Y:S01]  /*5070*/  FFMA.FTZ R206, R171, R208, -R3 ;  /* 0x000000d0abce7223 */ /* 0x000fe20000010803 */
[----:B------:R-:W-:Y:S01]  /*5080*/  FADD.FTZ R207, RZ, R2 ;  /* 0x00000002ffcf7221 */ /* 0x000fe20000010000 */
[----:B------:R-:W-:Y:S01]  /*5090*/  FMUL.FTZ R3, R192, R13 ;  /* 0x0000000dc0037220 */ /* 0x000fe20000410000 */
[----:B------:R-:W-:Y:S01]  /*50a0*/  @!P0 LEA R11, R26, UR27, 0x4 ;  /* 0x0000001b1a0b8c11 */ /* 0x000fe2000f8e20ff */
[----:B------:R-:W-:Y:S01]  /*50b0*/  FFMA.FTZ R206, R97, R48, R206 ;  /* 0x0000003061ce7223 */ /* 0x000fe200000100ce */
[CC--:B------:R-:W-:Y:S01]  /*50c0*/  FMUL.FTZ R2, R168.reuse, R207.reuse ;  /* 0x000000cfa8027220 */ /* 0x0c0fe20000410000 */
[----:B------:R-:W-:Y:S01]  /*50d0*/  FFMA.FTZ R18, R193, R10, -R3 ;  /* 0x0000000ac1127223 */ /* 0x000fe20000010803 */
[----:B------:R-:W-:Y:S01]  /*50e0*/  ISETP.GT.U32.AND P2, PT, R127, 0x1f, PT ;  /* 0x0000001f7f00780c */ /* 0x000fe20003f44070 */
[-C--:B------:R-:W-:Y:S01]  /*50f0*/  FMUL.FTZ R10, R168, R206.reuse ;  /* 0x000000cea80a7220 */ /* 0x080fe20000410000 */
[C---:B------:R-:W-:Y:S01]  /*5100*/  FFMA.FTZ R2, R169.reuse, R206, -R2 ;  /* 0x000000cea9027223 */ /* 0x040fe20000010802 */
[----:B------:R-:W-:Y:S01]  /*5110*/  FMUL.FTZ R14, R192, R8 ;  /* 0x00000008c00e7220 */ /* 0x000fe20000410000 */
[----:B------:R0:W1:Y:S01]  /*5120*/  @!P0 LDS.128 R4, [R11+0x2af0] ;  /* 0x002af0000b048984 */ /* 0x0000620000000c00 */
[----:B------:R-:W-:Y:S01]  /*5130*/  FFMA.FTZ R10, R169, R207, R10 ;  /* 0x000000cfa90a7223 */ /* 0x000fe2000001000a */
[----:B------:R-:W-:Y:S01]  /*5140*/  FFMA.FTZ R232, R95, R46, R2 ;  /* 0x0000002e5fe87223 */ /* 0x000fe20000010002 */
[C---:B------:R-:W-:Y:S01]  /*5150*/  FFMA.FTZ R8, R193.reuse, R8, R12 ;  /* 0x00000008c1087223 */ /* 0x040fe2000001000c */
[----:B------:R-:W-:Y:S01]  /*5160*/  FFMA.FTZ R9, R193, R9, -R14 ;  /* 0x00000009c1097223 */ /* 0x000fe2000001080e */
[----:B------:R-:W-:Y:S01]  /*5170*/  FADD.FTZ R209, RZ, R10 ;  /* 0x0000000affd17221 */ /* 0x000fe20000010000 */
[C---:B------:R-:W-:Y:S01]  /*5180*/  FMUL.FTZ R13, R164.reuse, R232 ;  /* 0x000000e8a40d7220 */ /* 0x040fe20000410000 */
[----:B------:R-:W-:Y:S01]  /*5190*/  FADD.FTZ R10, R163, R16 ;  /* 0x00000010a30a7221 */ /* 0x000fe20000010000 */
[----:B0-----:R-:W-:Y:S01]  /*51a0*/  FADD.FTZ R11, R147, R18 ;  /* 0x00000012930b7221 */ /* 0x001fe20000010000 */
[-C--:B------:R-:W-:Y:S01]  /*51b0*/  FMUL.FTZ R3, R164, R209.reuse ;  /* 0x000000d1a4037220 */ /* 0x080fe20000410000 */
[----:B------:R-:W-:-:S03]  /*51c0*/  FFMA.FTZ R13, R166, R209, R13 ;  /* 0x000000d1a60d7223 */ /* 0x000fc6000001000d */
[----:B------:R-:W-:Y:S01]  /*51d0*/  FFMA.FTZ R234, R166, R232, -R3 ;  /* 0x000000e8a6ea7223 */ /* 0x000fe20000010803 */
[----:B------:R-:W-:Y:S01]  /*51e0*/  FADD.FTZ R238, RZ, R13 ;  /* 0x0000000dffee7221 */ /* 0x000fe20000010000 */
[----:B------:R0:W-:Y:S02]  /*51f0*/  STS.128 [R126+UR15+0x14f0], R8 ;  /* 0x0014f0087e007988 */ /* 0x0001e40008000c0f */
[----:B------:R-:W-:Y:S01]  /*5200*/  FFMA.FTZ R234, R93, R44, R234 ;  /* 0x0000002c5dea7223 */ /* 0x000fe200000100ea */
[----:B------:R-:W-:-:S03]  /*5210*/  FMUL.FTZ R2, R165, R238 ;  /* 0x000000eea5027220 */ /* 0x000fc60000410000 */
[-C--:B------:R-:W-:Y:S01]  /*5220*/  FMUL.FTZ R211, R165, R234.reuse ;  /* 0x000000eaa5d37220 */ /* 0x080fe20000410000 */
[----:B------:R-:W-:-:S03]  /*5230*/  FFMA.FTZ R2, R167, R234, -R2 ;  /* 0x000000eaa7027223 */ /* 0x000fc60000010802 */
[----:B------:R-:W-:Y:S01]  /*5240*/  FFMA.FTZ R211, R167, R238, R211 ;  /* 0x000000eea7d37223 */ /* 0x000fe200000100d3 */
[----:B------:R-:W-:Y:S01]  /*5250*/  FFMA.FTZ R236, R91, R42, R2 ;  /* 0x0000002a5bec7223 */ /* 0x000fe20000010002 */
[----:B------:R-:W-:Y:S06]  /*5260*/  BAR.SYNC.DEFER_BLOCKING 0x0 ;  /* 0x0000000000007b1d */ /* 0x000fec0000010000 */
[----:B0-----:R-:W-:Y:S05]  /*5270*/  @P2 BRA `(.L_x_6216) ;  /* 0x0000000800b02947 */ /* 0x001fea0003800000 */
[----:B------:R-:W-:Y:S01]  /*5280*/  LEA R3, R127, R124, 0x4 ;  /* 0x0000007c7f037211 */ /* 0x000fe200078e20ff */
[----:B------:R-:W-:Y:S01]  /*5290*/  UMOV UR19, 0xffffffff ;  /* 0xffffffff00137882 */ /* 0x000fe20000000000 */
[----:B------:R-:W-:-:S03]  /*52a0*/  ISETP.NE.AND P2, PT, R125, 0x1f, PT ;  /* 0x0000001f7d00780c */ /* 0x000fc60003f45270 */
[----:B------:R-:W-:Y:S04]  /*52b0*/  LDS.128 R12, [R3+0x14f0] ;  /* 0x0014f000030c7984 */ /* 0x000fe80000000c00 */
[----:B------:R-:W0:Y:S02]  /*52c0*/  LDS.128 R8, [R3+0x1500] ;  /* 0x0015000003087984 */ /* 0x000e240000000c00 */
        /* <DEDUP_REMOVED lines=15> */
.L_x_6294:
        /* <DEDUP_REMOVED lines=9> */
[C---:B--2---:R-:W-:Y:S01]  /*5450*/  FFMA.FTZ R17, R14.reuse, R17, -R19 ;  /* 0x000000110e117223 */ /* 0x044fe20000010813 */
[----:B------:R-:W-:Y:S01]  /*5460*/  FFMA.FTZ R16, R14, R16, R15 ;  /* 0x000000100e107223 */ /* 0x000fe2000001000f */
[----:B------:R-:W-:Y:S01]  /*5470*/  FADD.FTZ R13, R13, R2 ;  /* 0x000000020d0d7221 */ /* 0x000fe20000010000 */
[----:B------:R-:W-:-:S07]  /*5480*/  FADD.FTZ R12, R12, R213 ;  /* 0x000000d50c0c7221 */ /* 0x000fce0000010000 */
.L_x_6219:
[----:B------:R-:W-:Y:S05]  /*5490*/  BSYNC.RECONVERGENT B0 ;  /* 0x0000000000007941 */ /* 0x000fea0003800200 */
.L_x_6218:
[----:B------:R-:W-:-:S03]  /*54a0*/  UMOV UR19, 0xffffffff ;  /* 0xffffffff00137882 */ /* 0x000fc60000000000 */
[----:B------:R-:W-:Y:S05]  /*54b0*/  BRA.DIV UR19, `(.L_x_6220) ;  /* 0x0000004e13fc7947 */ /* 0x000fea000b800000 */
[----:B--2---:R2:W1:Y:S04]  /*54c0*/  SHFL.DOWN PT, R14, R17, 0x2, 0x1f ;  /* 0x08401f00110e7f89 */ /* 0x00446800000e0000 */
[----:B---3--:R2:W3:Y:S04]  /*54d0*/  SHFL.DOWN PT, R15, R16, 0x2, 0x1f ;  /* 0x08401f00100f7f89 */ /* 0x0084e800000e0000 */
[----:B----4-:R2:W4:Y:S04]  /*54e0*/  SHFL.DOWN PT, R18, R13, 0x2, 0x1f ;  /* 0x08401f000d127f89 */ /* 0x01052800000e0000 */
[----:B0-----:R2:W0:Y:S02]  /*54f0*/  SHFL.DOWN PT, R19, R12, 0x2, 0x1f ;  /* 0x08401f000c137f89 */ /* 0x00142400000e0000 */
.L_x_6300:
        /* <DEDUP_REMOVED lines=13> */
.L_x_6222:
[----:B------:R-:W-:Y:S05]  /*55d0*/  BSYNC.RECONVERGENT B0 ;  /* 0x0000000000007941 */ /* 0x000fea0003800200 */
.L_x_6221:
[----:B------:R-:W-:-:S03]  /*55e0*/  UMOV UR19, 0xffffffff ;  /* 0xffffffff00137882 */ /* 0x000fc60000000000 */
[----:B------:R-:W-:Y:S05]  /*55f0*/  BRA.DIV UR19, `(.L_x_6223) ;  /* 0x00000052131c7947 */ /* 0x000fea000b800000 */
[----:B-1----:R1:W1:Y:S04]  /*5600*/  SHFL.DOWN PT, R14, R17, 0x4, 0x1f ;  /* 0x08801f00110e7f89 */ /* 0x00226800000e0000 */
[----:B---3--:R3:W1:Y:S04]  /*5610*/  SHFL.DOWN PT, R15, R16, 0x4, 0x1f ;  /* 0x08801f00100f7f89 */ /* 0x00866800000e0000 */
[----:B----4-:R3:W4:Y:S04]  /*5620*/  SHFL.DOWN PT, R18, R13, 0x4, 0x1f ;  /* 0x08801f000d127f89 */ /* 0x01072800000e0000 */
[----:B0-----:R3:W0:Y:S02]  /*5630*/  SHFL.DOWN PT, R19, R12, 0x4, 0x1f ;  /* 0x08801f000c137f89 */ /* 0x00162400000e0000 */
.L_x_6306:
        /* <DEDUP_REMOVED lines=13> */
.L_x_6225:
[----:B------:R-:W-:Y:S05]  /*5710*/  BSYNC.RECONVERGENT B0 ;  /* 0x0000000000007941 */ /* 0x000fea0003800200 */
.L_x_6224:
[----:B------:R-:W-:-:S03]  /*5720*/  UMOV UR19, 0xffffffff ;  /* 0xffffffff00137882 */ /* 0x000fc60000000000 */
[----:B------:R-:W-:Y:S05]  /*5730*/  BRA.DIV UR19, `(.L_x_6226) ;  /* 0x00000052133c7947 */ /* 0x000fea000b800000 */
[----:B-1----:R1:W1:Y:S04]  /*5740*/  SHFL.DOWN PT, R14, R17, 0x8, 0x1f ;  /* 0x09001f00110e7f89 */ /* 0x00226800000e0000 */
[----:B------:R0:W1:Y:S04]  /*5750*/  SHFL.DOWN PT, R15, R16, 0x8, 0x1f ;  /* 0x09001f00100f7f89 */ /* 0x00006800000e0000 */
[----:B----4-:R4:W1:Y:S04]  /*5760*/  SHFL.DOWN PT, R18, R13, 0x8, 0x1f ;  /* 0x09001f000d127f89 */ /* 0x01086800000e0000 */
[----:B0-----:R4:W0:Y:S02]  /*5770*/  SHFL.DOWN PT, R19, R12, 0x8, 0x1f ;  /* 0x09001f000c137f89 */ /* 0x00182400000e0000 */
.L_x_6312:
        /* <DEDUP_REMOVED lines=13> */
.L_x_6228:
[----:B------:R-:W-:Y:S05]  /*5850*/  BSYNC.RECONVERGENT B0 ;  /* 0x0000000000007941 */ /* 0x000fea0003800200 */
.L_x_6227:
[----:B------:R-:W-:-:S03]  /*5860*/  UMOV UR19, 0xffffffff ;  /* 0xffffffff00137882 */ /* 0x000fc60000000000 */
[----:B------:R-:W-:Y:S05]  /*5870*/  BRA.DIV UR19, `(.L_x_6229) ;  /* 0x00000052135c7947 */ /* 0x000fea000b800000 */
[----:B-1----:R1:W1:Y:S04]  /*5880*/  SHFL.DOWN PT, R14, R17, 0x10, 0x1f ;  /* 0x0a001f00110e7f89 */ /* 0x00226800000e0000 */
[----:B------:R0:W1:Y:S04]  /*5890*/  SHFL.DOWN PT, R15, R16, 0x10, 0x1f ;  /* 0x0a001f00100f7f89 */ /* 0x00006800000e0000 */
[----:B------:R1:W1:Y:S04]  /*58a0*/  SHFL.DOWN PT, R18, R13, 0x10, 0x1f ;  /* 0x0a001f000d127f89 */ /* 0x00026800000e0000 */
[----:B0-----:R0:W0:Y:S02]  /*58b0*/  SHFL.DOWN PT, R19, R12, 0x10, 0x1f ;  /* 0x0a001f000c137f89 */ /* 0x00102400000e0000 */
.L_x_6318:
        /* <DEDUP_REMOVED lines=13> */
.L_x_6231:
[----:B------:R-:W-:Y:S05]  /*5990*/  BSYNC.RECONVERGENT B0 ;  /* 0x0000000000007941 */ /* 0x000fea0003800200 */
.L_x_6230:
[----:B------:R-:W-:-:S03]  /*59a0*/  UMOV UR19, 0xffffffff ;  /* 0xffffffff00137882 */ /* 0x000fc60000000000 */
[----:B------:R-:W-:Y:S05]  /*59b0*/  BRA.DIV UR19, `(.L_x_6232) ;  /* 0x00000052137c7947 */ /* 0x000fea000b800000 */
[----:B------:R-:W0:Y:S04]  /*59c0*/  SHFL.IDX PT, R215, R16, RZ, 0x1f ;  /* 0x00001fff10d77589 */ /* 0x000e2800000e0000 */
[----:B------:R-:W5:Y:S04]  /*59d0*/  SHFL.IDX PT, R227, R17, RZ, 0x1f ;  /* 0x00001fff11e37589 */ /* 0x000f6800000e0000 */
[----:B------:R-:W2:Y:S04]  /*59e0*/  SHFL.IDX PT, R213, R13, RZ, 0x1f ;  /* 0x00001fff0dd57589 */ /* 0x000ea800000e0000 */
[----:B------:R-:W3:Y:S04]  /*59f0*/  SHFL.IDX PT, R229, R12, RZ, 0x1f ;  /* 0x00001fff0ce57589 */ /* 0x000ee800000e0000 */
[----:B------:R-:W-:Y:S04]  /*5a00*/  SHFL.IDX PT, R231, R4, RZ, 0x1f ;  /* 0x00001fff04e77589 */ /* 0x000fe800000e0000 */
[----:B------:R-:W4:Y:S04]  /*5a10*/  SHFL.IDX PT, R233, R5, RZ, 0x1f ;  /* 0x00001fff05e97589 */ /* 0x000f2800000e0000 */
[----:B-1----:R-:W1:Y:S01]  /*5a20*/  SHFL.DOWN PT, R18, R17, 0x1, 0x1f ;  /* 0x08201f0011127f89 */ /* 0x002e6200000e0000 */
[-C--:B0-----:R-:W-:Y:S01]  /*5a30*/  FMUL.FTZ R19, R7, R215.reuse ;  /* 0x000000d707137220 */ /* 0x081fe20000410000 */
[-C--:B------:R-:W-:Y:S01]  /*5a40*/  FMUL.FTZ R240, R6, R215.reuse ;  /* 0x000000d706f07220 */ /* 0x080fe20000410000 */
[-C--:B------:R-:W-:Y:S01]  /*5a50*/  FMUL.FTZ R15, R5, R215.reuse ;  /* 0x000000d7050f7220 */ /* 0x080fe20000410000 */
[----:B------:R-:W0:Y:S01]  /*5a60*/  SHFL.DOWN PT, R221, R16, 0x1, 0x1f ;  /* 0x08201f0010dd7f89 */ /* 0x000e2200000e0000 */
[----:B------:R-:W-:Y:S01]  /*5a70*/  FMUL.FTZ R2, R4, R215 ;  /* 0x000000d704027220 */ /* 0x000fe20000410000 */
[-C--:B-----5:R-:W-:Y:S01]  /*5a80*/  FFMA.FTZ R14, R6, R227.reuse, -R19 ;  /* 0x000000e3060e7223 */ /* 0x0a0fe20000010813 */
[-C--:B------:R-:W-:Y:S01]  /*5a90*/  FFMA.FTZ R240, R7, R227.reuse, R240 ;  /* 0x000000e307f07223 */ /* 0x080fe200000100f0 */
[----:B------:R-:W0:Y:S01]  /*5aa0*/  SHFL.IDX PT, R235, R6, RZ, 0x1f ;  /* 0x00001fff06eb7589 */ /* 0x000e2200000e0000 */
[-C--:B------:R-:W-:Y:S01]  /*5ab0*/  FFMA.FTZ R215, R4, R227.reuse, -R15 ;  /* 0x000000e304d77223 */ /* 0x080fe2000001080f */
[----:B------:R-:W-:Y:S01]  /*5ac0*/  FFMA.FTZ R217, R5, R227, R2 ;  /* 0x000000e305d97223 */ /* 0x000fe20000010002 */
[----:B--2---:R-:W-:Y:S01]  /*5ad0*/  FADD.FTZ R219, R213, R14 ;  /* 0x0000000ed5db7221 */ /* 0x004fe20000010000 */
[----:B------:R-:W2:Y:S01]  /*5ae0*/  SHFL.IDX PT, R237, R7, RZ, 0x1f ;  /* 0x00001fff07ed7589 */ /* 0x000ea200000e0000 */
[----:B---3--:R-:W-:-:S03]  /*5af0*/  FADD.FTZ R227, R229, R240 ;  /* 0x000000f0e5e37221 */ /* 0x008fc60000010000 */
[----:B------:R4:W3:Y:S04]  /*5b00*/  SHFL.DOWN PT, R223, R13, 0x1, 0x1f ;  /* 0x08201f000ddf7f89 */ /* 0x0008e800000e0000 */
[----:B------:R5:W0:Y:S01]  /*5b10*/  SHFL.DOWN PT, R225, R12, 0x1, 0x1f ;  /* 0x08201f000ce17f89 */ /* 0x000a2200000e0000 */
[----:B----4-:R-:W-:Y:S02]  /*5b20*/  MOV R13, R233 ;  /* 0x000000e9000d7202 */ /* 0x010fe40000000f00 */
[----:B-1---5:R-:W-:-:S07]  /*5b30*/  MOV R12, R231 ;  /* 0x000000e7000c7202 */ /* 0x022fce0000000f00 */
.L_x_6332:
[----:B------:R-:W-:Y:S01]  /*5b40*/  BSSY.RECONVERGENT B0, `(.L_x_6233) ;  /* 0x000000f000007945 */ /* 0x000fe20003800200 */
[----:B0-----:R-:W-:Y:S02]  /*5b50*/  MOV R14, R235 ;  /* 0x000000eb000e7202 */ /* 0x001fe40000000f00 */
[----:B--2---:R-:W-:Y:S01]  /*5b60*/  MOV R15, R237 ;  /* 0x000000ed000f7202 */ /* 0x004fe20000000f00 */
        /* <DEDUP_REMOVED lines=12> */
.L_x_6234:
[----:B------:R-:W-:Y:S05]  /*5c30*/  BSYNC.RECONVERGENT B0 ;  /* 0x0000000000007941 */ /* 0x000fea0003800200 */
.L_x_6233:
        /* <DEDUP_REMOVED lines=15> */
[----:B------:R-:W-:-:S07]  /*5d30*/  MOV R4, R215 ;  /* 0x000000d700047202 */ /* 0x000fce0000000f00 */
.L_x_6216:
[----:B------:R-:W-:Y:S05]  /*5d40*/  WARPSYNC.ALL ;  /* 0x0000000000007948 */ /* 0x000fea0003800000 */
[----:B------:R-:W-:Y:S01]  /*5d50*/  BAR.SYNC.DEFER_BLOCKING 0x0 ;  /* 0x0000000000007b1d */ /* 0x000fe20000010000 */
[----:B------:R-:W-:Y:S01]  /*5d60*/  ISETP.NE.AND P0, PT, R127, RZ, PT ;  /* 0x000000ff7f00720c */ /* 0x000fe20003f05270 */
[----:B------:R-:W-:Y:S01]  /*5d70*/  FFMA.FTZ R10, R0, -R203, RZ ;  /* 0x800000cb000a7223 */ /* 0x000fe200000100ff */
[C---:B------:R-:W-:Y:S02]  /*5d80*/  ISETP.GT.AND P2, PT, R123.reuse, 0x1e, PT ;  /* 0x0000001e7b00780c */ /* 0x040fe40003f44270 */
[----:B------:R-:W-:Y:S01]  /*5d90*/  ISETP.GT.AND P3, PT, R123, 0xf, PT ;  /* 0x0000000f7b00780c */ /* 0x000fe20003f64270 */
[----:B------:R-:W-:Y:S08]  /*5da0*/  BSSY.RECONVERGENT B0, `(.L_x_6235) ;  /* 0x00001bf000007945 */ /* 0x000ff00003800200 */
[----:B0-----:R-:W-:Y:S01]  /*5db0*/  @!P0 LEA R14, R26, UR27, 0x4 ;  /* 0x0000001b1a0e8c11 */ /* 0x001fe2000f8e20ff */
[----:B------:R-:W0:Y:S04]  /*5dc0*/  LDS.64 R2, [R126+UR15+0x14f8] ;  /* 0x0014f80f7e027984 */ /* 0x000e280008000a00 */
[----:B-1----:R1:W-:Y:S01]  /*5dd0*/  @!P0 STS.128 [R14+0x2af0], R4 ;  /* 0x002af0040e008388 */ /* 0x0023e20000000c00 */
[-C--:B0-----:R-:W-:Y:S01]  /*5de0*/  FMUL.FTZ R9, R3, R25.reuse ;  /* 0x0000001903097220 */ /* 0x081fe20000410000 */
        /* <DEDUP_REMOVED lines=18> */
[CC--:B------:R-:W-:Y:S01]  /*5f10*/  FMUL.FTZ R2, R168.reuse, R150.reuse ;  /* 0x00000096a8027220 */ /* 0x0c0fe20000410000 */
[-C--:B------:R-:W-:Y:S01]  /*5f20*/  FMUL.FTZ R3, R168, R9.reuse ;  /* 0x00000009a8037220 */ /* 0x080fe20000410000 */
[-C--:B------:R-:W-:Y:S02]  /*5f30*/  FMUL.FTZ R24, R46, R9.reuse ;  /* 0x000000092e187220 */ /* 0x080fe40000410000 */
        /* <DEDUP_REMOVED lines=31> */
[----:B------:R-:W-:Y:S01]  /*6130*/  FFMA.FTZ R2, R0, R230, RZ ;  /* 0x000000e600027223 */ /* 0x000fe200000100ff */
[----:B------:R-:W-:Y:S02]  /*6140*/  FFMA.FTZ R179, R179, R139, -R178 ;  /* 0x0000008bb3b37223 */ /* 0x000fe400000108b2 */
[----:B------:R-:W-:Y:S01]  /*6150*/  FADD.FTZ R156, R156, R13 ;  /* 0x0000000d9c9c7221 */ /* 0x000fe20000010000 */
[----:B------:R-:W-:Y:S01]  /*6160*/  FFMA.FTZ R15, R41, R228, R2 ;  /* 0x000000e4290f7223 */ /* 0x000fe20000010002 */
[----:B------:R-:W-:Y:S02]  /*6170*/  FADD.FTZ R13, R140, R179 ;  /* 0x000000b38c0d7221 */ /* 0x000fe40000010000 */
[----:B------:R-:W-:Y:S01]  /*6180*/  FMUL.FTZ R2, R180, R156 ;  /* 0x0000009cb4027220 */ /* 0x000fe20000410000 */
[----:B------:R-:W-:Y:S01]  /*6190*/  FFMA.FTZ R8, R40, R226, R15 ;  /* 0x000000e228087223 */ /* 0x000fe2000001000f */
[----:B------:R-:W-:Y:S01]  /*61a0*/  FMUL.FTZ R15, R180, R13 ;  /* 0x0000000db40f7220 */ /* 0x000fe20000410000 */
[----:B------:R-:W-:-:S02]  /*61b0*/  FFMA.FTZ R226, R117, -R68, R226 ;  /* 0x8000004475e27223 */ /* 0x000fc400000100e2 */
[----:B------:R-:W-:Y:S01]  /*61c0*/  FFMA.FTZ R17, R39, R224, R8 ;  /* 0x000000e027117223 */ /* 0x000fe20000010008 */
[C---:B------:R-:W-:Y:S01]  /*61d0*/  FFMA.FTZ R8, R181.reuse, R13, -R2 ;  /* 0x0000000db5087223 */ /* 0x040fe20000010802 */
[----:B------:R-:W-:Y:S01]  /*61e0*/  FFMA.FTZ R2, R181, R156, R15 ;  /* 0x0000009cb5027223 */ /* 0x000fe2000001000f */
[----:B------:R-:W-:Y:S01]  /*61f0*/  FFMA.FTZ R15, R41, -R202, R10 ;  /* 0x800000ca290f7223 */ /* 0x000fe2000001000a */
[----:B------:R-:W-:Y:S01]  /*6200*/  FFMA.FTZ R12, R38, R222, R17 ;  /* 0x000000de260c7223 */ /* 0x000fe20000010011 */
[----:B------:R-:W-:Y:S01]  /*6210*/  FADD.FTZ R141, R141, R8 ;  /* 0x000000088d8d7221 */ /* 0x000fe20000010000 */
[----:B------:R-:W-:Y:S01]  /*6220*/  FADD.FTZ R157, R157, R2 ;  /* 0x000000029d9d7221 */ /* 0x000fe20000010000 */
[----:B-1----:R-:W-:Y:S01]  /*6230*/  FFMA.FTZ R4, R40, -R201, R15 ;  /* 0x800000c928047223 */ /* 0x002fe2000001000f */
        /* <DEDUP_REMOVED lines=28> */
[----:B------:R-:W-:Y:S01]  /*6400*/  FFMA.FTZ R6, R30, R206, R7 ;  /* 0x000000ce1e067223 */ /* 0x000fe20000010007 */
[----:B------:R-:W-:Y:S01]  /*6410*/  FFMA.FTZ R7, R33, -R194, R4 ;  /* 0x800000c221077223 */ /* 0x000fe20000010004 */
[----:B------:R-:W-:Y:S01]  /*6420*/  FFMA.FTZ R5, R187, R159, R2 ;  /* 0x0000009fbb057223 */ /* 0x000fe20000010002 */
[----:B------:R-:W-:Y:S01]  /*6430*/  FADD.FTZ R8, RZ, R211 ;  /* 0x000000d3ff087221 */ /* 0x000fe20000010000 */
[----:B------:R-:W-:Y:S01]  /*6440*/  FFMA.FTZ R19, R29, R232, R6 ;  /* 0x000000e81d137223 */ /* 0x000fe20000010006 */
[----:B------:R-:W-:Y:S01]  /*6450*/  FFMA.FTZ R2, R32, -R205, R7 ;  /* 0x800000cd20027223 */ /* 0x000fe20000010007 */
[----:B------:R-:W-:Y:S01]  /*6460*/  FADD.FTZ R160, R160, R5 ;  /* 0x00000005a0a07221 */ /* 0x000fe20000010000 */
[----:B------:R-:W-:Y:S01]  /*6470*/  FMUL.FTZ R7, R23, R148 ;  /* 0x0000009417077220 */ /* 0x000fe20000410000 */
[----:B------:R-:W-:Y:S01]  /*6480*/  FFMA.FTZ R6, R28, R234, R19 ;  /* 0x000000ea1c067223 */ /* 0x000fe20000010013 */
[----:B------:R-:W-:Y:S01]  /*6490*/  FFMA.FTZ R5, R31, -R204, R2 ;  /* 0x800000cc1f057223 */ /* 0x000fe20000010002 */
[----:B------:R-:W-:Y:S01]  /*64a0*/  FMUL.FTZ R19, R23, R132 ;  /* 0x0000008417137220 */ /* 0x000fe20000410000 */
[----:B------:R-:W-:Y:S01]  /*64b0*/  FFMA.FTZ R17, R187, R143, -R186 ;  /* 0x0000008fbb117223 */ /* 0x000fe200000108ba */
[----:B------:R-:W-:Y:S01]  /*64c0*/  FFMA.FTZ R6, R27, R236, R6 ;  /* 0x000000ec1b067223 */ /* 0x000fe20000010006 */
[----:B------:R-:W-:Y:S01]  /*64d0*/  FFMA.FTZ R2, R30, -R207, R5 ;  /* 0x800000cf1e027223 */ /* 0x000fe20000010005 */
[----:B------:R-:W-:Y:S01]  /*64e0*/  FFMA.FTZ R236, R91, -R42, R236 ;  /* 0x8000002a5bec7223 */ /* 0x000fe200000100ec */
[C---:B------:R-:W-:Y:S01]  /*64f0*/  FFMA.FTZ R25, R22.reuse, R132, -R7 ;  /* 0x0000008416197223 */ /* 0x040fe20000010807 */
[-C--:B------:R-:W-:Y:S01]  /*6500*/  FFMA.FTZ R19, R22, R148.reuse, R19 ;  /* 0x0000009416137223 */ /* 0x080fe20000010013 */
[----:B------:R-:W-:Y:S01]  /*6510*/  FFMA.FTZ R5, R29, -R209, R2 ;  /* 0x800000d11d057223 */ /* 0x000fe20000010002 */
[----:B------:R-:W-:Y:S01]  /*6520*/  FMUL.FTZ R7, R42, R148 ;  /* 0x000000942a077220 */ /* 0x000fe20000410000 */
[----:B------:R-:W-:Y:S01]  /*6530*/  FMUL.FTZ R167, R8, R165 ;  /* 0x000000a508a77220 */ /* 0x000fe20000410000 */
[----:B------:R-:W-:Y:S01]  /*6540*/  FADD.FTZ R17, R144, R17 ;  /* 0x0000001190117221 */ /* 0x000fe20000010000 */
[----:B------:R-:W-:Y:S01]  /*6550*/  FFMA.FTZ R2, R28, -R238, R5 ;  /* 0x800000ee1c027223 */ /* 0x000fe20000010005 */
[C---:B------:R-:W-:Y:S01]  /*6560*/  FMUL.FTZ R19, R236.reuse, R19 ;  /* 0x00000013ec137220 */ /* 0x040fe20000410000 */
[----:B------:R-:W-:Y:S01]  /*6570*/  FADD.FTZ R43, R7, R43 ;  /* 0x0000002b072b7221 */ /* 0x000fe20000010000 */
[-C--:B------:R-:W-:Y:S01]  /*6580*/  FFMA.FTZ R4, R236, R7.reuse, R167 ;  /* 0x00000007ec047223 */ /* 0x080fe200000100a7 */
[----:B------:R-:W-:Y:S01]  /*6590*/  FMUL.FTZ R5, R8, R7 ;  /* 0x0000000708057220 */ /* 0x000fe20000410000 */
[----:B------:R-:W-:Y:S01]  /*65a0*/  FFMA.FTZ R7, R27, -R8, R2 ;  /* 0x800000081b077223 */ /* 0x000fe20000010002 */
[----:B------:R-:W-:Y:S01]  /*65b0*/  FMUL.FTZ R2, R188, R17 ;  /* 0x00000011bc027220 */ /* 0x000fe20000410000 */
[----:B------:R-:W-:Y:S01]  /*65c0*/  FFMA.FTZ R8, R8, R25, R19 ;  /* 0x0000001908087223 */ /* 0x000fe20000010013 */
[-C--:B------:R-:W-:Y:S01]  /*65d0*/  FMUL.FTZ R188, R188, R160.reuse ;  /* 0x000000a0bcbc7220 */ /* 0x080fe20000410000 */
[----:B------:R-:W-:Y:S01]  /*65e0*/  FFMA.FTZ R5, R236, R165, -R5 ;  /* 0x000000a5ec057223 */ /* 0x000fe20000010805 */
[----:B------:R-:W-:Y:S01]  /*65f0*/  FMUL.FTZ R19, R23, R149 ;  /* 0x0000009517137220 */ /* 0x000fe20000410000 */
[----:B------:R-:W-:Y:S01]  /*6600*/  FMUL.FTZ R165, R44, R133 ;  /* 0x000000852ca57220 */ /* 0x000fe20000410000 */
[C---:B------:R-:W-:Y:S01]  /*6610*/  FFMA.FTZ R188, R189.reuse, R17, -R188 ;  /* 0x00000011bdbc7223 */ /* 0x040fe200000108bc */
[----:B------:R-:W-:Y:S01]  /*6620*/  FFMA.FTZ R2, R189, R160, R2 ;  /* 0x000000a0bd027223 */ /* 0x000fe20000010002 */
[-C--:B------:R-:W-:Y:S01]  /*6630*/  FFMA.FTZ R25, R22, R133.reuse, -R19 ;  /* 0x0000008516197223 */ /* 0x080fe20000010813 */
[----:B------:R-:W-:Y:S01]  /*6640*/  FMUL.FTZ R133, R23, R133 ;  /* 0x0000008517857220 */ /* 0x000fe20000410000 */
[----:B------:R-:W-:Y:S01]  /*6650*/  FMUL.FTZ R19, R44, R149 ;  /* 0x000000952c137220 */ /* 0x000fe20000410000 */
[----:B------:R-:W-:Y:S01]  /*6660*/  FMUL.FTZ R167, R238, R165 ;  /* 0x000000a5eea77220 */ /* 0x000fe20000410000 */
[----:B------:R-:W-:Y:S01]  /*6670*/  FADD.FTZ R145, R145, R188 ;  /* 0x000000bc91917221 */ /* 0x000fe20000010000 */
[----:B------:R-:W-:Y:S01]  /*6680*/  FADD.FTZ R161, R161, R2 ;  /* 0x00000002a1a17221 */ /* 0x000fe20000010000 */
[----:B------:R-:W-:Y:S01]  /*6690*/  FFMA.FTZ R133, R22, R149, R133 ;  /* 0x0000009516857223 */ /* 0x000fe20000010085 */
[----:B------:R-:W-:Y:S01]  /*66a0*/  FADD.FTZ R45, R19, R45 ;  /* 0x0000002d132d7221 */ /* 0x000fe20000010000 */
[-C--:B------:R-:W-:Y:S01]  /*66b0*/  FFMA.FTZ R10, R12, R19.reuse, R167 ;  /* 0x000000130c0a7223 */ /* 0x080fe200000100a7 */
[----:B------:R-:W-:Y:S01]  /*66c0*/  FMUL.FTZ R19, R238, R19 ;  /* 0x00000013ee137220 */ /* 0x000fe20000410000 */
[C---:B------:R-:W-:Y:S01]  /*66d0*/  FMUL.FTZ R2, R190.reuse, R145 ;  /* 0x00000091be027220 */ /* 0x040fe20000410000 */
[----:B------:R-:W-:Y:S01]  /*66e0*/  FMUL.FTZ R190, R190, R161 ;  /* 0x000000a1bebe7220 */ /* 0x000fe20000410000 */
[C---:B------:R-:W-:Y:S01]  /*66f0*/  FMUL.FTZ R133, R12.reuse, R133 ;  /* 0x000000850c857220 */ /* 0x040fe20000410000 */
[----:B------:R-:W-:Y:S01]  /*6700*/  FFMA.FTZ R12, R12, R165, -R19 ;  /* 0x000000a50c0c7223 */ /* 0x000fe20000010813 */
[C---:B------:R-:W-:Y:S01]  /*6710*/  FFMA.FTZ R19, R191.reuse, R161, R2 ;  /* 0x000000a1bf137223 */ /* 0x040fe20000010002 */
[----:B------:R-:W-:Y:S01]  /*6720*/  FFMA.FTZ R191, R191, R145, -R190 ;  /* 0x00000091bfbf7223 */ /* 0x000fe200000108be */
[----:B------:R-:W-:Y:S01]  /*6730*/  FFMA.FTZ R238, R238, R25, R133 ;  /* 0x00000019eeee7223 */ /* 0x000fe20000010085 */
[----:B------:R-:W-:Y:S01]  /*6740*/  FMUL.FTZ R25, R23, R150 ;  /* 0x0000009617197220 */ /* 0x000fe20000410000 */
[----:B------:R-:W-:Y:S01]  /*6750*/  FADD.FTZ R162, R162, R19 ;  /* 0x00000013a2a27221 */ /* 0x000fe20000010000 */
[----:B------:R-:W-:Y:S01]  /*6760*/  FFMA.FTZ R232, R95, -R46, R232 ;  /* 0x8000002e5fe87223 */ /* 0x000fe200000100e8 */
[----:B------:R-:W-:Y:S01]  /*6770*/  FMUL.FTZ R2, R46, R150 ;  /* 0x000000962e027220 */ /* 0x000fe20000410000 */
[C---:B------:R-:W-:Y:S01]  /*6780*/  FMUL.FTZ R133, R209.reuse, R24 ;  /* 0x00000018d1857220 */ /* 0x040fe20000410000 */
[----:B------:R-:W-:Y:S01]  /*6790*/  FADD.FTZ R19, R146, R191 ;  /* 0x000000bf92137221 */ /* 0x000fe20000010000 */
[----:B------:R-:W-:Y:S01]  /*67a0*/  FFMA.FTZ R138, R22, R9, -R25 ;  /* 0x00000009168a7223 */ /* 0x000fe20000010819 */
[----:B------:R-:W-:Y:S01]  /*67b0*/  FADD.FTZ R47, R2, R47 ;  /* 0x0000002f022f7221 */ /* 0x000fe20000010000 */
[-C--:B------:R-:W-:Y:S01]  /*67c0*/  FFMA.FTZ R18, R232, R2.reuse, R133 ;  /* 0x00000002e8127223 */ /* 0x080fe20000010085 */
[----:B------:R-:W-:Y:S01]  /*67d0*/  FMUL.FTZ R25, R209, R2 ;  /* 0x00000002d1197220 */ /* 0x000fe20000410000 */
[C---:B------:R-:W-:Y:S01]  /*67e0*/  FMUL.FTZ R2, R192.reuse, R19 ;  /* 0x00000013c0027220 */ /* 0x040fe20000410000 */
[----:B------:R-:W-:Y:S01]  /*67f0*/  FMUL.FTZ R192, R192, R162 ;  /* 0x000000a2c0c07220 */ /* 0x000fe20000410000 */
[----:B------:R-:W-:Y:S01]  /*6800*/  FFMA.FTZ R8, R91, R148, R8 ;  /* 0x000000945b087223 */ /* 0x000fe20000010008 */
[----:B------:R-:W-:Y:S01]  /*6810*/  FMUL.FTZ R9, R23, R9 ;  /* 0x0000000917097220 */ /* 0x000fe20000410000 */
[C---:B------:R-:W-:Y:S01]  /*6820*/  FFMA.FTZ R2, R193.reuse, R162, R2 ;  /* 0x000000a2c1027223 */ /* 0x040fe20000010002 */
[----:B------:R-:W-:Y:S01]  /*6830*/  FFMA.FTZ R192, R193, R19, -R192 ;  /* 0x00000013c1c07223 */ /* 0x000fe200000108c0 */
[----:B------:R-:W-:Y:S01]  /*6840*/  FADD.FTZ R89, R8, R89 ;  /* 0x0000005908597221 */ /* 0x000fe20000010000 */
[----:B------:R-:W-:Y:S01]  /*6850*/  FFMA.FTZ R9, R22, R150, R9 ;  /* 0x0000009616097223 */ /* 0x000fe20000010009 */
[----:B------:R-:W-:Y:S01]  /*6860*/  FMUL.FTZ R8, R70, R162 ;  /* 0x000000a246087220 */ /* 0x000fe20000410000 */
[----:B------:R-:W-:Y:S01]  /*6870*/  FADD.FTZ R147, R147, R192 ;  /* 0x000000c093937221 */ /* 0x000fe20000010000 */
[----:B------:R-:W-:Y:S01]  /*6880*/  FADD.FTZ R163, R163, R2 ;  /* 0x00000002a3a37221 */ /* 0x000fe20000010000 */
[C---:B------:R-:W-:Y:S01]  /*6890*/  FFMA.FTZ R24, R232.reuse, R24, -R25 ;  /* 0x00000018e8187223 */ /* 0x040fe20000010819 */
[----:B------:R-:W-:Y:S01]  /*68a0*/  FMUL.FTZ R232, R232, R9 ;  /* 0x00000009e8e87220 */ /* 0x000fe20000410000 */
[----:B------:R-:W-:Y:S01]  /*68b0*/  FMUL.FTZ R14, R72, R147 ;  /* 0x00000093480e7220 */ /* 0x000fe20000410000 */
[----:B------:R-:W-:Y:S01]  /*68c0*/  FFMA.FTZ R25, R119, -R70, R228 ;  /* 0x8000004677197223 */ /* 0x000fe200000100e4 */
[----:B------:R-:W-:Y:S01]  /*68d0*/  FMUL.FTZ R132, R70, R19 ;  /* 0x0000001346847220 */ /* 0x000fe20000410000 */
[----:B------:R-:W-:Y:S01]  /*68e0*/  FMUL.FTZ R134, R202, R8 ;  /* 0x00000008ca867220 */ /* 0x000fe20000410000 */
[----:B------:R-:W-:Y:S01]  /*68f0*/  FMUL.FTZ R2, R72, R163 ;  /* 0x000000a348027220 */ /* 0x000fe20000410000 */
[----:B------:R-:W-:Y:S01]  /*6900*/  FFMA.FTZ R9, R121, -R72, R230 ;  /* 0x8000004879097223 */ /* 0x000fe200000100e6 */
[----:B------:R-:W-:Y:S01]  /*6910*/  FMUL.FTZ R16, R203, R14 ;  /* 0x0000000ecb107220 */ /* 0x000fe20000410000 */
[----:B------:R-:W-:Y:S01]  /*6920*/  FFMA.FTZ R149, R93, R149, R238 ;  /* 0x000000955d957223 */ /* 0x000fe200000100ee */
[----:B------:R-:W-:Y:S01]  /*6930*/  FFMA.FTZ R134, R25, R132, -R134 ;  /* 0x0000008419867223 */ /* 0x000fe20000010886 */
[----:B------:R-:W-:Y:S01]  /*6940*/  FMUL.FTZ R133, R203, R2 ;  /* 0x00000002cb857220 */ /* 0x000fe20000410000 */
[----:B------:R-:W-:Y:S01]  /*6950*/  FMUL.FTZ R132, R202, R132 ;  /* 0x00000084ca847220 */ /* 0x000fe20000410000 */
[----:B------:R-:W-:Y:S01]  /*6960*/  FFMA.FTZ R16, R9, R2, R16 ;  /* 0x0000000209107223 */ /* 0x000fe20000010010 */
[----:B------:R-:W-:Y:S01]  /*6970*/  FADD.FTZ R88, R149, R88 ;  /* 0x0000005895587221 */ /* 0x000fe20000010000 */
[----:B------:R-:W-:Y:S01]  /*6980*/  FFMA.FTZ R133, R9, R14, -R133 ;  /* 0x0000000e09857223 */ /* 0x000fe20000010885 */
[----:B------:R-:W-:Y:S01]  /*6990*/  FFMA.FTZ R149, R25, R8, R132 ;  /* 0x0000000819957223 */ /* 0x000fe20000010084 */
[----:B------:R-:W-:Y:S01]  /*69a0*/  FADD.FTZ R16, RZ, R16 ;  /* 0x00000010ff107221 */ /* 0x000fe20000010000 */
[C---:B------:R-:W-:Y:S01]  /*69b0*/  FMUL.FTZ R136, R68.reuse, R145 ;  /* 0x0000009144887220 */ /* 0x040fe20000410000 */
[----:B------:R-:W-:Y:S01]  /*69c0*/  FMUL.FTZ R14, R68, R161 ;  /* 0x000000a1440e7220 */ /* 0x000fe20000410000 */
[----:B------:R-:W-:Y:S01]  /*69d0*/  FADD.FTZ R133, RZ, R133 ;  /* 0x00000085ff857221 */ /* 0x000fe20000010000 */
[----:B------:R-:W-:Y:S01]  /*69e0*/  FADD.FTZ R16, R16, R149 ;  /* 0x0000009510107221 */ /* 0x000fe20000010000 */
[C---:B------:R-:W-:Y:S01]  /*69f0*/  FMUL.FTZ R165, R201.reuse, R136 ;  /* 0x00000088c9a57220 */ /* 0x040fe20000410000 */
[----:B------:R-:W-:Y:S01]  /*6a00*/  FMUL.FTZ R149, R201, R14 ;  /* 0x0000000ec9957220 */ /* 0x000fe20000410000 */
[----:B------:R-:W-:Y:S01]  /*6a10*/  FFMA.FTZ R232, R209, R138, R232 ;  /* 0x0000008ad1e87223 */ /* 0x000fe200000100e8 */
[----:B------:R-:W-:Y:S01]  /*6a20*/  FADD.FTZ R134, R133, R134 ;  /* 0x0000008685867221 */ /* 0x000fe20000010000 */
[C---:B------:R-:W-:Y:S01]  /*6a30*/  FFMA.FTZ R165, R226.reuse, R14, R165 ;  /* 0x0000000ee2a57223 */ /* 0x040fe200000100a5 */
[----:B------:R-:W-:Y:S01]  /*6a40*/  FFMA.FTZ R149, R226, R136, -R149 ;  /* 0x00000088e2957223 */ /* 0x000fe20000010895 */
[----:B------:R-:W-:Y:S01]  /*6a50*/  FMUL.FTZ R136, R66, R17 ;  /* 0x0000001142887220 */ /* 0x000fe20000410000 */
[----:B------:R-:W-:Y:S01]  /*6a60*/  FFMA.FTZ R133, R115, -R66, R224 ;  /* 0x8000004273857223 */ /* 0x000fe200000100e0 */
[----:B------:R-:W-:Y:S01]  /*6a70*/  FADD.FTZ R165, R16, R165 ;  /* 0x000000a510a57221 */ /* 0x000fe20000010000 */
[----:B------:R-:W-:Y:S01]  /*6a80*/  FMUL.FTZ R16, R66, R160 ;  /* 0x000000a042107220 */ /* 0x000fe20000410000 */
[----:B------:R-:W-:Y:S01]  /*6a90*/  FMUL.FTZ R138, R200, R136 ;  /* 0x00000088c88a7220 */ /* 0x000fe20000410000 */
[C---:B------:R-:W-:Y:S01]  /*6aa0*/  FMUL.FTZ R132, R64.reuse, R159 ;  /* 0x0000009f40847220 */ /* 0x040fe20000410000 */
[----:B------:R-:W-:Y:S01]  /*6ab0*/  FFMA.FTZ R222, R113, -R64, R222 ;  /* 0x8000004071de7223 */ /* 0x000fe200000100de */
[----:B------:R-:W-:Y:S01]  /*6ac0*/  FMUL.FTZ R140, R64, R143 ;  /* 0x0000008f408c7220 */ /* 0x000fe20000410000 */
[----:B------:R-:W-:Y:S01]  /*6ad0*/  FFMA.FTZ R138, R133, R16, R138 ;  /* 0x00000010858a7223 */ /* 0x000fe2000001008a */
[----:B------:R-:W-:Y:S01]  /*6ae0*/  FMUL.FTZ R169, R199, R132 ;  /* 0x00000084c7a97220 */ /* 0x000fe20000410000 */
[----:B------:R-:W-:Y:S01]  /*6af0*/  FMUL.FTZ R167, R200, R16 ;  /* 0x00000010c8a77220 */ /* 0x000fe20000410000 */
[----:B------:R-:W-:Y:S01]  /*6b00*/  FMUL.FTZ R144, R60, R141 ;  /* 0x0000008d3c907220 */ /* 0x000fe20000410000 */
[----:B------:R-:W-:Y:S01]  /*6b10*/  FADD.FTZ R138, R165, R138 ;  /* 0x0000008aa58a7221 */ /* 0x000fe20000010000 */
[-C--:B------:R-:W-:Y:S01]  /*6b20*/  FFMA.FTZ R169, R222, R140.reuse, -R169 ;  /* 0x0000008cdea97223 */ /* 0x080fe200000108a9 */
[----:B------:R-:W-:Y:S01]  /*6b30*/  FMUL.FTZ R165, R199, R140 ;  /* 0x0000008cc7a57220 */ /* 0x000fe20000410000 */
[----:B------:R-:W-:Y:S01]  /*6b40*/  FMUL.FTZ R140, R62, R15 ;  /* 0x0000000f3e8c7220 */ /* 0x000fe20000410000 */
[----:B------:R-:W-:Y:S01]  /*6b50*/  FFMA.FTZ R167, R133, R136, -R167 ;  /* 0x0000008885a77223 */ /* 0x000fe200000108a7 */
[----:B------:R-:W-:Y:S01]  /*6b60*/  FADD.FTZ R136, R134, R149 ;  /* 0x0000009586887221 */ /* 0x000fe20000010000 */
[----:B------:R-:W-:Y:S01]  /*6b70*/  FFMA.FTZ R165, R222, R132, R165 ;  /* 0x00000084dea57223 */ /* 0x000fe200000100a5 */
[----:B------:R-:W-:Y:S01]  /*6b80*/  FFMA.FTZ R149, R111, -R62, R220 ;  /* 0x8000003e6f957223 */ /* 0x000fe200000100dc */
[----:B------:R-:W-:Y:S01]  /*6b90*/  FMUL.FTZ R134, R62, R158 ;  /* 0x0000009e3e867220 */ /* 0x000fe20000410000 */
[----:B------:R-:W-:Y:S01]  /*6ba0*/  FMUL.FTZ R142, R198, R140 ;  /* 0x0000008cc68e7220 */ /* 0x000fe20000410000 */
[----:B------:R-:W-:Y:S01]  /*6bb0*/  FADD.FTZ R138, R138, R165 ;  /* 0x000000a58a8a7221 */ /* 0x000fe20000010000 */
[----:B------:R-:W-:Y:S01]  /*6bc0*/  FADD.FTZ R136, R136, R167 ;  /* 0x000000a788887221 */ /* 0x000fe20000010000 */
[-C--:B------:R-:W-:Y:S01]  /*6bd0*/  FMUL.FTZ R167, R198, R134.reuse ;  /* 0x00000086c6a77220 */ /* 0x080fe20000410000 */
[----:B------:R-:W-:Y:S01]  /*6be0*/  FFMA.FTZ R165, R149, R134, R142 ;  /* 0x0000008695a57223 */ /* 0x000fe2000001008e */
[----:B------:R-:W-:Y:S01]  /*6bf0*/  FMUL.FTZ R146, R197, R144 ;  /* 0x00000090c5927220 */ /* 0x000fe20000410000 */
[----:B------:R-:W-:Y:S01]  /*6c00*/  FADD.FTZ R169, R136, R169 ;  /* 0x000000a988a97221 */ /* 0x000fe20000010000 */
[----:B------:R-:W-:Y:S01]  /*6c10*/  FMUL.FTZ R136, R60, R157 ;  /* 0x0000009d3c887220 */ /* 0x000fe20000410000 */
[----:B------:R-:W-:Y:S01]  /*6c20*/  FADD.FTZ R142, R138, R165 ;  /* 0x000000a58a8e7221 */ /* 0x000fe20000010000 */
[----:B------:R-:W-:Y:S01]  /*6c30*/  FFMA.FTZ R165, R109, -R60, R218 ;  /* 0x8000003c6da57223 */ /* 0x000fe200000100da */
[C---:B------:R-:W-:Y:S01]  /*6c40*/  FMUL.FTZ R138, R58.reuse, R156 ;  /* 0x0000009c3a8a7220 */ /* 0x040fe20000410000 */
[----:B------:R-:W-:Y:S01]  /*6c50*/  FFMA.FTZ R140, R149, R140, -R167 ;  /* 0x0000008c958c7223 */ /* 0x000fe200000108a7 */
[----:B------:R-:W-:Y:S01]  /*6c60*/  FFMA.FTZ R167, R107, -R58, R216 ;  /* 0x8000003a6ba77223 */ /* 0x000fe200000100d8 */
[----:B------:R-:W-:Y:S01]  /*6c70*/  FFMA.FTZ R171, R165, R136, R146 ;  /* 0x00000088a5ab7223 */ /* 0x000fe20000010092 */
[----:B------:R-:W-:Y:S01]  /*6c80*/  FMUL.FTZ R148, R58, R13 ;  /* 0x0000000d3a947220 */ /* 0x000fe20000410000 */
[----:B------:R-:W-:Y:S01]  /*6c90*/  FMUL.FTZ R146, R196, R138 ;  /* 0x0000008ac4927220 */ /* 0x000fe20000410000 */
[----:B------:R-:W-:Y:S01]  /*6ca0*/  FMUL.FTZ R173, R197, R136 ;  /* 0x00000088c5ad7220 */ /* 0x000fe20000410000 */
[----:B------:R-:W-:Y:S01]  /*6cb0*/  FADD.FTZ R142, R142, R171 ;  /* 0x000000ab8e8e7221 */ /* 0x000fe20000010000 */
[----:B------:R-:W-:Y:S01]  /*6cc0*/  FFMA.FTZ R212, R103, -R54, R212 ;  /* 0x8000003667d47223 */ /* 0x000fe200000100d4 */
[-C--:B------:R-:W-:Y:S01]  /*6cd0*/  FFMA.FTZ R175, R167, R148.reuse, -R146 ;  /* 0x00000094a7af7223 */ /* 0x080fe20000010892 */
[----:B------:R-:W-:Y:S01]  /*6ce0*/  FMUL.FTZ R148, R196, R148 ;  /* 0x00000094c4947220 */ /* 0x000fe20000410000 */
[C---:B------:R-:W-:Y:S01]  /*6cf0*/  FMUL.FTZ R146, R56.reuse, R139 ;  /* 0x0000008b38927220 */ /* 0x040fe20000410000 */
[----:B------:R-:W-:Y:S01]  /*6d00*/  FFMA.FTZ R173, R165, R144, -R173 ;  /* 0x00000090a5ad7223 */ /* 0x000fe200000108ad */
[----:B------:R-:W-:Y:S01]  /*6d10*/  FADD.FTZ R144, R169, R140 ;  /* 0x0000008ca9907221 */ /* 0x000fe20000010000 */
[----:B------:R-:W-:Y:S01]  /*6d20*/  FFMA.FTZ R171, R167, R138, R148 ;  /* 0x0000008aa7ab7223 */ /* 0x000fe20000010094 */
[----:B------:R-:W-:Y:S01]  /*6d30*/  FMUL.FTZ R140, R56, R155 ;  /* 0x0000009b388c7220 */ /* 0x000fe20000410000 */
[----:B------:R-:W-:Y:S01]  /*6d40*/  FFMA.FTZ R169, R105, -R56, R214 ;  /* 0x8000003869a97223 */ /* 0x000fe200000100d6 */
[C---:B------:R-:W-:Y:S01]  /*6d50*/  FMUL.FTZ R148, R195.reuse, R146 ;  /* 0x00000092c3947220 */ /* 0x040fe20000410000 */
[----:B------:R-:W-:Y:S01]  /*6d60*/  FADD.FTZ R144, R144, R173 ;  /* 0x000000ad90907221 */ /* 0x000fe20000010000 */
[----:B------:R-:W-:Y:S01]  /*6d70*/  FADD.FTZ R142, R142, R171 ;  /* 0x000000ab8e8e7221 */ /* 0x000fe20000010000 */
[-C--:B------:R-:W-:Y:S01]  /*6d80*/  FMUL.FTZ R177, R195, R140.reuse ;  /* 0x0000008cc3b17220 */ /* 0x080fe20000410000 */
[C---:B------:R-:W-:Y:S01]  /*6d90*/  FFMA.FTZ R173, R169.reuse, R140, R148 ;  /* 0x0000008ca9ad7223 */ /* 0x040fe20000010094 */
[----:B------:R-:W-:Y:S01]  /*6da0*/  FMUL.FTZ R171, R54, R154 ;  /* 0x0000009a36ab7220 */ /* 0x000fe20000410000 */
[----:B------:R-:W-:Y:S01]  /*6db0*/  FADD.FTZ R144, R144, R175 ;  /* 0x000000af90907221 */ /* 0x000fe20000010000 */
[----:B------:R-:W-:Y:S01]  /*6dc0*/  FFMA.FTZ R177, R169, R146, -R177 ;  /* 0x00000092a9b17223 */ /* 0x000fe200000108b1 */
[----:B------:R-:W-:Y:S01]  /*6dd0*/  FADD.FTZ R142, R142, R173 ;  /* 0x000000ad8e8e7221 */ /* 0x000fe20000010000 */
[----:B------:R-:W-:Y:S01]  /*6de0*/  FMUL.FTZ R173, R54, R11 ;  /* 0x0000000b36ad7220 */ /* 0x000fe20000410000 */
[----:B------:R-:W-:Y:S01]  /*6df0*/  FMUL.FTZ R175, R194, R171 ;  /* 0x000000abc2af7220 */ /* 0x000fe20000410000 */
[----:B------:R-:W-:Y:S01]  /*6e00*/  FMUL.FTZ R148, R48, R135 ;  /* 0x0000008730947220 */ /* 0x000fe20000410000 */
[----:B------:R-:W-:Y:S01]  /*6e10*/  FADD.FTZ R144, R144, R177 ;  /* 0x000000b190907221 */ /* 0x000fe20000010000 */
[----:B------:R-:W-:Y:S01]  /*6e20*/  FMUL.FTZ R146, R48, R151 ;  /* 0x0000009730927220 */ /* 0x000fe20000410000 */
[-C--:B------:R-:W-:Y:S01]  /*6e30*/  FFMA.FTZ R175, R212, R173.reuse, -R175 ;  /* 0x000000add4af7223 */ /* 0x080fe200000108af */
[----:B------:R-:W-:Y:S01]  /*6e40*/  FMUL.FTZ R173, R194, R173 ;  /* 0x000000adc2ad7220 */ /* 0x000fe20000410000 */
[----:B------:R-:W-:Y:S01]  /*6e50*/  FFMA.FTZ R206, R97, -R48, R206 ;  /* 0x8000003061ce7223 */ /* 0x000fe200000100ce */
[C---:B------:R-:W-:Y:S01]  /*6e60*/  FMUL.FTZ R177, R207.reuse, R148 ;  /* 0x00000094cfb17220 */ /* 0x040fe20000410000 */
[-C--:B------:R-:W-:Y:S01]  /*6e70*/  FMUL.FTZ R179, R207, R146.reuse ;  /* 0x00000092cfb37220 */ /* 0x080fe20000410000 */
[----:B------:R-:W-:Y:S01]  /*6e80*/  FFMA.FTZ R173, R212, R171, R173 ;  /* 0x000000abd4ad7223 */ /* 0x000fe200000100ad */
[----:B------:R-:W-:Y:S01]  /*6e90*/  FADD.FTZ R49, R146, R49 ;  /* 0x0000003192317221 */ /* 0x000fe20000010000 */
[----:B------:R-:W-:Y:S01]  /*6ea0*/  FFMA.FTZ R185, R206, R146, R177 ;  /* 0x00000092ceb97223 */ /* 0x000fe200000100b1 */
[----:B------:R-:W-:Y:S01]  /*6eb0*/  FMUL.FTZ R146, R52, R153 ;  /* 0x0000009934927220 */ /* 0x000fe20000410000 */
[----:B------:R-:W-:Y:S01]  /*6ec0*/  FFMA.FTZ R187, R206, R148, -R179 ;  /* 0x00000094cebb7223 */ /* 0x000fe200000108b3 */
[----:B------:R-:W-:Y:S01]  /*6ed0*/  FADD.FTZ R142, R142, R173 ;  /* 0x000000ad8e8e7221 */ /* 0x000fe20000010000 */
[----:B------:R-:W-:Y:S01]  /*6ee0*/  FFMA.FTZ R210, R101, -R52, R210 ;  /* 0x8000003465d27223 */ /* 0x000fe200000100d2 */
[----:B------:R-:W-:Y:S01]  /*6ef0*/  FMUL.FTZ R148, R52, R137 ;  /* 0x0000008934947220 */ /* 0x000fe20000410000 */
[----:B------:R-:W-:Y:S01]  /*6f00*/  FMUL.FTZ R173, R205, R146 ;  /* 0x00000092cdad7220 */ /* 0x000fe20000410000 */
[----:B------:R-:W-:Y:S01]  /*6f10*/  FMUL.FTZ R177, R50, R152 ;  /* 0x0000009832b17220 */ /* 0x000fe20000410000 */
[----:B------:R-:W-:Y:S01]  /*6f20*/  FADD.FTZ R144, R144, R175 ;  /* 0x000000af90907221 */ /* 0x000fe20000010000 */
[----:B------:R-:W-:Y:S01]  /*6f30*/  FFMA.FTZ R208, R99, -R50, R208 ;  /* 0x8000003263d07223 */ /* 0x000fe200000100d0 */
[----:B------:R-:W-:Y:S01]  /*6f40*/  FMUL.FTZ R179, R50, R3 ;  /* 0x0000000332b37220 */ /* 0x000fe20000410000 */
[-C--:B------:R-:W-:Y:S01]  /*6f50*/  FFMA.FTZ R175, R210, R148.reuse, -R173 ;  /* 0x00000094d2af7223 */ /* 0x080fe200000108ad */
[----:B------:R-:W-:Y:S01]  /*6f60*/  FMUL.FTZ R181, R204, R177 ;  /* 0x000000b1ccb57220 */ /* 0x000fe20000410000 */
[----:B------:R-:W-:Y:S01]  /*6f70*/  FMUL.FTZ R173, R205, R148 ;  /* 0x00000094cdad7220 */ /* 0x000fe20000410000 */
[C---:B------:R-:W-:Y:S01]  /*6f80*/  FMUL.FTZ R183, R23.reuse, R151 ;  /* 0x0000009717b77220 */ /* 0x040fe20000410000 */
[----:B------:R-:W-:Y:S01]  /*6f90*/  FADD.FTZ R144, R144, R175 ;  /* 0x000000af90907221 */ /* 0x000fe20000010000 */
[-C--:B------:R-:W-:Y:S01]  /*6fa0*/  FFMA.FTZ R181, R208, R179.reuse, -R181 ;  /* 0x000000b3d0b57223 */ /* 0x080fe200000108b5 */
[----:B------:R-:W-:Y:S01]  /*6fb0*/  FFMA.FTZ R173, R210, R146, R173 ;  /* 0x00000092d2ad7223 */ /* 0x000fe200000100ad */
[----:B------:R-:W-:Y:S01]  /*6fc0*/  FMUL.FTZ R179, R204, R179 ;  /* 0x000000b3ccb37220 */ /* 0x000fe20000410000 */
[----:B------:R-:W-:Y:S01]  /*6fd0*/  FFMA.FTZ R148, R22, R135, -R183 ;  /* 0x0000008716947223 */ /* 0x000fe200000108b7 */
[----:B------:R-:W-:Y:S01]  /*6fe0*/  FADD.FTZ R144, R144, R181 ;  /* 0x000000b590907221 */ /* 0x000fe20000010000 */
[----:B------:R-:W-:Y:S01]  /*6ff0*/  FADD.FTZ R142, R142, R173 ;  /* 0x000000ad8e8e7221 */ /* 0x000fe20000010000 */
[----:B------:R-:W-:Y:S01]  /*7000*/  FFMA.FTZ R179, R208, R177, R179 ;  /* 0x000000b1d0b37223 */ /* 0x000fe200000100b3 */
[----:B------:R-:W-:Y:S01]  /*7010*/  FMUL.FTZ R135, R23, R135 ;  /* 0x0000008717877220 */ /* 0x000fe20000410000 */
[----:B------:R-:W-:Y:S01]  /*7020*/  FADD.FTZ R187, R144, R187 ;  /* 0x000000bb90bb7221 */ /* 0x000fe20000010000 */
[----:B------:R-:W-:Y:S01]  /*7030*/  FADD.FTZ R51, R177, R51 ;  /* 0x00000033b1337221 */ /* 0x000fe20000010000 */
[----:B------:R-:W-:Y:S01]  /*7040*/  FADD.FTZ R142, R142, R179 ;  /* 0x000000b38e8e7221 */ /* 0x000fe20000010000 */
[----:B------:R-:W0:Y:S01]  /*7050*/  SHFL.DOWN PT, R177, R6, 0x1, 0x1f ;  /* 0x08201f0006b17f89 */ /* 0x000e2200000e0000 */
[----:B------:R-:W-:Y:S01]  /*7060*/  FADD.FTZ R187, R187, R24 ;  /* 0x00000018bbbb7221 */ /* 0x000fe20000010000 */
[----:B------:R-:W-:Y:S01]  /*7070*/  FFMA.FTZ R135, R22, R151, R135 ;  /* 0x0000009716877223 */ /* 0x000fe20000010087 */
[----:B------:R-:W-:Y:S01]  /*7080*/  FADD.FTZ R185, R142, R185 ;  /* 0x000000b98eb97221 */ /* 0x000fe20000010000 */
[----:B------:R-:W-:Y:S01]  /*7090*/  FADD.FTZ R59, R138, R59 ;  /* 0x0000003b8a3b7221 */ /* 0x000fe20000010000 */
[----:B------:R-:W-:Y:S01]  /*70a0*/  FADD.FTZ R12, R187, R12 ;  /* 0x0000000cbb0c7221 */ /* 0x000fe20000010000 */
[----:B------:R-:W-:Y:S01]  /*70b0*/  FMUL.FTZ R206, R206, R135 ;  /* 0x00000087cece7220 */ /* 0x000fe20000410000 */
[----:B------:R-:W-:Y:S01]  /*70c0*/  FADD.FTZ R185, R185, R18 ;  /* 0x00000012b9b97221 */ /* 0x000fe20000010000 */
[----:B------:R-:W-:Y:S01]  /*70d0*/  FMUL.FTZ R135, R23, R152 ;  /* 0x0000009817877220 */ /* 0x000fe20000410000 */
[----:B------:R-:W-:Y:S01]  /*70e0*/  FADD.FTZ R5, R12, R5 ;  /* 0x000000050c057221 */ /* 0x000fe20000010000 */
[----:B------:R-:W1:Y:S01]  /*70f0*/  SHFL.DOWN PT, R18, R7, 0x1, 0x1f ;  /* 0x08201f0007127f89 */ /* 0x000e6200000e0000 */
[----:B------:R-:W-:Y:S01]  /*7100*/  FADD.FTZ R185, R185, R10 ;  /* 0x0000000ab9b97221 */ /* 0x000fe20000010000 */
[CC--:B------:R-:W-:Y:S01]  /*7110*/  FFMA.FTZ R135, R22.reuse, R3.reuse, -R135 ;  /* 0x0000000316877223 */ /* 0x0c0fe20000010887 */
[----:B------:R-:W-:Y:S01]  /*7120*/  FMUL.FTZ R3, R23, R3 ;  /* 0x0000000317037220 */ /* 0x000fe20000410000 */
[----:B------:R-:W2:Y:S01]  /*7130*/  SHFL.DOWN PT, R12, R5, 0x1, 0x1f ;  /* 0x08201f00050c7f89 */ /* 0x000ea200000e0000 */
[----:B------:R-:W-:Y:S01]  /*7140*/  FADD.FTZ R4, R185, R4 ;  /* 0x00000004b9047221 */ /* 0x000fe20000010000 */
[----:B------:R-:W-:Y:S01]  /*7150*/  FFMA.FTZ R148, R207, R148, R206 ;  /* 0x00000094cf947223 */ /* 0x000fe200000100ce */
[----:B------:R-:W-:Y:S01]  /*7160*/  FFMA.FTZ R3, R22, R152, R3 ;  /* 0x0000009816037223 */ /* 0x000fe20000010003 */
[----:B------:R-:W-:Y:S01]  /*7170*/  FMUL.FTZ R10, R23, R153 ;  /* 0x00000099170a7220 */ /* 0x000fe20000410000 */
[----:B------:R-:W-:Y:S01]  /*7180*/  FADD.FTZ R65, R132, R65 ;  /* 0x0000004184417221 */ /* 0x000fe20000010000 */
[----:B------:R-:W4:Y:S01]  /*7190*/  SHFL.DOWN PT, R175, R4, 0x1, 0x1f ;  /* 0x08201f0004af7f89 */ /* 0x000f2200000e0000 */
[----:B------:R-:W-:Y:S01]  /*71a0*/  FFMA.FTZ R173, R97, R151, R148 ;  /* 0x0000009761ad7223 */ /* 0x000fe20000010094 */
[----:B------:R-:W-:Y:S01]  /*71b0*/  FMUL.FTZ R151, R208, R3 ;  /* 0x00000003d0977220 */ /* 0x000fe20000410000 */
[-C--:B------:R-:W-:Y:S01]  /*71c0*/  FMUL.FTZ R3, R23, R137.reuse ;  /* 0x0000008917037220 */ /* 0x080fe20000410000 */
[----:B0-----:R-:W-:Y:S01]  /*71d0*/  @!P2 FADD.FTZ R6, R6, R177 ;  /* 0x000000b10606a221 */ /* 0x001fe20000010000 */
[----:B------:R-:W-:Y:S01]  /*71e0*/  FFMA.FTZ R10, R22, R137, -R10 ;  /* 0x00000089160a7223 */ /* 0x000fe2000001080a */
[----:B------:R-:W-:Y:S01]  /*71f0*/  FFMA.FTZ R204, R204, R135, R151 ;  /* 0x00000087cccc7223 */ /* 0x000fe20000010097 */
[----:B------:R-:W-:Y:S01]  /*7200*/  FFMA.FTZ R3, R22, R153, R3 ;  /* 0x0000009916037223 */ /* 0x000fe20000010003 */
[----:B------:R-:W-:Y:S01]  /*7210*/  FFMA.FTZ R232, R95, R150, R232 ;  /* 0x000000965fe87223 */ /* 0x000fe200000100e8 */
[----:B------:R-:W0:Y:S01]  /*7220*/  SHFL.DOWN PT, R151, R6, 0x2, 0x1f ;  /* 0x08401f0006977f89 */ /* 0x000e2200000e0000 */
[----:B------:R-:W-:Y:S01]  /*7230*/  FFMA.FTZ R204, R99, R152, R204 ;  /* 0x0000009863cc7223 */ /* 0x000fe200000100cc */
[----:B------:R-:W-:Y:S01]  /*7240*/  FMUL.FTZ R210, R210, R3 ;  /* 0x00000003d2d27220 */ /* 0x000fe20000410000 */
[----:B------:R-:W-:Y:S01]  /*7250*/  FMUL.FTZ R3, R23, R154 ;  /* 0x0000009a17037220 */ /* 0x000fe20000410000 */
[----:B------:R-:W-:Y:S01]  /*7260*/  FADD.FTZ R69, R14, R69 ;  /* 0x000000450e457221 */ /* 0x000fe20000010000 */
[----:B-1----:R-:W-:Y:S01]  /*7270*/  @!P2 FADD.FTZ R7, R7, R18 ;  /* 0x000000120707a221 */ /* 0x002fe20000010000 */
[----:B------:R-:W-:Y:S01]  /*7280*/  FFMA.FTZ R10, R205, R10, R210 ;  /* 0x0000000acd0a7223 */ /* 0x000fe200000100d2 */
[C---:B------:R-:W-:Y:S01]  /*7290*/  FFMA.FTZ R135, R22.reuse, R11, -R3 ;  /* 0x0000000b16877223 */ /* 0x040fe20000010803 */
[----:B------:R-:W-:Y:S01]  /*72a0*/  FMUL.FTZ R3, R23, R139 ;  /* 0x0000008b17037220 */ /* 0x000fe20000410000 */
[----:B--2---:R-:W-:Y:S01]  /*72b0*/  @!P2 FADD.FTZ R5, R5, R12 ;  /* 0x0000000c0505a221 */ /* 0x004fe20000010000 */
[----:B------:R-:W1:Y:S01]  /*72c0*/  SHFL.DOWN PT, R142, R7, 0x2, 0x1f ;  /* 0x08401f00078e7f89 */ /* 0x000e6200000e0000 */
[----:B------:R-:W-:Y:S01]  /*72d0*/  FFMA.FTZ R153, R101, R153, R10 ;  /* 0x0000009965997223 */ /* 0x000fe2000001000a */
[-C--:B------:R-:W-:Y:S01]  /*72e0*/  FMUL.FTZ R12, R23, R155.reuse ;  /* 0x0000009b170c7220 */ /* 0x080fe20000410000 */
[C---:B------:R-:W-:Y:S01]  /*72f0*/  FFMA.FTZ R10, R22.reuse, R155, R3 ;  /* 0x0000009b160a7223 */ /* 0x040fe20000010003 */
[----:B------:R-:W2:Y:S01]  /*7300*/  SHFL.DOWN PT, R24, R5, 0x2, 0x1f ;  /* 0x08401f0005187f89 */ /* 0x000ea200000e0000 */
[----:B----4-:R-:W-:Y:S01]  /*7310*/  @!P2 FADD.FTZ R4, R175, R4 ;  /* 0x00000004af04a221 */ /* 0x010fe20000010000 */
[----:B------:R-:W-:Y:S01]  /*7320*/  ISETP.GT.AND P2, PT, R123, 0x1d, PT ;  /* 0x0000001d7b00780c */ /* 0x000fe20003f44270 */
[----:B------:R-:W-:Y:S01]  /*7330*/  FMUL.FTZ R11, R23, R11 ;  /* 0x0000000b170b7220 */ /* 0x000fe20000410000 */
[C---:B------:R-:W-:Y:S01]  /*7340*/  FFMA.FTZ R18, R22.reuse, R139, -R12 ;  /* 0x0000008b16127223 */ /* 0x040fe2000001080c */
[----:B------:R-:W-:Y:S01]  /*7350*/  FMUL.FTZ R10, R169, R10 ;  /* 0x0000000aa90a7220 */ /* 0x000fe20000410000 */
[----:B------:R-:W4:Y:S01]  /*7360*/  SHFL.DOWN PT, R137, R4, 0x2, 0x1f ;  /* 0x08401f0004897f89 */ /* 0x000f2200000e0000 */
[C---:B------:R-:W-:Y:S01]  /*7370*/  FMUL.FTZ R3, R23.reuse, R13 ;  /* 0x0000000d17037220 */ /* 0x040fe20000410000 */
[C---:B------:R-:W-:Y:S01]  /*7380*/  FFMA.FTZ R11, R22.reuse, R154, R11 ;  /* 0x0000009a160b7223 */ /* 0x040fe2000001000b */
[----:B------:R-:W-:Y:S01]  /*7390*/  FMUL.FTZ R12, R23, R156 ;  /* 0x0000009c170c7220 */ /* 0x000fe20000410000 */
[----:B------:R-:W-:Y:S01]  /*73a0*/  FFMA.FTZ R18, R195, R18, R10 ;  /* 0x00000012c3127223 */ /* 0x000fe2000001000a */
[----:B------:R-:W-:Y:S01]  /*73b0*/  FFMA.FTZ R10, R22, R156, R3 ;  /* 0x0000009c160a7223 */ /* 0x000fe20000010003 */
[----:B------:R-:W-:Y:S01]  /*73c0*/  FMUL.FTZ R11, R212, R11 ;  /* 0x0000000bd40b7220 */ /* 0x000fe20000410000 */
[----:B------:R-:W-:Y:S01]  /*73d0*/  FFMA.FTZ R13, R22, R13, -R12 ;  /* 0x0000000d160d7223 */ /* 0x000fe2000001080c */
[----:B------:R-:W-:Y:S01]  /*73e0*/  FMUL.FTZ R3, R23, R141 ;  /* 0x0000008d17037220 */ /* 0x000fe20000410000 */
[----:B------:R-:W-:Y:S01]  /*73f0*/  FMUL.FTZ R167, R167, R10 ;  /* 0x0000000aa7a77220 */ /* 0x000fe20000410000 */
[----:B0-----:R-:W-:Y:S01]  /*7400*/  @!P2 FADD.FTZ R6, R6, R151 ;  /* 0x000000970606a221 */ /* 0x001fe20000010000 */
[----:B------:R-:W-:Y:S01]  /*7410*/  FFMA.FTZ R194, R194, R135, R11 ;  /* 0x00000087c2c27223 */ /* 0x000fe2000001000b */
[----:B------:R-:W-:Y:S01]  /*7420*/  FMUL.FTZ R12, R23, R157 ;  /* 0x0000009d170c7220 */ /* 0x000fe20000410000 */
[----:B------:R-:W-:Y:S01]  /*7430*/  FFMA.FTZ R196, R196, R13, R167 ;  /* 0x0000000dc4c47223 */ /* 0x000fe200000100a7 */
[----:B-1----:R-:W-:Y:S01]  /*7440*/  @!P2 FADD.FTZ R7, R7, R142 ;  /* 0x0000008e0707a221 */ /* 0x002fe20000010000 */
[----:B------:R-:W0:Y:S01]  /*7450*/  SHFL.DOWN PT, R13, R6, 0x4, 0x1f ;  /* 0x08801f00060d7f89 */ /* 0x000e2200000e0000 */
[C---:B------:R-:W-:Y:S01]  /*7460*/  FFMA.FTZ R10, R22.reuse, R157, R3 ;  /* 0x0000009d160a7223 */ /* 0x040fe20000010003 */
[----:B------:R-:W-:Y:S01]  /*7470*/  FFMA.FTZ R12, R22, R141, -R12 ;  /* 0x0000008d160c7223 */ /* 0x000fe2000001080c */
[----:B--2---:R-:W-:Y:S01]  /*7480*/  @!P2 FADD.FTZ R5, R5, R24 ;  /* 0x000000180505a221 */ /* 0x004fe20000010000 */
[----:B------:R-:W1:Y:S01]  /*7490*/  SHFL.DOWN PT, R138, R7, 0x4, 0x1f ;  /* 0x08801f00078a7f89 */ /* 0x000e6200000e0000 */
[----:B------:R-:W-:Y:S01]  /*74a0*/  FMUL.FTZ R10, R165, R10 ;  /* 0x0000000aa50a7220 */ /* 0x000fe20000410000 */
[----:B------:R-:W-:Y:S01]  /*74b0*/  FMUL.FTZ R3, R23, R15 ;  /* 0x0000000f17037220 */ /* 0x000fe20000410000 */
[----:B------:R-:W-:Y:S01]  /*74c0*/  FFMA.FTZ R155, R105, R155, R18 ;  /* 0x0000009b699b7223 */ /* 0x000fe20000010012 */
[----:B------:R-:W2:Y:S01]  /*74d0*/  SHFL.DOWN PT, R24, R5, 0x4, 0x1f ;  /* 0x08801f0005187f89 */ /* 0x000ea200000e0000 */
[----:B----4-:R-:W-:Y:S01]  /*74e0*/  @!P2 FADD.FTZ R4, R4, R137 ;  /* 0x000000890404a221 */ /* 0x010fe20000010000 */
[----:B------:R-:W-:Y:S01]  /*74f0*/  ISETP.GT.AND P2, PT, R123, 0x1b, PT ;  /* 0x0000001b7b00780c */ /* 0x000fe20003f44270 */
[----:B------:R-:W-:Y:S01]  /*7500*/  FFMA.FTZ R18, R197, R12, R10 ;  /* 0x0000000cc5127223 */ /* 0x000fe2000001000a */
[CC--:B------:R-:W-:Y:S01]  /*7510*/  FFMA.FTZ R10, R22.reuse, R158.reuse, R3 ;  /* 0x0000009e160a7223 */ /* 0x0c0fe20000010003 */
[C---:B------:R-:W-:Y:S01]  /*7520*/  FMUL.FTZ R3, R23.reuse, R159 ;  /* 0x0000009f17037220 */ /* 0x040fe20000410000 */
[----:B------:R-:W4:Y:S01]  /*7530*/  SHFL.DOWN PT, R11, R4, 0x4, 0x1f ;  /* 0x08801f00040b7f89 */ /* 0x000f2200000e0000 */
[----:B------:R-:W-:Y:S01]  /*7540*/  FMUL.FTZ R12, R23, R158 ;  /* 0x0000009e170c7220 */ /* 0x000fe20000410000 */
[----:B------:R-:W-:Y:S01]  /*7550*/  FMUL.FTZ R149, R149, R10 ;  /* 0x0000000a95957220 */ /* 0x000fe20000410000 */
[CC--:B------:R-:W-:Y:S01]  /*7560*/  FFMA.FTZ R10, R22.reuse, R143.reuse, -R3 ;  /* 0x0000008f160a7223 */ /* 0x0c0fe20000010803 */
[C---:B------:R-:W-:Y:S01]  /*7570*/  FMUL.FTZ R143, R23.reuse, R143 ;  /* 0x0000008f178f7220 */ /* 0x040fe20000410000 */
[C---:B------:R-:W-:Y:S01]  /*7580*/  FMUL.FTZ R3, R23.reuse, R17 ;  /* 0x0000001117037220 */ /* 0x040fe20000410000 */
[C---:B------:R-:W-:Y:S01]  /*7590*/  FFMA.FTZ R15, R22.reuse, R15, -R12 ;  /* 0x0000000f160f7223 */ /* 0x040fe2000001080c */
[----:B------:R-:W-:Y:S01]  /*75a0*/  FMUL.FTZ R12, R23, R160 ;  /* 0x000000a0170c7220 */ /* 0x000fe20000410000 */
[----:B------:R-:W-:Y:S01]  /*75b0*/  FFMA.FTZ R143, R22, R159, R143 ;  /* 0x0000009f168f7223 */ /* 0x000fe2000001008f */
[----:B------:R-:W-:Y:S01]  /*75c0*/  FFMA.FTZ R157, R109, R157, R18 ;  /* 0x0000009d6d9d7223 */ /* 0x000fe20000010012 */
[----:B0-----:R-:W-:Y:S01]  /*75d0*/  @!P2 FADD.FTZ R6, R6, R13 ;  /* 0x0000000d0606a221 */ /* 0x001fe20000010000 */
[----:B------:R-:W-:Y:S01]  /*75e0*/  FFMA.FTZ R198, R198, R15, R149 ;  /* 0x0000000fc6c67223 */ /* 0x000fe20000010095 */
[----:B------:R-:W-:Y:S01]  /*75f0*/  FMUL.FTZ R222, R222, R143 ;  /* 0x0000008fdede7220 */ /* 0x000fe20000410000 */
[C---:B------:R-:W-:Y:S01]  /*7600*/  FFMA.FTZ R17, R22.reuse, R17, -R12 ;  /* 0x0000001116117223 */ /* 0x040fe2000001080c */
[----:B-1----:R-:W-:Y:S01]  /*7610*/  @!P2 FADD.FTZ R7, R7, R138 ;  /* 0x0000008a0707a221 */ /* 0x002fe20000010000 */
[----:B------:R-:W0:Y:S01]  /*7620*/  SHFL.DOWN PT, R13, R6, 0x8, 0x1f ;  /* 0x09001f00060d7f89 */ /* 0x000e2200000e0000 */
[----:B------:R-:W-:Y:S01]  /*7630*/  FFMA.FTZ R222, R199, R10, R222 ;  /* 0x0000000ac7de7223 */ /* 0x000fe200000100de */
[----:B------:R-:W-:Y:S01]  /*7640*/  FFMA.FTZ R10, R22, R160, R3 ;  /* 0x000000a0160a7223 */ /* 0x000fe20000010003 */
[----:B--2---:R-:W-:Y:S01]  /*7650*/  @!P2 FADD.FTZ R5, R5, R24 ;  /* 0x000000180505a221 */ /* 0x004fe20000010000 */
[----:B------:R-:W1:Y:S01]  /*7660*/  SHFL.DOWN PT, R132, R7, 0x8, 0x1f ;  /* 0x09001f0007847f89 */ /* 0x000e6200000e0000 */
[----:B------:R-:W-:Y:S01]  /*7670*/  FMUL.FTZ R3, R23, R161 ;  /* 0x000000a117037220 */ /* 0x000fe20000410000 */
[----:B------:R-:W-:Y:S01]  /*7680*/  FMUL.FTZ R133, R133, R10 ;  /* 0x0000000a85857220 */ /* 0x000fe20000410000 */
[-C--:B------:R-:W-:Y:S01]  /*7690*/  FMUL.FTZ R10, R23, R145.reuse ;  /* 0x00000091170a7220 */ /* 0x080fe20000410000 */
[----:B------:R-:W2:Y:S01]  /*76a0*/  SHFL.DOWN PT, R24, R5, 0x8, 0x1f ;  /* 0x09001f0005187f89 */ /* 0x000ea200000e0000 */
[----:B----4-:R-:W-:Y:S01]  /*76b0*/  @!P2 FADD.FTZ R4, R4, R11 ;  /* 0x0000000b0404a221 */ /* 0x010fe20000010000 */
[----:B------:R-:W-:Y:S01]  /*76c0*/  ISETP.GT.AND P2, PT, R123, 0x17, PT ;  /* 0x000000177b00780c */ /* 0x000fe20003f44270 */
[C---:B------:R-:W-:Y:S01]  /*76d0*/  FFMA.FTZ R18, R22.reuse, R145, -R3 ;  /* 0x0000009116127223 */ /* 0x040fe20000010803 */
[----:B------:R-:W-:Y:S01]  /*76e0*/  FFMA.FTZ R3, R22, R161, R10 ;  /* 0x000000a116037223 */ /* 0x000fe2000001000a */
[----:B------:R-:W-:Y:S01]  /*76f0*/  FFMA.FTZ R194, R103, R154, R194 ;  /* 0x0000009a67c27223 */ /* 0x000fe200000100c2 */
[----:B------:R-:W4:Y:S01]  /*7700*/  SHFL.DOWN PT, R11, R4, 0x8, 0x1f ;  /* 0x09001f00040b7f89 */ /* 0x000f2200000e0000 */
[----:B------:R-:W-:Y:S01]  /*7710*/  FFMA.FTZ R196, R107, R156, R196 ;  /* 0x0000009c6bc47223 */ /* 0x000fe200000100c4 */
[----:B------:R-:W-:Y:S01]  /*7720*/  FFMA.FTZ R198, R111, R158, R198 ;  /* 0x0000009e6fc67223 */ /* 0x000fe200000100c6 */
[----:B------:R-:W-:Y:S01]  /*7730*/  FFMA.FTZ R159, R113, R159, R222 ;  /* 0x0000009f719f7223 */ /* 0x000fe200000100de */
[----:B------:R-:W-:Y:S01]  /*7740*/  FFMA.FTZ R200, R200, R17, R133 ;  /* 0x00000011c8c87223 */ /* 0x000fe20000010085 */
[----:B------:R-:W-:Y:S01]  /*7750*/  FMUL.FTZ R226, R226, R3 ;  /* 0x00000003e2e27220 */ /* 0x000fe20000410000 */
        /* <DEDUP_REMOVED lines=8> */
[----:B-1----:R-:W-:Y:S01]  /*77e0*/  @!P2 FADD.FTZ R7, R7, R132 ;  /* 0x000000840707a221 */ /* 0x002fe20000010000 */
[----:B------:R0:W1:Y:S01]  /*77f0*/  SHFL.DOWN PT, R13, R6, 0x10, 0x1f ;  /* 0x0a001f00060d7f89 */ /* 0x00006200000e0000 */
[----:B------:R-:W-:Y:S01]  /*7800*/  FADD.FTZ R83, R194, R83 ;  /* 0x00000053c2537221 */ /* 0x000fe20000010000 */
[----:B------:R-:W-:Y:S01]  /*7810*/  FADD.FTZ R82, R155, R82 ;  /* 0x000000529b527221 */ /* 0x000fe20000010000 */
[----:B--2---:R-:W-:Y:S01]  /*7820*/  @!P2 FADD.FTZ R5, R5, R24 ;  /* 0x000000180505a221 */ /* 0x004fe20000010000 */
[----:B------:R0:W2:Y:S01]  /*7830*/  SHFL.DOWN PT, R14, R7, 0x10, 0x1f ;  /* 0x0a001f00070e7f89 */ /* 0x0000a200000e0000 */
[----:B------:R-:W-:Y:S01]  /*7840*/  FADD.FTZ R61, R136, R61 ;  /* 0x0000003d883d7221 */ /* 0x000fe20000010000 */
[----:B------:R-:W-:Y:S01]  /*7850*/  FADD.FTZ R81, R196, R81 ;  /* 0x00000051c4517221 */ /* 0x000fe20000010000 */
[----:B------:R-:W-:Y:S01]  /*7860*/  FADD.FTZ R63, R134, R63 ;  /* 0x0000003f863f7221 */ /* 0x000fe20000010000 */
[----:B------:R0:W0:Y:S01]  /*7870*/  SHFL.DOWN PT, R12, R5, 0x10, 0x1f ;  /* 0x0a001f00050c7f89 */ /* 0x00002200000e0000 */
[----:B----4-:R-:W-:Y:S01]  /*7880*/  @!P2 FADD.FTZ R4, R4, R11 ;  /* 0x0000000b0404a221 */ /* 0x010fe20000010000 */
[----:B------:R-:W-:Y:S01]  /*7890*/  FADD.FTZ R80, R157, R80 ;  /* 0x000000509d507221 */ /* 0x000fe20000010000 */
[----:B------:R-:W-:Y:S01]  /*78a0*/  FADD.FTZ R79, R198, R79 ;  /* 0x0000004fc64f7221 */ /* 0x000fe20000010000 */
[----:B------:R-:W-:Y:S01]  /*78b0*/  FADD.FTZ R67, R16, R67 ;  /* 0x0000004310437221 */ /* 0x000fe20000010000 */
[----:B------:R-:W-:Y:S01]  /*78c0*/  FADD.FTZ R78, R159, R78 ;  /* 0x0000004e9f4e7221 */ /* 0x000fe20000010000 */
[----:B------:R4:W0:Y:S01]  /*78d0*/  SHFL.DOWN PT, R11, R4, 0x10, 0x1f ;  /* 0x0a001f00040b7f89 */ /* 0x00082200000e0000 */
[----:B------:R-:W-:Y:S01]  /*78e0*/  FFMA.FTZ R200, R115, R160, R200 ;  /* 0x000000a073c87223 */ /* 0x000fe200000100c8 */
[----:B------:R-:W-:Y:S01]  /*78f0*/  FMUL.FTZ R3, R23, R19 ;  /* 0x0000001317037220 */ /* 0x000fe20000410000 */
[----:B------:R-:W-:Y:S06]  /*7900*/  @P3 BRA `(.L_x_6236) ;  /* 0x0000000000203947 */ /* 0x000fec0003800000 */
        /* <DEDUP_REMOVED lines=8> */
.L_x_6236:
[----:B------:R-:W-:Y:S05]  /*7990*/  BSYNC.RECONVERGENT B0 ;  /* 0x0000000000007941 */ /* 0x000fea0003800200 */
.L_x_6235:
[C---:B0-----:R-:W-:Y:S01]  /*79a0*/  FMUL.FTZ R10, R23.reuse, R147 ;  /* 0x00000093170a7220 */ /* 0x041fe20000410000 */
[CC--:B------:R-:W-:Y:S01]  /*79b0*/  FMUL.FTZ R16, R23.reuse, R162.reuse ;  /* 0x000000a217107220 */ /* 0x0c0fe20000410000 */
[C---:B--2---:R-:W-:Y:S01]  /*79c0*/  FFMA.FTZ R14, R22.reuse, R162, R3 ;  /* 0x000000a2160e7223 */ /* 0x044fe20000010003 */
[-C--:B------:R-:W-:Y:S01]  /*79d0*/  FMUL.FTZ R12, R23, R163.reuse ;  /* 0x000000a3170c7220 */ /* 0x080fe20000410000 */
[C---:B------:R-:W-:Y:S01]  /*79e0*/  FFMA.FTZ R10, R22.reuse, R163, R10 ;  /* 0x000000a3160a7223 */ /* 0x040fe2000001000a */
[C---:B------:R-:W-:Y:S01]  /*79f0*/  FFMA.FTZ R19, R22.reuse, R19, -R16 ;  /* 0x0000001316137223 */ /* 0x040fe20000010810 */
[----:B------:R-:W-:Y:S01]  /*7a00*/  FMUL.FTZ R25, R25, R14 ;  /* 0x0000000e19197220 */ /* 0x000fe20000410000 */
[----:B------:R-:W-:Y:S01]  /*7a10*/  FFMA.FTZ R12, R22, R147, -R12 ;  /* 0x00000093160c7223 */ /* 0x000fe2000001080c */
[----:B------:R-:W-:Y:S01]  /*7a20*/  FMUL.FTZ R10, R9, R10 ;  /* 0x0000000a090a7220 */ /* 0x000fe20000410000 */
        /* <DEDUP_REMOVED lines=16> */
[----:B------:R-:W-:Y:S01]  /*7b30*/  LEA R14, R26, UR27, 0x3 ;  /* 0x0000001b1a0e7c11 */ /* 0x000fe2000f8e18ff */
[----:B------:R-:W0:Y:S04]  /*7b40*/  LDS.128 R8, [UR27+0x10b0] ;  /* 0x0010b01bff087984 */ /* 0x000e280008000c00 */
[----:B------:R-:W-:-:S13]  /*7b50*/  PLOP3.LUT P0, PT, PT, PT, UP0, 0x80, 0x8 ;  /* 0x000000000008781c */ /* 0x000fda0003f0f008 */
[----:B------:R-:W2:Y:S04]  /*7b60*/  @P0 LDS.64 R2, [R14+0x42f0] ;  /* 0x0042f0000e020984 */ /* 0x000ea80000000a00 */
[----:B-1----:R-:W1:Y:S01]  /*7b70*/  @P0 LDS.64 R12, [R14+0x3af0] ;  /* 0x003af0000e0c0984 */ /* 0x002e620000000a00 */
[----:B0-----:R-:W-:Y:S01]  /*7b80*/  FADD.FTZ R6, R10, R6 ;  /* 0x000000060a067221 */ /* 0x001fe20000010000 */
[----:B------:R-:W-:Y:S01]  /*7b90*/  FADD.FTZ R7, R11, R7 ;  /* 0x000000070b077221 */ /* 0x000fe20000010000 */
[----:B----4-:R-:W-:Y:S01]  /*7ba0*/  FADD.FTZ R4, R8, R4 ;  /* 0x0000000408047221 */ /* 0x010fe20000010000 */
[----:B------:R-:W-:Y:S01]  /*7bb0*/  FADD.FTZ R5, R9, R5 ;  /* 0x0000000509057221 */ /* 0x000fe20000010000 */
[----:B--2---:R-:W-:Y:S01]  /*7bc0*/  @P0 FADD.FTZ R6, R6, R2 ;  /* 0x0000000206060221 */ /* 0x004fe20000010000 */
[----:B------:R-:W-:Y:S01]  /*7bd0*/  @P0 FADD.FTZ R7, R7, R3 ;  /* 0x0000000307070221 */ /* 0x000fe20000010000 */
[----:B-1----:R-:W-:Y:S01]  /*7be0*/  @P0 FADD.FTZ R4, R4, R12 ;  /* 0x0000000c04040221 */ /* 0x002fe20000010000 */
[----:B------:R-:W-:-:S03]  /*7bf0*/  @P0 FADD.FTZ R5, R5, R13 ;  /* 0x0000000d05050221 */ /* 0x000fc60000010000 */
[----:B------:R0:W-:Y:S04]  /*7c00*/  STS.64 [R14+0x42f0], R6 ;  /* 0x0042f0060e007388 */ /* 0x0001e80000000a00 */
[----:B------:R0:W-:Y:S02]  /*7c10*/  STS.64 [R14+0x3af0], R4 ;  /* 0x003af0040e007388 */ /* 0x0001e40000000a00 */
.L_x_6238:
[----:B------:R-:W-:Y:S05]  /*7c20*/  BSYNC.RECONVERGENT B0 ;  /* 0x0000000000007941 */ /* 0x000fea0003800200 */
.L_x_6237:
[----:B------:R-:W-:-:S04]  /*7c30*/  IADD3 R26, PT, PT, R26, 0x1, RZ ;  /* 0x000000011a1a7810 */ /* 0x000fc80007ffe0ff */
[----:B------:R-:W-:-:S13]  /*7c40*/  ISETP.GE.AND P0, PT, R26, UR35, PT ;  /* 0x000000231a007c0c */ /* 0x000fda000bf06270 */
[----:B------:R-:W-:Y:S05]  /*7c50*/  @!P0 BRA `(.L_x_6239) ;  /* 0xffffffa400788947 */ /* 0x000fea000383ffff */
.L_x_6205:
[----:B------:R-:W2:Y:S01]  /*7c60*/  LDCU UR19, c[0x0][0x388] ;  /* 0x00007100ff1377ac */ /* 0x000ea20008000800 */
[----:B------:R-:W-:Y:S01]  /*7c70*/  BAR.SYNC.DEFER_BLOCKING 0x0 ;  /* 0x0000000000007b1d */ /* 0x000fe20000010000 */
[C---:B------:R-:W-:Y:S01]  /*7c80*/  ISETP.NE.AND P0, PT, R127.reuse, RZ, PT ;  /* 0x000000ff7f00720c */ /* 0x040fe20003f05270 */
[----:B------:R-:W-:Y:S01]  /*7c90*/  ULEA UR22, UR11, 0xfffffc00, 0xa ;  /* 0xfffffc000b167891 */ /* 0x000fe2000f8e50ff */
[----:B------:R-:W-:Y:S01]  /*7ca0*/  SHF.L.U32 R0, R127, 0x4, RZ ;  /* 0x000000047f007819 */ /* 0x000fe200000006ff */
[----:B------:R-:W-:Y:S02]  /*7cb0*/  UIADD3 UR12, UP0, UPT, UR12, -0x1000, URZ ;  /* 0xfffff0000c0c7890 */ /* 0x000fe4000ff1e0ff */
[----:B------:R-:W5:Y:S01]  /*7cc0*/  LDCU.64 UR28, c[0x0][0x4f8] ;  /* 0x00009f00ff1c77ac */ /* 0x000f620008000a00 */
[----:B------:R-:W-:Y:S01]  /*7cd0*/  LOP3.LUT R0, R0, 0x3e00, RZ, 0xc0, !PT ;  /* 0x00003e0000007812 */ /* 0x000fe200078ec0ff */
[----:B------:R-:W1:Y:S03]  /*7ce0*/  LDCU.64 UR30, c[0x0][0x500] ;  /* 0x0000a000ff1e77ac */ /* 0x000e660008000a00 */
[----:B------:R-:W-:-:S02]  /*7cf0*/  IADD3 R8, PT, PT, R125, R0, RZ ;  /* 0x000000007d087210 */ /* 0x000fc40007ffe0ff */
[----:B0-----:R-:W-:Y:S01]  /*7d00*/  LOP3.LUT R5, R0, 0x1f, R127, 0xf8, !PT ;  /* 0x0000001f00057812 */ /* 0x001fe200078ef87f */
[----:B------:R-:W-:Y:S01]  /*7d10*/  USHF.R.S32.HI UR23, URZ, 0x1f, UR22 ;  /* 0x0000001fff177899 */ /* 0x000fe20008011416 */
[C---:B------:R-:W-:Y:S01]  /*7d20*/  IADD3 R39, PT, PT, R8.reuse, 0x20, RZ ;  /* 0x0000002008277810 */ /* 0x040fe20007ffe0ff */
[----:B--2---:R-:W-:Y:S01]  /*7d30*/  UIADD3 UR19, UPT, UPT, -UR22, UR19, URZ ;  /* 0x0000001316137290 */ /* 0x004fe2000fffe1ff */
[----:B------:R-:W-:Y:S01]  /*7d40*/  IADD3 R41, PT, PT, R8, 0x40, RZ ;  /* 0x0000004008297810 */ /* 0x000fe20007ffe0ff */
[----:B------:R-:W-:Y:S02]  /*7d50*/  UIADD3.X UR13, UPT, UPT, UR13, -0x1, URZ, UP0, !UPT ;  /* 0xffffffff0d0d7890 */ /* 0x000fe400087fe4ff */
[----:B------:R-:W-:Y:S02]  /*7d60*/  UISETP.GT.AND UP0, UPT, UR11, 0x1, UPT ;  /* 0x000000010b00788c */ /* 0x000fe4000bf04270 */
[----:B------:R-:W-:Y:S01]  /*7d70*/  MOV R10, UR19 ;  /* 0x00000013000a7c02 */ /* 0x000fe20008000f00 */
[----:B------:R-:W-:Y:S01]  /*7d80*/  STS [R90], R73 ;  /* 0x000000495a007388 */ /* 0x000fe20000000800 */
[----:B-----5:R-:W-:-:S02]  /*7d90*/  UIMAD.WIDE.U32 UR20, UR26, UR28, UR22 ;  /* 0x0000001c1a1472a5 */ /* 0x020fc4000f8e0016 */
[----:B------:R-:W-:Y:S01]  /*7da0*/  UIADD3 UR14, UP1, UPT, UR14, -0x1000, URZ ;  /* 0xfffff0000e0e7890 */ /* 0x000fe2000ff3e0ff */
[----:B------:R-:W-:Y:S01]  /*7db0*/  STS [R90+0x4], R71 ;  /* 0x000004475a007388 */ /* 0x000fe20000000800 */
[----:B------:R-:W-:Y:S01]  /*7dc0*/  UIMAD UR21, UR26, UR29, UR21 ;  /* 0x0000001d1a1572a4 */ /* 0x000fe2000f8e0215 */
[----:B------:R-:W0:Y:S02]  /*7dd0*/  LDCU.64 UR28, c[0x0][0x550] ;  /* 0x0000aa00ff1c77ac */ /* 0x000e240008000a00 */
[----:B------:R-:W-:Y:S01]  /*7de0*/  STS [R90+0x8], R69 ;  /* 0x000008455a007388 */ /* 0x000fe20000000800 */
[----:B-1----:R-:W-:-:S03]  /*7df0*/  UIMAD.WIDE.U32 UR20, UR8, UR30, UR20 ;  /* 0x0000001e081472a5 */ /* 0x002fc6000f8e0014 */
[----:B------:R1:W-:Y:S01]  /*7e00*/  STS [R90+0xc], R67 ;  /* 0x00000c435a007388 */ /* 0x0003e20000000800 */
[----:B------:R-:W-:Y:S02]  /*7e10*/  UIADD3 UR17, UP2, UPT, UR17, -0x1000, URZ ;  /* 0xfffff00011117890 */ /* 0x000fe4000ff5e0ff */
[----:B------:R-:W-:Y:S01]  /*7e20*/  UIMAD UR19, UR8, UR31, UR21 ;  /* 0x0000001f081372a4 */ /* 0x000fe2000f8e0215 */
[----:B------:R2:W-:Y:S01]  /*7e30*/  STS [R90+0x10], R65 ;  /* 0x000010415a007388 */ /* 0x0005e20000000800 */
[----:B------:R-:W-:Y:S01]  /*7e40*/  IADD3 R3, P5, PT, R5, UR20, RZ ;  /* 0x0000001405037c10 */ /* 0x000fe2000ffbe0ff */
[----:B------:R-:W5:Y:S02]  /*7e50*/  LDCU.64 UR30, c[0x0][0x560] ;  /* 0x0000ac00ff1e77ac */ /* 0x000f640008000a00 */
[----:B------:R3:W-:Y:S01]  /*7e60*/  STS [R90+0x14], R63 ;  /* 0x0000143f5a007388 */ /* 0x0007e20000000800 */
[----:B------:R-:W-:Y:S01]  /*7e70*/  IADD3.X R6, PT, PT, RZ, UR19, RZ, P5, !PT ;  /* 0x00000013ff067c10 */ /* 0x000fe2000affe4ff */
[----:B------:R-:W4:Y:S01]  /*7e80*/  LDCU.64 UR20, c[0x0][0x518] ;  /* 0x0000a300ff1477ac */ /* 0x000f220008000a00 */
[C---:B-1----:R-:W-:Y:S01]  /*7e90*/  IADD3 R67, PT, PT, R8.reuse, 0x1e0, RZ ;  /* 0x000001e008437810 */ /* 0x042fe20007ffe0ff */
[----:B------:R1:W-:Y:S01]  /*7ea0*/  STS [R90+0x18], R61 ;  /* 0x0000183d5a007388 */ /* 0x0003e20000000800 */
[C---:B0-----:R-:W-:Y:S01]  /*7eb0*/  LEA R2, P5, R3.reuse, UR28, 0x2 ;  /* 0x0000001c03027c11 */ /* 0x041fe2000f8a10ff */
[----:B------:R-:W-:Y:S01]  /*7ec0*/  UIADD3.X UR16, UPT, UPT, UR16, -0x1, URZ, UP1, !UPT ;  /* 0xffffffff10107890 */ /* 0x000fe20008ffe4ff */
[C---:B--2---:R-:W-:Y:S01]  /*7ed0*/  IADD3 R65, PT, PT, R8.reuse, 0x1c0, RZ ;  /* 0x000001c008417810 */ /* 0x044fe20007ffe0ff */
[----:B------:R0:W-:Y:S01]  /*7ee0*/  STS [R90+0x1c], R59 ;  /* 0x00001c3b5a007388 */ /* 0x0001e20000000800 */
[----:B------:R-:W-:Y:S01]  /*7ef0*/  LEA.HI.X R3, R3, UR29, R6, 0x2, P5 ;  /* 0x0000001d03037c11 */ /* 0x000fe2000a8f1406 */
[----:B------:R-:W2:Y:S01]  /*7f00*/  LDCU.64 UR28, c[0x0][0x520] ;  /* 0x0000a400ff1c77ac */ /* 0x000ea20008000a00 */
[C---:B---3--:R-:W-:Y:S01]  /*7f10*/  IADD3 R63, PT, PT, R8.reuse, 0x1a0, RZ ;  /* 0x000001a0083f7810 */ /* 0x048fe20007ffe0ff */
[----:B------:R3:W-:Y:S01]  /*7f20*/  STS [R90+0x20], R57 ;  /* 0x000020395a007388 */ /* 0x0007e20000000800 */
[----:B-1----:R-:W-:Y:S01]  /*7f30*/  IADD3 R61, PT, PT, R8, 0x180, RZ ;  /* 0x00000180083d7810 */ /* 0x002fe20007ffe0ff */
[----:B------:R-:W-:-:S02]  /*7f40*/  UIADD3.X UR18, UPT, UPT, UR18, -0x1, URZ, UP2, !UPT ;  /* 0xffffffff12127890 */ /* 0x000fc400097fe4ff */
[----:B------:R1:W-:Y:S01]  /*7f50*/  STS [R90+0x24], R55 ;  /* 0x000024375a007388 */ /* 0x0003e20000000800 */
[----:B0-----:R-:W-:-:S03]  /*7f60*/  IADD3 R59, PT, PT, R8, 0x160, RZ ;  /* 0x00000160083b7810 */ /* 0x001fc60007ffe0ff */
[----:B------:R0:W-:Y:S01]  /*7f70*/  STS [R90+0x28], R53 ;  /* 0x000028355a007388 */ /* 0x0001e20000000800 */
[----:B----4-:R-:W-:Y:S01]  /*7f80*/  UIMAD.WIDE.U32 UR22, UR26, UR20, UR22 ;  /* 0x000000141a1672a5 */ /* 0x010fe2000f8e0016 */
[C---:B---3--:R-:W-:Y:S02]  /*7f90*/  IADD3 R57, PT, PT, R8.reuse, 0x140, RZ ;  /* 0x0000014008397810 */ /* 0x048fe40007ffe0ff */
[----:B------:R3:W-:Y:S01]  /*7fa0*/  STS [R90+0x2c], R51 ;  /* 0x00002c335a007388 */ /* 0x0007e20000000800 */
[----:B------:R-:W-:Y:S01]  /*7fb0*/  UIMAD UR21, UR26, UR21, UR23 ;  /* 0x000000151a1572a4 */ /* 0x000fe2000f8e0217 */
[C---:B-1----:R-:W-:Y:S02]  /*7fc0*/  IADD3 R55, PT, PT, R8.reuse, 0x120, RZ ;  /* 0x0000012008377810 */ /* 0x042fe40007ffe0ff */
[----:B------:R1:W-:Y:S01]  /*7fd0*/  STS [R90+0x30], R49 ;  /* 0x000030315a007388 */ /* 0x0003e20000000800 */
[----:B------:R-:W-:Y:S01]  /*7fe0*/  UMOV UR20, UR22 ;  /* 0x0000001600147c82 */ /* 0x000fe20008000000 */
[C---:B0-----:R-:W-:Y:S01]  /*7ff0*/  IADD3 R53, PT, PT, R8.reuse, 0x100, RZ ;  /* 0x0000010008357810 */ /* 0x041fe20007ffe0ff */
[----:B--2---:R-:W-:Y:S01]  /*8000*/  UIMAD.WIDE.U32 UR20, UR8, UR28, UR20 ;  /* 0x0000001c081472a5 */ /* 0x004fe2000f8e0014 */
[----:B------:R-:W-:Y:S01]  /*8010*/  STS [R90+0x34], R47 ;  /* 0x0000342f5a007388 */ /* 0x000fe20000000800 */
[----:B---3--:R-:W-:-:S02]  /*8020*/  IADD3 R51, PT, PT, R8, 0xe0, RZ ;  /* 0x000000e008337810 */ /* 0x008fc40007ffe0ff */
[----:B------:R-:W-:Y:S01]  /*8030*/  UIMAD UR19, UR8, UR29, UR21 ;  /* 0x0000001d081372a4 */ /* 0x000fe2000f8e0215 */
[----:B------:R0:W-:Y:S01]  /*8040*/  STS [R90+0x38], R45 ;  /* 0x0000382d5a007388 */ /* 0x0001e20000000800 */
[----:B-1----:R-:W-:-:S03]  /*8050*/  IADD3 R49, PT, PT, R8, 0xc0, RZ ;  /* 0x000000c008317810 */ /* 0x002fc60007ffe0ff */
[----:B------:R1:W-:Y:S01]  /*8060*/  STS [R90+0x3c], R43 ;  /* 0x00003c2b5a007388 */ /* 0x0003e20000000800 */
[----:B------:R-:W-:-:S03]  /*8070*/  NOP ;  /* 0x0000000000007918 */ /* 0x000fc60000000000 */
[----:B------:R-:W-:Y:S01]  /*8080*/  LDS R7, [R122] ;  /* 0x000000007a077984 */ /* 0x000fe20000000800 */
[C---:B0-----:R-:W-:Y:S02]  /*8090*/  IADD3 R45, PT, PT, R8.reuse, 0x80, RZ ;  /* 0x00000080082d7810 */ /* 0x041fe40007ffe0ff */
[C---:B-1----:R-:W-:Y:S01]  /*80a0*/  IADD3 R43, PT, PT, R8.reuse, 0x60, RZ ;  /* 0x00000060082b7810 */ /* 0x042fe20007ffe0ff */
[----:B------:R-:W-:Y:S01]  /*80b0*/  LDS R9, [R120+0x80] ;  /* 0x0000800078097984 */ /* 0x000fe20000000800 */
[----:B------:R-:W-:-:S03]  /*80c0*/  IADD3 R47, PT, PT, R8, 0xa0, RZ ;  /* 0x000000a0082f7810 */ /* 0x000fc60007ffe0ff */
        /* <DEDUP_REMOVED lines=101> */
[----:B------:R-:W-:-:S04]  /*8720*/  IADD3 R3, P0, PT, R5, UR20, RZ ;  /* 0x0000001405037c10 */ /* 0x000fc8000ff1e0ff */
[----:B------:R-:W-:Y:S01]  /*8730*/  IADD3.X R6, PT, PT, RZ, UR19, RZ, P0, !PT ;  /* 0x00000013ff067c10 */ /* 0x000fe200087fe4ff */
[----:B------:R-:W-:Y:S01]  /*8740*/  UIADD3 UR19, UPT, UPT, UR11, -0x1, URZ ;  /* 0xffffffff0b137890 */ /* 0x000fe2000fffe0ff */
[----:B-----5:R-:W-:-:S04]  /*8750*/  LEA R2, P3, R3, UR30, 0x2 ;  /* 0x0000001e03027c11 */ /* 0x020fc8000f8610ff */
[----:B------:R-:W-:Y:S02]  /*8760*/  LEA.HI.X R3, R3, UR31, R6, 0x2, P3 ;  /* 0x0000001f03037c11 */ /* 0x000fe400098f1406 */
[----:B------:R-:W-:Y:S01]  /*8770*/  UMOV UR11, UR19 ;  /* 0x00000013000b7c82 */ /* 0x000fe20008000000 */
[----:B------:R-:W0:Y:S02]  /*8780*/  LDS R4, [UR27+0x1080] ;  /* 0x0010801bff047984 */ /* 0x000e240008000800 */
[-C--:B0-----:R-:W-:Y:S02]  /*8790*/  ISETP.GE.AND P2, PT, R5, R4.reuse, PT ;  /* 0x000000040500720c */ /* 0x081fe40003f46270 */
[-C--:B------:R-:W-:Y:S02]  /*87a0*/  ISETP.GE.AND P1, PT, R39, R4.reuse, PT ;  /* 0x000000042700720c */ /* 0x080fe40003f26270 */
[-C--:B------:R-:W-:Y:S02]  /*87b0*/  ISETP.GE.AND P0, PT, R41, R4.reuse, PT ;  /* 0x000000042900720c */ /* 0x080fe40003f06270 */
[----:B------:R-:W-:-:S02]  /*87c0*/  ISETP.GE.AND P4, PT, R43, R4, PT ;  /* 0x000000042b00720c */ /* 0x000fc40003f86270 */
        /* <DEDUP_REMOVED lines=29> */
.L_x_6204:
[----:B------:R-:W1:Y:S01]  /*89a0*/  LDCU.64 UR12, c[0x0][0x548] ;  /* 0x0000a900ff0c77ac */ /* 0x000e620008000a00 */
[----:B0-----:R-:W0:Y:S01]  /*89b0*/  S2R R11, SR_TID.X ;  /* 0x00000000000b7919 */ /* 0x001e220000002100 */
[----:B------:R-:W2:Y:S01]  /*89c0*/  LDCU UR38, c[0x0][0x38c] ;  /* 0x00007180ff2677ac */ /* 0x000ea20008000800 */
[----:B------:R-:W3:Y:S01]  /*89d0*/  LDCU.64 UR14, c[0x0][0x568] ;  /* 0x0000ad00ff0e77ac */ /* 0x000ee20008000a00 */
[----:B-1----:R-:W-:-:S04]  /*89e0*/  UISETP.NE.U32.AND UP0, UPT, UR12, URZ, UPT ;  /* 0x000000ff0c00728c */ /* 0x002fc8000bf05070 */
[----:B------:R-:W-:-:S09]  /*89f0*/  UISETP.NE.AND.EX UP0, UPT, UR13, URZ, UPT, UP0 ;  /* 0x000000ff0d00728c */ /* 0x000fd2000bf05300 */
[----:B--23--:R-:W-:Y:S05]  /*8a00*/  BRA.U !UP0, `(.L_x_6241) ;  /* 0x00000001088c7547 */ /* 0x00cfea000b800000 */
[----:B------:R-:W1:Y:S01]  /*8a10*/  SHFL.DOWN P0, R3, R128, 0x1, 0x1f ;  /* 0x08201f0080037f89 */ /* 0x000e620000000000 */
[----:B------:R-:W-:Y:S01]  /*8a20*/  BSSY.RECONVERGENT B0, `(.L_x_6241) ;  /* 0x0000021000007945 */ /* 0x000fe20003800200 */
[----:B------:R-:W2:Y:S01]  /*8a30*/  S2R R4, SR_LANEID ;  /* 0x0000000000047919 */ /* 0x000ea20000000000 */
[----:B-1----:R-:W-:-:S05]  /*8a40*/  @P0 FADD R3, R3, R128 ;  /* 0x0000008003030221 */ /* 0x002fca0000000000 */
[----:B------:R-:W1:Y:S01]  /*8a50*/  SHFL.DOWN P0, R0, R3, 0x2, 0x1f ;  /* 0x08401f0003007f89 */ /* 0x000e620000000000 */
[----:B--2---:R-:W-:Y:S02]  /*8a60*/  ISETP.NE.AND P1, PT, R4, RZ, PT ;  /* 0x000000ff0400720c */ /* 0x004fe40003f25270 */
[----:B------:R-:W2:Y:S11]  /*8a70*/  S2R R4, SR_TID.X ;  /* 0x0000000000047919 */ /* 0x000eb60000002100 */
[----:B------:R-:W3:Y:S01]  /*8a80*/  @!P1 S2R R9, SR_CgaCtaId ;  /* 0x0000000000099919 */ /* 0x000ee20000008800 */
[----:B------:R-:W-:Y:S01]  /*8a90*/  @!P1 MOV R6, 0x400 ;  /* 0x0000040000069802 */ /* 0x000fe20000000f00 */
[----:B-1----:R-:W-:-:S05]  /*8aa0*/  @P0 FADD R0, R3, R0 ;  /* 0x0000000003000221 */ /* 0x002fca0000000000 */
[----:B------:R-:W1:Y:S01]  /*8ab0*/  SHFL.DOWN P0, R5, R0, 0x4, 0x1f ;  /* 0x08801f0000057f89 */ /* 0x000e620000000000 */
[----:B--2---:R-:W-:-:S04]  /*8ac0*/  @!P1 SHF.R.U32.HI R3, RZ, 0x3, R4 ;  /* 0x00000003ff039819 */ /* 0x004fc80000011604 */
[----:B------:R-:W-:Y:S02]  /*8ad0*/  @!P1 LOP3.LUT R3, R3, 0x7c, RZ, 0xc0, !PT ;  /* 0x0000007c03039812 */ /* 0x000fe400078ec0ff */
[----:B---3--:R-:W-:Y:S01]  /*8ae0*/  @!P1 LEA R6, R9, R6, 0x18 ;  /* 0x0000000609069211 */ /* 0x008fe200078ec0ff */
        /* <DEDUP_REMOVED lines=13> */
[----:B-1----:R-:W1:Y:S01]  /*8bc0*/  LDS R0, [UR4+0x1098] ;  /* 0x00109804ff007984 */ /* 0x002e620008000800 */
[----:B------:R-:W-:-:S04]  /*8bd0*/  ULEA UR4, UP0, UR8, UR12, 0x2 ;  /* 0x0000000c08047291 */ /* 0x000fc8000f8010ff */
[----:B------:R-:W-:Y:S02]  /*8be0*/  ULEA.HI.X UR5, UR8, UR13, URZ, 0x2, UP0 ;  /* 0x0000000d08057291 */ /* 0x000fe400080f14ff */
[----:B------:R-:W-:-:S04]  /*8bf0*/  MOV R2, UR4 ;  /* 0x0000000400027c02 */ /* 0x000fc80008000f00 */
[----:B------:R-:W-:Y:S01]  /*8c00*/  MOV R3, UR5 ;  /* 0x0000000500037c02 */ /* 0x000fe20008000f00 */
[----:B-1----:R-:W-:-:S05]  /*8c10*/  FADD.FTZ R7, R7, R0 ;  /* 0x0000000007077221 */ /* 0x002fca0000010000 */
[----:B------:R2:W-:Y:S02]  /*8c20*/  REDG.E.ADD.F32.FTZ.RN.STRONG.GPU desc[UR24][R2.64], R7 ;  /* 0x00000007020079a6 */ /* 0x0005e4000c12f318 */
.L_x_6242:
[----:B------:R-:W-:Y:S05]  /*8c30*/  BSYNC.RECONVERGENT B0 ;  /* 0x0000000000007941 */ /* 0x000fea0003800200 */
.L_x_6241:
[----:B------:R-:W-:Y:S01]  /*8c40*/  UISETP.NE.U32.AND UP0, UPT, UR14, URZ, UPT ;  /* 0x000000ff0e00728c */ /* 0x000fe2000bf05070 */
[----:B0-----:R-:W-:-:S03]  /*8c50*/  ISETP.GE.AND P0, PT, R11, UR38, PT ;  /* 0x000000260b007c0c */ /* 0x001fc6000bf06270 */
[----:B------:R-:W-:-:S09]  /*8c60*/  UISETP.NE.AND.EX UP0, UPT, UR15, URZ, UPT, UP0 ;  /* 0x000000ff0f00728c */ /* 0x000fd2000bf05300 */
[----:B------:R-:W-:Y:S05]  /*8c70*/  BRA.U !UP0, `(.L_x_6243) ;  /* 0x0000000108907547 */ /* 0x000fea000b800000 */
[----:B------:R-:W-:Y:S06]  /*8c80*/  BAR.SYNC.DEFER_BLOCKING 0x0 ;  /* 0x0000000000007b1d */ /* 0x000fec0000010000 */
[----:B------:R-:W-:Y:S01]  /*8c90*/  BSSY.RECONVERGENT B0, `(.L_x_6243) ;  /* 0x0000022000007945 */ /* 0x000fe20003800200 */
[----:B-1----:R-:W0:Y:S01]  /*8ca0*/  SHFL.DOWN P1, R0, R129, 0x1, 0x1f ;  /* 0x08201f0081007f89 */ /* 0x002e220000020000 */
[----:B------:R-:W1:Y:S01]  /*8cb0*/  S2R R4, SR_LANEID ;  /* 0x0000000000047919 */ /* 0x000e620000000000 */
[----:B------:R-:W3:Y:S01]  /*8cc0*/  S2R R6, SR_TID.X ;  /* 0x0000000000067919 */ /* 0x000ee20000002100 */
[----:B0-----:R-:W-:-:S05]  /*8cd0*/  @P1 FADD R0, R0, R129 ;  /* 0x0000008100001221 */ /* 0x001fca0000000000 */
[----:B--2---:R-:W0:Y:S01]  /*8ce0*/  SHFL.DOWN P1, R3, R0, 0x2, 0x1f ;  /* 0x08401f0000037f89 */ /* 0x004e220000020000 */
[----:B-1----:R-:W-:-:S13]  /*8cf0*/  ISETP.NE.AND P2, PT, R4, RZ, PT ;  /* 0x000000ff0400720c */ /* 0x002fda0003f45270 */
[----:B------:R-:W1:Y:S01]  /*8d00*/  @!P2 S2R R8, SR_CgaCtaId ;  /* 0x000000000008a919 */ /* 0x000e620000008800 */
[----:B------:R-:W-:Y:S01]  /*8d10*/  @!P2 MOV R7, 0x400 ;  /* 0x000004000007a802 */ /* 0x000fe20000000f00 */
[----:B0-----:R-:W-:Y:S01]  /*8d20*/  @P1 FADD R3, R0, R3 ;  /* 0x0000000300031221 */ /* 0x001fe20000000000 */
[----:B---3--:R-:W-:-:S04]  /*8d30*/  @!P2 SHF.R.U32.HI R0, RZ, 0x3, R6 ;  /* 0x00000003ff00a819 */ /* 0x008fc80000011606 */
        /* <DEDUP_REMOVED lines=16> */
[----:B------:R-:W1:Y:S01]  /*8e40*/  LDS R5, [UR4+0x1098] ;  /* 0x00109804ff057984 */ /* 0x000e620008000800 */
[----:B------:R-:W-:-:S04]  /*8e50*/  ULEA UR4, UP0, UR8, UR14, 0x2 ;  /* 0x0000000e08047291 */ /* 0x000fc8000f8010ff */
[----:B------:R-:W-:Y:S02]  /*8e60*/  ULEA.HI.X UR5, UR8, UR15, URZ, 0x2, UP0 ;  /* 0x0000000f08057291 */ /* 0x000fe400080f14ff */
[----:B------:R-:W-:-:S04]  /*8e70*/  MOV R2, UR4 ;  /* 0x0000000400027c02 */ /* 0x000fc80008000f00 */
[----:B------:R-:W-:Y:S01]  /*8e80*/  MOV R3, UR5 ;  /* 0x0000000500037c02 */ /* 0x000fe20008000f00 */
[----:B-1----:R-:W-:-:S05]  /*8e90*/  FADD.FTZ R5, R4, R5 ;  /* 0x0000000504057221 */ /* 0x002fca0000010000 */
[----:B------:R1:W-:Y:S02]  /*8ea0*/  REDG.E.ADD.F32.FTZ.RN.STRONG.GPU desc[UR24][R2.64], R5 ;  /* 0x00000005020079a6 */ /* 0x0003e4000c12f318 */
.L_x_6244:
[----:B------:R-:W-:Y:S05]  /*8eb0*/  BSYNC.RECONVERGENT B0 ;  /* 0x0000000000007941 */ /* 0x000fea0003800200 */
.L_x_6243:
[----:B------:R-:W-:Y:S05]  /*8ec0*/  @P0 EXIT ;  /* 0x000000000000094d */ /* 0x000fea0003800000 */
[----:B------:R-:W3:Y:S01]  /*8ed0*/  LDCU.64 UR12, c[0x0][0x4e8] ;  /* 0x00009d00ff0c77ac */ /* 0x000ee20008000a00 */
[----:B------:R-:W4:Y:S01]  /*8ee0*/  S2UR UR22, SR_CgaCtaId ;  /* 0x00000000001679c3 */ /* 0x000f220000008800 */
[----:B------:R-:W-:Y:S01]  /*8ef0*/  BSSY.RECONVERGENT B0, `(.L_x_6245) ;  /* 0x0000054000007945 */ /* 0x000fe20003800200 */
[----:B------:R-:W0:Y:S01]  /*8f00*/  LDCU.64 UR18, c[0x0][0x4c8] ;  /* 0x00009900ff1277ac */ /* 0x000e220008000a00 */
[----:B------:R-:W1:Y:S01]  /*8f10*/  LDCU.64 UR20, c[0x0][0x4a8] ;  /* 0x00009500ff1477ac */ /* 0x000e620008000a00 */
[----:B------:R-:W-:Y:S01]  /*8f20*/  UMOV UR17, 0x400 ;  /* 0x0000040000117882 */ /* 0x000fe20000000000 */
[----:B------:R-:W0:Y:S01]  /*8f30*/  LDCU UR23, c[0x0][0x360] ;  /* 0x00006c00ff1777ac */ /* 0x000e220008000800 */
[----:B------:R-:W1:Y:S01]  /*8f40*/  LDCU.64 UR40, c[0x0][0x3e0] ;  /* 0x00007c00ff2877ac */ /* 0x000e620008000a00 */
[----:B---3--:R-:W-:Y:S01]  /*8f50*/  UIMAD.WIDE.U32 UR4, UR8, UR12, URZ ;  /* 0x0000000c080472a5 */ /* 0x008fe2000f8e00ff */
[----:B------:R-:W3:Y:S03]  /*8f60*/  LDCU.64 UR42, c[0x0][0x3c0] ;  /* 0x00007800ff2a77ac */ /* 0x000ee60008000a00 */
[----:B------:R-:W-:-:S02]  /*8f70*/  UIMAD UR16, UR8, UR13, UR5 ;  /* 0x0000000d081072a4 */ /* 0x000fc4000f8e0205 */
[----:B0-----:R-:W-:Y:S02]  /*8f80*/  UIMAD.WIDE.U32 UR12, UR8, UR18, URZ ;  /* 0x00000012080c72a5 */ /* 0x001fe4000f8e00ff */
[----:B-1----:R-:W-:Y:S02]  /*8f90*/  UIMAD.WIDE.U32 UR14, UR8, UR20, URZ ;  /* 0x00000014080e72a5 */ /* 0x002fe4000f8e00ff */
[----:B------:R-:W-:Y:S01]  /*8fa0*/  UIMAD UR11, UR8, UR19, UR13 ;  /* 0x00000013080b72a4 */ /* 0x000fe2000f8e020d */
[----:B------:R-:W0:Y:S01]  /*8fb0*/  LDCU.64 UR26, c[0x0][0x4b0] ;  /* 0x00009600ff1a77ac */ /* 0x000e220008000a00 */
[----:B------:R-:W1:Y:S01]  /*8fc0*/  LDCU.64 UR32, c[0x0][0x4d0] ;  /* 0x00009a00ff2077ac */ /* 0x000e620008000a00 */
[----:B------:R-:W0:Y:S01]  /*8fd0*/  LDCU.64 UR34, c[0x0][0x4f0] ;  /* 0x00009e00ff2277ac */ /* 0x000e220008000a00 */
[----:B------:R-:W0:Y:S01]  /*8fe0*/  LDCU.64 UR36, c[0x0][0x540] ;  /* 0x0000a800ff2477ac */ /* 0x000e220008000a00 */
[----:B------:R-:W0:Y:S01]  /*8ff0*/  LDCU.128 UR28, c[0x0][0x530] ;  /* 0x0000a600ff1c77ac */ /* 0x000e220008000c00 */
[----:B------:R-:W-:-:S02]  /*9000*/  UIMAD UR8, UR8, UR21, UR15 ;  /* 0x00000015080872a4 */ /* 0x000fc4000f8e020f */
[----:B----4-:R-:W-:-:S12]  /*9010*/  ULEA UR17, UR22, UR17, 0x18 ;  /* 0x0000001116117291 */ /* 0x010fd8000f8ec0ff */
.L_x_6246:
[C---:B------:R-:W-:Y:S01]  /*9020*/  LEA R0, R11.reuse, UR17, 0x3 ;  /* 0x000000110b007c11 */ /* 0x040fe2000f8e18ff */
[C---:B--2-4-:R-:W-:Y:S01]  /*9030*/  IMAD.WIDE.U32 R6, R11.reuse, UR40, RZ ;  /* 0x000000280b067c25 */ /* 0x054fe2000f8e00ff */
[----:B------:R-:W-:Y:S02]  /*9040*/  MOV R2, UR14 ;  /* 0x0000000e00027c02 */ /* 0x000fe40008000f00 */
[----:B------:R-:W-:Y:S01]  /*9050*/  SHF.R.S32.HI R10, RZ, 0x1f, R11 ;  /* 0x0000001fff0a7819 */ /* 0x000fe2000001140b */
[----:B------:R-:W2:Y:S01]  /*9060*/  LDS.64 R12, [R0+0x3af0] ;  /* 0x003af000000c7984 */ /* 0x000ea20000000a00 */
        /* <DEDUP_REMOVED lines=17> */
[----:B------:R4:W0:Y:S01]  /*9180*/  LDG.E.64 R16, desc[UR24][R8.64] ;  /* 0x0000001808107981 */ /* 0x000822000c1e1b00 */
[----:B------:R-:W-:Y:S01]  /*9190*/  MOV R6, UR12 ;  /* 0x0000000c00067c02 */ /* 0x000fe20008000f00 */
[C---:B-1----:R-:W-:Y:S01]  /*91a0*/  IMAD R18, R10.reuse, UR32, RZ ;  /* 0x000000200a127c24 */ /* 0x042fe2000f8e02ff */
[----:B------:R-:W-:Y:S01]  /*91b0*/  MOV R5, UR11 ;  /* 0x0000000b00057c02 */ /* 0x000fe20008000f00 */
[----:B---3--:R-:W-:Y:S01]  /*91c0*/  IMAD R20, R10, UR42, RZ ;  /* 0x0000002a0a147c24 */ /* 0x008fe2000f8e02ff */
[----:B------:R-:W-:Y:S01]  /*91d0*/  MOV R4, R6 ;  /* 0x0000000600047202 */ /* 0x000fe20000000f00 */
[C---:B------:R-:W-:Y:S01]  /*91e0*/  IMAD R19, R11.reuse, UR33, R18 ;  /* 0x000000210b137c24 */ /* 0x040fe2000f8e0212 */
[----:B------:R-:W-:Y:S01]  /*91f0*/  MOV R7, UR13 ;  /* 0x0000000d00077c02 */ /* 0x000fe20008000f00 */
[----:B------:R-:W-:-:S04]  /*9200*/  IMAD.WIDE.U32 R6, R11, UR42, RZ ;  /* 0x0000002a0b067c25 */ /* 0x000fc8000f8e00ff */
[----:B------:R-:W-:Y:S01]  /*9210*/  IMAD.WIDE.U32 R4, R11, UR32, R4 ;  /* 0x000000200b047c25 */ /* 0x000fe2000f8e0004 */
[----:B----4-:R-:W-:-:S03]  /*9220*/  LEA R8, P1, R6, UR9, 0x3 ;  /* 0x0000000906087c11 */ /* 0x010fc6000f8218ff */
[----:B--2---:R-:W-:Y:S01]  /*9230*/  IMAD R13, R11, UR43, R20 ;  /* 0x0000002b0b0d7c24 */ /* 0x004fe2000f8e0214 */
        /* <DEDUP_REMOVED lines=32> */
.L_x_6245:
[----:B------:R-:W-:Y:S05]  /*9440*/  EXIT ;  /* 0x000000000000794d */ /* 0x000fea0003800000 */
.L_x_6210:
[----:B------:R-:W-:Y:S01]  /*9450*/  MOV R201, R13 ;  /* 0x0000000d00c97202 */ /* 0x000fe20000000f00 */
[----:B------:R-:W-:Y:S01]  /*9460*/  HFMA2 R198, -RZ, RZ, 0, 5.9604644775390625e-08 ;  /* 0x00000001ffc67431 */ /* 0x000fe200000001ff */
[----:B------:R-:W-:Y:S02]  /*9470*/  MOV R203, RZ ;  /* 0x000000ff00cb7202 */ /* 0x000fe40000000f00 */
[----:B------:R-:W-:-:S07]  /*9480*/  MOV R2, 0xffffffff ;  /* 0xffffffff00027802 */ /* 0x000fce0000000f00 */
[----:B0-2--5:R-:W-:Y:S05]  /*9490*/  WARPSYNC.COLLECTIVE R2, `(.L_x_6247) ;  /* 0x0000000002087348 */ /* 0x025fea0003c00000 */
[----:B------:R1:W3:Y:S02]  /*94a0*/  SHFL.UP P6, R196, R201, R198, R203 ;  /* 0x040000c6c9c47389 */ /* 0x0002e400000c00cb */
[----:B0123-5:R-:W-:Y:S05]  /*94b0*/  ENDCOLLECTIVE ;  /* 0x000000000000791b */ /* 0x02ffea0003800000 */
.L_x_6247:
[----:B------:R-:W-:Y:S02]  /*94c0*/  MOV R201, R12 ;  /* 0x0000000c00c97202 */ /* 0x000fe40000000f00 */
[----:B------:R-:W-:-:S07]  /*94d0*/  MOV R14, R196 ;  /* 0x000000c4000e7202 */ /* 0x000fce0000000f00 */
[----:B------:R-:W-:Y:S05]  /*94e0*/  WARPSYNC.COLLECTIVE R2, `(.L_x_6248) ;  /* 0x0000000002087348 */ /* 0x000fea0003c00000 */
[----:B------:R0:W1:Y:S02]  /*94f0*/  SHFL.UP P6, R196, R201, R198, R203 ;  /* 0x040000c6c9c47389 */ /* 0x00006400000c00cb */
[----:B01----:R-:W-:Y:S05]  /*9500*/  ENDCOLLECTIVE ;  /* 0x000000000000791b */ /* 0x003fea0003800000 */
.L_x_6248:
[----:B------:R-:W-:Y:S02]  /*9510*/  MOV R201, R18 ;  /* 0x0000001200c97202 */ /* 0x000fe40000000f00 */
[----:B------:R-:W-:-:S07]  /*9520*/  MOV R15, R196 ;  /* 0x000000c4000f7202 */ /* 0x000fce0000000f00 */
[----:B------:R-:W-:Y:S05]  /*9530*/  WARPSYNC.COLLECTIVE R2, `(.L_x_6249) ;  /* 0x0000000002087348 */ /* 0x000fea0003c00000 */
[----:B------:R0:W1:Y:S02]  /*9540*/  SHFL.UP P6, R196, R201, R198, R203 ;  /* 0x040000c6c9c47389 */ /* 0x00006400000c00cb */
[----:B01----:R-:W-:Y:S05]  /*9550*/  ENDCOLLECTIVE ;  /* 0x000000000000791b */ /* 0x003fea0003800000 */
.L_x_6249:
[----:B------:R-:W-:Y:S02]  /*9560*/  MOV R201, R194 ;  /* 0x000000c200c97202 */ /* 0x000fe40000000f00 */
[----:B------:R-:W-:-:S07]  /*9570*/  MOV R19, R196 ;  /* 0x000000c400137202 */ /* 0x000fce0000000f00 */
[----:B------:R-:W-:Y:S05]  /*9580*/  WARPSYNC.COLLECTIVE R2, `(.L_x_6250) ;  /* 0x0000000002087348 */ /* 0x000fea0003c00000 */
[----:B------:R0:W1:Y:S02]  /*9590*/  SHFL.UP P6, R196, R201, R198, R203 ;  /* 0x040000c6c9c47389 */ /* 0x00006400000c00cb */
[----:B01----:R-:W-:Y:S05]  /*95a0*/  ENDCOLLECTIVE ;  /* 0x000000000000791b */ /* 0x003fea0003800000 */
.L_x_6250:
        /* <DEDUP_REMOVED lines=16> */
.L_x_6251:
[----:B------:R-:W-:Y:S02]  /*96b0*/  MOV R201, R12 ;  /* 0x0000000c00c97202 */ /* 0x000fe40000000f00 */
[----:B------:R-:W-:-:S07]  /*96c0*/  MOV R14, R196 ;  /* 0x000000c4000e7202 */ /* 0x000fce0000000f00 */
[----:B------:R-:W-:Y:S05]  /*96d0*/  WARPSYNC.COLLECTIVE R2, `(.L_x_6252) ;  /* 0x0000000002087348 */ /* 0x000fea0003c00000 */
[----:B------:R0:W1:Y:S02]  /*96e0*/  SHFL.UP P6, R196, R201, R198, R203 ;  /* 0x040000c6c9c47389 */ /* 0x00006400000c00cb */
[----:B01----:R-:W-:Y:S05]  /*96f0*/  ENDCOLLECTIVE ;  /* 0x000000000000791b */ /* 0x003fea0003800000 */
.L_x_6252:
[----:B------:R-:W-:Y:S02]  /*9700*/  MOV R201, R18 ;  /* 0x0000001200c97202 */ /* 0x000fe40000000f00 */
[----:B------:R-:W-:-:S07]  /*9710*/  MOV R15, R196 ;  /* 0x000000c4000f7202 */ /* 0x000fce0000000f00 */
[----:B------:R-:W-:Y:S05]  /*9720*/  WARPSYNC.COLLECTIVE R2, `(.L_x_6253) ;  /* 0x0000000002087348 */ /* 0x000fea0003c00000 */
[----:B------:R0:W1:Y:S02]  /*9730*/  SHFL.UP P6, R196, R201, R198, R203 ;  /* 0x040000c6c9c47389 */ /* 0x00006400000c00cb */
[----:B01----:R-:W-:Y:S05]  /*9740*/  ENDCOLLECTIVE ;  /* 0x000000000000791b */ /* 0x003fea0003800000 */
.L_x_6253:
[----:B------:R-:W-:Y:S02]  /*9750*/  MOV R201, R194 ;  /* 0x000000c200c97202 */ /* 0x000fe40000000f00 */
[----:B------:R-:W-:-:S07]  /*9760*/  MOV R19, R196 ;  /* 0x000000c400137202 */ /* 0x000fce0000000f00 */
[----:B------:R-:W-:Y:S05]  /*9770*/  WARPSYNC.COLLECTIVE R2, `(.L_x_6254) ;  /* 0x0000000002087348 */ /* 0x000fea0003c00000 */
[----:B------:R0:W1:Y:S02]  /*9780*/  SHFL.UP P6, R196, R201, R198, R203 ;  /* 0x040000c6c9c47389 */ /* 0x00006400000c00cb */
[----:B01----:R-:W-:Y:S05]  /*9790*/  ENDCOLLECTIVE ;  /* 0x000000000000791b */ /* 0x003fea0003800000 */
.L_x_6254:
        /* <DEDUP_REMOVED lines=16> */
.L_x_6255:
[----:B------:R-:W-:Y:S02]  /*98a0*/  MOV R201, R12 ;  /* 0x0000000c00c97202 */ /* 0x000fe40000000f00 */
[----:B------:R-:W-:-:S07]  /*98b0*/  MOV R14, R196 ;  /* 0x000000c4000e7202 */ /* 0x000fce0000000f00 */
[----:B------:R-:W-:Y:S05]  /*98c0*/  WARPSYNC.COLLECTIVE R2, `(.L_x_6256) ;  /* 0x0000000002087348 */ /* 0x000fea0003c00000 */
[----:B------:R0:W1:Y:S02]  /*98d0*/  SHFL.UP P6, R196, R201, R198, R203 ;  /* 0x040000c6c9c47389 */ /* 0x00006400000c00cb */
[----:B01----:R-:W-:Y:S05]  /*98e0*/  ENDCOLLECTIVE ;  /* 0x000000000000791b */ /* 0x003fea0003800000 */
.L_x_6256:
[----:B------:R-:W-:Y:S02]  /*98f0*/  MOV R201, R18 ;  /* 0x0000001200c97202 */ /* 0x000fe40000000f00 */
[----:B------:R-:W-:-:S07]  /*9900*/  MOV R15, R196 ;  /* 0x000000c4000f7202 */ /* 0x000fce0000000f00 */
[----:B------:R-:W-:Y:S05]  /*9910*/  WARPSYNC.COLLECTIVE R2, `(.L_x_6257) ;  /* 0x0000000002087348 */ /* 0x000fea0003c00000 */
[----:B------:R0:W1:Y:S02]  /*9920*/  SHFL.UP P6, R196, R201, R198, R203 ;  /* 0x040000c6c9c47389 */ /* 0x00006400000c00cb */
[----:B01----:R-:W-:Y:S05]  /*9930*/  ENDCOLLECTIVE ;  /* 0x000000000000791b */ /* 0x003fea0003800000 */
.L_x_6257:
[----:B------:R-:W-:Y:S02]  /*9940*/  MOV R201, R194 ;  /* 0x000000c200c97202 */ /* 0x000fe40000000f00 */
[----:B------:R-:W-:-:S07]  /*9950*/  MOV R19, R196 ;  /* 0x000000c400137202 */ /* 0x000fce0000000f00 */
[----:B------:R-:W-:Y:S05]  /*9960*/  WARPSYNC.COLLECTIVE R2, `(.L_x_6258) ;  /* 0x0000000002087348 */ /* 0x000fea0003c00000 */
[----:B------:R0:W1:Y:S02]  /*9970*/  SHFL.UP P6, R196, R201, R198, R203 ;  /* 0x040000c6c9c47389 */ /* 0x00006400000c00cb */
[----:B01----:R-:W-:Y:S05]  /*9980*/  ENDCOLLECTIVE ;  /* 0x000000000000791b */ /* 0x003fea0003800000 */
.L_x_6258:
        /* <DEDUP_REMOVED lines=16> */
.L_x_6259:
[----:B------:R-:W-:Y:S02]  /*9a90*/  MOV R201, R12 ;  /* 0x0000000c00c97202 */ /* 0x000fe40000000f00 */
[----:B------:R-:W-:-:S07]  /*9aa0*/  MOV R14, R196 ;  /* 0x000000c4000e7202 */ /* 0x000fce0000000f00 */
[----:B------:R-:W-:Y:S05]  /*9ab0*/  WARPSYNC.COLLECTIVE R2, `(.L_x_6260) ;  /* 0x0000000002087348 */ /* 0x000fea0003c00000 */
[----:B------:R0:W1:Y:S02]  /*9ac0*/  SHFL.UP P6, R196, R201, R198, R203 ;  /* 0x040000c6c9c47389 */ /* 0x00006400000c00cb */
[----:B01----:R-:W-:Y:S05]  /*9ad0*/  ENDCOLLECTIVE ;  /* 0x000000000000791b */ /* 0x003fea0003800000 */
.L_x_6260:
[----:B------:R-:W-:Y:S02]  /*9ae0*/  MOV R201, R18 ;  /* 0x0000001200c97202 */ /* 0x000fe40000000f00 */
[----:B------:R-:W-:-:S07]  /*9af0*/  MOV R15, R196 ;  /* 0x000000c4000f7202 */ /* 0x000fce0000000f00 */
[----:B------:R-:W-:Y:S05]  /*9b00*/  WARPSYNC.COLLECTIVE R2, `(.L_x_6261) ;  /* 0x0000000002087348 */ /* 0x000fea0003c00000 */
[----:B------:R0:W1:Y:S02]  /*9b10*/  SHFL.UP P6, R196, R201, R198, R203 ;  /* 0x040000c6c9c47389 */ /* 0x00006400000c00cb */
[----:B01----:R-:W-:Y:S05]  /*9b20*/  ENDCOLLECTIVE ;  /* 0x000000000000791b */ /* 0x003fea0003800000 */
.L_x_6261:
[----:B------:R-:W-:Y:S02]  /*9b30*/  MOV R201, R194 ;  /* 0x000000c200c97202 */ /* 0x000fe40000000f00 */
[----:B------:R-:W-:-:S07]  /*9b40*/  MOV R19, R196 ;  /* 0x000000c400137202 */ /* 0x000fce0000000f00 */
[----:B------:R-:W-:Y:S05]  /*9b50*/  WARPSYNC.COLLECTIVE R2, `(.L_x_6262) ;  /* 0x0000000002087348 */ /* 0x000fea0003c00000 */
[----:B------:R0:W1:Y:S02]  /*9b60*/  SHFL.UP P6, R196, R201, R198, R203 ;  /* 0x040000c6c9c47389 */ /* 0x00006400000c00cb */
[----:B01----:R-:W-:Y:S05]  /*9b70*/  ENDCOLLECTIVE ;  /* 0x000000000000791b */ /* 0x003fea0003800000 */
.L_x_6262:
        /* <DEDUP_REMOVED lines=16> */
.L_x_6263:
[----:B------:R-:W-:Y:S02]  /*9c80*/  MOV R201, R12 ;  /* 0x0000000c00c97202 */ /* 0x000fe40000000f00 */
[----:B------:R-:W-:-:S07]  /*9c90*/  MOV R14, R196 ;  /* 0x000000c4000e7202 */ /* 0x000fce0000000f00 */
[----:B------:R-:W-:Y:S05]  /*9ca0*/  WARPSYNC.COLLECTIVE R2, `(.L_x_6264) ;  /* 0x0000000002087348 */ /* 0x000fea0003c00000 */
[----:B------:R0:W1:Y:S02]  /*9cb0*/  SHFL.UP P6, R196, R201, R198, R203 ;  /* 0x040000c6c9c47389 */ /* 0x00006400000c00cb */
[----:B01----:R-:W-:Y:S05]  /*9cc0*/  ENDCOLLECTIVE ;  /* 0x000000000000791b */ /* 0x003fea0003800000 */
.L_x_6264:
[----:B------:R-:W-:Y:S02]  /*9cd0*/  MOV R201, R18 ;  /* 0x0000001200c97202 */ /* 0x000fe40000000f00 */
[----:B------:R-:W-:-:S07]  /*9ce0*/  MOV R15, R196 ;  /* 0x000000c4000f7202 */ /* 0x000fce0000000f00 */
[----:B------:R-:W-:Y:S05]  /*9cf0*/  WARPSYNC.COLLECTIVE R2, `(.L_x_6265) ;  /* 0x0000000002087348 */ /* 0x000fea0003c00000 */
[----:B------:R0:W1:Y:S02]  /*9d00*/  SHFL.UP P6, R196, R201, R198, R203 ;  /* 0x040000c6c9c47389 */ /* 0x00006400000c00cb */
[----:B01----:R-:W-:Y:S05]  /*9d10*/  ENDCOLLECTIVE ;  /* 0x000000000000791b */ /* 0x003fea0003800000 */
.L_x_6265:
[----:B------:R-:W-:Y:S02]  /*9d20*/  MOV R201, R194 ;  /* 0x000000c200c97202 */ /* 0x000fe40000000f00 */
[----:B------:R-:W-:-:S07]  /*9d30*/  MOV R19, R196 ;  /* 0x000000c400137202 */ /* 0x000fce0000000f00 */
[----:B------:R-:W-:Y:S05]  /*9d40*/  WARPSYNC.COLLECTIVE R2, `(.L_x_6266) ;  /* 0x0000000002087348 */ /* 0x000fea0003c00000 */
[----:B------:R0:W1:Y:S02]  /*9d50*/  SHFL.UP P6, R196, R201, R198, R203 ;  /* 0x040000c6c9c47389 */ /* 0x00006400000c00cb */
[----:B01----:R-:W-:Y:S05]  /*9d60*/  ENDCOLLECTIVE ;  /* 0x000000000000791b */ /* 0x003fea0003800000 */
.L_x_6266:
[----:B------:R-:W-:Y:S01]  /*9d70*/  MOV R195, R196 ;  /* 0x000000c400c37202 */ /* 0x000fe20000000f00 */
[----:B------:R-:W-:Y:S06]  /*9d80*/  BRA `(.L_x_6267) ;  /* 0xffffffa0005c7947 */ /* 0x000fec000383ffff */
.L_x_6211:
        /* <DEDUP_REMOVED lines=8> */
.L_x_6269:
[----:B------:R-:W-:Y:S05]  /*9e10*/  BSYNC B0 ;  /* 0x0000000000007941 */ /* 0x000fea0003800000 */
.L_x_6268:
[----:B------:R-:W-:Y:S05]  /*9e20*/  BRA `(.L_x_6270) ;  /* 0xffffffa000687947 */ /* 0x000fea000383ffff */
.L_x_6212:
        /* <DEDUP_REMOVED lines=8> */
.L_x_6272:
[----:B------:R-:W-:Y:S05]  /*9eb0*/  BSYNC B0 ;  /* 0x0000000000007941 */ /* 0x000fea0003800000 */
.L_x_6271:
[----:B------:R-:W-:Y:S05]  /*9ec0*/  BRA `(.L_x_6273) ;  /* 0xffffffa000487947 */ /* 0x000fea000383ffff */
.L_x_6213:
        /* <DEDUP_REMOVED lines=8> */
.L_x_6275:
[----:B------:R-:W-:Y:S05]  /*9f50*/  BSYNC B0 ;  /* 0x0000000000007941 */ /* 0x000fea0003800000 */
.L_x_6274:
[----:B------:R-:W-:Y:S05]  /*9f60*/  BRA `(.L_x_6276) ;  /* 0xffffffa000287947 */ /* 0x000fea000383ffff */
.L_x_6214:
        /* <DEDUP_REMOVED lines=8> */
.L_x_6278:
[----:B------:R-:W-:Y:S05]  /*9ff0*/  BSYNC B0 ;  /* 0x0000000000007941 */ /* 0x000fea0003800000 */
.L_x_6277:
[----:B------:R-:W-:Y:S05]  /*a000*/  BRA `(.L_x_6279) ;  /* 0xffffffa000087947 */ /* 0x000fea000383ffff */
.L_x_6215:
        /* <DEDUP_REMOVED lines=8> */
.L_x_6281:
[----:B------:R-:W-:Y:S05]  /*a090*/  BSYNC B0 ;  /* 0x0000000000007941 */ /* 0x000fea0003800000 */
.L_x_6280:
        /* <DEDUP_REMOVED lines=10> */
.L_x_6282:
[----:B------:R-:W-:Y:S02]  /*a140*/  MOV R15, 0x1f ;  /* 0x0000001f000f7802 */ /* 0x000fe40000000f00 */
[----:B------:R-:W-:Y:S02]  /*a150*/  MOV R201, R18 ;  /* 0x0000001200c97202 */ /* 0x000fe40000000f00 */
[----:B------:R-:W-:-:S07]  /*a160*/  MOV R195, R196 ;  /* 0x000000c400c37202 */ /* 0x000fce0000000f00 */
[----:B------:R-:W-:Y:S05]  /*a170*/  WARPSYNC.COLLECTIVE R2, `(.L_x_6283) ;  /* 0x0000000002087348 */ /* 0x000fea0003c00000 */
[----:B------:R0:W1:Y:S02]  /*a180*/  SHFL.UP P6, R196, R201, R198, R203 ;  /* 0x040000c6c9c47389 */ /* 0x00006400000c00cb */
[----:B01----:R-:W-:Y:S05]  /*a190*/  ENDCOLLECTIVE ;  /* 0x000000000000791b */ /* 0x003fea0003800000 */
.L_x_6283:
[----:B------:R-:W-:Y:S02]  /*a1a0*/  MOV R201, R194 ;  /* 0x000000c200c97202 */ /* 0x000fe40000000f00 */
[----:B------:R-:W-:-:S07]  /*a1b0*/  MOV R18, R196 ;  /* 0x000000c400127202 */ /* 0x000fce0000000f00 */
[----:B------:R-:W-:Y:S05]  /*a1c0*/  WARPSYNC.COLLECTIVE R2, `(.L_x_6284) ;  /* 0x0000000002087348 */ /* 0x000fea0003c00000 */
[----:B------:R0:W1:Y:S02]  /*a1d0*/  SHFL.UP P6, R196, R201, R198, R203 ;  /* 0x040000c6c9c47389 */ /* 0x00006400000c00cb */
[----:B01----:R-:W-:Y:S05]  /*a1e0*/  ENDCOLLECTIVE ;  /* 0x000000000000791b */ /* 0x003fea0003800000 */
.L_x_6284:
[----:B------:R-:W-:Y:S05]  /*a1f0*/  WARPSYNC.COLLECTIVE R2, `(.L_x_6285) ;  /* 0x0000000002087348 */ /* 0x000fea0003c00000 */
[----:B------:R0:W1:Y:S02]  /*a200*/  SHFL.IDX P2, R213, R19, R14, R15 ;  /* 0x0000000e13d57389 */ /* 0x000064000004000f */
[----:B01----:R-:W-:Y:S05]  /*a210*/  ENDCOLLECTIVE ;  /* 0x000000000000791b */ /* 0x003fea0003800000 */
.L_x_6285:
[----:B------:R-:W-:Y:S02]  /*a220*/  MOV R19, R5 ;  /* 0x0000000500137202 */ /* 0x000fe40000000f00 */
[----:B------:R-:W-:Y:S02]  /*a230*/  MOV R194, R196 ;  /* 0x000000c400c27202 */ /* 0x000fe40000000f00 */
[----:B------:R-:W-:-:S07]  /*a240*/  MOV R4, R213 ;  /* 0x000000d500047202 */ /* 0x000fce0000000f00 */
[----:B------:R-:W-:Y:S05]  /*a250*/  WARPSYNC.COLLECTIVE R2, `(.L_x_6286) ;  /* 0x0000000002087348 */ /* 0x000fea0003c00000 */
[----:B------:R0:W1:Y:S02]  /*a260*/  SHFL.IDX P2, R213, R19, R14, R15 ;  /* 0x0000000e13d57389 */ /* 0x000064000004000f */
[----:B01----:R-:W-:Y:S05]  /*a270*/  ENDCOLLECTIVE ;  /* 0x000000000000791b */ /* 0x003fea0003800000 */
.L_x_6286:
[----:B------:R-:W-:Y:S02]  /*a280*/  MOV R19, R6 ;  /* 0x0000000600137202 */ /* 0x000fe40000000f00 */
[----:B------:R-:W-:-:S07]  /*a290*/  MOV R196, R213 ;  /* 0x000000d500c47202 */ /* 0x000fce0000000f00 */
[----:B------:R-:W-:Y:S05]  /*a2a0*/  WARPSYNC.COLLECTIVE R2, `(.L_x_6287) ;  /* 0x0000000002087348 */ /* 0x000fea0003c00000 */
[----:B------:R0:W1:Y:S02]  /*a2b0*/  SHFL.IDX P2, R213, R19, R14, R15 ;  /* 0x0000000e13d57389 */ /* 0x000064000004000f */
[----:B01----:R-:W-:Y:S05]  /*a2c0*/  ENDCOLLECTIVE ;  /* 0x000000000000791b */ /* 0x003fea0003800000 */
.L_x_6287:
[----:B------:R-:W-:Y:S02]  /*a2d0*/  MOV R19, R7 ;  /* 0x0000000700137202 */ /* 0x000fe40000000f00 */
[----:B------:R-:W-:-:S07]  /*a2e0*/  MOV R6, R213 ;  /* 0x000000d500067202 */ /* 0x000fce0000000f00 */
[----:B------:R-:W-:Y:S05]  /*a2f0*/  WARPSYNC.COLLECTIVE R2, `(.L_x_6288) ;  /* 0x0000000002087348 */ /* 0x000fea0003c00000 */
[----:B------:R0:W1:Y:S02]  /*a300*/  SHFL.IDX P2, R213, R19, R14, R15 ;  /* 0x0000000e13d57389 */ /* 0x000064000004000f */
[----:B01----:R-:W-:Y:S05]  /*a310*/  ENDCOLLECTIVE ;  /* 0x000000000000791b */ /* 0x003fea0003800000 */
.L_x_6288:
[----:B------:R-:W-:Y:S01]  /*a320*/  MOV R7, R213 ;  /* 0x000000d500077202 */ /* 0x000fe20000000f00 */
[----:B------:R-:W-:Y:S06]  /*a330*/  BRA `(.L_x_6289) ;  /* 0xffffff9c00647947 */ /* 0x000fec000383ffff */
.L_x_6217:
[----:B------:R-:W-:Y:S01]  /*a340*/  MOV R229, R17 ;  /* 0x0000001100e57202 */ /* 0x000fe20000000f00 */
[----:B------:R-:W-:Y:S01]  /*a350*/  HFMA2 R233, -RZ, RZ, 0, 5.9604644775390625e-08 ;  /* 0x00000001ffe97431 */ /* 0x000fe200000001ff */
[----:B------:R-:W-:Y:S02]  /*a360*/  MOV R240, 0x1f ;  /* 0x0000001f00f07802 */ /* 0x000fe40000000f00 */
[----:B------:R-:W-:-:S07]  /*a370*/  MOV R2, 0xffffffff ;  /* 0xffffffff00027802 */ /* 0x000fce0000000f00 */
[----:B-1----:R-:W-:Y:S05]  /*a380*/  WARPSYNC.COLLECTIVE R2, `(.L_x_6290) ;  /* 0x0000000002087348 */ /* 0x002fea0003c00000 */
[----:B------:R0:W2:Y:S02]  /*a390*/  SHFL.DOWN P0, R19, R229, R233, R240 ;  /* 0x080000e9e5137389 */ /* 0x0000a400000000f0 */
[----:B012---:R-:W-:Y:S05]  /*a3a0*/  ENDCOLLECTIVE ;  /* 0x000000000000791b */ /* 0x007fea0003800000 */
.L_x_6290:
[----:B------:R-:W-:Y:S02]  /*a3b0*/  MOV R229, R16 ;  /* 0x0000001000e57202 */ /* 0x000fe40000000f00 */
[----:B------:R-:W-:-:S07]  /*a3c0*/  MOV R14, R19 ;  /* 0x00000013000e7202 */ /* 0x000fce0000000f00 */
[----:B------:R-:W-:Y:S05]  /*a3d0*/  WARPSYNC.COLLECTIVE R2, `(.L_x_6291) ;  /* 0x0000000002087348 */ /* 0x000fea0003c00000 */
[----:B------:R0:W1:Y:S02]  /*a3e0*/  SHFL.DOWN P0, R19, R229, R233, R240 ;  /* 0x080000e9e5137389 */ /* 0x00006400000000f0 */
[----:B01----:R-:W-:Y:S05]  /*a3f0*/  ENDCOLLECTIVE ;  /* 0x000000000000791b */ /* 0x003fea0003800000 */
.L_x_6291:
[----:B------:R-:W-:Y:S02]  /*a400*/  MOV R229, R13 ;  /* 0x0000000d00e57202 */ /* 0x000fe40000000f00 */
[----:B------:R-:W-:-:S07]  /*a410*/  MOV R15, R19 ;  /* 0x00000013000f7202 */ /* 0x000fce0000000f00 */
[----:B------:R-:W-:Y:S05]  /*a420*/  WARPSYNC.COLLECTIVE R2, `(.L_x_6292) ;  /* 0x0000000002087348 */ /* 0x000fea0003c00000 */
[----:B------:R0:W1:Y:S02]  /*a430*/  SHFL.DOWN P0, R19, R229, R233, R240 ;  /* 0x080000e9e5137389 */ /* 0x00006400000000f0 */
[----:B01----:R-:W-:Y:S05]  /*a440*/  ENDCOLLECTIVE ;  /* 0x000000000000791b */ /* 0x003fea0003800000 */
.L_x_6292:
[----:B------:R-:W-:Y:S02]  /*a450*/  MOV R229, R12 ;  /* 0x0000000c00e57202 */ /* 0x000fe40000000f00 */
[----:B------:R-:W-:-:S07]  /*a460*/  MOV R18, R19 ;  /* 0x0000001300127202 */ /* 0x000fce0000000f00 */
[----:B------:R-:W-:Y:S05]  /*a470*/  WARPSYNC.COLLECTIVE R2, `(.L_x_6293) ;  /* 0x0000000002087348 */ /* 0x000fea0003c00000 */
[----:B------:R0:W1:Y:S02]  /*a480*/  SHFL.DOWN P0, R19, R229, R233, R240 ;  /* 0x080000e9e5137389 */ /* 0x00006400000000f0 */
[----:B01----:R-:W-:Y:S05]  /*a490*/  ENDCOLLECTIVE ;  /* 0x000000000000791b */ /* 0x003fea0003800000 */
.L_x_6293:
[----:B------:R-:W-:Y:S05]  /*a4a0*/  BRA `(.L_x_6294) ;  /* 0xffffffac00c47947 */ /* 0x000fea000383ffff */
.L_x_6220:
        /* <DEDUP_REMOVED lines=8> */
.L_x_6296:
[----:B------:R-:W-:Y:S05]  /*a530*/  BSYNC B0 ;  /* 0x0000000000007941 */ /* 0x000fea0003800000 */
.L_x_6295:
        /* <DEDUP_REMOVED lines=8> */
.L_x_6297:
[----:B------:R-:W-:Y:S02]  /*a5c0*/  MOV R229, R13 ;  /* 0x0000000d00e57202 */ /* 0x000fe40000000f00 */
[----:B------:R-:W-:-:S07]  /*a5d0*/  MOV R15, R19 ;  /* 0x00000013000f7202 */ /* 0x000fce0000000f00 */
[----:B------:R-:W-:Y:S05]  /*a5e0*/  WARPSYNC.COLLECTIVE R2, `(.L_x_6298) ;  /* 0x0000000002087348 */ /* 0x000fea0003c00000 */
[----:B------:R0:W1:Y:S02]  /*a5f0*/  SHFL.DOWN P0, R19, R229, R233, R240 ;  /* 0x080000e9e5137389 */ /* 0x00006400000000f0 */
[----:B01----:R-:W-:Y:S05]  /*a600*/  ENDCOLLECTIVE ;  /* 0x000000000000791b */ /* 0x003fea0003800000 */
.L_x_6298:
[----:B------:R-:W-:Y:S02]  /*a610*/  MOV R229, R12 ;  /* 0x0000000c00e57202 */ /* 0x000fe40000000f00 */
[----:B------:R-:W-:-:S07]  /*a620*/  MOV R18, R19 ;  /* 0x0000001300127202 */ /* 0x000fce0000000f00 */
[----:B------:R-:W-:Y:S05]  /*a630*/  WARPSYNC.COLLECTIVE R2, `(.L_x_6299) ;  /* 0x0000000002087348 */ /* 0x000fea0003c00000 */
[----:B------:R0:W1:Y:S02]  /*a640*/  SHFL.DOWN P0, R19, R229, R233, R240 ;  /* 0x080000e9e5137389 */ /* 0x00006400000000f0 */
[----:B01----:R-:W-:Y:S05]  /*a650*/  ENDCOLLECTIVE ;  /* 0x000000000000791b */ /* 0x003fea0003800000 */
.L_x_6299:
[----:B------:R-:W-:Y:S05]  /*a660*/  BRA `(.L_x_6300) ;  /* 0xffffffac00a47947 */ /* 0x000fea000383ffff */
.L_x_6223:
        /* <DEDUP_REMOVED lines=8> */
.L_x_6302:
[----:B------:R-:W-:Y:S05]  /*a6f0*/  BSYNC B0 ;  /* 0x0000000000007941 */ /* 0x000fea0003800000 */
.L_x_6301:
        /* <DEDUP_REMOVED lines=8> */
.L_x_6303:
[----:B------:R-:W-:Y:S02]  /*a780*/  MOV R229, R13 ;  /* 0x0000000d00e57202 */ /* 0x000fe40000000f00 */
[----:B------:R-:W-:-:S07]  /*a790*/  MOV R15, R19 ;  /* 0x00000013000f7202 */ /* 0x000fce0000000f00 */
[----:B------:R-:W-:Y:S05]  /*a7a0*/  WARPSYNC.COLLECTIVE R2, `(.L_x_6304) ;  /* 0x0000000002087348 */ /* 0x000fea0003c00000 */
[----:B------:R0:W1:Y:S02]  /*a7b0*/  SHFL.DOWN P0, R19, R229, R233, R240 ;  /* 0x080000e9e5137389 */ /* 0x00006400000000f0 */
[----:B01----:R-:W-:Y:S05]  /*a7c0*/  ENDCOLLECTIVE ;  /* 0x000000000000791b */ /* 0x003fea0003800000 */
.L_x_6304:
[----:B------:R-:W-:Y:S02]  /*a7d0*/  MOV R229, R12 ;  /* 0x0000000c00e57202 */ /* 0x000fe40000000f00 */
[----:B------:R-:W-:-:S07]  /*a7e0*/  MOV R18, R19 ;  /* 0x0000001300127202 */ /* 0x000fce0000000f00 */
[----:B------:R-:W-:Y:S05]  /*a7f0*/  WARPSYNC.COLLECTIVE R2, `(.L_x_6305) ;  /* 0x0000000002087348 */ /* 0x000fea0003c00000 */
[----:B------:R0:W1:Y:S02]  /*a800*/  SHFL.DOWN P0, R19, R229, R233, R240 ;  /* 0x080000e9e5137389 */ /* 0x00006400000000f0 */
[----:B01----:R-:W-:Y:S05]  /*a810*/  ENDCOLLECTIVE ;  /* 0x000000000000791b */ /* 0x003fea0003800000 */
.L_x_6305:
[----:B------:R-:W-:Y:S05]  /*a820*/  BRA `(.L_x_6306) ;  /* 0xffffffac00847947 */ /* 0x000fea000383ffff */
.L_x_6226:
        /* <DEDUP_REMOVED lines=8> */
.L_x_6308:
[----:B------:R-:W-:Y:S05]  /*a8b0*/  BSYNC B0 ;  /* 0x0000000000007941 */ /* 0x000fea0003800000 */
.L_x_6307:
        /* <DEDUP_REMOVED lines=8> */
.L_x_6309:
[----:B------:R-:W-:Y:S02]  /*a940*/  MOV R229, R13 ;  /* 0x0000000d00e57202 */ /* 0x000fe40000000f00 */
[----:B------:R-:W-:-:S07]  /*a950*/  MOV R15, R19 ;  /* 0x00000013000f7202 */ /* 0x000fce0000000f00 */
[----:B------:R-:W-:Y:S05]  /*a960*/  WARPSYNC.COLLECTIVE R2, `(.L_x_6310) ;  /* 0x0000000002087348 */ /* 0x000fea0003c00000 */
[----:B------:R0:W1:Y:S02]  /*a970*/  SHFL.DOWN P0, R19, R229, R233, R240 ;  /* 0x080000e9e5137389 */ /* 0x00006400000000f0 */
[----:B01----:R-:W-:Y:S05]  /*a980*/  ENDCOLLECTIVE ;  /* 0x000000000000791b */ /* 0x003fea0003800000 */
.L_x_6310:
[----:B------:R-:W-:Y:S02]  /*a990*/  MOV R229, R12 ;  /* 0x0000000c00e57202 */ /* 0x000fe40000000f00 */
[----:B------:R-:W-:-:S07]  /*a9a0*/  MOV R18, R19 ;  /* 0x0000001300127202 */ /* 0x000fce0000000f00 */
[----:B------:R-:W-:Y:S05]  /*a9b0*/  WARPSYNC.COLLECTIVE R2, `(.L_x_6311) ;  /* 0x0000000002087348 */ /* 0x000fea0003c00000 */
[----:B------:R0:W1:Y:S02]  /*a9c0*/  SHFL.DOWN P0, R19, R229, R233, R240 ;  /* 0x080000e9e5137389 */ /* 0x00006400000000f0 */
[----:B01----:R-:W-:Y:S05]  /*a9d0*/  ENDCOLLECTIVE ;  /* 0x000000000000791b */ /* 0x003fea0003800000 */
.L_x_6311:
[----:B------:R-:W-:Y:S05]  /*a9e0*/  BRA `(.L_x_6312) ;  /* 0xffffffac00647947 */ /* 0x000fea000383ffff */
.L_x_6229:
        /* <DEDUP_REMOVED lines=8> */
.L_x_6314:
[----:B------:R-:W-:Y:S05]  /*aa70*/  BSYNC B0 ;  /* 0x0000000000007941 */ /* 0x000fea0003800000 */
.L_x_6313:
        /* <DEDUP_REMOVED lines=8> */
.L_x_6315:
[----:B------:R-:W-:Y:S02]  /*ab00*/  MOV R229, R13 ;  /* 0x0000000d00e57202 */ /* 0x000fe40000000f00 */
[----:B------:R-:W-:-:S07]  /*ab10*/  MOV R15, R19 ;  /* 0x00000013000f7202 */ /* 0x000fce0000000f00 */
[----:B------:R-:W-:Y:S05]  /*ab20*/  WARPSYNC.COLLECTIVE R2, `(.L_x_6316) ;  /* 0x0000000002087348 */ /* 0x000fea0003c00000 */
[----:B------:R0:W1:Y:S02]  /*ab30*/  SHFL.DOWN P0, R19, R229, R233, R240 ;  /* 0x080000e9e5137389 */ /* 0x00006400000000f0 */
[----:B01----:R-:W-:Y:S05]  /*ab40*/  ENDCOLLECTIVE ;  /* 0x000000000000791b */ /* 0x003fea0003800000 */
.L_x_6316:
[----:B------:R-:W-:Y:S02]  /*ab50*/  MOV R229, R12 ;  /* 0x0000000c00e57202 */ /* 0x000fe40000000f00 */
[----:B------:R-:W-:-:S07]  /*ab60*/  MOV R18, R19 ;  /* 0x0000001300127202 */ /* 0x000fce0000000f00 */
[----:B------:R-:W-:Y:S05]  /*ab70*/  WARPSYNC.COLLECTIVE R2, `(.L_x_6317) ;  /* 0x0000000002087348 */ /* 0x000fea0003c00000 */
[----:B------:R0:W1:Y:S02]  /*ab80*/  SHFL.DOWN P0, R19, R229, R233, R240 ;  /* 0x080000e9e5137389 */ /* 0x00006400000000f0 */
[----:B01----:R-:W-:Y:S05]  /*ab90*/  ENDCOLLECTIVE ;  /* 0x000000000000791b */ /* 0x003fea0003800000 */
.L_x_6317:
[----:B------:R-:W-:Y:S05]  /*aba0*/  BRA `(.L_x_6318) ;  /* 0xffffffac00447947 */ /* 0x000fea000383ffff */
.L_x_6232:
[----:B-1----:R-:W-:Y:S01]  /*abb0*/  HFMA2 R14, -RZ, RZ, 0, 0 ;  /* 0x00000000ff0e7431 */ /* 0x002fe200000001ff */
[----:B------:R-:W-:Y:S01]  /*abc0*/  BSSY B0, `(.L_x_6319) ;  /* 0x0000007000007945 */ /* 0x000fe20003800000 */
[----:B0-----:R-:W-:Y:S02]  /*abd0*/  MOV R19, R17 ;  /* 0x0000001100137202 */ /* 0x001fe40000000f00 */
[----:B------:R-:W-:Y:S02]  /*abe0*/  MOV R15, 0x1f ;  /* 0x0000001f000f7802 */ /* 0x000fe40000000f00 */
[----:B------:R-:W-:-:S07]  /*abf0*/  MOV R2, 0xffffffff ;  /* 0xffffffff00027802 */ /* 0x000fce0000000f00 */
[----:B--234-:R-:W-:Y:S05]  /*ac00*/  WARPSYNC.COLLECTIVE R2, `(.L_x_6320) ;  /* 0x0000000002087348 */ /* 0x01cfea0003c00000 */
[----:B------:R0:W1:Y:S02]  /*ac10*/  SHFL.IDX P2, R213, R19, R14, R15 ;  /* 0x0000000e13d57389 */ /* 0x000064000004000f */
[----:B01234-:R-:W-:Y:S05]  /*ac20*/  ENDCOLLECTIVE ;  /* 0x000000000000791b */ /* 0x01ffea0003800000 */
.L_x_6320:
[----:B------:R-:W-:Y:S05]  /*ac30*/  BSYNC B0 ;  /* 0x0000000000007941 */ /* 0x000fea0003800000 */
.L_x_6319:
        /* <DEDUP_REMOVED lines=9> */
.L_x_6321:
[----:B------:R-:W-:Y:S02]  /*acd0*/  MOV R19, R13 ;  /* 0x0000000d00137202 */ /* 0x000fe40000000f00 */
[----:B------:R-:W-:-:S07]  /*ace0*/  MOV R215, R213 ;  /* 0x000000d500d77202 */ /* 0x000fce0000000f00 */
[----:B------:R-:W-:Y:S05]  /*acf0*/  WARPSYNC.COLLECTIVE R2, `(.L_x_6322) ;  /* 0x0000000002087348 */ /* 0x000fea0003c00000 */
[----:B------:R0:W1:Y:S02]  /*ad00*/  SHFL.IDX P2, R213, R19, R14, R15 ;  /* 0x0000000e13d57389 */ /* 0x000064000004000f */
[----:B01----:R-:W-:Y:S05]  /*ad10*/  ENDCOLLECTIVE ;  /* 0x000000000000791b */ /* 0x003fea0003800000 */
.L_x_6322:
[-C--:B------:R-:W-:Y:S01]  /*ad20*/  FMUL.FTZ R217, R7, R215.reuse ;  /* 0x000000d707d97220 */ /* 0x080fe20000410000 */
[----:B------:R-:W-:-:S03]  /*ad30*/  FMUL.FTZ R240, R6, R215 ;  /* 0x000000d706f07220 */ /* 0x000fc60000410000 */
[-C--:B------:R-:W-:Y:S01]  /*ad40*/  FFMA.FTZ R18, R6, R227.reuse, -R217 ;  /* 0x000000e306127223 */ /* 0x080fe200000108d9 */
[----:B------:R-:W-:Y:S01]  /*ad50*/  FFMA.FTZ R240, R7, R227, R240 ;  /* 0x000000e307f07223 */ /* 0x000fe200000100f0 */
        /* <DEDUP_REMOVED lines=9> */
.L_x_6323:
[----:B------:R-:W-:-:S05]  /*adf0*/  MOV R229, R213 ;  /* 0x000000d500e57202 */ /* 0x000fca0000000f00 */
[----:B------:R-:W-:Y:S01]  /*ae00*/  FADD.FTZ R227, R229, R240 ;  /* 0x000000f0e5e37221 */ /* 0x000fe20000010000 */
[----:B------:R-:W-:Y:S02]  /*ae10*/  MOV R229, R17 ;  /* 0x0000001100e57202 */ /* 0x000fe40000000f00 */
[----:B------:R-:W-:-:S07]  /*ae20*/  MOV R240, 0x1f ;  /* 0x0000001f00f07802 */ /* 0x000fce0000000f00 */
[----:B------:R-:W-:Y:S05]  /*ae30*/  WARPSYNC.COLLECTIVE R2, `(.L_x_6324) ;  /* 0x0000000002087348 */ /* 0x000fea0003c00000 */
[----:B------:R0:W1:Y:S02]  /*ae40*/  SHFL.DOWN P0, R19, R229, R233, R240 ;  /* 0x080000e9e5137389 */ /* 0x00006400000000f0 */
[----:B01----:R-:W-:Y:S05]  /*ae50*/  ENDCOLLECTIVE ;  /* 0x000000000000791b */ /* 0x003fea0003800000 */
.L_x_6324:
[----:B------:R-:W-:Y:S02]  /*ae60*/  MOV R229, R16 ;  /* 0x0000001000e57202 */ /* 0x000fe40000000f00 */
[----:B------:R-:W-:-:S07]  /*ae70*/  MOV R18, R19 ;  /* 0x0000001300127202 */ /* 0x000fce0000000f00 */
[----:B------:R-:W-:Y:S05]  /*ae80*/  WARPSYNC.COLLECTIVE R2, `(.L_x_6325) ;  /* 0x0000000002087348 */ /* 0x000fea0003c00000 */
[----:B------:R0:W1:Y:S02]  /*ae90*/  SHFL.DOWN P0, R19, R229, R233, R240 ;  /* 0x080000e9e5137389 */ /* 0x00006400000000f0 */
[----:B01----:R-:W-:Y:S05]  /*aea0*/  ENDCOLLECTIVE ;  /* 0x000000000000791b */ /* 0x003fea0003800000 */
.L_x_6325:
[----:B------:R-:W-:Y:S02]  /*aeb0*/  MOV R229, R13 ;  /* 0x0000000d00e57202 */ /* 0x000fe40000000f00 */
[----:B------:R-:W-:-:S07]  /*aec0*/  MOV R221, R19 ;  /* 0x0000001300dd7202 */ /* 0x000fce0000000f00 */
[----:B------:R-:W-:Y:S05]  /*aed0*/  WARPSYNC.COLLECTIVE R2, `(.L_x_6326) ;  /* 0x0000000002087348 */ /* 0x000fea0003c00000 */
[----:B------:R0:W1:Y:S02]  /*aee0*/  SHFL.DOWN P0, R19, R229, R233, R240 ;  /* 0x080000e9e5137389 */ /* 0x00006400000000f0 */
[----:B01----:R-:W-:Y:S05]  /*aef0*/  ENDCOLLECTIVE ;  /* 0x000000000000791b */ /* 0x003fea0003800000 */
.L_x_6326:
[----:B------:R-:W-:Y:S02]  /*af00*/  MOV R229, R12 ;  /* 0x0000000c00e57202 */ /* 0x000fe40000000f00 */
[----:B------:R-:W-:-:S07]  /*af10*/  MOV R223, R19 ;  /* 0x0000001300df7202 */ /* 0x000fce0000000f00 */
[----:B------:R-:W-:Y:S05]  /*af20*/  WARPSYNC.COLLECTIVE R2, `(.L_x_6327) ;  /* 0x0000000002087348 */ /* 0x000fea0003c00000 */
[----:B------:R0:W1:Y:S02]  /*af30*/  SHFL.DOWN P0, R19, R229, R233, R240 ;  /* 0x080000e9e5137389 */ /* 0x00006400000000f0 */
[----:B01----:R-:W-:Y:S05]  /*af40*/  ENDCOLLECTIVE ;  /* 0x000000000000791b */ /* 0x003fea0003800000 */
.L_x_6327:
[----:B------:R-:W-:Y:S02]  /*af50*/  MOV R225, R19 ;  /* 0x0000001300e17202 */ /* 0x000fe40000000f00 */
[----:B------:R-:W-:-:S07]  /*af60*/  MOV R19, R4 ;  /* 0x0000000400137202 */ /* 0x000fce0000000f00 */
[----:B------:R-:W-:Y:S05]  /*af70*/  WARPSYNC.COLLECTIVE R2, `(.L_x_6328) ;  /* 0x0000000002087348 */ /* 0x000fea0003c00000 */
[----:B------:R0:W1:Y:S02]  /*af80*/  SHFL.IDX P2, R213, R19, R14, R15 ;  /* 0x0000000e13d57389 */ /* 0x000064000004000f */
[----:B01----:R-:W-:Y:S05]  /*af90*/  ENDCOLLECTIVE ;  /* 0x000000000000791b */ /* 0x003fea0003800000 */
.L_x_6328:
[----:B------:R-:W-:Y:S02]  /*afa0*/  MOV R19, R5 ;  /* 0x0000000500137202 */ /* 0x000fe40000000f00 */
[----:B------:R-:W-:-:S07]  /*afb0*/  MOV R231, R213 ;  /* 0x000000d500e77202 */ /* 0x000fce0000000f00 */
[----:B------:R-:W-:Y:S05]  /*afc0*/  WARPSYNC.COLLECTIVE R2, `(.L_x_6329) ;  /* 0x0000000002087348 */ /* 0x000fea0003c00000 */
[----:B------:R0:W1:Y:S02]  /*afd0*/  SHFL.IDX P2, R213, R19, R14, R15 ;  /* 0x0000000e13d57389 */ /* 0x000064000004000f */
[----:B01----:R-:W-:Y:S05]  /*afe0*/  ENDCOLLECTIVE ;  /* 0x000000000000791b */ /* 0x003fea0003800000 */
.L_x_6329:
[----:B------:R-:W-:Y:S02]  /*aff0*/  MOV R12, R231 ;  /* 0x000000e7000c7202 */ /* 0x000fe40000000f00 */
[----:B------:R-:W-:Y:S02]  /*b000*/  MOV R19, R6 ;  /* 0x0000000600137202 */ /* 0x000fe40000000f00 */
[----:B------:R-:W-:-:S07]  /*b010*/  MOV R233, R213 ;  /* 0x000000d500e97202 */ /* 0x000fce0000000f00 */
[----:B------:R-:W-:Y:S05]  /*b020*/  WARPSYNC.COLLECTIVE R2, `(.L_x_6330) ;  /* 0x0000000002087348 */ /* 0x000fea0003c00000 */
[----:B------:R0:W1:Y:S02]  /*b030*/  SHFL.IDX P2, R213, R19, R14, R15 ;  /* 0x0000000e13d57389 */ /* 0x000064000004000f */
[----:B01----:R-:W-:Y:S05]  /*b040*/  ENDCOLLECTIVE ;  /* 0x000000000000791b */ /* 0x003fea0003800000 */
.L_x_6330:
[----:B------:R-:W-:Y:S02]  /*b050*/  MOV R13, R233 ;  /* 0x000000e9000d7202 */ /* 0x000fe40000000f00 */
[----:B------:R-:W-:Y:S02]  /*b060*/  MOV R19, R7 ;  /* 0x0000000700137202 */ /* 0x000fe40000000f00 */
[----:B------:R-:W-:-:S07]  /*b070*/  MOV R235, R213 ;  /* 0x000000d500eb7202 */ /* 0x000fce0000000f00 */
[----:B------:R-:W-:Y:S05]  /*b080*/  WARPSYNC.COLLECTIVE R2, `(.L_x_6331) ;  /* 0x0000000002087348 */ /* 0x000fea0003c00000 */
[----:B------:R0:W1:Y:S02]  /*b090*/  SHFL.IDX P2, R213, R19, R14, R15 ;  /* 0x0000000e13d57389 */ /* 0x000064000004000f */
[----:B01----:R-:W-:Y:S05]  /*b0a0*/  ENDCOLLECTIVE ;  /* 0x000000000000791b */ /* 0x003fea0003800000 */
.L_x_6331:
[----:B------:R-:W-:Y:S01]  /*b0b0*/  MOV R237, R213 ;  /* 0x000000d500ed7202 */ /* 0x000fe20000000f00 */
[----:B------:R-:W-:Y:S06]  /*b0c0*/  BRA `(.L_x_6332) ;  /* 0xffffffa8009c7947 */ /* 0x000fec000383ffff */
.L_x_6333:
        /* <DEDUP_REMOVED lines=11> */
.L_x_18688:


//--------------------- .text._Z25selective_scan_bwd_kernelI32Selective_Scan_bwd_kernel_traitsILi64ELi16ELb0ELb0ELb0ELb0ELb1EfN3c107complexIfEEEEv12SSMParamsBwd --------------------------
	.section	.text._Z25selective_scan_bwd_kernelI32Selective_Scan_bwd_kernel_traitsILi64ELi16ELb0ELb0ELb0ELb0ELb1EfN3c107complexIfEEEEv12SSMParamsBwd,"ax",@progbits
	.align	128
        .global         _Z25selective_scan_bwd_kernelI32Selective_Scan_bwd_kernel_traitsILi64ELi16ELb0ELb0ELb0ELb0ELb1EfN3c107complexIfEEEEv12SSMParamsBwd
        .type           _Z25selective_scan_bwd_kernelI32Selective_Scan_bwd_kernel_traitsILi64ELi16ELb0ELb0ELb0ELb0ELb1EfN3c107complexIfEEEEv12SSMParamsBwd,@function
        .size           _Z25selective_scan_bwd_kernelI32Selective_Scan_bwd_kernel_traitsILi64ELi16ELb0ELb0ELb0ELb0ELb1EfN3c107complexIfEEEEv12SSMParamsBwd,(.L_x_18689 - _Z25selective_scan_bwd_kernelI32Selective_Scan_bwd_kernel_traitsILi64ELi16ELb0ELb0ELb0ELb0ELb1EfN3c107complexIfEEEEv12SSMParamsBwd)
        .other          _Z25selective_scan_bwd_kernelI32Selective_Scan_bwd_kernel_traitsILi64ELi16ELb0ELb0ELb0ELb0ELb1EfN3c107complexIfEEEEv12SSMParamsBwd,@"STO_CUDA_ENTRY STV_DEFAULT"
_Z25selective_scan_bwd_kernelI32Selective_Scan_bwd_kernel_traitsILi64ELi16ELb0ELb0ELb0ELb0ELb1EfN3c107complexIfEEEEv12SSMParamsBwd:
.text._Z25selective_scan_bwd_kernelI32Selective_Scan_bwd_kernel_traitsILi64ELi16ELb0ELb0ELb0ELb0ELb1EfN3c107complexIfEEEEv12SSMParamsBwd:
[----:B------:R-:W-:Y:S01]  /*0000*/  LDC R1, c[0x0][0x37c] ;  /* 0x0000df00ff017b82 */ /* 0x000fe20000000800 */
[----:B------:R-:W0:Y:S07]  /*0010*/  LDCU.64 UR8, c[0x0][0x470] ;  /* 0x00008e00ff0877ac */ /* 0x000e2e0008000a00 */
[----:B------:R-:W1:Y:S01]  /*0020*/  S2UR UR16, SR_CTAID.Y ;  /* 0x00000000001079c3 */ /* 0x000e620000002600 */
[----:B------:R-:W-:Y:S01]  /*0030*/  HFMA2 R66, -RZ, RZ, 0, 0 ;  /* 0x00000000ff427431 */ /* 0x000fe200000001ff */
[----:B------:R-:W-:Y:S01]  /*0040*/  CS2R R64, SRZ ;  /* 0x0000000000407805 */ /* 0x000fe2000001ff00 */
[----:B------:R-:W2:Y:S01]  /*0050*/  LDCU.128 UR4, c[0x0][0x450] ;  /* 0x00008a00ff0477ac */ /* 0x000ea20008000c00 */
[----:B------:R-:W3:Y:S04]  /*0060*/  LDCU.64 UR30, c[0x0][0x358] ;  /* 0x00006b00ff1e77ac */ /* 0x000ee80008000a00 */
[----:B------:R-:W4:Y:S01]  /*0070*/  S2UR UR29, SR_CTAID.X ;  /* 0x00000000001d79c3 */ /* 0x000f220000002500 */
[----:B------:R-:W3:Y:S01]  /*0080*/  LDCU.128 UR20, c[0x0][0x3f0] ;  /* 0x00007e00ff1477ac */ /* 0x000ee20008000c00 */
        /* <DEDUP_REMOVED lines=17> */
[----:B------:R-:W-:Y:S01]  /*01a0*/  MOV R3, UR7 ;  /* 0x0000000700037c02 */ /* 0x000fe20008000f00 */
[----:B----4-:R-:W-:-:S02]  /*01b0*/  UIMAD.WIDE.U32 UR12, UR29, UR24, URZ ;  /* 0x000000181d0c72a5 */ /* 0x010fc4000f8e00ff */
[----:B---3--:R3:W5:Y:S01]  /*01c0*/  @P1 LDG.E R65, desc[UR30][R4.64] ;  /* 0x0000001e04411981 */ /* 0x008762000c1e1900 */
[----:B------:R-:W4:Y:S03]  /*01d0*/  LDCU.128 UR8, c[0x0][0x460] ;  /* 0x00008c00ff0877ac */ /* 0x000f260008000c00 */
[----:B------:R3:W5:Y:S01]  /*01e0*/  @P0 LDG.E R66, desc[UR30][R2.64] ;  /* 0x0000001e02420981 */ /* 0x000762000c1e1900 */
[----:B------:R-:W-:Y:S02]  /*01f0*/  UIMAD.WIDE.U32 UR6, UR29, UR20, URZ ;  /* 0x000000141d0672a5 */ /* 0x000fe4000f8e00ff */
[----:B------:R-:W-:Y:S02]  /*0200*/  UIMAD UR13, UR29, UR25, UR13 ;  /* 0x000000191d0d72a4 */ /* 0x000fe4000f8e020d */
[----:B------:R-:W-:-:S04]  /*0210*/  UIMAD UR7, UR29, UR21, UR7 ;  /* 0x000000151d0772a4 */ /* 0x000fc8000f8e0207 */
[----:B------:R-:W-:Y:S02]  /*0220*/  UIMAD.WIDE.U32 UR14, UR16, UR22, UR6 ;  /* 0x00000016100e72a5 */ /* 0x000fe4000f8e0006 */
[----:B------:R-:W-:Y:S02]  /*0230*/  UIMAD.WIDE.U32 UR18, UR16, UR26, UR12 ;  /* 0x0000001a101272a5 */ /* 0x000fe4000f8e000c */
[----:B------:R-:W-:Y:S02]  /*0240*/  UIMAD UR24, UR16, UR23, UR15 ;  /* 0x00000017101872a4 */ /* 0x000fe4000f8e020f */
[----:B--2---:R-:W-:Y:S02]  /*0250*/  UISETP.NE.U32.AND UP0, UPT, UR36, URZ, UPT ;  /* 0x000000ff2400728c */ /* 0x004fe4000bf05070 */
[----:B0-----:R-:W-:Y:S02]  /*0260*/  ULEA UR15, UR32, 0xfffffc00, 0xa ;  /* 0xfffffc00200f7891 */ /* 0x001fe4000f8e50ff */
[----:B------:R-:W-:-:S02]  /*0270*/  UIMAD UR17, UR16, UR27, UR19 ;  /* 0x0000001b101172a4 */ /* 0x000fc4000f8e0213 */
[----:B------:R-:W-:Y:S01]  /*0280*/  UISETP.NE.AND.EX UP0, UPT, UR37, URZ, UPT, UP0 ;  /* 0x000000ff2500728c */ /* 0x000fe2000bf05300 */
[----:B------:R-:W0:Y:S01]  /*0290*/  LDCU.64 UR12, c[0x0][0x3b8] ;  /* 0x00007700ff0c77ac */ /* 0x000e220008000a00 */
[----:B-1----:R-:W-:Y:S02]  /*02a0*/  UIMAD.WIDE.U32 UR20, UR29, UR34, URZ ;  /* 0x000000221d1472a5 */ /* 0x002fe4000f8e00ff */
[----:B------:R-:W-:Y:S02]  /*02b0*/  UIADD3 UR27, UP1, UPT, UR15, UR14, URZ ;  /* 0x0000000e0f1b7290 */ /* 0x000fe4000ff3e0ff */
[----:B------:R-:W-:Y:S02]  /*02c0*/  UIADD3 UR23, UP3, UPT, UR15, UR18, URZ ;  /* 0x000000120f177290 */ /* 0x000fe4000ff7e0ff */
[----:B------:R-:W-:Y:S02]  /*02d0*/  USHF.R.S32.HI UR14, URZ, 0x1f, UR15 ;  /* 0x0000001fff0e7899 */ /* 0x000fe4000801140f */
[----:B----4-:R-:W-:-:S02]  /*02e0*/  ULEA UR22, UP4, UR23, UR10, 0x2 ;  /* 0x0000000a17167291 */ /* 0x010fc4000f8810ff */
[----:B------:R-:W-:Y:S02]  /*02f0*/  ULEA UR28, UP2, UR27, UR8, 0x2 ;  /* 0x000000081b1c7291 */ /* 0x000fe4000f8410ff */
[----:B------:R-:W-:Y:S01]  /*0300*/  UIADD3.X UR10, UPT, UPT, UR14, UR24, URZ, UP1, !UPT ;  /* 0x000000180e0a7290 */ /* 0x000fe20008ffe4ff */
[----:B------:R-:W1:Y:S03]  /*0310*/  LDCU.64 UR36, c[0x0][0x3d8] ;  /* 0x00007b00ff2477ac */ /* 0x000e660008000a00 */
[----:B------:R-:W-:Y:S02]  /*0320*/  ULEA.HI.X UR27, UR27, UR9, UR10, 0x2, UP2 ;  /* 0x000000091b1b7291 */ /* 0x000fe400090f140a */
[----:B------:R-:W-:Y:S01]  /*0330*/  UIMAD UR9, UR29, UR35, UR21 ;  /* 0x000000231d0972a4 */ /* 0x000fe2000f8e0215 */
[----:B------:R-:W2:Y:S01]  /*0340*/  @UP0 LDCU UR21, c[0x0][0x384] ;  /* 0x00007080ff1507ac */ /* 0x000ea20008000800 */
[----:B------:R-:W-:Y:S01]  /*0350*/  UIADD3.X UR8, UPT, UPT, UR14, UR17, URZ, UP3, !UPT ;  /* 0x000000110e087290 */ /* 0x000fe20009ffe4ff */
[----:B------:R-:W4:Y:S03]  /*0360*/  LDCU.64 UR6, c[0x0][0x4a0] ;  /* 0x00009400ff0677ac */ /* 0x000f260008000a00 */
[----:B------:R-:W-:-:S02]  /*0370*/  ULEA.HI.X UR23, UR23, UR11, UR8, 0x2, UP4 ;  /* 0x0000000b17177291 */ /* 0x000fc4000a0f1408 */
[----:B0-----:R-:W-:Y:S01]  /*0380*/  UIMAD.WIDE.U32 UR10, UR16, UR12, URZ ;  /* 0x0000000c100a72a5 */ /* 0x001fe2000f8e00ff */
[----:B------:R-:W0:Y:S01]  /*0390*/  @UP0 LDCU UR12, c[0x0][0x38c] ;  /* 0x00007180ff0c07ac */ /* 0x000e220008000800 */
[----:B------:R-:W3:Y:S01]  /*03a0*/  @UP0 LDCU.64 UR34, c[0x0][0x480] ;  /* 0x00009000ff2207ac */ /* 0x000ee20008000a00 */
[----:B-1----:R-:W-:Y:S01]  /*03b0*/  UIMAD.WIDE.U32 UR18, UR16, UR36, URZ ;  /* 0x00000024101272a5 */ /* 0x002fe2000f8e00ff */
[----:B------:R-:W1:Y:S03]  /*03c0*/  LDCU.64 UR24, c[0x0][0x448] ;  /* 0x00008900ff1877ac */ /* 0x000e660008000a00 */
[----:B------:R-:W-:Y:S02]  /*03d0*/  ULEA UR17, UP1, UR18, UR4, 0x3 ;  /* 0x0000000412117291 */ /* 0x000fe4000f8218ff */
[----:B--2---:R-:W-:Y:S02]  /*03e0*/  @UP0 UIMAD UR4, UR29, UR21, UR16 ;  /* 0x000000151d0402a4 */ /* 0x004fe4000f8e0210 */
[----:B------:R-:W-:-:S02]  /*03f0*/  UIMAD UR19, UR16, UR37, UR19 ;  /* 0x00000025101372a4 */ /* 0x000fc4000f8e0213 */
[----:B------:R-:W-:Y:S01]  /*0400*/  @UP0 UIMAD UR4, UR4, UR32, URZ ;  /* 0x00000020040402a4 */ /* 0x000fe2000f8e02ff */
[----:B------:R-:W2:Y:S01]  /*0410*/  LDCU.64 UR36, c[0x0][0x528] ;  /* 0x0000a500ff2477ac */ /* 0x000ea20008000a00 */
[----:B------:R-:W-:Y:S02]  /*0420*/  UMOV UR8, UR20 ;  /* 0x0000001400087c82 */ /* 0x000fe40008000000 */
[----:B----4-:R-:W-:Y:S02]  /*0430*/  UIMAD.WIDE.U32 UR8, UR16, UR6, UR8 ;  /* 0x00000006100872a5 */ /* 0x010fe4000f8e0008 */
[----:B0-----:R-:W-:Y:S02]  /*0440*/  @UP0 UIMAD UR6, UR4, UR12, URZ ;  /* 0x0000000c040602a4 */ /* 0x001fe4000f8e02ff */
[----:B------:R-:W-:Y:S01]  /*0450*/  ULEA.HI.X UR18, UR18, UR5, UR19, 0x3, UP1 ;  /* 0x0000000512127291 */ /* 0x000fe200088f1c13 */
[----:B------:R-:W-:Y:S02]  /*0460*/  UMOV UR4, URZ ;  /* 0x000000ff00047c82 */ /* 0x000fe40008000000 */
[----:B------:R-:W-:Y:S01]  /*0470*/  UMOV UR5, URZ ;  /* 0x000000ff00057c82 */ /* 0x000fe20008000000 */
[----:B---3--:R-:W-:-:S02]  /*0480*/  @UP0 UIMAD.WIDE UR4, UR6, 0x10, UR34 ;  /* 0x00000010060408a5 */ /* 0x008fc4000f8e0222 */
[----:B------:R-:W-:Y:S02]  /*0490*/  UISETP.GE.AND UP0, UPT, UR32, 0x1, UPT ;  /* 0x000000012000788c */ /* 0x000fe4000bf06270 */
[----:B------:R-:W-:Y:S02]  /*04a0*/  UIMAD UR7, UR16, UR7, UR9 ;  /* 0x00000007100772a4 */ /* 0x000fe4000f8e0209 */
[----:B------:R-:W-:Y:S01]  /*04b0*/  UIADD3 UR8, UP2, UPT, UR15, UR8, URZ ;  /* 0x000000080f087290 */ /* 0x000fe2000ff5e0ff */
[----:B------:R-:W-:Y:S01]  /*04c0*/  HFMA2 R62, -RZ, RZ, 0, 0 ;  /* 0x00000000ff3e7431 */ /* 0x000fe200000001ff */
[----:B-1----:R-:W-:Y:S02]  /*04d0*/  ULEA UR19, UP1, UR10, UR24, 0x3 ;  /* 0x000000180a137291 */ /* 0x002fe4000f8218ff */
[----:B------:R-:W-:Y:S02]  /*04e0*/  UIADD3.X UR26, UPT, UPT, UR14, UR7, URZ, UP2, !UPT ;  /* 0x000000070e1a7290 */ /* 0x000fe400097fe4ff */
[----:B------:R-:W-:-:S02]  /*04f0*/  UIMAD UR13, UR16, UR13, UR11 ;  /* 0x0000000d100d72a4 */ /* 0x000fc4000f8e020b */
[----:B--2---:R-:W-:Y:S02]  /*0500*/  ULEA UR24, UP2, UR8, UR36, 0x2 ;  /* 0x0000002408187291 */ /* 0x004fe4000f8410ff */
[----:B------:R-:W-:Y:S02]  /*0510*/  ULEA.HI.X UR20, UR10, UR25, UR13, 0x3, UP1 ;  /* 0x000000190a147291 */ /* 0x000fe400088f1c0d */
[----:B------:R-:W-:Y:S01]  /*0520*/  ULEA.HI.X UR26, UR8, UR37, UR26, 0x2, UP2 ;  /* 0x00000025081a7291 */ /* 0x000fe200090f141a */
[----:B------:R-:W-:Y:S11]  /*0530*/  BRA.U !UP0, `(.L_x_6334) ;  /* 0x000000a108d87547 */ /* 0x000ff6000b800000 */
[----:B------:R-:W0:Y:S01]  /*0540*/  S2R R63, SR_TID.X ;  /* 0x00000000003f7919 */ /* 0x000e220000002100 */
[----:B------:R-:W1:Y:S01]  /*0550*/  S2UR UR6, SR_CgaCtaId ;  /* 0x00000000000679c3 */ /* 0x000e620000008800 */
[----:B------:R-:W-:Y:S01]  /*0560*/  UMOV UR25, 0x400 ;  /* 0x0000040000197882 */ /* 0x000fe20000000000 */
[----:B------:R-:W-:Y:S01]  /*0570*/  MOV R62, RZ ;  /* 0x000000ff003e7202 */ /* 0x000fe20000000f00 */
[----:B------:R-:W2:Y:S01]  /*0580*/  LDCU UR21, c[0x0][0x394] ;  /* 0x00007280ff1577ac */ /* 0x000ea20008000800 */
[----:B------:R-:W-:Y:S01]  /*0590*/  MOV R64, RZ ;  /* 0x000000ff00407202 */ /* 0x000fe20000000f00 */
[----:B-1----:R-:W-:Y:S01]  /*05a0*/  ULEA UR25, UR6, UR25, 0x18 ;  /* 0x0000001906197291 */ /* 0x002fe2000f8ec0ff */
[C---:B0-----:R-:W-:Y:S02]  /*05b0*/  SHF.L.U32 R61, R63.reuse, 0x4, RZ ;  /* 0x000000043f3d7819 */ /* 0x041fe400000006ff */
[----:B------:R-:W-:Y:S02]  /*05c0*/  LOP3.LUT R202, R63, 0x1f, RZ, 0xc0, !PT ;  /* 0x0000001f3fca7812 */ /* 0x000fe400078ec0ff */
[----:B------:R-:W-:-:S02]  /*05d0*/  LOP3.LUT R0, R61, 0x3e00, RZ, 0xc0, !PT ;  /* 0x00003e003d007812 */ /* 0x000fc400078ec0ff */
[----:B------:R-:W-:Y:S02]  /*05e0*/  IADD3 R60, PT, PT, R61, UR25, RZ ;  /* 0x000000193d3c7c10 */ /* 0x000fe4000fffe0ff */
[----:B--2---:R-:W-:-:S07]  /*05f0*/  LOP3.LUT R27, R0, 0x1f, R63, 0xf8, !PT ;  /* 0x0000001f001b7812 */ /* 0x004fce00078ef83f */
.L_x_6371:
[----:B0-----:R-:W0:Y:S01]  /*0600*/  LDCU.128 UR8, c[0x0][0x410] ;  /* 0x00008200ff0877ac */ /* 0x001e220008000c00 */
[----:B------:R-:W-:Y:S02]  /*0610*/  SHF.L.U32 R0, R63, 0x4, RZ ;  /* 0x000000043f007819 */ /* 0x000fe400000006ff */
[----:B------:R-:W-:Y:S02]  /*0620*/  CS2R R28, SRZ ;  /* 0x00000000001c7805 */ /* 0x000fe4000001ff00 */
[----:B------:R-:W-:Y:S01]  /*0630*/  MOV R6, UR28 ;  /* 0x0000001c00067c02 */ /* 0x000fe20008000f00 */
[----:B------:R-:W1:Y:S01]  /*0640*/  LDCU.128 UR12, c[0x0][0x420] ;  /* 0x00008400ff0c77ac */ /* 0x000e620008000c00 */
[----:B------:R-:W-:Y:S02]  /*0650*/  LOP3.LUT R44, R0, 0x3e00, RZ, 0xc0, !PT ;  /* 0x00003e00002c7812 */ /* 0x000fe400078ec0ff */
[----:B------:R-:W-:Y:S02]  /*0660*/  CS2R R34, SRZ ;  /* 0x0000000000227805 */ /* 0x000fe4000001ff00 */
[----:B------:R-:W-:Y:S01]  /*0670*/  MOV R7, UR27 ;  /* 0x0000001b00077c02 */ /* 0x000fe20008000f00 */
[----:B------:R-:W-:Y:S01]  /*0680*/  ULEA UR6, UR21, 0xfffffc00, 0xa ;  /* 0xfffffc0015067891 */ /* 0x000fe2000f8e50ff */
[----:B------:R-:W-:Y:S01]  /*0690*/  LOP3.LUT R0, R44, 0x1f, R63, 0xf8, !PT ;  /* 0x0000001f2c007812 */ /* 0x000fe200078ef83f */
[----:B------:R-:W-:Y:S01]  /*06a0*/  UMOV UR7, URZ ;  /* 0x000000ff00077c82 */ /* 0x000fe20008000000 */
[----:B------:R-:W2:Y:S01]  /*06b0*/  LDCU UR36, c[0x0][0x388] ;  /* 0x00007100ff2477ac */ /* 0x000ea20008000800 */
[----:B------:R-:W-:Y:S01]  /*06c0*/  HFMA2 R25, -RZ, RZ, 0, 0 ;  /* 0x00000000ff197431 */ /* 0x000fe200000001ff */
[----:B------:R-:W-:-:S02]  /*06d0*/  CS2R R32, SRZ ;  /* 0x0000000000207805 */ /* 0x000fc4000001ff00 */
[----:B------:R-:W-:Y:S01]  /*06e0*/  CS2R R30, SRZ ;  /* 0x00000000001e7805 */ /* 0x000fe2000001ff00 */
[----:B------:R-:W3:Y:S01]  /*06f0*/  LDCU.64 UR38, c[0x0][0x488] ;  /* 0x00009100ff2677ac */ /* 0x000ee20008000a00 */
[----:B------:R-:W-:Y:S02]  /*0700*/  CS2R R36, SRZ ;  /* 0x0000000000247805 */ /* 0x000fe4000001ff00 */
[----:B------:R-:W-:Y:S02]  /*0710*/  CS2R R38, SRZ ;  /* 0x0000000000267805 */ /* 0x000fe4000001ff00 */
[----:B------:R-:W-:Y:S01]  /*0720*/  CS2R R40, SRZ ;  /* 0x0000000000287805 */ /* 0x000fe2000001ff00 */
[----:B0-----:R-:W-:Y:S01]  /*0730*/  UIMAD.WIDE.U32 UR32, UR29, UR8, UR6 ;  /* 0x000000081d2072a5 */ /* 0x001fe2000f8e0006 */
[----:B------:R-:W-:Y:S01]  /*0740*/  MOV R42, RZ ;  /* 0x000000ff002a7202 */ /* 0x000fe20000000f00 */
[----:B------:R-:W0:Y:S02]  /*0750*/  LDCU.64 UR40, c[0x0][0x478] ;  /* 0x00008f00ff2877ac */ /* 0x000e240008000a00 */
[----:B------:R-:W-:-:S02]  /*0760*/  UIMAD UR9, UR29, UR9, UR33 ;  /* 0x000000091d0972a4 */ /* 0x000fc4000f8e0221 */
[----:B-1----:R-:W-:Y:S01]  /*0770*/  UIMAD.WIDE.U32 UR34, UR29, UR12, UR6 ;  /* 0x0000000c1d2272a5 */ /* 0x002fe2000f8e0006 */
[----:B------:R-:W-:Y:S01]  /*0780*/  UMOV UR8, UR32 ;  /* 0x0000002000087c82 */ /* 0x000fe20008000000 */
[----:B--2---:R-:W-:Y:S02]  /*0790*/  UIADD3 UR36, UPT, UPT, -UR6, UR36, URZ ;  /* 0x0000002406247290 */ /* 0x004fe4000fffe1ff */
[----:B------:R-:W-:Y:S02]  /*07a0*/  UIMAD.WIDE.U32 UR8, UR16, UR10, UR8 ;  /* 0x0000000a100872a5 */ /* 0x000fe4000f8e0008 */
[----:B------:R-:W-:Y:S02]  /*07b0*/  UIMAD UR35, UR29, UR13, UR35 ;  /* 0x0000000d1d2372a4 */ /* 0x000fe4000f8e0223 */
[----:B------:R-:W-:Y:S01]  /*07c0*/  UIMAD UR9, UR16, UR11, UR9 ;  /* 0x0000000b100972a4 */ /* 0x000fe2000f8e0209 */
[C---:B------:R-:W-:Y:S01]  /*07d0*/  ISETP.GE.AND P2, PT, R27.reuse, UR36, PT ;  /* 0x000000241b007c0c */ /* 0x040fe2000bf46270 */
[----:B------:R-:W-:Y:S01]  /*07e0*/  UIMAD.WIDE.U32 UR10, UR16, UR14, UR34 ;  /* 0x0000000e100a72a5 */ /* 0x000fe2000f8e0022 */
[----:B------:R-:W-:Y:S01]  /*07f0*/  IADD3 R5, P0, PT, R0, UR8, RZ ;  /* 0x0000000800057c10 */ /* 0x000fe2000ff1e0ff */
[----:B------:R-:W-:Y:S01]  /*0800*/  IMAD.WIDE.U32 R26, R27, 0x4, R6 ;  /* 0x000000041b1a7825 */ /* 0x000fe200078e0006 */
[----:B------:R-:W-:Y:S01]  /*0810*/  BAR.SYNC.DEFER_BLOCKING 0x0 ;  /* 0x0000000000007b1d */ /* 0x000fe20000010000 */
[----:B------:R-:W-:Y:S01]  /*0820*/  UIMAD UR15, UR16, UR15, UR11 ;  /* 0x0000000f100f72a4 */ /* 0x000fe2000f8e020b */
[----:B------:R-:W-:-:S02]  /*0830*/  IADD3.X R10, PT, PT, RZ, UR9, RZ, P0, !PT ;  /* 0x00000009ff0a7c10 */ /* 0x000fc400087fe4ff */
[C---:B------:R-:W-:Y:S02]  /*0840*/  IADD3 R3, P1, PT, R0.reuse, UR10, RZ ;  /* 0x0000000a00037c10 */ /* 0x040fe4000ff3e0ff */
[----:B---3--:R-:W-:Y:S02]  /*0850*/  LEA R4, P0, R5, UR38, 0x2 ;  /* 0x0000002605047c11 */ /* 0x008fe4000f8010ff */
        /* <DEDUP_REMOVED lines=10> */
[----:B------:R-:W-:-:S02]  /*0900*/  IADD3.X R8, PT, PT, RZ, UR15, RZ, P1, !PT ;  /* 0x0000000fff087c10 */ /* 0x000fc40008ffe4ff */
[C---:B------:R-:W-:Y:S02]  /*0910*/  LOP3.LUT R19, R0.reuse, 0x160, RZ, 0xfc, !PT ;  /* 0x0000016000137812 */ /* 0x040fe400078efcff */
[C---:B------:R-:W-:Y:S02]  /*0920*/  LOP3.LUT R20, R0.reuse, 0x180, RZ, 0xfc, !PT ;  /* 0x0000018000147812 */ /* 0x040fe400078efcff */
[C---:B------:R-:W-:Y:S02]  /*0930*/  LOP3.LUT R21, R0.reuse, 0x1a0, RZ, 0xfc, !PT ;  /* 0x000001a000157812 */ /* 0x040fe400078efcff */
[C---:B------:R-:W-:Y:S02]  /*0940*/  LOP3.LUT R22, R0.reuse, 0x1c0, RZ, 0xfc, !PT ;  /* 0x000001c000167812 */ /* 0x040fe400078efcff */
[C---:B------:R-:W-:Y:S01]  /*0950*/  LOP3.LUT R23, R0.reuse, 0x1e0, RZ, 0xfc, !PT ;  /* 0x000001e000177812 */ /* 0x040fe200078efcff */
[----:B------:R-:W1:Y:S01]  /*0960*/  S2R R59, SR_LANEID ;  /* 0x00000000003b7919 */ /* 0x000e620000000000 */
[----:B0-----:R-:W-:Y:S01]  /*0970*/  LEA R2, P1, R3, UR40, 0x2 ;  /* 0x0000002803027c11 */ /* 0x001fe2000f8210ff */
[----:B------:R-:W-:Y:S01]  /*0980*/  UMOV UR12, 0x400 ;  /* 0x00000400000c7882 */ /* 0x000fe20000000000 */
[----:B------:R-:W-:-:S02]  /*0990*/  SHF.L.U32 R6, R0, 0x2, RZ ;  /* 0x0000000200067819 */ /* 0x000fc400000006ff */
[----:B------:R-:W-:Y:S02]  /*09a0*/  MOV R67, RZ ;  /* 0x000000ff00437202 */ /* 0x000fe40000000f00 */
[----:B------:R-:W-:Y:S02]  /*09b0*/  MOV R82, RZ ;  /* 0x000000ff00527202 */ /* 0x000fe40000000f00 */
[----:B------:R-:W-:Y:S02]  /*09c0*/  MOV R102, RZ ;  /* 0x000000ff00667202 */ /* 0x000fe40000000f00 */
[----:B------:R-:W-:Y:S02]  /*09d0*/  MOV R100, RZ ;  /* 0x000000ff00647202 */ /* 0x000fe40000000f00 */
[----:B------:R-:W-:Y:S02]  /*09e0*/  MOV R106, RZ ;  /* 0x000000ff006a7202 */ /* 0x000fe40000000f00 */
[----:B------:R-:W-:-:S02]  /*09f0*/  MOV R104, RZ ;  /* 0x000000ff00687202 */ /* 0x000fc40000000f00 */
[----:B------:R-:W-:Y:S02]  /*0a00*/  MOV R108, RZ ;  /* 0x000000ff006c7202 */ /* 0x000fe40000000f00 */
[----:B------:R-:W-:Y:S02]  /*0a10*/  MOV R110, RZ ;  /* 0x000000ff006e7202 */ /* 0x000fe40000000f00 */
[----:B------:R-:W-:Y:S01]  /*0a20*/  MOV R112, RZ ;  /* 0x000000ff00707202 */ /* 0x000fe20000000f00 */
[----:B------:R-:W-:Y:S01]  /*0a30*/  HFMA2 R89, -RZ, RZ, 0, 0 ;  /* 0x00000000ff597431 */ /* 0x000fe200000001ff */
[----:B------:R-:W-:Y:S02]  /*0a40*/  LEA.HI.X R5, R5, UR39, R10, 0x2, P0 ;  /* 0x0000002705057c11 */ /* 0x000fe400080f140a */
[----:B------:R-:W-:Y:S02]  /*0a50*/  MOV R93, RZ ;  /* 0x000000ff005d7202 */ /* 0x000fe40000000f00 */
[----:B------:R-:W-:-:S02]  /*0a60*/  MOV R91, RZ ;  /* 0x000000ff005b7202 */ /* 0x000fc40000000f00 */
[----:B------:R-:W-:Y:S02]  /*0a70*/  MOV R97, RZ ;  /* 0x000000ff00617202 */ /* 0x000fe40000000f00 */
[----:B------:R-:W-:Y:S01]  /*0a80*/  MOV R95, RZ ;  /* 0x000000ff005f7202 */ /* 0x000fe20000000f00 */
[----:B------:R-:W-:Y:S01]  /*0a90*/  HFMA2 R99, -RZ, RZ, 0, 0 ;  /* 0x00000000ff637431 */ /* 0x000fe200000001ff */
[----:B------:R-:W-:Y:S02]  /*0aa0*/  LEA.HI.X R3, R3, UR41, R8, 0x2, P1 ;  /* 0x0000002903037c11 */ /* 0x000fe400088f1408 */
[----:B------:R-:W-:Y:S02]  /*0ab0*/  CS2R R114, SRZ ;  /* 0x0000000000727805 */ /* 0x000fe4000001ff00 */
[----:B------:R-:W-:Y:S02]  /*0ac0*/  IADD3 R8, P0, PT, R6, UR22, RZ ;  /* 0x0000001606087c10 */ /* 0x000fe4000ff1e0ff */
[----:B------:R-:W-:-:S02]  /*0ad0*/  CS2R R116, SRZ ;  /* 0x0000000000747805 */ /* 0x000fc4000001ff00 */
[----:B------:R-:W-:Y:S01]  /*0ae0*/  P2R R113, PR, RZ, 0x4 ;  /* 0x00000004ff717803 */ /* 0x000fe20000000000 */
[----:B------:R-:W0:Y:S01]  /*0af0*/  S2UR UR8, SR_CgaCtaId ;  /* 0x00000000000879c3 */ /* 0x000e220000008800 */
[----:B------:R-:W-:Y:S02]  /*0b00*/  IADD3.X R9, PT, PT, RZ, UR23, RZ, P0, !PT ;  /* 0x00000017ff097c10 */ /* 0x000fe400087fe4ff */
[----:B------:R-:W-:Y:S02]  /*0b10*/  MOV R119, RZ ;  /* 0x000000ff00777202 */ /* 0x000fe40000000f00 */
[----:B------:R-:W-:Y:S02]  /*0b20*/  CS2R R120, SRZ ;  /* 0x0000000000787805 */ /* 0x000fe4000001ff00 */
[----:B------:R-:W-:Y:S02]  /*0b30*/  ISETP.GE.AND P0, PT, R24, UR36, PT ;  /* 0x0000002418007c0c */ /* 0x000fe4000bf06270 */
[----:B------:R-:W-:-:S02]  /*0b40*/  CS2R R122, SRZ ;  /* 0x00000000007a7805 */ /* 0x000fc4000001ff00 */
[----:B------:R-:W-:Y:S02]  /*0b50*/  ISETP.GE.AND P3, PT, R13, UR36, PT ;  /* 0x000000240d007c0c */ /* 0x000fe4000bf66270 */
[----:B------:R-:W-:Y:S02]  /*0b60*/  CS2R R124, SRZ ;  /* 0x00000000007c7805 */ /* 0x000fe4000001ff00 */
[----:B------:R-:W-:Y:S02]  /*0b70*/  ISETP.GE.AND P4, PT, R12, UR36, PT ;  /* 0x000000240c007c0c */ /* 0x000fe4000bf86270 */
[----:B------:R-:W-:Y:S02]  /*0b80*/  CS2R R126, SRZ ;  /* 0x00000000007e7805 */ /* 0x000fe4000001ff00 */
[----:B------:R-:W-:Y:S01]  /*0b90*/  ISETP.GE.AND P5, PT, R11, UR36, PT ;  /* 0x000000240b007c0c */ /* 0x000fe2000bfa6270 */
[----:B------:R-:W3:Y:S01]  /*0ba0*/  LDCU.64 UR10, c[0x0][0x508] ;  /* 0x0000a100ff0a77ac */ /* 0x000ee20008000a00 */
[----:B------:R-:W4:Y:S01]  /*0bb0*/  LDCU.64 UR14, c[0x0][0x510] ;  /* 0x0000a200ff0e77ac */ /* 0x000f220008000a00 */
[----:B------:R-:W3:Y:S01]  /*0bc0*/  @!P0 LDG.E R28, desc[UR30][R26.64+0x80] ;  /* 0x0000801e1a1c8981 */ /* 0x000ee2000c1e1900 */
[----:B------:R-:W-:Y:S01]  /*0bd0*/  ISETP.GE.AND P0, PT, R15, UR36, PT ;  /* 0x000000240f007c0c */ /* 0x000fe2000bf06270 */
[----:B------:R-:W4:Y:S01]  /*0be0*/  LDCU.64 UR32, c[0x0][0x490] ;  /* 0x00009200ff2077ac */ /* 0x000f220008000a00 */
[----:B------:R-:W-:Y:S01]  /*0bf0*/  LOP3.LUT R10, R0, 0x40, RZ, 0xfc, !PT ;  /* 0x00000040000a7812 */ /* 0x000fe200078efcff */
[----:B------:R-:W4:Y:S01]  /*0c00*/  @!P3 LDG.E R32, desc[UR30][R26.64+0x280] ;  /* 0x0002801e1a20b981 */ /* 0x000f22000c1e1900 */
[----:B------:R-:W-:-:S02]  /*0c10*/  ISETP.GE.AND P2, PT, R14, UR36, PT ;  /* 0x000000240e007c0c */ /* 0x000fc4000bf46270 */
[----:B------:R-:W-:Y:S01]  /*0c20*/  ISETP.GE.AND P6, PT, R10, UR36, PT ;  /* 0x000000240a007c0c */ /* 0x000fe2000bfc6270 */
[----:B------:R-:W4:Y:S01]  /*0c30*/  @!P4 LDG.E R31, desc[UR30][R26.64+0x200] ;  /* 0x0002001e1a1fc981 */ /* 0x000f22000c1e1900 */
[----:B------:R-:W-:-:S03]  /*0c40*/  IADD3 R6, P1, PT, R6, UR24, RZ ;  /* 0x0000001806067c10 */ /* 0x000fc6000ff3e0ff */
[----:B------:R-:W4:Y:S04]  /*0c50*/  @!P5 LDG.E R30, desc[UR30][R26.64+0x180] ;  /* 0x0001801e1a1ed981 */ /* 0x000f28000c1e1900 */
[----:B------:R-:W4:Y:S01]  /*0c60*/  @!P0 LDG.E R34, desc[UR30][R26.64+0x380] ;  /* 0x0003801e1a228981 */ /* 0x000f22000c1e1900 */
[----:B------:R-:W-:Y:S02]  /*0c70*/  ISETP.GE.AND P0, PT, R16, UR36, PT ;  /* 0x0000002410007c0c */ /* 0x000fe4000bf06270 */
[----:B------:R-:W-:Y:S01]  /*0c80*/  IADD3.X R7, PT, PT, RZ, UR26, RZ, P1, !PT ;  /* 0x0000001aff077c10 */ /* 0x000fe20008ffe4ff */
[----:B------:R-:W4:Y:S01]  /*0c90*/  @!P2 LDG.E R33, desc[UR30][R26.64+0x300] ;  /* 0x0003001e1a21a981 */ /* 0x000f22000c1e1900 */
[----:B------:R-:W-:Y:S02]  /*0ca0*/  ISETP.GE.AND P1, PT, R18, UR36, PT ;  /* 0x0000002412007c0c */ /* 0x000fe4000bf26270 */
[----:B------:R-:W-:Y:S01]  /*0cb0*/  ISETP.GE.AND P2, PT, R19, UR36, PT ;  /* 0x0000002413007c0c */ /* 0x000fe2000bf46270 */
[----:B------:R-:W4:Y:S01]  /*0cc0*/  @!P6 LDG.E R29, desc[UR30][R26.64+0x100] ;  /* 0x0001001e1a1de981 */ /* 0x000f22000c1e1900 */
[----:B------:R-:W-:-:S05]  /*0cd0*/  ISETP.GE.AND P3, PT, R20, UR36, PT ;  /* 0x0000002414007c0c */ /* 0x000fca000bf66270 */
[----:B------:R-:W4:Y:S01]  /*0ce0*/  @!P0 LDG.E R35, desc[UR30][R26.64+0x400] ;  /* 0x0004001e1a238981 */ /* 0x000f22000c1e1900 */
[----:B------:R-:W-:Y:S02]  /*0cf0*/  ISETP.GE.AND P0, PT, R17, UR36, PT ;  /* 0x0000002411007c0c */ /* 0x000fe4000bf06270 */
[----:B------:R-:W-:Y:S01]  /*0d00*/  ISETP.GE.AND P4, PT, R21, UR36, PT ;  /* 0x0000002415007c0c */ /* 0x000fe2000bf86270 */
[----:B------:R-:W4:Y:S01]  /*0d10*/  @!P1 LDG.E R37, desc[UR30][R26.64+0x500] ;  /* 0x0005001e1a259981 */ /* 0x000f22000c1e1900 */
[----:B------:R-:W-:Y:S02]  /*0d20*/  ISETP.GE.AND P5, PT, R22, UR36, PT ;  /* 0x0000002416007c0c */ /* 0x000fe4000bfa6270 */
[----:B------:R-:W-:Y:S01]  /*0d30*/  ISETP.GE.AND P6, PT, R23, UR36, PT ;  /* 0x0000002417007c0c */ /* 0x000fe2000bfc6270 */
[----:B------:R-:W4:Y:S04]  /*0d40*/  @!P2 LDG.E R38, desc[UR30][R26.64+0x580] ;  /* 0x0005801e1a26a981 */ /* 0x000f28000c1e1900 */
[----:B------:R-:W4:Y:S04]  /*0d50*/  @!P3 LDG.E R39, desc[UR30][R26.64+0x600] ;  /* 0x0006001e1a27b981 */ /* 0x000f28000c1e1900 */
[----:B------:R-:W4:Y:S04]  /*0d60*/  @!P0 LDG.E R36, desc[UR30][R26.64+0x480] ;  /* 0x0004801e1a248981 */ /* 0x000f28000c1e1900 */
[----:B------:R-:W4:Y:S04]  /*0d70*/  @!P4 LDG.E R40, desc[UR30][R26.64+0x680] ;  /* 0x0006801e1a28c981 */ /* 0x000f28000c1e1900 */
[----:B------:R-:W4:Y:S04]  /*0d80*/  @!P5 LDG.E R41, desc[UR30][R26.64+0x700] ;  /* 0x0007001e1a29d981 */ /* 0x000f28000c1e1900 */
[----:B------:R0:W4:Y:S01]  /*0d90*/  @!P6 LDG.E R42, desc[UR30][R26.64+0x780] ;  /* 0x0007801e1a2ae981 */ /* 0x000122000c1e1900 */
[----:B-1----:R-:W-:Y:S01]  /*0da0*/  IADD3 R43, PT, PT, R44, R59, RZ ;  /* 0x0000003b2c2b7210 */ /* 0x002fe20007ffe0ff */
[----:B0-----:R-:W-:-:S03]  /*0db0*/  ULEA UR12, UR8, UR12, 0x18 ;  /* 0x0000000c080c7291 */ /* 0x001fc6000f8ec0ff */
[C---:B------:R-:W-:Y:S02]  /*0dc0*/  IADD3 R44, PT, PT, R43.reuse, 0x20, RZ ;  /* 0x000000202b2c7810 */ /* 0x040fe40007ffe0ff */
[C---:B------:R-:W-:Y:S02]  /*0dd0*/  IADD3 R46, PT, PT, R43.reuse, 0x40, RZ ;  /* 0x000000402b2e7810 */ /* 0x040fe40007ffe0ff */
[C---:B------:R-:W-:Y:S02]  /*0de0*/  IADD3 R48, PT, PT, R43.reuse, 0x60, RZ ;  /* 0x000000602b307810 */ /* 0x040fe40007ffe0ff */
[C---:B------:R-:W-:Y:S02]  /*0df0*/  LEA.HI.SX32 R58, R43.reuse, R43, 0x1b ;  /* 0x0000002b2b3a7211 */ /* 0x040fe400078fdaff */
[C---:B------:R-:W-:Y:S02]  /*0e00*/  IADD3 R50, PT, PT, R43.reuse, 0x80, RZ ;  /* 0x000000802b327810 */ /* 0x040fe40007ffe0ff */
[----:B------:R-:W-:-:S02]  /*0e10*/  IADD3 R26, PT, PT, R43, 0xa0, RZ ;  /* 0x000000a02b1a7810 */ /* 0x000fc40007ffe0ff */
[C---:B------:R-:W-:Y:S02]  /*0e20*/  IADD3 R56, PT, PT, R43.reuse, 0x100, RZ ;  /* 0x000001002b387810 */ /* 0x040fe40007ffe0ff */
[-C--:B------:R-:W-:Y:S02]  /*0e30*/  LEA.HI.SX32 R44, R44, R43.reuse, 0x1b ;  /* 0x0000002b2c2c7211 */ /* 0x080fe400078fdaff */
[C---:B------:R-:W-:Y:S02]  /*0e40*/  IADD3 R52, PT, PT, R43.reuse, 0xc0, RZ ;  /* 0x000000c02b347810 */ /* 0x040fe40007ffe0ff */
[-C--:B------:R-:W-:Y:S02]  /*0e50*/  LEA.HI.SX32 R46, R46, R43.reuse, 0x1b ;  /* 0x0000002b2e2e7211 */ /* 0x080fe400078fdaff */
[----:B------:R-:W-:Y:S02]  /*0e60*/  IADD3 R54, PT, PT, R43, 0xe0, RZ ;  /* 0x000000e02b367810 */ /* 0x000fe40007ffe0ff */
[----:B------:R-:W-:-:S02]  /*0e70*/  LEA.HI.SX32 R48, R48, R43, 0x1b ;  /* 0x0000002b30307211 */ /* 0x000fc400078fdaff */
[----:B------:R-:W-:Y:S02]  /*0e80*/  LEA R58, R58, UR12, 0x2 ;  /* 0x0000000c3a3a7c11 */ /* 0x000fe4000f8e10ff */
[-C--:B------:R-:W-:Y:S02]  /*0e90*/  LEA.HI.SX32 R50, R50, R43.reuse, 0x1b ;  /* 0x0000002b32327211 */ /* 0x080fe400078fdaff */
[----:B------:R-:W-:Y:S02]  /*0ea0*/  IADD3 R68, PT, PT, R43, 0x120, RZ ;  /* 0x000001202b447810 */ /* 0x000fe40007ffe0ff */
[-C--:B------:R-:W-:Y:S02]  /*0eb0*/  LEA.HI.SX32 R26, R26, R43.reuse, 0x1b ;  /* 0x0000002b1a1a7211 */ /* 0x080fe400078fdaff */
        /* <DEDUP_REMOVED lines=8> */
[C---:B------:R-:W-:Y:S02]  /*0f40*/  IADD3 R74, PT, PT, R43.reuse, 0x180, RZ ;  /* 0x000001802b4a7810 */ /* 0x040fe40007ffe0ff */
        /* <DEDUP_REMOVED lines=14> */
[----:B------:R-:W-:Y:S02]  /*1030*/  LOP3.LUT R26, R63, 0x3e0, RZ, 0xc0, !PT ;  /* 0x000003e03f1a7812 */ /* 0x000fe400078ec0ff */
[----:B------:R-:W-:Y:S02]  /*1040*/  LEA.HI.SX32 R78, R78, R43, 0x1b ;  /* 0x0000002b4e4e7211 */ /* 0x000fe400078fdaff */
[----:B------:R-:W-:-:S02]  /*1050*/  LEA R48, R70, UR12, 0x2 ;  /* 0x0000000c46307c11 */ /* 0x000fc4000f8e10ff */
[----:B------:R-:W-:Y:S02]  /*1060*/  LEA.HI.SX32 R43, R80, R43, 0x1b ;  /* 0x0000002b502b7211 */ /* 0x000fe400078fdaff */
[----:B------:R-:W-:Y:S02]  /*1070*/  LEA R47, R47, UR12, 0x2 ;  /* 0x0000000c2f2f7c11 */ /* 0x000fe4000f8e10ff */
[----:B------:R-:W-:Y:S02]  /*1080*/  LEA R46, R74, UR12, 0x2 ;  /* 0x0000000c4a2e7c11 */ /* 0x000fe4000f8e10ff */
[----:B------:R-:W-:Y:S02]  /*1090*/  LEA R45, R45, UR12, 0x2 ;  /* 0x0000000c2d2d7c11 */ /* 0x000fe4000f8e10ff */
[----:B------:R-:W-:Y:S02]  /*10a0*/  IADD3 R26, PT, PT, R26, R59, RZ ;  /* 0x0000003b1a1a7210 */ /* 0x000fe40007ffe0ff */
[----:B------:R-:W-:-:S02]  /*10b0*/  LEA R44, R78, UR12, 0x2 ;  /* 0x0000000c4e2c7c11 */ /* 0x000fc4000f8e10ff */
[----:B------:R-:W-:Y:S02]  /*10c0*/  LEA R43, R43, UR12, 0x2 ;  /* 0x0000000c2b2b7c11 */ /* 0x000fe4000f8e10ff */
[----:B------:R-:W-:Y:S02]  /*10d0*/  SHF.L.U32 R26, R26, 0x4, RZ ;  /* 0x000000041a1a7819 */ /* 0x000fe400000006ff */
[----:B------:R-:W-:Y:S02]  /*10e0*/  P2R R85, PR, RZ, 0x1 ;  /* 0x00000001ff557803 */ /* 0x000fe40000000000 */
[----:B------:R-:W-:Y:S02]  /*10f0*/  ISETP.NE.AND P0, PT, R113, RZ, PT ;  /* 0x000000ff7100720c */ /* 0x000fe40003f05270 */
[----:B------:R-:W-:Y:S02]  /*1100*/  P2R R84, PR, RZ, 0x2 ;  /* 0x00000002ff547803 */ /* 0x000fe40000000000 */
[----:B------:R-:W-:-:S02]  /*1110*/  P2R R83, PR, RZ, 0x4 ;  /* 0x00000004ff537803 */ /* 0x000fc40000000000 */
[----:B------:R-:W-:Y:S02]  /*1120*/  ISETP.GE.AND P1, PT, R11, UR36, PT ;  /* 0x000000240b007c0c */ /* 0x000fe4000bf26270 */
[----:B------:R-:W-:Y:S02]  /*1130*/  P2R R81, PR, RZ, 0x8 ;  /* 0x00000008ff517803 */ /* 0x000fe40000000000 */
[----:B------:R-:W-:Y:S02]  /*1140*/  ISETP.GE.AND P2, PT, R10, UR36, PT ;  /* 0x000000240a007c0c */ /* 0x000fe4000bf46270 */
[----:B------:R-:W-:Y:S01]  /*1150*/  ISETP.GE.AND P3, PT, R24, UR36, PT ;  /* 0x0000002418007c0c */ /* 0x000fe2000bf66270 */
[----:B--2---:R0:W-:Y:S02]  /*1160*/  STS [R58], R25 ;  /* 0x000000193a007388 */ /* 0x0041e40000000800 */
[----:B0-----:R-:W-:Y:S01]  /*1170*/  HFMA2 R25, -RZ, RZ, 0, 0 ;  /* 0x00000000ff197431 */ /* 0x001fe200000001ff */
[----:B------:R-:W-:Y:S01]  /*1180*/  CS2R R68, SRZ ;  /* 0x0000000000447805 */ /* 0x000fe2000001ff00 */
        /* <DEDUP_REMOVED lines=14> */
[----:B------:R0:W-:Y:S02]  /*1270*/  STS [R43+0x780], R42 ;  /* 0x0007802a2b007388 */ /* 0x0001e40000000800 */
[----:B0-----:R-:W-:-:S04]  /*1280*/  LEA.HI.SX32 R42, R26, R26, 0x1b ;  /* 0x0000001a1a2a7211 */ /* 0x001fc800078fdaff */
[----:B------:R-:W-:Y:S01]  /*1290*/  LEA R42, R42, UR12, 0x2 ;  /* 0x0000000c2a2a7c11 */ /* 0x000fe2000f8e10ff */
[----:B------:R-:W-:-:S04]  /*12a0*/  NOP ;  /* 0x0000000000007918 */ /* 0x000fc80000000000 */
        /* <DEDUP_REMOVED lines=17> */
[----:B------:R-:W-:-:S02]  /*13c0*/  CS2R R70, SRZ ;  /* 0x0000000000467805 */ /* 0x000fc4000001ff00 */
[----:B------:R-:W-:-:S03]  /*13d0*/  CS2R R72, SRZ ;  /* 0x0000000000487805 */ /* 0x000fc6000001ff00 */
[----:B------:R-:W2:Y:S01]  /*13e0*/  @!P0 LDG.E R25, desc[UR30][R8.64] ;  /* 0x0000001e08198981 */ /* 0x000ea2000c1e1900 */
[----:B------:R-:W-:-:S03]  /*13f0*/  ISETP.GE.AND P0, PT, R12, UR36, PT ;  /* 0x000000240c007c0c */ /* 0x000fc6000bf06270 */
[----:B------:R-:W3:Y:S01]  /*1400*/  @!P1 LDG.E R70, desc[UR30][R8.64+0x180] ;  /* 0x0001801e08469981 */ /* 0x000ee2000c1e1900 */
[----:B------:R-:W-:-:S03]  /*1410*/  ISETP.GE.AND P1, PT, R15, UR36, PT ;  /* 0x000000240f007c0c */ /* 0x000fc6000bf26270 */
[----:B------:R-:W4:Y:S01]  /*1420*/  @!P2 LDG.E R67, desc[UR30][R8.64+0x100] ;  /* 0x0001001e0843a981 */ /* 0x000f22000c1e1900 */
[----:B------:R-:W-:-:S03]  /*1430*/  ISETP.GE.AND P2, PT, R14, UR36, PT ;  /* 0x000000240e007c0c */ /* 0x000fc6000bf46270 */
[----:B------:R-:W3:Y:S04]  /*1440*/  @!P3 LDG.E R68, desc[UR30][R8.64+0x80] ;  /* 0x0000801e0844b981 */ /* 0x000ee8000c1e1900 */
[----:B------:R-:W4:Y:S01]  /*1450*/  @!P0 LDG.E R69, desc[UR30][R8.64+0x200] ;  /* 0x0002001e08458981 */ /* 0x000f22000c1e1900 */
[----:B------:R-:W-:Y:S02]  /*1460*/  ISETP.GE.AND P0, PT, R16, UR36, PT ;  /* 0x0000002410007c0c */ /* 0x000fe4000bf06270 */
[----:B------:R-:W-:Y:S02]  /*1470*/  ISETP.GE.AND P3, PT, R13, UR36, PT ;  /* 0x000000240d007c0c */ /* 0x000fe4000bf66270 */
[----:B------:R-:W-:Y:S02]  /*1480*/  CS2R R74, SRZ ;  /* 0x00000000004a7805 */ /* 0x000fe4000001ff00 */
[----:B------:R-:W-:Y:S01]  /*1490*/  CS2R R76, SRZ ;  /* 0x00000000004c7805 */ /* 0x000fe2000001ff00 */
[----:B------:R-:W4:Y:S01]  /*14a0*/  @!P2 LDG.E R71, desc[UR30][R8.64+0x300] ;  /* 0x0003001e0847a981 */ /* 0x000f22000c1e1900 */
[----:B------:R-:W-:-:S03]  /*14b0*/  ISETP.NE.AND P2, PT, R83, RZ, PT ;  /* 0x000000ff5300720c */ /* 0x000fc60003f45270 */
[----:B------:R-:W4:Y:S01]  /*14c0*/  @!P1 LDG.E R74, desc[UR30][R8.64+0x380] ;  /* 0x0003801e084a9981 */ /* 0x000f22000c1e1900 */
[----:B------:R-:W-:-:S03]  /*14d0*/  ISETP.NE.AND P1, PT, R84, RZ, PT ;  /* 0x000000ff5400720c */ /* 0x000fc60003f25270 */
[----:B------:R-:W4:Y:S01]  /*14e0*/  @!P0 LDG.E R73, desc[UR30][R8.64+0x400] ;  /* 0x0004001e08498981 */ /* 0x000f22000c1e1900 */
[----:B------:R-:W-:-:S03]  /*14f0*/  ISETP.NE.AND P0, PT, R85, RZ, PT ;  /* 0x000000ff5500720c */ /* 0x000fc60003f05270 */
[----:B------:R-:W4:Y:S01]  /*1500*/  @!P3 LDG.E R72, desc[UR30][R8.64+0x280] ;  /* 0x0002801e0848b981 */ /* 0x000f22000c1e1900 */
[----:B------:R-:W-:Y:S02]  /*1510*/  ISETP.NE.AND P3, PT, R81, RZ, PT ;  /* 0x000000ff5100720c */ /* 0x000fe40003f65270 */
[----:B------:R-:W-:Y:S01]  /*1520*/  CS2R R78, SRZ ;  /* 0x00000000004e7805 */ /* 0x000fe2000001ff00 */
[----:B------:R-:W-:Y:S01]  /*1530*/  HFMA2 R80, -RZ, RZ, 0, 0 ;  /* 0x00000000ff507431 */ /* 0x000fe200000001ff */
[----:B------:R-:W4:Y:S04]  /*1540*/  @!P6 LDG.E R82, desc[UR30][R8.64+0x780] ;  /* 0x0007801e0852e981 */ /* 0x000f28000c1e1900 */
[----:B------:R-:W4:Y:S04]  /*1550*/  @!P1 LDG.E R75, desc[UR30][R8.64+0x500] ;  /* 0x0005001e084b9981 */ /* 0x000f28000c1e1900 */
[----:B------:R-:W4:Y:S04]  /*1560*/  @!P0 LDG.E R76, desc[UR30][R8.64+0x480] ;  /* 0x0004801e084c8981 */ /* 0x000f28000c1e1900 */
[----:B------:R-:W4:Y:S04]  /*1570*/  @!P2 LDG.E R78, desc[UR30][R8.64+0x580] ;  /* 0x0005801e084ea981 */ /* 0x000f28000c1e1900 */
[----:B------:R-:W4:Y:S04]  /*1580*/  @!P3 LDG.E R77, desc[UR30][R8.64+0x600] ;  /* 0x0006001e084db981 */ /* 0x000f28000c1e1900 */
[----:B------:R-:W4:Y:S04]  /*1590*/  @!P4 LDG.E R80, desc[UR30][R8.64+0x680] ;  /* 0x0006801e0850c981 */ /* 0x000f28000c1e1900 */
[----:B------:R0:W4:Y:S01]  /*15a0*/  @!P5 LDG.E R79, desc[UR30][R8.64+0x700] ;  /* 0x0007001e084fd981 */ /* 0x000122000c1e1900 */
[----:B------:R-:W-:-:S02]  /*15b0*/  P2R R87, PR, RZ, 0x1 ;  /* 0x00000001ff577803 */ /* 0x000fc40000000000 */
[----:B------:R-:W-:Y:S01]  /*15c0*/  ISETP.NE.AND P0, PT, R113, RZ, PT ;  /* 0x000000ff7100720c */ /* 0x000fe20003f05270 */
[----:B0-----:R-:W-:Y:S01]  /*15d0*/  HFMA2 R9, -RZ, RZ, 0, 0 ;  /* 0x00000000ff097431 */ /* 0x001fe200000001ff */
        /* <DEDUP_REMOVED lines=8> */
[----:B----4-:R0:W-:Y:S04]  /*1660*/  STS [R56+0x100], R67 ;  /* 0x0001004338007388 */ /* 0x0101e80000000800 */
        /* <DEDUP_REMOVED lines=31> */
[----:B0-----:R-:W-:-:S02]  /*1860*/  HFMA2 R67, -RZ, RZ, 0, 0 ;  /* 0x00000000ff437431 */ /* 0x001fc400000001ff */
[----:B------:R-:W-:-:S03]  /*1870*/  HFMA2 R25, -RZ, RZ, 0, 0 ;  /* 0x00000000ff197431 */ /* 0x000fc600000001ff */
[----:B------:R-:W4:Y:S01]  /*1880*/  @!P0 LDG.E R9, desc[UR30][R6.64] ;  /* 0x0000001e06098981 */ /* 0x000f22000c1e1900 */
[----:B------:R-:W-:-:S03]  /*1890*/  ISETP.GE.AND P0, PT, R12, UR36, PT ;  /* 0x000000240c007c0c */ /* 0x000fc6000bf06270 */
[----:B------:R-:W4:Y:S01]  /*18a0*/  @!P1 LDG.E R102, desc[UR30][R6.64+0x180] ;  /* 0x0001801e06669981 */ /* 0x000f22000c1e1900 */
[----:B------:R-:W-:-:S03]  /*18b0*/  ISETP.GE.AND P1, PT, R15, UR36, PT ;  /* 0x000000240f007c0c */ /* 0x000fc6000bf26270 */
[----:B------:R-:W4:Y:S01]  /*18c0*/  @!P2 LDG.E R25, desc[UR30][R6.64+0x100] ;  /* 0x0001001e0619a981 */ /* 0x000f22000c1e1900 */
[----:B------:R-:W-:-:S03]  /*18d0*/  ISETP.GE.AND P2, PT, R14, UR36, PT ;  /* 0x000000240e007c0c */ /* 0x000fc6000bf46270 */
[----:B------:R-:W4:Y:S04]  /*18e0*/  @!P3 LDG.E R100, desc[UR30][R6.64+0x80] ;  /* 0x0000801e0664b981 */ /* 0x000f28000c1e1900 */
[----:B------:R-:W4:Y:S01]  /*18f0*/  @!P0 LDG.E R67, desc[UR30][R6.64+0x200] ;  /* 0x0002001e06438981 */ /* 0x000f22000c1e1900 */
[----:B------:R-:W-:Y:S02]  /*1900*/  ISETP.GE.AND P0, PT, R16, UR36, PT ;  /* 0x0000002410007c0c */ /* 0x000fe4000bf06270 */
[----:B------:R-:W-:Y:S01]  /*1910*/  ISETP.GE.AND P3, PT, R13, UR36, PT ;  /* 0x000000240d007c0c */ /* 0x000fe2000bf66270 */
[----:B-1----:R-:W-:Y:S01]  /*1920*/  HFMA2 R71, -RZ, RZ, 0, 0 ;  /* 0x00000000ff477431 */ /* 0x002fe200000001ff */
[----:B------:R-:W4:Y:S01]  /*1930*/  @!P1 LDG.E R106, desc[UR30][R6.64+0x380] ;  /* 0x0003801e066a9981 */ /* 0x000f22000c1e1900 */
[----:B------:R-:W-:Y:S01]  /*1940*/  HFMA2 R69, -RZ, RZ, 0, 0 ;  /* 0x00000000ff457431 */ /* 0x000fe200000001ff */
[----:B------:R-:W-:Y:S01]  /*1950*/  ISETP.NE.AND P1, PT, R85, RZ, PT ;  /* 0x000000ff5500720c */ /* 0x000fe20003f25270 */
[----:B--2---:R-:W-:Y:S01]  /*1960*/  HFMA2 R73, -RZ, RZ, 0, 0 ;  /* 0x00000000ff497431 */ /* 0x004fe200000001ff */
[----:B---3--:R-:W-:Y:S01]  /*1970*/  MOV R82, RZ ;  /* 0x000000ff00527202 */ /* 0x008fe20000000f00 */
[----:B------:R-:W-:Y:S01]  /*1980*/  HFMA2 R75, -RZ, RZ, 0, 0 ;  /* 0x00000000ff4b7431 */ /* 0x000fe200000001ff */
[----:B------:R-:W2:Y:S04]  /*1990*/  @!P4 LDG.E R110, desc[UR30][R6.64+0x680] ;  /* 0x0006801e066ec981 */ /* 0x000ea8000c1e1900 */
[----:B------:R-:W3:Y:S01]  /*19a0*/  @!P0 LDG.E R71, desc[UR30][R6.64+0x400] ;  /* 0x0004001e06478981 */ /* 0x000ee2000c1e1900 */
[----:B------:R-:W-:-:S03]  /*19b0*/  ISETP.NE.AND P0, PT, R87, RZ, PT ;  /* 0x000000ff5700720c */ /* 0x000fc60003f05270 */
[----:B------:R-:W2:Y:S01]  /*19c0*/  @!P2 LDG.E R69, desc[UR30][R6.64+0x300] ;  /* 0x0003001e0645a981 */ /* 0x000ea2000c1e1900 */
[----:B------:R-:W-:-:S03]  /*19d0*/  ISETP.NE.AND P2, PT, R83, RZ, PT ;  /* 0x000000ff5300720c */ /* 0x000fc60003f45270 */
[----:B------:R-:W3:Y:S01]  /*19e0*/  @!P3 LDG.E R104, desc[UR30][R6.64+0x280] ;  /* 0x0002801e0668b981 */ /* 0x000ee2000c1e1900 */
[----:B------:R-:W-:Y:S01]  /*19f0*/  ISETP.NE.AND P3, PT, R81, RZ, PT ;  /* 0x000000ff5100720c */ /* 0x000fe20003f65270 */
[----:B------:R-:W-:Y:S02]  /*1a00*/  HFMA2 R77, -RZ, RZ, 0, 0 ;  /* 0x00000000ff4d7431 */ /* 0x000fe400000001ff */
        /* <DEDUP_REMOVED lines=14> */
[----:B----4-:R-:W-:Y:S04]  /*1af0*/  STS [R58], R9 ;  /* 0x000000093a007388 */ /* 0x010fe80000000800 */
[----:B------:R-:W-:Y:S04]  /*1b00*/  STS [R57+0x80], R100 ;  /* 0x0000806439007388 */ /* 0x000fe80000000800 */
[----:B------:R-:W-:Y:S04]  /*1b10*/  STS [R56+0x100], R25 ;  /* 0x0001001938007388 */ /* 0x000fe80000000800 */
[----:B------:R0:W-:Y:S04]  /*1b20*/  STS [R55+0x180], R102 ;  /* 0x0001806637007388 */ /* 0x0001e80000000800 */
[----:B------:R-:W-:Y:S04]  /*1b30*/  STS [R54+0x200], R67 ;  /* 0x0002004336007388 */ /* 0x000fe80000000800 */
[----:B---3--:R-:W-:Y:S04]  /*1b40*/  STS [R53+0x280], R104 ;  /* 0x0002806835007388 */ /* 0x008fe80000000800 */
[----:B--2---:R-:W-:Y:S04]  /*1b50*/  STS [R52+0x300], R69 ;  /* 0x0003004534007388 */ /* 0x004fe80000000800 */
[----:B------:R1:W-:Y:S04]  /*1b60*/  STS [R51+0x380], R106 ;  /* 0x0003806a33007388 */ /* 0x0003e80000000800 */
[----:B------:R-:W-:Y:S04]  /*1b70*/  STS [R50+0x400], R71 ;  /* 0x0004004732007388 */ /* 0x000fe80000000800 */
[----:B------:R2:W-:Y:S04]  /*1b80*/  STS [R49+0x480], R108 ;  /* 0x0004806c31007388 */ /* 0x0005e80000000800 */
        /* <DEDUP_REMOVED lines=24> */
[----:B0-----:R-:W-:Y:S01]  /*1d10*/  HFMA2 R102, -RZ, RZ, 0, 0 ;  /* 0x00000000ff667431 */ /* 0x001fe200000001ff */
[----:B------:R-:W-:-:S04]  /*1d20*/  CS2R R100, SRZ ;  /* 0x0000000000647805 */ /* 0x000fc8000001ff00 */
        /* <DEDUP_REMOVED lines=10> */
[----:B-1----:R-:W-:Y:S02]  /*1dd0*/  HFMA2 R106, -RZ, RZ, 0, 0 ;  /* 0x00000000ff6a7431 */ /* 0x002fe400000001ff */
[----:B------:R-:W-:Y:S01]  /*1de0*/  HFMA2 R104, -RZ, RZ, 0, 0 ;  /* 0x00000000ff687431 */ /* 0x000fe200000001ff */
        /* <DEDUP_REMOVED lines=8> */
[----:B--2---:R-:W-:Y:S02]  /*1e70*/  CS2R R108, SRZ ;  /* 0x00000000006c7805 */ /* 0x004fe4000001ff00 */
[----:B---3--:R-:W-:Y:S01]  /*1e80*/  MOV R110, RZ ;  /* 0x000000ff006e7202 */ /* 0x008fe20000000f00 */
[----:B----4-:R-:W-:Y:S01]  /*1e90*/  HFMA2 R112, -RZ, RZ, 0, 0 ;  /* 0x00000000ff707431 */ /* 0x010fe200000001ff */
[----:B------:R-:W2:Y:S04]  /*1ea0*/  @!P6 LDG.E R114, desc[UR30][R4.64+0x780] ;  /* 0x0007801e0472e981 */ /* 0x000ea8000c1e1900 */
[----:B------:R-:W3:Y:S04]  /*1eb0*/  @!P1 LDG.E R99, desc[UR30][R4.64+0x500] ;  /* 0x0005001e04639981 */ /* 0x000ee8000c1e1900 */
[----:B------:R-:W4:Y:S04]  /*1ec0*/  @!P0 LDG.E R108, desc[UR30][R4.64+0x480] ;  /* 0x0004801e046c8981 */ /* 0x000f28000c1e1900 */
[----:B------:R-:W2:Y:S04]  /*1ed0*/  @!P2 LDG.E R110, desc[UR30][R4.64+0x580] ;  /* 0x0005801e046ea981 */ /* 0x000ea8000c1e1900 */
[----:B------:R-:W2:Y:S04]  /*1ee0*/  @!P3 LDG.E R101, desc[UR30][R4.64+0x600] ;  /* 0x0006001e0465b981 */ /* 0x000ea8000c1e1900 */
[----:B------:R-:W2:Y:S04]  /*1ef0*/  @!P4 LDG.E R112, desc[UR30][R4.64+0x680] ;  /* 0x0006801e0470c981 */ /* 0x000ea8000c1e1900 */
[----:B------:R-:W2:Y:S01]  /*1f00*/  @!P5 LDG.E R109, desc[UR30][R4.64+0x700] ;  /* 0x0007001e046dd981 */ /* 0x000ea2000c1e1900 */
[----:B------:R-:W-:-:S02]  /*1f10*/  P2R R118, PR, RZ, 0x1 ;  /* 0x00000001ff767803 */ /* 0x000fc40000000000 */
[----:B------:R-:W-:Y:S02]  /*1f20*/  ISETP.NE.AND P0, PT, R113, RZ, PT ;  /* 0x000000ff7100720c */ /* 0x000fe40003f05270 */
[----:B------:R-:W-:Y:S02]  /*1f30*/  MOV R111, RZ ;  /* 0x000000ff006f7202 */ /* 0x000fe40000000f00 */
[----:B------:R-:W-:Y:S02]  /*1f40*/  P2R R113, PR, RZ, 0x2 ;  /* 0x00000002ff717803 */ /* 0x000fe40000000000 */
[----:B------:R-:W-:Y:S01]  /*1f50*/  ISETP.GE.AND P1, PT, R24, UR36, PT ;  /* 0x0000002418007c0c */ /* 0x000fe2000bf26270 */
        /* <DEDUP_REMOVED lines=9> */
[----:B----4-:R0:W-:Y:S04]  /*1ff0*/  STS [R49+0x480], R108 ;  /* 0x0004806c31007388 */ /* 0x0101e80000000800 */
[----:B---3--:R-:W-:Y:S04]  /*2000*/  STS [R48+0x500], R99 ;  /* 0x0005006330007388 */ /* 0x008fe80000000800 */
[----:B--2---:R1:W-:Y:S04]  /*2010*/  STS [R47+0x580], R110 ;  /* 0x0005806e2f007388 */ /* 0x0043e80000000800 */
[----:B------:R-:W-:Y:S04]  /*2020*/  STS [R46+0x600], R101 ;  /* 0x000600652e007388 */ /* 0x000fe80000000800 */
[----:B------:R-:W-:Y:S04]  /*2030*/  STS [R45+0x680], R112 ;  /* 0x000680702d007388 */ /* 0x000fe80000000800 */
[----:B------:R-:W-:Y:S04]  /*2040*/  STS [R44+0x700], R109 ;  /* 0x0007006d2c007388 */ /* 0x000fe80000000800 */
[----:B------:R2:W-:Y:S01]  /*2050*/  STS [R43+0x780], R114 ;  /* 0x000780722b007388 */ /* 0x0005e20000000800 */
[----:B------:R-:W-:-:S03]  /*2060*/  NOP ;  /* 0x0000000000007918 */ /* 0x000fc60000000000 */
[----:B------:R-:W3:Y:S04]  /*2070*/  LDS R107, [R42] ;  /* 0x000000002a6b7984 */ /* 0x000ee80000000800 */
[----:B------:R-:W4:Y:S04]  /*2080*/  LDS R106, [R42+0x4] ;  /* 0x000004002a6a7984 */ /* 0x000f280000000800 */
[----:B------:R-:W-:Y:S04]  /*2090*/  LDS R105, [R42+0x8] ;  /* 0x000008002a697984 */ /* 0x000fe80000000800 */
[----:B------:R-:W4:Y:S04]  /*20a0*/  LDS R104, [R42+0xc] ;  /* 0x00000c002a687984 */ /* 0x000f280000000800 */
[----:B------:R-:W4:Y:S04]  /*20b0*/  LDS R103, [R42+0x10] ;  /* 0x000010002a677984 */ /* 0x000f280000000800 */
[----:B------:R-:W-:Y:S04]  /*20c0*/  LDS R102, [R42+0x14] ;  /* 0x000014002a667984 */ /* 0x000fe80000000800 */
[----:B------:R-:W-:Y:S04]  /*20d0*/  LDS R101, [R42+0x18] ;  /* 0x000018002a657984 */ /* 0x000fe80000000800 */
[----:B------:R-:W-:Y:S04]  /*20e0*/  LDS R100, [R42+0x1c] ;  /* 0x00001c002a647984 */ /* 0x000fe80000000800 */
[----:B------:R-:W4:Y:S04]  /*20f0*/  LDS R99, [R42+0x20] ;  /* 0x000020002a637984 */ /* 0x000f280000000800 */
[----:B------:R-:W-:Y:S04]  /*2100*/  LDS R97, [R42+0x24] ;  /* 0x000024002a617984 */ /* 0x000fe80000000800 */
[----:B------:R-:W-:Y:S04]  /*2110*/  LDS R95, [R42+0x28] ;  /* 0x000028002a5f7984 */ /* 0x000fe80000000800 */
[----:B------:R-:W4:Y:S04]  /*2120*/  LDS R93, [R42+0x2c] ;  /* 0x00002c002a5d7984 */ /* 0x000f280000000800 */
[----:B------:R-:W4:Y:S04]  /*2130*/  LDS R91, [R42+0x30] ;  /* 0x000030002a5b7984 */ /* 0x000f280000000800 */
[----:B------:R-:W-:Y:S04]  /*2140*/  LDS R89, [R42+0x34] ;  /* 0x000034002a597984 */ /* 0x000fe80000000800 */
[----:B------:R-:W4:Y:S04]  /*2150*/  LDS R5, [R42+0x38] ;  /* 0x000038002a057984 */ /* 0x000f280000000800 */
[----:B------:R-:W4:Y:S01]  /*2160*/  LDS R4, [R42+0x3c] ;  /* 0x00003c002a047984 */ /* 0x000f220000000800 */
[----:B------:R-:W-:Y:S01]  /*2170*/  BAR.SYNC.DEFER_BLOCKING 0x0 ;  /* 0x0000000000007b1d */ /* 0x000fe20000010000 */
[----:B0-----:R-:W-:-:S05]  /*2180*/  HFMA2 R108, -RZ, RZ, 0, 0 ;  /* 0x00000000ff6c7431 */ /* 0x001fca00000001ff */
[----:B------:R-:W4:Y:S01]  /*2190*/  @!P0 LDG.E R111, desc[UR30][R2.64] ;  /* 0x0000001e026f8981 */ /* 0x000f22000c1e1900 */
[----:B------:R-:W-:-:S03]  /*21a0*/  ISETP.GE.AND P0, PT, R10, UR36, PT ;  /* 0x000000240a007c0c */ /* 0x000fc6000bf06270 */
[----:B------:R-:W4:Y:S01]  /*21b0*/  @!P1 LDG.E R108, desc[UR30][R2.64+0x80] ;  /* 0x0000801e026c9981 */ /* 0x000f22000c1e1900 */
[----:B------:R-:W-:Y:S02]  /*21c0*/  ISETP.GE.AND P1, PT, R11, UR36, PT ;  /* 0x000000240b007c0c */ /* 0x000fe4000bf26270 */
[----:B-1----:R-:W-:Y:S01]  /*21d0*/  MOV R110, RZ ;  /* 0x000000ff006e7202 */ /* 0x002fe20000000f00 */
[----:B--2---:R-:W-:Y:S01]  /*21e0*/  HFMA2 R114, -RZ, RZ, 0, 0 ;  /* 0x00000000ff727431 */ /* 0x004fe200000001ff */
[----:B------:R-:W2:Y:S04]  /*21f0*/  @!P2 LDG.E R122, desc[UR30][R2.64+0x580] ;  /* 0x0005801e027aa981 */ /* 0x000ea8000c1e1900 */
        /* <DEDUP_REMOVED lines=17> */
[----:B------:R-:W-:-:S03]  /*2310*/  ISETP.NE.AND P0, PT, R118, RZ, PT ;  /* 0x000000ff7600720c */ /* 0x000fc60003f05270 */
[----:B------:R-:W2:Y:S10]  /*2320*/  @!P1 LDG.E R123, desc[UR30][R2.64+0x500] ;  /* 0x0005001e027b9981 */ /* 0x000eb4000c1e1900 */
[----:B------:R0:W2:Y:S01]  /*2330*/  @!P0 LDG.E R120, desc[UR30][R2.64+0x480] ;  /* 0x0004801e02788981 */ /* 0x0000a2000c1e1900 */
[----:B---3--:R-:W-:Y:S01]  /*2340*/  FMUL.FTZ R109, R107, -1.4426950216293334961 ;  /* 0xbfb8aa3b6b6d7820 */ /* 0x008fe20000410000 */
[----:B----4-:R-:W-:Y:S01]  /*2350*/  FMUL.FTZ R112, R106, -1.4426950216293334961 ;  /* 0xbfb8aa3b6a707820 */ /* 0x010fe20000410000 */
[----:B------:R-:W-:-:S03]  /*2360*/  FMUL.FTZ R128, R104, -1.4426950216293334961 ;  /* 0xbfb8aa3b68807820 */ /* 0x000fc60000410000 */
[----:B------:R1:W-:Y:S04]  /*2370*/  MUFU.EX2 R113, R112 ;  /* 0x0000007000717308 */ /* 0x0003e80000000800 */
[----:B------:R-:W3:Y:S01]  /*2380*/  MUFU.EX2 R109, R109 ;  /* 0x0000006d006d7308 */ /* 0x000ee20000000800 */
[----:B------:R-:W-:Y:S01]  /*2390*/  FMUL.FTZ R118, R105, -1.4426950216293334961 ;  /* 0xbfb8aa3b69767820 */ /* 0x000fe20000410000 */
[----:B------:R-:W-:Y:S02]  /*23a0*/  FMUL.FTZ R129, R103, -1.4426950216293334961 ;  /* 0xbfb8aa3b67817820 */ /* 0x000fe40000410000 */
[----:B------:R-:W4:Y:S01]  /*23b0*/  MUFU.EX2 R128, R128 ;  /* 0x0000008000807308 */ /* 0x000f220000000800 */
[----:B-1----:R-:W-:-:S04]  /*23c0*/  FMUL.FTZ R112, R99, -1.4426950216293334961 ;  /* 0xbfb8aa3b63707820 */ /* 0x002fc80000410000 */
[----:B------:R3:W-:Y:S01]  /*23d0*/  MUFU.EX2 R131, R112 ;  /* 0x0000007000837308 */ /* 0x0007e20000000800 */
[----:B------:R-:W-:-:S03]  /*23e0*/  FMUL.FTZ R130, R102, -1.4426950216293334961 ;  /* 0xbfb8aa3b66827820 */ /* 0x000fc60000410000 */
[----:B------:R-:W1:Y:S01]  /*23f0*/  MUFU.EX2 R118, R118 ;  /* 0x0000007600767308 */ /* 0x000e620000000800 */
[----:B0-----:R-:W-:Y:S01]  /*2400*/  FMUL.FTZ R3, R100, -1.4426950216293334961 ;  /* 0xbfb8aa3b64037820 */ /* 0x001fe20000410000 */
[----:B---3--:R-:W-:Y:S01]  /*2410*/  FADD.FTZ R112, R109, 1 ;  /* 0x3f8000006d707421 */ /* 0x008fe20000010000 */
[----:B------:R-:W-:Y:S01]  /*2420*/  FADD.FTZ R109, R113, 1 ;  /* 0x3f800000716d7421 */ /* 0x000fe20000010000 */
[----:B------:R-:W0:Y:S01]  /*2430*/  MUFU.EX2 R129, R129 ;  /* 0x0000008100817308 */ /* 0x000e220000000800 */
[----:B------:R-:W-:Y:S01]  /*2440*/  FMUL.FTZ R2, R101, -1.4426950216293334961 ;  /* 0xbfb8aa3b65027820 */ /* 0x000fe20000410000 */
[----:B----4-:R-:W-:-:S03]  /*2450*/  FADD.FTZ R113, R128, 1 ;  /* 0x3f80000080717421 */ /* 0x010fc60000010000 */
[----:B------:R-:W-:Y:S01]  /*2460*/  MUFU.RCP R109, R109 ;  /* 0x0000006d006d7308 */ /* 0x000fe20000001000 */
[----:B------:R-:W-:Y:S01]  /*2470*/  FMUL.FTZ R134, R93, -1.4426950216293334961 ;  /* 0xbfb8aa3b5d867820 */ /* 0x000fe20000410000 */
[----:B-1----:R-:W-:-:S06]  /*2480*/  FADD.FTZ R118, R118, 1 ;  /* 0x3f80000076767421 */ /* 0x002fcc0000010000 */
[----:B------:R-:W-:Y:S04]  /*2490*/  MUFU.EX2 R130, R130 ;  /* 0x0000008200827308 */ /* 0x000fe80000000800 */
[----:B------:R-:W-:Y:S04]  /*24a0*/  MUFU.EX2 R3, R3 ;  /* 0x0000000300037308 */ /* 0x000fe80000000800 */
[----:B------:R-:W1:Y:S04]  /*24b0*/  MUFU.EX2 R2, R2 ;  /* 0x0000000200027308 */ /* 0x000e680000000800 */
[----:B------:R-:W3:Y:S01]  /*24c0*/  MUFU.RCP R112, R112 ;  /* 0x0000007000707308 */ /* 0x000ee20000001000 */
[----:B0-----:R-:W-:Y:S01]  /*24d0*/  FADD.FTZ R129, R129, 1 ;  /* 0x3f80000081817421 */ /* 0x001fe20000010000 */
[----:B------:R-:W-:-:S06]  /*24e0*/  FMUL.FTZ R132, R97, -1.4426950216293334961 ;  /* 0xbfb8aa3b61847820 */ /* 0x000fcc0000410000 */
[----:B------:R-:W0:Y:S01]  /*24f0*/  MUFU.RCP R113, R113 ;  /* 0x0000007100717308 */ /* 0x000e220000001000 */
[----:B------:R-:W-:Y:S01]  /*2500*/  FMUL.FTZ R136, R91, -1.4426950216293334961 ;  /* 0xbfb8aa3b5b887820 */ /* 0x000fe20000410000 */
[----:B-1----:R-:W-:-:S06]  /*2510*/  FADD.FTZ R2, R2, 1 ;  /* 0x3f80000002027421 */ /* 0x002fcc0000010000 */
[----:B------:R1:W-:Y:S04]  /*2520*/  MUFU.EX2 R135, R134 ;  /* 0x0000008600877308 */ /* 0x0003e80000000800 */
[----:B------:R-:W-:Y:S08]  /*2530*/  MUFU.RCP R118, R118 ;  /* 0x0000007600767308 */ /* 0x000ff00000001000 */
[----:B-1----:R-:W1:Y:S08]  /*2540*/  MUFU.RCP R134, R129 ;  /* 0x0000008100867308 */ /* 0x002e700000001000 */
[----:B------:R-:W4:Y:S04]  /*2550*/  MUFU.EX2 R132, R132 ;  /* 0x0000008400847308 */ /* 0x000f280000000800 */
[----:B------:R3:W-:Y:S04]  /*2560*/  MUFU.EX2 R137, R136 ;  /* 0x0000008800897308 */ /* 0x0007e80000000800 */
[----:B---3--:R3:W-:Y:S01]  /*2570*/  MUFU.RCP R136, R2 ;  /* 0x0000000200887308 */ /* 0x0087e20000001000 */
[----:B------:R-:W-:Y:S01]  /*2580*/  FMUL.FTZ R140, R5, -1.4426950216293334961 ;  /* 0xbfb8aa3b058c7820 */ /* 0x000fe20000410000 */
[----:B---3--:R-:W-:-:S04]  /*2590*/  FADD.FTZ R2, -R112, 1 ;  /* 0x3f80000070027421 */ /* 0x008fc80000010100 */
[----:B------:R-:W-:Y:S01]  /*25a0*/  FFMA.FTZ R2, R107, R2, 1 ;  /* 0x3f8000006b027423 */ /* 0x000fe20000010002 */
[----:B----4-:R-:W-:Y:S01]  /*25b0*/  FADD.FTZ R132, R132, 1 ;  /* 0x3f80000084847421 */ /* 0x010fe20000010000 */
[----:B------:R-:W-:Y:S01]  /*25c0*/  FMUL.FTZ R133, R95, -1.4426950216293334961 ;  /* 0xbfb8aa3b5f857820 */ /* 0x000fe20000410000 */
[----:B------:R3:W-:Y:S01]  /*25d0*/  MUFU.EX2 R141, R140 ;  /* 0x0000008c008d7308 */ /* 0x0007e20000000800 */
[----:B------:R-:W-:-:S03]  /*25e0*/  FMUL.FTZ R142, R4, -1.4426950216293334961 ;  /* 0xbfb8aa3b048e7820 */ /* 0x000fc60000410000 */
[----:B---3--:R3:W-:Y:S01]  /*25f0*/  MUFU.RCP R140, R132 ;  /* 0x00000084008c7308 */ /* 0x0087e20000001000 */
[----:B------:R-:W-:-:S07]  /*2600*/  FMUL.FTZ R138, R89, -1.4426950216293334961 ;  /* 0xbfb8aa3b598a7820 */ /* 0x000fce0000410000 */
[----:B------:R-:W4:Y:S01]  /*2610*/  MUFU.EX2 R133, R133 ;  /* 0x0000008500857308 */ /* 0x000f220000000800 */
[----:B------:R-:W-:Y:S04]  /*2620*/  STS [R58], R111 ;  /* 0x0000006f3a007388 */ /* 0x000fe80000000800 */
[----:B------:R-:W-:Y:S04]  /*2630*/  STS [R57+0x80], R108 ;  /* 0x0000806c39007388 */ /* 0x000fe80000000800 */
[----:B--2---:R2:W-:Y:S04]  /*2640*/  STS [R56+0x100], R115 ;  /* 0x0001007338007388 */ /* 0x0045e80000000800 */
        /* <DEDUP_REMOVED lines=14> */
[----:B------:R-:W4:Y:S04]  /*2730*/  LDS R110, [R42+0x4] ;  /* 0x000004002a6e7984 */ /* 0x000f280000000800 */
[----:B------:R-:W4:Y:S04]  /*2740*/  LDS R108, [R42] ;  /* 0x000000002a6c7984 */ /* 0x000f280000000800 */
[----:B------:R-:W4:Y:S04]  /*2750*/  LDS R114, [R42+0x8] ;  /* 0x000008002a727984 */ /* 0x000f280000000800 */
[----:B------:R-:W4:Y:S04]  /*2760*/  LDS R116, [R42+0x10] ;  /* 0x000010002a747984 */ /* 0x000f280000000800 */
[----:B------:R-:W4:Y:S01]  /*2770*/  LDS R111, [R42+0xc] ;  /* 0x00000c002a6f7984 */ /* 0x000f220000000800 */
[----:B--2---:R-:W-:Y:S01]  /*2780*/  FADD.FTZ R115, R130, 1 ;  /* 0x3f80000082737421 */ /* 0x004fe20000010000 */
[----:B0-----:R-:W-:Y:S01]  /*2790*/  FADD.FTZ R117, R3, 1 ;  /* 0x3f80000003757421 */ /* 0x001fe20000010000 */
[----:B------:R-:W-:Y:S01]  /*27a0*/  FADD.FTZ R3, -R109, 1 ;  /* 0x3f8000006d037421 */ /* 0x000fe20000010100 */
[----:B------:R-:W-:Y:S03]  /*27b0*/  LDS R122, [R42+0x14] ;  /* 0x000014002a7a7984 */ /* 0x000fe60000000800 */
[----:B-1----:R-:W-:Y:S01]  /*27c0*/  FFMA.FTZ R126, R106, R3, 1 ;  /* 0x3f8000006a7e7423 */ /* 0x002fe20000010003 */
[----:B------:R-:W0:Y:S01]  /*27d0*/  MUFU.RCP R115, R115 ;  /* 0x0000007300737308 */ /* 0x000e220000001000 */
[----:B------:R-:W-:Y:S04]  /*27e0*/  LDS R120, [R42+0x18] ;  /* 0x000018002a787984 */ /* 0x000fe80000000800 */
[----:B------:R-:W-:Y:S04]  /*27f0*/  LDS R128, [R42+0x24] ;  /* 0x000024002a807984 */ /* 0x000fe80000000800 */
[----:B------:R-:W-:Y:S04]  /*2800*/  LDS R130, [R42+0x28] ;  /* 0x000028002a827984 */ /* 0x000fe80000000800 */
[----:B---3--:R-:W-:Y:S01]  /*2810*/  LDS R132, [R42+0x2c] ;  /* 0x00002c002a847984 */ /* 0x008fe20000000800 */
[----:B----4-:R-:W-:Y:S01]  /*2820*/  FMUL.FTZ R124, R85, R110 ;  /* 0x0000006e557c7220 */ /* 0x010fe20000410000 */
[----:B------:R-:W1:Y:S02]  /*2830*/  MUFU.EX2 R143, R142 ;  /* 0x0000008e008f7308 */ /* 0x000e640000000800 */
[----:B------:R-:W-:Y:S01]  /*2840*/  LDS R148, [R42+0x30] ;  /* 0x000030002a947984 */ /* 0x000fe20000000800 */
[----:B------:R-:W-:Y:S01]  /*2850*/  FMUL.FTZ R119, R109, R124 ;  /* 0x0000007c6d777220 */ /* 0x000fe20000410000 */
[----:B------:R-:W-:-:S02]  /*2860*/  FMUL.FTZ R3, R87, R108 ;  /* 0x0000006c57037220 */ /* 0x000fc40000410000 */
[----:B------:R-:W2:Y:S01]  /*2870*/  LDS R124, [R42+0x1c] ;  /* 0x00001c002a7c7984 */ /* 0x000ea20000000800 */
[----:B------:R-:W-:Y:S01]  /*2880*/  FMUL.FTZ R121, R119, R126 ;  /* 0x0000007e77797220 */ /* 0x000fe20000410000 */
[----:B------:R-:W-:Y:S01]  /*2890*/  FMUL.FTZ R3, R112, R3 ;  /* 0x0000000370037220 */ /* 0x000fe20000410000 */
[----:B------:R-:W-:Y:S01]  /*28a0*/  FADD.FTZ R119, -R113, 1 ;  /* 0x3f80000071777421 */ /* 0x000fe20000010100 */
[----:B------:R-:W-:Y:S02]  /*28b0*/  FADD.FTZ R126, -R134, 1 ;  /* 0x3f800000867e7421 */ /* 0x000fe40000010100 */
        /* <DEDUP_REMOVED lines=9> */
[----:B------:R-:W3:Y:S01]  /*2950*/  LDS R126, [R42+0x20] ;  /* 0x000020002a7e7984 */ /* 0x000ee20000000800 */
[----:B------:R-:W-:Y:S01]  /*2960*/  FMUL.FTZ R127, R134, R123 ;  /* 0x0000007b867f7220 */ /* 0x000fe20000410000 */
[----:B------:R-:W-:Y:S01]  /*2970*/  FMUL.FTZ R123, R119, R2 ;  /* 0x00000002777b7220 */ /* 0x000fe20000410000 */
[----:B------:R-:W-:Y:S01]  /*2980*/  FMUL.FTZ R144, R113, R144 ;  /* 0x0000009071907220 */ /* 0x000fe20000410000 */
[----:B0-----:R-:W-:Y:S01]  /*2990*/  FADD.FTZ R119, -R115, 1 ;  /* 0x3f80000073777421 */ /* 0x001fe20000010100 */
[----:B------:R-:W0:Y:S01]  /*29a0*/  MUFU.RCP R117, R117 ;  /* 0x0000007500757308 */ /* 0x000e220000001000 */
[----:B------:R-:W-:Y:S01]  /*29b0*/  FMUL.FTZ R127, R127, R146 ;  /* 0x000000927f7f7220 */ /* 0x000fe20000410000 */
[----:B------:R-:W-:Y:S01]  /*29c0*/  FMUL.FTZ R125, R144, R125 ;  /* 0x0000007d907d7220 */ /* 0x000fe20000410000 */
[----:B------:R-:W-:Y:S01]  /*29d0*/  FFMA.FTZ R129, R102, R119, 1 ;  /* 0x3f80000066817423 */ /* 0x000fe20000010077 */
[----:B------:R-:W4:Y:S04]  /*29e0*/  LDS R146, [R42+0x34] ;  /* 0x000034002a927984 */ /* 0x000f280000000800 */
[----:B------:R-:W4:Y:S04]  /*29f0*/  LDS R144, [R42+0x38] ;  /* 0x000038002a907984 */ /* 0x000f280000000800 */
[----:B------:R-:W4:Y:S01]  /*2a00*/  LDS R119, [R42+0x3c] ;  /* 0x00003c002a777984 */ /* 0x000f220000000800 */
[----:B------:R0:W0:Y:S01]  /*2a10*/  MUFU.EX2 R139, R138 ;  /* 0x0000008a008b7308 */ /* 0x0000220000000800 */
[----:B------:R-:W-:Y:S01]  /*2a20*/  FADD.FTZ R131, R131, 1 ;  /* 0x3f80000083837421 */ /* 0x000fe20000010000 */
[----:B------:R-:W-:Y:S01]  /*2a30*/  FADD.FTZ R133, R133, 1 ;  /* 0x3f80000085857421 */ /* 0x000fe20000010000 */
[----:B------:R-:W-:Y:S01]  /*2a40*/  FADD.FTZ R135, R135, 1 ;  /* 0x3f80000087877421 */ /* 0x000fe20000010000 */
[----:B-1----:R-:W-:Y:S01]  /*2a50*/  FADD.FTZ R143, R143, 1 ;  /* 0x3f8000008f8f7421 */ /* 0x002fe20000010000 */
[----:B------:R-:W-:Y:S01]  /*2a60*/  FADD.FTZ R2, -R136, 1 ;  /* 0x3f80000088027421 */ /* 0x000fe20000010100 */
[----:B------:R-:W-:Y:S01]  /*2a70*/  MUFU.RCP R142, R133 ;  /* 0x00000085008e7308 */ /* 0x000fe20000001000 */
[----:B------:R-:W-:Y:S01]  /*2a80*/  FADD.FTZ R137, R137, 1 ;  /* 0x3f80000089897421 */ /* 0x000fe20000010000 */
[----:B------:R-:W-:Y:S01]  /*2a90*/  FADD.FTZ R141, R141, 1 ;  /* 0x3f8000008d8d7421 */ /* 0x000fe20000010000 */
[----:B--2---:R-:W-:Y:S01]  /*2aa0*/  FMUL.FTZ R154, R75, R124 ;  /* 0x0000007c4b9a7220 */ /* 0x004fe20000410000 */
[----:B------:R-:W-:Y:S06]  /*2ab0*/  BAR.SYNC.DEFER_BLOCKING 0x0 ;  /* 0x0000000000007b1d */ /* 0x000fec0000010000 */
[----:B0-----:R0:W1:Y:S01]  /*2ac0*/  MUFU.RCP R138, R131 ;  /* 0x00000083008a7308 */ /* 0x0010620000001000 */
[----:B------:R-:W-:-:S07]  /*2ad0*/  FADD.FTZ R139, R139, 1 ;  /* 0x3f8000008b8b7421 */ /* 0x000fce0000010000 */
[----:B------:R-:W2:Y:S01]  /*2ae0*/  MUFU.RCP R150, R135 ;  /* 0x0000008700967308 */ /* 0x000ea20000001000 */
[----:B0-----:R-:W-:Y:S01]  /*2af0*/  FADD.FTZ R131, -R117, 1 ;  /* 0x3f80000075837421 */ /* 0x001fe20000010100 */
[----:B------:R-:W-:Y:S01]  /*2b00*/  FFMA.FTZ R152, R101, R2, 1 ;  /* 0x3f80000065987423 */ /* 0x000fe20000010002 */
[----:B------:R-:W-:-:S05]  /*2b10*/  FMUL.FTZ R2, R79, R122 ;  /* 0x0000007a4f027220 */ /* 0x000fca0000410000 */
[----:B------:R-:W0:Y:S01]  /*2b20*/  MUFU.RCP R149, R143 ;  /* 0x0000008f00957308 */ /* 0x000e220000001000 */
[----:B------:R-:W-:Y:S01]  /*2b30*/  FFMA.FTZ R133, R100, R131, 1 ;  /* 0x3f80000064857423 */ /* 0x000fe20000010083 */
[----:B------:R-:W-:Y:S01]  /*2b40*/  FMUL.FTZ R131, R77, R120 ;  /* 0x000000784d837220 */ /* 0x000fe20000410000 */
[----:B------:R-:W-:Y:S01]  /*2b50*/  FMUL.FTZ R2, R115, R2 ;  /* 0x0000000273027220 */ /* 0x000fe20000410000 */
[----:B------:R-:W-:-:S04]  /*2b60*/  FMUL.FTZ R154, R117, R154 ;  /* 0x0000009a759a7220 */ /* 0x000fc80000410000 */
[----:B------:R4:W0:Y:S01]  /*2b70*/  MUFU.RCP R158, R137 ;  /* 0x00000089009e7308 */ /* 0x0008220000001000 */
[----:B------:R-:W-:-:S07]  /*2b80*/  FMUL.FTZ R131, R136, R131 ;  /* 0x0000008388837220 */ /* 0x000fce0000410000 */
[----:B------:R0:W0:Y:S08]  /*2b90*/  MUFU.RCP R160, R139 ;  /* 0x0000008b00a07308 */ /* 0x0000300000001000 */
[----:B------:R0:W0:Y:S01]  /*2ba0*/  MUFU.RCP R162, R141 ;  /* 0x0000008d00a27308 */ /* 0x0000220000001000 */
[----:B------:R-:W-:Y:S01]  /*2bb0*/  FMUL.FTZ R129, R2, R129 ;  /* 0x0000008102817220 */ /* 0x000fe20000410000 */
[----:B------:R-:W-:Y:S01]  /*2bc0*/  FMUL.FTZ R131, R131, R152 ;  /* 0x0000009883837220 */ /* 0x000fe20000410000 */
[----:B------:R-:W-:Y:S01]  /*2bd0*/  FMUL.FTZ R133, R154, R133 ;  /* 0x000000859a857220 */ /* 0x000fe20000410000 */
[----:B-1----:R-:W-:Y:S01]  /*2be0*/  FADD.FTZ R2, -R138, 1 ;  /* 0x3f8000008a027421 */ /* 0x002fe20000010100 */
[----:B------:R-:W-:Y:S01]  /*2bf0*/  FADD.FTZ R152, -R140, 1 ;  /* 0x3f8000008c987421 */ /* 0x000fe20000010100 */
[----:B------:R-:W-:Y:S01]  /*2c00*/  FADD.FTZ R154, -R142, 1 ;  /* 0x3f8000008e9a7421 */ /* 0x000fe20000010100 */
[----:B--2---:R-:W-:Y:S01]  /*2c10*/  FADD.FTZ R156, -R150, 1 ;  /* 0x3f800000969c7421 */ /* 0x004fe20000010100 */
[----:B---3--:R-:W-:Y:S01]  /*2c20*/  FMUL.FTZ R135, R7, R126 ;  /* 0x0000007e07877220 */ /* 0x008fe20000410000 */
[----:B----4-:R-:W-:Y:S01]  /*2c30*/  FMUL.FTZ R137, R9, R128 ;  /* 0x0000008009897220 */ /* 0x010fe20000410000 */
[----:B0-----:R-:W-:Y:S01]  /*2c40*/  FMUL.FTZ R139, R25, R130 ;  /* 0x00000082198b7220 */ /* 0x001fe20000410000 */
[----:B------:R-:W-:Y:S01]  /*2c50*/  FMUL.FTZ R141, R67, R132 ;  /* 0x00000084438d7220 */ /* 0x000fe20000410000 */
[----:B------:R-:W-:Y:S01]  /*2c60*/  FFMA.FTZ R2, R99, R2, 1 ;  /* 0x3f80000063027423 */ /* 0x000fe20000010002 */
[----:B------:R-:W-:Y:S01]  /*2c70*/  FFMA.FTZ R152, R97, R152, 1 ;  /* 0x3f80000061987423 */ /* 0x000fe20000010098 */
[----:B------:R-:W-:Y:S01]  /*2c80*/  FFMA.FTZ R154, R95, R154, 1 ;  /* 0x3f8000005f9a7423 */ /* 0x000fe2000001009a */
[----:B------:R-:W-:Y:S01]  /*2c90*/  FFMA.FTZ R156, R93, R156, 1 ;  /* 0x3f8000005d9c7423 */ /* 0x000fe2000001009c */
        /* <DEDUP_REMOVED lines=9> */
[----:B------:R-:W-:Y:S01]  /*2d30*/  FFMA.FTZ R151, R4, R143, 1 ;  /* 0x3f80000004977423 */ /* 0x000fe2000001008f */
[----:B------:R-:W-:Y:S01]  /*2d40*/  FADD.FTZ R2, -R158, 1 ;  /* 0x3f8000009e027421 */ /* 0x000fe20000010100 */
        /* <DEDUP_REMOVED lines=150> */
[----:B------:R1:W-:Y:S04]  /*36b0*/  STS [R42+0x4], R3 ;  /* 0x000004032a007388 */ /* 0x0003e80000000800 */
[----:B------:R-:W-:Y:S01]  /*36c0*/  STS [R42+0x8], R105 ;  /* 0x000008692a007388 */ /* 0x000fe20000000800 */
[----:B0-----:R-:W-:-:S03]  /*36d0*/  UIMAD.WIDE.U32 UR14, UR29, UR8, UR6 ;  /* 0x000000081d0e72a5 */ /* 0x001fc6000f8e0006 */
[----:B------:R-:W-:Y:S01]  /*36e0*/  STS [R42+0xc], R111 ;  /* 0x00000c6f2a007388 */ /* 0x000fe20000000800 */
[----:B------:R-:W-:-:S03]  /*36f0*/  UIMAD UR9, UR29, UR9, UR15 ;  /* 0x000000091d0972a4 */ /* 0x000fc6000f8e020f */
[----:B------:R-:W-:Y:S01]  /*3700*/  STS [R42+0x10], R103 ;  /* 0x000010672a007388 */ /* 0x000fe20000000800 */
[----:B------:R-:W-:-:S03]  /*3710*/  UMOV UR8, UR14 ;  /* 0x0000000e00087c82 */ /* 0x000fc60008000000 */
[----:B------:R-:W-:Y:S01]  /*3720*/  STS [R42+0x14], R71 ;  /* 0x000014472a007388 */ /* 0x000fe20000000800 */
[----:B------:R-:W-:-:S03]  /*3730*/  UIMAD.WIDE.U32 UR8, UR16, UR10, UR8 ;  /* 0x0000000a100872a5 */ /* 0x000fc6000f8e0008 */
[----:B------:R-:W-:Y:S01]  /*3740*/  STS [R42+0x18], R101 ;  /* 0x000018652a007388 */ /* 0x000fe20000000800 */
[----:B------:R-:W-:Y:S02]  /*3750*/  UIMAD UR11, UR16, UR11, UR9 ;  /* 0x0000000b100b72a4 */ /* 0x000fe4000f8e0209 */
[----:B-1----:R-:W-:Y:S01]  /*3760*/  IADD3 R3, P1, PT, R0, UR8, RZ ;  /* 0x0000000800037c10 */ /* 0x002fe2000ff3e0ff */
        /* <DEDUP_REMOVED lines=64> */
.L_x_6335:
[----:B0-----:R-:W-:Y:S01]  /*3b70*/  FFMA.FTZ R3, R41, R5, R64 ;  /* 0x0000000529037223 */ /* 0x001fe20000010040 */
[----:B------:R-:W0:Y:S01]  /*3b80*/  LDCU UR8, c[0x0][0x38c] ;  /* 0x00007180ff0877ac */ /* 0x000e220008000800 */
[----:B------:R-:W-:Y:S01]  /*3b90*/  MOV R161, RZ ;  /* 0x000000ff00a17202 */ /* 0x000fe20000000f00 */
[----:B-----5:R-:W-:Y:S01]  /*3ba0*/  FADD.FTZ R98, R98, R65 ;  /* 0x0000004162627221 */ /* 0x020fe20000010000 */
[----:B------:R-:W-:Y:S01]  /*3bb0*/  FFMA.FTZ R0, R40, R163, R3 ;  /* 0x000000a328007223 */ /* 0x000fe20000010003 */
[----:B------:R-:W-:Y:S01]  /*3bc0*/  MOV R159, RZ ;  /* 0x000000ff009f7202 */ /* 0x000fe20000000f00 */
[--C-:B------:R-:W-:Y:S01]  /*3bd0*/  FADD.FTZ R129, R80, R65.reuse ;  /* 0x0000004150817221 */ /* 0x100fe20000010000 */
[----:B------:R-:W-:Y:S01]  /*3be0*/  MOV R157, RZ ;  /* 0x000000ff009d7202 */ /* 0x000fe20000000f00 */
[----:B------:R-:W-:Y:S01]  /*3bf0*/  FFMA.FTZ R3, R39, R4, R0 ;  /* 0x0000000427037223 */ /* 0x000fe20000010000 */
[----:B------:R-:W-:Y:S01]  /*3c00*/  MOV R155, RZ ;  /* 0x000000ff009b7202 */ /* 0x000fe20000000f00 */
[----:B------:R-:W-:Y:S01]  /*3c10*/  FADD.FTZ R96, R96, R65 ;  /* 0x0000004160607221 */ /* 0x000fe20000010000 */
[----:B------:R-:W-:Y:S01]  /*3c20*/  MOV R153, RZ ;  /* 0x000000ff00997202 */ /* 0x000fe20000000f00 */
[----:B------:R-:W-:Y:S01]  /*3c30*/  FFMA.FTZ R0, R38, R165, R3 ;  /* 0x000000a526007223 */ /* 0x000fe20000010003 */
[----:B------:R-:W-:Y:S01]  /*3c40*/  MOV R151, RZ ;  /* 0x000000ff00977202 */ /* 0x000fe20000000f00 */
[--C-:B------:R-:W-:Y:S01]  /*3c50*/  FADD.FTZ R127, R78, R65.reuse ;  /* 0x000000414e7f7221 */ /* 0x100fe20000010000 */
[----:B------:R-:W-:Y:S01]  /*3c60*/  MOV R149, RZ ;  /* 0x000000ff00957202 */ /* 0x000fe20000000f00 */
[----:B------:R-:W-:Y:S01]  /*3c70*/  FFMA.FTZ R3, R37, R100, R0 ;  /* 0x0000006425037223 */ /* 0x000fe20000010000 */
[----:B------:R-:W-:Y:S01]  /*3c80*/  MOV R147, RZ ;  /* 0x000000ff00937202 */ /* 0x000fe20000000f00 */
[----:B------:R-:W-:Y:S01]  /*3c90*/  FADD.FTZ R94, R94, R65 ;  /* 0x000000415e5e7221 */ /* 0x000fe20000010000 */
[----:B0-----:R-:W-:Y:S01]  /*3ca0*/  UISETP.GE.AND UP0, UPT, UR8, 0x1, UPT ;  /* 0x000000010800788c */ /* 0x001fe2000bf06270 */
        /* <DEDUP_REMOVED lines=17> */
[--C-:B------:R-:W-:Y:S01]  /*3dc0*/  FADD.FTZ R121, R72, R65.reuse ;  /* 0x0000004148797221 */ /* 0x100fe20000010000 */
[--C-:B------:R-:W-:Y:S01]  /*3dd0*/  FADD.FTZ R88, R88, R65.reuse ;  /* 0x0000004158587221 */ /* 0x100fe20000010000 */
[--C-:B------:R-:W-:Y:S01]  /*3de0*/  FADD.FTZ R119, R70, R65.reuse ;  /* 0x0000004146777221 */ /* 0x100fe20000010000 */
[----:B------:R-:W-:Y:S01]  /*3df0*/  FFMA.FTZ R3, R31, R25, R0 ;  /* 0x000000191f037223 */ /* 0x000fe20000010000 */
[--C-:B------:R-:W-:Y:S01]  /*3e00*/  FADD.FTZ R86, R86, R65.reuse ;  /* 0x0000004156567221 */ /* 0x100fe20000010000 */
[--C-:B------:R-:W-:Y:S01]  /*3e10*/  FADD.FTZ R117, R68, R65.reuse ;  /* 0x0000004144757221 */ /* 0x100fe20000010000 */
[----:B------:R-:W-:Y:S01]  /*3e20*/  FADD.FTZ R84, R84, R65 ;  /* 0x0000004154547221 */ /* 0x000fe20000010000 */
[----:B------:R-:W-:Y:S01]  /*3e30*/  FFMA.FTZ R0, R30, R67, R3 ;  /* 0x000000431e007223 */ /* 0x000fe20000010003 */
[----:B------:R-:W-:Y:S01]  /*3e40*/  FADD.FTZ R115, R8, R65 ;  /* 0x0000004108737221 */ /* 0x000fe20000010000 */
        /* <DEDUP_REMOVED lines=9> */
[----:B------:R-:W-:Y:S01]  /*3ee0*/  FMUL.FTZ R99, R75, R66 ;  /* 0x000000424b637220 */ /* 0x000fe20000410000 */
[----:B------:R-:W-:Y:S01]  /*3ef0*/  FFMA.FTZ R3, R27, R112, R0 ;  /* 0x000000701b037223 */ /* 0x000fe20000010000 */
        /* <DEDUP_REMOVED lines=8> */
[----:B------:R-:W-:Y:S01]  /*3f80*/  FFMA.FTZ R64, R26, R171, R3 ;  /* 0x000000ab1a407223 */ /* 0x000fe20000010003 */
[----:B------:R-:W-:Y:S06]  /*3f90*/  BAR.SYNC.DEFER_BLOCKING 0x0 ;  /* 0x0000000000007b1d */ /* 0x000fec0000010000 */
[----:B------:R-:W-:Y:S05]  /*3fa0*/  BRA.U !UP0, `(.L_x_6336) ;  /* 0x0000005908f87547 */ /* 0x000fea000b800000 */
[----:B------:R-:W0:Y:S01]  /*3fb0*/  LDC.64 R20, c[0x0][0x440] ;  /* 0x00011000ff147b82 */ /* 0x000e220000000a00 */
[----:B------:R-:W-:Y:S01]  /*3fc0*/  UISETP.NE.AND UP0, UPT, UR21, 0x1, UPT ;  /* 0x000000011500788c */ /* 0x000fe2000bf05270 */
[----:B------:R-:W-:Y:S01]  /*3fd0*/  FADD.FTZ R72, R67, R67 ;  /* 0x0000004343487221 */ /* 0x000fe20000010000 */
[----:B------:R-:W-:Y:S02]  /*3fe0*/  HFMA2 R67, -RZ, RZ, 0, 0 ;  /* 0x00000000ff437431 */ /* 0x000fe400000001ff */
        /* <DEDUP_REMOVED lines=22> */
[----:B------:R-:W0:Y:S04]  /*4150*/  LDCU.128 UR8, c[0x0][0x3a0] ;  /* 0x00007400ff0877ac */ /* 0x000e280008000c00 */
.L_x_6370:
        /* <DEDUP_REMOVED lines=13> */
[C---:B------:R-:W-:Y:S01]  /*4230*/  IMAD R7, R67.reuse, UR35, R3 ;  /* 0x0000002343077c24 */ /* 0x040fe2000f8e0203 */
[----:B------:R-:W-:Y:S01]  /*4240*/  LEA R8, P2, R4, UR17, 0x3 ;  /* 0x0000001104087c11 */ /* 0x000fe2000f8418ff */
[----:B------:R-:W-:-:S03]  /*4250*/  IMAD R3, R67, UR33, R5 ;  /* 0x0000002143037c24 */ /* 0x000fc6000f8e0205 */
[----:B------:R-:W-:Y:S02]  /*4260*/  LEA.HI.X R7, R2, UR20, R7, 0x3, P0 ;  /* 0x0000001402077c11 */ /* 0x000fe400080f1c07 */
[----:B------:R-:W-:-:S03]  /*4270*/  LEA.HI.X R9, R4, UR18, R3, 0x3, P2 ;  /* 0x0000001204097c11 */ /* 0x000fc600090f1c03 */
[----:B------:R0:W3:Y:S04]  /*4280*/  LDG.E.64 R2, desc[UR30][R6.64] ;  /* 0x0000001e06027981 */ /* 0x0000e8000c1e1b00 */
[----:B------:R4:W3:Y:S01]  /*4290*/  LDG.E.64 R4, desc[UR30][R8.64] ;  /* 0x0000001e08047981 */ /* 0x0008e2000c1e1b00 */
[----:B------:R-:W1:Y:S01]  /*42a0*/  S2UR UR14, SR_CgaCtaId ;  /* 0x00000000000e79c3 */ /* 0x000e620000008800 */
[----:B------:R-:W-:Y:S01]  /*42b0*/  USHF.L.U32 UR15, UR21, 0x8, URZ ;  /* 0x00000008150f7899 */ /* 0x000fe200080006ff */
[C---:B------:R-:W-:Y:S01]  /*42c0*/  ISETP.NE.AND P0, PT, R63.reuse, RZ, PT ;  /* 0x000000ff3f00720c */ /* 0x040fe20003f05270 */
[----:B------:R-:W-:Y:S01]  /*42d0*/  UMOV UR13, 0x400 ;  /* 0x00000400000d7882 */ /* 0x000fe20000000000 */
[----:B------:R-:W-:Y:S01]  /*42e0*/  ISETP.NE.AND P2, PT, R63, 0x3f, PT ;  /* 0x0000003f3f00780c */ /* 0x000fe20003f45270 */
[----:B------:R-:W-:Y:S01]  /*42f0*/  UIADD3 UR12, UPT, UPT, UR15, -0x100, URZ ;  /* 0xffffff000f0c7890 */ /* 0x000fe2000fffe0ff */
[----:B------:R-:W-:Y:S03]  /*4300*/  BSSY.RECONVERGENT B0, `(.L_x_6337) ;  /* 0x00000b9000007945 */ /* 0x000fe60003800200 */
[----:B------:R-:W-:Y:S01]  /*4310*/  ULOP3.LUT UR12, UR12, 0x100, URZ, 0xc0, !UPT ;  /* 0x000001000c0c7892 */ /* 0x000fe2000f8ec0ff */
[-C--:B-----5:R-:W-:Y:S01]  /*4320*/  FMUL.FTZ R10, R98, R23.reuse ;  /* 0x00000017620a7220 */ /* 0x0a0fe20000410000 */
[-C--:B0-----:R-:W-:Y:S01]  /*4330*/  FMUL.FTZ R7, R96, R23.reuse ;  /* 0x0000001760077220 */ /* 0x081fe20000410000 */
[-C--:B------:R-:W-:Y:S01]  /*4340*/  FMUL.FTZ R13, R129, R23.reuse ;  /* 0x00000017810d7220 */ /* 0x080fe20000410000 */
[----:B----4-:R-:W-:Y:S01]  /*4350*/  FMUL.FTZ R9, R127, R23 ;  /* 0x000000177f097220 */ /* 0x010fe20000410000 */
[----:B------:R-:W-:Y:S01]  /*4360*/  FMUL.RZ R15, R10, 0.15915493667125701904 ;  /* 0x3e22f9830a0f7820 */ /* 0x000fe2000040c000 */
[----:B------:R-:W-:Y:S01]  /*4370*/  FMUL.FTZ R10, R22, 1.4426950216293334961 ;  /* 0x3fb8aa3b160a7820 */ /* 0x000fe20000410000 */
[----:B------:R-:W-:Y:S01]  /*4380*/  FMUL.RZ R17, R7, 0.15915493667125701904 ;  /* 0x3e22f98307117820 */ /* 0x000fe2000040c000 */
[----:B------:R-:W-:Y:S01]  /*4390*/  FMUL.RZ R13, R13, 0.15915493667125701904 ;  /* 0x3e22f9830d0d7820 */ /* 0x000fe2000040c000 */
[----:B------:R-:W-:Y:S01]  /*43a0*/  MUFU.SIN R12, R15 ;  /* 0x0000000f000c7308 */ /* 0x000fe20000000400 */
[-C--:B------:R-:W-:Y:S01]  /*43b0*/  FMUL.FTZ R6, R129, R10.reuse ;  /* 0x0000000a81067220 */ /* 0x080fe20000410000 */
[-C--:B------:R-:W-:Y:S01]  /*43c0*/  FMUL.FTZ R7, R96, R10.reuse ;  /* 0x0000000a60077220 */ /* 0x080fe20000410000 */
[----:B------:R-:W-:-:S05]  /*43d0*/  FMUL.FTZ R11, R98, R10 ;  /* 0x0000000a620b7220 */ /* 0x000fca0000410000 */
[----:B------:R0:W-:Y:S04]  /*43e0*/  MUFU.EX2 R191, R6 ;  /* 0x0000000600bf7308 */ /* 0x0001e80000000800 */
[----:B------:R4:W5:Y:S04]  /*43f0*/  MUFU.EX2 R189, R7 ;  /* 0x0000000700bd7308 */ /* 0x0009680000000800 */
[----:B------:R-:W-:Y:S01]  /*4400*/  MUFU.SIN R18, R17 ;  /* 0x0000001100127308 */ /* 0x000fe20000000400 */
[-C--:B0-----:R-:W-:Y:S01]  /*4410*/  FMUL.FTZ R6, R94, R23.reuse ;  /* 0x000000175e067220 */ /* 0x081fe20000410000 */
[----:B----4-:R-:W-:-:S03]  /*4420*/  FMUL.FTZ R7, R125, R23 ;  /* 0x000000177d077220 */ /* 0x010fc60000410000 */
[----:B------:R-:W-:Y:S01]  /*4430*/  FMUL.RZ R19, R6, 0.15915493667125701904 ;  /* 0x3e22f98306137820 */ /* 0x000fe2000040c000 */
[-C--:B------:R-:W-:Y:S02]  /*4440*/  FMUL.FTZ R6, R94, R10.reuse ;  /* 0x0000000a5e067220 */ /* 0x080fe40000410000 */
[----:B------:R0:W5:Y:S08]  /*4450*/  MUFU.COS R190, R17 ;  /* 0x0000001100be7308 */ /* 0x0001700000000000 */
[----:B------:R4:W2:Y:S01]  /*4460*/  MUFU.EX2 R185, R6 ;  /* 0x0000000600b97308 */ /* 0x0008a20000000800 */
[----:B0-----:R-:W-:Y:S01]  /*4470*/  FMUL.RZ R17, R7, 0.15915493667125701904 ;  /* 0x3e22f98307117820 */ /* 0x001fe2000040c000 */
[----:B------:R-:W-:-:S02]  /*4480*/  FMUL.FTZ R7, R125, R10 ;  /* 0x0000000a7d077220 */ /* 0x000fc40000410000 */
[----:B------:R-:W-:Y:S01]  /*4490*/  MUFU.SIN R100, R19 ;  /* 0x0000001300647308 */ /* 0x000fe20000000400 */
[----:B----4-:R-:W-:Y:S01]  /*44a0*/  FMUL.FTZ R6, R123, R23 ;  /* 0x000000177b067220 */ /* 0x010fe20000410000 */
[C---:B-----5:R-:W-:Y:S01]  /*44b0*/  FMUL.FTZ R190, R189.reuse, R190 ;  /* 0x000000bebdbe7220 */ /* 0x060fe20000410000 */
[----:B------:R-:W-:-:S05]  /*44c0*/  FMUL.FTZ R189, R189, R18 ;  /* 0x00000012bdbd7220 */ /* 0x000fca0000410000 */
[----:B------:R0:W4:Y:S04]  /*44d0*/  MUFU.EX2 R183, R7 ;  /* 0x0000000700b77308 */ /* 0x0001280000000800 */
[----:B------:R5:W2:Y:S01]  /*44e0*/  MUFU.COS R186, R19 ;  /* 0x0000001300ba7308 */ /* 0x000aa20000000000 */
[----:B0-----:R-:W-:-:S07]  /*44f0*/  FMUL.FTZ R7, R90, R23 ;  /* 0x000000175a077220 */ /* 0x001fce0000410000 */
[----:B------:R-:W-:Y:S01]  /*4500*/  MUFU.SIN R102, R17 ;  /* 0x0000001100667308 */ /* 0x000fe20000000400 */
[----:B-----5:R-:W-:Y:S01]  /*4510*/  FMUL.RZ R19, R6, 0.15915493667125701904 ;  /* 0x3e22f98306137820 */ /* 0x020fe2000040c000 */
[----:B------:R-:W-:-:S06]  /*4520*/  FMUL.FTZ R6, R123, R10 ;  /* 0x0000000a7b067220 */ /* 0x000fcc0000410000 */
[----:B------:R0:W4:Y:S01]  /*4530*/  MUFU.COS R184, R17 ;  /* 0x0000001100b87308 */ /* 0x0001220000000000 */
[C---:B--2---:R-:W-:Y:S01]  /*4540*/  FMUL.FTZ R186, R185.reuse, R186 ;  /* 0x000000bab9ba7220 */ /* 0x044fe20000410000 */
[----:B------:R-:W-:-:S06]  /*4550*/  FMUL.FTZ R185, R185, R100 ;  /* 0x00000064b9b97220 */ /* 0x000fcc0000410000 */
[----:B------:R2:W5:Y:S01]  /*4560*/  MUFU.EX2 R179, R6 ;  /* 0x0000000600b37308 */ /* 0x0005620000000800 */
[----:B0-----:R-:W-:Y:S01]  /*4570*/  FMUL.RZ R17, R7, 0.15915493667125701904 ;  /* 0x3e22f98307117820 */ /* 0x001fe2000040c000 */
[----:B------:R-:W-:Y:S02]  /*4580*/  FMUL.FTZ R7, R90, R10 ;  /* 0x0000000a5a077220 */ /* 0x000fe40000410000 */
[----:B------:R0:W-:Y:S01]  /*4590*/  MUFU.COS R16, R15 ;  /* 0x0000000f00107308 */ /* 0x0001e20000000000 */
[----:B--2---:R-:W-:Y:S01]  /*45a0*/  FMUL.FTZ R6, R88, R23 ;  /* 0x0000001758067220 */ /* 0x004fe20000410000 */
[C---:B----4-:R-:W-:Y:S01]  /*45b0*/  FMUL.FTZ R184, R183.reuse, R184 ;  /* 0x000000b8b7b87220 */ /* 0x050fe20000410000 */
[----:B------:R-:W-:-:S05]  /*45c0*/  FMUL.FTZ R183, R183, R102 ;  /* 0x00000066b7b77220 */ /* 0x000fca0000410000 */
[----:B------:R2:W4:Y:S01]  /*45d0*/  MUFU.EX2 R177, R7 ;  /* 0x0000000700b17308 */ /* 0x0005220000000800 */
[----:B0-----:R-:W-:Y:S01]  /*45e0*/  FMUL.RZ R15, R9, 0.15915493667125701904 ;  /* 0x3e22f983090f7820 */ /* 0x001fe2000040c000 */
[----:B------:R-:W-:Y:S02]  /*45f0*/  FMUL.FTZ R9, R127, R10 ;  /* 0x0000000a7f097220 */ /* 0x000fe40000410000 */
[----:B------:R-:W-:Y:S01]  /*4600*/  MUFU.SIN R14, R13 ;  /* 0x0000000d000e7308 */ /* 0x000fe20000000400 */
[----:B--2---:R-:W-:-:S07]  /*4610*/  FMUL.FTZ R7, R119, R23 ;  /* 0x0000001777077220 */ /* 0x004fce0000410000 */
[----:B------:R0:W2:Y:S01]  /*4620*/  MUFU.COS R8, R13 ;  /* 0x0000000d00087308 */ /* 0x0000a20000000000 */
[----:B------:R-:W-:Y:S01]  /*4630*/  FMUL.RZ R120, R7, 0.15915493667125701904 ;  /* 0x3e22f98307787820 */ /* 0x000fe2000040c000 */
[----:B------:R-:W-:-:S06]  /*4640*/  FMUL.FTZ R7, R119, R10 ;  /* 0x0000000a77077220 */ /* 0x000fcc0000410000 */
[----:B------:R-:W-:Y:S01]  /*4650*/  MUFU.SIN R106, R19 ;  /* 0x00000013006a7308 */ /* 0x000fe20000000400 */
[----:B0-----:R-:W-:-:S07]  /*4660*/  FMUL.FTZ R13, R92, R23 ;  /* 0x000000175c0d7220 */ /* 0x001fce0000410000 */
[----:B------:R0:W5:Y:S01]  /*4670*/  MUFU.COS R180, R19 ;  /* 0x0000001300b47308 */ /* 0x0001620000000000 */
[C---:B--2---:R-:W-:Y:S01]  /*4680*/  FMUL.FTZ R193, R191.reuse, R8 ;  /* 0x00000008bfc17220 */ /* 0x044fe20000410000 */
[----:B------:R-:W-:-:S06]  /*4690*/  FMUL.FTZ R191, R191, R14 ;  /* 0x0000000ebfbf7220 */ /* 0x000fcc0000410000 */
[----:B------:R-:W-:Y:S01]  /*46a0*/  MUFU.SIN R108, R17 ;  /* 0x00000011006c7308 */ /* 0x000fe20000000400 */
[----:B0-----:R-:W-:Y:S01]  /*46b0*/  FMUL.RZ R19, R6, 0.15915493667125701904 ;  /* 0x3e22f98306137820 */ /* 0x001fe2000040c000 */
[----:B------:R-:W-:-:S06]  /*46c0*/  FMUL.FTZ R6, R88, R10 ;  /* 0x0000000a58067220 */ /* 0x000fcc0000410000 */
[----:B------:R0:W4:Y:S01]  /*46d0*/  MUFU.COS R178, R17 ;  /* 0x0000001100b27308 */ /* 0x0001220000000000 */
[C---:B-----5:R-:W-:Y:S01]  /*46e0*/  FMUL.FTZ R180, R179.reuse, R180 ;  /* 0x000000b4b3b47220 */ /* 0x060fe20000410000 */
[----:B------:R-:W-:-:S06]  /*46f0*/  FMUL.FTZ R179, R179, R106 ;  /* 0x0000006ab3b37220 */ /* 0x000fcc0000410000 */
[----:B------:R-:W-:Y:S01]  /*4700*/  MUFU.SIN R24, R15 ;  /* 0x0000000f00187308 */ /* 0x000fe20000000400 */
[----:B0-----:R-:W-:-:S04]  /*4710*/  FMUL.FTZ R17, R86, R23 ;  /* 0x0000001756117220 */ /* 0x001fc80000410000 */
[----:B------:R-:W-:Y:S01]  /*4720*/  FMUL.RZ R122, R17, 0.15915493667125701904 ;  /* 0x3e22f983117a7820 */ /* 0x000fe2000040c000 */
[----:B------:R-:W-:Y:S02]  /*4730*/  FMUL.FTZ R17, R86, R10 ;  /* 0x0000000a56117220 */ /* 0x000fe40000410000 */
[----:B------:R0:W-:Y:S01]  /*4740*/  MUFU.COS R188, R15 ;  /* 0x0000000f00bc7308 */ /* 0x0001e20000000000 */
[C---:B----4-:R-:W-:Y:S01]  /*4750*/  FMUL.FTZ R178, R177.reuse, R178 ;  /* 0x000000b2b1b27220 */ /* 0x050fe20000410000 */
[----:B------:R-:W-:-:S06]  /*4760*/  FMUL.FTZ R177, R177, R108 ;  /* 0x0000006cb1b17220 */ /* 0x000fcc0000410000 */
[----:B------:R2:W-:Y:S01]  /*4770*/  MUFU.EX2 R173, R6 ;  /* 0x0000000600ad7308 */ /* 0x0005e20000000800 */
[----:B0-----:R-:W-:Y:S01]  /*4780*/  FMUL.RZ R15, R13, 0.15915493667125701904 ;  /* 0x3e22f9830d0f7820 */ /* 0x001fe2000040c000 */
[----:B------:R-:W-:Y:S02]  /*4790*/  FMUL.FTZ R13, R92, R10 ;  /* 0x0000000a5c0d7220 */ /* 0x000fe40000410000 */
[----:B------:R3:W-:Y:S04]  /*47a0*/  MUFU.EX2 R171, R7 ;  /* 0x0000000700ab7308 */ /* 0x0007e80000000800 */
[----:B------:R-:W-:Y:S01]  /*47b0*/  MUFU.SIN R104, R15 ;  /* 0x0000000f00687308 */ /* 0x000fe20000000400 */
[----:B--2---:R-:W-:Y:S01]  /*47c0*/  FMUL.FTZ R6, R117, R23 ;  /* 0x0000001775067220 */ /* 0x004fe20000410000 */
[----:B---3--:R-:W-:-:S03]  /*47d0*/  FMUL.FTZ R7, R3, R5 ;  /* 0x0000000503077220 */ /* 0x008fc60000410000 */
[----:B------:R-:W-:Y:S01]  /*47e0*/  FMUL.RZ R124, R6, 0.15915493667125701904 ;  /* 0x3e22f983067c7820 */ /* 0x000fe2000040c000 */
[C---:B------:R-:W-:Y:S02]  /*47f0*/  FMUL.FTZ R6, R2.reuse, R5 ;  /* 0x0000000502067220 */ /* 0x040fe40000410000 */
[----:B------:R0:W-:Y:S01]  /*4800*/  MUFU.COS R182, R15 ;  /* 0x0000000f00b67308 */ /* 0x0001e20000000000 */
[-C--:B------:R-:W-:Y:S01]  /*4810*/  FFMA.FTZ R7, R2, R4.reuse, -R7 ;  /* 0x0000000402077223 */ /* 0x080fe20000010807 */
[-C--:B------:R-:W-:Y:S01]  /*4820*/  FMUL.FTZ R5, R84, R23.reuse ;  /* 0x0000001754057220 */ /* 0x080fe20000410000 */
[----:B------:R-:W-:Y:S01]  /*4830*/  FMUL.FTZ R2, R115, R23 ;  /* 0x0000001773027220 */ /* 0x000fe20000410000 */
[----:B------:R-:W-:Y:S01]  /*4840*/  FFMA.FTZ R3, R3, R4, R6 ;  /* 0x0000000403037223 */ /* 0x000fe20000010006 */
[----:B------:R-:W-:Y:S01]  /*4850*/  FMUL.FTZ R162, R0, R7 ;  /* 0x0000000700a27220 */ /* 0x000fe20000410000 */
[----:B------:R-:W-:Y:S01]  /*4860*/  FMUL.RZ R5, R5, 0.15915493667125701904 ;  /* 0x3e22f98305057820 */ /* 0x000fe2000040c000 */
[----:B------:R-:W-:Y:S01]  /*4870*/  FMUL.RZ R4, R2, 0.15915493667125701904 ;  /* 0x3e22f98302047820 */ /* 0x000fe2000040c000 */
[----:B------:R-:W-:Y:S01]  /*4880*/  MUFU.SIN R116, R122 ;  /* 0x0000007a00747308 */ /* 0x000fe20000000400 */
[----:B0-----:R-:W-:Y:S01]  /*4890*/  FMUL.FTZ R15, R121, R23 ;  /* 0x00000017790f7220 */ /* 0x001fe20000410000 */
[----:B------:R-:W-:Y:S01]  /*48a0*/  IADD3 R2, PT, PT, R67, UR12, RZ ;  /* 0x0000000c43027c10 */ /* 0x000fe2000fffe0ff */
[----:B-1----:R-:W-:Y:S01]  /*48b0*/  ULEA UR12, UR14, UR13, 0x18 ;  /* 0x0000000d0e0c7291 */ /* 0x002fe2000f8ec0ff */
        /* <DEDUP_REMOVED lines=18> */
[-C--:B------:R-:W-:Y:S01]  /*49e0*/  FMUL.FTZ R138, R71, R7.reuse ;  /* 0x00000007478a7220 */ /* 0x080fe20000410000 */
[-C--:B------:R-:W-:Y:S01]  /*49f0*/  FMUL.FTZ R136, R70, R7.reuse ;  /* 0x0000000746887220 */ /* 0x080fe20000410000 */
[----:B------:R-:W-:Y:S01]  /*4a00*/  MUFU.SIN R110, R25 ;  /* 0x00000019006e7308 */ /* 0x000fe20000000400 */
[-C--:B------:R-:W-:Y:S01]  /*4a10*/  FMUL.FTZ R134, R69, R7.reuse ;  /* 0x0000000745867220 */ /* 0x080fe20000410000 */
[----:B------:R-:W-:Y:S01]  /*4a20*/  FMUL.FTZ R132, R68, R7 ;  /* 0x0000000744847220 */ /* 0x000fe20000410000 */
[-C--:B------:R-:W-:Y:S01]  /*4a30*/  FMUL.FTZ R130, R0, -R3.reuse ;  /* 0x8000000300827220 */ /* 0x080fe20000410000 */
[-C--:B------:R-:W-:Y:S01]  /*4a40*/  FMUL.FTZ R128, R82, -R3.reuse ;  /* 0x8000000352807220 */ /* 0x080fe20000410000 */
[-C--:B------:R-:W-:Y:S01]  /*4a50*/  FMUL.FTZ R126, R81, -R3.reuse ;  /* 0x80000003517e7220 */ /* 0x080fe20000410000 */
[C---:B0-----:R-:W-:Y:S01]  /*4a60*/  FMUL.FTZ R170, R17.reuse, R170 ;  /* 0x000000aa11aa7220 */ /* 0x041fe20000410000 */
[----:B------:R-:W-:Y:S01]  /*4a70*/  FMUL.FTZ R169, R17, R116 ;  /* 0x0000007411a97220 */ /* 0x000fe20000410000 */
[----:B------:R0:W-:Y:S01]  /*4a80*/  MUFU.COS R176, R25 ;  /* 0x0000001900b07308 */ /* 0x0001e20000000000 */
[-C--:B------:R-:W-:Y:S01]  /*4a90*/  FMUL.FTZ R122, R79, -R3.reuse ;  /* 0x800000034f7a7220 */ /* 0x080fe20000410000 */
[C---:B-1----:R-:W-:Y:S01]  /*4aa0*/  FMUL.FTZ R16, R11.reuse, R16 ;  /* 0x000000100b107220 */ /* 0x042fe20000410000 */
[----:B------:R-:W-:Y:S01]  /*4ab0*/  FMUL.FTZ R17, R11, R12 ;  /* 0x0000000c0b117220 */ /* 0x000fe20000410000 */
[-C--:B------:R-:W-:Y:S01]  /*4ac0*/  FMUL.FTZ R116, R76, -R3.reuse ;  /* 0x800000034c747220 */ /* 0x080fe20000410000 */
[-C--:B------:R-:W-:Y:S01]  /*4ad0*/  FMUL.FTZ R108, R72, -R3.reuse ;  /* 0x80000003486c7220 */ /* 0x080fe20000410000 */
[-C--:B------:R-:W-:Y:S01]  /*4ae0*/  FMUL.FTZ R106, R71, -R3.reuse ;  /* 0x80000003476a7220 */ /* 0x080fe20000410000 */
[-C--:B------:R-:W-:Y:S01]  /*4af0*/  FMUL.FTZ R102, R69, -R3.reuse ;  /* 0x8000000345667220 */ /* 0x080fe20000410000 */
[----:B------:R-:W-:Y:S01]  /*4b00*/  MUFU.SIN R112, R19 ;  /* 0x0000001300707308 */ /* 0x000fe20000000400 */
[----:B0-----:R-:W-:Y:S01]  /*4b10*/  FMUL.FTZ R25, R84, R10 ;  /* 0x0000000a54197220 */ /* 0x001fe20000410000 */
[----:B------:R0:W-:Y:S01]  /*4b20*/  STS.64 [R2+0x18f0], R16 ;  /* 0x0018f01002007388 */ /* 0x0001e20000000a00 */
[----:B------:R-:W-:-:S05]  /*4b30*/  FMUL.FTZ R100, R68, -R3 ;  /* 0x8000000344647220 */ /* 0x000fca0000410000 */
[----:B------:R1:W2:Y:S08]  /*4b40*/  MUFU.COS R174, R19 ;  /* 0x0000001300ae7308 */ /* 0x0002b00000000000 */
[----:B------:R-:W3:Y:S01]  /*4b50*/  MUFU.COS R172, R120 ;  /* 0x0000007800ac7308 */ /* 0x000ee20000000000 */
[-C--:B-1----:R-:W-:Y:S01]  /*4b60*/  FMUL.FTZ R19, R117, R10.reuse ;  /* 0x0000000a75137220 */ /* 0x082fe20000410000 */
[----:B------:R-:W-:-:S06]  /*4b70*/  FMUL.FTZ R10, R115, R10 ;  /* 0x0000000a730a7220 */ /* 0x000fcc0000410000 */
[----:B------:R1:W4:Y:S01]  /*4b80*/  MUFU.SIN R114, R120 ;  /* 0x0000007800727308 */ /* 0x0003220000000400 */
[C---:B--2---:R-:W-:Y:S01]  /*4b90*/  FMUL.FTZ R174, R173.reuse, R174 ;  /* 0x000000aeadae7220 */ /* 0x044fe20000410000 */
[----:B------:R-:W-:Y:S01]  /*4ba0*/  FMUL.FTZ R173, R173, R112 ;  /* 0x00000070adad7220 */ /* 0x000fe20000410000 */
[----:B------:R-:W-:-:S05]  /*4bb0*/  FMUL.FTZ R112, R74, -R3 ;  /* 0x800000034a707220 */ /* 0x000fca0000410000 */
[----:B------:R-:W2:Y:S01]  /*4bc0*/  MUFU.SIN R118, R124 ;  /* 0x0000007c00767308 */ /* 0x000ea20000000400 */
[----:B-1----:R-:W-:Y:S01]  /*4bd0*/  FMUL.FTZ R120, R78, -R3 ;  /* 0x800000034e787220 */ /* 0x002fe20000410000 */
[----:B---3--:R-:W-:-:S06]  /*4be0*/  FMUL.FTZ R172, R171, R172 ;  /* 0x000000acabac7220 */ /* 0x008fcc0000410000 */
[----:B------:R1:W3:Y:S01]  /*4bf0*/  MUFU.COS R168, R124 ;  /* 0x0000007c00a87308 */ /* 0x0002e20000000000 */
[----:B----4-:R-:W-:Y:S01]  /*4c00*/  FMUL.FTZ R171, R171, R114 ;  /* 0x00000072abab7220 */ /* 0x010fe20000410000 */
[----:B------:R-:W-:-:S06]  /*4c10*/  FMUL.FTZ R114, R75, -R3 ;  /* 0x800000034b727220 */ /* 0x000fcc0000410000 */
[----:B------:R-:W-:Y:S01]  /*4c20*/  MUFU.SIN R164, R5 ;  /* 0x0000000500a47308 */ /* 0x000fe20000000400 */
[----:B-1----:R-:W-:-:S07]  /*4c30*/  FMUL.FTZ R124, R80, -R3 ;  /* 0x80000003507c7220 */ /* 0x002fce0000410000 */
[----:B------:R-:W1:Y:S08]  /*4c40*/  MUFU.COS R166, R5 ;  /* 0x0000000500a67308 */ /* 0x000e700000000000 */
[----:B------:R-:W-:Y:S08]  /*4c50*/  MUFU.SIN R163, R4 ;  /* 0x0000000400a37308 */ /* 0x000ff00000000400 */
[----:B------:R-:W4:Y:S08]  /*4c60*/  MUFU.COS R165, R4 ;  /* 0x0000000400a57308 */ /* 0x000f300000000000 */
[----:B------:R-:W5:Y:S04]  /*4c70*/  MUFU.EX2 R13, R13 ;  /* 0x0000000d000d7308 */ /* 0x000f680000000800 */
[----:B------:R-:W0:Y:S04]  /*4c80*/  MUFU.EX2 R15, R15 ;  /* 0x0000000f000f7308 */ /* 0x000e280000000800 */
[----:B------:R-:W2:Y:S04]  /*4c90*/  MUFU.EX2 R19, R19 ;  /* 0x0000001300137308 */ /* 0x000ea80000000800 */
[----:B------:R-:W1:Y:S01]  /*4ca0*/  MUFU.EX2 R9, R9 ;  /* 0x0000000900097308 */ /* 0x000e620000000800 */
[C---:B-----5:R-:W-:Y:S01]  /*4cb0*/  FMUL.FTZ R181, R13.reuse, R104 ;  /* 0x000000680db57220 */ /* 0x060fe20000410000 */
[----:B------:R-:W-:-:S02]  /*4cc0*/  FMUL.FTZ R182, R13, R182 ;  /* 0x000000b60db67220 */ /* 0x000fc40000410000 */
[----:B------:R-:W5:Y:S01]  /*4cd0*/  MUFU.EX2 R25, R25 ;  /* 0x0000001900197308 */ /* 0x000f620000000800 */
[-C--:B------:R-:W-:Y:S01]  /*4ce0*/  FMUL.FTZ R104, R70, -R3.reuse ;  /* 0x8000000346687220 */ /* 0x080fe20000410000 */
[C---:B0-----:R-:W-:Y:S01]  /*4cf0*/  FMUL.FTZ R175, R15.reuse, R110 ;  /* 0x0000006e0faf7220 */ /* 0x041fe20000410000 */
[----:B------:R-:W-:Y:S01]  /*4d00*/  FMUL.FTZ R176, R15, R176 ;  /* 0x000000b00fb07220 */ /* 0x000fe20000410000 */
[----:B------:R-:W4:Y:S01]  /*4d10*/  MUFU.EX2 R10, R10 ;  /* 0x0000000a000a7308 */ /* 0x000f220000000800 */
[-C--:B------:R-:W-:Y:S01]  /*4d20*/  FMUL.FTZ R110, R73, -R3.reuse ;  /* 0x80000003496e7220 */ /* 0x080fe20000410000 */
[C---:B--2---:R-:W-:Y:S01]  /*4d30*/  FMUL.FTZ R167, R19.reuse, R118 ;  /* 0x0000007613a77220 */ /* 0x044fe20000410000 */
[----:B---3--:R-:W-:Y:S01]  /*4d40*/  FMUL.FTZ R168, R19, R168 ;  /* 0x000000a813a87220 */ /* 0x008fe20000410000 */
[----:B------:R-:W-:Y:S01]  /*4d50*/  FMUL.FTZ R118, R77, -R3 ;  /* 0x800000034d767220 */ /* 0x000fe20000410000 */
[C---:B-1----:R-:W-:Y:S01]  /*4d60*/  FMUL.FTZ R188, R9.reuse, R188 ;  /* 0x000000bc09bc7220 */ /* 0x042fe20000410000 */
[----:B------:R-:W-:Y:S01]  /*4d70*/  FMUL.FTZ R187, R9, R24 ;  /* 0x0000001809bb7220 */ /* 0x000fe20000410000 */
[C---:B-----5:R-:W-:Y:S01]  /*4d80*/  FMUL.FTZ R166, R25.reuse, R166 ;  /* 0x000000a619a67220 */ /* 0x060fe20000410000 */
[----:B------:R-:W-:Y:S01]  /*4d90*/  FMUL.FTZ R164, R25, R164 ;  /* 0x000000a419a47220 */ /* 0x000fe20000410000 */
[C---:B----4-:R-:W-:Y:S01]  /*4da0*/  FMUL.FTZ R165, R10.reuse, R165 ;  /* 0x000000a50aa57220 */ /* 0x050fe20000410000 */
        /* <DEDUP_REMOVED lines=12> */
.L_x_6338:
[----:B------:R-:W-:-:S06]  /*4e70*/  LEA R24, R63, UR12, 0x3 ;  /* 0x0000000c3f187c11 */ /* 0x000fcc000f8e18ff */
[----:B------:R-:W0:Y:S02]  /*4e80*/  LDS.64 R24, [R24+0x28f8] ;  /* 0x0028f80018187984 */ /* 0x000e240000000a00 */
.L_x_6339:
[----:B------:R-:W-:Y:S05]  /*4e90*/  BSYNC.RECONVERGENT B0 ;  /* 0x0000000000007941 */ /* 0x000fea0003800200 */
.L_x_6337:
[----:B------:R-:W-:Y:S01]  /*4ea0*/  FMUL.FTZ R10, R41, R98 ;  /* 0x00000062290a7220 */ /* 0x000fe20000410000 */
[----:B------:R-:W-:Y:S01]  /*4eb0*/  FMUL.FTZ R12, RZ, R191 ;  /* 0x000000bfff0c7220 */ /* 0x000fe20000410000 */
[----:B------:R-:W3:Y:S01]  /*4ec0*/  @P1 LDC R8, c[0x0][0x38c] ;  /* 0x0000e300ff081b82 */ /* 0x000ee20000000800 */
[----:B------:R-:W-:Y:S01]  /*4ed0*/  VOTEU.ANY UP0, P1 ;  /* 0x0000000000ff7886 */ /* 0x000fe20000800100 */
[-C--:B-1----:R-:W-:Y:S01]  /*4ee0*/  FMUL.FTZ R2, R191, R10.reuse ;  /* 0x0000000abf027220 */ /* 0x082fe20000410000 */
[----:B------:R-:W-:Y:S01]  /*4ef0*/  FFMA.FTZ R3, R193, R10, -R12 ;  /* 0x0000000ac1037223 */ /* 0x000fe2000001080c */
[----:B------:R-:W-:Y:S01]  /*4f00*/  HFMA2 R9, -RZ, RZ, 0, 9.5367431640625e-07 ;  /* 0x00000010ff097431 */ /* 0x000fe200000001ff */
[----:B------:R-:W-:Y:S01]  /*4f10*/  MOV R4, 0x3f800000 ;  /* 0x3f80000000047802 */ /* 0x000fe20000000f00 */
[----:B------:R-:W-:Y:S01]  /*4f20*/  FFMA.FTZ R2, RZ, R193, R2 ;  /* 0x000000c1ff027223 */ /* 0x000fe20000010002 */
[----:B------:R-:W-:Y:S01]  /*4f30*/  FFMA.FTZ R3, R40, R129, R3 ;  /* 0x0000008128037223 */ /* 0x000fe20000010003 */
[----:B------:R-:W-:Y:S01]  /*4f40*/  @UP0 UIADD3 UR13, UPT, UPT, UR21, -0x2, URZ ;  /* 0xfffffffe150d0890 */ /* 0x000fe2000fffe0ff */
[----:B------:R-:W-:Y:S01]  /*4f50*/  CS2R R6, SRZ ;  /* 0x0000000000067805 */ /* 0x000fe2000001ff00 */
[----:B------:R-:W-:Y:S01]  /*4f60*/  FADD.FTZ R2, RZ, R2 ;  /* 0x00000002ff027221 */ /* 0x000fe20000010000 */
[----:B------:R-:W-:Y:S01]  /*4f70*/  FMUL.FTZ R11, R189, R3 ;  /* 0x00000003bd0b7220 */ /* 0x000fe20000410000 */
[----:B------:R-:W-:-:S02]  /*4f80*/  HFMA2 R5, -RZ, RZ, 0, 0 ;  /* 0x00000000ff057431 */ /* 0x000fc400000001ff */
[-C--:B------:R-:W-:Y:S01]  /*4f90*/  FMUL.FTZ R10, R189, R2.reuse ;  /* 0x00000002bd0a7220 */ /* 0x080fe20000410000 */
[----:B------:R-:W-:-:S03]  /*4fa0*/  FFMA.FTZ R11, R190, R2, R11 ;  /* 0x00000002be0b7223 */ /* 0x000fc6000001000b */
[----:B------:R-:W-:Y:S01]  /*4fb0*/  FFMA.FTZ R10, R190, R3, -R10 ;  /* 0x00000003be0a7223 */ /* 0x000fe2000001080a */
[----:B------:R-:W-:-:S03]  /*4fc0*/  FADD.FTZ R11, RZ, R11 ;  /* 0x0000000bff0b7221 */ /* 0x000fc60000010000 */
[----:B------:R-:W-:Y:S01]  /*4fd0*/  FFMA.FTZ R10, R39, R96, R10 ;  /* 0x00000060270a7223 */ /* 0x000fe2000001000a */
[C---:B------:R-:W-:Y:S01]  /*4fe0*/  FMUL.FTZ R3, R187.reuse, R11 ;  /* 0x0000000bbb037220 */ /* 0x040fe20000410000 */
[----:B---3--:R-:W-:Y:S02]  /*4ff0*/  @P1 IMAD R8, R8, UR13, R67 ;  /* 0x0000000d08081c24 */ /* 0x008fe4000f8e0243 */
[-C--:B------:R-:W-:Y:S01]  /*5000*/  FMUL.FTZ R2, R187, R10.reuse ;  /* 0x0000000abb027220 */ /* 0x080fe20000410000 */
[----:B------:R-:W-:Y:S01]  /*5010*/  FFMA.FTZ R3, R188, R10, -R3 ;  /* 0x0000000abc037223 */ /* 0x000fe20000010803 */
[----:B------:R-:W-:-:S04]  /*5020*/  @P1 IMAD.WIDE R8, R8, R9, UR4 ;  /* 0x0000000408081e25 */ /* 0x000fc8000f8e0209 */
[----:B------:R-:W-:Y:S01]  /*5030*/  FFMA.FTZ R2, R188, R11, R2 ;  /* 0x0000000bbc027223 */ /* 0x000fe20000010002 */
[----:B------:R-:W-:Y:S01]  /*5040*/  FFMA.FTZ R3, R38, R127, R3 ;  /* 0x0000007f26037223 */ /* 0x000fe20000010003 */
[----:B------:R1:W5:Y:S02]  /*5050*/  @P1 LDG.E.128 R4, desc[UR30][R8.64] ;  /* 0x0000001e08041981 */ /* 0x000364000c1e1d00 */
[----:B------:R-:W-:Y:S01]  /*5060*/  FADD.FTZ R2, RZ, R2 ;  /* 0x00000002ff027221 */ /* 0x000fe20000010000 */
[----:B------:R-:W-:Y:S02]  /*5070*/  ISETP.GT.U32.AND P2, PT, R63, 0x1f, PT ;  /* 0x0000001f3f00780c */ /* 0x000fe40003f44070 */
[----:B------:R-:W-:Y:S01]  /*5080*/  LOP3.LUT R14, R14, 0xfffffffd, RZ, 0xc0, !PT ;  /* 0xfffffffd0e0e7812 */ /* 0x000fe200078ec0ff */
[C---:B-1----:R-:W-:Y:S01]  /*5090*/  FMUL.FTZ R9, R185.reuse, R3 ;  /* 0x00000003b9097220 */ /* 0x042fe20000410000 */
[----:B------:R-:W-:-:S03]  /*50a0*/  FMUL.FTZ R8, R185, R2 ;  /* 0x00000002b9087220 */ /* 0x000fc60000410000 */
[C---:B------:R-:W-:Y:S01]  /*50b0*/  FFMA.FTZ R9, R186.reuse, R2, R9 ;  /* 0x00000002ba097223 */ /* 0x040fe20000010009 */
[----:B------:R-:W-:-:S05]  /*50c0*/  FFMA.FTZ R8, R186, R3, -R8 ;  /* 0x00000003ba087223 */ /* 0x000fca0000010808 */
[----:B------:R-:W-:Y:S01]  /*50d0*/  @P2 LOP3.LUT R14, R14, 0x2, RZ, 0xfc, !PT ;  /* 0x000000020e0e2812 */ /* 0x000fe200078efcff */
[----:B------:R-:W-:Y:S01]  /*50e0*/  FADD.FTZ R9, RZ, R9 ;  /* 0x00000009ff097221 */ /* 0x000fe20000010000 */
[----:B------:R-:W-:-:S03]  /*50f0*/  FFMA.FTZ R8, R37, R94, R8 ;  /* 0x0000005e25087223 */ /* 0x000fc60000010008 */
[C---:B------:R-:W-:Y:S01]  /*5100*/  FMUL.FTZ R3, R183.reuse, R9 ;  /* 0x00000009b7037220 */ /* 0x040fe20000410000 */
[----:B------:R-:W-:-:S03]  /*5110*/  FMUL.FTZ R2, R183, R8 ;  /* 0x00000008b7027220 */ /* 0x000fc60000410000 */
[C---:B------:R-:W-:Y:S01]  /*5120*/  FFMA.FTZ R3, R184.reuse, R8, -R3 ;  /* 0x00000008b8037223 */ /* 0x040fe20000010803 */
[----:B------:R-:W-:-:S03]  /*5130*/  FFMA.FTZ R2, R184, R9, R2 ;  /* 0x00000009b8027223 */ /* 0x000fc60000010002 */
[----:B------:R-:W-:Y:S01]  /*5140*/  FFMA.FTZ R8, R36, R125, R3 ;  /* 0x0000007d24087223 */ /* 0x000fe20000010003 */
[----:B------:R-:W-:Y:S01]  /*5150*/  FADD.FTZ R9, RZ, R2 ;  /* 0x00000002ff097221 */ /* 0x000fe20000010000 */
[CC--:B------:R-:W-:Y:S01]  /*5160*/  FMUL.FTZ R2, R16.reuse, R191.reuse ;  /* 0x000000bf10027220 */ /* 0x0c0fe20000410000 */
[----:B------:R-:W-:Y:S01]  /*5170*/  FMUL.FTZ R3, R17, R191 ;  /* 0x000000bf11037220 */ /* 0x000fe20000410000 */
[CC--:B------:R-:W-:Y:S01]  /*5180*/  FMUL.FTZ R13, R181.reuse, R8.reuse ;  /* 0x00000008b50d7220 */ /* 0x0c0fe20000410000 */
[----:B------:R-:W-:Y:S01]  /*5190*/  FMUL.FTZ R11, R181, R9 ;  /* 0x00000009b50b7220 */ /* 0x000fe20000410000 */
[-C--:B------:R-:W-:Y:S01]  /*51a0*/  FFMA.FTZ R2, R17, R193.reuse, R2 ;  /* 0x000000c111027223 */ /* 0x080fe20000010002 */
        /* <DEDUP_REMOVED lines=91> */
[CC--:B------:R-:W-:Y:S01]  /*5760*/  FMUL.FTZ R2, R167.reuse, R8.reuse ;  /* 0x00000008a7027220 */ /* 0x0c0fe20000410000 */
        /* <DEDUP_REMOVED lines=21> */
[----:B------:R-:W-:Y:S01]  /*58c0*/  FFMA.FTZ R10, R26, R115, R11 ;  /* 0x000000731a0a7223 */ /* 0x000fe2000001000b */
        /* <DEDUP_REMOVED lines=85> */
.L_x_6398:
        /* <DEDUP_REMOVED lines=13> */
.L_x_6401:
[----:B------:R-:W-:-:S03]  /*5ef0*/  UMOV UR13, 0xffffffff ;  /* 0xffffffff000d7882 */ /* 0x000fc60000000000 */
[----:B------:R-:W-:Y:S05]  /*5f00*/  BRA.DIV UR13, `(.L_x_6343) ;  /* 0x0000005e0d747947 */ /* 0x000fea000b800000 */
.L_x_6404:
[----:B------:R-:W-:-:S03]  /*5f10*/  UMOV UR13, 0xffffffff ;  /* 0xffffffff000d7882 */ /* 0x000fc60000000000 */
[----:B------:R-:W-:Y:S05]  /*5f20*/  BRA.DIV UR13, `(.L_x_6344) ;  /* 0x0000005e0d947947 */ /* 0x000fea000b800000 */
.L_x_6407:
[----:B------:R-:W-:-:S03]  /*5f30*/  UMOV UR13, 0xffffffff ;  /* 0xffffffff000d7882 */ /* 0x000fc60000000000 */
[----:B------:R-:W-:Y:S05]  /*5f40*/  BRA.DIV UR13, `(.L_x_6345) ;  /* 0x0000005e0db47947 */ /* 0x000fea000b800000 */
.L_x_6410:
        /* <DEDUP_REMOVED lines=10> */
.L_x_6420:
        /* <DEDUP_REMOVED lines=23> */
.L_x_6340:
[----:B------:R-:W-:Y:S05]  /*6160*/  WARPSYNC.ALL ;  /* 0x0000000000007948 */ /* 0x000fea0003800000 */
[C---:B---3--:R-:W-:Y:S01]  /*6170*/  FMUL.FTZ R3, R163.reuse, R132 ;  /* 0x00000084a3037220 */ /* 0x048fe20000410000 */
[CC--:B-----5:R-:W-:Y:S01]  /*6180*/  FMUL.FTZ R6, R163.reuse, R100.reuse ;  /* 0x00000064a3067220 */ /* 0x0e0fe20000410000 */
[-C--:B0-2---:R-:W-:Y:S01]  /*6190*/  FMUL.FTZ R2, R163, R25.reuse ;  /* 0x00000019a3027220 */ /* 0x085fe20000410000 */
[C---:B------:R-:W-:Y:S01]  /*61a0*/  FMUL.FTZ R4, R165.reuse, R25 ;  /* 0x00000019a5047220 */ /* 0x040fe20000410000 */
[C---:B-1----:R-:W-:Y:S01]  /*61b0*/  FFMA.FTZ R9, R165.reuse, R100, -R3 ;  /* 0x00000064a5097223 */ /* 0x042fe20000010803 */
[C---:B------:R-:W-:Y:S01]  /*61c0*/  FFMA.FTZ R7, R165.reuse, R132, R6 ;  /* 0x00000084a5077223 */ /* 0x040fe20000010006 */
[-C--:B------:R-:W-:Y:S01]  /*61d0*/  FFMA.FTZ R3, R165, R24.reuse, -R2 ;  /* 0x00000018a5037223 */ /* 0x080fe20000010802 */
[----:B------:R-:W-:Y:S01]  /*61e0*/  BAR.SYNC.DEFER_BLOCKING 0x0 ;  /* 0x0000000000007b1d */ /* 0x000fe20000010000 */
[----:B------:R-:W-:Y:S01]  /*61f0*/  FFMA.FTZ R5, -R163, R24, -R4 ;  /* 0x00000018a3057223 */ /* 0x000fe20000010904 */
[----:B------:R-:W-:Y:S01]  /*6200*/  FADD.FTZ R9, R102, R9 ;  /* 0x0000000966097221 */ /* 0x000fe20000010000 */
[----:B------:R-:W-:Y:S01]  /*6210*/  FADD.FTZ R7, R134, R7 ;  /* 0x0000000786077221 */ /* 0x000fe20000010000 */
        /* <DEDUP_REMOVED lines=8> */
[CC--:B------:R-:W-:Y:S01]  /*62a0*/  FMUL.FTZ R4, R167.reuse, R2.reuse ;  /* 0x00000002a7047220 */ /* 0x0c0fe20000410000 */
[CC--:B------:R-:W-:Y:S01]  /*62b0*/  FMUL.FTZ R3, R167.reuse, R11.reuse ;  /* 0x0000000ba7037220 */ /* 0x0c0fe20000410000 */
[----:B------:R-:W-:Y:S01]  /*62c0*/  FADD.FTZ R7, R136, R7 ;  /* 0x0000000788077221 */ /* 0x000fe20000010000 */
[----:B------:R-:W-:Y:S01]  /*62d0*/  FADD.FTZ R9, R104, R9 ;  /* 0x0000000968097221 */ /* 0x000fe20000010000 */
[C---:B------:R-:W-:Y:S01]  /*62e0*/  FFMA.FTZ R4, R168.reuse, R11, R4 ;  /* 0x0000000ba8047223 */ /* 0x040fe20000010004 */
[C---:B------:R-:W-:Y:S01]  /*62f0*/  FFMA.FTZ R3, R168.reuse, R2, -R3 ;  /* 0x00000002a8037223 */ /* 0x040fe20000010803 */
[C---:B------:R-:W-:Y:S01]  /*6300*/  FMUL.FTZ R2, R167.reuse, R7 ;  /* 0x00000007a7027220 */ /* 0x040fe20000410000 */
[----:B------:R-:W-:Y:S01]  /*6310*/  FMUL.FTZ R5, R167, R9 ;  /* 0x00000009a7057220 */ /* 0x000fe20000410000 */
[CC--:B------:R-:W-:Y:S01]  /*6320*/  FMUL.FTZ R6, R169.reuse, R4.reuse ;  /* 0x00000004a9067220 */ /* 0x0c0fe20000410000 */
[----:B------:R-:W-:Y:S01]  /*6330*/  FMUL.FTZ R11, R169, R3 ;  /* 0x00000003a90b7220 */ /* 0x000fe20000410000 */
[C---:B------:R-:W-:Y:S01]  /*6340*/  FFMA.FTZ R9, R168.reuse, R9, -R2 ;  /* 0x00000009a8097223 */ /* 0x040fe20000010802 */
[----:B------:R-:W-:Y:S01]  /*6350*/  FFMA.FTZ R5, R168, R7, R5 ;  /* 0x00000007a8057223 */ /* 0x000fe20000010005 */
[C---:B------:R-:W-:Y:S01]  /*6360*/  FFMA.FTZ R6, R170.reuse, R3, -R6 ;  /* 0x00000003aa067223 */ /* 0x040fe20000010806 */
[----:B------:R-:W-:Y:S01]  /*6370*/  FFMA.FTZ R11, R170, R4, R11 ;  /* 0x00000004aa0b7223 */ /* 0x000fe2000001000b */
[----:B------:R-:W0:Y:S01]  /*6380*/  LDS.64 R2, [R61+UR25+0x10e8] ;  /* 0x0010e8193d027984 */ /* 0x000e220008000a00 */
[----:B------:R-:W-:Y:S01]  /*6390*/  FADD.FTZ R5, R138, R5 ;  /* 0x000000058a057221 */ /* 0x000fe20000010000 */
[CC--:B------:R-:W-:Y:S01]  /*63a0*/  FMUL.FTZ R13, R171.reuse, R6.reuse ;  /* 0x00000006ab0d7220 */ /* 0x0c0fe20000410000 */
[----:B------:R-:W-:Y:S01]  /*63b0*/  FMUL.FTZ R15, R171, R11 ;  /* 0x0000000bab0f7220 */ /* 0x000fe20000410000 */
[----:B------:R-:W-:Y:S01]  /*63c0*/  FADD.FTZ R9, R106, R9 ;  /* 0x000000096a097221 */ /* 0x000fe20000010000 */
        /* <DEDUP_REMOVED lines=8> */
[----:B------:R-:W-:Y:S01]  /*6450*/  FADD.FTZ R7, R108, R7 ;  /* 0x000000076c077221 */ /* 0x000fe20000010000 */
[C---:B------:R-:W-:Y:S01]  /*6460*/  FFMA.FTZ R15, R174.reuse, R15, -R9 ;  /* 0x0000000fae0f7223 */ /* 0x040fe20000010809 */
[----:B------:R-:W-:Y:S01]  /*6470*/  FFMA.FTZ R6, R174, R13, R6 ;  /* 0x0000000dae067223 */ /* 0x000fe20000010006 */
        /* <DEDUP_REMOVED lines=21> */
[----:B------:R-:W-:Y:S01]  /*65d0*/  FADD.FTZ R4, R112, R5 ;  /* 0x0000000570047221 */ /* 0x000fe20000010000 */
[C---:B------:R-:W-:Y:S01]  /*65e0*/  FFMA.FTZ R6, R180.reuse, R11, R7 ;  /* 0x0000000bb4067223 */ /* 0x040fe20000010007 */
[----:B------:R-:W-:Y:S01]  /*65f0*/  FFMA.FTZ R8, R180, R13, -R8 ;  /* 0x0000000db4087223 */ /* 0x000fe20000010808 */
[C---:B0-----:R-:W-:Y:S01]  /*6600*/  FMUL.FTZ R5, R17.reuse, R2 ;  /* 0x0000000211057220 */ /* 0x041fe20000410000 */
[-C--:B------:R-:W-:Y:S01]  /*6610*/  FMUL.FTZ R17, R17, R3.reuse ;  /* 0x0000000311117220 */ /* 0x080fe20000410000 */
[----:B------:R-:W-:Y:S01]  /*6620*/  FADD.FTZ R9, R144, R9 ;  /* 0x0000000990097221 */ /* 0x000fe20000010000 */
[----:B------:R-:W-:Y:S01]  /*6630*/  FMUL.FTZ R7, R175, R4 ;  /* 0x00000004af077220 */ /* 0x000fe20000410000 */
[C---:B------:R-:W-:Y:S01]  /*6640*/  FFMA.FTZ R5, R16.reuse, R3, R5 ;  /* 0x0000000310057223 */ /* 0x040fe20000010005 */
[----:B------:R-:W-:Y:S01]  /*6650*/  FFMA.FTZ R220, R16, R2, -R17 ;  /* 0x0000000210dc7223 */ /* 0x000fe20000010811 */
[----:B------:R-:W-:Y:S01]  /*6660*/  FMUL.FTZ R3, R181, R6 ;  /* 0x00000006b5037220 */ /* 0x000fe20000410000 */
[-C--:B------:R-:W-:Y:S01]  /*6670*/  FMUL.FTZ R11, R175, R9.reuse ;  /* 0x00000009af0b7220 */ /* 0x080fe20000410000 */
[----:B------:R-:W-:Y:S01]  /*6680*/  FADD.FTZ R200, RZ, R5 ;  /* 0x00000005ffc87221 */ /* 0x000fe20000010000 */
[----:B------:R-:W-:Y:S01]  /*6690*/  FFMA.FTZ R220, R41, R98, R220 ;  /* 0x0000006229dc7223 */ /* 0x000fe200000100dc */
[-C--:B------:R-:W-:Y:S01]  /*66a0*/  FMUL.FTZ R5, R181, R8.reuse ;  /* 0x00000008b5057220 */ /* 0x080fe20000410000 */
[----:B------:R-:W-:Y:S01]  /*66b0*/  FFMA.FTZ R8, R182, R8, -R3 ;  /* 0x00000008b6087223 */ /* 0x000fe20000010803 */
[C---:B------:R-:W-:Y:S01]  /*66c0*/  FMUL.FTZ R2, R191.reuse, R200 ;  /* 0x000000c8bf027220 */ /* 0x040fe20000410000 */
[----:B------:R-:W-:Y:S01]  /*66d0*/  FMUL.FTZ R3, R191, R220 ;  /* 0x000000dcbf037220 */ /* 0x000fe20000410000 */
[C---:B------:R-:W-:Y:S01]  /*66e0*/  FFMA.FTZ R11, R176.reuse, R4, -R11 ;  /* 0x00000004b00b7223 */ /* 0x040fe2000001080b */
[----:B------:R-:W-:Y:S01]  /*66f0*/  FFMA.FTZ R7, R176, R9, R7 ;  /* 0x00000009b0077223 */ /* 0x000fe20000010007 */
[C---:B------:R-:W-:Y:S01]  /*6700*/  FFMA.FTZ R217, R193.reuse, R220, -R2 ;  /* 0x000000dcc1d97223 */ /* 0x040fe20000010802 */
[----:B------:R-:W-:Y:S01]  /*6710*/  FFMA.FTZ R3, R193, R200, R3 ;  /* 0x000000c8c1037223 */ /* 0x000fe20000010003 */
[----:B------:R-:W-:Y:S01]  /*6720*/  FFMA.FTZ R5, R182, R6, R5 ;  /* 0x00000006b6057223 */ /* 0x000fe20000010005 */
[C---:B------:R-:W-:Y:S01]  /*6730*/  FMUL.FTZ R9, R183.reuse, R8 ;  /* 0x00000008b7097220 */ /* 0x040fe20000410000 */
[----:B------:R-:W-:Y:S01]  /*6740*/  FFMA.FTZ R217, R40, R129, R217 ;  /* 0x0000008128d97223 */ /* 0x000fe200000100d9 */
[----:B------:R-:W-:Y:S01]  /*6750*/  FADD.FTZ R203, RZ, R3 ;  /* 0x00000003ffcb7221 */ /* 0x000fe20000010000 */
[----:B------:R-:W-:Y:S01]  /*6760*/  FADD.FTZ R11, R114, R11 ;  /* 0x0000000b720b7221 */ /* 0x000fe20000010000 */
[----:B------:R-:W-:Y:S01]  /*6770*/  FMUL.FTZ R13, R183, R5 ;  /* 0x00000005b70d7220 */ /* 0x000fe20000410000 */
[C---:B------:R-:W-:Y:S01]  /*6780*/  FMUL.FTZ R3, R189.reuse, R217 ;  /* 0x000000d9bd037220 */ /* 0x040fe20000410000 */
[----:B------:R-:W-:Y:S01]  /*6790*/  FMUL.FTZ R2, R189, R203 ;  /* 0x000000cbbd027220 */ /* 0x000fe20000410000 */
[----:B------:R-:W-:Y:S01]  /*67a0*/  FFMA.FTZ R9, R184, R5, R9 ;  /* 0x00000005b8097223 */ /* 0x000fe20000010009 */
[----:B------:R-:W-:Y:S01]  /*67b0*/  FADD.FTZ R7, R146, R7 ;  /* 0x0000000792077221 */ /* 0x000fe20000010000 */
[C---:B------:R-:W-:Y:S01]  /*67c0*/  FFMA.FTZ R3, R190.reuse, R203, R3 ;  /* 0x000000cbbe037223 */ /* 0x040fe20000010003 */
[----:B------:R-:W-:Y:S01]  /*67d0*/  FFMA.FTZ R2, R190, R217, -R2 ;  /* 0x000000d9be027223 */ /* 0x000fe20000010802 */
[C---:B------:R-:W-:Y:S01]  /*67e0*/  FMUL.FTZ R5, R177.reuse, R11 ;  /* 0x0000000bb1057220 */ /* 0x040fe20000410000 */
[-C--:B------:R-:W-:Y:S01]  /*67f0*/  FMUL.FTZ R4, R177, R7.reuse ;  /* 0x00000007b1047220 */ /* 0x080fe20000410000 */
[----:B------:R-:W-:Y:S01]  /*6800*/  FADD.FTZ R198, RZ, R3 ;  /* 0x00000003ffc67221 */ /* 0x000fe20000010000 */
[----:B------:R-:W-:Y:S01]  /*6810*/  FFMA.FTZ R218, R39, R96, R2 ;  /* 0x0000006027da7223 */ /* 0x000fe20000010002 */
[----:B------:R-:W-:Y:S01]  /*6820*/  FFMA.FTZ R7, R178, R7, R5 ;  /* 0x00000007b2077223 */ /* 0x000fe20000010005 */
[----:B------:R-:W-:Y:S01]  /*6830*/  FFMA.FTZ R13, R184, R8, -R13 ;  /* 0x00000008b80d7223 */ /* 0x000fe2000001080d */
[C---:B------:R-:W-:Y:S01]  /*6840*/  FMUL.FTZ R3, R187.reuse, R198 ;  /* 0x000000c6bb037220 */ /* 0x040fe20000410000 */
[-C--:B------:R-:W-:Y:S01]  /*6850*/  FMUL.FTZ R5, R187, R218.reuse ;  /* 0x000000dabb057220 */ /* 0x080fe20000410000 */
[----:B------:R-:W-:Y:S01]  /*6860*/  FFMA.FTZ R11, R178, R11, -R4 ;  /* 0x0000000bb20b7223 */ /* 0x000fe20000010804 */
[C---:B------:R-:W-:Y:S01]  /*6870*/  FMUL.FTZ R2, R185.reuse, R9 ;  /* 0x00000009b9027220 */ /* 0x040fe20000410000 */
[C---:B------:R-:W-:Y:S01]  /*6880*/  FFMA.FTZ R3, R188.reuse, R218, -R3 ;  /* 0x000000dabc037223 */ /* 0x040fe20000010803 */
[----:B------:R-:W-:Y:S01]  /*6890*/  FFMA.FTZ R5, R188, R198, R5 ;  /* 0x000000c6bc057223 */ /* 0x000fe20000010005 */
[C---:B------:R-:W-:Y:S01]  /*68a0*/  FMUL.FTZ R15, R185.reuse, R13 ;  /* 0x0000000db90f7220 */ /* 0x040fe20000410000 */
[----:B------:R-:W-:Y:S01]  /*68b0*/  FADD.FTZ R11, R116, R11 ;  /* 0x0000000b740b7221 */ /* 0x000fe20000010000 */
[----:B------:R-:W-:Y:S01]  /*68c0*/  FFMA.FTZ R215, R38, R127, R3 ;  /* 0x0000007f26d77223 */ /* 0x000fe20000010003 */
[----:B------:R-:W-:Y:S01]  /*68d0*/  FADD.FTZ R201, RZ, R5 ;  /* 0x00000005ffc97221 */ /* 0x000fe20000010000 */
[----:B------:R-:W-:Y:S01]  /*68e0*/  FFMA.FTZ R13, R186, R13, -R2 ;  /* 0x0000000dba0d7223 */ /* 0x000fe20000010802 */
[----:B------:R-:W-:Y:S01]  /*68f0*/  FADD.FTZ R7, R148, R7 ;  /* 0x0000000794077221 */ /* 0x000fe20000010000 */
[C---:B------:R-:W-:Y:S01]  /*6900*/  FMUL.FTZ R3, R185.reuse, R215 ;  /* 0x000000d7b9037220 */ /* 0x040fe20000410000 */
[----:B------:R-:W-:Y:S01]  /*6910*/  FMUL.FTZ R2, R185, R201 ;  /* 0x000000c9b9027220 */ /* 0x000fe20000410000 */
[C---:B------:R-:W-:Y:S01]  /*6920*/  FMUL.FTZ R5, R179.reuse, R11 ;  /* 0x0000000bb3057220 */ /* 0x040fe20000410000 */
[----:B------:R-:W-:Y:S01]  /*6930*/  FMUL.FTZ R4, R179, R7 ;  /* 0x00000007b3047220 */ /* 0x000fe20000410000 */
[C---:B------:R-:W-:Y:S01]  /*6940*/  FFMA.FTZ R3, R186.reuse, R201, R3 ;  /* 0x000000c9ba037223 */ /* 0x040fe20000010003 */
[C---:B------:R-:W-:Y:S01]  /*6950*/  FFMA.FTZ R2, R186.reuse, R215, -R2 ;  /* 0x000000d7ba027223 */ /* 0x040fe20000010802 */
[----:B------:R-:W-:Y:S01]  /*6960*/  FFMA.FTZ R15, R186, R9, R15 ;  /* 0x00000009ba0f7223 */ /* 0x000fe2000001000f */
[C---:B------:R-:W-:Y:S01]  /*6970*/  FFMA.FTZ R7, R180.reuse, R7, R5 ;  /* 0x00000007b4077223 */ /* 0x040fe20000010005 */
[----:B------:R-:W-:Y:S01]  /*6980*/  FMUL.FTZ R5, R187, R13 ;  /* 0x0000000dbb057220 */ /* 0x000fe20000410000 */
[----:B------:R-:W-:Y:S01]  /*6990*/  FADD.FTZ R196, RZ, R3 ;  /* 0x00000003ffc47221 */ /* 0x000fe20000010000 */
[----:B------:R-:W-:Y:S01]  /*69a0*/  FFMA.FTZ R216, R37, R94, R2 ;  /* 0x0000005e25d87223 */ /* 0x000fe20000010002 */
[----:B------:R-:W-:Y:S01]  /*69b0*/  FFMA.FTZ R11, R180, R11, -R4 ;  /* 0x0000000bb40b7223 */ /* 0x000fe20000010804 */
[-C--:B------:R-:W-:Y:S01]  /*69c0*/  FMUL.FTZ R2, R187, R15.reuse ;  /* 0x0000000fbb027220 */ /* 0x080fe20000410000 */
[----:B------:R-:W-:Y:S01]  /*69d0*/  FFMA.FTZ R15, R188, R15, R5 ;  /* 0x0000000fbc0f7223 */ /* 0x000fe20000010005 */
[C---:B------:R-:W-:Y:S01]  /*69e0*/  FMUL.FTZ R3, R183.reuse, R196 ;  /* 0x000000c4b7037220 */ /* 0x040fe20000410000 */
[-C--:B------:R-:W-:Y:S01]  /*69f0*/  FMUL.FTZ R5, R183, R216.reuse ;  /* 0x000000d8b7057220 */ /* 0x080fe20000410000 */
[----:B------:R-:W-:Y:S01]  /*6a00*/  FADD.FTZ R11, R118, R11 ;  /* 0x0000000b760b7221 */ /* 0x000fe20000010000 */
[----:B------:R-:W-:Y:S01]  /*6a10*/  FADD.FTZ R7, R150, R7 ;  /* 0x0000000796077221 */ /* 0x000fe20000010000 */
[C---:B------:R-:W-:Y:S01]  /*6a20*/  FFMA.FTZ R3, R184.reuse, R216, -R3 ;  /* 0x000000d8b8037223 */ /* 0x040fe20000010803 */
[----:B------:R-:W-:Y:S01]  /*6a30*/  FFMA.FTZ R5, R184, R196, R5 ;  /* 0x000000c4b8057223 */ /* 0x000fe20000010005 */
[C---:B------:R-:W-:Y:S01]  /*6a40*/  FMUL.FTZ R9, R181.reuse, R11 ;  /* 0x0000000bb5097220 */ /* 0x040fe20000410000 */
[C---:B------:R-:W-:Y:S01]  /*6a50*/  FMUL.FTZ R6, R181.reuse, R7 ;  /* 0x00000007b5067220 */ /* 0x040fe20000410000 */
[----:B------:R-:W-:Y:S01]  /*6a60*/  FFMA.FTZ R213, R36, R125, R3 ;  /* 0x0000007d24d57223 */ /* 0x000fe20000010003 */
[----:B------:R-:W-:Y:S01]  /*6a70*/  FADD.FTZ R199, RZ, R5 ;  /* 0x00000005ffc77221 */ /* 0x000fe20000010000 */
[----:B------:R-:W-:Y:S01]  /*6a80*/  FFMA.FTZ R9, R182, R7, R9 ;  /* 0x00000007b6097223 */ /* 0x000fe20000010009 */
[----:B------:R-:W-:Y:S01]  /*6a90*/  FFMA.FTZ R13, R188, R13, -R2 ;  /* 0x0000000dbc0d7223 */ /* 0x000fe20000010802 */
[C---:B------:R-:W-:Y:S01]  /*6aa0*/  FMUL.FTZ R4, R181.reuse, R213 ;  /* 0x000000d5b5047220 */ /* 0x040fe20000410000 */
[----:B------:R-:W-:Y:S01]  /*6ab0*/  FMUL.FTZ R2, R181, R199 ;  /* 0x000000c7b5027220 */ /* 0x000fe20000410000 */
[----:B------:R-:W-:Y:S01]  /*6ac0*/  FFMA.FTZ R11, R182, R11, -R6 ;  /* 0x0000000bb60b7223 */ /* 0x000fe20000010806 */
[----:B------:R-:W-:Y:S01]  /*6ad0*/  FADD.FTZ R9, R152, R9 ;  /* 0x0000000998097221 */ /* 0x000fe20000010000 */
[C---:B------:R-:W-:Y:S01]  /*6ae0*/  FFMA.FTZ R4, R182.reuse, R199, R4 ;  /* 0x000000c7b6047223 */ /* 0x040fe20000010004 */
[----:B------:R-:W-:Y:S01]  /*6af0*/  FFMA.FTZ R2, R182, R213, -R2 ;  /* 0x000000d5b6027223 */ /* 0x000fe20000010802 */
[----:B------:R-:W-:Y:S01]  /*6b00*/  FADD.FTZ R11, R120, R11 ;  /* 0x0000000b780b7221 */ /* 0x000fe20000010000 */
[----:B------:R-:W-:Y:S01]  /*6b10*/  FMUL.FTZ R3, R183, R9 ;  /* 0x00000009b7037220 */ /* 0x000fe20000410000 */
[----:B------:R-:W-:Y:S01]  /*6b20*/  FADD.FTZ R194, RZ, R4 ;  /* 0x00000004ffc27221 */ /* 0x000fe20000010000 */
[----:B------:R-:W-:Y:S01]  /*6b30*/  FFMA.FTZ R214, R35, R92, R2 ;  /* 0x0000005c23d67223 */ /* 0x000fe20000010002 */
[-C--:B------:R-:W-:Y:S01]  /*6b40*/  FMUL.FTZ R2, R183, R11.reuse ;  /* 0x0000000bb7027220 */ /* 0x080fe20000410000 */
        /* <DEDUP_REMOVED lines=8> */
[C---:B------:R-:W-:Y:S01]  /*6bd0*/  FMUL.FTZ R7, R185.reuse, R11 ;  /* 0x0000000bb9077220 */ /* 0x040fe20000410000 */
[----:B------:R-:W-:Y:S01]  /*6be0*/  FFMA.FTZ R211, R34, R123, R3 ;  /* 0x0000007b22d37223 */ /* 0x000fe20000010003 */
[----:B------:R-:W-:Y:S01]  /*6bf0*/  FADD.FTZ R197, RZ, R5 ;  /* 0x00000005ffc57221 */ /* 0x000fe20000010000 */
[----:B------:R-:W-:Y:S01]  /*6c00*/  FMUL.FTZ R4, R185, R9 ;  /* 0x00000009b9047220 */ /* 0x000fe20000410000 */
[----:B------:R-:W-:Y:S01]  /*6c10*/  FMUL.FTZ R5, R189, R13 ;  /* 0x0000000dbd057220 */ /* 0x000fe20000410000 */
[C---:B------:R-:W-:Y:S01]  /*6c20*/  FMUL.FTZ R3, R177.reuse, R211 ;  /* 0x000000d3b1037220 */ /* 0x040fe20000410000 */
[----:B------:R-:W-:Y:S01]  /*6c30*/  FMUL.FTZ R2, R177, R197 ;  /* 0x000000c5b1027220 */ /* 0x000fe20000410000 */
[C---:B------:R-:W-:Y:S01]  /*6c40*/  FFMA.FTZ R11, R186.reuse, R11, -R4 ;  /* 0x0000000bba0b7223 */ /* 0x040fe20000010804 */
[----:B------:R-:W-:Y:S01]  /*6c50*/  FFMA.FTZ R7, R186, R9, R7 ;  /* 0x00000009ba077223 */ /* 0x000fe20000010007 */
[C---:B------:R-:W-:Y:S01]  /*6c60*/  FFMA.FTZ R3, R178.reuse, R197, R3 ;  /* 0x000000c5b2037223 */ /* 0x040fe20000010003 */
[----:B------:R-:W-:Y:S01]  /*6c70*/  FFMA.FTZ R2, R178, R211, -R2 ;  /* 0x000000d3b2027223 */ /* 0x000fe20000010802 */
[----:B------:R-:W-:Y:S01]  /*6c80*/  FADD.FTZ R11, R124, R11 ;  /* 0x0000000b7c0b7221 */ /* 0x000fe20000010000 */
[----:B------:R-:W-:Y:S01]  /*6c90*/  FFMA.FTZ R8, R190, R15, R5 ;  /* 0x0000000fbe087223 */ /* 0x000fe20000010005 */
[----:B------:R-:W-:Y:S01]  /*6ca0*/  FADD.FTZ R192, RZ, R3 ;  /* 0x00000003ffc07221 */ /* 0x000fe20000010000 */
[----:B------:R-:W-:Y:S01]  /*6cb0*/  FFMA.FTZ R212, R33, R90, R2 ;  /* 0x0000005a21d47223 */ /* 0x000fe20000010002 */
[----:B------:R-:W-:Y:S01]  /*6cc0*/  FADD.FTZ R7, R156, R7 ;  /* 0x000000079c077221 */ /* 0x000fe20000010000 */
[----:B------:R-:W-:Y:S01]  /*6cd0*/  FMUL.FTZ R9, R187, R11 ;  /* 0x0000000bbb097220 */ /* 0x000fe20000410000 */
[C---:B------:R-:W-:Y:S01]  /*6ce0*/  FMUL.FTZ R3, R175.reuse, R192 ;  /* 0x000000c0af037220 */ /* 0x040fe20000410000 */
[-C--:B------:R-:W-:Y:S01]  /*6cf0*/  FMUL.FTZ R5, R175, R212.reuse ;  /* 0x000000d4af057220 */ /* 0x080fe20000410000 */
[----:B------:R-:W-:Y:S01]  /*6d00*/  UISETP.GE.AND UP0, UPT, UR21, UR36, UPT ;  /* 0x000000241500728c */ /* 0x000fe2000bf06270 */
[-C--:B------:R-:W-:Y:S01]  /*6d10*/  FFMA.FTZ R9, R188, R7.reuse, R9 ;  /* 0x00000007bc097223 */ /* 0x080fe20000010009 */
[C---:B------:R-:W-:Y:S01]  /*6d20*/  FFMA.FTZ R3, R176.reuse, R212, -R3 ;  /* 0x000000d4b0037223 */ /* 0x040fe20000010803 */
[----:B------:R-:W-:Y:S01]  /*6d30*/  FFMA.FTZ R5, R176, R192, R5 ;  /* 0x000000c0b0057223 */ /* 0x000fe20000010005 */
[----:B------:R-:W-:Y:S01]  /*6d40*/  FMUL.FTZ R7, R187, R7 ;  /* 0x00000007bb077220 */ /* 0x000fe20000410000 */
[----:B------:R-:W-:Y:S01]  /*6d50*/  FADD.FTZ R9, R158, R9 ;  /* 0x000000099e097221 */ /* 0x000fe20000010000 */
[----:B------:R-:W-:Y:S01]  /*6d60*/  FFMA.FTZ R209, R32, R121, R3 ;  /* 0x0000007920d17223 */ /* 0x000fe20000010003 */
[----:B------:R-:W-:Y:S01]  /*6d70*/  FADD.FTZ R195, RZ, R5 ;  /* 0x00000005ffc37221 */ /* 0x000fe20000010000 */
[----:B------:R-:W-:Y:S01]  /*6d80*/  FFMA.FTZ R7, R188, R11, -R7 ;  /* 0x0000000bbc077223 */ /* 0x000fe20000010807 */
[----:B------:R-:W-:Y:S01]  /*6d90*/  FMUL.FTZ R4, R189, R9 ;  /* 0x00000009bd047220 */ /* 0x000fe20000410000 */
[C---:B------:R-:W-:Y:S01]  /*6da0*/  FMUL.FTZ R3, R173.reuse, R209 ;  /* 0x000000d1ad037220 */ /* 0x040fe20000410000 */
[----:B------:R-:W-:Y:S01]  /*6db0*/  FMUL.FTZ R2, R173, R195 ;  /* 0x000000c3ad027220 */ /* 0x000fe20000410000 */
[----:B------:R-:W-:Y:S01]  /*6dc0*/  FADD.FTZ R7, R126, R7 ;  /* 0x000000077e077221 */ /* 0x000fe20000010000 */
[C---:B------:R-:W-:Y:S01]  /*6dd0*/  FMUL.FTZ R15, R189.reuse, R15 ;  /* 0x0000000fbd0f7220 */ /* 0x040fe20000410000 */
[C---:B------:R-:W-:Y:S01]  /*6de0*/  FFMA.FTZ R3, R174.reuse, R195, R3 ;  /* 0x000000c3ae037223 */ /* 0x040fe20000010003 */
[----:B------:R-:W-:Y:S01]  /*6df0*/  FFMA.FTZ R2, R174, R209, -R2 ;  /* 0x000000d1ae027223 */ /* 0x000fe20000010802 */
[-C--:B------:R-:W-:Y:S01]  /*6e00*/  FMUL.FTZ R5, R189, R7.reuse ;  /* 0x00000007bd057220 */ /* 0x080fe20000410000 */
[C---:B------:R-:W-:Y:S01]  /*6e10*/  FFMA.FTZ R11, R190.reuse, R7, -R4 ;  /* 0x00000007be0b7223 */ /* 0x040fe20000010804 */
[----:B------:R-:W-:Y:S01]  /*6e20*/  FADD.FTZ R204, RZ, R3 ;  /* 0x00000003ffcc7221 */ /* 0x000fe20000010000 */
[----:B------:R-:W-:Y:S01]  /*6e30*/  FFMA.FTZ R210, R31, R88, R2 ;  /* 0x000000581fd27223 */ /* 0x000fe20000010002 */
[----:B------:R-:W-:Y:S01]  /*6e40*/  FFMA.FTZ R9, R190, R9, R5 ;  /* 0x00000009be097223 */ /* 0x000fe20000010005 */
[----:B------:R-:W-:Y:S01]  /*6e50*/  FADD.FTZ R16, R128, R11 ;  /* 0x0000000b80107221 */ /* 0x000fe20000010000 */
[C---:B------:R-:W-:Y:S01]  /*6e60*/  FMUL.FTZ R3, R171.reuse, R204 ;  /* 0x000000ccab037220 */ /* 0x040fe20000410000 */
[-C--:B------:R-:W-:Y:S01]  /*6e70*/  FMUL.FTZ R5, R171, R210.reuse ;  /* 0x000000d2ab057220 */ /* 0x080fe20000410000 */
[----:B------:R-:W-:Y:S01]  /*6e80*/  FADD.FTZ R14, R160, R9 ;  /* 0x00000009a00e7221 */ /* 0x000fe20000010000 */
[----:B------:R-:W-:Y:S01]  /*6e90*/  PLOP3.LUT P0, PT, PT, PT, UP0, 0x80, 0x8 ;  /* 0x000000000008781c */ /* 0x000fe20003f0f008 */
[C---:B------:R-:W-:Y:S01]  /*6ea0*/  FFMA.FTZ R3, R172.reuse, R210, -R3 ;  /* 0x000000d2ac037223 */ /* 0x040fe20000010803 */
[----:B------:R-:W-:Y:S01]  /*6eb0*/  FFMA.FTZ R205, R172, R204, R5 ;  /* 0x000000ccaccd7223 */ /* 0x000fe20000010005 */
[----:B------:R-:W-:Y:S01]  /*6ec0*/  FMUL.FTZ R9, R191, R14 ;  /* 0x0000000ebf097220 */ /* 0x000fe20000410000 */
[----:B------:R-:W-:Y:S01]  /*6ed0*/  FFMA.FTZ R12, R190, R13, -R15 ;  /* 0x0000000dbe0c7223 */ /* 0x000fe2000001080f */
[----:B------:R-:W-:Y:S01]  /*6ee0*/  FFMA.FTZ R207, R30, R119, R3 ;  /* 0x000000771ecf7223 */ /* 0x000fe20000010003 */
[----:B------:R-:W-:Y:S01]  /*6ef0*/  FADD.FTZ R205, RZ, R205 ;  /* 0x000000cdffcd7221 */ /* 0x000fe20000010000 */
[----:B------:R-:W-:Y:S01]  /*6f00*/  FFMA.FTZ R15, R193, R16, -R9 ;  /* 0x00000010c10f7223 */ /* 0x000fe20000010809 */
[----:B------:R-:W-:Y:S01]  /*6f10*/  ISETP.NE.OR P0, PT, R202, RZ, P0 ;  /* 0x000000ffca00720c */ /* 0x000fe20000705670 */
[C---:B------:R-:W-:Y:S01]  /*6f20*/  FMUL.FTZ R3, R169.reuse, R207 ;  /* 0x000000cfa9037220 */ /* 0x040fe20000410000 */
[-C--:B------:R-:W-:Y:S01]  /*6f30*/  FMUL.FTZ R2, R169, R205.reuse ;  /* 0x000000cda9027220 */ /* 0x080fe20000410000 */
[C---:B------:R-:W-:Y:S01]  /*6f40*/  FMUL.FTZ R11, R191.reuse, R8 ;  /* 0x00000008bf0b7220 */ /* 0x040fe20000410000 */
[----:B------:R-:W-:Y:S01]  /*6f50*/  FMUL.FTZ R18, R191, R16 ;  /* 0x00000010bf127220 */ /* 0x000fe20000410000 */
        /* <DEDUP_REMOVED lines=10> */
[----:B------:R-:W-:Y:S01]  /*7000*/  FFMA.FTZ R8, R193, R8, R2 ;  /* 0x00000008c1087223 */ /* 0x000fe20000010002 */
[----:B------:R-:W-:Y:S01]  /*7010*/  @!P0 LEA R10, R67, UR12, 0x4 ;  /* 0x0000000c430a8c11 */ /* 0x000fe2000f8e20ff */
[C---:B------:R-:W-:Y:S01]  /*7020*/  FFMA.FTZ R3, R168.reuse, R206, -R3 ;  /* 0x000000cea8037223 */ /* 0x040fe20000010803 */
[----:B------:R-:W-:Y:S01]  /*7030*/  FFMA.FTZ R219, R168, R208, R9 ;  /* 0x000000d0a8db7223 */ /* 0x000fe20000010009 */
[----:B------:R-:W-:Y:S01]  /*7040*/  ISETP.GT.U32.AND P2, PT, R63, 0x1f, PT ;  /* 0x0000001f3f00780c */ /* 0x000fe20003f44070 */
[C---:B------:R-:W-:Y:S01]  /*7050*/  FFMA.FTZ R13, R193.reuse, R14, R18 ;  /* 0x0000000ec10d7223 */ /* 0x040fe20000010012 */
[----:B------:R-:W-:Y:S01]  /*7060*/  FFMA.FTZ R221, R28, R117, R3 ;  /* 0x000000751cdd7223 */ /* 0x000fe20000010003 */
[----:B------:R-:W-:Y:S01]  /*7070*/  FADD.FTZ R219, RZ, R219 ;  /* 0x000000dbffdb7221 */ /* 0x000fe20000010000 */
[----:B------:R0:W1:Y:S01]  /*7080*/  @!P0 LDS.128 R4, [R10+0x2af0] ;  /* 0x002af0000a048984 */ /* 0x0000620000000c00 */
[----:B------:R-:W-:Y:S01]  /*7090*/  FFMA.FTZ R9, R193, R12, -R11 ;  /* 0x0000000cc1097223 */ /* 0x000fe2000001080b */
[C---:B------:R-:W-:Y:S01]  /*70a0*/  FMUL.FTZ R3, R164.reuse, R221 ;  /* 0x000000dda4037220 */ /* 0x040fe20000410000 */
[----:B------:R-:W-:Y:S01]  /*70b0*/  FMUL.FTZ R2, R164, R219 ;  /* 0x000000dba4027220 */ /* 0x000fe20000410000 */
[----:B------:R-:W-:-:S02]  /*70c0*/  FADD.FTZ R11, R130, R15 ;  /* 0x0000000f820b7221 */ /* 0x000fc40000010000 */
[C---:B------:R-:W-:Y:S01]  /*70d0*/  FFMA.FTZ R3, R166.reuse, R219, R3 ;  /* 0x000000dba6037223 */ /* 0x040fe20000010003 */
[----:B------:R-:W-:Y:S01]  /*70e0*/  FFMA.FTZ R2, R166, R221, -R2 ;  /* 0x000000dda6027223 */ /* 0x000fe20000010802 */
[----:B0-----:R-:W-:Y:S02]  /*70f0*/  FADD.FTZ R10, R162, R13 ;  /* 0x0000000da20a7221 */ /* 0x001fe40000010000 */
[----:B------:R-:W-:Y:S01]  /*7100*/  FADD.FTZ R226, RZ, R3 ;  /* 0x00000003ffe27221 */ /* 0x000fe20000010000 */
[----:B------:R-:W-:Y:S02]  /*7110*/  FFMA.FTZ R224, R27, R84, R2 ;  /* 0x000000541be07223 */ /* 0x000fe40000010002 */
[----:B------:R0:W-:Y:S01]  /*7120*/  STS.128 [R61+UR25+0x14f0], R8 ;  /* 0x0014f0083d007988 */ /* 0x0001e20008000c19 */
[C---:B------:R-:W-:Y:S01]  /*7130*/  FMUL.FTZ R2, R163.reuse, R226 ;  /* 0x000000e2a3027220 */ /* 0x040fe20000410000 */
[----:B------:R-:W-:-:S03]  /*7140*/  FMUL.FTZ R3, R163, R224 ;  /* 0x000000e0a3037220 */ /* 0x000fc60000410000 */
[C---:B------:R-:W-:Y:S01]  /*7150*/  FFMA.FTZ R223, R165.reuse, R224, -R2 ;  /* 0x000000e0a5df7223 */ /* 0x040fe20000010802 */
[----:B------:R-:W-:-:S03]  /*7160*/  FFMA.FTZ R222, R165, R226, R3 ;  /* 0x000000e2a5de7223 */ /* 0x000fc60000010003 */
        /* <DEDUP_REMOVED lines=23> */
.L_x_6425:
        /* <DEDUP_REMOVED lines=13> */
.L_x_6350:
[----:B------:R-:W-:Y:S05]  /*73b0*/  BSYNC.RECONVERGENT B0 ;  /* 0x0000000000007941 */ /* 0x000fea0003800200 */
.L_x_6349:
[----:B------:R-:W-:-:S03]  /*73c0*/  UMOV UR13, 0xffffffff ;  /* 0xffffffff000d7882 */ /* 0x000fc60000000000 */
[----:B------:R-:W-:Y:S05]  /*73d0*/  BRA.DIV UR13, `(.L_x_6351) ;  /* 0x0000004e0de07947 */ /* 0x000fea000b800000 */
[----:B--2---:R2:W1:Y:S04]  /*73e0*/  SHFL.DOWN PT, R14, R17, 0x2, 0x1f ;  /* 0x08401f00110e7f89 */ /* 0x00446800000e0000 */
[----:B---3--:R2:W3:Y:S04]  /*73f0*/  SHFL.DOWN PT, R15, R16, 0x2, 0x1f ;  /* 0x08401f00100f7f89 */ /* 0x0084e800000e0000 */
[----:B----4-:R2:W4:Y:S04]  /*7400*/  SHFL.DOWN PT, R18, R13, 0x2, 0x1f ;  /* 0x08401f000d127f89 */ /* 0x01052800000e0000 */
[----:B0-----:R2:W0:Y:S02]  /*7410*/  SHFL.DOWN PT, R19, R12, 0x2, 0x1f ;  /* 0x08401f000c137f89 */ /* 0x00142400000e0000 */
.L_x_6431:
        /* <DEDUP_REMOVED lines=13> */
.L_x_6353:
[----:B------:R-:W-:Y:S05]  /*74f0*/  BSYNC.RECONVERGENT B0 ;  /* 0x0000000000007941 */ /* 0x000fea0003800200 */
.L_x_6352:
[----:B------:R-:W-:-:S03]  /*7500*/  UMOV UR13, 0xffffffff ;  /* 0xffffffff000d7882 */ /* 0x000fc60000000000 */
[----:B------:R-:W-:Y:S05]  /*7510*/  BRA.DIV UR13, `(.L_x_6354) ;  /* 0x000000520d007947 */ /* 0x000fea000b800000 */
[----:B-1----:R1:W1:Y:S04]  /*7520*/  SHFL.DOWN PT, R14, R17, 0x4, 0x1f ;  /* 0x08801f00110e7f89 */ /* 0x00226800000e0000 */
[----:B---3--:R3:W1:Y:S04]  /*7530*/  SHFL.DOWN PT, R15, R16, 0x4, 0x1f ;  /* 0x08801f00100f7f89 */ /* 0x00866800000e0000 */
[----:B----4-:R3:W4:Y:S04]  /*7540*/  SHFL.DOWN PT, R18, R13, 0x4, 0x1f ;  /* 0x08801f000d127f89 */ /* 0x01072800000e0000 */
[----:B0-----:R3:W0:Y:S02]  /*7550*/  SHFL.DOWN PT, R19, R12, 0x4, 0x1f ;  /* 0x08801f000c137f89 */ /* 0x00162400000e0000 */
.L_x_6437:
        /* <DEDUP_REMOVED lines=13> */
.L_x_6356:
[----:B------:R-:W-:Y:S05]  /*7630*/  BSYNC.RECONVERGENT B0 ;  /* 0x0000000000007941 */ /* 0x000fea0003800200 */
.L_x_6355:
[----:B------:R-:W-:-:S03]  /*7640*/  UMOV UR13, 0xffffffff ;  /* 0xffffffff000d7882 */ /* 0x000fc60000000000 */
[----:B------:R-:W-:Y:S05]  /*7650*/  BRA.DIV UR13, `(.L_x_6357) ;  /* 0x000000520d207947 */ /* 0x000fea000b800000 */
[----:B-1----:R1:W1:Y:S04]  /*7660*/  SHFL.DOWN PT, R14, R17, 0x8, 0x1f ;  /* 0x09001f00110e7f89 */ /* 0x00226800000e0000 */
[----:B------:R0:W1:Y:S04]  /*7670*/  SHFL.DOWN PT, R15, R16, 0x8, 0x1f ;  /* 0x09001f00100f7f89 */ /* 0x00006800000e0000 */
[----:B----4-:R4:W1:Y:S04]  /*7680*/  SHFL.DOWN PT, R18, R13, 0x8, 0x1f ;  /* 0x09001f000d127f89 */ /* 0x01086800000e0000 */
[----:B0-----:R4:W0:Y:S02]  /*7690*/  SHFL.DOWN PT, R19, R12, 0x8, 0x1f ;  /* 0x09001f000c137f89 */ /* 0x00182400000e0000 */
.L_x_6443:
        /* <DEDUP_REMOVED lines=13> */
.L_x_6359:
[----:B------:R-:W-:Y:S05]  /*7770*/  BSYNC.RECONVERGENT B0 ;  /* 0x0000000000007941 */ /* 0x000fea0003800200 */
.L_x_6358:
[----:B------:R-:W-:-:S03]  /*7780*/  UMOV UR13, 0xffffffff ;  /* 0xffffffff000d7882 */ /* 0x000fc60000000000 */
[----:B------:R-:W-:Y:S05]  /*7790*/  BRA.DIV UR13, `(.L_x_6360) ;  /* 0x000000520d407947 */ /* 0x000fea000b800000 */
[----:B-1----:R1:W1:Y:S04]  /*77a0*/  SHFL.DOWN PT, R14, R17, 0x10, 0x1f ;  /* 0x0a001f00110e7f89 */ /* 0x00226800000e0000 */
[----:B------:R0:W1:Y:S04]  /*77b0*/  SHFL.DOWN PT, R15, R16, 0x10, 0x1f ;  /* 0x0a001f00100f7f89 */ /* 0x00006800000e0000 */
[----:B------:R1:W1:Y:S04]  /*77c0*/  SHFL.DOWN PT, R18, R13, 0x10, 0x1f ;  /* 0x0a001f000d127f89 */ /* 0x00026800000e0000 */
[----:B0-----:R0:W0:Y:S02]  /*77d0*/  SHFL.DOWN PT, R19, R12, 0x10, 0x1f ;  /* 0x0a001f000c137f89 */ /* 0x00102400000e0000 */
.L_x_6449:
        /* <DEDUP_REMOVED lines=13> */
.L_x_6362:
[----:B------:R-:W-:Y:S05]  /*78b0*/  BSYNC.RECONVERGENT B0 ;  /* 0x0000000000007941 */ /* 0x000fea0003800200 */
.L_x_6361:
        /* <DEDUP_REMOVED lines=8> */
[----:B------:R-:W3:Y:S01]  /*7940*/  SHFL.DOWN PT, R230, R16, 0x1, 0x1f ;  /* 0x08201f0010e67f89 */ /* 0x000ee200000e0000 */
[-C--:B0-----:R-:W-:Y:S01]  /*7950*/  FMUL.FTZ R19, R7, R227.reuse ;  /* 0x000000e307137220 */ /* 0x081fe20000410000 */
[-C--:B-1----:R-:W-:Y:S01]  /*7960*/  FMUL.FTZ R14, R6, R227.reuse ;  /* 0x000000e3060e7220 */ /* 0x082fe20000410000 */
[CC--:B------:R-:W-:Y:S01]  /*7970*/  FMUL.FTZ R15, R5.reuse, R227.reuse ;  /* 0x000000e3050f7220 */ /* 0x0c0fe20000410000 */
[----:B------:R-:W0:Y:S01]  /*7980*/  SHFL.IDX PT, R237, R6, RZ, 0x1f ;  /* 0x00001fff06ed7589 */ /* 0x000e2200000e0000 */
[----:B------:R-:W-:Y:S01]  /*7990*/  FMUL.FTZ R228, R4, R227 ;  /* 0x000000e304e47220 */ /* 0x000fe20000410000 */
[-C--:B-----5:R-:W-:Y:S01]  /*79a0*/  FFMA.FTZ R2, R6, R233.reuse, -R19 ;  /* 0x000000e906027223 */ /* 0x0a0fe20000010813 */
[-C--:B------:R-:W-:Y:S01]  /*79b0*/  FFMA.FTZ R227, R4, R233.reuse, -R15 ;  /* 0x000000e904e37223 */ /* 0x080fe2000001080f */
[----:B------:R-:W1:Y:S01]  /*79c0*/  SHFL.IDX PT, R238, R7, RZ, 0x1f ;  /* 0x00001fff07ee7589 */ /* 0x000e6200000e0000 */
[----:B------:R-:W-:Y:S01]  /*79d0*/  FFMA.FTZ R228, R5, R233, R228 ;  /* 0x000000e905e47223 */ /* 0x000fe200000100e4 */
[----:B--2---:R-:W-:-:S02]  /*79e0*/  FADD.FTZ R229, R225, R2 ;  /* 0x00000002e1e57221 */ /* 0x004fc40000010000 */
[----:B------:R2:W0:Y:S04]  /*79f0*/  SHFL.DOWN PT, R18, R17, 0x1, 0x1f ;  /* 0x08201f0011127f89 */ /* 0x00042800000e0000 */
[----:B------:R4:W0:Y:S01]  /*7a00*/  SHFL.DOWN PT, R231, R13, 0x1, 0x1f ;  /* 0x08201f000de77f89 */ /* 0x00082200000e0000 */
[----:B--2---:R-:W-:-:S03]  /*7a10*/  FFMA.FTZ R17, R7, R233, R14 ;  /* 0x000000e907117223 */ /* 0x004fc6000001000e */
[----:B------:R2:W0:Y:S01]  /*7a20*/  SHFL.DOWN PT, R232, R12, 0x1, 0x1f ;  /* 0x08201f000ce87f89 */ /* 0x00042200000e0000 */
[----:B---3--:R-:W-:Y:S01]  /*7a30*/  FADD.FTZ R233, R234, R17 ;  /* 0x00000011eae97221 */ /* 0x008fe20000010000 */
[----:B----4-:R-:W-:Y:S02]  /*7a40*/  MOV R13, R236 ;  /* 0x000000ec000d7202 */ /* 0x010fe40000000f00 */
[----:B--2---:R-:W-:-:S07]  /*7a50*/  MOV R12, R235 ;  /* 0x000000eb000c7202 */ /* 0x004fce0000000f00 */
.L_x_6463:
[----:B------:R-:W-:Y:S01]  /*7a60*/  BSSY.RECONVERGENT B0, `(.L_x_6364) ;  /* 0x000000f000007945 */ /* 0x000fe20003800200 */
[----:B0-----:R-:W-:Y:S02]  /*7a70*/  MOV R14, R237 ;  /* 0x000000ed000e7202 */ /* 0x001fe40000000f00 */
[----:B-1----:R-:W-:Y:S01]  /*7a80*/  MOV R15, R238 ;  /* 0x000000ee000f7202 */ /* 0x002fe20000000f00 */
[----:B------:R-:W-:Y:S06]  /*7a90*/  @!P3 BRA `(.L_x_6365) ;  /* 0x00000000002cb947 */ /* 0x000fec0003800000 */
[C---:B------:R-:W-:Y:S01]  /*7aa0*/  FMUL.FTZ R5, R230.reuse, R13 ;  /* 0x0000000de6057220 */ /* 0x040fe20000410000 */
[-C--:B------:R-:W-:Y:S01]  /*7ab0*/  FMUL.FTZ R7, R230, R15.reuse ;  /* 0x0000000fe6077220 */ /* 0x080fe20000410000 */
        /* <DEDUP_REMOVED lines=9> */
.L_x_6365:
[----:B------:R-:W-:Y:S05]  /*7b50*/  BSYNC.RECONVERGENT B0 ;  /* 0x0000000000007941 */ /* 0x000fea0003800200 */
.L_x_6364:
        /* <DEDUP_REMOVED lines=16> */
.L_x_6347:
[----:B------:R-:W-:Y:S05]  /*7c60*/  WARPSYNC.ALL ;  /* 0x0000000000007948 */ /* 0x000fea0003800000 */
[----:B------:R-:W-:Y:S01]  /*7c70*/  BAR.SYNC.DEFER_BLOCKING 0x0 ;  /* 0x0000000000007b1d */ /* 0x000fe20000010000 */
[----:B------:R-:W-:Y:S02]  /*7c80*/  ISETP.NE.AND P0, PT, R63, RZ, PT ;  /* 0x000000ff3f00720c */ /* 0x000fe40003f05270 */
[C---:B------:R-:W-:Y:S02]  /*7c90*/  ISETP.GT.AND P2, PT, R59.reuse, 0x1e, PT ;  /* 0x0000001e3b00780c */ /* 0x040fe40003f44270 */
[----:B------:R-:W-:Y:S01]  /*7ca0*/  ISETP.GT.AND P3, PT, R59, 0xf, PT ;  /* 0x0000000f3b00780c */ /* 0x000fe20003f64270 */
[----:B------:R-:W-:Y:S08]  /*7cb0*/  BSSY.RECONVERGENT B0, `(.L_x_6366) ;  /* 0x00001c1000007945 */ /* 0x000ff00003800200 */
[----:B0-----:R-:W-:Y:S01]  /*7cc0*/  @!P0 LEA R12, R67, UR12, 0x4 ;  /* 0x0000000c430c8c11 */ /* 0x001fe2000f8e20ff */
[----:B------:R-:W0:Y:S04]  /*7cd0*/  LDS.64 R2, [R61+UR25+0x14f8] ;  /* 0x0014f8193d027984 */ /* 0x000e280008000a00 */
[----:B-1----:R1:W-:Y:S01]  /*7ce0*/  @!P0 STS.128 [R12+0x2af0], R4 ;  /* 0x002af0040c008388 */ /* 0x0023e20000000c00 */
[-C--:B0-----:R-:W-:Y:S01]  /*7cf0*/  FMUL.FTZ R9, R3, R25.reuse ;  /* 0x0000001903097220 */ /* 0x081fe20000410000 */
[----:B------:R-:W-:Y:S01]  /*7d00*/  FMUL.FTZ R8, R2, R25 ;  /* 0x0000001902087220 */ /* 0x000fe20000410000 */
[----:B------:R-:W-:-:S02]  /*7d10*/  FFMA.FTZ R25, R0, R220, RZ ;  /* 0x000000dc00197223 */ /* 0x000fc400000100ff */
[-C--:B------:R-:W-:Y:S01]  /*7d20*/  FFMA.FTZ R9, R2, R24.reuse, R9 ;  /* 0x0000001802097223 */ /* 0x080fe20000010009 */
        /* <DEDUP_REMOVED lines=17> */
[-C--:B------:R-:W-:Y:S02]  /*7e40*/  FMUL.FTZ R18, R117, R104.reuse ;  /* 0x0000006875127220 */ /* 0x080fe40000410000 */
[C---:B------:R-:W-:Y:S01]  /*7e50*/  FFMA.FTZ R3, R168.reuse, R104, -R3 ;  /* 0x00000068a8037223 */ /* 0x040fe20000010803 */
[----:B------:R-:W-:Y:S01]  /*7e60*/  FFMA.FTZ R167, R168, R136, R167 ;  /* 0x00000088a8a77223 */ /* 0x000fe200000100a7 */
[----:B------:R-:W-:Y:S02]  /*7e70*/  FMUL.FTZ R16, R219, R18 ;  /* 0x00000012db107220 */ /* 0x000fe40000410000 */
[----:B------:R-:W-:Y:S01]  /*7e80*/  FADD.FTZ R3, R106, R3 ;  /* 0x000000036a037221 */ /* 0x000fe20000010000 */
[----:B------:R-:W-:Y:S01]  /*7e90*/  FADD.FTZ R138, R138, R167 ;  /* 0x000000a78a8a7221 */ /* 0x000fe20000010000 */
[----:B------:R-:W-:-:S02]  /*7ea0*/  FMUL.FTZ R167, R84, R11 ;  /* 0x0000000b54a77220 */ /* 0x000fc40000410000 */
        /* <DEDUP_REMOVED lines=38> */
[----:B------:R-:W-:Y:S01]  /*8110*/  FFMA.FTZ R19, R0, -R200, RZ ;  /* 0x800000c800137223 */ /* 0x000fe200000100ff */
[C---:B------:R-:W-:Y:S01]  /*8120*/  FFMA.FTZ R17, R180.reuse, R116, -R17 ;  /* 0x00000074b4117223 */ /* 0x040fe20000010811 */
[----:B------:R-:W-:Y:S01]  /*8130*/  FFMA.FTZ R179, R180, R148, R179 ;  /* 0x00000094b4b37223 */ /* 0x000fe200000100b3 */
[----:B------:R-:W-:Y:S01]  /*8140*/  FFMA.FTZ R25, R79, R216, R2 ;  /* 0x000000d84f197223 */ /* 0x000fe20000010002 */
[----:B------:R-:W-:Y:S01]  /*8150*/  FFMA.FTZ R8, R82, -R203, R19 ;  /* 0x800000cb52087223 */ /* 0x000fe20000010013 */
[----:B------:R-:W-:Y:S01]  /*8160*/  FADD.FTZ R17, R118, R17 ;  /* 0x0000001176117221 */ /* 0x000fe20000010000 */
[----:B------:R-:W-:Y:S01]  /*8170*/  FADD.FTZ R150, R150, R179 ;  /* 0x000000b396967221 */ /* 0x000fe20000010000 */
[----:B------:R-:W-:Y:S01]  /*8180*/  FFMA.FTZ R10, R78, R213, R25 ;  /* 0x000000d54e0a7223 */ /* 0x000fe20000010019 */
[----:B-1----:R-:W-:Y:S01]  /*8190*/  FFMA.FTZ R7, R81, -R198, R8 ;  /* 0x800000c651077223 */ /* 0x002fe20000010008 */
[CC--:B------:R-:W-:Y:S01]  /*81a0*/  FMUL.FTZ R19, R181.reuse, R17.reuse ;  /* 0x00000011b5137220 */ /* 0x0c0fe20000410000 */
[----:B------:R-:W-:Y:S01]  /*81b0*/  FMUL.FTZ R2, R181, R150 ;  /* 0x00000096b5027220 */ /* 0x000fe20000410000 */
[----:B------:R-:W-:Y:S01]  /*81c0*/  FFMA.FTZ R25, R77, R214, R10 ;  /* 0x000000d64d197223 */ /* 0x000fe2000001000a */
[----:B------:R-:W-:Y:S01]  /*81d0*/  FMUL.FTZ R8, R115, R132 ;  /* 0x0000008473087220 */ /* 0x000fe20000410000 */
        /* <DEDUP_REMOVED lines=20> */
[CC--:B------:R-:W-:Y:S01]  /*8320*/  FMUL.FTZ R5, R185.reuse, R19.reuse ;  /* 0x00000013b9057220 */ /* 0x0c0fe20000410000 */
[----:B------:R-:W-:Y:S01]  /*8330*/  FMUL.FTZ R2, R185, R154 ;  /* 0x0000009ab9027220 */ /* 0x000fe20000410000 */
[----:B------:R-:W-:Y:S01]  /*8340*/  FFMA.FTZ R25, R75, -R192, R4 ;  /* 0x800000c04b197223 */ /* 0x000fe20000010004 */
[----:B------:R-:W-:Y:S01]  /*8350*/  FFMA.FTZ R163, R71, R206, R6 ;  /* 0x000000ce47a37223 */ /* 0x000fe20000010006 */
[C---:B------:R-:W-:Y:S01]  /*8360*/  FFMA.FTZ R5, R186.reuse, R154, R5 ;  /* 0x0000009aba057223 */ /* 0x040fe20000010005 */
[----:B------:R-:W-:Y:S01]  /*8370*/  FFMA.FTZ R7, R186, R19, -R2 ;  /* 0x00000013ba077223 */ /* 0x000fe20000010802 */
[----:B------:R-:W-:Y:S01]  /*8380*/  FFMA.FTZ R2, R74, -R195, R25 ;  /* 0x800000c34a027223 */ /* 0x000fe20000010019 */
[----:B------:R-:W-:Y:S01]  /*8390*/  FFMA.FTZ R4, R70, R221, R163 ;  /* 0x000000dd46047223 */ /* 0x000fe200000100a3 */
[----:B------:R-:W-:Y:S01]  /*83a0*/  FMUL.FTZ R163, R23, R132 ;  /* 0x0000008417a37220 */ /* 0x000fe20000410000 */
[----:B------:R-:W-:Y:S01]  /*83b0*/  FADD.FTZ R124, R124, R7 ;  /* 0x000000077c7c7221 */ /* 0x000fe20000010000 */
[----:B------:R-:W-:Y:S01]  /*83c0*/  FFMA.FTZ R7, R73, -R204, R2 ;  /* 0x800000cc49077223 */ /* 0x000fe20000010002 */
[----:B------:R-:W-:Y:S01]  /*83d0*/  FFMA.FTZ R25, R69, R224, R4 ;  /* 0x000000e045197223 */ /* 0x000fe20000010004 */
[----:B------:R-:W-:Y:S01]  /*83e0*/  FADD.FTZ R156, R156, R5 ;  /* 0x000000059c9c7221 */ /* 0x000fe20000010000 */
[----:B------:R-:W-:Y:S01]  /*83f0*/  FADD.FTZ R5, RZ, R222 ;  /* 0x000000deff057221 */ /* 0x000fe20000010000 */
[----:B------:R-:W-:Y:S01]  /*8400*/  FFMA.FTZ R2, R72, -R205, R7 ;  /* 0x800000cd48027223 */ /* 0x000fe20000010007 */
[----:B------:R-:W-:Y:S01]  /*8410*/  FFMA.FTZ R6, R68, R223, R25 ;  /* 0x000000df44067223 */ /* 0x000fe20000010019 */
[----:B------:R-:W-:Y:S01]  /*8420*/  FMUL.FTZ R25, R23, R100 ;  /* 0x0000006417197220 */ /* 0x000fe20000410000 */
[----:B------:R-:W-:Y:S01]  /*8430*/  FFMA.FTZ R223, R26, -R115, R223 ;  /* 0x800000731adf7223 */ /* 0x000fe200000100df */
[----:B------:R-:W-:Y:S01]  /*8440*/  FFMA.FTZ R7, R71, -R208, R2 ;  /* 0x800000d047077223 */ /* 0x000fe20000010002 */
[C---:B------:R-:W-:Y:S01]  /*8450*/  FFMA.FTZ R10, R22.reuse, R100, -R163 ;  /* 0x00000064160a7223 */ /* 0x040fe200000108a3 */
[----:B------:R-:W-:Y:S01]  /*8460*/  FFMA.FTZ R4, R22, R132, R25 ;  /* 0x0000008416047223 */ /* 0x000fe20000010019 */
[----:B------:R-:W-:Y:S01]  /*8470*/  FMUL.FTZ R100, R115, R100 ;  /* 0x0000006473647220 */ /* 0x000fe20000410000 */
[----:B------:R-:W-:Y:S01]  /*8480*/  FFMA.FTZ R2, R70, -R219, R7 ;  /* 0x800000db46027223 */ /* 0x000fe20000010007 */
[C---:B------:R-:W-:Y:S01]  /*8490*/  FMUL.FTZ R25, R187.reuse, R124 ;  /* 0x0000007cbb197220 */ /* 0x040fe20000410000 */
[----:B------:R-:W-:Y:S01]  /*84a0*/  FMUL.FTZ R187, R187, R156 ;  /* 0x0000009cbbbb7220 */ /* 0x000fe20000410000 */
[----:B------:R-:W-:Y:S01]  /*84b0*/  FMUL.FTZ R12, R5, R100 ;  /* 0x00000064050c7220 */ /* 0x000fe20000410000 */
[----:B------:R-:W-:Y:S01]  /*84c0*/  FFMA.FTZ R7, R69, -R226, R2 ;  /* 0x800000e245077223 */ /* 0x000fe20000010002 */
[C---:B------:R-:W-:Y:S01]  /*84d0*/  FMUL.FTZ R2, R223.reuse, R4 ;  /* 0x00000004df027220 */ /* 0x040fe20000410000 */
[C---:B------:R-:W-:Y:S01]  /*84e0*/  FFMA.FTZ R25, R188.reuse, R156, R25 ;  /* 0x0000009cbc197223 */ /* 0x040fe20000010019 */
[----:B------:R-:W-:Y:S01]  /*84f0*/  FFMA.FTZ R4, R223, R8, R12 ;  /* 0x00000008df047223 */ /* 0x000fe2000001000c */
[----:B------:R-:W-:Y:S01]  /*8500*/  FFMA.FTZ R187, R188, R124, -R187 ;  /* 0x0000007cbcbb7223 */ /* 0x000fe200000108bb */
[----:B------:R-:W-:Y:S01]  /*8510*/  FFMA.FTZ R163, R5, R10, R2 ;  /* 0x0000000a05a37223 */ /* 0x000fe20000010002 */
[----:B------:R-:W-:Y:S01]  /*8520*/  FFMA.FTZ R12, R27, -R84, R224 ;  /* 0x800000541b0c7223 */ /* 0x000fe200000100e0 */
[----:B------:R-:W-:Y:S01]  /*8530*/  FADD.FTZ R158, R158, R25 ;  /* 0x000000199e9e7221 */ /* 0x000fe20000010000 */
[-C--:B------:R-:W-:Y:S01]  /*8540*/  FMUL.FTZ R25, R84, R9.reuse ;  /* 0x0000000954197220 */ /* 0x080fe20000410000 */
[----:B------:R-:W-:Y:S01]  /*8550*/  FFMA.FTZ R132, R26, R132, R163 ;  /* 0x000000841a847223 */ /* 0x000fe200000100a3 */
[----:B------:R-:W-:Y:S01]  /*8560*/  FMUL.FTZ R163, R23, R9 ;  /* 0x0000000917a37220 */ /* 0x000fe20000410000 */
[----:B------:R-:W-:Y:S01]  /*8570*/  FMUL.FTZ R2, R189, R158 ;  /* 0x0000009ebd027220 */ /* 0x000fe20000410000 */
[----:B------:R-:W-:Y:S01]  /*8580*/  FFMA.FTZ R10, R12, R25, R169 ;  /* 0x000000190c0a7223 */ /* 0x000fe200000100a9 */
[----:B------:R-:W-:Y:S01]  /*8590*/  FADD.FTZ R85, R25, R85 ;  /* 0x0000005519557221 */ /* 0x000fe20000010000 */
[-C--:B------:R-:W-:Y:S01]  /*85a0*/  FFMA.FTZ R165, R22, R11.reuse, -R163 ;  /* 0x0000000b16a57223 */ /* 0x080fe200000108a3 */
[----:B------:R-:W-:Y:S01]  /*85b0*/  FMUL.FTZ R163, R23, R11 ;  /* 0x0000000b17a37220 */ /* 0x000fe20000410000 */
[----:B------:R-:W-:Y:S01]  /*85c0*/  FADD.FTZ R11, R126, R187 ;  /* 0x000000bb7e0b7221 */ /* 0x000fe20000010000 */
[----:B------:R-:W-:Y:S01]  /*85d0*/  FMUL.FTZ R169, R226, R25 ;  /* 0x00000019e2a97220 */ /* 0x000fe20000410000 */
[----:B------:R-:W-:Y:S01]  /*85e0*/  FFMA.FTZ R221, R28, -R117, R221 ;  /* 0x800000751cdd7223 */ /* 0x000fe200000100dd */
[----:B------:R-:W-:Y:S01]  /*85f0*/  FFMA.FTZ R163, R22, R9, R163 ;  /* 0x0000000916a37223 */ /* 0x000fe200000100a3 */
[----:B------:R-:W-:Y:S01]  /*8600*/  FMUL.FTZ R25, R189, R11 ;  /* 0x0000000bbd197220 */ /* 0x000fe20000410000 */
[----:B------:R-:W-:Y:S01]  /*8610*/  FADD.FTZ R83, R8, R83 ;  /* 0x0000005308537221 */ /* 0x000fe20000010000 */
[----:B------:R-:W-:Y:S01]  /*8620*/  FMUL.FTZ R8, R5, R8 ;  /* 0x0000000805087220 */ /* 0x000fe20000410000 */
[----:B------:R-:W-:Y:S01]  /*8630*/  FMUL.FTZ R163, R12, R163 ;  /* 0x000000a30ca37220 */ /* 0x000fe20000410000 */
[----:B------:R-:W-:Y:S01]  /*8640*/  FFMA.FTZ R25, R190, R158, R25 ;  /* 0x0000009ebe197223 */ /* 0x000fe20000010019 */
[----:B------:R-:W-:Y:S01]  /*8650*/  FFMA.FTZ R7, R68, -R5, R7 ;  /* 0x8000000544077223 */ /* 0x000fe20000010007 */
[----:B------:R-:W-:Y:S01]  /*8660*/  FFMA.FTZ R5, R223, R100, -R8 ;  /* 0x00000064df057223 */ /* 0x000fe20000010808 */
[----:B------:R-:W-:Y:S01]  /*8670*/  FFMA.FTZ R226, R226, R165, R163 ;  /* 0x000000a5e2e27223 */ /* 0x000fe200000100a3 */
[----:B------:R-:W-:Y:S01]  /*8680*/  FFMA.FTZ R163, R190, R11, -R2 ;  /* 0x0000000bbea37223 */ /* 0x000fe20000010802 */
[-C--:B------:R-:W-:Y:S01]  /*8690*/  FMUL.FTZ R2, R117, R136.reuse ;  /* 0x0000008875027220 */ /* 0x080fe20000410000 */
[----:B------:R-:W-:Y:S01]  /*86a0*/  FADD.FTZ R160, R160, R25 ;  /* 0x00000019a0a07221 */ /* 0x000fe20000010000 */
[----:B------:R-:W-:Y:S01]  /*86b0*/  FFMA.FTZ R226, R27, R9, R226 ;  /* 0x000000091be27223 */ /* 0x000fe200000100e2 */
[----:B------:R-:W-:Y:S01]  /*86c0*/  FMUL.FTZ R9, R23, R136 ;  /* 0x0000008817097220 */ /* 0x000fe20000410000 */
[----:B------:R-:W-:Y:S01]  /*86d0*/  FADD.FTZ R128, R128, R163 ;  /* 0x000000a380807221 */ /* 0x000fe20000010000 */
[----:B------:R-:W-:Y:S01]  /*86e0*/  FADD.FTZ R87, R2, R87 ;  /* 0x0000005702577221 */ /* 0x000fe20000010000 */
[----:B------:R-:W-:Y:S01]  /*86f0*/  FFMA.FTZ R16, R221, R2, R16 ;  /* 0x00000002dd107223 */ /* 0x000fe20000010010 */
[CC--:B------:R-:W-:Y:S01]  /*8700*/  FFMA.FTZ R106, R22.reuse, R104.reuse, -R9 ;  /* 0x00000068166a7223 */ /* 0x0c0fe20000010809 */
[----:B------:R-:W-:Y:S01]  /*8710*/  FMUL.FTZ R9, R23, R104 ;  /* 0x0000006817097220 */ /* 0x000fe20000410000 */
[----:B------:R-:W-:Y:S01]  /*8720*/  FMUL.FTZ R14, R219, R2 ;  /* 0x00000002db0e7220 */ /* 0x000fe20000410000 */
[C---:B------:R-:W-:Y:S01]  /*8730*/  FMUL.FTZ R2, R191.reuse, R128 ;  /* 0x00000080bf027220 */ /* 0x040fe20000410000 */
[----:B------:R-:W-:Y:S01]  /*8740*/  FMUL.FTZ R191, R191, R160 ;  /* 0x000000a0bfbf7220 */ /* 0x000fe20000410000 */
[----:B------:R-:W-:Y:S01]  /*8750*/  FFMA.FTZ R8, R22, R136, R9 ;  /* 0x0000008816087223 */ /* 0x000fe20000010009 */
[----:B------:R-:W-:Y:S01]  /*8760*/  FFMA.FTZ R18, R221, R18, -R14 ;  /* 0x00000012dd127223 */ /* 0x000fe2000001080e */
[C---:B------:R-:W-:Y:S01]  /*8770*/  FFMA.FTZ R9, R193.reuse, R160, R2 ;  /* 0x000000a0c1097223 */ /* 0x040fe20000010002 */
[----:B------:R-:W-:Y:S01]  /*8780*/  FFMA.FTZ R191, R193, R128, -R191 ;  /* 0x00000080c1bf7223 */ /* 0x000fe200000108bf */
[----:B------:R-:W-:Y:S01]  /*8790*/  FMUL.FTZ R104, R221, R8 ;  /* 0x00000008dd687220 */ /* 0x000fe20000410000 */
[C---:B------:R-:W-:Y:S01]  /*87a0*/  FMUL.FTZ R8, R129.reuse, R160 ;  /* 0x000000a081087220 */ /* 0x040fe20000410000 */
[----:B------:R-:W-:Y:S01]  /*87b0*/  FADD.FTZ R162, R162, R9 ;  /* 0x00000009a2a27221 */ /* 0x000fe20000010000 */
[----:B------:R-:W-:Y:S01]  /*87c0*/  FADD.FTZ R9, R130, R191 ;  /* 0x000000bf82097221 */ /* 0x000fe20000010000 */
[----:B------:R-:W-:Y:S01]  /*87d0*/  FMUL.FTZ R100, R129, R128 ;  /* 0x0000008081647220 */ /* 0x000fe20000410000 */
[----:B------:R-:W-:Y:S01]  /*87e0*/  FMUL.FTZ R102, R203, R8 ;  /* 0x00000008cb667220 */ /* 0x000fe20000410000 */
[C---:B------:R-:W-:Y:S01]  /*87f0*/  FMUL.FTZ R2, R98.reuse, R162 ;  /* 0x000000a262027220 */ /* 0x040fe20000410000 */
[----:B------:R-:W-:Y:S01]  /*8800*/  FMUL.FTZ R14, R98, R9 ;  /* 0x00000009620e7220 */ /* 0x000fe20000410000 */
[----:B------:R-:W-:Y:S01]  /*8810*/  FFMA.FTZ R25, R41, -R98, R220 ;  /* 0x8000006229197223 */ /* 0x000fe200000100dc */
[----:B------:R-:W-:Y:S01]  /*8820*/  FFMA.FTZ R12, R12, R167, -R169 ;  /* 0x000000a70c0c7223 */ /* 0x000fe200000108a9 */
[----:B------:R-:W-:Y:S01]  /*8830*/  FFMA.FTZ R167, R217, R100, -R102 ;  /* 0x00000064d9a77223 */ /* 0x000fe20000010866 */
[C---:B------:R-:W-:Y:S01]  /*8840*/  FMUL.FTZ R24, R200.reuse, R14 ;  /* 0x0000000ec8187220 */ /* 0x040fe20000410000 */
[----:B------:R-:W-:Y:S01]  /*8850*/  FMUL.FTZ R163, R200, R2 ;  /* 0x00000002c8a37220 */ /* 0x000fe20000410000 */
[----:B------:R-:W-:Y:S01]  /*8860*/  FMUL.FTZ R100, R203, R100 ;  /* 0x00000064cb647220 */ /* 0x000fe20000410000 */
[C---:B------:R-:W-:Y:S01]  /*8870*/  FMUL.FTZ R169, R96.reuse, R11 ;  /* 0x0000000b60a97220 */ /* 0x040fe20000410000 */
[C---:B------:R-:W-:Y:S01]  /*8880*/  FFMA.FTZ R24, R25.reuse, R2, R24 ;  /* 0x0000000219187223 */ /* 0x040fe20000010018 */
[----:B------:R-:W-:Y:S01]  /*8890*/  FFMA.FTZ R14, R25, R14, -R163 ;  /* 0x0000000e190e7223 */ /* 0x000fe200000108a3 */
[----:B------:R-:W-:Y:S01]  /*88a0*/  FFMA.FTZ R165, R217, R8, R100 ;  /* 0x00000008d9a57223 */ /* 0x000fe20000010064 */
[----:B------:R-:W-:Y:S01]  /*88b0*/  FMUL.FTZ R163, R96, R158 ;  /* 0x0000009e60a37220 */ /* 0x000fe20000410000 */
[----:B------:R-:W-:Y:S01]  /*88c0*/  FADD.FTZ R24, RZ, R24 ;  /* 0x00000018ff187221 */ /* 0x000fe20000010000 */
[----:B------:R-:W-:Y:S01]  /*88d0*/  FMUL.FTZ R171, R198, R169 ;  /* 0x000000a9c6ab7220 */ /* 0x000fe20000410000 */
[----:B------:R-:W-:Y:S01]  /*88e0*/  FADD.FTZ R14, RZ, R14 ;  /* 0x0000000eff0e7221 */ /* 0x000fe20000010000 */
[----:B------:R-:W-:Y:S01]  /*88f0*/  FMUL.FTZ R102, R127, R124 ;  /* 0x0000007c7f667220 */ /* 0x000fe20000410000 */
[----:B------:R-:W-:Y:S01]  /*8900*/  FADD.FTZ R24, R24, R165 ;  /* 0x000000a518187221 */ /* 0x000fe20000010000 */
[----:B------:R-:W-:Y:S01]  /*8910*/  FMUL.FTZ R165, R94, R154 ;  /* 0x0000009a5ea57220 */ /* 0x000fe20000410000 */
[-C--:B------:R-:W-:Y:S01]  /*8920*/  FMUL.FTZ R100, R198, R163.reuse ;  /* 0x000000a3c6647220 */ /* 0x080fe20000410000 */
[----:B------:R-:W-:Y:S01]  /*8930*/  FFMA.FTZ R171, R218, R163, R171 ;  /* 0x000000a3daab7223 */ /* 0x000fe200000100ab */
[----:B------:R-:W-:Y:S01]  /*8940*/  FFMA.FTZ R219, R219, R106, R104 ;  /* 0x0000006adbdb7223 */ /* 0x000fe20000010068 */
[----:B------:R-:W-:Y:S01]  /*8950*/  FADD.FTZ R167, R14, R167 ;  /* 0x000000a70ea77221 */ /* 0x000fe20000010000 */
[----:B------:R-:W-:Y:S01]  /*8960*/  FFMA.FTZ R215, R38, -R127, R215 ;  /* 0x8000007f26d77223 */ /* 0x000fe200000100d7 */
[----:B------:R-:W-:Y:S01]  /*8970*/  FMUL.FTZ R14, R127, R156 ;  /* 0x0000009c7f0e7220 */ /* 0x000fe20000410000 */
[----:B------:R-:W-:Y:S01]  /*8980*/  FFMA.FTZ R216, R37, -R94, R216 ;  /* 0x8000005e25d87223 */ /* 0x000fe200000100d8 */
[C---:B------:R-:W-:Y:S01]  /*8990*/  FMUL.FTZ R104, R201.reuse, R102 ;  /* 0x00000066c9687220 */ /* 0x040fe20000410000 */
[----:B------:R-:W-:Y:S01]  /*89a0*/  FMUL.FTZ R173, R94, R19 ;  /* 0x000000135ead7220 */ /* 0x000fe20000410000 */
[----:B------:R-:W-:Y:S01]  /*89b0*/  FMUL.FTZ R175, R196, R165 ;  /* 0x000000a5c4af7220 */ /* 0x000fe20000410000 */
[----:B------:R-:W-:Y:S01]  /*89c0*/  FFMA.FTZ R100, R218, R169, -R100 ;  /* 0x000000a9da647223 */ /* 0x000fe20000010864 */
[----:B------:R-:W-:Y:S01]  /*89d0*/  FADD.FTZ R24, R24, R171 ;  /* 0x000000ab18187221 */ /* 0x000fe20000010000 */
[-C--:B------:R-:W-:Y:S01]  /*89e0*/  FMUL.FTZ R171, R201, R14.reuse ;  /* 0x0000000ec9ab7220 */ /* 0x080fe20000410000 */
[----:B------:R-:W-:Y:S01]  /*89f0*/  FFMA.FTZ R169, R215, R14, R104 ;  /* 0x0000000ed7a97223 */ /* 0x000fe20000010068 */
[-C--:B------:R-:W-:Y:S01]  /*8a00*/  FFMA.FTZ R175, R216, R173.reuse, -R175 ;  /* 0x000000add8af7223 */ /* 0x080fe200000108af */
[----:B------:R-:W-:Y:S01]  /*8a10*/  FMUL.FTZ R173, R196, R173 ;  /* 0x000000adc4ad7220 */ /* 0x000fe20000410000 */
[----:B------:R-:W-:Y:S01]  /*8a20*/  FMUL.FTZ R104, R125, R120 ;  /* 0x000000787d687220 */ /* 0x000fe20000410000 */
[----:B------:R-:W-:Y:S01]  /*8a30*/  FFMA.FTZ R171, R215, R102, -R171 ;  /* 0x00000066d7ab7223 */ /* 0x000fe200000108ab */
[----:B------:R-:W-:Y:S01]  /*8a40*/  FADD.FTZ R169, R24, R169 ;  /* 0x000000a918a97221 */ /* 0x000fe20000010000 */
[----:B------:R-:W-:Y:S01]  /*8a50*/  FADD.FTZ R100, R167, R100 ;  /* 0x00000064a7647221 */ /* 0x000fe20000010000 */
[----:B------:R-:W-:Y:S01]  /*8a60*/  FFMA.FTZ R213, R36, -R125, R213 ;  /* 0x8000007d24d57223 */ /* 0x000fe200000100d5 */
[----:B------:R-:W-:Y:S01]  /*8a70*/  FMUL.FTZ R24, R125, R152 ;  /* 0x000000987d187220 */ /* 0x000fe20000410000 */
[----:B------:R-:W-:Y:S01]  /*8a80*/  FFMA.FTZ R102, R216, R165, R173 ;  /* 0x000000a5d8667223 */ /* 0x000fe200000100ad */
[----:B------:R-:W-:Y:S01]  /*8a90*/  FMUL.FTZ R106, R199, R104 ;  /* 0x00000068c76a7220 */ /* 0x000fe20000410000 */
[----:B------:R-:W-:Y:S01]  /*8aa0*/  FADD.FTZ R100, R100, R171 ;  /* 0x000000ab64647221 */ /* 0x000fe20000010000 */
[----:B------:R-:W-:Y:S01]  /*8ab0*/  FMUL.FTZ R110, R92, R17 ;  /* 0x000000115c6e7220 */ /* 0x000fe20000410000 */
[----:B------:R-:W-:Y:S01]  /*8ac0*/  FADD.FTZ R102, R169, R102 ;  /* 0x00000066a9667221 */ /* 0x000fe20000010000 */
[----:B------:R-:W-:Y:S01]  /*8ad0*/  FFMA.FTZ R167, R213, R24, R106 ;  /* 0x00000018d5a77223 */ /* 0x000fe2000001006a */
[----:B------:R-:W-:Y:S01]  /*8ae0*/  FADD.FTZ R175, R100, R175 ;  /* 0x000000af64af7221 */ /* 0x000fe20000010000 */
[----:B------:R-:W-:Y:S01]  /*8af0*/  FMUL.FTZ R100, R92, R150 ;  /* 0x000000965c647220 */ /* 0x000fe20000410000 */
[----:B------:R-:W-:Y:S01]  /*8b00*/  FMUL.FTZ R114, R194, R110 ;  /* 0x0000006ec2727220 */ /* 0x000fe20000410000 */
[----:B------:R-:W-:Y:S01]  /*8b10*/  FADD.FTZ R106, R102, R167 ;  /* 0x000000a7666a7221 */ /* 0x000fe20000010000 */
[----:B------:R-:W-:Y:S01]  /*8b20*/  FFMA.FTZ R167, R35, -R92, R214 ;  /* 0x8000005c23a77223 */ /* 0x000fe200000100d6 */
[----:B------:R-:W-:Y:S01]  /*8b30*/  FMUL.FTZ R102, R123, R148 ;  /* 0x000000947b667220 */ /* 0x000fe20000410000 */
[----:B------:R-:W-:Y:S01]  /*8b40*/  FMUL.FTZ R171, R199, R24 ;  /* 0x00000018c7ab7220 */ /* 0x000fe20000410000 */
[----:B------:R-:W-:Y:S01]  /*8b50*/  FFMA.FTZ R211, R34, -R123, R211 ;  /* 0x8000007b22d37223 */ /* 0x000fe200000100d3 */
[----:B------:R-:W-:Y:S01]  /*8b60*/  FFMA.FTZ R169, R167, R100, R114 ;  /* 0x00000064a7a97223 */ /* 0x000fe20000010072 */
[----:B------:R-:W-:Y:S01]  /*8b70*/  FMUL.FTZ R118, R123, R116 ;  /* 0x000000747b767220 */ /* 0x000fe20000410000 */
[----:B------:R-:W-:Y:S01]  /*8b80*/  FMUL.FTZ R114, R197, R102 ;  /* 0x00000066c5727220 */ /* 0x000fe20000410000 */
[----:B------:R-:W-:Y:S01]  /*8b90*/  FFMA.FTZ R104, R213, R104, -R171 ;  /* 0x00000068d5687223 */ /* 0x000fe200000108ab */
[----:B------:R-:W-:Y:S01]  /*8ba0*/  FMUL.FTZ R171, R194, R100 ;  /* 0x00000064c2ab7220 */ /* 0x000fe20000410000 */
[----:B------:R-:W-:Y:S01]  /*8bb0*/  FADD.FTZ R106, R106, R169 ;  /* 0x000000a96a6a7221 */ /* 0x000fe20000010000 */
[-C--:B------:R-:W-:Y:S01]  /*8bc0*/  FFMA.FTZ R173, R211, R118.reuse, -R114 ;  /* 0x00000076d3ad7223 */ /* 0x080fe20000010872 */
[----:B------:R-:W-:Y:S01]  /*8bd0*/  FMUL.FTZ R118, R197, R118 ;  /* 0x00000076c5767220 */ /* 0x000fe20000410000 */
[----:B------:R-:W-:Y:S01]  /*8be0*/  FFMA.FTZ R110, R167, R110, -R171 ;  /* 0x0000006ea76e7223 */ /* 0x000fe200000108ab */
[----:B------:R-:W-:Y:S01]  /*8bf0*/  FADD.FTZ R175, R175, R104 ;  /* 0x00000068afaf7221 */ /* 0x000fe20000010000 */
[C---:B------:R-:W-:Y:S01]  /*8c00*/  FMUL.FTZ R104, R90.reuse, R146 ;  /* 0x000000925a687220 */ /* 0x040fe20000410000 */
[----:B------:R-:W-:Y:S01]  /*8c10*/  FFMA.FTZ R171, R211, R102, R118 ;  /* 0x00000066d3ab7223 */ /* 0x000fe20000010076 */
[----:B------:R-:W-:Y:S01]  /*8c20*/  FMUL.FTZ R114, R90, R15 ;  /* 0x0000000f5a727220 */ /* 0x000fe20000410000 */
[----:B------:R-:W-:Y:S01]  /*8c30*/  FFMA.FTZ R169, R33, -R90, R212 ;  /* 0x8000005a21a97223 */ /* 0x000fe200000100d4 */
[----:B------:R-:W-:Y:S01]  /*8c40*/  FMUL.FTZ R177, R192, R104 ;  /* 0x00000068c0b17220 */ /* 0x000fe20000410000 */
[----:B------:R-:W-:Y:S01]  /*8c50*/  FADD.FTZ R171, R106, R171 ;  /* 0x000000ab6aab7221 */ /* 0x000fe20000010000 */
[----:B------:R-:W-:Y:S01]  /*8c60*/  FMUL.FTZ R106, R121, R144 ;  /* 0x00000090796a7220 */ /* 0x000fe20000410000 */
[-C--:B------:R-:W-:Y:S01]  /*8c70*/  FMUL.FTZ R118, R192, R114.reuse ;  /* 0x00000072c0767220 */ /* 0x080fe20000410000 */
[----:B------:R-:W-:Y:S01]  /*8c80*/  FADD.FTZ R110, R175, R110 ;  /* 0x0000006eaf6e7221 */ /* 0x000fe20000010000 */
[----:B------:R-:W-:Y:S01]  /*8c90*/  FFMA.FTZ R177, R169, R114, -R177 ;  /* 0x00000072a9b17223 */ /* 0x000fe200000108b1 */
[----:B------:R-:W-:Y:S01]  /*8ca0*/  FFMA.FTZ R209, R32, -R121, R209 ;  /* 0x8000007920d17223 */ /* 0x000fe200000100d1 */
[----:B------:R-:W-:Y:S01]  /*8cb0*/  FMUL.FTZ R114, R121, R112 ;  /* 0x0000007079727220 */ /* 0x000fe20000410000 */
[----:B------:R-:W-:Y:S01]  /*8cc0*/  FMUL.FTZ R122, R195, R106 ;  /* 0x0000006ac37a7220 */ /* 0x000fe20000410000 */
[----:B------:R-:W-:Y:S01]  /*8cd0*/  FADD.FTZ R110, R110, R173 ;  /* 0x000000ad6e6e7221 */ /* 0x000fe20000010000 */
[----:B------:R-:W-:Y:S01]  /*8ce0*/  FFMA.FTZ R118, R169, R104, R118 ;  /* 0x00000068a9767223 */ /* 0x000fe20000010076 */
[----:B------:R-:W-:Y:S01]  /*8cf0*/  FMUL.FTZ R175, R86, R138 ;  /* 0x0000008a56af7220 */ /* 0x000fe20000410000 */
[-C--:B------:R-:W-:Y:S01]  /*8d00*/  FFMA.FTZ R173, R209, R114.reuse, -R122 ;  /* 0x00000072d1ad7223 */ /* 0x080fe2000001087a */
[----:B------:R-:W-:Y:S01]  /*8d10*/  FMUL.FTZ R114, R195, R114 ;  /* 0x00000072c3727220 */ /* 0x000fe20000410000 */
[----:B------:R-:W-:Y:S01]  /*8d20*/  FADD.FTZ R118, R171, R118 ;  /* 0x00000076ab767221 */ /* 0x000fe20000010000 */
[----:B------:R-:W-:Y:S01]  /*8d30*/  FADD.FTZ R110, R110, R177 ;  /* 0x000000b16e6e7221 */ /* 0x000fe20000010000 */
[----:B------:R-:W-:Y:S01]  /*8d40*/  FMUL.FTZ R177, R86, R3 ;  /* 0x0000000356b17220 */ /* 0x000fe20000410000 */
[----:B------:R-:W-:Y:S01]  /*8d50*/  FFMA.FTZ R171, R209, R106, R114 ;  /* 0x0000006ad1ab7223 */ /* 0x000fe20000010072 */
[----:B------:R-:W-:Y:S01]  /*8d60*/  FFMA.FTZ R206, R29, -R86, R206 ;  /* 0x800000561dce7223 */ /* 0x000fe200000100ce */
[C---:B------:R-:W-:Y:S01]  /*8d70*/  FMUL.FTZ R122, R208.reuse, R175 ;  /* 0x000000afd07a7220 */ /* 0x040fe20000410000 */
[----:B------:R-:W-:Y:S01]  /*8d80*/  FMUL.FTZ R179, R208, R177 ;  /* 0x000000b1d0b37220 */ /* 0x000fe20000410000 */
[----:B------:R-:W-:Y:S01]  /*8d90*/  FADD.FTZ R118, R118, R171 ;  /* 0x000000ab76767221 */ /* 0x000fe20000010000 */
[----:B------:R-:W-:Y:S01]  /*8da0*/  FMUL.FTZ R171, R88, R142 ;  /* 0x0000008e58ab7220 */ /* 0x000fe20000410000 */
[----:B------:R-:W-:Y:S01]  /*8db0*/  FADD.FTZ R89, R175, R89 ;  /* 0x00000059af597221 */ /* 0x000fe20000010000 */
[----:B------:R-:W-:Y:S01]  /*8dc0*/  FFMA.FTZ R183, R206, R175, R179 ;  /* 0x000000afceb77223 */ /* 0x000fe200000100b3 */
[----:B------:R-:W-:Y:S01]  /*8dd0*/  FADD.FTZ R110, R110, R173 ;  /* 0x000000ad6e6e7221 */ /* 0x000fe20000010000 */
[----:B------:R-:W-:Y:S01]  /*8de0*/  FFMA.FTZ R210, R31, -R88, R210 ;  /* 0x800000581fd27223 */ /* 0x000fe200000100d2 */
[----:B------:R-:W-:Y:S01]  /*8df0*/  FMUL.FTZ R173, R88, R13 ;  /* 0x0000000d58ad7220 */ /* 0x000fe20000410000 */
[----:B------:R-:W-:Y:S01]  /*8e00*/  FMUL.FTZ R175, R204, R171 ;  /* 0x000000abccaf7220 */ /* 0x000fe20000410000 */
[----:B------:R-:W-:Y:S01]  /*8e10*/  FMUL.FTZ R114, R119, R140 ;  /* 0x0000008c77727220 */ /* 0x000fe20000410000 */
[----:B------:R-:W-:Y:S01]  /*8e20*/  FFMA.FTZ R185, R206, R177, -R122 ;  /* 0x000000b1ceb97223 */ /* 0x000fe2000001087a */
[----:B------:R-:W-:Y:S01]  /*8e30*/  FMUL.FTZ R177, R23, R138 ;  /* 0x0000008a17b17220 */ /* 0x000fe20000410000 */
[----:B------:R-:W-:Y:S01]  /*8e40*/  FFMA.FTZ R207, R30, -R119, R207 ;  /* 0x800000771ecf7223 */ /* 0x000fe200000100cf */
[----:B------:R-:W-:Y:S01]  /*8e50*/  FMUL.FTZ R122, R119, R108 ;  /* 0x0000006c777a7220 */ /* 0x000fe20000410000 */
[-C--:B------:R-:W-:Y:S01]  /*8e60*/  FFMA.FTZ R175, R210, R173.reuse, -R175 ;  /* 0x000000add2af7223 */ /* 0x080fe200000108af */
[----:B------:R-:W-:Y:S01]  /*8e70*/  FMUL.FTZ R126, R205, R114 ;  /* 0x00000072cd7e7220 */ /* 0x000fe20000410000 */
[----:B------:R-:W-:Y:S01]  /*8e80*/  FMUL.FTZ R173, R204, R173 ;  /* 0x000000adccad7220 */ /* 0x000fe20000410000 */
[-C--:B------:R-:W-:Y:S01]  /*8e90*/  FFMA.FTZ R181, R22, R3.reuse, -R177 ;  /* 0x0000000316b57223 */ /* 0x080fe200000108b1 */
[----:B------:R-:W-:Y:S01]  /*8ea0*/  FMUL.FTZ R3, R23, R3 ;  /* 0x0000000317037220 */ /* 0x000fe20000410000 */
[-C--:B------:R-:W-:Y:S01]  /*8eb0*/  FFMA.FTZ R177, R207, R122.reuse, -R126 ;  /* 0x0000007acfb17223 */ /* 0x080fe2000001087e */
[----:B------:R-:W-:Y:S01]  /*8ec0*/  FFMA.FTZ R173, R210, R171, R173 ;  /* 0x000000abd2ad7223 */ /* 0x000fe200000100ad */
[----:B------:R-:W-:Y:S01]  /*8ed0*/  FMUL.FTZ R122, R205, R122 ;  /* 0x0000007acd7a7220 */ /* 0x000fe20000410000 */
[----:B------:R-:W-:Y:S01]  /*8ee0*/  FFMA.FTZ R179, R22, R138, R3 ;  /* 0x0000008a16b37223 */ /* 0x000fe20000010003 */
[----:B------:R-:W-:Y:S01]  /*8ef0*/  FADD.FTZ R110, R110, R175 ;  /* 0x000000af6e6e7221 */ /* 0x000fe20000010000 */
[----:B------:R-:W-:Y:S01]  /*8f00*/  FADD.FTZ R118, R118, R173 ;  /* 0x000000ad76767221 */ /* 0x000fe20000010000 */
[----:B------:R-:W-:Y:S01]  /*8f10*/  FFMA.FTZ R3, R207, R114, R122 ;  /* 0x00000072cf037223 */ /* 0x000fe2000001007a */
[----:B------:R-:W0:Y:S01]  /*8f20*/  SHFL.DOWN PT, R175, R6, 0x1, 0x1f ;  /* 0x08201f0006af7f89 */ /* 0x000e2200000e0000 */
[----:B------:R-:W-:Y:S01]  /*8f30*/  FADD.FTZ R110, R110, R177 ;  /* 0x000000b16e6e7221 */ /* 0x000fe20000010000 */
[----:B------:R-:W-:Y:S01]  /*8f40*/  FADD.FTZ R93, R171, R93 ;  /* 0x0000005dab5d7221 */ /* 0x000fe20000010000 */
[----:B------:R-:W-:Y:S01]  /*8f50*/  FADD.FTZ R118, R118, R3 ;  /* 0x0000000376767221 */ /* 0x000fe20000010000 */
[----:B------:R-:W-:Y:S01]  /*8f60*/  FMUL.FTZ R3, R23, R140 ;  /* 0x0000008c17037220 */ /* 0x000fe20000410000 */
[----:B------:R-:W-:Y:S01]  /*8f70*/  FADD.FTZ R185, R110, R185 ;  /* 0x000000b96eb97221 */ /* 0x000fe20000010000 */
[----:B------:R-:W-:Y:S01]  /*8f80*/  FADD.FTZ R95, R106, R95 ;  /* 0x0000005f6a5f7221 */ /* 0x000fe20000010000 */
[----:B------:R-:W-:Y:S01]  /*8f90*/  FADD.FTZ R183, R118, R183 ;  /* 0x000000b776b77221 */ /* 0x000fe20000010000 */
[CC--:B------:R-:W-:Y:S01]  /*8fa0*/  FFMA.FTZ R110, R22.reuse, R108.reuse, -R3 ;  /* 0x0000006c166e7223 */ /* 0x0c0fe20000010803 */
[----:B------:R-:W-:Y:S01]  /*8fb0*/  FADD.FTZ R185, R185, R18 ;  /* 0x00000012b9b97221 */ /* 0x000fe20000010000 */
[----:B------:R-:W-:Y:S01]  /*8fc0*/  FMUL.FTZ R3, R23, R108 ;  /* 0x0000006c17037220 */ /* 0x000fe20000410000 */
[----:B------:R-:W-:Y:S01]  /*8fd0*/  FADD.FTZ R183, R183, R16 ;  /* 0x00000010b7b77221 */ /* 0x000fe20000010000 */
[----:B------:R-:W1:Y:S01]  /*8fe0*/  SHFL.DOWN PT, R18, R7, 0x1, 0x1f ;  /* 0x08201f0007127f89 */ /* 0x000e6200000e0000 */
[----:B------:R-:W-:Y:S01]  /*8ff0*/  FADD.FTZ R12, R185, R12 ;  /* 0x0000000cb90c7221 */ /* 0x000fe20000010000 */
[----:B------:R-:W-:Y:S01]  /*9000*/  FFMA.FTZ R16, R22, R140, R3 ;  /* 0x0000008c16107223 */ /* 0x000fe20000010003 */
[----:B------:R-:W-:Y:S01]  /*9010*/  FADD.FTZ R183, R183, R10 ;  /* 0x0000000ab7b77221 */ /* 0x000fe20000010000 */
[CC--:B------:R-:W-:Y:S01]  /*9020*/  FMUL.FTZ R3, R23.reuse, R13.reuse ;  /* 0x0000000d17037220 */ /* 0x0c0fe20000410000 */
[----:B------:R-:W-:Y:S01]  /*9030*/  FADD.FTZ R12, R12, R5 ;  /* 0x000000050c0c7221 */ /* 0x000fe20000010000 */
[-C--:B------:R-:W-:Y:S01]  /*9040*/  FMUL.FTZ R10, R23, R142.reuse ;  /* 0x0000008e170a7220 */ /* 0x080fe20000410000 */
[----:B------:R-:W-:Y:S01]  /*9050*/  FADD.FTZ R4, R183, R4 ;  /* 0x00000004b7047221 */ /* 0x000fe20000010000 */
[C---:B------:R-:W-:Y:S01]  /*9060*/  FFMA.FTZ R3, R22.reuse, R142, R3 ;  /* 0x0000008e16037223 */ /* 0x040fe20000010003 */
[----:B------:R-:W-:Y:S01]  /*9070*/  FMUL.FTZ R16, R207, R16 ;  /* 0x00000010cf107220 */ /* 0x000fe20000410000 */
[----:B------:R2:W3:Y:S01]  /*9080*/  SHFL.DOWN PT, R108, R12, 0x1, 0x1f ;  /* 0x08201f000c6c7f89 */ /* 0x0004e200000e0000 */
[----:B------:R-:W-:Y:S01]  /*9090*/  FFMA.FTZ R13, R22, R13, -R10 ;  /* 0x0000000d160d7223 */ /* 0x000fe2000001080a */
[----:B------:R-:W-:Y:S01]  /*90a0*/  FMUL.FTZ R5, R210, R3 ;  /* 0x00000003d2057220 */ /* 0x000fe20000410000 */
[----:B0-----:R-:W-:Y:S01]  /*90b0*/  @!P2 FADD.FTZ R6, R6, R175 ;  /* 0x000000af0606a221 */ /* 0x001fe20000010000 */
[----:B------:R-:W0:Y:S01]  /*90c0*/  SHFL.DOWN PT, R173, R4, 0x1, 0x1f ;  /* 0x08201f0004ad7f89 */ /* 0x000e2200000e0000 */
[----:B------:R-:W-:Y:S01]  /*90d0*/  FMUL.FTZ R3, R23, R144 ;  /* 0x0000009017037220 */ /* 0x000fe20000410000 */
[----:B------:R-:W-:Y:S01]  /*90e0*/  FFMA.FTZ R204, R204, R13, R5 ;  /* 0x0000000dcccc7223 */ /* 0x000fe20000010005 */
[----:B------:R-:W-:Y:S01]  /*90f0*/  MOV R5, R12 ;  /* 0x0000000c00057202 */ /* 0x000fe20000000f00 */
[----:B------:R-:W-:Y:S01]  /*9100*/  FFMA.FTZ R205, R205, R110, R16 ;  /* 0x0000006ecdcd7223 */ /* 0x000fe20000010010 */
[CC--:B------:R-:W-:Y:S01]  /*9110*/  FFMA.FTZ R16, R22.reuse, R112.reuse, -R3 ;  /* 0x0000007016107223 */ /* 0x0c0fe20000010803 */
[C---:B------:R-:W-:Y:S01]  /*9120*/  FMUL.FTZ R3, R23.reuse, R112 ;  /* 0x0000007017037220 */ /* 0x040fe20000410000 */
[C---:B--2---:R-:W-:Y:S01]  /*9130*/  FMUL.FTZ R12, R23.reuse, R146 ;  /* 0x00000092170c7220 */ /* 0x044fe20000410000 */
[----:B------:R-:W-:Y:S01]  /*9140*/  FMUL.FTZ R13, R23, R148 ;  /* 0x00000094170d7220 */ /* 0x000fe20000410000 */
[----:B------:R-:W-:Y:S01]  /*9150*/  FADD.FTZ R105, R165, R105 ;  /* 0x00000069a5697221 */ /* 0x000fe20000010000 */
[----:B-1----:R-:W-:Y:S01]  /*9160*/  @!P2 FADD.FTZ R7, R7, R18 ;  /* 0x000000120707a221 */ /* 0x002fe20000010000 */
[C---:B------:R-:W-:Y:S01]  /*9170*/  FFMA.FTZ R10, R22.reuse, R144, R3 ;  /* 0x00000090160a7223 */ /* 0x040fe20000010003 */
[CC--:B------:R-:W-:Y:S01]  /*9180*/  FMUL.FTZ R3, R23.reuse, R15.reuse ;  /* 0x0000000f17037220 */ /* 0x0c0fe20000410000 */
[C---:B------:R-:W-:Y:S01]  /*9190*/  FFMA.FTZ R15, R22.reuse, R15, -R12 ;  /* 0x0000000f160f7223 */ /* 0x040fe2000001080c */
[----:B------:R-:W-:Y:S01]  /*91a0*/  FMUL.FTZ R12, R23, R150 ;  /* 0x00000096170c7220 */ /* 0x000fe20000410000 */
[----:B------:R-:W-:Y:S01]  /*91b0*/  FMUL.FTZ R18, R209, R10 ;  /* 0x0000000ad1127220 */ /* 0x000fe20000410000 */
[C---:B------:R-:W-:Y:S01]  /*91c0*/  FFMA.FTZ R10, R22.reuse, R146, R3 ;  /* 0x00000092160a7223 */ /* 0x040fe20000010003 */
[-C--:B------:R-:W-:Y:S01]  /*91d0*/  FMUL.FTZ R3, R23, R116.reuse ;  /* 0x0000007417037220 */ /* 0x080fe20000410000 */
[C---:B------:R-:W-:Y:S01]  /*91e0*/  FFMA.FTZ R116, R22.reuse, R116, -R13 ;  /* 0x0000007416747223 */ /* 0x040fe2000001080d */
[----:B------:R-:W-:Y:S01]  /*91f0*/  FFMA.FTZ R195, R195, R16, R18 ;  /* 0x00000010c3c37223 */ /* 0x000fe20000010012 */
[----:B---3--:R-:W-:Y:S01]  /*9200*/  @!P2 FADD.FTZ R5, R5, R108 ;  /* 0x0000006c0505a221 */ /* 0x008fe20000010000 */
[----:B------:R-:W-:Y:S01]  /*9210*/  FMUL.FTZ R169, R169, R10 ;  /* 0x0000000aa9a97220 */ /* 0x000fe20000410000 */
[----:B------:R-:W1:Y:S01]  /*9220*/  SHFL.DOWN PT, R108, R7, 0x2, 0x1f ;  /* 0x08401f00076c7f89 */ /* 0x000e6200000e0000 */
[----:B------:R-:W-:Y:S01]  /*9230*/  FFMA.FTZ R10, R22, R148, R3 ;  /* 0x00000094160a7223 */ /* 0x000fe20000010003 */
[----:B0-----:R-:W-:Y:S01]  /*9240*/  @!P2 FADD.FTZ R4, R173, R4 ;  /* 0x00000004ad04a221 */ /* 0x001fe20000010000 */
[----:B------:R-:W-:Y:S01]  /*9250*/  ISETP.GT.AND P2, PT, R59, 0x1d, PT ;  /* 0x0000001d3b00780c */ /* 0x000fe20003f44270 */
[----:B------:R-:W0:Y:S01]  /*9260*/  SHFL.DOWN PT, R173, R6, 0x2, 0x1f ;  /* 0x08401f0006ad7f89 */ /* 0x000e2200000e0000 */
[----:B------:R-:W-:Y:S01]  /*9270*/  FFMA.FTZ R192, R192, R15, R169 ;  /* 0x0000000fc0c07223 */ /* 0x000fe200000100a9 */
[----:B------:R-:W-:Y:S01]  /*9280*/  FMUL.FTZ R10, R211, R10 ;  /* 0x0000000ad30a7220 */ /* 0x000fe20000410000 */
[-C--:B------:R-:W-:Y:S01]  /*9290*/  FMUL.FTZ R3, R23, R17.reuse ;  /* 0x0000001117037220 */ /* 0x080fe20000410000 */
[----:B------:R-:W2:Y:S01]  /*92a0*/  SHFL.DOWN PT, R171, R4, 0x2, 0x1f ;  /* 0x08401f0004ab7f89 */ /* 0x000ea200000e0000 */
[C---:B------:R-:W-:Y:S01]  /*92b0*/  FFMA.FTZ R17, R22.reuse, R17, -R12 ;  /* 0x0000001116117223 */ /* 0x040fe2000001080c */
[----:B------:R-:W-:Y:S01]  /*92c0*/  FFMA.FTZ R197, R197, R116, R10 ;  /* 0x00000074c5c57223 */ /* 0x000fe2000001000a */
[----:B------:R-:W-:Y:S01]  /*92d0*/  FFMA.FTZ R10, R22, R150, R3 ;  /* 0x00000096160a7223 */ /* 0x000fe20000010003 */
[----:B------:R-:W3:Y:S01]  /*92e0*/  SHFL.DOWN PT, R106, R5, 0x2, 0x1f ;  /* 0x08401f00056a7f89 */ /* 0x000ee200000e0000 */
[C---:B------:R-:W-:Y:S01]  /*92f0*/  FMUL.FTZ R3, R23.reuse, R120 ;  /* 0x0000007817037220 */ /* 0x040fe20000410000 */
[----:B------:R-:W-:Y:S01]  /*9300*/  FMUL.FTZ R13, R23, R152 ;  /* 0x00000098170d7220 */ /* 0x000fe20000410000 */
[----:B------:R-:W-:Y:S01]  /*9310*/  FMUL.FTZ R167, R167, R10 ;  /* 0x0000000aa7a77220 */ /* 0x000fe20000410000 */
[----:B------:R-:W-:Y:S01]  /*9320*/  FMUL.FTZ R179, R206, R179 ;  /* 0x000000b3ceb37220 */ /* 0x000fe20000410000 */
[----:B------:R-:W-:Y:S01]  /*9330*/  FFMA.FTZ R10, R22, R152, R3 ;  /* 0x00000098160a7223 */ /* 0x000fe20000010003 */
[----:B------:R-:W-:Y:S01]  /*9340*/  FMUL.FTZ R3, R23, R154 ;  /* 0x0000009a17037220 */ /* 0x000fe20000410000 */
[----:B------:R-:W-:Y:S01]  /*9350*/  FFMA.FTZ R194, R194, R17, R167 ;  /* 0x00000011c2c27223 */ /* 0x000fe200000100a7 */
[----:B------:R-:W-:Y:S01]  /*9360*/  FFMA.FTZ R120, R22, R120, -R13 ;  /* 0x0000007816787223 */ /* 0x000fe2000001080d */
[----:B------:R-:W-:Y:S01]  /*9370*/  FMUL.FTZ R10, R213, R10 ;  /* 0x0000000ad50a7220 */ /* 0x000fe20000410000 */
[----:B------:R-:W-:Y:S01]  /*9380*/  FMUL.FTZ R13, R23, R156 ;  /* 0x0000009c170d7220 */ /* 0x000fe20000410000 */
[----:B------:R-:W-:Y:S01]  /*9390*/  FFMA.FTZ R208, R208, R181, R179 ;  /* 0x000000b5d0d07223 */ /* 0x000fe200000100b3 */
[----:B-1----:R-:W-:Y:S01]  /*93a0*/  @!P2 FADD.FTZ R7, R7, R108 ;  /* 0x0000006c0707a221 */ /* 0x002fe20000010000 */
[----:B------:R-:W-:Y:S01]  /*93b0*/  FFMA.FTZ R199, R199, R120, R10 ;  /* 0x00000078c7c77223 */ /* 0x000fe2000001000a */
[----:B------:R-:W-:Y:S01]  /*93c0*/  FFMA.FTZ R136, R28, R136, R219 ;  /* 0x000000881c887223 */ /* 0x000fe200000100db */
[----:B------:R-:W-:Y:S01]  /*93d0*/  FFMA.FTZ R208, R29, R138, R208 ;  /* 0x0000008a1dd07223 */ /* 0x000fe200000100d0 */
[----:B0-----:R-:W-:Y:S01]  /*93e0*/  @!P2 FADD.FTZ R6, R6, R173 ;  /* 0x000000ad0606a221 */ /* 0x001fe20000010000 */
[----:B------:R-:W0:Y:S01]  /*93f0*/  SHFL.DOWN PT, R18, R7, 0x4, 0x1f ;  /* 0x08801f0007127f89 */ /* 0x000e2200000e0000 */
[----:B------:R-:W-:Y:S01]  /*9400*/  FFMA.FTZ R140, R30, R140, R205 ;  /* 0x0000008c1e8c7223 */ /* 0x000fe200000100cd */
[----:B------:R-:W-:Y:S01]  /*9410*/  FFMA.FTZ R204, R31, R142, R204 ;  /* 0x0000008e1fcc7223 */ /* 0x000fe200000100cc */
[----:B--2---:R-:W-:Y:S01]  /*9420*/  @!P2 FADD.FTZ R4, R4, R171 ;  /* 0x000000ab0404a221 */ /* 0x004fe20000010000 */
[----:B------:R-:W1:Y:S01]  /*9430*/  SHFL.DOWN PT, R15, R6, 0x4, 0x1f ;  /* 0x08801f00060f7f89 */ /* 0x000e6200000e0000 */
[----:B------:R-:W-:Y:S01]  /*9440*/  FFMA.FTZ R144, R32, R144, R195 ;  /* 0x0000009020907223 */ /* 0x000fe200000100c3 */
[----:B------:R-:W-:Y:S01]  /*9450*/  FFMA.FTZ R192, R33, R146, R192 ;  /* 0x0000009221c07223 */ /* 0x000fe200000100c0 */
[----:B---3--:R-:W-:Y:S01]  /*9460*/  @!P2 FADD.FTZ R5, R5, R106 ;  /* 0x0000006a0505a221 */ /* 0x008fe20000010000 */
[----:B------:R-:W2:Y:S01]  /*9470*/  SHFL.DOWN PT, R169, R4, 0x4, 0x1f ;  /* 0x08801f0004a97f89 */ /* 0x000ea200000e0000 */
[----:B------:R-:W-:Y:S01]  /*9480*/  ISETP.GT.AND P2, PT, R59, 0x1b, PT ;  /* 0x0000001b3b00780c */ /* 0x000fe20003f44270 */
[----:B------:R-:W-:Y:S01]  /*9490*/  FFMA.FTZ R148, R34, R148, R197 ;  /* 0x0000009422947223 */ /* 0x000fe200000100c5 */
[----:B------:R-:W-:Y:S01]  /*94a0*/  FFMA.FTZ R194, R35, R150, R194 ;  /* 0x0000009623c27223 */ /* 0x000fe200000100c2 */
[----:B------:R-:W3:Y:S01]  /*94b0*/  SHFL.DOWN PT, R16, R5, 0x4, 0x1f ;  /* 0x08801f0005107f89 */ /* 0x000ee200000e0000 */
[----:B------:R-:W-:Y:S01]  /*94c0*/  FFMA.FTZ R152, R36, R152, R199 ;  /* 0x0000009824987223 */ /* 0x000fe200000100c7 */
        /* <DEDUP_REMOVED lines=15> */
[-C--:B------:R-:W-:Y:S01]  /*95c0*/  FFMA.FTZ R15, R22, R19.reuse, -R3 ;  /* 0x00000013160f7223 */ /* 0x080fe20000010803 */
[C---:B------:R-:W-:Y:S01]  /*95d0*/  FMUL.FTZ R19, R23.reuse, R19 ;  /* 0x0000001317137220 */ /* 0x040fe20000410000 */
[----:B------:R-:W-:Y:S01]  /*95e0*/  FMUL.FTZ R3, R23, R124 ;  /* 0x0000007c17037220 */ /* 0x000fe20000410000 */
[----:B--2---:R-:W-:Y:S01]  /*95f0*/  @!P2 FADD.FTZ R4, R4, R169 ;  /* 0x000000a90404a221 */ /* 0x004fe20000010000 */
[----:B------:R-:W0:Y:S01]  /*9600*/  SHFL.DOWN PT, R17, R6, 0x8, 0x1f ;  /* 0x09001f0006117f89 */ /* 0x000e2200000e0000 */
[C---:B------:R-:W-:Y:S01]  /*9610*/  FFMA.FTZ R19, R22.reuse, R154, R19 ;  /* 0x0000009a16137223 */ /* 0x040fe20000010013 */
[----:B------:R-:W-:Y:S01]  /*9620*/  FFMA.FTZ R10, R22, R156, R3 ;  /* 0x0000009c160a7223 */ /* 0x000fe20000010003 */
[----:B---3--:R-:W-:Y:S01]  /*9630*/  @!P2 FADD.FTZ R5, R5, R16 ;  /* 0x000000100505a221 */ /* 0x008fe20000010000 */
[----:B------:R-:W1:Y:S01]  /*9640*/  SHFL.DOWN PT, R165, R4, 0x8, 0x1f ;  /* 0x09001f0004a57f89 */ /* 0x000e6200000e0000 */
[----:B------:R-:W-:Y:S01]  /*9650*/  ISETP.GT.AND P2, PT, R59, 0x17, PT ;  /* 0x000000173b00780c */ /* 0x000fe20003f44270 */
[----:B------:R-:W-:Y:S01]  /*9660*/  FMUL.FTZ R3, R23, R11 ;  /* 0x0000000b17037220 */ /* 0x000fe20000410000 */
[----:B------:R-:W-:Y:S01]  /*9670*/  FMUL.FTZ R19, R216, R19 ;  /* 0x00000013d8137220 */ /* 0x000fe20000410000 */
[----:B------:R-:W2:Y:S01]  /*9680*/  SHFL.DOWN PT, R16, R7, 0x8, 0x1f ;  /* 0x09001f0007107f89 */ /* 0x000ea200000e0000 */
[C---:B------:R-:W-:Y:S01]  /*9690*/  FFMA.FTZ R124, R22.reuse, R124, -R13 ;  /* 0x0000007c167c7223 */ /* 0x040fe2000001080d */
[----:B------:R-:W-:Y:S01]  /*96a0*/  FMUL.FTZ R10, R215, R10 ;  /* 0x0000000ad70a7220 */ /* 0x000fe20000410000 */
[-C--:B------:R-:W-:Y:S01]  /*96b0*/  FMUL.FTZ R13, R23, R158.reuse ;  /* 0x0000009e170d7220 */ /* 0x080fe20000410000 */
[----:B------:R-:W3:Y:S01]  /*96c0*/  SHFL.DOWN PT, R12, R5, 0x8, 0x1f ;  /* 0x09001f00050c7f89 */ /* 0x000ee200000e0000 */
[----:B------:R-:W-:Y:S01]  /*96d0*/  FFMA.FTZ R3, R22, R158, R3 ;  /* 0x0000009e16037223 */ /* 0x000fe20000010003 */
[----:B------:R-:W-:Y:S01]  /*96e0*/  FFMA.FTZ R196, R196, R15, R19 ;  /* 0x0000000fc4c47223 */ /* 0x000fe20000010013 */
[----:B------:R-:W-:Y:S01]  /*96f0*/  FFMA.FTZ R201, R201, R124, R10 ;  /* 0x0000007cc9c97223 */ /* 0x000fe2000001000a */
[----:B------:R-:W-:Y:S01]  /*9700*/  FFMA.FTZ R15, R22, R11, -R13 ;  /* 0x0000000b160f7223 */ /* 0x000fe2000001080d */
[----:B------:R-:W-:Y:S01]  /*9710*/  FADD.FTZ R103, R24, R103 ;  /* 0x0000006718677221 */ /* 0x000fe20000010000 */
[----:B------:R-:W-:Y:S01]  /*9720*/  FFMA.FTZ R196, R37, R154, R196 ;  /* 0x0000009a25c47223 */ /* 0x000fe200000100c4 */
[----:B------:R-:W-:Y:S01]  /*9730*/  FADD.FTZ R143, R194, R143 ;  /* 0x0000008fc28f7221 */ /* 0x000fe20000010000 */
[----:B------:R-:W-:Y:S01]  /*9740*/  FADD.FTZ R141, R152, R141 ;  /* 0x0000008d988d7221 */ /* 0x000fe20000010000 */
[----:B------:R-:W-:Y:S01]  /*9750*/  FADD.FTZ R107, R14, R107 ;  /* 0x0000006b0e6b7221 */ /* 0x000fe20000010000 */
[----:B------:R-:W-:Y:S01]  /*9760*/  FADD.FTZ R139, R196, R139 ;  /* 0x0000008bc48b7221 */ /* 0x000fe20000010000 */
[----:B------:R-:W-:Y:S01]  /*9770*/  FADD.FTZ R109, R163, R109 ;  /* 0x0000006da36d7221 */ /* 0x000fe20000010000 */
[----:B0-----:R-:W-:Y:S01]  /*9780*/  @!P2 FADD.FTZ R6, R6, R17 ;  /* 0x000000110606a221 */ /* 0x001fe20000010000 */
[----:B------:R-:W-:Y:S01]  /*9790*/  FMUL.FTZ R17, R218, R3 ;  /* 0x00000003da117220 */ /* 0x000fe20000410000 */
[----:B------:R-:W-:Y:S01]  /*97a0*/  FFMA.FTZ R156, R38, R156, R201 ;  /* 0x0000009c269c7223 */ /* 0x000fe200000100c9 */
[----:B------:R-:W-:Y:S01]  /*97b0*/  FMUL.FTZ R11, R23, R128 ;  /* 0x00000080170b7220 */ /* 0x000fe20000410000 */
[----:B-1----:R-:W-:Y:S01]  /*97c0*/  @!P2 FADD.FTZ R4, R4, R165 ;  /* 0x000000a50404a221 */ /* 0x002fe20000010000 */
[----:B------:R0:W1:Y:S01]  /*97d0*/  SHFL.DOWN PT, R13, R6, 0x10, 0x1f ;  /* 0x0a001f00060d7f89 */ /* 0x00006200000e0000 */
[----:B--2---:R-:W-:-:S03]  /*97e0*/  @!P2 FADD.FTZ R7, R7, R16 ;  /* 0x000000100707a221 */ /* 0x004fc60000010000 */
[----:B------:R0:W2:Y:S01]  /*97f0*/  SHFL.DOWN PT, R3, R4, 0x10, 0x1f ;  /* 0x0a001f0004037f89 */ /* 0x0000a200000e0000 */
[----:B---3--:R-:W-:-:S03]  /*9800*/  @!P2 FADD.FTZ R5, R5, R12 ;  /* 0x0000000c0505a221 */ /* 0x008fc60000010000 */
        /* <DEDUP_REMOVED lines=11> */
.L_x_6367:
[----:B------:R-:W-:Y:S05]  /*98c0*/  BSYNC.RECONVERGENT B0 ;  /* 0x0000000000007941 */ /* 0x000fea0003800200 */
.L_x_6366:
[CC--:B0-2---:R-:W-:Y:S01]  /*98d0*/  FMUL.FTZ R3, R23.reuse, R9.reuse ;  /* 0x0000000917037220 */ /* 0x0c5fe20000410000 */
[CC--:B-1----:R-:W-:Y:S01]  /*98e0*/  FMUL.FTZ R13, R23.reuse, R160.reuse ;  /* 0x000000a0170d7220 */ /* 0x0c2fe20000410000 */
[C---:B------:R-:W-:Y:S01]  /*98f0*/  FFMA.FTZ R14, R22.reuse, R160, R11 ;  /* 0x000000a0160e7223 */ /* 0x040fe2000001000b */
[-C--:B---3--:R-:W-:Y:S01]  /*9900*/  FMUL.FTZ R12, R23, R162.reuse ;  /* 0x000000a2170c7220 */ /* 0x088fe20000410000 */
[C---:B----4-:R-:W-:Y:S01]  /*9910*/  FFMA.FTZ R10, R22.reuse, R162, R3 ;  /* 0x000000a2160a7223 */ /* 0x050fe20000010003 */
        /* <DEDUP_REMOVED lines=23> */
[----:B------:R-:W1:Y:S04]  /*9a90*/  @P2 LDS.64 R2, [R14+0x42f0] ;  /* 0x0042f0000e022984 */ /* 0x000e680000000a00 */
[----:B------:R-:W2:Y:S01]  /*9aa0*/  @P2 LDS.64 R12, [R14+0x3af0] ;  /* 0x003af0000e0c2984 */ /* 0x000ea20000000a00 */
[----:B0-----:R-:W-:Y:S01]  /*9ab0*/  FADD.FTZ R6, R10, R6 ;  /* 0x000000060a067221 */ /* 0x001fe20000010000 */
[----:B------:R-:W-:Y:S01]  /*9ac0*/  FADD.FTZ R7, R11, R7 ;  /* 0x000000070b077221 */ /* 0x000fe20000010000 */
[----:B------:R-:W-:Y:S01]  /*9ad0*/  FADD.FTZ R4, R8, R4 ;  /* 0x0000000408047221 */ /* 0x000fe20000010000 */
[----:B------:R-:W-:Y:S01]  /*9ae0*/  FADD.FTZ R5, R9, R5 ;  /* 0x0000000509057221 */ /* 0x000fe20000010000 */
[----:B-1----:R-:W-:Y:S01]  /*9af0*/  @P2 FADD.FTZ R6, R6, R2 ;  /* 0x0000000206062221 */ /* 0x002fe20000010000 */
[----:B------:R-:W-:Y:S01]  /*9b00*/  @P2 FADD.FTZ R7, R7, R3 ;  /* 0x0000000307072221 */ /* 0x000fe20000010000 */
[----:B--2---:R-:W-:Y:S01]  /*9b10*/  @P2 FADD.FTZ R4, R4, R12 ;  /* 0x0000000c04042221 */ /* 0x004fe20000010000 */
[----:B------:R-:W-:-:S03]  /*9b20*/  @P2 FADD.FTZ R5, R5, R13 ;  /* 0x0000000d05052221 */ /* 0x000fc60000010000 */
[----:B------:R0:W-:Y:S04]  /*9b30*/  STS.64 [R14+0x42f0], R6 ;  /* 0x0042f0060e007388 */ /* 0x0001e80000000a00 */
[----:B------:R0:W-:Y:S02]  /*9b40*/  STS.64 [R14+0x3af0], R4 ;  /* 0x003af0040e007388 */ /* 0x0001e40000000a00 */
.L_x_6369:
[----:B------:R-:W-:Y:S05]  /*9b50*/  BSYNC.RECONVERGENT B0 ;  /* 0x0000000000007941 */ /* 0x000fea0003800200 */
.L_x_6368:
[----:B------:R-:W-:-:S04]  /*9b60*/  IADD3 R67, PT, PT, R67, 0x1, RZ ;  /* 0x0000000143437810 */ /* 0x000fc80007ffe0ff */
[----:B------:R-:W-:-:S13]  /*9b70*/  ISETP.GE.AND P2, PT, R67, UR37, PT ;  /* 0x0000002543007c0c */ /* 0x000fda000bf46270 */
[----:B------:R-:W-:Y:S05]  /*9b80*/  @!P2 BRA `(.L_x_6370) ;  /* 0xffffffa40074a947 */ /* 0x000fea000383ffff */
.L_x_6336:
[----:B------:R-:W1:Y:S01]  /*9b90*/  LDCU UR7, c[0x0][0x388] ;  /* 0x00007100ff0777ac */ /* 0x000e620008000800 */
[----:B------:R-:W-:Y:S01]  /*9ba0*/  BAR.SYNC.DEFER_BLOCKING 0x0 ;  /* 0x0000000000007b1d */ /* 0x000fe20000010000 */
[----:B------:R-:W-:Y:S01]  /*9bb0*/  SHF.L.U32 R2, R63, 0x4, RZ ;  /* 0x000000043f027819 */ /* 0x000fe200000006ff */
[----:B------:R-:W-:Y:S01]  /*9bc0*/  FADD.FTZ R62, R131, R62 ;  /* 0x0000003e833e7221 */ /* 0x000fe20000010000 */
[----:B------:R-:W-:Y:S02]  /*9bd0*/  UIADD3 UR28, UP0, UPT, UR28, -0x1000, URZ ;  /* 0xfffff0001c1c7890 */ /* 0x000fe4000ff1e0ff */
[----:B------:R-:W-:Y:S01]  /*9be0*/  LOP3.LUT R2, R2, 0x3e00, RZ, 0xc0, !PT ;  /* 0x00003e0002027812 */ /* 0x000fe200078ec0ff */
[----:B------:R-:W2:Y:S01]  /*9bf0*/  LDCU.64 UR10, c[0x0][0x4f8] ;  /* 0x00009f00ff0a77ac */ /* 0x000ea20008000a00 */
[----:B------:R-:W-:Y:S02]  /*9c00*/  FADD.FTZ R62, R62, R133 ;  /* 0x000000853e3e7221 */ /* 0x000fe40000010000 */
[----:B------:R-:W-:Y:S01]  /*9c10*/  LOP3.LUT R27, R2, 0x1f, R63, 0xf8, !PT ;  /* 0x0000001f021b7812 */ /* 0x000fe200078ef83f */
[----:B------:R-:W3:Y:S01]  /*9c20*/  LDCU.64 UR14, c[0x0][0x500] ;  /* 0x0000a000ff0e77ac */ /* 0x000ee20008000a00 */
[----:B------:R-:W-:-:S02]  /*9c30*/  FADD.FTZ R62, R62, R135 ;  /* 0x000000873e3e7221 */ /* 0x000fc40000010000 */
[C---:B------:R-:W-:Y:S01]  /*9c40*/  LOP3.LUT R39, R27.reuse, 0x20, RZ, 0xfc, !PT ;  /* 0x000000201b277812 */ /* 0x040fe200078efcff */
[----:B------:R-:W-:Y:S01]  /*9c50*/  UIADD3.X UR27, UPT, UPT, UR27, -0x1, URZ, UP0, !UPT ;  /* 0xffffffff1b1b7890 */ /* 0x000fe200087fe4ff */
[C---:B------:R-:W-:Y:S01]  /*9c60*/  LOP3.LUT R41, R27.reuse, 0x40, RZ, 0xfc, !PT ;  /* 0x000000401b297812 */ /* 0x040fe200078efcff */
[----:B------:R-:W-:Y:S01]  /*9c70*/  FADD.FTZ R62, R62, R137 ;  /* 0x000000893e3e7221 */ /* 0x000fe20000010000 */
[----:B-1----:R-:W-:Y:S01]  /*9c80*/  UIMAD UR7, UR21, -0x400, UR7 ;  /* 0xfffffc00150778a4 */ /* 0x002fe2000f8e0207 */
[C---:B------:R-:W-:Y:S01]  /*9c90*/  LOP3.LUT R59, R27.reuse, 0x60, RZ, 0xfc, !PT ;  /* 0x000000601b3b7812 */ /* 0x040fe200078efcff */
[----:B------:R-:W-:Y:S01]  /*9ca0*/  UISETP.GT.AND UP0, UPT, UR21, 0x1, UPT ;  /* 0x000000011500788c */ /* 0x000fe2000bf04270 */
[C---:B------:R-:W-:Y:S01]  /*9cb0*/  LOP3.LUT R67, R27.reuse, 0x80, RZ, 0xfc, !PT ;  /* 0x000000801b437812 */ /* 0x040fe200078efcff */
[----:B------:R-:W-:Y:S01]  /*9cc0*/  UIADD3 UR7, UPT, UPT, UR7, 0x400, URZ ;  /* 0x0000040007077890 */ /* 0x000fe2000fffe0ff */
[C---:B------:R-:W-:Y:S01]  /*9cd0*/  LOP3.LUT R69, R27.reuse, 0xa0, RZ, 0xfc, !PT ;  /* 0x000000a01b457812 */ /* 0x040fe200078efcff */
[----:B------:R-:W-:Y:S01]  /*9ce0*/  FADD.FTZ R62, R62, R139 ;  /* 0x0000008b3e3e7221 */ /* 0x000fe20000010000 */
[----:B------:R-:W-:Y:S01]  /*9cf0*/  STS [R42], R113 ;  /* 0x000000712a007388 */ /* 0x000fe20000000800 */
[C---:B------:R-:W-:Y:S01]  /*9d00*/  LOP3.LUT R71, R27.reuse, 0xc0, RZ, 0xfc, !PT ;  /* 0x000000c01b477812 */ /* 0x040fe200078efcff */
[----:B------:R-:W-:Y:S01]  /*9d10*/  UIADD3 UR22, UP1, UPT, UR22, -0x1000, URZ ;  /* 0xfffff00016167890 */ /* 0x000fe2000ff3e0ff */
[----:B0-----:R-:W-:Y:S01]  /*9d20*/  MOV R6, UR7 ;  /* 0x0000000700067c02 */ /* 0x001fe20008000f00 */
[----:B------:R-:W-:Y:S01]  /*9d30*/  STS [R42+0x4], R111 ;  /* 0x0000046f2a007388 */ /* 0x000fe20000000800 */
[----:B------:R-:W-:Y:S01]  /*9d40*/  UMOV UR7, URZ ;  /* 0x000000ff00077c82 */ /* 0x000fe20008000000 */
[C---:B------:R-:W-:Y:S01]  /*9d50*/  LOP3.LUT R73, R27.reuse, 0xe0, RZ, 0xfc, !PT ;  /* 0x000000e01b497812 */ /* 0x040fe200078efcff */
[----:B--2---:R-:W-:Y:S01]  /*9d60*/  UIMAD.WIDE.U32 UR8, UR29, UR10, UR6 ;  /* 0x0000000a1d0872a5 */ /* 0x004fe2000f8e0006 */
[----:B------:R-:W-:Y:S01]  /*9d70*/  STS [R42+0x8], R109 ;  /* 0x0000086d2a007388 */ /* 0x000fe20000000800 */
[C---:B------:R-:W-:Y:S01]  /*9d80*/  LOP3.LUT R75, R27.reuse, 0x100, RZ, 0xfc, !PT ;  /* 0x000001001b4b7812 */ /* 0x040fe200078efcff */
[----:B------:R-:W-:Y:S01]  /*9d90*/  FADD.FTZ R62, R62, R141 ;  /* 0x0000008d3e3e7221 */ /* 0x000fe20000010000 */
[----:B------:R-:W-:Y:S01]  /*9da0*/  UIMAD UR9, UR29, UR11, UR9 ;  /* 0x0000000b1d0972a4 */ /* 0x000fe2000f8e0209 */
[----:B------:R-:W-:Y:S01]  /*9db0*/  STS [R42+0xc], R107 ;  /* 0x00000c6b2a007388 */ /* 0x000fe20000000800 */
[----:B------:R-:W0:Y:S01]  /*9dc0*/  LDCU.64 UR10, c[0x0][0x550] ;  /* 0x0000aa00ff0a77ac */ /* 0x000e220008000a00 */
[C---:B------:R-:W-:Y:S01]  /*9dd0*/  LOP3.LUT R77, R27.reuse, 0x120, RZ, 0xfc, !PT ;  /* 0x000001201b4d7812 */ /* 0x040fe200078efcff */
[----:B------:R-:W-:Y:S01]  /*9de0*/  FADD.FTZ R62, R62, R143 ;  /* 0x0000008f3e3e7221 */ /* 0x000fe20000010000 */
[----:B------:R-:W-:Y:S01]  /*9df0*/  STS [R42+0x10], R105 ;  /* 0x000010692a007388 */ /* 0x000fe20000000800 */
[----:B---3--:R-:W-:Y:S01]  /*9e00*/  UIMAD.WIDE.U32 UR8, UR16, UR14, UR8 ;  /* 0x0000000e100872a5 */ /* 0x008fe2000f8e0008 */
[C---:B------:R-:W-:Y:S01]  /*9e10*/  LOP3.LUT R79, R27.reuse, 0x140, RZ, 0xfc, !PT ;  /* 0x000001401b4f7812 */ /* 0x040fe200078efcff */
[----:B------:R-:W-:Y:S01]  /*9e20*/  FADD.FTZ R62, R62, R145 ;  /* 0x000000913e3e7221 */ /* 0x000fe20000010000 */
[----:B------:R-:W-:Y:S01]  /*9e30*/  STS [R42+0x14], R103 ;  /* 0x000014672a007388 */ /* 0x000fe20000000800 */
[----:B------:R-:W-:Y:S01]  /*9e40*/  UIMAD UR9, UR16, UR15, UR9 ;  /* 0x0000000f100972a4 */ /* 0x000fe2000f8e0209 */
[C---:B------:R-:W-:Y:S01]  /*9e50*/  LOP3.LUT R81, R27.reuse, 0x160, RZ, 0xfc, !PT ;  /* 0x000001601b517812 */ /* 0x040fe200078efcff */
[----:B------:R-:W-:Y:S01]  /*9e60*/  FADD.FTZ R62, R62, R147 ;  /* 0x000000933e3e7221 */ /* 0x000fe20000010000 */
[----:B------:R-:W-:Y:S01]  /*9e70*/  STS [R42+0x18], R101 ;  /* 0x000018652a007388 */ /* 0x000fe20000000800 */
[----:B------:R-:W-:Y:S01]  /*9e80*/  IADD3 R3, P1, PT, R27, UR8, RZ ;  /* 0x000000081b037c10 */ /* 0x000fe2000ff3e0ff */
[----:B------:R-:W-:Y:S01]  /*9e90*/  UIADD3 UR24, UP2, UPT, UR24, -0x1000, URZ ;  /* 0xfffff00018187890 */ /* 0x000fe2000ff5e0ff */
[----:B------:R-:W-:Y:S01]  /*9ea0*/  FADD.FTZ R62, R62, R149 ;  /* 0x000000953e3e7221 */ /* 0x000fe20000010000 */
[----:B------:R-:W-:Y:S01]  /*9eb0*/  STS [R42+0x1c], R99 ;  /* 0x00001c632a007388 */ /* 0x000fe20000000800 */
[----:B------:R-:W-:Y:S01]  /*9ec0*/  IADD3.X R4, PT, PT, RZ, UR9, RZ, P1, !PT ;  /* 0x00000009ff047c10 */ /* 0x000fe20008ffe4ff */
[----:B------:R-:W-:Y:S01]  /*9ed0*/  UIADD3.X UR23, UPT, UPT, UR23, -0x1, URZ, UP1, !UPT ;  /* 0xffffffff17177890 */ /* 0x000fe20008ffe4ff */
[C---:B0-----:R-:W-:Y:S01]  /*9ee0*/  LEA R2, P5, R3.reuse, UR10, 0x2 ;  /* 0x0000000a03027c11 */ /* 0x041fe2000f8a10ff */
[----:B------:R-:W-:Y:S01]  /*9ef0*/  STS [R42+0x20], R97 ;  /* 0x000020612a007388 */ /* 0x000fe20000000800 */
[----:B------:R-:W0:Y:S01]  /*9f00*/  LDCU.64 UR8, c[0x0][0x518] ;  /* 0x0000a300ff0877ac */ /* 0x000e220008000a00 */
[----:B------:R-:W-:Y:S01]  /*9f10*/  FADD.FTZ R62, R62, R151 ;  /* 0x000000973e3e7221 */ /* 0x000fe20000010000 */
[----:B------:R-:W-:Y:S01]  /*9f20*/  LEA.HI.X R3, R3, UR11, R4, 0x2, P5 ;  /* 0x0000000b03037c11 */ /* 0x000fe2000a8f1404 */
[----:B------:R-:W-:Y:S01]  /*9f30*/  STS [R42+0x24], R95 ;  /* 0x0000245f2a007388 */ /* 0x000fe20000000800 */
[----:B------:R-:W1:Y:S01]  /*9f40*/  LDCU.64 UR10, c[0x0][0x520] ;  /* 0x0000a400ff0a77ac */ /* 0x000e620008000a00 */
[----:B------:R-:W-:-:S02]  /*9f50*/  FADD.FTZ R62, R62, R153 ;  /* 0x000000993e3e7221 */ /* 0x000fc40000010000 */
[----:B------:R-:W-:Y:S01]  /*9f60*/  STS [R42+0x28], R93 ;  /* 0x0000285d2a007388 */ /* 0x000fe20000000800 */
[----:B------:R-:W-:Y:S01]  /*9f70*/  UIADD3.X UR26, UPT, UPT, UR26, -0x1, URZ, UP2, !UPT ;  /* 0xffffffff1a1a7890 */ /* 0x000fe200097fe4ff */
[----:B------:R-:W-:Y:S02]  /*9f80*/  FADD.FTZ R62, R62, R155 ;  /* 0x0000009b3e3e7221 */ /* 0x000fe40000010000 */
[----:B------:R-:W-:Y:S02]  /*9f90*/  STS [R42+0x2c], R91 ;  /* 0x00002c5b2a007388 */ /* 0x000fe40000000800 */
[----:B------:R-:W-:Y:S02]  /*9fa0*/  FADD.FTZ R62, R62, R157 ;  /* 0x0000009d3e3e7221 */ /* 0x000fe40000010000 */
[----:B------:R2:W-:Y:S02]  /*9fb0*/  STS [R42+0x30], R89 ;  /* 0x000030592a007388 */ /* 0x0005e40000000800 */
[----:B------:R-:W-:Y:S01]  /*9fc0*/  FADD.FTZ R62, R62, R159 ;  /* 0x0000009f3e3e7221 */ /* 0x000fe20000010000 */
[----:B0-----:R-:W-:Y:S01]  /*9fd0*/  UIMAD.WIDE.U32 UR6, UR29, UR8, UR6 ;  /* 0x000000081d0672a5 */ /* 0x001fe2000f8e0006 */
[----:B------:R-:W-:Y:S02]  /*9fe0*/  STS [R42+0x34], R87 ;  /* 0x000034572a007388 */ /* 0x000fe40000000800 */
[----:B------:R-:W-:Y:S01]  /*9ff0*/  FADD.FTZ R62, R62, R161 ;  /* 0x000000a13e3e7221 */ /* 0x000fe20000010000 */
[----:B------:R-:W-:Y:S01]  /*a000*/  UIMAD UR7, UR29, UR9, UR7 ;  /* 0x000000091d0772a4 */ /* 0x000fe2000f8e0207 */
[----:B------:R0:W-:Y:S01]  /*a010*/  STS [R42+0x38], R85 ;  /* 0x000038552a007388 */ /* 0x0001e20000000800 */
[----:B------:R-:W3:Y:S01]  /*a020*/  LDCU.64 UR8, c[0x0][0x560] ;  /* 0x0000ac00ff0877ac */ /* 0x000ee20008000a00 */
[----:B--2---:R-:W-:-:S02]  /*a030*/  LOP3.LUT R89, R27, 0x1e0, RZ, 0xfc, !PT ;  /* 0x000001e01b597812 */ /* 0x004fc400078efcff */
[----:B------:R2:W-:Y:S01]  /*a040*/  STS [R42+0x3c], R83 ;  /* 0x00003c532a007388 */ /* 0x0005e20000000800 */
[----:B------:R-:W-:-:S03]  /*a050*/  NOP ;  /* 0x0000000000007918 */ /* 0x000fc60000000000 */
[----:B------:R-:W-:Y:S01]  /*a060*/  LDS R5, [R58] ;  /* 0x000000003a057984 */ /* 0x000fe20000000800 */
[C---:B0-----:R-:W-:Y:S01]  /*a070*/  LOP3.LUT R85, R27.reuse, 0x1a0, RZ, 0xfc, !PT ;  /* 0x000001a01b557812 */ /* 0x041fe200078efcff */
[----:B-1----:R-:W-:Y:S01]  /*a080*/  UIMAD.WIDE.U32 UR6, UR16, UR10, UR6 ;  /* 0x0000000a100672a5 */ /* 0x002fe2000f8e0006 */
[C---:B--2---:R-:W-:Y:S01]  /*a090*/  LOP3.LUT R83, R27.reuse, 0x180, RZ, 0xfc, !PT ;  /* 0x000001801b537812 */ /* 0x044fe200078efcff */
[----:B------:R-:W-:Y:S01]  /*a0a0*/  LDS R7, [R57+0x80] ;  /* 0x0000800039077984 */ /* 0x000fe20000000800 */
[C---:B------:R-:W-:Y:S01]  /*a0b0*/  LOP3.LUT R87, R27.reuse, 0x1c0, RZ, 0xfc, !PT ;  /* 0x000001c01b577812 */ /* 0x040fe200078efcff */
[----:B------:R-:W-:Y:S02]  /*a0c0*/  UIMAD UR7, UR16, UR11, UR7 ;  /* 0x0000000b100772a4 */ /* 0x000fe4000f8e0207 */
        /* <DEDUP_REMOVED lines=49> */
[----:B------:R-:W-:Y:S06]  /*a3e0*/  BAR.SYNC.DEFER_BLOCKING 0x0 ;  /* 0x0000000000007b1d */ /* 0x000fec0000010000 */
        /* <DEDUP_REMOVED lines=35> */
[----:B0-----:R-:W-:Y:S01]  /*a620*/  IADD3 R3, P0, PT, R27, UR6, RZ ;  /* 0x000000061b037c10 */ /* 0x001fe2000ff1e0ff */
[----:B------:R-:W-:-:S03]  /*a630*/  UIADD3 UR6, UPT, UPT, UR21, -0x1, URZ ;  /* 0xffffffff15067890 */ /* 0x000fc6000fffe0ff */
[----:B------:R-:W-:Y:S02]  /*a640*/  IADD3.X R4, PT, PT, RZ, UR7, RZ, P0, !PT ;  /* 0x00000007ff047c10 */ /* 0x000fe400087fe4ff */
[C---:B---3--:R-:W-:Y:S02]  /*a650*/  LEA R2, P3, R3.reuse, UR8, 0x2 ;  /* 0x0000000803027c11 */ /* 0x048fe4000f8610ff */
        /* <DEDUP_REMOVED lines=36> */
.L_x_6334:
        /* <DEDUP_REMOVED lines=41> */
.L_x_6373:
[----:B------:R-:W-:Y:S05]  /*ab30*/  BSYNC.RECONVERGENT B0 ;  /* 0x0000000000007941 */ /* 0x000fea0003800200 */
.L_x_6372:
[----:B------:R-:W-:Y:S01]  /*ab40*/  UISETP.NE.U32.AND UP0, UPT, UR8, URZ, UPT ;  /* 0x000000ff0800728c */ /* 0x000fe2000bf05070 */
[----:B0-----:R-:W-:-:S03]  /*ab50*/  ISETP.GE.AND P0, PT, R11, UR23, PT ;  /* 0x000000170b007c0c */ /* 0x001fc6000bf06270 */
[----:B------:R-:W-:-:S09]  /*ab60*/  UISETP.NE.AND.EX UP0, UPT, UR9, URZ, UPT, UP0 ;  /* 0x000000ff0900728c */ /* 0x000fd2000bf05300 */
[----:B------:R-:W-:Y:S05]  /*ab70*/  BRA.U !UP0, `(.L_x_6374) ;  /* 0x0000000108907547 */ /* 0x000fea000b800000 */
[----:B------:R-:W-:Y:S06]  /*ab80*/  BAR.SYNC.DEFER_BLOCKING 0x0 ;  /* 0x0000000000007b1d */ /* 0x000fec0000010000 */
[----:B------:R-:W-:Y:S01]  /*ab90*/  BSSY.RECONVERGENT B0, `(.L_x_6374) ;  /* 0x0000022000007945 */ /* 0x000fe20003800200 */
[----:B--2---:R-:W0:Y:S01]  /*aba0*/  SHFL.DOWN P1, R3, R62, 0x1, 0x1f ;  /* 0x08201f003e037f89 */ /* 0x004e220000020000 */
[----:B------:R-:W2:Y:S01]  /*abb0*/  S2R R4, SR_LANEID ;  /* 0x0000000000047919 */ /* 0x000ea20000000000 */
[----:B0-----:R-:W-:-:S05]  /*abc0*/  @P1 FADD R3, R3, R62 ;  /* 0x0000003e03031221 */ /* 0x001fca0000000000 */
[----:B-1----:R-:W0:Y:S01]  /*abd0*/  SHFL.DOWN P1, R0, R3, 0x2, 0x1f ;  /* 0x08401f0003007f89 */ /* 0x002e220000020000 */
[----:B--2---:R-:W-:Y:S02]  /*abe0*/  ISETP.NE.AND P2, PT, R4, RZ, PT ;  /* 0x000000ff0400720c */ /* 0x004fe40003f45270 */
[----:B------:R-:W1:Y:S11]  /*abf0*/  S2R R4, SR_TID.X ;  /* 0x0000000000047919 */ /* 0x000e760000002100 */
[----:B------:R-:W2:Y:S01]  /*ac00*/  @!P2 S2R R9, SR_CgaCtaId ;  /* 0x000000000009a919 */ /* 0x000ea20000008800 */
[----:B------:R-:W-:Y:S01]  /*ac10*/  @!P2 MOV R6, 0x400 ;  /* 0x000004000006a802 */ /* 0x000fe20000000f00 */
[----:B0-----:R-:W-:-:S05]  /*ac20*/  @P1 FADD R0, R3, R0 ;  /* 0x0000000003001221 */ /* 0x001fca0000000000 */
[----:B------:R-:W0:Y:S01]  /*ac30*/  SHFL.DOWN P1, R5, R0, 0x4, 0x1f ;  /* 0x08801f0000057f89 */ /* 0x000e220000020000 */
[----:B-1----:R-:W-:-:S04]  /*ac40*/  @!P2 SHF.R.U32.HI R3, RZ, 0x3, R4 ;  /* 0x00000003ff03a819 */ /* 0x002fc80000011604 */
        /* <DEDUP_REMOVED lines=15> */
[----:B------:R-:W0:Y:S01]  /*ad40*/  LDS R0, [UR4+0x1098] ;  /* 0x00109804ff007984 */ /* 0x000e220008000800 */
[----:B------:R-:W-:-:S04]  /*ad50*/  ULEA UR4, UP0, UR16, UR8, 0x2 ;  /* 0x0000000810047291 */ /* 0x000fc8000f8010ff */
[----:B------:R-:W-:Y:S02]  /*ad60*/  ULEA.HI.X UR5, UR16, UR9, URZ, 0x2, UP0 ;  /* 0x0000000910057291 */ /* 0x000fe400080f14ff */
[----:B------:R-:W-:-:S04]  /*ad70*/  MOV R2, UR4 ;  /* 0x0000000400027c02 */ /* 0x000fc80008000f00 */
[----:B------:R-:W-:Y:S01]  /*ad80*/  MOV R3, UR5 ;  /* 0x0000000500037c02 */ /* 0x000fe20008000f00 */
[----:B0-----:R-:W-:-:S05]  /*ad90*/  FADD.FTZ R7, R7, R0 ;  /* 0x0000000007077221 */ /* 0x001fca0000010000 */
[----:B------:R1:W-:Y:S02]  /*ada0*/  REDG.E.ADD.F32.FTZ.RN.STRONG.GPU desc[UR30][R2.64], R7 ;  /* 0x00000007020079a6 */ /* 0x0003e4000c12f31e */
.L_x_6375:
[----:B------:R-:W-:Y:S05]  /*adb0*/  BSYNC.RECONVERGENT B0 ;  /* 0x0000000000007941 */ /* 0x000fea0003800200 */
.L_x_6374:
        /* <DEDUP_REMOVED lines=22> */
.L_x_6377:
[C---:B------:R-:W-:Y:S01]  /*af20*/  LEA R0, R11.reuse, UR12, 0x3 ;  /* 0x0000000c0b007c11 */ /* 0x040fe2000f8e18ff */
[C---:B--23--:R-:W-:Y:S01]  /*af30*/  IMAD.WIDE.U32 R6, R11.reuse, UR38, RZ ;  /* 0x000000260b067c25 */ /* 0x04cfe2000f8e00ff */
[----:B------:R-:W-:Y:S02]  /*af40*/  MOV R2, UR8 ;  /* 0x0000000800027c02 */ /* 0x000fe40008000f00 */
        /* <DEDUP_REMOVED lines=63> */
.L_x_6376:
[----:B------:R-:W-:Y:S05]  /*b340*/  EXIT ;  /* 0x000000000000794d */ /* 0x000fea0003800000 */
.L_x_6341:
[----:B------:R-:W-:Y:S01]  /*b350*/  MOV R201, R13 ;  /* 0x0000000d00c97202 */ /* 0x000fe20000000f00 */
[----:B------:R-:W-:Y:S01]  /*b360*/  HFMA2 R198, -RZ, RZ, 0, 5.9604644775390625e-08 ;  /* 0x00000001ffc67431 */ /* 0x000fe200000001ff */
[----:B------:R-:W-:Y:S02]  /*b370*/  MOV R203, RZ ;  /* 0x000000ff00cb7202 */ /* 0x000fe40000000f00 */
[----:B------:R-:W-:-:S07]  /*b380*/  MOV R2, 0xffffffff ;  /* 0xffffffff00027802 */ /* 0x000fce0000000f00 */
[----:B0-2--5:R-:W-:Y:S05]  /*b390*/  WARPSYNC.COLLECTIVE R2, `(.L_x_6378) ;  /* 0x0000000002087348 */ /* 0x025fea0003c00000 */
[----:B------:R1:W3:Y:S02]  /*b3a0*/  SHFL.UP P6, R194, R201, R198, R203 ;  /* 0x040000c6c9c27389 */ /* 0x0002e400000c00cb */
[----:B0123-5:R-:W-:Y:S05]  /*b3b0*/  ENDCOLLECTIVE ;  /* 0x000000000000791b */ /* 0x02ffea0003800000 */
.L_x_6378:
[----:B------:R-:W-:Y:S02]  /*b3c0*/  MOV R201, R12 ;  /* 0x0000000c00c97202 */ /* 0x000fe40000000f00 */
[----:B------:R-:W-:-:S07]  /*b3d0*/  MOV R14, R194 ;  /* 0x000000c2000e7202 */ /* 0x000fce0000000f00 */
[----:B------:R-:W-:Y:S05]  /*b3e0*/  WARPSYNC.COLLECTIVE R2, `(.L_x_6379) ;  /* 0x0000000002087348 */ /* 0x000fea0003c00000 */
[----:B------:R0:W1:Y:S02]  /*b3f0*/  SHFL.UP P6, R194, R201, R198, R203 ;  /* 0x040000c6c9c27389 */ /* 0x00006400000c00cb */
[----:B01----:R-:W-:Y:S05]  /*b400*/  ENDCOLLECTIVE ;  /* 0x000000000000791b */ /* 0x003fea0003800000 */
.L_x_6379:
[----:B------:R-:W-:Y:S02]  /*b410*/  MOV R201, R18 ;  /* 0x0000001200c97202 */ /* 0x000fe40000000f00 */
[----:B------:R-:W-:-:S07]  /*b420*/  MOV R15, R194 ;  /* 0x000000c2000f7202 */ /* 0x000fce0000000f00 */
[----:B------:R-:W-:Y:S05]  /*b430*/  WARPSYNC.COLLECTIVE R2, `(.L_x_6380) ;  /* 0x0000000002087348 */ /* 0x000fea0003c00000 */
[----:B------:R0:W1:Y:S02]  /*b440*/  SHFL.UP P6, R194, R201, R198, R203 ;  /* 0x040000c6c9c27389 */ /* 0x00006400000c00cb */
[----:B01----:R-:W-:Y:S05]  /*b450*/  ENDCOLLECTIVE ;  /* 0x000000000000791b */ /* 0x003fea0003800000 */
.L_x_6380:
[-C--:B------:R-:W-:Y:S01]  /*b460*/  FMUL.FTZ R195, R12, R15.reuse ;  /* 0x0000000f0cc37220 */ /* 0x080fe20000410000 */
[----:B------:R-:W-:Y:S01]  /*b470*/  FMUL.FTZ R15, R13, R15 ;  /* 0x0000000f0d0f7220 */ /* 0x000fe20000410000 */
[----:B------:R-:W-:Y:S02]  /*b480*/  MOV R201, R192 ;  /* 0x000000c000c97202 */ /* 0x000fe40000000f00 */
[----:B------:R-:W-:-:S07]  /*b490*/  MOV R19, R194 ;  /* 0x000000c200137202 */ /* 0x000fce0000000f00 */
[----:B------:R-:W-:Y:S05]  /*b4a0*/  WARPSYNC.COLLECTIVE R2, `(.L_x_6381) ;  /* 0x0000000002087348 */ /* 0x000fea0003c00000 */
[----:B------:R0:W1:Y:S02]  /*b4b0*/  SHFL.UP P6, R194, R201, R198, R203 ;  /* 0x040000c6c9c27389 */ /* 0x00006400000c00cb */
[----:B01----:R-:W-:Y:S05]  /*b4c0*/  ENDCOLLECTIVE ;  /* 0x000000000000791b */ /* 0x003fea0003800000 */
.L_x_6381:
        /* <DEDUP_REMOVED lines=13> */
.L_x_6382:
[----:B------:R-:W-:Y:S02]  /*b5a0*/  MOV R201, R12 ;  /* 0x0000000c00c97202 */ /* 0x000fe40000000f00 */
[----:B------:R-:W-:-:S07]  /*b5b0*/  MOV R14, R194 ;  /* 0x000000c2000e7202 */ /* 0x000fce0000000f00 */
[----:B------:R-:W-:Y:S05]  /*b5c0*/  WARPSYNC.COLLECTIVE R2, `(.L_x_6383) ;  /* 0x0000000002087348 */ /* 0x000fea0003c00000 */
[----:B------:R0:W1:Y:S02]  /*b5d0*/  SHFL.UP P6, R194, R201, R198, R203 ;  /* 0x040000c6c9c27389 */ /* 0x00006400000c00cb */
[----:B01----:R-:W-:Y:S05]  /*b5e0*/  ENDCOLLECTIVE ;  /* 0x000000000000791b */ /* 0x003fea0003800000 */
.L_x_6383:
[----:B------:R-:W-:Y:S02]  /*b5f0*/  MOV R201, R18 ;  /* 0x0000001200c97202 */ /* 0x000fe40000000f00 */
[----:B------:R-:W-:-:S07]  /*b600*/  MOV R15, R194 ;  /* 0x000000c2000f7202 */ /* 0x000fce0000000f00 */
[----:B------:R-:W-:Y:S05]  /*b610*/  WARPSYNC.COLLECTIVE R2, `(.L_x_6384) ;  /* 0x0000000002087348 */ /* 0x000fea0003c00000 */
[----:B------:R0:W1:Y:S02]  /*b620*/  SHFL.UP P6, R194, R201, R198, R203 ;  /* 0x040000c6c9c27389 */ /* 0x00006400000c00cb */
[----:B01----:R-:W-:Y:S05]  /*b630*/  ENDCOLLECTIVE ;  /* 0x000000000000791b */ /* 0x003fea0003800000 */
.L_x_6384:
[-C--:B------:R-:W-:Y:S01]  /*b640*/  FMUL.FTZ R195, R12, R15.reuse ;  /* 0x0000000f0cc37220 */ /* 0x080fe20000410000 */
[----:B------:R-:W-:Y:S01]  /*b650*/  FMUL.FTZ R15, R13, R15 ;  /* 0x0000000f0d0f7220 */ /* 0x000fe20000410000 */
[----:B------:R-:W-:Y:S02]  /*b660*/  MOV R201, R192 ;  /* 0x000000c000c97202 */ /* 0x000fe40000000f00 */
[----:B------:R-:W-:-:S07]  /*b670*/  MOV R19, R194 ;  /* 0x000000c200137202 */ /* 0x000fce0000000f00 */
[----:B------:R-:W-:Y:S05]  /*b680*/  WARPSYNC.COLLECTIVE R2, `(.L_x_6385) ;  /* 0x0000000002087348 */ /* 0x000fea0003c00000 */
[----:B------:R0:W1:Y:S02]  /*b690*/  SHFL.UP P6, R194, R201, R198, R203 ;  /* 0x040000c6c9c27389 */ /* 0x00006400000c00cb */
[----:B01----:R-:W-:Y:S05]  /*b6a0*/  ENDCOLLECTIVE ;  /* 0x000000000000791b */ /* 0x003fea0003800000 */
.L_x_6385:
        /* <DEDUP_REMOVED lines=13> */
.L_x_6386:
[----:B------:R-:W-:Y:S02]  /*b780*/  MOV R201, R12 ;  /* 0x0000000c00c97202 */ /* 0x000fe40000000f00 */
[----:B------:R-:W-:-:S07]  /*b790*/  MOV R14, R194 ;  /* 0x000000c2000e7202 */ /* 0x000fce0000000f00 */
[----:B------:R-:W-:Y:S05]  /*b7a0*/  WARPSYNC.COLLECTIVE R2, `(.L_x_6387) ;  /* 0x0000000002087348 */ /* 0x000fea0003c00000 */
[----:B------:R0:W1:Y:S02]  /*b7b0*/  SHFL.UP P6, R194, R201, R198, R203 ;  /* 0x040000c6c9c27389 */ /* 0x00006400000c00cb */
[----:B01----:R-:W-:Y:S05]  /*b7c0*/  ENDCOLLECTIVE ;  /* 0x000000000000791b */ /* 0x003fea0003800000 */
.L_x_6387:
[----:B------:R-:W-:Y:S02]  /*b7d0*/  MOV R201, R18 ;  /* 0x0000001200c97202 */ /* 0x000fe40000000f00 */
[----:B------:R-:W-:-:S07]  /*b7e0*/  MOV R15, R194 ;  /* 0x000000c2000f7202 */ /* 0x000fce0000000f00 */
[----:B------:R-:W-:Y:S05]  /*b7f0*/  WARPSYNC.COLLECTIVE R2, `(.L_x_6388) ;  /* 0x0000000002087348 */ /* 0x000fea0003c00000 */
[----:B------:R0:W1:Y:S02]  /*b800*/  SHFL.UP P6, R194, R201, R198, R203 ;  /* 0x040000c6c9c27389 */ /* 0x00006400000c00cb */
[----:B01----:R-:W-:Y:S05]  /*b810*/  ENDCOLLECTIVE ;  /* 0x000000000000791b */ /* 0x003fea0003800000 */
.L_x_6388:
[-C--:B------:R-:W-:Y:S01]  /*b820*/  FMUL.FTZ R195, R12, R15.reuse ;  /* 0x0000000f0cc37220 */ /* 0x080fe20000410000 */
[----:B------:R-:W-:Y:S01]  /*b830*/  FMUL.FTZ R15, R13, R15 ;  /* 0x0000000f0d0f7220 */ /* 0x000fe20000410000 */
[----:B------:R-:W-:Y:S02]  /*b840*/  MOV R201, R192 ;  /* 0x000000c000c97202 */ /* 0x000fe40000000f00 */
[----:B------:R-:W-:-:S07]  /*b850*/  MOV R19, R194 ;  /* 0x000000c200137202 */ /* 0x000fce0000000f00 */
[----:B------:R-:W-:Y:S05]  /*b860*/  WARPSYNC.COLLECTIVE R2, `(.L_x_6389) ;  /* 0x0000000002087348 */ /* 0x000fea0003c00000 */
[----:B------:R0:W1:Y:S02]  /*b870*/  SHFL.UP P6, R194, R201, R198, R203 ;  /* 0x040000c6c9c27389 */ /* 0x00006400000c00cb */
[----:B01----:R-:W-:Y:S05]  /*b880*/  ENDCOLLECTIVE ;  /* 0x000000000000791b */ /* 0x003fea0003800000 */
.L_x_6389:
        /* <DEDUP_REMOVED lines=13> */
.L_x_6390:
[----:B------:R-:W-:Y:S02]  /*b960*/  MOV R201, R12 ;  /* 0x0000000c00c97202 */ /* 0x000fe40000000f00 */
[----:B------:R-:W-:-:S07]  /*b970*/  MOV R14, R194 ;  /* 0x000000c2000e7202 */ /* 0x000fce0000000f00 */
[----:B------:R-:W-:Y:S05]  /*b980*/  WARPSYNC.COLLECTIVE R2, `(.L_x_6391) ;  /* 0x0000000002087348 */ /* 0x000fea0003c00000 */
[----:B------:R0:W1:Y:S02]  /*b990*/  SHFL.UP P6, R194, R201, R198, R203 ;  /* 0x040000c6c9c27389 */ /* 0x00006400000c00cb */
[----:B01----:R-:W-:Y:S05]  /*b9a0*/  ENDCOLLECTIVE ;  /* 0x000000000000791b */ /* 0x003fea0003800000 */
.L_x_6391:
[----:B------:R-:W-:Y:S02]  /*b9b0*/  MOV R201, R18 ;  /* 0x0000001200c97202 */ /* 0x000fe40000000f00 */
[----:B------:R-:W-:-:S07]  /*b9c0*/  MOV R15, R194 ;  /* 0x000000c2000f7202 */ /* 0x000fce0000000f00 */
[----:B------:R-:W-:Y:S05]  /*b9d0*/  WARPSYNC.COLLECTIVE R2, `(.L_x_6392) ;  /* 0x0000000002087348 */ /* 0x000fea0003c00000 */
[----:B------:R0:W1:Y:S02]  /*b9e0*/  SHFL.UP P6, R194, R201, R198, R203 ;  /* 0x040000c6c9c27389 */ /* 0x00006400000c00cb */
[----:B01----:R-:W-:Y:S05]  /*b9f0*/  ENDCOLLECTIVE ;  /* 0x000000000000791b */ /* 0x003fea0003800000 */
.L_x_6392:
[-C--:B------:R-:W-:Y:S01]  /*ba00*/  FMUL.FTZ R195, R12, R15.reuse ;  /* 0x0000000f0cc37220 */ /* 0x080fe20000410000 */
[----:B------:R-:W-:Y:S01]  /*ba10*/  FMUL.FTZ R15, R13, R15 ;  /* 0x0000000f0d0f7220 */ /* 0x000fe20000410000 */
[----:B------:R-:W-:Y:S02]  /*ba20*/  MOV R201, R192 ;  /* 0x000000c000c97202 */ /* 0x000fe40000000f00 */
[----:B------:R-:W-:-:S07]  /*ba30*/  MOV R19, R194 ;  /* 0x000000c200137202 */ /* 0x000fce0000000f00 */
[----:B------:R-:W-:Y:S05]  /*ba40*/  WARPSYNC.COLLECTIVE R2, `(.L_x_6393) ;  /* 0x0000000002087348 */ /* 0x000fea0003c00000 */
[----:B------:R0:W1:Y:S02]  /*ba50*/  SHFL.UP P6, R194, R201, R198, R203 ;  /* 0x040000c6c9c27389 */ /* 0x00006400000c00cb */
[----:B01----:R-:W-:Y:S05]  /*ba60*/  ENDCOLLECTIVE ;  /* 0x000000000000791b */ /* 0x003fea0003800000 */
.L_x_6393:
        /* <DEDUP_REMOVED lines=13> */
.L_x_6394:
[----:B------:R-:W-:Y:S02]  /*bb40*/  MOV R201, R12 ;  /* 0x0000000c00c97202 */ /* 0x000fe40000000f00 */
[----:B------:R-:W-:-:S07]  /*bb50*/  MOV R14, R194 ;  /* 0x000000c2000e7202 */ /* 0x000fce0000000f00 */
[----:B------:R-:W-:Y:S05]  /*bb60*/  WARPSYNC.COLLECTIVE R2, `(.L_x_6395) ;  /* 0x0000000002087348 */ /* 0x000fea0003c00000 */
[----:B------:R0:W1:Y:S02]  /*bb70*/  SHFL.UP P6, R194, R201, R198, R203 ;  /* 0x040000c6c9c27389 */ /* 0x00006400000c00cb */
[----:B01----:R-:W-:Y:S05]  /*bb80*/  ENDCOLLECTIVE ;  /* 0x000000000000791b */ /* 0x003fea0003800000 */
.L_x_6395:
[----:B------:R-:W-:Y:S02]  /*bb90*/  MOV R201, R18 ;  /* 0x0000001200c97202 */ /* 0x000fe40000000f00 */
[----:B------:R-:W-:-:S07]  /*bba0*/  MOV R15, R194 ;  /* 0x000000c2000f7202 */ /* 0x000fce0000000f00 */
[----:B------:R-:W-:Y:S05]  /*bbb0*/  WARPSYNC.COLLECTIVE R2, `(.L_x_6396) ;  /* 0x0000000002087348 */ /* 0x000fea0003c00000 */
[----:B------:R0:W1:Y:S02]  /*bbc0*/  SHFL.UP P6, R194, R201, R198, R203 ;  /* 0x040000c6c9c27389 */ /* 0x00006400000c00cb */
[----:B01----:R-:W-:Y:S05]  /*bbd0*/  ENDCOLLECTIVE ;  /* 0x000000000000791b */ /* 0x003fea0003800000 */
.L_x_6396:
[----:B------:R-:W-:Y:S02]  /*bbe0*/  MOV R201, R192 ;  /* 0x000000c000c97202 */ /* 0x000fe40000000f00 */
[----:B------:R-:W-:-:S07]  /*bbf0*/  MOV R19, R194 ;  /* 0x000000c200137202 */ /* 0x000fce0000000f00 */
[----:B------:R-:W-:Y:S05]  /*bc00*/  WARPSYNC.COLLECTIVE R2, `(.L_x_6397) ;  /* 0x0000000002087348 */ /* 0x000fea0003c00000 */
[----:B------:R0:W1:Y:S02]  /*bc10*/  SHFL.UP P6, R194, R201, R198, R203 ;  /* 0x040000c6c9c27389 */ /* 0x00006400000c00cb */
[----:B01----:R-:W-:Y:S05]  /*bc20*/  ENDCOLLECTIVE ;  /* 0x000000000000791b */ /* 0x003fea0003800000 */
.L_x_6397:
[----:B------:R-:W-:Y:S05]  /*bc30*/  BRA `(.L_x_6398) ;  /* 0xffffffa000787947 */ /* 0x000fea000383ffff */
.L_x_6342:
        /* <DEDUP_REMOVED lines=8> */
.L_x_6400:
[----:B------:R-:W-:Y:S05]  /*bcc0*/  BSYNC B0 ;  /* 0x0000000000007941 */ /* 0x000fea0003800000 */
.L_x_6399:
[----:B------:R-:W-:Y:S05]  /*bcd0*/  BRA `(.L_x_6401) ;  /* 0xffffffa000847947 */ /* 0x000fea000383ffff */
.L_x_6343:
        /* <DEDUP_REMOVED lines=8> */
.L_x_6403:
[----:B------:R-:W-:Y:S05]  /*bd60*/  BSYNC B0 ;  /* 0x0000000000007941 */ /* 0x000fea0003800000 */
.L_x_6402:
[----:B------:R-:W-:Y:S05]  /*bd70*/  BRA `(.L_x_6404) ;  /* 0xffffffa000647947 */ /* 0x000fea000383ffff */
.L_x_6344:
        /* <DEDUP_REMOVED lines=8> */
.L_x_6406:
[----:B------:R-:W-:Y:S05]  /*be00*/  BSYNC B0 ;  /* 0x0000000000007941 */ /* 0x000fea0003800000 */
.L_x_6405:
[----:B------:R-:W-:Y:S05]  /*be10*/  BRA `(.L_x_6407) ;  /* 0xffffffa000447947 */ /* 0x000fea000383ffff */
.L_x_6345:
        /* <DEDUP_REMOVED lines=8> */
.L_x_6409:
[----:B------:R-:W-:Y:S05]  /*bea0*/  BSYNC B0 ;  /* 0x0000000000007941 */ /* 0x000fea0003800000 */
.L_x_6408:
[----:B------:R-:W-:Y:S05]  /*beb0*/  BRA `(.L_x_6410) ;  /* 0xffffffa000247947 */ /* 0x000fea000383ffff */
.L_x_6346:
        /* <DEDUP_REMOVED lines=8> */
.L_x_6412:
[----:B------:R-:W-:Y:S05]  /*bf40*/  BSYNC B0 ;  /* 0x0000000000007941 */ /* 0x000fea0003800000 */
.L_x_6411:
        /* <DEDUP_REMOVED lines=10> */
.L_x_6413:
[----:B------:R-:W-:Y:S02]  /*bff0*/  MOV R15, 0x1f ;  /* 0x0000001f000f7802 */ /* 0x000fe40000000f00 */
[----:B------:R-:W-:Y:S02]  /*c000*/  MOV R201, R18 ;  /* 0x0000001200c97202 */ /* 0x000fe40000000f00 */
[----:B------:R-:W-:-:S07]  /*c010*/  MOV R195, R194 ;  /* 0x000000c200c37202 */ /* 0x000fce0000000f00 */
[----:B------:R-:W-:Y:S05]  /*c020*/  WARPSYNC.COLLECTIVE R2, `(.L_x_6414) ;  /* 0x0000000002087348 */ /* 0x000fea0003c00000 */
[----:B------:R0:W1:Y:S02]  /*c030*/  SHFL.UP P6, R194, R201, R198, R203 ;  /* 0x040000c6c9c27389 */ /* 0x00006400000c00cb */
[----:B01----:R-:W-:Y:S05]  /*c040*/  ENDCOLLECTIVE ;  /* 0x000000000000791b */ /* 0x003fea0003800000 */
.L_x_6414:
[----:B------:R-:W-:Y:S02]  /*c050*/  MOV R201, R192 ;  /* 0x000000c000c97202 */ /* 0x000fe40000000f00 */
[----:B------:R-:W-:-:S07]  /*c060*/  MOV R18, R194 ;  /* 0x000000c200127202 */ /* 0x000fce0000000f00 */
[----:B------:R-:W-:Y:S05]  /*c070*/  WARPSYNC.COLLECTIVE R2, `(.L_x_6415) ;  /* 0x0000000002087348 */ /* 0x000fea0003c00000 */
[----:B------:R0:W1:Y:S02]  /*c080*/  SHFL.UP P6, R194, R201, R198, R203 ;  /* 0x040000c6c9c27389 */ /* 0x00006400000c00cb */
[----:B01----:R-:W-:Y:S05]  /*c090*/  ENDCOLLECTIVE ;  /* 0x000000000000791b */ /* 0x003fea0003800000 */
.L_x_6415:
[----:B------:R-:W-:Y:S05]  /*c0a0*/  WARPSYNC.COLLECTIVE R2, `(.L_x_6416) ;  /* 0x0000000002087348 */ /* 0x000fea0003c00000 */
[----:B------:R0:W1:Y:S02]  /*c0b0*/  SHFL.IDX P2, R225, R19, R14, R15 ;  /* 0x0000000e13e17389 */ /* 0x000064000004000f */
[----:B01----:R-:W-:Y:S05]  /*c0c0*/  ENDCOLLECTIVE ;  /* 0x000000000000791b */ /* 0x003fea0003800000 */
.L_x_6416:
[----:B------:R-:W-:Y:S02]  /*c0d0*/  MOV R19, R5 ;  /* 0x0000000500137202 */ /* 0x000fe40000000f00 */
[----:B------:R-:W-:Y:S02]  /*c0e0*/  MOV R192, R194 ;  /* 0x000000c200c07202 */ /* 0x000fe40000000f00 */
[----:B------:R-:W-:-:S07]  /*c0f0*/  MOV R4, R225 ;  /* 0x000000e100047202 */ /* 0x000fce0000000f00 */
[----:B------:R-:W-:Y:S05]  /*c100*/  WARPSYNC.COLLECTIVE R2, `(.L_x_6417) ;  /* 0x0000000002087348 */ /* 0x000fea0003c00000 */
[----:B------:R0:W1:Y:S02]  /*c110*/  SHFL.IDX P2, R225, R19, R14, R15 ;  /* 0x0000000e13e17389 */ /* 0x000064000004000f */
[----:B01----:R-:W-:Y:S05]  /*c120*/  ENDCOLLECTIVE ;  /* 0x000000000000791b */ /* 0x003fea0003800000 */
.L_x_6417:
[----:B------:R-:W-:Y:S02]  /*c130*/  MOV R19, R6 ;  /* 0x0000000600137202 */ /* 0x000fe40000000f00 */
[----:B------:R-:W-:-:S07]  /*c140*/  MOV R194, R225 ;  /* 0x000000e100c27202 */ /* 0x000fce0000000f00 */
[----:B------:R-:W-:Y:S05]  /*c150*/  WARPSYNC.COLLECTIVE R2, `(.L_x_6418) ;  /* 0x0000000002087348 */ /* 0x000fea0003c00000 */
[----:B------:R0:W1:Y:S02]  /*c160*/  SHFL.IDX P2, R225, R19, R14, R15 ;  /* 0x0000000e13e17389 */ /* 0x000064000004000f */
[----:B01----:R-:W-:Y:S05]  /*c170*/  ENDCOLLECTIVE ;  /* 0x000000000000791b */ /* 0x003fea0003800000 */
.L_x_6418:
[----:B------:R-:W-:Y:S02]  /*c180*/  MOV R19, R7 ;  /* 0x0000000700137202 */ /* 0x000fe40000000f00 */
[----:B------:R-:W-:-:S07]  /*c190*/  MOV R6, R225 ;  /* 0x000000e100067202 */ /* 0x000fce0000000f00 */
[----:B------:R-:W-:Y:S05]  /*c1a0*/  WARPSYNC.COLLECTIVE R2, `(.L_x_6419) ;  /* 0x0000000002087348 */ /* 0x000fea0003c00000 */
[----:B------:R0:W1:Y:S02]  /*c1b0*/  SHFL.IDX P2, R225, R19, R14, R15 ;  /* 0x0000000e13e17389 */ /* 0x000064000004000f */
[----:B01----:R-:W-:Y:S05]  /*c1c0*/  ENDCOLLECTIVE ;  /* 0x000000000000791b */ /* 0x003fea0003800000 */
.L_x_6419:
[----:B------:R-:W-:Y:S01]  /*c1d0*/  MOV R7, R225 ;  /* 0x000000e100077202 */ /* 0x000fe20000000f00 */
[----:B------:R-:W-:Y:S06]  /*c1e0*/  BRA `(.L_x_6420) ;  /* 0xffffff9c00807947 */ /* 0x000fec000383ffff */
.L_x_6348:
[----:B------:R-:W-:Y:S01]  /*c1f0*/  MOV R237, R17 ;  /* 0x0000001100ed7202 */ /* 0x000fe20000000f00 */
[----:B------:R-:W-:Y:S01]  /*c200*/  HFMA2 R234, -RZ, RZ, 0, 5.9604644775390625e-08 ;  /* 0x00000001ffea7431 */ /* 0x000fe200000001ff */
[----:B------:R-:W-:Y:S02]  /*c210*/  MOV R239, 0x1f ;  /* 0x0000001f00ef7802 */ /* 0x000fe40000000f00 */
[----:B------:R-:W-:-:S07]  /*c220*/  MOV R2, 0xffffffff ;  /* 0xffffffff00027802 */ /* 0x000fce0000000f00 */
[----:B-1----:R-:W-:Y:S05]  /*c230*/  WARPSYNC.COLLECTIVE R2, `(.L_x_6421) ;  /* 0x0000000002087348 */ /* 0x002fea0003c00000 */
[----:B------:R0:W2:Y:S02]  /*c240*/  SHFL.DOWN P0, R19, R237, R234, R239 ;  /* 0x080000eaed137389 */ /* 0x0000a400000000ef */
[----:B012---:R-:W-:Y:S05]  /*c250*/  ENDCOLLECTIVE ;  /* 0x000000000000791b */ /* 0x007fea0003800000 */
.L_x_6421:
[----:B------:R-:W-:Y:S02]  /*c260*/  MOV R237, R16 ;  /* 0x0000001000ed7202 */ /* 0x000fe40000000f00 */
[----:B------:R-:W-:-:S07]  /*c270*/  MOV R14, R19 ;  /* 0x00000013000e7202 */ /* 0x000fce0000000f00 */
[----:B------:R-:W-:Y:S05]  /*c280*/  WARPSYNC.COLLECTIVE R2, `(.L_x_6422) ;  /* 0x0000000002087348 */ /* 0x000fea0003c00000 */
[----:B------:R0:W1:Y:S02]  /*c290*/  SHFL.DOWN P0, R19, R237, R234, R239 ;  /* 0x080000eaed137389 */ /* 0x00006400000000ef */
[----:B01----:R-:W-:Y:S05]  /*c2a0*/  ENDCOLLECTIVE ;  /* 0x000000000000791b */ /* 0x003fea0003800000 */
.L_x_6422:
[----:B------:R-:W-:Y:S02]  /*c2b0*/  MOV R237, R13 ;  /* 0x0000000d00ed7202 */ /* 0x000fe40000000f00 */
[----:B------:R-:W-:-:S07]  /*c2c0*/  MOV R15, R19 ;  /* 0x00000013000f7202 */ /* 0x000fce0000000f00 */
[----:B------:R-:W-:Y:S05]  /*c2d0*/  WARPSYNC.COLLECTIVE R2, `(.L_x_6423) ;  /* 0x0000000002087348 */ /* 0x000fea0003c00000 */
[----:B------:R0:W1:Y:S02]  /*c2e0*/  SHFL.DOWN P0, R19, R237, R234, R239 ;  /* 0x080000eaed137389 */ /* 0x00006400000000ef */
[----:B01----:R-:W-:Y:S05]  /*c2f0*/  ENDCOLLECTIVE ;  /* 0x000000000000791b */ /* 0x003fea0003800000 */
.L_x_6423:
[----:B------:R-:W-:Y:S02]  /*c300*/  MOV R237, R12 ;  /* 0x0000000c00ed7202 */ /* 0x000fe40000000f00 */
[----:B------:R-:W-:-:S07]  /*c310*/  MOV R18, R19 ;  /* 0x0000001300127202 */ /* 0x000fce0000000f00 */
[----:B------:R-:W-:Y:S05]  /*c320*/  WARPSYNC.COLLECTIVE R2, `(.L_x_6424) ;  /* 0x0000000002087348 */ /* 0x000fea0003c00000 */
[----:B------:R0:W1:Y:S02]  /*c330*/  SHFL.DOWN P0, R19, R237, R234, R239 ;  /* 0x080000eaed137389 */ /* 0x00006400000000ef */
[----:B01----:R-:W-:Y:S05]  /*c340*/  ENDCOLLECTIVE ;  /* 0x000000000000791b */ /* 0x003fea0003800000 */
.L_x_6424:
[----:B------:R-:W-:Y:S05]  /*c350*/  BRA `(.L_x_6425) ;  /* 0xffffffac00e07947 */ /* 0x000fea000383ffff */
.L_x_6351:
        /* <DEDUP_REMOVED lines=8> */
.L_x_6427:
[----:B------:R-:W-:Y:S05]  /*c3e0*/  BSYNC B0 ;  /* 0x0000000000007941 */ /* 0x000fea0003800000 */
.L_x_6426:
        /* <DEDUP_REMOVED lines=8> */
.L_x_6428:
[----:B------:R-:W-:Y:S02]  /*c470*/  MOV R237, R13 ;  /* 0x0000000d00ed7202 */ /* 0x000fe40000000f00 */
[----:B------:R-:W-:-:S07]  /*c480*/  MOV R15, R19 ;  /* 0x00000013000f7202 */ /* 0x000fce0000000f00 */
[----:B------:R-:W-:Y:S05]  /*c490*/  WARPSYNC.COLLECTIVE R2, `(.L_x_6429) ;  /* 0x0000000002087348 */ /* 0x000fea0003c00000 */
[----:B------:R0:W1:Y:S02]  /*c4a0*/  SHFL.DOWN P0, R19, R237, R234, R239 ;  /* 0x080000eaed137389 */ /* 0x00006400000000ef */
[----:B01----:R-:W-:Y:S05]  /*c4b0*/  ENDCOLLECTIVE ;  /* 0x000000000000791b */ /* 0x003fea0003800000 */
.L_x_6429:
[----:B------:R-:W-:Y:S02]  /*c4c0*/  MOV R237, R12 ;  /* 0x0000000c00ed7202 */ /* 0x000fe40000000f00 */
[----:B------:R-:W-:-:S07]  /*c4d0*/  MOV R18, R19 ;  /* 0x0000001300127202 */ /* 0x000fce0000000f00 */
[----:B------:R-:W-:Y:S05]  /*c4e0*/  WARPSYNC.COLLECTIVE R2, `(.L_x_6430) ;  /* 0x0000000002087348 */ /* 0x000fea0003c00000 */
[----:B------:R0:W1:Y:S02]  /*c4f0*/  SHFL.DOWN P0, R19, R237, R234, R239 ;  /* 0x080000eaed137389 */ /* 0x00006400000000ef */
[----:B01----:R-:W-:Y:S05]  /*c500*/  ENDCOLLECTIVE ;  /* 0x000000000000791b */ /* 0x003fea0003800000 */
.L_x_6430:
[----:B------:R-:W-:Y:S05]  /*c510*/  BRA `(.L_x_6431) ;  /* 0xffffffac00c07947 */ /* 0x000fea000383ffff */
.L_x_6354:
        /* <DEDUP_REMOVED lines=8> */
.L_x_6433:
[----:B------:R-:W-:Y:S05]  /*c5a0*/  BSYNC B0 ;  /* 0x0000000000007941 */ /* 0x000fea0003800000 */
.L_x_6432:
        /* <DEDUP_REMOVED lines=8> */
.L_x_6434:
[----:B------:R-:W-:Y:S02]  /*c630*/  MOV R237, R13 ;  /* 0x0000000d00ed7202 */ /* 0x000fe40000000f00 */
[----:B------:R-:W-:-:S07]  /*c640*/  MOV R15, R19 ;  /* 0x00000013000f7202 */ /* 0x000fce0000000f00 */
[----:B------:R-:W-:Y:S05]  /*c650*/  WARPSYNC.COLLECTIVE R2, `(.L_x_6435) ;  /* 0x0000000002087348 */ /* 0x000fea0003c00000 */
[----:B------:R0:W1:Y:S02]  /*c660*/  SHFL.DOWN P0, R19, R237, R234, R239 ;  /* 0x080000eaed137389 */ /* 0x00006400000000ef */
[----:B01----:R-:W-:Y:S05]  /*c670*/  ENDCOLLECTIVE ;  /* 0x000000000000791b */ /* 0x003fea0003800000 */
.L_x_6435:
[----:B------:R-:W-:Y:S02]  /*c680*/  MOV R237, R12 ;  /* 0x0000000c00ed7202 */ /* 0x000fe40000000f00 */
[----:B------:R-:W-:-:S07]  /*c690*/  MOV R18, R19 ;  /* 0x0000001300127202 */ /* 0x000fce0000000f00 */
[----:B------:R-:W-:Y:S05]  /*c6a0*/  WARPSYNC.COLLECTIVE R2, `(.L_x_6436) ;  /* 0x0000000002087348 */ /* 0x000fea0003c00000 */
[----:B------:R0:W1:Y:S02]  /*c6b0*/  SHFL.DOWN P0, R19, R237, R234, R239 ;  /* 0x080000eaed137389 */ /* 0x00006400000000ef */
[----:B01----:R-:W-:Y:S05]  /*c6c0*/  ENDCOLLECTIVE ;  /* 0x000000000000791b */ /* 0x003fea0003800000 */
.L_x_6436:
[----:B------:R-:W-:Y:S05]  /*c6d0*/  BRA `(.L_x_6437) ;  /* 0xffffffac00a07947 */ /* 0x000fea000383ffff */
.L_x_6357:
        /* <DEDUP_REMOVED lines=8> */
.L_x_6439:
[----:B------:R-:W-:Y:S05]  /*c760*/  BSYNC B0 ;  /* 0x0000000000007941 */ /* 0x000fea0003800000 */
.L_x_6438:
        /* <DEDUP_REMOVED lines=8> */
.L_x_6440:
[----:B------:R-:W-:Y:S02]  /*c7f0*/  MOV R237, R13 ;  /* 0x0000000d00ed7202 */ /* 0x000fe40000000f00 */
[----:B------:R-:W-:-:S07]  /*c800*/  MOV R15, R19 ;  /* 0x00000013000f7202 */ /* 0x000fce0000000f00 */
[----:B------:R-:W-:Y:S05]  /*c810*/  WARPSYNC.COLLECTIVE R2, `(.L_x_6441) ;  /* 0x0000000002087348 */ /* 0x000fea0003c00000 */
[----:B------:R0:W1:Y:S02]  /*c820*/  SHFL.DOWN P0, R19, R237, R234, R239 ;  /* 0x080000eaed137389 */ /* 0x00006400000000ef */
[----:B01----:R-:W-:Y:S05]  /*c830*/  ENDCOLLECTIVE ;  /* 0x000000000000791b */ /* 0x003fea0003800000 */
.L_x_6441:
[----:B------:R-:W-:Y:S02]  /*c840*/  MOV R237, R12 ;  /* 0x0000000c00ed7202 */ /* 0x000fe40000000f00 */
[----:B------:R-:W-:-:S07]  /*c850*/  MOV R18, R19 ;  /* 0x0000001300127202 */ /* 0x000fce0000000f00 */
[----:B------:R-:W-:Y:S05]  /*c860*/  WARPSYNC.COLLECTIVE R2, `(.L_x_6442) ;  /* 0x0000000002087348 */ /* 0x000fea0003c00000 */
[----:B------:R0:W1:Y:S02]  /*c870*/  SHFL.DOWN P0, R19, R237, R234, R239 ;  /* 0x080000eaed137389 */ /* 0x00006400000000ef */
[----:B01----:R-:W-:Y:S05]  /*c880*/  ENDCOLLECTIVE ;  /* 0x000000000000791b */ /* 0x003fea0003800000 */
.L_x_6442:
[----:B------:R-:W-:Y:S05]  /*c890*/  BRA `(.L_x_6443) ;  /* 0xffffffac00807947 */ /* 0x000fea000383ffff */
.L_x_6360:
        /* <DEDUP_REMOVED lines=8> */
.L_x_6445:
[----:B------:R-:W-:Y:S05]  /*c920*/  BSYNC B0 ;  /* 0x0000000000007941 */ /* 0x000fea0003800000 */
.L_x_6444:
        /* <DEDUP_REMOVED lines=8> */
.L_x_6446:
[----:B------:R-:W-:Y:S02]  /*c9b0*/  MOV R237, R13 ;  /* 0x0000000d00ed7202 */ /* 0x000fe40000000f00 */
[----:B------:R-:W-:-:S07]  /*c9c0*/  MOV R15, R19 ;  /* 0x00000013000f7202 */ /* 0x000fce0000000f00 */
[----:B------:R-:W-:Y:S05]  /*c9d0*/  WARPSYNC.COLLECTIVE R2, `(.L_x_6447) ;  /* 0x0000000002087348 */ /* 0x000fea0003c00000 */
[----:B------:R0:W1:Y:S02]  /*c9e0*/  SHFL.DOWN P0, R19, R237, R234, R239 ;  /* 0x080000eaed137389 */ /* 0x00006400000000ef */
[----:B01----:R-:W-:Y:S05]  /*c9f0*/  ENDCOLLECTIVE ;  /* 0x000000000000791b */ /* 0x003fea0003800000 */
.L_x_6447:
[----:B------:R-:W-:Y:S02]  /*ca00*/  MOV R237, R12 ;  /* 0x0000000c00ed7202 */ /* 0x000fe40000000f00 */
[----:B------:R-:W-:-:S07]  /*ca10*/  MOV R18, R19 ;  /* 0x0000001300127202 */ /* 0x000fce0000000f00 */
[----:B------:R-:W-:Y:S05]  /*ca20*/  WARPSYNC.COLLECTIVE R2, `(.L_x_6448) ;  /* 0x0000000002087348 */ /* 0x000fea0003c00000 */
[----:B------:R0:W1:Y:S02]  /*ca30*/  SHFL.DOWN P0, R19, R237, R234, R239 ;  /* 0x080000eaed137389 */ /* 0x00006400000000ef */
[----:B01----:R-:W-:Y:S05]  /*ca40*/  ENDCOLLECTIVE ;  /* 0x000000000000791b */ /* 0x003fea0003800000 */
.L_x_6448:
[----:B------:R-:W-:Y:S05]  /*ca50*/  BRA `(.L_x_6449) ;  /* 0xffffffac00607947 */ /* 0x000fea000383ffff */
.L_x_6363:
        /* <DEDUP_REMOVED lines=8> */
.L_x_6451:
[----:B------:R-:W-:Y:S05]  /*cae0*/  BSYNC B0 ;  /* 0x0000000000007941 */ /* 0x000fea0003800000 */
.L_x_6450:
        /* <DEDUP_REMOVED lines=9> */
.L_x_6452:
[----:B------:R-:W-:Y:S02]  /*cb80*/  MOV R239, 0x1f ;  /* 0x0000001f00ef7802 */ /* 0x000fe40000000f00 */
[----:B------:R-:W-:Y:S02]  /*cb90*/  MOV R19, R13 ;  /* 0x0000000d00137202 */ /* 0x000fe40000000f00 */
[----:B------:R-:W-:-:S07]  /*cba0*/  MOV R227, R225 ;  /* 0x000000e100e37202 */ /* 0x000fce0000000f00 */
[----:B------:R-:W-:Y:S05]  /*cbb0*/  WARPSYNC.COLLECTIVE R2, `(.L_x_6453) ;  /* 0x0000000002087348 */ /* 0x000fea0003c00000 */
[----:B------:R0:W1:Y:S02]  /*cbc0*/  SHFL.IDX P2, R225, R19, R14, R15 ;  /* 0x0000000e13e17389 */ /* 0x000064000004000f */
[----:B01----:R-:W-:Y:S05]  /*cbd0*/  ENDCOLLECTIVE ;  /* 0x000000000000791b */ /* 0x003fea0003800000 */
.L_x_6453:
[-C--:B------:R-:W-:Y:S01]  /*cbe0*/  FMUL.FTZ R229, R7, R227.reuse ;  /* 0x000000e307e57220 */ /* 0x080fe20000410000 */
[----:B------:R-:W-:-:S03]  /*cbf0*/  FMUL.FTZ R228, R4, R227 ;  /* 0x000000e304e47220 */ /* 0x000fc60000410000 */
[CC--:B------:R-:W-:Y:S01]  /*cc00*/  FFMA.FTZ R18, R6.reuse, R233.reuse, -R229 ;  /* 0x000000e906127223 */ /* 0x0c0fe200000108e5 */
        /* <DEDUP_REMOVED lines=10> */
.L_x_6454:
[----:B------:R-:W-:-:S05]  /*ccb0*/  MOV R234, R225 ;  /* 0x000000e100ea7202 */ /* 0x000fca0000000f00 */
[----:B------:R-:W-:Y:S01]  /*ccc0*/  FADD.FTZ R233, R234, R233 ;  /* 0x000000e9eae97221 */ /* 0x000fe20000010000 */
[----:B------:R-:W-:-:S07]  /*ccd0*/  HFMA2 R234, -RZ, RZ, 0, 5.9604644775390625e-08 ;  /* 0x00000001ffea7431 */ /* 0x000fce00000001ff */
[----:B------:R-:W-:Y:S05]  /*cce0*/  WARPSYNC.COLLECTIVE R2, `(.L_x_6455) ;  /* 0x0000000002087348 */ /* 0x000fea0003c00000 */
[----:B------:R0:W1:Y:S02]  /*ccf0*/  SHFL.DOWN P0, R19, R237, R234, R239 ;  /* 0x080000eaed137389 */ /* 0x00006400000000ef */
[----:B01----:R-:W-:Y:S05]  /*cd00*/  ENDCOLLECTIVE ;  /* 0x000000000000791b */ /* 0x003fea0003800000 */
.L_x_6455:
[----:B------:R-:W-:Y:S02]  /*cd10*/  MOV R237, R16 ;  /* 0x0000001000ed7202 */ /* 0x000fe40000000f00 */
[----:B------:R-:W-:-:S07]  /*cd20*/  MOV R18, R19 ;  /* 0x0000001300127202 */ /* 0x000fce0000000f00 */
[----:B------:R-:W-:Y:S05]  /*cd30*/  WARPSYNC.COLLECTIVE R2, `(.L_x_6456) ;  /* 0x0000000002087348 */ /* 0x000fea0003c00000 */
[----:B------:R0:W1:Y:S02]  /*cd40*/  SHFL.DOWN P0, R19, R237, R234, R239 ;  /* 0x080000eaed137389 */ /* 0x00006400000000ef */
[----:B01----:R-:W-:Y:S05]  /*cd50*/  ENDCOLLECTIVE ;  /* 0x000000000000791b */ /* 0x003fea0003800000 */
.L_x_6456:
[----:B------:R-:W-:Y:S02]  /*cd60*/  MOV R237, R13 ;  /* 0x0000000d00ed7202 */ /* 0x000fe40000000f00 */
[----:B------:R-:W-:-:S07]  /*cd70*/  MOV R230, R19 ;  /* 0x0000001300e67202 */ /* 0x000fce0000000f00 */
[----:B------:R-:W-:Y:S05]  /*cd80*/  WARPSYNC.COLLECTIVE R2, `(.L_x_6457) ;  /* 0x0000000002087348 */ /* 0x000fea0003c00000 */
[----:B------:R0:W1:Y:S02]  /*cd90*/  SHFL.DOWN P0, R19, R237, R234, R239 ;  /* 0x080000eaed137389 */ /* 0x00006400000000ef */
[----:B01----:R-:W-:Y:S05]  /*cda0*/  ENDCOLLECTIVE ;  /* 0x000000000000791b */ /* 0x003fea0003800000 */
.L_x_6457:
[----:B------:R-:W-:Y:S02]  /*cdb0*/  MOV R237, R12 ;  /* 0x0000000c00ed7202 */ /* 0x000fe40000000f00 */
[----:B------:R-:W-:-:S07]  /*cdc0*/  MOV R231, R19 ;  /* 0x0000001300e77202 */ /* 0x000fce0000000f00 */
[----:B------:R-:W-:Y:S05]  /*cdd0*/  WARPSYNC.COLLECTIVE R2, `(.L_x_6458) ;  /* 0x0000000002087348 */ /* 0x000fea0003c00000 */
[----:B------:R0:W1:Y:S02]  /*cde0*/  SHFL.DOWN P0, R19, R237, R234, R239 ;  /* 0x080000eaed137389 */ /* 0x00006400000000ef */
[----:B01----:R-:W-:Y:S05]  /*cdf0*/  ENDCOLLECTIVE ;  /* 0x000000000000791b */ /* 0x003fea0003800000 */
.L_x_6458:
[----:B------:R-:W-:Y:S02]  /*ce00*/  MOV R232, R19 ;  /* 0x0000001300e87202 */ /* 0x000fe40000000f00 */
[----:B------:R-:W-:-:S07]  /*ce10*/  MOV R19, R4 ;  /* 0x0000000400137202 */ /* 0x000fce0000000f00 */
[----:B------:R-:W-:Y:S05]  /*ce20*/  WARPSYNC.COLLECTIVE R2, `(.L_x_6459) ;  /* 0x0000000002087348 */ /* 0x000fea0003c00000 */
[----:B------:R0:W1:Y:S02]  /*ce30*/  SHFL.IDX P2, R225, R19, R14, R15 ;  /* 0x0000000e13e17389 */ /* 0x000064000004000f */
[----:B01----:R-:W-:Y:S05]  /*ce40*/  ENDCOLLECTIVE ;  /* 0x000000000000791b */ /* 0x003fea0003800000 */
.L_x_6459:
[----:B------:R-:W-:Y:S02]  /*ce50*/  MOV R19, R5 ;  /* 0x0000000500137202 */ /* 0x000fe40000000f00 */
[----:B------:R-:W-:-:S07]  /*ce60*/  MOV R235, R225 ;  /* 0x000000e100eb7202 */ /* 0x000fce0000000f00 */
[----:B------:R-:W-:Y:S05]  /*ce70*/  WARPSYNC.COLLECTIVE R2, `(.L_x_6460) ;  /* 0x0000000002087348 */ /* 0x000fea0003c00000 */
[----:B------:R0:W1:Y:S02]  /*ce80*/  SHFL.IDX P2, R225, R19, R14, R15 ;  /* 0x0000000e13e17389 */ /* 0x000064000004000f */
[----:B01----:R-:W-:Y:S05]  /*ce90*/  ENDCOLLECTIVE ;  /* 0x000000000000791b */ /* 0x003fea0003800000 */
.L_x_6460:
[----:B------:R-:W-:Y:S02]  /*cea0*/  MOV R12, R235 ;  /* 0x000000eb000c7202 */ /* 0x000fe40000000f00 */
[----:B------:R-:W-:Y:S02]  /*ceb0*/  MOV R19, R6 ;  /* 0x0000000600137202 */ /* 0x000fe40000000f00 */
[----:B------:R-:W-:-:S07]  /*cec0*/  MOV R236, R225 ;  /* 0x000000e100ec7202 */ /* 0x000fce0000000f00 */
[----:B------:R-:W-:Y:S05]  /*ced0*/  WARPSYNC.COLLECTIVE R2, `(.L_x_6461) ;  /* 0x0000000002087348 */ /* 0x000fea0003c00000 */
[----:B------:R0:W1:Y:S02]  /*cee0*/  SHFL.IDX P2, R225, R19, R14, R15 ;  /* 0x0000000e13e17389 */ /* 0x000064000004000f */
[----:B01----:R-:W-:Y:S05]  /*cef0*/  ENDCOLLECTIVE ;  /* 0x000000000000791b */ /* 0x003fea0003800000 */
.L_x_6461:
[----:B------:R-:W-:Y:S02]  /*cf00*/  MOV R13, R236 ;  /* 0x000000ec000d7202 */ /* 0x000fe40000000f00 */
[----:B------:R-:W-:Y:S02]  /*cf10*/  MOV R19, R7 ;  /* 0x0000000700137202 */ /* 0x000fe40000000f00 */
[----:B------:R-:W-:-:S07]  /*cf20*/  MOV R237, R225 ;  /* 0x000000e100ed7202 */ /* 0x000fce0000000f00 */
[----:B------:R-:W-:Y:S05]  /*cf30*/  WARPSYNC.COLLECTIVE R2, `(.L_x_6462) ;  /* 0x0000000002087348 */ /* 0x000fea0003c00000 */
[----:B------:R0:W1:Y:S02]  /*cf40*/  SHFL.IDX P2, R225, R19, R14, R15 ;  /* 0x0000000e13e17389 */ /* 0x000064000004000f */
[----:B01----:R-:W-:Y:S05]  /*cf50*/  ENDCOLLECTIVE ;  /* 0x000000000000791b */ /* 0x003fea0003800000 */
.L_x_6462:
[----:B------:R-:W-:Y:S01]  /*cf60*/  MOV R238, R225 ;  /* 0x000000e100ee7202 */ /* 0x000fe20000000f00 */
[----:B------:R-:W-:Y:S06]  /*cf70*/  BRA `(.L_x_6463) ;  /* 0xffffffa800b87947 */ /* 0x000fec000383ffff */
.L_x_6464:
        /* <DEDUP_REMOVED lines=16> */
.L_x_18689:


//--------------------- .text._Z25selective_scan_bwd_kernelI32Selective_Scan_bwd_kernel_traitsILi64ELi16ELb0ELb0ELb0ELb1ELb0EfN3c107complexIfEEEEv12SSMParamsBwd --------------------------
	.section	.text._Z25selective_scan_bwd_kernelI32Selective_Scan_bwd_kernel_traitsILi64ELi16ELb0ELb0ELb0ELb1ELb0EfN3c107complexIfEEEEv12SSMParamsBwd,"ax",@progbits
	.align	128
        .global         _Z25selective_scan_bwd_kernelI32Selective_Scan_bwd_kernel_traitsILi64ELi16ELb0ELb0ELb0ELb1ELb0EfN3c107complexIfEEEEv12SSMParamsBwd
        .type           _Z25selective_scan_bwd_kernelI32Selective_Scan_bwd_kernel_traitsILi64ELi16ELb0ELb0ELb0ELb1ELb0EfN3c107complexIfEEEEv12SSMParamsBwd,@function
        .size           _Z25selective_scan_bwd_kernelI32Selective_Scan_bwd_kernel_traitsILi64ELi16ELb0ELb0ELb0ELb1ELb0EfN3c107complexIfEEEEv12SSMParamsBwd,(.L_x_18690 - _Z25selective_scan_bwd_kernelI32Selective_Scan_bwd_kernel_traitsILi64ELi16ELb0ELb0ELb0ELb1ELb0EfN3c107complexIfEEEEv12SSMParamsBwd)
        .other          _Z25selective_scan_bwd_kernelI32Selective_Scan_bwd_kernel_traitsILi64ELi16ELb0ELb0ELb0ELb1ELb0EfN3c107complexIfEEEEv12SSMParamsBwd,@"STO_CUDA_ENTRY STV_DEFAULT"
_Z25selective_scan_bwd_kernelI32Selective_Scan_bwd_kernel_traitsILi64ELi16ELb0ELb0ELb0ELb1ELb0EfN3c107complexIfEEEEv12SSMParamsBwd:
.text._Z25selective_scan_bwd_kernelI32Selective_Scan_bwd_kernel_traitsILi64ELi16ELb0ELb0ELb0ELb1ELb0EfN3c107complexIfEEEEv12SSMParamsBwd:
        /* <DEDUP_REMOVED lines=33> */
[----:B------:R-:W-:Y:S02]  /*0210*/  UIMAD.WIDE.U32 UR18, UR8, UR30, UR10 ;  /* 0x0000001e081272a5 */ /* 0x000fe4000f8e000a */
[----:B------:R-:W-:Y:S02]  /*0220*/  UIMAD.WIDE.U32 UR6, UR9, UR20, URZ ;  /* 0x00000014090672a5 */ /* 0x000fe4000f8e00ff */
[----:B------:R-:W-:Y:S01]  /*0230*/  UIMAD UR19, UR8, UR31, UR19 ;  /* 0x0000001f081372a4 */ /* 0x000fe2000f8e0213 */
[----:B------:R-:W4:Y:S01]  /*0240*/  LDCU.64 UR30, c[0x0][0x3d8] ;  /* 0x00007b00ff1e77ac */ /* 0x000f220008000a00 */
[----:B------:R-:W-:Y:S02]  /*0250*/  UIMAD UR7, UR9, UR21, UR7 ;  /* 0x00000015090772a4 */ /* 0x000fe4000f8e0207 */
[----:B--2---:R-:W-:Y:S02]  /*0260*/  UISETP.NE.U32.AND UP0, UPT, UR16, URZ, UPT ;  /* 0x000000ff1000728c */ /* 0x004fe4000bf05070 */
[----:B------:R-:W-:-:S02]  /*0270*/  UIMAD.WIDE.U32 UR6, UR8, UR22, UR6 ;  /* 0x00000016080672a5 */ /* 0x000fc4000f8e0006 */
[----:B0-----:R-:W-:Y:S02]  /*0280*/  ULEA UR22, UR32, 0xfffffc00, 0xa ;  /* 0xfffffc0020167891 */ /* 0x001fe4000f8e50ff */
[----:B------:R-:W-:Y:S02]  /*0290*/  UIMAD UR29, UR8, UR23, UR7 ;  /* 0x00000017081d72a4 */ /* 0x000fe4000f8e0207 */
[----:B------:R-:W-:Y:S02]  /*02a0*/  UIADD3 UR27, UP3, UPT, UR22, UR18, URZ ;  /* 0x00000012161b7290 */ /* 0x000fe4000ff7e0ff */
[----:B------:R-:W-:Y:S02]  /*02b0*/  USHF.R.S32.HI UR23, URZ, 0x1f, UR22 ;  /* 0x0000001fff177899 */ /* 0x000fe40008011416 */
[----:B------:R-:W-:Y:S02]  /*02c0*/  UIADD3 UR7, UP1, UPT, UR22, UR6, URZ ;  /* 0x0000000616077290 */ /* 0x000fe4000ff3e0ff */
[----:B------:R-:W-:-:S02]  /*02d0*/  UISETP.NE.AND.EX UP0, UPT, UR17, URZ, UPT, UP0 ;  /* 0x000000ff1100728c */ /* 0x000fc4000bf05300 */
[----:B------:R-:W-:Y:S01]  /*02e0*/  UIADD3.X UR6, UPT, UPT, UR23, UR19, URZ, UP3, !UPT ;  /* 0x0000001317067290 */ /* 0x000fe20009ffe4ff */
[----:B------:R-:W0:Y:S01]  /*02f0*/  LDCU.64 UR16, c[0x0][0x3b8] ;  /* 0x00007700ff1077ac */ /* 0x000e220008000a00 */
[----:B----4-:R-:W-:Y:S02]  /*0300*/  UIMAD.WIDE.U32 UR18, UR8, UR30, URZ ;  /* 0x0000001e081272a5 */ /* 0x010fe4000f8e00ff */
[----:B-1----:R-:W-:Y:S02]  /*0310*/  ULEA UR28, UP2, UR7, UR12, 0x2 ;  /* 0x0000000c071c7291 */ /* 0x002fe4000f8410ff */
[----:B------:R-:W-:Y:S01]  /*0320*/  UIADD3.X UR29, UPT, UPT, UR23, UR29, URZ, UP1, !UPT ;  /* 0x0000001d171d7290 */ /* 0x000fe20008ffe4ff */
[----:B------:R-:W1:Y:S03]  /*0330*/  LDCU.64 UR10, c[0x0][0x4a0] ;  /* 0x00009400ff0a77ac */ /* 0x000e660008000a00 */
[----:B------:R-:W-:-:S02]  /*0340*/  ULEA.HI.X UR29, UR7, UR13, UR29, 0x2, UP2 ;  /* 0x0000000d071d7291 */ /* 0x000fc400090f141d */
[----:B------:R-:W-:Y:S01]  /*0350*/  UIMAD UR7, UR8, UR31, UR19 ;  /* 0x0000001f080772a4 */ /* 0x000fe2000f8e0213 */
[----:B------:R-:W2:Y:S01]  /*0360*/  @UP0 LDCU UR19, c[0x0][0x384] ;  /* 0x00007080ff1307ac */ /* 0x000ea20008000800 */
[----:B------:R-:W-:Y:S02]  /*0370*/  ULEA UR26, UP4, UR27, UR14, 0x2 ;  /* 0x0000000e1b1a7291 */ /* 0x000fe4000f8810ff */
[----:B------:R-:W-:Y:S02]  /*0380*/  UIMAD.WIDE.U32 UR20, UR9, UR34, URZ ;  /* 0x00000022091472a5 */ /* 0x000fe4000f8e00ff */
[----:B------:R-:W-:Y:S02]  /*0390*/  ULEA.HI.X UR27, UR27, UR15, UR6, 0x2, UP4 ;  /* 0x0000000f1b1b7291 */ /* 0x000fe4000a0f1406 */
[----:B0-----:R-:W-:Y:S01]  /*03a0*/  UIMAD.WIDE.U32 UR14, UR8, UR16, URZ ;  /* 0x00000010080e72a5 */ /* 0x001fe2000f8e00ff */
[----:B------:R-:W0:Y:S01]  /*03b0*/  @UP0 LDCU UR16, c[0x0][0x38c] ;  /* 0x00007180ff1007ac */ /* 0x000e220008000800 */
[----:B------:R-:W-:Y:S01]  /*03c0*/  UIMAD UR13, UR9, UR35, UR21 ;  /* 0x00000023090d72a4 */ /* 0x000fe2000f8e0215 */
[----:B------:R-:W4:Y:S01]  /*03d0*/  @UP0 LDCU.64 UR34, c[0x0][0x480] ;  /* 0x00009000ff2207ac */ /* 0x000f220008000a00 */
[----:B------:R-:W-:Y:S01]  /*03e0*/  UMOV UR12, UR20 ;  /* 0x00000014000c7c82 */ /* 0x000fe20008000000 */
[----:B------:R-:W-:-:S02]  /*03f0*/  ULEA UR6, UP1, UR18, UR4, 0x3 ;  /* 0x0000000412067291 */ /* 0x000fc4000f8218ff */
[----:B-1----:R-:W-:Y:S02]  /*0400*/  UIMAD.WIDE.U32 UR12, UR8, UR10, UR12 ;  /* 0x0000000a080c72a5 */ /* 0x002fe4000f8e000c */
[----:B--2---:R-:W-:Y:S02]  /*0410*/  @UP0 UIMAD UR4, UR9, UR19, UR8 ;  /* 0x00000013090402a4 */ /* 0x004fe4000f8e0208 */
[----:B------:R-:W-:Y:S02]  /*0420*/  UIMAD UR11, UR8, UR11, UR13 ;  /* 0x0000000b080b72a4 */ /* 0x000fe4000f8e020d */
[----:B------:R-:W-:Y:S02]  /*0430*/  UIADD3 UR12, UP2, UPT, UR22, UR12, URZ ;  /* 0x0000000c160c7290 */ /* 0x000fe4000ff5e0ff */
[----:B------:R-:W-:Y:S01]  /*0440*/  @UP0 UIMAD UR4, UR4, UR32, URZ ;  /* 0x00000020040402a4 */ /* 0x000fe2000f8e02ff */
[----:B------:R-:W1:Y:S01]  /*0450*/  LDCU.64 UR30, c[0x0][0x448] ;  /* 0x00008900ff1e77ac */ /* 0x000e620008000a00 */
[----:B------:R-:W-:-:S02]  /*0460*/  ULEA.HI.X UR7, UR18, UR5, UR7, 0x3, UP1 ;  /* 0x0000000512077291 */ /* 0x000fc400088f1c07 */
[----:B------:R-:W-:Y:S02]  /*0470*/  UIADD3.X UR18, UPT, UPT, UR23, UR11, URZ, UP2, !UPT ;  /* 0x0000000b17127290 */ /* 0x000fe400097fe4ff */
[----:B0-----:R-:W-:Y:S01]  /*0480*/  @UP0 UIMAD UR11, UR4, UR16, URZ ;  /* 0x00000010040b02a4 */ /* 0x001fe2000f8e02ff */
[----:B------:R-:W-:Y:S02]  /*0490*/  UMOV UR5, URZ ;  /* 0x000000ff00057c82 */ /* 0x000fe40008000000 */
[----:B------:R-:W-:Y:S01]  /*04a0*/  UMOV UR4, URZ ;  /* 0x000000ff00047c82 */ /* 0x000fe20008000000 */
[----:B----4-:R-:W-:Y:S02]  /*04b0*/  @UP0 UIMAD.WIDE UR4, UR11, 0x10, UR34 ;  /* 0x000000100b0408a5 */ /* 0x010fe4000f8e0222 */
[----:B------:R-:W-:Y:S01]  /*04c0*/  UISETP.GE.AND UP0, UPT, UR32, 0x1, UPT ;  /* 0x000000012000788c */ /* 0x000fe2000bf06270 */
[----:B------:R-:W-:Y:S01]  /*04d0*/  HFMA2 R128, -RZ, RZ, 0, 0 ;  /* 0x00000000ff807431 */ /* 0x000fe200000001ff */
[----:B------:R-:W-:-:S02]  /*04e0*/  UIMAD UR10, UR8, UR17, UR15 ;  /* 0x00000011080a72a4 */ /* 0x000fc4000f8e020f */
[----:B-1----:R-:W-:Y:S02]  /*04f0*/  ULEA UR9, UP1, UR14, UR30, 0x3 ;  /* 0x0000001e0e097291 */ /* 0x002fe4000f8218ff */
[----:B---3--:R-:W-:Y:S02]  /*0500*/  ULEA UR17, UP2, UR12, UR36, 0x2 ;  /* 0x000000240c117291 */ /* 0x008fe4000f8410ff */
        /* <DEDUP_REMOVED lines=19> */
.L_x_6533:
[----:B------:R-:W0:Y:S01]  /*0640*/  LDCU UR20, c[0x0][0x388] ;  /* 0x00007100ff1477ac */ /* 0x000e220008000800 */
[----:B------:R-:W-:Y:S02]  /*0650*/  SHF.L.U32 R0, R129, 0x4, RZ ;  /* 0x0000000481007819 */ /* 0x000fe400000006ff */
[----:B------:R-:W-:Y:S02]  /*0660*/  CS2R R12, SRZ ;  /* 0x00000000000c7805 */ /* 0x000fe4000001ff00 */
[----:B------:R-:W-:Y:S01]  /*0670*/  MOV R2, UR12 ;  /* 0x0000000c00027c02 */ /* 0x000fe20008000f00 */
[----:B------:R-:W-:Y:S01]  /*0680*/  ULEA UR19, UR11, 0xfffffc00, 0xa ;  /* 0xfffffc000b137891 */ /* 0x000fe2000f8e50ff */
[----:B------:R-:W-:Y:S02]  /*0690*/  LOP3.LUT R32, R0, 0x3e00, RZ, 0xc0, !PT ;  /* 0x00003e0000207812 */ /* 0x000fe400078ec0ff */
[----:B------:R-:W-:Y:S02]  /*06a0*/  CS2R R8, SRZ ;  /* 0x0000000000087805 */ /* 0x000fe4000001ff00 */
[----:B------:R-:W-:Y:S01]  /*06b0*/  MOV R3, UR13 ;  /* 0x0000000d00037c02 */ /* 0x000fe20008000f00 */
[----:B------:R-:W-:Y:S01]  /*06c0*/  HFMA2 R11, -RZ, RZ, 0, 0 ;  /* 0x00000000ff0b7431 */ /* 0x000fe200000001ff */
[----:B------:R-:W-:-:S02]  /*06d0*/  LOP3.LUT R30, R32, 0x1f, R129, 0xf8, !PT ;  /* 0x0000001f201e7812 */ /* 0x000fc400078ef881 */
[----:B------:R-:W-:Y:S02]  /*06e0*/  CS2R R18, SRZ ;  /* 0x0000000000127805 */ /* 0x000fe4000001ff00 */
[----:B------:R-:W-:Y:S02]  /*06f0*/  MOV R15, RZ ;  /* 0x000000ff000f7202 */ /* 0x000fe40000000f00 */
[----:B------:R-:W-:Y:S02]  /*0700*/  CS2R R24, SRZ ;  /* 0x0000000000187805 */ /* 0x000fe4000001ff00 */
[C---:B------:R-:W-:Y:S01]  /*0710*/  LOP3.LUT R26, R30.reuse, 0x20, RZ, 0xfc, !PT ;  /* 0x000000201e1a7812 */ /* 0x040fe200078efcff */
[----:B------:R-:W-:Y:S01]  /*0720*/  HFMA2 R27, -RZ, RZ, 0, 0 ;  /* 0x00000000ff1b7431 */ /* 0x000fe200000001ff */
[----:B------:R-:W-:Y:S01]  /*0730*/  MOV R29, RZ ;  /* 0x000000ff001d7202 */ /* 0x000fe20000000f00 */
[----:B------:R-:W-:Y:S01]  /*0740*/  HFMA2 R31, -RZ, RZ, 0, 0 ;  /* 0x00000000ff1f7431 */ /* 0x000fe200000001ff */
[----:B0-----:R-:W-:Y:S01]  /*0750*/  UIADD3 UR19, UPT, UPT, -UR19, UR20, URZ ;  /* 0x0000001413137290 */ /* 0x001fe2000fffe1ff */
[----:B------:R-:W-:-:S02]  /*0760*/  LOP3.LUT R10, R30, 0xe0, RZ, 0xfc, !PT ;  /* 0x000000e01e0a7812 */ /* 0x000fc400078efcff */
[C---:B------:R-:W-:Y:S02]  /*0770*/  LOP3.LUT R6, R30.reuse, 0x80, RZ, 0xfc, !PT ;  /* 0x000000801e067812 */ /* 0x040fe400078efcff */
[----:B------:R-:W-:Y:S02]  /*0780*/  LOP3.LUT R0, R30, 0x40, RZ, 0xfc, !PT ;  /* 0x000000401e007812 */ /* 0x000fe400078efcff */
[C---:B------:R-:W-:Y:S01]  /*0790*/  ISETP.GE.AND P1, PT, R5.reuse, UR19, PT ;  /* 0x0000001305007c0c */ /* 0x040fe2000bf26270 */
[----:B------:R-:W-:Y:S01]  /*07a0*/  IMAD.WIDE.U32 R4, R5, 0x4, R2 ;  /* 0x0000000405047825 */ /* 0x000fe200078e0002 */
[----:B------:R-:W-:Y:S02]  /*07b0*/  ISETP.GE.AND P0, PT, R26, UR19, PT ;  /* 0x000000131a007c0c */ /* 0x000fe4000bf06270 */
[----:B------:R-:W-:Y:S02]  /*07c0*/  SHF.L.U32 R2, R30, 0x2, RZ ;  /* 0x000000021e027819 */ /* 0x000fe400000006ff */
[----:B------:R-:W-:-:S02]  /*07d0*/  P2R R50, PR, RZ, 0x2 ;  /* 0x00000002ff327803 */ /* 0x000fc40000000000 */
[----:B------:R-:W-:Y:S02]  /*07e0*/  LOP3.LUT R3, R30, 0x60, RZ, 0xfc, !PT ;  /* 0x000000601e037812 */ /* 0x000fe400078efcff */
[----:B------:R-:W-:Y:S02]  /*07f0*/  P2R R52, PR, RZ, 0x1 ;  /* 0x00000001ff347803 */ /* 0x000fe40000000000 */
[C---:B------:R-:W-:Y:S02]  /*0800*/  IADD3 R20, P1, PT, R2.reuse, UR14, RZ ;  /* 0x0000000e02147c10 */ /* 0x040fe4000ff3e0ff */
[----:B------:R-:W-:Y:S02]  /*0810*/  IADD3 R2, P0, PT, R2, UR17, RZ ;  /* 0x0000001102027c10 */ /* 0x000fe4000ff1e0ff */
[----:B------:R-:W-:Y:S02]  /*0820*/  ISETP.GE.AND P5, PT, R3, UR19, PT ;  /* 0x0000001303007c0c */ /* 0x000fe4000bfa6270 */
[----:B------:R-:W-:-:S02]  /*0830*/  IADD3.X R21, PT, PT, RZ, UR16, RZ, P1, !PT ;  /* 0x00000010ff157c10 */ /* 0x000fc40008ffe4ff */
[----:B------:R-:W-:Y:S02]  /*0840*/  IADD3.X R3, PT, PT, RZ, UR18, RZ, P0, !PT ;  /* 0x00000012ff037c10 */ /* 0x000fe400087fe4ff */
[----:B------:R-:W-:Y:S02]  /*0850*/  ISETP.NE.AND P1, PT, R50, RZ, PT ;  /* 0x000000ff3200720c */ /* 0x000fe40003f25270 */
[----:B------:R-:W-:Y:S01]  /*0860*/  ISETP.GE.AND P0, PT, R10, UR19, PT ;  /* 0x000000130a007c0c */ /* 0x000fe2000bf06270 */
[----:B------:R-:W-:Y:S01]  /*0870*/  BAR.SYNC.DEFER_BLOCKING 0x0 ;  /* 0x0000000000007b1d */ /* 0x000fe20000010000 */
[----:B------:R-:W-:Y:S02]  /*0880*/  ISETP.GE.AND P4, PT, R6, UR19, PT ;  /* 0x0000001306007c0c */ /* 0x000fe4000bf86270 */
[C---:B------:R-:W-:Y:S02]  /*0890*/  LOP3.LUT R6, R30.reuse, 0xc0, RZ, 0xfc, !PT ;  /* 0x000000c01e067812 */ /* 0x040fe400078efcff */
[----:B------:R-:W-:-:S02]  /*08a0*/  LOP3.LUT R14, R30, 0x100, RZ, 0xfc, !PT ;  /* 0x000001001e0e7812 */ /* 0x000fc400078efcff */
[----:B------:R-:W-:Y:S02]  /*08b0*/  ISETP.GE.AND P2, PT, R6, UR19, PT ;  /* 0x0000001306007c0c */ /* 0x000fe4000bf46270 */
[----:B------:R-:W-:Y:S02]  /*08c0*/  CS2R R6, SRZ ;  /* 0x0000000000067805 */ /* 0x000fe4000001ff00 */
[----:B------:R-:W-:Y:S02]  /*08d0*/  ISETP.GE.AND P6, PT, R0, UR19, PT ;  /* 0x0000001300007c0c */ /* 0x000fe4000bfc6270 */
[----:B------:R-:W-:Y:S02]  /*08e0*/  LOP3.LUT R0, R30, 0xa0, RZ, 0xfc, !PT ;  /* 0x000000a01e007812 */ /* 0x000fe400078efcff */
[----:B------:R-:W-:Y:S02]  /*08f0*/  P2R R60, PR, RZ, 0x1 ;  /* 0x00000001ff3c7803 */ /* 0x000fe40000000000 */
[----:B------:R-:W-:-:S02]  /*0900*/  ISETP.GE.AND P3, PT, R0, UR19, PT ;  /* 0x0000001300007c0c */ /* 0x000fc4000bf66270 */
[----:B------:R-:W-:Y:S02]  /*0910*/  MOV R0, RZ ;  /* 0x000000ff00007202 */ /* 0x000fe40000000f00 */
[C---:B------:R-:W-:Y:S02]  /*0920*/  LOP3.LUT R16, R30.reuse, 0x120, RZ, 0xfc, !PT ;  /* 0x000001201e107812 */ /* 0x040fe400078efcff */
[C---:B------:R-:W-:Y:S02]  /*0930*/  LOP3.LUT R17, R30.reuse, 0x140, RZ, 0xfc, !PT ;  /* 0x000001401e117812 */ /* 0x040fe400078efcff */
[----:B------:R-:W-:Y:S01]  /*0940*/  LOP3.LUT R22, R30, 0x160, RZ, 0xfc, !PT ;  /* 0x000001601e167812 */ /* 0x000fe200078efcff */
[----:B------:R-:W2:Y:S01]  /*0950*/  @!P1 LDG.E R7, desc[UR24][R4.64] ;  /* 0x0000001804079981 */ /* 0x000ea2000c1e1900 */
[----:B------:R-:W-:Y:S02]  /*0960*/  ISETP.GE.AND P1, PT, R26, UR19, PT ;  /* 0x000000131a007c0c */ /* 0x000fe4000bf26270 */
[----:B------:R-:W-:Y:S01]  /*0970*/  LOP3.LUT R23, R30, 0x180, RZ, 0xfc, !PT ;  /* 0x000001801e177812 */ /* 0x000fe200078efcff */
[----:B------:R-:W3:Y:S01]  /*0980*/  @!P0 LDG.E R12, desc[UR24][R4.64+0x380] ;  /* 0x00038018040c8981 */ /* 0x000ee2000c1e1900 */
[----:B------:R-:W-:-:S02]  /*0990*/  ISETP.GE.AND P0, PT, R14, UR19, PT ;  /* 0x000000130e007c0c */ /* 0x000fc4000bf06270 */
[C---:B------:R-:W-:Y:S01]  /*09a0*/  LOP3.LUT R26, R30.reuse, 0x1a0, RZ, 0xfc, !PT ;  /* 0x000001a01e1a7812 */ /* 0x040fe200078efcff */
[----:B------:R-:W4:Y:S01]  /*09b0*/  @!P2 LDG.E R13, desc[UR24][R4.64+0x300] ;  /* 0x00030018040da981 */ /* 0x000f22000c1e1900 */
[----:B------:R-:W-:Y:S02]  /*09c0*/  P2R R61, PR, RZ, 0x1 ;  /* 0x00000001ff3d7803 */ /* 0x000fe40000000000 */
[----:B------:R-:W-:Y:S01]  /*09d0*/  P2R R59, PR, RZ, 0x4 ;  /* 0x00000004ff3b7803 */ /* 0x000fe20000000000 */
[----:B------:R-:W3:Y:S01]  /*09e0*/  @!P3 LDG.E R8, desc[UR24][R4.64+0x280] ;  /* 0x000280180408b981 */ /* 0x000ee2000c1e1900 */
[----:B------:R-:W-:Y:S02]  /*09f0*/  LOP3.LUT R28, R30, 0x1c0, RZ, 0xfc, !PT ;  /* 0x000001c01e1c7812 */ /* 0x000fe400078efcff */
[----:B------:R-:W-:Y:S01]  /*0a00*/  P2R R58, PR, RZ, 0x8 ;  /* 0x00000008ff3a7803 */ /* 0x000fe20000000000 */
[----:B------:R-:W4:Y:S01]  /*0a10*/  @!P1 LDG.E R0, desc[UR24][R4.64+0x80] ;  /* 0x0000801804009981 */ /* 0x000f22000c1e1900 */
[----:B------:R-:W-:-:S02]  /*0a20*/  ISETP.GE.AND P1, PT, R17, UR19, PT ;  /* 0x0000001311007c0c */ /* 0x000fc4000bf26270 */
[----:B------:R-:W-:Y:S01]  /*0a30*/  P2R R57, PR, RZ, 0x10 ;  /* 0x00000010ff397803 */ /* 0x000fe20000000000 */
[----:B------:R-:W3:Y:S01]  /*0a40*/  @!P0 LDG.E R15, desc[UR24][R4.64+0x400] ;  /* 0x00040018040f8981 */ /* 0x000ee2000c1e1900 */
[----:B------:R-:W-:Y:S02]  /*0a50*/  ISETP.GE.AND P0, PT, R16, UR19, PT ;  /* 0x0000001310007c0c */ /* 0x000fe4000bf06270 */
[----:B------:R-:W-:Y:S01]  /*0a60*/  LOP3.LUT R30, R30, 0x1e0, RZ, 0xfc, !PT ;  /* 0x000001e01e1e7812 */ /* 0x000fe200078efcff */
[----:B------:R-:W3:Y:S01]  /*0a70*/  @!P4 LDG.E R11, desc[UR24][R4.64+0x200] ;  /* 0x00020018040bc981 */ /* 0x000ee2000c1e1900 */
[----:B------:R-:W-:Y:S02]  /*0a80*/  ISETP.GE.AND P2, PT, R22, UR19, PT ;  /* 0x0000001316007c0c */ /* 0x000fe4000bf46270 */
[----:B------:R-:W-:Y:S01]  /*0a90*/  ISETP.GE.AND P3, PT, R23, UR19, PT ;  /* 0x0000001317007c0c */ /* 0x000fe2000bf66270 */
[----:B------:R-:W3:Y:S01]  /*0aa0*/  @!P5 LDG.E R6, desc[UR24][R4.64+0x180] ;  /* 0x000180180406d981 */ /* 0x000ee2000c1e1900 */
[----:B------:R-:W-:-:S02]  /*0ab0*/  P2R R56, PR, RZ, 0x20 ;  /* 0x00000020ff387803 */ /* 0x000fc40000000000 */
        /* <DEDUP_REMOVED lines=16> */
[----:B------:R-:W-:-:S04]  /*0bc0*/  ISETP.NE.AND P0, PT, R61, RZ, PT ;  /* 0x000000ff3d00720c */ /* 0x000fc80003f05270 */
[----:B------:R-:W-:Y:S02]  /*0bd0*/  P2R R46, PR, RZ, 0x1 ;  /* 0x00000001ff2e7803 */ /* 0x000fe40000000000 */
[----:B------:R-:W-:Y:S01]  /*0be0*/  ISETP.NE.AND P0, PT, R60, RZ, PT ;  /* 0x000000ff3c00720c */ /* 0x000fe20003f05270 */
[----:B0-----:R-:W-:Y:S01]  /*0bf0*/  ULEA UR30, UR20, UR19, 0x18 ;  /* 0x00000013141e7291 */ /* 0x001fe2000f8ec0ff */
[----:B-1----:R-:W-:-:S04]  /*0c00*/  IADD3 R10, PT, PT, R32, R125, RZ ;  /* 0x0000007d200a7210 */ /* 0x002fc80007ffe0ff */
[C---:B------:R-:W-:Y:S02]  /*0c10*/  IADD3 R17, PT, PT, R10.reuse, 0x20, RZ ;  /* 0x000000200a117810 */ /* 0x040fe40007ffe0ff */
[CC--:B------:R-:W-:Y:S02]  /*0c20*/  LEA.HI.SX32 R124, R10.reuse, R10.reuse, 0x1b ;  /* 0x0000000a0a7c7211 */ /* 0x0c0fe400078fdaff */
[----:B------:R-:W-:Y:S02]  /*0c30*/  LEA.HI.SX32 R17, R17, R10, 0x1b ;  /* 0x0000000a11117211 */ /* 0x000fe400078fdaff */
[----:B------:R-:W-:Y:S02]  /*0c40*/  IADD3 R23, PT, PT, R10, 0x40, RZ ;  /* 0x000000400a177810 */ /* 0x000fe40007ffe0ff */
[----:B------:R-:W-:Y:S02]  /*0c50*/  LEA R124, R124, UR30, 0x2 ;  /* 0x0000001e7c7c7c11 */ /* 0x000fe4000f8e10ff */
[----:B------:R-:W-:-:S02]  /*0c60*/  IADD3 R33, PT, PT, R10, 0x60, RZ ;  /* 0x000000600a217810 */ /* 0x000fc40007ffe0ff */
[----:B------:R-:W-:Y:S02]  /*0c70*/  LEA R123, R17, UR30, 0x2 ;  /* 0x0000001e117b7c11 */ /* 0x000fe4000f8e10ff */
[C---:B------:R-:W-:Y:S02]  /*0c80*/  IADD3 R35, PT, PT, R10.reuse, 0x80, RZ ;  /* 0x000000800a237810 */ /* 0x040fe40007ffe0ff */
[C---:B------:R-:W-:Y:S02]  /*0c90*/  IADD3 R5, PT, PT, R10.reuse, 0xa0, RZ ;  /* 0x000000a00a057810 */ /* 0x040fe40007ffe0ff */
[C---:B------:R-:W-:Y:S02]  /*0ca0*/  IADD3 R37, PT, PT, R10.reuse, 0xc0, RZ ;  /* 0x000000c00a257810 */ /* 0x040fe40007ffe0ff */
[----:B------:R-:W-:Y:S02]  /*0cb0*/  LEA.HI.SX32 R23, R23, R10, 0x1b ;  /* 0x0000000a17177211 */ /* 0x000fe400078fdaff */
[----:B------:R-:W-:-:S02]  /*0cc0*/  IADD3 R39, PT, PT, R10, 0xe0, RZ ;  /* 0x000000e00a277810 */ /* 0x000fc40007ffe0ff */
[-C--:B------:R-:W-:Y:S02]  /*0cd0*/  LEA.HI.SX32 R33, R33, R10.reuse, 0x1b ;  /* 0x0000000a21217211 */ /* 0x080fe400078fdaff */
[C---:B------:R-:W-:Y:S02]  /*0ce0*/  IADD3 R41, PT, PT, R10.reuse, 0x100, RZ ;  /* 0x000001000a297810 */ /* 0x040fe40007ffe0ff */
[-C--:B------:R-:W-:Y:S02]  /*0cf0*/  LEA.HI.SX32 R35, R35, R10.reuse, 0x1b ;  /* 0x0000000a23237211 */ /* 0x080fe400078fdaff */
[C---:B------:R-:W-:Y:S02]  /*0d00*/  IADD3 R43, PT, PT, R10.reuse, 0x120, RZ ;  /* 0x000001200a2b7810 */ /* 0x040fe40007ffe0ff */
[----:B------:R-:W-:Y:S02]  /*0d10*/  LEA.HI.SX32 R5, R5, R10, 0x1b ;  /* 0x0000000a05057211 */ /* 0x000fe400078fdaff */
        /* <DEDUP_REMOVED lines=46> */
[----:B----4-:R0:W-:Y:S02]  /*1000*/  STS [R123+0x80], R0 ;  /* 0x000080007b007388 */ /* 0x0101e40000000800 */
[----:B0-----:R-:W-:-:S04]  /*1010*/  LOP3.LUT R0, R129, 0x3e0, RZ, 0xc0, !PT ;  /* 0x000003e081007812 */ /* 0x001fc800078ec0ff */
[----:B------:R-:W-:Y:S01]  /*1020*/  IADD3 R0, PT, PT, R0, R125, RZ ;  /* 0x0000007d00007210 */ /* 0x000fe20007ffe0ff */
[----:B---3--:R-:W-:Y:S03]  /*1030*/  STS [R122+0x100], R9 ;  /* 0x000100097a007388 */ /* 0x008fe60000000800 */
[----:B------:R-:W-:Y:S01]  /*1040*/  SHF.L.U32 R0, R0, 0x4, RZ ;  /* 0x0000000400007819 */ /* 0x000fe200000006ff */
[----:B------:R0:W-:Y:S04]  /*1050*/  STS [R121+0x180], R6 ;  /* 0x0001800679007388 */ /* 0x0001e80000000800 */
[----:B------:R-:W-:Y:S01]  /*1060*/  STS [R120+0x200], R11 ;  /* 0x0002000b78007388 */ /* 0x000fe20000000800 */
[----:B------:R-:W-:-:S03]  /*1070*/  LEA.HI.SX32 R104, R0, R0, 0x1b ;  /* 0x0000000000687211 */ /* 0x000fc600078fdaff */
[----:B------:R1:W-:Y:S04]  /*1080*/  STS [R119+0x280], R8 ;  /* 0x0002800877007388 */ /* 0x0003e80000000800 */
[----:B------:R-:W-:Y:S04]  /*1090*/  STS [R118+0x300], R13 ;  /* 0x0003000d76007388 */ /* 0x000fe80000000800 */
[----:B------:R2:W-:Y:S04]  /*10a0*/  STS [R117+0x380], R12 ;  /* 0x0003800c75007388 */ /* 0x0005e80000000800 */
[----:B------:R3:W-:Y:S01]  /*10b0*/  STS [R116+0x400], R15 ;  /* 0x0004000f74007388 */ /* 0x0007e20000000800 */
[----:B------:R-:W-:-:S03]  /*10c0*/  LEA R104, R104, UR30, 0x2 ;  /* 0x0000001e68687c11 */ /* 0x000fc6000f8e10ff */
        /* <DEDUP_REMOVED lines=26> */
[----:B------:R-:W4:Y:S01]  /*1270*/  @!P0 LDG.E R5, desc[UR24][R20.64] ;  /* 0x0000001814058981 */ /* 0x000f22000c1e1900 */
[----:B------:R-:W-:-:S13]  /*1280*/  ISETP.NE.AND P0, PT, R16, RZ, PT ;  /* 0x000000ff1000720c */ /* 0x000fda0003f05270 */
[----:B------:R-:W4:Y:S01]  /*1290*/  @!P0 LDG.E R4, desc[UR24][R20.64+0x80] ;  /* 0x0000801814048981 */ /* 0x000f22000c1e1900 */
[----:B------:R-:W-:-:S13]  /*12a0*/  ISETP.NE.AND P0, PT, R34, RZ, PT ;  /* 0x000000ff2200720c */ /* 0x000fda0003f05270 */
[----:B------:R-:W4:Y:S01]  /*12b0*/  @!P0 LDG.E R7, desc[UR24][R20.64+0x100] ;  /* 0x0001001814078981 */ /* 0x000f22000c1e1900 */
[----:B------:R-:W-:Y:S02]  /*12c0*/  ISETP.NE.AND P0, PT, R36, RZ, PT ;  /* 0x000000ff2400720c */ /* 0x000fe40003f05270 */
[----:B-1----:R-:W-:-:S11]  /*12d0*/  CS2R R8, SRZ ;  /* 0x0000000000087805 */ /* 0x002fd6000001ff00 */
[----:B------:R-:W4:Y:S01]  /*12e0*/  @!P0 LDG.E R6, desc[UR24][R20.64+0x180] ;  /* 0x0001801814068981 */ /* 0x000f22000c1e1900 */
[----:B------:R-:W-:-:S13]  /*12f0*/  ISETP.NE.AND P0, PT, R38, RZ, PT ;  /* 0x000000ff2600720c */ /* 0x000fda0003f05270 */
[----:B------:R-:W4:Y:S01]  /*1300*/  @!P0 LDG.E R9, desc[UR24][R20.64+0x200] ;  /* 0x0002001814098981 */ /* 0x000f22000c1e1900 */
[----:B------:R-:W-:Y:S02]  /*1310*/  ISETP.NE.AND P0, PT, R40, RZ, PT ;  /* 0x000000ff2800720c */ /* 0x000fe40003f05270 */
[----:B------:R-:W-:-:S11]  /*1320*/  CS2R R10, SRZ ;  /* 0x00000000000a7805 */ /* 0x000fd6000001ff00 */
[----:B------:R-:W4:Y:S01]  /*1330*/  @!P0 LDG.E R8, desc[UR24][R20.64+0x280] ;  /* 0x0002801814088981 */ /* 0x000f22000c1e1900 */
[----:B------:R-:W-:-:S13]  /*1340*/  ISETP.NE.AND P0, PT, R42, RZ, PT ;  /* 0x000000ff2a00720c */ /* 0x000fda0003f05270 */
[----:B------:R-:W4:Y:S01]  /*1350*/  @!P0 LDG.E R11, desc[UR24][R20.64+0x300] ;  /* 0x00030018140b8981 */ /* 0x000f22000c1e1900 */
[----:B------:R-:W-:Y:S02]  /*1360*/  ISETP.NE.AND P0, PT, R44, RZ, PT ;  /* 0x000000ff2c00720c */ /* 0x000fe40003f05270 */
[----:B--2---:R-:W-:-:S11]  /*1370*/  CS2R R12, SRZ ;  /* 0x00000000000c7805 */ /* 0x004fd6000001ff00 */
[----:B------:R-:W2:Y:S01]  /*1380*/  @!P0 LDG.E R10, desc[UR24][R20.64+0x380] ;  /* 0x00038018140a8981 */ /* 0x000ea2000c1e1900 */
[----:B------:R-:W-:Y:S02]  /*1390*/  ISETP.NE.AND P0, PT, R46, RZ, PT ;  /* 0x000000ff2e00720c */ /* 0x000fe40003f05270 */
[----:B---3--:R-:W-:Y:S02]  /*13a0*/  CS2R R14, SRZ ;  /* 0x00000000000e7805 */ /* 0x008fe4000001ff00 */
[----:B------:R-:W-:Y:S01]  /*13b0*/  MOV R17, RZ ;  /* 0x000000ff00117202 */ /* 0x000fe20000000f00 */
[----:B----4-:R-:W-:Y:S01]  /*13c0*/  HFMA2 R19, -RZ, RZ, 0, 0 ;  /* 0x00000000ff137431 */ /* 0x010fe200000001ff */
[----:B------:R-:W-:Y:S01]  /*13d0*/  MOV R23, RZ ;  /* 0x000000ff00177202 */ /* 0x000fe20000000f00 */
[----:B------:R-:W-:Y:S01]  /*13e0*/  HFMA2 R25, -RZ, RZ, 0, 0 ;  /* 0x00000000ff197431 */ /* 0x000fe200000001ff */
[----:B------:R-:W3:Y:S04]  /*13f0*/  @!P1 LDG.E R15, desc[UR24][R20.64+0x500] ;  /* 0x00050018140f9981 */ /* 0x000ee8000c1e1900 */
[----:B------:R-:W4:Y:S04]  /*1400*/  @!P2 LDG.E R14, desc[UR24][R20.64+0x580] ;  /* 0x00058018140ea981 */ /* 0x000f28000c1e1900 */
[----:B------:R-:W3:Y:S01]  /*1410*/  @!P0 LDG.E R13, desc[UR24][R20.64+0x400] ;  /* 0x00040018140d8981 */ /* 0x000ee2000c1e1900 */
        /* <DEDUP_REMOVED lines=24> */
[----:B------:R-:W-:Y:S02]  /*15a0*/  MOV R29, RZ ;  /* 0x000000ff001d7202 */ /* 0x000fe40000000f00 */
[----:B------:R-:W-:Y:S02]  /*15b0*/  MOV R31, RZ ;  /* 0x000000ff001f7202 */ /* 0x000fe40000000f00 */
[----:B------:R-:W-:Y:S01]  /*15c0*/  MOV R33, RZ ;  /* 0x000000ff00217202 */ /* 0x000fe20000000f00 */
[----:B------:R-:W-:Y:S04]  /*15d0*/  STS [R124], R5 ;  /* 0x000000057c007388 */ /* 0x000fe80000000800 */
[----:B------:R0:W-:Y:S04]  /*15e0*/  STS [R123+0x80], R4 ;  /* 0x000080047b007388 */ /* 0x0001e80000000800 */
[----:B------:R-:W-:Y:S04]  /*15f0*/  STS [R122+0x100], R7 ;  /* 0x000100077a007388 */ /* 0x000fe80000000800 */
[----:B------:R1:W-:Y:S04]  /*1600*/  STS [R121+0x180], R6 ;  /* 0x0001800679007388 */ /* 0x0003e80000000800 */
[----:B------:R-:W-:Y:S04]  /*1610*/  STS [R120+0x200], R9 ;  /* 0x0002000978007388 */ /* 0x000fe80000000800 */
[----:B------:R1:W-:Y:S04]  /*1620*/  STS [R119+0x280], R8 ;  /* 0x0002800877007388 */ /* 0x0003e80000000800 */
[----:B------:R-:W-:Y:S04]  /*1630*/  STS [R118+0x300], R11 ;  /* 0x0003000b76007388 */ /* 0x000fe80000000800 */
[----:B--2---:R2:W-:Y:S04]  /*1640*/  STS [R117+0x380], R10 ;  /* 0x0003800a75007388 */ /* 0x0045e80000000800 */
[----:B---3--:R-:W-:Y:S04]  /*1650*/  STS [R116+0x400], R13 ;  /* 0x0004000d74007388 */ /* 0x008fe80000000800 */
[----:B----4-:R3:W-:Y:S04]  /*1660*/  STS [R115+0x480], R12 ;  /* 0x0004800c73007388 */ /* 0x0107e80000000800 */
[----:B------:R-:W-:Y:S04]  /*1670*/  STS [R114+0x500], R15 ;  /* 0x0005000f72007388 */ /* 0x000fe80000000800 */
[----:B------:R-:W-:Y:S04]  /*1680*/  STS [R113+0x580], R14 ;  /* 0x0005800e71007388 */ /* 0x000fe80000000800 */
[----:B------:R-:W-:Y:S04]  /*1690*/  STS [R112+0x600], R17 ;  /* 0x0006001170007388 */ /* 0x000fe80000000800 */
[----:B------:R-:W-:Y:S04]  /*16a0*/  STS [R110+0x680], R19 ;  /* 0x000680136e007388 */ /* 0x000fe80000000800 */
[----:B------:R-:W-:Y:S04]  /*16b0*/  STS [R108+0x700], R23 ;  /* 0x000700176c007388 */ /* 0x000fe80000000800 */
[----:B------:R-:W-:Y:S01]  /*16c0*/  STS [R106+0x780], R25 ;  /* 0x000780196a007388 */ /* 0x000fe20000000800 */
[----:B------:R-:W-:-:S03]  /*16d0*/  NOP ;  /* 0x0000000000007918 */ /* 0x000fc60000000000 */
[----:B------:R-:W4:Y:S04]  /*16e0*/  LDS R27, [R104] ;  /* 0x00000000681b7984 */ /* 0x000f280000000800 */
[----:B------:R-:W4:Y:S04]  /*16f0*/  LDS R13, [R104+0x4] ;  /* 0x00000400680d7984 */ /* 0x000f280000000800 */
[----:B------:R-:W4:Y:S04]  /*1700*/  LDS R45, [R104+0x8] ;  /* 0x00000800682d7984 */ /* 0x000f280000000800 */
[----:B------:R-:W4:Y:S04]  /*1710*/  LDS R15, [R104+0xc] ;  /* 0x00000c00680f7984 */ /* 0x000f280000000800 */
[----:B------:R-:W4:Y:S04]  /*1720*/  LDS R47, [R104+0x10] ;  /* 0x00001000682f7984 */ /* 0x000f280000000800 */
[----:B------:R-:W4:Y:S04]  /*1730*/  LDS R17, [R104+0x14] ;  /* 0x0000140068117984 */ /* 0x000f280000000800 */
[----:B------:R-:W4:Y:S04]  /*1740*/  LDS R19, [R104+0x18] ;  /* 0x0000180068137984 */ /* 0x000f280000000800 */
[----:B------:R0:W0:Y:S04]  /*1750*/  LDS R23, [R104+0x1c] ;  /* 0x00001c0068177984 */ /* 0x0000280000000800 */
[----:B------:R0:W0:Y:S04]  /*1760*/  LDS R49, [R104+0x20] ;  /* 0x0000200068317984 */ /* 0x0000280000000800 */
[----:B------:R0:W0:Y:S04]  /*1770*/  LDS R25, [R104+0x24] ;  /* 0x0000240068197984 */ /* 0x0000280000000800 */
[----:B------:R0:W0:Y:S04]  /*1780*/  LDS R51, [R104+0x28] ;  /* 0x0000280068337984 */ /* 0x0000280000000800 */
[----:B------:R0:W1:Y:S04]  /*1790*/  LDS R53, [R104+0x2c] ;  /* 0x00002c0068357984 */ /* 0x0000680000000800 */
[----:B------:R0:W1:Y:S04]  /*17a0*/  LDS R11, [R104+0x30] ;  /* 0x00003000680b7984 */ /* 0x0000680000000800 */
[----:B------:R0:W1:Y:S04]  /*17b0*/  LDS R9, [R104+0x34] ;  /* 0x0000340068097984 */ /* 0x0000680000000800 */
[----:B------:R0:W1:Y:S04]  /*17c0*/  LDS R7, [R104+0x38] ;  /* 0x0000380068077984 */ /* 0x0000680000000800 */
[----:B------:R0:W1:Y:S01]  /*17d0*/  LDS R5, [R104+0x3c] ;  /* 0x00003c0068057984 */ /* 0x0000620000000800 */
[----:B------:R-:W-:Y:S06]  /*17e0*/  BAR.SYNC.DEFER_BLOCKING 0x0 ;  /* 0x0000000000007b1d */ /* 0x000fec0000010000 */
[----:B------:R-:W4:Y:S01]  /*17f0*/  @!P0 LDG.E R29, desc[UR24][R2.64] ;  /* 0x00000018021d8981 */ /* 0x000f22000c1e1900 */
[----:B------:R-:W-:Y:S01]  /*1800*/  ISETP.NE.AND P0, PT, R0, RZ, PT ;  /* 0x000000ff0000720c */ /* 0x000fe20003f05270 */
[----:B------:R-:W-:-:S12]  /*1810*/  HFMA2 R0, -RZ, RZ, 0, 0 ;  /* 0x00000000ff007431 */ /* 0x000fd800000001ff */
[----:B------:R-:W4:Y:S01]  /*1820*/  @!P0 LDG.E R0, desc[UR24][R2.64+0x80] ;  /* 0x0000801802008981 */ /* 0x000f22000c1e1900 */
[----:B------:R-:W-:Y:S01]  /*1830*/  ISETP.NE.AND P0, PT, R16, RZ, PT ;  /* 0x000000ff1000720c */ /* 0x000fe20003f05270 */
[----:B0-----:R-:W-:-:S12]  /*1840*/  HFMA2 R4, -RZ, RZ, 0, 0 ;  /* 0x00000000ff047431 */ /* 0x001fd800000001ff */
[----:B------:R-:W4:Y:S01]  /*1850*/  @!P0 LDG.E R31, desc[UR24][R2.64+0x100] ;  /* 0x00010018021f8981 */ /* 0x000f22000c1e1900 */
[----:B------:R-:W-:-:S13]  /*1860*/  ISETP.NE.AND P0, PT, R18, RZ, PT ;  /* 0x000000ff1200720c */ /* 0x000fda0003f05270 */
[----:B------:R-:W4:Y:S01]  /*1870*/  @!P0 LDG.E R4, desc[UR24][R2.64+0x180] ;  /* 0x0001801802048981 */ /* 0x000f22000c1e1900 */
[----:B------:R-:W-:Y:S01]  /*1880*/  ISETP.NE.AND P0, PT, R22, RZ, PT ;  /* 0x000000ff1600720c */ /* 0x000fe20003f05270 */
[----:B-1----:R-:W-:-:S12]  /*1890*/  HFMA2 R6, -RZ, RZ, 0, 0 ;  /* 0x00000000ff067431 */ /* 0x002fd800000001ff */
[----:B------:R-:W4:Y:S01]  /*18a0*/  @!P0 LDG.E R33, desc[UR24][R2.64+0x200] ;  /* 0x0002001802218981 */ /* 0x000f22000c1e1900 */
[----:B------:R-:W-:Y:S02]  /*18b0*/  ISETP.NE.AND P0, PT, R24, RZ, PT ;  /* 0x000000ff1800720c */ /* 0x000fe40003f05270 */
[----:B------:R-:W-:-:S11]  /*18c0*/  MOV R35, RZ ;  /* 0x000000ff00237202 */ /* 0x000fd60000000f00 */
        /* <DEDUP_REMOVED lines=8> */
[----:B--2---:R-:W-:Y:S01]  /*1950*/  HFMA2 R10, -RZ, RZ, 0, 0 ;  /* 0x00000000ff0a7431 */ /* 0x004fe200000001ff */
[----:B------:R-:W-:Y:S01]  /*1960*/  MOV R39, RZ ;  /* 0x000000ff00277202 */ /* 0x000fe20000000f00 */
[----:B---3--:R-:W-:Y:S01]  /*1970*/  HFMA2 R12, -RZ, RZ, 0, 0 ;  /* 0x00000000ff0c7431 */ /* 0x008fe200000001ff */
[----:B------:R-:W-:Y:S01]  /*1980*/  MOV R55, RZ ;  /* 0x000000ff00377202 */ /* 0x000fe20000000f00 */
[----:B------:R-:W-:Y:S01]  /*1990*/  HFMA2 R57, -RZ, RZ, 0, 0 ;  /* 0x00000000ff397431 */ /* 0x000fe200000001ff */
[----:B------:R-:W-:Y:S01]  /*19a0*/  MOV R59, RZ ;  /* 0x000000ff003b7202 */ /* 0x000fe20000000f00 */
[----:B------:R-:W-:Y:S01]  /*19b0*/  HFMA2 R61, -RZ, RZ, 0, 0 ;  /* 0x00000000ff3d7431 */ /* 0x000fe200000001ff */
[----:B------:R-:W2:Y:S04]  /*19c0*/  @!P1 LDG.E R39, desc[UR24][R2.64+0x500] ;  /* 0x0005001802279981 */ /* 0x000ea8000c1e1900 */
[----:B------:R-:W3:Y:S04]  /*19d0*/  @!P2 LDG.E R12, desc[UR24][R2.64+0x580] ;  /* 0x00058018020ca981 */ /* 0x000ee8000c1e1900 */
[----:B------:R-:W2:Y:S01]  /*19e0*/  @!P0 LDG.E R37, desc[UR24][R2.64+0x400] ;  /* 0x0004001802258981 */ /* 0x000ea2000c1e1900 */
[----:B------:R-:W-:-:S03]  /*19f0*/  ISETP.NE.AND P0, PT, R32, RZ, PT ;  /* 0x000000ff2000720c */ /* 0x000fc60003f05270 */
[----:B------:R-:W3:Y:S04]  /*1a00*/  @!P3 LDG.E R55, desc[UR24][R2.64+0x600] ;  /* 0x000600180237b981 */ /* 0x000ee8000c1e1900 */
[----:B------:R-:W3:Y:S04]  /*1a10*/  @!P4 LDG.E R57, desc[UR24][R2.64+0x680] ;  /* 0x000680180239c981 */ /* 0x000ee8000c1e1900 */
[----:B------:R-:W3:Y:S04]  /*1a20*/  @!P5 LDG.E R59, desc[UR24][R2.64+0x700] ;  /* 0x00070018023bd981 */ /* 0x000ee8000c1e1900 */
[----:B------:R-:W3:Y:S04]  /*1a30*/  @!P0 LDG.E R10, desc[UR24][R2.64+0x480] ;  /* 0x00048018020a8981 */ /* 0x000ee8000c1e1900 */
[----:B------:R-:W3:Y:S01]  /*1a40*/  @!P6 LDG.E R61, desc[UR24][R2.64+0x780] ;  /* 0x00078018023de981 */ /* 0x000ee2000c1e1900 */
[----:B----45:R-:W-:-:S05]  /*1a50*/  FADD.FTZ R102, R27, R130 ;  /* 0x000000821b667221 */ /* 0x030fca0000010000 */
[----:B------:R-:W-:Y:S01]  /*1a60*/  FSETP.GTU.FTZ.AND P0, PT, R102, 20, PT ;  /* 0x41a000006600780b */ /* 0x000fe20003f1c000 */
[--C-:B------:R-:W-:Y:S01]  /*1a70*/  FADD.FTZ R100, R13, R130.reuse ;  /* 0x000000820d647221 */ /* 0x100fe20000010000 */
[--C-:B------:R-:W-:Y:S01]  /*1a80*/  FADD.FTZ R98, R45, R130.reuse ;  /* 0x000000822d627221 */ /* 0x100fe20000010000 */
[--C-:B------:R-:W-:Y:S01]  /*1a90*/  FADD.FTZ R96, R15, R130.reuse ;  /* 0x000000820f607221 */ /* 0x100fe20000010000 */
[--C-:B------:R-:W-:Y:S01]  /*1aa0*/  FADD.FTZ R94, R47, R130.reuse ;  /* 0x000000822f5e7221 */ /* 0x100fe20000010000 */
[--C-:B------:R-:W-:Y:S01]  /*1ab0*/  FADD.FTZ R92, R17, R130.reuse ;  /* 0x00000082115c7221 */ /* 0x100fe20000010000 */
[----:B------:R-:W-:Y:S01]  /*1ac0*/  BSSY.RECONVERGENT B0, `(.L_x_6466) ;  /* 0x0000047000007945 */ /* 0x000fe20003800200 */
[----:B------:R-:W-:Y:S01]  /*1ad0*/  FSETP.GTU.FTZ.AND P1, PT, R100, 20, PT ;  /* 0x41a000006400780b */ /* 0x000fe20003f3c000 */
[----:B------:R-:W-:Y:S01]  /*1ae0*/  FADD.FTZ R90, R19, R130 ;  /* 0x00000082135a7221 */ /* 0x000fe20000010000 */
        /* <DEDUP_REMOVED lines=13> */
[----:B---3--:R0:W-:Y:S04]  /*1bc0*/  STS [R115+0x480], R10 ;  /* 0x0004800a73007388 */ /* 0x0081e80000000800 */
        /* <DEDUP_REMOVED lines=54> */
.L_x_6467:
[----:B------:R-:W-:Y:S05]  /*1f30*/  BSYNC.RECONVERGENT B0 ;  /* 0x0000000000007941 */ /* 0x000fea0003800200 */
.L_x_6466:
[----:B------:R-:W-:Y:S01]  /*1f40*/  BSSY.RECONVERGENT B0, `(.L_x_6468) ;  /* 0x0000022000007945 */ /* 0x000fe20003800200 */
[----:B------:R-:W-:Y:S01]  /*1f50*/  FSETP.GTU.FTZ.AND P0, PT, R90, 20, PT ;  /* 0x41a000005a00780b */ /* 0x000fe20003f1c000 */
[----:B------:R-:W-:Y:S02]  /*1f60*/  FADD.FTZ R88, R23, R130 ;  /* 0x0000008217587221 */ /* 0x000fe40000010000 */
        /* <DEDUP_REMOVED lines=31> */
.L_x_6469:
[----:B------:R-:W-:Y:S05]  /*2160*/  BSYNC.RECONVERGENT B0 ;  /* 0x0000000000007941 */ /* 0x000fea0003800200 */
.L_x_6468:
[----:B------:R-:W-:Y:S01]  /*2170*/  BSSY.RECONVERGENT B0, `(.L_x_6470) ;  /* 0x0000022000007945 */ /* 0x000fe20003800200 */
[----:B------:R-:W-:Y:S01]  /*2180*/  FSETP.GTU.FTZ.AND P1, PT, R88, 20, PT ;  /* 0x41a000005800780b */ /* 0x000fe20003f3c000 */
[----:B------:R-:W-:Y:S02]  /*2190*/  FADD.FTZ R86, R49, R130 ;  /* 0x0000008231567221 */ /* 0x000fe40000010000 */
        /* <DEDUP_REMOVED lines=31> */
.L_x_6471:
[----:B------:R-:W-:Y:S05]  /*2390*/  BSYNC.RECONVERGENT B0 ;  /* 0x0000000000007941 */ /* 0x000fea0003800200 */
.L_x_6470:
        /* <DEDUP_REMOVED lines=34> */
.L_x_6473:
[----:B------:R-:W-:Y:S05]  /*25c0*/  BSYNC.RECONVERGENT B0 ;  /* 0x0000000000007941 */ /* 0x000fea0003800200 */
.L_x_6472:
        /* <DEDUP_REMOVED lines=34> */
.L_x_6475:
[----:B------:R-:W-:Y:S05]  /*27f0*/  BSYNC.RECONVERGENT B0 ;  /* 0x0000000000007941 */ /* 0x000fea0003800200 */
.L_x_6474:
[----:B------:R-:W-:Y:S01]  /*2800*/  BSSY.RECONVERGENT B0, `(.L_x_6476) ;  /* 0x0000024000007945 */ /* 0x000fe20003800200 */
[----:B------:R-:W-:Y:S01]  /*2810*/  HFMA2 R79, -RZ, RZ, 0, 0 ;  /* 0x00000000ff4f7431 */ /* 0x000fe200000001ff */
[----:B------:R-:W-:Y:S01]  /*2820*/  FSETP.GTU.FTZ.AND P4, PT, R82, 20, PT ;  /* 0x41a000005200780b */ /* 0x000fe20003f9c000 */
[----:B------:R-:W-:Y:S01]  /*2830*/  FADD.FTZ R80, R53, R130 ;  /* 0x0000008235507221 */ /* 0x000fe20000010000 */
[----:B------:R-:W-:Y:S01]  /*2840*/  FFMA.FTZ R128, R111, R3, R128 ;  /* 0x000000036f807223 */ /* 0x000fe20000010080 */
        /* <DEDUP_REMOVED lines=31> */
.L_x_6477:
[----:B------:R-:W-:Y:S05]  /*2a40*/  BSYNC.RECONVERGENT B0 ;  /* 0x0000000000007941 */ /* 0x000fea0003800200 */
.L_x_6476:
[----:B------:R-:W-:Y:S01]  /*2a50*/  FFMA.FTZ R128, R109, R43, R128 ;  /* 0x0000002b6d807223 */ /* 0x000fe20000010080 */
[----:B------:R-:W-:Y:S01]  /*2a60*/  BSSY.RECONVERGENT B0, `(.L_x_6478) ;  /* 0x0000026000007945 */ /* 0x000fe20003800200 */
[----:B------:R-:W-:Y:S01]  /*2a70*/  HFMA2 R77, -RZ, RZ, 0, 0 ;  /* 0x00000000ff4d7431 */ /* 0x000fe200000001ff */
[----:B------:R-:W-:Y:S01]  /*2a80*/  FSETP.GTU.FTZ.AND P5, PT, R80, 20, PT ;  /* 0x41a000005000780b */ /* 0x000fe20003fbc000 */
[----:B------:R-:W-:Y:S01]  /*2a90*/  FADD.FTZ R76, R11, R130 ;  /* 0x000000820b4c7221 */ /* 0x000fe20000010000 */
[----:B------:R-:W-:Y:S01]  /*2aa0*/  MOV R78, RZ ;  /* 0x000000ff004e7202 */ /* 0x000fe20000000f00 */
[----:B------:R-:W-:Y:S01]  /*2ab0*/  FFMA.FTZ R128, R107, R42, R128 ;  /* 0x0000002a6b807223 */ /* 0x000fe20000010080 */
[----:B------:R-:W-:Y:S01]  /*2ac0*/  MOV R75, RZ ;  /* 0x000000ff004b7202 */ /* 0x000fe20000000f00 */
        /* <DEDUP_REMOVED lines=31> */
.L_x_6479:
[----:B------:R-:W-:Y:S05]  /*2cc0*/  BSYNC.RECONVERGENT B0 ;  /* 0x0000000000007941 */ /* 0x000fea0003800200 */
.L_x_6478:
[----:B------:R-:W-:Y:S01]  /*2cd0*/  FFMA.FTZ R128, R105, R41, R128 ;  /* 0x0000002969807223 */ /* 0x000fe20000010080 */
[----:B------:R-:W-:Y:S01]  /*2ce0*/  BSSY.RECONVERGENT B0, `(.L_x_6480) ;  /* 0x0000026000007945 */ /* 0x000fe20003800200 */
[----:B------:R-:W-:Y:S01]  /*2cf0*/  HFMA2 R74, -RZ, RZ, 0, 0 ;  /* 0x00000000ff4a7431 */ /* 0x000fe200000001ff */
[----:B------:R-:W-:Y:S01]  /*2d00*/  FSETP.GTU.FTZ.AND P0, PT, R76, 20, PT ;  /* 0x41a000004c00780b */ /* 0x000fe20003f1c000 */
[----:B------:R-:W-:Y:S01]  /*2d10*/  HFMA2 R71, -RZ, RZ, 0, 0 ;  /* 0x00000000ff477431 */ /* 0x000fe200000001ff */
[----:B------:R-:W-:Y:S01]  /*2d20*/  MOV R73, RZ ;  /* 0x000000ff00497202 */ /* 0x000fe20000000f00 */
[----:B------:R-:W-:Y:S01]  /*2d30*/  FADD.FTZ R72, R9, R130 ;  /* 0x0000008209487221 */ /* 0x000fe20000010000 */
[----:B0-----:R-:W-:Y:S01]  /*2d40*/  FFMA.FTZ R128, R103, R40, R128 ;  /* 0x0000002867807223 */ /* 0x001fe20000010080 */
        /* <DEDUP_REMOVED lines=31> */
.L_x_6481:
[----:B------:R-:W-:Y:S05]  /*2f40*/  BSYNC.RECONVERGENT B0 ;  /* 0x0000000000007941 */ /* 0x000fea0003800200 */
.L_x_6480:
        /* <DEDUP_REMOVED lines=39> */
.L_x_6483:
[----:B------:R-:W-:Y:S05]  /*31c0*/  BSYNC.RECONVERGENT B0 ;  /* 0x0000000000007941 */ /* 0x000fea0003800200 */
.L_x_6482:
[----:B------:R-:W-:Y:S01]  /*31d0*/  FFMA.FTZ R128, R97, R37, R128 ;  /* 0x0000002561807223 */ /* 0x000fe20000010080 */
[----:B------:R-:W-:Y:S01]  /*31e0*/  BSSY.RECONVERGENT B0, `(.L_x_6484) ;  /* 0x0000026000007945 */ /* 0x000fe20003800200 */
[----:B------:R-:W-:Y:S01]  /*31f0*/  HFMA2 R66, -RZ, RZ, 0, 0 ;  /* 0x00000000ff427431 */ /* 0x000fe200000001ff */
[----:B------:R-:W-:Y:S01]  /*3200*/  FSETP.GTU.FTZ.AND P2, PT, R68, 20, PT ;  /* 0x41a000004400780b */ /* 0x000fe20003f5c000 */
[----:B------:R-:W-:Y:S01]  /*3210*/  HFMA2 R63, -RZ, RZ, 0, 0 ;  /* 0x00000000ff3f7431 */ /* 0x000fe200000001ff */
[----:B------:R-:W-:Y:S01]  /*3220*/  MOV R65, RZ ;  /* 0x000000ff00417202 */ /* 0x000fe20000000f00 */
[----:B------:R-:W-:Y:S01]  /*3230*/  FADD.FTZ R64, R5, R130 ;  /* 0x0000008205407221 */ /* 0x000fe20000010000 */
        /* <DEDUP_REMOVED lines=32> */
.L_x_6485:
[----:B------:R-:W-:Y:S05]  /*3440*/  BSYNC.RECONVERGENT B0 ;  /* 0x0000000000007941 */ /* 0x000fea0003800200 */
.L_x_6484:
[----:B------:R-:W-:Y:S01]  /*3450*/  FFMA.FTZ R128, R93, R35, R128 ;  /* 0x000000235d807223 */ /* 0x000fe20000010080 */
[----:B------:R-:W-:Y:S01]  /*3460*/  BSSY.RECONVERGENT B0, `(.L_x_6486) ;  /* 0x0000025000007945 */ /* 0x000fe20003800200 */
[----:B------:R-:W-:Y:S02]  /*3470*/  FSETP.GTU.FTZ.AND P3, PT, R64, 20, PT ;  /* 0x41a000004000780b */ /* 0x000fe40003f7c000 */
[----:B------:R-:W-:Y:S02]  /*3480*/  CS2R R60, SRZ ;  /* 0x00000000003c7805 */ /* 0x000fe4000001ff00 */
[----:B------:R-:W-:Y:S01]  /*3490*/  MOV R62, RZ ;  /* 0x000000ff003e7202 */ /* 0x000fe20000000f00 */
[----:B------:R-:W-:Y:S01]  /*34a0*/  FMUL.FTZ R59, R3, R132 ;  /* 0x00000084033b7220 */ /* 0x000fe20000410000 */
        /* <DEDUP_REMOVED lines=32> */
.L_x_6487:
[----:B------:R-:W-:Y:S05]  /*36b0*/  BSYNC.RECONVERGENT B0 ;  /* 0x0000000000007941 */ /* 0x000fea0003800200 */
.L_x_6486:
        /* <DEDUP_REMOVED lines=32> */
.L_x_6489:
[----:B------:R-:W-:Y:S05]  /*38c0*/  BSYNC.RECONVERGENT B0 ;  /* 0x0000000000007941 */ /* 0x000fea0003800200 */
.L_x_6488:
        /* <DEDUP_REMOVED lines=32> */
.L_x_6491:
[----:B------:R-:W-:Y:S05]  /*3ad0*/  BSYNC.RECONVERGENT B0 ;  /* 0x0000000000007941 */ /* 0x000fea0003800200 */
.L_x_6490:
        /* <DEDUP_REMOVED lines=32> */
.L_x_6493:
[----:B------:R-:W-:Y:S05]  /*3ce0*/  BSYNC.RECONVERGENT B0 ;  /* 0x0000000000007941 */ /* 0x000fea0003800200 */
.L_x_6492:
        /* <DEDUP_REMOVED lines=32> */
.L_x_6495:
[----:B------:R-:W-:Y:S05]  /*3ef0*/  BSYNC.RECONVERGENT B0 ;  /* 0x0000000000007941 */ /* 0x000fea0003800200 */
.L_x_6494:
        /* <DEDUP_REMOVED lines=32> */
.L_x_6497:
[----:B------:R-:W-:Y:S05]  /*4100*/  BSYNC.RECONVERGENT B0 ;  /* 0x0000000000007941 */ /* 0x000fea0003800200 */
.L_x_6496:
[----:B------:R-:W0:Y:S01]  /*4110*/  LDCU UR19, c[0x0][0x38c] ;  /* 0x00007180ff1377ac */ /* 0x000e220008000800 */
        /* <DEDUP_REMOVED lines=17> */
[----:B0-----:R-:W-:Y:S01]  /*4230*/  UISETP.GE.AND UP0, UPT, UR19, 0x1, UPT ;  /* 0x000000011300788c */ /* 0x001fe2000bf06270 */
[-C--:B------:R-:W-:Y:S01]  /*4240*/  FMUL.FTZ R45, R30, R132.reuse ;  /* 0x000000841e2d7220 */ /* 0x080fe20000410000 */
[----:B------:R-:W-:Y:S01]  /*4250*/  FMUL.FTZ R44, R29, R132 ;  /* 0x000000841d2c7220 */ /* 0x000fe20000410000 */
[----:B------:R-:W-:Y:S01]  /*4260*/  FFMA.FTZ R128, R81, R29, R128 ;  /* 0x0000001d51807223 */ /* 0x000fe20000010080 */
[----:B------:R-:W-:Y:S06]  /*4270*/  BAR.SYNC.DEFER_BLOCKING 0x0 ;  /* 0x0000000000007b1d */ /* 0x000fec0000010000 */
[----:B------:R-:W-:Y:S05]  /*4280*/  BRA.U !UP0, `(.L_x_6498) ;  /* 0x0000005908f47547 */ /* 0x000fea000b800000 */
[----:B------:R-:W0:Y:S01]  /*4290*/  LDC.64 R22, c[0x0][0x440] ;  /* 0x00011000ff167b82 */ /* 0x000e220000000a00 */
        /* <DEDUP_REMOVED lines=25> */
[----:B------:R-:W0:Y:S03]  /*4430*/  LDCU.128 UR20, c[0x0][0x3a0] ;  /* 0x00007400ff1477ac */ /* 0x000e260008000c00 */
.L_x_6532:
        /* <DEDUP_REMOVED lines=30> */
[C---:B0-----:R-:W-:Y:S01]  /*4620*/  FMUL.FTZ R7, R25.reuse, R98 ;  /* 0x0000006219077220 */ /* 0x041fe20000410000 */
[C---:B------:R-:W-:Y:S01]  /*4630*/  FMUL.FTZ R12, R25.reuse, R100 ;  /* 0x00000064190c7220 */ /* 0x040fe20000410000 */
[----:B------:R-:W-:Y:S01]  /*4640*/  FMUL.FTZ R10, R25, R102 ;  /* 0x00000066190a7220 */ /* 0x000fe20000410000 */
[----:B------:R-:W-:Y:S01]  /*4650*/  FMUL.FTZ R6, R11, R100 ;  /* 0x000000640b067220 */ /* 0x000fe20000410000 */
[----:B------:R-:W-:Y:S01]  /*4660*/  FMUL.RZ R19, R7, 0.15915493667125701904 ;  /* 0x3e22f98307137820 */ /* 0x000fe2000040c000 */
[----:B------:R-:W-:Y:S01]  /*4670*/  FMUL.FTZ R7, R11, R98 ;  /* 0x000000620b077220 */ /* 0x000fe20000410000 */
[----:B------:R-:W-:Y:S01]  /*4680*/  FMUL.RZ R18, R12, 0.15915493667125701904 ;  /* 0x3e22f9830c127820 */ /* 0x000fe2000040c000 */
[----:B------:R0:W-:Y:S01]  /*4690*/  MUFU.EX2 R193, R6 ;  /* 0x0000000600c17308 */ /* 0x0001e20000000800 */
[----:B------:R-:W-:Y:S01]  /*46a0*/  FMUL.RZ R15, R10, 0.15915493667125701904 ;  /* 0x3e22f9830a0f7820 */ /* 0x000fe2000040c000 */
[----:B----4-:R-:W-:Y:S01]  /*46b0*/  FMUL.FTZ R9, R25, R96 ;  /* 0x0000006019097220 */ /* 0x010fe20000410000 */
[----:B------:R-:W-:Y:S01]  /*46c0*/  FMUL.FTZ R10, R11, R102 ;  /* 0x000000660b0a7220 */ /* 0x000fe20000410000 */
[----:B------:R1:W4:Y:S04]  /*46d0*/  MUFU.EX2 R191, R7 ;  /* 0x0000000700bf7308 */ /* 0x0003280000000800 */
[----:B------:R-:W-:Y:S01]  /*46e0*/  MUFU.SIN R14, R19 ;  /* 0x00000013000e7308 */ /* 0x000fe20000000400 */
[C---:B0-----:R-:W-:Y:S01]  /*46f0*/  FMUL.FTZ R6, R25.reuse, R94 ;  /* 0x0000005e19067220 */ /* 0x041fe20000410000 */
[----:B-1----:R-:W-:-:S03]  /*4700*/  FMUL.FTZ R7, R25, R92 ;  /* 0x0000005c19077220 */ /* 0x002fc60000410000 */
[----:B------:R-:W-:Y:S01]  /*4710*/  FMUL.RZ R27, R6, 0.15915493667125701904 ;  /* 0x3e22f983061b7820 */ /* 0x000fe2000040c000 */
[----:B------:R-:W-:Y:S02]  /*4720*/  FMUL.FTZ R6, R11, R94 ;  /* 0x0000005e0b067220 */ /* 0x000fe40000410000 */
        /* <DEDUP_REMOVED lines=8> */
[----:B------:R0:W-:Y:S04]  /*47b0*/  MUFU.EX2 R185, R7 ;  /* 0x0000000700b97308 */ /* 0x0001e80000000800 */
[----:B------:R-:W1:Y:S01]  /*47c0*/  MUFU.COS R8, R18 ;  /* 0x0000001200087308 */ /* 0x000e620000000000 */
[----:B0-----:R-:W-:-:S07]  /*47d0*/  FMUL.FTZ R7, R25, R86 ;  /* 0x0000005619077220 */ /* 0x001fce0000410000 */
[----:B------:R-:W-:Y:S01]  /*47e0*/  MUFU.SIN R18, R27 ;  /* 0x0000001b00127308 */ /* 0x000fe20000000400 */
[----:B------:R-:W-:Y:S01]  /*47f0*/  FMUL.RZ R135, R7, 0.15915493667125701904 ;  /* 0x3e22f98307877820 */ /* 0x000fe2000040c000 */
[----:B------:R-:W-:-:S06]  /*4800*/  FMUL.FTZ R7, R11, R86 ;  /* 0x000000560b077220 */ /* 0x000fcc0000410000 */
[----:B------:R0:W5:Y:S01]  /*4810*/  MUFU.COS R188, R27 ;  /* 0x0000001b00bc7308 */ /* 0x0001620000000000 */
[C---:B-1----:R-:W-:Y:S01]  /*4820*/  FMUL.FTZ R195, R193.reuse, R8 ;  /* 0x00000008c1c37220 */ /* 0x042fe20000410000 */
[----:B------:R-:W-:-:S06]  /*4830*/  FMUL.FTZ R193, R193, R12 ;  /* 0x0000000cc1c17220 */ /* 0x000fcc0000410000 */
[----:B------:R1:W4:Y:S01]  /*4840*/  MUFU.EX2 R179, R7 ;  /* 0x0000000700b37308 */ /* 0x0003220000000800 */
[----:B0-----:R-:W-:Y:S01]  /*4850*/  FMUL.RZ R27, R6, 0.15915493667125701904 ;  /* 0x3e22f983061b7820 */ /* 0x001fe2000040c000 */
[----:B------:R-:W-:Y:S02]  /*4860*/  FMUL.FTZ R6, R11, R88 ;  /* 0x000000580b067220 */ /* 0x000fe40000410000 */
[----:B------:R-:W-:Y:S01]  /*4870*/  MUFU.SIN R17, R15 ;  /* 0x0000000f00117308 */ /* 0x000fe20000000400 */
[----:B-1----:R-:W-:Y:S01]  /*4880*/  FMUL.FTZ R7, R25, R80 ;  /* 0x0000005019077220 */ /* 0x002fe20000410000 */
[C---:B-----5:R-:W-:Y:S01]  /*4890*/  FMUL.FTZ R188, R187.reuse, R188 ;  /* 0x000000bcbbbc7220 */ /* 0x060fe20000410000 */
[----:B------:R-:W-:-:S05]  /*48a0*/  FMUL.FTZ R187, R187, R18 ;  /* 0x00000012bbbb7220 */ /* 0x000fca0000410000 */
[----:B------:R0:W-:Y:S04]  /*48b0*/  MUFU.EX2 R181, R6 ;  /* 0x0000000600b57308 */ /* 0x0001e80000000800 */
[----:B------:R1:W-:Y:S01]  /*48c0*/  MUFU.COS R13, R15 ;  /* 0x0000000f000d7308 */ /* 0x0003e20000000000 */
[----:B0-----:R-:W-:-:S07]  /*48d0*/  FMUL.FTZ R6, R25, R82 ;  /* 0x0000005219067220 */ /* 0x001fce0000410000 */
[----:B------:R-:W-:Y:S01]  /*48e0*/  MUFU.SIN R138, R135 ;  /* 0x00000087008a7308 */ /* 0x000fe20000000400 */
[----:B-1----:R-:W-:Y:S01]  /*48f0*/  FMUL.RZ R15, R9, 0.15915493667125701904 ;  /* 0x3e22f983090f7820 */ /* 0x002fe2000040c000 */
[----:B------:R-:W-:Y:S01]  /*4900*/  FMUL.RZ R137, R6, 0.15915493667125701904 ;  /* 0x3e22f98306897820 */ /* 0x000fe2000040c000 */
[C---:B------:R-:W-:Y:S01]  /*4910*/  FMUL.FTZ R6, R11.reuse, R82 ;  /* 0x000000520b067220 */ /* 0x040fe20000410000 */
[----:B------:R-:W-:-:S04]  /*4920*/  FMUL.FTZ R9, R11, R96 ;  /* 0x000000600b097220 */ /* 0x000fc80000410000 */
[----:B------:R0:W4:Y:S08]  /*4930*/  MUFU.COS R180, R135 ;  /* 0x0000008700b47308 */ /* 0x0001300000000000 */
[----:B------:R-:W-:Y:S01]  /*4940*/  MUFU.SIN R16, R15 ;  /* 0x0000000f00107308 */ /* 0x000fe20000000400 */
[----:B0-----:R-:W-:Y:S01]  /*4950*/  FMUL.RZ R135, R7, 0.15915493667125701904 ;  /* 0x3e22f98307877820 */ /* 0x001fe2000040c000 */
[----:B------:R-:W-:-:S06]  /*4960*/  FMUL.FTZ R7, R11, R80 ;  /* 0x000000500b077220 */ /* 0x000fcc0000410000 */
[----:B------:R0:W-:Y:S01]  /*4970*/  MUFU.COS R190, R15 ;  /* 0x0000000f00be7308 */ /* 0x0001e20000000000 */
[C---:B----4-:R-:W-:Y:S01]  /*4980*/  FMUL.FTZ R180, R179.reuse, R180 ;  /* 0x000000b4b3b47220 */ /* 0x050fe20000410000 */
[----:B------:R-:W-:-:S06]  /*4990*/  FMUL.FTZ R179, R179, R138 ;  /* 0x0000008ab3b37220 */ /* 0x000fcc0000410000 */
[----:B------:R1:W4:Y:S01]  /*49a0*/  MUFU.EX2 R175, R6 ;  /* 0x0000000600af7308 */ /* 0x0003220000000800 */
[----:B0-----:R-:W-:-:S03]  /*49b0*/  FMUL.FTZ R15, R25, R90 ;  /* 0x0000005a190f7220 */ /* 0x001fc60000410000 */
[----:B------:R3:W-:Y:S01]  /*49c0*/  MUFU.EX2 R173, R7 ;  /* 0x0000000700ad7308 */ /* 0x0007e20000000800 */
[----:B------:R-:W-:Y:S01]  /*49d0*/  FMUL.RZ R133, R15, 0.15915493667125701904 ;  /* 0x3e22f9830f857820 */ /* 0x000fe2000040c000 */
[----:B------:R-:W-:Y:S02]  /*49e0*/  FMUL.FTZ R15, R11, R90 ;  /* 0x0000005a0b0f7220 */ /* 0x000fe40000410000 */
[----:B------:R-:W-:Y:S01]  /*49f0*/  MUFU.SIN R26, R19 ;  /* 0x00000013001a7308 */ /* 0x000fe20000000400 */
[----:B-1----:R-:W-:Y:S01]  /*4a00*/  FMUL.FTZ R6, R25, R72 ;  /* 0x0000004819067220 */ /* 0x002fe20000410000 */
[----:B---3--:R-:W-:-:S06]  /*4a10*/  FMUL.FTZ R7, R3, R5 ;  /* 0x0000000503077220 */ /* 0x008fcc0000410000 */
[----:B------:R0:W1:Y:S01]  /*4a20*/  MUFU.COS R186, R19 ;  /* 0x0000001300ba7308 */ /* 0x0000620000000000 */
[----:B------:R-:W-:-:S04]  /*4a30*/  FFMA.FTZ R7, R2, R4, -R7 ;  /* 0x0000000402077223 */ /* 0x000fc80000010807 */
[-C--:B------:R-:W-:Y:S01]  /*4a40*/  FMUL.FTZ R164, R0, R7.reuse ;  /* 0x0000000700a47220 */ /* 0x080fe20000410000 */
[-C--:B------:R-:W-:Y:S01]  /*4a50*/  FMUL.FTZ R163, R43, R7.reuse ;  /* 0x000000072ba37220 */ /* 0x080fe20000410000 */
[-C--:B------:R-:W-:Y:S01]  /*4a60*/  FMUL.FTZ R162, R42, R7.reuse ;  /* 0x000000072aa27220 */ /* 0x080fe20000410000 */
[----:B------:R-:W-:Y:S01]  /*4a70*/  MUFU.SIN R142, R137 ;  /* 0x00000089008e7308 */ /* 0x000fe20000000400 */
[----:B0-----:R-:W-:Y:S01]  /*4a80*/  FMUL.FTZ R19, R25, R84 ;  /* 0x0000005419137220 */ /* 0x001fe20000410000 */
[-C--:B------:R-:W-:Y:S01]  /*4a90*/  FMUL.FTZ R161, R41, R7.reuse ;  /* 0x0000000729a17220 */ /* 0x080fe20000410000 */
[-C--:B------:R-:W-:Y:S01]  /*4aa0*/  FMUL.FTZ R160, R40, R7.reuse ;  /* 0x0000000728a07220 */ /* 0x080fe20000410000 */
[-C--:B------:R-:W-:Y:S01]  /*4ab0*/  FMUL.FTZ R159, R39, R7.reuse ;  /* 0x00000007279f7220 */ /* 0x080fe20000410000 */
[-C--:B------:R-:W-:Y:S01]  /*4ac0*/  FMUL.FTZ R158, R38, R7.reuse ;  /* 0x00000007269e7220 */ /* 0x080fe20000410000 */
[-C--:B------:R-:W-:Y:S01]  /*4ad0*/  FMUL.FTZ R157, R37, R7.reuse ;  /* 0x00000007259d7220 */ /* 0x080fe20000410000 */
[-C--:B------:R-:W-:Y:S01]  /*4ae0*/  FMUL.FTZ R156, R36, R7.reuse ;  /* 0x00000007249c7220 */ /* 0x080fe20000410000 */
[----:B------:R0:W4:Y:S01]  /*4af0*/  MUFU.COS R176, R137 ;  /* 0x0000008900b07308 */ /* 0x0001220000000000 */
[-C--:B------:R-:W-:Y:S01]  /*4b00*/  FMUL.FTZ R155, R35, R7.reuse ;  /* 0x00000007239b7220 */ /* 0x080fe20000410000 */
[C---:B-1----:R-:W-:Y:S01]  /*4b10*/  FMUL.FTZ R186, R185.reuse, R186 ;  /* 0x000000bab9ba7220 */ /* 0x042fe20000410000 */
[----:B------:R-:W-:Y:S01]  /*4b20*/  FMUL.FTZ R185, R185, R26 ;  /* 0x0000001ab9b97220 */ /* 0x000fe20000410000 */
[-C--:B------:R-:W-:Y:S01]  /*4b30*/  FMUL.FTZ R154, R34, R7.reuse ;  /* 0x00000007229a7220 */ /* 0x080fe20000410000 */
[-C--:B------:R-:W-:Y:S01]  /*4b40*/  FMUL.FTZ R153, R33, R7.reuse ;  /* 0x0000000721997220 */ /* 0x080fe20000410000 */
[-C--:B------:R-:W-:Y:S01]  /*4b50*/  FMUL.FTZ R152, R32, R7.reuse ;  /* 0x0000000720987220 */ /* 0x080fe20000410000 */
[----:B------:R-:W-:Y:S01]  /*4b60*/  FMUL.FTZ R151, R31, R7 ;  /* 0x000000071f977220 */ /* 0x000fe20000410000 */
[----:B------:R-:W-:Y:S01]  /*4b70*/  MUFU.SIN R136, R27 ;  /* 0x0000001b00887308 */ /* 0x000fe20000000400 */
[----:B0-----:R-:W-:Y:S01]  /*4b80*/  FMUL.RZ R137, R6, 0.15915493667125701904 ;  /* 0x3e22f98306897820 */ /* 0x001fe2000040c000 */
[----:B------:R-:W-:Y:S01]  /*4b90*/  FMUL.FTZ R6, R2, R5 ;  /* 0x0000000502067220 */ /* 0x000fe20000410000 */
[C---:B------:R-:W-:Y:S01]  /*4ba0*/  FMUL.FTZ R5, R25.reuse, R68 ;  /* 0x0000004419057220 */ /* 0x040fe20000410000 */
[----:B------:R-:W-:Y:S01]  /*4bb0*/  FMUL.FTZ R2, R25, R64 ;  /* 0x0000004019027220 */ /* 0x000fe20000410000 */
[-C--:B------:R-:W-:Y:S01]  /*4bc0*/  FMUL.FTZ R150, R30, R7.reuse ;  /* 0x000000071e967220 */ /* 0x080fe20000410000 */
[----:B------:R-:W-:Y:S01]  /*4bd0*/  FFMA.FTZ R6, R3, R4, R6 ;  /* 0x0000000403067223 */ /* 0x000fe20000010006 */
[----:B------:R-:W-:Y:S01]  /*4be0*/  FMUL.RZ R5, R5, 0.15915493667125701904 ;  /* 0x3e22f98305057820 */ /* 0x000fe2000040c000 */
[----:B------:R0:W1:Y:S01]  /*4bf0*/  MUFU.COS R182, R27 ;  /* 0x0000001b00b67308 */ /* 0x0000620000000000 */
[----:B------:R-:W-:Y:S01]  /*4c00*/  FMUL.RZ R3, R2, 0.15915493667125701904 ;  /* 0x3e22f98302037820 */ /* 0x000fe2000040c000 */
[----:B------:R-:W-:Y:S01]  /*4c10*/  IADD3 R2, PT, PT, R28, UR19, RZ ;  /* 0x000000131c027c10 */ /* 0x000fe2000fffe0ff */
[----:B----4-:R-:W-:Y:S01]  /*4c20*/  FMUL.FTZ R176, R175, R176 ;  /* 0x000000b0afb07220 */ /* 0x010fe20000410000 */
[----:B------:R-:W-:Y:S01]  /*4c30*/  @P0 IADD3 R2, PT, PT, R129, 0x200, RZ ;  /* 0x0000020081020810 */ /* 0x000fe20007ffe0ff */
[----:B------:R-:W-:Y:S01]  /*4c40*/  FMUL.FTZ R175, R175, R142 ;  /* 0x0000008eafaf7220 */ /* 0x000fe20000410000 */
[----:B------:R-:W-:Y:S01]  /*4c50*/  FMUL.FTZ R149, R29, R7 ;  /* 0x000000071d957220 */ /* 0x000fe20000410000 */
[----:B------:R-:W-:Y:S01]  /*4c60*/  FMUL.FTZ R147, R43, -R6 ;  /* 0x800000062b937220 */ /* 0x000fe20000410000 */
[----:B------:R-:W-:Y:S01]  /*4c70*/  MUFU.SIN R134, R133 ;  /* 0x0000008500867308 */ /* 0x000fe20000000400 */
[----:B0-----:R-:W-:Y:S01]  /*4c80*/  FMUL.FTZ R27, R25, R76 ;  /* 0x0000004c191b7220 */ /* 0x001fe20000410000 */
[----:B------:R-:W-:Y:S01]  /*4c90*/  LEA R2, R2, UR30, 0x3 ;  /* 0x0000001e02027c11 */ /* 0x000fe2000f8e18ff */
[-C--:B------:R-:W-:Y:S01]  /*4ca0*/  FMUL.FTZ R145, R41, -R6.reuse ;  /* 0x8000000629917220 */ /* 0x080fe20000410000 */
[----:B------:R-:W-:Y:S01]  /*4cb0*/  FMUL.FTZ R143, R39, -R6 ;  /* 0x80000006278f7220 */ /* 0x000fe20000410000 */
[----:B------:R-:W-:Y:S01]  /*4cc0*/  FMUL.RZ R139, R27, 0.15915493667125701904 ;  /* 0x3e22f9831b8b7820 */ /* 0x000fe2000040c000 */
[----:B------:R-:W-:Y:S01]  /*4cd0*/  FMUL.FTZ R27, R11, R76 ;  /* 0x0000004c0b1b7220 */ /* 0x000fe20000410000 */
[-C--:B------:R-:W-:Y:S01]  /*4ce0*/  FMUL.FTZ R142, R38, -R6.reuse ;  /* 0x80000006268e7220 */ /* 0x080fe20000410000 */
[----:B------:R0:W-:Y:S01]  /*4cf0*/  MUFU.COS R184, R133 ;  /* 0x0000008500b87308 */ /* 0x0001e20000000000 */
[----:B------:R-:W-:Y:S01]  /*4d00*/  FMUL.FTZ R141, R37, -R6 ;  /* 0x80000006258d7220 */ /* 0x000fe20000410000 */
[C---:B-1----:R-:W-:Y:S01]  /*4d10*/  FMUL.FTZ R182, R181.reuse, R182 ;  /* 0x000000b6b5b67220 */ /* 0x042fe20000410000 */
[----:B------:R-:W-:Y:S01]  /*4d20*/  FMUL.FTZ R181, R181, R136 ;  /* 0x00000088b5b57220 */ /* 0x000fe20000410000 */
[-C--:B------:R-:W-:Y:S01]  /*4d30*/  FMUL.FTZ R138, R34, -R6.reuse ;  /* 0x80000006228a7220 */ /* 0x080fe20000410000 */
[----:B------:R-:W-:-:S03]  /*4d40*/  FMUL.FTZ R136, R32, -R6 ;  /* 0x8000000620887220 */ /* 0x000fc60000410000 */
[----:B------:R-:W1:Y:S01]  /*4d50*/  MUFU.EX2 R9, R9 ;  /* 0x0000000900097308 */ /* 0x000e620000000800 */
[----:B0-----:R-:W-:Y:S01]  /*4d60*/  FMUL.RZ R133, R19, 0.15915493667125701904 ;  /* 0x3e22f98313857820 */ /* 0x001fe2000040c000 */
[----:B------:R-:W-:Y:S02]  /*4d70*/  FMUL.FTZ R19, R11, R84 ;  /* 0x000000540b137220 */ /* 0x000fe40000410000 */
[----:B------:R-:W0:Y:S04]  /*4d80*/  MUFU.EX2 R10, R10 ;  /* 0x0000000a000a7308 */ /* 0x000e280000000800 */
[----:B------:R-:W-:Y:S01]  /*4d90*/  MUFU.SIN R140, R133 ;  /* 0x00000085008c7308 */ /* 0x000fe20000000400 */
[C---:B-1----:R-:W-:Y:S01]  /*4da0*/  FMUL.FTZ R189, R9.reuse, R16 ;  /* 0x0000001009bd7220 */ /* 0x042fe20000410000 */
[----:B------:R-:W-:-:S06]  /*4db0*/  FMUL.FTZ R190, R9, R190 ;  /* 0x000000be09be7220 */ /* 0x000fcc0000410000 */
[----:B------:R1:W-:Y:S01]  /*4dc0*/  MUFU.COS R178, R133 ;  /* 0x0000008500b27308 */ /* 0x0003e20000000000 */
[C---:B0-----:R-:W-:Y:S01]  /*4dd0*/  FMUL.FTZ R16, R10.reuse, R13 ;  /* 0x0000000d0a107220 */ /* 0x041fe20000410000 */
[----:B------:R-:W-:-:S06]  /*4de0*/  FMUL.FTZ R17, R10, R17 ;  /* 0x000000110a117220 */ /* 0x000fcc0000410000 */
[----:B------:R-:W-:Y:S01]  /*4df0*/  MUFU.SIN R144, R135 ;  /* 0x0000008700907308 */ /* 0x000fe20000000400 */
[C---:B-1----:R-:W-:Y:S01]  /*4e00*/  FMUL.FTZ R133, R11.reuse, R72 ;  /* 0x000000480b857220 */ /* 0x042fe20000410000 */
[----:B------:R0:W-:Y:S06]  /*4e10*/  STS.64 [R2+0x18f0], R16 ;  /* 0x0018f01002007388 */ /* 0x0001ec0000000a00 */
[----:B------:R1:W3:Y:S08]  /*4e20*/  MUFU.COS R174, R135 ;  /* 0x0000008700ae7308 */ /* 0x0002f00000000000 */
[----:B------:R-:W4:Y:S01]  /*4e30*/  MUFU.SIN R146, R139 ;  /* 0x0000008b00927308 */ /* 0x000f220000000400 */
[C---:B-1----:R-:W-:Y:S01]  /*4e40*/  FMUL.FTZ R135, R11.reuse, R68 ;  /* 0x000000440b877220 */ /* 0x042fe20000410000 */
[----:B------:R-:W-:-:S06]  /*4e50*/  FMUL.FTZ R11, R11, R64 ;  /* 0x000000400b0b7220 */ /* 0x000fcc0000410000 */
[----:B------:R-:W-:Y:S01]  /*4e60*/  MUFU.SIN R148, R137 ;  /* 0x0000008900947308 */ /* 0x000fe20000000400 */
[C---:B---3--:R-:W-:Y:S01]  /*4e70*/  FMUL.FTZ R174, R173.reuse, R174 ;  /* 0x000000aeadae7220 */ /* 0x048fe20000410000 */
[----:B------:R-:W-:Y:S01]  /*4e80*/  FMUL.FTZ R173, R173, R144 ;  /* 0x00000090adad7220 */ /* 0x000fe20000410000 */
[----:B------:R-:W-:-:S05]  /*4e90*/  FMUL.FTZ R144, R40, -R6 ;  /* 0x8000000628907220 */ /* 0x000fca0000410000 */
[----:B------:R1:W-:Y:S08]  /*4ea0*/  MUFU.COS R170, R137 ;  /* 0x0000008900aa7308 */ /* 0x0003f00000000000 */
[----:B------:R-:W-:Y:S01]  /*4eb0*/  MUFU.SIN R4, R5 ;  /* 0x0000000500047308 */ /* 0x000fe20000000400 */
[----:B-1----:R-:W-:-:S07]  /*4ec0*/  FMUL.FTZ R137, R33, -R6 ;  /* 0x8000000621897220 */ /* 0x002fce0000410000 */
[----:B------:R-:W-:Y:S08]  /*4ed0*/  MUFU.COS R8, R5 ;  /* 0x0000000500087308 */ /* 0x000ff00000000000 */
[----:B------:R1:W3:Y:S08]  /*4ee0*/  MUFU.COS R172, R139 ;  /* 0x0000008b00ac7308 */ /* 0x0002f00000000000 */
[----:B------:R-:W-:Y:S01]  /*4ef0*/  MUFU.SIN R166, R3 ;  /* 0x0000000300a67308 */ /* 0x000fe20000000400 */
[----:B-1----:R-:W-:-:S07]  /*4f00*/  FMUL.FTZ R139, R35, -R6 ;  /* 0x80000006238b7220 */ /* 0x002fce0000410000 */
[----:B------:R-:W1:Y:S08]  /*4f10*/  MUFU.COS R168, R3 ;  /* 0x0000000300a87308 */ /* 0x000e700000000000 */
[----:B------:R-:W5:Y:S04]  /*4f20*/  MUFU.EX2 R15, R15 ;  /* 0x0000000f000f7308 */ /* 0x000f680000000800 */
[----:B------:R-:W2:Y:S04]  /*4f30*/  MUFU.EX2 R19, R19 ;  /* 0x0000001300137308 */ /* 0x000ea80000000800 */
[----:B------:R-:W4:Y:S04]  /*4f40*/  MUFU.EX2 R27, R27 ;  /* 0x0000001b001b7308 */ /* 0x000f280000000800 */
[----:B------:R-:W0:Y:S01]  /*4f50*/  MUFU.EX2 R133, R133 ;  /* 0x0000008500857308 */ /* 0x000e220000000800 */
[C---:B-----5:R-:W-:Y:S01]  /*4f60*/  FMUL.FTZ R183, R15.reuse, R134 ;  /* 0x000000860fb77220 */ /* 0x060fe20000410000 */
[----:B------:R-:W-:-:S02]  /*4f70*/  FMUL.FTZ R184, R15, R184 ;  /* 0x000000b80fb87220 */ /* 0x000fc40000410000 */
[----:B------:R-:W5:Y:S01]  /*4f80*/  MUFU.EX2 R135, R135 ;  /* 0x0000008700877308 */ /* 0x000f620000000800 */
[----:B------:R-:W-:Y:S01]  /*4f90*/  FMUL.FTZ R134, R30, -R6 ;  /* 0x800000061e867220 */ /* 0x000fe20000410000 */
[C---:B--2---:R-:W-:Y:S01]  /*4fa0*/  FMUL.FTZ R177, R19.reuse, R140 ;  /* 0x0000008c13b17220 */ /* 0x044fe20000410000 */
[----:B------:R-:W-:Y:S01]  /*4fb0*/  FMUL.FTZ R178, R19, R178 ;  /* 0x000000b213b27220 */ /* 0x000fe20000410000 */
[----:B------:R-:W1:Y:S01]  /*4fc0*/  MUFU.EX2 R11, R11 ;  /* 0x0000000b000b7308 */ /* 0x000e620000000800 */
[----:B------:R-:W-:Y:S01]  /*4fd0*/  FMUL.FTZ R140, R36, -R6 ;  /* 0x80000006248c7220 */ /* 0x000fe20000410000 */
[C---:B----4-:R-:W-:Y:S01]  /*4fe0*/  FMUL.FTZ R171, R27.reuse, R146 ;  /* 0x000000921bab7220 */ /* 0x050fe20000410000 */
[----:B---3--:R-:W-:Y:S01]  /*4ff0*/  FMUL.FTZ R172, R27, R172 ;  /* 0x000000ac1bac7220 */ /* 0x008fe20000410000 */
[----:B------:R-:W-:Y:S01]  /*5000*/  FMUL.FTZ R146, R42, -R6 ;  /* 0x800000062a927220 */ /* 0x000fe20000410000 */
[C---:B0-----:R-:W-:Y:S01]  /*5010*/  FMUL.FTZ R170, R133.reuse, R170 ;  /* 0x000000aa85aa7220 */ /* 0x041fe20000410000 */
[----:B------:R-:W-:Y:S01]  /*5020*/  FMUL.FTZ R169, R133, R148 ;  /* 0x0000009485a97220 */ /* 0x000fe20000410000 */
[-C--:B------:R-:W-:Y:S01]  /*5030*/  FMUL.FTZ R148, R0, -R6.reuse ;  /* 0x8000000600947220 */ /* 0x080fe20000410000 */
[----:B------:R-:W-:Y:S01]  /*5040*/  FMUL.FTZ R133, R29, -R6 ;  /* 0x800000061d857220 */ /* 0x000fe20000410000 */
[C---:B-----5:R-:W-:Y:S01]  /*5050*/  FMUL.FTZ R167, R135.reuse, R8 ;  /* 0x0000000887a77220 */ /* 0x060fe20000410000 */
[----:B------:R-:W-:Y:S01]  /*5060*/  FMUL.FTZ R165, R135, R4 ;  /* 0x0000000487a57220 */ /* 0x000fe20000410000 */
[----:B------:R-:W-:Y:S01]  /*5070*/  FMUL.FTZ R135, R31, -R6 ;  /* 0x800000061f877220 */ /* 0x000fe20000410000 */
        /* <DEDUP_REMOVED lines=13> */
.L_x_6500:
[----:B------:R-:W-:-:S06]  /*5150*/  LEA R26, R129, UR30, 0x3 ;  /* 0x0000001e811a7c11 */ /* 0x000fcc000f8e18ff */
[----:B------:R-:W0:Y:S02]  /*5160*/  LDS.64 R26, [R26+0x28f8] ;  /* 0x0028f8001a1a7984 */ /* 0x000e240000000a00 */
.L_x_6501:
[----:B------:R-:W-:Y:S05]  /*5170*/  BSYNC.RECONVERGENT B0 ;  /* 0x0000000000007941 */ /* 0x000fea0003800200 */
.L_x_6499:
[----:B------:R-:W3:Y:S01]  /*5180*/  @P1 LDC R3, c[0x0][0x38c] ;  /* 0x0000e300ff031b82 */ /* 0x000ee20000000800 */
[----:B------:R-:W-:Y:S01]  /*5190*/  FMUL.FTZ R10, R111, R102 ;  /* 0x000000666f0a7220 */ /* 0x000fe20000410000 */
[----:B------:R-:W-:Y:S01]  /*51a0*/  FMUL.FTZ R12, RZ, R193 ;  /* 0x000000c1ff0c7220 */ /* 0x000fe20000410000 */
[----:B------:R-:W-:Y:S01]  /*51b0*/  VOTEU.ANY UP0, P1 ;  /* 0x0000000000ff7886 */ /* 0x000fe20000800100 */
[----:B------:R-:W-:Y:S02]  /*51c0*/  HFMA2 R9, -RZ, RZ, 0, 9.5367431640625e-07 ;  /* 0x00000010ff097431 */ /* 0x000fe400000001ff */
[-C--:B-1----:R-:W-:Y:S01]  /*51d0*/  FMUL.FTZ R2, R193, R10.reuse ;  /* 0x0000000ac1027220 */ /* 0x082fe20000410000 */
[----:B------:R-:W-:Y:S01]  /*51e0*/  FFMA.FTZ R12, R195, R10, -R12 ;  /* 0x0000000ac30c7223 */ /* 0x000fe2000001080c */
[----:B------:R-:W-:Y:S01]  /*51f0*/  MOV R4, 0x3f800000 ;  /* 0x3f80000000047802 */ /* 0x000fe20000000f00 */
[----:B------:R-:W-:Y:S01]  /*5200*/  @UP0 UIADD3 UR19, UPT, UPT, UR11, -0x2, URZ ;  /* 0xfffffffe0b130890 */ /* 0x000fe2000fffe0ff */
[----:B------:R-:W-:Y:S01]  /*5210*/  FFMA.FTZ R2, RZ, R195, R2 ;  /* 0x000000c3ff027223 */ /* 0x000fe20000010002 */
[----:B------:R-:W-:Y:S01]  /*5220*/  FFMA.FTZ R12, R109, R100, R12 ;  /* 0x000000646d0c7223 */ /* 0x000fe2000001000c */
[----:B------:R-:W-:Y:S01]  /*5230*/  CS2R R6, SRZ ;  /* 0x0000000000067805 */ /* 0x000fe2000001ff00 */
[----:B------:R-:W-:-:S02]  /*5240*/  HFMA2 R5, -RZ, RZ, 0, 0 ;  /* 0x00000000ff057431 */ /* 0x000fc400000001ff */
[----:B------:R-:W-:Y:S01]  /*5250*/  FADD.FTZ R2, RZ, R2 ;  /* 0x00000002ff027221 */ /* 0x000fe20000010000 */
[----:B------:R-:W-:-:S04]  /*5260*/  FMUL.FTZ R11, R191, R12 ;  /* 0x0000000cbf0b7220 */ /* 0x000fc80000410000 */
[-C--:B------:R-:W-:Y:S01]  /*5270*/  FFMA.FTZ R11, R192, R2.reuse, R11 ;  /* 0x00000002c00b7223 */ /* 0x080fe2000001000b */
[----:B---3--:R-:W-:Y:S02]  /*5280*/  @P1 IMAD R8, R3, UR19, R28 ;  /* 0x0000001303081c24 */ /* 0x008fe4000f8e021c */
[----:B------:R-:W-:Y:S01]  /*5290*/  FMUL.FTZ R3, R191, R2 ;  /* 0x00000002bf037220 */ /* 0x000fe20000410000 */
[----:B------:R-:W-:Y:S01]  /*52a0*/  FADD.FTZ R11, RZ, R11 ;  /* 0x0000000bff0b7221 */ /* 0x000fe20000010000 */
[----:B------:R-:W-:-:S04]  /*52b0*/  @P1 IMAD.WIDE R8, R8, R9, UR4 ;  /* 0x0000000408081e25 */ /* 0x000fc8000f8e0209 */
[----:B------:R-:W-:Y:S01]  /*52c0*/  FFMA.FTZ R12, R192, R12, -R3 ;  /* 0x0000000cc00c7223 */ /* 0x000fe20000010803 */
[----:B------:R-:W-:-:S03]  /*52d0*/  FMUL.FTZ R3, R189, R11 ;  /* 0x0000000bbd037220 */ /* 0x000fc60000410000 */
[----:B------:R-:W-:Y:S01]  /*52e0*/  FFMA.FTZ R12, R107, R98, R12 ;  /* 0x000000626b0c7223 */ /* 0x000fe2000001000c */
[----:B------:R1:W5:Y:S01]  /*52f0*/  @P1 LDG.E.128 R4, desc[UR24][R8.64] ;  /* 0x0000001808041981 */ /* 0x000362000c1e1d00 */
[----:B------:R-:W-:Y:S02]  /*5300*/  ISETP.GT.U32.AND P2, PT, R129, 0x1f, PT ;  /* 0x0000001f8100780c */ /* 0x000fe40003f44070 */
[-C--:B------:R-:W-:Y:S01]  /*5310*/  FMUL.FTZ R2, R189, R12.reuse ;  /* 0x0000000cbd027220 */ /* 0x080fe20000410000 */
[C---:B------:R-:W-:Y:S01]  /*5320*/  FFMA.FTZ R12, R190.reuse, R12, -R3 ;  /* 0x0000000cbe0c7223 */ /* 0x040fe20000010803 */
[----:B------:R-:W-:Y:S02]  /*5330*/  LOP3.LUT R13, R13, 0xfffffffd, RZ, 0xc0, !PT ;  /* 0xfffffffd0d0d7812 */ /* 0x000fe400078ec0ff */
[----:B------:R-:W-:Y:S01]  /*5340*/  FFMA.FTZ R2, R190, R11, R2 ;  /* 0x0000000bbe027223 */ /* 0x000fe20000010002 */
[----:B------:R-:W-:-:S03]  /*5350*/  FFMA.FTZ R12, R105, R96, R12 ;  /* 0x00000060690c7223 */ /* 0x000fc6000001000c */
[----:B------:R-:W-:Y:S01]  /*5360*/  FADD.FTZ R2, RZ, R2 ;  /* 0x00000002ff027221 */ /* 0x000fe20000010000 */
[----:B-1----:R-:W-:Y:S02]  /*5370*/  FMUL.FTZ R9, R187, R12 ;  /* 0x0000000cbb097220 */ /* 0x002fe40000410000 */
[----:B------:R-:W-:Y:S01]  /*5380*/  @P2 LOP3.LUT R13, R13, 0x2, RZ, 0xfc, !PT ;  /* 0x000000020d0d2812 */ /* 0x000fe200078efcff */
        /* <DEDUP_REMOVED lines=11> */
[C---:B------:R-:W-:Y:S02]  /*5440*/  FFMA.FTZ R3, R16.reuse, R195, -R3 ;  /* 0x000000c310037223 */ /* 0x040fe40000010803 */
[----:B------:R-:W-:Y:S01]  /*5450*/  FADD.FTZ R8, RZ, R2 ;  /* 0x00000002ff087221 */ /* 0x000fe20000010000 */
[----:B------:R-:W-:Y:S01]  /*5460*/  FMUL.FTZ R11, R183, R12 ;  /* 0x0000000cb70b7220 */ /* 0x000fe20000410000 */
[----:B------:R-:W-:-:S02]  /*5470*/  FMUL.FTZ R2, R16, R193 ;  /* 0x000000c110027220 */ /* 0x000fc40000410000 */
[-C--:B------:R-:W-:Y:S01]  /*5480*/  FMUL.FTZ R9, R183, R8.reuse ;  /* 0x00000008b7097220 */ /* 0x080fe20000410000 */
[C---:B------:R-:W-:Y:S01]  /*5490*/  FFMA.FTZ R11, R184.reuse, R8, R11 ;  /* 0x00000008b80b7223 */ /* 0x040fe2000001000b */
[----:B------:R-:W-:Y:S02]  /*54a0*/  FFMA.FTZ R2, R17, R195, R2 ;  /* 0x000000c311027223 */ /* 0x000fe40000010002 */
        /* <DEDUP_REMOVED lines=108> */
[C---:B------:R-:W-:Y:S01]  /*5b70*/  FFMA.FTZ R11, R168.reuse, R15, R12 ;  /* 0x0000000fa80b7223 */ /* 0x040fe2000001000c */
[----:B------:R-:W-:Y:S01]  /*5b80*/  FFMA.FTZ R10, R81, R64, R10 ;  /* 0x00000040510a7223 */ /* 0x000fe2000001000a */
[C---:B------:R-:W-:Y:S01]  /*5b90*/  FFMA.FTZ R8, R168.reuse, R3, -R8 ;  /* 0x00000003a8087223 */ /* 0x040fe20000010808 */
        /* <DEDUP_REMOVED lines=86> */
.L_x_6560:
        /* <DEDUP_REMOVED lines=13> */
.L_x_6563:
[----:B------:R-:W-:-:S03]  /*61d0*/  UMOV UR19, 0xffffffff ;  /* 0xffffffff00137882 */ /* 0x000fc60000000000 */
[----:B------:R-:W-:Y:S05]  /*61e0*/  BRA.DIV UR19, `(.L_x_6505) ;  /* 0x0000006a13747947 */ /* 0x000fea000b800000 */
.L_x_6566:
[----:B------:R-:W-:-:S03]  /*61f0*/  UMOV UR19, 0xffffffff ;  /* 0xffffffff00137882 */ /* 0x000fc60000000000 */
[----:B------:R-:W-:Y:S05]  /*6200*/  BRA.DIV UR19, `(.L_x_6506) ;  /* 0x0000006a13947947 */ /* 0x000fea000b800000 */
.L_x_6569:
[----:B------:R-:W-:-:S03]  /*6210*/  UMOV UR19, 0xffffffff ;  /* 0xffffffff00137882 */ /* 0x000fc60000000000 */
[----:B------:R-:W-:Y:S05]  /*6220*/  BRA.DIV UR19, `(.L_x_6507) ;  /* 0x0000006a13b47947 */ /* 0x000fea000b800000 */
.L_x_6572:
        /* <DEDUP_REMOVED lines=10> */
.L_x_6582:
        /* <DEDUP_REMOVED lines=23> */
.L_x_6502:
[----:B------:R-:W-:Y:S05]  /*6440*/  WARPSYNC.ALL ;  /* 0x0000000000007948 */ /* 0x000fea0003800000 */
[C---:B------:R-:W-:Y:S01]  /*6450*/  FMUL.FTZ R2, R166.reuse, R149 ;  /* 0x00000095a6027220 */ /* 0x040fe20000410000 */
[C---:B---3-5:R-:W-:Y:S01]  /*6460*/  FMUL.FTZ R7, R166.reuse, R133 ;  /* 0x00000085a6077220 */ /* 0x068fe20000410000 */
        /* <DEDUP_REMOVED lines=18> */
[-C--:B------:R-:W-:Y:S01]  /*6590*/  FMUL.FTZ R7, R169, R10.reuse ;  /* 0x0000000aa9077220 */ /* 0x080fe20000410000 */
[----:B------:R-:W-:Y:S01]  /*65a0*/  FADD.FTZ R6, R151, R6 ;  /* 0x0000000697067221 */ /* 0x000fe20000010000 */
[----:B------:R-:W-:Y:S01]  /*65b0*/  FADD.FTZ R8, R135, R8 ;  /* 0x0000000887087221 */ /* 0x000fe20000010000 */
[C---:B------:R-:W-:Y:S01]  /*65c0*/  FFMA.FTZ R5, R170.reuse, R10, R5 ;  /* 0x0000000aaa057223 */ /* 0x040fe20000010005 */
[C---:B------:R-:W-:Y:S01]  /*65d0*/  FFMA.FTZ R7, R170.reuse, R3, -R7 ;  /* 0x00000003aa077223 */ /* 0x040fe20000010807 */
        /* <DEDUP_REMOVED lines=8> */
[----:B------:R-:W0:Y:S01]  /*6660*/  LDS.64 R2, [R127+UR15+0x10e8] ;  /* 0x0010e80f7f027984 */ /* 0x000e220008000a00 */
[----:B------:R-:W-:Y:S01]  /*6670*/  FADD.FTZ R9, R152, R9 ;  /* 0x0000000998097221 */ /* 0x000fe20000010000 */
[----:B------:R-:W-:Y:S01]  /*6680*/  FADD.FTZ R11, R136, R11 ;  /* 0x0000000b880b7221 */ /* 0x000fe20000010000 */
[C---:B------:R-:W-:Y:S01]  /*6690*/  FMUL.FTZ R4, R173.reuse, R13 ;  /* 0x0000000dad047220 */ /* 0x040fe20000410000 */
[----:B------:R-:W-:Y:S01]  /*66a0*/  FMUL.FTZ R15, R173, R7 ;  /* 0x00000007ad0f7220 */ /* 0x000fe20000410000 */
[C---:B------:R-:W-:Y:S01]  /*66b0*/  FMUL.FTZ R5, R171.reuse, R9 ;  /* 0x00000009ab057220 */ /* 0x040fe20000410000 */
[----:B------:R-:W-:Y:S01]  /*66c0*/  UISETP.GE.AND UP0, UPT, UR11, UR31, UPT ;  /* 0x0000001f0b00728c */ /* 0x000fe2000bf06270 */
        /* <DEDUP_REMOVED lines=33> */
[CC--:B0-----:R-:W-:Y:S01]  /*68e0*/  FMUL.FTZ R5, R17.reuse, R2.reuse ;  /* 0x0000000211057220 */ /* 0x0c1fe20000410000 */
[----:B------:R-:W-:Y:S01]  /*68f0*/  FMUL.FTZ R17, R17, R3 ;  /* 0x0000000311117220 */ /* 0x000fe20000410000 */
[----:B------:R-:W-:Y:S01]  /*6900*/  FFMA.FTZ R11, R182, R11, R7 ;  /* 0x0000000bb60b7223 */ /* 0x000fe20000010007 */
[----:B------:R-:W-:Y:S01]  /*6910*/  FADD.FTZ R4, R155, R4 ;  /* 0x000000049b047221 */ /* 0x000fe20000010000 */
[C---:B------:R-:W-:Y:S01]  /*6920*/  FFMA.FTZ R5, R16.reuse, R3, R5 ;  /* 0x0000000310057223 */ /* 0x040fe20000010005 */
[----:B------:R-:W-:Y:S01]  /*6930*/  FFMA.FTZ R232, R16, R2, -R17 ;  /* 0x0000000210e87223 */ /* 0x000fe20000010811 */
[----:B------:R-:W-:Y:S01]  /*6940*/  FMUL.FTZ R7, R177, R6 ;  /* 0x00000006b1077220 */ /* 0x000fe20000410000 */
[-C--:B------:R-:W-:Y:S01]  /*6950*/  FMUL.FTZ R3, R183, R11.reuse ;  /* 0x0000000bb7037220 */ /* 0x080fe20000410000 */
[----:B------:R-:W-:Y:S01]  /*6960*/  FADD.FTZ R204, RZ, R5 ;  /* 0x00000005ffcc7221 */ /* 0x000fe20000010000 */
[----:B------:R-:W-:Y:S01]  /*6970*/  FFMA.FTZ R232, R111, R102, R232 ;  /* 0x000000666fe87223 */ /* 0x000fe200000100e8 */
[-C--:B------:R-:W-:Y:S01]  /*6980*/  FMUL.FTZ R9, R177, R4.reuse ;  /* 0x00000004b1097220 */ /* 0x080fe20000410000 */
[----:B------:R-:W-:Y:S01]  /*6990*/  FFMA.FTZ R7, R178, R4, R7 ;  /* 0x00000004b2077223 */ /* 0x000fe20000010007 */
[----:B------:R-:W-:Y:S01]  /*69a0*/  FMUL.FTZ R4, R183, R8 ;  /* 0x00000008b7047220 */ /* 0x000fe20000410000 */
[C---:B------:R-:W-:Y:S01]  /*69b0*/  FMUL.FTZ R2, R193.reuse, R204 ;  /* 0x000000ccc1027220 */ /* 0x040fe20000410000 */
[C---:B------:R-:W-:Y:S01]  /*69c0*/  FFMA.FTZ R8, R184.reuse, R8, -R3 ;  /* 0x00000008b8087223 */ /* 0x040fe20000010803 */
[-C--:B------:R-:W-:Y:S01]  /*69d0*/  FMUL.FTZ R3, R193, R232.reuse ;  /* 0x000000e8c1037220 */ /* 0x080fe20000410000 */
[----:B------:R-:W-:Y:S01]  /*69e0*/  FFMA.FTZ R4, R184, R11, R4 ;  /* 0x0000000bb8047223 */ /* 0x000fe20000010004 */
[----:B------:R-:W-:Y:S01]  /*69f0*/  FFMA.FTZ R2, R195, R232, -R2 ;  /* 0x000000e8c3027223 */ /* 0x000fe20000010802 */
[----:B------:R-:W-:Y:S01]  /*6a00*/  FMUL.FTZ R5, R185, R8 ;  /* 0x00000008b9057220 */ /* 0x000fe20000410000 */
[----:B------:R-:W-:Y:S01]  /*6a10*/  FFMA.FTZ R3, R195, R204, R3 ;  /* 0x000000ccc3037223 */ /* 0x000fe20000010003 */
[----:B------:R-:W-:Y:S01]  /*6a20*/  FFMA.FTZ R9, R178, R6, -R9 ;  /* 0x00000006b2097223 */ /* 0x000fe20000010809 */
[----:B------:R-:W-:Y:S01]  /*6a30*/  FFMA.FTZ R230, R109, R100, R2 ;  /* 0x000000646de67223 */ /* 0x000fe20000010002 */
[----:B------:R-:W-:Y:S01]  /*6a40*/  FFMA.FTZ R10, R186, R4, R5 ;  /* 0x00000004ba0a7223 */ /* 0x000fe20000010005 */
[----:B------:R-:W-:Y:S01]  /*6a50*/  FADD.FTZ R202, RZ, R3 ;  /* 0x00000003ffca7221 */ /* 0x000fe20000010000 */
[----:B------:R-:W-:Y:S01]  /*6a60*/  FADD.FTZ R7, R156, R7 ;  /* 0x000000079c077221 */ /* 0x000fe20000010000 */
[C---:B------:R-:W-:Y:S01]  /*6a70*/  FMUL.FTZ R5, R191.reuse, R230 ;  /* 0x000000e6bf057220 */ /* 0x040fe20000410000 */
[----:B------:R-:W-:Y:S01]  /*6a80*/  FADD.FTZ R9, R140, R9 ;  /* 0x000000098c097221 */ /* 0x000fe20000010000 */
[-C--:B------:R-:W-:Y:S01]  /*6a90*/  FMUL.FTZ R3, R191, R202.reuse ;  /* 0x000000cabf037220 */ /* 0x080fe20000410000 */
[----:B------:R-:W-:Y:S01]  /*6aa0*/  FMUL.FTZ R2, R179, R7 ;  /* 0x00000007b3027220 */ /* 0x000fe20000410000 */
[C---:B------:R-:W-:Y:S01]  /*6ab0*/  FFMA.FTZ R5, R192.reuse, R202, R5 ;  /* 0x000000cac0057223 */ /* 0x040fe20000010005 */
[----:B------:R-:W-:Y:S01]  /*6ac0*/  FMUL.FTZ R11, R185, R4 ;  /* 0x00000004b90b7220 */ /* 0x000fe20000410000 */
[----:B------:R-:W-:Y:S01]  /*6ad0*/  FFMA.FTZ R228, R192, R230, -R3 ;  /* 0x000000e6c0e47223 */ /* 0x000fe20000010803 */
[-C--:B------:R-:W-:Y:S01]  /*6ae0*/  FFMA.FTZ R6, R180, R9.reuse, -R2 ;  /* 0x00000009b4067223 */ /* 0x080fe20000010802 */
[----:B------:R-:W-:Y:S01]  /*6af0*/  FADD.FTZ R203, RZ, R5 ;  /* 0x00000005ffcb7221 */ /* 0x000fe20000010000 */
[----:B------:R-:W-:Y:S01]  /*6b00*/  FFMA.FTZ R8, R186, R8, -R11 ;  /* 0x00000008ba087223 */ /* 0x000fe2000001080b */
[----:B------:R-:W-:Y:S01]  /*6b10*/  FFMA.FTZ R228, R107, R98, R228 ;  /* 0x000000626be47223 */ /* 0x000fe200000100e4 */
[----:B------:R-:W-:Y:S01]  /*6b20*/  FMUL.FTZ R11, R179, R9 ;  /* 0x00000009b30b7220 */ /* 0x000fe20000410000 */
[----:B------:R-:W-:Y:S01]  /*6b30*/  FMUL.FTZ R3, R189, R203 ;  /* 0x000000cbbd037220 */ /* 0x000fe20000410000 */
[----:B------:R-:W-:Y:S01]  /*6b40*/  FMUL.FTZ R5, R187, R8 ;  /* 0x00000008bb057220 */ /* 0x000fe20000410000 */
[-C--:B------:R-:W-:Y:S01]  /*6b50*/  FMUL.FTZ R2, R189, R228.reuse ;  /* 0x000000e4bd027220 */ /* 0x080fe20000410000 */
[----:B------:R-:W-:Y:S01]  /*6b60*/  FFMA.FTZ R4, R180, R7, R11 ;  /* 0x00000007b4047223 */ /* 0x000fe2000001000b */
[C---:B------:R-:W-:Y:S01]  /*6b70*/  FFMA.FTZ R226, R190.reuse, R228, -R3 ;  /* 0x000000e4bee27223 */ /* 0x040fe20000010803 */
[-C--:B------:R-:W-:Y:S01]  /*6b80*/  FMUL.FTZ R7, R187, R10.reuse ;  /* 0x0000000abb077220 */ /* 0x080fe20000410000 */
[----:B------:R-:W-:Y:S01]  /*6b90*/  FFMA.FTZ R2, R190, R203, R2 ;  /* 0x000000cbbe027223 */ /* 0x000fe20000010002 */
[C---:B------:R-:W-:Y:S01]  /*6ba0*/  FFMA.FTZ R10, R188.reuse, R10, R5 ;  /* 0x0000000abc0a7223 */ /* 0x040fe20000010005 */
[----:B------:R-:W-:Y:S01]  /*6bb0*/  FFMA.FTZ R226, R105, R96, R226 ;  /* 0x0000006069e27223 */ /* 0x000fe200000100e2 */
[C---:B------:R-:W-:Y:S01]  /*6bc0*/  FFMA.FTZ R8, R188.reuse, R8, -R7 ;  /* 0x00000008bc087223 */ /* 0x040fe20000010807 */
[----:B------:R-:W-:Y:S01]  /*6bd0*/  FADD.FTZ R200, RZ, R2 ;  /* 0x00000002ffc87221 */ /* 0x000fe20000010000 */
[----:B------:R-:W-:Y:S01]  /*6be0*/  FADD.FTZ R4, R157, R4 ;  /* 0x000000049d047221 */ /* 0x000fe20000010000 */
[----:B------:R-:W-:Y:S01]  /*6bf0*/  FMUL.FTZ R5, R187, R226 ;  /* 0x000000e2bb057220 */ /* 0x000fe20000410000 */
[----:B------:R-:W-:Y:S01]  /*6c00*/  FADD.FTZ R6, R141, R6 ;  /* 0x000000068d067221 */ /* 0x000fe20000010000 */
[----:B------:R-:W-:Y:S01]  /*6c10*/  FMUL.FTZ R3, R187, R200 ;  /* 0x000000c8bb037220 */ /* 0x000fe20000410000 */
[C---:B------:R-:W-:Y:S01]  /*6c20*/  FMUL.FTZ R9, R181.reuse, R4 ;  /* 0x00000004b5097220 */ /* 0x040fe20000410000 */
[C---:B------:R-:W-:Y:S01]  /*6c30*/  FFMA.FTZ R5, R188.reuse, R200, R5 ;  /* 0x000000c8bc057223 */ /* 0x040fe20000010005 */
[----:B------:R-:W-:Y:S01]  /*6c40*/  FMUL.FTZ R7, R181, R6 ;  /* 0x00000006b5077220 */ /* 0x000fe20000410000 */
[----:B------:R-:W-:Y:S01]  /*6c50*/  FFMA.FTZ R224, R188, R226, -R3 ;  /* 0x000000e2bce07223 */ /* 0x000fe20000010803 */
[C---:B------:R-:W-:Y:S01]  /*6c60*/  FMUL.FTZ R3, R189.reuse, R8 ;  /* 0x00000008bd037220 */ /* 0x040fe20000410000 */
[----:B------:R-:W-:Y:S01]  /*6c70*/  FADD.FTZ R201, RZ, R5 ;  /* 0x00000005ffc97221 */ /* 0x000fe20000010000 */
[----:B------:R-:W-:Y:S01]  /*6c80*/  FMUL.FTZ R5, R189, R10 ;  /* 0x0000000abd057220 */ /* 0x000fe20000410000 */
[----:B------:R-:W-:Y:S01]  /*6c90*/  FFMA.FTZ R224, R103, R94, R224 ;  /* 0x0000005e67e07223 */ /* 0x000fe200000100e0 */
[----:B------:R-:W-:Y:S01]  /*6ca0*/  FFMA.FTZ R9, R182, R6, -R9 ;  /* 0x00000006b6097223 */ /* 0x000fe20000010809 */
[----:B------:R-:W-:Y:S01]  /*6cb0*/  FFMA.FTZ R10, R190, R10, R3 ;  /* 0x0000000abe0a7223 */ /* 0x000fe20000010003 */
[CC--:B------:R-:W-:Y:S01]  /*6cc0*/  FMUL.FTZ R3, R185.reuse, R201.reuse ;  /* 0x000000c9b9037220 */ /* 0x0c0fe20000410000 */
[----:B------:R-:W-:Y:S01]  /*6cd0*/  FMUL.FTZ R2, R185, R224 ;  /* 0x000000e0b9027220 */ /* 0x000fe20000410000 */
[----:B------:R-:W-:Y:S01]  /*6ce0*/  FFMA.FTZ R7, R182, R4, R7 ;  /* 0x00000004b6077223 */ /* 0x000fe20000010007 */
[----:B------:R-:W-:Y:S01]  /*6cf0*/  FADD.FTZ R9, R142, R9 ;  /* 0x000000098e097221 */ /* 0x000fe20000010000 */
[C---:B------:R-:W-:Y:S01]  /*6d00*/  FFMA.FTZ R222, R186.reuse, R224, -R3 ;  /* 0x000000e0bade7223 */ /* 0x040fe20000010803 */
[----:B------:R-:W-:Y:S01]  /*6d10*/  FFMA.FTZ R2, R186, R201, R2 ;  /* 0x000000c9ba027223 */ /* 0x000fe20000010002 */
[----:B------:R-:W-:Y:S01]  /*6d20*/  FADD.FTZ R7, R158, R7 ;  /* 0x000000079e077221 */ /* 0x000fe20000010000 */
[----:B------:R-:W-:Y:S01]  /*6d30*/  FMUL.FTZ R3, R183, R9 ;  /* 0x00000009b7037220 */ /* 0x000fe20000410000 */
[----:B------:R-:W-:Y:S01]  /*6d40*/  FFMA.FTZ R222, R101, R92, R222 ;  /* 0x0000005c65de7223 */ /* 0x000fe200000100de */
[----:B------:R-:W-:Y:S01]  /*6d50*/  FADD.FTZ R198, RZ, R2 ;  /* 0x00000002ffc67221 */ /* 0x000fe20000010000 */
[----:B------:R-:W-:Y:S01]  /*6d60*/  FFMA.FTZ R11, R190, R8, -R5 ;  /* 0x00000008be0b7223 */ /* 0x000fe20000010805 */
[CC--:B------:R-:W-:Y:S01]  /*6d70*/  FMUL.FTZ R4, R183.reuse, R7.reuse ;  /* 0x00000007b7047220 */ /* 0x0c0fe20000410000 */
[C---:B------:R-:W-:Y:S01]  /*6d80*/  FFMA.FTZ R2, R184.reuse, R7, R3 ;  /* 0x00000007b8027223 */ /* 0x040fe20000010003 */
[C---:B------:R-:W-:Y:S01]  /*6d90*/  FMUL.FTZ R5, R183.reuse, R222 ;  /* 0x000000deb7057220 */ /* 0x040fe20000410000 */
[-C--:B------:R-:W-:Y:S01]  /*6da0*/  FMUL.FTZ R3, R183, R198.reuse ;  /* 0x000000c6b7037220 */ /* 0x080fe20000410000 */
[C---:B------:R-:W-:Y:S01]  /*6db0*/  FFMA.FTZ R4, R184.reuse, R9, -R4 ;  /* 0x00000009b8047223 */ /* 0x040fe20000010804 */
        /* <DEDUP_REMOVED lines=19> */
[-C--:B------:R-:W-:Y:S01]  /*6ef0*/  FMUL.FTZ R2, R187, R5.reuse ;  /* 0x00000005bb027220 */ /* 0x080fe20000410000 */
[C---:B------:R-:W-:Y:S01]  /*6f00*/  FFMA.FTZ R4, R188.reuse, R5, R3 ;  /* 0x00000005bc047223 */ /* 0x040fe20000010003 */
[C---:B------:R-:W-:Y:S01]  /*6f10*/  FMUL.FTZ R5, R179.reuse, R218 ;  /* 0x000000dab3057220 */ /* 0x040fe20000410000 */
[-C--:B------:R-:W-:Y:S01]  /*6f20*/  FMUL.FTZ R3, R179, R196.reuse ;  /* 0x000000c4b3037220 */ /* 0x080fe20000410000 */
[----:B------:R-:W-:Y:S01]  /*6f30*/  FFMA.FTZ R2, R188, R7, -R2 ;  /* 0x00000007bc027223 */ /* 0x000fe20000010802 */
[----:B------:R-:W-:Y:S01]  /*6f40*/  FADD.FTZ R4, R161, R4 ;  /* 0x00000004a1047221 */ /* 0x000fe20000010000 */
[C---:B------:R-:W-:Y:S01]  /*6f50*/  FFMA.FTZ R5, R180.reuse, R196, R5 ;  /* 0x000000c4b4057223 */ /* 0x040fe20000010005 */
[----:B------:R-:W-:Y:S01]  /*6f60*/  FFMA.FTZ R216, R180, R218, -R3 ;  /* 0x000000dab4d87223 */ /* 0x000fe20000010803 */
[C---:B------:R-:W-:Y:S01]  /*6f70*/  FMUL.FTZ R7, R191.reuse, R11 ;  /* 0x0000000bbf077220 */ /* 0x040fe20000410000 */
[----:B------:R-:W-:Y:S01]  /*6f80*/  FMUL.FTZ R9, R191, R10 ;  /* 0x0000000abf097220 */ /* 0x000fe20000410000 */
[----:B------:R-:W-:Y:S01]  /*6f90*/  FADD.FTZ R197, RZ, R5 ;  /* 0x00000005ffc57221 */ /* 0x000fe20000010000 */
[----:B------:R-:W-:Y:S01]  /*6fa0*/  FFMA.FTZ R216, R95, R86, R216 ;  /* 0x000000565fd87223 */ /* 0x000fe200000100d8 */
[----:B------:R-:W-:Y:S01]  /*6fb0*/  FADD.FTZ R5, R145, R2 ;  /* 0x0000000291057221 */ /* 0x000fe20000010000 */
[C---:B------:R-:W-:Y:S01]  /*6fc0*/  FFMA.FTZ R8, R192.reuse, R10, R7 ;  /* 0x0000000ac0087223 */ /* 0x040fe20000010007 */
[C---:B------:R-:W-:Y:S01]  /*6fd0*/  FMUL.FTZ R3, R177.reuse, R197 ;  /* 0x000000c5b1037220 */ /* 0x040fe20000410000 */
[-C--:B------:R-:W-:Y:S01]  /*6fe0*/  FMUL.FTZ R2, R177, R216.reuse ;  /* 0x000000d8b1027220 */ /* 0x080fe20000410000 */
[C---:B------:R-:W-:Y:S01]  /*6ff0*/  FMUL.FTZ R7, R189.reuse, R5 ;  /* 0x00000005bd077220 */ /* 0x040fe20000410000 */
[----:B------:R-:W-:Y:S01]  /*7000*/  FFMA.FTZ R12, R192, R11, -R9 ;  /* 0x0000000bc00c7223 */ /* 0x000fe20000010809 */
[C---:B------:R-:W-:Y:S01]  /*7010*/  FFMA.FTZ R214, R178.reuse, R216, -R3 ;  /* 0x000000d8b2d67223 */ /* 0x040fe20000010803 */
[----:B------:R-:W-:Y:S01]  /*7020*/  FFMA.FTZ R2, R178, R197, R2 ;  /* 0x000000c5b2027223 */ /* 0x000fe20000010002 */
[-C--:B------:R-:W-:Y:S01]  /*7030*/  FMUL.FTZ R3, R189, R4.reuse ;  /* 0x00000004bd037220 */ /* 0x080fe20000410000 */
[C---:B------:R-:W-:Y:S01]  /*7040*/  FFMA.FTZ R7, R190.reuse, R4, R7 ;  /* 0x00000004be077223 */ /* 0x040fe20000010007 */
[----:B------:R-:W-:Y:S01]  /*7050*/  FFMA.FTZ R214, R93, R84, R214 ;  /* 0x000000545dd67223 */ /* 0x000fe200000100d6 */
[----:B------:R-:W-:Y:S01]  /*7060*/  FADD.FTZ R194, RZ, R2 ;  /* 0x00000002ffc27221 */ /* 0x000fe20000010000 */
[----:B------:R-:W-:Y:S01]  /*7070*/  FFMA.FTZ R9, R190, R5, -R3 ;  /* 0x00000005be097223 */ /* 0x000fe20000010803 */
        /* <DEDUP_REMOVED lines=13> */
[CC--:B------:R-:W-:Y:S01]  /*7150*/  FMUL.FTZ R3, R173.reuse, R207.reuse ;  /* 0x000000cfad037220 */ /* 0x0c0fe20000410000 */
[-C--:B------:R-:W-:Y:S01]  /*7160*/  FMUL.FTZ R2, R173, R212.reuse ;  /* 0x000000d4ad027220 */ /* 0x080fe20000410000 */
[----:B------:R-:W-:Y:S01]  /*7170*/  FADD.FTZ R14, R163, R14 ;  /* 0x0000000ea30e7221 */ /* 0x000fe20000010000 */
[----:B------:R-:W-:Y:S01]  /*7180*/  PLOP3.LUT P0, PT, PT, PT, UP0, 0x80, 0x8 ;  /* 0x000000000008781c */ /* 0x000fe20003f0f008 */
[C---:B------:R-:W-:Y:S01]  /*7190*/  FFMA.FTZ R210, R174.reuse, R212, -R3 ;  /* 0x000000d4aed27223 */ /* 0x040fe20000010803 */
[----:B------:R-:W-:Y:S01]  /*71a0*/  FFMA.FTZ R2, R174, R207, R2 ;  /* 0x000000cfae027223 */ /* 0x000fe20000010002 */
[----:B------:R-:W-:Y:S01]  /*71b0*/  HFMA2 R4, -RZ, RZ, 1.875, 0 ;  /* 0x3f800000ff047431 */ /* 0x000fe200000001ff */
[----:B------:R-:W-:Y:S01]  /*71c0*/  ISETP.NE.OR P0, PT, R205, RZ, P0 ;  /* 0x000000ffcd00720c */ /* 0x000fe20000705670 */
[----:B------:R-:W-:Y:S01]  /*71d0*/  FFMA.FTZ R210, R89, R80, R210 ;  /* 0x0000005059d27223 */ /* 0x000fe200000100d2 */
[----:B------:R-:W-:Y:S01]  /*71e0*/  FADD.FTZ R206, RZ, R2 ;  /* 0x00000002ffce7221 */ /* 0x000fe20000010000 */
[----:B------:R-:W-:Y:S01]  /*71f0*/  FMUL.FTZ R2, R193, R16 ;  /* 0x00000010c1027220 */ /* 0x000fe20000410000 */
[----:B------:R-:W-:Y:S01]  /*7200*/  CS2R R6, SRZ ;  /* 0x0000000000067805 */ /* 0x000fe2000001ff00 */
[C---:B------:R-:W-:Y:S01]  /*7210*/  FMUL.FTZ R9, R171.reuse, R210 ;  /* 0x000000d2ab097220 */ /* 0x040fe20000410000 */
[----:B------:R-:W-:Y:S01]  /*7220*/  FMUL.FTZ R3, R171, R206 ;  /* 0x000000ceab037220 */ /* 0x000fe20000410000 */
[----:B------:R-:W-:Y:S01]  /*7230*/  FFMA.FTZ R11, R195, R14, R2 ;  /* 0x0000000ec30b7223 */ /* 0x000fe20000010002 */
[----:B------:R-:W-:Y:S01]  /*7240*/  MOV R5, RZ ;  /* 0x000000ff00057202 */ /* 0x000fe20000000f00 */
[C---:B------:R-:W-:Y:S01]  /*7250*/  FFMA.FTZ R9, R172.reuse, R206, R9 ;  /* 0x000000ceac097223 */ /* 0x040fe20000010009 */
[----:B------:R-:W-:Y:S01]  /*7260*/  FFMA.FTZ R208, R172, R210, -R3 ;  /* 0x000000d2acd07223 */ /* 0x000fe20000010803 */
[----:B------:R-:W-:Y:S01]  /*7270*/  FMUL.FTZ R3, R193, R14 ;  /* 0x0000000ec1037220 */ /* 0x000fe20000410000 */
[----:B------:R-:W-:Y:S01]  /*7280*/  ISETP.GT.U32.AND P2, PT, R129, 0x1f, PT ;  /* 0x0000001f8100780c */ /* 0x000fe20003f44070 */
[----:B------:R-:W-:Y:S01]  /*7290*/  FADD.FTZ R209, RZ, R9 ;  /* 0x00000009ffd17221 */ /* 0x000fe20000010000 */
[----:B------:R-:W-:Y:S01]  /*72a0*/  FFMA.FTZ R208, R87, R76, R208 ;  /* 0x0000004c57d07223 */ /* 0x000fe200000100d0 */
[----:B------:R-:W-:Y:S01]  /*72b0*/  FFMA.FTZ R13, R195, R16, -R3 ;  /* 0x00000010c30d7223 */ /* 0x000fe20000010803 */
[----:B------:R-:W-:Y:S01]  /*72c0*/  @!P0 LEA R10, R28, UR30, 0x4 ;  /* 0x0000001e1c0a8c11 */ /* 0x000fe2000f8e20ff */
[CC--:B------:R-:W-:Y:S01]  /*72d0*/  FMUL.FTZ R3, R169.reuse, R209.reuse ;  /* 0x000000d1a9037220 */ /* 0x0c0fe20000410000 */
[----:B------:R-:W-:Y:S01]  /*72e0*/  FMUL.FTZ R2, R169, R208 ;  /* 0x000000d0a9027220 */ /* 0x000fe20000410000 */
[C---:B------:R-:W-:Y:S01]  /*72f0*/  FMUL.FTZ R14, R193.reuse, R12 ;  /* 0x0000000cc10e7220 */ /* 0x040fe20000410000 */
[----:B------:R-:W-:Y:S01]  /*7300*/  FMUL.FTZ R9, R193, R8 ;  /* 0x00000008c1097220 */ /* 0x000fe20000410000 */
[C---:B------:R-:W-:Y:S01]  /*7310*/  FFMA.FTZ R236, R170.reuse, R208, -R3 ;  /* 0x000000d0aaec7223 */ /* 0x040fe20000010803 */
[----:B------:R-:W-:Y:S01]  /*7320*/  FFMA.FTZ R2, R170, R209, R2 ;  /* 0x000000d1aa027223 */ /* 0x000fe20000010002 */
[----:B------:R0:W1:Y:S01]  /*7330*/  @!P0 LDS.128 R4, [R10+0x2af0] ;  /* 0x002af0000a048984 */ /* 0x0000620000000c00 */
[----:B------:R-:W-:Y:S01]  /*7340*/  FFMA.FTZ R8, R195, R8, R14 ;  /* 0x00000008c3087223 */ /* 0x000fe2000001000e */
[----:B------:R-:W-:Y:S01]  /*7350*/  FFMA.FTZ R236, R85, R72, R236 ;  /* 0x0000004855ec7223 */ /* 0x000fe200000100ec */
[----:B------:R-:W-:Y:S01]  /*7360*/  FADD.FTZ R234, RZ, R2 ;  /* 0x00000002ffea7221 */ /* 0x000fe20000010000 */
[----:B------:R-:W-:-:S02]  /*7370*/  FFMA.FTZ R9, R195, R12, -R9 ;  /* 0x0000000cc3097223 */ /* 0x000fc40000010809 */
[C---:B------:R-:W-:Y:S01]  /*7380*/  FMUL.FTZ R2, R165.reuse, R236 ;  /* 0x000000eca5027220 */ /* 0x040fe20000410000 */
[-C--:B------:R-:W-:Y:S01]  /*7390*/  FMUL.FTZ R3, R165, R234.reuse ;  /* 0x000000eaa5037220 */ /* 0x080fe20000410000 */
[----:B0-----:R-:W-:Y:S01]  /*73a0*/  FADD.FTZ R10, R164, R11 ;  /* 0x0000000ba40a7221 */ /* 0x001fe20000010000 */
[----:B------:R-:W-:Y:S01]  /*73b0*/  FADD.FTZ R11, R148, R13 ;  /* 0x0000000d940b7221 */ /* 0x000fe20000010000 */
[C---:B------:R-:W-:Y:S01]  /*73c0*/  FFMA.FTZ R215, R167.reuse, R234, R2 ;  /* 0x000000eaa7d77223 */ /* 0x040fe20000010002 */
[----:B------:R-:W-:-:S03]  /*73d0*/  FFMA.FTZ R2, R167, R236, -R3 ;  /* 0x000000eca7027223 */ /* 0x000fc60000010803 */
[----:B------:R-:W-:Y:S01]  /*73e0*/  FADD.FTZ R215, RZ, R215 ;  /* 0x000000d7ffd77221 */ /* 0x000fe20000010000 */
[----:B------:R-:W-:Y:S01]  /*73f0*/  FFMA.FTZ R213, R83, R68, R2 ;  /* 0x0000004453d57223 */ /* 0x000fe20000010002 */
[----:B------:R0:W-:Y:S02]  /*7400*/  STS.128 [R127+UR15+0x14f0], R8 ;  /* 0x0014f0087f007988 */ /* 0x0001e40008000c0f */
        /* <DEDUP_REMOVED lines=27> */
.L_x_6587:
        /* <DEDUP_REMOVED lines=13> */
.L_x_6512:
[----:B------:R-:W-:Y:S05]  /*7690*/  BSYNC.RECONVERGENT B0 ;  /* 0x0000000000007941 */ /* 0x000fea0003800200 */
.L_x_6511:
[----:B------:R-:W-:-:S03]  /*76a0*/  UMOV UR19, 0xffffffff ;  /* 0xffffffff00137882 */ /* 0x000fc60000000000 */
[----:B------:R-:W-:Y:S05]  /*76b0*/  BRA.DIV UR19, `(.L_x_6513) ;  /* 0x0000005a13e07947 */ /* 0x000fea000b800000 */
[----:B--2---:R2:W1:Y:S04]  /*76c0*/  SHFL.DOWN PT, R14, R17, 0x2, 0x1f ;  /* 0x08401f00110e7f89 */ /* 0x00446800000e0000 */
[----:B---3--:R2:W3:Y:S04]  /*76d0*/  SHFL.DOWN PT, R15, R16, 0x2, 0x1f ;  /* 0x08401f00100f7f89 */ /* 0x0084e800000e0000 */
[----:B----4-:R2:W4:Y:S04]  /*76e0*/  SHFL.DOWN PT, R18, R13, 0x2, 0x1f ;  /* 0x08401f000d127f89 */ /* 0x01052800000e0000 */
[----:B0-----:R2:W0:Y:S02]  /*76f0*/  SHFL.DOWN PT, R19, R12, 0x2, 0x1f ;  /* 0x08401f000c137f89 */ /* 0x00142400000e0000 */
.L_x_6593:
        /* <DEDUP_REMOVED lines=13> */
.L_x_6515:
[----:B------:R-:W-:Y:S05]  /*77d0*/  BSYNC.RECONVERGENT B0 ;  /* 0x0000000000007941 */ /* 0x000fea0003800200 */
.L_x_6514:
[----:B------:R-:W-:-:S03]  /*77e0*/  UMOV UR19, 0xffffffff ;  /* 0xffffffff00137882 */ /* 0x000fc60000000000 */
[----:B------:R-:W-:Y:S05]  /*77f0*/  BRA.DIV UR19, `(.L_x_6516) ;  /* 0x0000005e13007947 */ /* 0x000fea000b800000 */
[----:B-1----:R1:W1:Y:S04]  /*7800*/  SHFL.DOWN PT, R14, R17, 0x4, 0x1f ;  /* 0x08801f00110e7f89 */ /* 0x00226800000e0000 */
[----:B---3--:R3:W1:Y:S04]  /*7810*/  SHFL.DOWN PT, R15, R16, 0x4, 0x1f ;  /* 0x08801f00100f7f89 */ /* 0x00866800000e0000 */
[----:B----4-:R3:W4:Y:S04]  /*7820*/  SHFL.DOWN PT, R18, R13, 0x4, 0x1f ;  /* 0x08801f000d127f89 */ /* 0x01072800000e0000 */
[----:B0-----:R3:W0:Y:S02]  /*7830*/  SHFL.DOWN PT, R19, R12, 0x4, 0x1f ;  /* 0x08801f000c137f89 */ /* 0x00162400000e0000 */
.L_x_6599:
        /* <DEDUP_REMOVED lines=13> */
.L_x_6518:
[----:B------:R-:W-:Y:S05]  /*7910*/  BSYNC.RECONVERGENT B0 ;  /* 0x0000000000007941 */ /* 0x000fea0003800200 */
.L_x_6517:
[----:B------:R-:W-:-:S03]  /*7920*/  UMOV UR19, 0xffffffff ;  /* 0xffffffff00137882 */ /* 0x000fc60000000000 */
[----:B------:R-:W-:Y:S05]  /*7930*/  BRA.DIV UR19, `(.L_x_6519) ;  /* 0x0000005e13207947 */ /* 0x000fea000b800000 */
[----:B-1----:R1:W1:Y:S04]  /*7940*/  SHFL.DOWN PT, R14, R17, 0x8, 0x1f ;  /* 0x09001f00110e7f89 */ /* 0x00226800000e0000 */
[----:B------:R0:W1:Y:S04]  /*7950*/  SHFL.DOWN PT, R15, R16, 0x8, 0x1f ;  /* 0x09001f00100f7f89 */ /* 0x00006800000e0000 */
[----:B----4-:R4:W1:Y:S04]  /*7960*/  SHFL.DOWN PT, R18, R13, 0x8, 0x1f ;  /* 0x09001f000d127f89 */ /* 0x01086800000e0000 */
[----:B0-----:R4:W0:Y:S02]  /*7970*/  SHFL.DOWN PT, R19, R12, 0x8, 0x1f ;  /* 0x09001f000c137f89 */ /* 0x00182400000e0000 */
.L_x_6605:
        /* <DEDUP_REMOVED lines=13> */
.L_x_6521:
[----:B------:R-:W-:Y:S05]  /*7a50*/  BSYNC.RECONVERGENT B0 ;  /* 0x0000000000007941 */ /* 0x000fea0003800200 */
.L_x_6520:
[----:B------:R-:W-:-:S03]  /*7a60*/  UMOV UR19, 0xffffffff ;  /* 0xffffffff00137882 */ /* 0x000fc60000000000 */
[----:B------:R-:W-:Y:S05]  /*7a70*/  BRA.DIV UR19, `(.L_x_6522) ;  /* 0x0000005e13407947 */ /* 0x000fea000b800000 */
[----:B-1----:R1:W1:Y:S04]  /*7a80*/  SHFL.DOWN PT, R14, R17, 0x10, 0x1f ;  /* 0x0a001f00110e7f89 */ /* 0x00226800000e0000 */
[----:B------:R0:W1:Y:S04]  /*7a90*/  SHFL.DOWN PT, R15, R16, 0x10, 0x1f ;  /* 0x0a001f00100f7f89 */ /* 0x00006800000e0000 */
[----:B------:R1:W1:Y:S04]  /*7aa0*/  SHFL.DOWN PT, R18, R13, 0x10, 0x1f ;  /* 0x0a001f000d127f89 */ /* 0x00026800000e0000 */
[----:B0-----:R0:W0:Y:S02]  /*7ab0*/  SHFL.DOWN PT, R19, R12, 0x10, 0x1f ;  /* 0x0a001f000c137f89 */ /* 0x00102400000e0000 */
.L_x_6611:
        /* <DEDUP_REMOVED lines=13> */
.L_x_6524:
[----:B------:R-:W-:Y:S05]  /*7b90*/  BSYNC.RECONVERGENT B0 ;  /* 0x0000000000007941 */ /* 0x000fea0003800200 */
.L_x_6523:
        /* <DEDUP_REMOVED lines=26> */
.L_x_6625:
        /* <DEDUP_REMOVED lines=15> */
.L_x_6527:
[----:B------:R-:W-:Y:S05]  /*7e30*/  BSYNC.RECONVERGENT B0 ;  /* 0x0000000000007941 */ /* 0x000fea0003800200 */
.L_x_6526:
        /* <DEDUP_REMOVED lines=16> */
.L_x_6509:
[----:B------:R-:W-:Y:S05]  /*7f40*/  WARPSYNC.ALL ;  /* 0x0000000000007948 */ /* 0x000fea0003800000 */
[----:B------:R-:W-:Y:S01]  /*7f50*/  BAR.SYNC.DEFER_BLOCKING 0x0 ;  /* 0x0000000000007b1d */ /* 0x000fe20000010000 */
[----:B------:R-:W-:Y:S01]  /*7f60*/  FFMA.FTZ R10, R0, R232, RZ ;  /* 0x000000e8000a7223 */ /* 0x000fe200000100ff */
[----:B------:R-:W-:Y:S01]  /*7f70*/  ISETP.NE.AND P0, PT, R129, RZ, PT ;  /* 0x000000ff8100720c */ /* 0x000fe20003f05270 */
[----:B0-----:R-:W-:Y:S01]  /*7f80*/  FFMA.FTZ R14, R83, -R68, R213 ;  /* 0x80000044530e7223 */ /* 0x001fe200000100d5 */
[C---:B------:R-:W-:Y:S02]  /*7f90*/  ISETP.GT.AND P2, PT, R125.reuse, 0x1e, PT ;  /* 0x0000001e7d00780c */ /* 0x040fe40003f44270 */
[----:B------:R-:W-:Y:S01]  /*7fa0*/  ISETP.GT.AND P3, PT, R125, 0xf, PT ;  /* 0x0000000f7d00780c */ /* 0x000fe20003f64270 */
[----:B------:R-:W-:Y:S01]  /*7fb0*/  BSSY.RECONVERGENT B0, `(.L_x_6528) ;  /* 0x00001be000007945 */ /* 0x000fe20003800200 */
[----:B------:R-:W0:Y:S02]  /*7fc0*/  LDS.64 R2, [R127+UR15+0x14f8] ;  /* 0x0014f80f7f027984 */ /* 0x000e240008000a00 */
        /* <DEDUP_REMOVED lines=55> */
[----:B------:R-:W-:Y:S01]  /*8340*/  @!P0 LEA R10, R28, UR30, 0x4 ;  /* 0x0000001e1c0a8c11 */ /* 0x000fe2000f8e20ff */
[----:B------:R-:W-:Y:S01]  /*8350*/  FADD.FTZ R157, R157, R2 ;  /* 0x000000029d9d7221 */ /* 0x000fe20000010000 */
[----:B------:R-:W-:Y:S01]  /*8360*/  FADD.FTZ R141, R141, R8 ;  /* 0x000000088d8d7221 */ /* 0x000fe20000010000 */
[----:B------:R-:W-:Y:S01]  /*8370*/  FFMA.FTZ R8, R42, R228, R13 ;  /* 0x000000e42a087223 */ /* 0x000fe2000001000d */
[----:B------:R-:W-:Y:S01]  /*8380*/  FFMA.FTZ R230, R109, -R100, R230 ;  /* 0x800000646de67223 */ /* 0x000fe200000100e6 */
[C---:B------:R-:W-:Y:S01]  /*8390*/  FMUL.FTZ R13, R181.reuse, R157 ;  /* 0x0000009db50d7220 */ /* 0x040fe20000410000 */
[-C--:B------:R-:W-:Y:S01]  /*83a0*/  FMUL.FTZ R2, R181, R141.reuse ;  /* 0x0000008db5027220 */ /* 0x080fe20000410000 */
[----:B------:R-:W-:Y:S01]  /*83b0*/  FFMA.FTZ R17, R41, R226, R8 ;  /* 0x000000e229117223 */ /* 0x000fe20000010008 */
[----:B-1----:R0:W-:Y:S01]  /*83c0*/  @!P0 STS.128 [R10+0x2af0], R4 ;  /* 0x002af0040a008388 */ /* 0x0021e20000000c00 */
[C---:B------:R-:W-:Y:S01]  /*83d0*/  FFMA.FTZ R13, R182.reuse, R141, -R13 ;  /* 0x0000008db60d7223 */ /* 0x040fe2000001080d */
[----:B------:R-:W-:Y:S01]  /*83e0*/  FFMA.FTZ R15, R182, R157, R2 ;  /* 0x0000009db60f7223 */ /* 0x000fe20000010002 */
[----:B------:R-:W-:Y:S01]  /*83f0*/  FFMA.FTZ R2, R0, -R204, RZ ;  /* 0x800000cc00027223 */ /* 0x000fe200000100ff */
[----:B------:R-:W-:Y:S01]  /*8400*/  FFMA.FTZ R8, R40, R224, R17 ;  /* 0x000000e028087223 */ /* 0x000fe20000010011 */
[----:B------:R-:W-:Y:S01]  /*8410*/  FADD.FTZ R13, R142, R13 ;  /* 0x0000000d8e0d7221 */ /* 0x000fe20000010000 */
[----:B------:R-:W-:Y:S01]  /*8420*/  FADD.FTZ R158, R158, R15 ;  /* 0x0000000f9e9e7221 */ /* 0x000fe20000010000 */
[----:B------:R-:W-:Y:S01]  /*8430*/  FFMA.FTZ R17, R43, -R202, R2 ;  /* 0x800000ca2b117223 */ /* 0x000fe20000010002 */
[----:B------:R-:W-:Y:S01]  /*8440*/  FFMA.FTZ R19, R39, R222, R8 ;  /* 0x000000de27137223 */ /* 0x000fe20000010008 */
[----:B------:R-:W-:Y:S01]  /*8450*/  FMUL.FTZ R15, R183, R13 ;  /* 0x0000000db70f7220 */ /* 0x000fe20000410000 */
[----:B------:R-:W-:Y:S01]  /*8460*/  FFMA.FTZ R228, R107, -R98, R228 ;  /* 0x800000626be47223 */ /* 0x000fe200000100e4 */
[----:B------:R-:W-:Y:S01]  /*8470*/  FFMA.FTZ R226, R105, -R96, R226 ;  /* 0x8000006069e27223 */ /* 0x000fe200000100e2 */
[----:B------:R-:W-:Y:S01]  /*8480*/  FFMA.FTZ R8, R38, R220, R19 ;  /* 0x000000dc26087223 */ /* 0x000fe20000010013 */
[----:B------:R-:W-:Y:S01]  /*8490*/  FFMA.FTZ R2, R184, R158, R15 ;  /* 0x0000009eb8027223 */ /* 0x000fe2000001000f */
[----:B------:R-:W-:Y:S01]  /*84a0*/  FFMA.FTZ R224, R103, -R94, R224 ;  /* 0x8000005e67e07223 */ /* 0x000fe200000100e0 */
[----:B------:R-:W-:Y:S01]  /*84b0*/  FFMA.FTZ R222, R101, -R92, R222 ;  /* 0x8000005c65de7223 */ /* 0x000fe200000100de */
[----:B0-----:R-:W-:Y:S01]  /*84c0*/  FMUL.FTZ R4, R183, R158 ;  /* 0x0000009eb7047220 */ /* 0x001fe20000410000 */
[----:B------:R-:W-:Y:S01]  /*84d0*/  FFMA.FTZ R6, R42, -R203, R17 ;  /* 0x800000cb2a067223 */ /* 0x000fe20000010011 */
[----:B------:R-:W-:Y:S01]  /*84e0*/  FFMA.FTZ R7, R37, R218, R8 ;  /* 0x000000da25077223 */ /* 0x000fe20000010008 */
[----:B------:R-:W-:Y:S01]  /*84f0*/  FADD.FTZ R159, R159, R2 ;  /* 0x000000029f9f7221 */ /* 0x000fe20000010000 */
[----:B------:R-:W-:Y:S01]  /*8500*/  FFMA.FTZ R4, R184, R13, -R4 ;  /* 0x0000000db8047223 */ /* 0x000fe20000010804 */
[----:B------:R-:W-:Y:S01]  /*8510*/  FFMA.FTZ R5, R41, -R200, R6 ;  /* 0x800000c829057223 */ /* 0x000fe20000010006 */
[----:B------:R-:W-:Y:S01]  /*8520*/  FFMA.FTZ R6, R36, R216, R7 ;  /* 0x000000d824067223 */ /* 0x000fe20000010007 */
[----:B------:R-:W-:Y:S01]  /*8530*/  FFMA.FTZ R218, R97, -R88, R218 ;  /* 0x8000005861da7223 */ /* 0x000fe200000100da */
[----:B------:R-:W-:Y:S01]  /*8540*/  FADD.FTZ R143, R143, R4 ;  /* 0x000000048f8f7221 */ /* 0x000fe20000010000 */
[----:B------:R-:W-:Y:S01]  /*8550*/  FFMA.FTZ R4, R40, -R201, R5 ;  /* 0x800000c928047223 */ /* 0x000fe20000010005 */
[----:B------:R-:W-:Y:S01]  /*8560*/  FMUL.FTZ R5, R185, R159 ;  /* 0x0000009fb9057220 */ /* 0x000fe20000410000 */
[----:B------:R-:W-:Y:S01]  /*8570*/  FFMA.FTZ R17, R35, R214, R6 ;  /* 0x000000d623117223 */ /* 0x000fe20000010006 */
[-C--:B------:R-:W-:Y:S01]  /*8580*/  FMUL.FTZ R2, R185, R143.reuse ;  /* 0x0000008fb9027220 */ /* 0x080fe20000410000 */
[----:B------:R-:W-:Y:S01]  /*8590*/  FFMA.FTZ R7, R39, -R198, R4 ;  /* 0x800000c627077223 */ /* 0x000fe20000010004 */
[----:B------:R-:W-:Y:S01]  /*85a0*/  FFMA.FTZ R15, R186, R143, -R5 ;  /* 0x0000008fba0f7223 */ /* 0x000fe20000010805 */
[----:B------:R-:W-:Y:S01]  /*85b0*/  FFMA.FTZ R4, R34, R212, R17 ;  /* 0x000000d422047223 */ /* 0x000fe20000010011 */
[----:B------:R-:W-:Y:S01]  /*85c0*/  FFMA.FTZ R5, R186, R159, R2 ;  /* 0x0000009fba057223 */ /* 0x000fe20000010002 */
[----:B------:R-:W-:Y:S01]  /*85d0*/  FFMA.FTZ R2, R38, -R199, R7 ;  /* 0x800000c726027223 */ /* 0x000fe20000010007 */
[----:B------:R-:W-:Y:S01]  /*85e0*/  FADD.FTZ R15, R144, R15 ;  /* 0x0000000f900f7221 */ /* 0x000fe20000010000 */
[----:B------:R-:W-:Y:S01]  /*85f0*/  FFMA.FTZ R17, R33, R210, R4 ;  /* 0x000000d221117223 */ /* 0x000fe20000010004 */
[----:B------:R-:W-:Y:S01]  /*8600*/  FADD.FTZ R160, R160, R5 ;  /* 0x00000005a0a07221 */ /* 0x000fe20000010000 */
[----:B------:R-:W-:Y:S01]  /*8610*/  FFMA.FTZ R7, R37, -R196, R2 ;  /* 0x800000c425077223 */ /* 0x000fe20000010002 */
[C---:B------:R-:W-:Y:S01]  /*8620*/  FMUL.FTZ R5, R187.reuse, R15 ;  /* 0x0000000fbb057220 */ /* 0x040fe20000410000 */
[----:B------:R-:W-:Y:S01]  /*8630*/  FFMA.FTZ R8, R32, R208, R17 ;  /* 0x000000d020087223 */ /* 0x000fe20000010011 */
[-C--:B------:R-:W-:Y:S01]  /*8640*/  FMUL.FTZ R4, R187, R160.reuse ;  /* 0x000000a0bb047220 */ /* 0x080fe20000410000 */
[----:B------:R-:W-:Y:S01]  /*8650*/  FFMA.FTZ R6, R36, -R197, R7 ;  /* 0x800000c524067223 */ /* 0x000fe20000010007 */
[C---:B------:R-:W-:Y:S01]  /*8660*/  FFMA.FTZ R2, R188.reuse, R160, R5 ;  /* 0x000000a0bc027223 */ /* 0x040fe20000010005 */
[----:B------:R-:W-:Y:S01]  /*8670*/  FFMA.FTZ R7, R31, R236, R8 ;  /* 0x000000ec1f077223 */ /* 0x000fe20000010008 */
[----:B------:R-:W-:Y:S01]  /*8680*/  FFMA.FTZ R4, R188, R15, -R4 ;  /* 0x0000000fbc047223 */ /* 0x000fe20000010804 */
[----:B------:R-:W-:Y:S01]  /*8690*/  FFMA.FTZ R5, R35, -R194, R6 ;  /* 0x800000c223057223 */ /* 0x000fe20000010006 */
[----:B------:R-:W-:Y:S01]  /*86a0*/  FADD.FTZ R161, R161, R2 ;  /* 0x00000002a1a17221 */ /* 0x000fe20000010000 */
[----:B------:R-:W-:Y:S01]  /*86b0*/  FFMA.FTZ R6, R30, R213, R7 ;  /* 0x000000d51e067223 */ /* 0x000fe20000010007 */
[----:B------:R-:W-:Y:S01]  /*86c0*/  FADD.FTZ R145, R145, R4 ;  /* 0x0000000491917221 */ /* 0x000fe20000010000 */
[----:B------:R-:W-:Y:S01]  /*86d0*/  FFMA.FTZ R4, R34, -R207, R5 ;  /* 0x800000cf22047223 */ /* 0x000fe20000010005 */
[C---:B------:R-:W-:Y:S01]  /*86e0*/  FMUL.FTZ R7, R25.reuse, R149 ;  /* 0x0000009519077220 */ /* 0x040fe20000410000 */
[-C--:B------:R-:W-:Y:S01]  /*86f0*/  FMUL.FTZ R17, R25, R133.reuse ;  /* 0x0000008519117220 */ /* 0x080fe20000410000 */
[----:B------:R-:W-:Y:S01]  /*8700*/  FADD.FTZ R2, RZ, R211 ;  /* 0x000000d3ff027221 */ /* 0x000fe20000010000 */
[----:B------:R-:W-:Y:S01]  /*8710*/  FFMA.FTZ R5, R33, -R206, R4 ;  /* 0x800000ce21057223 */ /* 0x000fe20000010004 */
[----:B------:R-:W-:Y:S01]  /*8720*/  FFMA.FTZ R19, R24, R133, -R7 ;  /* 0x0000008518137223 */ /* 0x000fe20000010807 */
[----:B------:R-:W-:Y:S01]  /*8730*/  FMUL.FTZ R133, R133, R64 ;  /* 0x0000004085857220 */ /* 0x000fe20000410000 */
[----:B------:R-:W-:Y:S01]  /*8740*/  FFMA.FTZ R6, R29, R238, R6 ;  /* 0x000000ee1d067223 */ /* 0x000fe20000010006 */
[----:B------:R-:W-:Y:S01]  /*8750*/  FFMA.FTZ R4, R32, -R209, R5 ;  /* 0x800000d120047223 */ /* 0x000fe20000010005 */
[-C--:B------:R-:W-:Y:S01]  /*8760*/  FFMA.FTZ R238, R81, -R64.reuse, R238 ;  /* 0x8000004051ee7223 */ /* 0x080fe200000100ee */
[----:B------:R-:W-:Y:S01]  /*8770*/  FMUL.FTZ R7, R149, R64 ;  /* 0x0000004095077220 */ /* 0x000fe20000410000 */
[----:B------:R-:W-:Y:S01]  /*8780*/  FFMA.FTZ R17, R24, R149, R17 ;  /* 0x0000009518117223 */ /* 0x000fe20000010011 */
[----:B------:R-:W-:Y:S01]  /*8790*/  FFMA.FTZ R5, R31, -R234, R4 ;  /* 0x800000ea1f057223 */ /* 0x000fe20000010004 */
[----:B------:R-:W-:Y:S01]  /*87a0*/  FMUL.FTZ R27, R2, R133 ;  /* 0x00000085021b7220 */ /* 0x000fe20000410000 */
[----:B------:R-:W-:Y:S01]  /*87b0*/  FADD.FTZ R44, R7, R44 ;  /* 0x0000002c072c7221 */ /* 0x000fe20000010000 */
[----:B------:R-:W-:Y:S01]  /*87c0*/  FFMA.FTZ R236, R85, -R72, R236 ;  /* 0x8000004855ec7223 */ /* 0x000fe200000100ec */
[----:B------:R-:W-:Y:S01]  /*87d0*/  FFMA.FTZ R8, R30, -R215, R5 ;  /* 0x800000d71e087223 */ /* 0x000fe20000010005 */
[C---:B------:R-:W-:Y:S01]  /*87e0*/  FMUL.FTZ R5, R238.reuse, R17 ;  /* 0x00000011ee057220 */ /* 0x040fe20000410000 */
[-C--:B------:R-:W-:Y:S01]  /*87f0*/  FFMA.FTZ R4, R238, R7.reuse, R27 ;  /* 0x00000007ee047223 */ /* 0x080fe2000001001b */
[C---:B------:R-:W-:Y:S01]  /*8800*/  FMUL.FTZ R27, R2.reuse, R7 ;  /* 0x00000007021b7220 */ /* 0x040fe20000410000 */
[----:B------:R-:W-:Y:S01]  /*8810*/  FFMA.FTZ R7, R29, -R2, R8 ;  /* 0x800000021d077223 */ /* 0x000fe20000010008 */
[----:B------:R-:W-:Y:S01]  /*8820*/  FFMA.FTZ R8, R2, R19, R5 ;  /* 0x0000001302087223 */ /* 0x000fe20000010005 */
[----:B------:R-:W-:Y:S01]  /*8830*/  FMUL.FTZ R17, R189, R145 ;  /* 0x00000091bd117220 */ /* 0x000fe20000410000 */
[----:B------:R-:W-:Y:S01]  /*8840*/  FFMA.FTZ R5, R238, R133, -R27 ;  /* 0x00000085ee057223 */ /* 0x000fe2000001081b */
[----:B------:R-:W-:Y:S01]  /*8850*/  FMUL.FTZ R27, R25, R150 ;  /* 0x00000096191b7220 */ /* 0x000fe20000410000 */
[-C--:B------:R-:W-:Y:S01]  /*8860*/  FMUL.FTZ R2, R189, R161.reuse ;  /* 0x000000a1bd027220 */ /* 0x080fe20000410000 */
[----:B------:R-:W-:Y:S01]  /*8870*/  FFMA.FTZ R17, R190, R161, R17 ;  /* 0x000000a1be117223 */ /* 0x000fe20000010011 */
[----:B------:R-:W-:Y:S01]  /*8880*/  FMUL.FTZ R133, R215, R16 ;  /* 0x00000010d7857220 */ /* 0x000fe20000410000 */
[-C--:B------:R-:W-:Y:S01]  /*8890*/  FFMA.FTZ R10, R24, R134.reuse, -R27 ;  /* 0x00000086180a7223 */ /* 0x080fe2000001081b */
[----:B------:R-:W-:Y:S01]  /*88a0*/  FMUL.FTZ R27, R25, R134 ;  /* 0x00000086191b7220 */ /* 0x000fe20000410000 */
[----:B------:R-:W-:Y:S01]  /*88b0*/  FFMA.FTZ R19, R190, R145, -R2 ;  /* 0x00000091be137223 */ /* 0x000fe20000010802 */
[----:B------:R-:W-:Y:S01]  /*88c0*/  FMUL.FTZ R2, R150, R68 ;  /* 0x0000004496027220 */ /* 0x000fe20000410000 */
[----:B------:R-:W-:Y:S01]  /*88d0*/  FADD.FTZ R162, R162, R17 ;  /* 0x00000011a2a27221 */ /* 0x000fe20000010000 */
[----:B------:R-:W-:Y:S01]  /*88e0*/  FFMA.FTZ R27, R24, R150, R27 ;  /* 0x00000096181b7223 */ /* 0x000fe2000001001b */
[----:B------:R-:W-:Y:S01]  /*88f0*/  FADD.FTZ R17, R146, R19 ;  /* 0x0000001392117221 */ /* 0x000fe20000010000 */
[----:B------:R-:W-:Y:S01]  /*8900*/  FFMA.FTZ R18, R81, R149, R8 ;  /* 0x0000009551127223 */ /* 0x000fe20000010008 */
[-C--:B------:R-:W-:Y:S01]  /*8910*/  FFMA.FTZ R12, R14, R2.reuse, R133 ;  /* 0x000000020e0c7223 */ /* 0x080fe20000010085 */
[----:B------:R-:W-:Y:S01]  /*8920*/  FADD.FTZ R45, R2, R45 ;  /* 0x0000002d022d7221 */ /* 0x000fe20000010000 */
[----:B------:R-:W-:Y:S01]  /*8930*/  FMUL.FTZ R133, R215, R2 ;  /* 0x00000002d7857220 */ /* 0x000fe20000410000 */
[C---:B------:R-:W-:Y:S01]  /*8940*/  FMUL.FTZ R8, R191.reuse, R162 ;  /* 0x000000a2bf087220 */ /* 0x040fe20000410000 */
[C---:B------:R-:W-:Y:S01]  /*8950*/  FMUL.FTZ R2, R14.reuse, R27 ;  /* 0x0000001b0e027220 */ /* 0x040fe20000410000 */
[-C--:B------:R-:W-:Y:S01]  /*8960*/  FMUL.FTZ R19, R191, R17.reuse ;  /* 0x00000011bf137220 */ /* 0x080fe20000410000 */
[----:B------:R-:W-:Y:S01]  /*8970*/  FFMA.FTZ R14, R14, R16, -R133 ;  /* 0x000000100e0e7223 */ /* 0x000fe20000010885 */
[C---:B------:R-:W-:Y:S01]  /*8980*/  FFMA.FTZ R8, R192.reuse, R17, -R8 ;  /* 0x00000011c0087223 */ /* 0x040fe20000010808 */
[----:B------:R-:W-:Y:S01]  /*8990*/  FFMA.FTZ R10, R215, R10, R2 ;  /* 0x0000000ad70a7223 */ /* 0x000fe20000010002 */
[----:B------:R-:W-:Y:S01]  /*89a0*/  FMUL.FTZ R133, R135, R72 ;  /* 0x0000004887857220 */ /* 0x000fe20000410000 */
[----:B------:R-:W-:Y:S01]  /*89b0*/  FFMA.FTZ R2, R192, R162, R19 ;  /* 0x000000a2c0027223 */ /* 0x000fe20000010013 */
[----:B------:R-:W-:Y:S01]  /*89c0*/  FADD.FTZ R8, R147, R8 ;  /* 0x0000000893087221 */ /* 0x000fe20000010000 */
[----:B------:R-:W-:Y:S01]  /*89d0*/  FMUL.FTZ R19, R151, R72 ;  /* 0x0000004897137220 */ /* 0x000fe20000410000 */
[----:B------:R-:W-:Y:S01]  /*89e0*/  FMUL.FTZ R147, R234, R133 ;  /* 0x00000085ea937220 */ /* 0x000fe20000410000 */
[----:B------:R-:W-:Y:S01]  /*89f0*/  FADD.FTZ R2, R163, R2 ;  /* 0x00000002a3027221 */ /* 0x000fe20000010000 */
[----:B------:R-:W-:Y:S01]  /*8a00*/  FADD.FTZ R79, R18, R79 ;  /* 0x0000004f124f7221 */ /* 0x000fe20000010000 */
[----:B------:R-:W-:Y:S01]  /*8a10*/  FFMA.FTZ R149, R83, R150, R10 ;  /* 0x0000009653957223 */ /* 0x000fe2000001000a */
[----:B------:R-:W-:Y:S01]  /*8a20*/  FMUL.FTZ R27, R25, R151 ;  /* 0x00000097191b7220 */ /* 0x000fe20000410000 */
[----:B------:R-:W-:Y:S01]  /*8a30*/  FADD.FTZ R46, R19, R46 ;  /* 0x0000002e132e7221 */ /* 0x000fe20000010000 */
[-C--:B------:R-:W-:Y:S01]  /*8a40*/  FFMA.FTZ R18, R236, R19.reuse, R147 ;  /* 0x00000013ec127223 */ /* 0x080fe20000010093 */
[C---:B------:R-:W-:Y:S01]  /*8a50*/  FMUL.FTZ R10, R193.reuse, R8 ;  /* 0x00000008c10a7220 */ /* 0x040fe20000410000 */
[----:B------:R-:W-:Y:S01]  /*8a60*/  FMUL.FTZ R19, R234, R19 ;  /* 0x00000013ea137220 */ /* 0x000fe20000410000 */
[----:B------:R-:W-:Y:S01]  /*8a70*/  FMUL.FTZ R193, R193, R2 ;  /* 0x00000002c1c17220 */ /* 0x000fe20000410000 */
[-C--:B------:R-:W-:Y:S01]  /*8a80*/  FFMA.FTZ R163, R24, R135.reuse, -R27 ;  /* 0x0000008718a37223 */ /* 0x080fe2000001081b */
[----:B------:R-:W-:Y:S01]  /*8a90*/  FMUL.FTZ R135, R25, R135 ;  /* 0x0000008719877220 */ /* 0x000fe20000410000 */
[----:B------:R-:W-:Y:S01]  /*8aa0*/  FFMA.FTZ R26, R236, R133, -R19 ;  /* 0x00000085ec1a7223 */ /* 0x000fe20000010813 */
[C---:B------:R-:W-:Y:S01]  /*8ab0*/  FFMA.FTZ R27, R195.reuse, R8, -R193 ;  /* 0x00000008c31b7223 */ /* 0x040fe200000108c1 */
[----:B------:R-:W-:Y:S01]  /*8ac0*/  FFMA.FTZ R19, R195, R2, R10 ;  /* 0x00000002c3137223 */ /* 0x000fe2000001000a */
[----:B------:R-:W-:Y:S01]  /*8ad0*/  FFMA.FTZ R135, R24, R151, R135 ;  /* 0x0000009718877223 */ /* 0x000fe20000010087 */
[----:B------:R-:W-:Y:S01]  /*8ae0*/  FADD.FTZ R78, R149, R78 ;  /* 0x0000004e954e7221 */ /* 0x000fe20000010000 */
[----:B------:R-:W-:Y:S01]  /*8af0*/  FADD.FTZ R27, R148, R27 ;  /* 0x0000001b941b7221 */ /* 0x000fe20000010000 */
[----:B------:R-:W-:Y:S01]  /*8b00*/  FADD.FTZ R164, R164, R19 ;  /* 0x00000013a4a47221 */ /* 0x000fe20000010000 */
[-C--:B------:R-:W-:Y:S01]  /*8b10*/  FMUL.FTZ R19, R2, R100.reuse ;  /* 0x0000006402137220 */ /* 0x080fe20000410000 */
[----:B------:R-:W-:Y:S01]  /*8b20*/  FMUL.FTZ R147, R8, R100 ;  /* 0x0000006408937220 */ /* 0x000fe20000410000 */
[-C--:B------:R-:W-:Y:S01]  /*8b30*/  FMUL.FTZ R16, R27, R102.reuse ;  /* 0x000000661b107220 */ /* 0x080fe20000410000 */
[-C--:B------:R-:W-:Y:S01]  /*8b40*/  FMUL.FTZ R10, R164, R102.reuse ;  /* 0x00000066a40a7220 */ /* 0x080fe20000410000 */
[----:B------:R-:W-:Y:S01]  /*8b50*/  FMUL.FTZ R149, R202, R19 ;  /* 0x00000013ca957220 */ /* 0x000fe20000410000 */
[----:B------:R-:W-:Y:S01]  /*8b60*/  FMUL.FTZ R165, R236, R135 ;  /* 0x00000087eca57220 */ /* 0x000fe20000410000 */
[----:B------:R-:W-:Y:S01]  /*8b70*/  FFMA.FTZ R133, R111, -R102, R232 ;  /* 0x800000666f857223 */ /* 0x000fe200000100e8 */
[C---:B------:R-:W-:Y:S01]  /*8b80*/  FMUL.FTZ R134, R204.reuse, R16 ;  /* 0x00000010cc867220 */ /* 0x040fe20000410000 */
[-C--:B------:R-:W-:Y:S01]  /*8b90*/  FMUL.FTZ R135, R204, R10.reuse ;  /* 0x0000000acc877220 */ /* 0x080fe20000410000 */
[-C--:B------:R-:W-:Y:S01]  /*8ba0*/  FFMA.FTZ R136, R230, R147.reuse, -R149 ;  /* 0x00000093e6887223 */ /* 0x080fe20000010895 */
[----:B------:R-:W-:Y:S01]  /*8bb0*/  FMUL.FTZ R147, R202, R147 ;  /* 0x00000093ca937220 */ /* 0x000fe20000410000 */
[C---:B------:R-:W-:Y:S01]  /*8bc0*/  FFMA.FTZ R134, R133.reuse, R10, R134 ;  /* 0x0000000a85867223 */ /* 0x040fe20000010086 */
[----:B------:R-:W-:Y:S01]  /*8bd0*/  FFMA.FTZ R135, R133, R16, -R135 ;  /* 0x0000001085877223 */ /* 0x000fe20000010887 */
[-C--:B------:R-:W-:Y:S01]  /*8be0*/  FMUL.FTZ R138, R17, R98.reuse ;  /* 0x00000062118a7220 */ /* 0x080fe20000410000 */
[----:B------:R-:W-:Y:S01]  /*8bf0*/  FFMA.FTZ R147, R230, R19, R147 ;  /* 0x00000013e6937223 */ /* 0x000fe20000010093 */
[----:B------:R-:W-:Y:S01]  /*8c00*/  FADD.FTZ R134, RZ, R134 ;  /* 0x00000086ff867221 */ /* 0x000fe20000010000 */
[----:B------:R-:W-:Y:S01]  /*8c10*/  FMUL.FTZ R16, R162, R98 ;  /* 0x00000062a2107220 */ /* 0x000fe20000410000 */
[----:B------:R-:W-:Y:S01]  /*8c20*/  FADD.FTZ R135, RZ, R135 ;  /* 0x00000087ff877221 */ /* 0x000fe20000010000 */
[----:B------:R-:W-:Y:S01]  /*8c30*/  FFMA.FTZ R234, R234, R163, R165 ;  /* 0x000000a3eaea7223 */ /* 0x000fe200000100a5 */
[----:B------:R-:W-:Y:S01]  /*8c40*/  FMUL.FTZ R149, R203, R138 ;  /* 0x0000008acb957220 */ /* 0x000fe20000410000 */
[----:B------:R-:W-:Y:S01]  /*8c50*/  FMUL.FTZ R163, R145, R96 ;  /* 0x0000006091a37220 */ /* 0x000fe20000410000 */
[----:B------:R-:W-:Y:S01]  /*8c60*/  FADD.FTZ R134, R134, R147 ;  /* 0x0000009386867221 */ /* 0x000fe20000010000 */
[-C--:B------:R-:W-:Y:S01]  /*8c70*/  FMUL.FTZ R147, R203, R16.reuse ;  /* 0x00000010cb937220 */ /* 0x080fe20000410000 */
[----:B------:R-:W-:Y:S01]  /*8c80*/  FADD.FTZ R136, R135, R136 ;  /* 0x0000008887887221 */ /* 0x000fe20000010000 */
[----:B------:R-:W-:Y:S01]  /*8c90*/  FFMA.FTZ R149, R228, R16, R149 ;  /* 0x00000010e4957223 */ /* 0x000fe20000010095 */
[----:B------:R-:W-:Y:S01]  /*8ca0*/  FMUL.FTZ R135, R161, R96 ;  /* 0x00000060a1877220 */ /* 0x000fe20000410000 */
[----:B------:R-:W-:Y:S01]  /*8cb0*/  FMUL.FTZ R165, R200, R163 ;  /* 0x000000a3c8a57220 */ /* 0x000fe20000410000 */
[----:B------:R-:W-:Y:S01]  /*8cc0*/  FFMA.FTZ R147, R228, R138, -R147 ;  /* 0x0000008ae4937223 */ /* 0x000fe20000010893 */
[----:B------:R-:W-:Y:S01]  /*8cd0*/  FADD.FTZ R149, R134, R149 ;  /* 0x0000009586957221 */ /* 0x000fe20000010000 */
[-C--:B------:R-:W-:Y:S01]  /*8ce0*/  FMUL.FTZ R134, R160, R94.reuse ;  /* 0x0000005ea0867220 */ /* 0x080fe20000410000 */
[-C--:B------:R-:W-:Y:S01]  /*8cf0*/  FFMA.FTZ R138, R226, R135.reuse, R165 ;  /* 0x00000087e28a7223 */ /* 0x080fe200000100a5 */
[----:B------:R-:W-:Y:S01]  /*8d00*/  FMUL.FTZ R140, R200, R135 ;  /* 0x00000087c88c7220 */ /* 0x000fe20000410000 */
[----:B------:R-:W-:Y:S01]  /*8d10*/  FMUL.FTZ R142, R15, R94 ;  /* 0x0000005e0f8e7220 */ /* 0x000fe20000410000 */
[----:B------:R-:W-:Y:S01]  /*8d20*/  FMUL.FTZ R165, R201, R134 ;  /* 0x00000086c9a57220 */ /* 0x000fe20000410000 */
[----:B------:R-:W-:Y:S01]  /*8d30*/  FADD.FTZ R138, R149, R138 ;  /* 0x0000008a958a7221 */ /* 0x000fe20000010000 */
[----:B------:R-:W-:Y:S01]  /*8d40*/  FFMA.FTZ R163, R226, R163, -R140 ;  /* 0x000000a3e2a37223 */ /* 0x000fe2000001088c */
[----:B------:R-:W-:Y:S01]  /*8d50*/  FADD.FTZ R136, R136, R147 ;  /* 0x0000009388887221 */ /* 0x000fe20000010000 */
[----:B------:R-:W-:Y:S01]  /*8d60*/  FMUL.FTZ R149, R201, R142 ;  /* 0x0000008ec9957220 */ /* 0x000fe20000410000 */
[----:B------:R-:W-:Y:S01]  /*8d70*/  FMUL.FTZ R167, R143, R92 ;  /* 0x0000005c8fa77220 */ /* 0x000fe20000410000 */
[C---:B------:R-:W-:Y:S01]  /*8d80*/  FFMA.FTZ R165, R224.reuse, R142, -R165 ;  /* 0x0000008ee0a57223 */ /* 0x040fe200000108a5 */
[----:B------:R-:W-:Y:S01]  /*8d90*/  FMUL.FTZ R147, R159, R92 ;  /* 0x0000005c9f937220 */ /* 0x000fe20000410000 */
[----:B------:R-:W-:Y:S01]  /*8da0*/  FFMA.FTZ R149, R224, R134, R149 ;  /* 0x00000086e0957223 */ /* 0x000fe20000010095 */
[----:B------:R-:W-:Y:S01]  /*8db0*/  FMUL.FTZ R169, R198, R167 ;  /* 0x000000a7c6a97220 */ /* 0x000fe20000410000 */
[----:B------:R-:W-:Y:S01]  /*8dc0*/  FADD.FTZ R136, R136, R163 ;  /* 0x000000a388887221 */ /* 0x000fe20000010000 */
[-C--:B------:R-:W-:Y:S01]  /*8dd0*/  FMUL.FTZ R144, R13, R90.reuse ;  /* 0x0000005a0d907220 */ /* 0x080fe20000410000 */
[-C--:B------:R-:W-:Y:S01]  /*8de0*/  FMUL.FTZ R142, R198, R147.reuse ;  /* 0x00000093c68e7220 */ /* 0x080fe20000410000 */
[----:B------:R-:W-:Y:S01]  /*8df0*/  FADD.FTZ R138, R138, R149 ;  /* 0x000000958a8a7221 */ /* 0x000fe20000010000 */
[----:B------:R-:W-:Y:S01]  /*8e00*/  FFMA.FTZ R169, R222, R147, R169 ;  /* 0x00000093dea97223 */ /* 0x000fe200000100a9 */
[----:B------:R-:W-:Y:S01]  /*8e10*/  FFMA.FTZ R140, R85, R151, R234 ;  /* 0x00000097558c7223 */ /* 0x000fe200000100ea */
[----:B------:R-:W-:Y:S01]  /*8e20*/  FADD.FTZ R165, R136, R165 ;  /* 0x000000a588a57221 */ /* 0x000fe20000010000 */
[----:B------:R-:W-:Y:S01]  /*8e30*/  FMUL.FTZ R136, R158, R90 ;  /* 0x0000005a9e887220 */ /* 0x000fe20000410000 */
[----:B------:R-:W-:Y:S01]  /*8e40*/  FMUL.FTZ R151, R157, R88 ;  /* 0x000000589d977220 */ /* 0x000fe20000410000 */
[----:B------:R-:W-:Y:S01]  /*8e50*/  FFMA.FTZ R149, R99, -R90, R220 ;  /* 0x8000005a63957223 */ /* 0x000fe200000100dc */
[C---:B------:R-:W-:Y:S01]  /*8e60*/  FMUL.FTZ R146, R199.reuse, R144 ;  /* 0x00000090c7927220 */ /* 0x040fe20000410000 */
[----:B------:R-:W-:Y:S01]  /*8e70*/  FFMA.FTZ R142, R222, R167, -R142 ;  /* 0x000000a7de8e7223 */ /* 0x000fe2000001088e */
[----:B------:R-:W-:Y:S01]  /*8e80*/  FADD.FTZ R138, R138, R169 ;  /* 0x000000a98a8a7221 */ /* 0x000fe20000010000 */
[----:B------:R-:W-:Y:S01]  /*8e90*/  FMUL.FTZ R167, R199, R136 ;  /* 0x00000088c7a77220 */ /* 0x000fe20000410000 */
[----:B------:R-:W-:Y:S01]  /*8ea0*/  FMUL.FTZ R169, R141, R88 ;  /* 0x000000588da97220 */ /* 0x000fe20000410000 */
[----:B------:R-:W-:Y:S01]  /*8eb0*/  FMUL.FTZ R171, R196, R151 ;  /* 0x00000097c4ab7220 */ /* 0x000fe20000410000 */
[C---:B------:R-:W-:Y:S01]  /*8ec0*/  FFMA.FTZ R163, R149.reuse, R136, R146 ;  /* 0x0000008895a37223 */ /* 0x040fe20000010092 */
[----:B------:R-:W-:Y:S01]  /*8ed0*/  FFMA.FTZ R167, R149, R144, -R167 ;  /* 0x0000009095a77223 */ /* 0x000fe200000108a7 */
[-C--:B------:R-:W-:Y:S01]  /*8ee0*/  FMUL.FTZ R146, R11, R86.reuse ;  /* 0x000000560b927220 */ /* 0x080fe20000410000 */
[-C--:B------:R-:W-:Y:S01]  /*8ef0*/  FFMA.FTZ R171, R218, R169.reuse, -R171 ;  /* 0x000000a9daab7223 */ /* 0x080fe200000108ab */
[----:B------:R-:W-:Y:S01]  /*8f00*/  FADD.FTZ R144, R138, R163 ;  /* 0x000000a38a907221 */ /* 0x000fe20000010000 */
[----:B------:R-:W-:Y:S01]  /*8f10*/  FMUL.FTZ R169, R196, R169 ;  /* 0x000000a9c4a97220 */ /* 0x000fe20000410000 */
[-C--:B------:R-:W-:Y:S01]  /*8f20*/  FMUL.FTZ R138, R156, R86.reuse ;  /* 0x000000569c8a7220 */ /* 0x080fe20000410000 */
[----:B------:R-:W-:Y:S01]  /*8f30*/  FADD.FTZ R142, R165, R142 ;  /* 0x0000008ea58e7221 */ /* 0x000fe20000010000 */
[----:B------:R-:W-:Y:S01]  /*8f40*/  FFMA.FTZ R163, R95, -R86, R216 ;  /* 0x800000565fa37223 */ /* 0x000fe200000100d8 */
        /* <DEDUP_REMOVED lines=10> */
[-C--:B------:R-:W-:Y:S01]  /*8ff0*/  FFMA.FTZ R214, R93, -R84.reuse, R214 ;  /* 0x800000545dd67223 */ /* 0x080fe200000100d6 */
[----:B------:R-:W-:Y:S01]  /*9000*/  FMUL.FTZ R167, R139, R84 ;  /* 0x000000548ba77220 */ /* 0x000fe20000410000 */
[----:B------:R-:W-:Y:S01]  /*9010*/  FMUL.FTZ R171, R194, R165 ;  /* 0x000000a5c2ab7220 */ /* 0x000fe20000410000 */
[-C--:B------:R-:W-:Y:S01]  /*9020*/  FMUL.FTZ R148, R3, R76.reuse ;  /* 0x0000004c03947220 */ /* 0x080fe20000410000 */
[----:B------:R-:W-:Y:S01]  /*9030*/  FADD.FTZ R142, R142, R169 ;  /* 0x000000a98e8e7221 */ /* 0x000fe20000010000 */
[-C--:B------:R-:W-:Y:S01]  /*9040*/  FMUL.FTZ R146, R152, R76.reuse ;  /* 0x0000004c98927220 */ /* 0x080fe20000410000 */
        /* <DEDUP_REMOVED lines=11> */
[----:B------:R-:W-:Y:S01]  /*9100*/  FADD.FTZ R142, R142, R171 ;  /* 0x000000ab8e8e7221 */ /* 0x000fe20000010000 */
[-C--:B------:R-:W-:Y:S01]  /*9110*/  FFMA.FTZ R212, R91, -R82.reuse, R212 ;  /* 0x800000525bd47223 */ /* 0x080fe200000100d4 */
[----:B------:R-:W-:Y:S01]  /*9120*/  FMUL.FTZ R148, R9, R82 ;  /* 0x0000005209947220 */ /* 0x000fe20000410000 */
[----:B------:R-:W-:Y:S01]  /*9130*/  FMUL.FTZ R167, R207, R146 ;  /* 0x00000092cfa77220 */ /* 0x000fe20000410000 */
[-C--:B------:R-:W-:Y:S01]  /*9140*/  FMUL.FTZ R171, R153, R80.reuse ;  /* 0x0000005099ab7220 */ /* 0x080fe20000410000 */
[-C--:B------:R-:W-:Y:S01]  /*9150*/  FFMA.FTZ R210, R89, -R80.reuse, R210 ;  /* 0x8000005059d27223 */ /* 0x080fe200000100d2 */
[----:B------:R-:W-:Y:S01]  /*9160*/  FMUL.FTZ R173, R137, R80 ;  /* 0x0000005089ad7220 */ /* 0x000fe20000410000 */
[-C--:B------:R-:W-:Y:S01]  /*9170*/  FFMA.FTZ R169, R212, R148.reuse, -R167 ;  /* 0x00000094d4a97223 */ /* 0x080fe200000108a7 */
[----:B------:R-:W-:Y:S01]  /*9180*/  FMUL.FTZ R175, R206, R171 ;  /* 0x000000abceaf7220 */ /* 0x000fe20000410000 */
[----:B------:R-:W-:Y:S01]  /*9190*/  FMUL.FTZ R167, R207, R148 ;  /* 0x00000094cfa77220 */ /* 0x000fe20000410000 */
[----:B------:R-:W-:Y:S01]  /*91a0*/  FFMA.FTZ R148, R24, R3, -R177 ;  /* 0x0000000318947223 */ /* 0x000fe200000108b1 */
[----:B------:R-:W-:Y:S01]  /*91b0*/  FADD.FTZ R142, R142, R169 ;  /* 0x000000a98e8e7221 */ /* 0x000fe20000010000 */
[-C--:B------:R-:W-:Y:S01]  /*91c0*/  FFMA.FTZ R175, R210, R173.reuse, -R175 ;  /* 0x000000add2af7223 */ /* 0x080fe200000108af */
[----:B------:R-:W-:Y:S01]  /*91d0*/  FFMA.FTZ R167, R212, R146, R167 ;  /* 0x00000092d4a77223 */ /* 0x000fe200000100a7 */
[----:B------:R-:W-:Y:S01]  /*91e0*/  FMUL.FTZ R173, R206, R173 ;  /* 0x000000adcead7220 */ /* 0x000fe20000410000 */
[----:B------:R-:W-:Y:S01]  /*91f0*/  FMUL.FTZ R3, R25, R3 ;  /* 0x0000000319037220 */ /* 0x000fe20000410000 */
[----:B------:R-:W-:Y:S01]  /*9200*/  FADD.FTZ R142, R142, R175 ;  /* 0x000000af8e8e7221 */ /* 0x000fe20000010000 */
[----:B------:R-:W-:Y:S01]  /*9210*/  FADD.FTZ R144, R144, R167 ;  /* 0x000000a790907221 */ /* 0x000fe20000010000 */
[----:B------:R-:W-:Y:S01]  /*9220*/  FFMA.FTZ R173, R210, R171, R173 ;  /* 0x000000abd2ad7223 */ /* 0x000fe200000100ad */
[----:B------:R-:W-:Y:S01]  /*9230*/  FFMA.FTZ R3, R24, R152, R3 ;  /* 0x0000009818037223 */ /* 0x000fe20000010003 */
[----:B------:R-:W-:Y:S01]  /*9240*/  FADD.FTZ R181, R142, R181 ;  /* 0x000000b58eb57221 */ /* 0x000fe20000010000 */
[----:B------:R-:W-:Y:S01]  /*9250*/  FADD.FTZ R48, R171, R48 ;  /* 0x00000030ab307221 */ /* 0x000fe20000010000 */
[----:B------:R-:W-:Y:S01]  /*9260*/  FADD.FTZ R144, R144, R173 ;  /* 0x000000ad90907221 */ /* 0x000fe20000010000 */
[----:B------:R-:W0:Y:S01]  /*9270*/  SHFL.DOWN PT, R171, R6, 0x1, 0x1f ;  /* 0x08201f0006ab7f89 */ /* 0x000e2200000e0000 */
[----:B------:R-:W-:Y:S01]  /*9280*/  FADD.FTZ R181, R181, R26 ;  /* 0x0000001ab5b57221 */ /* 0x000fe20000010000 */
[----:B------:R-:W-:Y:S01]  /*9290*/  FMUL.FTZ R208, R208, R3 ;  /* 0x00000003d0d07220 */ /* 0x000fe20000410000 */
[----:B------:R-:W-:Y:S01]  /*92a0*/  FADD.FTZ R179, R144, R179 ;  /* 0x000000b390b37221 */ /* 0x000fe20000010000 */
[----:B------:R-:W-:Y:S01]  /*92b0*/  FMUL.FTZ R3, R25, R153 ;  /* 0x0000009919037220 */ /* 0x000fe20000410000 */
[----:B------:R-:W-:Y:S01]  /*92c0*/  FADD.FTZ R14, R181, R14 ;  /* 0x0000000eb50e7221 */ /* 0x000fe20000010000 */
[----:B------:R-:W-:Y:S01]  /*92d0*/  FADD.FTZ R77, R140, R77 ;  /* 0x0000004d8c4d7221 */ /* 0x000fe20000010000 */
[----:B------:R-:W-:Y:S01]  /*92e0*/  FADD.FTZ R179, R179, R18 ;  /* 0x00000012b3b37221 */ /* 0x000fe20000010000 */
[-C--:B------:R-:W-:Y:S01]  /*92f0*/  FFMA.FTZ R167, R24, R137.reuse, -R3 ;  /* 0x0000008918a77223 */ /* 0x080fe20000010803 */
[----:B------:R-:W-:Y:S01]  /*9300*/  FADD.FTZ R5, R14, R5 ;  /* 0x000000050e057221 */ /* 0x000fe20000010000 */
[----:B------:R-:W1:Y:S01]  /*9310*/  SHFL.DOWN PT, R18, R7, 0x1, 0x1f ;  /* 0x08201f0007127f89 */ /* 0x000e6200000e0000 */
[----:B------:R-:W-:Y:S01]  /*9320*/  FADD.FTZ R179, R179, R12 ;  /* 0x0000000cb3b37221 */ /* 0x000fe20000010000 */
[C---:B------:R-:W-:Y:S01]  /*9330*/  FMUL.FTZ R137, R25.reuse, R137 ;  /* 0x0000008919897220 */ /* 0x040fe20000410000 */
[----:B------:R-:W-:Y:S01]  /*9340*/  FMUL.FTZ R3, R25, R9 ;  /* 0x0000000919037220 */ /* 0x000fe20000410000 */
[----:B------:R-:W2:Y:S01]  /*9350*/  SHFL.DOWN PT, R14, R5, 0x1, 0x1f ;  /* 0x08201f00050e7f89 */ /* 0x000ea200000e0000 */
[----:B------:R-:W-:Y:S01]  /*9360*/  FADD.FTZ R4, R179, R4 ;  /* 0x00000004b3047221 */ /* 0x000fe20000010000 */
[C---:B------:R-:W-:Y:S01]  /*9370*/  FFMA.FTZ R137, R24.reuse, R153, R137 ;  /* 0x0000009918897223 */ /* 0x040fe20000010089 */
[-C--:B------:R-:W-:Y:S01]  /*9380*/  FFMA.FTZ R3, R24, R154.reuse, R3 ;  /* 0x0000009a18037223 */ /* 0x080fe20000010003 */
[C---:B------:R-:W-:Y:S01]  /*9390*/  FMUL.FTZ R12, R25.reuse, R154 ;  /* 0x0000009a190c7220 */ /* 0x040fe20000410000 */
[----:B------:R-:W-:Y:S01]  /*93a0*/  FADD.FTZ R55, R134, R55 ;  /* 0x0000003786377221 */ /* 0x000fe20000010000 */
[----:B------:R-:W4:Y:S01]  /*93b0*/  SHFL.DOWN PT, R169, R4, 0x1, 0x1f ;  /* 0x08201f0004a97f89 */ /* 0x000f2200000e0000 */
[----:B------:R-:W-:Y:S01]  /*93c0*/  FMUL.FTZ R137, R210, R137 ;  /* 0x00000089d2897220 */ /* 0x000fe20000410000 */
[----:B------:R-:W-:Y:S01]  /*93d0*/  FMUL.FTZ R212, R212, R3 ;  /* 0x00000003d4d47220 */ /* 0x000fe20000410000 */
[----:B------:R-:W-:Y:S01]  /*93e0*/  FFMA.FTZ R12, R24, R9, -R12 ;  /* 0x00000009180c7223 */ /* 0x000fe2000001080c */
[----:B0-----:R-:W-:Y:S01]  /*93f0*/  @!P2 FADD.FTZ R6, R6, R171 ;  /* 0x000000ab0606a221 */ /* 0x001fe20000010000 */
[----:B------:R-:W-:Y:S01]  /*9400*/  FFMA.FTZ R206, R206, R167, R137 ;  /* 0x000000a7cece7223 */ /* 0x000fe20000010089 */
[----:B------:R-:W-:Y:S01]  /*9410*/  FMUL.FTZ R3, R25, R155 ;  /* 0x0000009b19037220 */ /* 0x000fe20000410000 */
[----:B------:R-:W-:Y:S01]  /*9420*/  FFMA.FTZ R12, R207, R12, R212 ;  /* 0x0000000ccf0c7223 */ /* 0x000fe200000100d4 */
[----:B------:R-:W-:Y:S01]  /*9430*/  FFMA.FTZ R148, R209, R148, R208 ;  /* 0x00000094d1947223 */ /* 0x000fe200000100d0 */
[----:B------:R-:W-:Y:S01]  /*9440*/  FFMA.FTZ R153, R89, R153, R206 ;  /* 0x0000009959997223 */ /* 0x000fe200000100ce */
[C---:B------:R-:W-:Y:S01]  /*9450*/  FFMA.FTZ R9, R24.reuse, R139, -R3 ;  /* 0x0000008b18097223 */ /* 0x040fe20000010803 */
[----:B------:R-:W-:Y:S01]  /*9460*/  FMUL.FTZ R3, R25, R11 ;  /* 0x0000000b19037220 */ /* 0x000fe20000410000 */
[----:B------:R-:W-:Y:S01]  /*9470*/  FFMA.FTZ R154, R91, R154, R12 ;  /* 0x0000009a5b9a7223 */ /* 0x000fe2000001000c */
[----:B------:R-:W-:Y:S01]  /*9480*/  FADD.FTZ R74, R153, R74 ;  /* 0x0000004a994a7221 */ /* 0x000fe20000010000 */
[----:B-1----:R-:W-:Y:S01]  /*9490*/  @!P2 FADD.FTZ R7, R7, R18 ;  /* 0x000000120707a221 */ /* 0x002fe20000010000 */
[----:B------:R-:W0:Y:S01]  /*94a0*/  SHFL.DOWN PT, R153, R6, 0x2, 0x1f ;  /* 0x08401f0006997f89 */ /* 0x000e2200000e0000 */
[CC--:B------:R-:W-:Y:S01]  /*94b0*/  FFMA.FTZ R12, R24.reuse, R156.reuse, R3 ;  /* 0x0000009c180c7223 */ /* 0x0c0fe20000010003 */
[----:B------:R-:W-:Y:S01]  /*94c0*/  FMUL.FTZ R3, R25, R141 ;  /* 0x0000008d19037220 */ /* 0x000fe20000410000 */
[----:B--2---:R-:W-:Y:S01]  /*94d0*/  @!P2 FADD.FTZ R5, R5, R14 ;  /* 0x0000000e0505a221 */ /* 0x004fe20000010000 */
[----:B------:R-:W1:Y:S01]  /*94e0*/  SHFL.DOWN PT, R140, R7, 0x2, 0x1f ;  /* 0x08401f00078c7f89 */ /* 0x000e6200000e0000 */
[----:B------:R-:W-:Y:S01]  /*94f0*/  FMUL.FTZ R14, R25, R156 ;  /* 0x0000009c190e7220 */ /* 0x000fe20000410000 */
[----:B------:R-:W-:Y:S01]  /*9500*/  FMUL.FTZ R18, R163, R12 ;  /* 0x0000000ca3127220 */ /* 0x000fe20000410000 */
[----:B------:R-:W-:Y:S01]  /*9510*/  FMUL.FTZ R139, R25, R139 ;  /* 0x0000008b198b7220 */ /* 0x000fe20000410000 */
[----:B------:R-:W2:Y:S01]  /*9520*/  SHFL.DOWN PT, R26, R5, 0x2, 0x1f ;  /* 0x08401f00051a7f89 */ /* 0x000ea200000e0000 */
[----:B----4-:R-:W-:Y:S01]  /*9530*/  @!P2 FADD.FTZ R4, R169, R4 ;  /* 0x00000004a904a221 */ /* 0x010fe20000010000 */
[----:B------:R-:W-:Y:S01]  /*9540*/  ISETP.GT.AND P2, PT, R125, 0x1d, PT ;  /* 0x0000001d7d00780c */ /* 0x000fe20003f44270 */
[C---:B------:R-:W-:Y:S01]  /*9550*/  FFMA.FTZ R14, R24.reuse, R11, -R14 ;  /* 0x0000000b180e7223 */ /* 0x040fe2000001080e */
[-C--:B------:R-:W-:Y:S01]  /*9560*/  FMUL.FTZ R12, R25, R157.reuse ;  /* 0x0000009d190c7220 */ /* 0x080fe20000410000 */
[C---:B------:R-:W-:Y:S01]  /*9570*/  FFMA.FTZ R3, R24.reuse, R157, R3 ;  /* 0x0000009d18037223 */ /* 0x040fe20000010003 */
[----:B------:R-:W4:Y:S01]  /*9580*/  SHFL.DOWN PT, R137, R4, 0x2, 0x1f ;  /* 0x08401f0004897f89 */ /* 0x000f2200000e0000 */
[----:B------:R-:W-:Y:S01]  /*9590*/  FFMA.FTZ R14, R197, R14, R18 ;  /* 0x0000000ec50e7223 */ /* 0x000fe20000010012 */
[C---:B------:R-:W-:Y:S01]  /*95a0*/  FFMA.FTZ R139, R24.reuse, R155, R139 ;  /* 0x0000009b188b7223 */ /* 0x040fe2000001008b */
[----:B------:R-:W-:Y:S01]  /*95b0*/  FFMA.FTZ R141, R24, R141, -R12 ;  /* 0x0000008d188d7223 */ /* 0x000fe2000001080c */
[----:B------:R-:W-:Y:S01]  /*95c0*/  FMUL.FTZ R3, R218, R3 ;  /* 0x00000003da037220 */ /* 0x000fe20000410000 */
[----:B------:R-:W-:Y:S01]  /*95d0*/  FFMA.FTZ R148, R87, R152, R148 ;  /* 0x0000009857947223 */ /* 0x000fe20000010094 */
[----:B------:R-:W-:Y:S01]  /*95e0*/  FMUL.FTZ R139, R214, R139 ;  /* 0x0000008bd68b7220 */ /* 0x000fe20000410000 */
[----:B------:R-:W-:Y:S01]  /*95f0*/  FADD.FTZ R49, R146, R49 ;  /* 0x0000003192317221 */ /* 0x000fe20000010000 */
[----:B------:R-:W-:Y:S01]  /*9600*/  FFMA.FTZ R196, R196, R141, R3 ;  /* 0x0000008dc4c47223 */ /* 0x000fe20000010003 */
[----:B------:R-:W-:Y:S01]  /*9610*/  FMUL.FTZ R3, R25, R13 ;  /* 0x0000000d19037220 */ /* 0x000fe20000410000 */
[----:B0-----:R-:W-:Y:S01]  /*9620*/  @!P2 FADD.FTZ R6, R6, R153 ;  /* 0x000000990606a221 */ /* 0x001fe20000010000 */
[----:B------:R-:W-:Y:S01]  /*9630*/  FFMA.FTZ R194, R194, R9, R139 ;  /* 0x00000009c2c27223 */ /* 0x000fe2000001008b */
[----:B------:R-:W-:Y:S01]  /*9640*/  FFMA.FTZ R9, R95, R156, R14 ;  /* 0x0000009c5f097223 */ /* 0x000fe2000001000e */
[-C--:B------:R-:W-:Y:S01]  /*9650*/  FMUL.FTZ R14, R25, R158.reuse ;  /* 0x0000009e190e7220 */ /* 0x080fe20000410000 */
[----:B-1----:R-:W-:Y:S01]  /*9660*/  @!P2 FADD.FTZ R7, R7, R140 ;  /* 0x0000008c0707a221 */ /* 0x002fe20000010000 */
[C---:B------:R-:W-:Y:S01]  /*9670*/  FFMA.FTZ R12, R24.reuse, R158, R3 ;  /* 0x0000009e180c7223 */ /* 0x040fe20000010003 */
[----:B------:R-:W-:Y:S01]  /*9680*/  FMUL.FTZ R3, R25, R143 ;  /* 0x0000008f19037220 */ /* 0x000fe20000410000 */
[C---:B------:R-:W-:Y:S01]  /*9690*/  FFMA.FTZ R14, R24.reuse, R13, -R14 ;  /* 0x0000000d180e7223 */ /* 0x040fe2000001080e */
[----:B--2---:R-:W-:Y:S01]  /*96a0*/  @!P2 FADD.FTZ R5, R5, R26 ;  /* 0x0000001a0505a221 */ /* 0x004fe20000010000 */
[----:B------:R-:W-:Y:S01]  /*96b0*/  FMUL.FTZ R12, R149, R12 ;  /* 0x0000000c950c7220 */ /* 0x000fe20000410000 */
[----:B------:R-:W0:Y:S01]  /*96c0*/  SHFL.DOWN PT, R26, R7, 0x4, 0x1f ;  /* 0x08801f00071a7f89 */ /* 0x000e2200000e0000 */
[----:B------:R-:W-:Y:S01]  /*96d0*/  FFMA.FTZ R3, R24, R159, R3 ;  /* 0x0000009f18037223 */ /* 0x000fe20000010003 */
[----:B------:R-:W-:Y:S01]  /*96e0*/  FADD.FTZ R70, R9, R70 ;  /* 0x0000004609467221 */ /* 0x000fe20000010000 */
[----:B------:R-:W-:Y:S01]  /*96f0*/  FFMA.FTZ R14, R199, R14, R12 ;  /* 0x0000000ec70e7223 */ /* 0x000fe2000001000c */
[----:B----4-:R-:W-:Y:S01]  /*9700*/  @!P2 FADD.FTZ R4, R4, R137 ;  /* 0x000000890404a221 */ /* 0x010fe20000010000 */
[----:B------:R-:W1:Y:S01]  /*9710*/  SHFL.DOWN PT, R18, R5, 0x4, 0x1f ;  /* 0x08801f0005127f89 */ /* 0x000e6200000e0000 */
[----:B------:R-:W-:Y:S01]  /*9720*/  ISETP.GT.AND P2, PT, R125, 0x1b, PT ;  /* 0x0000001b7d00780c */ /* 0x000fe20003f44270 */
[----:B------:R-:W-:Y:S01]  /*9730*/  FFMA.FTZ R14, R99, R158, R14 ;  /* 0x0000009e630e7223 */ /* 0x000fe2000001000e */
[----:B------:R-:W-:Y:S01]  /*9740*/  FMUL.FTZ R9, R222, R3 ;  /* 0x00000003de097220 */ /* 0x000fe20000410000 */
[----:B------:R-:W2:Y:S01]  /*9750*/  SHFL.DOWN PT, R137, R6, 0x4, 0x1f ;  /* 0x08801f0006897f89 */ /* 0x000ea200000e0000 */
[CC--:B------:R-:W-:Y:S01]  /*9760*/  FMUL.FTZ R3, R25.reuse, R160.reuse ;  /* 0x000000a019037220 */ /* 0x0c0fe20000410000 */
[----:B------:R-:W-:Y:S01]  /*9770*/  FADD.FTZ R67, R14, R67 ;  /* 0x000000430e437221 */ /* 0x000fe20000010000 */
[C---:B------:R-:W-:Y:S01]  /*9780*/  FMUL.FTZ R12, R25.reuse, R159 ;  /* 0x0000009f190c7220 */ /* 0x040fe20000410000 */
[----:B------:R-:W4:Y:S01]  /*9790*/  SHFL.DOWN PT, R11, R4, 0x4, 0x1f ;  /* 0x08801f00040b7f89 */ /* 0x000f2200000e0000 */
[C---:B------:R-:W-:Y:S01]  /*97a0*/  FFMA.FTZ R14, R24.reuse, R15, -R3 ;  /* 0x0000000f180e7223 */ /* 0x040fe20000010803 */
[C---:B------:R-:W-:Y:S01]  /*97b0*/  FMUL.FTZ R3, R25.reuse, R145 ;  /* 0x0000009119037220 */ /* 0x040fe20000410000 */
[C---:B------:R-:W-:Y:S01]  /*97c0*/  FMUL.FTZ R15, R25.reuse, R15 ;  /* 0x0000000f190f7220 */ /* 0x040fe20000410000 */
[C---:B------:R-:W-:Y:S01]  /*97d0*/  FFMA.FTZ R143, R24.reuse, R143, -R12 ;  /* 0x0000008f188f7223 */ /* 0x040fe2000001080c */
[-C--:B------:R-:W-:Y:S01]  /*97e0*/  FMUL.FTZ R12, R25, R161.reuse ;  /* 0x000000a1190c7220 */ /* 0x080fe20000410000 */
[C---:B------:R-:W-:Y:S01]  /*97f0*/  FFMA.FTZ R3, R24.reuse, R161, R3 ;  /* 0x000000a118037223 */ /* 0x040fe20000010003 */
[----:B------:R-:W-:Y:S01]  /*9800*/  FFMA.FTZ R15, R24, R160, R15 ;  /* 0x000000a0180f7223 */ /* 0x000fe2000001000f */
[----:B------:R-:W-:Y:S01]  /*9810*/  FFMA.FTZ R198, R198, R143, R9 ;  /* 0x0000008fc6c67223 */ /* 0x000fe20000010009 */
[----:B------:R-:W-:Y:S01]  /*9820*/  FFMA.FTZ R145, R24, R145, -R12 ;  /* 0x0000009118917223 */ /* 0x000fe2000001080c */
[----:B------:R-:W-:Y:S01]  /*9830*/  FMUL.FTZ R3, R226, R3 ;  /* 0x00000003e2037220 */ /* 0x000fe20000410000 */
[----:B0-----:R-:W-:Y:S01]  /*9840*/  @!P2 FADD.FTZ R7, R7, R26 ;  /* 0x0000001a0707a221 */ /* 0x001fe20000010000 */
[----:B------:R-:W-:Y:S01]  /*9850*/  FMUL.FTZ R224, R224, R15 ;  /* 0x0000000fe0e07220 */ /* 0x000fe20000410000 */
[C---:B------:R-:W-:Y:S01]  /*9860*/  FMUL.FTZ R9, R25.reuse, R162 ;  /* 0x000000a219097220 */ /* 0x040fe20000410000 */
[----:B------:R-:W-:Y:S01]  /*9870*/  FFMA.FTZ R200, R200, R145, R3 ;  /* 0x00000091c8c87223 */ /* 0x000fe20000010003 */
[----:B------:R-:W-:Y:S01]  /*9880*/  FMUL.FTZ R3, R25, R17 ;  /* 0x0000001119037220 */ /* 0x000fe20000410000 */
        /* <DEDUP_REMOVED lines=8> */
[----:B----4-:R-:W-:Y:S01]  /*9910*/  @!P2 FADD.FTZ R4, R4, R11 ;  /* 0x0000000b0404a221 */ /* 0x010fe20000010000 */
[----:B------:R-:W2:Y:S01]  /*9920*/  SHFL.DOWN PT, R13, R6, 0x8, 0x1f ;  /* 0x09001f00060d7f89 */ /* 0x000ea200000e0000 */
[----:B------:R-:W-:Y:S01]  /*9930*/  ISETP.GT.AND P2, PT, R125, 0x17, PT ;  /* 0x000000177d00780c */ /* 0x000fe20003f44270 */
[----:B------:R-:W-:Y:S01]  /*9940*/  FFMA.FTZ R196, R97, R157, R196 ;  /* 0x0000009d61c47223 */ /* 0x000fe200000100c4 */
[----:B------:R-:W-:Y:S01]  /*9950*/  FFMA.FTZ R159, R101, R159, R198 ;  /* 0x0000009f659f7223 */ /* 0x000fe200000100c6 */
[----:B------:R-:W4:Y:S01]  /*9960*/  SHFL.DOWN PT, R11, R4, 0x8, 0x1f ;  /* 0x09001f00040b7f89 */ /* 0x000f2200000e0000 */
[----:B------:R-:W-:Y:S01]  /*9970*/  FADD.FTZ R65, R14, R65 ;  /* 0x000000410e417221 */ /* 0x000fe20000010000 */
[----:B------:R-:W-:Y:S01]  /*9980*/  FMUL.FTZ R228, R228, R3 ;  /* 0x00000003e4e47220 */ /* 0x000fe20000410000 */
[----:B------:R-:W-:Y:S01]  /*9990*/  FFMA.FTZ R18, R24, R17, -R9 ;  /* 0x0000001118127223 */ /* 0x000fe20000010809 */
        /* <DEDUP_REMOVED lines=15> */
[----:B------:R-:W-:Y:S01]  /*9a90*/  FFMA.FTZ R200, R105, R161, R200 ;  /* 0x000000a169c87223 */ /* 0x000fe200000100c8 */
[----:B--2---:R-:W-:Y:S01]  /*9aa0*/  @!P2 FADD.FTZ R6, R6, R13 ;  /* 0x0000000d0606a221 */ /* 0x004fe20000010000 */
[----:B------:R0:W2:Y:S01]  /*9ab0*/  SHFL.DOWN PT, R12, R5, 0x10, 0x1f ;  /* 0x0a001f00050c7f89 */ /* 0x0000a200000e0000 */
[----:B------:R-:W-:Y:S01]  /*9ac0*/  FMUL.FTZ R9, R25, R8 ;  /* 0x0000000819097220 */ /* 0x000fe20000410000 */
[----:B----4-:R-:W-:-:S02]  /*9ad0*/  @!P2 FADD.FTZ R4, R4, R11 ;  /* 0x0000000b0404a221 */ /* 0x010fc40000010000 */
[----:B------:R0:W4:Y:S04]  /*9ae0*/  SHFL.DOWN PT, R11, R6, 0x10, 0x1f ;  /* 0x0a001f00060b7f89 */ /* 0x00012800000e0000 */
[----:B------:R0:W0:Y:S01]  /*9af0*/  SHFL.DOWN PT, R3, R4, 0x10, 0x1f ;  /* 0x0a001f0004037f89 */ /* 0x00002200000e0000 */
[----:B------:R-:W-:Y:S05]  /*9b00*/  @P3 BRA `(.L_x_6529) ;  /* 0x0000000000203947 */ /* 0x000fea0003800000 */
[----:B------:R-:W-:Y:S01]  /*9b10*/  ISETP.NE.AND P2, PT, R125, RZ, PT ;  /* 0x000000ff7d00720c */ /* 0x000fe20003f45270 */
[----:B0-----:R-:W-:Y:S01]  /*9b20*/  FADD.FTZ R4, R4, R3 ;  /* 0x0000000304047221 */ /* 0x001fe20000010000 */
[----:B--2---:R-:W-:Y:S01]  /*9b30*/  FADD.FTZ R5, R5, R12 ;  /* 0x0000000c05057221 */ /* 0x004fe20000010000 */
[----:B----4-:R-:W-:Y:S01]  /*9b40*/  FADD.FTZ R6, R6, R11 ;  /* 0x0000000b06067221 */ /* 0x010fe20000010000 */
[----:B-1----:R-:W-:-:S09]  /*9b50*/  FADD.FTZ R7, R7, R14 ;  /* 0x0000000e07077221 */ /* 0x002fd20000010000 */
[----:B------:R-:W-:-:S04]  /*9b60*/  @!P2 SHF.R.U32.HI R3, RZ, 0x1, R129 ;  /* 0x00000001ff03a819 */ /* 0x000fc80000011681 */
[----:B------:R-:W-:-:S05]  /*9b70*/  @!P2 LOP3.LUT R3, R3, 0x1f0, RZ, 0xc0, !PT ;  /* 0x000001f00303a812 */ /* 0x000fca00078ec0ff */
[----:B------:R0:W-:Y:S02]  /*9b80*/  @!P2 STS.128 [R3+UR30+0x10a0], R4 ;  /* 0x0010a0040300a988 */ /* 0x0001e40008000c1e */
.L_x_6529:
[----:B------:R-:W-:Y:S05]  /*9b90*/  BSYNC.RECONVERGENT B0 ;  /* 0x0000000000007941 */ /* 0x000fea0003800200 */
.L_x_6528:
[C---:B0-----:R-:W-:Y:S01]  /*9ba0*/  FMUL.FTZ R3, R25.reuse, R27 ;  /* 0x0000001b19037220 */ /* 0x041fe20000410000 */
[CC--:B----4-:R-:W-:Y:S01]  /*9bb0*/  FMUL.FTZ R11, R25.reuse, R2.reuse ;  /* 0x00000002190b7220 */ /* 0x0d0fe20000410000 */
[C---:B------:R-:W-:Y:S01]  /*9bc0*/  FFMA.FTZ R9, R24.reuse, R2, R9 ;  /* 0x0000000218097223 */ /* 0x040fe20000010009 */
[-C--:B-1----:R-:W-:Y:S01]  /*9bd0*/  FMUL.FTZ R14, R25, R164.reuse ;  /* 0x000000a4190e7220 */ /* 0x082fe20000410000 */
[C---:B--2---:R-:W-:Y:S01]  /*9be0*/  FFMA.FTZ R12, R24.reuse, R164, R3 ;  /* 0x000000a4180c7223 */ /* 0x044fe20000010003 */
[----:B------:R-:W-:Y:S01]  /*9bf0*/  FFMA.FTZ R11, R24, R8, -R11 ;  /* 0x00000008180b7223 */ /* 0x000fe2000001080b */
        /* <DEDUP_REMOVED lines=34> */
.L_x_6531:
[----:B------:R-:W-:Y:S05]  /*9e20*/  BSYNC.RECONVERGENT B0 ;  /* 0x0000000000007941 */ /* 0x000fea0003800200 */
.L_x_6530:
[----:B------:R-:W-:-:S04]  /*9e30*/  IADD3 R28, PT, PT, R28, 0x1, RZ ;  /* 0x000000011c1c7810 */ /* 0x000fc80007ffe0ff */
[----:B------:R-:W-:-:S13]  /*9e40*/  ISETP.GE.AND P0, PT, R28, UR34, PT ;  /* 0x000000221c007c0c */ /* 0x000fda000bf06270 */
[----:B------:R-:W-:Y:S05]  /*9e50*/  @!P0 BRA `(.L_x_6532) ;  /* 0xffffffa400788947 */ /* 0x000fea000383ffff */
.L_x_6498:
[----:B------:R-:W1:Y:S01]  /*9e60*/  LDCU UR19, c[0x0][0x388] ;  /* 0x00007100ff1377ac */ /* 0x000e620008000800 */
[----:B0-----:R-:W-:Y:S02]  /*9e70*/  SHF.L.U32 R4, R129, 0x4, RZ ;  /* 0x0000000481047819 */ /* 0x001fe400000006ff */
[----:B------:R-:W-:Y:S01]  /*9e80*/  CS2R R2, SRZ ;  /* 0x0000000000027805 */ /* 0x000fe2000001ff00 */
[----:B------:R-:W-:Y:S01]  /*9e90*/  HFMA2 R0, -RZ, RZ, 0, 0 ;  /* 0x00000000ff007431 */ /* 0x000fe200000001ff */
[----:B------:R-:W-:Y:S01]  /*9ea0*/  ULEA UR22, UR11, 0xfffffc00, 0xa ;  /* 0xfffffc000b167891 */ /* 0x000fe2000f8e50ff */
[----:B------:R-:W-:Y:S02]  /*9eb0*/  LOP3.LUT R6, R4, 0x3e00, RZ, 0xc0, !PT ;  /* 0x00003e0004067812 */ /* 0x000fe400078ec0ff */
[----:B------:R-:W-:Y:S02]  /*9ec0*/  CS2R R8, SRZ ;  /* 0x0000000000087805 */ /* 0x000fe4000001ff00 */
[----:B------:R-:W-:-:S02]  /*9ed0*/  MOV R4, RZ ;  /* 0x000000ff00047202 */ /* 0x000fc40000000f00 */
[----:B------:R-:W-:Y:S02]  /*9ee0*/  CS2R R10, SRZ ;  /* 0x00000000000a7805 */ /* 0x000fe4000001ff00 */
[----:B------:R-:W-:Y:S02]  /*9ef0*/  LOP3.LUT R5, R6, 0x1f, R129, 0xf8, !PT ;  /* 0x0000001f06057812 */ /* 0x000fe400078ef881 */
[----:B------:R-:W-:Y:S01]  /*9f00*/  CS2R R6, SRZ ;  /* 0x0000000000067805 */ /* 0x000fe2000001ff00 */
[----:B------:R-:W-:Y:S01]  /*9f10*/  HFMA2 R13, -RZ, RZ, 0, 0 ;  /* 0x00000000ff0d7431 */ /* 0x000fe200000001ff */
[----:B------:R-:W-:Y:S01]  /*9f20*/  MOV R15, RZ ;  /* 0x000000ff000f7202 */ /* 0x000fe20000000f00 */
[----:B------:R-:W-:Y:S01]  /*9f30*/  HFMA2 R17, -RZ, RZ, 0, 0 ;  /* 0x00000000ff117431 */ /* 0x000fe200000001ff */
[C---:B------:R-:W-:Y:S01]  /*9f40*/  LOP3.LUT R81, R5.reuse, 0x20, RZ, 0xfc, !PT ;  /* 0x0000002005517812 */ /* 0x040fe200078efcff */
[----:B------:R-:W-:Y:S01]  /*9f50*/  HFMA2 R23, -RZ, RZ, 0, 0 ;  /* 0x00000000ff177431 */ /* 0x000fe200000001ff */
[----:B------:R-:W-:-:S02]  /*9f60*/  LOP3.LUT R83, R5, 0x40, RZ, 0xfc, !PT ;  /* 0x0000004005537812 */ /* 0x000fc400078efcff */
[----:B------:R-:W-:Y:S01]  /*9f70*/  MOV R19, RZ ;  /* 0x000000ff00137202 */ /* 0x000fe20000000f00 */
[----:B-1----:R-:W-:Y:S01]  /*9f80*/  UIADD3 UR19, UPT, UPT, -UR22, UR19, URZ ;  /* 0x0000001316137290 */ /* 0x002fe2000fffe1ff */
[C---:B------:R-:W-:Y:S02]  /*9f90*/  LOP3.LUT R85, R5.reuse, 0x60, RZ, 0xfc, !PT ;  /* 0x0000006005557812 */ /* 0x040fe400078efcff */
[----:B------:R-:W-:Y:S01]  /*9fa0*/  MOV R25, RZ ;  /* 0x000000ff00197202 */ /* 0x000fe20000000f00 */
[----:B------:R-:W-:Y:S01]  /*9fb0*/  BAR.SYNC.DEFER_BLOCKING 0x0 ;  /* 0x0000000000007b1d */ /* 0x000fe20000010000 */
[C---:B------:R-:W-:Y:S02]  /*9fc0*/  LOP3.LUT R87, R5.reuse, 0x80, RZ, 0xfc, !PT ;  /* 0x0000008005577812 */ /* 0x040fe400078efcff */
[----:B------:R-:W-:Y:S02]  /*9fd0*/  ISETP.GE.AND P2, PT, R5, UR19, PT ;  /* 0x0000001305007c0c */ /* 0x000fe4000bf46270 */
[----:B------:R-:W-:-:S03]  /*9fe0*/  ISETP.GE.AND P1, PT, R81, UR19, PT ;  /* 0x0000001351007c0c */ /* 0x000fc6000bf26270 */
[----:B------:R-:W0:Y:S01]  /*9ff0*/  S2UR UR31, SR_CTAID.X ;  /* 0x00000000001f79c3 */ /* 0x000e220000002500 */
[C---:B------:R-:W-:Y:S01]  /*a000*/  LOP3.LUT R89, R5.reuse, 0xa0, RZ, 0xfc, !PT ;  /* 0x000000a005597812 */ /* 0x040fe200078efcff */
[----:B------:R-:W0:Y:S01]  /*a010*/  LDCU.64 UR26, c[0x0][0x4f8] ;  /* 0x00009f00ff1a77ac */ /* 0x000e220008000a00 */
[----:B------:R-:W-:Y:S02]  /*a020*/  LOP3.LUT R91, R5, 0xc0, RZ, 0xfc, !PT ;  /* 0x000000c0055b7812 */ /* 0x000fe400078efcff */
[----:B------:R-:W-:Y:S01]  /*a030*/  ISETP.GE.AND P0, PT, R83, UR19, PT ;  /* 0x0000001353007c0c */ /* 0x000fe2000bf06270 */
[----:B------:R-:W1:Y:S01]  /*a040*/  LDCU.64 UR28, c[0x0][0x500] ;  /* 0x0000a000ff1c77ac */ /* 0x000e620008000a00 */
[----:B------:R-:W-:Y:S02]  /*a050*/  LOP3.LUT R93, R5, 0xe0, RZ, 0xfc, !PT ;  /* 0x000000e0055d7812 */ /* 0x000fe400078efcff */
[----:B------:R-:W-:Y:S02]  /*a060*/  ISETP.GE.AND P4, PT, R85, UR19, PT ;  /* 0x0000001355007c0c */ /* 0x000fe4000bf86270 */
[----:B------:R-:W-:-:S02]  /*a070*/  LOP3.LUT R95, R5, 0x100, RZ, 0xfc, !PT ;  /* 0x00000100055f7812 */ /* 0x000fc400078efcff */
[----:B------:R-:W-:Y:S02]  /*a080*/  ISETP.GE.AND P6, PT, R87, UR19, PT ;  /* 0x0000001357007c0c */ /* 0x000fe4000bfc6270 */
[----:B------:R-:W-:Y:S02]  /*a090*/  ISETP.GE.AND P5, PT, R89, UR19, PT ;  /* 0x0000001359007c0c */ /* 0x000fe4000bfa6270 */
[----:B------:R-:W-:Y:S01]  /*a0a0*/  ISETP.GE.AND P3, PT, R91, UR19, PT ;  /* 0x000000135b007c0c */ /* 0x000fe2000bf66270 */
[----:B------:R-:W2:Y:S01]  /*a0b0*/  @!P2 LDG.E R3, desc[UR24][R20.64] ;  /* 0x000000181403a981 */ /* 0x000ea2000c1e1900 */
[----:B------:R-:W-:Y:S02]  /*a0c0*/  ISETP.GE.AND P2, PT, R93, UR19, PT ;  /* 0x000000135d007c0c */ /* 0x000fe4000bf46270 */
[----:B------:R-:W-:Y:S01]  /*a0d0*/  LOP3.LUT R97, R5, 0x120, RZ, 0xfc, !PT ;  /* 0x0000012005617812 */ /* 0x000fe200078efcff */
[----:B------:R-:W4:Y:S01]  /*a0e0*/  @!P1 LDG.E R0, desc[UR24][R20.64+0x80] ;  /* 0x0000801814009981 */ /* 0x000f22000c1e1900 */
[----:B------:R-:W-:-:S02]  /*a0f0*/  ISETP.GE.AND P1, PT, R95, UR19, PT ;  /* 0x000000135f007c0c */ /* 0x000fc4000bf26270 */
[C---:B------:R-:W-:Y:S01]  /*a100*/  LOP3.LUT R99, R5.reuse, 0x140, RZ, 0xfc, !PT ;  /* 0x0000014005637812 */ /* 0x040fe200078efcff */
[----:B------:R-:W5:Y:S01]  /*a110*/  @!P0 LDG.E R7, desc[UR24][R20.64+0x100] ;  /* 0x0001001814078981 */ /* 0x000f62000c1e1900 */
[C---:B------:R-:W-:Y:S02]  /*a120*/  LOP3.LUT R101, R5.reuse, 0x160, RZ, 0xfc, !PT ;  /* 0x0000016005657812 */ /* 0x040fe400078efcff */
[C---:B------:R-:W-:Y:S01]  /*a130*/  LOP3.LUT R103, R5.reuse, 0x180, RZ, 0xfc, !PT ;  /* 0x0000018005677812 */ /* 0x040fe200078efcff */
[----:B------:R-:W3:Y:S01]  /*a140*/  @!P4 LDG.E R2, desc[UR24][R20.64+0x180] ;  /* 0x000180181402c981 */ /* 0x000ee2000c1e1900 */
[----:B------:R-:W-:Y:S02]  /*a150*/  LOP3.LUT R105, R5, 0x1a0, RZ, 0xfc, !PT ;  /* 0x000001a005697812 */ /* 0x000fe400078efcff */
[----:B------:R-:W-:Y:S01]  /*a160*/  ISETP.GE.AND P0, PT, R97, UR19, PT ;  /* 0x0000001361007c0c */ /* 0x000fe2000bf06270 */
[----:B------:R-:W3:Y:S01]  /*a170*/  @!P6 LDG.E R9, desc[UR24][R20.64+0x200] ;  /* 0x000200181409e981 */ /* 0x000ee2000c1e1900 */
[----:B------:R-:W-:-:S02]  /*a180*/  LOP3.LUT R107, R5, 0x1c0, RZ, 0xfc, !PT ;  /* 0x000001c0056b7812 */ /* 0x000fc400078efcff */
[----:B------:R-:W-:Y:S01]  /*a190*/  ISETP.GE.AND P4, PT, R99, UR19, PT ;  /* 0x0000001363007c0c */ /* 0x000fe2000bf86270 */
[----:B------:R-:W3:Y:S01]  /*a1a0*/  @!P5 LDG.E R4, desc[UR24][R20.64+0x280] ;  /* 0x000280181404d981 */ /* 0x000ee2000c1e1900 */
[----:B------:R-:W-:Y:S02]  /*a1b0*/  LOP3.LUT R109, R5, 0x1e0, RZ, 0xfc, !PT ;  /* 0x000001e0056d7812 */ /* 0x000fe400078efcff */
[----:B------:R-:W-:Y:S01]  /*a1c0*/  ISETP.GE.AND P6, PT, R101, UR19, PT ;  /* 0x0000001365007c0c */ /* 0x000fe2000bfc6270 */
[----:B------:R-:W3:Y:S01]  /*a1d0*/  @!P3 LDG.E R11, desc[UR24][R20.64+0x300] ;  /* 0x00030018140bb981 */ /* 0x000ee2000c1e1900 */
[----:B------:R-:W-:Y:S02]  /*a1e0*/  ISETP.GE.AND P5, PT, R103, UR19, PT ;  /* 0x0000001367007c0c */ /* 0x000fe4000bfa6270 */
[----:B------:R-:W-:Y:S01]  /*a1f0*/  ISETP.GE.AND P3, PT, R105, UR19, PT ;  /* 0x0000001369007c0c */ /* 0x000fe2000bf66270 */
        /* <DEDUP_REMOVED lines=9> */
[----:B------:R-:W3:Y:S04]  /*a290*/  @!P2 LDG.E R23, desc[UR24][R20.64+0x700] ;  /* 0x000700181417a981 */ /* 0x000ee8000c1e1900 */
[----:B------:R-:W3:Y:S04]  /*a2a0*/  @!P1 LDG.E R25, desc[UR24][R20.64+0x780] ;  /* 0x0007801814199981 */ /* 0x000ee8000c1e1900 */
        /* <DEDUP_REMOVED lines=17> */
[----:B------:R-:W2:Y:S04]  /*a3c0*/  LDS R7, [R104+0x4] ;  /* 0x0000040068077984 */ /* 0x000ea80000000800 */
[----:B------:R-:W3:Y:S04]  /*a3d0*/  LDS R3, [R104] ;  /* 0x0000000068037984 */ /* 0x000ee80000000800 */
[----:B------:R-:W4:Y:S04]  /*a3e0*/  LDS R9, [R104+0x8] ;  /* 0x0000080068097984 */ /* 0x000f280000000800 */
[----:B------:R-:W-:Y:S04]  /*a3f0*/  LDS R13, [R104+0x1c] ;  /* 0x00001c00680d7984 */ /* 0x000fe80000000800 */
[----:B------:R-:W-:Y:S04]  /*a400*/  LDS R15, [R104+0x20] ;  /* 0x00002000680f7984 */ /* 0x000fe80000000800 */
[----:B------:R-:W-:Y:S04]  /*a410*/  LDS R11, [R104+0x18] ;  /* 0x00001800680b7984 */ /* 0x000fe80000000800 */
[----:B------:R-:W-:Y:S01]  /*a420*/  LDS R17, [R104+0x24] ;  /* 0x0000240068117984 */ /* 0x000fe20000000800 */
[----:B--2---:R-:W-:-:S03]  /*a430*/  FADD.FTZ R4, R7, R130 ;  /* 0x0000008207047221 */ /* 0x004fc60000010000 */
[----:B------:R-:W-:Y:S01]  /*a440*/  LDS R7, [R104+0x10] ;  /* 0x0000100068077984 */ /* 0x000fe20000000800 */
[--C-:B---3--:R-:W-:Y:S01]  /*a450*/  FADD.FTZ R0, R3, R130.reuse ;  /* 0x0000008203007221 */ /* 0x108fe20000010000 */
[----:B------:R-:W-:Y:S02]  /*a460*/  FSETP.GTU.FTZ.AND P6, PT, R4, 20, PT ;  /* 0x41a000000400780b */ /* 0x000fe40003fdc000 */
[----:B------:R-:W2:Y:S02]  /*a470*/  LDS R3, [R104+0xc] ;  /* 0x00000c0068037984 */ /* 0x000ea40000000800 */
[----:B------:R-:W-:Y:S01]  /*a480*/  FSETP.GTU.FTZ.AND P1, PT, R0, 20, PT ;  /* 0x41a000000000780b */ /* 0x000fe20003f3c000 */
[----:B----4-:R-:W-:Y:S02]  /*a490*/  FADD.FTZ R8, R9, R130 ;  /* 0x0000008209087221 */ /* 0x010fe40000010000 */
[----:B------:R-:W3:Y:S03]  /*a4a0*/  LDS R9, [R104+0x14] ;  /* 0x0000140068097984 */ /* 0x000ee60000000800 */
[----:B------:R-:W-:-:S03]  /*a4b0*/  FSETP.GTU.FTZ.AND P5, PT, R8, 20, PT ;  /* 0x41a000000800780b */ /* 0x000fc60003fbc000 */
[----:B------:R-:W-:-:S04]  /*a4c0*/  @!P6 FMUL.FTZ R4, R4, -1.4426950216293334961 ;  /* 0xbfb8aa3b0404e820 */ /* 0x000fc80000410000 */
[----:B------:R-:W-:Y:S02]  /*a4d0*/  @!P1 FMUL.FTZ R0, R0, -1.4426950216293334961 ;  /* 0xbfb8aa3b00009820 */ /* 0x000fe40000410000 */
[----:B------:R-:W4:Y:S04]  /*a4e0*/  @!P6 MUFU.EX2 R4, R4 ;  /* 0x000000040004e308 */ /* 0x000f280000000800 */
[----:B------:R-:W5:Y:S01]  /*a4f0*/  @!P1 MUFU.EX2 R0, R0 ;  /* 0x0000000000009308 */ /* 0x000f620000000800 */
[----:B------:R-:W-:-:S06]  /*a500*/  @!P5 FMUL.FTZ R8, R8, -1.4426950216293334961 ;  /* 0xbfb8aa3b0808d820 */ /* 0x000fcc0000410000 */
[----:B------:R-:W0:Y:S01]  /*a510*/  @!P5 MUFU.EX2 R8, R8 ;  /* 0x000000080008d308 */ /* 0x000e220000000800 */
[----:B----4-:R-:W-:Y:S01]  /*a520*/  @!P6 FADD.FTZ R6, R4, 1 ;  /* 0x3f8000000406e421 */ /* 0x010fe20000010000 */
[----:B-----5:R-:W-:-:S05]  /*a530*/  @!P1 FADD.FTZ R2, R0, 1 ;  /* 0x3f80000000029421 */ /* 0x020fca0000010000 */
[----:B------:R-:W4:Y:S08]  /*a540*/  @!P6 MUFU.RCP R6, R6 ;  /* 0x000000060006e308 */ /* 0x000f300000001000 */
[----:B------:R-:W5:Y:S01]  /*a550*/  @!P1 MUFU.RCP R19, R2 ;  /* 0x0000000200139308 */ /* 0x000f620000001000 */
[----:B0-----:R-:W-:Y:S01]  /*a560*/  @!P5 FADD.FTZ R10, R8, 1 ;  /* 0x3f800000080ad421 */ /* 0x001fe20000010000 */
[--C-:B--2---:R-:W-:Y:S01]  /*a570*/  FADD.FTZ R12, R3, R130.reuse ;  /* 0x00000082030c7221 */ /* 0x104fe20000010000 */
[--C-:B------:R-:W-:Y:S01]  /*a580*/  FADD.FTZ R7, R7, R130.reuse ;  /* 0x0000008207077221 */ /* 0x100fe20000010000 */
[--C-:B---3--:R-:W-:Y:S01]  /*a590*/  FADD.FTZ R9, R9, R130.reuse ;  /* 0x0000008209097221 */ /* 0x108fe20000010000 */
[--C-:B------:R-:W-:Y:S01]  /*a5a0*/  FADD.FTZ R13, R13, R130.reuse ;  /* 0x000000820d0d7221 */ /* 0x100fe20000010000 */
[----:B------:R-:W-:-:S02]  /*a5b0*/  FADD.FTZ R15, R15, R130 ;  /* 0x000000820f0f7221 */ /* 0x000fc40000010000 */
[----:B------:R-:W0:Y:S01]  /*a5c0*/  @!P5 MUFU.RCP R3, R10 ;  /* 0x0000000a0003d308 */ /* 0x000e220000001000 */
[----:B------:R-:W-:Y:S01]  /*a5d0*/  FSETP.GTU.FTZ.AND P0, PT, R12, 20, PT ;  /* 0x41a000000c00780b */ /* 0x000fe20003f1c000 */
[----:B----4-:R-:W-:Y:S01]  /*a5e0*/  @!P6 FMUL.FTZ R61, R61, R6 ;  /* 0x000000063d3de220 */ /* 0x010fe20000410000 */
[----:B------:R-:W-:Y:S02]  /*a5f0*/  FSETP.GTU.FTZ.AND P4, PT, R7, 20, PT ;  /* 0x41a000000700780b */ /* 0x000fe40003f9c000 */
[----:B------:R-:W-:Y:S02]  /*a600*/  FSETP.GTU.FTZ.AND P3, PT, R9, 20, PT ;  /* 0x41a000000900780b */ /* 0x000fe40003f7c000 */
[----:B------:R-:W-:Y:S01]  /*a610*/  FSETP.GTU.FTZ.AND P6, PT, R15, 20, PT ;  /* 0x41a000000f00780b */ /* 0x000fe20003fdc000 */
[----:B-----5:R-:W-:Y:S01]  /*a620*/  @!P1 FMUL.FTZ R60, R60, R19 ;  /* 0x000000133c3c9220 */ /* 0x020fe20000410000 */
[----:B------:R-:W-:-:S05]  /*a630*/  FSETP.GTU.FTZ.AND P1, PT, R13, 20, PT ;  /* 0x41a000000d00780b */ /* 0x000fca0003f3c000 */
[----:B------:R-:W-:Y:S02]  /*a640*/  @!P0 FMUL.FTZ R0, R12, -1.4426950216293334961 ;  /* 0xbfb8aa3b0c008820 */ /* 0x000fe40000410000 */
[----:B------:R-:W-:Y:S01]  /*a650*/  @!P4 FMUL.FTZ R2, R7, -1.4426950216293334961 ;  /* 0xbfb8aa3b0702c820 */ /* 0x000fe20000410000 */
[----:B0-----:R-:W-:Y:S01]  /*a660*/  @!P5 FMUL.FTZ R62, R62, R3 ;  /* 0x000000033e3ed220 */ /* 0x001fe20000410000 */
[----:B------:R-:W-:Y:S02]  /*a670*/  @!P3 FMUL.FTZ R3, R9, -1.4426950216293334961 ;  /* 0xbfb8aa3b0903b820 */ /* 0x000fe40000410000 */
[----:B------:R-:W-:Y:S01]  /*a680*/  @!P6 FMUL.FTZ R9, R15, -1.4426950216293334961 ;  /* 0xbfb8aa3b0f09e820 */ /* 0x000fe20000410000 */
[----:B------:R-:W0:Y:S01]  /*a690*/  @!P0 MUFU.EX2 R0, R0 ;  /* 0x0000000000008308 */ /* 0x000e220000000800 */
[--C-:B------:R-:W-:Y:S01]  /*a6a0*/  FADD.FTZ R11, R11, R130.reuse ;  /* 0x000000820b0b7221 */ /* 0x100fe20000010000 */
[----:B------:R-:W-:Y:S01]  /*a6b0*/  FADD.FTZ R17, R17, R130 ;  /* 0x0000008211117221 */ /* 0x000fe20000010000 */
[----:B------:R-:W-:Y:S01]  /*a6c0*/  @!P1 FMUL.FTZ R7, R13, -1.4426950216293334961 ;  /* 0xbfb8aa3b0d079820 */ /* 0x000fe20000410000 */
[----:B------:R-:W2:Y:S01]  /*a6d0*/  @!P3 MUFU.EX2 R3, R3 ;  /* 0x000000030003b308 */ /* 0x000ea20000000800 */
[----:B------:R-:W-:Y:S01]  /*a6e0*/  LDS R13, [R104+0x38] ;  /* 0x00003800680d7984 */ /* 0x000fe20000000800 */
[----:B------:R-:W-:-:S02]  /*a6f0*/  FSETP.GTU.FTZ.AND P2, PT, R11, 20, PT ;  /* 0x41a000000b00780b */ /* 0x000fc40003f5c000 */
[----:B------:R-:W-:Y:S01]  /*a700*/  @!P6 MUFU.EX2 R9, R9 ;  /* 0x000000090009e308 */ /* 0x000fe20000000800 */
[----:B------:R-:W-:Y:S01]  /*a710*/  FSETP.GTU.FTZ.AND P5, PT, R17, 20, PT ;  /* 0x41a000001100780b */ /* 0x000fe20003fbc000 */
[----:B------:R-:W-:Y:S02]  /*a720*/  LDS R15, [R104+0x3c] ;  /* 0x00003c00680f7984 */ /* 0x000fe40000000800 */
[----:B------:R-:W3:Y:S01]  /*a730*/  @!P1 MUFU.EX2 R7, R7 ;  /* 0x0000000700079308 */ /* 0x000ee20000000800 */
[----:B0-----:R-:W-:-:S04]  /*a740*/  @!P0 FADD.FTZ R0, R0, 1 ;  /* 0x3f80000000008421 */ /* 0x001fc80000010000 */
[----:B------:R0:W-:Y:S01]  /*a750*/  @!P0 MUFU.RCP R12, R0 ;  /* 0x00000000000c8308 */ /* 0x0001e20000001000 */
[----:B--2---:R-:W-:Y:S01]  /*a760*/  @!P3 FADD.FTZ R4, R3, 1 ;  /* 0x3f8000000304b421 */ /* 0x004fe20000010000 */
[----:B------:R-:W-:Y:S01]  /*a770*/  @!P2 FMUL.FTZ R6, R11, -1.4426950216293334961 ;  /* 0xbfb8aa3b0b06a820 */ /* 0x000fe20000410000 */
[----:B------:R-:W2:Y:S02]  /*a780*/  LDS R3, [R104+0x28] ;  /* 0x0000280068037984 */ /* 0x000ea40000000800 */
[----:B------:R-:W-:Y:S02]  /*a790*/  @!P5 FMUL.FTZ R10, R17, -1.4426950216293334961 ;  /* 0xbfb8aa3b110ad820 */ /* 0x000fe40000410000 */
[----:B------:R-:W-:Y:S01]  /*a7a0*/  LDS R11, [R104+0x34] ;  /* 0x00003400680b7984 */ /* 0x000fe20000000800 */
[----:B---3--:R-:W-:Y:S01]  /*a7b0*/  @!P1 FADD.FTZ R8, R7, 1 ;  /* 0x3f80000007089421 */ /* 0x008fe20000010000 */
[----:B0-----:R-:W-:Y:S02]  /*a7c0*/  @!P6 FADD.FTZ R0, R9, 1 ;  /* 0x3f8000000900e421 */ /* 0x001fe40000010000 */
[----:B------:R-:W0:Y:S04]  /*a7d0*/  LDS R7, [R104+0x2c] ;  /* 0x00002c0068077984 */ /* 0x000e280000000800 */
[----:B------:R-:W3:Y:S01]  /*a7e0*/  LDS R9, [R104+0x30] ;  /* 0x0000300068097984 */ /* 0x000ee20000000800 */
[----:B------:R-:W4:Y:S01]  /*a7f0*/  @!P5 MUFU.EX2 R10, R10 ;  /* 0x0000000a000ad308 */ /* 0x000f220000000800 */
[----:B------:R-:W-:Y:S06]  /*a800*/  BAR.SYNC.DEFER_BLOCKING 0x0 ;  /* 0x0000000000007b1d */ /* 0x000fec0000010000 */
[----:B------:R-:W5:Y:S04]  /*a810*/  @!P4 MUFU.EX2 R2, R2 ;  /* 0x000000020002c308 */ /* 0x000f680000000800 */
[----:B------:R-:W1:Y:S01]  /*a820*/  @!P2 MUFU.EX2 R6, R6 ;  /* 0x000000060006a308 */ /* 0x000e620000000800 */
[----:B----4-:R-:W-:-:S03]  /*a830*/  @!P5 FADD.FTZ R10, R10, 1 ;  /* 0x3f8000000a0ad421 */ /* 0x010fc60000010000 */
[----:B------:R-:W4:Y:S01]  /*a840*/  @!P6 MUFU.RCP R19, R0 ;  /* 0x000000000013e308 */ /* 0x000f220000001000 */
[----:B-----5:R-:W-:Y:S01]  /*a850*/  @!P4 FADD.FTZ R2, R2, 1 ;  /* 0x3f8000000202c421 */ /* 0x020fe20000010000 */
[----:B-1----:R-:W-:-:S06]  /*a860*/  @!P2 FADD.FTZ R6, R6, 1 ;  /* 0x3f8000000606a421 */ /* 0x002fcc0000010000 */
[----:B------:R-:W1:Y:S08]  /*a870*/  @!P5 MUFU.RCP R10, R10 ;  /* 0x0000000a000ad308 */ /* 0x000e700000001000 */
[----:B------:R-:W5:Y:S08]  /*a880*/  @!P4 MUFU.RCP R2, R2 ;  /* 0x000000020002c308 */ /* 0x000f700000001000 */
[----:B------:R-:W5:Y:S08]  /*a890*/  @!P3 MUFU.RCP R17, R4 ;  /* 0x000000040011b308 */ /* 0x000f700000001000 */
[----:B------:R-:W5:Y:S08]  /*a8a0*/  @!P2 MUFU.RCP R6, R6 ;  /* 0x000000060006a308 */ /* 0x000f700000001000 */
[----:B------:R-:W5:Y:S01]  /*a8b0*/  @!P1 MUFU.RCP R8, R8 ;  /* 0x0000000800089308 */ /* 0x000f620000001000 */
[--C-:B--2---:R-:W-:Y:S01]  /*a8c0*/  FADD.FTZ R3, R3, R130.reuse ;  /* 0x0000008203037221 */ /* 0x104fe20000010000 */
[--C-:B0-----:R-:W-:Y:S01]  /*a8d0*/  FADD.FTZ R7, R7, R130.reuse ;  /* 0x0000008207077221 */ /* 0x101fe20000010000 */
[--C-:B---3--:R-:W-:Y:S01]  /*a8e0*/  FADD.FTZ R9, R9, R130.reuse ;  /* 0x0000008209097221 */ /* 0x108fe20000010000 */
[--C-:B------:R-:W-:Y:S01]  /*a8f0*/  FADD.FTZ R11, R11, R130.reuse ;  /* 0x000000820b0b7221 */ /* 0x100fe20000010000 */
[--C-:B------:R-:W-:Y:S01]  /*a900*/  FADD.FTZ R13, R13, R130.reuse ;  /* 0x000000820d0d7221 */ /* 0x100fe20000010000 */
[----:B------:R-:W-:Y:S01]  /*a910*/  FADD.FTZ R15, R15, R130 ;  /* 0x000000820f0f7221 */ /* 0x000fe20000010000 */
[----:B----4-:R-:W-:Y:S01]  /*a920*/  @!P6 FMUL.FTZ R70, R70, R19 ;  /* 0x000000134646e220 */ /* 0x010fe20000410000 */
[----:B-1----:R-:W-:Y:S01]  /*a930*/  @!P5 FMUL.FTZ R71, R71, R10 ;  /* 0x0000000a4747d220 */ /* 0x002fe20000410000 */
[----:B-----5:R-:W-:Y:S01]  /*a940*/  @!P4 FMUL.FTZ R65, R65, R2 ;  /* 0x000000024141c220 */ /* 0x020fe20000410000 */
[----:B------:R-:W-:Y:S01]  /*a950*/  @!P3 FMUL.FTZ R66, R66, R17 ;  /* 0x000000114242b220 */ /* 0x000fe20000410000 */
[----:B------:R-:W-:Y:S01]  /*a960*/  @!P2 FMUL.FTZ R67, R67, R6 ;  /* 0x000000064343a220 */ /* 0x000fe20000410000 */
[----:B------:R-:W-:-:S02]  /*a970*/  FSETP.GTU.FTZ.AND P5, PT, R3, 20, PT ;  /* 0x41a000000300780b */ /* 0x000fc40003fbc000 */
[----:B------:R-:W-:Y:S01]  /*a980*/  FSETP.GTU.FTZ.AND P6, PT, R7, 20, PT ;  /* 0x41a000000700780b */ /* 0x000fe20003fdc000 */
[----:B------:R-:W-:Y:S01]  /*a990*/  @!P0 FMUL.FTZ R63, R63, R12 ;  /* 0x0000000c3f3f8220 */ /* 0x000fe20000410000 */
[----:B------:R-:W-:Y:S01]  /*a9a0*/  FSETP.GTU.FTZ.AND P4, PT, R9, 20, PT ;  /* 0x41a000000900780b */ /* 0x000fe20003f9c000 */
[----:B------:R-:W-:Y:S01]  /*a9b0*/  @!P1 FMUL.FTZ R69, R69, R8 ;  /* 0x0000000845459220 */ /* 0x000fe20000410000 */
[----:B------:R-:W-:Y:S02]  /*a9c0*/  FSETP.GTU.FTZ.AND P3, PT, R11, 20, PT ;  /* 0x41a000000b00780b */ /* 0x000fe40003f7c000 */
[----:B------:R-:W-:Y:S02]  /*a9d0*/  FSETP.GTU.FTZ.AND P2, PT, R13, 20, PT ;  /* 0x41a000000d00780b */ /* 0x000fe40003f5c000 */
[----:B------:R-:W-:Y:S02]  /*a9e0*/  FSETP.GTU.FTZ.AND P1, PT, R15, 20, PT ;  /* 0x41a000000f00780b */ /* 0x000fe40003f3c000 */
[----:B------:R-:W-:-:S02]  /*a9f0*/  ISETP.NE.AND P0, PT, R129, RZ, PT ;  /* 0x000000ff8100720c */ /* 0x000fc40003f05270 */
[----:B------:R-:W-:Y:S01]  /*aa00*/  MOV R12, UR19 ;  /* 0x00000013000c7c02 */ /* 0x000fe20008000f00 */
[----:B------:R-:W-:Y:S01]  /*aa10*/  STS [R104], R59 ;  /* 0x0000003b68007388 */ /* 0x000fe20000000800 */
[----:B------:R-:W-:Y:S01]  /*aa20*/  @!P5 FMUL.FTZ R0, R3, -1.4426950216293334961 ;  /* 0xbfb8aa3b0300d820 */ /* 0x000fe20000410000 */
[----:B------:R-:W-:Y:S01]  /*aa30*/  @!P6 FMUL.FTZ R2, R7, -1.4426950216293334961 ;  /* 0xbfb8aa3b0702e820 */ /* 0x000fe20000410000 */
[----:B------:R-:W-:Y:S01]  /*aa40*/  @!P4 FMUL.FTZ R3, R9, -1.4426950216293334961 ;  /* 0xbfb8aa3b0903c820 */ /* 0x000fe20000410000 */
[----:B------:R-:W-:Y:S01]  /*aa50*/  STS [R104+0x4], R58 ;  /* 0x0000043a68007388 */ /* 0x000fe20000000800 */
[----:B------:R-:W-:Y:S01]  /*aa60*/  @!P3 FMUL.FTZ R4, R11, -1.4426950216293334961 ;  /* 0xbfb8aa3b0b04b820 */ /* 0x000fe20000410000 */
[----:B------:R-:W-:Y:S02]  /*aa70*/  @!P2 FMUL.FTZ R6, R13, -1.4426950216293334961 ;  /* 0xbfb8aa3b0d06a820 */ /* 0x000fe40000410000 */
[----:B------:R-:W-:Y:S01]  /*aa80*/  STS [R104+0x8], R57 ;  /* 0x0000083968007388 */ /* 0x000fe20000000800 */
[----:B------:R-:W-:-:S03]  /*aa90*/  @!P1 FMUL.FTZ R7, R15, -1.4426950216293334961 ;  /* 0xbfb8aa3b0f079820 */ /* 0x000fc60000410000 */
        /* <DEDUP_REMOVED lines=32> */
[----:B------:R-:W0:Y:S04]  /*aca0*/  @!P5 MUFU.EX2 R0, R0 ;  /* 0x000000000000d308 */ /* 0x000e280000000800 */
[----:B------:R-:W1:Y:S04]  /*acb0*/  @!P3 MUFU.EX2 R4, R4 ;  /* 0x000000040004b308 */ /* 0x000e680000000800 */
[----:B------:R-:W2:Y:S04]  /*acc0*/  @!P4 MUFU.EX2 R3, R3 ;  /* 0x000000030003c308 */ /* 0x000ea80000000800 */
[----:B------:R-:W3:Y:S01]  /*acd0*/  @!P2 MUFU.EX2 R6, R6 ;  /* 0x000000060006a308 */ /* 0x000ee20000000800 */
[----:B------:R-:W4:Y:S03]  /*ace0*/  LDS R8, [UR30+0x1080] ;  /* 0x0010801eff087984 */ /* 0x000f260008000800 */
[----:B------:R-:W5:Y:S01]  /*acf0*/  @!P6 MUFU.EX2 R2, R2 ;  /* 0x000000020002e308 */ /* 0x000f620000000800 */
[----:B0-----:R-:W-:Y:S01]  /*ad00*/  @!P5 FADD.FTZ R0, R0, 1 ;  /* 0x3f8000000000d421 */ /* 0x001fe20000010000 */
[----:B-1----:R-:W-:Y:S01]  /*ad10*/  @!P3 FADD.FTZ R4, R4, 1 ;  /* 0x3f8000000404b421 */ /* 0x002fe20000010000 */
[----:B--2---:R-:W-:Y:S01]  /*ad20*/  @!P4 FADD.FTZ R3, R3, 1 ;  /* 0x3f8000000303c421 */ /* 0x004fe20000010000 */
[----:B------:R-:W0:Y:S01]  /*ad30*/  @!P1 MUFU.EX2 R7, R7 ;  /* 0x0000000700079308 */ /* 0x000e220000000800 */
[----:B------:R-:W-:Y:S01]  /*ad40*/  USHF.R.S32.HI UR23, URZ, 0x1f, UR22 ;  /* 0x0000001fff177899 */ /* 0x000fe20008011416 */
[----:B---3--:R-:W-:-:S02]  /*ad50*/  @!P2 FADD.FTZ R6, R6, 1 ;  /* 0x3f8000000606a421 */ /* 0x008fc40000010000 */
[----:B------:R-:W1:Y:S01]  /*ad60*/  @!P5 MUFU.RCP R0, R0 ;  /* 0x000000000000d308 */ /* 0x000e620000001000 */
[----:B------:R-:W-:Y:S01]  /*ad70*/  UIMAD.WIDE.U32 UR20, UR31, UR26, UR22 ;  /* 0x0000001a1f1472a5 */ /* 0x000fe2000f8e0016 */
[----:B-----5:R-:W-:-:S06]  /*ad80*/  @!P6 FADD.FTZ R2, R2, 1 ;  /* 0x3f8000000202e421 */ /* 0x020fcc0000010000 */
[----:B------:R-:W2:Y:S01]  /*ad90*/  @!P3 MUFU.RCP R4, R4 ;  /* 0x000000040004b308 */ /* 0x000ea20000001000 */
[----:B------:R-:W-:Y:S01]  /*ada0*/  UIMAD UR21, UR31, UR27, UR21 ;  /* 0x0000001b1f1572a4 */ /* 0x000fe2000f8e0215 */
[----:B------:R-:W3:Y:S06]  /*adb0*/  LDCU.64 UR26, c[0x0][0x550] ;  /* 0x0000aa00ff1a77ac */ /* 0x000eec0008000a00 */
[----:B------:R5:W4:Y:S08]  /*adc0*/  @!P4 MUFU.RCP R10, R3 ;  /* 0x00000003000ac308 */ /* 0x000b300000001000 */
[----:B------:R-:W3:Y:S01]  /*add0*/  @!P2 MUFU.RCP R43, R6 ;  /* 0x00000006002ba308 */ /* 0x000ee20000001000 */
[----:B------:R-:W-:Y:S01]  /*ade0*/  UIMAD.WIDE.U32 UR20, UR8, UR28, UR20 ;  /* 0x0000001c081472a5 */ /* 0x000fe2000f8e0014 */
[----:B0-----:R-:W-:-:S06]  /*adf0*/  @!P1 FADD.FTZ R7, R7, 1 ;  /* 0x3f80000007079421 */ /* 0x001fcc0000010000 */
[----:B------:R-:W0:Y:S01]  /*ae00*/  @!P6 MUFU.RCP R41, R2 ;  /* 0x000000020029e308 */ /* 0x000e220000001000 */
[----:B------:R-:W-:Y:S01]  /*ae10*/  UIMAD UR19, UR8, UR29, UR21 ;  /* 0x0000001d081372a4 */ /* 0x000fe2000f8e0215 */
[----:B-1----:R-:W-:Y:S01]  /*ae20*/  @!P5 FMUL.FTZ R73, R73, R0 ;  /* 0x000000004949d220 */ /* 0x002fe20000410000 */
[----:B-----5:R-:W-:Y:S01]  /*ae30*/  IADD3 R3, P5, PT, R5, UR20, RZ ;  /* 0x0000001405037c10 */ /* 0x020fe2000ffbe0ff */
[----:B--2---:R-:W-:Y:S01]  /*ae40*/  @!P3 FMUL.FTZ R77, R77, R4 ;  /* 0x000000044d4db220 */ /* 0x004fe20000410000 */
[----:B----4-:R-:W-:Y:S01]  /*ae50*/  @!P4 FMUL.FTZ R75, R75, R10 ;  /* 0x0000000a4b4bc220 */ /* 0x010fe20000410000 */
[----:B------:R-:W1:Y:S02]  /*ae60*/  LDCU.64 UR28, c[0x0][0x560] ;  /* 0x0000ac00ff1c77ac */ /* 0x000e640008000a00 */
[----:B------:R-:W2:Y:S01]  /*ae70*/  @!P1 MUFU.RCP R0, R7 ;  /* 0x0000000700009308 */ /* 0x000ea20000001000 */
[----:B------:R-:W-:Y:S01]  /*ae80*/  IADD3.X R4, PT, PT, RZ, UR19, RZ, P5, !PT ;  /* 0x00000013ff047c10 */ /* 0x000fe2000affe4ff */
[----:B---3--:R-:W-:Y:S01]  /*ae90*/  @!P2 FMUL.FTZ R78, R78, R43 ;  /* 0x0000002b4e4ea220 */ /* 0x008fe20000410000 */
[-C--:B------:R-:W-:Y:S01]  /*aea0*/  ISETP.GE.AND P2, PT, R5, R8.reuse, PT ;  /* 0x000000080500720c */ /* 0x080fe20003f46270 */
[----:B------:R-:W3:Y:S01]  /*aeb0*/  LDCU.64 UR20, c[0x0][0x518] ;  /* 0x0000a300ff1477ac */ /* 0x000ee20008000a00 */
[----:B------:R-:W-:-:S02]  /*aec0*/  ISETP.GE.AND P3, PT, R81, R8, PT ;  /* 0x000000085100720c */ /* 0x000fc40003f66270 */
[-C--:B------:R-:W-:Y:S02]  /*aed0*/  ISETP.GE.AND P4, PT, R83, R8.reuse, PT ;  /* 0x000000085300720c */ /* 0x080fe40003f86270 */
[----:B------:R-:W-:Y:S01]  /*aee0*/  ISETP.GE.AND P5, PT, R85, R8, PT ;  /* 0x000000085500720c */ /* 0x000fe20003fa6270 */
[----:B0-----:R-:W-:Y:S01]  /*aef0*/  @!P6 FMUL.FTZ R74, R74, R41 ;  /* 0x000000294a4ae220 */ /* 0x001fe20000410000 */
[----:B------:R-:W-:-:S04]  /*af00*/  LEA R2, P6, R3, UR26, 0x2 ;  /* 0x0000001a03027c11 */ /* 0x000fc8000f8c10ff */
[----:B------:R-:W-:Y:S01]  /*af10*/  LEA.HI.X R3, R3, UR27, R4, 0x2, P6 ;  /* 0x0000001b03037c11 */ /* 0x000fe2000b0f1404 */
[----:B------:R-:W0:Y:S01]  /*af20*/  LDCU.64 UR26, c[0x0][0x520] ;  /* 0x0000a400ff1a77ac */ /* 0x000e220008000a00 */
[----:B------:R-:W-:Y:S01]  /*af30*/  ISETP.GE.AND P6, PT, R97, R8, PT ;  /* 0x000000086100720c */ /* 0x000fe20003fc6270 */
[----:B--2---:R-:W-:Y:S01]  /*af40*/  @!P1 FMUL.FTZ R79, R79, R0 ;  /* 0x000000004f4f9220 */ /* 0x004fe20000410000 */
        /* <DEDUP_REMOVED lines=63> */
[----:B------:R-:W5:Y:S01]  /*b340*/  LDS R0, [UR30+0x1080] ;  /* 0x0010801eff007984 */ /* 0x000f620008000800 */
[----:B---3--:R-:W-:-:S04]  /*b350*/  UIMAD.WIDE.U32 UR22, UR31, UR20, UR22 ;  /* 0x000000141f1672a5 */ /* 0x008fc8000f8e0016 */
[----:B------:R-:W-:-:S03]  /*b360*/  UIMAD UR21, UR31, UR21, UR23 ;  /* 0x000000151f1572a4 */ /* 0x000fc6000f8e0217 */
[----:B------:R-:W-:Y:S02]  /*b370*/  UMOV UR20, UR22 ;  /* 0x0000001600147c82 */ /* 0x000fe40008000000 */
[----:B0-----:R-:W-:Y:S01]  /*b380*/  UIMAD.WIDE.U32 UR20, UR8, UR26, UR20 ;  /* 0x0000001a081472a5 */ /* 0x001fe2000f8e0014 */
[----:B--2---:R-:W-:-:S03]  /*b390*/  FADD.FTZ R60, R60, R131 ;  /* 0x000000833c3c7221 */ /* 0x004fc60000010000 */
[----:B------:R-:W-:Y:S02]  /*b3a0*/  UIMAD UR19, UR8, UR27, UR21 ;  /* 0x0000001b081372a4 */ /* 0x000fe4000f8e0215 */
[----:B------:R-:W-:Y:S01]  /*b3b0*/  IADD3 R3, P0, PT, R5, UR20, RZ ;  /* 0x0000001405037c10 */ /* 0x000fe2000ff1e0ff */
[----:B----4-:R-:W-:-:S03]  /*b3c0*/  FADD.FTZ R61, R60, R61 ;  /* 0x0000003d3c3d7221 */ /* 0x010fc60000010000 */
[----:B------:R-:W-:Y:S02]  /*b3d0*/  IADD3.X R4, PT, PT, RZ, UR19, RZ, P0, !PT ;  /* 0x00000013ff047c10 */ /* 0x000fe400087fe4ff */
[----:B-1----:R-:W-:Y:S01]  /*b3e0*/  LEA R2, P3, R3, UR28, 0x2 ;  /* 0x0000001c03027c11 */ /* 0x002fe2000f8610ff */
[----:B-----5:R-:W-:-:S03]  /*b3f0*/  FADD.FTZ R62, R61, R62 ;  /* 0x0000003e3d3e7221 */ /* 0x020fc60000010000 */
[----:B------:R-:W-:Y:S01]  /*b400*/  LEA.HI.X R3, R3, UR29, R4, 0x2, P3 ;  /* 0x0000001d03037c11 */ /* 0x000fe200098f1404 */
[----:B------:R-:W-:Y:S01]  /*b410*/  FADD.FTZ R62, R62, R63 ;  /* 0x0000003f3e3e7221 */ /* 0x000fe20000010000 */
[-C--:B------:R-:W-:Y:S02]  /*b420*/  ISETP.GE.AND P2, PT, R5, R0.reuse, PT ;  /* 0x000000000500720c */ /* 0x080fe40003f46270 */
        /* <DEDUP_REMOVED lines=53> */
.L_x_6465:
        /* <DEDUP_REMOVED lines=10> */
[----:B0-----:R-:W-:-:S05]  /*b820*/  @P0 FADD R3, R3, R128 ;  /* 0x0000008003030221 */ /* 0x001fca0000000000 */
[----:B------:R-:W0:Y:S01]  /*b830*/  SHFL.DOWN P0, R0, R3, 0x2, 0x1f ;  /* 0x08401f0003007f89 */ /* 0x000e220000000000 */
[----:B--2---:R-:W-:Y:S02]  /*b840*/  ISETP.NE.AND P1, PT, R4, RZ, PT ;  /* 0x000000ff0400720c */ /* 0x004fe40003f25270 */
[----:B------:R-:W2:Y:S11]  /*b850*/  S2R R4, SR_TID.X ;  /* 0x0000000000047919 */ /* 0x000eb60000002100 */
[----:B------:R-:W3:Y:S01]  /*b860*/  @!P1 S2R R9, SR_CgaCtaId ;  /* 0x0000000000099919 */ /* 0x000ee20000008800 */
[----:B------:R-:W-:Y:S01]  /*b870*/  @!P1 MOV R6, 0x400 ;  /* 0x0000040000069802 */ /* 0x000fe20000000f00 */
[----:B0-----:R-:W-:-:S05]  /*b880*/  @P0 FADD R0, R3, R0 ;  /* 0x0000000003000221 */ /* 0x001fca0000000000 */
[----:B------:R-:W0:Y:S01]  /*b890*/  SHFL.DOWN P0, R5, R0, 0x4, 0x1f ;  /* 0x08801f0000057f89 */ /* 0x000e220000000000 */
[----:B--2---:R-:W-:-:S04]  /*b8a0*/  @!P1 SHF.R.U32.HI R3, RZ, 0x3, R4 ;  /* 0x00000003ff039819 */ /* 0x004fc80000011604 */
[----:B------:R-:W-:Y:S02]  /*b8b0*/  @!P1 LOP3.LUT R3, R3, 0x7c, RZ, 0xc0, !PT ;  /* 0x0000007c03039812 */ /* 0x000fe400078ec0ff */
[----:B---3--:R-:W-:Y:S01]  /*b8c0*/  @!P1 LEA R6, R9, R6, 0x18 ;  /* 0x0000000609069211 */ /* 0x008fe200078ec0ff */
        /* <DEDUP_REMOVED lines=13> */
[----:B0-----:R-:W0:Y:S01]  /*b9a0*/  LDS R0, [UR4+0x1098] ;  /* 0x00109804ff007984 */ /* 0x001e220008000800 */
[----:B------:R-:W-:-:S04]  /*b9b0*/  ULEA UR4, UP0, UR8, UR12, 0x2 ;  /* 0x0000000c08047291 */ /* 0x000fc8000f8010ff */
[----:B------:R-:W-:Y:S02]  /*b9c0*/  ULEA.HI.X UR5, UR8, UR13, URZ, 0x2, UP0 ;  /* 0x0000000d08057291 */ /* 0x000fe400080f14ff */
[----:B------:R-:W-:-:S04]  /*b9d0*/  MOV R2, UR4 ;  /* 0x0000000400027c02 */ /* 0x000fc80008000f00 */
[----:B------:R-:W-:Y:S01]  /*b9e0*/  MOV R3, UR5 ;  /* 0x0000000500037c02 */ /* 0x000fe20008000f00 */
[----:B0-----:R-:W-:-:S05]  /*b9f0*/  FADD.FTZ R7, R7, R0 ;  /* 0x0000000007077221 */ /* 0x001fca0000010000 */
[----:B------:R2:W-:Y:S02]  /*ba00*/  REDG.E.ADD.F32.FTZ.RN.STRONG.GPU desc[UR24][R2.64], R7 ;  /* 0x00000007020079a6 */ /* 0x0005e4000c12f318 */
.L_x_6535:
[----:B------:R-:W-:Y:S05]  /*ba10*/  BSYNC.RECONVERGENT B0 ;  /* 0x0000000000007941 */ /* 0x000fea0003800200 */
.L_x_6534:
[----:B------:R-:W-:Y:S01]  /*ba20*/  UISETP.NE.U32.AND UP0, UPT, UR14, URZ, UPT ;  /* 0x000000ff0e00728c */ /* 0x000fe2000bf05070 */
[----:B-1----:R-:W-:-:S03]  /*ba30*/  ISETP.GE.AND P0, PT, R11, UR38, PT ;  /* 0x000000260b007c0c */ /* 0x002fc6000bf06270 */
[----:B------:R-:W-:-:S09]  /*ba40*/  UISETP.NE.AND.EX UP0, UPT, UR15, URZ, UPT, UP0 ;  /* 0x000000ff0f00728c */ /* 0x000fd2000bf05300 */
[----:B------:R-:W-:Y:S05]  /*ba50*/  BRA.U !UP0, `(.L_x_6536) ;  /* 0x0000000108907547 */ /* 0x000fea000b800000 */
[----:B------:R-:W-:Y:S06]  /*ba60*/  BAR.SYNC.DEFER_BLOCKING 0x0 ;  /* 0x0000000000007b1d */ /* 0x000fec0000010000 */
[----:B------:R-:W-:Y:S01]  /*ba70*/  BSSY.RECONVERGENT B0, `(.L_x_6536) ;  /* 0x0000022000007945 */ /* 0x000fe20003800200 */
[----:B0-----:R-:W0:Y:S01]  /*ba80*/  SHFL.DOWN P1, R0, R131, 0x1, 0x1f ;  /* 0x08201f0083007f89 */ /* 0x001e220000020000 */
        /* <DEDUP_REMOVED lines=32> */
.L_x_6537:
[----:B------:R-:W-:Y:S05]  /*bc90*/  BSYNC.RECONVERGENT B0 ;  /* 0x0000000000007941 */ /* 0x000fea0003800200 */
.L_x_6536:
        /* <DEDUP_REMOVED lines=22> */
.L_x_6539:
        /* <DEDUP_REMOVED lines=66> */
.L_x_6538:
[----:B------:R-:W-:Y:S05]  /*c220*/  EXIT ;  /* 0x000000000000794d */ /* 0x000fea0003800000 */
.L_x_6503:
[----:B------:R-:W-:Y:S01]  /*c230*/  MOV R203, R13 ;  /* 0x0000000d00cb7202 */ /* 0x000fe20000000f00 */
[----:B------:R-:W-:Y:S01]  /*c240*/  HFMA2 R200, -RZ, RZ, 0, 5.9604644775390625e-08 ;  /* 0x00000001ffc87431 */ /* 0x000fe200000001ff */
[----:B------:R-:W-:Y:S02]  /*c250*/  MOV R207, RZ ;  /* 0x000000ff00cf7202 */ /* 0x000fe40000000f00 */
[----:B------:R-:W-:-:S07]  /*c260*/  MOV R2, 0xffffffff ;  /* 0xffffffff00027802 */ /* 0x000fce0000000f00 */
[----:B0-2--5:R-:W-:Y:S05]  /*c270*/  WARPSYNC.COLLECTIVE R2, `(.L_x_6540) ;  /* 0x0000000002087348 */ /* 0x025fea0003c00000 */
[----:B------:R1:W3:Y:S02]  /*c280*/  SHFL.UP P6, R196, R203, R200, R207 ;  /* 0x040000c8cbc47389 */ /* 0x0002e400000c00cf */
[----:B0123-5:R-:W-:Y:S05]  /*c290*/  ENDCOLLECTIVE ;  /* 0x000000000000791b */ /* 0x02ffea0003800000 */
.L_x_6540:
[----:B------:R-:W-:Y:S02]  /*c2a0*/  MOV R203, R12 ;  /* 0x0000000c00cb7202 */ /* 0x000fe40000000f00 */
[----:B------:R-:W-:-:S07]  /*c2b0*/  MOV R14, R196 ;  /* 0x000000c4000e7202 */ /* 0x000fce0000000f00 */
[----:B------:R-:W-:Y:S05]  /*c2c0*/  WARPSYNC.COLLECTIVE R2, `(.L_x_6541) ;  /* 0x0000000002087348 */ /* 0x000fea0003c00000 */
[----:B------:R0:W1:Y:S02]  /*c2d0*/  SHFL.UP P6, R196, R203, R200, R207 ;  /* 0x040000c8cbc47389 */ /* 0x00006400000c00cf */
[----:B01----:R-:W-:Y:S05]  /*c2e0*/  ENDCOLLECTIVE ;  /* 0x000000000000791b */ /* 0x003fea0003800000 */
.L_x_6541:
[----:B------:R-:W-:Y:S02]  /*c2f0*/  MOV R203, R18 ;  /* 0x0000001200cb7202 */ /* 0x000fe40000000f00 */
[----:B------:R-:W-:-:S07]  /*c300*/  MOV R15, R196 ;  /* 0x000000c4000f7202 */ /* 0x000fce0000000f00 */
[----:B------:R-:W-:Y:S05]  /*c310*/  WARPSYNC.COLLECTIVE R2, `(.L_x_6542) ;  /* 0x0000000002087348 */ /* 0x000fea0003c00000 */
[----:B------:R0:W1:Y:S02]  /*c320*/  SHFL.UP P6, R196, R203, R200, R207 ;  /* 0x040000c8cbc47389 */ /* 0x00006400000c00cf */
[----:B01----:R-:W-:Y:S05]  /*c330*/  ENDCOLLECTIVE ;  /* 0x000000000000791b */ /* 0x003fea0003800000 */
.L_x_6542:
[-C--:B------:R-:W-:Y:S01]  /*c340*/  FMUL.FTZ R197, R12, R15.reuse ;  /* 0x0000000f0cc57220 */ /* 0x080fe20000410000 */
[----:B------:R-:W-:Y:S01]  /*c350*/  FMUL.FTZ R15, R13, R15 ;  /* 0x0000000f0d0f7220 */ /* 0x000fe20000410000 */
[----:B------:R-:W-:Y:S02]  /*c360*/  MOV R203, R194 ;  /* 0x000000c200cb7202 */ /* 0x000fe40000000f00 */
[----:B------:R-:W-:-:S07]  /*c370*/  MOV R19, R196 ;  /* 0x000000c400137202 */ /* 0x000fce0000000f00 */
[----:B------:R-:W-:Y:S05]  /*c380*/  WARPSYNC.COLLECTIVE R2, `(.L_x_6543) ;  /* 0x0000000002087348 */ /* 0x000fea0003c00000 */
[----:B------:R0:W1:Y:S02]  /*c390*/  SHFL.UP P6, R196, R203, R200, R207 ;  /* 0x040000c8cbc47389 */ /* 0x00006400000c00cf */
[----:B01----:R-:W-:Y:S05]  /*c3a0*/  ENDCOLLECTIVE ;  /* 0x000000000000791b */ /* 0x003fea0003800000 */
.L_x_6543:
        /* <DEDUP_REMOVED lines=13> */
.L_x_6544:
[----:B------:R-:W-:Y:S02]  /*c480*/  MOV R203, R12 ;  /* 0x0000000c00cb7202 */ /* 0x000fe40000000f00 */
[----:B------:R-:W-:-:S07]  /*c490*/  MOV R14, R196 ;  /* 0x000000c4000e7202 */ /* 0x000fce0000000f00 */
[----:B------:R-:W-:Y:S05]  /*c4a0*/  WARPSYNC.COLLECTIVE R2, `(.L_x_6545) ;  /* 0x0000000002087348 */ /* 0x000fea0003c00000 */
[----:B------:R0:W1:Y:S02]  /*c4b0*/  SHFL.UP P6, R196, R203, R200, R207 ;  /* 0x040000c8cbc47389 */ /* 0x00006400000c00cf */
[----:B01----:R-:W-:Y:S05]  /*c4c0*/  ENDCOLLECTIVE ;  /* 0x000000000000791b */ /* 0x003fea0003800000 */
.L_x_6545:
[----:B------:R-:W-:Y:S02]  /*c4d0*/  MOV R203, R18 ;  /* 0x0000001200cb7202 */ /* 0x000fe40000000f00 */
[----:B------:R-:W-:-:S07]  /*c4e0*/  MOV R15, R196 ;  /* 0x000000c4000f7202 */ /* 0x000fce0000000f00 */
[----:B------:R-:W-:Y:S05]  /*c4f0*/  WARPSYNC.COLLECTIVE R2, `(.L_x_6546) ;  /* 0x0000000002087348 */ /* 0x000fea0003c00000 */
[----:B------:R0:W1:Y:S02]  /*c500*/  SHFL.UP P6, R196, R203, R200, R207 ;  /* 0x040000c8cbc47389 */ /* 0x00006400000c00cf */
[----:B01----:R-:W-:Y:S05]  /*c510*/  ENDCOLLECTIVE ;  /* 0x000000000000791b */ /* 0x003fea0003800000 */
.L_x_6546:
[-C--:B------:R-:W-:Y:S01]  /*c520*/  FMUL.FTZ R197, R12, R15.reuse ;  /* 0x0000000f0cc57220 */ /* 0x080fe20000410000 */
[----:B------:R-:W-:Y:S01]  /*c530*/  FMUL.FTZ R15, R13, R15 ;  /* 0x0000000f0d0f7220 */ /* 0x000fe20000410000 */
[----:B------:R-:W-:Y:S02]  /*c540*/  MOV R203, R194 ;  /* 0x000000c200cb7202 */ /* 0x000fe40000000f00 */
[----:B------:R-:W-:-:S07]  /*c550*/  MOV R19, R196 ;  /* 0x000000c400137202 */ /* 0x000fce0000000f00 */
[----:B------:R-:W-:Y:S05]  /*c560*/  WARPSYNC.COLLECTIVE R2, `(.L_x_6547) ;  /* 0x0000000002087348 */ /* 0x000fea0003c00000 */
[----:B------:R0:W1:Y:S02]  /*c570*/  SHFL.UP P6, R196, R203, R200, R207 ;  /* 0x040000c8cbc47389 */ /* 0x00006400000c00cf */
[----:B01----:R-:W-:Y:S05]  /*c580*/  ENDCOLLECTIVE ;  /* 0x000000000000791b */ /* 0x003fea0003800000 */
.L_x_6547:
        /* <DEDUP_REMOVED lines=13> */
.L_x_6548:
[----:B------:R-:W-:Y:S02]  /*c660*/  MOV R203, R12 ;  /* 0x0000000c00cb7202 */ /* 0x000fe40000000f00 */
[----:B------:R-:W-:-:S07]  /*c670*/  MOV R14, R196 ;  /* 0x000000c4000e7202 */ /* 0x000fce0000000f00 */
[----:B------:R-:W-:Y:S05]  /*c680*/  WARPSYNC.COLLECTIVE R2, `(.L_x_6549) ;  /* 0x0000000002087348 */ /* 0x000fea0003c00000 */
[----:B------:R0:W1:Y:S02]  /*c690*/  SHFL.UP P6, R196, R203, R200, R207 ;  /* 0x040000c8cbc47389 */ /* 0x00006400000c00cf */
[----:B01----:R-:W-:Y:S05]  /*c6a0*/  ENDCOLLECTIVE ;  /* 0x000000000000791b */ /* 0x003fea0003800000 */
.L_x_6549:
[----:B------:R-:W-:Y:S02]  /*c6b0*/  MOV R203, R18 ;  /* 0x0000001200cb7202 */ /* 0x000fe40000000f00 */
[----:B------:R-:W-:-:S07]  /*c6c0*/  MOV R15, R196 ;  /* 0x000000c4000f7202 */ /* 0x000fce0000000f00 */
[----:B------:R-:W-:Y:S05]  /*c6d0*/  WARPSYNC.COLLECTIVE R2, `(.L_x_6550) ;  /* 0x0000000002087348 */ /* 0x000fea0003c00000 */
[----:B------:R0:W1:Y:S02]  /*c6e0*/  SHFL.UP P6, R196, R203, R200, R207 ;  /* 0x040000c8cbc47389 */ /* 0x00006400000c00cf */
[----:B01----:R-:W-:Y:S05]  /*c6f0*/  ENDCOLLECTIVE ;  /* 0x000000000000791b */ /* 0x003fea0003800000 */
.L_x_6550:
[-C--:B------:R-:W-:Y:S01]  /*c700*/  FMUL.FTZ R197, R12, R15.reuse ;  /* 0x0000000f0cc57220 */ /* 0x080fe20000410000 */
[----:B------:R-:W-:Y:S01]  /*c710*/  FMUL.FTZ R15, R13, R15 ;  /* 0x0000000f0d0f7220 */ /* 0x000fe20000410000 */
[----:B------:R-:W-:Y:S02]  /*c720*/  MOV R203, R194 ;  /* 0x000000c200cb7202 */ /* 0x000fe40000000f00 */
[----:B------:R-:W-:-:S07]  /*c730*/  MOV R19, R196 ;  /* 0x000000c400137202 */ /* 0x000fce0000000f00 */
[----:B------:R-:W-:Y:S05]  /*c740*/  WARPSYNC.COLLECTIVE R2, `(.L_x_6551) ;  /* 0x0000000002087348 */ /* 0x000fea0003c00000 */
[----:B------:R0:W1:Y:S02]  /*c750*/  SHFL.UP P6, R196, R203, R200, R207 ;  /* 0x040000c8cbc47389 */ /* 0x00006400000c00cf */
[----:B01----:R-:W-:Y:S05]  /*c760*/  ENDCOLLECTIVE ;  /* 0x000000000000791b */ /* 0x003fea0003800000 */
.L_x_6551:
        /* <DEDUP_REMOVED lines=13> */
.L_x_6552:
[----:B------:R-:W-:Y:S02]  /*c840*/  MOV R203, R12 ;  /* 0x0000000c00cb7202 */ /* 0x000fe40000000f00 */
[----:B------:R-:W-:-:S07]  /*c850*/  MOV R14, R196 ;  /* 0x000000c4000e7202 */ /* 0x000fce0000000f00 */
[----:B------:R-:W-:Y:S05]  /*c860*/  WARPSYNC.COLLECTIVE R2, `(.L_x_6553) ;  /* 0x0000000002087348 */ /* 0x000fea0003c00000 */
[----:B------:R0:W1:Y:S02]  /*c870*/  SHFL.UP P6, R196, R203, R200, R207 ;  /* 0x040000c8cbc47389 */ /* 0x00006400000c00cf */
[----:B01----:R-:W-:Y:S05]  /*c880*/  ENDCOLLECTIVE ;  /* 0x000000000000791b */ /* 0x003fea0003800000 */
.L_x_6553:
[----:B------:R-:W-:Y:S02]  /*c890*/  MOV R203, R18 ;  /* 0x0000001200cb7202 */ /* 0x000fe40000000f00 */
[----:B------:R-:W-:-:S07]  /*c8a0*/  MOV R15, R196 ;  /* 0x000000c4000f7202 */ /* 0x000fce0000000f00 */
[----:B------:R-:W-:Y:S05]  /*c8b0*/  WARPSYNC.COLLECTIVE R2, `(.L_x_6554) ;  /* 0x0000000002087348 */ /* 0x000fea0003c00000 */
[----:B------:R0:W1:Y:S02]  /*c8c0*/  SHFL.UP P6, R196, R203, R200, R207 ;  /* 0x040000c8cbc47389 */ /* 0x00006400000c00cf */
[----:B01----:R-:W-:Y:S05]  /*c8d0*/  ENDCOLLECTIVE ;  /* 0x000000000000791b */ /* 0x003fea0003800000 */
.L_x_6554:
[-C--:B------:R-:W-:Y:S01]  /*c8e0*/  FMUL.FTZ R197, R12, R15.reuse ;  /* 0x0000000f0cc57220 */ /* 0x080fe20000410000 */
[----:B------:R-:W-:Y:S01]  /*c8f0*/  FMUL.FTZ R15, R13, R15 ;  /* 0x0000000f0d0f7220 */ /* 0x000fe20000410000 */
[----:B------:R-:W-:Y:S02]  /*c900*/  MOV R203, R194 ;  /* 0x000000c200cb7202 */ /* 0x000fe40000000f00 */
[----:B------:R-:W-:-:S07]  /*c910*/  MOV R19, R196 ;  /* 0x000000c400137202 */ /* 0x000fce0000000f00 */
[----:B------:R-:W-:Y:S05]  /*c920*/  WARPSYNC.COLLECTIVE R2, `(.L_x_6555) ;  /* 0x0000000002087348 */ /* 0x000fea0003c00000 */
[----:B------:R0:W1:Y:S02]  /*c930*/  SHFL.UP P6, R196, R203, R200, R207 ;  /* 0x040000c8cbc47389 */ /* 0x00006400000c00cf */
[----:B01----:R-:W-:Y:S05]  /*c940*/  ENDCOLLECTIVE ;  /* 0x000000000000791b */ /* 0x003fea0003800000 */
.L_x_6555:
        /* <DEDUP_REMOVED lines=13> */
.L_x_6556:
[----:B------:R-:W-:Y:S02]  /*ca20*/  MOV R203, R12 ;  /* 0x0000000c00cb7202 */ /* 0x000fe40000000f00 */
[----:B------:R-:W-:-:S07]  /*ca30*/  MOV R14, R196 ;  /* 0x000000c4000e7202 */ /* 0x000fce0000000f00 */
[----:B------:R-:W-:Y:S05]  /*ca40*/  WARPSYNC.COLLECTIVE R2, `(.L_x_6557) ;  /* 0x0000000002087348 */ /* 0x000fea0003c00000 */
[----:B------:R0:W1:Y:S02]  /*ca50*/  SHFL.UP P6, R196, R203, R200, R207 ;  /* 0x040000c8cbc47389 */ /* 0x00006400000c00cf */
[----:B01----:R-:W-:Y:S05]  /*ca60*/  ENDCOLLECTIVE ;  /* 0x000000000000791b */ /* 0x003fea0003800000 */
.L_x_6557:
[----:B------:R-:W-:Y:S02]  /*ca70*/  MOV R203, R18 ;  /* 0x0000001200cb7202 */ /* 0x000fe40000000f00 */
[----:B------:R-:W-:-:S07]  /*ca80*/  MOV R15, R196 ;  /* 0x000000c4000f7202 */ /* 0x000fce0000000f00 */
[----:B------:R-:W-:Y:S05]  /*ca90*/  WARPSYNC.COLLECTIVE R2, `(.L_x_6558) ;  /* 0x0000000002087348 */ /* 0x000fea0003c00000 */
[----:B------:R0:W1:Y:S02]  /*caa0*/  SHFL.UP P6, R196, R203, R200, R207 ;  /* 0x040000c8cbc47389 */ /* 0x00006400000c00cf */
[----:B01----:R-:W-:Y:S05]  /*cab0*/  ENDCOLLECTIVE ;  /* 0x000000000000791b */ /* 0x003fea0003800000 */
.L_x_6558:
[----:B------:R-:W-:Y:S02]  /*cac0*/  MOV R203, R194 ;  /* 0x000000c200cb7202 */ /* 0x000fe40000000f00 */
[----:B------:R-:W-:-:S07]  /*cad0*/  MOV R19, R196 ;  /* 0x000000c400137202 */ /* 0x000fce0000000f00 */
[----:B------:R-:W-:Y:S05]  /*cae0*/  WARPSYNC.COLLECTIVE R2, `(.L_x_6559) ;  /* 0x0000000002087348 */ /* 0x000fea0003c00000 */
[----:B------:R0:W1:Y:S02]  /*caf0*/  SHFL.UP P6, R196, R203, R200, R207 ;  /* 0x040000c8cbc47389 */ /* 0x00006400000c00cf */
[----:B01----:R-:W-:Y:S05]  /*cb00*/  ENDCOLLECTIVE ;  /* 0x000000000000791b */ /* 0x003fea0003800000 */
.L_x_6559:
[----:B------:R-:W-:Y:S05]  /*cb10*/  BRA `(.L_x_6560) ;  /* 0xffffff9400787947 */ /* 0x000fea000383ffff */
.L_x_6504:
        /* <DEDUP_REMOVED lines=8> */
.L_x_6562:
[----:B------:R-:W-:Y:S05]  /*cba0*/  BSYNC B0 ;  /* 0x0000000000007941 */ /* 0x000fea0003800000 */
.L_x_6561:
[----:B------:R-:W-:Y:S05]  /*cbb0*/  BRA `(.L_x_6563) ;  /* 0xffffff9400847947 */ /* 0x000fea000383ffff */
.L_x_6505:
        /* <DEDUP_REMOVED lines=8> */
.L_x_6565:
[----:B------:R-:W-:Y:S05]  /*cc40*/  BSYNC B0 ;  /* 0x0000000000007941 */ /* 0x000fea0003800000 */
.L_x_6564:
[----:B------:R-:W-:Y:S05]  /*cc50*/  BRA `(.L_x_6566) ;  /* 0xffffff9400647947 */ /* 0x000fea000383ffff */
.L_x_6506:
        /* <DEDUP_REMOVED lines=8> */
.L_x_6568:
[----:B------:R-:W-:Y:S05]  /*cce0*/  BSYNC B0 ;  /* 0x0000000000007941 */ /* 0x000fea0003800000 */
.L_x_6567:
[----:B------:R-:W-:Y:S05]  /*ccf0*/  BRA `(.L_x_6569) ;  /* 0xffffff9400447947 */ /* 0x000fea000383ffff */
.L_x_6507:
        /* <DEDUP_REMOVED lines=8> */
.L_x_6571:
[----:B------:R-:W-:Y:S05]  /*cd80*/  BSYNC B0 ;  /* 0x0000000000007941 */ /* 0x000fea0003800000 */
.L_x_6570:
[----:B------:R-:W-:Y:S05]  /*cd90*/  BRA `(.L_x_6572) ;  /* 0xffffff9400247947 */ /* 0x000fea000383ffff */
.L_x_6508:
        /* <DEDUP_REMOVED lines=8> */
.L_x_6574:
[----:B------:R-:W-:Y:S05]  /*ce20*/  BSYNC B0 ;  /* 0x0000000000007941 */ /* 0x000fea0003800000 */
.L_x_6573:
        /* <DEDUP_REMOVED lines=10> */
.L_x_6575:
[----:B------:R-:W-:Y:S02]  /*ced0*/  MOV R15, 0x1f ;  /* 0x0000001f000f7802 */ /* 0x000fe40000000f00 */
[----:B------:R-:W-:Y:S02]  /*cee0*/  MOV R203, R18 ;  /* 0x0000001200cb7202 */ /* 0x000fe40000000f00 */
[----:B------:R-:W-:-:S07]  /*cef0*/  MOV R197, R196 ;  /* 0x000000c400c57202 */ /* 0x000fce0000000f00 */
[----:B------:R-:W-:Y:S05]  /*cf00*/  WARPSYNC.COLLECTIVE R2, `(.L_x_6576) ;  /* 0x0000000002087348 */ /* 0x000fea0003c00000 */
[----:B------:R0:W1:Y:S02]  /*cf10*/  SHFL.UP P6, R196, R203, R200, R207 ;  /* 0x040000c8cbc47389 */ /* 0x00006400000c00cf */
[----:B01----:R-:W-:Y:S05]  /*cf20*/  ENDCOLLECTIVE ;  /* 0x000000000000791b */ /* 0x003fea0003800000 */
.L_x_6576:
[----:B------:R-:W-:Y:S02]  /*cf30*/  MOV R203, R194 ;  /* 0x000000c200cb7202 */ /* 0x000fe40000000f00 */
[----:B------:R-:W-:-:S07]  /*cf40*/  MOV R18, R196 ;  /* 0x000000c400127202 */ /* 0x000fce0000000f00 */
[----:B------:R-:W-:Y:S05]  /*cf50*/  WARPSYNC.COLLECTIVE R2, `(.L_x_6577) ;  /* 0x0000000002087348 */ /* 0x000fea0003c00000 */
[----:B------:R0:W1:Y:S02]  /*cf60*/  SHFL.UP P6, R196, R203, R200, R207 ;  /* 0x040000c8cbc47389 */ /* 0x00006400000c00cf */
[----:B01----:R-:W-:Y:S05]  /*cf70*/  ENDCOLLECTIVE ;  /* 0x000000000000791b */ /* 0x003fea0003800000 */
.L_x_6577:
[----:B------:R-:W-:Y:S05]  /*cf80*/  WARPSYNC.COLLECTIVE R2, `(.L_x_6578) ;  /* 0x0000000002087348 */ /* 0x000fea0003c00000 */
[----:B------:R0:W1:Y:S02]  /*cf90*/  SHFL.IDX P2, R217, R19, R14, R15 ;  /* 0x0000000e13d97389 */ /* 0x000064000004000f */
[----:B01----:R-:W-:Y:S05]  /*cfa0*/  ENDCOLLECTIVE ;  /* 0x000000000000791b */ /* 0x003fea0003800000 */
.L_x_6578:
[----:B------:R-:W-:Y:S02]  /*cfb0*/  MOV R19, R5 ;  /* 0x0000000500137202 */ /* 0x000fe40000000f00 */
[----:B------:R-:W-:Y:S02]  /*cfc0*/  MOV R194, R196 ;  /* 0x000000c400c27202 */ /* 0x000fe40000000f00 */
[----:B------:R-:W-:-:S07]  /*cfd0*/  MOV R4, R217 ;  /* 0x000000d900047202 */ /* 0x000fce0000000f00 */
[----:B------:R-:W-:Y:S05]  /*cfe0*/  WARPSYNC.COLLECTIVE R2, `(.L_x_6579) ;  /* 0x0000000002087348 */ /* 0x000fea0003c00000 */
[----:B------:R0:W1:Y:S02]  /*cff0*/  SHFL.IDX P2, R217, R19, R14, R15 ;  /* 0x0000000e13d97389 */ /* 0x000064000004000f */
[----:B01----:R-:W-:Y:S05]  /*d000*/  ENDCOLLECTIVE ;  /* 0x000000000000791b */ /* 0x003fea0003800000 */
.L_x_6579:
[----:B------:R-:W-:Y:S02]  /*d010*/  MOV R19, R6 ;  /* 0x0000000600137202 */ /* 0x000fe40000000f00 */
[----:B------:R-:W-:-:S07]  /*d020*/  MOV R196, R217 ;  /* 0x000000d900c47202 */ /* 0x000fce0000000f00 */
[----:B------:R-:W-:Y:S05]  /*d030*/  WARPSYNC.COLLECTIVE R2, `(.L_x_6580) ;  /* 0x0000000002087348 */ /* 0x000fea0003c00000 */
[----:B------:R0:W1:Y:S02]  /*d040*/  SHFL.IDX P2, R217, R19, R14, R15 ;  /* 0x0000000e13d97389 */ /* 0x000064000004000f */
[----:B01----:R-:W-:Y:S05]  /*d050*/  ENDCOLLECTIVE ;  /* 0x000000000000791b */ /* 0x003fea0003800000 */
.L_x_6580:
[----:B------:R-:W-:Y:S02]  /*d060*/  MOV R19, R7 ;  /* 0x0000000700137202 */ /* 0x000fe40000000f00 */
[----:B------:R-:W-:-:S07]  /*d070*/  MOV R6, R217 ;  /* 0x000000d900067202 */ /* 0x000fce0000000f00 */
[----:B------:R-:W-:Y:S05]  /*d080*/  WARPSYNC.COLLECTIVE R2, `(.L_x_6581) ;  /* 0x0000000002087348 */ /* 0x000fea0003c00000 */
[----:B------:R0:W1:Y:S02]  /*d090*/  SHFL.IDX P2, R217, R19, R14, R15 ;  /* 0x0000000e13d97389 */ /* 0x000064000004000f */
[----:B01----:R-:W-:Y:S05]  /*d0a0*/  ENDCOLLECTIVE ;  /* 0x000000000000791b */ /* 0x003fea0003800000 */
.L_x_6581:
[----:B------:R-:W-:Y:S01]  /*d0b0*/  MOV R7, R217 ;  /* 0x000000d900077202 */ /* 0x000fe20000000f00 */
[----:B------:R-:W-:Y:S06]  /*d0c0*/  BRA `(.L_x_6582) ;  /* 0xffffff9000807947 */ /* 0x000fec000383ffff */
.L_x_6510:
[----:B------:R-:W-:Y:S01]  /*d0d0*/  MOV R233, R17 ;  /* 0x0000001100e97202 */ /* 0x000fe20000000f00 */
[----:B------:R-:W-:Y:S01]  /*d0e0*/  HFMA2 R237, -RZ, RZ, 0, 5.9604644775390625e-08 ;  /* 0x00000001ffed7431 */ /* 0x000fe200000001ff */
[----:B------:R-:W-:Y:S02]  /*d0f0*/  MOV R240, 0x1f ;  /* 0x0000001f00f07802 */ /* 0x000fe40000000f00 */
[----:B------:R-:W-:-:S07]  /*d100*/  MOV R2, 0xffffffff ;  /* 0xffffffff00027802 */ /* 0x000fce0000000f00 */
[----:B-1----:R-:W-:Y:S05]  /*d110*/  WARPSYNC.COLLECTIVE R2, `(.L_x_6583) ;  /* 0x0000000002087348 */ /* 0x002fea0003c00000 */
[----:B------:R0:W2:Y:S02]  /*d120*/  SHFL.DOWN P0, R19, R233, R237, R240 ;  /* 0x080000ede9137389 */ /* 0x0000a400000000f0 */
[----:B012---:R-:W-:Y:S05]  /*d130*/  ENDCOLLECTIVE ;  /* 0x000000000000791b */ /* 0x007fea0003800000 */
.L_x_6583:
[----:B------:R-:W-:Y:S02]  /*d140*/  MOV R233, R16 ;  /* 0x0000001000e97202 */ /* 0x000fe40000000f00 */
[----:B------:R-:W-:-:S07]  /*d150*/  MOV R14, R19 ;  /* 0x00000013000e7202 */ /* 0x000fce0000000f00 */
[----:B------:R-:W-:Y:S05]  /*d160*/  WARPSYNC.COLLECTIVE R2, `(.L_x_6584) ;  /* 0x0000000002087348 */ /* 0x000fea0003c00000 */
[----:B------:R0:W1:Y:S02]  /*d170*/  SHFL.DOWN P0, R19, R233, R237, R240 ;  /* 0x080000ede9137389 */ /* 0x00006400000000f0 */
[----:B01----:R-:W-:Y:S05]  /*d180*/  ENDCOLLECTIVE ;  /* 0x000000000000791b */ /* 0x003fea0003800000 */
.L_x_6584:
[----:B------:R-:W-:Y:S02]  /*d190*/  MOV R233, R13 ;  /* 0x0000000d00e97202 */ /* 0x000fe40000000f00 */
[----:B------:R-:W-:-:S07]  /*d1a0*/  MOV R15, R19 ;  /* 0x00000013000f7202 */ /* 0x000fce0000000f00 */
[----:B------:R-:W-:Y:S05]  /*d1b0*/  WARPSYNC.COLLECTIVE R2, `(.L_x_6585) ;  /* 0x0000000002087348 */ /* 0x000fea0003c00000 */
[----:B------:R0:W1:Y:S02]  /*d1c0*/  SHFL.DOWN P0, R19, R233, R237, R240 ;  /* 0x080000ede9137389 */ /* 0x00006400000000f0 */
[----:B01----:R-:W-:Y:S05]  /*d1d0*/  ENDCOLLECTIVE ;  /* 0x000000000000791b */ /* 0x003fea0003800000 */
.L_x_6585:
[----:B------:R-:W-:Y:S02]  /*d1e0*/  MOV R233, R12 ;  /* 0x0000000c00e97202 */ /* 0x000fe40000000f00 */
[----:B------:R-:W-:-:S07]  /*d1f0*/  MOV R18, R19 ;  /* 0x0000001300127202 */ /* 0x000fce0000000f00 */
[----:B------:R-:W-:Y:S05]  /*d200*/  WARPSYNC.COLLECTIVE R2, `(.L_x_6586) ;  /* 0x0000000002087348 */ /* 0x000fea0003c00000 */
[----:B------:R0:W1:Y:S02]  /*d210*/  SHFL.DOWN P0, R19, R233, R237, R240 ;  /* 0x080000ede9137389 */ /* 0x00006400000000f0 */
[----:B01----:R-:W-:Y:S05]  /*d220*/  ENDCOLLECTIVE ;  /* 0x000000000000791b */ /* 0x003fea0003800000 */
.L_x_6586:
[----:B------:R-:W-:Y:S05]  /*d230*/  BRA `(.L_x_6587) ;  /* 0xffffffa000e07947 */ /* 0x000fea000383ffff */
.L_x_6513:
        /* <DEDUP_REMOVED lines=8> */
.L_x_6589:
[----:B------:R-:W-:Y:S05]  /*d2c0*/  BSYNC B0 ;  /* 0x0000000000007941 */ /* 0x000fea0003800000 */
.L_x_6588:
        /* <DEDUP_REMOVED lines=8> */
.L_x_6590:
[----:B------:R-:W-:Y:S02]  /*d350*/  MOV R233, R13 ;  /* 0x0000000d00e97202 */ /* 0x000fe40000000f00 */
[----:B------:R-:W-:-:S07]  /*d360*/  MOV R15, R19 ;  /* 0x00000013000f7202 */ /* 0x000fce0000000f00 */
[----:B------:R-:W-:Y:S05]  /*d370*/  WARPSYNC.COLLECTIVE R2, `(.L_x_6591) ;  /* 0x0000000002087348 */ /* 0x000fea0003c00000 */
[----:B------:R0:W1:Y:S02]  /*d380*/  SHFL.DOWN P0, R19, R233, R237, R240 ;  /* 0x080000ede9137389 */ /* 0x00006400000000f0 */
[----:B01----:R-:W-:Y:S05]  /*d390*/  ENDCOLLECTIVE ;  /* 0x000000000000791b */ /* 0x003fea0003800000 */
.L_x_6591:
[----:B------:R-:W-:Y:S02]  /*d3a0*/  MOV R233, R12 ;  /* 0x0000000c00e97202 */ /* 0x000fe40000000f00 */
[----:B------:R-:W-:-:S07]  /*d3b0*/  MOV R18, R19 ;  /* 0x0000001300127202 */ /* 0x000fce0000000f00 */
[----:B------:R-:W-:Y:S05]  /*d3c0*/  WARPSYNC.COLLECTIVE R2, `(.L_x_6592) ;  /* 0x0000000002087348 */ /* 0x000fea0003c00000 */
[----:B------:R0:W1:Y:S02]  /*d3d0*/  SHFL.DOWN P0, R19, R233, R237, R240 ;  /* 0x080000ede9137389 */ /* 0x00006400000000f0 */
[----:B01----:R-:W-:Y:S05]  /*d3e0*/  ENDCOLLECTIVE ;  /* 0x000000000000791b */ /* 0x003fea0003800000 */
.L_x_6592:
[----:B------:R-:W-:Y:S05]  /*d3f0*/  BRA `(.L_x_6593) ;  /* 0xffffffa000c07947 */ /* 0x000fea000383ffff */
.L_x_6516:
        /* <DEDUP_REMOVED lines=8> */
.L_x_6595:
[----:B------:R-:W-:Y:S05]  /*d480*/  BSYNC B0 ;  /* 0x0000000000007941 */ /* 0x000fea0003800000 */
.L_x_6594:
        /* <DEDUP_REMOVED lines=8> */
.L_x_6596:
[----:B------:R-:W-:Y:S02]  /*d510*/  MOV R233, R13 ;  /* 0x0000000d00e97202 */ /* 0x000fe40000000f00 */
[----:B------:R-:W-:-:S07]  /*d520*/  MOV R15, R19 ;  /* 0x00000013000f7202 */ /* 0x000fce0000000f00 */
[----:B------:R-:W-:Y:S05]  /*d530*/  WARPSYNC.COLLECTIVE R2, `(.L_x_6597) ;  /* 0x0000000002087348 */ /* 0x000fea0003c00000 */
[----:B------:R0:W1:Y:S02]  /*d540*/  SHFL.DOWN P0, R19, R233, R237, R240 ;  /* 0x080000ede9137389 */ /* 0x00006400000000f0 */
[----:B01----:R-:W-:Y:S05]  /*d550*/  ENDCOLLECTIVE ;  /* 0x000000000000791b */ /* 0x003fea0003800000 */
.L_x_6597:
[----:B------:R-:W-:Y:S02]  /*d560*/  MOV R233, R12 ;  /* 0x0000000c00e97202 */ /* 0x000fe40000000f00 */
[----:B------:R-:W-:-:S07]  /*d570*/  MOV R18, R19 ;  /* 0x0000001300127202 */ /* 0x000fce0000000f00 */
[----:B------:R-:W-:Y:S05]  /*d580*/  WARPSYNC.COLLECTIVE R2, `(.L_x_6598) ;  /* 0x0000000002087348 */ /* 0x000fea0003c00000 */
[----:B------:R0:W1:Y:S02]  /*d590*/  SHFL.DOWN P0, R19, R233, R237, R240 ;  /* 0x080000ede9137389 */ /* 0x00006400000000f0 */
[----:B01----:R-:W-:Y:S05]  /*d5a0*/  ENDCOLLECTIVE ;  /* 0x000000000000791b */ /* 0x003fea0003800000 */
.L_x_6598:
[----:B------:R-:W-:Y:S05]  /*d5b0*/  BRA `(.L_x_6599) ;  /* 0xffffffa000a07947 */ /* 0x000fea000383ffff */
.L_x_6519:
        /* <DEDUP_REMOVED lines=8> */
.L_x_6601:
[----:B------:R-:W-:Y:S05]  /*d640*/  BSYNC B0 ;  /* 0x0000000000007941 */ /* 0x000fea0003800000 */
.L_x_6600:
        /* <DEDUP_REMOVED lines=8> */
.L_x_6602:
[----:B------:R-:W-:Y:S02]  /*d6d0*/  MOV R233, R13 ;  /* 0x0000000d00e97202 */ /* 0x000fe40000000f00 */
[----:B------:R-:W-:-:S07]  /*d6e0*/  MOV R15, R19 ;  /* 0x00000013000f7202 */ /* 0x000fce0000000f00 */
[----:B------:R-:W-:Y:S05]  /*d6f0*/  WARPSYNC.COLLECTIVE R2, `(.L_x_6603) ;  /* 0x0000000002087348 */ /* 0x000fea0003c00000 */
[----:B------:R0:W1:Y:S02]  /*d700*/  SHFL.DOWN P0, R19, R233, R237, R240 ;  /* 0x080000ede9137389 */ /* 0x00006400000000f0 */
[----:B01----:R-:W-:Y:S05]  /*d710*/  ENDCOLLECTIVE ;  /* 0x000000000000791b */ /* 0x003fea0003800000 */
.L_x_6603:
[----:B------:R-:W-:Y:S02]  /*d720*/  MOV R233, R12 ;  /* 0x0000000c00e97202 */ /* 0x000fe40000000f00 */
[----:B------:R-:W-:-:S07]  /*d730*/  MOV R18, R19 ;  /* 0x0000001300127202 */ /* 0x000fce0000000f00 */
[----:B------:R-:W-:Y:S05]  /*d740*/  WARPSYNC.COLLECTIVE R2, `(.L_x_6604) ;  /* 0x0000000002087348 */ /* 0x000fea0003c00000 */
[----:B------:R0:W1:Y:S02]  /*d750*/  SHFL.DOWN P0, R19, R233, R237, R240 ;  /* 0x080000ede9137389 */ /* 0x00006400000000f0 */
[----:B01----:R-:W-:Y:S05]  /*d760*/  ENDCOLLECTIVE ;  /* 0x000000000000791b */ /* 0x003fea0003800000 */
.L_x_6604:
[----:B------:R-:W-:Y:S05]  /*d770*/  BRA `(.L_x_6605) ;  /* 0xffffffa000807947 */ /* 0x000fea000383ffff */
.L_x_6522:
        /* <DEDUP_REMOVED lines=8> */
.L_x_6607:
[----:B------:R-:W-:Y:S05]  /*d800*/  BSYNC B0 ;  /* 0x0000000000007941 */ /* 0x000fea0003800000 */
.L_x_6606:
        /* <DEDUP_REMOVED lines=8> */
.L_x_6608:
[----:B------:R-:W-:Y:S02]  /*d890*/  MOV R233, R13 ;  /* 0x0000000d00e97202 */ /* 0x000fe40000000f00 */
[----:B------:R-:W-:-:S07]  /*d8a0*/  MOV R15, R19 ;  /* 0x00000013000f7202 */ /* 0x000fce0000000f00 */
[----:B------:R-:W-:Y:S05]  /*d8b0*/  WARPSYNC.COLLECTIVE R2, `(.L_x_6609) ;  /* 0x0000000002087348 */ /* 0x000fea0003c00000 */
[----:B------:R0:W1:Y:S02]  /*d8c0*/  SHFL.DOWN P0, R19, R233, R237, R240 ;  /* 0x080000ede9137389 */ /* 0x00006400000000f0 */
[----:B01----:R-:W-:Y:S05]  /*d8d0*/  ENDCOLLECTIVE ;  /* 0x000000000000791b */ /* 0x003fea0003800000 */
.L_x_6609:
[----:B------:R-:W-:Y:S02]  /*d8e0*/  MOV R233, R12 ;  /* 0x0000000c00e97202 */ /* 0x000fe40000000f00 */
[----:B------:R-:W-:-:S07]  /*d8f0*/  MOV R18, R19 ;  /* 0x0000001300127202 */ /* 0x000fce0000000f00 */
[----:B------:R-:W-:Y:S05]  /*d900*/  WARPSYNC.COLLECTIVE R2, `(.L_x_6610) ;  /* 0x0000000002087348 */ /* 0x000fea0003c00000 */
[----:B------:R0:W1:Y:S02]  /*d910*/  SHFL.DOWN P0, R19, R233, R237, R240 ;  /* 0x080000ede9137389 */ /* 0x00006400000000f0 */
[----:B01----:R-:W-:Y:S05]  /*d920*/  ENDCOLLECTIVE ;  /* 0x000000000000791b */ /* 0x003fea0003800000 */
.L_x_6610:
[----:B------:R-:W-:Y:S05]  /*d930*/  BRA `(.L_x_6611) ;  /* 0xffffffa000607947 */ /* 0x000fea000383ffff */
.L_x_6525:
        /* <DEDUP_REMOVED lines=8> */
.L_x_6613:
[----:B------:R-:W-:Y:S05]  /*d9c0*/  BSYNC B0 ;  /* 0x0000000000007941 */ /* 0x000fea0003800000 */
.L_x_6612:
        /* <DEDUP_REMOVED lines=9> */
.L_x_6614:
[----:B------:R-:W-:Y:S02]  /*da60*/  MOV R19, R13 ;  /* 0x0000000d00137202 */ /* 0x000fe40000000f00 */
[----:B------:R-:W-:-:S07]  /*da70*/  MOV R219, R217 ;  /* 0x000000d900db7202 */ /* 0x000fce0000000f00 */
[----:B------:R-:W-:Y:S05]  /*da80*/  WARPSYNC.COLLECTIVE R2, `(.L_x_6615) ;  /* 0x0000000002087348 */ /* 0x000fea0003c00000 */
[----:B------:R0:W1:Y:S02]  /*da90*/  SHFL.IDX P2, R217, R19, R14, R15 ;  /* 0x0000000e13d97389 */ /* 0x000064000004000f */
[----:B01----:R-:W-:Y:S05]  /*daa0*/  ENDCOLLECTIVE ;  /* 0x000000000000791b */ /* 0x003fea0003800000 */
.L_x_6615:
        /* <DEDUP_REMOVED lines=13> */
.L_x_6616:
[----:B------:R-:W-:-:S05]  /*db80*/  MOV R233, R217 ;  /* 0x000000d900e97202 */ /* 0x000fca0000000f00 */
[----:B------:R-:W-:Y:S01]  /*db90*/  FADD.FTZ R231, R233, R240 ;  /* 0x000000f0e9e77221 */ /* 0x000fe20000010000 */
[----:B------:R-:W-:Y:S02]  /*dba0*/  MOV R233, R17 ;  /* 0x0000001100e97202 */ /* 0x000fe40000000f00 */
[----:B------:R-:W-:-:S07]  /*dbb0*/  MOV R240, 0x1f ;  /* 0x0000001f00f07802 */ /* 0x000fce0000000f00 */
[----:B------:R-:W-:Y:S05]  /*dbc0*/  WARPSYNC.COLLECTIVE R2, `(.L_x_6617) ;  /* 0x0000000002087348 */ /* 0x000fea0003c00000 */
[----:B------:R0:W1:Y:S02]  /*dbd0*/  SHFL.DOWN P0, R19, R233, R237, R240 ;  /* 0x080000ede9137389 */ /* 0x00006400000000f0 */
[----:B01----:R-:W-:Y:S05]  /*dbe0*/  ENDCOLLECTIVE ;  /* 0x000000000000791b */ /* 0x003fea0003800000 */
.L_x_6617:
[----:B------:R-:W-:Y:S02]  /*dbf0*/  MOV R233, R16 ;  /* 0x0000001000e97202 */ /* 0x000fe40000000f00 */
[----:B------:R-:W-:-:S07]  /*dc00*/  MOV R18, R19 ;  /* 0x0000001300127202 */ /* 0x000fce0000000f00 */
[----:B------:R-:W-:Y:S05]  /*dc10*/  WARPSYNC.COLLECTIVE R2, `(.L_x_6618) ;  /* 0x0000000002087348 */ /* 0x000fea0003c00000 */
[----:B------:R0:W1:Y:S02]  /*dc20*/  SHFL.DOWN P0, R19, R233, R237, R240 ;  /* 0x080000ede9137389 */ /* 0x00006400000000f0 */
[----:B01----:R-:W-:Y:S05]  /*dc30*/  ENDCOLLECTIVE ;  /* 0x000000000000791b */ /* 0x003fea0003800000 */
.L_x_6618:
[----:B------:R-:W-:Y:S02]  /*dc40*/  MOV R233, R13 ;  /* 0x0000000d00e97202 */ /* 0x000fe40000000f00 */
[----:B------:R-:W-:-:S07]  /*dc50*/  MOV R225, R19 ;  /* 0x0000001300e17202 */ /* 0x000fce0000000f00 */
[----:B------:R-:W-:Y:S05]  /*dc60*/  WARPSYNC.COLLECTIVE R2, `(.L_x_6619) ;  /* 0x0000000002087348 */ /* 0x000fea0003c00000 */
[----:B------:R0:W1:Y:S02]  /*dc70*/  SHFL.DOWN P0, R19, R233, R237, R240 ;  /* 0x080000ede9137389 */ /* 0x00006400000000f0 */
[----:B01----:R-:W-:Y:S05]  /*dc80*/  ENDCOLLECTIVE ;  /* 0x000000000000791b */ /* 0x003fea0003800000 */
.L_x_6619:
[----:B------:R-:W-:Y:S02]  /*dc90*/  MOV R233, R12 ;  /* 0x0000000c00e97202 */ /* 0x000fe40000000f00 */
[----:B------:R-:W-:-:S07]  /*dca0*/  MOV R227, R19 ;  /* 0x0000001300e37202 */ /* 0x000fce0000000f00 */
[----:B------:R-:W-:Y:S05]  /*dcb0*/  WARPSYNC.COLLECTIVE R2, `(.L_x_6620) ;  /* 0x0000000002087348 */ /* 0x000fea0003c00000 */
[----:B------:R0:W1:Y:S02]  /*dcc0*/  SHFL.DOWN P0, R19, R233, R237, R240 ;  /* 0x080000ede9137389 */ /* 0x00006400000000f0 */
[----:B01----:R-:W-:Y:S05]  /*dcd0*/  ENDCOLLECTIVE ;  /* 0x000000000000791b */ /* 0x003fea0003800000 */
.L_x_6620:
[----:B------:R-:W-:Y:S02]  /*dce0*/  MOV R229, R19 ;  /* 0x0000001300e57202 */ /* 0x000fe40000000f00 */
[----:B------:R-:W-:-:S07]  /*dcf0*/  MOV R19, R4 ;  /* 0x0000000400137202 */ /* 0x000fce0000000f00 */
[----:B------:R-:W-:Y:S05]  /*dd00*/  WARPSYNC.COLLECTIVE R2, `(.L_x_6621) ;  /* 0x0000000002087348 */ /* 0x000fea0003c00000 */
[----:B------:R0:W1:Y:S02]  /*dd10*/  SHFL.IDX P2, R217, R19, R14, R15 ;  /* 0x0000000e13d97389 */ /* 0x000064000004000f */
[----:B01----:R-:W-:Y:S05]  /*dd20*/  ENDCOLLECTIVE ;  /* 0x000000000000791b */ /* 0x003fea0003800000 */
.L_x_6621:
[----:B------:R-:W-:Y:S02]  /*dd30*/  MOV R19, R5 ;  /* 0x0000000500137202 */ /* 0x000fe40000000f00 */
[----:B------:R-:W-:-:S07]  /*dd40*/  MOV R235, R217 ;  /* 0x000000d900eb7202 */ /* 0x000fce0000000f00 */
[----:B------:R-:W-:Y:S05]  /*dd50*/  WARPSYNC.COLLECTIVE R2, `(.L_x_6622) ;  /* 0x0000000002087348 */ /* 0x000fea0003c00000 */
[----:B------:R0:W1:Y:S02]  /*dd60*/  SHFL.IDX P2, R217, R19, R14, R15 ;  /* 0x0000000e13d97389 */ /* 0x000064000004000f */
[----:B01----:R-:W-:Y:S05]  /*dd70*/  ENDCOLLECTIVE ;  /* 0x000000000000791b */ /* 0x003fea0003800000 */
.L_x_6622:
[----:B------:R-:W-:Y:S02]  /*dd80*/  MOV R12, R235 ;  /* 0x000000eb000c7202 */ /* 0x000fe40000000f00 */
[----:B------:R-:W-:Y:S02]  /*dd90*/  MOV R19, R6 ;  /* 0x0000000600137202 */ /* 0x000fe40000000f00 */
[----:B------:R-:W-:-:S07]  /*dda0*/  MOV R237, R217 ;  /* 0x000000d900ed7202 */ /* 0x000fce0000000f00 */
[----:B------:R-:W-:Y:S05]  /*ddb0*/  WARPSYNC.COLLECTIVE R2, `(.L_x_6623) ;  /* 0x0000000002087348 */ /* 0x000fea0003c00000 */
[----:B------:R0:W1:Y:S02]  /*ddc0*/  SHFL.IDX P2, R217, R19, R14, R15 ;  /* 0x0000000e13d97389 */ /* 0x000064000004000f */
[----:B01----:R-:W-:Y:S05]  /*ddd0*/  ENDCOLLECTIVE ;  /* 0x000000000000791b */ /* 0x003fea0003800000 */
.L_x_6623:
[----:B------:R-:W-:Y:S02]  /*dde0*/  MOV R13, R237 ;  /* 0x000000ed000d7202 */ /* 0x000fe40000000f00 */
[----:B------:R-:W-:Y:S02]  /*ddf0*/  MOV R19, R7 ;  /* 0x0000000700137202 */ /* 0x000fe40000000f00 */
[----:B------:R-:W-:-:S07]  /*de00*/  MOV R239, R217 ;  /* 0x000000d900ef7202 */ /* 0x000fce0000000f00 */
[----:B------:R-:W-:Y:S05]  /*de10*/  WARPSYNC.COLLECTIVE R2, `(.L_x_6624) ;  /* 0x0000000002087348 */ /* 0x000fea0003c00000 */
[----:B------:R0:W1:Y:S02]  /*de20*/  SHFL.IDX P2, R217, R19, R14, R15 ;  /* 0x0000000e13d97389 */ /* 0x000064000004000f */
[----:B01----:R-:W-:Y:S05]  /*de30*/  ENDCOLLECTIVE ;  /* 0x000000000000791b */ /* 0x003fea0003800000 */
.L_x_6624:
[----:B------:R-:W-:Y:S01]  /*de40*/  MOV R241, R217 ;  /* 0x000000d900f17202 */ /* 0x000fe20000000f00 */
[----:B------:R-:W-:Y:S06]  /*de50*/  BRA `(.L_x_6625) ;  /* 0xffffff9c00b87947 */ /* 0x000fec000383ffff */
.L_x_6626:
        /* <DEDUP_REMOVED lines=10> */
.L_x_18690:


//--------------------- .text._Z25selective_scan_bwd_kernelI32Selective_Scan_bwd_kernel_traitsILi64ELi16ELb0ELb0ELb0ELb1ELb1EfN3c107complexIfEEEEv12SSMParamsBwd --------------------------
	.section	.text._Z25selective_scan_bwd_kernelI32Selective_Scan_bwd_kernel_traitsILi64ELi16ELb0ELb0ELb0ELb1ELb1EfN3c107complexIfEEEEv12SSMParamsBwd,"ax",@progbits
	.align	128
        .global         _Z25selective_scan_bwd_kernelI32Selective_Scan_bwd_kernel_traitsILi64ELi16ELb0ELb0ELb0ELb1ELb1EfN3c107complexIfEEEEv12SSMParamsBwd
        .type           _Z25selective_scan_bwd_kernelI32Selective_Scan_bwd_kernel_traitsILi64ELi16ELb0ELb0ELb0ELb1ELb1EfN3c107complexIfEEEEv12SSMParamsBwd,@function
        .size           _Z25selective_scan_bwd_kernelI32Selective_Scan_bwd_kernel_traitsILi64ELi16ELb0ELb0ELb0ELb1ELb1EfN3c107complexIfEEEEv12SSMParamsBwd,(.L_x_18691 - _Z25selective_scan_bwd_kernelI32Selective_Scan_bwd_kernel_traitsILi64ELi16ELb0ELb0ELb0ELb1ELb1EfN3c107complexIfEEEEv12SSMParamsBwd)
        .other          _Z25selective_scan_bwd_kernelI32Selective_Scan_bwd_kernel_traitsILi64ELi16ELb0ELb0ELb0ELb1ELb1EfN3c107complexIfEEEEv12SSMParamsBwd,@"STO_CUDA_ENTRY STV_DEFAULT"
_Z25selective_scan_bwd_kernelI32Selective_Scan_bwd_kernel_traitsILi64ELi16ELb0ELb0ELb0ELb1ELb1EfN3c107complexIfEEEEv12SSMParamsBwd:
.text._Z25selective_scan_bwd_kernelI32Selective_Scan_bwd_kernel_traitsILi64ELi16ELb0ELb0ELb0ELb1ELb1EfN3c107complexIfEEEEv12SSMParamsBwd:
        /* <DEDUP_REMOVED lines=9> */
[----:B------:R-:W4:Y:S01]  /*0090*/  LDCU.64 UR14, c[0x0][0x480] ;  /* 0x00009000ff0e77ac */ /* 0x000f220008000a00 */
        /* <DEDUP_REMOVED lines=16> */
[----:B------:R-:W-:-:S02]  /*01a0*/  MOV R3, UR7 ;  /* 0x0000000700037c02 */ /* 0x000fc40008000f00 */
[----:B------:R-:W4:Y:S01]  /*01b0*/  LDCU.128 UR8, c[0x0][0x3f0] ;  /* 0x00007e00ff0877ac */ /* 0x000f220008000c00 */
[----:B---3--:R3:W5:Y:S04]  /*01c0*/  @P1 LDG.E R134, desc[UR24][R4.64] ;  /* 0x0000001804861981 */ /* 0x008768000c1e1900 */
[----:B------:R3:W5:Y:S01]  /*01d0*/  @P0 LDG.E R136, desc[UR24][R2.64] ;  /* 0x0000001802880981 */ /* 0x000762000c1e1900 */
[----:B----4-:R-:W-:-:S04]  /*01e0*/  UIMAD.WIDE.U32 UR6, UR28, UR8, URZ ;  /* 0x000000081c0672a5 */ /* 0x010fc8000f8e00ff */
[----:B------:R-:W-:Y:S01]  /*01f0*/  UIMAD UR7, UR28, UR9, UR7 ;  /* 0x000000091c0772a4 */ /* 0x000fe2000f8e0207 */
[----:B------:R-:W4:Y:S03]  /*0200*/  LDCU.64 UR8, c[0x0][0x498] ;  /* 0x00009300ff0877ac */ /* 0x000f260008000a00 */
[----:B------:R-:W-:Y:S02]  /*0210*/  UIMAD.WIDE.U32 UR16, UR12, UR10, UR6 ;  /* 0x0000000a0c1072a5 */ /* 0x000fe4000f8e0006 */
[----:B------:R-:W-:Y:S02]  /*0220*/  UIMAD.WIDE.U32 UR6, UR28, UR20, URZ ;  /* 0x000000141c0672a5 */ /* 0x000fe4000f8e00ff */
[----:B------:R-:W-:Y:S02]  /*0230*/  UISETP.NE.U32.AND UP0, UPT, UR14, URZ, UPT ;  /* 0x000000ff0e00728c */ /* 0x000fe4000bf05070 */
[----:B------:R-:W-:-:S02]  /*0240*/  UIMAD UR7, UR28, UR21, UR7 ;  /* 0x000000151c0772a4 */ /* 0x000fc4000f8e0207 */
[----:B------:R-:W-:Y:S02]  /*0250*/  UISETP.NE.AND.EX UP0, UPT, UR15, URZ, UPT, UP0 ;  /* 0x000000ff0f00728c */ /* 0x000fe4000bf05300 */
[----:B------:R-:W-:Y:S02]  /*0260*/  UIMAD UR27, UR12, UR11, UR17 ;  /* 0x0000000b0c1b72a4 */ /* 0x000fe4000f8e0211 */
[----:B----4-:R-:W-:-:S04]  /*0270*/  UIMAD.WIDE.U32 UR20, UR28, UR8, URZ ;  /* 0x000000081c1472a5 */ /* 0x010fc8000f8e00ff */
[----:B------:R-:W-:Y:S01]  /*0280*/  UIMAD UR17, UR28, UR9, UR21 ;  /* 0x000000091c1172a4 */ /* 0x000fe2000f8e0215 */
[----:B------:R-:W4:Y:S02]  /*0290*/  LDCU.128 UR8, c[0x0][0x460] ;  /* 0x00008c00ff0877ac */ /* 0x000f240008000c00 */
[----:B------:R-:W1:Y:S01]  /*02a0*/  @UP0 LDCU UR29, c[0x0][0x384] ;  /* 0x00007080ff1d07ac */ /* 0x000e620008000800 */
[----:B------:R-:W-:Y:S02]  /*02b0*/  UIMAD.WIDE.U32 UR18, UR12, UR22, UR6 ;  /* 0x000000160c1272a5 */ /* 0x000fe4000f8e0006 */
[----:B0-----:R-:W-:Y:S02]  /*02c0*/  ULEA UR13, UR36, 0xfffffc00, 0xa ;  /* 0xfffffc00240d7891 */ /* 0x001fe4000f8e50ff */
[----:B------:R-:W-:Y:S02]  /*02d0*/  UIMAD UR26, UR12, UR23, UR19 ;  /* 0x000000170c1a72a4 */ /* 0x000fe4000f8e0213 */
[----:B--2---:R-:W-:Y:S01]  /*02e0*/  UIMAD.WIDE.U32 UR14, UR12, UR34, URZ ;  /* 0x000000220c0e72a5 */ /* 0x004fe2000f8e00ff */
[----:B------:R-:W0:Y:S01]  /*02f0*/  @UP0 LDCU UR34, c[0x0][0x38c] ;  /* 0x00007180ff2207ac */ /* 0x000e220008000800 */
[----:B------:R-:W-:-:S02]  /*0300*/  UIADD3 UR23, UP1, UPT, UR13, UR16, URZ ;  /* 0x000000100d177290 */ /* 0x000fc4000ff3e0ff */
[----:B------:R-:W-:Y:S01]  /*0310*/  USHF.R.S32.HI UR19, URZ, 0x1f, UR13 ;  /* 0x0000001fff137899 */ /* 0x000fe2000801140d */
[----:B------:R-:W2:Y:S01]  /*0320*/  @UP0 LDCU.64 UR32, c[0x0][0x480] ;  /* 0x00009000ff2007ac */ /* 0x000ea20008000a00 */
[----:B----4-:R-:W-:Y:S02]  /*0330*/  ULEA UR22, UP2, UR23, UR8, 0x2 ;  /* 0x0000000817167291 */ /* 0x010fe4000f8410ff */
[----:B------:R-:W-:Y:S02]  /*0340*/  UIADD3.X UR8, UPT, UPT, UR19, UR27, URZ, UP1, !UPT ;  /* 0x0000001b13087290 */ /* 0x000fe40008ffe4ff */
[----:B------:R-:W-:Y:S01]  /*0350*/  UIADD3 UR18, UP3, UPT, UR13, UR18, URZ ;  /* 0x000000120d127290 */ /* 0x000fe2000ff7e0ff */
[----:B------:R-:W-:Y:S01]  /*0360*/  UMOV UR16, UR20 ;  /* 0x0000001400107c82 */ /* 0x000fe20008000000 */
[----:B------:R-:W-:Y:S02]  /*0370*/  ULEA.HI.X UR9, UR23, UR9, UR8, 0x2, UP2 ;  /* 0x0000000917097291 */ /* 0x000fe400090f1408 */
[----:B-1----:R-:W-:-:S02]  /*0380*/  @UP0 UIMAD UR8, UR28, UR29, UR12 ;  /* 0x0000001d1c0802a4 */ /* 0x002fc4000f8e020c */
[----:B------:R-:W-:Y:S02]  /*0390*/  ULEA UR10, UP4, UR18, UR10, 0x2 ;  /* 0x0000000a120a7291 */ /* 0x000fe4000f8810ff */
[----:B------:R-:W-:Y:S02]  /*03a0*/  UIADD3.X UR21, UPT, UPT, UR19, UR26, URZ, UP3, !UPT ;  /* 0x0000001a13157290 */ /* 0x000fe40009ffe4ff */
[----:B------:R-:W-:Y:S02]  /*03b0*/  UIMAD.WIDE.U32 UR16, UR12, UR30, UR16 ;  /* 0x0000001e0c1072a5 */ /* 0x000fe4000f8e0010 */
[----:B------:R-:W-:Y:S01]  /*03c0*/  @UP0 UIMAD UR8, UR8, UR36, URZ ;  /* 0x00000024080802a4 */ /* 0x000fe2000f8e02ff */
[----:B------:R-:W1:Y:S01]  /*03d0*/  LDCU.64 UR6, c[0x0][0x528] ;  /* 0x0000a500ff0677ac */ /* 0x000e620008000a00 */
[----:B------:R-:W-:Y:S02]  /*03e0*/  ULEA.HI.X UR21, UR18, UR11, UR21, 0x2, UP4 ;  /* 0x0000000b12157291 */ /* 0x000fe4000a0f1415 */
[----:B------:R-:W-:-:S02]  /*03f0*/  UIADD3 UR16, UP2, UPT, UR13, UR16, URZ ;  /* 0x000000100d107290 */ /* 0x000fc4000ff5e0ff */
[----:B------:R-:W-:Y:S02]  /*0400*/  UIMAD UR11, UR12, UR35, UR15 ;  /* 0x000000230c0b72a4 */ /* 0x000fe4000f8e020f */
[----:B------:R-:W-:Y:S02]  /*0410*/  ULEA UR13, UP1, UR14, UR4, 0x3 ;  /* 0x000000040e0d7291 */ /* 0x000fe4000f8218ff */
[----:B0-----:R-:W-:Y:S02]  /*0420*/  @UP0 UIMAD UR8, UR8, UR34, URZ ;  /* 0x00000022080802a4 */ /* 0x001fe4000f8e02ff */
[----:B------:R-:W-:Y:S01]  /*0430*/  ULEA.HI.X UR14, UR14, UR5, UR11, 0x3, UP1 ;  /* 0x000000050e0e7291 */ /* 0x000fe200088f1c0b */
[----:B------:R-:W-:Y:S02]  /*0440*/  UMOV UR4, URZ ;  /* 0x000000ff00047c82 */ /* 0x000fe40008000000 */
[----:B------:R-:W-:Y:S01]  /*0450*/  UMOV UR5, URZ ;  /* 0x000000ff00057c82 */ /* 0x000fe20008000000 */
[----:B--2---:R-:W-:-:S02]  /*0460*/  @UP0 UIMAD.WIDE UR4, UR8, 0x10, UR32 ;  /* 0x00000010080408a5 */ /* 0x004fc4000f8e0220 */
[----:B------:R-:W-:Y:S02]  /*0470*/  UISETP.GE.AND UP0, UPT, UR36, 0x1, UPT ;  /* 0x000000012400788c */ /* 0x000fe4000bf06270 */
[----:B------:R-:W-:Y:S01]  /*0480*/  UIMAD UR15, UR12, UR31, UR17 ;  /* 0x0000001f0c0f72a4 */ /* 0x000fe2000f8e0211 */
[----:B------:R-:W-:-:S03]  /*0490*/  HFMA2 R132, -RZ, RZ, 0, 0 ;  /* 0x00000000ff847431 */ /* 0x000fc600000001ff */
[----:B------:R-:W-:Y:S02]  /*04a0*/  UIADD3.X UR19, UPT, UPT, UR19, UR15, URZ, UP2, !UPT ;  /* 0x0000000f13137290 */ /* 0x000fe400097fe4ff */
[----:B-1----:R-:W-:-:S04]  /*04b0*/  ULEA UR20, UP2, UR16, UR6, 0x2 ;  /* 0x0000000610147291 */ /* 0x002fc8000f8410ff */
[----:B------:R-:W-:Y:S01]  /*04c0*/  ULEA.HI.X UR19, UR16, UR7, UR19, 0x2, UP2 ;  /* 0x0000000710137291 */ /* 0x000fe200090f1413 */
[----:B---3--:R-:W-:Y:S11]  /*04d0*/  BRA.U !UP0, `(.L_x_6627) ;  /* 0x000000d508207547 */ /* 0x008ff6000b800000 */
[----:B------:R-:W0:Y:S01]  /*04e0*/  S2R R133, SR_TID.X ;  /* 0x0000000000857919 */ /* 0x000e220000002100 */
[----:B------:R-:W1:Y:S01]  /*04f0*/  S2UR UR6, SR_CgaCtaId ;  /* 0x00000000000679c3 */ /* 0x000e620000008800 */
[----:B------:R-:W-:Y:S01]  /*0500*/  UMOV UR17, UR22 ;  /* 0x0000001600117c82 */ /* 0x000fe20008000000 */
[----:B------:R-:W-:Y:S01]  /*0510*/  UMOV UR22, 0x400 ;  /* 0x0000040000167882 */ /* 0x000fe20000000000 */
[----:B------:R-:W-:Y:S01]  /*0520*/  MOV R135, RZ ;  /* 0x000000ff00877202 */ /* 0x000fe20000000f00 */
[----:B------:R-:W2:Y:S01]  /*0530*/  LDCU UR18, c[0x0][0x394] ;  /* 0x00007280ff1277ac */ /* 0x000ea20008000800 */
[----:B------:R-:W-:Y:S01]  /*0540*/  MOV R132, RZ ;  /* 0x000000ff00847202 */ /* 0x000fe20000000f00 */
[----:B------:R-:W-:Y:S01]  /*0550*/  UMOV UR16, UR9 ;  /* 0x0000000900107c82 */ /* 0x000fe20008000000 */
[----:B------:R-:W-:Y:S01]  /*0560*/  UMOV UR15, UR10 ;  /* 0x0000000a000f7c82 */ /* 0x000fe20008000000 */
[----:B-1----:R-:W-:Y:S01]  /*0570*/  ULEA UR22, UR6, UR22, 0x18 ;  /* 0x0000001606167291 */ /* 0x002fe2000f8ec0ff */
[----:B0-----:R-:W-:-:S02]  /*0580*/  SHF.L.U32 R131, R133, 0x4, RZ ;  /* 0x0000000485837819 */ /* 0x001fc400000006ff */
[----:B------:R-:W-:Y:S02]  /*0590*/  LOP3.LUT R204, R133, 0x1f, RZ, 0xc0, !PT ;  /* 0x0000001f85cc7812 */ /* 0x000fe400078ec0ff */
[C---:B------:R-:W-:Y:S02]  /*05a0*/  LOP3.LUT R0, R131.reuse, 0x3e00, RZ, 0xc0, !PT ;  /* 0x00003e0083007812 */ /* 0x040fe400078ec0ff */
[----:B------:R-:W-:Y:S02]  /*05b0*/  IADD3 R130, PT, PT, R131, UR22, RZ ;  /* 0x0000001683827c10 */ /* 0x000fe4000fffe0ff */
[----:B--2---:R-:W-:-:S07]  /*05c0*/  LOP3.LUT R23, R0, 0x1f, R133, 0xf8, !PT ;  /* 0x0000001f00177812 */ /* 0x004fce00078ef885 */
.L_x_6696:
[----:B------:R-:W0:Y:S01]  /*05d0*/  LDCU UR7, c[0x0][0x388] ;  /* 0x00007100ff0777ac */ /* 0x000e220008000800 */
[----:B------:R-:W-:Y:S02]  /*05e0*/  SHF.L.U32 R0, R133, 0x4, RZ ;  /* 0x0000000485007819 */ /* 0x000fe400000006ff */
[----:B------:R-:W-:Y:S02]  /*05f0*/  CS2R R30, SRZ ;  /* 0x00000000001e7805 */ /* 0x000fe4000001ff00 */
[----:B------:R-:W-:Y:S01]  /*0600*/  MOV R2, UR17 ;  /* 0x0000001100027c02 */ /* 0x000fe20008000f00 */
[----:B------:R-:W-:Y:S01]  /*0610*/  ULEA UR6, UR18, 0xfffffc00, 0xa ;  /* 0xfffffc0012067891 */ /* 0x000fe2000f8e50ff */
[----:B------:R-:W-:Y:S02]  /*0620*/  LOP3.LUT R40, R0, 0x3e00, RZ, 0xc0, !PT ;  /* 0x00003e0000287812 */ /* 0x000fe400078ec0ff */
[----:B------:R-:W-:Y:S02]  /*0630*/  CS2R R24, SRZ ;  /* 0x0000000000187805 */ /* 0x000fe4000001ff00 */
[----:B------:R-:W-:-:S02]  /*0640*/  MOV R3, UR16 ;  /* 0x0000001000037c02 */ /* 0x000fc40008000f00 */
[----:B------:R-:W-:Y:S02]  /*0650*/  CS2R R26, SRZ ;  /* 0x00000000001a7805 */ /* 0x000fe4000001ff00 */
[----:B------:R-:W-:Y:S02]  /*0660*/  LOP3.LUT R17, R40, 0x1f, R133, 0xf8, !PT ;  /* 0x0000001f28117812 */ /* 0x000fe400078ef885 */
[----:B------:R-:W-:Y:S02]  /*0670*/  CS2R R28, SRZ ;  /* 0x00000000001c7805 */ /* 0x000fe4000001ff00 */
[----:B------:R-:W-:Y:S02]  /*0680*/  MOV R19, RZ ;  /* 0x000000ff00137202 */ /* 0x000fe40000000f00 */
[----:B------:R-:W-:Y:S02]  /*0690*/  CS2R R32, SRZ ;  /* 0x0000000000207805 */ /* 0x000fe4000001ff00 */
[----:B------:R-:W-:-:S02]  /*06a0*/  CS2R R34, SRZ ;  /* 0x0000000000227805 */ /* 0x000fc4000001ff00 */
[----:B------:R-:W-:Y:S01]  /*06b0*/  CS2R R36, SRZ ;  /* 0x0000000000247805 */ /* 0x000fe2000001ff00 */
[----:B------:R-:W-:Y:S01]  /*06c0*/  HFMA2 R38, -RZ, RZ, 0, 0 ;  /* 0x00000000ff267431 */ /* 0x000fe200000001ff */
[----:B0-----:R-:W-:-:S06]  /*06d0*/  UIADD3 UR29, UPT, UPT, -UR6, UR7, URZ ;  /* 0x00000007061d7290 */ /* 0x001fcc000fffe1ff */
[C---:B------:R-:W-:Y:S01]  /*06e0*/  ISETP.GE.AND P0, PT, R23.reuse, UR29, PT ;  /* 0x0000001d17007c0c */ /* 0x040fe2000bf06270 */
[----:B------:R-:W-:Y:S01]  /*06f0*/  IMAD.WIDE.U32 R22, R23, 0x4, R2 ;  /* 0x0000000417167825 */ /* 0x000fe200078e0002 */
[----:B------:R-:W-:Y:S01]  /*0700*/  BAR.SYNC.DEFER_BLOCKING 0x0 ;  /* 0x0000000000007b1d */ /* 0x000fe20000010000 */
[C---:B------:R-:W-:Y:S02]  /*0710*/  LOP3.LUT R18, R17.reuse, 0x20, RZ, 0xfc, !PT ;  /* 0x0000002011127812 */ /* 0x040fe400078efcff */
[----:B------:R-:W-:Y:S02]  /*0720*/  P2R R72, PR, RZ, 0x1 ;  /* 0x00000001ff487803 */ /* 0x000fe40000000000 */
[C---:B------:R-:W-:Y:S02]  /*0730*/  SHF.L.U32 R2, R17.reuse, 0x2, RZ ;  /* 0x0000000211027819 */ /* 0x040fe400000006ff */
[----:B------:R-:W-:Y:S02]  /*0740*/  LOP3.LUT R8, R17, 0xe0, RZ, 0xfc, !PT ;  /* 0x000000e011087812 */ /* 0x000fe400078efcff */
[----:B------:R-:W-:-:S02]  /*0750*/  IADD3 R20, P1, PT, R2, UR15, RZ ;  /* 0x0000000f02147c10 */ /* 0x000fc4000ff3e0ff */
[----:B------:R-:W2:Y:S01]  /*0760*/  @!P0 LDG.E R19, desc[UR24][R22.64] ;  /* 0x0000001816138981 */ /* 0x000ea2000c1e1900 */
[----:B------:R-:W-:Y:S02]  /*0770*/  ISETP.GE.AND P0, PT, R18, UR29, PT ;  /* 0x0000001d12007c0c */ /* 0x000fe4000bf06270 */
[C---:B------:R-:W-:Y:S02]  /*0780*/  LOP3.LUT R0, R17.reuse, 0x40, RZ, 0xfc, !PT ;  /* 0x0000004011007812 */ /* 0x040fe400078efcff */
[----:B------:R-:W-:Y:S02]  /*0790*/  P2R R71, PR, RZ, 0x1 ;  /* 0x00000001ff477803 */ /* 0x000fe40000000000 */
[----:B------:R-:W-:Y:S02]  /*07a0*/  IADD3 R2, P0, PT, R2, UR20, RZ ;  /* 0x0000001402027c10 */ /* 0x000fe4000ff1e0ff */
[----:B------:R-:W-:Y:S02]  /*07b0*/  LOP3.LUT R4, R17, 0x60, RZ, 0xfc, !PT ;  /* 0x0000006011047812 */ /* 0x000fe400078efcff */
[----:B------:R-:W-:-:S02]  /*07c0*/  IADD3.X R3, PT, PT, RZ, UR19, RZ, P0, !PT ;  /* 0x00000013ff037c10 */ /* 0x000fc400087fe4ff */
[----:B------:R-:W-:Y:S02]  /*07d0*/  ISETP.GE.AND P0, PT, R8, UR29, PT ;  /* 0x0000001d08007c0c */ /* 0x000fe4000bf06270 */
[C---:B------:R-:W-:Y:S02]  /*07e0*/  LOP3.LUT R9, R17.reuse, 0x100, RZ, 0xfc, !PT ;  /* 0x0000010011097812 */ /* 0x040fe400078efcff */
[C---:B------:R-:W-:Y:S02]  /*07f0*/  LOP3.LUT R7, R17.reuse, 0xc0, RZ, 0xfc, !PT ;  /* 0x000000c011077812 */ /* 0x040fe400078efcff */
[----:B------:R-:W-:Y:S02]  /*0800*/  ISETP.GE.AND P6, PT, R0, UR29, PT ;  /* 0x0000001d00007c0c */ /* 0x000fe4000bfc6270 */
[----:B------:R-:W-:Y:S02]  /*0810*/  LOP3.LUT R6, R17, 0xa0, RZ, 0xfc, !PT ;  /* 0x000000a011067812 */ /* 0x000fe400078efcff */
[----:B------:R-:W-:-:S02]  /*0820*/  ISETP.GE.AND P5, PT, R4, UR29, PT ;  /* 0x0000001d04007c0c */ /* 0x000fc4000bfa6270 */
[----:B------:R-:W-:Y:S01]  /*0830*/  P2R R75, PR, RZ, 0x1 ;  /* 0x00000001ff4b7803 */ /* 0x000fe20000000000 */
[----:B------:R-:W3:Y:S01]  /*0840*/  @!P0 LDG.E R30, desc[UR24][R22.64+0x380] ;  /* 0x00038018161e8981 */ /* 0x000ee2000c1e1900 */
[----:B------:R-:W-:Y:S02]  /*0850*/  LOP3.LUT R5, R17, 0x80, RZ, 0xfc, !PT ;  /* 0x0000008011057812 */ /* 0x000fe400078efcff */
[----:B------:R-:W-:Y:S02]  /*0860*/  IADD3.X R21, PT, PT, RZ, UR21, RZ, P1, !PT ;  /* 0x00000015ff157c10 */ /* 0x000fe40008ffe4ff */
[----:B------:R-:W-:Y:S01]  /*0870*/  ISETP.GE.AND P0, PT, R9, UR29, PT ;  /* 0x0000001d09007c0c */ /* 0x000fe2000bf06270 */
[----:B------:R-:W4:Y:S01]  /*0880*/  @!P6 LDG.E R25, desc[UR24][R22.64+0x100] ;  /* 0x000100181619e981 */ /* 0x000f22000c1e1900 */
[----:B------:R-:W-:Y:S02]  /*0890*/  ISETP.NE.AND P1, PT, R71, RZ, PT ;  /* 0x000000ff4700720c */ /* 0x000fe40003f25270 */
[----:B------:R-:W-:Y:S01]  /*08a0*/  ISETP.GE.AND P2, PT, R7, UR29, PT ;  /* 0x0000001d07007c0c */ /* 0x000fe2000bf46270 */
[----:B------:R-:W3:Y:S01]  /*08b0*/  @!P5 LDG.E R26, desc[UR24][R22.64+0x180] ;  /* 0x00018018161ad981 */ /* 0x000ee2000c1e1900 */
        /* <DEDUP_REMOVED lines=11> */
[C---:B------:R-:W-:Y:S02]  /*0970*/  LOP3.LUT R14, R17.reuse, 0x1a0, RZ, 0xfc, !PT ;  /* 0x000001a0110e7812 */ /* 0x040fe400078efcff */
        /* <DEDUP_REMOVED lines=99> */
[----:B0-----:R-:W-:Y:S02]  /*0fb0*/  MOV R19, RZ ;  /* 0x000000ff00137202 */ /* 0x001fe40000000f00 */
[----:B----4-:R-:W-:Y:S04]  /*0fc0*/  STS [R127+0x80], R24 ;  /* 0x000080187f007388 */ /* 0x010fe80000000800 */
        /* <DEDUP_REMOVED lines=35> */
[----:B------:R-:W-:Y:S02]  /*1200*/  ISETP.NE.AND P6, PT, R41, RZ, PT ;  /* 0x000000ff2900720c */ /* 0x000fe40003fc5270 */
[----:B-1----:R-:W-:Y:S02]  /*1210*/  CS2R R26, SRZ ;  /* 0x00000000001a7805 */ /* 0x002fe4000001ff00 */
[----:B--2---:R-:W-:Y:S02]  /*1220*/  CS2R R28, SRZ ;  /* 0x00000000001c7805 */ /* 0x004fe4000001ff00 */
[----:B---3--:R-:W-:Y:S02]  /*1230*/  CS2R R30, SRZ ;  /* 0x00000000001e7805 */ /* 0x008fe4000001ff00 */
[----:B----4-:R-:W-:Y:S02]  /*1240*/  CS2R R32, SRZ ;  /* 0x0000000000207805 */ /* 0x010fe4000001ff00 */
[----:B------:R-:W-:Y:S01]  /*1250*/  CS2R R34, SRZ ;  /* 0x0000000000227805 */ /* 0x000fe2000001ff00 */
[----:B------:R-:W-:Y:S01]  /*1260*/  HFMA2 R36, -RZ, RZ, 0, 0 ;  /* 0x00000000ff247431 */ /* 0x000fe200000001ff */
[----:B------:R-:W2:Y:S04]  /*1270*/  @!P2 LDG.E R22, desc[UR24][R20.64+0x680] ;  /* 0x000680181416a981 */ /* 0x000ea8000c1e1900 */
[----:B------:R-:W3:Y:S04]  /*1280*/  @!P5 LDG.E R31, desc[UR24][R20.64+0x500] ;  /* 0x00050018141fd981 */ /* 0x000ee8000c1e1900 */
[----:B------:R-:W4:Y:S01]  /*1290*/  @!P6 LDG.E R24, desc[UR24][R20.64+0x80] ;  /* 0x000080181418e981 */ /* 0x000f22000c1e1900 */
[----:B------:R-:W-:-:S03]  /*12a0*/  ISETP.NE.AND P6, PT, R43, RZ, PT ;  /* 0x000000ff2b00720c */ /* 0x000fc60003fc5270 */
[----:B------:R-:W2:Y:S04]  /*12b0*/  @!P0 LDG.E R34, desc[UR24][R20.64+0x580] ;  /* 0x0005801814228981 */ /* 0x000ea8000c1e1900 */
[----:B------:R-:W2:Y:S04]  /*12c0*/  @!P1 LDG.E R33, desc[UR24][R20.64+0x600] ;  /* 0x0006001814219981 */ /* 0x000ea8000c1e1900 */
[----:B------:R-:W2:Y:S04]  /*12d0*/  @!P3 LDG.E R35, desc[UR24][R20.64+0x700] ;  /* 0x000700181423b981 */ /* 0x000ea8000c1e1900 */
[----:B------:R-:W3:Y:S01]  /*12e0*/  @!P6 LDG.E R23, desc[UR24][R20.64+0x100] ;  /* 0x000100181417e981 */ /* 0x000ee2000c1e1900 */
[----:B------:R-:W-:-:S03]  /*12f0*/  ISETP.NE.AND P6, PT, R45, RZ, PT ;  /* 0x000000ff2d00720c */ /* 0x000fc60003fc5270 */
[----:B------:R-:W2:Y:S10]  /*1300*/  @!P4 LDG.E R36, desc[UR24][R20.64+0x780] ;  /* 0x000780181424c981 */ /* 0x000eb4000c1e1900 */
        /* <DEDUP_REMOVED lines=35> */
[----:B----4-:R0:W-:Y:S04]  /*1540*/  STS [R127+0x80], R24 ;  /* 0x000080187f007388 */ /* 0x0101e80000000800 */
[----:B---3--:R-:W-:Y:S04]  /*1550*/  STS [R126+0x100], R23 ;  /* 0x000100177e007388 */ /* 0x008fe80000000800 */
[----:B--2---:R1:W-:Y:S04]  /*1560*/  STS [R125+0x180], R26 ;  /* 0x0001801a7d007388 */ /* 0x0043e80000000800 */
        /* <DEDUP_REMOVED lines=28> */
[----:B------:R-:W4:Y:S01]  /*1730*/  LDS R51, [R110+0x3c] ;  /* 0x00003c006e337984 */ /* 0x000f220000000800 */
[----:B------:R-:W-:Y:S01]  /*1740*/  BAR.SYNC.DEFER_BLOCKING 0x0 ;  /* 0x0000000000007b1d */ /* 0x000fe20000010000 */
[----:B0-----:R-:W-:-:S05]  /*1750*/  HFMA2 R24, -RZ, RZ, 0, 0 ;  /* 0x00000000ff187431 */ /* 0x001fca00000001ff */
[----:B------:R-:W4:Y:S01]  /*1760*/  @!P6 LDG.E R53, desc[UR24][R2.64] ;  /* 0x000000180235e981 */ /* 0x000f22000c1e1900 */
[----:B------:R-:W-:-:S13]  /*1770*/  ISETP.NE.AND P6, PT, R38, RZ, PT ;  /* 0x000000ff2600720c */ /* 0x000fda0003fc5270 */
[----:B------:R-:W4:Y:S01]  /*1780*/  @!P6 LDG.E R24, desc[UR24][R2.64+0x80] ;  /* 0x000080180218e981 */ /* 0x000f22000c1e1900 */
[----:B------:R-:W-:Y:S01]  /*1790*/  ISETP.NE.AND P6, PT, R40, RZ, PT ;  /* 0x000000ff2800720c */ /* 0x000fe20003fc5270 */
[----:B-1----:R-:W-:-:S12]  /*17a0*/  HFMA2 R26, -RZ, RZ, 0, 0 ;  /* 0x00000000ff1a7431 */ /* 0x002fd800000001ff */
[----:B------:R-:W4:Y:S01]  /*17b0*/  @!P6 LDG.E R55, desc[UR24][R2.64+0x100] ;  /* 0x000100180237e981 */ /* 0x000f22000c1e1900 */
[----:B------:R-:W-:-:S13]  /*17c0*/  ISETP.NE.AND P6, PT, R42, RZ, PT ;  /* 0x000000ff2a00720c */ /* 0x000fda0003fc5270 */
[----:B------:R-:W4:Y:S01]  /*17d0*/  @!P6 LDG.E R26, desc[UR24][R2.64+0x180] ;  /* 0x00018018021ae981 */ /* 0x000f22000c1e1900 */
[----:B------:R-:W-:Y:S01]  /*17e0*/  ISETP.NE.AND P6, PT, R44, RZ, PT ;  /* 0x000000ff2c00720c */ /* 0x000fe20003fc5270 */
[----:B--2---:R-:W-:-:S12]  /*17f0*/  HFMA2 R28, -RZ, RZ, 0, 0 ;  /* 0x00000000ff1c7431 */ /* 0x004fd800000001ff */
[----:B------:R-:W2:Y:S01]  /*1800*/  @!P6 LDG.E R57, desc[UR24][R2.64+0x200] ;  /* 0x000200180239e981 */ /* 0x000ea2000c1e1900 */
[----:B------:R-:W-:Y:S02]  /*1810*/  ISETP.NE.AND P6, PT, R46, RZ, PT ;  /* 0x000000ff2e00720c */ /* 0x000fe40003fc5270 */
[----:B------:R-:W-:-:S11]  /*1820*/  MOV R59, RZ ;  /* 0x000000ff003b7202 */ /* 0x000fd60000000f00 */
[----:B------:R-:W2:Y:S01]  /*1830*/  @!P6 LDG.E R28, desc[UR24][R2.64+0x280] ;  /* 0x00028018021ce981 */ /* 0x000ea2000c1e1900 */
[----:B------:R-:W-:Y:S01]  /*1840*/  ISETP.NE.AND P6, PT, R48, RZ, PT ;  /* 0x000000ff3000720c */ /* 0x000fe20003fc5270 */
[----:B---3--:R-:W-:-:S12]  /*1850*/  HFMA2 R30, -RZ, RZ, 0, 0 ;  /* 0x00000000ff1e7431 */ /* 0x008fd800000001ff */
[----:B------:R-:W3:Y:S01]  /*1860*/  @!P6 LDG.E R59, desc[UR24][R2.64+0x300] ;  /* 0x00030018023be981 */ /* 0x000ee2000c1e1900 */
[----:B------:R-:W-:Y:S02]  /*1870*/  ISETP.NE.AND P6, PT, R50, RZ, PT ;  /* 0x000000ff3200720c */ /* 0x000fe40003fc5270 */
[----:B------:R-:W-:-:S11]  /*1880*/  MOV R61, RZ ;  /* 0x000000ff003d7202 */ /* 0x000fd60000000f00 */
[----:B------:R-:W3:Y:S01]  /*1890*/  @!P6 LDG.E R30, desc[UR24][R2.64+0x380] ;  /* 0x00038018021ee981 */ /* 0x000ee2000c1e1900 */
[----:B------:R-:W-:Y:S01]  /*18a0*/  ISETP.NE.AND P6, PT, R52, RZ, PT ;  /* 0x000000ff3400720c */ /* 0x000fe20003fc5270 */
[----:B----4-:R-:W-:Y:S01]  /*18b0*/  HFMA2 R22, -RZ, RZ, 0, 0 ;  /* 0x00000000ff167431 */ /* 0x010fe200000001ff */
[----:B------:R-:W-:Y:S01]  /*18c0*/  MOV R63, RZ ;  /* 0x000000ff003f7202 */ /* 0x000fe20000000f00 */
[----:B------:R-:W-:Y:S01]  /*18d0*/  HFMA2 R32, -RZ, RZ, 0, 0 ;  /* 0x00000000ff207431 */ /* 0x000fe200000001ff */
[----:B------:R-:W-:Y:S01]  /*18e0*/  MOV R65, RZ ;  /* 0x000000ff00417202 */ /* 0x000fe20000000f00 */
[----:B------:R-:W-:Y:S01]  /*18f0*/  HFMA2 R34, -RZ, RZ, 0, 0 ;  /* 0x00000000ff227431 */ /* 0x000fe200000001ff */
[----:B------:R-:W-:Y:S01]  /*1900*/  MOV R67, RZ ;  /* 0x000000ff00437202 */ /* 0x000fe20000000f00 */
[----:B------:R-:W-:Y:S01]  /*1910*/  HFMA2 R36, -RZ, RZ, 0, 0 ;  /* 0x00000000ff247431 */ /* 0x000fe200000001ff */
[----:B------:R-:W4:Y:S04]  /*1920*/  @!P5 LDG.E R63, desc[UR24][R2.64+0x500] ;  /* 0x00050018023fd981 */ /* 0x000f28000c1e1900 */
        /* <DEDUP_REMOVED lines=8> */
[----:B-----5:R-:W-:Y:S01]  /*19b0*/  FADD.FTZ R108, R19, R134 ;  /* 0x00000086136c7221 */ /* 0x020fe20000010000 */
[----:B------:R-:W-:-:S04]  /*19c0*/  P2R R116, PR, RZ, 0x20 ;  /* 0x00000020ff747803 */ /* 0x000fc80000000000 */
[----:B------:R-:W-:Y:S01]  /*19d0*/  FSETP.GTU.FTZ.AND P5, PT, R108, 20, PT ;  /* 0x41a000006c00780b */ /* 0x000fe20003fbc000 */
[----:B------:R-:W-:Y:S01]  /*19e0*/  BSSY.RECONVERGENT B0, `(.L_x_6628) ;  /* 0x0000040000007945 */ /* 0x000fe20003800200 */
        /* <DEDUP_REMOVED lines=15> */
[----:B------:R0:W-:Y:S04]  /*1ae0*/  STS [R128], R53 ;  /* 0x0000003580007388 */ /* 0x0001e80000000800 */
[----:B------:R0:W-:Y:S04]  /*1af0*/  STS [R127+0x80], R24 ;  /* 0x000080187f007388 */ /* 0x0001e80000000800 */
[----:B------:R0:W-:Y:S04]  /*1b00*/  STS [R126+0x100], R55 ;  /* 0x000100377e007388 */ /* 0x0001e80000000800 */
[----:B------:R0:W-:Y:S04]  /*1b10*/  STS [R125+0x180], R26 ;  /* 0x0001801a7d007388 */ /* 0x0001e80000000800 */
[----:B--2---:R0:W-:Y:S04]  /*1b20*/  STS [R124+0x200], R57 ;  /* 0x000200397c007388 */ /* 0x0041e80000000800 */
[----:B------:R0:W-:Y:S04]  /*1b30*/  STS [R123+0x280], R28 ;  /* 0x0002801c7b007388 */ /* 0x0001e80000000800 */
[----:B---3--:R0:W-:Y:S04]  /*1b40*/  STS [R122+0x300], R59 ;  /* 0x0003003b7a007388 */ /* 0x0081e80000000800 */
[----:B------:R0:W-:Y:S04]  /*1b50*/  STS [R121+0x380], R30 ;  /* 0x0003801e79007388 */ /* 0x0001e80000000800 */
[----:B----4-:R0:W-:Y:S04]  /*1b60*/  STS [R120+0x400], R61 ;  /* 0x0004003d78007388 */ /* 0x0101e80000000800 */
        /* <DEDUP_REMOVED lines=22> */
[----:B------:R-:W-:-:S03]  /*1cd0*/  @P5 MOV R19, 0x7f800000 ;  /* 0x7f80000000135802 */ /* 0x000fc60000000f00 */
        /* <DEDUP_REMOVED lines=11> */
[----:B------:R-:W-:-:S04]  /*1d90*/  FFMA.FTZ R3, R3, R22, R3 ;  /* 0x0000001603037223 */ /* 0x000fc80000010003 */
[----:B------:R-:W-:Y:S01]  /*1da0*/  FFMA.FTZ R108, R2, 0.69314718246459960938, R3 ;  /* 0x3f317218026c7823 */ /* 0x000fe20000010003 */
[C---:B------:R-:W-:Y:S01]  /*1db0*/  @P6 FFMA.FTZ R108, R23.reuse, R19, +INF ;  /* 0x7f800000176c6423 */ /* 0x040fe20000010013 */
[----:B------:R-:W-:-:S04]  /*1dc0*/  @P5 FSETP.NEU.FTZ.AND P6, PT, R23, RZ, PT ;  /* 0x000000ff1700520b */ /* 0x000fc80003fdd000 */
[----:B------:R-:W-:-:S09]  /*1dd0*/  @P5 FSEL R108, R108, -RZ, P6 ;  /* 0x800000ff6c6c5208 */ /* 0x000fd20003000000 */
.L_x_6629:
[----:B------:R-:W-:Y:S05]  /*1de0*/  BSYNC.RECONVERGENT B0 ;  /* 0x0000000000007941 */ /* 0x000fea0003800200 */
.L_x_6628:
[----:B------:R-:W-:Y:S01]  /*1df0*/  FSETP.GTU.FTZ.AND P5, PT, R106, 20, PT ;  /* 0x41a000006a00780b */ /* 0x000fe20003fbc000 */
[----:B------:R-:W-:-:S12]  /*1e00*/  BSSY.RECONVERGENT B0, `(.L_x_6630) ;  /* 0x0000020000007945 */ /* 0x000fd80003800200 */
        /* <DEDUP_REMOVED lines=31> */
.L_x_6631:
[----:B------:R-:W-:Y:S05]  /*2000*/  BSYNC.RECONVERGENT B0 ;  /* 0x0000000000007941 */ /* 0x000fea0003800200 */
.L_x_6630:
        /* <DEDUP_REMOVED lines=33> */
.L_x_6633:
[----:B------:R-:W-:Y:S05]  /*2220*/  BSYNC.RECONVERGENT B0 ;  /* 0x0000000000007941 */ /* 0x000fea0003800200 */
.L_x_6632:
        /* <DEDUP_REMOVED lines=33> */
.L_x_6635:
[----:B------:R-:W-:Y:S05]  /*2440*/  BSYNC.RECONVERGENT B0 ;  /* 0x0000000000007941 */ /* 0x000fea0003800200 */
.L_x_6634:
        /* <DEDUP_REMOVED lines=33> */
.L_x_6637:
[----:B------:R-:W-:Y:S05]  /*2660*/  BSYNC.RECONVERGENT B0 ;  /* 0x0000000000007941 */ /* 0x000fea0003800200 */
.L_x_6636:
        /* <DEDUP_REMOVED lines=33> */
.L_x_6639:
[----:B------:R-:W-:Y:S05]  /*2880*/  BSYNC.RECONVERGENT B0 ;  /* 0x0000000000007941 */ /* 0x000fea0003800200 */
.L_x_6638:
        /* <DEDUP_REMOVED lines=33> */
.L_x_6641:
[----:B------:R-:W-:Y:S05]  /*2aa0*/  BSYNC.RECONVERGENT B0 ;  /* 0x0000000000007941 */ /* 0x000fea0003800200 */
.L_x_6640:
        /* <DEDUP_REMOVED lines=33> */
.L_x_6643:
[----:B------:R-:W-:Y:S05]  /*2cc0*/  BSYNC.RECONVERGENT B0 ;  /* 0x0000000000007941 */ /* 0x000fea0003800200 */
.L_x_6642:
        /* <DEDUP_REMOVED lines=33> */
.L_x_6645:
[----:B------:R-:W-:Y:S05]  /*2ee0*/  BSYNC.RECONVERGENT B0 ;  /* 0x0000000000007941 */ /* 0x000fea0003800200 */
.L_x_6644:
        /* <DEDUP_REMOVED lines=33> */
.L_x_6647:
[----:B------:R-:W-:Y:S05]  /*3100*/  BSYNC.RECONVERGENT B0 ;  /* 0x0000000000007941 */ /* 0x000fea0003800200 */
.L_x_6646:
        /* <DEDUP_REMOVED lines=33> */
.L_x_6649:
[----:B------:R-:W-:Y:S05]  /*3320*/  BSYNC.RECONVERGENT B0 ;  /* 0x0000000000007941 */ /* 0x000fea0003800200 */
.L_x_6648:
        /* <DEDUP_REMOVED lines=33> */
.L_x_6651:
[----:B------:R-:W-:Y:S05]  /*3540*/  BSYNC.RECONVERGENT B0 ;  /* 0x0000000000007941 */ /* 0x000fea0003800200 */
.L_x_6650:
        /* <DEDUP_REMOVED lines=33> */
.L_x_6653:
[----:B------:R-:W-:Y:S05]  /*3760*/  BSYNC.RECONVERGENT B0 ;  /* 0x0000000000007941 */ /* 0x000fea0003800200 */
.L_x_6652:
        /* <DEDUP_REMOVED lines=33> */
.L_x_6655:
[----:B------:R-:W-:Y:S05]  /*3980*/  BSYNC.RECONVERGENT B0 ;  /* 0x0000000000007941 */ /* 0x000fea0003800200 */
.L_x_6654:
        /* <DEDUP_REMOVED lines=33> */
.L_x_6657:
[----:B------:R-:W-:Y:S05]  /*3ba0*/  BSYNC.RECONVERGENT B0 ;  /* 0x0000000000007941 */ /* 0x000fea0003800200 */
.L_x_6656:
        /* <DEDUP_REMOVED lines=33> */
.L_x_6659:
[----:B------:R-:W-:Y:S05]  /*3dc0*/  BSYNC.RECONVERGENT B0 ;  /* 0x0000000000007941 */ /* 0x000fea0003800200 */
.L_x_6658:
[----:B------:R-:W1:Y:S01]  /*3dd0*/  LDCU.128 UR8, c[0x0][0x410] ;  /* 0x00008200ff0877ac */ /* 0x000e620008000c00 */
[----:B0-----:R-:W-:Y:S01]  /*3de0*/  P2R R59, PR, RZ, 0x1 ;  /* 0x00000001ff3b7803 */ /* 0x001fe20000000000 */
[----:B------:R-:W-:Y:S01]  /*3df0*/  LDS R36, [R110] ;  /* 0x000000006e247984 */ /* 0x000fe20000000800 */
[----:B------:R-:W-:Y:S01]  /*3e00*/  ISETP.NE.AND P0, PT, R68, RZ, PT ;  /* 0x000000ff4400720c */ /* 0x000fe20003f05270 */
[----:B------:R-:W-:Y:S01]  /*3e10*/  UMOV UR7, URZ ;  /* 0x000000ff00077c82 */ /* 0x000fe20008000000 */
[----:B------:R-:W-:Y:S01]  /*3e20*/  HFMA2 R37, -RZ, RZ, 0, 0 ;  /* 0x00000000ff257431 */ /* 0x000fe200000001ff */
[----:B------:R-:W-:Y:S01]  /*3e30*/  LDS R35, [R110+0x4] ;  /* 0x000004006e237984 */ /* 0x000fe20000000800 */
[----:B------:R-:W-:Y:S02]  /*3e40*/  P2R R57, PR, RZ, 0x1 ;  /* 0x00000001ff397803 */ /* 0x000fe40000000000 */
[----:B------:R-:W-:Y:S02]  /*3e50*/  CS2R R40, SRZ ;  /* 0x0000000000287805 */ /* 0x000fe4000001ff00 */
[----:B------:R-:W-:Y:S01]  /*3e60*/  ISETP.NE.AND P0, PT, R69, RZ, PT ;  /* 0x000000ff4500720c */ /* 0x000fe20003f05270 */
[----:B------:R-:W-:Y:S01]  /*3e70*/  LDS R34, [R110+0x8] ;  /* 0x000008006e227984 */ /* 0x000fe20000000800 */
[----:B------:R-:W-:-:S02]  /*3e80*/  CS2R R42, SRZ ;  /* 0x00000000002a7805 */ /* 0x000fc4000001ff00 */
[----:B------:R-:W-:Y:S02]  /*3e90*/  P2R R60, PR, RZ, 0x2 ;  /* 0x00000002ff3c7803 */ /* 0x000fe40000000000 */
[----:B------:R-:W-:Y:S01]  /*3ea0*/  CS2R R44, SRZ ;  /* 0x00000000002c7805 */ /* 0x000fe2000001ff00 */
[----:B------:R-:W-:Y:S01]  /*3eb0*/  LDS R33, [R110+0xc] ;  /* 0x00000c006e217984 */ /* 0x000fe20000000800 */
[----:B------:R-:W-:Y:S02]  /*3ec0*/  P2R R52, PR, RZ, 0x1 ;  /* 0x00000001ff347803 */ /* 0x000fe40000000000 */
[----:B------:R-:W-:Y:S02]  /*3ed0*/  CS2R R46, SRZ ;  /* 0x00000000002e7805 */ /* 0x000fe4000001ff00 */
[----:B------:R-:W-:Y:S01]  /*3ee0*/  ISETP.NE.AND P0, PT, R70, RZ, PT ;  /* 0x000000ff4600720c */ /* 0x000fe20003f05270 */
        /* <DEDUP_REMOVED lines=9> */
[----:B------:R-:W-:Y:S01]  /*3f80*/  UIMAD.WIDE.U32 UR8, UR12, UR10, UR8 ;  /* 0x0000000a0c0872a5 */ /* 0x000fe2000f8e0008 */
[----:B------:R-:W-:Y:S01]  /*3f90*/  LDS R30, [R110+0x18] ;  /* 0x000018006e1e7984 */ /* 0x000fe20000000800 */
[----:B------:R-:W-:Y:S02]  /*3fa0*/  P2R R61, PR, RZ, 0x4 ;  /* 0x00000004ff3d7803 */ /* 0x000fe40000000000 */
[----:B------:R-:W-:Y:S01]  /*3fb0*/  CS2R R54, SRZ ;  /* 0x0000000000367805 */ /* 0x000fe2000001ff00 */
[----:B------:R-:W-:Y:S01]  /*3fc0*/  UIMAD UR11, UR12, UR11, UR9 ;  /* 0x0000000b0c0b72a4 */ /* 0x000fe2000f8e0209 */
[----:B------:R-:W-:Y:S01]  /*3fd0*/  LDS R23, [R110+0x24] ;  /* 0x000024006e177984 */ /* 0x000fe20000000800 */
[----:B------:R-:W-:Y:S01]  /*3fe0*/  IADD3 R2, P5, PT, R17, UR8, RZ ;  /* 0x0000000811027c10 */ /* 0x000fe2000ffbe0ff */
[----:B------:R-:W-:Y:S01]  /*3ff0*/  HFMA2 R56, -RZ, RZ, 0, 0 ;  /* 0x00000000ff387431 */ /* 0x000fe200000001ff */
[----:B------:R-:W-:Y:S01]  /*4000*/  P2R R50, PR, RZ, 0x1 ;  /* 0x00000001ff327803 */ /* 0x000fe20000000000 */
[----:B------:R-:W-:Y:S01]  /*4010*/  LDS R24, [R110+0x28] ;  /* 0x000028006e187984 */ /* 0x000fe20000000800 */
[----:B------:R-:W-:Y:S01]  /*4020*/  IADD3.X R19, PT, PT, RZ, UR11, RZ, P5, !PT ;  /* 0x0000000bff137c10 */ /* 0x000fe2000affe4ff */
[----:B------:R-:W0:Y:S01]  /*4030*/  LDCU.64 UR30, c[0x0][0x490] ;  /* 0x00009200ff1e77ac */ /* 0x000e220008000a00 */
[----:B------:R-:W-:Y:S01]  /*4040*/  ISETP.NE.AND P0, PT, R72, RZ, PT ;  /* 0x000000ff4800720c */ /* 0x000fe20003f05270 */
[----:B------:R-:W-:Y:S01]  /*4050*/  LDS R25, [R110+0x2c] ;  /* 0x00002c006e197984 */ /* 0x000fe20000000800 */
[----:B------:R-:W-:Y:S01]  /*4060*/  ISETP.NE.AND P2, PT, R74, RZ, PT ;  /* 0x000000ff4a00720c */ /* 0x000fe20003f45270 */
[----:B------:R-:W1:Y:S01]  /*4070*/  LDCU.128 UR8, c[0x0][0x420] ;  /* 0x00008400ff0877ac */ /* 0x000e620008000c00 */
[----:B------:R-:W-:Y:S01]  /*4080*/  P2R R62, PR, RZ, 0x8 ;  /* 0x00000008ff3e7803 */ /* 0x000fe20000000000 */
        /* <DEDUP_REMOVED lines=8> */
[----:B------:R-:W-:Y:S01]  /*4110*/  MOV R58, RZ ;  /* 0x000000ff003a7202 */ /* 0x000fe20000000f00 */
[----:B------:R-:W-:Y:S01]  /*4120*/  LDS R29, [R110+0x3c] ;  /* 0x00003c006e1d7984 */ /* 0x000fe20000000800 */
[----:B-1----:R-:W-:-:S04]  /*4130*/  UIMAD.WIDE.U32 UR26, UR28, UR8, UR6 ;  /* 0x000000081c1a72a5 */ /* 0x002fc8000f8e0006 */
[----:B------:R-:W-:-:S03]  /*4140*/  UIMAD UR9, UR28, UR9, UR27 ;  /* 0x000000091c0972a4 */ /* 0x000fc6000f8e021b */
[----:B------:R-:W-:Y:S02]  /*4150*/  UMOV UR8, UR26 ;  /* 0x0000001a00087c82 */ /* 0x000fe40008000000 */
[----:B------:R-:W-:Y:S02]  /*4160*/  UIMAD.WIDE.U32 UR8, UR12, UR10, UR8 ;  /* 0x0000000a0c0872a5 */ /* 0x000fe4000f8e0008 */
[----:B------:R-:W1:Y:S02]  /*4170*/  LDCU.64 UR26, c[0x0][0x510] ;  /* 0x0000a200ff1a77ac */ /* 0x000e640008000a00 */
[----:B------:R-:W-:Y:S02]  /*4180*/  UIMAD UR11, UR12, UR11, UR9 ;  /* 0x0000000b0c0b72a4 */ /* 0x000fe4000f8e0209 */
[----:B------:R-:W-:-:S05]  /*4190*/  IADD3 R3, P5, PT, R17, UR8, RZ ;  /* 0x0000000811037c10 */ /* 0x000fca000ffbe0ff */
[----:B------:R-:W2:Y:S01]  /*41a0*/  LDCU.64 UR8, c[0x0][0x488] ;  /* 0x00009100ff0877ac */ /* 0x000ea20008000a00 */
[----:B------:R-:W-:-:S03]  /*41b0*/  IADD3.X R22, PT, PT, RZ, UR11, RZ, P5, !PT ;  /* 0x0000000bff167c10 */ /* 0x000fc6000affe4ff */
[----:B------:R-:W3:Y:S01]  /*41c0*/  LDCU.64 UR10, c[0x0][0x508] ;  /* 0x0000a100ff0a77ac */ /* 0x000ee20008000a00 */
[----:B--2---:R-:W-:-:S04]  /*41d0*/  LEA R38, P5, R2, UR8, 0x2 ;  /* 0x0000000802267c11 */ /* 0x004fc8000f8a10ff */
[----:B------:R-:W-:Y:S01]  /*41e0*/  LEA.HI.X R39, R2, UR9, R19, 0x2, P5 ;  /* 0x0000000902277c11 */ /* 0x000fe2000a8f1413 */
[----:B------:R-:W2:Y:S01]  /*41f0*/  LDCU.64 UR8, c[0x0][0x478] ;  /* 0x00008f00ff0877ac */ /* 0x000ea20008000a00 */
[----:B------:R-:W-:Y:S01]  /*4200*/  LDS R19, [R110+0x1c] ;  /* 0x00001c006e137984 */ /* 0x000fe20000000800 */
[----:B--2---:R-:W-:-:S04]  /*4210*/  LEA R2, P5, R3, UR8, 0x2 ;  /* 0x0000000803027c11 */ /* 0x004fc8000f8a10ff */
[----:B------:R-:W-:Y:S02]  /*4220*/  LEA.HI.X R3, R3, UR9, R22, 0x2, P5 ;  /* 0x0000000903037c11 */ /* 0x000fe4000a8f1416 */
[----:B------:R-:W-:Y:S01]  /*4230*/  LDS R22, [R110+0x20] ;  /* 0x000020006e167984 */ /* 0x000fe20000000800 */
[----:B------:R-:W-:Y:S01]  /*4240*/  BAR.SYNC.DEFER_BLOCKING 0x0 ;  /* 0x0000000000007b1d */ /* 0x000fe20000010000 */
[----:B------:R-:W-:-:S05]  /*4250*/  ISETP.NE.AND P5, PT, R77, RZ, PT ;  /* 0x000000ff4d00720c */ /* 0x000fca0003fa5270 */
[----:B------:R-:W2:Y:S01]  /*4260*/  @!P0 LDG.E R37, desc[UR24][R38.64] ;  /* 0x0000001826258981 */ /* 0x000ea2000c1e1900 */
[----:B------:R-:W-:-:S03]  /*4270*/  ISETP.NE.AND P0, PT, R50, RZ, PT ;  /* 0x000000ff3200720c */ /* 0x000fc60003f05270 */
[----:B------:R-:W4:Y:S04]  /*4280*/  @!P1 LDG.E R44, desc[UR24][R38.64+0x280] ;  /* 0x00028018262c9981 */ /* 0x000f28000c1e1900 */
[----:B------:R-:W5:Y:S04]  /*4290*/  @!P2 LDG.E R45, desc[UR24][R38.64+0x300] ;  /* 0x00030018262da981 */ /* 0x000f68000c1e1900 */
[----:B------:R-:W3:Y:S04]  /*42a0*/  @!P3 LDG.E R46, desc[UR24][R38.64+0x380] ;  /* 0x00038018262eb981 */ /* 0x000ee8000c1e1900 */
[----:B------:R-:W4:Y:S01]  /*42b0*/  @!P0 LDG.E R40, desc[UR24][R38.64+0x80] ;  /* 0x0000801826288981 */ /* 0x000f22000c1e1900 */
[----:B------:R-:W-:-:S03]  /*42c0*/  ISETP.NE.AND P0, PT, R51, RZ, PT ;  /* 0x000000ff3300720c */ /* 0x000fc60003f05270 */
[----:B------:R-:W3:Y:S04]  /*42d0*/  @!P4 LDG.E R47, desc[UR24][R38.64+0x400] ;  /* 0x00040018262fc981 */ /* 0x000ee8000c1e1900 */
[----:B------:R-:W3:Y:S04]  /*42e0*/  @!P5 LDG.E R48, desc[UR24][R38.64+0x480] ;  /* 0x000480182630d981 */ /* 0x000ee8000c1e1900 */
[----:B------:R-:W3:Y:S04]  /*42f0*/  @!P6 LDG.E R49, desc[UR24][R38.64+0x500] ;  /* 0x000500182631e981 */ /* 0x000ee8000c1e1900 */
[----:B------:R-:W5:Y:S01]  /*4300*/  @!P0 LDG.E R41, desc[UR24][R38.64+0x100] ;  /* 0x0001001826298981 */ /* 0x000f62000c1e1900 */
[----:B------:R-:W-:-:S13]  /*4310*/  ISETP.NE.AND P0, PT, R52, RZ, PT ;  /* 0x000000ff3400720c */ /* 0x000fda0003f05270 */
[----:B------:R-:W3:Y:S01]  /*4320*/  @!P0 LDG.E R42, desc[UR24][R38.64+0x180] ;  /* 0x00018018262a8981 */ /* 0x000ee2000c1e1900 */
[----:B------:R-:W-:Y:S02]  /*4330*/  ISETP.NE.AND P0, PT, R57, RZ, PT ;  /* 0x000000ff3900720c */ /* 0x000fe40003f05270 */
[----:B------:R-:W-:Y:S02]  /*4340*/  ISETP.NE.AND P1, PT, R60, RZ, PT ;  /* 0x000000ff3c00720c */ /* 0x000fe40003f25270 */
[----:B------:R-:W-:Y:S02]  /*4350*/  ISETP.NE.AND P2, PT, R61, RZ, PT ;  /* 0x000000ff3d00720c */ /* 0x000fe40003f45270 */
[----:B------:R-:W-:Y:S02]  /*4360*/  ISETP.NE.AND P3, PT, R62, RZ, PT ;  /* 0x000000ff3e00720c */ /* 0x000fe40003f65270 */
[----:B------:R-:W-:-:S05]  /*4370*/  ISETP.NE.AND P4, PT, R63, RZ, PT ;  /* 0x000000ff3f00720c */ /* 0x000fca0003f85270 */
        /* <DEDUP_REMOVED lines=26> */
[----:B------:R-:W-:Y:S01]  /*4520*/  MOV R68, RZ ;  /* 0x000000ff00447202 */ /* 0x000fe20000000f00 */
[----:B------:R-:W-:Y:S01]  /*4530*/  HFMA2 R71, -RZ, RZ, 0, 0 ;  /* 0x00000000ff477431 */ /* 0x000fe200000001ff */
        /* <DEDUP_REMOVED lines=14> */
[----:B------:R-:W-:Y:S04]  /*4620*/  STS [R112+0x700], R55 ;  /* 0x0007003770007388 */ /* 0x000fe80000000800 */
[----:B------:R4:W-:Y:S01]  /*4630*/  STS [R111+0x780], R58 ;  /* 0x0007803a6f007388 */ /* 0x0009e20000000800 */
[----:B------:R-:W-:-:S03]  /*4640*/  NOP ;  /* 0x0000000000007918 */ /* 0x000fc60000000000 */
[----:B------:R-:W-:Y:S04]  /*4650*/  LDS R52, [R110] ;  /* 0x000000006e347984 */ /* 0x000fe80000000800 */
[----:B------:R-:W5:Y:S04]  /*4660*/  LDS R51, [R110+0x4] ;  /* 0x000004006e337984 */ /* 0x000f680000000800 */
[----:B------:R-:W0:Y:S04]  /*4670*/  LDS R50, [R110+0x8] ;  /* 0x000008006e327984 */ /* 0x000e280000000800 */
[----:B------:R-:W1:Y:S04]  /*4680*/  LDS R49, [R110+0xc] ;  /* 0x00000c006e317984 */ /* 0x000e680000000800 */
[----:B------:R-:W1:Y:S04]  /*4690*/  LDS R48, [R110+0x10] ;  /* 0x000010006e307984 */ /* 0x000e680000000800 */
[----:B------:R-:W-:Y:S04]  /*46a0*/  LDS R47, [R110+0x14] ;  /* 0x000014006e2f7984 */ /* 0x000fe80000000800 */
[----:B------:R-:W1:Y:S04]  /*46b0*/  LDS R46, [R110+0x18] ;  /* 0x000018006e2e7984 */ /* 0x000e680000000800 */
[----:B------:R-:W1:Y:S04]  /*46c0*/  LDS R45, [R110+0x1c] ;  /* 0x00001c006e2d7984 */ /* 0x000e680000000800 */
[----:B------:R-:W-:Y:S04]  /*46d0*/  LDS R44, [R110+0x20] ;  /* 0x000020006e2c7984 */ /* 0x000fe80000000800 */
[----:B------:R-:W1:Y:S04]  /*46e0*/  LDS R43, [R110+0x24] ;  /* 0x000024006e2b7984 */ /* 0x000e680000000800 */
[----:B------:R-:W-:Y:S04]  /*46f0*/  LDS R42, [R110+0x28] ;  /* 0x000028006e2a7984 */ /* 0x000fe80000000800 */
[----:B------:R-:W1:Y:S04]  /*4700*/  LDS R41, [R110+0x2c] ;  /* 0x00002c006e297984 */ /* 0x000e680000000800 */
[----:B------:R-:W1:Y:S04]  /*4710*/  LDS R40, [R110+0x30] ;  /* 0x000030006e287984 */ /* 0x000e680000000800 */
[----:B------:R-:W1:Y:S04]  /*4720*/  LDS R39, [R110+0x34] ;  /* 0x000034006e277984 */ /* 0x000e680000000800 */
[----:B------:R-:W1:Y:S04]  /*4730*/  LDS R38, [R110+0x38] ;  /* 0x000038006e267984 */ /* 0x000e680000000800 */
[----:B------:R-:W1:Y:S01]  /*4740*/  LDS R37, [R110+0x3c] ;  /* 0x00003c006e257984 */ /* 0x000e620000000800 */
[----:B------:R-:W-:Y:S01]  /*4750*/  BAR.SYNC.DEFER_BLOCKING 0x0 ;  /* 0x0000000000007b1d */ /* 0x000fe20000010000 */
[----:B--2---:R-:W-:Y:S01]  /*4760*/  MOV R54, RZ ;  /* 0x000000ff00367202 */ /* 0x004fe20000000f00 */
[----:B---3--:R-:W-:-:S04]  /*4770*/  HFMA2 R53, -RZ, RZ, 0, 0 ;  /* 0x00000000ff357431 */ /* 0x008fc800000001ff */
[----:B------:R-:W2:Y:S01]  /*4780*/  @!P5 LDG.E R57, desc[UR24][R2.64] ;  /* 0x000000180239d981 */ /* 0x000ea2000c1e1900 */
[----:B------:R-:W-:Y:S02]  /*4790*/  ISETP.NE.AND P5, PT, R59, RZ, PT ;  /* 0x000000ff3b00720c */ /* 0x000fe40003fa5270 */
[----:B------:R-:W-:Y:S02]  /*47a0*/  CS2R R72, SRZ ;  /* 0x0000000000487805 */ /* 0x000fe4000001ff00 */
[----:B----4-:R-:W-:Y:S02]  /*47b0*/  CS2R R58, SRZ ;  /* 0x00000000003a7805 */ /* 0x010fe4000001ff00 */
[----:B------:R-:W-:Y:S01]  /*47c0*/  MOV R74, RZ ;  /* 0x000000ff004a7202 */ /* 0x000fe20000000f00 */
[----:B------:R-:W3:Y:S04]  /*47d0*/  @!P0 LDG.E R68, desc[UR24][R2.64+0x580] ;  /* 0x0005801802448981 */ /* 0x000ee8000c1e1900 */
[----:B------:R-:W4:Y:S04]  /*47e0*/  @!P1 LDG.E R71, desc[UR24][R2.64+0x600] ;  /* 0x0006001802479981 */ /* 0x000f28000c1e1900 */
[----:B------:R-:W4:Y:S04]  /*47f0*/  @!P2 LDG.E R72, desc[UR24][R2.64+0x680] ;  /* 0x000680180248a981 */ /* 0x000f28000c1e1900 */
[----:B------:R-:W3:Y:S01]  /*4800*/  @!P5 LDG.E R54, desc[UR24][R2.64+0x80] ;  /* 0x000080180236d981 */ /* 0x000ee2000c1e1900 */
[----:B------:R-:W-:-:S03]  /*4810*/  ISETP.NE.AND P5, PT, R60, RZ, PT ;  /* 0x000000ff3c00720c */ /* 0x000fc60003fa5270 */
[----:B------:R-:W4:Y:S04]  /*4820*/  @!P3 LDG.E R73, desc[UR24][R2.64+0x700] ;  /* 0x000700180249b981 */ /* 0x000f28000c1e1900 */
[----:B------:R-:W4:Y:S06]  /*4830*/  @!P4 LDG.E R74, desc[UR24][R2.64+0x780] ;  /* 0x00078018024ac981 */ /* 0x000f2c000c1e1900 */
[----:B------:R-:W4:Y:S01]  /*4840*/  @!P5 LDG.E R53, desc[UR24][R2.64+0x100] ;  /* 0x000100180235d981 */ /* 0x000f22000c1e1900 */
[----:B------:R-:W-:-:S13]  /*4850*/  ISETP.NE.AND P5, PT, R61, RZ, PT ;  /* 0x000000ff3d00720c */ /* 0x000fda0003fa5270 */
[----:B------:R-:W4:Y:S01]  /*4860*/  @!P5 LDG.E R58, desc[UR24][R2.64+0x180] ;  /* 0x00018018023ad981 */ /* 0x000f22000c1e1900 */
[----:B------:R-:W-:Y:S02]  /*4870*/  ISETP.NE.AND P5, PT, R62, RZ, PT ;  /* 0x000000ff3e00720c */ /* 0x000fe40003fa5270 */
[----:B------:R-:W-:-:S11]  /*4880*/  MOV R60, RZ ;  /* 0x000000ff003c7202 */ /* 0x000fd60000000f00 */
[----:B------:R-:W4:Y:S01]  /*4890*/  @!P5 LDG.E R59, desc[UR24][R2.64+0x200] ;  /* 0x00020018023bd981 */ /* 0x000f22000c1e1900 */
[----:B------:R-:W-:Y:S02]  /*48a0*/  ISETP.NE.AND P5, PT, R63, RZ, PT ;  /* 0x000000ff3f00720c */ /* 0x000fe40003fa5270 */
[----:B------:R-:W-:-:S11]  /*48b0*/  CS2R R62, SRZ ;  /* 0x00000000003e7805 */ /* 0x000fd6000001ff00 */
[----:B------:R-:W4:Y:S01]  /*48c0*/  @!P5 LDG.E R60, desc[UR24][R2.64+0x280] ;  /* 0x00028018023cd981 */ /* 0x000f22000c1e1900 */
[----:B------:R-:W-:-:S13]  /*48d0*/  ISETP.NE.AND P5, PT, R64, RZ, PT ;  /* 0x000000ff4000720c */ /* 0x000fda0003fa5270 */
[----:B------:R-:W4:Y:S01]  /*48e0*/  @!P5 LDG.E R63, desc[UR24][R2.64+0x300] ;  /* 0x00030018023fd981 */ /* 0x000f22000c1e1900 */
[----:B------:R-:W-:Y:S01]  /*48f0*/  ISETP.NE.AND P5, PT, R65, RZ, PT ;  /* 0x000000ff4100720c */ /* 0x000fe20003fa5270 */
[----:B------:R-:W-:-:S12]  /*4900*/  HFMA2 R65, -RZ, RZ, 0, 0 ;  /* 0x00000000ff417431 */ /* 0x000fd800000001ff */
[----:B------:R-:W4:Y:S01]  /*4910*/  @!P5 LDG.E R62, desc[UR24][R2.64+0x380] ;  /* 0x00038018023ed981 */ /* 0x000f22000c1e1900 */
[----:B------:R-:W-:-:S13]  /*4920*/  ISETP.NE.AND P5, PT, R66, RZ, PT ;  /* 0x000000ff4200720c */ /* 0x000fda0003fa5270 */
[----:B------:R-:W4:Y:S01]  /*4930*/  @!P5 LDG.E R65, desc[UR24][R2.64+0x400] ;  /* 0x000400180241d981 */ /* 0x000f22000c1e1900 */
[----:B------:R-:W-:Y:S02]  /*4940*/  ISETP.NE.AND P5, PT, R67, RZ, PT ;  /* 0x000000ff4300720c */ /* 0x000fe40003fa5270 */
[----:B------:R-:W-:-:S06]  /*4950*/  CS2R R66, SRZ ;  /* 0x0000000000427805 */ /* 0x000fcc000001ff00 */
[----:B------:R-:W4:Y:S05]  /*4960*/  @!P6 LDG.E R67, desc[UR24][R2.64+0x500] ;  /* 0x000500180243e981 */ /* 0x000f2a000c1e1900 */
[----:B------:R1:W4:Y:S01]  /*4970*/  @!P5 LDG.E R66, desc[UR24][R2.64+0x480] ;  /* 0x000480180242d981 */ /* 0x000322000c1e1900 */
[----:B-----5:R-:W-:Y:S01]  /*4980*/  FMUL.FTZ R56, R51, -1.4426950216293334961 ;  /* 0xbfb8aa3b33387820 */ /* 0x020fe20000410000 */
[----:B------:R-:W-:-:S05]  /*4990*/  FMUL.FTZ R55, R52, -1.4426950216293334961 ;  /* 0xbfb8aa3b34377820 */ /* 0x000fca0000410000 */
[----:B------:R-:W5:Y:S01]  /*49a0*/  MUFU.EX2 R56, R56 ;  /* 0x0000003800387308 */ /* 0x000f620000000800 */
[----:B0-----:R-:W-:-:S03]  /*49b0*/  FMUL.FTZ R61, R50, -1.4426950216293334961 ;  /* 0xbfb8aa3b323d7820 */ /* 0x001fc60000410000 */
[----:B------:R-:W0:Y:S01]  /*49c0*/  MUFU.EX2 R55, R55 ;  /* 0x0000003700377308 */ /* 0x000e220000000800 */
[----:B-1----:R-:W-:Y:S01]  /*49d0*/  FMUL.FTZ R64, R49, -1.4426950216293334961 ;  /* 0xbfb8aa3b31407820 */ /* 0x002fe20000410000 */
[----:B------:R-:W-:Y:S01]  /*49e0*/  FMUL.FTZ R69, R48, -1.4426950216293334961 ;  /* 0xbfb8aa3b30457820 */ /* 0x000fe20000410000 */
[----:B------:R-:W-:Y:S01]  /*49f0*/  FMUL.FTZ R2, R46, -1.4426950216293334961 ;  /* 0xbfb8aa3b2e027820 */ /* 0x000fe20000410000 */
[----:B------:R-:W1:Y:S04]  /*4a00*/  MUFU.EX2 R61, R61 ;  /* 0x0000003d003d7308 */ /* 0x000e680000000800 */
[----:B------:R-:W1:Y:S01]  /*4a10*/  MUFU.EX2 R64, R64 ;  /* 0x0000004000407308 */ /* 0x000e620000000800 */
[----:B-----5:R-:W-:-:S03]  /*4a20*/  FADD.FTZ R56, R56, 1 ;  /* 0x3f80000038387421 */ /* 0x020fc60000010000 */
[----:B------:R-:W5:Y:S01]  /*4a30*/  MUFU.EX2 R69, R69 ;  /* 0x0000004500457308 */ /* 0x000f620000000800 */
[----:B0-----:R-:W-:-:S03]  /*4a40*/  FADD.FTZ R55, R55, 1 ;  /* 0x3f80000037377421 */ /* 0x001fc60000010000 */
[----:B------:R-:W0:Y:S01]  /*4a50*/  MUFU.EX2 R2, R2 ;  /* 0x0000000200027308 */ /* 0x000e220000000800 */
[----:B------:R-:W-:-:S03]  /*4a60*/  FMUL.FTZ R3, R45, -1.4426950216293334961 ;  /* 0xbfb8aa3b2d037820 */ /* 0x000fc60000410000 */
[----:B------:R-:W-:Y:S01]  /*4a70*/  MUFU.RCP R56, R56 ;  /* 0x0000003800387308 */ /* 0x000fe20000001000 */
[----:B-1----:R-:W-:Y:S01]  /*4a80*/  FADD.FTZ R61, R61, 1 ;  /* 0x3f8000003d3d7421 */ /* 0x002fe20000010000 */
[----:B------:R-:W-:-:S06]  /*4a90*/  FADD.FTZ R64, R64, 1 ;  /* 0x3f80000040407421 */ /* 0x000fcc0000010000 */
[----:B------:R-:W1:Y:S01]  /*4aa0*/  MUFU.RCP R55, R55 ;  /* 0x0000003700377308 */ /* 0x000e620000001000 */
[----:B-----5:R-:W-:Y:S01]  /*4ab0*/  FADD.FTZ R69, R69, 1 ;  /* 0x3f80000045457421 */ /* 0x020fe20000010000 */
[----:B0-----:R-:W-:-:S06]  /*4ac0*/  FADD.FTZ R2, R2, 1 ;  /* 0x3f80000002027421 */ /* 0x001fcc0000010000 */
[----:B------:R-:W0:Y:S01]  /*4ad0*/  MUFU.EX2 R3, R3 ;  /* 0x0000000300037308 */ /* 0x000e220000000800 */
[----:B------:R-:W-:Y:S01]  /*4ae0*/  FMUL.FTZ R76, R43, -1.4426950216293334961 ;  /* 0xbfb8aa3b2b4c7820 */ /* 0x000fe20000410000 */
[----:B------:R-:W-:Y:S01]  /*4af0*/  FMUL.FTZ R75, R44, -1.4426950216293334961 ;  /* 0xbfb8aa3b2c4b7820 */ /* 0x000fe20000410000 */
[----:B------:R-:W-:Y:S01]  /*4b00*/  FMUL.FTZ R116, R41, -1.4426950216293334961 ;  /* 0xbfb8aa3b29747820 */ /* 0x000fe20000410000 */
[----:B------:R-:W-:Y:S01]  /*4b10*/  MUFU.RCP R61, R61 ;  /* 0x0000003d003d7308 */ /* 0x000fe20000001000 */
[----:B------:R-:W-:Y:S01]  /*4b20*/  FMUL.FTZ R77, R42, -1.4426950216293334961 ;  /* 0xbfb8aa3b2a4d7820 */ /* 0x000fe20000410000 */
[----:B------:R-:W-:-:S06]  /*4b30*/  FMUL.FTZ R117, R40, -1.4426950216293334961 ;  /* 0xbfb8aa3b28757820 */ /* 0x000fcc0000410000 */
[----:B------:R-:W-:Y:S01]  /*4b40*/  MUFU.RCP R64, R64 ;  /* 0x0000004000407308 */ /* 0x000fe20000001000 */
[----:B------:R-:W-:-:S07]  /*4b50*/  FMUL.FTZ R70, R47, -1.4426950216293334961 ;  /* 0xbfb8aa3b2f467820 */ /* 0x000fce0000410000 */
[----:B------:R-:W5:Y:S01]  /*4b60*/  MUFU.RCP R69, R69 ;  /* 0x0000004500457308 */ /* 0x000f620000001000 */
[----:B------:R-:W-:-:S07]  /*4b70*/  FMUL.FTZ R137, R39, -1.4426950216293334961 ;  /* 0xbfb8aa3b27897820 */ /* 0x000fce0000410000 */
[----:B------:R-:W5:Y:S04]  /*4b80*/  MUFU.EX2 R76, R76 ;  /* 0x0000004c004c7308 */ /* 0x000f680000000800 */
[----:B------:R-:W5:Y:S04]  /*4b90*/  MUFU.EX2 R75, R75 ;  /* 0x0000004b004b7308 */ /* 0x000f680000000800 */
[----:B------:R-:W-:Y:S04]  /*4ba0*/  MUFU.EX2 R116, R116 ;  /* 0x0000007400747308 */ /* 0x000fe80000000800 */
[----:B------:R-:W-:Y:S04]  /*4bb0*/  MUFU.EX2 R77, R77 ;  /* 0x0000004d004d7308 */ /* 0x000fe80000000800 */
[----:B------:R-:W-:Y:S04]  /*4bc0*/  MUFU.EX2 R117, R117 ;  /* 0x0000007500757308 */ /* 0x000fe80000000800 */
[----:B------:R-:W5:Y:S04]  /*4bd0*/  MUFU.EX2 R70, R70 ;  /* 0x0000004600467308 */ /* 0x000f680000000800 */
[----:B------:R5:W5:Y:S01]  /*4be0*/  MUFU.EX2 R138, R137 ;  /* 0x00000089008a7308 */ /* 0x000b620000000800 */
[----:B------:R-:W-:Y:S01]  /*4bf0*/  FMUL.FTZ R139, R38, -1.4426950216293334961 ;  /* 0xbfb8aa3b268b7820 */ /* 0x000fe20000410000 */
[----:B------:R-:W-:Y:S01]  /*4c00*/  FMUL.FTZ R140, R37, -1.4426950216293334961 ;  /* 0xbfb8aa3b258c7820 */ /* 0x000fe20000410000 */
        /* <DEDUP_REMOVED lines=21> */
[----:B------:R-:W4:Y:S01]  /*4d60*/  LDS R59, [R110+0x10] ;  /* 0x000010006e3b7984 */ /* 0x000f220000000800 */
[----:B--2---:R2:W4:Y:S01]  /*4d70*/  MUFU.RCP R71, R2 ;  /* 0x0000000200477308 */ /* 0x0045220000001000 */
[----:B0-----:R-:W-:Y:S01]  /*4d80*/  FADD.FTZ R72, R3, 1 ;  /* 0x3f80000003487421 */ /* 0x001fe20000010000 */
[----:B-1----:R-:W-:Y:S01]  /*4d90*/  FADD.FTZ R3, -R55, 1 ;  /* 0x3f80000037037421 */ /* 0x002fe20000010100 */
[----:B------:R-:W0:Y:S04]  /*4da0*/  LDS R60, [R110+0x14] ;  /* 0x000014006e3c7984 */ /* 0x000e280000000800 */
[----:B------:R-:W1:Y:S01]  /*4db0*/  LDS R62, [R110+0x1c] ;  /* 0x00001c006e3e7984 */ /* 0x000e620000000800 */
[----:B--2---:R-:W-:-:S03]  /*4dc0*/  FADD.FTZ R2, -R56, 1 ;  /* 0x3f80000038027421 */ /* 0x004fc60000010100 */
[----:B------:R-:W2:Y:S01]  /*4dd0*/  LDS R63, [R110+0x18] ;  /* 0x000018006e3f7984 */ /* 0x000ea20000000800 */
[----:B------:R-:W-:Y:S01]  /*4de0*/  FFMA.FTZ R66, R51, R2, 1 ;  /* 0x3f80000033427423 */ /* 0x000fe20000010002 */
[----:B------:R-:W-:Y:S01]  /*4df0*/  FFMA.FTZ R3, R52, R3, 1 ;  /* 0x3f80000034037423 */ /* 0x000fe20000010003 */
[----:B------:R-:W0:Y:S01]  /*4e00*/  MUFU.RCP R72, R72 ;  /* 0x0000004800487308 */ /* 0x000e220000001000 */
[----:B-----5:R-:W-:Y:S01]  /*4e10*/  FADD.FTZ R67, -R69, 1 ;  /* 0x3f80000045437421 */ /* 0x020fe20000010100 */
[----:B---3--:R-:W-:Y:S01]  /*4e20*/  FADD.FTZ R74, R76, 1 ;  /* 0x3f8000004c4a7421 */ /* 0x008fe20000010000 */
[----:B------:R-:W-:Y:S01]  /*4e30*/  FADD.FTZ R73, R75, 1 ;  /* 0x3f8000004b497421 */ /* 0x000fe20000010000 */
[----:B------:R-:W-:Y:S01]  /*4e40*/  FADD.FTZ R70, R70, 1 ;  /* 0x3f80000046467421 */ /* 0x000fe20000010000 */
[----:B------:R-:W-:Y:S01]  /*4e50*/  LDS R68, [R110+0x2c] ;  /* 0x00002c006e447984 */ /* 0x000fe20000000800 */
[----:B----4-:R-:W-:Y:S01]  /*4e60*/  FMUL.FTZ R2, R36, R53 ;  /* 0x0000003524027220 */ /* 0x010fe20000410000 */
[----:B------:R-:W-:-:S03]  /*4e70*/  FMUL.FTZ R65, R35, R54 ;  /* 0x0000003623417220 */ /* 0x000fc60000410000 */
[----:B------:R-:W-:Y:S01]  /*4e80*/  FMUL.FTZ R2, R55, R2 ;  /* 0x0000000237027220 */ /* 0x000fe20000410000 */
[----:B------:R-:W-:-:S03]  /*4e90*/  FMUL.FTZ R65, R56, R65 ;  /* 0x0000004138417220 */ /* 0x000fc60000410000 */
[----:B------:R-:W-:Y:S01]  /*4ea0*/  FMUL.FTZ R3, R2, R3 ;  /* 0x0000000302037220 */ /* 0x000fe20000410000 */
[----:B------:R-:W-:Y:S01]  /*4eb0*/  FADD.FTZ R2, -R64, 1 ;  /* 0x3f80000040027421 */ /* 0x000fe20000010100 */
[----:B------:R-:W-:Y:S01]  /*4ec0*/  FMUL.FTZ R137, R65, R66 ;  /* 0x0000004241897220 */ /* 0x000fe20000410000 */
[----:B------:R-:W-:Y:S01]  /*4ed0*/  FADD.FTZ R65, -R61, 1 ;  /* 0x3f8000003d417421 */ /* 0x000fe20000010100 */
[----:B------:R3:W4:Y:S01]  /*4ee0*/  MUFU.EX2 R142, R139 ;  /* 0x0000008b008e7308 */ /* 0x0007220000000800 */
[----:B------:R-:W-:Y:S01]  /*4ef0*/  FADD.FTZ R76, R116, 1 ;  /* 0x3f800000744c7421 */ /* 0x000fe20000010000 */
[----:B------:R-:W-:Y:S01]  /*4f00*/  FADD.FTZ R75, R77, 1 ;  /* 0x3f8000004d4b7421 */ /* 0x000fe20000010000 */
[----:B------:R-:W-:Y:S01]  /*4f10*/  FFMA.FTZ R116, R49, R2, 1 ;  /* 0x3f80000031747423 */ /* 0x000fe20000010002 */
[----:B------:R-:W-:Y:S01]  /*4f20*/  FFMA.FTZ R77, R50, R65, 1 ;  /* 0x3f800000324d7423 */ /* 0x000fe20000010041 */
[----:B------:R-:W-:Y:S01]  /*4f30*/  FFMA.FTZ R143, R48, R67, 1 ;  /* 0x3f800000308f7423 */ /* 0x000fe20000010043 */
[----:B------:R-:W-:Y:S01]  /*4f40*/  FMUL.FTZ R2, R34, R57 ;  /* 0x0000003922027220 */ /* 0x000fe20000410000 */
[----:B------:R-:W5:Y:S01]  /*4f50*/  LDS R65, [R110+0x20] ;  /* 0x000020006e417984 */ /* 0x000f620000000800 */
[----:B---3--:R-:W-:Y:S01]  /*4f60*/  FADD.FTZ R139, R117, 1 ;  /* 0x3f800000758b7421 */ /* 0x008fe20000010000 */
[----:B------:R-:W-:-:S02]  /*4f70*/  FMUL.FTZ R117, R33, R58 ;  /* 0x0000003a21757220 */ /* 0x000fc40000410000 */
[----:B------:R-:W3:Y:S01]  /*4f80*/  LDS R67, [R110+0x28] ;  /* 0x000028006e437984 */ /* 0x000ee20000000800 */
[----:B------:R0:W1:Y:S01]  /*4f90*/  MUFU.EX2 R148, R140 ;  /* 0x0000008c00947308 */ /* 0x0000620000000800 */
[----:B------:R-:W-:Y:S01]  /*4fa0*/  FMUL.FTZ R2, R61, R2 ;  /* 0x000000023d027220 */ /* 0x000fe20000410000 */
[----:B------:R-:W-:Y:S01]  /*4fb0*/  FMUL.FTZ R117, R64, R117 ;  /* 0x0000007540757220 */ /* 0x000fe20000410000 */
[----:B------:R-:W3:Y:S01]  /*4fc0*/  LDS R66, [R110+0x24] ;  /* 0x000024006e427984 */ /* 0x000ee20000000800 */
[----:B------:R4:W-:Y:S01]  /*4fd0*/  MUFU.RCP R159, R139 ;  /* 0x0000008b009f7308 */ /* 0x0009e20000001000 */
[----:B0-----:R-:W-:Y:S01]  /*4fe0*/  FADD.FTZ R140, R138, 1 ;  /* 0x3f8000008a8c7421 */ /* 0x001fe20000010000 */
[----:B------:R-:W-:Y:S01]  /*4ff0*/  FMUL.FTZ R138, R32, R59 ;  /* 0x0000003b208a7220 */ /* 0x000fe20000410000 */
[----:B------:R-:W-:-:S05]  /*5000*/  FMUL.FTZ R141, R117, R116 ;  /* 0x00000074758d7220 */ /* 0x000fca0000410000 */
[----:B------:R-:W0:Y:S01]  /*5010*/  MUFU.RCP R70, R70 ;  /* 0x0000004600467308 */ /* 0x000e220000001000 */
[----:B----4-:R-:W-:Y:S01]  /*5020*/  FMUL.FTZ R139, R2, R77 ;  /* 0x0000004d028b7220 */ /* 0x010fe20000410000 */
[----:B------:R-:W-:Y:S01]  /*5030*/  FMUL.FTZ R138, R69, R138 ;  /* 0x0000008a458a7220 */ /* 0x000fe20000410000 */
[----:B------:R-:W-:Y:S01]  /*5040*/  FADD.FTZ R77, -R71, 1 ;  /* 0x3f800000474d7421 */ /* 0x000fe20000010100 */
[----:B------:R-:W-:Y:S01]  /*5050*/  FADD.FTZ R116, -R72, 1 ;  /* 0x3f80000048747421 */ /* 0x000fe20000010100 */
[----:B------:R-:W-:Y:S01]  /*5060*/  FADD.FTZ R144, R142, 1 ;  /* 0x3f8000008e907421 */ /* 0x000fe20000010000 */
[----:B------:R-:W-:Y:S01]  /*5070*/  FMUL.FTZ R143, R138, R143 ;  /* 0x0000008f8a8f7220 */ /* 0x000fe20000410000 */
[----:B------:R-:W-:Y:S01]  /*5080*/  FFMA.FTZ R147, R46, R77, 1 ;  /* 0x3f8000002e937423 */ /* 0x000fe2000001004d */
[----:B------:R-:W-:Y:S01]  /*5090*/  FFMA.FTZ R142, R45, R116, 1 ;  /* 0x3f8000002d8e7423 */ /* 0x000fe20000010074 */
[----:B------:R-:W4:Y:S01]  /*50a0*/  LDS R117, [R110+0x30] ;  /* 0x000030006e757984 */ /* 0x000f220000000800 */
[----:B------:R-:W2:Y:S03]  /*50b0*/  MUFU.RCP R74, R74 ;  /* 0x0000004a004a7308 */ /* 0x000ea60000001000 */
[----:B------:R-:W4:Y:S04]  /*50c0*/  LDS R138, [R110+0x34] ;  /* 0x000034006e8a7984 */ /* 0x000f280000000800 */
[----:B------:R-:W4:Y:S01]  /*50d0*/  LDS R77, [R110+0x38] ;  /* 0x000038006e4d7984 */ /* 0x000f220000000800 */
[----:B------:R-:W5:Y:S03]  /*50e0*/  MUFU.RCP R76, R76 ;  /* 0x0000004c004c7308 */ /* 0x000f660000001000 */
[----:B------:R-:W4:Y:S01]  /*50f0*/  LDS R116, [R110+0x3c] ;  /* 0x00003c006e747984 */ /* 0x000f220000000800 */
[----:B-1----:R-:W-:-:S04]  /*5100*/  FADD.FTZ R148, R148, 1 ;  /* 0x3f80000094947421 */ /* 0x002fc80000010000 */
[----:B------:R-:W1:Y:S01]  /*5110*/  MUFU.RCP R75, R75 ;  /* 0x0000004b004b7308 */ /* 0x000e620000001000 */
[C---:B0-----:R-:W-:Y:S01]  /*5120*/  FADD.FTZ R2, -R70.reuse, 1 ;  /* 0x3f80000046027421 */ /* 0x041fe20000010100 */
[----:B------:R-:W-:Y:S01]  /*5130*/  FMUL.FTZ R145, R31, R60 ;  /* 0x0000003c1f917220 */ /* 0x000fe20000410000 */
[----:B------:R-:W-:Y:S01]  /*5140*/  FMUL.FTZ R149, R19, R62 ;  /* 0x0000003e13957220 */ /* 0x000fe20000410000 */
[----:B------:R-:W-:Y:S06]  /*5150*/  BAR.SYNC.DEFER_BLOCKING 0x0 ;  /* 0x0000000000007b1d */ /* 0x000fec0000010000 */
[----:B------:R-:W0:Y:S01]  /*5160*/  MUFU.RCP R73, R73 ;  /* 0x0000004900497308 */ /* 0x000e220000001000 */
[----:B------:R-:W-:Y:S01]  /*5170*/  FFMA.FTZ R2, R47, R2, 1 ;  /* 0x3f8000002f027423 */ /* 0x000fe20000010002 */
[----:B------:R-:W-:Y:S01]  /*5180*/  FMUL.FTZ R145, R70, R145 ;  /* 0x0000009146917220 */ /* 0x000fe20000410000 */
[----:B------:R-:W-:-:S05]  /*5190*/  FMUL.FTZ R149, R72, R149 ;  /* 0x0000009548957220 */ /* 0x000fca0000410000 */
[----:B------:R3:W4:Y:S01]  /*51a0*/  MUFU.RCP R146, R140 ;  /* 0x0000008c00927308 */ /* 0x0007220000001000 */
[----:B------:R-:W-:Y:S01]  /*51b0*/  FMUL.FTZ R145, R145, R2 ;  /* 0x0000000291917220 */ /* 0x000fe20000410000 */
[----:B------:R-:W-:Y:S01]  /*51c0*/  FMUL.FTZ R149, R149, R142 ;  /* 0x0000008e95957220 */ /* 0x000fe20000410000 */
[----:B--2---:R-:W-:Y:S01]  /*51d0*/  FADD.FTZ R2, -R74, 1 ;  /* 0x3f8000004a027421 */ /* 0x004fe20000010100 */
[----:B-----5:R-:W-:-:S04]  /*51e0*/  FADD.FTZ R142, -R76, 1 ;  /* 0x3f8000004c8e7421 */ /* 0x020fc80000010100 */
[----:B------:R2:W5:Y:S01]  /*51f0*/  MUFU.RCP R165, R144 ;  /* 0x0000009000a57308 */ /* 0x0005620000001000 */
[----:B---3--:R-:W-:-:S04]  /*5200*/  FMUL.FTZ R140, R30, R63 ;  /* 0x0000003f1e8c7220 */ /* 0x008fc80000410000 */
[----:B------:R-:W-:-:S03]  /*5210*/  FMUL.FTZ R140, R71, R140 ;  /* 0x0000008c478c7220 */ /* 0x000fc60000410000 */
[----:B------:R-:W3:Y:S01]  /*5220*/  MUFU.RCP R148, R148 ;  /* 0x0000009400947308 */ /* 0x000ee20000001000 */
[----:B------:R-:W-:Y:S01]  /*5230*/  FMUL.FTZ R147, R140, R147 ;  /* 0x000000938c937220 */ /* 0x000fe20000410000 */
[----:B-1----:R-:W-:Y:S01]  /*5240*/  FADD.FTZ R153, -R75, 1 ;  /* 0x3f8000004b997421 */ /* 0x002fe20000010100 */
[----:B------:R-:W-:Y:S01]  /*5250*/  FFMA.FTZ R140, R43, R2, 1 ;  /* 0x3f8000002b8c7423 */ /* 0x000fe20000010002 */
[----:B--2---:R-:W-:Y:S01]  /*5260*/  FFMA.FTZ R144, R41, R142, 1 ;  /* 0x3f80000029907423 */ /* 0x004fe2000001008e */
[----:B0-----:R-:W-:Y:S01]  /*5270*/  FADD.FTZ R151, -R73, 1 ;  /* 0x3f80000049977421 */ /* 0x001fe20000010100 */
        /* <DEDUP_REMOVED lines=12> */
[----:B----4-:R-:W-:Y:S01]  /*5340*/  FADD.FTZ R2, -R146, 1 ;  /* 0x3f80000092027421 */ /* 0x010fe20000010100 */
[----:B-----5:R-:W-:Y:S01]  /*5350*/  FADD.FTZ R163, -R165, 1 ;  /* 0x3f800000a5a37421 */ /* 0x020fe20000010100 */
[----:B---3--:R-:W-:Y:S01]  /*5360*/  FADD.FTZ R142, -R148, 1 ;  /* 0x3f800000948e7421 */ /* 0x008fe20000010100 */
        /* <DEDUP_REMOVED lines=96> */
[----:B------:R-:W-:-:S03]  /*5970*/  FMUL.FTZ R37, R36, R52 ;  /* 0x0000003424257220 */ /* 0x000fc60000410000 */
[----:B------:R2:W-:Y:S04]  /*5980*/  @!P3 STG.E desc[UR24][R2.64+0x580], R161 ;  /* 0x000580a10200b986 */ /* 0x0005e8000c101918 */
[----:B------:R2:W-:Y:S04]  /*5990*/  @!P6 STG.E desc[UR24][R2.64+0x600], R163 ;  /* 0x000600a30200e986 */ /* 0x0005e8000c101918 */
[----:B------:R2:W-:Y:S04]  /*59a0*/  @!P5 STG.E desc[UR24][R2.64+0x680], R167 ;  /* 0x000680a70200d986 */ /* 0x0005e8000c101918 */
[----:B------:R2:W-:Y:S04]  /*59b0*/  @!P4 STG.E desc[UR24][R2.64+0x700], R169 ;  /* 0x000700a90200c986 */ /* 0x0005e8000c101918 */
[----:B------:R2:W-:Y:S01]  /*59c0*/  @!P1 STG.E desc[UR24][R2.64+0x780], R171 ;  /* 0x000780ab02009986 */ /* 0x0005e2000c101918 */
[----:B------:R-:W-:Y:S01]  /*59d0*/  FMUL.FTZ R50, R50, R61 ;  /* 0x0000003d32327220 */ /* 0x000fe20000410000 */
[----:B------:R-:W-:Y:S01]  /*59e0*/  FMUL.FTZ R35, R35, R51 ;  /* 0x0000003323237220 */ /* 0x000fe20000410000 */
[----:B------:R-:W-:Y:S01]  /*59f0*/  FFMA.FTZ R132, R109, R37, R132 ;  /* 0x000000256d847223 */ /* 0x000fe20000010084 */
[----:B------:R-:W-:Y:S01]  /*5a00*/  UISETP.NE.U32.AND UP0, UPT, UR30, URZ, UPT ;  /* 0x000000ff1e00728c */ /* 0x000fe2000bf05070 */
        /* <DEDUP_REMOVED lines=24> */
[----:B0-----:R-:W-:Y:S01]  /*5b90*/  FMUL.FTZ R137, R24, R42 ;  /* 0x0000002a18897220 */ /* 0x001fe20000410000 */
[----:B-1----:R-:W-:Y:S01]  /*5ba0*/  FMUL.FTZ R139, R25, R41 ;  /* 0x00000029198b7220 */ /* 0x002fe20000410000 */
[----:B------:R-:W-:Y:S01]  /*5bb0*/  FMUL.FTZ R26, R26, R40 ;  /* 0x000000281a1a7220 */ /* 0x000fe20000410000 */
[----:B------:R-:W-:Y:S01]  /*5bc0*/  FMUL.FTZ R27, R27, R39 ;  /* 0x000000271b1b7220 */ /* 0x000fe20000410000 */
[----:B------:R-:W-:Y:S01]  /*5bd0*/  FMUL.FTZ R28, R28, R165 ;  /* 0x000000a51c1c7220 */ /* 0x000fe20000410000 */
[----:B------:R-:W-:Y:S01]  /*5be0*/  FMUL.FTZ R29, R29, R148 ;  /* 0x000000941d1d7220 */ /* 0x000fe20000410000 */
[----:B------:R-:W-:Y:S01]  /*5bf0*/  FFMA.FTZ R132, R101, R32, R132 ;  /* 0x0000002065847223 */ /* 0x000fe20000010084 */
[----:B--2---:R-:W-:Y:S06]  /*5c00*/  BRA.U !UP0, `(.L_x_6660) ;  /* 0x00000005087c7547 */ /* 0x004fec000b800000 */
        /* <DEDUP_REMOVED lines=29> */
[----:B------:R-:W-:-:S03]  /*5de0*/  UIMAD UR11, UR12, UR11, UR9 ;  /* 0x0000000b0c0b72a4 */ /* 0x000fc6000f8e0209 */
        /* <DEDUP_REMOVED lines=10> */
[----:B------:R-:W-:Y:S01]  /*5e90*/  LDS R23, [R128] ;  /* 0x0000000080177984 */ /* 0x000fe20000000800 */
[----:B0-----:R-:W-:-:S03]  /*5ea0*/  IADD3 R3, P1, PT, R17, UR8, RZ ;  /* 0x0000000811037c10 */ /* 0x001fc6000ff3e0ff */
[----:B------:R-:W-:Y:S01]  /*5eb0*/  LDS R25, [R127+0x80] ;  /* 0x000080007f197984 */ /* 0x000fe20000000800 */
[----:B------:R-:W-:-:S03]  /*5ec0*/  IADD3.X R22, PT, PT, RZ, UR11, RZ, P1, !PT ;  /* 0x0000000bff167c10 */ /* 0x000fc60008ffe4ff */
[----:B------:R-:W-:Y:S01]  /*5ed0*/  LDS R45, [R126+0x100] ;  /* 0x000100007e2d7984 */ /* 0x000fe20000000800 */
[----:B------:R-:W-:-:S03]  /*5ee0*/  LEA R2, P1, R3, UR30, 0x2 ;  /* 0x0000001e03027c11 */ /* 0x000fc6000f8210ff */
[----:B------:R-:W-:Y:S01]  /*5ef0*/  LDS R43, [R125+0x180] ;  /* 0x000180007d2b7984 */ /* 0x000fe20000000800 */
[----:B------:R-:W-:-:S03]  /*5f00*/  LEA.HI.X R3, R3, UR31, R22, 0x2, P1 ;  /* 0x0000001f03037c11 */ /* 0x000fc600088f1416 */
        /* <DEDUP_REMOVED lines=47> */
.L_x_6660:
[----:B------:R-:W-:Y:S01]  /*6200*/  FFMA.FTZ R132, R99, R31, R132 ;  /* 0x0000001f63847223 */ /* 0x000fe20000010084 */
        /* <DEDUP_REMOVED lines=12> */
[-C--:B------:R-:W-:Y:S01]  /*62d0*/  FMUL.FTZ R61, R37, R136.reuse ;  /* 0x00000088253d7220 */ /* 0x080fe20000410000 */
[-C--:B------:R-:W-:Y:S01]  /*62e0*/  FMUL.FTZ R60, R35, R136.reuse ;  /* 0x00000088233c7220 */ /* 0x080fe20000410000 */
[----:B------:R-:W-:Y:S01]  /*62f0*/  FMUL.FTZ R59, R34, R136 ;  /* 0x00000088223b7220 */ /* 0x000fe20000410000 */
[----:B------:R-:W-:Y:S01]  /*6300*/  FFMA.FTZ R132, R91, R36, R132 ;  /* 0x000000245b847223 */ /* 0x000fe20000010084 */
[-C--:B------:R-:W-:Y:S01]  /*6310*/  FMUL.FTZ R58, R33, R136.reuse ;  /* 0x00000088213a7220 */ /* 0x080fe20000410000 */
[-C--:B------:R-:W-:Y:S01]  /*6320*/  FMUL.FTZ R57, R32, R136.reuse ;  /* 0x0000008820397220 */ /* 0x080fe20000410000 */
[----:B-1----:R-:W-:Y:S01]  /*6330*/  UISETP.GE.AND UP0, UPT, UR7, 0x1, UPT ;  /* 0x000000010700788c */ /* 0x002fe2000bf06270 */
        /* <DEDUP_REMOVED lines=16> */
[----:B------:R-:W-:Y:S01]  /*6440*/  FFMA.FTZ R132, R79, R29, R132 ;  /* 0x0000001d4f847223 */ /* 0x000fe20000010084 */
[----:B------:R-:W-:Y:S06]  /*6450*/  BAR.SYNC.DEFER_BLOCKING 0x0 ;  /* 0x0000000000007b1d */ /* 0x000fec0000010000 */
[----:B------:R-:W-:Y:S05]  /*6460*/  BRA.U !UP0, `(.L_x_6661) ;  /* 0x0000005d08107547 */ /* 0x000fea000b800000 */
[----:B------:R-:W0:Y:S01]  /*6470*/  LDC.64 R116, c[0x0][0x3b8] ;  /* 0x0000ee00ff747b82 */ /* 0x000e220000000a00 */
[----:B------:R-:W-:Y:S01]  /*6480*/  UISETP.NE.AND UP0, UPT, UR18, 0x1, UPT ;  /* 0x000000011200788c */ /* 0x000fe2000bf05270 */
[----:B------:R-:W-:Y:S01]  /*6490*/  FADD.FTZ R40, R30, R30 ;  /* 0x0000001e1e287221 */ /* 0x000fe20000010000 */
[----:B------:R-:W-:Y:S01]  /*64a0*/  FADD.FTZ R0, R37, R37 ;  /* 0x0000002525007221 */ /* 0x000fe20000010000 */
[----:B------:R-:W-:Y:S02]  /*64b0*/  HFMA2 R30, -RZ, RZ, 0, 0 ;  /* 0x00000000ff1e7431 */ /* 0x000fe400000001ff */
[----:B------:R-:W-:Y:S01]  /*64c0*/  FADD.FTZ R45, R35, R35 ;  /* 0x00000023232d7221 */ /* 0x000fe20000010000 */
[----:B------:R-:W-:Y:S01]  /*64d0*/  FADD.FTZ R44, R34, R34 ;  /* 0x00000022222c7221 */ /* 0x000fe20000010000 */
[----:B------:R-:W-:Y:S01]  /*64e0*/  PLOP3.LUT P1, PT, PT, PT, UP0, 0x80, 0x8 ;  /* 0x000000000008781c */ /* 0x000fe20003f2f008 */
[----:B------:R-:W1:Y:S01]  /*64f0*/  LDC.64 R22, c[0x0][0x440] ;  /* 0x00011000ff167b82 */ /* 0x000e620000000a00 */
[----:B------:R-:W-:Y:S01]  /*6500*/  FADD.FTZ R43, R33, R33 ;  /* 0x00000021212b7221 */ /* 0x000fe20000010000 */
[----:B------:R-:W-:Y:S01]  /*6510*/  FADD.FTZ R42, R32, R32 ;  /* 0x00000020202a7221 */ /* 0x000fe20000010000 */
[----:B------:R-:W-:Y:S01]  /*6520*/  FADD.FTZ R41, R31, R31 ;  /* 0x0000001f1f297221 */ /* 0x000fe20000010000 */
[----:B------:R-:W-:Y:S01]  /*6530*/  FADD.FTZ R37, R36, R36 ;  /* 0x0000002424257221 */ /* 0x000fe20000010000 */
[----:B------:R-:W-:Y:S01]  /*6540*/  FADD.FTZ R39, R19, R19 ;  /* 0x0000001313277221 */ /* 0x000fe20000010000 */
[----:B------:R-:W-:Y:S01]  /*6550*/  FADD.FTZ R38, R38, R38 ;  /* 0x0000002626267221 */ /* 0x000fe20000010000 */
[----:B------:R-:W-:Y:S01]  /*6560*/  FADD.FTZ R36, R137, R137 ;  /* 0x0000008989247221 */ /* 0x000fe20000010000 */
[----:B------:R-:W2:Y:S01]  /*6570*/  LDC.64 R24, c[0x0][0x448] ;  /* 0x00011200ff187b82 */ /* 0x000ea20000000a00 */
[----:B------:R-:W-:Y:S01]  /*6580*/  FADD.FTZ R35, R139, R139 ;  /* 0x0000008b8b237221 */ /* 0x000fe20000010000 */
[----:B------:R-:W-:Y:S01]  /*6590*/  ISETP.EQ.AND P1, PT, R204, RZ, P1 ;  /* 0x000000ffcc00720c */ /* 0x000fe20000f22270 */
[----:B------:R-:W-:Y:S01]  /*65a0*/  FADD.FTZ R34, R26, R26 ;  /* 0x0000001a1a227221 */ /* 0x000fe20000010000 */
[----:B------:R-:W-:Y:S01]  /*65b0*/  FADD.FTZ R33, R27, R27 ;  /* 0x0000001b1b217221 */ /* 0x000fe20000010000 */
[----:B------:R-:W-:Y:S01]  /*65c0*/  FADD.FTZ R32, R28, R28 ;  /* 0x0000001c1c207221 */ /* 0x000fe20000010000 */
[----:B------:R-:W-:Y:S01]  /*65d0*/  FADD.FTZ R31, R29, R29 ;  /* 0x0000001d1d1f7221 */ /* 0x000fe20000010000 */
[----:B------:R-:W-:Y:S01]  /*65e0*/  MOV R77, RZ ;  /* 0x000000ff004d7202 */ /* 0x000fe20000000f00 */
[----:B------:R-:W3:Y:S01]  /*65f0*/  LDCU UR29, c[0x0][0x394] ;  /* 0x00007280ff1d77ac */ /* 0x000ee20008000800 */
[----:B------:R-:W4:Y:S01]  /*6600*/  LDCU UR34, c[0x0][0x38c] ;  /* 0x00007180ff2277ac */ /* 0x000f220008000800 */
[----:B------:R-:W0:Y:S01]  /*6610*/  LDCU.64 UR30, c[0x0][0x3e0] ;  /* 0x00007c00ff1e77ac */ /* 0x000e220008000a00 */
[----:B------:R-:W0:Y:S01]  /*6620*/  LDCU.64 UR32, c[0x0][0x3c0] ;  /* 0x00007800ff2077ac */ /* 0x000e220008000a00 */
[----:B------:R-:W0:Y:S03]  /*6630*/  LDCU.128 UR8, c[0x0][0x3a0] ;  /* 0x00007400ff0877ac */ /* 0x000e260008000c00 */
.L_x_6695:
[----:B0-----:R-:W-:-:S04]  /*6640*/  UIMAD.WIDE.U32 UR26, UR12, UR8, URZ ;  /* 0x000000080c1a72a5 */ /* 0x001fc8000f8e00ff */
[----:B------:R-:W-:Y:S02]  /*6650*/  UIMAD UR7, UR12, UR9, UR27 ;  /* 0x000000090c0772a4 */ /* 0x000fe4000f8e021b */
[----:B------:R-:W-:Y:S02]  /*6660*/  MOV R3, UR27 ;  /* 0x0000001b00037c02 */ /* 0x000fe40008000f00 */
[----:B------:R-:W-:Y:S02]  /*6670*/  MOV R2, UR26 ;  /* 0x0000001a00027c02 */ /* 0x000fe40008000f00 */
[----:B------:R-:W-:-:S03]  /*6680*/  MOV R3, UR7 ;  /* 0x0000000700037c02 */ /* 0x000fc60008000f00 */
[----:B------:R-:W-:-:S04]  /*6690*/  IMAD.WIDE.U32 R2, R30, UR10, R2 ;  /* 0x0000000a1e027c25 */ /* 0x000fc8000f8e0002 */
[----:B------:R-:W-:Y:S01]  /*66a0*/  IMAD R3, R30, UR11, R3 ;  /* 0x0000000b1e037c24 */ /* 0x000fe2000f8e0203 */
[----:B-1----:R-:W-:-:S04]  /*66b0*/  LEA R26, P0, R2, R22, 0x3 ;  /* 0x00000016021a7211 */ /* 0x002fc800078018ff */
[----:B------:R-:W-:-:S06]  /*66c0*/  LEA.HI.X R27, R2, R23, R3, 0x3, P0 ;  /* 0x00000017021b7211 */ /* 0x000fcc00000f1c03 */
[----:B------:R-:W5:Y:S01]  /*66d0*/  LDG.E.64 R26, desc[UR24][R26.64] ;  /* 0x000000181a1a7981 */ /* 0x000f62000c1e1b00 */
[----:B------:R-:W-:-:S04]  /*66e0*/  IMAD.WIDE.U32 R4, R116, UR12, RZ ;  /* 0x0000000c74047c25 */ /* 0x000fc8000f8e00ff */
[----:B------:R-:W-:Y:S01]  /*66f0*/  IMAD R11, R117, UR12, R5 ;  /* 0x0000000c750b7c24 */ /* 0x000fe2000f8e0205 */
[----:B--2---:R-:W-:Y:S01]  /*6700*/  LEA R5, P0, R4, R24, 0x3 ;  /* 0x0000001804057211 */ /* 0x004fe200078018ff */
[----:B------:R-:W-:-:S03]  /*6710*/  IMAD.WIDE.U32 R2, R30, UR32, RZ ;  /* 0x000000201e027c25 */ /* 0x000fc6000f8e00ff */
[----:B------:R-:W-:Y:S01]  /*6720*/  LEA.HI.X R11, R4, R25, R11, 0x3, P0 ;  /* 0x00000019040b7211 */ /* 0x000fe200000f1c0b */
[----:B------:R-:W-:Y:S01]  /*6730*/  IMAD.WIDE.U32 R6, R30, UR30, RZ ;  /* 0x0000001e1e067c25 */ /* 0x000fe2000f8e00ff */
[----:B------:R-:W-:-:S03]  /*6740*/  LEA R4, P0, R2, R5, 0x3 ;  /* 0x0000000502047211 */ /* 0x000fc600078018ff */
[----:B------:R-:W-:Y:S01]  /*6750*/  IMAD R10, R30, UR33, R3 ;  /* 0x000000211e0a7c24 */ /* 0x000fe2000f8e0203 */
[----:B------:R-:W-:Y:S01]  /*6760*/  LEA R8, P2, R6, UR13, 0x3 ;  /* 0x0000000d06087c11 */ /* 0x000fe2000f8418ff */
[----:B------:R-:W-:-:S03]  /*6770*/  IMAD R3, R30, UR31, R7 ;  /* 0x0000001f1e037c24 */ /* 0x000fc6000f8e0207 */
[----:B------:R-:W-:Y:S02]  /*6780*/  LEA.HI.X R5, R2, R11, R10, 0x3, P0 ;  /* 0x0000000b02057211 */ /* 0x000fe400000f1c0a */
[----:B------:R-:W-:-:S04]  /*6790*/  LEA.HI.X R9, R6, UR14, R3, 0x3, P2 ;  /* 0x0000000e06097c11 */ /* 0x000fc800090f1c03 */
[----:B------:R-:W2:Y:S04]  /*67a0*/  LDG.E.64 R4, desc[UR24][R4.64] ;  /* 0x0000001804047981 */ /* 0x000ea8000c1e1b00 */
[----:B------:R0:W2:Y:S01]  /*67b0*/  LDG.E.64 R2, desc[UR24][R8.64] ;  /* 0x0000001808027981 */ /* 0x0000a2000c1e1b00 */
[----:B------:R-:W1:Y:S01]  /*67c0*/  S2UR UR26, SR_CgaCtaId ;  /* 0x00000000001a79c3 */ /* 0x000e620000008800 */
[----:B------:R-:W-:Y:S01]  /*67d0*/  USHF.L.U32 UR27, UR18, 0x8, URZ ;  /* 0x00000008121b7899 */ /* 0x000fe200080006ff */
[----:B------:R-:W-:-:S03]  /*67e0*/  ISETP.NE.AND P0, PT, R133, RZ, PT ;  /* 0x000000ff8500720c */ /* 0x000fc60003f05270 */
[----:B------:R-:W-:-:S04]  /*67f0*/  UIADD3 UR7, UPT, UPT, UR27, -0x100, URZ ;  /* 0xffffff001b077890 */ /* 0x000fc8000fffe0ff */
[----:B------:R-:W-:Y:S01]  /*6800*/  ULOP3.LUT UR7, UR7, 0x100, URZ, 0xc0, !UPT ;  /* 0x0000010007077892 */ /* 0x000fe2000f8ec0ff */
[----:B------:R-:W-:Y:S01]  /*6810*/  UMOV UR23, 0x400 ;  /* 0x0000040000177882 */ /* 0x000fe20000000000 */
[----:B------:R-:W-:Y:S01]  /*6820*/  ISETP.NE.AND P2, PT, R133, 0x3f, PT ;  /* 0x0000003f8500780c */ /* 0x000fe20003f45270 */
[----:B-1----:R-:W-:Y:S01]  /*6830*/  ULEA UR23, UR26, UR23, 0x18 ;  /* 0x000000171a177291 */ /* 0x002fe2000f8ec0ff */
[----:B------:R-:W-:Y:S01]  /*6840*/  BSSY.RECONVERGENT B0, `(.L_x_6662) ;  /* 0x00000b7000007945 */ /* 0x000fe20003800200 */
[----:B-----5:R-:W-:Y:S01]  /*6850*/  FMUL.FTZ R6, R27, R108 ;  /* 0x0000006c1b067220 */ /* 0x020fe20000410000 */
[----:B------:R-:W-:-:S03]  /*6860*/  FMUL.FTZ R7, R26, 1.4426950216293334961 ;  /* 0x3fb8aa3b1a077820 */ /* 0x000fc60000410000 */
[----:B------:R-:W-:Y:S01]  /*6870*/  FMUL.RZ R13, R6, 0.15915493667125701904 ;  /* 0x3e22f983060d7820 */ /* 0x000fe2000040c000 */
[----:B------:R-:W-:Y:S01]  /*6880*/  FMUL.FTZ R6, R7, R108 ;  /* 0x0000006c07067220 */ /* 0x000fe20000410000 */
[----:B0-----:R-:W-:-:S03]  /*6890*/  FMUL.FTZ R9, R27, R104 ;  /* 0x000000681b097220 */ /* 0x001fc60000410000 */
[----:B------:R0:W-:Y:S01]  /*68a0*/  MUFU.EX2 R17, R6 ;  /* 0x0000000600117308 */ /* 0x0001e20000000800 */
[----:B------:R-:W-:Y:S01]  /*68b0*/  FMUL.RZ R15, R9, 0.15915493667125701904 ;  /* 0x3e22f983090f7820 */ /* 0x000fe2000040c000 */
[----:B------:R-:W-:Y:S02]  /*68c0*/  FMUL.FTZ R9, R7, R104 ;  /* 0x0000006807097220 */ /* 0x000fe40000410000 */
[----:B------:R-:W-:Y:S01]  /*68d0*/  MUFU.SIN R10, R13 ;  /* 0x0000000d000a7308 */ /* 0x000fe20000000400 */
[----:B0-----:R-:W-:-:S07]  /*68e0*/  FMUL.FTZ R6, R27, R102 ;  /* 0x000000661b067220 */ /* 0x001fce0000410000 */
[----:B------:R0:W-:Y:S02]  /*68f0*/  MUFU.COS R16, R13 ;  /* 0x0000000d00107308 */ /* 0x0001e40000000000 */
[----:B0-----:R-:W-:Y:S01]  /*6900*/  FMUL.RZ R13, R6, 0.15915493667125701904 ;  /* 0x3e22f983060d7820 */ /* 0x001fe2000040c000 */
[----:B------:R-:W-:-:S05]  /*6910*/  FMUL.FTZ R6, R7, R102 ;  /* 0x0000006607067220 */ /* 0x000fca0000410000 */
[----:B------:R0:W-:Y:S04]  /*6920*/  MUFU.EX2 R195, R9 ;  /* 0x0000000900c37308 */ /* 0x0001e80000000800 */
[----:B------:R1:W-:Y:S01]  /*6930*/  MUFU.EX2 R193, R6 ;  /* 0x0000000600c17308 */ /* 0x0003e20000000800 */
[----:B0-----:R-:W-:-:S03]  /*6940*/  FMUL.FTZ R9, R27, R98 ;  /* 0x000000621b097220 */ /* 0x001fc60000410000 */
[----:B------:R-:W-:Y:S01]  /*6950*/  MUFU.SIN R12, R15 ;  /* 0x0000000f000c7308 */ /* 0x000fe20000000400 */
[----:B-1----:R-:W-:-:S04]  /*6960*/  FMUL.FTZ R6, R27, R96 ;  /* 0x000000601b067220 */ /* 0x002fc80000410000 */
[----:B------:R-:W-:-:S03]  /*6970*/  FMUL.RZ R29, R6, 0.15915493667125701904 ;  /* 0x3e22f983061d7820 */ /* 0x000fc6000040c000 */
[----:B------:R0:W-:Y:S01]  /*6980*/  MUFU.COS R196, R15 ;  /* 0x0000000f00c47308 */ /* 0x0001e20000000000 */
[----:B------:R-:W-:Y:S01]  /*6990*/  FMUL.FTZ R6, R7, R96 ;  /* 0x0000006007067220 */ /* 0x000fe20000410000 */
[----:B0-----:R-:W-:Y:S01]  /*69a0*/  FMUL.RZ R15, R9, 0.15915493667125701904 ;  /* 0x3e22f983090f7820 */ /* 0x001fe2000040c000 */
[----:B------:R-:W-:-:S05]  /*69b0*/  FMUL.FTZ R9, R7, R98 ;  /* 0x0000006207097220 */ /* 0x000fca0000410000 */
[----:B------:R0:W-:Y:S01]  /*69c0*/  MUFU.EX2 R187, R6 ;  /* 0x0000000600bb7308 */ /* 0x0001e20000000800 */
[----:B------:R-:W-:-:S03]  /*69d0*/  FMUL.FTZ R11, R27, R106 ;  /* 0x0000006a1b0b7220 */ /* 0x000fc60000410000 */
[----:B------:R1:W-:Y:S01]  /*69e0*/  MUFU.EX2 R189, R9 ;  /* 0x0000000900bd7308 */ /* 0x0003e20000000800 */
[----:B0-----:R-:W-:-:S03]  /*69f0*/  FMUL.FTZ R6, R27, R90 ;  /* 0x0000005a1b067220 */ /* 0x001fc60000410000 */
[----:B------:R-:W-:Y:S01]  /*6a00*/  MUFU.SIN R138, R29 ;  /* 0x0000001d008a7308 */ /* 0x000fe20000000400 */
[----:B-1----:R-:W-:Y:S01]  /*6a10*/  FMUL.FTZ R9, R27, R92 ;  /* 0x0000005c1b097220 */ /* 0x002fe20000410000 */
[----:B------:R-:W-:-:S03]  /*6a20*/  FMUL.RZ R11, R11, 0.15915493667125701904 ;  /* 0x3e22f9830b0b7820 */ /* 0x000fc6000040c000 */
[----:B------:R-:W-:-:S03]  /*6a30*/  FMUL.RZ R137, R9, 0.15915493667125701904 ;  /* 0x3e22f98309897820 */ /* 0x000fc6000040c000 */
[----:B------:R0:W-:Y:S01]  /*6a40*/  MUFU.COS R188, R29 ;  /* 0x0000001d00bc7308 */ /* 0x0001e20000000000 */
[C---:B------:R-:W-:Y:S01]  /*6a50*/  FMUL.FTZ R9, R7.reuse, R92 ;  /* 0x0000005c07097220 */ /* 0x040fe20000410000 */
[C---:B------:R-:W-:Y:S01]  /*6a60*/  FMUL.FTZ R8, R7.reuse, R106 ;  /* 0x0000006a07087220 */ /* 0x040fe20000410000 */
[----:B0-----:R-:W-:Y:S01]  /*6a70*/  FMUL.RZ R29, R6, 0.15915493667125701904 ;  /* 0x3e22f983061d7820 */ /* 0x001fe2000040c000 */
[----:B------:R-:W-:-:S04]  /*6a80*/  FMUL.FTZ R6, R7, R90 ;  /* 0x0000005a07067220 */ /* 0x000fc80000410000 */
[----:B------:R0:W-:Y:S04]  /*6a90*/  MUFU.EX2 R183, R9 ;  /* 0x0000000900b77308 */ /* 0x0001e80000000800 */
[----:B------:R1:W-:Y:S04]  /*6aa0*/  MUFU.EX2 R181, R6 ;  /* 0x0000000600b57308 */ /* 0x0003e80000000800 */
[----:B------:R-:W-:Y:S01]  /*6ab0*/  MUFU.SIN R197, R11 ;  /* 0x0000000b00c57308 */ /* 0x000fe20000000400 */
[C---:B0-----:R-:W-:Y:S01]  /*6ac0*/  FMUL.FTZ R9, R27.reuse, R86 ;  /* 0x000000561b097220 */ /* 0x041fe20000410000 */
[----:B-1----:R-:W-:-:S06]  /*6ad0*/  FMUL.FTZ R6, R27, R84 ;  /* 0x000000541b067220 */ /* 0x002fcc0000410000 */
[----:B------:R0:W1:Y:S01]  /*6ae0*/  MUFU.COS R199, R11 ;  /* 0x0000000b00c77308 */ /* 0x0000620000000000 */
[----:B------:R-:W-:Y:S01]  /*6af0*/  FMUL.RZ R139, R6, 0.15915493667125701904 ;  /* 0x3e22f983068b7820 */ /* 0x000fe2000040c000 */
[C---:B------:R-:W-:Y:S01]  /*6b00*/  FMUL.FTZ R6, R27.reuse, R82 ;  /* 0x000000521b067220 */ /* 0x040fe20000410000 */
[----:B0-----:R-:W-:-:S05]  /*6b10*/  FMUL.FTZ R11, R27, R100 ;  /* 0x000000641b0b7220 */ /* 0x001fca0000410000 */
[----:B------:R-:W-:Y:S01]  /*6b20*/  MUFU.SIN R142, R137 ;  /* 0x00000089008e7308 */ /* 0x000fe20000000400 */
[----:B------:R-:W-:-:S07]  /*6b30*/  FMUL.RZ R19, R11, 0.15915493667125701904 ;  /* 0x3e22f9830b137820 */ /* 0x000fce000040c000 */
[----:B------:R0:W5:Y:S01]  /*6b40*/  MUFU.COS R184, R137 ;  /* 0x0000008900b87308 */ /* 0x0001620000000000 */
[----:B------:R-:W-:Y:S01]  /*6b50*/  FMUL.RZ R141, R6, 0.15915493667125701904 ;  /* 0x3e22f983068d7820 */ /* 0x000fe2000040c000 */
[----:B--2---:R-:W-:-:S06]  /*6b60*/  FMUL.FTZ R6, R4, R3 ;  /* 0x0000000304067220 */ /* 0x004fcc0000410000 */
[----:B------:R-:W-:Y:S01]  /*6b70*/  MUFU.SIN R14, R13 ;  /* 0x0000000d000e7308 */ /* 0x000fe20000000400 */
[----:B0-----:R-:W-:Y:S01]  /*6b80*/  FMUL.RZ R137, R9, 0.15915493667125701904 ;  /* 0x3e22f98309897820 */ /* 0x001fe2000040c000 */
[----:B------:R-:W-:-:S06]  /*6b90*/  FMUL.FTZ R9, R7, R86 ;  /* 0x0000005607097220 */ /* 0x000fcc0000410000 */
[----:B------:R0:W-:Y:S01]  /*6ba0*/  MUFU.COS R194, R13 ;  /* 0x0000000d00c27308 */ /* 0x0001e20000000000 */
[----:B------:R-:W-:-:S07]  /*6bb0*/  FFMA.FTZ R6, R5, R2, R6 ;  /* 0x0000000205067223 */ /* 0x000fce0000010006 */
[----:B------:R-:W1:Y:S01]  /*6bc0*/  MUFU.EX2 R8, R8 ;  /* 0x0000000800087308 */ /* 0x000e620000000800 */
[----:B0-----:R-:W-:-:S03]  /*6bd0*/  FMUL.FTZ R13, R27, R94 ;  /* 0x0000005e1b0d7220 */ /* 0x001fc60000410000 */
[----:B------:R-:W-:Y:S08]  /*6be0*/  MUFU.SIN R18, R19 ;  /* 0x0000001300127308 */ /* 0x000ff00000000400 */
[----:B------:R0:W-:Y:S08]  /*6bf0*/  MUFU.COS R192, R19 ;  /* 0x0000001300c07308 */ /* 0x0001f00000000000 */
[----:B------:R2:W3:Y:S01]  /*6c00*/  MUFU.EX2 R177, R9 ;  /* 0x0000000900b17308 */ /* 0x0004e20000000800 */
[----:B0-----:R-:W-:-:S03]  /*6c10*/  FMUL.RZ R19, R13, 0.15915493667125701904 ;  /* 0x3e22f9830d137820 */ /* 0x001fc6000040c000 */
[----:B------:R-:W-:Y:S01]  /*6c20*/  MUFU.SIN R28, R15 ;  /* 0x0000000f001c7308 */ /* 0x000fe20000000400 */
[----:B--2---:R-:W-:-:S07]  /*6c30*/  FMUL.FTZ R9, R5, R3 ;  /* 0x0000000305097220 */ /* 0x004fce0000410000 */
[----:B------:R0:W-:Y:S01]  /*6c40*/  MUFU.COS R190, R15 ;  /* 0x0000000f00be7308 */ /* 0x0001e20000000000 */
[C---:B------:R-:W-:Y:S01]  /*6c50*/  FMUL.FTZ R3, R27.reuse, R80 ;  /* 0x000000501b037220 */ /* 0x040fe20000410000 */
[----:B------:R-:W-:Y:S01]  /*6c60*/  FFMA.FTZ R9, R4, R2, -R9 ;  /* 0x0000000204097223 */ /* 0x000fe20000010809 */
[C---:B------:R-:W-:Y:S01]  /*6c70*/  FMUL.FTZ R2, R27.reuse, R78 ;  /* 0x0000004e1b027220 */ /* 0x040fe20000410000 */
[----:B0-----:R-:W-:-:S04]  /*6c80*/  FMUL.FTZ R15, R27, R88 ;  /* 0x000000581b0f7220 */ /* 0x001fc80000410000 */
[----:B------:R-:W-:Y:S01]  /*6c90*/  MUFU.SIN R140, R19 ;  /* 0x00000013008c7308 */ /* 0x000fe20000000400 */
[----:B------:R-:W-:Y:S01]  /*6ca0*/  FMUL.RZ R3, R3, 0.15915493667125701904 ;  /* 0x3e22f98303037820 */ /* 0x000fe2000040c000 */
[----:B------:R-:W-:-:S06]  /*6cb0*/  FMUL.RZ R5, R2, 0.15915493667125701904 ;  /* 0x3e22f98302057820 */ /* 0x000fcc000040c000 */
[----:B------:R0:W-:Y:S01]  /*6cc0*/  MUFU.COS R186, R19 ;  /* 0x0000001300ba7308 */ /* 0x0001e20000000000 */
[C---:B------:R-:W-:Y:S01]  /*6cd0*/  FMUL.FTZ R11, R7.reuse, R100 ;  /* 0x00000064070b7220 */ /* 0x040fe20000410000 */
[----:B------:R-:W-:Y:S01]  /*6ce0*/  FMUL.FTZ R13, R7, R94 ;  /* 0x0000005e070d7220 */ /* 0x000fe20000410000 */
[----:B-1----:R-:W-:Y:S01]  /*6cf0*/  FMUL.FTZ R199, R8, R199 ;  /* 0x000000c708c77220 */ /* 0x002fe20000410000 */
[----:B0-----:R-:W-:-:S04]  /*6d00*/  FMUL.RZ R19, R15, 0.15915493667125701904 ;  /* 0x3e22f9830f137820 */ /* 0x001fc8000040c000 */
[----:B------:R-:W-:Y:S01]  /*6d10*/  MUFU.SIN R144, R29 ;  /* 0x0000001d00907308 */ /* 0x000fe20000000400 */
[----:B------:R-:W-:Y:S01]  /*6d20*/  FMUL.FTZ R15, R7, R88 ;  /* 0x00000058070f7220 */ /* 0x000fe20000410000 */
[----:B------:R-:W-:-:S06]  /*6d30*/  FMUL.FTZ R197, R8, R197 ;  /* 0x000000c508c57220 */ /* 0x000fcc0000410000 */
[----:B------:R0:W1:Y:S08]  /*6d40*/  MUFU.COS R182, R29 ;  /* 0x0000001d00b67308 */ /* 0x0000700000000000 */
[----:B------:R-:W-:Y:S01]  /*6d50*/  MUFU.SIN R146, R19 ;  /* 0x0000001300927308 */ /* 0x000fe20000000400 */
[----:B0-----:R-:W-:-:S07]  /*6d60*/  FMUL.FTZ R29, R7, R82 ;  /* 0x00000052071d7220 */ /* 0x001fce0000410000 */
[----:B------:R0:W-:Y:S08]  /*6d70*/  MUFU.COS R180, R19 ;  /* 0x0000001300b47308 */ /* 0x0001f00000000000 */
[----:B------:R-:W-:Y:S01]  /*6d80*/  MUFU.SIN R148, R137 ;  /* 0x0000008900947308 */ /* 0x000fe20000000400 */
[----:B0-----:R-:W-:-:S07]  /*6d90*/  FMUL.FTZ R19, R7, R84 ;  /* 0x0000005407137220 */ /* 0x001fce0000410000 */
[----:B------:R0:W3:Y:S01]  /*6da0*/  MUFU.COS R178, R137 ;  /* 0x0000008900b27308 */ /* 0x0000e20000000000 */
[----:B------:R-:W-:Y:S01]  /*6db0*/  IADD3 R2, PT, PT, R30, UR7, RZ ;  /* 0x000000071e027c10 */ /* 0x000fe2000fffe0ff */
[C---:B0-----:R-:W-:Y:S01]  /*6dc0*/  FMUL.FTZ R137, R7.reuse, R80 ;  /* 0x0000005007897220 */ /* 0x041fe20000410000 */
[----:B------:R-:W-:-:S05]  /*6dd0*/  FMUL.FTZ R7, R7, R78 ;  /* 0x0000004e07077220 */ /* 0x000fca0000410000 */
[----:B------:R-:W0:Y:S01]  /*6de0*/  MUFU.SIN R150, R139 ;  /* 0x0000008b00967308 */ /* 0x000e220000000400 */
[----:B------:R-:W-:-:S07]  /*6df0*/  @P0 IADD3 R2, PT, PT, R133, 0x200, RZ ;  /* 0x0000020085020810 */ /* 0x000fce0007ffe0ff */
[----:B------:R-:W2:Y:S08]  /*6e00*/  MUFU.SIN R152, R141 ;  /* 0x0000008d00987308 */ /* 0x000eb00000000400 */
[----:B------:R-:W-:Y:S08]  /*6e10*/  MUFU.SIN R4, R3 ;  /* 0x0000000300047308 */ /* 0x000ff00000000400 */
[----:B----4-:R-:W4:Y:S08]  /*6e20*/  MUFU.COS R8, R3 ;  /* 0x0000000300087308 */ /* 0x010f300000000000 */
[----:B------:R-:W4:Y:S08]  /*6e30*/  MUFU.COS R176, R139 ;  /* 0x0000008b00b07308 */ /* 0x000f300000000000 */
[----:B------:R-:W4:Y:S08]  /*6e40*/  MUFU.COS R174, R141 ;  /* 0x0000008d00ae7308 */ /* 0x000f300000000000 */
[----:B------:R-:W-:Y:S08]  /*6e50*/  MUFU.SIN R170, R5 ;  /* 0x0000000500aa7308 */ /* 0x000ff00000000400 */
[----:B------:R-:W4:Y:S01]  /*6e60*/  MUFU.COS R172, R5 ;  /* 0x0000000500ac7308 */ /* 0x000f220000000000 */
[C---:B------:R-:W-:Y:S01]  /*6e70*/  FMUL.FTZ R16, R17.reuse, R16 ;  /* 0x0000001011107220 */ /* 0x040fe20000410000 */
[----:B------:R-:W-:-:S06]  /*6e80*/  FMUL.FTZ R17, R17, R10 ;  /* 0x0000000a11117220 */ /* 0x000fcc0000410000 */
[----:B------:R-:W0:Y:S04]  /*6e90*/  MUFU.EX2 R13, R13 ;  /* 0x0000000d000d7308 */ /* 0x000e280000000800 */
[----:B------:R-:W2:Y:S04]  /*6ea0*/  MUFU.EX2 R15, R15 ;  /* 0x0000000f000f7308 */ /* 0x000ea80000000800 */
[----:B------:R-:W4:Y:S04]  /*6eb0*/  MUFU.EX2 R19, R19 ;  /* 0x0000001300137308 */ /* 0x000f280000000800 */
[----:B------:R-:W4:Y:S04]  /*6ec0*/  MUFU.EX2 R29, R29 ;  /* 0x0000001d001d7308 */ /* 0x000f280000000800 */
[----:B------:R-:W4:Y:S04]  /*6ed0*/  MUFU.EX2 R137, R137 ;  /* 0x0000008900897308 */ /* 0x000f280000000800 */
[----:B------:R-:W4:Y:S04]  /*6ee0*/  MUFU.EX2 R11, R11 ;  /* 0x0000000b000b7308 */ /* 0x000f280000000800 */
[----:B------:R-:W4:Y:S01]  /*6ef0*/  MUFU.EX2 R7, R7 ;  /* 0x0000000700077308 */ /* 0x000f220000000800 */
[----:B------:R-:W-:Y:S01]  /*6f00*/  LEA R2, R2, UR23, 0x3 ;  /* 0x0000001702027c11 */ /* 0x000fe2000f8e18ff */
[----:B------:R-:W-:Y:S01]  /*6f10*/  FMUL.FTZ R188, R187, R188 ;  /* 0x000000bcbbbc7220 */ /* 0x000fe20000410000 */
[----:B-----5:R-:W-:Y:S01]  /*6f20*/  FMUL.FTZ R184, R183, R184 ;  /* 0x000000b8b7b87220 */ /* 0x020fe20000410000 */
[----:B-1----:R-:W-:-:S02]  /*6f30*/  FMUL.FTZ R182, R181, R182 ;  /* 0x000000b6b5b67220 */ /* 0x002fc40000410000 */
[----:B------:R1:W-:Y:S01]  /*6f40*/  STS.64 [R2+0x18f0], R16 ;  /* 0x0018f01002007388 */ /* 0x0003e20000000a00 */
[----:B---3--:R-:W-:Y:S01]  /*6f50*/  FMUL.FTZ R178, R177, R178 ;  /* 0x000000b2b1b27220 */ /* 0x008fe20000410000 */
[----:B------:R-:W-:Y:S01]  /*6f60*/  FMUL.FTZ R196, R195, R196 ;  /* 0x000000c4c3c47220 */ /* 0x000fe20000410000 */
[----:B------:R-:W-:Y:S01]  /*6f70*/  FMUL.FTZ R194, R193, R194 ;  /* 0x000000c2c1c27220 */ /* 0x000fe20000410000 */
[----:B------:R-:W-:Y:S01]  /*6f80*/  FMUL.FTZ R190, R189, R190 ;  /* 0x000000bebdbe7220 */ /* 0x000fe20000410000 */
[----:B------:R-:W-:Y:S01]  /*6f90*/  FMUL.FTZ R187, R187, R138 ;  /* 0x0000008abbbb7220 */ /* 0x000fe20000410000 */
[----:B0-----:R-:W-:Y:S01]  /*6fa0*/  FMUL.FTZ R185, R13, R140 ;  /* 0x0000008c0db97220 */ /* 0x001fe20000410000 */
[----:B------:R-:W-:Y:S01]  /*6fb0*/  FMUL.FTZ R183, R183, R142 ;  /* 0x0000008eb7b77220 */ /* 0x000fe20000410000 */
[----:B------:R-:W-:Y:S01]  /*6fc0*/  FMUL.FTZ R181, R181, R144 ;  /* 0x00000090b5b57220 */ /* 0x000fe20000410000 */
[----:B--2---:R-:W-:Y:S01]  /*6fd0*/  FMUL.FTZ R179, R15, R146 ;  /* 0x000000920fb37220 */ /* 0x004fe20000410000 */
[----:B------:R-:W-:Y:S01]  /*6fe0*/  FMUL.FTZ R177, R177, R148 ;  /* 0x00000094b1b17220 */ /* 0x000fe20000410000 */
[----:B----4-:R-:W-:Y:S01]  /*6ff0*/  FMUL.FTZ R175, R19, R150 ;  /* 0x0000009613af7220 */ /* 0x010fe20000410000 */
[----:B------:R-:W-:Y:S01]  /*7000*/  FMUL.FTZ R173, R29, R152 ;  /* 0x000000981dad7220 */ /* 0x000fe20000410000 */
[C---:B------:R-:W-:Y:S01]  /*7010*/  FMUL.FTZ R171, R137.reuse, R8 ;  /* 0x0000000889ab7220 */ /* 0x040fe20000410000 */
[----:B------:R-:W-:Y:S01]  /*7020*/  FMUL.FTZ R169, R137, R4 ;  /* 0x0000000489a97220 */ /* 0x000fe20000410000 */
[----:B------:R-:W-:Y:S01]  /*7030*/  FMUL.FTZ R195, R195, R12 ;  /* 0x0000000cc3c37220 */ /* 0x000fe20000410000 */
[----:B------:R-:W-:Y:S01]  /*7040*/  FMUL.FTZ R193, R193, R14 ;  /* 0x0000000ec1c17220 */ /* 0x000fe20000410000 */
[C---:B------:R-:W-:Y:S01]  /*7050*/  FMUL.FTZ R192, R11.reuse, R192 ;  /* 0x000000c00bc07220 */ /* 0x040fe20000410000 */
[----:B------:R-:W-:Y:S01]  /*7060*/  FMUL.FTZ R191, R11, R18 ;  /* 0x000000120bbf7220 */ /* 0x000fe20000410000 */
[----:B------:R-:W-:Y:S01]  /*7070*/  FMUL.FTZ R189, R189, R28 ;  /* 0x0000001cbdbd7220 */ /* 0x000fe20000410000 */
[----:B------:R-:W-:Y:S01]  /*7080*/  FMUL.FTZ R186, R13, R186 ;  /* 0x000000ba0dba7220 */ /* 0x000fe20000410000 */
[----:B------:R-:W-:Y:S01]  /*7090*/  FMUL.FTZ R180, R15, R180 ;  /* 0x000000b40fb47220 */ /* 0x000fe20000410000 */
[----:B------:R-:W-:Y:S01]  /*70a0*/  FMUL.FTZ R176, R19, R176 ;  /* 0x000000b013b07220 */ /* 0x000fe20000410000 */
[----:B------:R-:W-:Y:S01]  /*70b0*/  FMUL.FTZ R174, R29, R174 ;  /* 0x000000ae1dae7220 */ /* 0x000fe20000410000 */
[C---:B------:R-:W-:Y:S01]  /*70c0*/  FMUL.FTZ R172, R7.reuse, R172 ;  /* 0x000000ac07ac7220 */ /* 0x040fe20000410000 */
        /* <DEDUP_REMOVED lines=34> */
[----:B-1----:R-:W-:Y:S05]  /*72f0*/  @P2 BRA `(.L_x_6663) ;  /* 0x0000000000242947 */ /* 0x002fea0003800000 */
        /* <DEDUP_REMOVED lines=9> */
.L_x_6663:
[----:B------:R-:W-:-:S06]  /*7390*/  LEA R28, R133, UR23, 0x3 ;  /* 0x00000017851c7c11 */ /* 0x000fcc000f8e18ff */
[----:B------:R-:W0:Y:S02]  /*73a0*/  LDS.64 R28, [R28+0x28f8] ;  /* 0x0028f8001c1c7984 */ /* 0x000e240000000a00 */
.L_x_6664:
[----:B------:R-:W-:Y:S05]  /*73b0*/  BSYNC.RECONVERGENT B0 ;  /* 0x0000000000007941 */ /* 0x000fea0003800200 */
.L_x_6662:
        /* <DEDUP_REMOVED lines=179> */
[-C--:B------:R-:W-:Y:S01]  /*7ef0*/  FFMA.FTZ R2, R11, R12.reuse, R2 ;  /* 0x0000000c0b027223 */ /* 0x080fe20000010002 */
[-C--:B------:R-:W-:Y:S01]  /*7f00*/  FFMA.FTZ R201, R10, R12.reuse, -R201 ;  /* 0x0000000c0ac97223 */ /* 0x080fe200000108c9 */
[-C--:B------:R-:W-:Y:S01]  /*7f10*/  FFMA.FTZ R13, R8, R12.reuse, -R19 ;  /* 0x0000000c080d7223 */ /* 0x080fe20000010813 */
[----:B------:R-:W-:Y:S01]  /*7f20*/  FFMA.FTZ R18, R9, R12, R18 ;  /* 0x0000000c09127223 */ /* 0x000fe20000010012 */
[----:B------:R-:W-:Y:S01]  /*7f30*/  FADD.FTZ R200, R15, R2 ;  /* 0x000000020fc87221 */ /* 0x000fe20000010000 */
[----:B------:R-:W-:Y:S01]  /*7f40*/  P2R R2, PR, RZ, 0x10 ;  /* 0x00000010ff027803 */ /* 0x000fe20000000000 */
        /* <DEDUP_REMOVED lines=63> */
.L_x_6723:
        /* <DEDUP_REMOVED lines=13> */
.L_x_6726:
[----:B------:R-:W-:-:S03]  /*8410*/  UMOV UR7, 0xffffffff ;  /* 0xffffffff00077882 */ /* 0x000fc60000000000 */
[----:B------:R-:W-:Y:S05]  /*8420*/  BRA.DIV UR7, `(.L_x_6668) ;  /* 0x0000006a07787947 */ /* 0x000fea000b800000 */
.L_x_6729:
[----:B------:R-:W-:-:S03]  /*8430*/  UMOV UR7, 0xffffffff ;  /* 0xffffffff00077882 */ /* 0x000fc60000000000 */
[----:B------:R-:W-:Y:S05]  /*8440*/  BRA.DIV UR7, `(.L_x_6669) ;  /* 0x0000006a07987947 */ /* 0x000fea000b800000 */
.L_x_6732:
[----:B------:R-:W-:-:S03]  /*8450*/  UMOV UR7, 0xffffffff ;  /* 0xffffffff00077882 */ /* 0x000fc60000000000 */
[----:B------:R-:W-:Y:S05]  /*8460*/  BRA.DIV UR7, `(.L_x_6670) ;  /* 0x0000006a07b87947 */ /* 0x000fea000b800000 */
.L_x_6735:
        /* <DEDUP_REMOVED lines=10> */
.L_x_6745:
        /* <DEDUP_REMOVED lines=23> */
.L_x_6665:
        /* <DEDUP_REMOVED lines=176> */
[----:B------:R-:W-:Y:S01]  /*9180*/  FMUL.FTZ R7, R195, R11 ;  /* 0x0000000bc3077220 */ /* 0x000fe20000410000 */
        /* <DEDUP_REMOVED lines=9> */
[----:B------:R-:W-:Y:S01]  /*9220*/  FMUL.FTZ R4, R181, R238 ;  /* 0x000000eeb5047220 */ /* 0x000fe20000410000 */
[----:B------:R-:W-:Y:S01]  /*9230*/  FMUL.FTZ R9, R195, R10 ;  /* 0x0000000ac3097220 */ /* 0x000fe20000410000 */
[----:B------:R-:W-:Y:S01]  /*9240*/  FFMA.FTZ R7, R194, R5, R7 ;  /* 0x00000005c2077223 */ /* 0x000fe20000010007 */
[C---:B------:R-:W-:Y:S01]  /*9250*/  FFMA.FTZ R218, R182.reuse, R238, -R3 ;  /* 0x000000eeb6da7223 */ /* 0x040fe20000010803 */
[----:B------:R-:W-:Y:S01]  /*9260*/  FFMA.FTZ R4, R182, R201, R4 ;  /* 0x000000c9b6047223 */ /* 0x000fe20000010004 */
[----:B------:R-:W-:Y:S01]  /*9270*/  FMUL.FTZ R5, R193, R5 ;  /* 0x00000005c1057220 */ /* 0x000fe20000410000 */
[----:B------:R-:W-:Y:S01]  /*9280*/  FFMA.FTZ R2, R196, R11, -R9 ;  /* 0x0000000bc4027223 */ /* 0x000fe20000010809 */
        /* <DEDUP_REMOVED lines=17> */
[----:B------:R-:W-:Y:S01]  /*93a0*/  FMUL.FTZ R6, R177, R242 ;  /* 0x000000f2b1067220 */ /* 0x000fe20000410000 */
[----:B------:R-:W-:Y:S01]  /*93b0*/  FADD.FTZ R10, R167, R10 ;  /* 0x0000000aa70a7221 */ /* 0x000fe20000010000 */
[----:B------:R-:W-:Y:S01]  /*93c0*/  FMUL.FTZ R14, R197, R12 ;  /* 0x0000000cc50e7220 */ /* 0x000fe20000410000 */
[C---:B------:R-:W-:Y:S01]  /*93d0*/  FFMA.FTZ R226, R178.reuse, R242, -R3 ;  /* 0x000000f2b2e27223 */ /* 0x040fe20000010803 */
[----:B------:R-:W-:Y:S01]  /*93e0*/  FFMA.FTZ R212, R178, R209, R6 ;  /* 0x000000d1b2d47223 */ /* 0x000fe20000010006 */
[----:B------:R-:W-:Y:S01]  /*93f0*/  PLOP3.LUT P0, PT, PT, PT, UP0, 0x80, 0x8 ;  /* 0x000000000008781c */ /* 0x000fe20003f0f008 */
[----:B------:R-:W-:Y:S01]  /*9400*/  FFMA.FTZ R13, R199, R10, R14 ;  /* 0x0000000ac70d7223 */ /* 0x000fe2000001000e */
[----:B------:R-:W-:Y:S01]  /*9410*/  FFMA.FTZ R226, R87, R86, R226 ;  /* 0x0000005657e27223 */ /* 0x000fe200000100e2 */
[----:B------:R-:W-:Y:S01]  /*9420*/  FADD.FTZ R212, RZ, R212 ;  /* 0x000000d4ffd47221 */ /* 0x000fe20000010000 */
[----:B------:R-:W-:Y:S01]  /*9430*/  ISETP.NE.OR P0, PT, R204, RZ, P0 ;  /* 0x000000ffcc00720c */ /* 0x000fe20000705670 */
[----:B------:R-:W-:-:S02]  /*9440*/  HFMA2 R4, -RZ, RZ, 1.875, 0 ;  /* 0x3f800000ff047431 */ /* 0x000fc400000001ff */
[C---:B------:R-:W-:Y:S01]  /*9450*/  FMUL.FTZ R9, R175.reuse, R226 ;  /* 0x000000e2af097220 */ /* 0x040fe20000410000 */
[-C--:B------:R-:W-:Y:S01]  /*9460*/  FMUL.FTZ R3, R175, R212.reuse ;  /* 0x000000d4af037220 */ /* 0x080fe20000410000 */
[----:B------:R-:W-:Y:S02]  /*9470*/  CS2R R6, SRZ ;  /* 0x0000000000067805 */ /* 0x000fe4000001ff00 */
        /* <DEDUP_REMOVED lines=8> */
[----:B------:R-:W-:Y:S01]  /*9500*/  FMUL.FTZ R9, R197, R8 ;  /* 0x00000008c5097220 */ /* 0x000fe20000410000 */
[CC--:B------:R-:W-:Y:S01]  /*9510*/  FMUL.FTZ R3, R173.reuse, R211.reuse ;  /* 0x000000d3ad037220 */ /* 0x0c0fe20000410000 */
[----:B------:R-:W-:Y:S01]  /*9520*/  FMUL.FTZ R10, R173, R240 ;  /* 0x000000f0ad0a7220 */ /* 0x000fe20000410000 */
[-C--:B------:R-:W-:Y:S01]  /*9530*/  FMUL.FTZ R12, R197, R2.reuse ;  /* 0x00000002c50c7220 */ /* 0x080fe20000410000 */
[C---:B------:R-:W-:Y:S01]  /*9540*/  FFMA.FTZ R9, R199.reuse, R2, -R9 ;  /* 0x00000002c7097223 */ /* 0x040fe20000010809 */
[C---:B------:R-:W-:Y:S01]  /*9550*/  FFMA.FTZ R220, R174.reuse, R240, -R3 ;  /* 0x000000f0aedc7223 */ /* 0x040fe20000010803 */
[----:B------:R-:W-:Y:S01]  /*9560*/  FFMA.FTZ R10, R174, R211, R10 ;  /* 0x000000d3ae0a7223 */ /* 0x000fe2000001000a */
[----:B------:R-:W-:Y:S01]  /*9570*/  @!P0 LEA R11, R30, UR23, 0x4 ;  /* 0x000000171e0b8c11 */ /* 0x000fe2000f8e20ff */
[----:B------:R-:W-:Y:S01]  /*9580*/  FFMA.FTZ R8, R199, R8, R12 ;  /* 0x00000008c7087223 */ /* 0x000fe2000001000c */
[----:B------:R-:W-:Y:S01]  /*9590*/  FFMA.FTZ R220, R83, R82, R220 ;  /* 0x0000005253dc7223 */ /* 0x000fe200000100dc */
[----:B------:R-:W-:Y:S01]  /*95a0*/  FADD.FTZ R230, RZ, R10 ;  /* 0x0000000affe67221 */ /* 0x000fe20000010000 */
[----:B------:R-:W-:Y:S01]  /*95b0*/  FADD.FTZ R10, R168, R13 ;  /* 0x0000000da80a7221 */ /* 0x000fe20000010000 */
[----:B------:R0:W1:Y:S01]  /*95c0*/  @!P0 LDS.128 R4, [R11+0x2af0] ;  /* 0x002af0000b048984 */ /* 0x0000620000000c00 */
[C---:B------:R-:W-:Y:S01]  /*95d0*/  FMUL.FTZ R2, R169.reuse, R220 ;  /* 0x000000dca9027220 */ /* 0x040fe20000410000 */
[----:B------:R-:W-:-:S03]  /*95e0*/  FMUL.FTZ R3, R169, R230 ;  /* 0x000000e6a9037220 */ /* 0x000fc60000410000 */
[C---:B------:R-:W-:Y:S01]  /*95f0*/  FFMA.FTZ R217, R171.reuse, R230, R2 ;  /* 0x000000e6abd97223 */ /* 0x040fe20000010002 */
[----:B------:R-:W-:Y:S01]  /*9600*/  FFMA.FTZ R2, R171, R220, -R3 ;  /* 0x000000dcab027223 */ /* 0x000fe20000010803 */
[----:B0-----:R-:W-:Y:S02]  /*9610*/  FADD.FTZ R11, R152, R15 ;  /* 0x0000000f980b7221 */ /* 0x001fe40000010000 */
[----:B------:R-:W-:Y:S01]  /*9620*/  FADD.FTZ R217, RZ, R217 ;  /* 0x000000d9ffd97221 */ /* 0x000fe20000010000 */
[----:B------:R-:W-:-:S03]  /*9630*/  FFMA.FTZ R215, R81, R80, R2 ;  /* 0x0000005051d77223 */ /* 0x000fc60000010002 */
[C---:B------:R-:W-:Y:S01]  /*9640*/  FMUL.FTZ R3, R170.reuse, R217 ;  /* 0x000000d9aa037220 */ /* 0x040fe20000410000 */
[----:B------:R0:W-:Y:S01]  /*9650*/  STS.128 [R131+UR22+0x14f0], R8 ;  /* 0x0014f00883007988 */ /* 0x0001e20008000c16 */
[-C--:B------:R-:W-:Y:S02]  /*9660*/  FMUL.FTZ R2, R170, R215.reuse ;  /* 0x000000d7aa027220 */ /* 0x080fe40000410000 */
[C---:B------:R-:W-:Y:S02]  /*9670*/  FFMA.FTZ R244, R172.reuse, R215, -R3 ;  /* 0x000000d7acf47223 */ /* 0x040fe40000010803 */
[----:B------:R-:W-:Y:S02]  /*9680*/  FFMA.FTZ R213, R172, R217, R2 ;  /* 0x000000d9acd57223 */ /* 0x000fe40000010002 */
[----:B------:R-:W-:Y:S01]  /*9690*/  FFMA.FTZ R244, R79, R78, R244 ;  /* 0x0000004e4ff47223 */ /* 0x000fe200000100f4 */
[----:B------:R-:W-:Y:S06]  /*96a0*/  BAR.SYNC.DEFER_BLOCKING 0x0 ;  /* 0x0000000000007b1d */ /* 0x000fec0000010000 */
[----:B------:R-:W-:Y:S05]  /*96b0*/  @P2 BRA `(.L_x_6672) ;  /* 0x0000000800b42947 */ /* 0x000fea0003800000 */
[----:B------:R-:W-:Y:S01]  /*96c0*/  LEA R3, R133, R130, 0x4 ;  /* 0x0000008285037211 */ /* 0x000fe200078e20ff */
[----:B------:R-:W-:Y:S01]  /*96d0*/  UMOV UR7, 0xffffffff ;  /* 0xffffffff00077882 */ /* 0x000fe20000000000 */
[----:B------:R-:W-:-:S03]  /*96e0*/  ISETP.NE.AND P2, PT, R204, 0x1f, PT ;  /* 0x0000001fcc00780c */ /* 0x000fc60003f45270 */
[----:B------:R-:W-:Y:S04]  /*96f0*/  LDS.128 R12, [R3+0x14f0] ;  /* 0x0014f000030c7984 */ /* 0x000fe80000000c00 */
[----:B0-----:R-:W0:Y:S02]  /*9700*/  LDS.128 R8, [R3+0x1500] ;  /* 0x0015000003087984 */ /* 0x001e240000000c00 */
        /* <DEDUP_REMOVED lines=11> */
[----:B------:R0:W2:Y:S01]  /*97c0*/  SHFL.DOWN PT, R15, R18, 0x1, 0x1f ;  /* 0x08201f00120f7f89 */ /* 0x0000a200000e0000 */
[----:B------:R-:W-:-:S03]  /*97d0*/  MOV R16, R14 ;  /* 0x0000000e00107202 */ /* 0x000fc60000000f00 */
[----:B------:R0:W3:Y:S04]  /*97e0*/  SHFL.DOWN PT, R19, R17, 0x1, 0x1f ;  /* 0x08201f0011137f89 */ /* 0x0000e800000e0000 */
[----:B------:R0:W4:Y:S04]  /*97f0*/  SHFL.DOWN PT, R219, R14, 0x1, 0x1f ;  /* 0x08201f000edb7f89 */ /* 0x00012800000e0000 */
[----:B------:R0:W0:Y:S02]  /*9800*/  SHFL.DOWN PT, R12, R13, 0x1, 0x1f ;  /* 0x08201f000d0c7f89 */ /* 0x00002400000e0000 */
.L_x_6750:
        /* <DEDUP_REMOVED lines=13> */
.L_x_6675:
[----:B------:R-:W-:Y:S05]  /*98e0*/  BSYNC.RECONVERGENT B0 ;  /* 0x0000000000007941 */ /* 0x000fea0003800200 */
.L_x_6674:
[----:B------:R-:W-:-:S03]  /*98f0*/  UMOV UR7, 0xffffffff ;  /* 0xffffffff00077882 */ /* 0x000fc60000000000 */
[----:B------:R-:W-:Y:S05]  /*9900*/  BRA.DIV UR7, `(.L_x_6676) ;  /* 0x0000005a07e47947 */ /* 0x000fea000b800000 */
[----:B0-----:R0:W0:Y:S04]  /*9910*/  SHFL.DOWN PT, R14, R18, 0x2, 0x1f ;  /* 0x08401f00120e7f89 */ /* 0x00102800000e0000 */
[----:B--2---:R2:W0:Y:S04]  /*9920*/  SHFL.DOWN PT, R15, R17, 0x2, 0x1f ;  /* 0x08401f00110f7f89 */ /* 0x00442800000e0000 */
[----:B---3--:R2:W3:Y:S04]  /*9930*/  SHFL.DOWN PT, R19, R16, 0x2, 0x1f ;  /* 0x08401f0010137f89 */ /* 0x0084e800000e0000 */
[----:B------:R2:W0:Y:S02]  /*9940*/  SHFL.DOWN PT, R12, R13, 0x2, 0x1f ;  /* 0x08401f000d0c7f89 */ /* 0x00042400000e0000 */
.L_x_6756:
[----:B------:R-:W-:Y:S01]  /*9950*/  BSSY.RECONVERGENT B0, `(.L_x_6677) ;  /* 0x000000d000007945 */ /* 0x000fe20003800200 */
[----:B------:R-:W-:-:S03]  /*9960*/  ISETP.GT.U32.AND P2, PT, R204, 0x1b, PT ;  /* 0x0000001bcc00780c */ /* 0x000fc60003f44070 */
[----:B------:R-:W-:Y:S10]  /*9970*/  @P3 BRA `(.L_x_6678) ;  /* 0x0000000000283947 */ /* 0x000ff40003800000 */
[CC--:B0-----:R-:W-:Y:S01]  /*9980*/  FMUL.FTZ R221, R17.reuse, R12.reuse ;  /* 0x0000000c11dd7220 */ /* 0x0c1fe20000410000 */
[C---:B------:R-:W-:Y:S01]  /*9990*/  FMUL.FTZ R12, R18.reuse, R12 ;  /* 0x0000000c120c7220 */ /* 0x040fe20000410000 */
[CC--:B----4-:R-:W-:Y:S01]  /*99a0*/  FMUL.FTZ R219, R17.reuse, R15.reuse ;  /* 0x0000000f11db7220 */ /* 0x0d0fe20000410000 */
[C---:B------:R-:W-:Y:S01]  /*99b0*/  FMUL.FTZ R15, R18.reuse, R15 ;  /* 0x0000000f120f7220 */ /* 0x040fe20000410000 */
[CC--:B---3--:R-:W-:Y:S01]  /*99c0*/  FFMA.FTZ R221, R18.reuse, R19.reuse, -R221 ;  /* 0x0000001312dd7223 */ /* 0x0c8fe200000108dd */
[C---:B------:R-:W-:Y:S01]  /*99d0*/  FFMA.FTZ R12, R17.reuse, R19, R12 ;  /* 0x00000013110c7223 */ /* 0x040fe2000001000c */
[-C--:B------:R-:W-:Y:S01]  /*99e0*/  FFMA.FTZ R18, R18, R14.reuse, -R219 ;  /* 0x0000000e12127223 */ /* 0x080fe200000108db */
[----:B--2---:R-:W-:Y:S01]  /*99f0*/  FFMA.FTZ R17, R17, R14, R15 ;  /* 0x0000000e11117223 */ /* 0x004fe2000001000f */
[----:B------:R-:W-:Y:S01]  /*9a00*/  FADD.FTZ R16, R16, R221 ;  /* 0x000000dd10107221 */ /* 0x000fe20000010000 */
[----:B------:R-:W-:-:S07]  /*9a10*/  FADD.FTZ R13, R13, R12 ;  /* 0x0000000c0d0d7221 */ /* 0x000fce0000010000 */
.L_x_6678:
[----:B------:R-:W-:Y:S05]  /*9a20*/  BSYNC.RECONVERGENT B0 ;  /* 0x0000000000007941 */ /* 0x000fea0003800200 */
.L_x_6677:
[----:B------:R-:W-:-:S03]  /*9a30*/  UMOV UR7, 0xffffffff ;  /* 0xffffffff00077882 */ /* 0x000fc60000000000 */
[----:B------:R-:W-:Y:S05]  /*9a40*/  BRA.DIV UR7, `(.L_x_6679) ;  /* 0x0000005e07047947 */ /* 0x000fea000b800000 */
[----:B0-----:R0:W0:Y:S04]  /*9a50*/  SHFL.DOWN PT, R14, R18, 0x4, 0x1f ;  /* 0x08801f00120e7f89 */ /* 0x00102800000e0000 */
[----:B------:R0:W0:Y:S04]  /*9a60*/  SHFL.DOWN PT, R15, R17, 0x4, 0x1f ;  /* 0x08801f00110f7f89 */ /* 0x00002800000e0000 */
[----:B---3--:R3:W0:Y:S04]  /*9a70*/  SHFL.DOWN PT, R19, R16, 0x4, 0x1f ;  /* 0x08801f0010137f89 */ /* 0x00862800000e0000 */
[----:B------:R3:W0:Y:S02]  /*9a80*/  SHFL.DOWN PT, R12, R13, 0x4, 0x1f ;  /* 0x08801f000d0c7f89 */ /* 0x00062400000e0000 */
.L_x_6762:
[----:B------:R-:W-:Y:S01]  /*9a90*/  BSSY.RECONVERGENT B0, `(.L_x_6680) ;  /* 0x000000d000007945 */ /* 0x000fe20003800200 */
[----:B------:R-:W-:-:S03]  /*9aa0*/  ISETP.GT.U32.AND P3, PT, R204, 0x17, PT ;  /* 0x00000017cc00780c */ /* 0x000fc60003f64070 */
[----:B------:R-:W-:Y:S10]  /*9ab0*/  @P2 BRA `(.L_x_6681) ;  /* 0x0000000000282947 */ /* 0x000ff40003800000 */
[CC--:B0-----:R-:W-:Y:S01]  /*9ac0*/  FMUL.FTZ R221, R17.reuse, R12.reuse ;  /* 0x0000000c11dd7220 */ /* 0x0c1fe20000410000 */
[C---:B------:R-:W-:Y:S01]  /*9ad0*/  FMUL.FTZ R12, R18.reuse, R12 ;  /* 0x0000000c120c7220 */ /* 0x040fe20000410000 */
[CC--:B----4-:R-:W-:Y:S01]  /*9ae0*/  FMUL.FTZ R219, R17.reuse, R15.reuse ;  /* 0x0000000f11db7220 */ /* 0x0d0fe20000410000 */
[C---:B------:R-:W-:Y:S01]  /*9af0*/  FMUL.FTZ R15, R18.reuse, R15 ;  /* 0x0000000f120f7220 */ /* 0x040fe20000410000 */
[CC--:B------:R-:W-:Y:S01]  /*9b00*/  FFMA.FTZ R221, R18.reuse, R19.reuse, -R221 ;  /* 0x0000001312dd7223 */ /* 0x0c0fe200000108dd */
[C---:B------:R-:W-:Y:S01]  /*9b10*/  FFMA.FTZ R12, R17.reuse, R19, R12 ;  /* 0x00000013110c7223 */ /* 0x040fe2000001000c */
[-C--:B------:R-:W-:Y:S01]  /*9b20*/  FFMA.FTZ R18, R18, R14.reuse, -R219 ;  /* 0x0000000e12127223 */ /* 0x080fe200000108db */
[----:B--2---:R-:W-:Y:S01]  /*9b30*/  FFMA.FTZ R17, R17, R14, R15 ;  /* 0x0000000e11117223 */ /* 0x004fe2000001000f */
[----:B---3--:R-:W-:Y:S01]  /*9b40*/  FADD.FTZ R16, R16, R221 ;  /* 0x000000dd10107221 */ /* 0x008fe20000010000 */
[----:B------:R-:W-:-:S07]  /*9b50*/  FADD.FTZ R13, R13, R12 ;  /* 0x0000000c0d0d7221 */ /* 0x000fce0000010000 */
.L_x_6681:
[----:B------:R-:W-:Y:S05]  /*9b60*/  BSYNC.RECONVERGENT B0 ;  /* 0x0000000000007941 */ /* 0x000fea0003800200 */
.L_x_6680:
[----:B------:R-:W-:-:S03]  /*9b70*/  UMOV UR7, 0xffffffff ;  /* 0xffffffff00077882 */ /* 0x000fc60000000000 */
[----:B------:R-:W-:Y:S05]  /*9b80*/  BRA.DIV UR7, `(.L_x_6682) ;  /* 0x0000005e07247947 */ /* 0x000fea000b800000 */
[----:B0-----:R0:W0:Y:S04]  /*9b90*/  SHFL.DOWN PT, R14, R18, 0x8, 0x1f ;  /* 0x09001f00120e7f89 */ /* 0x00102800000e0000 */
[----:B------:R0:W0:Y:S04]  /*9ba0*/  SHFL.DOWN PT, R15, R17, 0x8, 0x1f ;  /* 0x09001f00110f7f89 */ /* 0x00002800000e0000 */
[----:B------:R0:W0:Y:S04]  /*9bb0*/  SHFL.DOWN PT, R19, R16, 0x8, 0x1f ;  /* 0x09001f0010137f89 */ /* 0x00002800000e0000 */
[----:B------:R0:W0:Y:S02]  /*9bc0*/  SHFL.DOWN PT, R12, R13, 0x8, 0x1f ;  /* 0x09001f000d0c7f89 */ /* 0x00002400000e0000 */
.L_x_6768:
        /* <DEDUP_REMOVED lines=13> */
.L_x_6684:
[----:B------:R-:W-:Y:S05]  /*9ca0*/  BSYNC.RECONVERGENT B0 ;  /* 0x0000000000007941 */ /* 0x000fea0003800200 */
.L_x_6683:
[----:B------:R-:W-:-:S03]  /*9cb0*/  UMOV UR7, 0xffffffff ;  /* 0xffffffff00077882 */ /* 0x000fc60000000000 */
[----:B------:R-:W-:Y:S05]  /*9cc0*/  BRA.DIV UR7, `(.L_x_6685) ;  /* 0x0000005e07447947 */ /* 0x000fea000b800000 */
[----:B0-----:R0:W0:Y:S04]  /*9cd0*/  SHFL.DOWN PT, R14, R18, 0x10, 0x1f ;  /* 0x0a001f00120e7f89 */ /* 0x00102800000e0000 */
[----:B------:R0:W0:Y:S04]  /*9ce0*/  SHFL.DOWN PT, R15, R17, 0x10, 0x1f ;  /* 0x0a001f00110f7f89 */ /* 0x00002800000e0000 */
[----:B------:R0:W0:Y:S04]  /*9cf0*/  SHFL.DOWN PT, R19, R16, 0x10, 0x1f ;  /* 0x0a001f0010137f89 */ /* 0x00002800000e0000 */
[----:B------:R0:W0:Y:S02]  /*9d00*/  SHFL.DOWN PT, R12, R13, 0x10, 0x1f ;  /* 0x0a001f000d0c7f89 */ /* 0x00002400000e0000 */
.L_x_6774:
[----:B------:R-:W-:Y:S01]  /*9d10*/  BSSY.RECONVERGENT B0, `(.L_x_6686) ;  /* 0x000000d000007945 */ /* 0x000fe20003800200 */
[----:B------:R-:W-:-:S03]  /*9d20*/  ISETP.NE.AND P3, PT, R133, 0x1f, PT ;  /* 0x0000001f8500780c */ /* 0x000fc60003f65270 */
        /* <DEDUP_REMOVED lines=11> */
.L_x_6687:
[----:B------:R-:W-:Y:S05]  /*9de0*/  BSYNC.RECONVERGENT B0 ;  /* 0x0000000000007941 */ /* 0x000fea0003800200 */
.L_x_6686:
[----:B------:R-:W-:-:S03]  /*9df0*/  UMOV UR7, 0xffffffff ;  /* 0xffffffff00077882 */ /* 0x000fc60000000000 */
[----:B------:R-:W-:Y:S05]  /*9e00*/  BRA.DIV UR7, `(.L_x_6688) ;  /* 0x0000005e07647947 */ /* 0x000fea000b800000 */
[----:B------:R-:W5:Y:S04]  /*9e10*/  SHFL.IDX PT, R221, R17, RZ, 0x1f ;  /* 0x00001fff11dd7589 */ /* 0x000f6800000e0000 */
[----:B----4-:R-:W4:Y:S04]  /*9e20*/  SHFL.IDX PT, R219, R18, RZ, 0x1f ;  /* 0x00001fff12db7589 */ /* 0x010f2800000e0000 */
[----:B0-----:R-:W0:Y:S04]  /*9e30*/  SHFL.IDX PT, R12, R16, RZ, 0x1f ;  /* 0x00001fff100c7589 */ /* 0x001e2800000e0000 */
[----:B------:R-:W2:Y:S04]  /*9e40*/  SHFL.IDX PT, R229, R13, RZ, 0x1f ;  /* 0x00001fff0de57589 */ /* 0x000ea800000e0000 */
[----:B-1----:R-:W1:Y:S04]  /*9e50*/  SHFL.IDX PT, R237, R4, RZ, 0x1f ;  /* 0x00001fff04ed7589 */ /* 0x002e6800000e0000 */
[----:B------:R-:W3:Y:S04]  /*9e60*/  SHFL.IDX PT, R227, R5, RZ, 0x1f ;  /* 0x00001fff05e37589 */ /* 0x000ee800000e0000 */
[----:B------:R-:W3:Y:S01]  /*9e70*/  SHFL.DOWN PT, R231, R18, 0x1, 0x1f ;  /* 0x08201f0012e77f89 */ /* 0x000ee200000e0000 */
[CC--:B-----5:R-:W-:Y:S01]  /*9e80*/  FMUL.FTZ R2, R6.reuse, R221.reuse ;  /* 0x000000dd06027220 */ /* 0x0e0fe20000410000 */
[-C--:B------:R-:W-:Y:S01]  /*9e90*/  FMUL.FTZ R15, R7, R221.reuse ;  /* 0x000000dd070f7220 */ /* 0x080fe20000410000 */
[----:B------:R-:W-:Y:S01]  /*9ea0*/  FMUL.FTZ R223, R5, R221 ;  /* 0x000000dd05df7220 */ /* 0x000fe20000410000 */
[----:B------:R-:W3:Y:S01]  /*9eb0*/  SHFL.DOWN PT, R233, R17, 0x1, 0x1f ;  /* 0x08201f0011e97f89 */ /* 0x000ee200000e0000 */
[-C--:B----4-:R-:W-:Y:S01]  /*9ec0*/  FFMA.FTZ R14, R7, R219.reuse, R2 ;  /* 0x000000db070e7223 */ /* 0x090fe20000010002 */
[----:B------:R-:W-:Y:S01]  /*9ed0*/  FFMA.FTZ R15, R6, R219, -R15 ;  /* 0x000000db060f7223 */ /* 0x000fe2000001080f */
[C---:B------:R-:W-:Y:S01]  /*9ee0*/  FMUL.FTZ R2, R4.reuse, R221 ;  /* 0x000000dd04027220 */ /* 0x040fe20000410000 */
[----:B------:R-:W4:Y:S01]  /*9ef0*/  SHFL.DOWN PT, R235, R16, 0x1, 0x1f ;  /* 0x08201f0010eb7f89 */ /* 0x000f2200000e0000 */
[-C--:B------:R-:W-:Y:S01]  /*9f00*/  FFMA.FTZ R223, R4, R219.reuse, -R223 ;  /* 0x000000db04df7223 */ /* 0x080fe200000108df */
[----:B0-----:R-:W-:Y:S01]  /*9f10*/  FADD.FTZ R225, R12, R15 ;  /* 0x0000000f0ce17221 */ /* 0x001fe20000010000 */
[----:B------:R-:W-:Y:S01]  /*9f20*/  FFMA.FTZ R221, R5, R219, R2 ;  /* 0x000000db05dd7223 */ /* 0x000fe20000010002 */
[----:B------:R-:W0:Y:S01]  /*9f30*/  SHFL.IDX PT, R241, R6, RZ, 0x1f ;  /* 0x00001fff06f17589 */ /* 0x000e2200000e0000 */
[----:B--2---:R-:W-:-:S03]  /*9f40*/  FADD.FTZ R219, R229, R14 ;  /* 0x0000000ee5db7221 */ /* 0x004fc60000010000 */
[----:B------:R-:W2:Y:S01]  /*9f50*/  SHFL.IDX PT, R243, R7, RZ, 0x1f ;  /* 0x00001fff07f37589 */ /* 0x000ea200000e0000 */
[----:B-1----:R-:W-:-:S03]  /*9f60*/  MOV R12, R237 ;  /* 0x000000ed000c7202 */ /* 0x002fc60000000f00 */
[----:B------:R3:W1:Y:S02]  /*9f70*/  SHFL.DOWN PT, R239, R13, 0x1, 0x1f ;  /* 0x08201f000def7f89 */ /* 0x00066400000e0000 */
[----:B---3--:R-:W-:-:S07]  /*9f80*/  MOV R13, R227 ;  /* 0x000000e3000d7202 */ /* 0x008fce0000000f00 */
.L_x_6788:
[----:B------:R-:W-:Y:S01]  /*9f90*/  BSSY.RECONVERGENT B0, `(.L_x_6689) ;  /* 0x000000f000007945 */ /* 0x000fe20003800200 */
[----:B0-----:R-:W-:Y:S02]  /*9fa0*/  MOV R14, R241 ;  /* 0x000000f1000e7202 */ /* 0x001fe40000000f00 */
[----:B--2---:R-:W-:Y:S01]  /*9fb0*/  MOV R15, R243 ;  /* 0x000000f3000f7202 */ /* 0x004fe20000000f00 */
        /* <DEDUP_REMOVED lines=9> */
[----:B----4-:R-:W-:Y:S01]  /*a050*/  FADD.FTZ R14, R235, R4 ;  /* 0x00000004eb0e7221 */ /* 0x010fe20000010000 */
[----:B-1----:R-:W-:Y:S01]  /*a060*/  FADD.FTZ R15, R239, R6 ;  /* 0x00000006ef0f7221 */ /* 0x002fe20000010000 */
[----:B------:R-:W-:-:S07]  /*a070*/  MOV R12, R2 ;  /* 0x00000002000c7202 */ /* 0x000fce0000000f00 */
.L_x_6690:
[----:B------:R-:W-:Y:S05]  /*a080*/  BSYNC.RECONVERGENT B0 ;  /* 0x0000000000007941 */ /* 0x000fea0003800200 */
.L_x_6689:
        /* <DEDUP_REMOVED lines=16> */
.L_x_6672:
[----:B------:R-:W-:Y:S05]  /*a190*/  WARPSYNC.ALL ;  /* 0x0000000000007948 */ /* 0x000fea0003800000 */
[----:B------:R-:W-:Y:S01]  /*a1a0*/  BAR.SYNC.DEFER_BLOCKING 0x0 ;  /* 0x0000000000007b1d */ /* 0x000fe20000010000 */
[----:B0-----:R-:W-:Y:S01]  /*a1b0*/  FFMA.FTZ R10, R0, R224, RZ ;  /* 0x000000e0000a7223 */ /* 0x001fe200000100ff */
[----:B------:R-:W-:Y:S01]  /*a1c0*/  ISETP.NE.AND P0, PT, R133, RZ, PT ;  /* 0x000000ff8500720c */ /* 0x000fe20003f05270 */
[----:B--2---:R-:W-:Y:S01]  /*a1d0*/  FFMA.FTZ R14, R81, -R80, R215 ;  /* 0x80000050510e7223 */ /* 0x004fe200000100d7 */
        /* <DEDUP_REMOVED lines=298> */
[----:B------:R-:W-:Y:S01]  /*b480*/  FADD.FTZ R50, R175, R50 ;  /* 0x00000032af327221 */ /* 0x000fe20000010000 */
[----:B------:R-:W-:Y:S01]  /*b490*/  FADD.FTZ R185, R146, R185 ;  /* 0x000000b992b97221 */ /* 0x000fe20000010000 */
        /* <DEDUP_REMOVED lines=12> */
[----:B------:R-:W1:Y:S01]  /*b560*/  SHFL.DOWN PT, R18, R7, 0x1, 0x1f ;  /* 0x08201f0007127f89 */ /* 0x000e6200000e0000 */
[----:B------:R-:W-:Y:S01]  /*b570*/  FADD.FTZ R183, R183, R12 ;  /* 0x0000000cb7b77221 */ /* 0x000fe20000010000 */
[CC--:B------:R-:W-:Y:S01]  /*b580*/  FFMA.FTZ R171, R26.reuse, R141.reuse, -R3 ;  /* 0x0000008d1aab7223 */ /* 0x0c0fe20000010803 */
[----:B------:R-:W-:Y:S01]  /*b590*/  FMUL.FTZ R141, R27, R141 ;  /* 0x0000008d1b8d7220 */ /* 0x000fe20000410000 */
[----:B------:R-:W2:Y:S01]  /*b5a0*/  SHFL.DOWN PT, R14, R5, 0x1, 0x1f ;  /* 0x08201f00050e7f89 */ /* 0x000ea200000e0000 */
[----:B------:R-:W-:Y:S01]  /*b5b0*/  FADD.FTZ R4, R183, R4 ;  /* 0x00000004b7047221 */ /* 0x000fe20000010000 */
[C---:B------:R-:W-:Y:S01]  /*b5c0*/  FMUL.FTZ R3, R27.reuse, R9 ;  /* 0x000000091b037220 */ /* 0x040fe20000410000 */
[----:B------:R-:W-:Y:S01]  /*b5d0*/  FFMA.FTZ R141, R26, R157, R141 ;  /* 0x0000009d1a8d7223 */ /* 0x000fe2000001008d */
[-C--:B------:R-:W-:Y:S01]  /*b5e0*/  FMUL.FTZ R12, R27, R158.reuse ;  /* 0x0000009e1b0c7220 */ /* 0x080fe20000410000 */
[----:B------:R-:W-:Y:S01]  /*b5f0*/  FADD.FTZ R57, R138, R57 ;  /* 0x000000398a397221 */ /* 0x000fe20000010000 */
[----:B------:R-:W3:Y:S01]  /*b600*/  SHFL.DOWN PT, R175, R4, 0x1, 0x1f ;  /* 0x08201f0004af7f89 */ /* 0x000ee200000e0000 */
[----:B------:R-:W-:Y:S01]  /*b610*/  FMUL.FTZ R141, R226, R141 ;  /* 0x0000008de28d7220 */ /* 0x000fe20000410000 */
[C---:B------:R-:W-:Y:S01]  /*b620*/  FFMA.FTZ R3, R26.reuse, R158, R3 ;  /* 0x0000009e1a037223 */ /* 0x040fe20000010003 */
[----:B------:R-:W-:Y:S01]  /*b630*/  FFMA.FTZ R12, R26, R9, -R12 ;  /* 0x000000091a0c7223 */ /* 0x000fe2000001080c */
[----:B------:R-:W-:Y:S01]  /*b640*/  FFMA.FTZ R152, R211, R152, R240 ;  /* 0x00000098d3987223 */ /* 0x000fe200000100f0 */
[----:B------:R-:W-:Y:S01]  /*b650*/  FFMA.FTZ R212, R212, R171, R141 ;  /* 0x000000abd4d47223 */ /* 0x000fe2000001008d */
[----:B0-----:R-:W-:Y:S01]  /*b660*/  @!P2 FADD.FTZ R6, R6, R177 ;  /* 0x000000b10606a221 */ /* 0x001fe20000010000 */
[----:B------:R-:W-:Y:S01]  /*b670*/  FMUL.FTZ R242, R242, R3 ;  /* 0x00000003f2f27220 */ /* 0x000fe20000410000 */
[----:B------:R-:W-:Y:S01]  /*b680*/  FMUL.FTZ R3, R27, R159 ;  /* 0x0000009f1b037220 */ /* 0x000fe20000410000 */
[----:B------:R-:W-:Y:S01]  /*b690*/  FFMA.FTZ R212, R87, R157, R212 ;  /* 0x0000009d57d47223 */ /* 0x000fe200000100d4 */
[----:B------:R-:W-:Y:S01]  /*b6a0*/  FFMA.FTZ R173, R85, R156, R152 ;  /* 0x0000009c55ad7223 */ /* 0x000fe20000010098 */
[----:B------:R-:W0:Y:S01]  /*b6b0*/  SHFL.DOWN PT, R169, R6, 0x2, 0x1f ;  /* 0x08401f0006a97f89 */ /* 0x000e2200000e0000 */
[----:B------:R-:W-:Y:S01]  /*b6c0*/  FFMA.FTZ R12, R209, R12, R242 ;  /* 0x0000000cd10c7223 */ /* 0x000fe200000100f2 */
[CC--:B------:R-:W-:Y:S01]  /*b6d0*/  FFMA.FTZ R9, R26.reuse, R143.reuse, -R3 ;  /* 0x0000008f1a097223 */ /* 0x0c0fe20000010803 */
[----:B-1----:R-:W-:Y:S01]  /*b6e0*/  @!P2 FADD.FTZ R7, R7, R18 ;  /* 0x000000120707a221 */ /* 0x002fe20000010000 */
[C---:B------:R-:W-:Y:S01]  /*b6f0*/  FMUL.FTZ R143, R27.reuse, R143 ;  /* 0x0000008f1b8f7220 */ /* 0x040fe20000410000 */
[----:B------:R-:W-:Y:S01]  /*b700*/  FMUL.FTZ R3, R27, R11 ;  /* 0x0000000b1b037220 */ /* 0x000fe20000410000 */
[----:B------:R-:W-:Y:S01]  /*b710*/  FFMA.FTZ R141, R89, R158, R12 ;  /* 0x0000009e598d7223 */ /* 0x000fe2000001000c */
[----:B--2---:R-:W-:Y:S01]  /*b720*/  @!P2 FADD.FTZ R5, R5, R14 ;  /* 0x0000000e0505a221 */ /* 0x004fe20000010000 */
[----:B------:R-:W1:Y:S01]  /*b730*/  SHFL.DOWN PT, R144, R7, 0x2, 0x1f ;  /* 0x08401f0007907f89 */ /* 0x000e6200000e0000 */
[C---:B------:R-:W-:Y:S01]  /*b740*/  FFMA.FTZ R143, R26.reuse, R159, R143 ;  /* 0x0000009f1a8f7223 */ /* 0x040fe2000001008f */
[-C--:B------:R-:W-:Y:S01]  /*b750*/  FFMA.FTZ R12, R26, R160.reuse, R3 ;  /* 0x000000a01a0c7223 */ /* 0x080fe20000010003 */
[----:B------:R-:W-:Y:S01]  /*b760*/  FMUL.FTZ R14, R27, R160 ;  /* 0x000000a01b0e7220 */ /* 0x000fe20000410000 */
[----:B------:R-:W2:Y:S01]  /*b770*/  SHFL.DOWN PT, R28, R5, 0x2, 0x1f ;  /* 0x08401f00051c7f89 */ /* 0x000ea200000e0000 */
[----:B---3--:R-:W-:Y:S01]  /*b780*/  @!P2 FADD.FTZ R4, R175, R4 ;  /* 0x00000004af04a221 */ /* 0x008fe20000010000 */
[----:B------:R-:W-:Y:S01]  /*b790*/  ISETP.GT.AND P2, PT, R129, 0x1d, PT ;  /* 0x0000001d8100780c */ /* 0x000fe20003f44270 */
[----:B------:R-:W-:Y:S01]  /*b7a0*/  FMUL.FTZ R143, R218, R143 ;  /* 0x0000008fda8f7220 */ /* 0x000fe20000410000 */
[----:B------:R-:W-:Y:S01]  /*b7b0*/  FMUL.FTZ R18, R167, R12 ;  /* 0x0000000ca7127220 */ /* 0x000fe20000410000 */
[----:B------:R-:W-:Y:S01]  /*b7c0*/  FFMA.FTZ R14, R26, R11, -R14 ;  /* 0x0000000b1a0e7223 */ /* 0x000fe2000001080e */
[----:B------:R-:W3:Y:S01]  /*b7d0*/  SHFL.DOWN PT, R157, R4, 0x2, 0x1f ;  /* 0x08401f00049d7f89 */ /* 0x000ee200000e0000 */
[----:B------:R-:W-:Y:S01]  /*b7e0*/  FADD.FTZ R72, R141, R72 ;  /* 0x000000488d487221 */ /* 0x000fe20000010000 */
[----:B------:R-:W-:Y:S01]  /*b7f0*/  FFMA.FTZ R198, R198, R9, R143 ;  /* 0x00000009c6c67223 */ /* 0x000fe2000001008f */
[----:B------:R-:W-:Y:S01]  /*b800*/  FFMA.FTZ R14, R201, R14, R18 ;  /* 0x0000000ec90e7223 */ /* 0x000fe20000010012 */
[C---:B------:R-:W-:Y:S01]  /*b810*/  FMUL.FTZ R3, R27.reuse, R145 ;  /* 0x000000911b037220 */ /* 0x040fe20000410000 */
[----:B------:R-:W-:Y:S01]  /*b820*/  FMUL.FTZ R12, R27, R161 ;  /* 0x000000a11b0c7220 */ /* 0x000fe20000410000 */
[----:B------:R-:W-:Y:S01]  /*b830*/  FFMA.FTZ R198, R91, R159, R198 ;  /* 0x0000009f5bc67223 */ /* 0x000fe200000100c6 */
[----:B------:R-:W-:Y:S01]  /*b840*/  FFMA.FTZ R9, R93, R160, R14 ;  /* 0x000000a05d097223 */ /* 0x000fe2000001000e */
[----:B------:R-:W-:Y:S01]  /*b850*/  FFMA.FTZ R3, R26, R161, R3 ;  /* 0x000000a11a037223 */ /* 0x000fe20000010003 */
[----:B0-----:R-:W-:Y:S01]  /*b860*/  @!P2 FADD.FTZ R6, R6, R169 ;  /* 0x000000a90606a221 */ /* 0x001fe20000010000 */
[----:B------:R-:W-:Y:S01]  /*b870*/  FFMA.FTZ R145, R26, R145, -R12 ;  /* 0x000000911a917223 */ /* 0x000fe2000001080c */
[-C--:B------:R-:W-:Y:S01]  /*b880*/  FMUL.FTZ R14, R27, R162.reuse ;  /* 0x000000a21b0e7220 */ /* 0x080fe20000410000 */
[----:B------:R-:W-:Y:S01]  /*b890*/  FMUL.FTZ R3, R216, R3 ;  /* 0x00000003d8037220 */ /* 0x000fe20000410000 */
[----:B------:R-:W-:Y:S01]  /*b8a0*/  FADD.FTZ R70, R9, R70 ;  /* 0x0000004609467221 */ /* 0x000fe20000010000 */
[----:B-1----:R-:W-:Y:S01]  /*b8b0*/  @!P2 FADD.FTZ R7, R7, R144 ;  /* 0x000000900707a221 */ /* 0x002fe20000010000 */
[----:B------:R-:W0:Y:S01]  /*b8c0*/  SHFL.DOWN PT, R143, R6, 0x4, 0x1f ;  /* 0x08801f00068f7f89 */ /* 0x000e2200000e0000 */
[----:B------:R-:W-:Y:S01]  /*b8d0*/  FFMA.FTZ R200, R200, R145, R3 ;  /* 0x00000091c8c87223 */ /* 0x000fe20000010003 */
[-C--:B------:R-:W-:Y:S01]  /*b8e0*/  FMUL.FTZ R3, R27, R13.reuse ;  /* 0x0000000d1b037220 */ /* 0x080fe20000410000 */
[----:B--2---:R-:W-:Y:S01]  /*b8f0*/  @!P2 FADD.FTZ R5, R5, R28 ;  /* 0x0000001c0505a221 */ /* 0x004fe20000010000 */
[C---:B------:R-:W-:Y:S01]  /*b900*/  FFMA.FTZ R14, R26.reuse, R13, -R14 ;  /* 0x0000000d1a0e7223 */ /* 0x040fe2000001080e */
[----:B------:R-:W1:Y:S01]  /*b910*/  SHFL.DOWN PT, R28, R7, 0x4, 0x1f ;  /* 0x08801f00071c7f89 */ /* 0x000e6200000e0000 */
[----:B------:R-:W-:Y:S01]  /*b920*/  FFMA.FTZ R12, R26, R162, R3 ;  /* 0x000000a21a0c7223 */ /* 0x000fe20000010003 */
[----:B------:R-:W-:Y:S01]  /*b930*/  FMUL.FTZ R3, R27, R147 ;  /* 0x000000931b037220 */ /* 0x000fe20000410000 */
[----:B------:R-:W-:Y:S01]  /*b940*/  FFMA.FTZ R200, R95, R161, R200 ;  /* 0x000000a15fc87223 */ /* 0x000fe200000100c8 */
[----:B---3--:R-:W-:Y:S01]  /*b950*/  @!P2 FADD.FTZ R4, R4, R157 ;  /* 0x0000009d0404a221 */ /* 0x008fe20000010000 */
[----:B------:R-:W2:Y:S01]  /*b960*/  SHFL.DOWN PT, R18, R5, 0x4, 0x1f ;  /* 0x08801f0005127f89 */ /* 0x000ea200000e0000 */
[----:B------:R-:W-:Y:S01]  /*b970*/  ISETP.GT.AND P2, PT, R129, 0x1b, PT ;  /* 0x0000001b8100780c */ /* 0x000fe20003f44270 */
[----:B------:R-:W-:Y:S01]  /*b980*/  FMUL.FTZ R12, R153, R12 ;  /* 0x0000000c990c7220 */ /* 0x000fe20000410000 */
[----:B------:R-:W-:Y:S01]  /*b990*/  FFMA.FTZ R3, R26, R163, R3 ;  /* 0x000000a31a037223 */ /* 0x000fe20000010003 */
[----:B------:R-:W3:Y:S01]  /*b9a0*/  SHFL.DOWN PT, R141, R4, 0x4, 0x1f ;  /* 0x08801f00048d7f89 */ /* 0x000ee200000e0000 */
[----:B------:R-:W-:Y:S01]  /*b9b0*/  FADD.FTZ R74, R173, R74 ;  /* 0x0000004aad4a7221 */ /* 0x000fe20000010000 */
[----:B------:R-:W-:Y:S01]  /*b9c0*/  FFMA.FTZ R14, R203, R14, R12 ;  /* 0x0000000ecb0e7223 */ /* 0x000fe2000001000c */
[----:B------:R-:W-:Y:S01]  /*b9d0*/  FMUL.FTZ R9, R236, R3 ;  /* 0x00000003ec097220 */ /* 0x000fe20000410000 */
[C---:B------:R-:W-:Y:S01]  /*b9e0*/  FMUL.FTZ R3, R27.reuse, R164 ;  /* 0x000000a41b037220 */ /* 0x040fe20000410000 */
[----:B------:R-:W-:Y:S01]  /*b9f0*/  FMUL.FTZ R12, R27, R163 ;  /* 0x000000a31b0c7220 */ /* 0x000fe20000410000 */
[----:B------:R-:W-:Y:S01]  /*ba00*/  FFMA.FTZ R11, R97, R162, R14 ;  /* 0x000000a2610b7223 */ /* 0x000fe2000001000e */
[----:B------:R-:W-:Y:S01]  /*ba10*/  FADD.FTZ R51, R150, R51 ;  /* 0x0000003396337221 */ /* 0x000fe20000010000 */
[----:B------:R-:W-:Y:S01]  /*ba20*/  FFMA.FTZ R14, R26, R15, -R3 ;  /* 0x0000000f1a0e7223 */ /* 0x000fe20000010803 */
[C---:B------:R-:W-:Y:S01]  /*ba30*/  FMUL.FTZ R3, R27.reuse, R149 ;  /* 0x000000951b037220 */ /* 0x040fe20000410000 */
[----:B0-----:R-:W-:Y:S01]  /*ba40*/  @!P2 FADD.FTZ R6, R6, R143 ;  /* 0x0000008f0606a221 */ /* 0x001fe20000010000 */
[C---:B------:R-:W-:Y:S01]  /*ba50*/  FMUL.FTZ R15, R27.reuse, R15 ;  /* 0x0000000f1b0f7220 */ /* 0x040fe20000410000 */
[C---:B------:R-:W-:Y:S01]  /*ba60*/  FFMA.FTZ R147, R26.reuse, R147, -R12 ;  /* 0x000000931a937223 */ /* 0x040fe2000001080c */
[-C--:B------:R-:W-:Y:S01]  /*ba70*/  FMUL.FTZ R12, R27, R165.reuse ;  /* 0x000000a51b0c7220 */ /* 0x080fe20000410000 */
[C---:B------:R-:W-:Y:S01]  /*ba80*/  FFMA.FTZ R3, R26.reuse, R165, R3 ;  /* 0x000000a51a037223 */ /* 0x040fe20000010003 */
[----:B-1----:R-:W-:Y:S01]  /*ba90*/  @!P2 FADD.FTZ R7, R7, R28 ;  /* 0x0000001c0707a221 */ /* 0x002fe20000010000 */
[C---:B------:R-:W-:Y:S01]  /*baa0*/  FFMA.FTZ R15, R26.reuse, R164, R15 ;  /* 0x000000a41a0f7223 */ /* 0x040fe2000001000f */
[----:B------:R-:W-:Y:S01]  /*bab0*/  FFMA.FTZ R149, R26, R149, -R12 ;  /* 0x000000951a957223 */ /* 0x000fe2000001080c */
[----:B------:R-:W-:Y:S01]  /*bac0*/  FMUL.FTZ R3, R214, R3 ;  /* 0x00000003d6037220 */ /* 0x000fe20000410000 */
[----:B------:R-:W-:Y:S01]  /*bad0*/  FADD.FTZ R68, R11, R68 ;  /* 0x000000440b447221 */ /* 0x000fe20000010000 */
[----:B--2---:R-:W-:Y:S01]  /*bae0*/  @!P2 FADD.FTZ R5, R5, R18 ;  /* 0x000000120505a221 */ /* 0x004fe20000010000 */
[----:B------:R-:W0:Y:S01]  /*baf0*/  SHFL.DOWN PT, R138, R7, 0x8, 0x1f ;  /* 0x09001f00078a7f89 */ /* 0x000e2200000e0000 */
[----:B------:R-:W-:Y:S01]  /*bb00*/  FMUL.FTZ R234, R234, R15 ;  /* 0x0000000feaea7220 */ /* 0x000fe20000410000 */
[----:B------:R-:W-:Y:S01]  /*bb10*/  FFMA.FTZ R206, R206, R149, R3 ;  /* 0x00000095cece7223 */ /* 0x000fe20000010003 */
[----:B---3--:R-:W-:Y:S01]  /*bb20*/  @!P2 FADD.FTZ R4, R4, R141 ;  /* 0x0000008d0404a221 */ /* 0x008fe20000010000 */
[----:B------:R-:W1:Y:S01]  /*bb30*/  SHFL.DOWN PT, R28, R5, 0x8, 0x1f ;  /* 0x09001f00051c7f89 */ /* 0x000e6200000e0000 */
[----:B------:R-:W-:Y:S01]  /*bb40*/  ISETP.GT.AND P2, PT, R129, 0x17, PT ;  /* 0x000000178100780c */ /* 0x000fe20003f44270 */
[----:B------:R-:W-:Y:S01]  /*bb50*/  FFMA.FTZ R14, R205, R14, R234 ;  /* 0x0000000ecd0e7223 */ /* 0x000fe200000100ea */
[----:B------:R-:W-:Y:S01]  /*bb60*/  FMUL.FTZ R3, R27, R17 ;  /* 0x000000111b037220 */ /* 0x000fe20000410000 */
[----:B------:R-:W2:Y:S01]  /*bb70*/  SHFL.DOWN PT, R141, R6, 0x8, 0x1f ;  /* 0x09001f00068d7f89 */ /* 0x000ea200000e0000 */
[----:B------:R-:W-:Y:S01]  /*bb80*/  FFMA.FTZ R202, R202, R147, R9 ;  /* 0x00000093caca7223 */ /* 0x000fe20000010009 */
[----:B------:R-:W-:Y:S01]  /*bb90*/  FFMA.FTZ R11, R101, R164, R14 ;  /* 0x000000a4650b7223 */ /* 0x000fe2000001000e */
[-C--:B------:R-:W-:Y:S01]  /*bba0*/  FFMA.FTZ R3, R26, R166.reuse, R3 ;  /* 0x000000a61a037223 */ /* 0x080fe20000010003 */
[----:B------:R-:W3:Y:S01]  /*bbb0*/  SHFL.DOWN PT, R13, R4, 0x8, 0x1f ;  /* 0x09001f00040d7f89 */ /* 0x000ee200000e0000 */
[----:B------:R-:W-:Y:S01]  /*bbc0*/  FMUL.FTZ R9, R27, R166 ;  /* 0x000000a61b097220 */ /* 0x000fe20000410000 */
[----:B------:R-:W-:Y:S01]  /*bbd0*/  FFMA.FTZ R202, R99, R163, R202 ;  /* 0x000000a363ca7223 */ /* 0x000fe200000100ca */
        /* <DEDUP_REMOVED lines=20> */
[----:B---3--:R-:W-:-:S02]  /*bd20*/  @!P2 FADD.FTZ R4, R4, R13 ;  /* 0x0000000d0404a221 */ /* 0x008fc40000010000 */
[----:B------:R0:W3:Y:S04]  /*bd30*/  SHFL.DOWN PT, R11, R6, 0x10, 0x1f ;  /* 0x0a001f00060b7f89 */ /* 0x0000e800000e0000 */
[----:B------:R0:W0:Y:S01]  /*bd40*/  SHFL.DOWN PT, R3, R4, 0x10, 0x1f ;  /* 0x0a001f0004037f89 */ /* 0x00002200000e0000 */
[----:B------:R-:W-:Y:S05]  /*bd50*/  @P3 BRA `(.L_x_6692) ;  /* 0x0000000000203947 */ /* 0x000fea0003800000 */
[----:B------:R-:W-:Y:S01]  /*bd60*/  ISETP.NE.AND P2, PT, R129, RZ, PT ;  /* 0x000000ff8100720c */ /* 0x000fe20003f45270 */
[----:B0-----:R-:W-:Y:S01]  /*bd70*/  FADD.FTZ R4, R4, R3 ;  /* 0x0000000304047221 */ /* 0x001fe20000010000 */
[----:B--2---:R-:W-:Y:S01]  /*bd80*/  FADD.FTZ R5, R5, R12 ;  /* 0x0000000c05057221 */ /* 0x004fe20000010000 */
[----:B---3--:R-:W-:Y:S01]  /*bd90*/  FADD.FTZ R6, R6, R11 ;  /* 0x0000000b06067221 */ /* 0x008fe20000010000 */
[----:B-1----:R-:W-:-:S09]  /*bda0*/  FADD.FTZ R7, R7, R14 ;  /* 0x0000000e07077221 */ /* 0x002fd20000010000 */
[----:B------:R-:W-:-:S04]  /*bdb0*/  @!P2 SHF.R.U32.HI R3, RZ, 0x1, R133 ;  /* 0x00000001ff03a819 */ /* 0x000fc80000011685 */
[----:B------:R-:W-:-:S05]  /*bdc0*/  @!P2 LOP3.LUT R3, R3, 0x1f0, RZ, 0xc0, !PT ;  /* 0x000001f00303a812 */ /* 0x000fca00078ec0ff */
[----:B------:R0:W-:Y:S02]  /*bdd0*/  @!P2 STS.128 [R3+UR23+0x10a0], R4 ;  /* 0x0010a0040300a988 */ /* 0x0001e40008000c17 */
.L_x_6692:
[----:B------:R-:W-:Y:S05]  /*bde0*/  BSYNC.RECONVERGENT B0 ;  /* 0x0000000000007941 */ /* 0x000fea0003800200 */
.L_x_6691:
[C---:B0-----:R-:W-:Y:S01]  /*bdf0*/  FMUL.FTZ R3, R27.reuse, R29 ;  /* 0x0000001d1b037220 */ /* 0x041fe20000410000 */
[CC--:B---3--:R-:W-:Y:S01]  /*be00*/  FMUL.FTZ R11, R27.reuse, R2.reuse ;  /* 0x000000021b0b7220 */ /* 0x0c8fe20000410000 */
        /* <DEDUP_REMOVED lines=38> */
.L_x_6694:
[----:B------:R-:W-:Y:S05]  /*c070*/  BSYNC.RECONVERGENT B0 ;  /* 0x0000000000007941 */ /* 0x000fea0003800200 */
.L_x_6693:
[----:B------:R-:W-:-:S04]  /*c080*/  IADD3 R30, PT, PT, R30, 0x1, RZ ;  /* 0x000000011e1e7810 */ /* 0x000fc80007ffe0ff */
[----:B------:R-:W-:-:S13]  /*c090*/  ISETP.GE.AND P2, PT, R30, UR34, PT ;  /* 0x000000221e007c0c */ /* 0x000fda000bf46270 */
[----:B------:R-:W-:Y:S05]  /*c0a0*/  @!P2 BRA `(.L_x_6695) ;  /* 0xffffffa40064a947 */ /* 0x000fea000383ffff */
.L_x_6661:
[----:B------:R-:W1:Y:S01]  /*c0b0*/  LDCU UR7, c[0x0][0x388] ;  /* 0x00007100ff0777ac */ /* 0x000e620008000800 */
[----:B0-----:R-:W-:Y:S02]  /*c0c0*/  SHF.L.U32 R4, R133, 0x4, RZ ;  /* 0x0000000485047819 */ /* 0x001fe400000006ff */
[----:B------:R-:W-:Y:S01]  /*c0d0*/  CS2R R2, SRZ ;  /* 0x0000000000027805 */ /* 0x000fe2000001ff00 */
[----:B------:R-:W-:Y:S01]  /*c0e0*/  HFMA2 R0, -RZ, RZ, 0, 0 ;  /* 0x00000000ff007431 */ /* 0x000fe200000001ff */
[----:B------:R-:W-:Y:S02]  /*c0f0*/  CS2R R8, SRZ ;  /* 0x0000000000087805 */ /* 0x000fe4000001ff00 */
[----:B------:R-:W-:Y:S02]  /*c100*/  LOP3.LUT R6, R4, 0x3e00, RZ, 0xc0, !PT ;  /* 0x00003e0004067812 */ /* 0x000fe400078ec0ff */
[----:B------:R-:W-:Y:S02]  /*c110*/  CS2R R4, SRZ ;  /* 0x0000000000047805 */ /* 0x000fe4000001ff00 */
[----:B------:R-:W-:-:S02]  /*c120*/  CS2R R10, SRZ ;  /* 0x00000000000a7805 */ /* 0x000fc4000001ff00 */
[----:B------:R-:W-:Y:S02]  /*c130*/  CS2R R12, SRZ ;  /* 0x00000000000c7805 */ /* 0x000fe4000001ff00 */
[----:B------:R-:W-:Y:S02]  /*c140*/  LOP3.LUT R23, R6, 0x1f, R133, 0xf8, !PT ;  /* 0x0000001f06177812 */ /* 0x000fe400078ef885 */
[----:B------:R-:W-:Y:S02]  /*c150*/  CS2R R6, SRZ ;  /* 0x0000000000067805 */ /* 0x000fe4000001ff00 */
[----:B------:R-:W-:Y:S02]  /*c160*/  CS2R R14, SRZ ;  /* 0x00000000000e7805 */ /* 0x000fe4000001ff00 */
[----:B------:R-:W-:Y:S01]  /*c170*/  MOV R17, RZ ;  /* 0x000000ff00117202 */ /* 0x000fe20000000f00 */
[----:B------:R-:W0:Y:S01]  /*c180*/  LDCU.64 UR10, c[0x0][0x4f8] ;  /* 0x00009f00ff0a77ac */ /* 0x000e220008000a00 */
[----:B------:R-:W-:-:S02]  /*c190*/  LOP3.LUT R43, R23, 0x20, RZ, 0xfc, !PT ;  /* 0x00000020172b7812 */ /* 0x000fc400078efcff */
[C---:B------:R-:W-:Y:S01]  /*c1a0*/  LOP3.LUT R45, R23.reuse, 0x40, RZ, 0xfc, !PT ;  /* 0x00000040172d7812 */ /* 0x040fe200078efcff */
[----:B------:R-:W2:Y:S01]  /*c1b0*/  LDCU.64 UR26, c[0x0][0x500] ;  /* 0x0000a000ff1a77ac */ /* 0x000ea20008000a00 */
[C---:B------:R-:W-:Y:S02]  /*c1c0*/  LOP3.LUT R79, R23.reuse, 0x60, RZ, 0xfc, !PT ;  /* 0x00000060174f7812 */ /* 0x040fe400078efcff */
[C---:B------:R-:W-:Y:S01]  /*c1d0*/  LOP3.LUT R81, R23.reuse, 0x80, RZ, 0xfc, !PT ;  /* 0x0000008017517812 */ /* 0x040fe200078efcff */
[----:B-1----:R-:W-:Y:S01]  /*c1e0*/  UIADD3 UR7, UPT, UPT, -UR6, UR7, URZ ;  /* 0x0000000706077290 */ /* 0x002fe2000fffe1ff */
[C---:B------:R-:W-:Y:S02]  /*c1f0*/  LOP3.LUT R83, R23.reuse, 0xa0, RZ, 0xfc, !PT ;  /* 0x000000a017537812 */ /* 0x040fe400078efcff */
[C---:B------:R-:W-:Y:S02]  /*c200*/  LOP3.LUT R85, R23.reuse, 0xc0, RZ, 0xfc, !PT ;  /* 0x000000c017557812 */ /* 0x040fe400078efcff */
[----:B------:R-:W-:-:S02]  /*c210*/  LOP3.LUT R87, R23, 0xe0, RZ, 0xfc, !PT ;  /* 0x000000e017577812 */ /* 0x000fc400078efcff */
[----:B------:R-:W-:Y:S01]  /*c220*/  ISETP.GE.AND P2, PT, R23, UR7, PT ;  /* 0x0000000717007c0c */ /* 0x000fe2000bf46270 */
[----:B------:R-:W-:Y:S01]  /*c230*/  BAR.SYNC.DEFER_BLOCKING 0x0 ;  /* 0x0000000000007b1d */ /* 0x000fe20000010000 */
[----:B------:R-:W-:Y:S02]  /*c240*/  ISETP.GE.AND P3, PT, R43, UR7, PT ;  /* 0x000000072b007c0c */ /* 0x000fe4000bf66270 */
[----:B------:R-:W-:Y:S02]  /*c250*/  ISETP.GE.AND P4, PT, R45, UR7, PT ;  /* 0x000000072d007c0c */ /* 0x000fe4000bf86270 */
[----:B------:R-:W-:Y:S02]  /*c260*/  ISETP.GE.AND P5, PT, R79, UR7, PT ;  /* 0x000000074f007c0c */ /* 0x000fe4000bfa6270 */
[----:B------:R-:W-:Y:S02]  /*c270*/  LOP3.LUT R89, R23, 0x100, RZ, 0xfc, !PT ;  /* 0x0000010017597812 */ /* 0x000fe400078efcff */
[----:B------:R-:W-:-:S02]  /*c280*/  ISETP.GE.AND P6, PT, R81, UR7, PT ;  /* 0x0000000751007c0c */ /* 0x000fc4000bfc6270 */
[----:B------:R-:W-:Y:S02]  /*c290*/  LOP3.LUT R91, R23, 0x120, RZ, 0xfc, !PT ;  /* 0x00000120175b7812 */ /* 0x000fe400078efcff */
[----:B------:R-:W-:Y:S02]  /*c2a0*/  ISETP.GE.AND P1, PT, R83, UR7, PT ;  /* 0x0000000753007c0c */ /* 0x000fe4000bf26270 */
[C---:B------:R-:W-:Y:S02]  /*c2b0*/  LOP3.LUT R93, R23.reuse, 0x140, RZ, 0xfc, !PT ;  /* 0x00000140175d7812 */ /* 0x040fe400078efcff */
[C---:B------:R-:W-:Y:S02]  /*c2c0*/  LOP3.LUT R95, R23.reuse, 0x160, RZ, 0xfc, !PT ;  /* 0x00000160175f7812 */ /* 0x040fe400078efcff */
[C---:B------:R-:W-:Y:S02]  /*c2d0*/  LOP3.LUT R97, R23.reuse, 0x180, RZ, 0xfc, !PT ;  /* 0x0000018017617812 */ /* 0x040fe400078efcff */
[----:B------:R-:W-:Y:S01]  /*c2e0*/  LOP3.LUT R99, R23, 0x1a0, RZ, 0xfc, !PT ;  /* 0x000001a017637812 */ /* 0x000fe200078efcff */
[----:B------:R-:W3:Y:S01]  /*c2f0*/  @!P2 LDG.E R3, desc[UR24][R20.64] ;  /* 0x000000181403a981 */ /* 0x000ee2000c1e1900 */
[----:B------:R-:W-:-:S03]  /*c300*/  ISETP.GE.AND P2, PT, R85, UR7, PT ;  /* 0x0000000755007c0c */ /* 0x000fc6000bf46270 */
[----:B------:R-:W5:Y:S01]  /*c310*/  @!P3 LDG.E R0, desc[UR24][R20.64+0x80] ;  /* 0x000080181400b981 */ /* 0x000f62000c1e1900 */
[----:B------:R-:W-:-:S03]  /*c320*/  ISETP.GE.AND P3, PT, R87, UR7, PT ;  /* 0x0000000757007c0c */ /* 0x000fc6000bf66270 */
[----:B------:R-:W4:Y:S01]  /*c330*/  @!P4 LDG.E R5, desc[UR24][R20.64+0x100] ;  /* 0x000100181405c981 */ /* 0x000f22000c1e1900 */
[----:B------:R-:W-:-:S03]  /*c340*/  ISETP.GE.AND P4, PT, R89, UR7, PT ;  /* 0x0000000759007c0c */ /* 0x000fc6000bf86270 */
        /* <DEDUP_REMOVED lines=22> */
[----:B---3--:R-:W-:Y:S04]  /*c4b0*/  STS [R128], R3 ;  /* 0x0000000380007388 */ /* 0x008fe80000000800 */
[----:B-----5:R-:W-:Y:S04]  /*c4c0*/  STS [R127+0x80], R0 ;  /* 0x000080007f007388 */ /* 0x020fe80000000800 */
        /* <DEDUP_REMOVED lines=21> */
[----:B-1----:R-:W-:-:S03]  /*c620*/  FADD.FTZ R0, R3, R134 ;  /* 0x0000008603007221 */ /* 0x002fc60000010000 */
[----:B------:R-:W1:Y:S01]  /*c630*/  LDS R3, [R110+0x10] ;  /* 0x000010006e037984 */ /* 0x000e620000000800 */
[--C-:B--2---:R-:W-:Y:S01]  /*c640*/  FADD.FTZ R2, R5, R134.reuse ;  /* 0x0000008605027221 */ /* 0x104fe20000010000 */
[----:B------:R-:W-:Y:S02]  /*c650*/  FSETP.GTU.FTZ.AND P3, PT, R0, 20, PT ;  /* 0x41a000000000780b */ /* 0x000fe40003f7c000 */
[----:B------:R-:W2:Y:S01]  /*c660*/  LDS R5, [R110+0x14] ;  /* 0x000014006e057984 */ /* 0x000ea20000000800 */
[--C-:B---3--:R-:W-:Y:S01]  /*c670*/  FADD.FTZ R6, R7, R134.reuse ;  /* 0x0000008607067221 */ /* 0x108fe20000010000 */
[----:B------:R-:W-:Y:S02]  /*c680*/  FSETP.GTU.FTZ.AND P5, PT, R2, 20, PT ;  /* 0x41a000000200780b */ /* 0x000fe40003fbc000 */
[----:B------:R-:W3:Y:S02]  /*c690*/  LDS R7, [R110+0x18] ;  /* 0x000018006e077984 */ /* 0x000ee40000000800 */
[----:B------:R-:W-:Y:S01]  /*c6a0*/  FSETP.GTU.FTZ.AND P1, PT, R6, 20, PT ;  /* 0x41a000000600780b */ /* 0x000fe20003f3c000 */
[----:B----4-:R-:W-:-:S02]  /*c6b0*/  FADD.FTZ R10, R9, R134 ;  /* 0x00000086090a7221 */ /* 0x010fc40000010000 */
[----:B------:R-:W4:Y:S02]  /*c6c0*/  LDS R9, [R110+0x1c] ;  /* 0x00001c006e097984 */ /* 0x000f240000000800 */
[----:B------:R-:W-:Y:S01]  /*c6d0*/  @!P3 FMUL.FTZ R0, R0, -1.4426950216293334961 ;  /* 0xbfb8aa3b0000b820 */ /* 0x000fe20000410000 */
[----:B------:R-:W-:-:S03]  /*c6e0*/  FSETP.GTU.FTZ.AND P2, PT, R10, 20, PT ;  /* 0x41a000000a00780b */ /* 0x000fc60003f5c000 */
[----:B------:R-:W-:-:S04]  /*c6f0*/  @!P5 FMUL.FTZ R2, R2, -1.4426950216293334961 ;  /* 0xbfb8aa3b0202d820 */ /* 0x000fc80000410000 */
[----:B------:R-:W-:Y:S01]  /*c700*/  @!P1 FMUL.FTZ R6, R6, -1.4426950216293334961 ;  /* 0xbfb8aa3b06069820 */ /* 0x000fe20000410000 */
[----:B------:R-:W5:Y:S04]  /*c710*/  @!P3 MUFU.EX2 R0, R0 ;  /* 0x000000000000b308 */ /* 0x000f680000000800 */
[----:B------:R-:W0:Y:S04]  /*c720*/  @!P5 MUFU.EX2 R2, R2 ;  /* 0x000000020002d308 */ /* 0x000e280000000800 */
[----:B------:R-:W1:Y:S01]  /*c730*/  @!P1 MUFU.EX2 R6, R6 ;  /* 0x0000000600069308 */ /* 0x000e620000000800 */
[----:B------:R-:W-:Y:S01]  /*c740*/  @!P2 FMUL.FTZ R10, R10, -1.4426950216293334961 ;  /* 0xbfb8aa3b0a0aa820 */ /* 0x000fe20000410000 */
[----:B-----5:R-:W-:-:S05]  /*c750*/  @!P3 FADD.FTZ R0, R0, 1 ;  /* 0x3f8000000000b421 */ /* 0x020fca0000010000 */
[----:B------:R-:W5:Y:S01]  /*c760*/  @!P2 MUFU.EX2 R10, R10 ;  /* 0x0000000a000aa308 */ /* 0x000f620000000800 */
[----:B0-----:R-:W-:-:S03]  /*c770*/  @!P5 FADD.FTZ R4, R2, 1 ;  /* 0x3f8000000204d421 */ /* 0x001fc60000010000 */
[----:B------:R-:W0:Y:S01]  /*c780*/  @!P3 MUFU.RCP R15, R0 ;  /* 0x00000000000fb308 */ /* 0x000e220000001000 */
[----:B-1----:R-:W-:-:S07]  /*c790*/  @!P1 FADD.FTZ R8, R6, 1 ;  /* 0x3f80000006089421 */ /* 0x002fce0000010000 */
[----:B------:R-:W1:Y:S08]  /*c7a0*/  @!P5 MUFU.RCP R4, R4 ;  /* 0x000000040004d308 */ /* 0x000e700000001000 */
[----:B------:R-:W1:Y:S01]  /*c7b0*/  @!P1 MUFU.RCP R17, R8 ;  /* 0x0000000800119308 */ /* 0x000e620000001000 */
[----:B-----5:R-:W-:Y:S01]  /*c7c0*/  @!P2 FADD.FTZ R2, R10, 1 ;  /* 0x3f8000000a02a421 */ /* 0x020fe20000010000 */
[--C-:B------:R-:W-:Y:S01]  /*c7d0*/  FADD.FTZ R3, R3, R134.reuse ;  /* 0x0000008603037221 */ /* 0x100fe20000010000 */
[--C-:B--2---:R-:W-:Y:S01]  /*c7e0*/  FADD.FTZ R5, R5, R134.reuse ;  /* 0x0000008605057221 */ /* 0x104fe20000010000 */
[--C-:B---3--:R-:W-:Y:S01]  /*c7f0*/  FADD.FTZ R7, R7, R134.reuse ;  /* 0x0000008607077221 */ /* 0x108fe20000010000 */
[--C-:B----4-:R-:W-:Y:S01]  /*c800*/  FADD.FTZ R9, R9, R134.reuse ;  /* 0x0000008609097221 */ /* 0x110fe20000010000 */
[----:B------:R-:W-:Y:S01]  /*c810*/  FADD.FTZ R11, R11, R134 ;  /* 0x000000860b0b7221 */ /* 0x000fe20000010000 */
[----:B0-----:R-:W-:Y:S01]  /*c820*/  @!P3 FMUL.FTZ R62, R62, R15 ;  /* 0x0000000f3e3eb220 */ /* 0x001fe20000410000 */
[----:B------:R-:W0:Y:S01]  /*c830*/  @!P2 MUFU.RCP R2, R2 ;  /* 0x000000020002a308 */ /* 0x000e220000001000 */
[----:B------:R-:W-:Y:S01]  /*c840*/  FSETP.GTU.FTZ.AND P3, PT, R3, 20, PT ;  /* 0x41a000000300780b */ /* 0x000fe20003f7c000 */
[----:B-1----:R-:W-:Y:S01]  /*c850*/  @!P5 FMUL.FTZ R63, R63, R4 ;  /* 0x000000043f3fd220 */ /* 0x002fe20000410000 */
[----:B------:R-:W-:-:S02]  /*c860*/  FSETP.GTU.FTZ.AND P4, PT, R5, 20, PT ;  /* 0x41a000000500780b */ /* 0x000fc40003f9c000 */
[----:B------:R-:W-:Y:S02]  /*c870*/  FSETP.GTU.FTZ.AND P6, PT, R7, 20, PT ;  /* 0x41a000000700780b */ /* 0x000fe40003fdc000 */
[----:B------:R-:W-:Y:S01]  /*c880*/  FSETP.GTU.FTZ.AND P5, PT, R9, 20, PT ;  /* 0x41a000000900780b */ /* 0x000fe20003fbc000 */
[----:B------:R-:W-:Y:S01]  /*c890*/  @!P1 FMUL.FTZ R64, R64, R17 ;  /* 0x0000001140409220 */ /* 0x000fe20000410000 */
[----:B------:R-:W-:Y:S01]  /*c8a0*/  FSETP.GTU.FTZ.AND P1, PT, R11, 20, PT ;  /* 0x41a000000b00780b */ /* 0x000fe20003f3c000 */
[----:B------:R-:W-:-:S04]  /*c8b0*/  FADD.FTZ R13, R13, R134 ;  /* 0x000000860d0d7221 */ /* 0x000fc80000010000 */
[----:B------:R-:W-:Y:S02]  /*c8c0*/  @!P3 FMUL.FTZ R0, R3, -1.4426950216293334961 ;  /* 0xbfb8aa3b0300b820 */ /* 0x000fe40000410000 */
[----:B------:R-:W-:Y:S02]  /*c8d0*/  @!P4 FMUL.FTZ R3, R5, -1.4426950216293334961 ;  /* 0xbfb8aa3b0503c820 */ /* 0x000fe40000410000 */
[----:B------:R-:W-:Y:S02]  /*c8e0*/  @!P6 FMUL.FTZ R4, R7, -1.4426950216293334961 ;  /* 0xbfb8aa3b0704e820 */ /* 0x000fe40000410000 */
[----:B------:R-:W-:Y:S01]  /*c8f0*/  @!P5 FMUL.FTZ R5, R9, -1.4426950216293334961 ;  /* 0xbfb8aa3b0905d820 */ /* 0x000fe20000410000 */
[----:B0-----:R-:W-:Y:S01]  /*c900*/  @!P2 FMUL.FTZ R65, R65, R2 ;  /* 0x000000024141a220 */ /* 0x001fe20000410000 */
[----:B------:R-:W-:Y:S01]  /*c910*/  FSETP.GTU.FTZ.AND P2, PT, R13, 20, PT ;  /* 0x41a000000d00780b */ /* 0x000fe20003f5c000 */
[----:B------:R-:W0:Y:S01]  /*c920*/  @!P3 MUFU.EX2 R0, R0 ;  /* 0x000000000000b308 */ /* 0x000e220000000800 */
[----:B------:R-:W-:Y:S01]  /*c930*/  @!P1 FMUL.FTZ R7, R11, -1.4426950216293334961 ;  /* 0xbfb8aa3b0b079820 */ /* 0x000fe20000410000 */
[----:B------:R-:W-:Y:S02]  /*c940*/  LDS R9, [R110+0x34] ;  /* 0x000034006e097984 */ /* 0x000fe40000000800 */
[----:B------:R-:W1:Y:S02]  /*c950*/  @!P6 MUFU.EX2 R4, R4 ;  /* 0x000000040004e308 */ /* 0x000e640000000800 */
[----:B------:R-:W-:Y:S02]  /*c960*/  LDS R11, [R110+0x38] ;  /* 0x000038006e0b7984 */ /* 0x000fe40000000800 */
[----:B------:R-:W2:Y:S04]  /*c970*/  @!P4 MUFU.EX2 R3, R3 ;  /* 0x000000030003c308 */ /* 0x000ea80000000800 */
[----:B------:R-:W3:Y:S04]  /*c980*/  @!P5 MUFU.EX2 R5, R5 ;  /* 0x000000050005d308 */ /* 0x000ee80000000800 */
[----:B------:R-:W4:Y:S01]  /*c990*/  @!P1 MUFU.EX2 R7, R7 ;  /* 0x0000000700079308 */ /* 0x000f220000000800 */
[----:B------:R-:W-:Y:S01]  /*c9a0*/  @!P2 FMUL.FTZ R8, R13, -1.4426950216293334961 ;  /* 0xbfb8aa3b0d08a820 */ /* 0x000fe20000410000 */
[----:B0-----:R-:W-:Y:S01]  /*c9b0*/  @!P3 FADD.FTZ R2, R0, 1 ;  /* 0x3f8000000002b421 */ /* 0x001fe20000010000 */
[----:B-1----:R-:W-:Y:S01]  /*c9c0*/  @!P6 FADD.FTZ R6, R4, 1 ;  /* 0x3f8000000406e421 */ /* 0x002fe20000010000 */
[----:B------:R-:W-:Y:S01]  /*c9d0*/  LDS R13, [R110+0x3c] ;  /* 0x00003c006e0d7984 */ /* 0x000fe20000000800 */
[----:B------:R4:W0:Y:S01]  /*c9e0*/  @!P2 MUFU.EX2 R10, R8 ;  /* 0x00000008000aa308 */ /* 0x0008220000000800 */
[----:B--2---:R-:W-:-:S02]  /*c9f0*/  @!P4 FADD.FTZ R0, R3, 1 ;  /* 0x3f8000000300c421 */ /* 0x004fc40000010000 */
[----:B------:R-:W1:Y:S01]  /*ca00*/  LDS R3, [R110+0x28] ;  /* 0x000028006e037984 */ /* 0x000e620000000800 */
[----:B---3--:R-:W-:-:S03]  /*ca10*/  @!P5 FADD.FTZ R4, R5, 1 ;  /* 0x3f8000000504d421 */ /* 0x008fc60000010000 */
[----:B------:R-:W2:Y:S01]  /*ca20*/  LDS R5, [R110+0x2c] ;  /* 0x00002c006e057984 */ /* 0x000ea20000000800 */
[----:B----4-:R-:W-:-:S03]  /*ca30*/  @!P1 FADD.FTZ R8, R7, 1 ;  /* 0x3f80000007089421 */ /* 0x010fc60000010000 */
[----:B------:R-:W3:Y:S01]  /*ca40*/  LDS R7, [R110+0x30] ;  /* 0x000030006e077984 */ /* 0x000ee20000000800 */
[----:B0-----:R-:W-:Y:S01]  /*ca50*/  @!P2 FADD.FTZ R10, R10, 1 ;  /* 0x3f8000000a0aa421 */ /* 0x001fe20000010000 */
[----:B------:R-:W0:Y:S01]  /*ca60*/  @!P6 MUFU.RCP R17, R6 ;  /* 0x000000060011e308 */ /* 0x000e220000001000 */
[----:B------:R-:W-:Y:S07]  /*ca70*/  BAR.SYNC.DEFER_BLOCKING 0x0 ;  /* 0x0000000000007b1d */ /* 0x000fee0000010000 */
[----:B------:R-:W4:Y:S08]  /*ca80*/  @!P5 MUFU.RCP R4, R4 ;  /* 0x000000040004d308 */ /* 0x000f300000001000 */
[----:B------:R-:W5:Y:S08]  /*ca90*/  @!P3 MUFU.RCP R15, R2 ;  /* 0x00000002000fb308 */ /* 0x000f700000001000 */
[----:B------:R-:W5:Y:S08]  /*caa0*/  @!P4 MUFU.RCP R0, R0 ;  /* 0x000000000000c308 */ /* 0x000f700000001000 */
[----:B------:R-:W5:Y:S08]  /*cab0*/  @!P1 MUFU.RCP R19, R8 ;  /* 0x0000000800139308 */ /* 0x000f700000001000 */
[----:B------:R-:W5:Y:S01]  /*cac0*/  @!P2 MUFU.RCP R10, R10 ;  /* 0x0000000a000aa308 */ /* 0x000f620000001000 */
[--C-:B-1----:R-:W-:Y:S01]  /*cad0*/  FADD.FTZ R3, R3, R134.reuse ;  /* 0x0000008603037221 */ /* 0x102fe20000010000 */
[--C-:B--2---:R-:W-:Y:S01]  /*cae0*/  FADD.FTZ R5, R5, R134.reuse ;  /* 0x0000008605057221 */ /* 0x104fe20000010000 */
[--C-:B---3--:R-:W-:Y:S01]  /*caf0*/  FADD.FTZ R7, R7, R134.reuse ;  /* 0x0000008607077221 */ /* 0x108fe20000010000 */
[--C-:B------:R-:W-:Y:S01]  /*cb00*/  FADD.FTZ R9, R9, R134.reuse ;  /* 0x0000008609097221 */ /* 0x100fe20000010000 */
[--C-:B------:R-:W-:Y:S01]  /*cb10*/  FADD.FTZ R11, R11, R134.reuse ;  /* 0x000000860b0b7221 */ /* 0x100fe20000010000 */
[----:B------:R-:W-:Y:S01]  /*cb20*/  FADD.FTZ R13, R13, R134 ;  /* 0x000000860d0d7221 */ /* 0x000fe20000010000 */
[----:B0-----:R-:W-:Y:S01]  /*cb30*/  @!P6 FMUL.FTZ R68, R68, R17 ;  /* 0x000000114444e220 */ /* 0x001fe20000410000 */
[----:B----4-:R-:W-:Y:S01]  /*cb40*/  @!P5 FMUL.FTZ R69, R69, R4 ;  /* 0x000000044545d220 */ /* 0x010fe20000410000 */
[----:B-----5:R-:W-:Y:S01]  /*cb50*/  @!P3 FMUL.FTZ R66, R66, R15 ;  /* 0x0000000f4242b220 */ /* 0x020fe20000410000 */
[----:B------:R-:W-:Y:S01]  /*cb60*/  @!P4 FMUL.FTZ R67, R67, R0 ;  /* 0x000000004343c220 */ /* 0x000fe20000410000 */
[----:B------:R-:W-:Y:S01]  /*cb70*/  @!P1 FMUL.FTZ R70, R70, R19 ;  /* 0x0000001346469220 */ /* 0x000fe20000410000 */
[----:B------:R-:W-:-:S02]  /*cb80*/  FSETP.GTU.FTZ.AND P5, PT, R3, 20, PT ;  /* 0x41a000000300780b */ /* 0x000fc40003fbc000 */
[----:B------:R-:W-:Y:S02]  /*cb90*/  FSETP.GTU.FTZ.AND P6, PT, R5, 20, PT ;  /* 0x41a000000500780b */ /* 0x000fe40003fdc000 */
[----:B------:R-:W-:Y:S01]  /*cba0*/  FSETP.GTU.FTZ.AND P4, PT, R7, 20, PT ;  /* 0x41a000000700780b */ /* 0x000fe20003f9c000 */
[----:B------:R-:W-:Y:S01]  /*cbb0*/  @!P2 FMUL.FTZ R71, R71, R10 ;  /* 0x0000000a4747a220 */ /* 0x000fe20000410000 */
[----:B------:R-:W-:Y:S02]  /*cbc0*/  FSETP.GTU.FTZ.AND P3, PT, R9, 20, PT ;  /* 0x41a000000900780b */ /* 0x000fe40003f7c000 */
[----:B------:R-:W-:Y:S02]  /*cbd0*/  FSETP.GTU.FTZ.AND P2, PT, R11, 20, PT ;  /* 0x41a000000b00780b */ /* 0x000fe40003f5c000 */
[----:B------:R-:W-:Y:S02]  /*cbe0*/  FSETP.GTU.FTZ.AND P1, PT, R13, 20, PT ;  /* 0x41a000000d00780b */ /* 0x000fe40003f3c000 */
[----:B------:R-:W-:Y:S01]  /*cbf0*/  MOV R10, UR7 ;  /* 0x00000007000a7c02 */ /* 0x000fe20008000f00 */
[----:B------:R-:W-:Y:S01]  /*cc00*/  STS [R110], R61 ;  /* 0x0000003d6e007388 */ /* 0x000fe20000000800 */
[----:B------:R-:W-:Y:S01]  /*cc10*/  @!P5 FMUL.FTZ R0, R3, -1.4426950216293334961 ;  /* 0xbfb8aa3b0300d820 */ /* 0x000fe20000410000 */
[----:B------:R-:W-:-:S02]  /*cc20*/  @!P6 FMUL.FTZ R2, R5, -1.4426950216293334961 ;  /* 0xbfb8aa3b0502e820 */ /* 0x000fc40000410000 */
[----:B------:R-:W-:Y:S01]  /*cc30*/  @!P4 FMUL.FTZ R3, R7, -1.4426950216293334961 ;  /* 0xbfb8aa3b0703c820 */ /* 0x000fe20000410000 */
[----:B------:R-:W-:Y:S01]  /*cc40*/  STS [R110+0x4], R60 ;  /* 0x0000043c6e007388 */ /* 0x000fe20000000800 */
[----:B------:R-:W-:-:S03]  /*cc50*/  @!P3 FMUL.FTZ R4, R9, -1.4426950216293334961 ;  /* 0xbfb8aa3b0904b820 */ /* 0x000fc60000410000 */
[----:B------:R-:W-:Y:S01]  /*cc60*/  STS [R110+0x8], R59 ;  /* 0x0000083b6e007388 */ /* 0x000fe20000000800 */
[----:B------:R-:W-:Y:S01]  /*cc70*/  @!P2 FMUL.FTZ R5, R11, -1.4426950216293334961 ;  /* 0xbfb8aa3b0b05a820 */ /* 0x000fe20000410000 */
[----:B------:R-:W-:Y:S02]  /*cc80*/  @!P1 FMUL.FTZ R6, R13, -1.4426950216293334961 ;  /* 0xbfb8aa3b0d069820 */ /* 0x000fe40000410000 */
        /* <DEDUP_REMOVED lines=42> */
[----:B---3--:R-:W-:-:S03]  /*cf30*/  @!P2 FADD.FTZ R5, R5, 1 ;  /* 0x3f8000000505a421 */ /* 0x008fc60000010000 */
[----:B------:R-:W1:Y:S01]  /*cf40*/  @!P5 MUFU.RCP R41, R0 ;  /* 0x000000000029d308 */ /* 0x000e620000001000 */
[----:B------:R-:W-:Y:S02]  /*cf50*/  UMOV UR7, URZ ;  /* 0x000000ff00077c82 */ /* 0x000fe40008000000 */
[----:B------:R-:W-:Y:S01]  /*cf60*/  UIMAD.WIDE.U32 UR8, UR28, UR10, UR6 ;  /* 0x0000000a1c0872a5 */ /* 0x000fe2000f8e0006 */
[----:B-----5:R-:W-:-:S04]  /*cf70*/  @!P6 FADD.FTZ R2, R2, 1 ;  /* 0x3f8000000202e421 */ /* 0x020fc80000010000 */
[----:B------:R-:W2:Y:S01]  /*cf80*/  @!P4 MUFU.RCP R3, R3 ;  /* 0x000000030003c308 */ /* 0x000ea20000001000 */
[----:B------:R-:W-:Y:S01]  /*cf90*/  UIMAD UR9, UR28, UR11, UR9 ;  /* 0x0000000b1c0972a4 */ /* 0x000fe2000f8e0209 */
[----:B------:R-:W3:Y:S06]  /*cfa0*/  LDCU.64 UR10, c[0x0][0x550] ;  /* 0x0000aa00ff0a77ac */ /* 0x000eec0008000a00 */
[----:B------:R-:W5:Y:S08]  /*cfb0*/  @!P3 MUFU.RCP R4, R4 ;  /* 0x000000040004b308 */ /* 0x000f700000001000 */
[----:B------:R-:W4:Y:S01]  /*cfc0*/  @!P2 MUFU.RCP R5, R5 ;  /* 0x000000050005a308 */ /* 0x000f220000001000 */
[----:B------:R-:W-:Y:S01]  /*cfd0*/  UIMAD.WIDE.U32 UR8, UR12, UR26, UR8 ;  /* 0x0000001a0c0872a5 */ /* 0x000fe2000f8e0008 */
[----:B0-----:R-:W-:-:S06]  /*cfe0*/  @!P1 FADD.FTZ R6, R6, 1 ;  /* 0x3f80000006069421 */ /* 0x001fcc0000010000 */
[----:B------:R-:W0:Y:S01]  /*cff0*/  @!P6 MUFU.RCP R2, R2 ;  /* 0x000000020002e308 */ /* 0x000e220000001000 */
[----:B------:R-:W-:Y:S01]  /*d000*/  UIMAD UR9, UR12, UR27, UR9 ;  /* 0x0000001b0c0972a4 */ /* 0x000fe2000f8e0209 */
[----:B-1----:R-:W-:Y:S01]  /*d010*/  @!P5 FMUL.FTZ R72, R72, R41 ;  /* 0x000000294848d220 */ /* 0x002fe20000410000 */
[----:B------:R-:W-:Y:S01]  /*d020*/  IADD3 R0, P5, PT, R23, UR8, RZ ;  /* 0x0000000817007c10 */ /* 0x000fe2000ffbe0ff */
[----:B--2---:R-:W-:-:S04]  /*d030*/  @!P4 FMUL.FTZ R74, R74, R3 ;  /* 0x000000034a4ac220 */ /* 0x004fc80000410000 */
[----:B------:R-:W1:Y:S01]  /*d040*/  @!P1 MUFU.RCP R6, R6 ;  /* 0x0000000600069308 */ /* 0x000e620000001000 */
[----:B-----5:R-:W-:Y:S01]  /*d050*/  @!P3 FMUL.FTZ R75, R75, R4 ;  /* 0x000000044b4bb220 */ /* 0x020fe20000410000 */
[----:B----4-:R-:W-:Y:S01]  /*d060*/  @!P2 FMUL.FTZ R76, R76, R5 ;  /* 0x000000054c4ca220 */ /* 0x010fe20000410000 */
[----:B------:R-:W-:Y:S01]  /*d070*/  IADD3.X R3, PT, PT, RZ, UR9, RZ, P5, !PT ;  /* 0x00000009ff037c10 */ /* 0x000fe2000affe4ff */
[----:B------:R-:W2:Y:S01]  /*d080*/  LDCU.64 UR8, c[0x0][0x518] ;  /* 0x0000a300ff0877ac */ /* 0x000ea20008000a00 */
[-C--:B------:R-:W-:Y:S02]  /*d090*/  ISETP.GE.AND P2, PT, R23, R8.reuse, PT ;  /* 0x000000081700720c */ /* 0x080fe40003f46270 */
[-C--:B------:R-:W-:Y:S02]  /*d0a0*/  ISETP.GE.AND P3, PT, R43, R8.reuse, PT ;  /* 0x000000082b00720c */ /* 0x080fe40003f66270 */
[-C--:B------:R-:W-:Y:S02]  /*d0b0*/  ISETP.GE.AND P4, PT, R45, R8.reuse, PT ;  /* 0x000000082d00720c */ /* 0x080fe40003f86270 */
[----:B------:R-:W-:Y:S01]  /*d0c0*/  ISETP.GE.AND P5, PT, R79, R8, PT ;  /* 0x000000084f00720c */ /* 0x000fe20003fa6270 */
[----:B0-----:R-:W-:Y:S01]  /*d0d0*/  @!P6 FMUL.FTZ R73, R73, R2 ;  /* 0x000000024949e220 */ /* 0x001fe20000410000 */
[----:B---3--:R-:W-:-:S04]  /*d0e0*/  LEA R2, P6, R0, UR10, 0x2 ;  /* 0x0000000a00027c11 */ /* 0x008fc8000f8c10ff */
[----:B------:R-:W-:Y:S01]  /*d0f0*/  LEA.HI.X R3, R0, UR11, R3, 0x2, P6 ;  /* 0x0000000b00037c11 */ /* 0x000fe2000b0f1403 */
[----:B-1----:R-:W-:Y:S01]  /*d100*/  @!P1 FMUL.FTZ R77, R77, R6 ;  /* 0x000000064d4d9220 */ /* 0x002fe20000410000 */
        /* <DEDUP_REMOVED lines=65> */
[----:B--2---:R-:W-:-:S05]  /*d520*/  UIMAD.WIDE.U32 UR6, UR28, UR8, UR6 ;  /* 0x000000081c0672a5 */ /* 0x004fca000f8e0006 */
[----:B------:R-:W2:Y:S01]  /*d530*/  LDS R0, [UR23+0x1080] ;  /* 0x00108017ff007984 */ /* 0x000ea20008000800 */
[----:B------:R-:W-:Y:S01]  /*d540*/  UIMAD UR7, UR28, UR9, UR7 ;  /* 0x000000091c0772a4 */ /* 0x000fe2000f8e0207 */
[----:B------:R-:W4:Y:S03]  /*d550*/  LDCU.64 UR8, c[0x0][0x560] ;  /* 0x0000ac00ff0877ac */ /* 0x000f260008000a00 */
[----:B0-----:R-:W-:Y:S01]  /*d560*/  UIMAD.WIDE.U32 UR6, UR12, UR10, UR6 ;  /* 0x0000000a0c0672a5 */ /* 0x001fe2000f8e0006 */
[----:B-1----:R-:W-:-:S03]  /*d570*/  FADD.FTZ R62, R62, R135 ;  /* 0x000000873e3e7221 */ /* 0x002fc60000010000 */
        /* <DEDUP_REMOVED lines=8> */
[-C--:B--2---:R-:W-:Y:S02]  /*d600*/  ISETP.GE.AND P2, PT, R23, R0.reuse, PT ;  /* 0x000000001700720c */ /* 0x084fe40003f46270 */
        /* <DEDUP_REMOVED lines=53> */
.L_x_6627:
        /* <DEDUP_REMOVED lines=41> */
.L_x_6698:
[----:B------:R-:W-:Y:S05]  /*dbf0*/  BSYNC.RECONVERGENT B0 ;  /* 0x0000000000007941 */ /* 0x000fea0003800200 */
.L_x_6697:
        /* <DEDUP_REMOVED lines=39> */
.L_x_6700:
[----:B------:R-:W-:Y:S05]  /*de70*/  BSYNC.RECONVERGENT B0 ;  /* 0x0000000000007941 */ /* 0x000fea0003800200 */
.L_x_6699:
[----:B------:R-:W-:Y:S05]  /*de80*/  @P0 EXIT ;  /* 0x000000000000094d */ /* 0x000fea0003800000 */
[----:B------:R-:W3:Y:S01]  /*de90*/  S2UR UR21, SR_CTAID.Y ;  /* 0x00000000001579c3 */ /* 0x000ee20000002600 */
[----:B------:R-:W3:Y:S01]  /*dea0*/  LDCU.64 UR22, c[0x0][0x3b8] ;  /* 0x00007700ff1677ac */ /* 0x000ee20008000a00 */
[----:B------:R-:W-:Y:S01]  /*deb0*/  BSSY.RECONVERGENT B0, `(.L_x_6701) ;  /* 0x000005b000007945 */ /* 0x000fe20003800200 */
[----:B------:R-:W4:Y:S05]  /*dec0*/  LDCU.64 UR8, c[0x0][0x4e8] ;  /* 0x00009d00ff0877ac */ /* 0x000f2a0008000a00 */
[----:B------:R-:W0:Y:S01]  /*ded0*/  S2UR UR20, SR_CgaCtaId ;  /* 0x00000000001479c3 */ /* 0x000e220000008800 */
[----:B------:R-:W1:Y:S01]  /*dee0*/  LDCU.64 UR26, c[0x0][0x448] ;  /* 0x00008900ff1a77ac */ /* 0x000e620008000a00 */
[----:B------:R-:W2:Y:S01]  /*def0*/  LDCU.64 UR16, c[0x0][0x4c8] ;  /* 0x00009900ff1077ac */ /* 0x000ea20008000a00 */
[----:B------:R-:W0:Y:S01]  /*df00*/  LDCU.64 UR18, c[0x0][0x4a8] ;  /* 0x00009500ff1277ac */ /* 0x000e220008000a00 */
[----:B------:R-:W0:Y:S01]  /*df10*/  LDCU.64 UR42, c[0x0][0x3e0] ;  /* 0x00007c00ff2a77ac */ /* 0x000e220008000a00 */
[----:B---3--:R-:W-:-:S02]  /*df20*/  UIMAD.WIDE.U32 UR10, UR21, UR22, URZ ;  /* 0x00000016150a72a5 */ /* 0x008fc4000f8e00ff */
[----:B----4-:R-:W-:Y:S02]  /*df30*/  UIMAD.WIDE.U32 UR4, UR12, UR8, URZ ;  /* 0x000000080c0472a5 */ /* 0x010fe4000f8e00ff */
[----:B------:R-:W-:Y:S02]  /*df40*/  UIMAD UR23, UR21, UR23, UR11 ;  /* 0x00000017151772a4 */ /* 0x000fe4000f8e020b */
[----:B-1----:R-:W-:Y:S02]  /*df50*/  ULEA UR26, UP0, UR10, UR26, 0x3 ;  /* 0x0000001a0a1a7291 */ /* 0x002fe4000f8018ff */
[----:B--2---:R-:W-:Y:S02]  /*df60*/  UIMAD.WIDE.U32 UR6, UR12, UR16, URZ ;  /* 0x000000100c0672a5 */ /* 0x004fe4000f8e00ff */
[----:B------:R-:W-:Y:S02]  /*df70*/  UIMAD UR16, UR12, UR9, UR5 ;  /* 0x000000090c1072a4 */ /* 0x000fe4000f8e0205 */
[----:B0-----:R-:W-:-:S02]  /*df80*/  UIMAD.WIDE.U32 UR8, UR12, UR18, URZ ;  /* 0x000000120c0872a5 */ /* 0x001fc4000f8e00ff */
        /* <DEDUP_REMOVED lines=9> */
[----:B------:R-:W0:Y:S01]  /*e020*/  LDCU.128 UR28, c[0x0][0x530] ;  /* 0x0000a600ff1c77ac */ /* 0x000e220008000c00 */
[----:B------:R-:W-:-:S02]  /*e030*/  UIMAD UR12, UR12, UR19, UR9 ;  /* 0x000000130c0c72a4 */ /* 0x000fc4000f8e0209 */
[----:B------:R-:W-:-:S12]  /*e040*/  ULEA UR10, UR20, UR10, 0x18 ;  /* 0x0000000a140a7291 */ /* 0x000fd8000f8ec0ff */
.L_x_6702:
[C---:B------:R-:W-:Y:S01]  /*e050*/  LEA R0, R11.reuse, UR10, 0x3 ;  /* 0x0000000a0b007c11 */ /* 0x040fe2000f8e18ff */
[C---:B0-----:R-:W-:Y:S01]  /*e060*/  IMAD.WIDE.U32 R6, R11.reuse, UR42, RZ ;  /* 0x0000002a0b067c25 */ /* 0x041fe2000f8e00ff */
[----:B------:R-:W-:Y:S02]  /*e070*/  MOV R2, UR8 ;  /* 0x0000000800027c02 */ /* 0x000fe40008000f00 */
[----:B------:R-:W-:Y:S01]  /*e080*/  SHF.R.S32.HI R10, RZ, 0x1f, R11 ;  /* 0x0000001fff0a7819 */ /* 0x000fe2000001140b */
[----:B------:R-:W1:Y:S01]  /*e090*/  LDS.64 R12, [R0+0x3af0] ;  /* 0x003af000000c7984 */ /* 0x000e620000000a00 */
[----:B------:R-:W-:Y:S02]  /*e0a0*/  MOV R5, UR12 ;  /* 0x0000000c00057c02 */ /* 0x000fe40008000f00 */
[----:B------:R-:W-:Y:S01]  /*e0b0*/  MOV R4, R2 ;  /* 0x0000000200047202 */ /* 0x000fe20000000f00 */
[C---:B--2---:R-:W-:Y:S01]  /*e0c0*/  IMAD R2, R10.reuse, UR32, RZ ;  /* 0x000000200a027c24 */ /* 0x044fe2000f8e02ff */
[----:B------:R-:W-:Y:S01]  /*e0d0*/  MOV R3, UR9 ;  /* 0x0000000900037c02 */ /* 0x000fe20008000f00 */
[----:B------:R-:W-:Y:S01]  /*e0e0*/  IMAD R8, R10, UR42, RZ ;  /* 0x0000002a0a087c24 */ /* 0x000fe2000f8e02ff */
[----:B------:R-:W2:Y:S01]  /*e0f0*/  LDS.64 R14, [R0+0x42f0] ;  /* 0x0042f000000e7984 */ /* 0x000ea20000000a00 */
        /* <DEDUP_REMOVED lines=11> */
[----:B------:R1:W2:Y:S01]  /*e1b0*/  LDG.E.64 R16, desc[UR24][R8.64] ;  /* 0x0000001808107981 */ /* 0x0002a2000c1e1b00 */
[----:B------:R-:W-:Y:S01]  /*e1c0*/  MOV R6, UR6 ;  /* 0x0000000600067c02 */ /* 0x000fe20008000f00 */
[C---:B---3--:R-:W-:Y:S01]  /*e1d0*/  IMAD R18, R10.reuse, UR34, RZ ;  /* 0x000000220a127c24 */ /* 0x048fe2000f8e02ff */
[----:B------:R-:W-:Y:S01]  /*e1e0*/  MOV R5, UR15 ;  /* 0x0000000f00057c02 */ /* 0x000fe20008000f00 */
[----:B------:R-:W-:Y:S01]  /*e1f0*/  IMAD R20, R10, UR44, RZ ;  /* 0x0000002c0a147c24 */ /* 0x000fe2000f8e02ff */
        /* <DEDUP_REMOVED lines=12> */
[-C--:B--2---:R-:W-:Y:S01]  /*e2c0*/  FMUL.FTZ R5, R15, R17.reuse ;  /* 0x000000110f057220 */ /* 0x084fe20000410000 */
[----:B------:R-:W-:-:S03]  /*e2d0*/  FMUL.FTZ R0, R14, R17 ;  /* 0x000000110e007220 */ /* 0x000fc60000410000 */
[-C--:B------:R-:W-:Y:S01]  /*e2e0*/  FFMA.FTZ R13, R14, R16.reuse, R5 ;  /* 0x000000100e0d7223 */ /* 0x080fe20000010005 */
[----:B------:R-:W-:-:S04]  /*e2f0*/  FFMA.FTZ R17, R15, R16, -R0 ;  /* 0x000000100f117223 */ /* 0x000fc80000010800 */
[----:B------:R0:W-:Y:S04]  /*e300*/  REDG.E.ADD.F32.FTZ.RN.STRONG.GPU desc[UR24][R2.64], R13 ;  /* 0x0000000d020079a6 */ /* 0x0001e8000c12f318 */
[----:B------:R0:W-:Y:S04]  /*e310*/  REDG.E.ADD.F32.FTZ.RN.STRONG.GPU desc[UR24][R2.64+0x4], R17 ;  /* 0x00000411020079a6 */ /* 0x0001e8000c12f318 */
[----:B------:R-:W2:Y:S01]  /*e320*/  LDG.E.64 R8, desc[UR24][R8.64] ;  /* 0x0000001808087981 */ /* 0x000ea2000c1e1b00 */
[----:B------:R-:W-:Y:S01]  /*e330*/  MOV R4, UR4 ;  /* 0x0000000400047c02 */ /* 0x000fe20008000f00 */
[----:B----4-:R-:W-:Y:S01]  /*e340*/  IMAD R10, R10, UR36, RZ ;  /* 0x000000240a0a7c24 */ /* 0x010fe2000f8e02ff */
        /* <DEDUP_REMOVED lines=18> */
.L_x_6701:
[----:B------:R-:W-:Y:S05]  /*e470*/  EXIT ;  /* 0x000000000000794d */ /* 0x000fea0003800000 */
.L_x_6666:
[----:B------:R-:W-:Y:S01]  /*e480*/  MOV R203, R13 ;  /* 0x0000000d00cb7202 */ /* 0x000fe20000000f00 */
[----:B------:R-:W-:Y:S01]  /*e490*/  HFMA2 R205, -RZ, RZ, 0, 5.9604644775390625e-08 ;  /* 0x00000001ffcd7431 */ /* 0x000fe200000001ff */
[----:B------:R-:W-:Y:S02]  /*e4a0*/  MOV R206, RZ ;  /* 0x000000ff00ce7202 */ /* 0x000fe40000000f00 */
[----:B------:R-:W-:-:S07]  /*e4b0*/  MOV R2, 0xffffffff ;  /* 0xffffffff00027802 */ /* 0x000fce0000000f00 */
[----:B0-2--5:R-:W-:Y:S05]  /*e4c0*/  WARPSYNC.COLLECTIVE R2, `(.L_x_6703) ;  /* 0x0000000002087348 */ /* 0x025fea0003c00000 */
[----:B------:R1:W3:Y:S02]  /*e4d0*/  SHFL.UP P6, R19, R203, R205, R206 ;  /* 0x040000cdcb137389 */ /* 0x0002e400000c00ce */
[----:B0123-5:R-:W-:Y:S05]  /*e4e0*/  ENDCOLLECTIVE ;  /* 0x000000000000791b */ /* 0x02ffea0003800000 */
.L_x_6703:
[----:B------:R-:W-:Y:S02]  /*e4f0*/  MOV R203, R18 ;  /* 0x0000001200cb7202 */ /* 0x000fe40000000f00 */
[----:B------:R-:W-:-:S07]  /*e500*/  MOV R12, R19 ;  /* 0x00000013000c7202 */ /* 0x000fce0000000f00 */
[----:B------:R-:W-:Y:S05]  /*e510*/  WARPSYNC.COLLECTIVE R2, `(.L_x_6704) ;  /* 0x0000000002087348 */ /* 0x000fea0003c00000 */
[----:B------:R0:W1:Y:S02]  /*e520*/  SHFL.UP P6, R19, R203, R205, R206 ;  /* 0x040000cdcb137389 */ /* 0x00006400000c00ce */
[----:B01----:R-:W-:Y:S05]  /*e530*/  ENDCOLLECTIVE ;  /* 0x000000000000791b */ /* 0x003fea0003800000 */
.L_x_6704:
[----:B------:R-:W-:Y:S02]  /*e540*/  MOV R203, R198 ;  /* 0x000000c600cb7202 */ /* 0x000fe40000000f00 */
[----:B------:R-:W-:-:S07]  /*e550*/  MOV R14, R19 ;  /* 0x00000013000e7202 */ /* 0x000fce0000000f00 */
[----:B------:R-:W-:Y:S05]  /*e560*/  WARPSYNC.COLLECTIVE R2, `(.L_x_6705) ;  /* 0x0000000002087348 */ /* 0x000fea0003c00000 */
[----:B------:R0:W1:Y:S02]  /*e570*/  SHFL.UP P6, R19, R203, R205, R206 ;  /* 0x040000cdcb137389 */ /* 0x00006400000c00ce */
[----:B01----:R-:W-:Y:S05]  /*e580*/  ENDCOLLECTIVE ;  /* 0x000000000000791b */ /* 0x003fea0003800000 */
.L_x_6705:
[----:B------:R-:W-:Y:S02]  /*e590*/  MOV R203, R200 ;  /* 0x000000c800cb7202 */ /* 0x000fe40000000f00 */
[----:B------:R-:W-:-:S07]  /*e5a0*/  MOV R15, R19 ;  /* 0x00000013000f7202 */ /* 0x000fce0000000f00 */
[----:B------:R-:W-:Y:S05]  /*e5b0*/  WARPSYNC.COLLECTIVE R2, `(.L_x_6706) ;  /* 0x0000000002087348 */ /* 0x000fea0003c00000 */
[----:B------:R0:W1:Y:S02]  /*e5c0*/  SHFL.UP P6, R19, R203, R205, R206 ;  /* 0x040000cdcb137389 */ /* 0x00006400000c00ce */
[----:B01----:R-:W-:Y:S05]  /*e5d0*/  ENDCOLLECTIVE ;  /* 0x000000000000791b */ /* 0x003fea0003800000 */
.L_x_6706:
[----:B------:R-:W-:Y:S02]  /*e5e0*/  HFMA2 R205, -RZ, RZ, 0, 1.1920928955078125e-07 ;  /* 0x00000002ffcd7431 */ /* 0x000fe400000001ff */
[-C--:B------:R-:W-:Y:S01]  /*e5f0*/  FMUL.FTZ R202, R18, R19.reuse ;  /* 0x0000001312ca7220 */ /* 0x080fe20000410000 */
[----:B------:R-:W-:-:S03]  /*e600*/  FMUL.FTZ R201, R13, R19 ;  /* 0x000000130dc97220 */ /* 0x000fc60000410000 */
[CC--:B------:R-:W-:Y:S01]  /*e610*/  FFMA.FTZ R19, R13.reuse, R15.reuse, -R202 ;  /* 0x0000000f0d137223 */ /* 0x0c0fe200000108ca */
[CC--:B------:R-:W-:Y:S01]  /*e620*/  FMUL.FTZ R202, R18.reuse, R14.reuse ;  /* 0x0000000e12ca7220 */ /* 0x0c0fe20000410000 */
[----:B------:R-:W-:Y:S01]  /*e630*/  FFMA.FTZ R201, R18, R15, R201 ;  /* 0x0000000f12c97223 */ /* 0x000fe200000100c9 */
[C---:B------:R-:W-:Y:S01]  /*e640*/  FMUL.FTZ R15, R13.reuse, R14 ;  /* 0x0000000e0d0f7220 */ /* 0x040fe20000410000 */
        /* <DEDUP_REMOVED lines=8> */
.L_x_6707:
[----:B------:R-:W-:Y:S02]  /*e6d0*/  MOV R203, R18 ;  /* 0x0000001200cb7202 */ /* 0x000fe40000000f00 */
[----:B------:R-:W-:-:S07]  /*e6e0*/  MOV R12, R19 ;  /* 0x00000013000c7202 */ /* 0x000fce0000000f00 */
[----:B------:R-:W-:Y:S05]  /*e6f0*/  WARPSYNC.COLLECTIVE R2, `(.L_x_6708) ;  /* 0x0000000002087348 */ /* 0x000fea0003c00000 */
[----:B------:R0:W1:Y:S02]  /*e700*/  SHFL.UP P6, R19, R203, R205, R206 ;  /* 0x040000cdcb137389 */ /* 0x00006400000c00ce */
[----:B01----:R-:W-:Y:S05]  /*e710*/  ENDCOLLECTIVE ;  /* 0x000000000000791b */ /* 0x003fea0003800000 */
.L_x_6708:
[----:B------:R-:W-:Y:S02]  /*e720*/  MOV R203, R198 ;  /* 0x000000c600cb7202 */ /* 0x000fe40000000f00 */
[----:B------:R-:W-:-:S07]  /*e730*/  MOV R14, R19 ;  /* 0x00000013000e7202 */ /* 0x000fce0000000f00 */
[----:B------:R-:W-:Y:S05]  /*e740*/  WARPSYNC.COLLECTIVE R2, `(.L_x_6709) ;  /* 0x0000000002087348 */ /* 0x000fea0003c00000 */
[----:B------:R0:W1:Y:S02]  /*e750*/  SHFL.UP P6, R19, R203, R205, R206 ;  /* 0x040000cdcb137389 */ /* 0x00006400000c00ce */
[----:B01----:R-:W-:Y:S05]  /*e760*/  ENDCOLLECTIVE ;  /* 0x000000000000791b */ /* 0x003fea0003800000 */
.L_x_6709:
[----:B------:R-:W-:Y:S02]  /*e770*/  MOV R203, R200 ;  /* 0x000000c800cb7202 */ /* 0x000fe40000000f00 */
[----:B------:R-:W-:-:S07]  /*e780*/  MOV R15, R19 ;  /* 0x00000013000f7202 */ /* 0x000fce0000000f00 */
[----:B------:R-:W-:Y:S05]  /*e790*/  WARPSYNC.COLLECTIVE R2, `(.L_x_6710) ;  /* 0x0000000002087348 */ /* 0x000fea0003c00000 */
[----:B------:R0:W1:Y:S02]  /*e7a0*/  SHFL.UP P6, R19, R203, R205, R206 ;  /* 0x040000cdcb137389 */ /* 0x00006400000c00ce */
[----:B01----:R-:W-:Y:S05]  /*e7b0*/  ENDCOLLECTIVE ;  /* 0x000000000000791b */ /* 0x003fea0003800000 */
.L_x_6710:
[----:B------:R-:W-:Y:S02]  /*e7c0*/  HFMA2 R205, -RZ, RZ, 0, 2.384185791015625e-07 ;  /* 0x00000004ffcd7431 */ /* 0x000fe400000001ff */
        /* <DEDUP_REMOVED lines=14> */
.L_x_6711:
[----:B------:R-:W-:Y:S02]  /*e8b0*/  MOV R203, R18 ;  /* 0x0000001200cb7202 */ /* 0x000fe40000000f00 */
[----:B------:R-:W-:-:S07]  /*e8c0*/  MOV R12, R19 ;  /* 0x00000013000c7202 */ /* 0x000fce0000000f00 */
[----:B------:R-:W-:Y:S05]  /*e8d0*/  WARPSYNC.COLLECTIVE R2, `(.L_x_6712) ;  /* 0x0000000002087348 */ /* 0x000fea0003c00000 */
[----:B------:R0:W1:Y:S02]  /*e8e0*/  SHFL.UP P6, R19, R203, R205, R206 ;  /* 0x040000cdcb137389 */ /* 0x00006400000c00ce */
[----:B01----:R-:W-:Y:S05]  /*e8f0*/  ENDCOLLECTIVE ;  /* 0x000000000000791b */ /* 0x003fea0003800000 */
.L_x_6712:
[----:B------:R-:W-:Y:S02]  /*e900*/  MOV R203, R198 ;  /* 0x000000c600cb7202 */ /* 0x000fe40000000f00 */
[----:B------:R-:W-:-:S07]  /*e910*/  MOV R14, R19 ;  /* 0x00000013000e7202 */ /* 0x000fce0000000f00 */
[----:B------:R-:W-:Y:S05]  /*e920*/  WARPSYNC.COLLECTIVE R2, `(.L_x_6713) ;  /* 0x0000000002087348 */ /* 0x000fea0003c00000 */
[----:B------:R0:W1:Y:S02]  /*e930*/  SHFL.UP P6, R19, R203, R205, R206 ;  /* 0x040000cdcb137389 */ /* 0x00006400000c00ce */
[----:B01----:R-:W-:Y:S05]  /*e940*/  ENDCOLLECTIVE ;  /* 0x000000000000791b */ /* 0x003fea0003800000 */
.L_x_6713:
[----:B------:R-:W-:Y:S02]  /*e950*/  MOV R203, R200 ;  /* 0x000000c800cb7202 */ /* 0x000fe40000000f00 */
[----:B------:R-:W-:-:S07]  /*e960*/  MOV R15, R19 ;  /* 0x00000013000f7202 */ /* 0x000fce0000000f00 */
[----:B------:R-:W-:Y:S05]  /*e970*/  WARPSYNC.COLLECTIVE R2, `(.L_x_6714) ;  /* 0x0000000002087348 */ /* 0x000fea0003c00000 */
[----:B------:R0:W1:Y:S02]  /*e980*/  SHFL.UP P6, R19, R203, R205, R206 ;  /* 0x040000cdcb137389 */ /* 0x00006400000c00ce */
[----:B01----:R-:W-:Y:S05]  /*e990*/  ENDCOLLECTIVE ;  /* 0x000000000000791b */ /* 0x003fea0003800000 */
.L_x_6714:
[----:B------:R-:W-:Y:S02]  /*e9a0*/  HFMA2 R205, -RZ, RZ, 0, 4.76837158203125e-07 ;  /* 0x00000008ffcd7431 */ /* 0x000fe400000001ff */
        /* <DEDUP_REMOVED lines=14> */
.L_x_6715:
[----:B------:R-:W-:Y:S02]  /*ea90*/  MOV R203, R18 ;  /* 0x0000001200cb7202 */ /* 0x000fe40000000f00 */
[----:B------:R-:W-:-:S07]  /*eaa0*/  MOV R12, R19 ;  /* 0x00000013000c7202 */ /* 0x000fce0000000f00 */
[----:B------:R-:W-:Y:S05]  /*eab0*/  WARPSYNC.COLLECTIVE R2, `(.L_x_6716) ;  /* 0x0000000002087348 */ /* 0x000fea0003c00000 */
[----:B------:R0:W1:Y:S02]  /*eac0*/  SHFL.UP P6, R19, R203, R205, R206 ;  /* 0x040000cdcb137389 */ /* 0x00006400000c00ce */
[----:B01----:R-:W-:Y:S05]  /*ead0*/  ENDCOLLECTIVE ;  /* 0x000000000000791b */ /* 0x003fea0003800000 */
.L_x_6716:
[----:B------:R-:W-:Y:S02]  /*eae0*/  MOV R203, R198 ;  /* 0x000000c600cb7202 */ /* 0x000fe40000000f00 */
[----:B------:R-:W-:-:S07]  /*eaf0*/  MOV R14, R19 ;  /* 0x00000013000e7202 */ /* 0x000fce0000000f00 */
[----:B------:R-:W-:Y:S05]  /*eb00*/  WARPSYNC.COLLECTIVE R2, `(.L_x_6717) ;  /* 0x0000000002087348 */ /* 0x000fea0003c00000 */
[----:B------:R0:W1:Y:S02]  /*eb10*/  SHFL.UP P6, R19, R203, R205, R206 ;  /* 0x040000cdcb137389 */ /* 0x00006400000c00ce */
[----:B01----:R-:W-:Y:S05]  /*eb20*/  ENDCOLLECTIVE ;  /* 0x000000000000791b */ /* 0x003fea0003800000 */
.L_x_6717:
[----:B------:R-:W-:Y:S02]  /*eb30*/  MOV R203, R200 ;  /* 0x000000c800cb7202 */ /* 0x000fe40000000f00 */
[----:B------:R-:W-:-:S07]  /*eb40*/  MOV R15, R19 ;  /* 0x00000013000f7202 */ /* 0x000fce0000000f00 */
[----:B------:R-:W-:Y:S05]  /*eb50*/  WARPSYNC.COLLECTIVE R2, `(.L_x_6718) ;  /* 0x0000000002087348 */ /* 0x000fea0003c00000 */
[----:B------:R0:W1:Y:S02]  /*eb60*/  SHFL.UP P6, R19, R203, R205, R206 ;  /* 0x040000cdcb137389 */ /* 0x00006400000c00ce */
[----:B01----:R-:W-:Y:S05]  /*eb70*/  ENDCOLLECTIVE ;  /* 0x000000000000791b */ /* 0x003fea0003800000 */
.L_x_6718:
[----:B------:R-:W-:Y:S02]  /*eb80*/  HFMA2 R205, -RZ, RZ, 0, 9.5367431640625e-07 ;  /* 0x00000010ffcd7431 */ /* 0x000fe400000001ff */
        /* <DEDUP_REMOVED lines=14> */
.L_x_6719:
[----:B------:R-:W-:Y:S02]  /*ec70*/  MOV R203, R18 ;  /* 0x0000001200cb7202 */ /* 0x000fe40000000f00 */
[----:B------:R-:W-:-:S07]  /*ec80*/  MOV R12, R19 ;  /* 0x00000013000c7202 */ /* 0x000fce0000000f00 */
[----:B------:R-:W-:Y:S05]  /*ec90*/  WARPSYNC.COLLECTIVE R2, `(.L_x_6720) ;  /* 0x0000000002087348 */ /* 0x000fea0003c00000 */
[----:B------:R0:W1:Y:S02]  /*eca0*/  SHFL.UP P6, R19, R203, R205, R206 ;  /* 0x040000cdcb137389 */ /* 0x00006400000c00ce */
[----:B01----:R-:W-:Y:S05]  /*ecb0*/  ENDCOLLECTIVE ;  /* 0x000000000000791b */ /* 0x003fea0003800000 */
.L_x_6720:
[----:B------:R-:W-:Y:S02]  /*ecc0*/  MOV R203, R198 ;  /* 0x000000c600cb7202 */ /* 0x000fe40000000f00 */
[----:B------:R-:W-:-:S07]  /*ecd0*/  MOV R14, R19 ;  /* 0x00000013000e7202 */ /* 0x000fce0000000f00 */
[----:B------:R-:W-:Y:S05]  /*ece0*/  WARPSYNC.COLLECTIVE R2, `(.L_x_6721) ;  /* 0x0000000002087348 */ /* 0x000fea0003c00000 */
[----:B------:R0:W1:Y:S02]  /*ecf0*/  SHFL.UP P6, R19, R203, R205, R206 ;  /* 0x040000cdcb137389 */ /* 0x00006400000c00ce */
[----:B01----:R-:W-:Y:S05]  /*ed00*/  ENDCOLLECTIVE ;  /* 0x000000000000791b */ /* 0x003fea0003800000 */
.L_x_6721:
[----:B------:R-:W-:Y:S02]  /*ed10*/  MOV R203, R200 ;  /* 0x000000c800cb7202 */ /* 0x000fe40000000f00 */
[----:B------:R-:W-:-:S07]  /*ed20*/  MOV R15, R19 ;  /* 0x00000013000f7202 */ /* 0x000fce0000000f00 */
[----:B------:R-:W-:Y:S05]  /*ed30*/  WARPSYNC.COLLECTIVE R2, `(.L_x_6722) ;  /* 0x0000000002087348 */ /* 0x000fea0003c00000 */
[----:B------:R0:W1:Y:S02]  /*ed40*/  SHFL.UP P6, R19, R203, R205, R206 ;  /* 0x040000cdcb137389 */ /* 0x00006400000c00ce */
[----:B01----:R-:W-:Y:S05]  /*ed50*/  ENDCOLLECTIVE ;  /* 0x000000000000791b */ /* 0x003fea0003800000 */
.L_x_6722:
[----:B------:R-:W-:Y:S05]  /*ed60*/  BRA `(.L_x_6723) ;  /* 0xffffff9400747947 */ /* 0x000fea000383ffff */
.L_x_6667:
        /* <DEDUP_REMOVED lines=8> */
.L_x_6725:
[----:B------:R-:W-:Y:S05]  /*edf0*/  BSYNC B0 ;  /* 0x0000000000007941 */ /* 0x000fea0003800000 */
.L_x_6724:
[----:B------:R-:W-:Y:S05]  /*ee00*/  BRA `(.L_x_6726) ;  /* 0xffffff9400807947 */ /* 0x000fea000383ffff */
.L_x_6668:
        /* <DEDUP_REMOVED lines=8> */
.L_x_6728:
[----:B------:R-:W-:Y:S05]  /*ee90*/  BSYNC B0 ;  /* 0x0000000000007941 */ /* 0x000fea0003800000 */
.L_x_6727:
[----:B------:R-:W-:Y:S05]  /*eea0*/  BRA `(.L_x_6729) ;  /* 0xffffff9400607947 */ /* 0x000fea000383ffff */
.L_x_6669:
        /* <DEDUP_REMOVED lines=8> */
.L_x_6731:
[----:B------:R-:W-:Y:S05]  /*ef30*/  BSYNC B0 ;  /* 0x0000000000007941 */ /* 0x000fea0003800000 */
.L_x_6730:
[----:B------:R-:W-:Y:S05]  /*ef40*/  BRA `(.L_x_6732) ;  /* 0xffffff9400407947 */ /* 0x000fea000383ffff */
.L_x_6670:
        /* <DEDUP_REMOVED lines=8> */
.L_x_6734:
[----:B------:R-:W-:Y:S05]  /*efd0*/  BSYNC B0 ;  /* 0x0000000000007941 */ /* 0x000fea0003800000 */
.L_x_6733:
[----:B------:R-:W-:Y:S05]  /*efe0*/  BRA `(.L_x_6735) ;  /* 0xffffff9400207947 */ /* 0x000fea000383ffff */
.L_x_6671:
        /* <DEDUP_REMOVED lines=8> */
.L_x_6737:
[----:B------:R-:W-:Y:S05]  /*f070*/  BSYNC B0 ;  /* 0x0000000000007941 */ /* 0x000fea0003800000 */
.L_x_6736:
        /* <DEDUP_REMOVED lines=10> */
.L_x_6738:
[----:B------:R-:W-:Y:S02]  /*f120*/  MOV R203, R198 ;  /* 0x000000c600cb7202 */ /* 0x000fe40000000f00 */
[----:B------:R-:W-:-:S07]  /*f130*/  MOV R201, R19 ;  /* 0x0000001300c97202 */ /* 0x000fce0000000f00 */
[----:B------:R-:W-:Y:S05]  /*f140*/  WARPSYNC.COLLECTIVE R2, `(.L_x_6739) ;  /* 0x0000000002087348 */ /* 0x000fea0003c00000 */
[----:B------:R0:W1:Y:S02]  /*f150*/  SHFL.UP P6, R19, R203, R205, R206 ;  /* 0x040000cdcb137389 */ /* 0x00006400000c00ce */
[----:B01----:R-:W-:Y:S05]  /*f160*/  ENDCOLLECTIVE ;  /* 0x000000000000791b */ /* 0x003fea0003800000 */
.L_x_6739:
[----:B------:R-:W-:Y:S02]  /*f170*/  MOV R203, R200 ;  /* 0x000000c800cb7202 */ /* 0x000fe40000000f00 */
[----:B------:R-:W-:-:S07]  /*f180*/  MOV R198, R19 ;  /* 0x0000001300c67202 */ /* 0x000fce0000000f00 */
[----:B------:R-:W-:Y:S05]  /*f190*/  WARPSYNC.COLLECTIVE R2, `(.L_x_6740) ;  /* 0x0000000002087348 */ /* 0x000fea0003c00000 */
[----:B------:R0:W1:Y:S02]  /*f1a0*/  SHFL.UP P6, R19, R203, R205, R206 ;  /* 0x040000cdcb137389 */ /* 0x00006400000c00ce */
[----:B01----:R-:W-:Y:S05]  /*f1b0*/  ENDCOLLECTIVE ;  /* 0x000000000000791b */ /* 0x003fea0003800000 */
.L_x_6740:
[----:B------:R-:W-:Y:S02]  /*f1c0*/  MOV R200, R19 ;  /* 0x0000001300c87202 */ /* 0x000fe40000000f00 */
[----:B------:R-:W-:-:S07]  /*f1d0*/  MOV R19, R4 ;  /* 0x0000000400137202 */ /* 0x000fce0000000f00 */
[----:B------:R-:W-:Y:S05]  /*f1e0*/  WARPSYNC.COLLECTIVE R2, `(.L_x_6741) ;  /* 0x0000000002087348 */ /* 0x000fea0003c00000 */
[----:B------:R0:W1:Y:S02]  /*f1f0*/  SHFL.IDX P2, R12, R19, R14, R15 ;  /* 0x0000000e130c7389 */ /* 0x000064000004000f */
[----:B01----:R-:W-:Y:S05]  /*f200*/  ENDCOLLECTIVE ;  /* 0x000000000000791b */ /* 0x003fea0003800000 */
.L_x_6741:
[----:B------:R-:W-:Y:S02]  /*f210*/  MOV R19, R5 ;  /* 0x0000000500137202 */ /* 0x000fe40000000f00 */
[----:B------:R-:W-:-:S07]  /*f220*/  MOV R4, R12 ;  /* 0x0000000c00047202 */ /* 0x000fce0000000f00 */
[----:B------:R-:W-:Y:S05]  /*f230*/  WARPSYNC.COLLECTIVE R2, `(.L_x_6742) ;  /* 0x0000000002087348 */ /* 0x000fea0003c00000 */
[----:B------:R0:W1:Y:S02]  /*f240*/  SHFL.IDX P2, R12, R19, R14, R15 ;  /* 0x0000000e130c7389 */ /* 0x000064000004000f */
[----:B01----:R-:W-:Y:S05]  /*f250*/  ENDCOLLECTIVE ;  /* 0x000000000000791b */ /* 0x003fea0003800000 */
.L_x_6742:
[----:B------:R-:W-:Y:S02]  /*f260*/  MOV R19, R6 ;  /* 0x0000000600137202 */ /* 0x000fe40000000f00 */
[----:B------:R-:W-:-:S07]  /*f270*/  MOV R202, R12 ;  /* 0x0000000c00ca7202 */ /* 0x000fce0000000f00 */
[----:B------:R-:W-:Y:S05]  /*f280*/  WARPSYNC.COLLECTIVE R2, `(.L_x_6743) ;  /* 0x0000000002087348 */ /* 0x000fea0003c00000 */
[----:B------:R0:W1:Y:S02]  /*f290*/  SHFL.IDX P2, R12, R19, R14, R15 ;  /* 0x0000000e130c7389 */ /* 0x000064000004000f */
[----:B01----:R-:W-:Y:S05]  /*f2a0*/  ENDCOLLECTIVE ;  /* 0x000000000000791b */ /* 0x003fea0003800000 */
.L_x_6743:
[----:B------:R-:W-:Y:S02]  /*f2b0*/  MOV R19, R7 ;  /* 0x0000000700137202 */ /* 0x000fe40000000f00 */
[----:B------:R-:W-:-:S07]  /*f2c0*/  MOV R6, R12 ;  /* 0x0000000c00067202 */ /* 0x000fce0000000f00 */
[----:B------:R-:W-:Y:S05]  /*f2d0*/  WARPSYNC.COLLECTIVE R2, `(.L_x_6744) ;  /* 0x0000000002087348 */ /* 0x000fea0003c00000 */
[----:B------:R0:W1:Y:S02]  /*f2e0*/  SHFL.IDX P2, R12, R19, R14, R15 ;  /* 0x0000000e130c7389 */ /* 0x000064000004000f */
[----:B01----:R-:W-:Y:S05]  /*f2f0*/  ENDCOLLECTIVE ;  /* 0x000000000000791b */ /* 0x003fea0003800000 */
.L_x_6744:
[----:B------:R-:W-:Y:S01]  /*f300*/  MOV R7, R12 ;  /* 0x0000000c00077202 */ /* 0x000fe20000000f00 */
[----:B------:R-:W-:Y:S06]  /*f310*/  BRA `(.L_x_6745) ;  /* 0xffffff90007c7947 */ /* 0x000fec000383ffff */
.L_x_6673:
[----:B------:R-:W-:Y:S01]  /*f320*/  MOV R246, R18 ;  /* 0x0000001200f67202 */ /* 0x000fe20000000f00 */
[----:B------:R-:W-:Y:S01]  /*f330*/  HFMA2 R229, -RZ, RZ, 0, 5.9604644775390625e-08 ;  /* 0x00000001ffe57431 */ /* 0x000fe200000001ff */
[----:B------:R-:W-:Y:S02]  /*f340*/  MOV R227, 0x1f ;  /* 0x0000001f00e37802 */ /* 0x000fe40000000f00 */
[----:B------:R-:W-:Y:S02]  /*f350*/  MOV R2, 0xffffffff ;  /* 0xffffffff00027802 */ /* 0x000fe40000000f00 */
[----:B------:R-:W-:-:S07]  /*f360*/  MOV R16, R14 ;  /* 0x0000000e00107202 */ /* 0x000fce0000000f00 */
[----:B-1----:R-:W-:Y:S05]  /*f370*/  WARPSYNC.COLLECTIVE R2, `(.L_x_6746) ;  /* 0x0000000002087348 */ /* 0x002fea0003c00000 */
[----:B------:R0:W2:Y:S02]  /*f380*/  SHFL.DOWN P0, R12, R246, R229, R227 ;  /* 0x080000e5f60c7389 */ /* 0x0000a400000000e3 */
[----:B012---:R-:W-:Y:S05]  /*f390*/  ENDCOLLECTIVE ;  /* 0x000000000000791b */ /* 0x007fea0003800000 */
.L_x_6746:
[----:B------:R-:W-:Y:S02]  /*f3a0*/  MOV R246, R17 ;  /* 0x0000001100f67202 */ /* 0x000fe40000000f00 */
[----:B------:R-:W-:-:S07]  /*f3b0*/  MOV R15, R12 ;  /* 0x0000000c000f7202 */ /* 0x000fce0000000f00 */
[----:B------:R-:W-:Y:S05]  /*f3c0*/  WARPSYNC.COLLECTIVE R2, `(.L_x_6747) ;  /* 0x0000000002087348 */ /* 0x000fea0003c00000 */
[----:B------:R0:W1:Y:S02]  /*f3d0*/  SHFL.DOWN P0, R12, R246, R229, R227 ;  /* 0x080000e5f60c7389 */ /* 0x00006400000000e3 */
[----:B01----:R-:W-:Y:S05]  /*f3e0*/  ENDCOLLECTIVE ;  /* 0x000000000000791b */ /* 0x003fea0003800000 */
.L_x_6747:
[----:B------:R-:W-:Y:S02]  /*f3f0*/  MOV R246, R14 ;  /* 0x0000000e00f67202 */ /* 0x000fe40000000f00 */
[----:B------:R-:W-:-:S07]  /*f400*/  MOV R19, R12 ;  /* 0x0000000c00137202 */ /* 0x000fce0000000f00 */
[----:B------:R-:W-:Y:S05]  /*f410*/  WARPSYNC.COLLECTIVE R2, `(.L_x_6748) ;  /* 0x0000000002087348 */ /* 0x000fea0003c00000 */
[----:B------:R0:W1:Y:S02]  /*f420*/  SHFL.DOWN P0, R12, R246, R229, R227 ;  /* 0x080000e5f60c7389 */ /* 0x00006400000000e3 */
[----:B01----:R-:W-:Y:S05]  /*f430*/  ENDCOLLECTIVE ;  /* 0x000000000000791b */ /* 0x003fea0003800000 */
.L_x_6748:
[----:B------:R-:W-:Y:S02]  /*f440*/  MOV R246, R13 ;  /* 0x0000000d00f67202 */ /* 0x000fe40000000f00 */
[----:B------:R-:W-:-:S07]  /*f450*/  MOV R219, R12 ;  /* 0x0000000c00db7202 */ /* 0x000fce0000000f00 */
[----:B------:R-:W-:Y:S05]  /*f460*/  WARPSYNC.COLLECTIVE R2, `(.L_x_6749) ;  /* 0x0000000002087348 */ /* 0x000fea0003c00000 */
[----:B------:R0:W1:Y:S02]  /*f470*/  SHFL.DOWN P0, R12, R246, R229, R227 ;  /* 0x080000e5f60c7389 */ /* 0x00006400000000e3 */
[----:B01----:R-:W-:Y:S05]  /*f480*/  ENDCOLLECTIVE ;  /* 0x000000000000791b */ /* 0x003fea0003800000 */
.L_x_6749:
[----:B------:R-:W-:Y:S05]  /*f490*/  BRA `(.L_x_6750) ;  /* 0xffffffa000dc7947 */ /* 0x000fea000383ffff */
.L_x_6676:
        /* <DEDUP_REMOVED lines=8> */
.L_x_6752:
[----:B------:R-:W-:Y:S05]  /*f520*/  BSYNC B0 ;  /* 0x0000000000007941 */ /* 0x000fea0003800000 */
.L_x_6751:
        /* <DEDUP_REMOVED lines=8> */
.L_x_6753:
[----:B------:R-:W-:Y:S02]  /*f5b0*/  MOV R246, R16 ;  /* 0x0000001000f67202 */ /* 0x000fe40000000f00 */
[----:B------:R-:W-:-:S07]  /*f5c0*/  MOV R15, R12 ;  /* 0x0000000c000f7202 */ /* 0x000fce0000000f00 */
[----:B------:R-:W-:Y:S05]  /*f5d0*/  WARPSYNC.COLLECTIVE R2, `(.L_x_6754) ;  /* 0x0000000002087348 */ /* 0x000fea0003c00000 */
[----:B------:R0:W1:Y:S02]  /*f5e0*/  SHFL.DOWN P0, R12, R246, R229, R227 ;  /* 0x080000e5f60c7389 */ /* 0x00006400000000e3 */
[----:B01----:R-:W-:Y:S05]  /*f5f0*/  ENDCOLLECTIVE ;  /* 0x000000000000791b */ /* 0x003fea0003800000 */
.L_x_6754:
[----:B------:R-:W-:Y:S02]  /*f600*/  MOV R246, R13 ;  /* 0x0000000d00f67202 */ /* 0x000fe40000000f00 */
[----:B------:R-:W-:-:S07]  /*f610*/  MOV R19, R12 ;  /* 0x0000000c00137202 */ /* 0x000fce0000000f00 */
[----:B------:R-:W-:Y:S05]  /*f620*/  WARPSYNC.COLLECTIVE R2, `(.L_x_6755) ;  /* 0x0000000002087348 */ /* 0x000fea0003c00000 */
[----:B------:R0:W1:Y:S02]  /*f630*/  SHFL.DOWN P0, R12, R246, R229, R227 ;  /* 0x080000e5f60c7389 */ /* 0x00006400000000e3 */
[----:B01----:R-:W-:Y:S05]  /*f640*/  ENDCOLLECTIVE ;  /* 0x000000000000791b */ /* 0x003fea0003800000 */
.L_x_6755:
[----:B------:R-:W-:Y:S05]  /*f650*/  BRA `(.L_x_6756) ;  /* 0xffffffa000bc7947 */ /* 0x000fea000383ffff */
.L_x_6679:
        /* <DEDUP_REMOVED lines=8> */
.L_x_6758:
[----:B------:R-:W-:Y:S05]  /*f6e0*/  BSYNC B0 ;  /* 0x0000000000007941 */ /* 0x000fea0003800000 */
.L_x_6757:
        /* <DEDUP_REMOVED lines=8> */
.L_x_6759:
[----:B------:R-:W-:Y:S02]  /*f770*/  MOV R246, R16 ;  /* 0x0000001000f67202 */ /* 0x000fe40000000f00 */
[----:B------:R-:W-:-:S07]  /*f780*/  MOV R15, R12 ;  /* 0x0000000c000f7202 */ /* 0x000fce0000000f00 */
[----:B------:R-:W-:Y:S05]  /*f790*/  WARPSYNC.COLLECTIVE R2, `(.L_x_6760) ;  /* 0x0000000002087348 */ /* 0x000fea0003c00000 */
[----:B------:R0:W1:Y:S02]  /*f7a0*/  SHFL.DOWN P0, R12, R246, R229, R227 ;  /* 0x080000e5f60c7389 */ /* 0x00006400000000e3 */
[----:B01----:R-:W-:Y:S05]  /*f7b0*/  ENDCOLLECTIVE ;  /* 0x000000000000791b */ /* 0x003fea0003800000 */
.L_x_6760:
[----:B------:R-:W-:Y:S02]  /*f7c0*/  MOV R246, R13 ;  /* 0x0000000d00f67202 */ /* 0x000fe40000000f00 */
[----:B------:R-:W-:-:S07]  /*f7d0*/  MOV R19, R12 ;  /* 0x0000000c00137202 */ /* 0x000fce0000000f00 */
[----:B------:R-:W-:Y:S05]  /*f7e0*/  WARPSYNC.COLLECTIVE R2, `(.L_x_6761) ;  /* 0x0000000002087348 */ /* 0x000fea0003c00000 */
[----:B------:R0:W1:Y:S02]  /*f7f0*/  SHFL.DOWN P0, R12, R246, R229, R227 ;  /* 0x080000e5f60c7389 */ /* 0x00006400000000e3 */
[----:B01----:R-:W-:Y:S05]  /*f800*/  ENDCOLLECTIVE ;  /* 0x000000000000791b */ /* 0x003fea0003800000 */
.L_x_6761:
[----:B------:R-:W-:Y:S05]  /*f810*/  BRA `(.L_x_6762) ;  /* 0xffffffa0009c7947 */ /* 0x000fea000383ffff */
.L_x_6682:
        /* <DEDUP_REMOVED lines=8> */
.L_x_6764:
[----:B------:R-:W-:Y:S05]  /*f8a0*/  BSYNC B0 ;  /* 0x0000000000007941 */ /* 0x000fea0003800000 */
.L_x_6763:
        /* <DEDUP_REMOVED lines=8> */
.L_x_6765:
[----:B------:R-:W-:Y:S02]  /*f930*/  MOV R246, R16 ;  /* 0x0000001000f67202 */ /* 0x000fe40000000f00 */
[----:B------:R-:W-:-:S07]  /*f940*/  MOV R15, R12 ;  /* 0x0000000c000f7202 */ /* 0x000fce0000000f00 */
[----:B------:R-:W-:Y:S05]  /*f950*/  WARPSYNC.COLLECTIVE R2, `(.L_x_6766) ;  /* 0x0000000002087348 */ /* 0x000fea0003c00000 */
[----:B------:R0:W1:Y:S02]  /*f960*/  SHFL.DOWN P0, R12, R246, R229, R227 ;  /* 0x080000e5f60c7389 */ /* 0x00006400000000e3 */
[----:B01----:R-:W-:Y:S05]  /*f970*/  ENDCOLLECTIVE ;  /* 0x000000000000791b */ /* 0x003fea0003800000 */
.L_x_6766:
[----:B------:R-:W-:Y:S02]  /*f980*/  MOV R246, R13 ;  /* 0x0000000d00f67202 */ /* 0x000fe40000000f00 */
[----:B------:R-:W-:-:S07]  /*f990*/  MOV R19, R12 ;  /* 0x0000000c00137202 */ /* 0x000fce0000000f00 */
[----:B------:R-:W-:Y:S05]  /*f9a0*/  WARPSYNC.COLLECTIVE R2, `(.L_x_6767) ;  /* 0x0000000002087348 */ /* 0x000fea0003c00000 */
[----:B------:R0:W1:Y:S02]  /*f9b0*/  SHFL.DOWN P0, R12, R246, R229, R227 ;  /* 0x080000e5f60c7389 */ /* 0x00006400000000e3 */
[----:B01----:R-:W-:Y:S05]  /*f9c0*/  ENDCOLLECTIVE ;  /* 0x000000000000791b */ /* 0x003fea0003800000 */
.L_x_6767:
[----:B------:R-:W-:Y:S05]  /*f9d0*/  BRA `(.L_x_6768) ;  /* 0xffffffa0007c7947 */ /* 0x000fea000383ffff */
.L_x_6685:
        /* <DEDUP_REMOVED lines=8> */
.L_x_6770:
[----:B------:R-:W-:Y:S05]  /*fa60*/  BSYNC B0 ;  /* 0x0000000000007941 */ /* 0x000fea0003800000 */
.L_x_6769:
        /* <DEDUP_REMOVED lines=8> */
.L_x_6771:
[----:B------:R-:W-:Y:S02]  /*faf0*/  MOV R246, R16 ;  /* 0x0000001000f67202 */ /* 0x000fe40000000f00 */
[----:B------:R-:W-:-:S07]  /*fb00*/  MOV R15, R12 ;  /* 0x0000000c000f7202 */ /* 0x000fce0000000f00 */
[----:B------:R-:W-:Y:S05]  /*fb10*/  WARPSYNC.COLLECTIVE R2, `(.L_x_6772) ;  /* 0x0000000002087348 */ /* 0x000fea0003c00000 */
[----:B------:R0:W1:Y:S02]  /*fb20*/  SHFL.DOWN P0, R12, R246, R229, R227 ;  /* 0x080000e5f60c7389 */ /* 0x00006400000000e3 */
[----:B01----:R-:W-:Y:S05]  /*fb30*/  ENDCOLLECTIVE ;  /* 0x000000000000791b */ /* 0x003fea0003800000 */
.L_x_6772:
[----:B------:R-:W-:Y:S02]  /*fb40*/  MOV R246, R13 ;  /* 0x0000000d00f67202 */ /* 0x000fe40000000f00 */
[----:B------:R-:W-:-:S07]  /*fb50*/  MOV R19, R12 ;  /* 0x0000000c00137202 */ /* 0x000fce0000000f00 */
[----:B------:R-:W-:Y:S05]  /*fb60*/  WARPSYNC.COLLECTIVE R2, `(.L_x_6773) ;  /* 0x0000000002087348 */ /* 0x000fea0003c00000 */
[----:B------:R0:W1:Y:S02]  /*fb70*/  SHFL.DOWN P0, R12, R246, R229, R227 ;  /* 0x080000e5f60c7389 */ /* 0x00006400000000e3 */
[----:B01----:R-:W-:Y:S05]  /*fb80*/  ENDCOLLECTIVE ;  /* 0x000000000000791b */ /* 0x003fea0003800000 */
.L_x_6773:
[----:B------:R-:W-:Y:S05]  /*fb90*/  BRA `(.L_x_6774) ;  /* 0xffffffa0005c7947 */ /* 0x000fea000383ffff */
.L_x_6688:
        /* <DEDUP_REMOVED lines=8> */
.L_x_6776:
[----:B------:R-:W-:Y:S05]  /*fc20*/  BSYNC B0 ;  /* 0x0000000000007941 */ /* 0x000fea0003800000 */
.L_x_6775:
[----:B------:R-:W-:Y:S01]  /*fc30*/  MOV R19, R17 ;  /* 0x0000001100137202 */ /* 0x000fe20000000f00 */
[----:B------:R-:W-:Y:S01]  /*fc40*/  HFMA2 R14, -RZ, RZ, 0, 0 ;  /* 0x00000000ff0e7431 */ /* 0x000fe200000001ff */
[----:B------:R-:W-:Y:S02]  /*fc50*/  MOV R15, 0x1f ;  /* 0x0000001f000f7802 */ /* 0x000fe40000000f00 */
[----:B------:R-:W-:Y:S02]  /*fc60*/  MOV R2, 0xffffffff ;  /* 0xffffffff00027802 */ /* 0x000fe40000000f00 */
[----:B------:R-:W-:Y:S02]  /*fc70*/  MOV R219, R12 ;  /* 0x0000000c00db7202 */ /* 0x000fe40000000f00 */
[----:B------:R-:W-:-:S07]  /*fc80*/  MOV R227, 0x1f ;  /* 0x0000001f00e37802 */ /* 0x000fce0000000f00 */
[----:B------:R-:W-:Y:S05]  /*fc90*/  WARPSYNC.COLLECTIVE R2, `(.L_x_6777) ;  /* 0x0000000002087348 */ /* 0x000fea0003c00000 */
[----:B------:R0:W1:Y:S02]  /*fca0*/  SHFL.IDX P2, R12, R19, R14, R15 ;  /* 0x0000000e130c7389 */ /* 0x000064000004000f */
[----:B01----:R-:W-:Y:S05]  /*fcb0*/  ENDCOLLECTIVE ;  /* 0x000000000000791b */ /* 0x003fea0003800000 */
.L_x_6777:
[----:B------:R-:W-:Y:S02]  /*fcc0*/  MOV R19, R16 ;  /* 0x0000001000137202 */ /* 0x000fe40000000f00 */
[----:B------:R-:W-:-:S07]  /*fcd0*/  MOV R221, R12 ;  /* 0x0000000c00dd7202 */ /* 0x000fce0000000f00 */
[----:B------:R-:W-:Y:S05]  /*fce0*/  WARPSYNC.COLLECTIVE R2, `(.L_x_6778) ;  /* 0x0000000002087348 */ /* 0x000fea0003c00000 */
[----:B------:R0:W1:Y:S02]  /*fcf0*/  SHFL.IDX P2, R12, R19, R14, R15 ;  /* 0x0000000e130c7389 */ /* 0x000064000004000f */
[----:B01----:R-:W-:Y:S05]  /*fd00*/  ENDCOLLECTIVE ;  /* 0x000000000000791b */ /* 0x003fea0003800000 */
.L_x_6778:
        /* <DEDUP_REMOVED lines=8> */
[-C--:B------:R-:W-:Y:S01]  /*fd90*/  FFMA.FTZ R221, R5, R219.reuse, R12 ;  /* 0x000000db05dd7223 */ /* 0x080fe2000001000c */
[----:B------:R-:W-:-:S07]  /*fda0*/  FFMA.FTZ R223, R4, R219, -R223 ;  /* 0x000000db04df7223 */ /* 0x000fce00000108df */
[----:B------:R-:W-:Y:S05]  /*fdb0*/  WARPSYNC.COLLECTIVE R2, `(.L_x_6779) ;  /* 0x0000000002087348 */ /* 0x000fea0003c00000 */
[----:B------:R0:W1:Y:S02]  /*fdc0*/  SHFL.IDX P2, R12, R19, R14, R15 ;  /* 0x0000000e130c7389 */ /* 0x000064000004000f */
[----:B01----:R-:W-:Y:S05]  /*fdd0*/  ENDCOLLECTIVE ;  /* 0x000000000000791b */ /* 0x003fea0003800000 */
.L_x_6779:
[----:B------:R-:W-:Y:S02]  /*fde0*/  MOV R19, R4 ;  /* 0x0000000400137202 */ /* 0x000fe40000000f00 */
[----:B------:R-:W-:-:S05]  /*fdf0*/  MOV R229, R12 ;  /* 0x0000000c00e57202 */ /* 0x000fca0000000f00 */
[----:B------:R-:W-:Y:S01]  /*fe00*/  FADD.FTZ R219, R229, R246 ;  /* 0x000000f6e5db7221 */ /* 0x000fe20000010000 */
[----:B------:R-:W-:Y:S01]  /*fe10*/  MOV R246, R18 ;  /* 0x0000001200f67202 */ /* 0x000fe20000000f00 */
[----:B------:R-:W-:-:S07]  /*fe20*/  HFMA2 R229, -RZ, RZ, 0, 5.9604644775390625e-08 ;  /* 0x00000001ffe57431 */ /* 0x000fce00000001ff */
[----:B------:R-:W-:Y:S05]  /*fe30*/  WARPSYNC.COLLECTIVE R2, `(.L_x_6780) ;  /* 0x0000000002087348 */ /* 0x000fea0003c00000 */
[----:B------:R0:W1:Y:S02]  /*fe40*/  SHFL.DOWN P0, R12, R246, R229, R227 ;  /* 0x080000e5f60c7389 */ /* 0x00006400000000e3 */
[----:B01----:R-:W-:Y:S05]  /*fe50*/  ENDCOLLECTIVE ;  /* 0x000000000000791b */ /* 0x003fea0003800000 */
.L_x_6780:
[----:B------:R-:W-:Y:S02]  /*fe60*/  MOV R246, R17 ;  /* 0x0000001100f67202 */ /* 0x000fe40000000f00 */
[----:B------:R-:W-:-:S07]  /*fe70*/  MOV R231, R12 ;  /* 0x0000000c00e77202 */ /* 0x000fce0000000f00 */
[----:B------:R-:W-:Y:S05]  /*fe80*/  WARPSYNC.COLLECTIVE R2, `(.L_x_6781) ;  /* 0x0000000002087348 */ /* 0x000fea0003c00000 */
[----:B------:R0:W1:Y:S02]  /*fe90*/  SHFL.DOWN P0, R12, R246, R229, R227 ;  /* 0x080000e5f60c7389 */ /* 0x00006400000000e3 */
[----:B01----:R-:W-:Y:S05]  /*fea0*/  ENDCOLLECTIVE ;  /* 0x000000000000791b */ /* 0x003fea0003800000 */
.L_x_6781:
[----:B------:R-:W-:Y:S02]  /*feb0*/  MOV R246, R16 ;  /* 0x0000001000f67202 */ /* 0x000fe40000000f00 */
[----:B------:R-:W-:-:S07]  /*fec0*/  MOV R233, R12 ;  /* 0x0000000c00e97202 */ /* 0x000fce0000000f00 */
[----:B------:R-:W-:Y:S05]  /*fed0*/  WARPSYNC.COLLECTIVE R2, `(.L_x_6782) ;  /* 0x0000000002087348 */ /* 0x000fea0003c00000 */
[----:B------:R0:W1:Y:S02]  /*fee0*/  SHFL.DOWN P0, R12, R246, R229, R227 ;  /* 0x080000e5f60c7389 */ /* 0x00006400000000e3 */
[----:B01----:R-:W-:Y:S05]  /*fef0*/  ENDCOLLECTIVE ;  /* 0x000000000000791b */ /* 0x003fea0003800000 */
.L_x_6782:
[----:B------:R-:W-:Y:S02]  /*ff00*/  MOV R246, R13 ;  /* 0x0000000d00f67202 */ /* 0x000fe40000000f00 */
[----:B------:R-:W-:-:S07]  /*ff10*/  MOV R235, R12 ;  /* 0x0000000c00eb7202 */ /* 0x000fce0000000f00 */
[----:B------:R-:W-:Y:S05]  /*ff20*/  WARPSYNC.COLLECTIVE R2, `(.L_x_6783) ;  /* 0x0000000002087348 */ /* 0x000fea0003c00000 */
[----:B------:R0:W1:Y:S02]  /*ff30*/  SHFL.DOWN P0, R12, R246, R229, R227 ;  /* 0x080000e5f60c7389 */ /* 0x00006400000000e3 */
[----:B01----:R-:W-:Y:S05]  /*ff40*/  ENDCOLLECTIVE ;  /* 0x000000000000791b */ /* 0x003fea0003800000 */
.L_x_6783:
[----:B------:R-:W-:-:S07]  /*ff50*/  MOV R239, R12 ;  /* 0x0000000c00ef7202 */ /* 0x000fce0000000f00 */
[----:B------:R-:W-:Y:S05]  /*ff60*/  WARPSYNC.COLLECTIVE R2, `(.L_x_6784) ;  /* 0x0000000002087348 */ /* 0x000fea0003c00000 */
[----:B------:R0:W1:Y:S02]  /*ff70*/  SHFL.IDX P2, R12, R19, R14, R15 ;  /* 0x0000000e130c7389 */ /* 0x000064000004000f */
[----:B01----:R-:W-:Y:S05]  /*ff80*/  ENDCOLLECTIVE ;  /* 0x000000000000791b */ /* 0x003fea0003800000 */
.L_x_6784:
[----:B------:R-:W-:Y:S02]  /*ff90*/  MOV R19, R5 ;  /* 0x0000000500137202 */ /* 0x000fe40000000f00 */
[----:B------:R-:W-:-:S07]  /*ffa0*/  MOV R237, R12 ;  /* 0x0000000c00ed7202 */ /* 0x000fce0000000f00 */
[----:B------:R-:W-:Y:S05]  /*ffb0*/  WARPSYNC.COLLECTIVE R2, `(.L_x_6785) ;  /* 0x0000000002087348 */ /* 0x000fea0003c00000 */
[----:B------:R0:W1:Y:S02]  /*ffc0*/  SHFL.IDX P2, R12, R19, R14, R15 ;  /* 0x0000000e130c7389 */ /* 0x000064000004000f */
[----:B01----:R-:W-:Y:S05]  /*ffd0*/  ENDCOLLECTIVE ;  /* 0x000000000000791b */ /* 0x003fea0003800000 */
.L_x_6785:
[----:B------:R-:W-:Y:S02]  /*ffe0*/  MOV R19, R6 ;  /* 0x0000000600137202 */ /* 0x000fe40000000f00 */
[----:B------:R-:W-:-:S07]  /*fff0*/  MOV R227, R12 ;  /* 0x0000000c00e37202 */ /* 0x000fce0000000f00 */
[----:B------:R-:W-:Y:S05]  /*10000*/  WARPSYNC.COLLECTIVE R2, `(.L_x_6786) ;  /* 0x0000000002087348 */ /* 0x000fea0003c00000 */
[----:B------:R0:W1:Y:S02]  /*10010*/  SHFL.IDX P2, R12, R19, R14, R15 ;  /* 0x0000000e130c7389 */ /* 0x000064000004000f */
[----:B01----:R-:W-:Y:S05]  /*10020*/  ENDCOLLECTIVE ;  /* 0x000000000000791b */ /* 0x003fea0003800000 */
.L_x_6786:
[----:B------:R-:W-:Y:S02]  /*10030*/  MOV R13, R227 ;  /* 0x000000e3000d7202 */ /* 0x000fe40000000f00 */
[----:B------:R-:W-:Y:S02]  /*10040*/  MOV R19, R7 ;  /* 0x0000000700137202 */ /* 0x000fe40000000f00 */
[----:B------:R-:W-:-:S07]  /*10050*/  MOV R241, R12 ;  /* 0x0000000c00f17202 */ /* 0x000fce0000000f00 */
[----:B------:R-:W-:Y:S05]  /*10060*/  WARPSYNC.COLLECTIVE R2, `(.L_x_6787) ;  /* 0x0000000002087348 */ /* 0x000fea0003c00000 */
[----:B------:R0:W1:Y:S02]  /*10070*/  SHFL.IDX P2, R12, R19, R14, R15 ;  /* 0x0000000e130c7389 */ /* 0x000064000004000f */
[----:B01----:R-:W-:Y:S05]  /*10080*/  ENDCOLLECTIVE ;  /* 0x000000000000791b */ /* 0x003fea0003800000 */
.L_x_6787:
[----:B------:R-:W-:Y:S02]  /*10090*/  MOV R243, R12 ;  /* 0x0000000c00f37202 */ /* 0x000fe40000000f00 */
[----:B------:R-:W-:Y:S01]  /*100a0*/  MOV R12, R237 ;  /* 0x000000ed000c7202 */ /* 0x000fe20000000f00 */
[----:B------:R-:W-:Y:S06]  /*100b0*/  BRA `(.L_x_6788) ;  /* 0xffffff9c00b47947 */ /* 0x000fec000383ffff */
.L_x_6789:
        /* <DEDUP_REMOVED lines=12> */
.L_x_18691:


//--------------------- .text._Z25selective_scan_bwd_kernelI32Selective_Scan_bwd_kernel_traitsILi64ELi16ELb0ELb0ELb1ELb0ELb0EfN3c107complexIfEEEEv12SSMParamsBwd --------------------------
	.section	.text._Z25selective_scan_bwd_kernelI32Selective_Scan_bwd_kernel_traitsILi64ELi16ELb0ELb0ELb1ELb0ELb0EfN3c107complexIfEEEEv12SSMParamsBwd,"ax",@progbits
	.align	128
        .global         _Z25selective_scan_bwd_kernelI32Selective_Scan_bwd_kernel_traitsILi64ELi16ELb0ELb0ELb1ELb0ELb0EfN3c107complexIfEEEEv12SSMParamsBwd
        .type           _Z25selective_scan_bwd_kernelI32Selective_Scan_bwd_kernel_traitsILi64ELi16ELb0ELb0ELb1ELb0ELb0EfN3c107complexIfEEEEv12SSMParamsBwd,@function
        .size           _Z25selective_scan_bwd_kernelI32Selective_Scan_bwd_kernel_traitsILi64ELi16ELb0ELb0ELb1ELb0ELb0EfN3c107complexIfEEEEv12SSMParamsBwd,(.L_x_18692 - _Z25selective_scan_bwd_kernelI32Selective_Scan_bwd_kernel_traitsILi64ELi16ELb0ELb0ELb1ELb0ELb0EfN3c107complexIfEEEEv12SSMParamsBwd)
        .other          _Z25selective_scan_bwd_kernelI32Selective_Scan_bwd_kernel_traitsILi64ELi16ELb0ELb0ELb1ELb0ELb0EfN3c107complexIfEEEEv12SSMParamsBwd,@"STO_CUDA_ENTRY STV_DEFAULT"
_Z25selective_scan_bwd_kernelI32Selective_Scan_bwd_kernel_traitsILi64ELi16ELb0ELb0ELb1ELb0ELb0EfN3c107complexIfEEEEv12SSMParamsBwd:
.text._Z25selective_scan_bwd_kernelI32Selective_Scan_bwd_kernel_traitsILi64ELi16ELb0ELb0ELb1ELb0ELb0EfN3c107complexIfEEEEv12SSMParamsBwd:
        /* <DEDUP_REMOVED lines=143> */
.L_x_6890:
        /* <DEDUP_REMOVED lines=165> */
[----:B------:R-:W-:Y:S04]  /*1340*/  STS [R249+0x200], R16 ;  /* 0x00020010f9007388 */ /* 0x000fe80000000800 */
        /* <DEDUP_REMOVED lines=38> */
[----:B------:R-:W-:Y:S02]  /*15b0*/  ISETP.NE.AND P0, PT, R33, RZ, PT ;  /* 0x000000ff2100720c */ /* 0x000fe40003f05270 */
[----:B---3--:R-:W-:-:S11]  /*15c0*/  CS2R R14, SRZ ;  /* 0x00000000000e7805 */ /* 0x008fd6000001ff00 */
[----:B------:R-:W3:Y:S01]  /*15d0*/  @!P0 LDG.E R12, desc[UR34][R6.64+0x200] ;  /* 0x00020022060c8981 */ /* 0x000ee2000c1e1900 */
[----:B------:R-:W-:-:S13]  /*15e0*/  ISETP.NE.AND P0, PT, R35, RZ, PT ;  /* 0x000000ff2300720c */ /* 0x000fda0003f05270 */
[----:B------:R-:W3:Y:S01]  /*15f0*/  @!P0 LDG.E R14, desc[UR34][R6.64+0x280] ;  /* 0x00028022060e8981 */ /* 0x000ee2000c1e1900 */
[----:B------:R-:W-:Y:S02]  /*1600*/  ISETP.NE.AND P0, PT, R37, RZ, PT ;  /* 0x000000ff2500720c */ /* 0x000fe40003f05270 */
[----:B----4-:R-:W-:Y:S02]  /*1610*/  CS2R R16, SRZ ;  /* 0x0000000000107805 */ /* 0x010fe4000001ff00 */
[----:B-----5:R-:W-:Y:S01]  /*1620*/  CS2R R18, SRZ ;  /* 0x0000000000127805 */ /* 0x020fe2000001ff00 */
[----:B------:R-:W-:Y:S01]  /*1630*/  HFMA2 R20, -RZ, RZ, 0, 0 ;  /* 0x00000000ff147431 */ /* 0x000fe200000001ff */
[----:B------:R-:W-:Y:S01]  /*1640*/  MOV R22, RZ ;  /* 0x000000ff00167202 */ /* 0x000fe20000000f00 */
[----:B------:R-:W-:Y:S01]  /*1650*/  HFMA2 R3, -RZ, RZ, 0, 0 ;  /* 0x00000000ff037431 */ /* 0x000fe200000001ff */
[----:B0-----:R-:W-:Y:S01]  /*1660*/  MOV R24, RZ ;  /* 0x000000ff00187202 */ /* 0x001fe20000000f00 */
[----:B------:R-:W4:Y:S04]  /*1670*/  @!P1 LDG.E R17, desc[UR34][R6.64+0x500] ;  /* 0x0005002206119981 */ /* 0x000f28000c1e1900 */
[----:B------:R-:W5:Y:S04]  /*1680*/  @!P2 LDG.E R20, desc[UR34][R6.64+0x580] ;  /* 0x000580220614a981 */ /* 0x000f68000c1e1900 */
[----:B------:R-:W4:Y:S01]  /*1690*/  @!P0 LDG.E R13, desc[UR34][R6.64+0x300] ;  /* 0x00030022060d8981 */ /* 0x000f22000c1e1900 */
        /* <DEDUP_REMOVED lines=9> */
[----:B------:R0:W5:Y:S01]  /*1730*/  @!P0 LDG.E R18, desc[UR34][R6.64+0x480] ;  /* 0x0004802206128981 */ /* 0x000162000c1e1900 */
        /* <DEDUP_REMOVED lines=60> */
[----:B------:R-:W-:Y:S02]  /*1b00*/  ISETP.NE.AND P0, PT, R38, RZ, PT ;  /* 0x000000ff2600720c */ /* 0x000fe40003f05270 */
[----:B------:R-:W-:-:S11]  /*1b10*/  CS2R R10, SRZ ;  /* 0x00000000000a7805 */ /* 0x000fd6000001ff00 */
[----:B------:R-:W5:Y:S01]  /*1b20*/  @!P0 LDG.E R8, desc[UR34][R4.64+0x180] ;  /* 0x0001802204088981 */ /* 0x000f62000c1e1900 */
[----:B------:R-:W-:Y:S02]  /*1b30*/  ISETP.NE.AND P0, PT, R39, RZ, PT ;  /* 0x000000ff2700720c */ /* 0x000fe40003f05270 */
[----:B------:R-:W-:Y:S02]  /*1b40*/  CS2R R12, SRZ ;  /* 0x00000000000c7805 */ /* 0x000fe4000001ff00 */
        /* <DEDUP_REMOVED lines=21> */
[----:B------:R-:W5:Y:S04]  /*1ca0*/  @!P0 LDG.E R16, desc[UR34][R4.64+0x480] ;  /* 0x0004802204108981 */ /* 0x000f68000c1e1900 */
[----:B------:R-:W-:Y:S04]  /*1cb0*/  STL [R1+0xc], R64 ;  /* 0x00000c4001007387 */ /* 0x000fe80000100800 */
[----:B------:R-:W-:Y:S04]  /*1cc0*/  STL [R1+0x8], R63 ;  /* 0x0000083f01007387 */ /* 0x000fe80000100800 */
        /* <DEDUP_REMOVED lines=89> */
[----:B------:R-:W-:Y:S01]  /*2260*/  FADD.FTZ R12, R7, R7 ;  /* 0x00000007070c7221 */ /* 0x000fe20000010000 */
[----:B------:R-:W-:Y:S01]  /*2270*/  FADD.FTZ R11, R8, R8 ;  /* 0x00000008080b7221 */ /* 0x000fe20000010000 */
[----:B------:R-:W-:Y:S01]  /*2280*/  FADD.FTZ R10, R9, R9 ;  /* 0x00000009090a7221 */ /* 0x000fe20000010000 */
        /* <DEDUP_REMOVED lines=21> */
[----:B------:R-:W-:Y:S01]  /*23e0*/  FADD.FTZ R22, R22, UR6 ;  /* 0x0000000616167e21 */ /* 0x000fe20008010000 */
[----:B------:R-:W-:Y:S01]  /*23f0*/  FADD.FTZ R21, R21, UR6 ;  /* 0x0000000615157e21 */ /* 0x000fe20008010000 */
[----:B------:R-:W-:Y:S01]  /*2400*/  ULEA UR8, UR33, -UR8, 0x1 ;  /* 0x8000000821087291 */ /* 0x000fe2000f8e08ff */
[----:B------:R-:W-:Y:S01]  /*2410*/  FADD.FTZ R20, R20, UR6 ;  /* 0x0000000614147e21 */ /* 0x000fe20008010000 */
        /* <DEDUP_REMOVED lines=23> */
.L_x_6889:
[----:B------:R-:W-:Y:S01]  /*2590*/  UMOV UR28, UR12 ;  /* 0x0000000c001c7c82 */ /* 0x000fe20008000000 */
[----:B0-----:R-:W-:Y:S01]  /*25a0*/  LOP3.LUT R60, R13, 0x7c1f, R190, 0xc8, !PT ;  /* 0x00007c1f0d3c7812 */ /* 0x001fe200078ec8be */
[----:B---3--:R-:W-:Y:S01]  /*25b0*/  UIMAD.WIDE.U32 UR36, UR8, UR42, UR28 ;  /* 0x0000002a082472a5 */ /* 0x008fe2000f8e001c */
[----:B------:R-:W-:-:S03]  /*25c0*/  LOP3.LUT P6, RZ, R2, 0x4, RZ, 0xc0, !PT ;  /* 0x0000000402ff7812 */ /* 0x000fc600078cc0ff */
[----:B------:R-:W-:Y:S02]  /*25d0*/  UIMAD UR28, UR8, UR43, UR37 ;  /* 0x0000002b081c72a4 */ /* 0x000fe4000f8e0225 */
[----:B0-----:R-:W-:-:S04]  /*25e0*/  ULEA UR33, UP0, UR36, UR24, 0x3 ;  /* 0x0000001824217291 */ /* 0x001fc8000f8018ff */
[----:B------:R-:W-:Y:S02]  /*25f0*/  ULEA.HI.X UR36, UR36, UR25, UR28, 0x3, UP0 ;  /* 0x0000001924247291 */ /* 0x000fe400080f1c1c */
[----:B------:R-:W-:-:S04]  /*2600*/  MOV R62, UR33 ;  /* 0x00000021003e7c02 */ /* 0x000fc80008000f00 */
[----:B------:R-:W-:Y:S01]  /*2610*/  MOV R63, UR36 ;  /* 0x00000024003f7c02 */ /* 0x000fe20008000f00 */
[----:B------:R-:W-:Y:S01]  /*2620*/  HFMA2 R61, -RZ, RZ, 0, 0 ;  /* 0x00000000ff3d7431 */ /* 0x000fe200000001ff */
[----:B------:R-:W-:-:S04]  /*2630*/  LOP3.LUT R118, R3, 0x7c00, R13, 0xf8, !PT ;  /* 0x00007c0003767812 */ /* 0x000fc800078ef80d */
[----:B------:R-:W3:Y:S01]  /*2640*/  LDG.E.64 R62, desc[UR34][R62.64] ;  /* 0x000000223e3e7981 */ /* 0x000ee2000c1e1b00 */
[----:B------:R-:W-:Y:S01]  /*2650*/  MOV R67, UR44 ;  /* 0x0000002c00437c02 */ /* 0x000fe20008000f00 */
[----:B------:R-:W-:Y:S01]  /*2660*/  HFMA2 R144, -RZ, RZ, 0, 0 ;  /* 0x00000000ff907431 */ /* 0x000fe200000001ff */
[C---:B------:R-:W-:Y:S02]  /*2670*/  LOP3.LUT R64, R118.reuse, 0x20, RZ, 0xfc, !PT ;  /* 0x0000002076407812 */ /* 0x040fe400078efcff */
[----:B------:R-:W-:Y:S01]  /*2680*/  LOP3.LUT R65, R118, 0x40, RZ, 0xfc, !PT ;  /* 0x0000004076417812 */ /* 0x000fe200078efcff */
[----:B------:R-:W-:Y:S01]  /*2690*/  IMAD.WIDE.U32 R60, R67, UR8, R60 ;  /* 0x00000008433c7c25 */ /* 0x000fe2000f8e003c */
[----:B------:R-:W-:Y:S02]  /*26a0*/  MOV R67, UR45 ;  /* 0x0000002d00437c02 */ /* 0x000fe40008000f00 */
[----:B------:R-:W-:Y:S02]  /*26b0*/  ISETP.GE.AND P0, PT, R64, UR32, PT ;  /* 0x0000002040007c0c */ /* 0x000fe4000bf06270 */
[----:B------:R-:W-:Y:S01]  /*26c0*/  ISETP.GE.AND P3, PT, R65, UR32, PT ;  /* 0x0000002041007c0c */ /* 0x000fe2000bf66270 */
[----:B------:R-:W-:Y:S01]  /*26d0*/  IMAD R61, R67, UR8, R61 ;  /* 0x00000008433d7c24 */ /* 0x000fe2000f8e023d */
[----:B------:R-:W-:-:S02]  /*26e0*/  LOP3.LUT R65, R118, 0x60, RZ, 0xfc, !PT ;  /* 0x0000006076417812 */ /* 0x000fc400078efcff */
[----:B------:R-:W-:Y:S02]  /*26f0*/  LEA R64, P2, R60, UR23, 0x2 ;  /* 0x000000173c407c11 */ /* 0x000fe4000f8410ff */
[C---:B--2---:R-:W-:Y:S02]  /*2700*/  LOP3.LUT R66, R118.reuse, 0x80, RZ, 0xfc, !PT ;  /* 0x0000008076427812 */ /* 0x044fe400078efcff */
[----:B------:R-:W-:Y:S02]  /*2710*/  ISETP.GE.AND P5, PT, R65, UR32, PT ;  /* 0x0000002041007c0c */ /* 0x000fe4000bfa6270 */
[----:B------:R-:W-:Y:S02]  /*2720*/  LOP3.LUT R67, R118, 0xa0, RZ, 0xfc, !PT ;  /* 0x000000a076437812 */ /* 0x000fe400078efcff */
[----:B------:R-:W-:Y:S02]  /*2730*/  MOV R147, RZ ;  /* 0x000000ff00937202 */ /* 0x000fe40000000f00 */
[----:B------:R-:W-:-:S02]  /*2740*/  LEA.HI.X R65, R60, UR22, R61, 0x2, P2 ;  /* 0x000000163c417c11 */ /* 0x000fc400090f143d */
[----:B------:R-:W-:Y:S02]  /*2750*/  ISETP.GE.AND P4, PT, R66, UR32, PT ;  /* 0x0000002042007c0c */ /* 0x000fe4000bf86270 */
[----:B------:R-:W-:Y:S01]  /*2760*/  LOP3.LUT R60, R118, 0xc0, RZ, 0xfc, !PT ;  /* 0x000000c0763c7812 */ /* 0x000fe200078efcff */
[----:B------:R-:W5:Y:S01]  /*2770*/  @!P0 LDG.E R147, desc[UR34][R64.64+0x80] ;  /* 0x0000802240938981 */ /* 0x000f62000c1e1900 */
[----:B------:R-:W-:Y:S02]  /*2780*/  ISETP.GE.AND P2, PT, R67, UR32, PT ;  /* 0x0000002043007c0c */ /* 0x000fe4000bf46270 */
[----:B------:R-:W-:Y:S02]  /*2790*/  CS2R R136, SRZ ;  /* 0x0000000000887805 */ /* 0x000fe4000001ff00 */
[----:B------:R-:W-:Y:S01]  /*27a0*/  ISETP.GE.AND P0, PT, R60, UR32, PT ;  /* 0x000000203c007c0c */ /* 0x000fe2000bf06270 */
[----:B------:R-:W2:Y:S01]  /*27b0*/  @!P3 LDG.E R144, desc[UR34][R64.64+0x100] ;  /* 0x000100224090b981 */ /* 0x000ea2000c1e1900 */
[----:B------:R-:W-:-:S02]  /*27c0*/  LOP3.LUT R60, R118, 0xe0, RZ, 0xfc, !PT ;  /* 0x000000e0763c7812 */ /* 0x000fc400078efcff */
[----:B------:R-:W-:Y:S02]  /*27d0*/  LOP3.LUT R61, R118, 0x100, RZ, 0xfc, !PT ;  /* 0x00000100763d7812 */ /* 0x000fe400078efcff */
[----:B------:R-:W-:Y:S02]  /*27e0*/  CS2R R108, SRZ ;  /* 0x00000000006c7805 */ /* 0x000fe4000001ff00 */
[----:B------:R-:W-:Y:S01]  /*27f0*/  MOV R143, RZ ;  /* 0x000000ff008f7202 */ /* 0x000fe20000000f00 */
[----:B------:R-:W2:Y:S01]  /*2800*/  @!P5 LDG.E R137, desc[UR34][R64.64+0x180] ;  /* 0x000180224089d981 */ /* 0x000ea2000c1e1900 */
[----:B------:R-:W-:Y:S02]  /*2810*/  ISETP.GE.AND P3, PT, R60, UR32, PT ;  /* 0x000000203c007c0c */ /* 0x000fe4000bf66270 */
[----:B------:R-:W-:Y:S02]  /*2820*/  ISETP.GE.AND P5, PT, R61, UR32, PT ;  /* 0x000000203d007c0c */ /* 0x000fe4000bfa6270 */
[----:B------:R-:W-:-:S02]  /*2830*/  CS2R R114, SRZ ;  /* 0x0000000000727805 */ /* 0x000fc4000001ff00 */
[C---:B------:R-:W-:Y:S01]  /*2840*/  LOP3.LUT R60, R118.reuse, 0x120, RZ, 0xfc, !PT ;  /* 0x00000120763c7812 */ /* 0x040fe200078efcff */
[----:B------:R-:W2:Y:S01]  /*2850*/  @!P4 LDG.E R143, desc[UR34][R64.64+0x200] ;  /* 0x00020022408fc981 */ /* 0x000ea2000c1e1900 */
[----:B------:R-:W-:Y:S02]  /*2860*/  LOP3.LUT R61, R118, 0x140, RZ, 0xfc, !PT ;  /* 0x00000140763d7812 */ /* 0x000fe400078efcff */
[----:B------:R-:W-:Y:S01]  /*2870*/  ISETP.GE.AND P4, PT, R60, UR32, PT ;  /* 0x000000203c007c0c */ /* 0x000fe2000bf86270 */
[----:B------:R-:W2:Y:S01]  /*2880*/  @!P2 LDG.E R109, desc[UR34][R64.64+0x280] ;  /* 0x00028022406da981 */ /* 0x000ea2000c1e1900 */
[----:B------:R-:W-:Y:S02]  /*2890*/  ISETP.GE.AND P2, PT, R61, UR32, PT ;  /* 0x000000203d007c0c */ /* 0x000fe4000bf46270 */
[----:B------:R-:W-:Y:S01]  /*28a0*/  LOP3.LUT R60, R118, 0x160, RZ, 0xfc, !PT ;  /* 0x00000160763c7812 */ /* 0x000fe200078efcff */
[----:B------:R-:W-:Y:S01]  /*28b0*/  HFMA2 R131, -RZ, RZ, 0, 0 ;  /* 0x00000000ff837431 */ /* 0x000fe200000001ff */
[----:B------:R-:W2:Y:S02]  /*28c0*/  @!P0 LDG.E R114, desc[UR34][R64.64+0x300] ;  /* 0x0003002240728981 */ /* 0x000ea4000c1e1900 */
[----:B------:R-:W-:-:S02]  /*28d0*/  ISETP.GE.AND P0, PT, R60, UR32, PT ;  /* 0x000000203c007c0c */ /* 0x000fc4000bf06270 */
[C---:B------:R-:W-:Y:S02]  /*28e0*/  LOP3.LUT R60, R118.reuse, 0x1a0, RZ, 0xfc, !PT ;  /* 0x000001a0763c7812 */ /* 0x040fe400078efcff */
[----:B------:R-:W-:Y:S02]  /*28f0*/  CS2R R68, SRZ ;  /* 0x0000000000447805 */ /* 0x000fe4000001ff00 */
[----:B------:R-:W-:Y:S02]  /*2900*/  LOP3.LUT R61, R118, 0x180, RZ, 0xfc, !PT ;  /* 0x00000180763d7812 */ /* 0x000fe400078efcff */
[----:B------:R-:W-:Y:S01]  /*2910*/  CS2R R134, SRZ ;  /* 0x0000000000867805 */ /* 0x000fe2000001ff00 */
[----:B------:R-:W2:Y:S01]  /*2920*/  @!P5 LDG.E R136, desc[UR34][R64.64+0x400] ;  /* 0x000400224088d981 */ /* 0x000ea2000c1e1900 */
[----:B------:R-:W-:Y:S02]  /*2930*/  ISETP.GE.AND P5, PT, R60, UR32, PT ;  /* 0x000000203c007c0c */ /* 0x000fe4000bfa6270 */
[----:B------:R-:W-:Y:S01]  /*2940*/  LOP3.LUT R60, R118, 0x1e0, RZ, 0xfc, !PT ;  /* 0x000001e0763c7812 */ /* 0x000fe200078efcff */
[----:B------:R-:W2:Y:S01]  /*2950*/  @!P3 LDG.E R131, desc[UR34][R64.64+0x380] ;  /* 0x000380224083b981 */ /* 0x000ea2000c1e1900 */
[----:B------:R-:W-:-:S02]  /*2960*/  ISETP.GE.AND P3, PT, R61, UR32, PT ;  /* 0x000000203d007c0c */ /* 0x000fc4000bf66270 */
[----:B------:R-:W-:Y:S02]  /*2970*/  CS2R R120, SRZ ;  /* 0x0000000000787805 */ /* 0x000fe4000001ff00 */
[----:B------:R-:W-:Y:S01]  /*2980*/  LOP3.LUT R61, R118, 0x1c0, RZ, 0xfc, !PT ;  /* 0x000001c0763d7812 */ /* 0x000fe200078efcff */
[----:B------:R-:W2:Y:S01]  /*2990*/  @!P2 LDG.E R68, desc[UR34][R64.64+0x500] ;  /* 0x000500224044a981 */ /* 0x000ea2000c1e1900 */
[----:B------:R-:W-:Y:S02]  /*29a0*/  ISETP.GE.AND P2, PT, R60, UR32, PT ;  /* 0x000000203c007c0c */ /* 0x000fe4000bf46270 */
[----:B------:R-:W-:Y:S01]  /*29b0*/  LOP3.LUT R60, R118, 0x200, RZ, 0xfc, !PT ;  /* 0x00000200763c7812 */ /* 0x000fe200078efcff */
[----:B------:R-:W2:Y:S01]  /*29c0*/  @!P4 LDG.E R135, desc[UR34][R64.64+0x480] ;  /* 0x000480224087c981 */ /* 0x000ea2000c1e1900 */
[----:B------:R-:W-:Y:S02]  /*29d0*/  ISETP.GE.AND P4, PT, R61, UR32, PT ;  /* 0x000000203d007c0c */ /* 0x000fe4000bf86270 */
[----:B------:R-:W-:-:S02]  /*29e0*/  CS2R R116, SRZ ;  /* 0x0000000000747805 */ /* 0x000fc4000001ff00 */
[----:B------:R-:W-:Y:S01]  /*29f0*/  MOV R150, RZ ;  /* 0x000000ff00967202 */ /* 0x000fe20000000f00 */
[----:B------:R-:W2:Y:S01]  /*2a00*/  @!P0 LDG.E R121, desc[UR34][R64.64+0x580] ;  /* 0x0005802240798981 */ /* 0x000ea2000c1e1900 */
[----:B------:R-:W-:Y:S02]  /*2a10*/  ISETP.GE.AND P0, PT, R60, UR32, PT ;  /* 0x000000203c007c0c */ /* 0x000fe4000bf06270 */
[C---:B------:R-:W-:Y:S01]  /*2a20*/  LOP3.LUT R60, R118.reuse, 0x240, RZ, 0xfc, !PT ;  /* 0x00000240763c7812 */ /* 0x040fe200078efcff */
[----:B------:R-:W2:Y:S01]  /*2a30*/  @!P5 LDG.E R116, desc[UR34][R64.64+0x680] ;  /* 0x000680224074d981 */ /* 0x000ea2000c1e1900 */
[----:B------:R-:W-:Y:S02]  /*2a40*/  LOP3.LUT R61, R118, 0x220, RZ, 0xfc, !PT ;  /* 0x00000220763d7812 */ /* 0x000fe400078efcff */
[----:B------:R-:W-:Y:S01]  /*2a50*/  ISETP.GE.AND P5, PT, R60, UR32, PT ;  /* 0x000000203c007c0c */ /* 0x000fe2000bfa6270 */
[----:B------:R-:W5:Y:S01]  /*2a60*/  @!P6 LDG.E R150, desc[UR34][R64.64] ;  /* 0x000000224096e981 */ /* 0x000f62000c1e1900 */
[----:B------:R-:W-:-:S03]  /*2a70*/  LOP3.LUT R60, R118, 0x260, RZ, 0xfc, !PT ;  /* 0x00000260763c7812 */ /* 0x000fc600078efcff */
[----:B------:R-:W2:Y:S01]  /*2a80*/  @!P3 LDG.E R117, desc[UR34][R64.64+0x600] ;  /* 0x000600224075b981 */ /* 0x000ea2000c1e1900 */
[----:B------:R-:W-:Y:S02]  /*2a90*/  ISETP.GE.AND P3, PT, R61, UR32, PT ;  /* 0x000000203d007c0c */ /* 0x000fe4000bf66270 */
[----:B------:R-:W-:Y:S01]  /*2aa0*/  CS2R R70, SRZ ;  /* 0x0000000000467805 */ /* 0x000fe2000001ff00 */
[----:B------:R-:W2:Y:S01]  /*2ab0*/  @!P4 LDG.E R69, desc[UR34][R64.64+0x700] ;  /* 0x000700224045c981 */ /* 0x000ea2000c1e1900 */
[----:B------:R-:W-:Y:S02]  /*2ac0*/  ISETP.GE.AND P4, PT, R60, UR32, PT ;  /* 0x000000203c007c0c */ /* 0x000fe4000bf86270 */
[C---:B------:R-:W-:Y:S02]  /*2ad0*/  LOP3.LUT R60, R118.reuse, 0x2a0, RZ, 0xfc, !PT ;  /* 0x000002a0763c7812 */ /* 0x040fe400078efcff */
[----:B------:R-:W2:Y:S01]  /*2ae0*/  @!P0 LDG.E R71, desc[UR34][R64.64+0x800] ;  /* 0x0008002240478981 */ /* 0x000ea2000c1e1900 */
[----:B------:R-:W-:-:S02]  /*2af0*/  LOP3.LUT R61, R118, 0x280, RZ, 0xfc, !PT ;  /* 0x00000280763d7812 */ /* 0x000fc400078efcff */
[----:B------:R-:W-:Y:S02]  /*2b00*/  CS2R R66, SRZ ;  /* 0x0000000000427805 */ /* 0x000fe4000001ff00 */
[----:B------:R-:W-:Y:S01]  /*2b10*/  ISETP.GE.AND P0, PT, R60, UR32, PT ;  /* 0x000000203c007c0c */ /* 0x000fe2000bf06270 */
[----:B------:R-:W2:Y:S01]  /*2b20*/  @!P2 LDG.E R108, desc[UR34][R64.64+0x780] ;  /* 0x00078022406ca981 */ /* 0x000ea2000c1e1900 */
[----:B------:R-:W-:Y:S02]  /*2b30*/  ISETP.GE.AND P2, PT, R61, UR32, PT ;  /* 0x000000203d007c0c */ /* 0x000fe4000bf46270 */
[C---:B------:R-:W-:Y:S01]  /*2b40*/  LOP3.LUT R60, R118.reuse, 0x2c0, RZ, 0xfc, !PT ;  /* 0x000002c0763c7812 */ /* 0x040fe200078efcff */
[----:B------:R-:W2:Y:S01]  /*2b50*/  @!P3 LDG.E R134, desc[UR34][R64.64+0x880] ;  /* 0x000880224086b981 */ /* 0x000ea2000c1e1900 */
[----:B------:R-:W-:Y:S02]  /*2b60*/  LOP3.LUT R61, R118, 0x2e0, RZ, 0xfc, !PT ;  /* 0x000002e0763d7812 */ /* 0x000fe400078efcff */
[----:B------:R-:W-:Y:S01]  /*2b70*/  ISETP.GE.AND P3, PT, R60, UR32, PT ;  /* 0x000000203c007c0c */ /* 0x000fe2000bf66270 */
[----:B------:R-:W2:Y:S01]  /*2b80*/  @!P5 LDG.E R70, desc[UR34][R64.64+0x900] ;  /* 0x000900224046d981 */ /* 0x000ea2000c1e1900 */
[----:B------:R-:W-:-:S03]  /*2b90*/  LOP3.LUT R60, R118, 0x300, RZ, 0xfc, !PT ;  /* 0x00000300763c7812 */ /* 0x000fc600078efcff */
[----:B------:R-:W2:Y:S01]  /*2ba0*/  @!P4 LDG.E R67, desc[UR34][R64.64+0x980] ;  /* 0x000980224043c981 */ /* 0x000ea2000c1e1900 */
[----:B------:R-:W-:Y:S01]  /*2bb0*/  HFMA2 R119, -RZ, RZ, 0, 0 ;  /* 0x00000000ff777431 */ /* 0x000fe200000001ff */
[----:B------:R-:W-:Y:S02]  /*2bc0*/  ISETP.GE.AND P4, PT, R60, UR32, PT ;  /* 0x000000203c007c0c */ /* 0x000fe4000bf86270 */
[----:B------:R-:W-:Y:S01]  /*2bd0*/  ISETP.GE.AND P5, PT, R61, UR32, PT ;  /* 0x000000203d007c0c */ /* 0x000fe2000bfa6270 */
[----:B------:R-:W2:Y:S01]  /*2be0*/  @!P2 LDG.E R120, desc[UR34][R64.64+0xa00] ;  /* 0x000a00224078a981 */ /* 0x000ea2000c1e1900 */
[C---:B------:R-:W-:Y:S02]  /*2bf0*/  LOP3.LUT R60, R118.reuse, 0x320, RZ, 0xfc, !PT ;  /* 0x00000320763c7812 */ /* 0x040fe400078efcff */
[----:B------:R-:W-:Y:S01]  /*2c00*/  LOP3.LUT R61, R118, 0x340, RZ, 0xfc, !PT ;  /* 0x00000340763d7812 */ /* 0x000fe200078efcff */
[----:B------:R-:W2:Y:S01]  /*2c10*/  @!P0 LDG.E R119, desc[UR34][R64.64+0xa80] ;  /* 0x000a802240778981 */ /* 0x000ea2000c1e1900 */
[----:B------:R-:W-:-:S02]  /*2c20*/  ISETP.GE.AND P2, PT, R60, UR32, PT ;  /* 0x000000203c007c0c */ /* 0x000fc4000bf46270 */
[----:B------:R-:W-:Y:S02]  /*2c30*/  ISETP.GE.AND P0, PT, R61, UR32, PT ;  /* 0x000000203d007c0c */ /* 0x000fe4000bf06270 */
[----:B------:R-:W-:Y:S02]  /*2c40*/  CS2R R112, SRZ ;  /* 0x0000000000707805 */ /* 0x000fe4000001ff00 */
[----:B------:R-:W-:Y:S01]  /*2c50*/  LOP3.LUT R60, R118, 0x360, RZ, 0xfc, !PT ;  /* 0x00000360763c7812 */ /* 0x000fe200078efcff */
[----:B------:R-:W2:Y:S01]  /*2c60*/  @!P3 LDG.E R66, desc[UR34][R64.64+0xb00] ;  /* 0x000b00224042b981 */ /* 0x000ea2000c1e1900 */
[----:B------:R-:W-:Y:S02]  /*2c70*/  CS2R R110, SRZ ;  /* 0x00000000006e7805 */ /* 0x000fe4000001ff00 */
[----:B------:R-:W-:Y:S01]  /*2c80*/  ISETP.GE.AND P3, PT, R60, UR32, PT ;  /* 0x000000203c007c0c */ /* 0x000fe2000bf66270 */
[----:B------:R-:W2:Y:S01]  /*2c90*/  @!P5 LDG.E R115, desc[UR34][R64.64+0xb80] ;  /* 0x000b80224073d981 */ /* 0x000ea2000c1e1900 */
[----:B------:R-:W-:-:S02]  /*2ca0*/  LOP3.LUT R60, R118, 0x380, RZ, 0xfc, !PT ;  /* 0x00000380763c7812 */ /* 0x000fc400078efcff */
[----:B------:R-:W-:Y:S01]  /*2cb0*/  LOP3.LUT R61, R118, 0x3a0, RZ, 0xfc, !PT ;  /* 0x000003a0763d7812 */ /* 0x000fe200078efcff */
[----:B------:R-:W2:Y:S01]  /*2cc0*/  @!P4 LDG.E R113, desc[UR34][R64.64+0xc00] ;  /* 0x000c00224071c981 */ /* 0x000ea2000c1e1900 */
[----:B------:R-:W-:Y:S01]  /*2cd0*/  ISETP.GE.AND P5, PT, R60, UR32, PT ;  /* 0x000000203c007c0c */ /* 0x000fe2000bfa6270 */
[----:B------:R-:W-:Y:S01]  /*2ce0*/  UMOV UR36, UR10 ;  /* 0x0000000a00247c82 */ /* 0x000fe20008000000 */
[----:B------:R-:W-:Y:S01]  /*2cf0*/  UMOV UR37, UR31 ;  /* 0x0000001f00257c82 */ /* 0x000fe20008000000 */
[----:B------:R-:W2:Y:S01]  /*2d00*/  @!P2 LDG.E R112, desc[UR34][R64.64+0xc80] ;  /* 0x000c80224070a981 */ /* 0x000ea2000c1e1900 */
[----:B------:R-:W-:Y:S01]  /*2d10*/  ISETP.GE.AND P2, PT, R61, UR32, PT ;  /* 0x000000203d007c0c */ /* 0x000fe2000bf46270 */
[----:B----4-:R-:W-:Y:S02]  /*2d20*/  UIMAD.WIDE.U32 UR36, UR8, UR40, UR36 ;  /* 0x00000028082472a5 */ /* 0x010fe4000f8e0024 */
[----:B------:R-:W4:Y:S01]  /*2d30*/  @!P0 LDG.E R110, desc[UR34][R64.64+0xd00] ;  /* 0x000d0022406e8981 */ /* 0x000f22000c1e1900 */
[----:B------:R-:W-:Y:S01]  /*2d40*/  LOP3.LUT R60, R118, 0x3c0, RZ, 0xfc, !PT ;  /* 0x000003c0763c7812 */ /* 0x000fe200078efcff */
[----:B------:R-:W-:Y:S01]  /*2d50*/  UIMAD UR28, UR8, UR41, UR37 ;  /* 0x00000029081c72a4 */ /* 0x000fe2000f8e0225 */
[----:B------:R-:W-:Y:S01]  /*2d60*/  LOP3.LUT R61, R13, 0x3e0, R3, 0xfe, !PT ;  /* 0x000003e00d3d7812 */ /* 0x000fe200078efe03 */
[----:B------:R-:W-:Y:S01]  /*2d70*/  ULEA UR33, UP0, UR36, UR26, 0x3 ;  /* 0x0000001a24217291 */ /* 0x000fe2000f8018ff */
[----:B------:R-:W-:Y:S01]  /*2d80*/  MOV R118, RZ ;  /* 0x000000ff00767202 */ /* 0x000fe20000000f00 */
[----:B------:R-:W-:Y:S01]  /*2d90*/  HFMA2 R133, -RZ, RZ, 0, 0 ;  /* 0x00000000ff857431 */ /* 0x000fe200000001ff */
[----:B------:R-:W-:Y:S01]  /*2da0*/  ISETP.GE.AND P0, PT, R60, UR32, PT ;  /* 0x000000203c007c0c */ /* 0x000fe2000bf06270 */
[----:B------:R-:W-:Y:S01]  /*2db0*/  ULEA.HI.X UR36, UR36, UR27, UR28, 0x3, UP0 ;  /* 0x0000001b24247291 */ /* 0x000fe200080f1c1c */
[----:B------:R-:W-:Y:S01]  /*2dc0*/  ISETP.GE.AND P4, PT, R61, UR32, PT ;  /* 0x000000203d007c0c */ /* 0x000fe2000bf86270 */
[----:B------:R-:W4:Y:S01]  /*2dd0*/  @!P3 LDG.E R111, desc[UR34][R64.64+0xd80] ;  /* 0x000d8022406fb981 */ /* 0x000f22000c1e1900 */
[----:B------:R-:W-:-:S03]  /*2de0*/  CS2R R138, SRZ ;  /* 0x00000000008a7805 */ /* 0x000fc6000001ff00 */
[----:B------:R-:W4:Y:S01]  /*2df0*/  @!P5 LDG.E R118, desc[UR34][R64.64+0xe00] ;  /* 0x000e00224076d981 */ /* 0x000f22000c1e1900 */
[----:B------:R-:W-:-:S03]  /*2e00*/  MOV R60, UR33 ;  /* 0x00000021003c7c02 */ /* 0x000fc60008000f00 */
[----:B------:R-:W4:Y:S01]  /*2e10*/  @!P2 LDG.E R133, desc[UR34][R64.64+0xe80] ;  /* 0x000e80224085a981 */ /* 0x000f22000c1e1900 */
[----:B------:R-:W-:-:S03]  /*2e20*/  MOV R61, UR36 ;  /* 0x00000024003d7c02 */ /* 0x000fc60008000f00 */
        /* <DEDUP_REMOVED lines=16> */
[C---:B------:R-:W-:Y:S01]  /*2f30*/  IADD3 R63, PT, PT, R152.reuse, R107, RZ ;  /* 0x0000006b983f7210 */ /* 0x040fe20007ffe0ff */
[----:B------:R-:W-:Y:S04]  /*2f40*/  MUFU.SIN R141, R122 ;  /* 0x0000007a008d7308 */ /* 0x000fe80000000400 */
        /* <DEDUP_REMOVED lines=14> */
[----:B------:R-:W-:Y:S01]  /*3030*/  IADD3 R151, PT, PT, R152, 0x60, RZ ;  /* 0x0000006098977810 */ /* 0x000fe20007ffe0ff */
[----:B------:R-:W0:Y:S01]  /*3040*/  MUFU.SIN R145, R65 ;  /* 0x0000004100917308 */ /* 0x000e220000000400 */
[----:B------:R-:W-:Y:S01]  /*3050*/  LEA R155, R64, UR28, 0x2 ;  /* 0x0000001c409b7c11 */ /* 0x000fe2000f8e10ff */
[----:B------:R-:W-:Y:S01]  /*3060*/  FMUL.FTZ R64, R27, UR36 ;  /* 0x000000241b407c20 */ /* 0x000fe20008410000 */
[----:B------:R-:W-:Y:S01]  /*3070*/  LEA.HI.SX32 R156, R149, R152, 0x1b ;  /* 0x00000098959c7211 */ /* 0x000fe200078fdaff */
[----:B------:R-:W-:Y:S01]  /*3080*/  FMUL.FTZ R149, R26, UR36 ;  /* 0x000000241a957c20 */ /* 0x000fe20008410000 */
[----:B------:R-:W-:Y:S01]  /*3090*/  IADD3 R157, PT, PT, R152, 0x80, RZ ;  /* 0x00000080989d7810 */ /* 0x000fe20007ffe0ff */
[----:B------:R-:W-:-:S02]  /*30a0*/  FMUL.FTZ R154, R25, UR36 ;  /* 0x00000024199a7c20 */ /* 0x000fc40008410000 */
[----:B------:R-:W1:Y:S01]  /*30b0*/  MUFU.COS R146, R65 ;  /* 0x0000004100927308 */ /* 0x000e620000000000 */
[----:B------:R-:W-:Y:S02]  /*30c0*/  IADD3 R161, PT, PT, R152, 0xa0, RZ ;  /* 0x000000a098a17810 */ /* 0x000fe40007ffe0ff */
[----:B------:R-:W-:Y:S01]  /*30d0*/  LEA.HI.SX32 R158, R151, R152, 0x1b ;  /* 0x00000098979e7211 */ /* 0x000fe200078fdaff */
[----:B------:R-:W-:Y:S01]  /*30e0*/  FMUL.RZ R151, R64, 0.15915493667125701904 ;  /* 0x3e22f98340977820 */ /* 0x000fe2000040c000 */
[----:B------:R-:W-:-:S03]  /*30f0*/  IADD3 R163, PT, PT, R152, 0xc0, RZ ;  /* 0x000000c098a37810 */ /* 0x000fc60007ffe0ff */
[----:B------:R-:W-:Y:S01]  /*3100*/  MUFU.SIN R132, R124 ;  /* 0x0000007c00847308 */ /* 0x000fe20000000400 */
[C---:B------:R-:W-:Y:S01]  /*3110*/  IADD3 R165, PT, PT, R152.reuse, 0xe0, RZ ;  /* 0x000000e098a57810 */ /* 0x040fe20007ffe0ff */
[----:B------:R-:W-:Y:S01]  /*3120*/  FMUL.RZ R160, R149, 0.15915493667125701904 ;  /* 0x3e22f98395a07820 */ /* 0x000fe2000040c000 */
[----:B------:R-:W-:-:S05]  /*3130*/  IADD3 R167, PT, PT, R152, 0x100, RZ ;  /* 0x0000010098a77810 */ /* 0x000fca0007ffe0ff */
[----:B------:R-:W-:Y:S01]  /*3140*/  MUFU.COS R140, R124 ;  /* 0x0000007c008c7308 */ /* 0x000fe20000000000 */
[----:B------:R-:W-:Y:S01]  /*3150*/  LEA.HI.SX32 R159, R157, R152, 0x1b ;  /* 0x000000989d9f7211 */ /* 0x000fe200078fdaff */
[----:B------:R-:W-:-:S06]  /*3160*/  FMUL.RZ R162, R154, 0.15915493667125701904 ;  /* 0x3e22f9839aa27820 */ /* 0x000fcc000040c000 */
[----:B------:R-:W-:Y:S01]  /*3170*/  MUFU.SIN R130, R125 ;  /* 0x0000007d00827308 */ /* 0x000fe20000000400 */
[----:B------:R-:W-:-:S07]  /*3180*/  IADD3 R169, PT, PT, R152, 0x120, RZ ;  /* 0x0000012098a97810 */ /* 0x000fce0007ffe0ff */
[----:B------:R-:W-:Y:S01]  /*3190*/  MUFU.COS R65, R125 ;  /* 0x0000007d00417308 */ /* 0x000fe20000000000 */
[----:B------:R-:W-:-:S07]  /*31a0*/  LEA.HI.SX32 R161, R161, R152, 0x1b ;  /* 0x00000098a1a17211 */ /* 0x000fce00078fdaff */
[----:B------:R-:W-:Y:S01]  /*31b0*/  MUFU.SIN R128, R148 ;  /* 0x0000009400807308 */ /* 0x000fe20000000400 */
[----:B------:R-:W-:-:S07]  /*31c0*/  IADD3 R171, PT, PT, R152, 0x140, RZ ;  /* 0x0000014098ab7810 */ /* 0x000fce0007ffe0ff */
[----:B------:R3:W1:Y:S01]  /*31d0*/  MUFU.COS R129, R148 ;  /* 0x0000009400817308 */ /* 0x0006620000000000 */
[----:B------:R-:W-:-:S07]  /*31e0*/  LEA.HI.SX32 R163, R163, R152, 0x1b ;  /* 0x00000098a3a37211 */ /* 0x000fce00078fdaff */
[----:B------:R-:W-:Y:S01]  /*31f0*/  MUFU.SIN R124, R153 ;  /* 0x00000099007c7308 */ /* 0x000fe20000000400 */
[----:B---3--:R-:W-:Y:S01]  /*3200*/  FMUL.RZ R148, R122, 0.15915493667125701904 ;  /* 0x3e22f9837a947820 */ /* 0x008fe2000040c000 */
[----:B------:R-:W-:-:S06]  /*3210*/  LEA R157, R156, UR28, 0x2 ;  /* 0x0000001c9c9d7c11 */ /* 0x000fcc000f8e10ff */
[----:B------:R3:W-:Y:S01]  /*3220*/  MUFU.COS R125, R153 ;  /* 0x00000099007d7308 */ /* 0x0007e20000000000 */
[----:B------:R-:W-:Y:S02]  /*3230*/  IADD3 R173, PT, PT, R152, 0x160, RZ ;  /* 0x0000016098ad7810 */ /* 0x000fe40007ffe0ff */
[-C--:B------:R-:W-:Y:S02]  /*3240*/  LEA.HI.SX32 R165, R165, R152.reuse, 0x1b ;  /* 0x00000098a5a57211 */ /* 0x080fe400078fdaff */
[----:B---3--:R-:W-:-:S03]  /*3250*/  LEA.HI.SX32 R153, R123, R152, 0x1b ;  /* 0x000000987b997211 */ /* 0x008fc600078fdaff */
[----:B------:R-:W-:Y:S01]  /*3260*/  MUFU.SIN R122, R148 ;  /* 0x00000094007a7308 */ /* 0x000fe20000000400 */
[----:B------:R-:W-:Y:S02]  /*3270*/  LEA R158, R158, UR28, 0x2 ;  /* 0x0000001c9e9e7c11 */ /* 0x000fe4000f8e10ff */
[----:B------:R-:W-:Y:S01]  /*3280*/  LEA R154, R153, UR28, 0x2 ;  /* 0x0000001c999a7c11 */ /* 0x000fe2000f8e10ff */
[----:B-----5:R3:W-:Y:S01]  /*3290*/  STS [R155], R150 ;  /* 0x000000969b007388 */ /* 0x0207e20000000800 */
[----:B------:R-:W-:-:S03]  /*32a0*/  IADD3 R175, PT, PT, R152, 0x180, RZ ;  /* 0x0000018098af7810 */ /* 0x000fc60007ffe0ff */
[----:B------:R-:W5:Y:S01]  /*32b0*/  MUFU.COS R123, R148 ;  /* 0x00000094007b7308 */ /* 0x000f620000000000 */
[----:B------:R-:W-:Y:S02]  /*32c0*/  LEA.HI.SX32 R167, R167, R152, 0x1b ;  /* 0x00000098a7a77211 */ /* 0x000fe400078fdaff */
[----:B------:R-:W-:Y:S01]  /*32d0*/  LEA R156, R159, UR28, 0x2 ;  /* 0x0000001c9f9c7c11 */ /* 0x000fe2000f8e10ff */
[----:B------:R-:W-:Y:S01]  /*32e0*/  STS [R154+0x80], R147 ;  /* 0x000080939a007388 */ /* 0x000fe20000000800 */
[----:B------:R-:W-:-:S03]  /*32f0*/  IADD3 R177, PT, PT, R152, 0x1a0, RZ ;  /* 0x000001a098b17810 */ /* 0x000fc60007ffe0ff */
[----:B------:R-:W5:Y:S01]  /*3300*/  MUFU.SIN R64, R151 ;  /* 0x0000009700407308 */ /* 0x000f620000000400 */
[-C--:B------:R-:W-:Y:S01]  /*3310*/  LEA.HI.SX32 R169, R169, R152.reuse, 0x1b ;  /* 0x00000098a9a97211 */ /* 0x080fe200078fdaff */
[----:B--2---:R2:W-:Y:S01]  /*3320*/  STS [R157+0x100], R144 ;  /* 0x000100909d007388 */ /* 0x0045e20000000800 */
[----:B------:R-:W-:Y:S02]  /*3330*/  IADD3 R179, PT, PT, R152, 0x1c0, RZ ;  /* 0x000001c098b37810 */ /* 0x000fe40007ffe0ff */
[----:B------:R-:W-:-:S03]  /*3340*/  LEA.HI.SX32 R171, R171, R152, 0x1b ;  /* 0x00000098abab7211 */ /* 0x000fc600078fdaff */
[----:B------:R-:W-:Y:S01]  /*3350*/  MUFU.COS R148, R151 ;  /* 0x0000009700947308 */ /* 0x000fe20000000000 */
[----:B------:R-:W-:Y:S01]  /*3360*/  LEA R163, R163, UR28, 0x2 ;  /* 0x0000001ca3a37c11 */ /* 0x000fe2000f8e10ff */
[----:B------:R-:W-:Y:S01]  /*3370*/  STS [R158+0x180], R137 ;  /* 0x000180899e007388 */ /* 0x000fe20000000800 */
[----:B------:R-:W-:Y:S02]  /*3380*/  IADD3 R181, PT, PT, R152, 0x1e0, RZ ;  /* 0x000001e098b57810 */ /* 0x000fe40007ffe0ff */
[----:B------:R-:W-:-:S03]  /*3390*/  LEA.HI.SX32 R173, R173, R152, 0x1b ;  /* 0x00000098adad7211 */ /* 0x000fc600078fdaff */
[----:B------:R-:W-:Y:S01]  /*33a0*/  MUFU.SIN R149, R160 ;  /* 0x000000a000957308 */ /* 0x000fe20000000400 */
[----:B---3--:R-:W-:Y:S02]  /*33b0*/  LEA R150, R165, UR28, 0x2 ;  /* 0x0000001ca5967c11 */ /* 0x008fe4000f8e10ff */
[----:B------:R-:W-:-:S05]  /*33c0*/  R2UR UR37, R62 ;  /* 0x000000003e2572ca */ /* 0x000fca00000e0000 */
[----:B------:R3:W-:Y:S01]  /*33d0*/  MUFU.COS R151, R160 ;  /* 0x000000a000977308 */ /* 0x0007e20000000000 */
        /* <DEDUP_REMOVED lines=17> */
[----:B------:R3:W-:Y:S01]  /*34f0*/  STS [R167+0x400], R136 ;  /* 0x00040088a7007388 */ /* 0x0007e20000000800 */
[----:B------:R-:W-:-:S02]  /*3500*/  LEA.HI.SX32 R183, R183, R152, 0x1b ;  /* 0x00000098b7b77211 */ /* 0x000fc400078fdaff */
[----:B0-----:R-:W-:Y:S01]  /*3510*/  LEA R156, R175, UR28, 0x2 ;  /* 0x0000001caf9c7c11 */ /* 0x001fe2000f8e10ff */
[----:B------:R-:W-:Y:S01]  /*3520*/  STS [R144+0x480], R135 ;  /* 0x0004808790007388 */ /* 0x000fe20000000800 */
        /* <DEDUP_REMOVED lines=9> */
[----:B---3--:R-:W-:Y:S02]  /*35c0*/  LEA R136, R183, UR28, 0x2 ;  /* 0x0000001cb7887c11 */ /* 0x008fe4000f8e10ff */
[----:B------:R-:W-:Y:S01]  /*35d0*/  LEA R185, R185, UR28, 0x2 ;  /* 0x0000001cb9b97c11 */ /* 0x000fe2000f8e10ff */
[----:B------:R-:W-:Y:S01]  /*35e0*/  STS [R177+0x680], R116 ;  /* 0x00068074b1007388 */ /* 0x000fe20000000800 */
[----:B------:R-:W-:Y:S02]  /*35f0*/  LEA R187, R187, UR28, 0x2 ;  /* 0x0000001cbbbb7c11 */ /* 0x000fe4000f8e10ff */
[----:B0-----:R-:W-:Y:S01]  /*3600*/  LEA R68, R189, UR28, 0x2 ;  /* 0x0000001cbd447c11 */ /* 0x001fe2000f8e10ff */
[----:B------:R0:W-:Y:S04]  /*3610*/  STS [R114+0x700], R69 ;  /* 0x0007004572007388 */ /* 0x0001e80000000800 */
[----:B------:R-:W-:Y:S04]  /*3620*/  STS [R181+0x780], R108 ;  /* 0x0007806cb5007388 */ /* 0x000fe80000000800 */
[----:B------:R-:W-:Y:S01]  /*3630*/  STS [R136+0x800], R71 ;  /* 0x0008004788007388 */ /* 0x000fe20000000800 */
[----:B0-----:R-:W-:-:S03]  /*3640*/  MOV R69, UR37 ;  /* 0x0000002500457c02 */ /* 0x001fc60008000f00 */
[----:B------:R-:W-:Y:S04]  /*3650*/  STS [R185+0x880], R134 ;  /* 0x00088086b9007388 */ /* 0x000fe80000000800 */
[----:B------:R-:W-:Y:S04]  /*3660*/  STS [R187+0x900], R70 ;  /* 0x00090046bb007388 */ /* 0x000fe80000000800 */
[----:B------:R0:W-:Y:S01]  /*3670*/  STS [R68+0x980], R67 ;  /* 0x0009804344007388 */ /* 0x0001e20000000800 */
[C---:B------:R-:W-:Y:S02]  /*3680*/  IADD3 R191, PT, PT, R152.reuse, 0x280, RZ ;  /* 0x0000028098bf7810 */ /* 0x040fe40007ffe0ff */
[----:B------:R-:W-:-:S02]  /*3690*/  IADD3 R193, PT, PT, R152, 0x2a0, RZ ;  /* 0x000002a098c17810 */ /* 0x000fc40007ffe0ff */
[C---:B------:R-:W-:Y:S01]  /*36a0*/  IADD3 R195, PT, PT, R152.reuse, 0x2c0, RZ ;  /* 0x000002c098c37810 */ /* 0x040fe20007ffe0ff */
[----:B0-----:R-:W-:Y:S01]  /*36b0*/  FMUL.FTZ R68, R69, 1.4426950216293334961 ;  /* 0x3fb8aa3b45447820 */ /* 0x001fe20000410000 */
[----:B------:R-:W-:-:S03]  /*36c0*/  IADD3 R197, PT, PT, R152, 0x2e0, RZ ;  /* 0x000002e098c57810 */ /* 0x000fc60007ffe0ff */
[----:B------:R-:W-:Y:S01]  /*36d0*/  FMUL.FTZ R69, R34, R68 ;  /* 0x0000004422457220 */ /* 0x000fe20000410000 */
[C---:B------:R-:W-:Y:S02]  /*36e0*/  IADD3 R199, PT, PT, R152.reuse, 0x300, RZ ;  /* 0x0000030098c77810 */ /* 0x040fe40007ffe0ff */
[-C--:B------:R-:W-:Y:S02]  /*36f0*/  LEA.HI.SX32 R191, R191, R152.reuse, 0x1b ;  /* 0x00000098bfbf7211 */ /* 0x080fe400078fdaff */
[C---:B------:R-:W-:Y:S02]  /*3700*/  IADD3 R201, PT, PT, R152.reuse, 0x320, RZ ;  /* 0x0000032098c97810 */ /* 0x040fe40007ffe0ff */
[-C--:B------:R-:W-:Y:S01]  /*3710*/  LEA.HI.SX32 R193, R193, R152.reuse, 0x1b ;  /* 0x00000098c1c17211 */ /* 0x080fe200078fdaff */
[----:B------:R-:W0:Y:S01]  /*3720*/  MUFU.EX2 R69, R69 ;  /* 0x0000004500457308 */ /* 0x000e220000000800 */
[----:B------:R-:W-:Y:S02]  /*3730*/  IADD3 R203, PT, PT, R152, 0x340, RZ ;  /* 0x0000034098cb7810 */ /* 0x000fe40007ffe0ff */
[----:B------:R-:W-:-:S02]  /*3740*/  LEA.HI.SX32 R195, R195, R152, 0x1b ;  /* 0x00000098c3c37211 */ /* 0x000fc400078fdaff */
[-C--:B------:R-:W-:Y:S02]  /*3750*/  LEA.HI.SX32 R197, R197, R152.reuse, 0x1b ;  /* 0x00000098c5c57211 */ /* 0x080fe400078fdaff */
[-C--:B------:R-:W-:Y:S02]  /*3760*/  LEA.HI.SX32 R199, R199, R152.reuse, 0x1b ;  /* 0x00000098c7c77211 */ /* 0x080fe400078fdaff */
[----:B------:R-:W-:Y:S02]  /*3770*/  LEA R191, R191, UR28, 0x2 ;  /* 0x0000001cbfbf7c11 */ /* 0x000fe4000f8e10ff */
[-C--:B------:R-:W-:Y:S02]  /*3780*/  LEA.HI.SX32 R201, R201, R152.reuse, 0x1b ;  /* 0x00000098c9c97211 */ /* 0x080fe400078fdaff */
[----:B------:R-:W-:Y:S02]  /*3790*/  LEA R114, R193, UR28, 0x2 ;  /* 0x0000001cc1727c11 */ /* 0x000fe4000f8e10ff */
[----:B------:R-:W-:-:S02]  /*37a0*/  LEA.HI.SX32 R203, R203, R152, 0x1b ;  /* 0x00000098cbcb7211 */ /* 0x000fc400078fdaff */
[----:B------:R-:W-:Y:S01]  /*37b0*/  LEA R195, R195, UR28, 0x2 ;  /* 0x0000001cc3c37c11 */ /* 0x000fe2000f8e10ff */
[----:B------:R-:W-:Y:S01]  /*37c0*/  FMUL.FTZ R137, R23, UR36 ;  /* 0x0000002417897c20 */ /* 0x000fe20008410000 */
[----:B------:R-:W-:Y:S01]  /*37d0*/  LEA R108, R197, UR28, 0x2 ;  /* 0x0000001cc56c7c11 */ /* 0x000fe2000f8e10ff */
[----:B------:R-:W-:Y:S01]  /*37e0*/  STS [R191+0xa00], R120 ;  /* 0x000a0078bf007388 */ /* 0x000fe20000000800 */
[----:B------:R-:W-:Y:S02]  /*37f0*/  LEA R116, R199, UR28, 0x2 ;  /* 0x0000001cc7747c11 */ /* 0x000fe4000f8e10ff */
[----:B------:R-:W-:Y:S01]  /*3800*/  LEA R201, R201, UR28, 0x2 ;  /* 0x0000001cc9c97c11 */ /* 0x000fe2000f8e10ff */
[----:B------:R2:W-:Y:S01]  /*3810*/  STS [R114+0xa80], R119 ;  /* 0x000a807772007388 */ /* 0x0005e20000000800 */
[----:B------:R-:W-:Y:S01]  /*3820*/  LEA R203, R203, UR28, 0x2 ;  /* 0x0000001ccbcb7c11 */ /* 0x000fe2000f8e10ff */
[----:B------:R-:W-:Y:S01]  /*3830*/  FMUL.RZ R137, R137, 0.15915493667125701904 ;  /* 0x3e22f98389897820 */ /* 0x000fe2000040c000 */
[----:B------:R-:W-:Y:S01]  /*3840*/  FMUL.FTZ R71, R33, R68 ;  /* 0x0000004421477220 */ /* 0x000fe20000410000 */
[----:B------:R-:W-:Y:S01]  /*3850*/  STS [R195+0xb00], R66 ;  /* 0x000b0042c3007388 */ /* 0x000fe20000000800 */
[----:B------:R-:W-:-:S03]  /*3860*/  IADD3 R205, PT, PT, R152, 0x360, RZ ;  /* 0x0000036098cd7810 */ /* 0x000fc60007ffe0ff */
[----:B------:R-:W-:Y:S01]  /*3870*/  STS [R108+0xb80], R115 ;  /* 0x000b80736c007388 */ /* 0x000fe20000000800 */
[C---:B------:R-:W-:Y:S01]  /*3880*/  IADD3 R207, PT, PT, R152.reuse, 0x380, RZ ;  /* 0x0000038098cf7810 */ /* 0x040fe20007ffe0ff */
[----:B--2---:R-:W-:Y:S02]  /*3890*/  FMUL.FTZ R114, R31, R68 ;  /* 0x000000441f727220 */ /* 0x004fe40000410000 */
[----:B------:R-:W-:Y:S01]  /*38a0*/  STS [R116+0xc00], R113 ;  /* 0x000c007174007388 */ /* 0x000fe20000000800 */
[----:B------:R-:W-:Y:S01]  /*38b0*/  IADD3 R209, PT, PT, R152, 0x3a0, RZ ;  /* 0x000003a098d17810 */ /* 0x000fe20007ffe0ff */
[----:B------:R-:W-:Y:S02]  /*38c0*/  MUFU.SIN R109, R137 ;  /* 0x00000089006d7308 */ /* 0x000fe40000000400 */
[----:B------:R-:W-:Y:S01]  /*38d0*/  STS [R201+0xc80], R112 ;  /* 0x000c8070c9007388 */ /* 0x000fe20000000800 */
[----:B------:R-:W-:Y:S01]  /*38e0*/  LEA.HI.SX32 R205, R205, R152, 0x1b ;  /* 0x00000098cdcd7211 */ /* 0x000fe200078fdaff */
[----:B0-----:R-:W-:-:S02]  /*38f0*/  FMUL.FTZ R136, R69, R145 ;  /* 0x0000009145887220 */ /* 0x001fc40000410000 */
[----:B----4-:R0:W-:Y:S02]  /*3900*/  STS [R203+0xd00], R110 ;  /* 0x000d006ecb007388 */ /* 0x0101e40000000800 */
[----:B------:R1:W-:Y:S01]  /*3910*/  MUFU.COS R155, R137 ;  /* 0x00000089009b7308 */ /* 0x0003e20000000000 */
[-C--:B------:R-:W-:Y:S01]  /*3920*/  LEA.HI.SX32 R207, R207, R152.reuse, 0x1b ;  /* 0x00000098cfcf7211 */ /* 0x080fe200078fdaff */
[----:B------:R-:W-:Y:S01]  /*3930*/  USHF.L.U32 UR50, UR15, 0x8, URZ ;  /* 0x000000080f327899 */ /* 0x000fe200080006ff */
[----:B------:R-:W-:Y:S01]  /*3940*/  LEA.HI.SX32 R209, R209, R152, 0x1b ;  /* 0x00000098d1d17211 */ /* 0x000fe200078fdaff */
[----:B0-----:R-:W-:Y:S01]  /*3950*/  FMUL.FTZ R110, R30, R68 ;  /* 0x000000441e6e7220 */ /* 0x001fe20000410000 */
[----:B-1----:R-:W-:-:S03]  /*3960*/  FMUL.FTZ R137, R69, R146 ;  /* 0x0000009245897220 */ /* 0x002fc60000410000 */
[----:B------:R-:W0:Y:S01]  /*3970*/  MUFU.EX2 R71, R71 ;  /* 0x0000004700477308 */ /* 0x000e220000000800 */
[----:B------:R-:W-:Y:S01]  /*3980*/  FMUL.FTZ R69, R28, R68 ;  /* 0x000000441c457220 */ /* 0x000fe20000410000 */
[----:B------:R-:W-:Y:S02]  /*3990*/  LEA R70, R205, UR28, 0x2 ;  /* 0x0000001ccd467c11 */ /* 0x000fe4000f8e10ff */
[----:B------:R-:W-:Y:S01]  /*39a0*/  MUFU.EX2 R114, R114 ;  /* 0x0000007200727308 */ /* 0x000fe20000000800 */
[----:B------:R-:W-:Y:S01]  /*39b0*/  LEA R207, R207, UR28, 0x2 ;  /* 0x0000001ccfcf7c11 */ /* 0x000fe2000f8e10ff */
[----:B------:R-:W-:Y:S01]  /*39c0*/  UIADD3 UR33, UPT, UPT, UR50, -0x100, URZ ;  /* 0xffffff0032217890 */ /* 0x000fe2000fffe0ff */
[C---:B------:R-:W-:Y:S01]  /*39d0*/  IADD3 R211, PT, PT, R152.reuse, 0x3c0, RZ ;  /* 0x000003c098d37810 */ /* 0x040fe20007ffe0ff */
[----:B------:R-:W1:Y:S01]  /*39e0*/  MUFU.EX2 R110, R110 ;  /* 0x0000006e006e7308 */ /* 0x000e620000000800 */
[----:B------:R-:W-:Y:S02]  /*39f0*/  LEA R66, R209, UR28, 0x2 ;  /* 0x0000001cd1427c11 */ /* 0x000fe4000f8e10ff */
[----:B------:R-:W-:Y:S01]  /*3a00*/  IADD3 R213, PT, PT, R152, 0x3e0, RZ ;  /* 0x000003e098d57810 */ /* 0x000fe20007ffe0ff */
[----:B------:R-:W5:Y:S01]  /*3a10*/  MUFU.EX2 R69, R69 ;  /* 0x0000004500457308 */ /* 0x000f620000000800 */
[----:B------:R-:W-:Y:S01]  /*3a20*/  FMUL.FTZ R131, R22, UR36 ;  /* 0x0000002416837c20 */ /* 0x000fe20008410000 */
[----:B------:R2:W-:Y:S01]  /*3a30*/  STS [R70+0xd80], R111 ;  /* 0x000d806f46007388 */ /* 0x0005e20000000800 */
[----:B------:R-:W-:Y:S01]  /*3a40*/  SHF.L.U32 R63, R63, 0x5, RZ ;  /* 0x000000053f3f7819 */ /* 0x000fe200000006ff */
[----:B------:R-:W-:Y:S01]  /*3a50*/  ULOP3.LUT UR33, UR33, 0x100, URZ, 0xc0, !UPT ;  /* 0x0000010021217892 */ /* 0x000fe2000f8ec0ff */
[-C--:B------:R-:W-:Y:S01]  /*3a60*/  LEA.HI.SX32 R211, R211, R152.reuse, 0x1b ;  /* 0x00000098d3d37211 */ /* 0x080fe200078fdaff */
[----:B------:R-:W-:Y:S01]  /*3a70*/  STS [R207+0xe00], R118 ;  /* 0x000e0076cf007388 */ /* 0x000fe20000000800 */
[----:B------:R-:W-:Y:S01]  /*3a80*/  LEA.HI.SX32 R213, R213, R152, 0x1b ;  /* 0x00000098d5d57211 */ /* 0x000fe200078fdaff */
[----:B------:R-:W-:-:S02]  /*3a90*/  FMUL.RZ R131, R131, 0.15915493667125701904 ;  /* 0x3e22f98383837820 */ /* 0x000fc4000040c000 */
[----:B------:R3:W-:Y:S01]  /*3aa0*/  STS [R66+0xe80], R133 ;  /* 0x000e808542007388 */ /* 0x0007e20000000800 */
[----:B------:R-:W-:Y:S01]  /*3ab0*/  LEA.HI.SX32 R63, R63, R63, 0x1b ;  /* 0x0000003f3f3f7211 */ /* 0x000fe200078fdaff */
[----:B------:R-:W-:Y:S01]  /*3ac0*/  FMUL.FTZ R159, R24, UR36 ;  /* 0x00000024189f7c20 */ /* 0x000fe20008410000 */
[----:B------:R-:W-:Y:S01]  /*3ad0*/  LEA R108, R211, UR28, 0x2 ;  /* 0x0000001cd36c7c11 */ /* 0x000fe2000f8e10ff */
[----:B--2---:R-:W-:Y:S01]  /*3ae0*/  FMUL.FTZ R70, R29, R68 ;  /* 0x000000441d467220 */ /* 0x004fe20000410000 */
[----:B------:R-:W-:Y:S01]  /*3af0*/  LEA R213, R213, UR28, 0x2 ;  /* 0x0000001cd5d57c11 */ /* 0x000fe2000f8e10ff */
[C---:B0-----:R-:W-:Y:S01]  /*3b00*/  FMUL.FTZ R135, R71.reuse, R142 ;  /* 0x0000008e47877220 */ /* 0x041fe20000410000 */
[----:B------:R-:W-:Y:S01]  /*3b10*/  FMUL.FTZ R134, R71, R141 ;  /* 0x0000008d47867220 */ /* 0x000fe20000410000 */
[----:B---3--:R-:W-:Y:S01]  /*3b20*/  FMUL.FTZ R66, R27, R68 ;  /* 0x000000441b427220 */ /* 0x008fe20000410000 */
[----:B------:R-:W-:Y:S01]  /*3b30*/  UIADD3 UR33, UPT, UPT, UR33, UR8, URZ ;  /* 0x0000000821217290 */ /* 0x000fe2000fffe0ff */
[----:B------:R-:W-:Y:S01]  /*3b40*/  MUFU.SIN R144, R131 ;  /* 0x0000008300907308 */ /* 0x000fe20000000400 */
[----:B------:R-:W-:Y:S01]  /*3b50*/  LEA R63, R63, UR28, 0x2 ;  /* 0x0000001c3f3f7c11 */ /* 0x000fe2000f8e10ff */
[----:B------:R-:W-:Y:S01]  /*3b60*/  FMUL.RZ R159, R159, 0.15915493667125701904 ;  /* 0x3e22f9839f9f7820 */ /* 0x000fe2000040c000 */
[----:B------:R0:W-:Y:S01]  /*3b70*/  STS [R108+0xf00], R139 ;  /* 0x000f008b6c007388 */ /* 0x0001e20000000800 */
[C---:B-1----:R-:W-:Y:S01]  /*3b80*/  FMUL.FTZ R129, R110.reuse, R129 ;  /* 0x000000816e817220 */ /* 0x042fe20000410000 */
[----:B------:R-:W-:-:S03]  /*3b90*/  FMUL.FTZ R128, R110, R128 ;  /* 0x000000806e807220 */ /* 0x000fc60000410000 */
[----:B------:R1:W2:Y:S01]  /*3ba0*/  MUFU.EX2 R71, R66 ;  /* 0x0000004200477308 */ /* 0x0002a20000000800 */
[----:B------:R-:W-:Y:S03]  /*3bb0*/  STS [R213+0xf80], R138 ;  /* 0x000f808ad5007388 */ /* 0x000fe60000000800 */
[----:B------:R3:W-:Y:S01]  /*3bc0*/  MUFU.COS R150, R131 ;  /* 0x0000008300967308 */ /* 0x0007e20000000000 */
[-C--:B------:R-:W-:Y:S01]  /*3bd0*/  FMUL.FTZ R110, R24, R68.reuse ;  /* 0x00000044186e7220 */ /* 0x080fe20000410000 */
[----:B------:R-:W-:Y:S01]  /*3be0*/  R2UR UR48, R60 ;  /* 0x000000003c3072ca */ /* 0x000fe200000e0000 */
[-C--:B------:R-:W-:Y:S01]  /*3bf0*/  FMUL.FTZ R112, R32, R68.reuse ;  /* 0x0000004420707220 */ /* 0x080fe20000410000 */
[----:B------:R-:W-:Y:S01]  /*3c00*/  IADD3 R164, PT, PT, R190, 0x200, RZ ;  /* 0x00000200bea47810 */ /* 0x000fe20007ffe0ff */
[----:B0-----:R-:W-:Y:S01]  /*3c10*/  FMUL.FTZ R108, R26, R68 ;  /* 0x000000441a6c7220 */ /* 0x001fe20000410000 */
[C---:B-----5:R-:W-:Y:S01]  /*3c20*/  FMUL.FTZ R123, R69.reuse, R123 ;  /* 0x0000007b457b7220 */ /* 0x060fe20000410000 */
[----:B------:R-:W-:Y:S01]  /*3c30*/  FMUL.FTZ R122, R69, R122 ;  /* 0x0000007a457a7220 */ /* 0x000fe20000410000 */
[----:B------:R-:W0:Y:S01]  /*3c40*/  MUFU.EX2 R70, R70 ;  /* 0x0000004600467308 */ /* 0x000e220000000800 */
[----:B---3--:R-:W-:Y:S01]  /*3c50*/  FMUL.FTZ R131, R114, R65 ;  /* 0x0000004172837220 */ /* 0x008fe20000410000 */
[-C--:B------:R-:W-:Y:S01]  /*3c60*/  FMUL.FTZ R65, R25, R68.reuse ;  /* 0x0000004419417220 */ /* 0x080fe20000410000 */
[----:B-1----:R-:W-:Y:S01]  /*3c70*/  FMUL.FTZ R66, R23, R68 ;  /* 0x0000004417427220 */ /* 0x002fe20000410000 */
[----:B------:R-:W1:Y:S01]  /*3c80*/  MUFU.SIN R152, R162 ;  /* 0x000000a200987308 */ /* 0x000e620000000400 */
[----:B------:R-:W-:Y:S01]  /*3c90*/  ISETP.NE.AND P0, PT, R190, RZ, PT ;  /* 0x000000ffbe00720c */ /* 0x000fe20003f05270 */
[----:B------:R-:W-:-:S06]  /*3ca0*/  NOP ;  /* 0x0000000000007918 */ /* 0x000fcc0000000000 */
[----:B------:R3:W-:Y:S01]  /*3cb0*/  MUFU.COS R153, R162 ;  /* 0x000000a200997308 */ /* 0x0007e20000000000 */
[----:B------:R-:W-:Y:S01]  /*3cc0*/  MOV R60, UR33 ;  /* 0x00000021003c7c02 */ /* 0x000fe20008000f00 */
[----:B------:R-:W-:Y:S01]  /*3cd0*/  FMUL.FTZ R69, R22, R68 ;  /* 0x0000004416457220 */ /* 0x000fe20000410000 */
[----:B------:R-:W4:Y:S04]  /*3ce0*/  LDS R188, [R63+0x4] ;  /* 0x000004003fbc7984 */ /* 0x000f280000000800 */
[----:B------:R-:W-:Y:S01]  /*3cf0*/  LDS R187, [R63+0xc] ;  /* 0x00000c003fbb7984 */ /* 0x000fe20000000800 */
[----:B------:R-:W-:Y:S03]  /*3d00*/  MUFU.SIN R147, R159 ;  /* 0x0000009f00937308 */ /* 0x000fe60000000400 */
[----:B------:R-:W-:Y:S01]  /*3d10*/  LDS R186, [R63+0x14] ;  /* 0x000014003fba7984 */ /* 0x000fe20000000800 */
[----:B------:R-:W-:-:S03]  /*3d20*/  SEL R60, R60, R164, !P0 ;  /* 0x000000a43c3c7207 */ /* 0x000fc60004000000 */
[----:B------:R-:W5:Y:S01]  /*3d30*/  LDS R185, [R63+0x1c] ;  /* 0x00001c003fb97984 */ /* 0x000f620000000800 */
[----:B------:R2:W1:Y:S03]  /*3d40*/  MUFU.COS R143, R159 ;  /* 0x0000009f008f7308 */ /* 0x0004660000000000 */
[----:B------:R-:W5:Y:S04]  /*3d50*/  LDS R184, [R63+0x24] ;  /* 0x000024003fb87984 */ /* 0x000f680000000800 */
[----:B------:R-:W5:Y:S01]  /*3d60*/  LDS R183, [R63+0x2c] ;  /* 0x00002c003fb77984 */ /* 0x000f620000000800 */
[----:B------:R-:W1:Y:S03]  /*3d70*/  MUFU.EX2 R113, R112 ;  /* 0x0000007000717308 */ /* 0x000e660000000800 */
[----:B------:R-:W5:Y:S01]  /*3d80*/  LDS R182, [R63+0x34] ;  /* 0x000034003fb67984 */ /* 0x000f620000000800 */
[----:B------:R-:W4:Y:S03]  /*3d90*/  MUFU.EX2 R65, R65 ;  /* 0x0000004100417308 */ /* 0x000f260000000800 */
        /* <DEDUP_REMOVED lines=9> */
[----:B------:R-:W4:Y:S03]  /*3e30*/  MUFU.EX2 R110, R110 ;  /* 0x0000006e006e7308 */ /* 0x000f260000000800 */
[----:B------:R-:W5:Y:S01]  /*3e40*/  LDS R172, [R63] ;  /* 0x000000003fac7984 */ /* 0x000f620000000800 */
[----:B------:R-:W4:Y:S03]  /*3e50*/  MUFU.EX2 R108, R108 ;  /* 0x0000006c006c7308 */ /* 0x000f260000000800 */
[----:B------:R-:W5:Y:S01]  /*3e60*/  LDS R171, [R63+0x8] ;  /* 0x000008003fab7984 */ /* 0x000f620000000800 */
[----:B------:R-:W4:Y:S03]  /*3e70*/  MUFU.EX2 R66, R66 ;  /* 0x0000004200427308 */ /* 0x000f260000000800 */
        /* <DEDUP_REMOVED lines=9> */
[----:B---3--:R-:W3:Y:S04]  /*3f10*/  LDS R162, [R63+0x50] ;  /* 0x000050003fa27984 */ /* 0x008ee80000000800 */
[----:B------:R-:W3:Y:S04]  /*3f20*/  LDS R161, [R63+0x58] ;  /* 0x000058003fa17984 */ /* 0x000ee80000000800 */
[----:B------:R-:W3:Y:S04]  /*3f30*/  LDS R160, [R63+0x60] ;  /* 0x000060003fa07984 */ /* 0x000ee80000000800 */
[----:B--2---:R-:W2:Y:S04]  /*3f40*/  LDS R159, [R63+0x68] ;  /* 0x000068003f9f7984 */ /* 0x004ea80000000800 */
[----:B------:R-:W2:Y:S04]  /*3f50*/  LDS R158, [R63+0x70] ;  /* 0x000070003f9e7984 */ /* 0x000ea80000000800 */
[----:B------:R5:W2:Y:S01]  /*3f60*/  LDS R157, [R63+0x78] ;  /* 0x000078003f9d7984 */ /* 0x000aa20000000800 */
[----:B------:R-:W-:Y:S01]  /*3f70*/  FMUL.FTZ R62, R21, UR36 ;  /* 0x00000024153e7c20 */ /* 0x000fe20008410000 */
[----:B------:R-:W-:Y:S01]  /*3f80*/  FMUL.FTZ R120, R71, R64 ;  /* 0x0000004047787220 */ /* 0x000fe20000410000 */
[----:B------:R-:W-:Y:S01]  /*3f90*/  FMUL.FTZ R64, R20, UR36 ;  /* 0x0000002414407c20 */ /* 0x000fe20008410000 */
[----:B0-----:R-:W-:Y:S01]  /*3fa0*/  FMUL.FTZ R125, R70, R125 ;  /* 0x0000007d467d7220 */ /* 0x001fe20000410000 */
[----:B------:R-:W-:Y:S01]  /*3fb0*/  FMUL.RZ R117, R62, 0.15915493667125701904 ;  /* 0x3e22f9833e757820 */ /* 0x000fe2000040c000 */
[----:B------:R-:W-:Y:S01]  /*3fc0*/  FMUL.FTZ R124, R70, R124 ;  /* 0x0000007c467c7220 */ /* 0x000fe20000410000 */
[----:B------:R-:W-:Y:S01]  /*3fd0*/  FMUL.RZ R70, R64, 0.15915493667125701904 ;  /* 0x3e22f98340467820 */ /* 0x000fe2000040c000 */
[----:B------:R-:W-:Y:S01]  /*3fe0*/  FMUL.FTZ R64, R35, R68 ;  /* 0x0000004423407220 */ /* 0x000fe20000410000 */
[----:B------:R-:W-:Y:S01]  /*3ff0*/  MUFU.SIN R62, R117 ;  /* 0x00000075003e7308 */ /* 0x000fe20000000400 */
[C---:B-1----:R-:W-:Y:S01]  /*4000*/  FMUL.FTZ R133, R113.reuse, R140 ;  /* 0x0000008c71857220 */ /* 0x042fe20000410000 */
[----:B------:R-:W-:Y:S01]  /*4010*/  FMUL.FTZ R132, R113, R132 ;  /* 0x0000008471847220 */ /* 0x000fe20000410000 */
[----:B----4-:R-:W-:Y:S01]  /*4020*/  FMUL.FTZ R116, R65, R152 ;  /* 0x0000009841747220 */ /* 0x010fe20000410000 */
[C---:B------:R-:W-:Y:S01]  /*4030*/  FMUL.FTZ R113, R110.reuse, R143 ;  /* 0x0000008f6e717220 */ /* 0x040fe20000410000 */
[----:B------:R-:W-:-:S03]  /*4040*/  FMUL.FTZ R112, R110, R147 ;  /* 0x000000936e707220 */ /* 0x000fc60000410000 */
[----:B------:R0:W1:Y:S01]  /*4050*/  MUFU.COS R67, R117 ;  /* 0x0000007500437308 */ /* 0x0000620000000000 */
[C---:B------:R-:W-:Y:S01]  /*4060*/  FMUL.FTZ R119, R108.reuse, R151 ;  /* 0x000000976c777220 */ /* 0x040fe20000410000 */
[----:B------:R-:W-:Y:S01]  /*4070*/  FMUL.FTZ R118, R108, R149 ;  /* 0x000000956c767220 */ /* 0x000fe20000410000 */
[----:B------:R-:W-:Y:S01]  /*4080*/  FMUL.FTZ R110, R66, R109 ;  /* 0x0000006d426e7220 */ /* 0x000fe20000410000 */
[----:B------:R-:W-:Y:S01]  /*4090*/  FMUL.FTZ R121, R71, R148 ;  /* 0x0000009447797220 */ /* 0x000fe20000410000 */
[C---:B------:R-:W-:Y:S01]  /*40a0*/  FMUL.FTZ R109, R69.reuse, R150 ;  /* 0x00000096456d7220 */ /* 0x040fe20000410000 */
[----:B------:R-:W-:Y:S01]  /*40b0*/  FMUL.FTZ R108, R69, R144 ;  /* 0x00000090456c7220 */ /* 0x000fe20000410000 */
[----:B0-----:R-:W-:Y:S01]  /*40c0*/  FMUL.FTZ R117, R65, R153 ;  /* 0x0000009941757220 */ /* 0x001fe20000410000 */
[-C--:B------:R-:W-:Y:S01]  /*40d0*/  FMUL.FTZ R65, R21, R68.reuse ;  /* 0x0000004415417220 */ /* 0x080fe20000410000 */
[----:B------:R-:W-:Y:S01]  /*40e0*/  FMUL.FTZ R68, R20, R68 ;  /* 0x0000004414447220 */ /* 0x000fe20000410000 */
[----:B------:R-:W0:Y:S04]  /*40f0*/  MUFU.EX2 R64, R64 ;  /* 0x0000004000407308 */ /* 0x000e280000000800 */
[----:B------:R-:W-:Y:S08]  /*4100*/  MUFU.SIN R71, R70 ;  /* 0x0000004600477308 */ /* 0x000ff00000000400 */
[----:B------:R-:W4:Y:S01]  /*4110*/  MUFU.COS R69, R70 ;  /* 0x0000004600457308 */ /* 0x000f220000000000 */
[----:B------:R-:W-:-:S07]  /*4120*/  R2UR UR49, R61 ;  /* 0x000000003d3172ca */ /* 0x000fce00000e0000 */
[----:B------:R-:W1:Y:S04]  /*4130*/  MUFU.EX2 R65, R65 ;  /* 0x0000004100417308 */ /* 0x000e680000000800 */
[----:B------:R-:W4:Y:S01]  /*4140*/  MUFU.EX2 R68, R68 ;  /* 0x0000004400447308 */ /* 0x000f220000000800 */
[----:B------:R-:W-:Y:S01]  /*4150*/  ISETP.NE.AND P2, PT, R190, 0x3f, PT ;  /* 0x0000003fbe00780c */ /* 0x000fe20003f45270 */
[C---:B0-----:R-:W-:Y:S01]  /*4160*/  FMUL.FTZ R126, R64.reuse, R126 ;  /* 0x0000007e407e7220 */ /* 0x041fe20000410000 */
[----:B------:R-:W-:Y:S01]  /*4170*/  FMUL.FTZ R127, R64, R127 ;  /* 0x0000007f407f7220 */ /* 0x000fe20000410000 */
[----:B------:R-:W-:Y:S01]  /*4180*/  LEA R60, R60, UR28, 0x3 ;  /* 0x0000001c3c3c7c11 */ /* 0x000fe2000f8e18ff */
[----:B------:R-:W-:Y:S01]  /*4190*/  FMUL.FTZ R111, R66, R155 ;  /* 0x0000009b426f7220 */ /* 0x000fe20000410000 */
[----:B------:R-:W-:Y:S01]  /*41a0*/  FMUL.FTZ R130, R114, R130 ;  /* 0x0000008272827220 */ /* 0x000fe20000410000 */
[----:B------:R-:W-:Y:S01]  /*41b0*/  FMUL.FTZ R61, R188, UR48 ;  /* 0x00000030bc3d7c20 */ /* 0x000fe20008410000 */
[----:B-----5:R-:W-:Y:S01]  /*41c0*/  FMUL.FTZ R64, R185, UR48 ;  /* 0x00000030b9407c20 */ /* 0x020fe20008410000 */
[----:B------:R0:W-:Y:S01]  /*41d0*/  STS.64 [R60+0x4a60], R126 ;  /* 0x004a607e3c007388 */ /* 0x0001e20000000a00 */
[C---:B-1----:R-:W-:Y:S01]  /*41e0*/  FMUL.FTZ R139, R65.reuse, R67 ;  /* 0x00000043418b7220 */ /* 0x042fe20000410000 */
[----:B------:R-:W-:Y:S01]  /*41f0*/  FMUL.FTZ R138, R65, R62 ;  /* 0x0000003e418a7220 */ /* 0x000fe20000410000 */
[----:B------:R-:W-:Y:S01]  /*4200*/  FMUL.FTZ R62, R187, UR48 ;  /* 0x00000030bb3e7c20 */ /* 0x000fe20008410000 */
[----:B------:R-:W-:Y:S01]  /*4210*/  FMUL.FTZ R65, R186, UR48 ;  /* 0x00000030ba417c20 */ /* 0x000fe20008410000 */
[C---:B----4-:R-:W-:Y:S01]  /*4220*/  FMUL.FTZ R156, R68.reuse, R69 ;  /* 0x00000045449c7220 */ /* 0x050fe20000410000 */
[----:B------:R-:W-:Y:S01]  /*4230*/  FMUL.FTZ R155, R68, R71 ;  /* 0x00000047449b7220 */ /* 0x000fe20000410000 */
        /* <DEDUP_REMOVED lines=22> */
[----:B---3--:R-:W-:Y:S01]  /*43a0*/  FFMA.FTZ R144, R162, UR49, R71 ;  /* 0x00000031a2907c23 */ /* 0x008fe20008010047 */
[----:B------:R-:W-:Y:S01]  /*43b0*/  FFMA.FTZ R143, R161, UR49, R70 ;  /* 0x00000031a18f7c23 */ /* 0x000fe20008010046 */
[----:B------:R-:W-:Y:S01]  /*43c0*/  FFMA.FTZ R142, R160, UR49, R115 ;  /* 0x00000031a08e7c23 */ /* 0x000fe20008010073 */
[----:B--2---:R-:W-:Y:S01]  /*43d0*/  FFMA.FTZ R141, R159, UR49, R114 ;  /* 0x000000319f8d7c23 */ /* 0x004fe20008010072 */
        /* <DEDUP_REMOVED lines=30> */
.L_x_6793:
[----:B------:R-:W-:-:S06]  /*45c0*/  LEA R114, R190, UR28, 0x3 ;  /* 0x0000001cbe727c11 */ /* 0x000fcc000f8e18ff */
[----:B------:R-:W0:Y:S02]  /*45d0*/  LDS.64 R114, [R114+0x5a68] ;  /* 0x005a680072727984 */ /* 0x000e240000000a00 */
.L_x_6794:
[----:B------:R-:W-:Y:S05]  /*45e0*/  BSYNC.RECONVERGENT B0 ;  /* 0x0000000000007941 */ /* 0x000fea0003800200 */
.L_x_6792:
        /* <DEDUP_REMOVED lines=17> */
[----:B------:R-:W-:Y:S02]  /*4700*/  LEA R191, R190, UR28, 0x4 ;  /* 0x0000001cbebf7c11 */ /* 0x000fe4000f8e20ff */
        /* <DEDUP_REMOVED lines=31> */
[C---:B------:R-:W-:Y:S01]  /*4900*/  FFMA.FTZ R63, R125.reuse, R63, R68 ;  /* 0x0000003f7d3f7223 */ /* 0x040fe20000010044 */
[C---:B------:R-:W-:Y:S02]  /*4910*/  FMUL.FTZ R68, R134.reuse, R61 ;  /* 0x0000003d86447220 */ /* 0x040fe40000410000 */
[----:B------:R-:W-:Y:S01]  /*4920*/  FFMA.FTZ R70, R125, R62, -R69 ;  /* 0x0000003e7d467223 */ /* 0x000fe20000010845 */
[-C--:B------:R-:W-:Y:S01]  /*4930*/  FMUL.FTZ R62, R134, R60.reuse ;  /* 0x0000003c863e7220 */ /* 0x080fe20000410000 */
[----:B------:R-:W-:Y:S01]  /*4940*/  FADD.FTZ R63, RZ, R63 ;  /* 0x0000003fff3f7221 */ /* 0x000fe20000010000 */
[----:B------:R-:W-:Y:S01]  /*4950*/  FFMA.FTZ R68, R135, R60, R68 ;  /* 0x0000003c87447223 */ /* 0x000fe20000010044 */
[----:B------:R-:W-:Y:S01]  /*4960*/  FFMA.FTZ R70, R89, R29, R70 ;  /* 0x0000001d59467223 */ /* 0x000fe20000010046 */
        /* <DEDUP_REMOVED lines=57> */
[----:B------:R-:W-:Y:S01]  /*4d00*/  FFMA.FTZ R69, R84, R24, R69 ;  /* 0x0000001854457223 */ /* 0x000fe20000010045 */
        /* <DEDUP_REMOVED lines=37> */
[----:B------:R-:W-:Y:S01]  /*4f60*/  FFMA.FTZ R68, R81, R21, R68 ;  /* 0x0000001551447223 */ /* 0x000fe20000010044 */
        /* <DEDUP_REMOVED lines=9> */
[----:B------:R-:W-:-:S02]  /*5000*/  FFMA.FTZ R62, R80, R20, R69 ;  /* 0x00000014503e7223 */ /* 0x000fc40000010045 */
[----:B------:R-:W-:-:S05]  /*5010*/  FADD.FTZ R63, RZ, R71 ;  /* 0x00000047ff3f7221 */ /* 0x000fca0000010000 */
[----:B------:R2:W-:Y:S01]  /*5020*/  STS.128 [R191+0x4250], R60 ;  /* 0x0042503cbf007388 */ /* 0x0005e20000000c00 */
[----:B------:R-:W-:Y:S06]  /*5030*/  BAR.SYNC.DEFER_BLOCKING 0x0 ;  /* 0x0000000000007b1d */ /* 0x000fec0000010000 */
[----:B------:R-:W-:Y:S05]  /*5040*/  @P2 BRA `(.L_x_6795) ;  /* 0x0000000800142947 */ /* 0x000fea0003800000 */
[----:B------:R-:W3:Y:S01]  /*5050*/  S2R R190, SR_TID.X ;  /* 0x0000000000be7919 */ /* 0x000ee20000002100 */
[----:B------:R-:W-:Y:S01]  /*5060*/  UMOV UR33, 0xffffffff ;  /* 0xffffffff00217882 */ /* 0x000fe20000000000 */
[C---:B------:R-:W-:Y:S02]  /*5070*/  ISETP.GE.AND P4, PT, R107.reuse, 0x10, PT ;  /* 0x000000106b00780c */ /* 0x040fe40003f86270 */
[C---:B------:R-:W-:Y:S02]  /*5080*/  ISETP.GE.AND P2, PT, R107.reuse, 0x8, PT ;  /* 0x000000086b00780c */ /* 0x040fe40003f46270 */
[C---:B------:R-:W-:Y:S02]  /*5090*/  ISETP.GE.AND P3, PT, R107.reuse, 0x4, PT ;  /* 0x000000046b00780c */ /* 0x040fe40003f66270 */
[C---:B------:R-:W-:Y:S02]  /*50a0*/  ISETP.GE.AND P4, PT, R107.reuse, 0x2, PT ;  /* 0x000000026b00780c */ /* 0x040fe40003f86270 */
[----:B------:R-:W-:-:S02]  /*50b0*/  ISETP.GE.AND P5, PT, R107, 0x1, PT ;  /* 0x000000016b00780c */ /* 0x000fc40003fa6270 */
[----:B---3--:R-:W-:-:S05]  /*50c0*/  LEA R190, R190, R191, 0x4 ;  /* 0x000000bfbebe7211 */ /* 0x008fca00078e20ff */
[----:B--2---:R-:W-:Y:S04]  /*50d0*/  LDS.128 R60, [R190+0x4250] ;  /* 0x00425000be3c7984 */ /* 0x004fe80000000c00 */
[----:B------:R-:W2:Y:S02]  /*50e0*/  LDS.128 R68, [R190+0x4260] ;  /* 0x00426000be447984 */ /* 0x000ea40000000c00 */
[-C--:B--2---:R-:W-:Y:S01]  /*50f0*/  FMUL.FTZ R195, R63, R69.reuse ;  /* 0x000000453fc37220 */ /* 0x084fe20000410000 */
[-C--:B------:R-:W-:Y:S01]  /*5100*/  FMUL.FTZ R192, R62, R69.reuse ;  /* 0x000000453ec07220 */ /* 0x080fe20000410000 */
[-C--:B------:R-:W-:Y:S01]  /*5110*/  FMUL.FTZ R193, R61, R69.reuse ;  /* 0x000000453dc17220 */ /* 0x080fe20000410000 */
[----:B------:R-:W-:Y:S01]  /*5120*/  FMUL.FTZ R194, R60, R69 ;  /* 0x000000453cc27220 */ /* 0x000fe20000410000 */
[-C--:B------:R-:W-:Y:S01]  /*5130*/  FFMA.FTZ R195, R62, R68.reuse, -R195 ;  /* 0x000000443ec37223 */ /* 0x080fe200000108c3 */
[-C--:B------:R-:W-:Y:S01]  /*5140*/  FFMA.FTZ R196, R63, R68.reuse, R192 ;  /* 0x000000443fc47223 */ /* 0x080fe200000100c0 */
[-C--:B------:R-:W-:Y:S01]  /*5150*/  FFMA.FTZ R192, R60, R68.reuse, -R193 ;  /* 0x000000443cc07223 */ /* 0x080fe200000108c1 */
        /* <DEDUP_REMOVED lines=64> */
.L_x_6917:
        /* <DEDUP_REMOVED lines=13> */
.L_x_6920:
[----:B------:R-:W-:-:S03]  /*5630*/  UMOV UR33, 0xffffffff ;  /* 0xffffffff00217882 */ /* 0x000fc60000000000 */
[----:B------:R-:W-:Y:S05]  /*5640*/  BRA.DIV UR33, `(.L_x_6798) ;  /* 0x0000007e21607947 */ /* 0x000fea000b800000 */
.L_x_6923:
[----:B------:R-:W-:-:S03]  /*5650*/  UMOV UR33, 0xffffffff ;  /* 0xffffffff00217882 */ /* 0x000fc60000000000 */
[----:B------:R-:W-:Y:S05]  /*5660*/  BRA.DIV UR33, `(.L_x_6799) ;  /* 0x0000007e21807947 */ /* 0x000fea000b800000 */
.L_x_6926:
[----:B------:R-:W-:-:S03]  /*5670*/  UMOV UR33, 0xffffffff ;  /* 0xffffffff00217882 */ /* 0x000fc60000000000 */
[----:B------:R-:W-:Y:S05]  /*5680*/  BRA.DIV UR33, `(.L_x_6800) ;  /* 0x0000007e21a07947 */ /* 0x000fea000b800000 */
.L_x_6929:
        /* <DEDUP_REMOVED lines=10> */
.L_x_6939:
[-C--:B0-----:R-:W-:Y:S01]  /*5730*/  FMUL.FTZ R70, R193, R67.reuse ;  /* 0x00000043c1467220 */ /* 0x081fe20000410000 */
[C---:B------:R-:W-:Y:S01]  /*5740*/  FMUL.FTZ R68, R197.reuse, R196 ;  /* 0x000000c4c5447220 */ /* 0x040fe20000410000 */
[C---:B------:R-:W-:Y:S02]  /*5750*/  FMUL.FTZ R71, R197.reuse, R67 ;  /* 0x00000043c5477220 */ /* 0x040fe40000410000 */
[----:B----4-:R-:W-:Y:S01]  /*5760*/  FFMA.FTZ R69, R197, R66, -R70 ;  /* 0x00000042c5457223 */ /* 0x010fe20000010846 */
[C---:B------:R-:W-:Y:S01]  /*5770*/  FFMA.FTZ R65, R193.reuse, R64, R68 ;  /* 0x00000040c1417223 */ /* 0x040fe20000010044 */
[C---:B------:R-:W-:Y:S01]  /*5780*/  FFMA.FTZ R70, R193.reuse, R66, R71 ;  /* 0x00000042c1467223 */ /* 0x040fe20000010047 */
[----:B------:R-:W-:Y:S01]  /*5790*/  FMUL.FTZ R68, R193, R196 ;  /* 0x000000c4c1447220 */ /* 0x000fe20000410000 */
[----:B------:R-:W-:Y:S02]  /*57a0*/  @P0 FADD.FTZ R66, R194, R69 ;  /* 0x00000045c2420221 */ /* 0x000fe40000010000 */
[----:B------:R-:W-:Y:S01]  /*57b0*/  @P0 FADD.FTZ R67, R195, R70 ;  /* 0x00000046c3430221 */ /* 0x000fe20000010000 */
[----:B------:R-:W-:Y:S01]  /*57c0*/  FSEL R65, R196, R65, !P0 ;  /* 0x00000041c4417208 */ /* 0x000fe20004000000 */
[----:B------:R-:W-:Y:S01]  /*57d0*/  @P0 FFMA.FTZ R64, R197, R64, -R68 ;  /* 0x00000040c5400223 */ /* 0x000fe20000010844 */
[C---:B------:R-:W-:Y:S01]  /*57e0*/  FMUL.FTZ R68, R61.reuse, R66 ;  /* 0x000000423d447220 */ /* 0x040fe20000410000 */
[----:B------:R-:W-:-:S02]  /*57f0*/  FMUL.FTZ R71, R61, R67 ;  /* 0x000000433d477220 */ /* 0x000fc40000410000 */
        /* <DEDUP_REMOVED lines=9> */
[----:B------:R3:W-:Y:S02]  /*5890*/  STS.128 [R190+0x4260], R68 ;  /* 0x00426044be007388 */ /* 0x0007e40000000c00 */
.L_x_6795:
[----:B---3--:R-:W3:Y:S01]  /*58a0*/  S2R R190, SR_TID.X ;  /* 0x0000000000be7919 */ /* 0x008ee20000002100 */
[----:B------:R-:W-:Y:S05]  /*58b0*/  WARPSYNC.ALL ;  /* 0x0000000000007948 */ /* 0x000fea0003800000 */
[----:B---3--:R-:W-:Y:S01]  /*58c0*/  LOP3.LUT P0, R240, R190, 0x1f, RZ, 0xc0, !PT ;  /* 0x0000001fbef07812 */ /* 0x008fe2000780c0ff */
[----:B--2---:R-:W-:Y:S01]  /*58d0*/  FMUL.FTZ R60, R173, UR49 ;  /* 0x00000031ad3c7c20 */ /* 0x004fe20008410000 */
[C---:B01----:R-:W-:Y:S01]  /*58e0*/  FMUL.FTZ R61, R155.reuse, R115 ;  /* 0x000000739b3d7220 */ /* 0x043fe20000410000 */
[----:B------:R-:W-:Y:S01]  /*58f0*/  FMUL.FTZ R63, R155, R189 ;  /* 0x000000bd9b3f7220 */ /* 0x000fe20000410000 */
[----:B-----5:R-:W-:Y:S01]  /*5900*/  FMUL.FTZ R65, R174, UR49 ;  /* 0x00000031ae417c20 */ /* 0x020fe20008410000 */
[----:B------:R-:W-:Y:S01]  /*5910*/  FFMA.FTZ R231, R157, UR48, -R60 ;  /* 0x000000309de77c23 */ /* 0x000fe2000801083c */
[C---:B------:R-:W-:Y:S01]  /*5920*/  FMUL.FTZ R60, R156.reuse, R115 ;  /* 0x000000739c3c7220 */ /* 0x040fe20000410000 */
[-C--:B------:R-:W-:Y:S01]  /*5930*/  FFMA.FTZ R61, R156, R114.reuse, -R61 ;  /* 0x000000729c3d7223 */ /* 0x080fe2000001083d */
[----:B------:R-:W-:Y:S01]  /*5940*/  FFMA.FTZ R208, R158, UR48, -R65 ;  /* 0x000000309ed07c23 */ /* 0x000fe20008010841 */
[----:B------:R-:W-:Y:S01]  /*5950*/  FMUL.FTZ R62, R4, R231 ;  /* 0x000000e7043e7220 */ /* 0x000fe20000410000 */
[C---:B------:R-:W-:Y:S01]  /*5960*/  FFMA.FTZ R60, -R155.reuse, R114, -R60 ;  /* 0x000000729b3c7223 */ /* 0x040fe2000001093c */
        /* <DEDUP_REMOVED lines=15> */
[-C--:B------:R-:W-:Y:S01]  /*5a60*/  FMUL.FTZ R61, R138, R63.reuse ;  /* 0x0000003f8a3d7220 */ /* 0x080fe20000410000 */
[----:B------:R-:W-:Y:S01]  /*5a70*/  FFMA.FTZ R65, R109, R66, -R65 ;  /* 0x000000426d417223 */ /* 0x000fe20000010841 */
[C---:B------:R-:W-:Y:S01]  /*5a80*/  FFMA.FTZ R60, R139.reuse, R63, -R60 ;  /* 0x0000003f8b3c7223 */ /* 0x040fe2000001083c */
[C---:B------:R-:W-:Y:S01]  /*5a90*/  FMUL.FTZ R66, R110.reuse, R68 ;  /* 0x000000446e427220 */ /* 0x040fe20000410000 */
        /* <DEDUP_REMOVED lines=9> */
[----:B------:R-:W-:Y:S01]  /*5b30*/  FMUL.FTZ R70, R112, R68 ;  /* 0x0000004470467220 */ /* 0x000fe20000410000 */
[-C--:B------:R-:W-:Y:S01]  /*5b40*/  FMUL.FTZ R64, R108, R61.reuse ;  /* 0x0000003d6c407220 */ /* 0x080fe20000410000 */
[-C--:B------:R-:W-:Y:S01]  /*5b50*/  FMUL.FTZ R65, R112, R66.reuse ;  /* 0x0000004270417220 */ /* 0x080fe20000410000 */
[----:B------:R-:W-:Y:S01]  /*5b60*/  FFMA.FTZ R62, R109, R61, R62 ;  /* 0x0000003d6d3e7223 */ /* 0x000fe2000001003e */
[----:B------:R-:W-:Y:S01]  /*5b70*/  FFMA.FTZ R70, R113, R66, -R70 ;  /* 0x0000004271467223 */ /* 0x000fe20000010846 */
[----:B------:R-:W-:Y:S01]  /*5b80*/  FFMA.FTZ R206, R160, UR48, -R63 ;  /* 0x00000030a0ce7c23 */ /* 0x000fe2000801083f */
[----:B------:R-:W-:Y:S01]  /*5b90*/  FFMA.FTZ R61, R109, R60, -R64 ;  /* 0x0000003c6d3d7223 */ /* 0x000fe20000010840 */
[----:B------:R-:W-:Y:S01]  /*5ba0*/  FFMA.FTZ R65, R113, R68, R65 ;  /* 0x0000004471417223 */ /* 0x000fe20000010041 */
[----:B------:R-:W-:Y:S01]  /*5bb0*/  FMUL.FTZ R60, R116, R70 ;  /* 0x00000046743c7220 */ /* 0x000fe20000410000 */
[----:B------:R-:W-:Y:S01]  /*5bc0*/  FFMA.FTZ R62, R7, R206, R62 ;  /* 0x000000ce073e7223 */ /* 0x000fe2000001003e */
[----:B------:R-:W-:Y:S01]  /*5bd0*/  FADD.FTZ R61, R142, R61 ;  /* 0x0000003d8e3d7221 */ /* 0x000fe20000010000 */
[-C--:B------:R-:W-:Y:S01]  /*5be0*/  FMUL.FTZ R68, R116, R65.reuse ;  /* 0x0000004174447220 */ /* 0x080fe20000410000 */
[----:B------:R-:W-:Y:S01]  /*5bf0*/  FFMA.FTZ R66, R117, R65, R60 ;  /* 0x0000004175427223 */ /* 0x000fe2000001003c */
[C---:B------:R-:W-:Y:S01]  /*5c00*/  FMUL.FTZ R60, R110.reuse, R62 ;  /* 0x0000003e6e3c7220 */ /* 0x040fe20000410000 */
[-C--:B------:R-:W-:Y:S01]  /*5c10*/  FMUL.FTZ R63, R110, R61.reuse ;  /* 0x0000003d6e3f7220 */ /* 0x080fe20000410000 */
[----:B------:R-:W-:Y:S01]  /*5c20*/  FMUL.FTZ R64, R177, UR49 ;  /* 0x00000031b1407c20 */ /* 0x000fe20008410000 */
[----:B------:R-:W-:Y:S01]  /*5c30*/  FFMA.FTZ R68, R117, R70, -R68 ;  /* 0x0000004675447223 */ /* 0x000fe20000010844 */
[C---:B------:R-:W-:Y:S01]  /*5c40*/  FFMA.FTZ R60, R111.reuse, R61, -R60 ;  /* 0x0000003d6f3c7223 */ /* 0x040fe2000001083c */
[----:B------:R-:W-:Y:S01]  /*5c50*/  FFMA.FTZ R63, R111, R62, R63 ;  /* 0x0000003e6f3f7223 */ /* 0x000fe2000001003f */
[----:B------:R-:W-:Y:S01]  /*5c60*/  FFMA.FTZ R205, R161, UR48, -R64 ;  /* 0x00000030a1cd7c23 */ /* 0x000fe20008010840 */
[C---:B------:R-:W-:Y:S01]  /*5c70*/  FMUL.FTZ R61, R118.reuse, R66 ;  /* 0x00000042763d7220 */ /* 0x040fe20000410000 */
[----:B------:R-:W-:Y:S01]  /*5c80*/  FADD.FTZ R60, R143, R60 ;  /* 0x0000003c8f3c7221 */ /* 0x000fe20000010000 */
[-C--:B------:R-:W-:Y:S01]  /*5c90*/  FMUL.FTZ R64, R118, R68.reuse ;  /* 0x0000004476407220 */ /* 0x080fe20000410000 */
[----:B------:R-:W-:Y:S01]  /*5ca0*/  FFMA.FTZ R63, R8, R205, R63 ;  /* 0x000000cd083f7223 */ /* 0x000fe2000001003f */
[C---:B------:R-:W-:Y:S01]  /*5cb0*/  FFMA.FTZ R68, R119.reuse, R68, -R61 ;  /* 0x0000004477447223 */ /* 0x040fe2000001083d */
[----:B------:R-:W-:Y:S01]  /*5cc0*/  FMUL.FTZ R62, R112, R60 ;  /* 0x0000003c703e7220 */ /* 0x000fe20000410000 */
[----:B------:R-:W-:Y:S01]  /*5cd0*/  FMUL.FTZ R61, R178, UR49 ;  /* 0x00000031b23d7c20 */ /* 0x000fe20008410000 */
[----:B------:R-:W-:Y:S01]  /*5ce0*/  FFMA.FTZ R66, R119, R66, R64 ;  /* 0x0000004277427223 */ /* 0x000fe20000010040 */
[-C--:B------:R-:W-:Y:S01]  /*5cf0*/  FMUL.FTZ R64, R112, R63.reuse ;  /* 0x0000003f70407220 */ /* 0x080fe20000410000 */
[C---:B------:R-:W-:Y:S01]  /*5d00*/  FFMA.FTZ R62, R113.reuse, R63, R62 ;  /* 0x0000003f713e7223 */ /* 0x040fe2000001003e */
[----:B------:R-:W-:Y:S01]  /*5d10*/  FFMA.FTZ R204, R162, UR48, -R61 ;  /* 0x00000030a2cc7c23 */ /* 0x000fe2000801083d */
[C---:B------:R-:W-:Y:S01]  /*5d20*/  FMUL.FTZ R63, R120.reuse, R66 ;  /* 0x00000042783f7220 */ /* 0x040fe20000410000 */
[----:B------:R-:W-:Y:S01]  /*5d30*/  FFMA.FTZ R61, R113, R60, -R64 ;  /* 0x0000003c713d7223 */ /* 0x000fe20000010840 */
[----:B------:R-:W-:Y:S01]  /*5d40*/  FMUL.FTZ R70, R120, R68 ;  /* 0x0000004478467220 */ /* 0x000fe20000410000 */
[----:B------:R-:W-:Y:S01]  /*5d50*/  FFMA.FTZ R62, R9, R204, R62 ;  /* 0x000000cc093e7223 */ /* 0x000fe2000001003e */
[C---:B------:R-:W-:Y:S01]  /*5d60*/  FFMA.FTZ R68, R121.reuse, R68, -R63 ;  /* 0x0000004479447223 */ /* 0x040fe2000001083f */
[----:B------:R-:W-:Y:S01]  /*5d70*/  FADD.FTZ R63, R144, R61 ;  /* 0x0000003d903f7221 */ /* 0x000fe20000010000 */
[----:B------:R-:W-:Y:S01]  /*5d80*/  FFMA.FTZ R70, R121, R66, R70 ;  /* 0x0000004279467223 */ /* 0x000fe20000010046 */
[C---:B------:R-:W-:Y:S01]  /*5d90*/  FMUL.FTZ R64, R116.reuse, R62 ;  /* 0x0000003e74407220 */ /* 0x040fe20000410000 */
[----:B------:R-:W0:Y:S01]  /*5da0*/  LDS.64 R60, [R191+0x4258] ;  /* 0x00425800bf3c7984 */ /* 0x000e220000000a00 */
[-C--:B------:R-:W-:Y:S01]  /*5db0*/  FMUL.FTZ R65, R116, R63.reuse ;  /* 0x0000003f74417220 */ /* 0x080fe20000410000 */
[----:B------:R-:W-:Y:S01]  /*5dc0*/  FMUL.FTZ R66, R179, UR49 ;  /* 0x00000031b3427c20 */ /* 0x000fe20008410000 */
[C---:B------:R-:W-:Y:S01]  /*5dd0*/  FFMA.FTZ R64, R117.reuse, R63, -R64 ;  /* 0x0000003f75407223 */ /* 0x040fe20000010840 */
[C---:B------:R-:W-:Y:S01]  /*5de0*/  FMUL.FTZ R192, R122.reuse, R68 ;  /* 0x000000447ac07220 */ /* 0x040fe20000410000 */
        /* <DEDUP_REMOVED lines=12> */
[----:B------:R-:W-:Y:S01]  /*5eb0*/  MOV R65, UR46 ;  /* 0x0000002e00417c02 */ /* 0x000fe20008000f00 */
[----:B------:R-:W-:Y:S01]  /*5ec0*/  FFMA.FTZ R63, R119, R64, -R63 ;  /* 0x00000040773f7223 */ /* 0x000fe2000001083f */
[----:B------:R-:W-:Y:S01]  /*5ed0*/  FMUL.FTZ R64, R124, R70 ;  /* 0x000000467c407220 */ /* 0x000fe20000410000 */
[----:B------:R-:W-:Y:S01]  /*5ee0*/  FFMA.FTZ R62, R11, R202, R62 ;  /* 0x000000ca0b3e7223 */ /* 0x000fe2000001003e */
[----:B------:R-:W-:Y:S01]  /*5ef0*/  ISETP.LE.OR P0, PT, R65, UR15, P0 ;  /* 0x0000000f41007c0c */ /* 0x000fe20008703670 */
[----:B------:R-:W-:Y:S01]  /*5f00*/  FADD.FTZ R63, R146, R63 ;  /* 0x0000003f923f7221 */ /* 0x000fe20000010000 */
[----:B------:R-:W-:Y:S01]  /*5f10*/  FFMA.FTZ R67, R125, R192, R64 ;  /* 0x000000c07d437223 */ /* 0x000fe20000010040 */
        /* <DEDUP_REMOVED lines=9> */
[C---:B------:R-:W-:Y:S01]  /*5fb0*/  FMUL.FTZ R66, R128.reuse, R192 ;  /* 0x000000c080427220 */ /* 0x040fe20000410000 */
[----:B------:R-:W-:Y:S01]  /*5fc0*/  FMUL.FTZ R63, R128, R67 ;  /* 0x00000043803f7220 */ /* 0x000fe20000410000 */
[----:B------:R-:W-:Y:S01]  /*5fd0*/  FFMA.FTZ R65, R12, R201, R65 ;  /* 0x000000c90c417223 */ /* 0x000fe20000010041 */
[C---:B------:R-:W-:Y:S01]  /*5fe0*/  FMUL.FTZ R62, R122.reuse, R64 ;  /* 0x000000407a3e7220 */ /* 0x040fe20000410000 */
[C---:B------:R-:W-:Y:S01]  /*5ff0*/  FFMA.FTZ R66, R129.reuse, R67, R66 ;  /* 0x0000004381427223 */ /* 0x040fe20000010042 */
[----:B------:R-:W-:Y:S01]  /*6000*/  FFMA.FTZ R192, R129, R192, -R63 ;  /* 0x000000c081c07223 */ /* 0x000fe2000001083f */
[-C--:B------:R-:W-:Y:S01]  /*6010*/  FMUL.FTZ R67, R122, R65.reuse ;  /* 0x000000417a437220 */ /* 0x080fe20000410000 */
[----:B------:R-:W-:Y:S01]  /*6020*/  FFMA.FTZ R65, R123, R65, R62 ;  /* 0x000000417b417223 */ /* 0x000fe2000001003e */
[C---:B0-----:R-:W-:Y:S01]  /*6030*/  FMUL.FTZ R62, R127.reuse, R60 ;  /* 0x0000003c7f3e7220 */ /* 0x041fe20000410000 */
[-C--:B------:R-:W-:Y:S01]  /*6040*/  FMUL.FTZ R63, R127, R61.reuse ;  /* 0x0000003d7f3f7220 */ /* 0x080fe20000410000 */
[----:B------:R-:W-:Y:S01]  /*6050*/  FMUL.FTZ R69, R182, UR49 ;  /* 0x00000031b6457c20 */ /* 0x000fe20008410000 */
[----:B------:R-:W-:Y:S01]  /*6060*/  FFMA.FTZ R67, R123, R64, -R67 ;  /* 0x000000407b437223 */ /* 0x000fe20000010843 */
[C---:B------:R-:W-:Y:S01]  /*6070*/  FFMA.FTZ R62, R126.reuse, R61, R62 ;  /* 0x0000003d7e3e7223 */ /* 0x040fe2000001003e */
[----:B------:R-:W-:Y:S01]  /*6080*/  FFMA.FTZ R60, R126, R60, -R63 ;  /* 0x0000003c7e3c7223 */ /* 0x000fe2000001083f */
[----:B------:R-:W-:Y:S01]  /*6090*/  FFMA.FTZ R228, R166, UR48, -R69 ;  /* 0x00000030a6e47c23 */ /* 0x000fe20008010845 */
[----:B------:R-:W-:Y:S01]  /*60a0*/  FMUL.FTZ R64, R130, R192 ;  /* 0x000000c082407220 */ /* 0x000fe20000410000 */
[----:B------:R-:W-:Y:S01]  /*60b0*/  FADD.FTZ R200, RZ, R62 ;  /* 0x0000003effc87221 */ /* 0x000fe20000010000 */
[----:B------:R-:W-:Y:S01]  /*60c0*/  FFMA.FTZ R227, R95, R35, R60 ;  /* 0x000000235fe37223 */ /* 0x000fe2000001003c */
[----:B------:R-:W-:Y:S01]  /*60d0*/  FFMA.FTZ R65, R14, R228, R65 ;  /* 0x000000e40e417223 */ /* 0x000fe20000010041 */
[----:B------:R-:W-:Y:S01]  /*60e0*/  FADD.FTZ R67, R148, R67 ;  /* 0x0000004394437221 */ /* 0x000fe20000010000 */
[C---:B------:R-:W-:Y:S01]  /*60f0*/  FMUL.FTZ R60, R136.reuse, R200 ;  /* 0x000000c8883c7220 */ /* 0x040fe20000410000 */
[-C--:B------:R-:W-:Y:S01]  /*6100*/  FMUL.FTZ R63, R136, R227.reuse ;  /* 0x000000e3883f7220 */ /* 0x080fe20000410000 */
[-C--:B------:R-:W-:Y:S01]  /*6110*/  FFMA.FTZ R68, R131, R66.reuse, R64 ;  /* 0x0000004283447223 */ /* 0x080fe20000010040 */
[----:B------:R-:W-:Y:S01]  /*6120*/  FMUL.FTZ R66, R130, R66 ;  /* 0x0000004282427220 */ /* 0x000fe20000410000 */
[C---:B------:R-:W-:Y:S01]  /*6130*/  FFMA.FTZ R61, R137.reuse, R227, -R60 ;  /* 0x000000e3893d7223 */ /* 0x040fe2000001083c */
[C---:B------:R-:W-:Y:S01]  /*6140*/  FMUL.FTZ R62, R124.reuse, R65 ;  /* 0x000000417c3e7220 */ /* 0x040fe20000410000 */
[-C--:B------:R-:W-:Y:S01]  /*6150*/  FMUL.FTZ R60, R124, R67.reuse ;  /* 0x000000437c3c7220 */ /* 0x080fe20000410000 */
[----:B------:R-:W-:Y:S01]  /*6160*/  FFMA.FTZ R63, R137, R200, R63 ;  /* 0x000000c8893f7223 */ /* 0x000fe2000001003f */
[----:B------:R-:W-:Y:S01]  /*6170*/  FFMA.FTZ R226, R94, R34, R61 ;  /* 0x000000225ee27223 */ /* 0x000fe2000001003d */
[----:B------:R-:W-:Y:S01]  /*6180*/  FFMA.FTZ R192, R131, R192, -R66 ;  /* 0x000000c083c07223 */ /* 0x000fe20000010842 */
[----:B------:R-:W-:Y:S01]  /*6190*/  FFMA.FTZ R64, R125, R67, -R62 ;  /* 0x000000437d407223 */ /* 0x000fe2000001083e */
[----:B------:R-:W-:Y:S01]  /*61a0*/  FMUL.FTZ R66, R183, UR49 ;  /* 0x00000031b7427c20 */ /* 0x000fe20008410000 */
[----:B------:R-:W-:Y:S01]  /*61b0*/  FFMA.FTZ R62, R125, R65, R60 ;  /* 0x000000417d3e7223 */ /* 0x000fe2000001003c */
[----:B------:R-:W-:Y:S01]  /*61c0*/  FADD.FTZ R199, RZ, R63 ;  /* 0x0000003fffc77221 */ /* 0x000fe20000010000 */
[C---:B------:R-:W-:Y:S01]  /*61d0*/  FMUL.FTZ R60, R134.reuse, R226 ;  /* 0x000000e2863c7220 */ /* 0x040fe20000410000 */
        /* <DEDUP_REMOVED lines=8> */
[----:B------:R-:W-:Y:S01]  /*6260*/  FMUL.FTZ R61, R128, R62 ;  /* 0x0000003e803d7220 */ /* 0x000fe20000410000 */
[----:B------:R-:W-:Y:S01]  /*6270*/  FMUL.FTZ R223, R184, UR49 ;  /* 0x00000031b8df7c20 */ /* 0x000fe20008410000 */
[----:B------:R-:W-:Y:S01]  /*6280*/  FFMA.FTZ R224, R93, R33, R224 ;  /* 0x000000215de07223 */ /* 0x000fe200000100e0 */
[C---:B------:R-:W-:Y:S01]  /*6290*/  FMUL.FTZ R60, R132.reuse, R198 ;  /* 0x000000c6843c7220 */ /* 0x040fe20000410000 */
[C---:B------:R-:W-:Y:S01]  /*62a0*/  FFMA.FTZ R67, R129.reuse, R64, -R61 ;  /* 0x0000004081437223 */ /* 0x040fe2000001083d */
[----:B------:R-:W-:Y:S01]  /*62b0*/  FFMA.FTZ R65, R129, R62, R66 ;  /* 0x0000003e81417223 */ /* 0x000fe20000010042 */
[-C--:B------:R-:W-:Y:S01]  /*62c0*/  FMUL.FTZ R63, R132, R224.reuse ;  /* 0x000000e0843f7220 */ /* 0x080fe20000410000 */
[C---:B------:R-:W-:Y:S01]  /*62d0*/  FFMA.FTZ R61, R133.reuse, R224, -R60 ;  /* 0x000000e0853d7223 */ /* 0x040fe2000001083c */
[----:B------:R-:W-:Y:S01]  /*62e0*/  FFMA.FTZ R223, R168, UR48, -R223 ;  /* 0x00000030a8df7c23 */ /* 0x000fe200080108df */
[----:B------:R-:W-:Y:S01]  /*62f0*/  FADD.FTZ R67, R150, R67 ;  /* 0x0000004396437221 */ /* 0x000fe20000010000 */
[----:B------:R-:W-:Y:S01]  /*6300*/  FFMA.FTZ R63, R133, R198, R63 ;  /* 0x000000c6853f7223 */ /* 0x000fe2000001003f */
[----:B------:R-:W-:Y:S01]  /*6310*/  FFMA.FTZ R222, R92, R32, R61 ;  /* 0x000000205cde7223 */ /* 0x000fe2000001003d */
[----:B------:R-:W-:Y:S01]  /*6320*/  FFMA.FTZ R65, R16, R223, R65 ;  /* 0x000000df10417223 */ /* 0x000fe20000010041 */
[C---:B------:R-:W-:Y:S01]  /*6330*/  FMUL.FTZ R64, R130.reuse, R67 ;  /* 0x0000004382407220 */ /* 0x040fe20000410000 */
[----:B------:R-:W-:Y:S01]  /*6340*/  FADD.FTZ R197, RZ, R63 ;  /* 0x0000003fffc57221 */ /* 0x000fe20000010000 */
[CC--:B------:R-:W-:Y:S01]  /*6350*/  FMUL.FTZ R62, R130.reuse, R222.reuse ;  /* 0x000000de823e7220 */ /* 0x0c0fe20000410000 */
[C---:B------:R-:W-:Y:S01]  /*6360*/  FMUL.FTZ R60, R130.reuse, R65 ;  /* 0x00000041823c7220 */ /* 0x040fe20000410000 */
[----:B------:R-:W-:Y:S01]  /*6370*/  FMUL.FTZ R220, R185, UR49 ;  /* 0x00000031b9dc7c20 */ /* 0x000fe20008410000 */
[-C--:B------:R-:W-:Y:S01]  /*6380*/  FMUL.FTZ R61, R130, R197.reuse ;  /* 0x000000c5823d7220 */ /* 0x080fe20000410000 */
[C---:B------:R-:W-:Y:S01]  /*6390*/  FFMA.FTZ R62, R131.reuse, R197, R62 ;  /* 0x000000c5833e7223 */ /* 0x040fe2000001003e */
[C---:B------:R-:W-:Y:S01]  /*63a0*/  FFMA.FTZ R66, R131.reuse, R67, -R60 ;  /* 0x0000004383427223 */ /* 0x040fe2000001083c */
[C---:B------:R-:W-:Y:S01]  /*63b0*/  FFMA.FTZ R64, R131.reuse, R65, R64 ;  /* 0x0000004183407223 */ /* 0x040fe20000010040 */
[----:B------:R-:W-:Y:S01]  /*63c0*/  FFMA.FTZ R60, R131, R222, -R61 ;  /* 0x000000de833c7223 */ /* 0x000fe2000001083d */
[----:B------:R-:W-:Y:S01]  /*63d0*/  FADD.FTZ R196, RZ, R62 ;  /* 0x0000003effc47221 */ /* 0x000fe20000010000 */
[----:B------:R-:W-:Y:S01]  /*63e0*/  FFMA.FTZ R220, R169, UR48, -R220 ;  /* 0x00000030a9dc7c23 */ /* 0x000fe200080108dc */
[----:B------:R-:W-:Y:S01]  /*63f0*/  FADD.FTZ R66, R151, R66 ;  /* 0x0000004297427221 */ /* 0x000fe20000010000 */
[----:B------:R-:W-:Y:S01]  /*6400*/  FFMA.FTZ R221, R91, R31, R60 ;  /* 0x0000001f5bdd7223 */ /* 0x000fe2000001003c */
[----:B------:R-:W-:Y:S01]  /*6410*/  FMUL.FTZ R60, R128, R196 ;  /* 0x000000c4803c7220 */ /* 0x000fe20000410000 */
[----:B------:R-:W-:Y:S01]  /*6420*/  FFMA.FTZ R64, R17, R220, R64 ;  /* 0x000000dc11407223 */ /* 0x000fe20000010040 */
[----:B------:R-:W-:Y:S01]  /*6430*/  FMUL.FTZ R70, R132, R66 ;  /* 0x0000004284467220 */ /* 0x000fe20000410000 */
[-C--:B------:R-:W-:Y:S01]  /*6440*/  FMUL.FTZ R62, R128, R221.reuse ;  /* 0x000000dd803e7220 */ /* 0x080fe20000410000 */
[C---:B------:R-:W-:Y:S01]  /*6450*/  FFMA.FTZ R219, R129.reuse, R221, -R60 ;  /* 0x000000dd81db7223 */ /* 0x040fe2000001083c */
[----:B------:R-:W-:Y:S01]  /*6460*/  FMUL.FTZ R65, R186, UR49 ;  /* 0x00000031ba417c20 */ /* 0x000fe20008410000 */
[----:B------:R-:W-:Y:S01]  /*6470*/  FMUL.FTZ R69, R132, R192 ;  /* 0x000000c084457220 */ /* 0x000fe20000410000 */
[----:B------:R-:W-:Y:S01]  /*6480*/  FFMA.FTZ R62, R129, R196, R62 ;  /* 0x000000c4813e7223 */ /* 0x000fe2000001003e */
[----:B------:R-:W-:Y:S01]  /*6490*/  FFMA.FTZ R219, R90, R30, R219 ;  /* 0x0000001e5adb7223 */ /* 0x000fe200000100db */
[-C--:B------:R-:W-:Y:S01]  /*64a0*/  FMUL.FTZ R63, R132, R64.reuse ;  /* 0x00000040843f7220 */ /* 0x080fe20000410000 */
[C---:B------:R-:W-:Y:S01]  /*64b0*/  FFMA.FTZ R61, R133.reuse, R64, R70 ;  /* 0x00000040853d7223 */ /* 0x040fe20000010046 */
[----:B------:R-:W-:Y:S01]  /*64c0*/  FADD.FTZ R195, RZ, R62 ;  /* 0x0000003effc37221 */ /* 0x000fe20000010000 */
[----:B------:R-:W-:Y:S01]  /*64d0*/  FMUL.FTZ R62, R124, R219 ;  /* 0x000000db7c3e7220 */ /* 0x000fe20000410000 */
[----:B------:R-:W-:Y:S01]  /*64e0*/  FFMA.FTZ R218, R170, UR48, -R65 ;  /* 0x00000030aada7c23 */ /* 0x000fe20008010841 */
[-C--:B------:R-:W-:Y:S01]  /*64f0*/  FFMA.FTZ R69, R133, R68.reuse, R69 ;  /* 0x0000004485457223 */ /* 0x080fe20000010045 */
[-C--:B------:R-:W-:Y:S01]  /*6500*/  FMUL.FTZ R60, R124, R195.reuse ;  /* 0x000000c37c3c7220 */ /* 0x080fe20000410000 */
[----:B------:R-:W-:Y:S01]  /*6510*/  FFMA.FTZ R62, R125, R195, R62 ;  /* 0x000000c37d3e7223 */ /* 0x000fe2000001003e */
[----:B------:R-:W-:Y:S01]  /*6520*/  FMUL.FTZ R68, R132, R68 ;  /* 0x0000004484447220 */ /* 0x000fe20000410000 */
[----:B------:R-:W-:Y:S01]  /*6530*/  FFMA.FTZ R63, R133, R66, -R63 ;  /* 0x00000042853f7223 */ /* 0x000fe2000001083f */
[----:B------:R-:W-:Y:S01]  /*6540*/  FFMA.FTZ R65, R18, R218, R61 ;  /* 0x000000da12417223 */ /* 0x000fe2000001003d */
[----:B------:R-:W-:Y:S01]  /*6550*/  FFMA.FTZ R60, R125, R219, -R60 ;  /* 0x000000db7d3c7223 */ /* 0x000fe2000001083c */
[----:B------:R-:W-:Y:S01]  /*6560*/  FADD.FTZ R194, RZ, R62 ;  /* 0x0000003effc27221 */ /* 0x000fe20000010000 */
[----:B------:R-:W-:Y:S01]  /*6570*/  FFMA.FTZ R68, R133, R192, -R68 ;  /* 0x000000c085447223 */ /* 0x000fe20000010844 */
[----:B------:R-:W-:Y:S01]  /*6580*/  FMUL.FTZ R66, R134, R69 ;  /* 0x0000004586427220 */ /* 0x000fe20000410000 */
[----:B------:R-:W-:Y:S01]  /*6590*/  FADD.FTZ R63, R152, R63 ;  /* 0x0000003f983f7221 */ /* 0x000fe20000010000 */
[----:B------:R-:W-:Y:S01]  /*65a0*/  FMUL.FTZ R62, R134, R65 ;  /* 0x00000041863e7220 */ /* 0x000fe20000410000 */
[----:B------:R-:W-:Y:S01]  /*65b0*/  FFMA.FTZ R217, R89, R29, R60 ;  /* 0x0000001d59d97223 */ /* 0x000fe2000001003c */
[----:B------:R-:W-:Y:S01]  /*65c0*/  FMUL.FTZ R60, R122, R194 ;  /* 0x000000c27a3c7220 */ /* 0x000fe20000410000 */
[CC--:B------:R-:W-:Y:S01]  /*65d0*/  FMUL.FTZ R64, R134.reuse, R68.reuse ;  /* 0x0000004486407220 */ /* 0x0c0fe20000410000 */
[C---:B------:R-:W-:Y:S01]  /*65e0*/  FFMA.FTZ R66, R135.reuse, R68, -R66 ;  /* 0x0000004487427223 */ /* 0x040fe20000010842 */
[-C--:B------:R-:W-:Y:S01]  /*65f0*/  FFMA.FTZ R68, R135, R63.reuse, -R62 ;  /* 0x0000003f87447223 */ /* 0x080fe2000001083e */
[----:B------:R-:W-:Y:S01]  /*6600*/  FMUL.FTZ R62, R134, R63 ;  /* 0x0000003f863e7220 */ /* 0x000fe20000410000 */
[----:B------:R-:W-:Y:S01]  /*6610*/  FMUL.FTZ R216, R187, UR49 ;  /* 0x00000031bbd87c20 */ /* 0x000fe20008410000 */
[-C--:B------:R-:W-:Y:S01]  /*6620*/  FMUL.FTZ R61, R122, R217.reuse ;  /* 0x000000d97a3d7220 */ /* 0x080fe20000410000 */
[----:B------:R-:W-:Y:S01]  /*6630*/  FFMA.FTZ R215, R123, R217, -R60 ;  /* 0x000000d97bd77223 */ /* 0x000fe2000001083c */
[----:B------:R-:W-:Y:S01]  /*6640*/  FFMA.FTZ R62, R135, R65, R62 ;  /* 0x00000041873e7223 */ /* 0x000fe2000001003e */
[----:B------:R-:W-:Y:S01]  /*6650*/  FFMA.FTZ R216, R171, UR48, -R216 ;  /* 0x00000030abd87c23 */ /* 0x000fe200080108d8 */
[----:B------:R-:W-:Y:S01]  /*6660*/  FFMA.FTZ R61, R123, R194, R61 ;  /* 0x000000c27b3d7223 */ /* 0x000fe2000001003d */
[----:B------:R-:W-:Y:S01]  /*6670*/  FFMA.FTZ R215, R88, R28, R215 ;  /* 0x0000001c58d77223 */ /* 0x000fe200000100d7 */
[----:B------:R-:W-:Y:S01]  /*6680*/  FADD.FTZ R68, R153, R68 ;  /* 0x0000004499447221 */ /* 0x000fe20000010000 */
[----:B------:R-:W-:Y:S01]  /*6690*/  FFMA.FTZ R63, R19, R216, R62 ;  /* 0x000000d8133f7223 */ /* 0x000fe2000001003e */
[----:B------:R-:W-:Y:S01]  /*66a0*/  FADD.FTZ R193, RZ, R61 ;  /* 0x0000003dffc17221 */ /* 0x000fe20000010000 */
[----:B------:R-:W-:Y:S01]  /*66b0*/  FMUL.FTZ R62, R120, R215 ;  /* 0x000000d7783e7220 */ /* 0x000fe20000410000 */
[----:B------:R-:W-:Y:S01]  /*66c0*/  FFMA.FTZ R64, R135, R69, R64 ;  /* 0x0000004587407223 */ /* 0x000fe20000010040 */
[----:B------:R-:W-:Y:S01]  /*66d0*/  FMUL.FTZ R61, R136, R63 ;  /* 0x0000003f883d7220 */ /* 0x000fe20000410000 */
[-C--:B------:R-:W-:Y:S01]  /*66e0*/  FMUL.FTZ R60, R120, R193.reuse ;  /* 0x000000c1783c7220 */ /* 0x080fe20000410000 */
[----:B------:R-:W-:Y:S01]  /*66f0*/  FFMA.FTZ R62, R121, R193, R62 ;  /* 0x000000c1793e7223 */ /* 0x000fe2000001003e */
[C---:B------:R-:W-:Y:S01]  /*6700*/  FMUL.FTZ R65, R136.reuse, R64 ;  /* 0x0000004088417220 */ /* 0x040fe20000410000 */
[-C--:B------:R-:W-:Y:S01]  /*6710*/  FFMA.FTZ R69, R137, R68.reuse, -R61 ;  /* 0x0000004489457223 */ /* 0x080fe2000001083d */
[----:B------:R-:W-:Y:S01]  /*6720*/  FFMA.FTZ R60, R121, R215, -R60 ;  /* 0x000000d7793c7223 */ /* 0x000fe2000001083c */
[----:B------:R-:W-:Y:S01]  /*6730*/  FADD.FTZ R192, RZ, R62 ;  /* 0x0000003effc07221 */ /* 0x000fe20000010000 */
[C---:B------:R-:W-:Y:S01]  /*6740*/  FMUL.FTZ R70, R136.reuse, R68 ;  /* 0x0000004488467220 */ /* 0x040fe20000410000 */
[----:B------:R-:W-:Y:S01]  /*6750*/  FMUL.FTZ R62, R136, R66 ;  /* 0x00000042883e7220 */ /* 0x000fe20000410000 */
[----:B------:R-:W-:Y:S01]  /*6760*/  FFMA.FTZ R214, R87, R27, R60 ;  /* 0x0000001b57d67223 */ /* 0x000fe2000001003c */
[----:B------:R-:W-:Y:S01]  /*6770*/  FMUL.FTZ R60, R118, R192 ;  /* 0x000000c0763c7220 */ /* 0x000fe20000410000 */
[----:B------:R-:W-:Y:S01]  /*6780*/  FFMA.FTZ R65, R137, R66, -R65 ;  /* 0x0000004289417223 */ /* 0x000fe20000010841 */
[----:B------:R-:W-:Y:S01]  /*6790*/  FMUL.FTZ R71, R188, UR49 ;  /* 0x00000031bc477c20 */ /* 0x000fe20008410000 */
[-C--:B------:R-:W-:Y:S01]  /*67a0*/  FMUL.FTZ R61, R118, R214.reuse ;  /* 0x000000d6763d7220 */ /* 0x080fe20000410000 */
[----:B------:R-:W-:Y:S01]  /*67b0*/  FFMA.FTZ R213, R119, R214, -R60 ;  /* 0x000000d677d57223 */ /* 0x000fe2000001083c */
[----:B------:R-:W-:Y:S01]  /*67c0*/  FFMA.FTZ R67, R137, R63, R70 ;  /* 0x0000003f89437223 */ /* 0x000fe20000010046 */
[----:B------:R-:W-:Y:S01]  /*67d0*/  FFMA.FTZ R212, R172, UR48, -R71 ;  /* 0x00000030acd47c23 */ /* 0x000fe20008010847 */
[----:B------:R-:W-:Y:S01]  /*67e0*/  FFMA.FTZ R61, R119, R192, R61 ;  /* 0x000000c0773d7223 */ /* 0x000fe2000001003d */
[----:B------:R-:W-:Y:S01]  /*67f0*/  FFMA.FTZ R213, R86, R26, R213 ;  /* 0x0000001a56d57223 */ /* 0x000fe200000100d5 */
[----:B------:R-:W-:Y:S01]  /*6800*/  VOTEU.ALL UP0, P0 ;  /* 0x0000000000ff7886 */ /* 0x000fe20000000000 */
[----:B------:R-:W-:Y:S01]  /*6810*/  FFMA.FTZ R64, R137, R64, R62 ;  /* 0x0000004089407223 */ /* 0x000fe2000001003e */
[----:B------:R-:W-:Y:S01]  /*6820*/  FADD.FTZ R127, RZ, R61 ;  /* 0x0000003dff7f7221 */ /* 0x000fe20000010000 */
[C---:B------:R-:W-:Y:S01]  /*6830*/  FMUL.FTZ R68, R116.reuse, R213 ;  /* 0x000000d574447220 */ /* 0x040fe20000410000 */
[----:B------:R-:W-:Y:S01]  /*6840*/  HFMA2 R60, -RZ, RZ, 1.875, 0 ;  /* 0x3f800000ff3c7431 */ /* 0x000fe200000001ff */
[----:B------:R-:W-:Y:S01]  /*6850*/  @!UP0 ULEA UR33, UR8, UR28, 0x4 ;  /* 0x0000001c08218291 */ /* 0x000fe2000f8e20ff */
[-C--:B------:R-:W-:Y:S01]  /*6860*/  FMUL.FTZ R66, R116, R127.reuse ;  /* 0x0000007f74427220 */ /* 0x080fe20000410000 */
[----:B------:R-:W-:Y:S01]  /*6870*/  FFMA.FTZ R126, R117, R127, R68 ;  /* 0x0000007f757e7223 */ /* 0x000fe20000010044 */
[----:B------:R-:W-:-:S02]  /*6880*/  CS2R R62, SRZ ;  /* 0x00000000003e7805 */ /* 0x000fc4000001ff00 */
[----:B------:R-:W-:Y:S01]  /*6890*/  MOV R61, RZ ;  /* 0x000000ff003d7202 */ /* 0x000fe20000000f00 */
[----:B------:R-:W-:Y:S01]  /*68a0*/  FFMA.FTZ R68, R117, R213, -R66 ;  /* 0x000000d575447223 */ /* 0x000fe20000010842 */
[----:B------:R-:W-:Y:S01]  /*68b0*/  FADD.FTZ R126, RZ, R126 ;  /* 0x0000007eff7e7221 */ /* 0x000fe20000010000 */
[----:B------:R-:W-:Y:S01]  /*68c0*/  FFMA.FTZ R66, R0, R212, R67 ;  /* 0x000000d400427223 */ /* 0x000fe20000010043 */
[----:B------:R-:W-:Y:S01]  /*68d0*/  FADD.FTZ R67, R154, R69 ;  /* 0x000000459a437221 */ /* 0x000fe20000010000 */
[----:B------:R-:W-:Y:S01]  /*68e0*/  FFMA.FTZ R211, R85, R25, R68 ;  /* 0x0000001955d37223 */ /* 0x000fe20000010044 */
[-C--:B------:R-:W-:Y:S01]  /*68f0*/  FMUL.FTZ R68, R112, R126.reuse ;  /* 0x0000007e70447220 */ /* 0x080fe20000410000 */
[----:B------:R-:W0:Y:S01]  /*6900*/  @!P0 LDS.128 R60, [UR33+0x5c60] ;  /* 0x005c6021ff3c8984 */ /* 0x000e220008000c00 */
[----:B------:R-:W-:Y:S01]  /*6910*/  ISETP.GT.U32.AND P2, PT, R190, 0x1f, PT ;  /* 0x0000001fbe00780c */ /* 0x000fe20003f44070 */
[-C--:B------:R-:W-:Y:S01]  /*6920*/  FMUL.FTZ R71, R112, R211.reuse ;  /* 0x000000d370477220 */ /* 0x080fe20000410000 */
[C---:B------:R-:W-:Y:S01]  /*6930*/  FFMA.FTZ R69, R113.reuse, R211, -R68 ;  /* 0x000000d371457223 */ /* 0x040fe20000010844 */
[----:B------:R1:W-:Y:S02]  /*6940*/  STS.128 [R191+0x4660], R64 ;  /* 0x00466040bf007388 */ /* 0x0003e40000000c00 */
        /* <DEDUP_REMOVED lines=9> */
[----:B-1----:R-:W-:-:S04]  /*69e0*/  FMUL.FTZ R64, R108, R209 ;  /* 0x000000d16c407220 */ /* 0x002fc80000410000 */
[-C--:B------:R-:W-:Y:S01]  /*69f0*/  FFMA.FTZ R65, R109, R233.reuse, -R64 ;  /* 0x000000e96d417223 */ /* 0x080fe20000010840 */
[----:B------:R-:W-:-:S03]  /*6a00*/  FMUL.FTZ R64, R108, R233 ;  /* 0x000000e96c407220 */ /* 0x000fc60000410000 */
[----:B------:R-:W-:Y:S01]  /*6a10*/  FFMA.FTZ R234, R82, R22, R65 ;  /* 0x0000001652ea7223 */ /* 0x000fe20000010041 */
[----:B------:R-:W-:-:S04]  /*6a20*/  FFMA.FTZ R64, R109, R209, R64 ;  /* 0x000000d16d407223 */ /* 0x000fc80000010040 */
        /* <DEDUP_REMOVED lines=30> */
[----:B------:R0:W1:Y:S01]  /*6c10*/  SHFL.DOWN PT, R68, R245, 0x1, 0x1f ;  /* 0x08201f00f5447f89 */ /* 0x00006200000e0000 */
[----:B------:R-:W-:-:S03]  /*6c20*/  MOV R247, R70 ;  /* 0x0000004600f77202 */ /* 0x000fc60000000f00 */
[----:B------:R0:W2:Y:S04]  /*6c30*/  SHFL.DOWN PT, R69, R246, 0x1, 0x1f ;  /* 0x08201f00f6457f89 */ /* 0x0000a800000e0000 */
[----:B------:R0:W3:Y:S04]  /*6c40*/  SHFL.DOWN PT, R241, R70, 0x1, 0x1f ;  /* 0x08201f0046f17f89 */ /* 0x0000e800000e0000 */
[----:B------:R0:W4:Y:S02]  /*6c50*/  SHFL.DOWN PT, R71, R248, 0x1, 0x1f ;  /* 0x08201f00f8477f89 */ /* 0x00012400000e0000 */
.L_x_6944:
        /* <DEDUP_REMOVED lines=13> */
.L_x_6805:
[----:B------:R-:W-:Y:S05]  /*6d30*/  BSYNC.RECONVERGENT B0 ;  /* 0x0000000000007941 */ /* 0x000fea0003800200 */
.L_x_6804:
[----:B------:R-:W-:Y:S01]  /*6d40*/  UMOV UR33, 0xffffffff ;  /* 0xffffffff00217882 */ /* 0x000fe20000000000 */
[----:B------:R-:W-:Y:S02]  /*6d50*/  ISETP.GT.U32.AND P2, PT, R240, 0x1d, PT ;  /* 0x0000001df000780c */ /* 0x000fe40003f44070 */
[----:B------:R-:W-:Y:S11]  /*6d60*/  BRA.DIV UR33, `(.L_x_6806) ;  /* 0x0000006e21407947 */ /* 0x000ff6000b800000 */
[----:B-1----:R1:W1:Y:S04]  /*6d70*/  SHFL.DOWN PT, R68, R245, 0x2, 0x1f ;  /* 0x08401f00f5447f89 */ /* 0x00226800000e0000 */
[----:B--2---:R2:W1:Y:S04]  /*6d80*/  SHFL.DOWN PT, R69, R246, 0x2, 0x1f ;  /* 0x08401f00f6457f89 */ /* 0x00446800000e0000 */
[----:B0-----:R2:W0:Y:S04]  /*6d90*/  SHFL.DOWN PT, R70, R247, 0x2, 0x1f ;  /* 0x08401f00f7467f89 */ /* 0x00142800000e0000 */
[----:B---3--:R2:W3:Y:S02]  /*6da0*/  SHFL.DOWN PT, R241, R248, 0x2, 0x1f ;  /* 0x08401f00f8f17f89 */ /* 0x0084e400000e0000 */
.L_x_6950:
[----:B------:R-:W-:Y:S04]  /*6db0*/  BSSY.RECONVERGENT B0, `(.L_x_6807) ;  /* 0x000000d000007945 */ /* 0x000fe80003800200 */
[----:B------:R-:W-:Y:S05]  /*6dc0*/  @P2 BRA `(.L_x_6808) ;  /* 0x00000000002c2947 */ /* 0x000fea0003800000 */
[-C--:B---34-:R-:W-:Y:S01]  /*6dd0*/  FMUL.FTZ R71, R246, R241.reuse ;  /* 0x000000f1f6477220 */ /* 0x098fe20000410000 */
[----:B------:R-:W-:-:S03]  /*6de0*/  FMUL.FTZ R241, R245, R241 ;  /* 0x000000f1f5f17220 */ /* 0x000fc60000410000 */
[CC--:B0-----:R-:W-:Y:S01]  /*6df0*/  FFMA.FTZ R71, R245.reuse, R70.reuse, -R71 ;  /* 0x00000046f5477223 */ /* 0x0c1fe20000010847 */
[C---:B------:R-:W-:Y:S01]  /*6e00*/  FFMA.FTZ R241, R246.reuse, R70, R241 ;  /* 0x00000046f6f17223 */ /* 0x040fe200000100f1 */
[-C--:B-1----:R-:W-:Y:S01]  /*6e10*/  FMUL.FTZ R70, R246, R69.reuse ;  /* 0x00000045f6467220 */ /* 0x082fe20000410000 */
[----:B------:R-:W-:Y:S01]  /*6e20*/  FMUL.FTZ R69, R245, R69 ;  /* 0x00000045f5457220 */ /* 0x000fe20000410000 */
[----:B--2---:R-:W-:Y:S01]  /*6e30*/  FADD.FTZ R247, R247, R71 ;  /* 0x00000047f7f77221 */ /* 0x004fe20000010000 */
[----:B------:R-:W-:Y:S01]  /*6e40*/  FADD.FTZ R248, R248, R241 ;  /* 0x000000f1f8f87221 */ /* 0x000fe20000010000 */
[-C--:B------:R-:W-:Y:S01]  /*6e50*/  FFMA.FTZ R70, R245, R68.reuse, -R70 ;  /* 0x00000044f5467223 */ /* 0x080fe20000010846 */
[----:B------:R-:W-:-:S04]  /*6e60*/  FFMA.FTZ R246, R246, R68, R69 ;  /* 0x00000044f6f67223 */ /* 0x000fc80000010045 */
[----:B------:R-:W-:-:S07]  /*6e70*/  MOV R245, R70 ;  /* 0x0000004600f57202 */ /* 0x000fce0000000f00 */
.L_x_6808:
[----:B------:R-:W-:Y:S05]  /*6e80*/  BSYNC.RECONVERGENT B0 ;  /* 0x0000000000007941 */ /* 0x000fea0003800200 */
.L_x_6807:
[----:B------:R-:W-:Y:S01]  /*6e90*/  UMOV UR33, 0xffffffff ;  /* 0xffffffff00217882 */ /* 0x000fe20000000000 */
[----:B------:R-:W-:Y:S02]  /*6ea0*/  ISETP.GT.U32.AND P2, PT, R240, 0x1b, PT ;  /* 0x0000001bf000780c */ /* 0x000fe40003f44070 */
[----:B------:R-:W-:Y:S11]  /*6eb0*/  BRA.DIV UR33, `(.L_x_6809) ;  /* 0x0000006e21607947 */ /* 0x000ff6000b800000 */
[----:B-1----:R1:W1:Y:S04]  /*6ec0*/  SHFL.DOWN PT, R68, R245, 0x4, 0x1f ;  /* 0x08801f00f5447f89 */ /* 0x00226800000e0000 */
[----:B------:R1:W1:Y:S04]  /*6ed0*/  SHFL.DOWN PT, R69, R246, 0x4, 0x1f ;  /* 0x08801f00f6457f89 */ /* 0x00026800000e0000 */
[----:B0-----:R0:W0:Y:S04]  /*6ee0*/  SHFL.DOWN PT, R70, R247, 0x4, 0x1f ;  /* 0x08801f00f7467f89 */ /* 0x00102800000e0000 */
[----:B---3--:R3:W0:Y:S02]  /*6ef0*/  SHFL.DOWN PT, R241, R248, 0x4, 0x1f ;  /* 0x08801f00f8f17f89 */ /* 0x00862400000e0000 */
.L_x_6956:
[----:B------:R-:W-:Y:S04]  /*6f00*/  BSSY.RECONVERGENT B0, `(.L_x_6810) ;  /* 0x000000d000007945 */ /* 0x000fe80003800200 */
[----:B------:R-:W-:Y:S05]  /*6f10*/  @P2 BRA `(.L_x_6811) ;  /* 0x00000000002c2947 */ /* 0x000fea0003800000 */
[-C--:B0---4-:R-:W-:Y:S01]  /*6f20*/  FMUL.FTZ R71, R246, R241.reuse ;  /* 0x000000f1f6477220 */ /* 0x091fe20000410000 */
[----:B------:R-:W-:-:S03]  /*6f30*/  FMUL.FTZ R241, R245, R241 ;  /* 0x000000f1f5f17220 */ /* 0x000fc60000410000 */
[CC--:B------:R-:W-:Y:S01]  /*6f40*/  FFMA.FTZ R71, R245.reuse, R70.reuse, -R71 ;  /* 0x00000046f5477223 */ /* 0x0c0fe20000010847 */
[C---:B------:R-:W-:Y:S01]  /*6f50*/  FFMA.FTZ R241, R246.reuse, R70, R241 ;  /* 0x00000046f6f17223 */ /* 0x040fe200000100f1 */
[-C--:B-1----:R-:W-:Y:S01]  /*6f60*/  FMUL.FTZ R70, R246, R69.reuse ;  /* 0x00000045f6467220 */ /* 0x082fe20000410000 */
[----:B------:R-:W-:Y:S01]  /*6f70*/  FMUL.FTZ R69, R245, R69 ;  /* 0x00000045f5457220 */ /* 0x000fe20000410000 */
[----:B--2---:R-:W-:Y:S01]  /*6f80*/  FADD.FTZ R247, R247, R71 ;  /* 0x00000047f7f77221 */ /* 0x004fe20000010000 */
[----:B---3--:R-:W-:Y:S01]  /*6f90*/  FADD.FTZ R248, R248, R241 ;  /* 0x000000f1f8f87221 */ /* 0x008fe20000010000 */
[-C--:B------:R-:W-:Y:S01]  /*6fa0*/  FFMA.FTZ R70, R245, R68.reuse, -R70 ;  /* 0x00000044f5467223 */ /* 0x080fe20000010846 */
[----:B------:R-:W-:-:S04]  /*6fb0*/  FFMA.FTZ R246, R246, R68, R69 ;  /* 0x00000044f6f67223 */ /* 0x000fc80000010045 */
[----:B------:R-:W-:-:S07]  /*6fc0*/  MOV R245, R70 ;  /* 0x0000004600f57202 */ /* 0x000fce0000000f00 */
.L_x_6811:
[----:B------:R-:W-:Y:S05]  /*6fd0*/  BSYNC.RECONVERGENT B0 ;  /* 0x0000000000007941 */ /* 0x000fea0003800200 */
.L_x_6810:
[----:B------:R-:W-:Y:S01]  /*6fe0*/  UMOV UR33, 0xffffffff ;  /* 0xffffffff00217882 */ /* 0x000fe20000000000 */
[----:B------:R-:W-:Y:S02]  /*6ff0*/  ISETP.GT.U32.AND P2, PT, R240, 0x17, PT ;  /* 0x00000017f000780c */ /* 0x000fe40003f44070 */
[----:B------:R-:W-:Y:S11]  /*7000*/  BRA.DIV UR33, `(.L_x_6812) ;  /* 0x0000006e21807947 */ /* 0x000ff6000b800000 */
[----:B-1----:R1:W1:Y:S04]  /*7010*/  SHFL.DOWN PT, R68, R245, 0x8, 0x1f ;  /* 0x09001f00f5447f89 */ /* 0x00226800000e0000 */
[----:B------:R1:W1:Y:S04]  /*7020*/  SHFL.DOWN PT, R69, R246, 0x8, 0x1f ;  /* 0x09001f00f6457f89 */ /* 0x00026800000e0000 */
[----:B0-----:R0:W0:Y:S04]  /*7030*/  SHFL.DOWN PT, R70, R247, 0x8, 0x1f ;  /* 0x09001f00f7467f89 */ /* 0x00102800000e0000 */
[----:B------:R0:W0:Y:S02]  /*7040*/  SHFL.DOWN PT, R241, R248, 0x8, 0x1f ;  /* 0x09001f00f8f17f89 */ /* 0x00002400000e0000 */
.L_x_6962:
        /* <DEDUP_REMOVED lines=13> */
.L_x_6814:
[----:B------:R-:W-:Y:S05]  /*7120*/  BSYNC.RECONVERGENT B0 ;  /* 0x0000000000007941 */ /* 0x000fea0003800200 */
.L_x_6813:
[----:B------:R-:W-:Y:S01]  /*7130*/  UMOV UR33, 0xffffffff ;  /* 0xffffffff00217882 */ /* 0x000fe20000000000 */
[----:B------:R-:W-:Y:S02]  /*7140*/  ISETP.GT.U32.AND P2, PT, R240, 0xf, PT ;  /* 0x0000000ff000780c */ /* 0x000fe40003f44070 */
[----:B------:R-:W-:Y:S11]  /*7150*/  BRA.DIV UR33, `(.L_x_6815) ;  /* 0x0000006e21a07947 */ /* 0x000ff6000b800000 */
[----:B-1----:R1:W1:Y:S04]  /*7160*/  SHFL.DOWN PT, R68, R245, 0x10, 0x1f ;  /* 0x0a001f00f5447f89 */ /* 0x00226800000e0000 */
[----:B------:R1:W1:Y:S04]  /*7170*/  SHFL.DOWN PT, R69, R246, 0x10, 0x1f ;  /* 0x0a001f00f6457f89 */ /* 0x00026800000e0000 */
[----:B0-----:R0:W0:Y:S04]  /*7180*/  SHFL.DOWN PT, R70, R247, 0x10, 0x1f ;  /* 0x0a001f00f7467f89 */ /* 0x00102800000e0000 */
[----:B----4-:R4:W0:Y:S02]  /*7190*/  SHFL.DOWN PT, R71, R248, 0x10, 0x1f ;  /* 0x0a001f00f8477f89 */ /* 0x01082400000e0000 */
.L_x_6968:
[----:B------:R-:W-:Y:S04]  /*71a0*/  BSSY.RECONVERGENT B0, `(.L_x_6816) ;  /* 0x000000d000007945 */ /* 0x000fe80003800200 */
[----:B------:R-:W-:Y:S05]  /*71b0*/  @P2 BRA `(.L_x_6817) ;  /* 0x00000000002c2947 */ /* 0x000fea0003800000 */
[-C--:B0-----:R-:W-:Y:S01]  /*71c0*/  FMUL.FTZ R240, R246, R71.reuse ;  /* 0x00000047f6f07220 */ /* 0x081fe20000410000 */
[----:B------:R-:W-:-:S03]  /*71d0*/  FMUL.FTZ R71, R245, R71 ;  /* 0x00000047f5477220 */ /* 0x000fc60000410000 */
[CC--:B------:R-:W-:Y:S01]  /*71e0*/  FFMA.FTZ R240, R245.reuse, R70.reuse, -R240 ;  /* 0x00000046f5f07223 */ /* 0x0c0fe200000108f0 */
[C---:B------:R-:W-:Y:S01]  /*71f0*/  FFMA.FTZ R71, R246.reuse, R70, R71 ;  /* 0x00000046f6477223 */ /* 0x040fe20000010047 */
[-C--:B-1----:R-:W-:Y:S01]  /*7200*/  FMUL.FTZ R70, R246, R69.reuse ;  /* 0x00000045f6467220 */ /* 0x082fe20000410000 */
[----:B------:R-:W-:Y:S01]  /*7210*/  FMUL.FTZ R69, R245, R69 ;  /* 0x00000045f5457220 */ /* 0x000fe20000410000 */
[----:B--2---:R-:W-:Y:S01]  /*7220*/  FADD.FTZ R247, R247, R240 ;  /* 0x000000f0f7f77221 */ /* 0x004fe20000010000 */
[----:B---34-:R-:W-:Y:S01]  /*7230*/  FADD.FTZ R248, R248, R71 ;  /* 0x00000047f8f87221 */ /* 0x018fe20000010000 */
[-C--:B------:R-:W-:Y:S01]  /*7240*/  FFMA.FTZ R70, R245, R68.reuse, -R70 ;  /* 0x00000044f5467223 */ /* 0x080fe20000010846 */
[----:B------:R-:W-:-:S04]  /*7250*/  FFMA.FTZ R246, R246, R68, R69 ;  /* 0x00000044f6f67223 */ /* 0x000fc80000010045 */
[----:B------:R-:W-:-:S07]  /*7260*/  MOV R245, R70 ;  /* 0x0000004600f57202 */ /* 0x000fce0000000f00 */
.L_x_6817:
[----:B------:R-:W-:Y:S05]  /*7270*/  BSYNC.RECONVERGENT B0 ;  /* 0x0000000000007941 */ /* 0x000fea0003800200 */
.L_x_6816:
[----:B------:R-:W-:Y:S01]  /*7280*/  UMOV UR33, 0xffffffff ;  /* 0xffffffff00217882 */ /* 0x000fe20000000000 */
[----:B------:R-:W-:Y:S02]  /*7290*/  ISETP.NE.AND P2, PT, R190, 0x1f, PT ;  /* 0x0000001fbe00780c */ /* 0x000fe40003f45270 */
[----:B------:R-:W-:Y:S11]  /*72a0*/  BRA.DIV UR33, `(.L_x_6818) ;  /* 0x0000006e21c07947 */ /* 0x000ff6000b800000 */
[----:B------:R-:W5:Y:S04]  /*72b0*/  SHFL.IDX PT, R241, R246, RZ, 0x1f ;  /* 0x00001ffff6f17589 */ /* 0x000f6800000e0000 */
[----:B------:R-:W3:Y:S04]  /*72c0*/  SHFL.IDX PT, R240, R245, RZ, 0x1f ;  /* 0x00001ffff5f07589 */ /* 0x000ee800000e0000 */
[----:B------:R-:W4:Y:S04]  /*72d0*/  SHFL.IDX PT, R244, R247, RZ, 0x1f ;  /* 0x00001ffff7f47589 */ /* 0x000f2800000e0000 */
[----:B-1----:R-:W-:Y:S04]  /*72e0*/  SHFL.DOWN PT, R245, R245, 0x1, 0x1f ;  /* 0x08201f00f5f57f89 */ /* 0x002fe800000e0000 */
[----:B--2---:R-:W-:Y:S04]  /*72f0*/  SHFL.DOWN PT, R246, R246, 0x1, 0x1f ;  /* 0x08201f00f6f67f89 */ /* 0x004fe800000e0000 */
[----:B0-----:R-:W-:Y:S01]  /*7300*/  SHFL.DOWN PT, R247, R247, 0x1, 0x1f ;  /* 0x08201f00f7f77f89 */ /* 0x001fe200000e0000 */
[-C--:B-----5:R-:W-:Y:S01]  /*7310*/  FMUL.FTZ R69, R63, R241.reuse ;  /* 0x000000f13f457220 */ /* 0x0a0fe20000410000 */
[-C--:B------:R-:W-:Y:S01]  /*7320*/  FMUL.FTZ R242, R61, R241.reuse ;  /* 0x000000f13df27220 */ /* 0x080fe20000410000 */
[----:B------:R-:W-:-:S02]  /*7330*/  FMUL.FTZ R68, R60, R241 ;  /* 0x000000f13c447220 */ /* 0x000fc40000410000 */
[-C--:B---3--:R-:W-:Y:S01]  /*7340*/  FFMA.FTZ R69, R62, R240.reuse, -R69 ;  /* 0x000000f03e457223 */ /* 0x088fe20000010845 */
[-C--:B------:R-:W-:Y:S02]  /*7350*/  FFMA.FTZ R242, R60, R240.reuse, -R242 ;  /* 0x000000f03cf27223 */ /* 0x080fe400000108f2 */
[----:B------:R-:W-:Y:S01]  /*7360*/  SHFL.IDX PT, R60, R60, RZ, 0x1f ;  /* 0x00001fff3c3c7589 */ /* 0x000fe200000e0000 */
[----:B----4-:R-:W-:Y:S01]  /*7370*/  FADD.FTZ R243, R244, R69 ;  /* 0x00000045f4f37221 */ /* 0x010fe20000010000 */
[----:B------:R-:W-:Y:S01]  /*7380*/  FMUL.FTZ R69, R62, R241 ;  /* 0x000000f13e457220 */ /* 0x000fe20000410000 */
[-C--:B------:R-:W-:Y:S01]  /*7390*/  FFMA.FTZ R241, R61, R240.reuse, R68 ;  /* 0x000000f03df17223 */ /* 0x080fe20000010044 */
[----:B------:R-:W0:Y:S02]  /*73a0*/  SHFL.IDX PT, R244, R248, RZ, 0x1f ;  /* 0x00001ffff8f47589 */ /* 0x000e2400000e0000 */
[----:B------:R-:W-:Y:S02]  /*73b0*/  FFMA.FTZ R69, R63, R240, R69 ;  /* 0x000000f03f457223 */ /* 0x000fe40000010045 */
[----:B------:R-:W1:Y:S04]  /*73c0*/  SHFL.IDX PT, R61, R61, RZ, 0x1f ;  /* 0x00001fff3d3d7589 */ /* 0x000e6800000e0000 */
[----:B------:R-:W2:Y:S04]  /*73d0*/  SHFL.IDX PT, R62, R62, RZ, 0x1f ;  /* 0x00001fff3e3e7589 */ /* 0x000ea800000e0000 */
[----:B------:R-:W3:Y:S04]  /*73e0*/  SHFL.IDX PT, R63, R63, RZ, 0x1f ;  /* 0x00001fff3f3f7589 */ /* 0x000ee800000e0000 */
[----:B------:R-:W4:Y:S01]  /*73f0*/  SHFL.DOWN PT, R248, R248, 0x1, 0x1f ;  /* 0x08201f00f8f87f89 */ /* 0x000f2200000e0000 */
[----:B0-----:R-:W-:-:S07]  /*7400*/  FADD.FTZ R240, R244, R69 ;  /* 0x00000045f4f07221 */ /* 0x001fce0000010000 */
.L_x_6982:
[----:B------:R-:W-:Y:S04]  /*7410*/  BSSY.RECONVERGENT B0, `(.L_x_6819) ;  /* 0x000000d000007945 */ /* 0x000fe80003800200 */
[----:B------:R-:W-:Y:S05]  /*7420*/  @!P2 BRA `(.L_x_6820) ;  /* 0x00000000002ca947 */ /* 0x000fea0003800000 */
[-C--:B-1----:R-:W-:Y:S01]  /*7430*/  FMUL.FTZ R68, R246, R61.reuse ;  /* 0x0000003df6447220 */ /* 0x082fe20000410000 */
[----:B------:R-:W-:-:S03]  /*7440*/  FMUL.FTZ R61, R245, R61 ;  /* 0x0000003df53d7220 */ /* 0x000fc60000410000 */
[CC--:B------:R-:W-:Y:S01]  /*7450*/  FFMA.FTZ R68, R245.reuse, R60.reuse, -R68 ;  /* 0x0000003cf5447223 */ /* 0x0c0fe20000010844 */
[C---:B------:R-:W-:Y:S01]  /*7460*/  FFMA.FTZ R61, R246.reuse, R60, R61 ;  /* 0x0000003cf63d7223 */ /* 0x040fe2000001003d */
[-C--:B---3--:R-:W-:Y:S01]  /*7470*/  FMUL.FTZ R60, R246, R63.reuse ;  /* 0x0000003ff63c7220 */ /* 0x088fe20000410000 */
[----:B------:R-:W-:-:S03]  /*7480*/  FMUL.FTZ R63, R245, R63 ;  /* 0x0000003ff53f7220 */ /* 0x000fc60000410000 */
[-C--:B--2---:R-:W-:Y:S01]  /*7490*/  FFMA.FTZ R60, R245, R62.reuse, -R60 ;  /* 0x0000003ef53c7223 */ /* 0x084fe2000001083c */
[----:B------:R-:W-:-:S03]  /*74a0*/  FFMA.FTZ R63, R246, R62, R63 ;  /* 0x0000003ef63f7223 */ /* 0x000fc6000001003f */
[----:B------:R-:W-:Y:S01]  /*74b0*/  FADD.FTZ R62, R247, R60 ;  /* 0x0000003cf73e7221 */ /* 0x000fe20000010000 */
[----:B----4-:R-:W-:Y:S01]  /*74c0*/  FADD.FTZ R63, R248, R63 ;  /* 0x0000003ff83f7221 */ /* 0x010fe20000010000 */
[----:B------:R-:W-:-:S07]  /*74d0*/  MOV R60, R68 ;  /* 0x00000044003c7202 */ /* 0x000fce0000000f00 */
.L_x_6820:
[----:B------:R-:W-:Y:S05]  /*74e0*/  BSYNC.RECONVERGENT B0 ;  /* 0x0000000000007941 */ /* 0x000fea0003800200 */
.L_x_6819:
[CC--:B---3--:R-:W-:Y:S01]  /*74f0*/  FMUL.FTZ R69, R65.reuse, R63.reuse ;  /* 0x0000003f41457220 */ /* 0x0c8fe20000410000 */
[-C--:B--2---:R-:W-:Y:S01]  /*7500*/  FMUL.FTZ R244, R65, R62.reuse ;  /* 0x0000003e41f47220 */ /* 0x084fe20000410000 */
[----:B-1----:R0:W-:Y:S02]  /*7510*/  STS.128 [R239+0x4670], R60 ;  /* 0x0046703cef007388 */ /* 0x0021e40000000c00 */
[C---:B------:R-:W-:Y:S01]  /*7520*/  FFMA.FTZ R69, R64.reuse, R62, -R69 ;  /* 0x0000003e40457223 */ /* 0x040fe20000010845 */
[----:B------:R-:W-:-:S03]  /*7530*/  FFMA.FTZ R244, R64, R63, R244 ;  /* 0x0000003f40f47223 */ /* 0x000fc600000100f4 */
[----:B------:R-:W-:Y:S01]  /*7540*/  FADD.FTZ R70, R66, R69 ;  /* 0x0000004542467221 */ /* 0x000fe20000010000 */
[CC--:B------:R-:W-:Y:S01]  /*7550*/  FMUL.FTZ R69, R65.reuse, R61.reuse ;  /* 0x0000003d41457220 */ /* 0x0c0fe20000410000 */
[-C--:B------:R-:W-:Y:S01]  /*7560*/  FMUL.FTZ R66, R65, R60.reuse ;  /* 0x0000003c41427220 */ /* 0x080fe20000410000 */
[----:B------:R-:W-:Y:S02]  /*7570*/  FADD.FTZ R71, R67, R244 ;  /* 0x000000f443477221 */ /* 0x000fe40000010000 */
[C---:B------:R-:W-:Y:S01]  /*7580*/  FFMA.FTZ R68, R64.reuse, R60, -R69 ;  /* 0x0000003c40447223 */ /* 0x040fe20000010845 */
[----:B------:R-:W-:Y:S01]  /*7590*/  FFMA.FTZ R69, R64, R61, R66 ;  /* 0x0000003d40457223 */ /* 0x000fe20000010042 */
[----:B0-----:R-:W-:-:S04]  /*75a0*/  MOV R63, R240 ;  /* 0x000000f0003f7202 */ /* 0x001fc80000000f00 */
[----:B------:R0:W-:Y:S01]  /*75b0*/  STS.128 [R239+0x4660], R68 ;  /* 0x00466044ef007388 */ /* 0x0001e20000000c00 */
[----:B------:R-:W-:Y:S02]  /*75c0*/  MOV R62, R243 ;  /* 0x000000f3003e7202 */ /* 0x000fe40000000f00 */
[----:B------:R-:W-:Y:S02]  /*75d0*/  MOV R61, R241 ;  /* 0x000000f1003d7202 */ /* 0x000fe40000000f00 */
[----:B------:R-:W-:-:S07]  /*75e0*/  MOV R60, R242 ;  /* 0x000000f2003c7202 */ /* 0x000fce0000000f00 */
.L_x_6802:
[----:B------:R-:W-:Y:S05]  /*75f0*/  WARPSYNC.ALL ;  /* 0x0000000000007948 */ /* 0x000fea0003800000 */
[----:B------:R-:W-:Y:S01]  /*7600*/  ISETP.NE.AND P0, PT, R190, RZ, PT ;  /* 0x000000ffbe00720c */ /* 0x000fe20003f05270 */
[----:B------:R-:W-:Y:S01]  /*7610*/  BAR.SYNC.DEFER_BLOCKING 0x0 ;  /* 0x0000000000007b1d */ /* 0x000fe20000010000 */
[----:B0-----:R-:W-:Y:S01]  /*7620*/  FMUL.FTZ R71, R184, R196 ;  /* 0x000000c4b8477220 */ /* 0x001fe20000410000 */
[----:B------:R-:W-:Y:S01]  /*7630*/  FMUL.FTZ R68, R185, R197 ;  /* 0x000000c5b9447220 */ /* 0x000fe20000410000 */
[----:B------:R-:W-:Y:S01]  /*7640*/  FMUL.FTZ R70, R183, R195 ;  /* 0x000000c3b7467220 */ /* 0x000fe20000410000 */
[----:B------:R-:W-:Y:S01]  /*7650*/  FMUL.FTZ R69, R188, R200 ;  /* 0x000000c8bc457220 */ /* 0x000fe20000410000 */
[----:B------:R-:W-:Y:S01]  /*7660*/  FFMA.FTZ R71, R168, R221, -R71 ;  /* 0x000000dda8477223 */ /* 0x000fe20000010847 */
[----:B------:R-:W-:Y:S01]  /*7670*/  FFMA.FTZ R68, R169, R222, -R68 ;  /* 0x000000dea9447223 */ /* 0x000fe20000010844 */
[----:B------:R-:W-:Y:S01]  /*7680*/  FFMA.FTZ R70, R167, R219, -R70 ;  /* 0x000000dba7467223 */ /* 0x000fe20000010846 */
[----:B------:R-:W-:Y:S01]  /*7690*/  FFMA.FTZ R69, R172, R227, -R69 ;  /* 0x000000e3ac457223 */ /* 0x000fe20000010845 */
[----:B------:R-:W-:Y:S01]  /*76a0*/  FADD.FTZ R238, RZ, R238 ;  /* 0x000000eeffee7221 */ /* 0x000fe20000010000 */
[----:B------:R-:W-:Y:S01]  /*76b0*/  ULEA UR33, UR15, 0xfffff800, 0xb ;  /* 0xfffff8000f217891 */ /* 0x000fe2000f8e58ff */
[----:B------:R-:W-:Y:S01]  /*76c0*/  BSSY.RECONVERGENT B0, `(.L_x_6821) ;  /* 0x000021e000007945 */ /* 0x000fe20003800200 */
[----:B------:R-:W-:-:S02]  /*76d0*/  VOTEU.ALL UP0, P0 ;  /* 0x0000000000ff7886 */ /* 0x000fc40000000000 */
[----:B------:R-:W-:Y:S01]  /*76e0*/  USHF.R.S32.HI UR50, URZ, 0x1f, UR33 ;  /* 0x0000001fff327899 */ /* 0x000fe20008011421 */
[----:B------:R-:W0:Y:S02]  /*76f0*/  LDS.64 R64, [R191+0x4668] ;  /* 0x00466800bf407984 */ /* 0x000e240000000a00 */
[CC--:B0-----:R-:W-:Y:S01]  /*7700*/  FMUL.FTZ R67, R65.reuse, R115.reuse ;  /* 0x0000007341437220 */ /* 0x0c1fe20000410000 */
[----:B------:R-:W-:Y:S01]  /*7710*/  FMUL.FTZ R66, R64, R115 ;  /* 0x0000007340427220 */ /* 0x000fe20000410000 */
[----:B------:R-:W-:Y:S02]  /*7720*/  FMUL.FTZ R115, R184, R221 ;  /* 0x000000ddb8737220 */ /* 0x000fe40000410000 */
[-C--:B------:R-:W-:Y:S01]  /*7730*/  FFMA.FTZ R67, R64, R114.reuse, R67 ;  /* 0x0000007240437223 */ /* 0x080fe20000010043 */
[----:B------:R-:W-:Y:S01]  /*7740*/  FFMA.FTZ R114, R65, R114, -R66 ;  /* 0x0000007241727223 */ /* 0x000fe20000010842 */
[CC--:B------:R-:W-:Y:S01]  /*7750*/  FMUL.FTZ R64, R187.reuse, R199.reuse ;  /* 0x000000c7bb407220 */ /* 0x0c0fe20000410000 */
[----:B------:R-:W-:Y:S01]  /*7760*/  FMUL.FTZ R66, R187, R226 ;  /* 0x000000e2bb427220 */ /* 0x000fe20000410000 */
[----:B------:R-:W-:Y:S01]  /*7770*/  FMUL.FTZ R187, R186, R224 ;  /* 0x000000e0babb7220 */ /* 0x000fe20000410000 */
[----:B------:R-:W-:Y:S01]  /*7780*/  FFMA.FTZ R115, R168, R196, R115 ;  /* 0x000000c4a8737223 */ /* 0x000fe20000010073 */
[C---:B------:R-:W-:Y:S01]  /*7790*/  FFMA.FTZ R64, R171.reuse, R226, -R64 ;  /* 0x000000e2ab407223 */ /* 0x040fe20000010840 */
[----:B------:R-:W-:Y:S01]  /*77a0*/  FFMA.FTZ R66, R171, R199, R66 ;  /* 0x000000c7ab427223 */ /* 0x000fe20000010042 */
[-C--:B------:R-:W-:Y:S01]  /*77b0*/  FMUL.FTZ R171, R186, R198.reuse ;  /* 0x000000c6baab7220 */ /* 0x080fe20000410000 */
[----:B------:R-:W-:Y:S01]  /*77c0*/  FFMA.FTZ R187, R170, R198, R187 ;  /* 0x000000c6aabb7223 */ /* 0x000fe200000100bb */
[----:B------:R-:W-:Y:S01]  /*77d0*/  FMUL.FTZ R168, R183, R219 ;  /* 0x000000dbb7a87220 */ /* 0x000fe20000410000 */
[----:B------:R-:W-:Y:S01]  /*77e0*/  FMUL.FTZ R65, R188, R227 ;  /* 0x000000e3bc417220 */ /* 0x000fe20000410000 */
[----:B------:R-:W-:Y:S01]  /*77f0*/  FFMA.FTZ R171, R170, R224, -R171 ;  /* 0x000000e0aaab7223 */ /* 0x000fe200000108ab */
[----:B------:R-:W-:Y:S01]  /*7800*/  FMUL.FTZ R170, R185, R222 ;  /* 0x000000deb9aa7220 */ /* 0x000fe20000410000 */
[----:B------:R-:W-:Y:S01]  /*7810*/  FFMA.FTZ R168, R167, R195, R168 ;  /* 0x000000c3a7a87223 */ /* 0x000fe200000100a8 */
[----:B------:R-:W-:Y:S01]  /*7820*/  FMUL.FTZ R167, R182, R194 ;  /* 0x000000c2b6a77220 */ /* 0x000fe20000410000 */
[----:B------:R-:W-:Y:S01]  /*7830*/  FFMA.FTZ R65, R172, R200, R65 ;  /* 0x000000c8ac417223 */ /* 0x000fe20000010041 */
[----:B------:R-:W-:Y:S01]  /*7840*/  FFMA.FTZ R170, R169, R197, R170 ;  /* 0x000000c5a9aa7223 */ /* 0x000fe200000100aa */
[-C--:B------:R-:W-:Y:S01]  /*7850*/  FMUL.FTZ R169, R182, R217.reuse ;  /* 0x000000d9b6a97220 */ /* 0x080fe20000410000 */
[----:B------:R-:W-:Y:S01]  /*7860*/  FFMA.FTZ R167, R166, R217, -R167 ;  /* 0x000000d9a6a77223 */ /* 0x000fe200000108a7 */
[C---:B------:R-:W-:Y:S01]  /*7870*/  FMUL.FTZ R172, R181.reuse, R215 ;  /* 0x000000d7b5ac7220 */ /* 0x040fe20000410000 */
[----:B------:R-:W-:Y:S01]  /*7880*/  FMUL.FTZ R183, R180, R192 ;  /* 0x000000c0b4b77220 */ /* 0x000fe20000410000 */
[----:B------:R-:W-:Y:S01]  /*7890*/  FFMA.FTZ R169, R166, R194, R169 ;  /* 0x000000c2a6a97223 */ /* 0x000fe200000100a9 */
[----:B------:R-:W-:Y:S01]  /*78a0*/  FMUL.FTZ R166, R181, R193 ;  /* 0x000000c1b5a67220 */ /* 0x000fe20000410000 */
[-C--:B------:R-:W-:Y:S01]  /*78b0*/  FMUL.FTZ R185, R180, R214.reuse ;  /* 0x000000d6b4b97220 */ /* 0x080fe20000410000 */
[----:B------:R-:W-:Y:S01]  /*78c0*/  FMUL.FTZ R180, R179, R213 ;  /* 0x000000d5b3b47220 */ /* 0x000fe20000410000 */
[----:B------:R-:W-:Y:S01]  /*78d0*/  FFMA.FTZ R65, -R0, R65, RZ ;  /* 0x0000004100417223 */ /* 0x000fe200000101ff */
[C---:B------:R-:W-:Y:S01]  /*78e0*/  FFMA.FTZ R181, R165.reuse, R215, -R166 ;  /* 0x000000d7a5b57223 */ /* 0x040fe200000108a6 */
[----:B------:R-:W-:Y:S01]  /*78f0*/  FFMA.FTZ R165, R165, R193, R172 ;  /* 0x000000c1a5a57223 */ /* 0x000fe200000100ac */
[----:B------:R-:W-:Y:S01]  /*7900*/  FFMA.FTZ R166, R164, R214, -R183 ;  /* 0x000000d6a4a67223 */ /* 0x000fe200000108b7 */
[----:B------:R-:W-:Y:S01]  /*7910*/  FMUL.FTZ R172, R179, R127 ;  /* 0x0000007fb3ac7220 */ /* 0x000fe20000410000 */
[----:B------:R-:W-:Y:S01]  /*7920*/  FMUL.FTZ R183, R178, R126 ;  /* 0x0000007eb2b77220 */ /* 0x000fe20000410000 */
[----:B------:R-:W-:Y:S01]  /*7930*/  FFMA.FTZ R164, R164, R192, R185 ;  /* 0x000000c0a4a47223 */ /* 0x000fe200000100b9 */
[----:B------:R-:W-:Y:S01]  /*7940*/  FMUL.FTZ R185, R178, R211 ;  /* 0x000000d3b2b97220 */ /* 0x000fe20000410000 */
[----:B------:R-:W-:Y:S01]  /*7950*/  FFMA.FTZ R179, R163, R213, -R172 ;  /* 0x000000d5a3b37223 */ /* 0x000fe200000108ac */
[----:B------:R-:W-:Y:S01]  /*7960*/  FFMA.FTZ R172, R162, R211, -R183 ;  /* 0x000000d3a2ac7223 */ /* 0x000fe200000108b7 */
[C---:B------:R-:W-:Y:S01]  /*7970*/  FMUL.FTZ R178, R177.reuse, R210 ;  /* 0x000000d2b1b27220 */ /* 0x040fe20000410000 */
[----:B------:R-:W-:Y:S01]  /*7980*/  FMUL.FTZ R183, R177, R232 ;  /* 0x000000e8b1b77220 */ /* 0x000fe20000410000 */
[----:B------:R-:W-:Y:S01]  /*7990*/  FFMA.FTZ R163, R163, R127, R180 ;  /* 0x0000007fa3a37223 */ /* 0x000fe200000100b4 */
[----:B------:R-:W-:Y:S01]  /*79a0*/  FMUL.FTZ R180, R175, R234 ;  /* 0x000000eaafb47220 */ /* 0x000fe20000410000 */
[C---:B------:R-:W-:Y:S01]  /*79b0*/  FFMA.FTZ R177, R161.reuse, R232, -R178 ;  /* 0x000000e8a1b17223 */ /* 0x040fe200000108b2 */
[----:B------:R-:W-:Y:S01]  /*79c0*/  FFMA.FTZ R161, R161, R210, R183 ;  /* 0x000000d2a1a17223 */ /* 0x000fe200000100b7 */
[C---:B------:R-:W-:Y:S01]  /*79d0*/  FMUL.FTZ R183, R176.reuse, R209 ;  /* 0x000000d1b0b77220 */ /* 0x040fe20000410000 */
[-C--:B------:R-:W-:Y:S01]  /*79e0*/  FMUL.FTZ R178, R176, R233.reuse ;  /* 0x000000e9b0b27220 */ /* 0x080fe20000410000 */
[----:B------:R-:W-:Y:S01]  /*79f0*/  FFMA.FTZ R66, -R19, R66, R65 ;  /* 0x0000004213427223 */ /* 0x000fe20000010141 */
[----:B------:R-:W-:Y:S01]  /*7a00*/  FMUL.FTZ R65, R173, R238 ;  /* 0x000000eead417220 */ /* 0x000fe20000410000 */
[C---:B------:R-:W-:Y:S01]  /*7a10*/  FFMA.FTZ R176, R160.reuse, R233, -R183 ;  /* 0x000000e9a0b07223 */ /* 0x040fe200000108b7 */
[----:B------:R-:W-:Y:S01]  /*7a20*/  FFMA.FTZ R160, R160, R209, R178 ;  /* 0x000000d1a0a07223 */ /* 0x000fe200000100b2 */
[----:B------:R-:W-:Y:S01]  /*7a30*/  FMUL.FTZ R178, R175, R229 ;  /* 0x000000e5afb27220 */ /* 0x000fe20000410000 */
[----:B------:R-:W-:Y:S01]  /*7a40*/  FFMA.FTZ R66, -R18, R187, R66 ;  /* 0x000000bb12427223 */ /* 0x000fe20000010142 */
[----:B------:R-:W-:Y:S01]  /*7a50*/  FADD.FTZ R189, R189, R114 ;  /* 0x00000072bdbd7221 */ /* 0x000fe20000010000 */
[----:B------:R-:W-:Y:S01]  /*7a60*/  FFMA.FTZ R231, R4, R231, R67 ;  /* 0x000000e704e77223 */ /* 0x000fe20000010043 */
[----:B------:R-:W-:Y:S01]  /*7a70*/  FFMA.FTZ R175, R159, R234, -R178 ;  /* 0x000000ea9faf7223 */ /* 0x000fe200000108b2 */
[----:B------:R-:W-:Y:S01]  /*7a80*/  FFMA.FTZ R178, R0, R69, RZ ;  /* 0x0000004500b27223 */ /* 0x000fe200000100ff */
[----:B------:R-:W-:Y:S01]  /*7a90*/  FMUL.FTZ R183, R174, R230 ;  /* 0x000000e6aeb77220 */ /* 0x000fe20000410000 */
[----:B------:R-:W-:Y:S01]  /*7aa0*/  FFMA.FTZ R170, -R17, R170, R66 ;  /* 0x000000aa11aa7223 */ /* 0x000fe20000010142 */
[----:B------:R-:W-:Y:S01]  /*7ab0*/  LOP3.LUT R66, R190, UR33, RZ, 0xfc, !PT ;  /* 0x00000021be427c12 */ /* 0x000fe2000f8efcff */
[----:B------:R-:W-:Y:S01]  /*7ac0*/  FFMA.FTZ R69, R19, R64, R178 ;  /* 0x0000004013457223 */ /* 0x000fe200000100b2 */
[----:B------:R-:W-:Y:S01]  /*7ad0*/  FMUL.FTZ R64, R173, R236 ;  /* 0x000000ecad407220 */ /* 0x000fe20000410000 */
[----:B------:R-:W-:Y:S01]  /*7ae0*/  MOV R67, UR50 ;  /* 0x0000003200437c02 */ /* 0x000fe20008000f00 */
[----:B------:R-:W-:Y:S01]  /*7af0*/  FFMA.FTZ R162, R162, R126, R185 ;  /* 0x0000007ea2a27223 */ /* 0x000fe200000100b9 */
[----:B------:R-:W-:Y:S01]  /*7b00*/  FMUL.FTZ R185, R174, R235 ;  /* 0x000000ebaeb97220 */ /* 0x000fe20000410000 */
[C---:B------:R-:W-:Y:S01]  /*7b10*/  FFMA.FTZ R173, R157.reuse, R238, R64 ;  /* 0x000000ee9dad7223 */ /* 0x040fe20000010040 */
[----:B------:R-:W-:Y:S01]  /*7b20*/  FFMA.FTZ R64, R18, R171, R69 ;  /* 0x000000ab12407223 */ /* 0x000fe20000010045 */
[----:B------:R-:W-:Y:S01]  /*7b30*/  FFMA.FTZ R157, R157, R236, -R65 ;  /* 0x000000ec9d9d7223 */ /* 0x000fe20000010841 */
[----:B------:R-:W-:Y:S01]  /*7b40*/  FMUL.FTZ R65, R155, R189 ;  /* 0x000000bd9b417220 */ /* 0x000fe20000410000 */
[----:B------:R-:W-:Y:S01]  /*7b50*/  MOV R69, UR38 ;  /* 0x0000002600457c02 */ /* 0x000fe20008000f00 */
[----:B------:R-:W-:Y:S01]  /*7b60*/  FFMA.FTZ R171, R17, R68, R64 ;  /* 0x0000004411ab7223 */ /* 0x000fe20000010040 */
[----:B------:R-:W-:Y:S01]  /*7b70*/  FMUL.FTZ R68, R155, R231 ;  /* 0x000000e79b447220 */ /* 0x000fe20000410000 */
[----:B------:R-:W-:Y:S01]  /*7b80*/  FFMA.FTZ R174, R158, R235, -R183 ;  /* 0x000000eb9eae7223 */ /* 0x000fe200000108b7 */
[C---:B------:R-:W-:Y:S01]  /*7b90*/  FFMA.FTZ R64, R156.reuse, R231, R65 ;  /* 0x000000e79c407223 */ /* 0x040fe20000010041 */
[----:B------:R-:W-:Y:S01]  /*7ba0*/  MOV R183, UR39 ;  /* 0x0000002700b77c02 */ /* 0x000fe20008000f00 */
[----:B------:R-:W-:Y:S01]  /*7bb0*/  FFMA.FTZ R65, R156, R189, -R68 ;  /* 0x000000bd9c417223 */ /* 0x000fe20000010844 */
[----:B------:R-:W-:-:S04]  /*7bc0*/  IMAD.WIDE.U32 R68, R69, UR8, R66 ;  /* 0x0000000845447c25 */ /* 0x000fc8000f8e0042 */
[----:B------:R-:W-:Y:S01]  /*7bd0*/  FFMA.FTZ R208, R5, R208, R64 ;  /* 0x000000d005d07223 */ /* 0x000fe20000010040 */
[----:B------:R-:W-:Y:S01]  /*7be0*/  FFMA.FTZ R114, R16, R71, R171 ;  /* 0x0000004710727223 */ /* 0x000fe200000100ab */
[----:B------:R-:W-:Y:S01]  /*7bf0*/  FADD.FTZ R140, R140, R65 ;  /* 0x000000418c8c7221 */ /* 0x000fe20000010000 */
[----:B------:R-:W-:Y:S01]  /*7c00*/  IMAD R67, R183, UR8, R69 ;  /* 0x00000008b7437c24 */ /* 0x000fe2000f8e0245 */
[----:B------:R-:W-:Y:S01]  /*7c10*/  LEA R64, P2, R68, UR9, 0x2 ;  /* 0x0000000944407c11 */ /* 0x000fe2000f8410ff */
[C---:B------:R-:W-:Y:S01]  /*7c20*/  FFMA.FTZ R69, R15.reuse, R70, R114 ;  /* 0x000000460f457223 */ /* 0x040fe20000010072 */
[----:B------:R-:W-:Y:S01]  /*7c30*/  @!UP0 ULEA UR50, UR8, UR28, 0x4 ;  /* 0x0000001c08328291 */ /* 0x000fe2000f8e20ff */
[----:B------:R-:W-:Y:S01]  /*7c40*/  FFMA.FTZ R115, -R16, R115, R170 ;  /* 0x0000007310737223 */ /* 0x000fe200000101aa */
[----:B------:R-:W-:Y:S01]  /*7c50*/  LEA.HI.X R65, R68, UR14, R67, 0x2, P2 ;  /* 0x0000000e44417c11 */ /* 0x000fe200090f1443 */
[C---:B------:R-:W-:Y:S01]  /*7c60*/  FMUL.FTZ R68, R138.reuse, R208 ;  /* 0x000000d08a447220 */ /* 0x040fe20000410000 */
[----:B------:R-:W-:Y:S01]  /*7c70*/  FMUL.FTZ R67, R138, R140 ;  /* 0x0000008c8a437220 */ /* 0x000fe20000410000 */
[----:B------:R-:W-:Y:S01]  /*7c80*/  FFMA.FTZ R69, R14, R167, R69 ;  /* 0x000000a70e457223 */ /* 0x000fe20000010045 */
[----:B------:R-:W-:Y:S01]  /*7c90*/  FFMA.FTZ R168, -R15, R168, R115 ;  /* 0x000000a80fa87223 */ /* 0x000fe20000010173 */
[C---:B------:R-:W-:Y:S01]  /*7ca0*/  FFMA.FTZ R68, R139.reuse, R140, -R68 ;  /* 0x0000008c8b447223 */ /* 0x040fe20000010844 */
[----:B------:R-:W-:Y:S01]  /*7cb0*/  FFMA.FTZ R67, R139, R208, R67 ;  /* 0x000000d08b437223 */ /* 0x000fe20000010043 */
[----:B------:R-:W-:Y:S01]  /*7cc0*/  FFMA.FTZ R70, R12, R181, R69 ;  /* 0x000000b50c467223 */ /* 0x000fe20000010045 */
[----:B------:R0:W-:Y:S01]  /*7cd0*/  @!P0 STS.128 [UR50+0x5c60], R60 ;  /* 0x005c603cff008988 */ /* 0x0001e20008000c32 */
[----:B------:R-:W-:Y:S01]  /*7ce0*/  FADD.FTZ R141, R141, R68 ;  /* 0x000000448d8d7221 */ /* 0x000fe20000010000 */
[----:B------:R-:W-:Y:S01]  /*7cf0*/  FFMA.FTZ R207, R6, R207, R67 ;  /* 0x000000cf06cf7223 */ /* 0x000fe20000010043 */
[----:B------:R-:W-:Y:S01]  /*7d00*/  FFMA.FTZ R67, R11, R166, R70 ;  /* 0x000000a60b437223 */ /* 0x000fe20000010046 */
[----:B------:R-:W-:Y:S01]  /*7d10*/  FFMA.FTZ R168, -R14, R169, R168 ;  /* 0x000000a90ea87223 */ /* 0x000fe200000101a8 */
[C---:B------:R-:W-:Y:S01]  /*7d20*/  FMUL.FTZ R68, R108.reuse, R141 ;  /* 0x0000008d6c447220 */ /* 0x040fe20000410000 */
[----:B------:R-:W-:Y:S01]  /*7d30*/  FMUL.FTZ R108, R108, R207 ;  /* 0x000000cf6c6c7220 */ /* 0x000fe20000410000 */
[----:B------:R-:W-:Y:S01]  /*7d40*/  FFMA.FTZ R70, R10, R179, R67 ;  /* 0x000000b30a467223 */ /* 0x000fe20000010043 */
[----:B------:R-:W-:Y:S01]  /*7d50*/  FFMA.FTZ R165, -R12, R165, R168 ;  /* 0x000000a50ca57223 */ /* 0x000fe200000101a8 */
[C---:B------:R-:W-:Y:S01]  /*7d60*/  FFMA.FTZ R68, R109.reuse, R207, R68 ;  /* 0x000000cf6d447223 */ /* 0x040fe20000010044 */
[----:B------:R-:W-:Y:S01]  /*7d70*/  FFMA.FTZ R109, R109, R141, -R108 ;  /* 0x0000008d6d6d7223 */ /* 0x000fe2000001086c */
[----:B------:R-:W-:Y:S01]  /*7d80*/  FFMA.FTZ R69, R9, R172, R70 ;  /* 0x000000ac09457223 */ /* 0x000fe20000010046 */
[----:B------:R-:W-:Y:S01]  /*7d90*/  FFMA.FTZ R164, -R11, R164, R165 ;  /* 0x000000a40ba47223 */ /* 0x000fe200000101a5 */
[----:B------:R-:W-:Y:S01]  /*7da0*/  FFMA.FTZ R206, R7, R206, R68 ;  /* 0x000000ce07ce7223 */ /* 0x000fe20000010044 */
[----:B------:R-:W-:Y:S01]  /*7db0*/  FADD.FTZ R142, R142, R109 ;  /* 0x0000006d8e8e7221 */ /* 0x000fe20000010000 */
[----:B------:R-:W-:Y:S01]  /*7dc0*/  FFMA.FTZ R108, R8, R177, R69 ;  /* 0x000000b1086c7223 */ /* 0x000fe20000010045 */
[----:B------:R-:W-:Y:S01]  /*7dd0*/  MOV R69, UR28 ;  /* 0x0000001c00457c02 */ /* 0x000fe20008000f00 */
[C---:B------:R-:W-:Y:S01]  /*7de0*/  FMUL.FTZ R68, R110.reuse, R206 ;  /* 0x000000ce6e447220 */ /* 0x040fe20000410000 */
[-C--:B------:R-:W-:Y:S01]  /*7df0*/  FMUL.FTZ R67, R110, R142.reuse ;  /* 0x0000008e6e437220 */ /* 0x080fe20000410000 */
[----:B------:R-:W-:Y:S01]  /*7e00*/  FMUL.FTZ R109, R199, UR49 ;  /* 0x00000031c76d7c20 */ /* 0x000fe20008410000 */
[----:B------:R-:W-:Y:S01]  /*7e10*/  FMUL.FTZ R110, R196, UR48 ;  /* 0x00000030c46e7c20 */ /* 0x000fe20008410000 */
[C---:B------:R-:W-:Y:S01]  /*7e20*/  FFMA.FTZ R70, R111.reuse, R142, -R68 ;  /* 0x0000008e6f467223 */ /* 0x040fe20000010844 */
[----:B------:R-:W-:Y:S01]  /*7e30*/  FFMA.FTZ R68, R111, R206, R67 ;  /* 0x000000ce6f447223 */ /* 0x000fe20000010043 */
[----:B------:R-:W-:Y:S01]  /*7e40*/  FFMA.FTZ R67, R7, R176, R108 ;  /* 0x000000b007437223 */ /* 0x000fe2000001006c */
[----:B0-----:R-:W-:Y:S01]  /*7e50*/  FFMA.FTZ R60, R226, UR48, -R109 ;  /* 0x00000030e23c7c23 */ /* 0x001fe2000801086d */
[----:B------:R-:W-:Y:S01]  /*7e60*/  FADD.FTZ R143, R143, R70 ;  /* 0x000000468f8f7221 */ /* 0x000fe20000010000 */
[----:B------:R-:W-:Y:S01]  /*7e70*/  FFMA.FTZ R205, R8, R205, R68 ;  /* 0x000000cd08cd7223 */ /* 0x000fe20000010044 */
[----:B------:R-:W-:Y:S01]  /*7e80*/  FFMA.FTZ R70, R6, R175, R67 ;  /* 0x000000af06467223 */ /* 0x000fe20000010043 */
[----:B------:R-:W-:Y:S01]  /*7e90*/  FMUL.FTZ R111, R199, UR48 ;  /* 0x00000030c76f7c20 */ /* 0x000fe20008410000 */
[C---:B------:R-:W-:Y:S01]  /*7ea0*/  FMUL.FTZ R68, R112.reuse, R143 ;  /* 0x0000008f70447220 */ /* 0x040fe20000410000 */
[-C--:B------:R-:W-:Y:S01]  /*7eb0*/  FMUL.FTZ R112, R112, R205.reuse ;  /* 0x000000cd70707220 */ /* 0x080fe20000410000 */
[----:B------:R-:W-:Y:S01]  /*7ec0*/  FFMA.FTZ R67, R5, R174, R70 ;  /* 0x000000ae05437223 */ /* 0x000fe20000010046 */
[----:B------:R-:W-:Y:S01]  /*7ed0*/  FMUL.FTZ R70, R200, UR49 ;  /* 0x00000031c8467c20 */ /* 0x000fe20008410000 */
[C---:B------:R-:W-:Y:S01]  /*7ee0*/  FFMA.FTZ R68, R113.reuse, R205, R68 ;  /* 0x000000cd71447223 */ /* 0x040fe20000010044 */
[----:B------:R-:W-:Y:S01]  /*7ef0*/  FFMA.FTZ R113, R113, R143, -R112 ;  /* 0x0000008f71717223 */ /* 0x000fe20000010870 */
[----:B------:R-:W-:Y:S01]  /*7f00*/  FFMA.FTZ R62, R226, UR49, R111 ;  /* 0x00000031e23e7c23 */ /* 0x000fe2000801006f */
[----:B------:R-:W-:Y:S01]  /*7f10*/  FFMA.FTZ R71, R227, UR48, -R70 ;  /* 0x00000030e3477c23 */ /* 0x000fe20008010846 */
[----:B------:R-:W-:Y:S01]  /*7f20*/  FFMA.FTZ R204, R9, R204, R68 ;  /* 0x000000cc09cc7223 */ /* 0x000fe20000010044 */
[----:B------:R-:W-:Y:S01]  /*7f30*/  FADD.FTZ R144, R144, R113 ;  /* 0x0000007190907221 */ /* 0x000fe20000010000 */
[----:B------:R-:W-:-:S02]  /*7f40*/  IMAD R68, R190, 0x84, R69 ;  /* 0x00000084be447824 */ /* 0x000fc400078e0245 */
[----:B------:R-:W-:Y:S01]  /*7f50*/  FMUL.FTZ R71, R0, R71 ;  /* 0x0000004700477220 */ /* 0x000fe20000410000 */
[C---:B------:R-:W-:Y:S01]  /*7f60*/  FMUL.FTZ R70, R116.reuse, R204 ;  /* 0x000000cc74467220 */ /* 0x040fe20000410000 */
[----:B------:R-:W-:Y:S01]  /*7f70*/  FMUL.FTZ R69, R116, R144 ;  /* 0x0000009074457220 */ /* 0x000fe20000410000 */
[----:B------:R-:W-:Y:S01]  /*7f80*/  FMUL.FTZ R109, R19, -R62 ;  /* 0x8000003e136d7220 */ /* 0x000fe20000410000 */
[----:B------:R-:W-:Y:S01]  /*7f90*/  FMUL.FTZ R108, R200, UR48 ;  /* 0x00000030c86c7c20 */ /* 0x000fe20008410000 */
[C---:B------:R-:W-:Y:S01]  /*7fa0*/  FFMA.FTZ R70, R117.reuse, R144, -R70 ;  /* 0x0000009075467223 */ /* 0x040fe20000010846 */
[----:B------:R-:W-:Y:S01]  /*7fb0*/  FFMA.FTZ R69, R117, R204, R69 ;  /* 0x000000cc75457223 */ /* 0x000fe20000010045 */
[----:B------:R0:W-:Y:S01]  /*7fc0*/  STS [R68+0x2100], R71 ;  /* 0x0021004744007388 */ /* 0x0001e20000000800 */
[----:B------:R-:W-:Y:S01]  /*7fd0*/  FMUL.FTZ R111, R198, UR48 ;  /* 0x00000030c66f7c20 */ /* 0x000fe20008410000 */
[----:B------:R-:W-:Y:S01]  /*7fe0*/  FADD.FTZ R145, R145, R70 ;  /* 0x0000004691917221 */ /* 0x000fe20000010000 */
[----:B------:R-:W-:Y:S01]  /*7ff0*/  FFMA.FTZ R203, R10, R203, R69 ;  /* 0x000000cb0acb7223 */ /* 0x000fe20000010045 */
[----:B------:R-:W-:Y:S01]  /*8000*/  FFMA.FTZ R69, R227, UR49, R108 ;  /* 0x00000031e3457c23 */ /* 0x000fe2000801006c */
[----:B------:R-:W-:Y:S01]  /*8010*/  FMUL.FTZ R108, R196, UR49 ;  /* 0x00000031c46c7c20 */ /* 0x000fe20008410000 */
[C---:B------:R-:W-:Y:S01]  /*8020*/  FMUL.FTZ R70, R118.reuse, R145 ;  /* 0x0000009176467220 */ /* 0x040fe20000410000 */
[----:B------:R-:W-:Y:S01]  /*8030*/  FMUL.FTZ R118, R118, R203 ;  /* 0x000000cb76767220 */ /* 0x000fe20000410000 */
[----:B------:R-:W-:Y:S01]  /*8040*/  FMUL.FTZ R69, R0, -R69 ;  /* 0x8000004500457220 */ /* 0x000fe20000410000 */
[----:B------:R-:W-:Y:S01]  /*8050*/  STS [R68+0x210c], R109 ;  /* 0x00210c6d44007388 */ /* 0x000fe20000000800 */
[C---:B------:R-:W-:Y:S01]  /*8060*/  FFMA.FTZ R70, R119.reuse, R203, R70 ;  /* 0x000000cb77467223 */ /* 0x040fe20000010046 */
[----:B------:R-:W-:Y:S01]  /*8070*/  FFMA.FTZ R119, R119, R145, -R118 ;  /* 0x0000009177777223 */ /* 0x000fe20000010876 */
[----:B0-----:R-:W-:Y:S01]  /*8080*/  FMUL.FTZ R71, R19, R60 ;  /* 0x0000003c13477220 */ /* 0x001fe20000410000 */
[----:B------:R0:W-:Y:S01]  /*8090*/  STS [R68+0x2104], R69 ;  /* 0x0021044544007388 */ /* 0x0001e20000000800 */
[----:B------:R-:W-:Y:S01]  /*80a0*/  FFMA.FTZ R202, R11, R202, R70 ;  /* 0x000000ca0bca7223 */ /* 0x000fe20000010046 */
[----:B------:R-:W-:Y:S01]  /*80b0*/  FADD.FTZ R146, R146, R119 ;  /* 0x0000007792927221 */ /* 0x000fe20000010000 */
[----:B------:R-:W-:Y:S01]  /*80c0*/  FFMA.FTZ R111, R224, UR49, R111 ;  /* 0x00000031e06f7c23 */ /* 0x000fe2000801006f */
[----:B------:R1:W-:Y:S01]  /*80d0*/  STS [R68+0x2108], R71 ;  /* 0x0021084744007388 */ /* 0x0003e20000000800 */
[C---:B------:R-:W-:Y:S01]  /*80e0*/  FMUL.FTZ R63, R120.reuse, R202 ;  /* 0x000000ca783f7220 */ /* 0x040fe20000410000 */
[----:B------:R-:W-:Y:S01]  /*80f0*/  FMUL.FTZ R60, R120, R146 ;  /* 0x00000092783c7220 */ /* 0x000fe20000410000 */
[----:B------:R-:W-:Y:S01]  /*8100*/  FMUL.FTZ R111, R18, -R111 ;  /* 0x8000006f126f7220 */ /* 0x000fe20000410000 */
[----:B------:R-:W-:Y:S01]  /*8110*/  FMUL.FTZ R113, R192, UR48 ;  /* 0x00000030c0717c20 */ /* 0x000fe20008410000 */
[----:B------:R-:W-:Y:S01]  /*8120*/  FFMA.FTZ R227, R95, -R35, R227 ;  /* 0x800000235fe37223 */ /* 0x000fe200000100e3 */
[C---:B------:R-:W-:Y:S01]  /*8130*/  FFMA.FTZ R61, R121.reuse, R202, R60 ;  /* 0x000000ca793d7223 */ /* 0x040fe2000001003c */
[----:B------:R-:W-:Y:S01]  /*8140*/  FFMA.FTZ R60, R121, R146, -R63 ;  /* 0x00000092793c7223 */ /* 0x000fe2000001083f */
[----:B------:R-:W-:Y:S01]  /*8150*/  FMUL.FTZ R63, R198, UR49 ;  /* 0x00000031c63f7c20 */ /* 0x000fe20008410000 */
[----:B0-----:R-:W-:Y:S01]  /*8160*/  FMUL.FTZ R69, R197, UR48 ;  /* 0x00000030c5457c20 */ /* 0x001fe20008410000 */
[----:B------:R-:W-:Y:S01]  /*8170*/  FFMA.FTZ R201, R12, R201, R61 ;  /* 0x000000c90cc97223 */ /* 0x000fe2000001003d */
[----:B------:R-:W-:Y:S01]  /*8180*/  FADD.FTZ R147, R147, R60 ;  /* 0x0000003c93937221 */ /* 0x000fe20000010000 */
[----:B------:R-:W-:Y:S01]  /*8190*/  FMUL.FTZ R61, R197, UR49 ;  /* 0x00000031c53d7c20 */ /* 0x000fe20008410000 */
[----:B------:R-:W-:Y:S01]  /*81a0*/  FFMA.FTZ R63, R224, UR48, -R63 ;  /* 0x00000030e03f7c23 */ /* 0x000fe2000801083f */
[C---:B------:R-:W-:Y:S01]  /*81b0*/  FMUL.FTZ R60, R122.reuse, R201 ;  /* 0x000000c97a3c7220 */ /* 0x040fe20000410000 */
[----:B------:R-:W-:Y:S01]  /*81c0*/  FMUL.FTZ R122, R122, R147 ;  /* 0x000000937a7a7220 */ /* 0x000fe20000410000 */
[----:B------:R-:W-:Y:S01]  /*81d0*/  FFMA.FTZ R62, R222, UR48, -R61 ;  /* 0x00000030de3e7c23 */ /* 0x000fe2000801083d */
[----:B------:R-:W-:Y:S01]  /*81e0*/  FMUL.FTZ R63, R18, R63 ;  /* 0x0000003f123f7220 */ /* 0x000fe20000410000 */
[C---:B------:R-:W-:Y:S01]  /*81f0*/  FFMA.FTZ R61, R123.reuse, R147, -R60 ;  /* 0x000000937b3d7223 */ /* 0x040fe2000001083c */
[----:B------:R-:W-:Y:S01]  /*8200*/  FFMA.FTZ R123, R123, R201, R122 ;  /* 0x000000c97b7b7223 */ /* 0x000fe2000001007a */
[----:B-1----:R-:W-:Y:S01]  /*8210*/  FMUL.FTZ R71, R17, R62 ;  /* 0x0000003e11477220 */ /* 0x002fe20000410000 */
[----:B------:R-:W-:Y:S01]  /*8220*/  FFMA.FTZ R70, R222, UR49, R69 ;  /* 0x00000031de467c23 */ /* 0x000fe20008010045 */
[----:B------:R-:W-:Y:S01]  /*8230*/  FADD.FTZ R148, R148, R61 ;  /* 0x0000003d94947221 */ /* 0x000fe20000010000 */
[----:B------:R-:W-:Y:S01]  /*8240*/  FFMA.FTZ R228, R14, R228, R123 ;  /* 0x000000e40ee47223 */ /* 0x000fe2000001007b */
[----:B------:R0:W-:Y:S01]  /*8250*/  STS [R68+0x2110], R63 ;  /* 0x0021103f44007388 */ /* 0x0001e20000000800 */
[----:B------:R-:W-:Y:S01]  /*8260*/  FFMA.FTZ R69, R221, UR49, R110 ;  /* 0x00000031dd457c23 */ /* 0x000fe2000801006e */
[C---:B------:R-:W-:Y:S01]  /*8270*/  FMUL.FTZ R60, R124.reuse, R148 ;  /* 0x000000947c3c7220 */ /* 0x040fe20000410000 */
[-C--:B------:R-:W-:Y:S01]  /*8280*/  FMUL.FTZ R61, R124, R228.reuse ;  /* 0x000000e47c3d7220 */ /* 0x080fe20000410000 */
[----:B------:R1:W-:Y:S01]  /*8290*/  STS [R68+0x2118], R71 ;  /* 0x0021184744007388 */ /* 0x0003e20000000800 */
[----:B------:R-:W-:Y:S01]  /*82a0*/  FMUL.FTZ R69, R16, -R69 ;  /* 0x8000004510457220 */ /* 0x000fe20000410000 */
[C---:B------:R-:W-:Y:S01]  /*82b0*/  FFMA.FTZ R60, R125.reuse, R228, R60 ;  /* 0x000000e47d3c7223 */ /* 0x040fe2000001003c */
[----:B------:R-:W-:Y:S01]  /*82c0*/  FFMA.FTZ R62, R125, R148, -R61 ;  /* 0x000000947d3e7223 */ /* 0x000fe2000001083d */
[----:B------:R-:W-:Y:S01]  /*82d0*/  FFMA.FTZ R61, R221, UR48, -R108 ;  /* 0x00000030dd3d7c23 */ /* 0x000fe2000801086c */
[----:B------:R-:W-:Y:S01]  /*82e0*/  FMUL.FTZ R108, R194, UR49 ;  /* 0x00000031c26c7c20 */ /* 0x000fe20008410000 */
[----:B------:R-:W-:Y:S01]  /*82f0*/  FFMA.FTZ R225, R15, R225, R60 ;  /* 0x000000e10fe17223 */ /* 0x000fe2000001003c */
[----:B------:R-:W-:Y:S01]  /*8300*/  FADD.FTZ R149, R149, R62 ;  /* 0x0000003e95957221 */ /* 0x000fe20000010000 */
[----:B0-----:R-:W-:Y:S01]  /*8310*/  FMUL.FTZ R63, R17, -R70 ;  /* 0x80000046113f7220 */ /* 0x001fe20000410000 */
[----:B------:R-:W-:Y:S01]  /*8320*/  FMUL.FTZ R62, R195, UR48 ;  /* 0x00000030c33e7c20 */ /* 0x000fe20008410000 */
[----:B-1----:R-:W-:Y:S01]  /*8330*/  FMUL.FTZ R71, R16, R61 ;  /* 0x0000003d10477220 */ /* 0x002fe20000410000 */
[C---:B------:R-:W-:Y:S01]  /*8340*/  FMUL.FTZ R60, R128.reuse, R149 ;  /* 0x00000095803c7220 */ /* 0x040fe20000410000 */
[-C--:B------:R-:W-:Y:S01]  /*8350*/  FMUL.FTZ R128, R128, R225.reuse ;  /* 0x000000e180807220 */ /* 0x080fe20000410000 */
[----:B------:R0:W-:Y:S01]  /*8360*/  STS [R68+0x211c], R63 ;  /* 0x00211c3f44007388 */ /* 0x0001e20000000800 */
[----:B------:R-:W-:Y:S01]  /*8370*/  FFMA.FTZ R62, R219, UR49, R62 ;  /* 0x00000031db3e7c23 */ /* 0x000fe2000801003e */
[----:B------:R-:W-:Y:S01]  /*8380*/  FFMA.FTZ R61, R129, R225, R60 ;  /* 0x000000e1813d7223 */ /* 0x000fe2000001003c */
[----:B------:R-:W-:Y:S01]  /*8390*/  FMUL.FTZ R60, R195, UR49 ;  /* 0x00000031c33c7c20 */ /* 0x000fe20008410000 */
[----:B------:R-:W-:Y:S01]  /*83a0*/  FFMA.FTZ R129, R129, R149, -R128 ;  /* 0x0000009581817223 */ /* 0x000fe20000010880 */
[----:B------:R1:W-:Y:S01]  /*83b0*/  STS [R68+0x2120], R71 ;  /* 0x0021204744007388 */ /* 0x0003e20000000800 */
[----:B------:R-:W-:Y:S01]  /*83c0*/  FFMA.FTZ R70, R16, R223, R61 ;  /* 0x000000df10467223 */ /* 0x000fe2000001003d */
[----:B------:R-:W-:Y:S01]  /*83d0*/  FFMA.FTZ R60, R219, UR48, -R60 ;  /* 0x00000030db3c7c23 */ /* 0x000fe2000801083c */
[----:B------:R-:W-:Y:S01]  /*83e0*/  FADD.FTZ R150, R150, R129 ;  /* 0x0000008196967221 */ /* 0x000fe20000010000 */
[----:B------:R2:W-:Y:S01]  /*83f0*/  STS [R68+0x2124], R69 ;  /* 0x0021244544007388 */ /* 0x0005e20000000800 */
[----:B------:R-:W-:Y:S01]  /*8400*/  FFMA.FTZ R109, R217, UR48, -R108 ;  /* 0x00000030d96d7c23 */ /* 0x000fe2000801086c */
[----:B0-----:R-:W-:Y:S01]  /*8410*/  FMUL.FTZ R63, R15, R60 ;  /* 0x0000003c0f3f7220 */ /* 0x001fe20000410000 */
[C---:B------:R-:W-:Y:S01]  /*8420*/  FMUL.FTZ R60, R130.reuse, R70 ;  /* 0x00000046823c7220 */ /* 0x040fe20000410000 */
[----:B------:R-:W-:Y:S01]  /*8430*/  FMUL.FTZ R61, R130, R150 ;  /* 0x00000096823d7220 */ /* 0x000fe20000410000 */
[----:B------:R-:W-:Y:S01]  /*8440*/  FMUL.FTZ R108, R193, UR49 ;  /* 0x00000031c16c7c20 */ /* 0x000fe20008410000 */
[----:B-1----:R-:W-:Y:S01]  /*8450*/  FMUL.FTZ R71, R15, -R62 ;  /* 0x8000003e0f477220 */ /* 0x002fe20000410000 */
[C---:B------:R-:W-:Y:S01]  /*8460*/  FFMA.FTZ R62, R131.reuse, R150, -R60 ;  /* 0x00000096833e7223 */ /* 0x040fe2000001083c */
[----:B------:R-:W-:Y:S01]  /*8470*/  FFMA.FTZ R60, R131, R70, R61 ;  /* 0x00000046833c7223 */ /* 0x000fe2000001003d */
[----:B------:R-:W-:Y:S01]  /*8480*/  FMUL.FTZ R109, R14, R109 ;  /* 0x0000006d0e6d7220 */ /* 0x000fe20000410000 */
[----:B------:R0:W-:Y:S01]  /*8490*/  STS [R68+0x2128], R63 ;  /* 0x0021283f44007388 */ /* 0x0001e20000000800 */
[----:B------:R-:W-:Y:S01]  /*84a0*/  FADD.FTZ R151, R151, R62 ;  /* 0x0000003e97977221 */ /* 0x000fe20000010000 */
[----:B--2---:R-:W-:Y:S01]  /*84b0*/  FFMA.FTZ R69, R17, R220, R60 ;  /* 0x000000dc11457223 */ /* 0x004fe2000001003c */
[----:B------:R-:W-:Y:S01]  /*84c0*/  FMUL.FTZ R62, R194, UR48 ;  /* 0x00000030c23e7c20 */ /* 0x000fe20008410000 */
[----:B------:R1:W-:Y:S01]  /*84d0*/  STS [R68+0x212c], R71 ;  /* 0x00212c4744007388 */ /* 0x0003e20000000800 */
[C---:B------:R-:W-:Y:S01]  /*84e0*/  FMUL.FTZ R60, R132.reuse, R151 ;  /* 0x00000097843c7220 */ /* 0x040fe20000410000 */
[-C--:B------:R-:W-:Y:S01]  /*84f0*/  FMUL.FTZ R132, R132, R69.reuse ;  /* 0x0000004584847220 */ /* 0x080fe20000410000 */
[----:B------:R-:W-:Y:S01]  /*8500*/  FMUL.FTZ R110, R193, UR48 ;  /* 0x00000030c16e7c20 */ /* 0x000fe20008410000 */
[----:B------:R2:W-:Y:S01]  /*8510*/  STS [R68+0x2114], R111 ;  /* 0x0021146f44007388 */ /* 0x0005e20000000800 */
[C---:B------:R-:W-:Y:S01]  /*8520*/  FFMA.FTZ R61, R133.reuse, R69, R60 ;  /* 0x00000045853d7223 */ /* 0x040fe2000001003c */
[----:B------:R-:W-:Y:S01]  /*8530*/  FFMA.FTZ R133, R133, R151, -R132 ;  /* 0x0000009785857223 */ /* 0x000fe20000010884 */
[----:B0-----:R-:W-:Y:S01]  /*8540*/  FFMA.FTZ R63, R217, UR49, R62 ;  /* 0x00000031d93f7c23 */ /* 0x001fe2000801003e */
[----:B------:R0:W-:Y:S01]  /*8550*/  STS [R68+0x2130], R109 ;  /* 0x0021306d44007388 */ /* 0x0001e20000000800 */
[----:B------:R-:W-:Y:S01]  /*8560*/  FFMA.FTZ R218, R18, R218, R61 ;  /* 0x000000da12da7223 */ /* 0x000fe2000001003d */
[----:B------:R-:W-:Y:S01]  /*8570*/  FADD.FTZ R152, R152, R133 ;  /* 0x0000008598987221 */ /* 0x000fe20000010000 */
[----:B-1----:R-:W-:Y:S01]  /*8580*/  FFMA.FTZ R71, R215, UR48, -R108 ;  /* 0x00000030d7477c23 */ /* 0x002fe2000801086c */
[----:B------:R-:W-:Y:S01]  /*8590*/  FMUL.FTZ R63, R14, -R63 ;  /* 0x8000003f0e3f7220 */ /* 0x000fe20000410000 */
[C---:B------:R-:W-:Y:S01]  /*85a0*/  FMUL.FTZ R61, R134.reuse, R218 ;  /* 0x000000da863d7220 */ /* 0x040fe20000410000 */
[-C--:B------:R-:W-:Y:S01]  /*85b0*/  FMUL.FTZ R60, R134, R152.reuse ;  /* 0x00000098863c7220 */ /* 0x080fe20000410000 */
[----:B--2---:R-:W-:Y:S01]  /*85c0*/  FMUL.FTZ R111, R12, R71 ;  /* 0x000000470c6f7220 */ /* 0x004fe20000410000 */
[----:B------:R-:W-:Y:S01]  /*85d0*/  FFMA.FTZ R108, R214, UR49, R113 ;  /* 0x00000031d66c7c23 */ /* 0x000fe20008010071 */
[C---:B------:R-:W-:Y:S01]  /*85e0*/  FFMA.FTZ R62, R135.reuse, R152, -R61 ;  /* 0x00000098873e7223 */ /* 0x040fe2000001083d */
[----:B------:R-:W-:Y:S01]  /*85f0*/  FFMA.FTZ R60, R135, R218, R60 ;  /* 0x000000da873c7223 */ /* 0x000fe2000001003c */
[----:B------:R-:W-:Y:S01]  /*8600*/  FMUL.FTZ R61, R192, UR49 ;  /* 0x00000031c03d7c20 */ /* 0x000fe20008410000 */
[----:B0-----:R-:W-:Y:S01]  /*8610*/  FFMA.FTZ R109, R215, UR49, R110 ;  /* 0x00000031d76d7c23 */ /* 0x001fe2000801006e */
[----:B------:R-:W-:Y:S01]  /*8620*/  FMUL.FTZ R110, R127, UR49 ;  /* 0x000000317f6e7c20 */ /* 0x000fe20008410000 */
[----:B------:R-:W-:Y:S01]  /*8630*/  FFMA.FTZ R71, R19, R216, R60 ;  /* 0x000000d813477223 */ /* 0x000fe2000001003c */
[----:B------:R-:W-:Y:S01]  /*8640*/  FFMA.FTZ R60, R214, UR48, -R61 ;  /* 0x00000030d63c7c23 */ /* 0x000fe2000801083d */
[----:B------:R-:W-:Y:S01]  /*8650*/  FADD.FTZ R153, R153, R62 ;  /* 0x0000003e99997221 */ /* 0x000fe20000010000 */
[----:B------:R0:W-:Y:S01]  /*8660*/  STS [R68+0x2134], R63 ;  /* 0x0021343f44007388 */ /* 0x0001e20000000800 */
[----:B------:R-:W-:Y:S01]  /*8670*/  FFMA.FTZ R61, R213, UR48, -R110 ;  /* 0x00000030d53d7c23 */ /* 0x000fe2000801086e */
[----:B------:R-:W-:Y:S01]  /*8680*/  FMUL.FTZ R109, R12, -R109 ;  /* 0x8000006d0c6d7220 */ /* 0x000fe20000410000 */
[----:B------:R-:W-:Y:S01]  /*8690*/  FFMA.FTZ R226, R94, -R34, R226 ;  /* 0x800000225ee27223 */ /* 0x000fe200000100e2 */
[----:B------:R1:W-:Y:S01]  /*86a0*/  STS [R68+0x2138], R111 ;  /* 0x0021386f44007388 */ /* 0x0003e20000000800 */
[----:B------:R-:W-:Y:S01]  /*86b0*/  FMUL.FTZ R113, R10, R61 ;  /* 0x0000003d0a717220 */ /* 0x000fe20000410000 */
[----:B------:R-:W-:Y:S01]  /*86c0*/  FMUL.FTZ R110, R127, UR48 ;  /* 0x000000307f6e7c20 */ /* 0x000fe20008410000 */
[----:B------:R-:W-:Y:S01]  /*86d0*/  FMUL.FTZ R112, R126, UR49 ;  /* 0x000000317e707c20 */ /* 0x000fe20008410000 */
[----:B------:R2:W-:Y:S01]  /*86e0*/  STS [R68+0x213c], R109 ;  /* 0x00213c6d44007388 */ /* 0x0005e20000000800 */
[----:B------:R-:W-:Y:S01]  /*86f0*/  FFMA.FTZ R224, R93, -R33, R224 ;  /* 0x800000215de07223 */ /* 0x000fe200000100e0 */
[----:B0-----:R-:W-:Y:S01]  /*8700*/  FMUL.FTZ R63, R11, R60 ;  /* 0x0000003c0b3f7220 */ /* 0x001fe20000410000 */
[C---:B------:R-:W-:Y:S01]  /*8710*/  FMUL.FTZ R60, R136.reuse, R153 ;  /* 0x00000099883c7220 */ /* 0x040fe20000410000 */
[-C--:B------:R-:W-:Y:S01]  /*8720*/  FMUL.FTZ R136, R136, R71.reuse ;  /* 0x0000004788887220 */ /* 0x080fe20000410000 */
[----:B------:R-:W-:Y:S01]  /*8730*/  FFMA.FTZ R112, R211, UR48, -R112 ;  /* 0x00000030d3707c23 */ /* 0x000fe20008010870 */
[----:B-1----:R-:W-:Y:S01]  /*8740*/  FMUL.FTZ R111, R11, -R108 ;  /* 0x8000006c0b6f7220 */ /* 0x002fe20000410000 */
[C---:B------:R-:W-:Y:S01]  /*8750*/  FFMA.FTZ R61, R137.reuse, R71, R60 ;  /* 0x00000047893d7223 */ /* 0x040fe2000001003c */
[----:B------:R-:W-:Y:S01]  /*8760*/  FFMA.FTZ R137, R137, R153, -R136 ;  /* 0x0000009989897223 */ /* 0x000fe20000010888 */
[----:B------:R0:W-:Y:S01]  /*8770*/  STS [R68+0x2140], R63 ;  /* 0x0021403f44007388 */ /* 0x0001e20000000800 */
[----:B--2---:R-:W-:Y:S01]  /*8780*/  FMUL.FTZ R109, R34, R71 ;  /* 0x00000047226d7220 */ /* 0x004fe20000410000 */
[----:B------:R-:W-:Y:S01]  /*8790*/  FFMA.FTZ R212, R0, R212, R61 ;  /* 0x000000d400d47223 */ /* 0x000fe2000001003d */
        /* <DEDUP_REMOVED lines=8> */
[----:B0-----:R-:W-:Y:S01]  /*8820*/  FMUL.FTZ R63, R199, R109 ;  /* 0x0000006dc73f7220 */ /* 0x001fe20000410000 */
[----:B------:R-:W-:Y:S01]  /*8830*/  FMUL.FTZ R112, R126, UR48 ;  /* 0x000000307e707c20 */ /* 0x000fe20008410000 */
[----:B------:R-:W-:Y:S01]  /*8840*/  FFMA.FTZ R222, R92, -R32, R222 ;  /* 0x800000205cde7223 */ /* 0x000fe200000100de */
[-C--:B------:R-:W-:Y:S01]  /*8850*/  FFMA.FTZ R62, R227, R60.reuse, -R62 ;  /* 0x0000003ce33e7223 */ /* 0x080fe2000001083e */
[----:B------:R-:W-:Y:S01]  /*8860*/  FMUL.FTZ R60, R200, R60 ;  /* 0x0000003cc83c7220 */ /* 0x000fe20000410000 */
[-C--:B------:R-:W-:Y:S01]  /*8870*/  FFMA.FTZ R63, R226, R61.reuse, -R63 ;  /* 0x0000003de23f7223 */ /* 0x080fe2000001083f */
[----:B-1----:R-:W-:Y:S01]  /*8880*/  FFMA.FTZ R111, R213, UR49, R110 ;  /* 0x00000031d56f7c23 */ /* 0x002fe2000801006e */
[----:B------:R-:W-:Y:S01]  /*8890*/  FMUL.FTZ R61, R199, R61 ;  /* 0x0000003dc73d7220 */ /* 0x000fe20000410000 */
[----:B------:R-:W-:Y:S01]  /*88a0*/  FFMA.FTZ R60, R227, R108, R60 ;  /* 0x0000006ce33c7223 */ /* 0x000fe2000001003c */
[----:B------:R-:W-:Y:S01]  /*88b0*/  FADD.FTZ R62, RZ, R62 ;  /* 0x0000003eff3e7221 */ /* 0x000fe20000010000 */
[----:B------:R-:W-:Y:S01]  /*88c0*/  FMUL.FTZ R115, R10, -R111 ;  /* 0x8000006f0a737220 */ /* 0x000fe20000410000 */
[----:B------:R-:W-:Y:S01]  /*88d0*/  FFMA.FTZ R61, R226, R109, R61 ;  /* 0x0000006de23d7223 */ /* 0x000fe2000001003d */
[----:B------:R-:W-:Y:S01]  /*88e0*/  FADD.FTZ R60, RZ, R60 ;  /* 0x0000003cff3c7221 */ /* 0x000fe20000010000 */
[C---:B------:R-:W-:Y:S01]  /*88f0*/  FMUL.FTZ R111, R33.reuse, R218 ;  /* 0x000000da216f7220 */ /* 0x040fe20000410000 */
[----:B------:R-:W-:Y:S01]  /*8900*/  FADD.FTZ R62, R62, R63 ;  /* 0x0000003f3e3e7221 */ /* 0x000fe20000010000 */
[----:B--2---:R-:W-:Y:S01]  /*8910*/  FMUL.FTZ R113, R32, R69 ;  /* 0x0000004520717220 */ /* 0x004fe20000410000 */
[----:B------:R-:W-:Y:S01]  /*8920*/  FADD.FTZ R60, R60, R61 ;  /* 0x0000003d3c3c7221 */ /* 0x000fe20000010000 */
[----:B------:R-:W-:Y:S01]  /*8930*/  FMUL.FTZ R61, R33, R152 ;  /* 0x00000098213d7220 */ /* 0x000fe20000410000 */
[----:B------:R-:W-:Y:S01]  /*8940*/  FMUL.FTZ R63, R198, R111 ;  /* 0x0000006fc63f7220 */ /* 0x000fe20000410000 */
[----:B------:R0:W-:Y:S01]  /*8950*/  STS [R68+0x214c], R115 ;  /* 0x00214c7344007388 */ /* 0x0001e20000000800 */
[----:B------:R-:W-:Y:S01]  /*8960*/  FMUL.FTZ R119, R210, UR49 ;  /* 0x00000031d2777c20 */ /* 0x000fe20008410000 */
[----:B------:R-:W-:Y:S01]  /*8970*/  FMUL.FTZ R110, R32, R151 ;  /* 0x00000097206e7220 */ /* 0x000fe20000410000 */
[-C--:B------:R-:W-:Y:S01]  /*8980*/  FFMA.FTZ R63, R224, R61.reuse, -R63 ;  /* 0x0000003de03f7223 */ /* 0x080fe2000001083f */
[----:B------:R-:W-:Y:S01]  /*8990*/  FMUL.FTZ R61, R198, R61 ;  /* 0x0000003dc63d7220 */ /* 0x000fe20000410000 */
[----:B------:R-:W-:Y:S01]  /*89a0*/  FFMA.FTZ R112, R211, UR49, R112 ;  /* 0x00000031d3707c23 */ /* 0x000fe20008010070 */
[----:B------:R1:W-:Y:S01]  /*89b0*/  STS [R68+0x2150], R117 ;  /* 0x0021507544007388 */ /* 0x0003e20000000800 */
[----:B------:R-:W-:Y:S01]  /*89c0*/  FFMA.FTZ R121, R232, UR48, -R119 ;  /* 0x00000030e8797c23 */ /* 0x000fe20008010877 */
[----:B------:R-:W-:Y:S01]  /*89d0*/  FFMA.FTZ R61, R224, R111, R61 ;  /* 0x0000006fe03d7223 */ /* 0x000fe2000001003d */
[----:B------:R-:W-:Y:S01]  /*89e0*/  FMUL.FTZ R119, R9, -R112 ;  /* 0x8000007009777220 */ /* 0x000fe20000410000 */
[----:B0-----:R-:W-:Y:S01]  /*89f0*/  FMUL.FTZ R115, R197, R113 ;  /* 0x00000071c5737220 */ /* 0x001fe20000410000 */
[----:B------:R-:W-:Y:S01]  /*8a00*/  FMUL.FTZ R112, R31, R70 ;  /* 0x000000461f707220 */ /* 0x000fe20000410000 */
[----:B------:R-:W-:Y:S01]  /*8a10*/  FADD.FTZ R60, R60, R61 ;  /* 0x0000003d3c3c7221 */ /* 0x000fe20000010000 */
[----:B------:R-:W-:Y:S01]  /*8a20*/  FFMA.FTZ R221, R91, -R31, R221 ;  /* 0x8000001f5bdd7223 */ /* 0x000fe200000100dd */
[----:B------:R-:W-:Y:S01]  /*8a30*/  FMUL.FTZ R61, R31, R150 ;  /* 0x000000961f3d7220 */ /* 0x000fe20000410000 */
[----:B------:R-:W-:Y:S01]  /*8a40*/  FMUL.FTZ R114, R196, R112 ;  /* 0x00000070c4727220 */ /* 0x000fe20000410000 */
[-C--:B-1----:R-:W-:Y:S01]  /*8a50*/  FFMA.FTZ R117, R222, R110.reuse, -R115 ;  /* 0x0000006ede757223 */ /* 0x082fe20000010873 */
[----:B------:R-:W-:Y:S01]  /*8a60*/  FMUL.FTZ R115, R197, R110 ;  /* 0x0000006ec5737220 */ /* 0x000fe20000410000 */
[----:B------:R-:W-:Y:S01]  /*8a70*/  FMUL.FTZ R110, R30, R225 ;  /* 0x000000e11e6e7220 */ /* 0x000fe20000410000 */
[----:B------:R-:W-:Y:S01]  /*8a80*/  FADD.FTZ R62, R62, R63 ;  /* 0x0000003f3e3e7221 */ /* 0x000fe20000010000 */
[----:B------:R-:W-:Y:S01]  /*8a90*/  FFMA.FTZ R63, R221, R61, -R114 ;  /* 0x0000003ddd3f7223 */ /* 0x000fe20000010872 */
[----:B------:R-:W-:Y:S01]  /*8aa0*/  FFMA.FTZ R115, R222, R113, R115 ;  /* 0x00000071de737223 */ /* 0x000fe20000010073 */
[----:B------:R-:W-:Y:S01]  /*8ab0*/  FFMA.FTZ R219, R90, -R30, R219 ;  /* 0x8000001e5adb7223 */ /* 0x000fe200000100db */
[----:B------:R-:W-:Y:S01]  /*8ac0*/  FMUL.FTZ R116, R30, R149 ;  /* 0x000000951e747220 */ /* 0x000fe20000410000 */
[----:B------:R-:W-:Y:S01]  /*8ad0*/  FMUL.FTZ R118, R195, R110 ;  /* 0x0000006ec3767220 */ /* 0x000fe20000410000 */
[----:B------:R-:W-:Y:S01]  /*8ae0*/  FADD.FTZ R60, R60, R115 ;  /* 0x000000733c3c7221 */ /* 0x000fe20000010000 */
[----:B------:R-:W-:Y:S01]  /*8af0*/  FMUL.FTZ R115, R210, UR48 ;  /* 0x00000030d2737c20 */ /* 0x000fe20008410000 */
[----:B------:R-:W-:Y:S01]  /*8b00*/  FMUL.FTZ R114, R196, R61 ;  /* 0x0000003dc4727220 */ /* 0x000fe20000410000 */
[----:B------:R-:W-:Y:S01]  /*8b10*/  FADD.FTZ R62, R62, R117 ;  /* 0x000000753e3e7221 */ /* 0x000fe20000010000 */
[----:B------:R-:W-:Y:S01]  /*8b20*/  FMUL.FTZ R120, R209, UR49 ;  /* 0x00000031d1787c20 */ /* 0x000fe20008410000 */
[----:B------:R-:W-:Y:S01]  /*8b30*/  FFMA.FTZ R117, R232, UR49, R115 ;  /* 0x00000031e8757c23 */ /* 0x000fe20008010073 */
[----:B------:R-:W-:Y:S01]  /*8b40*/  FFMA.FTZ R115, R219, R116, -R118 ;  /* 0x00000074db737223 */ /* 0x000fe20000010876 */
[----:B------:R-:W-:Y:S01]  /*8b50*/  FFMA.FTZ R61, R221, R112, R114 ;  /* 0x00000070dd3d7223 */ /* 0x000fe20000010072 */
[----:B------:R-:W-:Y:S01]  /*8b60*/  FMUL.FTZ R116, R195, R116 ;  /* 0x00000074c3747220 */ /* 0x000fe20000410000 */
[----:B------:R-:W-:Y:S01]  /*8b70*/  FMUL.FTZ R114, R29, R228 ;  /* 0x000000e41d727220 */ /* 0x000fe20000410000 */
[----:B------:R-:W-:Y:S01]  /*8b80*/  FFMA.FTZ R120, R233, UR48, -R120 ;  /* 0x00000030e9787c23 */ /* 0x000fe20008010878 */
[----:B------:R-:W-:Y:S01]  /*8b90*/  FADD.FTZ R60, R60, R61 ;  /* 0x0000003d3c3c7221 */ /* 0x000fe20000010000 */
[----:B------:R-:W-:Y:S01]  /*8ba0*/  FFMA.FTZ R61, R219, R110, R116 ;  /* 0x0000006edb3d7223 */ /* 0x000fe20000010074 */
[----:B------:R-:W-:Y:S01]  /*8bb0*/  FADD.FTZ R62, R62, R63 ;  /* 0x0000003f3e3e7221 */ /* 0x000fe20000010000 */
[----:B------:R-:W-:Y:S01]  /*8bc0*/  FFMA.FTZ R217, R89, -R29, R217 ;  /* 0x8000001d59d97223 */ /* 0x000fe200000100d9 */
[----:B------:R-:W-:Y:S01]  /*8bd0*/  FMUL.FTZ R118, R194, R114 ;  /* 0x00000072c2767220 */ /* 0x000fe20000410000 */
[----:B------:R-:W-:Y:S01]  /*8be0*/  FADD.FTZ R60, R60, R61 ;  /* 0x0000003d3c3c7221 */ /* 0x000fe20000010000 */
[----:B------:R-:W-:Y:S01]  /*8bf0*/  FMUL.FTZ R61, R29, R148 ;  /* 0x000000941d3d7220 */ /* 0x000fe20000410000 */
[----:B------:R0:W-:Y:S01]  /*8c00*/  STS [R68+0x2154], R119 ;  /* 0x0021547744007388 */ /* 0x0001e20000000800 */
[----:B------:R-:W-:Y:S01]  /*8c10*/  FMUL.FTZ R116, R28, R201 ;  /* 0x000000c91c747220 */ /* 0x000fe20000410000 */
[----:B------:R-:W-:Y:S01]  /*8c20*/  FADD.FTZ R62, R62, R115 ;  /* 0x000000733e3e7221 */ /* 0x000fe20000010000 */
[----:B------:R-:W-:Y:S01]  /*8c30*/  FMUL.FTZ R115, R229, UR49 ;  /* 0x00000031e5737c20 */ /* 0x000fe20008410000 */
[-C--:B------:R-:W-:Y:S01]  /*8c40*/  FFMA.FTZ R63, R217, R61.reuse, -R118 ;  /* 0x0000003dd93f7223 */ /* 0x080fe20000010876 */
[----:B------:R-:W-:Y:S01]  /*8c50*/  FFMA.FTZ R215, R88, -R28, R215 ;  /* 0x8000001c58d77223 */ /* 0x000fe200000100d7 */
[----:B------:R-:W-:Y:S01]  /*8c60*/  FMUL.FTZ R122, R193, R116 ;  /* 0x00000074c17a7220 */ /* 0x000fe20000410000 */
[----:B------:R-:W-:Y:S01]  /*8c70*/  FMUL.FTZ R118, R194, R61 ;  /* 0x0000003dc2767220 */ /* 0x000fe20000410000 */
[----:B------:R-:W-:Y:S01]  /*8c80*/  FADD.FTZ R62, R62, R63 ;  /* 0x0000003f3e3e7221 */ /* 0x000fe20000010000 */
[----:B------:R-:W-:Y:S01]  /*8c90*/  FMUL.FTZ R124, R209, UR48 ;  /* 0x00000030d17c7c20 */ /* 0x000fe20008410000 */
[----:B0-----:R-:W-:Y:S01]  /*8ca0*/  FMUL.FTZ R119, R7, R120 ;  /* 0x0000007807777220 */ /* 0x001fe20000410000 */
[----:B------:R-:W-:Y:S01]  /*8cb0*/  FMUL.FTZ R120, R28, R147 ;  /* 0x000000931c787220 */ /* 0x000fe20000410000 */
[----:B------:R-:W-:Y:S01]  /*8cc0*/  FFMA.FTZ R61, R217, R114, R118 ;  /* 0x00000072d93d7223 */ /* 0x000fe20000010076 */
[----:B------:R-:W-:Y:S01]  /*8cd0*/  FMUL.FTZ R117, R8, -R117 ;  /* 0x8000007508757220 */ /* 0x000fe20000410000 */
[----:B------:R-:W-:Y:S01]  /*8ce0*/  FFMA.FTZ R124, R233, UR49, R124 ;  /* 0x00000031e97c7c23 */ /* 0x000fe2000801007c */
[----:B------:R0:W-:Y:S01]  /*8cf0*/  STS [R68+0x2160], R119 ;  /* 0x0021607744007388 */ /* 0x0001e20000000800 */
[----:B------:R-:W-:Y:S01]  /*8d00*/  FADD.FTZ R60, R60, R61 ;  /* 0x0000003d3c3c7221 */ /* 0x000fe20000010000 */
[----:B------:R-:W-:Y:S01]  /*8d10*/  FFMA.FTZ R214, R87, -R27, R214 ;  /* 0x8000001b57d67223 */ /* 0x000fe200000100d6 */
[----:B------:R-:W-:Y:S01]  /*8d20*/  FMUL.FTZ R118, R26, R203 ;  /* 0x000000cb1a767220 */ /* 0x000fe20000410000 */
[----:B------:R-:W-:Y:S01]  /*8d30*/  FMUL.FTZ R121, R8, R121 ;  /* 0x0000007908797220 */ /* 0x000fe20000410000 */
[----:B------:R1:W-:Y:S01]  /*8d40*/  STS [R68+0x215c], R117 ;  /* 0x00215c7544007388 */ /* 0x0003e20000000800 */
[----:B------:R-:W-:Y:S01]  /*8d50*/  FFMA.FTZ R213, R86, -R26, R213 ;  /* 0x8000001a56d57223 */ /* 0x000fe200000100d5 */
[----:B------:R-:W-:Y:S01]  /*8d60*/  FFMA.FTZ R211, R85, -R25, R211 ;  /* 0x8000001955d37223 */ /* 0x000fe200000100d3 */
[----:B------:R-:W-:Y:S01]  /*8d70*/  FFMA.FTZ R232, R84, -R24, R232 ;  /* 0x8000001854e87223 */ /* 0x000fe200000100e8 */
[----:B------:R2:W-:Y:S01]  /*8d80*/  STS [R68+0x2158], R121 ;  /* 0x0021587944007388 */ /* 0x0005e20000000800 */
[----:B0-----:R-:W-:Y:S01]  /*8d90*/  FFMA.FTZ R119, R234, UR48, -R115 ;  /* 0x00000030ea777c23 */ /* 0x001fe20008010873 */
[-C--:B------:R-:W-:Y:S01]  /*8da0*/  FFMA.FTZ R115, R215, R120.reuse, -R122 ;  /* 0x00000078d7737223 */ /* 0x080fe2000001087a */
[----:B------:R-:W-:Y:S01]  /*8db0*/  FMUL.FTZ R120, R193, R120 ;  /* 0x00000078c1787220 */ /* 0x000fe20000410000 */
[----:B------:R-:W-:Y:S01]  /*8dc0*/  FMUL.FTZ R122, R127, R118 ;  /* 0x000000767f7a7220 */ /* 0x000fe20000410000 */
[----:B------:R-:W-:Y:S01]  /*8dd0*/  FMUL.FTZ R123, R238, UR49 ;  /* 0x00000031ee7b7c20 */ /* 0x000fe20008410000 */
[----:B------:R-:W-:Y:S01]  /*8de0*/  FADD.FTZ R62, R62, R115 ;  /* 0x000000733e3e7221 */ /* 0x000fe20000010000 */
[----:B------:R-:W-:Y:S01]  /*8df0*/  FFMA.FTZ R61, R215, R116, R120 ;  /* 0x00000074d73d7223 */ /* 0x000fe20000010078 */
[----:B------:R-:W-:Y:S01]  /*8e00*/  FMUL.FTZ R115, R27, R202 ;  /* 0x000000ca1b737220 */ /* 0x000fe20000410000 */
[----:B-1----:R-:W-:Y:S01]  /*8e10*/  FMUL.FTZ R117, R7, -R124 ;  /* 0x8000007c07757220 */ /* 0x002fe20000410000 */
[----:B------:R-:W-:Y:S01]  /*8e20*/  FMUL.FTZ R120, R26, R145 ;  /* 0x000000911a787220 */ /* 0x000fe20000410000 */
[----:B------:R-:W-:Y:S01]  /*8e30*/  FADD.FTZ R60, R60, R61 ;  /* 0x0000003d3c3c7221 */ /* 0x000fe20000010000 */
[----:B------:R-:W-:Y:S01]  /*8e40*/  FMUL.FTZ R61, R27, R146 ;  /* 0x000000921b3d7220 */ /* 0x000fe20000410000 */
[----:B------:R-:W-:Y:S01]  /*8e50*/  FMUL.FTZ R63, R192, R115 ;  /* 0x00000073c03f7220 */ /* 0x000fe20000410000 */
[----:B--2---:R-:W-:Y:S01]  /*8e60*/  FMUL.FTZ R121, R6, R119 ;  /* 0x0000007706797220 */ /* 0x004fe20000410000 */
[----:B------:R0:W-:Y:S01]  /*8e70*/  STS [R68+0x2164], R117 ;  /* 0x0021647544007388 */ /* 0x0001e20000000800 */
[----:B------:R-:W-:Y:S01]  /*8e80*/  FMUL.FTZ R119, R229, UR48 ;  /* 0x00000030e5777c20 */ /* 0x000fe20008410000 */
[-C--:B------:R-:W-:Y:S01]  /*8e90*/  FFMA.FTZ R63, R214, R61.reuse, -R63 ;  /* 0x0000003dd63f7223 */ /* 0x080fe2000001083f */
[----:B------:R-:W-:Y:S01]  /*8ea0*/  FMUL.FTZ R61, R192, R61 ;  /* 0x0000003dc03d7220 */ /* 0x000fe20000410000 */
[----:B------:R-:W-:Y:S01]  /*8eb0*/  FMUL.FTZ R124, R230, UR49 ;  /* 0x00000031e67c7c20 */ /* 0x000fe20008410000 */
[----:B------:R-:W-:Y:S01]  /*8ec0*/  FFMA.FTZ R119, R234, UR49, R119 ;  /* 0x00000031ea777c23 */ /* 0x000fe20008010077 */
[----:B------:R-:W-:Y:S01]  /*8ed0*/  FADD.FTZ R62, R62, R63 ;  /* 0x0000003f3e3e7221 */ /* 0x000fe20000010000 */
[----:B------:R-:W-:Y:S01]  /*8ee0*/  FFMA.FTZ R61, R214, R115, R61 ;  /* 0x00000073d63d7223 */ /* 0x000fe2000001003d */
[----:B------:R-:W-:Y:S01]  /*8ef0*/  FFMA.FTZ R124, R235, UR48, -R124 ;  /* 0x00000030eb7c7c23 */ /* 0x000fe2000801087c */
[----:B------:R1:W-:Y:S01]  /*8f00*/  STS [R68+0x2168], R121 ;  /* 0x0021687944007388 */ /* 0x0003e20000000800 */
[-C--:B0-----:R-:W-:Y:S01]  /*8f10*/  FFMA.FTZ R117, R213, R120.reuse, -R122 ;  /* 0x00000078d5757223 */ /* 0x081fe2000001087a */
[----:B------:R-:W-:Y:S01]  /*8f20*/  FMUL.FTZ R120, R127, R120 ;  /* 0x000000787f787220 */ /* 0x000fe20000410000 */
[----:B------:R-:W-:Y:S01]  /*8f30*/  FADD.FTZ R60, R60, R61 ;  /* 0x0000003d3c3c7221 */ /* 0x000fe20000010000 */
[----:B------:R-:W-:Y:S01]  /*8f40*/  FMUL.FTZ R119, R6, -R119 ;  /* 0x8000007706777220 */ /* 0x000fe20000410000 */
[----:B------:R-:W-:Y:S01]  /*8f50*/  FADD.FTZ R62, R62, R117 ;  /* 0x000000753e3e7221 */ /* 0x000fe20000010000 */
[----:B------:R-:W-:Y:S01]  /*8f60*/  FFMA.FTZ R61, R213, R118, R120 ;  /* 0x00000076d53d7223 */ /* 0x000fe20000010078 */
[----:B------:R-:W-:Y:S01]  /*8f70*/  FMUL.FTZ R120, R25, R204 ;  /* 0x000000cc19787220 */ /* 0x000fe20000410000 */
[----:B------:R-:W-:Y:S01]  /*8f80*/  FMUL.FTZ R117, R24, R205 ;  /* 0x000000cd18757220 */ /* 0x000fe20000410000 */
[----:B------:R0:W-:Y:S01]  /*8f90*/  STS [R68+0x216c], R119 ;  /* 0x00216c7744007388 */ /* 0x0001e20000000800 */
[----:B-1----:R-:W-:Y:S01]  /*8fa0*/  FMUL.FTZ R121, R5, R124 ;  /* 0x0000007c05797220 */ /* 0x002fe20000410000 */
[----:B------:R-:W-:Y:S01]  /*8fb0*/  FADD.FTZ R60, R60, R61 ;  /* 0x0000003d3c3c7221 */ /* 0x000fe20000010000 */
[----:B------:R-:W-:Y:S01]  /*8fc0*/  FMUL.FTZ R61, R25, R144 ;  /* 0x00000090193d7220 */ /* 0x000fe20000410000 */
[-C--:B------:R-:W-:Y:S01]  /*8fd0*/  FMUL.FTZ R122, R126, R120.reuse ;  /* 0x000000787e7a7220 */ /* 0x080fe20000410000 */
[----:B------:R-:W-:Y:S01]  /*8fe0*/  FMUL.FTZ R124, R230, UR48 ;  /* 0x00000030e67c7c20 */ /* 0x000fe20008410000 */
[----:B------:R1:W-:Y:S01]  /*8ff0*/  STS [R68+0x2170], R121 ;  /* 0x0021707944007388 */ /* 0x0003e20000000800 */
[----:B------:R-:W-:Y:S01]  /*9000*/  FMUL.FTZ R129, R238, UR48 ;  /* 0x00000030ee817c20 */ /* 0x000fe20008410000 */
[-C--:B------:R-:W-:Y:S01]  /*9010*/  FFMA.FTZ R63, R211, R61.reuse, -R122 ;  /* 0x0000003dd33f7223 */ /* 0x080fe2000001087a */
[----:B------:R-:W-:Y:S01]  /*9020*/  FMUL.FTZ R122, R126, R61 ;  /* 0x0000003d7e7a7220 */ /* 0x000fe20000410000 */
[----:B0-----:R-:W-:Y:S01]  /*9030*/  FMUL.FTZ R119, R24, R143 ;  /* 0x0000008f18777220 */ /* 0x001fe20000410000 */
[----:B------:R-:W-:Y:S01]  /*9040*/  FFMA.FTZ R124, R235, UR49, R124 ;  /* 0x00000031eb7c7c23 */ /* 0x000fe2000801007c */
[----:B------:R-:W-:Y:S01]  /*9050*/  FFMA.FTZ R125, R236, UR48, -R123 ;  /* 0x00000030ec7d7c23 */ /* 0x000fe2000801087b */
[----:B------:R-:W-:Y:S01]  /*9060*/  FFMA.FTZ R61, R211, R120, R122 ;  /* 0x00000078d33d7223 */ /* 0x000fe2000001007a */
[----:B------:R-:W-:Y:S01]  /*9070*/  FMUL.FTZ R122, R23, R206 ;  /* 0x000000ce177a7220 */ /* 0x000fe20000410000 */
[----:B------:R-:W-:Y:S01]  /*9080*/  FMUL.FTZ R123, R5, -R124 ;  /* 0x8000007c057b7220 */ /* 0x000fe20000410000 */
[----:B-1----:R-:W-:Y:S01]  /*9090*/  FMUL.FTZ R121, R210, R117 ;  /* 0x00000075d2797220 */ /* 0x002fe20000410000 */
[----:B------:R-:W-:Y:S01]  /*90a0*/  FADD.FTZ R60, R60, R61 ;  /* 0x0000003d3c3c7221 */ /* 0x000fe20000010000 */
[----:B------:R-:W-:Y:S01]  /*90b0*/  FFMA.FTZ R129, R236, UR49, R129 ;  /* 0x00000031ec817c23 */ /* 0x000fe20008010081 */
[----:B------:R-:W-:Y:S01]  /*90c0*/  FADD.FTZ R62, R62, R63 ;  /* 0x0000003f3e3e7221 */ /* 0x000fe20000010000 */
[-C--:B------:R-:W-:Y:S01]  /*90d0*/  FFMA.FTZ R121, R232, R119.reuse, -R121 ;  /* 0x00000077e8797223 */ /* 0x080fe20000010879 */
[----:B------:R-:W-:Y:S01]  /*90e0*/  FMUL.FTZ R119, R210, R119 ;  /* 0x00000077d2777220 */ /* 0x000fe20000410000 */
[----:B------:R-:W-:Y:S01]  /*90f0*/  FFMA.FTZ R233, R83, -R23, R233 ;  /* 0x8000001753e97223 */ /* 0x000fe200000100e9 */
[----:B------:R-:W-:Y:S01]  /*9100*/  FMUL.FTZ R128, R23, R142 ;  /* 0x0000008e17807220 */ /* 0x000fe20000410000 */
[----:B------:R-:W-:Y:S01]  /*9110*/  FMUL.FTZ R130, R209, R122 ;  /* 0x0000007ad1827220 */ /* 0x000fe20000410000 */
[----:B------:R-:W-:Y:S01]  /*9120*/  FFMA.FTZ R119, R232, R117, R119 ;  /* 0x00000075e8777223 */ /* 0x000fe20000010077 */
[C---:B------:R-:W-:Y:S01]  /*9130*/  FMUL.FTZ R125, R4.reuse, R125 ;  /* 0x0000007d047d7220 */ /* 0x040fe20000410000 */
[----:B------:R-:W-:Y:S01]  /*9140*/  FMUL.FTZ R129, R4, -R129 ;  /* 0x8000008104817220 */ /* 0x000fe20000410000 */
[----:B------:R0:W-:Y:S01]  /*9150*/  STS [R68+0x2174], R123 ;  /* 0x0021747b44007388 */ /* 0x0001e20000000800 */
[----:B------:R-:W-:Y:S01]  /*9160*/  FADD.FTZ R60, R60, R119 ;  /* 0x000000773c3c7221 */ /* 0x000fe20000010000 */
[----:B------:R-:W-:Y:S01]  /*9170*/  FMUL.FTZ R119, R22, R207 ;  /* 0x000000cf16777220 */ /* 0x000fe20000410000 */
[----:B------:R-:W-:Y:S01]  /*9180*/  FADD.FTZ R62, R62, R121 ;  /* 0x000000793e3e7221 */ /* 0x000fe20000010000 */
[----:B------:R-:W-:Y:S01]  /*9190*/  FFMA.FTZ R234, R82, -R22, R234 ;  /* 0x8000001652ea7223 */ /* 0x000fe200000100ea */
[-C--:B------:R-:W-:Y:S01]  /*91a0*/  FFMA.FTZ R63, R233, R128.reuse, -R130 ;  /* 0x00000080e93f7223 */ /* 0x080fe20000010882 */
[----:B------:R-:W-:Y:S01]  /*91b0*/  FMUL.FTZ R121, R22, R141 ;  /* 0x0000008d16797220 */ /* 0x000fe20000410000 */
[----:B------:R-:W-:Y:S01]  /*91c0*/  FMUL.FTZ R128, R209, R128 ;  /* 0x00000080d1807220 */ /* 0x000fe20000410000 */
[----:B------:R1:W-:Y:S01]  /*91d0*/  STS [R68+0x2178], R125 ;  /* 0x0021787d44007388 */ /* 0x0003e20000000800 */
[----:B------:R-:W-:Y:S01]  /*91e0*/  FMUL.FTZ R124, R21, R208 ;  /* 0x000000d0157c7220 */ /* 0x000fe20000410000 */
[----:B0-----:R-:W-:Y:S01]  /*91f0*/  FMUL.FTZ R123, R229, R119 ;  /* 0x00000077e57b7220 */ /* 0x001fe20000410000 */
[----:B------:R-:W-:Y:S01]  /*9200*/  FFMA.FTZ R61, R233, R122, R128 ;  /* 0x0000007ae93d7223 */ /* 0x000fe20000010080 */
[----:B------:R0:W-:Y:S01]  /*9210*/  STS [R68+0x217c], R129 ;  /* 0x00217c8144007388 */ /* 0x0001e20000000800 */
[----:B------:R-:W-:Y:S01]  /*9220*/  FADD.FTZ R62, R62, R63 ;  /* 0x0000003f3e3e7221 */ /* 0x000fe20000010000 */
[-C--:B------:R-:W-:Y:S01]  /*9230*/  FFMA.FTZ R123, R234, R121.reuse, -R123 ;  /* 0x00000079ea7b7223 */ /* 0x080fe2000001087b */
[----:B------:R-:W-:Y:S01]  /*9240*/  FMUL.FTZ R121, R229, R121 ;  /* 0x00000079e5797220 */ /* 0x000fe20000410000 */
[----:B------:R-:W-:Y:S01]  /*9250*/  FADD.FTZ R60, R60, R61 ;  /* 0x0000003d3c3c7221 */ /* 0x000fe20000010000 */
[----:B------:R-:W-:Y:S01]  /*9260*/  FFMA.FTZ R235, R81, -R21, R235 ;  /* 0x8000001551eb7223 */ /* 0x000fe200000100eb */
[----:B-1----:R-:W-:Y:S01]  /*9270*/  FMUL.FTZ R125, R21, R140 ;  /* 0x0000008c157d7220 */ /* 0x002fe20000410000 */
[----:B------:R-:W-:Y:S01]  /*9280*/  FFMA.FTZ R121, R234, R119, R121 ;  /* 0x00000077ea797223 */ /* 0x000fe20000010079 */
[----:B------:R-:W-:Y:S01]  /*9290*/  FMUL.FTZ R128, R230, R124 ;  /* 0x0000007ce6807220 */ /* 0x000fe20000410000 */
[----:B------:R-:W-:Y:S01]  /*92a0*/  FADD.FTZ R61, R62, R123 ;  /* 0x0000007b3e3d7221 */ /* 0x000fe20000010000 */
[----:B------:R-:W-:Y:S01]  /*92b0*/  FFMA.FTZ R163, -R10, R163, R164 ;  /* 0x000000a30aa37223 */ /* 0x000fe200000101a4 */
[----:B------:R-:W-:Y:S01]  /*92c0*/  FADD.FTZ R60, R60, R121 ;  /* 0x000000793c3c7221 */ /* 0x000fe20000010000 */
[----:B------:R-:W-:Y:S01]  /*92d0*/  IADD3 R121, PT, PT, R190, 0x40, RZ ;  /* 0x00000040be797810 */ /* 0x000fe20007ffe0ff */
[-C--:B------:R-:W-:Y:S01]  /*92e0*/  FFMA.FTZ R130, R235, R125.reuse, -R128 ;  /* 0x0000007deb827223 */ /* 0x080fe20000010880 */
[----:B------:R-:W-:Y:S01]  /*92f0*/  FMUL.FTZ R62, R189, UR36 ;  /* 0x00000024bd3e7c20 */ /* 0x000fe20008410000 */
[----:B------:R-:W-:Y:S01]  /*9300*/  UMOV UR33, UR30 ;  /* 0x0000001e00217c82 */ /* 0x000fe20008000000 */
[----:B------:R-:W-:Y:S01]  /*9310*/  LEA.HI R121, R121, R190, RZ, 0x1b ;  /* 0x000000be79797211 */ /* 0x000fe200078fd8ff */
[----:B------:R-:W-:Y:S01]  /*9320*/  FMUL.FTZ R128, R230, R125 ;  /* 0x0000007de6807220 */ /* 0x000fe20000410000 */
[----:B0-----:R-:W-:Y:S01]  /*9330*/  FMUL.FTZ R129, R206, UR36 ;  /* 0x00000024ce817c20 */ /* 0x001fe20008410000 */
[----:B------:R-:W-:Y:S01]  /*9340*/  MOV R155, UR33 ;  /* 0x00000021009b7c02 */ /* 0x000fe20008000f00 */
[----:B------:R-:W-:Y:S01]  /*9350*/  FFMA.FTZ R162, -R9, R162, R163 ;  /* 0x000000a209a27223 */ /* 0x000fe200000101a3 */
[----:B------:R-:W-:Y:S01]  /*9360*/  LEA R137, R121, UR28, 0x2 ;  /* 0x0000001c79897c11 */ /* 0x000fe2000f8e10ff */
[----:B------:R-:W-:Y:S01]  /*9370*/  BAR.SYNC.DEFER_BLOCKING 0x0 ;  /* 0x0000000000007b1d */ /* 0x000fe20000010000 */
[----:B------:R-:W-:Y:S01]  /*9380*/  FFMA.FTZ R68, R231, UR37, R62 ;  /* 0x00000025e7447c23 */ /* 0x000fe2000801003e */
[----:B------:R-:W-:Y:S01]  /*9390*/  FMUL.FTZ R125, R140, UR36 ;  /* 0x000000248c7d7c20 */ /* 0x000fe20008410000 */
[----:B------:R-:W-:Y:S01]  /*93a0*/  FFMA.FTZ R63, R235, R124, R128 ;  /* 0x0000007ceb3f7223 */ /* 0x000fe20000010080 */
[----:B------:R-:W-:Y:S01]  /*93b0*/  FMUL.FTZ R62, R141, UR36 ;  /* 0x000000248d3e7c20 */ /* 0x000fe20008410000 */
[----:B------:R-:W-:Y:S01]  /*93c0*/  FMUL.FTZ R128, R231, UR36 ;  /* 0x00000024e7807c20 */ /* 0x000fe20008410000 */
[----:B------:R-:W-:Y:S01]  /*93d0*/  FFMA.FTZ R132, R142, UR37, -R129 ;  /* 0x000000258e847c23 */ /* 0x000fe20008010881 */
[----:B------:R-:W-:Y:S01]  /*93e0*/  LEA R66, R155, -R66, 0x1 ;  /* 0x800000429b427211 */ /* 0x000fe200078e08ff */
[----:B------:R-:W-:Y:S01]  /*93f0*/  FADD.FTZ R61, R61, R130 ;  /* 0x000000823d3d7221 */ /* 0x000fe20000010000 */
[----:B------:R-:W-:Y:S01]  /*9400*/  FMUL.FTZ R129, R144, UR36 ;  /* 0x0000002490817c20 */ /* 0x000fe20008410000 */
[----:B------:R-:W-:Y:S01]  /*9410*/  FFMA.FTZ R161, -R8, R161, R162 ;  /* 0x000000a108a17223 */ /* 0x000fe200000101a2 */
[----:B------:R-:W-:Y:S01]  /*9420*/  FFMA.FTZ R130, R208, UR37, R125 ;  /* 0x00000025d0827c23 */ /* 0x000fe2000801007d */
[----:B------:R-:W-:Y:S01]  /*9430*/  FFMA.FTZ R125, R207, UR37, R62 ;  /* 0x00000025cf7d7c23 */ /* 0x000fe2000801003e */
[----:B------:R-:W-:Y:S01]  /*9440*/  FFMA.FTZ R121, R189, UR37, -R128 ;  /* 0x00000025bd797c23 */ /* 0x000fe20008010880 */
[----:B------:R-:W-:Y:S01]  /*9450*/  FMUL.FTZ R62, R205, UR36 ;  /* 0x00000024cd3e7c20 */ /* 0x000fe20008410000 */
[----:B------:R-:W-:Y:S01]  /*9460*/  FMUL.FTZ R139, R142, UR36 ;  /* 0x000000248e8b7c20 */ /* 0x000fe20008410000 */
[----:B------:R-:W-:Y:S01]  /*9470*/  ISETP.GE.AND P2, PT, R66, 0x1, PT ;  /* 0x000000014200780c */ /* 0x000fe20003f46270 */
[----:B------:R-:W-:Y:S01]  /*9480*/  FMUL.FTZ R128, R207, UR36 ;  /* 0x00000024cf807c20 */ /* 0x000fe20008410000 */
[----:B------:R-:W-:Y:S01]  /*9490*/  FMUL.FTZ R142, R203, UR36 ;  /* 0x00000024cb8e7c20 */ /* 0x000fe20008410000 */
[----:B------:R-:W-:Y:S01]  /*94a0*/  FFMA.FTZ R156, R204, UR37, R129 ;  /* 0x00000025cc9c7c23 */ /* 0x000fe20008010081 */
[----:B------:R-:W-:Y:S01]  /*94b0*/  FFMA.FTZ R159, R159, R229, R180 ;  /* 0x000000e59f9f7223 */ /* 0x000fe200000100b4 */
[----:B------:R-:W-:Y:S01]  /*94c0*/  FFMA.FTZ R160, -R7, R160, R161 ;  /* 0x000000a007a07223 */ /* 0x000fe200000101a1 */
[----:B------:R-:W-:Y:S01]  /*94d0*/  FMUL.FTZ R129, R202, UR36 ;  /* 0x00000024ca817c20 */ /* 0x000fe20008410000 */
[----:B------:R-:W-:Y:S01]  /*94e0*/  FFMA.FTZ R133, R143, UR37, -R62 ;  /* 0x000000258f857c23 */ /* 0x000fe2000801083e */
[----:B------:R-:W0:Y:S01]  /*94f0*/  LDS R137, [R137+0x2200] ;  /* 0x0022000089897984 */ /* 0x000e220000000800 */
[----:B------:R-:W-:Y:S01]  /*9500*/  FMUL.FTZ R123, R208, UR36 ;  /* 0x00000024d07b7c20 */ /* 0x000fe20008410000 */
[----:B------:R-:W-:Y:S01]  /*9510*/  FFMA.FTZ R128, R141, UR37, -R128 ;  /* 0x000000258d807c23 */ /* 0x000fe20008010880 */
[----:B------:R-:W-:Y:S01]  /*9520*/  FMUL.FTZ R62, R143, UR36 ;  /* 0x000000248f3e7c20 */ /* 0x000fe20008410000 */
[C---:B------:R-:W-:Y:S01]  /*9530*/  FFMA.FTZ R142, R145.reuse, UR37, -R142 ;  /* 0x00000025918e7c23 */ /* 0x040fe2000801088e */
[----:B------:R-:W-:Y:S01]  /*9540*/  FMUL.FTZ R162, R145, UR36 ;  /* 0x0000002491a27c20 */ /* 0x000fe20008410000 */
[----:B------:R-:W-:Y:S01]  /*9550*/  FFMA.FTZ R158, R158, R230, R185 ;  /* 0x000000e69e9e7223 */ /* 0x000fe200000100b9 */
[----:B------:R-:W-:Y:S01]  /*9560*/  FFMA.FTZ R160, -R6, R159, R160 ;  /* 0x0000009f06a07223 */ /* 0x000fe200000101a0 */
[----:B------:R-:W-:Y:S01]  /*9570*/  FFMA.FTZ R164, R206, UR37, R139 ;  /* 0x00000025cea47c23 */ /* 0x000fe2000801008b */
        /* <DEDUP_REMOVED lines=8> */
[----:B------:R-:W-:Y:S01]  /*9600*/  FFMA.FTZ R123, R140, UR37, -R123 ;  /* 0x000000258c7b7c23 */ /* 0x000fe2000801087b */
[----:B------:R-:W-:Y:S01]  /*9610*/  FFMA.FTZ R158, -R5, R158, R160 ;  /* 0x0000009e059e7223 */ /* 0x000fe200000101a0 */
[----:B------:R-:W-:Y:S01]  /*9620*/  FFMA.FTZ R155, R205, UR37, R62 ;  /* 0x00000025cd9b7c23 */ /* 0x000fe2000801003e */
[----:B------:R-:W-:Y:S01]  /*9630*/  FMUL.FTZ R159, R146, UR36 ;  /* 0x00000024929f7c20 */ /* 0x000fe20008410000 */
[----:B------:R-:W-:Y:S01]  /*9640*/  FFMA.FTZ R143, R148, UR37, -R143 ;  /* 0x00000025948f7c23 */ /* 0x000fe2000801088f */
[----:B------:R-:W-:Y:S01]  /*9650*/  FFMA.FTZ R141, R150, UR37, -R141 ;  /* 0x00000025968d7c23 */ /* 0x000fe2000801088d */
[----:B------:R-:W-:Y:S01]  /*9660*/  FMUL.FTZ R140, R69, UR36 ;  /* 0x00000024458c7c20 */ /* 0x000fe20008410000 */
[----:B------:R-:W-:Y:S01]  /*9670*/  FFMA.FTZ R131, R144, UR37, -R131 ;  /* 0x0000002590837c23 */ /* 0x000fe20008010883 */
[----:B------:R-:W-:Y:S01]  /*9680*/  FMUL.FTZ R136, R201, UR36 ;  /* 0x00000024c9887c20 */ /* 0x000fe20008410000 */
[C---:B------:R-:W-:Y:S01]  /*9690*/  FFMA.FTZ R138, R149.reuse, UR37, -R138 ;  /* 0x00000025958a7c23 */ /* 0x040fe2000801088a */
[----:B------:R-:W-:Y:S01]  /*96a0*/  FMUL.FTZ R148, R149, UR36 ;  /* 0x0000002495947c20 */ /* 0x000fe20008410000 */
[----:B------:R-:W-:Y:S01]  /*96b0*/  FFMA.FTZ R160, R228, UR37, R139 ;  /* 0x00000025e4a07c23 */ /* 0x000fe2000801008b */
[----:B------:R-:W-:Y:S01]  /*96c0*/  FFMA.FTZ R146, R70, UR37, R129 ;  /* 0x0000002546927c23 */ /* 0x000fe20008010081 */
[----:B------:R-:W-:Y:S01]  /*96d0*/  FMUL.FTZ R150, R151, UR36 ;  /* 0x0000002497967c20 */ /* 0x000fe20008410000 */
[C---:B------:R-:W-:Y:S01]  /*96e0*/  FFMA.FTZ R134, R153.reuse, UR37, -R134 ;  /* 0x0000002599867c23 */ /* 0x040fe20008010886 */
[----:B------:R-:W-:Y:S01]  /*96f0*/  FMUL.FTZ R62, R153, UR36 ;  /* 0x00000024993e7c20 */ /* 0x000fe20008410000 */
[----:B------:R-:W-:Y:S01]  /*9700*/  FMUL.FTZ R144, R147, UR36 ;  /* 0x0000002493907c20 */ /* 0x000fe20008410000 */
[----:B------:R-:W-:Y:S01]  /*9710*/  FMUL.FTZ R129, R218, UR36 ;  /* 0x00000024da817c20 */ /* 0x000fe20008410000 */
[----:B------:R-:W-:Y:S01]  /*9720*/  FMUL.FTZ R139, R212, UR36 ;  /* 0x00000024d48b7c20 */ /* 0x000fe20008410000 */
[----:B------:R-:W-:Y:S01]  /*9730*/  FMUL.FTZ R149, R152, UR36 ;  /* 0x0000002498957c20 */ /* 0x000fe20008410000 */
[----:B------:R-:W-:Y:S01]  /*9740*/  FMUL.FTZ R153, R154, UR36 ;  /* 0x000000249a997c20 */ /* 0x000fe20008410000 */
[----:B------:R-:W-:Y:S01]  /*9750*/  FFMA.FTZ R140, R151, UR37, -R140 ;  /* 0x00000025978c7c23 */ /* 0x000fe2000801088c */
[----:B------:R-:W-:Y:S01]  /*9760*/  FADD.FTZ R60, R60, R63 ;  /* 0x0000003f3c3c7221 */ /* 0x000fe20000010000 */
[----:B------:R-:W-:Y:S01]  /*9770*/  FFMA.FTZ R136, R147, UR37, -R136 ;  /* 0x0000002593887c23 */ /* 0x000fe20008010888 */
[----:B------:R-:W-:Y:S01]  /*9780*/  FFMA.FTZ R151, R69, UR37, R150 ;  /* 0x0000002545977c23 */ /* 0x000fe20008010096 */
[C---:B------:R-:W-:Y:S01]  /*9790*/  IADD3 R63, PT, PT, R190.reuse, 0x80, RZ ;  /* 0x00000080be3f7810 */ /* 0x040fe20007ffe0ff */
[----:B------:R-:W-:Y:S01]  /*97a0*/  FFMA.FTZ R162, R203, UR37, R162 ;  /* 0x00000025cba27c23 */ /* 0x000fe200080100a2 */
[----:B------:R-:W-:Y:S01]  /*97b0*/  IADD3 R135, PT, PT, R190, 0xc0, RZ ;  /* 0x000000c0be877810 */ /* 0x000fe20007ffe0ff */
[----:B------:R-:W-:Y:S01]  /*97c0*/  FFMA.FTZ R159, R202, UR37, R159 ;  /* 0x00000025ca9f7c23 */ /* 0x000fe2000801009f */
[----:B------:R-:W-:Y:S01]  /*97d0*/  ISETP.GE.AND P3, PT, R66, 0x41, PT ;  /* 0x000000414200780c */ /* 0x000fe20003f66270 */
[----:B------:R-:W-:Y:S01]  /*97e0*/  FFMA.FTZ R144, R201, UR37, R144 ;  /* 0x00000025c9907c23 */ /* 0x000fe20008010090 */
[----:B------:R-:W-:Y:S01]  /*97f0*/  FFMA.FTZ R148, R225, UR37, R148 ;  /* 0x00000025e1947c23 */ /* 0x000fe20008010094 */
[----:B------:R-:W-:Y:S01]  /*9800*/  FFMA.FTZ R129, R152, UR37, -R129 ;  /* 0x0000002598817c23 */ /* 0x000fe20008010881 */
[----:B------:R-:W-:Y:S01]  /*9810*/  FFMA.FTZ R139, R154, UR37, -R139 ;  /* 0x000000259a8b7c23 */ /* 0x000fe2000801088b */
        /* <DEDUP_REMOVED lines=8> */
.L_x_6822:
[----:B------:R-:W-:Y:S05]  /*98a0*/  BSYNC.RECONVERGENT B0 ;  /* 0x0000000000007941 */ /* 0x000fea0003800200 */
.L_x_6821:
[----:B------:R-:W-:Y:S04]  /*98b0*/  BSSY.RECONVERGENT B0, `(.L_x_6823) ;  /* 0x0000003000007945 */ /* 0x000fe80003800200 */
[----:B------:R-:W-:Y:S05]  /*98c0*/  @!P3 BRA `(.L_x_6824) ;  /* 0x000000000004b947 */ /* 0x000fea0003800000 */
[----:B------:R1:W-:Y:S02]  /*98d0*/  REDG.E.ADD.F32.FTZ.RN.STRONG.GPU desc[UR34][R64.64+0x100], R137 ;  /* 0x00010089400079a6 */ /* 0x0003e4000c12f322 */
.L_x_6824:
[----:B------:R-:W-:Y:S05]  /*98e0*/  BSYNC.RECONVERGENT B0 ;  /* 0x0000000000007941 */ /* 0x000fea0003800200 */
.L_x_6823:
[-C--:B------:R-:W-:Y:S01]  /*98f0*/  LEA.HI R63, R63, R190.reuse, RZ, 0x1b ;  /* 0x000000be3f3f7211 */ /* 0x080fe200078fd8ff */
[----:B------:R-:W-:Y:S01]  /*9900*/  BSSY.RECONVERGENT B0, `(.L_x_6825) ;  /* 0x000000f000007945 */ /* 0x000fe20003800200 */
[----:B------:R-:W-:Y:S02]  /*9910*/  ISETP.GE.AND P6, PT, R66, 0x81, PT ;  /* 0x000000814200780c */ /* 0x000fe40003fc6270 */
[----:B------:R-:W-:Y:S02]  /*9920*/  LEA R63, R63, UR28, 0x2 ;  /* 0x0000001c3f3f7c11 */ /* 0x000fe4000f8e10ff */
[C---:B-1----:R-:W-:Y:S02]  /*9930*/  IADD3 R137, PT, PT, R190.reuse, 0x100, RZ ;  /* 0x00000100be897810 */ /* 0x042fe40007ffe0ff */
[----:B------:R-:W-:Y:S02]  /*9940*/  LEA.HI R135, R135, R190, RZ, 0x1b ;  /* 0x000000be87877211 */ /* 0x000fe400078fd8ff */
[----:B------:R-:W1:Y:S01]  /*9950*/  LDS R63, [R63+0x2300] ;  /* 0x002300003f3f7984 */ /* 0x000e620000000800 */
[----:B0-----:R-:W-:-:S02]  /*9960*/  IADD3 R153, PT, PT, R190, 0x140, RZ ;  /* 0x00000140be997810 */ /* 0x001fc40007ffe0ff */
        /* <DEDUP_REMOVED lines=8> */
.L_x_6826:
[----:B------:R-:W-:Y:S05]  /*99f0*/  BSYNC.RECONVERGENT B0 ;  /* 0x0000000000007941 */ /* 0x000fea0003800200 */
.L_x_6825:
[----:B01----:R0:W1:Y:S01]  /*9a00*/  LDS R63, [R62+0x2400] ;  /* 0x002400003e3f7984 */ /* 0x0030620000000800 */
[----:B------:R-:W-:Y:S01]  /*9a10*/  BSSY.RECONVERGENT B0, `(.L_x_6827) ;  /* 0x0000006000007945 */ /* 0x000fe20003800200 */
[----:B------:R-:W-:Y:S02]  /*9a20*/  IADD3 R135, PT, PT, R190, 0x180, RZ ;  /* 0x00000180be877810 */ /* 0x000fe40007ffe0ff */
[----:B------:R-:W-:Y:S02]  /*9a30*/  LEA.HI R153, R153, R190, RZ, 0x1b ;  /* 0x000000be99997211 */ /* 0x000fe400078fd8ff */
[----:B------:R-:W-:Y:S01]  /*9a40*/  LEA R137, R137, UR28, 0x2 ;  /* 0x0000001c89897c11 */ /* 0x000fe2000f8e10ff */
[----:B------:R-:W-:Y:S06]  /*9a50*/  @!P2 BRA `(.L_x_6828) ;  /* 0x000000000004a947 */ /* 0x000fec0003800000 */
[----:B-1----:R2:W-:Y:S02]  /*9a60*/  REDG.E.ADD.F32.FTZ.RN.STRONG.GPU desc[UR34][R64.64+0x300], R63 ;  /* 0x0003003f400079a6 */ /* 0x0025e4000c12f322 */
.L_x_6828:
[----:B------:R-:W-:Y:S05]  /*9a70*/  BSYNC.RECONVERGENT B0 ;  /* 0x0000000000007941 */ /* 0x000fea0003800200 */
.L_x_6827:
[----:B-12---:R1:W2:Y:S01]  /*9a80*/  LDS R63, [R137+0x2500] ;  /* 0x00250000893f7984 */ /* 0x0062a20000000800 */
[----:B------:R-:W-:Y:S01]  /*9a90*/  BSSY.RECONVERGENT B0, `(.L_x_6829) ;  /* 0x0000005000007945 */ /* 0x000fe20003800200 */
[----:B------:R-:W-:Y:S02]  /*9aa0*/  LEA.HI R135, R135, R190, RZ, 0x1b ;  /* 0x000000be87877211 */ /* 0x000fe400078fd8ff */
[----:B------:R-:W-:Y:S01]  /*9ab0*/  LEA R153, R153, UR28, 0x2 ;  /* 0x0000001c99997c11 */ /* 0x000fe2000f8e10ff */
[----:B------:R-:W-:Y:S06]  /*9ac0*/  @!P3 BRA `(.L_x_6830) ;  /* 0x000000000004b947 */ /* 0x000fec0003800000 */
[----:B--2---:R3:W-:Y:S02]  /*9ad0*/  REDG.E.ADD.F32.FTZ.RN.STRONG.GPU desc[UR34][R64.64+0x400], R63 ;  /* 0x0004003f400079a6 */ /* 0x0047e4000c12f322 */
.L_x_6830:
[----:B------:R-:W-:Y:S05]  /*9ae0*/  BSYNC.RECONVERGENT B0 ;  /* 0x0000000000007941 */ /* 0x000fea0003800200 */
.L_x_6829:
[----:B--23--:R2:W3:Y:S01]  /*9af0*/  LDS R63, [R153+0x2600] ;  /* 0x00260000993f7984 */ /* 0x00c4e20000000800 */
[----:B------:R-:W-:Y:S01]  /*9b00*/  BSSY.RECONVERGENT B0, `(.L_x_6831) ;  /* 0x0000004000007945 */ /* 0x000fe20003800200 */
[----:B0-----:R-:W-:-:S03]  /*9b10*/  LEA R62, R135, UR28, 0x2 ;  /* 0x0000001c873e7c11 */ /* 0x001fc6000f8e10ff */
[----:B------:R-:W-:Y:S05]  /*9b20*/  @!P4 BRA `(.L_x_6832) ;  /* 0x000000000004c947 */ /* 0x000fea0003800000 */
[----:B---3--:R0:W-:Y:S02]  /*9b30*/  REDG.E.ADD.F32.FTZ.RN.STRONG.GPU desc[UR34][R64.64+0x500], R63 ;  /* 0x0005003f400079a6 */ /* 0x0081e4000c12f322 */
.L_x_6832:
[----:B------:R-:W-:Y:S05]  /*9b40*/  BSYNC.RECONVERGENT B0 ;  /* 0x0000000000007941 */ /* 0x000fea0003800200 */
.L_x_6831:
[----:B0--3--:R0:W3:Y:S01]  /*9b50*/  LDS R63, [R62+0x2700] ;  /* 0x002700003e3f7984 */ /* 0x0090e20000000800 */
[----:B------:R-:W-:Y:S01]  /*9b60*/  BSSY.RECONVERGENT B0, `(.L_x_6833) ;  /* 0x0000004000007945 */ /* 0x000fe20003800200 */
[----:B------:R-:W-:-:S03]  /*9b70*/  IADD3 R135, PT, PT, R190, 0x1c0, RZ ;  /* 0x000001c0be877810 */ /* 0x000fc60007ffe0ff */
[----:B------:R-:W-:Y:S05]  /*9b80*/  @!P5 BRA `(.L_x_6834) ;  /* 0x000000000004d947 */ /* 0x000fea0003800000 */
[----:B---3--:R3:W-:Y:S02]  /*9b90*/  REDG.E.ADD.F32.FTZ.RN.STRONG.GPU desc[UR34][R64.64+0x600], R63 ;  /* 0x0006003f400079a6 */ /* 0x0087e4000c12f322 */
.L_x_6834:
[----:B------:R-:W-:Y:S05]  /*9ba0*/  BSYNC.RECONVERGENT B0 ;  /* 0x0000000000007941 */ /* 0x000fea0003800200 */
.L_x_6833:
[C---:B0-----:R-:W-:Y:S01]  /*9bb0*/  IADD3 R62, PT, PT, R190.reuse, 0x200, RZ ;  /* 0x00000200be3e7810 */ /* 0x041fe20007ffe0ff */
[----:B------:R-:W-:Y:S01]  /*9bc0*/  BSSY.RECONVERGENT B0, `(.L_x_6835) ;  /* 0x0000010000007945 */ /* 0x000fe20003800200 */
[----:B---3--:R-:W-:Y:S02]  /*9bd0*/  IADD3 R63, PT, PT, R190, 0x240, RZ ;  /* 0x00000240be3f7810 */ /* 0x008fe40007ffe0ff */
[-C--:B------:R-:W-:Y:S02]  /*9be0*/  LEA.HI R62, R62, R190.reuse, RZ, 0x1b ;  /* 0x000000be3e3e7211 */ /* 0x080fe400078fd8ff */
[-C--:B------:R-:W-:Y:S02]  /*9bf0*/  LEA.HI R135, R135, R190.reuse, RZ, 0x1b ;  /* 0x000000be87877211 */ /* 0x080fe400078fd8ff */
[----:B------:R-:W-:Y:S02]  /*9c00*/  LEA R152, R62, UR28, 0x2 ;  /* 0x0000001c3e987c11 */ /* 0x000fe4000f8e10ff */
[----:B------:R-:W-:-:S02]  /*9c10*/  LEA.HI R62, R63, R190, RZ, 0x1b ;  /* 0x000000be3f3e7211 */ /* 0x000fc400078fd8ff */
[----:B------:R-:W-:Y:S02]  /*9c20*/  LEA R63, R135, UR28, 0x2 ;  /* 0x0000001c873f7c11 */ /* 0x000fe4000f8e10ff */
[----:B------:R-:W-:Y:S02]  /*9c30*/  ISETP.GE.AND P6, PT, R66, 0x1c1, PT ;  /* 0x000001c14200780c */ /* 0x000fe40003fc6270 */
[----:B-1----:R-:W-:Y:S02]  /*9c40*/  IADD3 R137, PT, PT, R190, 0x280, RZ ;  /* 0x00000280be897810 */ /* 0x002fe40007ffe0ff */
[----:B------:R-:W0:Y:S01]  /*9c50*/  LDS R63, [R63+0x2800] ;  /* 0x002800003f3f7984 */ /* 0x000e220000000800 */
[C---:B------:R-:W-:Y:S02]  /*9c60*/  ISETP.GE.AND P2, PT, R66.reuse, 0x201, PT ;  /* 0x000002014200780c */ /* 0x040fe40003f46270 */
[C---:B------:R-:W-:Y:S02]  /*9c70*/  ISETP.GE.AND P3, PT, R66.reuse, 0x241, PT ;  /* 0x000002414200780c */ /* 0x040fe40003f66270 */
[----:B------:R-:W-:-:S02]  /*9c80*/  ISETP.GE.AND P4, PT, R66, 0x281, PT ;  /* 0x000002814200780c */ /* 0x000fc40003f86270 */
[----:B------:R-:W-:Y:S02]  /*9c90*/  ISETP.GE.AND P5, PT, R66, 0x2c1, PT ;  /* 0x000002c14200780c */ /* 0x000fe40003fa6270 */
[----:B------:R-:W-:Y:S11]  /*9ca0*/  @!P6 BRA `(.L_x_6836) ;  /* 0x000000000004e947 */ /* 0x000ff60003800000 */
[----:B0-----:R1:W-:Y:S02]  /*9cb0*/  REDG.E.ADD.F32.FTZ.RN.STRONG.GPU desc[UR34][R64.64+0x700], R63 ;  /* 0x0007003f400079a6 */ /* 0x0013e4000c12f322 */
.L_x_6836:
[----:B------:R-:W-:Y:S05]  /*9cc0*/  BSYNC.RECONVERGENT B0 ;  /* 0x0000000000007941 */ /* 0x000fea0003800200 */
.L_x_6835:
[----:B01----:R0:W1:Y:S01]  /*9cd0*/  LDS R63, [R152+0x2900] ;  /* 0x00290000983f7984 */ /* 0x0030620000000800 */
[----:B------:R-:W-:Y:S01]  /*9ce0*/  BSSY.RECONVERGENT B0, `(.L_x_6837) ;  /* 0x0000006000007945 */ /* 0x000fe20003800200 */
[----:B------:R-:W-:Y:S02]  /*9cf0*/  IADD3 R135, PT, PT, R190, 0x2c0, RZ ;  /* 0x000002c0be877810 */ /* 0x000fe40007ffe0ff */
[----:B------:R-:W-:Y:S02]  /*9d00*/  LEA.HI R137, R137, R190, RZ, 0x1b ;  /* 0x000000be89897211 */ /* 0x000fe400078fd8ff */
[----:B------:R-:W-:Y:S01]  /*9d10*/  LEA R62, R62, UR28, 0x2 ;  /* 0x0000001c3e3e7c11 */ /* 0x000fe2000f8e10ff */
[----:B------:R-:W-:Y:S06]  /*9d20*/  @!P2 BRA `(.L_x_6838) ;  /* 0x000000000004a947 */ /* 0x000fec0003800000 */
[----:B-1----:R3:W-:Y:S02]  /*9d30*/  REDG.E.ADD.F32.FTZ.RN.STRONG.GPU desc[UR34][R64.64+0x800], R63 ;  /* 0x0008003f400079a6 */ /* 0x0027e4000c12f322 */
.L_x_6838:
[----:B------:R-:W-:Y:S05]  /*9d40*/  BSYNC.RECONVERGENT B0 ;  /* 0x0000000000007941 */ /* 0x000fea0003800200 */
.L_x_6837:
[----:B-1-3--:R1:W3:Y:S01]  /*9d50*/  LDS R63, [R62+0x2a00] ;  /* 0x002a00003e3f7984 */ /* 0x00a2e20000000800 */
[----:B------:R-:W-:Y:S01]  /*9d60*/  BSSY.RECONVERGENT B0, `(.L_x_6839) ;  /* 0x0000005000007945 */ /* 0x000fe20003800200 */
[----:B------:R-:W-:Y:S02]  /*9d70*/  LEA.HI R135, R135, R190, RZ, 0x1b ;  /* 0x000000be87877211 */ /* 0x000fe400078fd8ff */
[----:B------:R-:W-:Y:S01]  /*9d80*/  LEA R137, R137, UR28, 0x2 ;  /* 0x0000001c89897c11 */ /* 0x000fe2000f8e10ff */
[----:B------:R-:W-:Y:S06]  /*9d90*/  @!P3 BRA `(.L_x_6840) ;  /* 0x000000000004b947 */ /* 0x000fec0003800000 */
[----:B---3--:R3:W-:Y:S02]  /*9da0*/  REDG.E.ADD.F32.FTZ.RN.STRONG.GPU desc[UR34][R64.64+0x900], R63 ;  /* 0x0009003f400079a6 */ /* 0x0087e4000c12f322 */
.L_x_6840:
[----:B------:R-:W-:Y:S05]  /*9db0*/  BSYNC.RECONVERGENT B0 ;  /* 0x0000000000007941 */ /* 0x000fea0003800200 */
.L_x_6839:
[----:B---3--:R3:W0:Y:S01]  /*9dc0*/  LDS R63, [R137+0x2b00] ;  /* 0x002b0000893f7984 */ /* 0x0086220000000800 */
[----:B------:R-:W-:Y:S01]  /*9dd0*/  BSSY.RECONVERGENT B0, `(.L_x_6841) ;  /* 0x0000004000007945 */ /* 0x000fe20003800200 */
[----:B-1----:R-:W-:-:S03]  /*9de0*/  LEA R62, R135, UR28, 0x2 ;  /* 0x0000001c873e7c11 */ /* 0x002fc6000f8e10ff */
[----:B------:R-:W-:Y:S05]  /*9df0*/  @!P4 BRA `(.L_x_6842) ;  /* 0x000000000004c947 */ /* 0x000fea0003800000 */
[----:B0-----:R1:W-:Y:S02]  /*9e00*/  REDG.E.ADD.F32.FTZ.RN.STRONG.GPU desc[UR34][R64.64+0xa00], R63 ;  /* 0x000a003f400079a6 */ /* 0x0013e4000c12f322 */
.L_x_6842:
[----:B------:R-:W-:Y:S05]  /*9e10*/  BSYNC.RECONVERGENT B0 ;  /* 0x0000000000007941 */ /* 0x000fea0003800200 */
.L_x_6841:
[----:B01----:R0:W1:Y:S01]  /*9e20*/  LDS R63, [R62+0x2c00] ;  /* 0x002c00003e3f7984 */ /* 0x0030620000000800 */
[----:B------:R-:W-:Y:S01]  /*9e30*/  BSSY.RECONVERGENT B0, `(.L_x_6843) ;  /* 0x0000005000007945 */ /* 0x000fe20003800200 */
[C---:B------:R-:W-:Y:S02]  /*9e40*/  IADD3 R135, PT, PT, R190.reuse, 0x300, RZ ;  /* 0x00000300be877810 */ /* 0x040fe40007ffe0ff */
[----:B---3--:R-:W-:Y:S01]  /*9e50*/  IADD3 R137, PT, PT, R190, 0x340, RZ ;  /* 0x00000340be897810 */ /* 0x008fe20007ffe0ff */
[----:B------:R-:W-:Y:S06]  /*9e60*/  @!P5 BRA `(.L_x_6844) ;  /* 0x000000000004d947 */ /* 0x000fec0003800000 */
[----:B-1----:R3:W-:Y:S02]  /*9e70*/  REDG.E.ADD.F32.FTZ.RN.STRONG.GPU desc[UR34][R64.64+0xb00], R63 ;  /* 0x000b003f400079a6 */ /* 0x0027e4000c12f322 */
.L_x_6844:
[----:B------:R-:W-:Y:S05]  /*9e80*/  BSYNC.RECONVERGENT B0 ;  /* 0x0000000000007941 */ /* 0x000fea0003800200 */
.L_x_6843:
[----:B-1-3--:R-:W-:Y:S01]  /*9e90*/  IADD3 R63, PT, PT, R190, 0x380, RZ ;  /* 0x00000380be3f7810 */ /* 0x00afe20007ffe0ff */
        /* <DEDUP_REMOVED lines=15> */
.L_x_6846:
[----:B------:R-:W-:Y:S05]  /*9f90*/  BSYNC.RECONVERGENT B0 ;  /* 0x0000000000007941 */ /* 0x000fea0003800200 */
.L_x_6845:
[----:B01----:R0:W1:Y:S01]  /*9fa0*/  LDS R63, [R137+0x2e00] ;  /* 0x002e0000893f7984 */ /* 0x0030620000000800 */
[----:B------:R-:W-:Y:S01]  /*9fb0*/  BSSY.RECONVERGENT B0, `(.L_x_6847) ;  /* 0x0000006000007945 */ /* 0x000fe20003800200 */
[----:B------:R-:W-:Y:S02]  /*9fc0*/  LOP3.LUT R135, R190, 0x400, RZ, 0xfc, !PT ;  /* 0x00000400be877812 */ /* 0x000fe400078efcff */
[----:B------:R-:W-:Y:S02]  /*9fd0*/  LEA.HI R153, R153, R190, RZ, 0x1b ;  /* 0x000000be99997211 */ /* 0x000fe400078fd8ff */
[----:B------:R-:W-:Y:S01]  /*9fe0*/  LEA R62, R62, UR28, 0x2 ;  /* 0x0000001c3e3e7c11 */ /* 0x000fe2000f8e10ff */
[----:B------:R-:W-:Y:S06]  /*9ff0*/  @!P2 BRA `(.L_x_6848) ;  /* 0x000000000004a947 */ /* 0x000fec0003800000 */
[----:B-1----:R2:W-:Y:S02]  /*a000*/  REDG.E.ADD.F32.FTZ.RN.STRONG.GPU desc[UR34][R64.64+0xd00], R63 ;  /* 0x000d003f400079a6 */ /* 0x0025e4000c12f322 */
.L_x_6848:
[----:B------:R-:W-:Y:S05]  /*a010*/  BSYNC.RECONVERGENT B0 ;  /* 0x0000000000007941 */ /* 0x000fea0003800200 */
.L_x_6847:
[----:B-12---:R1:W2:Y:S01]  /*a020*/  LDS R63, [R62+0x2f00] ;  /* 0x002f00003e3f7984 */ /* 0x0062a20000000800 */
[----:B------:R-:W-:Y:S01]  /*a030*/  BSSY.RECONVERGENT B0, `(.L_x_6849) ;  /* 0x0000005000007945 */ /* 0x000fe20003800200 */
[----:B------:R-:W-:Y:S02]  /*a040*/  LEA.HI R135, R135, R190, RZ, 0x1b ;  /* 0x000000be87877211 */ /* 0x000fe400078fd8ff */
[----:B------:R-:W-:Y:S01]  /*a050*/  LEA R153, R153, UR28, 0x2 ;  /* 0x0000001c99997c11 */ /* 0x000fe2000f8e10ff */
[----:B------:R-:W-:Y:S06]  /*a060*/  @!P3 BRA `(.L_x_6850) ;  /* 0x000000000004b947 */ /* 0x000fec0003800000 */
[----:B--2---:R3:W-:Y:S02]  /*a070*/  REDG.E.ADD.F32.FTZ.RN.STRONG.GPU desc[UR34][R64.64+0xe00], R63 ;  /* 0x000e003f400079a6 */ /* 0x0047e4000c12f322 */
.L_x_6850:
[----:B------:R-:W-:Y:S05]  /*a080*/  BSYNC.RECONVERGENT B0 ;  /* 0x0000000000007941 */ /* 0x000fea0003800200 */
.L_x_6849:
[----:B--23--:R2:W3:Y:S01]  /*a090*/  LDS R63, [R153+0x3000] ;  /* 0x00300000993f7984 */ /* 0x00c4e20000000800 */
[----:B------:R-:W-:Y:S01]  /*a0a0*/  BSSY.RECONVERGENT B0, `(.L_x_6851) ;  /* 0x0000004000007945 */ /* 0x000fe20003800200 */
[----:B-1----:R-:W-:-:S03]  /*a0b0*/  LEA R62, R135, UR28, 0x2 ;  /* 0x0000001c873e7c11 */ /* 0x002fc6000f8e10ff */
[----:B------:R-:W-:Y:S05]  /*a0c0*/  @!P4 BRA `(.L_x_6852) ;  /* 0x000000000004c947 */ /* 0x000fea0003800000 */
[----:B---3--:R1:W-:Y:S02]  /*a0d0*/  REDG.E.ADD.F32.FTZ.RN.STRONG.GPU desc[UR34][R64.64+0xf00], R63 ;  /* 0x000f003f400079a6 */ /* 0x0083e4000c12f322 */
.L_x_6852:
[----:B------:R-:W-:Y:S05]  /*a0e0*/  BSYNC.RECONVERGENT B0 ;  /* 0x0000000000007941 */ /* 0x000fea0003800200 */
.L_x_6851:
[----:B-1-3--:R1:W3:Y:S01]  /*a0f0*/  LDS R63, [R62+0x3100] ;  /* 0x003100003e3f7984 */ /* 0x00a2e20000000800 */
[----:B------:R-:W-:Y:S01]  /*a100*/  BSSY.RECONVERGENT B0, `(.L_x_6853) ;  /* 0x0000005000007945 */ /* 0x000fe20003800200 */
[C---:B------:R-:W-:Y:S02]  /*a110*/  IADD3 R135, PT, PT, R190.reuse, 0x440, RZ ;  /* 0x00000440be877810 */ /* 0x040fe40007ffe0ff */
[----:B0-----:R-:W-:Y:S01]  /*a120*/  IADD3 R137, PT, PT, R190, 0x480, RZ ;  /* 0x00000480be897810 */ /* 0x001fe20007ffe0ff */
[----:B------:R-:W-:Y:S06]  /*a130*/  @!P5 BRA `(.L_x_6854) ;  /* 0x000000000004d947 */ /* 0x000fec0003800000 */
[----:B---3--:R0:W-:Y:S02]  /*a140*/  REDG.E.ADD.F32.FTZ.RN.STRONG.GPU desc[UR34][R64.64+0x1000], R63 ;  /* 0x0010003f400079a6 */ /* 0x0081e4000c12f322 */
.L_x_6854:
[----:B------:R-:W-:Y:S05]  /*a150*/  BSYNC.RECONVERGENT B0 ;  /* 0x0000000000007941 */ /* 0x000fea0003800200 */
.L_x_6853:
[----:B0--3--:R-:W-:Y:S01]  /*a160*/  IADD3 R63, PT, PT, R190, 0x4c0, RZ ;  /* 0x000004c0be3f7810 */ /* 0x009fe20007ffe0ff */
[----:B------:R-:W-:Y:S01]  /*a170*/  BSSY.RECONVERGENT B0, `(.L_x_6855) ;  /* 0x000000f000007945 */ /* 0x000fe20003800200 */
[-C--:B------:R-:W-:Y:S02]  /*a180*/  LEA.HI R135, R135, R190.reuse, RZ, 0x1b ;  /* 0x000000be87877211 */ /* 0x080fe400078fd8ff */
[-C--:B-1----:R-:W-:Y:S02]  /*a190*/  LEA.HI R62, R63, R190.reuse, RZ, 0x1b ;  /* 0x000000be3f3e7211 */ /* 0x082fe400078fd8ff */
        /* <DEDUP_REMOVED lines=12> */
.L_x_6856:
[----:B------:R-:W-:Y:S05]  /*a260*/  BSYNC.RECONVERGENT B0 ;  /* 0x0000000000007941 */ /* 0x000fea0003800200 */
.L_x_6855:
[----:B01----:R0:W1:Y:S01]  /*a270*/  LDS R63, [R137+0x3300] ;  /* 0x00330000893f7984 */ /* 0x0030620000000800 */
[----:B------:R-:W-:Y:S01]  /*a280*/  BSSY.RECONVERGENT B0, `(.L_x_6857) ;  /* 0x0000006000007945 */ /* 0x000fe20003800200 */
[----:B------:R-:W-:Y:S02]  /*a290*/  IADD3 R135, PT, PT, R190, 0x540, RZ ;  /* 0x00000540be877810 */ /* 0x000fe40007ffe0ff */
[----:B------:R-:W-:Y:S02]  /*a2a0*/  LEA.HI R153, R153, R190, RZ, 0x1b ;  /* 0x000000be99997211 */ /* 0x000fe400078fd8ff */
[----:B------:R-:W-:Y:S01]  /*a2b0*/  LEA R62, R62, UR28, 0x2 ;  /* 0x0000001c3e3e7c11 */ /* 0x000fe2000f8e10ff */
[----:B------:R-:W-:Y:S06]  /*a2c0*/  @!P2 BRA `(.L_x_6858) ;  /* 0x000000000004a947 */ /* 0x000fec0003800000 */
[----:B-1----:R2:W-:Y:S02]  /*a2d0*/  REDG.E.ADD.F32.FTZ.RN.STRONG.GPU desc[UR34][R64.64+0x1200], R63 ;  /* 0x0012003f400079a6 */ /* 0x0025e4000c12f322 */
.L_x_6858:
[----:B------:R-:W-:Y:S05]  /*a2e0*/  BSYNC.RECONVERGENT B0 ;  /* 0x0000000000007941 */ /* 0x000fea0003800200 */
.L_x_6857:
[----:B-12---:R1:W2:Y:S01]  /*a2f0*/  LDS R63, [R62+0x3400] ;  /* 0x003400003e3f7984 */ /* 0x0062a20000000800 */
[----:B------:R-:W-:Y:S01]  /*a300*/  BSSY.RECONVERGENT B0, `(.L_x_6859) ;  /* 0x0000005000007945 */ /* 0x000fe20003800200 */
[----:B------:R-:W-:Y:S02]  /*a310*/  LEA.HI R135, R135, R190, RZ, 0x1b ;  /* 0x000000be87877211 */ /* 0x000fe400078fd8ff */
[----:B------:R-:W-:Y:S01]  /*a320*/  LEA R153, R153, UR28, 0x2 ;  /* 0x0000001c99997c11 */ /* 0x000fe2000f8e10ff */
[----:B------:R-:W-:Y:S06]  /*a330*/  @!P3 BRA `(.L_x_6860) ;  /* 0x000000000004b947 */ /* 0x000fec0003800000 */
[----:B--2---:R3:W-:Y:S02]  /*a340*/  REDG.E.ADD.F32.FTZ.RN.STRONG.GPU desc[UR34][R64.64+0x1300], R63 ;  /* 0x0013003f400079a6 */ /* 0x0047e4000c12f322 */
.L_x_6860:
[----:B------:R-:W-:Y:S05]  /*a350*/  BSYNC.RECONVERGENT B0 ;  /* 0x0000000000007941 */ /* 0x000fea0003800200 */
.L_x_6859:
[----:B--23--:R2:W3:Y:S01]  /*a360*/  LDS R63, [R153+0x3500] ;  /* 0x00350000993f7984 */ /* 0x00c4e20000000800 */
[----:B------:R-:W-:Y:S01]  /*a370*/  BSSY.RECONVERGENT B0, `(.L_x_6861) ;  /* 0x0000004000007945 */ /* 0x000fe20003800200 */
[----:B-1----:R-:W-:-:S03]  /*a380*/  LEA R62, R135, UR28, 0x2 ;  /* 0x0000001c873e7c11 */ /* 0x002fc6000f8e10ff */
[----:B------:R-:W-:Y:S05]  /*a390*/  @!P4 BRA `(.L_x_6862) ;  /* 0x000000000004c947 */ /* 0x000fea0003800000 */
[----:B---3--:R1:W-:Y:S02]  /*a3a0*/  REDG.E.ADD.F32.FTZ.RN.STRONG.GPU desc[UR34][R64.64+0x1400], R63 ;  /* 0x0014003f400079a6 */ /* 0x0083e4000c12f322 */
.L_x_6862:
[----:B------:R-:W-:Y:S05]  /*a3b0*/  BSYNC.RECONVERGENT B0 ;  /* 0x0000000000007941 */ /* 0x000fea0003800200 */
.L_x_6861:
[----:B-1-3--:R1:W3:Y:S01]  /*a3c0*/  LDS R63, [R62+0x3600] ;  /* 0x003600003e3f7984 */ /* 0x00a2e20000000800 */
[----:B------:R-:W-:Y:S01]  /*a3d0*/  BSSY.RECONVERGENT B0, `(.L_x_6863) ;  /* 0x0000005000007945 */ /* 0x000fe20003800200 */
[C---:B------:R-:W-:Y:S02]  /*a3e0*/  IADD3 R135, PT, PT, R190.reuse, 0x580, RZ ;  /* 0x00000580be877810 */ /* 0x040fe40007ffe0ff */
[----:B0-----:R-:W-:Y:S01]  /*a3f0*/  IADD3 R137, PT, PT, R190, 0x5c0, RZ ;  /* 0x000005c0be897810 */ /* 0x001fe20007ffe0ff */
[----:B------:R-:W-:Y:S06]  /*a400*/  @!P5 BRA `(.L_x_6864) ;  /* 0x000000000004d947 */ /* 0x000fec0003800000 */
[----:B---3--:R0:W-:Y:S02]  /*a410*/  REDG.E.ADD.F32.FTZ.RN.STRONG.GPU desc[UR34][R64.64+0x1500], R63 ;  /* 0x0015003f400079a6 */ /* 0x0081e4000c12f322 */
.L_x_6864:
[----:B------:R-:W-:Y:S05]  /*a420*/  BSYNC.RECONVERGENT B0 ;  /* 0x0000000000007941 */ /* 0x000fea0003800200 */
.L_x_6863:
        /* <DEDUP_REMOVED lines=16> */
.L_x_6866:
[----:B------:R-:W-:Y:S05]  /*a530*/  BSYNC.RECONVERGENT B0 ;  /* 0x0000000000007941 */ /* 0x000fea0003800200 */
.L_x_6865:
[----:B01----:R0:W1:Y:S01]  /*a540*/  LDS R63, [R137+0x3800] ;  /* 0x00380000893f7984 */ /* 0x0030620000000800 */
[----:B------:R-:W-:Y:S01]  /*a550*/  BSSY.RECONVERGENT B0, `(.L_x_6867) ;  /* 0x0000006000007945 */ /* 0x000fe20003800200 */
[----:B------:R-:W-:Y:S02]  /*a560*/  IADD3 R135, PT, PT, R190, 0x680, RZ ;  /* 0x00000680be877810 */ /* 0x000fe40007ffe0ff */
[----:B------:R-:W-:Y:S02]  /*a570*/  LEA.HI R153, R153, R190, RZ, 0x1b ;  /* 0x000000be99997211 */ /* 0x000fe400078fd8ff */
[----:B------:R-:W-:Y:S01]  /*a580*/  LEA R62, R62, UR28, 0x2 ;  /* 0x0000001c3e3e7c11 */ /* 0x000fe2000f8e10ff */
[----:B------:R-:W-:Y:S06]  /*a590*/  @!P2 BRA `(.L_x_6868) ;  /* 0x000000000004a947 */ /* 0x000fec0003800000 */
[----:B-1----:R2:W-:Y:S02]  /*a5a0*/  REDG.E.ADD.F32.FTZ.RN.STRONG.GPU desc[UR34][R64.64+0x1700], R63 ;  /* 0x0017003f400079a6 */ /* 0x0025e4000c12f322 */
.L_x_6868:
[----:B------:R-:W-:Y:S05]  /*a5b0*/  BSYNC.RECONVERGENT B0 ;  /* 0x0000000000007941 */ /* 0x000fea0003800200 */
.L_x_6867:
[----:B-12---:R1:W2:Y:S01]  /*a5c0*/  LDS R63, [R62+0x3900] ;  /* 0x003900003e3f7984 */ /* 0x0062a20000000800 */
[----:B------:R-:W-:Y:S01]  /*a5d0*/  BSSY.RECONVERGENT B0, `(.L_x_6869) ;  /* 0x0000005000007945 */ /* 0x000fe20003800200 */
[----:B------:R-:W-:Y:S02]  /*a5e0*/  LEA.HI R135, R135, R190, RZ, 0x1b ;  /* 0x000000be87877211 */ /* 0x000fe400078fd8ff */
[----:B------:R-:W-:Y:S01]  /*a5f0*/  LEA R152, R153, UR28, 0x2 ;  /* 0x0000001c99987c11 */ /* 0x000fe2000f8e10ff */
[----:B------:R-:W-:Y:S06]  /*a600*/  @!P3 BRA `(.L_x_6870) ;  /* 0x000000000004b947 */ /* 0x000fec0003800000 */
[----:B--2---:R3:W-:Y:S02]  /*a610*/  REDG.E.ADD.F32.FTZ.RN.STRONG.GPU desc[UR34][R64.64+0x1800], R63 ;  /* 0x0018003f400079a6 */ /* 0x0047e4000c12f322 */
.L_x_6870:
[----:B------:R-:W-:Y:S05]  /*a620*/  BSYNC.RECONVERGENT B0 ;  /* 0x0000000000007941 */ /* 0x000fea0003800200 */
.L_x_6869:
[----:B--23--:R2:W3:Y:S01]  /*a630*/  LDS R63, [R152+0x3a00] ;  /* 0x003a0000983f7984 */ /* 0x00c4e20000000800 */
[----:B------:R-:W-:Y:S01]  /*a640*/  BSSY.RECONVERGENT B0, `(.L_x_6871) ;  /* 0x0000006000007945 */ /* 0x000fe20003800200 */
[C---:B0-----:R-:W-:Y:S02]  /*a650*/  IADD3 R137, PT, PT, R190.reuse, 0x6c0, RZ ;  /* 0x000006c0be897810 */ /* 0x041fe40007ffe0ff */
[----:B------:R-:W-:Y:S02]  /*a660*/  IADD3 R153, PT, PT, R190, 0x700, RZ ;  /* 0x00000700be997810 */ /* 0x000fe40007ffe0ff */
[----:B------:R-:W-:Y:S01]  /*a670*/  LEA R135, R135, UR28, 0x2 ;  /* 0x0000001c87877c11 */ /* 0x000fe2000f8e10ff */
[----:B------:R-:W-:Y:S06]  /*a680*/  @!P4 BRA `(.L_x_6872) ;  /* 0x000000000004c947 */ /* 0x000fec0003800000 */
[----:B---3--:R0:W-:Y:S02]  /*a690*/  REDG.E.ADD.F32.FTZ.RN.STRONG.GPU desc[UR34][R64.64+0x1900], R63 ;  /* 0x0019003f400079a6 */ /* 0x0081e4000c12f322 */
.L_x_6872:
[----:B------:R-:W-:Y:S05]  /*a6a0*/  BSYNC.RECONVERGENT B0 ;  /* 0x0000000000007941 */ /* 0x000fea0003800200 */
.L_x_6871:
[----:B0--3--:R0:W3:Y:S01]  /*a6b0*/  LDS R63, [R135+0x3b00] ;  /* 0x003b0000873f7984 */ /* 0x0090e20000000800 */
[----:B------:R-:W-:Y:S01]  /*a6c0*/  BSSY.RECONVERGENT B0, `(.L_x_6873) ;  /* 0x0000005000007945 */ /* 0x000fe20003800200 */
[-C--:B------:R-:W-:Y:S02]  /*a6d0*/  LEA.HI R137, R137, R190.reuse, RZ, 0x1b ;  /* 0x000000be89897211 */ /* 0x080fe400078fd8ff */
[----:B------:R-:W-:Y:S01]  /*a6e0*/  LEA.HI R153, R153, R190, RZ, 0x1b ;  /* 0x000000be99997211 */ /* 0x000fe200078fd8ff */
[----:B------:R-:W-:Y:S06]  /*a6f0*/  @!P5 BRA `(.L_x_6874) ;  /* 0x000000000004d947 */ /* 0x000fec0003800000 */
[----:B---3--:R3:W-:Y:S02]  /*a700*/  REDG.E.ADD.F32.FTZ.RN.STRONG.GPU desc[UR34][R64.64+0x1a00], R63 ;  /* 0x001a003f400079a6 */ /* 0x0087e4000c12f322 */
.L_x_6874:
[----:B------:R-:W-:Y:S05]  /*a710*/  BSYNC.RECONVERGENT B0 ;  /* 0x0000000000007941 */ /* 0x000fea0003800200 */
.L_x_6873:
[----:B---3--:R-:W-:Y:S01]  /*a720*/  LEA R63, R137, UR28, 0x2 ;  /* 0x0000001c893f7c11 */ /* 0x008fe2000f8e10ff */
[----:B------:R-:W-:Y:S01]  /*a730*/  BSSY.RECONVERGENT B0, `(.L_x_6875) ;  /* 0x000000a000007945 */ /* 0x000fe20003800200 */
[C---:B------:R-:W-:Y:S02]  /*a740*/  ISETP.GE.AND P6, PT, R66.reuse, 0x6c1, PT ;  /* 0x000006c14200780c */ /* 0x040fe40003fc6270 */
[----:B------:R-:W-:Y:S02]  /*a750*/  LEA R153, R153, UR28, 0x2 ;  /* 0x0000001c99997c11 */ /* 0x000fe4000f8e10ff */
[----:B------:R-:W3:Y:S01]  /*a760*/  LDS R63, [R63+0x3c00] ;  /* 0x003c00003f3f7984 */ /* 0x000ee20000000800 */
[C---:B------:R-:W-:Y:S02]  /*a770*/  ISETP.GE.AND P2, PT, R66.reuse, 0x701, PT ;  /* 0x000007014200780c */ /* 0x040fe40003f46270 */
[C---:B------:R-:W-:Y:S02]  /*a780*/  ISETP.GE.AND P3, PT, R66.reuse, 0x741, PT ;  /* 0x000007414200780c */ /* 0x040fe40003f66270 */
[----:B------:R-:W-:-:S02]  /*a790*/  ISETP.GE.AND P4, PT, R66, 0x781, PT ;  /* 0x000007814200780c */ /* 0x000fc40003f86270 */
[----:B------:R-:W-:Y:S02]  /*a7a0*/  ISETP.GE.AND P5, PT, R66, 0x7c1, PT ;  /* 0x000007c14200780c */ /* 0x000fe40003fa6270 */
[----:B------:R-:W-:Y:S11]  /*a7b0*/  @!P6 BRA `(.L_x_6876) ;  /* 0x000000000004e947 */ /* 0x000ff60003800000 */
[----:B---3--:R3:W-:Y:S02]  /*a7c0*/  REDG.E.ADD.F32.FTZ.RN.STRONG.GPU desc[UR34][R64.64+0x1b00], R63 ;  /* 0x001b003f400079a6 */ /* 0x0087e4000c12f322 */
.L_x_6876:
[----:B------:R-:W-:Y:S05]  /*a7d0*/  BSYNC.RECONVERGENT B0 ;  /* 0x0000000000007941 */ /* 0x000fea0003800200 */
.L_x_6875:
[----:B---3--:R3:W0:Y:S01]  /*a7e0*/  LDS R63, [R153+0x3d00] ;  /* 0x003d0000993f7984 */ /* 0x0086220000000800 */
[----:B------:R-:W-:Y:S04]  /*a7f0*/  BSSY.RECONVERGENT B0, `(.L_x_6877) ;  /* 0x0000003000007945 */ /* 0x000fe80003800200 */
[----:B------:R-:W-:Y:S05]  /*a800*/  @!P2 BRA `(.L_x_6878) ;  /* 0x000000000004a947 */ /* 0x000fea0003800000 */
[----:B0-----:R0:W-:Y:S02]  /*a810*/  REDG.E.ADD.F32.FTZ.RN.STRONG.GPU desc[UR34][R64.64+0x1c00], R63 ;  /* 0x001c003f400079a6 */ /* 0x0011e4000c12f322 */
.L_x_6878:
[----:B------:R-:W-:Y:S05]  /*a820*/  BSYNC.RECONVERGENT B0 ;  /* 0x0000000000007941 */ /* 0x000fea0003800200 */
.L_x_6877:
[----:B0-----:R-:W-:Y:S01]  /*a830*/  IADD3 R63, PT, PT, R190, 0x740, RZ ;  /* 0x00000740be3f7810 */ /* 0x001fe20007ffe0ff */
[----:B------:R-:W-:Y:S01]  /*a840*/  FMUL.FTZ R137, R20, R231 ;  /* 0x000000e714897220 */ /* 0x000fe20000410000 */
[----:B---3--:R-:W-:Y:S01]  /*a850*/  IADD3 R153, PT, PT, R190, 0x780, RZ ;  /* 0x00000780be997810 */ /* 0x008fe20007ffe0ff */
[----:B------:R-:W-:Y:S01]  /*a860*/  FFMA.FTZ R135, R80, -R20, R236 ;  /* 0x8000001450877223 */ /* 0x000fe200000100ec */
[-C--:B------:R-:W-:Y:S01]  /*a870*/  LEA.HI R63, R63, R190.reuse, RZ, 0x1b ;  /* 0x000000be3f3f7211 */ /* 0x080fe200078fd8ff */
[----:B------:R-:W-:Y:S01]  /*a880*/  FMUL.FTZ R189, R20, R189 ;  /* 0x000000bd14bd7220 */ /* 0x000fe20000410000 */
[----:B-1----:R-:W-:Y:S01]  /*a890*/  FMUL.FTZ R62, R238, R137 ;  /* 0x00000089ee3e7220 */ /* 0x002fe20000410000 */
[----:B------:R-:W-:Y:S01]  /*a8a0*/  IADD3 R161, PT, PT, R190, 0x7c0, RZ ;  /* 0x000007c0bea17810 */ /* 0x000fe20007ffe0ff */
[----:B------:R-:W-:Y:S01]  /*a8b0*/  BSSY.RECONVERGENT B0, `(.L_x_6879) ;  /* 0x000000a000007945 */ /* 0x000fe20003800200 */
[----:B------:R-:W-:Y:S01]  /*a8c0*/  LEA R63, R63, UR28, 0x2 ;  /* 0x0000001c3f3f7c11 */ /* 0x000fe2000f8e10ff */
[-C--:B------:R-:W-:Y:S01]  /*a8d0*/  FFMA.FTZ R66, R135, R189.reuse, -R62 ;  /* 0x000000bd87427223 */ /* 0x080fe2000001083e */
[-C--:B------:R-:W-:Y:S01]  /*a8e0*/  LEA.HI R153, R153, R190.reuse, RZ, 0x1b ;  /* 0x000000be99997211 */ /* 0x080fe200078fd8ff */
[----:B------:R-:W-:Y:S01]  /*a8f0*/  FMUL.FTZ R62, R238, R189 ;  /* 0x000000bdee3e7220 */ /* 0x000fe20000410000 */
[----:B------:R-:W-:-:S02]  /*a900*/  LEA.HI R161, R161, R190, RZ, 0x1b ;  /* 0x000000bea1a17211 */ /* 0x000fc400078fd8ff */
[----:B------:R-:W0:Y:S01]  /*a910*/  LDS R63, [R63+0x3e00] ;  /* 0x003e00003f3f7984 */ /* 0x000e220000000800 */
[----:B------:R-:W-:Y:S01]  /*a920*/  LEA R153, R153, UR28, 0x2 ;  /* 0x0000001c99997c11 */ /* 0x000fe2000f8e10ff */
[----:B------:R-:W-:Y:S06]  /*a930*/  @!P3 BRA `(.L_x_6880) ;  /* 0x000000000004b947 */ /* 0x000fec0003800000 */
[----:B0-----:R1:W-:Y:S02]  /*a940*/  REDG.E.ADD.F32.FTZ.RN.STRONG.GPU desc[UR34][R64.64+0x1d00], R63 ;  /* 0x001d003f400079a6 */ /* 0x0013e4000c12f322 */
.L_x_6880:
[----:B------:R-:W-:Y:S05]  /*a950*/  BSYNC.RECONVERGENT B0 ;  /* 0x0000000000007941 */ /* 0x000fea0003800200 */
.L_x_6879:
[----:B------:R-:W3:Y:S01]  /*a960*/  LDS R153, [R153+0x3f00] ;  /* 0x003f000099997984 */ /* 0x000ee20000000800 */
[----:B------:R-:W-:Y:S01]  /*a970*/  BSSY.RECONVERGENT B0, `(.L_x_6881) ;  /* 0x0000005000007945 */ /* 0x000fe20003800200 */
[----:B------:R-:W-:Y:S01]  /*a980*/  LEA R161, R161, UR28, 0x2 ;  /* 0x0000001ca1a17c11 */ /* 0x000fe2000f8e10ff */
[----:B01----:R-:W-:Y:S02]  /*a990*/  FFMA.FTZ R63, R135, R137, R62 ;  /* 0x00000089873f7223 */ /* 0x003fe4000001003e */
[----:B------:R-:W-:Y:S05]  /*a9a0*/  @!P4 BRA `(.L_x_6882) ;  /* 0x000000000004c947 */ /* 0x000fea0003800000 */
[----:B---3--:R0:W-:Y:S02]  /*a9b0*/  REDG.E.ADD.F32.FTZ.RN.STRONG.GPU desc[UR34][R64.64+0x1e00], R153 ;  /* 0x001e0099400079a6 */ /* 0x0081e4000c12f322 */
.L_x_6882:
[----:B------:R-:W-:Y:S05]  /*a9c0*/  BSYNC.RECONVERGENT B0 ;  /* 0x0000000000007941 */ /* 0x000fea0003800200 */
.L_x_6881:
[----:B------:R-:W-:Y:S01]  /*a9d0*/  FADD.FTZ R60, R60, R63 ;  /* 0x0000003f3c3c7221 */ /* 0x000fe20000010000 */
[----:B------:R-:W-:Y:S01]  /*a9e0*/  BSSY.RECONVERGENT B0, `(.L_x_6883) ;  /* 0x0000004000007945 */ /* 0x000fe20003800200 */
[----:B------:R1:W0:Y:S03]  /*a9f0*/  LDS R63, [R161+0x4000] ;  /* 0x00400000a13f7984 */ /* 0x0002260000000800 */
[----:B------:R-:W-:Y:S05]  /*aa00*/  @!P5 BRA `(.L_x_6884) ;  /* 0x000000000004d947 */ /* 0x000fea0003800000 */
[----:B0-----:R0:W-:Y:S02]  /*aa10*/  REDG.E.ADD.F32.FTZ.RN.STRONG.GPU desc[UR34][R64.64+0x1f00], R63 ;  /* 0x001f003f400079a6 */ /* 0x0011e4000c12f322 */
.L_x_6884:
[----:B------:R-:W-:Y:S05]  /*aa20*/  BSYNC.RECONVERGENT B0 ;  /* 0x0000000000007941 */ /* 0x000fea0003800200 */
.L_x_6883:
[----:B------:R-:W-:Y:S01]  /*aa30*/  FADD.FTZ R61, R61, R66 ;  /* 0x000000423d3d7221 */ /* 0x000fe20000010000 */
[C---:B------:R-:W-:Y:S01]  /*aa40*/  FFMA.FTZ R62, R4.reuse, R157, R67 ;  /* 0x0000009d043e7223 */ /* 0x040fe20000010043 */
[----:B0-----:R-:W-:Y:S01]  /*aa50*/  FFMA.FTZ R63, -R4, R173, R158 ;  /* 0x000000ad043f7223 */ /* 0x001fe2000001019e */
[----:B------:R-:W0:Y:S01]  /*aa60*/  SHFL.DOWN PT, R65, R60, 0x1, 0x1f ;  /* 0x08201f003c417f89 */ /* 0x000e2200000e0000 */
[----:B------:R-:W-:Y:S01]  /*aa70*/  ISETP.GT.AND P2, PT, R107, 0x1e, PT ;  /* 0x0000001e6b00780c */ /* 0x000fe20003f44270 */
[----:B------:R-:W-:Y:S01]  /*aa80*/  FMUL.FTZ R135, R135, R68 ;  /* 0x0000004487877220 */ /* 0x000fe20000410000 */
[----:B------:R-:W-:Y:S01]  /*aa90*/  FADD.FTZ R40, R117, R40 ;  /* 0x0000002875287221 */ /* 0x000fe20000010000 */
[----:B------:R-:W5:Y:S01]  /*aaa0*/  SHFL.DOWN PT, R64, R61, 0x1, 0x1f ;  /* 0x08201f003d407f89 */ /* 0x000f6200000e0000 */
[----:B------:R-:W-:Y:S01]  /*aab0*/  FMUL.FTZ R235, R235, R130 ;  /* 0x00000082ebeb7220 */ /* 0x000fe20000410000 */
[----:B------:R-:W-:Y:S01]  /*aac0*/  FFMA.FTZ R121, R238, R121, R135 ;  /* 0x00000079ee797223 */ /* 0x000fe20000010087 */
[----:B------:R-:W-:Y:S01]  /*aad0*/  FMUL.FTZ R164, R233, R164 ;  /* 0x000000a4e9a47220 */ /* 0x000fe20000410000 */
[----:B------:R-:W1:Y:S01]  /*aae0*/  SHFL.DOWN PT, R67, R62, 0x1, 0x1f ;  /* 0x08201f003e437f89 */ /* 0x000e6200000e0000 */
[----:B------:R-:W-:Y:S01]  /*aaf0*/  FFMA.FTZ R230, R230, R123, R235 ;  /* 0x0000007be6e67223 */ /* 0x000fe200000100eb */
[----:B------:R-:W-:Y:S01]  /*ab00*/  FADD.FTZ R43, R115, R43 ;  /* 0x0000002b732b7221 */ /* 0x000fe20000010000 */
[----:B------:R-:W-:Y:S01]  /*ab10*/  FFMA.FTZ R132, R209, R132, R164 ;  /* 0x00000084d1847223 */ /* 0x000fe200000100a4 */
[----:B------:R-:W2:Y:S01]  /*ab20*/  SHFL.DOWN PT, R66, R63, 0x1, 0x1f ;  /* 0x08201f003f427f89 */ /* 0x000ea200000e0000 */
        /* <DEDUP_REMOVED lines=11> */
[----:B0-----:R-:W-:Y:S01]  /*abe0*/  @!P2 FADD.FTZ R60, R60, R65 ;  /* 0x000000413c3ca221 */ /* 0x001fe20000010000 */
[----:B------:R-:W-:Y:S01]  /*abf0*/  FFMA.FTZ R65, R81, R208, R230 ;  /* 0x000000d051417223 */ /* 0x000fe200000100e6 */
[----:B------:R-:W-:Y:S01]  /*ac00*/  FFMA.FTZ R127, R127, R142, R162 ;  /* 0x0000008e7f7f7223 */ /* 0x000fe200000100a2 */
[----:B------:R-:W-:Y:S01]  /*ac10*/  FFMA.FTZ R194, R194, R143, R217 ;  /* 0x0000008fc2c27223 */ /* 0x000fe200000100d9 */
[----:B-----5:R-:W-:Y:S01]  /*ac20*/  @!P2 FADD.FTZ R61, R61, R64 ;  /* 0x000000403d3da221 */ /* 0x020fe20000010000 */
[----:B------:R-:W-:Y:S01]  /*ac30*/  FFMA.FTZ R64, R80, R231, R121 ;  /* 0x000000e750407223 */ /* 0x000fe20000010079 */
[----:B------:R-:W-:Y:S01]  /*ac40*/  FADD.FTZ R78, R65, R78 ;  /* 0x0000004e414e7221 */ /* 0x000fe20000010000 */
[----:B------:R-:W-:Y:S01]  /*ac50*/  FFMA.FTZ R65, R83, R206, R132 ;  /* 0x000000ce53417223 */ /* 0x000fe20000010084 */
[----:B-1----:R-:W-:Y:S01]  /*ac60*/  @!P2 FADD.FTZ R62, R62, R67 ;  /* 0x000000433e3ea221 */ /* 0x002fe20000010000 */
[----:B------:R-:W-:Y:S01]  /*ac70*/  FADD.FTZ R79, R64, R79 ;  /* 0x0000004f404f7221 */ /* 0x000fe20000010000 */
[----:B------:R-:W0:Y:S01]  /*ac80*/  SHFL.DOWN PT, R67, R60, 0x2, 0x1f ;  /* 0x08401f003c437f89 */ /* 0x000e2200000e0000 */
[----:B------:R-:W-:Y:S01]  /*ac90*/  FADD.FTZ R76, R65, R76 ;  /* 0x0000004c414c7221 */ /* 0x000fe20000010000 */
[----:B--2---:R-:W-:Y:S01]  /*aca0*/  @!P2 FADD.FTZ R63, R63, R66 ;  /* 0x000000423f3fa221 */ /* 0x004fe20000010000 */
[----:B------:R-:W-:Y:S01]  /*acb0*/  ISETP.GT.AND P2, PT, R107, 0x1d, PT ;  /* 0x0000001d6b00780c */ /* 0x000fe20003f44270 */
[----:B------:R-:W1:Y:S01]  /*acc0*/  SHFL.DOWN PT, R66, R61, 0x2, 0x1f ;  /* 0x08401f003d427f89 */ /* 0x000e6200000e0000 */
[----:B------:R-:W-:Y:S01]  /*acd0*/  FFMA.FTZ R64, R82, R207, R229 ;  /* 0x000000cf52407223 */ /* 0x000fe200000100e5 */
[----:B------:R-:W-:Y:S01]  /*ace0*/  FFMA.FTZ R65, R85, R204, R126 ;  /* 0x000000cc55417223 */ /* 0x000fe2000001007e */
[----:B------:R-:W-:Y:S01]  /*acf0*/  FMUL.FTZ R221, R221, R146 ;  /* 0x00000092dddd7220 */ /* 0x000fe20000410000 */
[----:B------:R-:W2:Y:S01]  /*ad00*/  SHFL.DOWN PT, R121, R62, 0x2, 0x1f ;  /* 0x08401f003e797f89 */ /* 0x000ea200000e0000 */
[----:B------:R-:W-:Y:S01]  /*ad10*/  FADD.FTZ R77, R64, R77 ;  /* 0x0000004d404d7221 */ /* 0x000fe20000010000 */
[----:B------:R-:W-:Y:S01]  /*ad20*/  FADD.FTZ R74, R65, R74 ;  /* 0x0000004a414a7221 */ /* 0x000fe20000010000 */
[----:B------:R-:W-:Y:S01]  /*ad30*/  FFMA.FTZ R64, R84, R205, R133 ;  /* 0x000000cd54407223 */ /* 0x000fe20000010085 */
[----:B------:R-:W5:Y:S01]  /*ad40*/  SHFL.DOWN PT, R68, R63, 0x2, 0x1f ;  /* 0x08401f003f447f89 */ /* 0x000f6200000e0000 */
[----:B------:R-:W-:Y:S01]  /*ad50*/  FFMA.FTZ R65, R87, R202, R192 ;  /* 0x000000ca57417223 */ /* 0x000fe200000100c0 */
[----:B------:R-:W-:Y:S01]  /*ad60*/  ISETP.GT.AND P3, PT, R107, 0xf, PT ;  /* 0x0000000f6b00780c */ /* 0x000fe20003f64270 */
[----:B------:R-:W-:Y:S01]  /*ad70*/  FADD.FTZ R75, R64, R75 ;  /* 0x0000004b404b7221 */ /* 0x000fe20000010000 */
[----:B------:R-:W-:Y:S01]  /*ad80*/  FFMA.FTZ R64, R86, R203, R127 ;  /* 0x000000cb56407223 */ /* 0x000fe2000001007f */
[----:B------:R-:W-:Y:S01]  /*ad90*/  FADD.FTZ R72, R65, R72 ;  /* 0x0000004841487221 */ /* 0x000fe20000010000 */
[----:B------:R-:W-:Y:S01]  /*ada0*/  FFMA.FTZ R65, R89, R228, R194 ;  /* 0x000000e459417223 */ /* 0x000fe200000100c2 */
[----:B------:R-:W-:Y:S01]  /*adb0*/  FFMA.FTZ R193, R193, R136, R144 ;  /* 0x00000088c1c17223 */ /* 0x000fe20000010090 */
[----:B------:R-:W-:Y:S01]  /*adc0*/  FFMA.FTZ R196, R196, R141, R221 ;  /* 0x0000008dc4c47223 */ /* 0x000fe200000100dd */
[----:B------:R-:W-:Y:S01]  /*add0*/  FMUL.FTZ R148, R219, R148 ;  /* 0x00000094db947220 */ /* 0x000fe20000410000 */
[----:B------:R-:W-:Y:S01]  /*ade0*/  FADD.FTZ R73, R64, R73 ;  /* 0x0000004940497221 */ /* 0x000fe20000010000 */
[----:B------:R-:W-:Y:S01]  /*adf0*/  FADD.FTZ R58, R65, R58 ;  /* 0x0000003a413a7221 */ /* 0x000fe20000010000 */
[----:B0-----:R-:W-:Y:S01]  /*ae00*/  @!P2 FADD.FTZ R60, R60, R67 ;  /* 0x000000433c3ca221 */ /* 0x001fe20000010000 */
[----:B------:R-:W-:Y:S01]  /*ae10*/  FFMA.FTZ R64, R88, R201, R193 ;  /* 0x000000c958407223 */ /* 0x000fe200000100c1 */
[----:B------:R-:W-:Y:S01]  /*ae20*/  FFMA.FTZ R65, R91, R70, R196 ;  /* 0x000000465b417223 */ /* 0x000fe200000100c4 */
[----:B------:R-:W-:Y:S01]  /*ae30*/  FFMA.FTZ R195, R195, R138, R148 ;  /* 0x0000008ac3c37223 */ /* 0x000fe20000010094 */
[----:B-1----:R-:W-:Y:S01]  /*ae40*/  @!P2 FADD.FTZ R61, R61, R66 ;  /* 0x000000423d3da221 */ /* 0x002fe20000010000 */
[----:B------:R-:W0:Y:S01]  /*ae50*/  SHFL.DOWN PT, R67, R60, 0x4, 0x1f ;  /* 0x08801f003c437f89 */ /* 0x000e2200000e0000 */
[----:B------:R-:W-:Y:S01]  /*ae60*/  FADD.FTZ R59, R64, R59 ;  /* 0x0000003b403b7221 */ /* 0x000fe20000010000 */
[----:B------:R-:W-:Y:S01]  /*ae70*/  FFMA.FTZ R64, R90, R225, R195 ;  /* 0x000000e15a407223 */ /* 0x000fe200000100c3 */
[----:B--2---:R-:W-:Y:S01]  /*ae80*/  @!P2 FADD.FTZ R62, R62, R121 ;  /* 0x000000793e3ea221 */ /* 0x004fe20000010000 */
[----:B------:R-:W1:Y:S01]  /*ae90*/  SHFL.DOWN PT, R66, R61, 0x4, 0x1f ;  /* 0x08801f003d427f89 */ /* 0x000e6200000e0000 */
[----:B------:R-:W-:Y:S01]  /*aea0*/  FMUL.FTZ R222, R222, R151 ;  /* 0x00000097dede7220 */ /* 0x000fe20000410000 */
[----:B------:R-:W-:Y:S01]  /*aeb0*/  FADD.FTZ R56, R65, R56 ;  /* 0x0000003841387221 */ /* 0x000fe20000010000 */
[----:B-----5:R-:W-:Y:S01]  /*aec0*/  @!P2 FADD.FTZ R63, R63, R68 ;  /* 0x000000443f3fa221 */ /* 0x020fe20000010000 */
[----:B------:R-:W2:Y:S01]  /*aed0*/  SHFL.DOWN PT, R117, R62, 0x4, 0x1f ;  /* 0x08801f003e757f89 */ /* 0x000ea200000e0000 */
        /* <DEDUP_REMOVED lines=17> */
[----:B-1----:R-:W-:-:S03]  /*aff0*/  @!P2 FADD.FTZ R61, R61, R66 ;  /* 0x000000423d3da221 */ /* 0x002fc60000010000 */
        /* <DEDUP_REMOVED lines=24> */
.L_x_6886:
[----:B------:R-:W-:Y:S05]  /*b180*/  BSYNC.RECONVERGENT B0 ;  /* 0x0000000000007941 */ /* 0x000fea0003800200 */
.L_x_6885:
        /* <DEDUP_REMOVED lines=10> */
[----:B-1----:R-:W-:Y:S01]  /*b230*/  FFMA.FTZ R65, R95, R212, R200 ;  /* 0x000000d45f417223 */ /* 0x002fe200000100c8 */
        /* <DEDUP_REMOVED lines=10> */
[----:B--2---:R-:W0:Y:S01]  /*b2e0*/  LDS.128 R64, [UR28+0x4220] ;  /* 0x0042201cff407984 */ /* 0x004e220008000c00 */
[----:B------:R-:W-:-:S04]  /*b2f0*/  ULEA UR36, UR8, UR28, 0x3 ;  /* 0x0000001c08247291 */ /* 0x000fc8000f8e18ff */
[----:B------:R-:W-:-:S13]  /*b300*/  PLOP3.LUT P0, PT, PT, PT, UP0, 0x80, 0x8 ;  /* 0x000000000008781c */ /* 0x000fda0003f0f008 */
[----:B------:R-:W1:Y:S04]  /*b310*/  @P0 LDS.64 R68, [UR36+0x7460] ;  /* 0x00746024ff440984 */ /* 0x000e680008000a00 */
[----:B------:R-:W2:Y:S01]  /*b320*/  @P0 LDS.64 R70, [UR36+0x6c60] ;  /* 0x006c6024ff460984 */ /* 0x000ea20008000a00 */
        /* <DEDUP_REMOVED lines=8> */
[----:B------:R0:W-:Y:S04]  /*b3b0*/  STS.64 [UR36+0x7460], R62 ;  /* 0x0074603eff007988 */ /* 0x0001e80008000a24 */
[----:B------:R0:W-:Y:S02]  /*b3c0*/  STS.64 [UR36+0x6c60], R60 ;  /* 0x006c603cff007988 */ /* 0x0001e40008000a24 */
.L_x_6888:
[----:B------:R-:W-:Y:S05]  /*b3d0*/  BSYNC.RECONVERGENT B0 ;  /* 0x0000000000007941 */ /* 0x000fea0003800200 */
.L_x_6887:
[----:B------:R-:W-:-:S04]  /*b3e0*/  UIADD3 UR8, UPT, UPT, UR8, 0x1, URZ ;  /* 0x0000000108087890 */ /* 0x000fc8000fffe0ff */
[----:B------:R-:W-:-:S09]  /*b3f0*/  UISETP.GE.AND UP0, UPT, UR8, UR47, UPT ;  /* 0x0000002f0800728c */ /* 0x000fd2000bf06270 */
[----:B------:R-:W-:Y:S05]  /*b400*/  BRA.U !UP0, `(.L_x_6889) ;  /* 0xffffff7108607547 */ /* 0x000fea000b83ffff */
.L_x_6791:
[----:B------:R-:W5:Y:S01]  /*b410*/  LDL.LU R68, [R1+0xc] ;  /* 0x00000c0001447983 */ /* 0x000f620000300800 */
[----:B------:R-:W-:Y:S01]  /*b420*/  BAR.SYNC.DEFER_BLOCKING 0x0 ;  /* 0x0000000000007b1d */ /* 0x000fe20000010000 */
[----:B------:R-:W-:Y:S01]  /*b430*/  ULEA UR12, UR15, 0xfffffc00, 0xa ;  /* 0xfffffc000f0c7891 */ /* 0x000fe2000f8e50ff */
[----:B------:R-:W-:-:S06]  /*b440*/  ISETP.NE.AND P0, PT, R190, RZ, PT ;  /* 0x000000ffbe00720c */ /* 0x000fcc0003f05270 */
[----:B------:R-:W1:Y:S01]  /*b450*/  S2UR UR29, SR_CTAID.X ;  /* 0x00000000001d79c3 */ /* 0x000e620000002500 */
[----:B------:R-:W1:Y:S01]  /*b460*/  LDCU.64 UR24, c[0x0][0x4f8] ;  /* 0x00009f00ff1877ac */ /* 0x000e620008000a00 */
[----:B--2---:R-:W2:Y:S01]  /*b470*/  LDL.LU R66, [R1+0x8] ;  /* 0x0000080001427983 */ /* 0x004ea20000300800 */
[----:B------:R-:W3:Y:S03]  /*b480*/  LDCU.64 UR26, c[0x0][0x500] ;  /* 0x0000a000ff1a77ac */ /* 0x000ee60008000a00 */
[----:B------:R-:W4:Y:S02]  /*b490*/  LDL.LU R64, [R1+0x4] ;  /* 0x0000040001407983 */ /* 0x000f240000300800 */
[----:B------:R-:W3:Y:S01]  /*b4a0*/  S2UR UR8, SR_CTAID.Y ;  /* 0x00000000000879c3 */ /* 0x000ee20000002600 */
[----:B------:R-:W3:Y:S01]  /*b4b0*/  LDCU.64 UR30, c[0x0][0x550] ;  /* 0x0000aa00ff1e77ac */ /* 0x000ee20008000a00 */
[----:B0-----:R-:W4:Y:S04]  /*b4c0*/  LDL.LU R62, [R1] ;  /* 0x00000000013e7983 */ /* 0x001f280000300800 */
[----:B------:R-:W4:Y:S01]  /*b4d0*/  LDL.LU R60, [R1+0x10] ;  /* 0x00001000013c7983 */ /* 0x000f220000300800 */
[----:B------:R-:W-:Y:S01]  /*b4e0*/  UIADD3 UR33, UPT, UPT, -UR12, UR33, URZ ;  /* 0x000000210c217290 */ /* 0x000fe2000fffe1ff */
[C---:B------:R-:W-:Y:S01]  /*b4f0*/  LOP3.LUT R0, R190.reuse, 0x1f, RZ, 0xc0, !PT ;  /* 0x0000001fbe007812 */ /* 0x040fe200078ec0ff */
[----:B------:R-:W-:Y:S01]  /*b500*/  USHF.R.S32.HI UR13, URZ, 0x1f, UR12 ;  /* 0x0000001fff0d7899 */ /* 0x000fe2000801140c */
[----:B------:R0:W-:Y:S01]  /*b510*/  STS [R96], R51 ;  /* 0x0000003360007388 */ /* 0x0001e20000000800 */
[C---:B------:R-:W-:Y:S01]  /*b520*/  LOP3.LUT R3, R190.reuse, 0x3e0, RZ, 0xc0, !PT ;  /* 0x000003e0be037812 */ /* 0x040fe200078ec0ff */
[----:B------:R-:W-:Y:S01]  /*b530*/  UIADD3 UR23, UP0, UPT, UR23, -0x2000, URZ ;  /* 0xffffe00017177890 */ /* 0x000fe2000ff1e0ff */
[----:B------:R-:W-:Y:S01]  /*b540*/  MOV R12, UR33 ;  /* 0x00000021000c7c02 */ /* 0x000fe20008000f00 */
[----:B------:R-:W-:Y:S01]  /*b550*/  STS [R96+0x4], R50 ;  /* 0x0000043260007388 */ /* 0x000fe20000000800 */
[----:B------:R-:W-:Y:S01]  /*b560*/  SHF.L.U32 R7, R190, 0x4, RZ ;  /* 0x00000004be077819 */ /* 0x000fe200000006ff */
[----:B-1----:R-:W-:Y:S01]  /*b570*/  UIMAD.WIDE.U32 UR10, UR29, UR24, UR12 ;  /* 0x000000181d0a72a5 */ /* 0x002fe2000f8e000c */
[----:B------:R-:W-:Y:S01]  /*b580*/  LEA R10, R3, R0, 0x4 ;  /* 0x00000000030a7211 */ /* 0x000fe200078e20ff */
[----:B------:R1:W-:Y:S01]  /*b590*/  STS [R96+0x8], R49 ;  /* 0x0000083160007388 */ /* 0x0003e20000000800 */
[----:B------:R-:W-:Y:S01]  /*b5a0*/  LOP3.LUT R7, R0, 0x3e00, R7, 0xf8, !PT ;  /* 0x00003e0000077812 */ /* 0x000fe200078ef807 */
[----:B------:R-:W-:Y:S01]  /*b5b0*/  UIMAD UR11, UR29, UR25, UR11 ;  /* 0x000000191d0b72a4 */ /* 0x000fe2000f8e020b */
[C---:B0-----:R-:W-:Y:S01]  /*b5c0*/  IADD3 R51, PT, PT, R10.reuse, 0xc0, RZ ;  /* 0x000000c00a337810 */ /* 0x041fe20007ffe0ff */
[----:B------:R-:W-:Y:S01]  /*b5d0*/  STS [R96+0xc], R48 ;  /* 0x00000c3060007388 */ /* 0x000fe20000000800 */
[C---:B------:R-:W-:Y:S01]  /*b5e0*/  IADD3 R61, PT, PT, R10.reuse, 0xe0, RZ ;  /* 0x000000e00a3d7810 */ /* 0x040fe20007ffe0ff */
[----:B---3--:R-:W-:Y:S01]  /*b5f0*/  UIMAD UR24, UR8, UR27, URZ ;  /* 0x0000001b081872a4 */ /* 0x008fe2000f8e02ff */
[C---:B------:R-:W-:Y:S01]  /*b600*/  IADD3 R63, PT, PT, R10.reuse, 0x100, RZ ;  /* 0x000001000a3f7810 */ /* 0x040fe20007ffe0ff */
[----:B------:R0:W-:Y:S01]  /*b610*/  STS [R96+0x10], R47 ;  /* 0x0000102f60007388 */ /* 0x0001e20000000800 */
[----:B------:R-:W-:Y:S01]  /*b620*/  UIMAD.WIDE.U32 UR10, UR8, UR26, UR10 ;  /* 0x0000001a080a72a5 */ /* 0x000fe2000f8e000a */
[----:B-1----:R-:W-:Y:S01]  /*b630*/  IADD3 R49, PT, PT, R10, 0xa0, RZ ;  /* 0x000000a00a317810 */ /* 0x002fe20007ffe0ff */
[----:B------:R-:W1:Y:S01]  /*b640*/  LDCU.64 UR26, c[0x0][0x560] ;  /* 0x0000ac00ff1a77ac */ /* 0x000e620008000a00 */
[----:B------:R-:W-:Y:S01]  /*b650*/  STS [R96+0x14], R46 ;  /* 0x0000142e60007388 */ /* 0x000fe20000000800 */
[----:B------:R-:W-:-:S02]  /*b660*/  MOV R8, UR24 ;  /* 0x0000001800087c02 */ /* 0x000fc40008000f00 */
[----:B------:R-:W-:Y:S01]  /*b670*/  IADD3 R5, P5, PT, R7, UR10, RZ ;  /* 0x0000000a07057c10 */ /* 0x000fe2000ffbe0ff */
[----:B------:R3:W-:Y:S01]  /*b680*/  STS [R96+0x18], R45 ;  /* 0x0000182d60007388 */ /* 0x0007e20000000800 */
[----:B------:R-:W-:Y:S01]  /*b690*/  IADD3 R65, PT, PT, R10, 0x120, RZ ;  /* 0x000001200a417810 */ /* 0x000fe20007ffe0ff */
[----:B------:R-:W1:Y:S01]  /*b6a0*/  LDCU.64 UR24, c[0x0][0x520] ;  /* 0x0000a400ff1877ac */ /* 0x000e620008000a00 */
[----:B------:R-:W-:Y:S01]  /*b6b0*/  IADD3.X R8, PT, PT, R8, UR11, RZ, P5, !PT ;  /* 0x0000000b08087c10 */ /* 0x000fe2000affe4ff */
[----:B------:R-:W-:Y:S01]  /*b6c0*/  STS [R96+0x1c], R44 ;  /* 0x00001c2c60007388 */ /* 0x000fe20000000800 */
[C---:B------:R-:W-:Y:S01]  /*b6d0*/  LEA R4, P5, R5.reuse, UR30, 0x2 ;  /* 0x0000001e05047c11 */ /* 0x040fe2000f8a10ff */
[----:B------:R-:W1:Y:S01]  /*b6e0*/  LDCU.64 UR10, c[0x0][0x518] ;  /* 0x0000a300ff0a77ac */ /* 0x000e620008000a00 */
[C---:B0-----:R-:W-:Y:S01]  /*b6f0*/  IADD3 R47, PT, PT, R10.reuse, 0x80, RZ ;  /* 0x000000800a2f7810 */ /* 0x041fe20007ffe0ff */
[----:B------:R0:W-:Y:S01]  /*b700*/  STS [R96+0x20], R43 ;  /* 0x0000202b60007388 */ /* 0x0001e20000000800 */
[----:B------:R-:W-:Y:S01]  /*b710*/  LEA.HI.X R5, R5, UR31, R8, 0x2, P5 ;  /* 0x0000001f05057c11 */ /* 0x000fe2000a8f1408 */
[----:B------:R-:W-:Y:S01]  /*b720*/  UIADD3.X UR22, UPT, UPT, UR22, -0x1, URZ, UP0, !UPT ;  /* 0xffffffff16167890 */ /* 0x000fe200087fe4ff */
[C---:B---3--:R-:W-:Y:S01]  /*b730*/  IADD3 R45, PT, PT, R10.reuse, 0x60, RZ ;  /* 0x000000600a2d7810 */ /* 0x048fe20007ffe0ff */
[----:B------:R-:W-:Y:S01]  /*b740*/  STS [R96+0x24], R42 ;  /* 0x0000242a60007388 */ /* 0x000fe20000000800 */
[C---:B------:R-:W-:Y:S01]  /*b750*/  IADD3 R67, PT, PT, R10.reuse, 0x140, RZ ;  /* 0x000001400a437810 */ /* 0x040fe20007ffe0ff */
[----:B------:R-:W-:Y:S01]  /*b760*/  UISETP.GT.AND UP0, UPT, UR15, 0x1, UPT ;  /* 0x000000010f00788c */ /* 0x000fe2000bf04270 */
[C---:B------:R-:W-:Y:S01]  /*b770*/  IADD3 R69, PT, PT, R10.reuse, 0x160, RZ ;  /* 0x000001600a457810 */ /* 0x040fe20007ffe0ff */
[----:B------:R3:W-:Y:S01]  /*b780*/  STS [R96+0x28], R41 ;  /* 0x0000282960007388 */ /* 0x0007e20000000800 */
[C---:B------:R-:W-:Y:S01]  /*b790*/  IADD3 R71, PT, PT, R10.reuse, 0x180, RZ ;  /* 0x000001800a477810 */ /* 0x040fe20007ffe0ff */
[----:B------:R-:W-:Y:S01]  /*b7a0*/  UIADD3 UR16, UP1, UPT, UR16, -0x1000, URZ ;  /* 0xfffff00010107890 */ /* 0x000fe2000ff3e0ff */
[C---:B0-----:R-:W-:Y:S01]  /*b7b0*/  IADD3 R43, PT, PT, R10.reuse, 0x40, RZ ;  /* 0x000000400a2b7810 */ /* 0x041fe20007ffe0ff */
[----:B------:R-:W-:Y:S01]  /*b7c0*/  STS [R96+0x2c], R40 ;  /* 0x00002c2860007388 */ /* 0x000fe20000000800 */
[C---:B------:R-:W-:Y:S01]  /*b7d0*/  IADD3 R81, PT, PT, R10.reuse, 0x1a0, RZ ;  /* 0x000001a00a517810 */ /* 0x040fe20007ffe0ff */
[----:B------:R-:W-:Y:S01]  /*b7e0*/  UIADD3 UR18, UP2, UPT, UR18, -0x1000, URZ ;  /* 0xfffff00012127890 */ /* 0x000fe2000ff5e0ff */
[C---:B------:R-:W-:Y:S01]  /*b7f0*/  IADD3 R83, PT, PT, R10.reuse, 0x1c0, RZ ;  /* 0x000001c00a537810 */ /* 0x040fe20007ffe0ff */
[----:B------:R-:W-:Y:S01]  /*b800*/  STS [R96+0x30], R39 ;  /* 0x0000302760007388 */ /* 0x000fe20000000800 */
[C---:B------:R-:W-:Y:S01]  /*b810*/  IADD3 R85, PT, PT, R10.reuse, 0x1e0, RZ ;  /* 0x000001e00a557810 */ /* 0x040fe20007ffe0ff */
[----:B-1----:R-:W-:Y:S01]  /*b820*/  UIMAD.WIDE.U32 UR12, UR29, UR10, UR12 ;  /* 0x0000000a1d0c72a5 */ /* 0x002fe2000f8e000c */
[----:B---3--:R-:W-:Y:S01]  /*b830*/  IADD3 R41, PT, PT, R10, 0x20, RZ ;  /* 0x000000200a297810 */ /* 0x008fe20007ffe0ff */
[----:B------:R-:W-:Y:S01]  /*b840*/  STS [R96+0x34], R38 ;  /* 0x0000342660007388 */ /* 0x000fe20000000800 */
[----:B------:R-:W-:-:S02]  /*b850*/  UIADD3 UR20, UP3, UPT, UR20, -0x1000, URZ ;  /* 0xfffff00014147890 */ /* 0x000fc4000ff7e0ff */
[----:B------:R-:W-:Y:S01]  /*b860*/  UIMAD UR11, UR29, UR11, UR13 ;  /* 0x0000000b1d0b72a4 */ /* 0x000fe2000f8e020d */
[----:B------:R-:W-:Y:S01]  /*b870*/  STS [R96+0x38], R37 ;  /* 0x0000382560007388 */ /* 0x000fe20000000800 */
[----:B------:R-:W-:Y:S01]  /*b880*/  UMOV UR10, UR12 ;  /* 0x0000000c000a7c82 */ /* 0x000fe20008000000 */
[----:B------:R-:W-:Y:S02]  /*b890*/  UIADD3.X UR17, UPT, UPT, UR17, -0x1, URZ, UP1, !UPT ;  /* 0xffffffff11117890 */ /* 0x000fe40008ffe4ff */
[----:B------:R-:W-:Y:S01]  /*b8a0*/  STS [R96+0x3c], R36 ;  /* 0x00003c2460007388 */ /* 0x000fe20000000800 */
[----:B------:R-:W-:-:S03]  /*b8b0*/  NOP ;  /* 0x0000000000007918 */ /* 0x000fc60000000000 */
[----:B------:R-:W-:Y:S01]  /*b8c0*/  LDS R17, [R249+0x200] ;  /* 0x00020000f9117984 */ /* 0x000fe20000000800 */
[----:B------:R-:W-:Y:S02]  /*b8d0*/  UIMAD.WIDE.U32 UR10, UR8, UR24, UR10 ;  /* 0x00000018080a72a5 */ /* 0x000fe4000f8e000a */
[----:B------:R-:W-:Y:S01]  /*b8e0*/  UIADD3.X UR19, UPT, UPT, UR19, -0x1, URZ, UP2, !UPT ;  /* 0xffffffff13137890 */ /* 0x000fe200097fe4ff */
[----:B------:R-:W-:Y:S01]  /*b8f0*/  LDS R19, [R237+0x280] ;  /* 0x00028000ed137984 */ /* 0x000fe20000000800 */
[----:B------:R-:W-:Y:S02]  /*b900*/  UIMAD UR11, UR8, UR25, UR11 ;  /* 0x00000019080b72a4 */ /* 0x000fe4000f8e020b */
[----:B------:R-:W-:Y:S01]  /*b910*/  UIADD3.X UR21, UPT, UPT, UR21, -0x1, URZ, UP3, !UPT ;  /* 0xffffffff15157890 */ /* 0x000fe20009ffe4ff */
        /* <DEDUP_REMOVED lines=10> */
[----:B-----5:R-:W-:Y:S04]  /*b9c0*/  LDS R9, [R68] ;  /* 0x0000000044097984 */ /* 0x020fe80000000800 */
[----:B--2---:R-:W-:Y:S04]  /*b9d0*/  LDS R11, [R66+0x80] ;  /* 0x00008000420b7984 */ /* 0x004fe80000000800 */
[----:B----4-:R-:W-:Y:S04]  /*b9e0*/  LDS R13, [R64+0x100] ;  /* 0x00010000400d7984 */ /* 0x010fe80000000800 */
        /* <DEDUP_REMOVED lines=129> */
.L_x_6790:
        /* <DEDUP_REMOVED lines=39> */
[----:B0-----:R-:W-:Y:S01]  /*c470*/  MOV R3, UR5 ;  /* 0x0000000500037c02 */ /* 0x001fe20008000f00 */
[----:B-1----:R-:W-:-:S05]  /*c480*/  FADD.FTZ R5, R4, R5 ;  /* 0x0000000504057221 */ /* 0x002fca0000010000 */
[----:B------:R1:W-:Y:S02]  /*c490*/  REDG.E.ADD.F32.FTZ.RN.STRONG.GPU desc[UR34][R2.64], R5 ;  /* 0x00000005020079a6 */ /* 0x0003e4000c12f322 */
.L_x_6892:
[----:B------:R-:W-:Y:S05]  /*c4a0*/  BSYNC.RECONVERGENT B0 ;  /* 0x0000000000007941 */ /* 0x000fea0003800200 */
.L_x_6891:
        /* <DEDUP_REMOVED lines=40> */
.L_x_6894:
[----:B------:R-:W-:Y:S05]  /*c730*/  BSYNC.RECONVERGENT B0 ;  /* 0x0000000000007941 */ /* 0x000fea0003800200 */
.L_x_6893:
        /* <DEDUP_REMOVED lines=15> */
.L_x_6896:
        /* <DEDUP_REMOVED lines=32> */
.L_x_6895:
[----:B------:R-:W-:Y:S05]  /*ca30*/  EXIT ;  /* 0x000000000000794d */ /* 0x000fea0003800000 */
.L_x_6796:
[----:B------:R-:W-:Y:S01]  /*ca40*/  MOV R198, R192 ;  /* 0x000000c000c67202 */ /* 0x000fe20000000f00 */
[----:B------:R-:W-:Y:S01]  /*ca50*/  HFMA2 R200, -RZ, RZ, 0, 5.9604644775390625e-08 ;  /* 0x00000001ffc87431 */ /* 0x000fe200000001ff */
[----:B------:R-:W-:Y:S02]  /*ca60*/  MOV R201, RZ ;  /* 0x000000ff00c97202 */ /* 0x000fe40000000f00 */
[----:B------:R-:W-:-:S07]  /*ca70*/  MOV R71, 0xffffffff ;  /* 0xffffffff00477802 */ /* 0x000fce0000000f00 */
[----:B01---5:R-:W-:Y:S05]  /*ca80*/  WARPSYNC.COLLECTIVE R71, `(.L_x_6897) ;  /* 0x0000000047087348 */ /* 0x023fea0003c00000 */
[----:B------:R2:W3:Y:S02]  /*ca90*/  SHFL.UP P6, R196, R198, R200, R201 ;  /* 0x040000c8c6c47389 */ /* 0x0004e400000c00c9 */
[----:B0123-5:R-:W-:Y:S05]  /*caa0*/  ENDCOLLECTIVE ;  /* 0x000000000000791b */ /* 0x02ffea0003800000 */
.L_x_6897:
[----:B------:R-:W-:Y:S02]  /*cab0*/  MOV R198, R193 ;  /* 0x000000c100c67202 */ /* 0x000fe40000000f00 */
[----:B------:R-:W-:-:S07]  /*cac0*/  MOV R68, R196 ;  /* 0x000000c400447202 */ /* 0x000fce0000000f00 */
[----:B------:R-:W-:Y:S05]  /*cad0*/  WARPSYNC.COLLECTIVE R71, `(.L_x_6898) ;  /* 0x0000000047087348 */ /* 0x000fea0003c00000 */
[----:B------:R0:W1:Y:S02]  /*cae0*/  SHFL.UP P6, R196, R198, R200, R201 ;  /* 0x040000c8c6c47389 */ /* 0x00006400000c00c9 */
[----:B01----:R-:W-:Y:S05]  /*caf0*/  ENDCOLLECTIVE ;  /* 0x000000000000791b */ /* 0x003fea0003800000 */
.L_x_6898:
[----:B------:R-:W-:Y:S02]  /*cb00*/  MOV R198, R194 ;  /* 0x000000c200c67202 */ /* 0x000fe40000000f00 */
[----:B------:R-:W-:-:S07]  /*cb10*/  MOV R69, R196 ;  /* 0x000000c400457202 */ /* 0x000fce0000000f00 */
[----:B------:R-:W-:Y:S05]  /*cb20*/  WARPSYNC.COLLECTIVE R71, `(.L_x_6899) ;  /* 0x0000000047087348 */ /* 0x000fea0003c00000 */
[----:B------:R0:W1:Y:S02]  /*cb30*/  SHFL.UP P6, R196, R198, R200, R201 ;  /* 0x040000c8c6c47389 */ /* 0x00006400000c00c9 */
[----:B01----:R-:W-:Y:S05]  /*cb40*/  ENDCOLLECTIVE ;  /* 0x000000000000791b */ /* 0x003fea0003800000 */
.L_x_6899:
[----:B------:R-:W-:Y:S02]  /*cb50*/  MOV R198, R195 ;  /* 0x000000c300c67202 */ /* 0x000fe40000000f00 */
[----:B------:R-:W-:-:S07]  /*cb60*/  MOV R70, R196 ;  /* 0x000000c400467202 */ /* 0x000fce0000000f00 */
[----:B------:R-:W-:Y:S05]  /*cb70*/  WARPSYNC.COLLECTIVE R71, `(.L_x_6900) ;  /* 0x0000000047087348 */ /* 0x000fea0003c00000 */
[----:B------:R0:W1:Y:S02]  /*cb80*/  SHFL.UP P6, R196, R198, R200, R201 ;  /* 0x040000c8c6c47389 */ /* 0x00006400000c00c9 */
[----:B01----:R-:W-:Y:S05]  /*cb90*/  ENDCOLLECTIVE ;  /* 0x000000000000791b */ /* 0x003fea0003800000 */
.L_x_6900:
        /* <DEDUP_REMOVED lines=15> */
.L_x_6901:
[----:B------:R-:W-:Y:S02]  /*cc90*/  MOV R198, R193 ;  /* 0x000000c100c67202 */ /* 0x000fe40000000f00 */
[----:B------:R-:W-:-:S07]  /*cca0*/  MOV R68, R196 ;  /* 0x000000c400447202 */ /* 0x000fce0000000f00 */
[----:B------:R-:W-:Y:S05]  /*ccb0*/  WARPSYNC.COLLECTIVE R71, `(.L_x_6902) ;  /* 0x0000000047087348 */ /* 0x000fea0003c00000 */
[----:B------:R0:W1:Y:S02]  /*ccc0*/  SHFL.UP P6, R196, R198, R200, R201 ;  /* 0x040000c8c6c47389 */ /* 0x00006400000c00c9 */
[----:B01----:R-:W-:Y:S05]  /*ccd0*/  ENDCOLLECTIVE ;  /* 0x000000000000791b */ /* 0x003fea0003800000 */
.L_x_6902:
[----:B------:R-:W-:Y:S02]  /*cce0*/  MOV R198, R194 ;  /* 0x000000c200c67202 */ /* 0x000fe40000000f00 */
[----:B------:R-:W-:-:S07]  /*ccf0*/  MOV R69, R196 ;  /* 0x000000c400457202 */ /* 0x000fce0000000f00 */
[----:B------:R-:W-:Y:S05]  /*cd00*/  WARPSYNC.COLLECTIVE R71, `(.L_x_6903) ;  /* 0x0000000047087348 */ /* 0x000fea0003c00000 */
[----:B------:R0:W1:Y:S02]  /*cd10*/  SHFL.UP P6, R196, R198, R200, R201 ;  /* 0x040000c8c6c47389 */ /* 0x00006400000c00c9 */
[----:B01----:R-:W-:Y:S05]  /*cd20*/  ENDCOLLECTIVE ;  /* 0x000000000000791b */ /* 0x003fea0003800000 */
.L_x_6903:
[----:B------:R-:W-:Y:S02]  /*cd30*/  MOV R198, R195 ;  /* 0x000000c300c67202 */ /* 0x000fe40000000f00 */
[----:B------:R-:W-:-:S07]  /*cd40*/  MOV R70, R196 ;  /* 0x000000c400467202 */ /* 0x000fce0000000f00 */
[----:B------:R-:W-:Y:S05]  /*cd50*/  WARPSYNC.COLLECTIVE R71, `(.L_x_6904) ;  /* 0x0000000047087348 */ /* 0x000fea0003c00000 */
[----:B------:R0:W1:Y:S02]  /*cd60*/  SHFL.UP P6, R196, R198, R200, R201 ;  /* 0x040000c8c6c47389 */ /* 0x00006400000c00c9 */
[----:B01----:R-:W-:Y:S05]  /*cd70*/  ENDCOLLECTIVE ;  /* 0x000000000000791b */ /* 0x003fea0003800000 */
.L_x_6904:
        /* <DEDUP_REMOVED lines=15> */
.L_x_6905:
[----:B------:R-:W-:Y:S02]  /*ce70*/  MOV R198, R193 ;  /* 0x000000c100c67202 */ /* 0x000fe40000000f00 */
[----:B------:R-:W-:-:S07]  /*ce80*/  MOV R68, R196 ;  /* 0x000000c400447202 */ /* 0x000fce0000000f00 */
[----:B------:R-:W-:Y:S05]  /*ce90*/  WARPSYNC.COLLECTIVE R71, `(.L_x_6906) ;  /* 0x0000000047087348 */ /* 0x000fea0003c00000 */
[----:B------:R0:W1:Y:S02]  /*cea0*/  SHFL.UP P6, R196, R198, R200, R201 ;  /* 0x040000c8c6c47389 */ /* 0x00006400000c00c9 */
[----:B01----:R-:W-:Y:S05]  /*ceb0*/  ENDCOLLECTIVE ;  /* 0x000000000000791b */ /* 0x003fea0003800000 */
.L_x_6906:
[----:B------:R-:W-:Y:S02]  /*cec0*/  MOV R198, R194 ;  /* 0x000000c200c67202 */ /* 0x000fe40000000f00 */
[----:B------:R-:W-:-:S07]  /*ced0*/  MOV R69, R196 ;  /* 0x000000c400457202 */ /* 0x000fce0000000f00 */
[----:B------:R-:W-:Y:S05]  /*cee0*/  WARPSYNC.COLLECTIVE R71, `(.L_x_6907) ;  /* 0x0000000047087348 */ /* 0x000fea0003c00000 */
[----:B------:R0:W1:Y:S02]  /*cef0*/  SHFL.UP P6, R196, R198, R200, R201 ;  /* 0x040000c8c6c47389 */ /* 0x00006400000c00c9 */
[----:B01----:R-:W-:Y:S05]  /*cf00*/  ENDCOLLECTIVE ;  /* 0x000000000000791b */ /* 0x003fea0003800000 */
.L_x_6907:
[----:B------:R-:W-:Y:S02]  /*cf10*/  MOV R198, R195 ;  /* 0x000000c300c67202 */ /* 0x000fe40000000f00 */
[----:B------:R-:W-:-:S07]  /*cf20*/  MOV R70, R196 ;  /* 0x000000c400467202 */ /* 0x000fce0000000f00 */
[----:B------:R-:W-:Y:S05]  /*cf30*/  WARPSYNC.COLLECTIVE R71, `(.L_x_6908) ;  /* 0x0000000047087348 */ /* 0x000fea0003c00000 */
[----:B------:R0:W1:Y:S02]  /*cf40*/  SHFL.UP P6, R196, R198, R200, R201 ;  /* 0x040000c8c6c47389 */ /* 0x00006400000c00c9 */
[----:B01----:R-:W-:Y:S05]  /*cf50*/  ENDCOLLECTIVE ;  /* 0x000000000000791b */ /* 0x003fea0003800000 */
.L_x_6908:
        /* <DEDUP_REMOVED lines=15> */
.L_x_6909:
[----:B------:R-:W-:Y:S02]  /*d050*/  MOV R198, R193 ;  /* 0x000000c100c67202 */ /* 0x000fe40000000f00 */
[----:B------:R-:W-:-:S07]  /*d060*/  MOV R68, R196 ;  /* 0x000000c400447202 */ /* 0x000fce0000000f00 */
[----:B------:R-:W-:Y:S05]  /*d070*/  WARPSYNC.COLLECTIVE R71, `(.L_x_6910) ;  /* 0x0000000047087348 */ /* 0x000fea0003c00000 */
[----:B------:R0:W1:Y:S02]  /*d080*/  SHFL.UP P6, R196, R198, R200, R201 ;  /* 0x040000c8c6c47389 */ /* 0x00006400000c00c9 */
[----:B01----:R-:W-:Y:S05]  /*d090*/  ENDCOLLECTIVE ;  /* 0x000000000000791b */ /* 0x003fea0003800000 */
.L_x_6910:
[----:B------:R-:W-:Y:S02]  /*d0a0*/  MOV R198, R194 ;  /* 0x000000c200c67202 */ /* 0x000fe40000000f00 */
[----:B------:R-:W-:-:S07]  /*d0b0*/  MOV R69, R196 ;  /* 0x000000c400457202 */ /* 0x000fce0000000f00 */
[----:B------:R-:W-:Y:S05]  /*d0c0*/  WARPSYNC.COLLECTIVE R71, `(.L_x_6911) ;  /* 0x0000000047087348 */ /* 0x000fea0003c00000 */
[----:B------:R0:W1:Y:S02]  /*d0d0*/  SHFL.UP P6, R196, R198, R200, R201 ;  /* 0x040000c8c6c47389 */ /* 0x00006400000c00c9 */
[----:B01----:R-:W-:Y:S05]  /*d0e0*/  ENDCOLLECTIVE ;  /* 0x000000000000791b */ /* 0x003fea0003800000 */
.L_x_6911:
[----:B------:R-:W-:Y:S02]  /*d0f0*/  MOV R198, R195 ;  /* 0x000000c300c67202 */ /* 0x000fe40000000f00 */
[----:B------:R-:W-:-:S07]  /*d100*/  MOV R70, R196 ;  /* 0x000000c400467202 */ /* 0x000fce0000000f00 */
[----:B------:R-:W-:Y:S05]  /*d110*/  WARPSYNC.COLLECTIVE R71, `(.L_x_6912) ;  /* 0x0000000047087348 */ /* 0x000fea0003c00000 */
[----:B------:R0:W1:Y:S02]  /*d120*/  SHFL.UP P6, R196, R198, R200, R201 ;  /* 0x040000c8c6c47389 */ /* 0x00006400000c00c9 */
[----:B01----:R-:W-:Y:S05]  /*d130*/  ENDCOLLECTIVE ;  /* 0x000000000000791b */ /* 0x003fea0003800000 */
.L_x_6912:
        /* <DEDUP_REMOVED lines=15> */
.L_x_6913:
[----:B------:R-:W-:Y:S02]  /*d230*/  MOV R198, R193 ;  /* 0x000000c100c67202 */ /* 0x000fe40000000f00 */
[----:B------:R-:W-:-:S07]  /*d240*/  MOV R68, R196 ;  /* 0x000000c400447202 */ /* 0x000fce0000000f00 */
[----:B------:R-:W-:Y:S05]  /*d250*/  WARPSYNC.COLLECTIVE R71, `(.L_x_6914) ;  /* 0x0000000047087348 */ /* 0x000fea0003c00000 */
[----:B------:R0:W1:Y:S02]  /*d260*/  SHFL.UP P6, R196, R198, R200, R201 ;  /* 0x040000c8c6c47389 */ /* 0x00006400000c00c9 */
[----:B01----:R-:W-:Y:S05]  /*d270*/  ENDCOLLECTIVE ;  /* 0x000000000000791b */ /* 0x003fea0003800000 */
.L_x_6914:
[----:B------:R-:W-:Y:S02]  /*d280*/  MOV R198, R194 ;  /* 0x000000c200c67202 */ /* 0x000fe40000000f00 */
[----:B------:R-:W-:-:S07]  /*d290*/  MOV R69, R196 ;  /* 0x000000c400457202 */ /* 0x000fce0000000f00 */
[----:B------:R-:W-:Y:S05]  /*d2a0*/  WARPSYNC.COLLECTIVE R71, `(.L_x_6915) ;  /* 0x0000000047087348 */ /* 0x000fea0003c00000 */
[----:B------:R0:W1:Y:S02]  /*d2b0*/  SHFL.UP P6, R196, R198, R200, R201 ;  /* 0x040000c8c6c47389 */ /* 0x00006400000c00c9 */
[----:B01----:R-:W-:Y:S05]  /*d2c0*/  ENDCOLLECTIVE ;  /* 0x000000000000791b */ /* 0x003fea0003800000 */
.L_x_6915:
[----:B------:R-:W-:Y:S02]  /*d2d0*/  MOV R198, R195 ;  /* 0x000000c300c67202 */ /* 0x000fe40000000f00 */
[----:B------:R-:W-:-:S07]  /*d2e0*/  MOV R70, R196 ;  /* 0x000000c400467202 */ /* 0x000fce0000000f00 */
[----:B------:R-:W-:Y:S05]  /*d2f0*/  WARPSYNC.COLLECTIVE R71, `(.L_x_6916) ;  /* 0x0000000047087348 */ /* 0x000fea0003c00000 */
[----:B------:R0:W1:Y:S02]  /*d300*/  SHFL.UP P6, R196, R198, R200, R201 ;  /* 0x040000c8c6c47389 */ /* 0x00006400000c00c9 */
[----:B01----:R-:W-:Y:S05]  /*d310*/  ENDCOLLECTIVE ;  /* 0x000000000000791b */ /* 0x003fea0003800000 */
.L_x_6916:
[----:B------:R-:W-:Y:S05]  /*d320*/  BRA `(.L_x_6917) ;  /* 0xffffff80008c7947 */ /* 0x000fea000383ffff */
.L_x_6797:
        /* <DEDUP_REMOVED lines=8> */
.L_x_6919:
[----:B------:R-:W-:Y:S05]  /*d3b0*/  BSYNC B0 ;  /* 0x0000000000007941 */ /* 0x000fea0003800000 */
.L_x_6918:
[----:B------:R-:W-:Y:S05]  /*d3c0*/  BRA `(.L_x_6920) ;  /* 0xffffff8000987947 */ /* 0x000fea000383ffff */
.L_x_6798:
        /* <DEDUP_REMOVED lines=8> */
.L_x_6922:
[----:B------:R-:W-:Y:S05]  /*d450*/  BSYNC B0 ;  /* 0x0000000000007941 */ /* 0x000fea0003800000 */
.L_x_6921:
[----:B------:R-:W-:Y:S05]  /*d460*/  BRA `(.L_x_6923) ;  /* 0xffffff8000787947 */ /* 0x000fea000383ffff */
.L_x_6799:
        /* <DEDUP_REMOVED lines=8> */
.L_x_6925:
[----:B------:R-:W-:Y:S05]  /*d4f0*/  BSYNC B0 ;  /* 0x0000000000007941 */ /* 0x000fea0003800000 */
.L_x_6924:
[----:B------:R-:W-:Y:S05]  /*d500*/  BRA `(.L_x_6926) ;  /* 0xffffff8000587947 */ /* 0x000fea000383ffff */
.L_x_6800:
        /* <DEDUP_REMOVED lines=8> */
.L_x_6928:
[----:B------:R-:W-:Y:S05]  /*d590*/  BSYNC B0 ;  /* 0x0000000000007941 */ /* 0x000fea0003800000 */
.L_x_6927:
[----:B------:R-:W-:Y:S05]  /*d5a0*/  BRA `(.L_x_6929) ;  /* 0xffffff8000387947 */ /* 0x000fea000383ffff */
.L_x_6801:
        /* <DEDUP_REMOVED lines=8> */
.L_x_6931:
[----:B------:R-:W-:Y:S05]  /*d630*/  BSYNC B0 ;  /* 0x0000000000007941 */ /* 0x000fea0003800000 */
.L_x_6930:
        /* <DEDUP_REMOVED lines=10> */
.L_x_6932:
[----:B------:R-:W-:Y:S02]  /*d6e0*/  MOV R68, 0x1f ;  /* 0x0000001f00447802 */ /* 0x000fe40000000f00 */
[----:B------:R-:W-:Y:S02]  /*d6f0*/  MOV R198, R194 ;  /* 0x000000c200c67202 */ /* 0x000fe40000000f00 */
[----:B------:R-:W-:-:S07]  /*d700*/  MOV R193, R196 ;  /* 0x000000c400c17202 */ /* 0x000fce0000000f00 */
[----:B------:R-:W-:Y:S05]  /*d710*/  WARPSYNC.COLLECTIVE R71, `(.L_x_6933) ;  /* 0x0000000047087348 */ /* 0x000fea0003c00000 */
[----:B------:R0:W1:Y:S02]  /*d720*/  SHFL.UP P6, R196, R198, R200, R201 ;  /* 0x040000c8c6c47389 */ /* 0x00006400000c00c9 */
[----:B01----:R-:W-:Y:S05]  /*d730*/  ENDCOLLECTIVE ;  /* 0x000000000000791b */ /* 0x003fea0003800000 */
.L_x_6933:
[----:B------:R-:W-:Y:S02]  /*d740*/  MOV R198, R195 ;  /* 0x000000c300c67202 */ /* 0x000fe40000000f00 */
[----:B------:R-:W-:-:S07]  /*d750*/  MOV R194, R196 ;  /* 0x000000c400c27202 */ /* 0x000fce0000000f00 */
[----:B------:R-:W-:Y:S05]  /*d760*/  WARPSYNC.COLLECTIVE R71, `(.L_x_6934) ;  /* 0x0000000047087348 */ /* 0x000fea0003c00000 */
[----:B------:R0:W1:Y:S02]  /*d770*/  SHFL.UP P6, R196, R198, R200, R201 ;  /* 0x040000c8c6c47389 */ /* 0x00006400000c00c9 */
[----:B01----:R-:W-:Y:S05]  /*d780*/  ENDCOLLECTIVE ;  /* 0x000000000000791b */ /* 0x003fea0003800000 */
.L_x_6934:
[----:B------:R-:W-:Y:S05]  /*d790*/  WARPSYNC.COLLECTIVE R71, `(.L_x_6935) ;  /* 0x0000000047087348 */ /* 0x000fea0003c00000 */
[----:B------:R0:W1:Y:S02]  /*d7a0*/  SHFL.IDX P3, R244, R70, R69, R68 ;  /* 0x0000004546f47389 */ /* 0x0000640000060044 */
[----:B01----:R-:W-:Y:S05]  /*d7b0*/  ENDCOLLECTIVE ;  /* 0x000000000000791b */ /* 0x003fea0003800000 */
.L_x_6935:
[----:B------:R-:W-:Y:S02]  /*d7c0*/  MOV R70, R65 ;  /* 0x0000004100467202 */ /* 0x000fe40000000f00 */
[----:B------:R-:W-:Y:S02]  /*d7d0*/  MOV R195, R196 ;  /* 0x000000c400c37202 */ /* 0x000fe40000000f00 */
[----:B------:R-:W-:-:S07]  /*d7e0*/  MOV R64, R244 ;  /* 0x000000f400407202 */ /* 0x000fce0000000f00 */
[----:B------:R-:W-:Y:S05]  /*d7f0*/  WARPSYNC.COLLECTIVE R71, `(.L_x_6936) ;  /* 0x0000000047087348 */ /* 0x000fea0003c00000 */
[----:B------:R0:W1:Y:S02]  /*d800*/  SHFL.IDX P3, R244, R70, R69, R68 ;  /* 0x0000004546f47389 */ /* 0x0000640000060044 */
[----:B01----:R-:W-:Y:S05]  /*d810*/  ENDCOLLECTIVE ;  /* 0x000000000000791b */ /* 0x003fea0003800000 */
.L_x_6936:
[----:B------:R-:W-:Y:S02]  /*d820*/  MOV R70, R66 ;  /* 0x0000004200467202 */ /* 0x000fe40000000f00 */
[----:B------:R-:W-:-:S07]  /*d830*/  MOV R196, R244 ;  /* 0x000000f400c47202 */ /* 0x000fce0000000f00 */
[----:B------:R-:W-:Y:S05]  /*d840*/  WARPSYNC.COLLECTIVE R71, `(.L_x_6937) ;  /* 0x0000000047087348 */ /* 0x000fea0003c00000 */
[----:B------:R0:W1:Y:S02]  /*d850*/  SHFL.IDX P3, R244, R70, R69, R68 ;  /* 0x0000004546f47389 */ /* 0x0000640000060044 */
[----:B01----:R-:W-:Y:S05]  /*d860*/  ENDCOLLECTIVE ;  /* 0x000000000000791b */ /* 0x003fea0003800000 */
.L_x_6937:
[----:B------:R-:W-:Y:S02]  /*d870*/  MOV R70, R67 ;  /* 0x0000004300467202 */ /* 0x000fe40000000f00 */
[----:B------:R-:W-:-:S07]  /*d880*/  MOV R66, R244 ;  /* 0x000000f400427202 */ /* 0x000fce0000000f00 */
[----:B------:R-:W-:Y:S05]  /*d890*/  WARPSYNC.COLLECTIVE R71, `(.L_x_6938) ;  /* 0x0000000047087348 */ /* 0x000fea0003c00000 */
[----:B------:R0:W1:Y:S02]  /*d8a0*/  SHFL.IDX P3, R244, R70, R69, R68 ;  /* 0x0000004546f47389 */ /* 0x0000640000060044 */
[----:B01----:R-:W-:Y:S05]  /*d8b0*/  ENDCOLLECTIVE ;  /* 0x000000000000791b */ /* 0x003fea0003800000 */
.L_x_6938:
[----:B------:R-:W-:Y:S01]  /*d8c0*/  MOV R67, R244 ;  /* 0x000000f400437202 */ /* 0x000fe20000000f00 */
[----:B------:R-:W-:Y:S06]  /*d8d0*/  BRA `(.L_x_6939) ;  /* 0xffffff7c00947947 */ /* 0x000fec000383ffff */
.L_x_6803:
[----:B------:R-:W-:Y:S01]  /*d8e0*/  MOV R250, R245 ;  /* 0x000000f500fa7202 */ /* 0x000fe20000000f00 */
[----:B------:R-:W-:Y:S01]  /*d8f0*/  HFMA2 R251, -RZ, RZ, 0, 5.9604644775390625e-08 ;  /* 0x00000001fffb7431 */ /* 0x000fe200000001ff */
[----:B------:R-:W-:Y:S02]  /*d900*/  MOV R252, 0x1f ;  /* 0x0000001f00fc7802 */ /* 0x000fe40000000f00 */
[----:B------:R-:W-:Y:S02]  /*d910*/  MOV R71, 0xffffffff ;  /* 0xffffffff00477802 */ /* 0x000fe40000000f00 */
[----:B------:R-:W-:-:S07]  /*d920*/  MOV R247, R70 ;  /* 0x0000004600f77202 */ /* 0x000fce0000000f00 */
[----:B------:R-:W-:Y:S05]  /*d930*/  WARPSYNC.COLLECTIVE R71, `(.L_x_6940) ;  /* 0x0000000047087348 */ /* 0x000fea0003c00000 */
[----:B------:R0:W1:Y:S02]  /*d940*/  SHFL.DOWN P0, R244, R250, R251, R252 ;  /* 0x080000fbfaf47389 */ /* 0x00006400000000fc */
[----:B01----:R-:W-:Y:S05]  /*d950*/  ENDCOLLECTIVE ;  /* 0x000000000000791b */ /* 0x003fea0003800000 */
.L_x_6940:
[----:B------:R-:W-:Y:S02]  /*d960*/  MOV R250, R246 ;  /* 0x000000f600fa7202 */ /* 0x000fe40000000f00 */
[----:B------:R-:W-:-:S07]  /*d970*/  MOV R68, R244 ;  /* 0x000000f400447202 */ /* 0x000fce0000000f00 */
[----:B------:R-:W-:Y:S05]  /*d980*/  WARPSYNC.COLLECTIVE R71, `(.L_x_6941) ;  /* 0x0000000047087348 */ /* 0x000fea0003c00000 */
[----:B------:R0:W1:Y:S02]  /*d990*/  SHFL.DOWN P0, R244, R250, R251, R252 ;  /* 0x080000fbfaf47389 */ /* 0x00006400000000fc */
[----:B01----:R-:W-:Y:S05]  /*d9a0*/  ENDCOLLECTIVE ;  /* 0x000000000000791b */ /* 0x003fea0003800000 */
.L_x_6941:
[----:B------:R-:W-:Y:S02]  /*d9b0*/  MOV R250, R70 ;  /* 0x0000004600fa7202 */ /* 0x000fe40000000f00 */
[----:B------:R-:W-:-:S07]  /*d9c0*/  MOV R69, R244 ;  /* 0x000000f400457202 */ /* 0x000fce0000000f00 */
[----:B------:R-:W-:Y:S05]  /*d9d0*/  WARPSYNC.COLLECTIVE R71, `(.L_x_6942) ;  /* 0x0000000047087348 */ /* 0x000fea0003c00000 */
[----:B------:R0:W1:Y:S02]  /*d9e0*/  SHFL.DOWN P0, R244, R250, R251, R252 ;  /* 0x080000fbfaf47389 */ /* 0x00006400000000fc */
[----:B01----:R-:W-:Y:S05]  /*d9f0*/  ENDCOLLECTIVE ;  /* 0x000000000000791b */ /* 0x003fea0003800000 */
.L_x_6942:
[----:B------:R-:W-:Y:S02]  /*da00*/  MOV R250, R248 ;  /* 0x000000f800fa7202 */ /* 0x000fe40000000f00 */
[----:B------:R-:W-:-:S07]  /*da10*/  MOV R241, R244 ;  /* 0x000000f400f17202 */ /* 0x000fce0000000f00 */
[----:B------:R-:W-:Y:S05]  /*da20*/  WARPSYNC.COLLECTIVE R71, `(.L_x_6943) ;  /* 0x0000000047087348 */ /* 0x000fea0003c00000 */
[----:B------:R0:W1:Y:S02]  /*da30*/  SHFL.DOWN P0, R244, R250, R251, R252 ;  /* 0x080000fbfaf47389 */ /* 0x00006400000000fc */
[----:B01----:R-:W-:Y:S05]  /*da40*/  ENDCOLLECTIVE ;  /* 0x000000000000791b */ /* 0x003fea0003800000 */
.L_x_6943:
[----:B------:R-:W-:Y:S01]  /*da50*/  MOV R71, R244 ;  /* 0x000000f400477202 */ /* 0x000fe20000000f00 */
[----:B------:R-:W-:Y:S06]  /*da60*/  BRA `(.L_x_6944) ;  /* 0xffffff90007c7947 */ /* 0x000fec000383ffff */
.L_x_6806:
[----:B------:R-:W-:Y:S01]  /*da70*/  HFMA2 R251, -RZ, RZ, 0, 1.1920928955078125e-07 ;  /* 0x00000002fffb7431 */ /* 0x000fe200000001ff */
[----:B------:R-:W-:Y:S01]  /*da80*/  BSSY B0, `(.L_x_6945) ;  /* 0x0000007000007945 */ /* 0x000fe20003800000 */
[----:B------:R-:W-:Y:S02]  /*da90*/  MOV R250, R245 ;  /* 0x000000f500fa7202 */ /* 0x000fe40000000f00 */
[----:B------:R-:W-:Y:S02]  /*daa0*/  MOV R252, 0x1f ;  /* 0x0000001f00fc7802 */ /* 0x000fe40000000f00 */
[----:B----4-:R-:W-:-:S07]  /*dab0*/  MOV R71, 0xffffffff ;  /* 0xffffffff00477802 */ /* 0x010fce0000000f00 */
[----:B0123--:R-:W-:Y:S05]  /*dac0*/  WARPSYNC.COLLECTIVE R71, `(.L_x_6946) ;  /* 0x0000000047087348 */ /* 0x00ffea0003c00000 */
[----:B------:R4:W0:Y:S02]  /*dad0*/  SHFL.DOWN P0, R244, R250, R251, R252 ;  /* 0x080000fbfaf47389 */ /* 0x00082400000000fc */
[----:B01234-:R-:W-:Y:S05]  /*dae0*/  ENDCOLLECTIVE ;  /* 0x000000000000791b */ /* 0x01ffea0003800000 */
.L_x_6946:
[----:B------:R-:W-:Y:S05]  /*daf0*/  BSYNC B0 ;  /* 0x0000000000007941 */ /* 0x000fea0003800000 */
.L_x_6945:
        /* <DEDUP_REMOVED lines=8> */
.L_x_6947:
[----:B------:R-:W-:Y:S02]  /*db80*/  MOV R250, R247 ;  /* 0x000000f700fa7202 */ /* 0x000fe40000000f00 */
[----:B------:R-:W-:-:S07]  /*db90*/  MOV R69, R244 ;  /* 0x000000f400457202 */ /* 0x000fce0000000f00 */
[----:B------:R-:W-:Y:S05]  /*dba0*/  WARPSYNC.COLLECTIVE R71, `(.L_x_6948) ;  /* 0x0000000047087348 */ /* 0x000fea0003c00000 */
[----:B------:R0:W1:Y:S02]  /*dbb0*/  SHFL.DOWN P0, R244, R250, R251, R252 ;  /* 0x080000fbfaf47389 */ /* 0x00006400000000fc */
[----:B01----:R-:W-:Y:S05]  /*dbc0*/  ENDCOLLECTIVE ;  /* 0x000000000000791b */ /* 0x003fea0003800000 */
.L_x_6948:
[----:B------:R-:W-:Y:S02]  /*dbd0*/  MOV R250, R248 ;  /* 0x000000f800fa7202 */ /* 0x000fe40000000f00 */
[----:B------:R-:W-:-:S07]  /*dbe0*/  MOV R70, R244 ;  /* 0x000000f400467202 */ /* 0x000fce0000000f00 */
[----:B------:R-:W-:Y:S05]  /*dbf0*/  WARPSYNC.COLLECTIVE R71, `(.L_x_6949) ;  /* 0x0000000047087348 */ /* 0x000fea0003c00000 */
[----:B------:R0:W1:Y:S02]  /*dc00*/  SHFL.DOWN P0, R244, R250, R251, R252 ;  /* 0x080000fbfaf47389 */ /* 0x00006400000000fc */
[----:B01----:R-:W-:Y:S05]  /*dc10*/  ENDCOLLECTIVE ;  /* 0x000000000000791b */ /* 0x003fea0003800000 */
.L_x_6949:
[----:B------:R-:W-:Y:S01]  /*dc20*/  MOV R241, R244 ;  /* 0x000000f400f17202 */ /* 0x000fe20000000f00 */
[----:B------:R-:W-:Y:S06]  /*dc30*/  BRA `(.L_x_6950) ;  /* 0xffffff90005c7947 */ /* 0x000fec000383ffff */
.L_x_6809:
[----:B------:R-:W-:Y:S01]  /*dc40*/  HFMA2 R251, -RZ, RZ, 0, 2.384185791015625e-07 ;  /* 0x00000004fffb7431 */ /* 0x000fe200000001ff */
[----:B------:R-:W-:Y:S01]  /*dc50*/  BSSY B0, `(.L_x_6951) ;  /* 0x0000007000007945 */ /* 0x000fe20003800000 */
[----:B------:R-:W-:Y:S02]  /*dc60*/  MOV R250, R245 ;  /* 0x000000f500fa7202 */ /* 0x000fe40000000f00 */
[----:B------:R-:W-:Y:S02]  /*dc70*/  MOV R252, 0x1f ;  /* 0x0000001f00fc7802 */ /* 0x000fe40000000f00 */
[----:B----4-:R-:W-:-:S07]  /*dc80*/  MOV R71, 0xffffffff ;  /* 0xffffffff00477802 */ /* 0x010fce0000000f00 */
[----:B0123--:R-:W-:Y:S05]  /*dc90*/  WARPSYNC.COLLECTIVE R71, `(.L_x_6952) ;  /* 0x0000000047087348 */ /* 0x00ffea0003c00000 */
[----:B------:R4:W0:Y:S02]  /*dca0*/  SHFL.DOWN P0, R244, R250, R251, R252 ;  /* 0x080000fbfaf47389 */ /* 0x00082400000000fc */
[----:B01234-:R-:W-:Y:S05]  /*dcb0*/  ENDCOLLECTIVE ;  /* 0x000000000000791b */ /* 0x01ffea0003800000 */
.L_x_6952:
[----:B------:R-:W-:Y:S05]  /*dcc0*/  BSYNC B0 ;  /* 0x0000000000007941 */ /* 0x000fea0003800000 */
.L_x_6951:
        /* <DEDUP_REMOVED lines=8> */
.L_x_6953:
[----:B------:R-:W-:Y:S02]  /*dd50*/  MOV R250, R247 ;  /* 0x000000f700fa7202 */ /* 0x000fe40000000f00 */
[----:B------:R-:W-:-:S07]  /*dd60*/  MOV R69, R244 ;  /* 0x000000f400457202 */ /* 0x000fce0000000f00 */
[----:B------:R-:W-:Y:S05]  /*dd70*/  WARPSYNC.COLLECTIVE R71, `(.L_x_6954) ;  /* 0x0000000047087348 */ /* 0x000fea0003c00000 */
[----:B------:R0:W1:Y:S02]  /*dd80*/  SHFL.DOWN P0, R244, R250, R251, R252 ;  /* 0x080000fbfaf47389 */ /* 0x00006400000000fc */
[----:B01----:R-:W-:Y:S05]  /*dd90*/  ENDCOLLECTIVE ;  /* 0x000000000000791b */ /* 0x003fea0003800000 */
.L_x_6954:
[----:B------:R-:W-:Y:S02]  /*dda0*/  MOV R250, R248 ;  /* 0x000000f800fa7202 */ /* 0x000fe40000000f00 */
[----:B------:R-:W-:-:S07]  /*ddb0*/  MOV R70, R244 ;  /* 0x000000f400467202 */ /* 0x000fce0000000f00 */
[----:B------:R-:W-:Y:S05]  /*ddc0*/  WARPSYNC.COLLECTIVE R71, `(.L_x_6955) ;  /* 0x0000000047087348 */ /* 0x000fea0003c00000 */
[----:B------:R0:W1:Y:S02]  /*ddd0*/  SHFL.DOWN P0, R244, R250, R251, R252 ;  /* 0x080000fbfaf47389 */ /* 0x00006400000000fc */
[----:B01----:R-:W-:Y:S05]  /*dde0*/  ENDCOLLECTIVE ;  /* 0x000000000000791b */ /* 0x003fea0003800000 */
.L_x_6955:
[----:B------:R-:W-:Y:S01]  /*ddf0*/  MOV R241, R244 ;  /* 0x000000f400f17202 */ /* 0x000fe20000000f00 */
[----:B------:R-:W-:Y:S06]  /*de00*/  BRA `(.L_x_6956) ;  /* 0xffffff90003c7947 */ /* 0x000fec000383ffff */
.L_x_6812:
[----:B------:R-:W-:Y:S01]  /*de10*/  HFMA2 R251, -RZ, RZ, 0, 4.76837158203125e-07 ;  /* 0x00000008fffb7431 */ /* 0x000fe200000001ff */
[----:B------:R-:W-:Y:S01]  /*de20*/  BSSY B0, `(.L_x_6957) ;  /* 0x0000007000007945 */ /* 0x000fe20003800000 */
[----:B------:R-:W-:Y:S02]  /*de30*/  MOV R250, R245 ;  /* 0x000000f500fa7202 */ /* 0x000fe40000000f00 */
[----:B------:R-:W-:Y:S02]  /*de40*/  MOV R252, 0x1f ;  /* 0x0000001f00fc7802 */ /* 0x000fe40000000f00 */
[----:B----4-:R-:W-:-:S07]  /*de50*/  MOV R71, 0xffffffff ;  /* 0xffffffff00477802 */ /* 0x010fce0000000f00 */
[----:B0123--:R-:W-:Y:S05]  /*de60*/  WARPSYNC.COLLECTIVE R71, `(.L_x_6958) ;  /* 0x0000000047087348 */ /* 0x00ffea0003c00000 */
[----:B------:R4:W0:Y:S02]  /*de70*/  SHFL.DOWN P0, R244, R250, R251, R252 ;  /* 0x080000fbfaf47389 */ /* 0x00082400000000fc */
[----:B01234-:R-:W-:Y:S05]  /*de80*/  ENDCOLLECTIVE ;  /* 0x000000000000791b */ /* 0x01ffea0003800000 */
.L_x_6958:
[----:B------:R-:W-:Y:S05]  /*de90*/  BSYNC B0 ;  /* 0x0000000000007941 */ /* 0x000fea0003800000 */
.L_x_6957:
        /* <DEDUP_REMOVED lines=8> */
.L_x_6959:
[----:B------:R-:W-:Y:S02]  /*df20*/  MOV R250, R247 ;  /* 0x000000f700fa7202 */ /* 0x000fe40000000f00 */
[----:B------:R-:W-:-:S07]  /*df30*/  MOV R69, R244 ;  /* 0x000000f400457202 */ /* 0x000fce0000000f00 */
[----:B------:R-:W-:Y:S05]  /*df40*/  WARPSYNC.COLLECTIVE R71, `(.L_x_6960) ;  /* 0x0000000047087348 */ /* 0x000fea0003c00000 */
[----:B------:R0:W1:Y:S02]  /*df50*/  SHFL.DOWN P0, R244, R250, R251, R252 ;  /* 0x080000fbfaf47389 */ /* 0x00006400000000fc */
[----:B01----:R-:W-:Y:S05]  /*df60*/  ENDCOLLECTIVE ;  /* 0x000000000000791b */ /* 0x003fea0003800000 */
.L_x_6960:
[----:B------:R-:W-:Y:S02]  /*df70*/  MOV R250, R248 ;  /* 0x000000f800fa7202 */ /* 0x000fe40000000f00 */
[----:B------:R-:W-:-:S07]  /*df80*/  MOV R70, R244 ;  /* 0x000000f400467202 */ /* 0x000fce0000000f00 */
[----:B------:R-:W-:Y:S05]  /*df90*/  WARPSYNC.COLLECTIVE R71, `(.L_x_6961) ;  /* 0x0000000047087348 */ /* 0x000fea0003c00000 */
[----:B------:R0:W1:Y:S02]  /*dfa0*/  SHFL.DOWN P0, R244, R250, R251, R252 ;  /* 0x080000fbfaf47389 */ /* 0x00006400000000fc */
[----:B01----:R-:W-:Y:S05]  /*dfb0*/  ENDCOLLECTIVE ;  /* 0x000000000000791b */ /* 0x003fea0003800000 */
.L_x_6961:
[----:B------:R-:W-:Y:S01]  /*dfc0*/  MOV R241, R244 ;  /* 0x000000f400f17202 */ /* 0x000fe20000000f00 */
[----:B------:R-:W-:Y:S06]  /*dfd0*/  BRA `(.L_x_6962) ;  /* 0xffffff90001c7947 */ /* 0x000fec000383ffff */
.L_x_6815:
[----:B------:R-:W-:Y:S01]  /*dfe0*/  HFMA2 R251, -RZ, RZ, 0, 9.5367431640625e-07 ;  /* 0x00000010fffb7431 */ /* 0x000fe200000001ff */
[----:B------:R-:W-:Y:S01]  /*dff0*/  BSSY B0, `(.L_x_6963) ;  /* 0x0000007000007945 */ /* 0x000fe20003800000 */
[----:B------:R-:W-:Y:S02]  /*e000*/  MOV R250, R245 ;  /* 0x000000f500fa7202 */ /* 0x000fe40000000f00 */
[----:B------:R-:W-:Y:S02]  /*e010*/  MOV R252, 0x1f ;  /* 0x0000001f00fc7802 */ /* 0x000fe40000000f00 */
[----:B----4-:R-:W-:-:S07]  /*e020*/  MOV R71, 0xffffffff ;  /* 0xffffffff00477802 */ /* 0x010fce0000000f00 */
[----:B0123--:R-:W-:Y:S05]  /*e030*/  WARPSYNC.COLLECTIVE R71, `(.L_x_6964) ;  /* 0x0000000047087348 */ /* 0x00ffea0003c00000 */
[----:B------:R4:W0:Y:S02]  /*e040*/  SHFL.DOWN P0, R244, R250, R251, R252 ;  /* 0x080000fbfaf47389 */ /* 0x00082400000000fc */
[----:B01234-:R-:W-:Y:S05]  /*e050*/  ENDCOLLECTIVE ;  /* 0x000000000000791b */ /* 0x01ffea0003800000 */
.L_x_6964:
[----:B------:R-:W-:Y:S05]  /*e060*/  BSYNC B0 ;  /* 0x0000000000007941 */ /* 0x000fea0003800000 */
.L_x_6963:
        /* <DEDUP_REMOVED lines=8> */
.L_x_6965:
[----:B------:R-:W-:Y:S02]  /*e0f0*/  MOV R250, R247 ;  /* 0x000000f700fa7202 */ /* 0x000fe40000000f00 */
[----:B------:R-:W-:-:S07]  /*e100*/  MOV R69, R244 ;  /* 0x000000f400457202 */ /* 0x000fce0000000f00 */
[----:B------:R-:W-:Y:S05]  /*e110*/  WARPSYNC.COLLECTIVE R71, `(.L_x_6966) ;  /* 0x0000000047087348 */ /* 0x000fea0003c00000 */
[----:B------:R0:W1:Y:S02]  /*e120*/  SHFL.DOWN P0, R244, R250, R251, R252 ;  /* 0x080000fbfaf47389 */ /* 0x00006400000000fc */
[----:B01----:R-:W-:Y:S05]  /*e130*/  ENDCOLLECTIVE ;  /* 0x000000000000791b */ /* 0x003fea0003800000 */
.L_x_6966:
[----:B------:R-:W-:Y:S02]  /*e140*/  MOV R250, R248 ;  /* 0x000000f800fa7202 */ /* 0x000fe40000000f00 */
[----:B------:R-:W-:-:S07]  /*e150*/  MOV R70, R244 ;  /* 0x000000f400467202 */ /* 0x000fce0000000f00 */
[----:B------:R-:W-:Y:S05]  /*e160*/  WARPSYNC.COLLECTIVE R71, `(.L_x_6967) ;  /* 0x0000000047087348 */ /* 0x000fea0003c00000 */
[----:B------:R0:W1:Y:S02]  /*e170*/  SHFL.DOWN P0, R244, R250, R251, R252 ;  /* 0x080000fbfaf47389 */ /* 0x00006400000000fc */
[----:B01----:R-:W-:Y:S05]  /*e180*/  ENDCOLLECTIVE ;  /* 0x000000000000791b */ /* 0x003fea0003800000 */
.L_x_6967:
[----:B------:R-:W-:Y:S01]  /*e190*/  MOV R71, R244 ;  /* 0x000000f400477202 */ /* 0x000fe20000000f00 */
[----:B------:R-:W-:Y:S06]  /*e1a0*/  BRA `(.L_x_6968) ;  /* 0xffffff8c00fc7947 */ /* 0x000fec000383ffff */
.L_x_6818:
        /* <DEDUP_REMOVED lines=8> */
.L_x_6970:
[----:B------:R-:W-:Y:S05]  /*e230*/  BSYNC B0 ;  /* 0x0000000000007941 */ /* 0x000fea0003800000 */
.L_x_6969:
        /* <DEDUP_REMOVED lines=10> */
.L_x_6971:
[----:B------:R-:W-:Y:S02]  /*e2e0*/  MOV R252, 0x1f ;  /* 0x0000001f00fc7802 */ /* 0x000fe40000000f00 */
[----:B------:R-:W-:Y:S02]  /*e2f0*/  MOV R70, R247 ;  /* 0x000000f700467202 */ /* 0x000fe40000000f00 */
[----:B------:R-:W-:-:S07]  /*e300*/  MOV R241, R244 ;  /* 0x000000f400f17202 */ /* 0x000fce0000000f00 */
[----:B------:R-:W-:Y:S05]  /*e310*/  WARPSYNC.COLLECTIVE R71, `(.L_x_6972) ;  /* 0x0000000047087348 */ /* 0x000fea0003c00000 */
[----:B------:R0:W1:Y:S02]  /*e320*/  SHFL.IDX P3, R244, R70, R69, R68 ;  /* 0x0000004546f47389 */ /* 0x0000640000060044 */
[----:B01----:R-:W-:Y:S05]  /*e330*/  ENDCOLLECTIVE ;  /* 0x000000000000791b */ /* 0x003fea0003800000 */
.L_x_6972:
[-C--:B------:R-:W-:Y:S01]  /*e340*/  FMUL.FTZ R243, R63, R241.reuse ;  /* 0x000000f13ff37220 */ /* 0x080fe20000410000 */
[----:B------:R-:W-:-:S03]  /*e350*/  FMUL.FTZ R242, R61, R241 ;  /* 0x000000f13df27220 */ /* 0x000fc60000410000 */
[-C--:B------:R-:W-:Y:S01]  /*e360*/  FFMA.FTZ R243, R62, R240.reuse, -R243 ;  /* 0x000000f03ef37223 */ /* 0x080fe200000108f3 */
[C---:B------:R-:W-:Y:S01]  /*e370*/  FFMA.FTZ R242, R60.reuse, R240, -R242 ;  /* 0x000000f03cf27223 */ /* 0x040fe200000108f2 */
[-C--:B------:R-:W-:Y:S01]  /*e380*/  FMUL.FTZ R68, R60, R241.reuse ;  /* 0x000000f13c447220 */ /* 0x080fe20000410000 */
[----:B------:R-:W-:Y:S01]  /*e390*/  FMUL.FTZ R69, R62, R241 ;  /* 0x000000f13e457220 */ /* 0x000fe20000410000 */
[----:B------:R-:W-:Y:S02]  /*e3a0*/  MOV R70, R248 ;  /* 0x000000f800467202 */ /* 0x000fe40000000f00 */
[-C--:B------:R-:W-:Y:S01]  /*e3b0*/  FFMA.FTZ R241, R61, R240.reuse, R68 ;  /* 0x000000f03df17223 */ /* 0x080fe20000010044 */
[----:B------:R-:W-:Y:S01]  /*e3c0*/  FFMA.FTZ R240, R63, R240, R69 ;  /* 0x000000f03ff07223 */ /* 0x000fe20000010045 */
[----:B------:R-:W-:Y:S01]  /*e3d0*/  HFMA2 R69, -RZ, RZ, 0, 0 ;  /* 0x00000000ff457431 */ /* 0x000fe200000001ff */
[----:B------:R-:W-:Y:S01]  /*e3e0*/  MOV R68, 0x1f ;  /* 0x0000001f00447802 */ /* 0x000fe20000000f00 */
[----:B------:R-:W-:-:S07]  /*e3f0*/  FADD.FTZ R243, R244, R243 ;  /* 0x000000f3f4f37221 */ /* 0x000fce0000010000 */
[----:B------:R-:W-:Y:S05]  /*e400*/  WARPSYNC.COLLECTIVE R71, `(.L_x_6973) ;  /* 0x0000000047087348 */ /* 0x000fea0003c00000 */
[----:B------:R0:W1:Y:S02]  /*e410*/  SHFL.IDX P3, R244, R70, R69, R68 ;  /* 0x0000004546f47389 */ /* 0x0000640000060044 */
[----:B01----:R-:W-:Y:S05]  /*e420*/  ENDCOLLECTIVE ;  /* 0x000000000000791b */ /* 0x003fea0003800000 */
.L_x_6973:
[----:B------:R-:W-:Y:S01]  /*e430*/  MOV R70, R60 ;  /* 0x0000003c00467202 */ /* 0x000fe20000000f00 */
[----:B------:R-:W-:-:S07]  /*e440*/  FADD.FTZ R240, R244, R240 ;  /* 0x000000f0f4f07221 */ /* 0x000fce0000010000 */
[----:B------:R-:W-:Y:S05]  /*e450*/  WARPSYNC.COLLECTIVE R71, `(.L_x_6974) ;  /* 0x0000000047087348 */ /* 0x000fea0003c00000 */
[----:B------:R0:W1:Y:S02]  /*e460*/  SHFL.DOWN P0, R244, R250, R251, R252 ;  /* 0x080000fbfaf47389 */ /* 0x00006400000000fc */
[----:B01----:R-:W-:Y:S05]  /*e470*/  ENDCOLLECTIVE ;  /* 0x000000000000791b */ /* 0x003fea0003800000 */
.L_x_6974:
[----:B------:R-:W-:Y:S02]  /*e480*/  MOV R250, R246 ;  /* 0x000000f600fa7202 */ /* 0x000fe40000000f00 */
[----:B------:R-:W-:-:S07]  /*e490*/  MOV R245, R244 ;  /* 0x000000f400f57202 */ /* 0x000fce0000000f00 */
[----:B------:R-:W-:Y:S05]  /*e4a0*/  WARPSYNC.COLLECTIVE R71, `(.L_x_6975) ;  /* 0x0000000047087348 */ /* 0x000fea0003c00000 */
[----:B------:R0:W1:Y:S02]  /*e4b0*/  SHFL.DOWN P0, R244, R250, R251, R252 ;  /* 0x080000fbfaf47389 */ /* 0x00006400000000fc */
[----:B01----:R-:W-:Y:S05]  /*e4c0*/  ENDCOLLECTIVE ;  /* 0x000000000000791b */ /* 0x003fea0003800000 */
.L_x_6975:
[----:B------:R-:W-:Y:S02]  /*e4d0*/  MOV R250, R247 ;  /* 0x000000f700fa7202 */ /* 0x000fe40000000f00 */
[----:B------:R-:W-:-:S07]  /*e4e0*/  MOV R246, R244 ;  /* 0x000000f400f67202 */ /* 0x000fce0000000f00 */
[----:B------:R-:W-:Y:S05]  /*e4f0*/  WARPSYNC.COLLECTIVE R71, `(.L_x_6976) ;  /* 0x0000000047087348 */ /* 0x000fea0003c00000 */
[----:B------:R0:W1:Y:S02]  /*e500*/  SHFL.DOWN P0, R244, R250, R251, R252 ;  /* 0x080000fbfaf47389 */ /* 0x00006400000000fc */
[----:B01----:R-:W-:Y:S05]  /*e510*/  ENDCOLLECTIVE ;  /* 0x000000000000791b */ /* 0x003fea0003800000 */
.L_x_6976:
[----:B------:R-:W-:Y:S02]  /*e520*/  MOV R250, R248 ;  /* 0x000000f800fa7202 */ /* 0x000fe40000000f00 */
[----:B------:R-:W-:-:S07]  /*e530*/  MOV R247, R244 ;  /* 0x000000f400f77202 */ /* 0x000fce0000000f00 */
[----:B------:R-:W-:Y:S05]  /*e540*/  WARPSYNC.COLLECTIVE R71, `(.L_x_6977) ;  /* 0x0000000047087348 */ /* 0x000fea0003c00000 */
[----:B------:R0:W1:Y:S02]  /*e550*/  SHFL.DOWN P0, R244, R250, R251, R252 ;  /* 0x080000fbfaf47389 */ /* 0x00006400000000fc */
[----:B01----:R-:W-:Y:S05]  /*e560*/  ENDCOLLECTIVE ;  /* 0x000000000000791b */ /* 0x003fea0003800000 */
.L_x_6977:
[----:B------:R-:W-:-:S07]  /*e570*/  MOV R248, R244 ;  /* 0x000000f400f87202 */ /* 0x000fce0000000f00 */
[----:B------:R-:W-:Y:S05]  /*e580*/  WARPSYNC.COLLECTIVE R71, `(.L_x_6978) ;  /* 0x0000000047087348 */ /* 0x000fea0003c00000 */
[----:B------:R0:W1:Y:S02]  /*e590*/  SHFL.IDX P3, R244, R70, R69, R68 ;  /* 0x0000004546f47389 */ /* 0x0000640000060044 */
[----:B01----:R-:W-:Y:S05]  /*e5a0*/  ENDCOLLECTIVE ;  /* 0x000000000000791b */ /* 0x003fea0003800000 */
.L_x_6978:
[----:B------:R-:W-:Y:S02]  /*e5b0*/  MOV R70, R61 ;  /* 0x0000003d00467202 */ /* 0x000fe40000000f00 */
[----:B------:R-:W-:-:S07]  /*e5c0*/  MOV R60, R244 ;  /* 0x000000f4003c7202 */ /* 0x000fce0000000f00 */
[----:B------:R-:W-:Y:S05]  /*e5d0*/  WARPSYNC.COLLECTIVE R71, `(.L_x_6979) ;  /* 0x0000000047087348 */ /* 0x000fea0003c00000 */
[----:B------:R0:W1:Y:S02]  /*e5e0*/  SHFL.IDX P3, R244, R70, R69, R68 ;  /* 0x0000004546f47389 */ /* 0x0000640000060044 */
[----:B01----:R-:W-:Y:S05]  /*e5f0*/  ENDCOLLECTIVE ;  /* 0x000000000000791b */ /* 0x003fea0003800000 */
.L_x_6979:
[----:B------:R-:W-:Y:S02]  /*e600*/  MOV R70, R62 ;  /* 0x0000003e00467202 */ /* 0x000fe40000000f00 */
[----:B------:R-:W-:-:S07]  /*e610*/  MOV R61, R244 ;  /* 0x000000f4003d7202 */ /* 0x000fce0000000f00 */
[----:B------:R-:W-:Y:S05]  /*e620*/  WARPSYNC.COLLECTIVE R71, `(.L_x_6980) ;  /* 0x0000000047087348 */ /* 0x000fea0003c00000 */
[----:B------:R0:W1:Y:S02]  /*e630*/  SHFL.IDX P3, R244, R70, R69, R68 ;  /* 0x0000004546f47389 */ /* 0x0000640000060044 */
[----:B01----:R-:W-:Y:S05]  /*e640*/  ENDCOLLECTIVE ;  /* 0x000000000000791b */ /* 0x003fea0003800000 */
.L_x_6980:
[----:B------:R-:W-:Y:S02]  /*e650*/  MOV R70, R63 ;  /* 0x0000003f00467202 */ /* 0x000fe40000000f00 */
[----:B------:R-:W-:-:S07]  /*e660*/  MOV R62, R244 ;  /* 0x000000f4003e7202 */ /* 0x000fce0000000f00 */
[----:B------:R-:W-:Y:S05]  /*e670*/  WARPSYNC.COLLECTIVE R71, `(.L_x_6981) ;  /* 0x0000000047087348 */ /* 0x000fea0003c00000 */
[----:B------:R0:W1:Y:S02]  /*e680*/  SHFL.IDX P3, R244, R70, R69, R68 ;  /* 0x0000004546f47389 */ /* 0x0000640000060044 */
[----:B01----:R-:W-:Y:S05]  /*e690*/  ENDCOLLECTIVE ;  /* 0x000000000000791b */ /* 0x003fea0003800000 */
.L_x_6981:
[----:B------:R-:W-:Y:S01]  /*e6a0*/  MOV R63, R244 ;  /* 0x000000f4003f7202 */ /* 0x000fe20000000f00 */
[----:B------:R-:W-:Y:S06]  /*e6b0*/  BRA `(.L_x_6982) ;  /* 0xffffff8c00547947 */ /* 0x000fec000383ffff */
.L_x_6983:
        /* <DEDUP_REMOVED lines=12> */
.L_x_18692:


//--------------------- .text._Z25selective_scan_bwd_kernelI32Selective_Scan_bwd_kernel_traitsILi64ELi16ELb0ELb0ELb1ELb0ELb1EfN3c107complexIfEEEEv12SSMParamsBwd --------------------------
	.section	.text._Z25selective_scan_bwd_kernelI32Selective_Scan_bwd_kernel_traitsILi64ELi16ELb0ELb0ELb1ELb0ELb1EfN3c107complexIfEEEEv12SSMParamsBwd,"ax",@progbits
	.align	128
        .global         _Z25selective_scan_bwd_kernelI32Selective_Scan_bwd_kernel_traitsILi64ELi16ELb0ELb0ELb1ELb0ELb1EfN3c107complexIfEEEEv12SSMParamsBwd
        .type           _Z25selective_scan_bwd_kernelI32Selective_Scan_bwd_kernel_traitsILi64ELi16ELb0ELb0ELb1ELb0ELb1EfN3c107complexIfEEEEv12SSMParamsBwd,@function
        .size           _Z25selective_scan_bwd_kernelI32Selective_Scan_bwd_kernel_traitsILi64ELi16ELb0ELb0ELb1ELb0ELb1EfN3c107complexIfEEEEv12SSMParamsBwd,(.L_x_18693 - _Z25selective_scan_bwd_kernelI32Selective_Scan_bwd_kernel_traitsILi64ELi16ELb0ELb0ELb1ELb0ELb1EfN3c107complexIfEEEEv12SSMParamsBwd)
        .other          _Z25selective_scan_bwd_kernelI32Selective_Scan_bwd_kernel_traitsILi64ELi16ELb0ELb0ELb1ELb0ELb1EfN3c107complexIfEEEEv12SSMParamsBwd,@"STO_CUDA_ENTRY STV_DEFAULT"
_Z25selective_scan_bwd_kernelI32Selective_Scan_bwd_kernel_traitsILi64ELi16ELb0ELb0ELb1ELb0ELb1EfN3c107complexIfEEEEv12SSMParamsBwd:
.text._Z25selective_scan_bwd_kernelI32Selective_Scan_bwd_kernel_traitsILi64ELi16ELb0ELb0ELb1ELb0ELb1EfN3c107complexIfEEEEv12SSMParamsBwd:
        /* <DEDUP_REMOVED lines=143> */
.L_x_7085:
        /* <DEDUP_REMOVED lines=67> */
[----:B------:R-:W-:-:S02]  /*0d20*/  IADD3 R10, P0, PT, R8, UR23, RZ ;  /* 0x00000017080a7c10 */ /* 0x000fc4000ff1e0ff */
[----:B------:R-:W-:Y:S02]  /*0d30*/  CS2R R108, SRZ ;  /* 0x00000000006c7805 */ /* 0x000fe4000001ff00 */
[----:B------:R-:W-:Y:S01]  /*0d40*/  MOV R76, RZ ;  /* 0x000000ff004c7202 */ /* 0x000fe20000000f00 */
[----:B------:R-:W-:Y:S01]  /*0d50*/  HFMA2 R111, -RZ, RZ, 0, 0 ;  /* 0x00000000ff6f7431 */ /* 0x000fe200000001ff */
[----:B------:R-:W-:Y:S02]  /*0d60*/  IADD3.X R11, PT, PT, RZ, UR24, RZ, P0, !PT ;  /* 0x00000018ff0b7c10 */ /* 0x000fe400087fe4ff */
[----:B------:R-:W-:Y:S02]  /*0d70*/  CS2R R112, SRZ ;  /* 0x0000000000707805 */ /* 0x000fe4000001ff00 */
[----:B------:R-:W-:Y:S01]  /*0d80*/  ISETP.GE.AND P0, PT, R26, UR16, PT ;  /* 0x000000101a007c0c */ /* 0x000fe2000bf06270 */
[----:B------:R-:W-:Y:S01]  /*0d90*/  HFMA2 R117, -RZ, RZ, 0, 0 ;  /* 0x00000000ff757431 */ /* 0x000fe200000001ff */
[----:B------:R-:W-:-:S02]  /*0da0*/  MOV R114, RZ ;  /* 0x000000ff00727202 */ /* 0x000fc40000000f00 */
[----:B------:R-:W-:Y:S02]  /*0db0*/  CS2R R118, SRZ ;  /* 0x0000000000767805 */ /* 0x000fe4000001ff00 */
[----:B------:R-:W-:Y:S01]  /*0dc0*/  MOV R120, RZ ;  /* 0x000000ff00787202 */ /* 0x000fe20000000f00 */
[----:B------:R-:W3:Y:S06]  /*0dd0*/  LDCU.64 UR14, c[0x0][0x508] ;  /* 0x0000a100ff0e77ac */ /* 0x000eec0008000a00 */
[----:B------:R-:W4:Y:S01]  /*0de0*/  @!P0 LDG.E R30, desc[UR32][R28.64+0x80] ;  /* 0x000080201c1e8981 */ /* 0x000f22000c1e1900 */
[----:B------:R-:W-:-:S02]  /*0df0*/  ISETP.GE.AND P0, PT, R17, UR16, PT ;  /* 0x0000001011007c0c */ /* 0x000fc4000bf06270 */
[----:B------:R-:W-:Y:S02]  /*0e00*/  LOP3.LUT R12, R3, 0x40, RZ, 0xfc, !PT ;  /* 0x00000040030c7812 */ /* 0x000fe400078efcff */
[----:B------:R-:W-:Y:S02]  /*0e10*/  ISETP.GE.AND P2, PT, R16, UR16, PT ;  /* 0x0000001010007c0c */ /* 0x000fe4000bf46270 */
        /* <DEDUP_REMOVED lines=138> */
[----:B--2---:R-:W-:Y:S02]  /*16c0*/  CS2R R34, SRZ ;  /* 0x0000000000227805 */ /* 0x004fe4000001ff00 */
[----:B---3--:R-:W-:Y:S01]  /*16d0*/  CS2R R36, SRZ ;  /* 0x0000000000247805 */ /* 0x008fe2000001ff00 */
[----:B------:R-:W2:Y:S01]  /*16e0*/  @!P2 LDG.E R33, desc[UR32][R10.64+0x300] ;  /* 0x000300200a21a981 */ /* 0x000ea2000c1e1900 */
[----:B------:R-:W-:-:S02]  /*16f0*/  ISETP.NE.AND P2, PT, R49, RZ, PT ;  /* 0x000000ff3100720c */ /* 0x000fc40003f45270 */
[----:B----4-:R-:W-:Y:S02]  /*1700*/  CS2R R38, SRZ ;  /* 0x0000000000267805 */ /* 0x010fe4000001ff00 */
[----:B-----5:R-:W-:Y:S02]  /*1710*/  CS2R R40, SRZ ;  /* 0x0000000000287805 */ /* 0x020fe4000001ff00 */
[----:B------:R-:W-:Y:S01]  /*1720*/  MOV R42, RZ ;  /* 0x000000ff002a7202 */ /* 0x000fe20000000f00 */
[----:B------:R-:W3:Y:S01]  /*1730*/  @!P1 LDG.E R36, desc[UR32][R10.64+0x380] ;  /* 0x000380200a249981 */ /* 0x000ee2000c1e1900 */
[----:B------:R-:W-:-:S03]  /*1740*/  ISETP.NE.AND P1, PT, R51, RZ, PT ;  /* 0x000000ff3300720c */ /* 0x000fc60003f25270 */
[----:B------:R-:W4:Y:S01]  /*1750*/  @!P0 LDG.E R35, desc[UR32][R10.64+0x400] ;  /* 0x000400200a238981 */ /* 0x000f22000c1e1900 */
[----:B------:R-:W-:-:S03]  /*1760*/  ISETP.NE.AND P0, PT, R53, RZ, PT ;  /* 0x000000ff3500720c */ /* 0x000fc60003f05270 */
[----:B------:R-:W5:Y:S01]  /*1770*/  @!P3 LDG.E R34, desc[UR32][R10.64+0x280] ;  /* 0x000280200a22b981 */ /* 0x000f62000c1e1900 */
[----:B------:R-:W-:-:S03]  /*1780*/  ISETP.NE.AND P3, PT, R47, RZ, PT ;  /* 0x000000ff2f00720c */ /* 0x000fc60003f65270 */
        /* <DEDUP_REMOVED lines=21> */
[----:B------:R0:W-:Y:S04]  /*18e0*/  STS [R140], R27 ;  /* 0x0000001b8c007388 */ /* 0x0001e80000000800 */
[----:B------:R-:W-:Y:S04]  /*18f0*/  STS [R138+0x80], R29 ;  /* 0x0000801d8a007388 */ /* 0x000fe80000000800 */
[----:B------:R-:W-:Y:S04]  /*1900*/  STS [R249+0x100], R30 ;  /* 0x0001001ef9007388 */ /* 0x000fe80000000800 */
[----:B------:R-:W-:Y:S04]  /*1910*/  STS [R237+0x180], R32 ;  /* 0x00018020ed007388 */ /* 0x000fe80000000800 */
[----:B------:R-:W-:Y:S04]  /*1920*/  STS [R106+0x200], R31 ;  /* 0x0002001f6a007388 */ /* 0x000fe80000000800 */
[----:B-----5:R-:W-:Y:S04]  /*1930*/  STS [R105+0x280], R34 ;  /* 0x0002802269007388 */ /* 0x020fe80000000800 */
[----:B--2---:R1:W-:Y:S04]  /*1940*/  STS [R104+0x300], R33 ;  /* 0x0003002168007388 */ /* 0x0043e80000000800 */
[----:B---3--:R-:W-:Y:S04]  /*1950*/  STS [R103+0x380], R36 ;  /* 0x0003802467007388 */ /* 0x008fe80000000800 */
[----:B----4-:R-:W-:Y:S04]  /*1960*/  STS [R102+0x400], R35 ;  /* 0x0004002366007388 */ /* 0x010fe80000000800 */
        /* <DEDUP_REMOVED lines=26> */
[----:B-1----:R-:W-:-:S02]  /*1b10*/  CS2R R32, SRZ ;  /* 0x0000000000207805 */ /* 0x002fc4000001ff00 */
[----:B------:R-:W-:Y:S02]  /*1b20*/  CS2R R30, SRZ ;  /* 0x00000000001e7805 */ /* 0x000fe4000001ff00 */
        /* <DEDUP_REMOVED lines=10> */
[----:B--2---:R-:W-:Y:S01]  /*1bd0*/  CS2R R28, SRZ ;  /* 0x00000000001c7805 */ /* 0x004fe2000001ff00 */
[----:B------:R-:W2:Y:S01]  /*1be0*/  @!P1 LDG.E R52, desc[UR32][R8.64+0x380] ;  /* 0x0003802008349981 */ /* 0x000ea2000c1e1900 */
[----:B------:R-:W-:-:S03]  /*1bf0*/  ISETP.NE.AND P1, PT, R59, RZ, PT ;  /* 0x000000ff3b00720c */ /* 0x000fc60003f25270 */
[----:B------:R-:W2:Y:S04]  /*1c00*/  @!P4 LDG.E R56, desc[UR32][R8.64+0x680] ;  /* 0x000680200838c981 */ /* 0x000ea8000c1e1900 */
        /* <DEDUP_REMOVED lines=20> */
[----:B------:R-:W-:Y:S01]  /*1d50*/  ISETP.GE.AND P3, PT, R26, UR16, PT ;  /* 0x000000101a007c0c */ /* 0x000fe2000bf66270 */
[----:B------:R-:W-:Y:S01]  /*1d60*/  HFMA2 R59, -RZ, RZ, 0, 0 ;  /* 0x00000000ff3b7431 */ /* 0x000fe200000001ff */
[----:B------:R-:W-:Y:S02]  /*1d70*/  CS2R R62, SRZ ;  /* 0x00000000003e7805 */ /* 0x000fe4000001ff00 */
[----:B------:R-:W-:Y:S02]  /*1d80*/  CS2R R60, SRZ ;  /* 0x00000000003c7805 */ /* 0x000fe4000001ff00 */
[----:B------:R-:W-:Y:S02]  /*1d90*/  MOV R57, RZ ;  /* 0x000000ff00397202 */ /* 0x000fe40000000f00 */
[----:B------:R-:W-:Y:S02]  /*1da0*/  MOV R66, RZ ;  /* 0x000000ff00427202 */ /* 0x000fe40000000f00 */
[----:B------:R-:W-:-:S02]  /*1db0*/  CS2R R64, SRZ ;  /* 0x0000000000407805 */ /* 0x000fc4000001ff00 */
[----:B------:R-:W-:Y:S02]  /*1dc0*/  CS2R R70, SRZ ;  /* 0x0000000000467805 */ /* 0x000fe4000001ff00 */
[----:B------:R-:W-:Y:S01]  /*1dd0*/  MOV R72, RZ ;  /* 0x000000ff00487202 */ /* 0x000fe20000000f00 */
        /* <DEDUP_REMOVED lines=47> */
[----:B------:R-:W-:Y:S01]  /*20d0*/  ISETP.NE.AND P2, PT, R68, RZ, PT ;  /* 0x000000ff4400720c */ /* 0x000fe20003f45270 */
[----:B0-----:R-:W-:Y:S01]  /*20e0*/  HFMA2 R56, -RZ, RZ, 0, 0 ;  /* 0x00000000ff387431 */ /* 0x001fe200000001ff */
        /* <DEDUP_REMOVED lines=40> */
[----:B------:R-:W-:Y:S04]  /*2370*/  LDS R63, [R94+0x14] ;  /* 0x000014005e3f7984 */ /* 0x000fe80000000800 */
[----:B------:R-:W4:Y:S04]  /*2380*/  LDS R62, [R94+0x18] ;  /* 0x000018005e3e7984 */ /* 0x000f280000000800 */
        /* <DEDUP_REMOVED lines=10> */
[----:B0-----:R-:W-:Y:S01]  /*2430*/  HFMA2 R70, -RZ, RZ, 0, 0 ;  /* 0x00000000ff467431 */ /* 0x001fe200000001ff */
[----:B------:R-:W-:-:S04]  /*2440*/  MOV R69, RZ ;  /* 0x000000ff00457202 */ /* 0x000fc80000000f00 */
        /* <DEDUP_REMOVED lines=31> */
[----:B------:R-:W-:Y:S01]  /*2640*/  FMUL.FTZ R77, R66, -1.4426950216293334961 ;  /* 0xbfb8aa3b424d7820 */ /* 0x000fe20000410000 */
[----:B----4-:R-:W-:Y:S01]  /*2650*/  FMUL.FTZ R4, R62, -1.4426950216293334961 ;  /* 0xbfb8aa3b3e047820 */ /* 0x010fe20000410000 */
[----:B------:R-:W2:Y:S04]  /*2660*/  MUFU.EX2 R110, R110 ;  /* 0x0000006e006e7308 */ /* 0x000ea80000000800 */
[----:B------:R-:W3:Y:S01]  /*2670*/  MUFU.EX2 R115, R115 ;  /* 0x0000007300737308 */ /* 0x000ee20000000800 */
[----:B0-----:R-:W-:-:S03]  /*2680*/  FADD.FTZ R72, R72, 1 ;  /* 0x3f80000048487421 */ /* 0x001fc60000010000 */
[----:B------:R-:W0:Y:S01]  /*2690*/  MUFU.EX2 R77, R77 ;  /* 0x0000004d004d7308 */ /* 0x000e220000000800 */
[----:B-1----:R-:W-:-:S03]  /*26a0*/  FADD.FTZ R71, R71, 1 ;  /* 0x3f80000047477421 */ /* 0x002fc60000010000 */
[----:B------:R-:W1:Y:S01]  /*26b0*/  MUFU.EX2 R4, R4 ;  /* 0x0000000400047308 */ /* 0x000e620000000800 */
[----:B-----5:R-:W-:-:S03]  /*26c0*/  FMUL.FTZ R5, R61, -1.4426950216293334961 ;  /* 0xbfb8aa3b3d057820 */ /* 0x020fc60000410000 */
[----:B------:R-:W-:Y:S01]  /*26d0*/  MUFU.RCP R72, R72 ;  /* 0x0000004800487308 */ /* 0x000fe20000001000 */
[----:B--2---:R-:W-:Y:S01]  /*26e0*/  FADD.FTZ R110, R110, 1 ;  /* 0x3f8000006e6e7421 */ /* 0x004fe20000010000 */
[----:B---3--:R-:W-:-:S06]  /*26f0*/  FADD.FTZ R115, R115, 1 ;  /* 0x3f80000073737421 */ /* 0x008fcc0000010000 */
[----:B------:R-:W2:Y:S01]  /*2700*/  MUFU.RCP R71, R71 ;  /* 0x0000004700477308 */ /* 0x000ea20000001000 */
[----:B0-----:R-:W-:Y:S01]  /*2710*/  FADD.FTZ R77, R77, 1 ;  /* 0x3f8000004d4d7421 */ /* 0x001fe20000010000 */
[----:B-1----:R-:W-:-:S06]  /*2720*/  FADD.FTZ R4, R4, 1 ;  /* 0x3f80000004047421 */ /* 0x002fcc0000010000 */
[----:B------:R-:W-:Y:S01]  /*2730*/  MUFU.EX2 R5, R5 ;  /* 0x0000000500057308 */ /* 0x000fe20000000800 */
[----:B------:R-:W-:Y:S01]  /*2740*/  FMUL.FTZ R122, R59, -1.4426950216293334961 ;  /* 0xbfb8aa3b3b7a7820 */ /* 0x000fe20000410000 */
[----:B------:R-:W-:Y:S02]  /*2750*/  FMUL.FTZ R125, R55, -1.4426950216293334961 ;  /* 0xbfb8aa3b377d7820 */ /* 0x000fe40000410000 */
[----:B------:R-:W-:Y:S01]  /*2760*/  MUFU.RCP R110, R110 ;  /* 0x0000006e006e7308 */ /* 0x000fe20000001000 */
[----:B------:R-:W-:Y:S01]  /*2770*/  FMUL.FTZ R124, R6, -1.4426950216293334961 ;  /* 0xbfb8aa3b067c7820 */ /* 0x000fe20000410000 */
[----:B------:R-:W-:-:S06]  /*2780*/  FMUL.FTZ R121, R60, -1.4426950216293334961 ;  /* 0xbfb8aa3b3c797820 */ /* 0x000fcc0000410000 */
[----:B------:R-:W0:Y:S01]  /*2790*/  MUFU.RCP R115, R115 ;  /* 0x0000007300737308 */ /* 0x000e220000001000 */
[----:B------:R-:W-:Y:S01]  /*27a0*/  FMUL.FTZ R123, R58, -1.4426950216293334961 ;  /* 0xbfb8aa3b3a7b7820 */ /* 0x000fe20000410000 */
[----:B------:R-:W-:-:S06]  /*27b0*/  FMUL.FTZ R116, R63, -1.4426950216293334961 ;  /* 0xbfb8aa3b3f747820 */ /* 0x000fcc0000410000 */
[----:B------:R-:W1:Y:S01]  /*27c0*/  MUFU.RCP R77, R77 ;  /* 0x0000004d004d7308 */ /* 0x000e620000001000 */
[----:B------:R-:W-:-:S07]  /*27d0*/  FMUL.FTZ R126, R57, -1.4426950216293334961 ;  /* 0xbfb8aa3b397e7820 */ /* 0x000fce0000410000 */
[----:B------:R-:W-:Y:S04]  /*27e0*/  MUFU.EX2 R122, R122 ;  /* 0x0000007a007a7308 */ /* 0x000fe80000000800 */
[----:B------:R-:W-:Y:S04]  /*27f0*/  MUFU.EX2 R125, R125 ;  /* 0x0000007d007d7308 */ /* 0x000fe80000000800 */
[----:B------:R-:W3:Y:S04]  /*2800*/  MUFU.EX2 R124, R124 ;  /* 0x0000007c007c7308 */ /* 0x000ee80000000800 */
[----:B------:R-:W-:Y:S04]  /*2810*/  MUFU.EX2 R121, R121 ;  /* 0x0000007900797308 */ /* 0x000fe80000000800 */
[----:B------:R-:W-:Y:S01]  /*2820*/  MUFU.EX2 R123, R123 ;  /* 0x0000007b007b7308 */ /* 0x000fe20000000800 */
[----:B------:R-:W-:-:S03]  /*2830*/  FMUL.FTZ R127, R56, -1.4426950216293334961 ;  /* 0xbfb8aa3b387f7820 */ /* 0x000fc60000410000 */
[----:B------:R-:W4:Y:S04]  /*2840*/  MUFU.EX2 R116, R116 ;  /* 0x0000007400747308 */ /* 0x000f280000000800 */
[----:B------:R5:W2:Y:S01]  /*2850*/  MUFU.EX2 R128, R126 ;  /* 0x0000007e00807308 */ /* 0x000aa20000000800 */
[----:B---3--:R-:W-:-:S03]  /*2860*/  FADD.FTZ R124, R124, 1 ;  /* 0x3f8000007c7c7421 */ /* 0x008fc60000010000 */
[----:B------:R3:W-:Y:S01]  /*2870*/  MUFU.EX2 R130, R127 ;  /* 0x0000007f00827308 */ /* 0x0007e20000000800 */
[----:B------:R-:W-:Y:S01]  /*2880*/  FMUL.FTZ R129, R7, -1.4426950216293334961 ;  /* 0xbfb8aa3b07817820 */ /* 0x000fe20000410000 */
[----:B-----5:R-:W-:Y:S02]  /*2890*/  FADD.FTZ R126, R125, 1 ;  /* 0x3f8000007d7e7421 */ /* 0x020fe40000010000 */
[----:B------:R-:W-:Y:S01]  /*28a0*/  MUFU.RCP R147, R124 ;  /* 0x0000007c00937308 */ /* 0x000fe20000001000 */
[----:B----4-:R-:W-:Y:S01]  /*28b0*/  FADD.FTZ R116, R116, 1 ;  /* 0x3f80000074747421 */ /* 0x010fe20000010000 */
[----:B--2---:R-:W-:-:S06]  /*28c0*/  FADD.FTZ R128, R128, 1 ;  /* 0x3f80000080807421 */ /* 0x004fcc0000010000 */
[----:B------:R2:W4:Y:S04]  /*28d0*/  MUFU.EX2 R136, R129 ;  /* 0x0000008100887308 */ /* 0x0005280000000800 */
        /* <DEDUP_REMOVED lines=19> */
[----:B------:R-:W3:Y:S04]  /*2a10*/  LDS R69, [R94] ;  /* 0x000000005e457984 */ /* 0x000ee80000000800 */
[----:B------:R-:W2:Y:S04]  /*2a20*/  LDS R70, [R94+0x4] ;  /* 0x000004005e467984 */ /* 0x000ea80000000800 */
[----:B------:R-:W-:Y:S04]  /*2a30*/  LDS R75, [R94+0x8] ;  /* 0x000008005e4b7984 */ /* 0x000fe80000000800 */
[----:B------:R-:W4:Y:S04]  /*2a40*/  LDS R74, [R94+0xc] ;  /* 0x00000c005e4a7984 */ /* 0x000f280000000800 */
[----:B------:R-:W4:Y:S01]  /*2a50*/  LDS R73, [R94+0x10] ;  /* 0x000010005e497984 */ /* 0x000f220000000800 */
[----:B-----5:R5:W4:Y:S01]  /*2a60*/  MUFU.RCP R117, R4 ;  /* 0x0000000400757308 */ /* 0x020b220000001000 */
[----:B0-----:R-:W-:Y:S01]  /*2a70*/  FADD.FTZ R118, R5, 1 ;  /* 0x3f80000005767421 */ /* 0x001fe20000010000 */
[----:B------:R-:W-:Y:S01]  /*2a80*/  FADD.FTZ R5, -R71, 1 ;  /* 0x3f80000047057421 */ /* 0x000fe20000010100 */
[----:B------:R-:W0:Y:S01]  /*2a90*/  LDS R76, [R94+0x14] ;  /* 0x000014005e4c7984 */ /* 0x000e220000000800 */
[----:B------:R-:W-:-:S03]  /*2aa0*/  FADD.FTZ R113, -R115, 1 ;  /* 0x3f80000073717421 */ /* 0x000fc60000010100 */
[----:B------:R-:W0:Y:S01]  /*2ab0*/  LDS R108, [R94+0x1c] ;  /* 0x00001c005e6c7984 */ /* 0x000e220000000800 */
[----:B-----5:R-:W-:-:S03]  /*2ac0*/  FADD.FTZ R4, -R72, 1 ;  /* 0x3f80000048047421 */ /* 0x020fc60000010100 */
[----:B------:R-:W-:Y:S01]  /*2ad0*/  LDS R109, [R94+0x18] ;  /* 0x000018005e6d7984 */ /* 0x000fe20000000800 */
[----:B------:R-:W-:Y:S01]  /*2ae0*/  FFMA.FTZ R112, R67, R4, 1 ;  /* 0x3f80000043707423 */ /* 0x000fe20000010004 */
[----:B------:R-:W-:Y:S01]  /*2af0*/  FFMA.FTZ R5, R68, R5, 1 ;  /* 0x3f80000044057423 */ /* 0x000fe20000010005 */
[----:B------:R-:W5:Y:S01]  /*2b00*/  MUFU.RCP R118, R118 ;  /* 0x0000007600767308 */ /* 0x000f620000001000 */
[----:B-1----:R-:W-:Y:S01]  /*2b10*/  FADD.FTZ R120, R122, 1 ;  /* 0x3f8000007a787421 */ /* 0x002fe20000010000 */
[----:B------:R-:W-:Y:S01]  /*2b20*/  FADD.FTZ R119, R121, 1 ;  /* 0x3f80000079777421 */ /* 0x000fe20000010000 */
[----:B------:R-:W-:Y:S01]  /*2b30*/  LDS R114, [R94+0x2c] ;  /* 0x00002c005e727984 */ /* 0x000fe20000000800 */
[----:B---3--:R-:W-:-:S04]  /*2b40*/  FMUL.FTZ R4, R54, R69 ;  /* 0x0000004536047220 */ /* 0x008fc80000410000 */
[----:B------:R-:W-:Y:S01]  /*2b50*/  FMUL.FTZ R4, R71, R4 ;  /* 0x0000000447047220 */ /* 0x000fe20000410000 */
[----:B--2---:R-:W-:-:S03]  /*2b60*/  FMUL.FTZ R111, R53, R70 ;  /* 0x00000046356f7220 */ /* 0x004fc60000410000 */
[----:B------:R-:W-:Y:S01]  /*2b70*/  FMUL.FTZ R5, R4, R5 ;  /* 0x0000000504057220 */ /* 0x000fe20000410000 */
[----:B------:R-:W-:Y:S01]  /*2b80*/  FMUL.FTZ R111, R72, R111 ;  /* 0x0000006f486f7220 */ /* 0x000fe20000410000 */
[----:B------:R-:W-:Y:S01]  /*2b90*/  FADD.FTZ R4, -R110, 1 ;  /* 0x3f8000006e047421 */ /* 0x000fe20000010100 */
[----:B------:R-:W-:Y:S01]  /*2ba0*/  FFMA.FTZ R133, R64, R113, 1 ;  /* 0x3f80000040857423 */ /* 0x000fe20000010071 */
[----:B----4-:R-:W-:Y:S01]  /*2bb0*/  FMUL.FTZ R125, R51, R74 ;  /* 0x0000004a337d7220 */ /* 0x010fe20000410000 */
[----:B------:R-:W-:Y:S01]  /*2bc0*/  FMUL.FTZ R127, R111, R112 ;  /* 0x000000706f7f7220 */ /* 0x000fe20000410000 */
[----:B------:R-:W-:Y:S01]  /*2bd0*/  FFMA.FTZ R122, R65, R4, 1 ;  /* 0x3f800000417a7423 */ /* 0x000fe20000010004 */
[----:B------:R-:W-:Y:S01]  /*2be0*/  FADD.FTZ R111, -R77, 1 ;  /* 0x3f8000004d6f7421 */ /* 0x000fe20000010100 */
[----:B------:R-:W-:Y:S01]  /*2bf0*/  FMUL.FTZ R4, R52, R75 ;  /* 0x0000004b34047220 */ /* 0x000fe20000410000 */
[----:B------:R-:W1:Y:S01]  /*2c00*/  LDS R113, [R94+0x28] ;  /* 0x000028005e717984 */ /* 0x000e620000000800 */
[----:B------:R-:W-:Y:S01]  /*2c10*/  FADD.FTZ R121, R123, 1 ;  /* 0x3f8000007b797421 */ /* 0x000fe20000010000 */
[----:B------:R-:W-:Y:S01]  /*2c20*/  FFMA.FTZ R123, R66, R111, 1 ;  /* 0x3f800000427b7423 */ /* 0x000fe2000001006f */
[----:B------:R-:W-:Y:S01]  /*2c30*/  FMUL.FTZ R4, R77, R4 ;  /* 0x000000044d047220 */ /* 0x000fe20000410000 */
[----:B------:R-:W-:Y:S01]  /*2c40*/  FMUL.FTZ R125, R110, R125 ;  /* 0x0000007d6e7d7220 */ /* 0x000fe20000410000 */
[----:B------:R-:W-:Y:S01]  /*2c50*/  FMUL.FTZ R124, R50, R73 ;  /* 0x00000049327c7220 */ /* 0x000fe20000410000 */
[----:B------:R-:W2:Y:S01]  /*2c60*/  LDS R111, [R94+0x20] ;  /* 0x000020005e6f7984 */ /* 0x000ea20000000800 */
[----:B------:R-:W-:Y:S01]  /*2c70*/  FMUL.FTZ R129, R4, R123 ;  /* 0x0000007b04817220 */ /* 0x000fe20000410000 */
[----:B------:R-:W-:-:S02]  /*2c80*/  FMUL.FTZ R131, R125, R122 ;  /* 0x0000007a7d837220 */ /* 0x000fc40000410000 */
[----:B------:R-:W3:Y:S01]  /*2c90*/  LDS R112, [R94+0x24] ;  /* 0x000024005e707984 */ /* 0x000ee20000000800 */
[----:B------:R-:W-:Y:S01]  /*2ca0*/  FMUL.FTZ R124, R115, R124 ;  /* 0x0000007c737c7220 */ /* 0x000fe20000410000 */
[----:B------:R-:W-:Y:S01]  /*2cb0*/  FADD.FTZ R123, -R117, 1 ;  /* 0x3f800000757b7421 */ /* 0x000fe20000010100 */
[----:B-----5:R-:W-:Y:S01]  /*2cc0*/  FADD.FTZ R122, -R118, 1 ;  /* 0x3f800000767a7421 */ /* 0x020fe20000010100 */
[----:B------:R-:W-:Y:S01]  /*2cd0*/  LDS R125, [R94+0x34] ;  /* 0x000034005e7d7984 */ /* 0x000fe20000000800 */
[----:B------:R-:W-:Y:S01]  /*2ce0*/  FMUL.FTZ R133, R124, R133 ;  /* 0x000000857c857220 */ /* 0x000fe20000410000 */
[----:B------:R-:W-:Y:S01]  /*2cf0*/  FFMA.FTZ R137, R62, R123, 1 ;  /* 0x3f8000003e897423 */ /* 0x000fe2000001007b */
[----:B------:R-:W-:Y:S01]  /*2d00*/  FFMA.FTZ R128, R61, R122, 1 ;  /* 0x3f8000003d807423 */ /* 0x000fe2000001007a */
[----:B------:R-:W4:Y:S04]  /*2d10*/  LDS R124, [R94+0x30] ;  /* 0x000030005e7c7984 */ /* 0x000f280000000800 */
[----:B------:R-:W5:Y:S04]  /*2d20*/  LDS R122, [R94+0x38] ;  /* 0x000038005e7a7984 */ /* 0x000f680000000800 */
[----:B------:R-:W5:Y:S01]  /*2d30*/  LDS R123, [R94+0x3c] ;  /* 0x00003c005e7b7984 */ /* 0x000f620000000800 */
[----:B------:R-:W1:Y:S01]  /*2d40*/  MUFU.RCP R120, R120 ;  /* 0x0000007800787308 */ /* 0x000e620000001000 */
[----:B------:R-:W-:Y:S01]  /*2d50*/  FADD.FTZ R136, R136, 1 ;  /* 0x3f80000088887421 */ /* 0x000fe20000010000 */
[----:B------:R-:W-:-:S06]  /*2d60*/  FADD.FTZ R130, R130, 1 ;  /* 0x3f80000082827421 */ /* 0x000fcc0000010000 */
[----:B------:R-:W2:Y:S01]  /*2d70*/  MUFU.RCP R121, R121 ;  /* 0x0000007900797308 */ /* 0x000ea20000001000 */
[C---:B------:R-:W-:Y:S01]  /*2d80*/  FADD.FTZ R4, -R116.reuse, 1 ;  /* 0x3f80000074047421 */ /* 0x040fe20000010100 */
[----:B0-----:R-:W-:Y:S01]  /*2d90*/  FMUL.FTZ R135, R33, R76 ;  /* 0x0000004c21877220 */ /* 0x001fe20000410000 */
[----:B------:R-:W-:Y:S01]  /*2da0*/  FMUL.FTZ R139, R31, R108 ;  /* 0x0000006c1f8b7220 */ /* 0x000fe20000410000 */
[----:B------:R-:W-:Y:S06]  /*2db0*/  BAR.SYNC.DEFER_BLOCKING 0x0 ;  /* 0x0000000000007b1d */ /* 0x000fec0000010000 */
[----:B------:R-:W0:Y:S01]  /*2dc0*/  MUFU.RCP R119, R119 ;  /* 0x0000007700777308 */ /* 0x000e220000001000 */
[----:B------:R-:W-:Y:S01]  /*2dd0*/  FFMA.FTZ R4, R63, R4, 1 ;  /* 0x3f8000003f047423 */ /* 0x000fe20000010004 */
[----:B------:R-:W-:Y:S01]  /*2de0*/  FMUL.FTZ R135, R116, R135 ;  /* 0x0000008774877220 */ /* 0x000fe20000410000 */
[----:B------:R-:W-:-:S05]  /*2df0*/  FMUL.FTZ R139, R118, R139 ;  /* 0x0000008b768b7220 */ /* 0x000fca0000410000 */
[----:B------:R-:W4:Y:S08]  /*2e00*/  MUFU.RCP R155, R130 ;  /* 0x00000082009b7308 */ /* 0x000f300000001000 */
[----:B------:R-:W5:Y:S01]  /*2e10*/  MUFU.RCP R136, R136 ;  /* 0x0000008800887308 */ /* 0x000f620000001000 */
[----:B------:R-:W-:Y:S01]  /*2e20*/  FMUL.FTZ R135, R135, R4 ;  /* 0x0000000487877220 */ /* 0x000fe20000410000 */
[----:B------:R-:W-:-:S06]  /*2e30*/  FMUL.FTZ R139, R139, R128 ;  /* 0x000000808b8b7220 */ /* 0x000fcc0000410000 */
[----:B------:R3:W5:Y:S01]  /*2e40*/  MUFU.RCP R132, R126 ;  /* 0x0000007e00847308 */ /* 0x0007620000001000 */
[----:B-1----:R-:W-:Y:S01]  /*2e50*/  FADD.FTZ R4, -R120, 1 ;  /* 0x3f80000078047421 */ /* 0x002fe20000010100 */
[----:B--2---:R-:W-:Y:S01]  /*2e60*/  FADD.FTZ R143, -R121, 1 ;  /* 0x3f800000798f7421 */ /* 0x004fe20000010100 */
        /* <DEDUP_REMOVED lines=9> */
[----:B0-----:R-:W-:Y:S01]  /*2f00*/  FADD.FTZ R141, -R119, 1 ;  /* 0x3f800000778d7421 */ /* 0x001fe20000010100 */
        /* <DEDUP_REMOVED lines=8> */
[----:B----4-:R-:W-:Y:S01]  /*2f90*/  FADD.FTZ R151, -R155, 1 ;  /* 0x3f8000009b977421 */ /* 0x010fe20000010100 */
[----:B-----5:R-:W-:Y:S01]  /*2fa0*/  FADD.FTZ R128, -R136, 1 ;  /* 0x3f80000088807421 */ /* 0x020fe20000010100 */
        /* <DEDUP_REMOVED lines=233> */
.L_x_6985:
[----:B------:R-:W2:Y:S01]  /*3e40*/  LDL.LU R3, [R1+0xc] ;  /* 0x00000c0001037983 */ /* 0x000ea20000300800 */
[----:B------:R-:W1:Y:S01]  /*3e50*/  LDCU UR8, c[0x0][0x38c] ;  /* 0x00007180ff0877ac */ /* 0x000e620008000800 */
[----:B------:R-:W-:Y:S02]  /*3e60*/  CS2R R76, SRZ ;  /* 0x00000000004c7805 */ /* 0x000fe4000001ff00 */
[----:B0-----:R-:W-:Y:S02]  /*3e70*/  CS2R R74, SRZ ;  /* 0x00000000004a7805 */ /* 0x001fe4000001ff00 */
[----:B------:R-:W-:Y:S02]  /*3e80*/  CS2R R72, SRZ ;  /* 0x0000000000487805 */ /* 0x000fe4000001ff00 */
[----:B------:R-:W-:Y:S02]  /*3e90*/  CS2R R58, SRZ ;  /* 0x00000000003a7805 */ /* 0x000fe4000001ff00 */
        /* <DEDUP_REMOVED lines=84> */
[----:B------:R-:W-:-:S02]  /*43e0*/  UIADD3 UR35, UPT, UPT, UR8, 0x800, URZ ;  /* 0x0000080008237890 */ /* 0x000fc4000fffe0ff */
[----:B------:R-:W-:Y:S02]  /*43f0*/  UIMAD UR9, UR31, UR9, UR15 ;  /* 0x000000091f0972a4 */ /* 0x000fe4000f8e020f */
        /* <DEDUP_REMOVED lines=13> */
.L_x_7084:
[----:B------:R-:W-:Y:S01]  /*44d0*/  UMOV UR36, UR14 ;  /* 0x0000000e00247c82 */ /* 0x000fe20008000000 */
[----:B------:R-:W-:Y:S01]  /*44e0*/  UMOV UR37, UR9 ;  /* 0x0000000900257c82 */ /* 0x000fe20008000000 */
[C---:B------:R-:W-:Y:S01]  /*44f0*/  SHF.L.U32 R122, R190.reuse, 0x5, RZ ;  /* 0x00000005be7a7819 */ /* 0x040fe200000006ff */
[----:B---3--:R-:W-:Y:S01]  /*4500*/  UIMAD.WIDE.U32 UR36, UR8, UR38, UR36 ;  /* 0x00000026082472a5 */ /* 0x008fe2000f8e0024 */
[----:B------:R-:W-:Y:S02]  /*4510*/  LOP3.LUT R123, R190, 0x1f, RZ, 0xc0, !PT ;  /* 0x0000001fbe7b7812 */ /* 0x000fe400078ec0ff */
[----:B------:R-:W-:Y:S01]  /*4520*/  LOP3.LUT P6, RZ, R2, 0x4, RZ, 0xc0, !PT ;  /* 0x0000000402ff7812 */ /* 0x000fe200078cc0ff */
[----:B------:R-:W-:Y:S02]  /*4530*/  UIMAD UR29, UR8, UR39, UR37 ;  /* 0x00000027081d72a4 */ /* 0x000fe4000f8e0225 */
[----:B0-----:R-:W-:-:S04]  /*4540*/  ULEA UR30, UP0, UR36, UR16, 0x3 ;  /* 0x00000010241e7291 */ /* 0x001fc8000f8018ff */
[----:B------:R-:W-:Y:S01]  /*4550*/  ULEA.HI.X UR36, UR36, UR17, UR29, 0x3, UP0 ;  /* 0x0000001124247291 */ /* 0x000fe200080f1c1d */
[----:B------:R-:W-:Y:S02]  /*4560*/  LOP3.LUT R60, R123, 0x7c00, R122, 0xf8, !PT ;  /* 0x00007c007b3c7812 */ /* 0x000fe400078ef87a */
[----:B-1----:R-:W-:-:S03]  /*4570*/  MOV R62, UR30 ;  /* 0x0000001e003e7c02 */ /* 0x002fc60008000f00 */
[----:B------:R-:W-:Y:S02]  /*4580*/  MOV R63, UR36 ;  /* 0x00000024003f7c02 */ /* 0x000fe40008000f00 */
[----:B------:R-:W-:Y:S02]  /*4590*/  MOV R67, UR44 ;  /* 0x0000002c00437c02 */ /* 0x000fe40008000f00 */
[----:B------:R-:W-:Y:S02]  /*45a0*/  MOV R61, RZ ;  /* 0x000000ff003d7202 */ /* 0x000fe40000000f00 */
[C---:B------:R-:W-:Y:S01]  /*45b0*/  LOP3.LUT R64, R60.reuse, 0x20, RZ, 0xfc, !PT ;  /* 0x000000203c407812 */ /* 0x040fe200078efcff */
[----:B------:R-:W3:Y:S01]  /*45c0*/  LDG.E.64 R62, desc[UR32][R62.64] ;  /* 0x000000203e3e7981 */ /* 0x000ee2000c1e1b00 */
[----:B------:R-:W-:Y:S01]  /*45d0*/  LOP3.LUT R65, R60, 0x40, RZ, 0xfc, !PT ;  /* 0x000000403c417812 */ /* 0x000fe200078efcff */
[----:B------:R-:W-:Y:S01]  /*45e0*/  IMAD.WIDE.U32 R66, R67, UR8, R60 ;  /* 0x0000000843427c25 */ /* 0x000fe2000f8e003c */
[----:B------:R-:W-:-:S02]  /*45f0*/  MOV R69, UR45 ;  /* 0x0000002d00457c02 */ /* 0x000fc40008000f00 */
[----:B------:R-:W-:Y:S02]  /*4600*/  ISETP.GE.AND P0, PT, R64, UR35, PT ;  /* 0x0000002340007c0c */ /* 0x000fe4000bf06270 */
[----:B------:R-:W-:Y:S02]  /*4610*/  LOP3.LUT R61, R60, 0x60, RZ, 0xfc, !PT ;  /* 0x000000603c3d7812 */ /* 0x000fe400078efcff */
[----:B------:R-:W-:Y:S01]  /*4620*/  ISETP.GE.AND P3, PT, R65, UR35, PT ;  /* 0x0000002341007c0c */ /* 0x000fe2000bf66270 */
[----:B------:R-:W-:Y:S01]  /*4630*/  IMAD R65, R69, UR8, R67 ;  /* 0x0000000845417c24 */ /* 0x000fe2000f8e0243 */
[----:B------:R-:W-:Y:S02]  /*4640*/  LEA R64, P2, R66, UR27, 0x2 ;  /* 0x0000001b42407c11 */ /* 0x000fe4000f8410ff */
[----:B------:R-:W-:Y:S02]  /*4650*/  ISETP.GE.AND P5, PT, R61, UR35, PT ;  /* 0x000000233d007c0c */ /* 0x000fe4000bfa6270 */
[----:B------:R-:W-:-:S02]  /*4660*/  LOP3.LUT R61, R60, 0xa0, RZ, 0xfc, !PT ;  /* 0x000000a03c3d7812 */ /* 0x000fc400078efcff */
[----:B------:R-:W-:Y:S02]  /*4670*/  LOP3.LUT R68, R60, 0x80, RZ, 0xfc, !PT ;  /* 0x000000803c447812 */ /* 0x000fe400078efcff */
[----:B------:R-:W-:Y:S02]  /*4680*/  MOV R147, RZ ;  /* 0x000000ff00937202 */ /* 0x000fe40000000f00 */
[----:B------:R-:W-:Y:S02]  /*4690*/  LEA.HI.X R65, R66, UR28, R65, 0x2, P2 ;  /* 0x0000001c42417c11 */ /* 0x000fe400090f1441 */
[----:B------:R-:W-:Y:S02]  /*46a0*/  ISETP.GE.AND P2, PT, R61, UR35, PT ;  /* 0x000000233d007c0c */ /* 0x000fe4000bf46270 */
[----:B------:R-:W-:Y:S01]  /*46b0*/  ISETP.GE.AND P4, PT, R68, UR35, PT ;  /* 0x0000002344007c0c */ /* 0x000fe2000bf86270 */
[----:B------:R-:W5:Y:S01]  /*46c0*/  @!P0 LDG.E R147, desc[UR32][R64.64+0x80] ;  /* 0x0000802040938981 */ /* 0x000f62000c1e1900 */
[----:B------:R-:W-:-:S02]  /*46d0*/  LOP3.LUT R61, R60, 0xc0, RZ, 0xfc, !PT ;  /* 0x000000c03c3d7812 */ /* 0x000fc400078efcff */
[----:B------:R-:W-:Y:S02]  /*46e0*/  CS2R R136, SRZ ;  /* 0x0000000000887805 */ /* 0x000fe4000001ff00 */
[----:B------:R-:W-:Y:S02]  /*46f0*/  MOV R143, RZ ;  /* 0x000000ff008f7202 */ /* 0x000fe40000000f00 */
        /* <DEDUP_REMOVED lines=9> */
[----:B------:R-:W-:Y:S02]  /*4790*/  CS2R R114, SRZ ;  /* 0x0000000000727805 */ /* 0x000fe4000001ff00 */
[C---:B------:R-:W-:Y:S01]  /*47a0*/  LOP3.LUT R66, R60.reuse, 0x140, RZ, 0xfc, !PT ;  /* 0x000001403c427812 */ /* 0x040fe200078efcff */
[----:B------:R-:W2:Y:S01]  /*47b0*/  @!P4 LDG.E R137, desc[UR32][R64.64+0x200] ;  /* 0x000200204089c981 */ /* 0x000ea2000c1e1900 */
[----:B------:R-:W-:Y:S02]  /*47c0*/  ISETP.GE.AND P4, PT, R61, UR35, PT ;  /* 0x000000233d007c0c */ /* 0x000fe4000bf86270 */
[----:B------:R-:W-:Y:S01]  /*47d0*/  LOP3.LUT R61, R60, 0x160, RZ, 0xfc, !PT ;  /* 0x000001603c3d7812 */ /* 0x000fe200078efcff */
[----:B------:R-:W2:Y:S01]  /*47e0*/  @!P2 LDG.E R109, desc[UR32][R64.64+0x280] ;  /* 0x00028020406da981 */ /* 0x000ea2000c1e1900 */
[----:B------:R-:W-:-:S02]  /*47f0*/  ISETP.GE.AND P2, PT, R66, UR35, PT ;  /* 0x0000002342007c0c */ /* 0x000fc4000bf46270 */
[----:B------:R-:W-:Y:S02]  /*4800*/  CS2R R134, SRZ ;  /* 0x0000000000867805 */ /* 0x000fe4000001ff00 */
[----:B------:R-:W-:Y:S01]  /*4810*/  CS2R R120, SRZ ;  /* 0x0000000000787805 */ /* 0x000fe2000001ff00 */
        /* <DEDUP_REMOVED lines=10> */
[C---:B------:R-:W-:Y:S01]  /*48c0*/  LOP3.LUT R66, R60.reuse, 0x1c0, RZ, 0xfc, !PT ;  /* 0x000001c03c427812 */ /* 0x040fe200078efcff */
[----:B------:R-:W2:Y:S01]  /*48d0*/  @!P2 LDG.E R68, desc[UR32][R64.64+0x500] ;  /* 0x000500204044a981 */ /* 0x000ea2000c1e1900 */
[----:B------:R-:W-:Y:S02]  /*48e0*/  ISETP.GE.AND P2, PT, R61, UR35, PT ;  /* 0x000000233d007c0c */ /* 0x000fe4000bf46270 */
[----:B------:R-:W-:Y:S01]  /*48f0*/  LOP3.LUT R61, R60, 0x200, RZ, 0xfc, !PT ;  /* 0x000002003c3d7812 */ /* 0x000fe200078efcff */
[----:B------:R-:W2:Y:S01]  /*4900*/  @!P4 LDG.E R134, desc[UR32][R64.64+0x480] ;  /* 0x000480204086c981 */ /* 0x000ea2000c1e1900 */
[----:B------:R-:W-:-:S02]  /*4910*/  ISETP.GE.AND P4, PT, R66, UR35, PT ;  /* 0x0000002342007c0c */ /* 0x000fc4000bf86270 */
[----:B------:R-:W-:Y:S01]  /*4920*/  CS2R R116, SRZ ;  /* 0x0000000000747805 */ /* 0x000fe2000001ff00 */
[----:B------:R-:W2:Y:S01]  /*4930*/  @!P0 LDG.E R120, desc[UR32][R64.64+0x580] ;  /* 0x0005802040788981 */ /* 0x000ea2000c1e1900 */
[----:B------:R-:W-:Y:S02]  /*4940*/  ISETP.GE.AND P0, PT, R61, UR35, PT ;  /* 0x000000233d007c0c */ /* 0x000fe4000bf06270 */
[C---:B------:R-:W-:Y:S02]  /*4950*/  LOP3.LUT R61, R60.reuse, 0x240, RZ, 0xfc, !PT ;  /* 0x000002403c3d7812 */ /* 0x040fe400078efcff */
[----:B------:R-:W2:Y:S01]  /*4960*/  @!P5 LDG.E R116, desc[UR32][R64.64+0x680] ;  /* 0x000680204074d981 */ /* 0x000ea2000c1e1900 */
[----:B------:R-:W-:Y:S02]  /*4970*/  LOP3.LUT R66, R60, 0x220, RZ, 0xfc, !PT ;  /* 0x000002203c427812 */ /* 0x000fe400078efcff */
[----:B------:R-:W-:Y:S01]  /*4980*/  ISETP.GE.AND P5, PT, R61, UR35, PT ;  /* 0x000000233d007c0c */ /* 0x000fe2000bfa6270 */
[----:B------:R-:W2:Y:S01]  /*4990*/  @!P3 LDG.E R117, desc[UR32][R64.64+0x600] ;  /* 0x000600204075b981 */ /* 0x000ea2000c1e1900 */
[----:B------:R-:W-:-:S02]  /*49a0*/  ISETP.GE.AND P3, PT, R66, UR35, PT ;  /* 0x0000002342007c0c */ /* 0x000fc4000bf66270 */
[C---:B------:R-:W-:Y:S02]  /*49b0*/  LOP3.LUT R61, R60.reuse, 0x260, RZ, 0xfc, !PT ;  /* 0x000002603c3d7812 */ /* 0x040fe400078efcff */
[----:B------:R-:W-:Y:S02]  /*49c0*/  CS2R R70, SRZ ;  /* 0x0000000000467805 */ /* 0x000fe4000001ff00 */
[----:B------:R-:W-:Y:S01]  /*49d0*/  MOV R150, RZ ;  /* 0x000000ff00967202 */ /* 0x000fe20000000f00 */
[----:B------:R-:W2:Y:S01]  /*49e0*/  @!P4 LDG.E R69, desc[UR32][R64.64+0x700] ;  /* 0x000700204045c981 */ /* 0x000ea2000c1e1900 */
[----:B------:R-:W-:Y:S02]  /*49f0*/  ISETP.GE.AND P4, PT, R61, UR35, PT ;  /* 0x000000233d007c0c */ /* 0x000fe4000bf86270 */
[----:B------:R-:W-:Y:S02]  /*4a00*/  LOP3.LUT R61, R60, 0x2a0, RZ, 0xfc, !PT ;  /* 0x000002a03c3d7812 */ /* 0x000fe400078efcff */
[----:B------:R-:W-:-:S02]  /*4a10*/  CS2R R132, SRZ ;  /* 0x0000000000847805 */ /* 0x000fc4000001ff00 */
[C---:B------:R-:W-:Y:S01]  /*4a20*/  LOP3.LUT R66, R60.reuse, 0x280, RZ, 0xfc, !PT ;  /* 0x000002803c427812 */ /* 0x040fe200078efcff */
[----:B------:R-:W5:Y:S04]  /*4a30*/  @!P6 LDG.E R150, desc[UR32][R64.64] ;  /* 0x000000204096e981 */ /* 0x000f68000c1e1900 */
[----:B------:R-:W2:Y:S01]  /*4a40*/  @!P0 LDG.E R71, desc[UR32][R64.64+0x800] ;  /* 0x0008002040478981 */ /* 0x000ea2000c1e1900 */
[----:B------:R-:W-:Y:S02]  /*4a50*/  ISETP.GE.AND P0, PT, R61, UR35, PT ;  /* 0x000000233d007c0c */ /* 0x000fe4000bf06270 */
[----:B------:R-:W-:Y:S01]  /*4a60*/  LOP3.LUT R61, R60, 0x2c0, RZ, 0xfc, !PT ;  /* 0x000002c03c3d7812 */ /* 0x000fe200078efcff */
[----:B------:R-:W2:Y:S01]  /*4a70*/  @!P2 LDG.E R108, desc[UR32][R64.64+0x780] ;  /* 0x00078020406ca981 */ /* 0x000ea2000c1e1900 */
[----:B------:R-:W-:-:S02]  /*4a80*/  ISETP.GE.AND P2, PT, R66, UR35, PT ;  /* 0x0000002342007c0c */ /* 0x000fc4000bf46270 */
[----:B------:R-:W-:Y:S01]  /*4a90*/  MOV R67, RZ ;  /* 0x000000ff00437202 */ /* 0x000fe20000000f00 */
[----:B------:R-:W2:Y:S01]  /*4aa0*/  @!P3 LDG.E R132, desc[UR32][R64.64+0x880] ;  /* 0x000880204084b981 */ /* 0x000ea2000c1e1900 */
[----:B------:R-:W-:Y:S02]  /*4ab0*/  ISETP.GE.AND P3, PT, R61, UR35, PT ;  /* 0x000000233d007c0c */ /* 0x000fe4000bf66270 */
[C---:B------:R-:W-:Y:S02]  /*4ac0*/  LOP3.LUT R61, R60.reuse, 0x300, RZ, 0xfc, !PT ;  /* 0x000003003c3d7812 */ /* 0x040fe400078efcff */
[----:B------:R-:W-:Y:S01]  /*4ad0*/  CS2R R118, SRZ ;  /* 0x0000000000767805 */ /* 0x000fe2000001ff00 */
[----:B------:R-:W2:Y:S01]  /*4ae0*/  @!P4 LDG.E R67, desc[UR32][R64.64+0x980] ;  /* 0x000980204043c981 */ /* 0x000ea2000c1e1900 */
[C---:B------:R-:W-:Y:S02]  /*4af0*/  LOP3.LUT R66, R60.reuse, 0x2e0, RZ, 0xfc, !PT ;  /* 0x000002e03c427812 */ /* 0x040fe400078efcff */
[----:B------:R-:W-:Y:S01]  /*4b00*/  ISETP.GE.AND P4, PT, R61, UR35, PT ;  /* 0x000000233d007c0c */ /* 0x000fe2000bf86270 */
[----:B------:R-:W2:Y:S01]  /*4b10*/  @!P5 LDG.E R70, desc[UR32][R64.64+0x900] ;  /* 0x000900204046d981 */ /* 0x000ea2000c1e1900 */
[----:B------:R-:W-:-:S02]  /*4b20*/  LOP3.LUT R61, R60, 0x320, RZ, 0xfc, !PT ;  /* 0x000003203c3d7812 */ /* 0x000fc400078efcff */
[----:B------:R-:W-:Y:S01]  /*4b30*/  ISETP.GE.AND P5, PT, R66, UR35, PT ;  /* 0x0000002342007c0c */ /* 0x000fe2000bfa6270 */
[----:B------:R-:W2:Y:S01]  /*4b40*/  @!P2 LDG.E R119, desc[UR32][R64.64+0xa00] ;  /* 0x000a00204077a981 */ /* 0x000ea2000c1e1900 */
[----:B------:R-:W-:Y:S02]  /*4b50*/  ISETP.GE.AND P2, PT, R61, UR35, PT ;  /* 0x000000233d007c0c */ /* 0x000fe4000bf46270 */
[----:B------:R-:W-:Y:S02]  /*4b60*/  MOV R66, RZ ;  /* 0x000000ff00427202 */ /* 0x000fe40000000f00 */
[----:B------:R-:W-:Y:S02]  /*4b70*/  CS2R R112, SRZ ;  /* 0x0000000000707805 */ /* 0x000fe4000001ff00 */
[C---:B------:R-:W-:Y:S01]  /*4b80*/  LOP3.LUT R61, R60.reuse, 0x360, RZ, 0xfc, !PT ;  /* 0x000003603c3d7812 */ /* 0x040fe200078efcff */
[----:B------:R-:W2:Y:S01]  /*4b90*/  @!P0 LDG.E R118, desc[UR32][R64.64+0xa80] ;  /* 0x000a802040768981 */ /* 0x000ea2000c1e1900 */
[----:B------:R-:W-:-:S03]  /*4ba0*/  LOP3.LUT R110, R60, 0x340, RZ, 0xfc, !PT ;  /* 0x000003403c6e7812 */ /* 0x000fc600078efcff */
[----:B------:R-:W2:Y:S01]  /*4bb0*/  @!P3 LDG.E R66, desc[UR32][R64.64+0xb00] ;  /* 0x000b00204042b981 */ /* 0x000ea2000c1e1900 */
[----:B------:R-:W-:Y:S02]  /*4bc0*/  ISETP.GE.AND P3, PT, R61, UR35, PT ;  /* 0x000000233d007c0c */ /* 0x000fe4000bf66270 */
[----:B------:R-:W-:Y:S01]  /*4bd0*/  ISETP.GE.AND P0, PT, R110, UR35, PT ;  /* 0x000000236e007c0c */ /* 0x000fe2000bf06270 */
[----:B------:R-:W2:Y:S01]  /*4be0*/  @!P5 LDG.E R115, desc[UR32][R64.64+0xb80] ;  /* 0x000b80204073d981 */ /* 0x000ea2000c1e1900 */
[C---:B------:R-:W-:Y:S02]  /*4bf0*/  LOP3.LUT R61, R60.reuse, 0x380, RZ, 0xfc, !PT ;  /* 0x000003803c3d7812 */ /* 0x040fe400078efcff */
[----:B------:R-:W-:Y:S01]  /*4c00*/  LOP3.LUT R110, R60, 0x3a0, RZ, 0xfc, !PT ;  /* 0x000003a03c6e7812 */ /* 0x000fe200078efcff */
[----:B------:R-:W2:Y:S01]  /*4c10*/  @!P2 LDG.E R112, desc[UR32][R64.64+0xc80] ;  /* 0x000c80204070a981 */ /* 0x000ea2000c1e1900 */
[----:B------:R-:W-:Y:S02]  /*4c20*/  ISETP.GE.AND P5, PT, R61, UR35, PT ;  /* 0x000000233d007c0c */ /* 0x000fe4000bfa6270 */
[----:B------:R-:W-:-:S02]  /*4c30*/  ISETP.GE.AND P2, PT, R110, UR35, PT ;  /* 0x000000236e007c0c */ /* 0x000fc4000bf46270 */
[----:B------:R-:W-:Y:S02]  /*4c40*/  CS2R R110, SRZ ;  /* 0x00000000006e7805 */ /* 0x000fe4000001ff00 */
[----:B------:R-:W-:Y:S01]  /*4c50*/  MOV R131, RZ ;  /* 0x000000ff00837202 */ /* 0x000fe20000000f00 */
[----:B------:R-:W2:Y:S04]  /*4c60*/  @!P4 LDG.E R113, desc[UR32][R64.64+0xc00] ;  /* 0x000c00204071c981 */ /* 0x000ea8000c1e1900 */
[----:B------:R-:W2:Y:S04]  /*4c70*/  @!P0 LDG.E R110, desc[UR32][R64.64+0xd00] ;  /* 0x000d0020406e8981 */ /* 0x000ea8000c1e1900 */
[----:B------:R-:W2:Y:S01]  /*4c80*/  @!P3 LDG.E R111, desc[UR32][R64.64+0xd80] ;  /* 0x000d8020406fb981 */ /* 0x000ea2000c1e1900 */
[----:B------:R-:W-:-:S03]  /*4c90*/  LOP3.LUT R60, R60, 0x3c0, RZ, 0xfc, !PT ;  /* 0x000003c03c3c7812 */ /* 0x000fc600078efcff */
[----:B------:R-:W2:Y:S01]  /*4ca0*/  @!P5 LDG.E R131, desc[UR32][R64.64+0xe00] ;  /* 0x000e00204083d981 */ /* 0x000ea2000c1e1900 */
[----:B------:R-:W-:-:S03]  /*4cb0*/  LOP3.LUT R61, R122, 0x3e0, R123, 0xfe, !PT ;  /* 0x000003e07a3d7812 */ /* 0x000fc600078efe7b */
[----:B------:R-:W2:Y:S01]  /*4cc0*/  @!P2 LDG.E R133, desc[UR32][R64.64+0xe80] ;  /* 0x000e80204085a981 */ /* 0x000ea2000c1e1900 */
[----:B------:R-:W-:Y:S01]  /*4cd0*/  UMOV UR30, UR12 ;  /* 0x0000000c001e7c82 */ /* 0x000fe20008000000 */
[----:B------:R-:W-:Y:S01]  /*4ce0*/  ISETP.GE.AND P0, PT, R60, UR35, PT ;  /* 0x000000233c007c0c */ /* 0x000fe2000bf06270 */
[----:B----4-:R-:W-:Y:S01]  /*4cf0*/  UIMAD.WIDE.U32 UR36, UR8, UR40, UR30 ;  /* 0x00000028082472a5 */ /* 0x010fe2000f8e001e */
[----:B------:R-:W-:-:S03]  /*4d00*/  ISETP.GE.AND P4, PT, R61, UR35, PT ;  /* 0x000000233d007c0c */ /* 0x000fc6000bf86270 */
[----:B------:R-:W-:Y:S02]  /*4d10*/  UIMAD UR29, UR8, UR41, UR37 ;  /* 0x00000029081d72a4 */ /* 0x000fe4000f8e0225 */
[----:B------:R-:W-:Y:S01]  /*4d20*/  ULEA UR30, UP0, UR36, UR18, 0x3 ;  /* 0x00000012241e7291 */ /* 0x000fe2000f8018ff */
[----:B------:R-:W-:Y:S02]  /*4d30*/  MOV R140, RZ ;  /* 0x000000ff008c7202 */ /* 0x000fe40000000f00 */
[----:B------:R-:W-:Y:S01]  /*4d40*/  MOV R139, RZ ;  /* 0x000000ff008b7202 */ /* 0x000fe20000000f00 */
[----:B------:R-:W-:Y:S02]  /*4d50*/  ULEA.HI.X UR36, UR36, UR19, UR29, 0x3, UP0 ;  /* 0x0000001324247291 */ /* 0x000fe400080f1c1d */
[----:B------:R-:W-:Y:S01]  /*4d60*/  MOV R60, UR30 ;  /* 0x0000001e003c7c02 */ /* 0x000fe20008000f00 */
[----:B------:R-:W4:Y:S03]  /*4d70*/  @!P0 LDG.E R140, desc[UR32][R64.64+0xf00] ;  /* 0x000f0020408c8981 */ /* 0x000f26000c1e1900 */
[----:B------:R-:W-:Y:S01]  /*4d80*/  MOV R61, UR36 ;  /* 0x00000024003d7c02 */ /* 0x000fe20008000f00 */
[----:B------:R0:W4:Y:S05]  /*4d90*/  @!P4 LDG.E R139, desc[UR32][R64.64+0xf80] ;  /* 0x000f8020408bc981 */ /* 0x00012a000c1e1900 */
        /* <DEDUP_REMOVED lines=17> */
[----:B------:R0:W-:Y:S01]  /*4eb0*/  MUFU.COS R144, R122 ;  /* 0x0000007a00907308 */ /* 0x0001e20000000000 */
[----:B------:R-:W-:Y:S01]  /*4ec0*/  IADD3 R149, PT, PT, R152, 0x40, RZ ;  /* 0x0000004098957810 */ /* 0x000fe20007ffe0ff */
[----:B0-----:R-:W-:-:S06]  /*4ed0*/  FMUL.FTZ R122, R44, UR36 ;  /* 0x000000242c7a7c20 */ /* 0x001fcc0008410000 */
[----:B------:R-:W-:Y:S01]  /*4ee0*/  MUFU.SIN R127, R64 ;  /* 0x00000040007f7308 */ /* 0x000fe20000000400 */
[----:B------:R-:W-:Y:S01]  /*4ef0*/  FMUL.RZ R148, R122, 0.15915493667125701904 ;  /* 0x3e22f9837a947820 */ /* 0x000fe2000040c000 */
[----:B------:R-:W-:-:S06]  /*4f00*/  FMUL.FTZ R122, R43, UR36 ;  /* 0x000000242b7a7c20 */ /* 0x000fcc0008410000 */
[----:B------:R0:W-:Y:S01]  /*4f10*/  MUFU.COS R126, R64 ;  /* 0x00000040007e7308 */ /* 0x0001e20000000000 */
[----:B------:R-:W-:Y:S01]  /*4f20*/  FMUL.RZ R153, R122, 0.15915493667125701904 ;  /* 0x3e22f9837a997820 */ /* 0x000fe2000040c000 */
[----:B------:R-:W-:Y:S01]  /*4f30*/  IADD3 R151, PT, PT, R152, 0x60, RZ ;  /* 0x0000006098977810 */ /* 0x000fe20007ffe0ff */
[----:B------:R-:W-:-:S05]  /*4f40*/  FMUL.FTZ R122, R42, UR36 ;  /* 0x000000242a7a7c20 */ /* 0x000fca0008410000 */
[----:B------:R-:W1:Y:S01]  /*4f50*/  MUFU.SIN R145, R65 ;  /* 0x0000004100917308 */ /* 0x000e620000000400 */
[----:B0-----:R-:W-:Y:S01]  /*4f60*/  FMUL.FTZ R64, R45, UR36 ;  /* 0x000000242d407c20 */ /* 0x001fe20008410000 */
[----:B------:R-:W-:-:S03]  /*4f70*/  IADD3 R123, PT, PT, R152, 0x20, RZ ;  /* 0x00000020987b7810 */ /* 0x000fc60007ffe0ff */
[----:B------:R-:W-:-:S03]  /*4f80*/  FMUL.RZ R125, R64, 0.15915493667125701904 ;  /* 0x3e22f983407d7820 */ /* 0x000fc6000040c000 */
[----:B------:R0:W3:Y:S01]  /*4f90*/  MUFU.COS R146, R65 ;  /* 0x0000004100927308 */ /* 0x0000e20000000000 */
[-C--:B------:R-:W-:Y:S01]  /*4fa0*/  LEA.HI.SX32 R156, R149, R152.reuse, 0x1b ;  /* 0x00000098959c7211 */ /* 0x080fe200078fdaff */
[----:B------:R-:W-:Y:S01]  /*4fb0*/  FMUL.FTZ R149, R40, UR36 ;  /* 0x0000002428957c20 */ /* 0x000fe20008410000 */
[----:B0-----:R-:W-:-:S05]  /*4fc0*/  LEA.HI.SX32 R65, R152, R152, 0x1b ;  /* 0x0000009898417211 */ /* 0x001fca00078fdaff */
[----:B------:R-:W-:Y:S01]  /*4fd0*/  MUFU.SIN R138, R124 ;  /* 0x0000007c008a7308 */ /* 0x000fe20000000400 */
[----:B------:R-:W-:Y:S01]  /*4fe0*/  LEA R155, R65, UR30, 0x2 ;  /* 0x0000001e419b7c11 */ /* 0x000fe2000f8e10ff */
[----:B------:R-:W-:Y:S01]  /*4ff0*/  FMUL.FTZ R65, R41, UR36 ;  /* 0x0000002429417c20 */ /* 0x000fe20008410000 */
[----:B------:R-:W-:Y:S01]  /*5000*/  IADD3 R159, PT, PT, R152, 0x80, RZ ;  /* 0x00000080989f7810 */ /* 0x000fe20007ffe0ff */
[----:B------:R-:W-:Y:S01]  /*5010*/  FMUL.FTZ R154, R39, UR36 ;  /* 0x00000024279a7c20 */ /* 0x000fe20008410000 */
[----:B------:R-:W-:-:S03]  /*5020*/  LEA.HI.SX32 R157, R151, R152, 0x1b ;  /* 0x00000098979d7211 */ /* 0x000fc600078fdaff */
[----:B------:R-:W-:Y:S01]  /*5030*/  MUFU.COS R141, R124 ;  /* 0x0000007c008d7308 */ /* 0x000fe20000000000 */
[C---:B------:R-:W-:Y:S01]  /*5040*/  IADD3 R161, PT, PT, R152.reuse, 0xa0, RZ ;  /* 0x000000a098a17810 */ /* 0x040fe20007ffe0ff */
[----:B------:R-:W-:Y:S01]  /*5050*/  FMUL.RZ R151, R65, 0.15915493667125701904 ;  /* 0x3e22f98341977820 */ /* 0x000fe2000040c000 */
[----:B------:R-:W-:Y:S01]  /*5060*/  IADD3 R163, PT, PT, R152, 0xc0, RZ ;  /* 0x000000c098a37810 */ /* 0x000fe20007ffe0ff */
[----:B------:R-:W-:-:S04]  /*5070*/  FMUL.RZ R158, R149, 0.15915493667125701904 ;  /* 0x3e22f983959e7820 */ /* 0x000fc8000040c000 */
[----:B------:R-:W-:Y:S01]  /*5080*/  MUFU.SIN R130, R125 ;  /* 0x0000007d00827308 */ /* 0x000fe20000000400 */
[----:B------:R-:W-:Y:S01]  /*5090*/  IADD3 R165, PT, PT, R152, 0xe0, RZ ;  /* 0x000000e098a57810 */ /* 0x000fe20007ffe0ff */
[----:B------:R-:W-:Y:S01]  /*50a0*/  FMUL.RZ R162, R154, 0.15915493667125701904 ;  /* 0x3e22f9839aa27820 */ /* 0x000fe2000040c000 */
[----:B------:R-:W-:-:S05]  /*50b0*/  IADD3 R167, PT, PT, R152, 0x100, RZ ;  /* 0x0000010098a77810 */ /* 0x000fca0007ffe0ff */
[----:B------:R-:W0:Y:S01]  /*50c0*/  MUFU.COS R64, R125 ;  /* 0x0000007d00407308 */ /* 0x000e220000000000 */
[----:B------:R-:W-:-:S07]  /*50d0*/  LEA.HI.SX32 R159, R159, R152, 0x1b ;  /* 0x000000989f9f7211 */ /* 0x000fce00078fdaff */
[----:B------:R-:W-:Y:S01]  /*50e0*/  MUFU.SIN R128, R148 ;  /* 0x0000009400807308 */ /* 0x000fe20000000400 */
[----:B------:R-:W-:-:S07]  /*50f0*/  IADD3 R169, PT, PT, R152, 0x120, RZ ;  /* 0x0000012098a97810 */ /* 0x000fce0007ffe0ff */
[----:B------:R1:W-:Y:S01]  /*5100*/  MUFU.COS R129, R148 ;  /* 0x0000009400817308 */ /* 0x0003e20000000000 */
[----:B------:R-:W-:-:S07]  /*5110*/  LEA.HI.SX32 R161, R161, R152, 0x1b ;  /* 0x00000098a1a17211 */ /* 0x000fce00078fdaff */
[----:B------:R-:W-:Y:S01]  /*5120*/  MUFU.SIN R124, R153 ;  /* 0x00000099007c7308 */ /* 0x000fe20000000400 */
[----:B-1----:R-:W-:Y:S01]  /*5130*/  FMUL.RZ R148, R122, 0.15915493667125701904 ;  /* 0x3e22f9837a947820 */ /* 0x002fe2000040c000 */
[----:B------:R-:W-:-:S06]  /*5140*/  IADD3 R171, PT, PT, R152, 0x140, RZ ;  /* 0x0000014098ab7810 */ /* 0x000fcc0007ffe0ff */
[----:B------:R1:W-:Y:S01]  /*5150*/  MUFU.COS R125, R153 ;  /* 0x00000099007d7308 */ /* 0x0003e20000000000 */
[-C--:B------:R-:W-:Y:S02]  /*5160*/  LEA.HI.SX32 R163, R163, R152.reuse, 0x1b ;  /* 0x00000098a3a37211 */ /* 0x080fe400078fdaff */
[----:B------:R-:W-:Y:S02]  /*5170*/  LEA R156, R156, UR30, 0x2 ;  /* 0x0000001e9c9c7c11 */ /* 0x000fe4000f8e10ff */
[----:B-1----:R-:W-:-:S03]  /*5180*/  LEA.HI.SX32 R153, R123, R152, 0x1b ;  /* 0x000000987b997211 */ /* 0x002fc600078fdaff */
[----:B------:R-:W-:Y:S01]  /*5190*/  MUFU.SIN R122, R148 ;  /* 0x00000094007a7308 */ /* 0x000fe20000000400 */
[----:B------:R-:W-:Y:S02]  /*51a0*/  IADD3 R173, PT, PT, R152, 0x160, RZ ;  /* 0x0000016098ad7810 */ /* 0x000fe40007ffe0ff */
[----:B------:R-:W-:Y:S02]  /*51b0*/  LEA R154, R153, UR30, 0x2 ;  /* 0x0000001e999a7c11 */ /* 0x000fe4000f8e10ff */
[----:B------:R-:W-:-:S03]  /*51c0*/  LEA.HI.SX32 R165, R165, R152, 0x1b ;  /* 0x00000098a5a57211 */ /* 0x000fc600078fdaff */
[----:B------:R-:W1:Y:S01]  /*51d0*/  MUFU.COS R123, R148 ;  /* 0x00000094007b7308 */ /* 0x000e620000000000 */
[----:B------:R-:W-:Y:S01]  /*51e0*/  LEA R157, R157, UR30, 0x2 ;  /* 0x0000001e9d9d7c11 */ /* 0x000fe2000f8e10ff */
[----:B-----5:R5:W-:Y:S01]  /*51f0*/  STS [R155], R150 ;  /* 0x000000969b007388 */ /* 0x020be20000000800 */
[----:B------:R-:W-:Y:S02]  /*5200*/  IADD3 R175, PT, PT, R152, 0x180, RZ ;  /* 0x0000018098af7810 */ /* 0x000fe40007ffe0ff */
[----:B------:R-:W-:-:S03]  /*5210*/  LEA.HI.SX32 R167, R167, R152, 0x1b ;  /* 0x00000098a7a77211 */ /* 0x000fc600078fdaff */
[----:B------:R-:W1:Y:S01]  /*5220*/  MUFU.SIN R65, R151 ;  /* 0x0000009700417308 */ /* 0x000e620000000400 */
[----:B------:R-:W-:Y:S01]  /*5230*/  IADD3 R177, PT, PT, R152, 0x1a0, RZ ;  /* 0x000001a098b17810 */ /* 0x000fe20007ffe0ff */
[----:B------:R3:W-:Y:S01]  /*5240*/  STS [R154+0x80], R147 ;  /* 0x000080939a007388 */ /* 0x0007e20000000800 */
[----:B------:R-:W-:Y:S02]  /*5250*/  LEA.HI.SX32 R169, R169, R152, 0x1b ;  /* 0x00000098a9a97211 */ /* 0x000fe400078fdaff */
[----:B------:R-:W-:-:S03]  /*5260*/  LEA R160, R161, UR30, 0x2 ;  /* 0x0000001ea1a07c11 */ /* 0x000fc6000f8e10ff */
[----:B------:R-:W1:Y:S01]  /*5270*/  MUFU.COS R148, R151 ;  /* 0x0000009700947308 */ /* 0x000e620000000000 */
[----:B------:R-:W-:Y:S01]  /*5280*/  IADD3 R179, PT, PT, R152, 0x1c0, RZ ;  /* 0x000001c098b37810 */ /* 0x000fe20007ffe0ff */
[----:B--2---:R-:W-:Y:S01]  /*5290*/  STS [R156+0x100], R143 ;  /* 0x0001008f9c007388 */ /* 0x004fe20000000800 */
[----:B------:R-:W-:Y:S02]  /*52a0*/  LEA.HI.SX32 R171, R171, R152, 0x1b ;  /* 0x00000098abab7211 */ /* 0x000fe400078fdaff */
[----:B------:R-:W-:-:S03]  /*52b0*/  LEA R163, R163, UR30, 0x2 ;  /* 0x0000001ea3a37c11 */ /* 0x000fc6000f8e10ff */
[----:B------:R-:W-:Y:S01]  /*52c0*/  MUFU.SIN R149, R158 ;  /* 0x0000009e00957308 */ /* 0x000fe20000000400 */
[----:B------:R-:W-:Y:S01]  /*52d0*/  IADD3 R181, PT, PT, R152, 0x1e0, RZ ;  /* 0x000001e098b57810 */ /* 0x000fe20007ffe0ff */
[----:B------:R2:W-:Y:S01]  /*52e0*/  STS [R157+0x180], R136 ;  /* 0x000180889d007388 */ /* 0x0005e20000000800 */
[----:B------:R-:W-:-:S05]  /*52f0*/  LEA.HI.SX32 R173, R173, R152, 0x1b ;  /* 0x00000098adad7211 */ /* 0x000fca00078fdaff */
[----:B------:R0:W-:Y:S01]  /*5300*/  MUFU.COS R151, R158 ;  /* 0x0000009e00977308 */ /* 0x0001e20000000000 */
[----:B-----5:R-:W-:Y:S02]  /*5310*/  LEA R150, R165, UR30, 0x2 ;  /* 0x0000001ea5967c11 */ /* 0x020fe4000f8e10ff */
[----:B------:R-:W-:Y:S02]  /*5320*/  R2UR UR37, R62 ;  /* 0x000000003e2572ca */ /* 0x000fe400000e0000 */
[C---:B------:R-:W-:Y:S02]  /*5330*/  IADD3 R183, PT, PT, R152.reuse, 0x200, RZ ;  /* 0x0000020098b77810 */ /* 0x040fe40007ffe0ff */
[----:B0-----:R-:W-:Y:S02]  /*5340*/  LEA R158, R159, UR30, 0x2 ;  /* 0x0000001e9f9e7c11 */ /* 0x001fe4000f8e10ff */
[----:B------:R-:W-:Y:S02]  /*5350*/  LEA.HI.SX32 R175, R175, R152, 0x1b ;  /* 0x00000098afaf7211 */ /* 0x000fe400078fdaff */
[----:B---3--:R-:W-:Y:S01]  /*5360*/  LEA R154, R167, UR30, 0x2 ;  /* 0x0000001ea79a7c11 */ /* 0x008fe2000f8e10ff */
[----:B------:R-:W-:Y:S01]  /*5370*/  STS [R158+0x200], R137 ;  /* 0x000200899e007388 */ /* 0x000fe20000000800 */
[----:B------:R-:W-:-:S02]  /*5380*/  IADD3 R185, PT, PT, R152, 0x220, RZ ;  /* 0x0000022098b97810 */ /* 0x000fc40007ffe0ff */
[-C--:B------:R-:W-:Y:S01]  /*5390*/  LEA.HI.SX32 R177, R177, R152.reuse, 0x1b ;  /* 0x00000098b1b17211 */ /* 0x080fe200078fdaff */
[----:B------:R-:W-:Y:S01]  /*53a0*/  STS [R160+0x280], R109 ;  /* 0x0002806da0007388 */ /* 0x000fe20000000800 */
[----:B------:R-:W-:Y:S02]  /*53b0*/  LEA R169, R169, UR30, 0x2 ;  /* 0x0000001ea9a97c11 */ /* 0x000fe4000f8e10ff */
[C---:B------:R-:W-:Y:S01]  /*53c0*/  IADD3 R187, PT, PT, R152.reuse, 0x240, RZ ;  /* 0x0000024098bb7810 */ /* 0x040fe20007ffe0ff */
[----:B------:R0:W-:Y:S01]  /*53d0*/  STS [R163+0x300], R114 ;  /* 0x00030072a3007388 */ /* 0x0001e20000000800 */
[----:B------:R-:W-:Y:S02]  /*53e0*/  LEA.HI.SX32 R179, R179, R152, 0x1b ;  /* 0x00000098b3b37211 */ /* 0x000fe400078fdaff */
[----:B------:R-:W-:Y:S01]  /*53f0*/  LEA R171, R171, UR30, 0x2 ;  /* 0x0000001eabab7c11 */ /* 0x000fe2000f8e10ff */
[----:B------:R-:W-:Y:S01]  /*5400*/  STS [R150+0x380], R121 ;  /* 0x0003807996007388 */ /* 0x000fe20000000800 */
[----:B------:R-:W-:-:S02]  /*5410*/  IADD3 R189, PT, PT, R152, 0x260, RZ ;  /* 0x0000026098bd7810 */ /* 0x000fc40007ffe0ff */
[-C--:B------:R-:W-:Y:S02]  /*5420*/  LEA.HI.SX32 R181, R181, R152.reuse, 0x1b ;  /* 0x00000098b5b57211 */ /* 0x080fe400078fdaff */
[----:B------:R-:W-:Y:S01]  /*5430*/  LEA R173, R173, UR30, 0x2 ;  /* 0x0000001eadad7c11 */ /* 0x000fe2000f8e10ff */
[----:B------:R-:W-:Y:S01]  /*5440*/  STS [R154+0x400], R135 ;  /* 0x000400879a007388 */ /* 0x000fe20000000800 */
[-C--:B------:R-:W-:Y:S02]  /*5450*/  LEA.HI.SX32 R183, R183, R152.reuse, 0x1b ;  /* 0x00000098b7b77211 */ /* 0x080fe400078fdaff */
[----:B--2---:R-:W-:Y:S01]  /*5460*/  LEA R136, R175, UR30, 0x2 ;  /* 0x0000001eaf887c11 */ /* 0x004fe2000f8e10ff */
[----:B------:R2:W-:Y:S01]  /*5470*/  STS [R169+0x480], R134 ;  /* 0x00048086a9007388 */ /* 0x0005e20000000800 */
[-C--:B------:R-:W-:Y:S02]  /*5480*/  LEA.HI.SX32 R185, R185, R152.reuse, 0x1b ;  /* 0x00000098b9b97211 */ /* 0x080fe400078fdaff */
[----:B------:R-:W-:Y:S01]  /*5490*/  LEA R177, R177, UR30, 0x2 ;  /* 0x0000001eb1b17c11 */ /* 0x000fe2000f8e10ff */
[----:B------:R3:W-:Y:S01]  /*54a0*/  STS [R171+0x500], R68 ;  /* 0x00050044ab007388 */ /* 0x0007e20000000800 */
[----:B------:R-:W-:-:S02]  /*54b0*/  LEA.HI.SX32 R187, R187, R152, 0x1b ;  /* 0x00000098bbbb7211 */ /* 0x000fc400078fdaff */
[----:B0-----:R-:W-:Y:S01]  /*54c0*/  LEA R114, R179, UR30, 0x2 ;  /* 0x0000001eb3727c11 */ /* 0x001fe2000f8e10ff */
[----:B------:R-:W-:Y:S01]  /*54d0*/  STS [R173+0x580], R120 ;  /* 0x00058078ad007388 */ /* 0x000fe20000000800 */
[----:B------:R-:W-:Y:S02]  /*54e0*/  LEA.HI.SX32 R189, R189, R152, 0x1b ;  /* 0x00000098bdbd7211 */ /* 0x000fe400078fdaff */
[----:B------:R-:W-:Y:S01]  /*54f0*/  LEA R181, R181, UR30, 0x2 ;  /* 0x0000001eb5b57c11 */ /* 0x000fe2000f8e10ff */
[----:B------:R-:W-:Y:S01]  /*5500*/  STS [R136+0x600], R117 ;  /* 0x0006007588007388 */ /* 0x000fe20000000800 */
[----:B--2---:R-:W-:Y:S02]  /*5510*/  LEA R134, R183, UR30, 0x2 ;  /* 0x0000001eb7867c11 */ /* 0x004fe4000f8e10ff */
[----:B------:R-:W-:Y:S01]  /*5520*/  LEA R185, R185, UR30, 0x2 ;  /* 0x0000001eb9b97c11 */ /* 0x000fe2000f8e10ff */
[----:B------:R-:W-:Y:S01]  /*5530*/  STS [R177+0x680], R116 ;  /* 0x00068074b1007388 */ /* 0x000fe20000000800 */
[----:B------:R-:W-:-:S02]  /*5540*/  LEA R187, R187, UR30, 0x2 ;  /* 0x0000001ebbbb7c11 */ /* 0x000fc4000f8e10ff */
[----:B---3--:R-:W-:Y:S01]  /*5550*/  LEA R68, R189, UR30, 0x2 ;  /* 0x0000001ebd447c11 */ /* 0x008fe2000f8e10ff */
[----:B------:R0:W-:Y:S04]  /*5560*/  STS [R114+0x700], R69 ;  /* 0x0007004572007388 */ /* 0x0001e80000000800 */
[----:B------:R-:W-:Y:S04]  /*5570*/  STS [R181+0x780], R108 ;  /* 0x0007806cb5007388 */ /* 0x000fe80000000800 */
[----:B------:R-:W-:Y:S01]  /*5580*/  STS [R134+0x800], R71 ;  /* 0x0008004786007388 */ /* 0x000fe20000000800 */
[----:B0-----:R-:W-:-:S03]  /*5590*/  MOV R69, UR37 ;  /* 0x0000002500457c02 */ /* 0x001fc60008000f00 */
[----:B------:R-:W-:Y:S04]  /*55a0*/  STS [R185+0x880], R132 ;  /* 0x00088084b9007388 */ /* 0x000fe80000000800 */
[----:B------:R-:W-:Y:S01]  /*55b0*/  STS [R187+0x900], R70 ;  /* 0x00090046bb007388 */ /* 0x000fe20000000800 */
[----:B------:R-:W-:-:S03]  /*55c0*/  IADD3 R191, PT, PT, R152, 0x280, RZ ;  /* 0x0000028098bf7810 */ /* 0x000fc60007ffe0ff */
[----:B------:R0:W-:Y:S01]  /*55d0*/  STS [R68+0x980], R67 ;  /* 0x0009804344007388 */ /* 0x0001e20000000800 */
[C---:B------:R-:W-:Y:S02]  /*55e0*/  IADD3 R193, PT, PT, R152.reuse, 0x2a0, RZ ;  /* 0x000002a098c17810 */ /* 0x040fe40007ffe0ff */
[C---:B------:R-:W-:Y:S02]  /*55f0*/  IADD3 R195, PT, PT, R152.reuse, 0x2c0, RZ ;  /* 0x000002c098c37810 */ /* 0x040fe40007ffe0ff */
[C---:B------:R-:W-:Y:S01]  /*5600*/  IADD3 R197, PT, PT, R152.reuse, 0x2e0, RZ ;  /* 0x000002e098c57810 */ /* 0x040fe20007ffe0ff */
[----:B0-----:R-:W-:Y:S01]  /*5610*/  FMUL.FTZ R68, R69, 1.4426950216293334961 ;  /* 0x3fb8aa3b45447820 */ /* 0x001fe20000410000 */
[----:B------:R-:W-:-:S03]  /*5620*/  IADD3 R199, PT, PT, R152, 0x300, RZ ;  /* 0x0000030098c77810 */ /* 0x000fc60007ffe0ff */
[----:B------:R-:W-:Y:S01]  /*5630*/  FMUL.FTZ R69, R48, R68 ;  /* 0x0000004430457220 */ /* 0x000fe20000410000 */
[-C--:B------:R-:W-:Y:S02]  /*5640*/  LEA.HI.SX32 R191, R191, R152.reuse, 0x1b ;  /* 0x00000098bfbf7211 */ /* 0x080fe400078fdaff */
[C---:B------:R-:W-:Y:S02]  /*5650*/  IADD3 R201, PT, PT, R152.reuse, 0x320, RZ ;  /* 0x0000032098c97810 */ /* 0x040fe40007ffe0ff */
[-C--:B------:R-:W-:Y:S02]  /*5660*/  LEA.HI.SX32 R193, R193, R152.reuse, 0x1b ;  /* 0x00000098c1c17211 */ /* 0x080fe400078fdaff */
[C---:B------:R-:W-:Y:S02]  /*5670*/  IADD3 R203, PT, PT, R152.reuse, 0x340, RZ ;  /* 0x0000034098cb7810 */ /* 0x040fe40007ffe0ff */
[----:B------:R-:W-:Y:S01]  /*5680*/  LEA.HI.SX32 R195, R195, R152, 0x1b ;  /* 0x00000098c3c37211 */ /* 0x000fe200078fdaff */
[----:B------:R-:W0:Y:S01]  /*5690*/  MUFU.EX2 R69, R69 ;  /* 0x0000004500457308 */ /* 0x000e220000000800 */
[----:B------:R-:W-:-:S02]  /*56a0*/  IADD3 R205, PT, PT, R152, 0x360, RZ ;  /* 0x0000036098cd7810 */ /* 0x000fc40007ffe0ff */
[-C--:B------:R-:W-:Y:S02]  /*56b0*/  LEA.HI.SX32 R197, R197, R152.reuse, 0x1b ;  /* 0x00000098c5c57211 */ /* 0x080fe400078fdaff */
        /* <DEDUP_REMOVED lines=8> */
[-C--:B------:R-:W-:Y:S02]  /*5740*/  LEA.HI.SX32 R205, R205, R152.reuse, 0x1b ;  /* 0x00000098cdcd7211 */ /* 0x080fe400078fdaff */
[----:B------:R-:W-:Y:S01]  /*5750*/  LEA R108, R197, UR30, 0x2 ;  /* 0x0000001ec56c7c11 */ /* 0x000fe2000f8e10ff */
[----:B------:R-:W-:Y:S01]  /*5760*/  FMUL.FTZ R137, R37, UR36 ;  /* 0x0000002425897c20 */ /* 0x000fe20008410000 */
[----:B------:R-:W-:Y:S01]  /*5770*/  LEA.HI.SX32 R207, R207, R152, 0x1b ;  /* 0x00000098cfcf7211 */ /* 0x000fe200078fdaff */
[----:B------:R2:W-:Y:S01]  /*5780*/  STS [R116+0xa00], R119 ;  /* 0x000a007774007388 */ /* 0x0005e20000000800 */
[----:B------:R-:W-:-:S02]  /*5790*/  LEA R114, R199, UR30, 0x2 ;  /* 0x0000001ec7727c11 */ /* 0x000fc4000f8e10ff */
[----:B------:R-:W-:Y:S01]  /*57a0*/  LEA.HI.SX32 R209, R209, R152, 0x1b ;  /* 0x00000098d1d17211 */ /* 0x000fe200078fdaff */
[----:B------:R-:W-:Y:S01]  /*57b0*/  STS [R193+0xa80], R118 ;  /* 0x000a8076c1007388 */ /* 0x000fe20000000800 */
[----:B------:R-:W-:Y:S02]  /*57c0*/  LEA R201, R201, UR30, 0x2 ;  /* 0x0000001ec9c97c11 */ /* 0x000fe4000f8e10ff */
[----:B------:R-:W-:Y:S01]  /*57d0*/  LEA R203, R203, UR30, 0x2 ;  /* 0x0000001ecbcb7c11 */ /* 0x000fe2000f8e10ff */
[----:B------:R3:W-:Y:S01]  /*57e0*/  STS [R195+0xb00], R66 ;  /* 0x000b0042c3007388 */ /* 0x0007e20000000800 */
[----:B------:R-:W-:Y:S01]  /*57f0*/  LEA R70, R205, UR30, 0x2 ;  /* 0x0000001ecd467c11 */ /* 0x000fe2000f8e10ff */
[----:B------:R-:W-:Y:S01]  /*5800*/  FMUL.RZ R137, R137, 0.15915493667125701904 ;  /* 0x3e22f98389897820 */ /* 0x000fe2000040c000 */
[----:B--2---:R-:W-:Y:S01]  /*5810*/  LEA R116, R207, UR30, 0x2 ;  /* 0x0000001ecf747c11 */ /* 0x004fe2000f8e10ff */
[----:B------:R-:W-:Y:S04]  /*5820*/  STS [R108+0xb80], R115 ;  /* 0x000b80736c007388 */ /* 0x000fe80000000800 */
[----:B------:R2:W-:Y:S01]  /*5830*/  STS [R114+0xc00], R113 ;  /* 0x000c007172007388 */ /* 0x0005e20000000800 */
[----:B---3--:R-:W-:-:S03]  /*5840*/  LEA R66, R209, UR30, 0x2 ;  /* 0x0000001ed1427c11 */ /* 0x008fc6000f8e10ff */
[----:B------:R-:W-:Y:S01]  /*5850*/  STS [R201+0xc80], R112 ;  /* 0x000c8070c9007388 */ /* 0x000fe20000000800 */
[----:B------:R-:W-:Y:S03]  /*5860*/  MUFU.SIN R109, R137 ;  /* 0x00000089006d7308 */ /* 0x000fe60000000400 */
[----:B------:R3:W-:Y:S01]  /*5870*/  STS [R203+0xd00], R110 ;  /* 0x000d006ecb007388 */ /* 0x0007e20000000800 */
[----:B0-----:R-:W-:Y:S01]  /*5880*/  FMUL.FTZ R136, R69, R145 ;  /* 0x0000009145887220 */ /* 0x001fe20000410000 */
[----:B--2---:R-:W-:Y:S02]  /*5890*/  FMUL.FTZ R113, R45, R68 ;  /* 0x000000442d717220 */ /* 0x004fe40000410000 */
[----:B------:R-:W-:Y:S01]  /*58a0*/  STS [R70+0xd80], R111 ;  /* 0x000d806f46007388 */ /* 0x000fe20000000800 */
[----:B------:R0:W2:Y:S03]  /*58b0*/  MUFU.COS R155, R137 ;  /* 0x00000089009b7308 */ /* 0x0000a60000000000 */
[----:B------:R-:W-:Y:S04]  /*58c0*/  STS [R116+0xe00], R131 ;  /* 0x000e008374007388 */ /* 0x000fe80000000800 */
[----:B------:R5:W-:Y:S01]  /*58d0*/  STS [R66+0xe80], R133 ;  /* 0x000e808542007388 */ /* 0x000be20000000800 */
[----:B0-----:R-:W-:Y:S01]  /*58e0*/  FMUL.FTZ R137, R69, R146 ;  /* 0x0000009245897220 */ /* 0x001fe20000410000 */
[-C--:B------:R-:W-:Y:S01]  /*58f0*/  FMUL.FTZ R69, R42, R68.reuse ;  /* 0x000000442a457220 */ /* 0x080fe20000410000 */
[-C--:B---3--:R-:W-:Y:S01]  /*5900*/  FMUL.FTZ R110, R44, R68.reuse ;  /* 0x000000442c6e7220 */ /* 0x088fe20000410000 */
[C---:B------:R-:W-:Y:S01]  /*5910*/  IADD3 R211, PT, PT, R152.reuse, 0x3c0, RZ ;  /* 0x000003c098d37810 */ /* 0x040fe20007ffe0ff */
[----:B-----5:R-:W-:Y:S01]  /*5920*/  FMUL.FTZ R66, R41, R68 ;  /* 0x0000004429427220 */ /* 0x020fe20000410000 */
[----:B------:R-:W0:Y:S01]  /*5930*/  MUFU.EX2 R113, R113 ;  /* 0x0000007100717308 */ /* 0x000e220000000800 */
[----:B------:R-:W-:Y:S01]  /*5940*/  IADD3 R213, PT, PT, R152, 0x3e0, RZ ;  /* 0x000003e098d57810 */ /* 0x000fe20007ffe0ff */
[----:B------:R-:W-:-:S02]  /*5950*/  USHF.L.U32 UR50, UR20, 0x8, URZ ;  /* 0x0000000814327899 */ /* 0x000fc400080006ff */
[----:B------:R-:W1:Y:S01]  /*5960*/  MUFU.EX2 R69, R69 ;  /* 0x0000004500457308 */ /* 0x000e620000000800 */
[----:B------:R-:W-:-:S03]  /*5970*/  LEA.HI.SX32 R211, R211, R152, 0x1b ;  /* 0x00000098d3d37211 */ /* 0x000fc600078fdaff */
[----:B------:R-:W3:Y:S01]  /*5980*/  MUFU.EX2 R66, R66 ;  /* 0x0000004200427308 */ /* 0x000ee20000000800 */
[----:B------:R-:W-:Y:S01]  /*5990*/  LEA.HI.SX32 R213, R213, R152, 0x1b ;  /* 0x00000098d5d57211 */ /* 0x000fe200078fdaff */
[----:B------:R-:W-:Y:S01]  /*59a0*/  UIADD3 UR29, UPT, UPT, UR50, -0x100, URZ ;  /* 0xffffff00321d7890 */ /* 0x000fe2000fffe0ff */
[----:B------:R-:W-:Y:S01]  /*59b0*/  SHF.L.U32 R63, R63, 0x5, RZ ;  /* 0x000000053f3f7819 */ /* 0x000fe200000006ff */
[----:B------:R-:W5:Y:S01]  /*59c0*/  MUFU.EX2 R110, R110 ;  /* 0x0000006e006e7308 */ /* 0x000f620000000800 */
[----:B------:R-:W-:Y:S01]  /*59d0*/  LEA R211, R211, UR30, 0x2 ;  /* 0x0000001ed3d37c11 */ /* 0x000fe2000f8e10ff */
[----:B------:R-:W-:Y:S01]  /*59e0*/  FMUL.FTZ R159, R38, UR36 ;  /* 0x00000024269f7c20 */ /* 0x000fe20008410000 */
[----:B------:R-:W-:Y:S01]  /*59f0*/  LEA R108, R213, UR30, 0x2 ;  /* 0x0000001ed56c7c11 */ /* 0x000fe2000f8e10ff */
[----:B------:R-:W-:Y:S01]  /*5a00*/  FMUL.FTZ R121, R36, UR36 ;  /* 0x0000002424797c20 */ /* 0x000fe20008410000 */
[----:B------:R-:W-:Y:S01]  /*5a10*/  LEA.HI.SX32 R63, R63, R63, 0x1b ;  /* 0x0000003f3f3f7211 */ /* 0x000fe200078fdaff */
[----:B------:R-:W-:Y:S01]  /*5a20*/  ULOP3.LUT UR29, UR29, 0x100, URZ, 0xc0, !UPT ;  /* 0x000001001d1d7892 */ /* 0x000fe2000f8ec0ff */
[----:B------:R-:W-:Y:S01]  /*5a30*/  FMUL.RZ R159, R159, 0.15915493667125701904 ;  /* 0x3e22f9839f9f7820 */ /* 0x000fe2000040c000 */
[----:B----4-:R-:W-:Y:S01]  /*5a40*/  STS [R211+0xf00], R140 ;  /* 0x000f008cd3007388 */ /* 0x010fe20000000800 */
[----:B------:R-:W-:Y:S01]  /*5a50*/  LEA R63, R63, UR30, 0x2 ;  /* 0x0000001e3f3f7c11 */ /* 0x000fe2000f8e10ff */
[----:B------:R-:W-:Y:S01]  /*5a60*/  FMUL.RZ R121, R121, 0.15915493667125701904 ;  /* 0x3e22f98379797820 */ /* 0x000fe2000040c000 */
[-C--:B------:R-:W-:Y:S01]  /*5a70*/  FMUL.FTZ R71, R47, R68.reuse ;  /* 0x000000442f477220 */ /* 0x080fe20000410000 */
[----:B------:R-:W-:Y:S01]  /*5a80*/  FMUL.FTZ R112, R46, R68 ;  /* 0x000000442e707220 */ /* 0x000fe20000410000 */
[----:B------:R4:W-:Y:S01]  /*5a90*/  STS [R108+0xf80], R139 ;  /* 0x000f808b6c007388 */ /* 0x0009e20000000800 */
[----:B0-----:R-:W-:Y:S01]  /*5aa0*/  FMUL.FTZ R131, R113, R64 ;  /* 0x0000004071837220 */ /* 0x001fe20000410000 */
[----:B------:R-:W-:Y:S01]  /*5ab0*/  UIADD3 UR29, UPT, UPT, UR29, UR8, URZ ;  /* 0x000000081d1d7290 */ /* 0x000fe2000fffe0ff */
[----:B------:R-:W-:Y:S01]  /*5ac0*/  FMUL.FTZ R64, R39, R68 ;  /* 0x0000004427407220 */ /* 0x000fe20000410000 */
[C---:B-1----:R-:W-:Y:S01]  /*5ad0*/  FMUL.FTZ R123, R69.reuse, R123 ;  /* 0x0000007b457b7220 */ /* 0x042fe20000410000 */
[----:B------:R-:W-:Y:S01]  /*5ae0*/  FMUL.FTZ R122, R69, R122 ;  /* 0x0000007a457a7220 */ /* 0x000fe20000410000 */
[----:B---3--:R-:W-:Y:S01]  /*5af0*/  FMUL.FTZ R120, R66, R65 ;  /* 0x0000004142787220 */ /* 0x008fe20000410000 */
[-C--:B------:R-:W-:Y:S01]  /*5b00*/  FMUL.FTZ R69, R37, R68.reuse ;  /* 0x0000004425457220 */ /* 0x080fe20000410000 */
[-C--:B------:R-:W-:Y:S01]  /*5b10*/  FMUL.FTZ R65, R36, R68.reuse ;  /* 0x0000004424417220 */ /* 0x080fe20000410000 */
[----:B------:R-:W0:Y:S01]  /*5b20*/  MUFU.SIN R152, R162 ;  /* 0x000000a200987308 */ /* 0x000e220000000400 */
[----:B----4-:R-:W-:Y:S01]  /*5b30*/  FMUL.FTZ R108, R38, R68 ;  /* 0x00000044266c7220 */ /* 0x010fe20000410000 */
[----:B------:R-:W-:-:S06]  /*5b40*/  NOP ;  /* 0x0000000000007918 */ /* 0x000fcc0000000000 */
[----:B------:R-:W-:Y:S01]  /*5b50*/  MUFU.COS R153, R162 ;  /* 0x000000a200997308 */ /* 0x000fe20000000000 */
[----:B------:R-:W1:Y:S01]  /*5b60*/  LDS R189, [R63+0x4] ;  /* 0x000004003fbd7984 */ /* 0x000e620000000800 */
[C---:B-----5:R-:W-:Y:S01]  /*5b70*/  FMUL.FTZ R129, R110.reuse, R129 ;  /* 0x000000816e817220 */ /* 0x060fe20000410000 */
[----:B------:R-:W-:Y:S01]  /*5b80*/  FMUL.FTZ R128, R110, R128 ;  /* 0x000000806e807220 */ /* 0x000fe20000410000 */
[----:B------:R-:W-:Y:S01]  /*5b90*/  R2UR UR48, R60 ;  /* 0x000000003c3072ca */ /* 0x000fe200000e0000 */
[----:B------:R-:W3:Y:S01]  /*5ba0*/  LDS R188, [R63+0xc] ;  /* 0x00000c003fbc7984 */ /* 0x000ee20000000800 */
[C---:B------:R-:W-:Y:S02]  /*5bb0*/  IADD3 R164, PT, PT, R190.reuse, 0x200, RZ ;  /* 0x00000200bea47810 */ /* 0x040fe40007ffe0ff */
[----:B------:R-:W-:Y:S01]  /*5bc0*/  MUFU.SIN R147, R159 ;  /* 0x0000009f00937308 */ /* 0x000fe20000000400 */
[----:B------:R-:W4:Y:S01]  /*5bd0*/  LDS R187, [R63+0x14] ;  /* 0x000014003fbb7984 */ /* 0x000f220000000800 */
[----:B------:R-:W-:-:S02]  /*5be0*/  ISETP.NE.AND P0, PT, R190, RZ, PT ;  /* 0x000000ffbe00720c */ /* 0x000fc40003f05270 */
[----:B------:R-:W-:Y:S01]  /*5bf0*/  MOV R60, UR29 ;  /* 0x0000001d003c7c02 */ /* 0x000fe20008000f00 */
[----:B------:R-:W5:Y:S03]  /*5c00*/  LDS R186, [R63+0x1c] ;  /* 0x00001c003fba7984 */ /* 0x000f660000000800 */
[----:B------:R2:W0:Y:S01]  /*5c10*/  MUFU.COS R143, R159 ;  /* 0x0000009f008f7308 */ /* 0x0004220000000000 */
[----:B------:R-:W5:Y:S04]  /*5c20*/  LDS R185, [R63+0x24] ;  /* 0x000024003fb97984 */ /* 0x000f680000000800 */
[----:B------:R-:W5:Y:S03]  /*5c30*/  LDS R184, [R63+0x2c] ;  /* 0x00002c003fb87984 */ /* 0x000f660000000800 */
[----:B------:R-:W-:Y:S01]  /*5c40*/  MUFU.SIN R150, R121 ;  /* 0x0000007900967308 */ /* 0x000fe20000000400 */
[----:B------:R-:W5:Y:S04]  /*5c50*/  LDS R183, [R63+0x34] ;  /* 0x000034003fb77984 */ /* 0x000f680000000800 */
[----:B------:R-:W5:Y:S03]  /*5c60*/  LDS R182, [R63+0x3c] ;  /* 0x00003c003fb67984 */ /* 0x000f660000000800 */
[----:B------:R0:W1:Y:S01]  /*5c70*/  MUFU.COS R154, R121 ;  /* 0x00000079009a7308 */ /* 0x0000620000000000 */
[----:B------:R-:W5:Y:S01]  /*5c80*/  LDS R181, [R63+0x44] ;  /* 0x000044003fb57984 */ /* 0x000f620000000800 */
[----:B------:R-:W-:-:S03]  /*5c90*/  SEL R60, R60, R164, !P0 ;  /* 0x000000a43c3c7207 */ /* 0x000fc60004000000 */
[----:B------:R-:W5:Y:S03]  /*5ca0*/  LDS R180, [R63+0x4c] ;  /* 0x00004c003fb47984 */ /* 0x000f660000000800 */
[----:B------:R-:W3:Y:S01]  /*5cb0*/  MUFU.EX2 R71, R71 ;  /* 0x0000004700477308 */ /* 0x000ee20000000800 */
[----:B------:R-:W5:Y:S03]  /*5cc0*/  LDS R179, [R63+0x54] ;  /* 0x000054003fb37984 */ /* 0x000f660000000800 */
[----:B------:R-:W4:Y:S01]  /*5cd0*/  MUFU.EX2 R112, R112 ;  /* 0x0000007000707308 */ /* 0x000f220000000800 */
[----:B------:R-:W5:Y:S03]  /*5ce0*/  LDS R175, [R63+0x74] ;  /* 0x000074003faf7984 */ /* 0x000f660000000800 */
[----:B------:R-:W1:Y:S01]  /*5cf0*/  MUFU.EX2 R110, R69 ;  /* 0x00000045006e7308 */ /* 0x000e620000000800 */
[----:B------:R-:W5:Y:S03]  /*5d00*/  LDS R178, [R63+0x5c] ;  /* 0x00005c003fb27984 */ /* 0x000f660000000800 */
[----:B------:R-:W1:Y:S01]  /*5d10*/  MUFU.EX2 R64, R64 ;  /* 0x0000004000407308 */ /* 0x000e620000000800 */
[----:B------:R-:W5:Y:S03]  /*5d20*/  LDS R177, [R63+0x64] ;  /* 0x000064003fb17984 */ /* 0x000f660000000800 */
[----:B------:R-:W1:Y:S01]  /*5d30*/  MUFU.EX2 R108, R108 ;  /* 0x0000006c006c7308 */ /* 0x000e620000000800 */
[----:B------:R-:W5:Y:S03]  /*5d40*/  LDS R176, [R63+0x6c] ;  /* 0x00006c003fb07984 */ /* 0x000f660000000800 */
[----:B------:R-:W1:Y:S01]  /*5d50*/  MUFU.EX2 R65, R65 ;  /* 0x0000004100417308 */ /* 0x000e620000000800 */
[----:B------:R-:W5:Y:S04]  /*5d60*/  LDS R174, [R63+0x7c] ;  /* 0x00007c003fae7984 */ /* 0x000f680000000800 */
[----:B------:R-:W5:Y:S04]  /*5d70*/  LDS R173, [R63] ;  /* 0x000000003fad7984 */ /* 0x000f680000000800 */
[----:B------:R-:W-:Y:S01]  /*5d80*/  LDS R172, [R63+0x8] ;  /* 0x000008003fac7984 */ /* 0x000fe20000000800 */
[----:B------:R-:W-:-:S03]  /*5d90*/  FMUL.FTZ R62, R35, UR36 ;  /* 0x00000024233e7c20 */ /* 0x000fc60008410000 */
        /* <DEDUP_REMOVED lines=9> */
[----:B--2---:R-:W2:Y:S04]  /*5e30*/  LDS R159, [R63+0x70] ;  /* 0x000070003f9f7984 */ /* 0x004ea80000000800 */
[----:B------:R-:W2:Y:S04]  /*5e40*/  LDS R162, [R63+0x58] ;  /* 0x000058003fa27984 */ /* 0x000ea80000000800 */
[----:B------:R-:W2:Y:S04]  /*5e50*/  LDS R161, [R63+0x60] ;  /* 0x000060003fa17984 */ /* 0x000ea80000000800 */
[----:B------:R-:W2:Y:S04]  /*5e60*/  LDS R160, [R63+0x68] ;  /* 0x000068003fa07984 */ /* 0x000ea80000000800 */
[----:B------:R5:W2:Y:S01]  /*5e70*/  LDS R158, [R63+0x78] ;  /* 0x000078003f9e7984 */ /* 0x000aa20000000800 */
[----:B------:R-:W-:Y:S01]  /*5e80*/  FMUL.RZ R117, R62, 0.15915493667125701904 ;  /* 0x3e22f9833e757820 */ /* 0x000fe2000040c000 */
[----:B0-----:R-:W-:Y:S01]  /*5e90*/  FMUL.FTZ R121, R66, R148 ;  /* 0x0000009442797220 */ /* 0x001fe20000410000 */
[----:B------:R-:W-:Y:S01]  /*5ea0*/  FMUL.FTZ R66, R34, UR36 ;  /* 0x0000002422427c20 */ /* 0x000fe20008410000 */
[C---:B---3--:R-:W-:Y:S01]  /*5eb0*/  FMUL.FTZ R135, R71.reuse, R144 ;  /* 0x0000009047877220 */ /* 0x048fe20000410000 */
[----:B------:R-:W-:Y:S01]  /*5ec0*/  MUFU.SIN R62, R117 ;  /* 0x00000075003e7308 */ /* 0x000fe20000000400 */
[----:B------:R-:W-:Y:S01]  /*5ed0*/  FMUL.FTZ R134, R71, R142 ;  /* 0x0000008e47867220 */ /* 0x000fe20000410000 */
[C---:B----4-:R-:W-:Y:S01]  /*5ee0*/  FMUL.FTZ R133, R112.reuse, R141 ;  /* 0x0000008d70857220 */ /* 0x050fe20000410000 */
[----:B------:R-:W-:Y:S01]  /*5ef0*/  FMUL.FTZ R132, R112, R138 ;  /* 0x0000008a70847220 */ /* 0x000fe20000410000 */
[----:B------:R-:W-:Y:S01]  /*5f00*/  FMUL.FTZ R130, R113, R130 ;  /* 0x0000008271827220 */ /* 0x000fe20000410000 */
[----:B-1----:R-:W-:Y:S01]  /*5f10*/  FMUL.FTZ R111, R110, R155 ;  /* 0x0000009b6e6f7220 */ /* 0x002fe20000410000 */
[----:B------:R-:W-:Y:S01]  /*5f20*/  FMUL.FTZ R71, R40, R68 ;  /* 0x0000004428477220 */ /* 0x000fe20000410000 */
[----:B------:R-:W-:Y:S01]  /*5f30*/  FMUL.FTZ R116, R64, R152 ;  /* 0x0000009840747220 */ /* 0x000fe20000410000 */
[----:B------:R0:W1:Y:S01]  /*5f40*/  MUFU.COS R67, R117 ;  /* 0x0000007500437308 */ /* 0x0000620000000000 */
[C---:B------:R-:W-:Y:S01]  /*5f50*/  FMUL.FTZ R113, R108.reuse, R143 ;  /* 0x0000008f6c717220 */ /* 0x040fe20000410000 */
[----:B------:R-:W-:Y:S01]  /*5f60*/  FMUL.FTZ R112, R108, R147 ;  /* 0x000000936c707220 */ /* 0x000fe20000410000 */
[----:B------:R-:W-:Y:S01]  /*5f70*/  FMUL.FTZ R110, R110, R109 ;  /* 0x0000006d6e6e7220 */ /* 0x000fe20000410000 */
[C---:B------:R-:W-:Y:S01]  /*5f80*/  FMUL.FTZ R109, R65.reuse, R154 ;  /* 0x0000009a416d7220 */ /* 0x040fe20000410000 */
[----:B------:R-:W-:Y:S01]  /*5f90*/  FMUL.FTZ R108, R65, R150 ;  /* 0x00000096416c7220 */ /* 0x000fe20000410000 */
[----:B------:R-:W-:Y:S01]  /*5fa0*/  FMUL.RZ R66, R66, 0.15915493667125701904 ;  /* 0x3e22f98342427820 */ /* 0x000fe2000040c000 */
[-C--:B------:R-:W-:Y:S01]  /*5fb0*/  FMUL.FTZ R65, R35, R68.reuse ;  /* 0x0000004423417220 */ /* 0x080fe20000410000 */
[----:B0-----:R-:W-:Y:S01]  /*5fc0*/  FMUL.FTZ R117, R64, R153 ;  /* 0x0000009940757220 */ /* 0x001fe20000410000 */
[-C--:B------:R-:W-:Y:S01]  /*5fd0*/  FMUL.FTZ R64, R49, R68.reuse ;  /* 0x0000004431407220 */ /* 0x080fe20000410000 */
[-C--:B------:R-:W-:Y:S01]  /*5fe0*/  FMUL.FTZ R70, R43, R68.reuse ;  /* 0x000000442b467220 */ /* 0x080fe20000410000 */
[----:B------:R-:W-:Y:S01]  /*5ff0*/  FMUL.FTZ R68, R34, R68 ;  /* 0x0000004422447220 */ /* 0x000fe20000410000 */
[----:B------:R0:W-:Y:S04]  /*6000*/  MUFU.EX2 R118, R71 ;  /* 0x0000004700767308 */ /* 0x0001e80000000800 */
[----:B------:R-:W-:Y:S08]  /*6010*/  MUFU.SIN R69, R66 ;  /* 0x0000004200457308 */ /* 0x000ff00000000400 */
[----:B0-----:R-:W0:Y:S01]  /*6020*/  MUFU.COS R71, R66 ;  /* 0x0000004200477308 */ /* 0x001e220000000000 */
[----:B------:R-:W-:-:S07]  /*6030*/  R2UR UR49, R61 ;  /* 0x000000003d3172ca */ /* 0x000fce00000e0000 */
[----:B------:R-:W3:Y:S04]  /*6040*/  MUFU.EX2 R64, R64 ;  /* 0x0000004000407308 */ /* 0x000ee80000000800 */
[----:B------:R-:W1:Y:S04]  /*6050*/  MUFU.EX2 R65, R65 ;  /* 0x0000004100417308 */ /* 0x000e680000000800 */
[----:B------:R-:W0:Y:S04]  /*6060*/  MUFU.EX2 R68, R68 ;  /* 0x0000004400447308 */ /* 0x000e280000000800 */
[----:B------:R-:W4:Y:S01]  /*6070*/  MUFU.EX2 R70, R70 ;  /* 0x0000004600467308 */ /* 0x000f220000000800 */
[----:B------:R-:W-:Y:S01]  /*6080*/  ISETP.NE.AND P2, PT, R190, 0x3f, PT ;  /* 0x0000003fbe00780c */ /* 0x000fe20003f45270 */
[C---:B---3--:R-:W-:Y:S01]  /*6090*/  FMUL.FTZ R126, R64.reuse, R126 ;  /* 0x0000007e407e7220 */ /* 0x048fe20000410000 */
[----:B------:R-:W-:Y:S01]  /*60a0*/  FMUL.FTZ R127, R64, R127 ;  /* 0x0000007f407f7220 */ /* 0x000fe20000410000 */
[----:B------:R-:W-:Y:S01]  /*60b0*/  LEA R60, R60, UR30, 0x3 ;  /* 0x0000001e3c3c7c11 */ /* 0x000fe2000f8e18ff */
[C---:B-1----:R-:W-:Y:S01]  /*60c0*/  FMUL.FTZ R139, R65.reuse, R67 ;  /* 0x00000043418b7220 */ /* 0x042fe20000410000 */
[----:B------:R-:W-:Y:S01]  /*60d0*/  FMUL.FTZ R138, R65, R62 ;  /* 0x0000003e418a7220 */ /* 0x000fe20000410000 */
[----:B------:R-:W-:Y:S01]  /*60e0*/  FMUL.FTZ R62, R189, UR48 ;  /* 0x00000030bd3e7c20 */ /* 0x000fe20008410000 */
[----:B------:R-:W-:Y:S01]  /*60f0*/  FMUL.FTZ R65, R188, UR48 ;  /* 0x00000030bc417c20 */ /* 0x000fe20008410000 */
[C---:B0-----:R-:W-:Y:S01]  /*6100*/  FMUL.FTZ R156, R68.reuse, R71 ;  /* 0x00000047449c7220 */ /* 0x041fe20000410000 */
[----:B------:R-:W-:Y:S01]  /*6110*/  FMUL.FTZ R155, R68, R69 ;  /* 0x00000045449b7220 */ /* 0x000fe20000410000 */
[----:B------:R-:W-:Y:S01]  /*6120*/  FMUL.FTZ R64, R187, UR48 ;  /* 0x00000030bb407c20 */ /* 0x000fe20008410000 */
[----:B-----5:R-:W-:Y:S01]  /*6130*/  FMUL.FTZ R67, R186, UR48 ;  /* 0x00000030ba437c20 */ /* 0x020fe20008410000 */
[----:B------:R-:W-:Y:S01]  /*6140*/  FMUL.FTZ R66, R185, UR48 ;  /* 0x00000030b9427c20 */ /* 0x000fe20008410000 */
[C---:B----4-:R-:W-:Y:S01]  /*6150*/  FMUL.FTZ R125, R70.reuse, R125 ;  /* 0x0000007d467d7220 */ /* 0x050fe20000410000 */
[----:B------:R-:W-:Y:S01]  /*6160*/  FMUL.FTZ R124, R70, R124 ;  /* 0x0000007c467c7220 */ /* 0x000fe20000410000 */
[----:B------:R-:W-:Y:S01]  /*6170*/  FMUL.FTZ R69, R184, UR48 ;  /* 0x00000030b8457c20 */ /* 0x000fe20008410000 */
[----:B------:R-:W-:Y:S01]  /*6180*/  FMUL.FTZ R68, R183, UR48 ;  /* 0x00000030b7447c20 */ /* 0x000fe20008410000 */
[----:B------:R-:W-:Y:S01]  /*6190*/  FMUL.FTZ R71, R182, UR48 ;  /* 0x00000030b6477c20 */ /* 0x000fe20008410000 */
        /* <DEDUP_REMOVED lines=12> */
[----:B0-----:R-:W-:Y:S01]  /*6260*/  FFMA.FTZ R60, R172, UR49, R65 ;  /* 0x00000031ac3c7c23 */ /* 0x001fe20008010041 */
[----:B------:R-:W-:Y:S01]  /*6270*/  FFMA.FTZ R65, R169, UR49, R66 ;  /* 0x00000031a9417c23 */ /* 0x000fe20008010042 */
[----:B------:R-:W-:Y:S01]  /*6280*/  FFMA.FTZ R64, R168, UR49, R69 ;  /* 0x00000031a8407c23 */ /* 0x000fe20008010045 */
[----:B------:R-:W-:Y:S01]  /*6290*/  FFMA.FTZ R67, R167, UR49, R68 ;  /* 0x00000031a7437c23 */ /* 0x000fe20008010044 */
[----:B------:R-:W-:Y:S01]  /*62a0*/  FFMA.FTZ R66, R166, UR49, R71 ;  /* 0x00000031a6427c23 */ /* 0x000fe20008010047 */
[----:B------:R-:W-:Y:S01]  /*62b0*/  FFMA.FTZ R69, R165, UR49, R70 ;  /* 0x00000031a5457c23 */ /* 0x000fe20008010046 */
[----:B------:R-:W-:Y:S01]  /*62c0*/  FFMA.FTZ R68, R164, UR49, R115 ;  /* 0x00000031a4447c23 */ /* 0x000fe20008010073 */
[----:B------:R-:W-:Y:S01]  /*62d0*/  FFMA.FTZ R71, R163, UR49, R114 ;  /* 0x00000031a3477c23 */ /* 0x000fe20008010072 */
[----:B--2---:R-:W-:Y:S01]  /*62e0*/  FFMA.FTZ R157, R159, UR49, R142 ;  /* 0x000000319f9d7c23 */ /* 0x004fe2000801008e */
[----:B------:R-:W-:Y:S01]  /*62f0*/  FFMA.FTZ R70, R162, UR49, R141 ;  /* 0x00000031a2467c23 */ /* 0x000fe2000801008d */
[----:B------:R-:W-:Y:S01]  /*6300*/  FFMA.FTZ R115, R161, UR49, R140 ;  /* 0x00000031a1737c23 */ /* 0x000fe2000801008c */
[----:B------:R-:W-:Y:S01]  /*6310*/  FFMA.FTZ R114, R160, UR49, R143 ;  /* 0x00000031a0727c23 */ /* 0x000fe2000801008f */
[----:B------:R-:W-:Y:S01]  /*6320*/  FFMA.FTZ R192, R158, UR49, R145 ;  /* 0x000000319ec07c23 */ /* 0x000fe20008010091 */
[----:B------:R-:W-:Y:S01]  /*6330*/  BSSY.RECONVERGENT B0, `(.L_x_6987) ;  /* 0x0000020000007945 */ /* 0x000fe20003800200 */
        /* <DEDUP_REMOVED lines=29> */
.L_x_6988:
[----:B------:R-:W-:-:S06]  /*6510*/  LEA R114, R190, UR30, 0x3 ;  /* 0x0000001ebe727c11 */ /* 0x000fcc000f8e18ff */
[----:B------:R-:W0:Y:S02]  /*6520*/  LDS.64 R114, [R114+0x5a68] ;  /* 0x005a680072727984 */ /* 0x000e240000000a00 */
.L_x_6989:
[----:B------:R-:W-:Y:S05]  /*6530*/  BSYNC.RECONVERGENT B0 ;  /* 0x0000000000007941 */ /* 0x000fea0003800200 */
.L_x_6987:
        /* <DEDUP_REMOVED lines=247> */
.L_x_7112:
        /* <DEDUP_REMOVED lines=13> */
.L_x_7115:
[----:B------:R-:W-:-:S03]  /*7580*/  UMOV UR29, 0xffffffff ;  /* 0xffffffff001d7882 */ /* 0x000fc60000000000 */
[----:B------:R-:W-:Y:S05]  /*7590*/  BRA.DIV UR29, `(.L_x_6993) ;  /* 0x0000007e1d487947 */ /* 0x000fea000b800000 */
.L_x_7118:
[----:B------:R-:W-:-:S03]  /*75a0*/  UMOV UR29, 0xffffffff ;  /* 0xffffffff001d7882 */ /* 0x000fc60000000000 */
[----:B------:R-:W-:Y:S05]  /*75b0*/  BRA.DIV UR29, `(.L_x_6994) ;  /* 0x0000007e1d687947 */ /* 0x000fea000b800000 */
.L_x_7121:
[----:B------:R-:W-:-:S03]  /*75c0*/  UMOV UR29, 0xffffffff ;  /* 0xffffffff001d7882 */ /* 0x000fc60000000000 */
[----:B------:R-:W-:Y:S05]  /*75d0*/  BRA.DIV UR29, `(.L_x_6995) ;  /* 0x0000007e1d887947 */ /* 0x000fea000b800000 */
.L_x_7124:
        /* <DEDUP_REMOVED lines=10> */
.L_x_7134:
        /* <DEDUP_REMOVED lines=23> */
.L_x_6990:
[----:B---3--:R-:W3:Y:S01]  /*77f0*/  S2R R190, SR_TID.X ;  /* 0x0000000000be7919 */ /* 0x008ee20000002100 */
[----:B------:R-:W-:Y:S05]  /*7800*/  WARPSYNC.ALL ;  /* 0x0000000000007948 */ /* 0x000fea0003800000 */
[----:B---3--:R-:W-:Y:S01]  /*7810*/  LOP3.LUT P0, R240, R190, 0x1f, RZ, 0xc0, !PT ;  /* 0x0000001fbef07812 */ /* 0x008fe2000780c0ff */
[-C--:B012---:R-:W-:Y:S01]  /*7820*/  FMUL.FTZ R61, R155, R115.reuse ;  /* 0x000000739b3d7220 */ /* 0x087fe20000410000 */
[----:B------:R-:W-:Y:S01]  /*7830*/  FMUL.FTZ R63, R174, UR49 ;  /* 0x00000031ae3f7c20 */ /* 0x000fe20008410000 */
[C---:B------:R-:W-:Y:S01]  /*7840*/  FMUL.FTZ R60, R156.reuse, R115 ;  /* 0x000000739c3c7220 */ /* 0x040fe20000410000 */
[----:B-----5:R-:W-:Y:S01]  /*7850*/  FMUL.FTZ R66, R175, UR49 ;  /* 0x00000031af427c20 */ /* 0x020fe20008410000 */
[-C--:B------:R-:W-:Y:S01]  /*7860*/  FFMA.FTZ R61, R156, R114.reuse, -R61 ;  /* 0x000000729c3d7223 */ /* 0x080fe2000001083d */
[----:B------:R-:W-:Y:S01]  /*7870*/  FFMA.FTZ R232, R158, UR48, -R63 ;  /* 0x000000309ee87c23 */ /* 0x000fe2000801083f */
[C---:B------:R-:W-:Y:S01]  /*7880*/  FFMA.FTZ R60, -R155.reuse, R114, -R60 ;  /* 0x000000729b3c7223 */ /* 0x040fe2000001093c */
[----:B------:R-:W-:Y:S01]  /*7890*/  FMUL.FTZ R63, R155, R157 ;  /* 0x0000009d9b3f7220 */ /* 0x000fe20000410000 */
[C---:B------:R-:W-:Y:S01]  /*78a0*/  FMUL.FTZ R64, R138.reuse, R61 ;  /* 0x0000003d8a407220 */ /* 0x040fe20000410000 */
[----:B------:R-:W-:Y:S01]  /*78b0*/  FMUL.FTZ R62, R3, R232 ;  /* 0x000000e8033e7220 */ /* 0x000fe20000410000 */
[----:B------:R-:W-:Y:S01]  /*78c0*/  FFMA.FTZ R199, R159, UR48, -R66 ;  /* 0x000000309fc77c23 */ /* 0x000fe20008010842 */
[----:B------:R-:W-:Y:S01]  /*78d0*/  BAR.SYNC.DEFER_BLOCKING 0x0 ;  /* 0x0000000000007b1d */ /* 0x000fe20000010000 */
[-C--:B------:R-:W-:Y:S01]  /*78e0*/  FFMA.FTZ R67, R139, R60.reuse, -R64 ;  /* 0x0000003c8b437223 */ /* 0x080fe20000010840 */
[----:B------:R-:W-:Y:S01]  /*78f0*/  FMUL.FTZ R60, R138, R60 ;  /* 0x0000003c8a3c7220 */ /* 0x000fe20000410000 */
[-C--:B------:R-:W-:Y:S01]  /*7900*/  FMUL.FTZ R64, R155, R62.reuse ;  /* 0x0000003e9b407220 */ /* 0x080fe20000410000 */
[----:B------:R-:W-:Y:S01]  /*7910*/  FFMA.FTZ R63, R156, R62, R63 ;  /* 0x0000003e9c3f7223 */ /* 0x000fe2000001003f */
[----:B------:R-:W-:Y:S01]  /*7920*/  FMUL.FTZ R62, R108, R67 ;  /* 0x000000436c3e7220 */ /* 0x000fe20000410000 */
[----:B------:R-:W-:Y:S01]  /*7930*/  FFMA.FTZ R60, R139, R61, R60 ;  /* 0x0000003d8b3c7223 */ /* 0x000fe2000001003c */
[----:B------:R-:W-:Y:S01]  /*7940*/  FFMA.FTZ R65, R156, R157, -R64 ;  /* 0x0000009d9c417223 */ /* 0x000fe20000010840 */
[----:B------:R-:W-:Y:S01]  /*7950*/  FFMA.FTZ R63, R4, R199, R63 ;  /* 0x000000c7043f7223 */ /* 0x000fe2000001003f */
[----:B------:R-:W-:Y:S01]  /*7960*/  FMUL.FTZ R61, R176, UR49 ;  /* 0x00000031b03d7c20 */ /* 0x000fe20008410000 */
[-C--:B------:R-:W-:Y:S01]  /*7970*/  FMUL.FTZ R66, R108, R60.reuse ;  /* 0x0000003c6c427220 */ /* 0x080fe20000410000 */
[C---:B------:R-:W-:Y:S01]  /*7980*/  FFMA.FTZ R64, R109.reuse, R60, R62 ;  /* 0x0000003c6d407223 */ /* 0x040fe2000001003e */
[----:B------:R-:W-:Y:S01]  /*7990*/  FADD.FTZ R65, R140, R65 ;  /* 0x000000418c417221 */ /* 0x000fe20000010000 */
[----:B------:R-:W-:Y:S01]  /*79a0*/  FMUL.FTZ R62, R138, R63 ;  /* 0x0000003f8a3e7220 */ /* 0x000fe20000410000 */
[----:B------:R-:W-:Y:S01]  /*79b0*/  FFMA.FTZ R66, R109, R67, -R66 ;  /* 0x000000436d427223 */ /* 0x000fe20000010842 */
[----:B------:R-:W-:Y:S01]  /*79c0*/  FFMA.FTZ R198, R160, UR48, -R61 ;  /* 0x00000030a0c67c23 */ /* 0x000fe2000801083d */
[-C--:B------:R-:W-:Y:S01]  /*79d0*/  FMUL.FTZ R60, R138, R65.reuse ;  /* 0x000000418a3c7220 */ /* 0x080fe20000410000 */
[C---:B------:R-:W-:Y:S01]  /*79e0*/  FFMA.FTZ R62, R139.reuse, R65, -R62 ;  /* 0x000000418b3e7223 */ /* 0x040fe2000001083e */
        /* <DEDUP_REMOVED lines=8> */
[----:B------:R-:W-:Y:S01]  /*7a70*/  FMUL.FTZ R66, R177, UR49 ;  /* 0x00000031b1427c20 */ /* 0x000fe20008410000 */
[C---:B------:R-:W-:Y:S01]  /*7a80*/  FMUL.FTZ R70, R112.reuse, R68 ;  /* 0x0000004470467220 */ /* 0x040fe20000410000 */
[-C--:B------:R-:W-:Y:S01]  /*7a90*/  FMUL.FTZ R65, R112, R63.reuse ;  /* 0x0000003f70417220 */ /* 0x080fe20000410000 */
[-C--:B------:R-:W-:Y:S01]  /*7aa0*/  FFMA.FTZ R61, R109, R60.reuse, R64 ;  /* 0x0000003c6d3d7223 */ /* 0x080fe20000010040 */
[----:B------:R-:W-:Y:S01]  /*7ab0*/  FMUL.FTZ R60, R108, R60 ;  /* 0x0000003c6c3c7220 */ /* 0x000fe20000410000 */
[----:B------:R-:W-:Y:S01]  /*7ac0*/  FFMA.FTZ R197, R161, UR48, -R66 ;  /* 0x00000030a1c57c23 */ /* 0x000fe20008010842 */
[C---:B------:R-:W-:Y:S01]  /*7ad0*/  FFMA.FTZ R70, R113.reuse, R63, -R70 ;  /* 0x0000003f71467223 */ /* 0x040fe20000010846 */
[----:B------:R-:W-:Y:S01]  /*7ae0*/  FFMA.FTZ R65, R113, R68, R65 ;  /* 0x0000004471417223 */ /* 0x000fe20000010041 */
[----:B------:R-:W-:Y:S01]  /*7af0*/  FFMA.FTZ R63, R109, R62, -R60 ;  /* 0x0000003e6d3f7223 */ /* 0x000fe2000001083c */
[----:B------:R-:W-:Y:S01]  /*7b00*/  FFMA.FTZ R61, R6, R197, R61 ;  /* 0x000000c5063d7223 */ /* 0x000fe2000001003d */
        /* <DEDUP_REMOVED lines=8> */
[----:B------:R-:W-:Y:S01]  /*7b90*/  FMUL.FTZ R63, R178, UR49 ;  /* 0x00000031b23f7c20 */ /* 0x000fe20008410000 */
[----:B------:R-:W-:Y:S01]  /*7ba0*/  FMUL.FTZ R64, R118, R67 ;  /* 0x0000004376407220 */ /* 0x000fe20000410000 */
[----:B------:R-:W-:Y:S01]  /*7bb0*/  FFMA.FTZ R60, R111, R61, R60 ;  /* 0x0000003d6f3c7223 */ /* 0x000fe2000001003c */
[----:B------:R-:W-:Y:S01]  /*7bc0*/  FADD.FTZ R62, R143, R62 ;  /* 0x0000003e8f3e7221 */ /* 0x000fe20000010000 */
[----:B------:R-:W-:Y:S01]  /*7bd0*/  FFMA.FTZ R196, R162, UR48, -R63 ;  /* 0x00000030a2c47c23 */ /* 0x000fe2000801083f */
[-C--:B------:R-:W-:Y:S01]  /*7be0*/  FMUL.FTZ R66, R118, R65.reuse ;  /* 0x0000004176427220 */ /* 0x080fe20000410000 */
[----:B------:R-:W-:Y:S01]  /*7bf0*/  FFMA.FTZ R65, R119, R65, R64 ;  /* 0x0000004177417223 */ /* 0x000fe20000010040 */
[----:B------:R-:W-:Y:S01]  /*7c00*/  FMUL.FTZ R64, R112, R62 ;  /* 0x0000003e70407220 */ /* 0x000fe20000410000 */
[----:B------:R-:W-:Y:S01]  /*7c10*/  FFMA.FTZ R60, R7, R196, R60 ;  /* 0x000000c4073c7223 */ /* 0x000fe2000001003c */
[----:B------:R-:W-:Y:S01]  /*7c20*/  FFMA.FTZ R66, R119, R67, -R66 ;  /* 0x0000004377427223 */ /* 0x000fe20000010842 */
[CC--:B------:R-:W-:Y:S01]  /*7c30*/  FMUL.FTZ R61, R120.reuse, R65.reuse ;  /* 0x00000041783d7220 */ /* 0x0c0fe20000410000 */
[----:B------:R-:W-:Y:S01]  /*7c40*/  FMUL.FTZ R228, R183, UR49 ;  /* 0x00000031b7e47c20 */ /* 0x000fe20008410000 */
[----:B------:R-:W-:Y:S01]  /*7c50*/  FFMA.FTZ R63, R113, R60, R64 ;  /* 0x0000003c713f7223 */ /* 0x000fe20000010040 */
[----:B------:R-:W-:Y:S01]  /*7c60*/  FMUL.FTZ R68, R120, R66 ;  /* 0x0000004278447220 */ /* 0x000fe20000410000 */
[----:B------:R-:W-:Y:S01]  /*7c70*/  FMUL.FTZ R60, R112, R60 ;  /* 0x0000003c703c7220 */ /* 0x000fe20000410000 */
[----:B------:R-:W-:Y:S01]  /*7c80*/  FMUL.FTZ R64, R179, UR49 ;  /* 0x00000031b3407c20 */ /* 0x000fe20008410000 */
[C---:B------:R-:W-:Y:S01]  /*7c90*/  FFMA.FTZ R66, R121.reuse, R66, -R61 ;  /* 0x0000004279427223 */ /* 0x040fe2000001083d */
[----:B------:R-:W-:Y:S01]  /*7ca0*/  FFMA.FTZ R68, R121, R65, R68 ;  /* 0x0000004179447223 */ /* 0x000fe20000010044 */
[----:B------:R-:W-:Y:S01]  /*7cb0*/  FFMA.FTZ R65, R113, R62, -R60 ;  /* 0x0000003e71417223 */ /* 0x000fe2000001083c */
[----:B------:R-:W-:Y:S01]  /*7cc0*/  FFMA.FTZ R195, R163, UR48, -R64 ;  /* 0x00000030a3c37c23 */ /* 0x000fe20008010840 */
[----:B------:R-:W0:Y:S01]  /*7cd0*/  LDS.64 R60, [R191+0x4258] ;  /* 0x00425800bf3c7984 */ /* 0x000e220000000a00 */
[C---:B------:R-:W-:Y:S01]  /*7ce0*/  FMUL.FTZ R62, R122.reuse, R66 ;  /* 0x000000427a3e7220 */ /* 0x040fe20000410000 */
[-C--:B------:R-:W-:Y:S01]  /*7cf0*/  FMUL.FTZ R67, R122, R68.reuse ;  /* 0x000000447a437220 */ /* 0x080fe20000410000 */
[----:B------:R-:W-:Y:S01]  /*7d00*/  FFMA.FTZ R63, R8, R195, R63 ;  /* 0x000000c3083f7223 */ /* 0x000fe2000001003f */
[----:B------:R-:W-:Y:S01]  /*7d10*/  FADD.FTZ R65, R144, R65 ;  /* 0x0000004190417221 */ /* 0x000fe20000010000 */
[C---:B------:R-:W-:Y:S01]  /*7d20*/  FFMA.FTZ R68, R123.reuse, R68, R62 ;  /* 0x000000447b447223 */ /* 0x040fe2000001003e */
[----:B------:R-:W-:Y:S01]  /*7d30*/  FFMA.FTZ R69, R123, R66, -R67 ;  /* 0x000000427b457223 */ /* 0x000fe20000010843 */
[C---:B------:R-:W-:Y:S01]  /*7d40*/  FMUL.FTZ R64, R116.reuse, R63 ;  /* 0x0000003f74407220 */ /* 0x040fe20000410000 */
[----:B------:R-:W-:Y:S01]  /*7d50*/  FMUL.FTZ R62, R116, R65 ;  /* 0x00000041743e7220 */ /* 0x000fe20000410000 */
[----:B------:R-:W-:Y:S01]  /*7d60*/  FMUL.FTZ R67, R180, UR49 ;  /* 0x00000031b4437c20 */ /* 0x000fe20008410000 */
[----:B------:R-:W-:Y:S01]  /*7d70*/  FMUL.FTZ R66, R124, R69 ;  /* 0x000000457c427220 */ /* 0x000fe20000410000 */
[C---:B------:R-:W-:Y:S01]  /*7d80*/  FFMA.FTZ R64, R117.reuse, R65, -R64 ;  /* 0x0000004175407223 */ /* 0x040fe20000010840 */
[----:B------:R-:W-:Y:S01]  /*7d90*/  FFMA.FTZ R62, R117, R63, R62 ;  /* 0x0000003f753e7223 */ /* 0x000fe2000001003e */
[----:B------:R-:W-:Y:S01]  /*7da0*/  FFMA.FTZ R194, R164, UR48, -R67 ;  /* 0x00000030a4c27c23 */ /* 0x000fe20008010843 */
[-C--:B------:R-:W-:Y:S01]  /*7db0*/  FFMA.FTZ R67, R125, R68.reuse, R66 ;  /* 0x000000447d437223 */ /* 0x080fe20000010042 */
[----:B------:R-:W-:Y:S01]  /*7dc0*/  FADD.FTZ R64, R145, R64 ;  /* 0x0000004091407221 */ /* 0x000fe20000010000 */
[----:B------:R-:W-:Y:S01]  /*7dd0*/  FMUL.FTZ R70, R124, R68 ;  /* 0x000000447c467220 */ /* 0x000fe20000410000 */
[----:B------:R-:W-:Y:S01]  /*7de0*/  FFMA.FTZ R62, R9, R194, R62 ;  /* 0x000000c2093e7223 */ /* 0x000fe2000001003e */
[----:B------:R-:W-:Y:S01]  /*7df0*/  FMUL.FTZ R68, R181, UR49 ;  /* 0x00000031b5447c20 */ /* 0x000fe20008410000 */
[C---:B------:R-:W-:Y:S01]  /*7e00*/  FMUL.FTZ R66, R118.reuse, R64 ;  /* 0x0000004076427220 */ /* 0x040fe20000410000 */
[----:B------:R-:W-:Y:S01]  /*7e10*/  FFMA.FTZ R70, R125, R69, -R70 ;  /* 0x000000457d467223 */ /* 0x000fe20000010846 */
[-C--:B------:R-:W-:Y:S01]  /*7e20*/  FMUL.FTZ R65, R118, R62.reuse ;  /* 0x0000003e76417220 */ /* 0x080fe20000410000 */
[----:B------:R-:W-:Y:S01]  /*7e30*/  FFMA.FTZ R193, R165, UR48, -R68 ;  /* 0x00000030a5c17c23 */ /* 0x000fe20008010844 */
[C---:B------:R-:W-:Y:S01]  /*7e40*/  FFMA.FTZ R63, R119.reuse, R62, R66 ;  /* 0x0000003e773f7223 */ /* 0x040fe20000010042 */
        /* <DEDUP_REMOVED lines=16> */
[C---:B0-----:R-:W-:Y:S01]  /*7f50*/  FMUL.FTZ R63, R127.reuse, R60 ;  /* 0x0000003c7f3f7220 */ /* 0x041fe20000410000 */
[-C--:B------:R-:W-:Y:S01]  /*7f60*/  FMUL.FTZ R127, R127, R61.reuse ;  /* 0x0000003d7f7f7220 */ /* 0x080fe20000410000 */
[----:B------:R-:W-:Y:S01]  /*7f70*/  FFMA.FTZ R62, R11, R192, R62 ;  /* 0x000000c00b3e7223 */ /* 0x000fe2000001003e */
[----:B------:R-:W-:Y:S01]  /*7f80*/  FMUL.FTZ R66, R122, R64 ;  /* 0x000000407a427220 */ /* 0x000fe20000410000 */
[C---:B------:R-:W-:Y:S01]  /*7f90*/  FFMA.FTZ R63, R126.reuse, R61, R63 ;  /* 0x0000003d7e3f7223 */ /* 0x040fe2000001003f */
[----:B------:R-:W-:Y:S01]  /*7fa0*/  FFMA.FTZ R60, R126, R60, -R127 ;  /* 0x0000003c7e3c7223 */ /* 0x000fe2000001087f */
[-C--:B------:R-:W-:Y:S01]  /*7fb0*/  FMUL.FTZ R61, R122, R62.reuse ;  /* 0x0000003e7a3d7220 */ /* 0x080fe20000410000 */
[----:B------:R-:W-:Y:S01]  /*7fc0*/  FFMA.FTZ R65, R123, R62, R66 ;  /* 0x0000003e7b417223 */ /* 0x000fe20000010042 */
[----:B------:R-:W-:Y:S01]  /*7fd0*/  FADD.FTZ R126, RZ, R63 ;  /* 0x0000003fff7e7221 */ /* 0x000fe20000010000 */
[----:B------:R-:W-:Y:S01]  /*7fe0*/  FFMA.FTZ R229, R93, R49, R60 ;  /* 0x000000315de57223 */ /* 0x000fe2000001003c */
[----:B------:R-:W-:Y:S01]  /*7ff0*/  FFMA.FTZ R228, R167, UR48, -R228 ;  /* 0x00000030a7e47c23 */ /* 0x000fe200080108e4 */
[----:B------:R-:W-:Y:S01]  /*8000*/  FFMA.FTZ R63, R123, R64, -R61 ;  /* 0x000000407b3f7223 */ /* 0x000fe2000001083d */
[----:B------:R-:W-:Y:S01]  /*8010*/  FMUL.FTZ R60, R136, R126 ;  /* 0x0000007e883c7220 */ /* 0x000fe20000410000 */
[----:B------:R-:W-:Y:S01]  /*8020*/  FMUL.FTZ R62, R130, R70 ;  /* 0x00000046823e7220 */ /* 0x000fe20000410000 */
[-C--:B------:R-:W-:Y:S01]  /*8030*/  FMUL.FTZ R61, R136, R229.reuse ;  /* 0x000000e5883d7220 */ /* 0x080fe20000410000 */
        /* <DEDUP_REMOVED lines=11> */
[----:B------:R-:W-:Y:S01]  /*80f0*/  FMUL.FTZ R60, R134, R127 ;  /* 0x0000007f863c7220 */ /* 0x000fe20000410000 */
[----:B------:R-:W-:Y:S01]  /*8100*/  FMUL.FTZ R225, R184, UR49 ;  /* 0x00000031b8e17c20 */ /* 0x000fe20008410000 */
[----:B------:R-:W-:Y:S01]  /*8110*/  FFMA.FTZ R64, R125, R65, R64 ;  /* 0x000000417d407223 */ /* 0x000fe20000010040 */
[C---:B------:R-:W-:Y:S01]  /*8120*/  FFMA.FTZ R62, R135.reuse, R127, R62 ;  /* 0x0000007f873e7223 */ /* 0x040fe2000001003e */
[----:B------:R-:W-:Y:S01]  /*8130*/  FFMA.FTZ R60, R135, R227, -R60 ;  /* 0x000000e3873c7223 */ /* 0x000fe2000001083c */
[----:B------:R-:W-:Y:S01]  /*8140*/  FFMA.FTZ R225, R168, UR48, -R225 ;  /* 0x00000030a8e17c23 */ /* 0x000fe200080108e1 */
[----:B------:R-:W-:Y:S01]  /*8150*/  FADD.FTZ R66, R149, R66 ;  /* 0x0000004295427221 */ /* 0x000fe20000010000 */
[----:B------:R-:W-:Y:S01]  /*8160*/  FADD.FTZ R200, RZ, R62 ;  /* 0x0000003effc87221 */ /* 0x000fe20000010000 */
[----:B------:R-:W-:Y:S01]  /*8170*/  FFMA.FTZ R226, R91, R47, R60 ;  /* 0x0000002f5be27223 */ /* 0x000fe2000001003c */
[----:B------:R-:W-:Y:S01]  /*8180*/  FFMA.FTZ R64, R13, R225, R64 ;  /* 0x000000e10d407223 */ /* 0x000fe20000010040 */
[----:B------:R-:W-:Y:S01]  /*8190*/  FMUL.FTZ R62, R128, R66 ;  /* 0x00000042803e7220 */ /* 0x000fe20000410000 */
[C---:B------:R-:W-:Y:S01]  /*81a0*/  FMUL.FTZ R61, R132.reuse, R200 ;  /* 0x000000c8843d7220 */ /* 0x040fe20000410000 */
[----:B------:R-:W-:Y:S01]  /*81b0*/  FMUL.FTZ R60, R132, R226 ;  /* 0x000000e2843c7220 */ /* 0x000fe20000410000 */
[-C--:B------:R-:W-:Y:S01]  /*81c0*/  FMUL.FTZ R65, R128, R64.reuse ;  /* 0x0000004080417220 */ /* 0x080fe20000410000 */
[----:B------:R-:W-:Y:S01]  /*81d0*/  FFMA.FTZ R63, R129, R64, R62 ;  /* 0x00000040813f7223 */ /* 0x000fe2000001003e */
[C---:B------:R-:W-:Y:S01]  /*81e0*/  FFMA.FTZ R61, R133.reuse, R226, -R61 ;  /* 0x000000e2853d7223 */ /* 0x040fe2000001083d */
[----:B------:R-:W-:Y:S01]  /*81f0*/  FFMA.FTZ R60, R133, R200, R60 ;  /* 0x000000c8853c7223 */ /* 0x000fe2000001003c */
[----:B------:R-:W-:Y:S01]  /*8200*/  FMUL.FTZ R62, R185, UR49 ;  /* 0x00000031b93e7c20 */ /* 0x000fe20008410000 */
[----:B------:R-:W-:Y:S01]  /*8210*/  FMUL.FTZ R68, R130, R68 ;  /* 0x0000004482447220 */ /* 0x000fe20000410000 */
[----:B------:R-:W-:Y:S01]  /*8220*/  FFMA.FTZ R224, R90, R46, R61 ;  /* 0x0000002e5ae07223 */ /* 0x000fe2000001003d */
[----:B------:R-:W-:Y:S01]  /*8230*/  FADD.FTZ R201, RZ, R60 ;  /* 0x0000003cffc97221 */ /* 0x000fe20000010000 */
[----:B------:R-:W-:Y:S01]  /*8240*/  FFMA.FTZ R223, R169, UR48, -R62 ;  /* 0x00000030a9df7c23 */ /* 0x000fe2000801083e */
[----:B------:R-:W-:Y:S01]  /*8250*/  FFMA.FTZ R65, R129, R66, -R65 ;  /* 0x0000004281417223 */ /* 0x000fe20000010841 */
[C---:B------:R-:W-:Y:S01]  /*8260*/  FMUL.FTZ R62, R130.reuse, R224 ;  /* 0x000000e0823e7220 */ /* 0x040fe20000410000 */
[-C--:B------:R-:W-:Y:S01]  /*8270*/  FMUL.FTZ R60, R130, R201.reuse ;  /* 0x000000c9823c7220 */ /* 0x080fe20000410000 */
[C---:B------:R-:W-:Y:S01]  /*8280*/  FFMA.FTZ R68, R131.reuse, R70, -R68 ;  /* 0x0000004683447223 */ /* 0x040fe20000010844 */
[----:B------:R-:W-:Y:S01]  /*8290*/  FADD.FTZ R65, R150, R65 ;  /* 0x0000004196417221 */ /* 0x000fe20000010000 */
[C---:B------:R-:W-:Y:S01]  /*82a0*/  FFMA.FTZ R62, R131.reuse, R201, R62 ;  /* 0x000000c9833e7223 */ /* 0x040fe2000001003e */
[----:B------:R-:W-:Y:S01]  /*82b0*/  FFMA.FTZ R60, R131, R224, -R60 ;  /* 0x000000e0833c7223 */ /* 0x000fe2000001083c */
[----:B------:R-:W-:Y:S01]  /*82c0*/  FMUL.FTZ R64, R132, R68 ;  /* 0x0000004484407220 */ /* 0x000fe20000410000 */
[----:B------:R-:W-:Y:S01]  /*82d0*/  FFMA.FTZ R61, R14, R223, R63 ;  /* 0x000000df0e3d7223 */ /* 0x000fe2000001003f */
[----:B------:R-:W-:Y:S01]  /*82e0*/  FADD.FTZ R202, RZ, R62 ;  /* 0x0000003effca7221 */ /* 0x000fe20000010000 */
[----:B------:R-:W-:Y:S01]  /*82f0*/  FFMA.FTZ R222, R89, R45, R60 ;  /* 0x0000002d59de7223 */ /* 0x000fe2000001003c */
[----:B------:R-:W-:Y:S01]  /*8300*/  FMUL.FTZ R62, R130, R65 ;  /* 0x00000041823e7220 */ /* 0x000fe20000410000 */
[----:B------:R-:W-:Y:S01]  /*8310*/  FFMA.FTZ R66, R133, R67, R64 ;  /* 0x0000004385427223 */ /* 0x000fe20000010040 */
[----:B------:R-:W-:Y:S01]  /*8320*/  FMUL.FTZ R60, R128, R202 ;  /* 0x000000ca803c7220 */ /* 0x000fe20000410000 */
[-C--:B------:R-:W-:Y:S01]  /*8330*/  FMUL.FTZ R64, R130, R61.reuse ;  /* 0x0000003d82407220 */ /* 0x080fe20000410000 */
[-C--:B------:R-:W-:Y:S01]  /*8340*/  FMUL.FTZ R63, R128, R222.reuse ;  /* 0x000000de803f7220 */ /* 0x080fe20000410000 */
[----:B------:R-:W-:Y:S01]  /*8350*/  FFMA.FTZ R62, R131, R61, R62 ;  /* 0x0000003d833e7223 */ /* 0x000fe2000001003e */
[C---:B------:R-:W-:Y:S01]  /*8360*/  FFMA.FTZ R61, R129.reuse, R222, -R60 ;  /* 0x000000de813d7223 */ /* 0x040fe2000001083c */
[----:B------:R-:W-:Y:S01]  /*8370*/  FMUL.FTZ R221, R186, UR49 ;  /* 0x00000031badd7c20 */ /* 0x000fe20008410000 */
[----:B------:R-:W-:Y:S01]  /*8380*/  FFMA.FTZ R63, R129, R202, R63 ;  /* 0x000000ca813f7223 */ /* 0x000fe2000001003f */
[----:B------:R-:W-:Y:S01]  /*8390*/  FFMA.FTZ R64, R131, R65, -R64 ;  /* 0x0000004183407223 */ /* 0x000fe20000010840 */
[----:B------:R-:W-:Y:S01]  /*83a0*/  FFMA.FTZ R220, R88, R44, R61 ;  /* 0x0000002c58dc7223 */ /* 0x000fe2000001003d */
[----:B------:R-:W-:Y:S01]  /*83b0*/  FFMA.FTZ R221, R170, UR48, -R221 ;  /* 0x00000030aadd7c23 */ /* 0x000fe200080108dd */
[----:B------:R-:W-:Y:S01]  /*83c0*/  FADD.FTZ R203, RZ, R63 ;  /* 0x0000003fffcb7221 */ /* 0x000fe20000010000 */
[----:B------:R-:W-:Y:S01]  /*83d0*/  FMUL.FTZ R70, R132, R67 ;  /* 0x0000004384467220 */ /* 0x000fe20000410000 */
[C---:B------:R-:W-:Y:S01]  /*83e0*/  FMUL.FTZ R60, R124.reuse, R220 ;  /* 0x000000dc7c3c7220 */ /* 0x040fe20000410000 */
[----:B------:R-:W-:Y:S01]  /*83f0*/  FADD.FTZ R64, R151, R64 ;  /* 0x0000004097407221 */ /* 0x000fe20000010000 */
[----:B------:R-:W-:Y:S01]  /*8400*/  FFMA.FTZ R62, R15, R221, R62 ;  /* 0x000000dd0f3e7223 */ /* 0x000fe2000001003e */
[-C--:B------:R-:W-:Y:S01]  /*8410*/  FMUL.FTZ R61, R124, R203.reuse ;  /* 0x000000cb7c3d7220 */ /* 0x080fe20000410000 */
[----:B------:R-:W-:Y:S01]  /*8420*/  FFMA.FTZ R70, R133, R68, -R70 ;  /* 0x0000004485467223 */ /* 0x000fe20000010846 */
[----:B------:R-:W-:Y:S01]  /*8430*/  FFMA.FTZ R204, R125, R203, R60 ;  /* 0x000000cb7dcc7223 */ /* 0x000fe2000001003c */
[C---:B------:R-:W-:Y:S01]  /*8440*/  FMUL.FTZ R68, R132.reuse, R64 ;  /* 0x0000004084447220 */ /* 0x040fe20000410000 */
[----:B------:R-:W-:Y:S01]  /*8450*/  FMUL.FTZ R218, R187, UR49 ;  /* 0x00000031bbda7c20 */ /* 0x000fe20008410000 */
[----:B------:R-:W-:Y:S01]  /*8460*/  FMUL.FTZ R65, R132, R62 ;  /* 0x0000003e84417220 */ /* 0x000fe20000410000 */
[----:B------:R-:W-:Y:S01]  /*8470*/  FFMA.FTZ R60, R125, R220, -R61 ;  /* 0x000000dc7d3c7223 */ /* 0x000fe2000001083d */
[----:B------:R-:W-:Y:S01]  /*8480*/  FADD.FTZ R204, RZ, R204 ;  /* 0x000000ccffcc7221 */ /* 0x000fe20000010000 */
[----:B------:R-:W-:Y:S01]  /*8490*/  FFMA.FTZ R63, R133, R62, R68 ;  /* 0x0000003e853f7223 */ /* 0x000fe20000010044 */
[----:B------:R-:W-:Y:S01]  /*84a0*/  FFMA.FTZ R218, R171, UR48, -R218 ;  /* 0x00000030abda7c23 */ /* 0x000fe200080108da */
[----:B------:R-:W-:Y:S01]  /*84b0*/  FFMA.FTZ R65, R133, R64, -R65 ;  /* 0x0000004085417223 */ /* 0x000fe20000010841 */
[----:B------:R-:W-:Y:S01]  /*84c0*/  FFMA.FTZ R219, R87, R43, R60 ;  /* 0x0000002b57db7223 */ /* 0x000fe2000001003c */
[----:B------:R-:W-:Y:S01]  /*84d0*/  FMUL.FTZ R64, R134, R70 ;  /* 0x0000004686407220 */ /* 0x000fe20000410000 */
[----:B------:R-:W-:Y:S01]  /*84e0*/  FMUL.FTZ R60, R122, R204 ;  /* 0x000000cc7a3c7220 */ /* 0x000fe20000410000 */
[----:B------:R-:W-:Y:S01]  /*84f0*/  FFMA.FTZ R63, R16, R218, R63 ;  /* 0x000000da103f7223 */ /* 0x000fe2000001003f */
[-C--:B------:R-:W-:Y:S01]  /*8500*/  FMUL.FTZ R62, R122, R219.reuse ;  /* 0x000000db7a3e7220 */ /* 0x080fe20000410000 */
[-C--:B------:R-:W-:Y:S01]  /*8510*/  FFMA.FTZ R64, R135, R66.reuse, R64 ;  /* 0x0000004287407223 */ /* 0x080fe20000010040 */
[----:B------:R-:W-:Y:S01]  /*8520*/  FMUL.FTZ R66, R134, R66 ;  /* 0x0000004286427220 */ /* 0x000fe20000410000 */
[C---:B------:R-:W-:Y:S01]  /*8530*/  FFMA.FTZ R217, R123.reuse, R219, -R60 ;  /* 0x000000db7bd97223 */ /* 0x040fe2000001083c */
[----:B------:R-:W-:Y:S01]  /*8540*/  FADD.FTZ R65, R152, R65 ;  /* 0x0000004198417221 */ /* 0x000fe20000010000 */
[----:B------:R-:W-:Y:S01]  /*8550*/  FMUL.FTZ R60, R134, R63 ;  /* 0x0000003f863c7220 */ /* 0x000fe20000410000 */
[----:B------:R-:W-:Y:S01]  /*8560*/  FFMA.FTZ R62, R123, R204, R62 ;  /* 0x000000cc7b3e7223 */ /* 0x000fe2000001003e */
[C---:B------:R-:W-:Y:S01]  /*8570*/  FFMA.FTZ R66, R135.reuse, R70, -R66 ;  /* 0x0000004687427223 */ /* 0x040fe20000010842 */
[----:B------:R-:W-:Y:S01]  /*8580*/  FFMA.FTZ R217, R86, R42, R217 ;  /* 0x0000002a56d97223 */ /* 0x000fe200000100d9 */
[CC--:B------:R-:W-:Y:S01]  /*8590*/  FFMA.FTZ R70, R135.reuse, R65.reuse, -R60 ;  /* 0x0000004187467223 */ /* 0x0c0fe2000001083c */
[----:B------:R-:W-:Y:S01]  /*85a0*/  FMUL.FTZ R60, R134, R65 ;  /* 0x00000041863c7220 */ /* 0x000fe20000410000 */
[----:B------:R-:W-:Y:S01]  /*85b0*/  FADD.FTZ R205, RZ, R62 ;  /* 0x0000003effcd7221 */ /* 0x000fe20000010000 */
[----:B------:R-:W-:Y:S01]  /*85c0*/  FMUL.FTZ R62, R120, R217 ;  /* 0x000000d9783e7220 */ /* 0x000fe20000410000 */
[----:B------:R-:W-:Y:S01]  /*85d0*/  FMUL.FTZ R61, R188, UR49 ;  /* 0x00000031bc3d7c20 */ /* 0x000fe20008410000 */
[----:B------:R-:W-:Y:S01]  /*85e0*/  FFMA.FTZ R68, R135, R63, R60 ;  /* 0x0000003f87447223 */ /* 0x000fe2000001003c */
[-C--:B------:R-:W-:Y:S01]  /*85f0*/  FMUL.FTZ R60, R120, R205.reuse ;  /* 0x000000cd783c7220 */ /* 0x080fe20000410000 */
[----:B------:R-:W-:Y:S01]  /*8600*/  FFMA.FTZ R62, R121, R205, R62 ;  /* 0x000000cd793e7223 */ /* 0x000fe2000001003e */
[----:B------:R-:W-:Y:S01]  /*8610*/  FFMA.FTZ R216, R172, UR48, -R61 ;  /* 0x00000030acd87c23 */ /* 0x000fe2000801083d */
[----:B------:R-:W-:Y:S01]  /*8620*/  FADD.FTZ R70, R153, R70 ;  /* 0x0000004699467221 */ /* 0x000fe20000010000 */
[----:B------:R-:W-:Y:S01]  /*8630*/  FFMA.FTZ R60, R121, R217, -R60 ;  /* 0x000000d9793c7223 */ /* 0x000fe2000001083c */
[----:B------:R-:W-:Y:S01]  /*8640*/  FADD.FTZ R206, RZ, R62 ;  /* 0x0000003effce7221 */ /* 0x000fe20000010000 */
[----:B------:R-:W-:Y:S01]  /*8650*/  FFMA.FTZ R68, R17, R216, R68 ;  /* 0x000000d811447223 */ /* 0x000fe20000010044 */
[----:B------:R-:W-:Y:S01]  /*8660*/  FMUL.FTZ R62, R136, R70 ;  /* 0x00000046883e7220 */ /* 0x000fe20000410000 */
[----:B------:R-:W-:Y:S01]  /*8670*/  FFMA.FTZ R215, R85, R41, R60 ;  /* 0x0000002955d77223 */ /* 0x000fe2000001003c */
[----:B------:R-:W-:Y:S01]  /*8680*/  FMUL.FTZ R60, R118, R206 ;  /* 0x000000ce763c7220 */ /* 0x000fe20000410000 */
[-C--:B------:R-:W-:Y:S01]  /*8690*/  FMUL.FTZ R65, R136, R68.reuse ;  /* 0x0000004488417220 */ /* 0x080fe20000410000 */
[----:B------:R-:W-:Y:S01]  /*86a0*/  FFMA.FTZ R67, R137, R68, R62 ;  /* 0x0000004489437223 */ /* 0x000fe2000001003e */
[-C--:B------:R-:W-:Y:S01]  /*86b0*/  FMUL.FTZ R63, R118, R215.reuse ;  /* 0x000000d7763f7220 */ /* 0x080fe20000410000 */
[----:B------:R-:W-:Y:S01]  /*86c0*/  FFMA.FTZ R61, R119, R215, -R60 ;  /* 0x000000d7773d7223 */ /* 0x000fe2000001083c */
[----:B------:R-:W-:Y:S01]  /*86d0*/  FMUL.FTZ R60, R136, R66 ;  /* 0x00000042883c7220 */ /* 0x000fe20000410000 */
[----:B------:R-:W-:Y:S01]  /*86e0*/  FFMA.FTZ R69, R137, R70, -R65 ;  /* 0x0000004689457223 */ /* 0x000fe20000010841 */
[----:B------:R-:W-:Y:S01]  /*86f0*/  FFMA.FTZ R63, R119, R206, R63 ;  /* 0x000000ce773f7223 */ /* 0x000fe2000001003f */
[----:B------:R-:W-:Y:S01]  /*8700*/  FFMA.FTZ R214, R84, R40, R61 ;  /* 0x0000002854d67223 */ /* 0x000fe2000001003d */
[-C--:B------:R-:W-:Y:S01]  /*8710*/  FMUL.FTZ R65, R136, R64.reuse ;  /* 0x0000004088417220 */ /* 0x080fe20000410000 */
[C---:B------:R-:W-:Y:S01]  /*8720*/  FFMA.FTZ R64, R137.reuse, R64, R60 ;  /* 0x0000004089407223 */ /* 0x040fe2000001003c */
[----:B------:R-:W-:Y:S01]  /*8730*/  FADD.FTZ R207, RZ, R63 ;  /* 0x0000003fffcf7221 */ /* 0x000fe20000010000 */
[C---:B------:R-:W-:Y:S01]  /*8740*/  FMUL.FTZ R60, R116.reuse, R214 ;  /* 0x000000d6743c7220 */ /* 0x040fe20000410000 */
[----:B------:R-:W-:Y:S01]  /*8750*/  FFMA.FTZ R65, R137, R66, -R65 ;  /* 0x0000004289417223 */ /* 0x000fe20000010841 */
[----:B------:R-:W-:Y:S01]  /*8760*/  FMUL.FTZ R212, R189, UR49 ;  /* 0x00000031bdd47c20 */ /* 0x000fe20008410000 */
[-C--:B------:R-:W-:Y:S01]  /*8770*/  FMUL.FTZ R61, R116, R207.reuse ;  /* 0x000000cf743d7220 */ /* 0x080fe20000410000 */
[----:B------:R-:W-:Y:S01]  /*8780*/  FFMA.FTZ R208, R117, R207, R60 ;  /* 0x000000cf75d07223 */ /* 0x000fe2000001003c */
[----:B------:R-:W-:Y:S01]  /*8790*/  VOTEU.ALL UP0, P0 ;  /* 0x0000000000ff7886 */ /* 0x000fe20000000000 */
[----:B------:R-:W-:Y:S01]  /*87a0*/  FFMA.FTZ R212, R173, UR48, -R212 ;  /* 0x00000030add47c23 */ /* 0x000fe200080108d4 */
[----:B------:R-:W-:Y:S01]  /*87b0*/  FFMA.FTZ R66, R117, R214, -R61 ;  /* 0x000000d675427223 */ /* 0x000fe2000001083d */
[----:B------:R-:W-:Y:S01]  /*87c0*/  FADD.FTZ R208, RZ, R208 ;  /* 0x000000d0ffd07221 */ /* 0x000fe20000010000 */
[----:B------:R-:W-:Y:S01]  /*87d0*/  HFMA2 R60, -RZ, RZ, 1.875, 0 ;  /* 0x3f800000ff3c7431 */ /* 0x000fe200000001ff */
[----:B------:R-:W-:Y:S01]  /*87e0*/  @!UP0 ULEA UR29, UR8, UR30, 0x4 ;  /* 0x0000001e081d8291 */ /* 0x000fe2000f8e20ff */
[----:B------:R-:W-:Y:S01]  /*87f0*/  FFMA.FTZ R213, R83, R39, R66 ;  /* 0x0000002753d57223 */ /* 0x000fe20000010042 */
[----:B------:R-:W-:Y:S01]  /*8800*/  FMUL.FTZ R66, R112, R208 ;  /* 0x000000d070427220 */ /* 0x000fe20000410000 */
[----:B------:R-:W-:-:S02]  /*8810*/  CS2R R62, SRZ ;  /* 0x00000000003e7805 */ /* 0x000fc4000001ff00 */
[----:B------:R-:W-:Y:S01]  /*8820*/  MOV R61, RZ ;  /* 0x000000ff003d7202 */ /* 0x000fe20000000f00 */
[-C--:B------:R-:W-:Y:S01]  /*8830*/  FMUL.FTZ R68, R112, R213.reuse ;  /* 0x000000d570447220 */ /* 0x080fe20000410000 */
[C---:B------:R-:W-:Y:S01]  /*8840*/  FFMA.FTZ R211, R113.reuse, R213, -R66 ;  /* 0x000000d571d37223 */ /* 0x040fe20000010842 */
[----:B------:R-:W-:Y:S01]  /*8850*/  FFMA.FTZ R66, R0, R212, R67 ;  /* 0x000000d400427223 */ /* 0x000fe20000010043 */
[----:B------:R-:W-:Y:S01]  /*8860*/  FADD.FTZ R67, R154, R69 ;  /* 0x000000459a437221 */ /* 0x000fe20000010000 */
[----:B------:R-:W-:Y:S01]  /*8870*/  FFMA.FTZ R68, R113, R208, R68 ;  /* 0x000000d071447223 */ /* 0x000fe20000010044 */
[----:B------:R-:W-:Y:S01]  /*8880*/  FFMA.FTZ R211, R82, R38, R211 ;  /* 0x0000002652d37223 */ /* 0x000fe200000100d3 */
[----:B------:R-:W0:Y:S01]  /*8890*/  @!P0 LDS.128 R60, [UR29+0x5c60] ;  /* 0x005c601dff3c8984 */ /* 0x000e220008000c00 */
[----:B------:R-:W-:Y:S01]  /*88a0*/  ISETP.GT.U32.AND P2, PT, R190, 0x1f, PT ;  /* 0x0000001fbe00780c */ /* 0x000fe20003f44070 */
[----:B------:R-:W-:Y:S01]  /*88b0*/  FADD.FTZ R210, RZ, R68 ;  /* 0x00000044ffd27221 */ /* 0x000fe20000010000 */
[C---:B------:R-:W-:Y:S01]  /*88c0*/  FMUL.FTZ R70, R110.reuse, R211 ;  /* 0x000000d36e467220 */ /* 0x040fe20000410000 */
[----:B------:R1:W-:Y:S02]  /*88d0*/  STS.128 [R191+0x4660], R64 ;  /* 0x00466040bf007388 */ /* 0x0003e40000000c00 */
        /* <DEDUP_REMOVED lines=30> */
[CC--:B------:R-:W-:Y:S01]  /*8ac0*/  FMUL.FTZ R245, R69.reuse, R65.reuse ;  /* 0x0000004145f57220 */ /* 0x0c0fe20000410000 */
[----:B------:R-:W-:Y:S02]  /*8ad0*/  FMUL.FTZ R246, R69, R64 ;  /* 0x0000004045f67220 */ /* 0x000fe40000410000 */
[C---:B------:R-:W-:Y:S01]  /*8ae0*/  FFMA.FTZ R241, R68.reuse, R66, -R241 ;  /* 0x0000004244f17223 */ /* 0x040fe200000108f1 */
[C---:B------:R-:W-:Y:S01]  /*8af0*/  FFMA.FTZ R245, R68.reuse, R64, -R245 ;  /* 0x0000004044f57223 */ /* 0x040fe200000108f5 */
[----:B------:R-:W-:-:S02]  /*8b00*/  FFMA.FTZ R246, R68, R65, R246 ;  /* 0x0000004144f67223 */ /* 0x000fc400000100f6 */
[----:B------:R-:W-:Y:S01]  /*8b10*/  FADD.FTZ R70, R70, R241 ;  /* 0x000000f146467221 */ /* 0x000fe20000010000 */
[----:B------:R-:W-:-:S04]  /*8b20*/  FMUL.FTZ R241, R69, R66 ;  /* 0x0000004245f17220 */ /* 0x000fc80000410000 */
[----:B------:R-:W-:-:S04]  /*8b30*/  FFMA.FTZ R248, R68, R67, R241 ;  /* 0x0000004344f87223 */ /* 0x000fc800000100f1 */
[----:B------:R-:W-:Y:S01]  /*8b40*/  FADD.FTZ R248, R71, R248 ;  /* 0x000000f847f87221 */ /* 0x000fe20000010000 */
[----:B------:R-:W-:Y:S06]  /*8b50*/  BRA.DIV UR29, `(.L_x_6998) ;  /* 0x0000006e1d1c7947 */ /* 0x000fec000b800000 */
[----:B------:R0:W1:Y:S01]  /*8b60*/  SHFL.DOWN PT, R68, R245, 0x1, 0x1f ;  /* 0x08201f00f5447f89 */ /* 0x00006200000e0000 */
[----:B------:R-:W-:-:S03]  /*8b70*/  MOV R247, R70 ;  /* 0x0000004600f77202 */ /* 0x000fc60000000f00 */
[----:B------:R0:W2:Y:S04]  /*8b80*/  SHFL.DOWN PT, R69, R246, 0x1, 0x1f ;  /* 0x08201f00f6457f89 */ /* 0x0000a800000e0000 */
[----:B------:R0:W3:Y:S04]  /*8b90*/  SHFL.DOWN PT, R241, R70, 0x1, 0x1f ;  /* 0x08201f0046f17f89 */ /* 0x0000e800000e0000 */
[----:B------:R0:W4:Y:S02]  /*8ba0*/  SHFL.DOWN PT, R71, R248, 0x1, 0x1f ;  /* 0x08201f00f8477f89 */ /* 0x00012400000e0000 */
.L_x_7139:
        /* <DEDUP_REMOVED lines=13> */
.L_x_7000:
[----:B------:R-:W-:Y:S05]  /*8c80*/  BSYNC.RECONVERGENT B0 ;  /* 0x0000000000007941 */ /* 0x000fea0003800200 */
.L_x_6999:
[----:B------:R-:W-:Y:S01]  /*8c90*/  UMOV UR29, 0xffffffff ;  /* 0xffffffff001d7882 */ /* 0x000fe20000000000 */
[----:B------:R-:W-:Y:S02]  /*8ca0*/  ISETP.GT.U32.AND P2, PT, R240, 0x1d, PT ;  /* 0x0000001df000780c */ /* 0x000fe40003f44070 */
[----:B------:R-:W-:Y:S11]  /*8cb0*/  BRA.DIV UR29, `(.L_x_7001) ;  /* 0x0000006e1d287947 */ /* 0x000ff6000b800000 */
[----:B-1----:R1:W1:Y:S04]  /*8cc0*/  SHFL.DOWN PT, R68, R245, 0x2, 0x1f ;  /* 0x08401f00f5447f89 */ /* 0x00226800000e0000 */
[----:B--2---:R2:W1:Y:S04]  /*8cd0*/  SHFL.DOWN PT, R69, R246, 0x2, 0x1f ;  /* 0x08401f00f6457f89 */ /* 0x00446800000e0000 */
[----:B0-----:R2:W0:Y:S04]  /*8ce0*/  SHFL.DOWN PT, R70, R247, 0x2, 0x1f ;  /* 0x08401f00f7467f89 */ /* 0x00142800000e0000 */
[----:B----4-:R2:W4:Y:S02]  /*8cf0*/  SHFL.DOWN PT, R71, R248, 0x2, 0x1f ;  /* 0x08401f00f8477f89 */ /* 0x01052400000e0000 */
.L_x_7145:
        /* <DEDUP_REMOVED lines=13> */
.L_x_7003:
[----:B------:R-:W-:Y:S05]  /*8dd0*/  BSYNC.RECONVERGENT B0 ;  /* 0x0000000000007941 */ /* 0x000fea0003800200 */
.L_x_7002:
[----:B------:R-:W-:Y:S01]  /*8de0*/  UMOV UR29, 0xffffffff ;  /* 0xffffffff001d7882 */ /* 0x000fe20000000000 */
[----:B------:R-:W-:Y:S02]  /*8df0*/  ISETP.GT.U32.AND P2, PT, R240, 0x1b, PT ;  /* 0x0000001bf000780c */ /* 0x000fe40003f44070 */
[----:B------:R-:W-:Y:S11]  /*8e00*/  BRA.DIV UR29, `(.L_x_7004) ;  /* 0x0000006e1d487947 */ /* 0x000ff6000b800000 */
[----:B-1----:R1:W1:Y:S04]  /*8e10*/  SHFL.DOWN PT, R68, R245, 0x4, 0x1f ;  /* 0x08801f00f5447f89 */ /* 0x00226800000e0000 */
[----:B------:R1:W1:Y:S04]  /*8e20*/  SHFL.DOWN PT, R69, R246, 0x4, 0x1f ;  /* 0x08801f00f6457f89 */ /* 0x00026800000e0000 */
[----:B0-----:R0:W0:Y:S04]  /*8e30*/  SHFL.DOWN PT, R70, R247, 0x4, 0x1f ;  /* 0x08801f00f7467f89 */ /* 0x00102800000e0000 */
[----:B----4-:R4:W0:Y:S02]  /*8e40*/  SHFL.DOWN PT, R71, R248, 0x4, 0x1f ;  /* 0x08801f00f8477f89 */ /* 0x01082400000e0000 */
.L_x_7151:
[----:B------:R-:W-:Y:S04]  /*8e50*/  BSSY.RECONVERGENT B0, `(.L_x_7005) ;  /* 0x000000d000007945 */ /* 0x000fe80003800200 */
[----:B------:R-:W-:Y:S05]  /*8e60*/  @P2 BRA `(.L_x_7006) ;  /* 0x00000000002c2947 */ /* 0x000fea0003800000 */
[-C--:B0--3--:R-:W-:Y:S01]  /*8e70*/  FMUL.FTZ R241, R246, R71.reuse ;  /* 0x00000047f6f17220 */ /* 0x089fe20000410000 */
[----:B------:R-:W-:-:S03]  /*8e80*/  FMUL.FTZ R71, R245, R71 ;  /* 0x00000047f5477220 */ /* 0x000fc60000410000 */
[CC--:B------:R-:W-:Y:S01]  /*8e90*/  FFMA.FTZ R241, R245.reuse, R70.reuse, -R241 ;  /* 0x00000046f5f17223 */ /* 0x0c0fe200000108f1 */
[C---:B------:R-:W-:Y:S01]  /*8ea0*/  FFMA.FTZ R71, R246.reuse, R70, R71 ;  /* 0x00000046f6477223 */ /* 0x040fe20000010047 */
[-C--:B-1----:R-:W-:Y:S01]  /*8eb0*/  FMUL.FTZ R70, R246, R69.reuse ;  /* 0x00000045f6467220 */ /* 0x082fe20000410000 */
[----:B------:R-:W-:Y:S01]  /*8ec0*/  FMUL.FTZ R69, R245, R69 ;  /* 0x00000045f5457220 */ /* 0x000fe20000410000 */
[----:B--2---:R-:W-:Y:S01]  /*8ed0*/  FADD.FTZ R247, R247, R241 ;  /* 0x000000f1f7f77221 */ /* 0x004fe20000010000 */
[----:B----4-:R-:W-:Y:S01]  /*8ee0*/  FADD.FTZ R248, R248, R71 ;  /* 0x00000047f8f87221 */ /* 0x010fe20000010000 */
[-C--:B------:R-:W-:Y:S01]  /*8ef0*/  FFMA.FTZ R70, R245, R68.reuse, -R70 ;  /* 0x00000044f5467223 */ /* 0x080fe20000010846 */
[----:B------:R-:W-:-:S04]  /*8f00*/  FFMA.FTZ R246, R246, R68, R69 ;  /* 0x00000044f6f67223 */ /* 0x000fc80000010045 */
[----:B------:R-:W-:-:S07]  /*8f10*/  MOV R245, R70 ;  /* 0x0000004600f57202 */ /* 0x000fce0000000f00 */
.L_x_7006:
[----:B------:R-:W-:Y:S05]  /*8f20*/  BSYNC.RECONVERGENT B0 ;  /* 0x0000000000007941 */ /* 0x000fea0003800200 */
.L_x_7005:
[----:B------:R-:W-:Y:S01]  /*8f30*/  UMOV UR29, 0xffffffff ;  /* 0xffffffff001d7882 */ /* 0x000fe20000000000 */
[----:B------:R-:W-:Y:S02]  /*8f40*/  ISETP.GT.U32.AND P2, PT, R240, 0x17, PT ;  /* 0x00000017f000780c */ /* 0x000fe40003f44070 */
[----:B------:R-:W-:Y:S11]  /*8f50*/  BRA.DIV UR29, `(.L_x_7007) ;  /* 0x0000006e1d687947 */ /* 0x000ff6000b800000 */
[----:B-1----:R1:W1:Y:S04]  /*8f60*/  SHFL.DOWN PT, R68, R245, 0x8, 0x1f ;  /* 0x09001f00f5447f89 */ /* 0x00226800000e0000 */
[----:B------:R1:W1:Y:S04]  /*8f70*/  SHFL.DOWN PT, R69, R246, 0x8, 0x1f ;  /* 0x09001f00f6457f89 */ /* 0x00026800000e0000 */
[----:B0-----:R0:W0:Y:S04]  /*8f80*/  SHFL.DOWN PT, R70, R247, 0x8, 0x1f ;  /* 0x09001f00f7467f89 */ /* 0x00102800000e0000 */
[----:B------:R0:W0:Y:S02]  /*8f90*/  SHFL.DOWN PT, R71, R248, 0x8, 0x1f ;  /* 0x09001f00f8477f89 */ /* 0x00002400000e0000 */
.L_x_7157:
        /* <DEDUP_REMOVED lines=13> */
.L_x_7009:
[----:B------:R-:W-:Y:S05]  /*9070*/  BSYNC.RECONVERGENT B0 ;  /* 0x0000000000007941 */ /* 0x000fea0003800200 */
.L_x_7008:
[----:B------:R-:W-:Y:S01]  /*9080*/  UMOV UR29, 0xffffffff ;  /* 0xffffffff001d7882 */ /* 0x000fe20000000000 */
[----:B------:R-:W-:Y:S02]  /*9090*/  ISETP.GT.U32.AND P2, PT, R240, 0xf, PT ;  /* 0x0000000ff000780c */ /* 0x000fe40003f44070 */
[----:B------:R-:W-:Y:S11]  /*90a0*/  BRA.DIV UR29, `(.L_x_7010) ;  /* 0x0000006e1d887947 */ /* 0x000ff6000b800000 */
[----:B-1----:R1:W1:Y:S04]  /*90b0*/  SHFL.DOWN PT, R68, R245, 0x10, 0x1f ;  /* 0x0a001f00f5447f89 */ /* 0x00226800000e0000 */
[----:B------:R1:W1:Y:S04]  /*90c0*/  SHFL.DOWN PT, R69, R246, 0x10, 0x1f ;  /* 0x0a001f00f6457f89 */ /* 0x00026800000e0000 */
[----:B0-----:R0:W0:Y:S04]  /*90d0*/  SHFL.DOWN PT, R70, R247, 0x10, 0x1f ;  /* 0x0a001f00f7467f89 */ /* 0x00102800000e0000 */
[----:B------:R0:W0:Y:S02]  /*90e0*/  SHFL.DOWN PT, R244, R248, 0x10, 0x1f ;  /* 0x0a001f00f8f47f89 */ /* 0x00002400000e0000 */
.L_x_7163:
        /* <DEDUP_REMOVED lines=11> */
[----:B------:R-:W-:-:S07]  /*91a0*/  FFMA.FTZ R246, R246, R68, R69 ;  /* 0x00000044f6f67223 */ /* 0x000fce0000010045 */
.L_x_7012:
[----:B------:R-:W-:Y:S05]  /*91b0*/  BSYNC.RECONVERGENT B0 ;  /* 0x0000000000007941 */ /* 0x000fea0003800200 */
.L_x_7011:
[----:B------:R-:W-:Y:S01]  /*91c0*/  UMOV UR29, 0xffffffff ;  /* 0xffffffff001d7882 */ /* 0x000fe20000000000 */
[----:B------:R-:W-:Y:S02]  /*91d0*/  ISETP.NE.AND P2, PT, R190, 0x1f, PT ;  /* 0x0000001fbe00780c */ /* 0x000fe40003f45270 */
[----:B------:R-:W-:Y:S11]  /*91e0*/  BRA.DIV UR29, `(.L_x_7013) ;  /* 0x0000006e1da87947 */ /* 0x000ff6000b800000 */
[----:B---3--:R-:W3:Y:S04]  /*91f0*/  SHFL.IDX PT, R241, R246, RZ, 0x1f ;  /* 0x00001ffff6f17589 */ /* 0x008ee800000e0000 */
[----:B------:R-:W5:Y:S04]  /*9200*/  SHFL.IDX PT, R240, R245, RZ, 0x1f ;  /* 0x00001ffff5f07589 */ /* 0x000f6800000e0000 */
[----:B0-----:R-:W0:Y:S04]  /*9210*/  SHFL.IDX PT, R244, R247, RZ, 0x1f ;  /* 0x00001ffff7f47589 */ /* 0x001e2800000e0000 */
[----:B-1----:R-:W-:Y:S04]  /*9220*/  SHFL.DOWN PT, R245, R245, 0x1, 0x1f ;  /* 0x08201f00f5f57f89 */ /* 0x002fe800000e0000 */
[----:B--2---:R-:W-:Y:S04]  /*9230*/  SHFL.DOWN PT, R246, R246, 0x1, 0x1f ;  /* 0x08201f00f6f67f89 */ /* 0x004fe800000e0000 */
[----:B------:R-:W-:Y:S01]  /*9240*/  SHFL.DOWN PT, R247, R247, 0x1, 0x1f ;  /* 0x08201f00f7f77f89 */ /* 0x000fe200000e0000 */
[-C--:B---3--:R-:W-:Y:S01]  /*9250*/  FMUL.FTZ R69, R63, R241.reuse ;  /* 0x000000f13f457220 */ /* 0x088fe20000410000 */
[-C--:B------:R-:W-:Y:S01]  /*9260*/  FMUL.FTZ R242, R61, R241.reuse ;  /* 0x000000f13df27220 */ /* 0x080fe20000410000 */
[----:B------:R-:W-:-:S02]  /*9270*/  FMUL.FTZ R68, R60, R241 ;  /* 0x000000f13c447220 */ /* 0x000fc40000410000 */
[-C--:B-----5:R-:W-:Y:S01]  /*9280*/  FFMA.FTZ R69, R62, R240.reuse, -R69 ;  /* 0x000000f03e457223 */ /* 0x0a0fe20000010845 */
[-C--:B------:R-:W-:Y:S02]  /*9290*/  FFMA.FTZ R242, R60, R240.reuse, -R242 ;  /* 0x000000f03cf27223 */ /* 0x080fe400000108f2 */
[----:B------:R-:W-:Y:S01]  /*92a0*/  SHFL.IDX PT, R60, R60, RZ, 0x1f ;  /* 0x00001fff3c3c7589 */ /* 0x000fe200000e0000 */
[----:B0-----:R-:W-:Y:S01]  /*92b0*/  FADD.FTZ R243, R244, R69 ;  /* 0x00000045f4f37221 */ /* 0x001fe20000010000 */
[----:B------:R-:W-:Y:S01]  /*92c0*/  FMUL.FTZ R69, R62, R241 ;  /* 0x000000f13e457220 */ /* 0x000fe20000410000 */
[-C--:B------:R-:W-:Y:S01]  /*92d0*/  FFMA.FTZ R241, R61, R240.reuse, R68 ;  /* 0x000000f03df17223 */ /* 0x080fe20000010044 */
[----:B------:R-:W0:Y:S02]  /*92e0*/  SHFL.IDX PT, R244, R248, RZ, 0x1f ;  /* 0x00001ffff8f47589 */ /* 0x000e2400000e0000 */
[----:B------:R-:W-:Y:S02]  /*92f0*/  FFMA.FTZ R69, R63, R240, R69 ;  /* 0x000000f03f457223 */ /* 0x000fe40000010045 */
[----:B------:R-:W1:Y:S04]  /*9300*/  SHFL.IDX PT, R61, R61, RZ, 0x1f ;  /* 0x00001fff3d3d7589 */ /* 0x000e6800000e0000 */
[----:B------:R-:W2:Y:S04]  /*9310*/  SHFL.IDX PT, R62, R62, RZ, 0x1f ;  /* 0x00001fff3e3e7589 */ /* 0x000ea800000e0000 */
[----:B------:R-:W3:Y:S04]  /*9320*/  SHFL.IDX PT, R63, R63, RZ, 0x1f ;  /* 0x00001fff3f3f7589 */ /* 0x000ee800000e0000 */
[----:B----4-:R-:W4:Y:S01]  /*9330*/  SHFL.DOWN PT, R248, R248, 0x1, 0x1f ;  /* 0x08201f00f8f87f89 */ /* 0x010f2200000e0000 */
[----:B0-----:R-:W-:-:S07]  /*9340*/  FADD.FTZ R240, R244, R69 ;  /* 0x00000045f4f07221 */ /* 0x001fce0000010000 */
.L_x_7177:
[----:B------:R-:W-:Y:S04]  /*9350*/  BSSY.RECONVERGENT B0, `(.L_x_7014) ;  /* 0x000000d000007945 */ /* 0x000fe80003800200 */
[----:B------:R-:W-:Y:S05]  /*9360*/  @!P2 BRA `(.L_x_7015) ;  /* 0x00000000002ca947 */ /* 0x000fea0003800000 */
[CC--:B-1----:R-:W-:Y:S01]  /*9370*/  FMUL.FTZ R68, R246.reuse, R61.reuse ;  /* 0x0000003df6447220 */ /* 0x0c2fe20000410000 */
[C---:B------:R-:W-:Y:S01]  /*9380*/  FMUL.FTZ R61, R245.reuse, R61 ;  /* 0x0000003df53d7220 */ /* 0x040fe20000410000 */
[CC--:B---3--:R-:W-:Y:S01]  /*9390*/  FMUL.FTZ R69, R246.reuse, R63.reuse ;  /* 0x0000003ff6457220 */ /* 0x0c8fe20000410000 */
[C---:B------:R-:W-:Y:S01]  /*93a0*/  FMUL.FTZ R63, R245.reuse, R63 ;  /* 0x0000003ff53f7220 */ /* 0x040fe20000410000 */
[CC--:B------:R-:W-:Y:S01]  /*93b0*/  FFMA.FTZ R68, R245.reuse, R60.reuse, -R68 ;  /* 0x0000003cf5447223 */ /* 0x0c0fe20000010844 */
[C---:B------:R-:W-:Y:S01]  /*93c0*/  FFMA.FTZ R61, R246.reuse, R60, R61 ;  /* 0x0000003cf63d7223 */ /* 0x040fe2000001003d */
[-C--:B--2---:R-:W-:Y:S01]  /*93d0*/  FFMA.FTZ R60, R245, R62.reuse, -R69 ;  /* 0x0000003ef53c7223 */ /* 0x084fe20000010845 */
[----:B------:R-:W-:-:S03]  /*93e0*/  FFMA.FTZ R63, R246, R62, R63 ;  /* 0x0000003ef63f7223 */ /* 0x000fc6000001003f */
[----:B------:R-:W-:Y:S01]  /*93f0*/  FADD.FTZ R62, R247, R60 ;  /* 0x0000003cf73e7221 */ /* 0x000fe20000010000 */
[----:B----4-:R-:W-:Y:S01]  /*9400*/  FADD.FTZ R63, R248, R63 ;  /* 0x0000003ff83f7221 */ /* 0x010fe20000010000 */
[----:B------:R-:W-:-:S07]  /*9410*/  MOV R60, R68 ;  /* 0x00000044003c7202 */ /* 0x000fce0000000f00 */
.L_x_7015:
[----:B------:R-:W-:Y:S05]  /*9420*/  BSYNC.RECONVERGENT B0 ;  /* 0x0000000000007941 */ /* 0x000fea0003800200 */
.L_x_7014:
[C---:B---3--:R-:W-:Y:S01]  /*9430*/  FMUL.FTZ R71, R65.reuse, R63 ;  /* 0x0000003f41477220 */ /* 0x048fe20000410000 */
[C---:B--2---:R-:W-:Y:S01]  /*9440*/  FMUL.FTZ R68, R65.reuse, R62 ;  /* 0x0000003e41447220 */ /* 0x044fe20000410000 */
[C---:B-1----:R-:W-:Y:S01]  /*9450*/  FMUL.FTZ R69, R65.reuse, R61 ;  /* 0x0000003d41457220 */ /* 0x042fe20000410000 */
        /* <DEDUP_REMOVED lines=8> */
[----:B------:R1:W-:Y:S01]  /*94e0*/  STS.128 [R239+0x4660], R68 ;  /* 0x00466044ef007388 */ /* 0x0003e20000000c00 */
[----:B0-----:R-:W-:-:S02]  /*94f0*/  MOV R63, R240 ;  /* 0x000000f0003f7202 */ /* 0x001fc40000000f00 */
[----:B------:R-:W-:Y:S02]  /*9500*/  MOV R62, R243 ;  /* 0x000000f3003e7202 */ /* 0x000fe40000000f00 */
[----:B------:R-:W-:Y:S02]  /*9510*/  MOV R61, R241 ;  /* 0x000000f1003d7202 */ /* 0x000fe40000000f00 */
[----:B-1----:R-:W-:-:S07]  /*9520*/  MOV R60, R242 ;  /* 0x000000f2003c7202 */ /* 0x002fce0000000f00 */
.L_x_6997:
[----:B------:R-:W-:Y:S05]  /*9530*/  WARPSYNC.ALL ;  /* 0x0000000000007948 */ /* 0x000fea0003800000 */
[----:B------:R-:W-:Y:S01]  /*9540*/  ISETP.NE.AND P0, PT, R190, RZ, PT ;  /* 0x000000ffbe00720c */ /* 0x000fe20003f05270 */
[----:B------:R-:W-:Y:S01]  /*9550*/  BAR.SYNC.DEFER_BLOCKING 0x0 ;  /* 0x0000000000007b1d */ /* 0x000fe20000010000 */
[C---:B------:R-:W-:Y:S01]  /*9560*/  FMUL.FTZ R68, R187.reuse, R200 ;  /* 0x000000c8bb447220 */ /* 0x040fe20000410000 */
[C---:B------:R-:W-:Y:S01]  /*9570*/  FMUL.FTZ R69, R186.reuse, R201 ;  /* 0x000000c9ba457220 */ /* 0x040fe20000410000 */
[----:B------:R-:W-:Y:S01]  /*9580*/  FMUL.FTZ R186, R186, R224 ;  /* 0x000000e0baba7220 */ /* 0x000fe20000410000 */
[----:B------:R-:W-:Y:S01]  /*9590*/  FMUL.FTZ R187, R187, R226 ;  /* 0x000000e2bbbb7220 */ /* 0x000fe20000410000 */
[----:B------:R-:W-:Y:S01]  /*95a0*/  ULEA UR29, UR20, 0xfffff800, 0xb ;  /* 0xfffff800141d7891 */ /* 0x000fe2000f8e58ff */
[----:B------:R-:W-:Y:S01]  /*95b0*/  FFMA.FTZ R70, R170, R224, -R69 ;  /* 0x000000e0aa467223 */ /* 0x000fe20000010845 */
[----:B------:R-:W-:Y:S01]  /*95c0*/  FMUL.FTZ R69, R184, R203 ;  /* 0x000000cbb8457220 */ /* 0x000fe20000410000 */
[----:B------:R-:W-:Y:S01]  /*95d0*/  FFMA.FTZ R170, R170, R201, R186 ;  /* 0x000000c9aaaa7223 */ /* 0x000fe200000100ba */
[----:B------:R-:W-:Y:S01]  /*95e0*/  FMUL.FTZ R186, R177, R233 ;  /* 0x000000e9b1ba7220 */ /* 0x000fe20000410000 */
[----:B------:R-:W-:Y:S01]  /*95f0*/  USHF.R.S32.HI UR50, URZ, 0x1f, UR29 ;  /* 0x0000001fff327899 */ /* 0x000fe2000801141d */
[----:B------:R-:W-:Y:S01]  /*9600*/  BSSY.RECONVERGENT B0, `(.L_x_7016) ;  /* 0x000021e000007945 */ /* 0x000fe20003800200 */
[----:B------:R-:W-:Y:S01]  /*9610*/  VOTEU.ALL UP0, P0 ;  /* 0x0000000000ff7886 */ /* 0x000fe20000000000 */
[----:B------:R-:W0:Y:S02]  /*9620*/  LDS.64 R64, [R191+0x4668] ;  /* 0x00466800bf407984 */ /* 0x000e240000000a00 */
[-C--:B0-----:R-:W-:Y:S01]  /*9630*/  FMUL.FTZ R67, R65, R115.reuse ;  /* 0x0000007341437220 */ /* 0x081fe20000410000 */
[----:B------:R-:W-:-:S03]  /*9640*/  FMUL.FTZ R66, R64, R115 ;  /* 0x0000007340427220 */ /* 0x000fc60000410000 */
[-C--:B------:R-:W-:Y:S01]  /*9650*/  FFMA.FTZ R64, R64, R114.reuse, R67 ;  /* 0x0000007240407223 */ /* 0x080fe20000010043 */
[----:B------:R-:W-:Y:S01]  /*9660*/  FFMA.FTZ R114, R65, R114, -R66 ;  /* 0x0000007241727223 */ /* 0x000fe20000010842 */
[C---:B------:R-:W-:Y:S01]  /*9670*/  FMUL.FTZ R66, R189.reuse, R126 ;  /* 0x0000007ebd427220 */ /* 0x040fe20000410000 */
[C---:B------:R-:W-:Y:S01]  /*9680*/  FMUL.FTZ R67, R188.reuse, R127 ;  /* 0x0000007fbc437220 */ /* 0x040fe20000410000 */
[----:B------:R-:W-:Y:S01]  /*9690*/  FMUL.FTZ R189, R189, R229 ;  /* 0x000000e5bdbd7220 */ /* 0x000fe20000410000 */
[----:B------:R-:W-:Y:S01]  /*96a0*/  FMUL.FTZ R188, R188, R227 ;  /* 0x000000e3bcbc7220 */ /* 0x000fe20000410000 */
[----:B------:R-:W-:Y:S01]  /*96b0*/  FFMA.FTZ R65, R173, R229, -R66 ;  /* 0x000000e5ad417223 */ /* 0x000fe20000010842 */
[C---:B------:R-:W-:Y:S01]  /*96c0*/  FFMA.FTZ R66, R172.reuse, R227, -R67 ;  /* 0x000000e3ac427223 */ /* 0x040fe20000010843 */
[----:B------:R-:W-:Y:S01]  /*96d0*/  FFMA.FTZ R67, R171, R226, -R68 ;  /* 0x000000e2ab437223 */ /* 0x000fe20000010844 */
[----:B------:R-:W-:Y:S01]  /*96e0*/  FMUL.FTZ R68, R185, R202 ;  /* 0x000000cab9447220 */ /* 0x000fe20000410000 */
[----:B------:R-:W-:Y:S01]  /*96f0*/  FFMA.FTZ R173, R173, R126, R189 ;  /* 0x0000007eadad7223 */ /* 0x000fe200000100bd */
[-C--:B------:R-:W-:Y:S01]  /*9700*/  FMUL.FTZ R185, R185, R222.reuse ;  /* 0x000000deb9b97220 */ /* 0x080fe20000410000 */
[----:B------:R-:W-:Y:S01]  /*9710*/  FFMA.FTZ R172, R172, R127, R188 ;  /* 0x0000007facac7223 */ /* 0x000fe200000100bc */
[----:B------:R-:W-:Y:S01]  /*9720*/  FFMA.FTZ R71, R169, R222, -R68 ;  /* 0x000000dea9477223 */ /* 0x000fe20000010844 */
[-C--:B------:R-:W-:Y:S01]  /*9730*/  FMUL.FTZ R68, R184, R220.reuse ;  /* 0x000000dcb8447220 */ /* 0x080fe20000410000 */
[----:B------:R-:W-:Y:S01]  /*9740*/  FFMA.FTZ R184, R168, R220, -R69 ;  /* 0x000000dca8b87223 */ /* 0x000fe20000010845 */
[----:B------:R-:W-:Y:S01]  /*9750*/  FMUL.FTZ R69, R182, R205 ;  /* 0x000000cdb6457220 */ /* 0x000fe20000410000 */
[----:B------:R-:W-:Y:S01]  /*9760*/  FFMA.FTZ R173, -R0, R173, RZ ;  /* 0x000000ad00ad7223 */ /* 0x000fe200000101ff */
[----:B------:R-:W-:Y:S01]  /*9770*/  FFMA.FTZ R168, R168, R203, R68 ;  /* 0x000000cba8a87223 */ /* 0x000fe20000010044 */
[C---:B------:R-:W-:Y:S01]  /*9780*/  FMUL.FTZ R68, R183.reuse, R204 ;  /* 0x000000ccb7447220 */ /* 0x040fe20000410000 */
[-C--:B------:R-:W-:Y:S01]  /*9790*/  FMUL.FTZ R183, R183, R219.reuse ;  /* 0x000000dbb7b77220 */ /* 0x080fe20000410000 */
[----:B------:R-:W-:Y:S01]  /*97a0*/  FFMA.FTZ R169, R169, R202, R185 ;  /* 0x000000caa9a97223 */ /* 0x000fe200000100b9 */
[----:B------:R-:W-:Y:S01]  /*97b0*/  FFMA.FTZ R171, R171, R200, R187 ;  /* 0x000000c8abab7223 */ /* 0x000fe200000100bb */
[----:B------:R-:W-:Y:S01]  /*97c0*/  FFMA.FTZ R115, R167, R219, -R68 ;  /* 0x000000dba7737223 */ /* 0x000fe20000010844 */
[-C--:B------:R-:W-:Y:S01]  /*97d0*/  FMUL.FTZ R68, R182, R217.reuse ;  /* 0x000000d9b6447220 */ /* 0x080fe20000410000 */
[C---:B------:R-:W-:Y:S01]  /*97e0*/  FFMA.FTZ R182, R166.reuse, R217, -R69 ;  /* 0x000000d9a6b67223 */ /* 0x040fe20000010845 */
[----:B------:R-:W-:Y:S01]  /*97f0*/  FMUL.FTZ R69, R181, R215 ;  /* 0x000000d7b5457220 */ /* 0x000fe20000410000 */
[----:B------:R-:W-:Y:S01]  /*9800*/  FFMA.FTZ R167, R167, R204, R183 ;  /* 0x000000cca7a77223 */ /* 0x000fe200000100b7 */
[----:B------:R-:W-:Y:S01]  /*9810*/  FFMA.FTZ R166, R166, R205, R68 ;  /* 0x000000cda6a67223 */ /* 0x000fe20000010044 */
[----:B------:R-:W-:Y:S01]  /*9820*/  FMUL.FTZ R68, R181, R206 ;  /* 0x000000ceb5447220 */ /* 0x000fe20000410000 */
[----:B------:R-:W-:Y:S01]  /*9830*/  FMUL.FTZ R183, R178, R211 ;  /* 0x000000d3b2b77220 */ /* 0x000fe20000410000 */
[----:B------:R-:W-:Y:S01]  /*9840*/  FMUL.FTZ R185, R174, R236 ;  /* 0x000000ecaeb97220 */ /* 0x000fe20000410000 */
[----:B------:R-:W-:Y:S01]  /*9850*/  FFMA.FTZ R172, -R17, R172, R173 ;  /* 0x000000ac11ac7223 */ /* 0x000fe200000101ad */
[C---:B------:R-:W-:Y:S01]  /*9860*/  FFMA.FTZ R181, R165.reuse, R215, -R68 ;  /* 0x000000d7a5b57223 */ /* 0x040fe20000010844 */
[----:B------:R-:W-:Y:S01]  /*9870*/  FFMA.FTZ R165, R165, R206, R69 ;  /* 0x000000cea5a57223 */ /* 0x000fe20000010045 */
[C---:B------:R-:W-:Y:S01]  /*9880*/  FMUL.FTZ R69, R180.reuse, R207 ;  /* 0x000000cfb4457220 */ /* 0x040fe20000410000 */
[----:B------:R-:W-:Y:S01]  /*9890*/  FMUL.FTZ R68, R180, R214 ;  /* 0x000000d6b4447220 */ /* 0x000fe20000410000 */
[----:B------:R-:W-:-:S02]  /*98a0*/  FADD.FTZ R157, R157, R114 ;  /* 0x000000729d9d7221 */ /* 0x000fc40000010000 */
[C---:B------:R-:W-:Y:S01]  /*98b0*/  FFMA.FTZ R180, R164.reuse, R214, -R69 ;  /* 0x000000d6a4b47223 */ /* 0x040fe20000010845 */
[----:B------:R-:W-:Y:S01]  /*98c0*/  FFMA.FTZ R164, R164, R207, R68 ;  /* 0x000000cfa4a47223 */ /* 0x000fe20000010044 */
[C---:B------:R-:W-:Y:S01]  /*98d0*/  FMUL.FTZ R68, R179.reuse, R208 ;  /* 0x000000d0b3447220 */ /* 0x040fe20000410000 */
[----:B------:R-:W-:-:S03]  /*98e0*/  FMUL.FTZ R69, R179, R213 ;  /* 0x000000d5b3457220 */ /* 0x000fc60000410000 */
[C---:B------:R-:W-:Y:S01]  /*98f0*/  FFMA.FTZ R179, R163.reuse, R213, -R68 ;  /* 0x000000d5a3b37223 */ /* 0x040fe20000010844 */
[----:B------:R-:W-:Y:S01]  /*9900*/  FFMA.FTZ R163, R163, R208, R69 ;  /* 0x000000d0a3a37223 */ /* 0x000fe20000010045 */
[----:B------:R-:W-:Y:S01]  /*9910*/  FMUL.FTZ R69, R178, R210 ;  /* 0x000000d2b2457220 */ /* 0x000fe20000410000 */
[----:B------:R-:W-:-:S03]  /*9920*/  FMUL.FTZ R68, R177, R209 ;  /* 0x000000d1b1447220 */ /* 0x000fc60000410000 */
[C---:B------:R-:W-:Y:S01]  /*9930*/  FFMA.FTZ R178, R162.reuse, R211, -R69 ;  /* 0x000000d3a2b27223 */ /* 0x040fe20000010845 */
[----:B------:R-:W-:Y:S01]  /*9940*/  FFMA.FTZ R177, R161, R233, -R68 ;  /* 0x000000e9a1b17223 */ /* 0x000fe20000010844 */
[----:B------:R-:W-:Y:S01]  /*9950*/  FFMA.FTZ R162, R162, R210, R183 ;  /* 0x000000d2a2a27223 */ /* 0x000fe200000100b7 */
[C---:B------:R-:W-:Y:S01]  /*9960*/  FMUL.FTZ R69, R176.reuse, R230 ;  /* 0x000000e6b0457220 */ /* 0x040fe20000410000 */
[----:B------:R-:W-:Y:S01]  /*9970*/  FMUL.FTZ R68, R175, R231 ;  /* 0x000000e7af447220 */ /* 0x000fe20000410000 */
[----:B------:R-:W-:Y:S01]  /*9980*/  FFMA.FTZ R161, R161, R209, R186 ;  /* 0x000000d1a1a17223 */ /* 0x000fe200000100ba */
[-C--:B------:R-:W-:Y:S01]  /*9990*/  FMUL.FTZ R183, R176, R234.reuse ;  /* 0x000000eab0b77220 */ /* 0x080fe20000410000 */
[-C--:B------:R-:W-:Y:S01]  /*99a0*/  FMUL.FTZ R186, R175, R235.reuse ;  /* 0x000000ebafba7220 */ /* 0x080fe20000410000 */
[C---:B------:R-:W-:Y:S01]  /*99b0*/  FFMA.FTZ R176, R160.reuse, R234, -R69 ;  /* 0x000000eaa0b07223 */ /* 0x040fe20000010845 */
[C---:B------:R-:W-:Y:S01]  /*99c0*/  FFMA.FTZ R175, R159.reuse, R235, -R68 ;  /* 0x000000eb9faf7223 */ /* 0x040fe20000010844 */
[----:B------:R-:W-:Y:S01]  /*99d0*/  FFMA.FTZ R160, R160, R230, R183 ;  /* 0x000000e6a0a07223 */ /* 0x000fe200000100b7 */
[----:B------:R-:W-:Y:S01]  /*99e0*/  FFMA.FTZ R68, R0, R65, RZ ;  /* 0x0000004100447223 */ /* 0x000fe200000100ff */
[----:B------:R-:W-:Y:S01]  /*99f0*/  FFMA.FTZ R183, R159, R231, R186 ;  /* 0x000000e79fb77223 */ /* 0x000fe200000100ba */
[----:B------:R-:W-:-:S02]  /*9a00*/  FADD.FTZ R159, RZ, R238 ;  /* 0x000000eeff9f7221 */ /* 0x000fc40000010000 */
[----:B------:R-:W-:Y:S01]  /*9a10*/  FFMA.FTZ R65, R17, R66, R68 ;  /* 0x0000004211417223 */ /* 0x000fe20000010044 */
[----:B------:R-:W-:Y:S01]  /*9a20*/  LOP3.LUT R66, R190, UR29, RZ, 0xfc, !PT ;  /* 0x0000001dbe427c12 */ /* 0x000fe2000f8efcff */
[-C--:B------:R-:W-:Y:S01]  /*9a30*/  FMUL.FTZ R69, R174, R159.reuse ;  /* 0x0000009fae457220 */ /* 0x080fe20000410000 */
[----:B------:R-:W-:Y:S01]  /*9a40*/  FFMA.FTZ R174, R158, R159, R185 ;  /* 0x0000009f9eae7223 */ /* 0x000fe200000100b9 */
[C---:B------:R-:W-:Y:S01]  /*9a50*/  FFMA.FTZ R186, R16.reuse, R67, R65 ;  /* 0x0000004310ba7223 */ /* 0x040fe20000010041 */
[----:B------:R-:W-:Y:S01]  /*9a60*/  FFMA.FTZ R65, -R16, R171, R172 ;  /* 0x000000ab10417223 */ /* 0x000fe200000101ac */
[----:B------:R-:W-:Y:S01]  /*9a70*/  FFMA.FTZ R158, R158, R236, -R69 ;  /* 0x000000ec9e9e7223 */ /* 0x000fe20000010845 */
[----:B------:R-:W-:Y:S01]  /*9a80*/  FFMA.FTZ R171, R3, R232, R64 ;  /* 0x000000e803ab7223 */ /* 0x000fe20000010040 */
[----:B------:R-:W-:Y:S01]  /*9a90*/  MOV R67, UR50 ;  /* 0x0000003200437c02 */ /* 0x000fe20008000f00 */
[----:B------:R-:W-:Y:S01]  /*9aa0*/  FFMA.FTZ R170, -R15, R170, R65 ;  /* 0x000000aa0faa7223 */ /* 0x000fe20000010141 */
[----:B------:R-:W-:Y:S01]  /*9ab0*/  MOV R69, UR42 ;  /* 0x0000002a00457c02 */ /* 0x000fe20008000f00 */
[C---:B------:R-:W-:Y:S01]  /*9ac0*/  FMUL.FTZ R65, R155.reuse, R157 ;  /* 0x0000009d9b417220 */ /* 0x040fe20000410000 */
[----:B------:R-:W-:Y:S01]  /*9ad0*/  FMUL.FTZ R64, R155, R171 ;  /* 0x000000ab9b407220 */ /* 0x000fe20000410000 */
[----:B------:R-:W-:Y:S01]  /*9ae0*/  UMOV UR29, UR34 ;  /* 0x00000022001d7c82 */ /* 0x000fe20008000000 */
[----:B------:R-:W-:Y:S01]  /*9af0*/  MOV R185, UR43 ;  /* 0x0000002b00b97c02 */ /* 0x000fe20008000f00 */
[----:B------:R-:W-:Y:S01]  /*9b00*/  IMAD.WIDE.U32 R68, R69, UR8, R66 ;  /* 0x0000000845447c25 */ /* 0x000fe2000f8e0042 */
[----:B------:R-:W-:-:S03]  /*9b10*/  MOV R67, UR29 ;  /* 0x0000001d00437c02 */ /* 0x000fc60008000f00 */
[C---:B------:R-:W-:Y:S01]  /*9b20*/  FFMA.FTZ R65, R156.reuse, R171, R65 ;  /* 0x000000ab9c417223 */ /* 0x040fe20000010041 */
[----:B------:R-:W-:Y:S01]  /*9b30*/  FFMA.FTZ R155, R156, R157, -R64 ;  /* 0x0000009d9c9b7223 */ /* 0x000fe20000010840 */
[----:B------:R-:W-:Y:S02]  /*9b40*/  IMAD R69, R185, UR8, R69 ;  /* 0x00000008b9457c24 */ /* 0x000fe4000f8e0245 */
[----:B------:R-:W-:Y:S01]  /*9b50*/  FFMA.FTZ R173, R15, R70, R186 ;  /* 0x000000460fad7223 */ /* 0x000fe200000100ba */
[----:B------:R-:W-:Y:S01]  /*9b60*/  LEA R64, P2, R68, UR10, 0x2 ;  /* 0x0000000a44407c11 */ /* 0x000fe2000f8410ff */
[----:B------:R-:W-:Y:S01]  /*9b70*/  FADD.FTZ R140, R140, R155 ;  /* 0x0000009b8c8c7221 */ /* 0x000fe20000010000 */
[----:B------:R-:W-:Y:S01]  /*9b80*/  LEA R67, R67, -R66, 0x1 ;  /* 0x8000004243437211 */ /* 0x000fe200078e08ff */
[----:B------:R-:W-:Y:S01]  /*9b90*/  FFMA.FTZ R66, R4, R199, R65 ;  /* 0x000000c704427223 */ /* 0x000fe20000010041 */
[----:B------:R-:W-:Y:S01]  /*9ba0*/  LEA.HI.X R65, R68, UR11, R69, 0x2, P2 ;  /* 0x0000000b44417c11 */ /* 0x000fe200090f1445 */
[----:B------:R-:W-:Y:S01]  /*9bb0*/  FFMA.FTZ R70, R14, R71, R173 ;  /* 0x000000470e467223 */ /* 0x000fe200000100ad */
[C---:B------:R-:W-:Y:S01]  /*9bc0*/  FMUL.FTZ R69, R138.reuse, R140 ;  /* 0x0000008c8a457220 */ /* 0x040fe20000410000 */
[----:B------:R-:W-:Y:S01]  /*9bd0*/  FMUL.FTZ R68, R138, R66 ;  /* 0x000000428a447220 */ /* 0x000fe20000410000 */
[----:B------:R-:W-:Y:S01]  /*9be0*/  @!UP0 ULEA UR50, UR8, UR30, 0x4 ;  /* 0x0000001e08328291 */ /* 0x000fe2000f8e20ff */
[----:B------:R-:W-:Y:S01]  /*9bf0*/  FFMA.FTZ R71, R13, R184, R70 ;  /* 0x000000b80d477223 */ /* 0x000fe20000010046 */
[----:B------:R-:W-:Y:S01]  /*9c00*/  FMUL.FTZ R138, R127, UR48 ;  /* 0x000000307f8a7c20 */ /* 0x000fe20008410000 */
[C---:B------:R-:W-:Y:S01]  /*9c10*/  FFMA.FTZ R70, R139.reuse, R140, -R68 ;  /* 0x0000008c8b467223 */ /* 0x040fe20000010844 */
[----:B------:R-:W-:Y:S01]  /*9c20*/  FFMA.FTZ R68, R139, R66, R69 ;  /* 0x000000428b447223 */ /* 0x000fe20000010045 */
[----:B------:R-:W-:Y:S01]  /*9c30*/  FFMA.FTZ R114, R12, R115, R71 ;  /* 0x000000730c727223 */ /* 0x000fe20000010047 */
[----:B------:R-:W-:Y:S01]  /*9c40*/  FFMA.FTZ R138, R227, UR49, R138 ;  /* 0x00000031e38a7c23 */ /* 0x000fe2000801008a */
[----:B------:R-:W-:Y:S01]  /*9c50*/  FADD.FTZ R141, R141, R70 ;  /* 0x000000468d8d7221 */ /* 0x000fe20000010000 */
[----:B------:R-:W-:Y:S01]  /*9c60*/  FFMA.FTZ R69, R5, R198, R68 ;  /* 0x000000c605457223 */ /* 0x000fe20000010044 */
[----:B------:R-:W-:Y:S01]  /*9c70*/  FFMA.FTZ R71, R11, R182, R114 ;  /* 0x000000b60b477223 */ /* 0x000fe20000010072 */
[----:B------:R0:W-:Y:S01]  /*9c80*/  @!P0 STS.128 [UR50+0x5c60], R60 ;  /* 0x005c603cff008988 */ /* 0x0001e20008000c32 */
        /* <DEDUP_REMOVED lines=13> */
[----:B------:R-:W-:Y:S01]  /*9d60*/  FMUL.FTZ R71, R110, R142 ;  /* 0x0000008e6e477220 */ /* 0x000fe20000410000 */
[----:B------:R-:W-:Y:S01]  /*9d70*/  FFMA.FTZ R109, R7, R178, R108 ;  /* 0x000000b2076d7223 */ /* 0x000fe2000001006c */
[----:B------:R-:W-:Y:S01]  /*9d80*/  FMUL.FTZ R110, R126, UR49 ;  /* 0x000000317e6e7c20 */ /* 0x000fe20008410000 */
[C---:B------:R-:W-:Y:S01]  /*9d90*/  FFMA.FTZ R70, R111.reuse, R142, -R70 ;  /* 0x0000008e6f467223 */ /* 0x040fe20000010846 */
[----:B------:R-:W-:Y:S01]  /*9da0*/  FFMA.FTZ R71, R111, R68, R71 ;  /* 0x000000446f477223 */ /* 0x000fe20000010047 */
[----:B------:R-:W-:Y:S01]  /*9db0*/  FFMA.FTZ R108, R6, R177, R109 ;  /* 0x000000b1066c7223 */ /* 0x000fe2000001006d */
[----:B------:R-:W-:Y:S01]  /*9dc0*/  FFMA.FTZ R111, R229, UR48, -R110 ;  /* 0x00000030e56f7c23 */ /* 0x000fe2000801086e */
[----:B------:R-:W-:Y:S01]  /*9dd0*/  FADD.FTZ R143, R143, R70 ;  /* 0x000000468f8f7221 */ /* 0x000fe20000010000 */
[----:B------:R-:W-:Y:S01]  /*9de0*/  FFMA.FTZ R71, R7, R196, R71 ;  /* 0x000000c407477223 */ /* 0x000fe20000010047 */
[----:B------:R-:W-:Y:S01]  /*9df0*/  FFMA.FTZ R109, R5, R176, R108 ;  /* 0x000000b0056d7223 */ /* 0x000fe2000001006c */
[----:B------:R-:W-:-:S02]  /*9e00*/  IMAD R114, R190, 0x84, R115 ;  /* 0x00000084be727824 */ /* 0x000fc400078e0273 */
[C---:B------:R-:W-:Y:S01]  /*9e10*/  FMUL.FTZ R70, R112.reuse, R143 ;  /* 0x0000008f70467220 */ /* 0x040fe20000410000 */
[----:B------:R-:W-:Y:S01]  /*9e20*/  FMUL.FTZ R112, R112, R71 ;  /* 0x0000004770707220 */ /* 0x000fe20000410000 */
[----:B------:R-:W-:Y:S01]  /*9e30*/  FFMA.FTZ R108, R4, R175, R109 ;  /* 0x000000af046c7223 */ /* 0x000fe2000001006d */
[----:B------:R-:W-:Y:S01]  /*9e40*/  FMUL.FTZ R115, R0, R111 ;  /* 0x0000006f00737220 */ /* 0x000fe20000410000 */
[C---:B------:R-:W-:Y:S01]  /*9e50*/  FFMA.FTZ R109, R113.reuse, R71, R70 ;  /* 0x00000047716d7223 */ /* 0x040fe20000010046 */
[----:B------:R-:W-:Y:S01]  /*9e60*/  FFMA.FTZ R113, R113, R143, -R112 ;  /* 0x0000008f71717223 */ /* 0x000fe20000010870 */
[----:B------:R-:W-:Y:S01]  /*9e70*/  FFMA.FTZ R167, -R12, R167, R168 ;  /* 0x000000a70ca77223 */ /* 0x000fe200000101a8 */
[----:B------:R-:W-:Y:S01]  /*9e80*/  FMUL.FTZ R155, R142, UR36 ;  /* 0x000000248e9b7c20 */ /* 0x000fe20008410000 */
[----:B------:R-:W-:Y:S01]  /*9e90*/  FFMA.FTZ R70, R8, R195, R109 ;  /* 0x000000c308467223 */ /* 0x000fe2000001006d */
[----:B------:R-:W-:Y:S01]  /*9ea0*/  FADD.FTZ R144, R144, R113 ;  /* 0x0000007190907221 */ /* 0x000fe20000010000 */
[----:B------:R1:W-:Y:S01]  /*9eb0*/  STS [R114+0x2100], R115 ;  /* 0x0021007372007388 */ /* 0x0003e20000000800 */
[----:B------:R-:W-:Y:S01]  /*9ec0*/  FFMA.FTZ R166, -R11, R166, R167 ;  /* 0x000000a60ba67223 */ /* 0x000fe200000101a7 */
[C---:B------:R-:W-:Y:S01]  /*9ed0*/  FMUL.FTZ R110, R116.reuse, R70 ;  /* 0x00000046746e7220 */ /* 0x040fe20000410000 */
[-C--:B------:R-:W-:Y:S01]  /*9ee0*/  FMUL.FTZ R109, R116, R144.reuse ;  /* 0x00000090746d7220 */ /* 0x080fe20000410000 */
[----:B------:R-:W-:Y:S01]  /*9ef0*/  FMUL.FTZ R116, R127, UR49 ;  /* 0x000000317f747c20 */ /* 0x000fe20008410000 */
[----:B------:R-:W-:Y:S01]  /*9f00*/  FFMA.FTZ R165, -R10, R165, R166 ;  /* 0x000000a50aa57223 */ /* 0x000fe200000101a6 */
[C---:B------:R-:W-:Y:S01]  /*9f10*/  FFMA.FTZ R112, R117.reuse, R144, -R110 ;  /* 0x0000009075707223 */ /* 0x040fe2000001086e */
[----:B------:R-:W-:Y:S01]  /*9f20*/  FFMA.FTZ R110, R117, R70, R109 ;  /* 0x00000046756e7223 */ /* 0x000fe2000001006d */
[----:B------:R-:W-:Y:S01]  /*9f30*/  FFMA.FTZ R116, R227, UR48, -R116 ;  /* 0x00000030e3747c23 */ /* 0x000fe20008010874 */
[----:B------:R-:W-:Y:S01]  /*9f40*/  FMUL.FTZ R117, R200, UR48 ;  /* 0x00000030c8757c20 */ /* 0x000fe20008410000 */
[----:B------:R-:W-:Y:S01]  /*9f50*/  FADD.FTZ R145, R145, R112 ;  /* 0x0000007091917221 */ /* 0x000fe20000010000 */
[----:B------:R-:W-:Y:S01]  /*9f60*/  FFMA.FTZ R109, R9, R194, R110 ;  /* 0x000000c2096d7223 */ /* 0x000fe2000001006e */
[C---:B0-----:R-:W-:Y:S01]  /*9f70*/  FMUL.FTZ R63, R17.reuse, R116 ;  /* 0x00000074113f7220 */ /* 0x041fe20000410000 */
[----:B------:R-:W-:Y:S01]  /*9f80*/  FMUL.FTZ R112, R126, UR48 ;  /* 0x000000307e707c20 */ /* 0x000fe20008410000 */
[C---:B------:R-:W-:Y:S01]  /*9f90*/  FMUL.FTZ R110, R118.reuse, R145 ;  /* 0x00000091766e7220 */ /* 0x040fe20000410000 */
[-C--:B------:R-:W-:Y:S01]  /*9fa0*/  FMUL.FTZ R118, R118, R109.reuse ;  /* 0x0000006d76767220 */ /* 0x080fe20000410000 */
[----:B-1----:R-:W-:Y:S01]  /*9fb0*/  FMUL.FTZ R115, R17, -R138 ;  /* 0x8000008a11737220 */ /* 0x002fe20000410000 */
        /* <DEDUP_REMOVED lines=9> */
[C---:B------:R-:W-:Y:S01]  /*a050*/  FMUL.FTZ R61, R120.reuse, R110 ;  /* 0x0000006e783d7220 */ /* 0x040fe20000410000 */
[-C--:B------:R-:W-:Y:S01]  /*a060*/  FMUL.FTZ R60, R120, R146.reuse ;  /* 0x00000092783c7220 */ /* 0x080fe20000410000 */
[----:B------:R-:W-:Y:S01]  /*a070*/  FFMA.FTZ R117, R226, UR49, R117 ;  /* 0x00000031e2757c23 */ /* 0x000fe20008010075 */
[----:B------:R-:W-:Y:S01]  /*a080*/  FMUL.FTZ R116, R204, UR49 ;  /* 0x00000031cc747c20 */ /* 0x000fe20008410000 */
[C---:B------:R-:W-:Y:S01]  /*a090*/  FFMA.FTZ R62, R121.reuse, R146, -R61 ;  /* 0x00000092793e7223 */ /* 0x040fe2000001083d */
[----:B------:R-:W-:Y:S01]  /*a0a0*/  FFMA.FTZ R60, R121, R110, R60 ;  /* 0x0000006e793c7223 */ /* 0x000fe2000001003c */
[----:B------:R-:W-:Y:S01]  /*a0b0*/  FMUL.FTZ R61, R200, UR49 ;  /* 0x00000031c83d7c20 */ /* 0x000fe20008410000 */
[----:B------:R2:W-:Y:S01]  /*a0c0*/  STS [R114+0x2104], R113 ;  /* 0x0021047172007388 */ /* 0x0005e20000000800 */
[----:B------:R-:W-:Y:S01]  /*a0d0*/  FADD.FTZ R147, R147, R62 ;  /* 0x0000003e93937221 */ /* 0x000fe20000010000 */
[----:B------:R-:W-:Y:S01]  /*a0e0*/  FFMA.FTZ R111, R11, R192, R60 ;  /* 0x000000c00b6f7223 */ /* 0x000fe2000001003c */
[----:B------:R-:W-:Y:S01]  /*a0f0*/  FFMA.FTZ R61, R226, UR48, -R61 ;  /* 0x00000030e23d7c23 */ /* 0x000fe2000801083d */
[----:B------:R-:W-:Y:S01]  /*a100*/  FFMA.FTZ R62, R224, UR48, -R119 ;  /* 0x00000030e03e7c23 */ /* 0x000fe20008010877 */
[----:B------:R-:W-:Y:S01]  /*a110*/  FMUL.FTZ R117, R16, -R117 ;  /* 0x8000007510757220 */ /* 0x000fe20000410000 */
[C---:B------:R-:W-:Y:S01]  /*a120*/  FMUL.FTZ R60, R122.reuse, R111 ;  /* 0x0000006f7a3c7220 */ /* 0x040fe20000410000 */
[----:B------:R-:W-:Y:S01]  /*a130*/  FMUL.FTZ R122, R122, R147 ;  /* 0x000000937a7a7220 */ /* 0x000fe20000410000 */
[----:B0-----:R-:W-:Y:S01]  /*a140*/  FMUL.FTZ R63, R16, R61 ;  /* 0x0000003d103f7220 */ /* 0x001fe20000410000 */
[----:B-1----:R-:W-:Y:S01]  /*a150*/  FMUL.FTZ R115, R15, R62 ;  /* 0x0000003e0f737220 */ /* 0x002fe20000410000 */
[C---:B------:R-:W-:Y:S01]  /*a160*/  FFMA.FTZ R61, R123.reuse, R147, -R60 ;  /* 0x000000937b3d7223 */ /* 0x040fe2000001083c */
[----:B------:R-:W-:Y:S01]  /*a170*/  FFMA.FTZ R123, R123, R111, R122 ;  /* 0x0000006f7b7b7223 */ /* 0x000fe2000001007a */
[----:B--2---:R-:W-:Y:S01]  /*a180*/  FMUL.FTZ R113, R201, UR48 ;  /* 0x00000030c9717c20 */ /* 0x004fe20008410000 */
[----:B------:R0:W-:Y:S01]  /*a190*/  STS [R114+0x2110], R63 ;  /* 0x0021103f72007388 */ /* 0x0001e20000000800 */
[----:B------:R-:W-:Y:S01]  /*a1a0*/  FADD.FTZ R148, R148, R61 ;  /* 0x0000003d94947221 */ /* 0x000fe20000010000 */
[----:B------:R-:W-:Y:S01]  /*a1b0*/  FFMA.FTZ R228, R12, R228, R123 ;  /* 0x000000e40ce47223 */ /* 0x000fe2000001007b */
[----:B------:R-:W-:Y:S01]  /*a1c0*/  FFMA.FTZ R112, R224, UR49, R113 ;  /* 0x00000031e0707c23 */ /* 0x000fe20008010071 */
[----:B------:R1:W-:Y:S01]  /*a1d0*/  STS [R114+0x2118], R115 ;  /* 0x0021187372007388 */ /* 0x0003e20000000800 */
[C---:B------:R-:W-:Y:S01]  /*a1e0*/  FMUL.FTZ R60, R124.reuse, R148 ;  /* 0x000000947c3c7220 */ /* 0x040fe20000410000 */
[-C--:B------:R-:W-:Y:S01]  /*a1f0*/  FMUL.FTZ R61, R124, R228.reuse ;  /* 0x000000e47c3d7220 */ /* 0x080fe20000410000 */
[----:B------:R-:W-:Y:S01]  /*a200*/  FMUL.FTZ R118, R205, UR48 ;  /* 0x00000030cd767c20 */ /* 0x000fe20008410000 */
[----:B------:R2:W-:Y:S01]  /*a210*/  STS [R114+0x2114], R117 ;  /* 0x0021147572007388 */ /* 0x0005e20000000800 */
[C---:B------:R-:W-:Y:S01]  /*a220*/  FFMA.FTZ R60, R125.reuse, R228, R60 ;  /* 0x000000e47d3c7223 */ /* 0x040fe2000001003c */
[----:B------:R-:W-:Y:S01]  /*a230*/  FFMA.FTZ R62, R125, R148, -R61 ;  /* 0x000000947d3e7223 */ /* 0x000fe2000001083d */
[----:B0-----:R-:W-:Y:S01]  /*a240*/  FMUL.FTZ R63, R202, UR48 ;  /* 0x00000030ca3f7c20 */ /* 0x001fe20008410000 */
[----:B------:R-:W-:Y:S01]  /*a250*/  FFMA.FTZ R118, R217, UR49, R118 ;  /* 0x00000031d9767c23 */ /* 0x000fe20008010076 */
[----:B------:R-:W-:Y:S01]  /*a260*/  FFMA.FTZ R225, R13, R225, R60 ;  /* 0x000000e10de17223 */ /* 0x000fe2000001003c */
[----:B------:R-:W-:Y:S01]  /*a270*/  FADD.FTZ R149, R149, R62 ;  /* 0x0000003e95957221 */ /* 0x000fe20000010000 */
[----:B------:R-:W-:Y:S01]  /*a280*/  FFMA.FTZ R61, R222, UR49, R63 ;  /* 0x00000031de3d7c23 */ /* 0x000fe2000801003f */
[----:B-1----:R-:W-:Y:S01]  /*a290*/  FMUL.FTZ R115, R203, UR49 ;  /* 0x00000031cb737c20 */ /* 0x002fe20008410000 */
[----:B------:R-:W-:Y:S01]  /*a2a0*/  FMUL.FTZ R63, R15, -R112 ;  /* 0x800000700f3f7220 */ /* 0x000fe20000410000 */
[----:B------:R-:W-:Y:S01]  /*a2b0*/  FMUL.FTZ R60, R128, R149 ;  /* 0x00000095803c7220 */ /* 0x000fe20000410000 */
[----:B------:R-:W-:Y:S01]  /*a2c0*/  FMUL.FTZ R113, R14, -R61 ;  /* 0x8000003d0e717220 */ /* 0x000fe20000410000 */
[-C--:B------:R-:W-:Y:S01]  /*a2d0*/  FMUL.FTZ R128, R128, R225.reuse ;  /* 0x000000e180807220 */ /* 0x080fe20000410000 */
[----:B--2---:R-:W-:Y:S01]  /*a2e0*/  FMUL.FTZ R117, R203, UR48 ;  /* 0x00000030cb757c20 */ /* 0x004fe20008410000 */
[C---:B------:R-:W-:Y:S01]  /*a2f0*/  FFMA.FTZ R61, R129.reuse, R225, R60 ;  /* 0x000000e1813d7223 */ /* 0x040fe2000001003c */
[----:B------:R-:W-:Y:S01]  /*a300*/  FFMA.FTZ R60, R220, UR48, -R115 ;  /* 0x00000030dc3c7c23 */ /* 0x000fe20008010873 */
[----:B------:R-:W-:Y:S01]  /*a310*/  FFMA.FTZ R129, R129, R149, -R128 ;  /* 0x0000009581817223 */ /* 0x000fe20000010880 */
[----:B------:R0:W-:Y:S01]  /*a320*/  STS [R114+0x211c], R63 ;  /* 0x00211c3f72007388 */ /* 0x0001e20000000800 */
[----:B------:R-:W-:Y:S01]  /*a330*/  FFMA.FTZ R112, R14, R223, R61 ;  /* 0x000000df0e707223 */ /* 0x000fe2000001003d */
[----:B------:R-:W-:Y:S01]  /*a340*/  FFMA.FTZ R62, R220, UR49, R117 ;  /* 0x00000031dc3e7c23 */ /* 0x000fe20008010075 */
[----:B------:R-:W-:Y:S01]  /*a350*/  FADD.FTZ R150, R150, R129 ;  /* 0x0000008196967221 */ /* 0x000fe20000010000 */
[----:B------:R1:W-:Y:S01]  /*a360*/  STS [R114+0x2124], R113 ;  /* 0x0021247172007388 */ /* 0x0003e20000000800 */
[----:B------:R-:W-:Y:S01]  /*a370*/  FFMA.FTZ R115, R219, UR48, -R116 ;  /* 0x00000030db737c23 */ /* 0x000fe20008010874 */
[----:B------:R-:W-:Y:S01]  /*a380*/  FMUL.FTZ R116, R205, UR49 ;  /* 0x00000031cd747c20 */ /* 0x000fe20008410000 */
[----:B------:R-:W-:Y:S01]  /*a390*/  FMUL.FTZ R61, R130, R150 ;  /* 0x00000096823d7220 */ /* 0x000fe20000410000 */
[----:B------:R-:W-:Y:S01]  /*a3a0*/  FMUL.FTZ R119, R202, UR49 ;  /* 0x00000031ca777c20 */ /* 0x000fe20008410000 */
[----:B------:R-:W-:Y:S01]  /*a3b0*/  FMUL.FTZ R115, R12, R115 ;  /* 0x000000730c737220 */ /* 0x000fe20000410000 */
[----:B0-----:R-:W-:Y:S01]  /*a3c0*/  FMUL.FTZ R63, R13, R60 ;  /* 0x0000003c0d3f7220 */ /* 0x001fe20000410000 */
[----:B------:R-:W-:Y:S01]  /*a3d0*/  FMUL.FTZ R60, R130, R112 ;  /* 0x00000070823c7220 */ /* 0x000fe20000410000 */
[----:B------:R-:W-:Y:S01]  /*a3e0*/  FFMA.FTZ R116, R217, UR48, -R116 ;  /* 0x00000030d9747c23 */ /* 0x000fe20008010874 */
[----:B------:R-:W-:Y:S01]  /*a3f0*/  FMUL.FTZ R117, R11, -R118 ;  /* 0x800000760b757220 */ /* 0x000fe20000410000 */
[----:B-1----:R-:W-:Y:S01]  /*a400*/  FMUL.FTZ R113, R13, -R62 ;  /* 0x8000003e0d717220 */ /* 0x002fe20000410000 */
[C---:B------:R-:W-:Y:S01]  /*a410*/  FFMA.FTZ R62, R131.reuse, R150, -R60 ;  /* 0x00000096833e7223 */ /* 0x040fe2000001083c */
[----:B------:R-:W-:Y:S01]  /*a420*/  FFMA.FTZ R60, R131, R112, R61 ;  /* 0x00000070833c7223 */ /* 0x000fe2000001003d */
[----:B------:R0:W-:Y:S01]  /*a430*/  STS [R114+0x2128], R63 ;  /* 0x0021283f72007388 */ /* 0x0001e20000000800 */
[----:B------:R-:W-:Y:S01]  /*a440*/  FFMA.FTZ R119, R222, UR48, -R119 ;  /* 0x00000030de777c23 */ /* 0x000fe20008010877 */
[----:B------:R-:W-:Y:S01]  /*a450*/  FADD.FTZ R151, R151, R62 ;  /* 0x0000003e97977221 */ /* 0x000fe20000010000 */
[----:B------:R-:W-:Y:S01]  /*a460*/  FFMA.FTZ R221, R15, R221, R60 ;  /* 0x000000dd0fdd7223 */ /* 0x000fe2000001003c */
        /* <DEDUP_REMOVED lines=12> */
[----:B-1----:R-:W-:Y:S01]  /*a530*/  FMUL.FTZ R115, R11, R116 ;  /* 0x000000740b737220 */ /* 0x002fe20000410000 */
[----:B------:R-:W-:Y:S01]  /*a540*/  FMUL.FTZ R116, R206, UR49 ;  /* 0x00000031ce747c20 */ /* 0x000fe20008410000 */
[C---:B------:R-:W-:Y:S01]  /*a550*/  FMUL.FTZ R61, R134.reuse, R218 ;  /* 0x000000da863d7220 */ /* 0x040fe20000410000 */
[-C--:B------:R-:W-:Y:S01]  /*a560*/  FMUL.FTZ R60, R134, R152.reuse ;  /* 0x00000098863c7220 */ /* 0x080fe20000410000 */
[----:B------:R-:W-:Y:S01]  /*a570*/  FMUL.FTZ R63, R12, -R63 ;  /* 0x8000003f0c3f7220 */ /* 0x000fe20000410000 */
[----:B------:R-:W-:Y:S01]  /*a580*/  FMUL.FTZ R119, R14, R119 ;  /* 0x000000770e777220 */ /* 0x000fe20000410000 */
[C---:B------:R-:W-:Y:S01]  /*a590*/  FFMA.FTZ R62, R135.reuse, R152, -R61 ;  /* 0x00000098873e7223 */ /* 0x040fe2000001083d */
[----:B------:R-:W-:Y:S01]  /*a5a0*/  FFMA.FTZ R60, R135, R218, R60 ;  /* 0x000000da873c7223 */ /* 0x000fe2000001003c */
[----:B------:R-:W-:Y:S01]  /*a5b0*/  FFMA.FTZ R61, R215, UR48, -R116 ;  /* 0x00000030d73d7c23 */ /* 0x000fe20008010874 */
[----:B------:R1:W-:Y:S01]  /*a5c0*/  STS [R114+0x2134], R63 ;  /* 0x0021343f72007388 */ /* 0x0003e20000000800 */
[----:B------:R-:W-:Y:S01]  /*a5d0*/  FADD.FTZ R153, R153, R62 ;  /* 0x0000003e99997221 */ /* 0x000fe20000010000 */
[----:B--2---:R-:W-:Y:S01]  /*a5e0*/  FFMA.FTZ R113, R17, R216, R60 ;  /* 0x000000d811717223 */ /* 0x004fe2000001003c */
[----:B0-----:R-:W-:Y:S01]  /*a5f0*/  FMUL.FTZ R117, R10, R61 ;  /* 0x0000003d0a757220 */ /* 0x001fe20000410000 */
[----:B------:R0:W-:Y:S01]  /*a600*/  STS [R114+0x2120], R119 ;  /* 0x0021207772007388 */ /* 0x0001e20000000800 */
[C---:B------:R-:W-:Y:S01]  /*a610*/  FMUL.FTZ R60, R136.reuse, R153 ;  /* 0x00000099883c7220 */ /* 0x040fe20000410000 */
[-C--:B------:R-:W-:Y:S01]  /*a620*/  FMUL.FTZ R136, R136, R113.reuse ;  /* 0x0000007188887220 */ /* 0x080fe20000410000 */
[-C--:B------:R-:W-:Y:S01]  /*a630*/  FMUL.FTZ R116, R48, R113.reuse ;  /* 0x0000007130747220 */ /* 0x080fe20000410000 */
[----:B------:R2:W-:Y:S01]  /*a640*/  STS [R114+0x2138], R115 ;  /* 0x0021387372007388 */ /* 0x0005e20000000800 */
[----:B------:R-:W-:Y:S01]  /*a650*/  FFMA.FTZ R61, R137, R113, R60 ;  /* 0x00000071893d7223 */ /* 0x000fe2000001003c */
[----:B-1----:R-:W-:Y:S01]  /*a660*/  FFMA.FTZ R63, R215, UR49, R118 ;  /* 0x00000031d73f7c23 */ /* 0x002fe20008010076 */
[----:B------:R-:W-:Y:S01]  /*a670*/  FFMA.FTZ R137, R137, R153, -R136 ;  /* 0x0000009989897223 */ /* 0x000fe20000010888 */
[----:B------:R-:W-:Y:S01]  /*a680*/  FFMA.FTZ R118, R93, -R49, R229 ;  /* 0x800000315d767223 */ /* 0x000fe200000100e5 */
[----:B------:R-:W-:Y:S01]  /*a690*/  FFMA.FTZ R212, R0, R212, R61 ;  /* 0x000000d400d47223 */ /* 0x000fe2000001003d */
[----:B------:R-:W-:Y:S01]  /*a6a0*/  FMUL.FTZ R63, R10, -R63 ;  /* 0x8000003f0a3f7220 */ /* 0x000fe20000410000 */
[----:B0-----:R-:W-:Y:S01]  /*a6b0*/  FMUL.FTZ R119, R207, UR49 ;  /* 0x00000031cf777c20 */ /* 0x001fe20008410000 */
[----:B------:R-:W-:Y:S01]  /*a6c0*/  FADD.FTZ R154, R154, R137 ;  /* 0x000000899a9a7221 */ /* 0x000fe20000010000 */
[----:B------:R-:W-:Y:S01]  /*a6d0*/  FFMA.FTZ R227, R92, -R48, R227 ;  /* 0x800000305ce37223 */ /* 0x000fe200000100e3 */
[C---:B--2---:R-:W-:Y:S01]  /*a6e0*/  FMUL.FTZ R115, R49.reuse, R212 ;  /* 0x000000d431737220 */ /* 0x044fe20000410000 */
[----:B------:R-:W-:Y:S01]  /*a6f0*/  FFMA.FTZ R62, R214, UR48, -R119 ;  /* 0x00000030d63e7c23 */ /* 0x000fe20008010877 */
[----:B------:R0:W-:Y:S01]  /*a700*/  STS [R114+0x2144], R63 ;  /* 0x0021443f72007388 */ /* 0x0001e20000000800 */
[----:B------:R-:W-:Y:S01]  /*a710*/  FMUL.FTZ R61, R49, R154 ;  /* 0x0000009a313d7220 */ /* 0x000fe20000410000 */
[----:B------:R-:W-:Y:S01]  /*a720*/  FMUL.FTZ R60, R48, R153 ;  /* 0x00000099303c7220 */ /* 0x000fe20000410000 */
[----:B------:R-:W-:Y:S01]  /*a730*/  FMUL.FTZ R121, R9, R62 ;  /* 0x0000003e09797220 */ /* 0x000fe20000410000 */
[----:B------:R-:W-:Y:S01]  /*a740*/  FMUL.FTZ R62, R127, R116 ;  /* 0x000000747f3e7220 */ /* 0x000fe20000410000 */
[----:B------:R-:W-:Y:S01]  /*a750*/  FMUL.FTZ R122, R208, UR49 ;  /* 0x00000031d07a7c20 */ /* 0x000fe20008410000 */
[----:B------:R1:W-:Y:S01]  /*a760*/  STS [R114+0x2140], R117 ;  /* 0x0021407572007388 */ /* 0x0003e20000000800 */
[----:B------:R-:W-:Y:S01]  /*a770*/  FMUL.FTZ R119, R207, UR48 ;  /* 0x00000030cf777c20 */ /* 0x000fe20008410000 */
[-C--:B------:R-:W-:Y:S01]  /*a780*/  FFMA.FTZ R62, R227, R60.reuse, -R62 ;  /* 0x0000003ce33e7223 */ /* 0x080fe2000001083e */
[----:B------:R-:W-:Y:S01]  /*a790*/  FMUL.FTZ R60, R127, R60 ;  /* 0x0000003c7f3c7220 */ /* 0x000fe20000410000 */
[----:B0-----:R-:W-:Y:S01]  /*a7a0*/  FMUL.FTZ R63, R126, R115 ;  /* 0x000000737e3f7220 */ /* 0x001fe20000410000 */
[----:B------:R-:W-:Y:S01]  /*a7b0*/  FFMA.FTZ R120, R214, UR49, R119 ;  /* 0x00000031d6787c23 */ /* 0x000fe20008010077 */
[----:B------:R0:W-:Y:S01]  /*a7c0*/  STS [R114+0x2148], R121 ;  /* 0x0021487972007388 */ /* 0x0001e20000000800 */
[----:B------:R-:W-:Y:S01]  /*a7d0*/  FFMA.FTZ R60, R227, R116, R60 ;  /* 0x00000074e33c7223 */ /* 0x000fe2000001003c */
[-C--:B------:R-:W-:Y:S01]  /*a7e0*/  FFMA.FTZ R63, R118, R61.reuse, -R63 ;  /* 0x0000003d763f7223 */ /* 0x080fe2000001083f */
[----:B------:R-:W-:Y:S01]  /*a7f0*/  FMUL.FTZ R61, R126, R61 ;  /* 0x0000003d7e3d7220 */ /* 0x000fe20000410000 */
[----:B-1----:R-:W-:Y:S01]  /*a800*/  FFMA.FTZ R117, R213, UR48, -R122 ;  /* 0x00000030d5757c23 */ /* 0x002fe2000801087a */
[----:B------:R-:W-:Y:S01]  /*a810*/  FFMA.FTZ R226, R91, -R47, R226 ;  /* 0x8000002f5be27223 */ /* 0x000fe200000100e2 */
[----:B------:R-:W-:Y:S01]  /*a820*/  FADD.FTZ R63, RZ, R63 ;  /* 0x0000003fff3f7221 */ /* 0x000fe20000010000 */
[----:B------:R-:W-:Y:S01]  /*a830*/  FFMA.FTZ R61, R118, R115, R61 ;  /* 0x00000073763d7223 */ /* 0x000fe2000001003d */
[----:B------:R-:W-:Y:S01]  /*a840*/  FMUL.FTZ R123, R8, R117 ;  /* 0x00000075087b7220 */ /* 0x000fe20000410000 */
[----:B------:R-:W-:Y:S01]  /*a850*/  FMUL.FTZ R117, R47, R218 ;  /* 0x000000da2f757220 */ /* 0x000fe20000410000 */
[----:B0-----:R-:W-:Y:S01]  /*a860*/  FMUL.FTZ R121, R9, -R120 ;  /* 0x8000007809797220 */ /* 0x001fe20000410000 */
[----:B------:R-:W-:Y:S01]  /*a870*/  FADD.FTZ R61, RZ, R61 ;  /* 0x0000003dff3d7221 */ /* 0x000fe20000010000 */
[----:B------:R-:W-:Y:S01]  /*a880*/  FADD.FTZ R62, R63, R62 ;  /* 0x0000003e3f3e7221 */ /* 0x000fe20000010000 */
[----:B------:R-:W-:Y:S01]  /*a890*/  FMUL.FTZ R119, R46, R221 ;  /* 0x000000dd2e777220 */ /* 0x000fe20000410000 */
[----:B------:R-:W-:Y:S01]  /*a8a0*/  FMUL.FTZ R63, R200, R117 ;  /* 0x00000075c83f7220 */ /* 0x000fe20000410000 */
[----:B------:R-:W-:Y:S01]  /*a8b0*/  FADD.FTZ R60, R61, R60 ;  /* 0x0000003c3d3c7221 */ /* 0x000fe20000010000 */
[----:B------:R-:W-:Y:S01]  /*a8c0*/  FMUL.FTZ R61, R47, R152 ;  /* 0x000000982f3d7220 */ /* 0x000fe20000410000 */
[----:B------:R0:W-:Y:S01]  /*a8d0*/  STS [R114+0x214c], R121 ;  /* 0x00214c7972007388 */ /* 0x0001e20000000800 */
[----:B------:R-:W-:Y:S01]  /*a8e0*/  FFMA.FTZ R224, R90, -R46, R224 ;  /* 0x8000002e5ae07223 */ /* 0x000fe200000100e0 */
[----:B------:R-:W-:Y:S01]  /*a8f0*/  FMUL.FTZ R120, R46, R151 ;  /* 0x000000972e787220 */ /* 0x000fe20000410000 */
[-C--:B------:R-:W-:Y:S01]  /*a900*/  FFMA.FTZ R63, R226, R61.reuse, -R63 ;  /* 0x0000003de23f7223 */ /* 0x080fe2000001083f */
[----:B------:R-:W-:Y:S01]  /*a910*/  FMUL.FTZ R61, R200, R61 ;  /* 0x0000003dc83d7220 */ /* 0x000fe20000410000 */
[----:B------:R1:W-:Y:S01]  /*a920*/  STS [R114+0x2150], R123 ;  /* 0x0021507b72007388 */ /* 0x0003e20000000800 */
[----:B------:R-:W-:Y:S01]  /*a930*/  FMUL.FTZ R122, R208, UR48 ;  /* 0x00000030d07a7c20 */ /* 0x000fe20008410000 */
[----:B------:R-:W-:Y:S01]  /*a940*/  FMUL.FTZ R124, R210, UR49 ;  /* 0x00000031d27c7c20 */ /* 0x000fe20008410000 */
[----:B------:R-:W-:Y:S01]  /*a950*/  FFMA.FTZ R61, R226, R117, R61 ;  /* 0x00000075e23d7223 */ /* 0x000fe2000001003d */
[----:B------:R-:W-:Y:S01]  /*a960*/  FADD.FTZ R62, R62, R63 ;  /* 0x0000003f3e3e7221 */ /* 0x000fe20000010000 */
[----:B0-----:R-:W-:Y:S01]  /*a970*/  FMUL.FTZ R121, R201, R119 ;  /* 0x00000077c9797220 */ /* 0x001fe20000410000 */
[----:B------:R-:W-:Y:S01]  /*a980*/  FFMA.FTZ R125, R213, UR49, R122 ;  /* 0x00000031d57d7c23 */ /* 0x000fe2000801007a */
[----:B------:R-:W-:Y:S01]  /*a990*/  FADD.FTZ R60, R60, R61 ;  /* 0x0000003d3c3c7221 */ /* 0x000fe20000010000 */
[----:B------:R-:W-:Y:S01]  /*a9a0*/  FFMA.FTZ R124, R211, UR48, -R124 ;  /* 0x00000030d37c7c23 */ /* 0x000fe2000801087c */
[----:B------:R-:W-:Y:S01]  /*a9b0*/  FFMA.FTZ R222, R89, -R45, R222 ;  /* 0x8000002d59de7223 */ /* 0x000fe200000100de */
[-C--:B-1----:R-:W-:Y:S01]  /*a9c0*/  FFMA.FTZ R123, R224, R120.reuse, -R121 ;  /* 0x00000078e07b7223 */ /* 0x082fe20000010879 */
[----:B------:R-:W-:Y:S01]  /*a9d0*/  FMUL.FTZ R121, R201, R120 ;  /* 0x00000078c9797220 */ /* 0x000fe20000410000 */
[----:B------:R-:W-:Y:S01]  /*a9e0*/  FMUL.FTZ R125, R8, -R125 ;  /* 0x8000007d087d7220 */ /* 0x000fe20000410000 */
[----:B------:R-:W-:Y:S01]  /*a9f0*/  FMUL.FTZ R61, R45, R150 ;  /* 0x000000962d3d7220 */ /* 0x000fe20000410000 */
[----:B------:R-:W-:Y:S01]  /*aa00*/  FADD.FTZ R62, R62, R123 ;  /* 0x0000007b3e3e7221 */ /* 0x000fe20000010000 */
[----:B------:R-:W-:Y:S01]  /*aa10*/  FFMA.FTZ R121, R224, R119, R121 ;  /* 0x00000077e0797223 */ /* 0x000fe20000010079 */
[----:B------:R-:W-:Y:S01]  /*aa20*/  FMUL.FTZ R123, R44, R225 ;  /* 0x000000e12c7b7220 */ /* 0x000fe20000410000 */
[----:B------:R-:W-:Y:S01]  /*aa30*/  FMUL.FTZ R122, R210, UR48 ;  /* 0x00000030d27a7c20 */ /* 0x000fe20008410000 */
[----:B------:R-:W-:Y:S01]  /*aa40*/  FMUL.FTZ R129, R7, R124 ;  /* 0x0000007c07817220 */ /* 0x000fe20000410000 */
[----:B------:R-:W-:Y:S01]  /*aa50*/  FADD.FTZ R60, R60, R121 ;  /* 0x000000793c3c7221 */ /* 0x000fe20000010000 */
[----:B------:R-:W-:Y:S01]  /*aa60*/  FMUL.FTZ R121, R45, R112 ;  /* 0x000000702d797220 */ /* 0x000fe20000410000 */
[----:B------:R0:W-:Y:S01]  /*aa70*/  STS [R114+0x2154], R125 ;  /* 0x0021547d72007388 */ /* 0x0001e20000000800 */
[----:B------:R-:W-:Y:S01]  /*aa80*/  FFMA.FTZ R220, R88, -R44, R220 ;  /* 0x8000002c58dc7223 */ /* 0x000fe200000100dc */
[----:B------:R-:W-:Y:S01]  /*aa90*/  FMUL.FTZ R120, R44, R149 ;  /* 0x000000952c787220 */ /* 0x000fe20000410000 */
[----:B------:R-:W-:Y:S01]  /*aaa0*/  FMUL.FTZ R63, R202, R121 ;  /* 0x00000079ca3f7220 */ /* 0x000fe20000410000 */
[----:B------:R-:W-:Y:S01]  /*aab0*/  FFMA.FTZ R122, R211, UR49, R122 ;  /* 0x00000031d37a7c23 */ /* 0x000fe2000801007a */
[----:B------:R1:W-:Y:S01]  /*aac0*/  STS [R114+0x2158], R129 ;  /* 0x0021588172007388 */ /* 0x0003e20000000800 */
[----:B------:R-:W-:Y:S01]  /*aad0*/  FMUL.FTZ R124, R209, UR49 ;  /* 0x00000031d17c7c20 */ /* 0x000fe20008410000 */
[-C--:B------:R-:W-:Y:S01]  /*aae0*/  FFMA.FTZ R63, R222, R61.reuse, -R63 ;  /* 0x0000003dde3f7223 */ /* 0x080fe2000001083f */
[----:B------:R-:W-:Y:S01]  /*aaf0*/  FMUL.FTZ R61, R202, R61 ;  /* 0x0000003dca3d7220 */ /* 0x000fe20000410000 */
[----:B------:R-:W-:Y:S01]  /*ab00*/  FMUL.FTZ R131, R7, -R122 ;  /* 0x8000007a07837220 */ /* 0x000fe20000410000 */
[----:B0-----:R-:W-:Y:S01]  /*ab10*/  FMUL.FTZ R125, R203, R123 ;  /* 0x0000007bcb7d7220 */ /* 0x001fe20000410000 */
[----:B------:R-:W-:Y:S01]  /*ab20*/  FMUL.FTZ R122, R43, R228 ;  /* 0x000000e42b7a7220 */ /* 0x000fe20000410000 */
[----:B------:R-:W-:Y:S01]  /*ab30*/  FFMA.FTZ R61, R222, R121, R61 ;  /* 0x00000079de3d7223 */ /* 0x000fe2000001003d */
[----:B------:R-:W-:Y:S01]  /*ab40*/  FFMA.FTZ R133, R233, UR48, -R124 ;  /* 0x00000030e9857c23 */ /* 0x000fe2000801087c */
[----:B------:R-:W-:Y:S01]  /*ab50*/  FFMA.FTZ R219, R87, -R43, R219 ;  /* 0x8000002b57db7223 */ /* 0x000fe200000100db */
[-C--:B-1----:R-:W-:Y:S01]  /*ab60*/  FFMA.FTZ R129, R220, R120.reuse, -R125 ;  /* 0x00000078dc817223 */ /* 0x082fe2000001087d */
[----:B------:R-:W-:Y:S01]  /*ab70*/  FMUL.FTZ R125, R203, R120 ;  /* 0x00000078cb7d7220 */ /* 0x000fe20000410000 */
[----:B------:R-:W-:Y:S01]  /*ab80*/  FADD.FTZ R60, R60, R61 ;  /* 0x0000003d3c3c7221 */ /* 0x000fe20000010000 */
[----:B------:R-:W-:Y:S01]  /*ab90*/  FMUL.FTZ R61, R43, R148 ;  /* 0x000000942b3d7220 */ /* 0x000fe20000410000 */
[----:B------:R-:W-:Y:S01]  /*aba0*/  FMUL.FTZ R124, R204, R122 ;  /* 0x0000007acc7c7220 */ /* 0x000fe20000410000 */
[----:B------:R-:W-:Y:S01]  /*abb0*/  FFMA.FTZ R125, R220, R123, R125 ;  /* 0x0000007bdc7d7223 */ /* 0x000fe2000001007d */
[----:B------:R-:W-:Y:S01]  /*abc0*/  FMUL.FTZ R120, R42, R111 ;  /* 0x0000006f2a787220 */ /* 0x000fe20000410000 */
[----:B------:R-:W-:Y:S01]  /*abd0*/  FADD.FTZ R62, R62, R63 ;  /* 0x0000003f3e3e7221 */ /* 0x000fe20000010000 */
[----:B------:R-:W-:Y:S01]  /*abe0*/  FMUL.FTZ R132, R209, UR48 ;  /* 0x00000030d1847c20 */ /* 0x000fe20008410000 */
[----:B------:R-:W-:Y:S01]  /*abf0*/  FADD.FTZ R60, R60, R125 ;  /* 0x0000007d3c3c7221 */ /* 0x000fe20000010000 */
[----:B------:R-:W-:Y:S01]  /*ac00*/  FMUL.FTZ R125, R230, UR49 ;  /* 0x00000031e67d7c20 */ /* 0x000fe20008410000 */
[----:B------:R-:W-:Y:S01]  /*ac10*/  FFMA.FTZ R63, R219, R61, -R124 ;  /* 0x0000003ddb3f7223 */ /* 0x000fe2000001087c */
[----:B------:R-:W-:Y:S01]  /*ac20*/  FFMA.FTZ R217, R86, -R42, R217 ;  /* 0x8000002a56d97223 */ /* 0x000fe200000100d9 */
[----:B------:R-:W-:Y:S01]  /*ac30*/  FMUL.FTZ R128, R42, R147 ;  /* 0x000000932a807220 */ /* 0x000fe20000410000 */
[----:B------:R-:W-:Y:S01]  /*ac40*/  FMUL.FTZ R130, R205, R120 ;  /* 0x00000078cd827220 */ /* 0x000fe20000410000 */
[----:B------:R-:W-:Y:S01]  /*ac50*/  FMUL.FTZ R124, R204, R61 ;  /* 0x0000003dcc7c7220 */ /* 0x000fe20000410000 */
[----:B------:R-:W-:Y:S01]  /*ac60*/  FADD.FTZ R62, R62, R129 ;  /* 0x000000813e3e7221 */ /* 0x000fe20000010000 */
[----:B------:R-:W-:Y:S01]  /*ac70*/  FFMA.FTZ R129, R233, UR49, R132 ;  /* 0x00000031e9817c23 */ /* 0x000fe20008010084 */
[----:B------:R-:W-:Y:S01]  /*ac80*/  FFMA.FTZ R132, R234, UR48, -R125 ;  /* 0x00000030ea847c23 */ /* 0x000fe2000801087d */
[----:B------:R-:W-:Y:S01]  /*ac90*/  FFMA.FTZ R125, R217, R128, -R130 ;  /* 0x00000080d97d7223 */ /* 0x000fe20000010882 */
[----:B------:R-:W-:Y:S01]  /*aca0*/  FFMA.FTZ R61, R219, R122, R124 ;  /* 0x0000007adb3d7223 */ /* 0x000fe2000001007c */
[----:B------:R-:W-:Y:S01]  /*acb0*/  FMUL.FTZ R128, R205, R128 ;  /* 0x00000080cd807220 */ /* 0x000fe20000410000 */
[----:B------:R-:W-:Y:S01]  /*acc0*/  FADD.FTZ R62, R62, R63 ;  /* 0x0000003f3e3e7221 */ /* 0x000fe20000010000 */
[----:B------:R-:W-:Y:S01]  /*acd0*/  FMUL.FTZ R124, R41, R110 ;  /* 0x0000006e297c7220 */ /* 0x000fe20000410000 */
[----:B------:R-:W-:Y:S01]  /*ace0*/  FADD.FTZ R60, R60, R61 ;  /* 0x0000003d3c3c7221 */ /* 0x000fe20000010000 */
[----:B------:R-:W-:Y:S01]  /*acf0*/  FFMA.FTZ R61, R217, R120, R128 ;  /* 0x00000078d93d7223 */ /* 0x000fe20000010080 */
[----:B------:R0:W-:Y:S01]  /*ad00*/  STS [R114+0x215c], R131 ;  /* 0x00215c8372007388 */ /* 0x0001e20000000800 */
[C---:B------:R-:W-:Y:S01]  /*ad10*/  FMUL.FTZ R129, R6.reuse, -R129 ;  /* 0x8000008106817220 */ /* 0x040fe20000410000 */
[----:B------:R-:W-:Y:S01]  /*ad20*/  FMUL.FTZ R133, R6, R133 ;  /* 0x0000008506857220 */ /* 0x000fe20000410000 */
[----:B------:R-:W-:Y:S01]  /*ad30*/  FADD.FTZ R60, R60, R61 ;  /* 0x0000003d3c3c7221 */ /* 0x000fe20000010000 */
[----:B------:R-:W-:Y:S01]  /*ad40*/  FADD.FTZ R62, R62, R125 ;  /* 0x0000007d3e3e7221 */ /* 0x000fe20000010000 */
[----:B------:R-:W-:Y:S01]  /*ad50*/  FFMA.FTZ R215, R85, -R41, R215 ;  /* 0x8000002955d77223 */ /* 0x000fe200000100d7 */
[----:B------:R-:W-:Y:S01]  /*ad60*/  FMUL.FTZ R125, R40, R109 ;  /* 0x0000006d287d7220 */ /* 0x000fe20000410000 */
[----:B------:R-:W-:Y:S01]  /*ad70*/  FMUL.FTZ R61, R41, R146 ;  /* 0x00000092293d7220 */ /* 0x000fe20000410000 */
[----:B------:R-:W-:Y:S01]  /*ad80*/  FMUL.FTZ R128, R206, R124 ;  /* 0x0000007cce807220 */ /* 0x000fe20000410000 */
[----:B------:R1:W-:Y:S01]  /*ad90*/  STS [R114+0x2164], R129 ;  /* 0x0021648172007388 */ /* 0x0003e20000000800 */
[----:B0-----:R-:W-:Y:S01]  /*ada0*/  FMUL.FTZ R131, R5, R132 ;  /* 0x0000008405837220 */ /* 0x001fe20000410000 */
[----:B------:R-:W-:Y:S01]  /*adb0*/  FFMA.FTZ R214, R84, -R40, R214 ;  /* 0x8000002854d67223 */ /* 0x000fe200000100d6 */
[-C--:B------:R-:W-:Y:S01]  /*adc0*/  FFMA.FTZ R63, R215, R61.reuse, -R128 ;  /* 0x0000003dd73f7223 */ /* 0x080fe20000010880 */
[----:B------:R0:W-:Y:S01]  /*add0*/  STS [R114+0x2160], R133 ;  /* 0x0021608572007388 */ /* 0x0001e20000000800 */
[----:B------:R-:W-:Y:S01]  /*ade0*/  FMUL.FTZ R128, R206, R61 ;  /* 0x0000003dce807220 */ /* 0x000fe20000410000 */
[----:B------:R-:W-:Y:S01]  /*adf0*/  FMUL.FTZ R132, R231, UR49 ;  /* 0x00000031e7847c20 */ /* 0x000fe20008410000 */
[----:B------:R-:W-:Y:S01]  /*ae00*/  FFMA.FTZ R213, R83, -R39, R213 ;  /* 0x8000002753d57223 */ /* 0x000fe200000100d5 */
[----:B------:R2:W-:Y:S01]  /*ae10*/  STS [R114+0x2168], R131 ;  /* 0x0021688372007388 */ /* 0x0005e20000000800 */
[----:B------:R-:W-:Y:S01]  /*ae20*/  FFMA.FTZ R61, R215, R124, R128 ;  /* 0x0000007cd73d7223 */ /* 0x000fe20000010080 */
[----:B-1----:R-:W-:Y:S01]  /*ae30*/  FMUL.FTZ R129, R40, R145 ;  /* 0x0000009128817220 */ /* 0x002fe20000410000 */
[----:B------:R-:W-:Y:S01]  /*ae40*/  FMUL.FTZ R128, R39, R70 ;  /* 0x0000004627807220 */ /* 0x000fe20000410000 */
[----:B------:R-:W-:Y:S01]  /*ae50*/  FFMA.FTZ R135, R235, UR48, -R132 ;  /* 0x00000030eb877c23 */ /* 0x000fe20008010884 */
[----:B------:R-:W-:Y:S01]  /*ae60*/  FADD.FTZ R60, R60, R61 ;  /* 0x0000003d3c3c7221 */ /* 0x000fe20000010000 */
[----:B0-----:R-:W-:Y:S01]  /*ae70*/  FMUL.FTZ R133, R230, UR48 ;  /* 0x00000030e6857c20 */ /* 0x001fe20008410000 */
[----:B------:R-:W-:Y:S01]  /*ae80*/  FMUL.FTZ R61, R39, R144 ;  /* 0x00000090273d7220 */ /* 0x000fe20000410000 */
[----:B------:R-:W-:Y:S01]  /*ae90*/  FADD.FTZ R62, R62, R63 ;  /* 0x0000003f3e3e7221 */ /* 0x000fe20000010000 */
[----:B------:R-:W-:Y:S01]  /*aea0*/  FMUL.FTZ R135, R4, R135 ;  /* 0x0000008704877220 */ /* 0x000fe20000410000 */
[----:B--2---:R-:W-:Y:S01]  /*aeb0*/  FMUL.FTZ R131, R207, R125 ;  /* 0x0000007dcf837220 */ /* 0x004fe20000410000 */
[----:B------:R-:W-:Y:S01]  /*aec0*/  FFMA.FTZ R130, R234, UR49, R133 ;  /* 0x00000031ea827c23 */ /* 0x000fe20008010085 */
[----:B------:R-:W-:Y:S01]  /*aed0*/  FMUL.FTZ R134, R231, UR48 ;  /* 0x00000030e7867c20 */ /* 0x000fe20008410000 */
[----:B------:R-:W-:Y:S01]  /*aee0*/  FFMA.FTZ R211, R82, -R38, R211 ;  /* 0x8000002652d37223 */ /* 0x000fe200000100d3 */
[-C--:B------:R-:W-:Y:S01]  /*aef0*/  FFMA.FTZ R131, R214, R129.reuse, -R131 ;  /* 0x00000081d6837223 */ /* 0x080fe20000010883 */
[----:B------:R-:W-:Y:S01]  /*af00*/  FMUL.FTZ R129, R207, R129 ;  /* 0x00000081cf817220 */ /* 0x000fe20000410000 */
[----:B------:R-:W-:Y:S01]  /*af10*/  FMUL.FTZ R133, R5, -R130 ;  /* 0x8000008205857220 */ /* 0x000fe20000410000 */
[-C--:B------:R-:W-:Y:S01]  /*af20*/  FMUL.FTZ R130, R208, R128.reuse ;  /* 0x00000080d0827220 */ /* 0x080fe20000410000 */
[----:B------:R-:W-:Y:S01]  /*af30*/  FADD.FTZ R62, R62, R131 ;  /* 0x000000833e3e7221 */ /* 0x000fe20000010000 */
[----:B------:R-:W-:Y:S01]  /*af40*/  FFMA.FTZ R129, R214, R125, R129 ;  /* 0x0000007dd6817223 */ /* 0x000fe20000010081 */
[----:B------:R-:W-:Y:S01]  /*af50*/  FMUL.FTZ R131, R38, R143 ;  /* 0x0000008f26837220 */ /* 0x000fe20000410000 */
[----:B------:R0:W-:Y:S01]  /*af60*/  STS [R114+0x216c], R133 ;  /* 0x00216c8572007388 */ /* 0x0001e20000000800 */
[----:B------:R-:W-:Y:S01]  /*af70*/  FFMA.FTZ R63, R213, R61, -R130 ;  /* 0x0000003dd53f7223 */ /* 0x000fe20000010882 */
[----:B------:R-:W-:Y:S01]  /*af80*/  FADD.FTZ R60, R60, R129 ;  /* 0x000000813c3c7221 */ /* 0x000fe20000010000 */
[----:B------:R-:W-:Y:S01]  /*af90*/  FMUL.FTZ R129, R38, R71 ;  /* 0x0000004726817220 */ /* 0x000fe20000410000 */
[----:B------:R-:W-:Y:S01]  /*afa0*/  FMUL.FTZ R130, R208, R61 ;  /* 0x0000003dd0827220 */ /* 0x000fe20000410000 */
[----:B------:R1:W-:Y:S01]  /*afb0*/  STS [R114+0x2170], R135 ;  /* 0x0021708772007388 */ /* 0x0003e20000000800 */
[----:B------:R-:W-:Y:S01]  /*afc0*/  FMUL.FTZ R137, R159, UR48 ;  /* 0x000000309f897c20 */ /* 0x000fe20008410000 */
[C---:B------:R-:W-:Y:S01]  /*afd0*/  FMUL.FTZ R132, R210.reuse, R129 ;  /* 0x00000081d2847220 */ /* 0x040fe20000410000 */
[----:B------:R-:W-:Y:S01]  /*afe0*/  FFMA.FTZ R61, R213, R128, R130 ;  /* 0x00000080d53d7223 */ /* 0x000fe20000010082 */
[----:B------:R-:W-:Y:S01]  /*aff0*/  FMUL.FTZ R130, R210, R131 ;  /* 0x00000083d2827220 */ /* 0x000fe20000410000 */
[----:B0-----:R-:W-:Y:S01]  /*b000*/  FMUL.FTZ R133, R159, UR49 ;  /* 0x000000319f857c20 */ /* 0x001fe20008410000 */
[----:B------:R-:W-:Y:S01]  /*b010*/  FFMA.FTZ R138, R236, UR49, R137 ;  /* 0x00000031ec8a7c23 */ /* 0x000fe20008010089 */
[----:B------:R-:W-:Y:S01]  /*b020*/  FADD.FTZ R60, R60, R61 ;  /* 0x0000003d3c3c7221 */ /* 0x000fe20000010000 */
[----:B------:R-:W-:Y:S01]  /*b030*/  FFMA.FTZ R61, R211, R129, R130 ;  /* 0x00000081d33d7223 */ /* 0x000fe20000010082 */
[----:B------:R-:W-:Y:S01]  /*b040*/  FMUL.FTZ R130, R37, R68 ;  /* 0x0000004425827220 */ /* 0x000fe20000410000 */
[----:B-1----:R-:W-:Y:S01]  /*b050*/  FFMA.FTZ R135, R235, UR49, R134 ;  /* 0x00000031eb877c23 */ /* 0x002fe20008010086 */
[----:B------:R-:W-:Y:S01]  /*b060*/  FFMA.FTZ R134, R236, UR48, -R133 ;  /* 0x00000030ec867c23 */ /* 0x000fe20008010885 */
[----:B------:R-:W-:Y:S01]  /*b070*/  FFMA.FTZ R133, R211, R131, -R132 ;  /* 0x00000083d3857223 */ /* 0x000fe20000010884 */
[----:B------:R-:W-:Y:S01]  /*b080*/  FADD.FTZ R62, R62, R63 ;  /* 0x0000003f3e3e7221 */ /* 0x000fe20000010000 */
[----:B------:R-:W-:Y:S01]  /*b090*/  FMUL.FTZ R135, R4, -R135 ;  /* 0x8000008704877220 */ /* 0x000fe20000410000 */
[----:B------:R-:W-:Y:S01]  /*b0a0*/  FMUL.FTZ R131, R3, R134 ;  /* 0x0000008603837220 */ /* 0x000fe20000410000 */
[----:B------:R-:W-:Y:S01]  /*b0b0*/  FFMA.FTZ R233, R81, -R37, R233 ;  /* 0x8000002551e97223 */ /* 0x000fe200000100e9 */
[----:B------:R-:W-:Y:S01]  /*b0c0*/  FMUL.FTZ R134, R37, R142 ;  /* 0x0000008e25867220 */ /* 0x000fe20000410000 */
[----:B------:R-:W-:Y:S01]  /*b0d0*/  FMUL.FTZ R136, R209, R130 ;  /* 0x00000082d1887220 */ /* 0x000fe20000410000 */
[----:B------:R-:W-:Y:S01]  /*b0e0*/  FMUL.FTZ R137, R3, -R138 ;  /* 0x8000008a03897220 */ /* 0x000fe20000410000 */
[----:B------:R0:W-:Y:S01]  /*b0f0*/  STS [R114+0x2178], R131 ;  /* 0x0021788372007388 */ /* 0x0001e20000000800 */
[----:B------:R-:W-:Y:S01]  /*b100*/  FADD.FTZ R62, R62, R133 ;  /* 0x000000853e3e7221 */ /* 0x000fe20000010000 */
[----:B------:R-:W-:Y:S01]  /*b110*/  FFMA.FTZ R234, R80, -R36, R234 ;  /* 0x8000002450ea7223 */ /* 0x000fe200000100ea */
[-C--:B------:R-:W-:Y:S01]  /*b120*/  FFMA.FTZ R63, R233, R134.reuse, -R136 ;  /* 0x00000086e93f7223 */ /* 0x080fe20000010888 */
[----:B------:R1:W-:Y:S01]  /*b130*/  STS [R114+0x2174], R135 ;  /* 0x0021748772007388 */ /* 0x0003e20000000800 */
[----:B------:R-:W-:Y:S01]  /*b140*/  FMUL.FTZ R133, R36, R141 ;  /* 0x0000008d24857220 */ /* 0x000fe20000410000 */
[----:B------:R-:W-:Y:S01]  /*b150*/  FMUL.FTZ R134, R209, R134 ;  /* 0x00000086d1867220 */ /* 0x000fe20000410000 */
[----:B------:R-:W-:Y:S01]  /*b160*/  FADD.FTZ R60, R60, R61 ;  /* 0x0000003d3c3c7221 */ /* 0x000fe20000010000 */
[----:B------:R2:W-:Y:S01]  /*b170*/  STS [R114+0x217c], R137 ;  /* 0x00217c8972007388 */ /* 0x0005e20000000800 */
[----:B------:R-:W-:Y:S01]  /*b180*/  FFMA.FTZ R164, -R9, R164, R165 ;  /* 0x000000a409a47223 */ /* 0x000fe200000101a5 */
[----:B0-----:R-:W-:Y:S01]  /*b190*/  FMUL.FTZ R131, R36, R69 ;  /* 0x0000004524837220 */ /* 0x001fe20000410000 */
[----:B------:R-:W-:Y:S01]  /*b1a0*/  FFMA.FTZ R61, R233, R130, R134 ;  /* 0x00000082e93d7223 */ /* 0x000fe20000010086 */
[----:B------:R-:W-:Y:S01]  /*b1b0*/  FMUL.FTZ R132, R35, R66 ;  /* 0x0000004223847220 */ /* 0x000fe20000410000 */
[----:B------:R-:W-:Y:S01]  /*b1c0*/  FFMA.FTZ R163, -R8, R163, R164 ;  /* 0x000000a308a37223 */ /* 0x000fe200000101a4 */
[----:B-1----:R-:W-:Y:S01]  /*b1d0*/  FMUL.FTZ R135, R230, R131 ;  /* 0x00000083e6877220 */ /* 0x002fe20000410000 */
[----:B------:R-:W-:Y:S01]  /*b1e0*/  FADD.FTZ R60, R60, R61 ;  /* 0x0000003d3c3c7221 */ /* 0x000fe20000010000 */
[----:B------:R-:W-:Y:S01]  /*b1f0*/  FADD.FTZ R62, R62, R63 ;  /* 0x0000003f3e3e7221 */ /* 0x000fe20000010000 */
[----:B------:R-:W-:Y:S01]  /*b200*/  FFMA.FTZ R162, -R7, R162, R163 ;  /* 0x000000a207a27223 */ /* 0x000fe200000101a3 */
[-C--:B------:R-:W-:Y:S01]  /*b210*/  FFMA.FTZ R135, R234, R133.reuse, -R135 ;  /* 0x00000085ea877223 */ /* 0x080fe20000010887 */
[----:B------:R-:W-:Y:S01]  /*b220*/  FMUL.FTZ R133, R230, R133 ;  /* 0x00000085e6857220 */ /* 0x000fe20000410000 */
[----:B------:R-:W-:Y:S01]  /*b230*/  FFMA.FTZ R235, R79, -R35, R235 ;  /* 0x800000234feb7223 */ /* 0x000fe200000100eb */
[----:B------:R-:W-:Y:S01]  /*b240*/  FMUL.FTZ R136, R35, R140 ;  /* 0x0000008c23887220 */ /* 0x000fe20000410000 */
[----:B------:R-:W-:Y:S01]  /*b250*/  FMUL.FTZ R134, R231, R132 ;  /* 0x00000084e7867220 */ /* 0x000fe20000410000 */
[----:B------:R-:W-:Y:S01]  /*b260*/  FFMA.FTZ R133, R234, R131, R133 ;  /* 0x00000083ea857223 */ /* 0x000fe20000010085 */
[----:B------:R-:W-:Y:S01]  /*b270*/  FADD.FTZ R61, R62, R135 ;  /* 0x000000873e3d7221 */ /* 0x000fe20000010000 */
[----:B------:R-:W-:Y:S01]  /*b280*/  FMUL.FTZ R62, R157, UR36 ;  /* 0x000000249d3e7c20 */ /* 0x000fe20008410000 */
[-C--:B------:R-:W-:Y:S01]  /*b290*/  FFMA.FTZ R134, R235, R136.reuse, -R134 ;  /* 0x00000088eb867223 */ /* 0x080fe20000010886 */
[----:B------:R-:W-:Y:S01]  /*b2a0*/  FADD.FTZ R60, R60, R133 ;  /* 0x000000853c3c7221 */ /* 0x000fe20000010000 */
[----:B------:R-:W-:Y:S01]  /*b2b0*/  IADD3 R133, PT, PT, R190, 0x40, RZ ;  /* 0x00000040be857810 */ /* 0x000fe20007ffe0ff */
[----:B------:R-:W-:Y:S01]  /*b2c0*/  FMUL.FTZ R136, R231, R136 ;  /* 0x00000088e7887220 */ /* 0x000fe20000410000 */
[----:B--2---:R-:W-:Y:S01]  /*b2d0*/  FFMA.FTZ R114, R171, UR37, R62 ;  /* 0x00000025ab727c23 */ /* 0x004fe2000801003e */
[----:B------:R-:W-:Y:S01]  /*b2e0*/  FMUL.FTZ R62, R69, UR36 ;  /* 0x00000024453e7c20 */ /* 0x000fe20008410000 */
[----:B------:R-:W-:Y:S01]  /*b2f0*/  LEA.HI R133, R133, R190, RZ, 0x1b ;  /* 0x000000be85857211 */ /* 0x000fe200078fd8ff */
[----:B------:R-:W-:Y:S01]  /*b300*/  FFMA.FTZ R63, R235, R132, R136 ;  /* 0x00000084eb3f7223 */ /* 0x000fe20000010088 */
[----:B------:R-:W-:Y:S01]  /*b310*/  FMUL.FTZ R137, R140, UR36 ;  /* 0x000000248c897c20 */ /* 0x000fe20008410000 */
[----:B------:R-:W-:Y:S01]  /*b320*/  FMUL.FTZ R135, R68, UR36 ;  /* 0x0000002444877c20 */ /* 0x000fe20008410000 */
[----:B------:R-:W-:Y:S01]  /*b330*/  LEA R163, R133, UR30, 0x2 ;  /* 0x0000001e85a37c11 */ /* 0x000fe2000f8e10ff */
[----:B------:R-:W-:Y:S01]  /*b340*/  BAR.SYNC.DEFER_BLOCKING 0x0 ;  /* 0x0000000000007b1d */ /* 0x000fe20000010000 */
[----:B------:R-:W-:Y:S01]  /*b350*/  FMUL.FTZ R133, R66, UR36 ;  /* 0x0000002442857c20 */ /* 0x000fe20008410000 */
[----:B------:R-:W-:Y:S01]  /*b360*/  FMUL.FTZ R139, R70, UR36 ;  /* 0x00000024468b7c20 */ /* 0x000fe20008410000 */
[----:B------:R-:W-:Y:S01]  /*b370*/  FFMA.FTZ R138, R66, UR37, R137 ;  /* 0x00000025428a7c23 */ /* 0x000fe20008010089 */
[----:B------:R-:W-:Y:S01]  /*b380*/  FFMA.FTZ R161, -R6, R161, R162 ;  /* 0x000000a106a17223 */ /* 0x000fe200000101a2 */
[----:B------:R-:W-:Y:S01]  /*b390*/  FFMA.FTZ R136, R140, UR37, -R133 ;  /* 0x000000258c887c23 */ /* 0x000fe20008010885 */
[C---:B------:R-:W-:Y:S01]  /*b3a0*/  FFMA.FTZ R133, R141.reuse, UR37, -R62 ;  /* 0x000000258d857c23 */ /* 0x040fe2000801083e */
[----:B------:R-:W-:Y:S01]  /*b3b0*/  FMUL.FTZ R62, R141, UR36 ;  /* 0x000000248d3e7c20 */ /* 0x000fe20008410000 */
[----:B------:R-:W-:Y:S01]  /*b3c0*/  FFMA.FTZ R140, R142, UR37, -R135 ;  /* 0x000000258e8c7c23 */ /* 0x000fe20008010887 */
[C---:B------:R-:W-:Y:S01]  /*b3d0*/  FFMA.FTZ R139, R144.reuse, UR37, -R139 ;  /* 0x00000025908b7c23 */ /* 0x040fe2000801088b */
[----:B------:R-:W-:Y:S01]  /*b3e0*/  FMUL.FTZ R135, R144, UR36 ;  /* 0x0000002490877c20 */ /* 0x000fe20008410000 */
[----:B------:R-:W-:Y:S01]  /*b3f0*/  FFMA.FTZ R137, R69, UR37, R62 ;  /* 0x0000002545897c23 */ /* 0x000fe2000801003e */
[----:B------:R-:W-:Y:S01]  /*b400*/  FMUL.FTZ R62, R71, UR36 ;  /* 0x00000024473e7c20 */ /* 0x000fe20008410000 */
[----:B------:R-:W-:Y:S01]  /*b410*/  FMUL.FTZ R144, R111, UR36 ;  /* 0x000000246f907c20 */ /* 0x000fe20008410000 */
[----:B------:R-:W-:Y:S01]  /*b420*/  FFMA.FTZ R161, -R5, R160, R161 ;  /* 0x000000a005a17223 */ /* 0x000fe200000101a1 */
[----:B------:R-:W-:Y:S01]  /*b430*/  FFMA.FTZ R170, R68, UR37, R155 ;  /* 0x0000002544aa7c23 */ /* 0x000fe2000801009b */
[----:B------:R-:W-:Y:S01]  /*b440*/  FFMA.FTZ R141, R143, UR37, -R62 ;  /* 0x000000258f8d7c23 */ /* 0x000fe2000801083e */
[----:B------:R-:W-:Y:S01]  /*b450*/  FFMA.FTZ R162, R70, UR37, R135 ;  /* 0x0000002546a27c23 */ /* 0x000fe20008010087 */
[----:B------:R-:W-:Y:S01]  /*b460*/  ISETP.GE.AND P2, PT, R67, 0x1, PT ;  /* 0x000000014300780c */ /* 0x000fe20003f46270 */
[----:B------:R-:W-:Y:S01]  /*b470*/  FMUL.FTZ R155, R110, UR36 ;  /* 0x000000246e9b7c20 */ /* 0x000fe20008410000 */
[----:B------:R-:W-:Y:S01]  /*b480*/  FMUL.FTZ R62, R145, UR36 ;  /* 0x00000024913e7c20 */ /* 0x000fe20008410000 */
[----:B------:R-:W-:Y:S01]  /*b490*/  FMUL.FTZ R135, R146, UR36 ;  /* 0x0000002492877c20 */ /* 0x000fe20008410000 */
[C---:B------:R-:W-:Y:S01]  /*b4a0*/  FFMA.FTZ R144, R147.reuse, UR37, -R144 ;  /* 0x0000002593907c23 */ /* 0x040fe20008010890 */
[----:B------:R-:W-:Y:S01]  /*b4b0*/  FMUL.FTZ R160, R147, UR36 ;  /* 0x0000002493a07c20 */ /* 0x000fe20008410000 */
[----:B------:R-:W0:Y:S01]  /*b4c0*/  LDS R163, [R163+0x2200] ;  /* 0x00220000a3a37984 */ /* 0x000e220000000800 */
[C---:B------:R-:W-:Y:S01]  /*b4d0*/  FMUL.FTZ R156, R109.reuse, UR36 ;  /* 0x000000246d9c7c20 */ /* 0x040fe20008410000 */
[----:B------:R-:W-:Y:S01]  /*b4e0*/  FMUL.FTZ R147, R228, UR36 ;  /* 0x00000024e4937c20 */ /* 0x000fe20008410000 */
[----:B------:R-:W-:Y:S01]  /*b4f0*/  FFMA.FTZ R155, R146, UR37, -R155 ;  /* 0x00000025929b7c23 */ /* 0x000fe2000801089b */
[----:B------:R-:W-:Y:S01]  /*b500*/  FFMA.FTZ R167, R109, UR37, R62 ;  /* 0x000000256da77c23 */ /* 0x000fe2000801003e */
[----:B------:R-:W-:Y:S01]  /*b510*/  FFMA.FTZ R168, R110, UR37, R135 ;  /* 0x000000256ea87c23 */ /* 0x000fe20008010087 */
[----:B------:R-:W-:Y:S01]  /*b520*/  FFMA.FTZ R156, R145, UR37, -R156 ;  /* 0x00000025919c7c23 */ /* 0x000fe2000801089c */
[----:B------:R-:W-:Y:S01]  /*b530*/  FMUL.FTZ R146, R225, UR36 ;  /* 0x00000024e1927c20 */ /* 0x000fe20008410000 */
[C---:B------:R-:W-:Y:S01]  /*b540*/  FFMA.FTZ R147, R148.reuse, UR37, -R147 ;  /* 0x0000002594937c23 */ /* 0x040fe20008010893 */
[----:B------:R-:W-:Y:S01]  /*b550*/  FMUL.FTZ R135, R148, UR36 ;  /* 0x0000002494877c20 */ /* 0x000fe20008410000 */
[----:B------:R-:W-:Y:S01]  /*b560*/  FMUL.FTZ R62, R149, UR36 ;  /* 0x00000024953e7c20 */ /* 0x000fe20008410000 */
[----:B------:R-:W-:Y:S01]  /*b570*/  FMUL.FTZ R145, R112, UR36 ;  /* 0x0000002470917c20 */ /* 0x000fe20008410000 */
[----:B------:R-:W-:Y:S01]  /*b580*/  FMUL.FTZ R148, R221, UR36 ;  /* 0x00000024dd947c20 */ /* 0x000fe20008410000 */
[----:B------:R-:W-:Y:S01]  /*b590*/  FFMA.FTZ R146, R149, UR37, -R146 ;  /* 0x0000002595927c23 */ /* 0x000fe20008010892 */
[----:B------:R-:W-:Y:S01]  /*b5a0*/  FFMA.FTZ R165, R225, UR37, R62 ;  /* 0x00000025e1a57c23 */ /* 0x000fe2000801003e */
[----:B------:R-:W-:Y:S01]  /*b5b0*/  FADD.FTZ R61, R61, R134 ;  /* 0x000000863d3d7221 */ /* 0x000fe20000010000 */
[----:B------:R-:W-:Y:S01]  /*b5c0*/  FMUL.FTZ R164, R143, UR36 ;  /* 0x000000248fa47c20 */ /* 0x000fe20008410000 */
[C---:B------:R-:W-:Y:S01]  /*b5d0*/  FFMA.FTZ R145, R150.reuse, UR37, -R145 ;  /* 0x0000002596917c23 */ /* 0x040fe20008010891 */
[----:B------:R-:W-:Y:S01]  /*b5e0*/  FMUL.FTZ R149, R150, UR36 ;  /* 0x0000002496957c20 */ /* 0x000fe20008410000 */
[----:B------:R-:W-:Y:S01]  /*b5f0*/  FFMA.FTZ R166, R228, UR37, R135 ;  /* 0x00000025e4a67c23 */ /* 0x000fe20008010087 */
[C---:B------:R-:W-:Y:S01]  /*b600*/  FFMA.FTZ R148, R151.reuse, UR37, -R148 ;  /* 0x0000002597947c23 */ /* 0x040fe20008010894 */
[----:B------:R-:W-:Y:S01]  /*b610*/  FMUL.FTZ R62, R151, UR36 ;  /* 0x00000024973e7c20 */ /* 0x000fe20008410000 */
[----:B------:R-:W-:Y:S01]  /*b620*/  FMUL.FTZ R142, R113, UR36 ;  /* 0x00000024718e7c20 */ /* 0x000fe20008410000 */
[----:B------:R-:W-:Y:S01]  /*b630*/  FMUL.FTZ R134, R171, UR36 ;  /* 0x00000024ab867c20 */ /* 0x000fe20008410000 */
[----:B------:R-:W-:Y:S01]  /*b640*/  FMUL.FTZ R135, R218, UR36 ;  /* 0x00000024da877c20 */ /* 0x000fe20008410000 */
[----:B------:R-:W-:Y:S01]  /*b650*/  FMUL.FTZ R143, R212, UR36 ;  /* 0x00000024d48f7c20 */ /* 0x000fe20008410000 */
[----:B------:R-:W-:Y:S01]  /*b660*/  FMUL.FTZ R173, R152, UR36 ;  /* 0x0000002498ad7c20 */ /* 0x000fe20008410000 */
[C---:B------:R-:W-:Y:S01]  /*b670*/  FMUL.FTZ R150, R153.reuse, UR36 ;  /* 0x0000002499967c20 */ /* 0x040fe20008410000 */
[----:B------:R-:W-:Y:S01]  /*b680*/  FMUL.FTZ R151, R154, UR36 ;  /* 0x000000249a977c20 */ /* 0x000fe20008410000 */
[----:B------:R-:W-:Y:S01]  /*b690*/  FFMA.FTZ R183, -R4, R183, R161 ;  /* 0x000000b704b77223 */ /* 0x000fe200000101a1 */
[----:B------:R-:W-:Y:S01]  /*b6a0*/  FADD.FTZ R60, R60, R63 ;  /* 0x0000003f3c3c7221 */ /* 0x000fe20000010000 */
[----:B------:R-:W-:Y:S01]  /*b6b0*/  FFMA.FTZ R142, R153, UR37, -R142 ;  /* 0x00000025998e7c23 */ /* 0x000fe2000801088e */
[C---:B------:R-:W-:Y:S01]  /*b6c0*/  IADD3 R63, PT, PT, R190.reuse, 0x80, RZ ;  /* 0x00000080be3f7810 */ /* 0x040fe20007ffe0ff */
[----:B------:R-:W-:Y:S01]  /*b6d0*/  FFMA.FTZ R134, R157, UR37, -R134 ;  /* 0x000000259d867c23 */ /* 0x000fe20008010886 */
        /* <DEDUP_REMOVED lines=16> */
.L_x_7017:
[----:B------:R-:W-:Y:S05]  /*b7e0*/  BSYNC.RECONVERGENT B0 ;  /* 0x0000000000007941 */ /* 0x000fea0003800200 */
.L_x_7016:
[----:B------:R-:W-:Y:S04]  /*b7f0*/  BSSY.RECONVERGENT B0, `(.L_x_7018) ;  /* 0x0000003000007945 */ /* 0x000fe80003800200 */
[----:B------:R-:W-:Y:S05]  /*b800*/  @!P3 BRA `(.L_x_7019) ;  /* 0x000000000004b947 */ /* 0x000fea0003800000 */
[----:B------:R1:W-:Y:S02]  /*b810*/  REDG.E.ADD.F32.FTZ.RN.STRONG.GPU desc[UR32][R64.64+0x100], R163 ;  /* 0x000100a3400079a6 */ /* 0x0003e4000c12f320 */
.L_x_7019:
[----:B------:R-:W-:Y:S05]  /*b820*/  BSYNC.RECONVERGENT B0 ;  /* 0x0000000000007941 */ /* 0x000fea0003800200 */
.L_x_7018:
        /* <DEDUP_REMOVED lines=16> */
.L_x_7021:
[----:B------:R-:W-:Y:S05]  /*b930*/  BSYNC.RECONVERGENT B0 ;  /* 0x0000000000007941 */ /* 0x000fea0003800200 */
.L_x_7020:
[----:B01----:R0:W1:Y:S01]  /*b940*/  LDS R63, [R62+0x2400] ;  /* 0x002400003e3f7984 */ /* 0x0030620000000800 */
[----:B------:R-:W-:Y:S01]  /*b950*/  BSSY.RECONVERGENT B0, `(.L_x_7022) ;  /* 0x0000006000007945 */ /* 0x000fe20003800200 */
[----:B------:R-:W-:Y:S02]  /*b960*/  IADD3 R161, PT, PT, R190, 0x180, RZ ;  /* 0x00000180bea17810 */ /* 0x000fe40007ffe0ff */
[----:B------:R-:W-:Y:S02]  /*b970*/  LEA.HI R173, R173, R190, RZ, 0x1b ;  /* 0x000000beadad7211 */ /* 0x000fe400078fd8ff */
[----:B------:R-:W-:Y:S01]  /*b980*/  LEA R163, R163, UR30, 0x2 ;  /* 0x0000001ea3a37c11 */ /* 0x000fe2000f8e10ff */
[----:B------:R-:W-:Y:S06]  /*b990*/  @!P2 BRA `(.L_x_7023) ;  /* 0x000000000004a947 */ /* 0x000fec0003800000 */
[----:B-1----:R2:W-:Y:S02]  /*b9a0*/  REDG.E.ADD.F32.FTZ.RN.STRONG.GPU desc[UR32][R64.64+0x300], R63 ;  /* 0x0003003f400079a6 */ /* 0x0025e4000c12f320 */
.L_x_7023:
[----:B------:R-:W-:Y:S05]  /*b9b0*/  BSYNC.RECONVERGENT B0 ;  /* 0x0000000000007941 */ /* 0x000fea0003800200 */
.L_x_7022:
[----:B-12---:R1:W2:Y:S01]  /*b9c0*/  LDS R63, [R163+0x2500] ;  /* 0x00250000a33f7984 */ /* 0x0062a20000000800 */
[----:B------:R-:W-:Y:S01]  /*b9d0*/  BSSY.RECONVERGENT B0, `(.L_x_7024) ;  /* 0x0000005000007945 */ /* 0x000fe20003800200 */
[----:B------:R-:W-:Y:S02]  /*b9e0*/  LEA.HI R161, R161, R190, RZ, 0x1b ;  /* 0x000000bea1a17211 */ /* 0x000fe400078fd8ff */
[----:B------:R-:W-:Y:S01]  /*b9f0*/  LEA R173, R173, UR30, 0x2 ;  /* 0x0000001eadad7c11 */ /* 0x000fe2000f8e10ff */
[----:B------:R-:W-:Y:S06]  /*ba00*/  @!P3 BRA `(.L_x_7025) ;  /* 0x000000000004b947 */ /* 0x000fec0003800000 */
[----:B--2---:R3:W-:Y:S02]  /*ba10*/  REDG.E.ADD.F32.FTZ.RN.STRONG.GPU desc[UR32][R64.64+0x400], R63 ;  /* 0x0004003f400079a6 */ /* 0x0047e4000c12f320 */
.L_x_7025:
[----:B------:R-:W-:Y:S05]  /*ba20*/  BSYNC.RECONVERGENT B0 ;  /* 0x0000000000007941 */ /* 0x000fea0003800200 */
.L_x_7024:
[----:B--23--:R2:W3:Y:S01]  /*ba30*/  LDS R63, [R173+0x2600] ;  /* 0x00260000ad3f7984 */ /* 0x00c4e20000000800 */
[----:B------:R-:W-:Y:S01]  /*ba40*/  BSSY.RECONVERGENT B0, `(.L_x_7026) ;  /* 0x0000004000007945 */ /* 0x000fe20003800200 */
[----:B0-----:R-:W-:-:S03]  /*ba50*/  LEA R62, R161, UR30, 0x2 ;  /* 0x0000001ea13e7c11 */ /* 0x001fc6000f8e10ff */
[----:B------:R-:W-:Y:S05]  /*ba60*/  @!P4 BRA `(.L_x_7027) ;  /* 0x000000000004c947 */ /* 0x000fea0003800000 */
[----:B---3--:R0:W-:Y:S02]  /*ba70*/  REDG.E.ADD.F32.FTZ.RN.STRONG.GPU desc[UR32][R64.64+0x500], R63 ;  /* 0x0005003f400079a6 */ /* 0x0081e4000c12f320 */
.L_x_7027:
[----:B------:R-:W-:Y:S05]  /*ba80*/  BSYNC.RECONVERGENT B0 ;  /* 0x0000000000007941 */ /* 0x000fea0003800200 */
.L_x_7026:
[----:B0--3--:R0:W3:Y:S01]  /*ba90*/  LDS R63, [R62+0x2700] ;  /* 0x002700003e3f7984 */ /* 0x0090e20000000800 */
[----:B------:R-:W-:Y:S01]  /*baa0*/  BSSY.RECONVERGENT B0, `(.L_x_7028) ;  /* 0x0000004000007945 */ /* 0x000fe20003800200 */
[----:B------:R-:W-:-:S03]  /*bab0*/  IADD3 R161, PT, PT, R190, 0x1c0, RZ ;  /* 0x000001c0bea17810 */ /* 0x000fc60007ffe0ff */
[----:B------:R-:W-:Y:S05]  /*bac0*/  @!P5 BRA `(.L_x_7029) ;  /* 0x000000000004d947 */ /* 0x000fea0003800000 */
[----:B---3--:R3:W-:Y:S02]  /*bad0*/  REDG.E.ADD.F32.FTZ.RN.STRONG.GPU desc[UR32][R64.64+0x600], R63 ;  /* 0x0006003f400079a6 */ /* 0x0087e4000c12f320 */
.L_x_7029:
[----:B------:R-:W-:Y:S05]  /*bae0*/  BSYNC.RECONVERGENT B0 ;  /* 0x0000000000007941 */ /* 0x000fea0003800200 */
.L_x_7028:
        /* <DEDUP_REMOVED lines=8> */
[C---:B------:R-:W-:Y:S02]  /*bb70*/  ISETP.GE.AND P6, PT, R67.reuse, 0x1c1, PT ;  /* 0x000001c14300780c */ /* 0x040fe40003fc6270 */
        /* <DEDUP_REMOVED lines=8> */
.L_x_7031:
[----:B------:R-:W-:Y:S05]  /*bc00*/  BSYNC.RECONVERGENT B0 ;  /* 0x0000000000007941 */ /* 0x000fea0003800200 */
.L_x_7030:
[----:B01----:R0:W1:Y:S01]  /*bc10*/  LDS R63, [R152+0x2900] ;  /* 0x00290000983f7984 */ /* 0x0030620000000800 */
[----:B------:R-:W-:Y:S01]  /*bc20*/  BSSY.RECONVERGENT B0, `(.L_x_7032) ;  /* 0x0000006000007945 */ /* 0x000fe20003800200 */
[----:B------:R-:W-:Y:S02]  /*bc30*/  IADD3 R161, PT, PT, R190, 0x2c0, RZ ;  /* 0x000002c0bea17810 */ /* 0x000fe40007ffe0ff */
[----:B------:R-:W-:Y:S02]  /*bc40*/  LEA.HI R163, R163, R190, RZ, 0x1b ;  /* 0x000000bea3a37211 */ /* 0x000fe400078fd8ff */
[----:B------:R-:W-:Y:S01]  /*bc50*/  LEA R62, R62, UR30, 0x2 ;  /* 0x0000001e3e3e7c11 */ /* 0x000fe2000f8e10ff */
[----:B------:R-:W-:Y:S06]  /*bc60*/  @!P2 BRA `(.L_x_7033) ;  /* 0x000000000004a947 */ /* 0x000fec0003800000 */
[----:B-1----:R3:W-:Y:S02]  /*bc70*/  REDG.E.ADD.F32.FTZ.RN.STRONG.GPU desc[UR32][R64.64+0x800], R63 ;  /* 0x0008003f400079a6 */ /* 0x0027e4000c12f320 */
.L_x_7033:
[----:B------:R-:W-:Y:S05]  /*bc80*/  BSYNC.RECONVERGENT B0 ;  /* 0x0000000000007941 */ /* 0x000fea0003800200 */
.L_x_7032:
[----:B-1-3--:R1:W3:Y:S01]  /*bc90*/  LDS R63, [R62+0x2a00] ;  /* 0x002a00003e3f7984 */ /* 0x00a2e20000000800 */
[----:B------:R-:W-:Y:S01]  /*bca0*/  BSSY.RECONVERGENT B0, `(.L_x_7034) ;  /* 0x0000005000007945 */ /* 0x000fe20003800200 */
[----:B------:R-:W-:Y:S02]  /*bcb0*/  LEA.HI R161, R161, R190, RZ, 0x1b ;  /* 0x000000bea1a17211 */ /* 0x000fe400078fd8ff */
[----:B------:R-:W-:Y:S01]  /*bcc0*/  LEA R163, R163, UR30, 0x2 ;  /* 0x0000001ea3a37c11 */ /* 0x000fe2000f8e10ff */
[----:B------:R-:W-:Y:S06]  /*bcd0*/  @!P3 BRA `(.L_x_7035) ;  /* 0x000000000004b947 */ /* 0x000fec0003800000 */
[----:B---3--:R3:W-:Y:S02]  /*bce0*/  REDG.E.ADD.F32.FTZ.RN.STRONG.GPU desc[UR32][R64.64+0x900], R63 ;  /* 0x0009003f400079a6 */ /* 0x0087e4000c12f320 */
.L_x_7035:
[----:B------:R-:W-:Y:S05]  /*bcf0*/  BSYNC.RECONVERGENT B0 ;  /* 0x0000000000007941 */ /* 0x000fea0003800200 */
.L_x_7034:
[----:B---3--:R3:W0:Y:S01]  /*bd00*/  LDS R63, [R163+0x2b00] ;  /* 0x002b0000a33f7984 */ /* 0x0086220000000800 */
[----:B------:R-:W-:Y:S01]  /*bd10*/  BSSY.RECONVERGENT B0, `(.L_x_7036) ;  /* 0x0000004000007945 */ /* 0x000fe20003800200 */
[----:B-1----:R-:W-:-:S03]  /*bd20*/  LEA R62, R161, UR30, 0x2 ;  /* 0x0000001ea13e7c11 */ /* 0x002fc6000f8e10ff */
[----:B------:R-:W-:Y:S05]  /*bd30*/  @!P4 BRA `(.L_x_7037) ;  /* 0x000000000004c947 */ /* 0x000fea0003800000 */
[----:B0-----:R1:W-:Y:S02]  /*bd40*/  REDG.E.ADD.F32.FTZ.RN.STRONG.GPU desc[UR32][R64.64+0xa00], R63 ;  /* 0x000a003f400079a6 */ /* 0x0013e4000c12f320 */
.L_x_7037:
[----:B------:R-:W-:Y:S05]  /*bd50*/  BSYNC.RECONVERGENT B0 ;  /* 0x0000000000007941 */ /* 0x000fea0003800200 */
.L_x_7036:
[----:B01----:R0:W1:Y:S01]  /*bd60*/  LDS R63, [R62+0x2c00] ;  /* 0x002c00003e3f7984 */ /* 0x0030620000000800 */
[----:B------:R-:W-:Y:S01]  /*bd70*/  BSSY.RECONVERGENT B0, `(.L_x_7038) ;  /* 0x0000005000007945 */ /* 0x000fe20003800200 */
[C---:B------:R-:W-:Y:S02]  /*bd80*/  IADD3 R161, PT, PT, R190.reuse, 0x300, RZ ;  /* 0x00000300bea17810 */ /* 0x040fe40007ffe0ff */
[----:B---3--:R-:W-:Y:S01]  /*bd90*/  IADD3 R163, PT, PT, R190, 0x340, RZ ;  /* 0x00000340bea37810 */ /* 0x008fe20007ffe0ff */
[----:B------:R-:W-:Y:S06]  /*bda0*/  @!P5 BRA `(.L_x_7039) ;  /* 0x000000000004d947 */ /* 0x000fec0003800000 */
[----:B-1----:R3:W-:Y:S02]  /*bdb0*/  REDG.E.ADD.F32.FTZ.RN.STRONG.GPU desc[UR32][R64.64+0xb00], R63 ;  /* 0x000b003f400079a6 */ /* 0x0027e4000c12f320 */
.L_x_7039:
[----:B------:R-:W-:Y:S05]  /*bdc0*/  BSYNC.RECONVERGENT B0 ;  /* 0x0000000000007941 */ /* 0x000fea0003800200 */
.L_x_7038:
        /* <DEDUP_REMOVED lines=16> */
.L_x_7041:
[----:B------:R-:W-:Y:S05]  /*bed0*/  BSYNC.RECONVERGENT B0 ;  /* 0x0000000000007941 */ /* 0x000fea0003800200 */
.L_x_7040:
[----:B01----:R0:W1:Y:S01]  /*bee0*/  LDS R63, [R163+0x2e00] ;  /* 0x002e0000a33f7984 */ /* 0x0030620000000800 */
[----:B------:R-:W-:Y:S01]  /*bef0*/  BSSY.RECONVERGENT B0, `(.L_x_7042) ;  /* 0x0000006000007945 */ /* 0x000fe20003800200 */
[----:B------:R-:W-:Y:S02]  /*bf00*/  LOP3.LUT R161, R190, 0x400, RZ, 0xfc, !PT ;  /* 0x00000400bea17812 */ /* 0x000fe400078efcff */
[----:B------:R-:W-:Y:S02]  /*bf10*/  LEA.HI R173, R173, R190, RZ, 0x1b ;  /* 0x000000beadad7211 */ /* 0x000fe400078fd8ff */
[----:B------:R-:W-:Y:S01]  /*bf20*/  LEA R62, R62, UR30, 0x2 ;  /* 0x0000001e3e3e7c11 */ /* 0x000fe2000f8e10ff */
[----:B------:R-:W-:Y:S06]  /*bf30*/  @!P2 BRA `(.L_x_7043) ;  /* 0x000000000004a947 */ /* 0x000fec0003800000 */
[----:B-1----:R2:W-:Y:S02]  /*bf40*/  REDG.E.ADD.F32.FTZ.RN.STRONG.GPU desc[UR32][R64.64+0xd00], R63 ;  /* 0x000d003f400079a6 */ /* 0x0025e4000c12f320 */
.L_x_7043:
[----:B------:R-:W-:Y:S05]  /*bf50*/  BSYNC.RECONVERGENT B0 ;  /* 0x0000000000007941 */ /* 0x000fea0003800200 */
.L_x_7042:
[----:B-12---:R1:W2:Y:S01]  /*bf60*/  LDS R63, [R62+0x2f00] ;  /* 0x002f00003e3f7984 */ /* 0x0062a20000000800 */
[----:B------:R-:W-:Y:S01]  /*bf70*/  BSSY.RECONVERGENT B0, `(.L_x_7044) ;  /* 0x0000005000007945 */ /* 0x000fe20003800200 */
[----:B------:R-:W-:Y:S02]  /*bf80*/  LEA.HI R161, R161, R190, RZ, 0x1b ;  /* 0x000000bea1a17211 */ /* 0x000fe400078fd8ff */
[----:B------:R-:W-:Y:S01]  /*bf90*/  LEA R173, R173, UR30, 0x2 ;  /* 0x0000001eadad7c11 */ /* 0x000fe2000f8e10ff */
[----:B------:R-:W-:Y:S06]  /*bfa0*/  @!P3 BRA `(.L_x_7045) ;  /* 0x000000000004b947 */ /* 0x000fec0003800000 */
[----:B--2---:R3:W-:Y:S02]  /*bfb0*/  REDG.E.ADD.F32.FTZ.RN.STRONG.GPU desc[UR32][R64.64+0xe00], R63 ;  /* 0x000e003f400079a6 */ /* 0x0047e4000c12f320 */
.L_x_7045:
[----:B------:R-:W-:Y:S05]  /*bfc0*/  BSYNC.RECONVERGENT B0 ;  /* 0x0000000000007941 */ /* 0x000fea0003800200 */
.L_x_7044:
[----:B--23--:R2:W3:Y:S01]  /*bfd0*/  LDS R63, [R173+0x3000] ;  /* 0x00300000ad3f7984 */ /* 0x00c4e20000000800 */
[----:B------:R-:W-:Y:S01]  /*bfe0*/  BSSY.RECONVERGENT B0, `(.L_x_7046) ;  /* 0x0000004000007945 */ /* 0x000fe20003800200 */
[----:B-1----:R-:W-:-:S03]  /*bff0*/  LEA R62, R161, UR30, 0x2 ;  /* 0x0000001ea13e7c11 */ /* 0x002fc6000f8e10ff */
[----:B------:R-:W-:Y:S05]  /*c000*/  @!P4 BRA `(.L_x_7047) ;  /* 0x000000000004c947 */ /* 0x000fea0003800000 */
[----:B---3--:R1:W-:Y:S02]  /*c010*/  REDG.E.ADD.F32.FTZ.RN.STRONG.GPU desc[UR32][R64.64+0xf00], R63 ;  /* 0x000f003f400079a6 */ /* 0x0083e4000c12f320 */
.L_x_7047:
[----:B------:R-:W-:Y:S05]  /*c020*/  BSYNC.RECONVERGENT B0 ;  /* 0x0000000000007941 */ /* 0x000fea0003800200 */
.L_x_7046:
[----:B-1-3--:R1:W3:Y:S01]  /*c030*/  LDS R63, [R62+0x3100] ;  /* 0x003100003e3f7984 */ /* 0x00a2e20000000800 */
[----:B------:R-:W-:Y:S01]  /*c040*/  BSSY.RECONVERGENT B0, `(.L_x_7048) ;  /* 0x0000005000007945 */ /* 0x000fe20003800200 */
[C---:B------:R-:W-:Y:S02]  /*c050*/  IADD3 R161, PT, PT, R190.reuse, 0x440, RZ ;  /* 0x00000440bea17810 */ /* 0x040fe40007ffe0ff */
[----:B0-----:R-:W-:Y:S01]  /*c060*/  IADD3 R163, PT, PT, R190, 0x480, RZ ;  /* 0x00000480bea37810 */ /* 0x001fe20007ffe0ff */
[----:B------:R-:W-:Y:S06]  /*c070*/  @!P5 BRA `(.L_x_7049) ;  /* 0x000000000004d947 */ /* 0x000fec0003800000 */
[----:B---3--:R0:W-:Y:S02]  /*c080*/  REDG.E.ADD.F32.FTZ.RN.STRONG.GPU desc[UR32][R64.64+0x1000], R63 ;  /* 0x0010003f400079a6 */ /* 0x0081e4000c12f320 */
.L_x_7049:
[----:B------:R-:W-:Y:S05]  /*c090*/  BSYNC.RECONVERGENT B0 ;  /* 0x0000000000007941 */ /* 0x000fea0003800200 */
.L_x_7048:
        /* <DEDUP_REMOVED lines=16> */
.L_x_7051:
[----:B------:R-:W-:Y:S05]  /*c1a0*/  BSYNC.RECONVERGENT B0 ;  /* 0x0000000000007941 */ /* 0x000fea0003800200 */
.L_x_7050:
[----:B01----:R0:W1:Y:S01]  /*c1b0*/  LDS R63, [R163+0x3300] ;  /* 0x00330000a33f7984 */ /* 0x0030620000000800 */
[----:B------:R-:W-:Y:S01]  /*c1c0*/  BSSY.RECONVERGENT B0, `(.L_x_7052) ;  /* 0x0000006000007945 */ /* 0x000fe20003800200 */
[----:B------:R-:W-:Y:S02]  /*c1d0*/  IADD3 R161, PT, PT, R190, 0x540, RZ ;  /* 0x00000540bea17810 */ /* 0x000fe40007ffe0ff */
[----:B------:R-:W-:Y:S02]  /*c1e0*/  LEA.HI R173, R173, R190, RZ, 0x1b ;  /* 0x000000beadad7211 */ /* 0x000fe400078fd8ff */
[----:B------:R-:W-:Y:S01]  /*c1f0*/  LEA R62, R62, UR30, 0x2 ;  /* 0x0000001e3e3e7c11 */ /* 0x000fe2000f8e10ff */
[----:B------:R-:W-:Y:S06]  /*c200*/  @!P2 BRA `(.L_x_7053) ;  /* 0x000000000004a947 */ /* 0x000fec0003800000 */
[----:B-1----:R2:W-:Y:S02]  /*c210*/  REDG.E.ADD.F32.FTZ.RN.STRONG.GPU desc[UR32][R64.64+0x1200], R63 ;  /* 0x0012003f400079a6 */ /* 0x0025e4000c12f320 */
.L_x_7053:
[----:B------:R-:W-:Y:S05]  /*c220*/  BSYNC.RECONVERGENT B0 ;  /* 0x0000000000007941 */ /* 0x000fea0003800200 */
.L_x_7052:
[----:B-12---:R1:W2:Y:S01]  /*c230*/  LDS R63, [R62+0x3400] ;  /* 0x003400003e3f7984 */ /* 0x0062a20000000800 */
[----:B------:R-:W-:Y:S01]  /*c240*/  BSSY.RECONVERGENT B0, `(.L_x_7054) ;  /* 0x0000005000007945 */ /* 0x000fe20003800200 */
[----:B------:R-:W-:Y:S02]  /*c250*/  LEA.HI R161, R161, R190, RZ, 0x1b ;  /* 0x000000bea1a17211 */ /* 0x000fe400078fd8ff */
[----:B------:R-:W-:Y:S01]  /*c260*/  LEA R173, R173, UR30, 0x2 ;  /* 0x0000001eadad7c11 */ /* 0x000fe2000f8e10ff */
[----:B------:R-:W-:Y:S06]  /*c270*/  @!P3 BRA `(.L_x_7055) ;  /* 0x000000000004b947 */ /* 0x000fec0003800000 */
[----:B--2---:R3:W-:Y:S02]  /*c280*/  REDG.E.ADD.F32.FTZ.RN.STRONG.GPU desc[UR32][R64.64+0x1300], R63 ;  /* 0x0013003f400079a6 */ /* 0x0047e4000c12f320 */
.L_x_7055:
[----:B------:R-:W-:Y:S05]  /*c290*/  BSYNC.RECONVERGENT B0 ;  /* 0x0000000000007941 */ /* 0x000fea0003800200 */
.L_x_7054:
[----:B--23--:R2:W3:Y:S01]  /*c2a0*/  LDS R63, [R173+0x3500] ;  /* 0x00350000ad3f7984 */ /* 0x00c4e20000000800 */
[----:B------:R-:W-:Y:S01]  /*c2b0*/  BSSY.RECONVERGENT B0, `(.L_x_7056) ;  /* 0x0000004000007945 */ /* 0x000fe20003800200 */
[----:B-1----:R-:W-:-:S03]  /*c2c0*/  LEA R62, R161, UR30, 0x2 ;  /* 0x0000001ea13e7c11 */ /* 0x002fc6000f8e10ff */
[----:B------:R-:W-:Y:S05]  /*c2d0*/  @!P4 BRA `(.L_x_7057) ;  /* 0x000000000004c947 */ /* 0x000fea0003800000 */
[----:B---3--:R1:W-:Y:S02]  /*c2e0*/  REDG.E.ADD.F32.FTZ.RN.STRONG.GPU desc[UR32][R64.64+0x1400], R63 ;  /* 0x0014003f400079a6 */ /* 0x0083e4000c12f320 */
.L_x_7057:
[----:B------:R-:W-:Y:S05]  /*c2f0*/  BSYNC.RECONVERGENT B0 ;  /* 0x0000000000007941 */ /* 0x000fea0003800200 */
.L_x_7056:
[----:B-1-3--:R1:W3:Y:S01]  /*c300*/  LDS R63, [R62+0x3600] ;  /* 0x003600003e3f7984 */ /* 0x00a2e20000000800 */
[----:B------:R-:W-:Y:S01]  /*c310*/  BSSY.RECONVERGENT B0, `(.L_x_7058) ;  /* 0x0000005000007945 */ /* 0x000fe20003800200 */
[C---:B------:R-:W-:Y:S02]  /*c320*/  IADD3 R161, PT, PT, R190.reuse, 0x580, RZ ;  /* 0x00000580bea17810 */ /* 0x040fe40007ffe0ff */
[----:B0-----:R-:W-:Y:S01]  /*c330*/  IADD3 R163, PT, PT, R190, 0x5c0, RZ ;  /* 0x000005c0bea37810 */ /* 0x001fe20007ffe0ff */
[----:B------:R-:W-:Y:S06]  /*c340*/  @!P5 BRA `(.L_x_7059) ;  /* 0x000000000004d947 */ /* 0x000fec0003800000 */
[----:B---3--:R0:W-:Y:S02]  /*c350*/  REDG.E.ADD.F32.FTZ.RN.STRONG.GPU desc[UR32][R64.64+0x1500], R63 ;  /* 0x0015003f400079a6 */ /* 0x0081e4000c12f320 */
.L_x_7059:
[----:B------:R-:W-:Y:S05]  /*c360*/  BSYNC.RECONVERGENT B0 ;  /* 0x0000000000007941 */ /* 0x000fea0003800200 */
.L_x_7058:
        /* <DEDUP_REMOVED lines=16> */
.L_x_7061:
[----:B------:R-:W-:Y:S05]  /*c470*/  BSYNC.RECONVERGENT B0 ;  /* 0x0000000000007941 */ /* 0x000fea0003800200 */
.L_x_7060:
[----:B01----:R0:W1:Y:S01]  /*c480*/  LDS R63, [R163+0x3800] ;  /* 0x00380000a33f7984 */ /* 0x0030620000000800 */
[----:B------:R-:W-:Y:S01]  /*c490*/  BSSY.RECONVERGENT B0, `(.L_x_7062) ;  /* 0x0000006000007945 */ /* 0x000fe20003800200 */
[----:B------:R-:W-:Y:S02]  /*c4a0*/  IADD3 R161, PT, PT, R190, 0x680, RZ ;  /* 0x00000680bea17810 */ /* 0x000fe40007ffe0ff */
[----:B------:R-:W-:Y:S02]  /*c4b0*/  LEA.HI R173, R173, R190, RZ, 0x1b ;  /* 0x000000beadad7211 */ /* 0x000fe400078fd8ff */
[----:B------:R-:W-:Y:S01]  /*c4c0*/  LEA R62, R62, UR30, 0x2 ;  /* 0x0000001e3e3e7c11 */ /* 0x000fe2000f8e10ff */
[----:B------:R-:W-:Y:S06]  /*c4d0*/  @!P2 BRA `(.L_x_7063) ;  /* 0x000000000004a947 */ /* 0x000fec0003800000 */
[----:B-1----:R2:W-:Y:S02]  /*c4e0*/  REDG.E.ADD.F32.FTZ.RN.STRONG.GPU desc[UR32][R64.64+0x1700], R63 ;  /* 0x0017003f400079a6 */ /* 0x0025e4000c12f320 */
.L_x_7063:
[----:B------:R-:W-:Y:S05]  /*c4f0*/  BSYNC.RECONVERGENT B0 ;  /* 0x0000000000007941 */ /* 0x000fea0003800200 */
.L_x_7062:
[----:B-12---:R1:W2:Y:S01]  /*c500*/  LDS R63, [R62+0x3900] ;  /* 0x003900003e3f7984 */ /* 0x0062a20000000800 */
[----:B------:R-:W-:Y:S01]  /*c510*/  BSSY.RECONVERGENT B0, `(.L_x_7064) ;  /* 0x0000005000007945 */ /* 0x000fe20003800200 */
[----:B------:R-:W-:Y:S02]  /*c520*/  LEA.HI R161, R161, R190, RZ, 0x1b ;  /* 0x000000bea1a17211 */ /* 0x000fe400078fd8ff */
[----:B------:R-:W-:Y:S01]  /*c530*/  LEA R152, R173, UR30, 0x2 ;  /* 0x0000001ead987c11 */ /* 0x000fe2000f8e10ff */
[----:B------:R-:W-:Y:S06]  /*c540*/  @!P3 BRA `(.L_x_7065) ;  /* 0x000000000004b947 */ /* 0x000fec0003800000 */
[----:B--2---:R3:W-:Y:S02]  /*c550*/  REDG.E.ADD.F32.FTZ.RN.STRONG.GPU desc[UR32][R64.64+0x1800], R63 ;  /* 0x0018003f400079a6 */ /* 0x0047e4000c12f320 */
.L_x_7065:
[----:B------:R-:W-:Y:S05]  /*c560*/  BSYNC.RECONVERGENT B0 ;  /* 0x0000000000007941 */ /* 0x000fea0003800200 */
.L_x_7064:
[----:B--23--:R2:W3:Y:S01]  /*c570*/  LDS R63, [R152+0x3a00] ;  /* 0x003a0000983f7984 */ /* 0x00c4e20000000800 */
[----:B------:R-:W-:Y:S01]  /*c580*/  BSSY.RECONVERGENT B0, `(.L_x_7066) ;  /* 0x0000006000007945 */ /* 0x000fe20003800200 */
[C---:B0-----:R-:W-:Y:S02]  /*c590*/  IADD3 R163, PT, PT, R190.reuse, 0x6c0, RZ ;  /* 0x000006c0bea37810 */ /* 0x041fe40007ffe0ff */
[----:B------:R-:W-:Y:S02]  /*c5a0*/  IADD3 R173, PT, PT, R190, 0x700, RZ ;  /* 0x00000700bead7810 */ /* 0x000fe40007ffe0ff */
[----:B------:R-:W-:Y:S01]  /*c5b0*/  LEA R161, R161, UR30, 0x2 ;  /* 0x0000001ea1a17c11 */ /* 0x000fe2000f8e10ff */
[----:B------:R-:W-:Y:S06]  /*c5c0*/  @!P4 BRA `(.L_x_7067) ;  /* 0x000000000004c947 */ /* 0x000fec0003800000 */
[----:B---3--:R0:W-:Y:S02]  /*c5d0*/  REDG.E.ADD.F32.FTZ.RN.STRONG.GPU desc[UR32][R64.64+0x1900], R63 ;  /* 0x0019003f400079a6 */ /* 0x0081e4000c12f320 */
.L_x_7067:
[----:B------:R-:W-:Y:S05]  /*c5e0*/  BSYNC.RECONVERGENT B0 ;  /* 0x0000000000007941 */ /* 0x000fea0003800200 */
.L_x_7066:
[----:B0--3--:R0:W3:Y:S01]  /*c5f0*/  LDS R63, [R161+0x3b00] ;  /* 0x003b0000a13f7984 */ /* 0x0090e20000000800 */
[----:B------:R-:W-:Y:S01]  /*c600*/  BSSY.RECONVERGENT B0, `(.L_x_7068) ;  /* 0x0000005000007945 */ /* 0x000fe20003800200 */
[-C--:B------:R-:W-:Y:S02]  /*c610*/  LEA.HI R163, R163, R190.reuse, RZ, 0x1b ;  /* 0x000000bea3a37211 */ /* 0x080fe400078fd8ff */
[----:B------:R-:W-:Y:S01]  /*c620*/  LEA.HI R173, R173, R190, RZ, 0x1b ;  /* 0x000000beadad7211 */ /* 0x000fe200078fd8ff */
[----:B------:R-:W-:Y:S06]  /*c630*/  @!P5 BRA `(.L_x_7069) ;  /* 0x000000000004d947 */ /* 0x000fec0003800000 */
[----:B---3--:R3:W-:Y:S02]  /*c640*/  REDG.E.ADD.F32.FTZ.RN.STRONG.GPU desc[UR32][R64.64+0x1a00], R63 ;  /* 0x001a003f400079a6 */ /* 0x0087e4000c12f320 */
.L_x_7069:
[----:B------:R-:W-:Y:S05]  /*c650*/  BSYNC.RECONVERGENT B0 ;  /* 0x0000000000007941 */ /* 0x000fea0003800200 */
.L_x_7068:
[----:B---3--:R-:W-:Y:S01]  /*c660*/  LEA R63, R163, UR30, 0x2 ;  /* 0x0000001ea33f7c11 */ /* 0x008fe2000f8e10ff */
[----:B------:R-:W-:Y:S01]  /*c670*/  BSSY.RECONVERGENT B0, `(.L_x_7070) ;  /* 0x000000a000007945 */ /* 0x000fe20003800200 */
[----:B------:R-:W-:Y:S02]  /*c680*/  ISETP.GE.AND P6, PT, R67, 0x6c1, PT ;  /* 0x000006c14300780c */ /* 0x000fe40003fc6270 */
        /* <DEDUP_REMOVED lines=8> */
.L_x_7071:
[----:B------:R-:W-:Y:S05]  /*c710*/  BSYNC.RECONVERGENT B0 ;  /* 0x0000000000007941 */ /* 0x000fea0003800200 */
.L_x_7070:
[----:B---3--:R3:W0:Y:S01]  /*c720*/  LDS R63, [R173+0x3d00] ;  /* 0x003d0000ad3f7984 */ /* 0x0086220000000800 */
[----:B------:R-:W-:Y:S04]  /*c730*/  BSSY.RECONVERGENT B0, `(.L_x_7072) ;  /* 0x0000003000007945 */ /* 0x000fe80003800200 */
[----:B------:R-:W-:Y:S05]  /*c740*/  @!P2 BRA `(.L_x_7073) ;  /* 0x000000000004a947 */ /* 0x000fea0003800000 */
[----:B0-----:R0:W-:Y:S02]  /*c750*/  REDG.E.ADD.F32.FTZ.RN.STRONG.GPU desc[UR32][R64.64+0x1c00], R63 ;  /* 0x001c003f400079a6 */ /* 0x0011e4000c12f320 */
.L_x_7073:
[----:B------:R-:W-:Y:S05]  /*c760*/  BSYNC.RECONVERGENT B0 ;  /* 0x0000000000007941 */ /* 0x000fea0003800200 */
.L_x_7072:
[----:B0-----:R-:W-:Y:S01]  /*c770*/  IADD3 R63, PT, PT, R190, 0x740, RZ ;  /* 0x00000740be3f7810 */ /* 0x001fe20007ffe0ff */
[----:B--2---:R-:W-:Y:S01]  /*c780*/  FMUL.FTZ R152, R34, R171 ;  /* 0x000000ab22987220 */ /* 0x004fe20000410000 */
[----:B------:R-:W-:Y:S01]  /*c790*/  IADD3 R161, PT, PT, R190, 0x780, RZ ;  /* 0x00000780bea17810 */ /* 0x000fe20007ffe0ff */
[----:B------:R-:W-:Y:S01]  /*c7a0*/  FFMA.FTZ R67, R78, -R34, R236 ;  /* 0x800000224e437223 */ /* 0x000fe200000100ec */
[----:B------:R-:W-:Y:S01]  /*c7b0*/  LEA.HI R63, R63, R190, RZ, 0x1b ;  /* 0x000000be3f3f7211 */ /* 0x000fe200078fd8ff */
[----:B-1----:R-:W-:Y:S01]  /*c7c0*/  FMUL.FTZ R62, R34, R157 ;  /* 0x0000009d223e7220 */ /* 0x002fe20000410000 */
[----:B------:R-:W-:Y:S01]  /*c7d0*/  FMUL.FTZ R154, R159, R152 ;  /* 0x000000989f9a7220 */ /* 0x000fe20000410000 */
        /* <DEDUP_REMOVED lines=11> */
.L_x_7075:
[----:B------:R-:W-:Y:S05]  /*c890*/  BSYNC.RECONVERGENT B0 ;  /* 0x0000000000007941 */ /* 0x000fea0003800200 */
.L_x_7074:
[----:B------:R-:W2:Y:S01]  /*c8a0*/  LDS R157, [R157+0x3f00] ;  /* 0x003f00009d9d7984 */ /* 0x000ea20000000800 */
[----:B------:R-:W-:Y:S01]  /*c8b0*/  BSSY.RECONVERGENT B0, `(.L_x_7076) ;  /* 0x0000005000007945 */ /* 0x000fe20003800200 */
[----:B------:R-:W-:Y:S01]  /*c8c0*/  LEA R163, R163, UR30, 0x2 ;  /* 0x0000001ea3a37c11 */ /* 0x000fe2000f8e10ff */
[----:B01----:R-:W-:Y:S02]  /*c8d0*/  FFMA.FTZ R63, R67, R152, R62 ;  /* 0x00000098433f7223 */ /* 0x003fe4000001003e */
[----:B------:R-:W-:Y:S05]  /*c8e0*/  @!P4 BRA `(.L_x_7077) ;  /* 0x000000000004c947 */ /* 0x000fea0003800000 */
[----:B--2---:R0:W-:Y:S02]  /*c8f0*/  REDG.E.ADD.F32.FTZ.RN.STRONG.GPU desc[UR32][R64.64+0x1e00], R157 ;  /* 0x001e009d400079a6 */ /* 0x0041e4000c12f320 */
.L_x_7077:
[----:B------:R-:W-:Y:S05]  /*c900*/  BSYNC.RECONVERGENT B0 ;  /* 0x0000000000007941 */ /* 0x000fea0003800200 */
.L_x_7076:
[----:B------:R-:W-:Y:S01]  /*c910*/  FADD.FTZ R60, R60, R63 ;  /* 0x0000003f3c3c7221 */ /* 0x000fe20000010000 */
[----:B------:R-:W-:Y:S01]  /*c920*/  BSSY.RECONVERGENT B0, `(.L_x_7078) ;  /* 0x0000004000007945 */ /* 0x000fe20003800200 */
[----:B------:R1:W0:Y:S03]  /*c930*/  LDS R63, [R163+0x4000] ;  /* 0x00400000a33f7984 */ /* 0x0002260000000800 */
[----:B------:R-:W-:Y:S05]  /*c940*/  @!P5 BRA `(.L_x_7079) ;  /* 0x000000000004d947 */ /* 0x000fea0003800000 */
[----:B0-----:R0:W-:Y:S02]  /*c950*/  REDG.E.ADD.F32.FTZ.RN.STRONG.GPU desc[UR32][R64.64+0x1f00], R63 ;  /* 0x001f003f400079a6 */ /* 0x0011e4000c12f320 */
.L_x_7079:
[----:B------:R-:W-:Y:S05]  /*c960*/  BSYNC.RECONVERGENT B0 ;  /* 0x0000000000007941 */ /* 0x000fea0003800200 */
.L_x_7078:
[----:B------:R-:W-:Y:S01]  /*c970*/  FADD.FTZ R61, R61, R154 ;  /* 0x0000009a3d3d7221 */ /* 0x000fe20000010000 */
[C---:B------:R-:W-:Y:S01]  /*c980*/  FFMA.FTZ R62, R3.reuse, R158, R108 ;  /* 0x0000009e033e7223 */ /* 0x040fe2000001006c */
[----:B0-----:R-:W-:Y:S01]  /*c990*/  FFMA.FTZ R63, -R3, R174, R183 ;  /* 0x000000ae033f7223 */ /* 0x001fe200000101b7 */
[----:B------:R-:W0:Y:S01]  /*c9a0*/  SHFL.DOWN PT, R65, R60, 0x1, 0x1f ;  /* 0x08201f003c417f89 */ /* 0x000e2200000e0000 */
[----:B------:R-:W-:Y:S01]  /*c9b0*/  ISETP.GT.AND P2, PT, R107, 0x1e, PT ;  /* 0x0000001e6b00780c */ /* 0x000fe20003f44270 */
[----:B------:R-:W-:Y:S01]  /*c9c0*/  FMUL.FTZ R114, R67, R114 ;  /* 0x0000007243727220 */ /* 0x000fe20000410000 */
[----:B------:R-:W-:Y:S01]  /*c9d0*/  FMUL.FTZ R138, R235, R138 ;  /* 0x0000008aeb8a7220 */ /* 0x000fe20000410000 */
[----:B------:R-:W5:Y:S01]  /*c9e0*/  SHFL.DOWN PT, R64, R61, 0x1, 0x1f ;  /* 0x08201f003d407f89 */ /* 0x000f6200000e0000 */
[----:B------:R-:W-:Y:S01]  /*c9f0*/  FMUL.FTZ R137, R234, R137 ;  /* 0x00000089ea897220 */ /* 0x000fe20000410000 */
[----:B------:R-:W-:Y:S01]  /*ca00*/  FFMA.FTZ R159, R159, R134, R114 ;  /* 0x000000869f9f7223 */ /* 0x000fe20000010072 */
[----:B------:R-:W-:Y:S01]  /*ca10*/  FFMA.FTZ R136, R231, R136, R138 ;  /* 0x00000088e7887223 */ /* 0x000fe2000001008a */
[----:B--2---:R-:W2:Y:S01]  /*ca20*/  SHFL.DOWN PT, R157, R62, 0x1, 0x1f ;  /* 0x08201f003e9d7f89 */ /* 0x004ea200000e0000 */
[----:B------:R-:W-:Y:S01]  /*ca30*/  FMUL.FTZ R170, R233, R170 ;  /* 0x000000aae9aa7220 */ /* 0x000fe20000410000 */
[----:B------:R-:W-:Y:S01]  /*ca40*/  FFMA.FTZ R133, R230, R133, R137 ;  /* 0x00000085e6857223 */ /* 0x000fe20000010089 */
[----:B------:R-:W-:Y:S01]  /*ca50*/  FMUL.FTZ R213, R213, R162 ;  /* 0x000000a2d5d57220 */ /* 0x000fe20000410000 */
[----:B------:R-:W1:Y:S01]  /*ca60*/  SHFL.DOWN PT, R108, R63, 0x1, 0x1f ;  /* 0x08201f003f6c7f89 */ /* 0x000e6200000e0000 */
        /* <DEDUP_REMOVED lines=9> */
[----:B------:R-:W-:Y:S01]  /*cb00*/  FMUL.FTZ R160, R217, R160 ;  /* 0x000000a0d9a07220 */ /* 0x000fe20000410000 */
[----:B------:R-:W-:Y:S01]  /*cb10*/  FFMA.FTZ R204, R204, R147, R219 ;  /* 0x00000093cccc7223 */ /* 0x000fe200000100db */
[----:B0-----:R-:W-:Y:S01]  /*cb20*/  @!P2 FADD.FTZ R60, R60, R65 ;  /* 0x000000413c3ca221 */ /* 0x001fe20000010000 */
[----:B------:R-:W-:Y:S01]  /*cb30*/  FFMA.FTZ R65, R79, R66, R136 ;  /* 0x000000424f417223 */ /* 0x000fe20000010088 */
[----:B------:R-:W-:Y:S01]  /*cb40*/  FMUL.FTZ R149, R222, R149 ;  /* 0x00000095de957220 */ /* 0x000fe20000410000 */
[----:B------:R-:W-:Y:S01]  /*cb50*/  ISETP.GT.AND P3, PT, R107, 0xf, PT ;  /* 0x0000000f6b00780c */ /* 0x000fe20003f64270 */
[----:B-----5:R-:W-:Y:S01]  /*cb60*/  @!P2 FADD.FTZ R61, R61, R64 ;  /* 0x000000403d3da221 */ /* 0x020fe20000010000 */
[----:B------:R-:W0:Y:S01]  /*cb70*/  SHFL.DOWN PT, R67, R60, 0x2, 0x1f ;  /* 0x08401f003c437f89 */ /* 0x000e2200000e0000 */
[----:B------:R-:W-:Y:S01]  /*cb80*/  FFMA.FTZ R64, R78, R171, R159 ;  /* 0x000000ab4e407223 */ /* 0x000fe2000001009f */
[----:B------:R-:W-:Y:S01]  /*cb90*/  FADD.FTZ R76, R65, R76 ;  /* 0x0000004c414c7221 */ /* 0x000fe20000010000 */
[----:B--2---:R-:W-:Y:S01]  /*cba0*/  @!P2 FADD.FTZ R62, R62, R157 ;  /* 0x0000009d3e3ea221 */ /* 0x004fe20000010000 */
[----:B------:R-:W-:Y:S01]  /*cbb0*/  FFMA.FTZ R65, R81, R68, R140 ;  /* 0x0000004451417223 */ /* 0x000fe2000001008c */
[----:B------:R-:W-:Y:S01]  /*cbc0*/  FADD.FTZ R77, R64, R77 ;  /* 0x0000004d404d7221 */ /* 0x000fe20000010000 */
[----:B------:R-:W-:Y:S01]  /*cbd0*/  FFMA.FTZ R64, R80, R69, R133 ;  /* 0x0000004550407223 */ /* 0x000fe20000010085 */
[----:B-1----:R-:W-:Y:S01]  /*cbe0*/  @!P2 FADD.FTZ R63, R63, R108 ;  /* 0x0000006c3f3fa221 */ /* 0x002fe20000010000 */
[----:B------:R-:W1:Y:S01]  /*cbf0*/  SHFL.DOWN PT, R157, R62, 0x2, 0x1f ;  /* 0x08401f003e9d7f89 */ /* 0x000e6200000e0000 */
[----:B------:R-:W-:Y:S01]  /*cc00*/  ISETP.GT.AND P2, PT, R107, 0x1d, PT ;  /* 0x0000001d6b00780c */ /* 0x000fe20003f44270 */
[----:B------:R-:W-:Y:S01]  /*cc10*/  FADD.FTZ R74, R65, R74 ;  /* 0x0000004a414a7221 */ /* 0x000fe20000010000 */
[----:B------:R-:W-:Y:S01]  /*cc20*/  FFMA.FTZ R65, R83, R70, R208 ;  /* 0x0000004653417223 */ /* 0x000fe200000100d0 */
[----:B------:R-:W2:Y:S01]  /*cc30*/  SHFL.DOWN PT, R108, R61, 0x2, 0x1f ;  /* 0x08401f003d6c7f89 */ /* 0x000ea200000e0000 */
[----:B------:R-:W-:Y:S01]  /*cc40*/  FADD.FTZ R75, R64, R75 ;  /* 0x0000004b404b7221 */ /* 0x000fe20000010000 */
[----:B------:R-:W-:Y:S01]  /*cc50*/  FFMA.FTZ R64, R82, R71, R141 ;  /* 0x0000004752407223 */ /* 0x000fe2000001008d */
[----:B------:R-:W-:Y:S01]  /*cc60*/  FADD.FTZ R72, R65, R72 ;  /* 0x0000004841487221 */ /* 0x000fe20000010000 */
[----:B------:R-:W5:Y:S01]  /*cc70*/  SHFL.DOWN PT, R114, R63, 0x2, 0x1f ;  /* 0x08401f003f727f89 */ /* 0x000f6200000e0000 */
[----:B------:R-:W-:Y:S01]  /*cc80*/  FFMA.FTZ R65, R85, R110, R206 ;  /* 0x0000006e55417223 */ /* 0x000fe200000100ce */
[----:B------:R-:W-:Y:S01]  /*cc90*/  FADD.FTZ R73, R64, R73 ;  /* 0x0000004940497221 */ /* 0x000fe20000010000 */
[----:B------:R-:W-:Y:S01]  /*cca0*/  FFMA.FTZ R64, R84, R109, R207 ;  /* 0x0000006d54407223 */ /* 0x000fe200000100cf */
[----:B------:R-:W-:Y:S01]  /*ccb0*/  FFMA.FTZ R205, R205, R144, R160 ;  /* 0x00000090cdcd7223 */ /* 0x000fe200000100a0 */
[----:B------:R-:W-:Y:S01]  /*ccc0*/  FADD.FTZ R58, R65, R58 ;  /* 0x0000003a413a7221 */ /* 0x000fe20000010000 */
[----:B------:R-:W-:Y:S01]  /*ccd0*/  FFMA.FTZ R65, R87, R228, R204 ;  /* 0x000000e457417223 */ /* 0x000fe200000100cc */
[----:B------:R-:W-:Y:S01]  /*cce0*/  FFMA.FTZ R202, R202, R145, R149 ;  /* 0x00000091caca7223 */ /* 0x000fe20000010095 */
[----:B0-----:R-:W-:Y:S01]  /*ccf0*/  @!P2 FADD.FTZ R60, R60, R67 ;  /* 0x000000433c3ca221 */ /* 0x001fe20000010000 */
[----:B------:R-:W-:Y:S01]  /*cd00*/  FMUL.FTZ R220, R220, R165 ;  /* 0x000000a5dcdc7220 */ /* 0x000fe20000410000 */
[----:B------:R-:W-:Y:S01]  /*cd10*/  FADD.FTZ R59, R64, R59 ;  /* 0x0000003b403b7221 */ /* 0x000fe20000010000 */
[----:B------:R-:W-:Y:S01]  /*cd20*/  FADD.FTZ R56, R65, R56 ;  /* 0x0000003841387221 */ /* 0x000fe20000010000 */
[----:B------:R-:W-:Y:S01]  /*cd30*/  FFMA.FTZ R64, R86, R111, R205 ;  /* 0x0000006f56407223 */ /* 0x000fe200000100cd */
[----:B------:R-:W0:Y:S01]  /*cd40*/  SHFL.DOWN PT, R67, R60, 0x4, 0x1f ;  /* 0x08801f003c437f89 */ /* 0x000e2200000e0000 */
[----:B------:R-:W-:Y:S01]  /*cd50*/  FFMA.FTZ R65, R89, R112, R202 ;  /* 0x0000007059417223 */ /* 0x000fe200000100ca */
[----:B------:R-:W-:Y:S01]  /*cd60*/  FFMA.FTZ R203, R203, R146, R220 ;  /* 0x00000092cbcb7223 */ /* 0x000fe200000100dc */
[----:B-1----:R-:W-:Y:S01]  /*cd70*/  @!P2 FADD.FTZ R62, R62, R157 ;  /* 0x0000009d3e3ea221 */ /* 0x002fe20000010000 */
[----:B------:R-:W-:Y:S01]  /*cd80*/  FADD.FTZ R57, R64, R57 ;  /* 0x0000003940397221 */ /* 0x000fe20000010000 */
[----:B------:R-:W-:Y:S01]  /*cd90*/  FMUL.FTZ R224, R224, R169 ;  /* 0x000000a9e0e07220 */ /* 0x000fe20000410000 */
[----:B------:R-:W-:Y:S01]  /*cda0*/  FFMA.FTZ R64, R88, R225, R203 ;  /* 0x000000e158407223 */ /* 0x000fe200000100cb */
[----:B--2---:R-:W-:Y:S01]  /*cdb0*/  @!P2 FADD.FTZ R61, R61, R108 ;  /* 0x0000006c3d3da221 */ /* 0x004fe20000010000 */
[----:B------:R-:W1:Y:S01]  /*cdc0*/  SHFL.DOWN PT, R69, R62, 0x4, 0x1f ;  /* 0x08801f003e457f89 */ /* 0x000e6200000e0000 */
[----:B------:R-:W-:Y:S01]  /*cdd0*/  FADD.FTZ R54, R65, R54 ;  /* 0x0000003641367221 */ /* 0x000fe20000010000 */
[----:B------:R-:W-:Y:S01]  /*cde0*/  BSSY.RECONVERGENT B0, `(.L_x_7080) ;  /* 0x000002e000007945 */ /* 0x000fe20003800200 */
        /* <DEDUP_REMOVED lines=22> */
[----:B--2---:R-:W-:-:S04]  /*cf50*/  @!P2 FADD.FTZ R61, R61, R66 ;  /* 0x000000423d3da221 */ /* 0x004fc80000010000 */
[----:B------:R-:W1:Y:S01]  /*cf60*/  SHFL.DOWN PT, R69, R62, 0x8, 0x1f ;  /* 0x09001f003e457f89 */ /* 0x000e6200000e0000 */
[----:B-----5:R-:W-:-:S03]  /*cf70*/  @!P2 FADD.FTZ R63, R63, R68 ;  /* 0x000000443f3fa221 */ /* 0x020fc60000010000 */
[----:B------:R-:W2:Y:S01]  /*cf80*/  SHFL.DOWN PT, R66, R61, 0x8, 0x1f ;  /* 0x09001f003d427f89 */ /* 0x000ea200000e0000 */
[----:B------:R-:W-:-:S03]  /*cf90*/  ISETP.GT.AND P2, PT, R107, 0x17, PT ;  /* 0x000000176b00780c */ /* 0x000fc60003f44270 */
[----:B------:R-:W5:Y:S10]  /*cfa0*/  SHFL.DOWN PT, R68, R63, 0x8, 0x1f ;  /* 0x09001f003f447f89 */ /* 0x000f7400000e0000 */
[----:B0-----:R-:W-:-:S05]  /*cfb0*/  @!P2 FADD.FTZ R60, R60, R67 ;  /* 0x000000433c3ca221 */ /* 0x001fca0000010000 */
[----:B------:R0:W0:Y:S01]  /*cfc0*/  SHFL.DOWN PT, R65, R60, 0x10, 0x1f ;  /* 0x0a001f003c417f89 */ /* 0x00002200000e0000 */
[----:B-1----:R-:W-:Y:S01]  /*cfd0*/  @!P2 FADD.FTZ R62, R62, R69 ;  /* 0x000000453e3ea221 */ /* 0x002fe20000010000 */
[----:B--2---:R-:W-:-:S04]  /*cfe0*/  @!P2 FADD.FTZ R61, R61, R66 ;  /* 0x000000423d3da221 */ /* 0x004fc80000010000 */
[----:B------:R1:W2:Y:S01]  /*cff0*/  SHFL.DOWN PT, R67, R62, 0x10, 0x1f ;  /* 0x0a001f003e437f89 */ /* 0x0002a200000e0000 */
[----:B-----5:R-:W-:-:S03]  /*d000*/  @!P2 FADD.FTZ R63, R63, R68 ;  /* 0x000000443f3fa221 */ /* 0x020fc60000010000 */
[----:B------:R1:W0:Y:S04]  /*d010*/  SHFL.DOWN PT, R66, R61, 0x10, 0x1f ;  /* 0x0a001f003d427f89 */ /* 0x00022800000e0000 */
[----:B------:R1:W0:Y:S01]  /*d020*/  SHFL.DOWN PT, R68, R63, 0x10, 0x1f ;  /* 0x0a001f003f447f89 */ /* 0x00022200000e0000 */
[----:B------:R-:W-:Y:S05]  /*d030*/  @P3 BRA `(.L_x_7081) ;  /* 0x0000000000203947 */ /* 0x000fea0003800000 */
[----:B------:R-:W-:Y:S01]  /*d040*/  ISETP.NE.AND P2, PT, R107, RZ, PT ;  /* 0x000000ff6b00720c */ /* 0x000fe20003f45270 */
[----:B0-----:R-:W-:Y:S01]  /*d050*/  FADD.FTZ R60, R60, R65 ;  /* 0x000000413c3c7221 */ /* 0x001fe20000010000 */
[----:B-1----:R-:W-:Y:S01]  /*d060*/  FADD.FTZ R61, R61, R66 ;  /* 0x000000423d3d7221 */ /* 0x002fe20000010000 */
[----:B--2---:R-:W-:Y:S01]  /*d070*/  FADD.FTZ R62, R62, R67 ;  /* 0x000000433e3e7221 */ /* 0x004fe20000010000 */
[----:B------:R-:W-:-:S09]  /*d080*/  FADD.FTZ R63, R63, R68 ;  /* 0x000000443f3f7221 */ /* 0x000fd20000010000 */
[----:B------:R-:W-:-:S04]  /*d090*/  @!P2 SHF.R.U32.HI R64, RZ, 0x1, R190 ;  /* 0x00000001ff40a819 */ /* 0x000fc800000116be */
[----:B------:R-:W-:-:S05]  /*d0a0*/  @!P2 LOP3.LUT R64, R64, 0x1f0, RZ, 0xc0, !PT ;  /* 0x000001f04040a812 */ /* 0x000fca00078ec0ff */
[----:B------:R0:W-:Y:S02]  /*d0b0*/  @!P2 STS.128 [R64+UR30+0x4210], R60 ;  /* 0x0042103c4000a988 */ /* 0x0001e40008000c1e */
.L_x_7081:
[----:B------:R-:W-:Y:S05]  /*d0c0*/  BSYNC.RECONVERGENT B0 ;  /* 0x0000000000007941 */ /* 0x000fea0003800200 */
.L_x_7080:
        /* <DEDUP_REMOVED lines=21> */
[----:B------:R-:W1:Y:S01]  /*d220*/  LDS.128 R64, [UR30+0x4220] ;  /* 0x0042201eff407984 */ /* 0x000e620008000c00 */
[----:B------:R-:W-:-:S04]  /*d230*/  ULEA UR36, UR8, UR30, 0x3 ;  /* 0x0000001e08247291 */ /* 0x000fc8000f8e18ff */
[----:B------:R-:W-:-:S13]  /*d240*/  PLOP3.LUT P2, PT, PT, PT, UP0, 0x80, 0x8 ;  /* 0x000000000008781c */ /* 0x000fda0003f4f008 */
[----:B------:R-:W0:Y:S04]  /*d250*/  @P2 LDS.64 R68, [UR36+0x7460] ;  /* 0x00746024ff442984 */ /* 0x000e280008000a00 */
[----:B------:R-:W2:Y:S01]  /*d260*/  @P2 LDS.64 R70, [UR36+0x6c60] ;  /* 0x006c6024ff462984 */ /* 0x000ea20008000a00 */
[----:B-1----:R-:W-:Y:S01]  /*d270*/  FADD.FTZ R62, R66, R62 ;  /* 0x0000003e423e7221 */ /* 0x002fe20000010000 */
[----:B------:R-:W-:Y:S01]  /*d280*/  FADD.FTZ R63, R67, R63 ;  /* 0x0000003f433f7221 */ /* 0x000fe20000010000 */
[----:B------:R-:W-:Y:S01]  /*d290*/  FADD.FTZ R60, R64, R60 ;  /* 0x0000003c403c7221 */ /* 0x000fe20000010000 */
[----:B------:R-:W-:Y:S01]  /*d2a0*/  FADD.FTZ R61, R65, R61 ;  /* 0x0000003d413d7221 */ /* 0x000fe20000010000 */
[----:B0-----:R-:W-:Y:S01]  /*d2b0*/  @P2 FADD.FTZ R62, R62, R68 ;  /* 0x000000443e3e2221 */ /* 0x001fe20000010000 */
[----:B------:R-:W-:Y:S01]  /*d2c0*/  @P2 FADD.FTZ R63, R63, R69 ;  /* 0x000000453f3f2221 */ /* 0x000fe20000010000 */
[----:B--2---:R-:W-:Y:S01]  /*d2d0*/  @P2 FADD.FTZ R60, R60, R70 ;  /* 0x000000463c3c2221 */ /* 0x004fe20000010000 */
[----:B------:R-:W-:-:S03]  /*d2e0*/  @P2 FADD.FTZ R61, R61, R71 ;  /* 0x000000473d3d2221 */ /* 0x000fc60000010000 */
[----:B------:R0:W-:Y:S04]  /*d2f0*/  STS.64 [UR36+0x7460], R62 ;  /* 0x0074603eff007988 */ /* 0x0001e80008000a24 */
[----:B------:R0:W-:Y:S02]  /*d300*/  STS.64 [UR36+0x6c60], R60 ;  /* 0x006c603cff007988 */ /* 0x0001e40008000a24 */
.L_x_7083:
[----:B------:R-:W-:Y:S05]  /*d310*/  BSYNC.RECONVERGENT B0 ;  /* 0x0000000000007941 */ /* 0x000fea0003800200 */
.L_x_7082:
[----:B------:R-:W-:-:S04]  /*d320*/  UIADD3 UR8, UPT, UPT, UR8, 0x1, URZ ;  /* 0x0000000108087890 */ /* 0x000fc8000fffe0ff */
[----:B------:R-:W-:-:S09]  /*d330*/  UISETP.GE.AND UP0, UPT, UR8, UR47, UPT ;  /* 0x0000002f0800728c */ /* 0x000fd2000bf06270 */
[----:B------:R-:W-:Y:S05]  /*d340*/  BRA.U !UP0, `(.L_x_7084) ;  /* 0xffffff7108607547 */ /* 0x000fea000b83ffff */
.L_x_6986:
[----:B------:R-:W2:Y:S01]  /*d350*/  LDL.LU R64, [R1+0x4] ;  /* 0x0000040001407983 */ /* 0x000ea20000300800 */
[----:B------:R-:W-:Y:S01]  /*d360*/  BAR.SYNC.DEFER_BLOCKING 0x0 ;  /* 0x0000000000007b1d */ /* 0x000fe20000010000 */
[----:B------:R-:W-:-:S07]  /*d370*/  UIMAD UR29, UR20, -0x400, UR29 ;  /* 0xfffffc00141d78a4 */ /* 0x000fce000f8e021d */
[----:B------:R-:W5:Y:S01]  /*d380*/  S2UR UR31, SR_CTAID.X ;  /* 0x00000000001f79c3 */ /* 0x000f620000002500 */
[----:B------:R-:W5:Y:S01]  /*d390*/  LDCU.64 UR16, c[0x0][0x4f8] ;  /* 0x00009f00ff1077ac */ /* 0x000f620008000a00 */
[----:B01----:R-:W3:Y:S01]  /*d3a0*/  LDL.LU R62, [R1] ;  /* 0x00000000013e7983 */ /* 0x003ee20000300800 */
[----:B------:R-:W0:Y:S03]  /*d3b0*/  LDCU.64 UR18, c[0x0][0x500] ;  /* 0x0000a000ff1277ac */ /* 0x000e260008000a00 */
[----:B------:R-:W4:Y:S01]  /*d3c0*/  LDL.LU R60, [R1+0x8] ;  /* 0x00000800013c7983 */ /* 0x000f220000300800 */
[----:B------:R-:W-:Y:S01]  /*d3d0*/  LOP3.LUT R0, R190, 0x1f, RZ, 0xc0, !PT ;  /* 0x0000001fbe007812 */ /* 0x000fe200078ec0ff */
[----:B------:R-:W0:Y:S01]  /*d3e0*/  S2UR UR12, SR_CTAID.Y ;  /* 0x00000000000c79c3 */ /* 0x000e220000002600 */
        /* <DEDUP_REMOVED lines=16> */
[----:B------:R-:W1:Y:S03]  /*d4f0*/  LDCU.64 UR16, c[0x0][0x550] ;  /* 0x0000aa00ff1077ac */ /* 0x000e660008000a00 */
[----:B------:R5:W-:Y:S01]  /*d500*/  STS [R94+0x10], R29 ;  /* 0x0000101d5e007388 */ /* 0x000be20000000800 */
[----:B0-----:R-:W-:Y:S02]  /*d510*/  UIMAD UR13, UR12, UR19, URZ ;  /* 0x000000130c0d72a4 */ /* 0x001fe4000f8e02ff */
[----:B------:R-:W-:Y:S01]  /*d520*/  UIMAD.WIDE.U32 UR14, UR12, UR18, UR14 ;  /* 0x000000120c0e72a5 */ /* 0x000fe2000f8e000e */
[----:B------:R-:W-:Y:S01]  /*d530*/  STS [R94+0x14], R28 ;  /* 0x0000141c5e007388 */ /* 0x000fe20000000800 */
[----:B------:R-:W-:-:S02]  /*d540*/  UIADD3.X UR22, UPT, UPT, UR22, -0x1, URZ, UP1, !UPT ;  /* 0xffffffff16167890 */ /* 0x000fc40008ffe4ff */
[----:B------:R-:W-:Y:S01]  /*d550*/  MOV R8, UR13 ;  /* 0x0000000d00087c02 */ /* 0x000fe20008000f00 */
[----:B------:R-:W-:Y:S01]  /*d560*/  STS [R94+0x18], R27 ;  /* 0x0000181b5e007388 */ /* 0x000fe20000000800 */
[----:B------:R-:W-:Y:S01]  /*d570*/  UIADD3.X UR24, UPT, UPT, UR24, -0x1, URZ, UP2, !UPT ;  /* 0xffffffff18187890 */ /* 0x000fe200097fe4ff */
[----:B-----5:R-:W-:Y:S01]  /*d580*/  SHF.L.U32 R29, R190, 0x4, RZ ;  /* 0x00000004be1d7819 */ /* 0x020fe200000006ff */
        /* <DEDUP_REMOVED lines=12> */
[----:B-1----:R-:W-:Y:S01]  /*d650*/  LEA R4, P5, R5, UR16, 0x2 ;  /* 0x0000001005047c11 */ /* 0x002fe2000f8a10ff */
        /* <DEDUP_REMOVED lines=169> */
.L_x_6984:
        /* <DEDUP_REMOVED lines=35> */
[----:B------:R-:W2:Y:S01]  /*e320*/  LDS R5, [UR4+0x4208] ;  /* 0x00420804ff057984 */ /* 0x000ea20008000800 */
[----:B------:R-:W-:-:S04]  /*e330*/  ULEA UR4, UP0, UR12, UR6, 0x2 ;  /* 0x000000060c047291 */ /* 0x000fc8000f8010ff */
[----:B------:R-:W-:Y:S02]  /*e340*/  ULEA.HI.X UR5, UR12, UR7, URZ, 0x2, UP0 ;  /* 0x000000070c057291 */ /* 0x000fe400080f14ff */
[----:B------:R-:W-:-:S04]  /*e350*/  MOV R2, UR4 ;  /* 0x0000000400027c02 */ /* 0x000fc80008000f00 */
[----:B0-----:R-:W-:Y:S01]  /*e360*/  MOV R3, UR5 ;  /* 0x0000000500037c02 */ /* 0x001fe20008000f00 */
[----:B--2---:R-:W-:-:S05]  /*e370*/  FADD.FTZ R5, R4, R5 ;  /* 0x0000000504057221 */ /* 0x004fca0000010000 */
[----:B------:R2:W-:Y:S02]  /*e380*/  REDG.E.ADD.F32.FTZ.RN.STRONG.GPU desc[UR32][R2.64], R5 ;  /* 0x00000005020079a6 */ /* 0x0005e4000c12f320 */
.L_x_7087:
[----:B------:R-:W-:Y:S05]  /*e390*/  BSYNC.RECONVERGENT B0 ;  /* 0x0000000000007941 */ /* 0x000fea0003800200 */
.L_x_7086:
        /* <DEDUP_REMOVED lines=40> */
.L_x_7089:
[----:B------:R-:W-:Y:S05]  /*e620*/  BSYNC.RECONVERGENT B0 ;  /* 0x0000000000007941 */ /* 0x000fea0003800200 */
.L_x_7088:
        /* <DEDUP_REMOVED lines=15> */
.L_x_7091:
        /* <DEDUP_REMOVED lines=32> */
.L_x_7090:
[----:B------:R-:W-:Y:S05]  /*e920*/  EXIT ;  /* 0x000000000000794d */ /* 0x000fea0003800000 */
.L_x_6991:
[----:B------:R-:W-:Y:S01]  /*e930*/  MOV R198, R192 ;  /* 0x000000c000c67202 */ /* 0x000fe20000000f00 */
[----:B------:R-:W-:Y:S01]  /*e940*/  HFMA2 R200, -RZ, RZ, 0, 5.9604644775390625e-08 ;  /* 0x00000001ffc87431 */ /* 0x000fe200000001ff */
[----:B------:R-:W-:Y:S02]  /*e950*/  MOV R201, RZ ;  /* 0x000000ff00c97202 */ /* 0x000fe40000000f00 */
[----:B------:R-:W-:-:S07]  /*e960*/  MOV R71, 0xffffffff ;  /* 0xffffffff00477802 */ /* 0x000fce0000000f00 */
[----:B01---5:R-:W-:Y:S05]  /*e970*/  WARPSYNC.COLLECTIVE R71, `(.L_x_7092) ;  /* 0x0000000047087348 */ /* 0x023fea0003c00000 */
[----:B------:R2:W3:Y:S02]  /*e980*/  SHFL.UP P6, R196, R198, R200, R201 ;  /* 0x040000c8c6c47389 */ /* 0x0004e400000c00c9 */
[----:B0123-5:R-:W-:Y:S05]  /*e990*/  ENDCOLLECTIVE ;  /* 0x000000000000791b */ /* 0x02ffea0003800000 */
.L_x_7092:
[----:B------:R-:W-:Y:S02]  /*e9a0*/  MOV R198, R193 ;  /* 0x000000c100c67202 */ /* 0x000fe40000000f00 */
[----:B------:R-:W-:-:S07]  /*e9b0*/  MOV R68, R196 ;  /* 0x000000c400447202 */ /* 0x000fce0000000f00 */
[----:B------:R-:W-:Y:S05]  /*e9c0*/  WARPSYNC.COLLECTIVE R71, `(.L_x_7093) ;  /* 0x0000000047087348 */ /* 0x000fea0003c00000 */
[----:B------:R0:W1:Y:S02]  /*e9d0*/  SHFL.UP P6, R196, R198, R200, R201 ;  /* 0x040000c8c6c47389 */ /* 0x00006400000c00c9 */
[----:B01----:R-:W-:Y:S05]  /*e9e0*/  ENDCOLLECTIVE ;  /* 0x000000000000791b */ /* 0x003fea0003800000 */
.L_x_7093:
[----:B------:R-:W-:Y:S02]  /*e9f0*/  MOV R198, R194 ;  /* 0x000000c200c67202 */ /* 0x000fe40000000f00 */
[----:B------:R-:W-:-:S07]  /*ea00*/  MOV R69, R196 ;  /* 0x000000c400457202 */ /* 0x000fce0000000f00 */
[----:B------:R-:W-:Y:S05]  /*ea10*/  WARPSYNC.COLLECTIVE R71, `(.L_x_7094) ;  /* 0x0000000047087348 */ /* 0x000fea0003c00000 */
[----:B------:R0:W1:Y:S02]  /*ea20*/  SHFL.UP P6, R196, R198, R200, R201 ;  /* 0x040000c8c6c47389 */ /* 0x00006400000c00c9 */
[----:B01----:R-:W-:Y:S05]  /*ea30*/  ENDCOLLECTIVE ;  /* 0x000000000000791b */ /* 0x003fea0003800000 */
.L_x_7094:
[----:B------:R-:W-:Y:S02]  /*ea40*/  MOV R198, R195 ;  /* 0x000000c300c67202 */ /* 0x000fe40000000f00 */
[----:B------:R-:W-:-:S07]  /*ea50*/  MOV R70, R196 ;  /* 0x000000c400467202 */ /* 0x000fce0000000f00 */
[----:B------:R-:W-:Y:S05]  /*ea60*/  WARPSYNC.COLLECTIVE R71, `(.L_x_7095) ;  /* 0x0000000047087348 */ /* 0x000fea0003c00000 */
[----:B------:R0:W1:Y:S02]  /*ea70*/  SHFL.UP P6, R196, R198, R200, R201 ;  /* 0x040000c8c6c47389 */ /* 0x00006400000c00c9 */
[----:B01----:R-:W-:Y:S05]  /*ea80*/  ENDCOLLECTIVE ;  /* 0x000000000000791b */ /* 0x003fea0003800000 */
.L_x_7095:
        /* <DEDUP_REMOVED lines=15> */
.L_x_7096:
[----:B------:R-:W-:Y:S02]  /*eb80*/  MOV R198, R193 ;  /* 0x000000c100c67202 */ /* 0x000fe40000000f00 */
[----:B------:R-:W-:-:S07]  /*eb90*/  MOV R68, R196 ;  /* 0x000000c400447202 */ /* 0x000fce0000000f00 */
[----:B------:R-:W-:Y:S05]  /*eba0*/  WARPSYNC.COLLECTIVE R71, `(.L_x_7097) ;  /* 0x0000000047087348 */ /* 0x000fea0003c00000 */
[----:B------:R0:W1:Y:S02]  /*ebb0*/  SHFL.UP P6, R196, R198, R200, R201 ;  /* 0x040000c8c6c47389 */ /* 0x00006400000c00c9 */
[----:B01----:R-:W-:Y:S05]  /*ebc0*/  ENDCOLLECTIVE ;  /* 0x000000000000791b */ /* 0x003fea0003800000 */
.L_x_7097:
[----:B------:R-:W-:Y:S02]  /*ebd0*/  MOV R198, R194 ;  /* 0x000000c200c67202 */ /* 0x000fe40000000f00 */
[----:B------:R-:W-:-:S07]  /*ebe0*/  MOV R69, R196 ;  /* 0x000000c400457202 */ /* 0x000fce0000000f00 */
[----:B------:R-:W-:Y:S05]  /*ebf0*/  WARPSYNC.COLLECTIVE R71, `(.L_x_7098) ;  /* 0x0000000047087348 */ /* 0x000fea0003c00000 */
[----:B------:R0:W1:Y:S02]  /*ec00*/  SHFL.UP P6, R196, R198, R200, R201 ;  /* 0x040000c8c6c47389 */ /* 0x00006400000c00c9 */
[----:B01----:R-:W-:Y:S05]  /*ec10*/  ENDCOLLECTIVE ;  /* 0x000000000000791b */ /* 0x003fea0003800000 */
.L_x_7098:
[----:B------:R-:W-:Y:S02]  /*ec20*/  MOV R198, R195 ;  /* 0x000000c300c67202 */ /* 0x000fe40000000f00 */
[----:B------:R-:W-:-:S07]  /*ec30*/  MOV R70, R196 ;  /* 0x000000c400467202 */ /* 0x000fce0000000f00 */
[----:B------:R-:W-:Y:S05]  /*ec40*/  WARPSYNC.COLLECTIVE R71, `(.L_x_7099) ;  /* 0x0000000047087348 */ /* 0x000fea0003c00000 */
[----:B------:R0:W1:Y:S02]  /*ec50*/  SHFL.UP P6, R196, R198, R200, R201 ;  /* 0x040000c8c6c47389 */ /* 0x00006400000c00c9 */
[----:B01----:R-:W-:Y:S05]  /*ec60*/  ENDCOLLECTIVE ;  /* 0x000000000000791b */ /* 0x003fea0003800000 */
.L_x_7099:
        /* <DEDUP_REMOVED lines=15> */
.L_x_7100:
[----:B------:R-:W-:Y:S02]  /*ed60*/  MOV R198, R193 ;  /* 0x000000c100c67202 */ /* 0x000fe40000000f00 */
[----:B------:R-:W-:-:S07]  /*ed70*/  MOV R68, R196 ;  /* 0x000000c400447202 */ /* 0x000fce0000000f00 */
[----:B------:R-:W-:Y:S05]  /*ed80*/  WARPSYNC.COLLECTIVE R71, `(.L_x_7101) ;  /* 0x0000000047087348 */ /* 0x000fea0003c00000 */
[----:B------:R0:W1:Y:S02]  /*ed90*/  SHFL.UP P6, R196, R198, R200, R201 ;  /* 0x040000c8c6c47389 */ /* 0x00006400000c00c9 */
[----:B01----:R-:W-:Y:S05]  /*eda0*/  ENDCOLLECTIVE ;  /* 0x000000000000791b */ /* 0x003fea0003800000 */
.L_x_7101:
[----:B------:R-:W-:Y:S02]  /*edb0*/  MOV R198, R194 ;  /* 0x000000c200c67202 */ /* 0x000fe40000000f00 */
[----:B------:R-:W-:-:S07]  /*edc0*/  MOV R69, R196 ;  /* 0x000000c400457202 */ /* 0x000fce0000000f00 */
[----:B------:R-:W-:Y:S05]  /*edd0*/  WARPSYNC.COLLECTIVE R71, `(.L_x_7102) ;  /* 0x0000000047087348 */ /* 0x000fea0003c00000 */
[----:B------:R0:W1:Y:S02]  /*ede0*/  SHFL.UP P6, R196, R198, R200, R201 ;  /* 0x040000c8c6c47389 */ /* 0x00006400000c00c9 */
[----:B01----:R-:W-:Y:S05]  /*edf0*/  ENDCOLLECTIVE ;  /* 0x000000000000791b */ /* 0x003fea0003800000 */
.L_x_7102:
[----:B------:R-:W-:Y:S02]  /*ee00*/  MOV R198, R195 ;  /* 0x000000c300c67202 */ /* 0x000fe40000000f00 */
[----:B------:R-:W-:-:S07]  /*ee10*/  MOV R70, R196 ;  /* 0x000000c400467202 */ /* 0x000fce0000000f00 */
[----:B------:R-:W-:Y:S05]  /*ee20*/  WARPSYNC.COLLECTIVE R71, `(.L_x_7103) ;  /* 0x0000000047087348 */ /* 0x000fea0003c00000 */
[----:B------:R0:W1:Y:S02]  /*ee30*/  SHFL.UP P6, R196, R198, R200, R201 ;  /* 0x040000c8c6c47389 */ /* 0x00006400000c00c9 */
[----:B01----:R-:W-:Y:S05]  /*ee40*/  ENDCOLLECTIVE ;  /* 0x000000000000791b */ /* 0x003fea0003800000 */
.L_x_7103:
        /* <DEDUP_REMOVED lines=15> */
.L_x_7104:
[----:B------:R-:W-:Y:S02]  /*ef40*/  MOV R198, R193 ;  /* 0x000000c100c67202 */ /* 0x000fe40000000f00 */
[----:B------:R-:W-:-:S07]  /*ef50*/  MOV R68, R196 ;  /* 0x000000c400447202 */ /* 0x000fce0000000f00 */
[----:B------:R-:W-:Y:S05]  /*ef60*/  WARPSYNC.COLLECTIVE R71, `(.L_x_7105) ;  /* 0x0000000047087348 */ /* 0x000fea0003c00000 */
[----:B------:R0:W1:Y:S02]  /*ef70*/  SHFL.UP P6, R196, R198, R200, R201 ;  /* 0x040000c8c6c47389 */ /* 0x00006400000c00c9 */
[----:B01----:R-:W-:Y:S05]  /*ef80*/  ENDCOLLECTIVE ;  /* 0x000000000000791b */ /* 0x003fea0003800000 */
.L_x_7105:
[----:B------:R-:W-:Y:S02]  /*ef90*/  MOV R198, R194 ;  /* 0x000000c200c67202 */ /* 0x000fe40000000f00 */
[----:B------:R-:W-:-:S07]  /*efa0*/  MOV R69, R196 ;  /* 0x000000c400457202 */ /* 0x000fce0000000f00 */
[----:B------:R-:W-:Y:S05]  /*efb0*/  WARPSYNC.COLLECTIVE R71, `(.L_x_7106) ;  /* 0x0000000047087348 */ /* 0x000fea0003c00000 */
[----:B------:R0:W1:Y:S02]  /*efc0*/  SHFL.UP P6, R196, R198, R200, R201 ;  /* 0x040000c8c6c47389 */ /* 0x00006400000c00c9 */
[----:B01----:R-:W-:Y:S05]  /*efd0*/  ENDCOLLECTIVE ;  /* 0x000000000000791b */ /* 0x003fea0003800000 */
.L_x_7106:
[----:B------:R-:W-:Y:S02]  /*efe0*/  MOV R198, R195 ;  /* 0x000000c300c67202 */ /* 0x000fe40000000f00 */
[----:B------:R-:W-:-:S07]  /*eff0*/  MOV R70, R196 ;  /* 0x000000c400467202 */ /* 0x000fce0000000f00 */
[----:B------:R-:W-:Y:S05]  /*f000*/  WARPSYNC.COLLECTIVE R71, `(.L_x_7107) ;  /* 0x0000000047087348 */ /* 0x000fea0003c00000 */
[----:B------:R0:W1:Y:S02]  /*f010*/  SHFL.UP P6, R196, R198, R200, R201 ;  /* 0x040000c8c6c47389 */ /* 0x00006400000c00c9 */
[----:B01----:R-:W-:Y:S05]  /*f020*/  ENDCOLLECTIVE ;  /* 0x000000000000791b */ /* 0x003fea0003800000 */
.L_x_7107:
        /* <DEDUP_REMOVED lines=15> */
.L_x_7108:
[----:B------:R-:W-:Y:S02]  /*f120*/  MOV R198, R193 ;  /* 0x000000c100c67202 */ /* 0x000fe40000000f00 */
[----:B------:R-:W-:-:S07]  /*f130*/  MOV R68, R196 ;  /* 0x000000c400447202 */ /* 0x000fce0000000f00 */
[----:B------:R-:W-:Y:S05]  /*f140*/  WARPSYNC.COLLECTIVE R71, `(.L_x_7109) ;  /* 0x0000000047087348 */ /* 0x000fea0003c00000 */
[----:B------:R0:W1:Y:S02]  /*f150*/  SHFL.UP P6, R196, R198, R200, R201 ;  /* 0x040000c8c6c47389 */ /* 0x00006400000c00c9 */
[----:B01----:R-:W-:Y:S05]  /*f160*/  ENDCOLLECTIVE ;  /* 0x000000000000791b */ /* 0x003fea0003800000 */
.L_x_7109:
[----:B------:R-:W-:Y:S02]  /*f170*/  MOV R198, R194 ;  /* 0x000000c200c67202 */ /* 0x000fe40000000f00 */
[----:B------:R-:W-:-:S07]  /*f180*/  MOV R69, R196 ;  /* 0x000000c400457202 */ /* 0x000fce0000000f00 */
[----:B------:R-:W-:Y:S05]  /*f190*/  WARPSYNC.COLLECTIVE R71, `(.L_x_7110) ;  /* 0x0000000047087348 */ /* 0x000fea0003c00000 */
[----:B------:R0:W1:Y:S02]  /*f1a0*/  SHFL.UP P6, R196, R198, R200, R201 ;  /* 0x040000c8c6c47389 */ /* 0x00006400000c00c9 */
[----:B01----:R-:W-:Y:S05]  /*f1b0*/  ENDCOLLECTIVE ;  /* 0x000000000000791b */ /* 0x003fea0003800000 */
.L_x_7110:
[----:B------:R-:W-:Y:S02]  /*f1c0*/  MOV R198, R195 ;  /* 0x000000c300c67202 */ /* 0x000fe40000000f00 */
[----:B------:R-:W-:-:S07]  /*f1d0*/  MOV R70, R196 ;  /* 0x000000c400467202 */ /* 0x000fce0000000f00 */
[----:B------:R-:W-:Y:S05]  /*f1e0*/  WARPSYNC.COLLECTIVE R71, `(.L_x_7111) ;  /* 0x0000000047087348 */ /* 0x000fea0003c00000 */
[----:B------:R0:W1:Y:S02]  /*f1f0*/  SHFL.UP P6, R196, R198, R200, R201 ;  /* 0x040000c8c6c47389 */ /* 0x00006400000c00c9 */
[----:B01----:R-:W-:Y:S05]  /*f200*/  ENDCOLLECTIVE ;  /* 0x000000000000791b */ /* 0x003fea0003800000 */
.L_x_7111:
[----:B------:R-:W-:Y:S05]  /*f210*/  BRA `(.L_x_7112) ;  /* 0xffffff8000a47947 */ /* 0x000fea000383ffff */
.L_x_6992:
        /* <DEDUP_REMOVED lines=8> */
.L_x_7114:
[----:B------:R-:W-:Y:S05]  /*f2a0*/  BSYNC B0 ;  /* 0x0000000000007941 */ /* 0x000fea0003800000 */
.L_x_7113:
[----:B------:R-:W-:Y:S05]  /*f2b0*/  BRA `(.L_x_7115) ;  /* 0xffffff8000b07947 */ /* 0x000fea000383ffff */
.L_x_6993:
        /* <DEDUP_REMOVED lines=8> */
.L_x_7117:
[----:B------:R-:W-:Y:S05]  /*f340*/  BSYNC B0 ;  /* 0x0000000000007941 */ /* 0x000fea0003800000 */
.L_x_7116:
[----:B------:R-:W-:Y:S05]  /*f350*/  BRA `(.L_x_7118) ;  /* 0xffffff8000907947 */ /* 0x000fea000383ffff */
.L_x_6994:
        /* <DEDUP_REMOVED lines=8> */
.L_x_7120:
[----:B------:R-:W-:Y:S05]  /*f3e0*/  BSYNC B0 ;  /* 0x0000000000007941 */ /* 0x000fea0003800000 */
.L_x_7119:
[----:B------:R-:W-:Y:S05]  /*f3f0*/  BRA `(.L_x_7121) ;  /* 0xffffff8000707947 */ /* 0x000fea000383ffff */
.L_x_6995:
        /* <DEDUP_REMOVED lines=8> */
.L_x_7123:
[----:B------:R-:W-:Y:S05]  /*f480*/  BSYNC B0 ;  /* 0x0000000000007941 */ /* 0x000fea0003800000 */
.L_x_7122:
[----:B------:R-:W-:Y:S05]  /*f490*/  BRA `(.L_x_7124) ;  /* 0xffffff8000507947 */ /* 0x000fea000383ffff */
.L_x_6996:
        /* <DEDUP_REMOVED lines=8> */
.L_x_7126:
[----:B------:R-:W-:Y:S05]  /*f520*/  BSYNC B0 ;  /* 0x0000000000007941 */ /* 0x000fea0003800000 */
.L_x_7125:
        /* <DEDUP_REMOVED lines=10> */
.L_x_7127:
[----:B------:R-:W-:Y:S02]  /*f5d0*/  MOV R68, 0x1f ;  /* 0x0000001f00447802 */ /* 0x000fe40000000f00 */
[----:B------:R-:W-:Y:S02]  /*f5e0*/  MOV R198, R194 ;  /* 0x000000c200c67202 */ /* 0x000fe40000000f00 */
[----:B------:R-:W-:-:S07]  /*f5f0*/  MOV R193, R196 ;  /* 0x000000c400c17202 */ /* 0x000fce0000000f00 */
[----:B------:R-:W-:Y:S05]  /*f600*/  WARPSYNC.COLLECTIVE R71, `(.L_x_7128) ;  /* 0x0000000047087348 */ /* 0x000fea0003c00000 */
[----:B------:R0:W1:Y:S02]  /*f610*/  SHFL.UP P6, R196, R198, R200, R201 ;  /* 0x040000c8c6c47389 */ /* 0x00006400000c00c9 */
[----:B01----:R-:W-:Y:S05]  /*f620*/  ENDCOLLECTIVE ;  /* 0x000000000000791b */ /* 0x003fea0003800000 */
.L_x_7128:
[----:B------:R-:W-:Y:S02]  /*f630*/  MOV R198, R195 ;  /* 0x000000c300c67202 */ /* 0x000fe40000000f00 */
[----:B------:R-:W-:-:S07]  /*f640*/  MOV R194, R196 ;  /* 0x000000c400c27202 */ /* 0x000fce0000000f00 */
[----:B------:R-:W-:Y:S05]  /*f650*/  WARPSYNC.COLLECTIVE R71, `(.L_x_7129) ;  /* 0x0000000047087348 */ /* 0x000fea0003c00000 */
[----:B------:R0:W1:Y:S02]  /*f660*/  SHFL.UP P6, R196, R198, R200, R201 ;  /* 0x040000c8c6c47389 */ /* 0x00006400000c00c9 */
[----:B01----:R-:W-:Y:S05]  /*f670*/  ENDCOLLECTIVE ;  /* 0x000000000000791b */ /* 0x003fea0003800000 */
.L_x_7129:
[----:B------:R-:W-:Y:S05]  /*f680*/  WARPSYNC.COLLECTIVE R71, `(.L_x_7130) ;  /* 0x0000000047087348 */ /* 0x000fea0003c00000 */
[----:B------:R0:W1:Y:S02]  /*f690*/  SHFL.IDX P3, R244, R70, R69, R68 ;  /* 0x0000004546f47389 */ /* 0x0000640000060044 */
[----:B01----:R-:W-:Y:S05]  /*f6a0*/  ENDCOLLECTIVE ;  /* 0x000000000000791b */ /* 0x003fea0003800000 */
.L_x_7130:
[----:B------:R-:W-:Y:S02]  /*f6b0*/  MOV R70, R65 ;  /* 0x0000004100467202 */ /* 0x000fe40000000f00 */
[----:B------:R-:W-:Y:S02]  /*f6c0*/  MOV R195, R196 ;  /* 0x000000c400c37202 */ /* 0x000fe40000000f00 */
[----:B------:R-:W-:-:S07]  /*f6d0*/  MOV R64, R244 ;  /* 0x000000f400407202 */ /* 0x000fce0000000f00 */
[----:B------:R-:W-:Y:S05]  /*f6e0*/  WARPSYNC.COLLECTIVE R71, `(.L_x_7131) ;  /* 0x0000000047087348 */ /* 0x000fea0003c00000 */
[----:B------:R0:W1:Y:S02]  /*f6f0*/  SHFL.IDX P3, R244, R70, R69, R68 ;  /* 0x0000004546f47389 */ /* 0x0000640000060044 */
[----:B01----:R-:W-:Y:S05]  /*f700*/  ENDCOLLECTIVE ;  /* 0x000000000000791b */ /* 0x003fea0003800000 */
.L_x_7131:
[----:B------:R-:W-:Y:S02]  /*f710*/  MOV R70, R66 ;  /* 0x0000004200467202 */ /* 0x000fe40000000f00 */
[----:B------:R-:W-:-:S07]  /*f720*/  MOV R196, R244 ;  /* 0x000000f400c47202 */ /* 0x000fce0000000f00 */
[----:B------:R-:W-:Y:S05]  /*f730*/  WARPSYNC.COLLECTIVE R71, `(.L_x_7132) ;  /* 0x0000000047087348 */ /* 0x000fea0003c00000 */
[----:B------:R0:W1:Y:S02]  /*f740*/  SHFL.IDX P3, R244, R70, R69, R68 ;  /* 0x0000004546f47389 */ /* 0x0000640000060044 */
[----:B01----:R-:W-:Y:S05]  /*f750*/  ENDCOLLECTIVE ;  /* 0x000000000000791b */ /* 0x003fea0003800000 */
.L_x_7132:
[----:B------:R-:W-:Y:S02]  /*f760*/  MOV R70, R67 ;  /* 0x0000004300467202 */ /* 0x000fe40000000f00 */
[----:B------:R-:W-:-:S07]  /*f770*/  MOV R66, R244 ;  /* 0x000000f400427202 */ /* 0x000fce0000000f00 */
[----:B------:R-:W-:Y:S05]  /*f780*/  WARPSYNC.COLLECTIVE R71, `(.L_x_7133) ;  /* 0x0000000047087348 */ /* 0x000fea0003c00000 */
[----:B------:R0:W1:Y:S02]  /*f790*/  SHFL.IDX P3, R244, R70, R69, R68 ;  /* 0x0000004546f47389 */ /* 0x0000640000060044 */
[----:B01----:R-:W-:Y:S05]  /*f7a0*/  ENDCOLLECTIVE ;  /* 0x000000000000791b */ /* 0x003fea0003800000 */
.L_x_7133:
[----:B------:R-:W-:Y:S01]  /*f7b0*/  MOV R67, R244 ;  /* 0x000000f400437202 */ /* 0x000fe20000000f00 */
[----:B------:R-:W-:Y:S06]  /*f7c0*/  BRA `(.L_x_7134) ;  /* 0xffffff7c00ac7947 */ /* 0x000fec000383ffff */
.L_x_6998:
        /* <DEDUP_REMOVED lines=8> */
.L_x_7135:
[----:B------:R-:W-:Y:S02]  /*f850*/  MOV R250, R246 ;  /* 0x000000f600fa7202 */ /* 0x000fe40000000f00 */
[----:B------:R-:W-:-:S07]  /*f860*/  MOV R68, R244 ;  /* 0x000000f400447202 */ /* 0x000fce0000000f00 */
[----:B------:R-:W-:Y:S05]  /*f870*/  WARPSYNC.COLLECTIVE R71, `(.L_x_7136) ;  /* 0x0000000047087348 */ /* 0x000fea0003c00000 */
[----:B------:R0:W1:Y:S02]  /*f880*/  SHFL.DOWN P0, R244, R250, R251, R252 ;  /* 0x080000fbfaf47389 */ /* 0x00006400000000fc */
[----:B01----:R-:W-:Y:S05]  /*f890*/  ENDCOLLECTIVE ;  /* 0x000000000000791b */ /* 0x003fea0003800000 */
.L_x_7136:
[----:B------:R-:W-:Y:S02]  /*f8a0*/  MOV R250, R70 ;  /* 0x0000004600fa7202 */ /* 0x000fe40000000f00 */
[----:B------:R-:W-:-:S07]  /*f8b0*/  MOV R69, R244 ;  /* 0x000000f400457202 */ /* 0x000fce0000000f00 */
[----:B------:R-:W-:Y:S05]  /*f8c0*/  WARPSYNC.COLLECTIVE R71, `(.L_x_7137) ;  /* 0x0000000047087348 */ /* 0x000fea0003c00000 */
[----:B------:R0:W1:Y:S02]  /*f8d0*/  SHFL.DOWN P0, R244, R250, R251, R252 ;  /* 0x080000fbfaf47389 */ /* 0x00006400000000fc */
[----:B01----:R-:W-:Y:S05]  /*f8e0*/  ENDCOLLECTIVE ;  /* 0x000000000000791b */ /* 0x003fea0003800000 */
.L_x_7137:
[----:B------:R-:W-:Y:S02]  /*f8f0*/  MOV R250, R248 ;  /* 0x000000f800fa7202 */ /* 0x000fe40000000f00 */
[----:B------:R-:W-:-:S07]  /*f900*/  MOV R241, R244 ;  /* 0x000000f400f17202 */ /* 0x000fce0000000f00 */
[----:B------:R-:W-:Y:S05]  /*f910*/  WARPSYNC.COLLECTIVE R71, `(.L_x_7138) ;  /* 0x0000000047087348 */ /* 0x000fea0003c00000 */
[----:B------:R0:W1:Y:S02]  /*f920*/  SHFL.DOWN P0, R244, R250, R251, R252 ;  /* 0x080000fbfaf47389 */ /* 0x00006400000000fc */
[----:B01----:R-:W-:Y:S05]  /*f930*/  ENDCOLLECTIVE ;  /* 0x000000000000791b */ /* 0x003fea0003800000 */
.L_x_7138:
[----:B------:R-:W-:Y:S01]  /*f940*/  MOV R71, R244 ;  /* 0x000000f400477202 */ /* 0x000fe20000000f00 */
[----:B------:R-:W-:Y:S06]  /*f950*/  BRA `(.L_x_7139) ;  /* 0xffffff9000947947 */ /* 0x000fec000383ffff */
.L_x_7001:
        /* <DEDUP_REMOVED lines=8> */
.L_x_7141:
[----:B------:R-:W-:Y:S05]  /*f9e0*/  BSYNC B0 ;  /* 0x0000000000007941 */ /* 0x000fea0003800000 */
.L_x_7140:
        /* <DEDUP_REMOVED lines=8> */
.L_x_7142:
[----:B------:R-:W-:Y:S02]  /*fa70*/  MOV R250, R247 ;  /* 0x000000f700fa7202 */ /* 0x000fe40000000f00 */
[----:B------:R-:W-:-:S07]  /*fa80*/  MOV R69, R244 ;  /* 0x000000f400457202 */ /* 0x000fce0000000f00 */
[----:B------:R-:W-:Y:S05]  /*fa90*/  WARPSYNC.COLLECTIVE R71, `(.L_x_7143) ;  /* 0x0000000047087348 */ /* 0x000fea0003c00000 */
[----:B------:R0:W1:Y:S02]  /*faa0*/  SHFL.DOWN P0, R244, R250, R251, R252 ;  /* 0x080000fbfaf47389 */ /* 0x00006400000000fc */
[----:B01----:R-:W-:Y:S05]  /*fab0*/  ENDCOLLECTIVE ;  /* 0x000000000000791b */ /* 0x003fea0003800000 */
.L_x_7143:
[----:B------:R-:W-:Y:S02]  /*fac0*/  MOV R250, R248 ;  /* 0x000000f800fa7202 */ /* 0x000fe40000000f00 */
[----:B------:R-:W-:-:S07]  /*fad0*/  MOV R70, R244 ;  /* 0x000000f400467202 */ /* 0x000fce0000000f00 */
[----:B------:R-:W-:Y:S05]  /*fae0*/  WARPSYNC.COLLECTIVE R71, `(.L_x_7144) ;  /* 0x0000000047087348 */ /* 0x000fea0003c00000 */
[----:B------:R0:W1:Y:S02]  /*faf0*/  SHFL.DOWN P0, R244, R250, R251, R252 ;  /* 0x080000fbfaf47389 */ /* 0x00006400000000fc */
[----:B01----:R-:W-:Y:S05]  /*fb00*/  ENDCOLLECTIVE ;  /* 0x000000000000791b */ /* 0x003fea0003800000 */
.L_x_7144:
[----:B------:R-:W-:Y:S01]  /*fb10*/  MOV R71, R244 ;  /* 0x000000f400477202 */ /* 0x000fe20000000f00 */
[----:B------:R-:W-:Y:S06]  /*fb20*/  BRA `(.L_x_7145) ;  /* 0xffffff9000747947 */ /* 0x000fec000383ffff */
.L_x_7004:
        /* <DEDUP_REMOVED lines=8> */
.L_x_7147:
[----:B------:R-:W-:Y:S05]  /*fbb0*/  BSYNC B0 ;  /* 0x0000000000007941 */ /* 0x000fea0003800000 */
.L_x_7146:
        /* <DEDUP_REMOVED lines=8> */
.L_x_7148:
[----:B------:R-:W-:Y:S02]  /*fc40*/  MOV R250, R247 ;  /* 0x000000f700fa7202 */ /* 0x000fe40000000f00 */
[----:B------:R-:W-:-:S07]  /*fc50*/  MOV R69, R244 ;  /* 0x000000f400457202 */ /* 0x000fce0000000f00 */
[----:B------:R-:W-:Y:S05]  /*fc60*/  WARPSYNC.COLLECTIVE R71, `(.L_x_7149) ;  /* 0x0000000047087348 */ /* 0x000fea0003c00000 */
[----:B------:R0:W1:Y:S02]  /*fc70*/  SHFL.DOWN P0, R244, R250, R251, R252 ;  /* 0x080000fbfaf47389 */ /* 0x00006400000000fc */
[----:B01----:R-:W-:Y:S05]  /*fc80*/  ENDCOLLECTIVE ;  /* 0x000000000000791b */ /* 0x003fea0003800000 */
.L_x_7149:
[----:B------:R-:W-:Y:S02]  /*fc90*/  MOV R250, R248 ;  /* 0x000000f800fa7202 */ /* 0x000fe40000000f00 */
[----:B------:R-:W-:-:S07]  /*fca0*/  MOV R70, R244 ;  /* 0x000000f400467202 */ /* 0x000fce0000000f00 */
[----:B------:R-:W-:Y:S05]  /*fcb0*/  WARPSYNC.COLLECTIVE R71, `(.L_x_7150) ;  /* 0x0000000047087348 */ /* 0x000fea0003c00000 */
[----:B------:R0:W1:Y:S02]  /*fcc0*/  SHFL.DOWN P0, R244, R250, R251, R252 ;  /* 0x080000fbfaf47389 */ /* 0x00006400000000fc */
[----:B01----:R-:W-:Y:S05]  /*fcd0*/  ENDCOLLECTIVE ;  /* 0x000000000000791b */ /* 0x003fea0003800000 */
.L_x_7150:
[----:B------:R-:W-:Y:S01]  /*fce0*/  MOV R71, R244 ;  /* 0x000000f400477202 */ /* 0x000fe20000000f00 */
[----:B------:R-:W-:Y:S06]  /*fcf0*/  BRA `(.L_x_7151) ;  /* 0xffffff9000547947 */ /* 0x000fec000383ffff */
.L_x_7007:
[----:B------:R-:W-:Y:S01]  /*fd00*/  HFMA2 R251, -RZ, RZ, 0, 4.76837158203125e-07 ;  /* 0x00000008fffb7431 */ /* 0x000fe200000001ff */
[----:B------:R-:W-:Y:S01]  /*fd10*/  BSSY B0, `(.L_x_7152) ;  /* 0x0000007000007945 */ /* 0x000fe20003800000 */
[----:B------:R-:W-:Y:S02]  /*fd20*/  MOV R250, R245 ;  /* 0x000000f500fa7202 */ /* 0x000fe40000000f00 */
[----:B------:R-:W-:Y:S02]  /*fd30*/  MOV R252, 0x1f ;  /* 0x0000001f00fc7802 */ /* 0x000fe40000000f00 */
[----:B0-----:R-:W-:-:S07]  /*fd40*/  MOV R71, 0xffffffff ;  /* 0xffffffff00477802 */ /* 0x001fce0000000f00 */
[----:B-1234-:R-:W-:Y:S05]  /*fd50*/  WARPSYNC.COLLECTIVE R71, `(.L_x_7153) ;  /* 0x0000000047087348 */ /* 0x01efea0003c00000 */
[----:B------:R0:W0:Y:S02]  /*fd60*/  SHFL.DOWN P0, R244, R250, R251, R252 ;  /* 0x080000fbfaf47389 */ /* 0x00002400000000fc */
[----:B01234-:R-:W-:Y:S05]  /*fd70*/  ENDCOLLECTIVE ;  /* 0x000000000000791b */ /* 0x01ffea0003800000 */
.L_x_7153:
[----:B------:R-:W-:Y:S05]  /*fd80*/  BSYNC B0 ;  /* 0x0000000000007941 */ /* 0x000fea0003800000 */
.L_x_7152:
        /* <DEDUP_REMOVED lines=8> */
.L_x_7154:
[----:B------:R-:W-:Y:S02]  /*fe10*/  MOV R250, R247 ;  /* 0x000000f700fa7202 */ /* 0x000fe40000000f00 */
[----:B------:R-:W-:-:S07]  /*fe20*/  MOV R69, R244 ;  /* 0x000000f400457202 */ /* 0x000fce0000000f00 */
[----:B------:R-:W-:Y:S05]  /*fe30*/  WARPSYNC.COLLECTIVE R71, `(.L_x_7155) ;  /* 0x0000000047087348 */ /* 0x000fea0003c00000 */
[----:B------:R0:W1:Y:S02]  /*fe40*/  SHFL.DOWN P0, R244, R250, R251, R252 ;  /* 0x080000fbfaf47389 */ /* 0x00006400000000fc */
[----:B01----:R-:W-:Y:S05]  /*fe50*/  ENDCOLLECTIVE ;  /* 0x000000000000791b */ /* 0x003fea0003800000 */
.L_x_7155:
[----:B------:R-:W-:Y:S02]  /*fe60*/  MOV R250, R248 ;  /* 0x000000f800fa7202 */ /* 0x000fe40000000f00 */
[----:B------:R-:W-:-:S07]  /*fe70*/  MOV R70, R244 ;  /* 0x000000f400467202 */ /* 0x000fce0000000f00 */
[----:B------:R-:W-:Y:S05]  /*fe80*/  WARPSYNC.COLLECTIVE R71, `(.L_x_7156) ;  /* 0x0000000047087348 */ /* 0x000fea0003c00000 */
[----:B------:R0:W1:Y:S02]  /*fe90*/  SHFL.DOWN P0, R244, R250, R251, R252 ;  /* 0x080000fbfaf47389 */ /* 0x00006400000000fc */
[----:B01----:R-:W-:Y:S05]  /*fea0*/  ENDCOLLECTIVE ;  /* 0x000000000000791b */ /* 0x003fea0003800000 */
.L_x_7156:
[----:B------:R-:W-:Y:S01]  /*feb0*/  MOV R71, R244 ;  /* 0x000000f400477202 */ /* 0x000fe20000000f00 */
[----:B------:R-:W-:Y:S06]  /*fec0*/  BRA `(.L_x_7157) ;  /* 0xffffff9000347947 */ /* 0x000fec000383ffff */
.L_x_7010:
[----:B------:R-:W-:Y:S01]  /*fed0*/  HFMA2 R251, -RZ, RZ, 0, 9.5367431640625e-07 ;  /* 0x00000010fffb7431 */ /* 0x000fe200000001ff */
[----:B------:R-:W-:Y:S01]  /*fee0*/  BSSY B0, `(.L_x_7158) ;  /* 0x0000007000007945 */ /* 0x000fe20003800000 */
[----:B------:R-:W-:Y:S02]  /*fef0*/  MOV R250, R245 ;  /* 0x000000f500fa7202 */ /* 0x000fe40000000f00 */
[----:B------:R-:W-:Y:S02]  /*ff00*/  MOV R252, 0x1f ;  /* 0x0000001f00fc7802 */ /* 0x000fe40000000f00 */
[----:B0-----:R-:W-:-:S07]  /*ff10*/  MOV R71, 0xffffffff ;  /* 0xffffffff00477802 */ /* 0x001fce0000000f00 */
[----:B-1234-:R-:W-:Y:S05]  /*ff20*/  WARPSYNC.COLLECTIVE R71, `(.L_x_7159) ;  /* 0x0000000047087348 */ /* 0x01efea0003c00000 */
[----:B------:R0:W0:Y:S02]  /*ff30*/  SHFL.DOWN P0, R244, R250, R251, R252 ;  /* 0x080000fbfaf47389 */ /* 0x00002400000000fc */
[----:B01234-:R-:W-:Y:S05]  /*ff40*/  ENDCOLLECTIVE ;  /* 0x000000000000791b */ /* 0x01ffea0003800000 */
.L_x_7159:
[----:B------:R-:W-:Y:S05]  /*ff50*/  BSYNC B0 ;  /* 0x0000000000007941 */ /* 0x000fea0003800000 */
.L_x_7158:
        /* <DEDUP_REMOVED lines=8> */
.L_x_7160:
[----:B------:R-:W-:Y:S02]  /*ffe0*/  MOV R250, R247 ;  /* 0x000000f700fa7202 */ /* 0x000fe40000000f00 */
[----:B------:R-:W-:-:S07]  /*fff0*/  MOV R69, R244 ;  /* 0x000000f400457202 */ /* 0x000fce0000000f00 */
[----:B------:R-:W-:Y:S05]  /*10000*/  WARPSYNC.COLLECTIVE R71, `(.L_x_7161) ;  /* 0x0000000047087348 */ /* 0x000fea0003c00000 */
[----:B------:R0:W1:Y:S02]  /*10010*/  SHFL.DOWN P0, R244, R250, R251, R252 ;  /* 0x080000fbfaf47389 */ /* 0x00006400000000fc */
[----:B01----:R-:W-:Y:S05]  /*10020*/  ENDCOLLECTIVE ;  /* 0x000000000000791b */ /* 0x003fea0003800000 */
.L_x_7161:
[----:B------:R-:W-:Y:S02]  /*10030*/  MOV R250, R248 ;  /* 0x000000f800fa7202 */ /* 0x000fe40000000f00 */
[----:B------:R-:W-:-:S07]  /*10040*/  MOV R70, R244 ;  /* 0x000000f400467202 */ /* 0x000fce0000000f00 */
[----:B------:R-:W-:Y:S05]  /*10050*/  WARPSYNC.COLLECTIVE R71, `(.L_x_7162) ;  /* 0x0000000047087348 */ /* 0x000fea0003c00000 */
[----:B------:R0:W1:Y:S02]  /*10060*/  SHFL.DOWN P0, R244, R250, R251, R252 ;  /* 0x080000fbfaf47389 */ /* 0x00006400000000fc */
[----:B01----:R-:W-:Y:S05]  /*10070*/  ENDCOLLECTIVE ;  /* 0x000000000000791b */ /* 0x003fea0003800000 */
.L_x_7162:
[----:B------:R-:W-:Y:S05]  /*10080*/  BRA `(.L_x_7163) ;  /* 0xffffff9000187947 */ /* 0x000fea000383ffff */
.L_x_7013:
        /* <DEDUP_REMOVED lines=8> */
.L_x_7165:
[----:B------:R-:W-:Y:S05]  /*10110*/  BSYNC B0 ;  /* 0x0000000000007941 */ /* 0x000fea0003800000 */
.L_x_7164:
        /* <DEDUP_REMOVED lines=10> */
.L_x_7166:
[----:B------:R-:W-:Y:S02]  /*101c0*/  MOV R252, 0x1f ;  /* 0x0000001f00fc7802 */ /* 0x000fe40000000f00 */
[----:B------:R-:W-:Y:S02]  /*101d0*/  MOV R70, R247 ;  /* 0x000000f700467202 */ /* 0x000fe40000000f00 */
[----:B------:R-:W-:-:S07]  /*101e0*/  MOV R241, R244 ;  /* 0x000000f400f17202 */ /* 0x000fce0000000f00 */
[----:B------:R-:W-:Y:S05]  /*101f0*/  WARPSYNC.COLLECTIVE R71, `(.L_x_7167) ;  /* 0x0000000047087348 */ /* 0x000fea0003c00000 */
[----:B------:R0:W1:Y:S02]  /*10200*/  SHFL.IDX P3, R244, R70, R69, R68 ;  /* 0x0000004546f47389 */ /* 0x0000640000060044 */
[----:B01----:R-:W-:Y:S05]  /*10210*/  ENDCOLLECTIVE ;  /* 0x000000000000791b */ /* 0x003fea0003800000 */
.L_x_7167:
        /* <DEDUP_REMOVED lines=15> */
.L_x_7168:
[----:B------:R-:W-:Y:S01]  /*10310*/  MOV R70, R60 ;  /* 0x0000003c00467202 */ /* 0x000fe20000000f00 */
[----:B------:R-:W-:-:S07]  /*10320*/  FADD.FTZ R240, R244, R240 ;  /* 0x000000f0f4f07221 */ /* 0x000fce0000010000 */
[----:B------:R-:W-:Y:S05]  /*10330*/  WARPSYNC.COLLECTIVE R71, `(.L_x_7169) ;  /* 0x0000000047087348 */ /* 0x000fea0003c00000 */
[----:B------:R0:W1:Y:S02]  /*10340*/  SHFL.DOWN P0, R244, R250, R251, R252 ;  /* 0x080000fbfaf47389 */ /* 0x00006400000000fc */
[----:B01----:R-:W-:Y:S05]  /*10350*/  ENDCOLLECTIVE ;  /* 0x000000000000791b */ /* 0x003fea0003800000 */
.L_x_7169:
[----:B------:R-:W-:Y:S02]  /*10360*/  MOV R250, R246 ;  /* 0x000000f600fa7202 */ /* 0x000fe40000000f00 */
[----:B------:R-:W-:-:S07]  /*10370*/  MOV R245, R244 ;  /* 0x000000f400f57202 */ /* 0x000fce0000000f00 */
[----:B------:R-:W-:Y:S05]  /*10380*/  WARPSYNC.COLLECTIVE R71, `(.L_x_7170) ;  /* 0x0000000047087348 */ /* 0x000fea0003c00000 */
[----:B------:R0:W1:Y:S02]  /*10390*/  SHFL.DOWN P0, R244, R250, R251, R252 ;  /* 0x080000fbfaf47389 */ /* 0x00006400000000fc */
[----:B01----:R-:W-:Y:S05]  /*103a0*/  ENDCOLLECTIVE ;  /* 0x000000000000791b */ /* 0x003fea0003800000 */
.L_x_7170:
[----:B------:R-:W-:Y:S02]  /*103b0*/  MOV R250, R247 ;  /* 0x000000f700fa7202 */ /* 0x000fe40000000f00 */
[----:B------:R-:W-:-:S07]  /*103c0*/  MOV R246, R244 ;  /* 0x000000f400f67202 */ /* 0x000fce0000000f00 */
[----:B------:R-:W-:Y:S05]  /*103d0*/  WARPSYNC.COLLECTIVE R71, `(.L_x_7171) ;  /* 0x0000000047087348 */ /* 0x000fea0003c00000 */
[----:B------:R0:W1:Y:S02]  /*103e0*/  SHFL.DOWN P0, R244, R250, R251, R252 ;  /* 0x080000fbfaf47389 */ /* 0x00006400000000fc */
[----:B01----:R-:W-:Y:S05]  /*103f0*/  ENDCOLLECTIVE ;  /* 0x000000000000791b */ /* 0x003fea0003800000 */
.L_x_7171:
[----:B------:R-:W-:Y:S02]  /*10400*/  MOV R250, R248 ;  /* 0x000000f800fa7202 */ /* 0x000fe40000000f00 */
[----:B------:R-:W-:-:S07]  /*10410*/  MOV R247, R244 ;  /* 0x000000f400f77202 */ /* 0x000fce0000000f00 */
[----:B------:R-:W-:Y:S05]  /*10420*/  WARPSYNC.COLLECTIVE R71, `(.L_x_7172) ;  /* 0x0000000047087348 */ /* 0x000fea0003c00000 */
[----:B------:R0:W1:Y:S02]  /*10430*/  SHFL.DOWN P0, R244, R250, R251, R252 ;  /* 0x080000fbfaf47389 */ /* 0x00006400000000fc */
[----:B01----:R-:W-:Y:S05]  /*10440*/  ENDCOLLECTIVE ;  /* 0x000000000000791b */ /* 0x003fea0003800000 */
.L_x_7172:
[----:B------:R-:W-:-:S07]  /*10450*/  MOV R248, R244 ;  /* 0x000000f400f87202 */ /* 0x000fce0000000f00 */
[----:B------:R-:W-:Y:S05]  /*10460*/  WARPSYNC.COLLECTIVE R71, `(.L_x_7173) ;  /* 0x0000000047087348 */ /* 0x000fea0003c00000 */
[----:B------:R0:W1:Y:S02]  /*10470*/  SHFL.IDX P3, R244, R70, R69, R68 ;  /* 0x0000004546f47389 */ /* 0x0000640000060044 */
[----:B01----:R-:W-:Y:S05]  /*10480*/  ENDCOLLECTIVE ;  /* 0x000000000000791b */ /* 0x003fea0003800000 */
.L_x_7173:
[----:B------:R-:W-:Y:S02]  /*10490*/  MOV R70, R61 ;  /* 0x0000003d00467202 */ /* 0x000fe40000000f00 */
[----:B------:R-:W-:-:S07]  /*104a0*/  MOV R60, R244 ;  /* 0x000000f4003c7202 */ /* 0x000fce0000000f00 */
[----:B------:R-:W-:Y:S05]  /*104b0*/  WARPSYNC.COLLECTIVE R71, `(.L_x_7174) ;  /* 0x0000000047087348 */ /* 0x000fea0003c00000 */
[----:B------:R0:W1:Y:S02]  /*104c0*/  SHFL.IDX P3, R244, R70, R69, R68 ;  /* 0x0000004546f47389 */ /* 0x0000640000060044 */
[----:B01----:R-:W-:Y:S05]  /*104d0*/  ENDCOLLECTIVE ;  /* 0x000000000000791b */ /* 0x003fea0003800000 */
.L_x_7174:
[----:B------:R-:W-:Y:S02]  /*104e0*/  MOV R70, R62 ;  /* 0x0000003e00467202 */ /* 0x000fe40000000f00 */
[----:B------:R-:W-:-:S07]  /*104f0*/  MOV R61, R244 ;  /* 0x000000f4003d7202 */ /* 0x000fce0000000f00 */
[----:B------:R-:W-:Y:S05]  /*10500*/  WARPSYNC.COLLECTIVE R71, `(.L_x_7175) ;  /* 0x0000000047087348 */ /* 0x000fea0003c00000 */
[----:B------:R0:W1:Y:S02]  /*10510*/  SHFL.IDX P3, R244, R70, R69, R68 ;  /* 0x0000004546f47389 */ /* 0x0000640000060044 */
[----:B01----:R-:W-:Y:S05]  /*10520*/  ENDCOLLECTIVE ;  /* 0x000000000000791b */ /* 0x003fea0003800000 */
.L_x_7175:
[----:B------:R-:W-:Y:S02]  /*10530*/  MOV R70, R63 ;  /* 0x0000003f00467202 */ /* 0x000fe40000000f00 */
[----:B------:R-:W-:-:S07]  /*10540*/  MOV R62, R244 ;  /* 0x000000f4003e7202 */ /* 0x000fce0000000f00 */
[----:B------:R-:W-:Y:S05]  /*10550*/  WARPSYNC.COLLECTIVE R71, `(.L_x_7176) ;  /* 0x0000000047087348 */ /* 0x000fea0003c00000 */
[----:B------:R0:W1:Y:S02]  /*10560*/  SHFL.IDX P3, R244, R70, R69, R68 ;  /* 0x0000004546f47389 */ /* 0x0000640000060044 */
[----:B01----:R-:W-:Y:S05]  /*10570*/  ENDCOLLECTIVE ;  /* 0x000000000000791b */ /* 0x003fea0003800000 */
.L_x_7176:
[----:B------:R-:W-:Y:S01]  /*10580*/  MOV R63, R244 ;  /* 0x000000f4003f7202 */ /* 0x000fe20000000f00 */
[----:B------:R-:W-:Y:S06]  /*10590*/  BRA `(.L_x_7177) ;  /* 0xffffff8c006c7947 */ /* 0x000fec000383ffff */
.L_x_7178:
        /* <DEDUP_REMOVED lines=14> */
.L_x_18693:


//--------------------- .text._Z25selective_scan_bwd_kernelI32Selective_Scan_bwd_kernel_traitsILi64ELi16ELb0ELb0ELb1ELb1ELb0EfN3c107complexIfEEEEv12SSMParamsBwd --------------------------
	.section	.text._Z25selective_scan_bwd_kernelI32Selective_Scan_bwd_kernel_traitsILi64ELi16ELb0ELb0ELb1ELb1ELb0EfN3c107complexIfEEEEv12SSMParamsBwd,"ax",@progbits
	.align	128
        .global         _Z25selective_scan_bwd_kernelI32Selective_Scan_bwd_kernel_traitsILi64ELi16ELb0ELb0ELb1ELb1ELb0EfN3c107complexIfEEEEv12SSMParamsBwd
        .type           _Z25selective_scan_bwd_kernelI32Selective_Scan_bwd_kernel_traitsILi64ELi16ELb0ELb0ELb1ELb1ELb0EfN3c107complexIfEEEEv12SSMParamsBwd,@function
        .size           _Z25selective_scan_bwd_kernelI32Selective_Scan_bwd_kernel_traitsILi64ELi16ELb0ELb0ELb1ELb1ELb0EfN3c107complexIfEEEEv12SSMParamsBwd,(.L_x_18694 - _Z25selective_scan_bwd_kernelI32Selective_Scan_bwd_kernel_traitsILi64ELi16ELb0ELb0ELb1ELb1ELb0EfN3c107complexIfEEEEv12SSMParamsBwd)
        .other          _Z25selective_scan_bwd_kernelI32Selective_Scan_bwd_kernel_traitsILi64ELi16ELb0ELb0ELb1ELb1ELb0EfN3c107complexIfEEEEv12SSMParamsBwd,@"STO_CUDA_ENTRY STV_DEFAULT"
_Z25selective_scan_bwd_kernelI32Selective_Scan_bwd_kernel_traitsILi64ELi16ELb0ELb0ELb1ELb1ELb0EfN3c107complexIfEEEEv12SSMParamsBwd:
.text._Z25selective_scan_bwd_kernelI32Selective_Scan_bwd_kernel_traitsILi64ELi16ELb0ELb0ELb1ELb1ELb0EfN3c107complexIfEEEEv12SSMParamsBwd:
        /* <DEDUP_REMOVED lines=143> */
.L_x_7311:
[----:B------:R-:W0:Y:S01]  /*08f0*/  S2R R190, SR_TID.X ;  /* 0x0000000000be7919 */ /* 0x000e220000002100 */
[----:B------:R-:W1:Y:S01]  /*0900*/  LDCU UR33, c[0x0][0x388] ;  /* 0x00007100ff2177ac */ /* 0x000e620008000800 */
[----:B------:R-:W-:Y:S02]  /*0910*/  MOV R4, UR16 ;  /* 0x0000001000047c02 */ /* 0x000fe40008000f00 */
[----:B------:R-:W-:Y:S02]  /*0920*/  CS2R R18, SRZ ;  /* 0x0000000000127805 */ /* 0x000fe4000001ff00 */
[----:B------:R-:W-:Y:S01]  /*0930*/  MOV R5, UR17 ;  /* 0x0000001100057c02 */ /* 0x000fe20008000f00 */
[----:B------:R-:W-:Y:S01]  /*0940*/  ULEA UR8, UR15, 0xfffffc00, 0xa ;  /* 0xfffffc000f087891 */ /* 0x000fe2000f8e50ff */
[----:B------:R-:W-:Y:S01]  /*0950*/  HFMA2 R16, -RZ, RZ, 0, 0 ;  /* 0x00000000ff107431 */ /* 0x000fe200000001ff */
[----:B------:R-:W-:Y:S02]  /*0960*/  MOV R14, RZ ;  /* 0x000000ff000e7202 */ /* 0x000fe40000000f00 */
[----:B------:R-:W-:Y:S01]  /*0970*/  CS2R R12, SRZ ;  /* 0x00000000000c7805 */ /* 0x000fe2000001ff00 */
[----:B------:R-:W-:Y:S01]  /*0980*/  IMAD.WIDE.U32 R8, R3, 0x4, R4 ;  /* 0x0000000403087825 */ /* 0x000fe200078e0004 */
[----:B------:R-:W-:-:S02]  /*0990*/  CS2R R22, SRZ ;  /* 0x0000000000167805 */ /* 0x000fc4000001ff00 */
        /* <DEDUP_REMOVED lines=15> */
[----:B------:R-:W-:Y:S02]  /*0a90*/  LOP3.LUT R5, R32, 0x60, RZ, 0xfc, !PT ;  /* 0x0000006020057812 */ /* 0x000fe400078efcff */
        /* <DEDUP_REMOVED lines=136> */
[----:B----4-:R2:W-:Y:S04]  /*1320*/  STS [R249+0x280], R14 ;  /* 0x0002800ef9007388 */ /* 0x0105e80000000800 */
[----:B------:R3:W-:Y:S04]  /*1330*/  STS [R237+0x300], R16 ;  /* 0x00030010ed007388 */ /* 0x0007e80000000800 */
[----:B------:R4:W-:Y:S04]  /*1340*/  STS [R105+0x380], R18 ;  /* 0x0003801269007388 */ /* 0x0009e80000000800 */
[----:B------:R-:W-:Y:S01]  /*1350*/  STS [R104+0x400], R19 ;  /* 0x0004001368007388 */ /* 0x000fe20000000800 */
[----:B------:R-:W-:-:S03]  /*1360*/  LEA R96, R96, UR28, 0x2 ;  /* 0x0000001c60607c11 */ /* 0x000fc6000f8e10ff */
        /* <DEDUP_REMOVED lines=34> */
[----:B------:R-:W-:Y:S02]  /*1590*/  ISETP.NE.AND P0, PT, R41, RZ, PT ;  /* 0x000000ff2900720c */ /* 0x000fe40003f05270 */
[----:B--2---:R-:W-:Y:S02]  /*15a0*/  CS2R R14, SRZ ;  /* 0x00000000000e7805 */ /* 0x004fe4000001ff00 */
[----:B---3--:R-:W-:Y:S01]  /*15b0*/  CS2R R16, SRZ ;  /* 0x0000000000107805 */ /* 0x008fe2000001ff00 */
[----:B----4-:R-:W-:Y:S01]  /*15c0*/  HFMA2 R18, -RZ, RZ, 0, 0 ;  /* 0x00000000ff127431 */ /* 0x010fe200000001ff */
[----:B------:R-:W-:Y:S01]  /*15d0*/  MOV R20, RZ ;  /* 0x000000ff00147202 */ /* 0x000fe20000000f00 */
[----:B-----5:R-:W-:Y:S01]  /*15e0*/  HFMA2 R22, -RZ, RZ, 0, 0 ;  /* 0x00000000ff167431 */ /* 0x020fe200000001ff */
[----:B------:R-:W-:Y:S01]  /*15f0*/  MOV R24, RZ ;  /* 0x000000ff00187202 */ /* 0x000fe20000000f00 */
[----:B------:R-:W-:Y:S01]  /*1600*/  HFMA2 R3, -RZ, RZ, 0, 0 ;  /* 0x00000000ff037431 */ /* 0x000fe200000001ff */
[----:B------:R-:W-:Y:S01]  /*1610*/  MOV R26, RZ ;  /* 0x000000ff001a7202 */ /* 0x000fe20000000f00 */
[----:B------:R-:W2:Y:S04]  /*1620*/  @!P1 LDG.E R15, desc[UR34][R6.64+0x500] ;  /* 0x00050022060f9981 */ /* 0x000ea8000c1e1900 */
[----:B------:R-:W3:Y:S01]  /*1630*/  @!P0 LDG.E R12, desc[UR34][R6.64+0x200] ;  /* 0x00020022060c8981 */ /* 0x000ee2000c1e1900 */
[----:B------:R-:W-:-:S03]  /*1640*/  ISETP.NE.AND P0, PT, R43, RZ, PT ;  /* 0x000000ff2b00720c */ /* 0x000fc60003f05270 */
[----:B------:R-:W4:Y:S04]  /*1650*/  @!P2 LDG.E R22, desc[UR34][R6.64+0x580] ;  /* 0x000580220616a981 */ /* 0x000f28000c1e1900 */
[----:B------:R-:W5:Y:S04]  /*1660*/  @!P3 LDG.E R17, desc[UR34][R6.64+0x600] ;  /* 0x000600220611b981 */ /* 0x000f68000c1e1900 */
[----:B------:R-:W5:Y:S04]  /*1670*/  @!P4 LDG.E R24, desc[UR34][R6.64+0x680] ;  /* 0x000680220618c981 */ /* 0x000f68000c1e1900 */
[----:B------:R-:W2:Y:S01]  /*1680*/  @!P0 LDG.E R14, desc[UR34][R6.64+0x280] ;  /* 0x00028022060e8981 */ /* 0x000ea2000c1e1900 */
[----:B------:R-:W-:-:S03]  /*1690*/  ISETP.NE.AND P0, PT, R45, RZ, PT ;  /* 0x000000ff2d00720c */ /* 0x000fc60003f05270 */
[----:B------:R-:W5:Y:S04]  /*16a0*/  @!P5 LDG.E R3, desc[UR34][R6.64+0x700] ;  /* 0x000700220603d981 */ /* 0x000f68000c1e1900 */
[----:B------:R-:W5:Y:S06]  /*16b0*/  @!P6 LDG.E R26, desc[UR34][R6.64+0x780] ;  /* 0x00078022061ae981 */ /* 0x000f6c000c1e1900 */
[----:B------:R-:W4:Y:S01]  /*16c0*/  @!P0 LDG.E R16, desc[UR34][R6.64+0x300] ;  /* 0x0003002206108981 */ /* 0x000f22000c1e1900 */
[----:B------:R-:W-:-:S13]  /*16d0*/  ISETP.NE.AND P0, PT, R47, RZ, PT ;  /* 0x000000ff2f00720c */ /* 0x000fda0003f05270 */
[----:B------:R-:W5:Y:S01]  /*16e0*/  @!P0 LDG.E R18, desc[UR34][R6.64+0x380] ;  /* 0x0003802206128981 */ /* 0x000f62000c1e1900 */
[----:B------:R-:W-:-:S13]  /*16f0*/  ISETP.NE.AND P0, PT, R49, RZ, PT ;  /* 0x000000ff3100720c */ /* 0x000fda0003f05270 */
        /* <DEDUP_REMOVED lines=26> */
[----:B---3--:R-:W-:Y:S04]  /*18a0*/  STS [R63+0x200], R12 ;  /* 0x0002000c3f007388 */ /* 0x008fe80000000800 */
[----:B--2---:R-:W-:Y:S04]  /*18b0*/  STS [R249+0x280], R14 ;  /* 0x0002800ef9007388 */ /* 0x004fe80000000800 */
        /* <DEDUP_REMOVED lines=42> */
[----:B------:R-:W-:Y:S01]  /*1b60*/  MOV R14, RZ ;  /* 0x000000ff000e7202 */ /* 0x000fe20000000f00 */
[----:B------:R-:W-:Y:S01]  /*1b70*/  HFMA2 R16, -RZ, RZ, 0, 0 ;  /* 0x00000000ff107431 */ /* 0x000fe200000001ff */
[----:B------:R-:W-:Y:S02]  /*1b80*/  CS2R R20, SRZ ;  /* 0x0000000000147805 */ /* 0x000fe4000001ff00 */
        /* <DEDUP_REMOVED lines=16> */
[----:B------:R-:W5:Y:S04]  /*1c90*/  @!P0 LDG.E R16, desc[UR34][R4.64+0x480] ;  /* 0x0004802204108981 */ /* 0x000f68000c1e1900 */
[----:B------:R0:W-:Y:S01]  /*1ca0*/  STL [R1+0x10], R67 ;  /* 0x0000104301007387 */ /* 0x0001e20000100800 */
[----:B-1----:R-:W-:-:S03]  /*1cb0*/  FADD.FTZ R79, R79, UR6 ;  /* 0x000000064f4f7e21 */ /* 0x002fc60008010000 */
[----:B------:R0:W-:Y:S04]  /*1cc0*/  STL [R1+0xc], R66 ;  /* 0x00000c4201007387 */ /* 0x0001e80000100800 */
[----:B------:R0:W-:Y:S04]  /*1cd0*/  STL [R1+0x8], R65 ;  /* 0x0000084101007387 */ /* 0x0001e80000100800 */
[----:B------:R0:W-:Y:S04]  /*1ce0*/  STL [R1+0x4], R64 ;  /* 0x0000044001007387 */ /* 0x0001e80000100800 */
[----:B------:R0:W-:Y:S01]  /*1cf0*/  STL [R1], R63 ;  /* 0x0000003f01007387 */ /* 0x0001e20000100800 */
[----:B------:R-:W-:Y:S01]  /*1d00*/  FSETP.GTU.FTZ.AND P0, PT, R79, 20, PT ;  /* 0x41a000004f00780b */ /* 0x000fe20003f1c000 */
[----:B--2---:R-:W-:Y:S01]  /*1d10*/  FADD.FTZ R78, R78, UR6 ;  /* 0x000000064e4e7e21 */ /* 0x004fe20008010000 */
[----:B---3--:R-:W-:Y:S01]  /*1d20*/  FADD.FTZ R77, R77, UR6 ;  /* 0x000000064d4d7e21 */ /* 0x008fe20008010000 */
[----:B----4-:R-:W-:Y:S01]  /*1d30*/  FADD.FTZ R76, R76, UR6 ;  /* 0x000000064c4c7e21 */ /* 0x010fe20008010000 */
[----:B-----5:R-:W-:Y:S01]  /*1d40*/  FADD.FTZ R75, R75, UR6 ;  /* 0x000000064b4b7e21 */ /* 0x020fe20008010000 */
        /* <DEDUP_REMOVED lines=72> */
.L_x_7181:
[----:B------:R-:W-:Y:S05]  /*21d0*/  BSYNC.RECONVERGENT B0 ;  /* 0x0000000000007941 */ /* 0x000fea0003800200 */
.L_x_7180:
        /* <DEDUP_REMOVED lines=34> */
.L_x_7183:
[----:B------:R-:W-:Y:S05]  /*2400*/  BSYNC.RECONVERGENT B0 ;  /* 0x0000000000007941 */ /* 0x000fea0003800200 */
.L_x_7182:
        /* <DEDUP_REMOVED lines=34> */
.L_x_7185:
[----:B------:R-:W-:Y:S05]  /*2630*/  BSYNC.RECONVERGENT B0 ;  /* 0x0000000000007941 */ /* 0x000fea0003800200 */
.L_x_7184:
        /* <DEDUP_REMOVED lines=34> */
.L_x_7187:
[----:B------:R-:W-:Y:S05]  /*2860*/  BSYNC.RECONVERGENT B0 ;  /* 0x0000000000007941 */ /* 0x000fea0003800200 */
.L_x_7186:
        /* <DEDUP_REMOVED lines=34> */
.L_x_7189:
[----:B------:R-:W-:Y:S05]  /*2a90*/  BSYNC.RECONVERGENT B0 ;  /* 0x0000000000007941 */ /* 0x000fea0003800200 */
.L_x_7188:
        /* <DEDUP_REMOVED lines=37> */
.L_x_7191:
[----:B------:R-:W-:Y:S05]  /*2cf0*/  BSYNC.RECONVERGENT B0 ;  /* 0x0000000000007941 */ /* 0x000fea0003800200 */
.L_x_7190:
        /* <DEDUP_REMOVED lines=38> */
.L_x_7193:
[----:B------:R-:W-:Y:S05]  /*2f60*/  BSYNC.RECONVERGENT B0 ;  /* 0x0000000000007941 */ /* 0x000fea0003800200 */
.L_x_7192:
        /* <DEDUP_REMOVED lines=38> */
.L_x_7195:
[----:B------:R-:W-:Y:S05]  /*31d0*/  BSYNC.RECONVERGENT B0 ;  /* 0x0000000000007941 */ /* 0x000fea0003800200 */
.L_x_7194:
        /* <DEDUP_REMOVED lines=38> */
.L_x_7197:
[----:B------:R-:W-:Y:S05]  /*3440*/  BSYNC.RECONVERGENT B0 ;  /* 0x0000000000007941 */ /* 0x000fea0003800200 */
.L_x_7196:
        /* <DEDUP_REMOVED lines=38> */
.L_x_7199:
[----:B------:R-:W-:Y:S05]  /*36b0*/  BSYNC.RECONVERGENT B0 ;  /* 0x0000000000007941 */ /* 0x000fea0003800200 */
.L_x_7198:
        /* <DEDUP_REMOVED lines=38> */
.L_x_7201:
[----:B------:R-:W-:Y:S05]  /*3920*/  BSYNC.RECONVERGENT B0 ;  /* 0x0000000000007941 */ /* 0x000fea0003800200 */
.L_x_7200:
        /* <DEDUP_REMOVED lines=32> */
.L_x_7203:
[----:B------:R-:W-:Y:S05]  /*3b30*/  BSYNC.RECONVERGENT B0 ;  /* 0x0000000000007941 */ /* 0x000fea0003800200 */
.L_x_7202:
        /* <DEDUP_REMOVED lines=32> */
.L_x_7205:
[----:B------:R-:W-:Y:S05]  /*3d40*/  BSYNC.RECONVERGENT B0 ;  /* 0x0000000000007941 */ /* 0x000fea0003800200 */
.L_x_7204:
        /* <DEDUP_REMOVED lines=32> */
.L_x_7207:
[----:B------:R-:W-:Y:S05]  /*3f50*/  BSYNC.RECONVERGENT B0 ;  /* 0x0000000000007941 */ /* 0x000fea0003800200 */
.L_x_7206:
        /* <DEDUP_REMOVED lines=32> */
.L_x_7209:
[----:B------:R-:W-:Y:S05]  /*4160*/  BSYNC.RECONVERGENT B0 ;  /* 0x0000000000007941 */ /* 0x000fea0003800200 */
.L_x_7208:
        /* <DEDUP_REMOVED lines=32> */
.L_x_7211:
[----:B------:R-:W-:Y:S05]  /*4370*/  BSYNC.RECONVERGENT B0 ;  /* 0x0000000000007941 */ /* 0x000fea0003800200 */
.L_x_7210:
        /* <DEDUP_REMOVED lines=27> */
[----:B0-----:R-:W-:Y:S01]  /*4530*/  SHF.L.U32 R13, R190, 0x5, RZ ;  /* 0x00000005be0d7819 */ /* 0x001fe200000006ff */
[----:B------:R-:W-:Y:S01]  /*4540*/  FADD.FTZ R19, R19, R19 ;  /* 0x0000001313137221 */ /* 0x000fe20000010000 */
        /* <DEDUP_REMOVED lines=9> */
[----:B------:R-:W2:Y:S02]  /*45e0*/  LDCU UR46, c[0x0][0x394] ;  /* 0x00007280ff2e77ac */ /* 0x000ea40008000800 */
[----:B------:R-:W-:Y:S01]  /*45f0*/  PLOP3.LUT P1, PT, PT, PT, UP0, 0x80, 0x8 ;  /* 0x000000000008781c */ /* 0x000fe20003f2f008 */
[----:B------:R-:W3:Y:S03]  /*4600*/  LDCU UR47, c[0x0][0x38c] ;  /* 0x00007180ff2f77ac */ /* 0x000ee60008000800 */
[----:B------:R-:W-:Y:S01]  /*4610*/  ISETP.EQ.AND P1, PT, R0, RZ, P1 ;  /* 0x000000ff0000720c */ /* 0x000fe20000f22270 */
[----:B------:R-:W-:Y:S01]  /*4620*/  FADD.FTZ R0, R12, R12 ;  /* 0x0000000c0c007221 */ /* 0x000fe20000010000 */
[----:B------:R-:W-:Y:S01]  /*4630*/  FADD.FTZ R12, R11, R11 ;  /* 0x0000000b0b0c7221 */ /* 0x000fe20000010000 */
[----:B------:R-:W-:Y:S01]  /*4640*/  FADD.FTZ R11, R10, R10 ;  /* 0x0000000a0a0b7221 */ /* 0x000fe20000010000 */
[----:B------:R-:W-:Y:S01]  /*4650*/  FADD.FTZ R10, R9, R9 ;  /* 0x00000009090a7221 */ /* 0x000fe20000010000 */
[----:B-1----:R-:W-:Y:S01]  /*4660*/  UIMAD.WIDE.U32 UR12, UR8, UR28, URZ ;  /* 0x0000001c080c72a5 */ /* 0x002fe2000f8e00ff */
[----:B------:R-:W-:Y:S01]  /*4670*/  FADD.FTZ R9, R8, R8 ;  /* 0x0000000808097221 */ /* 0x000fe20000010000 */
[----:B0-----:R-:W-:Y:S01]  /*4680*/  UIMAD.WIDE.U32 UR10, UR8, UR30, URZ ;  /* 0x0000001e080a72a5 */ /* 0x001fe2000f8e00ff */
[----:B------:R-:W-:Y:S01]  /*4690*/  FADD.FTZ R8, R7, R7 ;  /* 0x0000000707087221 */ /* 0x000fe20000010000 */
[----:B------:R-:W-:Y:S01]  /*46a0*/  UIMAD UR29, UR8, UR29, UR13 ;  /* 0x0000001d081d72a4 */ /* 0x000fe2000f8e020d */
[----:B------:R-:W-:Y:S01]  /*46b0*/  FADD.FTZ R7, R6, R6 ;  /* 0x0000000606077221 */ /* 0x000fe20000010000 */
[----:B------:R-:W-:Y:S01]  /*46c0*/  UIMAD UR31, UR8, UR31, UR11 ;  /* 0x0000001f081f72a4 */ /* 0x000fe2000f8e020b */
[----:B------:R-:W-:Y:S01]  /*46d0*/  FADD.FTZ R6, R5, R5 ;  /* 0x0000000505067221 */ /* 0x000fe20000010000 */
[----:B------:R-:W-:Y:S01]  /*46e0*/  USHF.L.U32 UR8, UR15, 0xb, URZ ;  /* 0x0000000b0f087899 */ /* 0x000fe200080006ff */
[----:B------:R-:W-:Y:S01]  /*46f0*/  FADD.FTZ R5, R4, R4 ;  /* 0x0000000404057221 */ /* 0x000fe20000010000 */
[----:B------:R-:W-:Y:S01]  /*4700*/  FADD.FTZ R4, R3, R3 ;  /* 0x0000000303047221 */ /* 0x000fe20000010000 */
[----:B------:R-:W-:Y:S01]  /*4710*/  LOP3.LUT R3, R190, 0x1f, RZ, 0xc0, !PT ;  /* 0x0000001fbe037812 */ /* 0x000fe200078ec0ff */
[----:B------:R-:W-:Y:S01]  /*4720*/  ULEA UR8, UR33, -UR8, 0x1 ;  /* 0x8000000821087291 */ /* 0x000fe2000f8e08ff */
[----:B------:R-:W0:Y:S03]  /*4730*/  LDCU UR30, c[0x0][0x388] ;  /* 0x00007100ff1e77ac */ /* 0x000e260008000800 */
[----:B------:R-:W-:Y:S01]  /*4740*/  UIADD3 UR32, UPT, UPT, UR8, 0x800, URZ ;  /* 0x0000080008207890 */ /* 0x000fe2000fffe0ff */
[----:B------:R-:W1:Y:S05]  /*4750*/  LDCU.64 UR42, c[0x0][0x3a8] ;  /* 0x00007500ff2a77ac */ /* 0x000e6a0008000a00 */
[----:B------:R-:W-:Y:S01]  /*4760*/  ISETP.GE.AND P0, PT, R56, UR32, PT ;  /* 0x0000002038007c0c */ /* 0x000fe2000bf06270 */
[----:B------:R-:W-:Y:S01]  /*4770*/  HFMA2 R56, -RZ, RZ, 0, 0 ;  /* 0x00000000ff387431 */ /* 0x000fe200000001ff */
[----:B------:R-:W4:Y:S01]  /*4780*/  LDCU.64 UR40, c[0x0][0x3c0] ;  /* 0x00007800ff2877ac */ /* 0x000f220008000a00 */
[----:B------:R-:W0:Y:S01]  /*4790*/  LDCU.64 UR38, c[0x0][0x4f0] ;  /* 0x00009e00ff2677ac */ /* 0x000e220008000a00 */
[----:B------:R-:W0:Y:S09]  /*47a0*/  LDCU.64 UR44, c[0x0][0x3e0] ;  /* 0x00007c00ff2c77ac */ /* 0x000e320008000a00 */
[----:B------:R-:W-:Y:S01]  /*47b0*/  @P0 LOP3.LUT R2, R2, 0x4, RZ, 0xfc, !PT ;  /* 0x0000000402020812 */ /* 0x000fe200078efcff */
[----:B------:R-:W0:Y:S01]  /*47c0*/  LDCU.128 UR24, c[0x0][0x440] ;  /* 0x00008800ff1877ac */ /* 0x000e220008000c00 */
[----:B-123--:R-:W-:-:S05]  /*47d0*/  UMOV UR8, URZ ;  /* 0x000000ff00087c82 */ /* 0x00efca0008000000 */
.L_x_7310:
[----:B------:R-:W-:Y:S01]  /*47e0*/  UMOV UR28, UR12 ;  /* 0x0000000c001c7c82 */ /* 0x000fe20008000000 */
[----:B0-----:R-:W-:Y:S01]  /*47f0*/  LOP3.LUT R60, R13, 0x7c1f, R190, 0xc8, !PT ;  /* 0x00007c1f0d3c7812 */ /* 0x001fe200078ec8be */
[----:B------:R-:W-:Y:S01]  /*4800*/  UIMAD.WIDE.U32 UR36, UR8, UR42, UR28 ;  /* 0x0000002a082472a5 */ /* 0x000fe2000f8e001c */
[----:B------:R-:W-:-:S03]  /*4810*/  LOP3.LUT P6, RZ, R2, 0x4, RZ, 0xc0, !PT ;  /* 0x0000000402ff7812 */ /* 0x000fc600078cc0ff */
[----:B------:R-:W-:Y:S02]  /*4820*/  UIMAD UR28, UR8, UR43, UR37 ;  /* 0x0000002b081c72a4 */ /* 0x000fe4000f8e0225 */
[----:B0-----:R-:W-:-:S04]  /*4830*/  ULEA UR33, UP0, UR36, UR24, 0x3 ;  /* 0x0000001824217291 */ /* 0x001fc8000f8018ff */
[----:B------:R-:W-:Y:S01]  /*4840*/  ULEA.HI.X UR36, UR36, UR25, UR28, 0x3, UP0 ;  /* 0x0000001924247291 */ /* 0x000fe200080f1c1c */
[----:B------:R-:W-:Y:S02]  /*4850*/  LOP3.LUT R107, R3, 0x7c00, R13, 0xf8, !PT ;  /* 0x00007c00036b7812 */ /* 0x000fe400078ef80d */
[----:B-1----:R-:W-:Y:S02]  /*4860*/  MOV R62, UR33 ;  /* 0x00000021003e7c02 */ /* 0x002fe40008000f00 */
[----:B------:R-:W-:Y:S02]  /*4870*/  MOV R67, UR44 ;  /* 0x0000002c00437c02 */ /* 0x000fe40008000f00 */
[----:B------:R-:W-:Y:S02]  /*4880*/  MOV R63, UR36 ;  /* 0x00000024003f7c02 */ /* 0x000fe40008000f00 */
[----:B------:R-:W-:Y:S02]  /*4890*/  MOV R61, RZ ;  /* 0x000000ff003d7202 */ /* 0x000fe40000000f00 */
[----:B------:R-:W-:-:S02]  /*48a0*/  LOP3.LUT R64, R107, 0x20, RZ, 0xfc, !PT ;  /* 0x000000206b407812 */ /* 0x000fc400078efcff */
[----:B--2---:R-:W2:Y:S01]  /*48b0*/  LDG.E.64 R62, desc[UR34][R62.64] ;  /* 0x000000223e3e7981 */ /* 0x004ea2000c1e1b00 */
[----:B------:R-:W-:Y:S01]  /*48c0*/  LOP3.LUT R65, R107, 0x40, RZ, 0xfc, !PT ;  /* 0x000000406b417812 */ /* 0x000fe200078efcff */
[----:B------:R-:W-:Y:S01]  /*48d0*/  IMAD.WIDE.U32 R60, R67, UR8, R60 ;  /* 0x00000008433c7c25 */ /* 0x000fe2000f8e003c */
[----:B------:R-:W-:Y:S02]  /*48e0*/  MOV R67, UR45 ;  /* 0x0000002d00437c02 */ /* 0x000fe40008000f00 */
[----:B------:R-:W-:Y:S02]  /*48f0*/  ISETP.GE.AND P0, PT, R64, UR32, PT ;  /* 0x0000002040007c0c */ /* 0x000fe4000bf06270 */
[----:B------:R-:W-:Y:S01]  /*4900*/  ISETP.GE.AND P3, PT, R65, UR32, PT ;  /* 0x0000002041007c0c */ /* 0x000fe2000bf66270 */
[----:B------:R-:W-:Y:S01]  /*4910*/  IMAD R61, R67, UR8, R61 ;  /* 0x00000008433d7c24 */ /* 0x000fe2000f8e023d */
[----:B------:R-:W-:Y:S02]  /*4920*/  LOP3.LUT R65, R107, 0x60, RZ, 0xfc, !PT ;  /* 0x000000606b417812 */ /* 0x000fe400078efcff */
[----:B------:R-:W-:-:S02]  /*4930*/  LEA R64, P2, R60, UR23, 0x2 ;  /* 0x000000173c407c11 */ /* 0x000fc4000f8410ff */
[----:B----4-:R-:W-:Y:S02]  /*4940*/  LOP3.LUT R66, R107, 0x80, RZ, 0xfc, !PT ;  /* 0x000000806b427812 */ /* 0x010fe400078efcff */
[----:B------:R-:W-:Y:S02]  /*4950*/  ISETP.GE.AND P5, PT, R65, UR32, PT ;  /* 0x0000002041007c0c */ /* 0x000fe4000bfa6270 */
[----:B------:R-:W-:Y:S02]  /*4960*/  LOP3.LUT R67, R107, 0xa0, RZ, 0xfc, !PT ;  /* 0x000000a06b437812 */ /* 0x000fe400078efcff */
[----:B------:R-:W-:Y:S02]  /*4970*/  MOV R147, RZ ;  /* 0x000000ff00937202 */ /* 0x000fe40000000f00 */
[----:B------:R-:W-:Y:S02]  /*4980*/  LEA.HI.X R65, R60, UR21, R61, 0x2, P2 ;  /* 0x000000153c417c11 */ /* 0x000fe400090f143d */
[----:B------:R-:W-:-:S02]  /*4990*/  ISETP.GE.AND P4, PT, R66, UR32, PT ;  /* 0x0000002042007c0c */ /* 0x000fc4000bf86270 */
[----:B------:R-:W-:Y:S01]  /*49a0*/  LOP3.LUT R60, R107, 0xc0, RZ, 0xfc, !PT ;  /* 0x000000c06b3c7812 */ /* 0x000fe200078efcff */
[----:B---3--:R-:W3:Y:S01]  /*49b0*/  @!P0 LDG.E R147, desc[UR34][R64.64+0x80] ;  /* 0x0000802240938981 */ /* 0x008ee2000c1e1900 */
[----:B------:R-:W-:Y:S02]  /*49c0*/  ISETP.GE.AND P2, PT, R67, UR32, PT ;  /* 0x0000002043007c0c */ /* 0x000fe4000bf46270 */
[----:B------:R-:W-:Y:S02]  /*49d0*/  CS2R R134, SRZ ;  /* 0x0000000000867805 */ /* 0x000fe4000001ff00 */
[----:B------:R-:W-:Y:S02]  /*49e0*/  MOV R143, RZ ;  /* 0x000000ff008f7202 */ /* 0x000fe40000000f00 */
[----:B------:R-:W-:Y:S02]  /*49f0*/  ISETP.GE.AND P0, PT, R60, UR32, PT ;  /* 0x000000203c007c0c */ /* 0x000fe4000bf06270 */
[----:B------:R-:W-:-:S02]  /*4a00*/  LOP3.LUT R60, R107, 0xe0, RZ, 0xfc, !PT ;  /* 0x000000e06b3c7812 */ /* 0x000fc400078efcff */
[----:B------:R-:W-:Y:S02]  /*4a10*/  CS2R R136, SRZ ;  /* 0x0000000000887805 */ /* 0x000fe4000001ff00 */
[----:B------:R-:W-:Y:S01]  /*4a20*/  LOP3.LUT R61, R107, 0x100, RZ, 0xfc, !PT ;  /* 0x000001006b3d7812 */ /* 0x000fe200078efcff */
[----:B------:R-:W5:Y:S01]  /*4a30*/  @!P3 LDG.E R143, desc[UR34][R64.64+0x100] ;  /* 0x00010022408fb981 */ /* 0x000f62000c1e1900 */
[----:B------:R-:W-:Y:S02]  /*4a40*/  CS2R R108, SRZ ;  /* 0x00000000006c7805 */ /* 0x000fe4000001ff00 */
[----:B------:R-:W-:Y:S01]  /*4a50*/  ISETP.GE.AND P3, PT, R60, UR32, PT ;  /* 0x000000203c007c0c */ /* 0x000fe2000bf66270 */
[----:B------:R-:W5:Y:S01]  /*4a60*/  @!P5 LDG.E R135, desc[UR34][R64.64+0x180] ;  /* 0x000180224087d981 */ /* 0x000f62000c1e1900 */
[----:B------:R-:W-:Y:S02]  /*4a70*/  ISETP.GE.AND P5, PT, R61, UR32, PT ;  /* 0x000000203d007c0c */ /* 0x000fe4000bfa6270 */
[----:B------:R-:W-:-:S02]  /*4a80*/  LOP3.LUT R60, R107, 0x120, RZ, 0xfc, !PT ;  /* 0x000001206b3c7812 */ /* 0x000fc400078efcff */
[----:B------:R-:W-:Y:S02]  /*4a90*/  CS2R R112, SRZ ;  /* 0x0000000000707805 */ /* 0x000fe4000001ff00 */
[C---:B------:R-:W-:Y:S01]  /*4aa0*/  LOP3.LUT R61, R107.reuse, 0x140, RZ, 0xfc, !PT ;  /* 0x000001406b3d7812 */ /* 0x040fe200078efcff */
[----:B------:R-:W5:Y:S01]  /*4ab0*/  @!P4 LDG.E R137, desc[UR34][R64.64+0x200] ;  /* 0x000200224089c981 */ /* 0x000f62000c1e1900 */
[----:B------:R-:W-:Y:S02]  /*4ac0*/  ISETP.GE.AND P4, PT, R60, UR32, PT ;  /* 0x000000203c007c0c */ /* 0x000fe4000bf86270 */
[----:B------:R-:W-:Y:S01]  /*4ad0*/  LOP3.LUT R60, R107, 0x160, RZ, 0xfc, !PT ;  /* 0x000001606b3c7812 */ /* 0x000fe200078efcff */
[----:B------:R-:W5:Y:S01]  /*4ae0*/  @!P2 LDG.E R109, desc[UR34][R64.64+0x280] ;  /* 0x00028022406da981 */ /* 0x000f62000c1e1900 */
[----:B------:R-:W-:Y:S02]  /*4af0*/  ISETP.GE.AND P2, PT, R61, UR32, PT ;  /* 0x000000203d007c0c */ /* 0x000fe4000bf46270 */
[----:B------:R-:W-:Y:S01]  /*4b00*/  MOV R131, RZ ;  /* 0x000000ff00837202 */ /* 0x000fe20000000f00 */
[----:B------:R-:W5:Y:S01]  /*4b10*/  @!P0 LDG.E R112, desc[UR34][R64.64+0x300] ;  /* 0x0003002240708981 */ /* 0x000f62000c1e1900 */
[----:B------:R-:W-:-:S02]  /*4b20*/  ISETP.GE.AND P0, PT, R60, UR32, PT ;  /* 0x000000203c007c0c */ /* 0x000fc4000bf06270 */
[C---:B------:R-:W-:Y:S02]  /*4b30*/  LOP3.LUT R60, R107.reuse, 0x1a0, RZ, 0xfc, !PT ;  /* 0x000001a06b3c7812 */ /* 0x040fe400078efcff */
[----:B------:R-:W-:Y:S02]  /*4b40*/  CS2R R66, SRZ ;  /* 0x0000000000427805 */ /* 0x000fe4000001ff00 */
[C---:B------:R-:W-:Y:S01]  /*4b50*/  LOP3.LUT R61, R107.reuse, 0x180, RZ, 0xfc, !PT ;  /* 0x000001806b3d7812 */ /* 0x040fe200078efcff */
[----:B------:R-:W5:Y:S01]  /*4b60*/  @!P5 LDG.E R136, desc[UR34][R64.64+0x400] ;  /* 0x000400224088d981 */ /* 0x000f62000c1e1900 */
[----:B------:R-:W-:Y:S02]  /*4b70*/  ISETP.GE.AND P5, PT, R60, UR32, PT ;  /* 0x000000203c007c0c */ /* 0x000fe4000bfa6270 */
[----:B------:R-:W-:Y:S01]  /*4b80*/  LOP3.LUT R60, R107, 0x1e0, RZ, 0xfc, !PT ;  /* 0x000001e06b3c7812 */ /* 0x000fe200078efcff */
[----:B------:R-:W5:Y:S01]  /*4b90*/  @!P3 LDG.E R131, desc[UR34][R64.64+0x380] ;  /* 0x000380224083b981 */ /* 0x000f62000c1e1900 */
[----:B------:R-:W-:-:S02]  /*4ba0*/  ISETP.GE.AND P3, PT, R61, UR32, PT ;  /* 0x000000203d007c0c */ /* 0x000fc4000bf66270 */
[----:B------:R-:W-:Y:S02]  /*4bb0*/  CS2R R120, SRZ ;  /* 0x0000000000787805 */ /* 0x000fe4000001ff00 */
[C---:B------:R-:W-:Y:S01]  /*4bc0*/  LOP3.LUT R61, R107.reuse, 0x1c0, RZ, 0xfc, !PT ;  /* 0x000001c06b3d7812 */ /* 0x040fe200078efcff */
        /* <DEDUP_REMOVED lines=8> */
[C---:B------:R-:W-:Y:S02]  /*4c50*/  LOP3.LUT R60, R107.reuse, 0x240, RZ, 0xfc, !PT ;  /* 0x000002406b3c7812 */ /* 0x040fe400078efcff */
[----:B------:R-:W-:Y:S02]  /*4c60*/  CS2R R68, SRZ ;  /* 0x0000000000447805 */ /* 0x000fe4000001ff00 */
[----:B------:R-:W-:Y:S01]  /*4c70*/  LOP3.LUT R61, R107, 0x220, RZ, 0xfc, !PT ;  /* 0x000002206b3d7812 */ /* 0x000fe200078efcff */
[----:B------:R-:W5:Y:S01]  /*4c80*/  @!P5 LDG.E R110, desc[UR34][R64.64+0x680] ;  /* 0x00068022406ed981 */ /* 0x000f62000c1e1900 */
[----:B------:R-:W-:Y:S02]  /*4c90*/  MOV R150, RZ ;  /* 0x000000ff00967202 */ /* 0x000fe40000000f00 */
[----:B------:R-:W-:Y:S01]  /*4ca0*/  ISETP.GE.AND P5, PT, R60, UR32, PT ;  /* 0x000000203c007c0c */ /* 0x000fe2000bfa6270 */
[----:B------:R-:W5:Y:S01]  /*4cb0*/  @!P3 LDG.E R111, desc[UR34][R64.64+0x600] ;  /* 0x00060022406fb981 */ /* 0x000f62000c1e1900 */
[----:B------:R-:W-:-:S02]  /*4cc0*/  ISETP.GE.AND P3, PT, R61, UR32, PT ;  /* 0x000000203d007c0c */ /* 0x000fc4000bf66270 */
[C---:B------:R-:W-:Y:S02]  /*4cd0*/  LOP3.LUT R60, R107.reuse, 0x260, RZ, 0xfc, !PT ;  /* 0x000002606b3c7812 */ /* 0x040fe400078efcff */
[----:B------:R-:W-:Y:S01]  /*4ce0*/  CS2R R70, SRZ ;  /* 0x0000000000467805 */ /* 0x000fe2000001ff00 */
[----:B------:R-:W3:Y:S01]  /*4cf0*/  @!P6 LDG.E R150, desc[UR34][R64.64] ;  /* 0x000000224096e981 */ /* 0x000ee2000c1e1900 */
[----:B------:R-:W-:-:S03]  /*4d00*/  LOP3.LUT R61, R107, 0x280, RZ, 0xfc, !PT ;  /* 0x000002806b3d7812 */ /* 0x000fc600078efcff */
[----:B------:R-:W5:Y:S01]  /*4d10*/  @!P4 LDG.E R69, desc[UR34][R64.64+0x700] ;  /* 0x000700224045c981 */ /* 0x000f62000c1e1900 */
[----:B------:R-:W-:Y:S02]  /*4d20*/  ISETP.GE.AND P4, PT, R60, UR32, PT ;  /* 0x000000203c007c0c */ /* 0x000fe4000bf86270 */
[----:B------:R-:W-:Y:S02]  /*4d30*/  LOP3.LUT R60, R107, 0x2a0, RZ, 0xfc, !PT ;  /* 0x000002a06b3c7812 */ /* 0x000fe400078efcff */
[----:B------:R-:W-:Y:S01]  /*4d40*/  CS2R R132, SRZ ;  /* 0x0000000000847805 */ /* 0x000fe2000001ff00 */
[----:B------:R-:W5:Y:S01]  /*4d50*/  @!P0 LDG.E R71, desc[UR34][R64.64+0x800] ;  /* 0x0008002240478981 */ /* 0x000f62000c1e1900 */
[----:B------:R-:W-:-:S03]  /*4d60*/  ISETP.GE.AND P0, PT, R60, UR32, PT ;  /* 0x000000203c007c0c */ /* 0x000fc6000bf06270 */
[----:B------:R-:W5:Y:S01]  /*4d70*/  @!P2 LDG.E R108, desc[UR34][R64.64+0x780] ;  /* 0x00078022406ca981 */ /* 0x000f62000c1e1900 */
[----:B------:R-:W-:Y:S02]  /*4d80*/  ISETP.GE.AND P2, PT, R61, UR32, PT ;  /* 0x000000203d007c0c */ /* 0x000fe4000bf46270 */
[C---:B------:R-:W-:Y:S01]  /*4d90*/  LOP3.LUT R60, R107.reuse, 0x2c0, RZ, 0xfc, !PT ;  /* 0x000002c06b3c7812 */ /* 0x040fe200078efcff */
[----:B------:R-:W5:Y:S03]  /*4da0*/  @!P3 LDG.E R132, desc[UR34][R64.64+0x880] ;  /* 0x000880224084b981 */ /* 0x000f66000c1e1900 */
[----:B------:R-:W-:Y:S01]  /*4db0*/  ISETP.GE.AND P3, PT, R60, UR32, PT ;  /* 0x000000203c007c0c */ /* 0x000fe2000bf66270 */
[----:B------:R-:W5:Y:S01]  /*4dc0*/  @!P4 LDG.E R66, desc[UR34][R64.64+0x980] ;  /* 0x000980224042c981 */ /* 0x000f62000c1e1900 */
[C---:B------:R-:W-:Y:S02]  /*4dd0*/  LOP3.LUT R60, R107.reuse, 0x300, RZ, 0xfc, !PT ;  /* 0x000003006b3c7812 */ /* 0x040fe400078efcff */
[----:B------:R-:W-:Y:S01]  /*4de0*/  LOP3.LUT R61, R107, 0x2e0, RZ, 0xfc, !PT ;  /* 0x000002e06b3d7812 */ /* 0x000fe200078efcff */
[----:B------:R-:W5:Y:S01]  /*4df0*/  @!P5 LDG.E R70, desc[UR34][R64.64+0x900] ;  /* 0x000900224046d981 */ /* 0x000f62000c1e1900 */
[----:B------:R-:W-:-:S02]  /*4e00*/  ISETP.GE.AND P4, PT, R60, UR32, PT ;  /* 0x000000203c007c0c */ /* 0x000fc4000bf86270 */
[----:B------:R-:W-:Y:S01]  /*4e10*/  LOP3.LUT R60, R107, 0x320, RZ, 0xfc, !PT ;  /* 0x000003206b3c7812 */ /* 0x000fe200078efcff */
[----:B------:R-:W5:Y:S01]  /*4e20*/  @!P2 LDG.E R120, desc[UR34][R64.64+0xa00] ;  /* 0x000a00224078a981 */ /* 0x000f62000c1e1900 */
[----:B------:R-:W-:Y:S02]  /*4e30*/  ISETP.GE.AND P5, PT, R61, UR32, PT ;  /* 0x000000203d007c0c */ /* 0x000fe4000bfa6270 */
[----:B------:R-:W-:Y:S02]  /*4e40*/  ISETP.GE.AND P2, PT, R60, UR32, PT ;  /* 0x000000203c007c0c */ /* 0x000fe4000bf46270 */
[----:B------:R-:W-:Y:S02]  /*4e50*/  CS2R R118, SRZ ;  /* 0x0000000000767805 */ /* 0x000fe4000001ff00 */
[----:B------:R-:W-:Y:S02]  /*4e60*/  LOP3.LUT R60, R107, 0x360, RZ, 0xfc, !PT ;  /* 0x000003606b3c7812 */ /* 0x000fe400078efcff */
[----:B------:R-:W-:-:S02]  /*4e70*/  CS2R R116, SRZ ;  /* 0x0000000000747805 */ /* 0x000fc4000001ff00 */
[----:B------:R-:W-:Y:S01]  /*4e80*/  LOP3.LUT R61, R107, 0x340, RZ, 0xfc, !PT ;  /* 0x000003406b3d7812 */ /* 0x000fe200078efcff */
[----:B------:R-:W5:Y:S01]  /*4e90*/  @!P3 LDG.E R68, desc[UR34][R64.64+0xb00] ;  /* 0x000b00224044b981 */ /* 0x000f62000c1e1900 */
[----:B------:R-:W-:Y:S02]  /*4ea0*/  CS2R R114, SRZ ;  /* 0x0000000000727805 */ /* 0x000fe4000001ff00 */
        /* <DEDUP_REMOVED lines=8> */
[----:B------:R-:W-:-:S03]  /*4f30*/  ISETP.GE.AND P2, PT, R61, UR32, PT ;  /* 0x000000203d007c0c */ /* 0x000fc6000bf46270 */
[----:B------:R-:W5:Y:S04]  /*4f40*/  @!P4 LDG.E R116, desc[UR34][R64.64+0xc00] ;  /* 0x000c00224074c981 */ /* 0x000f68000c1e1900 */
[----:B------:R-:W5:Y:S04]  /*4f50*/  @!P0 LDG.E R113, desc[UR34][R64.64+0xd00] ;  /* 0x000d002240718981 */ /* 0x000f68000c1e1900 */
[----:B------:R-:W5:Y:S04]  /*4f60*/  @!P3 LDG.E R114, desc[UR34][R64.64+0xd80] ;  /* 0x000d80224072b981 */ /* 0x000f68000c1e1900 */
[----:B------:R-:W5:Y:S04]  /*4f70*/  @!P5 LDG.E R118, desc[UR34][R64.64+0xe00] ;  /* 0x000e00224076d981 */ /* 0x000f68000c1e1900 */
[----:B------:R-:W5:Y:S01]  /*4f80*/  @!P2 LDG.E R133, desc[UR34][R64.64+0xe80] ;  /* 0x000e80224085a981 */ /* 0x000f62000c1e1900 */
[----:B------:R-:W-:Y:S01]  /*4f90*/  UMOV UR36, UR10 ;  /* 0x0000000a00247c82 */ /* 0x000fe20008000000 */
[----:B------:R-:W-:Y:S01]  /*4fa0*/  UMOV UR37, UR31 ;  /* 0x0000001f00257c82 */ /* 0x000fe20008000000 */
[----:B------:R-:W-:Y:S01]  /*4fb0*/  LOP3.LUT R107, R107, 0x3c0, RZ, 0xfc, !PT ;  /* 0x000003c06b6b7812 */ /* 0x000fe200078efcff */
[----:B----4-:R-:W-:Y:S01]  /*4fc0*/  UIMAD.WIDE.U32 UR36, UR8, UR40, UR36 ;  /* 0x00000028082472a5 */ /* 0x010fe2000f8e0024 */
[----:B------:R-:W-:-:S02]  /*4fd0*/  LOP3.LUT R60, R13, 0x3e0, R3, 0xfe, !PT ;  /* 0x000003e00d3c7812 */ /* 0x000fc400078efe03 */
[----:B------:R-:W-:Y:S01]  /*4fe0*/  ISETP.GE.AND P0, PT, R107, UR32, PT ;  /* 0x000000206b007c0c */ /* 0x000fe2000bf06270 */
[----:B------:R-:W-:Y:S01]  /*4ff0*/  UIMAD UR28, UR8, UR41, UR37 ;  /* 0x00000029081c72a4 */ /* 0x000fe2000f8e0225 */
[----:B------:R-:W-:Y:S01]  /*5000*/  ISETP.GE.AND P4, PT, R60, UR32, PT ;  /* 0x000000203c007c0c */ /* 0x000fe2000bf86270 */
[----:B------:R-:W-:Y:S01]  /*5010*/  ULEA UR33, UP0, UR36, UR26, 0x3 ;  /* 0x0000001a24217291 */ /* 0x000fe2000f8018ff */
[----:B------:R-:W-:-:S03]  /*5020*/  MOV R140, RZ ;  /* 0x000000ff008c7202 */ /* 0x000fc60000000f00 */
[----:B------:R-:W-:Y:S01]  /*5030*/  ULEA.HI.X UR36, UR36, UR27, UR28, 0x3, UP0 ;  /* 0x0000001b24247291 */ /* 0x000fe200080f1c1c */
[----:B------:R-:W-:Y:S02]  /*5040*/  MOV R139, RZ ;  /* 0x000000ff008b7202 */ /* 0x000fe40000000f00 */
[----:B------:R-:W-:-:S03]  /*5050*/  MOV R60, UR33 ;  /* 0x00000021003c7c02 */ /* 0x000fc60008000f00 */
[----:B------:R-:W-:Y:S01]  /*5060*/  MOV R61, UR36 ;  /* 0x00000024003d7c02 */ /* 0x000fe20008000f00 */
[----:B------:R-:W4:Y:S04]  /*5070*/  @!P0 LDG.E R140, desc[UR34][R64.64+0xf00] ;  /* 0x000f0022408c8981 */ /* 0x000f28000c1e1900 */
[----:B------:R0:W4:Y:S04]  /*5080*/  @!P4 LDG.E R139, desc[UR34][R64.64+0xf80] ;  /* 0x000f8022408bc981 */ /* 0x000128000c1e1900 */
[----:B------:R-:W4:Y:S01]  /*5090*/  LDG.E.64 R60, desc[UR34][R60.64] ;  /* 0x000000223c3c7981 */ /* 0x000f22000c1e1b00 */
[----:B------:R-:W1:Y:S01]  /*50a0*/  S2UR UR33, SR_CgaCtaId ;  /* 0x00000000002179c3 */ /* 0x000e620000008800 */
[----:B------:R-:W-:Y:S01]  /*50b0*/  LOP3.LUT R107, R190, 0x3e0, RZ, 0xc0, !PT ;  /* 0x000003e0be6b7812 */ /* 0x000fe200078ec0ff */
[----:B------:R-:W-:-:S02]  /*50c0*/  UMOV UR28, 0x400 ;  /* 0x00000400001c7882 */ /* 0x000fc40000000000 */
[----:B-1----:R-:W-:Y:S01]  /*50d0*/  ULEA UR28, UR33, UR28, 0x18 ;  /* 0x0000001c211c7291 */ /* 0x002fe2000f8ec0ff */
[----:B--2---:R-:W-:-:S13]  /*50e0*/  R2UR UR36, R63 ;  /* 0x000000003f2472ca */ /* 0x004fda00000e0000 */
[----:B------:R-:W-:-:S04]  /*50f0*/  FMUL.FTZ R63, R79, UR36 ;  /* 0x000000244f3f7c20 */ /* 0x000fc80008410000 */
[----:B0-----:R-:W-:Y:S01]  /*5100*/  FMUL.RZ R64, R63, 0.15915493667125701904 ;  /* 0x3e22f9833f407820 */ /* 0x001fe2000040c000 */
        /* <DEDUP_REMOVED lines=8> */
[----:B------:R-:W-:Y:S01]  /*5190*/  FMUL.FTZ R63, R75, UR36 ;  /* 0x000000244b3f7c20 */ /* 0x000fe20008410000 */
[----:B0-----:R-:W-:-:S05]  /*51a0*/  IADD3 R64, PT, PT, R107, R106, RZ ;  /* 0x0000006a6b407210 */ /* 0x001fca0007ffe0ff */
[----:B------:R-:W-:Y:S01]  /*51b0*/  MUFU.SIN R142, R122 ;  /* 0x0000007a008e7308 */ /* 0x000fe20000000400 */
[----:B------:R-:W-:-:S07]  /*51c0*/  IMAD R152, R107, 0x1f, R64 ;  /* 0x0000001f6b987824 */ /* 0x000fce00078e0240 */
[----:B------:R0:W-:Y:S01]  /*51d0*/  MUFU.COS R144, R122 ;  /* 0x0000007a00907308 */ /* 0x0001e20000000000 */
[----:B------:R-:W-:Y:S01]  /*51e0*/  FMUL.RZ R125, R63, 0.15915493667125701904 ;  /* 0x3e22f9833f7d7820 */ /* 0x000fe2000040c000 */
[----:B------:R-:W-:Y:S01]  /*51f0*/  LEA.HI.SX32 R63, R152, R152, 0x1b ;  /* 0x00000098983f7211 */ /* 0x000fe200078fdaff */
[----:B0-----:R-:W-:-:S04]  /*5200*/  FMUL.FTZ R122, R74, UR36 ;  /* 0x000000244a7a7c20 */ /* 0x001fc80008410000 */
[----:B------:R-:W-:Y:S01]  /*5210*/  FMUL.RZ R148, R122, 0.15915493667125701904 ;  /* 0x3e22f9837a947820 */ /* 0x000fe2000040c000 */
[----:B------:R-:W-:Y:S01]  /*5220*/  FMUL.FTZ R122, R73, UR36 ;  /* 0x00000024497a7c20 */ /* 0x000fe20008410000 */
[C---:B------:R-:W-:Y:S02]  /*5230*/  IADD3 R149, PT, PT, R152.reuse, 0x40, RZ ;  /* 0x0000004098957810 */ /* 0x040fe40007ffe0ff */
[----:B------:R-:W-:Y:S01]  /*5240*/  IADD3 R151, PT, PT, R152, 0x60, RZ ;  /* 0x0000006098977810 */ /* 0x000fe20007ffe0ff */
[----:B------:R-:W-:Y:S01]  /*5250*/  FMUL.RZ R153, R122, 0.15915493667125701904 ;  /* 0x3e22f9837a997820 */ /* 0x000fe2000040c000 */
[----:B------:R-:W-:Y:S01]  /*5260*/  FMUL.FTZ R122, R72, UR36 ;  /* 0x00000024487a7c20 */ /* 0x000fe20008410000 */
[----:B------:R-:W-:Y:S01]  /*5270*/  LEA R155, R63, UR28, 0x2 ;  /* 0x0000001c3f9b7c11 */ /* 0x000fe2000f8e10ff */
[----:B------:R-:W-:Y:S01]  /*5280*/  FMUL.FTZ R63, R59, UR36 ;  /* 0x000000243b3f7c20 */ /* 0x000fe20008410000 */
[----:B------:R-:W-:Y:S01]  /*5290*/  IADD3 R123, PT, PT, R152, 0x20, RZ ;  /* 0x00000020987b7810 */ /* 0x000fe20007ffe0ff */
[----:B------:R-:W-:Y:S01]  /*52a0*/  MUFU.SIN R145, R65 ;  /* 0x0000004100917308 */ /* 0x000fe20000000400 */
[-C--:B------:R-:W-:Y:S01]  /*52b0*/  LEA.HI.SX32 R156, R149, R152.reuse, 0x1b ;  /* 0x00000098959c7211 */ /* 0x080fe200078fdaff */
[----:B------:R-:W-:Y:S01]  /*52c0*/  FMUL.FTZ R149, R58, UR36 ;  /* 0x000000243a957c20 */ /* 0x000fe20008410000 */
[----:B------:R-:W-:Y:S01]  /*52d0*/  LEA.HI.SX32 R157, R151, R152, 0x1b ;  /* 0x00000098979d7211 */ /* 0x000fe200078fdaff */
[----:B------:R-:W-:Y:S01]  /*52e0*/  FMUL.RZ R151, R63, 0.15915493667125701904 ;  /* 0x3e22f9833f977820 */ /* 0x000fe2000040c000 */
[----:B------:R-:W-:Y:S01]  /*52f0*/  IADD3 R159, PT, PT, R152, 0x80, RZ ;  /* 0x00000080989f7810 */ /* 0x000fe20007ffe0ff */
[----:B------:R-:W-:-:S02]  /*5300*/  FMUL.FTZ R154, R57, UR36 ;  /* 0x00000024399a7c20 */ /* 0x000fc40008410000 */
[----:B------:R-:W0:Y:S01]  /*5310*/  MUFU.COS R146, R65 ;  /* 0x0000004100927308 */ /* 0x000e220000000000 */
[C---:B------:R-:W-:Y:S01]  /*5320*/  IADD3 R161, PT, PT, R152.reuse, 0xa0, RZ ;  /* 0x000000a098a17810 */ /* 0x040fe20007ffe0ff */
[----:B------:R-:W-:Y:S01]  /*5330*/  FMUL.RZ R158, R149, 0.15915493667125701904 ;  /* 0x3e22f983959e7820 */ /* 0x000fe2000040c000 */
[----:B------:R-:W-:-:S05]  /*5340*/  IADD3 R163, PT, PT, R152, 0xc0, RZ ;  /* 0x000000c098a37810 */ /* 0x000fca0007ffe0ff */
[----:B------:R-:W-:Y:S01]  /*5350*/  MUFU.SIN R128, R148 ;  /* 0x0000009400807308 */ /* 0x000fe20000000400 */
[----:B------:R-:W-:Y:S01]  /*5360*/  IADD3 R165, PT, PT, R152, 0xe0, RZ ;  /* 0x000000e098a57810 */ /* 0x000fe20007ffe0ff */
[----:B------:R-:W-:-:S06]  /*5370*/  FMUL.RZ R164, R154, 0.15915493667125701904 ;  /* 0x3e22f9839aa47820 */ /* 0x000fcc000040c000 */
[----:B------:R1:W-:Y:S01]  /*5380*/  MUFU.COS R129, R148 ;  /* 0x0000009400817308 */ /* 0x0003e20000000000 */
[----:B------:R-:W-:Y:S02]  /*5390*/  IADD3 R167, PT, PT, R152, 0x100, RZ ;  /* 0x0000010098a77810 */ /* 0x000fe40007ffe0ff */
[----:B------:R-:W-:-:S05]  /*53a0*/  LEA.HI.SX32 R159, R159, R152, 0x1b ;  /* 0x000000989f9f7211 */ /* 0x000fca00078fdaff */
[----:B------:R-:W-:Y:S01]  /*53b0*/  MUFU.SIN R138, R124 ;  /* 0x0000007c008a7308 */ /* 0x000fe20000000400 */
[----:B-1----:R-:W-:Y:S01]  /*53c0*/  FMUL.RZ R148, R122, 0.15915493667125701904 ;  /* 0x3e22f9837a947820 */ /* 0x002fe2000040c000 */
[----:B------:R-:W-:-:S06]  /*53d0*/  IADD3 R169, PT, PT, R152, 0x120, RZ ;  /* 0x0000012098a97810 */ /* 0x000fcc0007ffe0ff */
[----:B------:R-:W-:Y:S01]  /*53e0*/  MUFU.COS R141, R124 ;  /* 0x0000007c008d7308 */ /* 0x000fe20000000000 */
[----:B------:R-:W-:-:S07]  /*53f0*/  LEA.HI.SX32 R161, R161, R152, 0x1b ;  /* 0x00000098a1a17211 */ /* 0x000fce00078fdaff */
[----:B------:R-:W-:Y:S01]  /*5400*/  MUFU.SIN R130, R125 ;  /* 0x0000007d00827308 */ /* 0x000fe20000000400 */
[----:B------:R-:W-:-:S07]  /*5410*/  IADD3 R171, PT, PT, R152, 0x140, RZ ;  /* 0x0000014098ab7810 */ /* 0x000fce0007ffe0ff */
[----:B------:R-:W-:Y:S01]  /*5420*/  MUFU.COS R65, R125 ;  /* 0x0000007d00417308 */ /* 0x000fe20000000000 */
[----:B------:R-:W-:-:S07]  /*5430*/  LEA.HI.SX32 R163, R163, R152, 0x1b ;  /* 0x00000098a3a37211 */ /* 0x000fce00078fdaff */
[----:B------:R-:W-:Y:S01]  /*5440*/  MUFU.SIN R124, R153 ;  /* 0x00000099007c7308 */ /* 0x000fe20000000400 */
[----:B------:R-:W-:-:S07]  /*5450*/  LEA R156, R156, UR28, 0x2 ;  /* 0x0000001c9c9c7c11 */ /* 0x000fce000f8e10ff */
[----:B------:R1:W-:Y:S01]  /*5460*/  MUFU.COS R125, R153 ;  /* 0x00000099007d7308 */ /* 0x0003e20000000000 */
[----:B------:R-:W-:Y:S02]  /*5470*/  IADD3 R173, PT, PT, R152, 0x160, RZ ;  /* 0x0000016098ad7810 */ /* 0x000fe40007ffe0ff */
[-C--:B------:R-:W-:Y:S02]  /*5480*/  LEA.HI.SX32 R165, R165, R152.reuse, 0x1b ;  /* 0x00000098a5a57211 */ /* 0x080fe400078fdaff */
[----:B-1----:R-:W-:-:S03]  /*5490*/  LEA.HI.SX32 R153, R123, R152, 0x1b ;  /* 0x000000987b997211 */ /* 0x002fc600078fdaff */
[----:B------:R-:W-:Y:S01]  /*54a0*/  MUFU.SIN R122, R148 ;  /* 0x00000094007a7308 */ /* 0x000fe20000000400 */
[----:B------:R-:W-:-:S07]  /*54b0*/  LEA R154, R153, UR28, 0x2 ;  /* 0x0000001c999a7c11 */ /* 0x000fce000f8e10ff */
[----:B------:R-:W1:Y:S01]  /*54c0*/  MUFU.COS R123, R148 ;  /* 0x00000094007b7308 */ /* 0x000e620000000000 */
[----:B------:R-:W-:Y:S01]  /*54d0*/  IADD3 R175, PT, PT, R152, 0x180, RZ ;  /* 0x0000018098af7810 */ /* 0x000fe20007ffe0ff */
[----:B---3--:R2:W-:Y:S01]  /*54e0*/  STS [R155], R150 ;  /* 0x000000969b007388 */ /* 0x0085e20000000800 */
[----:B------:R-:W-:Y:S02]  /*54f0*/  LEA.HI.SX32 R167, R167, R152, 0x1b ;  /* 0x00000098a7a77211 */ /* 0x000fe400078fdaff */
[----:B------:R-:W-:-:S03]  /*5500*/  LEA R160, R159, UR28, 0x2 ;  /* 0x0000001c9fa07c11 */ /* 0x000fc6000f8e10ff */
[----:B------:R-:W-:Y:S01]  /*5510*/  MUFU.SIN R63, R151 ;  /* 0x00000097003f7308 */ /* 0x000fe20000000400 */
[----:B------:R-:W-:Y:S01]  /*5520*/  IADD3 R177, PT, PT, R152, 0x1a0, RZ ;  /* 0x000001a098b17810 */ /* 0x000fe20007ffe0ff */
[----:B------:R3:W-:Y:S01]  /*5530*/  STS [R154+0x80], R147 ;  /* 0x000080939a007388 */ /* 0x0007e20000000800 */
[----:B------:R-:W-:-:S05]  /*5540*/  LEA.HI.SX32 R169, R169, R152, 0x1b ;  /* 0x00000098a9a97211 */ /* 0x000fca00078fdaff */
[----:B------:R-:W4:Y:S01]  /*5550*/  MUFU.COS R148, R151 ;  /* 0x0000009700947308 */ /* 0x000f220000000000 */
[----:B------:R-:W-:Y:S01]  /*5560*/  LEA R162, R161, UR28, 0x2 ;  /* 0x0000001ca1a27c11 */ /* 0x000fe2000f8e10ff */
[----:B-----5:R5:W-:Y:S01]  /*5570*/  STS [R156+0x100], R143 ;  /* 0x0001008f9c007388 */ /* 0x020be20000000800 */
[----:B------:R-:W-:-:S05]  /*5580*/  IADD3 R179, PT, PT, R152, 0x1c0, RZ ;  /* 0x000001c098b37810 */ /* 0x000fca0007ffe0ff */
[----:B------:R-:W-:Y:S01]  /*5590*/  MUFU.SIN R149, R158 ;  /* 0x0000009e00957308 */ /* 0x000fe20000000400 */
[----:B------:R-:W-:Y:S02]  /*55a0*/  LEA.HI.SX32 R171, R171, R152, 0x1b ;  /* 0x00000098abab7211 */ /* 0x000fe400078fdaff */
[----:B------:R-:W-:-:S05]  /*55b0*/  LEA R163, R163, UR28, 0x2 ;  /* 0x0000001ca3a37c11 */ /* 0x000fca000f8e10ff */
[----:B------:R0:W-:Y:S01]  /*55c0*/  MUFU.COS R151, R158 ;  /* 0x0000009e00977308 */ /* 0x0001e20000000000 */
[C---:B------:R-:W-:Y:S02]  /*55d0*/  IADD3 R181, PT, PT, R152.reuse, 0x1e0, RZ ;  /* 0x000001e098b57810 */ /* 0x040fe40007ffe0ff */
[-C--:B------:R-:W-:Y:S02]  /*55e0*/  LEA.HI.SX32 R173, R173, R152.reuse, 0x1b ;  /* 0x00000098adad7211 */ /* 0x080fe400078fdaff */
[----:B--2---:R-:W-:Y:S02]  /*55f0*/  LEA R150, R165, UR28, 0x2 ;  /* 0x0000001ca5967c11 */ /* 0x004fe4000f8e10ff */
[----:B0-----:R-:W-:Y:S02]  /*5600*/  LEA R158, R157, UR28, 0x2 ;  /* 0x0000001c9d9e7c11 */ /* 0x001fe4000f8e10ff */
[----:B------:R-:W-:Y:S02]  /*5610*/  IADD3 R183, PT, PT, R152, 0x200, RZ ;  /* 0x0000020098b77810 */ /* 0x000fe40007ffe0ff */
[----:B------:R-:W-:Y:S01]  /*5620*/  LEA.HI.SX32 R175, R175, R152, 0x1b ;  /* 0x00000098afaf7211 */ /* 0x000fe200078fdaff */
[----:B------:R0:W-:Y:S01]  /*5630*/  STS [R158+0x180], R135 ;  /* 0x000180879e007388 */ /* 0x0001e20000000800 */
[----:B------:R-:W-:-:S02]  /*5640*/  LEA R167, R167, UR28, 0x2 ;  /* 0x0000001ca7a77c11 */ /* 0x000fc4000f8e10ff */
[C---:B------:R-:W-:Y:S01]  /*5650*/  IADD3 R185, PT, PT, R152.reuse, 0x220, RZ ;  /* 0x0000022098b97810 */ /* 0x040fe20007ffe0ff */
[----:B------:R-:W-:Y:S01]  /*5660*/  STS [R160+0x200], R137 ;  /* 0x00020089a0007388 */ /* 0x000fe20000000800 */
[-C--:B------:R-:W-:Y:S02]  /*5670*/  LEA.HI.SX32 R177, R177, R152.reuse, 0x1b ;  /* 0x00000098b1b17211 */ /* 0x080fe400078fdaff */
[----:B------:R-:W-:Y:S01]  /*5680*/  LEA R169, R169, UR28, 0x2 ;  /* 0x0000001ca9a97c11 */ /* 0x000fe2000f8e10ff */
[----:B------:R-:W-:Y:S01]  /*5690*/  STS [R162+0x280], R109 ;  /* 0x0002806da2007388 */ /* 0x000fe20000000800 */
[----:B------:R-:W-:Y:S02]  /*56a0*/  IADD3 R187, PT, PT, R152, 0x240, RZ ;  /* 0x0000024098bb7810 */ /* 0x000fe40007ffe0ff */
[----:B------:R-:W-:Y:S01]  /*56b0*/  LEA.HI.SX32 R179, R179, R152, 0x1b ;  /* 0x00000098b3b37211 */ /* 0x000fe200078fdaff */
[----:B------:R2:W-:Y:S01]  /*56c0*/  STS [R163+0x300], R112 ;  /* 0x00030070a3007388 */ /* 0x0005e20000000800 */
[----:B---3--:R-:W-:-:S02]  /*56d0*/  LEA R154, R171, UR28, 0x2 ;  /* 0x0000001cab9a7c11 */ /* 0x008fc4000f8e10ff */
[-C--:B------:R-:W-:Y:S01]  /*56e0*/  LEA.HI.SX32 R181, R181, R152.reuse, 0x1b ;  /* 0x00000098b5b57211 */ /* 0x080fe200078fdaff */
[----:B------:R-:W-:Y:S01]  /*56f0*/  STS [R150+0x380], R131 ;  /* 0x0003808396007388 */ /* 0x000fe20000000800 */
[----:B-----5:R-:W-:Y:S02]  /*5700*/  LEA R156, R173, UR28, 0x2 ;  /* 0x0000001cad9c7c11 */ /* 0x020fe4000f8e10ff */
[----:B------:R-:W-:Y:S01]  /*5710*/  R2UR UR37, R62 ;  /* 0x000000003e2572ca */ /* 0x000fe200000e0000 */
[----:B------:R-:W-:Y:S01]  /*5720*/  STS [R167+0x400], R136 ;  /* 0x00040088a7007388 */ /* 0x000fe20000000800 */
[-C--:B------:R-:W-:Y:S02]  /*5730*/  LEA.HI.SX32 R183, R183, R152.reuse, 0x1b ;  /* 0x00000098b7b77211 */ /* 0x080fe400078fdaff */
[----:B0-----:R-:W-:Y:S01]  /*5740*/  LEA R158, R175, UR28, 0x2 ;  /* 0x0000001caf9e7c11 */ /* 0x001fe2000f8e10ff */
[----:B------:R0:W-:Y:S01]  /*5750*/  STS [R169+0x480], R134 ;  /* 0x00048086a9007388 */ /* 0x0001e20000000800 */
[----:B------:R-:W-:-:S02]  /*5760*/  LEA.HI.SX32 R185, R185, R152, 0x1b ;  /* 0x00000098b9b97211 */ /* 0x000fc400078fdaff */
[----:B------:R-:W-:Y:S01]  /*5770*/  LEA R177, R177, UR28, 0x2 ;  /* 0x0000001cb1b17c11 */ /* 0x000fe2000f8e10ff */
[----:B------:R-:W-:Y:S01]  /*5780*/  STS [R154+0x500], R67 ;  /* 0x000500439a007388 */ /* 0x000fe20000000800 */
[----:B------:R-:W-:Y:S02]  /*5790*/  LEA.HI.SX32 R187, R187, R152, 0x1b ;  /* 0x00000098bbbb7211 */ /* 0x000fe400078fdaff */
[----:B--2---:R-:W-:Y:S01]  /*57a0*/  LEA R112, R179, UR28, 0x2 ;  /* 0x0000001cb3707c11 */ /* 0x004fe2000f8e10ff */
[----:B------:R-:W-:Y:S01]  /*57b0*/  STS [R156+0x580], R121 ;  /* 0x000580799c007388 */ /* 0x000fe20000000800 */
[----:B------:R-:W-:Y:S02]  /*57c0*/  LEA R181, R181, UR28, 0x2 ;  /* 0x0000001cb5b57c11 */ /* 0x000fe4000f8e10ff */
[----:B0-----:R-:W-:Y:S01]  /*57d0*/  LEA R134, R183, UR28, 0x2 ;  /* 0x0000001cb7867c11 */ /* 0x001fe2000f8e10ff */
[----:B------:R-:W-:Y:S01]  /*57e0*/  STS [R158+0x600], R111 ;  /* 0x0006006f9e007388 */ /* 0x000fe20000000800 */
[----:B------:R-:W-:-:S02]  /*57f0*/  LEA R185, R185, UR28, 0x2 ;  /* 0x0000001cb9b97c11 */ /* 0x000fc4000f8e10ff */
[----:B------:R-:W-:Y:S01]  /*5800*/  LEA R187, R187, UR28, 0x2 ;  /* 0x0000001cbbbb7c11 */ /* 0x000fe2000f8e10ff */
[----:B------:R-:W-:Y:S04]  /*5810*/  STS [R177+0x680], R110 ;  /* 0x0006806eb1007388 */ /* 0x000fe80000000800 */
[----:B------:R-:W-:Y:S04]  /*5820*/  STS [R112+0x700], R69 ;  /* 0x0007004570007388 */ /* 0x000fe80000000800 */
[----:B------:R-:W-:Y:S04]  /*5830*/  STS [R181+0x780], R108 ;  /* 0x0007806cb5007388 */ /* 0x000fe80000000800 */
[----:B------:R-:W-:Y:S04]  /*5840*/  STS [R134+0x800], R71 ;  /* 0x0008004786007388 */ /* 0x000fe80000000800 */
[----:B------:R-:W-:Y:S04]  /*5850*/  STS [R185+0x880], R132 ;  /* 0x00088084b9007388 */ /* 0x000fe80000000800 */
[----:B------:R0:W-:Y:S01]  /*5860*/  STS [R187+0x900], R70 ;  /* 0x00090046bb007388 */ /* 0x0001e20000000800 */
[----:B------:R-:W-:-:S02]  /*5870*/  IADD3 R189, PT, PT, R152, 0x260, RZ ;  /* 0x0000026098bd7810 */ /* 0x000fc40007ffe0ff */
[C---:B------:R-:W-:Y:S02]  /*5880*/  IADD3 R191, PT, PT, R152.reuse, 0x280, RZ ;  /* 0x0000028098bf7810 */ /* 0x040fe40007ffe0ff */
[----:B0-----:R-:W-:Y:S02]  /*5890*/  MOV R70, UR37 ;  /* 0x0000002500467c02 */ /* 0x001fe40008000f00 */
[----:B------:R-:W-:-:S03]  /*58a0*/  IADD3 R193, PT, PT, R152, 0x2a0, RZ ;  /* 0x000002a098c17810 */ /* 0x000fc60007ffe0ff */
[----:B------:R-:W-:Y:S01]  /*58b0*/  FMUL.FTZ R70, R70, 1.4426950216293334961 ;  /* 0x3fb8aa3b46467820 */ /* 0x000fe20000410000 */
[----:B------:R-:W-:Y:S02]  /*58c0*/  IADD3 R195, PT, PT, R152, 0x2c0, RZ ;  /* 0x000002c098c37810 */ /* 0x000fe40007ffe0ff */
[----:B------:R-:W-:Y:S01]  /*58d0*/  LEA.HI.SX32 R189, R189, R152, 0x1b ;  /* 0x00000098bdbd7211 */ /* 0x000fe200078fdaff */
[----:B------:R-:W-:Y:S01]  /*58e0*/  FMUL.FTZ R67, R70, R78 ;  /* 0x0000004e46437220 */ /* 0x000fe20000410000 */
[C---:B------:R-:W-:Y:S02]  /*58f0*/  IADD3 R197, PT, PT, R152.reuse, 0x2e0, RZ ;  /* 0x000002e098c57810 */ /* 0x040fe40007ffe0ff */
[-C--:B------:R-:W-:Y:S02]  /*5900*/  LEA.HI.SX32 R191, R191, R152.reuse, 0x1b ;  /* 0x00000098bfbf7211 */ /* 0x080fe400078fdaff */
[----:B------:R-:W-:Y:S02]  /*5910*/  IADD3 R199, PT, PT, R152, 0x300, RZ ;  /* 0x0000030098c77810 */ /* 0x000fe40007ffe0ff */
[----:B------:R-:W-:-:S02]  /*5920*/  LEA.HI.SX32 R193, R193, R152, 0x1b ;  /* 0x00000098c1c17211 */ /* 0x000fc400078fdaff */
[C---:B------:R-:W-:Y:S02]  /*5930*/  IADD3 R201, PT, PT, R152.reuse, 0x320, RZ ;  /* 0x0000032098c97810 */ /* 0x040fe40007ffe0ff */
[C---:B------:R-:W-:Y:S02]  /*5940*/  IADD3 R203, PT, PT, R152.reuse, 0x340, RZ ;  /* 0x0000034098cb7810 */ /* 0x040fe40007ffe0ff */
[-C--:B------:R-:W-:Y:S02]  /*5950*/  LEA.HI.SX32 R195, R195, R152.reuse, 0x1b ;  /* 0x00000098c3c37211 */ /* 0x080fe400078fdaff */
[----:B------:R-:W-:Y:S01]  /*5960*/  LEA R189, R189, UR28, 0x2 ;  /* 0x0000001cbdbd7c11 */ /* 0x000fe2000f8e10ff */
[----:B------:R-:W0:Y:S01]  /*5970*/  MUFU.EX2 R67, R67 ;  /* 0x0000004300437308 */ /* 0x000e220000000800 */
[----:B------:R-:W-:Y:S02]  /*5980*/  IADD3 R205, PT, PT, R152, 0x360, RZ ;  /* 0x0000036098cd7810 */ /* 0x000fe40007ffe0ff */
[----:B------:R-:W-:-:S02]  /*5990*/  LEA.HI.SX32 R197, R197, R152, 0x1b ;  /* 0x00000098c5c57211 */ /* 0x000fc400078fdaff */
[----:B------:R-:W-:Y:S02]  /*59a0*/  LEA R191, R191, UR28, 0x2 ;  /* 0x0000001cbfbf7c11 */ /* 0x000fe4000f8e10ff */
[C---:B------:R-:W-:Y:S02]  /*59b0*/  IADD3 R207, PT, PT, R152.reuse, 0x380, RZ ;  /* 0x0000038098cf7810 */ /* 0x040fe40007ffe0ff */
[-C--:B------:R-:W-:Y:S02]  /*59c0*/  LEA.HI.SX32 R199, R199, R152.reuse, 0x1b ;  /* 0x00000098c7c77211 */ /* 0x080fe400078fdaff */
[----:B------:R-:W-:Y:S02]  /*59d0*/  LEA R110, R193, UR28, 0x2 ;  /* 0x0000001cc16e7c11 */ /* 0x000fe4000f8e10ff */
[----:B------:R-:W-:Y:S02]  /*59e0*/  IADD3 R209, PT, PT, R152, 0x3a0, RZ ;  /* 0x000003a098d17810 */ /* 0x000fe40007ffe0ff */
[-C--:B------:R-:W-:Y:S01]  /*59f0*/  LEA.HI.SX32 R201, R201, R152.reuse, 0x1b ;  /* 0x00000098c9c97211 */ /* 0x080fe200078fdaff */
[----:B------:R-:W-:Y:S01]  /*5a00*/  STS [R189+0x980], R66 ;  /* 0x00098042bd007388 */ /* 0x000fe20000000800 */
[----:B------:R-:W-:-:S02]  /*5a10*/  LEA.HI.SX32 R203, R203, R152, 0x1b ;  /* 0x00000098cbcb7211 */ /* 0x000fc400078fdaff */
[----:B------:R-:W-:Y:S01]  /*5a20*/  LEA R195, R195, UR28, 0x2 ;  /* 0x0000001cc3c37c11 */ /* 0x000fe2000f8e10ff */
[----:B------:R-:W-:Y:S01]  /*5a30*/  STS [R191+0xa00], R120 ;  /* 0x000a0078bf007388 */ /* 0x000fe20000000800 */
[-C--:B------:R-:W-:Y:S02]  /*5a40*/  LEA.HI.SX32 R205, R205, R152.reuse, 0x1b ;  /* 0x00000098cdcd7211 */ /* 0x080fe400078fdaff */
[----:B------:R-:W-:Y:S01]  /*5a50*/  LEA R108, R197, UR28, 0x2 ;  /* 0x0000001cc56c7c11 */ /* 0x000fe2000f8e10ff */
[----:B------:R2:W-:Y:S01]  /*5a60*/  STS [R110+0xa80], R119 ;  /* 0x000a80776e007388 */ /* 0x0005e20000000800 */
[-C--:B------:R-:W-:Y:S02]  /*5a70*/  LEA.HI.SX32 R207, R207, R152.reuse, 0x1b ;  /* 0x00000098cfcf7211 */ /* 0x080fe400078fdaff */
[----:B------:R-:W-:Y:S02]  /*5a80*/  LEA R199, R199, UR28, 0x2 ;  /* 0x0000001cc7c77c11 */ /* 0x000fe4000f8e10ff */
[----:B------:R-:W-:-:S02]  /*5a90*/  LEA.HI.SX32 R209, R209, R152, 0x1b ;  /* 0x00000098d1d17211 */ /* 0x000fc400078fdaff */
[----:B------:R-:W-:Y:S01]  /*5aa0*/  LEA R112, R201, UR28, 0x2 ;  /* 0x0000001cc9707c11 */ /* 0x000fe2000f8e10ff */
[----:B------:R3:W-:Y:S01]  /*5ab0*/  STS [R195+0xb00], R68 ;  /* 0x000b0044c3007388 */ /* 0x0007e20000000800 */
[----:B------:R-:W-:Y:S02]  /*5ac0*/  LEA R205, R205, UR28, 0x2 ;  /* 0x0000001ccdcd7c11 */ /* 0x000fe4000f8e10ff */
[----:B--2---:R-:W-:Y:S01]  /*5ad0*/  LEA R110, R203, UR28, 0x2 ;  /* 0x0000001ccb6e7c11 */ /* 0x004fe2000f8e10ff */
[----:B------:R-:W-:Y:S01]  /*5ae0*/  STS [R108+0xb80], R117 ;  /* 0x000b80756c007388 */ /* 0x000fe20000000800 */
[----:B------:R-:W-:-:S03]  /*5af0*/  LEA R207, R207, UR28, 0x2 ;  /* 0x0000001ccfcf7c11 */ /* 0x000fc6000f8e10ff */
[----:B------:R-:W-:Y:S01]  /*5b00*/  STS [R199+0xc00], R116 ;  /* 0x000c0074c7007388 */ /* 0x000fe20000000800 */
[----:B---3--:R-:W-:-:S03]  /*5b10*/  LEA R68, R209, UR28, 0x2 ;  /* 0x0000001cd1447c11 */ /* 0x008fc6000f8e10ff */
[----:B------:R-:W-:Y:S01]  /*5b20*/  STS [R112+0xc80], R115 ;  /* 0x000c807370007388 */ /* 0x000fe20000000800 */
[----:B0-----:R-:W-:-:S03]  /*5b30*/  FMUL.FTZ R137, R67, R146 ;  /* 0x0000009243897220 */ /* 0x001fc60000410000 */
[----:B------:R0:W-:Y:S01]  /*5b40*/  STS [R110+0xd00], R113 ;  /* 0x000d00716e007388 */ /* 0x0001e20000000800 */
[----:B------:R-:W-:-:S03]  /*5b50*/  FMUL.FTZ R136, R67, R145 ;  /* 0x0000009143887220 */ /* 0x000fc60000410000 */
[----:B------:R-:W-:Y:S01]  /*5b60*/  STS [R205+0xd80], R114 ;  /* 0x000d8072cd007388 */ /* 0x000fe20000000800 */
[----:B------:R-:W-:-:S03]  /*5b70*/  FMUL.FTZ R67, R70, R72 ;  /* 0x0000004846437220 */ /* 0x000fc60000410000 */
[----:B------:R-:W-:Y:S04]  /*5b80*/  STS [R207+0xe00], R118 ;  /* 0x000e0076cf007388 */ /* 0x000fe80000000800 */
[----:B------:R2:W-:Y:S01]  /*5b90*/  STS [R68+0xe80], R133 ;  /* 0x000e808544007388 */ /* 0x0005e20000000800 */
[C---:B0-----:R-:W-:Y:S01]  /*5ba0*/  FMUL.FTZ R110, R70.reuse, R74 ;  /* 0x0000004a466e7220 */ /* 0x041fe20000410000 */
[----:B------:R-:W-:Y:S01]  /*5bb0*/  FMUL.FTZ R62, R43, UR36 ;  /* 0x000000242b3e7c20 */ /* 0x000fe20008410000 */
[----:B------:R-:W1:Y:S01]  /*5bc0*/  MUFU.EX2 R67, R67 ;  /* 0x0000004300437308 */ /* 0x000e620000000800 */
[----:B--2---:R-:W-:Y:S02]  /*5bd0*/  FMUL.FTZ R68, R70, R59 ;  /* 0x0000003b46447220 */ /* 0x004fe40000410000 */
[----:B------:R-:W-:Y:S01]  /*5be0*/  FMUL.RZ R111, R62, 0.15915493667125701904 ;  /* 0x3e22f9833e6f7820 */ /* 0x000fe2000040c000 */
[----:B------:R-:W-:Y:S04]  /*5bf0*/  MUFU.EX2 R110, R110 ;  /* 0x0000006e006e7308 */ /* 0x000fe80000000800 */
[----:B------:R-:W4:Y:S01]  /*5c00*/  MUFU.EX2 R68, R68 ;  /* 0x0000004400447308 */ /* 0x000f220000000800 */
[----:B------:R-:W-:Y:S01]  /*5c10*/  FMUL.FTZ R135, R51, UR36 ;  /* 0x0000002433877c20 */ /* 0x000fe20008410000 */
[----:B------:R-:W-:-:S02]  /*5c20*/  FMUL.FTZ R157, R55, UR36 ;  /* 0x00000024379d7c20 */ /* 0x000fc40008410000 */
[----:B------:R-:W-:Y:S01]  /*5c30*/  MUFU.SIN R62, R111 ;  /* 0x0000006f003e7308 */ /* 0x000fe20000000400 */
[----:B------:R-:W-:Y:S01]  /*5c40*/  FMUL.FTZ R131, R47, UR36 ;  /* 0x000000242f837c20 */ /* 0x000fe20008410000 */
[----:B------:R-:W-:Y:S01]  /*5c50*/  FMUL.RZ R135, R135, 0.15915493667125701904 ;  /* 0x3e22f98387877820 */ /* 0x000fe2000040c000 */
[----:B------:R-:W-:-:S05]  /*5c60*/  FMUL.RZ R157, R157, 0.15915493667125701904 ;  /* 0x3e22f9839d9d7820 */ /* 0x000fca000040c000 */
[----:B------:R0:W-:Y:S01]  /*5c70*/  MUFU.COS R66, R111 ;  /* 0x0000006f00427308 */ /* 0x0001e20000000000 */
[----:B------:R-:W-:Y:S01]  /*5c80*/  FMUL.RZ R131, R131, 0.15915493667125701904 ;  /* 0x3e22f98383837820 */ /* 0x000fe2000040c000 */
[C---:B-1----:R-:W-:Y:S01]  /*5c90*/  FMUL.FTZ R123, R67.reuse, R123 ;  /* 0x0000007b437b7220 */ /* 0x042fe20000410000 */
[----:B------:R-:W-:Y:S01]  /*5ca0*/  FMUL.FTZ R122, R67, R122 ;  /* 0x0000007a437a7220 */ /* 0x000fe20000410000 */
[----:B0-----:R-:W-:Y:S01]  /*5cb0*/  FMUL.FTZ R111, R70, R75 ;  /* 0x0000004b466f7220 */ /* 0x001fe20000410000 */
[C---:B----4-:R-:W-:Y:S01]  /*5cc0*/  FMUL.FTZ R121, R68.reuse, R148 ;  /* 0x0000009444797220 */ /* 0x050fe20000410000 */
[----:B------:R-:W-:Y:S01]  /*5cd0*/  FMUL.FTZ R120, R68, R63 ;  /* 0x0000003f44787220 */ /* 0x000fe20000410000 */
[----:B------:R-:W-:Y:S01]  /*5ce0*/  USHF.L.U32 UR50, UR15, 0x8, URZ ;  /* 0x000000080f327899 */ /* 0x000fe200080006ff */
[----:B------:R-:W-:Y:S01]  /*5cf0*/  IADD3 R211, PT, PT, R152, 0x3c0, RZ ;  /* 0x000003c098d37810 */ /* 0x000fe20007ffe0ff */
[----:B------:R-:W0:Y:S01]  /*5d00*/  MUFU.COS R155, R135 ;  /* 0x00000087009b7308 */ /* 0x000e220000000000 */
[C---:B------:R-:W-:Y:S01]  /*5d10*/  FMUL.FTZ R67, R70.reuse, R51 ;  /* 0x0000003346437220 */ /* 0x040fe20000410000 */
[----:B------:R-:W-:Y:S01]  /*5d20*/  FMUL.FTZ R68, R70, R47 ;  /* 0x0000002f46447220 */ /* 0x000fe20000410000 */
[----:B------:R-:W-:Y:S01]  /*5d30*/  IADD3 R213, PT, PT, R152, 0x3e0, RZ ;  /* 0x000003e098d57810 */ /* 0x000fe20007ffe0ff */
[----:B------:R-:W-:-:S04]  /*5d40*/  FMUL.FTZ R129, R110, R129 ;  /* 0x000000816e817220 */ /* 0x000fc80000410000 */
[----:B------:R-:W1:Y:S01]  /*5d50*/  MUFU.EX2 R111, R111 ;  /* 0x0000006f006f7308 */ /* 0x000e620000000800 */
[----:B------:R-:W-:Y:S01]  /*5d60*/  FMUL.FTZ R128, R110, R128 ;  /* 0x000000806e807220 */ /* 0x000fe20000410000 */
[----:B------:R-:W-:Y:S02]  /*5d70*/  UIADD3 UR33, UPT, UPT, UR50, -0x100, URZ ;  /* 0xffffff0032217890 */ /* 0x000fe4000fffe0ff */
[----:B------:R-:W2:Y:S01]  /*5d80*/  MUFU.SIN R109, R135 ;  /* 0x00000087006d7308 */ /* 0x000ea20000000400 */
[----:B------:R-:W-:Y:S02]  /*5d90*/  SHF.L.U32 R64, R64, 0x5, RZ ;  /* 0x0000000540407819 */ /* 0x000fe400000006ff */
[-C--:B------:R-:W-:Y:S01]  /*5da0*/  LEA.HI.SX32 R211, R211, R152.reuse, 0x1b ;  /* 0x00000098d3d37211 */ /* 0x080fe200078fdaff */
[----:B------:R-:W-:Y:S01]  /*5db0*/  FMUL.FTZ R69, R70, R77 ;  /* 0x0000004d46457220 */ /* 0x000fe20000410000 */
[----:B------:R-:W-:-:S03]  /*5dc0*/  LEA.HI.SX32 R213, R213, R152, 0x1b ;  /* 0x00000098d5d57211 */ /* 0x000fc600078fdaff */
[----:B------:R-:W-:Y:S01]  /*5dd0*/  MUFU.SIN R147, R157 ;  /* 0x0000009d00937308 */ /* 0x000fe20000000400 */
[----:B------:R-:W-:Y:S01]  /*5de0*/  ULOP3.LUT UR33, UR33, 0x100, URZ, 0xc0, !UPT ;  /* 0x0000010021217892 */ /* 0x000fe2000f8ec0ff */
[----:B------:R-:W-:-:S06]  /*5df0*/  LEA.HI.SX32 R64, R64, R64, 0x1b ;  /* 0x0000004040407211 */ /* 0x000fcc00078fdaff */
[----:B------:R-:W-:Y:S01]  /*5e00*/  MUFU.COS R143, R157 ;  /* 0x0000009d008f7308 */ /* 0x000fe20000000000 */
[----:B------:R-:W-:-:S07]  /*5e10*/  LEA R211, R211, UR28, 0x2 ;  /* 0x0000001cd3d37c11 */ /* 0x000fce000f8e10ff */
[----:B------:R-:W3:Y:S01]  /*5e20*/  MUFU.COS R159, R131 ;  /* 0x00000083009f7308 */ /* 0x000ee20000000000 */
[----:B------:R-:W-:-:S07]  /*5e30*/  LEA R108, R213, UR28, 0x2 ;  /* 0x0000001cd56c7c11 */ /* 0x000fce000f8e10ff */
[----:B------:R1:W4:Y:S01]  /*5e40*/  MUFU.SIN R157, R131 ;  /* 0x00000083009d7308 */ /* 0x0003220000000400 */
[----:B------:R-:W-:-:S07]  /*5e50*/  UIADD3 UR33, UPT, UPT, UR33, UR8, URZ ;  /* 0x0000000821217290 */ /* 0x000fce000fffe0ff */
[----:B------:R-:W0:Y:S04]  /*5e60*/  MUFU.EX2 R110, R67 ;  /* 0x00000043006e7308 */ /* 0x000e280000000800 */
[----:B------:R-:W3:Y:S01]  /*5e70*/  MUFU.EX2 R68, R68 ;  /* 0x0000004400447308 */ /* 0x000ee20000000800 */
[----:B------:R-:W-:Y:S01]  /*5e80*/  LEA R64, R64, UR28, 0x2 ;  /* 0x0000001c40407c11 */ /* 0x000fe2000f8e10ff */
[----:B------:R-:W-:Y:S01]  /*5e90*/  STS [R211+0xf00], R140 ;  /* 0x000f008cd3007388 */ /* 0x000fe20000000800 */
[C---:B-1----:R-:W-:Y:S01]  /*5ea0*/  FMUL.FTZ R131, R111.reuse, R65 ;  /* 0x000000416f837220 */ /* 0x042fe20000410000 */
[----:B------:R-:W1:Y:S01]  /*5eb0*/  MUFU.EX2 R69, R69 ;  /* 0x0000004500457308 */ /* 0x000e620000000800 */
[C---:B------:R-:W-:Y:S01]  /*5ec0*/  FMUL.FTZ R71, R70.reuse, R76 ;  /* 0x0000004c46477220 */ /* 0x040fe20000410000 */
[----:B------:R4:W-:Y:S01]  /*5ed0*/  STS [R108+0xf80], R139 ;  /* 0x000f808b6c007388 */ /* 0x0009e20000000800 */
[----:B------:R-:W-:Y:S01]  /*5ee0*/  FMUL.FTZ R65, R70, R57 ;  /* 0x0000003946417220 */ /* 0x000fe20000410000 */
[----:B------:R-:W-:Y:S01]  /*5ef0*/  NOP ;  /* 0x0000000000007918 */ /* 0x000fe20000000000 */
[----:B------:R-:W-:Y:S01]  /*5f00*/  MUFU.SIN R152, R164 ;  /* 0x000000a400987308 */ /* 0x000fe20000000400 */
[----:B------:R-:W-:Y:S01]  /*5f10*/  R2UR UR48, R60 ;  /* 0x000000003c3072ca */ /* 0x000fe200000e0000 */
[----:B------:R-:W5:Y:S01]  /*5f20*/  LDS R181, [R64+0x3c] ;  /* 0x00003c0040b57984 */ /* 0x000f620000000800 */
[C---:B------:R-:W-:Y:S01]  /*5f30*/  IADD3 R166, PT, PT, R190.reuse, 0x200, RZ ;  /* 0x00000200bea67810 */ /* 0x040fe20007ffe0ff */
[----:B------:R-:W-:Y:S01]  /*5f40*/  FMUL.FTZ R130, R111, R130 ;  /* 0x000000826f827220 */ /* 0x000fe20000410000 */
[----:B------:R-:W-:Y:S01]  /*5f50*/  ISETP.NE.AND P0, PT, R190, RZ, PT ;  /* 0x000000ffbe00720c */ /* 0x000fe20003f05270 */
[----:B------:R-:W5:Y:S01]  /*5f60*/  LDS R180, [R64+0x44] ;  /* 0x0000440040b47984 */ /* 0x000f620000000800 */
[----:B------:R-:W-:Y:S01]  /*5f70*/  MOV R60, UR33 ;  /* 0x00000021003c7c02 */ /* 0x000fe20008000f00 */
[----:B------:R1:W5:Y:S01]  /*5f80*/  MUFU.COS R153, R164 ;  /* 0x000000a400997308 */ /* 0x0003620000000000 */
[C---:B0-----:R-:W-:Y:S01]  /*5f90*/  FMUL.FTZ R111, R110.reuse, R155 ;  /* 0x0000009b6e6f7220 */ /* 0x041fe20000410000 */
[----:B------:R-:W0:Y:S01]  /*5fa0*/  LDS R179, [R64+0x4c] ;  /* 0x00004c0040b37984 */ /* 0x000e220000000800 */
[----:B--2---:R-:W-:-:S03]  /*5fb0*/  FMUL.FTZ R110, R110, R109 ;  /* 0x0000006d6e6e7220 */ /* 0x004fc60000410000 */
[----:B------:R-:W2:Y:S01]  /*5fc0*/  LDS R178, [R64+0x54] ;  /* 0x0000540040b27984 */ /* 0x000ea20000000800 */
[----:B---3--:R-:W-:-:S03]  /*5fd0*/  FMUL.FTZ R109, R68, R159 ;  /* 0x0000009f446d7220 */ /* 0x008fc60000410000 */
[----:B------:R-:W3:Y:S01]  /*5fe0*/  LDS R175, [R64+0x6c] ;  /* 0x00006c0040af7984 */ /* 0x000ee20000000800 */
[----:B------:R-:W5:Y:S03]  /*5ff0*/  MUFU.EX2 R71, R71 ;  /* 0x0000004700477308 */ /* 0x000f660000000800 */
[----:B------:R-:W3:Y:S01]  /*6000*/  LDS R188, [R64+0x4] ;  /* 0x0000040040bc7984 */ /* 0x000ee20000000800 */
[----:B------:R-:W5:Y:S03]  /*6010*/  MUFU.EX2 R65, R65 ;  /* 0x0000004100417308 */ /* 0x000f660000000800 */
[----:B------:R-:W3:Y:S01]  /*6020*/  LDS R187, [R64+0xc] ;  /* 0x00000c0040bb7984 */ /* 0x000ee20000000800 */
[----:B----4-:R-:W-:-:S03]  /*6030*/  FMUL.FTZ R108, R68, R157 ;  /* 0x0000009d446c7220 */ /* 0x010fc60000410000 */
[----:B------:R-:W4:Y:S01]  /*6040*/  LDS R186, [R64+0x14] ;  /* 0x0000140040ba7984 */ /* 0x000f220000000800 */
[----:B------:R-:W-:-:S03]  /*6050*/  SEL R60, R60, R166, !P0 ;  /* 0x000000a63c3c7207 */ /* 0x000fc60004000000 */
        /* <DEDUP_REMOVED lines=8> */
[----:B------:R-:W-:-:S03]  /*60e0*/  FMUL.FTZ R112, R70, R73 ;  /* 0x0000004946707220 */ /* 0x000fc60000410000 */
[----:B------:R-:W4:Y:S04]  /*60f0*/  LDS R165, [R64+0x38] ;  /* 0x0000380040a57984 */ /* 0x000f280000000800 */
[----:B-1----:R-:W-:Y:S04]  /*6100*/  LDS R164, [R64+0x40] ;  /* 0x0000400040a47984 */ /* 0x002fe80000000800 */
[----:B------:R-:W-:Y:S04]  /*6110*/  LDS R163, [R64+0x48] ;  /* 0x0000480040a37984 */ /* 0x000fe80000000800 */
[----:B------:R-:W1:Y:S04]  /*6120*/  LDS R162, [R64+0x50] ;  /* 0x0000500040a27984 */ /* 0x000e680000000800 */
[----:B------:R-:W1:Y:S04]  /*6130*/  LDS R159, [R64+0x68] ;  /* 0x00006800409f7984 */ /* 0x000e680000000800 */
[----:B------:R-:W1:Y:S04]  /*6140*/  LDS R172, [R64] ;  /* 0x0000000040ac7984 */ /* 0x000e680000000800 */
[----:B------:R-:W1:Y:S04]  /*6150*/  LDS R171, [R64+0x8] ;  /* 0x0000080040ab7984 */ /* 0x000e680000000800 */
        /* <DEDUP_REMOVED lines=8> */
[----:B------:R4:W1:Y:S01]  /*61e0*/  LDS R157, [R64+0x78] ;  /* 0x00007800409d7984 */ /* 0x0008620000000800 */
[C---:B------:R-:W-:Y:S01]  /*61f0*/  FMUL.FTZ R135, R69.reuse, R144 ;  /* 0x0000009045877220 */ /* 0x040fe20000410000 */
[----:B------:R-:W-:Y:S01]  /*6200*/  FMUL.FTZ R134, R69, R142 ;  /* 0x0000008e45867220 */ /* 0x000fe20000410000 */
[----:B------:R-:W-:Y:S01]  /*6210*/  FMUL.FTZ R69, R70, R58 ;  /* 0x0000003a46457220 */ /* 0x000fe20000410000 */
[----:B------:R-:W0:Y:S01]  /*6220*/  MUFU.EX2 R112, R112 ;  /* 0x0000007000707308 */ /* 0x000e220000000800 */
[----:B------:R-:W-:-:S03]  /*6230*/  FMUL.FTZ R63, R39, UR36 ;  /* 0x00000024273f7c20 */ /* 0x000fc60008410000 */
[----:B------:R2:W-:Y:S01]  /*6240*/  MUFU.EX2 R118, R69 ;  /* 0x0000004500767308 */ /* 0x0005e20000000800 */
[C---:B-----5:R-:W-:Y:S01]  /*6250*/  FMUL.FTZ R133, R71.reuse, R141 ;  /* 0x0000008d47857220 */ /* 0x060fe20000410000 */
[----:B------:R-:W-:Y:S01]  /*6260*/  FMUL.FTZ R132, R71, R138 ;  /* 0x0000008a47847220 */ /* 0x000fe20000410000 */
[C---:B------:R-:W-:Y:S01]  /*6270*/  FMUL.FTZ R117, R65.reuse, R153 ;  /* 0x0000009941757220 */ /* 0x040fe20000410000 */
[----:B------:R-:W-:Y:S01]  /*6280*/  FMUL.FTZ R116, R65, R152 ;  /* 0x0000009841747220 */ /* 0x000fe20000410000 */
[C---:B------:R-:W-:Y:S01]  /*6290*/  FMUL.FTZ R71, R70.reuse, R55 ;  /* 0x0000003746477220 */ /* 0x040fe20000410000 */
[C---:B------:R-:W-:Y:S01]  /*62a0*/  FMUL.FTZ R65, R70.reuse, R43 ;  /* 0x0000002b46417220 */ /* 0x040fe20000410000 */
[----:B--2---:R-:W-:Y:S01]  /*62b0*/  FMUL.RZ R69, R63, 0.15915493667125701904 ;  /* 0x3e22f9833f457820 */ /* 0x004fe2000040c000 */
[C---:B------:R-:W-:Y:S01]  /*62c0*/  FMUL.FTZ R63, R70.reuse, R79 ;  /* 0x0000004f463f7220 */ /* 0x040fe20000410000 */
[----:B------:R-:W-:Y:S02]  /*62d0*/  FMUL.FTZ R70, R70, R39 ;  /* 0x0000002746467220 */ /* 0x000fe40000410000 */
[----:B------:R-:W-:Y:S01]  /*62e0*/  MUFU.SIN R67, R69 ;  /* 0x0000004500437308 */ /* 0x000fe20000000400 */
[C---:B0-----:R-:W-:Y:S01]  /*62f0*/  FMUL.FTZ R125, R112.reuse, R125 ;  /* 0x0000007d707d7220 */ /* 0x041fe20000410000 */
[----:B------:R-:W-:-:S06]  /*6300*/  FMUL.FTZ R124, R112, R124 ;  /* 0x0000007c707c7220 */ /* 0x000fcc0000410000 */
[----:B------:R-:W0:Y:S01]  /*6310*/  MUFU.COS R69, R69 ;  /* 0x0000004500457308 */ /* 0x000e220000000000 */
[----:B------:R-:W-:-:S07]  /*6320*/  R2UR UR49, R61 ;  /* 0x000000003d3172ca */ /* 0x000fce00000e0000 */
[----:B------:R-:W2:Y:S04]  /*6330*/  MUFU.EX2 R63, R63 ;  /* 0x0000003f003f7308 */ /* 0x000ea80000000800 */
[----:B------:R-:W0:Y:S04]  /*6340*/  MUFU.EX2 R70, R70 ;  /* 0x0000004600467308 */ /* 0x000e280000000800 */
[----:B------:R5:W3:Y:S04]  /*6350*/  MUFU.EX2 R112, R71 ;  /* 0x0000004700707308 */ /* 0x000ae80000000800 */
[----:B------:R-:W4:Y:S01]  /*6360*/  MUFU.EX2 R65, R65 ;  /* 0x0000004100417308 */ /* 0x000f220000000800 */
[----:B------:R-:W-:Y:S01]  /*6370*/  ISETP.NE.AND P2, PT, R190, 0x3f, PT ;  /* 0x0000003fbe00780c */ /* 0x000fe20003f45270 */
[C---:B--2---:R-:W-:Y:S01]  /*6380*/  FMUL.FTZ R126, R63.reuse, R126 ;  /* 0x0000007e3f7e7220 */ /* 0x044fe20000410000 */
[----:B------:R-:W-:Y:S01]  /*6390*/  FMUL.FTZ R127, R63, R127 ;  /* 0x0000007f3f7f7220 */ /* 0x000fe20000410000 */
[----:B------:R-:W-:Y:S01]  /*63a0*/  LEA R60, R60, UR28, 0x3 ;  /* 0x0000001c3c3c7c11 */ /* 0x000fe2000f8e18ff */
[----:B------:R-:W-:Y:S01]  /*63b0*/  FMUL.FTZ R68, R181, UR48 ;  /* 0x00000030b5447c20 */ /* 0x000fe20008410000 */
[C---:B0-----:R-:W-:Y:S01]  /*63c0*/  FMUL.FTZ R156, R70.reuse, R69 ;  /* 0x00000045469c7220 */ /* 0x041fe20000410000 */
[----:B------:R-:W-:Y:S01]  /*63d0*/  FMUL.FTZ R155, R70, R67 ;  /* 0x00000043469b7220 */ /* 0x000fe20000410000 */
[----:B-----5:R-:W-:Y:S01]  /*63e0*/  FMUL.FTZ R71, R180, UR48 ;  /* 0x00000030b4477c20 */ /* 0x020fe20008410000 */
[----:B------:R-:W-:Y:S01]  /*63f0*/  FMUL.FTZ R70, R179, UR48 ;  /* 0x00000030b3467c20 */ /* 0x000fe20008410000 */
[----:B---3--:R-:W-:Y:S01]  /*6400*/  FMUL.FTZ R113, R112, R143 ;  /* 0x0000008f70717220 */ /* 0x008fe20000410000 */
[----:B------:R-:W-:Y:S01]  /*6410*/  FMUL.FTZ R115, R178, UR48 ;  /* 0x00000030b2737c20 */ /* 0x000fe20008410000 */
        /* <DEDUP_REMOVED lines=14> */
[----:B------:R0:W-:Y:S01]  /*6500*/  STS.64 [R60+0x4a60], R126 ;  /* 0x004a607e3c007388 */ /* 0x0001e20000000a00 */
[----:B------:R-:W-:Y:S01]  /*6510*/  FFMA.FTZ R69, R165, UR49, R68 ;  /* 0x00000031a5457c23 */ /* 0x000fe20008010044 */
[----:B-1----:R-:W-:Y:S01]  /*6520*/  FFMA.FTZ R68, R162, UR49, R115 ;  /* 0x00000031a2447c23 */ /* 0x002fe20008010073 */
        /* <DEDUP_REMOVED lines=45> */
.L_x_7214:
[----:B------:R-:W-:-:S06]  /*6800*/  LEA R114, R190, UR28, 0x3 ;  /* 0x0000001cbe727c11 */ /* 0x000fcc000f8e18ff */
[----:B------:R-:W0:Y:S02]  /*6810*/  LDS.64 R114, [R114+0x5a68] ;  /* 0x005a680072727984 */ /* 0x000e240000000a00 */
.L_x_7215:
[----:B------:R-:W-:Y:S05]  /*6820*/  BSYNC.RECONVERGENT B0 ;  /* 0x0000000000007941 */ /* 0x000fea0003800200 */
.L_x_7213:
        /* <DEDUP_REMOVED lines=247> */
.L_x_7338:
        /* <DEDUP_REMOVED lines=13> */
.L_x_7341:
[----:B------:R-:W-:-:S03]  /*7870*/  UMOV UR33, 0xffffffff ;  /* 0xffffffff00217882 */ /* 0x000fc60000000000 */
[----:B------:R-:W-:Y:S05]  /*7880*/  BRA.DIV UR33, `(.L_x_7219) ;  /* 0x0000008a21587947 */ /* 0x000fea000b800000 */
.L_x_7344:
[----:B------:R-:W-:-:S03]  /*7890*/  UMOV UR33, 0xffffffff ;  /* 0xffffffff00217882 */ /* 0x000fc60000000000 */
[----:B------:R-:W-:Y:S05]  /*78a0*/  BRA.DIV UR33, `(.L_x_7220) ;  /* 0x0000008a21787947 */ /* 0x000fea000b800000 */
.L_x_7347:
[----:B------:R-:W-:-:S03]  /*78b0*/  UMOV UR33, 0xffffffff ;  /* 0xffffffff00217882 */ /* 0x000fc60000000000 */
[----:B------:R-:W-:Y:S05]  /*78c0*/  BRA.DIV UR33, `(.L_x_7221) ;  /* 0x0000008a21987947 */ /* 0x000fea000b800000 */
.L_x_7350:
        /* <DEDUP_REMOVED lines=10> */
.L_x_7360:
        /* <DEDUP_REMOVED lines=23> */
.L_x_7216:
[----:B---3--:R-:W3:Y:S01]  /*7ae0*/  S2R R190, SR_TID.X ;  /* 0x0000000000be7919 */ /* 0x008ee20000002100 */
[----:B------:R-:W-:Y:S05]  /*7af0*/  WARPSYNC.ALL ;  /* 0x0000000000007948 */ /* 0x000fea0003800000 */
[----:B---3--:R-:W-:Y:S01]  /*7b00*/  LOP3.LUT P0, R240, R190, 0x1f, RZ, 0xc0, !PT ;  /* 0x0000001fbef07812 */ /* 0x008fe2000780c0ff */
[----:B------:R-:W-:Y:S01]  /*7b10*/  FMUL.FTZ R230, R173, UR49 ;  /* 0x00000031ade67c20 */ /* 0x000fe20008410000 */
[C---:B--2---:R-:W-:Y:S01]  /*7b20*/  FMUL.FTZ R63, R155.reuse, R189 ;  /* 0x000000bd9b3f7220 */ /* 0x044fe20000410000 */
[-C--:B01----:R-:W-:Y:S01]  /*7b30*/  FMUL.FTZ R60, R156, R115.reuse ;  /* 0x000000739c3c7220 */ /* 0x083fe20000410000 */
[----:B------:R-:W-:Y:S01]  /*7b40*/  FMUL.FTZ R61, R155, R115 ;  /* 0x000000739b3d7220 */ /* 0x000fe20000410000 */
[----:B------:R-:W-:Y:S01]  /*7b50*/  FFMA.FTZ R230, R157, UR48, -R230 ;  /* 0x000000309de67c23 */ /* 0x000fe200080108e6 */
[----:B------:R-:W-:Y:S01]  /*7b60*/  FMUL.FTZ R227, R174, UR49 ;  /* 0x00000031aee37c20 */ /* 0x000fe20008410000 */
[-C--:B------:R-:W-:Y:S01]  /*7b70*/  FFMA.FTZ R60, -R155, R114.reuse, -R60 ;  /* 0x000000729b3c7223 */ /* 0x080fe2000001093c */
[----:B------:R-:W-:Y:S01]  /*7b80*/  FFMA.FTZ R61, R156, R114, -R61 ;  /* 0x000000729c3d7223 */ /* 0x000fe2000001083d */
[----:B------:R-:W-:Y:S01]  /*7b90*/  FMUL.FTZ R62, R4, R230 ;  /* 0x000000e6043e7220 */ /* 0x000fe20000410000 */
[----:B------:R-:W-:Y:S01]  /*7ba0*/  FFMA.FTZ R227, R158, UR48, -R227 ;  /* 0x000000309ee37c23 */ /* 0x000fe200080108e3 */
[----:B------:R-:W-:Y:S01]  /*7bb0*/  FMUL.FTZ R68, R175, UR49 ;  /* 0x00000031af447c20 */ /* 0x000fe20008410000 */
[----:B------:R-:W-:Y:S01]  /*7bc0*/  BAR.SYNC.DEFER_BLOCKING 0x0 ;  /* 0x0000000000007b1d */ /* 0x000fe20000010000 */
[-C--:B-----5:R-:W-:Y:S01]  /*7bd0*/  FFMA.FTZ R64, R156, R62.reuse, R63 ;  /* 0x0000003e9c407223 */ /* 0x0a0fe2000001003f */
[----:B------:R-:W-:Y:S01]  /*7be0*/  FMUL.FTZ R62, R155, R62 ;  /* 0x0000003e9b3e7220 */ /* 0x000fe20000410000 */
[----:B------:R-:W-:Y:S01]  /*7bf0*/  FFMA.FTZ R207, R159, UR48, -R68 ;  /* 0x000000309fcf7c23 */ /* 0x000fe20008010844 */
[----:B------:R-:W-:Y:S01]  /*7c00*/  FMUL.FTZ R69, R180, UR49 ;  /* 0x00000031b4457c20 */ /* 0x000fe20008410000 */
[----:B------:R-:W-:Y:S01]  /*7c10*/  FFMA.FTZ R64, R5, R227, R64 ;  /* 0x000000e305407223 */ /* 0x000fe20000010040 */
[----:B------:R-:W-:Y:S01]  /*7c20*/  FFMA.FTZ R63, R156, R189, -R62 ;  /* 0x000000bd9c3f7223 */ /* 0x000fe2000001083e */
[----:B------:R-:W-:Y:S01]  /*7c30*/  FMUL.FTZ R62, R138, R60 ;  /* 0x0000003c8a3e7220 */ /* 0x000fe20000410000 */
[----:B------:R-:W-:Y:S01]  /*7c40*/  FFMA.FTZ R202, R164, UR48, -R69 ;  /* 0x00000030a4ca7c23 */ /* 0x000fe20008010845 */
[----:B------:R-:W-:Y:S01]  /*7c50*/  FMUL.FTZ R66, R138, R64 ;  /* 0x000000408a427220 */ /* 0x000fe20000410000 */
[----:B------:R-:W-:Y:S01]  /*7c60*/  FADD.FTZ R63, R154, R63 ;  /* 0x0000003f9a3f7221 */ /* 0x000fe20000010000 */
[-C--:B------:R-:W-:Y:S01]  /*7c70*/  FFMA.FTZ R62, R139, R61.reuse, R62 ;  /* 0x0000003d8b3e7223 */ /* 0x080fe2000001003e */
[C---:B------:R-:W-:Y:S01]  /*7c80*/  FMUL.FTZ R61, R138.reuse, R61 ;  /* 0x0000003d8a3d7220 */ /* 0x040fe20000410000 */
[----:B------:R-:W-:Y:S01]  /*7c90*/  FMUL.FTZ R224, R183, UR49 ;  /* 0x00000031b7e07c20 */ /* 0x000fe20008410000 */
[-C--:B------:R-:W-:Y:S01]  /*7ca0*/  FMUL.FTZ R65, R138, R63.reuse ;  /* 0x0000003f8a417220 */ /* 0x080fe20000410000 */
[C---:B------:R-:W-:Y:S01]  /*7cb0*/  FFMA.FTZ R63, R139.reuse, R63, -R66 ;  /* 0x0000003f8b3f7223 */ /* 0x040fe20000010842 */
[----:B------:R-:W-:Y:S01]  /*7cc0*/  FFMA.FTZ R61, R139, R60, -R61 ;  /* 0x0000003c8b3d7223 */ /* 0x000fe2000001083d */
[----:B------:R-:W-:Y:S01]  /*7cd0*/  FFMA.FTZ R224, R167, UR48, -R224 ;  /* 0x00000030a7e07c23 */ /* 0x000fe200080108e0 */
[----:B------:R-:W-:Y:S01]  /*7ce0*/  FFMA.FTZ R65, R139, R64, R65 ;  /* 0x000000408b417223 */ /* 0x000fe20000010041 */
[CC--:B------:R-:W-:Y:S01]  /*7cf0*/  FMUL.FTZ R64, R108.reuse, R62.reuse ;  /* 0x0000003e6c407220 */ /* 0x0c0fe20000410000 */
[----:B------:R-:W-:Y:S01]  /*7d00*/  FMUL.FTZ R60, R108, R61 ;  /* 0x0000003d6c3c7220 */ /* 0x000fe20000410000 */
[----:B------:R-:W-:Y:S01]  /*7d10*/  FADD.FTZ R63, R140, R63 ;  /* 0x0000003f8c3f7221 */ /* 0x000fe20000010000 */
[----:B------:R-:W-:Y:S01]  /*7d20*/  FFMA.FTZ R65, R6, R207, R65 ;  /* 0x000000cf06417223 */ /* 0x000fe20000010041 */
[C---:B------:R-:W-:Y:S01]  /*7d30*/  FFMA.FTZ R64, R109.reuse, R61, -R64 ;  /* 0x0000003d6d407223 */ /* 0x040fe20000010840 */
[C---:B------:R-:W-:Y:S01]  /*7d40*/  FFMA.FTZ R60, R109.reuse, R62, R60 ;  /* 0x0000003e6d3c7223 */ /* 0x040fe2000001003c */
[C---:B------:R-:W-:Y:S01]  /*7d50*/  FMUL.FTZ R66, R108.reuse, R63 ;  /* 0x0000003f6c427220 */ /* 0x040fe20000410000 */
[-C--:B------:R-:W-:Y:S01]  /*7d60*/  FMUL.FTZ R62, R108, R65.reuse ;  /* 0x000000416c3e7220 */ /* 0x080fe20000410000 */
[----:B------:R-:W-:Y:S01]  /*7d70*/  FMUL.FTZ R61, R176, UR49 ;  /* 0x00000031b03d7c20 */ /* 0x000fe20008410000 */
[----:B------:R-:W-:Y:S01]  /*7d80*/  FMUL.FTZ R68, R110, R60 ;  /* 0x0000003c6e447220 */ /* 0x000fe20000410000 */
[C---:B------:R-:W-:Y:S01]  /*7d90*/  FFMA.FTZ R66, R109.reuse, R65, R66 ;  /* 0x000000416d427223 */ /* 0x040fe20000010042 */
[----:B------:R-:W-:Y:S01]  /*7da0*/  FFMA.FTZ R62, R109, R63, -R62 ;  /* 0x0000003f6d3e7223 */ /* 0x000fe2000001083e */
[----:B------:R-:W-:Y:S01]  /*7db0*/  FFMA.FTZ R206, R160, UR48, -R61 ;  /* 0x00000030a0ce7c23 */ /* 0x000fe2000801083d */
[-C--:B------:R-:W-:Y:S01]  /*7dc0*/  FMUL.FTZ R65, R110, R64.reuse ;  /* 0x000000406e417220 */ /* 0x080fe20000410000 */
[----:B------:R-:W-:Y:S01]  /*7dd0*/  FFMA.FTZ R68, R111, R64, -R68 ;  /* 0x000000406f447223 */ /* 0x000fe20000010844 */
[----:B------:R-:W-:Y:S01]  /*7de0*/  FADD.FTZ R62, R141, R62 ;  /* 0x0000003e8d3e7221 */ /* 0x000fe20000010000 */
[----:B------:R-:W-:Y:S01]  /*7df0*/  FFMA.FTZ R66, R7, R206, R66 ;  /* 0x000000ce07427223 */ /* 0x000fe20000010042 */
[----:B------:R-:W-:Y:S01]  /*7e00*/  FFMA.FTZ R65, R111, R60, R65 ;  /* 0x0000003c6f417223 */ /* 0x000fe20000010041 */
[----:B------:R-:W-:Y:S01]  /*7e10*/  FMUL.FTZ R70, R112, R68 ;  /* 0x0000004470467220 */ /* 0x000fe20000410000 */
[----:B------:R-:W-:Y:S01]  /*7e20*/  FMUL.FTZ R64, R177, UR49 ;  /* 0x00000031b1407c20 */ /* 0x000fe20008410000 */
[C---:B------:R-:W-:Y:S01]  /*7e30*/  FMUL.FTZ R61, R110.reuse, R62 ;  /* 0x0000003e6e3d7220 */ /* 0x040fe20000410000 */
[-C--:B------:R-:W-:Y:S01]  /*7e40*/  FMUL.FTZ R60, R110, R66.reuse ;  /* 0x000000426e3c7220 */ /* 0x080fe20000410000 */
[-C--:B------:R-:W-:Y:S01]  /*7e50*/  FFMA.FTZ R70, R113, R65.reuse, R70 ;  /* 0x0000004171467223 */ /* 0x080fe20000010046 */
[----:B------:R-:W-:Y:S01]  /*7e60*/  FMUL.FTZ R192, R112, R65 ;  /* 0x0000004170c07220 */ /* 0x000fe20000410000 */
[----:B------:R-:W-:Y:S01]  /*7e70*/  FFMA.FTZ R61, R111, R66, R61 ;  /* 0x000000426f3d7223 */ /* 0x000fe2000001003d */
[----:B------:R-:W-:Y:S01]  /*7e80*/  FFMA.FTZ R205, R161, UR48, -R64 ;  /* 0x00000030a1cd7c23 */ /* 0x000fe20008010840 */
[----:B------:R-:W-:Y:S01]  /*7e90*/  FFMA.FTZ R63, R111, R62, -R60 ;  /* 0x0000003e6f3f7223 */ /* 0x000fe2000001083c */
[----:B------:R-:W-:Y:S01]  /*7ea0*/  FFMA.FTZ R192, R113, R68, -R192 ;  /* 0x0000004471c07223 */ /* 0x000fe200000108c0 */
[----:B------:R-:W-:Y:S01]  /*7eb0*/  FMUL.FTZ R62, R116, R70 ;  /* 0x00000046743e7220 */ /* 0x000fe20000410000 */
[----:B------:R-:W-:Y:S01]  /*7ec0*/  FFMA.FTZ R61, R8, R205, R61 ;  /* 0x000000cd083d7223 */ /* 0x000fe2000001003d */
[----:B------:R-:W-:Y:S01]  /*7ed0*/  FADD.FTZ R63, R142, R63 ;  /* 0x0000003f8e3f7221 */ /* 0x000fe20000010000 */
[----:B------:R-:W-:Y:S01]  /*7ee0*/  FMUL.FTZ R65, R178, UR49 ;  /* 0x00000031b2417c20 */ /* 0x000fe20008410000 */
[-C--:B------:R-:W-:Y:S01]  /*7ef0*/  FFMA.FTZ R64, R117, R192.reuse, -R62 ;  /* 0x000000c075407223 */ /* 0x080fe2000001083e */
[C---:B------:R-:W-:Y:S01]  /*7f00*/  FMUL.FTZ R62, R112.reuse, R61 ;  /* 0x0000003d703e7220 */ /* 0x040fe20000410000 */
[-C--:B------:R-:W-:Y:S01]  /*7f10*/  FMUL.FTZ R60, R112, R63.reuse ;  /* 0x0000003f703c7220 */ /* 0x080fe20000410000 */
[----:B------:R-:W-:Y:S01]  /*7f20*/  FMUL.FTZ R192, R116, R192 ;  /* 0x000000c074c07220 */ /* 0x000fe20000410000 */
[----:B------:R-:W-:Y:S01]  /*7f30*/  FFMA.FTZ R204, R162, UR48, -R65 ;  /* 0x00000030a2cc7c23 */ /* 0x000fe20008010841 */
[C---:B------:R-:W-:Y:S01]  /*7f40*/  FFMA.FTZ R62, R113.reuse, R63, -R62 ;  /* 0x0000003f713e7223 */ /* 0x040fe2000001083e */
[----:B------:R-:W-:Y:S01]  /*7f50*/  FFMA.FTZ R60, R113, R61, R60 ;  /* 0x0000003d713c7223 */ /* 0x000fe2000001003c */
[----:B------:R-:W-:Y:S01]  /*7f60*/  FFMA.FTZ R192, R117, R70, R192 ;  /* 0x0000004675c07223 */ /* 0x000fe200000100c0 */
[C---:B------:R-:W-:Y:S01]  /*7f70*/  FMUL.FTZ R66, R118.reuse, R64 ;  /* 0x0000004076427220 */ /* 0x040fe20000410000 */
[----:B------:R-:W-:Y:S01]  /*7f80*/  FADD.FTZ R62, R143, R62 ;  /* 0x0000003e8f3e7221 */ /* 0x000fe20000010000 */
[----:B------:R-:W-:Y:S01]  /*7f90*/  FFMA.FTZ R60, R9, R204, R60 ;  /* 0x000000cc093c7223 */ /* 0x000fe2000001003c */
[-C--:B------:R-:W-:Y:S01]  /*7fa0*/  FMUL.FTZ R63, R118, R192.reuse ;  /* 0x000000c0763f7220 */ /* 0x080fe20000410000 */
[C---:B------:R-:W-:Y:S01]  /*7fb0*/  FFMA.FTZ R192, R119.reuse, R192, R66 ;  /* 0x000000c077c07223 */ /* 0x040fe20000010042 */
[C---:B------:R-:W-:Y:S01]  /*7fc0*/  FMUL.FTZ R61, R116.reuse, R62 ;  /* 0x0000003e743d7220 */ /* 0x040fe20000410000 */
[----:B------:R-:W-:Y:S01]  /*7fd0*/  FMUL.FTZ R66, R116, R60 ;  /* 0x0000003c74427220 */ /* 0x000fe20000410000 */
[----:B------:R-:W-:Y:S01]  /*7fe0*/  FFMA.FTZ R67, R119, R64, -R63 ;  /* 0x0000004077437223 */ /* 0x000fe2000001083f */
[----:B------:R-:W-:Y:S01]  /*7ff0*/  FMUL.FTZ R64, R179, UR49 ;  /* 0x00000031b3407c20 */ /* 0x000fe20008410000 */
[C---:B------:R-:W-:Y:S01]  /*8000*/  FFMA.FTZ R63, R117.reuse, R60, R61 ;  /* 0x0000003c753f7223 */ /* 0x040fe2000001003d */
[----:B------:R-:W-:Y:S01]  /*8010*/  FFMA.FTZ R65, R117, R62, -R66 ;  /* 0x0000003e75417223 */ /* 0x000fe20000010842 */
[----:B------:R-:W0:Y:S01]  /*8020*/  LDS.64 R60, [R191+0x4258] ;  /* 0x00425800bf3c7984 */ /* 0x000e220000000a00 */
[----:B------:R-:W-:Y:S01]  /*8030*/  FFMA.FTZ R203, R163, UR48, -R64 ;  /* 0x00000030a3cb7c23 */ /* 0x000fe20008010840 */
[----:B------:R-:W-:Y:S01]  /*8040*/  FMUL.FTZ R64, R120, R67 ;  /* 0x0000004378407220 */ /* 0x000fe20000410000 */
[----:B------:R-:W-:Y:S01]  /*8050*/  FADD.FTZ R65, R144, R65 ;  /* 0x0000004190417221 */ /* 0x000fe20000010000 */
[----:B------:R-:W-:Y:S01]  /*8060*/  FMUL.FTZ R220, R185, UR49 ;  /* 0x00000031b9dc7c20 */ /* 0x000fe20008410000 */
[----:B------:R-:W-:Y:S01]  /*8070*/  FFMA.FTZ R63, R10, R203, R63 ;  /* 0x000000cb0a3f7223 */ /* 0x000fe2000001003f */
[-C--:B------:R-:W-:Y:S01]  /*8080*/  FFMA.FTZ R66, R121, R192.reuse, R64 ;  /* 0x000000c079427223 */ /* 0x080fe20000010040 */
[----:B------:R-:W-:Y:S01]  /*8090*/  FMUL.FTZ R62, R118, R65 ;  /* 0x00000041763e7220 */ /* 0x000fe20000410000 */
[----:B------:R-:W-:Y:S01]  /*80a0*/  FMUL.FTZ R192, R120, R192 ;  /* 0x000000c078c07220 */ /* 0x000fe20000410000 */
[-C--:B------:R-:W-:Y:S01]  /*80b0*/  FMUL.FTZ R64, R118, R63.reuse ;  /* 0x0000003f76407220 */ /* 0x080fe20000410000 */
[----:B------:R-:W-:Y:S01]  /*80c0*/  FFMA.FTZ R220, R169, UR48, -R220 ;  /* 0x00000030a9dc7c23 */ /* 0x000fe200080108dc */
[----:B------:R-:W-:Y:S01]  /*80d0*/  FFMA.FTZ R62, R119, R63, R62 ;  /* 0x0000003f773e7223 */ /* 0x000fe2000001003e */
[----:B------:R-:W-:Y:S01]  /*80e0*/  FFMA.FTZ R192, R121, R67, -R192 ;  /* 0x0000004379c07223 */ /* 0x000fe200000108c0 */
[----:B------:R-:W-:Y:S01]  /*80f0*/  FFMA.FTZ R64, R119, R65, -R64 ;  /* 0x0000004177407223 */ /* 0x000fe20000010840 */
[----:B------:R-:W-:Y:S01]  /*8100*/  MOV R65, UR46 ;  /* 0x0000002e00417c02 */ /* 0x000fe20008000f00 */
[----:B------:R-:W-:Y:S01]  /*8110*/  FFMA.FTZ R62, R11, R202, R62 ;  /* 0x000000ca0b3e7223 */ /* 0x000fe2000001003e */
[C---:B------:R-:W-:Y:S01]  /*8120*/  FMUL.FTZ R70, R122.reuse, R192 ;  /* 0x000000c07a467220 */ /* 0x040fe20000410000 */
[----:B------:R-:W-:Y:S01]  /*8130*/  FADD.FTZ R64, R145, R64 ;  /* 0x0000004091407221 */ /* 0x000fe20000010000 */
[----:B------:R-:W-:Y:S01]  /*8140*/  FMUL.FTZ R63, R122, R66 ;  /* 0x000000427a3f7220 */ /* 0x000fe20000410000 */
[----:B------:R-:W-:Y:S01]  /*8150*/  FMUL.FTZ R68, R120, R62 ;  /* 0x0000003e78447220 */ /* 0x000fe20000410000 */
[----:B------:R-:W-:Y:S01]  /*8160*/  FFMA.FTZ R70, R123, R66, R70 ;  /* 0x000000427b467223 */ /* 0x000fe20000010046 */
[----:B------:R-:W-:Y:S01]  /*8170*/  ISETP.LE.OR P0, PT, R65, UR15, P0 ;  /* 0x0000000f41007c0c */ /* 0x000fe20008703670 */
[----:B------:R-:W-:Y:S01]  /*8180*/  FFMA.FTZ R192, R123, R192, -R63 ;  /* 0x000000c07bc07223 */ /* 0x000fe2000001083f */
[----:B------:R-:W-:Y:S01]  /*8190*/  FFMA.FTZ R65, R121, R64, -R68 ;  /* 0x0000004079417223 */ /* 0x000fe20000010844 */
[----:B------:R-:W-:Y:S01]  /*81a0*/  FMUL.FTZ R68, R124, R70 ;  /* 0x000000467c447220 */ /* 0x000fe20000410000 */
[----:B------:R-:W-:Y:S01]  /*81b0*/  FMUL.FTZ R64, R120, R64 ;  /* 0x0000004078407220 */ /* 0x000fe20000410000 */
[----:B------:R-:W-:Y:S01]  /*81c0*/  FMUL.FTZ R66, R181, UR49 ;  /* 0x00000031b5427c20 */ /* 0x000fe20008410000 */
[-C--:B------:R-:W-:Y:S01]  /*81d0*/  FMUL.FTZ R67, R124, R192.reuse ;  /* 0x000000c07c437220 */ /* 0x080fe20000410000 */
[----:B------:R-:W-:Y:S01]  /*81e0*/  FFMA.FTZ R68, R125, R192, -R68 ;  /* 0x000000c07d447223 */ /* 0x000fe20000010844 */
[----:B------:R-:W-:Y:S01]  /*81f0*/  FFMA.FTZ R63, R121, R62, R64 ;  /* 0x0000003e793f7223 */ /* 0x000fe20000010040 */
[----:B------:R-:W-:Y:S01]  /*8200*/  FFMA.FTZ R201, R165, UR48, -R66 ;  /* 0x00000030a5c97c23 */ /* 0x000fe20008010842 */
[----:B------:R-:W-:Y:S01]  /*8210*/  FADD.FTZ R65, R146, R65 ;  /* 0x0000004192417221 */ /* 0x000fe20000010000 */
[----:B------:R-:W-:Y:S01]  /*8220*/  FFMA.FTZ R67, R125, R70, R67 ;  /* 0x000000467d437223 */ /* 0x000fe20000010043 */
[----:B------:R-:W-:Y:S01]  /*8230*/  FMUL.FTZ R66, R128, R68 ;  /* 0x0000004480427220 */ /* 0x000fe20000410000 */
[----:B------:R-:W-:Y:S01]  /*8240*/  FFMA.FTZ R63, R12, R201, R63 ;  /* 0x000000c90c3f7223 */ /* 0x000fe2000001003f */
[----:B------:R-:W-:Y:S01]  /*8250*/  FMUL.FTZ R62, R122, R65 ;  /* 0x000000417a3e7220 */ /* 0x000fe20000410000 */
[-C--:B------:R-:W-:Y:S01]  /*8260*/  FMUL.FTZ R69, R128, R67.reuse ;  /* 0x0000004380457220 */ /* 0x080fe20000410000 */
[----:B------:R-:W-:Y:S01]  /*8270*/  FFMA.FTZ R66, R129, R67, R66 ;  /* 0x0000004381427223 */ /* 0x000fe20000010042 */
[-C--:B------:R-:W-:Y:S01]  /*8280*/  FMUL.FTZ R64, R122, R63.reuse ;  /* 0x0000003f7a407220 */ /* 0x080fe20000410000 */
[----:B------:R-:W-:Y:S01]  /*8290*/  FFMA.FTZ R67, R123, R63, R62 ;  /* 0x0000003f7b437223 */ /* 0x000fe2000001003e */
[CC--:B0-----:R-:W-:Y:S01]  /*82a0*/  FMUL.FTZ R62, R127.reuse, R60.reuse ;  /* 0x0000003c7f3e7220 */ /* 0x0c1fe20000410000 */
[----:B------:R-:W-:Y:S01]  /*82b0*/  FMUL.FTZ R63, R127, R61 ;  /* 0x0000003d7f3f7220 */ /* 0x000fe20000410000 */
[----:B------:R-:W-:Y:S01]  /*82c0*/  FFMA.FTZ R64, R123, R65, -R64 ;  /* 0x000000417b407223 */ /* 0x000fe20000010840 */
[----:B------:R-:W-:Y:S01]  /*82d0*/  FMUL.FTZ R65, R182, UR49 ;  /* 0x00000031b6417c20 */ /* 0x000fe20008410000 */
[C---:B------:R-:W-:Y:S01]  /*82e0*/  FFMA.FTZ R62, R126.reuse, R61, R62 ;  /* 0x0000003d7e3e7223 */ /* 0x040fe2000001003e */
[----:B------:R-:W-:Y:S01]  /*82f0*/  FFMA.FTZ R226, R126, R60, -R63 ;  /* 0x0000003c7ee27223 */ /* 0x000fe2000001083f */
[----:B------:R-:W-:Y:S01]  /*8300*/  FADD.FTZ R64, R147, R64 ;  /* 0x0000004093407221 */ /* 0x000fe20000010000 */
[----:B------:R-:W-:Y:S01]  /*8310*/  FFMA.FTZ R208, R166, UR48, -R65 ;  /* 0x00000030a6d07c23 */ /* 0x000fe20008010841 */
[----:B------:R-:W-:Y:S01]  /*8320*/  FADD.FTZ R200, RZ, R62 ;  /* 0x0000003effc87221 */ /* 0x000fe20000010000 */
[----:B------:R-:W-:Y:S01]  /*8330*/  FFMA.FTZ R226, R95, R79, R226 ;  /* 0x0000004f5fe27223 */ /* 0x000fe200000100e2 */
[----:B------:R-:W-:Y:S01]  /*8340*/  FFMA.FTZ R69, R129, R68, -R69 ;  /* 0x0000004481457223 */ /* 0x000fe20000010845 */
[----:B------:R-:W-:Y:S01]  /*8350*/  FFMA.FTZ R67, R14, R208, R67 ;  /* 0x000000d00e437223 */ /* 0x000fe20000010043 */
[C---:B------:R-:W-:Y:S01]  /*8360*/  FMUL.FTZ R60, R136.reuse, R200 ;  /* 0x000000c8883c7220 */ /* 0x040fe20000410000 */
[-C--:B------:R-:W-:Y:S01]  /*8370*/  FMUL.FTZ R61, R136, R226.reuse ;  /* 0x000000e2883d7220 */ /* 0x080fe20000410000 */
[----:B------:R-:W-:Y:S01]  /*8380*/  FMUL.FTZ R68, R130, R69 ;  /* 0x0000004582447220 */ /* 0x000fe20000410000 */
[----:B------:R-:W-:Y:S01]  /*8390*/  FMUL.FTZ R62, R124, R67 ;  /* 0x000000437c3e7220 */ /* 0x000fe20000410000 */
[C---:B------:R-:W-:Y:S01]  /*83a0*/  FFMA.FTZ R225, R137.reuse, R226, -R60 ;  /* 0x000000e289e17223 */ /* 0x040fe2000001083c */
[----:B------:R-:W-:Y:S01]  /*83b0*/  FFMA.FTZ R61, R137, R200, R61 ;  /* 0x000000c8893d7223 */ /* 0x000fe2000001003d */
[----:B------:R-:W-:Y:S01]  /*83c0*/  FFMA.FTZ R70, R131, R66, R68 ;  /* 0x0000004283467223 */ /* 0x000fe20000010044 */
[C---:B------:R-:W-:Y:S01]  /*83d0*/  FFMA.FTZ R63, R125.reuse, R64, -R62 ;  /* 0x000000407d3f7223 */ /* 0x040fe2000001083e */
[----:B------:R-:W-:Y:S01]  /*83e0*/  FFMA.FTZ R225, R94, R78, R225 ;  /* 0x0000004e5ee17223 */ /* 0x000fe200000100e1 */
[----:B------:R-:W-:Y:S01]  /*83f0*/  FADD.FTZ R199, RZ, R61 ;  /* 0x0000003dffc77221 */ /* 0x000fe20000010000 */
[----:B------:R-:W-:Y:S01]  /*8400*/  FMUL.FTZ R64, R124, R64 ;  /* 0x000000407c407220 */ /* 0x000fe20000410000 */
[----:B------:R-:W-:Y:S01]  /*8410*/  FMUL.FTZ R66, R130, R66 ;  /* 0x0000004282427220 */ /* 0x000fe20000410000 */
[C---:B------:R-:W-:Y:S01]  /*8420*/  FMUL.FTZ R62, R134.reuse, R225 ;  /* 0x000000e1863e7220 */ /* 0x040fe20000410000 */
[----:B------:R-:W-:Y:S01]  /*8430*/  FMUL.FTZ R60, R134, R199 ;  /* 0x000000c7863c7220 */ /* 0x000fe20000410000 */
[----:B------:R-:W-:Y:S01]  /*8440*/  FFMA.FTZ R64, R125, R67, R64 ;  /* 0x000000437d407223 */ /* 0x000fe20000010040 */
[----:B------:R-:W-:Y:S01]  /*8450*/  FADD.FTZ R63, R148, R63 ;  /* 0x0000003f943f7221 */ /* 0x000fe20000010000 */
[C---:B------:R-:W-:Y:S01]  /*8460*/  FFMA.FTZ R62, R135.reuse, R199, R62 ;  /* 0x000000c7873e7223 */ /* 0x040fe2000001003e */
[----:B------:R-:W-:Y:S01]  /*8470*/  FFMA.FTZ R60, R135, R225, -R60 ;  /* 0x000000e1873c7223 */ /* 0x000fe2000001083c */
[----:B------:R-:W-:Y:S01]  /*8480*/  FFMA.FTZ R69, R131, R69, -R66 ;  /* 0x0000004583457223 */ /* 0x000fe20000010842 */
[----:B------:R-:W-:Y:S01]  /*8490*/  FFMA.FTZ R64, R15, R224, R64 ;  /* 0x000000e00f407223 */ /* 0x000fe20000010040 */
[----:B------:R-:W-:Y:S01]  /*84a0*/  FADD.FTZ R198, RZ, R62 ;  /* 0x0000003effc67221 */ /* 0x000fe20000010000 */
[----:B------:R-:W-:Y:S01]  /*84b0*/  FMUL.FTZ R66, R128, R63 ;  /* 0x0000003f80427220 */ /* 0x000fe20000410000 */
[----:B------:R-:W-:Y:S01]  /*84c0*/  FMUL.FTZ R61, R184, UR49 ;  /* 0x00000031b83d7c20 */ /* 0x000fe20008410000 */
[----:B------:R-:W-:Y:S01]  /*84d0*/  FFMA.FTZ R223, R93, R77, R60 ;  /* 0x0000004d5ddf7223 */ /* 0x000fe2000001003c */
[----:B------:R-:W-:Y:S01]  /*84e0*/  FMUL.FTZ R60, R132, R198 ;  /* 0x000000c6843c7220 */ /* 0x000fe20000410000 */
[-C--:B------:R-:W-:Y:S01]  /*84f0*/  FMUL.FTZ R68, R128, R64.reuse ;  /* 0x0000004080447220 */ /* 0x080fe20000410000 */
[----:B------:R-:W-:Y:S01]  /*8500*/  FFMA.FTZ R65, R129, R64, R66 ;  /* 0x0000004081417223 */ /* 0x000fe20000010042 */
[----:B------:R-:W-:Y:S01]  /*8510*/  FFMA.FTZ R222, R168, UR48, -R61 ;  /* 0x00000030a8de7c23 */ /* 0x000fe2000801083d */
[-C--:B------:R-:W-:Y:S01]  /*8520*/  FMUL.FTZ R61, R132, R223.reuse ;  /* 0x000000df843d7220 */ /* 0x080fe20000410000 */
[----:B------:R-:W-:Y:S01]  /*8530*/  FFMA.FTZ R221, R133, R223, -R60 ;  /* 0x000000df85dd7223 */ /* 0x000fe2000001083c */
[----:B------:R-:W-:Y:S01]  /*8540*/  FFMA.FTZ R68, R129, R63, -R68 ;  /* 0x0000003f81447223 */ /* 0x000fe20000010844 */
[----:B------:R-:W-:Y:S01]  /*8550*/  FFMA.FTZ R65, R16, R222, R65 ;  /* 0x000000de10417223 */ /* 0x000fe20000010041 */
[----:B------:R-:W-:Y:S01]  /*8560*/  FFMA.FTZ R61, R133, R198, R61 ;  /* 0x000000c6853d7223 */ /* 0x000fe2000001003d */
[----:B------:R-:W-:Y:S01]  /*8570*/  FFMA.FTZ R221, R92, R76, R221 ;  /* 0x0000004c5cdd7223 */ /* 0x000fe200000100dd */
[----:B------:R-:W-:Y:S01]  /*8580*/  FADD.FTZ R68, R149, R68 ;  /* 0x0000004495447221 */ /* 0x000fe20000010000 */
[C---:B------:R-:W-:Y:S01]  /*8590*/  FMUL.FTZ R60, R130.reuse, R65 ;  /* 0x00000041823c7220 */ /* 0x040fe20000410000 */
[----:B------:R-:W-:Y:S01]  /*85a0*/  FADD.FTZ R197, RZ, R61 ;  /* 0x0000003dffc57221 */ /* 0x000fe20000010000 */
[----:B------:R-:W-:Y:S01]  /*85b0*/  FMUL.FTZ R62, R130, R221 ;  /* 0x000000dd823e7220 */ /* 0x000fe20000410000 */
[----:B------:R-:W-:Y:S01]  /*85c0*/  FMUL.FTZ R63, R132, R69 ;  /* 0x00000045843f7220 */ /* 0x000fe20000410000 */
[CC--:B------:R-:W-:Y:S01]  /*85d0*/  FFMA.FTZ R61, R131.reuse, R68.reuse, -R60 ;  /* 0x00000044833d7223 */ /* 0x0c0fe2000001083c */
[CC--:B------:R-:W-:Y:S01]  /*85e0*/  FMUL.FTZ R60, R130.reuse, R197.reuse ;  /* 0x000000c5823c7220 */ /* 0x0c0fe20000410000 */
[----:B------:R-:W-:Y:S01]  /*85f0*/  FFMA.FTZ R62, R131, R197, R62 ;  /* 0x000000c5833e7223 */ /* 0x000fe2000001003e */
[----:B------:R-:W-:Y:S01]  /*8600*/  FMUL.FTZ R68, R130, R68 ;  /* 0x0000004482447220 */ /* 0x000fe20000410000 */
[----:B------:R-:W-:Y:S01]  /*8610*/  FFMA.FTZ R66, R133, R70, R63 ;  /* 0x0000004685427223 */ /* 0x000fe2000001003f */
[C---:B------:R-:W-:Y:S01]  /*8620*/  FFMA.FTZ R60, R131.reuse, R221, -R60 ;  /* 0x000000dd833c7223 */ /* 0x040fe2000001083c */
[----:B------:R-:W-:Y:S01]  /*8630*/  FADD.FTZ R196, RZ, R62 ;  /* 0x0000003effc47221 */ /* 0x000fe20000010000 */
[----:B------:R-:W-:Y:S01]  /*8640*/  FFMA.FTZ R68, R131, R65, R68 ;  /* 0x0000004183447223 */ /* 0x000fe20000010044 */
[----:B------:R-:W-:Y:S01]  /*8650*/  FADD.FTZ R63, R150, R61 ;  /* 0x0000003d963f7221 */ /* 0x000fe20000010000 */
[----:B------:R-:W-:Y:S01]  /*8660*/  FFMA.FTZ R219, R91, R75, R60 ;  /* 0x0000004b5bdb7223 */ /* 0x000fe2000001003c */
[----:B------:R-:W-:Y:S01]  /*8670*/  FMUL.FTZ R60, R128, R196 ;  /* 0x000000c4803c7220 */ /* 0x000fe20000410000 */
[----:B------:R-:W-:Y:S01]  /*8680*/  FFMA.FTZ R68, R17, R220, R68 ;  /* 0x000000dc11447223 */ /* 0x000fe20000010044 */
[----:B------:R-:W-:Y:S01]  /*8690*/  FMUL.FTZ R64, R132, R63 ;  /* 0x0000003f84407220 */ /* 0x000fe20000410000 */
[-C--:B------:R-:W-:Y:S01]  /*86a0*/  FMUL.FTZ R62, R128, R219.reuse ;  /* 0x000000db803e7220 */ /* 0x080fe20000410000 */
[----:B------:R-:W-:Y:S01]  /*86b0*/  FFMA.FTZ R61, R129, R219, -R60 ;  /* 0x000000db813d7223 */ /* 0x000fe2000001083c */
[----:B------:R-:W-:Y:S01]  /*86c0*/  FMUL.FTZ R217, R186, UR49 ;  /* 0x00000031bad97c20 */ /* 0x000fe20008410000 */
[----:B------:R-:W-:Y:S01]  /*86d0*/  FFMA.FTZ R65, R133, R68, R64 ;  /* 0x0000004485417223 */ /* 0x000fe20000010040 */
[----:B------:R-:W-:Y:S01]  /*86e0*/  FFMA.FTZ R62, R129, R196, R62 ;  /* 0x000000c4813e7223 */ /* 0x000fe2000001003e */
[----:B------:R-:W-:Y:S01]  /*86f0*/  FFMA.FTZ R218, R90, R74, R61 ;  /* 0x0000004a5ada7223 */ /* 0x000fe2000001003d */
[----:B------:R-:W-:Y:S01]  /*8700*/  FMUL.FTZ R126, R132, R68 ;  /* 0x00000044847e7220 */ /* 0x000fe20000410000 */
[----:B------:R-:W-:Y:S01]  /*8710*/  FFMA.FTZ R217, R170, UR48, -R217 ;  /* 0x00000030aad97c23 */ /* 0x000fe200080108d9 */
[----:B------:R-:W-:Y:S01]  /*8720*/  FADD.FTZ R195, RZ, R62 ;  /* 0x0000003effc37221 */ /* 0x000fe20000010000 */
[-C--:B------:R-:W-:Y:S01]  /*8730*/  FMUL.FTZ R64, R124, R218.reuse ;  /* 0x000000da7c407220 */ /* 0x080fe20000410000 */
        /* <DEDUP_REMOVED lines=8> */
[----:B------:R-:W-:Y:S01]  /*87c0*/  FMUL.FTZ R70, R132, R70 ;  /* 0x0000004684467220 */ /* 0x000fe20000410000 */
[----:B------:R-:W-:Y:S01]  /*87d0*/  FFMA.FTZ R67, R135, R126, -R61 ;  /* 0x0000007e87437223 */ /* 0x000fe2000001083d */
[----:B------:R-:W-:Y:S01]  /*87e0*/  FFMA.FTZ R216, R89, R73, R62 ;  /* 0x0000004959d87223 */ /* 0x000fe2000001003e */
[----:B------:R-:W-:Y:S01]  /*87f0*/  FMUL.FTZ R62, R122, R194 ;  /* 0x000000c27a3e7220 */ /* 0x000fe20000410000 */
[----:B------:R-:W-:Y:S01]  /*8800*/  FMUL.FTZ R126, R134, R126 ;  /* 0x0000007e867e7220 */ /* 0x000fe20000410000 */
[----:B------:R-:W-:Y:S01]  /*8810*/  FMUL.FTZ R64, R187, UR49 ;  /* 0x00000031bb407c20 */ /* 0x000fe20008410000 */
[-C--:B------:R-:W-:Y:S01]  /*8820*/  FMUL.FTZ R63, R122, R216.reuse ;  /* 0x000000d87a3f7220 */ /* 0x080fe20000410000 */
[----:B------:R-:W-:Y:S01]  /*8830*/  FFMA.FTZ R61, R123, R216, -R62 ;  /* 0x000000d87b3d7223 */ /* 0x000fe2000001083e */
[----:B------:R-:W-:Y:S01]  /*8840*/  FFMA.FTZ R70, R133, R69, -R70 ;  /* 0x0000004585467223 */ /* 0x000fe20000010846 */
[----:B------:R-:W-:Y:S01]  /*8850*/  FFMA.FTZ R126, R135, R65, R126 ;  /* 0x00000041877e7223 */ /* 0x000fe2000001007e */
[----:B------:R-:W-:Y:S01]  /*8860*/  FFMA.FTZ R63, R123, R194, R63 ;  /* 0x000000c27b3f7223 */ /* 0x000fe2000001003f */
[----:B------:R-:W-:Y:S01]  /*8870*/  FFMA.FTZ R214, R88, R72, R61 ;  /* 0x0000004858d67223 */ /* 0x000fe2000001003d */
[----:B------:R-:W-:Y:S01]  /*8880*/  FFMA.FTZ R215, R171, UR48, -R64 ;  /* 0x00000030abd77c23 */ /* 0x000fe20008010840 */
[----:B------:R-:W-:Y:S01]  /*8890*/  FMUL.FTZ R60, R134, R70 ;  /* 0x00000046863c7220 */ /* 0x000fe20000410000 */
[----:B------:R-:W-:Y:S01]  /*88a0*/  FADD.FTZ R193, RZ, R63 ;  /* 0x0000003fffc17221 */ /* 0x000fe20000010000 */
[----:B------:R-:W-:Y:S01]  /*88b0*/  FMUL.FTZ R62, R120, R214 ;  /* 0x000000d6783e7220 */ /* 0x000fe20000410000 */
[----:B------:R-:W-:Y:S01]  /*88c0*/  FFMA.FTZ R126, R19, R215, R126 ;  /* 0x000000d7137e7223 */ /* 0x000fe2000001007e */
[----:B------:R-:W-:Y:S01]  /*88d0*/  FADD.FTZ R67, R152, R67 ;  /* 0x0000004398437221 */ /* 0x000fe20000010000 */
[-C--:B------:R-:W-:Y:S01]  /*88e0*/  FMUL.FTZ R61, R120, R193.reuse ;  /* 0x000000c1783d7220 */ /* 0x080fe20000410000 */
[----:B------:R-:W-:Y:S01]  /*88f0*/  FFMA.FTZ R192, R121, R193, R62 ;  /* 0x000000c179c07223 */ /* 0x000fe2000001003e */
[-C--:B------:R-:W-:Y:S01]  /*8900*/  FFMA.FTZ R60, R135, R66.reuse, R60 ;  /* 0x00000042873c7223 */ /* 0x080fe2000001003c */
[----:B------:R-:W-:Y:S01]  /*8910*/  FMUL.FTZ R66, R134, R66 ;  /* 0x0000004286427220 */ /* 0x000fe20000410000 */
[----:B------:R-:W-:Y:S01]  /*8920*/  FFMA.FTZ R62, R121, R214, -R61 ;  /* 0x000000d6793e7223 */ /* 0x000fe2000001083d */
[----:B------:R-:W-:Y:S01]  /*8930*/  FADD.FTZ R192, RZ, R192 ;  /* 0x000000c0ffc07221 */ /* 0x000fe20000010000 */
[C---:B------:R-:W-:Y:S01]  /*8940*/  FMUL.FTZ R68, R136.reuse, R126 ;  /* 0x0000007e88447220 */ /* 0x040fe20000410000 */
[----:B------:R-:W-:Y:S01]  /*8950*/  FMUL.FTZ R64, R136, R67 ;  /* 0x0000004388407220 */ /* 0x000fe20000410000 */
[----:B------:R-:W-:Y:S01]  /*8960*/  FFMA.FTZ R213, R87, R59, R62 ;  /* 0x0000003b57d57223 */ /* 0x000fe2000001003e */
[C---:B------:R-:W-:Y:S01]  /*8970*/  FMUL.FTZ R62, R118.reuse, R192 ;  /* 0x000000c0763e7220 */ /* 0x040fe20000410000 */
[----:B------:R-:W-:Y:S01]  /*8980*/  FFMA.FTZ R66, R135, R70, -R66 ;  /* 0x0000004687427223 */ /* 0x000fe20000010842 */
[----:B------:R-:W-:Y:S01]  /*8990*/  FFMA.FTZ R70, R137, R67, -R68 ;  /* 0x0000004389467223 */ /* 0x000fe20000010844 */
[-C--:B------:R-:W-:Y:S01]  /*89a0*/  FMUL.FTZ R65, R118, R213.reuse ;  /* 0x000000d576417220 */ /* 0x080fe20000410000 */
[----:B------:R-:W-:Y:S01]  /*89b0*/  FFMA.FTZ R63, R119, R213, -R62 ;  /* 0x000000d5773f7223 */ /* 0x000fe2000001083e */
[----:B------:R-:W-:Y:S01]  /*89c0*/  FFMA.FTZ R69, R137, R126, R64 ;  /* 0x0000007e89457223 */ /* 0x000fe20000010040 */
[----:B------:R-:W-:Y:S01]  /*89d0*/  FMUL.FTZ R211, R188, UR49 ;  /* 0x00000031bcd37c20 */ /* 0x000fe20008410000 */
[----:B------:R-:W-:Y:S01]  /*89e0*/  FFMA.FTZ R65, R119, R192, R65 ;  /* 0x000000c077417223 */ /* 0x000fe20000010041 */
[----:B------:R-:W-:Y:S01]  /*89f0*/  FFMA.FTZ R212, R86, R58, R63 ;  /* 0x0000003a56d47223 */ /* 0x000fe2000001003f */
[----:B------:R-:W-:Y:S01]  /*8a00*/  VOTEU.ALL UP0, P0 ;  /* 0x0000000000ff7886 */ /* 0x000fe20000000000 */
[----:B------:R-:W-:Y:S01]  /*8a10*/  FFMA.FTZ R211, R172, UR48, -R211 ;  /* 0x00000030acd37c23 */ /* 0x000fe200080108d3 */
[----:B------:R-:W-:Y:S01]  /*8a20*/  FADD.FTZ R127, RZ, R65 ;  /* 0x00000041ff7f7221 */ /* 0x000fe20000010000 */
[----:B------:R-:W-:Y:S01]  /*8a30*/  FMUL.FTZ R62, R116, R212 ;  /* 0x000000d4743e7220 */ /* 0x000fe20000410000 */
[C---:B------:R-:W-:Y:S01]  /*8a40*/  FMUL.FTZ R64, R136.reuse, R66 ;  /* 0x0000004288407220 */ /* 0x040fe20000410000 */
[----:B------:R-:W-:Y:S01]  /*8a50*/  FMUL.FTZ R61, R136, R60 ;  /* 0x0000003c883d7220 */ /* 0x000fe20000410000 */
[-C--:B------:R-:W-:Y:S01]  /*8a60*/  FMUL.FTZ R68, R116, R127.reuse ;  /* 0x0000007f74447220 */ /* 0x080fe20000410000 */
[C---:B------:R-:W-:Y:S01]  /*8a70*/  FFMA.FTZ R126, R117.reuse, R127, R62 ;  /* 0x0000007f757e7223 */ /* 0x040fe2000001003e */
[----:B------:R-:W-:Y:S01]  /*8a80*/  FFMA.FTZ R62, R0, R211, R69 ;  /* 0x000000d3003e7223 */ /* 0x000fe20000010045 */
[----:B------:R-:W-:Y:S01]  /*8a90*/  @!UP0 ULEA UR33, UR8, UR28, 0x4 ;  /* 0x0000001c08218291 */ /* 0x000fe2000f8e20ff */
[----:B------:R-:W-:Y:S01]  /*8aa0*/  FFMA.FTZ R68, R117, R212, -R68 ;  /* 0x000000d475447223 */ /* 0x000fe20000010844 */
[----:B------:R-:W-:Y:S01]  /*8ab0*/  FADD.FTZ R126, RZ, R126 ;  /* 0x0000007eff7e7221 */ /* 0x000fe20000010000 */
[C---:B------:R-:W-:Y:S01]  /*8ac0*/  FFMA.FTZ R60, R137.reuse, R60, R64 ;  /* 0x0000003c893c7223 */ /* 0x040fe20000010040 */
[----:B------:R-:W-:Y:S01]  /*8ad0*/  FFMA.FTZ R61, R137, R66, -R61 ;  /* 0x00000042893d7223 */ /* 0x000fe2000001083d */
[----:B------:R-:W-:Y:S01]  /*8ae0*/  FFMA.FTZ R231, R85, R57, R68 ;  /* 0x0000003955e77223 */ /* 0x000fe20000010044 */
[CC--:B------:R-:W-:Y:S01]  /*8af0*/  FMUL.FTZ R68, R112.reuse, R126.reuse ;  /* 0x0000007e70447220 */ /* 0x0c0fe20000410000 */
[----:B------:R-:W-:Y:S01]  /*8b00*/  HFMA2 R64, -RZ, RZ, 1.875, 0 ;  /* 0x3f800000ff407431 */ /* 0x000fe200000001ff */
[----:B------:R-:W-:Y:S01]  /*8b10*/  CS2R R66, SRZ ;  /* 0x0000000000427805 */ /* 0x000fe2000001ff00 */
[-C--:B------:R-:W-:Y:S01]  /*8b20*/  FMUL.FTZ R71, R112, R231.reuse ;  /* 0x000000e770477220 */ /* 0x080fe20000410000 */
[----:B------:R-:W-:Y:S01]  /*8b30*/  FFMA.FTZ R69, R113, R231, -R68 ;  /* 0x000000e771457223 */ /* 0x000fe20000010844 */
[----:B------:R-:W-:Y:S01]  /*8b40*/  MOV R65, RZ ;  /* 0x000000ff00417202 */ /* 0x000fe20000000f00 */
[----:B------:R-:W-:Y:S01]  /*8b50*/  FADD.FTZ R63, R153, R70 ;  /* 0x00000046993f7221 */ /* 0x000fe20000010000 */
[----:B------:R-:W-:Y:S01]  /*8b60*/  FFMA.FTZ R71, R113, R126, R71 ;  /* 0x0000007e71477223 */ /* 0x000fe20000010047 */
[----:B------:R-:W-:Y:S01]  /*8b70*/  FFMA.FTZ R232, R84, R55, R69 ;  /* 0x0000003754e87223 */ /* 0x000fe20000010045 */
[----:B------:R-:W-:-:S02]  /*8b80*/  ISETP.GT.U32.AND P2, PT, R190, 0x1f, PT ;  /* 0x0000001fbe00780c */ /* 0x000fc40003f44070 */
[----:B------:R-:W-:Y:S01]  /*8b90*/  FADD.FTZ R210, RZ, R71 ;  /* 0x00000047ffd27221 */ /* 0x000fe20000010000 */
[C---:B------:R-:W-:Y:S01]  /*8ba0*/  FMUL.FTZ R68, R110.reuse, R232 ;  /* 0x000000e86e447220 */ /* 0x040fe20000410000 */
[----:B------:R-:W0:Y:S02]  /*8bb0*/  @!P0 LDS.128 R64, [UR33+0x5c60] ;  /* 0x005c6021ff408984 */ /* 0x000e240008000c00 */
[-C--:B------:R-:W-:Y:S01]  /*8bc0*/  FMUL.FTZ R69, R110, R210.reuse ;  /* 0x000000d26e457220 */ /* 0x080fe20000410000 */
[C---:B------:R-:W-:Y:S01]  /*8bd0*/  FFMA.FTZ R68, R111.reuse, R210, R68 ;  /* 0x000000d26f447223 */ /* 0x040fe20000010044 */
[----:B------:R1:W-:Y:S03]  /*8be0*/  STS.128 [R191+0x4660], R60 ;  /* 0x0046603cbf007388 */ /* 0x0003e60000000c00 */
[----:B------:R-:W-:Y:S01]  /*8bf0*/  FADD.FTZ R209, RZ, R68 ;  /* 0x00000044ffd17221 */ /* 0x000fe20000010000 */
[----:B-1----:R-:W-:-:S04]  /*8c00*/  FFMA.FTZ R60, R111, R232, -R69 ;  /* 0x000000e86f3c7223 */ /* 0x002fc80000010845 */
[----:B------:R-:W-:Y:S01]  /*8c10*/  FFMA.FTZ R233, R83, R51, R60 ;  /* 0x0000003353e97223 */ /* 0x000fe2000001003c */
[----:B------:R-:W-:-:S04]  /*8c20*/  FMUL.FTZ R60, R108, R209 ;  /* 0x000000d16c3c7220 */ /* 0x000fc80000410000 */
        /* <DEDUP_REMOVED lines=25> */
[C---:B------:R-:W-:Y:S01]  /*8dc0*/  FMUL.FTZ R246, R69.reuse, R60 ;  /* 0x0000003c45f67220 */ /* 0x040fe20000410000 */
[-C--:B------:R-:W-:Y:S01]  /*8dd0*/  FMUL.FTZ R69, R69, R62.reuse ;  /* 0x0000003e45457220 */ /* 0x080fe20000410000 */
[C---:B------:R-:W-:Y:S01]  /*8de0*/  FFMA.FTZ R241, R68.reuse, R62, -R241 ;  /* 0x0000003e44f17223 */ /* 0x040fe200000108f1 */
[C---:B------:R-:W-:Y:S01]  /*8df0*/  FFMA.FTZ R245, R68.reuse, R60, -R245 ;  /* 0x0000003c44f57223 */ /* 0x040fe200000108f5 */
[C---:B------:R-:W-:Y:S01]  /*8e00*/  FFMA.FTZ R246, R68.reuse, R61, R246 ;  /* 0x0000003d44f67223 */ /* 0x040fe200000100f6 */
[----:B------:R-:W-:Y:S01]  /*8e10*/  FFMA.FTZ R248, R68, R63, R69 ;  /* 0x0000003f44f87223 */ /* 0x000fe20000010045 */
[----:B------:R-:W-:-:S03]  /*8e20*/  FADD.FTZ R70, R70, R241 ;  /* 0x000000f146467221 */ /* 0x000fc60000010000 */
[----:B------:R-:W-:Y:S01]  /*8e30*/  FADD.FTZ R248, R71, R248 ;  /* 0x000000f847f87221 */ /* 0x000fe20000010000 */
[----:B------:R-:W-:Y:S06]  /*8e40*/  BRA.DIV UR33, `(.L_x_7224) ;  /* 0x0000007a212c7947 */ /* 0x000fec000b800000 */
[----:B------:R0:W1:Y:S01]  /*8e50*/  SHFL.DOWN PT, R68, R245, 0x1, 0x1f ;  /* 0x08201f00f5447f89 */ /* 0x00006200000e0000 */
[----:B------:R-:W-:-:S03]  /*8e60*/  MOV R247, R70 ;  /* 0x0000004600f77202 */ /* 0x000fc60000000f00 */
[----:B------:R0:W2:Y:S04]  /*8e70*/  SHFL.DOWN PT, R69, R246, 0x1, 0x1f ;  /* 0x08201f00f6457f89 */ /* 0x0000a800000e0000 */
[----:B------:R0:W3:Y:S04]  /*8e80*/  SHFL.DOWN PT, R241, R70, 0x1, 0x1f ;  /* 0x08201f0046f17f89 */ /* 0x0000e800000e0000 */
[----:B------:R0:W4:Y:S02]  /*8e90*/  SHFL.DOWN PT, R71, R248, 0x1, 0x1f ;  /* 0x08201f00f8477f89 */ /* 0x00012400000e0000 */
.L_x_7365:
[----:B------:R-:W-:Y:S04]  /*8ea0*/  BSSY.RECONVERGENT B0, `(.L_x_7225) ;  /* 0x000000d000007945 */ /* 0x000fe80003800200 */
[----:B------:R-:W-:Y:S05]  /*8eb0*/  @!P2 BRA `(.L_x_7226) ;  /* 0x00000000002ca947 */ /* 0x000fea0003800000 */
[-C--:B0---4-:R-:W-:Y:S01]  /*8ec0*/  FMUL.FTZ R70, R246, R71.reuse ;  /* 0x00000047f6467220 */ /* 0x091fe20000410000 */
[----:B------:R-:W-:-:S03]  /*8ed0*/  FMUL.FTZ R71, R245, R71 ;  /* 0x00000047f5477220 */ /* 0x000fc60000410000 */
[-C--:B---3--:R-:W-:Y:S01]  /*8ee0*/  FFMA.FTZ R70, R245, R241.reuse, -R70 ;  /* 0x000000f1f5467223 */ /* 0x088fe20000010846 */
[----:B------:R-:W-:-:S03]  /*8ef0*/  FFMA.FTZ R71, R246, R241, R71 ;  /* 0x000000f1f6477223 */ /* 0x000fc60000010047 */
[----:B------:R-:W-:Y:S01]  /*8f00*/  FADD.FTZ R247, R247, R70 ;  /* 0x00000046f7f77221 */ /* 0x000fe20000010000 */
[-C--:B--2---:R-:W-:Y:S01]  /*8f10*/  FMUL.FTZ R70, R246, R69.reuse ;  /* 0x00000045f6467220 */ /* 0x084fe20000410000 */
[----:B------:R-:W-:Y:S01]  /*8f20*/  FMUL.FTZ R69, R245, R69 ;  /* 0x00000045f5457220 */ /* 0x000fe20000410000 */
[----:B------:R-:W-:Y:S02]  /*8f30*/  FADD.FTZ R248, R248, R71 ;  /* 0x00000047f8f87221 */ /* 0x000fe40000010000 */
[C---:B-1----:R-:W-:Y:S01]  /*8f40*/  FFMA.FTZ R70, R68.reuse, R245, -R70 ;  /* 0x000000f544467223 */ /* 0x042fe20000010846 */
[----:B------:R-:W-:-:S04]  /*8f50*/  FFMA.FTZ R246, R68, R246, R69 ;  /* 0x000000f644f67223 */ /* 0x000fc80000010045 */
[----:B------:R-:W-:-:S07]  /*8f60*/  MOV R245, R70 ;  /* 0x0000004600f57202 */ /* 0x000fce0000000f00 */
.L_x_7226:
[----:B------:R-:W-:Y:S05]  /*8f70*/  BSYNC.RECONVERGENT B0 ;  /* 0x0000000000007941 */ /* 0x000fea0003800200 */
.L_x_7225:
[----:B------:R-:W-:Y:S01]  /*8f80*/  UMOV UR33, 0xffffffff ;  /* 0xffffffff00217882 */ /* 0x000fe20000000000 */
[----:B------:R-:W-:Y:S02]  /*8f90*/  ISETP.GT.U32.AND P2, PT, R240, 0x1d, PT ;  /* 0x0000001df000780c */ /* 0x000fe40003f44070 */
[----:B------:R-:W-:Y:S11]  /*8fa0*/  BRA.DIV UR33, `(.L_x_7227) ;  /* 0x0000007a21387947 */ /* 0x000ff6000b800000 */
[----:B-1----:R1:W1:Y:S04]  /*8fb0*/  SHFL.DOWN PT, R68, R245, 0x2, 0x1f ;  /* 0x08401f00f5447f89 */ /* 0x00226800000e0000 */
[----:B--2---:R2:W1:Y:S04]  /*8fc0*/  SHFL.DOWN PT, R69, R246, 0x2, 0x1f ;  /* 0x08401f00f6457f89 */ /* 0x00446800000e0000 */
[----:B0-----:R2:W0:Y:S04]  /*8fd0*/  SHFL.DOWN PT, R70, R247, 0x2, 0x1f ;  /* 0x08401f00f7467f89 */ /* 0x00142800000e0000 */
[----:B---3--:R2:W3:Y:S02]  /*8fe0*/  SHFL.DOWN PT, R241, R248, 0x2, 0x1f ;  /* 0x08401f00f8f17f89 */ /* 0x0084e400000e0000 */
.L_x_7371:
        /* <DEDUP_REMOVED lines=13> */
.L_x_7229:
[----:B------:R-:W-:Y:S05]  /*90c0*/  BSYNC.RECONVERGENT B0 ;  /* 0x0000000000007941 */ /* 0x000fea0003800200 */
.L_x_7228:
[----:B------:R-:W-:Y:S01]  /*90d0*/  UMOV UR33, 0xffffffff ;  /* 0xffffffff00217882 */ /* 0x000fe20000000000 */
[----:B------:R-:W-:Y:S02]  /*90e0*/  ISETP.GT.U32.AND P2, PT, R240, 0x1b, PT ;  /* 0x0000001bf000780c */ /* 0x000fe40003f44070 */
[----:B------:R-:W-:Y:S11]  /*90f0*/  BRA.DIV UR33, `(.L_x_7230) ;  /* 0x0000007a21587947 */ /* 0x000ff6000b800000 */
[----:B-1----:R1:W1:Y:S04]  /*9100*/  SHFL.DOWN PT, R68, R245, 0x4, 0x1f ;  /* 0x08801f00f5447f89 */ /* 0x00226800000e0000 */
[----:B------:R1:W1:Y:S04]  /*9110*/  SHFL.DOWN PT, R69, R246, 0x4, 0x1f ;  /* 0x08801f00f6457f89 */ /* 0x00026800000e0000 */
[----:B0-----:R0:W0:Y:S04]  /*9120*/  SHFL.DOWN PT, R70, R247, 0x4, 0x1f ;  /* 0x08801f00f7467f89 */ /* 0x00102800000e0000 */
[----:B---3--:R3:W0:Y:S02]  /*9130*/  SHFL.DOWN PT, R241, R248, 0x4, 0x1f ;  /* 0x08801f00f8f17f89 */ /* 0x00862400000e0000 */
.L_x_7377:
        /* <DEDUP_REMOVED lines=13> */
.L_x_7232:
[----:B------:R-:W-:Y:S05]  /*9210*/  BSYNC.RECONVERGENT B0 ;  /* 0x0000000000007941 */ /* 0x000fea0003800200 */
.L_x_7231:
[----:B------:R-:W-:Y:S01]  /*9220*/  UMOV UR33, 0xffffffff ;  /* 0xffffffff00217882 */ /* 0x000fe20000000000 */
[----:B------:R-:W-:Y:S02]  /*9230*/  ISETP.GT.U32.AND P2, PT, R240, 0x17, PT ;  /* 0x00000017f000780c */ /* 0x000fe40003f44070 */
[----:B------:R-:W-:Y:S11]  /*9240*/  BRA.DIV UR33, `(.L_x_7233) ;  /* 0x0000007a21787947 */ /* 0x000ff6000b800000 */
[----:B-1----:R1:W1:Y:S04]  /*9250*/  SHFL.DOWN PT, R68, R245, 0x8, 0x1f ;  /* 0x09001f00f5447f89 */ /* 0x00226800000e0000 */
[----:B------:R1:W1:Y:S04]  /*9260*/  SHFL.DOWN PT, R69, R246, 0x8, 0x1f ;  /* 0x09001f00f6457f89 */ /* 0x00026800000e0000 */
[----:B0-----:R0:W0:Y:S04]  /*9270*/  SHFL.DOWN PT, R70, R247, 0x8, 0x1f ;  /* 0x09001f00f7467f89 */ /* 0x00102800000e0000 */
[----:B------:R0:W0:Y:S02]  /*9280*/  SHFL.DOWN PT, R241, R248, 0x8, 0x1f ;  /* 0x09001f00f8f17f89 */ /* 0x00002400000e0000 */
.L_x_7383:
        /* <DEDUP_REMOVED lines=13> */
.L_x_7235:
[----:B------:R-:W-:Y:S05]  /*9360*/  BSYNC.RECONVERGENT B0 ;  /* 0x0000000000007941 */ /* 0x000fea0003800200 */
.L_x_7234:
[----:B------:R-:W-:Y:S01]  /*9370*/  UMOV UR33, 0xffffffff ;  /* 0xffffffff00217882 */ /* 0x000fe20000000000 */
[----:B------:R-:W-:Y:S02]  /*9380*/  ISETP.GT.U32.AND P2, PT, R240, 0xf, PT ;  /* 0x0000000ff000780c */ /* 0x000fe40003f44070 */
[----:B------:R-:W-:Y:S11]  /*9390*/  BRA.DIV UR33, `(.L_x_7236) ;  /* 0x0000007a21987947 */ /* 0x000ff6000b800000 */
[----:B-1----:R1:W1:Y:S04]  /*93a0*/  SHFL.DOWN PT, R68, R245, 0x10, 0x1f ;  /* 0x0a001f00f5447f89 */ /* 0x00226800000e0000 */
[----:B------:R1:W1:Y:S04]  /*93b0*/  SHFL.DOWN PT, R69, R246, 0x10, 0x1f ;  /* 0x0a001f00f6457f89 */ /* 0x00026800000e0000 */
[----:B0-----:R0:W0:Y:S04]  /*93c0*/  SHFL.DOWN PT, R70, R247, 0x10, 0x1f ;  /* 0x0a001f00f7467f89 */ /* 0x00102800000e0000 */
[----:B------:R0:W0:Y:S02]  /*93d0*/  SHFL.DOWN PT, R240, R248, 0x10, 0x1f ;  /* 0x0a001f00f8f07f89 */ /* 0x00002400000e0000 */
.L_x_7389:
        /* <DEDUP_REMOVED lines=13> */
.L_x_7238:
[----:B------:R-:W-:Y:S05]  /*94b0*/  BSYNC.RECONVERGENT B0 ;  /* 0x0000000000007941 */ /* 0x000fea0003800200 */
.L_x_7237:
[----:B------:R-:W-:Y:S01]  /*94c0*/  UMOV UR33, 0xffffffff ;  /* 0xffffffff00217882 */ /* 0x000fe20000000000 */
[----:B------:R-:W-:Y:S02]  /*94d0*/  ISETP.NE.AND P2, PT, R190, 0x1f, PT ;  /* 0x0000001fbe00780c */ /* 0x000fe40003f45270 */
[----:B------:R-:W-:Y:S11]  /*94e0*/  BRA.DIV UR33, `(.L_x_7239) ;  /* 0x0000007a21b87947 */ /* 0x000ff6000b800000 */
[----:B------:R-:W5:Y:S04]  /*94f0*/  SHFL.IDX PT, R241, R246, RZ, 0x1f ;  /* 0x00001ffff6f17589 */ /* 0x000f6800000e0000 */
[----:B0-----:R-:W0:Y:S04]  /*9500*/  SHFL.IDX PT, R240, R245, RZ, 0x1f ;  /* 0x00001ffff5f07589 */ /* 0x001e2800000e0000 */
[----:B------:R-:W3:Y:S04]  /*9510*/  SHFL.IDX PT, R243, R247, RZ, 0x1f ;  /* 0x00001ffff7f37589 */ /* 0x000ee800000e0000 */
[----:B------:R-:W4:Y:S04]  /*9520*/  SHFL.IDX PT, R244, R248, RZ, 0x1f ;  /* 0x00001ffff8f47589 */ /* 0x000f2800000e0000 */
[----:B-1----:R-:W1:Y:S04]  /*9530*/  SHFL.DOWN PT, R245, R245, 0x1, 0x1f ;  /* 0x08201f00f5f57f89 */ /* 0x002e6800000e0000 */
[----:B--2---:R-:W2:Y:S01]  /*9540*/  SHFL.DOWN PT, R246, R246, 0x1, 0x1f ;  /* 0x08201f00f6f67f89 */ /* 0x004ea200000e0000 */
[-C--:B-----5:R-:W-:Y:S01]  /*9550*/  FMUL.FTZ R68, R67, R241.reuse ;  /* 0x000000f143447220 */ /* 0x0a0fe20000410000 */
[-C--:B------:R-:W-:Y:S01]  /*9560*/  FMUL.FTZ R242, R65, R241.reuse ;  /* 0x000000f141f27220 */ /* 0x080fe20000410000 */
[CC--:B------:R-:W-:Y:S01]  /*9570*/  FMUL.FTZ R69, R66.reuse, R241.reuse ;  /* 0x000000f142457220 */ /* 0x0c0fe20000410000 */
[----:B------:R-:W1:Y:S01]  /*9580*/  SHFL.DOWN PT, R247, R247, 0x1, 0x1f ;  /* 0x08201f00f7f77f89 */ /* 0x000e6200000e0000 */
[-C--:B0-----:R-:W-:Y:S01]  /*9590*/  FFMA.FTZ R68, R66, R240.reuse, -R68 ;  /* 0x000000f042447223 */ /* 0x081fe20000010844 */
[CC--:B------:R-:W-:Y:S01]  /*95a0*/  FFMA.FTZ R242, R64.reuse, R240.reuse, -R242 ;  /* 0x000000f040f27223 */ /* 0x0c0fe200000108f2 */
[----:B------:R-:W-:Y:S01]  /*95b0*/  FFMA.FTZ R69, R67, R240, R69 ;  /* 0x000000f043457223 */ /* 0x000fe20000010045 */
[----:B------:R-:W0:Y:S01]  /*95c0*/  SHFL.IDX PT, R66, R66, RZ, 0x1f ;  /* 0x00001fff42427589 */ /* 0x000e2200000e0000 */
[----:B---3--:R-:W-:Y:S01]  /*95d0*/  FADD.FTZ R243, R243, R68 ;  /* 0x00000044f3f37221 */ /* 0x008fe20000010000 */
[----:B------:R-:W-:-:S02]  /*95e0*/  FMUL.FTZ R68, R64, R241 ;  /* 0x000000f140447220 */ /* 0x000fc40000410000 */
[----:B------:R-:W3:Y:S02]  /*95f0*/  SHFL.IDX PT, R64, R64, RZ, 0x1f ;  /* 0x00001fff40407589 */ /* 0x000ee400000e0000 */
[----:B------:R-:W-:Y:S01]  /*9600*/  FFMA.FTZ R241, R65, R240, R68 ;  /* 0x000000f041f17223 */ /* 0x000fe20000010044 */
[----:B----4-:R-:W-:Y:S01]  /*9610*/  FADD.FTZ R240, R244, R69 ;  /* 0x00000045f4f07221 */ /* 0x010fe20000010000 */
[----:B------:R-:W4:Y:S04]  /*9620*/  SHFL.IDX PT, R65, R65, RZ, 0x1f ;  /* 0x00001fff41417589 */ /* 0x000f2800000e0000 */
[----:B------:R-:W0:Y:S04]  /*9630*/  SHFL.IDX PT, R67, R67, RZ, 0x1f ;  /* 0x00001fff43437589 */ /* 0x000e2800000e0000 */
[----:B--2---:R-:W0:Y:S02]  /*9640*/  SHFL.DOWN PT, R248, R248, 0x1, 0x1f ;  /* 0x08201f00f8f87f89 */ /* 0x004e2400000e0000 */
.L_x_7403:
[----:B------:R-:W-:Y:S04]  /*9650*/  BSSY.RECONVERGENT B0, `(.L_x_7240) ;  /* 0x000000d000007945 */ /* 0x000fe80003800200 */
[----:B------:R-:W-:Y:S05]  /*9660*/  @!P2 BRA `(.L_x_7241) ;  /* 0x00000000002ca947 */ /* 0x000fea0003800000 */
[-C--:B----4-:R-:W-:Y:S01]  /*9670*/  FMUL.FTZ R68, R246, R65.reuse ;  /* 0x00000041f6447220 */ /* 0x090fe20000410000 */
[----:B-1----:R-:W-:-:S03]  /*9680*/  FMUL.FTZ R65, R245, R65 ;  /* 0x00000041f5417220 */ /* 0x002fc60000410000 */
[CC--:B---3--:R-:W-:Y:S01]  /*9690*/  FFMA.FTZ R68, R245.reuse, R64.reuse, -R68 ;  /* 0x00000040f5447223 */ /* 0x0c8fe20000010844 */
[C---:B------:R-:W-:Y:S01]  /*96a0*/  FFMA.FTZ R65, R246.reuse, R64, R65 ;  /* 0x00000040f6417223 */ /* 0x040fe20000010041 */
[-C--:B0-----:R-:W-:Y:S01]  /*96b0*/  FMUL.FTZ R64, R246, R67.reuse ;  /* 0x00000043f6407220 */ /* 0x081fe20000410000 */
[----:B------:R-:W-:-:S03]  /*96c0*/  FMUL.FTZ R67, R245, R67 ;  /* 0x00000043f5437220 */ /* 0x000fc60000410000 */
[-C--:B------:R-:W-:Y:S01]  /*96d0*/  FFMA.FTZ R64, R245, R66.reuse, -R64 ;  /* 0x00000042f5407223 */ /* 0x080fe20000010840 */
[----:B------:R-:W-:-:S03]  /*96e0*/  FFMA.FTZ R67, R246, R66, R67 ;  /* 0x00000042f6437223 */ /* 0x000fc60000010043 */
[----:B------:R-:W-:Y:S01]  /*96f0*/  FADD.FTZ R66, R247, R64 ;  /* 0x00000040f7427221 */ /* 0x000fe20000010000 */
[----:B------:R-:W-:Y:S01]  /*9700*/  FADD.FTZ R67, R248, R67 ;  /* 0x00000043f8437221 */ /* 0x000fe20000010000 */
[----:B------:R-:W-:-:S07]  /*9710*/  MOV R64, R68 ;  /* 0x0000004400407202 */ /* 0x000fce0000000f00 */
.L_x_7241:
[----:B------:R-:W-:Y:S05]  /*9720*/  BSYNC.RECONVERGENT B0 ;  /* 0x0000000000007941 */ /* 0x000fea0003800200 */
.L_x_7240:
[----:B0-----:R-:W-:Y:S01]  /*9730*/  FMUL.FTZ R69, R61, R67 ;  /* 0x000000433d457220 */ /* 0x001fe20000410000 */
[----:B---34-:R0:W-:Y:S03]  /*9740*/  STS.128 [R239+0x4670], R64 ;  /* 0x00467040ef007388 */ /* 0x0181e60000000c00 */
        /* <DEDUP_REMOVED lines=12> */
[----:B------:R-:W-:-:S04]  /*9810*/  MOV R64, R242 ;  /* 0x000000f200407202 */ /* 0x000fc80000000f00 */
[----:B------:R0:W-:Y:S03]  /*9820*/  STS.128 [R239+0x4660], R68 ;  /* 0x00466044ef007388 */ /* 0x0001e60000000c00 */
.L_x_7223:
        /* <DEDUP_REMOVED lines=10> */
[----:B------:R-:W-:Y:S01]  /*98d0*/  FFMA.FTZ R69, R172, R200, R69 ;  /* 0x000000c8ac457223 */ /* 0x000fe20000010045 */
[----:B------:R-:W-:Y:S01]  /*98e0*/  ULEA UR33, UR15, 0xfffff800, 0xb ;  /* 0xfffff8000f217891 */ /* 0x000fe2000f8e58ff */
[----:B------:R-:W-:-:S02]  /*98f0*/  FADD.FTZ R238, RZ, R238 ;  /* 0x000000eeffee7221 */ /* 0x000fc40000010000 */
[----:B------:R-:W-:Y:S01]  /*9900*/  VOTEU.ALL UP0, P0 ;  /* 0x0000000000ff7886 */ /* 0x000fe20000000000 */
[----:B------:R-:W-:Y:S01]  /*9910*/  BSSY.RECONVERGENT B0, `(.L_x_7242) ;  /* 0x000021d000007945 */ /* 0x000fe20003800200 */
[----:B------:R-:W-:Y:S01]  /*9920*/  USHF.R.S32.HI UR50, URZ, 0x1f, UR33 ;  /* 0x0000001fff327899 */ /* 0x000fe20008011421 */
[----:B------:R-:W0:Y:S02]  /*9930*/  LDS.64 R60, [R191+0x4668] ;  /* 0x00466800bf3c7984 */ /* 0x000e240000000a00 */
[CC--:B0-----:R-:W-:Y:S01]  /*9940*/  FMUL.FTZ R63, R61.reuse, R115.reuse ;  /* 0x000000733d3f7220 */ /* 0x0c1fe20000410000 */
[----:B------:R-:W-:Y:S01]  /*9950*/  FMUL.FTZ R62, R60, R115 ;  /* 0x000000733c3e7220 */ /* 0x000fe20000410000 */
[----:B------:R-:W-:Y:S02]  /*9960*/  FMUL.FTZ R115, R184, R219 ;  /* 0x000000dbb8737220 */ /* 0x000fe40000410000 */
[-C--:B------:R-:W-:Y:S01]  /*9970*/  FFMA.FTZ R63, R60, R114.reuse, R63 ;  /* 0x000000723c3f7223 */ /* 0x080fe2000001003f */
        /* <DEDUP_REMOVED lines=15> */
[----:B------:R-:W-:Y:S01]  /*9a70*/  FFMA.FTZ R61, R172, R226, -R61 ;  /* 0x000000e2ac3d7223 */ /* 0x000fe2000001083d */
[----:B------:R-:W-:Y:S01]  /*9a80*/  FFMA.FTZ R170, R169, R197, R170 ;  /* 0x000000c5a9aa7223 */ /* 0x000fe200000100aa */
[-C--:B------:R-:W-:Y:S01]  /*9a90*/  FMUL.FTZ R169, R182, R216.reuse ;  /* 0x000000d8b6a97220 */ /* 0x080fe20000410000 */
[----:B------:R-:W-:Y:S01]  /*9aa0*/  FFMA.FTZ R167, R166, R216, -R167 ;  /* 0x000000d8a6a77223 */ /* 0x000fe200000108a7 */
[C---:B------:R-:W-:Y:S01]  /*9ab0*/  FMUL.FTZ R172, R181.reuse, R214 ;  /* 0x000000d6b5ac7220 */ /* 0x040fe20000410000 */
[----:B------:R-:W-:Y:S01]  /*9ac0*/  FMUL.FTZ R183, R180, R192 ;  /* 0x000000c0b4b77220 */ /* 0x000fe20000410000 */
[----:B------:R-:W-:Y:S01]  /*9ad0*/  FFMA.FTZ R169, R166, R194, R169 ;  /* 0x000000c2a6a97223 */ /* 0x000fe200000100a9 */
[----:B------:R-:W-:Y:S01]  /*9ae0*/  FMUL.FTZ R166, R181, R193 ;  /* 0x000000c1b5a67220 */ /* 0x000fe20000410000 */
[----:B------:R-:W-:Y:S01]  /*9af0*/  FMUL.FTZ R185, R180, R213 ;  /* 0x000000d5b4b97220 */ /* 0x000fe20000410000 */
        /* <DEDUP_REMOVED lines=8> */
[-C--:B------:R-:W-:Y:S01]  /*9b80*/  FMUL.FTZ R185, R178, R231.reuse ;  /* 0x000000e7b2b97220 */ /* 0x080fe20000410000 */
[----:B------:R-:W-:Y:S01]  /*9b90*/  FFMA.FTZ R179, R163, R212, -R172 ;  /* 0x000000d4a3b37223 */ /* 0x000fe200000108ac */
[----:B------:R-:W-:Y:S01]  /*9ba0*/  FFMA.FTZ R172, R162, R231, -R183 ;  /* 0x000000e7a2ac7223 */ /* 0x000fe200000108b7 */
[C---:B------:R-:W-:Y:S01]  /*9bb0*/  FMUL.FTZ R178, R177.reuse, R210 ;  /* 0x000000d2b1b27220 */ /* 0x040fe20000410000 */
[----:B------:R-:W-:Y:S01]  /*9bc0*/  FMUL.FTZ R183, R177, R232 ;  /* 0x000000e8b1b77220 */ /* 0x000fe20000410000 */
[----:B------:R-:W-:Y:S01]  /*9bd0*/  FFMA.FTZ R230, R4, R230, R63 ;  /* 0x000000e604e67223 */ /* 0x000fe2000001003f */
[----:B------:R-:W-:Y:S01]  /*9be0*/  FFMA.FTZ R163, R163, R127, R180 ;  /* 0x0000007fa3a37223 */ /* 0x000fe200000100b4 */
[C---:B------:R-:W-:Y:S01]  /*9bf0*/  FFMA.FTZ R177, R161.reuse, R232, -R178 ;  /* 0x000000e8a1b17223 */ /* 0x040fe200000108b2 */
[----:B------:R-:W-:Y:S01]  /*9c00*/  FFMA.FTZ R161, R161, R210, R183 ;  /* 0x000000d2a1a17223 */ /* 0x000fe200000100b7 */
[C---:B------:R-:W-:Y:S01]  /*9c10*/  FMUL.FTZ R183, R176.reuse, R209 ;  /* 0x000000d1b0b77220 */ /* 0x040fe20000410000 */
[----:B------:R-:W-:Y:S01]  /*9c20*/  FMUL.FTZ R178, R176, R233 ;  /* 0x000000e9b0b27220 */ /* 0x000fe20000410000 */
[----:B------:R-:W-:Y:S01]  /*9c30*/  FMUL.FTZ R180, R174, R235 ;  /* 0x000000ebaeb47220 */ /* 0x000fe20000410000 */
[----:B------:R-:W-:Y:S01]  /*9c40*/  FFMA.FTZ R162, R162, R126, R185 ;  /* 0x0000007ea2a27223 */ /* 0x000fe200000100b9 */
[C---:B------:R-:W-:Y:S01]  /*9c50*/  FFMA.FTZ R176, R160.reuse, R233, -R183 ;  /* 0x000000e9a0b07223 */ /* 0x040fe200000108b7 */
[----:B------:R-:W-:Y:S01]  /*9c60*/  FFMA.FTZ R160, R160, R209, R178 ;  /* 0x000000d1a0a07223 */ /* 0x000fe200000100b2 */
[C---:B------:R-:W-:Y:S01]  /*9c70*/  FMUL.FTZ R178, R175.reuse, R228 ;  /* 0x000000e4afb27220 */ /* 0x040fe20000410000 */
[----:B------:R-:W-:-:S03]  /*9c80*/  FMUL.FTZ R183, R175, R234 ;  /* 0x000000eaafb77220 */ /* 0x000fc60000410000 */
[C---:B------:R-:W-:Y:S01]  /*9c90*/  FFMA.FTZ R175, R159.reuse, R234, -R178 ;  /* 0x000000ea9faf7223 */ /* 0x040fe200000108b2 */
[----:B------:R-:W-:Y:S01]  /*9ca0*/  FFMA.FTZ R178, R0, R61, RZ ;  /* 0x0000003d00b27223 */ /* 0x000fe200000100ff */
[----:B------:R-:W-:Y:S01]  /*9cb0*/  FFMA.FTZ R159, R159, R228, R183 ;  /* 0x000000e49f9f7223 */ /* 0x000fe200000100b7 */
[----:B------:R-:W-:Y:S02]  /*9cc0*/  FMUL.FTZ R183, R174, R229 ;  /* 0x000000e5aeb77220 */ /* 0x000fe40000410000 */
[----:B------:R-:W-:Y:S01]  /*9cd0*/  FFMA.FTZ R61, R19, R60, R178 ;  /* 0x0000003c133d7223 */ /* 0x000fe200000100b2 */
[----:B------:R-:W-:Y:S01]  /*9ce0*/  FFMA.FTZ R60, -R0, R69, RZ ;  /* 0x00000045003c7223 */ /* 0x000fe200000101ff */
[----:B------:R-:W-:Y:S01]  /*9cf0*/  FFMA.FTZ R174, R158, R235, -R183 ;  /* 0x000000eb9eae7223 */ /* 0x000fe200000108b7 */
[C---:B------:R-:W-:Y:S01]  /*9d00*/  FMUL.FTZ R178, R173.reuse, R236 ;  /* 0x000000ecadb27220 */ /* 0x040fe20000410000 */
[----:B------:R-:W-:Y:S01]  /*9d10*/  FMUL.FTZ R183, R173, R238 ;  /* 0x000000eeadb77220 */ /* 0x000fe20000410000 */
[----:B------:R-:W-:Y:S01]  /*9d20*/  FFMA.FTZ R69, -R19, R62, R60 ;  /* 0x0000003e13457223 */ /* 0x000fe2000001013c */
[C---:B------:R-:W-:Y:S01]  /*9d30*/  FFMA.FTZ R60, R18.reuse, R171, R61 ;  /* 0x000000ab123c7223 */ /* 0x040fe2000001003d */
[----:B------:R-:W-:Y:S01]  /*9d40*/  FMUL.FTZ R61, R155, R114 ;  /* 0x000000729b3d7220 */ /* 0x000fe20000410000 */
[----:B------:R-:W-:Y:S01]  /*9d50*/  FFMA.FTZ R173, R157, R238, R178 ;  /* 0x000000ee9dad7223 */ /* 0x000fe200000100b2 */
[----:B------:R-:W-:Y:S01]  /*9d60*/  FFMA.FTZ R69, -R18, R187, R69 ;  /* 0x000000bb12457223 */ /* 0x000fe20000010145 */
[C---:B------:R-:W-:Y:S01]  /*9d70*/  FFMA.FTZ R171, R17.reuse, R68, R60 ;  /* 0x0000004411ab7223 */ /* 0x040fe2000001003c */
[----:B------:R-:W-:Y:S01]  /*9d80*/  FFMA.FTZ R62, R156, R230, R61 ;  /* 0x000000e69c3e7223 */ /* 0x000fe2000001003d */
[----:B------:R-:W-:Y:S01]  /*9d90*/  LOP3.LUT R60, R190, UR33, RZ, 0xfc, !PT ;  /* 0x00000021be3c7c12 */ /* 0x000fe2000f8efcff */
[----:B------:R-:W-:Y:S01]  /*9da0*/  FFMA.FTZ R170, -R17, R170, R69 ;  /* 0x000000aa11aa7223 */ /* 0x000fe20000010145 */
[----:B------:R-:W-:Y:S01]  /*9db0*/  MOV R61, UR50 ;  /* 0x00000032003d7c02 */ /* 0x000fe20008000f00 */
[----:B------:R-:W-:Y:S01]  /*9dc0*/  FFMA.FTZ R157, R157, R236, -R183 ;  /* 0x000000ec9d9d7223 */ /* 0x000fe200000108b7 */
[----:B------:R-:W-:Y:S01]  /*9dd0*/  MOV R69, UR38 ;  /* 0x0000002600457c02 */ /* 0x000fe20008000f00 */
[----:B------:R-:W-:Y:S01]  /*9de0*/  FMUL.FTZ R155, R155, R230 ;  /* 0x000000e69b9b7220 */ /* 0x000fe20000410000 */
[----:B------:R-:W-:Y:S01]  /*9df0*/  MOV R183, UR39 ;  /* 0x0000002700b77c02 */ /* 0x000fe20008000f00 */
[----:B------:R-:W-:Y:S01]  /*9e00*/  UMOV UR33, UR30 ;  /* 0x0000001e00217c82 */ /* 0x000fe20008000000 */
[----:B------:R-:W-:Y:S01]  /*9e10*/  FFMA.FTZ R178, R16, R71, R171 ;  /* 0x0000004710b27223 */ /* 0x000fe200000100ab */
[----:B------:R-:W-:-:S04]  /*9e20*/  IMAD.WIDE.U32 R68, R69, UR8, R60 ;  /* 0x0000000845447c25 */ /* 0x000fc8000f8e003c */
[----:B------:R-:W-:Y:S01]  /*9e30*/  FFMA.FTZ R155, R156, R114, -R155 ;  /* 0x000000729c9b7223 */ /* 0x000fe2000001089b */
[----:B------:R-:W-:Y:S01]  /*9e40*/  FFMA.FTZ R156, R5, R227, R62 ;  /* 0x000000e3059c7223 */ /* 0x000fe2000001003e */
[----:B------:R-:W-:Y:S01]  /*9e50*/  MOV R63, UR33 ;  /* 0x00000021003f7c02 */ /* 0x000fe20008000f00 */
[----:B------:R-:W-:Y:S01]  /*9e60*/  IMAD R61, R183, UR8, R69 ;  /* 0x00000008b73d7c24 */ /* 0x000fe2000f8e0245 */
[----:B------:R-:W-:Y:S01]  /*9e70*/  LEA R62, P2, R68, UR9, 0x2 ;  /* 0x00000009443e7c11 */ /* 0x000fe2000f8410ff */
[----:B------:R-:W-:Y:S01]  /*9e80*/  FADD.FTZ R154, R154, R155 ;  /* 0x0000009b9a9a7221 */ /* 0x000fe20000010000 */
[----:B------:R-:W-:Y:S01]  /*9e90*/  LEA R60, R63, -R60, 0x1 ;  /* 0x8000003c3f3c7211 */ /* 0x000fe200078e08ff */
[----:B------:R-:W-:Y:S01]  /*9ea0*/  FFMA.FTZ R71, R15, R70, R178 ;  /* 0x000000460f477223 */ /* 0x000fe200000100b2 */
[----:B------:R-:W-:Y:S01]  /*9eb0*/  LEA.HI.X R63, R68, UR14, R61, 0x2, P2 ;  /* 0x0000000e443f7c11 */ /* 0x000fe200090f143d */
[C---:B------:R-:W-:Y:S01]  /*9ec0*/  FMUL.FTZ R68, R138.reuse, R156 ;  /* 0x0000009c8a447220 */ /* 0x040fe20000410000 */
[-C--:B------:R-:W-:Y:S01]  /*9ed0*/  FMUL.FTZ R61, R138, R154.reuse ;  /* 0x0000009a8a3d7220 */ /* 0x080fe20000410000 */
[----:B------:R-:W-:Y:S01]  /*9ee0*/  FFMA.FTZ R71, R14, R167, R71 ;  /* 0x000000a70e477223 */ /* 0x000fe20000010047 */
[----:B------:R-:W-:Y:S01]  /*9ef0*/  @!UP0 ULEA UR50, UR8, UR28, 0x4 ;  /* 0x0000001c08328291 */ /* 0x000fe2000f8e20ff */
[C---:B------:R-:W-:Y:S01]  /*9f00*/  FFMA.FTZ R69, R139.reuse, R154, -R68 ;  /* 0x0000009a8b457223 */ /* 0x040fe20000010844 */
[----:B------:R-:W-:Y:S01]  /*9f10*/  FFMA.FTZ R61, R139, R156, R61 ;  /* 0x0000009c8b3d7223 */ /* 0x000fe2000001003d */
[----:B------:R-:W-:Y:S01]  /*9f20*/  FFMA.FTZ R70, R12, R181, R71 ;  /* 0x000000b50c467223 */ /* 0x000fe20000010047 */
[----:B------:R-:W-:Y:S01]  /*9f30*/  MOV R71, UR28 ;  /* 0x0000001c00477c02 */ /* 0x000fe20008000f00 */
[----:B------:R-:W-:Y:S01]  /*9f40*/  FADD.FTZ R140, R140, R69 ;  /* 0x000000458c8c7221 */ /* 0x000fe20000010000 */
[----:B------:R-:W-:Y:S01]  /*9f50*/  FFMA.FTZ R207, R6, R207, R61 ;  /* 0x000000cf06cf7223 */ /* 0x000fe2000001003d */
[----:B------:R-:W-:Y:S01]  /*9f60*/  FFMA.FTZ R69, R11, R166, R70 ;  /* 0x000000a60b457223 */ /* 0x000fe20000010046 */
[----:B------:R-:W-:Y:S01]  /*9f70*/  FFMA.FTZ R115, -R16, R115, R170 ;  /* 0x0000007310737223 */ /* 0x000fe200000101aa */
[CC--:B------:R-:W-:Y:S01]  /*9f80*/  FMUL.FTZ R68, R108.reuse, R140.reuse ;  /* 0x0000008c6c447220 */ /* 0x0c0fe20000410000 */
[----:B------:R-:W-:Y:S01]  /*9f90*/  FMUL.FTZ R61, R108, R207 ;  /* 0x000000cf6c3d7220 */ /* 0x000fe20000410000 */
[----:B------:R-:W-:Y:S01]  /*9fa0*/  FFMA.FTZ R108, R10, R179, R69 ;  /* 0x000000b30a6c7223 */ /* 0x000fe20000010045 */
[----:B------:R0:W-:Y:S01]  /*9fb0*/  @!P0 STS.128 [UR50+0x5c60], R64 ;  /* 0x005c6040ff008988 */ /* 0x0001e20008000c32 */
[C---:B------:R-:W-:Y:S01]  /*9fc0*/  FFMA.FTZ R68, R109.reuse, R207, R68 ;  /* 0x000000cf6d447223 */ /* 0x040fe20000010044 */
[----:B------:R-:W-:Y:S01]  /*9fd0*/  FFMA.FTZ R70, R109, R140, -R61 ;  /* 0x0000008c6d467223 */ /* 0x000fe2000001083d */
[----:B------:R-:W-:Y:S01]  /*9fe0*/  FFMA.FTZ R69, R9, R172, R108 ;  /* 0x000000ac09457223 */ /* 0x000fe2000001006c */
[----:B------:R-:W-:Y:S01]  /*9ff0*/  FFMA.FTZ R168, -R15, R168, R115 ;  /* 0x000000a80fa87223 */ /* 0x000fe20000010173 */
[----:B------:R-:W-:Y:S01]  /*a000*/  FFMA.FTZ R206, R7, R206, R68 ;  /* 0x000000ce07ce7223 */ /* 0x000fe20000010044 */
[----:B------:R-:W-:Y:S01]  /*a010*/  FADD.FTZ R68, R141, R70 ;  /* 0x000000468d447221 */ /* 0x000fe20000010000 */
[----:B------:R-:W-:Y:S01]  /*a020*/  FFMA.FTZ R108, R8, R177, R69 ;  /* 0x000000b1086c7223 */ /* 0x000fe20000010045 */
[----:B------:R-:W-:Y:S01]  /*a030*/  FMUL.FTZ R115, R195, UR48 ;  /* 0x00000030c3737c20 */ /* 0x000fe20008410000 */
[C---:B------:R-:W-:Y:S01]  /*a040*/  FMUL.FTZ R70, R110.reuse, R206 ;  /* 0x000000ce6e467220 */ /* 0x040fe20000410000 */
[-C--:B------:R-:W-:Y:S01]  /*a050*/  FMUL.FTZ R61, R110, R68.reuse ;  /* 0x000000446e3d7220 */ /* 0x080fe20000410000 */
[----:B------:R-:W-:Y:S01]  /*a060*/  FMUL.FTZ R139, R228, UR48 ;  /* 0x00000030e48b7c20 */ /* 0x000fe20008410000 */
[----:B------:R-:W-:Y:S01]  /*a070*/  FFMA.FTZ R168, -R14, R169, R168 ;  /* 0x000000a90ea87223 */ /* 0x000fe200000101a8 */
[C---:B------:R-:W-:Y:S01]  /*a080*/  FFMA.FTZ R69, R111.reuse, R68, -R70 ;  /* 0x000000446f457223 */ /* 0x040fe20000010846 */
[----:B------:R-:W-:Y:S01]  /*a090*/  FFMA.FTZ R70, R111, R206, R61 ;  /* 0x000000ce6f467223 */ /* 0x000fe2000001003d */
[----:B------:R-:W-:Y:S01]  /*a0a0*/  FFMA.FTZ R61, R7, R176, R108 ;  /* 0x000000b0073d7223 */ /* 0x000fe2000001006c */
[----:B------:R-:W-:Y:S01]  /*a0b0*/  FFMA.FTZ R139, R234, UR49, R139 ;  /* 0x00000031ea8b7c23 */ /* 0x000fe2000801008b */
[----:B------:R-:W-:Y:S01]  /*a0c0*/  FADD.FTZ R142, R142, R69 ;  /* 0x000000458e8e7221 */ /* 0x000fe20000010000 */
[----:B------:R-:W-:Y:S01]  /*a0d0*/  FFMA.FTZ R205, R8, R205, R70 ;  /* 0x000000cd08cd7223 */ /* 0x000fe20000010046 */
[----:B------:R-:W-:Y:S01]  /*a0e0*/  FFMA.FTZ R108, R6, R175, R61 ;  /* 0x000000af066c7223 */ /* 0x000fe2000001003d */
[----:B------:R-:W-:Y:S01]  /*a0f0*/  FFMA.FTZ R165, -R12, R165, R168 ;  /* 0x000000a50ca57223 */ /* 0x000fe200000101a8 */
[C---:B------:R-:W-:Y:S01]  /*a100*/  FMUL.FTZ R70, R112.reuse, R142 ;  /* 0x0000008e70467220 */ /* 0x040fe20000410000 */
[-C--:B------:R-:W-:Y:S01]  /*a110*/  FMUL.FTZ R61, R112, R205.reuse ;  /* 0x000000cd703d7220 */ /* 0x080fe20000410000 */
[----:B------:R-:W-:Y:S01]  /*a120*/  FFMA.FTZ R69, R5, R174, R108 ;  /* 0x000000ae05457223 */ /* 0x000fe2000001006c */
[----:B------:R-:W-:Y:S01]  /*a130*/  FMUL.FTZ R112, R199, UR49 ;  /* 0x00000031c7707c20 */ /* 0x000fe20008410000 */
[C---:B------:R-:W-:Y:S01]  /*a140*/  FFMA.FTZ R70, R113.reuse, R205, R70 ;  /* 0x000000cd71467223 */ /* 0x040fe20000010046 */
[----:B------:R-:W-:Y:S01]  /*a150*/  FFMA.FTZ R108, R113, R142, -R61 ;  /* 0x0000008e716c7223 */ /* 0x000fe2000001083d */
[----:B------:R-:W-:Y:S01]  /*a160*/  FMUL.FTZ R61, R200, UR49 ;  /* 0x00000031c83d7c20 */ /* 0x000fe20008410000 */
[----:B------:R-:W-:Y:S01]  /*a170*/  FFMA.FTZ R112, R225, UR48, -R112 ;  /* 0x00000030e1707c23 */ /* 0x000fe20008010870 */
[----:B------:R-:W-:Y:S01]  /*a180*/  FFMA.FTZ R204, R9, R204, R70 ;  /* 0x000000cc09cc7223 */ /* 0x000fe20000010046 */
[----:B------:R-:W-:Y:S01]  /*a190*/  FADD.FTZ R70, R143, R108 ;  /* 0x0000006c8f467221 */ /* 0x000fe20000010000 */
[----:B------:R-:W-:Y:S01]  /*a1a0*/  FFMA.FTZ R109, R226, UR48, -R61 ;  /* 0x00000030e26d7c23 */ /* 0x000fe2000801083d */
[----:B------:R-:W-:-:S02]  /*a1b0*/  IMAD R61, R190, 0x84, R71 ;  /* 0x00000084be3d7824 */ /* 0x000fc400078e0247 */
[C---:B------:R-:W-:Y:S01]  /*a1c0*/  FMUL.FTZ R108, R116.reuse, R204 ;  /* 0x000000cc746c7220 */ /* 0x040fe20000410000 */
[----:B------:R-:W-:Y:S01]  /*a1d0*/  FMUL.FTZ R71, R116, R70 ;  /* 0x0000004674477220 */ /* 0x000fe20000410000 */
[----:B------:R-:W-:Y:S01]  /*a1e0*/  FMUL.FTZ R110, R0, R109 ;  /* 0x0000006d006e7220 */ /* 0x000fe20000410000 */
[----:B------:R-:W-:Y:S01]  /*a1f0*/  FMUL.FTZ R112, R19, R112 ;  /* 0x0000007013707220 */ /* 0x000fe20000410000 */
        /* <DEDUP_REMOVED lines=9> */
[-C--:B------:R-:W-:Y:S01]  /*a290*/  FMUL.FTZ R118, R118, R203.reuse ;  /* 0x000000cb76767220 */ /* 0x080fe20000410000 */
[----:B------:R-:W-:Y:S01]  /*a2a0*/  FFMA.FTZ R109, R226, UR49, R109 ;  /* 0x00000031e26d7c23 */ /* 0x000fe2000801006d */
[----:B------:R-:W-:Y:S01]  /*a2b0*/  FFMA.FTZ R116, R225, UR49, R116 ;  /* 0x00000031e1747c23 */ /* 0x000fe20008010074 */
[C---:B------:R-:W-:Y:S01]  /*a2c0*/  FFMA.FTZ R108, R119.reuse, R203, R108 ;  /* 0x000000cb776c7223 */ /* 0x040fe2000001006c */
[----:B0-----:R-:W-:Y:S01]  /*a2d0*/  FFMA.FTZ R64, R119, R71, -R118 ;  /* 0x0000004777407223 */ /* 0x001fe20000010876 */
[----:B--2---:R-:W-:Y:S01]  /*a2e0*/  FMUL.FTZ R110, R0, -R109 ;  /* 0x8000006d006e7220 */ /* 0x004fe20000410000 */
[----:B------:R-:W-:Y:S01]  /*a2f0*/  FMUL.FTZ R118, R197, UR49 ;  /* 0x00000031c5767c20 */ /* 0x000fe20008410000 */
[----:B------:R-:W-:Y:S01]  /*a300*/  FFMA.FTZ R202, R11, R202, R108 ;  /* 0x000000ca0bca7223 */ /* 0x000fe2000001006c */
[----:B------:R-:W-:Y:S01]  /*a310*/  FADD.FTZ R64, R145, R64 ;  /* 0x0000004091407221 */ /* 0x000fe20000010000 */
[----:B------:R-:W-:Y:S01]  /*a320*/  FMUL.FTZ R108, R198, UR48 ;  /* 0x00000030c66c7c20 */ /* 0x000fe20008410000 */
[----:B------:R0:W-:Y:S01]  /*a330*/  STS [R61+0x2104], R110 ;  /* 0x0021046e3d007388 */ /* 0x0001e20000000800 */
[C---:B------:R-:W-:Y:S01]  /*a340*/  FMUL.FTZ R67, R120.reuse, R202 ;  /* 0x000000ca78437220 */ /* 0x040fe20000410000 */
[-C--:B------:R-:W-:Y:S01]  /*a350*/  FMUL.FTZ R66, R120, R64.reuse ;  /* 0x0000004078427220 */ /* 0x080fe20000410000 */
[----:B------:R-:W-:Y:S01]  /*a360*/  FFMA.FTZ R109, R223, UR49, R108 ;  /* 0x00000031df6d7c23 */ /* 0x000fe2000801006c */
[----:B------:R-:W-:Y:S01]  /*a370*/  FFMA.FTZ R118, R221, UR48, -R118 ;  /* 0x00000030dd767c23 */ /* 0x000fe20008010876 */
[C---:B------:R-:W-:Y:S01]  /*a380*/  FFMA.FTZ R67, R121.reuse, R64, -R67 ;  /* 0x0000004079437223 */ /* 0x040fe20000010843 */
[----:B------:R-:W-:Y:S01]  /*a390*/  FFMA.FTZ R65, R121, R202, R66 ;  /* 0x000000ca79417223 */ /* 0x000fe20000010042 */
[----:B------:R-:W-:Y:S01]  /*a3a0*/  FMUL.FTZ R66, R198, UR49 ;  /* 0x00000031c6427c20 */ /* 0x000fe20008410000 */
[----:B------:R-:W-:Y:S01]  /*a3b0*/  FMUL.FTZ R120, R196, UR49 ;  /* 0x00000031c4787c20 */ /* 0x000fe20008410000 */
[----:B------:R-:W-:Y:S01]  /*a3c0*/  FADD.FTZ R67, R146, R67 ;  /* 0x0000004392437221 */ /* 0x000fe20000010000 */
[----:B------:R-:W-:Y:S01]  /*a3d0*/  FFMA.FTZ R201, R12, R201, R65 ;  /* 0x000000c90cc97223 */ /* 0x000fe20000010041 */
[----:B------:R-:W-:Y:S01]  /*a3e0*/  FFMA.FTZ R65, R223, UR48, -R66 ;  /* 0x00000030df417c23 */ /* 0x000fe20008010842 */
[----:B---3--:R-:W-:Y:S01]  /*a3f0*/  FMUL.FTZ R112, R18, -R109 ;  /* 0x8000006d12707220 */ /* 0x008fe20000410000 */
[----:B------:R-:W-:Y:S01]  /*a400*/  FMUL.FTZ R118, R17, R118 ;  /* 0x0000007611767220 */ /* 0x000fe20000410000 */
[C---:B------:R-:W-:Y:S01]  /*a410*/  FMUL.FTZ R66, R122.reuse, R201 ;  /* 0x000000c97a427220 */ /* 0x040fe20000410000 */
[----:B------:R-:W-:Y:S01]  /*a420*/  FMUL.FTZ R122, R122, R67 ;  /* 0x000000437a7a7220 */ /* 0x000fe20000410000 */
[----:B0-----:R-:W-:Y:S01]  /*a430*/  FMUL.FTZ R110, R18, R65 ;  /* 0x00000041126e7220 */ /* 0x001fe20000410000 */
[----:B------:R-:W-:Y:S01]  /*a440*/  FFMA.FTZ R109, R219, UR48, -R120 ;  /* 0x00000030db6d7c23 */ /* 0x000fe20008010878 */
[C---:B------:R-:W-:Y:S01]  /*a450*/  FFMA.FTZ R66, R123.reuse, R67, -R66 ;  /* 0x000000437b427223 */ /* 0x040fe20000010842 */
[----:B------:R-:W-:Y:S01]  /*a460*/  FFMA.FTZ R123, R123, R201, R122 ;  /* 0x000000c97b7b7223 */ /* 0x000fe2000001007a */
[----:B------:R0:W-:Y:S01]  /*a470*/  STS [R61+0x2114], R112 ;  /* 0x002114703d007388 */ /* 0x0001e20000000800 */
[----:B------:R-:W-:Y:S01]  /*a480*/  FMUL.FTZ R116, R19, -R116 ;  /* 0x8000007413747220 */ /* 0x000fe20000410000 */
[----:B------:R-:W-:Y:S01]  /*a490*/  FADD.FTZ R66, R147, R66 ;  /* 0x0000004293427221 */ /* 0x000fe20000010000 */
[----:B------:R-:W-:Y:S01]  /*a4a0*/  FFMA.FTZ R208, R14, R208, R123 ;  /* 0x000000d00ed07223 */ /* 0x000fe2000001007b */
[----:B------:R2:W-:Y:S01]  /*a4b0*/  STS [R61+0x2110], R110 ;  /* 0x0021106e3d007388 */ /* 0x0005e20000000800 */
[----:B------:R-:W-:Y:S01]  /*a4c0*/  FMUL.FTZ R119, R193, UR49 ;  /* 0x00000031c1777c20 */ /* 0x000fe20008410000 */
[C---:B------:R-:W-:Y:S01]  /*a4d0*/  FMUL.FTZ R108, R124.reuse, R66 ;  /* 0x000000427c6c7220 */ /* 0x040fe20000410000 */
[-C--:B------:R-:W-:Y:S01]  /*a4e0*/  FMUL.FTZ R65, R124, R208.reuse ;  /* 0x000000d07c417220 */ /* 0x080fe20000410000 */
[----:B------:R3:W-:Y:S01]  /*a4f0*/  STS [R61+0x2118], R118 ;  /* 0x002118763d007388 */ /* 0x0007e20000000800 */
[----:B------:R-:W-:Y:S01]  /*a500*/  FFMA.FTZ R119, R214, UR48, -R119 ;  /* 0x00000030d6777c23 */ /* 0x000fe20008010877 */
[C---:B------:R-:W-:Y:S01]  /*a510*/  FFMA.FTZ R108, R125.reuse, R208, R108 ;  /* 0x000000d07d6c7223 */ /* 0x040fe2000001006c */
[----:B------:R-:W-:Y:S01]  /*a520*/  FFMA.FTZ R111, R125, R66, -R65 ;  /* 0x000000427d6f7223 */ /* 0x000fe20000010841 */
[----:B0-----:R-:W-:Y:S01]  /*a530*/  FMUL.FTZ R112, R16, R109 ;  /* 0x0000006d10707220 */ /* 0x001fe20000410000 */
[----:B------:R0:W-:Y:S01]  /*a540*/  STS [R61+0x210c], R116 ;  /* 0x00210c743d007388 */ /* 0x0001e20000000800 */
[----:B--2---:R-:W-:Y:S01]  /*a550*/  FMUL.FTZ R110, R196, UR48 ;  /* 0x00000030c46e7c20 */ /* 0x004fe20008410000 */
[----:B------:R-:W-:Y:S01]  /*a560*/  FADD.FTZ R111, R148, R111 ;  /* 0x0000006f946f7221 */ /* 0x000fe20000010000 */
[----:B------:R-:W-:Y:S01]  /*a570*/  FFMA.FTZ R65, R15, R224, R108 ;  /* 0x000000e00f417223 */ /* 0x000fe2000001006c */
[----:B------:R2:W-:Y:S01]  /*a580*/  STS [R61+0x2120], R112 ;  /* 0x002120703d007388 */ /* 0x0005e20000000800 */
[----:B------:R-:W-:Y:S01]  /*a590*/  FFMA.FTZ R113, R219, UR49, R110 ;  /* 0x00000031db717c23 */ /* 0x000fe2000801006e */
[C---:B------:R-:W-:Y:S01]  /*a5a0*/  FMUL.FTZ R108, R128.reuse, R111 ;  /* 0x0000006f806c7220 */ /* 0x040fe20000410000 */
[----:B------:R-:W-:Y:S01]  /*a5b0*/  FMUL.FTZ R128, R128, R65 ;  /* 0x0000004180807220 */ /* 0x000fe20000410000 */
[----:B------:R-:W-:Y:S01]  /*a5c0*/  FMUL.FTZ R120, R12, R119 ;  /* 0x000000770c787220 */ /* 0x000fe20000410000 */
[C---:B---3--:R-:W-:Y:S01]  /*a5d0*/  FMUL.FTZ R118, R16.reuse, -R113 ;  /* 0x8000007110767220 */ /* 0x048fe20000410000 */
[----:B------:R-:W-:Y:S01]  /*a5e0*/  FFMA.FTZ R109, R129, R65, R108 ;  /* 0x00000041816d7223 */ /* 0x000fe2000001006c */
[----:B------:R-:W-:Y:S01]  /*a5f0*/  FMUL.FTZ R113, R195, UR49 ;  /* 0x00000031c3717c20 */ /* 0x000fe20008410000 */
[----:B------:R-:W-:Y:S01]  /*a600*/  FFMA.FTZ R110, R129, R111, -R128 ;  /* 0x0000006f816e7223 */ /* 0x000fe20000010880 */
[----:B0-----:R-:W-:Y:S01]  /*a610*/  FMUL.FTZ R116, R197, UR48 ;  /* 0x00000030c5747c20 */ /* 0x001fe20008410000 */
[----:B------:R-:W-:Y:S01]  /*a620*/  FFMA.FTZ R222, R16, R222, R109 ;  /* 0x000000de10de7223 */ /* 0x000fe2000001006d */
[----:B------:R-:W-:Y:S01]  /*a630*/  FMUL.FTZ R109, R194, UR49 ;  /* 0x00000031c26d7c20 */ /* 0x000fe20008410000 */
[----:B------:R-:W-:Y:S01]  /*a640*/  FFMA.FTZ R108, R218, UR48, -R113 ;  /* 0x00000030da6c7c23 */ /* 0x000fe20008010871 */
[----:B------:R-:W-:Y:S01]  /*a650*/  FADD.FTZ R110, R149, R110 ;  /* 0x0000006e956e7221 */ /* 0x000fe20000010000 */
[----:B------:R-:W-:Y:S01]  /*a660*/  FFMA.FTZ R116, R221, UR49, R116 ;  /* 0x00000031dd747c23 */ /* 0x000fe20008010074 */
[----:B------:R-:W-:Y:S01]  /*a670*/  FFMA.FTZ R113, R216, UR48, -R109 ;  /* 0x00000030d8717c23 */ /* 0x000fe2000801086d */
[----:B--2---:R-:W-:Y:S01]  /*a680*/  FMUL.FTZ R112, R15, R108 ;  /* 0x0000006c0f707220 */ /* 0x004fe20000410000 */
[C---:B------:R-:W-:Y:S01]  /*a690*/  FMUL.FTZ R108, R130.reuse, R222 ;  /* 0x000000de826c7220 */ /* 0x040fe20000410000 */
[----:B------:R0:W-:Y:S01]  /*a6a0*/  STS [R61+0x2124], R118 ;  /* 0x002124763d007388 */ /* 0x0001e20000000800 */
[----:B------:R-:W-:Y:S01]  /*a6b0*/  FMUL.FTZ R109, R130, R110 ;  /* 0x0000006e826d7220 */ /* 0x000fe20000410000 */
[----:B------:R-:W-:Y:S01]  /*a6c0*/  FMUL.FTZ R116, R17, -R116 ;  /* 0x8000007411747220 */ /* 0x000fe20000410000 */
[----:B------:R-:W-:Y:S01]  /*a6d0*/  FMUL.FTZ R121, R193, UR48 ;  /* 0x00000030c1797c20 */ /* 0x000fe20008410000 */
[----:B------:R-:W-:Y:S01]  /*a6e0*/  STS [R61+0x2128], R112 ;  /* 0x002128703d007388 */ /* 0x000fe20000000800 */
[C---:B------:R-:W-:Y:S01]  /*a6f0*/  FMUL.FTZ R124, R192.reuse, UR49 ;  /* 0x00000031c07c7c20 */ /* 0x040fe20008410000 */
[----:B------:R-:W-:Y:S01]  /*a700*/  FMUL.FTZ R128, R192, UR48 ;  /* 0x00000030c0807c20 */ /* 0x000fe20008410000 */
[----:B------:R-:W-:Y:S01]  /*a710*/  FFMA.FTZ R121, R214, UR49, R121 ;  /* 0x00000031d6797c23 */ /* 0x000fe20008010079 */
[----:B------:R2:W-:Y:S01]  /*a720*/  STS [R61+0x211c], R116 ;  /* 0x00211c743d007388 */ /* 0x0005e20000000800 */
[----:B------:R-:W-:Y:S01]  /*a730*/  FFMA.FTZ R124, R213, UR48, -R124 ;  /* 0x00000030d57c7c23 */ /* 0x000fe2000801087c */
[----:B0-----:R-:W-:Y:S01]  /*a740*/  FMUL.FTZ R118, R14, R113 ;  /* 0x000000710e767220 */ /* 0x001fe20000410000 */
[C---:B------:R-:W-:Y:S01]  /*a750*/  FFMA.FTZ R113, R131.reuse, R110, -R108 ;  /* 0x0000006e83717223 */ /* 0x040fe2000001086c */
[----:B------:R-:W-:Y:S01]  /*a760*/  FFMA.FTZ R108, R131, R222, R109 ;  /* 0x000000de836c7223 */ /* 0x000fe2000001006d */
[----:B------:R-:W-:Y:S01]  /*a770*/  STS [R61+0x2138], R120 ;  /* 0x002138783d007388 */ /* 0x000fe20000000800 */
[----:B------:R-:W-:Y:S01]  /*a780*/  FMUL.FTZ R122, R12, -R121 ;  /* 0x800000790c7a7220 */ /* 0x000fe20000410000 */
[----:B------:R-:W-:Y:S01]  /*a790*/  FADD.FTZ R113, R150, R113 ;  /* 0x0000007196717221 */ /* 0x000fe20000010000 */
[----:B------:R-:W-:Y:S01]  /*a7a0*/  FFMA.FTZ R109, R17, R220, R108 ;  /* 0x000000dc116d7223 */ /* 0x000fe2000001006c */
[----:B------:R0:W-:Y:S01]  /*a7b0*/  STS [R61+0x2130], R118 ;  /* 0x002130763d007388 */ /* 0x0001e20000000800 */
[----:B--2---:R-:W-:Y:S01]  /*a7c0*/  FFMA.FTZ R116, R218, UR49, R115 ;  /* 0x00000031da747c23 */ /* 0x004fe20008010073 */
[----:B------:R-:W-:Y:S01]  /*a7d0*/  FMUL.FTZ R115, R194, UR48 ;  /* 0x00000030c2737c20 */ /* 0x000fe20008410000 */
[C---:B------:R-:W-:Y:S01]  /*a7e0*/  FMUL.FTZ R108, R132.reuse, R113 ;  /* 0x00000071846c7220 */ /* 0x040fe20000410000 */
[-C--:B------:R-:W-:Y:S01]  /*a7f0*/  FMUL.FTZ R132, R132, R109.reuse ;  /* 0x0000006d84847220 */ /* 0x080fe20000410000 */
[----:B------:R-:W-:Y:S01]  /*a800*/  FMUL.FTZ R116, R15, -R116 ;  /* 0x800000740f747220 */ /* 0x000fe20000410000 */
[----:B------:R-:W-:Y:S01]  /*a810*/  FFMA.FTZ R117, R216, UR49, R115 ;  /* 0x00000031d8757c23 */ /* 0x000fe20008010073 */
[C---:B------:R-:W-:Y:S01]  /*a820*/  FFMA.FTZ R115, R133.reuse, R109, R108 ;  /* 0x0000006d85737223 */ /* 0x040fe2000001006c */
[----:B------:R-:W-:Y:S01]  /*a830*/  FFMA.FTZ R112, R133, R113, -R132 ;  /* 0x0000007185707223 */ /* 0x000fe20000010884 */
[----:B------:R2:W-:Y:S01]  /*a840*/  STS [R61+0x213c], R122 ;  /* 0x00213c7a3d007388 */ /* 0x0005e20000000800 */
[----:B0-----:R-:W-:Y:S01]  /*a850*/  FMUL.FTZ R118, R14, -R117 ;  /* 0x800000750e767220 */ /* 0x001fe20000410000 */
[----:B------:R-:W-:Y:S01]  /*a860*/  FFMA.FTZ R108, R18, R217, R115 ;  /* 0x000000d9126c7223 */ /* 0x000fe20000010073 */
[----:B------:R-:W-:Y:S01]  /*a870*/  FADD.FTZ R112, R151, R112 ;  /* 0x0000007097707221 */ /* 0x000fe20000010000 */
[----:B------:R0:W-:Y:S01]  /*a880*/  STS [R61+0x212c], R116 ;  /* 0x00212c743d007388 */ /* 0x0001e20000000800 */
[----:B------:R-:W-:Y:S01]  /*a890*/  FMUL.FTZ R117, R127, UR49 ;  /* 0x000000317f757c20 */ /* 0x000fe20008410000 */
[----:B------:R-:W-:Y:S01]  /*a8a0*/  FMUL.FTZ R115, R134, R108 ;  /* 0x0000006c86737220 */ /* 0x000fe20000410000 */
[----:B------:R-:W-:Y:S01]  /*a8b0*/  FFMA.FTZ R128, R213, UR49, R128 ;  /* 0x00000031d5807c23 */ /* 0x000fe20008010080 */
[----:B------:R-:W-:Y:S01]  /*a8c0*/  FMUL.FTZ R124, R11, R124 ;  /* 0x0000007c0b7c7220 */ /* 0x000fe20000410000 */
[----:B------:R-:W-:Y:S01]  /*a8d0*/  FFMA.FTZ R117, R212, UR48, -R117 ;  /* 0x00000030d4757c23 */ /* 0x000fe20008010875 */
[-C--:B------:R-:W-:Y:S01]  /*a8e0*/  FFMA.FTZ R115, R135, R112.reuse, -R115 ;  /* 0x0000007087737223 */ /* 0x080fe20000010873 */
[----:B------:R-:W-:Y:S01]  /*a8f0*/  FMUL.FTZ R125, R127, UR48 ;  /* 0x000000307f7d7c20 */ /* 0x000fe20008410000 */
[----:B------:R-:W-:Y:S01]  /*a900*/  FFMA.FTZ R226, R95, -R79, R226 ;  /* 0x8000004f5fe27223 */ /* 0x000fe200000100e2 */
[----:B--2---:R-:W-:Y:S01]  /*a910*/  FMUL.FTZ R122, R10, R117 ;  /* 0x000000750a7a7220 */ /* 0x004fe20000410000 */
[----:B0-----:R-:W-:Y:S01]  /*a920*/  FMUL.FTZ R116, R134, R112 ;  /* 0x0000007086747220 */ /* 0x001fe20000410000 */
[----:B------:R-:W-:Y:S01]  /*a930*/  FADD.FTZ R119, R152, R115 ;  /* 0x0000007398777221 */ /* 0x000fe20000010000 */
[----:B------:R-:W-:Y:S01]  /*a940*/  FMUL.FTZ R128, R11, -R128 ;  /* 0x800000800b807220 */ /* 0x000fe20000410000 */
[----:B------:R0:W-:Y:S01]  /*a950*/  STS [R61+0x2140], R124 ;  /* 0x0021407c3d007388 */ /* 0x0001e20000000800 */
[----:B------:R-:W-:Y:S01]  /*a960*/  FFMA.FTZ R116, R135, R108, R116 ;  /* 0x0000006c87747223 */ /* 0x000fe20000010074 */
[----:B------:R-:W-:Y:S01]  /*a970*/  FFMA.FTZ R129, R212, UR49, R125 ;  /* 0x00000031d4817c23 */ /* 0x000fe2000801007d */
[----:B------:R-:W-:Y:S01]  /*a980*/  FFMA.FTZ R223, R93, -R77, R223 ;  /* 0x8000004d5ddf7223 */ /* 0x000fe200000100df */
[----:B------:R2:W-:Y:S01]  /*a990*/  STS [R61+0x2134], R118 ;  /* 0x002134763d007388 */ /* 0x0005e20000000800 */
[----:B------:R-:W-:Y:S01]  /*a9a0*/  FFMA.FTZ R215, R19, R215, R116 ;  /* 0x000000d713d77223 */ /* 0x000fe20000010074 */
[----:B------:R-:W-:Y:S01]  /*a9b0*/  FMUL.FTZ R116, R136, R119 ;  /* 0x0000007788747220 */ /* 0x000fe20000410000 */
[----:B------:R-:W-:Y:S01]  /*a9c0*/  FMUL.FTZ R130, R10, -R129 ;  /* 0x800000810a827220 */ /* 0x000fe20000410000 */
[----:B------:R3:W-:Y:S01]  /*a9d0*/  STS [R61+0x2148], R122 ;  /* 0x0021487a3d007388 */ /* 0x0007e20000000800 */
[-C--:B------:R-:W-:Y:S01]  /*a9e0*/  FMUL.FTZ R136, R136, R215.reuse ;  /* 0x000000d788887220 */ /* 0x080fe20000410000 */
[----:B------:R-:W-:Y:S01]  /*a9f0*/  FFMA.FTZ R115, R137, R215, R116 ;  /* 0x000000d789737223 */ /* 0x000fe20000010074 */
[-C--:B------:R-:W-:Y:S01]  /*aa00*/  FMUL.FTZ R117, R215, R78.reuse ;  /* 0x0000004ed7757220 */ /* 0x080fe20000410000 */
[----:B0-----:R-:W-:Y:S01]  /*aa10*/  FMUL.FTZ R124, R126, UR49 ;  /* 0x000000317e7c7c20 */ /* 0x001fe20008410000 */
[----:B------:R-:W-:Y:S01]  /*aa20*/  FFMA.FTZ R120, R137, R119, -R136 ;  /* 0x0000007789787223 */ /* 0x000fe20000010888 */
[----:B------:R-:W-:Y:S01]  /*aa30*/  FFMA.FTZ R116, R0, R211, R115 ;  /* 0x000000d300747223 */ /* 0x000fe20000010073 */
[-C--:B--2---:R-:W-:Y:S01]  /*aa40*/  FFMA.FTZ R118, R94, -R78.reuse, R225 ;  /* 0x8000004e5e767223 */ /* 0x084fe200000100e1 */
[----:B------:R-:W-:Y:S01]  /*aa50*/  FMUL.FTZ R125, R199, R117 ;  /* 0x00000075c77d7220 */ /* 0x000fe20000410000 */
[----:B------:R-:W-:Y:S01]  /*aa60*/  FADD.FTZ R120, R153, R120 ;  /* 0x0000007899787221 */ /* 0x000fe20000010000 */
[-C--:B------:R-:W-:Y:S01]  /*aa70*/  FMUL.FTZ R115, R116, R79.reuse ;  /* 0x0000004f74737220 */ /* 0x080fe20000410000 */
[----:B---3--:R-:W-:Y:S01]  /*aa80*/  FMUL.FTZ R122, R119, R78 ;  /* 0x0000004e777a7220 */ /* 0x008fe20000410000 */
[----:B------:R0:W-:Y:S01]  /*aa90*/  STS [R61+0x2144], R128 ;  /* 0x002144803d007388 */ /* 0x0001e20000000800 */
[----:B------:R-:W-:Y:S01]  /*aaa0*/  FMUL.FTZ R121, R120, R79 ;  /* 0x0000004f78797220 */ /* 0x000fe20000410000 */
[----:B------:R-:W-:Y:S01]  /*aab0*/  FMUL.FTZ R123, R200, R115 ;  /* 0x00000073c87b7220 */ /* 0x000fe20000410000 */
[----:B------:R-:W-:Y:S01]  /*aac0*/  FFMA.FTZ R221, R92, -R76, R221 ;  /* 0x8000004c5cdd7223 */ /* 0x000fe200000100dd */
[----:B------:R2:W-:Y:S01]  /*aad0*/  STS [R61+0x214c], R130 ;  /* 0x00214c823d007388 */ /* 0x0005e20000000800 */
[----:B------:R-:W-:Y:S01]  /*aae0*/  FMUL.FTZ R136, R126, UR48 ;  /* 0x000000307e887c20 */ /* 0x000fe20008410000 */
[-C--:B------:R-:W-:Y:S01]  /*aaf0*/  FFMA.FTZ R123, R226, R121.reuse, -R123 ;  /* 0x00000079e27b7223 */ /* 0x080fe2000001087b */
[----:B------:R-:W-:Y:S01]  /*ab00*/  FMUL.FTZ R121, R200, R121 ;  /* 0x00000079c8797220 */ /* 0x000fe20000410000 */
[----:B------:R-:W-:Y:S01]  /*ab10*/  FMUL.FTZ R129, R210, UR49 ;  /* 0x00000031d2817c20 */ /* 0x000fe20008410000 */
[C---:B------:R-:W-:Y:S01]  /*ab20*/  FFMA.FTZ R136, R231.reuse, UR49, R136 ;  /* 0x00000031e7887c23 */ /* 0x040fe20008010088 */
[----:B0-----:R-:W-:Y:S01]  /*ab30*/  FFMA.FTZ R128, R231, UR48, -R124 ;  /* 0x00000030e7807c23 */ /* 0x001fe2000801087c */
[-C--:B------:R-:W-:Y:S01]  /*ab40*/  FFMA.FTZ R124, R118, R122.reuse, -R125 ;  /* 0x0000007a767c7223 */ /* 0x080fe2000001087d */
[----:B------:R-:W-:Y:S01]  /*ab50*/  FMUL.FTZ R125, R199, R122 ;  /* 0x0000007ac77d7220 */ /* 0x000fe20000410000 */
[----:B------:R-:W-:Y:S01]  /*ab60*/  FFMA.FTZ R121, R226, R115, R121 ;  /* 0x00000073e2797223 */ /* 0x000fe20000010079 */
[----:B------:R-:W-:Y:S01]  /*ab70*/  FADD.FTZ R123, RZ, R123 ;  /* 0x0000007bff7b7221 */ /* 0x000fe20000010000 */
[----:B------:R-:W-:Y:S01]  /*ab80*/  FMUL.FTZ R132, R9, R128 ;  /* 0x0000008009847220 */ /* 0x000fe20000410000 */
[----:B------:R-:W-:Y:S01]  /*ab90*/  FFMA.FTZ R122, R118, R117, R125 ;  /* 0x00000075767a7223 */ /* 0x000fe2000001007d */
[----:B------:R-:W-:Y:S01]  /*aba0*/  FADD.FTZ R121, RZ, R121 ;  /* 0x00000079ff797221 */ /* 0x000fe20000010000 */
[----:B------:R-:W-:Y:S01]  /*abb0*/  FADD.FTZ R123, R123, R124 ;  /* 0x0000007c7b7b7221 */ /* 0x000fe20000010000 */
[----:B------:R-:W-:Y:S01]  /*abc0*/  FMUL.FTZ R124, R109, R76 ;  /* 0x0000004c6d7c7220 */ /* 0x000fe20000410000 */
[-C--:B------:R-:W-:Y:S01]  /*abd0*/  FMUL.FTZ R125, R112, R77.reuse ;  /* 0x0000004d707d7220 */ /* 0x080fe20000410000 */
[----:B------:R-:W-:Y:S01]  /*abe0*/  FADD.FTZ R121, R121, R122 ;  /* 0x0000007a79797221 */ /* 0x000fe20000010000 */
[----:B------:R-:W-:Y:S01]  /*abf0*/  FMUL.FTZ R122, R108, R77 ;  /* 0x0000004d6c7a7220 */ /* 0x000fe20000410000 */
[----:B------:R0:W-:Y:S01]  /*ac00*/  STS [R61+0x2150], R132 ;  /* 0x002150843d007388 */ /* 0x0001e20000000800 */
[----:B------:R-:W-:Y:S01]  /*ac10*/  FMUL.FTZ R134, R197, R124 ;  /* 0x0000007cc5867220 */ /* 0x000fe20000410000 */
[----:B------:R-:W-:Y:S01]  /*ac20*/  FMUL.FTZ R136, R9, -R136 ;  /* 0x8000008809887220 */ /* 0x000fe20000410000 */
[----:B------:R-:W-:Y:S01]  /*ac30*/  FMUL.FTZ R128, R198, R122 ;  /* 0x0000007ac6807220 */ /* 0x000fe20000410000 */
[----:B------:R-:W-:Y:S01]  /*ac40*/  FFMA.FTZ R129, R232, UR48, -R129 ;  /* 0x00000030e8817c23 */ /* 0x000fe20008010881 */
[----:B------:R-:W-:Y:S01]  /*ac50*/  FFMA.FTZ R219, R91, -R75, R219 ;  /* 0x8000004b5bdb7223 */ /* 0x000fe200000100db */
[----:B------:R-:W-:Y:S01]  /*ac60*/  FFMA.FTZ R218, R90, -R74, R218 ;  /* 0x8000004a5ada7223 */ /* 0x000fe200000100da */
[-C--:B--2---:R-:W-:Y:S01]  /*ac70*/  FFMA.FTZ R130, R223, R125.reuse, -R128 ;  /* 0x0000007ddf827223 */ /* 0x084fe20000010880 */
[----:B------:R-:W-:Y:S01]  /*ac80*/  FMUL.FTZ R128, R198, R125 ;  /* 0x0000007dc6807220 */ /* 0x000fe20000410000 */
[-C--:B------:R-:W-:Y:S01]  /*ac90*/  FMUL.FTZ R125, R110, R75.reuse ;  /* 0x0000004b6e7d7220 */ /* 0x080fe20000410000 */
[----:B0-----:R-:W-:Y:S01]  /*aca0*/  FMUL.FTZ R132, R113, R76 ;  /* 0x0000004c71847220 */ /* 0x001fe20000410000 */
[----:B------:R-:W-:Y:S01]  /*acb0*/  FADD.FTZ R123, R123, R130 ;  /* 0x000000827b7b7221 */ /* 0x000fe20000010000 */
[----:B------:R-:W-:Y:S01]  /*acc0*/  FFMA.FTZ R128, R223, R122, R128 ;  /* 0x0000007adf807223 */ /* 0x000fe20000010080 */
[----:B------:R0:W-:Y:S01]  /*acd0*/  STS [R61+0x2154], R136 ;  /* 0x002154883d007388 */ /* 0x0001e20000000800 */
[-C--:B------:R-:W-:Y:S01]  /*ace0*/  FFMA.FTZ R134, R221, R132.reuse, -R134 ;  /* 0x00000084dd867223 */ /* 0x080fe20000010886 */
[----:B------:R-:W-:Y:S01]  /*acf0*/  FMUL.FTZ R132, R197, R132 ;  /* 0x00000084c5847220 */ /* 0x000fe20000410000 */
[----:B------:R-:W-:Y:S01]  /*ad00*/  FADD.FTZ R121, R121, R128 ;  /* 0x0000008079797221 */ /* 0x000fe20000010000 */
[----:B------:R-:W-:Y:S01]  /*ad10*/  FMUL.FTZ R128, R222, R75 ;  /* 0x0000004bde807220 */ /* 0x000fe20000410000 */
[----:B------:R-:W-:Y:S01]  /*ad20*/  FMUL.FTZ R138, R8, R129 ;  /* 0x00000081088a7220 */ /* 0x000fe20000410000 */
[----:B------:R-:W-:Y:S01]  /*ad30*/  FFMA.FTZ R132, R221, R124, R132 ;  /* 0x0000007cdd847223 */ /* 0x000fe20000010084 */
[----:B------:R-:W-:Y:S01]  /*ad40*/  FADD.FTZ R123, R123, R134 ;  /* 0x000000867b7b7221 */ /* 0x000fe20000010000 */
[C---:B------:R-:W-:Y:S01]  /*ad50*/  FMUL.FTZ R130, R196.reuse, R128 ;  /* 0x00000080c4827220 */ /* 0x040fe20000410000 */
[-C--:B------:R-:W-:Y:S01]  /*ad60*/  FMUL.FTZ R129, R111, R74.reuse ;  /* 0x0000004a6f817220 */ /* 0x080fe20000410000 */
[----:B------:R-:W-:Y:S01]  /*ad70*/  FADD.FTZ R132, R121, R132 ;  /* 0x0000008479847221 */ /* 0x000fe20000010000 */
[----:B------:R-:W-:Y:S01]  /*ad80*/  FMUL.FTZ R121, R65, R74 ;  /* 0x0000004a41797220 */ /* 0x000fe20000410000 */
[----:B0-----:R-:W-:Y:S01]  /*ad90*/  FMUL.FTZ R136, R209, UR49 ;  /* 0x00000031d1887c20 */ /* 0x001fe20008410000 */
[-C--:B------:R-:W-:Y:S01]  /*ada0*/  FFMA.FTZ R134, R219, R125.reuse, -R130 ;  /* 0x0000007ddb867223 */ /* 0x080fe20000010882 */
[----:B------:R-:W-:Y:S01]  /*adb0*/  FMUL.FTZ R130, R196, R125 ;  /* 0x0000007dc4827220 */ /* 0x000fe20000410000 */
[----:B------:R-:W-:Y:S01]  /*adc0*/  FMUL.FTZ R131, R195, R121 ;  /* 0x00000079c3837220 */ /* 0x000fe20000410000 */
[----:B------:R-:W-:Y:S01]  /*add0*/  FFMA.FTZ R144, R233, UR48, -R136 ;  /* 0x00000030e9907c23 */ /* 0x000fe20008010888 */
[----:B------:R-:W-:Y:S01]  /*ade0*/  FADD.FTZ R123, R123, R134 ;  /* 0x000000867b7b7221 */ /* 0x000fe20000010000 */
[----:B------:R-:W-:Y:S01]  /*adf0*/  FFMA.FTZ R125, R219, R128, R130 ;  /* 0x00000080db7d7223 */ /* 0x000fe20000010082 */
[-C--:B------:R-:W-:Y:S01]  /*ae00*/  FFMA.FTZ R136, R218, R129.reuse, -R131 ;  /* 0x00000081da887223 */ /* 0x080fe20000010883 */
[----:B------:R-:W-:Y:S01]  /*ae10*/  FMUL.FTZ R129, R195, R129 ;  /* 0x00000081c3817220 */ /* 0x000fe20000410000 */
[----:B------:R-:W-:Y:S01]  /*ae20*/  FMUL.FTZ R133, R210, UR48 ;  /* 0x00000030d2857c20 */ /* 0x000fe20008410000 */
[----:B------:R-:W-:Y:S01]  /*ae30*/  FADD.FTZ R125, R132, R125 ;  /* 0x0000007d847d7221 */ /* 0x000fe20000010000 */
[----:B------:R-:W-:Y:S01]  /*ae40*/  FADD.FTZ R136, R123, R136 ;  /* 0x000000887b887221 */ /* 0x000fe20000010000 */
[----:B------:R-:W-:Y:S01]  /*ae50*/  FFMA.FTZ R130, R218, R121, R129 ;  /* 0x00000079da827223 */ /* 0x000fe20000010081 */
[-C--:B------:R-:W-:Y:S01]  /*ae60*/  FMUL.FTZ R123, R208, R73.reuse ;  /* 0x00000049d07b7220 */ /* 0x080fe20000410000 */
[----:B------:R-:W-:Y:S01]  /*ae70*/  FFMA.FTZ R133, R232, UR49, R133 ;  /* 0x00000031e8857c23 */ /* 0x000fe20008010085 */
[-C--:B------:R-:W-:Y:S01]  /*ae80*/  FFMA.FTZ R216, R89, -R73.reuse, R216 ;  /* 0x8000004959d87223 */ /* 0x080fe200000100d8 */
[----:B------:R-:W-:Y:S01]  /*ae90*/  FADD.FTZ R130, R125, R130 ;  /* 0x000000827d827221 */ /* 0x000fe20000010000 */
[----:B------:R-:W-:Y:S01]  /*aea0*/  FMUL.FTZ R129, R66, R73 ;  /* 0x0000004942817220 */ /* 0x000fe20000410000 */
[----:B------:R-:W-:Y:S01]  /*aeb0*/  FMUL.FTZ R131, R194, R123 ;  /* 0x0000007bc2837220 */ /* 0x000fe20000410000 */
[----:B------:R0:W-:Y:S01]  /*aec0*/  STS [R61+0x2158], R138 ;  /* 0x0021588a3d007388 */ /* 0x0001e20000000800 */
[-C--:B------:R-:W-:Y:S01]  /*aed0*/  FMUL.FTZ R125, R201, R72.reuse ;  /* 0x00000048c97d7220 */ /* 0x080fe20000410000 */
[----:B------:R-:W-:Y:S01]  /*aee0*/  FMUL.FTZ R134, R209, UR48 ;  /* 0x00000030d1867c20 */ /* 0x000fe20008410000 */
[-C--:B------:R-:W-:Y:S01]  /*aef0*/  FFMA.FTZ R131, R216, R129.reuse, -R131 ;  /* 0x00000081d8837223 */ /* 0x080fe20000010883 */
[-C--:B------:R-:W-:Y:S01]  /*af00*/  FFMA.FTZ R214, R88, -R72.reuse, R214 ;  /* 0x8000004858d67223 */ /* 0x080fe200000100d6 */
[----:B------:R-:W-:Y:S01]  /*af10*/  FMUL.FTZ R132, R67, R72 ;  /* 0x0000004843847220 */ /* 0x000fe20000410000 */
[----:B------:R-:W-:Y:S01]  /*af20*/  FMUL.FTZ R129, R194, R129 ;  /* 0x00000081c2817220 */ /* 0x000fe20000410000 */
[----:B------:R-:W-:Y:S01]  /*af30*/  FMUL.FTZ R135, R228, UR49 ;  /* 0x00000031e4877c20 */ /* 0x000fe20008410000 */
[----:B------:R-:W-:Y:S01]  /*af40*/  FADD.FTZ R131, R136, R131 ;  /* 0x0000008388837221 */ /* 0x000fe20000010000 */
[----:B------:R-:W-:Y:S01]  /*af50*/  FMUL.FTZ R144, R7, R144 ;  /* 0x0000009007907220 */ /* 0x000fe20000410000 */
[----:B0-----:R-:W-:Y:S01]  /*af60*/  FMUL.FTZ R138, R8, -R133 ;  /* 0x80000085088a7220 */ /* 0x001fe20000410000 */
[----:B------:R-:W-:Y:S01]  /*af70*/  FMUL.FTZ R133, R193, R125 ;  /* 0x0000007dc1857220 */ /* 0x000fe20000410000 */
[----:B------:R-:W-:Y:S01]  /*af80*/  FFMA.FTZ R129, R216, R123, R129 ;  /* 0x0000007bd8817223 */ /* 0x000fe20000010081 */
[----:B------:R-:W-:Y:S01]  /*af90*/  FFMA.FTZ R135, R234, UR48, -R135 ;  /* 0x00000030ea877c23 */ /* 0x000fe20008010887 */
[----:B------:R-:W-:Y:S01]  /*afa0*/  FFMA.FTZ R213, R87, -R59, R213 ;  /* 0x8000003b57d57223 */ /* 0x000fe200000100d5 */
[----:B------:R0:W-:Y:S01]  /*afb0*/  STS [R61+0x215c], R138 ;  /* 0x00215c8a3d007388 */ /* 0x0001e20000000800 */
[----:B------:R-:W-:Y:S01]  /*afc0*/  FADD.FTZ R129, R130, R129 ;  /* 0x0000008182817221 */ /* 0x000fe20000010000 */
[----:B------:R-:W-:Y:S01]  /*afd0*/  FFMA.FTZ R212, R86, -R58, R212 ;  /* 0x8000003a56d47223 */ /* 0x000fe200000100d4 */
[----:B------:R-:W-:Y:S01]  /*afe0*/  FFMA.FTZ R231, R85, -R57, R231 ;  /* 0x8000003955e77223 */ /* 0x000fe200000100e7 */
[----:B------:R2:W-:Y:S01]  /*aff0*/  STS [R61+0x2160], R144 ;  /* 0x002160903d007388 */ /* 0x0005e20000000800 */
[----:B------:R-:W-:Y:S01]  /*b000*/  FFMA.FTZ R232, R84, -R55, R232 ;  /* 0x8000003754e87223 */ /* 0x000fe200000100e8 */
[----:B------:R-:W-:Y:S01]  /*b010*/  FMUL.FTZ R143, R238, UR49 ;  /* 0x00000031ee8f7c20 */ /* 0x000fe20008410000 */
[----:B------:R-:W-:Y:S01]  /*b020*/  FFMA.FTZ R234, R82, -R47, R234 ;  /* 0x8000002f52ea7223 */ /* 0x000fe200000100ea */
[----:B------:R-:W-:Y:S01]  /*b030*/  FFMA.FTZ R164, -R11, R164, R165 ;  /* 0x000000a40ba47223 */ /* 0x000fe200000101a5 */
[----:B------:R-:W-:Y:S01]  /*b040*/  FMUL.FTZ R147, R206, UR36 ;  /* 0x00000024ce937c20 */ /* 0x000fe20008410000 */
[----:B0-----:R-:W-:Y:S01]  /*b050*/  FFMA.FTZ R138, R233, UR49, R134 ;  /* 0x00000031e98a7c23 */ /* 0x001fe20008010086 */
[-C--:B------:R-:W-:Y:S01]  /*b060*/  FFMA.FTZ R134, R214, R132.reuse, -R133 ;  /* 0x00000084d6867223 */ /* 0x080fe20000010885 */
[----:B------:R-:W-:Y:S01]  /*b070*/  FMUL.FTZ R133, R193, R132 ;  /* 0x00000084c1857220 */ /* 0x000fe20000410000 */
[----:B------:R-:W-:Y:S01]  /*b080*/  FFMA.FTZ R143, R236, UR48, -R143 ;  /* 0x00000030ec8f7c23 */ /* 0x000fe2000801088f */
[----:B------:R-:W-:Y:S01]  /*b090*/  FMUL.FTZ R138, R7, -R138 ;  /* 0x8000008a078a7220 */ /* 0x000fe20000410000 */
[----:B------:R-:W-:Y:S01]  /*b0a0*/  FADD.FTZ R131, R131, R134 ;  /* 0x0000008683837221 */ /* 0x000fe20000010000 */
[----:B------:R-:W-:Y:S01]  /*b0b0*/  FFMA.FTZ R130, R214, R125, R133 ;  /* 0x0000007dd6827223 */ /* 0x000fe20000010085 */
[----:B------:R-:W-:Y:S01]  /*b0c0*/  FMUL.FTZ R133, R64, R59 ;  /* 0x0000003b40857220 */ /* 0x000fe20000410000 */
[----:B--2---:R-:W-:Y:S01]  /*b0d0*/  FMUL.FTZ R144, R6, R135 ;  /* 0x0000008706907220 */ /* 0x004fe20000410000 */
[----:B------:R0:W-:Y:S01]  /*b0e0*/  STS [R61+0x2164], R138 ;  /* 0x0021648a3d007388 */ /* 0x0001e20000000800 */
[----:B------:R-:W-:Y:S01]  /*b0f0*/  FADD.FTZ R132, R129, R130 ;  /* 0x0000008281847221 */ /* 0x000fe20000010000 */
[----:B------:R-:W-:Y:S01]  /*b100*/  FMUL.FTZ R130, R202, R59 ;  /* 0x0000003bca827220 */ /* 0x000fe20000410000 */
[-C--:B------:R-:W-:Y:S01]  /*b110*/  FMUL.FTZ R129, R203, R58.reuse ;  /* 0x0000003acb817220 */ /* 0x080fe20000410000 */
[----:B------:R-:W-:Y:S01]  /*b120*/  FMUL.FTZ R135, R71, R58 ;  /* 0x0000003a47877220 */ /* 0x000fe20000410000 */
[----:B------:R2:W-:Y:S01]  /*b130*/  STS [R61+0x2168], R144 ;  /* 0x002168903d007388 */ /* 0x0005e20000000800 */
[-C--:B------:R-:W-:Y:S01]  /*b140*/  FMUL.FTZ R134, R192, R130.reuse ;  /* 0x00000082c0867220 */ /* 0x080fe20000410000 */
[----:B------:R-:W-:Y:S01]  /*b150*/  FMUL.FTZ R137, R127, R129 ;  /* 0x000000817f897220 */ /* 0x000fe20000410000 */
[----:B------:R-:W-:Y:S01]  /*b160*/  FFMA.FTZ R233, R83, -R51, R233 ;  /* 0x8000003353e97223 */ /* 0x000fe200000100e9 */
[----:B------:R-:W-:Y:S01]  /*b170*/  FMUL.FTZ R148, R4, R143 ;  /* 0x0000008f04947220 */ /* 0x000fe20000410000 */
[----:B0-----:R-:W-:Y:S01]  /*b180*/  FMUL.FTZ R138, R229, UR49 ;  /* 0x00000031e58a7c20 */ /* 0x001fe20008410000 */
[-C--:B------:R-:W-:Y:S01]  /*b190*/  FFMA.FTZ R136, R213, R133.reuse, -R134 ;  /* 0x00000085d5887223 */ /* 0x080fe20000010886 */
[----:B------:R-:W-:Y:S01]  /*b1a0*/  FMUL.FTZ R134, R192, R133 ;  /* 0x00000085c0867220 */ /* 0x000fe20000410000 */
[----:B------:R-:W-:Y:S01]  /*b1b0*/  FMUL.FTZ R143, R238, UR48 ;  /* 0x00000030ee8f7c20 */ /* 0x000fe20008410000 */
[----:B------:R-:W-:Y:S01]  /*b1c0*/  FFMA.FTZ R146, R235, UR48, -R138 ;  /* 0x00000030eb927c23 */ /* 0x000fe2000801088a */
[-C--:B------:R-:W-:Y:S01]  /*b1d0*/  FFMA.FTZ R138, R212, R135.reuse, -R137 ;  /* 0x00000087d48a7223 */ /* 0x080fe20000010889 */
[----:B------:R-:W-:Y:S01]  /*b1e0*/  FFMA.FTZ R133, R213, R130, R134 ;  /* 0x00000082d5857223 */ /* 0x000fe20000010086 */
[----:B------:R-:W-:Y:S01]  /*b1f0*/  FMUL.FTZ R135, R127, R135 ;  /* 0x000000877f877220 */ /* 0x000fe20000410000 */
[----:B------:R-:W-:Y:S01]  /*b200*/  FADD.FTZ R131, R131, R136 ;  /* 0x0000008883837221 */ /* 0x000fe20000010000 */
[----:B--2---:R-:W-:Y:S01]  /*b210*/  FMUL.FTZ R144, R6, -R139 ;  /* 0x8000008b06907220 */ /* 0x004fe20000410000 */
[----:B------:R-:W-:Y:S01]  /*b220*/  FADD.FTZ R132, R132, R133 ;  /* 0x0000008584847221 */ /* 0x000fe20000010000 */
[----:B------:R-:W-:Y:S01]  /*b230*/  FFMA.FTZ R135, R212, R129, R135 ;  /* 0x00000081d4877223 */ /* 0x000fe20000010087 */
[----:B------:R-:W-:Y:S01]  /*b240*/  FADD.FTZ R138, R131, R138 ;  /* 0x0000008a838a7221 */ /* 0x000fe20000010000 */
[----:B------:R-:W-:Y:S01]  /*b250*/  FMUL.FTZ R131, R205, R55 ;  /* 0x00000037cd837220 */ /* 0x000fe20000410000 */
[-C--:B------:R-:W-:Y:S01]  /*b260*/  FMUL.FTZ R133, R70, R57.reuse ;  /* 0x0000003946857220 */ /* 0x080fe20000410000 */
[----:B------:R-:W-:Y:S01]  /*b270*/  FADD.FTZ R135, R132, R135 ;  /* 0x0000008784877221 */ /* 0x000fe20000010000 */
[----:B------:R-:W-:Y:S01]  /*b280*/  FMUL.FTZ R132, R204, R57 ;  /* 0x00000039cc847220 */ /* 0x000fe20000410000 */
[----:B------:R-:W-:Y:S01]  /*b290*/  FMUL.FTZ R136, R229, UR48 ;  /* 0x00000030e5887c20 */ /* 0x000fe20008410000 */
[----:B------:R-:W-:Y:S01]  /*b2a0*/  FMUL.FTZ R139, R142, R55 ;  /* 0x000000378e8b7220 */ /* 0x000fe20000410000 */
[----:B------:R-:W-:Y:S01]  /*b2b0*/  FMUL.FTZ R141, R210, R131 ;  /* 0x00000083d28d7220 */ /* 0x000fe20000410000 */
[----:B------:R-:W-:Y:S01]  /*b2c0*/  FMUL.FTZ R134, R126, R132 ;  /* 0x000000847e867220 */ /* 0x000fe20000410000 */
[----:B------:R0:W-:Y:S01]  /*b2d0*/  STS [R61+0x216c], R144 ;  /* 0x00216c903d007388 */ /* 0x0001e20000000800 */
[----:B------:R-:W-:Y:S01]  /*b2e0*/  FMUL.FTZ R146, R5, R146 ;  /* 0x0000009205927220 */ /* 0x000fe20000410000 */
[----:B------:R-:W-:Y:S01]  /*b2f0*/  FFMA.FTZ R143, R236, UR49, R143 ;  /* 0x00000031ec8f7c23 */ /* 0x000fe2000801008f */
[-C--:B------:R-:W-:Y:S01]  /*b300*/  FFMA.FTZ R137, R231, R133.reuse, -R134 ;  /* 0x00000085e7897223 */ /* 0x080fe20000010886 */
[----:B------:R-:W-:Y:S01]  /*b310*/  FMUL.FTZ R134, R126, R133 ;  /* 0x000000857e867220 */ /* 0x000fe20000410000 */
[----:B------:R-:W-:Y:S01]  /*b320*/  FMUL.FTZ R133, R207, R47 ;  /* 0x0000002fcf857220 */ /* 0x000fe20000410000 */
[----:B------:R2:W-:Y:S01]  /*b330*/  STS [R61+0x2170], R146 ;  /* 0x002170923d007388 */ /* 0x0005e20000000800 */
[----:B------:R-:W-:Y:S01]  /*b340*/  FADD.FTZ R137, R138, R137 ;  /* 0x000000898a897221 */ /* 0x000fe20000010000 */
[----:B------:R-:W-:Y:S01]  /*b350*/  FFMA.FTZ R134, R231, R132, R134 ;  /* 0x00000084e7867223 */ /* 0x000fe20000010086 */
[----:B------:R-:W-:Y:S01]  /*b360*/  FMUL.FTZ R138, R68, R51 ;  /* 0x00000033448a7220 */ /* 0x000fe20000410000 */
[----:B0-----:R-:W-:Y:S01]  /*b370*/  FFMA.FTZ R144, R235, UR49, R136 ;  /* 0x00000031eb907c23 */ /* 0x001fe20008010088 */
[-C--:B------:R-:W-:Y:S01]  /*b380*/  FFMA.FTZ R136, R232, R139.reuse, -R141 ;  /* 0x0000008be8887223 */ /* 0x080fe2000001088d */
[----:B------:R-:W-:Y:S01]  /*b390*/  FMUL.FTZ R139, R210, R139 ;  /* 0x0000008bd28b7220 */ /* 0x000fe20000410000 */
[----:B------:R-:W-:Y:S01]  /*b3a0*/  FADD.FTZ R134, R135, R134 ;  /* 0x0000008687867221 */ /* 0x000fe20000010000 */
[----:B------:R-:W-:Y:S01]  /*b3b0*/  FMUL.FTZ R135, R140, R47 ;  /* 0x0000002f8c877220 */ /* 0x000fe20000410000 */
[----:B------:R-:W-:Y:S01]  /*b3c0*/  FADD.FTZ R137, R137, R136 ;  /* 0x0000008889897221 */ /* 0x000fe20000010000 */
[----:B------:R-:W-:Y:S01]  /*b3d0*/  FFMA.FTZ R139, R232, R131, R139 ;  /* 0x00000083e88b7223 */ /* 0x000fe2000001008b */
[----:B--2---:R-:W-:Y:S01]  /*b3e0*/  FMUL.FTZ R146, R5, -R144 ;  /* 0x8000009005927220 */ /* 0x004fe20000410000 */
[----:B------:R-:W-:Y:S01]  /*b3f0*/  FMUL.FTZ R136, R156, R43 ;  /* 0x0000002b9c887220 */ /* 0x000fe20000410000 */
[----:B------:R-:W-:Y:S01]  /*b400*/  FMUL.FTZ R141, R228, R133 ;  /* 0x00000085e48d7220 */ /* 0x000fe20000410000 */
[----:B------:R-:W-:Y:S01]  /*b410*/  FADD.FTZ R139, R134, R139 ;  /* 0x0000008b868b7221 */ /* 0x000fe20000010000 */
[----:B------:R-:W-:Y:S01]  /*b420*/  FMUL.FTZ R134, R206, R51 ;  /* 0x00000033ce867220 */ /* 0x000fe20000410000 */
[----:B------:R0:W-:Y:S01]  /*b430*/  STS [R61+0x2174], R146 ;  /* 0x002174923d007388 */ /* 0x0001e20000000800 */
[----:B------:R-:W-:Y:S01]  /*b440*/  FFMA.FTZ R235, R81, -R43, R235 ;  /* 0x8000002b51eb7223 */ /* 0x000fe200000100eb */
[----:B------:R-:W-:Y:S01]  /*b450*/  FMUL.FTZ R150, R229, R136 ;  /* 0x00000088e5967220 */ /* 0x000fe20000410000 */
[----:B------:R-:W-:Y:S01]  /*b460*/  FMUL.FTZ R144, R209, R134 ;  /* 0x00000086d1907220 */ /* 0x000fe20000410000 */
[----:B------:R2:W-:Y:S01]  /*b470*/  STS [R61+0x2178], R148 ;  /* 0x002178943d007388 */ /* 0x0005e20000000800 */
[----:B------:R-:W-:Y:S01]  /*b480*/  FFMA.FTZ R163, -R10, R163, R164 ;  /* 0x000000a30aa37223 */ /* 0x000fe200000101a4 */
[----:B------:R-:W-:Y:S01]  /*b490*/  FMUL.FTZ R155, R68, UR36 ;  /* 0x00000024449b7c20 */ /* 0x000fe20008410000 */
[-C--:B------:R-:W-:Y:S01]  /*b4a0*/  FFMA.FTZ R144, R233, R138.reuse, -R144 ;  /* 0x0000008ae9907223 */ /* 0x080fe20000010890 */
[----:B------:R-:W-:Y:S01]  /*b4b0*/  FMUL.FTZ R138, R209, R138 ;  /* 0x0000008ad18a7220 */ /* 0x000fe20000410000 */
[----:B------:R-:W-:Y:S01]  /*b4c0*/  FFMA.FTZ R162, -R9, R162, R163 ;  /* 0x000000a209a27223 */ /* 0x000fe200000101a3 */
[-C--:B0-----:R-:W-:Y:S01]  /*b4d0*/  FFMA.FTZ R146, R234, R135.reuse, -R141 ;  /* 0x00000087ea927223 */ /* 0x081fe2000001088d */
[----:B------:R-:W-:Y:S01]  /*b4e0*/  FMUL.FTZ R135, R228, R135 ;  /* 0x00000087e4877220 */ /* 0x000fe20000410000 */
[----:B------:R-:W-:Y:S01]  /*b4f0*/  FFMA.FTZ R138, R233, R134, R138 ;  /* 0x00000086e98a7223 */ /* 0x000fe2000001008a */
[----:B------:R-:W-:Y:S01]  /*b500*/  FADD.FTZ R137, R137, R144 ;  /* 0x0000009089897221 */ /* 0x000fe20000010000 */
[----:B--2---:R-:W-:Y:S01]  /*b510*/  FMUL.FTZ R148, R154, R43 ;  /* 0x0000002b9a947220 */ /* 0x004fe20000410000 */
[----:B------:R-:W-:Y:S01]  /*b520*/  FMUL.FTZ R144, R4, -R143 ;  /* 0x8000008f04907220 */ /* 0x000fe20000410000 */
[----:B------:R-:W-:Y:S01]  /*b530*/  FADD.FTZ R138, R139, R138 ;  /* 0x0000008a8b8a7221 */ /* 0x000fe20000010000 */
[----:B------:R-:W-:Y:S01]  /*b540*/  FFMA.FTZ R135, R234, R133, R135 ;  /* 0x00000085ea877223 */ /* 0x000fe20000010087 */
[-C--:B------:R-:W-:Y:S01]  /*b550*/  FFMA.FTZ R150, R235, R148.reuse, -R150 ;  /* 0x00000094eb967223 */ /* 0x080fe20000010896 */
[----:B------:R-:W-:Y:S01]  /*b560*/  FMUL.FTZ R148, R229, R148 ;  /* 0x00000094e5947220 */ /* 0x000fe20000410000 */
[----:B------:R-:W-:Y:S01]  /*b570*/  IADD3 R139, PT, PT, R190, 0x40, RZ ;  /* 0x00000040be8b7810 */ /* 0x000fe20007ffe0ff */
[----:B------:R0:W-:Y:S01]  /*b580*/  STS [R61+0x217c], R144 ;  /* 0x00217c903d007388 */ /* 0x0001e20000000800 */
[----:B------:R-:W-:Y:S01]  /*b590*/  FADD.FTZ R135, R138, R135 ;  /* 0x000000878a877221 */ /* 0x000fe20000010000 */
[----:B------:R-:W-:Y:S01]  /*b5a0*/  FFMA.FTZ R148, R235, R136, R148 ;  /* 0x00000088eb947223 */ /* 0x000fe20000010094 */
[----:B------:R-:W-:Y:S01]  /*b5b0*/  LEA.HI R139, R139, R190, RZ, 0x1b ;  /* 0x000000be8b8b7211 */ /* 0x000fe200078fd8ff */
[----:B------:R-:W-:Y:S01]  /*b5c0*/  FMUL.FTZ R141, R156, UR36 ;  /* 0x000000249c8d7c20 */ /* 0x000fe20008410000 */
[----:B------:R-:W-:Y:S01]  /*b5d0*/  FADD.FTZ R137, R137, R146 ;  /* 0x0000009289897221 */ /* 0x000fe20000010000 */
[----:B------:R-:W-:Y:S01]  /*b5e0*/  FADD.FTZ R146, R135, R148 ;  /* 0x0000009487927221 */ /* 0x000fe20000010000 */
[----:B------:R-:W-:Y:S01]  /*b5f0*/  LEA R148, R139, UR28, 0x2 ;  /* 0x0000001c8b947c11 */ /* 0x000fe2000f8e10ff */
[----:B------:R-:W-:Y:S01]  /*b600*/  BAR.SYNC.DEFER_BLOCKING 0x0 ;  /* 0x0000000000007b1d */ /* 0x000fe20000010000 */
[----:B------:R-:W-:Y:S01]  /*b610*/  FMUL.FTZ R139, R207, UR36 ;  /* 0x00000024cf8b7c20 */ /* 0x000fe20008410000 */
[C---:B------:R-:W-:Y:S01]  /*b620*/  FFMA.FTZ R138, R154.reuse, UR37, -R141 ;  /* 0x000000259a8a7c23 */ /* 0x040fe2000801088d */
[----:B------:R-:W-:Y:S01]  /*b630*/  FMUL.FTZ R141, R154, UR36 ;  /* 0x000000249a8d7c20 */ /* 0x000fe20008410000 */
[C---:B0-----:R-:W-:Y:S01]  /*b640*/  FMUL.FTZ R144, R140.reuse, UR36 ;  /* 0x000000248c907c20 */ /* 0x041fe20008410000 */
[----:B------:R-:W-:Y:S01]  /*b650*/  FFMA.FTZ R139, R140, UR37, -R139 ;  /* 0x000000258c8b7c23 */ /* 0x000fe2000801088b */
[----:B------:R-:W-:Y:S01]  /*b660*/  FMUL.FTZ R143, R205, UR36 ;  /* 0x00000024cd8f7c20 */ /* 0x000fe20008410000 */
[----:B------:R-:W-:Y:S01]  /*b670*/  FFMA.FTZ R140, R156, UR37, R141 ;  /* 0x000000259c8c7c23 */ /* 0x000fe2000801008d */
[----:B------:R-:W-:Y:S01]  /*b680*/  FFMA.FTZ R141, R207, UR37, R144 ;  /* 0x00000025cf8d7c23 */ /* 0x000fe20008010090 */
[----:B------:R-:W-:Y:S01]  /*b690*/  FFMA.FTZ R144, R68, UR37, -R147 ;  /* 0x0000002544907c23 */ /* 0x000fe20008010893 */
[----:B------:R-:W-:Y:S01]  /*b6a0*/  FMUL.FTZ R147, R204, UR36 ;  /* 0x00000024cc937c20 */ /* 0x000fe20008410000 */
[C---:B------:R-:W-:Y:S01]  /*b6b0*/  FFMA.FTZ R143, R142.reuse, UR37, -R143 ;  /* 0x000000258e8f7c23 */ /* 0x040fe2000801088f */
[----:B------:R-:W-:Y:S01]  /*b6c0*/  FMUL.FTZ R68, R142, UR36 ;  /* 0x000000248e447c20 */ /* 0x000fe20008410000 */
[----:B------:R-:W-:Y:S01]  /*b6d0*/  FFMA.FTZ R152, R206, UR37, R155 ;  /* 0x00000025ce987c23 */ /* 0x000fe2000801009b */
[----:B------:R-:W-:Y:S01]  /*b6e0*/  FMUL.FTZ R142, R203, UR36 ;  /* 0x00000024cb8e7c20 */ /* 0x000fe20008410000 */
[----:B------:R-:W-:Y:S01]  /*b6f0*/  FFMA.FTZ R161, -R8, R161, R162 ;  /* 0x000000a108a17223 */ /* 0x000fe200000101a2 */
[----:B------:R-:W-:Y:S01]  /*b700*/  FMUL.FTZ R155, R202, UR36 ;  /* 0x00000024ca9b7c20 */ /* 0x000fe20008410000 */
[C---:B------:R-:W-:Y:S01]  /*b710*/  FFMA.FTZ R147, R70.reuse, UR37, -R147 ;  /* 0x0000002546937c23 */ /* 0x040fe20008010893 */
[----:B------:R-:W-:Y:S01]  /*b720*/  FMUL.FTZ R149, R70, UR36 ;  /* 0x0000002446957c20 */ /* 0x000fe20008410000 */
[C---:B------:R-:W-:Y:S01]  /*b730*/  FFMA.FTZ R142, R71.reuse, UR37, -R142 ;  /* 0x00000025478e7c23 */ /* 0x040fe2000801088e */
[----:B------:R-:W-:Y:S01]  /*b740*/  FMUL.FTZ R70, R71, UR36 ;  /* 0x0000002447467c20 */ /* 0x000fe20008410000 */
[----:B------:R-:W-:Y:S01]  /*b750*/  FFMA.FTZ R160, -R7, R160, R161 ;  /* 0x000000a007a07223 */ /* 0x000fe200000101a1 */
[C---:B------:R-:W-:Y:S01]  /*b760*/  FFMA.FTZ R155, R64.reuse, UR37, -R155 ;  /* 0x00000025409b7c23 */ /* 0x040fe2000801089b */
[----:B------:R-:W-:Y:S01]  /*b770*/  FMUL.FTZ R71, R64, UR36 ;  /* 0x0000002440477c20 */ /* 0x000fe20008410000 */
[----:B------:R-:W-:Y:S01]  /*b780*/  FMUL.FTZ R64, R67, UR36 ;  /* 0x0000002443407c20 */ /* 0x000fe20008410000 */
[----:B------:R0:W2:Y:S01]  /*b790*/  LDS R61, [R148+0x2200] ;  /* 0x00220000943d7984 */ /* 0x0000a20000000800 */
[----:B------:R-:W-:Y:S01]  /*b7a0*/  FFMA.FTZ R161, R205, UR37, R68 ;  /* 0x00000025cda17c23 */ /* 0x000fe20008010044 */
[----:B------:R-:W-:Y:S01]  /*b7b0*/  FFMA.FTZ R160, -R6, R159, R160 ;  /* 0x0000009f06a07223 */ /* 0x000fe200000101a0 */
[C---:B------:R-:W-:Y:S01]  /*b7c0*/  FMUL.FTZ R68, R201.reuse, UR36 ;  /* 0x00000024c9447c20 */ /* 0x040fe20008410000 */
[----:B------:R-:W-:Y:S01]  /*b7d0*/  FFMA.FTZ R159, R201, UR37, R64 ;  /* 0x00000025c99f7c23 */ /* 0x000fe20008010040 */
[----:B------:R-:W-:Y:S01]  /*b7e0*/  FMUL.FTZ R64, R65, UR36 ;  /* 0x0000002441407c20 */ /* 0x000fe20008410000 */
[----:B------:R-:W-:Y:S01]  /*b7f0*/  FMUL.FTZ R165, R66, UR36 ;  /* 0x0000002442a57c20 */ /* 0x000fe20008410000 */
[----:B------:R-:W-:Y:S01]  /*b800*/  FFMA.FTZ R68, R67, UR37, -R68 ;  /* 0x0000002543447c23 */ /* 0x000fe20008010844 */
[----:B0-----:R-:W-:Y:S01]  /*b810*/  FFMA.FTZ R148, R204, UR37, R149 ;  /* 0x00000025cc947c23 */ /* 0x001fe20008010095 */
[----:B------:R-:W-:Y:S01]  /*b820*/  FMUL.FTZ R149, R208, UR36 ;  /* 0x00000024d0957c20 */ /* 0x000fe20008410000 */
[----:B------:R-:W-:Y:S01]  /*b830*/  FMUL.FTZ R67, R222, UR36 ;  /* 0x00000024de437c20 */ /* 0x000fe20008410000 */
[----:B------:R-:W-:Y:S01]  /*b840*/  ISETP.GE.AND P2, PT, R60, 0x1, PT ;  /* 0x000000013c00780c */ /* 0x000fe20003f46270 */
[----:B------:R-:W-:Y:S01]  /*b850*/  FFMA.FTZ R158, R158, R229, R180 ;  /* 0x000000e59e9e7223 */ /* 0x000fe200000100b4 */
[----:B------:R-:W-:Y:S01]  /*b860*/  FFMA.FTZ R149, R66, UR37, -R149 ;  /* 0x0000002542957c23 */ /* 0x000fe20008010895 */
[C---:B------:R-:W-:Y:S01]  /*b870*/  FFMA.FTZ R66, R111.reuse, UR37, -R64 ;  /* 0x000000256f427c23 */ /* 0x040fe20008010840 */
[----:B------:R-:W-:Y:S01]  /*b880*/  FMUL.FTZ R64, R111, UR36 ;  /* 0x000000246f407c20 */ /* 0x000fe20008410000 */
[C---:B------:R-:W-:Y:S01]  /*b890*/  FFMA.FTZ R111, R110.reuse, UR37, -R67 ;  /* 0x000000256e6f7c23 */ /* 0x040fe20008010843 */
[----:B------:R-:W-:Y:S01]  /*b8a0*/  FFMA.FTZ R167, R203, UR37, R70 ;  /* 0x00000025cba77c23 */ /* 0x000fe20008010046 */
[----:B------:R-:W-:Y:S01]  /*b8b0*/  FMUL.FTZ R67, R110, UR36 ;  /* 0x000000246e437c20 */ /* 0x000fe20008410000 */
[----:B------:R-:W-:Y:S01]  /*b8c0*/  FMUL.FTZ R70, R109, UR36 ;  /* 0x000000246d467c20 */ /* 0x000fe20008410000 */
[----:B------:R-:W-:Y:S01]  /*b8d0*/  FFMA.FTZ R163, R65, UR37, R64 ;  /* 0x0000002541a37c23 */ /* 0x000fe20008010040 */
[----:B------:R-:W-:Y:S01]  /*b8e0*/  FMUL.FTZ R64, R215, UR36 ;  /* 0x00000024d7407c20 */ /* 0x000fe20008410000 */
[----:B------:R-:W-:Y:S01]  /*b8f0*/  FFMA.FTZ R158, -R5, R158, R160 ;  /* 0x0000009e059e7223 */ /* 0x000fe200000101a0 */
[----:B------:R-:W-:Y:S01]  /*b900*/  FADD.FTZ R145, R137, R150 ;  /* 0x0000009689917221 */ /* 0x000fe20000010000 */
[----:B------:R-:W-:Y:S01]  /*b910*/  FFMA.FTZ R110, R222, UR37, R67 ;  /* 0x00000025de6e7c23 */ /* 0x000fe20008010043 */
[----:B------:R-:W-:Y:S01]  /*b920*/  FFMA.FTZ R150, R202, UR37, R71 ;  /* 0x00000025ca967c23 */ /* 0x000fe20008010047 */
[----:B------:R-:W-:Y:S01]  /*b930*/  FMUL.FTZ R67, R108, UR36 ;  /* 0x000000246c437c20 */ /* 0x000fe20008410000 */
[C---:B------:R-:W-:Y:S01]  /*b940*/  FFMA.FTZ R70, R113.reuse, UR37, -R70 ;  /* 0x0000002571467c23 */ /* 0x040fe20008010846 */
[----:B------:R-:W-:Y:S01]  /*b950*/  FMUL.FTZ R160, R113, UR36 ;  /* 0x0000002471a07c20 */ /* 0x000fe20008410000 */
[----:B------:R-:W-:Y:S01]  /*b960*/  FMUL.FTZ R71, R116, UR36 ;  /* 0x0000002474477c20 */ /* 0x000fe20008410000 */
[----:B------:R-:W-:Y:S01]  /*b970*/  FMUL.FTZ R113, R112, UR36 ;  /* 0x0000002470717c20 */ /* 0x000fe20008410000 */
[C---:B------:R-:W-:Y:S01]  /*b980*/  FFMA.FTZ R64, R119.reuse, UR37, -R64 ;  /* 0x0000002577407c23 */ /* 0x040fe20008010840 */
[----:B------:R-:W-:Y:S01]  /*b990*/  FMUL.FTZ R154, R119, UR36 ;  /* 0x00000024779a7c20 */ /* 0x000fe20008410000 */
[----:B------:R-:W-:Y:S01]  /*b9a0*/  FMUL.FTZ R135, R114, UR36 ;  /* 0x0000002472877c20 */ /* 0x000fe20008410000 */
[----:B------:R-:W-:Y:S01]  /*b9b0*/  FMUL.FTZ R137, R230, UR36 ;  /* 0x00000024e6897c20 */ /* 0x000fe20008410000 */
[----:B------:R-:W-:Y:S01]  /*b9c0*/  FMUL.FTZ R119, R120, UR36 ;  /* 0x0000002478777c20 */ /* 0x000fe20008410000 */
[----:B------:R-:W-:Y:S01]  /*b9d0*/  FFMA.FTZ R67, R112, UR37, -R67 ;  /* 0x0000002570437c23 */ /* 0x000fe20008010843 */
[----:B------:R-:W-:Y:S01]  /*b9e0*/  FFMA.FTZ R71, R120, UR37, -R71 ;  /* 0x0000002578477c23 */ /* 0x000fe20008010847 */
[----:B------:R-:W-:Y:S01]  /*b9f0*/  FFMA.FTZ R112, R108, UR37, R113 ;  /* 0x000000256c707c23 */ /* 0x000fe20008010071 */
[----:B------:R-:W-:Y:S01]  /*ba00*/  IADD3 R151, PT, PT, R190, 0x80, RZ ;  /* 0x00000080be977810 */ /* 0x000fe20007ffe0ff */
[----:B------:R-:W-:Y:S01]  /*ba10*/  FFMA.FTZ R135, R230, UR37, R135 ;  /* 0x00000025e6877c23 */ /* 0x000fe20008010087 */
[----:B------:R-:W-:Y:S01]  /*ba20*/  IADD3 R153, PT, PT, R190, 0xc0, RZ ;  /* 0x000000c0be997810 */ /* 0x000fe20007ffe0ff */
[----:B------:R-:W-:Y:S01]  /*ba30*/  FFMA.FTZ R137, R114, UR37, -R137 ;  /* 0x0000002572897c23 */ /* 0x000fe20008010889 */
[----:B------:R-:W-:Y:S01]  /*ba40*/  ISETP.GE.AND P3, PT, R60, 0x41, PT ;  /* 0x000000413c00780c */ /* 0x000fe20003f66270 */
[----:B------:R-:W-:Y:S01]  /*ba50*/  FFMA.FTZ R165, R208, UR37, R165 ;  /* 0x00000025d0a57c23 */ /* 0x000fe200080100a5 */
[----:B------:R-:W-:Y:S01]  /*ba60*/  FFMA.FTZ R120, R109, UR37, R160 ;  /* 0x000000256d787c23 */ /* 0x000fe200080100a0 */
[----:B------:R-:W-:Y:S01]  /*ba70*/  FFMA.FTZ R113, R215, UR37, R154 ;  /* 0x00000025d7717c23 */ /* 0x000fe2000801009a */
[----:B------:R-:W-:Y:S01]  /*ba80*/  FFMA.FTZ R119, R116, UR37, R119 ;  /* 0x0000002574777c23 */ /* 0x000fe20008010077 */
[----:B--2---:R-:W-:Y:S08]  /*ba90*/  @!P2 BRA `(.L_x_7243) ;  /* 0x000000000010a947 */ /* 0x004ff00003800000 */
[----:B------:R-:W-:-:S04]  /*baa0*/  LEA.HI R154, R190, R190, RZ, 0x1b ;  /* 0x000000bebe9a7211 */ /* 0x000fc800078fd8ff */
[----:B------:R-:W-:-:S05]  /*bab0*/  LEA R154, R154, UR28, 0x2 ;  /* 0x0000001c9a9a7c11 */ /* 0x000fca000f8e10ff */
[----:B------:R-:W0:Y:S04]  /*bac0*/  LDS R169, [R154+0x2100] ;  /* 0x002100009aa97984 */ /* 0x000e280000000800 */
[----:B0-----:R0:W-:Y:S02]  /*bad0*/  REDG.E.ADD.F32.FTZ.RN.STRONG.GPU desc[UR34][R62.64], R169 ;  /* 0x000000a93e0079a6 */ /* 0x0011e4000c12f322 */
.L_x_7243:
[----:B------:R-:W-:Y:S05]  /*bae0*/  BSYNC.RECONVERGENT B0 ;  /* 0x0000000000007941 */ /* 0x000fea0003800200 */
.L_x_7242:
[----:B------:R-:W-:Y:S04]  /*baf0*/  BSSY.RECONVERGENT B0, `(.L_x_7244) ;  /* 0x0000003000007945 */ /* 0x000fe80003800200 */
[----:B------:R-:W-:Y:S05]  /*bb00*/  @!P3 BRA `(.L_x_7245) ;  /* 0x000000000004b947 */ /* 0x000fea0003800000 */
[----:B------:R2:W-:Y:S02]  /*bb10*/  REDG.E.ADD.F32.FTZ.RN.STRONG.GPU desc[UR34][R62.64+0x100], R61 ;  /* 0x0001003d3e0079a6 */ /* 0x0005e4000c12f322 */
.L_x_7245:
[----:B------:R-:W-:Y:S05]  /*bb20*/  BSYNC.RECONVERGENT B0 ;  /* 0x0000000000007941 */ /* 0x000fea0003800200 */
.L_x_7244:
[----:B--2---:R-:W-:Y:S01]  /*bb30*/  IADD3 R61, PT, PT, R190, 0x100, RZ ;  /* 0x00000100be3d7810 */ /* 0x004fe20007ffe0ff */
[----:B------:R-:W-:Y:S01]  /*bb40*/  BSSY.RECONVERGENT B0, `(.L_x_7246) ;  /* 0x000000f000007945 */ /* 0x000fe20003800200 */
[-C--:B------:R-:W-:Y:S02]  /*bb50*/  LEA.HI R151, R151, R190.reuse, RZ, 0x1b ;  /* 0x000000be97977211 */ /* 0x080fe400078fd8ff */
[-C--:B------:R-:W-:Y:S02]  /*bb60*/  LEA.HI R154, R61, R190.reuse, RZ, 0x1b ;  /* 0x000000be3d9a7211 */ /* 0x080fe400078fd8ff */
[----:B------:R-:W-:Y:S02]  /*bb70*/  LEA R61, R151, UR28, 0x2 ;  /* 0x0000001c973d7c11 */ /* 0x000fe4000f8e10ff */
[----:B------:R-:W-:Y:S02]  /*bb80*/  ISETP.GE.AND P6, PT, R60, 0x81, PT ;  /* 0x000000813c00780c */ /* 0x000fe40003fc6270 */
[----:B------:R-:W-:-:S02]  /*bb90*/  LEA.HI R153, R153, R190, RZ, 0x1b ;  /* 0x000000be99997211 */ /* 0x000fc400078fd8ff */
[----:B------:R-:W2:Y:S01]  /*bba0*/  LDS R61, [R61+0x2300] ;  /* 0x002300003d3d7984 */ /* 0x000ea20000000800 */
[----:B0-----:R-:W-:Y:S02]  /*bbb0*/  IADD3 R169, PT, PT, R190, 0x140, RZ ;  /* 0x00000140bea97810 */ /* 0x001fe40007ffe0ff */
[----:B------:R-:W-:Y:S02]  /*bbc0*/  LEA R153, R153, UR28, 0x2 ;  /* 0x0000001c99997c11 */ /* 0x000fe4000f8e10ff */
[C---:B------:R-:W-:Y:S02]  /*bbd0*/  ISETP.GE.AND P2, PT, R60.reuse, 0xc1, PT ;  /* 0x000000c13c00780c */ /* 0x040fe40003f46270 */
[C---:B------:R-:W-:Y:S02]  /*bbe0*/  ISETP.GE.AND P3, PT, R60.reuse, 0x101, PT ;  /* 0x000001013c00780c */ /* 0x040fe40003f66270 */
[C---:B------:R-:W-:Y:S02]  /*bbf0*/  ISETP.GE.AND P4, PT, R60.reuse, 0x141, PT ;  /* 0x000001413c00780c */ /* 0x040fe40003f86270 */
[----:B------:R-:W-:Y:S01]  /*bc00*/  ISETP.GE.AND P5, PT, R60, 0x181, PT ;  /* 0x000001813c00780c */ /* 0x000fe20003fa6270 */
[----:B------:R-:W-:-:S12]  /*bc10*/  @!P6 BRA `(.L_x_7247) ;  /* 0x000000000004e947 */ /* 0x000fd80003800000 */
[----:B--2---:R0:W-:Y:S02]  /*bc20*/  REDG.E.ADD.F32.FTZ.RN.STRONG.GPU desc[UR34][R62.64+0x200], R61 ;  /* 0x0002003d3e0079a6 */ /* 0x0041e4000c12f322 */
.L_x_7247:
[----:B------:R-:W-:Y:S05]  /*bc30*/  BSYNC.RECONVERGENT B0 ;  /* 0x0000000000007941 */ /* 0x000fea0003800200 */
.L_x_7246:
[----:B0-2---:R0:W2:Y:S01]  /*bc40*/  LDS R61, [R153+0x2400] ;  /* 0x00240000993d7984 */ /* 0x0050a20000000800 */
[----:B------:R-:W-:Y:S01]  /*bc50*/  BSSY.RECONVERGENT B0, `(.L_x_7248) ;  /* 0x0000006000007945 */ /* 0x000fe20003800200 */
[----:B------:R-:W-:Y:S02]  /*bc60*/  IADD3 R151, PT, PT, R190, 0x180, RZ ;  /* 0x00000180be977810 */ /* 0x000fe40007ffe0ff */
[----:B------:R-:W-:Y:S02]  /*bc70*/  LEA.HI R169, R169, R190, RZ, 0x1b ;  /* 0x000000bea9a97211 */ /* 0x000fe400078fd8ff */
[----:B------:R-:W-:Y:S01]  /*bc80*/  LEA R154, R154, UR28, 0x2 ;  /* 0x0000001c9a9a7c11 */ /* 0x000fe2000f8e10ff */
[----:B------:R-:W-:Y:S06]  /*bc90*/  @!P2 BRA `(.L_x_7249) ;  /* 0x000000000004a947 */ /* 0x000fec0003800000 */
[----:B--2---:R3:W-:Y:S02]  /*bca0*/  REDG.E.ADD.F32.FTZ.RN.STRONG.GPU desc[UR34][R62.64+0x300], R61 ;  /* 0x0003003d3e0079a6 */ /* 0x0047e4000c12f322 */
.L_x_7249:
[----:B------:R-:W-:Y:S05]  /*bcb0*/  BSYNC.RECONVERGENT B0 ;  /* 0x0000000000007941 */ /* 0x000fea0003800200 */
.L_x_7248:
[----:B--23--:R2:W3:Y:S01]  /*bcc0*/  LDS R61, [R154+0x2500] ;  /* 0x002500009a3d7984 */ /* 0x00c4e20000000800 */
[----:B------:R-:W-:Y:S01]  /*bcd0*/  BSSY.RECONVERGENT B0, `(.L_x_7250) ;  /* 0x0000005000007945 */ /* 0x000fe20003800200 */
[----:B------:R-:W-:Y:S02]  /*bce0*/  LEA.HI R151, R151, R190, RZ, 0x1b ;  /* 0x000000be97977211 */ /* 0x000fe400078fd8ff */
[----:B------:R-:W-:Y:S01]  /*bcf0*/  LEA R169, R169, UR28, 0x2 ;  /* 0x0000001ca9a97c11 */ /* 0x000fe2000f8e10ff */
[----:B------:R-:W-:Y:S06]  /*bd00*/  @!P3 BRA `(.L_x_7251) ;  /* 0x000000000004b947 */ /* 0x000fec0003800000 */
[----:B---3--:R4:W-:Y:S02]  /*bd10*/  REDG.E.ADD.F32.FTZ.RN.STRONG.GPU desc[UR34][R62.64+0x400], R61 ;  /* 0x0004003d3e0079a6 */ /* 0x0089e4000c12f322 */
.L_x_7251:
[----:B------:R-:W-:Y:S05]  /*bd20*/  BSYNC.RECONVERGENT B0 ;  /* 0x0000000000007941 */ /* 0x000fea0003800200 */
.L_x_7250:
[----:B---34-:R3:W4:Y:S01]  /*bd30*/  LDS R61, [R169+0x2600] ;  /* 0x00260000a93d7984 */ /* 0x0187220000000800 */
[----:B------:R-:W-:Y:S01]  /*bd40*/  BSSY.RECONVERGENT B0, `(.L_x_7252) ;  /* 0x0000004000007945 */ /* 0x000fe20003800200 */
[----:B0-----:R-:W-:-:S03]  /*bd50*/  LEA R153, R151, UR28, 0x2 ;  /* 0x0000001c97997c11 */ /* 0x001fc6000f8e10ff */
[----:B------:R-:W-:Y:S05]  /*bd60*/  @!P4 BRA `(.L_x_7253) ;  /* 0x000000000004c947 */ /* 0x000fea0003800000 */
[----:B----4-:R0:W-:Y:S02]  /*bd70*/  REDG.E.ADD.F32.FTZ.RN.STRONG.GPU desc[UR34][R62.64+0x500], R61 ;  /* 0x0005003d3e0079a6 */ /* 0x0101e4000c12f322 */
.L_x_7253:
[----:B------:R-:W-:Y:S05]  /*bd80*/  BSYNC.RECONVERGENT B0 ;  /* 0x0000000000007941 */ /* 0x000fea0003800200 */
.L_x_7252:
[----:B0---4-:R0:W4:Y:S01]  /*bd90*/  LDS R61, [R153+0x2700] ;  /* 0x00270000993d7984 */ /* 0x0111220000000800 */
[----:B------:R-:W-:Y:S01]  /*bda0*/  BSSY.RECONVERGENT B0, `(.L_x_7254) ;  /* 0x0000004000007945 */ /* 0x000fe20003800200 */
[----:B------:R-:W-:-:S03]  /*bdb0*/  IADD3 R151, PT, PT, R190, 0x1c0, RZ ;  /* 0x000001c0be977810 */ /* 0x000fc60007ffe0ff */
[----:B------:R-:W-:Y:S05]  /*bdc0*/  @!P5 BRA `(.L_x_7255) ;  /* 0x000000000004d947 */ /* 0x000fea0003800000 */
[----:B----4-:R4:W-:Y:S02]  /*bdd0*/  REDG.E.ADD.F32.FTZ.RN.STRONG.GPU desc[UR34][R62.64+0x600], R61 ;  /* 0x0006003d3e0079a6 */ /* 0x0109e4000c12f322 */
.L_x_7255:
[----:B------:R-:W-:Y:S05]  /*bde0*/  BSYNC.RECONVERGENT B0 ;  /* 0x0000000000007941 */ /* 0x000fea0003800200 */
.L_x_7254:
[----:B----4-:R-:W-:Y:S01]  /*bdf0*/  IADD3 R61, PT, PT, R190, 0x200, RZ ;  /* 0x00000200be3d7810 */ /* 0x010fe20007ffe0ff */
[----:B------:R-:W-:Y:S01]  /*be00*/  BSSY.RECONVERGENT B0, `(.L_x_7256) ;  /* 0x0000010000007945 */ /* 0x000fe20003800200 */
[-C--:B------:R-:W-:Y:S02]  /*be10*/  LEA.HI R151, R151, R190.reuse, RZ, 0x1b ;  /* 0x000000be97977211 */ /* 0x080fe400078fd8ff */
[----:B------:R-:W-:Y:S02]  /*be20*/  LEA.HI R61, R61, R190, RZ, 0x1b ;  /* 0x000000be3d3d7211 */ /* 0x000fe400078fd8ff */
[----:B------:R-:W-:Y:S02]  /*be30*/  ISETP.GE.AND P6, PT, R60, 0x1c1, PT ;  /* 0x000001c13c00780c */ /* 0x000fe40003fc6270 */
[----:B--2---:R-:W-:Y:S02]  /*be40*/  LEA R154, R61, UR28, 0x2 ;  /* 0x0000001c3d9a7c11 */ /* 0x004fe4000f8e10ff */
[----:B------:R-:W-:-:S02]  /*be50*/  LEA R61, R151, UR28, 0x2 ;  /* 0x0000001c973d7c11 */ /* 0x000fc4000f8e10ff */
[C---:B0-----:R-:W-:Y:S02]  /*be60*/  IADD3 R153, PT, PT, R190.reuse, 0x240, RZ ;  /* 0x00000240be997810 */ /* 0x041fe40007ffe0ff */
[----:B---3--:R-:W-:Y:S02]  /*be70*/  IADD3 R169, PT, PT, R190, 0x280, RZ ;  /* 0x00000280bea97810 */ /* 0x008fe40007ffe0ff */
[----:B------:R-:W0:Y:S01]  /*be80*/  LDS R61, [R61+0x2800] ;  /* 0x002800003d3d7984 */ /* 0x000e220000000800 */
[----:B------:R-:W-:Y:S02]  /*be90*/  LEA.HI R153, R153, R190, RZ, 0x1b ;  /* 0x000000be99997211 */ /* 0x000fe400078fd8ff */
[C---:B------:R-:W-:Y:S02]  /*bea0*/  ISETP.GE.AND P2, PT, R60.reuse, 0x201, PT ;  /* 0x000002013c00780c */ /* 0x040fe40003f46270 */
[C---:B------:R-:W-:Y:S02]  /*beb0*/  ISETP.GE.AND P3, PT, R60.reuse, 0x241, PT ;  /* 0x000002413c00780c */ /* 0x040fe40003f66270 */
[----:B------:R-:W-:-:S02]  /*bec0*/  ISETP.GE.AND P4, PT, R60, 0x281, PT ;  /* 0x000002813c00780c */ /* 0x000fc40003f86270 */
[----:B------:R-:W-:Y:S01]  /*bed0*/  ISETP.GE.AND P5, PT, R60, 0x2c1, PT ;  /* 0x000002c13c00780c */ /* 0x000fe20003fa6270 */
[----:B------:R-:W-:-:S12]  /*bee0*/  @!P6 BRA `(.L_x_7257) ;  /* 0x000000000004e947 */ /* 0x000fd80003800000 */
[----:B0-----:R2:W-:Y:S02]  /*bef0*/  REDG.E.ADD.F32.FTZ.RN.STRONG.GPU desc[UR34][R62.64+0x700], R61 ;  /* 0x0007003d3e0079a6 */ /* 0x0015e4000c12f322 */
.L_x_7257:
[----:B------:R-:W-:Y:S05]  /*bf00*/  BSYNC.RECONVERGENT B0 ;  /* 0x0000000000007941 */ /* 0x000fea0003800200 */
.L_x_7256:
[----:B0-2---:R0:W2:Y:S01]  /*bf10*/  LDS R61, [R154+0x2900] ;  /* 0x002900009a3d7984 */ /* 0x0050a20000000800 */
[----:B------:R-:W-:Y:S01]  /*bf20*/  BSSY.RECONVERGENT B0, `(.L_x_7258) ;  /* 0x0000006000007945 */ /* 0x000fe20003800200 */
[----:B------:R-:W-:Y:S02]  /*bf30*/  IADD3 R151, PT, PT, R190, 0x2c0, RZ ;  /* 0x000002c0be977810 */ /* 0x000fe40007ffe0ff */
[----:B------:R-:W-:Y:S02]  /*bf40*/  LEA.HI R169, R169, R190, RZ, 0x1b ;  /* 0x000000bea9a97211 */ /* 0x000fe400078fd8ff */
[----:B------:R-:W-:Y:S01]  /*bf50*/  LEA R153, R153, UR28, 0x2 ;  /* 0x0000001c99997c11 */ /* 0x000fe2000f8e10ff */
[----:B------:R-:W-:Y:S06]  /*bf60*/  @!P2 BRA `(.L_x_7259) ;  /* 0x000000000004a947 */ /* 0x000fec0003800000 */
[----:B--2---:R3:W-:Y:S02]  /*bf70*/  REDG.E.ADD.F32.FTZ.RN.STRONG.GPU desc[UR34][R62.64+0x800], R61 ;  /* 0x0008003d3e0079a6 */ /* 0x0047e4000c12f322 */
.L_x_7259:
[----:B------:R-:W-:Y:S05]  /*bf80*/  BSYNC.RECONVERGENT B0 ;  /* 0x0000000000007941 */ /* 0x000fea0003800200 */
.L_x_7258:
[----:B--23--:R2:W3:Y:S01]  /*bf90*/  LDS R61, [R153+0x2a00] ;  /* 0x002a0000993d7984 */ /* 0x00c4e20000000800 */
[----:B------:R-:W-:Y:S01]  /*bfa0*/  BSSY.RECONVERGENT B0, `(.L_x_7260) ;  /* 0x0000005000007945 */ /* 0x000fe20003800200 */
[----:B------:R-:W-:Y:S02]  /*bfb0*/  LEA.HI R151, R151, R190, RZ, 0x1b ;  /* 0x000000be97977211 */ /* 0x000fe400078fd8ff */
[----:B------:R-:W-:Y:S01]  /*bfc0*/  LEA R169, R169, UR28, 0x2 ;  /* 0x0000001ca9a97c11 */ /* 0x000fe2000f8e10ff */
[----:B------:R-:W-:Y:S06]  /*bfd0*/  @!P3 BRA `(.L_x_7261) ;  /* 0x000000000004b947 */ /* 0x000fec0003800000 */
[----:B---3--:R4:W-:Y:S02]  /*bfe0*/  REDG.E.ADD.F32.FTZ.RN.STRONG.GPU desc[UR34][R62.64+0x900], R61 ;  /* 0x0009003d3e0079a6 */ /* 0x0089e4000c12f322 */
.L_x_7261:
[----:B------:R-:W-:Y:S05]  /*bff0*/  BSYNC.RECONVERGENT B0 ;  /* 0x0000000000007941 */ /* 0x000fea0003800200 */
.L_x_7260:
[----:B---34-:R3:W4:Y:S01]  /*c000*/  LDS R61, [R169+0x2b00] ;  /* 0x002b0000a93d7984 */ /* 0x0187220000000800 */
[----:B------:R-:W-:Y:S01]  /*c010*/  BSSY.RECONVERGENT B0, `(.L_x_7262) ;  /* 0x0000004000007945 */ /* 0x000fe20003800200 */
[----:B0-----:R-:W-:-:S03]  /*c020*/  LEA R154, R151, UR28, 0x2 ;  /* 0x0000001c979a7c11 */ /* 0x001fc6000f8e10ff */
[----:B------:R-:W-:Y:S05]  /*c030*/  @!P4 BRA `(.L_x_7263) ;  /* 0x000000000004c947 */ /* 0x000fea0003800000 */
[----:B----4-:R0:W-:Y:S02]  /*c040*/  REDG.E.ADD.F32.FTZ.RN.STRONG.GPU desc[UR34][R62.64+0xa00], R61 ;  /* 0x000a003d3e0079a6 */ /* 0x0101e4000c12f322 */
.L_x_7263:
[----:B------:R-:W-:Y:S05]  /*c050*/  BSYNC.RECONVERGENT B0 ;  /* 0x0000000000007941 */ /* 0x000fea0003800200 */
.L_x_7262:
[----:B0---4-:R0:W4:Y:S01]  /*c060*/  LDS R61, [R154+0x2c00] ;  /* 0x002c00009a3d7984 */ /* 0x0111220000000800 */
[----:B------:R-:W-:Y:S01]  /*c070*/  BSSY.RECONVERGENT B0, `(.L_x_7264) ;  /* 0x0000005000007945 */ /* 0x000fe20003800200 */
[C---:B------:R-:W-:Y:S02]  /*c080*/  IADD3 R151, PT, PT, R190.reuse, 0x300, RZ ;  /* 0x00000300be977810 */ /* 0x040fe40007ffe0ff */
[----:B--2---:R-:W-:Y:S01]  /*c090*/  IADD3 R153, PT, PT, R190, 0x340, RZ ;  /* 0x00000340be997810 */ /* 0x004fe20007ffe0ff */
[----:B------:R-:W-:Y:S06]  /*c0a0*/  @!P5 BRA `(.L_x_7265) ;  /* 0x000000000004d947 */ /* 0x000fec0003800000 */
[----:B----4-:R2:W-:Y:S02]  /*c0b0*/  REDG.E.ADD.F32.FTZ.RN.STRONG.GPU desc[UR34][R62.64+0xb00], R61 ;  /* 0x000b003d3e0079a6 */ /* 0x0105e4000c12f322 */
.L_x_7265:
[----:B------:R-:W-:Y:S05]  /*c0c0*/  BSYNC.RECONVERGENT B0 ;  /* 0x0000000000007941 */ /* 0x000fea0003800200 */
.L_x_7264:
[----:B--2-4-:R-:W-:Y:S01]  /*c0d0*/  IADD3 R61, PT, PT, R190, 0x380, RZ ;  /* 0x00000380be3d7810 */ /* 0x014fe20007ffe0ff */
        /* <DEDUP_REMOVED lines=15> */
.L_x_7267:
[----:B------:R-:W-:Y:S05]  /*c1d0*/  BSYNC.RECONVERGENT B0 ;  /* 0x0000000000007941 */ /* 0x000fea0003800200 */
.L_x_7266:
[----:B0-2---:R0:W2:Y:S01]  /*c1e0*/  LDS R61, [R153+0x2e00] ;  /* 0x002e0000993d7984 */ /* 0x0050a20000000800 */
[----:B------:R-:W-:Y:S01]  /*c1f0*/  BSSY.RECONVERGENT B0, `(.L_x_7268) ;  /* 0x0000006000007945 */ /* 0x000fe20003800200 */
[----:B------:R-:W-:Y:S02]  /*c200*/  LOP3.LUT R151, R190, 0x400, RZ, 0xfc, !PT ;  /* 0x00000400be977812 */ /* 0x000fe400078efcff */
[----:B------:R-:W-:Y:S02]  /*c210*/  LEA.HI R169, R169, R190, RZ, 0x1b ;  /* 0x000000bea9a97211 */ /* 0x000fe400078fd8ff */
[----:B------:R-:W-:Y:S01]  /*c220*/  LEA R154, R154, UR28, 0x2 ;  /* 0x0000001c9a9a7c11 */ /* 0x000fe2000f8e10ff */
[----:B------:R-:W-:Y:S06]  /*c230*/  @!P2 BRA `(.L_x_7269) ;  /* 0x000000000004a947 */ /* 0x000fec0003800000 */
[----:B--2---:R3:W-:Y:S02]  /*c240*/  REDG.E.ADD.F32.FTZ.RN.STRONG.GPU desc[UR34][R62.64+0xd00], R61 ;  /* 0x000d003d3e0079a6 */ /* 0x0047e4000c12f322 */
.L_x_7269:
[----:B------:R-:W-:Y:S05]  /*c250*/  BSYNC.RECONVERGENT B0 ;  /* 0x0000000000007941 */ /* 0x000fea0003800200 */
.L_x_7268:
[----:B--23--:R2:W3:Y:S01]  /*c260*/  LDS R61, [R154+0x2f00] ;  /* 0x002f00009a3d7984 */ /* 0x00c4e20000000800 */
[----:B------:R-:W-:Y:S01]  /*c270*/  BSSY.RECONVERGENT B0, `(.L_x_7270) ;  /* 0x0000005000007945 */ /* 0x000fe20003800200 */
[----:B------:R-:W-:Y:S02]  /*c280*/  LEA.HI R151, R151, R190, RZ, 0x1b ;  /* 0x000000be97977211 */ /* 0x000fe400078fd8ff */
[----:B------:R-:W-:Y:S01]  /*c290*/  LEA R169, R169, UR28, 0x2 ;  /* 0x0000001ca9a97c11 */ /* 0x000fe2000f8e10ff */
[----:B------:R-:W-:Y:S06]  /*c2a0*/  @!P3 BRA `(.L_x_7271) ;  /* 0x000000000004b947 */ /* 0x000fec0003800000 */
[----:B---3--:R4:W-:Y:S02]  /*c2b0*/  REDG.E.ADD.F32.FTZ.RN.STRONG.GPU desc[UR34][R62.64+0xe00], R61 ;  /* 0x000e003d3e0079a6 */ /* 0x0089e4000c12f322 */
.L_x_7271:
[----:B------:R-:W-:Y:S05]  /*c2c0*/  BSYNC.RECONVERGENT B0 ;  /* 0x0000000000007941 */ /* 0x000fea0003800200 */
.L_x_7270:
[----:B---34-:R3:W4:Y:S01]  /*c2d0*/  LDS R61, [R169+0x3000] ;  /* 0x00300000a93d7984 */ /* 0x0187220000000800 */
[----:B------:R-:W-:Y:S01]  /*c2e0*/  BSSY.RECONVERGENT B0, `(.L_x_7272) ;  /* 0x0000004000007945 */ /* 0x000fe20003800200 */
[----:B--2---:R-:W-:-:S03]  /*c2f0*/  LEA R154, R151, UR28, 0x2 ;  /* 0x0000001c979a7c11 */ /* 0x004fc6000f8e10ff */
[----:B------:R-:W-:Y:S05]  /*c300*/  @!P4 BRA `(.L_x_7273) ;  /* 0x000000000004c947 */ /* 0x000fea0003800000 */
[----:B----4-:R2:W-:Y:S02]  /*c310*/  REDG.E.ADD.F32.FTZ.RN.STRONG.GPU desc[UR34][R62.64+0xf00], R61 ;  /* 0x000f003d3e0079a6 */ /* 0x0105e4000c12f322 */
.L_x_7273:
[----:B------:R-:W-:Y:S05]  /*c320*/  BSYNC.RECONVERGENT B0 ;  /* 0x0000000000007941 */ /* 0x000fea0003800200 */
.L_x_7272:
[----:B--2-4-:R2:W4:Y:S01]  /*c330*/  LDS R61, [R154+0x3100] ;  /* 0x003100009a3d7984 */ /* 0x0145220000000800 */
[----:B------:R-:W-:Y:S01]  /*c340*/  BSSY.RECONVERGENT B0, `(.L_x_7274) ;  /* 0x0000005000007945 */ /* 0x000fe20003800200 */
[C---:B------:R-:W-:Y:S02]  /*c350*/  IADD3 R151, PT, PT, R190.reuse, 0x440, RZ ;  /* 0x00000440be977810 */ /* 0x040fe40007ffe0ff */
[----:B0-----:R-:W-:Y:S01]  /*c360*/  IADD3 R153, PT, PT, R190, 0x480, RZ ;  /* 0x00000480be997810 */ /* 0x001fe20007ffe0ff */
[----:B------:R-:W-:Y:S06]  /*c370*/  @!P5 BRA `(.L_x_7275) ;  /* 0x000000000004d947 */ /* 0x000fec0003800000 */
[----:B----4-:R0:W-:Y:S02]  /*c380*/  REDG.E.ADD.F32.FTZ.RN.STRONG.GPU desc[UR34][R62.64+0x1000], R61 ;  /* 0x0010003d3e0079a6 */ /* 0x0101e4000c12f322 */
.L_x_7275:
[----:B------:R-:W-:Y:S05]  /*c390*/  BSYNC.RECONVERGENT B0 ;  /* 0x0000000000007941 */ /* 0x000fea0003800200 */
.L_x_7274:
[----:B0---4-:R-:W-:Y:S01]  /*c3a0*/  IADD3 R61, PT, PT, R190, 0x4c0, RZ ;  /* 0x000004c0be3d7810 */ /* 0x011fe20007ffe0ff */
[----:B------:R-:W-:Y:S01]  /*c3b0*/  BSSY.RECONVERGENT B0, `(.L_x_7276) ;  /* 0x000000f000007945 */ /* 0x000fe20003800200 */
[-C--:B------:R-:W-:Y:S02]  /*c3c0*/  LEA.HI R151, R151, R190.reuse, RZ, 0x1b ;  /* 0x000000be97977211 */ /* 0x080fe400078fd8ff */
[-C--:B--2---:R-:W-:Y:S02]  /*c3d0*/  LEA.HI R154, R61, R190.reuse, RZ, 0x1b ;  /* 0x000000be3d9a7211 */ /* 0x084fe400078fd8ff */
        /* <DEDUP_REMOVED lines=12> */
.L_x_7277:
[----:B------:R-:W-:Y:S05]  /*c4a0*/  BSYNC.RECONVERGENT B0 ;  /* 0x0000000000007941 */ /* 0x000fea0003800200 */
.L_x_7276:
[----:B0-2---:R0:W2:Y:S01]  /*c4b0*/  LDS R61, [R153+0x3300] ;  /* 0x00330000993d7984 */ /* 0x0050a20000000800 */
[----:B------:R-:W-:Y:S01]  /*c4c0*/  BSSY.RECONVERGENT B0, `(.L_x_7278) ;  /* 0x0000006000007945 */ /* 0x000fe20003800200 */
[----:B------:R-:W-:Y:S02]  /*c4d0*/  IADD3 R151, PT, PT, R190, 0x540, RZ ;  /* 0x00000540be977810 */ /* 0x000fe40007ffe0ff */
[----:B------:R-:W-:Y:S02]  /*c4e0*/  LEA.HI R169, R169, R190, RZ, 0x1b ;  /* 0x000000bea9a97211 */ /* 0x000fe400078fd8ff */
[----:B------:R-:W-:Y:S01]  /*c4f0*/  LEA R154, R154, UR28, 0x2 ;  /* 0x0000001c9a9a7c11 */ /* 0x000fe2000f8e10ff */
[----:B------:R-:W-:Y:S06]  /*c500*/  @!P2 BRA `(.L_x_7279) ;  /* 0x000000000004a947 */ /* 0x000fec0003800000 */
[----:B--2---:R3:W-:Y:S02]  /*c510*/  REDG.E.ADD.F32.FTZ.RN.STRONG.GPU desc[UR34][R62.64+0x1200], R61 ;  /* 0x0012003d3e0079a6 */ /* 0x0047e4000c12f322 */
.L_x_7279:
[----:B------:R-:W-:Y:S05]  /*c520*/  BSYNC.RECONVERGENT B0 ;  /* 0x0000000000007941 */ /* 0x000fea0003800200 */
.L_x_7278:
[----:B--23--:R2:W3:Y:S01]  /*c530*/  LDS R61, [R154+0x3400] ;  /* 0x003400009a3d7984 */ /* 0x00c4e20000000800 */
[----:B------:R-:W-:Y:S01]  /*c540*/  BSSY.RECONVERGENT B0, `(.L_x_7280) ;  /* 0x0000005000007945 */ /* 0x000fe20003800200 */
[----:B------:R-:W-:Y:S02]  /*c550*/  LEA.HI R151, R151, R190, RZ, 0x1b ;  /* 0x000000be97977211 */ /* 0x000fe400078fd8ff */
[----:B------:R-:W-:Y:S01]  /*c560*/  LEA R169, R169, UR28, 0x2 ;  /* 0x0000001ca9a97c11 */ /* 0x000fe2000f8e10ff */
[----:B------:R-:W-:Y:S06]  /*c570*/  @!P3 BRA `(.L_x_7281) ;  /* 0x000000000004b947 */ /* 0x000fec0003800000 */
[----:B---3--:R4:W-:Y:S02]  /*c580*/  REDG.E.ADD.F32.FTZ.RN.STRONG.GPU desc[UR34][R62.64+0x1300], R61 ;  /* 0x0013003d3e0079a6 */ /* 0x0089e4000c12f322 */
.L_x_7281:
[----:B------:R-:W-:Y:S05]  /*c590*/  BSYNC.RECONVERGENT B0 ;  /* 0x0000000000007941 */ /* 0x000fea0003800200 */
.L_x_7280:
[----:B---34-:R3:W4:Y:S01]  /*c5a0*/  LDS R61, [R169+0x3500] ;  /* 0x00350000a93d7984 */ /* 0x0187220000000800 */
[----:B------:R-:W-:Y:S01]  /*c5b0*/  BSSY.RECONVERGENT B0, `(.L_x_7282) ;  /* 0x0000004000007945 */ /* 0x000fe20003800200 */
[----:B--2---:R-:W-:-:S03]  /*c5c0*/  LEA R154, R151, UR28, 0x2 ;  /* 0x0000001c979a7c11 */ /* 0x004fc6000f8e10ff */
[----:B------:R-:W-:Y:S05]  /*c5d0*/  @!P4 BRA `(.L_x_7283) ;  /* 0x000000000004c947 */ /* 0x000fea0003800000 */
[----:B----4-:R2:W-:Y:S02]  /*c5e0*/  REDG.E.ADD.F32.FTZ.RN.STRONG.GPU desc[UR34][R62.64+0x1400], R61 ;  /* 0x0014003d3e0079a6 */ /* 0x0105e4000c12f322 */
.L_x_7283:
[----:B------:R-:W-:Y:S05]  /*c5f0*/  BSYNC.RECONVERGENT B0 ;  /* 0x0000000000007941 */ /* 0x000fea0003800200 */
.L_x_7282:
[----:B--2-4-:R2:W4:Y:S01]  /*c600*/  LDS R61, [R154+0x3600] ;  /* 0x003600009a3d7984 */ /* 0x0145220000000800 */
[----:B------:R-:W-:Y:S01]  /*c610*/  BSSY.RECONVERGENT B0, `(.L_x_7284) ;  /* 0x0000005000007945 */ /* 0x000fe20003800200 */
[C---:B------:R-:W-:Y:S02]  /*c620*/  IADD3 R151, PT, PT, R190.reuse, 0x580, RZ ;  /* 0x00000580be977810 */ /* 0x040fe40007ffe0ff */
[----:B0-----:R-:W-:Y:S01]  /*c630*/  IADD3 R153, PT, PT, R190, 0x5c0, RZ ;  /* 0x000005c0be997810 */ /* 0x001fe20007ffe0ff */
[----:B------:R-:W-:Y:S06]  /*c640*/  @!P5 BRA `(.L_x_7285) ;  /* 0x000000000004d947 */ /* 0x000fec0003800000 */
[----:B----4-:R0:W-:Y:S02]  /*c650*/  REDG.E.ADD.F32.FTZ.RN.STRONG.GPU desc[UR34][R62.64+0x1500], R61 ;  /* 0x0015003d3e0079a6 */ /* 0x0101e4000c12f322 */
.L_x_7285:
[----:B------:R-:W-:Y:S05]  /*c660*/  BSYNC.RECONVERGENT B0 ;  /* 0x0000000000007941 */ /* 0x000fea0003800200 */
.L_x_7284:
        /* <DEDUP_REMOVED lines=16> */
.L_x_7287:
[----:B------:R-:W-:Y:S05]  /*c770*/  BSYNC.RECONVERGENT B0 ;  /* 0x0000000000007941 */ /* 0x000fea0003800200 */
.L_x_7286:
[----:B0-2---:R0:W2:Y:S01]  /*c780*/  LDS R61, [R153+0x3800] ;  /* 0x00380000993d7984 */ /* 0x0050a20000000800 */
[----:B------:R-:W-:Y:S01]  /*c790*/  BSSY.RECONVERGENT B0, `(.L_x_7288) ;  /* 0x0000006000007945 */ /* 0x000fe20003800200 */
[----:B------:R-:W-:Y:S02]  /*c7a0*/  IADD3 R151, PT, PT, R190, 0x680, RZ ;  /* 0x00000680be977810 */ /* 0x000fe40007ffe0ff */
[----:B------:R-:W-:Y:S02]  /*c7b0*/  LEA.HI R169, R169, R190, RZ, 0x1b ;  /* 0x000000bea9a97211 */ /* 0x000fe400078fd8ff */
[----:B------:R-:W-:Y:S01]  /*c7c0*/  LEA R154, R154, UR28, 0x2 ;  /* 0x0000001c9a9a7c11 */ /* 0x000fe2000f8e10ff */
[----:B------:R-:W-:Y:S06]  /*c7d0*/  @!P2 BRA `(.L_x_7289) ;  /* 0x000000000004a947 */ /* 0x000fec0003800000 */
[----:B--2---:R3:W-:Y:S02]  /*c7e0*/  REDG.E.ADD.F32.FTZ.RN.STRONG.GPU desc[UR34][R62.64+0x1700], R61 ;  /* 0x0017003d3e0079a6 */ /* 0x0047e4000c12f322 */
.L_x_7289:
[----:B------:R-:W-:Y:S05]  /*c7f0*/  BSYNC.RECONVERGENT B0 ;  /* 0x0000000000007941 */ /* 0x000fea0003800200 */
.L_x_7288:
[----:B--23--:R2:W3:Y:S01]  /*c800*/  LDS R61, [R154+0x3900] ;  /* 0x003900009a3d7984 */ /* 0x00c4e20000000800 */
[----:B------:R-:W-:Y:S01]  /*c810*/  BSSY.RECONVERGENT B0, `(.L_x_7290) ;  /* 0x0000005000007945 */ /* 0x000fe20003800200 */
[----:B------:R-:W-:Y:S02]  /*c820*/  LEA.HI R151, R151, R190, RZ, 0x1b ;  /* 0x000000be97977211 */ /* 0x000fe400078fd8ff */
[----:B------:R-:W-:Y:S01]  /*c830*/  LEA R160, R169, UR28, 0x2 ;  /* 0x0000001ca9a07c11 */ /* 0x000fe2000f8e10ff */
[----:B------:R-:W-:Y:S06]  /*c840*/  @!P3 BRA `(.L_x_7291) ;  /* 0x000000000004b947 */ /* 0x000fec0003800000 */
[----:B---3--:R4:W-:Y:S02]  /*c850*/  REDG.E.ADD.F32.FTZ.RN.STRONG.GPU desc[UR34][R62.64+0x1800], R61 ;  /* 0x0018003d3e0079a6 */ /* 0x0089e4000c12f322 */
.L_x_7291:
[----:B------:R-:W-:Y:S05]  /*c860*/  BSYNC.RECONVERGENT B0 ;  /* 0x0000000000007941 */ /* 0x000fea0003800200 */
.L_x_7290:
[----:B---34-:R3:W4:Y:S01]  /*c870*/  LDS R61, [R160+0x3a00] ;  /* 0x003a0000a03d7984 */ /* 0x0187220000000800 */
[----:B------:R-:W-:Y:S01]  /*c880*/  BSSY.RECONVERGENT B0, `(.L_x_7292) ;  /* 0x0000006000007945 */ /* 0x000fe20003800200 */
[C---:B0-----:R-:W-:Y:S02]  /*c890*/  IADD3 R153, PT, PT, R190.reuse, 0x6c0, RZ ;  /* 0x000006c0be997810 */ /* 0x041fe40007ffe0ff */
[----:B------:R-:W-:Y:S02]  /*c8a0*/  IADD3 R169, PT, PT, R190, 0x700, RZ ;  /* 0x00000700bea97810 */ /* 0x000fe40007ffe0ff */
[----:B------:R-:W-:Y:S01]  /*c8b0*/  LEA R151, R151, UR28, 0x2 ;  /* 0x0000001c97977c11 */ /* 0x000fe2000f8e10ff */
[----:B------:R-:W-:Y:S06]  /*c8c0*/  @!P4 BRA `(.L_x_7293) ;  /* 0x000000000004c947 */ /* 0x000fec0003800000 */
[----:B----4-:R0:W-:Y:S02]  /*c8d0*/  REDG.E.ADD.F32.FTZ.RN.STRONG.GPU desc[UR34][R62.64+0x1900], R61 ;  /* 0x0019003d3e0079a6 */ /* 0x0101e4000c12f322 */
.L_x_7293:
[----:B------:R-:W-:Y:S05]  /*c8e0*/  BSYNC.RECONVERGENT B0 ;  /* 0x0000000000007941 */ /* 0x000fea0003800200 */
.L_x_7292:
[----:B0---4-:R0:W4:Y:S01]  /*c8f0*/  LDS R61, [R151+0x3b00] ;  /* 0x003b0000973d7984 */ /* 0x0111220000000800 */
[----:B------:R-:W-:Y:S01]  /*c900*/  BSSY.RECONVERGENT B0, `(.L_x_7294) ;  /* 0x0000005000007945 */ /* 0x000fe20003800200 */
[-C--:B------:R-:W-:Y:S02]  /*c910*/  LEA.HI R153, R153, R190.reuse, RZ, 0x1b ;  /* 0x000000be99997211 */ /* 0x080fe400078fd8ff */
[----:B------:R-:W-:Y:S01]  /*c920*/  LEA.HI R169, R169, R190, RZ, 0x1b ;  /* 0x000000bea9a97211 */ /* 0x000fe200078fd8ff */
[----:B------:R-:W-:Y:S06]  /*c930*/  @!P5 BRA `(.L_x_7295) ;  /* 0x000000000004d947 */ /* 0x000fec0003800000 */
[----:B----4-:R4:W-:Y:S02]  /*c940*/  REDG.E.ADD.F32.FTZ.RN.STRONG.GPU desc[UR34][R62.64+0x1a00], R61 ;  /* 0x001a003d3e0079a6 */ /* 0x0109e4000c12f322 */
.L_x_7295:
[----:B------:R-:W-:Y:S05]  /*c950*/  BSYNC.RECONVERGENT B0 ;  /* 0x0000000000007941 */ /* 0x000fea0003800200 */
.L_x_7294:
[----:B----4-:R-:W-:Y:S01]  /*c960*/  LEA R61, R153, UR28, 0x2 ;  /* 0x0000001c993d7c11 */ /* 0x010fe2000f8e10ff */
[----:B------:R-:W-:Y:S01]  /*c970*/  BSSY.RECONVERGENT B0, `(.L_x_7296) ;  /* 0x000000a000007945 */ /* 0x000fe20003800200 */
[C---:B------:R-:W-:Y:S02]  /*c980*/  ISETP.GE.AND P6, PT, R60.reuse, 0x6c1, PT ;  /* 0x000006c13c00780c */ /* 0x040fe40003fc6270 */
[----:B------:R-:W-:Y:S02]  /*c990*/  LEA R169, R169, UR28, 0x2 ;  /* 0x0000001ca9a97c11 */ /* 0x000fe4000f8e10ff */
[----:B------:R-:W4:Y:S01]  /*c9a0*/  LDS R61, [R61+0x3c00] ;  /* 0x003c00003d3d7984 */ /* 0x000f220000000800 */
[C---:B------:R-:W-:Y:S02]  /*c9b0*/  ISETP.GE.AND P2, PT, R60.reuse, 0x701, PT ;  /* 0x000007013c00780c */ /* 0x040fe40003f46270 */
[C---:B------:R-:W-:Y:S02]  /*c9c0*/  ISETP.GE.AND P3, PT, R60.reuse, 0x741, PT ;  /* 0x000007413c00780c */ /* 0x040fe40003f66270 */
[----:B------:R-:W-:-:S02]  /*c9d0*/  ISETP.GE.AND P4, PT, R60, 0x781, PT ;  /* 0x000007813c00780c */ /* 0x000fc40003f86270 */
[----:B------:R-:W-:Y:S02]  /*c9e0*/  ISETP.GE.AND P5, PT, R60, 0x7c1, PT ;  /* 0x000007c13c00780c */ /* 0x000fe40003fa6270 */
[----:B------:R-:W-:Y:S11]  /*c9f0*/  @!P6 BRA `(.L_x_7297) ;  /* 0x000000000004e947 */ /* 0x000ff60003800000 */
[----:B----4-:R4:W-:Y:S02]  /*ca00*/  REDG.E.ADD.F32.FTZ.RN.STRONG.GPU desc[UR34][R62.64+0x1b00], R61 ;  /* 0x001b003d3e0079a6 */ /* 0x0109e4000c12f322 */
.L_x_7297:
[----:B------:R-:W-:Y:S05]  /*ca10*/  BSYNC.RECONVERGENT B0 ;  /* 0x0000000000007941 */ /* 0x000fea0003800200 */
.L_x_7296:
[----:B----4-:R4:W0:Y:S01]  /*ca20*/  LDS R61, [R169+0x3d00] ;  /* 0x003d0000a93d7984 */ /* 0x0108220000000800 */
[----:B------:R-:W-:Y:S04]  /*ca30*/  BSSY.RECONVERGENT B0, `(.L_x_7298) ;  /* 0x0000003000007945 */ /* 0x000fe80003800200 */
[----:B------:R-:W-:Y:S05]  /*ca40*/  @!P2 BRA `(.L_x_7299) ;  /* 0x000000000004a947 */ /* 0x000fea0003800000 */
[----:B0-----:R0:W-:Y:S02]  /*ca50*/  REDG.E.ADD.F32.FTZ.RN.STRONG.GPU desc[UR34][R62.64+0x1c00], R61 ;  /* 0x001c003d3e0079a6 */ /* 0x0011e4000c12f322 */
.L_x_7299:
[----:B------:R-:W-:Y:S05]  /*ca60*/  BSYNC.RECONVERGENT B0 ;  /* 0x0000000000007941 */ /* 0x000fea0003800200 */
.L_x_7298:
[----:B0-----:R-:W-:Y:S01]  /*ca70*/  IADD3 R61, PT, PT, R190, 0x740, RZ ;  /* 0x00000740be3d7810 */ /* 0x001fe20007ffe0ff */
[-C--:B------:R-:W-:Y:S01]  /*ca80*/  FMUL.FTZ R151, R230, R39.reuse ;  /* 0x00000027e6977220 */ /* 0x080fe20000410000 */
[----:B------:R-:W-:Y:S01]  /*ca90*/  IADD3 R153, PT, PT, R190, 0x780, RZ ;  /* 0x00000780be997810 */ /* 0x000fe20007ffe0ff */
[-C--:B------:R-:W-:Y:S01]  /*caa0*/  FFMA.FTZ R236, R80, -R39.reuse, R236 ;  /* 0x8000002750ec7223 */ /* 0x080fe200000100ec */
[-C--:B------:R-:W-:Y:S01]  /*cab0*/  LEA.HI R60, R61, R190.reuse, RZ, 0x1b ;  /* 0x000000be3d3c7211 */ /* 0x080fe200078fd8ff */
[----:B------:R-:W-:Y:S01]  /*cac0*/  FMUL.FTZ R61, R114, R39 ;  /* 0x00000027723d7220 */ /* 0x000fe20000410000 */
[-C--:B--2---:R-:W-:Y:S01]  /*cad0*/  LEA.HI R154, R153, R190.reuse, RZ, 0x1b ;  /* 0x000000be999a7211 */ /* 0x084fe200078fd8ff */
[----:B------:R-:W-:Y:S01]  /*cae0*/  FMUL.FTZ R153, R238, R151 ;  /* 0x00000097ee997220 */ /* 0x000fe20000410000 */
[----:B------:R-:W-:Y:S01]  /*caf0*/  LEA R60, R60, UR28, 0x2 ;  /* 0x0000001c3c3c7c11 */ /* 0x000fe2000f8e10ff */
[----:B------:R-:W-:Y:S01]  /*cb00*/  BSSY.RECONVERGENT B0, `(.L_x_7300) ;  /* 0x0000009000007945 */ /* 0x000fe20003800200 */
[----:B----4-:R-:W-:Y:S01]  /*cb10*/  IADD3 R169, PT, PT, R190, 0x7c0, RZ ;  /* 0x000007c0bea97810 */ /* 0x010fe20007ffe0ff */
[-C--:B------:R-:W-:Y:S01]  /*cb20*/  FFMA.FTZ R114, R236, R61.reuse, -R153 ;  /* 0x0000003dec727223 */ /* 0x080fe20000010899 */
[----:B------:R-:W-:Y:S01]  /*cb30*/  LEA R154, R154, UR28, 0x2 ;  /* 0x0000001c9a9a7c11 */ /* 0x000fe2000f8e10ff */
[----:B------:R0:W2:Y:S01]  /*cb40*/  LDS R153, [R60+0x3e00] ;  /* 0x003e00003c997984 */ /* 0x0000a20000000800 */
[----:B------:R-:W-:Y:S01]  /*cb50*/  LEA.HI R169, R169, R190, RZ, 0x1b ;  /* 0x000000bea9a97211 */ /* 0x000fe200078fd8ff */
[----:B------:R-:W-:Y:S01]  /*cb60*/  FMUL.FTZ R61, R238, R61 ;  /* 0x0000003dee3d7220 */ /* 0x000fe20000410000 */
[----:B------:R-:W-:Y:S06]  /*cb70*/  @!P3 BRA `(.L_x_7301) ;  /* 0x000000000004b947 */ /* 0x000fec0003800000 */
[----:B--2---:R4:W-:Y:S02]  /*cb80*/  REDG.E.ADD.F32.FTZ.RN.STRONG.GPU desc[UR34][R62.64+0x1d00], R153 ;  /* 0x001d00993e0079a6 */ /* 0x0049e4000c12f322 */
.L_x_7301:
[----:B------:R-:W-:Y:S05]  /*cb90*/  BSYNC.RECONVERGENT B0 ;  /* 0x0000000000007941 */ /* 0x000fea0003800200 */
.L_x_7300:
[----:B--2-4-:R2:W4:Y:S01]  /*cba0*/  LDS R153, [R154+0x3f00] ;  /* 0x003f00009a997984 */ /* 0x0145220000000800 */
[----:B------:R-:W-:Y:S01]  /*cbb0*/  BSSY.RECONVERGENT B0, `(.L_x_7302) ;  /* 0x0000005000007945 */ /* 0x000fe20003800200 */
[----:B------:R-:W-:Y:S01]  /*cbc0*/  LEA R169, R169, UR28, 0x2 ;  /* 0x0000001ca9a97c11 */ /* 0x000fe2000f8e10ff */
[----:B------:R-:W-:Y:S02]  /*cbd0*/  FFMA.FTZ R61, R236, R151, R61 ;  /* 0x00000097ec3d7223 */ /* 0x000fe4000001003d */
[----:B------:R-:W-:Y:S05]  /*cbe0*/  @!P4 BRA `(.L_x_7303) ;  /* 0x000000000004c947 */ /* 0x000fea0003800000 */
[----:B----4-:R4:W-:Y:S02]  /*cbf0*/  REDG.E.ADD.F32.FTZ.RN.STRONG.GPU desc[UR34][R62.64+0x1e00], R153 ;  /* 0x001e00993e0079a6 */ /* 0x0109e4000c12f322 */
.L_x_7303:
[----:B------:R-:W-:Y:S05]  /*cc00*/  BSYNC.RECONVERGENT B0 ;  /* 0x0000000000007941 */ /* 0x000fea0003800200 */
.L_x_7302:
[----:B0-----:R-:W-:Y:S01]  /*cc10*/  FADD.FTZ R60, R146, R61 ;  /* 0x0000003d923c7221 */ /* 0x001fe20000010000 */
[----:B------:R-:W-:Y:S01]  /*cc20*/  BSSY.RECONVERGENT B0, `(.L_x_7304) ;  /* 0x0000004000007945 */ /* 0x000fe20003800200 */
[----:B------:R0:W0:Y:S03]  /*cc30*/  LDS R61, [R169+0x4000] ;  /* 0x00400000a93d7984 */ /* 0x0000260000000800 */
[----:B------:R-:W-:Y:S05]  /*cc40*/  @!P5 BRA `(.L_x_7305) ;  /* 0x000000000004d947 */ /* 0x000fea0003800000 */
[----:B0-----:R0:W-:Y:S02]  /*cc50*/  REDG.E.ADD.F32.FTZ.RN.STRONG.GPU desc[UR34][R62.64+0x1f00], R61 ;  /* 0x001f003d3e0079a6 */ /* 0x0011e4000c12f322 */
.L_x_7305:
[----:B------:R-:W-:Y:S05]  /*cc60*/  BSYNC.RECONVERGENT B0 ;  /* 0x0000000000007941 */ /* 0x000fea0003800200 */
.L_x_7304:
[----:B0-----:R-:W-:Y:S01]  /*cc70*/  FADD.FTZ R61, R145, R114 ;  /* 0x00000072913d7221 */ /* 0x001fe20000010000 */
[C---:B----4-:R-:W-:Y:S01]  /*cc80*/  FFMA.FTZ R62, R4.reuse, R157, R69 ;  /* 0x0000009d043e7223 */ /* 0x050fe20000010045 */
[----:B------:R-:W-:Y:S01]  /*cc90*/  FFMA.FTZ R63, -R4, R173, R158 ;  /* 0x000000ad043f7223 */ /* 0x000fe2000001019e */
[----:B------:R-:W0:Y:S01]  /*cca0*/  SHFL.DOWN PT, R69, R60, 0x1, 0x1f ;  /* 0x08201f003c457f89 */ /* 0x000e2200000e0000 */
[----:B------:R-:W-:Y:S01]  /*ccb0*/  ISETP.GT.AND P2, PT, R106, 0x1e, PT ;  /* 0x0000001e6a00780c */ /* 0x000fe20003f44270 */
[----:B------:R-:W-:Y:S01]  /*ccc0*/  FMUL.FTZ R135, R236, R135 ;  /* 0x00000087ec877220 */ /* 0x000fe20000410000 */
[----:B------:R-:W-:Y:S01]  /*ccd0*/  FMUL.FTZ R141, R234, R141 ;  /* 0x0000008dea8d7220 */ /* 0x000fe20000410000 */
[----:B------:R-:W4:Y:S01]  /*cce0*/  SHFL.DOWN PT, R114, R61, 0x1, 0x1f ;  /* 0x08201f003d727f89 */ /* 0x000f2200000e0000 */
[----:B------:R-:W-:Y:S01]  /*ccf0*/  FADD.FTZ R22, R133, R22 ;  /* 0x0000001685167221 */ /* 0x000fe20000010000 */
[----:B------:R-:W-:Y:S01]  /*cd00*/  FFMA.FTZ R135, R238, R137, R135 ;  /* 0x00000089ee877223 */ /* 0x000fe20000010087 */
[----:B------:R-:W-:Y:S01]  /*cd10*/  FFMA.FTZ R139, R228, R139, R141 ;  /* 0x0000008be48b7223 */ /* 0x000fe2000001008d */
[----:B------:R-:W5:Y:S01]  /*cd20*/  SHFL.DOWN PT, R145, R62, 0x1, 0x1f ;  /* 0x08201f003e917f89 */ /* 0x000f6200000e0000 */
[----:B------:R-:W-:Y:S01]  /*cd30*/  FADD.FTZ R23, R134, R23 ;  /* 0x0000001786177221 */ /* 0x000fe20000010000 */
[----:B------:R-:W-:Y:S01]  /*cd40*/  FADD.FTZ R24, R131, R24 ;  /* 0x0000001883187221 */ /* 0x000fe20000010000 */
[----:B------:R-:W-:Y:S01]  /*cd50*/  FMUL.FTZ R231, R231, R148 ;  /* 0x00000094e7e77220 */ /* 0x000fe20000410000 */
[----:B------:R-:W1:Y:S01]  /*cd60*/  SHFL.DOWN PT, R146, R63, 0x1, 0x1f ;  /* 0x08201f003f927f89 */ /* 0x000e6200000e0000 */
[----:B------:R-:W-:Y:S01]  /*cd70*/  FMUL.FTZ R212, R212, R167 ;  /* 0x000000a7d4d47220 */ /* 0x000fe20000410000 */
[----:B------:R-:W-:Y:S01]  /*cd80*/  FADD.FTZ R28, R125, R28 ;  /* 0x0000001c7d1c7221 */ /* 0x000fe20000010000 */
[----:B------:R-:W-:Y:S01]  /*cd90*/  FFMA.FTZ R126, R126, R147, R231 ;  /* 0x000000937e7e7223 */ /* 0x000fe200000100e7 */
[----:B------:R-:W-:Y:S01]  /*cda0*/  FMUL.FTZ R140, R235, R140 ;  /* 0x0000008ceb8c7220 */ /* 0x000fe20000410000 */
[----:B------:R-:W-:Y:S01]  /*cdb0*/  FFMA.FTZ R127, R127, R142, R212 ;  /* 0x0000008e7f7f7223 */ /* 0x000fe200000100d4 */
[----:B------:R-:W-:Y:S01]  /*cdc0*/  FMUL.FTZ R152, R233, R152 ;  /* 0x00000098e9987220 */ /* 0x000fe20000410000 */
[----:B------:R-:W-:Y:S01]  /*cdd0*/  FFMA.FTZ R126, R85, R204, R126 ;  /* 0x000000cc557e7223 */ /* 0x000fe2000001007e */
[----:B------:R-:W-:Y:S01]  /*cde0*/  FFMA.FTZ R138, R229, R138, R140 ;  /* 0x0000008ae58a7223 */ /* 0x000fe2000001008c */
[----:B------:R-:W-:Y:S01]  /*cdf0*/  FFMA.FTZ R127, R86, R203, R127 ;  /* 0x000000cb567f7223 */ /* 0x000fe2000001007f */
[----:B------:R-:W-:Y:S01]  /*ce00*/  FFMA.FTZ R144, R209, R144, R152 ;  /* 0x00000090d1907223 */ /* 0x000fe20000010098 */
[----:B------:R-:W-:Y:S01]  /*ce10*/  FADD.FTZ R49, R126, R49 ;  /* 0x000000317e317221 */ /* 0x000fe20000010000 */
[----:B0-----:R-:W-:Y:S01]  /*ce20*/  @!P2 FADD.FTZ R60, R60, R69 ;  /* 0x000000453c3ca221 */ /* 0x001fe20000010000 */
[----:B------:R-:W-:Y:S01]  /*ce30*/  FADD.FTZ R48, R127, R48 ;  /* 0x000000307f307221 */ /* 0x000fe20000010000 */
[----:B------:R-:W-:Y:S01]  /*ce40*/  FFMA.FTZ R69, R81, R156, R138 ;  /* 0x0000009c51457223 */ /* 0x000fe2000001008a */
[----:B------:R-:W-:Y:S01]  /*ce50*/  FMUL.FTZ R213, R213, R150 ;  /* 0x00000096d5d57220 */ /* 0x000fe20000410000 */
[----:B----4-:R-:W-:Y:S01]  /*ce60*/  @!P2 FADD.FTZ R61, R61, R114 ;  /* 0x000000723d3da221 */ /* 0x010fe20000010000 */
        /* <DEDUP_REMOVED lines=10> */
[----:B------:R-:W-:Y:S01]  /*cf10*/  FMUL.FTZ R214, R214, R159 ;  /* 0x0000009fd6d67220 */ /* 0x000fe20000410000 */
[----:B------:R-:W-:Y:S01]  /*cf20*/  FMUL.FTZ R165, R216, R165 ;  /* 0x000000a5d8a57220 */ /* 0x000fe20000410000 */
[----:B------:R-:W4:Y:S01]  /*cf30*/  SHFL.DOWN PT, R146, R61, 0x2, 0x1f ;  /* 0x08401f003d927f89 */ /* 0x000f2200000e0000 */
[----:B------:R-:W-:Y:S01]  /*cf40*/  FADD.FTZ R52, R69, R52 ;  /* 0x0000003445347221 */ /* 0x000fe20000010000 */
[----:B------:R-:W-:Y:S01]  /*cf50*/  ISETP.GT.AND P3, PT, R106, 0xf, PT ;  /* 0x0000000f6a00780c */ /* 0x000fe20003f64270 */
[----:B------:R-:W-:Y:S01]  /*cf60*/  FFMA.FTZ R69, R87, R202, R192 ;  /* 0x000000ca57457223 */ /* 0x000fe200000100c0 */
[----:B--2---:R-:W2:Y:S01]  /*cf70*/  SHFL.DOWN PT, R154, R63, 0x2, 0x1f ;  /* 0x08401f003f9a7f89 */ /* 0x004ea200000e0000 */
[----:B------:R-:W-:Y:S01]  /*cf80*/  FFMA.FTZ R193, R193, R68, R214 ;  /* 0x00000044c1c17223 */ /* 0x000fe200000100d6 */
[----:B------:R-:W-:Y:S01]  /*cf90*/  FFMA.FTZ R194, R194, R149, R165 ;  /* 0x00000095c2c27223 */ /* 0x000fe200000100a5 */
[----:B------:R-:W-:Y:S01]  /*cfa0*/  FMUL.FTZ R161, R232, R161 ;  /* 0x000000a1e8a17220 */ /* 0x000fe20000410000 */
[----:B------:R-:W-:Y:S01]  /*cfb0*/  FMUL.FTZ R218, R218, R163 ;  /* 0x000000a3dada7220 */ /* 0x000fe20000410000 */
[----:B------:R-:W-:Y:S01]  /*cfc0*/  FMUL.FTZ R219, R219, R110 ;  /* 0x0000006edbdb7220 */ /* 0x000fe20000410000 */
[----:B------:R-:W-:Y:S01]  /*cfd0*/  FADD.FTZ R46, R69, R46 ;  /* 0x0000002e452e7221 */ /* 0x000fe20000010000 */
[----:B------:R-:W-:Y:S01]  /*cfe0*/  FFMA.FTZ R68, R88, R201, R193 ;  /* 0x000000c958447223 */ /* 0x000fe200000100c1 */
[----:B0-----:R-:W-:Y:S01]  /*cff0*/  @!P2 FADD.FTZ R60, R60, R137 ;  /* 0x000000893c3ca221 */ /* 0x001fe20000010000 */
[----:B------:R-:W-:Y:S01]  /*d000*/  FFMA.FTZ R69, R89, R208, R194 ;  /* 0x000000d059457223 */ /* 0x000fe200000100c2 */
[----:B------:R-:W-:Y:S01]  /*d010*/  FFMA.FTZ R143, R210, R143, R161 ;  /* 0x0000008fd28f7223 */ /* 0x000fe200000100a1 */
        /* <DEDUP_REMOVED lines=9> */
[----:B----4-:R-:W-:Y:S01]  /*d0b0*/  @!P2 FADD.FTZ R61, R61, R146 ;  /* 0x000000923d3da221 */ /* 0x010fe20000010000 */
[----:B------:R-:W1:Y:S01]  /*d0c0*/  SHFL.DOWN PT, R133, R62, 0x4, 0x1f ;  /* 0x08801f003e857f89 */ /* 0x000e6200000e0000 */
[----:B------:R-:W-:Y:S01]  /*d0d0*/  FFMA.FTZ R196, R91, R222, R196 ;  /* 0x000000de5bc47223 */ /* 0x000fe200000100c4 */
[----:B------:R-:W-:Y:S01]  /*d0e0*/  FMUL.FTZ R120, R221, R120 ;  /* 0x00000078dd787220 */ /* 0x000fe20000410000 */
[----:B--2---:R-:W-:Y:S01]  /*d0f0*/  @!P2 FADD.FTZ R63, R63, R154 ;  /* 0x0000009a3f3fa221 */ /* 0x004fe20000010000 */
[----:B------:R-:W2:Y:S01]  /*d100*/  SHFL.DOWN PT, R114, R61, 0x4, 0x1f ;  /* 0x08801f003d727f89 */ /* 0x000ea200000e0000 */
[----:B------:R-:W-:Y:S01]  /*d110*/  ISETP.GT.AND P2, PT, R106, 0x1b, PT ;  /* 0x0000001b6a00780c */ /* 0x000fe20003f44270 */
[----:B------:R-:W-:Y:S01]  /*d120*/  BSSY.RECONVERGENT B0, `(.L_x_7306) ;  /* 0x000002a000007945 */ /* 0x000fe20003800200 */
[----:B------:R-:W-:Y:S01]  /*d130*/  FADD.FTZ R20, R151, R20 ;  /* 0x0000001497147221 */ /* 0x000fe20000010000 */
[----:B------:R-:W4:Y:S01]  /*d140*/  SHFL.DOWN PT, R134, R63, 0x4, 0x1f ;  /* 0x08801f003f867f89 */ /* 0x000f2200000e0000 */
        /* <DEDUP_REMOVED lines=18> */
[----:B----4-:R-:W-:-:S03]  /*d270*/  @!P2 FADD.FTZ R63, R63, R134 ;  /* 0x000000863f3fa221 */ /* 0x010fc60000010000 */
[----:B------:R-:W2:Y:S01]  /*d280*/  SHFL.DOWN PT, R114, R61, 0x8, 0x1f ;  /* 0x09001f003d727f89 */ /* 0x000ea200000e0000 */
[----:B------:R-:W-:-:S03]  /*d290*/  ISETP.GT.AND P2, PT, R106, 0x17, PT ;  /* 0x000000176a00780c */ /* 0x000fc60003f44270 */
[----:B------:R-:W4:Y:S10]  /*d2a0*/  SHFL.DOWN PT, R126, R63, 0x8, 0x1f ;  /* 0x09001f003f7e7f89 */ /* 0x000f3400000e0000 */
[----:B0-----:R-:W-:-:S05]  /*d2b0*/  @!P2 FADD.FTZ R60, R60, R125 ;  /* 0x0000007d3c3ca221 */ /* 0x001fca0000010000 */
[----:B------:R0:W0:Y:S01]  /*d2c0*/  SHFL.DOWN PT, R65, R60, 0x10, 0x1f ;  /* 0x0a001f003c417f89 */ /* 0x00002200000e0000 */
[----:B-1----:R-:W-:Y:S01]  /*d2d0*/  @!P2 FADD.FTZ R62, R62, R127 ;  /* 0x0000007f3e3ea221 */ /* 0x002fe20000010000 */
[----:B--2---:R-:W-:-:S04]  /*d2e0*/  @!P2 FADD.FTZ R61, R61, R114 ;  /* 0x000000723d3da221 */ /* 0x004fc80000010000 */
[----:B------:R1:W2:Y:S01]  /*d2f0*/  SHFL.DOWN PT, R69, R62, 0x10, 0x1f ;  /* 0x0a001f003e457f89 */ /* 0x0002a200000e0000 */
[----:B----4-:R-:W-:-:S03]  /*d300*/  @!P2 FADD.FTZ R63, R63, R126 ;  /* 0x0000007e3f3fa221 */ /* 0x010fc60000010000 */
[----:B------:R1:W4:Y:S04]  /*d310*/  SHFL.DOWN PT, R66, R61, 0x10, 0x1f ;  /* 0x0a001f003d427f89 */ /* 0x00032800000e0000 */
[----:B------:R1:W0:Y:S01]  /*d320*/  SHFL.DOWN PT, R68, R63, 0x10, 0x1f ;  /* 0x0a001f003f447f89 */ /* 0x00022200000e0000 */
[----:B------:R-:W-:Y:S05]  /*d330*/  @P3 BRA `(.L_x_7307) ;  /* 0x0000000000203947 */ /* 0x000fea0003800000 */
[----:B------:R-:W-:Y:S01]  /*d340*/  ISETP.NE.AND P2, PT, R106, RZ, PT ;  /* 0x000000ff6a00720c */ /* 0x000fe20003f45270 */
[----:B0-----:R-:W-:Y:S01]  /*d350*/  FADD.FTZ R60, R60, R65 ;  /* 0x000000413c3c7221 */ /* 0x001fe20000010000 */
[----:B-1--4-:R-:W-:Y:S01]  /*d360*/  FADD.FTZ R61, R61, R66 ;  /* 0x000000423d3d7221 */ /* 0x012fe20000010000 */
[----:B--2---:R-:W-:Y:S01]  /*d370*/  FADD.FTZ R62, R62, R69 ;  /* 0x000000453e3e7221 */ /* 0x004fe20000010000 */
[----:B------:R-:W-:-:S09]  /*d380*/  FADD.FTZ R63, R63, R68 ;  /* 0x000000443f3f7221 */ /* 0x000fd20000010000 */
[----:B------:R-:W-:-:S04]  /*d390*/  @!P2 SHF.R.U32.HI R65, RZ, 0x1, R190 ;  /* 0x00000001ff41a819 */ /* 0x000fc800000116be */
[----:B------:R-:W-:-:S05]  /*d3a0*/  @!P2 LOP3.LUT R65, R65, 0x1f0, RZ, 0xc0, !PT ;  /* 0x000001f04141a812 */ /* 0x000fca00078ec0ff */
[----:B------:R0:W-:Y:S02]  /*d3b0*/  @!P2 STS.128 [R65+UR28+0x4210], R60 ;  /* 0x0042103c4100a988 */ /* 0x0001e40008000c1c */
.L_x_7307:
[----:B------:R-:W-:Y:S05]  /*d3c0*/  BSYNC.RECONVERGENT B0 ;  /* 0x0000000000007941 */ /* 0x000fea0003800200 */
.L_x_7306:
        /* <DEDUP_REMOVED lines=21> */
[----:B----4-:R-:W1:Y:S01]  /*d520*/  LDS.128 R64, [UR28+0x4220] ;  /* 0x0042201cff407984 */ /* 0x010e620008000c00 */
[----:B------:R-:W-:-:S04]  /*d530*/  ULEA UR36, UR8, UR28, 0x3 ;  /* 0x0000001c08247291 */ /* 0x000fc8000f8e18ff */
[----:B------:R-:W-:-:S13]  /*d540*/  PLOP3.LUT P0, PT, PT, PT, UP0, 0x80, 0x8 ;  /* 0x000000000008781c */ /* 0x000fda0003f0f008 */
[----:B--2---:R-:W0:Y:S04]  /*d550*/  @P0 LDS.64 R68, [UR36+0x7460] ;  /* 0x00746024ff440984 */ /* 0x004e280008000a00 */
        /* <DEDUP_REMOVED lines=11> */
.L_x_7309:
[----:B------:R-:W-:Y:S05]  /*d610*/  BSYNC.RECONVERGENT B0 ;  /* 0x0000000000007941 */ /* 0x000fea0003800200 */
.L_x_7308:
[----:B------:R-:W-:-:S04]  /*d620*/  UIADD3 UR8, UPT, UPT, UR8, 0x1, URZ ;  /* 0x0000000108087890 */ /* 0x000fc8000fffe0ff */
[----:B------:R-:W-:-:S09]  /*d630*/  UISETP.GE.AND UP0, UPT, UR8, UR47, UPT ;  /* 0x0000002f0800728c */ /* 0x000fd2000bf06270 */
[----:B------:R-:W-:Y:S05]  /*d640*/  BRA.U !UP0, `(.L_x_7310) ;  /* 0xffffff7108647547 */ /* 0x000fea000b83ffff */
.L_x_7212:
        /* <DEDUP_REMOVED lines=15> */
[----:B0-----:R-:W-:Y:S02]  /*d740*/  CS2R R12, SRZ ;  /* 0x00000000000c7805 */ /* 0x001fe4000001ff00 */
[----:B------:R-:W-:Y:S02]  /*d750*/  LOP3.LUT R59, R3, 0x40, RZ, 0xfc, !PT ;  /* 0x00000040033b7812 */ /* 0x000fe400078efcff */
[----:B------:R-:W-:-:S02]  /*d760*/  CS2R R14, SRZ ;  /* 0x00000000000e7805 */ /* 0x000fc4000001ff00 */
[C---:B-1----:R-:W-:Y:S01]  /*d770*/  LOP3.LUT R61, R3.reuse, 0x60, RZ, 0xfc, !PT ;  /* 0x00000060033d7812 */ /* 0x042fe200078efcff */
[C---:B------:R-:W-:Y:S01]  /*d780*/  IMAD.WIDE.U32 R4, R3.reuse, 0x4, R4 ;  /* 0x0000000403047825 */ /* 0x040fe200078e0004 */
[C---:B------:R-:W-:Y:S02]  /*d790*/  LOP3.LUT R63, R3.reuse, 0x80, RZ, 0xfc, !PT ;  /* 0x00000080033f7812 */ /* 0x040fe400078efcff */
[----:B------:R-:W-:Y:S02]  /*d7a0*/  CS2R R16, SRZ ;  /* 0x0000000000107805 */ /* 0x000fe4000001ff00 */
[C---:B------:R-:W-:Y:S01]  /*d7b0*/  LOP3.LUT R65, R3.reuse, 0xa0, RZ, 0xfc, !PT ;  /* 0x000000a003417812 */ /* 0x040fe200078efcff */
[----:B------:R-:W3:Y:S01]  /*d7c0*/  LDL.LU R108, [R1+0xc] ;  /* 0x00000c00016c7983 */ /* 0x000ee20000300800 */
[----:B------:R-:W-:Y:S01]  /*d7d0*/  LOP3.LUT R67, R3, 0xc0, RZ, 0xfc, !PT ;  /* 0x000000c003437812 */ /* 0x000fe200078efcff */
[----:B------:R-:W-:Y:S01]  /*d7e0*/  HFMA2 R18, -RZ, RZ, 0, 0 ;  /* 0x00000000ff127431 */ /* 0x000fe200000001ff */
[----:B------:R-:W-:Y:S01]  /*d7f0*/  ISETP.GE.AND P0, PT, R59, UR33, PT ;  /* 0x000000213b007c0c */ /* 0x000fe2000bf06270 */
[----:B------:R-:W5:Y:S01]  /*d800*/  @!P2 LDG.E R6, desc[UR34][R4.64] ;  /* 0x000000220406a981 */ /* 0x000f62000c1e1900 */
[----:B--2---:R-:W-:-:S02]  /*d810*/  LOP3.LUT R69, R3, 0xe0, RZ, 0xfc, !PT ;  /* 0x000000e003457812 */ /* 0x004fc400078efcff */
[----:B------:R-:W-:Y:S01]  /*d820*/  MOV R58, RZ ;  /* 0x000000ff003a7202 */ /* 0x000fe20000000f00 */
[----:B------:R-:W3:Y:S01]  /*d830*/  @!P1 LDG.E R7, desc[UR34][R4.64+0x80] ;  /* 0x0000802204079981 */ /* 0x000ee2000c1e1900 */
[----:B------:R-:W-:Y:S01]  /*d840*/  ISETP.GE.AND P4, PT, R61, UR33, PT ;  /* 0x000000213d007c0c */ /* 0x000fe2000bf86270 */
[----:B------:R-:W-:Y:S01]  /*d850*/  HFMA2 R60, -RZ, RZ, 0, 0 ;  /* 0x00000000ff3c7431 */ /* 0x000fe200000001ff */
[----:B------:R-:W-:Y:S01]  /*d860*/  LOP3.LUT R71, R3, 0x100, RZ, 0xfc, !PT ;  /* 0x0000010003477812 */ /* 0x000fe200078efcff */
[----:B------:R-:W2:Y:S01]  /*d870*/  LDL.LU R70, [R1+0x8] ;  /* 0x0000080001467983 */ /* 0x000ea20000300800 */
[----:B------:R-:W-:Y:S02]  /*d880*/  ISETP.GE.AND P6, PT, R63, UR33, PT ;  /* 0x000000213f007c0c */ /* 0x000fe4000bfc6270 */
[----:B------:R-:W-:Y:S01]  /*d890*/  MOV R62, RZ ;  /* 0x000000ff003e7202 */ /* 0x000fe20000000f00 */
[----:B------:R-:W2:Y:S01]  /*d8a0*/  @!P0 LDG.E R8, desc[UR34][R4.64+0x100] ;  /* 0x0001002204088981 */ /* 0x000ea2000c1e1900 */
[----:B------:R-:W-:Y:S01]  /*d8b0*/  ISETP.GE.AND P5, PT, R65, UR33, PT ;  /* 0x0000002141007c0c */ /* 0x000fe2000bfa6270 */
[----:B------:R-:W0:Y:S01]  /*d8c0*/  S2UR UR29, SR_CTAID.X ;  /* 0x00000000001d79c3 */ /* 0x000e220000002500 */
[----:B------:R-:W-:Y:S01]  /*d8d0*/  ISETP.GE.AND P3, PT, R67, UR33, PT ;  /* 0x0000002143007c0c */ /* 0x000fe2000bf66270 */
[----:B------:R-:W2:Y:S01]  /*d8e0*/  LDL.LU R68, [R1+0x4] ;  /* 0x0000040001447983 */ /* 0x000ea20000300800 */
[----:B------:R-:W-:Y:S01]  /*d8f0*/  ISETP.GE.AND P2, PT, R69, UR33, PT ;  /* 0x0000002145007c0c */ /* 0x000fe2000bf46270 */
[----:B------:R-:W0:Y:S01]  /*d900*/  LDCU.64 UR24, c[0x0][0x4f8] ;  /* 0x00009f00ff1877ac */ /* 0x000e220008000a00 */
[----:B------:R-:W-:Y:S01]  /*d910*/  ISETP.GE.AND P1, PT, R71, UR33, PT ;  /* 0x0000002147007c0c */ /* 0x000fe2000bf26270 */
[----:B------:R-:W2:Y:S01]  /*d920*/  @!P4 LDG.E R9, desc[UR34][R4.64+0x180] ;  /* 0x000180220409c981 */ /* 0x000ea2000c1e1900 */
[C---:B------:R-:W-:Y:S01]  /*d930*/  LOP3.LUT R73, R3.reuse, 0x120, RZ, 0xfc, !PT ;  /* 0x0000012003497812 */ /* 0x040fe200078efcff */
[----:B------:R-:W1:Y:S01]  /*d940*/  S2UR UR8, SR_CTAID.Y ;  /* 0x00000000000879c3 */ /* 0x000e620000002600 */
[C---:B------:R-:W-:Y:S01]  /*d950*/  LOP3.LUT R75, R3.reuse, 0x140, RZ, 0xfc, !PT ;  /* 0x00000140034b7812 */ /* 0x040fe200078efcff */
[----:B------:R-:W2:Y:S01]  /*d960*/  @!P6 LDG.E R10, desc[UR34][R4.64+0x200] ;  /* 0x00020022040ae981 */ /* 0x000ea2000c1e1900 */
[C---:B------:R-:W-:Y:S01]  /*d970*/  LOP3.LUT R77, R3.reuse, 0x160, RZ, 0xfc, !PT ;  /* 0x00000160034d7812 */ /* 0x040fe200078efcff */
[----:B------:R-:W1:Y:S01]  /*d980*/  LDCU.64 UR26, c[0x0][0x500] ;  /* 0x0000a000ff1a77ac */ /* 0x000e620008000a00 */
[C---:B------:R-:W-:Y:S01]  /*d990*/  LOP3.LUT R79, R3.reuse, 0x180, RZ, 0xfc, !PT ;  /* 0x00000180034f7812 */ /* 0x040fe200078efcff */
[----:B------:R-:W2:Y:S01]  /*d9a0*/  @!P5 LDG.E R12, desc[UR34][R4.64+0x280] ;  /* 0x00028022040cd981 */ /* 0x000ea2000c1e1900 */
[----:B------:R-:W-:Y:S01]  /*d9b0*/  LOP3.LUT R81, R3, 0x1a0, RZ, 0xfc, !PT ;  /* 0x000001a003517812 */ /* 0x000fe200078efcff */
[----:B------:R-:W1:Y:S01]  /*d9c0*/  LDCU.64 UR30, c[0x0][0x550] ;  /* 0x0000aa00ff1e77ac */ /* 0x000e620008000a00 */
[----:B------:R-:W-:Y:S01]  /*d9d0*/  ISETP.GE.AND P0, PT, R73, UR33, PT ;  /* 0x0000002149007c0c */ /* 0x000fe2000bf06270 */
[----:B------:R-:W2:Y:S01]  /*d9e0*/  @!P3 LDG.E R14, desc[UR34][R4.64+0x300] ;  /* 0x00030022040eb981 */ /* 0x000ea2000c1e1900 */
[----:B------:R-:W-:-:S02]  /*d9f0*/  LOP3.LUT R83, R3, 0x1c0, RZ, 0xfc, !PT ;  /* 0x000001c003537812 */ /* 0x000fc400078efcff */
[----:B------:R-:W-:Y:S01]  /*da00*/  ISETP.GE.AND P4, PT, R75, UR33, PT ;  /* 0x000000214b007c0c */ /* 0x000fe2000bf86270 */
[----:B------:R-:W2:Y:S01]  /*da10*/  @!P2 LDG.E R16, desc[UR34][R4.64+0x380] ;  /* 0x000380220410a981 */ /* 0x000ea2000c1e1900 */
[----:B------:R-:W-:Y:S02]  /*da20*/  LOP3.LUT R85, R3, 0x1e0, RZ, 0xfc, !PT ;  /* 0x000001e003557812 */ /* 0x000fe400078efcff */
[----:B------:R-:W-:Y:S01]  /*da30*/  ISETP.GE.AND P6, PT, R77, UR33, PT ;  /* 0x000000214d007c0c */ /* 0x000fe2000bfc6270 */
[----:B------:R-:W2:Y:S01]  /*da40*/  @!P1 LDG.E R11, desc[UR34][R4.64+0x400] ;  /* 0x00040022040b9981 */ /* 0x000ea2000c1e1900 */
[----:B------:R-:W-:Y:S02]  /*da50*/  ISETP.GE.AND P5, PT, R79, UR33, PT ;  /* 0x000000214f007c0c */ /* 0x000fe4000bfa6270 */
[----:B------:R-:W-:Y:S01]  /*da60*/  ISETP.GE.AND P3, PT, R81, UR33, PT ;  /* 0x0000002151007c0c */ /* 0x000fe2000bf66270 */
[----:B----4-:R-:W4:Y:S01]  /*da70*/  LDL.LU R66, [R1] ;  /* 0x0000000001427983 */ /* 0x010f220000300800 */
[----:B------:R-:W-:-:S02]  /*da80*/  ISETP.GE.AND P2, PT, R83, UR33, PT ;  /* 0x0000002153007c0c */ /* 0x000fc4000bf46270 */
[----:B------:R-:W-:Y:S01]  /*da90*/  ISETP.GE.AND P1, PT, R85, UR33, PT ;  /* 0x0000002155007c0c */ /* 0x000fe2000bf26270 */
        /* <DEDUP_REMOVED lines=53> */
[----:B----4-:R-:W-:-:S03]  /*ddf0*/  FADD.FTZ R6, R6, UR6 ;  /* 0x0000000606067e21 */ /* 0x010fc60008010000 */
[----:B------:R-:W0:Y:S01]  /*de00*/  @!P5 MUFU.RCP R14, R14 ;  /* 0x0000000e000ed308 */ /* 0x000e220000001000 */
[----:B------:R-:W-:Y:S02]  /*de10*/  FSETP.GTU.FTZ.AND P0, PT, R4, 20, PT ;  /* 0x41a000000400780b */ /* 0x000fe40003f1c000 */
[----:B------:R-:W-:Y:S02]  /*de20*/  FSETP.GTU.FTZ.AND P1, PT, R5, 20, PT ;  /* 0x41a000000500780b */ /* 0x000fe40003f3c000 */
[----:B------:R-:W-:-:S03]  /*de30*/  FSETP.GTU.FTZ.AND P2, PT, R6, 20, PT ;  /* 0x41a000000600780b */ /* 0x000fc60003f5c000 */
[----:B------:R-:W1:Y:S01]  /*de40*/  @!P6 MUFU.RCP R11, R16 ;  /* 0x00000010000be308 */ /* 0x000e620000001000 */
[----:B------:R-:W-:Y:S01]  /*de50*/  FADD.FTZ R7, R7, UR6 ;  /* 0x0000000607077e21 */ /* 0x000fe20008010000 */
[----:B-----5:R-:W-:Y:S01]  /*de60*/  @!P3 FMUL.FTZ R36, R36, R17 ;  /* 0x000000112424b220 */ /* 0x020fe20000410000 */
[----:B------:R-:W-:-:S03]  /*de70*/  FADD.FTZ R13, R9, UR6 ;  /* 0x00000006090d7e21 */ /* 0x000fc60008010000 */
[----:B------:R-:W-:Y:S01]  /*de80*/  FSETP.GTU.FTZ.AND P3, PT, R7, 20, PT ;  /* 0x41a000000700780b */ /* 0x000fe20003f7c000 */
[----:B------:R-:W-:Y:S01]  /*de90*/  @!P0 FMUL.FTZ R4, R4, -1.4426950216293334961 ;  /* 0xbfb8aa3b04048820 */ /* 0x000fe20000410000 */
[----:B------:R-:W-:Y:S01]  /*dea0*/  @!P1 FMUL.FTZ R5, R5, -1.4426950216293334961 ;  /* 0xbfb8aa3b05059820 */ /* 0x000fe20000410000 */
[----:B------:R-:W-:Y:S01]  /*deb0*/  FADD.FTZ R12, R8, UR6 ;  /* 0x00000006080c7e21 */ /* 0x000fe20008010000 */
[----:B------:R-:W-:Y:S01]  /*dec0*/  FADD.FTZ R15, R10, UR6 ;  /* 0x000000060a0f7e21 */ /* 0x000fe20008010000 */
[----:B------:R-:W-:Y:S01]  /*ded0*/  @!P2 FMUL.FTZ R8, R6, -1.4426950216293334961 ;  /* 0xbfb8aa3b0608a820 */ /* 0x000fe20000410000 */
[----:B0-----:R-:W-:Y:S01]  /*dee0*/  @!P5 FMUL.FTZ R37, R37, R14 ;  /* 0x0000000e2525d220 */ /* 0x001fe20000410000 */
[----:B------:R-:W-:Y:S01]  /*def0*/  FSETP.GTU.FTZ.AND P5, PT, R13, 20, PT ;  /* 0x41a000000d00780b */ /* 0x000fe20003fbc000 */
[----:B------:R-:W0:Y:S01]  /*df00*/  @!P0 MUFU.EX2 R4, R4 ;  /* 0x0000000400048308 */ /* 0x000e220000000800 */
[----:B------:R-:W-:Y:S01]  /*df10*/  FSETP.GTU.FTZ.AND P4, PT, R12, 20, PT ;  /* 0x41a000000c00780b */ /* 0x000fe20003f9c000 */
[----:B-1----:R-:W-:-:S02]  /*df20*/  @!P6 FMUL.FTZ R38, R38, R11 ;  /* 0x0000000b2626e220 */ /* 0x002fc40000410000 */
[----:B------:R-:W1:Y:S01]  /*df30*/  @!P1 MUFU.EX2 R5, R5 ;  /* 0x0000000500059308 */ /* 0x000e620000000800 */
[----:B------:R-:W-:Y:S01]  /*df40*/  FSETP.GTU.FTZ.AND P6, PT, R15, 20, PT ;  /* 0x41a000000f00780b */ /* 0x000fe20003fdc000 */
[----:B------:R-:W-:Y:S02]  /*df50*/  @!P3 FMUL.FTZ R9, R7, -1.4426950216293334961 ;  /* 0xbfb8aa3b0709b820 */ /* 0x000fe40000410000 */
[----:B------:R-:W2:Y:S04]  /*df60*/  @!P2 MUFU.EX2 R8, R8 ;  /* 0x000000080008a308 */ /* 0x000ea80000000800 */
[----:B------:R-:W3:Y:S01]  /*df70*/  @!P3 MUFU.EX2 R9, R9 ;  /* 0x000000090009b308 */ /* 0x000ee20000000800 */
[----:B------:R-:W-:Y:S01]  /*df80*/  @!P5 FMUL.FTZ R11, R13, -1.4426950216293334961 ;  /* 0xbfb8aa3b0d0bd820 */ /* 0x000fe20000410000 */
[----:B------:R-:W-:Y:S01]  /*df90*/  @!P4 FMUL.FTZ R10, R12, -1.4426950216293334961 ;  /* 0xbfb8aa3b0c0ac820 */ /* 0x000fe20000410000 */
[----:B0-----:R-:W-:-:S02]  /*dfa0*/  @!P0 FADD.FTZ R6, R4, 1 ;  /* 0x3f80000004068421 */ /* 0x001fc40000010000 */
[----:B------:R-:W0:Y:S01]  /*dfb0*/  LDS R4, [R96+0x28] ;  /* 0x0000280060047984 */ /* 0x000e220000000800 */
[----:B------:R-:W-:Y:S01]  /*dfc0*/  @!P6 FMUL.FTZ R12, R15, -1.4426950216293334961 ;  /* 0xbfb8aa3b0f0ce820 */ /* 0x000fe20000410000 */
[----:B-1----:R-:W-:Y:S02]  /*dfd0*/  @!P1 FADD.FTZ R7, R5, 1 ;  /* 0x3f80000005079421 */ /* 0x002fe40000010000 */
[----:B------:R-:W1:Y:S01]  /*dfe0*/  LDS R5, [R96+0x2c] ;  /* 0x00002c0060057984 */ /* 0x000e620000000800 */
[----:B--2---:R-:W-:Y:S01]  /*dff0*/  @!P2 FADD.FTZ R8, R8, 1 ;  /* 0x3f8000000808a421 */ /* 0x004fe20000010000 */
[----:B------:R-:W2:Y:S04]  /*e000*/  @!P5 MUFU.EX2 R11, R11 ;  /* 0x0000000b000bd308 */ /* 0x000ea80000000800 */
[----:B------:R-:W4:Y:S01]  /*e010*/  @!P6 MUFU.EX2 R12, R12 ;  /* 0x0000000c000ce308 */ /* 0x000f220000000800 */
[----:B---3--:R-:W-:-:S03]  /*e020*/  @!P3 FADD.FTZ R9, R9, 1 ;  /* 0x3f8000000909b421 */ /* 0x008fc60000010000 */
[----:B------:R3:W5:Y:S08]  /*e030*/  @!P0 MUFU.RCP R13, R6 ;  /* 0x00000006000d8308 */ /* 0x0007700000001000 */
[----:B------:R2:W0:Y:S01]  /*e040*/  @!P1 MUFU.RCP R14, R7 ;  /* 0x00000007000e9308 */ /* 0x0004220000001000 */
[----:B---3--:R-:W3:Y:S07]  /*e050*/  LDS R6, [R96+0x30] ;  /* 0x0000300060067984 */ /* 0x008eee0000000800 */
[----:B------:R4:W1:Y:S01]  /*e060*/  @!P2 MUFU.RCP R15, R8 ;  /* 0x00000008000fa308 */ /* 0x0008620000001000 */
[----:B--2---:R-:W2:Y:S04]  /*e070*/  LDS R7, [R96+0x34] ;  /* 0x0000340060077984 */ /* 0x004ea80000000800 */
[----:B----4-:R-:W4:Y:S03]  /*e080*/  LDS R8, [R96+0x38] ;  /* 0x0000380060087984 */ /* 0x010f260000000800 */
[----:B------:R-:W5:Y:S01]  /*e090*/  @!P4 MUFU.EX2 R10, R10 ;  /* 0x0000000a000ac308 */ /* 0x000f620000000800 */
[----:B------:R-:W-:-:S03]  /*e0a0*/  @!P5 FADD.FTZ R11, R11, 1 ;  /* 0x3f8000000b0bd421 */ /* 0x000fc60000010000 */
[----:B------:R0:W3:Y:S01]  /*e0b0*/  @!P3 MUFU.RCP R17, R9 ;  /* 0x000000090011b308 */ /* 0x0000e20000001000 */
[----:B------:R-:W-:Y:S01]  /*e0c0*/  @!P6 FADD.FTZ R12, R12, 1 ;  /* 0x3f8000000c0ce421 */ /* 0x000fe20000010000 */
[----:B0-----:R-:W0:Y:S01]  /*e0d0*/  LDS R9, [R96+0x3c] ;  /* 0x00003c0060097984 */ /* 0x001e220000000800 */
[----:B------:R-:W-:Y:S01]  /*e0e0*/  BAR.SYNC.DEFER_BLOCKING 0x0 ;  /* 0x0000000000007b1d */ /* 0x000fe20000010000 */
[----:B-----5:R-:W-:-:S05]  /*e0f0*/  @!P4 FADD.FTZ R10, R10, 1 ;  /* 0x3f8000000a0ac421 */ /* 0x020fca0000010000 */
[----:B------:R-:W5:Y:S01]  /*e100*/  @!P5 MUFU.RCP R11, R11 ;  /* 0x0000000b000bd308 */ /* 0x000f620000001000 */
[----:B------:R-:W-:-:S07]  /*e110*/  @!P0 FMUL.FTZ R40, R40, R13 ;  /* 0x0000000d28288220 */ /* 0x000fce0000410000 */
[----:B------:R-:W2:Y:S01]  /*e120*/  @!P6 MUFU.RCP R19, R12 ;  /* 0x0000000c0013e308 */ /* 0x000ea20000001000 */
[----:B------:R-:W-:Y:S01]  /*e130*/  ISETP.NE.AND P0, PT, R190, RZ, PT ;  /* 0x000000ffbe00720c */ /* 0x000fe20003f05270 */
[----:B------:R-:W-:Y:S01]  /*e140*/  @!P1 FMUL.FTZ R41, R41, R14 ;  /* 0x0000000e29299220 */ /* 0x000fe20000410000 */
[----:B------:R-:W-:-:S05]  /*e150*/  MOV R14, UR33 ;  /* 0x00000021000e7c02 */ /* 0x000fca0008000f00 */
[----:B------:R-:W0:Y:S01]  /*e160*/  @!P4 MUFU.RCP R10, R10 ;  /* 0x0000000a000ac308 */ /* 0x000e220000001000 */
[----:B------:R-:W-:Y:S01]  /*e170*/  FADD.FTZ R4, R4, UR6 ;  /* 0x0000000604047e21 */ /* 0x000fe20008010000 */
[----:B------:R-:W-:Y:S01]  /*e180*/  STS [R96], R35 ;  /* 0x0000002360007388 */ /* 0x000fe20000000800 */
[----:B-1----:R-:W-:Y:S01]  /*e190*/  FADD.FTZ R5, R5, UR6 ;  /* 0x0000000605057e21 */ /* 0x002fe20008010000 */
[----:B------:R-:W-:Y:S01]  /*e1a0*/  @!P2 FMUL.FTZ R42, R42, R15 ;  /* 0x0000000f2a2aa220 */ /* 0x000fe20000410000 */
[----:B---3--:R-:W-:Y:S01]  /*e1b0*/  @!P3 FMUL.FTZ R44, R44, R17 ;  /* 0x000000112c2cb220 */ /* 0x008fe20000410000 */
[----:B------:R-:W-:Y:S01]  /*e1c0*/  STS [R96+0x4], R34 ;  /* 0x0000042260007388 */ /* 0x000fe20000000800 */
[----:B-----5:R-:W-:-:S03]  /*e1d0*/  @!P5 FMUL.FTZ R46, R46, R11 ;  /* 0x0000000b2e2ed220 */ /* 0x020fc60000410000 */
        /* <DEDUP_REMOVED lines=36> */
[----:B------:R-:W-:Y:S01]  /*e420*/  FADD.FTZ R7, R7, UR6 ;  /* 0x0000000607077e21 */ /* 0x000fe20008010000 */
[----:B----4-:R-:W-:Y:S01]  /*e430*/  FADD.FTZ R8, R8, UR6 ;  /* 0x0000000608087e21 */ /* 0x010fe20008010000 */
[----:B0-----:R-:W-:Y:S01]  /*e440*/  @!P4 FMUL.FTZ R45, R45, R10 ;  /* 0x0000000a2d2dc220 */ /* 0x001fe20000410000 */
[----:B------:R-:W-:Y:S01]  /*e450*/  BAR.SYNC.DEFER_BLOCKING 0x0 ;  /* 0x0000000000007b1d */ /* 0x000fe20000010000 */
[----:B------:R-:W-:-:S02]  /*e460*/  FSETP.GTU.FTZ.AND P4, PT, R6, 20, PT ;  /* 0x41a000000600780b */ /* 0x000fc40003f9c000 */
[----:B------:R-:W-:Y:S02]  /*e470*/  FSETP.GTU.FTZ.AND P3, PT, R7, 20, PT ;  /* 0x41a000000700780b */ /* 0x000fe40003f7c000 */
[----:B------:R-:W-:Y:S01]  /*e480*/  FSETP.GTU.FTZ.AND P2, PT, R8, 20, PT ;  /* 0x41a000000800780b */ /* 0x000fe20003f5c000 */
[----:B------:R-:W-:Y:S01]  /*e490*/  @!P5 FMUL.FTZ R4, R4, -1.4426950216293334961 ;  /* 0xbfb8aa3b0404d820 */ /* 0x000fe20000410000 */
[----:B------:R-:W-:Y:S01]  /*e4a0*/  @!P6 FMUL.FTZ R5, R5, -1.4426950216293334961 ;  /* 0xbfb8aa3b0505e820 */ /* 0x000fe20000410000 */
[----:B------:R-:W-:-:S04]  /*e4b0*/  FADD.FTZ R9, R9, UR6 ;  /* 0x0000000609097e21 */ /* 0x000fc80008010000 */
[----:B------:R-:W0:Y:S01]  /*e4c0*/  @!P5 MUFU.EX2 R4, R4 ;  /* 0x000000040004d308 */ /* 0x000e220000000800 */
[----:B------:R-:W-:Y:S01]  /*e4d0*/  FSETP.GTU.FTZ.AND P1, PT, R9, 20, PT ;  /* 0x41a000000900780b */ /* 0x000fe20003f3c000 */
[----:B------:R-:W-:Y:S02]  /*e4e0*/  @!P4 FMUL.FTZ R6, R6, -1.4426950216293334961 ;  /* 0xbfb8aa3b0606c820 */ /* 0x000fe40000410000 */
[----:B------:R-:W1:Y:S01]  /*e4f0*/  @!P6 MUFU.EX2 R5, R5 ;  /* 0x000000050005e308 */ /* 0x000e620000000800 */
[----:B------:R-:W-:Y:S01]  /*e500*/  @!P3 FMUL.FTZ R7, R7, -1.4426950216293334961 ;  /* 0xbfb8aa3b0707b820 */ /* 0x000fe20000410000 */
[----:B------:R-:W-:Y:S02]  /*e510*/  @!P2 FMUL.FTZ R8, R8, -1.4426950216293334961 ;  /* 0xbfb8aa3b0808a820 */ /* 0x000fe40000410000 */
[----:B------:R-:W2:Y:S01]  /*e520*/  @!P4 MUFU.EX2 R6, R6 ;  /* 0x000000060006c308 */ /* 0x000ea20000000800 */
[----:B------:R-:W3:Y:S03]  /*e530*/  LDS R10, [UR28+0x1080] ;  /* 0x0010801cff0a7984 */ /* 0x000ee60008000800 */
[----:B------:R-:W4:Y:S04]  /*e540*/  @!P3 MUFU.EX2 R7, R7 ;  /* 0x000000070007b308 */ /* 0x000f280000000800 */
[----:B------:R-:W5:Y:S01]  /*e550*/  @!P2 MUFU.EX2 R8, R8 ;  /* 0x000000080008a308 */ /* 0x000f620000000800 */
[----:B------:R-:W-:Y:S01]  /*e560*/  @!P1 FMUL.FTZ R9, R9, -1.4426950216293334961 ;  /* 0xbfb8aa3b09099820 */ /* 0x000fe20000410000 */
[----:B0-----:R-:W-:Y:S01]  /*e570*/  @!P5 FADD.FTZ R4, R4, 1 ;  /* 0x3f8000000404d421 */ /* 0x001fe20000010000 */
[----:B-1----:R-:W-:Y:S01]  /*e580*/  @!P6 FADD.FTZ R5, R5, 1 ;  /* 0x3f8000000505e421 */ /* 0x002fe20000010000 */
[----:B------:R-:W-:Y:S01]  /*e590*/  USHF.R.S32.HI UR13, URZ, 0x1f, UR12 ;  /* 0x0000001fff0d7899 */ /* 0x000fe2000801140c */
[----:B--2---:R-:W-:-:S02]  /*e5a0*/  @!P4 FADD.FTZ R6, R6, 1 ;  /* 0x3f8000000606c421 */ /* 0x004fc40000010000 */
[----:B------:R-:W0:Y:S01]  /*e5b0*/  @!P1 MUFU.EX2 R9, R9 ;  /* 0x0000000900099308 */ /* 0x000e220000000800 */
[----:B----4-:R-:W-:-:S03]  /*e5c0*/  @!P3 FADD.FTZ R7, R7, 1 ;  /* 0x3f8000000707b421 */ /* 0x010fc60000010000 */
[----:B------:R-:W1:Y:S01]  /*e5d0*/  @!P5 MUFU.RCP R4, R4 ;  /* 0x000000040004d308 */ /* 0x000e620000001000 */
[----:B-----5:R-:W-:-:S07]  /*e5e0*/  @!P2 FADD.FTZ R8, R8, 1 ;  /* 0x3f8000000808a421 */ /* 0x020fce0000010000 */
[----:B------:R-:W2:Y:S01]  /*e5f0*/  @!P6 MUFU.RCP R5, R5 ;  /* 0x000000050005e308 */ /* 0x000ea20000001000 */
[----:B------:R-:W-:-:S07]  /*e600*/  UIMAD.WIDE.U32 UR10, UR29, UR24, UR12 ;  /* 0x000000181d0a72a5 */ /* 0x000fce000f8e000c */
[----:B------:R-:W4:Y:S01]  /*e610*/  @!P4 MUFU.RCP R51, R6 ;  /* 0x000000060033c308 */ /* 0x000f220000001000 */
[----:B------:R-:W-:-:S07]  /*e620*/  UIMAD UR11, UR29, UR25, UR11 ;  /* 0x000000191d0b72a4 */ /* 0x000fce000f8e020b */
[----:B------:R-:W5:Y:S08]  /*e630*/  @!P3 MUFU.RCP R12, R7 ;  /* 0x00000007000cb308 */ /* 0x000f700000001000 */
[----:B------:R-:W3:Y:S01]  /*e640*/  @!P2 MUFU.RCP R55, R8 ;  /* 0x000000080037a308 */ /* 0x000ee20000001000 */
[----:B------:R-:W-:Y:S01]  /*e650*/  UIMAD UR24, UR8, UR27, URZ ;  /* 0x0000001b081872a4 */ /* 0x000fe2000f8e02ff */
[----:B0-----:R-:W-:Y:S01]  /*e660*/  @!P1 FADD.FTZ R9, R9, 1 ;  /* 0x3f80000009099421 */ /* 0x001fe20000010000 */
[----:B------:R-:W-:Y:S01]  /*e670*/  UIMAD.WIDE.U32 UR10, UR8, UR26, UR10 ;  /* 0x0000001a080a72a5 */ /* 0x000fe2000f8e000a */
[----:B-1----:R-:W-:Y:S01]  /*e680*/  @!P5 FMUL.FTZ R49, R49, R4 ;  /* 0x000000043131d220 */ /* 0x002fe20000410000 */
[----:B--2---:R-:W-:Y:S01]  /*e690*/  @!P6 FMUL.FTZ R50, R50, R5 ;  /* 0x000000053232e220 */ /* 0x004fe20000410000 */
[----:B----4-:R-:W-:Y:S01]  /*e6a0*/  @!P4 FMUL.FTZ R52, R52, R51 ;  /* 0x000000333434c220 */ /* 0x010fe20000410000 */
[----:B------:R-:W-:Y:S01]  /*e6b0*/  MOV R6, UR24 ;  /* 0x0000001800067c02 */ /* 0x000fe20008000f00 */
[----:B------:R-:W0:Y:S01]  /*e6c0*/  @!P1 MUFU.RCP R9, R9 ;  /* 0x0000000900099308 */ /* 0x000e220000001000 */
[----:B------:R-:W-:Y:S01]  /*e6d0*/  IADD3 R5, P5, PT, R3, UR10, RZ ;  /* 0x0000000a03057c10 */ /* 0x000fe2000ffbe0ff */
[----:B-----5:R-:W-:Y:S01]  /*e6e0*/  @!P3 FMUL.FTZ R53, R53, R12 ;  /* 0x0000000c3535b220 */ /* 0x020fe20000410000 */
[----:B---3--:R-:W-:Y:S01]  /*e6f0*/  ISETP.GE.AND P3, PT, R57, R10, PT ;  /* 0x0000000a3900720c */ /* 0x008fe20003f66270 */
[----:B------:R-:W1:Y:S01]  /*e700*/  LDCU.64 UR24, c[0x0][0x520] ;  /* 0x0000a400ff1877ac */ /* 0x000e620008000a00 */
[----:B------:R-:W-:-:S02]  /*e710*/  IADD3.X R6, PT, PT, R6, UR11, RZ, P5, !PT ;  /* 0x0000000b06067c10 */ /* 0x000fc4000affe4ff */
[-C--:B------:R-:W-:Y:S01]  /*e720*/  ISETP.GE.AND P4, PT, R59, R10.reuse, PT ;  /* 0x0000000a3b00720c */ /* 0x080fe20003f86270 */
[----:B------:R-:W2:Y:S01]  /*e730*/  LDCU.64 UR10, c[0x0][0x518] ;  /* 0x0000a300ff0a77ac */ /* 0x000ea20008000a00 */
[-C--:B------:R-:W-:Y:S01]  /*e740*/  ISETP.GE.AND P5, PT, R61, R10.reuse, PT ;  /* 0x0000000a3d00720c */ /* 0x080fe20003fa6270 */
[----:B------:R-:W-:Y:S01]  /*e750*/  @!P2 FMUL.FTZ R54, R54, R55 ;  /* 0x000000373636a220 */ /* 0x000fe20000410000 */
[----:B------:R-:W-:Y:S01]  /*e760*/  ISETP.GE.AND P2, PT, R3, R10, PT ;  /* 0x0000000a0300720c */ /* 0x000fe20003f46270 */
[----:B------:R-:W3:Y:S01]  /*e770*/  LDCU.64 UR26, c[0x0][0x560] ;  /* 0x0000ac00ff1a77ac */ /* 0x000ee20008000a00 */
        /* <DEDUP_REMOVED lines=67> */
[----:B0-----:R-:W-:-:S05]  /*ebb0*/  FADD.FTZ R36, R36, R64 ;  /* 0x0000004024247221 */ /* 0x001fca0000010000 */
[----:B------:R-:W0:Y:S01]  /*ebc0*/  LDS R6, [UR28+0x1080] ;  /* 0x0010801cff067984 */ /* 0x000e220008000800 */
[----:B--2---:R-:W-:Y:S01]  /*ebd0*/  UIMAD.WIDE.U32 UR12, UR29, UR10, UR12 ;  /* 0x0000000a1d0c72a5 */ /* 0x004fe2000f8e000c */
[----:B----4-:R-:W-:-:S03]  /*ebe0*/  FADD.FTZ R37, R36, R37 ;  /* 0x0000002524257221 */ /* 0x010fc60000010000 */
[----:B------:R-:W-:Y:S01]  /*ebf0*/  UIMAD UR11, UR29, UR11, UR13 ;  /* 0x0000000b1d0b72a4 */ /* 0x000fe2000f8e020d */
[----:B------:R-:W-:Y:S02]  /*ec00*/  FADD.FTZ R37, R37, R38 ;  /* 0x0000002625257221 */ /* 0x000fe40000010000 */
[----:B------:R-:W-:Y:S02]  /*ec10*/  UMOV UR10, UR12 ;  /* 0x0000000c000a7c82 */ /* 0x000fe40008000000 */
[----:B-----5:R-:W-:Y:S01]  /*ec20*/  FADD.FTZ R40, R37, R40 ;  /* 0x0000002825287221 */ /* 0x020fe20000010000 */
[----:B-1----:R-:W-:-:S03]  /*ec30*/  UIMAD.WIDE.U32 UR10, UR8, UR24, UR10 ;  /* 0x00000018080a72a5 */ /* 0x002fc6000f8e000a */
[----:B---3--:R-:W-:Y:S01]  /*ec40*/  FADD.FTZ R41, R40, R41 ;  /* 0x0000002928297221 */ /* 0x008fe20000010000 */
        /* <DEDUP_REMOVED lines=61> */
.L_x_7179:
        /* <DEDUP_REMOVED lines=42> */
.L_x_7313:
[----:B------:R-:W-:Y:S05]  /*f2c0*/  BSYNC.RECONVERGENT B0 ;  /* 0x0000000000007941 */ /* 0x000fea0003800200 */
.L_x_7312:
        /* <DEDUP_REMOVED lines=40> */
.L_x_7315:
[----:B------:R-:W-:Y:S05]  /*f550*/  BSYNC.RECONVERGENT B0 ;  /* 0x0000000000007941 */ /* 0x000fea0003800200 */
.L_x_7314:
        /* <DEDUP_REMOVED lines=15> */
.L_x_7317:
        /* <DEDUP_REMOVED lines=32> */
.L_x_7316:
[----:B------:R-:W-:Y:S05]  /*f850*/  EXIT ;  /* 0x000000000000794d */ /* 0x000fea0003800000 */
.L_x_7217:
[----:B------:R-:W-:Y:S01]  /*f860*/  MOV R198, R192 ;  /* 0x000000c000c67202 */ /* 0x000fe20000000f00 */
[----:B------:R-:W-:Y:S01]  /*f870*/  HFMA2 R200, -RZ, RZ, 0, 5.9604644775390625e-08 ;  /* 0x00000001ffc87431 */ /* 0x000fe200000001ff */
[----:B------:R-:W-:Y:S02]  /*f880*/  MOV R201, RZ ;  /* 0x000000ff00c97202 */ /* 0x000fe40000000f00 */
[----:B------:R-:W-:-:S07]  /*f890*/  MOV R71, 0xffffffff ;  /* 0xffffffff00477802 */ /* 0x000fce0000000f00 */
[----:B01---5:R-:W-:Y:S05]  /*f8a0*/  WARPSYNC.COLLECTIVE R71, `(.L_x_7318) ;  /* 0x0000000047087348 */ /* 0x023fea0003c00000 */
[----:B------:R2:W3:Y:S02]  /*f8b0*/  SHFL.UP P6, R196, R198, R200, R201 ;  /* 0x040000c8c6c47389 */ /* 0x0004e400000c00c9 */
[----:B0123-5:R-:W-:Y:S05]  /*f8c0*/  ENDCOLLECTIVE ;  /* 0x000000000000791b */ /* 0x02ffea0003800000 */
.L_x_7318:
[----:B------:R-:W-:Y:S02]  /*f8d0*/  MOV R198, R193 ;  /* 0x000000c100c67202 */ /* 0x000fe40000000f00 */
[----:B------:R-:W-:-:S07]  /*f8e0*/  MOV R68, R196 ;  /* 0x000000c400447202 */ /* 0x000fce0000000f00 */
[----:B------:R-:W-:Y:S05]  /*f8f0*/  WARPSYNC.COLLECTIVE R71, `(.L_x_7319) ;  /* 0x0000000047087348 */ /* 0x000fea0003c00000 */
[----:B------:R0:W1:Y:S02]  /*f900*/  SHFL.UP P6, R196, R198, R200, R201 ;  /* 0x040000c8c6c47389 */ /* 0x00006400000c00c9 */
[----:B01----:R-:W-:Y:S05]  /*f910*/  ENDCOLLECTIVE ;  /* 0x000000000000791b */ /* 0x003fea0003800000 */
.L_x_7319:
[----:B------:R-:W-:Y:S02]  /*f920*/  MOV R198, R194 ;  /* 0x000000c200c67202 */ /* 0x000fe40000000f00 */
[----:B------:R-:W-:-:S07]  /*f930*/  MOV R69, R196 ;  /* 0x000000c400457202 */ /* 0x000fce0000000f00 */
[----:B------:R-:W-:Y:S05]  /*f940*/  WARPSYNC.COLLECTIVE R71, `(.L_x_7320) ;  /* 0x0000000047087348 */ /* 0x000fea0003c00000 */
[----:B------:R0:W1:Y:S02]  /*f950*/  SHFL.UP P6, R196, R198, R200, R201 ;  /* 0x040000c8c6c47389 */ /* 0x00006400000c00c9 */
[----:B01----:R-:W-:Y:S05]  /*f960*/  ENDCOLLECTIVE ;  /* 0x000000000000791b */ /* 0x003fea0003800000 */
.L_x_7320:
[----:B------:R-:W-:Y:S02]  /*f970*/  MOV R198, R195 ;  /* 0x000000c300c67202 */ /* 0x000fe40000000f00 */
[----:B------:R-:W-:-:S07]  /*f980*/  MOV R70, R196 ;  /* 0x000000c400467202 */ /* 0x000fce0000000f00 */
[----:B------:R-:W-:Y:S05]  /*f990*/  WARPSYNC.COLLECTIVE R71, `(.L_x_7321) ;  /* 0x0000000047087348 */ /* 0x000fea0003c00000 */
[----:B------:R0:W1:Y:S02]  /*f9a0*/  SHFL.UP P6, R196, R198, R200, R201 ;  /* 0x040000c8c6c47389 */ /* 0x00006400000c00c9 */
[----:B01----:R-:W-:Y:S05]  /*f9b0*/  ENDCOLLECTIVE ;  /* 0x000000000000791b */ /* 0x003fea0003800000 */
.L_x_7321:
        /* <DEDUP_REMOVED lines=15> */
.L_x_7322:
[----:B------:R-:W-:Y:S02]  /*fab0*/  MOV R198, R193 ;  /* 0x000000c100c67202 */ /* 0x000fe40000000f00 */
[----:B------:R-:W-:-:S07]  /*fac0*/  MOV R68, R196 ;  /* 0x000000c400447202 */ /* 0x000fce0000000f00 */
[----:B------:R-:W-:Y:S05]  /*fad0*/  WARPSYNC.COLLECTIVE R71, `(.L_x_7323) ;  /* 0x0000000047087348 */ /* 0x000fea0003c00000 */
[----:B------:R0:W1:Y:S02]  /*fae0*/  SHFL.UP P6, R196, R198, R200, R201 ;  /* 0x040000c8c6c47389 */ /* 0x00006400000c00c9 */
[----:B01----:R-:W-:Y:S05]  /*faf0*/  ENDCOLLECTIVE ;  /* 0x000000000000791b */ /* 0x003fea0003800000 */
.L_x_7323:
[----:B------:R-:W-:Y:S02]  /*fb00*/  MOV R198, R194 ;  /* 0x000000c200c67202 */ /* 0x000fe40000000f00 */
[----:B------:R-:W-:-:S07]  /*fb10*/  MOV R69, R196 ;  /* 0x000000c400457202 */ /* 0x000fce0000000f00 */
[----:B------:R-:W-:Y:S05]  /*fb20*/  WARPSYNC.COLLECTIVE R71, `(.L_x_7324) ;  /* 0x0000000047087348 */ /* 0x000fea0003c00000 */
[----:B------:R0:W1:Y:S02]  /*fb30*/  SHFL.UP P6, R196, R198, R200, R201 ;  /* 0x040000c8c6c47389 */ /* 0x00006400000c00c9 */
[----:B01----:R-:W-:Y:S05]  /*fb40*/  ENDCOLLECTIVE ;  /* 0x000000000000791b */ /* 0x003fea0003800000 */
.L_x_7324:
[----:B------:R-:W-:Y:S02]  /*fb50*/  MOV R198, R195 ;  /* 0x000000c300c67202 */ /* 0x000fe40000000f00 */
[----:B------:R-:W-:-:S07]  /*fb60*/  MOV R70, R196 ;  /* 0x000000c400467202 */ /* 0x000fce0000000f00 */
[----:B------:R-:W-:Y:S05]  /*fb70*/  WARPSYNC.COLLECTIVE R71, `(.L_x_7325) ;  /* 0x0000000047087348 */ /* 0x000fea0003c00000 */
[----:B------:R0:W1:Y:S02]  /*fb80*/  SHFL.UP P6, R196, R198, R200, R201 ;  /* 0x040000c8c6c47389 */ /* 0x00006400000c00c9 */
[----:B01----:R-:W-:Y:S05]  /*fb90*/  ENDCOLLECTIVE ;  /* 0x000000000000791b */ /* 0x003fea0003800000 */
.L_x_7325:
        /* <DEDUP_REMOVED lines=15> */
.L_x_7326:
[----:B------:R-:W-:Y:S02]  /*fc90*/  MOV R198, R193 ;  /* 0x000000c100c67202 */ /* 0x000fe40000000f00 */
[----:B------:R-:W-:-:S07]  /*fca0*/  MOV R68, R196 ;  /* 0x000000c400447202 */ /* 0x000fce0000000f00 */
[----:B------:R-:W-:Y:S05]  /*fcb0*/  WARPSYNC.COLLECTIVE R71, `(.L_x_7327) ;  /* 0x0000000047087348 */ /* 0x000fea0003c00000 */
[----:B------:R0:W1:Y:S02]  /*fcc0*/  SHFL.UP P6, R196, R198, R200, R201 ;  /* 0x040000c8c6c47389 */ /* 0x00006400000c00c9 */
[----:B01----:R-:W-:Y:S05]  /*fcd0*/  ENDCOLLECTIVE ;  /* 0x000000000000791b */ /* 0x003fea0003800000 */
.L_x_7327:
[----:B------:R-:W-:Y:S02]  /*fce0*/  MOV R198, R194 ;  /* 0x000000c200c67202 */ /* 0x000fe40000000f00 */
[----:B------:R-:W-:-:S07]  /*fcf0*/  MOV R69, R196 ;  /* 0x000000c400457202 */ /* 0x000fce0000000f00 */
[----:B------:R-:W-:Y:S05]  /*fd00*/  WARPSYNC.COLLECTIVE R71, `(.L_x_7328) ;  /* 0x0000000047087348 */ /* 0x000fea0003c00000 */
[----:B------:R0:W1:Y:S02]  /*fd10*/  SHFL.UP P6, R196, R198, R200, R201 ;  /* 0x040000c8c6c47389 */ /* 0x00006400000c00c9 */
[----:B01----:R-:W-:Y:S05]  /*fd20*/  ENDCOLLECTIVE ;  /* 0x000000000000791b */ /* 0x003fea0003800000 */
.L_x_7328:
[----:B------:R-:W-:Y:S02]  /*fd30*/  MOV R198, R195 ;  /* 0x000000c300c67202 */ /* 0x000fe40000000f00 */
[----:B------:R-:W-:-:S07]  /*fd40*/  MOV R70, R196 ;  /* 0x000000c400467202 */ /* 0x000fce0000000f00 */
[----:B------:R-:W-:Y:S05]  /*fd50*/  WARPSYNC.COLLECTIVE R71, `(.L_x_7329) ;  /* 0x0000000047087348 */ /* 0x000fea0003c00000 */
[----:B------:R0:W1:Y:S02]  /*fd60*/  SHFL.UP P6, R196, R198, R200, R201 ;  /* 0x040000c8c6c47389 */ /* 0x00006400000c00c9 */
[----:B01----:R-:W-:Y:S05]  /*fd70*/  ENDCOLLECTIVE ;  /* 0x000000000000791b */ /* 0x003fea0003800000 */
.L_x_7329:
        /* <DEDUP_REMOVED lines=15> */
.L_x_7330:
[----:B------:R-:W-:Y:S02]  /*fe70*/  MOV R198, R193 ;  /* 0x000000c100c67202 */ /* 0x000fe40000000f00 */
[----:B------:R-:W-:-:S07]  /*fe80*/  MOV R68, R196 ;  /* 0x000000c400447202 */ /* 0x000fce0000000f00 */
[----:B------:R-:W-:Y:S05]  /*fe90*/  WARPSYNC.COLLECTIVE R71, `(.L_x_7331) ;  /* 0x0000000047087348 */ /* 0x000fea0003c00000 */
[----:B------:R0:W1:Y:S02]  /*fea0*/  SHFL.UP P6, R196, R198, R200, R201 ;  /* 0x040000c8c6c47389 */ /* 0x00006400000c00c9 */
[----:B01----:R-:W-:Y:S05]  /*feb0*/  ENDCOLLECTIVE ;  /* 0x000000000000791b */ /* 0x003fea0003800000 */
.L_x_7331:
[----:B------:R-:W-:Y:S02]  /*fec0*/  MOV R198, R194 ;  /* 0x000000c200c67202 */ /* 0x000fe40000000f00 */
[----:B------:R-:W-:-:S07]  /*fed0*/  MOV R69, R196 ;  /* 0x000000c400457202 */ /* 0x000fce0000000f00 */
[----:B------:R-:W-:Y:S05]  /*fee0*/  WARPSYNC.COLLECTIVE R71, `(.L_x_7332) ;  /* 0x0000000047087348 */ /* 0x000fea0003c00000 */
[----:B------:R0:W1:Y:S02]  /*fef0*/  SHFL.UP P6, R196, R198, R200, R201 ;  /* 0x040000c8c6c47389 */ /* 0x00006400000c00c9 */
[----:B01----:R-:W-:Y:S05]  /*ff00*/  ENDCOLLECTIVE ;  /* 0x000000000000791b */ /* 0x003fea0003800000 */
.L_x_7332:
[----:B------:R-:W-:Y:S02]  /*ff10*/  MOV R198, R195 ;  /* 0x000000c300c67202 */ /* 0x000fe40000000f00 */
[----:B------:R-:W-:-:S07]  /*ff20*/  MOV R70, R196 ;  /* 0x000000c400467202 */ /* 0x000fce0000000f00 */
[----:B------:R-:W-:Y:S05]  /*ff30*/  WARPSYNC.COLLECTIVE R71, `(.L_x_7333) ;  /* 0x0000000047087348 */ /* 0x000fea0003c00000 */
[----:B------:R0:W1:Y:S02]  /*ff40*/  SHFL.UP P6, R196, R198, R200, R201 ;  /* 0x040000c8c6c47389 */ /* 0x00006400000c00c9 */
[----:B01----:R-:W-:Y:S05]  /*ff50*/  ENDCOLLECTIVE ;  /* 0x000000000000791b */ /* 0x003fea0003800000 */
.L_x_7333:
        /* <DEDUP_REMOVED lines=15> */
.L_x_7334:
[----:B------:R-:W-:Y:S02]  /*10050*/  MOV R198, R193 ;  /* 0x000000c100c67202 */ /* 0x000fe40000000f00 */
[----:B------:R-:W-:-:S07]  /*10060*/  MOV R68, R196 ;  /* 0x000000c400447202 */ /* 0x000fce0000000f00 */
[----:B------:R-:W-:Y:S05]  /*10070*/  WARPSYNC.COLLECTIVE R71, `(.L_x_7335) ;  /* 0x0000000047087348 */ /* 0x000fea0003c00000 */
[----:B------:R0:W1:Y:S02]  /*10080*/  SHFL.UP P6, R196, R198, R200, R201 ;  /* 0x040000c8c6c47389 */ /* 0x00006400000c00c9 */
[----:B01----:R-:W-:Y:S05]  /*10090*/  ENDCOLLECTIVE ;  /* 0x000000000000791b */ /* 0x003fea0003800000 */
.L_x_7335:
[----:B------:R-:W-:Y:S02]  /*100a0*/  MOV R198, R194 ;  /* 0x000000c200c67202 */ /* 0x000fe40000000f00 */
[----:B------:R-:W-:-:S07]  /*100b0*/  MOV R69, R196 ;  /* 0x000000c400457202 */ /* 0x000fce0000000f00 */
[----:B------:R-:W-:Y:S05]  /*100c0*/  WARPSYNC.COLLECTIVE R71, `(.L_x_7336) ;  /* 0x0000000047087348 */ /* 0x000fea0003c00000 */
[----:B------:R0:W1:Y:S02]  /*100d0*/  SHFL.UP P6, R196, R198, R200, R201 ;  /* 0x040000c8c6c47389 */ /* 0x00006400000c00c9 */
[----:B01----:R-:W-:Y:S05]  /*100e0*/  ENDCOLLECTIVE ;  /* 0x000000000000791b */ /* 0x003fea0003800000 */
.L_x_7336:
[----:B------:R-:W-:Y:S02]  /*100f0*/  MOV R198, R195 ;  /* 0x000000c300c67202 */ /* 0x000fe40000000f00 */
[----:B------:R-:W-:-:S07]  /*10100*/  MOV R70, R196 ;  /* 0x000000c400467202 */ /* 0x000fce0000000f00 */
[----:B------:R-:W-:Y:S05]  /*10110*/  WARPSYNC.COLLECTIVE R71, `(.L_x_7337) ;  /* 0x0000000047087348 */ /* 0x000fea0003c00000 */
[----:B------:R0:W1:Y:S02]  /*10120*/  SHFL.UP P6, R196, R198, R200, R201 ;  /* 0x040000c8c6c47389 */ /* 0x00006400000c00c9 */
[----:B01----:R-:W-:Y:S05]  /*10130*/  ENDCOLLECTIVE ;  /* 0x000000000000791b */ /* 0x003fea0003800000 */
.L_x_7337:
[----:B------:R-:W-:Y:S05]  /*10140*/  BRA `(.L_x_7338) ;  /* 0xffffff7400947947 */ /* 0x000fea000383ffff */
.L_x_7218:
        /* <DEDUP_REMOVED lines=8> */
.L_x_7340:
[----:B------:R-:W-:Y:S05]  /*101d0*/  BSYNC B0 ;  /* 0x0000000000007941 */ /* 0x000fea0003800000 */
.L_x_7339:
[----:B------:R-:W-:Y:S05]  /*101e0*/  BRA `(.L_x_7341) ;  /* 0xffffff7400a07947 */ /* 0x000fea000383ffff */
.L_x_7219:
        /* <DEDUP_REMOVED lines=8> */
.L_x_7343:
[----:B------:R-:W-:Y:S05]  /*10270*/  BSYNC B0 ;  /* 0x0000000000007941 */ /* 0x000fea0003800000 */
.L_x_7342:
[----:B------:R-:W-:Y:S05]  /*10280*/  BRA `(.L_x_7344) ;  /* 0xffffff7400807947 */ /* 0x000fea000383ffff */
.L_x_7220:
        /* <DEDUP_REMOVED lines=8> */
.L_x_7346:
[----:B------:R-:W-:Y:S05]  /*10310*/  BSYNC B0 ;  /* 0x0000000000007941 */ /* 0x000fea0003800000 */
.L_x_7345:
[----:B------:R-:W-:Y:S05]  /*10320*/  BRA `(.L_x_7347) ;  /* 0xffffff7400607947 */ /* 0x000fea000383ffff */
.L_x_7221:
        /* <DEDUP_REMOVED lines=8> */
.L_x_7349:
[----:B------:R-:W-:Y:S05]  /*103b0*/  BSYNC B0 ;  /* 0x0000000000007941 */ /* 0x000fea0003800000 */
.L_x_7348:
[----:B------:R-:W-:Y:S05]  /*103c0*/  BRA `(.L_x_7350) ;  /* 0xffffff7400407947 */ /* 0x000fea000383ffff */
.L_x_7222:
        /* <DEDUP_REMOVED lines=8> */
.L_x_7352:
[----:B------:R-:W-:Y:S05]  /*10450*/  BSYNC B0 ;  /* 0x0000000000007941 */ /* 0x000fea0003800000 */
.L_x_7351:
        /* <DEDUP_REMOVED lines=10> */
.L_x_7353:
[----:B------:R-:W-:Y:S02]  /*10500*/  MOV R68, 0x1f ;  /* 0x0000001f00447802 */ /* 0x000fe40000000f00 */
[----:B------:R-:W-:Y:S02]  /*10510*/  MOV R198, R194 ;  /* 0x000000c200c67202 */ /* 0x000fe40000000f00 */
[----:B------:R-:W-:-:S07]  /*10520*/  MOV R193, R196 ;  /* 0x000000c400c17202 */ /* 0x000fce0000000f00 */
[----:B------:R-:W-:Y:S05]  /*10530*/  WARPSYNC.COLLECTIVE R71, `(.L_x_7354) ;  /* 0x0000000047087348 */ /* 0x000fea0003c00000 */
[----:B------:R0:W1:Y:S02]  /*10540*/  SHFL.UP P6, R196, R198, R200, R201 ;  /* 0x040000c8c6c47389 */ /* 0x00006400000c00c9 */
[----:B01----:R-:W-:Y:S05]  /*10550*/  ENDCOLLECTIVE ;  /* 0x000000000000791b */ /* 0x003fea0003800000 */
.L_x_7354:
[----:B------:R-:W-:Y:S02]  /*10560*/  MOV R198, R195 ;  /* 0x000000c300c67202 */ /* 0x000fe40000000f00 */
[----:B------:R-:W-:-:S07]  /*10570*/  MOV R194, R196 ;  /* 0x000000c400c27202 */ /* 0x000fce0000000f00 */
[----:B------:R-:W-:Y:S05]  /*10580*/  WARPSYNC.COLLECTIVE R71, `(.L_x_7355) ;  /* 0x0000000047087348 */ /* 0x000fea0003c00000 */
[----:B------:R0:W1:Y:S02]  /*10590*/  SHFL.UP P6, R196, R198, R200, R201 ;  /* 0x040000c8c6c47389 */ /* 0x00006400000c00c9 */
[----:B01----:R-:W-:Y:S05]  /*105a0*/  ENDCOLLECTIVE ;  /* 0x000000000000791b */ /* 0x003fea0003800000 */
.L_x_7355:
[----:B------:R-:W-:Y:S05]  /*105b0*/  WARPSYNC.COLLECTIVE R71, `(.L_x_7356) ;  /* 0x0000000047087348 */ /* 0x000fea0003c00000 */
[----:B------:R0:W1:Y:S02]  /*105c0*/  SHFL.IDX P3, R244, R70, R69, R68 ;  /* 0x0000004546f47389 */ /* 0x0000640000060044 */
[----:B01----:R-:W-:Y:S05]  /*105d0*/  ENDCOLLECTIVE ;  /* 0x000000000000791b */ /* 0x003fea0003800000 */
.L_x_7356:
[----:B------:R-:W-:Y:S02]  /*105e0*/  MOV R70, R65 ;  /* 0x0000004100467202 */ /* 0x000fe40000000f00 */
[----:B------:R-:W-:Y:S02]  /*105f0*/  MOV R195, R196 ;  /* 0x000000c400c37202 */ /* 0x000fe40000000f00 */
[----:B------:R-:W-:-:S07]  /*10600*/  MOV R64, R244 ;  /* 0x000000f400407202 */ /* 0x000fce0000000f00 */
[----:B------:R-:W-:Y:S05]  /*10610*/  WARPSYNC.COLLECTIVE R71, `(.L_x_7357) ;  /* 0x0000000047087348 */ /* 0x000fea0003c00000 */
[----:B------:R0:W1:Y:S02]  /*10620*/  SHFL.IDX P3, R244, R70, R69, R68 ;  /* 0x0000004546f47389 */ /* 0x0000640000060044 */
[----:B01----:R-:W-:Y:S05]  /*10630*/  ENDCOLLECTIVE ;  /* 0x000000000000791b */ /* 0x003fea0003800000 */
.L_x_7357:
[----:B------:R-:W-:Y:S02]  /*10640*/  MOV R70, R66 ;  /* 0x0000004200467202 */ /* 0x000fe40000000f00 */
[----:B------:R-:W-:-:S07]  /*10650*/  MOV R196, R244 ;  /* 0x000000f400c47202 */ /* 0x000fce0000000f00 */
[----:B------:R-:W-:Y:S05]  /*10660*/  WARPSYNC.COLLECTIVE R71, `(.L_x_7358) ;  /* 0x0000000047087348 */ /* 0x000fea0003c00000 */
[----:B------:R0:W1:Y:S02]  /*10670*/  SHFL.IDX P3, R244, R70, R69, R68 ;  /* 0x0000004546f47389 */ /* 0x0000640000060044 */
[----:B01----:R-:W-:Y:S05]  /*10680*/  ENDCOLLECTIVE ;  /* 0x000000000000791b */ /* 0x003fea0003800000 */
.L_x_7358:
[----:B------:R-:W-:Y:S02]  /*10690*/  MOV R70, R67 ;  /* 0x0000004300467202 */ /* 0x000fe40000000f00 */
[----:B------:R-:W-:-:S07]  /*106a0*/  MOV R66, R244 ;  /* 0x000000f400427202 */ /* 0x000fce0000000f00 */
[----:B------:R-:W-:Y:S05]  /*106b0*/  WARPSYNC.COLLECTIVE R71, `(.L_x_7359) ;  /* 0x0000000047087348 */ /* 0x000fea0003c00000 */
[----:B------:R0:W1:Y:S02]  /*106c0*/  SHFL.IDX P3, R244, R70, R69, R68 ;  /* 0x0000004546f47389 */ /* 0x0000640000060044 */
[----:B01----:R-:W-:Y:S05]  /*106d0*/  ENDCOLLECTIVE ;  /* 0x000000000000791b */ /* 0x003fea0003800000 */
.L_x_7359:
[----:B------:R-:W-:Y:S01]  /*106e0*/  MOV R67, R244 ;  /* 0x000000f400437202 */ /* 0x000fe20000000f00 */
[----:B------:R-:W-:Y:S06]  /*106f0*/  BRA `(.L_x_7360) ;  /* 0xffffff70009c7947 */ /* 0x000fec000383ffff */
.L_x_7224:
        /* <DEDUP_REMOVED lines=8> */
.L_x_7361:
[----:B------:R-:W-:Y:S02]  /*10780*/  MOV R250, R246 ;  /* 0x000000f600fa7202 */ /* 0x000fe40000000f00 */
[----:B------:R-:W-:-:S07]  /*10790*/  MOV R68, R244 ;  /* 0x000000f400447202 */ /* 0x000fce0000000f00 */
[----:B------:R-:W-:Y:S05]  /*107a0*/  WARPSYNC.COLLECTIVE R71, `(.L_x_7362) ;  /* 0x0000000047087348 */ /* 0x000fea0003c00000 */
[----:B------:R0:W1:Y:S02]  /*107b0*/  SHFL.DOWN P0, R244, R250, R251, R252 ;  /* 0x080000fbfaf47389 */ /* 0x00006400000000fc */
[----:B01----:R-:W-:Y:S05]  /*107c0*/  ENDCOLLECTIVE ;  /* 0x000000000000791b */ /* 0x003fea0003800000 */
.L_x_7362:
[----:B------:R-:W-:Y:S02]  /*107d0*/  MOV R250, R70 ;  /* 0x0000004600fa7202 */ /* 0x000fe40000000f00 */
[----:B------:R-:W-:-:S07]  /*107e0*/  MOV R69, R244 ;  /* 0x000000f400457202 */ /* 0x000fce0000000f00 */
[----:B------:R-:W-:Y:S05]  /*107f0*/  WARPSYNC.COLLECTIVE R71, `(.L_x_7363) ;  /* 0x0000000047087348 */ /* 0x000fea0003c00000 */
[----:B------:R0:W1:Y:S02]  /*10800*/  SHFL.DOWN P0, R244, R250, R251, R252 ;  /* 0x080000fbfaf47389 */ /* 0x00006400000000fc */
[----:B01----:R-:W-:Y:S05]  /*10810*/  ENDCOLLECTIVE ;  /* 0x000000000000791b */ /* 0x003fea0003800000 */
.L_x_7363:
[----:B------:R-:W-:Y:S02]  /*10820*/  MOV R250, R248 ;  /* 0x000000f800fa7202 */ /* 0x000fe40000000f00 */
[----:B------:R-:W-:-:S07]  /*10830*/  MOV R241, R244 ;  /* 0x000000f400f17202 */ /* 0x000fce0000000f00 */
[----:B------:R-:W-:Y:S05]  /*10840*/  WARPSYNC.COLLECTIVE R71, `(.L_x_7364) ;  /* 0x0000000047087348 */ /* 0x000fea0003c00000 */
[----:B------:R0:W1:Y:S02]  /*10850*/  SHFL.DOWN P0, R244, R250, R251, R252 ;  /* 0x080000fbfaf47389 */ /* 0x00006400000000fc */
[----:B01----:R-:W-:Y:S05]  /*10860*/  ENDCOLLECTIVE ;  /* 0x000000000000791b */ /* 0x003fea0003800000 */
.L_x_7364:
[----:B------:R-:W-:Y:S01]  /*10870*/  MOV R71, R244 ;  /* 0x000000f400477202 */ /* 0x000fe20000000f00 */
[----:B------:R-:W-:Y:S06]  /*10880*/  BRA `(.L_x_7365) ;  /* 0xffffff8400847947 */ /* 0x000fec000383ffff */
.L_x_7227:
        /* <DEDUP_REMOVED lines=8> */
.L_x_7367:
[----:B------:R-:W-:Y:S05]  /*10910*/  BSYNC B0 ;  /* 0x0000000000007941 */ /* 0x000fea0003800000 */
.L_x_7366:
        /* <DEDUP_REMOVED lines=8> */
.L_x_7368:
[----:B------:R-:W-:Y:S02]  /*109a0*/  MOV R250, R247 ;  /* 0x000000f700fa7202 */ /* 0x000fe40000000f00 */
[----:B------:R-:W-:-:S07]  /*109b0*/  MOV R69, R244 ;  /* 0x000000f400457202 */ /* 0x000fce0000000f00 */
[----:B------:R-:W-:Y:S05]  /*109c0*/  WARPSYNC.COLLECTIVE R71, `(.L_x_7369) ;  /* 0x0000000047087348 */ /* 0x000fea0003c00000 */
[----:B------:R0:W1:Y:S02]  /*109d0*/  SHFL.DOWN P0, R244, R250, R251, R252 ;  /* 0x080000fbfaf47389 */ /* 0x00006400000000fc */
[----:B01----:R-:W-:Y:S05]  /*109e0*/  ENDCOLLECTIVE ;  /* 0x000000000000791b */ /* 0x003fea0003800000 */
.L_x_7369:
[----:B------:R-:W-:Y:S02]  /*109f0*/  MOV R250, R248 ;  /* 0x000000f800fa7202 */ /* 0x000fe40000000f00 */
[----:B------:R-:W-:-:S07]  /*10a00*/  MOV R70, R244 ;  /* 0x000000f400467202 */ /* 0x000fce0000000f00 */
[----:B------:R-:W-:Y:S05]  /*10a10*/  WARPSYNC.COLLECTIVE R71, `(.L_x_7370) ;  /* 0x0000000047087348 */ /* 0x000fea0003c00000 */
[----:B------:R0:W1:Y:S02]  /*10a20*/  SHFL.DOWN P0, R244, R250, R251, R252 ;  /* 0x080000fbfaf47389 */ /* 0x00006400000000fc */
[----:B01----:R-:W-:Y:S05]  /*10a30*/  ENDCOLLECTIVE ;  /* 0x000000000000791b */ /* 0x003fea0003800000 */
.L_x_7370:
[----:B------:R-:W-:Y:S01]  /*10a40*/  MOV R241, R244 ;  /* 0x000000f400f17202 */ /* 0x000fe20000000f00 */
[----:B------:R-:W-:Y:S06]  /*10a50*/  BRA `(.L_x_7371) ;  /* 0xffffff8400647947 */ /* 0x000fec000383ffff */
.L_x_7230:
        /* <DEDUP_REMOVED lines=8> */
.L_x_7373:
[----:B------:R-:W-:Y:S05]  /*10ae0*/  BSYNC B0 ;  /* 0x0000000000007941 */ /* 0x000fea0003800000 */
.L_x_7372:
        /* <DEDUP_REMOVED lines=8> */
.L_x_7374:
[----:B------:R-:W-:Y:S02]  /*10b70*/  MOV R250, R247 ;  /* 0x000000f700fa7202 */ /* 0x000fe40000000f00 */
[----:B------:R-:W-:-:S07]  /*10b80*/  MOV R69, R244 ;  /* 0x000000f400457202 */ /* 0x000fce0000000f00 */
[----:B------:R-:W-:Y:S05]  /*10b90*/  WARPSYNC.COLLECTIVE R71, `(.L_x_7375) ;  /* 0x0000000047087348 */ /* 0x000fea0003c00000 */
[----:B------:R0:W1:Y:S02]  /*10ba0*/  SHFL.DOWN P0, R244, R250, R251, R252 ;  /* 0x080000fbfaf47389 */ /* 0x00006400000000fc */
[----:B01----:R-:W-:Y:S05]  /*10bb0*/  ENDCOLLECTIVE ;  /* 0x000000000000791b */ /* 0x003fea0003800000 */
.L_x_7375:
[----:B------:R-:W-:Y:S02]  /*10bc0*/  MOV R250, R248 ;  /* 0x000000f800fa7202 */ /* 0x000fe40000000f00 */
[----:B------:R-:W-:-:S07]  /*10bd0*/  MOV R70, R244 ;  /* 0x000000f400467202 */ /* 0x000fce0000000f00 */
[----:B------:R-:W-:Y:S05]  /*10be0*/  WARPSYNC.COLLECTIVE R71, `(.L_x_7376) ;  /* 0x0000000047087348 */ /* 0x000fea0003c00000 */
[----:B------:R0:W1:Y:S02]  /*10bf0*/  SHFL.DOWN P0, R244, R250, R251, R252 ;  /* 0x080000fbfaf47389 */ /* 0x00006400000000fc */
[----:B01----:R-:W-:Y:S05]  /*10c00*/  ENDCOLLECTIVE ;  /* 0x000000000000791b */ /* 0x003fea0003800000 */
.L_x_7376:
[----:B------:R-:W-:Y:S01]  /*10c10*/  MOV R241, R244 ;  /* 0x000000f400f17202 */ /* 0x000fe20000000f00 */
[----:B------:R-:W-:Y:S06]  /*10c20*/  BRA `(.L_x_7377) ;  /* 0xffffff8400447947 */ /* 0x000fec000383ffff */
.L_x_7233:
        /* <DEDUP_REMOVED lines=8> */
.L_x_7379:
[----:B------:R-:W-:Y:S05]  /*10cb0*/  BSYNC B0 ;  /* 0x0000000000007941 */ /* 0x000fea0003800000 */
.L_x_7378:
        /* <DEDUP_REMOVED lines=8> */
.L_x_7380:
[----:B------:R-:W-:Y:S02]  /*10d40*/  MOV R250, R247 ;  /* 0x000000f700fa7202 */ /* 0x000fe40000000f00 */
[----:B------:R-:W-:-:S07]  /*10d50*/  MOV R69, R244 ;  /* 0x000000f400457202 */ /* 0x000fce0000000f00 */
[----:B------:R-:W-:Y:S05]  /*10d60*/  WARPSYNC.COLLECTIVE R71, `(.L_x_7381) ;  /* 0x0000000047087348 */ /* 0x000fea0003c00000 */
[----:B------:R0:W1:Y:S02]  /*10d70*/  SHFL.DOWN P0, R244, R250, R251, R252 ;  /* 0x080000fbfaf47389 */ /* 0x00006400000000fc */
[----:B01----:R-:W-:Y:S05]  /*10d80*/  ENDCOLLECTIVE ;  /* 0x000000000000791b */ /* 0x003fea0003800000 */
.L_x_7381:
[----:B------:R-:W-:Y:S02]  /*10d90*/  MOV R250, R248 ;  /* 0x000000f800fa7202 */ /* 0x000fe40000000f00 */
[----:B------:R-:W-:-:S07]  /*10da0*/  MOV R70, R244 ;  /* 0x000000f400467202 */ /* 0x000fce0000000f00 */
[----:B------:R-:W-:Y:S05]  /*10db0*/  WARPSYNC.COLLECTIVE R71, `(.L_x_7382) ;  /* 0x0000000047087348 */ /* 0x000fea0003c00000 */
[----:B------:R0:W1:Y:S02]  /*10dc0*/  SHFL.DOWN P0, R244, R250, R251, R252 ;  /* 0x080000fbfaf47389 */ /* 0x00006400000000fc */
[----:B01----:R-:W-:Y:S05]  /*10dd0*/  ENDCOLLECTIVE ;  /* 0x000000000000791b */ /* 0x003fea0003800000 */
.L_x_7382:
[----:B------:R-:W-:Y:S01]  /*10de0*/  MOV R241, R244 ;  /* 0x000000f400f17202 */ /* 0x000fe20000000f00 */
[----:B------:R-:W-:Y:S06]  /*10df0*/  BRA `(.L_x_7383) ;  /* 0xffffff8400247947 */ /* 0x000fec000383ffff */
.L_x_7236:
        /* <DEDUP_REMOVED lines=8> */
.L_x_7385:
[----:B------:R-:W-:Y:S05]  /*10e80*/  BSYNC B0 ;  /* 0x0000000000007941 */ /* 0x000fea0003800000 */
.L_x_7384:
        /* <DEDUP_REMOVED lines=8> */
.L_x_7386:
[----:B------:R-:W-:Y:S02]  /*10f10*/  MOV R250, R247 ;  /* 0x000000f700fa7202 */ /* 0x000fe40000000f00 */
[----:B------:R-:W-:-:S07]  /*10f20*/  MOV R69, R244 ;  /* 0x000000f400457202 */ /* 0x000fce0000000f00 */
[----:B------:R-:W-:Y:S05]  /*10f30*/  WARPSYNC.COLLECTIVE R71, `(.L_x_7387) ;  /* 0x0000000047087348 */ /* 0x000fea0003c00000 */
[----:B------:R0:W1:Y:S02]  /*10f40*/  SHFL.DOWN P0, R244, R250, R251, R252 ;  /* 0x080000fbfaf47389 */ /* 0x00006400000000fc */
[----:B01----:R-:W-:Y:S05]  /*10f50*/  ENDCOLLECTIVE ;  /* 0x000000000000791b */ /* 0x003fea0003800000 */
.L_x_7387:
[----:B------:R-:W-:Y:S02]  /*10f60*/  MOV R250, R248 ;  /* 0x000000f800fa7202 */ /* 0x000fe40000000f00 */
[----:B------:R-:W-:-:S07]  /*10f70*/  MOV R70, R244 ;  /* 0x000000f400467202 */ /* 0x000fce0000000f00 */
[----:B------:R-:W-:Y:S05]  /*10f80*/  WARPSYNC.COLLECTIVE R71, `(.L_x_7388) ;  /* 0x0000000047087348 */ /* 0x000fea0003c00000 */
[----:B------:R0:W1:Y:S02]  /*10f90*/  SHFL.DOWN P0, R244, R250, R251, R252 ;  /* 0x080000fbfaf47389 */ /* 0x00006400000000fc */
[----:B01----:R-:W-:Y:S05]  /*10fa0*/  ENDCOLLECTIVE ;  /* 0x000000000000791b */ /* 0x003fea0003800000 */
.L_x_7388:
[----:B------:R-:W-:Y:S01]  /*10fb0*/  MOV R240, R244 ;  /* 0x000000f400f07202 */ /* 0x000fe20000000f00 */
[----:B------:R-:W-:Y:S06]  /*10fc0*/  BRA `(.L_x_7389) ;  /* 0xffffff8400047947 */ /* 0x000fec000383ffff */
.L_x_7239:
[----:B-1----:R-:W-:Y:S01]  /*10fd0*/  HFMA2 R69, -RZ, RZ, 0, 0 ;  /* 0x00000000ff457431 */ /* 0x002fe200000001ff */
[----:B------:R-:W-:Y:S01]  /*10fe0*/  BSSY B0, `(.L_x_7390) ;  /* 0x0000007000007945 */ /* 0x000fe20003800000 */
[----:B0-----:R-:W-:Y:S02]  /*10ff0*/  MOV R70, R245 ;  /* 0x000000f500467202 */ /* 0x001fe40000000f00 */
[----:B------:R-:W-:Y:S02]  /*11000*/  MOV R68, 0x1f ;  /* 0x0000001f00447802 */ /* 0x000fe40000000f00 */
[----:B----4-:R-:W-:-:S07]  /*11010*/  MOV R71, 0xffffffff ;  /* 0xffffffff00477802 */ /* 0x010fce0000000f00 */
[----:B--23--:R-:W-:Y:S05]  /*11020*/  WARPSYNC.COLLECTIVE R71, `(.L_x_7391) ;  /* 0x0000000047087348 */ /* 0x00cfea0003c00000 */
[----:B------:R0:W1:Y:S02]  /*11030*/  SHFL.IDX P3, R244, R70, R69, R68 ;  /* 0x0000004546f47389 */ /* 0x0000640000060044 */
[----:B0123--:R-:W-:Y:S05]  /*11040*/  ENDCOLLECTIVE ;  /* 0x000000000000791b */ /* 0x00ffea0003800000 */
.L_x_7391:
[----:B------:R-:W-:Y:S05]  /*11050*/  BSYNC B0 ;  /* 0x0000000000007941 */ /* 0x000fea0003800000 */
.L_x_7390:
        /* <DEDUP_REMOVED lines=10> */
.L_x_7392:
[----:B------:R-:W-:Y:S02]  /*11100*/  MOV R252, 0x1f ;  /* 0x0000001f00fc7802 */ /* 0x000fe40000000f00 */
[----:B------:R-:W-:Y:S02]  /*11110*/  MOV R70, R247 ;  /* 0x000000f700467202 */ /* 0x000fe40000000f00 */
[----:B------:R-:W-:-:S07]  /*11120*/  MOV R241, R244 ;  /* 0x000000f400f17202 */ /* 0x000fce0000000f00 */
[----:B------:R-:W-:Y:S05]  /*11130*/  WARPSYNC.COLLECTIVE R71, `(.L_x_7393) ;  /* 0x0000000047087348 */ /* 0x000fea0003c00000 */
[----:B------:R0:W1:Y:S02]  /*11140*/  SHFL.IDX P3, R244, R70, R69, R68 ;  /* 0x0000004546f47389 */ /* 0x0000640000060044 */
[----:B01----:R-:W-:Y:S05]  /*11150*/  ENDCOLLECTIVE ;  /* 0x000000000000791b */ /* 0x003fea0003800000 */
.L_x_7393:
[----:B------:R-:W-:-:S04]  /*11160*/  FMUL.FTZ R242, R65, R241 ;  /* 0x000000f141f27220 */ /* 0x000fc80000410000 */
[----:B------:R-:W-:Y:S01]  /*11170*/  FFMA.FTZ R242, R64, R240, -R242 ;  /* 0x000000f040f27223 */ /* 0x000fe200000108f2 */
[-C--:B------:R-:W-:Y:S01]  /*11180*/  FMUL.FTZ R68, R67, R241.reuse ;  /* 0x000000f143447220 */ /* 0x080fe20000410000 */
[C---:B------:R-:W-:Y:S01]  /*11190*/  FMUL.FTZ R69, R66.reuse, R241 ;  /* 0x000000f142457220 */ /* 0x040fe20000410000 */
[----:B------:R-:W-:Y:S02]  /*111a0*/  MOV R70, R248 ;  /* 0x000000f800467202 */ /* 0x000fe40000000f00 */
[----:B------:R-:W-:Y:S01]  /*111b0*/  FFMA.FTZ R68, R66, R240, -R68 ;  /* 0x000000f042447223 */ /* 0x000fe20000010844 */
[----:B------:R-:W-:-:S05]  /*111c0*/  MOV R243, R244 ;  /* 0x000000f400f37202 */ /* 0x000fca0000000f00 */
[----:B------:R-:W-:Y:S01]  /*111d0*/  FADD.FTZ R243, R243, R68 ;  /* 0x00000044f3f37221 */ /* 0x000fe20000010000 */
[----:B------:R-:W-:-:S04]  /*111e0*/  FMUL.FTZ R68, R64, R241 ;  /* 0x000000f140447220 */ /* 0x000fc80000410000 */
[-C--:B------:R-:W-:Y:S01]  /*111f0*/  FFMA.FTZ R241, R65, R240.reuse, R68 ;  /* 0x000000f041f17223 */ /* 0x080fe20000010044 */
[----:B------:R-:W-:Y:S01]  /*11200*/  FFMA.FTZ R240, R67, R240, R69 ;  /* 0x000000f043f07223 */ /* 0x000fe20000010045 */
[----:B------:R-:W-:Y:S01]  /*11210*/  HFMA2 R69, -RZ, RZ, 0, 0 ;  /* 0x00000000ff457431 */ /* 0x000fe200000001ff */
[----:B------:R-:W-:-:S07]  /*11220*/  MOV R68, 0x1f ;  /* 0x0000001f00447802 */ /* 0x000fce0000000f00 */
[----:B------:R-:W-:Y:S05]  /*11230*/  WARPSYNC.COLLECTIVE R71, `(.L_x_7394) ;  /* 0x0000000047087348 */ /* 0x000fea0003c00000 */
[----:B------:R0:W1:Y:S02]  /*11240*/  SHFL.IDX P3, R244, R70, R69, R68 ;  /* 0x0000004546f47389 */ /* 0x0000640000060044 */
[----:B01----:R-:W-:Y:S05]  /*11250*/  ENDCOLLECTIVE ;  /* 0x000000000000791b */ /* 0x003fea0003800000 */
.L_x_7394:
[----:B------:R-:W-:Y:S01]  /*11260*/  MOV R70, R64 ;  /* 0x0000004000467202 */ /* 0x000fe20000000f00 */
[----:B------:R-:W-:-:S07]  /*11270*/  FADD.FTZ R240, R244, R240 ;  /* 0x000000f0f4f07221 */ /* 0x000fce0000010000 */
[----:B------:R-:W-:Y:S05]  /*11280*/  WARPSYNC.COLLECTIVE R71, `(.L_x_7395) ;  /* 0x0000000047087348 */ /* 0x000fea0003c00000 */
[----:B------:R0:W1:Y:S02]  /*11290*/  SHFL.DOWN P0, R244, R250, R251, R252 ;  /* 0x080000fbfaf47389 */ /* 0x00006400000000fc */
[----:B01----:R-:W-:Y:S05]  /*112a0*/  ENDCOLLECTIVE ;  /* 0x000000000000791b */ /* 0x003fea0003800000 */
.L_x_7395:
[----:B------:R-:W-:Y:S02]  /*112b0*/  MOV R250, R246 ;  /* 0x000000f600fa7202 */ /* 0x000fe40000000f00 */
[----:B------:R-:W-:-:S07]  /*112c0*/  MOV R245, R244 ;  /* 0x000000f400f57202 */ /* 0x000fce0000000f00 */
[----:B------:R-:W-:Y:S05]  /*112d0*/  WARPSYNC.COLLECTIVE R71, `(.L_x_7396) ;  /* 0x0000000047087348 */ /* 0x000fea0003c00000 */
[----:B------:R0:W1:Y:S02]  /*112e0*/  SHFL.DOWN P0, R244, R250, R251, R252 ;  /* 0x080000fbfaf47389 */ /* 0x00006400000000fc */
[----:B01----:R-:W-:Y:S05]  /*112f0*/  ENDCOLLECTIVE ;  /* 0x000000000000791b */ /* 0x003fea0003800000 */
.L_x_7396:
[----:B------:R-:W-:Y:S02]  /*11300*/  MOV R250, R247 ;  /* 0x000000f700fa7202 */ /* 0x000fe40000000f00 */
[----:B------:R-:W-:-:S07]  /*11310*/  MOV R246, R244 ;  /* 0x000000f400f67202 */ /* 0x000fce0000000f00 */
[----:B------:R-:W-:Y:S05]  /*11320*/  WARPSYNC.COLLECTIVE R71, `(.L_x_7397) ;  /* 0x0000000047087348 */ /* 0x000fea0003c00000 */
[----:B------:R0:W1:Y:S02]  /*11330*/  SHFL.DOWN P0, R244, R250, R251, R252 ;  /* 0x080000fbfaf47389 */ /* 0x00006400000000fc */
[----:B01----:R-:W-:Y:S05]  /*11340*/  ENDCOLLECTIVE ;  /* 0x000000000000791b */ /* 0x003fea0003800000 */
.L_x_7397:
[----:B------:R-:W-:Y:S02]  /*11350*/  MOV R250, R248 ;  /* 0x000000f800fa7202 */ /* 0x000fe40000000f00 */
[----:B------:R-:W-:-:S07]  /*11360*/  MOV R247, R244 ;  /* 0x000000f400f77202 */ /* 0x000fce0000000f00 */
[----:B------:R-:W-:Y:S05]  /*11370*/  WARPSYNC.COLLECTIVE R71, `(.L_x_7398) ;  /* 0x0000000047087348 */ /* 0x000fea0003c00000 */
[----:B------:R0:W1:Y:S02]  /*11380*/  SHFL.DOWN P0, R244, R250, R251, R252 ;  /* 0x080000fbfaf47389 */ /* 0x00006400000000fc */
[----:B01----:R-:W-:Y:S05]  /*11390*/  ENDCOLLECTIVE ;  /* 0x000000000000791b */ /* 0x003fea0003800000 */
.L_x_7398:
[----:B------:R-:W-:-:S07]  /*113a0*/  MOV R248, R244 ;  /* 0x000000f400f87202 */ /* 0x000fce0000000f00 */
[----:B------:R-:W-:Y:S05]  /*113b0*/  WARPSYNC.COLLECTIVE R71, `(.L_x_7399) ;  /* 0x0000000047087348 */ /* 0x000fea0003c00000 */
[----:B------:R0:W1:Y:S02]  /*113c0*/  SHFL.IDX P3, R244, R70, R69, R68 ;  /* 0x0000004546f47389 */ /* 0x0000640000060044 */
[----:B01----:R-:W-:Y:S05]  /*113d0*/  ENDCOLLECTIVE ;  /* 0x000000000000791b */ /* 0x003fea0003800000 */
.L_x_7399:
[----:B------:R-:W-:Y:S02]  /*113e0*/  MOV R70, R65 ;  /* 0x0000004100467202 */ /* 0x000fe40000000f00 */
[----:B------:R-:W-:-:S07]  /*113f0*/  MOV R64, R244 ;  /* 0x000000f400407202 */ /* 0x000fce0000000f00 */
[----:B------:R-:W-:Y:S05]  /*11400*/  WARPSYNC.COLLECTIVE R71, `(.L_x_7400) ;  /* 0x0000000047087348 */ /* 0x000fea0003c00000 */
[----:B------:R0:W1:Y:S02]  /*11410*/  SHFL.IDX P3, R244, R70, R69, R68 ;  /* 0x0000004546f47389 */ /* 0x0000640000060044 */
[----:B01----:R-:W-:Y:S05]  /*11420*/  ENDCOLLECTIVE ;  /* 0x000000000000791b */ /* 0x003fea0003800000 */
.L_x_7400:
[----:B------:R-:W-:Y:S02]  /*11430*/  MOV R70, R66 ;  /* 0x0000004200467202 */ /* 0x000fe40000000f00 */
[----:B------:R-:W-:-:S07]  /*11440*/  MOV R65, R244 ;  /* 0x000000f400417202 */ /* 0x000fce0000000f00 */
[----:B------:R-:W-:Y:S05]  /*11450*/  WARPSYNC.COLLECTIVE R71, `(.L_x_7401) ;  /* 0x0000000047087348 */ /* 0x000fea0003c00000 */
[----:B------:R0:W1:Y:S02]  /*11460*/  SHFL.IDX P3, R244, R70, R69, R68 ;  /* 0x0000004546f47389 */ /* 0x0000640000060044 */
[----:B01----:R-:W-:Y:S05]  /*11470*/  ENDCOLLECTIVE ;  /* 0x000000000000791b */ /* 0x003fea0003800000 */
.L_x_7401:
[----:B------:R-:W-:Y:S02]  /*11480*/  MOV R70, R67 ;  /* 0x0000004300467202 */ /* 0x000fe40000000f00 */
[----:B------:R-:W-:-:S07]  /*11490*/  MOV R66, R244 ;  /* 0x000000f400427202 */ /* 0x000fce0000000f00 */
[----:B------:R-:W-:Y:S05]  /*114a0*/  WARPSYNC.COLLECTIVE R71, `(.L_x_7402) ;  /* 0x0000000047087348 */ /* 0x000fea0003c00000 */
[----:B------:R0:W1:Y:S02]  /*114b0*/  SHFL.IDX P3, R244, R70, R69, R68 ;  /* 0x0000004546f47389 */ /* 0x0000640000060044 */
[----:B01----:R-:W-:Y:S05]  /*114c0*/  ENDCOLLECTIVE ;  /* 0x000000000000791b */ /* 0x003fea0003800000 */
.L_x_7402:
[----:B------:R-:W-:Y:S01]  /*114d0*/  MOV R67, R244 ;  /* 0x000000f400437202 */ /* 0x000fe20000000f00 */
[----:B------:R-:W-:Y:S06]  /*114e0*/  BRA `(.L_x_7403) ;  /* 0xffffff8000587947 */ /* 0x000fec000383ffff */
.L_x_7404:
        /* <DEDUP_REMOVED lines=9> */
.L_x_18694:


//--------------------- .text._Z25selective_scan_bwd_kernelI32Selective_Scan_bwd_kernel_traitsILi64ELi16ELb0ELb0ELb1ELb1ELb1EfN3c107complexIfEEEEv12SSMParamsBwd --------------------------
	.section	.text._Z25selective_scan_bwd_kernelI32Selective_Scan_bwd_kernel_traitsILi64ELi16ELb0ELb0ELb1ELb1ELb1EfN3c107complexIfEEEEv12SSMParamsBwd,"ax",@progbits
	.align	128
        .global         _Z25selective_scan_bwd_kernelI32Selective_Scan_bwd_kernel_traitsILi64ELi16ELb0ELb0ELb1ELb1ELb1EfN3c107complexIfEEEEv12SSMParamsBwd
        .type           _Z25selective_scan_bwd_kernelI32Selective_Scan_bwd_kernel_traitsILi64ELi16ELb0ELb0ELb1ELb1ELb1EfN3c107complexIfEEEEv12SSMParamsBwd,@function
        .size           _Z25selective_scan_bwd_kernelI32Selective_Scan_bwd_kernel_traitsILi64ELi16ELb0ELb0ELb1ELb1ELb1EfN3c107complexIfEEEEv12SSMParamsBwd,(.L_x_18695 - _Z25selective_scan_bwd_kernelI32Selective_Scan_bwd_kernel_traitsILi64ELi16ELb0ELb0ELb1ELb1ELb1EfN3c107complexIfEEEEv12SSMParamsBwd)
        .other          _Z25selective_scan_bwd_kernelI32Selective_Scan_bwd_kernel_traitsILi64ELi16ELb0ELb0ELb1ELb1ELb1EfN3c107complexIfEEEEv12SSMParamsBwd,@"STO_CUDA_ENTRY STV_DEFAULT"
_Z25selective_scan_bwd_kernelI32Selective_Scan_bwd_kernel_traitsILi64ELi16ELb0ELb0ELb1ELb1ELb1EfN3c107complexIfEEEEv12SSMParamsBwd:
.text._Z25selective_scan_bwd_kernelI32Selective_Scan_bwd_kernel_traitsILi64ELi16ELb0ELb0ELb1ELb1ELb1EfN3c107complexIfEEEEv12SSMParamsBwd:
        /* <DEDUP_REMOVED lines=142> */
.L_x_7538:
        /* <DEDUP_REMOVED lines=13> */
[----:B------:R-:W-:Y:S01]  /*09b0*/  MOV R38, RZ ;  /* 0x000000ff00267202 */ /* 0x000fe20000000f00 */
[----:B------:R-:W-:Y:S01]  /*09c0*/  HFMA2 R40, -RZ, RZ, 0, 0 ;  /* 0x00000000ff287431 */ /* 0x000fe200000001ff */
        /* <DEDUP_REMOVED lines=142> */
[----:B--2---:R0:W-:Y:S03]  /*12b0*/  STS [R142], R23 ;  /* 0x000000178e007388 */ /* 0x0041e60000000800 */
[----:B------:R-:W-:Y:S02]  /*12c0*/  P2R R51, PR, RZ, 0x40 ;  /* 0x00000040ff337803 */ /* 0x000fe40000000000 */
[----:B------:R-:W-:Y:S01]  /*12d0*/  ISETP.NE.AND P6, PT, R61, RZ, PT ;  /* 0x000000ff3d00720c */ /* 0x000fe20003fc5270 */
[----:B0-----:R-:W-:Y:S01]  /*12e0*/  HFMA2 R23, -RZ, RZ, 0, 0 ;  /* 0x00000000ff177431 */ /* 0x001fe200000001ff */
[----:B----4-:R-:W-:Y:S04]  /*12f0*/  STS [R140+0x80], R26 ;  /* 0x0000801a8c007388 */ /* 0x010fe80000000800 */
[----:B------:R-:W-:Y:S04]  /*1300*/  STS [R249+0x100], R28 ;  /* 0x0001001cf9007388 */ /* 0x000fe80000000800 */
        /* <DEDUP_REMOVED lines=32> */
[----:B0-----:R-:W-:-:S03]  /*1510*/  CS2R R26, SRZ ;  /* 0x00000000001a7805 */ /* 0x001fc6000001ff00 */
[----:B------:R-:W5:Y:S01]  /*1520*/  @!P6 LDG.E R23, desc[UR32][R6.64] ;  /* 0x000000200617e981 */ /* 0x000f62000c1e1900 */
[----:B------:R-:W-:Y:S02]  /*1530*/  ISETP.NE.AND P6, PT, R51, RZ, PT ;  /* 0x000000ff3300720c */ /* 0x000fe40003fc5270 */
[----:B-1----:R-:W-:Y:S02]  /*1540*/  CS2R R28, SRZ ;  /* 0x00000000001c7805 */ /* 0x002fe4000001ff00 */
[----:B--2---:R-:W-:Y:S02]  /*1550*/  CS2R R30, SRZ ;  /* 0x00000000001e7805 */ /* 0x004fe4000001ff00 */
[----:B---3--:R-:W-:Y:S02]  /*1560*/  CS2R R32, SRZ ;  /* 0x0000000000207805 */ /* 0x008fe4000001ff00 */
[----:B----4-:R-:W-:Y:S02]  /*1570*/  CS2R R34, SRZ ;  /* 0x0000000000227805 */ /* 0x010fe4000001ff00 */
[----:B-----5:R-:W-:-:S02]  /*1580*/  CS2R R36, SRZ ;  /* 0x0000000000247805 */ /* 0x020fc4000001ff00 */
        /* <DEDUP_REMOVED lines=82> */
[----:B-1----:R-:W-:Y:S01]  /*1ab0*/  CS2R R28, SRZ ;  /* 0x00000000001c7805 */ /* 0x002fe2000001ff00 */
[----:B------:R-:W-:Y:S01]  /*1ac0*/  HFMA2 R23, -RZ, RZ, 0, 0 ;  /* 0x00000000ff177431 */ /* 0x000fe200000001ff */
[----:B--2---:R-:W-:Y:S02]  /*1ad0*/  CS2R R30, SRZ ;  /* 0x00000000001e7805 */ /* 0x004fe4000001ff00 */
[----:B---3--:R-:W-:Y:S02]  /*1ae0*/  CS2R R24, SRZ ;  /* 0x0000000000187805 */ /* 0x008fe4000001ff00 */
[----:B------:R-:W-:Y:S02]  /*1af0*/  CS2R R32, SRZ ;  /* 0x0000000000207805 */ /* 0x000fe4000001ff00 */
[----:B------:R-:W-:Y:S01]  /*1b00*/  MOV R34, RZ ;  /* 0x000000ff00227202 */ /* 0x000fe20000000f00 */
[----:B------:R-:W-:Y:S01]  /*1b10*/  HFMA2 R36, -RZ, RZ, 0, 0 ;  /* 0x00000000ff247431 */ /* 0x000fe200000001ff */
[----:B----4-:R-:W-:Y:S01]  /*1b20*/  MOV R38, RZ ;  /* 0x000000ff00267202 */ /* 0x010fe20000000f00 */
[----:B------:R-:W2:Y:S04]  /*1b30*/  @!P5 LDG.E R29, desc[UR32][R4.64+0x500] ;  /* 0x00050020041dd981 */ /* 0x000ea8000c1e1900 */
[----:B------:R-:W3:Y:S01]  /*1b40*/  @!P6 LDG.E R26, desc[UR32][R4.64+0x100] ;  /* 0x00010020041ae981 */ /* 0x000ee2000c1e1900 */
[----:B------:R-:W-:-:S03]  /*1b50*/  ISETP.NE.AND P6, PT, R41, RZ, PT ;  /* 0x000000ff2900720c */ /* 0x000fc60003fc5270 */
[----:B------:R-:W4:Y:S04]  /*1b60*/  @!P0 LDG.E R34, desc[UR32][R4.64+0x580] ;  /* 0x0005802004228981 */ /* 0x000f28000c1e1900 */
[----:B------:R-:W4:Y:S04]  /*1b70*/  @!P1 LDG.E R31, desc[UR32][R4.64+0x600] ;  /* 0x00060020041f9981 */ /* 0x000f28000c1e1900 */
[----:B------:R-:W4:Y:S04]  /*1b80*/  @!P2 LDG.E R36, desc[UR32][R4.64+0x680] ;  /* 0x000680200424a981 */ /* 0x000f28000c1e1900 */
[----:B------:R-:W2:Y:S01]  /*1b90*/  @!P6 LDG.E R28, desc[UR32][R4.64+0x180] ;  /* 0x00018020041ce981 */ /* 0x000ea2000c1e1900 */
[----:B------:R-:W-:-:S03]  /*1ba0*/  ISETP.NE.AND P6, PT, R42, RZ, PT ;  /* 0x000000ff2a00720c */ /* 0x000fc60003fc5270 */
[----:B------:R-:W4:Y:S04]  /*1bb0*/  @!P3 LDG.E R33, desc[UR32][R4.64+0x700] ;  /* 0x000700200421b981 */ /* 0x000f28000c1e1900 */
[----:B------:R-:W4:Y:S06]  /*1bc0*/  @!P4 LDG.E R38, desc[UR32][R4.64+0x780] ;  /* 0x000780200426c981 */ /* 0x000f2c000c1e1900 */
[----:B------:R-:W4:Y:S01]  /*1bd0*/  @!P6 LDG.E R23, desc[UR32][R4.64+0x200] ;  /* 0x000200200417e981 */ /* 0x000f22000c1e1900 */
[----:B------:R-:W-:-:S13]  /*1be0*/  ISETP.NE.AND P6, PT, R44, RZ, PT ;  /* 0x000000ff2c00720c */ /* 0x000fda0003fc5270 */
        /* <DEDUP_REMOVED lines=9> */
[----:B-----5:R-:W-:-:S03]  /*1c80*/  FADD.FTZ R77, R77, UR7 ;  /* 0x000000074d4d7e21 */ /* 0x020fc60008010000 */
[----:B------:R0:W-:Y:S04]  /*1c90*/  STL [R1+0x4], R142 ;  /* 0x0000048e01007387 */ /* 0x0001e80000100800 */
[----:B------:R0:W-:Y:S01]  /*1ca0*/  STL [R1], R140 ;  /* 0x0000008c01007387 */ /* 0x0001e20000100800 */
[----:B------:R-:W-:Y:S02]  /*1cb0*/  P2R R108, PR, RZ, 0x20 ;  /* 0x00000020ff6c7803 */ /* 0x000fe40000000000 */
[----:B------:R-:W-:Y:S01]  /*1cc0*/  FSETP.GTU.FTZ.AND P5, PT, R77, 20, PT ;  /* 0x41a000004d00780b */ /* 0x000fe20003fbc000 */
[----:B------:R-:W-:Y:S01]  /*1cd0*/  BSSY.RECONVERGENT B0, `(.L_x_7406) ;  /* 0x0000040000007945 */ /* 0x000fe20003800200 */
        /* <DEDUP_REMOVED lines=17> */
[----:B---3--:R0:W-:Y:S04]  /*1df0*/  STS [R249+0x100], R26 ;  /* 0x0001001af9007388 */ /* 0x0081e80000000800 */
[----:B--2---:R0:W-:Y:S04]  /*1e00*/  STS [R237+0x180], R28 ;  /* 0x0001801ced007388 */ /* 0x0041e80000000800 */
[----:B----4-:R0:W-:Y:S04]  /*1e10*/  STS [R106+0x200], R23 ;  /* 0x000200176a007388 */ /* 0x0101e80000000800 */
        /* <DEDUP_REMOVED lines=43> */
.L_x_7407:
[----:B------:R-:W-:Y:S05]  /*20d0*/  BSYNC.RECONVERGENT B0 ;  /* 0x0000000000007941 */ /* 0x000fea0003800200 */
.L_x_7406:
        /* <DEDUP_REMOVED lines=33> */
.L_x_7409:
[----:B------:R-:W-:Y:S05]  /*22f0*/  BSYNC.RECONVERGENT B0 ;  /* 0x0000000000007941 */ /* 0x000fea0003800200 */
.L_x_7408:
        /* <DEDUP_REMOVED lines=33> */
.L_x_7411:
[----:B------:R-:W-:Y:S05]  /*2510*/  BSYNC.RECONVERGENT B0 ;  /* 0x0000000000007941 */ /* 0x000fea0003800200 */
.L_x_7410:
        /* <DEDUP_REMOVED lines=33> */
.L_x_7413:
[----:B------:R-:W-:Y:S05]  /*2730*/  BSYNC.RECONVERGENT B0 ;  /* 0x0000000000007941 */ /* 0x000fea0003800200 */
.L_x_7412:
        /* <DEDUP_REMOVED lines=33> */
.L_x_7415:
[----:B------:R-:W-:Y:S05]  /*2950*/  BSYNC.RECONVERGENT B0 ;  /* 0x0000000000007941 */ /* 0x000fea0003800200 */
.L_x_7414:
        /* <DEDUP_REMOVED lines=33> */
.L_x_7417:
[----:B------:R-:W-:Y:S05]  /*2b70*/  BSYNC.RECONVERGENT B0 ;  /* 0x0000000000007941 */ /* 0x000fea0003800200 */
.L_x_7416:
        /* <DEDUP_REMOVED lines=33> */
.L_x_7419:
[----:B------:R-:W-:Y:S05]  /*2d90*/  BSYNC.RECONVERGENT B0 ;  /* 0x0000000000007941 */ /* 0x000fea0003800200 */
.L_x_7418:
        /* <DEDUP_REMOVED lines=33> */
.L_x_7421:
[----:B------:R-:W-:Y:S05]  /*2fb0*/  BSYNC.RECONVERGENT B0 ;  /* 0x0000000000007941 */ /* 0x000fea0003800200 */
.L_x_7420:
        /* <DEDUP_REMOVED lines=33> */
.L_x_7423:
[----:B------:R-:W-:Y:S05]  /*31d0*/  BSYNC.RECONVERGENT B0 ;  /* 0x0000000000007941 */ /* 0x000fea0003800200 */
.L_x_7422:
        /* <DEDUP_REMOVED lines=33> */
.L_x_7425:
[----:B------:R-:W-:Y:S05]  /*33f0*/  BSYNC.RECONVERGENT B0 ;  /* 0x0000000000007941 */ /* 0x000fea0003800200 */
.L_x_7424:
        /* <DEDUP_REMOVED lines=33> */
.L_x_7427:
[----:B------:R-:W-:Y:S05]  /*3610*/  BSYNC.RECONVERGENT B0 ;  /* 0x0000000000007941 */ /* 0x000fea0003800200 */
.L_x_7426:
        /* <DEDUP_REMOVED lines=33> */
.L_x_7429:
[----:B------:R-:W-:Y:S05]  /*3830*/  BSYNC.RECONVERGENT B0 ;  /* 0x0000000000007941 */ /* 0x000fea0003800200 */
.L_x_7428:
        /* <DEDUP_REMOVED lines=33> */
.L_x_7431:
[----:B------:R-:W-:Y:S05]  /*3a50*/  BSYNC.RECONVERGENT B0 ;  /* 0x0000000000007941 */ /* 0x000fea0003800200 */
.L_x_7430:
        /* <DEDUP_REMOVED lines=33> */
.L_x_7433:
[----:B------:R-:W-:Y:S05]  /*3c70*/  BSYNC.RECONVERGENT B0 ;  /* 0x0000000000007941 */ /* 0x000fea0003800200 */
.L_x_7432:
        /* <DEDUP_REMOVED lines=33> */
.L_x_7435:
[----:B------:R-:W-:Y:S05]  /*3e90*/  BSYNC.RECONVERGENT B0 ;  /* 0x0000000000007941 */ /* 0x000fea0003800200 */
.L_x_7434:
        /* <DEDUP_REMOVED lines=33> */
.L_x_7437:
[----:B------:R-:W-:Y:S05]  /*40b0*/  BSYNC.RECONVERGENT B0 ;  /* 0x0000000000007941 */ /* 0x000fea0003800200 */
.L_x_7436:
[----:B------:R-:W1:Y:S01]  /*40c0*/  S2UR UR30, SR_CTAID.X ;  /* 0x00000000001e79c3 */ /* 0x000e620000002500 */
[----:B------:R-:W1:Y:S01]  /*40d0*/  LDCU.128 UR12, c[0x0][0x410] ;  /* 0x00008200ff0c77ac */ /* 0x000e620008000c00 */
[----:B------:R-:W-:Y:S01]  /*40e0*/  P2R R114, PR, RZ, 0x1 ;  /* 0x00000001ff727803 */ /* 0x000fe20000000000 */
[----:B0-----:R-:W-:Y:S04]  /*40f0*/  LDS R36, [R94] ;  /* 0x000000005e247984 */ /* 0x001fe80000000800 */
[----:B------:R-:W2:Y:S01]  /*4100*/  LDL.LU R144, [R1+0xc] ;  /* 0x00000c0001907983 */ /* 0x000ea20000300800 */
[----:B------:R-:W0:Y:S01]  /*4110*/  S2UR UR27, SR_CTAID.Y ;  /* 0x00000000001b79c3 */ /* 0x000e220000002600 */
[----:B------:R-:W-:Y:S01]  /*4120*/  UMOV UR8, UR28 ;  /* 0x0000001c00087c82 */ /* 0x000fe20008000000 */
[----:B------:R-:W-:Y:S01]  /*4130*/  UMOV UR9, URZ ;  /* 0x000000ff00097c82 */ /* 0x000fe20008000000 */
[----:B------:R-:W-:Y:S01]  /*4140*/  ISETP.NE.AND P0, PT, R43, RZ, PT ;  /* 0x000000ff2b00720c */ /* 0x000fe20003f05270 */
[----:B------:R-:W-:Y:S01]  /*4150*/  LDS R35, [R94+0x4] ;  /* 0x000004005e237984 */ /* 0x000fe20000000800 */
[----:B------:R-:W-:Y:S01]  /*4160*/  HFMA2 R37, -RZ, RZ, 0, 0 ;  /* 0x00000000ff257431 */ /* 0x000fe200000001ff */
[----:B------:R-:W-:-:S02]  /*4170*/  CS2R R40, SRZ ;  /* 0x0000000000287805 */ /* 0x000fc4000001ff00 */
[----:B------:R-:W-:Y:S01]  /*4180*/  P2R R112, PR, RZ, 0x1 ;  /* 0x00000001ff707803 */ /* 0x000fe20000000000 */
[----:B------:R-:W-:Y:S01]  /*4190*/  LDS R34, [R94+0x8] ;  /* 0x000008005e227984 */ /* 0x000fe20000000800 */
[----:B------:R-:W-:Y:S01]  /*41a0*/  ISETP.NE.AND P0, PT, R45, RZ, PT ;  /* 0x000000ff2d00720c */ /* 0x000fe20003f05270 */
[----:B------:R-:W-:Y:S01]  /*41b0*/  HFMA2 R44, -RZ, RZ, 0, 0 ;  /* 0x00000000ff2c7431 */ /* 0x000fe200000001ff */
[----:B------:R-:W-:Y:S01]  /*41c0*/  MOV R42, RZ ;  /* 0x000000ff002a7202 */ /* 0x000fe20000000f00 */
[----:B------:R-:W-:Y:S01]  /*41d0*/  LDS R33, [R94+0xc] ;  /* 0x00000c005e217984 */ /* 0x000fe20000000800 */
[----:B------:R-:W-:Y:S01]  /*41e0*/  P2R R110, PR, RZ, 0x1 ;  /* 0x00000001ff6e7803 */ /* 0x000fe20000000000 */
[----:B------:R-:W-:Y:S01]  /*41f0*/  HFMA2 R109, -RZ, RZ, 0, 0 ;  /* 0x00000000ff6d7431 */ /* 0x000fe200000001ff */
[----:B------:R-:W-:Y:S01]  /*4200*/  ISETP.NE.AND P0, PT, R47, RZ, PT ;  /* 0x000000ff2f00720c */ /* 0x000fe20003f05270 */
[----:B-1----:R-:W-:Y:S01]  /*4210*/  UIMAD.WIDE.U32 UR28, UR30, UR12, UR8 ;  /* 0x0000000c1e1c72a5 */ /* 0x002fe2000f8e0008 */
[----:B------:R-:W-:Y:S01]  /*4220*/  LDS R32, [R94+0x10] ;  /* 0x000010005e207984 */ /* 0x000fe20000000800 */
[----:B------:R-:W-:Y:S01]  /*4230*/  P2R R116, PR, RZ, 0x2 ;  /* 0x00000002ff747803 */ /* 0x000fe20000000000 */
[----:B------:R-:W-:Y:S01]  /*4240*/  HFMA2 R111, -RZ, RZ, 0, 0 ;  /* 0x00000000ff6f7431 */ /* 0x000fe200000001ff */
[----:B------:R-:W-:Y:S01]  /*4250*/  UIMAD UR13, UR30, UR13, UR29 ;  /* 0x0000000d1e0d72a4 */ /* 0x000fe2000f8e021d */
[----:B------:R-:W-:Y:S01]  /*4260*/  LDS R31, [R94+0x14] ;  /* 0x000014005e1f7984 */ /* 0x000fe20000000800 */
[----:B------:R-:W-:Y:S01]  /*4270*/  P2R R70, PR, RZ, 0x1 ;  /* 0x00000001ff467803 */ /* 0x000fe20000000000 */
[----:B------:R-:W-:Y:S01]  /*4280*/  UMOV UR12, UR28 ;  /* 0x0000001c000c7c82 */ /* 0x000fe20008000000 */
[----:B------:R-:W-:Y:S01]  /*4290*/  ISETP.NE.AND P0, PT, R49, RZ, PT ;  /* 0x000000ff3100720c */ /* 0x000fe20003f05270 */
[----:B0-----:R-:W-:Y:S01]  /*42a0*/  UIMAD.WIDE.U32 UR12, UR27, UR14, UR12 ;  /* 0x0000000e1b0c72a5 */ /* 0x001fe2000f8e000c */
[----:B------:R-:W-:Y:S01]  /*42b0*/  LDS R30, [R94+0x18] ;  /* 0x000018005e1e7984 */ /* 0x000fe20000000800 */
[----:B------:R-:W-:Y:S01]  /*42c0*/  ISETP.NE.AND P1, PT, R63, RZ, PT ;  /* 0x000000ff3f00720c */ /* 0x000fe20003f25270 */
[----:B------:R-:W-:Y:S01]  /*42d0*/  HFMA2 R113, -RZ, RZ, 0, 0 ;  /* 0x00000000ff717431 */ /* 0x000fe200000001ff */
[----:B------:R-:W-:Y:S01]  /*42e0*/  UIMAD UR15, UR27, UR15, UR13 ;  /* 0x0000000f1b0f72a4 */ /* 0x000fe2000f8e020d */
[----:B------:R-:W-:Y:S01]  /*42f0*/  LDS R23, [R94+0x1c] ;  /* 0x00001c005e177984 */ /* 0x000fe20000000800 */
[----:B------:R-:W-:Y:S01]  /*4300*/  IADD3 R4, P5, PT, R22, UR12, RZ ;  /* 0x0000000c16047c10 */ /* 0x000fe2000ffbe0ff */
[----:B------:R-:W-:Y:S01]  /*4310*/  HFMA2 R115, -RZ, RZ, 0, 0 ;  /* 0x00000000ff737431 */ /* 0x000fe200000001ff */
[----:B------:R-:W-:Y:S01]  /*4320*/  P2R R62, PR, RZ, 0x1 ;  /* 0x00000001ff3e7803 */ /* 0x000fe20000000000 */
[----:B------:R-:W-:Y:S01]  /*4330*/  LDS R26, [R94+0x28] ;  /* 0x000028005e1a7984 */ /* 0x000fe20000000800 */
[----:B------:R-:W-:-:S02]  /*4340*/  IADD3.X R7, PT, PT, RZ, UR15, RZ, P5, !PT ;  /* 0x0000000fff077c10 */ /* 0x000fc4000affe4ff */
[----:B------:R-:W-:Y:S01]  /*4350*/  ISETP.NE.AND P0, PT, R61, RZ, PT ;  /* 0x000000ff3d00720c */ /* 0x000fe20003f05270 */
[----:B------:R-:W-:Y:S01]  /*4360*/  LDS R24, [R94+0x2c] ;  /* 0x00002c005e187984 */ /* 0x000fe20000000800 */
[----:B------:R-:W-:Y:S01]  /*4370*/  P2R R117, PR, RZ, 0x4 ;  /* 0x00000004ff757803 */ /* 0x000fe20000000000 */
[----:B------:R-:W0:Y:S01]  /*4380*/  LDCU.128 UR12, c[0x0][0x420] ;  /* 0x00008400ff0c77ac */ /* 0x000e220008000c00 */
[----:B------:R-:W-:Y:S01]  /*4390*/  ISETP.NE.AND P2, PT, R65, RZ, PT ;  /* 0x000000ff4100720c */ /* 0x000fe20003f45270 */
[----:B------:R-:W-:Y:S01]  /*43a0*/  LDS R25, [R94+0x30] ;  /* 0x000030005e197984 */ /* 0x000fe20000000800 */
[----:B------:R-:W-:Y:S02]  /*43b0*/  P2R R118, PR, RZ, 0x8 ;  /* 0x00000008ff767803 */ /* 0x000fe40000000000 */
[----:B------:R-:W-:Y:S01]  /*43c0*/  ISETP.NE.AND P3, PT, R67, RZ, PT ;  /* 0x000000ff4300720c */ /* 0x000fe20003f65270 */
[----:B------:R-:W-:Y:S01]  /*43d0*/  LDS R29, [R94+0x34] ;  /* 0x000034005e1d7984 */ /* 0x000fe20000000800 */
[----:B------:R-:W-:-:S02]  /*43e0*/  P2R R119, PR, RZ, 0x10 ;  /* 0x00000010ff777803 */ /* 0x000fc40000000000 */
[----:B------:R-:W-:Y:S01]  /*43f0*/  ISETP.NE.AND P4, PT, R69, RZ, PT ;  /* 0x000000ff4500720c */ /* 0x000fe20003f85270 */
[----:B------:R-:W-:Y:S01]  /*4400*/  LDS R27, [R94+0x38] ;  /* 0x000038005e1b7984 */ /* 0x000fe20000000800 */
[----:B------:R-:W-:Y:S02]  /*4410*/  MOV R46, RZ ;  /* 0x000000ff002e7202 */ /* 0x000fe40000000f00 */
[----:B------:R-:W-:Y:S01]  /*4420*/  MOV R48, RZ ;  /* 0x000000ff00307202 */ /* 0x000fe20000000f00 */
[----:B------:R-:W-:Y:S01]  /*4430*/  LDS R28, [R94+0x3c] ;  /* 0x00003c005e1c7984 */ /* 0x000fe20000000800 */
[----:B------:R-:W-:Y:S02]  /*4440*/  ISETP.NE.AND P6, PT, R108, RZ, PT ;  /* 0x000000ff6c00720c */ /* 0x000fe40003fc5270 */
[----:B------:R-:W-:Y:S01]  /*4450*/  MOV R60, RZ ;  /* 0x000000ff003c7202 */ /* 0x000fe20000000f00 */
[----:B0-----:R-:W-:Y:S01]  /*4460*/  UIMAD.WIDE.U32 UR28, UR30, UR12, UR8 ;  /* 0x0000000c1e1c72a5 */ /* 0x001fe2000f8e0008 */
[----:B------:R-:W-:-:S02]  /*4470*/  MOV R64, RZ ;  /* 0x000000ff00407202 */ /* 0x000fc40000000f00 */
[----:B------:R-:W-:Y:S01]  /*4480*/  MOV R66, RZ ;  /* 0x000000ff00427202 */ /* 0x000fe20000000f00 */
[----:B------:R-:W-:Y:S01]  /*4490*/  UIMAD UR13, UR30, UR13, UR29 ;  /* 0x0000000d1e0d72a4 */ /* 0x000fe2000f8e021d */
[----:B------:R-:W-:Y:S02]  /*44a0*/  MOV R68, RZ ;  /* 0x000000ff00447202 */ /* 0x000fe40000000f00 */
[----:B------:R-:W-:Y:S02]  /*44b0*/  UMOV UR12, UR28 ;  /* 0x0000001c000c7c82 */ /* 0x000fe40008000000 */
[----:B------:R-:W-:Y:S01]  /*44c0*/  UIMAD.WIDE.U32 UR12, UR27, UR14, UR12 ;  /* 0x0000000e1b0c72a5 */ /* 0x000fe2000f8e000c */
[----:B------:R-:W-:Y:S01]  /*44d0*/  MOV R120, RZ ;  /* 0x000000ff00787202 */ /* 0x000fe20000000f00 */
[----:B------:R-:W0:Y:S02]  /*44e0*/  LDCU.64 UR28, c[0x0][0x510] ;  /* 0x0000a200ff1c77ac */ /* 0x000e240008000a00 */
[----:B------:R-:W-:-:S02]  /*44f0*/  UIMAD UR15, UR27, UR15, UR13 ;  /* 0x0000000f1b0f72a4 */ /* 0x000fc4000f8e020d */
        /* <DEDUP_REMOVED lines=12> */
[----:B------:R-:W-:Y:S01]  /*45c0*/  ISETP.NE.AND P5, PT, R71, RZ, PT ;  /* 0x000000ff4700720c */ /* 0x000fe20003fa5270 */
[----:B------:R-:W-:-:S04]  /*45d0*/  HFMA2 R71, -RZ, RZ, 0, 0 ;  /* 0x00000000ff477431 */ /* 0x000fc800000001ff */
        /* <DEDUP_REMOVED lines=68> */
[----:B------:R-:W0:Y:S04]  /*4a20*/  LDS R46, [R94+0x18] ;  /* 0x000018005e2e7984 */ /* 0x000e280000000800 */
[----:B------:R-:W0:Y:S04]  /*4a30*/  LDS R45, [R94+0x1c] ;  /* 0x00001c005e2d7984 */ /* 0x000e280000000800 */
[----:B------:R-:W-:Y:S04]  /*4a40*/  LDS R44, [R94+0x20] ;  /* 0x000020005e2c7984 */ /* 0x000fe80000000800 */
        /* <DEDUP_REMOVED lines=11> */
[----:B------:R-:W-:Y:S01]  /*4b00*/  ISETP.NE.AND P5, PT, R65, RZ, PT ;  /* 0x000000ff4100720c */ /* 0x000fe20003fa5270 */
[----:B------:R-:W-:Y:S02]  /*4b10*/  HFMA2 R109, -RZ, RZ, 0, 0 ;  /* 0x00000000ff6d7431 */ /* 0x000fe400000001ff */
[----:B------:R-:W-:Y:S01]  /*4b20*/  HFMA2 R111, -RZ, RZ, 0, 0 ;  /* 0x00000000ff6f7431 */ /* 0x000fe200000001ff */
[----:B------:R-:W-:Y:S01]  /*4b30*/  MOV R118, RZ ;  /* 0x000000ff00767202 */ /* 0x000fe20000000f00 */
[----:B------:R-:W-:Y:S01]  /*4b40*/  HFMA2 R113, -RZ, RZ, 0, 0 ;  /* 0x00000000ff717431 */ /* 0x000fe200000001ff */
[----:B------:R-:W2:Y:S01]  /*4b50*/  @!P4 LDG.E R120, desc[UR32][R4.64+0x780] ;  /* 0x000780200478c981 */ /* 0x000ea2000c1e1900 */
[----:B------:R-:W-:-:S03]  /*4b60*/  HFMA2 R115, -RZ, RZ, 0, 0 ;  /* 0x00000000ff737431 */ /* 0x000fc600000001ff */
[----:B------:R-:W2:Y:S04]  /*4b70*/  @!P6 LDG.E R111, desc[UR32][R4.64+0x500] ;  /* 0x00050020046fe981 */ /* 0x000ea8000c1e1900 */
[----:B------:R-:W2:Y:S01]  /*4b80*/  @!P5 LDG.E R64, desc[UR32][R4.64+0x80] ;  /* 0x000080200440d981 */ /* 0x000ea2000c1e1900 */
[----:B------:R-:W-:-:S03]  /*4b90*/  ISETP.NE.AND P5, PT, R67, RZ, PT ;  /* 0x000000ff4300720c */ /* 0x000fc60003fa5270 */
[----:B------:R-:W2:Y:S04]  /*4ba0*/  @!P1 LDG.E R113, desc[UR32][R4.64+0x600] ;  /* 0x0006002004719981 */ /* 0x000ea8000c1e1900 */
[----:B------:R-:W2:Y:S04]  /*4bb0*/  @!P2 LDG.E R118, desc[UR32][R4.64+0x680] ;  /* 0x000680200476a981 */ /* 0x000ea8000c1e1900 */
[----:B------:R-:W2:Y:S04]  /*4bc0*/  @!P3 LDG.E R115, desc[UR32][R4.64+0x700] ;  /* 0x000700200473b981 */ /* 0x000ea8000c1e1900 */
[----:B------:R-:W2:Y:S01]  /*4bd0*/  @!P5 LDG.E R68, desc[UR32][R4.64+0x100] ;  /* 0x000100200444d981 */ /* 0x000ea2000c1e1900 */
[----:B------:R-:W-:Y:S01]  /*4be0*/  ISETP.NE.AND P5, PT, R69, RZ, PT ;  /* 0x000000ff4500720c */ /* 0x000fe20003fa5270 */
[----:B------:R-:W-:-:S12]  /*4bf0*/  HFMA2 R67, -RZ, RZ, 0, 0 ;  /* 0x00000000ff437431 */ /* 0x000fd800000001ff */
[----:B------:R-:W2:Y:S01]  /*4c00*/  @!P5 LDG.E R70, desc[UR32][R4.64+0x180] ;  /* 0x000180200446d981 */ /* 0x000ea2000c1e1900 */
[----:B------:R-:W-:Y:S02]  /*4c10*/  ISETP.NE.AND P5, PT, R108, RZ, PT ;  /* 0x000000ff6c00720c */ /* 0x000fe40003fa5270 */
[----:B------:R-:W-:-:S11]  /*4c20*/  MOV R108, RZ ;  /* 0x000000ff006c7202 */ /* 0x000fd60000000f00 */
[----:B------:R-:W2:Y:S01]  /*4c30*/  @!P5 LDG.E R67, desc[UR32][R4.64+0x200] ;  /* 0x000200200443d981 */ /* 0x000ea2000c1e1900 */
[----:B------:R-:W-:Y:S01]  /*4c40*/  ISETP.NE.AND P5, PT, R110, RZ, PT ;  /* 0x000000ff6e00720c */ /* 0x000fe20003fa5270 */
[----:B------:R-:W-:-:S12]  /*4c50*/  HFMA2 R69, -RZ, RZ, 0, 0 ;  /* 0x00000000ff457431 */ /* 0x000fd800000001ff */
[----:B------:R-:W2:Y:S01]  /*4c60*/  @!P5 LDG.E R108, desc[UR32][R4.64+0x280] ;  /* 0x00028020046cd981 */ /* 0x000ea2000c1e1900 */
[----:B------:R-:W-:Y:S02]  /*4c70*/  ISETP.NE.AND P5, PT, R112, RZ, PT ;  /* 0x000000ff7000720c */ /* 0x000fe40003fa5270 */
[----:B------:R-:W-:-:S11]  /*4c80*/  MOV R112, RZ ;  /* 0x000000ff00707202 */ /* 0x000fd60000000f00 */
[----:B------:R-:W2:Y:S01]  /*4c90*/  @!P5 LDG.E R69, desc[UR32][R4.64+0x300] ;  /* 0x000300200445d981 */ /* 0x000ea2000c1e1900 */
[----:B------:R-:W-:-:S13]  /*4ca0*/  ISETP.NE.AND P5, PT, R114, RZ, PT ;  /* 0x000000ff7200720c */ /* 0x000fda0003fa5270 */
[----:B------:R-:W2:Y:S01]  /*4cb0*/  @!P5 LDG.E R112, desc[UR32][R4.64+0x380] ;  /* 0x000380200470d981 */ /* 0x000ea2000c1e1900 */
[----:B------:R-:W-:Y:S02]  /*4cc0*/  ISETP.NE.AND P5, PT, R116, RZ, PT ;  /* 0x000000ff7400720c */ /* 0x000fe40003fa5270 */
[----:B------:R-:W-:-:S11]  /*4cd0*/  MOV R114, RZ ;  /* 0x000000ff00727202 */ /* 0x000fd60000000f00 */
[----:B------:R-:W2:Y:S01]  /*4ce0*/  @!P5 LDG.E R109, desc[UR32][R4.64+0x400] ;  /* 0x00040020046dd981 */ /* 0x000ea2000c1e1900 */
[----:B------:R-:W-:Y:S02]  /*4cf0*/  ISETP.NE.AND P5, PT, R117, RZ, PT ;  /* 0x000000ff7500720c */ /* 0x000fe40003fa5270 */
[----:B------:R-:W-:-:S06]  /*4d00*/  MOV R116, RZ ;  /* 0x000000ff00747202 */ /* 0x000fcc0000000f00 */
[----:B------:R-:W2:Y:S05]  /*4d10*/  @!P0 LDG.E R116, desc[UR32][R4.64+0x580] ;  /* 0x0005802004748981 */ /* 0x000eaa000c1e1900 */
[----:B------:R0:W2:Y:S01]  /*4d20*/  @!P5 LDG.E R114, desc[UR32][R4.64+0x480] ;  /* 0x000480200472d981 */ /* 0x0000a2000c1e1900 */
[----:B---3--:R-:W-:Y:S01]  /*4d30*/  FMUL.FTZ R66, R61, -1.4426950216293334961 ;  /* 0xbfb8aa3b3d427820 */ /* 0x008fe20000410000 */
[----:B------:R-:W-:-:S05]  /*4d40*/  FMUL.FTZ R65, R62, -1.4426950216293334961 ;  /* 0xbfb8aa3b3e417820 */ /* 0x000fca0000410000 */
[----:B------:R-:W1:Y:S01]  /*4d50*/  MUFU.EX2 R66, R66 ;  /* 0x0000004200427308 */ /* 0x000e620000000800 */
[----:B----4-:R-:W-:-:S03]  /*4d60*/  FMUL.FTZ R110, R49, -1.4426950216293334961 ;  /* 0xbfb8aa3b316e7820 */ /* 0x010fc60000410000 */
[----:B------:R-:W3:Y:S01]  /*4d70*/  MUFU.EX2 R65, R65 ;  /* 0x0000004100417308 */ /* 0x000ee20000000800 */
[----:B------:R-:W-:Y:S01]  /*4d80*/  FMUL.FTZ R71, R60, -1.4426950216293334961 ;  /* 0xbfb8aa3b3c477820 */ /* 0x000fe20000410000 */
[----:B-----5:R-:W-:Y:S01]  /*4d90*/  FMUL.FTZ R117, R48, -1.4426950216293334961 ;  /* 0xbfb8aa3b30757820 */ /* 0x020fe20000410000 */
[----:B0-----:R-:W-:Y:S01]  /*4da0*/  FMUL.FTZ R4, R46, -1.4426950216293334961 ;  /* 0xbfb8aa3b2e047820 */ /* 0x001fe20000410000 */
[----:B------:R-:W0:Y:S01]  /*4db0*/  MUFU.EX2 R110, R110 ;  /* 0x0000006e006e7308 */ /* 0x000e220000000800 */
[----:B------:R-:W-:Y:S01]  /*4dc0*/  FMUL.FTZ R119, R47, -1.4426950216293334961 ;  /* 0xbfb8aa3b2f777820 */ /* 0x000fe20000410000 */
[----:B-1----:R-:W-:Y:S02]  /*4dd0*/  FADD.FTZ R66, R66, 1 ;  /* 0x3f80000042427421 */ /* 0x002fe40000010000 */
[----:B------:R-:W1:Y:S01]  /*4de0*/  MUFU.EX2 R71, R71 ;  /* 0x0000004700477308 */ /* 0x000e620000000800 */
[----:B---3--:R-:W-:-:S03]  /*4df0*/  FADD.FTZ R65, R65, 1 ;  /* 0x3f80000041417421 */ /* 0x008fc60000010000 */
[----:B------:R-:W3:Y:S01]  /*4e00*/  MUFU.EX2 R117, R117 ;  /* 0x0000007500757308 */ /* 0x000ee20000000800 */
[----:B------:R-:W-:-:S03]  /*4e10*/  FMUL.FTZ R5, R45, -1.4426950216293334961 ;  /* 0xbfb8aa3b2d057820 */ /* 0x000fc60000410000 */
[----:B------:R-:W4:Y:S04]  /*4e20*/  MUFU.EX2 R4, R4 ;  /* 0x0000000400047308 */ /* 0x000f280000000800 */
[----:B------:R-:W-:Y:S01]  /*4e30*/  MUFU.RCP R66, R66 ;  /* 0x0000004200427308 */ /* 0x000fe20000001000 */
[----:B0-----:R-:W-:-:S07]  /*4e40*/  FADD.FTZ R110, R110, 1 ;  /* 0x3f8000006e6e7421 */ /* 0x001fce0000010000 */
[----:B------:R-:W0:Y:S04]  /*4e50*/  MUFU.EX2 R119, R119 ;  /* 0x0000007700777308 */ /* 0x000e280000000800 */
[----:B------:R-:W5:Y:S01]  /*4e60*/  MUFU.RCP R65, R65 ;  /* 0x0000004100417308 */ /* 0x000f620000001000 */
[----:B-1----:R-:W-:Y:S01]  /*4e70*/  FADD.FTZ R71, R71, 1 ;  /* 0x3f80000047477421 */ /* 0x002fe20000010000 */
[----:B---3--:R-:W-:Y:S01]  /*4e80*/  FADD.FTZ R117, R117, 1 ;  /* 0x3f80000075757421 */ /* 0x008fe20000010000 */
[----:B----4-:R-:W-:-:S05]  /*4e90*/  FADD.FTZ R4, R4, 1 ;  /* 0x3f80000004047421 */ /* 0x010fca0000010000 */
[----:B------:R-:W1:Y:S01]  /*4ea0*/  MUFU.EX2 R5, R5 ;  /* 0x0000000500057308 */ /* 0x000e620000000800 */
[----:B------:R-:W-:-:S03]  /*4eb0*/  FMUL.FTZ R125, R39, -1.4426950216293334961 ;  /* 0xbfb8aa3b277d7820 */ /* 0x000fc60000410000 */
[----:B------:R-:W-:Y:S01]  /*4ec0*/  MUFU.RCP R110, R110 ;  /* 0x0000006e006e7308 */ /* 0x000fe20000001000 */
[----:B------:R-:W-:-:S07]  /*4ed0*/  FMUL.FTZ R122, R43, -1.4426950216293334961 ;  /* 0xbfb8aa3b2b7a7820 */ /* 0x000fce0000410000 */
[----:B------:R-:W-:Y:S01]  /*4ee0*/  MUFU.RCP R71, R71 ;  /* 0x0000004700477308 */ /* 0x000fe20000001000 */
[----:B------:R-:W-:-:S07]  /*4ef0*/  FMUL.FTZ R124, R37, -1.4426950216293334961 ;  /* 0xbfb8aa3b257c7820 */ /* 0x000fce0000410000 */
[----:B------:R-:W3:Y:S08]  /*4f00*/  MUFU.RCP R117, R117 ;  /* 0x0000007500757308 */ /* 0x000ef00000001000 */
[----:B------:R-:W4:Y:S04]  /*4f10*/  MUFU.EX2 R125, R125 ;  /* 0x0000007d007d7308 */ /* 0x000f280000000800 */
[----:B------:R-:W3:Y:S01]  /*4f20*/  MUFU.EX2 R122, R122 ;  /* 0x0000007a007a7308 */ /* 0x000ee20000000800 */
[----:B------:R-:W-:Y:S01]  /*4f30*/  FMUL.FTZ R127, R40, -1.4426950216293334961 ;  /* 0xbfb8aa3b287f7820 */ /* 0x000fe20000410000 */
[----:B------:R-:W-:-:S02]  /*4f40*/  FMUL.FTZ R129, R38, -1.4426950216293334961 ;  /* 0xbfb8aa3b26817820 */ /* 0x000fc40000410000 */
[----:B------:R-:W3:Y:S01]  /*4f50*/  MUFU.EX2 R124, R124 ;  /* 0x0000007c007c7308 */ /* 0x000ee20000000800 */
[----:B------:R-:W-:-:S03]  /*4f60*/  FMUL.FTZ R123, R42, -1.4426950216293334961 ;  /* 0xbfb8aa3b2a7b7820 */ /* 0x000fc60000410000 */
[----:B------:R-:W3:Y:S01]  /*4f70*/  MUFU.EX2 R128, R127 ;  /* 0x0000007f00807308 */ /* 0x000ee20000000800 */
[----:B------:R-:W-:-:S03]  /*4f80*/  FMUL.FTZ R121, R44, -1.4426950216293334961 ;  /* 0xbfb8aa3b2c797820 */ /* 0x000fc60000410000 */
[----:B------:R3:W-:Y:S01]  /*4f90*/  MUFU.EX2 R138, R129 ;  /* 0x00000081008a7308 */ /* 0x0007e20000000800 */
[----:B--2---:R-:W-:Y:S04]  /*4fa0*/  STS [R142], R63 ;  /* 0x0000003f8e007388 */ /* 0x004fe80000000800 */
        /* <DEDUP_REMOVED lines=14> */
[----:B------:R4:W-:Y:S01]  /*5090*/  STS [R95+0x780], R120 ;  /* 0x000780785f007388 */ /* 0x0009e20000000800 */
[----:B------:R-:W-:-:S03]  /*50a0*/  NOP ;  /* 0x0000000000007918 */ /* 0x000fc60000000000 */
[----:B------:R-:W2:Y:S04]  /*50b0*/  LDS R63, [R94] ;  /* 0x000000005e3f7984 */ /* 0x000ea80000000800 */
[----:B------:R-:W2:Y:S04]  /*50c0*/  LDS R64, [R94+0x4] ;  /* 0x000004005e407984 */ /* 0x000ea80000000800 */
[----:B------:R-:W-:Y:S04]  /*50d0*/  LDS R69, [R94+0x8] ;  /* 0x000008005e457984 */ /* 0x000fe80000000800 */
[----:B------:R-:W2:Y:S04]  /*50e0*/  LDS R68, [R94+0xc] ;  /* 0x00000c005e447984 */ /* 0x000ea80000000800 */
[----:B------:R-:W2:Y:S01]  /*50f0*/  LDS R67, [R94+0x10] ;  /* 0x000010005e437984 */ /* 0x000ea20000000800 */
[----:B0-----:R-:W-:-:S02]  /*5100*/  FADD.FTZ R114, R119, 1 ;  /* 0x3f80000077727421 */ /* 0x001fc40000010000 */
[----:B------:R0:W2:Y:S01]  /*5110*/  MUFU.RCP R119, R4 ;  /* 0x0000000400777308 */ /* 0x0000a20000001000 */
[----:B-1----:R-:W-:Y:S01]  /*5120*/  FADD.FTZ R116, R5, 1 ;  /* 0x3f80000005747421 */ /* 0x002fe20000010000 */
[----:B-----5:R-:W-:Y:S01]  /*5130*/  FADD.FTZ R5, -R65, 1 ;  /* 0x3f80000041057421 */ /* 0x020fe20000010100 */
[----:B------:R-:W1:Y:S04]  /*5140*/  LDS R70, [R94+0x14] ;  /* 0x000014005e467984 */ /* 0x000e680000000800 */
[----:B------:R-:W5:Y:S01]  /*5150*/  LDS R108, [R94+0x1c] ;  /* 0x00001c005e6c7984 */ /* 0x000f620000000800 */
[----:B0-----:R-:W-:-:S03]  /*5160*/  FADD.FTZ R4, -R66, 1 ;  /* 0x3f80000042047421 */ /* 0x001fc60000010100 */
[----:B------:R-:W0:Y:S01]  /*5170*/  LDS R109, [R94+0x18] ;  /* 0x000018005e6d7984 */ /* 0x000e220000000800 */
[----:B------:R-:W-:Y:S01]  /*5180*/  FFMA.FTZ R112, R61, R4, 1 ;  /* 0x3f8000003d707423 */ /* 0x000fe20000010004 */
[----:B------:R-:W-:Y:S01]  /*5190*/  FFMA.FTZ R5, R62, R5, 1 ;  /* 0x3f8000003e057423 */ /* 0x000fe20000010005 */
[----:B------:R-:W1:Y:S01]  /*51a0*/  MUFU.RCP R116, R116 ;  /* 0x0000007400747308 */ /* 0x000e620000001000 */
[----:B----4-:R-:W-:Y:S01]  /*51b0*/  FADD.FTZ R120, R125, 1 ;  /* 0x3f8000007d787421 */ /* 0x010fe20000010000 */
[----:B---3--:R-:W-:Y:S01]  /*51c0*/  FADD.FTZ R113, -R117, 1 ;  /* 0x3f80000075717421 */ /* 0x008fe20000010100 */
[----:B------:R-:W-:Y:S01]  /*51d0*/  FADD.FTZ R118, R122, 1 ;  /* 0x3f8000007a767421 */ /* 0x000fe20000010000 */
[----:B------:R-:W-:Y:S01]  /*51e0*/  LDS R115, [R94+0x2c] ;  /* 0x00002c005e737984 */ /* 0x000fe20000000800 */
[----:B--2---:R-:W-:-:S04]  /*51f0*/  FMUL.FTZ R4, R36, R63 ;  /* 0x0000003f24047220 */ /* 0x004fc80000410000 */
[----:B------:R-:W-:Y:S01]  /*5200*/  FMUL.FTZ R4, R65, R4 ;  /* 0x0000000441047220 */ /* 0x000fe20000410000 */
[----:B------:R-:W-:-:S03]  /*5210*/  FMUL.FTZ R111, R35, R64 ;  /* 0x00000040236f7220 */ /* 0x000fc60000410000 */
        /* <DEDUP_REMOVED lines=8> */
[----:B------:R-:W2:Y:S01]  /*52a0*/  MUFU.EX2 R123, R123 ;  /* 0x0000007b007b7308 */ /* 0x000ea20000000800 */
[----:B------:R-:W-:Y:S01]  /*52b0*/  FFMA.FTZ R133, R48, R113, 1 ;  /* 0x3f80000030857423 */ /* 0x000fe20000010071 */
[----:B------:R-:W-:Y:S01]  /*52c0*/  FFMA.FTZ R125, R60, R111, 1 ;  /* 0x3f8000003c7d7423 */ /* 0x000fe2000001006f */
[----:B------:R-:W-:Y:S01]  /*52d0*/  FMUL.FTZ R4, R71, R4 ;  /* 0x0000000447047220 */ /* 0x000fe20000410000 */
[----:B------:R3:W-:Y:S01]  /*52e0*/  MUFU.RCP R134, R120 ;  /* 0x0000007800867308 */ /* 0x0007e20000001000 */
[----:B------:R-:W-:Y:S01]  /*52f0*/  FMUL.FTZ R122, R32, R67 ;  /* 0x00000043207a7220 */ /* 0x000fe20000410000 */
[----:B------:R-:W4:Y:S01]  /*5300*/  LDS R111, [R94+0x20] ;  /* 0x000020005e6f7984 */ /* 0x000f220000000800 */
[----:B------:R-:W-:-:S03]  /*5310*/  FADD.FTZ R124, R124, 1 ;  /* 0x3f8000007c7c7421 */ /* 0x000fc60000010000 */
[----:B------:R-:W4:Y:S01]  /*5320*/  LDS R112, [R94+0x24] ;  /* 0x000024005e707984 */ /* 0x000f220000000800 */
[----:B---3--:R-:W-:-:S03]  /*5330*/  FMUL.FTZ R120, R110, R129 ;  /* 0x000000816e787220 */ /* 0x008fc60000410000 */
[----:B------:R-:W3:Y:S01]  /*5340*/  LDS R113, [R94+0x28] ;  /* 0x000028005e717984 */ /* 0x000ee20000000800 */
[----:B------:R-:W5:Y:S01]  /*5350*/  MUFU.EX2 R121, R121 ;  /* 0x0000007900797308 */ /* 0x000f620000000800 */
[----:B------:R-:W-:Y:S01]  /*5360*/  FMUL.FTZ R129, R4, R125 ;  /* 0x0000007d04817220 */ /* 0x000fe20000410000 */
[----:B------:R-:W-:Y:S01]  /*5370*/  FMUL.FTZ R131, R120, R131 ;  /* 0x0000008378837220 */ /* 0x000fe20000410000 */
[----:B------:R-:W-:Y:S01]  /*5380*/  FMUL.FTZ R122, R117, R122 ;  /* 0x0000007a757a7220 */ /* 0x000fe20000410000 */
[----:B------:R-:W-:Y:S01]  /*5390*/  FADD.FTZ R125, -R119, 1 ;  /* 0x3f800000777d7421 */ /* 0x000fe20000010100 */
[----:B-1----:R-:W-:Y:S01]  /*53a0*/  FADD.FTZ R120, -R116, 1 ;  /* 0x3f80000074787421 */ /* 0x002fe20000010100 */
[----:B------:R-:W-:Y:S01]  /*53b0*/  FMUL.FTZ R126, R41, -1.4426950216293334961 ;  /* 0xbfb8aa3b297e7820 */ /* 0x000fe20000410000 */
[----:B------:R-:W-:Y:S01]  /*53c0*/  FADD.FTZ R132, R128, 1 ;  /* 0x3f80000080847421 */ /* 0x000fe20000010000 */
[----:B------:R-:W1:Y:S01]  /*53d0*/  MUFU.RCP R114, R114 ;  /* 0x0000007200727308 */ /* 0x000e620000001000 */
[----:B------:R-:W-:Y:S01]  /*53e0*/  FMUL.FTZ R133, R122, R133 ;  /* 0x000000857a857220 */ /* 0x000fe20000410000 */
[----:B------:R-:W-:Y:S01]  /*53f0*/  FFMA.FTZ R137, R46, R125, 1 ;  /* 0x3f8000002e897423 */ /* 0x000fe2000001007d */
[----:B------:R-:W-:Y:S01]  /*5400*/  FFMA.FTZ R128, R45, R120, 1 ;  /* 0x3f8000002d807423 */ /* 0x000fe20000010078 */
[----:B------:R-:W-:Y:S01]  /*5410*/  LDS R122, [R94+0x34] ;  /* 0x000034005e7a7984 */ /* 0x000fe20000000800 */
[----:B--2---:R-:W-:-:S03]  /*5420*/  FADD.FTZ R123, R123, 1 ;  /* 0x3f8000007b7b7421 */ /* 0x004fc60000010000 */
[----:B------:R2:W-:Y:S01]  /*5430*/  MUFU.RCP R130, R124 ;  /* 0x0000007c00827308 */ /* 0x0005e20000001000 */
[----:B------:R-:W-:Y:S04]  /*5440*/  LDS R120, [R94+0x38] ;  /* 0x000038005e787984 */ /* 0x000fe80000000800 */
[----:B------:R-:W-:Y:S04]  /*5450*/  LDS R125, [R94+0x3c] ;  /* 0x00003c005e7d7984 */ /* 0x000fe80000000800 */
[----:B--2---:R-:W2:Y:S01]  /*5460*/  LDS R124, [R94+0x30] ;  /* 0x000030005e7c7984 */ /* 0x004ea20000000800 */
[----:B------:R-:W0:Y:S01]  /*5470*/  MUFU.EX2 R126, R126 ;  /* 0x0000007e007e7308 */ /* 0x000e220000000800 */
[----:B-----5:R-:W-:-:S03]  /*5480*/  FADD.FTZ R121, R121, 1 ;  /* 0x3f80000079797421 */ /* 0x020fc60000010000 */
[----:B------:R-:W5:Y:S01]  /*5490*/  MUFU.RCP R118, R118 ;  /* 0x0000007600767308 */ /* 0x000f620000001000 */
[----:B------:R-:W-:Y:S01]  /*54a0*/  FADD.FTZ R138, R138, 1 ;  /* 0x3f8000008a8a7421 */ /* 0x000fe20000010000 */
[----:B-1----:R-:W-:Y:S01]  /*54b0*/  FADD.FTZ R4, -R114, 1 ;  /* 0x3f80000072047421 */ /* 0x002fe20000010100 */
[----:B------:R-:W-:Y:S01]  /*54c0*/  FMUL.FTZ R135, R31, R70 ;  /* 0x000000461f877220 */ /* 0x000fe20000410000 */
[----:B------:R-:W-:Y:S01]  /*54d0*/  FMUL.FTZ R139, R23, R108 ;  /* 0x0000006c178b7220 */ /* 0x000fe20000410000 */
[----:B------:R-:W-:Y:S06]  /*54e0*/  BAR.SYNC.DEFER_BLOCKING 0x0 ;  /* 0x0000000000007b1d */ /* 0x000fec0000010000 */
[----:B------:R-:W1:Y:S01]  /*54f0*/  MUFU.RCP R123, R123 ;  /* 0x0000007b007b7308 */ /* 0x000e620000001000 */
[----:B0-----:R-:W-:-:S07]  /*5500*/  FADD.FTZ R126, R126, 1 ;  /* 0x3f8000007e7e7421 */ /* 0x001fce0000010000 */
[----:B------:R-:W0:Y:S01]  /*5510*/  MUFU.RCP R121, R121 ;  /* 0x0000007900797308 */ /* 0x000e220000001000 */
[----:B------:R-:W-:Y:S01]  /*5520*/  FFMA.FTZ R4, R47, R4, 1 ;  /* 0x3f8000002f047423 */ /* 0x000fe20000010004 */
[----:B------:R-:W-:Y:S01]  /*5530*/  FMUL.FTZ R135, R114, R135 ;  /* 0x0000008772877220 */ /* 0x000fe20000410000 */
[----:B------:R-:W-:-:S05]  /*5540*/  FMUL.FTZ R139, R116, R139 ;  /* 0x0000008b748b7220 */ /* 0x000fca0000410000 */
[----:B------:R-:W2:Y:S08]  /*5550*/  MUFU.RCP R153, R132 ;  /* 0x0000008400997308 */ /* 0x000eb00000001000 */
[----:B------:R-:W2:Y:S01]  /*5560*/  MUFU.RCP R157, R138 ;  /* 0x0000008a009d7308 */ /* 0x000ea20000001000 */
[----:B------:R-:W-:Y:S01]  /*5570*/  FMUL.FTZ R135, R135, R4 ;  /* 0x0000000487877220 */ /* 0x000fe20000410000 */
[----:B------:R-:W-:-:S06]  /*5580*/  FMUL.FTZ R139, R139, R128 ;  /* 0x000000808b8b7220 */ /* 0x000fcc0000410000 */
[----:B------:R4:W2:Y:S01]  /*5590*/  MUFU.RCP R136, R126 ;  /* 0x0000007e00887308 */ /* 0x0008a20000001000 */
[----:B-----5:R-:W-:Y:S01]  /*55a0*/  FADD.FTZ R4, -R118, 1 ;  /* 0x3f80000076047421 */ /* 0x020fe20000010100 */
[----:B-1----:R-:W-:Y:S01]  /*55b0*/  FADD.FTZ R143, -R123, 1 ;  /* 0x3f8000007b8f7421 */ /* 0x002fe20000010100 */
[----:B------:R-:W-:Y:S01]  /*55c0*/  FADD.FTZ R128, -R130, 1 ;  /* 0x3f80000082807421 */ /* 0x000fe20000010100 */
[----:B----4-:R-:W-:-:S04]  /*55d0*/  FMUL.FTZ R126, R30, R109 ;  /* 0x0000006d1e7e7220 */ /* 0x010fc80000410000 */
[----:B------:R-:W-:Y:S01]  /*55e0*/  FMUL.FTZ R126, R119, R126 ;  /* 0x0000007e777e7220 */ /* 0x000fe20000410000 */
[----:B------:R-:W-:Y:S01]  /*55f0*/  FFMA.FTZ R145, R42, R143, 1 ;  /* 0x3f8000002a917423 */ /* 0x000fe2000001008f */
[----:B------:R-:W-:Y:S02]  /*5600*/  FFMA.FTZ R132, R37, R128, 1 ;  /* 0x3f80000025847423 */ /* 0x000fe40000010080 */
[----:B------:R-:W-:Y:S01]  /*5610*/  FMUL.FTZ R137, R126, R137 ;  /* 0x000000897e897220 */ /* 0x000fe20000410000 */
[----:B------:R-:W-:Y:S01]  /*5620*/  FFMA.FTZ R126, R43, R4, 1 ;  /* 0x3f8000002b7e7423 */ /* 0x000fe20000010004 */
[----:B0-----:R-:W-:Y:S01]  /*5630*/  FADD.FTZ R141, -R121, 1 ;  /* 0x3f800000798d7421 */ /* 0x001fe20000010100 */
[----:B------:R-:W-:Y:S01]  /*5640*/  FMUL.FTZ R4, R6, R111 ;  /* 0x0000006f06047220 */ /* 0x000fe20000410000 */
[----:B------:R-:W-:Y:S01]  /*5650*/  FMUL.FTZ R143, R7, R112 ;  /* 0x00000070078f7220 */ /* 0x000fe20000410000 */
[----:B---3--:R-:W-:Y:S01]  /*5660*/  FMUL.FTZ R128, R26, R113 ;  /* 0x000000711a807220 */ /* 0x008fe20000410000 */
[----:B------:R-:W-:Y:S01]  /*5670*/  FMUL.FTZ R147, R24, R115 ;  /* 0x0000007318937220 */ /* 0x000fe20000410000 */
[----:B------:R-:W-:Y:S01]  /*5680*/  FFMA.FTZ R141, R44, R141, 1 ;  /* 0x3f8000002c8d7423 */ /* 0x000fe2000001008d */
[----:B------:R-:W-:Y:S01]  /*5690*/  FMUL.FTZ R4, R121, R4 ;  /* 0x0000000479047220 */ /* 0x000fe20000410000 */
[----:B------:R-:W-:Y:S01]  /*56a0*/  FMUL.FTZ R143, R118, R143 ;  /* 0x0000008f768f7220 */ /* 0x000fe20000410000 */
[----:B------:R-:W-:Y:S01]  /*56b0*/  FMUL.FTZ R128, R123, R128 ;  /* 0x000000807b807220 */ /* 0x000fe20000410000 */
[----:B------:R-:W-:Y:S01]  /*56c0*/  FMUL.FTZ R147, R130, R147 ;  /* 0x0000009382937220 */ /* 0x000fe20000410000 */
[----:B--2---:R-:W-:Y:S01]  /*56d0*/  FADD.FTZ R149, -R153, 1 ;  /* 0x3f80000099957421 */ /* 0x004fe20000010100 */
        /* <DEDUP_REMOVED lines=141> */
[----:B---3--:R-:W-:Y:S01]  /*5fb0*/  FFMA.FTZ R131, R89, R110, R24 ;  /* 0x0000006e59837223 */ /* 0x008fe20000010018 */
[----:B----4-:R-:W-:Y:S06]  /*5fc0*/  BRA.U !UP0, `(.L_x_7438) ;  /* 0x0000000508787547 */ /* 0x010fec000b800000 */
        /* <DEDUP_REMOVED lines=39> */
[----:B------:R-:W-:Y:S01]  /*6240*/  LDS R23, [R142] ;  /* 0x000000008e177984 */ /* 0x000fe20000000800 */
[----:B0-----:R-:W-:-:S03]  /*6250*/  IADD3 R5, P1, PT, R22, UR8, RZ ;  /* 0x0000000816057c10 */ /* 0x001fc6000ff3e0ff */
        /* <DEDUP_REMOVED lines=53> */
.L_x_7438:
        /* <DEDUP_REMOVED lines=83> */
.L_x_7537:
        /* <DEDUP_REMOVED lines=123> */
[----:B------:R-:W2:Y:S04]  /*7290*/  @!P3 LDG.E R111, desc[UR32][R64.64+0xd80] ;  /* 0x000d8020406fb981 */ /* 0x000ea8000c1e1900 */
[----:B------:R-:W2:Y:S01]  /*72a0*/  @!P5 LDG.E R131, desc[UR32][R64.64+0xe00] ;  /* 0x000e00204083d981 */ /* 0x000ea2000c1e1900 */
[----:B------:R-:W-:-:S03]  /*72b0*/  UMOV UR26, UR28 ;  /* 0x0000001c001a7c82 */ /* 0x000fc60008000000 */
[----:B------:R-:W2:Y:S01]  /*72c0*/  @!P2 LDG.E R133, desc[UR32][R64.64+0xe80] ;  /* 0x000e80204085a981 */ /* 0x000ea2000c1e1900 */
[----:B------:R-:W-:Y:S01]  /*72d0*/  LOP3.LUT R60, R60, 0x3c0, RZ, 0xfc, !PT ;  /* 0x000003c03c3c7812 */ /* 0x000fe200078efcff */
[----:B----4-:R-:W-:Y:S01]  /*72e0*/  UIMAD.WIDE.U32 UR36, UR8, UR40, UR26 ;  /* 0x00000028082472a5 */ /* 0x010fe2000f8e001a */
[----:B------:R-:W-:Y:S02]  /*72f0*/  LOP3.LUT R61, R122, 0x3e0, R123, 0xfe, !PT ;  /* 0x000003e07a3d7812 */ /* 0x000fe400078efe7b */
        /* <DEDUP_REMOVED lines=185> */
[C---:B0-----:R-:W-:Y:S01]  /*7e90*/  FMUL.FTZ R136, R69.reuse, R145 ;  /* 0x0000009145887220 */ /* 0x041fe20000410000 */
[C---:B--2---:R-:W-:Y:S02]  /*7ea0*/  FMUL.FTZ R113, R68.reuse, R73 ;  /* 0x0000004944717220 */ /* 0x044fe40000410000 */
[----:B------:R-:W-:Y:S01]  /*7eb0*/  STS [R70+0xd80], R111 ;  /* 0x000d806f46007388 */ /* 0x000fe20000000800 */
[----:B------:R0:W2:Y:S03]  /*7ec0*/  MUFU.COS R155, R137 ;  /* 0x00000089009b7308 */ /* 0x0000a60000000000 */
[----:B------:R-:W-:Y:S04]  /*7ed0*/  STS [R116+0xe00], R131 ;  /* 0x000e008374007388 */ /* 0x000fe80000000800 */
[----:B------:R5:W-:Y:S01]  /*7ee0*/  STS [R66+0xe80], R133 ;  /* 0x000e808542007388 */ /* 0x000be20000000800 */
[----:B0-----:R-:W-:Y:S01]  /*7ef0*/  FMUL.FTZ R137, R69, R146 ;  /* 0x0000009245897220 */ /* 0x001fe20000410000 */
[C---:B------:R-:W-:Y:S01]  /*7f00*/  FMUL.FTZ R69, R68.reuse, R58 ;  /* 0x0000003a44457220 */ /* 0x040fe20000410000 */
[----:B------:R-:W-:Y:S01]  /*7f10*/  UIADD3 UR26, UPT, UPT, UR16, -0x1, URZ ;  /* 0xffffffff101a7890 */ /* 0x000fe2000fffe0ff */
[C---:B---3--:R-:W-:Y:S01]  /*7f20*/  FMUL.FTZ R110, R68.reuse, R72 ;  /* 0x00000048446e7220 */ /* 0x048fe20000410000 */
[----:B-----5:R-:W-:Y:S01]  /*7f30*/  FMUL.FTZ R66, R68, R57 ;  /* 0x0000003944427220 */ /* 0x020fe20000410000 */
[----:B------:R-:W0:Y:S01]  /*7f40*/  MUFU.EX2 R113, R113 ;  /* 0x0000007100717308 */ /* 0x000e220000000800 */
[----:B------:R-:W-:Y:S01]  /*7f50*/  IADD3 R211, PT, PT, R152, 0x3c0, RZ ;  /* 0x000003c098d37810 */ /* 0x000fe20007ffe0ff */
[----:B------:R-:W-:-:S02]  /*7f60*/  ULEA.HI UR36, UR26, UR26, URZ, 0x1 ;  /* 0x0000001a1a247291 */ /* 0x000fc4000f8f08ff */
[----:B------:R-:W1:Y:S01]  /*7f70*/  MUFU.EX2 R69, R69 ;  /* 0x0000004500457308 */ /* 0x000e620000000800 */
[----:B------:R-:W-:-:S03]  /*7f80*/  IADD3 R213, PT, PT, R152, 0x3e0, RZ ;  /* 0x000003e098d57810 */ /* 0x000fc60007ffe0ff */
[----:B------:R-:W3:Y:S01]  /*7f90*/  MUFU.EX2 R66, R66 ;  /* 0x0000004200427308 */ /* 0x000ee20000000800 */
[----:B------:R-:W-:Y:S01]  /*7fa0*/  SHF.L.U32 R63, R63, 0x5, RZ ;  /* 0x000000053f3f7819 */ /* 0x000fe200000006ff */
[----:B------:R-:W-:Y:S01]  /*7fb0*/  ULOP3.LUT UR36, UR36, 0xfffffe, URZ, 0xc0, !UPT ;  /* 0x00fffffe24247892 */ /* 0x000fe2000f8ec0ff */
[-C--:B------:R-:W-:Y:S01]  /*7fc0*/  LEA.HI.SX32 R211, R211, R152.reuse, 0x1b ;  /* 0x00000098d3d37211 */ /* 0x080fe200078fdaff */
[----:B------:R-:W5:Y:S01]  /*7fd0*/  MUFU.EX2 R110, R110 ;  /* 0x0000006e006e7308 */ /* 0x000f620000000800 */
[----:B------:R-:W-:Y:S01]  /*7fe0*/  LEA.HI.SX32 R213, R213, R152, 0x1b ;  /* 0x00000098d5d57211 */ /* 0x000fe200078fdaff */
[----:B------:R-:W-:Y:S01]  /*7ff0*/  FMUL.FTZ R121, R52, UR37 ;  /* 0x0000002534797c20 */ /* 0x000fe20008410000 */
[----:B------:R-:W-:Y:S01]  /*8000*/  LEA.HI.SX32 R63, R63, R63, 0x1b ;  /* 0x0000003f3f3f7211 */ /* 0x000fe200078fdaff */
[----:B------:R-:W-:Y:S01]  /*8010*/  UIADD3 UR26, UPT, UPT, UR26, -UR36, URZ ;  /* 0x800000241a1a7290 */ /* 0x000fe2000fffe0ff */
[----:B------:R-:W-:Y:S02]  /*8020*/  LEA R211, R211, UR25, 0x2 ;  /* 0x00000019d3d37c11 */ /* 0x000fe4000f8e10ff */
[----:B------:R-:W-:Y:S01]  /*8030*/  LEA R108, R213, UR25, 0x2 ;  /* 0x00000019d56c7c11 */ /* 0x000fe2000f8e10ff */
[----:B------:R-:W-:Y:S01]  /*8040*/  FMUL.RZ R121, R121, 0.15915493667125701904 ;  /* 0x3e22f98379797820 */ /* 0x000fe2000040c000 */
[----:B------:R-:W-:Y:S01]  /*8050*/  LEA R63, R63, UR25, 0x2 ;  /* 0x000000193f3f7c11 */ /* 0x000fe2000f8e10ff */
[----:B------:R-:W-:Y:S01]  /*8060*/  FMUL.FTZ R71, R68, R75 ;  /* 0x0000004b44477220 */ /* 0x000fe20000410000 */
[----:B0-----:R-:W-:Y:S01]  /*8070*/  FMUL.FTZ R131, R113, R64 ;  /* 0x0000004071837220 */ /* 0x001fe20000410000 */
[----:B------:R-:W-:Y:S01]  /*8080*/  ULEA UR26, UR26, UR8, 0x8 ;  /* 0x000000081a1a7291 */ /* 0x000fe2000f8e40ff */
[----:B------:R-:W-:Y:S01]  /*8090*/  FMUL.FTZ R159, R54, UR37 ;  /* 0x00000025369f7c20 */ /* 0x000fe20008410000 */
[----:B----4-:R-:W-:Y:S01]  /*80a0*/  STS [R211+0xf00], R140 ;  /* 0x000f008cd3007388 */ /* 0x010fe20000000800 */
[----:B------:R-:W-:Y:S01]  /*80b0*/  FMUL.FTZ R64, R68, R55 ;  /* 0x0000003744407220 */ /* 0x000fe20000410000 */
[C---:B-1----:R-:W-:Y:S01]  /*80c0*/  FMUL.FTZ R123, R69.reuse, R123 ;  /* 0x0000007b457b7220 */ /* 0x042fe20000410000 */
[----:B------:R-:W-:Y:S01]  /*80d0*/  FMUL.FTZ R122, R69, R122 ;  /* 0x0000007a457a7220 */ /* 0x000fe20000410000 */
[----:B---3--:R-:W-:Y:S01]  /*80e0*/  FMUL.FTZ R120, R66, R65 ;  /* 0x0000004142787220 */ /* 0x008fe20000410000 */
[----:B------:R0:W-:Y:S01]  /*80f0*/  STS [R108+0xf80], R139 ;  /* 0x000f808b6c007388 */ /* 0x0001e20000000800 */
[C---:B------:R-:W-:Y:S01]  /*8100*/  FMUL.FTZ R69, R68.reuse, R53 ;  /* 0x0000003544457220 */ /* 0x040fe20000410000 */
[C---:B------:R-:W-:Y:S01]  /*8110*/  FMUL.FTZ R65, R68.reuse, R52 ;  /* 0x0000003444417220 */ /* 0x040fe20000410000 */
[----:B------:R-:W1:Y:S01]  /*8120*/  MUFU.SIN R152, R162 ;  /* 0x000000a200987308 */ /* 0x000e620000000400 */
[----:B------:R-:W-:Y:S01]  /*8130*/  FMUL.FTZ R70, R68, R59 ;  /* 0x0000003b44467220 */ /* 0x000fe20000410000 */
[----:B------:R-:W-:-:S06]  /*8140*/  NOP ;  /* 0x0000000000007918 */ /* 0x000fcc0000000000 */
[----:B------:R-:W-:Y:S01]  /*8150*/  MUFU.COS R153, R162 ;  /* 0x000000a200997308 */ /* 0x000fe20000000000 */
[----:B------:R-:W3:Y:S01]  /*8160*/  LDS R189, [R63+0x4] ;  /* 0x000004003fbd7984 */ /* 0x000ee20000000800 */
[----:B------:R-:W-:Y:S01]  /*8170*/  FMUL.RZ R159, R159, 0.15915493667125701904 ;  /* 0x3e22f9839f9f7820 */ /* 0x000fe2000040c000 */
[C---:B-----5:R-:W-:Y:S01]  /*8180*/  FMUL.FTZ R129, R110.reuse, R129 ;  /* 0x000000816e817220 */ /* 0x060fe20000410000 */
[----:B------:R-:W-:Y:S01]  /*8190*/  FMUL.FTZ R128, R110, R128 ;  /* 0x000000806e807220 */ /* 0x000fe20000410000 */
[----:B------:R-:W4:Y:S01]  /*81a0*/  LDS R188, [R63+0xc] ;  /* 0x00000c003fbc7984 */ /* 0x000f220000000800 */
[----:B------:R-:W-:Y:S02]  /*81b0*/  R2UR UR36, R60 ;  /* 0x000000003c2472ca */ /* 0x000fe400000e0000 */
[----:B------:R-:W-:Y:S01]  /*81c0*/  MUFU.SIN R150, R121 ;  /* 0x0000007900967308 */ /* 0x000fe20000000400 */
[C---:B------:R-:W-:Y:S01]  /*81d0*/  IADD3 R164, PT, PT, R190.reuse, 0x200, RZ ;  /* 0x00000200bea47810 */ /* 0x040fe20007ffe0ff */
[----:B------:R-:W5:Y:S01]  /*81e0*/  LDS R187, [R63+0x14] ;  /* 0x000014003fbb7984 */ /* 0x000f620000000800 */
[----:B------:R-:W-:-:S02]  /*81f0*/  ISETP.NE.AND P0, PT, R190, RZ, PT ;  /* 0x000000ffbe00720c */ /* 0x000fc40003f05270 */
[----:B------:R-:W-:Y:S01]  /*8200*/  MOV R60, UR26 ;  /* 0x0000001a003c7c02 */ /* 0x000fe20008000f00 */
[----:B------:R-:W5:Y:S02]  /*8210*/  LDS R186, [R63+0x1c] ;  /* 0x00001c003fba7984 */ /* 0x000f640000000800 */
[----:B------:R-:W0:Y:S02]  /*8220*/  MUFU.COS R154, R121 ;  /* 0x00000079009a7308 */ /* 0x000e240000000000 */
[----:B------:R-:W5:Y:S04]  /*8230*/  LDS R185, [R63+0x24] ;  /* 0x000024003fb97984 */ /* 0x000f680000000800 */
[----:B------:R-:W5:Y:S02]  /*8240*/  LDS R184, [R63+0x2c] ;  /* 0x00002c003fb87984 */ /* 0x000f640000000800 */
[----:B------:R-:W2:Y:S02]  /*8250*/  MUFU.EX2 R71, R71 ;  /* 0x0000004700477308 */ /* 0x000ea40000000800 */
[----:B------:R-:W5:Y:S02]  /*8260*/  LDS R183, [R63+0x34] ;  /* 0x000034003fb77984 */ /* 0x000f640000000800 */
[----:B------:R-:W1:Y:S02]  /*8270*/  MUFU.EX2 R110, R69 ;  /* 0x00000045006e7308 */ /* 0x000e640000000800 */
[----:B------:R-:W5:Y:S02]  /*8280*/  LDS R182, [R63+0x3c] ;  /* 0x00003c003fb67984 */ /* 0x000f640000000800 */
[----:B------:R-:W0:Y:S02]  /*8290*/  MUFU.EX2 R64, R64 ;  /* 0x0000004000407308 */ /* 0x000e240000000800 */
[----:B------:R-:W5:Y:S02]  /*82a0*/  LDS R181, [R63+0x44] ;  /* 0x000044003fb57984 */ /* 0x000f640000000800 */
[----:B------:R-:W3:Y:S02]  /*82b0*/  MUFU.EX2 R65, R65 ;  /* 0x0000004100417308 */ /* 0x000ee40000000800 */
[----:B------:R-:W5:Y:S01]  /*82c0*/  LDS R180, [R63+0x4c] ;  /* 0x00004c003fb47984 */ /* 0x000f620000000800 */
[----:B------:R-:W-:Y:S01]  /*82d0*/  SEL R60, R60, R164, !P0 ;  /* 0x000000a43c3c7207 */ /* 0x000fe20004000000 */
[----:B------:R-:W4:Y:S02]  /*82e0*/  MUFU.EX2 R70, R70 ;  /* 0x0000004600467308 */ /* 0x000f240000000800 */
[----:B------:R-:W5:Y:S04]  /*82f0*/  LDS R179, [R63+0x54] ;  /* 0x000054003fb37984 */ /* 0x000f680000000800 */
[----:B------:R-:W5:Y:S01]  /*8300*/  LDS R175, [R63+0x74] ;  /* 0x000074003faf7984 */ /* 0x000f620000000800 */
[----:B------:R-:W-:Y:S03]  /*8310*/  MUFU.SIN R147, R159 ;  /* 0x0000009f00937308 */ /* 0x000fe60000000400 */
[----:B------:R-:W5:Y:S04]  /*8320*/  LDS R178, [R63+0x5c] ;  /* 0x00005c003fb27984 */ /* 0x000f680000000800 */
[----:B------:R-:W5:Y:S01]  /*8330*/  LDS R177, [R63+0x64] ;  /* 0x000064003fb17984 */ /* 0x000f620000000800 */
[----:B------:R2:W-:Y:S03]  /*8340*/  MUFU.COS R143, R159 ;  /* 0x0000009f008f7308 */ /* 0x0005e60000000000 */
[----:B------:R-:W5:Y:S04]  /*8350*/  LDS R176, [R63+0x6c] ;  /* 0x00006c003fb07984 */ /* 0x000f680000000800 */
        /* <DEDUP_REMOVED lines=19> */
[----:B------:R-:W-:Y:S01]  /*8490*/  FMUL.FTZ R121, R66, R148 ;  /* 0x0000009442797220 */ /* 0x000fe20000410000 */
[----:B------:R-:W-:Y:S01]  /*84a0*/  FMUL.FTZ R66, R50, UR37 ;  /* 0x0000002532427c20 */ /* 0x000fe20008410000 */
[C---:B------:R-:W-:Y:S01]  /*84b0*/  FMUL.FTZ R135, R71.reuse, R144 ;  /* 0x0000009047877220 */ /* 0x040fe20000410000 */
[----:B------:R-:W-:Y:S01]  /*84c0*/  MUFU.SIN R62, R117 ;  /* 0x00000075003e7308 */ /* 0x000fe20000000400 */
[----:B------:R-:W-:Y:S01]  /*84d0*/  FMUL.FTZ R134, R71, R142 ;  /* 0x0000008e47867220 */ /* 0x000fe20000410000 */
[----:B-1----:R-:W-:Y:S01]  /*84e0*/  FMUL.FTZ R111, R110, R155 ;  /* 0x0000009b6e6f7220 */ /* 0x002fe20000410000 */
[----:B------:R-:W-:Y:S01]  /*84f0*/  FMUL.FTZ R71, R68, R56 ;  /* 0x0000003844477220 */ /* 0x000fe20000410000 */
[----:B0-----:R-:W-:Y:S01]  /*8500*/  FMUL.FTZ R116, R64, R152 ;  /* 0x0000009840747220 */ /* 0x001fe20000410000 */
[----:B------:R-:W-:Y:S01]  /*8510*/  FMUL.FTZ R110, R110, R109 ;  /* 0x0000006d6e6e7220 */ /* 0x000fe20000410000 */
[----:B------:R-:W-:-:S02]  /*8520*/  FMUL.FTZ R112, R68, R74 ;  /* 0x0000004a44707220 */ /* 0x000fc40000410000 */
[----:B------:R0:W1:Y:S01]  /*8530*/  MUFU.COS R67, R117 ;  /* 0x0000007500437308 */ /* 0x0000620000000000 */
[C---:B---3--:R-:W-:Y:S01]  /*8540*/  FMUL.FTZ R109, R65.reuse, R154 ;  /* 0x0000009a416d7220 */ /* 0x048fe20000410000 */
[----:B------:R-:W-:Y:S01]  /*8550*/  FMUL.FTZ R108, R65, R150 ;  /* 0x00000096416c7220 */ /* 0x000fe20000410000 */
[C---:B----4-:R-:W-:Y:S01]  /*8560*/  FMUL.FTZ R125, R70.reuse, R125 ;  /* 0x0000007d467d7220 */ /* 0x050fe20000410000 */
[----:B------:R-:W-:Y:S01]  /*8570*/  FMUL.FTZ R124, R70, R124 ;  /* 0x0000007c467c7220 */ /* 0x000fe20000410000 */
[----:B------:R-:W-:Y:S01]  /*8580*/  FMUL.RZ R66, R66, 0.15915493667125701904 ;  /* 0x3e22f98342427820 */ /* 0x000fe2000040c000 */
[----:B------:R-:W-:Y:S01]  /*8590*/  FMUL.FTZ R65, R68, R51 ;  /* 0x0000003344417220 */ /* 0x000fe20000410000 */
[----:B0-----:R-:W-:Y:S01]  /*85a0*/  FMUL.FTZ R117, R64, R153 ;  /* 0x0000009940757220 */ /* 0x001fe20000410000 */
[C---:B------:R-:W-:Y:S01]  /*85b0*/  FMUL.FTZ R64, R68.reuse, R77 ;  /* 0x0000004d44407220 */ /* 0x040fe20000410000 */
[C---:B------:R-:W-:Y:S01]  /*85c0*/  FMUL.FTZ R70, R68.reuse, R54 ;  /* 0x0000003644467220 */ /* 0x040fe20000410000 */
[----:B------:R-:W-:Y:S01]  /*85d0*/  FMUL.FTZ R68, R68, R50 ;  /* 0x0000003244447220 */ /* 0x000fe20000410000 */
[----:B------:R0:W-:Y:S04]  /*85e0*/  MUFU.EX2 R118, R71 ;  /* 0x0000004700767308 */ /* 0x0001e80000000800 */
[----:B------:R-:W-:Y:S08]  /*85f0*/  MUFU.SIN R69, R66 ;  /* 0x0000004200457308 */ /* 0x000ff00000000400 */
[----:B0-----:R-:W0:Y:S01]  /*8600*/  MUFU.COS R71, R66 ;  /* 0x0000004200477308 */ /* 0x001e220000000000 */
[----:B------:R-:W-:-:S07]  /*8610*/  R2UR UR49, R61 ;  /* 0x000000003d3172ca */ /* 0x000fce00000e0000 */
[----:B------:R-:W3:Y:S04]  /*8620*/  MUFU.EX2 R112, R112 ;  /* 0x0000007000707308 */ /* 0x000ee80000000800 */
[----:B------:R-:W4:Y:S04]  /*8630*/  MUFU.EX2 R64, R64 ;  /* 0x0000004000407308 */ /* 0x000f280000000800 */
[----:B------:R-:W1:Y:S04]  /*8640*/  MUFU.EX2 R65, R65 ;  /* 0x0000004100417308 */ /* 0x000e680000000800 */
[----:B------:R-:W0:Y:S04]  /*8650*/  MUFU.EX2 R68, R68 ;  /* 0x0000004400447308 */ /* 0x000e280000000800 */
[----:B------:R-:W2:Y:S01]  /*8660*/  MUFU.EX2 R70, R70 ;  /* 0x0000004600467308 */ /* 0x000ea20000000800 */
[----:B------:R-:W-:Y:S01]  /*8670*/  ISETP.NE.AND P2, PT, R190, 0x3f, PT ;  /* 0x0000003fbe00780c */ /* 0x000fe20003f45270 */
[----:B---3--:R-:W-:Y:S01]  /*8680*/  FMUL.FTZ R132, R112, R138 ;  /* 0x0000008a70847220 */ /* 0x008fe20000410000 */
[C---:B----4-:R-:W-:Y:S01]  /*8690*/  FMUL.FTZ R126, R64.reuse, R126 ;  /* 0x0000007e407e7220 */ /* 0x050fe20000410000 */
[----:B------:R-:W-:Y:S01]  /*86a0*/  FMUL.FTZ R127, R64, R127 ;  /* 0x0000007f407f7220 */ /* 0x000fe20000410000 */
[----:B------:R-:W-:Y:S01]  /*86b0*/  LEA R60, R60, UR25, 0x3 ;  /* 0x000000193c3c7c11 */ /* 0x000fe2000f8e18ff */
[C---:B-1----:R-:W-:Y:S01]  /*86c0*/  FMUL.FTZ R139, R65.reuse, R67 ;  /* 0x00000043418b7220 */ /* 0x042fe20000410000 */
[----:B------:R-:W-:Y:S01]  /*86d0*/  FMUL.FTZ R138, R65, R62 ;  /* 0x0000003e418a7220 */ /* 0x000fe20000410000 */
[----:B------:R-:W-:Y:S01]  /*86e0*/  FMUL.FTZ R62, R189, UR36 ;  /* 0x00000024bd3e7c20 */ /* 0x000fe20008410000 */
[----:B------:R-:W-:Y:S01]  /*86f0*/  FMUL.FTZ R65, R188, UR36 ;  /* 0x00000024bc417c20 */ /* 0x000fe20008410000 */
[----:B------:R-:W-:Y:S01]  /*8700*/  FMUL.FTZ R133, R112, R141 ;  /* 0x0000008d70857220 */ /* 0x000fe20000410000 */
[----:B------:R-:W-:Y:S01]  /*8710*/  FMUL.FTZ R130, R113, R130 ;  /* 0x0000008271827220 */ /* 0x000fe20000410000 */
[C---:B0-----:R-:W-:Y:S01]  /*8720*/  FMUL.FTZ R156, R68.reuse, R71 ;  /* 0x00000047449c7220 */ /* 0x041fe20000410000 */
[----:B------:R-:W-:Y:S01]  /*8730*/  FMUL.FTZ R155, R68, R69 ;  /* 0x00000045449b7220 */ /* 0x000fe20000410000 */
[----:B-----5:R-:W-:Y:S01]  /*8740*/  FMUL.FTZ R64, R187, UR36 ;  /* 0x00000024bb407c20 */ /* 0x020fe20008410000 */
[----:B------:R-:W-:Y:S01]  /*8750*/  FMUL.FTZ R67, R186, UR36 ;  /* 0x00000024ba437c20 */ /* 0x000fe20008410000 */
[----:B------:R-:W-:Y:S01]  /*8760*/  FMUL.FTZ R66, R185, UR36 ;  /* 0x00000024b9427c20 */ /* 0x000fe20008410000 */
[C---:B--2---:R-:W-:Y:S01]  /*8770*/  FMUL.FTZ R113, R70.reuse, R143 ;  /* 0x0000008f46717220 */ /* 0x044fe20000410000 */
        /* <DEDUP_REMOVED lines=60> */
.L_x_7441:
[----:B------:R-:W-:-:S06]  /*8b40*/  LEA R114, R190, UR25, 0x3 ;  /* 0x00000019be727c11 */ /* 0x000fcc000f8e18ff */
[----:B------:R-:W0:Y:S02]  /*8b50*/  LDS.64 R114, [R114+0x5a68] ;  /* 0x005a680072727984 */ /* 0x000e240000000a00 */
.L_x_7442:
[----:B------:R-:W-:Y:S05]  /*8b60*/  BSYNC.RECONVERGENT B0 ;  /* 0x0000000000007941 */ /* 0x000fea0003800200 */
.L_x_7440:
        /* <DEDUP_REMOVED lines=247> */
.L_x_7565:
        /* <DEDUP_REMOVED lines=13> */
.L_x_7568:
[----:B------:R-:W-:-:S03]  /*9bb0*/  UMOV UR26, 0xffffffff ;  /* 0xffffffff001a7882 */ /* 0x000fc60000000000 */
[----:B------:R-:W-:Y:S05]  /*9bc0*/  BRA.DIV UR26, `(.L_x_7446) ;  /* 0x0000008a1a3c7947 */ /* 0x000fea000b800000 */
.L_x_7571:
[----:B------:R-:W-:-:S03]  /*9bd0*/  UMOV UR26, 0xffffffff ;  /* 0xffffffff001a7882 */ /* 0x000fc60000000000 */
[----:B------:R-:W-:Y:S05]  /*9be0*/  BRA.DIV UR26, `(.L_x_7447) ;  /* 0x0000008a1a5c7947 */ /* 0x000fea000b800000 */
.L_x_7574:
[----:B------:R-:W-:-:S03]  /*9bf0*/  UMOV UR26, 0xffffffff ;  /* 0xffffffff001a7882 */ /* 0x000fc60000000000 */
[----:B------:R-:W-:Y:S05]  /*9c00*/  BRA.DIV UR26, `(.L_x_7448) ;  /* 0x0000008a1a7c7947 */ /* 0x000fea000b800000 */
.L_x_7577:
        /* <DEDUP_REMOVED lines=10> */
.L_x_7587:
        /* <DEDUP_REMOVED lines=23> */
.L_x_7443:
        /* <DEDUP_REMOVED lines=316> */
.L_x_7592:
        /* <DEDUP_REMOVED lines=13> */
.L_x_7453:
[----:B------:R-:W-:Y:S05]  /*b2b0*/  BSYNC.RECONVERGENT B0 ;  /* 0x0000000000007941 */ /* 0x000fea0003800200 */
.L_x_7452:
[----:B------:R-:W-:Y:S01]  /*b2c0*/  UMOV UR26, 0xffffffff ;  /* 0xffffffff001a7882 */ /* 0x000fe20000000000 */
[----:B------:R-:W-:Y:S02]  /*b2d0*/  ISETP.GT.U32.AND P2, PT, R240, 0x1d, PT ;  /* 0x0000001df000780c */ /* 0x000fe40003f44070 */
[----:B------:R-:W-:Y:S11]  /*b2e0*/  BRA.DIV UR26, `(.L_x_7454) ;  /* 0x0000007a1a1c7947 */ /* 0x000ff6000b800000 */
[----:B-1----:R1:W1:Y:S04]  /*b2f0*/  SHFL.DOWN PT, R68, R245, 0x2, 0x1f ;  /* 0x08401f00f5447f89 */ /* 0x00226800000e0000 */
[----:B--2---:R2:W1:Y:S04]  /*b300*/  SHFL.DOWN PT, R69, R246, 0x2, 0x1f ;  /* 0x08401f00f6457f89 */ /* 0x00446800000e0000 */
[----:B0-----:R2:W0:Y:S04]  /*b310*/  SHFL.DOWN PT, R70, R247, 0x2, 0x1f ;  /* 0x08401f00f7467f89 */ /* 0x00142800000e0000 */
[----:B----4-:R2:W4:Y:S02]  /*b320*/  SHFL.DOWN PT, R71, R248, 0x2, 0x1f ;  /* 0x08401f00f8477f89 */ /* 0x01052400000e0000 */
.L_x_7598:
        /* <DEDUP_REMOVED lines=13> */
.L_x_7456:
[----:B------:R-:W-:Y:S05]  /*b400*/  BSYNC.RECONVERGENT B0 ;  /* 0x0000000000007941 */ /* 0x000fea0003800200 */
.L_x_7455:
[----:B------:R-:W-:Y:S01]  /*b410*/  UMOV UR26, 0xffffffff ;  /* 0xffffffff001a7882 */ /* 0x000fe20000000000 */
[----:B------:R-:W-:Y:S02]  /*b420*/  ISETP.GT.U32.AND P2, PT, R240, 0x1b, PT ;  /* 0x0000001bf000780c */ /* 0x000fe40003f44070 */
[----:B------:R-:W-:Y:S11]  /*b430*/  BRA.DIV UR26, `(.L_x_7457) ;  /* 0x0000007a1a3c7947 */ /* 0x000ff6000b800000 */
[----:B-1----:R1:W1:Y:S04]  /*b440*/  SHFL.DOWN PT, R68, R245, 0x4, 0x1f ;  /* 0x08801f00f5447f89 */ /* 0x00226800000e0000 */
[----:B------:R1:W1:Y:S04]  /*b450*/  SHFL.DOWN PT, R69, R246, 0x4, 0x1f ;  /* 0x08801f00f6457f89 */ /* 0x00026800000e0000 */
[----:B0-----:R0:W0:Y:S04]  /*b460*/  SHFL.DOWN PT, R70, R247, 0x4, 0x1f ;  /* 0x08801f00f7467f89 */ /* 0x00102800000e0000 */
[----:B----4-:R4:W0:Y:S02]  /*b470*/  SHFL.DOWN PT, R71, R248, 0x4, 0x1f ;  /* 0x08801f00f8477f89 */ /* 0x01082400000e0000 */
.L_x_7604:
        /* <DEDUP_REMOVED lines=13> */
.L_x_7459:
[----:B------:R-:W-:Y:S05]  /*b550*/  BSYNC.RECONVERGENT B0 ;  /* 0x0000000000007941 */ /* 0x000fea0003800200 */
.L_x_7458:
[----:B------:R-:W-:Y:S01]  /*b560*/  UMOV UR26, 0xffffffff ;  /* 0xffffffff001a7882 */ /* 0x000fe20000000000 */
[----:B------:R-:W-:Y:S02]  /*b570*/  ISETP.GT.U32.AND P2, PT, R240, 0x17, PT ;  /* 0x00000017f000780c */ /* 0x000fe40003f44070 */
[----:B------:R-:W-:Y:S11]  /*b580*/  BRA.DIV UR26, `(.L_x_7460) ;  /* 0x0000007a1a5c7947 */ /* 0x000ff6000b800000 */
[----:B-1----:R1:W1:Y:S04]  /*b590*/  SHFL.DOWN PT, R68, R245, 0x8, 0x1f ;  /* 0x09001f00f5447f89 */ /* 0x00226800000e0000 */
[----:B------:R1:W1:Y:S04]  /*b5a0*/  SHFL.DOWN PT, R69, R246, 0x8, 0x1f ;  /* 0x09001f00f6457f89 */ /* 0x00026800000e0000 */
[----:B0-----:R0:W0:Y:S04]  /*b5b0*/  SHFL.DOWN PT, R70, R247, 0x8, 0x1f ;  /* 0x09001f00f7467f89 */ /* 0x00102800000e0000 */
[----:B------:R0:W0:Y:S02]  /*b5c0*/  SHFL.DOWN PT, R71, R248, 0x8, 0x1f ;  /* 0x09001f00f8477f89 */ /* 0x00002400000e0000 */
.L_x_7610:
        /* <DEDUP_REMOVED lines=13> */
.L_x_7462:
[----:B------:R-:W-:Y:S05]  /*b6a0*/  BSYNC.RECONVERGENT B0 ;  /* 0x0000000000007941 */ /* 0x000fea0003800200 */
.L_x_7461:
[----:B------:R-:W-:Y:S01]  /*b6b0*/  UMOV UR26, 0xffffffff ;  /* 0xffffffff001a7882 */ /* 0x000fe20000000000 */
[----:B------:R-:W-:Y:S02]  /*b6c0*/  ISETP.GT.U32.AND P2, PT, R240, 0xf, PT ;  /* 0x0000000ff000780c */ /* 0x000fe40003f44070 */
[----:B------:R-:W-:Y:S11]  /*b6d0*/  BRA.DIV UR26, `(.L_x_7463) ;  /* 0x0000007a1a7c7947 */ /* 0x000ff6000b800000 */
[----:B-1----:R1:W1:Y:S04]  /*b6e0*/  SHFL.DOWN PT, R68, R245, 0x10, 0x1f ;  /* 0x0a001f00f5447f89 */ /* 0x00226800000e0000 */
[----:B------:R1:W1:Y:S04]  /*b6f0*/  SHFL.DOWN PT, R69, R246, 0x10, 0x1f ;  /* 0x0a001f00f6457f89 */ /* 0x00026800000e0000 */
[----:B0-----:R0:W0:Y:S04]  /*b700*/  SHFL.DOWN PT, R70, R247, 0x10, 0x1f ;  /* 0x0a001f00f7467f89 */ /* 0x00102800000e0000 */
[----:B------:R0:W0:Y:S02]  /*b710*/  SHFL.DOWN PT, R244, R248, 0x10, 0x1f ;  /* 0x0a001f00f8f47f89 */ /* 0x00002400000e0000 */
.L_x_7616:
        /* <DEDUP_REMOVED lines=12> */
.L_x_7465:
[----:B------:R-:W-:Y:S05]  /*b7e0*/  BSYNC.RECONVERGENT B0 ;  /* 0x0000000000007941 */ /* 0x000fea0003800200 */
.L_x_7464:
        /* <DEDUP_REMOVED lines=25> */
.L_x_7630:
        /* <DEDUP_REMOVED lines=13> */
.L_x_7468:
[----:B------:R-:W-:Y:S05]  /*ba50*/  BSYNC.RECONVERGENT B0 ;  /* 0x0000000000007941 */ /* 0x000fea0003800200 */
.L_x_7467:
        /* <DEDUP_REMOVED lines=16> */
.L_x_7450:
        /* <DEDUP_REMOVED lines=272> */
[----:B------:R-:W-:Y:S01]  /*cc60*/  FMUL.FTZ R116, R113, R76 ;  /* 0x0000004c71747220 */ /* 0x000fe20000410000 */
        /* <DEDUP_REMOVED lines=9> */
[-C--:B------:R-:W-:Y:S01]  /*cd00*/  FFMA.FTZ R227, R92, -R76.reuse, R227 ;  /* 0x8000004c5ce37223 */ /* 0x080fe200000100e3 */
[-C--:B--2---:R-:W-:Y:S01]  /*cd10*/  FMUL.FTZ R115, R212, R77.reuse ;  /* 0x0000004dd4737220 */ /* 0x084fe20000410000 */
        /* <DEDUP_REMOVED lines=26> */
[-C--:B------:R-:W-:Y:S01]  /*cec0*/  FMUL.FTZ R119, R221, R74.reuse ;  /* 0x0000004add777220 */ /* 0x080fe20000410000 */
[----:B------:R-:W-:Y:S01]  /*ced0*/  FMUL.FTZ R63, R200, R117 ;  /* 0x00000075c83f7220 */ /* 0x000fe20000410000 */
[----:B------:R-:W-:Y:S01]  /*cee0*/  FADD.FTZ R60, R61, R60 ;  /* 0x0000003c3d3c7221 */ /* 0x000fe20000010000 */
[----:B------:R-:W-:Y:S01]  /*cef0*/  FMUL.FTZ R61, R152, R75 ;  /* 0x0000004b983d7220 */ /* 0x000fe20000410000 */
[----:B------:R0:W-:Y:S01]  /*cf00*/  STS [R114+0x214c], R121 ;  /* 0x00214c7972007388 */ /* 0x0001e20000000800 */
[-C--:B------:R-:W-:Y:S01]  /*cf10*/  FFMA.FTZ R224, R90, -R74.reuse, R224 ;  /* 0x8000004a5ae07223 */ /* 0x080fe200000100e0 */
        /* <DEDUP_REMOVED lines=25> */
[-C--:B------:R-:W-:Y:S01]  /*d0b0*/  FFMA.FTZ R220, R88, -R72.reuse, R220 ;  /* 0x8000004858dc7223 */ /* 0x080fe200000100dc */
        /* <DEDUP_REMOVED lines=12> */
[-C--:B------:R-:W-:Y:S01]  /*d180*/  FFMA.FTZ R219, R87, -R59.reuse, R219 ;  /* 0x8000003b57db7223 */ /* 0x080fe200000100db */
[-C--:B-1----:R-:W-:Y:S01]  /*d190*/  FFMA.FTZ R129, R220, R120.reuse, -R125 ;  /* 0x00000078dc817223 */ /* 0x082fe2000001087d */
[----:B------:R-:W-:Y:S01]  /*d1a0*/  FMUL.FTZ R125, R203, R120 ;  /* 0x00000078cb7d7220 */ /* 0x000fe20000410000 */
[----:B------:R-:W-:Y:S01]  /*d1b0*/  FADD.FTZ R60, R60, R61 ;  /* 0x0000003d3c3c7221 */ /* 0x000fe20000010000 */
[----:B------:R-:W-:Y:S01]  /*d1c0*/  FMUL.FTZ R61, R148, R59 ;  /* 0x0000003b943d7220 */ /* 0x000fe20000410000 */
[----:B------:R-:W-:Y:S01]  /*d1d0*/  FMUL.FTZ R124, R204, R122 ;  /* 0x0000007acc7c7220 */ /* 0x000fe20000410000 */
[----:B------:R-:W-:Y:S01]  /*d1e0*/  FFMA.FTZ R125, R220, R123, R125 ;  /* 0x0000007bdc7d7223 */ /* 0x000fe2000001007d */
[-C--:B------:R-:W-:Y:S01]  /*d1f0*/  FMUL.FTZ R120, R111, R58.reuse ;  /* 0x0000003a6f787220 */ /* 0x080fe20000410000 */
[----:B------:R-:W-:Y:S01]  /*d200*/  FADD.FTZ R62, R62, R63 ;  /* 0x0000003f3e3e7221 */ /* 0x000fe20000010000 */
[----:B------:R-:W-:Y:S01]  /*d210*/  FMUL.FTZ R132, R209, UR36 ;  /* 0x00000024d1847c20 */ /* 0x000fe20008410000 */
[----:B------:R-:W-:Y:S01]  /*d220*/  FADD.FTZ R60, R60, R125 ;  /* 0x0000007d3c3c7221 */ /* 0x000fe20000010000 */
[----:B------:R-:W-:Y:S01]  /*d230*/  FMUL.FTZ R125, R230, UR49 ;  /* 0x00000031e67d7c20 */ /* 0x000fe20008410000 */
[-C--:B------:R-:W-:Y:S01]  /*d240*/  FFMA.FTZ R63, R219, R61.reuse, -R124 ;  /* 0x0000003ddb3f7223 */ /* 0x080fe2000001087c */
[-C--:B------:R-:W-:Y:S01]  /*d250*/  FFMA.FTZ R217, R86, -R58.reuse, R217 ;  /* 0x8000003a56d97223 */ /* 0x080fe200000100d9 */
        /* <DEDUP_REMOVED lines=18> */
[-C--:B------:R-:W-:Y:S01]  /*d380*/  FFMA.FTZ R215, R85, -R57.reuse, R215 ;  /* 0x8000003955d77223 */ /* 0x080fe200000100d7 */
        /* <DEDUP_REMOVED lines=10> */
[-C--:B------:R-:W-:Y:S01]  /*d430*/  FFMA.FTZ R213, R83, -R55.reuse, R213 ;  /* 0x8000003753d57223 */ /* 0x080fe200000100d5 */
[----:B------:R2:W-:Y:S01]  /*d440*/  STS [R114+0x2168], R131 ;  /* 0x0021688372007388 */ /* 0x0005e20000000800 */
[----:B------:R-:W-:Y:S01]  /*d450*/  FFMA.FTZ R61, R215, R124, R128 ;  /* 0x0000007cd73d7223 */ /* 0x000fe20000010080 */
[----:B-1----:R-:W-:Y:S01]  /*d460*/  FMUL.FTZ R129, R145, R56 ;  /* 0x0000003891817220 */ /* 0x002fe20000410000 */
[-C--:B------:R-:W-:Y:S01]  /*d470*/  FMUL.FTZ R128, R70, R55.reuse ;  /* 0x0000003746807220 */ /* 0x080fe20000410000 */
        /* <DEDUP_REMOVED lines=13> */
[----:B------:R-:W-:Y:S01]  /*d550*/  FMUL.FTZ R130, R208, R128 ;  /* 0x00000080d0827220 */ /* 0x000fe20000410000 */
[----:B------:R-:W-:Y:S01]  /*d560*/  FADD.FTZ R62, R62, R131 ;  /* 0x000000833e3e7221 */ /* 0x000fe20000010000 */
[----:B------:R-:W-:Y:S01]  /*d570*/  FFMA.FTZ R129, R214, R125, R129 ;  /* 0x0000007dd6817223 */ /* 0x000fe20000010081 */
[-C--:B------:R-:W-:Y:S01]  /*d580*/  FMUL.FTZ R131, R143, R54.reuse ;  /* 0x000000368f837220 */ /* 0x080fe20000410000 */
[----:B------:R0:W-:Y:S01]  /*d590*/  STS [R114+0x216c], R133 ;  /* 0x00216c8572007388 */ /* 0x0001e20000000800 */
[-C--:B------:R-:W-:Y:S01]  /*d5a0*/  FFMA.FTZ R63, R213, R61.reuse, -R130 ;  /* 0x0000003dd53f7223 */ /* 0x080fe20000010882 */
        /* <DEDUP_REMOVED lines=19> */
[-C--:B------:R-:W-:Y:S01]  /*d6e0*/  FFMA.FTZ R233, R81, -R53.reuse, R233 ;  /* 0x8000003551e97223 */ /* 0x080fe200000100e9 */
[----:B------:R-:W-:Y:S01]  /*d6f0*/  FMUL.FTZ R134, R142, R53 ;  /* 0x000000358e867220 */ /* 0x000fe20000410000 */
[----:B------:R-:W-:Y:S01]  /*d700*/  FMUL.FTZ R136, R209, R130 ;  /* 0x00000082d1887220 */ /* 0x000fe20000410000 */
[----:B------:R-:W-:Y:S01]  /*d710*/  FMUL.FTZ R137, R3, -R138 ;  /* 0x8000008a03897220 */ /* 0x000fe20000410000 */
[----:B------:R0:W-:Y:S01]  /*d720*/  STS [R114+0x2178], R131 ;  /* 0x0021788372007388 */ /* 0x0001e20000000800 */
[----:B------:R-:W-:Y:S01]  /*d730*/  FADD.FTZ R62, R62, R133 ;  /* 0x000000853e3e7221 */ /* 0x000fe20000010000 */
[----:B------:R-:W-:Y:S01]  /*d740*/  FFMA.FTZ R234, R80, -R52, R234 ;  /* 0x8000003450ea7223 */ /* 0x000fe200000100ea */
[----:B------:R-:W-:Y:S01]  /*d750*/  FFMA.FTZ R63, R233, R134, -R136 ;  /* 0x00000086e93f7223 */ /* 0x000fe20000010888 */
        /* <DEDUP_REMOVED lines=16> */
[-C--:B------:R-:W-:Y:S01]  /*d860*/  FFMA.FTZ R235, R79, -R51.reuse, R235 ;  /* 0x800000334feb7223 */ /* 0x080fe200000100eb */
        /* <DEDUP_REMOVED lines=90> */
.L_x_7470:
[----:B------:R-:W-:Y:S05]  /*de10*/  BSYNC.RECONVERGENT B0 ;  /* 0x0000000000007941 */ /* 0x000fea0003800200 */
.L_x_7469:
[----:B------:R-:W-:Y:S04]  /*de20*/  BSSY.RECONVERGENT B0, `(.L_x_7471) ;  /* 0x0000003000007945 */ /* 0x000fe80003800200 */
[----:B------:R-:W-:Y:S05]  /*de30*/  @!P3 BRA `(.L_x_7472) ;  /* 0x000000000004b947 */ /* 0x000fea0003800000 */
[----:B------:R1:W-:Y:S02]  /*de40*/  REDG.E.ADD.F32.FTZ.RN.STRONG.GPU desc[UR32][R64.64+0x100], R163 ;  /* 0x000100a3400079a6 */ /* 0x0003e4000c12f320 */
.L_x_7472:
[----:B------:R-:W-:Y:S05]  /*de50*/  BSYNC.RECONVERGENT B0 ;  /* 0x0000000000007941 */ /* 0x000fea0003800200 */
.L_x_7471:
        /* <DEDUP_REMOVED lines=16> */
.L_x_7474:
[----:B------:R-:W-:Y:S05]  /*df60*/  BSYNC.RECONVERGENT B0 ;  /* 0x0000000000007941 */ /* 0x000fea0003800200 */
.L_x_7473:
[----:B01----:R0:W1:Y:S01]  /*df70*/  LDS R63, [R62+0x2400] ;  /* 0x002400003e3f7984 */ /* 0x0030620000000800 */
[----:B------:R-:W-:Y:S01]  /*df80*/  BSSY.RECONVERGENT B0, `(.L_x_7475) ;  /* 0x0000006000007945 */ /* 0x000fe20003800200 */
[----:B------:R-:W-:Y:S02]  /*df90*/  IADD3 R161, PT, PT, R190, 0x180, RZ ;  /* 0x00000180bea17810 */ /* 0x000fe40007ffe0ff */
[----:B------:R-:W-:Y:S02]  /*dfa0*/  LEA.HI R173, R173, R190, RZ, 0x1b ;  /* 0x000000beadad7211 */ /* 0x000fe400078fd8ff */
[----:B------:R-:W-:Y:S01]  /*dfb0*/  LEA R163, R163, UR25, 0x2 ;  /* 0x00000019a3a37c11 */ /* 0x000fe2000f8e10ff */
[----:B------:R-:W-:Y:S06]  /*dfc0*/  @!P2 BRA `(.L_x_7476) ;  /* 0x000000000004a947 */ /* 0x000fec0003800000 */
[----:B-1----:R2:W-:Y:S02]  /*dfd0*/  REDG.E.ADD.F32.FTZ.RN.STRONG.GPU desc[UR32][R64.64+0x300], R63 ;  /* 0x0003003f400079a6 */ /* 0x0025e4000c12f320 */
.L_x_7476:
[----:B------:R-:W-:Y:S05]  /*dfe0*/  BSYNC.RECONVERGENT B0 ;  /* 0x0000000000007941 */ /* 0x000fea0003800200 */
.L_x_7475:
[----:B-12---:R1:W2:Y:S01]  /*dff0*/  LDS R63, [R163+0x2500] ;  /* 0x00250000a33f7984 */ /* 0x0062a20000000800 */
[----:B------:R-:W-:Y:S01]  /*e000*/  BSSY.RECONVERGENT B0, `(.L_x_7477) ;  /* 0x0000005000007945 */ /* 0x000fe20003800200 */
[----:B------:R-:W-:Y:S02]  /*e010*/  LEA.HI R161, R161, R190, RZ, 0x1b ;  /* 0x000000bea1a17211 */ /* 0x000fe400078fd8ff */
[----:B------:R-:W-:Y:S01]  /*e020*/  LEA R173, R173, UR25, 0x2 ;  /* 0x00000019adad7c11 */ /* 0x000fe2000f8e10ff */
[----:B------:R-:W-:Y:S06]  /*e030*/  @!P3 BRA `(.L_x_7478) ;  /* 0x000000000004b947 */ /* 0x000fec0003800000 */
[----:B--2---:R3:W-:Y:S02]  /*e040*/  REDG.E.ADD.F32.FTZ.RN.STRONG.GPU desc[UR32][R64.64+0x400], R63 ;  /* 0x0004003f400079a6 */ /* 0x0047e4000c12f320 */
.L_x_7478:
[----:B------:R-:W-:Y:S05]  /*e050*/  BSYNC.RECONVERGENT B0 ;  /* 0x0000000000007941 */ /* 0x000fea0003800200 */
.L_x_7477:
[----:B--23--:R2:W3:Y:S01]  /*e060*/  LDS R63, [R173+0x2600] ;  /* 0x00260000ad3f7984 */ /* 0x00c4e20000000800 */
[----:B------:R-:W-:Y:S01]  /*e070*/  BSSY.RECONVERGENT B0, `(.L_x_7479) ;  /* 0x0000004000007945 */ /* 0x000fe20003800200 */
[----:B0-----:R-:W-:-:S03]  /*e080*/  LEA R62, R161, UR25, 0x2 ;  /* 0x00000019a13e7c11 */ /* 0x001fc6000f8e10ff */
[----:B------:R-:W-:Y:S05]  /*e090*/  @!P4 BRA `(.L_x_7480) ;  /* 0x000000000004c947 */ /* 0x000fea0003800000 */
[----:B---3--:R0:W-:Y:S02]  /*e0a0*/  REDG.E.ADD.F32.FTZ.RN.STRONG.GPU desc[UR32][R64.64+0x500], R63 ;  /* 0x0005003f400079a6 */ /* 0x0081e4000c12f320 */
.L_x_7480:
[----:B------:R-:W-:Y:S05]  /*e0b0*/  BSYNC.RECONVERGENT B0 ;  /* 0x0000000000007941 */ /* 0x000fea0003800200 */
.L_x_7479:
[----:B0--3--:R0:W3:Y:S01]  /*e0c0*/  LDS R63, [R62+0x2700] ;  /* 0x002700003e3f7984 */ /* 0x0090e20000000800 */
[----:B------:R-:W-:Y:S01]  /*e0d0*/  BSSY.RECONVERGENT B0, `(.L_x_7481) ;  /* 0x0000004000007945 */ /* 0x000fe20003800200 */
[----:B------:R-:W-:-:S03]  /*e0e0*/  IADD3 R161, PT, PT, R190, 0x1c0, RZ ;  /* 0x000001c0bea17810 */ /* 0x000fc60007ffe0ff */
[----:B------:R-:W-:Y:S05]  /*e0f0*/  @!P5 BRA `(.L_x_7482) ;  /* 0x000000000004d947 */ /* 0x000fea0003800000 */
[----:B---3--:R3:W-:Y:S02]  /*e100*/  REDG.E.ADD.F32.FTZ.RN.STRONG.GPU desc[UR32][R64.64+0x600], R63 ;  /* 0x0006003f400079a6 */ /* 0x0087e4000c12f320 */
.L_x_7482:
[----:B------:R-:W-:Y:S05]  /*e110*/  BSYNC.RECONVERGENT B0 ;  /* 0x0000000000007941 */ /* 0x000fea0003800200 */
.L_x_7481:
        /* <DEDUP_REMOVED lines=17> */
.L_x_7484:
[----:B------:R-:W-:Y:S05]  /*e230*/  BSYNC.RECONVERGENT B0 ;  /* 0x0000000000007941 */ /* 0x000fea0003800200 */
.L_x_7483:
[----:B01----:R0:W1:Y:S01]  /*e240*/  LDS R63, [R152+0x2900] ;  /* 0x00290000983f7984 */ /* 0x0030620000000800 */
[----:B------:R-:W-:Y:S01]  /*e250*/  BSSY.RECONVERGENT B0, `(.L_x_7485) ;  /* 0x0000006000007945 */ /* 0x000fe20003800200 */
[----:B------:R-:W-:Y:S02]  /*e260*/  IADD3 R161, PT, PT, R190, 0x2c0, RZ ;  /* 0x000002c0bea17810 */ /* 0x000fe40007ffe0ff */
[----:B------:R-:W-:Y:S02]  /*e270*/  LEA.HI R163, R163, R190, RZ, 0x1b ;  /* 0x000000bea3a37211 */ /* 0x000fe400078fd8ff */
[----:B------:R-:W-:Y:S01]  /*e280*/  LEA R62, R62, UR25, 0x2 ;  /* 0x000000193e3e7c11 */ /* 0x000fe2000f8e10ff */
[----:B------:R-:W-:Y:S06]  /*e290*/  @!P2 BRA `(.L_x_7486) ;  /* 0x000000000004a947 */ /* 0x000fec0003800000 */
[----:B-1----:R3:W-:Y:S02]  /*e2a0*/  REDG.E.ADD.F32.FTZ.RN.STRONG.GPU desc[UR32][R64.64+0x800], R63 ;  /* 0x0008003f400079a6 */ /* 0x0027e4000c12f320 */
.L_x_7486:
[----:B------:R-:W-:Y:S05]  /*e2b0*/  BSYNC.RECONVERGENT B0 ;  /* 0x0000000000007941 */ /* 0x000fea0003800200 */
.L_x_7485:
[----:B-1-3--:R1:W3:Y:S01]  /*e2c0*/  LDS R63, [R62+0x2a00] ;  /* 0x002a00003e3f7984 */ /* 0x00a2e20000000800 */
[----:B------:R-:W-:Y:S01]  /*e2d0*/  BSSY.RECONVERGENT B0, `(.L_x_7487) ;  /* 0x0000005000007945 */ /* 0x000fe20003800200 */
[----:B------:R-:W-:Y:S02]  /*e2e0*/  LEA.HI R161, R161, R190, RZ, 0x1b ;  /* 0x000000bea1a17211 */ /* 0x000fe400078fd8ff */
[----:B------:R-:W-:Y:S01]  /*e2f0*/  LEA R163, R163, UR25, 0x2 ;  /* 0x00000019a3a37c11 */ /* 0x000fe2000f8e10ff */
[----:B------:R-:W-:Y:S06]  /*e300*/  @!P3 BRA `(.L_x_7488) ;  /* 0x000000000004b947 */ /* 0x000fec0003800000 */
[----:B---3--:R3:W-:Y:S02]  /*e310*/  REDG.E.ADD.F32.FTZ.RN.STRONG.GPU desc[UR32][R64.64+0x900], R63 ;  /* 0x0009003f400079a6 */ /* 0x0087e4000c12f320 */
.L_x_7488:
[----:B------:R-:W-:Y:S05]  /*e320*/  BSYNC.RECONVERGENT B0 ;  /* 0x0000000000007941 */ /* 0x000fea0003800200 */
.L_x_7487:
[----:B---3--:R3:W0:Y:S01]  /*e330*/  LDS R63, [R163+0x2b00] ;  /* 0x002b0000a33f7984 */ /* 0x0086220000000800 */
[----:B------:R-:W-:Y:S01]  /*e340*/  BSSY.RECONVERGENT B0, `(.L_x_7489) ;  /* 0x0000004000007945 */ /* 0x000fe20003800200 */
[----:B-1----:R-:W-:-:S03]  /*e350*/  LEA R62, R161, UR25, 0x2 ;  /* 0x00000019a13e7c11 */ /* 0x002fc6000f8e10ff */
[----:B------:R-:W-:Y:S05]  /*e360*/  @!P4 BRA `(.L_x_7490) ;  /* 0x000000000004c947 */ /* 0x000fea0003800000 */
[----:B0-----:R1:W-:Y:S02]  /*e370*/  REDG.E.ADD.F32.FTZ.RN.STRONG.GPU desc[UR32][R64.64+0xa00], R63 ;  /* 0x000a003f400079a6 */ /* 0x0013e4000c12f320 */
.L_x_7490:
[----:B------:R-:W-:Y:S05]  /*e380*/  BSYNC.RECONVERGENT B0 ;  /* 0x0000000000007941 */ /* 0x000fea0003800200 */
.L_x_7489:
[----:B01----:R0:W1:Y:S01]  /*e390*/  LDS R63, [R62+0x2c00] ;  /* 0x002c00003e3f7984 */ /* 0x0030620000000800 */
[----:B------:R-:W-:Y:S01]  /*e3a0*/  BSSY.RECONVERGENT B0, `(.L_x_7491) ;  /* 0x0000005000007945 */ /* 0x000fe20003800200 */
[C---:B------:R-:W-:Y:S02]  /*e3b0*/  IADD3 R161, PT, PT, R190.reuse, 0x300, RZ ;  /* 0x00000300bea17810 */ /* 0x040fe40007ffe0ff */
[----:B---3--:R-:W-:Y:S01]  /*e3c0*/  IADD3 R163, PT, PT, R190, 0x340, RZ ;  /* 0x00000340bea37810 */ /* 0x008fe20007ffe0ff */
[----:B------:R-:W-:Y:S06]  /*e3d0*/  @!P5 BRA `(.L_x_7492) ;  /* 0x000000000004d947 */ /* 0x000fec0003800000 */
[----:B-1----:R3:W-:Y:S02]  /*e3e0*/  REDG.E.ADD.F32.FTZ.RN.STRONG.GPU desc[UR32][R64.64+0xb00], R63 ;  /* 0x000b003f400079a6 */ /* 0x0027e4000c12f320 */
.L_x_7492:
[----:B------:R-:W-:Y:S05]  /*e3f0*/  BSYNC.RECONVERGENT B0 ;  /* 0x0000000000007941 */ /* 0x000fea0003800200 */
.L_x_7491:
        /* <DEDUP_REMOVED lines=16> */
.L_x_7494:
[----:B------:R-:W-:Y:S05]  /*e500*/  BSYNC.RECONVERGENT B0 ;  /* 0x0000000000007941 */ /* 0x000fea0003800200 */
.L_x_7493:
[----:B01----:R0:W1:Y:S01]  /*e510*/  LDS R63, [R163+0x2e00] ;  /* 0x002e0000a33f7984 */ /* 0x0030620000000800 */
[----:B------:R-:W-:Y:S01]  /*e520*/  BSSY.RECONVERGENT B0, `(.L_x_7495) ;  /* 0x0000006000007945 */ /* 0x000fe20003800200 */
[----:B------:R-:W-:Y:S02]  /*e530*/  LOP3.LUT R161, R190, 0x400, RZ, 0xfc, !PT ;  /* 0x00000400bea17812 */ /* 0x000fe400078efcff */
[----:B------:R-:W-:Y:S02]  /*e540*/  LEA.HI R173, R173, R190, RZ, 0x1b ;  /* 0x000000beadad7211 */ /* 0x000fe400078fd8ff */
[----:B------:R-:W-:Y:S01]  /*e550*/  LEA R62, R62, UR25, 0x2 ;  /* 0x000000193e3e7c11 */ /* 0x000fe2000f8e10ff */
[----:B------:R-:W-:Y:S06]  /*e560*/  @!P2 BRA `(.L_x_7496) ;  /* 0x000000000004a947 */ /* 0x000fec0003800000 */
[----:B-1----:R2:W-:Y:S02]  /*e570*/  REDG.E.ADD.F32.FTZ.RN.STRONG.GPU desc[UR32][R64.64+0xd00], R63 ;  /* 0x000d003f400079a6 */ /* 0x0025e4000c12f320 */
.L_x_7496:
[----:B------:R-:W-:Y:S05]  /*e580*/  BSYNC.RECONVERGENT B0 ;  /* 0x0000000000007941 */ /* 0x000fea0003800200 */
.L_x_7495:
[----:B-12---:R1:W2:Y:S01]  /*e590*/  LDS R63, [R62+0x2f00] ;  /* 0x002f00003e3f7984 */ /* 0x0062a20000000800 */
[----:B------:R-:W-:Y:S01]  /*e5a0*/  BSSY.RECONVERGENT B0, `(.L_x_7497) ;  /* 0x0000005000007945 */ /* 0x000fe20003800200 */
[----:B------:R-:W-:Y:S02]  /*e5b0*/  LEA.HI R161, R161, R190, RZ, 0x1b ;  /* 0x000000bea1a17211 */ /* 0x000fe400078fd8ff */
[----:B------:R-:W-:Y:S01]  /*e5c0*/  LEA R173, R173, UR25, 0x2 ;  /* 0x00000019adad7c11 */ /* 0x000fe2000f8e10ff */
[----:B------:R-:W-:Y:S06]  /*e5d0*/  @!P3 BRA `(.L_x_7498) ;  /* 0x000000000004b947 */ /* 0x000fec0003800000 */
[----:B--2---:R3:W-:Y:S02]  /*e5e0*/  REDG.E.ADD.F32.FTZ.RN.STRONG.GPU desc[UR32][R64.64+0xe00], R63 ;  /* 0x000e003f400079a6 */ /* 0x0047e4000c12f320 */
.L_x_7498:
[----:B------:R-:W-:Y:S05]  /*e5f0*/  BSYNC.RECONVERGENT B0 ;  /* 0x0000000000007941 */ /* 0x000fea0003800200 */
.L_x_7497:
[----:B--23--:R2:W3:Y:S01]  /*e600*/  LDS R63, [R173+0x3000] ;  /* 0x00300000ad3f7984 */ /* 0x00c4e20000000800 */
[----:B------:R-:W-:Y:S01]  /*e610*/  BSSY.RECONVERGENT B0, `(.L_x_7499) ;  /* 0x0000004000007945 */ /* 0x000fe20003800200 */
[----:B-1----:R-:W-:-:S03]  /*e620*/  LEA R62, R161, UR25, 0x2 ;  /* 0x00000019a13e7c11 */ /* 0x002fc6000f8e10ff */
[----:B------:R-:W-:Y:S05]  /*e630*/  @!P4 BRA `(.L_x_7500) ;  /* 0x000000000004c947 */ /* 0x000fea0003800000 */
[----:B---3--:R1:W-:Y:S02]  /*e640*/  REDG.E.ADD.F32.FTZ.RN.STRONG.GPU desc[UR32][R64.64+0xf00], R63 ;  /* 0x000f003f400079a6 */ /* 0x0083e4000c12f320 */
.L_x_7500:
[----:B------:R-:W-:Y:S05]  /*e650*/  BSYNC.RECONVERGENT B0 ;  /* 0x0000000000007941 */ /* 0x000fea0003800200 */
.L_x_7499:
[----:B-1-3--:R1:W3:Y:S01]  /*e660*/  LDS R63, [R62+0x3100] ;  /* 0x003100003e3f7984 */ /* 0x00a2e20000000800 */
[----:B------:R-:W-:Y:S01]  /*e670*/  BSSY.RECONVERGENT B0, `(.L_x_7501) ;  /* 0x0000005000007945 */ /* 0x000fe20003800200 */
[C---:B------:R-:W-:Y:S02]  /*e680*/  IADD3 R161, PT, PT, R190.reuse, 0x440, RZ ;  /* 0x00000440bea17810 */ /* 0x040fe40007ffe0ff */
[----:B0-----:R-:W-:Y:S01]  /*e690*/  IADD3 R163, PT, PT, R190, 0x480, RZ ;  /* 0x00000480bea37810 */ /* 0x001fe20007ffe0ff */
[----:B------:R-:W-:Y:S06]  /*e6a0*/  @!P5 BRA `(.L_x_7502) ;  /* 0x000000000004d947 */ /* 0x000fec0003800000 */
[----:B---3--:R0:W-:Y:S02]  /*e6b0*/  REDG.E.ADD.F32.FTZ.RN.STRONG.GPU desc[UR32][R64.64+0x1000], R63 ;  /* 0x0010003f400079a6 */ /* 0x0081e4000c12f320 */
.L_x_7502:
[----:B------:R-:W-:Y:S05]  /*e6c0*/  BSYNC.RECONVERGENT B0 ;  /* 0x0000000000007941 */ /* 0x000fea0003800200 */
.L_x_7501:
        /* <DEDUP_REMOVED lines=16> */
.L_x_7504:
[----:B------:R-:W-:Y:S05]  /*e7d0*/  BSYNC.RECONVERGENT B0 ;  /* 0x0000000000007941 */ /* 0x000fea0003800200 */
.L_x_7503:
[----:B01----:R0:W1:Y:S01]  /*e7e0*/  LDS R63, [R163+0x3300] ;  /* 0x00330000a33f7984 */ /* 0x0030620000000800 */
[----:B------:R-:W-:Y:S01]  /*e7f0*/  BSSY.RECONVERGENT B0, `(.L_x_7505) ;  /* 0x0000006000007945 */ /* 0x000fe20003800200 */
[----:B------:R-:W-:Y:S02]  /*e800*/  IADD3 R161, PT, PT, R190, 0x540, RZ ;  /* 0x00000540bea17810 */ /* 0x000fe40007ffe0ff */
[----:B------:R-:W-:Y:S02]  /*e810*/  LEA.HI R173, R173, R190, RZ, 0x1b ;  /* 0x000000beadad7211 */ /* 0x000fe400078fd8ff */
[----:B------:R-:W-:Y:S01]  /*e820*/  LEA R62, R62, UR25, 0x2 ;  /* 0x000000193e3e7c11 */ /* 0x000fe2000f8e10ff */
[----:B------:R-:W-:Y:S06]  /*e830*/  @!P2 BRA `(.L_x_7506) ;  /* 0x000000000004a947 */ /* 0x000fec0003800000 */
[----:B-1----:R2:W-:Y:S02]  /*e840*/  REDG.E.ADD.F32.FTZ.RN.STRONG.GPU desc[UR32][R64.64+0x1200], R63 ;  /* 0x0012003f400079a6 */ /* 0x0025e4000c12f320 */
.L_x_7506:
[----:B------:R-:W-:Y:S05]  /*e850*/  BSYNC.RECONVERGENT B0 ;  /* 0x0000000000007941 */ /* 0x000fea0003800200 */
.L_x_7505:
[----:B-12---:R1:W2:Y:S01]  /*e860*/  LDS R63, [R62+0x3400] ;  /* 0x003400003e3f7984 */ /* 0x0062a20000000800 */
[----:B------:R-:W-:Y:S01]  /*e870*/  BSSY.RECONVERGENT B0, `(.L_x_7507) ;  /* 0x0000005000007945 */ /* 0x000fe20003800200 */
[----:B------:R-:W-:Y:S02]  /*e880*/  LEA.HI R161, R161, R190, RZ, 0x1b ;  /* 0x000000bea1a17211 */ /* 0x000fe400078fd8ff */
[----:B------:R-:W-:Y:S01]  /*e890*/  LEA R173, R173, UR25, 0x2 ;  /* 0x00000019adad7c11 */ /* 0x000fe2000f8e10ff */
[----:B------:R-:W-:Y:S06]  /*e8a0*/  @!P3 BRA `(.L_x_7508) ;  /* 0x000000000004b947 */ /* 0x000fec0003800000 */
[----:B--2---:R3:W-:Y:S02]  /*e8b0*/  REDG.E.ADD.F32.FTZ.RN.STRONG.GPU desc[UR32][R64.64+0x1300], R63 ;  /* 0x0013003f400079a6 */ /* 0x0047e4000c12f320 */
.L_x_7508:
[----:B------:R-:W-:Y:S05]  /*e8c0*/  BSYNC.RECONVERGENT B0 ;  /* 0x0000000000007941 */ /* 0x000fea0003800200 */
.L_x_7507:
[----:B--23--:R2:W3:Y:S01]  /*e8d0*/  LDS R63, [R173+0x3500] ;  /* 0x00350000ad3f7984 */ /* 0x00c4e20000000800 */
[----:B------:R-:W-:Y:S01]  /*e8e0*/  BSSY.RECONVERGENT B0, `(.L_x_7509) ;  /* 0x0000004000007945 */ /* 0x000fe20003800200 */
[----:B-1----:R-:W-:-:S03]  /*e8f0*/  LEA R62, R161, UR25, 0x2 ;  /* 0x00000019a13e7c11 */ /* 0x002fc6000f8e10ff */
[----:B------:R-:W-:Y:S05]  /*e900*/  @!P4 BRA `(.L_x_7510) ;  /* 0x000000000004c947 */ /* 0x000fea0003800000 */
[----:B---3--:R1:W-:Y:S02]  /*e910*/  REDG.E.ADD.F32.FTZ.RN.STRONG.GPU desc[UR32][R64.64+0x1400], R63 ;  /* 0x0014003f400079a6 */ /* 0x0083e4000c12f320 */
.L_x_7510:
[----:B------:R-:W-:Y:S05]  /*e920*/  BSYNC.RECONVERGENT B0 ;  /* 0x0000000000007941 */ /* 0x000fea0003800200 */
.L_x_7509:
[----:B-1-3--:R1:W3:Y:S01]  /*e930*/  LDS R63, [R62+0x3600] ;  /* 0x003600003e3f7984 */ /* 0x00a2e20000000800 */
[----:B------:R-:W-:Y:S01]  /*e940*/  BSSY.RECONVERGENT B0, `(.L_x_7511) ;  /* 0x0000005000007945 */ /* 0x000fe20003800200 */
[C---:B------:R-:W-:Y:S02]  /*e950*/  IADD3 R161, PT, PT, R190.reuse, 0x580, RZ ;  /* 0x00000580bea17810 */ /* 0x040fe40007ffe0ff */
[----:B0-----:R-:W-:Y:S01]  /*e960*/  IADD3 R163, PT, PT, R190, 0x5c0, RZ ;  /* 0x000005c0bea37810 */ /* 0x001fe20007ffe0ff */
[----:B------:R-:W-:Y:S06]  /*e970*/  @!P5 BRA `(.L_x_7512) ;  /* 0x000000000004d947 */ /* 0x000fec0003800000 */
[----:B---3--:R0:W-:Y:S02]  /*e980*/  REDG.E.ADD.F32.FTZ.RN.STRONG.GPU desc[UR32][R64.64+0x1500], R63 ;  /* 0x0015003f400079a6 */ /* 0x0081e4000c12f320 */
.L_x_7512:
[----:B------:R-:W-:Y:S05]  /*e990*/  BSYNC.RECONVERGENT B0 ;  /* 0x0000000000007941 */ /* 0x000fea0003800200 */
.L_x_7511:
        /* <DEDUP_REMOVED lines=16> */
.L_x_7514:
[----:B------:R-:W-:Y:S05]  /*eaa0*/  BSYNC.RECONVERGENT B0 ;  /* 0x0000000000007941 */ /* 0x000fea0003800200 */
.L_x_7513:
[----:B01----:R0:W1:Y:S01]  /*eab0*/  LDS R63, [R163+0x3800] ;  /* 0x00380000a33f7984 */ /* 0x0030620000000800 */
[----:B------:R-:W-:Y:S01]  /*eac0*/  BSSY.RECONVERGENT B0, `(.L_x_7515) ;  /* 0x0000006000007945 */ /* 0x000fe20003800200 */
[----:B------:R-:W-:Y:S02]  /*ead0*/  IADD3 R161, PT, PT, R190, 0x680, RZ ;  /* 0x00000680bea17810 */ /* 0x000fe40007ffe0ff */
[----:B------:R-:W-:Y:S02]  /*eae0*/  LEA.HI R173, R173, R190, RZ, 0x1b ;  /* 0x000000beadad7211 */ /* 0x000fe400078fd8ff */
[----:B------:R-:W-:Y:S01]  /*eaf0*/  LEA R62, R62, UR25, 0x2 ;  /* 0x000000193e3e7c11 */ /* 0x000fe2000f8e10ff */
[----:B------:R-:W-:Y:S06]  /*eb00*/  @!P2 BRA `(.L_x_7516) ;  /* 0x000000000004a947 */ /* 0x000fec0003800000 */
[----:B-1----:R2:W-:Y:S02]  /*eb10*/  REDG.E.ADD.F32.FTZ.RN.STRONG.GPU desc[UR32][R64.64+0x1700], R63 ;  /* 0x0017003f400079a6 */ /* 0x0025e4000c12f320 */
.L_x_7516:
[----:B------:R-:W-:Y:S05]  /*eb20*/  BSYNC.RECONVERGENT B0 ;  /* 0x0000000000007941 */ /* 0x000fea0003800200 */
.L_x_7515:
[----:B-12---:R1:W2:Y:S01]  /*eb30*/  LDS R63, [R62+0x3900] ;  /* 0x003900003e3f7984 */ /* 0x0062a20000000800 */
[----:B------:R-:W-:Y:S01]  /*eb40*/  BSSY.RECONVERGENT B0, `(.L_x_7517) ;  /* 0x0000005000007945 */ /* 0x000fe20003800200 */
[----:B------:R-:W-:Y:S02]  /*eb50*/  LEA.HI R161, R161, R190, RZ, 0x1b ;  /* 0x000000bea1a17211 */ /* 0x000fe400078fd8ff */
[----:B------:R-:W-:Y:S01]  /*eb60*/  LEA R152, R173, UR25, 0x2 ;  /* 0x00000019ad987c11 */ /* 0x000fe2000f8e10ff */
[----:B------:R-:W-:Y:S06]  /*eb70*/  @!P3 BRA `(.L_x_7518) ;  /* 0x000000000004b947 */ /* 0x000fec0003800000 */
[----:B--2---:R3:W-:Y:S02]  /*eb80*/  REDG.E.ADD.F32.FTZ.RN.STRONG.GPU desc[UR32][R64.64+0x1800], R63 ;  /* 0x0018003f400079a6 */ /* 0x0047e4000c12f320 */
.L_x_7518:
[----:B------:R-:W-:Y:S05]  /*eb90*/  BSYNC.RECONVERGENT B0 ;  /* 0x0000000000007941 */ /* 0x000fea0003800200 */
.L_x_7517:
[----:B--23--:R2:W3:Y:S01]  /*eba0*/  LDS R63, [R152+0x3a00] ;  /* 0x003a0000983f7984 */ /* 0x00c4e20000000800 */
[----:B------:R-:W-:Y:S01]  /*ebb0*/  BSSY.RECONVERGENT B0, `(.L_x_7519) ;  /* 0x0000006000007945 */ /* 0x000fe20003800200 */
[C---:B0-----:R-:W-:Y:S02]  /*ebc0*/  IADD3 R163, PT, PT, R190.reuse, 0x6c0, RZ ;  /* 0x000006c0bea37810 */ /* 0x041fe40007ffe0ff */
[----:B------:R-:W-:Y:S02]  /*ebd0*/  IADD3 R173, PT, PT, R190, 0x700, RZ ;  /* 0x00000700bead7810 */ /* 0x000fe40007ffe0ff */
[----:B------:R-:W-:Y:S01]  /*ebe0*/  LEA R161, R161, UR25, 0x2 ;  /* 0x00000019a1a17c11 */ /* 0x000fe2000f8e10ff */
[----:B------:R-:W-:Y:S06]  /*ebf0*/  @!P4 BRA `(.L_x_7520) ;  /* 0x000000000004c947 */ /* 0x000fec0003800000 */
[----:B---3--:R0:W-:Y:S02]  /*ec00*/  REDG.E.ADD.F32.FTZ.RN.STRONG.GPU desc[UR32][R64.64+0x1900], R63 ;  /* 0x0019003f400079a6 */ /* 0x0081e4000c12f320 */
.L_x_7520:
[----:B------:R-:W-:Y:S05]  /*ec10*/  BSYNC.RECONVERGENT B0 ;  /* 0x0000000000007941 */ /* 0x000fea0003800200 */
.L_x_7519:
[----:B0--3--:R0:W3:Y:S01]  /*ec20*/  LDS R63, [R161+0x3b00] ;  /* 0x003b0000a13f7984 */ /* 0x0090e20000000800 */
[----:B------:R-:W-:Y:S01]  /*ec30*/  BSSY.RECONVERGENT B0, `(.L_x_7521) ;  /* 0x0000005000007945 */ /* 0x000fe20003800200 */
[-C--:B------:R-:W-:Y:S02]  /*ec40*/  LEA.HI R163, R163, R190.reuse, RZ, 0x1b ;  /* 0x000000bea3a37211 */ /* 0x080fe400078fd8ff */
[----:B------:R-:W-:Y:S01]  /*ec50*/  LEA.HI R173, R173, R190, RZ, 0x1b ;  /* 0x000000beadad7211 */ /* 0x000fe200078fd8ff */
[----:B------:R-:W-:Y:S06]  /*ec60*/  @!P5 BRA `(.L_x_7522) ;  /* 0x000000000004d947 */ /* 0x000fec0003800000 */
[----:B---3--:R3:W-:Y:S02]  /*ec70*/  REDG.E.ADD.F32.FTZ.RN.STRONG.GPU desc[UR32][R64.64+0x1a00], R63 ;  /* 0x001a003f400079a6 */ /* 0x0087e4000c12f320 */
.L_x_7522:
[----:B------:R-:W-:Y:S05]  /*ec80*/  BSYNC.RECONVERGENT B0 ;  /* 0x0000000000007941 */ /* 0x000fea0003800200 */
.L_x_7521:
        /* <DEDUP_REMOVED lines=11> */
.L_x_7524:
[----:B------:R-:W-:Y:S05]  /*ed40*/  BSYNC.RECONVERGENT B0 ;  /* 0x0000000000007941 */ /* 0x000fea0003800200 */
.L_x_7523:
[----:B---3--:R3:W0:Y:S01]  /*ed50*/  LDS R63, [R173+0x3d00] ;  /* 0x003d0000ad3f7984 */ /* 0x0086220000000800 */
[----:B------:R-:W-:Y:S04]  /*ed60*/  BSSY.RECONVERGENT B0, `(.L_x_7525) ;  /* 0x0000003000007945 */ /* 0x000fe80003800200 */
[----:B------:R-:W-:Y:S05]  /*ed70*/  @!P2 BRA `(.L_x_7526) ;  /* 0x000000000004a947 */ /* 0x000fea0003800000 */
[----:B0-----:R0:W-:Y:S02]  /*ed80*/  REDG.E.ADD.F32.FTZ.RN.STRONG.GPU desc[UR32][R64.64+0x1c00], R63 ;  /* 0x001c003f400079a6 */ /* 0x0011e4000c12f320 */
.L_x_7526:
[----:B------:R-:W-:Y:S05]  /*ed90*/  BSYNC.RECONVERGENT B0 ;  /* 0x0000000000007941 */ /* 0x000fea0003800200 */
.L_x_7525:
[C---:B0-----:R-:W-:Y:S01]  /*eda0*/  IADD3 R63, PT, PT, R190.reuse, 0x740, RZ ;  /* 0x00000740be3f7810 */ /* 0x041fe20007ffe0ff */
[-C--:B--2---:R-:W-:Y:S01]  /*edb0*/  FMUL.FTZ R152, R171, R50.reuse ;  /* 0x00000032ab987220 */ /* 0x084fe20000410000 */
        /* <DEDUP_REMOVED lines=16> */
.L_x_7528:
[----:B------:R-:W-:Y:S05]  /*eec0*/  BSYNC.RECONVERGENT B0 ;  /* 0x0000000000007941 */ /* 0x000fea0003800200 */
.L_x_7527:
[----:B------:R-:W2:Y:S01]  /*eed0*/  LDS R157, [R157+0x3f00] ;  /* 0x003f00009d9d7984 */ /* 0x000ea20000000800 */
[----:B------:R-:W-:Y:S01]  /*eee0*/  BSSY.RECONVERGENT B0, `(.L_x_7529) ;  /* 0x0000005000007945 */ /* 0x000fe20003800200 */
[----:B------:R-:W-:Y:S01]  /*eef0*/  LEA R163, R163, UR25, 0x2 ;  /* 0x00000019a3a37c11 */ /* 0x000fe2000f8e10ff */
[----:B01----:R-:W-:Y:S02]  /*ef00*/  FFMA.FTZ R63, R67, R152, R62 ;  /* 0x00000098433f7223 */ /* 0x003fe4000001003e */
[----:B------:R-:W-:Y:S05]  /*ef10*/  @!P4 BRA `(.L_x_7530) ;  /* 0x000000000004c947 */ /* 0x000fea0003800000 */
[----:B--2---:R0:W-:Y:S02]  /*ef20*/  REDG.E.ADD.F32.FTZ.RN.STRONG.GPU desc[UR32][R64.64+0x1e00], R157 ;  /* 0x001e009d400079a6 */ /* 0x0041e4000c12f320 */
.L_x_7530:
[----:B------:R-:W-:Y:S05]  /*ef30*/  BSYNC.RECONVERGENT B0 ;  /* 0x0000000000007941 */ /* 0x000fea0003800200 */
.L_x_7529:
[----:B------:R-:W-:Y:S01]  /*ef40*/  FADD.FTZ R60, R60, R63 ;  /* 0x0000003f3c3c7221 */ /* 0x000fe20000010000 */
[----:B------:R-:W-:Y:S01]  /*ef50*/  BSSY.RECONVERGENT B0, `(.L_x_7531) ;  /* 0x0000004000007945 */ /* 0x000fe20003800200 */
[----:B------:R1:W0:Y:S03]  /*ef60*/  LDS R63, [R163+0x4000] ;  /* 0x00400000a33f7984 */ /* 0x0002260000000800 */
[----:B------:R-:W-:Y:S05]  /*ef70*/  @!P5 BRA `(.L_x_7532) ;  /* 0x000000000004d947 */ /* 0x000fea0003800000 */
[----:B0-----:R0:W-:Y:S02]  /*ef80*/  REDG.E.ADD.F32.FTZ.RN.STRONG.GPU desc[UR32][R64.64+0x1f00], R63 ;  /* 0x001f003f400079a6 */ /* 0x0011e4000c12f320 */
.L_x_7532:
[----:B------:R-:W-:Y:S05]  /*ef90*/  BSYNC.RECONVERGENT B0 ;  /* 0x0000000000007941 */ /* 0x000fea0003800200 */
.L_x_7531:
        /* <DEDUP_REMOVED lines=117> */
.L_x_7534:
[----:B------:R-:W-:Y:S05]  /*f6f0*/  BSYNC.RECONVERGENT B0 ;  /* 0x0000000000007941 */ /* 0x000fea0003800200 */
.L_x_7533:
        /* <DEDUP_REMOVED lines=36> */
.L_x_7536:
[----:B------:R-:W-:Y:S05]  /*f940*/  BSYNC.RECONVERGENT B0 ;  /* 0x0000000000007941 */ /* 0x000fea0003800200 */
.L_x_7535:
[----:B------:R-:W-:-:S04]  /*f950*/  UIADD3 UR8, UPT, UPT, UR8, 0x1, URZ ;  /* 0x0000000108087890 */ /* 0x000fc8000fffe0ff */
[----:B------:R-:W-:-:S09]  /*f960*/  UISETP.GE.AND UP0, UPT, UR8, UR47, UPT ;  /* 0x0000002f0800728c */ /* 0x000fd2000bf06270 */
[----:B------:R-:W-:Y:S05]  /*f970*/  BRA.U !UP0, `(.L_x_7537) ;  /* 0xffffff7108587547 */ /* 0x000fea000b83ffff */
.L_x_7439:
[----:B------:R-:W-:Y:S01]  /*f980*/  BAR.SYNC.DEFER_BLOCKING 0x0 ;  /* 0x0000000000007b1d */ /* 0x000fe20000010000 */
[C---:B------:R-:W-:Y:S01]  /*f990*/  LOP3.LUT R0, R190.reuse, 0x1f, RZ, 0xc0, !PT ;  /* 0x0000001fbe007812 */ /* 0x040fe200078ec0ff */
[----:B------:R-:W-:Y:S01]  /*f9a0*/  ULEA UR8, UR16, 0xfffffc00, 0xa ;  /* 0xfffffc0010087891 */ /* 0x000fe2000f8e50ff */
[----:B0-----:R-:W-:-:S03]  /*f9b0*/  SHF.L.U32 R3, R190, 0x4, RZ ;  /* 0x00000004be037819 */ /* 0x001fc600000006ff */
[----:B------:R-:W-:Y:S01]  /*f9c0*/  UIADD3 UR9, UPT, UPT, -UR8, UR26, URZ ;  /* 0x0000001a08097290 */ /* 0x000fe2000fffe1ff */
[----:B------:R-:W-:Y:S01]  /*f9d0*/  LOP3.LUT R3, R0, 0x3e00, R3, 0xf8, !PT ;  /* 0x00003e0000037812 */ /* 0x000fe200078ef803 */
[----:B------:R-:W2:Y:S01]  /*f9e0*/  LDL.LU R64, [R1+0x4] ;  /* 0x0000040001407983 */ /* 0x000ea20000300800 */
[----:B------:R-:W-:Y:S02]  /*f9f0*/  MOV R4, UR19 ;  /* 0x0000001300047c02 */ /* 0x000fe40008000f00 */
[----:B------:R-:W-:Y:S02]  /*fa00*/  MOV R5, UR20 ;  /* 0x0000001400057c02 */ /* 0x000fe40008000f00 */
[----:B------:R-:W-:Y:S02]  /*fa10*/  CS2R R6, SRZ ;  /* 0x0000000000067805 */ /* 0x000fe4000001ff00 */
[----:B-1----:R-:W-:Y:S02]  /*fa20*/  LOP3.LUT R63, R3, 0x20, RZ, 0xfc, !PT ;  /* 0x00000020033f7812 */ /* 0x002fe400078efcff */
[----:B------:R-:W-:-:S02]  /*fa30*/  CS2R R8, SRZ ;  /* 0x0000000000087805 */ /* 0x000fc4000001ff00 */
[C---:B------:R-:W-:Y:S02]  /*fa40*/  LOP3.LUT R65, R3.reuse, 0x40, RZ, 0xfc, !PT ;  /* 0x0000004003417812 */ /* 0x040fe400078efcff */
[----:B------:R-:W-:Y:S02]  /*fa50*/  CS2R R10, SRZ ;  /* 0x00000000000a7805 */ /* 0x000fe4000001ff00 */
[C---:B------:R-:W-:Y:S02]  /*fa60*/  LOP3.LUT R67, R3.reuse, 0x60, RZ, 0xfc, !PT ;  /* 0x0000006003437812 */ /* 0x040fe400078efcff */
[----:B------:R-:W-:Y:S02]  /*fa70*/  CS2R R12, SRZ ;  /* 0x00000000000c7805 */ /* 0x000fe4000001ff00 */
[----:B------:R-:W-:Y:S02]  /*fa80*/  ISETP.GE.AND P2, PT, R3, UR9, PT ;  /* 0x0000000903007c0c */ /* 0x000fe4000bf46270 */
[----:B------:R-:W-:-:S02]  /*fa90*/  CS2R R14, SRZ ;  /* 0x00000000000e7805 */ /* 0x000fc4000001ff00 */
[----:B------:R-:W-:Y:S02]  /*faa0*/  ISETP.GE.AND P3, PT, R63, UR9, PT ;  /* 0x000000093f007c0c */ /* 0x000fe4000bf66270 */
[----:B------:R-:W-:Y:S02]  /*fab0*/  CS2R R16, SRZ ;  /* 0x0000000000107805 */ /* 0x000fe4000001ff00 */
[----:B------:R-:W-:Y:S01]  /*fac0*/  ISETP.GE.AND P4, PT, R65, UR9, PT ;  /* 0x0000000941007c0c */ /* 0x000fe2000bf86270 */
[----:B------:R-:W5:Y:S01]  /*fad0*/  LDL.LU R62, [R1] ;  /* 0x00000000013e7983 */ /* 0x000f620000300800 */
[----:B------:R-:W-:Y:S01]  /*fae0*/  ISETP.GE.AND P5, PT, R67, UR9, PT ;  /* 0x0000000943007c0c */ /* 0x000fe2000bfa6270 */
[C---:B------:R-:W-:Y:S01]  /*faf0*/  IMAD.WIDE.U32 R4, R3.reuse, 0x4, R4 ;  /* 0x0000000403047825 */ /* 0x040fe200078e0004 */
[----:B------:R-:W-:Y:S02]  /*fb00*/  LOP3.LUT R69, R3, 0x80, RZ, 0xfc, !PT ;  /* 0x0000008003457812 */ /* 0x000fe400078efcff */
[----:B------:R-:W-:-:S02]  /*fb10*/  CS2R R50, SRZ ;  /* 0x0000000000327805 */ /* 0x000fc4000001ff00 */
[C---:B------:R-:W-:Y:S01]  /*fb20*/  LOP3.LUT R71, R3.reuse, 0xa0, RZ, 0xfc, !PT ;  /* 0x000000a003477812 */ /* 0x040fe200078efcff */
[----:B------:R-:W-:Y:S01]  /*fb30*/  HFMA2 R52, -RZ, RZ, 0, 0 ;  /* 0x00000000ff347431 */ /* 0x000fe200000001ff */
[C---:B------:R-:W-:Y:S01]  /*fb40*/  LOP3.LUT R73, R3.reuse, 0xc0, RZ, 0xfc, !PT ;  /* 0x000000c003497812 */ /* 0x040fe200078efcff */
[----:B------:R-:W2:Y:S01]  /*fb50*/  @!P2 LDG.E R6, desc[UR32][R4.64] ;  /* 0x000000200406a981 */ /* 0x000ea2000c1e1900 */
[C---:B------:R-:W-:Y:S02]  /*fb60*/  LOP3.LUT R75, R3.reuse, 0xe0, RZ, 0xfc, !PT ;  /* 0x000000e0034b7812 */ /* 0x040fe400078efcff */
[----:B------:R-:W-:Y:S01]  /*fb70*/  MOV R54, RZ ;  /* 0x000000ff00367202 */ /* 0x000fe20000000f00 */
[----:B------:R-:W5:Y:S01]  /*fb80*/  @!P3 LDG.E R7, desc[UR32][R4.64+0x80] ;  /* 0x000080200407b981 */ /* 0x000f62000c1e1900 */
[----:B------:R-:W-:Y:S01]  /*fb90*/  LOP3.LUT R77, R3, 0x100, RZ, 0xfc, !PT ;  /* 0x00000100034d7812 */ /* 0x000fe200078efcff */
        /* <DEDUP_REMOVED lines=8> */
[----:B------:R-:W1:Y:S01]  /*fc20*/  S2UR UR12, SR_CTAID.Y ;  /* 0x00000000000c79c3 */ /* 0x000e620000002600 */
[----:B------:R-:W-:Y:S01]  /*fc30*/  ISETP.GE.AND P3, PT, R75, UR9, PT ;  /* 0x000000094b007c0c */ /* 0x000fe2000bf66270 */
[----:B------:R-:W4:Y:S01]  /*fc40*/  LDL.LU R60, [R1+0x8] ;  /* 0x00000800013c7983 */ /* 0x000f220000300800 */
[----:B------:R-:W-:Y:S01]  /*fc50*/  ISETP.GE.AND P4, PT, R77, UR9, PT ;  /* 0x000000094d007c0c */ /* 0x000fe2000bf86270 */
[----:B------:R-:W1:Y:S01]  /*fc60*/  LDCU.64 UR28, c[0x0][0x500] ;  /* 0x0000a000ff1c77ac */ /* 0x000e620008000a00 */
[----:B------:R-:W-:Y:S01]  /*fc70*/  ISETP.GE.AND P5, PT, R79, UR9, PT ;  /* 0x000000094f007c0c */ /* 0x000fe2000bfa6270 */
[----:B------:R-:W4:Y:S01]  /*fc80*/  @!P6 LDG.E R9, desc[UR32][R4.64+0x200] ;  /* 0x000200200409e981 */ /* 0x000f22000c1e1900 */
[----:B------:R-:W-:-:S02]  /*fc90*/  LOP3.LUT R81, R3, 0x140, RZ, 0xfc, !PT ;  /* 0x0000014003517812 */ /* 0x000fc400078efcff */
[C---:B------:R-:W-:Y:S01]  /*fca0*/  LOP3.LUT R83, R3.reuse, 0x160, RZ, 0xfc, !PT ;  /* 0x0000016003537812 */ /* 0x040fe200078efcff */
[----:B------:R-:W4:Y:S01]  /*fcb0*/  @!P1 LDG.E R12, desc[UR32][R4.64+0x280] ;  /* 0x00028020040c9981 */ /* 0x000f22000c1e1900 */
[C---:B------:R-:W-:Y:S02]  /*fcc0*/  LOP3.LUT R85, R3.reuse, 0x180, RZ, 0xfc, !PT ;  /* 0x0000018003557812 */ /* 0x040fe400078efcff */
[C---:B------:R-:W-:Y:S01]  /*fcd0*/  LOP3.LUT R87, R3.reuse, 0x1a0, RZ, 0xfc, !PT ;  /* 0x000001a003577812 */ /* 0x040fe200078efcff */
[----:B------:R-:W4:Y:S01]  /*fce0*/  @!P2 LDG.E R11, desc[UR32][R4.64+0x300] ;  /* 0x00030020040ba981 */ /* 0x000f22000c1e1900 */
[----:B------:R-:W-:Y:S02]  /*fcf0*/  LOP3.LUT R89, R3, 0x1c0, RZ, 0xfc, !PT ;  /* 0x000001c003597812 */ /* 0x000fe400078efcff */
[----:B------:R-:W-:Y:S01]  /*fd00*/  ISETP.GE.AND P6, PT, R81, UR9, PT ;  /* 0x0000000951007c0c */ /* 0x000fe2000bfc6270 */
[----:B------:R-:W4:Y:S01]  /*fd10*/  @!P3 LDG.E R14, desc[UR32][R4.64+0x380] ;  /* 0x00038020040eb981 */ /* 0x000f22000c1e1900 */
[----:B------:R-:W-:-:S02]  /*fd20*/  LOP3.LUT R91, R3, 0x1e0, RZ, 0xfc, !PT ;  /* 0x000001e0035b7812 */ /* 0x000fc400078efcff */
[----:B------:R-:W-:Y:S01]  /*fd30*/  ISETP.GE.AND P1, PT, R83, UR9, PT ;  /* 0x0000000953007c0c */ /* 0x000fe2000bf26270 */
        /* <DEDUP_REMOVED lines=11> */
[----:B------:R-:W4:Y:S04]  /*fdf0*/  @!P5 LDG.E R54, desc[UR32][R4.64+0x780] ;  /* 0x000780200436d981 */ /* 0x000f28000c1e1900 */
        /* <DEDUP_REMOVED lines=78> */
[----:B------:R-:W1:Y:S03]  /*102e0*/  @!P1 MUFU.EX2 R12, R12 ;  /* 0x0000000c000c9308 */ /* 0x000e660000000800 */
[----:B------:R-:W2:Y:S01]  /*102f0*/  LDS R5, [R94+0x2c] ;  /* 0x00002c005e057984 */ /* 0x000ea20000000800 */
[----:B------:R-:W-:Y:S01]  /*10300*/  @!P2 FMUL.FTZ R13, R9, -1.4426950216293334961 ;  /* 0xbfb8aa3b090da820 */ /* 0x000fe20000410000 */
        /* <DEDUP_REMOVED lines=24> */
[----:B------:R-:W-:Y:S01]  /*10490*/  FADD.FTZ R4, R4, UR7 ;  /* 0x0000000704047e21 */ /* 0x000fe20008010000 */
        /* <DEDUP_REMOVED lines=16> */
[----:B-1----:R-:W-:Y:S04]  /*105a0*/  LDS R11, [R64] ;  /* 0x00000000400b7984 */ /* 0x002fe80000000800 */
        /* <DEDUP_REMOVED lines=20> */
[----:B------:R-:W-:Y:S01]  /*106f0*/  FSETP.GTU.FTZ.AND P6, PT, R5, 20, PT ;  /* 0x41a000000500780b */ /* 0x000fe20003fdc000 */
[----:B------:R-:W-:Y:S01]  /*10700*/  FADD.FTZ R7, R7, UR7 ;  /* 0x0000000707077e21 */ /* 0x000fe20008010000 */
[----:B------:R-:W-:Y:S01]  /*10710*/  FADD.FTZ R8, R8, UR7 ;  /* 0x0000000708087e21 */ /* 0x000fe20008010000 */
[----:B0-----:R-:W-:Y:S01]  /*10720*/  @!P2 FMUL.FTZ R43, R43, R16 ;  /* 0x000000102b2ba220 */ /* 0x001fe20000410000 */
[----:B------:R-:W-:Y:S02]  /*10730*/  FSETP.GTU.FTZ.AND P4, PT, R6, 20, PT ;  /* 0x41a000000600780b */ /* 0x000fe40003f9c000 */
[----:B------:R-:W-:-:S02]  /*10740*/  FSETP.GTU.FTZ.AND P3, PT, R7, 20, PT ;  /* 0x41a000000700780b */ /* 0x000fc40003f7c000 */
[----:B------:R-:W-:Y:S02]  /*10750*/  FSETP.GTU.FTZ.AND P2, PT, R8, 20, PT ;  /* 0x41a000000800780b */ /* 0x000fe40003f5c000 */
[----:B------:R-:W-:Y:S01]  /*10760*/  @!P5 FMUL.FTZ R4, R4, -1.4426950216293334961 ;  /* 0xbfb8aa3b0404d820 */ /* 0x000fe20000410000 */
[----:B------:R-:W-:Y:S02]  /*10770*/  FADD.FTZ R9, R9, UR7 ;  /* 0x0000000709097e21 */ /* 0x000fe40008010000 */
[----:B------:R-:W-:-:S03]  /*10780*/  @!P6 FMUL.FTZ R5, R5, -1.4426950216293334961 ;  /* 0xbfb8aa3b0505e820 */ /* 0x000fc60000410000 */
[----:B------:R-:W0:Y:S01]  /*10790*/  @!P5 MUFU.EX2 R4, R4 ;  /* 0x000000040004d308 */ /* 0x000e220000000800 */
[----:B------:R-:W-:Y:S01]  /*107a0*/  FSETP.GTU.FTZ.AND P1, PT, R9, 20, PT ;  /* 0x41a000000900780b */ /* 0x000fe20003f3c000 */
[----:B------:R-:W-:Y:S01]  /*107b0*/  @!P4 FMUL.FTZ R6, R6, -1.4426950216293334961 ;  /* 0xbfb8aa3b0606c820 */ /* 0x000fe20000410000 */
[----:B------:R-:W-:Y:S01]  /*107c0*/  @!P3 FMUL.FTZ R7, R7, -1.4426950216293334961 ;  /* 0xbfb8aa3b0707b820 */ /* 0x000fe20000410000 */
[----:B------:R-:W1:Y:S01]  /*107d0*/  @!P6 MUFU.EX2 R5, R5 ;  /* 0x000000050005e308 */ /* 0x000e620000000800 */
[----:B------:R-:W-:Y:S01]  /*107e0*/  @!P2 FMUL.FTZ R8, R8, -1.4426950216293334961 ;  /* 0xbfb8aa3b0808a820 */ /* 0x000fe20000410000 */
[----:B------:R-:W2:Y:S02]  /*107f0*/  LDS R10, [UR25+0x1080] ;  /* 0x00108019ff0a7984 */ /* 0x000ea40008000800 */
[----:B------:R-:W3:Y:S04]  /*10800*/  @!P4 MUFU.EX2 R6, R6 ;  /* 0x000000060006c308 */ /* 0x000ee80000000800 */
[----:B------:R-:W4:Y:S04]  /*10810*/  @!P3 MUFU.EX2 R7, R7 ;  /* 0x000000070007b308 */ /* 0x000f280000000800 */
[----:B------:R-:W5:Y:S01]  /*10820*/  @!P2 MUFU.EX2 R8, R8 ;  /* 0x000000080008a308 */ /* 0x000f620000000800 */
[----:B------:R-:W-:Y:S01]  /*10830*/  @!P1 FMUL.FTZ R9, R9, -1.4426950216293334961 ;  /* 0xbfb8aa3b09099820 */ /* 0x000fe20000410000 */
[----:B0-----:R-:W-:Y:S01]  /*10840*/  @!P5 FADD.FTZ R4, R4, 1 ;  /* 0x3f8000000404d421 */ /* 0x001fe20000010000 */
[----:B-1----:R-:W-:-:S03]  /*10850*/  @!P6 FADD.FTZ R5, R5, 1 ;  /* 0x3f8000000505e421 */ /* 0x002fc60000010000 */
[----:B------:R-:W0:Y:S01]  /*10860*/  @!P5 MUFU.RCP R59, R4 ;  /* 0x00000004003bd308 */ /* 0x000e220000001000 */
[----:B---3--:R-:W-:Y:S01]  /*10870*/  @!P4 FADD.FTZ R6, R6, 1 ;  /* 0x3f8000000606c421 */ /* 0x008fe20000010000 */
[----:B------:R-:W-:Y:S01]  /*10880*/  UMOV UR9, URZ ;  /* 0x000000ff00097c82 */ /* 0x000fe20008000000 */
[----:B----4-:R-:W-:-:S05]  /*10890*/  @!P3 FADD.FTZ R7, R7, 1 ;  /* 0x3f8000000707b421 */ /* 0x010fca0000010000 */
[----:B------:R-:W1:Y:S01]  /*108a0*/  @!P6 MUFU.RCP R12, R5 ;  /* 0x00000005000ce308 */ /* 0x000e620000001000 */
[----:B-----5:R-:W-:Y:S01]  /*108b0*/  @!P2 FADD.FTZ R8, R8, 1 ;  /* 0x3f8000000808a421 */ /* 0x020fe20000010000 */
[----:B------:R-:W-:-:S06]  /*108c0*/  UIMAD.WIDE.U32 UR14, UR30, UR26, UR8 ;  /* 0x0000001a1e0e72a5 */ /* 0x000fcc000f8e0008 */
[----:B------:R-:W3:Y:S04]  /*108d0*/  @!P1 MUFU.EX2 R9, R9 ;  /* 0x0000000900099308 */ /* 0x000ee80000000800 */
[----:B------:R-:W4:Y:S01]  /*108e0*/  @!P4 MUFU.RCP R61, R6 ;  /* 0x00000006003dc308 */ /* 0x000f220000001000 */
[----:B------:R-:W-:Y:S01]  /*108f0*/  UIMAD UR15, UR30, UR27, UR15 ;  /* 0x0000001b1e0f72a4 */ /* 0x000fe2000f8e020f */
[----:B------:R-:W5:Y:S06]  /*10900*/  LDCU.64 UR26, c[0x0][0x550] ;  /* 0x0000aa00ff1a77ac */ /* 0x000f6c0008000a00 */
[----:B------:R2:W5:Y:S08]  /*10910*/  @!P3 MUFU.RCP R4, R7 ;  /* 0x000000070004b308 */ /* 0x0005700000001000 */
[----:B------:R5:W5:Y:S01]  /*10920*/  @!P2 MUFU.RCP R5, R8 ;  /* 0x000000080005a308 */ /* 0x000b620000001000 */
[----:B------:R-:W-:-:S02]  /*10930*/  UIMAD UR13, UR12, UR29, URZ ;  /* 0x0000001d0c0d72a4 */ /* 0x000fc4000f8e02ff */
[----:B------:R-:W-:Y:S01]  /*10940*/  UIMAD.WIDE.U32 UR14, UR12, UR28, UR14 ;  /* 0x0000001c0c0e72a5 */ /* 0x000fe2000f8e000e */
[----:B---3--:R-:W-:Y:S01]  /*10950*/  @!P1 FADD.FTZ R9, R9, 1 ;  /* 0x3f80000009099421 */ /* 0x008fe20000010000 */
[----:B0-----:R-:W-:Y:S01]  /*10960*/  @!P5 FMUL.FTZ R44, R44, R59 ;  /* 0x0000003b2c2cd220 */ /* 0x001fe20000410000 */
[----:B-1----:R-:W-:Y:S01]  /*10970*/  @!P6 FMUL.FTZ R45, R45, R12 ;  /* 0x0000000c2d2de220 */ /* 0x002fe20000410000 */
[----:B------:R-:W-:Y:S01]  /*10980*/  MOV R12, UR13 ;  /* 0x0000000d000c7c02 */ /* 0x000fe20008000f00 */
[----:B------:R-:W0:Y:S01]  /*10990*/  @!P1 MUFU.RCP R6, R9 ;  /* 0x0000000900069308 */ /* 0x000e220000001000 */
[----:B--2---:R-:W-:Y:S01]  /*109a0*/  IADD3 R7, P5, PT, R3, UR14, RZ ;  /* 0x0000000e03077c10 */ /* 0x004fe2000ffbe0ff */
[----:B----4-:R-:W-:Y:S01]  /*109b0*/  @!P4 FMUL.FTZ R46, R46, R61 ;  /* 0x0000003d2e2ec220 */ /* 0x010fe20000410000 */
[----:B-----5:R-:W-:Y:S01]  /*109c0*/  @!P3 FMUL.FTZ R47, R47, R4 ;  /* 0x000000042f2fb220 */ /* 0x020fe20000410000 */
        /* <DEDUP_REMOVED lines=146> */
.L_x_7405:
        /* <DEDUP_REMOVED lines=42> */
.L_x_7540:
[----:B------:R-:W-:Y:S05]  /*11590*/  BSYNC.RECONVERGENT B0 ;  /* 0x0000000000007941 */ /* 0x000fea0003800200 */
.L_x_7539:
        /* <DEDUP_REMOVED lines=40> */
.L_x_7542:
[----:B------:R-:W-:Y:S05]  /*11820*/  BSYNC.RECONVERGENT B0 ;  /* 0x0000000000007941 */ /* 0x000fea0003800200 */
.L_x_7541:
        /* <DEDUP_REMOVED lines=15> */
.L_x_7544:
        /* <DEDUP_REMOVED lines=32> */
.L_x_7543:
[----:B------:R-:W-:Y:S05]  /*11b20*/  EXIT ;  /* 0x000000000000794d */ /* 0x000fea0003800000 */
.L_x_7444:
[----:B------:R-:W-:Y:S01]  /*11b30*/  MOV R198, R192 ;  /* 0x000000c000c67202 */ /* 0x000fe20000000f00 */
[----:B------:R-:W-:Y:S01]  /*11b40*/  HFMA2 R200, -RZ, RZ, 0, 5.9604644775390625e-08 ;  /* 0x00000001ffc87431 */ /* 0x000fe200000001ff */
[----:B------:R-:W-:Y:S02]  /*11b50*/  MOV R201, RZ ;  /* 0x000000ff00c97202 */ /* 0x000fe40000000f00 */
[----:B------:R-:W-:-:S07]  /*11b60*/  MOV R71, 0xffffffff ;  /* 0xffffffff00477802 */ /* 0x000fce0000000f00 */
[----:B01---5:R-:W-:Y:S05]  /*11b70*/  WARPSYNC.COLLECTIVE R71, `(.L_x_7545) ;  /* 0x0000000047087348 */ /* 0x023fea0003c00000 */
[----:B------:R2:W3:Y:S02]  /*11b80*/  SHFL.UP P6, R196, R198, R200, R201 ;  /* 0x040000c8c6c47389 */ /* 0x0004e400000c00c9 */
[----:B0123-5:R-:W-:Y:S05]  /*11b90*/  ENDCOLLECTIVE ;  /* 0x000000000000791b */ /* 0x02ffea0003800000 */
.L_x_7545:
[----:B------:R-:W-:Y:S02]  /*11ba0*/  MOV R198, R193 ;  /* 0x000000c100c67202 */ /* 0x000fe40000000f00 */
[----:B------:R-:W-:-:S07]  /*11bb0*/  MOV R68, R196 ;  /* 0x000000c400447202 */ /* 0x000fce0000000f00 */
[----:B------:R-:W-:Y:S05]  /*11bc0*/  WARPSYNC.COLLECTIVE R71, `(.L_x_7546) ;  /* 0x0000000047087348 */ /* 0x000fea0003c00000 */
[----:B------:R0:W1:Y:S02]  /*11bd0*/  SHFL.UP P6, R196, R198, R200, R201 ;  /* 0x040000c8c6c47389 */ /* 0x00006400000c00c9 */
[----:B01----:R-:W-:Y:S05]  /*11be0*/  ENDCOLLECTIVE ;  /* 0x000000000000791b */ /* 0x003fea0003800000 */
.L_x_7546:
[----:B------:R-:W-:Y:S02]  /*11bf0*/  MOV R198, R194 ;  /* 0x000000c200c67202 */ /* 0x000fe40000000f00 */
[----:B------:R-:W-:-:S07]  /*11c00*/  MOV R69, R196 ;  /* 0x000000c400457202 */ /* 0x000fce0000000f00 */
[----:B------:R-:W-:Y:S05]  /*11c10*/  WARPSYNC.COLLECTIVE R71, `(.L_x_7547) ;  /* 0x0000000047087348 */ /* 0x000fea0003c00000 */
[----:B------:R0:W1:Y:S02]  /*11c20*/  SHFL.UP P6, R196, R198, R200, R201 ;  /* 0x040000c8c6c47389 */ /* 0x00006400000c00c9 */
[----:B01----:R-:W-:Y:S05]  /*11c30*/  ENDCOLLECTIVE ;  /* 0x000000000000791b */ /* 0x003fea0003800000 */
.L_x_7547:
[----:B------:R-:W-:Y:S02]  /*11c40*/  MOV R198, R195 ;  /* 0x000000c300c67202 */ /* 0x000fe40000000f00 */
[----:B------:R-:W-:-:S07]  /*11c50*/  MOV R70, R196 ;  /* 0x000000c400467202 */ /* 0x000fce0000000f00 */
[----:B------:R-:W-:Y:S05]  /*11c60*/  WARPSYNC.COLLECTIVE R71, `(.L_x_7548) ;  /* 0x0000000047087348 */ /* 0x000fea0003c00000 */
[----:B------:R0:W1:Y:S02]  /*11c70*/  SHFL.UP P6, R196, R198, R200, R201 ;  /* 0x040000c8c6c47389 */ /* 0x00006400000c00c9 */
[----:B01----:R-:W-:Y:S05]  /*11c80*/  ENDCOLLECTIVE ;  /* 0x000000000000791b */ /* 0x003fea0003800000 */
.L_x_7548:
        /* <DEDUP_REMOVED lines=15> */
.L_x_7549:
[----:B------:R-:W-:Y:S02]  /*11d80*/  MOV R198, R193 ;  /* 0x000000c100c67202 */ /* 0x000fe40000000f00 */
[----:B------:R-:W-:-:S07]  /*11d90*/  MOV R68, R196 ;  /* 0x000000c400447202 */ /* 0x000fce0000000f00 */
[----:B------:R-:W-:Y:S05]  /*11da0*/  WARPSYNC.COLLECTIVE R71, `(.L_x_7550) ;  /* 0x0000000047087348 */ /* 0x000fea0003c00000 */
[----:B------:R0:W1:Y:S02]  /*11db0*/  SHFL.UP P6, R196, R198, R200, R201 ;  /* 0x040000c8c6c47389 */ /* 0x00006400000c00c9 */
[----:B01----:R-:W-:Y:S05]  /*11dc0*/  ENDCOLLECTIVE ;  /* 0x000000000000791b */ /* 0x003fea0003800000 */
.L_x_7550:
[----:B------:R-:W-:Y:S02]  /*11dd0*/  MOV R198, R194 ;  /* 0x000000c200c67202 */ /* 0x000fe40000000f00 */
[----:B------:R-:W-:-:S07]  /*11de0*/  MOV R69, R196 ;  /* 0x000000c400457202 */ /* 0x000fce0000000f00 */
[----:B------:R-:W-:Y:S05]  /*11df0*/  WARPSYNC.COLLECTIVE R71, `(.L_x_7551) ;  /* 0x0000000047087348 */ /* 0x000fea0003c00000 */
[----:B------:R0:W1:Y:S02]  /*11e00*/  SHFL.UP P6, R196, R198, R200, R201 ;  /* 0x040000c8c6c47389 */ /* 0x00006400000c00c9 */
[----:B01----:R-:W-:Y:S05]  /*11e10*/  ENDCOLLECTIVE ;  /* 0x000000000000791b */ /* 0x003fea0003800000 */
.L_x_7551:
[----:B------:R-:W-:Y:S02]  /*11e20*/  MOV R198, R195 ;  /* 0x000000c300c67202 */ /* 0x000fe40000000f00 */
[----:B------:R-:W-:-:S07]  /*11e30*/  MOV R70, R196 ;  /* 0x000000c400467202 */ /* 0x000fce0000000f00 */
[----:B------:R-:W-:Y:S05]  /*11e40*/  WARPSYNC.COLLECTIVE R71, `(.L_x_7552) ;  /* 0x0000000047087348 */ /* 0x000fea0003c00000 */
[----:B------:R0:W1:Y:S02]  /*11e50*/  SHFL.UP P6, R196, R198, R200, R201 ;  /* 0x040000c8c6c47389 */ /* 0x00006400000c00c9 */
[----:B01----:R-:W-:Y:S05]  /*11e60*/  ENDCOLLECTIVE ;  /* 0x000000000000791b */ /* 0x003fea0003800000 */
.L_x_7552:
        /* <DEDUP_REMOVED lines=15> */
.L_x_7553:
[----:B------:R-:W-:Y:S02]  /*11f60*/  MOV R198, R193 ;  /* 0x000000c100c67202 */ /* 0x000fe40000000f00 */
[----:B------:R-:W-:-:S07]  /*11f70*/  MOV R68, R196 ;  /* 0x000000c400447202 */ /* 0x000fce0000000f00 */
[----:B------:R-:W-:Y:S05]  /*11f80*/  WARPSYNC.COLLECTIVE R71, `(.L_x_7554) ;  /* 0x0000000047087348 */ /* 0x000fea0003c00000 */
[----:B------:R0:W1:Y:S02]  /*11f90*/  SHFL.UP P6, R196, R198, R200, R201 ;  /* 0x040000c8c6c47389 */ /* 0x00006400000c00c9 */
[----:B01----:R-:W-:Y:S05]  /*11fa0*/  ENDCOLLECTIVE ;  /* 0x000000000000791b */ /* 0x003fea0003800000 */
.L_x_7554:
[----:B------:R-:W-:Y:S02]  /*11fb0*/  MOV R198, R194 ;  /* 0x000000c200c67202 */ /* 0x000fe40000000f00 */
[----:B------:R-:W-:-:S07]  /*11fc0*/  MOV R69, R196 ;  /* 0x000000c400457202 */ /* 0x000fce0000000f00 */
[----:B------:R-:W-:Y:S05]  /*11fd0*/  WARPSYNC.COLLECTIVE R71, `(.L_x_7555) ;  /* 0x0000000047087348 */ /* 0x000fea0003c00000 */
[----:B------:R0:W1:Y:S02]  /*11fe0*/  SHFL.UP P6, R196, R198, R200, R201 ;  /* 0x040000c8c6c47389 */ /* 0x00006400000c00c9 */
[----:B01----:R-:W-:Y:S05]  /*11ff0*/  ENDCOLLECTIVE ;  /* 0x000000000000791b */ /* 0x003fea0003800000 */
.L_x_7555:
[----:B------:R-:W-:Y:S02]  /*12000*/  MOV R198, R195 ;  /* 0x000000c300c67202 */ /* 0x000fe40000000f00 */
[----:B------:R-:W-:-:S07]  /*12010*/  MOV R70, R196 ;  /* 0x000000c400467202 */ /* 0x000fce0000000f00 */
[----:B------:R-:W-:Y:S05]  /*12020*/  WARPSYNC.COLLECTIVE R71, `(.L_x_7556) ;  /* 0x0000000047087348 */ /* 0x000fea0003c00000 */
[----:B------:R0:W1:Y:S02]  /*12030*/  SHFL.UP P6, R196, R198, R200, R201 ;  /* 0x040000c8c6c47389 */ /* 0x00006400000c00c9 */
[----:B01----:R-:W-:Y:S05]  /*12040*/  ENDCOLLECTIVE ;  /* 0x000000000000791b */ /* 0x003fea0003800000 */
.L_x_7556:
        /* <DEDUP_REMOVED lines=15> */
.L_x_7557:
[----:B------:R-:W-:Y:S02]  /*12140*/  MOV R198, R193 ;  /* 0x000000c100c67202 */ /* 0x000fe40000000f00 */
[----:B------:R-:W-:-:S07]  /*12150*/  MOV R68, R196 ;  /* 0x000000c400447202 */ /* 0x000fce0000000f00 */
[----:B------:R-:W-:Y:S05]  /*12160*/  WARPSYNC.COLLECTIVE R71, `(.L_x_7558) ;  /* 0x0000000047087348 */ /* 0x000fea0003c00000 */
[----:B------:R0:W1:Y:S02]  /*12170*/  SHFL.UP P6, R196, R198, R200, R201 ;  /* 0x040000c8c6c47389 */ /* 0x00006400000c00c9 */
[----:B01----:R-:W-:Y:S05]  /*12180*/  ENDCOLLECTIVE ;  /* 0x000000000000791b */ /* 0x003fea0003800000 */
.L_x_7558:
[----:B------:R-:W-:Y:S02]  /*12190*/  MOV R198, R194 ;  /* 0x000000c200c67202 */ /* 0x000fe40000000f00 */
[----:B------:R-:W-:-:S07]  /*121a0*/  MOV R69, R196 ;  /* 0x000000c400457202 */ /* 0x000fce0000000f00 */
[----:B------:R-:W-:Y:S05]  /*121b0*/  WARPSYNC.COLLECTIVE R71, `(.L_x_7559) ;  /* 0x0000000047087348 */ /* 0x000fea0003c00000 */
[----:B------:R0:W1:Y:S02]  /*121c0*/  SHFL.UP P6, R196, R198, R200, R201 ;  /* 0x040000c8c6c47389 */ /* 0x00006400000c00c9 */
[----:B01----:R-:W-:Y:S05]  /*121d0*/  ENDCOLLECTIVE ;  /* 0x000000000000791b */ /* 0x003fea0003800000 */
.L_x_7559:
[----:B------:R-:W-:Y:S02]  /*121e0*/  MOV R198, R195 ;  /* 0x000000c300c67202 */ /* 0x000fe40000000f00 */
[----:B------:R-:W-:-:S07]  /*121f0*/  MOV R70, R196 ;  /* 0x000000c400467202 */ /* 0x000fce0000000f00 */
[----:B------:R-:W-:Y:S05]  /*12200*/  WARPSYNC.COLLECTIVE R71, `(.L_x_7560) ;  /* 0x0000000047087348 */ /* 0x000fea0003c00000 */
[----:B------:R0:W1:Y:S02]  /*12210*/  SHFL.UP P6, R196, R198, R200, R201 ;  /* 0x040000c8c6c47389 */ /* 0x00006400000c00c9 */
[----:B01----:R-:W-:Y:S05]  /*12220*/  ENDCOLLECTIVE ;  /* 0x000000000000791b */ /* 0x003fea0003800000 */
.L_x_7560:
        /* <DEDUP_REMOVED lines=15> */
.L_x_7561:
[----:B------:R-:W-:Y:S02]  /*12320*/  MOV R198, R193 ;  /* 0x000000c100c67202 */ /* 0x000fe40000000f00 */
[----:B------:R-:W-:-:S07]  /*12330*/  MOV R68, R196 ;  /* 0x000000c400447202 */ /* 0x000fce0000000f00 */
[----:B------:R-:W-:Y:S05]  /*12340*/  WARPSYNC.COLLECTIVE R71, `(.L_x_7562) ;  /* 0x0000000047087348 */ /* 0x000fea0003c00000 */
[----:B------:R0:W1:Y:S02]  /*12350*/  SHFL.UP P6, R196, R198, R200, R201 ;  /* 0x040000c8c6c47389 */ /* 0x00006400000c00c9 */
[----:B01----:R-:W-:Y:S05]  /*12360*/  ENDCOLLECTIVE ;  /* 0x000000000000791b */ /* 0x003fea0003800000 */
.L_x_7562:
[----:B------:R-:W-:Y:S02]  /*12370*/  MOV R198, R194 ;  /* 0x000000c200c67202 */ /* 0x000fe40000000f00 */
[----:B------:R-:W-:-:S07]  /*12380*/  MOV R69, R196 ;  /* 0x000000c400457202 */ /* 0x000fce0000000f00 */
[----:B------:R-:W-:Y:S05]  /*12390*/  WARPSYNC.COLLECTIVE R71, `(.L_x_7563) ;  /* 0x0000000047087348 */ /* 0x000fea0003c00000 */
[----:B------:R0:W1:Y:S02]  /*123a0*/  SHFL.UP P6, R196, R198, R200, R201 ;  /* 0x040000c8c6c47389 */ /* 0x00006400000c00c9 */
[----:B01----:R-:W-:Y:S05]  /*123b0*/  ENDCOLLECTIVE ;  /* 0x000000000000791b */ /* 0x003fea0003800000 */
.L_x_7563:
[----:B------:R-:W-:Y:S02]  /*123c0*/  MOV R198, R195 ;  /* 0x000000c300c67202 */ /* 0x000fe40000000f00 */
[----:B------:R-:W-:-:S07]  /*123d0*/  MOV R70, R196 ;  /* 0x000000c400467202 */ /* 0x000fce0000000f00 */
[----:B------:R-:W-:Y:S05]  /*123e0*/  WARPSYNC.COLLECTIVE R71, `(.L_x_7564) ;  /* 0x0000000047087348 */ /* 0x000fea0003c00000 */
[----:B------:R0:W1:Y:S02]  /*123f0*/  SHFL.UP P6, R196, R198, R200, R201 ;  /* 0x040000c8c6c47389 */ /* 0x00006400000c00c9 */
[----:B01----:R-:W-:Y:S05]  /*12400*/  ENDCOLLECTIVE ;  /* 0x000000000000791b */ /* 0x003fea0003800000 */
.L_x_7564:
[----:B------:R-:W-:Y:S05]  /*12410*/  BRA `(.L_x_7565) ;  /* 0xffffff7400b07947 */ /* 0x000fea000383ffff */
.L_x_7445:
        /* <DEDUP_REMOVED lines=8> */
.L_x_7567:
[----:B------:R-:W-:Y:S05]  /*124a0*/  BSYNC B0 ;  /* 0x0000000000007941 */ /* 0x000fea0003800000 */
.L_x_7566:
[----:B------:R-:W-:Y:S05]  /*124b0*/  BRA `(.L_x_7568) ;  /* 0xffffff7400bc7947 */ /* 0x000fea000383ffff */
.L_x_7446:
        /* <DEDUP_REMOVED lines=8> */
.L_x_7570:
[----:B------:R-:W-:Y:S05]  /*12540*/  BSYNC B0 ;  /* 0x0000000000007941 */ /* 0x000fea0003800000 */
.L_x_7569:
[----:B------:R-:W-:Y:S05]  /*12550*/  BRA `(.L_x_7571) ;  /* 0xffffff74009c7947 */ /* 0x000fea000383ffff */
.L_x_7447:
        /* <DEDUP_REMOVED lines=8> */
.L_x_7573:
[----:B------:R-:W-:Y:S05]  /*125e0*/  BSYNC B0 ;  /* 0x0000000000007941 */ /* 0x000fea0003800000 */
.L_x_7572:
[----:B------:R-:W-:Y:S05]  /*125f0*/  BRA `(.L_x_7574) ;  /* 0xffffff74007c7947 */ /* 0x000fea000383ffff */
.L_x_7448:
        /* <DEDUP_REMOVED lines=8> */
.L_x_7576:
[----:B------:R-:W-:Y:S05]  /*12680*/  BSYNC B0 ;  /* 0x0000000000007941 */ /* 0x000fea0003800000 */
.L_x_7575:
[----:B------:R-:W-:Y:S05]  /*12690*/  BRA `(.L_x_7577) ;  /* 0xffffff74005c7947 */ /* 0x000fea000383ffff */
.L_x_7449:
        /* <DEDUP_REMOVED lines=8> */
.L_x_7579:
[----:B------:R-:W-:Y:S05]  /*12720*/  BSYNC B0 ;  /* 0x0000000000007941 */ /* 0x000fea0003800000 */
.L_x_7578:
        /* <DEDUP_REMOVED lines=10> */
.L_x_7580:
[----:B------:R-:W-:Y:S02]  /*127d0*/  MOV R68, 0x1f ;  /* 0x0000001f00447802 */ /* 0x000fe40000000f00 */
[----:B------:R-:W-:Y:S02]  /*127e0*/  MOV R198, R194 ;  /* 0x000000c200c67202 */ /* 0x000fe40000000f00 */
[----:B------:R-:W-:-:S07]  /*127f0*/  MOV R193, R196 ;  /* 0x000000c400c17202 */ /* 0x000fce0000000f00 */
[----:B------:R-:W-:Y:S05]  /*12800*/  WARPSYNC.COLLECTIVE R71, `(.L_x_7581) ;  /* 0x0000000047087348 */ /* 0x000fea0003c00000 */
[----:B------:R0:W1:Y:S02]  /*12810*/  SHFL.UP P6, R196, R198, R200, R201 ;  /* 0x040000c8c6c47389 */ /* 0x00006400000c00c9 */
[----:B01----:R-:W-:Y:S05]  /*12820*/  ENDCOLLECTIVE ;  /* 0x000000000000791b */ /* 0x003fea0003800000 */
.L_x_7581:
[----:B------:R-:W-:Y:S02]  /*12830*/  MOV R198, R195 ;  /* 0x000000c300c67202 */ /* 0x000fe40000000f00 */
[----:B------:R-:W-:-:S07]  /*12840*/  MOV R194, R196 ;  /* 0x000000c400c27202 */ /* 0x000fce0000000f00 */
[----:B------:R-:W-:Y:S05]  /*12850*/  WARPSYNC.COLLECTIVE R71, `(.L_x_7582) ;  /* 0x0000000047087348 */ /* 0x000fea0003c00000 */
[----:B------:R0:W1:Y:S02]  /*12860*/  SHFL.UP P6, R196, R198, R200, R201 ;  /* 0x040000c8c6c47389 */ /* 0x00006400000c00c9 */
[----:B01----:R-:W-:Y:S05]  /*12870*/  ENDCOLLECTIVE ;  /* 0x000000000000791b */ /* 0x003fea0003800000 */
.L_x_7582:
[----:B------:R-:W-:Y:S05]  /*12880*/  WARPSYNC.COLLECTIVE R71, `(.L_x_7583) ;  /* 0x0000000047087348 */ /* 0x000fea0003c00000 */
[----:B------:R0:W1:Y:S02]  /*12890*/  SHFL.IDX P3, R244, R70, R69, R68 ;  /* 0x0000004546f47389 */ /* 0x0000640000060044 */
[----:B01----:R-:W-:Y:S05]  /*128a0*/  ENDCOLLECTIVE ;  /* 0x000000000000791b */ /* 0x003fea0003800000 */
.L_x_7583:
[----:B------:R-:W-:Y:S02]  /*128b0*/  MOV R70, R65 ;  /* 0x0000004100467202 */ /* 0x000fe40000000f00 */
[----:B------:R-:W-:Y:S02]  /*128c0*/  MOV R195, R196 ;  /* 0x000000c400c37202 */ /* 0x000fe40000000f00 */
[----:B------:R-:W-:-:S07]  /*128d0*/  MOV R64, R244 ;  /* 0x000000f400407202 */ /* 0x000fce0000000f00 */
[----:B------:R-:W-:Y:S05]  /*128e0*/  WARPSYNC.COLLECTIVE R71, `(.L_x_7584) ;  /* 0x0000000047087348 */ /* 0x000fea0003c00000 */
[----:B------:R0:W1:Y:S02]  /*128f0*/  SHFL.IDX P3, R244, R70, R69, R68 ;  /* 0x0000004546f47389 */ /* 0x0000640000060044 */
[----:B01----:R-:W-:Y:S05]  /*12900*/  ENDCOLLECTIVE ;  /* 0x000000000000791b */ /* 0x003fea0003800000 */
.L_x_7584:
[----:B------:R-:W-:Y:S02]  /*12910*/  MOV R70, R66 ;  /* 0x0000004200467202 */ /* 0x000fe40000000f00 */
[----:B------:R-:W-:-:S07]  /*12920*/  MOV R196, R244 ;  /* 0x000000f400c47202 */ /* 0x000fce0000000f00 */
[----:B------:R-:W-:Y:S05]  /*12930*/  WARPSYNC.COLLECTIVE R71, `(.L_x_7585) ;  /* 0x0000000047087348 */ /* 0x000fea0003c00000 */
[----:B------:R0:W1:Y:S02]  /*12940*/  SHFL.IDX P3, R244, R70, R69, R68 ;  /* 0x0000004546f47389 */ /* 0x0000640000060044 */
[----:B01----:R-:W-:Y:S05]  /*12950*/  ENDCOLLECTIVE ;  /* 0x000000000000791b */ /* 0x003fea0003800000 */
.L_x_7585:
[----:B------:R-:W-:Y:S02]  /*12960*/  MOV R70, R67 ;  /* 0x0000004300467202 */ /* 0x000fe40000000f00 */
[----:B------:R-:W-:-:S07]  /*12970*/  MOV R66, R244 ;  /* 0x000000f400427202 */ /* 0x000fce0000000f00 */
[----:B------:R-:W-:Y:S05]  /*12980*/  WARPSYNC.COLLECTIVE R71, `(.L_x_7586) ;  /* 0x0000000047087348 */ /* 0x000fea0003c00000 */
[----:B------:R0:W1:Y:S02]  /*12990*/  SHFL.IDX P3, R244, R70, R69, R68 ;  /* 0x0000004546f47389 */ /* 0x0000640000060044 */
[----:B01----:R-:W-:Y:S05]  /*129a0*/  ENDCOLLECTIVE ;  /* 0x000000000000791b */ /* 0x003fea0003800000 */
.L_x_7586:
[----:B------:R-:W-:Y:S01]  /*129b0*/  MOV R67, R244 ;  /* 0x000000f400437202 */ /* 0x000fe20000000f00 */
[----:B------:R-:W-:Y:S06]  /*129c0*/  BRA `(.L_x_7587) ;  /* 0xffffff7000b87947 */ /* 0x000fec000383ffff */
.L_x_7451:
        /* <DEDUP_REMOVED lines=8> */
.L_x_7588:
[----:B------:R-:W-:Y:S02]  /*12a50*/  MOV R250, R246 ;  /* 0x000000f600fa7202 */ /* 0x000fe40000000f00 */
[----:B------:R-:W-:-:S07]  /*12a60*/  MOV R68, R244 ;  /* 0x000000f400447202 */ /* 0x000fce0000000f00 */
[----:B------:R-:W-:Y:S05]  /*12a70*/  WARPSYNC.COLLECTIVE R71, `(.L_x_7589) ;  /* 0x0000000047087348 */ /* 0x000fea0003c00000 */
[----:B------:R0:W1:Y:S02]  /*12a80*/  SHFL.DOWN P0, R244, R250, R251, R252 ;  /* 0x080000fbfaf47389 */ /* 0x00006400000000fc */
[----:B01----:R-:W-:Y:S05]  /*12a90*/  ENDCOLLECTIVE ;  /* 0x000000000000791b */ /* 0x003fea0003800000 */
.L_x_7589:
[----:B------:R-:W-:Y:S02]  /*12aa0*/  MOV R250, R70 ;  /* 0x0000004600fa7202 */ /* 0x000fe40000000f00 */
[----:B------:R-:W-:-:S07]  /*12ab0*/  MOV R69, R244 ;  /* 0x000000f400457202 */ /* 0x000fce0000000f00 */
[----:B------:R-:W-:Y:S05]  /*12ac0*/  WARPSYNC.COLLECTIVE R71, `(.L_x_7590) ;  /* 0x0000000047087348 */ /* 0x000fea0003c00000 */
[----:B------:R0:W1:Y:S02]  /*12ad0*/  SHFL.DOWN P0, R244, R250, R251, R252 ;  /* 0x080000fbfaf47389 */ /* 0x00006400000000fc */
[----:B01----:R-:W-:Y:S05]  /*12ae0*/  ENDCOLLECTIVE ;  /* 0x000000000000791b */ /* 0x003fea0003800000 */
.L_x_7590:
[----:B------:R-:W-:Y:S02]  /*12af0*/  MOV R250, R248 ;  /* 0x000000f800fa7202 */ /* 0x000fe40000000f00 */
[----:B------:R-:W-:-:S07]  /*12b00*/  MOV R241, R244 ;  /* 0x000000f400f17202 */ /* 0x000fce0000000f00 */
[----:B------:R-:W-:Y:S05]  /*12b10*/  WARPSYNC.COLLECTIVE R71, `(.L_x_7591) ;  /* 0x0000000047087348 */ /* 0x000fea0003c00000 */
[----:B------:R0:W1:Y:S02]  /*12b20*/  SHFL.DOWN P0, R244, R250, R251, R252 ;  /* 0x080000fbfaf47389 */ /* 0x00006400000000fc */
[----:B01----:R-:W-:Y:S05]  /*12b30*/  ENDCOLLECTIVE ;  /* 0x000000000000791b */ /* 0x003fea0003800000 */
.L_x_7591:
[----:B------:R-:W-:Y:S01]  /*12b40*/  MOV R71, R244 ;  /* 0x000000f400477202 */ /* 0x000fe20000000f00 */
[----:B------:R-:W-:Y:S06]  /*12b50*/  BRA `(.L_x_7592) ;  /* 0xffffff8400a07947 */ /* 0x000fec000383ffff */
.L_x_7454:
        /* <DEDUP_REMOVED lines=8> */
.L_x_7594:
[----:B------:R-:W-:Y:S05]  /*12be0*/  BSYNC B0 ;  /* 0x0000000000007941 */ /* 0x000fea0003800000 */
.L_x_7593:
        /* <DEDUP_REMOVED lines=8> */
.L_x_7595:
[----:B------:R-:W-:Y:S02]  /*12c70*/  MOV R250, R247 ;  /* 0x000000f700fa7202 */ /* 0x000fe40000000f00 */
[----:B------:R-:W-:-:S07]  /*12c80*/  MOV R69, R244 ;  /* 0x000000f400457202 */ /* 0x000fce0000000f00 */
[----:B------:R-:W-:Y:S05]  /*12c90*/  WARPSYNC.COLLECTIVE R71, `(.L_x_7596) ;  /* 0x0000000047087348 */ /* 0x000fea0003c00000 */
[----:B------:R0:W1:Y:S02]  /*12ca0*/  SHFL.DOWN P0, R244, R250, R251, R252 ;  /* 0x080000fbfaf47389 */ /* 0x00006400000000fc */
[----:B01----:R-:W-:Y:S05]  /*12cb0*/  ENDCOLLECTIVE ;  /* 0x000000000000791b */ /* 0x003fea0003800000 */
.L_x_7596:
[----:B------:R-:W-:Y:S02]  /*12cc0*/  MOV R250, R248 ;  /* 0x000000f800fa7202 */ /* 0x000fe40000000f00 */
[----:B------:R-:W-:-:S07]  /*12cd0*/  MOV R70, R244 ;  /* 0x000000f400467202 */ /* 0x000fce0000000f00 */
[----:B------:R-:W-:Y:S05]  /*12ce0*/  WARPSYNC.COLLECTIVE R71, `(.L_x_7597) ;  /* 0x0000000047087348 */ /* 0x000fea0003c00000 */
[----:B------:R0:W1:Y:S02]  /*12cf0*/  SHFL.DOWN P0, R244, R250, R251, R252 ;  /* 0x080000fbfaf47389 */ /* 0x00006400000000fc */
[----:B01----:R-:W-:Y:S05]  /*12d00*/  ENDCOLLECTIVE ;  /* 0x000000000000791b */ /* 0x003fea0003800000 */
.L_x_7597:
[----:B------:R-:W-:Y:S01]  /*12d10*/  MOV R71, R244 ;  /* 0x000000f400477202 */ /* 0x000fe20000000f00 */
[----:B------:R-:W-:Y:S06]  /*12d20*/  BRA `(.L_x_7598) ;  /* 0xffffff8400807947 */ /* 0x000fec000383ffff */
.L_x_7457:
        /* <DEDUP_REMOVED lines=8> */
.L_x_7600:
[----:B------:R-:W-:Y:S05]  /*12db0*/  BSYNC B0 ;  /* 0x0000000000007941 */ /* 0x000fea0003800000 */
.L_x_7599:
        /* <DEDUP_REMOVED lines=8> */
.L_x_7601:
[----:B------:R-:W-:Y:S02]  /*12e40*/  MOV R250, R247 ;  /* 0x000000f700fa7202 */ /* 0x000fe40000000f00 */
[----:B------:R-:W-:-:S07]  /*12e50*/  MOV R69, R244 ;  /* 0x000000f400457202 */ /* 0x000fce0000000f00 */
[----:B------:R-:W-:Y:S05]  /*12e60*/  WARPSYNC.COLLECTIVE R71, `(.L_x_7602) ;  /* 0x0000000047087348 */ /* 0x000fea0003c00000 */
[----:B------:R0:W1:Y:S02]  /*12e70*/  SHFL.DOWN P0, R244, R250, R251, R252 ;  /* 0x080000fbfaf47389 */ /* 0x00006400000000fc */
[----:B01----:R-:W-:Y:S05]  /*12e80*/  ENDCOLLECTIVE ;  /* 0x000000000000791b */ /* 0x003fea0003800000 */
.L_x_7602:
[----:B------:R-:W-:Y:S02]  /*12e90*/  MOV R250, R248 ;  /* 0x000000f800fa7202 */ /* 0x000fe40000000f00 */
[----:B------:R-:W-:-:S07]  /*12ea0*/  MOV R70, R244 ;  /* 0x000000f400467202 */ /* 0x000fce0000000f00 */
[----:B------:R-:W-:Y:S05]  /*12eb0*/  WARPSYNC.COLLECTIVE R71, `(.L_x_7603) ;  /* 0x0000000047087348 */ /* 0x000fea0003c00000 */
[----:B------:R0:W1:Y:S02]  /*12ec0*/  SHFL.DOWN P0, R244, R250, R251, R252 ;  /* 0x080000fbfaf47389 */ /* 0x00006400000000fc */
[----:B01----:R-:W-:Y:S05]  /*12ed0*/  ENDCOLLECTIVE ;  /* 0x000000000000791b */ /* 0x003fea0003800000 */
.L_x_7603:
[----:B------:R-:W-:Y:S01]  /*12ee0*/  MOV R71, R244 ;  /* 0x000000f400477202 */ /* 0x000fe20000000f00 */
[----:B------:R-:W-:Y:S06]  /*12ef0*/  BRA `(.L_x_7604) ;  /* 0xffffff8400607947 */ /* 0x000fec000383ffff */
.L_x_7460:
        /* <DEDUP_REMOVED lines=8> */
.L_x_7606:
[----:B------:R-:W-:Y:S05]  /*12f80*/  BSYNC B0 ;  /* 0x0000000000007941 */ /* 0x000fea0003800000 */
.L_x_7605:
        /* <DEDUP_REMOVED lines=8> */
.L_x_7607:
[----:B------:R-:W-:Y:S02]  /*13010*/  MOV R250, R247 ;  /* 0x000000f700fa7202 */ /* 0x000fe40000000f00 */
[----:B------:R-:W-:-:S07]  /*13020*/  MOV R69, R244 ;  /* 0x000000f400457202 */ /* 0x000fce0000000f00 */
[----:B------:R-:W-:Y:S05]  /*13030*/  WARPSYNC.COLLECTIVE R71, `(.L_x_7608) ;  /* 0x0000000047087348 */ /* 0x000fea0003c00000 */
[----:B------:R0:W1:Y:S02]  /*13040*/  SHFL.DOWN P0, R244, R250, R251, R252 ;  /* 0x080000fbfaf47389 */ /* 0x00006400000000fc */
[----:B01----:R-:W-:Y:S05]  /*13050*/  ENDCOLLECTIVE ;  /* 0x000000000000791b */ /* 0x003fea0003800000 */
.L_x_7608:
[----:B------:R-:W-:Y:S02]  /*13060*/  MOV R250, R248 ;  /* 0x000000f800fa7202 */ /* 0x000fe40000000f00 */
[----:B------:R-:W-:-:S07]  /*13070*/  MOV R70, R244 ;  /* 0x000000f400467202 */ /* 0x000fce0000000f00 */
[----:B------:R-:W-:Y:S05]  /*13080*/  WARPSYNC.COLLECTIVE R71, `(.L_x_7609) ;  /* 0x0000000047087348 */ /* 0x000fea0003c00000 */
[----:B------:R0:W1:Y:S02]  /*13090*/  SHFL.DOWN P0, R244, R250, R251, R252 ;  /* 0x080000fbfaf47389 */ /* 0x00006400000000fc */
[----:B01----:R-:W-:Y:S05]  /*130a0*/  ENDCOLLECTIVE ;  /* 0x000000000000791b */ /* 0x003fea0003800000 */
.L_x_7609:
[----:B------:R-:W-:Y:S01]  /*130b0*/  MOV R71, R244 ;  /* 0x000000f400477202 */ /* 0x000fe20000000f00 */
[----:B------:R-:W-:Y:S06]  /*130c0*/  BRA `(.L_x_7610) ;  /* 0xffffff8400407947 */ /* 0x000fec000383ffff */
.L_x_7463:
        /* <DEDUP_REMOVED lines=8> */
.L_x_7612:
[----:B------:R-:W-:Y:S05]  /*13150*/  BSYNC B0 ;  /* 0x0000000000007941 */ /* 0x000fea0003800000 */
.L_x_7611:
        /* <DEDUP_REMOVED lines=8> */
.L_x_7613:
[----:B------:R-:W-:Y:S02]  /*131e0*/  MOV R250, R247 ;  /* 0x000000f700fa7202 */ /* 0x000fe40000000f00 */
[----:B------:R-:W-:-:S07]  /*131f0*/  MOV R69, R244 ;  /* 0x000000f400457202 */ /* 0x000fce0000000f00 */
[----:B------:R-:W-:Y:S05]  /*13200*/  WARPSYNC.COLLECTIVE R71, `(.L_x_7614) ;  /* 0x0000000047087348 */ /* 0x000fea0003c00000 */
[----:B------:R0:W1:Y:S02]  /*13210*/  SHFL.DOWN P0, R244, R250, R251, R252 ;  /* 0x080000fbfaf47389 */ /* 0x00006400000000fc */
[----:B01----:R-:W-:Y:S05]  /*13220*/  ENDCOLLECTIVE ;  /* 0x000000000000791b */ /* 0x003fea0003800000 */
.L_x_7614:
[----:B------:R-:W-:Y:S02]  /*13230*/  MOV R250, R248 ;  /* 0x000000f800fa7202 */ /* 0x000fe40000000f00 */
[----:B------:R-:W-:-:S07]  /*13240*/  MOV R70, R244 ;  /* 0x000000f400467202 */ /* 0x000fce0000000f00 */
[----:B------:R-:W-:Y:S05]  /*13250*/  WARPSYNC.COLLECTIVE R71, `(.L_x_7615) ;  /* 0x0000000047087348 */ /* 0x000fea0003c00000 */
[----:B------:R0:W1:Y:S02]  /*13260*/  SHFL.DOWN P0, R244, R250, R251, R252 ;  /* 0x080000fbfaf47389 */ /* 0x00006400000000fc */
[----:B01----:R-:W-:Y:S05]  /*13270*/  ENDCOLLECTIVE ;  /* 0x000000000000791b */ /* 0x003fea0003800000 */
.L_x_7615:
[----:B------:R-:W-:Y:S05]  /*13280*/  BRA `(.L_x_7616) ;  /* 0xffffff8400247947 */ /* 0x000fea000383ffff */
.L_x_7466:
        /* <DEDUP_REMOVED lines=8> */
.L_x_7618:
[----:B------:R-:W-:Y:S05]  /*13310*/  BSYNC B0 ;  /* 0x0000000000007941 */ /* 0x000fea0003800000 */
.L_x_7617:
        /* <DEDUP_REMOVED lines=10> */
.L_x_7619:
[----:B------:R-:W-:Y:S02]  /*133c0*/  MOV R252, 0x1f ;  /* 0x0000001f00fc7802 */ /* 0x000fe40000000f00 */
[----:B------:R-:W-:Y:S02]  /*133d0*/  MOV R70, R247 ;  /* 0x000000f700467202 */ /* 0x000fe40000000f00 */
[----:B------:R-:W-:-:S07]  /*133e0*/  MOV R241, R244 ;  /* 0x000000f400f17202 */ /* 0x000fce0000000f00 */
[----:B------:R-:W-:Y:S05]  /*133f0*/  WARPSYNC.COLLECTIVE R71, `(.L_x_7620) ;  /* 0x0000000047087348 */ /* 0x000fea0003c00000 */
[----:B------:R0:W1:Y:S02]  /*13400*/  SHFL.IDX P3, R244, R70, R69, R68 ;  /* 0x0000004546f47389 */ /* 0x0000640000060044 */
[----:B01----:R-:W-:Y:S05]  /*13410*/  ENDCOLLECTIVE ;  /* 0x000000000000791b */ /* 0x003fea0003800000 */
.L_x_7620:
        /* <DEDUP_REMOVED lines=15> */
.L_x_7621:
[----:B------:R-:W-:Y:S01]  /*13510*/  MOV R70, R60 ;  /* 0x0000003c00467202 */ /* 0x000fe20000000f00 */
[----:B------:R-:W-:-:S07]  /*13520*/  FADD.FTZ R240, R244, R240 ;  /* 0x000000f0f4f07221 */ /* 0x000fce0000010000 */
[----:B------:R-:W-:Y:S05]  /*13530*/  WARPSYNC.COLLECTIVE R71, `(.L_x_7622) ;  /* 0x0000000047087348 */ /* 0x000fea0003c00000 */
[----:B------:R0:W1:Y:S02]  /*13540*/  SHFL.DOWN P0, R244, R250, R251, R252 ;  /* 0x080000fbfaf47389 */ /* 0x00006400000000fc */
[----:B01----:R-:W-:Y:S05]  /*13550*/  ENDCOLLECTIVE ;  /* 0x000000000000791b */ /* 0x003fea0003800000 */
.L_x_7622:
[----:B------:R-:W-:Y:S02]  /*13560*/  MOV R250, R246 ;  /* 0x000000f600fa7202 */ /* 0x000fe40000000f00 */
[----:B------:R-:W-:-:S07]  /*13570*/  MOV R245, R244 ;  /* 0x000000f400f57202 */ /* 0x000fce0000000f00 */
[----:B------:R-:W-:Y:S05]  /*13580*/  WARPSYNC.COLLECTIVE R71, `(.L_x_7623) ;  /* 0x0000000047087348 */ /* 0x000fea0003c00000 */
[----:B------:R0:W1:Y:S02]  /*13590*/  SHFL.DOWN P0, R244, R250, R251, R252 ;  /* 0x080000fbfaf47389 */ /* 0x00006400000000fc */
[----:B01----:R-:W-:Y:S05]  /*135a0*/  ENDCOLLECTIVE ;  /* 0x000000000000791b */ /* 0x003fea0003800000 */
.L_x_7623:
[----:B------:R-:W-:Y:S02]  /*135b0*/  MOV R250, R247 ;  /* 0x000000f700fa7202 */ /* 0x000fe40000000f00 */
[----:B------:R-:W-:-:S07]  /*135c0*/  MOV R246, R244 ;  /* 0x000000f400f67202 */ /* 0x000fce0000000f00 */
[----:B------:R-:W-:Y:S05]  /*135d0*/  WARPSYNC.COLLECTIVE R71, `(.L_x_7624) ;  /* 0x0000000047087348 */ /* 0x000fea0003c00000 */
[----:B------:R0:W1:Y:S02]  /*135e0*/  SHFL.DOWN P0, R244, R250, R251, R252 ;  /* 0x080000fbfaf47389 */ /* 0x00006400000000fc */
[----:B01----:R-:W-:Y:S05]  /*135f0*/  ENDCOLLECTIVE ;  /* 0x000000000000791b */ /* 0x003fea0003800000 */
.L_x_7624:
[----:B------:R-:W-:Y:S02]  /*13600*/  MOV R250, R248 ;  /* 0x000000f800fa7202 */ /* 0x000fe40000000f00 */
[----:B------:R-:W-:-:S07]  /*13610*/  MOV R247, R244 ;  /* 0x000000f400f77202 */ /* 0x000fce0000000f00 */
[----:B------:R-:W-:Y:S05]  /*13620*/  WARPSYNC.COLLECTIVE R71, `(.L_x_7625) ;  /* 0x0000000047087348 */ /* 0x000fea0003c00000 */
[----:B------:R0:W1:Y:S02]  /*13630*/  SHFL.DOWN P0, R244, R250, R251, R252 ;  /* 0x080000fbfaf47389 */ /* 0x00006400000000fc */
[----:B01----:R-:W-:Y:S05]  /*13640*/  ENDCOLLECTIVE ;  /* 0x000000000000791b */ /* 0x003fea0003800000 */
.L_x_7625:
[----:B------:R-:W-:-:S07]  /*13650*/  MOV R248, R244 ;  /* 0x000000f400f87202 */ /* 0x000fce0000000f00 */
[----:B------:R-:W-:Y:S05]  /*13660*/  WARPSYNC.COLLECTIVE R71, `(.L_x_7626) ;  /* 0x0000000047087348 */ /* 0x000fea0003c00000 */
[----:B------:R0:W1:Y:S02]  /*13670*/  SHFL.IDX P3, R244, R70, R69, R68 ;  /* 0x0000004546f47389 */ /* 0x0000640000060044 */
[----:B01----:R-:W-:Y:S05]  /*13680*/  ENDCOLLECTIVE ;  /* 0x000000000000791b */ /* 0x003fea0003800000 */
.L_x_7626:
[----:B------:R-:W-:Y:S02]  /*13690*/  MOV R70, R61 ;  /* 0x0000003d00467202 */ /* 0x000fe40000000f00 */
[----:B------:R-:W-:-:S07]  /*136a0*/  MOV R60, R244 ;  /* 0x000000f4003c7202 */ /* 0x000fce0000000f00 */
[----:B------:R-:W-:Y:S05]  /*136b0*/  WARPSYNC.COLLECTIVE R71, `(.L_x_7627) ;  /* 0x0000000047087348 */ /* 0x000fea0003c00000 */
[----:B------:R0:W1:Y:S02]  /*136c0*/  SHFL.IDX P3, R244, R70, R69, R68 ;  /* 0x0000004546f47389 */ /* 0x0000640000060044 */
[----:B01----:R-:W-:Y:S05]  /*136d0*/  ENDCOLLECTIVE ;  /* 0x000000000000791b */ /* 0x003fea0003800000 */
.L_x_7627:
[----:B------:R-:W-:Y:S02]  /*136e0*/  MOV R70, R62 ;  /* 0x0000003e00467202 */ /* 0x000fe40000000f00 */
[----:B------:R-:W-:-:S07]  /*136f0*/  MOV R61, R244 ;  /* 0x000000f4003d7202 */ /* 0x000fce0000000f00 */
[----:B------:R-:W-:Y:S05]  /*13700*/  WARPSYNC.COLLECTIVE R71, `(.L_x_7628) ;  /* 0x0000000047087348 */ /* 0x000fea0003c00000 */
[----:B------:R0:W1:Y:S02]  /*13710*/  SHFL.IDX P3, R244, R70, R69, R68 ;  /* 0x0000004546f47389 */ /* 0x0000640000060044 */
[----:B01----:R-:W-:Y:S05]  /*13720*/  ENDCOLLECTIVE ;  /* 0x000000000000791b */ /* 0x003fea0003800000 */
.L_x_7628:
[----:B------:R-:W-:Y:S02]  /*13730*/  MOV R70, R63 ;  /* 0x0000003f00467202 */ /* 0x000fe40000000f00 */
[----:B------:R-:W-:-:S07]  /*13740*/  MOV R62, R244 ;  /* 0x000000f4003e7202 */ /* 0x000fce0000000f00 */
[----:B------:R-:W-:Y:S05]  /*13750*/  WARPSYNC.COLLECTIVE R71, `(.L_x_7629) ;  /* 0x0000000047087348 */ /* 0x000fea0003c00000 */
[----:B------:R0:W1:Y:S02]  /*13760*/  SHFL.IDX P3, R244, R70, R69, R68 ;  /* 0x0000004546f47389 */ /* 0x0000640000060044 */
[----:B01----:R-:W-:Y:S05]  /*13770*/  ENDCOLLECTIVE ;  /* 0x000000000000791b */ /* 0x003fea0003800000 */
.L_x_7629:
[----:B------:R-:W-:Y:S01]  /*13780*/  MOV R63, R244 ;  /* 0x000000f4003f7202 */ /* 0x000fe20000000f00 */
[----:B------:R-:W-:Y:S06]  /*13790*/  BRA `(.L_x_7630) ;  /* 0xffffff8000787947 */ /* 0x000fec000383ffff */
.L_x_7631:
        /* <DEDUP_REMOVED lines=14> */
.L_x_18695:


//--------------------- .text._Z25selective_scan_bwd_kernelI32Selective_Scan_bwd_kernel_traitsILi64ELi16ELb0ELb1ELb0ELb0ELb0EfN3c107complexIfEEEEv12SSMParamsBwd --------------------------
	.section	.text._Z25selective_scan_bwd_kernelI32Selective_Scan_bwd_kernel_traitsILi64ELi16ELb0ELb1ELb0ELb0ELb0EfN3c107complexIfEEEEv12SSMParamsBwd,"ax",@progbits
	.align	128
        .global         _Z25selective_scan_bwd_kernelI32Selective_Scan_bwd_kernel_traitsILi64ELi16ELb0ELb1ELb0ELb0ELb0EfN3c107complexIfEEEEv12SSMParamsBwd
        .type           _Z25selective_scan_bwd_kernelI32Selective_Scan_bwd_kernel_traitsILi64ELi16ELb0ELb1ELb0ELb0ELb0EfN3c107complexIfEEEEv12SSMParamsBwd,@function
        .size           _Z25selective_scan_bwd_kernelI32Selective_Scan_bwd_kernel_traitsILi64ELi16ELb0ELb1ELb0ELb0ELb0EfN3c107complexIfEEEEv12SSMParamsBwd,(.L_x_18696 - _Z25selective_scan_bwd_kernelI32Selective_Scan_bwd_kernel_traitsILi64ELi16ELb0ELb1ELb0ELb0ELb0EfN3c107complexIfEEEEv12SSMParamsBwd)
        .other          _Z25selective_scan_bwd_kernelI32Selective_Scan_bwd_kernel_traitsILi64ELi16ELb0ELb1ELb0ELb0ELb0EfN3c107complexIfEEEEv12SSMParamsBwd,@"STO_CUDA_ENTRY STV_DEFAULT"
_Z25selective_scan_bwd_kernelI32Selective_Scan_bwd_kernel_traitsILi64ELi16ELb0ELb1ELb0ELb0ELb0EfN3c107complexIfEEEEv12SSMParamsBwd:
.text._Z25selective_scan_bwd_kernelI32Selective_Scan_bwd_kernel_traitsILi64ELi16ELb0ELb1ELb0ELb0ELb0EfN3c107complexIfEEEEv12SSMParamsBwd:
        /* <DEDUP_REMOVED lines=145> */
.L_x_7732:
        /* <DEDUP_REMOVED lines=397> */
[----:B------:R-:W-:Y:S01]  /*21e0*/  FADD.FTZ R17, R3, R3 ;  /* 0x0000000303117221 */ /* 0x000fe20000010000 */
[----:B------:R-:W-:Y:S01]  /*21f0*/  LOP3.LUT R2, R2, 0xfffffffb, RZ, 0xc0, !PT ;  /* 0xfffffffb02027812 */ /* 0x000fe200078ec0ff */
[----:B------:R-:W-:Y:S01]  /*2200*/  FADD.FTZ R16, R6, R6 ;  /* 0x0000000606107221 */ /* 0x000fe20000010000 */
[----:B------:R-:W-:Y:S01]  /*2210*/  ULEA UR8, UR28, -UR8, 0x1 ;  /* 0x800000081c087291 */ /* 0x000fe2000f8e08ff */
[----:B------:R-:W-:Y:S01]  /*2220*/  LOP3.LUT R3, R64, 0x7c1f, R197, 0xc8, !PT ;  /* 0x00007c1f40037812 */ /* 0x000fe200078ec8c5 */
[----:B------:R-:W-:Y:S01]  /*2230*/  UISETP.NE.AND UP0, UPT, UR13, 0x1, UPT ;  /* 0x000000010d00788c */ /* 0x000fe2000bf05270 */
[----:B------:R-:W-:Y:S01]  /*2240*/  FADD.FTZ R15, R5, R5 ;  /* 0x00000005050f7221 */ /* 0x000fe20000010000 */
[----:B------:R-:W-:Y:S01]  /*2250*/  UIADD3 UR25, UPT, UPT, UR8, 0x800, URZ ;  /* 0x0000080008197890 */ /* 0x000fe2000fffe0ff */
[----:B------:R-:W-:Y:S01]  /*2260*/  FADD.FTZ R33, R33, UR6 ;  /* 0x0000000621217e21 */ /* 0x000fe20008010000 */
[----:B------:R-:W-:Y:S01]  /*2270*/  FADD.FTZ R32, R32, UR6 ;  /* 0x0000000620207e21 */ /* 0x000fe20008010000 */
[----:B------:R-:W-:Y:S01]  /*2280*/  FADD.FTZ R31, R31, UR6 ;  /* 0x000000061f1f7e21 */ /* 0x000fe20008010000 */
[----:B------:R-:W-:Y:S01]  /*2290*/  PLOP3.LUT P1, PT, PT, PT, UP0, 0x80, 0x8 ;  /* 0x000000000008781c */ /* 0x000fe20003f2f008 */
[----:B------:R-:W-:Y:S01]  /*22a0*/  FADD.FTZ R30, R30, UR6 ;  /* 0x000000061e1e7e21 */ /* 0x000fe20008010000 */
[----:B------:R-:W-:Y:S01]  /*22b0*/  ISETP.GE.AND P0, PT, R3, UR25, PT ;  /* 0x0000001903007c0c */ /* 0x000fe2000bf06270 */
[----:B------:R-:W-:Y:S01]  /*22c0*/  FADD.FTZ R29, R29, UR6 ;  /* 0x000000061d1d7e21 */ /* 0x000fe20008010000 */
[----:B------:R-:W-:Y:S01]  /*22d0*/  ISETP.EQ.AND P1, PT, R0, RZ, P1 ;  /* 0x000000ff0000720c */ /* 0x000fe20000f22270 */
[----:B------:R-:W-:Y:S01]  /*22e0*/  FADD.FTZ R0, R4, R4 ;  /* 0x0000000404007221 */ /* 0x000fe20000010000 */
        /* <DEDUP_REMOVED lines=39> */
.L_x_7731:
[C---:B------:R-:W-:Y:S01]  /*2560*/  SHF.L.U32 R120, R197.reuse, 0x5, RZ ;  /* 0x00000005c5787819 */ /* 0x040fe200000006ff */
[----:B0-----:R-:W-:Y:S01]  /*2570*/  HFMA2 R61, -RZ, RZ, 0, 0 ;  /* 0x00000000ff3d7431 */ /* 0x001fe200000001ff */
[----:B------:R-:W-:Y:S02]  /*2580*/  SHF.L.U32 R60, R197, 0x5, RZ ;  /* 0x00000005c53c7819 */ /* 0x000fe400000006ff */
[----:B------:R-:W-:Y:S02]  /*2590*/  LOP3.LUT R64, R98, 0x7c00, R120, 0xf8, !PT ;  /* 0x00007c0062407812 */ /* 0x000fe400078ef878 */
[----:B------:R-:W-:Y:S02]  /*25a0*/  LOP3.LUT R60, R60, 0x7c1f, R197, 0xc8, !PT ;  /* 0x00007c1f3c3c7812 */ /* 0x000fe400078ec8c5 */
[----:B0-----:R-:W-:Y:S02]  /*25b0*/  MOV R63, UR42 ;  /* 0x0000002a003f7c02 */ /* 0x001fe40008000f00 */
[----:B------:R-:W-:-:S02]  /*25c0*/  LOP3.LUT R66, R64, 0x20, RZ, 0xfc, !PT ;  /* 0x0000002040427812 */ /* 0x000fc400078efcff */
[----:B------:R-:W-:Y:S01]  /*25d0*/  MOV R65, UR43 ;  /* 0x0000002b00417c02 */ /* 0x000fe20008000f00 */
        /* <DEDUP_REMOVED lines=15> */
[----:B------:R-:W-:Y:S02]  /*26d0*/  CS2R R68, SRZ ;  /* 0x0000000000447805 */ /* 0x000fe4000001ff00 */
[----:B------:R-:W-:Y:S01]  /*26e0*/  LOP3.LUT R63, R64, 0xc0, RZ, 0xfc, !PT ;  /* 0x000000c0403f7812 */ /* 0x000fe200078efcff */
[----:B------:R-:W5:Y:S01]  /*26f0*/  @!P4 LDG.E R67, desc[UR26][R60.64+0x100] ;  /* 0x0001001a3c43c981 */ /* 0x000f62000c1e1900 */
[----:B------:R-:W-:Y:S02]  /*2700*/  ISETP.GE.AND P4, PT, R62, UR25, PT ;  /* 0x000000193e007c0c */ /* 0x000fe4000bf86270 */
[----:B------:R-:W-:Y:S01]  /*2710*/  LOP3.LUT R62, R64, 0x120, RZ, 0xfc, !PT ;  /* 0x00000120403e7812 */ /* 0x000fe200078efcff */
[----:B--2---:R-:W2:Y:S01]  /*2720*/  @!P3 LDG.E R66, desc[UR26][R60.64+0x80] ;  /* 0x0000801a3c42b981 */ /* 0x004ea2000c1e1900 */
        /* <DEDUP_REMOVED lines=13> */
[----:B------:R-:W-:Y:S01]  /*2800*/  LOP3.LUT R63, R64, 0x160, RZ, 0xfc, !PT ;  /* 0x00000160403f7812 */ /* 0x000fe200078efcff */
[----:B------:R-:W5:Y:S01]  /*2810*/  @!P4 LDG.E R99, desc[UR26][R60.64+0x380] ;  /* 0x0003801a3c63c981 */ /* 0x000f62000c1e1900 */
[----:B------:R-:W-:Y:S02]  /*2820*/  ISETP.GE.AND P4, PT, R62, UR25, PT ;  /* 0x000000193e007c0c */ /* 0x000fe4000bf86270 */
[----:B------:R-:W-:Y:S01]  /*2830*/  LOP3.LUT R62, R64, 0x1a0, RZ, 0xfc, !PT ;  /* 0x000001a0403e7812 */ /* 0x000fe200078efcff */
[----:B------:R-:W5:Y:S01]  /*2840*/  @!P3 LDG.E R71, desc[UR26][R60.64+0x300] ;  /* 0x0003001a3c47b981 */ /* 0x000f62000c1e1900 */
[----:B------:R-:W-:-:S02]  /*2850*/  ISETP.GE.AND P3, PT, R63, UR25, PT ;  /* 0x000000193f007c0c */ /* 0x000fc4000bf66270 */
[----:B------:R-:W-:Y:S02]  /*2860*/  CS2R R102, SRZ ;  /* 0x0000000000667805 */ /* 0x000fe4000001ff00 */
        /* <DEDUP_REMOVED lines=8> */
[----:B------:R-:W-:-:S02]  /*28f0*/  LOP3.LUT R62, R64, 0x200, RZ, 0xfc, !PT ;  /* 0x00000200403e7812 */ /* 0x000fc400078efcff */
[----:B------:R-:W-:Y:S02]  /*2900*/  CS2R R104, SRZ ;  /* 0x0000000000687805 */ /* 0x000fe4000001ff00 */
        /* <DEDUP_REMOVED lines=23> */
[----:B------:R-:W-:Y:S01]  /*2a80*/  LOP3.LUT R63, R64, 0x2c0, RZ, 0xfc, !PT ;  /* 0x000002c0403f7812 */ /* 0x000fe200078efcff */
[----:B------:R-:W-:Y:S01]  /*2a90*/  HFMA2 R65, -RZ, RZ, 0, 0 ;  /* 0x00000000ff417431 */ /* 0x000fe200000001ff */
[----:B------:R-:W-:Y:S01]  /*2aa0*/  ISETP.GE.AND P5, PT, R62, UR25, PT ;  /* 0x000000193e007c0c */ /* 0x000fe2000bfa6270 */
[----:B------:R-:W5:Y:S01]  /*2ab0*/  @!P4 LDG.E R109, desc[UR26][R60.64+0x880] ;  /* 0x0008801a3c6dc981 */ /* 0x000f62000c1e1900 */
[----:B------:R-:W-:-:S02]  /*2ac0*/  ISETP.GE.AND P4, PT, R63, UR25, PT ;  /* 0x000000193f007c0c */ /* 0x000fc4000bf86270 */
[C---:B------:R-:W-:Y:S02]  /*2ad0*/  LOP3.LUT R62, R64.reuse, 0x300, RZ, 0xfc, !PT ;  /* 0x00000300403e7812 */ /* 0x040fe400078efcff */
[----:B------:R-:W-:Y:S01]  /*2ae0*/  CS2R R112, SRZ ;  /* 0x0000000000707805 */ /* 0x000fe2000001ff00 */
[----:B------:R-:W5:Y:S01]  /*2af0*/  @!P0 LDG.E R111, desc[UR26][R60.64+0x980] ;  /* 0x0009801a3c6f8981 */ /* 0x000f62000c1e1900 */
[----:B------:R-:W-:Y:S02]  /*2b00*/  LOP3.LUT R63, R64, 0x320, RZ, 0xfc, !PT ;  /* 0x00000320403f7812 */ /* 0x000fe400078efcff */
[----:B------:R-:W-:Y:S01]  /*2b10*/  ISETP.GE.AND P0, PT, R62, UR25, PT ;  /* 0x000000193e007c0c */ /* 0x000fe2000bf06270 */
[----:B------:R-:W2:Y:S01]  /*2b20*/  @!P6 LDG.E R65, desc[UR26][R60.64] ;  /* 0x0000001a3c41e981 */ /* 0x000ea2000c1e1900 */
[----:B------:R-:W-:Y:S02]  /*2b30*/  LOP3.LUT R62, R64, 0x340, RZ, 0xfc, !PT ;  /* 0x00000340403e7812 */ /* 0x000fe400078efcff */
        /* <DEDUP_REMOVED lines=116> */
[----:B------:R-:W-:Y:S02]  /*3280*/  LEA R130, R145, UR22, 0x2 ;  /* 0x0000001691827c11 */ /* 0x000fe4000f8e10ff */
        /* <DEDUP_REMOVED lines=22> */
[----:B------:R-:W-:Y:S04]  /*33f0*/  STS [R126+0x200], R69 ;  /* 0x000200457e007388 */ /* 0x000fe80000000800 */
[----:B------:R-:W-:Y:S01]  /*3400*/  STS [R133+0x280], R70 ;  /* 0x0002804685007388 */ /* 0x000fe20000000800 */
[----:B----4-:R-:W-:-:S03]  /*3410*/  LEA R60, R149, UR22, 0x2 ;  /* 0x00000016953c7c11 */ /* 0x010fc6000f8e10ff */
[----:B------:R-:W-:Y:S01]  /*3420*/  STS [R128+0x300], R71 ;  /* 0x0003004780007388 */ /* 0x000fe20000000800 */
[----:B0-----:R-:W-:-:S03]  /*3430*/  LEA R68, R153, UR22, 0x2 ;  /* 0x0000001699447c11 */ /* 0x001fc6000f8e10ff */
[----:B------:R0:W-:Y:S04]  /*3440*/  STS [R66+0x380], R99 ;  /* 0x0003806342007388 */ /* 0x0001e80000000800 */
[----:B------:R-:W-:Y:S04]  /*3450*/  STS [R139+0x400], R100 ;  /* 0x000400648b007388 */ /* 0x000fe80000000800 */
[----:B------:R-:W-:Y:S01]  /*3460*/  STS [R124+0x480], R101 ;  /* 0x000480657c007388 */ /* 0x000fe20000000800 */
[----:B0-----:R-:W-:-:S03]  /*3470*/  LEA R66, R157, UR22, 0x2 ;  /* 0x000000169d427c11 */ /* 0x001fc6000f8e10ff */
[----:B------:R-:W-:Y:S01]  /*3480*/  STS [R143+0x500], R102 ;  /* 0x000500668f007388 */ /* 0x000fe20000000800 */
[----:B------:R-:W-:-:S03]  /*3490*/  LEA R70, R161, UR22, 0x2 ;  /* 0x00000016a1467c11 */ /* 0x000fc6000f8e10ff */
[----:B------:R-:W-:Y:S04]  /*34a0*/  STS [R130+0x580], R103 ;  /* 0x0005806782007388 */ /* 0x000fe80000000800 */
[----:B------:R-:W-:Y:S04]  /*34b0*/  STS [R147+0x600], R104 ;  /* 0x0006006893007388 */ /* 0x000fe80000000800 */
[----:B------:R0:W-:Y:S04]  /*34c0*/  STS [R60+0x680], R105 ;  /* 0x000680693c007388 */ /* 0x0001e80000000800 */
[----:B------:R-:W-:Y:S04]  /*34d0*/  STS [R151+0x700], R106 ;  /* 0x0007006a97007388 */ /* 0x000fe80000000800 */
[----:B------:R2:W-:Y:S01]  /*34e0*/  STS [R68+0x780], R107 ;  /* 0x0007806b44007388 */ /* 0x0005e20000000800 */
[----:B0-----:R-:W-:-:S03]  /*34f0*/  LEA R60, R165, UR22, 0x2 ;  /* 0x00000016a53c7c11 */ /* 0x001fc6000f8e10ff */
[----:B------:R-:W-:Y:S04]  /*3500*/  STS [R155+0x800], R108 ;  /* 0x0008006c9b007388 */ /* 0x000fe80000000800 */
[----:B------:R0:W-:Y:S01]  /*3510*/  STS [R66+0x880], R109 ;  /* 0x0008806d42007388 */ /* 0x0001e20000000800 */
[----:B--2---:R-:W-:-:S03]  /*3520*/  LEA R68, R169, UR22, 0x2 ;  /* 0x00000016a9447c11 */ /* 0x004fc6000f8e10ff */
[----:B------:R-:W-:Y:S04]  /*3530*/  STS [R159+0x900], R110 ;  /* 0x0009006e9f007388 */ /* 0x000fe80000000800 */
[----:B------:R2:W-:Y:S01]  /*3540*/  STS [R70+0x980], R111 ;  /* 0x0009806f46007388 */ /* 0x0005e20000000800 */
[----:B0-----:R-:W-:-:S03]  /*3550*/  LEA R66, R173, UR22, 0x2 ;  /* 0x00000016ad427c11 */ /* 0x001fc6000f8e10ff */
[----:B------:R-:W-:Y:S04]  /*3560*/  STS [R163+0xa00], R112 ;  /* 0x000a0070a3007388 */ /* 0x000fe80000000800 */
[----:B------:R0:W-:Y:S01]  /*3570*/  STS [R60+0xa80], R113 ;  /* 0x000a80713c007388 */ /* 0x0001e20000000800 */
[----:B--2---:R-:W-:-:S03]  /*3580*/  LEA R70, R177, UR22, 0x2 ;  /* 0x00000016b1467c11 */ /* 0x004fc6000f8e10ff */
[----:B------:R-:W-:Y:S01]  /*3590*/  STS [R167+0xb00], R114 ;  /* 0x000b0072a7007388 */ /* 0x000fe20000000800 */
[----:B------:R-:W-:-:S03]  /*35a0*/  LEA R100, R185, UR22, 0x2 ;  /* 0x00000016b9647c11 */ /* 0x000fc6000f8e10ff */
[----:B------:R2:W-:Y:S04]  /*35b0*/  STS [R68+0xb80], R115 ;  /* 0x000b807344007388 */ /* 0x0005e80000000800 */
[----:B------:R-:W-:Y:S01]  /*35c0*/  STS [R171+0xc00], R116 ;  /* 0x000c0074ab007388 */ /* 0x000fe20000000800 */
[----:B0-----:R-:W-:-:S03]  /*35d0*/  MOV R60, UR47 ;  /* 0x0000002f003c7c02 */ /* 0x001fc60008000f00 */
[----:B------:R0:W-:Y:S01]  /*35e0*/  STS [R66+0xc80], R117 ;  /* 0x000c807542007388 */ /* 0x0001e20000000800 */
[----:B--2---:R-:W-:-:S03]  /*35f0*/  LEA R68, R181, UR22, 0x2 ;  /* 0x00000016b5447c11 */ /* 0x004fc6000f8e10ff */
        /* <DEDUP_REMOVED lines=9> */
[----:B0-----:R-:W-:-:S04]  /*3690*/  FMUL.FTZ R66, R32, UR29 ;  /* 0x0000001d20427c20 */ /* 0x001fc80008410000 */
[----:B--2---:R-:W-:Y:S01]  /*36a0*/  FMUL.RZ R68, R66, 0.15915493667125701904 ;  /* 0x3e22f98342447820 */ /* 0x004fe2000040c000 */
        /* <DEDUP_REMOVED lines=9> */
[----:B0-----:R-:W-:Y:S01]  /*3740*/  FMUL.RZ R70, R66, 0.15915493667125701904 ;  /* 0x3e22f98342467820 */ /* 0x001fe2000040c000 */
[----:B------:R-:W-:-:S05]  /*3750*/  FMUL.FTZ R66, R28, UR29 ;  /* 0x0000001d1c427c20 */ /* 0x000fca0008410000 */
[----:B------:R-:W-:Y:S08]  /*3760*/  MUFU.SIN R67, R68 ;  /* 0x0000004400437308 */ /* 0x000ff00000000400 */
[----:B------:R0:W2:Y:S02]  /*3770*/  MUFU.COS R179, R68 ;  /* 0x0000004400b37308 */ /* 0x0000a40000000000 */
[----:B0-----:R-:W-:Y:S01]  /*3780*/  FMUL.RZ R68, R66, 0.15915493667125701904 ;  /* 0x3e22f98342447820 */ /* 0x001fe2000040c000 */
[----:B------:R-:W-:-:S05]  /*3790*/  FMUL.FTZ R66, R27, UR29 ;  /* 0x0000001d1b427c20 */ /* 0x000fca0008410000 */
[----:B------:R-:W-:Y:S08]  /*37a0*/  MUFU.SIN R69, R99 ;  /* 0x0000006300457308 */ /* 0x000ff00000000400 */
[----:B------:R0:W3:Y:S02]  /*37b0*/  MUFU.COS R177, R99 ;  /* 0x0000006300b17308 */ /* 0x0000e40000000000 */
        /* <DEDUP_REMOVED lines=40> */
[----:B------:R-:W2:Y:S04]  /*3a40*/  MUFU.EX2 R66, R66 ;  /* 0x0000004200427308 */ /* 0x000ea80000000800 */
[----:B------:R0:W-:Y:S02]  /*3a50*/  MUFU.COS R110, R68 ;  /* 0x00000044006e7308 */ /* 0x0001e40000000000 */
[----:B0-----:R-:W-:-:S06]  /*3a60*/  FMUL.FTZ R68, R31, R62 ;  /* 0x0000003e1f447220 */ /* 0x001fcc0000410000 */
[----:B------:R-:W3:Y:S01]  /*3a70*/  MUFU.EX2 R68, R68 ;  /* 0x0000004400447308 */ /* 0x000ee20000000800 */
[C---:B--2---:R-:W-:Y:S01]  /*3a80*/  FMUL.FTZ R179, R66.reuse, R179 ;  /* 0x000000b342b37220 */ /* 0x044fe20000410000 */
[----:B------:R-:W-:Y:S01]  /*3a90*/  FMUL.FTZ R178, R66, R67 ;  /* 0x0000004342b27220 */ /* 0x000fe20000410000 */
[-C--:B------:R-:W-:Y:S01]  /*3aa0*/  FMUL.FTZ R66, R26, R62.reuse ;  /* 0x0000003e1a427220 */ /* 0x080fe20000410000 */
[----:B------:R-:W-:Y:S01]  /*3ab0*/  MUFU.SIN R111, R70 ;  /* 0x00000046006f7308 */ /* 0x000fe20000000400 */
[----:B------:R-:W-:-:S07]  /*3ac0*/  FMUL.FTZ R67, R25, R62 ;  /* 0x0000003e19437220 */ /* 0x000fce0000410000 */
[----:B------:R-:W4:Y:S01]  /*3ad0*/  MUFU.EX2 R66, R66 ;  /* 0x0000004200427308 */ /* 0x000f220000000800 */
[C---:B---3--:R-:W-:Y:S01]  /*3ae0*/  FMUL.FTZ R177, R68.reuse, R177 ;  /* 0x000000b144b17220 */ /* 0x048fe20000410000 */
[----:B------:R-:W-:Y:S02]  /*3af0*/  FMUL.FTZ R176, R68, R69 ;  /* 0x0000004544b07220 */ /* 0x000fe40000410000 */
[----:B------:R0:W2:Y:S01]  /*3b00*/  MUFU.COS R157, R70 ;  /* 0x00000046009d7308 */ /* 0x0000a20000000000 */
[-C--:B------:R-:W-:Y:S01]  /*3b10*/  FMUL.FTZ R68, R24, R62.reuse ;  /* 0x0000003e18447220 */ /* 0x080fe20000410000 */
[-C--:B------:R-:W-:Y:S01]  /*3b20*/  FMUL.FTZ R69, R23, R62.reuse ;  /* 0x0000003e17457220 */ /* 0x080fe20000410000 */
[----:B0-----:R-:W-:-:S05]  /*3b30*/  FMUL.FTZ R70, R30, R62 ;  /* 0x0000003e1e467220 */ /* 0x001fca0000410000 */
[----:B------:R-:W1:Y:S04]  /*3b40*/  MUFU.EX2 R67, R67 ;  /* 0x0000004300437308 */ /* 0x000e680000000800 */
[----:B------:R-:W0:Y:S04]  /*3b50*/  MUFU.EX2 R68, R68 ;  /* 0x0000004400447308 */ /* 0x000e280000000800 */
[----:B------:R-:W3:Y:S04]  /*3b60*/  MUFU.EX2 R70, R70 ;  /* 0x0000004600467308 */ /* 0x000ee80000000800 */
[----:B------:R-:W5:Y:S01]  /*3b70*/  MUFU.EX2 R69, R69 ;  /* 0x0000004500457308 */ /* 0x000f620000000800 */
[C---:B----4-:R-:W-:Y:S01]  /*3b80*/  FMUL.FTZ R167, R66.reuse, R167 ;  /* 0x000000a742a77220 */ /* 0x050fe20000410000 */
[----:B------:R-:W-:Y:S01]  /*3b90*/  FMUL.FTZ R166, R66, R105 ;  /* 0x0000006942a67220 */ /* 0x000fe20000410000 */
[----:B------:R-:W-:Y:S01]  /*3ba0*/  FMUL.FTZ R66, R21, R62 ;  /* 0x0000003e15427220 */ /* 0x000fe20000410000 */
[----:B------:R-:W-:Y:S01]  /*3bb0*/  USHF.L.U32 UR48, UR13, 0x8, URZ ;  /* 0x000000080d307899 */ /* 0x000fe200080006ff */
[----:B------:R-:W4:Y:S01]  /*3bc0*/  MUFU.SIN R109, R101 ;  /* 0x00000065006d7308 */ /* 0x000f220000000400 */
[C---:B-1----:R-:W-:Y:S01]  /*3bd0*/  FMUL.FTZ R165, R67.reuse, R106 ;  /* 0x0000006a43a57220 */ /* 0x042fe20000410000 */
[----:B------:R-:W-:Y:S01]  /*3be0*/  FMUL.FTZ R164, R67, R164 ;  /* 0x000000a443a47220 */ /* 0x000fe20000410000 */
[C---:B0-----:R-:W-:Y:S01]  /*3bf0*/  FMUL.FTZ R163, R68.reuse, R163 ;  /* 0x000000a344a37220 */ /* 0x041fe20000410000 */
[----:B------:R-:W-:Y:S01]  /*3c00*/  FMUL.FTZ R162, R68, R107 ;  /* 0x0000006b44a27220 */ /* 0x000fe20000410000 */
[C---:B---3--:R-:W-:Y:S01]  /*3c10*/  FMUL.FTZ R175, R70.reuse, R175 ;  /* 0x000000af46af7220 */ /* 0x048fe20000410000 */
[----:B------:R-:W-:Y:S01]  /*3c20*/  FMUL.FTZ R174, R70, R71 ;  /* 0x0000004746ae7220 */ /* 0x000fe20000410000 */
[----:B------:R-:W-:Y:S01]  /*3c30*/  UIADD3 UR28, UPT, UPT, UR48, -0x100, URZ ;  /* 0xffffff00301c7890 */ /* 0x000fe2000fffe0ff */
[----:B------:R-:W2:Y:S01]  /*3c40*/  MUFU.EX2 R66, R66 ;  /* 0x0000004200427308 */ /* 0x000ea20000000800 */
[C---:B-----5:R-:W-:Y:S01]  /*3c50*/  FMUL.FTZ R161, R69.reuse, R108 ;  /* 0x0000006c45a17220 */ /* 0x060fe20000410000 */
[----:B------:R-:W-:Y:S01]  /*3c60*/  FMUL.FTZ R160, R69, R160 ;  /* 0x000000a045a07220 */ /* 0x000fe20000410000 */
[-C--:B------:R-:W-:Y:S01]  /*3c70*/  FMUL.FTZ R103, R27, R62.reuse ;  /* 0x0000003e1b677220 */ /* 0x080fe20000410000 */
[----:B------:R0:W-:Y:S01]  /*3c80*/  MUFU.COS R159, R101 ;  /* 0x00000065009f7308 */ /* 0x0001e20000000000 */
[-C--:B------:R-:W-:Y:S01]  /*3c90*/  FMUL.FTZ R70, R22, R62.reuse ;  /* 0x0000003e16467220 */ /* 0x080fe20000410000 */
[-C--:B------:R-:W-:Y:S01]  /*3ca0*/  FMUL.FTZ R67, R20, R62.reuse ;  /* 0x0000003e14437220 */ /* 0x080fe20000410000 */
[-C--:B------:R-:W-:Y:S01]  /*3cb0*/  FMUL.FTZ R68, R19, R62.reuse ;  /* 0x0000003e13447220 */ /* 0x080fe20000410000 */
[----:B------:R-:W-:-:S04]  /*3cc0*/  FMUL.FTZ R69, R18, R62 ;  /* 0x0000003e12457220 */ /* 0x000fc80000410000 */
[----:B------:R-:W1:Y:S01]  /*3cd0*/  MUFU.SIN R113, R99 ;  /* 0x0000006300717308 */ /* 0x000e620000000400 */
[----:B0-----:R-:W-:Y:S01]  /*3ce0*/  FMUL.FTZ R101, R28, R62 ;  /* 0x0000003e1c657220 */ /* 0x001fe20000410000 */
[----:B------:R-:W-:-:S06]  /*3cf0*/  ULOP3.LUT UR28, UR28, 0x100, URZ, 0xc0, !UPT ;  /* 0x000001001c1c7892 */ /* 0x000fcc000f8ec0ff */
[----:B------:R0:W-:Y:S01]  /*3d00*/  MUFU.COS R153, R99 ;  /* 0x0000006300997308 */ /* 0x0001e20000000000 */
[----:B------:R-:W-:Y:S01]  /*3d10*/  UIADD3 UR28, UPT, UPT, UR28, UR8, URZ ;  /* 0x000000081c1c7290 */ /* 0x000fe2000fffe0ff */
[-C--:B0-----:R-:W-:Y:S01]  /*3d20*/  FMUL.FTZ R99, R29, R62.reuse ;  /* 0x0000003e1d637220 */ /* 0x081fe20000410000 */
[----:B------:R-:W-:-:S05]  /*3d30*/  FMUL.FTZ R62, R33, R62 ;  /* 0x0000003e213e7220 */ /* 0x000fca0000410000 */
[----:B------:R-:W0:Y:S01]  /*3d40*/  MUFU.COS R112, R114 ;  /* 0x0000007200707308 */ /* 0x000e220000000000 */
[C---:B--2---:R-:W-:Y:S01]  /*3d50*/  FMUL.FTZ R157, R66.reuse, R157 ;  /* 0x0000009d429d7220 */ /* 0x044fe20000410000 */
[----:B------:R-:W-:Y:S01]  /*3d60*/  FMUL.FTZ R156, R66, R111 ;  /* 0x0000006f429c7220 */ /* 0x000fe20000410000 */
[----:B------:R-:W-:-:S05]  /*3d70*/  SHF.L.U32 R64, R64, 0x5, RZ ;  /* 0x0000000540407819 */ /* 0x000fca00000006ff */
[----:B------:R-:W2:Y:S01]  /*3d80*/  MUFU.EX2 R62, R62 ;  /* 0x0000003e003e7308 */ /* 0x000ea20000000800 */
[----:B------:R-:W-:-:S03]  /*3d90*/  ISETP.NE.AND P0, PT, R197, RZ, PT ;  /* 0x000000ffc500720c */ /* 0x000fc60003f05270 */
[----:B------:R-:W3:Y:S01]  /*3da0*/  MUFU.EX2 R99, R99 ;  /* 0x0000006300637308 */ /* 0x000ee20000000800 */
[----:B------:R-:W-:-:S03]  /*3db0*/  IADD3 R132, PT, PT, R197, 0x200, RZ ;  /* 0x00000200c5847810 */ /* 0x000fc60007ffe0ff */
[----:B------:R-:W5:Y:S01]  /*3dc0*/  MUFU.EX2 R101, R101 ;  /* 0x0000006500657308 */ /* 0x000f620000000800 */
[----:B------:R-:W-:-:S03]  /*3dd0*/  MOV R66, UR28 ;  /* 0x0000001c00427c02 */ /* 0x000fc60008000f00 */
[----:B------:R-:W4:Y:S04]  /*3de0*/  MUFU.EX2 R103, R103 ;  /* 0x0000006700677308 */ /* 0x000f280000000800 */
[----:B------:R-:W1:Y:S04]  /*3df0*/  MUFU.EX2 R70, R70 ;  /* 0x0000004600467308 */ /* 0x000e680000000800 */
[----:B------:R-:W0:Y:S04]  /*3e00*/  MUFU.EX2 R67, R67 ;  /* 0x0000004300437308 */ /* 0x000e280000000800 */
[----:B------:R-:W0:Y:S04]  /*3e10*/  MUFU.EX2 R68, R68 ;  /* 0x0000004400447308 */ /* 0x000e280000000800 */
[----:B------:R-:W0:Y:S01]  /*3e20*/  MUFU.EX2 R69, R69 ;  /* 0x0000004500457308 */ /* 0x000e220000000800 */
[----:B------:R-:W-:-:S03]  /*3e30*/  ISETP.NE.AND P2, PT, R197, 0x3f, PT ;  /* 0x0000003fc500780c */ /* 0x000fc60003f45270 */
[----:B------:R-:W0:Y:S01]  /*3e40*/  MUFU.SIN R150, R114 ;  /* 0x0000007200967308 */ /* 0x000e220000000400 */
[----:B------:R-:W-:Y:S02]  /*3e50*/  LEA.HI.SX32 R64, R64, R64, 0x1b ;  /* 0x0000004040407211 */ /* 0x000fe400078fdaff */
[----:B------:R-:W-:Y:S01]  /*3e60*/  SEL R66, R66, R132, !P0 ;  /* 0x0000008442427207 */ /* 0x000fe20004000000 */
[----:B--2---:R-:W-:Y:S01]  /*3e70*/  FMUL.FTZ R122, R62, R65 ;  /* 0x000000413e7a7220 */ /* 0x004fe20000410000 */
[----:B------:R-:W-:Y:S01]  /*3e80*/  LEA R64, R64, UR22, 0x2 ;  /* 0x0000001640407c11 */ /* 0x000fe2000f8e10ff */
[----:B------:R-:W-:Y:S01]  /*3e90*/  FMUL.FTZ R123, R62, R63 ;  /* 0x0000003f3e7b7220 */ /* 0x000fe20000410000 */
[----:B------:R-:W-:Y:S01]  /*3ea0*/  LEA R66, R66, UR22, 0x3 ;  /* 0x0000001642427c11 */ /* 0x000fe2000f8e18ff */
[C---:B---3--:R-:W-:Y:S01]  /*3eb0*/  FMUL.FTZ R173, R99.reuse, R100 ;  /* 0x0000006463ad7220 */ /* 0x048fe20000410000 */
[----:B------:R-:W-:Y:S01]  /*3ec0*/  FMUL.FTZ R172, R99, R172 ;  /* 0x000000ac63ac7220 */ /* 0x000fe20000410000 */
[C---:B-----5:R-:W-:Y:S01]  /*3ed0*/  FMUL.FTZ R171, R101.reuse, R102 ;  /* 0x0000006665ab7220 */ /* 0x060fe20000410000 */
[----:B------:R-:W-:Y:S01]  /*3ee0*/  FMUL.FTZ R170, R101, R170 ;  /* 0x000000aa65aa7220 */ /* 0x000fe20000410000 */
[C---:B----4-:R-:W-:Y:S01]  /*3ef0*/  FMUL.FTZ R169, R103.reuse, R104 ;  /* 0x0000006867a97220 */ /* 0x050fe20000410000 */
[----:B------:R-:W-:Y:S01]  /*3f00*/  FMUL.FTZ R168, R103, R168 ;  /* 0x000000a867a87220 */ /* 0x000fe20000410000 */
[----:B-1----:R-:W-:Y:S01]  /*3f10*/  FMUL.FTZ R158, R70, R109 ;  /* 0x0000006d469e7220 */ /* 0x002fe20000410000 */
[----:B0-----:R-:W-:Y:S01]  /*3f20*/  FMUL.FTZ R155, R67, R110 ;  /* 0x0000006e439b7220 */ /* 0x001fe20000410000 */
[----:B------:R-:W-:Y:S01]  /*3f30*/  FMUL.FTZ R152, R68, R113 ;  /* 0x0000007144987220 */ /* 0x000fe20000410000 */
[----:B------:R-:W-:Y:S01]  /*3f40*/  FMUL.FTZ R151, R69, R112 ;  /* 0x0000007045977220 */ /* 0x000fe20000410000 */
        /* <DEDUP_REMOVED lines=81> */
.L_x_7635:
[----:B------:R-:W-:-:S06]  /*4460*/  LEA R114, R197, UR22, 0x3 ;  /* 0x00000016c5727c11 */ /* 0x000fcc000f8e18ff */
[----:B------:R-:W0:Y:S02]  /*4470*/  LDS.64 R114, [R114+0x5a68] ;  /* 0x005a680072727984 */ /* 0x000e240000000a00 */
.L_x_7636:
[----:B------:R-:W-:Y:S05]  /*4480*/  BSYNC.RECONVERGENT B0 ;  /* 0x0000000000007941 */ /* 0x000fea0003800200 */
.L_x_7634:
        /* <DEDUP_REMOVED lines=11> */
[----:B------:R-:W-:-:S03]  /*4540*/  FMUL.FTZ R69, R178, R67 ;  /* 0x00000043b2457220 */ /* 0x000fc60000410000 */
[----:B------:R-:W-:Y:S01]  /*4550*/  FFMA.FTZ R71, R179, R67, R68 ;  /* 0x00000043b3477223 */ /* 0x000fe20000010044 */
[----:B------:R-:W-:Y:S01]  /*4560*/  FMUL.FTZ R67, R123, R178 ;  /* 0x000000b27b437220 */ /* 0x000fe20000410000 */
[----:B--2---:R-:W-:Y:S02]  /*4570*/  @P1 IMAD R64, R61, R64, UR8 ;  /* 0x000000083d401e24 */ /* 0x004fe4000f8e0240 */
[----:B------:R-:W-:Y:S02]  /*4580*/  HFMA2 R61, -RZ, RZ, 0, 0 ;  /* 0x00000000ff3d7431 */ /* 0x000fe400000001ff */
[----:B------:R-:W-:-:S04]  /*4590*/  @P1 IMAD.WIDE R64, R64, R65, UR4 ;  /* 0x0000000440401e25 */ /* 0x000fc8000f8e0241 */
[----:B------:R-:W-:Y:S01]  /*45a0*/  FMUL.FTZ R201, R32, R118 ;  /* 0x0000007620c97220 */ /* 0x000fe20000410000 */
[----:B------:R-:W-:Y:S01]  /*45b0*/  FFMA.FTZ R67, R122, R179, -R67 ;  /* 0x000000b37a437223 */ /* 0x000fe20000010843 */
[----:B------:R2:W5:Y:S01]  /*45c0*/  @P1 LDG.E.128 R60, desc[UR26][R64.64] ;  /* 0x0000001a403c1981 */ /* 0x000562000c1e1d00 */
[----:B------:R-:W-:Y:S01]  /*45d0*/  FFMA.FTZ R69, R179, R66, -R69 ;  /* 0x00000042b3457223 */ /* 0x000fe20000010845 */
[----:B------:R-:W-:Y:S01]  /*45e0*/  FMUL.FTZ R202, R32, R119 ;  /* 0x0000007720ca7220 */ /* 0x000fe20000410000 */
[C---:B------:R-:W-:Y:S01]  /*45f0*/  FFMA.FTZ R71, R92.reuse, R201, R71 ;  /* 0x000000c95c477223 */ /* 0x040fe20000010047 */
[C---:B------:R-:W-:Y:S01]  /*4600*/  FMUL.FTZ R203, R31.reuse, R117 ;  /* 0x000000751fcb7220 */ /* 0x040fe20000410000 */
[----:B------:R-:W-:Y:S01]  /*4610*/  FMUL.FTZ R204, R31, R116 ;  /* 0x000000741fcc7220 */ /* 0x000fe20000410000 */
[----:B------:R-:W-:Y:S01]  /*4620*/  FFMA.FTZ R69, R92, R202, R69 ;  /* 0x000000ca5c457223 */ /* 0x000fe20000010045 */
[----:B------:R-:W-:Y:S01]  /*4630*/  FMUL.FTZ R66, R176, R71 ;  /* 0x00000047b0427220 */ /* 0x000fe20000410000 */
[C---:B------:R-:W-:Y:S01]  /*4640*/  FMUL.FTZ R205, R30.reuse, R112 ;  /* 0x000000701ecd7220 */ /* 0x040fe20000410000 */
[----:B------:R-:W-:Y:S01]  /*4650*/  FMUL.FTZ R206, R30, R113 ;  /* 0x000000711ece7220 */ /* 0x000fe20000410000 */
[----:B--2---:R-:W-:Y:S01]  /*4660*/  FMUL.FTZ R64, R122, R178 ;  /* 0x000000b27a407220 */ /* 0x004fe20000410000 */
[C---:B------:R-:W-:Y:S01]  /*4670*/  FMUL.FTZ R65, R176.reuse, R67 ;  /* 0x00000043b0417220 */ /* 0x040fe20000410000 */
[CC--:B------:R-:W-:Y:S01]  /*4680*/  FMUL.FTZ R68, R176.reuse, R69.reuse ;  /* 0x00000045b0447220 */ /* 0x0c0fe20000410000 */
[----:B------:R-:W-:Y:S01]  /*4690*/  FFMA.FTZ R66, R177, R69, -R66 ;  /* 0x00000045b1427223 */ /* 0x000fe20000010842 */
[----:B------:R-:W-:Y:S01]  /*46a0*/  FFMA.FTZ R64, R123, R179, R64 ;  /* 0x000000b37b407223 */ /* 0x000fe20000010040 */
[----:B------:R-:W-:Y:S01]  /*46b0*/  FMUL.FTZ R207, R29, R111 ;  /* 0x0000006f1dcf7220 */ /* 0x000fe20000410000 */
[----:B------:R-:W-:Y:S01]  /*46c0*/  FFMA.FTZ R71, R177, R71, R68 ;  /* 0x00000047b1477223 */ /* 0x000fe20000010044 */
[----:B------:R-:W-:Y:S01]  /*46d0*/  FFMA.FTZ R66, R91, R203, R66 ;  /* 0x000000cb5b427223 */ /* 0x000fe20000010042 */
[-C--:B------:R-:W-:Y:S01]  /*46e0*/  FFMA.FTZ R65, R177, R64.reuse, R65 ;  /* 0x00000040b1417223 */ /* 0x080fe20000010041 */
[----:B------:R-:W-:Y:S01]  /*46f0*/  FMUL.FTZ R64, R176, R64 ;  /* 0x00000040b0407220 */ /* 0x000fe20000410000 */
[----:B------:R-:W-:Y:S01]  /*4700*/  FFMA.FTZ R71, R91, R204, R71 ;  /* 0x000000cc5b477223 */ /* 0x000fe20000010047 */
[C---:B------:R-:W-:Y:S01]  /*4710*/  FMUL.FTZ R198, R174.reuse, R66 ;  /* 0x00000042aec67220 */ /* 0x040fe20000410000 */
[C---:B------:R-:W-:Y:S01]  /*4720*/  FMUL.FTZ R68, R174.reuse, R65 ;  /* 0x00000041ae447220 */ /* 0x040fe20000410000 */
[----:B------:R-:W-:Y:S01]  /*4730*/  FFMA.FTZ R64, R177, R67, -R64 ;  /* 0x00000043b1407223 */ /* 0x000fe20000010840 */
[CC--:B------:R-:W-:Y:S01]  /*4740*/  FMUL.FTZ R67, R174.reuse, R71.reuse ;  /* 0x00000047ae437220 */ /* 0x0c0fe20000410000 */
[----:B------:R-:W-:Y:S01]  /*4750*/  FFMA.FTZ R71, R175, R71, R198 ;  /* 0x00000047af477223 */ /* 0x000fe200000100c6 */
[----:B------:R-:W-:Y:S01]  /*4760*/  FMUL.FTZ R208, R29, R110 ;  /* 0x0000006e1dd07220 */ /* 0x000fe20000410000 */
[-C--:B------:R-:W-:Y:S01]  /*4770*/  FMUL.FTZ R70, R174, R64.reuse ;  /* 0x00000040ae467220 */ /* 0x080fe20000410000 */
[C---:B------:R-:W-:Y:S01]  /*4780*/  FFMA.FTZ R68, R175.reuse, R64, -R68 ;  /* 0x00000040af447223 */ /* 0x040fe20000010844 */
[C---:B------:R-:W-:Y:S01]  /*4790*/  FFMA.FTZ R67, R175.reuse, R66, -R67 ;  /* 0x00000042af437223 */ /* 0x040fe20000010843 */
[----:B------:R-:W-:Y:S01]  /*47a0*/  FFMA.FTZ R71, R90, R205, R71 ;  /* 0x000000cd5a477223 */ /* 0x000fe20000010047 */
[----:B------:R-:W-:Y:S01]  /*47b0*/  FFMA.FTZ R70, R175, R65, R70 ;  /* 0x00000041af467223 */ /* 0x000fe20000010046 */
[----:B------:R-:W-:Y:S01]  /*47c0*/  FMUL.FTZ R65, R172, R68 ;  /* 0x00000044ac417220 */ /* 0x000fe20000410000 */
[----:B------:R-:W-:Y:S01]  /*47d0*/  FFMA.FTZ R67, R90, R206, R67 ;  /* 0x000000ce5a437223 */ /* 0x000fe20000010043 */
[C---:B------:R-:W-:Y:S01]  /*47e0*/  FMUL.FTZ R66, R172.reuse, R71 ;  /* 0x00000047ac427220 */ /* 0x040fe20000410000 */
[-C--:B------:R-:W-:Y:S01]  /*47f0*/  FMUL.FTZ R64, R172, R70.reuse ;  /* 0x00000046ac407220 */ /* 0x080fe20000410000 */
[C---:B------:R-:W-:Y:S01]  /*4800*/  FFMA.FTZ R65, R173.reuse, R70, R65 ;  /* 0x00000046ad417223 */ /* 0x040fe20000010041 */
[----:B------:R-:W-:Y:S01]  /*4810*/  FMUL.FTZ R210, R28, R109 ;  /* 0x0000006d1cd27220 */ /* 0x000fe20000410000 */
[CC--:B------:R-:W-:Y:S01]  /*4820*/  FFMA.FTZ R66, R173.reuse, R67.reuse, -R66 ;  /* 0x00000043ad427223 */ /* 0x0c0fe20000010842 */
[----:B------:R-:W-:Y:S01]  /*4830*/  FFMA.FTZ R64, R173, R68, -R64 ;  /* 0x00000044ad407223 */ /* 0x000fe20000010840 */
[----:B------:R-:W-:Y:S01]  /*4840*/  FMUL.FTZ R68, R172, R67 ;  /* 0x00000043ac447220 */ /* 0x000fe20000410000 */
[----:B------:R-:W-:Y:S01]  /*4850*/  FMUL.FTZ R209, R28, R108 ;  /* 0x0000006c1cd17220 */ /* 0x000fe20000410000 */
[----:B------:R-:W-:Y:S01]  /*4860*/  FFMA.FTZ R66, R89, R207, R66 ;  /* 0x000000cf59427223 */ /* 0x000fe20000010042 */
[C---:B------:R-:W-:Y:S01]  /*4870*/  FMUL.FTZ R70, R170.reuse, R64 ;  /* 0x00000040aa467220 */ /* 0x040fe20000410000 */
[----:B------:R-:W-:Y:S01]  /*4880*/  FFMA.FTZ R71, R173, R71, R68 ;  /* 0x00000047ad477223 */ /* 0x000fe20000010044 */
[C---:B------:R-:W-:Y:S01]  /*4890*/  FMUL.FTZ R212, R27.reuse, R106 ;  /* 0x0000006a1bd47220 */ /* 0x040fe20000410000 */
[----:B------:R-:W-:Y:S01]  /*48a0*/  FMUL.FTZ R211, R27, R107 ;  /* 0x0000006b1bd37220 */ /* 0x000fe20000410000 */
[-C--:B------:R-:W-:Y:S01]  /*48b0*/  FFMA.FTZ R67, R171, R65.reuse, R70 ;  /* 0x00000041ab437223 */ /* 0x080fe20000010046 */
[----:B------:R-:W-:Y:S01]  /*48c0*/  FMUL.FTZ R70, R170, R65 ;  /* 0x00000041aa467220 */ /* 0x000fe20000410000 */
[----:B------:R-:W-:Y:S01]  /*48d0*/  FFMA.FTZ R71, R89, R208, R71 ;  /* 0x000000d059477223 */ /* 0x000fe20000010047 */
[----:B------:R-:W-:Y:S01]  /*48e0*/  FMUL.FTZ R213, R26, R104 ;  /* 0x000000681ad57220 */ /* 0x000fe20000410000 */
[----:B------:R-:W-:Y:S01]  /*48f0*/  FMUL.FTZ R68, R168, R67 ;  /* 0x00000043a8447220 */ /* 0x000fe20000410000 */
[----:B------:R-:W-:Y:S01]  /*4900*/  FFMA.FTZ R70, R171, R64, -R70 ;  /* 0x00000040ab467223 */ /* 0x000fe20000010846 */
[C---:B------:R-:W-:Y:S01]  /*4910*/  FMUL.FTZ R64, R170.reuse, R66 ;  /* 0x00000042aa407220 */ /* 0x040fe20000410000 */
[----:B------:R-:W-:Y:S01]  /*4920*/  FMUL.FTZ R65, R170, R71 ;  /* 0x00000047aa417220 */ /* 0x000fe20000410000 */
[----:B------:R-:W-:Y:S01]  /*4930*/  FMUL.FTZ R214, R26, R105 ;  /* 0x000000691ad67220 */ /* 0x000fe20000410000 */
[-C--:B------:R-:W-:Y:S01]  /*4940*/  FMUL.FTZ R198, R168, R70.reuse ;  /* 0x00000046a8c67220 */ /* 0x080fe20000410000 */
[----:B------:R-:W-:Y:S01]  /*4950*/  FFMA.FTZ R68, R169, R70, -R68 ;  /* 0x00000046a9447223 */ /* 0x000fe20000010844 */
[C---:B------:R-:W-:Y:S01]  /*4960*/  FFMA.FTZ R71, R171.reuse, R71, R64 ;  /* 0x00000047ab477223 */ /* 0x040fe20000010040 */
[----:B------:R-:W-:Y:S01]  /*4970*/  FFMA.FTZ R65, R171, R66, -R65 ;  /* 0x00000042ab417223 */ /* 0x000fe20000010841 */
[----:B------:R-:W-:Y:S01]  /*4980*/  FFMA.FTZ R198, R169, R67, R198 ;  /* 0x00000043a9c67223 */ /* 0x000fe200000100c6 */
[----:B------:R-:W-:Y:S01]  /*4990*/  FMUL.FTZ R67, R166, R68 ;  /* 0x00000044a6437220 */ /* 0x000fe20000410000 */
[C---:B------:R-:W-:Y:S01]  /*49a0*/  FFMA.FTZ R71, R88.reuse, R209, R71 ;  /* 0x000000d158477223 */ /* 0x040fe20000010047 */
[----:B------:R-:W-:Y:S01]  /*49b0*/  FFMA.FTZ R65, R88, R210, R65 ;  /* 0x000000d258417223 */ /* 0x000fe20000010041 */
[-C--:B------:R-:W-:Y:S01]  /*49c0*/  FMUL.FTZ R64, R166, R198.reuse ;  /* 0x000000c6a6407220 */ /* 0x080fe20000410000 */
[----:B------:R-:W-:Y:S01]  /*49d0*/  FFMA.FTZ R67, R167, R198, R67 ;  /* 0x000000c6a7437223 */ /* 0x000fe20000010043 */
[----:B------:R-:W-:Y:S01]  /*49e0*/  FMUL.FTZ R215, R25, R103 ;  /* 0x0000006719d77220 */ /* 0x000fe20000410000 */
[C---:B------:R-:W-:Y:S01]  /*49f0*/  FMUL.FTZ R66, R168.reuse, R65 ;  /* 0x00000041a8427220 */ /* 0x040fe20000410000 */
[----:B------:R-:W-:Y:S01]  /*4a00*/  FFMA.FTZ R68, R167, R68, -R64 ;  /* 0x00000044a7447223 */ /* 0x000fe20000010840 */
[-C--:B------:R-:W-:Y:S01]  /*4a10*/  FMUL.FTZ R64, R168, R71.reuse ;  /* 0x00000047a8407220 */ /* 0x080fe20000410000 */
[----:B------:R-:W-:Y:S01]  /*4a20*/  FMUL.FTZ R216, R25, R102 ;  /* 0x0000006619d87220 */ /* 0x000fe20000410000 */
[C---:B------:R-:W-:Y:S01]  /*4a30*/  FFMA.FTZ R71, R169.reuse, R71, R66 ;  /* 0x00000047a9477223 */ /* 0x040fe20000010042 */
[----:B------:R-:W-:Y:S01]  /*4a40*/  FMUL.FTZ R70, R164, R68 ;  /* 0x00000044a4467220 */ /* 0x000fe20000410000 */
[----:B------:R-:W-:Y:S01]  /*4a50*/  FFMA.FTZ R64, R169, R65, -R64 ;  /* 0x00000041a9407223 */ /* 0x000fe20000010840 */
[----:B------:R-:W-:Y:S01]  /*4a60*/  FMUL.FTZ R217, R24, R100 ;  /* 0x0000006418d97220 */ /* 0x000fe20000410000 */
[----:B------:R-:W-:Y:S01]  /*4a70*/  FFMA.FTZ R71, R87, R212, R71 ;  /* 0x000000d457477223 */ /* 0x000fe20000010047 */
[-C--:B------:R-:W-:Y:S01]  /*4a80*/  FFMA.FTZ R69, R165, R67.reuse, R70 ;  /* 0x00000043a5457223 */ /* 0x080fe20000010046 */
[----:B------:R-:W-:Y:S01]  /*4a90*/  FMUL.FTZ R70, R164, R67 ;  /* 0x00000043a4467220 */ /* 0x000fe20000410000 */
        /* <DEDUP_REMOVED lines=17> */
[C---:B------:R-:W-:Y:S01]  /*4bb0*/  FMUL.FTZ R219, R23.reuse, R124 ;  /* 0x0000007c17db7220 */ /* 0x040fe20000410000 */
[----:B------:R-:W-:Y:S01]  /*4bc0*/  FMUL.FTZ R220, R23, R99 ;  /* 0x0000006317dc7220 */ /* 0x000fe20000410000 */
[----:B------:R-:W-:Y:S01]  /*4bd0*/  FFMA.FTZ R68, R161, R68, -R64 ;  /* 0x00000044a1447223 */ /* 0x000fe20000010840 */
[-C--:B------:R-:W-:Y:S01]  /*4be0*/  FMUL.FTZ R64, R164, R71.reuse ;  /* 0x00000047a4407220 */ /* 0x080fe20000410000 */
[C---:B------:R-:W-:Y:S01]  /*4bf0*/  FFMA.FTZ R71, R165.reuse, R71, R66 ;  /* 0x00000047a5477223 */ /* 0x040fe20000010042 */
[----:B------:R-:W-:Y:S01]  /*4c00*/  FMUL.FTZ R221, R22, R148 ;  /* 0x0000009416dd7220 */ /* 0x000fe20000410000 */
[----:B------:R-:W-:Y:S01]  /*4c10*/  FMUL.FTZ R70, R158, R68 ;  /* 0x000000449e467220 */ /* 0x000fe20000410000 */
[----:B------:R-:W-:Y:S01]  /*4c20*/  FFMA.FTZ R64, R165, R65, -R64 ;  /* 0x00000041a5407223 */ /* 0x000fe20000010840 */
[----:B------:R-:W-:Y:S01]  /*4c30*/  FFMA.FTZ R71, R85, R216, R71 ;  /* 0x000000d855477223 */ /* 0x000fe20000010047 */
[----:B------:R-:W-:Y:S01]  /*4c40*/  FMUL.FTZ R222, R22, R149 ;  /* 0x0000009516de7220 */ /* 0x000fe20000410000 */
[-C--:B------:R-:W-:Y:S01]  /*4c50*/  FFMA.FTZ R69, R159, R67.reuse, R70 ;  /* 0x000000439f457223 */ /* 0x080fe20000010046 */
[----:B------:R-:W-:Y:S01]  /*4c60*/  FMUL.FTZ R70, R158, R67 ;  /* 0x000000439e467220 */ /* 0x000fe20000410000 */
[----:B------:R-:W-:Y:S01]  /*4c70*/  FFMA.FTZ R64, R85, R215, R64 ;  /* 0x000000d755407223 */ /* 0x000fe20000010040 */
[C---:B------:R-:W-:Y:S01]  /*4c80*/  FMUL.FTZ R65, R162.reuse, R71 ;  /* 0x00000047a2417220 */ /* 0x040fe20000410000 */
[----:B------:R-:W-:Y:S01]  /*4c90*/  FMUL.FTZ R223, R21, R146 ;  /* 0x0000009215df7220 */ /* 0x000fe20000410000 */
[----:B------:R-:W-:Y:S01]  /*4ca0*/  FFMA.FTZ R70, R159, R68, -R70 ;  /* 0x000000449f467223 */ /* 0x000fe20000010846 */
[-C--:B------:R-:W-:Y:S01]  /*4cb0*/  FMUL.FTZ R66, R162, R64.reuse ;  /* 0x00000040a2427220 */ /* 0x080fe20000410000 */
[C---:B------:R-:W-:Y:S01]  /*4cc0*/  FMUL.FTZ R68, R156.reuse, R69 ;  /* 0x000000459c447220 */ /* 0x040fe20000410000 */
[C---:B------:R-:W-:Y:S01]  /*4cd0*/  FFMA.FTZ R65, R163.reuse, R64, -R65 ;  /* 0x00000040a3417223 */ /* 0x040fe20000010841 */
[-C--:B------:R-:W-:Y:S01]  /*4ce0*/  FMUL.FTZ R198, R156, R70.reuse ;  /* 0x000000469cc67220 */ /* 0x080fe20000410000 */
[----:B------:R-:W-:Y:S01]  /*4cf0*/  FFMA.FTZ R71, R163, R71, R66 ;  /* 0x00000047a3477223 */ /* 0x000fe20000010042 */
[C---:B------:R-:W-:Y:S01]  /*4d00*/  FFMA.FTZ R68, R157.reuse, R70, -R68 ;  /* 0x000000469d447223 */ /* 0x040fe20000010844 */
[C---:B------:R-:W-:Y:S01]  /*4d10*/  FFMA.FTZ R65, R84.reuse, R218, R65 ;  /* 0x000000da54417223 */ /* 0x040fe20000010041 */
[----:B------:R-:W-:Y:S01]  /*4d20*/  FFMA.FTZ R198, R157, R69, R198 ;  /* 0x000000459dc67223 */ /* 0x000fe200000100c6 */
[----:B------:R-:W-:Y:S01]  /*4d30*/  FFMA.FTZ R71, R84, R217, R71 ;  /* 0x000000d954477223 */ /* 0x000fe20000010047 */
[----:B------:R-:W-:Y:S01]  /*4d40*/  FMUL.FTZ R67, R154, R68 ;  /* 0x000000449a437220 */ /* 0x000fe20000410000 */
[----:B------:R-:W-:Y:S01]  /*4d50*/  FMUL.FTZ R66, R160, R65 ;  /* 0x00000041a0427220 */ /* 0x000fe20000410000 */
[-C--:B------:R-:W-:Y:S01]  /*4d60*/  FMUL.FTZ R64, R154, R198.reuse ;  /* 0x000000c69a407220 */ /* 0x080fe20000410000 */
[----:B------:R-:W-:Y:S01]  /*4d70*/  FMUL.FTZ R224, R21, R147 ;  /* 0x0000009315e07220 */ /* 0x000fe20000410000 */
[----:B------:R-:W-:Y:S01]  /*4d80*/  FFMA.FTZ R198, R155, R198, R67 ;  /* 0x000000c69bc67223 */ /* 0x000fe20000010043 */
[-C--:B------:R-:W-:Y:S01]  /*4d90*/  FFMA.FTZ R66, R161, R71.reuse, R66 ;  /* 0x00000047a1427223 */ /* 0x080fe20000010042 */
[----:B------:R-:W-:Y:S01]  /*4da0*/  FFMA.FTZ R68, R155, R68, -R64 ;  /* 0x000000449b447223 */ /* 0x000fe20000010840 */
[----:B------:R-:W-:Y:S01]  /*4db0*/  FMUL.FTZ R64, R160, R71 ;  /* 0x00000047a0407220 */ /* 0x000fe20000410000 */
[C---:B------:R-:W-:Y:S01]  /*4dc0*/  FMUL.FTZ R225, R20.reuse, R144 ;  /* 0x0000009014e17220 */ /* 0x040fe20000410000 */
[----:B------:R-:W-:Y:S01]  /*4dd0*/  FFMA.FTZ R67, R83, R219, R66 ;  /* 0x000000db53437223 */ /* 0x000fe20000010042 */
[----:B------:R-:W-:Y:S01]  /*4de0*/  FMUL.FTZ R226, R20, R145 ;  /* 0x0000009114e27220 */ /* 0x000fe20000410000 */
[----:B------:R-:W-:Y:S01]  /*4df0*/  FFMA.FTZ R65, R161, R65, -R64 ;  /* 0x00000041a1417223 */ /* 0x000fe20000010840 */
[C---:B------:R-:W-:Y:S01]  /*4e00*/  FMUL.FTZ R64, R152.reuse, R198 ;  /* 0x000000c698407220 */ /* 0x040fe20000410000 */
[C---:B------:R-:W-:Y:S01]  /*4e10*/  FMUL.FTZ R227, R19.reuse, R142 ;  /* 0x0000008e13e37220 */ /* 0x040fe20000410000 */
[----:B------:R-:W-:Y:S01]  /*4e20*/  FMUL.FTZ R228, R19, R143 ;  /* 0x0000008f13e47220 */ /* 0x000fe20000410000 */
[----:B------:R-:W-:Y:S01]  /*4e30*/  FFMA.FTZ R66, R83, R220, R65 ;  /* 0x000000dc53427223 */ /* 0x000fe20000010041 */
[-C--:B------:R-:W-:Y:S01]  /*4e40*/  FFMA.FTZ R64, R153, R68.reuse, -R64 ;  /* 0x0000004499407223 */ /* 0x080fe20000010840 */
[----:B------:R-:W-:Y:S01]  /*4e50*/  FMUL.FTZ R68, R152, R68 ;  /* 0x0000004498447220 */ /* 0x000fe20000410000 */
[----:B------:R-:W-:Y:S01]  /*4e60*/  ISETP.GT.U32.AND P2, PT, R197, 0x1f, PT ;  /* 0x0000001fc500780c */ /* 0x000fe20003f44070 */
[----:B------:R-:W-:Y:S01]  /*4e70*/  FMUL.FTZ R70, R158, R66 ;  /* 0x000000429e467220 */ /* 0x000fe20000410000 */
[----:B------:R-:W-:Y:S01]  /*4e80*/  FMUL.FTZ R229, R18, R140 ;  /* 0x0000008c12e57220 */ /* 0x000fe20000410000 */
[----:B------:R-:W-:Y:S01]  /*4e90*/  FFMA.FTZ R65, R153, R198, R68 ;  /* 0x000000c699417223 */ /* 0x000fe20000010044 */
[-C--:B------:R-:W-:Y:S01]  /*4ea0*/  FMUL.FTZ R68, R158, R67.reuse ;  /* 0x000000439e447220 */ /* 0x080fe20000410000 */
[----:B------:R-:W-:Y:S01]  /*4eb0*/  FFMA.FTZ R67, R159, R67, R70 ;  /* 0x000000439f437223 */ /* 0x000fe20000010046 */
[----:B------:R-:W-:Y:S01]  /*4ec0*/  FMUL.FTZ R230, R18, R141 ;  /* 0x0000008d12e67220 */ /* 0x000fe20000410000 */
[----:B------:R-:W-:Y:S01]  /*4ed0*/  LEA R198, R197, UR22, 0x4 ;  /* 0x00000016c5c67c11 */ /* 0x000fe2000f8e20ff */
[----:B------:R-:W-:Y:S01]  /*4ee0*/  FFMA.FTZ R69, R159, R66, -R68 ;  /* 0x000000429f457223 */ /* 0x000fe20000010844 */
[----:B------:R-:W-:Y:S01]  /*4ef0*/  FFMA.FTZ R67, R82, R221, R67 ;  /* 0x000000dd52437223 */ /* 0x000fe20000010043 */
[----:B------:R-:W-:-:S02]  /*4f00*/  LOP3.LUT R2, R2, 0xfffffffd, RZ, 0xc0, !PT ;  /* 0xfffffffd02027812 */ /* 0x000fc400078ec0ff */
[----:B------:R-:W-:Y:S01]  /*4f10*/  FFMA.FTZ R69, R82, R222, R69 ;  /* 0x000000de52457223 */ /* 0x000fe20000010045 */
[----:B------:R-:W-:Y:S01]  /*4f20*/  FMUL.FTZ R66, R156, R67 ;  /* 0x000000439c427220 */ /* 0x000fe20000410000 */
[----:B------:R-:W-:Y:S02]  /*4f30*/  @P2 LOP3.LUT R2, R2, 0x2, RZ, 0xfc, !PT ;  /* 0x0000000202022812 */ /* 0x000fe400078efcff */
        /* <DEDUP_REMOVED lines=18> */
[CC--:B------:R-:W-:Y:S01]  /*5060*/  FMUL.FTZ R66, R150.reuse, R68.reuse ;  /* 0x0000004496427220 */ /* 0x0c0fe20000410000 */
[C---:B------:R-:W-:Y:S01]  /*5070*/  FFMA.FTZ R71, R151.reuse, R68, R67 ;  /* 0x0000004497477223 */ /* 0x040fe20000010043 */
[C---:B------:R-:W-:Y:S02]  /*5080*/  FMUL.FTZ R67, R150.reuse, R65 ;  /* 0x0000004196437220 */ /* 0x040fe40000410000 */
[C---:B------:R-:W-:Y:S01]  /*5090*/  FFMA.FTZ R69, R151.reuse, R69, -R66 ;  /* 0x0000004597457223 */ /* 0x040fe20000010842 */
[-C--:B------:R-:W-:Y:S01]  /*50a0*/  FMUL.FTZ R66, R150, R64.reuse ;  /* 0x0000004096427220 */ /* 0x080fe20000410000 */
[C---:B------:R-:W-:Y:S01]  /*50b0*/  FFMA.FTZ R64, R151.reuse, R64, -R67 ;  /* 0x0000004097407223 */ /* 0x040fe20000010843 */
[C---:B------:R-:W-:Y:S02]  /*50c0*/  FFMA.FTZ R67, R78.reuse, R229, R71 ;  /* 0x000000e54e437223 */ /* 0x040fe40000010047 */
[----:B------:R-:W-:Y:S01]  /*50d0*/  FFMA.FTZ R65, R151, R65, R66 ;  /* 0x0000004197417223 */ /* 0x000fe20000010042 */
[----:B------:R-:W-:-:S05]  /*50e0*/  FFMA.FTZ R66, R78, R230, R69 ;  /* 0x000000e64e427223 */ /* 0x000fca0000010045 */
[----:B------:R2:W-:Y:S01]  /*50f0*/  STS.128 [R198+0x4250], R64 ;  /* 0x00425040c6007388 */ /* 0x0005e20000000c00 */
[----:B------:R-:W-:Y:S06]  /*5100*/  BAR.SYNC.DEFER_BLOCKING 0x0 ;  /* 0x0000000000007b1d */ /* 0x000fec0000010000 */
[----:B------:R-:W-:Y:S05]  /*5110*/  @P2 BRA `(.L_x_7637) ;  /* 0x00000008001c2947 */ /* 0x000fea0003800000 */
[----:B------:R-:W3:Y:S01]  /*5120*/  S2R R197, SR_TID.X ;  /* 0x0000000000c57919 */ /* 0x000ee20000002100 */
[C---:B------:R-:W-:Y:S01]  /*5130*/  ISETP.GE.AND P4, PT, R97.reuse, 0x10, PT ;  /* 0x000000106100780c */ /* 0x040fe20003f86270 */
[----:B------:R-:W-:Y:S01]  /*5140*/  UMOV UR28, 0xffffffff ;  /* 0xffffffff001c7882 */ /* 0x000fe20000000000 */
[----:B------:R-:W-:Y:S02]  /*5150*/  LOP3.LUT R2, R2, 0xfffffffe, RZ, 0xc0, !PT ;  /* 0xfffffffe02027812 */ /* 0x000fe400078ec0ff */
[C---:B------:R-:W-:Y:S02]  /*5160*/  ISETP.GE.AND P2, PT, R97.reuse, 0x8, PT ;  /* 0x000000086100780c */ /* 0x040fe40003f46270 */
[C---:B------:R-:W-:Y:S02]  /*5170*/  ISETP.GE.AND P3, PT, R97.reuse, 0x4, PT ;  /* 0x000000046100780c */ /* 0x040fe40003f66270 */
[----:B------:R-:W-:-:S05]  /*5180*/  ISETP.GE.AND P5, PT, R97, 0x1, PT ;  /* 0x000000016100780c */ /* 0x000fca0003fa6270 */
[----:B------:R-:W-:Y:S02]  /*5190*/  @P4 LOP3.LUT R2, R2, 0x1, RZ, 0xfc, !PT ;  /* 0x0000000102024812 */ /* 0x000fe400078efcff */
[----:B------:R-:W-:Y:S02]  /*51a0*/  ISETP.GE.AND P4, PT, R97, 0x2, PT ;  /* 0x000000026100780c */ /* 0x000fe40003f86270 */
[----:B---3--:R-:W-:-:S05]  /*51b0*/  LEA R197, R197, R198, 0x4 ;  /* 0x000000c6c5c57211 */ /* 0x008fca00078e20ff */
[----:B--2---:R-:W-:Y:S04]  /*51c0*/  LDS.128 R64, [R197+0x4250] ;  /* 0x00425000c5407984 */ /* 0x004fe80000000c00 */
[----:B------:R-:W2:Y:S02]  /*51d0*/  LDS.128 R68, [R197+0x4260] ;  /* 0x00426000c5447984 */ /* 0x000ea40000000c00 */
[-C--:B--2---:R-:W-:Y:S01]  /*51e0*/  FMUL.FTZ R233, R67, R69.reuse ;  /* 0x0000004543e97220 */ /* 0x084fe20000410000 */
[----:B------:R-:W-:-:S03]  /*51f0*/  FMUL.FTZ R246, R66, R69 ;  /* 0x0000004542f67220 */ /* 0x000fc60000410000 */
[-C--:B------:R-:W-:Y:S01]  /*5200*/  FFMA.FTZ R233, R66, R68.reuse, -R233 ;  /* 0x0000004442e97223 */ /* 0x080fe200000108e9 */
[----:B------:R-:W-:-:S03]  /*5210*/  FFMA.FTZ R246, R67, R68, R246 ;  /* 0x0000004443f67223 */ /* 0x000fc600000100f6 */
[----:B------:R-:W-:Y:S01]  /*5220*/  FADD.FTZ R242, R70, R233 ;  /* 0x000000e946f27221 */ /* 0x000fe20000010000 */
[-C--:B------:R-:W-:Y:S01]  /*5230*/  FMUL.FTZ R233, R65, R69.reuse ;  /* 0x0000004541e97220 */ /* 0x080fe20000410000 */
[C---:B------:R-:W-:Y:S01]  /*5240*/  FMUL.FTZ R70, R64.reuse, R69 ;  /* 0x0000004540467220 */ /* 0x040fe20000410000 */
[----:B------:R-:W-:Y:S02]  /*5250*/  FADD.FTZ R245, R71, R246 ;  /* 0x000000f647f57221 */ /* 0x000fe40000010000 */
[-C--:B------:R-:W-:Y:S01]  /*5260*/  FFMA.FTZ R244, R64, R68.reuse, -R233 ;  /* 0x0000004440f47223 */ /* 0x080fe200000108e9 */
[----:B------:R-:W-:Y:S01]  /*5270*/  FFMA.FTZ R243, R65, R68, R70 ;  /* 0x0000004441f37223 */ /* 0x000fe20000010046 */
        /* <DEDUP_REMOVED lines=61> */
.L_x_7759:
        /* <DEDUP_REMOVED lines=13> */
.L_x_7762:
[----:B------:R-:W-:-:S03]  /*5720*/  UMOV UR28, 0xffffffff ;  /* 0xffffffff001c7882 */ /* 0x000fc60000000000 */
[----:B------:R-:W-:Y:S05]  /*5730*/  BRA.DIV UR28, `(.L_x_7640) ;  /* 0x000000761cfc7947 */ /* 0x000fea000b800000 */
.L_x_7765:
[----:B------:R-:W-:-:S03]  /*5740*/  UMOV UR28, 0xffffffff ;  /* 0xffffffff001c7882 */ /* 0x000fc60000000000 */
[----:B------:R-:W-:Y:S05]  /*5750*/  BRA.DIV UR28, `(.L_x_7641) ;  /* 0x0000007a1c1c7947 */ /* 0x000fea000b800000 */
.L_x_7768:
[----:B------:R-:W-:-:S03]  /*5760*/  UMOV UR28, 0xffffffff ;  /* 0xffffffff001c7882 */ /* 0x000fc60000000000 */
[----:B------:R-:W-:Y:S05]  /*5770*/  BRA.DIV UR28, `(.L_x_7642) ;  /* 0x0000007a1c3c7947 */ /* 0x000fea000b800000 */
.L_x_7771:
        /* <DEDUP_REMOVED lines=10> */
.L_x_7781:
        /* <DEDUP_REMOVED lines=14> */
[C---:B------:R-:W-:Y:S01]  /*5900*/  FMUL.FTZ R69, R65.reuse, R61 ;  /* 0x0000003d41457220 */ /* 0x040fe20000410000 */
[----:B------:R0:W-:Y:S01]  /*5910*/  STS.128 [R197+0x4250], R60 ;  /* 0x0042503cc5007388 */ /* 0x0001e20000000c00 */
[C---:B------:R-:W-:Y:S01]  /*5920*/  FFMA.FTZ R70, R64.reuse, R63, R68 ;  /* 0x0000003f40467223 */ /* 0x040fe20000010044 */
[-C--:B------:R-:W-:Y:S01]  /*5930*/  FMUL.FTZ R68, R65, R60.reuse ;  /* 0x0000003c41447220 */ /* 0x080fe20000410000 */
[----:B0-----:R-:W-:-:S03]  /*5940*/  FFMA.FTZ R60, R64, R60, -R69 ;  /* 0x0000003c403c7223 */ /* 0x001fc60000010845 */
[----:B------:R-:W-:Y:S01]  /*5950*/  FFMA.FTZ R61, R64, R61, R68 ;  /* 0x0000003d403d7223 */ /* 0x000fe20000010044 */
[----:B------:R-:W-:Y:S01]  /*5960*/  FADD.FTZ R62, R66, R71 ;  /* 0x00000047423e7221 */ /* 0x000fe20000010000 */
[----:B------:R-:W-:-:S05]  /*5970*/  FADD.FTZ R63, R67, R70 ;  /* 0x00000046433f7221 */ /* 0x000fca0000010000 */
[----:B------:R3:W-:Y:S02]  /*5980*/  STS.128 [R197+0x4260], R60 ;  /* 0x0042603cc5007388 */ /* 0x0007e40000000c00 */
.L_x_7637:
[----:B---3--:R-:W3:Y:S01]  /*5990*/  S2R R197, SR_TID.X ;  /* 0x0000000000c57919 */ /* 0x008ee20000002100 */
[----:B------:R-:W-:Y:S05]  /*59a0*/  WARPSYNC.ALL ;  /* 0x0000000000007948 */ /* 0x000fea0003800000 */
[C---:B---3--:R-:W-:Y:S01]  /*59b0*/  LOP3.LUT P0, RZ, R197.reuse, 0x1f, RZ, 0xc0, !PT ;  /* 0x0000001fc5ff7812 */ /* 0x048fe2000780c0ff */
[CC--:B-----5:R-:W-:Y:S01]  /*59c0*/  FMUL.FTZ R62, R150.reuse, R195.reuse ;  /* 0x000000c3963e7220 */ /* 0x0e0fe20000410000 */
[-C--:B------:R-:W-:Y:S01]  /*59d0*/  FMUL.FTZ R60, R150, R196.reuse ;  /* 0x000000c4963c7220 */ /* 0x080fe20000410000 */
[----:B------:R-:W-:Y:S01]  /*59e0*/  BAR.SYNC.DEFER_BLOCKING 0x0 ;  /* 0x0000000000007b1d */ /* 0x000fe20000010000 */
[----:B------:R-:W-:Y:S01]  /*59f0*/  ISETP.GT.U32.AND P2, PT, R197, 0x1f, PT ;  /* 0x0000001fc500780c */ /* 0x000fe20003f44070 */
[C---:B------:R-:W-:Y:S01]  /*5a00*/  FFMA.FTZ R61, R151.reuse, R196, -R62 ;  /* 0x000000c4973d7223 */ /* 0x040fe2000001083e */
[----:B------:R-:W-:-:S03]  /*5a10*/  FFMA.FTZ R60, R151, R195, R60 ;  /* 0x000000c3973c7223 */ /* 0x000fc6000001003c */
[----:B------:R-:W-:Y:S01]  /*5a20*/  FADD.FTZ R61, R180, R61 ;  /* 0x0000003db43d7221 */ /* 0x000fe20000010000 */
[----:B------:R-:W-:-:S03]  /*5a30*/  FADD.FTZ R60, R125, R60 ;  /* 0x0000003c7d3c7221 */ /* 0x000fc60000010000 */
[C---:B------:R-:W-:Y:S01]  /*5a40*/  FMUL.FTZ R62, R152.reuse, R61 ;  /* 0x0000003d983e7220 */ /* 0x040fe20000410000 */
[----:B--2---:R-:W-:-:S03]  /*5a50*/  FMUL.FTZ R64, R152, R60 ;  /* 0x0000003c98407220 */ /* 0x004fc60000410000 */
[C---:B------:R-:W-:Y:S01]  /*5a60*/  FFMA.FTZ R63, R153.reuse, R60, R62 ;  /* 0x0000003c993f7223 */ /* 0x040fe2000001003e */
[----:B01----:R-:W-:Y:S01]  /*5a70*/  FMUL.FTZ R60, R150, R115 ;  /* 0x00000073963c7220 */ /* 0x003fe20000410000 */
[----:B------:R-:W-:Y:S01]  /*5a80*/  FFMA.FTZ R66, R153, R61, -R64 ;  /* 0x0000003d99427223 */ /* 0x000fe20000010840 */
[C---:B------:R-:W-:Y:S01]  /*5a90*/  FMUL.FTZ R61, R151.reuse, R115 ;  /* 0x00000073973d7220 */ /* 0x040fe20000410000 */
[----:B------:R-:W-:Y:S01]  /*5aa0*/  FADD.FTZ R63, R126, R63 ;  /* 0x0000003f7e3f7221 */ /* 0x000fe20000010000 */
[-C--:B------:R-:W-:Y:S01]  /*5ab0*/  FFMA.FTZ R60, R151, R114.reuse, -R60 ;  /* 0x00000072973c7223 */ /* 0x080fe2000001083c */
[----:B------:R-:W-:Y:S01]  /*5ac0*/  FADD.FTZ R66, R181, R66 ;  /* 0x00000042b5427221 */ /* 0x000fe20000010000 */
[----:B------:R-:W-:Y:S02]  /*5ad0*/  FFMA.FTZ R61, -R150, R114, -R61 ;  /* 0x00000072963d7223 */ /* 0x000fe4000001093d */
[C---:B------:R-:W-:Y:S01]  /*5ae0*/  FMUL.FTZ R64, R152.reuse, R60 ;  /* 0x0000003c98407220 */ /* 0x040fe20000410000 */
[----:B------:R-:W0:Y:S01]  /*5af0*/  LDS.64 R68, [R198+0x4258] ;  /* 0x00425800c6447984 */ /* 0x000e220000000a00 */
[----:B------:R-:W-:-:S02]  /*5b00*/  FMUL.FTZ R62, R152, R61 ;  /* 0x0000003d983e7220 */ /* 0x000fc40000410000 */
[C---:B------:R-:W-:Y:S01]  /*5b10*/  FFMA.FTZ R64, R153.reuse, R61, -R64 ;  /* 0x0000003d99407223 */ /* 0x040fe20000010840 */
[CC--:B------:R-:W-:Y:S01]  /*5b20*/  FMUL.FTZ R61, R154.reuse, R63.reuse ;  /* 0x0000003f9a3d7220 */ /* 0x0c0fe20000410000 */
[----:B------:R-:W-:Y:S01]  /*5b30*/  FFMA.FTZ R62, R153, R60, R62 ;  /* 0x0000003c993e7223 */ /* 0x000fe2000001003e */
[CC--:B------:R-:W-:Y:S02]  /*5b40*/  FMUL.FTZ R60, R154.reuse, R66.reuse ;  /* 0x000000429a3c7220 */ /* 0x0c0fe40000410000 */
[C---:B------:R-:W-:Y:S01]  /*5b50*/  FFMA.FTZ R65, R155.reuse, R66, -R61 ;  /* 0x000000429b417223 */ /* 0x040fe2000001083d */
[C---:B------:R-:W-:Y:S01]  /*5b60*/  FMUL.FTZ R61, R154.reuse, R64 ;  /* 0x000000409a3d7220 */ /* 0x040fe20000410000 */
[C---:B------:R-:W-:Y:S01]  /*5b70*/  FFMA.FTZ R60, R155.reuse, R63, R60 ;  /* 0x0000003f9b3c7223 */ /* 0x040fe2000001003c */
[-C--:B------:R-:W-:Y:S01]  /*5b80*/  FMUL.FTZ R63, R154, R62.reuse ;  /* 0x0000003e9a3f7220 */ /* 0x080fe20000410000 */
[----:B------:R-:W-:Y:S01]  /*5b90*/  FADD.FTZ R65, R182, R65 ;  /* 0x00000041b6417221 */ /* 0x000fe20000010000 */
[----:B------:R-:W-:Y:S01]  /*5ba0*/  FFMA.FTZ R61, R155, R62, R61 ;  /* 0x0000003e9b3d7223 */ /* 0x000fe2000001003d */
[----:B------:R-:W-:Y:S01]  /*5bb0*/  FADD.FTZ R60, R127, R60 ;  /* 0x0000003c7f3c7221 */ /* 0x000fe20000010000 */
[----:B------:R-:W-:Y:S01]  /*5bc0*/  FFMA.FTZ R63, R155, R64, -R63 ;  /* 0x000000409b3f7223 */ /* 0x000fe2000001083f */
[----:B------:R-:W-:-:S02]  /*5bd0*/  FMUL.FTZ R62, R156, R65 ;  /* 0x000000419c3e7220 */ /* 0x000fc40000410000 */
[CC--:B------:R-:W-:Y:S02]  /*5be0*/  FMUL.FTZ R64, R156.reuse, R60.reuse ;  /* 0x0000003c9c407220 */ /* 0x0c0fe40000410000 */
[C---:B------:R-:W-:Y:S01]  /*5bf0*/  FFMA.FTZ R67, R157.reuse, R60, R62 ;  /* 0x0000003c9d437223 */ /* 0x040fe2000001003e */
[C---:B------:R-:W-:Y:S01]  /*5c00*/  FMUL.FTZ R60, R156.reuse, R63 ;  /* 0x0000003f9c3c7220 */ /* 0x040fe20000410000 */
[C---:B------:R-:W-:Y:S01]  /*5c10*/  FFMA.FTZ R64, R157.reuse, R65, -R64 ;  /* 0x000000419d407223 */ /* 0x040fe20000010840 */
[-C--:B------:R-:W-:Y:S01]  /*5c20*/  FMUL.FTZ R62, R156, R61.reuse ;  /* 0x0000003d9c3e7220 */ /* 0x080fe20000410000 */
[----:B------:R-:W-:Y:S01]  /*5c30*/  FADD.FTZ R67, R128, R67 ;  /* 0x0000004380437221 */ /* 0x000fe20000010000 */
[----:B------:R-:W-:Y:S01]  /*5c40*/  FFMA.FTZ R60, R157, R61, R60 ;  /* 0x0000003d9d3c7223 */ /* 0x000fe2000001003c */
[----:B------:R-:W-:Y:S01]  /*5c50*/  FADD.FTZ R64, R183, R64 ;  /* 0x00000040b7407221 */ /* 0x000fe20000010000 */
[----:B------:R-:W-:Y:S01]  /*5c60*/  FFMA.FTZ R62, R157, R63, -R62 ;  /* 0x0000003f9d3e7223 */ /* 0x000fe2000001083e */
[C---:B------:R-:W-:Y:S01]  /*5c70*/  FMUL.FTZ R61, R158.reuse, R67 ;  /* 0x000000439e3d7220 */ /* 0x040fe20000410000 */
[C---:B------:R-:W-:Y:S01]  /*5c80*/  FMUL.FTZ R63, R158.reuse, R60 ;  /* 0x0000003c9e3f7220 */ /* 0x040fe20000410000 */
[----:B------:R-:W-:-:S02]  /*5c90*/  FMUL.FTZ R66, R158, R64 ;  /* 0x000000409e427220 */ /* 0x000fc40000410000 */
[C---:B------:R-:W-:Y:S01]  /*5ca0*/  FFMA.FTZ R65, R159.reuse, R64, -R61 ;  /* 0x000000409f417223 */ /* 0x040fe2000001083d */
[-C--:B------:R-:W-:Y:S01]  /*5cb0*/  FMUL.FTZ R61, R158, R62.reuse ;  /* 0x0000003e9e3d7220 */ /* 0x080fe20000410000 */
[C---:B------:R-:W-:Y:S01]  /*5cc0*/  FFMA.FTZ R66, R159.reuse, R67, R66 ;  /* 0x000000439f427223 */ /* 0x040fe20000010042 */
[C---:B------:R-:W-:Y:S01]  /*5cd0*/  FFMA.FTZ R63, R159.reuse, R62, -R63 ;  /* 0x0000003e9f3f7223 */ /* 0x040fe2000001083f */
[----:B------:R-:W-:Y:S01]  /*5ce0*/  FADD.FTZ R65, R184, R65 ;  /* 0x00000041b8417221 */ /* 0x000fe20000010000 */
[----:B------:R-:W-:Y:S01]  /*5cf0*/  FFMA.FTZ R61, R159, R60, R61 ;  /* 0x0000003c9f3d7223 */ /* 0x000fe2000001003d */
[----:B------:R-:W-:Y:S02]  /*5d00*/  FADD.FTZ R66, R129, R66 ;  /* 0x0000004281427221 */ /* 0x000fe40000010000 */
[C---:B------:R-:W-:Y:S01]  /*5d10*/  FMUL.FTZ R60, R160.reuse, R65 ;  /* 0x00000041a03c7220 */ /* 0x040fe20000410000 */
[C---:B0-----:R-:W-:Y:S01]  /*5d20*/  FMUL.FTZ R71, R123.reuse, R68 ;  /* 0x000000447b477220 */ /* 0x041fe20000410000 */
[CC--:B------:R-:W-:Y:S01]  /*5d30*/  FMUL.FTZ R62, R160.reuse, R66.reuse ;  /* 0x00000042a03e7220 */ /* 0x0c0fe20000410000 */
[----:B------:R-:W-:Y:S01]  /*5d40*/  FMUL.FTZ R123, R123, R69 ;  /* 0x000000457b7b7220 */ /* 0x000fe20000410000 */
        /* <DEDUP_REMOVED lines=8> */
[CC--:B------:R-:W-:Y:S01]  /*5dd0*/  FMUL.FTZ R61, R162.reuse, R67.reuse ;  /* 0x00000043a23d7220 */ /* 0x0c0fe20000410000 */
[C---:B------:R-:W-:Y:S01]  /*5de0*/  FMUL.FTZ R63, R162.reuse, R60 ;  /* 0x0000003ca23f7220 */ /* 0x040fe20000410000 */
[----:B------:R-:W-:Y:S01]  /*5df0*/  FMUL.FTZ R66, R162, R64 ;  /* 0x00000040a2427220 */ /* 0x000fe20000410000 */
[----:B------:R-:W-:Y:S01]  /*5e00*/  FFMA.FTZ R68, R122, R68, -R123 ;  /* 0x000000447a447223 */ /* 0x000fe2000001087b */
[C---:B------:R-:W-:Y:S01]  /*5e10*/  FFMA.FTZ R65, R163.reuse, R64, -R61 ;  /* 0x00000040a3417223 */ /* 0x040fe2000001083d */
[-C--:B------:R-:W-:Y:S01]  /*5e20*/  FMUL.FTZ R61, R162, R62.reuse ;  /* 0x0000003ea23d7220 */ /* 0x080fe20000410000 */
[C---:B------:R-:W-:Y:S01]  /*5e30*/  FFMA.FTZ R66, R163.reuse, R67, R66 ;  /* 0x00000043a3427223 */ /* 0x040fe20000010042 */
[C---:B------:R-:W-:Y:S01]  /*5e40*/  FFMA.FTZ R63, R163.reuse, R62, -R63 ;  /* 0x0000003ea33f7223 */ /* 0x040fe2000001083f */
[----:B------:R-:W-:Y:S01]  /*5e50*/  FADD.FTZ R65, R186, R65 ;  /* 0x00000041ba417221 */ /* 0x000fe20000010000 */
[----:B------:R-:W-:Y:S01]  /*5e60*/  FFMA.FTZ R61, R163, R60, R61 ;  /* 0x0000003ca33d7223 */ /* 0x000fe2000001003d */
[----:B------:R-:W-:Y:S01]  /*5e70*/  FADD.FTZ R66, R131, R66 ;  /* 0x0000004283427221 */ /* 0x000fe20000010000 */
[----:B------:R-:W-:Y:S01]  /*5e80*/  FFMA.FTZ R199, R93, R199, R68 ;  /* 0x000000c75dc77223 */ /* 0x000fe20000010044 */
        /* <DEDUP_REMOVED lines=20> */
[C---:B------:R-:W-:Y:S02]  /*5fd0*/  FMUL.FTZ R60, R168.reuse, R65 ;  /* 0x00000041a83c7220 */ /* 0x040fe40000410000 */
[----:B------:R-:W-:-:S02]  /*5fe0*/  FMUL.FTZ R62, R168, R66 ;  /* 0x00000042a83e7220 */ /* 0x000fc40000410000 */
        /* <DEDUP_REMOVED lines=32> */
[----:B------:R-:W-:Y:S01]  /*61f0*/  FMUL.FTZ R61, R174, R62 ;  /* 0x0000003eae3d7220 */ /* 0x000fe20000410000 */
[C---:B------:R-:W-:Y:S02]  /*6200*/  FFMA.FTZ R66, R175.reuse, R67, R66 ;  /* 0x00000043af427223 */ /* 0x040fe40000010042 */
[----:B------:R-:W-:Y:S01]  /*6210*/  FADD.FTZ R65, R192, R65 ;  /* 0x00000041c0417221 */ /* 0x000fe20000010000 */
[C---:B------:R-:W-:Y:S01]  /*6220*/  FFMA.FTZ R60, R175.reuse, R60, R61 ;  /* 0x0000003caf3c7223 */ /* 0x040fe2000001003d */
[----:B------:R-:W-:Y:S01]  /*6230*/  FFMA.FTZ R61, R175, R62, -R63 ;  /* 0x0000003eaf3d7223 */ /* 0x000fe2000001083f */
[----:B------:R-:W-:Y:S01]  /*6240*/  FADD.FTZ R66, R137, R66 ;  /* 0x0000004289427221 */ /* 0x000fe20000010000 */
[----:B------:R-:W-:-:S03]  /*6250*/  FMUL.FTZ R62, R176, R65 ;  /* 0x00000041b03e7220 */ /* 0x000fc60000410000 */
[CC--:B------:R-:W-:Y:S01]  /*6260*/  FMUL.FTZ R64, R176.reuse, R66.reuse ;  /* 0x00000042b0407220 */ /* 0x0c0fe20000410000 */
[C---:B------:R-:W-:Y:S01]  /*6270*/  FFMA.FTZ R63, R177.reuse, R66, R62 ;  /* 0x00000042b13f7223 */ /* 0x040fe2000001003e */
[----:B------:R-:W-:Y:S02]  /*6280*/  MOV R62, UR45 ;  /* 0x0000002d003e7c02 */ /* 0x000fe40008000f00 */
[----:B------:R-:W-:Y:S01]  /*6290*/  FFMA.FTZ R66, R177, R65, -R64 ;  /* 0x00000041b1427223 */ /* 0x000fe20000010840 */
[-C--:B------:R-:W-:Y:S01]  /*62a0*/  FMUL.FTZ R64, R176, R60.reuse ;  /* 0x0000003cb0407220 */ /* 0x080fe20000410000 */
[----:B------:R-:W-:Y:S01]  /*62b0*/  ISETP.LE.OR P0, PT, R62, UR13, P0 ;  /* 0x0000000d3e007c0c */ /* 0x000fe20008703670 */
        /* <DEDUP_REMOVED lines=8> */
[C---:B------:R-:W-:Y:S01]  /*6340*/  FFMA.FTZ R70, R179.reuse, R63, R62 ;  /* 0x0000003fb3467223 */ /* 0x040fe2000001003e */
[----:B------:R-:W-:Y:S01]  /*6350*/  FFMA.FTZ R67, R179, R66, -R65 ;  /* 0x00000042b3437223 */ /* 0x000fe20000010841 */
[-C--:B------:R-:W-:Y:S01]  /*6360*/  FMUL.FTZ R62, R178, R60.reuse ;  /* 0x0000003cb23e7220 */ /* 0x080fe20000410000 */
[----:B------:R-:W-:Y:S01]  /*6370*/  VOTEU.ALL UP0, P0 ;  /* 0x0000000000ff7886 */ /* 0x000fe20000000000 */
[----:B------:R-:W-:Y:S01]  /*6380*/  FADD.FTZ R66, R139, R70 ;  /* 0x000000468b427221 */ /* 0x000fe20000010000 */
[----:B------:R-:W-:Y:S01]  /*6390*/  FFMA.FTZ R70, R122, R69, R71 ;  /* 0x000000457a467223 */ /* 0x000fe20000010047 */
[C---:B------:R-:W-:Y:S01]  /*63a0*/  FFMA.FTZ R64, R179.reuse, R60, R64 ;  /* 0x0000003cb3407223 */ /* 0x040fe20000010040 */
[----:B------:R-:W-:Y:S01]  /*63b0*/  FFMA.FTZ R65, R179, R61, -R62 ;  /* 0x0000003db3417223 */ /* 0x000fe2000001083e */
[----:B------:R-:W-:Y:S01]  /*63c0*/  @!UP0 ULEA UR28, UR8, UR22, 0x4 ;  /* 0x00000016081c8291 */ /* 0x000fe2000f8e20ff */
[----:B------:R-:W-:Y:S01]  /*63d0*/  FFMA.FTZ R200, R93, R200, R70 ;  /* 0x000000c85dc87223 */ /* 0x000fe20000010046 */
[----:B------:R-:W-:Y:S01]  /*63e0*/  HFMA2 R60, -RZ, RZ, 1.875, 0 ;  /* 0x3f800000ff3c7431 */ /* 0x000fe200000001ff */
[----:B------:R-:W-:-:S02]  /*63f0*/  CS2R R62, SRZ ;  /* 0x00000000003e7805 */ /* 0x000fc4000001ff00 */
[----:B------:R-:W-:Y:S01]  /*6400*/  MOV R61, RZ ;  /* 0x000000ff003d7202 */ /* 0x000fe20000000f00 */
[----:B------:R-:W-:Y:S01]  /*6410*/  FMUL.FTZ R68, R178, R200 ;  /* 0x000000c8b2447220 */ /* 0x000fe20000410000 */
[----:B------:R-:W-:-:S03]  /*6420*/  FADD.FTZ R67, R194, R67 ;  /* 0x00000043c2437221 */ /* 0x000fc60000010000 */
[CC--:B------:R-:W-:Y:S01]  /*6430*/  FFMA.FTZ R69, R179.reuse, R199.reuse, -R68 ;  /* 0x000000c7b3457223 */ /* 0x0c0fe20000010844 */
[----:B------:R-:W0:Y:S03]  /*6440*/  @!P0 LDS.128 R60, [UR28+0x5c60] ;  /* 0x005c601cff3c8984 */ /* 0x000e260008000c00 */
[----:B------:R-:W-:Y:S01]  /*6450*/  FFMA.FTZ R202, R92, R202, R69 ;  /* 0x000000ca5cca7223 */ /* 0x000fe20000010045 */
[----:B------:R-:W-:Y:S01]  /*6460*/  FMUL.FTZ R69, R178, R199 ;  /* 0x000000c7b2457220 */ /* 0x000fe20000410000 */
[----:B------:R1:W-:Y:S03]  /*6470*/  STS.128 [R198+0x4660], R64 ;  /* 0x00466040c6007388 */ /* 0x0003e60000000c00 */
[----:B-1----:R-:W-:-:S04]  /*6480*/  FFMA.FTZ R64, R179, R200, R69 ;  /* 0x000000c8b3407223 */ /* 0x002fc80000010045 */
[----:B------:R-:W-:Y:S01]  /*6490*/  FFMA.FTZ R201, R92, R201, R64 ;  /* 0x000000c95cc97223 */ /* 0x000fe20000010040 */
[----:B------:R-:W-:-:S03]  /*64a0*/  FMUL.FTZ R64, R176, R202 ;  /* 0x000000cab0407220 */ /* 0x000fc60000410000 */
[-C--:B------:R-:W-:Y:S01]  /*64b0*/  FMUL.FTZ R65, R176, R201.reuse ;  /* 0x000000c9b0417220 */ /* 0x080fe20000410000 */
[----:B------:R-:W-:-:S04]  /*64c0*/  FFMA.FTZ R64, R177, R201, R64 ;  /* 0x000000c9b1407223 */ /* 0x000fc80000010040 */
[----:B------:R-:W-:Y:S01]  /*64d0*/  FFMA.FTZ R204, R91, R204, R64 ;  /* 0x000000cc5bcc7223 */ /* 0x000fe20000010040 */
[----:B------:R-:W-:-:S04]  /*64e0*/  FFMA.FTZ R64, R177, R202, -R65 ;  /* 0x000000cab1407223 */ /* 0x000fc80000010841 */
[----:B------:R-:W-:Y:S01]  /*64f0*/  FFMA.FTZ R203, R91, R203, R64 ;  /* 0x000000cb5bcb7223 */ /* 0x000fe20000010040 */
[----:B------:R-:W-:-:S04]  /*6500*/  FMUL.FTZ R64, R174, R204 ;  /* 0x000000ccae407220 */ /* 0x000fc80000410000 */
[----:B------:R-:W-:-:S04]  /*6510*/  FFMA.FTZ R65, R175, R203, -R64 ;  /* 0x000000cbaf417223 */ /* 0x000fc80000010840 */
[----:B------:R-:W-:Y:S01]  /*6520*/  FFMA.FTZ R206, R90, R206, R65 ;  /* 0x000000ce5ace7223 */ /* 0x000fe20000010041 */
[----:B------:R-:W-:-:S04]  /*6530*/  FMUL.FTZ R65, R174, R203 ;  /* 0x000000cbae417220 */ /* 0x000fc80000410000 */
[----:B------:R-:W-:-:S04]  /*6540*/  FFMA.FTZ R64, R175, R204, R65 ;  /* 0x000000ccaf407223 */ /* 0x000fc80000010041 */
        /* <DEDUP_REMOVED lines=74> */
[----:B0-----:R-:W-:Y:S05]  /*69f0*/  @P2 BRA `(.L_x_7644) ;  /* 0x0000000800b82947 */ /* 0x001fea0003800000 */
[----:B------:R-:W-:Y:S01]  /*6a00*/  LEA R122, R197, R198, 0x4 ;  /* 0x000000c6c57a7211 */ /* 0x000fe200078e20ff */
[----:B------:R-:W-:-:S04]  /*6a10*/  UMOV UR28, 0xffffffff ;  /* 0xffffffff001c7882 */ /* 0x000fc80000000000 */
[----:B------:R-:W-:Y:S04]  /*6a20*/  LDS.128 R68, [R122+0x4660] ;  /* 0x004660007a447984 */ /* 0x000fe80000000c00 */
[----:B------:R-:W0:Y:S02]  /*6a30*/  LDS.128 R64, [R122+0x4670] ;  /* 0x004670007a407984 */ /* 0x000e240000000c00 */
[C---:B0-----:R-:W-:Y:S01]  /*6a40*/  FMUL.FTZ R98, R69.reuse, R66 ;  /* 0x0000004245627220 */ /* 0x041fe20000410000 */
[C---:B------:R-:W-:Y:S01]  /*6a50*/  FMUL.FTZ R247, R69.reuse, R67 ;  /* 0x0000004345f77220 */ /* 0x040fe20000410000 */
[C---:B------:R-:W-:Y:S01]  /*6a60*/  FMUL.FTZ R245, R69.reuse, R65 ;  /* 0x0000004145f57220 */ /* 0x040fe20000410000 */
[----:B------:R-:W-:Y:S01]  /*6a70*/  FMUL.FTZ R246, R69, R64 ;  /* 0x0000004045f67220 */ /* 0x000fe20000410000 */
[C---:B------:R-:W-:Y:S01]  /*6a80*/  FFMA.FTZ R248, R68.reuse, R67, R98 ;  /* 0x0000004344f87223 */ /* 0x040fe20000010062 */
[C---:B------:R-:W-:Y:S01]  /*6a90*/  FFMA.FTZ R247, R68.reuse, R66, -R247 ;  /* 0x0000004244f77223 */ /* 0x040fe200000108f7 */
[----:B------:R-:W-:Y:S01]  /*6aa0*/  LOP3.LUT R98, R197, 0x1f, RZ, 0xc0, !PT ;  /* 0x0000001fc5627812 */ /* 0x000fe200078ec0ff */
[C---:B------:R-:W-:Y:S01]  /*6ab0*/  FFMA.FTZ R245, R68.reuse, R64, -R245 ;  /* 0x0000004044f57223 */ /* 0x040fe200000108f5 */
[----:B------:R-:W-:Y:S01]  /*6ac0*/  FFMA.FTZ R246, R68, R65, R246 ;  /* 0x0000004144f67223 */ /* 0x000fe200000100f6 */
[----:B------:R-:W-:Y:S01]  /*6ad0*/  FADD.FTZ R247, R70, R247 ;  /* 0x000000f746f77221 */ /* 0x000fe20000010000 */
[----:B------:R-:W-:Y:S01]  /*6ae0*/  ISETP.NE.AND P2, PT, R98, 0x1f, PT ;  /* 0x0000001f6200780c */ /* 0x000fe20003f45270 */
[----:B------:R-:W-:Y:S01]  /*6af0*/  FADD.FTZ R248, R71, R248 ;  /* 0x000000f847f87221 */ /* 0x000fe20000010000 */
[----:B------:R-:W-:Y:S11]  /*6b00*/  BRA.DIV UR28, `(.L_x_7645) ;  /* 0x0000006a1c4c7947 */ /* 0x000ff6000b800000 */
[----:B------:R0:W1:Y:S04]  /*6b10*/  SHFL.DOWN PT, R69, R245, 0x1, 0x1f ;  /* 0x08201f00f5457f89 */ /* 0x00006800000e0000 */
[----:B------:R0:W2:Y:S04]  /*6b20*/  SHFL.DOWN PT, R70, R246, 0x1, 0x1f ;  /* 0x08201f00f6467f89 */ /* 0x0000a800000e0000 */
[----:B------:R0:W3:Y:S04]  /*6b30*/  SHFL.DOWN PT, R123, R247, 0x1, 0x1f ;  /* 0x08201f00f77b7f89 */ /* 0x0000e800000e0000 */
[----:B------:R0:W4:Y:S02]  /*6b40*/  SHFL.DOWN PT, R68, R248, 0x1, 0x1f ;  /* 0x08201f00f8447f89 */ /* 0x00012400000e0000 */
.L_x_7786:
        /* <DEDUP_REMOVED lines=13> */
.L_x_7647:
[----:B------:R-:W-:Y:S05]  /*6c20*/  BSYNC.RECONVERGENT B0 ;  /* 0x0000000000007941 */ /* 0x000fea0003800200 */
.L_x_7646:
[----:B------:R-:W-:Y:S01]  /*6c30*/  UMOV UR28, 0xffffffff ;  /* 0xffffffff001c7882 */ /* 0x000fe20000000000 */
[----:B------:R-:W-:Y:S02]  /*6c40*/  ISETP.GT.U32.AND P2, PT, R98, 0x1d, PT ;  /* 0x0000001d6200780c */ /* 0x000fe40003f44070 */
[----:B------:R-:W-:Y:S11]  /*6c50*/  BRA.DIV UR28, `(.L_x_7648) ;  /* 0x0000006a1c587947 */ /* 0x000ff6000b800000 */
[----:B-1----:R1:W0:Y:S04]  /*6c60*/  SHFL.DOWN PT, R69, R245, 0x2, 0x1f ;  /* 0x08401f00f5457f89 */ /* 0x00222800000e0000 */
[----:B--2---:R1:W2:Y:S04]  /*6c70*/  SHFL.DOWN PT, R70, R246, 0x2, 0x1f ;  /* 0x08401f00f6467f89 */ /* 0x0042a800000e0000 */
[----:B---3--:R1:W3:Y:S04]  /*6c80*/  SHFL.DOWN PT, R123, R247, 0x2, 0x1f ;  /* 0x08401f00f77b7f89 */ /* 0x0082e800000e0000 */
[----:B------:R1:W0:Y:S02]  /*6c90*/  SHFL.DOWN PT, R71, R248, 0x2, 0x1f ;  /* 0x08401f00f8477f89 */ /* 0x00022400000e0000 */
.L_x_7792:
        /* <DEDUP_REMOVED lines=13> */
.L_x_7650:
[----:B------:R-:W-:Y:S05]  /*6d70*/  BSYNC.RECONVERGENT B0 ;  /* 0x0000000000007941 */ /* 0x000fea0003800200 */
.L_x_7649:
[----:B------:R-:W-:Y:S01]  /*6d80*/  UMOV UR28, 0xffffffff ;  /* 0xffffffff001c7882 */ /* 0x000fe20000000000 */
[----:B------:R-:W-:Y:S02]  /*6d90*/  ISETP.GT.U32.AND P2, PT, R98, 0x1b, PT ;  /* 0x0000001b6200780c */ /* 0x000fe40003f44070 */
[----:B------:R-:W-:Y:S11]  /*6da0*/  BRA.DIV UR28, `(.L_x_7651) ;  /* 0x0000006a1c787947 */ /* 0x000ff6000b800000 */
[----:B0-----:R0:W0:Y:S04]  /*6db0*/  SHFL.DOWN PT, R69, R245, 0x4, 0x1f ;  /* 0x08801f00f5457f89 */ /* 0x00102800000e0000 */
[----:B--2---:R2:W0:Y:S04]  /*6dc0*/  SHFL.DOWN PT, R70, R246, 0x4, 0x1f ;  /* 0x08801f00f6467f89 */ /* 0x00442800000e0000 */
[----:B---3--:R2:W3:Y:S04]  /*6dd0*/  SHFL.DOWN PT, R123, R247, 0x4, 0x1f ;  /* 0x08801f00f77b7f89 */ /* 0x0084e800000e0000 */
[----:B------:R2:W0:Y:S02]  /*6de0*/  SHFL.DOWN PT, R71, R248, 0x4, 0x1f ;  /* 0x08801f00f8477f89 */ /* 0x00042400000e0000 */
.L_x_7798:
        /* <DEDUP_REMOVED lines=13> */
.L_x_7653:
[----:B------:R-:W-:Y:S05]  /*6ec0*/  BSYNC.RECONVERGENT B0 ;  /* 0x0000000000007941 */ /* 0x000fea0003800200 */
.L_x_7652:
[----:B------:R-:W-:Y:S01]  /*6ed0*/  UMOV UR28, 0xffffffff ;  /* 0xffffffff001c7882 */ /* 0x000fe20000000000 */
[----:B------:R-:W-:Y:S02]  /*6ee0*/  ISETP.GT.U32.AND P2, PT, R98, 0x17, PT ;  /* 0x000000176200780c */ /* 0x000fe40003f44070 */
[----:B------:R-:W-:Y:S11]  /*6ef0*/  BRA.DIV UR28, `(.L_x_7654) ;  /* 0x0000006a1c987947 */ /* 0x000ff6000b800000 */
[----:B0-----:R0:W0:Y:S04]  /*6f00*/  SHFL.DOWN PT, R69, R245, 0x8, 0x1f ;  /* 0x09001f00f5457f89 */ /* 0x00102800000e0000 */
[----:B------:R0:W0:Y:S04]  /*6f10*/  SHFL.DOWN PT, R70, R246, 0x8, 0x1f ;  /* 0x09001f00f6467f89 */ /* 0x00002800000e0000 */
[----:B---3--:R3:W0:Y:S04]  /*6f20*/  SHFL.DOWN PT, R123, R247, 0x8, 0x1f ;  /* 0x09001f00f77b7f89 */ /* 0x00862800000e0000 */
[----:B------:R3:W0:Y:S02]  /*6f30*/  SHFL.DOWN PT, R71, R248, 0x8, 0x1f ;  /* 0x09001f00f8477f89 */ /* 0x00062400000e0000 */
.L_x_7804:
        /* <DEDUP_REMOVED lines=13> */
.L_x_7656:
[----:B------:R-:W-:Y:S05]  /*7010*/  BSYNC.RECONVERGENT B0 ;  /* 0x0000000000007941 */ /* 0x000fea0003800200 */
.L_x_7655:
[----:B------:R-:W-:Y:S01]  /*7020*/  UMOV UR28, 0xffffffff ;  /* 0xffffffff001c7882 */ /* 0x000fe20000000000 */
[----:B------:R-:W-:Y:S02]  /*7030*/  ISETP.GT.U32.AND P2, PT, R98, 0xf, PT ;  /* 0x0000000f6200780c */ /* 0x000fe40003f44070 */
[----:B------:R-:W-:Y:S11]  /*7040*/  BRA.DIV UR28, `(.L_x_7657) ;  /* 0x0000006a1cb87947 */ /* 0x000ff6000b800000 */
[----:B0-----:R0:W0:Y:S04]  /*7050*/  SHFL.DOWN PT, R69, R245, 0x10, 0x1f ;  /* 0x0a001f00f5457f89 */ /* 0x00102800000e0000 */
[----:B------:R0:W0:Y:S04]  /*7060*/  SHFL.DOWN PT, R70, R246, 0x10, 0x1f ;  /* 0x0a001f00f6467f89 */ /* 0x00002800000e0000 */
[----:B------:R0:W0:Y:S04]  /*7070*/  SHFL.DOWN PT, R123, R247, 0x10, 0x1f ;  /* 0x0a001f00f77b7f89 */ /* 0x00002800000e0000 */
[----:B------:R0:W0:Y:S02]  /*7080*/  SHFL.DOWN PT, R71, R248, 0x10, 0x1f ;  /* 0x0a001f00f8477f89 */ /* 0x00002400000e0000 */
.L_x_7810:
        /* <DEDUP_REMOVED lines=13> */
.L_x_7659:
[----:B------:R-:W-:Y:S05]  /*7160*/  BSYNC.RECONVERGENT B0 ;  /* 0x0000000000007941 */ /* 0x000fea0003800200 */
.L_x_7658:
[----:B------:R-:W-:Y:S01]  /*7170*/  UMOV UR28, 0xffffffff ;  /* 0xffffffff001c7882 */ /* 0x000fe20000000000 */
[----:B------:R-:W-:Y:S02]  /*7180*/  ISETP.NE.AND P2, PT, R197, 0x1f, PT ;  /* 0x0000001fc500780c */ /* 0x000fe40003f45270 */
[----:B------:R-:W-:Y:S11]  /*7190*/  BRA.DIV UR28, `(.L_x_7660) ;  /* 0x0000006a1cd87947 */ /* 0x000ff6000b800000 */
[----:B------:R-:W5:Y:S04]  /*71a0*/  SHFL.IDX PT, R242, R246, RZ, 0x1f ;  /* 0x00001ffff6f27589 */ /* 0x000f6800000e0000 */
[----:B0-----:R-:W0:Y:S04]  /*71b0*/  SHFL.IDX PT, R123, R245, RZ, 0x1f ;  /* 0x00001ffff57b7589 */ /* 0x001e2800000e0000 */
[----:B------:R-:W0:Y:S04]  /*71c0*/  SHFL.IDX PT, R233, R247, RZ, 0x1f ;  /* 0x00001ffff7e97589 */ /* 0x000e2800000e0000 */
[----:B-1----:R-:W-:Y:S04]  /*71d0*/  SHFL.DOWN PT, R245, R245, 0x1, 0x1f ;  /* 0x08201f00f5f57f89 */ /* 0x002fe800000e0000 */
[----:B--2---:R-:W-:Y:S04]  /*71e0*/  SHFL.DOWN PT, R246, R246, 0x1, 0x1f ;  /* 0x08201f00f6f67f89 */ /* 0x004fe800000e0000 */
[----:B---3--:R-:W-:Y:S01]  /*71f0*/  SHFL.DOWN PT, R247, R247, 0x1, 0x1f ;  /* 0x08201f00f7f77f89 */ /* 0x008fe200000e0000 */
[-C--:B-----5:R-:W-:Y:S01]  /*7200*/  FMUL.FTZ R69, R63, R242.reuse ;  /* 0x000000f23f457220 */ /* 0x0a0fe20000410000 */
[-C--:B------:R-:W-:Y:S01]  /*7210*/  FMUL.FTZ R243, R61, R242.reuse ;  /* 0x000000f23df37220 */ /* 0x080fe20000410000 */
[----:B----4-:R-:W-:-:S02]  /*7220*/  FMUL.FTZ R68, R60, R242 ;  /* 0x000000f23c447220 */ /* 0x010fc40000410000 */
[CC--:B0-----:R-:W-:Y:S01]  /*7230*/  FFMA.FTZ R244, R62.reuse, R123.reuse, -R69 ;  /* 0x0000007b3ef47223 */ /* 0x0c1fe20000010845 */
[----:B------:R-:W-:Y:S01]  /*7240*/  FMUL.FTZ R69, R62, R242 ;  /* 0x000000f23e457220 */ /* 0x000fe20000410000 */
[-C--:B------:R-:W-:Y:S01]  /*7250*/  FFMA.FTZ R243, R60, R123.reuse, -R243 ;  /* 0x0000007b3cf37223 */ /* 0x080fe200000108f3 */
[-C--:B------:R-:W-:Y:S01]  /*7260*/  FFMA.FTZ R242, R61, R123.reuse, R68 ;  /* 0x0000007b3df27223 */ /* 0x080fe20000010044 */
[----:B------:R-:W-:Y:S01]  /*7270*/  FADD.FTZ R244, R233, R244 ;  /* 0x000000f4e9f47221 */ /* 0x000fe20000010000 */
[----:B------:R-:W-:Y:S01]  /*7280*/  FFMA.FTZ R69, R63, R123, R69 ;  /* 0x0000007b3f457223 */ /* 0x000fe20000010045 */
[----:B------:R-:W0:Y:S04]  /*7290*/  SHFL.IDX PT, R233, R248, RZ, 0x1f ;  /* 0x00001ffff8e97589 */ /* 0x000e2800000e0000 */
[----:B------:R-:W1:Y:S04]  /*72a0*/  SHFL.IDX PT, R60, R60, RZ, 0x1f ;  /* 0x00001fff3c3c7589 */ /* 0x000e6800000e0000 */
[----:B------:R-:W2:Y:S04]  /*72b0*/  SHFL.IDX PT, R61, R61, RZ, 0x1f ;  /* 0x00001fff3d3d7589 */ /* 0x000ea800000e0000 */
[----:B------:R-:W3:Y:S04]  /*72c0*/  SHFL.IDX PT, R62, R62, RZ, 0x1f ;  /* 0x00001fff3e3e7589 */ /* 0x000ee800000e0000 */
[----:B------:R-:W4:Y:S04]  /*72d0*/  SHFL.IDX PT, R63, R63, RZ, 0x1f ;  /* 0x00001fff3f3f7589 */ /* 0x000f2800000e0000 */
[----:B------:R-:W1:Y:S01]  /*72e0*/  SHFL.DOWN PT, R248, R248, 0x1, 0x1f ;  /* 0x08201f00f8f87f89 */ /* 0x000e6200000e0000 */
[----:B0-----:R-:W-:-:S07]  /*72f0*/  FADD.FTZ R123, R233, R69 ;  /* 0x00000045e97b7221 */ /* 0x001fce0000010000 */
.L_x_7824:
        /* <DEDUP_REMOVED lines=13> */
.L_x_7662:
[----:B------:R-:W-:Y:S05]  /*73d0*/  BSYNC.RECONVERGENT B0 ;  /* 0x0000000000007941 */ /* 0x000fea0003800200 */
.L_x_7661:
[CC--:B----4-:R-:W-:Y:S01]  /*73e0*/  FMUL.FTZ R69, R65.reuse, R63.reuse ;  /* 0x0000003f41457220 */ /* 0x0d0fe20000410000 */
[-C--:B---3--:R-:W-:Y:S01]  /*73f0*/  FMUL.FTZ R246, R65, R62.reuse ;  /* 0x0000003e41f67220 */ /* 0x088fe20000410000 */
[----:B-12---:R0:W-:Y:S02]  /*7400*/  STS.128 [R122+0x4670], R60 ;  /* 0x0046703c7a007388 */ /* 0x0061e40000000c00 */
        /* <DEDUP_REMOVED lines=13> */
.L_x_7644:
[----:B------:R-:W-:Y:S05]  /*74e0*/  WARPSYNC.ALL ;  /* 0x0000000000007948 */ /* 0x000fea0003800000 */
[----:B------:R-:W-:Y:S01]  /*74f0*/  ISETP.NE.AND P0, PT, R197, RZ, PT ;  /* 0x000000ffc500720c */ /* 0x000fe20003f05270 */
[----:B------:R-:W-:Y:S01]  /*7500*/  BAR.SYNC.DEFER_BLOCKING 0x0 ;  /* 0x0000000000007b1d */ /* 0x000fe20000010000 */
[----:B------:R-:W-:Y:S01]  /*7510*/  MOV R65, UR40 ;  /* 0x0000002800417c02 */ /* 0x000fe20008000f00 */
[----:B0-----:R-:W-:Y:S01]  /*7520*/  FMUL.FTZ R69, R92, R32 ;  /* 0x000000205c457220 */ /* 0x001fe20000410000 */
        /* <DEDUP_REMOVED lines=9> */
[----:B-1----:R-:W-:Y:S01]  /*75c0*/  LOP3.LUT R60, R197, UR28, RZ, 0xfc, !PT ;  /* 0x0000001cc53c7c12 */ /* 0x002fe2000f8efcff */
[----:B------:R-:W-:-:S03]  /*75d0*/  UMOV UR28, UR24 ;  /* 0x00000018001c7c82 */ /* 0x000fc60008000000 */
[----:B------:R-:W-:-:S03]  /*75e0*/  MOV R61, UR48 ;  /* 0x00000030003d7c02 */ /* 0x000fc60008000f00 */
[----:B------:R-:W-:Y:S01]  /*75f0*/  IMAD.WIDE.U32 R62, R65, UR8, R60 ;  /* 0x00000008413e7c25 */ /* 0x000fe2000f8e003c */
[----:B------:R-:W-:Y:S02]  /*7600*/  MOV R65, UR41 ;  /* 0x0000002900417c02 */ /* 0x000fe40008000f00 */
[----:B------:R-:W-:-:S03]  /*7610*/  LEA R64, P2, R62, UR9, 0x2 ;  /* 0x000000093e407c11 */ /* 0x000fc6000f8410ff */
[----:B------:R-:W-:-:S05]  /*7620*/  IMAD R65, R65, UR8, R63 ;  /* 0x0000000841417c24 */ /* 0x000fca000f8e023f */
[----:B------:R-:W-:Y:S01]  /*7630*/  LEA.HI.X R65, R62, UR12, R65, 0x2, P2 ;  /* 0x0000000c3e417c11 */ /* 0x000fe200090f1441 */
[-C--:B0-----:R-:W-:Y:S01]  /*7640*/  FMUL.FTZ R68, R66, R115.reuse ;  /* 0x0000007342447220 */ /* 0x081fe20000410000 */
[C---:B------:R-:W-:Y:S01]  /*7650*/  FMUL.FTZ R61, R67.reuse, R115 ;  /* 0x00000073433d7220 */ /* 0x040fe20000410000 */
[----:B------:R-:W-:Y:S02]  /*7660*/  FMUL.FTZ R115, R86, R26 ;  /* 0x0000001a56737220 */ /* 0x000fe40000410000 */
[-C--:B------:R-:W-:Y:S01]  /*7670*/  FFMA.FTZ R67, R67, R114.reuse, -R68 ;  /* 0x0000007243437223 */ /* 0x080fe20000010844 */
[----:B------:R-:W-:Y:S01]  /*7680*/  FFMA.FTZ R68, R0, R199, RZ ;  /* 0x000000c700447223 */ /* 0x000fe200000100ff */
[----:B------:R-:W-:Y:S01]  /*7690*/  FFMA.FTZ R62, R66, R114, R61 ;  /* 0x00000072423e7223 */ /* 0x000fe2000001003d */
[----:B------:R-:W-:Y:S01]  /*76a0*/  FMUL.FTZ R66, R93, R33 ;  /* 0x000000215d427220 */ /* 0x000fe20000410000 */
[----:B------:R-:W-:Y:S01]  /*76b0*/  FADD.FTZ R67, R196, R67 ;  /* 0x00000043c4437221 */ /* 0x000fe20000010000 */
[----:B------:R-:W-:Y:S01]  /*76c0*/  FFMA.FTZ R61, R17, R202, R68 ;  /* 0x000000ca113d7223 */ /* 0x000fe20000010044 */
[----:B------:R-:W-:Y:S01]  /*76d0*/  FMUL.FTZ R68, R91, R31 ;  /* 0x0000001f5b447220 */ /* 0x000fe20000410000 */
[-C--:B------:R-:W-:Y:S01]  /*76e0*/  FFMA.FTZ R199, -R121, R66.reuse, R199 ;  /* 0x0000004279c77223 */ /* 0x080fe200000101c7 */
[----:B------:R-:W-:Y:S01]  /*76f0*/  FFMA.FTZ R66, R120, -R66, R200 ;  /* 0x8000004278427223 */ /* 0x000fe200000100c8 */
[----:B------:R-:W-:Y:S01]  /*7700*/  FFMA.FTZ R70, R16, R203, R61 ;  /* 0x000000cb10467223 */ /* 0x000fe2000001003d */
[----:B------:R-:W-:Y:S01]  /*7710*/  FFMA.FTZ R200, R0, -R200, RZ ;  /* 0x800000c800c87223 */ /* 0x000fe200000100ff */
[-C--:B------:R-:W-:Y:S01]  /*7720*/  FFMA.FTZ R203, -R117, R68.reuse, R203 ;  /* 0x0000004475cb7223 */ /* 0x080fe200000101cb */
[----:B------:R-:W-:Y:S01]  /*7730*/  FFMA.FTZ R68, R116, -R68, R204 ;  /* 0x8000004474447223 */ /* 0x000fe200000100cc */
[----:B------:R-:W-:Y:S01]  /*7740*/  FFMA.FTZ R61, R15, R206, R70 ;  /* 0x000000ce0f3d7223 */ /* 0x000fe20000010046 */
[----:B------:R-:W-:Y:S01]  /*7750*/  FFMA.FTZ R63, R17, -R201, R200 ;  /* 0x800000c9113f7223 */ /* 0x000fe200000100c8 */
[----:B------:R-:W-:Y:S01]  /*7760*/  FADD.FTZ R62, R195, R62 ;  /* 0x0000003ec33e7221 */ /* 0x000fe20000010000 */
[----:B------:R-:W-:Y:S01]  /*7770*/  FMUL.FTZ R200, R78, R18 ;  /* 0x000000124ec87220 */ /* 0x000fe20000410000 */
[----:B------:R-:W-:Y:S01]  /*7780*/  FFMA.FTZ R114, R14, R207, R61 ;  /* 0x000000cf0e727223 */ /* 0x000fe2000001003d */
[----:B------:R-:W-:Y:S01]  /*7790*/  FFMA.FTZ R204, R16, -R204, R63 ;  /* 0x800000cc10cc7223 */ /* 0x000fe2000001003f */
[----:B------:R-:W-:Y:S01]  /*77a0*/  FMUL.FTZ R63, R83, R23 ;  /* 0x00000017533f7220 */ /* 0x000fe20000410000 */
[----:B------:R-:W-:Y:S01]  /*77b0*/  FMUL.FTZ R196, R150, R62 ;  /* 0x0000003e96c47220 */ /* 0x000fe20000410000 */
[----:B------:R-:W-:Y:S01]  /*77c0*/  FFMA.FTZ R61, R13, R210, R114 ;  /* 0x000000d20d3d7223 */ /* 0x000fe20000010072 */
[-C--:B------:R-:W-:Y:S01]  /*77d0*/  FFMA.FTZ R202, -R119, R69.reuse, R202 ;  /* 0x0000004577ca7223 */ /* 0x080fe200000101ca */
[----:B------:R-:W-:Y:S01]  /*77e0*/  FFMA.FTZ R201, R118, -R69, R201 ;  /* 0x8000004576c97223 */ /* 0x000fe200000100c9 */
[----:B------:R-:W-:Y:S01]  /*77f0*/  FFMA.FTZ R195, R151, R67, -R196 ;  /* 0x0000004397c37223 */ /* 0x000fe200000108c4 */
[----:B------:R-:W-:Y:S01]  /*7800*/  FFMA.FTZ R122, R12, R211, R61 ;  /* 0x000000d30c7a7223 */ /* 0x000fe2000001003d */
[----:B------:R-:W-:Y:S01]  /*7810*/  FMUL.FTZ R69, R90, R30 ;  /* 0x0000001e5a457220 */ /* 0x000fe20000410000 */
[----:B------:R-:W-:Y:S01]  /*7820*/  FMUL.FTZ R70, R89, R29 ;  /* 0x0000001d59467220 */ /* 0x000fe20000410000 */
[----:B------:R-:W-:Y:S01]  /*7830*/  FADD.FTZ R180, R180, R195 ;  /* 0x000000c3b4b47221 */ /* 0x000fe20000010000 */
[----:B------:R-:W-:Y:S01]  /*7840*/  FFMA.FTZ R61, R11, R214, R122 ;  /* 0x000000d60b3d7223 */ /* 0x000fe2000001007a */
[-C--:B------:R-:W-:Y:S01]  /*7850*/  FFMA.FTZ R206, -R113, R69.reuse, R206 ;  /* 0x0000004571ce7223 */ /* 0x080fe200000101ce */
[----:B------:R-:W-:Y:S01]  /*7860*/  FFMA.FTZ R69, R112, -R69, R205 ;  /* 0x8000004570457223 */ /* 0x000fe200000100cd */
[----:B------:R-:W-:Y:S01]  /*7870*/  FMUL.FTZ R196, R152, R180 ;  /* 0x000000b498c47220 */ /* 0x000fe20000410000 */
[----:B------:R-:W-:Y:S01]  /*7880*/  FFMA.FTZ R198, R10, R215, R61 ;  /* 0x000000d70ac67223 */ /* 0x000fe2000001003d */
[----:B------:R-:W-:Y:S01]  /*7890*/  FFMA.FTZ R205, R15, -R205, R204 ;  /* 0x800000cd0fcd7223 */ /* 0x000fe200000100cc */
[-C--:B------:R-:W-:Y:S01]  /*78a0*/  FFMA.FTZ R207, -R111, R70.reuse, R207 ;  /* 0x000000466fcf7223 */ /* 0x080fe200000101cf */
[----:B------:R-:W-:Y:S01]  /*78b0*/  FFMA.FTZ R70, R110, -R70, R208 ;  /* 0x800000466e467223 */ /* 0x000fe200000100d0 */
        /* <DEDUP_REMOVED lines=10> */
[----:B------:R-:W-:Y:S01]  /*7960*/  MOV R208, UR22 ;  /* 0x0000001600d07c02 */ /* 0x000fe20008000f00 */
[----:B------:R-:W-:Y:S01]  /*7970*/  FFMA.FTZ R150, R151, R62, R63 ;  /* 0x0000003e97967223 */ /* 0x000fe2000001003f */
[----:B------:R-:W-:Y:S01]  /*7980*/  FMUL.FTZ R63, R82, R22 ;  /* 0x00000016523f7220 */ /* 0x000fe20000410000 */
[-C--:B------:R-:W-:Y:S01]  /*7990*/  FFMA.FTZ R218, -R101, R123.reuse, R218 ;  /* 0x0000007b65da7223 */ /* 0x080fe200000101da */
[----:B------:R-:W-:Y:S01]  /*79a0*/  FFMA.FTZ R123, R100, -R123, R217 ;  /* 0x8000007b647b7223 */ /* 0x000fe200000100d9 */
[----:B------:R-:W-:Y:S01]  /*79b0*/  FADD.FTZ R150, R125, R150 ;  /* 0x000000967d967221 */ /* 0x000fe20000010000 */
[-C--:B------:R-:W-:Y:S01]  /*79c0*/  FFMA.FTZ R222, -R149, R63.reuse, R222 ;  /* 0x0000003f95de7223 */ /* 0x080fe200000101de */
[----:B------:R-:W-:Y:S01]  /*79d0*/  FFMA.FTZ R63, R148, -R63, R221 ;  /* 0x8000003f943f7223 */ /* 0x000fe200000100dd */
[----:B------:R-:W-:Y:S01]  /*79e0*/  FMUL.FTZ R122, R85, R25 ;  /* 0x00000019557a7220 */ /* 0x000fe20000410000 */
[-C--:B------:R-:W-:Y:S01]  /*79f0*/  FMUL.FTZ R151, R152, R150.reuse ;  /* 0x0000009698977220 */ /* 0x080fe20000410000 */
[----:B------:R-:W-:Y:S01]  /*7a00*/  FFMA.FTZ R125, R153, R150, R196 ;  /* 0x00000096997d7223 */ /* 0x000fe200000100c4 */
[----:B------:R-:W-:Y:S01]  /*7a10*/  FFMA.FTZ R196, R6, R224, R195 ;  /* 0x000000e006c47223 */ /* 0x000fe200000100c3 */
[----:B------:R-:W-:Y:S01]  /*7a20*/  FMUL.FTZ R195, R79, R19 ;  /* 0x000000134fc37220 */ /* 0x000fe20000410000 */
[----:B------:R-:W-:Y:S01]  /*7a30*/  FFMA.FTZ R152, R153, R180, -R151 ;  /* 0x000000b499987223 */ /* 0x000fe20000010897 */
[----:B------:R-:W-:Y:S01]  /*7a40*/  FADD.FTZ R126, R126, R125 ;  /* 0x0000007d7e7e7221 */ /* 0x000fe20000010000 */
[----:B------:R-:W-:Y:S01]  /*7a50*/  FFMA.FTZ R153, R5, R226, R196 ;  /* 0x000000e205997223 */ /* 0x000fe200000100c4 */
[----:B------:R-:W-:Y:S01]  /*7a60*/  FMUL.FTZ R151, R80, R20 ;  /* 0x0000001450977220 */ /* 0x000fe20000410000 */
[----:B------:R-:W-:Y:S01]  /*7a70*/  FADD.FTZ R181, R181, R152 ;  /* 0x00000098b5b57221 */ /* 0x000fe20000010000 */
[----:B------:R-:W-:Y:S01]  /*7a80*/  FMUL.FTZ R125, R81, R21 ;  /* 0x00000015517d7220 */ /* 0x000fe20000410000 */
[----:B------:R-:W-:Y:S01]  /*7a90*/  FFMA.FTZ R215, -R103, R122, R215 ;  /* 0x0000007a67d77223 */ /* 0x000fe200000101d7 */
[----:B------:R-:W-:Y:S01]  /*7aa0*/  FFMA.FTZ R226, -R145, R151, R226 ;  /* 0x0000009791e27223 */ /* 0x000fe200000101e2 */
[C---:B------:R-:W-:Y:S01]  /*7ab0*/  FMUL.FTZ R152, R154.reuse, R181 ;  /* 0x000000b59a987220 */ /* 0x040fe20000410000 */
[-C--:B------:R-:W-:Y:S01]  /*7ac0*/  FMUL.FTZ R154, R154, R126.reuse ;  /* 0x0000007e9a9a7220 */ /* 0x080fe20000410000 */
[----:B------:R-:W-:Y:S01]  /*7ad0*/  FFMA.FTZ R151, R144, -R151, R225 ;  /* 0x8000009790977223 */ /* 0x000fe200000100e1 */
[----:B------:R-:W-:Y:S01]  /*7ae0*/  FFMA.FTZ R224, -R147, R125, R224 ;  /* 0x0000007d93e07223 */ /* 0x000fe200000101e0 */
[C---:B------:R-:W-:Y:S01]  /*7af0*/  FFMA.FTZ R152, R155.reuse, R126, R152 ;  /* 0x0000007e9b987223 */ /* 0x040fe20000010098 */
[----:B------:R-:W-:Y:S01]  /*7b00*/  FFMA.FTZ R155, R155, R181, -R154 ;  /* 0x000000b59b9b7223 */ /* 0x000fe2000001089a */
[----:B------:R-:W-:Y:S01]  /*7b10*/  FFMA.FTZ R154, R4, R228, R153 ;  /* 0x000000e4049a7223 */ /* 0x000fe20000010099 */
[----:B------:R-:W-:Y:S01]  /*7b20*/  FFMA.FTZ R228, -R143, R195, R228 ;  /* 0x000000c38fe47223 */ /* 0x000fe200000101e4 */
[----:B------:R-:W-:Y:S01]  /*7b30*/  FADD.FTZ R152, R127, R152 ;  /* 0x000000987f987221 */ /* 0x000fe20000010000 */
[----:B------:R-:W-:Y:S01]  /*7b40*/  FADD.FTZ R182, R182, R155 ;  /* 0x0000009bb6b67221 */ /* 0x000fe20000010000 */
[----:B------:R-:W-:Y:S01]  /*7b50*/  FMUL.FTZ R155, R140, R67 ;  /* 0x000000438c9b7220 */ /* 0x000fe20000410000 */
[----:B------:R-:W-:Y:S01]  /*7b60*/  FFMA.FTZ R195, R142, -R195, R227 ;  /* 0x800000c38ec37223 */ /* 0x000fe200000100e3 */
[C---:B------:R-:W-:Y:S01]  /*7b70*/  FMUL.FTZ R127, R156.reuse, R152 ;  /* 0x000000989c7f7220 */ /* 0x040fe20000410000 */
[----:B------:R-:W-:Y:S01]  /*7b80*/  FMUL.FTZ R198, R156, R182 ;  /* 0x000000b69cc67220 */ /* 0x000fe20000410000 */
[----:B------:R-:W-:Y:S01]  /*7b90*/  FMUL.FTZ R142, R142, R180 ;  /* 0x000000b48e8e7220 */ /* 0x000fe20000410000 */
[----:B------:R-:W-:Y:S01]  /*7ba0*/  FFMA.FTZ R125, R146, -R125, R223 ;  /* 0x8000007d927d7223 */ /* 0x000fe200000100df */
[C---:B------:R-:W-:Y:S01]  /*7bb0*/  FFMA.FTZ R156, R157.reuse, R182, -R127 ;  /* 0x000000b69d9c7223 */ /* 0x040fe2000001087f */
[----:B------:R-:W-:Y:S01]  /*7bc0*/  FFMA.FTZ R153, R157, R152, R198 ;  /* 0x000000989d997223 */ /* 0x000fe200000100c6 */
[-C--:B------:R-:W-:Y:S01]  /*7bd0*/  FFMA.FTZ R157, R140, -R200.reuse, R229 ;  /* 0x800000c88c9d7223 */ /* 0x080fe200000100e5 */
[----:B------:R-:W-:Y:S01]  /*7be0*/  FFMA.FTZ R127, -R141, R200, R230 ;  /* 0x000000c88d7f7223 */ /* 0x000fe200000101e6 */
[----:B------:R-:W-:Y:S01]  /*7bf0*/  FADD.FTZ R183, R183, R156 ;  /* 0x0000009cb7b77221 */ /* 0x000fe20000010000 */
[----:B------:R-:W-:Y:S01]  /*7c00*/  FADD.FTZ R140, R128, R153 ;  /* 0x00000099808c7221 */ /* 0x000fe20000010000 */
[----:B------:R-:W-:Y:S01]  /*7c10*/  FMUL.FTZ R198, R62, UR29 ;  /* 0x0000001d3ec67c20 */ /* 0x000fe20008410000 */
[----:B------:R-:W-:Y:S01]  /*7c20*/  FMUL.FTZ R153, R67, UR29 ;  /* 0x0000001d43997c20 */ /* 0x000fe20008410000 */
[C---:B------:R-:W-:Y:S01]  /*7c30*/  FMUL.FTZ R128, R158.reuse, R183 ;  /* 0x000000b79e807220 */ /* 0x040fe20000410000 */
[----:B------:R-:W-:Y:S01]  /*7c40*/  FMUL.FTZ R156, R158, R140 ;  /* 0x0000008c9e9c7220 */ /* 0x000fe20000410000 */
[----:B------:R-:W-:Y:S01]  /*7c50*/  FMUL.FTZ R200, R18, R67 ;  /* 0x0000004312c87220 */ /* 0x000fe20000410000 */
[----:B------:R-:W-:Y:S01]  /*7c60*/  FFMA.FTZ R141, R141, R62, R155 ;  /* 0x0000003e8d8d7223 */ /* 0x000fe2000001009b */
[C---:B------:R-:W-:Y:S01]  /*7c70*/  FFMA.FTZ R158, R159.reuse, R140, R128 ;  /* 0x0000008c9f9e7223 */ /* 0x040fe20000010080 */
[----:B------:R-:W-:Y:S01]  /*7c80*/  FFMA.FTZ R159, R159, R183, -R156 ;  /* 0x000000b79f9f7223 */ /* 0x000fe2000001089c */
[----:B------:R-:W-:Y:S01]  /*7c90*/  FFMA.FTZ R198, R67, UR47, -R198 ;  /* 0x0000002f43c67c23 */ /* 0x000fe200080108c6 */
[----:B------:R-:W-:Y:S01]  /*7ca0*/  FFMA.FTZ R128, R62, UR47, R153 ;  /* 0x0000002f3e807c23 */ /* 0x000fe20008010099 */
[----:B------:R-:W-:Y:S01]  /*7cb0*/  FMUL.FTZ R62, R18, R62 ;  /* 0x0000003e123e7220 */ /* 0x000fe20000410000 */
[C---:B------:R-:W-:Y:S01]  /*7cc0*/  FMUL.FTZ R204, R157.reuse, R200 ;  /* 0x000000c89dcc7220 */ /* 0x040fe20000410000 */
[----:B------:R-:W-:Y:S01]  /*7cd0*/  FADD.FTZ R184, R184, R159 ;  /* 0x0000009fb8b87221 */ /* 0x000fe20000010000 */
[C---:B------:R-:W-:Y:S01]  /*7ce0*/  FMUL.FTZ R156, R157.reuse, R198 ;  /* 0x000000c69d9c7220 */ /* 0x040fe20000410000 */
[-C--:B------:R-:W-:Y:S01]  /*7cf0*/  FMUL.FTZ R67, R157, R62.reuse ;  /* 0x0000003e9d437220 */ /* 0x080fe20000410000 */
[-C--:B------:R-:W-:Y:S01]  /*7d00*/  FFMA.FTZ R153, R127, R62.reuse, R204 ;  /* 0x0000003e7f997223 */ /* 0x080fe200000100cc */
[----:B------:R-:W-:Y:S01]  /*7d10*/  FMUL.FTZ R198, R78, R62 ;  /* 0x0000003e4ec67220 */ /* 0x000fe20000410000 */
[----:B------:R-:W-:Y:S01]  /*7d20*/  FADD.FTZ R158, R129, R158 ;  /* 0x0000009e819e7221 */ /* 0x000fe20000010000 */
[----:B------:R-:W-:Y:S01]  /*7d30*/  FMUL.FTZ R62, R160, R184 ;  /* 0x000000b8a03e7220 */ /* 0x000fe20000410000 */
[----:B------:R-:W-:Y:S01]  /*7d40*/  FFMA.FTZ R142, R143, R150, R142 ;  /* 0x000000968f8e7223 */ /* 0x000fe2000001008e */
[----:B------:R-:W-:Y:S01]  /*7d50*/  FMUL.FTZ R143, R150, UR29 ;  /* 0x0000001d968f7c20 */ /* 0x000fe20008410000 */
[-C--:B------:R-:W-:Y:S01]  /*7d60*/  FMUL.FTZ R157, R160, R158.reuse ;  /* 0x0000009ea09d7220 */ /* 0x080fe20000410000 */
[----:B------:R-:W-:Y:S01]  /*7d70*/  FFMA.FTZ R129, R161, R158, R62 ;  /* 0x0000009ea1817223 */ /* 0x000fe2000001003e */
[----:B------:R-:W-:-:S02]  /*7d80*/  IMAD R155, R197, 0x84, R208 ;  /* 0x00000084c59b7824 */ /* 0x000fc400078e02d0 */
[----:B------:R-:W-:Y:S01]  /*7d90*/  FFMA.FTZ R160, R180, UR47, -R143 ;  /* 0x0000002fb4a07c23 */ /* 0x000fe2000801088f */
[----:B------:R-:W-:Y:S01]  /*7da0*/  FFMA.FTZ R62, R161, R184, -R157 ;  /* 0x000000b8a13e7223 */ /* 0x000fe2000001089d */
[----:B------:R-:W-:Y:S01]  /*7db0*/  FADD.FTZ R130, R130, R129 ;  /* 0x0000008182827221 */ /* 0x000fe20000010000 */
[----:B------:R-:W-:Y:S01]  /*7dc0*/  FMUL.FTZ R129, R180, UR29 ;  /* 0x0000001db4817c20 */ /* 0x000fe20008410000 */
[----:B------:R-:W-:Y:S01]  /*7dd0*/  FMUL.FTZ R180, R19, R180 ;  /* 0x000000b413b47220 */ /* 0x000fe20000410000 */
[----:B------:R-:W-:Y:S01]  /*7de0*/  FADD.FTZ R185, R185, R62 ;  /* 0x0000003eb9b97221 */ /* 0x000fe20000010000 */
[----:B------:R-:W-:Y:S01]  /*7df0*/  FMUL.FTZ R62, R162, R130 ;  /* 0x00000082a23e7220 */ /* 0x000fe20000410000 */
[----:B------:R-:W-:Y:S01]  /*7e00*/  FFMA.FTZ R129, R150, UR47, R129 ;  /* 0x0000002f96817c23 */ /* 0x000fe20008010081 */
[----:B------:R-:W-:Y:S01]  /*7e10*/  FMUL.FTZ R150, R19, R150 ;  /* 0x0000009613967220 */ /* 0x000fe20000410000 */
[C---:B------:R-:W-:Y:S01]  /*7e20*/  FMUL.FTZ R161, R195.reuse, R180 ;  /* 0x000000b4c3a17220 */ /* 0x040fe20000410000 */
[-C--:B------:R-:W-:Y:S01]  /*7e30*/  FMUL.FTZ R157, R162, R185.reuse ;  /* 0x000000b9a29d7220 */ /* 0x080fe20000410000 */
[----:B------:R-:W-:Y:S01]  /*7e40*/  FMUL.FTZ R143, R195, R160 ;  /* 0x000000a0c38f7220 */ /* 0x000fe20000410000 */
[----:B------:R-:W-:Y:S01]  /*7e50*/  FFMA.FTZ R159, R163, R185, -R62 ;  /* 0x000000b9a39f7223 */ /* 0x000fe2000001083e */
[-C--:B------:R-:W-:Y:S01]  /*7e60*/  FMUL.FTZ R195, R195, R150.reuse ;  /* 0x00000096c3c37220 */ /* 0x080fe20000410000 */
[-C--:B------:R-:W-:Y:S01]  /*7e70*/  FFMA.FTZ R62, R228, R150.reuse, R161 ;  /* 0x00000096e43e7223 */ /* 0x080fe200000100a1 */
[----:B------:R-:W-:Y:S01]  /*7e80*/  FMUL.FTZ R162, R79, R150 ;  /* 0x000000964fa27220 */ /* 0x000fe20000410000 */
[----:B------:R-:W-:Y:S01]  /*7e90*/  FFMA.FTZ R150, R163, R130, R157 ;  /* 0x00000082a3967223 */ /* 0x000fe2000001009d */
[----:B------:R-:W-:Y:S01]  /*7ea0*/  FADD.FTZ R186, R186, R159 ;  /* 0x0000009fbaba7221 */ /* 0x000fe20000010000 */
[-C--:B------:R-:W-:Y:S01]  /*7eb0*/  FMUL.FTZ R160, R144, R181.reuse ;  /* 0x000000b590a07220 */ /* 0x080fe20000410000 */
[----:B------:R-:W-:Y:S01]  /*7ec0*/  FMUL.FTZ R161, R20, R126 ;  /* 0x0000007e14a17220 */ /* 0x000fe20000410000 */
[----:B------:R-:W-:Y:S01]  /*7ed0*/  FADD.FTZ R150, R131, R150 ;  /* 0x0000009683967221 */ /* 0x000fe20000010000 */
[----:B------:R-:W-:Y:S01]  /*7ee0*/  FMUL.FTZ R144, R164, R186 ;  /* 0x000000baa4907220 */ /* 0x000fe20000410000 */
[----:B------:R-:W-:Y:S01]  /*7ef0*/  FFMA.FTZ R145, R145, R126, R160 ;  /* 0x0000007e91917223 */ /* 0x000fe200000100a0 */
[----:B------:R-:W-:Y:S01]  /*7f00*/  FMUL.FTZ R160, R126, UR29 ;  /* 0x0000001d7ea07c20 */ /* 0x000fe20008410000 */
[-C--:B------:R-:W-:Y:S01]  /*7f10*/  FMUL.FTZ R159, R164, R150.reuse ;  /* 0x00000096a49f7220 */ /* 0x080fe20000410000 */
[----:B------:R-:W-:Y:S01]  /*7f20*/  FFMA.FTZ R131, R165, R150, R144 ;  /* 0x00000096a5837223 */ /* 0x000fe20000010090 */
[----:B------:R0:W-:Y:S01]  /*7f30*/  STS [R155+0x2170], R162 ;  /* 0x002170a29b007388 */ /* 0x0001e20000000800 */
[----:B------:R-:W-:Y:S01]  /*7f40*/  FFMA.FTZ R160, R181, UR47, -R160 ;  /* 0x0000002fb5a07c23 */ /* 0x000fe200080108a0 */
[----:B------:R-:W-:Y:S01]  /*7f50*/  FFMA.FTZ R144, R165, R186, -R159 ;  /* 0x000000baa5907223 */ /* 0x000fe2000001089f */
[----:B------:R-:W-:Y:S01]  /*7f60*/  FMUL.FTZ R159, R181, UR29 ;  /* 0x0000001db59f7c20 */ /* 0x000fe20008410000 */
[----:B------:R-:W-:Y:S01]  /*7f70*/  FADD.FTZ R132, R132, R131 ;  /* 0x0000008384847221 */ /* 0x000fe20000010000 */
[----:B------:R-:W-:Y:S01]  /*7f80*/  FMUL.FTZ R181, R20, R181 ;  /* 0x000000b514b57220 */ /* 0x000fe20000410000 */
[----:B------:R-:W-:Y:S01]  /*7f90*/  FADD.FTZ R187, R187, R144 ;  /* 0x00000090bbbb7221 */ /* 0x000fe20000010000 */
[----:B------:R-:W-:Y:S01]  /*7fa0*/  FFMA.FTZ R131, R126, UR47, R159 ;  /* 0x0000002f7e837c23 */ /* 0x000fe2000801009f */
[C---:B------:R-:W-:Y:S01]  /*7fb0*/  FMUL.FTZ R159, R151.reuse, R160 ;  /* 0x000000a0979f7220 */ /* 0x040fe20000410000 */
[----:B------:R-:W-:Y:S01]  /*7fc0*/  FMUL.FTZ R163, R151, R181 ;  /* 0x000000b597a37220 */ /* 0x000fe20000410000 */
[C---:B------:R-:W-:Y:S01]  /*7fd0*/  FMUL.FTZ R126, R166.reuse, R187 ;  /* 0x000000bba67e7220 */ /* 0x040fe20000410000 */
[-C--:B------:R-:W-:Y:S01]  /*7fe0*/  FMUL.FTZ R166, R166, R132.reuse ;  /* 0x00000084a6a67220 */ /* 0x080fe20000410000 */
[-C--:B0-----:R-:W-:Y:S01]  /*7ff0*/  FMUL.FTZ R162, R80, R161.reuse ;  /* 0x000000a150a27220 */ /* 0x081fe20000410000 */
[----:B------:R-:W-:Y:S01]  /*8000*/  FFMA.FTZ R144, R226, R161, R163 ;  /* 0x000000a1e2907223 */ /* 0x000fe200000100a3 */
[C---:B------:R-:W-:Y:S01]  /*8010*/  FFMA.FTZ R126, R167.reuse, R132, R126 ;  /* 0x00000084a77e7223 */ /* 0x040fe2000001007e */
[----:B------:R-:W-:Y:S01]  /*8020*/  FFMA.FTZ R167, R167, R187, -R166 ;  /* 0x000000bba7a77223 */ /* 0x000fe200000108a6 */
[----:B------:R-:W-:Y:S01]  /*8030*/  FMUL.FTZ R146, R146, R182 ;  /* 0x000000b692927220 */ /* 0x000fe20000410000 */
[----:B------:R-:W-:Y:S01]  /*8040*/  FMUL.FTZ R163, R152, UR29 ;  /* 0x0000001d98a37c20 */ /* 0x000fe20008410000 */
[----:B------:R-:W-:Y:S01]  /*8050*/  FADD.FTZ R126, R133, R126 ;  /* 0x0000007e857e7221 */ /* 0x000fe20000010000 */
[----:B------:R-:W-:Y:S01]  /*8060*/  FADD.FTZ R188, R188, R167 ;  /* 0x000000a7bcbc7221 */ /* 0x000fe20000010000 */
[----:B------:R-:W-:Y:S01]  /*8070*/  FMUL.FTZ R151, R151, R161 ;  /* 0x000000a197977220 */ /* 0x000fe20000410000 */
[----:B------:R-:W-:Y:S01]  /*8080*/  FMUL.FTZ R164, R80, R181 ;  /* 0x000000b550a47220 */ /* 0x000fe20000410000 */
[C---:B------:R-:W-:Y:S01]  /*8090*/  FMUL.FTZ R133, R168.reuse, R126 ;  /* 0x0000007ea8857220 */ /* 0x040fe20000410000 */
[----:B------:R-:W-:Y:S01]  /*80a0*/  FMUL.FTZ R160, R168, R188 ;  /* 0x000000bca8a07220 */ /* 0x000fe20000410000 */
[----:B------:R0:W-:Y:S01]  /*80b0*/  STS [R155+0x2168], R162 ;  /* 0x002168a29b007388 */ /* 0x0001e20000000800 */
[----:B------:R-:W-:Y:S01]  /*80c0*/  FFMA.FTZ R146, R147, R152, R146 ;  /* 0x0000009893927223 */ /* 0x000fe20000010092 */
[----:B------:R-:W-:Y:S01]  /*80d0*/  FMUL.FTZ R161, R182, UR29 ;  /* 0x0000001db6a17c20 */ /* 0x000fe20008410000 */
[C---:B------:R-:W-:Y:S01]  /*80e0*/  FFMA.FTZ R147, R169.reuse, R126, R160 ;  /* 0x0000007ea9937223 */ /* 0x040fe200000100a0 */
[----:B------:R-:W-:Y:S01]  /*80f0*/  FFMA.FTZ R160, R169, R188, -R133 ;  /* 0x000000bca9a07223 */ /* 0x000fe20000010885 */
[----:B------:R1:W-:Y:S01]  /*8100*/  STS [R155+0x216c], R164 ;  /* 0x00216ca49b007388 */ /* 0x0003e20000000800 */
[----:B------:R-:W-:Y:S01]  /*8110*/  FFMA.FTZ R133, R152, UR47, R161 ;  /* 0x0000002f98857c23 */ /* 0x000fe200080100a1 */
[----:B------:R-:W-:Y:S01]  /*8120*/  FADD.FTZ R134, R134, R147 ;  /* 0x0000009386867221 */ /* 0x000fe20000010000 */
[----:B------:R-:W-:Y:S01]  /*8130*/  FADD.FTZ R189, R189, R160 ;  /* 0x000000a0bdbd7221 */ /* 0x000fe20000010000 */
[----:B------:R-:W-:Y:S01]  /*8140*/  FMUL.FTZ R165, R22, R140 ;  /* 0x0000008c16a57220 */ /* 0x000fe20000410000 */
[----:B0-----:R-:W-:Y:S01]  /*8150*/  FFMA.FTZ R162, R182, UR47, -R163 ;  /* 0x0000002fb6a27c23 */ /* 0x001fe200080108a3 */
[----:B------:R-:W-:Y:S01]  /*8160*/  FMUL.FTZ R182, R21, R182 ;  /* 0x000000b615b67220 */ /* 0x000fe20000410000 */
[----:B------:R-:W-:Y:S01]  /*8170*/  FMUL.FTZ R160, R170, R134 ;  /* 0x00000086aaa07220 */ /* 0x000fe20000410000 */
[----:B------:R-:W-:Y:S01]  /*8180*/  FMUL.FTZ R166, R23, R184 ;  /* 0x000000b817a67220 */ /* 0x000fe20000410000 */
[----:B------:R-:W-:Y:S01]  /*8190*/  FMUL.FTZ R147, R125, R162 ;  /* 0x000000a27d937220 */ /* 0x000fe20000410000 */
[----:B-1----:R-:W-:Y:S01]  /*81a0*/  FMUL.FTZ R164, R21, R152 ;  /* 0x0000009815a47220 */ /* 0x002fe20000410000 */
[----:B------:R-:W-:Y:S01]  /*81b0*/  FMUL.FTZ R161, R125, R182 ;  /* 0x000000b67da17220 */ /* 0x000fe20000410000 */
[----:B------:R-:W-:Y:S01]  /*81c0*/  FMUL.FTZ R162, R148, R183 ;  /* 0x000000b794a27220 */ /* 0x000fe20000410000 */
[-C--:B------:R-:W-:Y:S01]  /*81d0*/  FFMA.FTZ R163, R171, R189.reuse, -R160 ;  /* 0x000000bdaba37223 */ /* 0x080fe200000108a0 */
[-C--:B------:R-:W-:Y:S01]  /*81e0*/  FMUL.FTZ R125, R125, R164.reuse ;  /* 0x000000a47d7d7220 */ /* 0x080fe20000410000 */
[----:B------:R-:W-:Y:S01]  /*81f0*/  FFMA.FTZ R152, R224, R164, R161 ;  /* 0x000000a4e0987223 */ /* 0x000fe200000100a1 */
[----:B------:R-:W-:Y:S01]  /*8200*/  FMUL.FTZ R161, R170, R189 ;  /* 0x000000bdaaa17220 */ /* 0x000fe20000410000 */
[----:B------:R-:W-:Y:S01]  /*8210*/  FADD.FTZ R190, R190, R163 ;  /* 0x000000a3bebe7221 */ /* 0x000fe20000010000 */
[----:B------:R-:W-:Y:S01]  /*8220*/  FFMA.FTZ R149, R149, R140, R162 ;  /* 0x0000008c95957223 */ /* 0x000fe200000100a2 */
[----:B------:R-:W-:Y:S01]  /*8230*/  FMUL.FTZ R162, R140, UR29 ;  /* 0x0000001d8ca27c20 */ /* 0x000fe20008410000 */
[----:B------:R-:W-:Y:S01]  /*8240*/  FFMA.FTZ R148, R171, R134, R161 ;  /* 0x00000086ab947223 */ /* 0x000fe200000100a1 */
[----:B------:R-:W-:Y:S01]  /*8250*/  FMUL.FTZ R160, R172, R190 ;  /* 0x000000beaca07220 */ /* 0x000fe20000410000 */
[----:B------:R-:W-:Y:S01]  /*8260*/  FMUL.FTZ R161, R183, UR29 ;  /* 0x0000001db7a17c20 */ /* 0x000fe20008410000 */
[----:B------:R-:W-:Y:S01]  /*8270*/  FMUL.FTZ R164, R81, R164 ;  /* 0x000000a451a47220 */ /* 0x000fe20000410000 */
[----:B------:R-:W-:Y:S01]  /*8280*/  FADD.FTZ R148, R135, R148 ;  /* 0x0000009487947221 */ /* 0x000fe20000010000 */
[----:B------:R-:W-:Y:S01]  /*8290*/  FFMA.FTZ R162, R183, UR47, -R162 ;  /* 0x0000002fb7a27c23 */ /* 0x000fe200080108a2 */
[----:B------:R-:W-:Y:S01]  /*82a0*/  FMUL.FTZ R183, R22, R183 ;  /* 0x000000b716b77220 */ /* 0x000fe20000410000 */
[----:B------:R-:W-:Y:S01]  /*82b0*/  FMUL.FTZ R168, R82, R165 ;  /* 0x000000a552a87220 */ /* 0x000fe20000410000 */
[-C--:B------:R-:W-:Y:S01]  /*82c0*/  FMUL.FTZ R135, R172, R148.reuse ;  /* 0x00000094ac877220 */ /* 0x080fe20000410000 */
[----:B------:R-:W-:Y:S01]  /*82d0*/  FFMA.FTZ R163, R173, R148, R160 ;  /* 0x00000094ada37223 */ /* 0x000fe200000100a0 */
[----:B------:R0:W-:Y:S01]  /*82e0*/  STS [R155+0x2160], R164 ;  /* 0x002160a49b007388 */ /* 0x0001e20000000800 */
[----:B------:R-:W-:Y:S01]  /*82f0*/  FMUL.FTZ R167, R63, R183 ;  /* 0x000000b73fa77220 */ /* 0x000fe20000410000 */
[----:B------:R-:W-:Y:S01]  /*8300*/  FFMA.FTZ R160, R173, R190, -R135 ;  /* 0x000000beada07223 */ /* 0x000fe20000010887 */
[----:B------:R-:W-:Y:S01]  /*8310*/  FADD.FTZ R136, R136, R163 ;  /* 0x000000a388887221 */ /* 0x000fe20000010000 */
[----:B------:R-:W-:Y:S01]  /*8320*/  FFMA.FTZ R135, R140, UR47, R161 ;  /* 0x0000002f8c877c23 */ /* 0x000fe200080100a1 */
[----:B------:R-:W-:Y:S01]  /*8330*/  FMUL.FTZ R163, R158, UR29 ;  /* 0x0000001d9ea37c20 */ /* 0x000fe20008410000 */
[----:B------:R-:W-:Y:S01]  /*8340*/  FADD.FTZ R191, R191, R160 ;  /* 0x000000a0bfbf7221 */ /* 0x000fe20000010000 */
[C---:B------:R-:W-:Y:S01]  /*8350*/  FMUL.FTZ R161, R63.reuse, R162 ;  /* 0x000000a23fa17220 */ /* 0x040fe20000410000 */
[----:B------:R-:W-:Y:S01]  /*8360*/  FMUL.FTZ R169, R63, R165 ;  /* 0x000000a53fa97220 */ /* 0x000fe20000410000 */
[----:B------:R-:W-:Y:S01]  /*8370*/  FFMA.FTZ R160, R184, UR47, -R163 ;  /* 0x0000002fb8a07c23 */ /* 0x000fe200080108a3 */
[CC--:B------:R-:W-:Y:S01]  /*8380*/  FMUL.FTZ R140, R174.reuse, R191.reuse ;  /* 0x000000bfae8c7220 */ /* 0x0c0fe20000410000 */
[----:B------:R-:W-:Y:S01]  /*8390*/  FMUL.FTZ R174, R174, R136 ;  /* 0x00000088aeae7220 */ /* 0x000fe20000410000 */
[----:B0-----:R-:W-:Y:S01]  /*83a0*/  FMUL.FTZ R164, R23, R158 ;  /* 0x0000009e17a47220 */ /* 0x001fe20000410000 */
[----:B------:R-:W-:Y:S01]  /*83b0*/  FMUL.FTZ R163, R61, R166 ;  /* 0x000000a63da37220 */ /* 0x000fe20000410000 */
[C---:B------:R-:W-:Y:S01]  /*83c0*/  FFMA.FTZ R140, R175.reuse, R136, R140 ;  /* 0x00000088af8c7223 */ /* 0x040fe2000001008c */
[----:B------:R-:W-:Y:S01]  /*83d0*/  FFMA.FTZ R175, R175, R191, -R174 ;  /* 0x000000bfafaf7223 */ /* 0x000fe200000108ae */
[----:B------:R0:W-:Y:S01]  /*83e0*/  STS [R155+0x2158], R168 ;  /* 0x002158a89b007388 */ /* 0x0001e20000000800 */
[----:B------:R-:W-:Y:S01]  /*83f0*/  FFMA.FTZ R63, R222, R165, R167 ;  /* 0x000000a5de3f7223 */ /* 0x000fe200000100a7 */
[----:B------:R-:W-:Y:S01]  /*8400*/  FADD.FTZ R140, R137, R140 ;  /* 0x0000008c898c7221 */ /* 0x000fe20000010000 */
[----:B------:R-:W-:Y:S01]  /*8410*/  FADD.FTZ R192, R192, R175 ;  /* 0x000000afc0c07221 */ /* 0x000fe20000010000 */
[C---:B------:R-:W-:Y:S01]  /*8420*/  FMUL.FTZ R137, R61.reuse, R160 ;  /* 0x000000a03d897220 */ /* 0x040fe20000410000 */
[-C--:B------:R-:W-:Y:S01]  /*8430*/  FMUL.FTZ R61, R61, R164.reuse ;  /* 0x000000a43d3d7220 */ /* 0x080fe20000410000 */
[----:B------:R-:W-:Y:S01]  /*8440*/  FFMA.FTZ R163, R220, R164, R163 ;  /* 0x000000a4dca37223 */ /* 0x000fe200000100a3 */
[C---:B------:R-:W-:Y:S01]  /*8450*/  FMUL.FTZ R160, R176.reuse, R192 ;  /* 0x000000c0b0a07220 */ /* 0x040fe20000410000 */
[----:B------:R-:W-:Y:S01]  /*8460*/  FMUL.FTZ R165, R176, R140 ;  /* 0x0000008cb0a57220 */ /* 0x000fe20000410000 */
[----:B------:R-:W-:Y:S01]  /*8470*/  FFMA.FTZ R162, R222, R183, -R169 ;  /* 0x000000b7dea27223 */ /* 0x000fe200000108a9 */
[----:B0-----:R-:W-:Y:S01]  /*8480*/  FMUL.FTZ R168, R83, R164 ;  /* 0x000000a453a87220 */ /* 0x001fe20000410000 */
[----:B------:R-:W-:Y:S01]  /*8490*/  FFMA.FTZ R164, R220, R166, -R61 ;  /* 0x000000a6dca47223 */ /* 0x000fe2000001083d */
[C---:B------:R-:W-:Y:S01]  /*84a0*/  FFMA.FTZ R61, R177.reuse, R140, R160 ;  /* 0x0000008cb13d7223 */ /* 0x040fe200000100a0 */
[----:B------:R-:W-:Y:S01]  /*84b0*/  FFMA.FTZ R160, R177, R192, -R165 ;  /* 0x000000c0b1a07223 */ /* 0x000fe200000108a5 */
[C---:B------:R-:W-:Y:S01]  /*84c0*/  FMUL.FTZ R169, R24.reuse, R185 ;  /* 0x000000b918a97220 */ /* 0x040fe20000410000 */
[----:B------:R-:W-:Y:S01]  /*84d0*/  FMUL.FTZ R167, R24, R130 ;  /* 0x0000008218a77220 */ /* 0x000fe20000410000 */
[----:B------:R-:W-:Y:S01]  /*84e0*/  FADD.FTZ R138, R138, R61 ;  /* 0x0000003d8a8a7221 */ /* 0x000fe20000010000 */
[----:B------:R-:W-:Y:S01]  /*84f0*/  FADD.FTZ R193, R193, R160 ;  /* 0x000000a0c1c17221 */ /* 0x000fe20000010000 */
[C---:B------:R-:W-:Y:S01]  /*8500*/  FMUL.FTZ R165, R123.reuse, R169 ;  /* 0x000000a97ba57220 */ /* 0x040fe20000410000 */
[-C--:B------:R-:W-:Y:S01]  /*8510*/  FMUL.FTZ R171, R123, R167.reuse ;  /* 0x000000a77bab7220 */ /* 0x080fe20000410000 */
[----:B------:R-:W-:Y:S01]  /*8520*/  FMUL.FTZ R160, R178, R138 ;  /* 0x0000008ab2a07220 */ /* 0x000fe20000410000 */
[-C--:B------:R-:W-:Y:S01]  /*8530*/  FMUL.FTZ R174, R84, R167.reuse ;  /* 0x000000a754ae7220 */ /* 0x080fe20000410000 */
[----:B------:R-:W-:Y:S01]  /*8540*/  FFMA.FTZ R165, R218, R167, R165 ;  /* 0x000000a7daa57223 */ /* 0x000fe200000100a5 */
[----:B------:R-:W-:Y:S01]  /*8550*/  FMUL.FTZ R170, R82, R183 ;  /* 0x000000b752aa7220 */ /* 0x000fe20000410000 */
[-C--:B------:R-:W-:Y:S01]  /*8560*/  FMUL.FTZ R61, R178, R193.reuse ;  /* 0x000000c1b23d7220 */ /* 0x080fe20000410000 */
[CC--:B------:R-:W-:Y:S01]  /*8570*/  FFMA.FTZ R167, R179.reuse, R193.reuse, -R160 ;  /* 0x000000c1b3a77223 */ /* 0x0c0fe200000108a0 */
[----:B------:R0:W-:Y:S01]  /*8580*/  STS [R155+0x2150], R168 ;  /* 0x002150a89b007388 */ /* 0x0001e20000000800 */
[----:B------:R-:W-:Y:S01]  /*8590*/  FFMA.FTZ R157, R228, R180, -R195 ;  /* 0x000000b4e49d7223 */ /* 0x000fe200000108c3 */
[----:B------:R-:W-:Y:S01]  /*85a0*/  FFMA.FTZ R160, R179, R138, R61 ;  /* 0x0000008ab3a07223 */ /* 0x000fe2000001003d */
[----:B------:R-:W-:Y:S01]  /*85b0*/  FADD.FTZ R194, R194, R167 ;  /* 0x000000a7c2c27221 */ /* 0x000fe20000010000 */
[----:B------:R1:W-:Y:S01]  /*85c0*/  STS [R155+0x215c], R170 ;  /* 0x00215caa9b007388 */ /* 0x0003e20000000800 */
[----:B------:R-:W-:Y:S01]  /*85d0*/  FMUL.FTZ R180, R79, R180 ;  /* 0x000000b44fb47220 */ /* 0x000fe20000410000 */
[----:B------:R-:W-:Y:S01]  /*85e0*/  FADD.FTZ R160, R139, R160 ;  /* 0x000000a08ba07221 */ /* 0x000fe20000010000 */
[----:B------:R-:W-:Y:S01]  /*85f0*/  FMUL.FTZ R139, R32, R193 ;  /* 0x000000c1208b7220 */ /* 0x000fe20000410000 */
[-C--:B------:R-:W-:Y:S01]  /*8600*/  FMUL.FTZ R176, R84, R169.reuse ;  /* 0x000000a954b07220 */ /* 0x080fe20000410000 */
[----:B------:R-:W-:Y:S01]  /*8610*/  FMUL.FTZ R167, R32, R138 ;  /* 0x0000008a20a77220 */ /* 0x000fe20000410000 */
[----:B0-----:R-:W-:Y:S01]  /*8620*/  FMUL.FTZ R168, R33, R194 ;  /* 0x000000c221a87220 */ /* 0x001fe20000410000 */
[-C--:B------:R-:W-:Y:S01]  /*8630*/  FFMA.FTZ R125, R224, R182.reuse, -R125 ;  /* 0x000000b6e07d7223 */ /* 0x080fe2000001087d */
[----:B------:R-:W-:Y:S01]  /*8640*/  FMUL.FTZ R182, R81, R182 ;  /* 0x000000b651b67220 */ /* 0x000fe20000410000 */
[----:B------:R0:W-:Y:S01]  /*8650*/  STS [R155+0x2174], R180 ;  /* 0x002174b49b007388 */ /* 0x0001e20000000800 */
[----:B-1----:R-:W-:Y:S01]  /*8660*/  FMUL.FTZ R170, R83, R166 ;  /* 0x000000a653aa7220 */ /* 0x002fe20000410000 */
[----:B------:R-:W-:Y:S01]  /*8670*/  FMUL.FTZ R172, R66, R168 ;  /* 0x000000a842ac7220 */ /* 0x000fe20000410000 */
[----:B------:R-:W-:Y:S01]  /*8680*/  FFMA.FTZ R166, R218, R169, -R171 ;  /* 0x000000a9daa67223 */ /* 0x000fe200000108ab */
[----:B------:R-:W-:Y:S01]  /*8690*/  FMUL.FTZ R169, R201, R139 ;  /* 0x0000008bc9a97220 */ /* 0x000fe20000410000 */
[----:B------:R1:W-:Y:S01]  /*86a0*/  STS [R155+0x2148], R174 ;  /* 0x002148ae9b007388 */ /* 0x0003e20000000800 */
[----:B------:R-:W-:Y:S01]  /*86b0*/  FFMA.FTZ R122, R102, -R122, R216 ;  /* 0x8000007a667a7223 */ /* 0x000fe200000100d8 */
[----:B------:R-:W-:Y:S01]  /*86c0*/  FFMA.FTZ R67, R127, R200, -R67 ;  /* 0x000000c87f437223 */ /* 0x000fe20000010843 */
[----:B------:R-:W-:Y:S01]  /*86d0*/  FFMA.FTZ R169, R202, R167, R169 ;  /* 0x000000a7caa97223 */ /* 0x000fe200000100a9 */
[----:B------:R2:W-:Y:S01]  /*86e0*/  STS [R155+0x2154], R170 ;  /* 0x002154aa9b007388 */ /* 0x0005e20000000800 */
[C---:B0-----:R-:W-:Y:S01]  /*86f0*/  FMUL.FTZ R180, R25.reuse, R186 ;  /* 0x000000ba19b47220 */ /* 0x041fe20000410000 */
[----:B------:R-:W-:Y:S01]  /*8700*/  FMUL.FTZ R200, R78, R200 ;  /* 0x000000c84ec87220 */ /* 0x000fe20000410000 */
[----:B------:R-:W-:Y:S01]  /*8710*/  FMUL.FTZ R178, R25, R150 ;  /* 0x0000009619b27220 */ /* 0x000fe20000410000 */
[----:B------:R0:W-:Y:S01]  /*8720*/  STS [R155+0x2164], R182 ;  /* 0x002164b69b007388 */ /* 0x0001e20000000800 */
[C---:B------:R-:W-:Y:S01]  /*8730*/  FMUL.FTZ R173, R30.reuse, R191 ;  /* 0x000000bf1ead7220 */ /* 0x040fe20000410000 */
[----:B-1----:R-:W-:Y:S01]  /*8740*/  FMUL.FTZ R174, R201, R167 ;  /* 0x000000a7c9ae7220 */ /* 0x002fe20000410000 */
[----:B------:R-:W-:Y:S01]  /*8750*/  FMUL.FTZ R175, R30, R136 ;  /* 0x000000881eaf7220 */ /* 0x000fe20000410000 */
[----:B------:R1:W-:Y:S01]  /*8760*/  STS [R155+0x214c], R176 ;  /* 0x00214cb09b007388 */ /* 0x0003e20000000800 */
[----:B------:R-:W-:Y:S01]  /*8770*/  FMUL.FTZ R179, R69, R173 ;  /* 0x000000ad45b37220 */ /* 0x000fe20000410000 */
[----:B--2---:R-:W-:Y:S01]  /*8780*/  FMUL.FTZ R170, R33, R160 ;  /* 0x000000a021aa7220 */ /* 0x004fe20000410000 */
[----:B------:R-:W-:Y:S01]  /*8790*/  FFMA.FTZ R174, R202, R139, -R174 ;  /* 0x0000008bcaae7223 */ /* 0x000fe200000108ae */
[----:B------:R2:W-:Y:S01]  /*87a0*/  STS [R155+0x2178], R198 ;  /* 0x002178c69b007388 */ /* 0x0005e20000000800 */
[----:B------:R-:W-:Y:S01]  /*87b0*/  FMUL.FTZ R114, R87, R27 ;  /* 0x0000001b57727220 */ /* 0x000fe20000410000 */
[-C--:B------:R-:W-:Y:S01]  /*87c0*/  FMUL.FTZ R61, R66, R170.reuse ;  /* 0x000000aa423d7220 */ /* 0x080fe20000410000 */
[C---:B------:R-:W-:Y:S01]  /*87d0*/  FFMA.FTZ R172, R199.reuse, R170, R172 ;  /* 0x000000aac7ac7223 */ /* 0x040fe200000100ac */
[----:B0-----:R-:W-:Y:S01]  /*87e0*/  FMUL.FTZ R182, R122, R180 ;  /* 0x000000b47ab67220 */ /* 0x001fe20000410000 */
[----:B------:R0:W-:Y:S01]  /*87f0*/  STS [R155+0x217c], R200 ;  /* 0x00217cc89b007388 */ /* 0x0001e20000000800 */
[----:B------:R-:W-:Y:S01]  /*8800*/  FFMA.FTZ R61, R199, R168, -R61 ;  /* 0x000000a8c73d7223 */ /* 0x000fe2000001083d */
[----:B------:R-:W-:Y:S01]  /*8810*/  FADD.FTZ R172, RZ, R172 ;  /* 0x000000acffac7221 */ /* 0x000fe20000010000 */
[----:B------:R-:W-:Y:S01]  /*8820*/  FFMA.FTZ R171, R215, R178, R182 ;  /* 0x000000b2d7ab7223 */ /* 0x000fe200000100b6 */
[----:B------:R-:W-:Y:S01]  /*8830*/  FFMA.FTZ R151, R226, R181, -R151 ;  /* 0x000000b5e2977223 */ /* 0x000fe20000010897 */
[----:B------:R-:W-:Y:S01]  /*8840*/  FADD.FTZ R61, RZ, R61 ;  /* 0x0000003dff3d7221 */ /* 0x000fe20000010000 */
[----:B-1----:R-:W-:Y:S01]  /*8850*/  FADD.FTZ R176, R172, R169 ;  /* 0x000000a9acb07221 */ /* 0x002fe20000010000 */
[----:B------:R-:W-:Y:S01]  /*8860*/  FMUL.FTZ R172, R31, R192 ;  /* 0x000000c01fac7220 */ /* 0x000fe20000410000 */
[-C--:B--2---:R-:W-:Y:S01]  /*8870*/  FMUL.FTZ R198, R122, R178.reuse ;  /* 0x000000b27ac67220 */ /* 0x084fe20000410000 */
[----:B------:R-:W-:Y:S01]  /*8880*/  FADD.FTZ R61, R61, R174 ;  /* 0x000000ae3d3d7221 */ /* 0x000fe20000010000 */
[----:B0-----:R-:W-:Y:S01]  /*8890*/  FMUL.FTZ R200, R85, R178 ;  /* 0x000000b255c87220 */ /* 0x001fe20000410000 */
[----:B------:R-:W-:Y:S01]  /*88a0*/  FMUL.FTZ R174, R31, R140 ;  /* 0x0000008c1fae7220 */ /* 0x000fe20000410000 */
[----:B------:R-:W-:Y:S01]  /*88b0*/  FMUL.FTZ R178, R68, R172 ;  /* 0x000000ac44b27220 */ /* 0x000fe20000410000 */
[-C--:B------:R-:W-:Y:S01]  /*88c0*/  FMUL.FTZ R181, R69, R175.reuse ;  /* 0x000000af45b57220 */ /* 0x080fe20000410000 */
[-C--:B------:R-:W-:Y:S01]  /*88d0*/  FFMA.FTZ R211, -R107, R114.reuse, R211 ;  /* 0x000000726bd37223 */ /* 0x080fe200000101d3 */
[----:B------:R-:W-:Y:S01]  /*88e0*/  FFMA.FTZ R114, R106, -R114, R212 ;  /* 0x800000726a727223 */ /* 0x000fe200000100d4 */
[-C--:B------:R-:W-:Y:S01]  /*88f0*/  FFMA.FTZ R177, R203, R174.reuse, R178 ;  /* 0x000000aecbb17223 */ /* 0x080fe200000100b2 */
[----:B------:R-:W-:Y:S01]  /*8900*/  FMUL.FTZ R178, R68, R174 ;  /* 0x000000ae44b27220 */ /* 0x000fe20000410000 */
[----:B------:R-:W-:Y:S01]  /*8910*/  FFMA.FTZ R212, R12, -R212, R209 ;  /* 0x800000d40cd47223 */ /* 0x000fe200000100d1 */
[----:B------:R-:W-:Y:S01]  /*8920*/  FFMA.FTZ R169, R215, R180, -R198 ;  /* 0x000000b4d7a97223 */ /* 0x000fe200000108c6 */
[----:B------:R-:W-:Y:S01]  /*8930*/  FADD.FTZ R176, R176, R177 ;  /* 0x000000b1b0b07221 */ /* 0x000fe20000010000 */
[----:B------:R-:W-:Y:S01]  /*8940*/  FFMA.FTZ R178, R203, R172, -R178 ;  /* 0x000000accbb27223 */ /* 0x000fe200000108b2 */
[C---:B------:R-:W-:Y:S01]  /*8950*/  FFMA.FTZ R177, R206.reuse, R175, R179 ;  /* 0x000000afceb17223 */ /* 0x040fe200000100b3 */
[----:B------:R-:W-:Y:S01]  /*8960*/  FMUL.FTZ R204, R85, R180 ;  /* 0x000000b455cc7220 */ /* 0x000fe20000410000 */
[----:B------:R-:W-:Y:S01]  /*8970*/  FFMA.FTZ R180, R206, R173, -R181 ;  /* 0x000000adceb47223 */ /* 0x000fe200000108b5 */
[----:B------:R-:W-:Y:S01]  /*8980*/  FADD.FTZ R179, R61, R178 ;  /* 0x000000b23db37221 */ /* 0x000fe20000010000 */
[----:B------:R-:W-:Y:S01]  /*8990*/  FADD.FTZ R182, R176, R177 ;  /* 0x000000b1b0b67221 */ /* 0x000fe20000010000 */
[C---:B------:R-:W-:Y:S01]  /*89a0*/  FMUL.FTZ R176, R29.reuse, R190 ;  /* 0x000000be1db07220 */ /* 0x040fe20000410000 */
[----:B------:R-:W-:Y:S01]  /*89b0*/  FMUL.FTZ R178, R29, R148 ;  /* 0x000000941db27220 */ /* 0x000fe20000410000 */
[-C--:B------:R-:W-:Y:S01]  /*89c0*/  FFMA.FTZ R214, -R105, R115.reuse, R214 ;  /* 0x0000007369d67223 */ /* 0x080fe200000101d6 */
[----:B------:R-:W-:Y:S01]  /*89d0*/  FFMA.FTZ R115, R104, -R115, R213 ;  /* 0x8000007368737223 */ /* 0x000fe200000100d5 */
[C---:B------:R-:W-:Y:S01]  /*89e0*/  FMUL.FTZ R198, R70.reuse, R176 ;  /* 0x000000b046c67220 */ /* 0x040fe20000410000 */
[----:B------:R-:W-:Y:S01]  /*89f0*/  FMUL.FTZ R183, R70, R178 ;  /* 0x000000b246b77220 */ /* 0x000fe20000410000 */
[C---:B------:R-:W-:Y:S01]  /*8a00*/  FMUL.FTZ R177, R28.reuse, R134 ;  /* 0x000000861cb17220 */ /* 0x040fe20000410000 */
[----:B------:R-:W-:Y:S01]  /*8a10*/  FMUL.FTZ R61, R28, R189 ;  /* 0x000000bd1c3d7220 */ /* 0x000fe20000410000 */
[----:B------:R-:W-:Y:S01]  /*8a20*/  FFMA.FTZ R213, R11, -R213, R212 ;  /* 0x800000d50bd57223 */ /* 0x000fe200000100d4 */
[----:B------:R-:W-:Y:S01]  /*8a30*/  FADD.FTZ R179, R179, R180 ;  /* 0x000000b4b3b37221 */ /* 0x000fe20000010000 */
[C---:B------:R-:W-:Y:S01]  /*8a40*/  FFMA.FTZ R181, R207.reuse, R178, R198 ;  /* 0x000000b2cfb57223 */ /* 0x040fe200000100c6 */
[----:B------:R-:W-:Y:S01]  /*8a50*/  FFMA.FTZ R180, R207, R176, -R183 ;  /* 0x000000b0cfb47223 */ /* 0x000fe200000108b7 */
[C---:B------:R-:W-:Y:S01]  /*8a60*/  FMUL.FTZ R195, R71.reuse, R61 ;  /* 0x0000003d47c37220 */ /* 0x040fe20000410000 */
[-C--:B------:R-:W-:Y:S01]  /*8a70*/  FMUL.FTZ R183, R71, R177.reuse ;  /* 0x000000b147b77220 */ /* 0x080fe20000410000 */
[----:B------:R-:W-:Y:S01]  /*8a80*/  FFMA.FTZ R216, R10, -R216, R213 ;  /* 0x800000d80ad87223 */ /* 0x000fe200000100d5 */
[----:B------:R-:W-:Y:S01]  /*8a90*/  FADD.FTZ R181, R182, R181 ;  /* 0x000000b5b6b57221 */ /* 0x000fe20000010000 */
[C---:B------:R-:W-:Y:S01]  /*8aa0*/  FFMA.FTZ R182, R210.reuse, R177, R195 ;  /* 0x000000b1d2b67223 */ /* 0x040fe200000100c3 */
[----:B------:R-:W-:Y:S01]  /*8ab0*/  FADD.FTZ R180, R179, R180 ;  /* 0x000000b4b3b47221 */ /* 0x000fe20000010000 */
[----:B------:R-:W-:Y:S01]  /*8ac0*/  FFMA.FTZ R183, R210, R61, -R183 ;  /* 0x0000003dd2b77223 */ /* 0x000fe200000108b7 */
[----:B------:R-:W-:Y:S01]  /*8ad0*/  FFMA.FTZ R216, R9, -R217, R216 ;  /* 0x800000d909d87223 */ /* 0x000fe200000100d8 */
[C---:B------:R-:W-:Y:S01]  /*8ae0*/  FMUL.FTZ R195, R26.reuse, R187 ;  /* 0x000000bb1ac37220 */ /* 0x040fe20000410000 */
[----:B------:R-:W-:Y:S01]  /*8af0*/  FMUL.FTZ R179, R26, R132 ;  /* 0x000000841ab37220 */ /* 0x000fe20000410000 */
[----:B------:R-:W-:Y:S01]  /*8b00*/  FADD.FTZ R180, R180, R183 ;  /* 0x000000b7b4b47221 */ /* 0x000fe20000010000 */
[----:B------:R-:W-:Y:S01]  /*8b10*/  FFMA.FTZ R216, R8, -R219, R216 ;  /* 0x800000db08d87223 */ /* 0x000fe200000100d8 */
[----:B------:R-:W-:Y:S01]  /*8b20*/  FADD.FTZ R181, R181, R182 ;  /* 0x000000b6b5b57221 */ /* 0x000fe20000010000 */
[C---:B------:R-:W-:Y:S01]  /*8b30*/  FMUL.FTZ R183, R115.reuse, R195 ;  /* 0x000000c373b77220 */ /* 0x040fe20000410000 */
[----:B------:R-:W-:Y:S01]  /*8b40*/  FMUL.FTZ R182, R115, R179 ;  /* 0x000000b373b67220 */ /* 0x000fe20000410000 */
[----:B------:R-:W-:Y:S01]  /*8b50*/  FMUL.FTZ R198, R27, R188 ;  /* 0x000000bc1bc67220 */ /* 0x000fe20000410000 */
[----:B------:R-:W-:Y:S01]  /*8b60*/  FFMA.FTZ R216, R7, -R221, R216 ;  /* 0x800000dd07d87223 */ /* 0x000fe200000100d8 */
[-C--:B------:R-:W-:Y:S01]  /*8b70*/  FMUL.FTZ R208, R86, R179.reuse ;  /* 0x000000b356d07220 */ /* 0x080fe20000410000 */
[C---:B------:R-:W-:Y:S01]  /*8b80*/  FFMA.FTZ R212, R214.reuse, R179, R183 ;  /* 0x000000b3d6d47223 */ /* 0x040fe200000100b7 */
[----:B------:R0:W-:Y:S01]  /*8b90*/  STS [R155+0x2140], R200 ;  /* 0x002140c89b007388 */ /* 0x0001e20000000800 */
[----:B------:R-:W-:Y:S01]  /*8ba0*/  FFMA.FTZ R179, R214, R195, -R182 ;  /* 0x000000c3d6b37223 */ /* 0x000fe200000108b6 */
[----:B------:R-:W-:Y:S01]  /*8bb0*/  FMUL.FTZ R182, R27, R126 ;  /* 0x0000007e1bb67220 */ /* 0x000fe20000410000 */
[----:B------:R-:W-:Y:S01]  /*8bc0*/  FFMA.FTZ R216, R6, -R223, R216 ;  /* 0x800000df06d87223 */ /* 0x000fe200000100d8 */
[----:B------:R1:W-:Y:S01]  /*8bd0*/  STS [R155+0x2144], R204 ;  /* 0x002144cc9b007388 */ /* 0x0003e20000000800 */
[C---:B------:R-:W-:Y:S01]  /*8be0*/  FMUL.FTZ R174, R91.reuse, R174 ;  /* 0x000000ae5bae7220 */ /* 0x040fe20000410000 */
[----:B------:R-:W-:Y:S01]  /*8bf0*/  FMUL.FTZ R172, R91, R172 ;  /* 0x000000ac5bac7220 */ /* 0x000fe20000410000 */
[----:B------:R-:W-:Y:S01]  /*8c00*/  FFMA.FTZ R196, R5, -R225, R216 ;  /* 0x800000e105c47223 */ /* 0x000fe200000100d8 */
[----:B------:R-:W-:Y:S01]  /*8c10*/  FMUL.FTZ R216, R86, R195 ;  /* 0x000000c356d87220 */ /* 0x000fe20000410000 */
[----:B------:R-:W-:Y:S01]  /*8c20*/  MOV R195, UR28 ;  /* 0x0000001c00c37c02 */ /* 0x000fe20008000f00 */
[C---:B0-----:R-:W-:Y:S01]  /*8c30*/  FMUL.FTZ R200, R114.reuse, R198 ;  /* 0x000000c672c87220 */ /* 0x041fe20000410000 */
[----:B------:R0:W-:Y:S01]  /*8c40*/  STS [R155+0x2138], R208 ;  /* 0x002138d09b007388 */ /* 0x0001e20000000800 */
[C---:B------:R-:W-:Y:S01]  /*8c50*/  FMUL.FTZ R170, R93.reuse, R170 ;  /* 0x000000aa5daa7220 */ /* 0x040fe20000410000 */
[----:B------:R-:W-:Y:S01]  /*8c60*/  FMUL.FTZ R168, R93, R168 ;  /* 0x000000a85da87220 */ /* 0x000fe20000410000 */
[-C--:B------:R-:W-:Y:S01]  /*8c70*/  FFMA.FTZ R200, R211, R182.reuse, R200 ;  /* 0x000000b6d3c87223 */ /* 0x080fe200000100c8 */
[-C--:B-1----:R-:W-:Y:S01]  /*8c80*/  FMUL.FTZ R204, R87, R182.reuse ;  /* 0x000000b657cc7220 */ /* 0x082fe20000410000 */
[----:B------:R-:W-:Y:S01]  /*8c90*/  FMUL.FTZ R182, R114, R182 ;  /* 0x000000b672b67220 */ /* 0x000fe20000410000 */
[----:B------:R-:W-:Y:S01]  /*8ca0*/  STS [R155+0x213c], R216 ;  /* 0x00213cd89b007388 */ /* 0x000fe20000000800 */
[----:B------:R-:W-:Y:S01]  /*8cb0*/  FADD.FTZ R183, R181, R200 ;  /* 0x000000c8b5b77221 */ /* 0x000fe20000010000 */
[----:B------:R-:W-:Y:S01]  /*8cc0*/  FMUL.FTZ R200, R88, R61 ;  /* 0x0000003d58c87220 */ /* 0x000fe20000410000 */
[----:B------:R-:W-:Y:S01]  /*8cd0*/  FFMA.FTZ R181, R211, R198, -R182 ;  /* 0x000000c6d3b57223 */ /* 0x000fe200000108b6 */
[----:B------:R-:W-:Y:S01]  /*8ce0*/  LEA R61, R195, -R60, 0x1 ;  /* 0x8000003cc33d7211 */ /* 0x000fe200078e08ff */
[----:B------:R-:W-:Y:S01]  /*8cf0*/  FADD.FTZ R212, R183, R212 ;  /* 0x000000d4b7d47221 */ /* 0x000fe20000010000 */
[----:B0-----:R-:W-:Y:S01]  /*8d00*/  FMUL.FTZ R208, R87, R198 ;  /* 0x000000c657d07220 */ /* 0x001fe20000410000 */
[----:B------:R-:W-:Y:S01]  /*8d10*/  FADD.FTZ R60, R180, R181 ;  /* 0x000000b5b43c7221 */ /* 0x000fe20000010000 */
[C---:B------:R-:W-:Y:S01]  /*8d20*/  FMUL.FTZ R182, R89.reuse, R178 ;  /* 0x000000b259b67220 */ /* 0x040fe20000410000 */
[----:B------:R-:W-:Y:S01]  /*8d30*/  FADD.FTZ R212, R212, R171 ;  /* 0x000000abd4d47221 */ /* 0x000fe20000010000 */
[----:B------:R-:W-:Y:S01]  /*8d40*/  FMUL.FTZ R180, R89, R176 ;  /* 0x000000b059b47220 */ /* 0x000fe20000410000 */
[----:B------:R-:W-:Y:S01]  /*8d50*/  FADD.FTZ R60, R60, R179 ;  /* 0x000000b33c3c7221 */ /* 0x000fe20000010000 */
[----:B------:R-:W-:Y:S01]  /*8d60*/  FMUL.FTZ R198, R88, R177 ;  /* 0x000000b158c67220 */ /* 0x000fe20000410000 */
        /* <DEDUP_REMOVED lines=8> */
[----:B------:R-:W-:Y:S01]  /*8df0*/  ISETP.GE.AND P2, PT, R61, 0x1, PT ;  /* 0x000000013d00780c */ /* 0x000fe20003f46270 */
[----:B------:R-:W-:Y:S01]  /*8e00*/  STS [R155+0x2134], R208 ;  /* 0x002134d09b007388 */ /* 0x000fe20000000800 */
[----:B------:R-:W-:Y:S01]  /*8e10*/  FADD.FTZ R169, R169, R164 ;  /* 0x000000a4a9a97221 */ /* 0x000fe20000010000 */
[----:B------:R-:W-:Y:S01]  /*8e20*/  FADD.FTZ R63, R212, R63 ;  /* 0x0000003fd43f7221 */ /* 0x000fe20000010000 */
[----:B------:R-:W-:Y:S01]  /*8e30*/  FFMA.FTZ R196, R4, -R227, R196 ;  /* 0x800000e304c47223 */ /* 0x000fe200000100c4 */
[----:B------:R-:W-:Y:S01]  /*8e40*/  STS [R155+0x2128], R198 ;  /* 0x002128c69b007388 */ /* 0x000fe20000000800 */
[----:B------:R-:W-:Y:S01]  /*8e50*/  FADD.FTZ R164, R169, R162 ;  /* 0x000000a2a9a47221 */ /* 0x000fe20000010000 */
[----:B------:R-:W-:Y:S01]  /*8e60*/  FMUL.FTZ R162, R92, R139 ;  /* 0x0000008b5ca27220 */ /* 0x000fe20000410000 */
[----:B------:R-:W-:Y:S01]  /*8e70*/  FADD.FTZ R63, R63, R152 ;  /* 0x000000983f3f7221 */ /* 0x000fe20000010000 */
[----:B------:R-:W-:Y:S01]  /*8e80*/  STS [R155+0x212c], R200 ;  /* 0x00212cc89b007388 */ /* 0x000fe20000000800 */
[----:B------:R-:W-:Y:S01]  /*8e90*/  FADD.FTZ R164, R164, R125 ;  /* 0x0000007da4a47221 */ /* 0x000fe20000010000 */
[----:B------:R-:W-:Y:S01]  /*8ea0*/  FMUL.FTZ R125, R186, UR29 ;  /* 0x0000001dba7d7c20 */ /* 0x000fe20008410000 */
[----:B------:R-:W-:Y:S01]  /*8eb0*/  FADD.FTZ R63, R63, R144 ;  /* 0x000000903f3f7221 */ /* 0x000fe20000010000 */
[----:B------:R-:W-:Y:S01]  /*8ec0*/  STS [R155+0x2120], R182 ;  /* 0x002120b69b007388 */ /* 0x000fe20000000800 */
[----:B------:R-:W-:Y:S01]  /*8ed0*/  IADD3 R144, PT, PT, R197, 0x40, RZ ;  /* 0x00000040c5907810 */ /* 0x000fe20007ffe0ff */
[----:B------:R-:W-:Y:S01]  /*8ee0*/  FADD.FTZ R164, R164, R151 ;  /* 0x00000097a4a47221 */ /* 0x000fe20000010000 */
[----:B------:R-:W-:Y:S01]  /*8ef0*/  FMUL.FTZ R171, R184, UR29 ;  /* 0x0000001db8ab7c20 */ /* 0x000fe20008410000 */
[----:B------:R0:W-:Y:S01]  /*8f00*/  STS [R155+0x2124], R180 ;  /* 0x002124b49b007388 */ /* 0x0001e20000000800 */
[----:B------:R-:W-:Y:S01]  /*8f10*/  LEA.HI R144, R144, R197, RZ, 0x1b ;  /* 0x000000c590907211 */ /* 0x000fe200078fd8ff */
[----:B------:R-:W-:Y:S01]  /*8f20*/  FMUL.FTZ R169, R185, UR29 ;  /* 0x0000001db9a97c20 */ /* 0x000fe20008410000 */
[----:B------:R-:W-:Y:S01]  /*8f30*/  FMUL.FTZ R167, R150, UR29 ;  /* 0x0000001d96a77c20 */ /* 0x000fe20008410000 */
[----:B------:R1:W-:Y:S01]  /*8f40*/  STS [R155+0x2118], R176 ;  /* 0x002118b09b007388 */ /* 0x0003e20000000800 */
[----:B------:R-:W-:Y:S01]  /*8f50*/  LEA R144, R144, UR22, 0x2 ;  /* 0x0000001690907c11 */ /* 0x000fe2000f8e10ff */
[----:B------:R-:W-:Y:S01]  /*8f60*/  FMUL.FTZ R165, R187, UR29 ;  /* 0x0000001dbba57c20 */ /* 0x000fe20008410000 */
[----:B------:R-:W-:Y:S01]  /*8f70*/  FMUL.FTZ R163, R126, UR29 ;  /* 0x0000001d7ea37c20 */ /* 0x000fe20008410000 */
[----:B------:R2:W-:Y:S01]  /*8f80*/  STS [R155+0x211c], R178 ;  /* 0x00211cb29b007388 */ /* 0x0005e20000000800 */
[----:B------:R-:W-:Y:S01]  /*8f90*/  FMUL.FTZ R151, R140, UR29 ;  /* 0x0000001d8c977c20 */ /* 0x000fe20008410000 */
[----:B------:R-:W-:Y:S01]  /*8fa0*/  FMUL.FTZ R139, R160, UR29 ;  /* 0x0000001da08b7c20 */ /* 0x000fe20008410000 */
[----:B------:R-:W-:Y:S01]  /*8fb0*/  FMUL.FTZ R173, R194, UR29 ;  /* 0x0000001dc2ad7c20 */ /* 0x000fe20008410000 */
[----:B------:R3:W-:Y:S01]  /*8fc0*/  STS [R155+0x2110], R174 ;  /* 0x002110ae9b007388 */ /* 0x0007e20000000800 */
[----:B0-----:R-:W-:Y:S01]  /*8fd0*/  IADD3 R180, PT, PT, R197, 0x80, RZ ;  /* 0x00000080c5b47810 */ /* 0x001fe20007ffe0ff */
[----:B-1----:R-:W-:Y:S01]  /*8fe0*/  FADD.FTZ R176, R164, R157 ;  /* 0x0000009da4b07221 */ /* 0x002fe20000010000 */
[----:B------:R-:W-:Y:S01]  /*8ff0*/  FMUL.FTZ R164, R134, UR29 ;  /* 0x0000001d86a47c20 */ /* 0x000fe20008410000 */
[----:B------:R0:W-:Y:S01]  /*9000*/  STS [R155+0x2114], R172 ;  /* 0x002114ac9b007388 */ /* 0x0001e20000000800 */
[----:B------:R-:W-:Y:S01]  /*9010*/  FMUL.FTZ R157, R189, UR29 ;  /* 0x0000001dbd9d7c20 */ /* 0x000fe20008410000 */
[----:B--2---:R-:W-:Y:S01]  /*9020*/  IADD3 R178, PT, PT, R197, 0xc0, RZ ;  /* 0x000000c0c5b27810 */ /* 0x004fe20007ffe0ff */
[----:B------:R-:W-:Y:S01]  /*9030*/  FFMA.FTZ R171, R158, UR47, R171 ;  /* 0x0000002f9eab7c23 */ /* 0x000fe200080100ab */
[----:B------:R1:W-:Y:S01]  /*9040*/  STS [R155+0x2108], R60 ;  /* 0x0021083c9b007388 */ /* 0x0003e20000000800 */
[----:B------:R-:W-:Y:S01]  /*9050*/  ISETP.GE.AND P3, PT, R61, 0x41, PT ;  /* 0x000000413d00780c */ /* 0x000fe20003f66270 */
[----:B---3--:R-:W-:Y:S01]  /*9060*/  FMUL.FTZ R174, R124, R184 ;  /* 0x000000b87cae7220 */ /* 0x008fe20000410000 */
[----:B------:R-:W-:Y:S01]  /*9070*/  FFMA.FTZ R169, R130, UR47, R169 ;  /* 0x0000002f82a97c23 */ /* 0x000fe200080100a9 */
[----:B------:R2:W-:Y:S01]  /*9080*/  STS [R155+0x210c], R162 ;  /* 0x00210ca29b007388 */ /* 0x0005e20000000800 */
[----:B------:R-:W-:Y:S01]  /*9090*/  FFMA.FTZ R167, R186, UR47, -R167 ;  /* 0x0000002fbaa77c23 */ /* 0x000fe200080108a7 */
[----:B0-----:R-:W-:Y:S01]  /*90a0*/  FMUL.FTZ R172, R130, UR29 ;  /* 0x0000001d82ac7c20 */ /* 0x001fe20008410000 */
[----:B------:R-:W-:Y:S01]  /*90b0*/  FFMA.FTZ R165, R132, UR47, R165 ;  /* 0x0000002f84a57c23 */ /* 0x000fe200080100a5 */
[----:B------:R0:W-:Y:S01]  /*90c0*/  STS [R155+0x2100], R170 ;  /* 0x002100aa9b007388 */ /* 0x0001e20000000800 */
[----:B------:R-:W-:Y:S01]  /*90d0*/  FFMA.FTZ R163, R188, UR47, -R163 ;  /* 0x0000002fbca37c23 */ /* 0x000fe200080108a3 */
[----:B-1----:R-:W-:Y:S01]  /*90e0*/  FADD.FTZ R60, R63, R62 ;  /* 0x0000003e3f3c7221 */ /* 0x002fe20000010000 */
[C---:B------:R-:W-:Y:S01]  /*90f0*/  FFMA.FTZ R62, R3.reuse, R230, R154 ;  /* 0x000000e6033e7223 */ /* 0x040fe2000001009a */
[----:B------:R1:W-:Y:S01]  /*9100*/  STS [R155+0x2104], R168 ;  /* 0x002104a89b007388 */ /* 0x0003e20000000800 */
[----:B------:R-:W-:Y:S01]  /*9110*/  FFMA.FTZ R63, R3, -R229, R196 ;  /* 0x800000e5033f7223 */ /* 0x000fe200000100c4 */
[----:B------:R-:W-:Y:S01]  /*9120*/  FADD.FTZ R60, R60, R153 ;  /* 0x000000993c3c7221 */ /* 0x000fe20000010000 */
[----:B--2---:R-:W-:Y:S01]  /*9130*/  FMUL.FTZ R162, R136, UR29 ;  /* 0x0000001d88a27c20 */ /* 0x004fe20008410000 */
[----:B------:R-:W-:Y:S01]  /*9140*/  BAR.SYNC.DEFER_BLOCKING 0x0 ;  /* 0x0000000000007b1d */ /* 0x000fe20000010000 */
[----:B------:R-:W-:Y:S01]  /*9150*/  FMUL.FTZ R153, R191, UR29 ;  /* 0x0000001dbf997c20 */ /* 0x000fe20008410000 */
[----:B0-----:R-:W-:Y:S01]  /*9160*/  FFMA.FTZ R170, R150, UR47, R125 ;  /* 0x0000002f96aa7c23 */ /* 0x001fe2000801007d */
[----:B------:R-:W-:Y:S01]  /*9170*/  FMUL.FTZ R125, R188, UR29 ;  /* 0x0000001dbc7d7c20 */ /* 0x000fe20008410000 */
[----:B------:R-:W-:Y:S01]  /*9180*/  FFMA.FTZ R172, R185, UR47, -R172 ;  /* 0x0000002fb9ac7c23 */ /* 0x000fe200080108ac */
[----:B------:R-:W-:Y:S01]  /*9190*/  FFMA.FTZ R164, R189, UR47, -R164 ;  /* 0x0000002fbda47c23 */ /* 0x000fe200080108a4 */
[----:B-1----:R-:W-:Y:S01]  /*91a0*/  FMUL.FTZ R168, R132, UR29 ;  /* 0x0000001d84a87c20 */ /* 0x002fe20008410000 */
[----:B------:R-:W-:Y:S01]  /*91b0*/  FFMA.FTZ R166, R126, UR47, R125 ;  /* 0x0000002f7ea67c23 */ /* 0x000fe2000801007d */
[----:B------:R-:W-:Y:S01]  /*91c0*/  FMUL.FTZ R125, R190, UR29 ;  /* 0x0000001dbe7d7c20 */ /* 0x000fe20008410000 */
[----:B------:R-:W-:Y:S01]  /*91d0*/  FMUL.FTZ R155, R148, UR29 ;  /* 0x0000001d949b7c20 */ /* 0x000fe20008410000 */
[----:B------:R-:W-:Y:S01]  /*91e0*/  FFMA.FTZ R168, R187, UR47, -R168 ;  /* 0x0000002fbba87c23 */ /* 0x000fe200080108a8 */
[----:B------:R-:W-:Y:S01]  /*91f0*/  FFMA.FTZ R157, R134, UR47, R157 ;  /* 0x0000002f869d7c23 */ /* 0x000fe2000801009d */
[----:B------:R-:W-:Y:S01]  /*9200*/  FFMA.FTZ R154, R148, UR47, R125 ;  /* 0x0000002f949a7c23 */ /* 0x000fe2000801007d */
[----:B------:R-:W-:Y:S01]  /*9210*/  FMUL.FTZ R125, R192, UR29 ;  /* 0x0000001dc07d7c20 */ /* 0x000fe20008410000 */
[----:B------:R-:W-:Y:S01]  /*9220*/  FFMA.FTZ R155, R190, UR47, -R155 ;  /* 0x0000002fbe9b7c23 */ /* 0x000fe2000801089b */
[----:B------:R-:W-:Y:S01]  /*9230*/  FFMA.FTZ R162, R191, UR47, -R162 ;  /* 0x0000002fbfa27c23 */ /* 0x000fe200080108a2 */
[----:B------:R-:W-:Y:S01]  /*9240*/  FFMA.FTZ R153, R136, UR47, R153 ;  /* 0x0000002f88997c23 */ /* 0x000fe20008010099 */
[----:B------:R-:W-:Y:S01]  /*9250*/  FFMA.FTZ R152, R140, UR47, R125 ;  /* 0x0000002f8c987c23 */ /* 0x000fe2000801007d */
[----:B------:R-:W-:Y:S01]  /*9260*/  FMUL.FTZ R125, R193, UR29 ;  /* 0x0000001dc17d7c20 */ /* 0x000fe20008410000 */
[----:B------:R-:W-:Y:S01]  /*9270*/  FFMA.FTZ R151, R192, UR47, -R151 ;  /* 0x0000002fc0977c23 */ /* 0x000fe20008010897 */
[----:B------:R-:W-:Y:S01]  /*9280*/  FFMA.FTZ R139, R194, UR47, -R139 ;  /* 0x0000002fc28b7c23 */ /* 0x000fe2000801088b */
[----:B------:R-:W-:Y:S01]  /*9290*/  FFMA.FTZ R124, R160, UR47, R173 ;  /* 0x0000002fa07c7c23 */ /* 0x000fe200080100ad */
[C---:B------:R-:W-:Y:S01]  /*92a0*/  FFMA.FTZ R125, R138.reuse, UR47, R125 ;  /* 0x0000002f8a7d7c23 */ /* 0x040fe2000801007d */
[----:B------:R0:W1:Y:S02]  /*92b0*/  LDS R175, [R144+0x2200] ;  /* 0x0022000090af7984 */ /* 0x0000640000000800 */
[----:B0-----:R-:W-:-:S04]  /*92c0*/  FMUL.FTZ R144, R138, UR29 ;  /* 0x0000001d8a907c20 */ /* 0x001fc80008410000 */
[----:B------:R-:W-:Y:S01]  /*92d0*/  FFMA.FTZ R144, R193, UR47, -R144 ;  /* 0x0000002fc1907c23 */ /* 0x000fe20008010890 */
[----:B------:R-:W-:Y:S06]  /*92e0*/  @!P2 BRA `(.L_x_7664) ;  /* 0x000000000010a947 */ /* 0x000fec0003800000 */
[----:B------:R-:W-:-:S04]  /*92f0*/  LEA.HI R173, R197, R197, RZ, 0x1b ;  /* 0x000000c5c5ad7211 */ /* 0x000fc800078fd8ff */
[----:B------:R-:W-:-:S06]  /*9300*/  LEA R173, R173, UR22, 0x2 ;  /* 0x00000016adad7c11 */ /* 0x000fcc000f8e10ff */
[----:B------:R-:W0:Y:S04]  /*9310*/  LDS R173, [R173+0x2100] ;  /* 0x00210000adad7984 */ /* 0x000e280000000800 */
[----:B0-----:R0:W-:Y:S02]  /*9320*/  REDG.E.ADD.F32.FTZ.RN.STRONG.GPU desc[UR26][R64.64], R173 ;  /* 0x000000ad400079a6 */ /* 0x0011e4000c12f31a */
.L_x_7664:
[----:B------:R-:W-:Y:S05]  /*9330*/  BSYNC.RECONVERGENT B0 ;  /* 0x0000000000007941 */ /* 0x000fea0003800200 */
.L_x_7663:
[----:B------:R-:W-:Y:S04]  /*9340*/  BSSY.RECONVERGENT B0, `(.L_x_7665) ;  /* 0x0000003000007945 */ /* 0x000fe80003800200 */
[----:B------:R-:W-:Y:S05]  /*9350*/  @!P3 BRA `(.L_x_7666) ;  /* 0x000000000004b947 */ /* 0x000fea0003800000 */
[----:B-1----:R2:W-:Y:S02]  /*9360*/  REDG.E.ADD.F32.FTZ.RN.STRONG.GPU desc[UR26][R64.64+0x100], R175 ;  /* 0x000100af400079a6 */ /* 0x0025e4000c12f31a */
.L_x_7666:
[----:B------:R-:W-:Y:S05]  /*9370*/  BSYNC.RECONVERGENT B0 ;  /* 0x0000000000007941 */ /* 0x000fea0003800200 */
.L_x_7665:
[-C--:B------:R-:W-:Y:S01]  /*9380*/  LEA.HI R180, R180, R197.reuse, RZ, 0x1b ;  /* 0x000000c5b4b47211 */ /* 0x080fe200078fd8ff */
[----:B------:R-:W-:Y:S01]  /*9390*/  BSSY.RECONVERGENT B0, `(.L_x_7667) ;  /* 0x000000f000007945 */ /* 0x000fe20003800200 */
[----:B------:R-:W-:Y:S02]  /*93a0*/  ISETP.GE.AND P6, PT, R61, 0x81, PT ;  /* 0x000000813d00780c */ /* 0x000fe40003fc6270 */
[----:B0-----:R-:W-:Y:S02]  /*93b0*/  LEA R173, R180, UR22, 0x2 ;  /* 0x00000016b4ad7c11 */ /* 0x001fe4000f8e10ff */
[C---:B------:R-:W-:Y:S02]  /*93c0*/  IADD3 R182, PT, PT, R197.reuse, 0x100, RZ ;  /* 0x00000100c5b67810 */ /* 0x040fe40007ffe0ff */
[----:B------:R-:W-:Y:S02]  /*93d0*/  LEA.HI R178, R178, R197, RZ, 0x1b ;  /* 0x000000c5b2b27211 */ /* 0x000fe400078fd8ff */
[----:B------:R-:W0:Y:S01]  /*93e0*/  LDS R173, [R173+0x2300] ;  /* 0x00230000adad7984 */ /* 0x000e220000000800 */
[----:B------:R-:W-:-:S02]  /*93f0*/  IADD3 R184, PT, PT, R197, 0x140, RZ ;  /* 0x00000140c5b87810 */ /* 0x000fc40007ffe0ff */
[----:B------:R-:W-:Y:S02]  /*9400*/  LEA.HI R182, R182, R197, RZ, 0x1b ;  /* 0x000000c5b6b67211 */ /* 0x000fe400078fd8ff */
[----:B-12---:R-:W-:Y:S02]  /*9410*/  LEA R175, R178, UR22, 0x2 ;  /* 0x00000016b2af7c11 */ /* 0x006fe4000f8e10ff */
[C---:B------:R-:W-:Y:S02]  /*9420*/  ISETP.GE.AND P2, PT, R61.reuse, 0xc1, PT ;  /* 0x000000c13d00780c */ /* 0x040fe40003f46270 */
[C---:B------:R-:W-:Y:S02]  /*9430*/  ISETP.GE.AND P3, PT, R61.reuse, 0x101, PT ;  /* 0x000001013d00780c */ /* 0x040fe40003f66270 */
[C---:B------:R-:W-:Y:S02]  /*9440*/  ISETP.GE.AND P4, PT, R61.reuse, 0x141, PT ;  /* 0x000001413d00780c */ /* 0x040fe40003f86270 */
[----:B------:R-:W-:Y:S01]  /*9450*/  ISETP.GE.AND P5, PT, R61, 0x181, PT ;  /* 0x000001813d00780c */ /* 0x000fe20003fa6270 */
[----:B------:R-:W-:-:S12]  /*9460*/  @!P6 BRA `(.L_x_7668) ;  /* 0x000000000004e947 */ /* 0x000fd80003800000 */
[----:B0-----:R1:W-:Y:S02]  /*9470*/  REDG.E.ADD.F32.FTZ.RN.STRONG.GPU desc[UR26][R64.64+0x200], R173 ;  /* 0x000200ad400079a6 */ /* 0x0013e4000c12f31a */
.L_x_7668:
[----:B------:R-:W-:Y:S05]  /*9480*/  BSYNC.RECONVERGENT B0 ;  /* 0x0000000000007941 */ /* 0x000fea0003800200 */
.L_x_7667:
[----:B01----:R0:W1:Y:S01]  /*9490*/  LDS R173, [R175+0x2400] ;  /* 0x00240000afad7984 */ /* 0x0030620000000800 */
[----:B------:R-:W-:Y:S01]  /*94a0*/  BSSY.RECONVERGENT B0, `(.L_x_7669) ;  /* 0x0000006000007945 */ /* 0x000fe20003800200 */
[----:B------:R-:W-:Y:S02]  /*94b0*/  IADD3 R178, PT, PT, R197, 0x180, RZ ;  /* 0x00000180c5b27810 */ /* 0x000fe40007ffe0ff */
[----:B------:R-:W-:Y:S02]  /*94c0*/  LEA.HI R184, R184, R197, RZ, 0x1b ;  /* 0x000000c5b8b87211 */ /* 0x000fe400078fd8ff */
[----:B------:R-:W-:Y:S01]  /*94d0*/  LEA R182, R182, UR22, 0x2 ;  /* 0x00000016b6b67c11 */ /* 0x000fe2000f8e10ff */
[----:B------:R-:W-:Y:S06]  /*94e0*/  @!P2 BRA `(.L_x_7670) ;  /* 0x000000000004a947 */ /* 0x000fec0003800000 */
[----:B-1----:R2:W-:Y:S02]  /*94f0*/  REDG.E.ADD.F32.FTZ.RN.STRONG.GPU desc[UR26][R64.64+0x300], R173 ;  /* 0x000300ad400079a6 */ /* 0x0025e4000c12f31a */
.L_x_7670:
[----:B------:R-:W-:Y:S05]  /*9500*/  BSYNC.RECONVERGENT B0 ;  /* 0x0000000000007941 */ /* 0x000fea0003800200 */
.L_x_7669:
[----:B-12---:R1:W2:Y:S01]  /*9510*/  LDS R173, [R182+0x2500] ;  /* 0x00250000b6ad7984 */ /* 0x0062a20000000800 */
[----:B------:R-:W-:Y:S01]  /*9520*/  BSSY.RECONVERGENT B0, `(.L_x_7671) ;  /* 0x0000005000007945 */ /* 0x000fe20003800200 */
[----:B------:R-:W-:Y:S02]  /*9530*/  LEA.HI R178, R178, R197, RZ, 0x1b ;  /* 0x000000c5b2b27211 */ /* 0x000fe400078fd8ff */
[----:B------:R-:W-:Y:S01]  /*9540*/  LEA R184, R184, UR22, 0x2 ;  /* 0x00000016b8b87c11 */ /* 0x000fe2000f8e10ff */
[----:B------:R-:W-:Y:S06]  /*9550*/  @!P3 BRA `(.L_x_7672) ;  /* 0x000000000004b947 */ /* 0x000fec0003800000 */
[----:B--2---:R3:W-:Y:S02]  /*9560*/  REDG.E.ADD.F32.FTZ.RN.STRONG.GPU desc[UR26][R64.64+0x400], R173 ;  /* 0x000400ad400079a6 */ /* 0x0047e4000c12f31a */
.L_x_7672:
[----:B------:R-:W-:Y:S05]  /*9570*/  BSYNC.RECONVERGENT B0 ;  /* 0x0000000000007941 */ /* 0x000fea0003800200 */
.L_x_7671:
[----:B--23--:R2:W3:Y:S01]  /*9580*/  LDS R173, [R184+0x2600] ;  /* 0x00260000b8ad7984 */ /* 0x00c4e20000000800 */
[----:B------:R-:W-:Y:S01]  /*9590*/  BSSY.RECONVERGENT B0, `(.L_x_7673) ;  /* 0x0000004000007945 */ /* 0x000fe20003800200 */
[----:B0-----:R-:W-:-:S03]  /*95a0*/  LEA R175, R178, UR22, 0x2 ;  /* 0x00000016b2af7c11 */ /* 0x001fc6000f8e10ff */
[----:B------:R-:W-:Y:S05]  /*95b0*/  @!P4 BRA `(.L_x_7674) ;  /* 0x000000000004c947 */ /* 0x000fea0003800000 */
[----:B---3--:R0:W-:Y:S02]  /*95c0*/  REDG.E.ADD.F32.FTZ.RN.STRONG.GPU desc[UR26][R64.64+0x500], R173 ;  /* 0x000500ad400079a6 */ /* 0x0081e4000c12f31a */
.L_x_7674:
[----:B------:R-:W-:Y:S05]  /*95d0*/  BSYNC.RECONVERGENT B0 ;  /* 0x0000000000007941 */ /* 0x000fea0003800200 */
.L_x_7673:
[----:B0--3--:R0:W3:Y:S01]  /*95e0*/  LDS R173, [R175+0x2700] ;  /* 0x00270000afad7984 */ /* 0x0090e20000000800 */
[----:B------:R-:W-:Y:S01]  /*95f0*/  BSSY.RECONVERGENT B0, `(.L_x_7675) ;  /* 0x0000004000007945 */ /* 0x000fe20003800200 */
[----:B------:R-:W-:-:S03]  /*9600*/  IADD3 R178, PT, PT, R197, 0x1c0, RZ ;  /* 0x000001c0c5b27810 */ /* 0x000fc60007ffe0ff */
[----:B------:R-:W-:Y:S05]  /*9610*/  @!P5 BRA `(.L_x_7676) ;  /* 0x000000000004d947 */ /* 0x000fea0003800000 */
[----:B---3--:R4:W-:Y:S02]  /*9620*/  REDG.E.ADD.F32.FTZ.RN.STRONG.GPU desc[UR26][R64.64+0x600], R173 ;  /* 0x000600ad400079a6 */ /* 0x0089e4000c12f31a */
.L_x_7676:
[----:B------:R-:W-:Y:S05]  /*9630*/  BSYNC.RECONVERGENT B0 ;  /* 0x0000000000007941 */ /* 0x000fea0003800200 */
.L_x_7675:
[----:B---34-:R-:W-:Y:S01]  /*9640*/  IADD3 R173, PT, PT, R197, 0x200, RZ ;  /* 0x00000200c5ad7810 */ /* 0x018fe20007ffe0ff */
[----:B------:R-:W-:Y:S01]  /*9650*/  BSSY.RECONVERGENT B0, `(.L_x_7677) ;  /* 0x0000010000007945 */ /* 0x000fe20003800200 */
[-C--:B------:R-:W-:Y:S02]  /*9660*/  LEA.HI R178, R178, R197.reuse, RZ, 0x1b ;  /* 0x000000c5b2b27211 */ /* 0x080fe400078fd8ff */
[----:B------:R-:W-:Y:S02]  /*9670*/  LEA.HI R173, R173, R197, RZ, 0x1b ;  /* 0x000000c5adad7211 */ /* 0x000fe400078fd8ff */
[----:B------:R-:W-:Y:S02]  /*9680*/  ISETP.GE.AND P6, PT, R61, 0x1c1, PT ;  /* 0x000001c13d00780c */ /* 0x000fe40003fc6270 */
[----:B0-----:R-:W-:Y:S02]  /*9690*/  LEA R175, R173, UR22, 0x2 ;  /* 0x00000016adaf7c11 */ /* 0x001fe4000f8e10ff */
[----:B------:R-:W-:-:S02]  /*96a0*/  LEA R173, R178, UR22, 0x2 ;  /* 0x00000016b2ad7c11 */ /* 0x000fc4000f8e10ff */
[C---:B------:R-:W-:Y:S02]  /*96b0*/  IADD3 R180, PT, PT, R197.reuse, 0x240, RZ ;  /* 0x00000240c5b47810 */ /* 0x040fe40007ffe0ff */
[----:B-1----:R-:W-:Y:S02]  /*96c0*/  IADD3 R182, PT, PT, R197, 0x280, RZ ;  /* 0x00000280c5b67810 */ /* 0x002fe40007ffe0ff */
        /* <DEDUP_REMOVED lines=8> */
.L_x_7678:
[----:B------:R-:W-:Y:S05]  /*9750*/  BSYNC.RECONVERGENT B0 ;  /* 0x0000000000007941 */ /* 0x000fea0003800200 */
.L_x_7677:
[----:B01----:R0:W1:Y:S01]  /*9760*/  LDS R173, [R175+0x2900] ;  /* 0x00290000afad7984 */ /* 0x0030620000000800 */
[----:B------:R-:W-:Y:S01]  /*9770*/  BSSY.RECONVERGENT B0, `(.L_x_7679) ;  /* 0x0000006000007945 */ /* 0x000fe20003800200 */
[----:B------:R-:W-:Y:S02]  /*9780*/  IADD3 R178, PT, PT, R197, 0x2c0, RZ ;  /* 0x000002c0c5b27810 */ /* 0x000fe40007ffe0ff */
[----:B------:R-:W-:Y:S02]  /*9790*/  LEA.HI R182, R182, R197, RZ, 0x1b ;  /* 0x000000c5b6b67211 */ /* 0x000fe400078fd8ff */
[----:B------:R-:W-:Y:S01]  /*97a0*/  LEA R180, R180, UR22, 0x2 ;  /* 0x00000016b4b47c11 */ /* 0x000fe2000f8e10ff */
[----:B------:R-:W-:Y:S06]  /*97b0*/  @!P2 BRA `(.L_x_7680) ;  /* 0x000000000004a947 */ /* 0x000fec0003800000 */
[----:B-1----:R3:W-:Y:S02]  /*97c0*/  REDG.E.ADD.F32.FTZ.RN.STRONG.GPU desc[UR26][R64.64+0x800], R173 ;  /* 0x000800ad400079a6 */ /* 0x0027e4000c12f31a */
.L_x_7680:
[----:B------:R-:W-:Y:S05]  /*97d0*/  BSYNC.RECONVERGENT B0 ;  /* 0x0000000000007941 */ /* 0x000fea0003800200 */
.L_x_7679:
[----:B-1-3--:R1:W3:Y:S01]  /*97e0*/  LDS R173, [R180+0x2a00] ;  /* 0x002a0000b4ad7984 */ /* 0x00a2e20000000800 */
[----:B------:R-:W-:Y:S01]  /*97f0*/  BSSY.RECONVERGENT B0, `(.L_x_7681) ;  /* 0x0000005000007945 */ /* 0x000fe20003800200 */
[----:B------:R-:W-:Y:S02]  /*9800*/  LEA.HI R178, R178, R197, RZ, 0x1b ;  /* 0x000000c5b2b27211 */ /* 0x000fe400078fd8ff */
[----:B------:R-:W-:Y:S01]  /*9810*/  LEA R182, R182, UR22, 0x2 ;  /* 0x00000016b6b67c11 */ /* 0x000fe2000f8e10ff */
[----:B------:R-:W-:Y:S06]  /*9820*/  @!P3 BRA `(.L_x_7682) ;  /* 0x000000000004b947 */ /* 0x000fec0003800000 */
[----:B---3--:R4:W-:Y:S02]  /*9830*/  REDG.E.ADD.F32.FTZ.RN.STRONG.GPU desc[UR26][R64.64+0x900], R173 ;  /* 0x000900ad400079a6 */ /* 0x0089e4000c12f31a */
.L_x_7682:
[----:B------:R-:W-:Y:S05]  /*9840*/  BSYNC.RECONVERGENT B0 ;  /* 0x0000000000007941 */ /* 0x000fea0003800200 */
.L_x_7681:
[----:B---34-:R3:W4:Y:S01]  /*9850*/  LDS R173, [R182+0x2b00] ;  /* 0x002b0000b6ad7984 */ /* 0x0187220000000800 */
[----:B------:R-:W-:Y:S01]  /*9860*/  BSSY.RECONVERGENT B0, `(.L_x_7683) ;  /* 0x0000004000007945 */ /* 0x000fe20003800200 */
[----:B0-----:R-:W-:-:S03]  /*9870*/  LEA R175, R178, UR22, 0x2 ;  /* 0x00000016b2af7c11 */ /* 0x001fc6000f8e10ff */
[----:B------:R-:W-:Y:S05]  /*9880*/  @!P4 BRA `(.L_x_7684) ;  /* 0x000000000004c947 */ /* 0x000fea0003800000 */
[----:B----4-:R0:W-:Y:S02]  /*9890*/  REDG.E.ADD.F32.FTZ.RN.STRONG.GPU desc[UR26][R64.64+0xa00], R173 ;  /* 0x000a00ad400079a6 */ /* 0x0101e4000c12f31a */
.L_x_7684:
[----:B------:R-:W-:Y:S05]  /*98a0*/  BSYNC.RECONVERGENT B0 ;  /* 0x0000000000007941 */ /* 0x000fea0003800200 */
.L_x_7683:
[----:B0---4-:R0:W4:Y:S01]  /*98b0*/  LDS R173, [R175+0x2c00] ;  /* 0x002c0000afad7984 */ /* 0x0111220000000800 */
[----:B------:R-:W-:Y:S01]  /*98c0*/  BSSY.RECONVERGENT B0, `(.L_x_7685) ;  /* 0x0000005000007945 */ /* 0x000fe20003800200 */
[C---:B------:R-:W-:Y:S02]  /*98d0*/  IADD3 R178, PT, PT, R197.reuse, 0x300, RZ ;  /* 0x00000300c5b27810 */ /* 0x040fe40007ffe0ff */
[----:B-1----:R-:W-:Y:S01]  /*98e0*/  IADD3 R180, PT, PT, R197, 0x340, RZ ;  /* 0x00000340c5b47810 */ /* 0x002fe20007ffe0ff */
[----:B------:R-:W-:Y:S06]  /*98f0*/  @!P5 BRA `(.L_x_7686) ;  /* 0x000000000004d947 */ /* 0x000fec0003800000 */
[----:B----4-:R1:W-:Y:S02]  /*9900*/  REDG.E.ADD.F32.FTZ.RN.STRONG.GPU desc[UR26][R64.64+0xb00], R173 ;  /* 0x000b00ad400079a6 */ /* 0x0103e4000c12f31a */
.L_x_7686:
[----:B------:R-:W-:Y:S05]  /*9910*/  BSYNC.RECONVERGENT B0 ;  /* 0x0000000000007941 */ /* 0x000fea0003800200 */
.L_x_7685:
[-C--:B------:R-:W-:Y:S01]  /*9920*/  LEA.HI R178, R178, R197.reuse, RZ, 0x1b ;  /* 0x000000c5b2b27211 */ /* 0x080fe200078fd8ff */
[----:B------:R-:W-:Y:S01]  /*9930*/  BSSY.RECONVERGENT B0, `(.L_x_7687) ;  /* 0x000000f000007945 */ /* 0x000fe20003800200 */
[----:B------:R-:W-:Y:S02]  /*9940*/  ISETP.GE.AND P6, PT, R61, 0x301, PT ;  /* 0x000003013d00780c */ /* 0x000fe40003fc6270 */
[----:B-1--4-:R-:W-:Y:S02]  /*9950*/  LEA R173, R178, UR22, 0x2 ;  /* 0x00000016b2ad7c11 */ /* 0x012fe4000f8e10ff */
[C---:B---3--:R-:W-:Y:S02]  /*9960*/  IADD3 R182, PT, PT, R197.reuse, 0x380, RZ ;  /* 0x00000380c5b67810 */ /* 0x048fe40007ffe0ff */
[----:B------:R-:W-:Y:S02]  /*9970*/  LEA.HI R180, R180, R197, RZ, 0x1b ;  /* 0x000000c5b4b47211 */ /* 0x000fe400078fd8ff */
[----:B------:R-:W1:Y:S01]  /*9980*/  LDS R173, [R173+0x2d00] ;  /* 0x002d0000adad7984 */ /* 0x000e620000000800 */
[----:B--2---:R-:W-:-:S02]  /*9990*/  IADD3 R184, PT, PT, R197, 0x3c0, RZ ;  /* 0x000003c0c5b87810 */ /* 0x004fc40007ffe0ff */
        /* <DEDUP_REMOVED lines=8> */
.L_x_7688:
[----:B------:R-:W-:Y:S05]  /*9a20*/  BSYNC.RECONVERGENT B0 ;  /* 0x0000000000007941 */ /* 0x000fea0003800200 */
.L_x_7687:
[----:B-12---:R1:W2:Y:S01]  /*9a30*/  LDS R173, [R180+0x2e00] ;  /* 0x002e0000b4ad7984 */ /* 0x0062a20000000800 */
[----:B------:R-:W-:Y:S01]  /*9a40*/  BSSY.RECONVERGENT B0, `(.L_x_7689) ;  /* 0x0000006000007945 */ /* 0x000fe20003800200 */
[----:B------:R-:W-:Y:S02]  /*9a50*/  LOP3.LUT R178, R197, 0x400, RZ, 0xfc, !PT ;  /* 0x00000400c5b27812 */ /* 0x000fe400078efcff */
[----:B------:R-:W-:Y:S02]  /*9a60*/  LEA.HI R184, R184, R197, RZ, 0x1b ;  /* 0x000000c5b8b87211 */ /* 0x000fe400078fd8ff */
[----:B------:R-:W-:Y:S01]  /*9a70*/  LEA R182, R182, UR22, 0x2 ;  /* 0x00000016b6b67c11 */ /* 0x000fe2000f8e10ff */
[----:B------:R-:W-:Y:S06]  /*9a80*/  @!P2 BRA `(.L_x_7690) ;  /* 0x000000000004a947 */ /* 0x000fec0003800000 */
[----:B--2---:R3:W-:Y:S02]  /*9a90*/  REDG.E.ADD.F32.FTZ.RN.STRONG.GPU desc[UR26][R64.64+0xd00], R173 ;  /* 0x000d00ad400079a6 */ /* 0x0047e4000c12f31a */
.L_x_7690:
[----:B------:R-:W-:Y:S05]  /*9aa0*/  BSYNC.RECONVERGENT B0 ;  /* 0x0000000000007941 */ /* 0x000fea0003800200 */
.L_x_7689:
[----:B--23--:R2:W3:Y:S01]  /*9ab0*/  LDS R173, [R182+0x2f00] ;  /* 0x002f0000b6ad7984 */ /* 0x00c4e20000000800 */
[----:B------:R-:W-:Y:S01]  /*9ac0*/  BSSY.RECONVERGENT B0, `(.L_x_7691) ;  /* 0x0000005000007945 */ /* 0x000fe20003800200 */
[----:B------:R-:W-:Y:S02]  /*9ad0*/  LEA.HI R178, R178, R197, RZ, 0x1b ;  /* 0x000000c5b2b27211 */ /* 0x000fe400078fd8ff */
[----:B------:R-:W-:Y:S01]  /*9ae0*/  LEA R184, R184, UR22, 0x2 ;  /* 0x00000016b8b87c11 */ /* 0x000fe2000f8e10ff */
[----:B------:R-:W-:Y:S06]  /*9af0*/  @!P3 BRA `(.L_x_7692) ;  /* 0x000000000004b947 */ /* 0x000fec0003800000 */
[----:B---3--:R4:W-:Y:S02]  /*9b00*/  REDG.E.ADD.F32.FTZ.RN.STRONG.GPU desc[UR26][R64.64+0xe00], R173 ;  /* 0x000e00ad400079a6 */ /* 0x0089e4000c12f31a */
.L_x_7692:
[----:B------:R-:W-:Y:S05]  /*9b10*/  BSYNC.RECONVERGENT B0 ;  /* 0x0000000000007941 */ /* 0x000fea0003800200 */
.L_x_7691:
[----:B---34-:R3:W4:Y:S01]  /*9b20*/  LDS R173, [R184+0x3000] ;  /* 0x00300000b8ad7984 */ /* 0x0187220000000800 */
[----:B------:R-:W-:Y:S01]  /*9b30*/  BSSY.RECONVERGENT B0, `(.L_x_7693) ;  /* 0x0000004000007945 */ /* 0x000fe20003800200 */
[----:B0-----:R-:W-:-:S03]  /*9b40*/  LEA R175, R178, UR22, 0x2 ;  /* 0x00000016b2af7c11 */ /* 0x001fc6000f8e10ff */
[----:B------:R-:W-:Y:S05]  /*9b50*/  @!P4 BRA `(.L_x_7694) ;  /* 0x000000000004c947 */ /* 0x000fea0003800000 */
[----:B----4-:R0:W-:Y:S02]  /*9b60*/  REDG.E.ADD.F32.FTZ.RN.STRONG.GPU desc[UR26][R64.64+0xf00], R173 ;  /* 0x000f00ad400079a6 */ /* 0x0101e4000c12f31a */
.L_x_7694:
[----:B------:R-:W-:Y:S05]  /*9b70*/  BSYNC.RECONVERGENT B0 ;  /* 0x0000000000007941 */ /* 0x000fea0003800200 */
.L_x_7693:
[----:B0---4-:R0:W4:Y:S01]  /*9b80*/  LDS R173, [R175+0x3100] ;  /* 0x00310000afad7984 */ /* 0x0111220000000800 */
[----:B------:R-:W-:Y:S01]  /*9b90*/  BSSY.RECONVERGENT B0, `(.L_x_7695) ;  /* 0x0000005000007945 */ /* 0x000fe20003800200 */
[C---:B------:R-:W-:Y:S02]  /*9ba0*/  IADD3 R178, PT, PT, R197.reuse, 0x440, RZ ;  /* 0x00000440c5b27810 */ /* 0x040fe40007ffe0ff */
[----:B-1----:R-:W-:Y:S01]  /*9bb0*/  IADD3 R180, PT, PT, R197, 0x480, RZ ;  /* 0x00000480c5b47810 */ /* 0x002fe20007ffe0ff */
[----:B------:R-:W-:Y:S06]  /*9bc0*/  @!P5 BRA `(.L_x_7696) ;  /* 0x000000000004d947 */ /* 0x000fec0003800000 */
[----:B----4-:R1:W-:Y:S02]  /*9bd0*/  REDG.E.ADD.F32.FTZ.RN.STRONG.GPU desc[UR26][R64.64+0x1000], R173 ;  /* 0x001000ad400079a6 */ /* 0x0103e4000c12f31a */
.L_x_7696:
[----:B------:R-:W-:Y:S05]  /*9be0*/  BSYNC.RECONVERGENT B0 ;  /* 0x0000000000007941 */ /* 0x000fea0003800200 */
.L_x_7695:
        /* <DEDUP_REMOVED lines=16> */
.L_x_7698:
[----:B------:R-:W-:Y:S05]  /*9cf0*/  BSYNC.RECONVERGENT B0 ;  /* 0x0000000000007941 */ /* 0x000fea0003800200 */
.L_x_7697:
[----:B-12---:R1:W2:Y:S01]  /*9d00*/  LDS R173, [R180+0x3300] ;  /* 0x00330000b4ad7984 */ /* 0x0062a20000000800 */
[----:B------:R-:W-:Y:S01]  /*9d10*/  BSSY.RECONVERGENT B0, `(.L_x_7699) ;  /* 0x0000006000007945 */ /* 0x000fe20003800200 */
[----:B------:R-:W-:Y:S02]  /*9d20*/  IADD3 R178, PT, PT, R197, 0x540, RZ ;  /* 0x00000540c5b27810 */ /* 0x000fe40007ffe0ff */
[----:B------:R-:W-:Y:S02]  /*9d30*/  LEA.HI R184, R184, R197, RZ, 0x1b ;  /* 0x000000c5b8b87211 */ /* 0x000fe400078fd8ff */
[----:B------:R-:W-:Y:S01]  /*9d40*/  LEA R182, R182, UR22, 0x2 ;  /* 0x00000016b6b67c11 */ /* 0x000fe2000f8e10ff */
[----:B------:R-:W-:Y:S06]  /*9d50*/  @!P2 BRA `(.L_x_7700) ;  /* 0x000000000004a947 */ /* 0x000fec0003800000 */
[----:B--2---:R3:W-:Y:S02]  /*9d60*/  REDG.E.ADD.F32.FTZ.RN.STRONG.GPU desc[UR26][R64.64+0x1200], R173 ;  /* 0x001200ad400079a6 */ /* 0x0047e4000c12f31a */
.L_x_7700:
[----:B------:R-:W-:Y:S05]  /*9d70*/  BSYNC.RECONVERGENT B0 ;  /* 0x0000000000007941 */ /* 0x000fea0003800200 */
.L_x_7699:
[----:B--23--:R2:W3:Y:S01]  /*9d80*/  LDS R173, [R182+0x3400] ;  /* 0x00340000b6ad7984 */ /* 0x00c4e20000000800 */
[----:B------:R-:W-:Y:S01]  /*9d90*/  BSSY.RECONVERGENT B0, `(.L_x_7701) ;  /* 0x0000005000007945 */ /* 0x000fe20003800200 */
[----:B------:R-:W-:Y:S02]  /*9da0*/  LEA.HI R178, R178, R197, RZ, 0x1b ;  /* 0x000000c5b2b27211 */ /* 0x000fe400078fd8ff */
[----:B------:R-:W-:Y:S01]  /*9db0*/  LEA R184, R184, UR22, 0x2 ;  /* 0x00000016b8b87c11 */ /* 0x000fe2000f8e10ff */
[----:B------:R-:W-:Y:S06]  /*9dc0*/  @!P3 BRA `(.L_x_7702) ;  /* 0x000000000004b947 */ /* 0x000fec0003800000 */
[----:B---3--:R4:W-:Y:S02]  /*9dd0*/  REDG.E.ADD.F32.FTZ.RN.STRONG.GPU desc[UR26][R64.64+0x1300], R173 ;  /* 0x001300ad400079a6 */ /* 0x0089e4000c12f31a */
.L_x_7702:
[----:B------:R-:W-:Y:S05]  /*9de0*/  BSYNC.RECONVERGENT B0 ;  /* 0x0000000000007941 */ /* 0x000fea0003800200 */
.L_x_7701:
[----:B---34-:R3:W4:Y:S01]  /*9df0*/  LDS R173, [R184+0x3500] ;  /* 0x00350000b8ad7984 */ /* 0x0187220000000800 */
[----:B------:R-:W-:Y:S01]  /*9e00*/  BSSY.RECONVERGENT B0, `(.L_x_7703) ;  /* 0x0000004000007945 */ /* 0x000fe20003800200 */
[----:B0-----:R-:W-:-:S03]  /*9e10*/  LEA R175, R178, UR22, 0x2 ;  /* 0x00000016b2af7c11 */ /* 0x001fc6000f8e10ff */
[----:B------:R-:W-:Y:S05]  /*9e20*/  @!P4 BRA `(.L_x_7704) ;  /* 0x000000000004c947 */ /* 0x000fea0003800000 */
[----:B----4-:R0:W-:Y:S02]  /*9e30*/  REDG.E.ADD.F32.FTZ.RN.STRONG.GPU desc[UR26][R64.64+0x1400], R173 ;  /* 0x001400ad400079a6 */ /* 0x0101e4000c12f31a */
.L_x_7704:
[----:B------:R-:W-:Y:S05]  /*9e40*/  BSYNC.RECONVERGENT B0 ;  /* 0x0000000000007941 */ /* 0x000fea0003800200 */
.L_x_7703:
[----:B0---4-:R0:W4:Y:S01]  /*9e50*/  LDS R173, [R175+0x3600] ;  /* 0x00360000afad7984 */ /* 0x0111220000000800 */
[----:B------:R-:W-:Y:S01]  /*9e60*/  BSSY.RECONVERGENT B0, `(.L_x_7705) ;  /* 0x0000005000007945 */ /* 0x000fe20003800200 */
[C---:B------:R-:W-:Y:S02]  /*9e70*/  IADD3 R178, PT, PT, R197.reuse, 0x580, RZ ;  /* 0x00000580c5b27810 */ /* 0x040fe40007ffe0ff */
[----:B-1----:R-:W-:Y:S01]  /*9e80*/  IADD3 R180, PT, PT, R197, 0x5c0, RZ ;  /* 0x000005c0c5b47810 */ /* 0x002fe20007ffe0ff */
[----:B------:R-:W-:Y:S06]  /*9e90*/  @!P5 BRA `(.L_x_7706) ;  /* 0x000000000004d947 */ /* 0x000fec0003800000 */
[----:B----4-:R1:W-:Y:S02]  /*9ea0*/  REDG.E.ADD.F32.FTZ.RN.STRONG.GPU desc[UR26][R64.64+0x1500], R173 ;  /* 0x001500ad400079a6 */ /* 0x0103e4000c12f31a */
.L_x_7706:
[----:B------:R-:W-:Y:S05]  /*9eb0*/  BSYNC.RECONVERGENT B0 ;  /* 0x0000000000007941 */ /* 0x000fea0003800200 */
.L_x_7705:
        /* <DEDUP_REMOVED lines=16> */
.L_x_7708:
[----:B------:R-:W-:Y:S05]  /*9fc0*/  BSYNC.RECONVERGENT B0 ;  /* 0x0000000000007941 */ /* 0x000fea0003800200 */
.L_x_7707:
[----:B-12---:R1:W2:Y:S01]  /*9fd0*/  LDS R173, [R180+0x3800] ;  /* 0x00380000b4ad7984 */ /* 0x0062a20000000800 */
[----:B------:R-:W-:Y:S01]  /*9fe0*/  BSSY.RECONVERGENT B0, `(.L_x_7709) ;  /* 0x0000006000007945 */ /* 0x000fe20003800200 */
[----:B------:R-:W-:Y:S02]  /*9ff0*/  IADD3 R178, PT, PT, R197, 0x680, RZ ;  /* 0x00000680c5b27810 */ /* 0x000fe40007ffe0ff */
[----:B------:R-:W-:Y:S02]  /*a000*/  LEA.HI R184, R184, R197, RZ, 0x1b ;  /* 0x000000c5b8b87211 */ /* 0x000fe400078fd8ff */
[----:B------:R-:W-:Y:S01]  /*a010*/  LEA R182, R182, UR22, 0x2 ;  /* 0x00000016b6b67c11 */ /* 0x000fe2000f8e10ff */
[----:B------:R-:W-:Y:S06]  /*a020*/  @!P2 BRA `(.L_x_7710) ;  /* 0x000000000004a947 */ /* 0x000fec0003800000 */
[----:B--2---:R3:W-:Y:S02]  /*a030*/  REDG.E.ADD.F32.FTZ.RN.STRONG.GPU desc[UR26][R64.64+0x1700], R173 ;  /* 0x001700ad400079a6 */ /* 0x0047e4000c12f31a */
.L_x_7710:
[----:B------:R-:W-:Y:S05]  /*a040*/  BSYNC.RECONVERGENT B0 ;  /* 0x0000000000007941 */ /* 0x000fea0003800200 */
.L_x_7709:
[----:B--23--:R2:W3:Y:S01]  /*a050*/  LDS R173, [R182+0x3900] ;  /* 0x00390000b6ad7984 */ /* 0x00c4e20000000800 */
[----:B------:R-:W-:Y:S01]  /*a060*/  BSSY.RECONVERGENT B0, `(.L_x_7711) ;  /* 0x0000005000007945 */ /* 0x000fe20003800200 */
[----:B------:R-:W-:Y:S02]  /*a070*/  LEA.HI R178, R178, R197, RZ, 0x1b ;  /* 0x000000c5b2b27211 */ /* 0x000fe400078fd8ff */
[----:B------:R-:W-:Y:S01]  /*a080*/  LEA R184, R184, UR22, 0x2 ;  /* 0x00000016b8b87c11 */ /* 0x000fe2000f8e10ff */
[----:B------:R-:W-:Y:S06]  /*a090*/  @!P3 BRA `(.L_x_7712) ;  /* 0x000000000004b947 */ /* 0x000fec0003800000 */
[----:B---3--:R4:W-:Y:S02]  /*a0a0*/  REDG.E.ADD.F32.FTZ.RN.STRONG.GPU desc[UR26][R64.64+0x1800], R173 ;  /* 0x001800ad400079a6 */ /* 0x0089e4000c12f31a */
.L_x_7712:
[----:B------:R-:W-:Y:S05]  /*a0b0*/  BSYNC.RECONVERGENT B0 ;  /* 0x0000000000007941 */ /* 0x000fea0003800200 */
.L_x_7711:
[----:B---34-:R3:W4:Y:S01]  /*a0c0*/  LDS R173, [R184+0x3a00] ;  /* 0x003a0000b8ad7984 */ /* 0x0187220000000800 */
[----:B------:R-:W-:Y:S01]  /*a0d0*/  BSSY.RECONVERGENT B0, `(.L_x_7713) ;  /* 0x0000004000007945 */ /* 0x000fe20003800200 */
[----:B0-----:R-:W-:-:S03]  /*a0e0*/  LEA R175, R178, UR22, 0x2 ;  /* 0x00000016b2af7c11 */ /* 0x001fc6000f8e10ff */
[----:B------:R-:W-:Y:S05]  /*a0f0*/  @!P4 BRA `(.L_x_7714) ;  /* 0x000000000004c947 */ /* 0x000fea0003800000 */
[----:B----4-:R0:W-:Y:S02]  /*a100*/  REDG.E.ADD.F32.FTZ.RN.STRONG.GPU desc[UR26][R64.64+0x1900], R173 ;  /* 0x001900ad400079a6 */ /* 0x0101e4000c12f31a */
.L_x_7714:
[----:B------:R-:W-:Y:S05]  /*a110*/  BSYNC.RECONVERGENT B0 ;  /* 0x0000000000007941 */ /* 0x000fea0003800200 */
.L_x_7713:
[----:B0---4-:R0:W4:Y:S01]  /*a120*/  LDS R173, [R175+0x3b00] ;  /* 0x003b0000afad7984 */ /* 0x0111220000000800 */
[----:B------:R-:W-:Y:S01]  /*a130*/  BSSY.RECONVERGENT B0, `(.L_x_7715) ;  /* 0x0000005000007945 */ /* 0x000fe20003800200 */
[C---:B------:R-:W-:Y:S02]  /*a140*/  IADD3 R178, PT, PT, R197.reuse, 0x6c0, RZ ;  /* 0x000006c0c5b27810 */ /* 0x040fe40007ffe0ff */
[----:B-1----:R-:W-:Y:S01]  /*a150*/  IADD3 R180, PT, PT, R197, 0x700, RZ ;  /* 0x00000700c5b47810 */ /* 0x002fe20007ffe0ff */
[----:B------:R-:W-:Y:S06]  /*a160*/  @!P5 BRA `(.L_x_7716) ;  /* 0x000000000004d947 */ /* 0x000fec0003800000 */
[----:B----4-:R1:W-:Y:S02]  /*a170*/  REDG.E.ADD.F32.FTZ.RN.STRONG.GPU desc[UR26][R64.64+0x1a00], R173 ;  /* 0x001a00ad400079a6 */ /* 0x0103e4000c12f31a */
.L_x_7716:
[----:B------:R-:W-:Y:S05]  /*a180*/  BSYNC.RECONVERGENT B0 ;  /* 0x0000000000007941 */ /* 0x000fea0003800200 */
.L_x_7715:
        /* <DEDUP_REMOVED lines=16> */
.L_x_7718:
[----:B------:R-:W-:Y:S05]  /*a290*/  BSYNC.RECONVERGENT B0 ;  /* 0x0000000000007941 */ /* 0x000fea0003800200 */
.L_x_7717:
[----:B------:R3:W4:Y:S01]  /*a2a0*/  LDS R61, [R180+0x3d00] ;  /* 0x003d0000b43d7984 */ /* 0x0007220000000800 */
[----:B------:R-:W-:Y:S01]  /*a2b0*/  BSSY.RECONVERGENT B0, `(.L_x_7719) ;  /* 0x0000006000007945 */ /* 0x000fe20003800200 */
[----:B------:R-:W-:Y:S02]  /*a2c0*/  IADD3 R178, PT, PT, R197, 0x7c0, RZ ;  /* 0x000007c0c5b27810 */ /* 0x000fe40007ffe0ff */
[----:B------:R-:W-:Y:S02]  /*a2d0*/  LEA.HI R184, R184, R197, RZ, 0x1b ;  /* 0x000000c5b8b87211 */ /* 0x000fe400078fd8ff */
[----:B------:R-:W-:Y:S01]  /*a2e0*/  LEA R182, R182, UR22, 0x2 ;  /* 0x00000016b6b67c11 */ /* 0x000fe2000f8e10ff */
[----:B------:R-:W-:Y:S06]  /*a2f0*/  @!P2 BRA `(.L_x_7720) ;  /* 0x000000000004a947 */ /* 0x000fec0003800000 */
[----:B----4-:R4:W-:Y:S02]  /*a300*/  REDG.E.ADD.F32.FTZ.RN.STRONG.GPU desc[UR26][R64.64+0x1c00], R61 ;  /* 0x001c003d400079a6 */ /* 0x0109e4000c12f31a */
.L_x_7720:
[----:B------:R-:W-:Y:S05]  /*a310*/  BSYNC.RECONVERGENT B0 ;  /* 0x0000000000007941 */ /* 0x000fea0003800200 */
.L_x_7719:
[----:B----4-:R4:W0:Y:S01]  /*a320*/  LDS R61, [R182+0x3e00] ;  /* 0x003e0000b63d7984 */ /* 0x0108220000000800 */
[----:B------:R-:W-:Y:S01]  /*a330*/  BSSY.RECONVERGENT B0, `(.L_x_7721) ;  /* 0x0000005000007945 */ /* 0x000fe20003800200 */
[----:B------:R-:W-:Y:S02]  /*a340*/  LEA.HI R178, R178, R197, RZ, 0x1b ;  /* 0x000000c5b2b27211 */ /* 0x000fe400078fd8ff */
[----:B------:R-:W-:Y:S01]  /*a350*/  LEA R184, R184, UR22, 0x2 ;  /* 0x00000016b8b87c11 */ /* 0x000fe2000f8e10ff */
[----:B------:R-:W-:Y:S06]  /*a360*/  @!P3 BRA `(.L_x_7722) ;  /* 0x000000000004b947 */ /* 0x000fec0003800000 */
[----:B0-----:R0:W-:Y:S02]  /*a370*/  REDG.E.ADD.F32.FTZ.RN.STRONG.GPU desc[UR26][R64.64+0x1d00], R61 ;  /* 0x001d003d400079a6 */ /* 0x0011e4000c12f31a */
.L_x_7722:
[----:B------:R-:W-:Y:S05]  /*a380*/  BSYNC.RECONVERGENT B0 ;  /* 0x0000000000007941 */ /* 0x000fea0003800200 */
.L_x_7721:
[----:B0-----:R0:W0:Y:S01]  /*a390*/  LDS R61, [R184+0x3f00] ;  /* 0x003f0000b83d7984 */ /* 0x0010220000000800 */
[----:B------:R-:W-:Y:S01]  /*a3a0*/  BSSY.RECONVERGENT B0, `(.L_x_7723) ;  /* 0x0000004000007945 */ /* 0x000fe20003800200 */
[----:B------:R-:W-:-:S03]  /*a3b0*/  LEA R178, R178, UR22, 0x2 ;  /* 0x00000016b2b27c11 */ /* 0x000fc6000f8e10ff */
[----:B------:R-:W-:Y:S05]  /*a3c0*/  @!P4 BRA `(.L_x_7724) ;  /* 0x000000000004c947 */ /* 0x000fea0003800000 */
[----:B0-----:R0:W-:Y:S02]  /*a3d0*/  REDG.E.ADD.F32.FTZ.RN.STRONG.GPU desc[UR26][R64.64+0x1e00], R61 ;  /* 0x001e003d400079a6 */ /* 0x0011e4000c12f31a */
.L_x_7724:
[----:B------:R-:W-:Y:S05]  /*a3e0*/  BSYNC.RECONVERGENT B0 ;  /* 0x0000000000007941 */ /* 0x000fea0003800200 */
.L_x_7723:
[----:B0-----:R-:W-:Y:S01]  /*a3f0*/  FADD.FTZ R61, R176, R67 ;  /* 0x00000043b03d7221 */ /* 0x001fe20000010000 */
[----:B------:R-:W-:Y:S01]  /*a400*/  BSSY.RECONVERGENT B0, `(.L_x_7725) ;  /* 0x0000004000007945 */ /* 0x000fe20003800200 */
[----:B------:R0:W0:Y:S03]  /*a410*/  LDS R67, [R178+0x4000] ;  /* 0x00400000b2437984 */ /* 0x0000260000000800 */
[----:B------:R-:W-:Y:S05]  /*a420*/  @!P5 BRA `(.L_x_7726) ;  /* 0x000000000004d947 */ /* 0x000fea0003800000 */
[----:B0-----:R0:W-:Y:S02]  /*a430*/  REDG.E.ADD.F32.FTZ.RN.STRONG.GPU desc[UR26][R64.64+0x1f00], R67 ;  /* 0x001f0043400079a6 */ /* 0x0011e4000c12f31a */
.L_x_7726:
[----:B------:R-:W-:Y:S05]  /*a440*/  BSYNC.RECONVERGENT B0 ;  /* 0x0000000000007941 */ /* 0x000fea0003800200 */
.L_x_7725:
[----:B0-----:R-:W0:Y:S01]  /*a450*/  SHFL.DOWN PT, R67, R60, 0x1, 0x1f ;  /* 0x08201f003c437f89 */ /* 0x001e2200000e0000 */
[----:B------:R-:W-:Y:S01]  /*a460*/  ISETP.GT.AND P2, PT, R97, 0x1e, PT ;  /* 0x0000001e6100780c */ /* 0x000fe20003f44270 */
[----:B------:R-:W-:Y:S01]  /*a470*/  FFMA.FTZ R127, R127, R128, R156 ;  /* 0x000000807f7f7223 */ /* 0x000fe2000001009c */
[----:B------:R-:W-:Y:S01]  /*a480*/  FFMA.FTZ R228, R228, R129, R143 ;  /* 0x00000081e4e47223 */ /* 0x000fe2000001008f */
[----:B------:R-:W5:Y:S01]  /*a490*/  SHFL.DOWN PT, R176, R61, 0x1, 0x1f ;  /* 0x08201f003db07f89 */ /* 0x000f6200000e0000 */
[-C--:B------:R-:W-:Y:S01]  /*a4a0*/  FFMA.FTZ R35, R19, R142.reuse, R35 ;  /* 0x0000008e13237223 */ /* 0x080fe20000010023 */
[----:B--2---:R-:W-:Y:S01]  /*a4b0*/  FFMA.FTZ R64, R78, R141, R127 ;  /* 0x0000008d4e407223 */ /* 0x004fe2000001007f */
[----:B------:R-:W-:Y:S01]  /*a4c0*/  FFMA.FTZ R65, R79, R142, R228 ;  /* 0x0000008e4f417223 */ /* 0x000fe200000100e4 */
[----:B-1----:R-:W1:Y:S01]  /*a4d0*/  SHFL.DOWN PT, R173, R62, 0x1, 0x1f ;  /* 0x08201f003ead7f89 */ /* 0x002e6200000e0000 */
[----:B------:R-:W-:Y:S01]  /*a4e0*/  FFMA.FTZ R224, R224, R133, R147 ;  /* 0x00000085e0e07223 */ /* 0x000fe20000010093 */
[----:B------:R-:W-:Y:S01]  /*a4f0*/  FFMA.FTZ R174, R99, R158, R174 ;  /* 0x0000009e63ae7223 */ /* 0x000fe200000100ae */
[----:B------:R-:W-:Y:S01]  /*a500*/  FADD.FTZ R76, R65, R76 ;  /* 0x0000004c414c7221 */ /* 0x000fe20000010000 */
[----:B------:R-:W2:Y:S01]  /*a510*/  SHFL.DOWN PT, R178, R63, 0x1, 0x1f ;  /* 0x08201f003fb27f89 */ /* 0x000ea200000e0000 */
[----:B------:R-:W-:Y:S01]  /*a520*/  FFMA.FTZ R65, R81, R146, R224 ;  /* 0x0000009251417223 */ /* 0x000fe200000100e0 */
[----:B------:R-:W-:Y:S01]  /*a530*/  FFMA.FTZ R220, R220, R171, R137 ;  /* 0x000000abdcdc7223 */ /* 0x000fe20000010089 */
[----:B------:R-:W-:Y:S01]  /*a540*/  FMUL.FTZ R102, R102, R186 ;  /* 0x000000ba66667220 */ /* 0x000fe20000410000 */
[----:B------:R-:W-:Y:S01]  /*a550*/  FMUL.FTZ R122, R122, R167 ;  /* 0x000000a77a7a7220 */ /* 0x000fe20000410000 */
[----:B------:R-:W-:Y:S01]  /*a560*/  FADD.FTZ R74, R65, R74 ;  /* 0x0000004a414a7221 */ /* 0x000fe20000010000 */
[----:B------:R-:W-:Y:S01]  /*a570*/  FMUL.FTZ R100, R100, R185 ;  /* 0x000000b964647220 */ /* 0x000fe20000410000 */
[----:B------:R-:W-:Y:S01]  /*a580*/  FFMA.FTZ R65, R83, R174, R220 ;  /* 0x000000ae53417223 */ /* 0x000fe200000100dc */
[----:B------:R-:W-:Y:S01]  /*a590*/  FFMA.FTZ R102, R103, R150, R102 ;  /* 0x0000009667667223 */ /* 0x000fe20000010066 */
[----:B------:R-:W-:Y:S01]  /*a5a0*/  FFMA.FTZ R122, R215, R170, R122 ;  /* 0x000000aad77a7223 */ /* 0x000fe2000001007a */
[----:B------:R-:W-:Y:S01]  /*a5b0*/  FFMA.FTZ R101, R101, R130, R100 ;  /* 0x0000008265657223 */ /* 0x000fe20000010064 */
[----:B------:R-:W-:Y:S01]  /*a5c0*/  FADD.FTZ R72, R65, R72 ;  /* 0x0000004841487221 */ /* 0x000fe20000010000 */
[----:B0-----:R-:W-:Y:S01]  /*a5d0*/  @!P2 FADD.FTZ R60, R60, R67 ;  /* 0x000000433c3ca221 */ /* 0x001fe20000010000 */
[-C--:B------:R-:W-:Y:S01]  /*a5e0*/  FFMA.FTZ R41, R25, R102.reuse, R41 ;  /* 0x0000006619297223 */ /* 0x080fe20000010029 */
[----:B------:R-:W-:Y:S01]  /*a5f0*/  FFMA.FTZ R65, R85, R102, R122 ;  /* 0x0000006655417223 */ /* 0x000fe2000001007a */
[----:B------:R-:W-:Y:S01]  /*a600*/  FFMA.FTZ R131, R226, R131, R159 ;  /* 0x00000083e2837223 */ /* 0x000fe2000001009f */
[----:B-----5:R-:W-:Y:S01]  /*a610*/  @!P2 FADD.FTZ R61, R61, R176 ;  /* 0x000000b03d3da221 */ /* 0x020fe20000010000 */
[----:B------:R-:W0:Y:S01]  /*a620*/  SHFL.DOWN PT, R67, R60, 0x2, 0x1f ;  /* 0x08401f003c437f89 */ /* 0x000e2200000e0000 */
[----:B------:R-:W-:Y:S01]  /*a630*/  FADD.FTZ R77, R64, R77 ;  /* 0x0000004d404d7221 */ /* 0x000fe20000010000 */
[----:B------:R-:W-:Y:S01]  /*a640*/  FFMA.FTZ R64, R80, R145, R131 ;  /* 0x0000009150407223 */ /* 0x000fe20000010083 */
[----:B-1----:R-:W-:Y:S01]  /*a650*/  @!P2 FADD.FTZ R62, R62, R173 ;  /* 0x000000ad3e3ea221 */ /* 0x002fe20000010000 */
[----:B------:R-:W1:Y:S01]  /*a660*/  SHFL.DOWN PT, R128, R61, 0x2, 0x1f ;  /* 0x08401f003d807f89 */ /* 0x000e6200000e0000 */
[----:B------:R-:W-:Y:S01]  /*a670*/  FFMA.FTZ R135, R222, R135, R161 ;  /* 0x00000087de877223 */ /* 0x000fe200000100a1 */
[----:B------:R-:W-:Y:S01]  /*a680*/  FMUL.FTZ R123, R123, R172 ;  /* 0x000000ac7b7b7220 */ /* 0x000fe20000410000 */
[----:B--2---:R-:W-:Y:S01]  /*a690*/  @!P2 FADD.FTZ R63, R63, R178 ;  /* 0x000000b23f3fa221 */ /* 0x004fe20000010000 */
[----:B------:R-:W2:Y:S01]  /*a6a0*/  SHFL.DOWN PT, R127, R62, 0x2, 0x1f ;  /* 0x08401f003e7f7f89 */ /* 0x000ea200000e0000 */
[----:B------:R-:W-:Y:S01]  /*a6b0*/  ISETP.GT.AND P2, PT, R97, 0x1d, PT ;  /* 0x0000001d6100780c */ /* 0x000fe20003f44270 */
[----:B------:R-:W-:Y:S01]  /*a6c0*/  FADD.FTZ R75, R64, R75 ;  /* 0x0000004b404b7221 */ /* 0x000fe20000010000 */
[----:B------:R-:W-:Y:S01]  /*a6d0*/  FFMA.FTZ R64, R82, R149, R135 ;  /* 0x0000009552407223 */ /* 0x000fe20000010087 */
[----:B------:R-:W5:Y:S01]  /*a6e0*/  SHFL.DOWN PT, R142, R63, 0x2, 0x1f ;  /* 0x08401f003f8e7f89 */ /* 0x000f6200000e0000 */
[----:B------:R-:W-:Y:S01]  /*a6f0*/  FFMA.FTZ R123, R218, R169, R123 ;  /* 0x000000a9da7b7223 */ /* 0x000fe2000001007b */
[----:B------:R-:W-:Y:S01]  /*a700*/  FMUL.FTZ R104, R104, R187 ;  /* 0x000000bb68687220 */ /* 0x000fe20000410000 */
[----:B------:R-:W-:Y:S01]  /*a710*/  FMUL.FTZ R115, R115, R168 ;  /* 0x000000a873737220 */ /* 0x000fe20000410000 */
[----:B------:R-:W-:Y:S01]  /*a720*/  FADD.FTZ R73, R64, R73 ;  /* 0x0000004940497221 */ /* 0x000fe20000010000 */
[----:B------:R-:W-:Y:S01]  /*a730*/  FFMA.FTZ R64, R84, R101, R123 ;  /* 0x0000006554407223 */ /* 0x000fe2000001007b */
[----:B------:R-:W-:Y:S01]  /*a740*/  FFMA.FTZ R105, R105, R132, R104 ;  /* 0x0000008469697223 */ /* 0x000fe20000010068 */
[----:B------:R-:W-:Y:S01]  /*a750*/  FFMA.FTZ R115, R214, R165, R115 ;  /* 0x000000a5d6737223 */ /* 0x000fe20000010073 */
[----:B------:R-:W-:Y:S01]  /*a760*/  FMUL.FTZ R71, R71, R164 ;  /* 0x000000a447477220 */ /* 0x000fe20000410000 */
[----:B------:R-:W-:Y:S01]  /*a770*/  FMUL.FTZ R108, R108, R189 ;  /* 0x000000bd6c6c7220 */ /* 0x000fe20000410000 */
[----:B------:R-:W-:Y:S01]  /*a780*/  FADD.FTZ R59, R64, R59 ;  /* 0x0000003b403b7221 */ /* 0x000fe20000010000 */
[----:B------:R-:W-:Y:S01]  /*a790*/  FFMA.FTZ R64, R86, R105, R115 ;  /* 0x0000006956407223 */ /* 0x000fe20000010073 */
[----:B0-----:R-:W-:Y:S01]  /*a7a0*/  @!P2 FADD.FTZ R60, R60, R67 ;  /* 0x000000433c3ca221 */ /* 0x001fe20000010000 */
[----:B------:R-:W-:Y:S01]  /*a7b0*/  FFMA.FTZ R71, R210, R157, R71 ;  /* 0x0000009dd2477223 */ /* 0x000fe20000010047 */
[----:B------:R-:W-:Y:S01]  /*a7c0*/  FFMA.FTZ R109, R109, R134, R108 ;  /* 0x000000866d6d7223 */ /* 0x000fe2000001006c */
[----:B------:R-:W-:Y:S01]  /*a7d0*/  FADD.FTZ R57, R64, R57 ;  /* 0x0000003940397221 */ /* 0x000fe20000010000 */
[----:B-1----:R-:W-:Y:S01]  /*a7e0*/  @!P2 FADD.FTZ R61, R61, R128 ;  /* 0x000000803d3da221 */ /* 0x002fe20000010000 */
[----:B------:R-:W0:Y:S01]  /*a7f0*/  SHFL.DOWN PT, R67, R60, 0x4, 0x1f ;  /* 0x08801f003c437f89 */ /* 0x000e2200000e0000 */
[----:B------:R-:W-:Y:S01]  /*a800*/  FFMA.FTZ R64, R88, R109, R71 ;  /* 0x0000006d58407223 */ /* 0x000fe20000010047 */
[----:B------:R-:W-:Y:S01]  /*a810*/  FMUL.FTZ R106, R106, R188 ;  /* 0x000000bc6a6a7220 */ /* 0x000fe20000410000 */
[----:B--2---:R-:W-:Y:S01]  /*a820*/  @!P2 FADD.FTZ R62, R62, R127 ;  /* 0x0000007f3e3ea221 */ /* 0x004fe20000010000 */
[----:B------:R-:W1:Y:S01]  /*a830*/  SHFL.DOWN PT, R100, R61, 0x4, 0x1f ;  /* 0x08801f003d647f89 */ /* 0x000e6200000e0000 */
[----:B------:R-:W-:Y:S01]  /*a840*/  FMUL.FTZ R114, R114, R163 ;  /* 0x000000a372727220 */ /* 0x000fe20000410000 */
[----:B------:R-:W-:Y:S01]  /*a850*/  FFMA.FTZ R106, R107, R126, R106 ;  /* 0x0000007e6b6a7223 */ /* 0x000fe2000001006a */
[----:B-----5:R-:W-:Y:S01]  /*a860*/  @!P2 FADD.FTZ R63, R63, R142 ;  /* 0x0000008e3f3fa221 */ /* 0x020fe20000010000 */
[----:B------:R-:W2:Y:S01]  /*a870*/  SHFL.DOWN PT, R99, R62, 0x4, 0x1f ;  /* 0x08801f003e637f89 */ /* 0x000ea200000e0000 */
[----:B------:R-:W-:Y:S01]  /*a880*/  ISETP.GT.AND P2, PT, R97, 0x1b, PT ;  /* 0x0000001b6100780c */ /* 0x000fe20003f44270 */
[----:B------:R-:W-:Y:S01]  /*a890*/  FFMA.FTZ R114, R211, R166, R114 ;  /* 0x000000a6d3727223 */ /* 0x000fe20000010072 */
[----:B------:R-:W-:Y:S01]  /*a8a0*/  FMUL.FTZ R110, R110, R190 ;  /* 0x000000be6e6e7220 */ /* 0x000fe20000410000 */
[----:B------:R-:W5:Y:S01]  /*a8b0*/  SHFL.DOWN PT, R102, R63, 0x4, 0x1f ;  /* 0x08801f003f667f89 */ /* 0x000f6200000e0000 */
[----:B------:R-:W-:Y:S01]  /*a8c0*/  FMUL.FTZ R70, R70, R155 ;  /* 0x0000009b46467220 */ /* 0x000fe20000410000 */
[----:B------:R-:W-:Y:S01]  /*a8d0*/  FADD.FTZ R58, R65, R58 ;  /* 0x0000003a413a7221 */ /* 0x000fe20000010000 */
[----:B------:R-:W-:Y:S01]  /*a8e0*/  ISETP.GT.AND P3, PT, R97, 0xf, PT ;  /* 0x0000000f6100780c */ /* 0x000fe20003f64270 */
[----:B------:R-:W-:Y:S01]  /*a8f0*/  FFMA.FTZ R65, R87, R106, R114 ;  /* 0x0000006a57417223 */ /* 0x000fe20000010072 */
[----:B------:R-:W-:Y:S01]  /*a900*/  FFMA.FTZ R110, R111, R148, R110 ;  /* 0x000000946f6e7223 */ /* 0x000fe2000001006e */
[----:B------:R-:W-:Y:S01]  /*a910*/  FFMA.FTZ R70, R207, R154, R70 ;  /* 0x0000009acf467223 */ /* 0x000fe20000010046 */
[----:B------:R-:W-:Y:S01]  /*a920*/  FMUL.FTZ R112, R112, R191 ;  /* 0x000000bf70707220 */ /* 0x000fe20000410000 */
[----:B------:R-:W-:Y:S01]  /*a930*/  FMUL.FTZ R69, R69, R162 ;  /* 0x000000a245457220 */ /* 0x000fe20000410000 */
[----:B------:R-:W-:Y:S01]  /*a940*/  FADD.FTZ R56, R65, R56 ;  /* 0x0000003841387221 */ /* 0x000fe20000010000 */
[----:B------:R-:W-:Y:S01]  /*a950*/  FFMA.FTZ R65, R89, R110, R70 ;  /* 0x0000006e59417223 */ /* 0x000fe20000010046 */
[----:B------:R-:W-:Y:S01]  /*a960*/  FFMA.FTZ R113, R113, R136, R112 ;  /* 0x0000008871717223 */ /* 0x000fe20000010070 */
[----:B0-----:R-:W-:Y:S01]  /*a970*/  @!P2 FADD.FTZ R60, R60, R67 ;  /* 0x000000433c3ca221 */ /* 0x001fe20000010000 */
[----:B------:R-:W-:Y:S01]  /*a980*/  FFMA.FTZ R69, R206, R153, R69 ;  /* 0x00000099ce457223 */ /* 0x000fe20000010045 */
[----:B------:R-:W-:Y:S01]  /*a990*/  FADD.FTZ R55, R64, R55 ;  /* 0x0000003740377221 */ /* 0x000fe20000010000 */
[----:B------:R-:W-:Y:S01]  /*a9a0*/  FMUL.FTZ R116, R116, R192 ;  /* 0x000000c074747220 */ /* 0x000fe20000410000 */
[----:B-1----:R-:W-:Y:S01]  /*a9b0*/  @!P2 FADD.FTZ R61, R61, R100 ;  /* 0x000000643d3da221 */ /* 0x002fe20000010000 */
[----:B------:R-:W0:Y:S01]  /*a9c0*/  SHFL.DOWN PT, R67, R60, 0x8, 0x1f ;  /* 0x09001f003c437f89 */ /* 0x000e2200000e0000 */
[----:B------:R-:W-:Y:S01]  /*a9d0*/  FFMA.FTZ R64, R90, R113, R69 ;  /* 0x000000715a407223 */ /* 0x000fe20000010045 */
[----:B------:R-:W-:Y:S01]  /*a9e0*/  FADD.FTZ R54, R65, R54 ;  /* 0x0000003641367221 */ /* 0x000fe20000010000 */
[----:B--2---:R-:W-:Y:S01]  /*a9f0*/  @!P2 FADD.FTZ R62, R62, R99 ;  /* 0x000000633e3ea221 */ /* 0x004fe20000010000 */
[----:B------:R-:W1:Y:S01]  /*aa00*/  SHFL.DOWN PT, R100, R61, 0x8, 0x1f ;  /* 0x09001f003d647f89 */ /* 0x000e6200000e0000 */
[----:B------:R-:W-:Y:S01]  /*aa10*/  FMUL.FTZ R68, R68, R151 ;  /* 0x0000009744447220 */ /* 0x000fe20000410000 */
[----:B------:R-:W-:Y:S01]  /*aa20*/  BSSY.RECONVERGENT B0, `(.L_x_7727) ;  /* 0x0000024000007945 */ /* 0x000fe20003800200 */
        /* <DEDUP_REMOVED lines=35> */
.L_x_7728:
[----:B------:R-:W-:Y:S05]  /*ac60*/  BSYNC.RECONVERGENT B0 ;  /* 0x0000000000007941 */ /* 0x000fea0003800200 */
.L_x_7727:
        /* <DEDUP_REMOVED lines=8> */
[----:B0-----:R-:W-:Y:S01]  /*acf0*/  FFMA.FTZ R67, R91, R116, R68 ;  /* 0x000000745b437223 */ /* 0x001fe20000010044 */
[-C--:B------:R-:W-:Y:S01]  /*ad00*/  FFMA.FTZ R64, R92, R119.reuse, R125 ;  /* 0x000000775c407223 */ /* 0x080fe2000001007d */
[----:B------:R-:W-:Y:S01]  /*ad10*/  BAR.SYNC.DEFER_BLOCKING 0x0 ;  /* 0x0000000000007b1d */ /* 0x000fe20000010000 */
[----:B-1----:R-:W-:Y:S01]  /*ad20*/  FFMA.FTZ R65, R93, R120, R66 ;  /* 0x000000785d417223 */ /* 0x002fe20000010042 */
        /* <DEDUP_REMOVED lines=9> */
[----:B------:R-:W0:Y:S01]  /*adc0*/  LDS.128 R64, [UR22+0x4220] ;  /* 0x00422016ff407984 */ /* 0x000e220008000c00 */
[----:B------:R-:W-:-:S04]  /*add0*/  ULEA UR29, UR8, UR22, 0x3 ;  /* 0x00000016081d7291 */ /* 0x000fc8000f8e18ff */
[----:B------:R-:W-:-:S13]  /*ade0*/  PLOP3.LUT P0, PT, PT, PT, UP0, 0x80, 0x8 ;  /* 0x000000000008781c */ /* 0x000fda0003f0f008 */
[----:B------:R-:W1:Y:S04]  /*adf0*/  @P0 LDS.64 R68, [UR29+0x7460] ;  /* 0x0074601dff440984 */ /* 0x000e680008000a00 */
[----:B--2---:R-:W2:Y:S01]  /*ae00*/  @P0 LDS.64 R70, [UR29+0x6c60] ;  /* 0x006c601dff460984 */ /* 0x004ea20008000a00 */
        /* <DEDUP_REMOVED lines=10> */
.L_x_7730:
[----:B------:R-:W-:Y:S05]  /*aeb0*/  BSYNC.RECONVERGENT B0 ;  /* 0x0000000000007941 */ /* 0x000fea0003800200 */
.L_x_7729:
[----:B------:R-:W-:-:S04]  /*aec0*/  UIADD3 UR8, UPT, UPT, UR8, 0x1, URZ ;  /* 0x0000000108087890 */ /* 0x000fc8000fffe0ff */
[----:B------:R-:W-:-:S09]  /*aed0*/  UISETP.GE.AND UP0, UPT, UR8, UR46, UPT ;  /* 0x0000002e0800728c */ /* 0x000fd2000bf06270 */
[----:B------:R-:W-:Y:S05]  /*aee0*/  BRA.U !UP0, `(.L_x_7731) ;  /* 0xffffff75089c7547 */ /* 0x000fea000b83ffff */
.L_x_7633:
[----:B------:R-:W5:Y:S01]  /*aef0*/  LDL.LU R64, [R1+0x4] ;  /* 0x0000040001407983 */ /* 0x000f620000300800 */
[----:B------:R-:W-:Y:S01]  /*af00*/  BAR.SYNC.DEFER_BLOCKING 0x0 ;  /* 0x0000000000007b1d */ /* 0x000fe20000010000 */
[----:B------:R-:W-:Y:S01]  /*af10*/  ULEA UR24, UR13, 0xfffffc00, 0xa ;  /* 0xfffffc000d187891 */ /* 0x000fe2000f8e50ff */
[----:B------:R-:W-:-:S06]  /*af20*/  ISETP.NE.AND P0, PT, R197, RZ, PT ;  /* 0x000000ffc500720c */ /* 0x000fcc0003f05270 */
[----:B------:R-:W-:Y:S01]  /*af30*/  S2UR UR32, SR_CTAID.X ;  /* 0x00000000002079c3 */ /* 0x000fe20000002500 */
[----:B------:R-:W1:Y:S01]  /*af40*/  LDCU.64 UR30, c[0x0][0x500] ;  /* 0x0000a000ff1e77ac */ /* 0x000e620008000a00 */
[----:B0-----:R-:W2:Y:S04]  /*af50*/  LDL.LU R62, [R1] ;  /* 0x00000000013e7983 */ /* 0x001ea80000300800 */
[----:B------:R-:W3:Y:S01]  /*af60*/  LDL.LU R60, [R1+0x8] ;  /* 0x00000800013c7983 */ /* 0x000ee20000300800 */
[----:B------:R-:W-:Y:S01]  /*af70*/  UIADD3 UR28, UPT, UPT, -UR24, UR28, URZ ;  /* 0x0000001c181c7290 */ /* 0x000fe2000fffe1ff */
[----:B------:R-:W1:Y:S01]  /*af80*/  S2UR UR8, SR_CTAID.Y ;  /* 0x00000000000879c3 */ /* 0x000e620000002600 */
[----:B------:R-:W-:Y:S01]  /*af90*/  USHF.R.S32.HI UR25, URZ, 0x1f, UR24 ;  /* 0x0000001fff197899 */ /* 0x000fe20008011418 */
[C---:B------:R-:W-:Y:S01]  /*afa0*/  LOP3.LUT R0, R197.reuse, 0x1f, RZ, 0xc0, !PT ;  /* 0x0000001fc5007812 */ /* 0x040fe200078ec0ff */
[----:B------:R-:W-:Y:S01]  /*afb0*/  UIADD3 UR20, UP0, UPT, UR20, -0x2000, URZ ;  /* 0xffffe00014147890 */ /* 0x000fe2000ff1e0ff */
[C---:B------:R-:W-:Y:S01]  /*afc0*/  LOP3.LUT R3, R197.reuse, 0x3e0, RZ, 0xc0, !PT ;  /* 0x000003e0c5037812 */ /* 0x040fe200078ec0ff */
[----:B------:R-:W-:Y:S01]  /*afd0*/  UIADD3 UR14, UP1, UPT, UR14, -0x1000, URZ ;  /* 0xfffff0000e0e7890 */ /* 0x000fe2000ff3e0ff */
[----:B------:R-:W-:Y:S01]  /*afe0*/  MOV R12, UR28 ;  /* 0x0000001c000c7c02 */ /* 0x000fe20008000f00 */
[----:B------:R-:W-:Y:S01]  /*aff0*/  UIADD3.X UR21, UPT, UPT, UR21, -0x1, URZ, UP0, !UPT ;  /* 0xffffffff15157890 */ /* 0x000fe200087fe4ff */
[----:B------:R-:W-:Y:S01]  /*b000*/  SHF.L.U32 R7, R197, 0x4, RZ ;  /* 0x00000004c5077819 */ /* 0x000fe200000006ff */
[----:B------:R-:W-:Y:S01]  /*b010*/  UISETP.GT.AND UP0, UPT, UR13, 0x1, UPT ;  /* 0x000000010d00788c */ /* 0x000fe2000bf04270 */
[----:B------:R0:W-:Y:S01]  /*b020*/  STS [R94], R49 ;  /* 0x000000315e007388 */ /* 0x0001e20000000800 */
[----:B------:R-:W4:Y:S01]  /*b030*/  LDCU.64 UR28, c[0x0][0x4f8] ;  /* 0x00009f00ff1c77ac */ /* 0x000f220008000a00 */
[----:B------:R-:W-:-:S02]  /*b040*/  LEA R10, R3, R0, 0x4 ;  /* 0x00000000030a7211 */ /* 0x000fc400078e20ff */
[----:B------:R-:W-:Y:S01]  /*b050*/  STS [R94+0x4], R48 ;  /* 0x000004305e007388 */ /* 0x000fe20000000800 */
[----:B------:R-:W-:Y:S01]  /*b060*/  LOP3.LUT R7, R0, 0x3e00, R7, 0xf8, !PT ;  /* 0x00003e0000077812 */ /* 0x000fe200078ef807 */
[----:B------:R-:W-:Y:S01]  /*b070*/  UIADD3 UR16, UP2, UPT, UR16, -0x1000, URZ ;  /* 0xfffff00010107890 */ /* 0x000fe2000ff5e0ff */
[C---:B------:R-:W-:Y:S01]  /*b080*/  IADD3 R61, PT, PT, R10.reuse, 0xc0, RZ ;  /* 0x000000c00a3d7810 */ /* 0x040fe20007ffe0ff */
[----:B------:R4:W-:Y:S01]  /*b090*/  STS [R94+0x8], R47 ;  /* 0x0000082f5e007388 */ /* 0x0009e20000000800 */
[C---:B------:R-:W-:Y:S01]  /*b0a0*/  IADD3 R63, PT, PT, R10.reuse, 0xe0, RZ ;  /* 0x000000e00a3f7810 */ /* 0x040fe20007ffe0ff */
[----:B------:R-:W-:Y:S01]  /*b0b0*/  UIADD3 UR18, UP3, UPT, UR18, -0x1000, URZ ;  /* 0xfffff00012127890 */ /* 0x000fe2000ff7e0ff */
[C---:B0-----:R-:W-:Y:S01]  /*b0c0*/  IADD3 R49, PT, PT, R10.reuse, 0xa0, RZ ;  /* 0x000000a00a317810 */ /* 0x041fe20007ffe0ff */
[----:B------:R-:W-:Y:S01]  /*b0d0*/  STS [R94+0xc], R46 ;  /* 0x00000c2e5e007388 */ /* 0x000fe20000000800 */
[C---:B------:R-:W-:Y:S01]  /*b0e0*/  IADD3 R65, PT, PT, R10.reuse, 0x100, RZ ;  /* 0x000001000a417810 */ /* 0x040fe20007ffe0ff */
[----:B-1----:R-:W-:Y:S01]  /*b0f0*/  UIMAD UR23, UR8, UR31, URZ ;  /* 0x0000001f081772a4 */ /* 0x002fe2000f8e02ff */
[C---:B------:R-:W-:Y:S01]  /*b100*/  IADD3 R67, PT, PT, R10.reuse, 0x120, RZ ;  /* 0x000001200a437810 */ /* 0x040fe20007ffe0ff */
[----:B------:R0:W-:Y:S01]  /*b110*/  STS [R94+0x10], R45 ;  /* 0x0000102d5e007388 */ /* 0x0001e20000000800 */
[C---:B------:R-:W-:Y:S01]  /*b120*/  IADD3 R69, PT, PT, R10.reuse, 0x140, RZ ;  /* 0x000001400a457810 */ /* 0x040fe20007ffe0ff */
[----:B------:R-:W-:Y:S01]  /*b130*/  UIADD3.X UR15, UPT, UPT, UR15, -0x1, URZ, UP1, !UPT ;  /* 0xffffffff0f0f7890 */ /* 0x000fe20008ffe4ff */
[C---:B----4-:R-:W-:Y:S01]  /*b140*/  IADD3 R47, PT, PT, R10.reuse, 0x80, RZ ;  /* 0x000000800a2f7810 */ /* 0x050fe20007ffe0ff */
[----:B------:R-:W-:Y:S01]  /*b150*/  STS [R94+0x14], R44 ;  /* 0x0000142c5e007388 */ /* 0x000fe20000000800 */
[----:B------:R-:W-:Y:S01]  /*b160*/  UIMAD.WIDE.U32 UR10, UR32, UR28, UR24 ;  /* 0x0000001c200a72a5 */ /* 0x000fe2000f8e0018 */
[----:B------:R-:W-:Y:S01]  /*b170*/  MOV R8, UR23 ;  /* 0x0000001700087c02 */ /* 0x000fe20008000f00 */
[----:B------:R-:W-:Y:S01]  /*b180*/  UIADD3.X UR17, UPT, UPT, UR17, -0x1, URZ, UP2, !UPT ;  /* 0xffffffff11117890 */ /* 0x000fe200097fe4ff */
[----:B------:R1:W-:Y:S01]  /*b190*/  STS [R94+0x18], R43 ;  /* 0x0000182b5e007388 */ /* 0x0003e20000000800 */
[----:B------:R-:W-:Y:S01]  /*b1a0*/  UIMAD UR11, UR32, UR29, UR11 ;  /* 0x0000001d200b72a4 */ /* 0x000fe2000f8e020b */
[C---:B0-----:R-:W-:Y:S01]  /*b1b0*/  IADD3 R45, PT, PT, R10.reuse, 0x60, RZ ;  /* 0x000000600a2d7810 */ /* 0x041fe20007ffe0ff */
[----:B------:R-:W0:Y:S01]  /*b1c0*/  LDCU.64 UR28, c[0x0][0x550] ;  /* 0x0000aa00ff1c77ac */ /* 0x000e220008000a00 */
[----:B------:R-:W-:Y:S01]  /*b1d0*/  STS [R94+0x1c], R42 ;  /* 0x00001c2a5e007388 */ /* 0x000fe20000000800 */
[----:B------:R-:W-:Y:S01]  /*b1e0*/  IADD3 R71, PT, PT, R10, 0x160, RZ ;  /* 0x000001600a477810 */ /* 0x000fe20007ffe0ff */
[----:B------:R-:W-:-:S02]  /*b1f0*/  UIMAD.WIDE.U32 UR10, UR8, UR30, UR10 ;  /* 0x0000001e080a72a5 */ /* 0x000fc4000f8e000a */
[----:B------:R4:W-:Y:S01]  /*b200*/  STS [R94+0x20], R41 ;  /* 0x000020295e007388 */ /* 0x0009e20000000800 */
[C---:B------:R-:W-:Y:S01]  /*b210*/  IADD3 R79, PT, PT, R10.reuse, 0x180, RZ ;  /* 0x000001800a4f7810 */ /* 0x040fe20007ffe0ff */
[----:B------:R-:W-:Y:S01]  /*b220*/  UIADD3.X UR19, UPT, UPT, UR19, -0x1, URZ, UP3, !UPT ;  /* 0xffffffff13137890 */ /* 0x000fe20009ffe4ff */
[C---:B-1----:R-:W-:Y:S01]  /*b230*/  IADD3 R43, PT, PT, R10.reuse, 0x40, RZ ;  /* 0x000000400a2b7810 */ /* 0x042fe20007ffe0ff */
[----:B------:R-:W-:Y:S01]  /*b240*/  STS [R94+0x24], R40 ;  /* 0x000024285e007388 */ /* 0x000fe20000000800 */
[----:B------:R-:W-:Y:S02]  /*b250*/  IADD3 R5, P5, PT, R7, UR10, RZ ;  /* 0x0000000a07057c10 */ /* 0x000fe4000ffbe0ff */
[----:B------:R-:W-:Y:S01]  /*b260*/  IADD3 R81, PT, PT, R10, 0x1a0, RZ ;  /* 0x000001a00a517810 */ /* 0x000fe20007ffe0ff */
[----:B------:R-:W-:Y:S01]  /*b270*/  STS [R94+0x28], R39 ;  /* 0x000028275e007388 */ /* 0x000fe20000000800 */
[----:B------:R-:W-:Y:S01]  /*b280*/  IADD3.X R8, PT, PT, R8, UR11, RZ, P5, !PT ;  /* 0x0000000b08087c10 */ /* 0x000fe2000affe4ff */
[----:B------:R-:W1:Y:S01]  /*b290*/  LDCU.64 UR10, c[0x0][0x518] ;  /* 0x0000a300ff0a77ac */ /* 0x000e620008000a00 */
[----:B----4-:R-:W-:Y:S01]  /*b2a0*/  IADD3 R41, PT, PT, R10, 0x20, RZ ;  /* 0x000000200a297810 */ /* 0x010fe20007ffe0ff */
[----:B------:R-:W-:Y:S01]  /*b2b0*/  STS [R94+0x2c], R38 ;  /* 0x00002c265e007388 */ /* 0x000fe20000000800 */
[----:B0-----:R-:W-:-:S02]  /*b2c0*/  LEA R4, P5, R5, UR28, 0x2 ;  /* 0x0000001c05047c11 */ /* 0x001fc4000f8a10ff */
[C---:B------:R-:W-:Y:S01]  /*b2d0*/  IADD3 R83, PT, PT, R10.reuse, 0x1c0, RZ ;  /* 0x000001c00a537810 */ /* 0x040fe20007ffe0ff */
[----:B------:R-:W-:Y:S01]  /*b2e0*/  STS [R94+0x30], R37 ;  /* 0x000030255e007388 */ /* 0x000fe20000000800 */
[----:B------:R-:W-:Y:S01]  /*b2f0*/  LEA.HI.X R5, R5, UR29, R8, 0x2, P5 ;  /* 0x0000001d05057c11 */ /* 0x000fe2000a8f1408 */
[----:B------:R-:W0:Y:S01]  /*b300*/  LDCU.64 UR28, c[0x0][0x560] ;  /* 0x0000ac00ff1c77ac */ /* 0x000e220008000a00 */
[----:B------:R-:W-:Y:S01]  /*b310*/  IADD3 R85, PT, PT, R10, 0x1e0, RZ ;  /* 0x000001e00a557810 */ /* 0x000fe20007ffe0ff */
[----:B------:R-:W-:Y:S04]  /*b320*/  STS [R94+0x34], R36 ;  /* 0x000034245e007388 */ /* 0x000fe80000000800 */
[----:B------:R-:W-:Y:S04]  /*b330*/  STS [R94+0x38], R35 ;  /* 0x000038235e007388 */ /* 0x000fe80000000800 */
        /* <DEDUP_REMOVED lines=152> */
.L_x_7632:
        /* <DEDUP_REMOVED lines=42> */
.L_x_7734:
[----:B------:R-:W-:Y:S05]  /*bf60*/  BSYNC.RECONVERGENT B0 ;  /* 0x0000000000007941 */ /* 0x000fea0003800200 */
.L_x_7733:
        /* <DEDUP_REMOVED lines=40> */
.L_x_7736:
[----:B------:R-:W-:Y:S05]  /*c1f0*/  BSYNC.RECONVERGENT B0 ;  /* 0x0000000000007941 */ /* 0x000fea0003800200 */
.L_x_7735:
        /* <DEDUP_REMOVED lines=16> */
.L_x_7738:
        /* <DEDUP_REMOVED lines=32> */
.L_x_7737:
[----:B------:R-:W-:Y:S05]  /*c500*/  EXIT ;  /* 0x000000000000794d */ /* 0x000fea0003800000 */
.L_x_7638:
[----:B------:R-:W-:Y:S01]  /*c510*/  MOV R246, R244 ;  /* 0x000000f400f67202 */ /* 0x000fe20000000f00 */
[----:B------:R-:W-:Y:S01]  /*c520*/  HFMA2 R69, -RZ, RZ, 0, 5.9604644775390625e-08 ;  /* 0x00000001ff457431 */ /* 0x000fe200000001ff */
[----:B------:R-:W-:Y:S02]  /*c530*/  MOV R68, RZ ;  /* 0x000000ff00447202 */ /* 0x000fe40000000f00 */
[----:B------:R-:W-:-:S07]  /*c540*/  MOV R71, 0xffffffff ;  /* 0xffffffff00477802 */ /* 0x000fce0000000f00 */
[----:B01---5:R-:W-:Y:S05]  /*c550*/  WARPSYNC.COLLECTIVE R71, `(.L_x_7739) ;  /* 0x0000000047087348 */ /* 0x023fea0003c00000 */
[----:B------:R2:W3:Y:S02]  /*c560*/  SHFL.UP P6, R248, R246, R69, R68 ;  /* 0x04000045f6f87389 */ /* 0x0004e400000c0044 */
[----:B0123-5:R-:W-:Y:S05]  /*c570*/  ENDCOLLECTIVE ;  /* 0x000000000000791b */ /* 0x02ffea0003800000 */
.L_x_7739:
[----:B------:R-:W-:Y:S02]  /*c580*/  MOV R246, R243 ;  /* 0x000000f300f67202 */ /* 0x000fe40000000f00 */
[----:B------:R-:W-:-:S07]  /*c590*/  MOV R70, R248 ;  /* 0x000000f800467202 */ /* 0x000fce0000000f00 */
[----:B------:R-:W-:Y:S05]  /*c5a0*/  WARPSYNC.COLLECTIVE R71, `(.L_x_7740) ;  /* 0x0000000047087348 */ /* 0x000fea0003c00000 */
[----:B------:R0:W1:Y:S02]  /*c5b0*/  SHFL.UP P6, R248, R246, R69, R68 ;  /* 0x04000045f6f87389 */ /* 0x00006400000c0044 */
[----:B01----:R-:W-:Y:S05]  /*c5c0*/  ENDCOLLECTIVE ;  /* 0x000000000000791b */ /* 0x003fea0003800000 */
.L_x_7740:
[----:B------:R-:W-:Y:S02]  /*c5d0*/  MOV R246, R242 ;  /* 0x000000f200f67202 */ /* 0x000fe40000000f00 */
[----:B------:R-:W-:-:S07]  /*c5e0*/  MOV R233, R248 ;  /* 0x000000f800e97202 */ /* 0x000fce0000000f00 */
[----:B------:R-:W-:Y:S05]  /*c5f0*/  WARPSYNC.COLLECTIVE R71, `(.L_x_7741) ;  /* 0x0000000047087348 */ /* 0x000fea0003c00000 */
[----:B------:R0:W1:Y:S02]  /*c600*/  SHFL.UP P6, R248, R246, R69, R68 ;  /* 0x04000045f6f87389 */ /* 0x00006400000c0044 */
[----:B01----:R-:W-:Y:S05]  /*c610*/  ENDCOLLECTIVE ;  /* 0x000000000000791b */ /* 0x003fea0003800000 */
.L_x_7741:
[----:B------:R-:W-:Y:S02]  /*c620*/  MOV R246, R245 ;  /* 0x000000f500f67202 */ /* 0x000fe40000000f00 */
[----:B------:R-:W-:-:S07]  /*c630*/  MOV R247, R248 ;  /* 0x000000f800f77202 */ /* 0x000fce0000000f00 */
[----:B------:R-:W-:Y:S05]  /*c640*/  WARPSYNC.COLLECTIVE R71, `(.L_x_7742) ;  /* 0x0000000047087348 */ /* 0x000fea0003c00000 */
[----:B------:R0:W1:Y:S02]  /*c650*/  SHFL.UP P6, R248, R246, R69, R68 ;  /* 0x04000045f6f87389 */ /* 0x00006400000c0044 */
[----:B01----:R-:W-:Y:S05]  /*c660*/  ENDCOLLECTIVE ;  /* 0x000000000000791b */ /* 0x003fea0003800000 */
.L_x_7742:
        /* <DEDUP_REMOVED lines=17> */
.L_x_7743:
[----:B------:R-:W-:Y:S02]  /*c780*/  MOV R246, R243 ;  /* 0x000000f300f67202 */ /* 0x000fe40000000f00 */
[----:B------:R-:W-:-:S07]  /*c790*/  MOV R70, R248 ;  /* 0x000000f800467202 */ /* 0x000fce0000000f00 */
[----:B------:R-:W-:Y:S05]  /*c7a0*/  WARPSYNC.COLLECTIVE R71, `(.L_x_7744) ;  /* 0x0000000047087348 */ /* 0x000fea0003c00000 */
[----:B------:R0:W1:Y:S02]  /*c7b0*/  SHFL.UP P6, R248, R246, R69, R68 ;  /* 0x04000045f6f87389 */ /* 0x00006400000c0044 */
[----:B01----:R-:W-:Y:S05]  /*c7c0*/  ENDCOLLECTIVE ;  /* 0x000000000000791b */ /* 0x003fea0003800000 */
.L_x_7744:
[----:B------:R-:W-:Y:S02]  /*c7d0*/  MOV R246, R242 ;  /* 0x000000f200f67202 */ /* 0x000fe40000000f00 */
[----:B------:R-:W-:-:S07]  /*c7e0*/  MOV R233, R248 ;  /* 0x000000f800e97202 */ /* 0x000fce0000000f00 */
[----:B------:R-:W-:Y:S05]  /*c7f0*/  WARPSYNC.COLLECTIVE R71, `(.L_x_7745) ;  /* 0x0000000047087348 */ /* 0x000fea0003c00000 */
[----:B------:R0:W1:Y:S02]  /*c800*/  SHFL.UP P6, R248, R246, R69, R68 ;  /* 0x04000045f6f87389 */ /* 0x00006400000c0044 */
[----:B01----:R-:W-:Y:S05]  /*c810*/  ENDCOLLECTIVE ;  /* 0x000000000000791b */ /* 0x003fea0003800000 */
.L_x_7745:
[----:B------:R-:W-:Y:S02]  /*c820*/  MOV R246, R245 ;  /* 0x000000f500f67202 */ /* 0x000fe40000000f00 */
[----:B------:R-:W-:-:S07]  /*c830*/  MOV R247, R248 ;  /* 0x000000f800f77202 */ /* 0x000fce0000000f00 */
[----:B------:R-:W-:Y:S05]  /*c840*/  WARPSYNC.COLLECTIVE R71, `(.L_x_7746) ;  /* 0x0000000047087348 */ /* 0x000fea0003c00000 */
[----:B------:R0:W1:Y:S02]  /*c850*/  SHFL.UP P6, R248, R246, R69, R68 ;  /* 0x04000045f6f87389 */ /* 0x00006400000c0044 */
[----:B01----:R-:W-:Y:S05]  /*c860*/  ENDCOLLECTIVE ;  /* 0x000000000000791b */ /* 0x003fea0003800000 */
.L_x_7746:
        /* <DEDUP_REMOVED lines=17> */
.L_x_7747:
[----:B------:R-:W-:Y:S02]  /*c980*/  MOV R246, R243 ;  /* 0x000000f300f67202 */ /* 0x000fe40000000f00 */
[----:B------:R-:W-:-:S07]  /*c990*/  MOV R70, R248 ;  /* 0x000000f800467202 */ /* 0x000fce0000000f00 */
[----:B------:R-:W-:Y:S05]  /*c9a0*/  WARPSYNC.COLLECTIVE R71, `(.L_x_7748) ;  /* 0x0000000047087348 */ /* 0x000fea0003c00000 */
[----:B------:R0:W1:Y:S02]  /*c9b0*/  SHFL.UP P6, R248, R246, R69, R68 ;  /* 0x04000045f6f87389 */ /* 0x00006400000c0044 */
[----:B01----:R-:W-:Y:S05]  /*c9c0*/  ENDCOLLECTIVE ;  /* 0x000000000000791b */ /* 0x003fea0003800000 */
.L_x_7748:
[----:B------:R-:W-:Y:S02]  /*c9d0*/  MOV R246, R242 ;  /* 0x000000f200f67202 */ /* 0x000fe40000000f00 */
[----:B------:R-:W-:-:S07]  /*c9e0*/  MOV R233, R248 ;  /* 0x000000f800e97202 */ /* 0x000fce0000000f00 */
[----:B------:R-:W-:Y:S05]  /*c9f0*/  WARPSYNC.COLLECTIVE R71, `(.L_x_7749) ;  /* 0x0000000047087348 */ /* 0x000fea0003c00000 */
[----:B------:R0:W1:Y:S02]  /*ca00*/  SHFL.UP P6, R248, R246, R69, R68 ;  /* 0x04000045f6f87389 */ /* 0x00006400000c0044 */
[----:B01----:R-:W-:Y:S05]  /*ca10*/  ENDCOLLECTIVE ;  /* 0x000000000000791b */ /* 0x003fea0003800000 */
.L_x_7749:
[----:B------:R-:W-:Y:S02]  /*ca20*/  MOV R246, R245 ;  /* 0x000000f500f67202 */ /* 0x000fe40000000f00 */
[----:B------:R-:W-:-:S07]  /*ca30*/  MOV R247, R248 ;  /* 0x000000f800f77202 */ /* 0x000fce0000000f00 */
[----:B------:R-:W-:Y:S05]  /*ca40*/  WARPSYNC.COLLECTIVE R71, `(.L_x_7750) ;  /* 0x0000000047087348 */ /* 0x000fea0003c00000 */
[----:B------:R0:W1:Y:S02]  /*ca50*/  SHFL.UP P6, R248, R246, R69, R68 ;  /* 0x04000045f6f87389 */ /* 0x00006400000c0044 */
[----:B01----:R-:W-:Y:S05]  /*ca60*/  ENDCOLLECTIVE ;  /* 0x000000000000791b */ /* 0x003fea0003800000 */
.L_x_7750:
        /* <DEDUP_REMOVED lines=17> */
.L_x_7751:
[----:B------:R-:W-:Y:S02]  /*cb80*/  MOV R246, R243 ;  /* 0x000000f300f67202 */ /* 0x000fe40000000f00 */
[----:B------:R-:W-:-:S07]  /*cb90*/  MOV R70, R248 ;  /* 0x000000f800467202 */ /* 0x000fce0000000f00 */
[----:B------:R-:W-:Y:S05]  /*cba0*/  WARPSYNC.COLLECTIVE R71, `(.L_x_7752) ;  /* 0x0000000047087348 */ /* 0x000fea0003c00000 */
[----:B------:R0:W1:Y:S02]  /*cbb0*/  SHFL.UP P6, R248, R246, R69, R68 ;  /* 0x04000045f6f87389 */ /* 0x00006400000c0044 */
[----:B01----:R-:W-:Y:S05]  /*cbc0*/  ENDCOLLECTIVE ;  /* 0x000000000000791b */ /* 0x003fea0003800000 */
.L_x_7752:
[----:B------:R-:W-:Y:S02]  /*cbd0*/  MOV R246, R242 ;  /* 0x000000f200f67202 */ /* 0x000fe40000000f00 */
[----:B------:R-:W-:-:S07]  /*cbe0*/  MOV R233, R248 ;  /* 0x000000f800e97202 */ /* 0x000fce0000000f00 */
[----:B------:R-:W-:Y:S05]  /*cbf0*/  WARPSYNC.COLLECTIVE R71, `(.L_x_7753) ;  /* 0x0000000047087348 */ /* 0x000fea0003c00000 */
[----:B------:R0:W1:Y:S02]  /*cc00*/  SHFL.UP P6, R248, R246, R69, R68 ;  /* 0x04000045f6f87389 */ /* 0x00006400000c0044 */
[----:B01----:R-:W-:Y:S05]  /*cc10*/  ENDCOLLECTIVE ;  /* 0x000000000000791b */ /* 0x003fea0003800000 */
.L_x_7753:
[----:B------:R-:W-:Y:S02]  /*cc20*/  MOV R246, R245 ;  /* 0x000000f500f67202 */ /* 0x000fe40000000f00 */
[----:B------:R-:W-:-:S07]  /*cc30*/  MOV R247, R248 ;  /* 0x000000f800f77202 */ /* 0x000fce0000000f00 */
[----:B------:R-:W-:Y:S05]  /*cc40*/  WARPSYNC.COLLECTIVE R71, `(.L_x_7754) ;  /* 0x0000000047087348 */ /* 0x000fea0003c00000 */
[----:B------:R0:W1:Y:S02]  /*cc50*/  SHFL.UP P6, R248, R246, R69, R68 ;  /* 0x04000045f6f87389 */ /* 0x00006400000c0044 */
[----:B01----:R-:W-:Y:S05]  /*cc60*/  ENDCOLLECTIVE ;  /* 0x000000000000791b */ /* 0x003fea0003800000 */
.L_x_7754:
        /* <DEDUP_REMOVED lines=17> */
.L_x_7755:
[----:B------:R-:W-:Y:S02]  /*cd80*/  MOV R246, R243 ;  /* 0x000000f300f67202 */ /* 0x000fe40000000f00 */
[----:B------:R-:W-:-:S07]  /*cd90*/  MOV R70, R248 ;  /* 0x000000f800467202 */ /* 0x000fce0000000f00 */
[----:B------:R-:W-:Y:S05]  /*cda0*/  WARPSYNC.COLLECTIVE R71, `(.L_x_7756) ;  /* 0x0000000047087348 */ /* 0x000fea0003c00000 */
[----:B------:R0:W1:Y:S02]  /*cdb0*/  SHFL.UP P6, R248, R246, R69, R68 ;  /* 0x04000045f6f87389 */ /* 0x00006400000c0044 */
[----:B01----:R-:W-:Y:S05]  /*cdc0*/  ENDCOLLECTIVE ;  /* 0x000000000000791b */ /* 0x003fea0003800000 */
.L_x_7756:
[----:B------:R-:W-:Y:S02]  /*cdd0*/  MOV R246, R242 ;  /* 0x000000f200f67202 */ /* 0x000fe40000000f00 */
[----:B------:R-:W-:-:S07]  /*cde0*/  MOV R233, R248 ;  /* 0x000000f800e97202 */ /* 0x000fce0000000f00 */
[----:B------:R-:W-:Y:S05]  /*cdf0*/  WARPSYNC.COLLECTIVE R71, `(.L_x_7757) ;  /* 0x0000000047087348 */ /* 0x000fea0003c00000 */
[----:B------:R0:W1:Y:S02]  /*ce00*/  SHFL.UP P6, R248, R246, R69, R68 ;  /* 0x04000045f6f87389 */ /* 0x00006400000c0044 */
[----:B01----:R-:W-:Y:S05]  /*ce10*/  ENDCOLLECTIVE ;  /* 0x000000000000791b */ /* 0x003fea0003800000 */
.L_x_7757:
[----:B------:R-:W-:Y:S02]  /*ce20*/  MOV R246, R245 ;  /* 0x000000f500f67202 */ /* 0x000fe40000000f00 */
[----:B------:R-:W-:-:S07]  /*ce30*/  MOV R247, R248 ;  /* 0x000000f800f77202 */ /* 0x000fce0000000f00 */
[----:B------:R-:W-:Y:S05]  /*ce40*/  WARPSYNC.COLLECTIVE R71, `(.L_x_7758) ;  /* 0x0000000047087348 */ /* 0x000fea0003c00000 */
[----:B------:R0:W1:Y:S02]  /*ce50*/  SHFL.UP P6, R248, R246, R69, R68 ;  /* 0x04000045f6f87389 */ /* 0x00006400000c0044 */
[----:B01----:R-:W-:Y:S05]  /*ce60*/  ENDCOLLECTIVE ;  /* 0x000000000000791b */ /* 0x003fea0003800000 */
.L_x_7758:
[----:B------:R-:W-:Y:S01]  /*ce70*/  MOV R68, R248 ;  /* 0x000000f800447202 */ /* 0x000fe20000000f00 */
[----:B------:R-:W-:Y:S06]  /*ce80*/  BRA `(.L_x_7759) ;  /* 0xffffff8400f07947 */ /* 0x000fec000383ffff */
.L_x_7639:
        /* <DEDUP_REMOVED lines=8> */
.L_x_7761:
[----:B------:R-:W-:Y:S05]  /*cf10*/  BSYNC B0 ;  /* 0x0000000000007941 */ /* 0x000fea0003800000 */
.L_x_7760:
[----:B------:R-:W-:Y:S05]  /*cf20*/  BRA `(.L_x_7762) ;  /* 0xffffff8400fc7947 */ /* 0x000fea000383ffff */
.L_x_7640:
        /* <DEDUP_REMOVED lines=8> */
.L_x_7764:
[----:B------:R-:W-:Y:S05]  /*cfb0*/  BSYNC B0 ;  /* 0x0000000000007941 */ /* 0x000fea0003800000 */
.L_x_7763:
[----:B------:R-:W-:Y:S05]  /*cfc0*/  BRA `(.L_x_7765) ;  /* 0xffffff8400dc7947 */ /* 0x000fea000383ffff */
.L_x_7641:
        /* <DEDUP_REMOVED lines=8> */
.L_x_7767:
[----:B------:R-:W-:Y:S05]  /*d050*/  BSYNC B0 ;  /* 0x0000000000007941 */ /* 0x000fea0003800000 */
.L_x_7766:
[----:B------:R-:W-:Y:S05]  /*d060*/  BRA `(.L_x_7768) ;  /* 0xffffff8400bc7947 */ /* 0x000fea000383ffff */
.L_x_7642:
        /* <DEDUP_REMOVED lines=8> */
.L_x_7770:
[----:B------:R-:W-:Y:S05]  /*d0f0*/  BSYNC B0 ;  /* 0x0000000000007941 */ /* 0x000fea0003800000 */
.L_x_7769:
[----:B------:R-:W-:Y:S05]  /*d100*/  BRA `(.L_x_7771) ;  /* 0xffffff84009c7947 */ /* 0x000fea000383ffff */
.L_x_7643:
        /* <DEDUP_REMOVED lines=8> */
.L_x_7773:
[----:B------:R-:W-:Y:S05]  /*d190*/  BSYNC B0 ;  /* 0x0000000000007941 */ /* 0x000fea0003800000 */
.L_x_7772:
        /* <DEDUP_REMOVED lines=9> */
.L_x_7774:
[----:B------:R-:W-:Y:S02]  /*d230*/  MOV R246, R242 ;  /* 0x000000f200f67202 */ /* 0x000fe40000000f00 */
[----:B------:R-:W-:-:S07]  /*d240*/  MOV R243, R248 ;  /* 0x000000f800f37202 */ /* 0x000fce0000000f00 */
[----:B------:R-:W-:Y:S05]  /*d250*/  WARPSYNC.COLLECTIVE R71, `(.L_x_7775) ;  /* 0x0000000047087348 */ /* 0x000fea0003c00000 */
[----:B------:R0:W1:Y:S02]  /*d260*/  SHFL.UP P6, R248, R246, R69, R68 ;  /* 0x04000045f6f87389 */ /* 0x00006400000c0044 */
[----:B01----:R-:W-:Y:S05]  /*d270*/  ENDCOLLECTIVE ;  /* 0x000000000000791b */ /* 0x003fea0003800000 */
.L_x_7775:
[----:B------:R-:W-:Y:S02]  /*d280*/  MOV R246, R245 ;  /* 0x000000f500f67202 */ /* 0x000fe40000000f00 */
[----:B------:R-:W-:-:S07]  /*d290*/  MOV R242, R248 ;  /* 0x000000f800f27202 */ /* 0x000fce0000000f00 */
[----:B------:R-:W-:Y:S05]  /*d2a0*/  WARPSYNC.COLLECTIVE R71, `(.L_x_7776) ;  /* 0x0000000047087348 */ /* 0x000fea0003c00000 */
[----:B------:R0:W1:Y:S02]  /*d2b0*/  SHFL.UP P6, R248, R246, R69, R68 ;  /* 0x04000045f6f87389 */ /* 0x00006400000c0044 */
[----:B01----:R-:W-:Y:S05]  /*d2c0*/  ENDCOLLECTIVE ;  /* 0x000000000000791b */ /* 0x003fea0003800000 */
.L_x_7776:
[----:B------:R-:W-:Y:S01]  /*d2d0*/  HFMA2 R69, -RZ, RZ, 0, 0 ;  /* 0x00000000ff457431 */ /* 0x000fe200000001ff */
[----:B------:R-:W-:-:S07]  /*d2e0*/  MOV R68, 0x1f ;  /* 0x0000001f00447802 */ /* 0x000fce0000000f00 */
[----:B------:R-:W-:Y:S05]  /*d2f0*/  WARPSYNC.COLLECTIVE R71, `(.L_x_7777) ;  /* 0x0000000047087348 */ /* 0x000fea0003c00000 */
[----:B------:R0:W1:Y:S02]  /*d300*/  SHFL.IDX P3, R233, R70, R69, R68 ;  /* 0x0000004546e97389 */ /* 0x0000640000060044 */
[----:B01----:R-:W-:Y:S05]  /*d310*/  ENDCOLLECTIVE ;  /* 0x000000000000791b */ /* 0x003fea0003800000 */
.L_x_7777:
[----:B------:R-:W-:Y:S02]  /*d320*/  MOV R245, R248 ;  /* 0x000000f800f57202 */ /* 0x000fe40000000f00 */
[----:B------:R-:W-:Y:S02]  /*d330*/  MOV R70, R61 ;  /* 0x0000003d00467202 */ /* 0x000fe40000000f00 */
[----:B------:R-:W-:-:S07]  /*d340*/  MOV R60, R233 ;  /* 0x000000e9003c7202 */ /* 0x000fce0000000f00 */
[----:B------:R-:W-:Y:S05]  /*d350*/  WARPSYNC.COLLECTIVE R71, `(.L_x_7778) ;  /* 0x0000000047087348 */ /* 0x000fea0003c00000 */
[----:B------:R0:W1:Y:S02]  /*d360*/  SHFL.IDX P3, R233, R70, R69, R68 ;  /* 0x0000004546e97389 */ /* 0x0000640000060044 */
[----:B01----:R-:W-:Y:S05]  /*d370*/  ENDCOLLECTIVE ;  /* 0x000000000000791b */ /* 0x003fea0003800000 */
.L_x_7778:
[----:B------:R-:W-:Y:S02]  /*d380*/  MOV R70, R62 ;  /* 0x0000003e00467202 */ /* 0x000fe40000000f00 */
[----:B------:R-:W-:-:S07]  /*d390*/  MOV R61, R233 ;  /* 0x000000e9003d7202 */ /* 0x000fce0000000f00 */
[----:B------:R-:W-:Y:S05]  /*d3a0*/  WARPSYNC.COLLECTIVE R71, `(.L_x_7779) ;  /* 0x0000000047087348 */ /* 0x000fea0003c00000 */
[----:B------:R0:W1:Y:S02]  /*d3b0*/  SHFL.IDX P3, R233, R70, R69, R68 ;  /* 0x0000004546e97389 */ /* 0x0000640000060044 */
[----:B01----:R-:W-:Y:S05]  /*d3c0*/  ENDCOLLECTIVE ;  /* 0x000000000000791b */ /* 0x003fea0003800000 */
.L_x_7779:
[----:B------:R-:W-:Y:S02]  /*d3d0*/  MOV R70, R63 ;  /* 0x0000003f00467202 */ /* 0x000fe40000000f00 */
[----:B------:R-:W-:-:S07]  /*d3e0*/  MOV R62, R233 ;  /* 0x000000e9003e7202 */ /* 0x000fce0000000f00 */
[----:B------:R-:W-:Y:S05]  /*d3f0*/  WARPSYNC.COLLECTIVE R71, `(.L_x_7780) ;  /* 0x0000000047087348 */ /* 0x000fea0003c00000 */
[----:B------:R0:W1:Y:S02]  /*d400*/  SHFL.IDX P3, R233, R70, R69, R68 ;  /* 0x0000004546e97389 */ /* 0x0000640000060044 */
[----:B01----:R-:W-:Y:S05]  /*d410*/  ENDCOLLECTIVE ;  /* 0x000000000000791b */ /* 0x003fea0003800000 */
.L_x_7780:
[----:B------:R-:W-:Y:S01]  /*d420*/  MOV R63, R233 ;  /* 0x000000e9003f7202 */ /* 0x000fe20000000f00 */
[----:B------:R-:W-:Y:S06]  /*d430*/  BRA `(.L_x_7781) ;  /* 0xffffff8000f87947 */ /* 0x000fec000383ffff */
.L_x_7645:
[----:B------:R-:W-:Y:S01]  /*d440*/  MOV R252, R245 ;  /* 0x000000f500fc7202 */ /* 0x000fe20000000f00 */
[----:B------:R-:W-:Y:S01]  /*d450*/  HFMA2 R251, -RZ, RZ, 0, 5.9604644775390625e-08 ;  /* 0x00000001fffb7431 */ /* 0x000fe200000001ff */
[----:B------:R-:W-:Y:S02]  /*d460*/  MOV R68, 0x1f ;  /* 0x0000001f00447802 */ /* 0x000fe40000000f00 */
[----:B------:R-:W-:-:S07]  /*d470*/  MOV R71, 0xffffffff ;  /* 0xffffffff00477802 */ /* 0x000fce0000000f00 */
[----:B------:R-:W-:Y:S05]  /*d480*/  WARPSYNC.COLLECTIVE R71, `(.L_x_7782) ;  /* 0x0000000047087348 */ /* 0x000fea0003c00000 */
[----:B------:R0:W1:Y:S02]  /*d490*/  SHFL.DOWN P0, R233, R252, R251, R68 ;  /* 0x080000fbfce97389 */ /* 0x0000640000000044 */
[----:B01----:R-:W-:Y:S05]  /*d4a0*/  ENDCOLLECTIVE ;  /* 0x000000000000791b */ /* 0x003fea0003800000 */
.L_x_7782:
[----:B------:R-:W-:Y:S02]  /*d4b0*/  MOV R252, R246 ;  /* 0x000000f600fc7202 */ /* 0x000fe40000000f00 */
[----:B------:R-:W-:-:S07]  /*d4c0*/  MOV R69, R233 ;  /* 0x000000e900457202 */ /* 0x000fce0000000f00 */
[----:B------:R-:W-:Y:S05]  /*d4d0*/  WARPSYNC.COLLECTIVE R71, `(.L_x_7783) ;  /* 0x0000000047087348 */ /* 0x000fea0003c00000 */
[----:B------:R0:W1:Y:S02]  /*d4e0*/  SHFL.DOWN P0, R233, R252, R251, R68 ;  /* 0x080000fbfce97389 */ /* 0x0000640000000044 */
[----:B01----:R-:W-:Y:S05]  /*d4f0*/  ENDCOLLECTIVE ;  /* 0x000000000000791b */ /* 0x003fea0003800000 */
.L_x_7783:
[----:B------:R-:W-:Y:S02]  /*d500*/  MOV R252, R247 ;  /* 0x000000f700fc7202 */ /* 0x000fe40000000f00 */
[----:B------:R-:W-:-:S07]  /*d510*/  MOV R70, R233 ;  /* 0x000000e900467202 */ /* 0x000fce0000000f00 */
[----:B------:R-:W-:Y:S05]  /*d520*/  WARPSYNC.COLLECTIVE R71, `(.L_x_7784) ;  /* 0x0000000047087348 */ /* 0x000fea0003c00000 */
[----:B------:R0:W1:Y:S02]  /*d530*/  SHFL.DOWN P0, R233, R252, R251, R68 ;  /* 0x080000fbfce97389 */ /* 0x0000640000000044 */
[----:B01----:R-:W-:Y:S05]  /*d540*/  ENDCOLLECTIVE ;  /* 0x000000000000791b */ /* 0x003fea0003800000 */
.L_x_7784:
[----:B------:R-:W-:Y:S02]  /*d550*/  MOV R252, R248 ;  /* 0x000000f800fc7202 */ /* 0x000fe40000000f00 */
[----:B------:R-:W-:-:S07]  /*d560*/  MOV R123, R233 ;  /* 0x000000e9007b7202 */ /* 0x000fce0000000f00 */
[----:B------:R-:W-:Y:S05]  /*d570*/  WARPSYNC.COLLECTIVE R71, `(.L_x_7785) ;  /* 0x0000000047087348 */ /* 0x000fea0003c00000 */
[----:B------:R0:W1:Y:S02]  /*d580*/  SHFL.DOWN P0, R233, R252, R251, R68 ;  /* 0x080000fbfce97389 */ /* 0x0000640000000044 */
[----:B01----:R-:W-:Y:S05]  /*d590*/  ENDCOLLECTIVE ;  /* 0x000000000000791b */ /* 0x003fea0003800000 */
.L_x_7785:
[----:B------:R-:W-:Y:S01]  /*d5a0*/  MOV R68, R233 ;  /* 0x000000e900447202 */ /* 0x000fe20000000f00 */
[----:B------:R-:W-:Y:S06]  /*d5b0*/  BRA `(.L_x_7786) ;  /* 0xffffff9400647947 */ /* 0x000fec000383ffff */
.L_x_7648:
        /* <DEDUP_REMOVED lines=8> */
.L_x_7788:
[----:B------:R-:W-:Y:S05]  /*d640*/  BSYNC B0 ;  /* 0x0000000000007941 */ /* 0x000fea0003800000 */
.L_x_7787:
        /* <DEDUP_REMOVED lines=8> */
.L_x_7789:
[----:B------:R-:W-:Y:S02]  /*d6d0*/  MOV R252, R247 ;  /* 0x000000f700fc7202 */ /* 0x000fe40000000f00 */
[----:B------:R-:W-:-:S07]  /*d6e0*/  MOV R70, R233 ;  /* 0x000000e900467202 */ /* 0x000fce0000000f00 */
[----:B------:R-:W-:Y:S05]  /*d6f0*/  WARPSYNC.COLLECTIVE R71, `(.L_x_7790) ;  /* 0x0000000047087348 */ /* 0x000fea0003c00000 */
[----:B------:R0:W1:Y:S02]  /*d700*/  SHFL.DOWN P0, R233, R252, R251, R68 ;  /* 0x080000fbfce97389 */ /* 0x0000640000000044 */
[----:B01----:R-:W-:Y:S05]  /*d710*/  ENDCOLLECTIVE ;  /* 0x000000000000791b */ /* 0x003fea0003800000 */
.L_x_7790:
[----:B------:R-:W-:Y:S02]  /*d720*/  MOV R252, R248 ;  /* 0x000000f800fc7202 */ /* 0x000fe40000000f00 */
[----:B------:R-:W-:-:S07]  /*d730*/  MOV R123, R233 ;  /* 0x000000e9007b7202 */ /* 0x000fce0000000f00 */
[----:B------:R-:W-:Y:S05]  /*d740*/  WARPSYNC.COLLECTIVE R71, `(.L_x_7791) ;  /* 0x0000000047087348 */ /* 0x000fea0003c00000 */
[----:B------:R0:W1:Y:S02]  /*d750*/  SHFL.DOWN P0, R233, R252, R251, R68 ;  /* 0x080000fbfce97389 */ /* 0x0000640000000044 */
[----:B01----:R-:W-:Y:S05]  /*d760*/  ENDCOLLECTIVE ;  /* 0x000000000000791b */ /* 0x003fea0003800000 */
.L_x_7791:
[----:B------:R-:W-:Y:S01]  /*d770*/  MOV R71, R233 ;  /* 0x000000e900477202 */ /* 0x000fe20000000f00 */
[----:B------:R-:W-:Y:S06]  /*d780*/  BRA `(.L_x_7792) ;  /* 0xffffff9400447947 */ /* 0x000fec000383ffff */
.L_x_7651:
        /* <DEDUP_REMOVED lines=8> */
.L_x_7794:
[----:B------:R-:W-:Y:S05]  /*d810*/  BSYNC B0 ;  /* 0x0000000000007941 */ /* 0x000fea0003800000 */
.L_x_7793:
        /* <DEDUP_REMOVED lines=8> */
.L_x_7795:
[----:B------:R-:W-:Y:S02]  /*d8a0*/  MOV R252, R247 ;  /* 0x000000f700fc7202 */ /* 0x000fe40000000f00 */
[----:B------:R-:W-:-:S07]  /*d8b0*/  MOV R70, R233 ;  /* 0x000000e900467202 */ /* 0x000fce0000000f00 */
[----:B------:R-:W-:Y:S05]  /*d8c0*/  WARPSYNC.COLLECTIVE R71, `(.L_x_7796) ;  /* 0x0000000047087348 */ /* 0x000fea0003c00000 */
[----:B------:R0:W1:Y:S02]  /*d8d0*/  SHFL.DOWN P0, R233, R252, R251, R68 ;  /* 0x080000fbfce97389 */ /* 0x0000640000000044 */
[----:B01----:R-:W-:Y:S05]  /*d8e0*/  ENDCOLLECTIVE ;  /* 0x000000000000791b */ /* 0x003fea0003800000 */
.L_x_7796:
[----:B------:R-:W-:Y:S02]  /*d8f0*/  MOV R252, R248 ;  /* 0x000000f800fc7202 */ /* 0x000fe40000000f00 */
[----:B------:R-:W-:-:S07]  /*d900*/  MOV R123, R233 ;  /* 0x000000e9007b7202 */ /* 0x000fce0000000f00 */
[----:B------:R-:W-:Y:S05]  /*d910*/  WARPSYNC.COLLECTIVE R71, `(.L_x_7797) ;  /* 0x0000000047087348 */ /* 0x000fea0003c00000 */
[----:B------:R0:W1:Y:S02]  /*d920*/  SHFL.DOWN P0, R233, R252, R251, R68 ;  /* 0x080000fbfce97389 */ /* 0x0000640000000044 */
[----:B01----:R-:W-:Y:S05]  /*d930*/  ENDCOLLECTIVE ;  /* 0x000000000000791b */ /* 0x003fea0003800000 */
.L_x_7797:
[----:B------:R-:W-:Y:S01]  /*d940*/  MOV R71, R233 ;  /* 0x000000e900477202 */ /* 0x000fe20000000f00 */
[----:B------:R-:W-:Y:S06]  /*d950*/  BRA `(.L_x_7798) ;  /* 0xffffff9400247947 */ /* 0x000fec000383ffff */
.L_x_7654:
        /* <DEDUP_REMOVED lines=8> */
.L_x_7800:
[----:B------:R-:W-:Y:S05]  /*d9e0*/  BSYNC B0 ;  /* 0x0000000000007941 */ /* 0x000fea0003800000 */
.L_x_7799:
        /* <DEDUP_REMOVED lines=8> */
.L_x_7801:
[----:B------:R-:W-:Y:S02]  /*da70*/  MOV R252, R247 ;  /* 0x000000f700fc7202 */ /* 0x000fe40000000f00 */
[----:B------:R-:W-:-:S07]  /*da80*/  MOV R70, R233 ;  /* 0x000000e900467202 */ /* 0x000fce0000000f00 */
[----:B------:R-:W-:Y:S05]  /*da90*/  WARPSYNC.COLLECTIVE R71, `(.L_x_7802) ;  /* 0x0000000047087348 */ /* 0x000fea0003c00000 */
[----:B------:R0:W1:Y:S02]  /*daa0*/  SHFL.DOWN P0, R233, R252, R251, R68 ;  /* 0x080000fbfce97389 */ /* 0x0000640000000044 */
[----:B01----:R-:W-:Y:S05]  /*dab0*/  ENDCOLLECTIVE ;  /* 0x000000000000791b */ /* 0x003fea0003800000 */
.L_x_7802:
[----:B------:R-:W-:Y:S02]  /*dac0*/  MOV R252, R248 ;  /* 0x000000f800fc7202 */ /* 0x000fe40000000f00 */
[----:B------:R-:W-:-:S07]  /*dad0*/  MOV R123, R233 ;  /* 0x000000e9007b7202 */ /* 0x000fce0000000f00 */
[----:B------:R-:W-:Y:S05]  /*dae0*/  WARPSYNC.COLLECTIVE R71, `(.L_x_7803) ;  /* 0x0000000047087348 */ /* 0x000fea0003c00000 */
[----:B------:R0:W1:Y:S02]  /*daf0*/  SHFL.DOWN P0, R233, R252, R251, R68 ;  /* 0x080000fbfce97389 */ /* 0x0000640000000044 */
[----:B01----:R-:W-:Y:S05]  /*db00*/  ENDCOLLECTIVE ;  /* 0x000000000000791b */ /* 0x003fea0003800000 */
.L_x_7803:
[----:B------:R-:W-:Y:S01]  /*db10*/  MOV R71, R233 ;  /* 0x000000e900477202 */ /* 0x000fe20000000f00 */
[----:B------:R-:W-:Y:S06]  /*db20*/  BRA `(.L_x_7804) ;  /* 0xffffff9400047947 */ /* 0x000fec000383ffff */
.L_x_7657:
        /* <DEDUP_REMOVED lines=8> */
.L_x_7806:
[----:B------:R-:W-:Y:S05]  /*dbb0*/  BSYNC B0 ;  /* 0x0000000000007941 */ /* 0x000fea0003800000 */
.L_x_7805:
        /* <DEDUP_REMOVED lines=8> */
.L_x_7807:
[----:B------:R-:W-:Y:S02]  /*dc40*/  MOV R252, R247 ;  /* 0x000000f700fc7202 */ /* 0x000fe40000000f00 */
[----:B------:R-:W-:-:S07]  /*dc50*/  MOV R70, R233 ;  /* 0x000000e900467202 */ /* 0x000fce0000000f00 */
[----:B------:R-:W-:Y:S05]  /*dc60*/  WARPSYNC.COLLECTIVE R71, `(.L_x_7808) ;  /* 0x0000000047087348 */ /* 0x000fea0003c00000 */
[----:B------:R0:W1:Y:S02]  /*dc70*/  SHFL.DOWN P0, R233, R252, R251, R68 ;  /* 0x080000fbfce97389 */ /* 0x0000640000000044 */
[----:B01----:R-:W-:Y:S05]  /*dc80*/  ENDCOLLECTIVE ;  /* 0x000000000000791b */ /* 0x003fea0003800000 */
.L_x_7808:
[----:B------:R-:W-:Y:S02]  /*dc90*/  MOV R252, R248 ;  /* 0x000000f800fc7202 */ /* 0x000fe40000000f00 */
[----:B------:R-:W-:-:S07]  /*dca0*/  MOV R123, R233 ;  /* 0x000000e9007b7202 */ /* 0x000fce0000000f00 */
[----:B------:R-:W-:Y:S05]  /*dcb0*/  WARPSYNC.COLLECTIVE R71, `(.L_x_7809) ;  /* 0x0000000047087348 */ /* 0x000fea0003c00000 */
[----:B------:R0:W1:Y:S02]  /*dcc0*/  SHFL.DOWN P0, R233, R252, R251, R68 ;  /* 0x080000fbfce97389 */ /* 0x0000640000000044 */
[----:B01----:R-:W-:Y:S05]  /*dcd0*/  ENDCOLLECTIVE ;  /* 0x000000000000791b */ /* 0x003fea0003800000 */
.L_x_7809:
[----:B------:R-:W-:Y:S01]  /*dce0*/  MOV R71, R233 ;  /* 0x000000e900477202 */ /* 0x000fe20000000f00 */
[----:B------:R-:W-:Y:S06]  /*dcf0*/  BRA `(.L_x_7810) ;  /* 0xffffff9000e47947 */ /* 0x000fec000383ffff */
.L_x_7660:
        /* <DEDUP_REMOVED lines=8> */
.L_x_7812:
[----:B------:R-:W-:Y:S05]  /*dd80*/  BSYNC B0 ;  /* 0x0000000000007941 */ /* 0x000fea0003800000 */
.L_x_7811:
        /* <DEDUP_REMOVED lines=10> */
.L_x_7813:
[----:B------:R-:W-:Y:S02]  /*de30*/  MOV R70, R247 ;  /* 0x000000f700467202 */ /* 0x000fe40000000f00 */
[----:B------:R-:W-:-:S07]  /*de40*/  MOV R242, R233 ;  /* 0x000000e900f27202 */ /* 0x000fce0000000f00 */
[----:B------:R-:W-:Y:S05]  /*de50*/  WARPSYNC.COLLECTIVE R71, `(.L_x_7814) ;  /* 0x0000000047087348 */ /* 0x000fea0003c00000 */
[----:B------:R0:W1:Y:S02]  /*de60*/  SHFL.IDX P3, R233, R70, R69, R68 ;  /* 0x0000004546e97389 */ /* 0x0000640000060044 */
[----:B01----:R-:W-:Y:S05]  /*de70*/  ENDCOLLECTIVE ;  /* 0x000000000000791b */ /* 0x003fea0003800000 */
.L_x_7814:
[----:B------:R-:W-:-:S04]  /*de80*/  FMUL.FTZ R243, R63, R242 ;  /* 0x000000f23ff37220 */ /* 0x000fc80000410000 */
[----:B------:R-:W-:Y:S01]  /*de90*/  FFMA.FTZ R244, R62, R123, -R243 ;  /* 0x0000007b3ef47223 */ /* 0x000fe200000108f3 */
[----:B------:R-:W-:-:S04]  /*dea0*/  FMUL.FTZ R243, R61, R242 ;  /* 0x000000f23df37220 */ /* 0x000fc80000410000 */
[CC--:B------:R-:W-:Y:S01]  /*deb0*/  FFMA.FTZ R243, R60.reuse, R123.reuse, -R243 ;  /* 0x0000007b3cf37223 */ /* 0x0c0fe200000108f3 */
        /* <DEDUP_REMOVED lines=11> */
.L_x_7815:
[----:B------:R-:W-:Y:S01]  /*df70*/  MOV R70, R60 ;  /* 0x0000003c00467202 */ /* 0x000fe20000000f00 */
[----:B------:R-:W-:-:S07]  /*df80*/  FADD.FTZ R123, R233, R123 ;  /* 0x0000007be97b7221 */ /* 0x000fce0000010000 */
[----:B------:R-:W-:Y:S05]  /*df90*/  WARPSYNC.COLLECTIVE R71, `(.L_x_7816) ;  /* 0x0000000047087348 */ /* 0x000fea0003c00000 */
[----:B------:R0:W1:Y:S02]  /*dfa0*/  SHFL.DOWN P0, R233, R252, R251, R68 ;  /* 0x080000fbfce97389 */ /* 0x0000640000000044 */
[----:B01----:R-:W-:Y:S05]  /*dfb0*/  ENDCOLLECTIVE ;  /* 0x000000000000791b */ /* 0x003fea0003800000 */
.L_x_7816:
[----:B------:R-:W-:Y:S02]  /*dfc0*/  MOV R252, R246 ;  /* 0x000000f600fc7202 */ /* 0x000fe40000000f00 */
[----:B------:R-:W-:-:S07]  /*dfd0*/  MOV R245, R233 ;  /* 0x000000e900f57202 */ /* 0x000fce0000000f00 */
[----:B------:R-:W-:Y:S05]  /*dfe0*/  WARPSYNC.COLLECTIVE R71, `(.L_x_7817) ;  /* 0x0000000047087348 */ /* 0x000fea0003c00000 */
[----:B------:R0:W1:Y:S02]  /*dff0*/  SHFL.DOWN P0, R233, R252, R251, R68 ;  /* 0x080000fbfce97389 */ /* 0x0000640000000044 */
[----:B01----:R-:W-:Y:S05]  /*e000*/  ENDCOLLECTIVE ;  /* 0x000000000000791b */ /* 0x003fea0003800000 */
.L_x_7817:
[----:B------:R-:W-:Y:S02]  /*e010*/  MOV R252, R247 ;  /* 0x000000f700fc7202 */ /* 0x000fe40000000f00 */
[----:B------:R-:W-:-:S07]  /*e020*/  MOV R246, R233 ;  /* 0x000000e900f67202 */ /* 0x000fce0000000f00 */
[----:B------:R-:W-:Y:S05]  /*e030*/  WARPSYNC.COLLECTIVE R71, `(.L_x_7818) ;  /* 0x0000000047087348 */ /* 0x000fea0003c00000 */
[----:B------:R0:W1:Y:S02]  /*e040*/  SHFL.DOWN P0, R233, R252, R251, R68 ;  /* 0x080000fbfce97389 */ /* 0x0000640000000044 */
[----:B01----:R-:W-:Y:S05]  /*e050*/  ENDCOLLECTIVE ;  /* 0x000000000000791b */ /* 0x003fea0003800000 */
.L_x_7818:
[----:B------:R-:W-:Y:S02]  /*e060*/  MOV R252, R248 ;  /* 0x000000f800fc7202 */ /* 0x000fe40000000f00 */
[----:B------:R-:W-:-:S07]  /*e070*/  MOV R247, R233 ;  /* 0x000000e900f77202 */ /* 0x000fce0000000f00 */
[----:B------:R-:W-:Y:S05]  /*e080*/  WARPSYNC.COLLECTIVE R71, `(.L_x_7819) ;  /* 0x0000000047087348 */ /* 0x000fea0003c00000 */
[----:B------:R0:W1:Y:S02]  /*e090*/  SHFL.DOWN P0, R233, R252, R251, R68 ;  /* 0x080000fbfce97389 */ /* 0x0000640000000044 */
[----:B01----:R-:W-:Y:S05]  /*e0a0*/  ENDCOLLECTIVE ;  /* 0x000000000000791b */ /* 0x003fea0003800000 */
.L_x_7819:
[----:B------:R-:W-:-:S07]  /*e0b0*/  MOV R248, R233 ;  /* 0x000000e900f87202 */ /* 0x000fce0000000f00 */
[----:B------:R-:W-:Y:S05]  /*e0c0*/  WARPSYNC.COLLECTIVE R71, `(.L_x_7820) ;  /* 0x0000000047087348 */ /* 0x000fea0003c00000 */
[----:B------:R0:W1:Y:S02]  /*e0d0*/  SHFL.IDX P3, R233, R70, R69, R68 ;  /* 0x0000004546e97389 */ /* 0x0000640000060044 */
[----:B01----:R-:W-:Y:S05]  /*e0e0*/  ENDCOLLECTIVE ;  /* 0x000000000000791b */ /* 0x003fea0003800000 */
.L_x_7820:
[----:B------:R-:W-:Y:S02]  /*e0f0*/  MOV R70, R61 ;  /* 0x0000003d00467202 */ /* 0x000fe40000000f00 */
[----:B------:R-:W-:-:S07]  /*e100*/  MOV R60, R233 ;  /* 0x000000e9003c7202 */ /* 0x000fce0000000f00 */
[----:B------:R-:W-:Y:S05]  /*e110*/  WARPSYNC.COLLECTIVE R71, `(.L_x_7821) ;  /* 0x0000000047087348 */ /* 0x000fea0003c00000 */
[----:B------:R0:W1:Y:S02]  /*e120*/  SHFL.IDX P3, R233, R70, R69, R68 ;  /* 0x0000004546e97389 */ /* 0x0000640000060044 */
[----:B01----:R-:W-:Y:S05]  /*e130*/  ENDCOLLECTIVE ;  /* 0x000000000000791b */ /* 0x003fea0003800000 */
.L_x_7821:
[----:B------:R-:W-:Y:S02]  /*e140*/  MOV R70, R62 ;  /* 0x0000003e00467202 */ /* 0x000fe40000000f00 */
[----:B------:R-:W-:-:S07]  /*e150*/  MOV R61, R233 ;  /* 0x000000e9003d7202 */ /* 0x000fce0000000f00 */
[----:B------:R-:W-:Y:S05]  /*e160*/  WARPSYNC.COLLECTIVE R71, `(.L_x_7822) ;  /* 0x0000000047087348 */ /* 0x000fea0003c00000 */
[----:B------:R0:W1:Y:S02]  /*e170*/  SHFL.IDX P3, R233, R70, R69, R68 ;  /* 0x0000004546e97389 */ /* 0x0000640000060044 */
[----:B01----:R-:W-:Y:S05]  /*e180*/  ENDCOLLECTIVE ;  /* 0x000000000000791b */ /* 0x003fea0003800000 */
.L_x_7822:
[----:B------:R-:W-:Y:S02]  /*e190*/  MOV R70, R63 ;  /* 0x0000003f00467202 */ /* 0x000fe40000000f00 */
[----:B------:R-:W-:-:S07]  /*e1a0*/  MOV R62, R233 ;  /* 0x000000e9003e7202 */ /* 0x000fce0000000f00 */
[----:B------:R-:W-:Y:S05]  /*e1b0*/  WARPSYNC.COLLECTIVE R71, `(.L_x_7823) ;  /* 0x0000000047087348 */ /* 0x000fea0003c00000 */
[----:B------:R0:W1:Y:S02]  /*e1c0*/  SHFL.IDX P3, R233, R70, R69, R68 ;  /* 0x0000004546e97389 */ /* 0x0000640000060044 */
[----:B01----:R-:W-:Y:S05]  /*e1d0*/  ENDCOLLECTIVE ;  /* 0x000000000000791b */ /* 0x003fea0003800000 */
.L_x_7823:
[----:B------:R-:W-:Y:S01]  /*e1e0*/  MOV R63, R233 ;  /* 0x000000e9003f7202 */ /* 0x000fe20000000f00 */
[----:B------:R-:W-:Y:S06]  /*e1f0*/  BRA `(.L_x_7824) ;  /* 0xffffff9000407947 */ /* 0x000fec000383ffff */
.L_x_7825:
        /* <DEDUP_REMOVED lines=16> */
.L_x_18696:


//--------------------- .text._Z25selective_scan_bwd_kernelI32Selective_Scan_bwd_kernel_traitsILi64ELi16ELb0ELb1ELb0ELb0ELb1EfN3c107complexIfEEEEv12SSMParamsBwd --------------------------
	.section	.text._Z25selective_scan_bwd_kernelI32Selective_Scan_bwd_kernel_traitsILi64ELi16ELb0ELb1ELb0ELb0ELb1EfN3c107complexIfEEEEv12SSMParamsBwd,"ax",@progbits
	.align	128
        .global         _Z25selective_scan_bwd_kernelI32Selective_Scan_bwd_kernel_traitsILi64ELi16ELb0ELb1ELb0ELb0ELb1EfN3c107complexIfEEEEv12SSMParamsBwd
        .type           _Z25selective_scan_bwd_kernelI32Selective_Scan_bwd_kernel_traitsILi64ELi16ELb0ELb1ELb0ELb0ELb1EfN3c107complexIfEEEEv12SSMParamsBwd,@function
        .size           _Z25selective_scan_bwd_kernelI32Selective_Scan_bwd_kernel_traitsILi64ELi16ELb0ELb1ELb0ELb0ELb1EfN3c107complexIfEEEEv12SSMParamsBwd,(.L_x_18697 - _Z25selective_scan_bwd_kernelI32Selective_Scan_bwd_kernel_traitsILi64ELi16ELb0ELb1ELb0ELb0ELb1EfN3c107complexIfEEEEv12SSMParamsBwd)
        .other          _Z25selective_scan_bwd_kernelI32Selective_Scan_bwd_kernel_traitsILi64ELi16ELb0ELb1ELb0ELb0ELb1EfN3c107complexIfEEEEv12SSMParamsBwd,@"STO_CUDA_ENTRY STV_DEFAULT"
_Z25selective_scan_bwd_kernelI32Selective_Scan_bwd_kernel_traitsILi64ELi16ELb0ELb1ELb0ELb0ELb1EfN3c107complexIfEEEEv12SSMParamsBwd:
.text._Z25selective_scan_bwd_kernelI32Selective_Scan_bwd_kernel_traitsILi64ELi16ELb0ELb1ELb0ELb0ELb1EfN3c107complexIfEEEEv12SSMParamsBwd:
        /* <DEDUP_REMOVED lines=143> */
.L_x_7927:
        /* <DEDUP_REMOVED lines=13> */
[----:B----4-:R-:W4:Y:S01]  /*09c0*/  LDCU UR29, c[0x0][0x388] ;  /* 0x00007100ff1d77ac */ /* 0x010f220008000800 */
        /* <DEDUP_REMOVED lines=53> */
[----:B------:R-:W-:Y:S01]  /*0d20*/  HFMA2 R76, -RZ, RZ, 0, 0 ;  /* 0x00000000ff4c7431 */ /* 0x000fe200000001ff */
[----:B------:R-:W-:Y:S01]  /*0d30*/  MOV R99, RZ ;  /* 0x000000ff00637202 */ /* 0x000fe20000000f00 */
[----:B------:R-:W-:Y:S01]  /*0d40*/  HFMA2 R78, -RZ, RZ, 0, 0 ;  /* 0x00000000ff4e7431 */ /* 0x000fe200000001ff */
[----:B------:R-:W-:-:S02]  /*0d50*/  IADD3.X R11, PT, PT, RZ, UR24, RZ, P0, !PT ;  /* 0x00000018ff0b7c10 */ /* 0x000fc400087fe4ff */
[----:B------:R-:W-:Y:S02]  /*0d60*/  MOV R101, RZ ;  /* 0x000000ff00657202 */ /* 0x000fe40000000f00 */
[----:B------:R-:W-:Y:S02]  /*0d70*/  CS2R R102, SRZ ;  /* 0x0000000000667805 */ /* 0x000fe4000001ff00 */
[----:B------:R-:W-:Y:S02]  /*0d80*/  ISETP.GE.AND P0, PT, R26, UR17, PT ;  /* 0x000000111a007c0c */ /* 0x000fe4000bf06270 */
[----:B------:R-:W-:Y:S02]  /*0d90*/  CS2R R108, SRZ ;  /* 0x00000000006c7805 */ /* 0x000fe4000001ff00 */
[----:B------:R-:W-:Y:S01]  /*0da0*/  MOV R107, RZ ;  /* 0x000000ff006b7202 */ /* 0x000fe20000000f00 */
[----:B------:R-:W-:Y:S01]  /*0db0*/  HFMA2 R104, -RZ, RZ, 0, 0 ;  /* 0x00000000ff687431 */ /* 0x000fe200000001ff */
[----:B------:R-:W-:Y:S01]  /*0dc0*/  MOV R111, RZ ;  /* 0x000000ff006f7202 */ /* 0x000fe20000000f00 */
[----:B------:R-:W3:Y:S01]  /*0dd0*/  LDCU.64 UR14, c[0x0][0x508] ;  /* 0x0000a100ff0e77ac */ /* 0x000ee20008000a00 */
[----:B------:R-:W4:Y:S05]  /*0de0*/  LDCU.64 UR18, c[0x0][0x510] ;  /* 0x0000a200ff1277ac */ /* 0x000f2a0008000a00 */
[----:B------:R-:W5:Y:S01]  /*0df0*/  @!P0 LDG.E R30, desc[UR30][R28.64+0x80] ;  /* 0x0000801e1c1e8981 */ /* 0x000f62000c1e1900 */
[----:B------:R-:W-:-:S02]  /*0e00*/  ISETP.GE.AND P0, PT, R17, UR17, PT ;  /* 0x0000001111007c0c */ /* 0x000fc4000bf06270 */
[----:B------:R-:W-:Y:S02]  /*0e10*/  LOP3.LUT R12, R3, 0x40, RZ, 0xfc, !PT ;  /* 0x00000040030c7812 */ /* 0x000fe400078efcff */
[----:B------:R-:W-:Y:S02]  /*0e20*/  ISETP.GE.AND P2, PT, R16, UR17, PT ;  /* 0x0000001110007c0c */ /* 0x000fe4000bf46270 */
[----:B------:R-:W-:Y:S02]  /*0e30*/  ISETP.GE.AND P3, PT, R15, UR17, PT ;  /* 0x000000110f007c0c */ /* 0x000fe4000bf66270 */
[----:B------:R-:W-:-:S05]  /*0e40*/  ISETP.GE.AND P4, PT, R14, UR17, PT ;  /* 0x000000110e007c0c */ /* 0x000fca000bf86270 */
[----:B------:R-:W3:Y:S01]  /*0e50*/  @!P0 LDG.E R35, desc[UR30][R28.64+0x380] ;  /* 0x0003801e1c238981 */ /* 0x000ee2000c1e1900 */
[----:B------:R-:W-:Y:S02]  /*0e60*/  ISETP.GE.AND P0, PT, R18, UR17, PT ;  /* 0x0000001112007c0c */ /* 0x000fe4000bf06270 */
[----:B------:R-:W-:Y:S01]  /*0e70*/  ISETP.GE.AND P5, PT, R13, UR17, PT ;  /* 0x000000110d007c0c */ /* 0x000fe2000bfa6270 */
[----:B------:R-:W4:Y:S01]  /*0e80*/  @!P2 LDG.E R36, desc[UR30][R28.64+0x300] ;  /* 0x0003001e1c24a981 */ /* 0x000f22000c1e1900 */
[----:B------:R-:W-:Y:S02]  /*0e90*/  ISETP.GE.AND P6, PT, R12, UR17, PT ;  /* 0x000000110c007c0c */ /* 0x000fe4000bfc6270 */
[----:B------:R-:W-:Y:S01]  /*0ea0*/  IADD3 R8, P1, PT, R8, UR25, RZ ;  /* 0x0000001908087c10 */ /* 0x000fe2000ff3e0ff */
[----:B------:R-:W3:Y:S01]  /*0eb0*/  @!P3 LDG.E R33, desc[UR30][R28.64+0x280] ;  /* 0x0002801e1c21b981 */ /* 0x000ee2000c1e1900 */
[----:B------:R-:W-:Y:S02]  /*0ec0*/  ISETP.GE.AND P2, PT, R21, UR17, PT ;  /* 0x0000001115007c0c */ /* 0x000fe4000bf46270 */
[----:B------:R-:W-:Y:S01]  /*0ed0*/  IADD3.X R9, PT, PT, RZ, UR26, RZ, P1, !PT ;  /* 0x0000001aff097c10 */ /* 0x000fe20008ffe4ff */
[----:B------:R-:W4:Y:S01]  /*0ee0*/  @!P4 LDG.E R34, desc[UR30][R28.64+0x200] ;  /* 0x0002001e1c22c981 */ /* 0x000f22000c1e1900 */
[----:B------:R-:W-:-:S03]  /*0ef0*/  ISETP.GE.AND P1, PT, R20, UR17, PT ;  /* 0x0000001114007c0c */ /* 0x000fc6000bf26270 */
[----:B------:R-:W3:Y:S01]  /*0f00*/  @!P0 LDG.E R38, desc[UR30][R28.64+0x400] ;  /* 0x0004001e1c268981 */ /* 0x000ee2000c1e1900 */
[----:B------:R-:W-:Y:S02]  /*0f10*/  ISETP.GE.AND P0, PT, R19, UR17, PT ;  /* 0x0000001113007c0c */ /* 0x000fe4000bf06270 */
[----:B------:R-:W-:Y:S01]  /*0f20*/  ISETP.GE.AND P3, PT, R22, UR17, PT ;  /* 0x0000001116007c0c */ /* 0x000fe2000bf66270 */
[----:B------:R-:W4:Y:S01]  /*0f30*/  @!P5 LDG.E R32, desc[UR30][R28.64+0x180] ;  /* 0x0001801e1c20d981 */ /* 0x000f22000c1e1900 */
[----:B------:R-:W-:Y:S02]  /*0f40*/  ISETP.GE.AND P4, PT, R23, UR17, PT ;  /* 0x0000001117007c0c */ /* 0x000fe4000bf86270 */
[----:B------:R-:W-:Y:S01]  /*0f50*/  ISETP.GE.AND P5, PT, R24, UR17, PT ;  /* 0x0000001118007c0c */ /* 0x000fe2000bfa6270 */
[----:B------:R-:W3:Y:S01]  /*0f60*/  @!P6 LDG.E R31, desc[UR30][R28.64+0x100] ;  /* 0x0001001e1c1fe981 */ /* 0x000ee2000c1e1900 */
[----:B------:R-:W-:-:S03]  /*0f70*/  ISETP.GE.AND P6, PT, R25, UR17, PT ;  /* 0x0000001119007c0c */ /* 0x000fc6000bfc6270 */
[----:B------:R-:W4:Y:S04]  /*0f80*/  @!P1 LDG.E R40, desc[UR30][R28.64+0x500] ;  /* 0x0005001e1c289981 */ /* 0x000f28000c1e1900 */
[----:B------:R-:W4:Y:S04]  /*0f90*/  @!P0 LDG.E R37, desc[UR30][R28.64+0x480] ;  /* 0x0004801e1c258981 */ /* 0x000f28000c1e1900 */
[----:B------:R-:W4:Y:S04]  /*0fa0*/  @!P2 LDG.E R39, desc[UR30][R28.64+0x580] ;  /* 0x0005801e1c27a981 */ /* 0x000f28000c1e1900 */
[----:B------:R-:W4:Y:S04]  /*0fb0*/  @!P3 LDG.E R41, desc[UR30][R28.64+0x600] ;  /* 0x0006001e1c29b981 */ /* 0x000f28000c1e1900 */
[----:B------:R-:W4:Y:S04]  /*0fc0*/  @!P4 LDG.E R42, desc[UR30][R28.64+0x680] ;  /* 0x0006801e1c2ac981 */ /* 0x000f28000c1e1900 */
[----:B------:R-:W4:Y:S04]  /*0fd0*/  @!P5 LDG.E R44, desc[UR30][R28.64+0x700] ;  /* 0x0007001e1c2cd981 */ /* 0x000f28000c1e1900 */
[----:B------:R1:W4:Y:S01]  /*0fe0*/  @!P6 LDG.E R43, desc[UR30][R28.64+0x780] ;  /* 0x0007801e1c2be981 */ /* 0x000322000c1e1900 */
        /* <DEDUP_REMOVED lines=64> */
[----:B-----5:R-:W-:Y:S04]  /*13f0*/  STS [R152+0x80], R30 ;  /* 0x0000801e98007388 */ /* 0x020fe80000000800 */
[----:B---3--:R-:W-:Y:S04]  /*1400*/  STS [R250+0x100], R31 ;  /* 0x0001001ffa007388 */ /* 0x008fe80000000800 */
[----:B----4-:R-:W-:Y:S04]  /*1410*/  STS [R249+0x180], R32 ;  /* 0x00018020f9007388 */ /* 0x010fe80000000800 */
        /* <DEDUP_REMOVED lines=54> */
[----:B----4-:R-:W-:Y:S01]  /*1780*/  HFMA2 R42, -RZ, RZ, 0, 0 ;  /* 0x00000000ff2a7431 */ /* 0x010fe200000001ff */
[----:B------:R-:W-:Y:S01]  /*1790*/  MOV R27, RZ ;  /* 0x000000ff001b7202 */ /* 0x000fe20000000f00 */
[----:B------:R-:W2:Y:S04]  /*17a0*/  @!P0 LDG.E R37, desc[UR30][R10.64+0x480] ;  /* 0x0004801e0a258981 */ /* 0x000ea8000c1e1900 */
[----:B------:R-:W3:Y:S04]  /*17b0*/  @!P1 LDG.E R38, desc[UR30][R10.64+0x500] ;  /* 0x0005001e0a269981 */ /* 0x000ee8000c1e1900 */
        /* <DEDUP_REMOVED lines=15> */
[----:B------:R-:W-:Y:S02]  /*18b0*/  MOV R51, RZ ;  /* 0x000000ff00337202 */ /* 0x000fe40000000f00 */
[----:B------:R-:W-:Y:S02]  /*18c0*/  CS2R R54, SRZ ;  /* 0x0000000000367805 */ /* 0x000fe4000001ff00 */
[----:B------:R-:W-:Y:S01]  /*18d0*/  MOV R56, RZ ;  /* 0x000000ff00387202 */ /* 0x000fe20000000f00 */
[----:B-----5:R-:W-:Y:S04]  /*18e0*/  STS [R153], R28 ;  /* 0x0000001c99007388 */ /* 0x020fe80000000800 */
[----:B------:R-:W-:Y:S04]  /*18f0*/  STS [R152+0x80], R29 ;  /* 0x0000801d98007388 */ /* 0x000fe80000000800 */
[----:B------:R-:W-:Y:S04]  /*1900*/  STS [R250+0x100], R31 ;  /* 0x0001001ffa007388 */ /* 0x000fe80000000800 */
[----:B------:R0:W-:Y:S04]  /*1910*/  STS [R249+0x180], R30 ;  /* 0x0001801ef9007388 */ /* 0x0001e80000000800 */
[----:B------:R-:W-:Y:S04]  /*1920*/  STS [R241+0x200], R32 ;  /* 0x00020020f1007388 */ /* 0x000fe80000000800 */
[----:B------:R-:W-:Y:S04]  /*1930*/  STS [R240+0x280], R33 ;  /* 0x00028021f0007388 */ /* 0x000fe80000000800 */
[----:B------:R1:W-:Y:S04]  /*1940*/  STS [R239+0x300], R34 ;  /* 0x00030022ef007388 */ /* 0x0003e80000000800 */
[----:B------:R-:W-:Y:S04]  /*1950*/  STS [R238+0x380], R35 ;  /* 0x00038023ee007388 */ /* 0x000fe80000000800 */
[----:B------:R-:W-:Y:S04]  /*1960*/  STS [R237+0x400], R36 ;  /* 0x00040024ed007388 */ /* 0x000fe80000000800 */
[----:B--2---:R-:W-:Y:S04]  /*1970*/  STS [R236+0x480], R37 ;  /* 0x00048025ec007388 */ /* 0x004fe80000000800 */
[----:B---3--:R-:W-:Y:S04]  /*1980*/  STS [R235+0x500], R38 ;  /* 0x00050026eb007388 */ /* 0x008fe80000000800 */
[----:B----4-:R-:W-:Y:S04]  /*1990*/  STS [R234+0x580], R39 ;  /* 0x00058027ea007388 */ /* 0x010fe80000000800 */
        /* <DEDUP_REMOVED lines=33> */
[----:B------:R-:W-:Y:S01]  /*1bb0*/  ISETP.GE.AND P3, PT, R15, UR17, PT ;  /* 0x000000110f007c0c */ /* 0x000fe2000bf66270 */
[----:B-1----:R-:W-:Y:S01]  /*1bc0*/  HFMA2 R34, -RZ, RZ, 0, 0 ;  /* 0x00000000ff227431 */ /* 0x002fe200000001ff */
[----:B------:R-:W-:Y:S01]  /*1bd0*/  CS2R R32, SRZ ;  /* 0x0000000000207805 */ /* 0x000fe2000001ff00 */
[----:B--2---:R-:W-:Y:S01]  /*1be0*/  HFMA2 R27, -RZ, RZ, 0, 0 ;  /* 0x00000000ff1b7431 */ /* 0x004fe200000001ff */
        /* <DEDUP_REMOVED lines=25> */
[----:B------:R-:W-:Y:S02]  /*1d80*/  CS2R R60, SRZ ;  /* 0x00000000003c7805 */ /* 0x000fe4000001ff00 */
[----:B------:R-:W-:Y:S02]  /*1d90*/  CS2R R58, SRZ ;  /* 0x00000000003a7805 */ /* 0x000fe4000001ff00 */
        /* <DEDUP_REMOVED lines=88> */
[----:B------:R-:W-:Y:S04]  /*2320*/  LDS R68, [R95] ;  /* 0x000000005f447984 */ /* 0x000fe80000000800 */
[----:B------:R-:W2:Y:S04]  /*2330*/  LDS R67, [R95+0x4] ;  /* 0x000004005f437984 */ /* 0x000ea80000000800 */
[----:B------:R-:W-:Y:S04]  /*2340*/  LDS R66, [R95+0x8] ;  /* 0x000008005f427984 */ /* 0x000fe80000000800 */
[----:B------:R-:W-:Y:S04]  /*2350*/  LDS R65, [R95+0xc] ;  /* 0x00000c005f417984 */ /* 0x000fe80000000800 */
[----:B------:R-:W3:Y:S04]  /*2360*/  LDS R64, [R95+0x10] ;  /* 0x000010005f407984 */ /* 0x000ee80000000800 */
[----:B------:R-:W-:Y:S04]  /*2370*/  LDS R63, [R95+0x14] ;  /* 0x000014005f3f7984 */ /* 0x000fe80000000800 */
        /* <DEDUP_REMOVED lines=15> */
[----:B------:R-:W-:Y:S01]  /*2470*/  ISETP.GE.AND P1, PT, R13, UR17, PT ;  /* 0x000000110d007c0c */ /* 0x000fe2000bf26270 */
[----:B-1----:R-:W-:Y:S02]  /*2480*/  HFMA2 R70, -RZ, RZ, 0, 0 ;  /* 0x00000000ff467431 */ /* 0x002fe400000001ff */
        /* <DEDUP_REMOVED lines=22> */
[----:B------:R-:W-:Y:S01]  /*25f0*/  FMUL.FTZ R71, R68, -1.4426950216293334961 ;  /* 0xbfb8aa3b44477820 */ /* 0x000fe20000410000 */
[----:B---3--:R-:W-:-:S04]  /*2600*/  FMUL.FTZ R105, R64, -1.4426950216293334961 ;  /* 0xbfb8aa3b40697820 */ /* 0x008fc80000410000 */
[----:B------:R-:W0:Y:S01]  /*2610*/  MUFU.EX2 R72, R72 ;  /* 0x0000004800487308 */ /* 0x000e220000000800 */
[----:B------:R-:W-:-:S03]  /*2620*/  FMUL.FTZ R77, R66, -1.4426950216293334961 ;  /* 0xbfb8aa3b424d7820 */ /* 0x000fc60000410000 */
[----:B------:R-:W1:Y:S01]  /*2630*/  MUFU.EX2 R71, R71 ;  /* 0x0000004700477308 */ /* 0x000e620000000800 */
[----:B------:R-:W-:-:S03]  /*2640*/  FMUL.FTZ R100, R65, -1.4426950216293334961 ;  /* 0xbfb8aa3b41647820 */ /* 0x000fc60000410000 */
[----:B------:R-:W2:Y:S01]  /*2650*/  MUFU.EX2 R105, R105 ;  /* 0x0000006900697308 */ /* 0x000ea20000000800 */
[----:B----4-:R-:W-:-:S03]  /*2660*/  FMUL.FTZ R4, R62, -1.4426950216293334961 ;  /* 0xbfb8aa3b3e047820 */ /* 0x010fc60000410000 */
[----:B------:R-:W3:Y:S01]  /*2670*/  MUFU.EX2 R77, R77 ;  /* 0x0000004d004d7308 */ /* 0x000ee20000000800 */
[----:B0-----:R-:W-:-:S03]  /*2680*/  FADD.FTZ R72, R72, 1 ;  /* 0x3f80000048487421 */ /* 0x001fc60000010000 */
[----:B------:R-:W0:Y:S01]  /*2690*/  MUFU.EX2 R100, R100 ;  /* 0x0000006400647308 */ /* 0x000e220000000800 */
[----:B------:R-:W-:Y:S01]  /*26a0*/  FMUL.FTZ R106, R63, -1.4426950216293334961 ;  /* 0xbfb8aa3b3f6a7820 */ /* 0x000fe20000410000 */
[----:B-----5:R-:W-:Y:S01]  /*26b0*/  FMUL.FTZ R5, R61, -1.4426950216293334961 ;  /* 0xbfb8aa3b3d057820 */ /* 0x020fe20000410000 */
[----:B-1----:R-:W-:Y:S01]  /*26c0*/  FADD.FTZ R71, R71, 1 ;  /* 0x3f80000047477421 */ /* 0x002fe20000010000 */
[----:B------:R-:W1:Y:S04]  /*26d0*/  MUFU.EX2 R4, R4 ;  /* 0x0000000400047308 */ /* 0x000e680000000800 */
[----:B------:R-:W-:Y:S01]  /*26e0*/  MUFU.RCP R72, R72 ;  /* 0x0000004800487308 */ /* 0x000fe20000001000 */
[----:B--2---:R-:W-:Y:S01]  /*26f0*/  FADD.FTZ R105, R105, 1 ;  /* 0x3f80000069697421 */ /* 0x004fe20000010000 */
[----:B---3--:R-:W-:-:S06]  /*2700*/  FADD.FTZ R77, R77, 1 ;  /* 0x3f8000004d4d7421 */ /* 0x008fcc0000010000 */
[----:B------:R-:W2:Y:S04]  /*2710*/  MUFU.EX2 R106, R106 ;  /* 0x0000006a006a7308 */ /* 0x000ea80000000800 */
[----:B------:R-:W-:Y:S01]  /*2720*/  MUFU.EX2 R5, R5 ;  /* 0x0000000500057308 */ /* 0x000fe20000000800 */
[----:B0-----:R-:W-:-:S03]  /*2730*/  FADD.FTZ R100, R100, 1 ;  /* 0x3f80000064647421 */ /* 0x001fc60000010000 */
[----:B------:R-:W0:Y:S01]  /*2740*/  MUFU.RCP R71, R71 ;  /* 0x0000004700477308 */ /* 0x000e220000001000 */
[----:B------:R-:W-:Y:S01]  /*2750*/  FMUL.FTZ R110, R60, -1.4426950216293334961 ;  /* 0xbfb8aa3b3c6e7820 */ /* 0x000fe20000410000 */
[----:B------:R-:W-:Y:S01]  /*2760*/  FMUL.FTZ R112, R59, -1.4426950216293334961 ;  /* 0xbfb8aa3b3b707820 */ /* 0x000fe20000410000 */
[----:B------:R-:W-:Y:S01]  /*2770*/  FMUL.FTZ R113, R58, -1.4426950216293334961 ;  /* 0xbfb8aa3b3a717820 */ /* 0x000fe20000410000 */
[----:B------:R-:W-:-:S04]  /*2780*/  FMUL.FTZ R114, R6, -1.4426950216293334961 ;  /* 0xbfb8aa3b06727820 */ /* 0x000fc80000410000 */
[----:B------:R-:W3:Y:S01]  /*2790*/  MUFU.RCP R105, R105 ;  /* 0x0000006900697308 */ /* 0x000ee20000001000 */
[----:B-1----:R-:W-:Y:S01]  /*27a0*/  FADD.FTZ R4, R4, 1 ;  /* 0x3f80000004047421 */ /* 0x002fe20000010000 */
[----:B------:R-:W-:Y:S01]  /*27b0*/  FMUL.FTZ R115, R55, -1.4426950216293334961 ;  /* 0xbfb8aa3b37737820 */ /* 0x000fe20000410000 */
[----:B--2---:R-:W-:-:S05]  /*27c0*/  FADD.FTZ R106, R106, 1 ;  /* 0x3f8000006a6a7421 */ /* 0x004fca0000010000 */
[----:B------:R-:W-:Y:S01]  /*27d0*/  MUFU.RCP R77, R77 ;  /* 0x0000004d004d7308 */ /* 0x000fe20000001000 */
[----:B------:R-:W-:-:S07]  /*27e0*/  FMUL.FTZ R116, R57, -1.4426950216293334961 ;  /* 0xbfb8aa3b39747820 */ /* 0x000fce0000410000 */
[----:B------:R-:W1:Y:S08]  /*27f0*/  MUFU.RCP R100, R100 ;  /* 0x0000006400647308 */ /* 0x000e700000001000 */
[----:B------:R-:W-:Y:S04]  /*2800*/  MUFU.EX2 R110, R110 ;  /* 0x0000006e006e7308 */ /* 0x000fe80000000800 */
[----:B------:R-:W-:Y:S04]  /*2810*/  MUFU.EX2 R112, R112 ;  /* 0x0000007000707308 */ /* 0x000fe80000000800 */
[----:B------:R-:W-:Y:S04]  /*2820*/  MUFU.EX2 R113, R113 ;  /* 0x0000007100717308 */ /* 0x000fe80000000800 */
[----:B------:R-:W-:Y:S04]  /*2830*/  MUFU.EX2 R114, R114 ;  /* 0x0000007200727308 */ /* 0x000fe80000000800 */
[----:B------:R-:W2:Y:S04]  /*2840*/  MUFU.EX2 R115, R115 ;  /* 0x0000007300737308 */ /* 0x000ea80000000800 */
[----:B------:R-:W4:Y:S01]  /*2850*/  MUFU.RCP R106, R106 ;  /* 0x0000006a006a7308 */ /* 0x000f220000001000 */
[----:B------:R-:W-:-:S07]  /*2860*/  FMUL.FTZ R118, R56, -1.4426950216293334961 ;  /* 0xbfb8aa3b38767820 */ /* 0x000fce0000410000 */
[----:B------:R-:W-:Y:S01]  /*2870*/  MUFU.EX2 R117, R116 ;  /* 0x0000007400757308 */ /* 0x000fe20000000800 */
[----:B--2---:R-:W-:-:S03]  /*2880*/  FADD.FTZ R115, R115, 1 ;  /* 0x3f80000073737421 */ /* 0x004fc60000010000 */
[----:B------:R-:W2:Y:S04]  /*2890*/  MUFU.EX2 R123, R118 ;  /* 0x00000076007b7308 */ /* 0x000ea80000000800 */
[----:B------:R-:W-:Y:S01]  /*28a0*/  MUFU.RCP R138, R115 ;  /* 0x00000073008a7308 */ /* 0x000fe20000001000 */
[----:B------:R-:W-:-:S07]  /*28b0*/  FMUL.FTZ R119, R7, -1.4426950216293334961 ;  /* 0xbfb8aa3b07777820 */ /* 0x000fce0000410000 */
[----:B------:R-:W5:Y:S01]  /*28c0*/  MUFU.EX2 R127, R119 ;  /* 0x00000077007f7308 */ /* 0x000f620000000800 */
[----:B--2---:R-:W-:Y:S01]  /*28d0*/  FADD.FTZ R123, R123, 1 ;  /* 0x3f8000007b7b7421 */ /* 0x004fe20000010000 */
        /* <DEDUP_REMOVED lines=14> */
[----:B------:R1:W-:Y:S04]  /*29c0*/  STS [R97+0x700], R108 ;  /* 0x0007006c61007388 */ /* 0x0003e80000000800 */
[----:B------:R4:W-:Y:S01]  /*29d0*/  STS [R96+0x780], R111 ;  /* 0x0007806f60007388 */ /* 0x0009e20000000800 */
[----:B------:R-:W-:-:S03]  /*29e0*/  NOP ;  /* 0x0000000000007918 */ /* 0x000fc60000000000 */
[----:B------:R-:W5:Y:S04]  /*29f0*/  LDS R70, [R95+0x4] ;  /* 0x000004005f467984 */ /* 0x000f680000000800 */
[----:B------:R-:W5:Y:S04]  /*2a00*/  LDS R69, [R95] ;  /* 0x000000005f457984 */ /* 0x000f680000000800 */
[----:B------:R-:W5:Y:S04]  /*2a10*/  LDS R75, [R95+0x8] ;  /* 0x000008005f4b7984 */ /* 0x000f680000000800 */
[----:B------:R-:W5:Y:S04]  /*2a20*/  LDS R74, [R95+0xc] ;  /* 0x00000c005f4a7984 */ /* 0x000f680000000800 */
[----:B------:R-:W5:Y:S01]  /*2a30*/  LDS R73, [R95+0x10] ;  /* 0x000010005f497984 */ /* 0x000f620000000800 */
[----:B--2---:R2:W-:Y:S01]  /*2a40*/  MUFU.RCP R107, R4 ;  /* 0x00000004006b7308 */ /* 0x0045e20000001000 */
[----:B------:R-:W-:Y:S01]  /*2a50*/  FADD.FTZ R76, R5, 1 ;  /* 0x3f800000054c7421 */ /* 0x000fe20000010000 */
[----:B0-----:R-:W-:Y:S01]  /*2a60*/  FADD.FTZ R5, -R71, 1 ;  /* 0x3f80000047057421 */ /* 0x001fe20000010100 */
[----:B------:R-:W0:Y:S01]  /*2a70*/  LDS R99, [R95+0x18] ;  /* 0x000018005f637984 */ /* 0x000e220000000800 */
[----:B---3--:R-:W-:-:S03]  /*2a80*/  FADD.FTZ R109, R110, 1 ;  /* 0x3f8000006e6d7421 */ /* 0x008fc60000010000 */
[----:B------:R-:W-:Y:S01]  /*2a90*/  LDS R78, [R95+0x1c] ;  /* 0x00001c005f4e7984 */ /* 0x000fe20000000800 */
[----:B--2---:R-:W-:Y:S01]  /*2aa0*/  FADD.FTZ R4, -R72, 1 ;  /* 0x3f80000048047421 */ /* 0x004fe20000010100 */
[----:B-1----:R1:W2:Y:S01]  /*2ab0*/  MUFU.RCP R108, R76 ;  /* 0x0000004c006c7308 */ /* 0x0022a20000001000 */
[----:B----4-:R-:W-:Y:S01]  /*2ac0*/  FADD.FTZ R111, R113, 1 ;  /* 0x3f800000716f7421 */ /* 0x010fe20000010000 */
[----:B------:R-:W-:Y:S01]  /*2ad0*/  FADD.FTZ R103, R114, 1 ;  /* 0x3f80000072677421 */ /* 0x000fe20000010000 */
[----:B------:R-:W-:Y:S01]  /*2ae0*/  FFMA.FTZ R102, R67, R4, 1 ;  /* 0x3f80000043667423 */ /* 0x000fe20000010004 */
[----:B------:R-:W-:Y:S01]  /*2af0*/  FFMA.FTZ R5, R68, R5, 1 ;  /* 0x3f80000044057423 */ /* 0x000fe20000010005 */
[----:B------:R-:W-:Y:S04]  /*2b00*/  LDS R104, [R95+0x2c] ;  /* 0x00002c005f687984 */ /* 0x000fe80000000800 */
[----:B-1----:R-:W1:Y:S01]  /*2b10*/  LDS R76, [R95+0x14] ;  /* 0x000014005f4c7984 */ /* 0x002e620000000800 */
[----:B-----5:R-:W-:-:S04]  /*2b20*/  FMUL.FTZ R101, R53, R70 ;  /* 0x0000004635657220 */ /* 0x020fc80000410000 */
[----:B------:R-:W-:Y:S01]  /*2b30*/  FMUL.FTZ R101, R72, R101 ;  /* 0x0000006548657220 */ /* 0x000fe20000410000 */
[----:B------:R-:W-:-:S03]  /*2b40*/  FMUL.FTZ R4, R54, R69 ;  /* 0x0000004536047220 */ /* 0x000fc60000410000 */
[----:B------:R-:W-:Y:S01]  /*2b50*/  FMUL.FTZ R116, R101, R102 ;  /* 0x0000006665747220 */ /* 0x000fe20000410000 */
[----:B------:R-:W-:Y:S01]  /*2b60*/  FMUL.FTZ R4, R71, R4 ;  /* 0x0000000447047220 */ /* 0x000fe20000410000 */
[----:B------:R-:W-:Y:S01]  /*2b70*/  FADD.FTZ R101, -R105, 1 ;  /* 0x3f80000069657421 */ /* 0x000fe20000010100 */
[----:B------:R-:W-:Y:S01]  /*2b80*/  FADD.FTZ R110, R112, 1 ;  /* 0x3f800000706e7421 */ /* 0x000fe20000010000 */
[----:B------:R-:W-:Y:S01]  /*2b90*/  FADD.FTZ R102, -R100, 1 ;  /* 0x3f80000064667421 */ /* 0x000fe20000010100 */
[----:B------:R-:W-:Y:S01]  /*2ba0*/  FMUL.FTZ R4, R4, R5 ;  /* 0x0000000504047220 */ /* 0x000fe20000410000 */
[----:B------:R-:W-:Y:S01]  /*2bb0*/  FADD.FTZ R5, -R77, 1 ;  /* 0x3f8000004d057421 */ /* 0x000fe20000010100 */
[----:B------:R-:W-:Y:S01]  /*2bc0*/  FFMA.FTZ R122, R64, R101, 1 ;  /* 0x3f800000407a7423 */ /* 0x000fe20000010065 */
[----:B------:R-:W-:Y:S01]  /*2bd0*/  FMUL.FTZ R112, R52, R75 ;  /* 0x0000004b34707220 */ /* 0x000fe20000410000 */
[----:B------:R-:W-:Y:S01]  /*2be0*/  FMUL.FTZ R113, R51, R74 ;  /* 0x0000004a33717220 */ /* 0x000fe20000410000 */
[----:B------:R-:W3:Y:S01]  /*2bf0*/  LDS R101, [R95+0x20] ;  /* 0x000020005f657984 */ /* 0x000ee20000000800 */
[----:B------:R-:W-:Y:S01]  /*2c00*/  FMUL.FTZ R118, R34, R73 ;  /* 0x0000004922767220 */ /* 0x000fe20000410000 */
[----:B------:R4:W-:Y:S01]  /*2c10*/  MUFU.RCP R121, R103 ;  /* 0x0000006700797308 */ /* 0x0009e20000001000 */
[----:B------:R-:W-:Y:S01]  /*2c20*/  FFMA.FTZ R5, R66, R5, 1 ;  /* 0x3f80000042057423 */ /* 0x000fe20000010005 */
[----:B------:R-:W-:Y:S01]  /*2c30*/  FFMA.FTZ R114, R65, R102, 1 ;  /* 0x3f80000041727423 */ /* 0x000fe20000010066 */
[----:B------:R-:W-:Y:S01]  /*2c40*/  FMUL.FTZ R112, R77, R112 ;  /* 0x000000704d707220 */ /* 0x000fe20000410000 */
[----:B------:R-:W-:Y:S01]  /*2c50*/  FMUL.FTZ R113, R100, R113 ;  /* 0x0000007164717220 */ /* 0x000fe20000410000 */
[----:B------:R-:W-:Y:S01]  /*2c60*/  LDS R102, [R95+0x24] ;  /* 0x000024005f667984 */ /* 0x000fe20000000800 */
[----:B------:R-:W-:-:S03]  /*2c70*/  FMUL.FTZ R115, R105, R118 ;  /* 0x0000007669737220 */ /* 0x000fc60000410000 */
[----:B----4-:R-:W4:Y:S01]  /*2c80*/  LDS R103, [R95+0x28] ;  /* 0x000028005f677984 */ /* 0x010f220000000800 */
[----:B------:R-:W-:Y:S01]  /*2c90*/  FMUL.FTZ R118, R112, R5 ;  /* 0x0000000570767220 */ /* 0x000fe20000410000 */
[----:B------:R-:W-:Y:S01]  /*2ca0*/  FMUL.FTZ R120, R113, R114 ;  /* 0x0000007271787220 */ /* 0x000fe20000410000 */
[----:B------:R-:W-:Y:S01]  /*2cb0*/  FADD.FTZ R112, -R106, 1 ;  /* 0x3f8000006a707421 */ /* 0x000fe20000010100 */
[----:B--2---:R-:W-:Y:S01]  /*2cc0*/  FADD.FTZ R114, -R108, 1 ;  /* 0x3f8000006c727421 */ /* 0x004fe20000010100 */
[----:B------:R-:W-:Y:S01]  /*2cd0*/  FMUL.FTZ R122, R115, R122 ;  /* 0x0000007a737a7220 */ /* 0x000fe20000410000 */
[----:B------:R-:W-:Y:S01]  /*2ce0*/  LDS R113, [R95+0x3c] ;  /* 0x00003c005f717984 */ /* 0x000fe20000000800 */
[----:B------:R-:W-:Y:S01]  /*2cf0*/  FFMA.FTZ R124, R63, R112, 1 ;  /* 0x3f8000003f7c7423 */ /* 0x000fe20000010070 */
[----:B------:R-:W-:Y:S02]  /*2d00*/  FFMA.FTZ R128, R61, R114, 1 ;  /* 0x3f8000003d807423 */ /* 0x000fe40000010072 */
[----:B------:R-:W2:Y:S01]  /*2d10*/  LDS R114, [R95+0x30] ;  /* 0x000030005f727984 */ /* 0x000ea20000000800 */
[----:B------:R-:W5:Y:S03]  /*2d20*/  MUFU.RCP R110, R110 ;  /* 0x0000006e006e7308 */ /* 0x000f660000001000 */
[----:B------:R-:W2:Y:S04]  /*2d30*/  LDS R115, [R95+0x34] ;  /* 0x000034005f737984 */ /* 0x000ea80000000800 */
[----:B------:R-:W2:Y:S01]  /*2d40*/  LDS R112, [R95+0x38] ;  /* 0x000038005f707984 */ /* 0x000ea20000000800 */
[----:B------:R-:W3:Y:S01]  /*2d50*/  MUFU.RCP R109, R109 ;  /* 0x0000006d006d7308 */ /* 0x000ee20000001000 */
[----:B------:R-:W-:Y:S01]  /*2d60*/  FADD.FTZ R5, -R107, 1 ;  /* 0x3f8000006b057421 */ /* 0x000fe20000010100 */
[----:B------:R-:W-:Y:S01]  /*2d70*/  FADD.FTZ R127, R127, 1 ;  /* 0x3f8000007f7f7421 */ /* 0x000fe20000010000 */
[----:B------:R-:W-:Y:S01]  /*2d80*/  FADD.FTZ R119, R117, 1 ;  /* 0x3f80000075777421 */ /* 0x000fe20000010000 */
[----:B0-----:R-:W-:-:S04]  /*2d90*/  FMUL.FTZ R126, R32, R99 ;  /* 0x00000063207e7220 */ /* 0x001fc80000410000 */
[----:B------:R-:W0:Y:S01]  /*2da0*/  MUFU.RCP R111, R111 ;  /* 0x0000006f006f7308 */ /* 0x000e220000001000 */
[----:B------:R-:W-:Y:S01]  /*2db0*/  FFMA.FTZ R117, R62, R5, 1 ;  /* 0x3f8000003e757423 */ /* 0x000fe20000010005 */
[----:B-1----:R-:W-:Y:S01]  /*2dc0*/  FMUL.FTZ R5, R33, R76 ;  /* 0x0000004c21057220 */ /* 0x002fe20000410000 */
[----:B------:R-:W-:Y:S01]  /*2dd0*/  FMUL.FTZ R126, R107, R126 ;  /* 0x0000007e6b7e7220 */ /* 0x000fe20000410000 */
[----:B-----5:R-:W-:Y:S01]  /*2de0*/  FADD.FTZ R130, -R110, 1 ;  /* 0x3f8000006e827421 */ /* 0x020fe20000010100 */
[----:B------:R-:W-:Y:S01]  /*2df0*/  BAR.SYNC.DEFER_BLOCKING 0x0 ;  /* 0x0000000000007b1d */ /* 0x000fe20000010000 */
[----:B------:R-:W-:-:S05]  /*2e00*/  FMUL.FTZ R5, R106, R5 ;  /* 0x000000056a057220 */ /* 0x000fca0000410000 */
[----:B------:R-:W1:Y:S08]  /*2e10*/  MUFU.RCP R125, R123 ;  /* 0x0000007b007d7308 */ /* 0x000e700000001000 */
[----:B------:R-:W5:Y:S01]  /*2e20*/  MUFU.RCP R148, R127 ;  /* 0x0000007f00947308 */ /* 0x000f620000001000 */
[----:B------:R-:W-:Y:S01]  /*2e30*/  FMUL.FTZ R124, R5, R124 ;  /* 0x0000007c057c7220 */ /* 0x000fe20000410000 */
[----:B------:R-:W-:Y:S01]  /*2e40*/  FMUL.FTZ R126, R126, R117 ;  /* 0x000000757e7e7220 */ /* 0x000fe20000410000 */
[----:B------:R-:W-:-:S05]  /*2e50*/  FFMA.FTZ R132, R59, R130, 1 ;  /* 0x3f8000003b847423 */ /* 0x000fca0000010082 */
[----:B------:R4:W2:Y:S01]  /*2e60*/  MUFU.RCP R142, R119 ;  /* 0x00000077008e7308 */ /* 0x0008a20000001000 */
[----:B---3--:R-:W-:Y:S01]  /*2e70*/  FADD.FTZ R5, -R109, 1 ;  /* 0x3f8000006d057421 */ /* 0x008fe20000010100 */
[----:B0-----:R-:W-:Y:S01]  /*2e80*/  FADD.FTZ R117, -R111, 1 ;  /* 0x3f8000006f757421 */ /* 0x001fe20000010100 */
[----:B------:R-:W-:Y:S01]  /*2e90*/  FMUL.FTZ R130, R8, R101 ;  /* 0x0000006508827220 */ /* 0x000fe20000410000 */
[----:B----4-:R-:W-:-:S04]  /*2ea0*/  FMUL.FTZ R119, R31, R78 ;  /* 0x0000004e1f777220 */ /* 0x010fc80000410000 */
[----:B------:R-:W-:Y:S01]  /*2eb0*/  FMUL.FTZ R119, R108, R119 ;  /* 0x000000776c777220 */ /* 0x000fe20000410000 */
[----:B------:R-:W-:Y:S01]  /*2ec0*/  FFMA.FTZ R5, R60, R5, 1 ;  /* 0x3f8000003c057423 */ /* 0x000fe20000010005 */
[----:B------:R-:W-:Y:S01]  /*2ed0*/  FMUL.FTZ R134, R10, R103 ;  /* 0x000000670a867220 */ /* 0x000fe20000410000 */
[----:B------:R-:W-:Y:S01]  /*2ee0*/  FMUL.FTZ R130, R109, R130 ;  /* 0x000000826d827220 */ /* 0x000fe20000410000 */
        /* <DEDUP_REMOVED lines=10> */
[----:B-1----:R-:W-:Y:S01]  /*2f90*/  FADD.FTZ R5, -R125, 1 ;  /* 0x3f8000007d057421 */ /* 0x002fe20000010100 */
[----:B-----5:R-:W-:Y:S01]  /*2fa0*/  FADD.FTZ R146, -R148, 1 ;  /* 0x3f80000094927421 */ /* 0x020fe20000010100 */
[----:B------:R-:W-:Y:S01]  /*2fb0*/  FMUL.FTZ R134, R134, R119 ;  /* 0x0000007786867220 */ /* 0x000fe20000410000 */
[----:B------:R-:W-:Y:S01]  /*2fc0*/  FMUL.FTZ R132, R117, R132 ;  /* 0x0000008475847220 */ /* 0x000fe20000410000 */
[----:B------:R-:W-:Y:S01]  /*2fd0*/  FMUL.FTZ R136, R136, R123 ;  /* 0x0000007b88887220 */ /* 0x000fe20000410000 */
[----:B------:R-:W-:Y:S01]  /*2fe0*/  FFMA.FTZ R119, R56, R5, 1 ;  /* 0x3f80000038777423 */ /* 0x000fe20000010005 */
[----:B------:R-:W-:Y:S01]  /*2ff0*/  FFMA.FTZ R150, R7, R146, 1 ;  /* 0x3f80000007967423 */ /* 0x000fe20000010092 */
[----:B------:R-:W-:Y:S01]  /*3000*/  FADD.FTZ R140, -R138, 1 ;  /* 0x3f8000008a8c7421 */ /* 0x000fe20000010100 */
[----:B--2---:R-:W-:Y:S01]  /*3010*/  FADD.FTZ R144, -R142, 1 ;  /* 0x3f8000008e907421 */ /* 0x004fe20000010100 */
        /* <DEDUP_REMOVED lines=128> */
[----:B0-----:R-:W-:Y:S01]  /*3820*/  FMUL.FTZ R117, R29, R56 ;  /* 0x000000381d757220 */ /* 0x001fe20000410000 */
[----:B------:R-:W-:Y:S01]  /*3830*/  FMUL.FTZ R118, R30, R148 ;  /* 0x000000941e767220 */ /* 0x000fe20000410000 */
        /* <DEDUP_REMOVED lines=41> */
[----:B------:R-:W-:Y:S01]  /*3ad0*/  LDS R11, [R153] ;  /* 0x00000000990b7984 */ /* 0x000fe20000000800 */
[----:B0-----:R-:W-:Y:S02]  /*3ae0*/  IADD3.X R28, PT, PT, RZ, UR15, RZ, P1, !PT ;  /* 0x0000000fff1c7c10 */ /* 0x001fe40008ffe4ff */
[C---:B------:R-:W-:Y:S01]  /*3af0*/  LEA R4, P1, R5.reuse, UR18, 0x2 ;  /* 0x0000001205047c11 */ /* 0x040fe2000f8210ff */
[----:B------:R-:W-:Y:S03]  /*3b00*/  LDS R27, [R152+0x80] ;  /* 0x00008000981b7984 */ /* 0x000fe60000000800 */
[----:B------:R-:W-:Y:S01]  /*3b10*/  LEA.HI.X R5, R5, UR19, R28, 0x2, P1 ;  /* 0x0000001305057c11 */ /* 0x000fe200088f141c */
        /* <DEDUP_REMOVED lines=49> */
.L_x_7827:
[----:B------:R-:W2:Y:S01]  /*3e30*/  LDL.LU R3, [R1+0xc] ;  /* 0x00000c0001037983 */ /* 0x000ea20000300800 */
[----:B------:R-:W1:Y:S01]  /*3e40*/  LDCU UR8, c[0x0][0x38c] ;  /* 0x00007180ff0877ac */ /* 0x000e620008000800 */
[----:B------:R-:W-:Y:S02]  /*3e50*/  MOV R78, RZ ;  /* 0x000000ff004e7202 */ /* 0x000fe40000000f00 */
[----:B0-----:R-:W-:Y:S02]  /*3e60*/  CS2R R76, SRZ ;  /* 0x00000000004c7805 */ /* 0x001fe4000001ff00 */
[----:B------:R-:W-:Y:S02]  /*3e70*/  CS2R R74, SRZ ;  /* 0x00000000004a7805 */ /* 0x000fe4000001ff00 */
[----:B------:R-:W-:Y:S02]  /*3e80*/  CS2R R72, SRZ ;  /* 0x0000000000487805 */ /* 0x000fe4000001ff00 */
[----:B------:R-:W-:-:S02]  /*3e90*/  CS2R R58, SRZ ;  /* 0x00000000003a7805 */ /* 0x000fc4000001ff00 */
        /* <DEDUP_REMOVED lines=82> */
[----:B------:R-:W-:Y:S01]  /*43c0*/  FADD.FTZ R4, R118, R118 ;  /* 0x0000007676047221 */ /* 0x000fe20000010000 */
[----:B------:R-:W-:-:S02]  /*43d0*/  UIMAD UR9, UR36, UR9, UR13 ;  /* 0x00000009240972a4 */ /* 0x000fc4000f8e020d */
[----:B------:R-:W-:Y:S01]  /*43e0*/  UIADD3 UR15, UPT, UPT, UR8, 0x800, URZ ;  /* 0x00000800080f7890 */ /* 0x000fe2000fffe0ff */
[----:B------:R-:W0:Y:S05]  /*43f0*/  LDCU UR37, c[0x0][0x394] ;  /* 0x00007280ff2577ac */ /* 0x000e2a0008000800 */
[----:B------:R-:W-:Y:S01]  /*4400*/  ISETP.GE.AND P0, PT, R3, UR15, PT ;  /* 0x0000000f03007c0c */ /* 0x000fe2000bf06270 */
[----:B------:R-:W1:Y:S01]  /*4410*/  LDCU UR48, c[0x0][0x38c] ;  /* 0x00007180ff3077ac */ /* 0x000e620008000800 */
[----:B------:R-:W-:Y:S01]  /*4420*/  LOP3.LUT R3, R197, 0x1f, RZ, 0xc0, !PT ;  /* 0x0000001fc5037812 */ /* 0x000fe200078ec0ff */
        /* <DEDUP_REMOVED lines=10> */
.L_x_7926:
[----:B------:R-:W-:Y:S02]  /*44d0*/  SHF.L.U32 R120, R197, 0x5, RZ ;  /* 0x00000005c5787819 */ /* 0x000fe400000006ff */
[----:B0-----:R-:W-:Y:S02]  /*44e0*/  MOV R65, UR46 ;  /* 0x0000002e00417c02 */ /* 0x001fe40008000f00 */
        /* <DEDUP_REMOVED lines=31> */
[----:B------:R-:W-:Y:S01]  /*46e0*/  ISETP.GE.AND P0, PT, R63, UR15, PT ;  /* 0x0000000f3f007c0c */ /* 0x000fe2000bf06270 */
[----:B------:R-:W2:Y:S01]  /*46f0*/  @!P2 LDG.E R70, desc[UR30][R60.64+0x280] ;  /* 0x0002801e3c46a981 */ /* 0x000ea2000c1e1900 */
[----:B------:R-:W-:Y:S02]  /*4700*/  LOP3.LUT R63, R62, 0x140, RZ, 0xfc, !PT ;  /* 0x000001403e3f7812 */ /* 0x000fe400078efcff */
[----:B------:R-:W-:Y:S02]  /*4710*/  MOV R99, RZ ;  /* 0x000000ff00637202 */ /* 0x000fe40000000f00 */
[----:B------:R-:W-:-:S02]  /*4720*/  CS2R R100, SRZ ;  /* 0x0000000000647805 */ /* 0x000fc4000001ff00 */
[----:B------:R-:W-:Y:S01]  /*4730*/  ISETP.GE.AND P2, PT, R63, UR15, PT ;  /* 0x0000000f3f007c0c */ /* 0x000fe2000bf46270 */
[----:B------:R-:W2:Y:S01]  /*4740*/  @!P3 LDG.E R71, desc[UR30][R60.64+0x300] ;  /* 0x0003001e3c47b981 */ /* 0x000ea2000c1e1900 */
[C---:B------:R-:W-:Y:S02]  /*4750*/  LOP3.LUT R63, R62.reuse, 0x180, RZ, 0xfc, !PT ;  /* 0x000001803e3f7812 */ /* 0x040fe400078efcff */
[----:B------:R-:W-:Y:S01]  /*4760*/  LOP3.LUT R64, R62, 0x160, RZ, 0xfc, !PT ;  /* 0x000001603e407812 */ /* 0x000fe200078efcff */
[----:B------:R-:W2:Y:S01]  /*4770*/  @!P4 LDG.E R99, desc[UR30][R60.64+0x380] ;  /* 0x0003801e3c63c981 */ /* 0x000ea2000c1e1900 */
[----:B------:R-:W-:Y:S02]  /*4780*/  ISETP.GE.AND P4, PT, R63, UR15, PT ;  /* 0x0000000f3f007c0c */ /* 0x000fe4000bf86270 */
[----:B------:R-:W-:Y:S02]  /*4790*/  ISETP.GE.AND P3, PT, R64, UR15, PT ;  /* 0x0000000f40007c0c */ /* 0x000fe4000bf66270 */
[----:B------:R-:W-:-:S02]  /*47a0*/  CS2R R102, SRZ ;  /* 0x0000000000667805 */ /* 0x000fc4000001ff00 */
[----:B------:R-:W-:Y:S01]  /*47b0*/  LOP3.LUT R63, R62, 0x1a0, RZ, 0xfc, !PT ;  /* 0x000001a03e3f7812 */ /* 0x000fe200078efcff */
[----:B------:R-:W2:Y:S01]  /*47c0*/  @!P5 LDG.E R100, desc[UR30][R60.64+0x400] ;  /* 0x0004001e3c64d981 */ /* 0x000ea2000c1e1900 */
[----:B------:R-:W-:Y:S02]  /*47d0*/  LOP3.LUT P6, RZ, R2, 0x4, RZ, 0xc0, !PT ;  /* 0x0000000402ff7812 */ /* 0x000fe400078cc0ff */
[----:B------:R-:W-:Y:S01]  /*47e0*/  ISETP.GE.AND P5, PT, R63, UR15, PT ;  /* 0x0000000f3f007c0c */ /* 0x000fe2000bfa6270 */
[----:B------:R-:W2:Y:S01]  /*47f0*/  @!P2 LDG.E R102, desc[UR30][R60.64+0x500] ;  /* 0x0005001e3c66a981 */ /* 0x000ea2000c1e1900 */
[C---:B------:R-:W-:Y:S02]  /*4800*/  LOP3.LUT R63, R62.reuse, 0x1e0, RZ, 0xfc, !PT ;  /* 0x000001e03e3f7812 */ /* 0x040fe400078efcff */
[----:B------:R-:W-:Y:S01]  /*4810*/  LOP3.LUT R64, R62, 0x1c0, RZ, 0xfc, !PT ;  /* 0x000001c03e407812 */ /* 0x000fe200078efcff */
[----:B------:R-:W2:Y:S01]  /*4820*/  @!P0 LDG.E R101, desc[UR30][R60.64+0x480] ;  /* 0x0004801e3c658981 */ /* 0x000ea2000c1e1900 */
[----:B------:R-:W-:-:S02]  /*4830*/  ISETP.GE.AND P2, PT, R63, UR15, PT ;  /* 0x0000000f3f007c0c */ /* 0x000fc4000bf46270 */
[----:B------:R-:W-:Y:S02]  /*4840*/  LOP3.LUT R63, R62, 0x200, RZ, 0xfc, !PT ;  /* 0x000002003e3f7812 */ /* 0x000fe400078efcff */
[----:B------:R-:W-:Y:S02]  /*4850*/  CS2R R104, SRZ ;  /* 0x0000000000687805 */ /* 0x000fe4000001ff00 */
        /* <DEDUP_REMOVED lines=11> */
[----:B------:R-:W-:Y:S02]  /*4910*/  CS2R R108, SRZ ;  /* 0x00000000006c7805 */ /* 0x000fe4000001ff00 */
[----:B------:R-:W-:Y:S01]  /*4920*/  LOP3.LUT R64, R62, 0x260, RZ, 0xfc, !PT ;  /* 0x000002603e407812 */ /* 0x000fe200078efcff */
        /* <DEDUP_REMOVED lines=135> */
[----:B------:R-:W-:Y:S01]  /*51a0*/  LEA R128, R135, UR16, 0x2 ;  /* 0x0000001087807c11 */ /* 0x000fe2000f8e10ff */
[----:B------:R-:W-:Y:S01]  /*51b0*/  UIMAD.WIDE.U32 UR18, UR36, UR42, URZ ;  /* 0x0000002a241272a5 */ /* 0x000fe2000f8e00ff */
[----:B------:R-:W-:Y:S02]  /*51c0*/  LEA R139, R139, UR16, 0x2 ;  /* 0x000000108b8b7c11 */ /* 0x000fe4000f8e10ff */
        /* <DEDUP_REMOVED lines=15> */
[----:B------:R-:W-:Y:S02]  /*52c0*/  LEA R179, R179, UR16, 0x2 ;  /* 0x00000010b3b37c11 */ /* 0x000fe4000f8e10ff */
[----:B------:R-:W-:Y:S02]  /*52d0*/  LEA R183, R183, UR16, 0x2 ;  /* 0x00000010b7b77c11 */ /* 0x000fe4000f8e10ff */
[----:B------:R-:W-:Y:S01]  /*52e0*/  MOV R61, UR18 ;  /* 0x00000012003d7c02 */ /* 0x000fe20008000f00 */
[----:B-----5:R0:W-:Y:S04]  /*52f0*/  STS [R124], R65 ;  /* 0x000000417c007388 */ /* 0x0201e80000000800 */
[----:B------:R1:W-:Y:S04]  /*5300*/  STS [R125+0x80], R66 ;  /* 0x000080427d007388 */ /* 0x0003e80000000800 */
[----:B--2---:R2:W-:Y:S01]  /*5310*/  STS [R60+0x100], R67 ;  /* 0x000100433c007388 */ /* 0x0045e20000000800 */
[----:B0-----:R-:W-:-:S03]  /*5320*/  LEA R124, R141, UR16, 0x2 ;  /* 0x000000108d7c7c11 */ /* 0x001fc6000f8e10ff */
[----:B------:R0:W-:Y:S01]  /*5330*/  STS [R129+0x180], R68 ;  /* 0x0001804481007388 */ /* 0x0001e20000000800 */
[----:B-1----:R-:W-:-:S03]  /*5340*/  LEA R66, R137, UR16, 0x2 ;  /* 0x0000001089427c11 */ /* 0x002fc6000f8e10ff */
[----:B------:R-:W-:Y:S04]  /*5350*/  STS [R126+0x200], R69 ;  /* 0x000200457e007388 */ /* 0x000fe80000000800 */
[----:B------:R-:W-:Y:S01]  /*5360*/  STS [R133+0x280], R70 ;  /* 0x0002804685007388 */ /* 0x000fe20000000800 */
[----:B--2---:R-:W-:-:S03]  /*5370*/  LEA R60, R149, UR16, 0x2 ;  /* 0x00000010953c7c11 */ /* 0x004fc6000f8e10ff */
        /* <DEDUP_REMOVED lines=16> */
[----:B-1----:R-:W-:-:S03]  /*5480*/  LEA R68, R169, UR16, 0x2 ;  /* 0x00000010a9447c11 */ /* 0x002fc6000f8e10ff */
[----:B------:R-:W-:Y:S04]  /*5490*/  STS [R159+0x900], R110 ;  /* 0x0009006e9f007388 */ /* 0x000fe80000000800 */
[----:B------:R1:W-:Y:S01]  /*54a0*/  STS [R70+0x980], R111 ;  /* 0x0009806f46007388 */ /* 0x0003e20000000800 */
[----:B0-----:R-:W-:-:S03]  /*54b0*/  LEA R66, R173, UR16, 0x2 ;  /* 0x00000010ad427c11 */ /* 0x001fc6000f8e10ff */
[----:B------:R-:W-:Y:S04]  /*54c0*/  STS [R163+0xa00], R112 ;  /* 0x000a0070a3007388 */ /* 0x000fe80000000800 */
[----:B------:R0:W-:Y:S01]  /*54d0*/  STS [R60+0xa80], R113 ;  /* 0x000a80713c007388 */ /* 0x0001e20000000800 */
[----:B-1----:R-:W-:-:S03]  /*54e0*/  LEA R70, R177, UR16, 0x2 ;  /* 0x00000010b1467c11 */ /* 0x002fc6000f8e10ff */
[----:B------:R-:W-:Y:S01]  /*54f0*/  STS [R167+0xb00], R114 ;  /* 0x000b0072a7007388 */ /* 0x000fe20000000800 */
[----:B------:R-:W-:-:S03]  /*5500*/  LEA R100, R185, UR16, 0x2 ;  /* 0x00000010b9647c11 */ /* 0x000fc6000f8e10ff */
[----:B------:R1:W-:Y:S04]  /*5510*/  STS [R68+0xb80], R115 ;  /* 0x000b807344007388 */ /* 0x0003e80000000800 */
[----:B------:R-:W-:Y:S01]  /*5520*/  STS [R171+0xc00], R116 ;  /* 0x000c0074ab007388 */ /* 0x000fe20000000800 */
[----:B0-----:R-:W-:-:S03]  /*5530*/  MOV R60, UR19 ;  /* 0x00000013003c7c02 */ /* 0x001fc60008000f00 */
[----:B------:R0:W-:Y:S01]  /*5540*/  STS [R66+0xc80], R117 ;  /* 0x000c807542007388 */ /* 0x0001e20000000800 */
[----:B-1----:R-:W-:-:S03]  /*5550*/  LEA R68, R181, UR16, 0x2 ;  /* 0x00000010b5447c11 */ /* 0x002fc6000f8e10ff */
        /* <DEDUP_REMOVED lines=9> */
[----:B0-----:R-:W-:-:S04]  /*55f0*/  FMUL.FTZ R66, R49, UR18 ;  /* 0x0000001231427c20 */ /* 0x001fc80008410000 */
[----:B-1----:R-:W-:Y:S01]  /*5600*/  FMUL.RZ R68, R66, 0.15915493667125701904 ;  /* 0x3e22f98342447820 */ /* 0x002fe2000040c000 */
        /* <DEDUP_REMOVED lines=12> */
[----:B------:R0:W1:Y:S02]  /*56d0*/  MUFU.COS R179, R68 ;  /* 0x0000004400b37308 */ /* 0x0000640000000000 */
        /* <DEDUP_REMOVED lines=44> */
[----:B------:R-:W1:Y:S04]  /*59a0*/  MUFU.EX2 R66, R66 ;  /* 0x0000004200427308 */ /* 0x000e680000000800 */
[----:B------:R0:W-:Y:S02]  /*59b0*/  MUFU.COS R110, R68 ;  /* 0x00000044006e7308 */ /* 0x0001e40000000000 */
[----:B0-----:R-:W-:-:S06]  /*59c0*/  FMUL.FTZ R68, R48, R62 ;  /* 0x0000003e30447220 */ /* 0x001fcc0000410000 */
[----:B------:R-:W3:Y:S01]  /*59d0*/  MUFU.EX2 R68, R68 ;  /* 0x0000004400447308 */ /* 0x000ee20000000800 */
[C---:B-1----:R-:W-:Y:S01]  /*59e0*/  FMUL.FTZ R179, R66.reuse, R179 ;  /* 0x000000b342b37220 */ /* 0x042fe20000410000 */
[----:B------:R-:W-:Y:S01]  /*59f0*/  FMUL.FTZ R178, R66, R67 ;  /* 0x0000004342b27220 */ /* 0x000fe20000410000 */
[-C--:B------:R-:W-:Y:S01]  /*5a00*/  FMUL.FTZ R66, R43, R62.reuse ;  /* 0x0000003e2b427220 */ /* 0x080fe20000410000 */
[----:B------:R-:W-:Y:S01]  /*5a10*/  MUFU.SIN R111, R70 ;  /* 0x00000046006f7308 */ /* 0x000fe20000000400 */
[----:B------:R-:W-:-:S07]  /*5a20*/  FMUL.FTZ R67, R42, R62 ;  /* 0x0000003e2a437220 */ /* 0x000fce0000410000 */
[----:B------:R-:W2:Y:S01]  /*5a30*/  MUFU.EX2 R66, R66 ;  /* 0x0000004200427308 */ /* 0x000ea20000000800 */
[C---:B---3--:R-:W-:Y:S01]  /*5a40*/  FMUL.FTZ R177, R68.reuse, R177 ;  /* 0x000000b144b17220 */ /* 0x048fe20000410000 */
[----:B------:R-:W-:Y:S02]  /*5a50*/  FMUL.FTZ R176, R68, R69 ;  /* 0x0000004544b07220 */ /* 0x000fe40000410000 */
[----:B------:R0:W1:Y:S01]  /*5a60*/  MUFU.COS R157, R70 ;  /* 0x00000046009d7308 */ /* 0x0000620000000000 */
[-C--:B------:R-:W-:Y:S01]  /*5a70*/  FMUL.FTZ R68, R41, R62.reuse ;  /* 0x0000003e29447220 */ /* 0x080fe20000410000 */
[-C--:B------:R-:W-:Y:S01]  /*5a80*/  FMUL.FTZ R69, R40, R62.reuse ;  /* 0x0000003e28457220 */ /* 0x080fe20000410000 */
[----:B0-----:R-:W-:-:S05]  /*5a90*/  FMUL.FTZ R70, R47, R62 ;  /* 0x0000003e2f467220 */ /* 0x001fca0000410000 */
[----:B------:R-:W5:Y:S04]  /*5aa0*/  MUFU.EX2 R67, R67 ;  /* 0x0000004300437308 */ /* 0x000f680000000800 */
[----:B------:R-:W0:Y:S04]  /*5ab0*/  MUFU.EX2 R68, R68 ;  /* 0x0000004400447308 */ /* 0x000e280000000800 */
[----:B------:R-:W3:Y:S04]  /*5ac0*/  MUFU.EX2 R70, R70 ;  /* 0x0000004600467308 */ /* 0x000ee80000000800 */
[----:B------:R-:W4:Y:S01]  /*5ad0*/  MUFU.EX2 R69, R69 ;  /* 0x0000004500457308 */ /* 0x000f220000000800 */
[C---:B--2---:R-:W-:Y:S01]  /*5ae0*/  FMUL.FTZ R167, R66.reuse, R167 ;  /* 0x000000a742a77220 */ /* 0x044fe20000410000 */
[----:B------:R-:W-:Y:S01]  /*5af0*/  FMUL.FTZ R166, R66, R105 ;  /* 0x0000006942a67220 */ /* 0x000fe20000410000 */
[----:B------:R-:W-:Y:S01]  /*5b00*/  FMUL.FTZ R66, R38, R62 ;  /* 0x0000003e26427220 */ /* 0x000fe20000410000 */
[----:B------:R-:W-:Y:S01]  /*5b10*/  USHF.L.U32 UR29, UR20, 0x8, URZ ;  /* 0x00000008141d7899 */ /* 0x000fe200080006ff */
[----:B------:R-:W2:Y:S01]  /*5b20*/  MUFU.SIN R109, R101 ;  /* 0x00000065006d7308 */ /* 0x000ea20000000400 */
[C---:B-----5:R-:W-:Y:S01]  /*5b30*/  FMUL.FTZ R165, R67.reuse, R106 ;  /* 0x0000006a43a57220 */ /* 0x060fe20000410000 */
[----:B------:R-:W-:Y:S01]  /*5b40*/  FMUL.FTZ R164, R67, R164 ;  /* 0x000000a443a47220 */ /* 0x000fe20000410000 */
[C---:B0-----:R-:W-:Y:S01]  /*5b50*/  FMUL.FTZ R163, R68.reuse, R163 ;  /* 0x000000a344a37220 */ /* 0x041fe20000410000 */
[----:B------:R-:W-:Y:S01]  /*5b60*/  FMUL.FTZ R162, R68, R107 ;  /* 0x0000006b44a27220 */ /* 0x000fe20000410000 */
[C---:B---3--:R-:W-:Y:S01]  /*5b70*/  FMUL.FTZ R175, R70.reuse, R175 ;  /* 0x000000af46af7220 */ /* 0x048fe20000410000 */
[----:B------:R-:W-:Y:S01]  /*5b80*/  FMUL.FTZ R174, R70, R71 ;  /* 0x0000004746ae7220 */ /* 0x000fe20000410000 */
[----:B------:R-:W-:Y:S01]  /*5b90*/  UIADD3 UR17, UPT, UPT, UR29, -0x100, URZ ;  /* 0xffffff001d117890 */ /* 0x000fe2000fffe0ff */
[----:B------:R-:W1:Y:S01]  /*5ba0*/  MUFU.EX2 R66, R66 ;  /* 0x0000004200427308 */ /* 0x000e620000000800 */
[C---:B----4-:R-:W-:Y:S01]  /*5bb0*/  FMUL.FTZ R161, R69.reuse, R108 ;  /* 0x0000006c45a17220 */ /* 0x050fe20000410000 */
[----:B------:R-:W-:Y:S01]  /*5bc0*/  FMUL.FTZ R160, R69, R160 ;  /* 0x000000a045a07220 */ /* 0x000fe20000410000 */
[-C--:B------:R-:W-:Y:S01]  /*5bd0*/  FMUL.FTZ R103, R44, R62.reuse ;  /* 0x0000003e2c677220 */ /* 0x080fe20000410000 */
[----:B------:R0:W-:Y:S01]  /*5be0*/  MUFU.COS R159, R101 ;  /* 0x00000065009f7308 */ /* 0x0001e20000000000 */
[-C--:B------:R-:W-:Y:S01]  /*5bf0*/  FMUL.FTZ R70, R39, R62.reuse ;  /* 0x0000003e27467220 */ /* 0x080fe20000410000 */
[-C--:B------:R-:W-:Y:S01]  /*5c00*/  FMUL.FTZ R67, R37, R62.reuse ;  /* 0x0000003e25437220 */ /* 0x080fe20000410000 */
[-C--:B------:R-:W-:Y:S01]  /*5c10*/  FMUL.FTZ R68, R36, R62.reuse ;  /* 0x0000003e24447220 */ /* 0x080fe20000410000 */
[----:B------:R-:W-:-:S04]  /*5c20*/  FMUL.FTZ R69, R35, R62 ;  /* 0x0000003e23457220 */ /* 0x000fc80000410000 */
[----:B------:R-:W3:Y:S01]  /*5c30*/  MUFU.SIN R113, R99 ;  /* 0x0000006300717308 */ /* 0x000ee20000000400 */
[----:B0-----:R-:W-:Y:S01]  /*5c40*/  FMUL.FTZ R101, R45, R62 ;  /* 0x0000003e2d657220 */ /* 0x001fe20000410000 */
[----:B------:R-:W-:-:S06]  /*5c50*/  ULOP3.LUT UR17, UR17, 0x100, URZ, 0xc0, !UPT ;  /* 0x0000010011117892 */ /* 0x000fcc000f8ec0ff */
[----:B------:R0:W-:Y:S01]  /*5c60*/  MUFU.COS R153, R99 ;  /* 0x0000006300997308 */ /* 0x0001e20000000000 */
[----:B------:R-:W-:Y:S01]  /*5c70*/  UIADD3 UR17, UPT, UPT, UR17, UR8, URZ ;  /* 0x0000000811117290 */ /* 0x000fe2000fffe0ff */
[-C--:B0-----:R-:W-:Y:S01]  /*5c80*/  FMUL.FTZ R99, R46, R62.reuse ;  /* 0x0000003e2e637220 */ /* 0x081fe20000410000 */
[----:B------:R-:W-:-:S05]  /*5c90*/  FMUL.FTZ R62, R50, R62 ;  /* 0x0000003e323e7220 */ /* 0x000fca0000410000 */
[----:B------:R-:W0:Y:S01]  /*5ca0*/  MUFU.COS R112, R114 ;  /* 0x0000007200707308 */ /* 0x000e220000000000 */
[C---:B-1----:R-:W-:Y:S01]  /*5cb0*/  FMUL.FTZ R157, R66.reuse, R157 ;  /* 0x0000009d429d7220 */ /* 0x042fe20000410000 */
[----:B------:R-:W-:Y:S01]  /*5cc0*/  FMUL.FTZ R156, R66, R111 ;  /* 0x0000006f429c7220 */ /* 0x000fe20000410000 */
[----:B------:R-:W-:-:S05]  /*5cd0*/  SHF.L.U32 R64, R64, 0x5, RZ ;  /* 0x0000000540407819 */ /* 0x000fca00000006ff */
[----:B------:R-:W1:Y:S01]  /*5ce0*/  MUFU.EX2 R62, R62 ;  /* 0x0000003e003e7308 */ /* 0x000e620000000800 */
[----:B------:R-:W-:-:S03]  /*5cf0*/  ISETP.NE.AND P0, PT, R197, RZ, PT ;  /* 0x000000ffc500720c */ /* 0x000fc60003f05270 */
[----:B------:R-:W4:Y:S01]  /*5d00*/  MUFU.EX2 R99, R99 ;  /* 0x0000006300637308 */ /* 0x000f220000000800 */
[----:B------:R-:W-:-:S03]  /*5d10*/  IADD3 R132, PT, PT, R197, 0x200, RZ ;  /* 0x00000200c5847810 */ /* 0x000fc60007ffe0ff */
[----:B------:R-:W5:Y:S01]  /*5d20*/  MUFU.EX2 R101, R101 ;  /* 0x0000006500657308 */ /* 0x000f620000000800 */
[----:B------:R-:W-:-:S03]  /*5d30*/  MOV R66, UR17 ;  /* 0x0000001100427c02 */ /* 0x000fc60008000f00 */
[----:B------:R-:W2:Y:S04]  /*5d40*/  MUFU.EX2 R103, R103 ;  /* 0x0000006700677308 */ /* 0x000ea80000000800 */
[----:B------:R-:W3:Y:S04]  /*5d50*/  MUFU.EX2 R70, R70 ;  /* 0x0000004600467308 */ /* 0x000ee80000000800 */
[----:B------:R-:W0:Y:S04]  /*5d60*/  MUFU.EX2 R67, R67 ;  /* 0x0000004300437308 */ /* 0x000e280000000800 */
[----:B------:R-:W0:Y:S04]  /*5d70*/  MUFU.EX2 R68, R68 ;  /* 0x0000004400447308 */ /* 0x000e280000000800 */
[----:B------:R-:W0:Y:S01]  /*5d80*/  MUFU.EX2 R69, R69 ;  /* 0x0000004500457308 */ /* 0x000e220000000800 */
[----:B------:R-:W-:-:S03]  /*5d90*/  ISETP.NE.AND P2, PT, R197, 0x3f, PT ;  /* 0x0000003fc500780c */ /* 0x000fc60003f45270 */
[----:B------:R-:W0:Y:S01]  /*5da0*/  MUFU.SIN R150, R114 ;  /* 0x0000007200967308 */ /* 0x000e220000000400 */
[----:B------:R-:W-:Y:S02]  /*5db0*/  LEA.HI.SX32 R64, R64, R64, 0x1b ;  /* 0x0000004040407211 */ /* 0x000fe400078fdaff */
[----:B------:R-:W-:Y:S01]  /*5dc0*/  SEL R66, R66, R132, !P0 ;  /* 0x0000008442427207 */ /* 0x000fe20004000000 */
[----:B-1----:R-:W-:Y:S01]  /*5dd0*/  FMUL.FTZ R122, R62, R65 ;  /* 0x000000413e7a7220 */ /* 0x002fe20000410000 */
[----:B------:R-:W-:Y:S01]  /*5de0*/  LEA R64, R64, UR16, 0x2 ;  /* 0x0000001040407c11 */ /* 0x000fe2000f8e10ff */
[----:B------:R-:W-:Y:S01]  /*5df0*/  FMUL.FTZ R123, R62, R63 ;  /* 0x0000003f3e7b7220 */ /* 0x000fe20000410000 */
[----:B------:R-:W-:Y:S01]  /*5e00*/  LEA R66, R66, UR16, 0x3 ;  /* 0x0000001042427c11 */ /* 0x000fe2000f8e18ff */
[C---:B----4-:R-:W-:Y:S01]  /*5e10*/  FMUL.FTZ R173, R99.reuse, R100 ;  /* 0x0000006463ad7220 */ /* 0x050fe20000410000 */
[----:B------:R-:W-:Y:S01]  /*5e20*/  FMUL.FTZ R172, R99, R172 ;  /* 0x000000ac63ac7220 */ /* 0x000fe20000410000 */
[C---:B-----5:R-:W-:Y:S01]  /*5e30*/  FMUL.FTZ R171, R101.reuse, R102 ;  /* 0x0000006665ab7220 */ /* 0x060fe20000410000 */
[----:B------:R-:W-:Y:S01]  /*5e40*/  FMUL.FTZ R170, R101, R170 ;  /* 0x000000aa65aa7220 */ /* 0x000fe20000410000 */
[C---:B--2---:R-:W-:Y:S01]  /*5e50*/  FMUL.FTZ R169, R103.reuse, R104 ;  /* 0x0000006867a97220 */ /* 0x044fe20000410000 */
[----:B------:R-:W-:Y:S01]  /*5e60*/  FMUL.FTZ R168, R103, R168 ;  /* 0x000000a867a87220 */ /* 0x000fe20000410000 */
[----:B---3--:R-:W-:Y:S01]  /*5e70*/  FMUL.FTZ R158, R70, R109 ;  /* 0x0000006d469e7220 */ /* 0x008fe20000410000 */
        /* <DEDUP_REMOVED lines=84> */
.L_x_7830:
[----:B------:R-:W-:-:S06]  /*63c0*/  LEA R114, R197, UR16, 0x3 ;  /* 0x00000010c5727c11 */ /* 0x000fcc000f8e18ff */
[----:B------:R-:W0:Y:S02]  /*63d0*/  LDS.64 R114, [R114+0x5a68] ;  /* 0x005a680072727984 */ /* 0x000e240000000a00 */
.L_x_7831:
[----:B------:R-:W-:Y:S05]  /*63e0*/  BSYNC.RECONVERGENT B0 ;  /* 0x0000000000007941 */ /* 0x000fea0003800200 */
.L_x_7829:
        /* <DEDUP_REMOVED lines=30> */
[----:B------:R-:W-:Y:S01]  /*65d0*/  FMUL.FTZ R212, R44, R107 ;  /* 0x0000006b2cd47220 */ /* 0x000fe20000410000 */
[C---:B--2---:R-:W-:Y:S01]  /*65e0*/  FMUL.FTZ R64, R176.reuse, R70 ;  /* 0x00000046b0407220 */ /* 0x044fe20000410000 */
[-C--:B------:R-:W-:Y:S01]  /*65f0*/  FMUL.FTZ R65, R176, R69.reuse ;  /* 0x00000045b0417220 */ /* 0x080fe20000410000 */
        /* <DEDUP_REMOVED lines=72> */
[C---:B------:R-:W-:Y:S01]  /*6a80*/  FMUL.FTZ R223, R38.reuse, R146 ;  /* 0x0000009226df7220 */ /* 0x040fe20000410000 */
[----:B------:R-:W-:Y:S01]  /*6a90*/  FFMA.FTZ R65, R167, R66, R65 ;  /* 0x00000042a7417223 */ /* 0x000fe20000010041 */
[----:B------:R-:W-:Y:S01]  /*6aa0*/  FMUL.FTZ R224, R38, R147 ;  /* 0x0000009326e07220 */ /* 0x000fe20000410000 */
[C---:B------:R-:W-:Y:S01]  /*6ab0*/  FMUL.FTZ R66, R164.reuse, R64 ;  /* 0x00000040a4427220 */ /* 0x040fe20000410000 */
[C---:B------:R-:W-:Y:S01]  /*6ac0*/  FMUL.FTZ R225, R37.reuse, R144 ;  /* 0x0000009025e17220 */ /* 0x040fe20000410000 */
        /* <DEDUP_REMOVED lines=30> */
[C---:B------:R-:W-:Y:S01]  /*6cb0*/  FMUL.FTZ R64, R156.reuse, R68 ;  /* 0x000000449c407220 */ /* 0x040fe20000410000 */
[----:B------:R-:W-:Y:S01]  /*6cc0*/  ISETP.GT.U32.AND P2, PT, R197, 0x1f, PT ;  /* 0x0000001fc500780c */ /* 0x000fe20003f44070 */
[----:B------:R-:W-:Y:S01]  /*6cd0*/  FMUL.FTZ R65, R156, R70 ;  /* 0x000000469c417220 */ /* 0x000fe20000410000 */
[----:B------:R-:W-:Y:S01]  /*6ce0*/  FMUL.FTZ R229, R35, R140 ;  /* 0x0000008c23e57220 */ /* 0x000fe20000410000 */
        /* <DEDUP_REMOVED lines=12> */
[C---:B------:R-:W-:Y:S01]  /*6db0*/  FMUL.FTZ R68, R152.reuse, R198 ;  /* 0x000000c698447220 */ /* 0x040fe20000410000 */
[----:B------:R-:W-:Y:S01]  /*6dc0*/  FMUL.FTZ R230, R35, R141 ;  /* 0x0000008d23e67220 */ /* 0x000fe20000410000 */
[-C--:B------:R-:W-:Y:S01]  /*6dd0*/  FMUL.FTZ R64, R152, R67.reuse ;  /* 0x0000004398407220 */ /* 0x080fe20000410000 */
[----:B------:R-:W-:Y:S01]  /*6de0*/  LOP3.LUT R2, R2, 0xfffffffd, RZ, 0xc0, !PT ;  /* 0xfffffffd02027812 */ /* 0x000fe200078ec0ff */
[C---:B------:R-:W-:Y:S01]  /*6df0*/  FFMA.FTZ R65, R153.reuse, R67, R68 ;  /* 0x0000004399417223 */ /* 0x040fe20000010044 */
[C---:B------:R-:W-:Y:S01]  /*6e00*/  FMUL.FTZ R68, R158.reuse, R66 ;  /* 0x000000429e447220 */ /* 0x040fe20000410000 */
[-C--:B------:R-:W-:Y:S01]  /*6e10*/  FMUL.FTZ R67, R158, R69.reuse ;  /* 0x000000459e437220 */ /* 0x080fe20000410000 */
[----:B------:R-:W-:Y:S01]  /*6e20*/  FFMA.FTZ R64, R153, R198, -R64 ;  /* 0x000000c699407223 */ /* 0x000fe20000010840 */
[----:B------:R-:W-:Y:S01]  /*6e30*/  LEA R198, R197, UR16, 0x4 ;  /* 0x00000010c5c67c11 */ /* 0x000fe2000f8e20ff */
[C---:B------:R-:W-:Y:S01]  /*6e40*/  FFMA.FTZ R69, R159.reuse, R69, -R68 ;  /* 0x000000459f457223 */ /* 0x040fe20000010844 */
[----:B------:R-:W-:Y:S01]  /*6e50*/  FFMA.FTZ R66, R159, R66, R67 ;  /* 0x000000429f427223 */ /* 0x000fe20000010043 */
[----:B------:R-:W-:-:S02]  /*6e60*/  @P2 LOP3.LUT R2, R2, 0x2, RZ, 0xfc, !PT ;  /* 0x0000000202022812 */ /* 0x000fc400078efcff */
        /* <DEDUP_REMOVED lines=34> */
[----:B------:R-:W-:Y:S01]  /*7090*/  ISETP.GE.AND P4, PT, R98, 0x10, PT ;  /* 0x000000106200780c */ /* 0x000fe20003f86270 */
        /* <DEDUP_REMOVED lines=11> */
[CC--:B------:R-:W-:Y:S01]  /*7150*/  FMUL.FTZ R243, R65.reuse, R69.reuse ;  /* 0x0000004541f37220 */ /* 0x0c0fe20000410000 */
[----:B------:R-:W-:Y:S02]  /*7160*/  FMUL.FTZ R244, R64, R69 ;  /* 0x0000004540f47220 */ /* 0x000fe40000410000 */
[-C--:B------:R-:W-:Y:S01]  /*7170*/  FFMA.FTZ R233, R66, R68.reuse, -R233 ;  /* 0x0000004442e97223 */ /* 0x080fe200000108e9 */
[-C--:B------:R-:W-:Y:S01]  /*7180*/  FFMA.FTZ R243, R64, R68.reuse, -R243 ;  /* 0x0000004440f37223 */ /* 0x080fe200000108f3 */
[----:B------:R-:W-:-:S02]  /*7190*/  FFMA.FTZ R244, R65, R68, R244 ;  /* 0x0000004441f47223 */ /* 0x000fc400000100f4 */
[----:B------:R-:W-:Y:S01]  /*71a0*/  FADD.FTZ R242, R70, R233 ;  /* 0x000000e946f27221 */ /* 0x000fe20000010000 */
[----:B------:R-:W-:-:S04]  /*71b0*/  FMUL.FTZ R70, R66, R69 ;  /* 0x0000004542467220 */ /* 0x000fc80000410000 */
[----:B------:R-:W-:-:S04]  /*71c0*/  FFMA.FTZ R70, R67, R68, R70 ;  /* 0x0000004443467223 */ /* 0x000fc80000010046 */
        /* <DEDUP_REMOVED lines=8> */
[----:B------:R-:W-:Y:S01]  /*7250*/  FFMA.FTZ R247, R244, R247, R69 ;  /* 0x000000f7f4f77223 */ /* 0x000fe20000010045 */
[----:B------:R-:W2:Y:S02]  /*7260*/  SHFL.UP PT, R70, R243, 0x1, RZ ;  /* 0x04200000f3467989 */ /* 0x000ea400000e00ff */
[----:B------:R-:W-:Y:S01]  /*7270*/  @P5 FADD.FTZ R242, R242, R68 ;  /* 0x00000044f2f25221 */ /* 0x000fe20000010000 */
[----:B------:R-:W-:Y:S01]  /*7280*/  @P5 FADD.FTZ R245, R245, R247 ;  /* 0x000000f7f5f55221 */ /* 0x000fe20000010000 */
[CC--:B----4-:R-:W-:Y:S01]  /*7290*/  FMUL.FTZ R69, R244.reuse, R233.reuse ;  /* 0x000000e9f4457220 */ /* 0x0d0fe20000410000 */
[C---:B------:R-:W-:Y:S02]  /*72a0*/  FMUL.FTZ R233, R243.reuse, R233 ;  /* 0x000000e9f3e97220 */ /* 0x040fe40000410000 */
[----:B------:R-:W-:Y:S04]  /*72b0*/  SHFL.UP PT, R247, R242, 0x2, RZ ;  /* 0x04400000f2f77989 */ /* 0x000fe800000e00ff */
[----:B------:R-:W3:Y:S01]  /*72c0*/  SHFL.UP PT, R68, R245, 0x2, RZ ;  /* 0x04400000f5447989 */ /* 0x000ee200000e00ff */
[-C--:B--2---:R-:W-:Y:S01]  /*72d0*/  @P5 FFMA.FTZ R243, R243, R70.reuse, -R69 ;  /* 0x00000046f3f35223 */ /* 0x084fe20000010845 */
[----:B------:R-:W-:-:S05]  /*72e0*/  @P5 FFMA.FTZ R244, R244, R70, R233 ;  /* 0x00000046f4f45223 */ /* 0x000fca00000100e9 */
[----:B------:R-:W2:Y:S01]  /*72f0*/  SHFL.UP PT, R233, R244, 0x2, RZ ;  /* 0x04400000f4e97989 */ /* 0x000ea200000e00ff */
[-C--:B---3--:R-:W-:Y:S01]  /*7300*/  FMUL.FTZ R71, R243, R68.reuse ;  /* 0x00000044f3477220 */ /* 0x088fe20000410000 */
[----:B------:R-:W-:-:S03]  /*7310*/  FMUL.FTZ R70, R244, R68 ;  /* 0x00000044f4467220 */ /* 0x000fc60000410000 */
[-C--:B------:R-:W-:Y:S01]  /*7320*/  FFMA.FTZ R68, R244, R247.reuse, R71 ;  /* 0x000000f7f4447223 */ /* 0x080fe20000010047 */
[----:B------:R-:W-:Y:S02]  /*7330*/  FFMA.FTZ R69, R243, R247, -R70 ;  /* 0x000000f7f3457223 */ /* 0x000fe40000010846 */
[----:B------:R-:W3:Y:S01]  /*7340*/  SHFL.UP PT, R70, R243, 0x2, RZ ;  /* 0x04400000f3467989 */ /* 0x000ee200000e00ff */
[----:B------:R-:W-:Y:S01]  /*7350*/  @P4 FADD.FTZ R245, R245, R68 ;  /* 0x00000044f5f54221 */ /* 0x000fe20000010000 */
[----:B------:R-:W-:-:S04]  /*7360*/  @P4 FADD.FTZ R242, R242, R69 ;  /* 0x00000045f2f24221 */ /* 0x000fc80000010000 */
[----:B------:R-:W4:Y:S04]  /*7370*/  SHFL.UP PT, R68, R245, 0x4, RZ ;  /* 0x04800000f5447989 */ /* 0x000f2800000e00ff */
[----:B------:R-:W0:Y:S01]  /*7380*/  SHFL.UP PT, R247, R242, 0x4, RZ ;  /* 0x04800000f2f77989 */ /* 0x000e2200000e00ff */
[-C--:B--2---:R-:W-:Y:S01]  /*7390*/  FMUL.FTZ R246, R244, R233.reuse ;  /* 0x000000e9f4f67220 */ /* 0x084fe20000410000 */
[----:B------:R-:W-:-:S03]  /*73a0*/  FMUL.FTZ R233, R243, R233 ;  /* 0x000000e9f3e97220 */ /* 0x000fc60000410000 */
[-C--:B---3--:R-:W-:Y:S01]  /*73b0*/  @P4 FFMA.FTZ R243, R243, R70.reuse, -R246 ;  /* 0x00000046f3f34223 */ /* 0x088fe200000108f6 */
[----:B------:R-:W-:-:S03]  /*73c0*/  @P4 FFMA.FTZ R244, R244, R70, R233 ;  /* 0x00000046f4f44223 */ /* 0x000fc600000100e9 */
[CC--:B----4-:R-:W-:Y:S01]  /*73d0*/  FMUL.FTZ R71, R243.reuse, R68.reuse ;  /* 0x00000044f3477220 */ /* 0x0d0fe20000410000 */
[C---:B------:R-:W-:Y:S01]  /*73e0*/  FMUL.FTZ R70, R244.reuse, R68 ;  /* 0x00000044f4467220 */ /* 0x040fe20000410000 */
[----:B------:R-:W2:Y:S02]  /*73f0*/  SHFL.UP PT, R233, R244, 0x4, RZ ;  /* 0x04800000f4e97989 */ /* 0x000ea400000e00ff */
[-C--:B0-----:R-:W-:Y:S01]  /*7400*/  FFMA.FTZ R68, R244, R247.reuse, R71 ;  /* 0x000000f7f4447223 */ /* 0x081fe20000010047 */
[----:B------:R-:W-:Y:S02]  /*7410*/  FFMA.FTZ R69, R243, R247, -R70 ;  /* 0x000000f7f3457223 */ /* 0x000fe40000010846 */
[----:B------:R-:W0:Y:S01]  /*7420*/  SHFL.UP PT, R70, R243, 0x4, RZ ;  /* 0x04800000f3467989 */ /* 0x000e2200000e00ff */
[----:B------:R-:W-:Y:S01]  /*7430*/  @P3 FADD.FTZ R245, R245, R68 ;  /* 0x00000044f5f53221 */ /* 0x000fe20000010000 */
[----:B------:R-:W-:-:S04]  /*7440*/  @P3 FADD.FTZ R242, R242, R69 ;  /* 0x00000045f2f23221 */ /* 0x000fc80000010000 */
[----:B------:R-:W3:Y:S04]  /*7450*/  SHFL.UP PT, R68, R245, 0x8, RZ ;  /* 0x05000000f5447989 */ /* 0x000ee800000e00ff */
[----:B------:R-:W4:Y:S01]  /*7460*/  SHFL.UP PT, R247, R242, 0x8, RZ ;  /* 0x05000000f2f77989 */ /* 0x000f2200000e00ff */
[-C--:B--2---:R-:W-:Y:S01]  /*7470*/  FMUL.FTZ R246, R244, R233.reuse ;  /* 0x000000e9f4f67220 */ /* 0x084fe20000410000 */
[----:B------:R-:W-:-:S04]  /*7480*/  FMUL.FTZ R233, R243, R233 ;  /* 0x000000e9f3e97220 */ /* 0x000fc80000410000 */
[-C--:B0-----:R-:W-:Y:S01]  /*7490*/  @P3 FFMA.FTZ R244, R244, R70.reuse, R233 ;  /* 0x00000046f4f43223 */ /* 0x081fe200000100e9 */
[----:B------:R-:W-:-:S04]  /*74a0*/  @P3 FFMA.FTZ R243, R243, R70, -R246 ;  /* 0x00000046f3f33223 */ /* 0x000fc800000108f6 */
[----:B------:R-:W0:Y:S01]  /*74b0*/  SHFL.UP PT, R233, R244, 0x8, RZ ;  /* 0x05000000f4e97989 */ /* 0x000e2200000e00ff */
[-C--:B---3--:R-:W-:Y:S01]  /*74c0*/  FMUL.FTZ R70, R244, R68.reuse ;  /* 0x00000044f4467220 */ /* 0x088fe20000410000 */
[----:B------:R-:W-:-:S03]  /*74d0*/  FMUL.FTZ R71, R243, R68 ;  /* 0x00000044f3477220 */ /* 0x000fc60000410000 */
[-C--:B----4-:R-:W-:Y:S01]  /*74e0*/  FFMA.FTZ R69, R243, R247.reuse, -R70 ;  /* 0x000000f7f3457223 */ /* 0x090fe20000010846 */
[----:B------:R-:W-:Y:S01]  /*74f0*/  FFMA.FTZ R68, R244, R247, R71 ;  /* 0x000000f7f4447223 */ /* 0x000fe20000010047 */
[----:B------:R-:W2:Y:S02]  /*7500*/  SHFL.UP PT, R70, R243, 0x8, RZ ;  /* 0x05000000f3467989 */ /* 0x000ea400000e00ff */
[----:B------:R-:W-:Y:S01]  /*7510*/  @P2 FADD.FTZ R242, R242, R69 ;  /* 0x00000045f2f22221 */ /* 0x000fe20000010000 */
[----:B------:R-:W-:-:S04]  /*7520*/  @P2 FADD.FTZ R245, R245, R68 ;  /* 0x00000044f5f52221 */ /* 0x000fc80000010000 */
[----:B------:R3:W4:Y:S04]  /*7530*/  SHFL.UP PT, R247, R242, 0x10, RZ ;  /* 0x06000000f2f77989 */ /* 0x00072800000e00ff */
[----:B------:R3:W1:Y:S01]  /*7540*/  SHFL.UP PT, R68, R245, 0x10, RZ ;  /* 0x06000000f5447989 */ /* 0x00066200000e00ff */
[-C--:B0-----:R-:W-:Y:S01]  /*7550*/  FMUL.FTZ R246, R244, R233.reuse ;  /* 0x000000e9f4f67220 */ /* 0x081fe20000410000 */
[----:B------:R-:W-:-:S03]  /*7560*/  FMUL.FTZ R233, R243, R233 ;  /* 0x000000e9f3e97220 */ /* 0x000fc60000410000 */
[-C--:B--2---:R-:W-:Y:S01]  /*7570*/  @P2 FFMA.FTZ R243, R243, R70.reuse, -R246 ;  /* 0x00000046f3f32223 */ /* 0x084fe200000108f6 */
[----:B------:R-:W-:-:S04]  /*7580*/  @P2 FFMA.FTZ R244, R244, R70, R233 ;  /* 0x00000046f4f42223 */ /* 0x000fc800000100e9 */
[----:B------:R3:W0:Y:S04]  /*7590*/  SHFL.UP PT, R70, R243, 0x10, RZ ;  /* 0x06000000f3467989 */ /* 0x00062800000e00ff */
[----:B----4-:R3:W2:Y:S02]  /*75a0*/  SHFL.UP PT, R233, R244, 0x10, RZ ;  /* 0x06000000f4e97989 */ /* 0x0106a400000e00ff */
.L_x_7954:
[----:B------:R-:W-:Y:S01]  /*75b0*/  ISETP.GE.AND P2, PT, R98, 0x10, PT ;  /* 0x000000106200780c */ /* 0x000fe20003f46270 */
[CC--:B-1----:R-:W-:Y:S01]  /*75c0*/  FMUL.FTZ R69, R244.reuse, R68.reuse ;  /* 0x00000044f4457220 */ /* 0x0c2fe20000410000 */
[C---:B------:R-:W-:Y:S01]  /*75d0*/  FMUL.FTZ R68, R243.reuse, R68 ;  /* 0x00000044f3447220 */ /* 0x040fe20000410000 */
[C---:B--2---:R-:W-:Y:S01]  /*75e0*/  FMUL.FTZ R71, R244.reuse, R233 ;  /* 0x000000e9f4477220 */ /* 0x044fe20000410000 */
[----:B------:R-:W-:Y:S01]  /*75f0*/  UMOV UR17, 0xffffffff ;  /* 0xffffffff00117882 */ /* 0x000fe20000000000 */
[CC--:B------:R-:W-:Y:S01]  /*7600*/  FFMA.FTZ R69, R243.reuse, R247.reuse, -R69 ;  /* 0x000000f7f3457223 */ /* 0x0c0fe20000010845 */
[----:B------:R-:W-:Y:S01]  /*7610*/  FFMA.FTZ R68, R244, R247, R68 ;  /* 0x000000f7f4447223 */ /* 0x000fe20000010044 */
[----:B------:R-:W-:-:S06]  /*7620*/  FMUL.FTZ R233, R243, R233 ;  /* 0x000000e9f3e97220 */ /* 0x000fcc0000410000 */
[-C--:B0--3--:R-:W-:Y:S01]  /*7630*/  @P2 FFMA.FTZ R243, R243, R70.reuse, -R71 ;  /* 0x00000046f3f32223 */ /* 0x089fe20000010847 */
[----:B------:R-:W-:Y:S01]  /*7640*/  @P2 FFMA.FTZ R244, R244, R70, R233 ;  /* 0x00000046f4f42223 */ /* 0x000fe200000100e9 */
[----:B------:R-:W-:Y:S01]  /*7650*/  @P2 FADD.FTZ R242, R242, R69 ;  /* 0x00000045f2f22221 */ /* 0x000fe20000010000 */
[----:B------:R-:W-:Y:S01]  /*7660*/  @P2 FADD.FTZ R245, R245, R68 ;  /* 0x00000044f5f52221 */ /* 0x000fe20000010000 */
[----:B------:R-:W-:Y:S06]  /*7670*/  BRA.DIV UR17, `(.L_x_7834) ;  /* 0x0000007611bc7947 */ /* 0x000fec000b800000 */
.L_x_7957:
[----:B------:R-:W-:-:S03]  /*7680*/  UMOV UR17, 0xffffffff ;  /* 0xffffffff00117882 */ /* 0x000fc60000000000 */
[----:B------:R-:W-:Y:S05]  /*7690*/  BRA.DIV UR17, `(.L_x_7835) ;  /* 0x0000007611dc7947 */ /* 0x000fea000b800000 */
.L_x_7960:
[----:B------:R-:W-:-:S03]  /*76a0*/  UMOV UR17, 0xffffffff ;  /* 0xffffffff00117882 */ /* 0x000fc60000000000 */
[----:B------:R-:W-:Y:S05]  /*76b0*/  BRA.DIV UR17, `(.L_x_7836) ;  /* 0x0000007611fc7947 */ /* 0x000fea000b800000 */
.L_x_7963:
[----:B------:R-:W-:-:S03]  /*76c0*/  UMOV UR17, 0xffffffff ;  /* 0xffffffff00117882 */ /* 0x000fc60000000000 */
[----:B------:R-:W-:Y:S05]  /*76d0*/  BRA.DIV UR17, `(.L_x_7837) ;  /* 0x0000007a111c7947 */ /* 0x000fea000b800000 */
.L_x_7966:
        /* <DEDUP_REMOVED lines=10> */
.L_x_7976:
[CC--:B---34-:R-:W-:Y:S01]  /*7780*/  FMUL.FTZ R71, R243.reuse, R63.reuse ;  /* 0x0000003ff3477220 */ /* 0x0d8fe20000410000 */
[C---:B0-----:R-:W-:Y:S01]  /*7790*/  FMUL.FTZ R246, R244.reuse, R63 ;  /* 0x0000003ff4f67220 */ /* 0x041fe20000410000 */
[CC--:B------:R-:W-:Y:S02]  /*77a0*/  FMUL.FTZ R69, R243.reuse, R61.reuse ;  /* 0x0000003df3457220 */ /* 0x0c0fe40000410000 */
[CC--:B--2---:R-:W-:Y:S01]  /*77b0*/  FFMA.FTZ R70, R244.reuse, R62.reuse, R71 ;  /* 0x0000003ef4467223 */ /* 0x0c4fe20000010047 */
        /* <DEDUP_REMOVED lines=19> */
.L_x_7832:
        /* <DEDUP_REMOVED lines=70> */
[-C--:B------:R-:W-:Y:S01]  /*7d50*/  FMUL.FTZ R66, R162, R64.reuse ;  /* 0x00000040a2427220 */ /* 0x080fe20000410000 */
[----:B------:R-:W-:Y:S01]  /*7d60*/  FFMA.FTZ R71, R122, R69, R71 ;  /* 0x000000457a477223 */ /* 0x000fe20000010047 */
[C---:B------:R-:W-:Y:S01]  /*7d70*/  FFMA.FTZ R65, R163.reuse, R64, -R61 ;  /* 0x00000040a3417223 */ /* 0x040fe2000001083d */
[-C--:B------:R-:W-:Y:S01]  /*7d80*/  FMUL.FTZ R61, R162, R62.reuse ;  /* 0x0000003ea23d7220 */ /* 0x080fe20000410000 */
[C---:B------:R-:W-:Y:S01]  /*7d90*/  FFMA.FTZ R66, R163.reuse, R67, R66 ;  /* 0x00000043a3427223 */ /* 0x040fe20000010042 */
[C---:B------:R-:W-:Y:S01]  /*7da0*/  FFMA.FTZ R63, R163.reuse, R62, -R63 ;  /* 0x0000003ea33f7223 */ /* 0x040fe2000001083f */
[----:B------:R-:W-:Y:S01]  /*7db0*/  FADD.FTZ R65, R186, R65 ;  /* 0x00000041ba417221 */ /* 0x000fe20000010000 */
[----:B------:R-:W-:Y:S01]  /*7dc0*/  FFMA.FTZ R61, R163, R60, R61 ;  /* 0x0000003ca33d7223 */ /* 0x000fe2000001003d */
[----:B------:R-:W-:Y:S01]  /*7dd0*/  FADD.FTZ R66, R131, R66 ;  /* 0x0000004283427221 */ /* 0x000fe20000010000 */
[----:B------:R-:W-:Y:S01]  /*7de0*/  FFMA.FTZ R123, R122, R68, -R123 ;  /* 0x000000447a7b7223 */ /* 0x000fe2000001087b */
[----:B------:R-:W-:Y:S01]  /*7df0*/  FMUL.FTZ R60, R164, R65 ;  /* 0x00000041a43c7220 */ /* 0x000fe20000410000 */
[----:B------:R-:W-:Y:S01]  /*7e00*/  FFMA.FTZ R199, R94, R199, R71 ;  /* 0x000000c75ec77223 */ /* 0x000fe20000010047 */
[----:B------:R-:W-:Y:S01]  /*7e10*/  FMUL.FTZ R62, R164, R66 ;  /* 0x00000042a43e7220 */ /* 0x000fe20000410000 */
[----:B------:R-:W-:Y:S01]  /*7e20*/  FFMA.FTZ R200, R94, R200, R123 ;  /* 0x000000c85ec87223 */ /* 0x000fe2000001007b */
        /* <DEDUP_REMOVED lines=11> */
[----:B------:R-:W-:Y:S01]  /*7ee0*/  FMUL.FTZ R68, R178, R199 ;  /* 0x000000c7b2447220 */ /* 0x000fe20000410000 */
        /* <DEDUP_REMOVED lines=8> */
[----:B------:R-:W-:-:S02]  /*7f70*/  FMUL.FTZ R60, R168, R65 ;  /* 0x00000041a83c7220 */ /* 0x000fc40000410000 */
[C---:B------:R-:W-:Y:S01]  /*7f80*/  FMUL.FTZ R62, R168.reuse, R66 ;  /* 0x00000042a83e7220 */ /* 0x040fe20000410000 */
        /* <DEDUP_REMOVED lines=22> */
[CC--:B------:R-:W-:Y:S01]  /*80f0*/  FMUL.FTZ R62, R172.reuse, R66.reuse ;  /* 0x00000042ac3e7220 */ /* 0x0c0fe20000410000 */
        /* <DEDUP_REMOVED lines=22> */
[----:B------:R-:W-:Y:S01]  /*8260*/  MOV R62, UR37 ;  /* 0x00000025003e7c02 */ /* 0x000fe20008000f00 */
[----:B------:R-:W-:Y:S01]  /*8270*/  FFMA.FTZ R66, R177, R65, -R64 ;  /* 0x00000041b1427223 */ /* 0x000fe20000010840 */
[-C--:B------:R-:W-:Y:S01]  /*8280*/  FMUL.FTZ R64, R176, R60.reuse ;  /* 0x0000003cb0407220 */ /* 0x080fe20000410000 */
[----:B------:R-:W-:Y:S01]  /*8290*/  FADD.FTZ R61, R138, R61 ;  /* 0x0000003d8a3d7221 */ /* 0x000fe20000010000 */
[----:B------:R-:W-:Y:S01]  /*82a0*/  ISETP.LE.OR P0, PT, R62, UR20, P0 ;  /* 0x000000143e007c0c */ /* 0x000fe20008703670 */
[-C--:B------:R-:W-:Y:S01]  /*82b0*/  FMUL.FTZ R62, R176, R63.reuse ;  /* 0x0000003fb03e7220 */ /* 0x080fe20000410000 */
[----:B------:R-:W-:Y:S01]  /*82c0*/  FADD.FTZ R66, R193, R66 ;  /* 0x00000042c1427221 */ /* 0x000fe20000010000 */
[C---:B------:R-:W-:Y:S01]  /*82d0*/  FFMA.FTZ R63, R177.reuse, R63, -R64 ;  /* 0x0000003fb13f7223 */ /* 0x040fe20000010840 */
[C---:B------:R-:W-:Y:S01]  /*82e0*/  FMUL.FTZ R65, R178.reuse, R61 ;  /* 0x0000003db2417220 */ /* 0x040fe20000410000 */
[----:B------:R-:W-:Y:S01]  /*82f0*/  FFMA.FTZ R62, R177, R60, R62 ;  /* 0x0000003cb13e7223 */ /* 0x000fe2000001003e */
[CC--:B------:R-:W-:Y:S01]  /*8300*/  FMUL.FTZ R60, R178.reuse, R66.reuse ;  /* 0x00000042b23c7220 */ /* 0x0c0fe20000410000 */
[----:B------:R-:W-:Y:S01]  /*8310*/  FMUL.FTZ R64, R178, R63 ;  /* 0x0000003fb2407220 */ /* 0x000fe20000410000 */
[----:B------:R-:W-:-:S02]  /*8320*/  FFMA.FTZ R67, R179, R66, -R65 ;  /* 0x00000042b3437223 */ /* 0x000fc40000010841 */
[C---:B------:R-:W-:Y:S01]  /*8330*/  FFMA.FTZ R70, R179.reuse, R61, R60 ;  /* 0x0000003db3467223 */ /* 0x040fe2000001003c */
[-C--:B------:R-:W-:Y:S01]  /*8340*/  FMUL.FTZ R60, R178, R62.reuse ;  /* 0x0000003eb23c7220 */ /* 0x080fe20000410000 */
[C---:B------:R-:W-:Y:S01]  /*8350*/  FFMA.FTZ R64, R179.reuse, R62, R64 ;  /* 0x0000003eb3407223 */ /* 0x040fe20000010040 */
[----:B------:R-:W-:Y:S01]  /*8360*/  VOTEU.ALL UP0, P0 ;  /* 0x0000000000ff7886 */ /* 0x000fe20000000000 */
[----:B------:R-:W-:Y:S01]  /*8370*/  MOV R61, RZ ;  /* 0x000000ff003d7202 */ /* 0x000fe20000000f00 */
[----:B------:R-:W-:Y:S01]  /*8380*/  FFMA.FTZ R65, R179, R63, -R60 ;  /* 0x0000003fb3417223 */ /* 0x000fe2000001083c */
[----:B------:R-:W-:Y:S01]  /*8390*/  HFMA2 R60, -RZ, RZ, 1.875, 0 ;  /* 0x3f800000ff3c7431 */ /* 0x000fe200000001ff */
[----:B------:R-:W-:Y:S01]  /*83a0*/  CS2R R62, SRZ ;  /* 0x00000000003e7805 */ /* 0x000fe2000001ff00 */
[----:B------:R-:W-:Y:S01]  /*83b0*/  @!UP0 ULEA UR17, UR8, UR16, 0x4 ;  /* 0x0000001008118291 */ /* 0x000fe2000f8e20ff */
[----:B------:R-:W-:Y:S01]  /*83c0*/  FADD.FTZ R66, R139, R70 ;  /* 0x000000468b427221 */ /* 0x000fe20000010000 */
[----:B------:R-:W-:-:S07]  /*83d0*/  FADD.FTZ R67, R194, R67 ;  /* 0x00000043c2437221 */ /* 0x000fce0000010000 */
[----:B------:R-:W0:Y:S04]  /*83e0*/  @!P0 LDS.128 R60, [UR17+0x5c60] ;  /* 0x005c6011ff3c8984 */ /* 0x000e280008000c00 */
[----:B------:R1:W-:Y:S02]  /*83f0*/  STS.128 [R198+0x4660], R64 ;  /* 0x00466040c6007388 */ /* 0x0003e40000000c00 */
[----:B-1----:R-:W-:-:S04]  /*8400*/  FMUL.FTZ R64, R176, R202 ;  /* 0x000000cab0407220 */ /* 0x002fc80000410000 */
        /* <DEDUP_REMOVED lines=85> */
[C---:B------:R-:W-:Y:S01]  /*8960*/  LEA R122, R197.reuse, R198, 0x4 ;  /* 0x000000c6c57a7211 */ /* 0x040fe200078e20ff */
[----:B------:R-:W-:Y:S01]  /*8970*/  UMOV UR17, 0xffffffff ;  /* 0xffffffff00117882 */ /* 0x000fe20000000000 */
[----:B------:R-:W-:-:S03]  /*8980*/  LOP3.LUT R3, R197, 0x1f, RZ, 0xc0, !PT ;  /* 0x0000001fc5037812 */ /* 0x000fc600078ec0ff */
[----:B------:R-:W-:Y:S01]  /*8990*/  LDS.128 R68, [R122+0x4660] ;  /* 0x004660007a447984 */ /* 0x000fe20000000c00 */
[----:B------:R-:W-:-:S03]  /*89a0*/  ISETP.NE.AND P2, PT, R3, 0x1f, PT ;  /* 0x0000001f0300780c */ /* 0x000fc60003f45270 */
        /* <DEDUP_REMOVED lines=12> */
[----:B------:R0:W1:Y:S04]  /*8a70*/  SHFL.DOWN PT, R69, R245, 0x1, 0x1f ;  /* 0x08201f00f5457f89 */ /* 0x00006800000e0000 */
[----:B------:R0:W2:Y:S04]  /*8a80*/  SHFL.DOWN PT, R70, R246, 0x1, 0x1f ;  /* 0x08201f00f6467f89 */ /* 0x0000a800000e0000 */
[----:B------:R0:W3:Y:S04]  /*8a90*/  SHFL.DOWN PT, R123, R247, 0x1, 0x1f ;  /* 0x08201f00f77b7f89 */ /* 0x0000e800000e0000 */
[----:B------:R0:W4:Y:S02]  /*8aa0*/  SHFL.DOWN PT, R68, R248, 0x1, 0x1f ;  /* 0x08201f00f8447f89 */ /* 0x00012400000e0000 */
.L_x_7981:
[----:B------:R-:W-:Y:S04]  /*8ab0*/  BSSY.RECONVERGENT B0, `(.L_x_7841) ;  /* 0x000000c000007945 */ /* 0x000fe80003800200 */
[----:B------:R-:W-:Y:S05]  /*8ac0*/  @!P2 BRA `(.L_x_7842) ;  /* 0x000000000028a947 */ /* 0x000fea0003800000 */
[CC--:B----4-:R-:W-:Y:S01]  /*8ad0*/  FMUL.FTZ R71, R245.reuse, R68.reuse ;  /* 0x00000044f5477220 */ /* 0x0d0fe20000410000 */
[C---:B------:R-:W-:Y:S01]  /*8ae0*/  FMUL.FTZ R242, R246.reuse, R68 ;  /* 0x00000044f6f27220 */ /* 0x040fe20000410000 */
[C---:B--2---:R-:W-:Y:S02]  /*8af0*/  FMUL.FTZ R68, R246.reuse, R70 ;  /* 0x00000046f6447220 */ /* 0x044fe40000410000 */
[-C--:B---3--:R-:W-:Y:S01]  /*8b00*/  FFMA.FTZ R71, R246, R123.reuse, R71 ;  /* 0x0000007bf6477223 */ /* 0x088fe20000010047 */
[----:B------:R-:W-:-:S03]  /*8b10*/  FFMA.FTZ R242, R245, R123, -R242 ;  /* 0x0000007bf5f27223 */ /* 0x000fc600000108f2 */
[----:B0-----:R-:W-:Y:S01]  /*8b20*/  FADD.FTZ R248, R248, R71 ;  /* 0x00000047f8f87221 */ /* 0x001fe20000010000 */
[----:B------:R-:W-:Y:S01]  /*8b30*/  FMUL.FTZ R71, R245, R70 ;  /* 0x00000046f5477220 */ /* 0x000fe20000410000 */
[----:B------:R-:W-:Y:S01]  /*8b40*/  FADD.FTZ R247, R247, R242 ;  /* 0x000000f2f7f77221 */ /* 0x000fe20000010000 */
[C---:B-1----:R-:W-:Y:S02]  /*8b50*/  FFMA.FTZ R245, R69.reuse, R245, -R68 ;  /* 0x000000f545f57223 */ /* 0x042fe40000010844 */
[----:B------:R-:W-:-:S07]  /*8b60*/  FFMA.FTZ R246, R69, R246, R71 ;  /* 0x000000f645f67223 */ /* 0x000fce0000010047 */
.L_x_7842:
[----:B------:R-:W-:Y:S05]  /*8b70*/  BSYNC.RECONVERGENT B0 ;  /* 0x0000000000007941 */ /* 0x000fea0003800200 */
.L_x_7841:
[----:B------:R-:W-:Y:S01]  /*8b80*/  UMOV UR17, 0xffffffff ;  /* 0xffffffff00117882 */ /* 0x000fe20000000000 */
[----:B------:R-:W-:Y:S02]  /*8b90*/  ISETP.GT.U32.AND P2, PT, R3, 0x1d, PT ;  /* 0x0000001d0300780c */ /* 0x000fe40003f44070 */
[----:B------:R-:W-:Y:S11]  /*8ba0*/  BRA.DIV UR17, `(.L_x_7843) ;  /* 0x0000006a11387947 */ /* 0x000ff6000b800000 */
[----:B-1----:R1:W0:Y:S04]  /*8bb0*/  SHFL.DOWN PT, R69, R245, 0x2, 0x1f ;  /* 0x08401f00f5457f89 */ /* 0x00222800000e0000 */
[----:B--2---:R1:W2:Y:S04]  /*8bc0*/  SHFL.DOWN PT, R70, R246, 0x2, 0x1f ;  /* 0x08401f00f6467f89 */ /* 0x0042a800000e0000 */
[----:B---3--:R1:W3:Y:S04]  /*8bd0*/  SHFL.DOWN PT, R123, R247, 0x2, 0x1f ;  /* 0x08401f00f77b7f89 */ /* 0x0082e800000e0000 */
[----:B------:R1:W0:Y:S02]  /*8be0*/  SHFL.DOWN PT, R242, R248, 0x2, 0x1f ;  /* 0x08401f00f8f27f89 */ /* 0x00022400000e0000 */
.L_x_7987:
[----:B------:R-:W-:Y:S04]  /*8bf0*/  BSSY.RECONVERGENT B0, `(.L_x_7844) ;  /* 0x000000c000007945 */ /* 0x000fe80003800200 */
[----:B------:R-:W-:Y:S05]  /*8c00*/  @P2 BRA `(.L_x_7845) ;  /* 0x0000000000282947 */ /* 0x000fea0003800000 */
[-C--:B0---4-:R-:W-:Y:S01]  /*8c10*/  FMUL.FTZ R68, R246, R242.reuse ;  /* 0x000000f2f6447220 */ /* 0x091fe20000410000 */
[----:B------:R-:W-:-:S03]  /*8c20*/  FMUL.FTZ R71, R245, R242 ;  /* 0x000000f2f5477220 */ /* 0x000fc60000410000 */
[-C--:B---3--:R-:W-:Y:S01]  /*8c30*/  FFMA.FTZ R68, R245, R123.reuse, -R68 ;  /* 0x0000007bf5447223 */ /* 0x088fe20000010844 */
[----:B------:R-:W-:-:S03]  /*8c40*/  FFMA.FTZ R71, R246, R123, R71 ;  /* 0x0000007bf6477223 */ /* 0x000fc60000010047 */
[----:B-1----:R-:W-:Y:S01]  /*8c50*/  FADD.FTZ R247, R247, R68 ;  /* 0x00000044f7f77221 */ /* 0x002fe20000010000 */
[----:B------:R-:W-:Y:S01]  /*8c60*/  FADD.FTZ R248, R248, R71 ;  /* 0x00000047f8f87221 */ /* 0x000fe20000010000 */
[-C--:B--2---:R-:W-:Y:S01]  /*8c70*/  FMUL.FTZ R68, R246, R70.reuse ;  /* 0x00000046f6447220 */ /* 0x084fe20000410000 */
[----:B------:R-:W-:-:S03]  /*8c80*/  FMUL.FTZ R71, R245, R70 ;  /* 0x00000046f5477220 */ /* 0x000fc60000410000 */
[-C--:B------:R-:W-:Y:S01]  /*8c90*/  FFMA.FTZ R245, R245, R69.reuse, -R68 ;  /* 0x00000045f5f57223 */ /* 0x080fe20000010844 */
[----:B------:R-:W-:-:S07]  /*8ca0*/  FFMA.FTZ R246, R246, R69, R71 ;  /* 0x00000045f6f67223 */ /* 0x000fce0000010047 */
.L_x_7845:
[----:B------:R-:W-:Y:S05]  /*8cb0*/  BSYNC.RECONVERGENT B0 ;  /* 0x0000000000007941 */ /* 0x000fea0003800200 */
.L_x_7844:
[----:B------:R-:W-:Y:S01]  /*8cc0*/  UMOV UR17, 0xffffffff ;  /* 0xffffffff00117882 */ /* 0x000fe20000000000 */
[----:B------:R-:W-:Y:S02]  /*8cd0*/  ISETP.GT.U32.AND P2, PT, R3, 0x1b, PT ;  /* 0x0000001b0300780c */ /* 0x000fe40003f44070 */
[----:B------:R-:W-:Y:S11]  /*8ce0*/  BRA.DIV UR17, `(.L_x_7846) ;  /* 0x0000006a115c7947 */ /* 0x000ff6000b800000 */
[----:B0-----:R0:W0:Y:S04]  /*8cf0*/  SHFL.DOWN PT, R69, R245, 0x4, 0x1f ;  /* 0x08801f00f5457f89 */ /* 0x00102800000e0000 */
[----:B--2---:R2:W0:Y:S04]  /*8d00*/  SHFL.DOWN PT, R70, R246, 0x4, 0x1f ;  /* 0x08801f00f6467f89 */ /* 0x00442800000e0000 */
[----:B---3--:R2:W3:Y:S04]  /*8d10*/  SHFL.DOWN PT, R123, R247, 0x4, 0x1f ;  /* 0x08801f00f77b7f89 */ /* 0x0084e800000e0000 */
[----:B------:R2:W0:Y:S02]  /*8d20*/  SHFL.DOWN PT, R242, R248, 0x4, 0x1f ;  /* 0x08801f00f8f27f89 */ /* 0x00042400000e0000 */
.L_x_7993:
[----:B------:R-:W-:Y:S04]  /*8d30*/  BSSY.RECONVERGENT B0, `(.L_x_7847) ;  /* 0x000000c000007945 */ /* 0x000fe80003800200 */
[----:B------:R-:W-:Y:S05]  /*8d40*/  @P2 BRA `(.L_x_7848) ;  /* 0x0000000000282947 */ /* 0x000fea0003800000 */
[-C--:B0---4-:R-:W-:Y:S01]  /*8d50*/  FMUL.FTZ R68, R246, R242.reuse ;  /* 0x000000f2f6447220 */ /* 0x091fe20000410000 */
[----:B------:R-:W-:-:S03]  /*8d60*/  FMUL.FTZ R71, R245, R242 ;  /* 0x000000f2f5477220 */ /* 0x000fc60000410000 */
[-C--:B---3--:R-:W-:Y:S01]  /*8d70*/  FFMA.FTZ R68, R245, R123.reuse, -R68 ;  /* 0x0000007bf5447223 */ /* 0x088fe20000010844 */
[----:B------:R-:W-:-:S03]  /*8d80*/  FFMA.FTZ R71, R246, R123, R71 ;  /* 0x0000007bf6477223 */ /* 0x000fc60000010047 */
[----:B-12---:R-:W-:Y:S01]  /*8d90*/  FADD.FTZ R247, R247, R68 ;  /* 0x00000044f7f77221 */ /* 0x006fe20000010000 */
[----:B------:R-:W-:Y:S01]  /*8da0*/  FADD.FTZ R248, R248, R71 ;  /* 0x00000047f8f87221 */ /* 0x000fe20000010000 */
[-C--:B------:R-:W-:Y:S01]  /*8db0*/  FMUL.FTZ R68, R246, R70.reuse ;  /* 0x00000046f6447220 */ /* 0x080fe20000410000 */
[----:B------:R-:W-:-:S03]  /*8dc0*/  FMUL.FTZ R71, R245, R70 ;  /* 0x00000046f5477220 */ /* 0x000fc60000410000 */
[-C--:B------:R-:W-:Y:S01]  /*8dd0*/  FFMA.FTZ R245, R245, R69.reuse, -R68 ;  /* 0x00000045f5f57223 */ /* 0x080fe20000010844 */
[----:B------:R-:W-:-:S07]  /*8de0*/  FFMA.FTZ R246, R246, R69, R71 ;  /* 0x00000045f6f67223 */ /* 0x000fce0000010047 */
.L_x_7848:
[----:B------:R-:W-:Y:S05]  /*8df0*/  BSYNC.RECONVERGENT B0 ;  /* 0x0000000000007941 */ /* 0x000fea0003800200 */
.L_x_7847:
[----:B------:R-:W-:Y:S01]  /*8e00*/  UMOV UR17, 0xffffffff ;  /* 0xffffffff00117882 */ /* 0x000fe20000000000 */
[----:B------:R-:W-:Y:S02]  /*8e10*/  ISETP.GT.U32.AND P2, PT, R3, 0x17, PT ;  /* 0x000000170300780c */ /* 0x000fe40003f44070 */
[----:B------:R-:W-:Y:S11]  /*8e20*/  BRA.DIV UR17, `(.L_x_7849) ;  /* 0x0000006a11807947 */ /* 0x000ff6000b800000 */
[----:B0-----:R0:W0:Y:S04]  /*8e30*/  SHFL.DOWN PT, R69, R245, 0x8, 0x1f ;  /* 0x09001f00f5457f89 */ /* 0x00102800000e0000 */
[----:B------:R0:W0:Y:S04]  /*8e40*/  SHFL.DOWN PT, R70, R246, 0x8, 0x1f ;  /* 0x09001f00f6467f89 */ /* 0x00002800000e0000 */
[----:B---3--:R3:W0:Y:S04]  /*8e50*/  SHFL.DOWN PT, R123, R247, 0x8, 0x1f ;  /* 0x09001f00f77b7f89 */ /* 0x00862800000e0000 */
[----:B------:R3:W0:Y:S02]  /*8e60*/  SHFL.DOWN PT, R242, R248, 0x8, 0x1f ;  /* 0x09001f00f8f27f89 */ /* 0x00062400000e0000 */
.L_x_7999:
[----:B------:R-:W-:Y:S04]  /*8e70*/  BSSY.RECONVERGENT B0, `(.L_x_7850) ;  /* 0x000000c000007945 */ /* 0x000fe80003800200 */
[----:B------:R-:W-:Y:S05]  /*8e80*/  @P2 BRA `(.L_x_7851) ;  /* 0x0000000000282947 */ /* 0x000fea0003800000 */
[-C--:B0---4-:R-:W-:Y:S01]  /*8e90*/  FMUL.FTZ R68, R246, R242.reuse ;  /* 0x000000f2f6447220 */ /* 0x091fe20000410000 */
[----:B------:R-:W-:-:S03]  /*8ea0*/  FMUL.FTZ R71, R245, R242 ;  /* 0x000000f2f5477220 */ /* 0x000fc60000410000 */
[-C--:B------:R-:W-:Y:S01]  /*8eb0*/  FFMA.FTZ R68, R245, R123.reuse, -R68 ;  /* 0x0000007bf5447223 */ /* 0x080fe20000010844 */
[----:B------:R-:W-:-:S03]  /*8ec0*/  FFMA.FTZ R71, R246, R123, R71 ;  /* 0x0000007bf6477223 */ /* 0x000fc60000010047 */
[----:B-123--:R-:W-:Y:S01]  /*8ed0*/  FADD.FTZ R247, R247, R68 ;  /* 0x00000044f7f77221 */ /* 0x00efe20000010000 */
[----:B------:R-:W-:Y:S01]  /*8ee0*/  FADD.FTZ R248, R248, R71 ;  /* 0x00000047f8f87221 */ /* 0x000fe20000010000 */
[-C--:B------:R-:W-:Y:S01]  /*8ef0*/  FMUL.FTZ R68, R246, R70.reuse ;  /* 0x00000046f6447220 */ /* 0x080fe20000410000 */
[----:B------:R-:W-:-:S03]  /*8f00*/  FMUL.FTZ R71, R245, R70 ;  /* 0x00000046f5477220 */ /* 0x000fc60000410000 */
[-C--:B------:R-:W-:Y:S01]  /*8f10*/  FFMA.FTZ R245, R245, R69.reuse, -R68 ;  /* 0x00000045f5f57223 */ /* 0x080fe20000010844 */
[----:B------:R-:W-:-:S07]  /*8f20*/  FFMA.FTZ R246, R246, R69, R71 ;  /* 0x00000045f6f67223 */ /* 0x000fce0000010047 */
.L_x_7851:
[----:B------:R-:W-:Y:S05]  /*8f30*/  BSYNC.RECONVERGENT B0 ;  /* 0x0000000000007941 */ /* 0x000fea0003800200 */
.L_x_7850:
[----:B------:R-:W-:Y:S01]  /*8f40*/  UMOV UR17, 0xffffffff ;  /* 0xffffffff00117882 */ /* 0x000fe20000000000 */
[----:B------:R-:W-:Y:S02]  /*8f50*/  ISETP.GT.U32.AND P2, PT, R3, 0xf, PT ;  /* 0x0000000f0300780c */ /* 0x000fe40003f44070 */
[----:B------:R-:W-:Y:S11]  /*8f60*/  BRA.DIV UR17, `(.L_x_7852) ;  /* 0x0000006a11a47947 */ /* 0x000ff6000b800000 */
[----:B0-----:R0:W0:Y:S04]  /*8f70*/  SHFL.DOWN PT, R69, R245, 0x10, 0x1f ;  /* 0x0a001f00f5457f89 */ /* 0x00102800000e0000 */
[----:B------:R0:W0:Y:S04]  /*8f80*/  SHFL.DOWN PT, R70, R246, 0x10, 0x1f ;  /* 0x0a001f00f6467f89 */ /* 0x00002800000e0000 */
[----:B------:R0:W0:Y:S04]  /*8f90*/  SHFL.DOWN PT, R123, R247, 0x10, 0x1f ;  /* 0x0a001f00f77b7f89 */ /* 0x00002800000e0000 */
[----:B------:R0:W0:Y:S02]  /*8fa0*/  SHFL.DOWN PT, R242, R248, 0x10, 0x1f ;  /* 0x0a001f00f8f27f89 */ /* 0x00002400000e0000 */
.L_x_8005:
        /* <DEDUP_REMOVED lines=12> */
.L_x_7854:
[----:B------:R-:W-:Y:S05]  /*9070*/  BSYNC.RECONVERGENT B0 ;  /* 0x0000000000007941 */ /* 0x000fea0003800200 */
.L_x_7853:
[----:B------:R-:W-:Y:S01]  /*9080*/  UMOV UR17, 0xffffffff ;  /* 0xffffffff00117882 */ /* 0x000fe20000000000 */
[----:B------:R-:W-:Y:S02]  /*9090*/  ISETP.NE.AND P2, PT, R197, 0x1f, PT ;  /* 0x0000001fc500780c */ /* 0x000fe40003f45270 */
[----:B------:R-:W-:Y:S11]  /*90a0*/  BRA.DIV UR17, `(.L_x_7855) ;  /* 0x0000006a11c87947 */ /* 0x000ff6000b800000 */
[----:B0-----:R-:W0:Y:S04]  /*90b0*/  SHFL.IDX PT, R242, R246, RZ, 0x1f ;  /* 0x00001ffff6f27589 */ /* 0x001e2800000e0000 */
[----:B------:R-:W5:Y:S04]  /*90c0*/  SHFL.IDX PT, R123, R245, RZ, 0x1f ;  /* 0x00001ffff57b7589 */ /* 0x000f6800000e0000 */
[----:B------:R-:W5:Y:S04]  /*90d0*/  SHFL.IDX PT, R233, R247, RZ, 0x1f ;  /* 0x00001ffff7e97589 */ /* 0x000f6800000e0000 */
[----:B-1----:R-:W-:Y:S04]  /*90e0*/  SHFL.DOWN PT, R245, R245, 0x1, 0x1f ;  /* 0x08201f00f5f57f89 */ /* 0x002fe800000e0000 */
[----:B--2---:R-:W-:Y:S04]  /*90f0*/  SHFL.DOWN PT, R246, R246, 0x1, 0x1f ;  /* 0x08201f00f6f67f89 */ /* 0x004fe800000e0000 */
[----:B---3--:R-:W-:Y:S01]  /*9100*/  SHFL.DOWN PT, R247, R247, 0x1, 0x1f ;  /* 0x08201f00f7f77f89 */ /* 0x008fe200000e0000 */
[-C--:B0-----:R-:W-:Y:S01]  /*9110*/  FMUL.FTZ R69, R63, R242.reuse ;  /* 0x000000f23f457220 */ /* 0x081fe20000410000 */
[-C--:B----4-:R-:W-:Y:S01]  /*9120*/  FMUL.FTZ R68, R60, R242.reuse ;  /* 0x000000f23c447220 */ /* 0x090fe20000410000 */
[----:B------:R-:W-:-:S02]  /*9130*/  FMUL.FTZ R243, R61, R242 ;  /* 0x000000f23df37220 */ /* 0x000fc40000410000 */
[CC--:B-----5:R-:W-:Y:S01]  /*9140*/  FFMA.FTZ R244, R62.reuse, R123.reuse, -R69 ;  /* 0x0000007b3ef47223 */ /* 0x0e0fe20000010845 */
[----:B------:R-:W-:Y:S01]  /*9150*/  FMUL.FTZ R69, R62, R242 ;  /* 0x000000f23e457220 */ /* 0x000fe20000410000 */
[-C--:B------:R-:W-:Y:S01]  /*9160*/  FFMA.FTZ R242, R61, R123.reuse, R68 ;  /* 0x0000007b3df27223 */ /* 0x080fe20000010044 */
[-C--:B------:R-:W-:Y:S01]  /*9170*/  FFMA.FTZ R243, R60, R123.reuse, -R243 ;  /* 0x0000007b3cf37223 */ /* 0x080fe200000108f3 */
        /* <DEDUP_REMOVED lines=9> */
.L_x_8019:
        /* <DEDUP_REMOVED lines=13> */
.L_x_7857:
[----:B------:R-:W-:Y:S05]  /*92e0*/  BSYNC.RECONVERGENT B0 ;  /* 0x0000000000007941 */ /* 0x000fea0003800200 */
.L_x_7856:
[C---:B----4-:R-:W-:Y:S01]  /*92f0*/  FMUL.FTZ R71, R65.reuse, R63 ;  /* 0x0000003f41477220 */ /* 0x050fe20000410000 */
[C---:B---3--:R-:W-:Y:S01]  /*9300*/  FMUL.FTZ R68, R65.reuse, R62 ;  /* 0x0000003e41447220 */ /* 0x048fe20000410000 */
[C---:B--2---:R-:W-:Y:S01]  /*9310*/  FMUL.FTZ R69, R65.reuse, R61 ;  /* 0x0000003d41457220 */ /* 0x044fe20000410000 */
[----:B-1----:R-:W-:Y:S01]  /*9320*/  FMUL.FTZ R70, R65, R60 ;  /* 0x0000003c41467220 */ /* 0x002fe20000410000 */
        /* <DEDUP_REMOVED lines=12> */
.L_x_7839:
[----:B------:R-:W-:Y:S05]  /*93f0*/  WARPSYNC.ALL ;  /* 0x0000000000007948 */ /* 0x000fea0003800000 */
[----:B------:R-:W-:Y:S01]  /*9400*/  ISETP.NE.AND P0, PT, R197, RZ, PT ;  /* 0x000000ffc500720c */ /* 0x000fe20003f05270 */
[----:B------:R-:W-:Y:S01]  /*9410*/  BAR.SYNC.DEFER_BLOCKING 0x0 ;  /* 0x0000000000007b1d */ /* 0x000fe20000010000 */
[----:B------:R-:W-:Y:S01]  /*9420*/  MOV R65, UR44 ;  /* 0x0000002c00417c02 */ /* 0x000fe20008000f00 */
[----:B------:R-:W-:Y:S01]  /*9430*/  FMUL.FTZ R69, R91, R47 ;  /* 0x0000002f5b457220 */ /* 0x000fe20000410000 */
        /* <DEDUP_REMOVED lines=9> */
[----:B-1----:R-:W-:-:S04]  /*94d0*/  LOP3.LUT R60, R197, UR17, RZ, 0xfc, !PT ;  /* 0x00000011c53c7c12 */ /* 0x002fc8000f8efcff */
[----:B------:R-:W-:Y:S01]  /*94e0*/  MOV R61, UR29 ;  /* 0x0000001d003d7c02 */ /* 0x000fe20008000f00 */
[----:B------:R-:W-:Y:S02]  /*94f0*/  UMOV UR29, UR14 ;  /* 0x0000000e001d7c82 */ /* 0x000fe40008000000 */
[----:B------:R-:W-:Y:S01]  /*9500*/  IMAD.WIDE.U32 R62, R65, UR8, R60 ;  /* 0x00000008413e7c25 */ /* 0x000fe2000f8e003c */
[----:B------:R-:W-:Y:S02]  /*9510*/  MOV R65, UR45 ;  /* 0x0000002d00417c02 */ /* 0x000fe40008000f00 */
[----:B------:R-:W-:-:S03]  /*9520*/  LEA R64, P2, R62, UR10, 0x2 ;  /* 0x0000000a3e407c11 */ /* 0x000fc6000f8410ff */
[----:B------:R-:W-:Y:S02]  /*9530*/  IMAD R65, R65, UR8, R63 ;  /* 0x0000000841417c24 */ /* 0x000fe4000f8e023f */
[----:B------:R-:W-:-:S03]  /*9540*/  FMUL.FTZ R63, R93, R49 ;  /* 0x000000315d3f7220 */ /* 0x000fc60000410000 */
[----:B------:R-:W-:Y:S01]  /*9550*/  LEA.HI.X R65, R62, UR11, R65, 0x2, P2 ;  /* 0x0000000b3e417c11 */ /* 0x000fe200090f1441 */
[-C--:B0-----:R-:W-:Y:S01]  /*9560*/  FMUL.FTZ R61, R67, R115.reuse ;  /* 0x00000073433d7220 */ /* 0x081fe20000410000 */
[C---:B------:R-:W-:Y:S01]  /*9570*/  FMUL.FTZ R68, R66.reuse, R115 ;  /* 0x0000007342447220 */ /* 0x040fe20000410000 */
[----:B------:R-:W-:Y:S02]  /*9580*/  FMUL.FTZ R115, R87, R43 ;  /* 0x0000002b57737220 */ /* 0x000fe40000410000 */
[----:B------:R-:W-:Y:S01]  /*9590*/  FFMA.FTZ R62, R66, R114, R61 ;  /* 0x00000072423e7223 */ /* 0x000fe2000001003d */
[C---:B------:R-:W-:Y:S01]  /*95a0*/  FFMA.FTZ R61, R0.reuse, R200, RZ ;  /* 0x000000c8003d7223 */ /* 0x040fe200000100ff */
[----:B------:R-:W-:Y:S01]  /*95b0*/  FFMA.FTZ R67, R67, R114, -R68 ;  /* 0x0000007243437223 */ /* 0x000fe20000010844 */
[----:B------:R-:W-:Y:S01]  /*95c0*/  FFMA.FTZ R68, R0, -R199, RZ ;  /* 0x800000c700447223 */ /* 0x000fe200000100ff */
[----:B------:R-:W-:Y:S01]  /*95d0*/  FADD.FTZ R62, R195, R62 ;  /* 0x0000003ec33e7221 */ /* 0x000fe20000010000 */
[C---:B------:R-:W-:Y:S01]  /*95e0*/  FFMA.FTZ R70, R18.reuse, R202, R61 ;  /* 0x000000ca12467223 */ /* 0x040fe2000001003d */
[----:B------:R-:W-:Y:S01]  /*95f0*/  FFMA.FTZ R202, -R119, R63, R202 ;  /* 0x0000003f77ca7223 */ /* 0x000fe200000101ca */
[----:B------:R-:W-:Y:S01]  /*9600*/  FFMA.FTZ R114, R18, -R201, R68 ;  /* 0x800000c912727223 */ /* 0x000fe20000010044 */
[----:B------:R-:W-:Y:S01]  /*9610*/  FFMA.FTZ R201, R118, -R63, R201 ;  /* 0x8000003f76c97223 */ /* 0x000fe200000100c9 */
[C---:B------:R-:W-:Y:S01]  /*9620*/  FFMA.FTZ R61, R17.reuse, R204, R70 ;  /* 0x000000cc113d7223 */ /* 0x040fe20000010046 */
[----:B------:R-:W-:Y:S01]  /*9630*/  FMUL.FTZ R63, R90, R46 ;  /* 0x0000002e5a3f7220 */ /* 0x000fe20000410000 */
[----:B------:R-:W-:Y:S01]  /*9640*/  FADD.FTZ R196, R196, R67 ;  /* 0x00000043c4c47221 */ /* 0x000fe20000010000 */
        /* <DEDUP_REMOVED lines=14> */
[----:B------:R-:W-:Y:S01]  /*9730*/  FMUL.FTZ R199, R80, R36 ;  /* 0x0000002450c77220 */ /* 0x000fe20000410000 */
        /* <DEDUP_REMOVED lines=16> */
[----:B------:R-:W-:Y:S01]  /*9840*/  FFMA.FTZ R198, R14, -R209, R114 ;  /* 0x800000d10ec67223 */ /* 0x000fe20000010072 */
[----:B------:R-:W-:Y:S01]  /*9850*/  FFMA.FTZ R210, -R109, R71, R210 ;  /* 0x000000476dd27223 */ /* 0x000fe200000101d2 */
[----:B------:R-:W-:Y:S01]  /*9860*/  FFMA.FTZ R246, R8, R222, R61 ;  /* 0x000000de08f67223 */ /* 0x000fe2000001003d */
[-C--:B------:R-:W-:Y:S01]  /*9870*/  FFMA.FTZ R222, -R149, R63.reuse, R222 ;  /* 0x0000003f95de7223 */ /* 0x080fe200000101de */
        /* <DEDUP_REMOVED lines=8> */
[----:B------:R-:W-:Y:S01]  /*9900*/  FMUL.FTZ R195, R140, R196 ;  /* 0x000000c48cc37220 */ /* 0x000fe20000410000 */
[----:B------:R-:W-:Y:S01]  /*9910*/  FADD.FTZ R125, R125, R150 ;  /* 0x000000967d7d7221 */ /* 0x000fe20000010000 */
[----:B------:R-:W-:Y:S01]  /*9920*/  FMUL.FTZ R150, R152, R63 ;  /* 0x0000003f98967220 */ /* 0x000fe20000410000 */
[----:B------:R-:W-:Y:S01]  /*9930*/  FMUL.FTZ R67, R82, R38 ;  /* 0x0000002652437220 */ /* 0x000fe20000410000 */
[----:B------:R-:W-:Y:S01]  /*9940*/  FFMA.FTZ R198, R12, -R213, R198 ;  /* 0x800000d50cc67223 */ /* 0x000fe200000100c6 */
[-C--:B------:R-:W-:Y:S01]  /*9950*/  FMUL.FTZ R152, R152, R125.reuse ;  /* 0x0000007d98987220 */ /* 0x080fe20000410000 */
[----:B------:R-:W-:Y:S01]  /*9960*/  FFMA.FTZ R151, R153, R125, R150 ;  /* 0x0000007d99977223 */ /* 0x000fe20000010096 */
[----:B------:R-:W-:Y:S01]  /*9970*/  FMUL.FTZ R150, R81, R37 ;  /* 0x0000002551967220 */ /* 0x000fe20000410000 */
[----:B------:R-:W-:Y:S01]  /*9980*/  FFMA.FTZ R224, -R147, R67, R224 ;  /* 0x0000004393e07223 */ /* 0x000fe200000101e0 */
[----:B------:R-:W-:Y:S01]  /*9990*/  FFMA.FTZ R152, R153, R63, -R152 ;  /* 0x0000003f99987223 */ /* 0x000fe20000010898 */
[----:B------:R-:W-:Y:S01]  /*99a0*/  FADD.FTZ R126, R126, R151 ;  /* 0x000000977e7e7221 */ /* 0x000fe20000010000 */
[----:B------:R-:W-:Y:S01]  /*99b0*/  FFMA.FTZ R151, R5, R228, R242 ;  /* 0x000000e405977223 */ /* 0x000fe200000100f2 */
[----:B------:R-:W-:Y:S01]  /*99c0*/  FMUL.FTZ R242, R35, R196 ;  /* 0x000000c423f27220 */ /* 0x000fe20000410000 */
[----:B------:R-:W-:Y:S01]  /*99d0*/  FADD.FTZ R181, R181, R152 ;  /* 0x00000098b5b57221 */ /* 0x000fe20000010000 */
[-C--:B------:R-:W-:Y:S01]  /*99e0*/  FMUL.FTZ R180, R154, R126.reuse ;  /* 0x0000007e9ab47220 */ /* 0x080fe20000410000 */
[-C--:B------:R-:W-:Y:S01]  /*99f0*/  FFMA.FTZ R228, -R143, R199.reuse, R228 ;  /* 0x000000c78fe47223 */ /* 0x080fe200000101e4 */
[----:B------:R-:W-:Y:S01]  /*9a00*/  FFMA.FTZ R199, R142, -R199, R227 ;  /* 0x800000c78ec77223 */ /* 0x000fe200000100e3 */
[-C--:B------:R-:W-:Y:S01]  /*9a10*/  FMUL.FTZ R152, R154, R181.reuse ;  /* 0x000000b59a987220 */ /* 0x080fe20000410000 */
[----:B------:R-:W-:Y:S01]  /*9a20*/  FFMA.FTZ R153, R155, R181, -R180 ;  /* 0x000000b59b997223 */ /* 0x000fe200000108b4 */
[----:B------:R-:W-:Y:S01]  /*9a30*/  FMUL.FTZ R180, R79, R35 ;  /* 0x000000234fb47220 */ /* 0x000fe20000410000 */
[----:B------:R-:W-:Y:S01]  /*9a40*/  FMUL.FTZ R142, R142, R63 ;  /* 0x0000003f8e8e7220 */ /* 0x000fe20000410000 */
[----:B------:R-:W-:Y:S01]  /*9a50*/  FFMA.FTZ R154, R155, R126, R152 ;  /* 0x0000007e9b9a7223 */ /* 0x000fe20000010098 */
[----:B------:R-:W-:Y:S01]  /*9a60*/  FADD.FTZ R153, R182, R153 ;  /* 0x00000099b6997221 */ /* 0x000fe20000010000 */
[----:B------:R-:W-:Y:S01]  /*9a70*/  FFMA.FTZ R203, R140, -R180, R229 ;  /* 0x800000b48ccb7223 */ /* 0x000fe200000100e5 */
[----:B------:R-:W-:Y:S01]  /*9a80*/  FFMA.FTZ R140, R141, R62, R195 ;  /* 0x0000003e8d8c7223 */ /* 0x000fe200000100c3 */
[----:B------:R-:W-:Y:S01]  /*9a90*/  FADD.FTZ R155, R127, R154 ;  /* 0x0000009a7f9b7221 */ /* 0x000fe20000010000 */
[----:B------:R-:W-:Y:S01]  /*9aa0*/  FMUL.FTZ R154, R156, R153 ;  /* 0x000000999c9a7220 */ /* 0x000fe20000410000 */
[----:B------:R-:W-:Y:S01]  /*9ab0*/  FFMA.FTZ R127, -R141, R180, R230 ;  /* 0x000000b48d7f7223 */ /* 0x000fe200000101e6 */
[----:B------:R-:W-:Y:S01]  /*9ac0*/  FMUL.FTZ R141, R196, UR18 ;  /* 0x00000012c48d7c20 */ /* 0x000fe20008410000 */
[-C--:B------:R-:W-:Y:S01]  /*9ad0*/  FMUL.FTZ R156, R156, R155.reuse ;  /* 0x0000009b9c9c7220 */ /* 0x080fe20000410000 */
[C---:B------:R-:W-:Y:S01]  /*9ae0*/  FFMA.FTZ R195, R157.reuse, R155, R154 ;  /* 0x0000009b9dc37223 */ /* 0x040fe2000001009a */
[----:B------:R-:W-:Y:S01]  /*9af0*/  MOV R180, UR16 ;  /* 0x0000001000b47c02 */ /* 0x000fe20008000f00 */
[C---:B------:R-:W-:Y:S01]  /*9b00*/  FFMA.FTZ R154, R62.reuse, UR19, R141 ;  /* 0x000000133e9a7c23 */ /* 0x040fe2000801008d */
[----:B------:R-:W-:Y:S01]  /*9b10*/  FFMA.FTZ R182, R157, R153, -R156 ;  /* 0x000000999db67223 */ /* 0x000fe2000001089c */
[----:B------:R-:W-:Y:S01]  /*9b20*/  FMUL.FTZ R157, R62, UR18 ;  /* 0x000000123e9d7c20 */ /* 0x000fe20008410000 */
[----:B------:R-:W-:Y:S01]  /*9b30*/  FMUL.FTZ R62, R35, R62 ;  /* 0x0000003e233e7220 */ /* 0x000fe20000410000 */
[----:B------:R-:W-:Y:S01]  /*9b40*/  FADD.FTZ R128, R128, R195 ;  /* 0x000000c380807221 */ /* 0x000fe20000010000 */
[----:B------:R-:W-:Y:S01]  /*9b50*/  FADD.FTZ R183, R183, R182 ;  /* 0x000000b6b7b77221 */ /* 0x000fe20000010000 */
[----:B------:R-:W-:Y:S01]  /*9b60*/  FFMA.FTZ R156, R196, UR19, -R157 ;  /* 0x00000013c49c7c23 */ /* 0x000fe2000801089d */
[C---:B------:R-:W-:Y:S01]  /*9b70*/  FMUL.FTZ R196, R203.reuse, R242 ;  /* 0x000000f2cbc47220 */ /* 0x040fe20000410000 */
[----:B------:R-:W-:Y:S01]  /*9b80*/  FMUL.FTZ R141, R203, R62 ;  /* 0x0000003ecb8d7220 */ /* 0x000fe20000410000 */
[----:B------:R-:W-:Y:S01]  /*9b90*/  FFMA.FTZ R143, R143, R125, R142 ;  /* 0x0000007d8f8f7223 */ /* 0x000fe2000001008e */
[----:B------:R-:W-:Y:S01]  /*9ba0*/  FMUL.FTZ R156, R203, R156 ;  /* 0x0000009ccb9c7220 */ /* 0x000fe20000410000 */
[-C--:B------:R-:W-:Y:S01]  /*9bb0*/  FFMA.FTZ R157, R127, R62.reuse, R196 ;  /* 0x0000003e7f9d7223 */ /* 0x080fe200000100c4 */
[----:B------:R-:W-:Y:S01]  /*9bc0*/  FMUL.FTZ R203, R79, R62 ;  /* 0x0000003e4fcb7220 */ /* 0x000fe20000410000 */
[C---:B------:R-:W-:Y:S01]  /*9bd0*/  FMUL.FTZ R62, R158.reuse, R183 ;  /* 0x000000b79e3e7220 */ /* 0x040fe20000410000 */
[----:B------:R-:W-:Y:S01]  /*9be0*/  FMUL.FTZ R158, R158, R128 ;  /* 0x000000809e9e7220 */ /* 0x000fe20000410000 */
[----:B------:R-:W-:-:S02]  /*9bf0*/  IMAD R180, R197, 0x84, R180 ;  /* 0x00000084c5b47824 */ /* 0x000fc400078e02b4 */
[----:B------:R-:W-:Y:S01]  /*9c00*/  FMUL.FTZ R142, R125, UR18 ;  /* 0x000000127d8e7c20 */ /* 0x000fe20008410000 */
[C---:B------:R-:W-:Y:S01]  /*9c10*/  FFMA.FTZ R62, R159.reuse, R128, R62 ;  /* 0x000000809f3e7223 */ /* 0x040fe2000001003e */
[----:B------:R-:W-:Y:S01]  /*9c20*/  FFMA.FTZ R195, R159, R183, -R158 ;  /* 0x000000b79fc37223 */ /* 0x000fe2000001089e */
[----:B------:R-:W-:Y:S01]  /*9c30*/  FMUL.FTZ R205, R79, R242 ;  /* 0x000000f24fcd7220 */ /* 0x000fe20000410000 */
[----:B------:R-:W-:Y:S01]  /*9c40*/  FFMA.FTZ R142, R63, UR19, -R142 ;  /* 0x000000133f8e7c23 */ /* 0x000fe2000801088e */
[----:B------:R-:W-:Y:S01]  /*9c50*/  FADD.FTZ R129, R129, R62 ;  /* 0x0000003e81817221 */ /* 0x000fe20000010000 */
[----:B------:R-:W-:Y:S01]  /*9c60*/  FMUL.FTZ R62, R63, UR18 ;  /* 0x000000123f3e7c20 */ /* 0x000fe20008410000 */
[----:B------:R-:W-:Y:S01]  /*9c70*/  FADD.FTZ R195, R184, R195 ;  /* 0x000000c3b8c37221 */ /* 0x000fe20000010000 */
[----:B------:R0:W-:Y:S01]  /*9c80*/  STS [R180+0x2178], R203 ;  /* 0x002178cbb4007388 */ /* 0x0001e20000000800 */
[----:B------:R-:W-:Y:S01]  /*9c90*/  FMUL.FTZ R158, R144, R181 ;  /* 0x000000b5909e7220 */ /* 0x000fe20000410000 */
[----:B------:R-:W-:Y:S01]  /*9ca0*/  FFMA.FTZ R159, R125, UR19, R62 ;  /* 0x000000137d9f7c23 */ /* 0x000fe2000801003e */
[C---:B------:R-:W-:Y:S01]  /*9cb0*/  FMUL.FTZ R62, R160.reuse, R129 ;  /* 0x00000081a03e7220 */ /* 0x040fe20000410000 */
[----:B------:R-:W-:Y:S01]  /*9cc0*/  FMUL.FTZ R160, R160, R195 ;  /* 0x000000c3a0a07220 */ /* 0x000fe20000410000 */
[-C--:B------:R-:W-:Y:S01]  /*9cd0*/  FFMA.FTZ R226, -R145, R150.reuse, R226 ;  /* 0x0000009691e27223 */ /* 0x080fe200000101e2 */
[----:B------:R1:W-:Y:S01]  /*9ce0*/  STS [R180+0x217c], R205 ;  /* 0x00217ccdb4007388 */ /* 0x0003e20000000800 */
[----:B------:R-:W-:Y:S01]  /*9cf0*/  FFMA.FTZ R150, R144, -R150, R225 ;  /* 0x8000009690967223 */ /* 0x000fe200000100e1 */
[----:B------:R-:W-:Y:S01]  /*9d00*/  FFMA.FTZ R67, R146, -R67, R223 ;  /* 0x8000004392437223 */ /* 0x000fe200000100df */
[----:B------:R-:W-:Y:S01]  /*9d10*/  FMUL.FTZ R148, R148, R183 ;  /* 0x000000b794947220 */ /* 0x000fe20000410000 */
[C---:B0-----:R-:W-:Y:S01]  /*9d20*/  FMUL.FTZ R203, R36.reuse, R63 ;  /* 0x0000003f24cb7220 */ /* 0x041fe20000410000 */
[----:B------:R-:W-:Y:S01]  /*9d30*/  FMUL.FTZ R63, R36, R125 ;  /* 0x0000007d243f7220 */ /* 0x000fe20000410000 */
[----:B------:R-:W-:Y:S01]  /*9d40*/  FMUL.FTZ R125, R199, R142 ;  /* 0x0000008ec77d7220 */ /* 0x000fe20000410000 */
[C---:B------:R-:W-:Y:S01]  /*9d50*/  FFMA.FTZ R142, R161.reuse, R195, -R62 ;  /* 0x000000c3a18e7223 */ /* 0x040fe2000001083e */
[----:B------:R-:W-:Y:S01]  /*9d60*/  FFMA.FTZ R161, R161, R129, R160 ;  /* 0x00000081a1a17223 */ /* 0x000fe200000100a0 */
[----:B------:R-:W-:Y:S01]  /*9d70*/  FFMA.FTZ R148, R149, R128, R148 ;  /* 0x0000008095947223 */ /* 0x000fe20000010094 */
[----:B-1----:R-:W-:Y:S01]  /*9d80*/  FMUL.FTZ R205, R199, R203 ;  /* 0x000000cbc7cd7220 */ /* 0x002fe20000410000 */
[----:B------:R-:W-:Y:S01]  /*9d90*/  FADD.FTZ R185, R185, R142 ;  /* 0x0000008eb9b97221 */ /* 0x000fe20000010000 */
[----:B------:R-:W-:Y:S01]  /*9da0*/  FADD.FTZ R130, R130, R161 ;  /* 0x000000a182827221 */ /* 0x000fe20000010000 */
[-C--:B------:R-:W-:Y:S01]  /*9db0*/  FMUL.FTZ R199, R199, R63.reuse ;  /* 0x0000003fc7c77220 */ /* 0x080fe20000410000 */
[----:B------:R-:W-:Y:S01]  /*9dc0*/  FFMA.FTZ R62, R228, R63, R205 ;  /* 0x0000003fe43e7223 */ /* 0x000fe200000100cd */
[C---:B------:R-:W-:Y:S01]  /*9dd0*/  FMUL.FTZ R142, R162.reuse, R185 ;  /* 0x000000b9a28e7220 */ /* 0x040fe20000410000 */
[-C--:B------:R-:W-:Y:S01]  /*9de0*/  FMUL.FTZ R162, R162, R130.reuse ;  /* 0x00000082a2a27220 */ /* 0x080fe20000410000 */
[----:B------:R-:W-:Y:S01]  /*9df0*/  FMUL.FTZ R205, R80, R63 ;  /* 0x0000003f50cd7220 */ /* 0x000fe20000410000 */
[----:B------:R-:W-:Y:S01]  /*9e00*/  FFMA.FTZ R63, R228, R203, -R199 ;  /* 0x000000cbe43f7223 */ /* 0x000fe200000108c7 */
[----:B------:R-:W-:Y:S01]  /*9e10*/  FFMA.FTZ R144, R163, R130, R142 ;  /* 0x00000082a3907223 */ /* 0x000fe2000001008e */
[-C--:B------:R-:W-:Y:S01]  /*9e20*/  FFMA.FTZ R142, R145, R126.reuse, R158 ;  /* 0x0000007e918e7223 */ /* 0x080fe2000001009e */
[----:B------:R-:W-:Y:S01]  /*9e30*/  FFMA.FTZ R161, R163, R185, -R162 ;  /* 0x000000b9a3a17223 */ /* 0x000fe200000108a2 */
[----:B------:R-:W-:Y:S01]  /*9e40*/  FMUL.FTZ R158, R126, UR18 ;  /* 0x000000127e9e7c20 */ /* 0x000fe20008410000 */
[----:B------:R-:W-:Y:S01]  /*9e50*/  FMUL.FTZ R145, R181, UR18 ;  /* 0x00000012b5917c20 */ /* 0x000fe20008410000 */
[----:B------:R-:W-:Y:S01]  /*9e60*/  FADD.FTZ R131, R131, R144 ;  /* 0x0000009083837221 */ /* 0x000fe20000010000 */
[----:B------:R-:W-:Y:S01]  /*9e70*/  FADD.FTZ R161, R186, R161 ;  /* 0x000000a1baa17221 */ /* 0x000fe20000010000 */
[----:B------:R-:W-:Y:S01]  /*9e80*/  FFMA.FTZ R163, R181, UR19, -R158 ;  /* 0x00000013b5a37c23 */ /* 0x000fe2000801089e */
[C---:B------:R-:W-:Y:S01]  /*9e90*/  FMUL.FTZ R199, R37.reuse, R181 ;  /* 0x000000b525c77220 */ /* 0x040fe20000410000 */
[----:B------:R-:W-:Y:S01]  /*9ea0*/  FFMA.FTZ R145, R126, UR19, R145 ;  /* 0x000000137e917c23 */ /* 0x000fe20008010091 */
[----:B------:R-:W-:Y:S01]  /*9eb0*/  FMUL.FTZ R181, R37, R126 ;  /* 0x0000007e25b57220 */ /* 0x000fe20000410000 */
[C---:B------:R-:W-:Y:S01]  /*9ec0*/  FMUL.FTZ R126, R164.reuse, R131 ;  /* 0x00000083a47e7220 */ /* 0x040fe20000410000 */
[----:B------:R-:W-:Y:S01]  /*9ed0*/  FMUL.FTZ R164, R164, R161 ;  /* 0x000000a1a4a47220 */ /* 0x000fe20000410000 */
        /* <DEDUP_REMOVED lines=8> */
[----:B------:R-:W-:Y:S01]  /*9f60*/  FMUL.FTZ R158, R155, UR18 ;  /* 0x000000129b9e7c20 */ /* 0x000fe20008410000 */
[----:B------:R-:W-:Y:S01]  /*9f70*/  FFMA.FTZ R198, R11, -R215, R198 ;  /* 0x800000d70bc67223 */ /* 0x000fe200000100c6 */
[----:B------:R-:W-:Y:S01]  /*9f80*/  FMUL.FTZ R160, R39, R183 ;  /* 0x000000b727a07220 */ /* 0x000fe20000410000 */
[----:B0-----:R-:W-:Y:S01]  /*9f90*/  FMUL.FTZ R205, R150, R181 ;  /* 0x000000b596cd7220 */ /* 0x001fe20000410000 */
[----:B------:R-:W-:Y:S01]  /*9fa0*/  FFMA.FTZ R158, R153, UR19, -R158 ;  /* 0x00000013999e7c23 */ /* 0x000fe2000801089e */
[----:B------:R-:W-:Y:S01]  /*9fb0*/  FFMA.FTZ R244, R10, -R217, R198 ;  /* 0x800000d90af47223 */ /* 0x000fe200000100c6 */
[----:B------:R-:W-:Y:S01]  /*9fc0*/  FMUL.FTZ R198, R84, R40 ;  /* 0x0000002854c67220 */ /* 0x000fe20000410000 */
[----:B-1----:R-:W-:Y:S01]  /*9fd0*/  FMUL.FTZ R203, R150, R199 ;  /* 0x000000c796cb7220 */ /* 0x002fe20000410000 */
[----:B------:R-:W-:Y:S01]  /*9fe0*/  FMUL.FTZ R150, R146, R153 ;  /* 0x0000009992967220 */ /* 0x000fe20000410000 */
[C---:B------:R-:W-:Y:S01]  /*9ff0*/  FMUL.FTZ R146, R166.reuse, R187 ;  /* 0x000000bba6927220 */ /* 0x040fe20000410000 */
[-C--:B------:R-:W-:Y:S01]  /*a000*/  FMUL.FTZ R166, R166, R132.reuse ;  /* 0x00000084a6a67220 */ /* 0x080fe20000410000 */
[CC--:B------:R-:W-:Y:S01]  /*a010*/  FFMA.FTZ R126, R226.reuse, R181.reuse, R203 ;  /* 0x000000b5e27e7223 */ /* 0x0c0fe200000100cb */
[----:B------:R-:W-:Y:S01]  /*a020*/  FMUL.FTZ R181, R81, R181 ;  /* 0x000000b551b57220 */ /* 0x000fe20000410000 */
[----:B------:R-:W-:Y:S01]  /*a030*/  FFMA.FTZ R147, R147, R155, R150 ;  /* 0x0000009b93937223 */ /* 0x000fe20000010096 */
[----:B------:R-:W-:Y:S01]  /*a040*/  FFMA.FTZ R146, R167, R132, R146 ;  /* 0x00000084a7927223 */ /* 0x000fe20000010092 */
[----:B------:R-:W-:Y:S01]  /*a050*/  FMUL.FTZ R150, R153, UR18 ;  /* 0x0000001299967c20 */ /* 0x000fe20008410000 */
[----:B------:R-:W-:Y:S01]  /*a060*/  FFMA.FTZ R167, R167, R187, -R166 ;  /* 0x000000bba7a77223 */ /* 0x000fe200000108a6 */
[-C--:B------:R-:W-:Y:S01]  /*a070*/  FFMA.FTZ R144, R226, R199.reuse, -R205 ;  /* 0x000000c7e2907223 */ /* 0x080fe200000108cd */
[----:B------:R-:W-:Y:S01]  /*a080*/  FMUL.FTZ R203, R81, R199 ;  /* 0x000000c751cb7220 */ /* 0x000fe20000410000 */
[----:B------:R0:W-:Y:S01]  /*a090*/  STS [R180+0x2168], R181 ;  /* 0x002168b5b4007388 */ /* 0x0001e20000000800 */
[----:B------:R-:W-:Y:S01]  /*a0a0*/  FMUL.FTZ R199, R38, R153 ;  /* 0x0000009926c77220 */ /* 0x000fe20000410000 */
[----:B------:R-:W-:Y:S01]  /*a0b0*/  FFMA.FTZ R153, R155, UR19, R150 ;  /* 0x000000139b997c23 */ /* 0x000fe20008010096 */
[----:B------:R-:W-:Y:S01]  /*a0c0*/  FADD.FTZ R133, R133, R146 ;  /* 0x0000009285857221 */ /* 0x000fe20000010000 */
[----:B------:R1:W-:Y:S01]  /*a0d0*/  STS [R180+0x216c], R203 ;  /* 0x00216ccbb4007388 */ /* 0x0003e20000000800 */
[----:B------:R-:W-:Y:S01]  /*a0e0*/  FMUL.FTZ R165, R67, R158 ;  /* 0x0000009e43a57220 */ /* 0x000fe20000410000 */
[----:B------:R-:W-:Y:S01]  /*a0f0*/  FMUL.FTZ R158, R128, UR18 ;  /* 0x00000012809e7c20 */ /* 0x000fe20008410000 */
[-C--:B------:R-:W-:Y:S01]  /*a100*/  FFMA.FTZ R220, -R99, R198.reuse, R220 ;  /* 0x000000c663dc7223 */ /* 0x080fe200000101dc */
[----:B------:R-:W-:Y:S01]  /*a110*/  FFMA.FTZ R198, R124, -R198, R219 ;  /* 0x800000c67cc67223 */ /* 0x000fe200000100db */
[----:B------:R-:W-:Y:S01]  /*a120*/  FMUL.FTZ R166, R41, R185 ;  /* 0x000000b929a67220 */ /* 0x000fe20000410000 */
[----:B0-----:R-:W-:Y:S01]  /*a130*/  FMUL.FTZ R181, R38, R155 ;  /* 0x0000009b26b57220 */ /* 0x001fe20000410000 */
[----:B------:R-:W-:Y:S01]  /*a140*/  FADD.FTZ R155, R188, R167 ;  /* 0x000000a7bc9b7221 */ /* 0x000fe20000010000 */
[----:B------:R-:W-:Y:S01]  /*a150*/  FMUL.FTZ R167, R67, R199 ;  /* 0x000000c743a77220 */ /* 0x000fe20000410000 */
[----:B------:R-:W-:Y:S01]  /*a160*/  FFMA.FTZ R158, R183, UR19, -R158 ;  /* 0x00000013b79e7c23 */ /* 0x000fe2000801089e */
[----:B-1----:R-:W-:Y:S01]  /*a170*/  FMUL.FTZ R203, R67, R181 ;  /* 0x000000b543cb7220 */ /* 0x002fe20000410000 */
        /* <DEDUP_REMOVED lines=10> */
[----:B------:R-:W-:Y:S01]  /*a220*/  FMUL.FTZ R167, R183, UR18 ;  /* 0x00000012b7a77c20 */ /* 0x000fe20008410000 */
[----:B------:R0:W-:Y:S01]  /*a230*/  STS [R180+0x2160], R181 ;  /* 0x002160b5b4007388 */ /* 0x0001e20000000800 */
[----:B------:R-:W-:Y:S01]  /*a240*/  FMUL.FTZ R164, R41, R130 ;  /* 0x0000008229a47220 */ /* 0x000fe20000410000 */
[C---:B------:R-:W-:Y:S01]  /*a250*/  FMUL.FTZ R150, R170.reuse, R189 ;  /* 0x000000bdaa967220 */ /* 0x040fe20000410000 */
[-C--:B------:R-:W-:Y:S01]  /*a260*/  FMUL.FTZ R170, R170, R134.reuse ;  /* 0x00000086aaaa7220 */ /* 0x080fe20000410000 */
        /* <DEDUP_REMOVED lines=8> */
[----:B------:R-:W-:Y:S01]  /*a2f0*/  FFMA.FTZ R135, R128, UR19, R167 ;  /* 0x0000001380877c23 */ /* 0x000fe200080100a7 */
[----:B------:R-:W-:Y:S01]  /*a300*/  FMUL.FTZ R167, R61, R158 ;  /* 0x0000009e3da77220 */ /* 0x000fe20000410000 */
[C---:B------:R-:W-:Y:S01]  /*a310*/  FMUL.FTZ R158, R172.reuse, R149 ;  /* 0x00000095ac9e7220 */ /* 0x040fe20000410000 */
[----:B------:R-:W-:Y:S01]  /*a320*/  FMUL.FTZ R172, R172, R169 ;  /* 0x000000a9acac7220 */ /* 0x000fe20000410000 */
[----:B------:R-:W-:Y:S01]  /*a330*/  FMUL.FTZ R128, R39, R128 ;  /* 0x0000008027807220 */ /* 0x000fe20000410000 */
[----:B0-----:R-:W-:Y:S01]  /*a340*/  FMUL.FTZ R181, R40, R195 ;  /* 0x000000c328b57220 */ /* 0x001fe20000410000 */
[C---:B------:R-:W-:Y:S01]  /*a350*/  FFMA.FTZ R158, R173.reuse, R169, -R158 ;  /* 0x000000a9ad9e7223 */ /* 0x040fe2000001089e */
[----:B------:R-:W-:Y:S01]  /*a360*/  FFMA.FTZ R173, R173, R149, R172 ;  /* 0x00000095adad7223 */ /* 0x000fe200000100ac */
[-C--:B------:R-:W-:Y:S01]  /*a370*/  FMUL.FTZ R61, R61, R128.reuse ;  /* 0x000000803d3d7220 */ /* 0x080fe20000410000 */
[-C--:B------:R-:W-:Y:S01]  /*a380*/  FFMA.FTZ R150, R222, R128.reuse, R171 ;  /* 0x00000080de967223 */ /* 0x080fe200000100ab */
[----:B------:R-:W-:Y:S01]  /*a390*/  FADD.FTZ R191, R191, R158 ;  /* 0x0000009ebfbf7221 */ /* 0x000fe20000010000 */
[----:B------:R-:W-:Y:S01]  /*a3a0*/  FADD.FTZ R136, R136, R173 ;  /* 0x000000ad88887221 */ /* 0x000fe20000010000 */
[C---:B------:R-:W-:Y:S01]  /*a3b0*/  FMUL.FTZ R183, R83.reuse, R128 ;  /* 0x0000008053b77220 */ /* 0x040fe20000410000 */
[-C--:B-1----:R-:W-:Y:S01]  /*a3c0*/  FMUL.FTZ R199, R83, R160.reuse ;  /* 0x000000a053c77220 */ /* 0x082fe20000410000 */
[----:B------:R-:W-:Y:S01]  /*a3d0*/  FFMA.FTZ R128, R222, R160, -R61 ;  /* 0x000000a0de807223 */ /* 0x000fe2000001083d */
[----:B------:R-:W-:Y:S01]  /*a3e0*/  FMUL.FTZ R61, R40, R129 ;  /* 0x00000081283d7220 */ /* 0x000fe20000410000 */
[----:B------:R-:W-:Y:S01]  /*a3f0*/  FMUL.FTZ R171, R198, R181 ;  /* 0x000000b5c6ab7220 */ /* 0x000fe20000410000 */
[C---:B------:R-:W-:Y:S01]  /*a400*/  FMUL.FTZ R160, R174.reuse, R191 ;  /* 0x000000bfaea07220 */ /* 0x040fe20000410000 */
[-C--:B------:R-:W-:Y:S01]  /*a410*/  FMUL.FTZ R174, R174, R136.reuse ;  /* 0x00000088aeae7220 */ /* 0x080fe20000410000 */
[-C--:B------:R-:W-:Y:S01]  /*a420*/  FMUL.FTZ R173, R198, R61.reuse ;  /* 0x0000003dc6ad7220 */ /* 0x080fe20000410000 */
[C---:B------:R-:W-:Y:S01]  /*a430*/  FFMA.FTZ R158, R220.reuse, R61, R171 ;  /* 0x0000003ddc9e7223 */ /* 0x040fe200000100ab */
[C---:B------:R-:W-:Y:S01]  /*a440*/  FFMA.FTZ R162, R175.reuse, R136, R160 ;  /* 0x00000088afa27223 */ /* 0x040fe200000100a0 */
[----:B------:R-:W-:Y:S01]  /*a450*/  FFMA.FTZ R171, R175, R191, -R174 ;  /* 0x000000bfafab7223 */ /* 0x000fe200000108ae */
[----:B------:R0:W-:Y:S01]  /*a460*/  STS [R180+0x2158], R183 ;  /* 0x002158b7b4007388 */ /* 0x0001e20000000800 */
[----:B------:R-:W-:Y:S01]  /*a470*/  FFMA.FTZ R160, R220, R181, -R173 ;  /* 0x000000b5dca07223 */ /* 0x000fe200000108ad */
[----:B------:R-:W-:Y:S01]  /*a480*/  FADD.FTZ R137, R137, R162 ;  /* 0x000000a289897221 */ /* 0x000fe20000010000 */
[----:B------:R-:W-:Y:S01]  /*a490*/  FADD.FTZ R171, R192, R171 ;  /* 0x000000abc0ab7221 */ /* 0x000fe20000010000 */
[C---:B------:R-:W-:Y:S01]  /*a4a0*/  FMUL.FTZ R173, R123.reuse, R166 ;  /* 0x000000a67bad7220 */ /* 0x040fe20000410000 */
[----:B------:R-:W-:Y:S01]  /*a4b0*/  FMUL.FTZ R175, R123, R164 ;  /* 0x000000a47baf7220 */ /* 0x000fe20000410000 */
[----:B------:R1:W-:Y:S01]  /*a4c0*/  STS [R180+0x215c], R199 ;  /* 0x00215cc7b4007388 */ /* 0x0003e20000000800 */
[C---:B------:R-:W-:Y:S01]  /*a4d0*/  FMUL.FTZ R162, R176.reuse, R171 ;  /* 0x000000abb0a27220 */ /* 0x040fe20000410000 */
[----:B------:R-:W-:Y:S01]  /*a4e0*/  FMUL.FTZ R176, R176, R137 ;  /* 0x00000089b0b07220 */ /* 0x000fe20000410000 */
[----:B------:R-:W-:Y:S01]  /*a4f0*/  FMUL.FTZ R203, R87, R182 ;  /* 0x000000b657cb7220 */ /* 0x000fe20000410000 */
[----:B0-----:R-:W-:Y:S01]  /*a500*/  FMUL.FTZ R183, R84, R61 ;  /* 0x0000003d54b77220 */ /* 0x001fe20000410000 */
[C---:B------:R-:W-:Y:S01]  /*a510*/  FFMA.FTZ R61, R177.reuse, R137, R162 ;  /* 0x00000089b13d7223 */ /* 0x040fe200000100a2 */
[----:B------:R-:W-:Y:S01]  /*a520*/  FFMA.FTZ R176, R177, R171, -R176 ;  /* 0x000000abb1b07223 */ /* 0x000fe200000108b0 */
[-C--:B------:R-:W-:Y:S01]  /*a530*/  FFMA.FTZ R162, R218, R164.reuse, R173 ;  /* 0x000000a4daa27223 */ /* 0x080fe200000100ad */
[----:B------:R-:W-:Y:S01]  /*a540*/  FMUL.FTZ R177, R85, R164 ;  /* 0x000000a455b17220 */ /* 0x000fe20000410000 */
[----:B------:R-:W-:Y:S01]  /*a550*/  FADD.FTZ R138, R138, R61 ;  /* 0x0000003d8a8a7221 */ /* 0x000fe20000010000 */
[----:B------:R-:W-:Y:S01]  /*a560*/  FADD.FTZ R193, R193, R176 ;  /* 0x000000b0c1c17221 */ /* 0x000fe20000010000 */
[----:B------:R0:W-:Y:S01]  /*a570*/  STS [R180+0x2150], R183 ;  /* 0x002150b7b4007388 */ /* 0x0001e20000000800 */
[----:B------:R-:W-:Y:S01]  /*a580*/  FFMA.FTZ R164, R218, R166, -R175 ;  /* 0x000000a6daa47223 */ /* 0x000fe200000108af */
[----:B-1----:R-:W-:Y:S01]  /*a590*/  FMUL.FTZ R199, R84, R181 ;  /* 0x000000b554c77220 */ /* 0x002fe20000410000 */
[C---:B------:R-:W-:Y:S01]  /*a5a0*/  FMUL.FTZ R181, R42.reuse, R161 ;  /* 0x000000a12ab57220 */ /* 0x040fe20000410000 */
[----:B------:R-:W-:Y:S01]  /*a5b0*/  FMUL.FTZ R61, R42, R131 ;  /* 0x000000832a3d7220 */ /* 0x000fe20000410000 */
[----:B------:R1:W-:Y:S01]  /*a5c0*/  STS [R180+0x2148], R177 ;  /* 0x002148b1b4007388 */ /* 0x0003e20000000800 */
[----:B------:R-:W-:Y:S01]  /*a5d0*/  FMUL.FTZ R168, R49, R138 ;  /* 0x0000008a31a87220 */ /* 0x000fe20000410000 */
[C---:B------:R-:W-:Y:S01]  /*a5e0*/  FMUL.FTZ R175, R122.reuse, R181 ;  /* 0x000000b57aaf7220 */ /* 0x040fe20000410000 */
[-C--:B------:R-:W-:Y:S01]  /*a5f0*/  FMUL.FTZ R170, R122, R61.reuse ;  /* 0x0000003d7aaa7220 */ /* 0x080fe20000410000 */
[----:B------:R-:W-:Y:S01]  /*a600*/  FMUL.FTZ R205, R86, R61 ;  /* 0x0000003d56cd7220 */ /* 0x000fe20000410000 */
[----:B0-----:R-:W-:Y:S01]  /*a610*/  FMUL.FTZ R183, R85, R166 ;  /* 0x000000a655b77220 */ /* 0x001fe20000410000 */
[C---:B------:R-:W-:Y:S01]  /*a620*/  FMUL.FTZ R166, R178.reuse, R193 ;  /* 0x000000c1b2a67220 */ /* 0x040fe20000410000 */
[-C--:B------:R-:W-:Y:S01]  /*a630*/  FMUL.FTZ R178, R178, R138.reuse ;  /* 0x0000008ab2b27220 */ /* 0x080fe20000410000 */
[C---:B------:R-:W-:Y:S01]  /*a640*/  FFMA.FTZ R172, R216.reuse, R61, R175 ;  /* 0x0000003dd8ac7223 */ /* 0x040fe200000100af */
[----:B------:R-:W-:Y:S01]  /*a650*/  FFMA.FTZ R170, R216, R181, -R170 ;  /* 0x000000b5d8aa7223 */ /* 0x000fe200000108aa */
[C---:B------:R-:W-:Y:S01]  /*a660*/  FFMA.FTZ R166, R179.reuse, R138, R166 ;  /* 0x0000008ab3a67223 */ /* 0x040fe200000100a6 */
[----:B------:R-:W-:Y:S01]  /*a670*/  FFMA.FTZ R173, R179, R193, -R178 ;  /* 0x000000c1b3ad7223 */ /* 0x000fe200000108b2 */
[----:B------:R0:W-:Y:S01]  /*a680*/  STS [R180+0x214c], R183 ;  /* 0x00214cb7b4007388 */ /* 0x0001e20000000800 */
[----:B------:R-:W-:Y:S01]  /*a690*/  FMUL.FTZ R207, R86, R181 ;  /* 0x000000b556cf7220 */ /* 0x000fe20000410000 */
[----:B------:R-:W-:Y:S01]  /*a6a0*/  FADD.FTZ R139, R139, R166 ;  /* 0x000000a68b8b7221 */ /* 0x000fe20000010000 */
[----:B------:R-:W-:Y:S01]  /*a6b0*/  FADD.FTZ R173, R194, R173 ;  /* 0x000000adc2ad7221 */ /* 0x000fe20000010000 */
[----:B------:R-:W-:Y:S01]  /*a6c0*/  FMUL.FTZ R166, R49, R193 ;  /* 0x000000c131a67220 */ /* 0x000fe20000410000 */
[----:B------:R-:W-:Y:S01]  /*a6d0*/  FMUL.FTZ R181, R48, R137 ;  /* 0x0000008930b57220 */ /* 0x000fe20000410000 */
[C---:B-1----:R-:W-:Y:S01]  /*a6e0*/  FMUL.FTZ R177, R50.reuse, R139 ;  /* 0x0000008b32b17220 */ /* 0x042fe20000410000 */
[----:B------:R-:W-:Y:S01]  /*a6f0*/  FMUL.FTZ R175, R50, R173 ;  /* 0x000000ad32af7220 */ /* 0x000fe20000410000 */
[C---:B------:R-:W-:Y:S01]  /*a700*/  FMUL.FTZ R179, R201.reuse, R166 ;  /* 0x000000a6c9b37220 */ /* 0x040fe20000410000 */
[----:B------:R-:W-:Y:S01]  /*a710*/  FMUL.FTZ R178, R68, R181 ;  /* 0x000000b544b27220 */ /* 0x000fe20000410000 */
[-C--:B0-----:R-:W-:Y:S01]  /*a720*/  FMUL.FTZ R183, R201, R168.reuse ;  /* 0x000000a8c9b77220 */ /* 0x081fe20000410000 */
[----:B------:R-:W-:Y:S01]  /*a730*/  FMUL.FTZ R61, R66, R175 ;  /* 0x000000af423d7220 */ /* 0x000fe20000410000 */
[----:B------:R-:W-:Y:S01]  /*a740*/  FFMA.FTZ R174, R202, R168, R179 ;  /* 0x000000a8caae7223 */ /* 0x000fe200000100b3 */
[----:B------:R-:W-:Y:S01]  /*a750*/  FMUL.FTZ R179, R48, R171 ;  /* 0x000000ab30b37220 */ /* 0x000fe20000410000 */
[----:B------:R0:W-:Y:S01]  /*a760*/  STS [R180+0x2154], R199 ;  /* 0x002154c7b4007388 */ /* 0x0001e20000000800 */
[----:B------:R-:W-:Y:S01]  /*a770*/  FFMA.FTZ R61, R200, R177, R61 ;  /* 0x000000b1c83d7223 */ /* 0x000fe2000001003d */
[----:B------:R-:W-:Y:S01]  /*a780*/  FFMA.FTZ R71, R108, -R71, R209 ;  /* 0x800000476c477223 */ /* 0x000fe200000100d1 */
[----:B------:R-:W-:Y:S01]  /*a790*/  FFMA.FTZ R178, R204, R179, -R178 ;  /* 0x000000b3ccb27223 */ /* 0x000fe200000108b2 */
[----:B------:R1:W-:Y:S01]  /*a7a0*/  STS [R180+0x2140], R205 ;  /* 0x002140cdb4007388 */ /* 0x0003e20000000800 */
[----:B------:R-:W-:Y:S01]  /*a7b0*/  FADD.FTZ R61, RZ, R61 ;  /* 0x0000003dff3d7221 */ /* 0x000fe20000010000 */
[----:B------:R-:W-:Y:S01]  /*a7c0*/  FMUL.FTZ R209, R87, R186 ;  /* 0x000000ba57d17220 */ /* 0x000fe20000410000 */
[----:B------:R-:W-:Y:S01]  /*a7d0*/  FMUL.FTZ R188, R45, R134 ;  /* 0x000000862dbc7220 */ /* 0x000fe20000410000 */
[----:B------:R2:W-:Y:S01]  /*a7e0*/  STS [R180+0x2138], R203 ;  /* 0x002138cbb4007388 */ /* 0x0005e20000000800 */
[----:B------:R-:W-:Y:S01]  /*a7f0*/  FADD.FTZ R176, R61, R174 ;  /* 0x000000ae3db07221 */ /* 0x000fe20000010000 */
[----:B------:R-:W-:Y:S01]  /*a800*/  FMUL.FTZ R61, R66, R177 ;  /* 0x000000b1423d7220 */ /* 0x000fe20000410000 */
[----:B------:R-:W-:Y:S01]  /*a810*/  FFMA.FTZ R174, R202, R166, -R183 ;  /* 0x000000a6caae7223 */ /* 0x000fe200000108b7 */
[----:B------:R-:W-:Y:S01]  /*a820*/  FMUL.FTZ R183, R115, R186 ;  /* 0x000000ba73b77220 */ /* 0x000fe20000410000 */
[----:B0-----:R-:W-:Y:S01]  /*a830*/  FMUL.FTZ R199, R68, R179 ;  /* 0x000000b344c77220 */ /* 0x001fe20000410000 */
[----:B------:R-:W-:Y:S01]  /*a840*/  FFMA.FTZ R61, R200, R175, -R61 ;  /* 0x000000afc83d7223 */ /* 0x000fe2000001083d */
[----:B------:R-:W-:Y:S01]  /*a850*/  STS [R180+0x2144], R207 ;  /* 0x002144cfb4007388 */ /* 0x000fe20000000800 */
[----:B------:R-:W-:Y:S01]  /*a860*/  FMUL.FTZ R114, R88, R44 ;  /* 0x0000002c58727220 */ /* 0x000fe20000410000 */
[----:B------:R-:W-:Y:S01]  /*a870*/  FFMA.FTZ R199, R204, R181, R199 ;  /* 0x000000b5ccc77223 */ /* 0x000fe200000100c7 */
[----:B------:R-:W-:Y:S01]  /*a880*/  FADD.FTZ R61, RZ, R61 ;  /* 0x0000003dff3d7221 */ /* 0x000fe20000010000 */
[----:B------:R0:W-:Y:S01]  /*a890*/  STS [R180+0x213c], R209 ;  /* 0x00213cd1b4007388 */ /* 0x0001e20000000800 */
[----:B------:R-:W-:Y:S01]  /*a8a0*/  FFMA.FTZ R212, -R107, R114, R212 ;  /* 0x000000726bd47223 */ /* 0x000fe200000101d4 */
[----:B------:R-:W-:Y:S01]  /*a8b0*/  FADD.FTZ R184, R176, R199 ;  /* 0x000000c7b0b87221 */ /* 0x000fe20000010000 */
[----:B------:R-:W-:Y:S01]  /*a8c0*/  FADD.FTZ R61, R61, R174 ;  /* 0x000000ae3d3d7221 */ /* 0x000fe20000010000 */
[CC--:B------:R-:W-:Y:S01]  /*a8d0*/  FFMA.FTZ R174, R214.reuse, R182.reuse, R183 ;  /* 0x000000b6d6ae7223 */ /* 0x0c0fe200000100b7 */
[----:B------:R-:W-:Y:S01]  /*a8e0*/  FMUL.FTZ R183, R115, R182 ;  /* 0x000000b673b77220 */ /* 0x000fe20000410000 */
[----:B------:R-:W-:Y:S01]  /*a8f0*/  FMUL.FTZ R182, R47, R136 ;  /* 0x000000882fb67220 */ /* 0x000fe20000410000 */
[----:B------:R-:W-:Y:S01]  /*a900*/  FADD.FTZ R61, R61, R178 ;  /* 0x000000b23d3d7221 */ /* 0x000fe20000010000 */
[----:B------:R-:W-:Y:S01]  /*a910*/  FMUL.FTZ R178, R47, R191 ;  /* 0x000000bf2fb27220 */ /* 0x000fe20000410000 */
[----:B------:R-:W-:Y:S01]  /*a920*/  FFMA.FTZ R176, R214, R186, -R183 ;  /* 0x000000bad6b07223 */ /* 0x000fe200000108b7 */
[C---:B-1----:R-:W-:Y:S01]  /*a930*/  FMUL.FTZ R205, R69.reuse, R182 ;  /* 0x000000b645cd7220 */ /* 0x042fe20000410000 */
[C---:B------:R-:W-:Y:S01]  /*a940*/  FMUL.FTZ R183, R46.reuse, R169 ;  /* 0x000000a92eb77220 */ /* 0x040fe20000410000 */
[-C--:B--2---:R-:W-:Y:S01]  /*a950*/  FMUL.FTZ R203, R69, R178.reuse ;  /* 0x000000b245cb7220 */ /* 0x084fe20000410000 */
[----:B------:R-:W-:Y:S01]  /*a960*/  FMUL.FTZ R199, R46, R149 ;  /* 0x000000952ec77220 */ /* 0x000fe20000410000 */
[----:B------:R-:W-:Y:S01]  /*a970*/  FFMA.FTZ R186, R206, R178, -R205 ;  /* 0x000000b2ceba7223 */ /* 0x000fe200000108cd */
[----:B------:R-:W-:Y:S01]  /*a980*/  FMUL.FTZ R205, R70, R183 ;  /* 0x000000b746cd7220 */ /* 0x000fe20000410000 */
[----:B------:R-:W-:Y:S01]  /*a990*/  FFMA.FTZ R203, R206, R182, R203 ;  /* 0x000000b6cecb7223 */ /* 0x000fe200000100cb */
[----:B------:R-:W-:Y:S01]  /*a9a0*/  FFMA.FTZ R114, R106, -R114, R211 ;  /* 0x800000726a727223 */ /* 0x000fe200000100d3 */
[----:B------:R-:W-:Y:S01]  /*a9b0*/  FADD.FTZ R61, R61, R186 ;  /* 0x000000ba3d3d7221 */ /* 0x000fe20000010000 */
[-C--:B------:R-:W-:Y:S01]  /*a9c0*/  FFMA.FTZ R186, R208, R199.reuse, R205 ;  /* 0x000000c7d0ba7223 */ /* 0x080fe200000100cd */
[----:B------:R-:W-:Y:S01]  /*a9d0*/  FADD.FTZ R203, R184, R203 ;  /* 0x000000cbb8cb7221 */ /* 0x000fe20000010000 */
[----:B------:R-:W-:Y:S01]  /*a9e0*/  FMUL.FTZ R205, R70, R199 ;  /* 0x000000c746cd7220 */ /* 0x000fe20000410000 */
[----:B------:R-:W-:Y:S01]  /*a9f0*/  FMUL.FTZ R184, R45, R189 ;  /* 0x000000bd2db87220 */ /* 0x000fe20000410000 */
[----:B0-----:R-:W-:Y:S01]  /*aa00*/  FMUL.FTZ R209, R89, R188 ;  /* 0x000000bc59d17220 */ /* 0x001fe20000410000 */
[----:B------:R-:W-:Y:S01]  /*aa10*/  FADD.FTZ R203, R203, R186 ;  /* 0x000000bacbcb7221 */ /* 0x000fe20000010000 */
[----:B------:R-:W-:Y:S01]  /*aa20*/  FFMA.FTZ R186, R208, R183, -R205 ;  /* 0x000000b7d0ba7223 */ /* 0x000fe200000108cd */
[C---:B------:R-:W-:Y:S01]  /*aa30*/  FMUL.FTZ R207, R71.reuse, R184 ;  /* 0x000000b847cf7220 */ /* 0x040fe20000410000 */
[-C--:B------:R-:W-:Y:S01]  /*aa40*/  FMUL.FTZ R205, R71, R188.reuse ;  /* 0x000000bc47cd7220 */ /* 0x080fe20000410000 */
[----:B------:R-:W-:Y:S01]  /*aa50*/  FMUL.FTZ R199, R90, R199 ;  /* 0x000000c75ac77220 */ /* 0x000fe20000410000 */
[----:B------:R-:W-:Y:S01]  /*aa60*/  FADD.FTZ R61, R61, R186 ;  /* 0x000000ba3d3d7221 */ /* 0x000fe20000010000 */
[C---:B------:R-:W-:Y:S01]  /*aa70*/  FFMA.FTZ R190, R210.reuse, R188, R207 ;  /* 0x000000bcd2be7223 */ /* 0x040fe200000100cf */
[-C--:B------:R-:W-:Y:S01]  /*aa80*/  FFMA.FTZ R186, R210, R184.reuse, -R205 ;  /* 0x000000b8d2ba7223 */ /* 0x080fe200000108cd */
[C---:B------:R-:W-:Y:S01]  /*aa90*/  FMUL.FTZ R205, R44.reuse, R155 ;  /* 0x0000009b2ccd7220 */ /* 0x040fe20000410000 */
[----:B------:R-:W-:Y:S01]  /*aaa0*/  STS [R180+0x2128], R209 ;  /* 0x002128d1b4007388 */ /* 0x000fe20000000800 */
[----:B------:R-:W-:Y:S01]  /*aab0*/  FADD.FTZ R190, R203, R190 ;  /* 0x000000becbbe7221 */ /* 0x000fe20000010000 */
[----:B------:R-:W-:Y:S01]  /*aac0*/  FADD.FTZ R186, R61, R186 ;  /* 0x000000ba3dba7221 */ /* 0x000fe20000010000 */
[----:B------:R-:W-:Y:S01]  /*aad0*/  FMUL.FTZ R203, R44, R133 ;  /* 0x000000852ccb7220 */ /* 0x000fe20000410000 */
[-C--:B------:R-:W-:Y:S01]  /*aae0*/  FMUL.FTZ R61, R114, R205.reuse ;  /* 0x000000cd723d7220 */ /* 0x080fe20000410000 */
[C---:B------:R-:W-:Y:S01]  /*aaf0*/  FMUL.FTZ R215, R88.reuse, R205 ;  /* 0x000000cd58d77220 */ /* 0x040fe20000410000 */
[----:B------:R0:W-:Y:S01]  /*ab00*/  STS [R180+0x2120], R199 ;  /* 0x002120c7b4007388 */ /* 0x0001e20000000800 */
[-C--:B------:R-:W-:Y:S01]  /*ab10*/  FMUL.FTZ R213, R88, R203.reuse ;  /* 0x000000cb58d57220 */ /* 0x080fe20000410000 */
[-C--:B------:R-:W-:Y:S01]  /*ab20*/  FFMA.FTZ R207, R212, R203.reuse, R61 ;  /* 0x000000cbd4cf7223 */ /* 0x080fe2000001003d */
[----:B------:R-:W-:Y:S01]  /*ab30*/  FMUL.FTZ R203, R114, R203 ;  /* 0x000000cb72cb7220 */ /* 0x000fe20000410000 */
[----:B------:R-:W-:Y:S01]  /*ab40*/  FMUL.FTZ R211, R89, R184 ;  /* 0x000000b859d37220 */ /* 0x000fe20000410000 */
[----:B------:R-:W-:Y:S01]  /*ab50*/  FMUL.FTZ R177, R94, R177 ;  /* 0x000000b15eb17220 */ /* 0x000fe20000410000 */
[----:B------:R1:W-:Y:S01]  /*ab60*/  STS [R180+0x2130], R213 ;  /* 0x002130d5b4007388 */ /* 0x0003e20000000800 */
[----:B------:R-:W-:Y:S01]  /*ab70*/  FFMA.FTZ R203, R212, R205, -R203 ;  /* 0x000000cdd4cb7223 */ /* 0x000fe200000108cb */
[----:B------:R-:W-:Y:S01]  /*ab80*/  FADD.FTZ R205, R190, R207 ;  /* 0x000000cfbecd7221 */ /* 0x000fe20000010000 */
[----:B------:R-:W-:Y:S01]  /*ab90*/  FMUL.FTZ R207, R90, R183 ;  /* 0x000000b75acf7220 */ /* 0x000fe20000410000 */
[----:B0-----:R-:W-:Y:S01]  /*aba0*/  FMUL.FTZ R199, R92, R179 ;  /* 0x000000b35cc77220 */ /* 0x001fe20000410000 */
[----:B------:R-:W-:Y:S01]  /*abb0*/  FMUL.FTZ R179, R93, R168 ;  /* 0x000000a85db37220 */ /* 0x000fe20000410000 */
[----:B------:R-:W-:Y:S01]  /*abc0*/  FADD.FTZ R183, R205, R174 ;  /* 0x000000aecdb77221 */ /* 0x000fe20000010000 */
[----:B------:R-:W-:Y:S01]  /*abd0*/  FMUL.FTZ R205, R91, R178 ;  /* 0x000000b25bcd7220 */ /* 0x000fe20000410000 */
[----:B------:R-:W-:Y:S01]  /*abe0*/  FMUL.FTZ R175, R94, R175 ;  /* 0x000000af5eaf7220 */ /* 0x000fe20000410000 */
[----:B------:R0:W-:Y:S01]  /*abf0*/  STS [R180+0x2134], R215 ;  /* 0x002134d7b4007388 */ /* 0x0001e20000000800 */
[----:B------:R-:W-:Y:S01]  /*ac00*/  FADD.FTZ R183, R183, R172 ;  /* 0x000000acb7b77221 */ /* 0x000fe20000010000 */
[----:B-1----:R-:W-:Y:S01]  /*ac10*/  FADD.FTZ R213, R186, R203 ;  /* 0x000000cbbad57221 */ /* 0x002fe20000010000 */
[----:B------:R-:W-:Y:S01]  /*ac20*/  FMUL.FTZ R203, R91, R182 ;  /* 0x000000b65bcb7220 */ /* 0x000fe20000410000 */
[----:B------:R-:W-:Y:S01]  /*ac30*/  STS [R180+0x212c], R211 ;  /* 0x00212cd3b4007388 */ /* 0x000fe20000000800 */
[----:B------:R-:W-:Y:S01]  /*ac40*/  FADD.FTZ R209, R183, R162 ;  /* 0x000000a2b7d17221 */ /* 0x000fe20000010000 */
[----:B------:R-:W-:Y:S01]  /*ac50*/  FMUL.FTZ R183, R92, R181 ;  /* 0x000000b55cb77220 */ /* 0x000fe20000410000 */
[----:B------:R-:W-:Y:S01]  /*ac60*/  FMUL.FTZ R181, R93, R166 ;  /* 0x000000a65db57220 */ /* 0x000fe20000410000 */
[----:B------:R1:W-:Y:S01]  /*ac70*/  STS [R180+0x2124], R207 ;  /* 0x002124cfb4007388 */ /* 0x0003e20000000800 */
[----:B------:R-:W-:Y:S01]  /*ac80*/  FADD.FTZ R209, R209, R158 ;  /* 0x0000009ed1d17221 */ /* 0x000fe20000010000 */
[----:B------:R-:W-:Y:S01]  /*ac90*/  FADD.FTZ R213, R213, R176 ;  /* 0x000000b0d5d57221 */ /* 0x000fe20000010000 */
[----:B------:R-:W-:Y:S01]  /*aca0*/  MOV R61, UR29 ;  /* 0x0000001d003d7c02 */ /* 0x000fe20008000f00 */
[----:B------:R-:W-:Y:S01]  /*acb0*/  STS [R180+0x2118], R203 ;  /* 0x002118cbb4007388 */ /* 0x000fe20000000800 */
[----:B------:R-:W-:Y:S01]  /*acc0*/  FADD.FTZ R150, R209, R150 ;  /* 0x00000096d1967221 */ /* 0x000fe20000010000 */
[----:B------:R-:W-:Y:S01]  /*acd0*/  FADD.FTZ R213, R213, R170 ;  /* 0x000000aad5d57221 */ /* 0x000fe20000010000 */
[----:B------:R-:W-:Y:S01]  /*ace0*/  FFMA.FTZ R244, R9, -R219, R244 ;  /* 0x800000db09f47223 */ /* 0x000fe200000100f4 */
[----:B------:R-:W-:Y:S01]  /*acf0*/  STS [R180+0x211c], R205 ;  /* 0x00211ccdb4007388 */ /* 0x000fe20000000800 */
[----:B------:R-:W-:Y:S01]  /*ad00*/  FADD.FTZ R67, R150, R67 ;  /* 0x0000004396437221 */ /* 0x000fe20000010000 */
[----:B------:R-:W-:Y:S01]  /*ad10*/  FADD.FTZ R213, R213, R164 ;  /* 0x000000a4d5d57221 */ /* 0x000fe20000010000 */
[----:B------:R-:W-:Y:S01]  /*ad20*/  LEA R61, R61, -R60, 0x1 ;  /* 0x8000003c3d3d7211 */ /* 0x000fe200078e08ff */
[----:B------:R-:W-:Y:S01]  /*ad30*/  STS [R180+0x2110], R183 ;  /* 0x002110b7b4007388 */ /* 0x000fe20000000800 */
[----:B------:R-:W-:Y:S01]  /*ad40*/  FADD.FTZ R67, R67, R126 ;  /* 0x0000007e43437221 */ /* 0x000fe20000010000 */
[----:B------:R-:W-:Y:S01]  /*ad50*/  IADD3 R126, PT, PT, R197, 0x40, RZ ;  /* 0x00000040c57e7810 */ /* 0x000fe20007ffe0ff */
[----:B------:R-:W-:Y:S01]  /*ad60*/  FADD.FTZ R213, R213, R160 ;  /* 0x000000a0d5d57221 */ /* 0x000fe20000010000 */
[----:B------:R2:W-:Y:S01]  /*ad70*/  STS [R180+0x2114], R199 ;  /* 0x002114c7b4007388 */ /* 0x0005e20000000800 */
[----:B------:R-:W-:Y:S01]  /*ad80*/  FFMA.FTZ R244, R8, -R221, R244 ;  /* 0x800000dd08f47223 */ /* 0x000fe200000100f4 */
[----:B------:R-:W-:Y:S01]  /*ad90*/  LEA.HI R126, R126, R197, RZ, 0x1b ;  /* 0x000000c57e7e7211 */ /* 0x000fe200078fd8ff */
[----:B------:R-:W-:Y:S01]  /*ada0*/  FADD.FTZ R213, R213, R128 ;  /* 0x00000080d5d57221 */ /* 0x000fe20000010000 */
[----:B------:R-:W-:Y:S01]  /*adb0*/  STS [R180+0x2108], R179 ;  /* 0x002108b3b4007388 */ /* 0x000fe20000000800 */
[----:B------:R-:W-:Y:S01]  /*adc0*/  ISETP.GE.AND P2, PT, R61, 0x1, PT ;  /* 0x000000013d00780c */ /* 0x000fe20003f46270 */
[----:B------:R-:W-:Y:S01]  /*add0*/  FFMA.FTZ R223, R7, -R223, R244 ;  /* 0x800000df07df7223 */ /* 0x000fe200000100f4 */
[----:B------:R-:W-:Y:S01]  /*ade0*/  LEA R217, R126, UR16, 0x2 ;  /* 0x000000107ed97c11 */ /* 0x000fe2000f8e10ff */
[----:B------:R3:W-:Y:S01]  /*adf0*/  STS [R180+0x210c], R181 ;  /* 0x00210cb5b4007388 */ /* 0x0007e20000000800 */
[----:B------:R-:W-:Y:S01]  /*ae00*/  FADD.FTZ R213, R213, R146 ;  /* 0x00000092d5d57221 */ /* 0x000fe20000010000 */
[----:B------:R-:W-:Y:S01]  /*ae10*/  FMUL.FTZ R146, R124, R195 ;  /* 0x000000c37c927220 */ /* 0x000fe20000410000 */
[----:B------:R-:W-:Y:S01]  /*ae20*/  FMUL.FTZ R124, R195, UR18 ;  /* 0x00000012c37c7c20 */ /* 0x000fe20008410000 */
[----:B------:R-:W-:Y:S01]  /*ae30*/  STS [R180+0x2100], R177 ;  /* 0x002100b1b4007388 */ /* 0x000fe20000000800 */
[----:B------:R-:W-:Y:S01]  /*ae40*/  FMUL.FTZ R126, R129, UR18 ;  /* 0x00000012817e7c20 */ /* 0x000fe20008410000 */
[----:B------:R-:W-:Y:S01]  /*ae50*/  FADD.FTZ R144, R213, R144 ;  /* 0x00000090d5907221 */ /* 0x000fe20000010000 */
[----:B0-----:R-:W-:Y:S01]  /*ae60*/  FFMA.FTZ R215, R129, UR19, R124 ;  /* 0x0000001381d77c23 */ /* 0x001fe2000801007c */
[----:B------:R0:W-:Y:S01]  /*ae70*/  STS [R180+0x2104], R175 ;  /* 0x002104afb4007388 */ /* 0x0001e20000000800 */
[----:B------:R-:W-:Y:S01]  /*ae80*/  FMUL.FTZ R124, R161, UR18 ;  /* 0x00000012a17c7c20 */ /* 0x000fe20008410000 */
[----:B------:R-:W-:Y:S01]  /*ae90*/  FFMA.FTZ R213, R195, UR19, -R126 ;  /* 0x00000013c3d57c23 */ /* 0x000fe2000801087e */
[C---:B------:R-:W-:Y:S01]  /*aea0*/  FMUL.FTZ R126, R131.reuse, UR18 ;  /* 0x00000012837e7c20 */ /* 0x040fe20008410000 */
[----:B------:R-:W-:Y:S01]  /*aeb0*/  BAR.SYNC.DEFER_BLOCKING 0x0 ;  /* 0x0000000000007b1d */ /* 0x000fe20000010000 */
[----:B-1----:R-:W-:Y:S01]  /*aec0*/  FFMA.FTZ R207, R131, UR19, R124 ;  /* 0x0000001383cf7c23 */ /* 0x002fe2000801007c */
[----:B------:R-:W-:Y:S01]  /*aed0*/  FMUL.FTZ R124, R155, UR18 ;  /* 0x000000129b7c7c20 */ /* 0x000fe20008410000 */
[----:B------:R-:W-:Y:S01]  /*aee0*/  FFMA.FTZ R209, R161, UR19, -R126 ;  /* 0x00000013a1d17c23 */ /* 0x000fe2000801087e */
[C---:B------:R-:W-:Y:S01]  /*aef0*/  FMUL.FTZ R126, R133.reuse, UR18 ;  /* 0x00000012857e7c20 */ /* 0x040fe20008410000 */
[----:B------:R-:W-:Y:S01]  /*af00*/  FFMA.FTZ R244, R6, -R225, R223 ;  /* 0x800000e106f47223 */ /* 0x000fe200000100df */
[----:B--2---:R-:W-:Y:S01]  /*af10*/  FFMA.FTZ R199, R133, UR19, R124 ;  /* 0x0000001385c77c23 */ /* 0x004fe2000801007c */
[----:B------:R-:W-:Y:S01]  /*af20*/  FMUL.FTZ R124, R169, UR18 ;  /* 0x00000012a97c7c20 */ /* 0x000fe20008410000 */
[----:B------:R-:W-:Y:S01]  /*af30*/  FFMA.FTZ R203, R155, UR19, -R126 ;  /* 0x000000139bcb7c23 */ /* 0x000fe2000801087e */
[----:B------:R-:W-:Y:S01]  /*af40*/  FMUL.FTZ R126, R149, UR18 ;  /* 0x00000012957e7c20 */ /* 0x000fe20008410000 */
[----:B------:R-:W-:Y:S01]  /*af50*/  FMUL.FTZ R162, R137, UR18 ;  /* 0x0000001289a27c20 */ /* 0x000fe20008410000 */
[----:B---3--:R-:W-:Y:S01]  /*af60*/  FFMA.FTZ R181, R149, UR19, R124 ;  /* 0x0000001395b57c23 */ /* 0x008fe2000801007c */
[----:B------:R-:W-:Y:S01]  /*af70*/  FMUL.FTZ R124, R171, UR18 ;  /* 0x00000012ab7c7c20 */ /* 0x000fe20008410000 */
[----:B------:R-:W-:Y:S01]  /*af80*/  FFMA.FTZ R152, R5, -R227, R244 ;  /* 0x800000e305987223 */ /* 0x000fe200000100f4 */
[----:B------:R-:W-:Y:S01]  /*af90*/  FADD.FTZ R60, R67, R62 ;  /* 0x0000003e433c7221 */ /* 0x000fe20000010000 */
[----:B------:R-:W-:Y:S01]  /*afa0*/  FADD.FTZ R158, R144, R63 ;  /* 0x0000003f909e7221 */ /* 0x000fe20000010000 */
[----:B------:R-:W-:Y:S01]  /*afb0*/  FFMA.FTZ R183, R169, UR19, -R126 ;  /* 0x00000013a9b77c23 */ /* 0x000fe2000801087e */
[----:B0-----:R-:W-:Y:S01]  /*afc0*/  FFMA.FTZ R175, R171, UR19, -R162 ;  /* 0x00000013abaf7c23 */ /* 0x001fe200080108a2 */
[----:B------:R-:W-:Y:S01]  /*afd0*/  FFMA.FTZ R177, R137, UR19, R124 ;  /* 0x0000001389b17c23 */ /* 0x000fe2000801007c */
[----:B------:R-:W-:Y:S01]  /*afe0*/  FMUL.FTZ R150, R130, UR18 ;  /* 0x0000001282967c20 */ /* 0x000fe20008410000 */
[----:B------:R-:W-:Y:S01]  /*aff0*/  FMUL.FTZ R211, R185, UR18 ;  /* 0x00000012b9d37c20 */ /* 0x000fe20008410000 */
[----:B------:R-:W-:Y:S01]  /*b000*/  FMUL.FTZ R144, R132, UR18 ;  /* 0x0000001284907c20 */ /* 0x000fe20008410000 */
[----:B------:R-:W-:Y:S01]  /*b010*/  FMUL.FTZ R205, R187, UR18 ;  /* 0x00000012bbcd7c20 */ /* 0x000fe20008410000 */
[----:B------:R-:W-:Y:S01]  /*b020*/  FMUL.FTZ R128, R134, UR18 ;  /* 0x0000001286807c20 */ /* 0x000fe20008410000 */
[----:B------:R-:W0:Y:S01]  /*b030*/  LDS R217, [R217+0x2200] ;  /* 0x00220000d9d97984 */ /* 0x000e220000000800 */
[----:B------:R-:W-:Y:S01]  /*b040*/  FMUL.FTZ R195, R189, UR18 ;  /* 0x00000012bdc37c20 */ /* 0x000fe20008410000 */
[----:B------:R-:W-:Y:S01]  /*b050*/  FMUL.FTZ R126, R136, UR18 ;  /* 0x00000012887e7c20 */ /* 0x000fe20008410000 */
[----:B------:R-:W-:Y:S01]  /*b060*/  FMUL.FTZ R179, R191, UR18 ;  /* 0x00000012bfb37c20 */ /* 0x000fe20008410000 */
[----:B------:R-:W-:Y:S01]  /*b070*/  FMUL.FTZ R124, R138, UR18 ;  /* 0x000000128a7c7c20 */ /* 0x000fe20008410000 */
[----:B------:R-:W-:Y:S01]  /*b080*/  FMUL.FTZ R67, R193, UR18 ;  /* 0x00000012c1437c20 */ /* 0x000fe20008410000 */
[----:B------:R-:W-:Y:S01]  /*b090*/  FMUL.FTZ R164, R139, UR18 ;  /* 0x000000128ba47c20 */ /* 0x000fe20008410000 */
[----:B------:R-:W-:Y:S01]  /*b0a0*/  FMUL.FTZ R162, R173, UR18 ;  /* 0x00000012ada27c20 */ /* 0x000fe20008410000 */
[C---:B------:R-:W-:Y:S01]  /*b0b0*/  FFMA.FTZ R62, R4.reuse, R230, R151 ;  /* 0x000000e6043e7223 */ /* 0x040fe20000010097 */
[----:B------:R-:W-:Y:S01]  /*b0c0*/  FFMA.FTZ R63, R4, -R229, R152 ;  /* 0x800000e5043f7223 */ /* 0x000fe20000010098 */
[----:B------:R-:W-:Y:S01]  /*b0d0*/  FADD.FTZ R60, R60, R157 ;  /* 0x0000009d3c3c7221 */ /* 0x000fe20000010000 */
[----:B------:R-:W-:Y:S01]  /*b0e0*/  FFMA.FTZ R141, R127, R242, -R141 ;  /* 0x000000f27f8d7223 */ /* 0x000fe2000001088d */
[----:B------:R-:W-:Y:S01]  /*b0f0*/  IADD3 R160, PT, PT, R197, 0x80, RZ ;  /* 0x00000080c5a07810 */ /* 0x000fe20007ffe0ff */
[----:B------:R-:W-:Y:S01]  /*b100*/  FFMA.FTZ R150, R185, UR19, -R150 ;  /* 0x00000013b9967c23 */ /* 0x000fe20008010896 */
[----:B------:R-:W-:Y:S01]  /*b110*/  IADD3 R152, PT, PT, R197, 0xc0, RZ ;  /* 0x000000c0c5987810 */ /* 0x000fe20007ffe0ff */
[----:B------:R-:W-:Y:S01]  /*b120*/  FFMA.FTZ R211, R130, UR19, R211 ;  /* 0x0000001382d37c23 */ /* 0x000fe200080100d3 */
[----:B------:R-:W-:Y:S01]  /*b130*/  ISETP.GE.AND P3, PT, R61, 0x41, PT ;  /* 0x000000413d00780c */ /* 0x000fe20003f66270 */
[----:B------:R-:W-:Y:S01]  /*b140*/  FFMA.FTZ R144, R187, UR19, -R144 ;  /* 0x00000013bb907c23 */ /* 0x000fe20008010890 */
[----:B------:R-:W-:Y:S01]  /*b150*/  FFMA.FTZ R205, R132, UR19, R205 ;  /* 0x0000001384cd7c23 */ /* 0x000fe200080100cd */
        /* <DEDUP_REMOVED lines=13> */
.L_x_7859:
[----:B------:R-:W-:Y:S05]  /*b230*/  BSYNC.RECONVERGENT B0 ;  /* 0x0000000000007941 */ /* 0x000fea0003800200 */
.L_x_7858:
[----:B------:R-:W-:Y:S04]  /*b240*/  BSSY.RECONVERGENT B0, `(.L_x_7860) ;  /* 0x0000003000007945 */ /* 0x000fe80003800200 */
[----:B------:R-:W-:Y:S05]  /*b250*/  @!P3 BRA `(.L_x_7861) ;  /* 0x000000000004b947 */ /* 0x000fea0003800000 */
[----:B0-----:R2:W-:Y:S02]  /*b260*/  REDG.E.ADD.F32.FTZ.RN.STRONG.GPU desc[UR30][R64.64+0x100], R217 ;  /* 0x000100d9400079a6 */ /* 0x0015e4000c12f31e */
.L_x_7861:
[----:B------:R-:W-:Y:S05]  /*b270*/  BSYNC.RECONVERGENT B0 ;  /* 0x0000000000007941 */ /* 0x000fea0003800200 */
.L_x_7860:
[-C--:B------:R-:W-:Y:S01]  /*b280*/  LEA.HI R160, R160, R197.reuse, RZ, 0x1b ;  /* 0x000000c5a0a07211 */ /* 0x080fe200078fd8ff */
[----:B------:R-:W-:Y:S01]  /*b290*/  BSSY.RECONVERGENT B0, `(.L_x_7862) ;  /* 0x000000f000007945 */ /* 0x000fe20003800200 */
[----:B------:R-:W-:Y:S02]  /*b2a0*/  ISETP.GE.AND P6, PT, R61, 0x81, PT ;  /* 0x000000813d00780c */ /* 0x000fe40003fc6270 */
[----:B------:R-:W-:Y:S02]  /*b2b0*/  LEA R160, R160, UR16, 0x2 ;  /* 0x00000010a0a07c11 */ /* 0x000fe4000f8e10ff */
[C---:B------:R-:W-:Y:S02]  /*b2c0*/  IADD3 R162, PT, PT, R197.reuse, 0x100, RZ ;  /* 0x00000100c5a27810 */ /* 0x040fe40007ffe0ff */
[----:B------:R-:W-:Y:S01]  /*b2d0*/  LEA.HI R152, R152, R197, RZ, 0x1b ;  /* 0x000000c598987211 */ /* 0x000fe200078fd8ff */
[----:B0-2---:R0:W2:Y:S01]  /*b2e0*/  LDS R217, [R160+0x2300] ;  /* 0x00230000a0d97984 */ /* 0x0050a20000000800 */
[----:B------:R-:W-:-:S02]  /*b2f0*/  IADD3 R164, PT, PT, R197, 0x140, RZ ;  /* 0x00000140c5a47810 */ /* 0x000fc40007ffe0ff */
[----:B------:R-:W-:Y:S02]  /*b300*/  LEA.HI R162, R162, R197, RZ, 0x1b ;  /* 0x000000c5a2a27211 */ /* 0x000fe400078fd8ff */
[----:B------:R-:W-:Y:S02]  /*b310*/  LEA R166, R152, UR16, 0x2 ;  /* 0x0000001098a67c11 */ /* 0x000fe4000f8e10ff */
[C---:B------:R-:W-:Y:S02]  /*b320*/  ISETP.GE.AND P2, PT, R61.reuse, 0xc1, PT ;  /* 0x000000c13d00780c */ /* 0x040fe40003f46270 */
[C---:B------:R-:W-:Y:S02]  /*b330*/  ISETP.GE.AND P3, PT, R61.reuse, 0x101, PT ;  /* 0x000001013d00780c */ /* 0x040fe40003f66270 */
[C---:B------:R-:W-:Y:S02]  /*b340*/  ISETP.GE.AND P4, PT, R61.reuse, 0x141, PT ;  /* 0x000001413d00780c */ /* 0x040fe40003f86270 */
[----:B------:R-:W-:Y:S01]  /*b350*/  ISETP.GE.AND P5, PT, R61, 0x181, PT ;  /* 0x000001813d00780c */ /* 0x000fe20003fa6270 */
[----:B0-----:R-:W-:-:S12]  /*b360*/  @!P6 BRA `(.L_x_7863) ;  /* 0x000000000004e947 */ /* 0x001fd80003800000 */
[----:B--2---:R0:W-:Y:S02]  /*b370*/  REDG.E.ADD.F32.FTZ.RN.STRONG.GPU desc[UR30][R64.64+0x200], R217 ;  /* 0x000200d9400079a6 */ /* 0x0041e4000c12f31e */
.L_x_7863:
[----:B------:R-:W-:Y:S05]  /*b380*/  BSYNC.RECONVERGENT B0 ;  /* 0x0000000000007941 */ /* 0x000fea0003800200 */
.L_x_7862:
[----:B0-2---:R0:W2:Y:S01]  /*b390*/  LDS R217, [R166+0x2400] ;  /* 0x00240000a6d97984 */ /* 0x0050a20000000800 */
[----:B------:R-:W-:Y:S01]  /*b3a0*/  BSSY.RECONVERGENT B0, `(.L_x_7864) ;  /* 0x0000006000007945 */ /* 0x000fe20003800200 */
[----:B------:R-:W-:Y:S02]  /*b3b0*/  IADD3 R152, PT, PT, R197, 0x180, RZ ;  /* 0x00000180c5987810 */ /* 0x000fe40007ffe0ff */
[----:B------:R-:W-:Y:S02]  /*b3c0*/  LEA.HI R164, R164, R197, RZ, 0x1b ;  /* 0x000000c5a4a47211 */ /* 0x000fe400078fd8ff */
[----:B------:R-:W-:Y:S01]  /*b3d0*/  LEA R162, R162, UR16, 0x2 ;  /* 0x00000010a2a27c11 */ /* 0x000fe2000f8e10ff */
[----:B------:R-:W-:Y:S06]  /*b3e0*/  @!P2 BRA `(.L_x_7865) ;  /* 0x000000000004a947 */ /* 0x000fec0003800000 */
[----:B--2---:R3:W-:Y:S02]  /*b3f0*/  REDG.E.ADD.F32.FTZ.RN.STRONG.GPU desc[UR30][R64.64+0x300], R217 ;  /* 0x000300d9400079a6 */ /* 0x0047e4000c12f31e */
.L_x_7865:
[----:B------:R-:W-:Y:S05]  /*b400*/  BSYNC.RECONVERGENT B0 ;  /* 0x0000000000007941 */ /* 0x000fea0003800200 */
.L_x_7864:
[----:B--23--:R2:W3:Y:S01]  /*b410*/  LDS R217, [R162+0x2500] ;  /* 0x00250000a2d97984 */ /* 0x00c4e20000000800 */
[----:B------:R-:W-:Y:S01]  /*b420*/  BSSY.RECONVERGENT B0, `(.L_x_7866) ;  /* 0x0000005000007945 */ /* 0x000fe20003800200 */
[----:B------:R-:W-:Y:S02]  /*b430*/  LEA.HI R152, R152, R197, RZ, 0x1b ;  /* 0x000000c598987211 */ /* 0x000fe400078fd8ff */
[----:B------:R-:W-:Y:S01]  /*b440*/  LEA R164, R164, UR16, 0x2 ;  /* 0x00000010a4a47c11 */ /* 0x000fe2000f8e10ff */
[----:B------:R-:W-:Y:S06]  /*b450*/  @!P3 BRA `(.L_x_7867) ;  /* 0x000000000004b947 */ /* 0x000fec0003800000 */
[----:B---3--:R4:W-:Y:S02]  /*b460*/  REDG.E.ADD.F32.FTZ.RN.STRONG.GPU desc[UR30][R64.64+0x400], R217 ;  /* 0x000400d9400079a6 */ /* 0x0089e4000c12f31e */
.L_x_7867:
[----:B------:R-:W-:Y:S05]  /*b470*/  BSYNC.RECONVERGENT B0 ;  /* 0x0000000000007941 */ /* 0x000fea0003800200 */
.L_x_7866:
[----:B---34-:R3:W4:Y:S01]  /*b480*/  LDS R217, [R164+0x2600] ;  /* 0x00260000a4d97984 */ /* 0x0187220000000800 */
[----:B------:R-:W-:Y:S01]  /*b490*/  BSSY.RECONVERGENT B0, `(.L_x_7868) ;  /* 0x0000004000007945 */ /* 0x000fe20003800200 */
[----:B------:R-:W-:-:S03]  /*b4a0*/  LEA R160, R152, UR16, 0x2 ;  /* 0x0000001098a07c11 */ /* 0x000fc6000f8e10ff */
[----:B------:R-:W-:Y:S05]  /*b4b0*/  @!P4 BRA `(.L_x_7869) ;  /* 0x000000000004c947 */ /* 0x000fea0003800000 */
[----:B----4-:R4:W-:Y:S02]  /*b4c0*/  REDG.E.ADD.F32.FTZ.RN.STRONG.GPU desc[UR30][R64.64+0x500], R217 ;  /* 0x000500d9400079a6 */ /* 0x0109e4000c12f31e */
.L_x_7869:
[----:B------:R-:W-:Y:S05]  /*b4d0*/  BSYNC.RECONVERGENT B0 ;  /* 0x0000000000007941 */ /* 0x000fea0003800200 */
.L_x_7868:
[----:B----4-:R4:W0:Y:S01]  /*b4e0*/  LDS R217, [R160+0x2700] ;  /* 0x00270000a0d97984 */ /* 0x0108220000000800 */
[----:B------:R-:W-:Y:S01]  /*b4f0*/  BSSY.RECONVERGENT B0, `(.L_x_7870) ;  /* 0x0000004000007945 */ /* 0x000fe20003800200 */
[----:B------:R-:W-:-:S03]  /*b500*/  IADD3 R152, PT, PT, R197, 0x1c0, RZ ;  /* 0x000001c0c5987810 */ /* 0x000fc60007ffe0ff */
[----:B------:R-:W-:Y:S05]  /*b510*/  @!P5 BRA `(.L_x_7871) ;  /* 0x000000000004d947 */ /* 0x000fea0003800000 */
[----:B0-----:R0:W-:Y:S02]  /*b520*/  REDG.E.ADD.F32.FTZ.RN.STRONG.GPU desc[UR30][R64.64+0x600], R217 ;  /* 0x000600d9400079a6 */ /* 0x0011e4000c12f31e */
.L_x_7871:
[----:B------:R-:W-:Y:S05]  /*b530*/  BSYNC.RECONVERGENT B0 ;  /* 0x0000000000007941 */ /* 0x000fea0003800200 */
.L_x_7870:
[-C--:B------:R-:W-:Y:S01]  /*b540*/  LEA.HI R152, R152, R197.reuse, RZ, 0x1b ;  /* 0x000000c598987211 */ /* 0x080fe200078fd8ff */
[----:B------:R-:W-:Y:S01]  /*b550*/  BSSY.RECONVERGENT B0, `(.L_x_7872) ;  /* 0x0000010000007945 */ /* 0x000fe20003800200 */
[----:B------:R-:W-:Y:S02]  /*b560*/  ISETP.GE.AND P6, PT, R61, 0x1c1, PT ;  /* 0x000001c13d00780c */ /* 0x000fe40003fc6270 */
[----:B------:R-:W-:Y:S02]  /*b570*/  LEA R152, R152, UR16, 0x2 ;  /* 0x0000001098987c11 */ /* 0x000fe4000f8e10ff */
[C---:B----4-:R-:W-:Y:S02]  /*b580*/  IADD3 R160, PT, PT, R197.reuse, 0x200, RZ ;  /* 0x00000200c5a07810 */ /* 0x050fe40007ffe0ff */
[----:B--2---:R-:W-:Y:S01]  /*b590*/  IADD3 R162, PT, PT, R197, 0x240, RZ ;  /* 0x00000240c5a27810 */ /* 0x004fe20007ffe0ff */
[----:B0-----:R0:W2:Y:S01]  /*b5a0*/  LDS R217, [R152+0x2800] ;  /* 0x0028000098d97984 */ /* 0x0010a20000000800 */
[----:B------:R-:W-:-:S02]  /*b5b0*/  LEA.HI R160, R160, R197, RZ, 0x1b ;  /* 0x000000c5a0a07211 */ /* 0x000fc400078fd8ff */
[----:B---3--:R-:W-:Y:S02]  /*b5c0*/  IADD3 R164, PT, PT, R197, 0x280, RZ ;  /* 0x00000280c5a47810 */ /* 0x008fe40007ffe0ff */
[----:B------:R-:W-:Y:S02]  /*b5d0*/  LEA R160, R160, UR16, 0x2 ;  /* 0x00000010a0a07c11 */ /* 0x000fe4000f8e10ff */
[----:B------:R-:W-:Y:S02]  /*b5e0*/  LEA.HI R162, R162, R197, RZ, 0x1b ;  /* 0x000000c5a2a27211 */ /* 0x000fe400078fd8ff */
[C---:B------:R-:W-:Y:S02]  /*b5f0*/  ISETP.GE.AND P2, PT, R61.reuse, 0x201, PT ;  /* 0x000002013d00780c */ /* 0x040fe40003f46270 */
[C---:B------:R-:W-:Y:S02]  /*b600*/  ISETP.GE.AND P3, PT, R61.reuse, 0x241, PT ;  /* 0x000002413d00780c */ /* 0x040fe40003f66270 */
[----:B------:R-:W-:-:S02]  /*b610*/  ISETP.GE.AND P4, PT, R61, 0x281, PT ;  /* 0x000002813d00780c */ /* 0x000fc40003f86270 */
[----:B------:R-:W-:Y:S01]  /*b620*/  ISETP.GE.AND P5, PT, R61, 0x2c1, PT ;  /* 0x000002c13d00780c */ /* 0x000fe20003fa6270 */
[----:B0-----:R-:W-:-:S12]  /*b630*/  @!P6 BRA `(.L_x_7873) ;  /* 0x000000000004e947 */ /* 0x001fd80003800000 */
[----:B--2---:R0:W-:Y:S02]  /*b640*/  REDG.E.ADD.F32.FTZ.RN.STRONG.GPU desc[UR30][R64.64+0x700], R217 ;  /* 0x000700d9400079a6 */ /* 0x0041e4000c12f31e */
.L_x_7873:
[----:B------:R-:W-:Y:S05]  /*b650*/  BSYNC.RECONVERGENT B0 ;  /* 0x0000000000007941 */ /* 0x000fea0003800200 */
.L_x_7872:
[----:B0-2---:R0:W2:Y:S01]  /*b660*/  LDS R217, [R160+0x2900] ;  /* 0x00290000a0d97984 */ /* 0x0050a20000000800 */
[----:B------:R-:W-:Y:S01]  /*b670*/  BSSY.RECONVERGENT B0, `(.L_x_7874) ;  /* 0x0000006000007945 */ /* 0x000fe20003800200 */
[----:B------:R-:W-:Y:S02]  /*b680*/  IADD3 R152, PT, PT, R197, 0x2c0, RZ ;  /* 0x000002c0c5987810 */ /* 0x000fe40007ffe0ff */
[----:B------:R-:W-:Y:S02]  /*b690*/  LEA.HI R164, R164, R197, RZ, 0x1b ;  /* 0x000000c5a4a47211 */ /* 0x000fe400078fd8ff */
[----:B------:R-:W-:Y:S01]  /*b6a0*/  LEA R162, R162, UR16, 0x2 ;  /* 0x00000010a2a27c11 */ /* 0x000fe2000f8e10ff */
[----:B------:R-:W-:Y:S06]  /*b6b0*/  @!P2 BRA `(.L_x_7875) ;  /* 0x000000000004a947 */ /* 0x000fec0003800000 */
[----:B--2---:R3:W-:Y:S02]  /*b6c0*/  REDG.E.ADD.F32.FTZ.RN.STRONG.GPU desc[UR30][R64.64+0x800], R217 ;  /* 0x000800d9400079a6 */ /* 0x0047e4000c12f31e */
.L_x_7875:
[----:B------:R-:W-:Y:S05]  /*b6d0*/  BSYNC.RECONVERGENT B0 ;  /* 0x0000000000007941 */ /* 0x000fea0003800200 */
.L_x_7874:
[----:B--23--:R2:W3:Y:S01]  /*b6e0*/  LDS R217, [R162+0x2a00] ;  /* 0x002a0000a2d97984 */ /* 0x00c4e20000000800 */
[----:B------:R-:W-:Y:S01]  /*b6f0*/  BSSY.RECONVERGENT B0, `(.L_x_7876) ;  /* 0x0000005000007945 */ /* 0x000fe20003800200 */
[----:B------:R-:W-:Y:S02]  /*b700*/  LEA.HI R152, R152, R197, RZ, 0x1b ;  /* 0x000000c598987211 */ /* 0x000fe400078fd8ff */
[----:B------:R-:W-:Y:S01]  /*b710*/  LEA R164, R164, UR16, 0x2 ;  /* 0x00000010a4a47c11 */ /* 0x000fe2000f8e10ff */
[----:B------:R-:W-:Y:S06]  /*b720*/  @!P3 BRA `(.L_x_7877) ;  /* 0x000000000004b947 */ /* 0x000fec0003800000 */
[----:B---3--:R4:W-:Y:S02]  /*b730*/  REDG.E.ADD.F32.FTZ.RN.STRONG.GPU desc[UR30][R64.64+0x900], R217 ;  /* 0x000900d9400079a6 */ /* 0x0089e4000c12f31e */
.L_x_7877:
[----:B------:R-:W-:Y:S05]  /*b740*/  BSYNC.RECONVERGENT B0 ;  /* 0x0000000000007941 */ /* 0x000fea0003800200 */
.L_x_7876:
[----:B---34-:R3:W4:Y:S01]  /*b750*/  LDS R217, [R164+0x2b00] ;  /* 0x002b0000a4d97984 */ /* 0x0187220000000800 */
[----:B------:R-:W-:Y:S01]  /*b760*/  BSSY.RECONVERGENT B0, `(.L_x_7878) ;  /* 0x0000004000007945 */ /* 0x000fe20003800200 */
[----:B--2---:R-:W-:-:S03]  /*b770*/  LEA R162, R152, UR16, 0x2 ;  /* 0x0000001098a27c11 */ /* 0x004fc6000f8e10ff */
[----:B------:R-:W-:Y:S05]  /*b780*/  @!P4 BRA `(.L_x_7879) ;  /* 0x000000000004c947 */ /* 0x000fea0003800000 */
[----:B----4-:R2:W-:Y:S02]  /*b790*/  REDG.E.ADD.F32.FTZ.RN.STRONG.GPU desc[UR30][R64.64+0xa00], R217 ;  /* 0x000a00d9400079a6 */ /* 0x0105e4000c12f31e */
.L_x_7879:
[----:B------:R-:W-:Y:S05]  /*b7a0*/  BSYNC.RECONVERGENT B0 ;  /* 0x0000000000007941 */ /* 0x000fea0003800200 */
.L_x_7878:
[----:B--2-4-:R2:W4:Y:S01]  /*b7b0*/  LDS R217, [R162+0x2c00] ;  /* 0x002c0000a2d97984 */ /* 0x0145220000000800 */
[----:B------:R-:W-:Y:S01]  /*b7c0*/  BSSY.RECONVERGENT B0, `(.L_x_7880) ;  /* 0x0000005000007945 */ /* 0x000fe20003800200 */
[C---:B------:R-:W-:Y:S02]  /*b7d0*/  IADD3 R152, PT, PT, R197.reuse, 0x300, RZ ;  /* 0x00000300c5987810 */ /* 0x040fe40007ffe0ff */
[----:B0-----:R-:W-:Y:S01]  /*b7e0*/  IADD3 R160, PT, PT, R197, 0x340, RZ ;  /* 0x00000340c5a07810 */ /* 0x001fe20007ffe0ff */
[----:B------:R-:W-:Y:S06]  /*b7f0*/  @!P5 BRA `(.L_x_7881) ;  /* 0x000000000004d947 */ /* 0x000fec0003800000 */
[----:B----4-:R0:W-:Y:S02]  /*b800*/  REDG.E.ADD.F32.FTZ.RN.STRONG.GPU desc[UR30][R64.64+0xb00], R217 ;  /* 0x000b00d9400079a6 */ /* 0x0101e4000c12f31e */
.L_x_7881:
[----:B------:R-:W-:Y:S05]  /*b810*/  BSYNC.RECONVERGENT B0 ;  /* 0x0000000000007941 */ /* 0x000fea0003800200 */
.L_x_7880:
[-C--:B------:R-:W-:Y:S01]  /*b820*/  LEA.HI R152, R152, R197.reuse, RZ, 0x1b ;  /* 0x000000c598987211 */ /* 0x080fe200078fd8ff */
[----:B------:R-:W-:Y:S01]  /*b830*/  BSSY.RECONVERGENT B0, `(.L_x_7882) ;  /* 0x000000f000007945 */ /* 0x000fe20003800200 */
[----:B------:R-:W-:Y:S02]  /*b840*/  ISETP.GE.AND P6, PT, R61, 0x301, PT ;  /* 0x000003013d00780c */ /* 0x000fe40003fc6270 */
[----:B------:R-:W-:Y:S02]  /*b850*/  LEA R152, R152, UR16, 0x2 ;  /* 0x0000001098987c11 */ /* 0x000fe4000f8e10ff */
[C---:B--2---:R-:W-:Y:S02]  /*b860*/  IADD3 R162, PT, PT, R197.reuse, 0x380, RZ ;  /* 0x00000380c5a27810 */ /* 0x044fe40007ffe0ff */
[----:B------:R-:W-:Y:S01]  /*b870*/  LEA.HI R160, R160, R197, RZ, 0x1b ;  /* 0x000000c5a0a07211 */ /* 0x000fe200078fd8ff */
[----:B0---4-:R0:W2:Y:S01]  /*b880*/  LDS R217, [R152+0x2d00] ;  /* 0x002d000098d97984 */ /* 0x0110a20000000800 */
[----:B---3--:R-:W-:-:S02]  /*b890*/  IADD3 R164, PT, PT, R197, 0x3c0, RZ ;  /* 0x000003c0c5a47810 */ /* 0x008fc40007ffe0ff */
        /* <DEDUP_REMOVED lines=8> */
.L_x_7883:
[----:B------:R-:W-:Y:S05]  /*b920*/  BSYNC.RECONVERGENT B0 ;  /* 0x0000000000007941 */ /* 0x000fea0003800200 */
.L_x_7882:
[----:B0-2---:R0:W2:Y:S01]  /*b930*/  LDS R217, [R160+0x2e00] ;  /* 0x002e0000a0d97984 */ /* 0x0050a20000000800 */
[----:B------:R-:W-:Y:S01]  /*b940*/  BSSY.RECONVERGENT B0, `(.L_x_7884) ;  /* 0x0000006000007945 */ /* 0x000fe20003800200 */
[----:B------:R-:W-:Y:S02]  /*b950*/  LOP3.LUT R152, R197, 0x400, RZ, 0xfc, !PT ;  /* 0x00000400c5987812 */ /* 0x000fe400078efcff */
[----:B------:R-:W-:Y:S02]  /*b960*/  LEA.HI R164, R164, R197, RZ, 0x1b ;  /* 0x000000c5a4a47211 */ /* 0x000fe400078fd8ff */
[----:B------:R-:W-:Y:S01]  /*b970*/  LEA R162, R162, UR16, 0x2 ;  /* 0x00000010a2a27c11 */ /* 0x000fe2000f8e10ff */
[----:B------:R-:W-:Y:S06]  /*b980*/  @!P2 BRA `(.L_x_7885) ;  /* 0x000000000004a947 */ /* 0x000fec0003800000 */
[----:B--2---:R3:W-:Y:S02]  /*b990*/  REDG.E.ADD.F32.FTZ.RN.STRONG.GPU desc[UR30][R64.64+0xd00], R217 ;  /* 0x000d00d9400079a6 */ /* 0x0047e4000c12f31e */
.L_x_7885:
[----:B------:R-:W-:Y:S05]  /*b9a0*/  BSYNC.RECONVERGENT B0 ;  /* 0x0000000000007941 */ /* 0x000fea0003800200 */
.L_x_7884:
[----:B--23--:R2:W3:Y:S01]  /*b9b0*/  LDS R217, [R162+0x2f00] ;  /* 0x002f0000a2d97984 */ /* 0x00c4e20000000800 */
[----:B------:R-:W-:Y:S01]  /*b9c0*/  BSSY.RECONVERGENT B0, `(.L_x_7886) ;  /* 0x0000005000007945 */ /* 0x000fe20003800200 */
[----:B------:R-:W-:Y:S02]  /*b9d0*/  LEA.HI R152, R152, R197, RZ, 0x1b ;  /* 0x000000c598987211 */ /* 0x000fe400078fd8ff */
[----:B------:R-:W-:Y:S01]  /*b9e0*/  LEA R164, R164, UR16, 0x2 ;  /* 0x00000010a4a47c11 */ /* 0x000fe2000f8e10ff */
[----:B------:R-:W-:Y:S06]  /*b9f0*/  @!P3 BRA `(.L_x_7887) ;  /* 0x000000000004b947 */ /* 0x000fec0003800000 */
[----:B---3--:R4:W-:Y:S02]  /*ba00*/  REDG.E.ADD.F32.FTZ.RN.STRONG.GPU desc[UR30][R64.64+0xe00], R217 ;  /* 0x000e00d9400079a6 */ /* 0x0089e4000c12f31e */
.L_x_7887:
[----:B------:R-:W-:Y:S05]  /*ba10*/  BSYNC.RECONVERGENT B0 ;  /* 0x0000000000007941 */ /* 0x000fea0003800200 */
.L_x_7886:
[----:B---34-:R3:W4:Y:S01]  /*ba20*/  LDS R217, [R164+0x3000] ;  /* 0x00300000a4d97984 */ /* 0x0187220000000800 */
[----:B------:R-:W-:Y:S01]  /*ba30*/  BSSY.RECONVERGENT B0, `(.L_x_7888) ;  /* 0x0000004000007945 */ /* 0x000fe20003800200 */
[----:B--2---:R-:W-:-:S03]  /*ba40*/  LEA R162, R152, UR16, 0x2 ;  /* 0x0000001098a27c11 */ /* 0x004fc6000f8e10ff */
[----:B------:R-:W-:Y:S05]  /*ba50*/  @!P4 BRA `(.L_x_7889) ;  /* 0x000000000004c947 */ /* 0x000fea0003800000 */
[----:B----4-:R2:W-:Y:S02]  /*ba60*/  REDG.E.ADD.F32.FTZ.RN.STRONG.GPU desc[UR30][R64.64+0xf00], R217 ;  /* 0x000f00d9400079a6 */ /* 0x0105e4000c12f31e */
.L_x_7889:
[----:B------:R-:W-:Y:S05]  /*ba70*/  BSYNC.RECONVERGENT B0 ;  /* 0x0000000000007941 */ /* 0x000fea0003800200 */
.L_x_7888:
[----:B--2-4-:R2:W4:Y:S01]  /*ba80*/  LDS R217, [R162+0x3100] ;  /* 0x00310000a2d97984 */ /* 0x0145220000000800 */
[----:B------:R-:W-:Y:S01]  /*ba90*/  BSSY.RECONVERGENT B0, `(.L_x_7890) ;  /* 0x0000005000007945 */ /* 0x000fe20003800200 */
[C---:B------:R-:W-:Y:S02]  /*baa0*/  IADD3 R152, PT, PT, R197.reuse, 0x440, RZ ;  /* 0x00000440c5987810 */ /* 0x040fe40007ffe0ff */
[----:B0-----:R-:W-:Y:S01]  /*bab0*/  IADD3 R160, PT, PT, R197, 0x480, RZ ;  /* 0x00000480c5a07810 */ /* 0x001fe20007ffe0ff */
[----:B------:R-:W-:Y:S06]  /*bac0*/  @!P5 BRA `(.L_x_7891) ;  /* 0x000000000004d947 */ /* 0x000fec0003800000 */
[----:B----4-:R0:W-:Y:S02]  /*bad0*/  REDG.E.ADD.F32.FTZ.RN.STRONG.GPU desc[UR30][R64.64+0x1000], R217 ;  /* 0x001000d9400079a6 */ /* 0x0101e4000c12f31e */
.L_x_7891:
[----:B------:R-:W-:Y:S05]  /*bae0*/  BSYNC.RECONVERGENT B0 ;  /* 0x0000000000007941 */ /* 0x000fea0003800200 */
.L_x_7890:
        /* <DEDUP_REMOVED lines=16> */
.L_x_7893:
[----:B------:R-:W-:Y:S05]  /*bbf0*/  BSYNC.RECONVERGENT B0 ;  /* 0x0000000000007941 */ /* 0x000fea0003800200 */
.L_x_7892:
[----:B0-2---:R0:W2:Y:S01]  /*bc00*/  LDS R217, [R160+0x3300] ;  /* 0x00330000a0d97984 */ /* 0x0050a20000000800 */
[----:B------:R-:W-:Y:S01]  /*bc10*/  BSSY.RECONVERGENT B0, `(.L_x_7894) ;  /* 0x0000006000007945 */ /* 0x000fe20003800200 */
[----:B------:R-:W-:Y:S02]  /*bc20*/  IADD3 R152, PT, PT, R197, 0x540, RZ ;  /* 0x00000540c5987810 */ /* 0x000fe40007ffe0ff */
[----:B------:R-:W-:Y:S02]  /*bc30*/  LEA.HI R164, R164, R197, RZ, 0x1b ;  /* 0x000000c5a4a47211 */ /* 0x000fe400078fd8ff */
[----:B------:R-:W-:Y:S01]  /*bc40*/  LEA R162, R162, UR16, 0x2 ;  /* 0x00000010a2a27c11 */ /* 0x000fe2000f8e10ff */
[----:B------:R-:W-:Y:S06]  /*bc50*/  @!P2 BRA `(.L_x_7895) ;  /* 0x000000000004a947 */ /* 0x000fec0003800000 */
[----:B--2---:R3:W-:Y:S02]  /*bc60*/  REDG.E.ADD.F32.FTZ.RN.STRONG.GPU desc[UR30][R64.64+0x1200], R217 ;  /* 0x001200d9400079a6 */ /* 0x0047e4000c12f31e */
.L_x_7895:
[----:B------:R-:W-:Y:S05]  /*bc70*/  BSYNC.RECONVERGENT B0 ;  /* 0x0000000000007941 */ /* 0x000fea0003800200 */
.L_x_7894:
[----:B--23--:R2:W3:Y:S01]  /*bc80*/  LDS R217, [R162+0x3400] ;  /* 0x00340000a2d97984 */ /* 0x00c4e20000000800 */
[----:B------:R-:W-:Y:S01]  /*bc90*/  BSSY.RECONVERGENT B0, `(.L_x_7896) ;  /* 0x0000005000007945 */ /* 0x000fe20003800200 */
[----:B------:R-:W-:Y:S02]  /*bca0*/  LEA.HI R152, R152, R197, RZ, 0x1b ;  /* 0x000000c598987211 */ /* 0x000fe400078fd8ff */
[----:B------:R-:W-:Y:S01]  /*bcb0*/  LEA R164, R164, UR16, 0x2 ;  /* 0x00000010a4a47c11 */ /* 0x000fe2000f8e10ff */
[----:B------:R-:W-:Y:S06]  /*bcc0*/  @!P3 BRA `(.L_x_7897) ;  /* 0x000000000004b947 */ /* 0x000fec0003800000 */
[----:B---3--:R4:W-:Y:S02]  /*bcd0*/  REDG.E.ADD.F32.FTZ.RN.STRONG.GPU desc[UR30][R64.64+0x1300], R217 ;  /* 0x001300d9400079a6 */ /* 0x0089e4000c12f31e */
.L_x_7897:
[----:B------:R-:W-:Y:S05]  /*bce0*/  BSYNC.RECONVERGENT B0 ;  /* 0x0000000000007941 */ /* 0x000fea0003800200 */
.L_x_7896:
[----:B---34-:R3:W4:Y:S01]  /*bcf0*/  LDS R217, [R164+0x3500] ;  /* 0x00350000a4d97984 */ /* 0x0187220000000800 */
[----:B------:R-:W-:Y:S01]  /*bd00*/  BSSY.RECONVERGENT B0, `(.L_x_7898) ;  /* 0x0000004000007945 */ /* 0x000fe20003800200 */
[----:B--2---:R-:W-:-:S03]  /*bd10*/  LEA R162, R152, UR16, 0x2 ;  /* 0x0000001098a27c11 */ /* 0x004fc6000f8e10ff */
[----:B------:R-:W-:Y:S05]  /*bd20*/  @!P4 BRA `(.L_x_7899) ;  /* 0x000000000004c947 */ /* 0x000fea0003800000 */
[----:B----4-:R2:W-:Y:S02]  /*bd30*/  REDG.E.ADD.F32.FTZ.RN.STRONG.GPU desc[UR30][R64.64+0x1400], R217 ;  /* 0x001400d9400079a6 */ /* 0x0105e4000c12f31e */
.L_x_7899:
[----:B------:R-:W-:Y:S05]  /*bd40*/  BSYNC.RECONVERGENT B0 ;  /* 0x0000000000007941 */ /* 0x000fea0003800200 */
.L_x_7898:
[----:B--2-4-:R2:W4:Y:S01]  /*bd50*/  LDS R217, [R162+0x3600] ;  /* 0x00360000a2d97984 */ /* 0x0145220000000800 */
[----:B------:R-:W-:Y:S01]  /*bd60*/  BSSY.RECONVERGENT B0, `(.L_x_7900) ;  /* 0x0000005000007945 */ /* 0x000fe20003800200 */
[C---:B------:R-:W-:Y:S02]  /*bd70*/  IADD3 R152, PT, PT, R197.reuse, 0x580, RZ ;  /* 0x00000580c5987810 */ /* 0x040fe40007ffe0ff */
[----:B0-----:R-:W-:Y:S01]  /*bd80*/  IADD3 R160, PT, PT, R197, 0x5c0, RZ ;  /* 0x000005c0c5a07810 */ /* 0x001fe20007ffe0ff */
[----:B------:R-:W-:Y:S06]  /*bd90*/  @!P5 BRA `(.L_x_7901) ;  /* 0x000000000004d947 */ /* 0x000fec0003800000 */
[----:B----4-:R0:W-:Y:S02]  /*bda0*/  REDG.E.ADD.F32.FTZ.RN.STRONG.GPU desc[UR30][R64.64+0x1500], R217 ;  /* 0x001500d9400079a6 */ /* 0x0101e4000c12f31e */
.L_x_7901:
[----:B------:R-:W-:Y:S05]  /*bdb0*/  BSYNC.RECONVERGENT B0 ;  /* 0x0000000000007941 */ /* 0x000fea0003800200 */
.L_x_7900:
        /* <DEDUP_REMOVED lines=16> */
.L_x_7903:
[----:B------:R-:W-:Y:S05]  /*bec0*/  BSYNC.RECONVERGENT B0 ;  /* 0x0000000000007941 */ /* 0x000fea0003800200 */
.L_x_7902:
[----:B0-2---:R0:W2:Y:S01]  /*bed0*/  LDS R217, [R160+0x3800] ;  /* 0x00380000a0d97984 */ /* 0x0050a20000000800 */
[----:B------:R-:W-:Y:S01]  /*bee0*/  BSSY.RECONVERGENT B0, `(.L_x_7904) ;  /* 0x0000006000007945 */ /* 0x000fe20003800200 */
[----:B------:R-:W-:Y:S02]  /*bef0*/  IADD3 R152, PT, PT, R197, 0x680, RZ ;  /* 0x00000680c5987810 */ /* 0x000fe40007ffe0ff */
[----:B------:R-:W-:Y:S02]  /*bf00*/  LEA.HI R164, R164, R197, RZ, 0x1b ;  /* 0x000000c5a4a47211 */ /* 0x000fe400078fd8ff */
[----:B------:R-:W-:Y:S01]  /*bf10*/  LEA R162, R162, UR16, 0x2 ;  /* 0x00000010a2a27c11 */ /* 0x000fe2000f8e10ff */
[----:B------:R-:W-:Y:S06]  /*bf20*/  @!P2 BRA `(.L_x_7905) ;  /* 0x000000000004a947 */ /* 0x000fec0003800000 */
[----:B--2---:R3:W-:Y:S02]  /*bf30*/  REDG.E.ADD.F32.FTZ.RN.STRONG.GPU desc[UR30][R64.64+0x1700], R217 ;  /* 0x001700d9400079a6 */ /* 0x0047e4000c12f31e */
.L_x_7905:
[----:B------:R-:W-:Y:S05]  /*bf40*/  BSYNC.RECONVERGENT B0 ;  /* 0x0000000000007941 */ /* 0x000fea0003800200 */
.L_x_7904:
[----:B--23--:R2:W3:Y:S01]  /*bf50*/  LDS R217, [R162+0x3900] ;  /* 0x00390000a2d97984 */ /* 0x00c4e20000000800 */
[----:B------:R-:W-:Y:S01]  /*bf60*/  BSSY.RECONVERGENT B0, `(.L_x_7906) ;  /* 0x0000005000007945 */ /* 0x000fe20003800200 */
[----:B------:R-:W-:Y:S02]  /*bf70*/  LEA.HI R152, R152, R197, RZ, 0x1b ;  /* 0x000000c598987211 */ /* 0x000fe400078fd8ff */
[----:B------:R-:W-:Y:S01]  /*bf80*/  LEA R164, R164, UR16, 0x2 ;  /* 0x00000010a4a47c11 */ /* 0x000fe2000f8e10ff */
[----:B------:R-:W-:Y:S06]  /*bf90*/  @!P3 BRA `(.L_x_7907) ;  /* 0x000000000004b947 */ /* 0x000fec0003800000 */
[----:B---3--:R4:W-:Y:S02]  /*bfa0*/  REDG.E.ADD.F32.FTZ.RN.STRONG.GPU desc[UR30][R64.64+0x1800], R217 ;  /* 0x001800d9400079a6 */ /* 0x0089e4000c12f31e */
.L_x_7907:
[----:B------:R-:W-:Y:S05]  /*bfb0*/  BSYNC.RECONVERGENT B0 ;  /* 0x0000000000007941 */ /* 0x000fea0003800200 */
.L_x_7906:
[----:B---34-:R3:W4:Y:S01]  /*bfc0*/  LDS R217, [R164+0x3a00] ;  /* 0x003a0000a4d97984 */ /* 0x0187220000000800 */
[----:B------:R-:W-:Y:S01]  /*bfd0*/  BSSY.RECONVERGENT B0, `(.L_x_7908) ;  /* 0x0000004000007945 */ /* 0x000fe20003800200 */
[----:B--2---:R-:W-:-:S03]  /*bfe0*/  LEA R162, R152, UR16, 0x2 ;  /* 0x0000001098a27c11 */ /* 0x004fc6000f8e10ff */
[----:B------:R-:W-:Y:S05]  /*bff0*/  @!P4 BRA `(.L_x_7909) ;  /* 0x000000000004c947 */ /* 0x000fea0003800000 */
[----:B----4-:R2:W-:Y:S02]  /*c000*/  REDG.E.ADD.F32.FTZ.RN.STRONG.GPU desc[UR30][R64.64+0x1900], R217 ;  /* 0x001900d9400079a6 */ /* 0x0105e4000c12f31e */
.L_x_7909:
[----:B------:R-:W-:Y:S05]  /*c010*/  BSYNC.RECONVERGENT B0 ;  /* 0x0000000000007941 */ /* 0x000fea0003800200 */
.L_x_7908:
[----:B--2-4-:R2:W4:Y:S01]  /*c020*/  LDS R217, [R162+0x3b00] ;  /* 0x003b0000a2d97984 */ /* 0x0145220000000800 */
[----:B------:R-:W-:Y:S01]  /*c030*/  BSSY.RECONVERGENT B0, `(.L_x_7910) ;  /* 0x0000005000007945 */ /* 0x000fe20003800200 */
[C---:B------:R-:W-:Y:S02]  /*c040*/  IADD3 R152, PT, PT, R197.reuse, 0x6c0, RZ ;  /* 0x000006c0c5987810 */ /* 0x040fe40007ffe0ff */
[----:B0-----:R-:W-:Y:S01]  /*c050*/  IADD3 R160, PT, PT, R197, 0x700, RZ ;  /* 0x00000700c5a07810 */ /* 0x001fe20007ffe0ff */
[----:B------:R-:W-:Y:S06]  /*c060*/  @!P5 BRA `(.L_x_7911) ;  /* 0x000000000004d947 */ /* 0x000fec0003800000 */
[----:B----4-:R0:W-:Y:S02]  /*c070*/  REDG.E.ADD.F32.FTZ.RN.STRONG.GPU desc[UR30][R64.64+0x1a00], R217 ;  /* 0x001a00d9400079a6 */ /* 0x0101e4000c12f31e */
.L_x_7911:
[----:B------:R-:W-:Y:S05]  /*c080*/  BSYNC.RECONVERGENT B0 ;  /* 0x0000000000007941 */ /* 0x000fea0003800200 */
.L_x_7910:
        /* <DEDUP_REMOVED lines=16> */
.L_x_7913:
[----:B------:R-:W-:Y:S05]  /*c190*/  BSYNC.RECONVERGENT B0 ;  /* 0x0000000000007941 */ /* 0x000fea0003800200 */
.L_x_7912:
[----:B------:R3:W4:Y:S01]  /*c1a0*/  LDS R61, [R160+0x3d00] ;  /* 0x003d0000a03d7984 */ /* 0x0007220000000800 */
[----:B------:R-:W-:Y:S01]  /*c1b0*/  BSSY.RECONVERGENT B0, `(.L_x_7914) ;  /* 0x0000006000007945 */ /* 0x000fe20003800200 */
[----:B------:R-:W-:Y:S02]  /*c1c0*/  IADD3 R152, PT, PT, R197, 0x7c0, RZ ;  /* 0x000007c0c5987810 */ /* 0x000fe40007ffe0ff */
[----:B------:R-:W-:Y:S02]  /*c1d0*/  LEA.HI R164, R164, R197, RZ, 0x1b ;  /* 0x000000c5a4a47211 */ /* 0x000fe400078fd8ff */
[----:B------:R-:W-:Y:S01]  /*c1e0*/  LEA R162, R162, UR16, 0x2 ;  /* 0x00000010a2a27c11 */ /* 0x000fe2000f8e10ff */
[----:B------:R-:W-:Y:S06]  /*c1f0*/  @!P2 BRA `(.L_x_7915) ;  /* 0x000000000004a947 */ /* 0x000fec0003800000 */
[----:B----4-:R4:W-:Y:S02]  /*c200*/  REDG.E.ADD.F32.FTZ.RN.STRONG.GPU desc[UR30][R64.64+0x1c00], R61 ;  /* 0x001c003d400079a6 */ /* 0x0109e4000c12f31e */
.L_x_7915:
[----:B------:R-:W-:Y:S05]  /*c210*/  BSYNC.RECONVERGENT B0 ;  /* 0x0000000000007941 */ /* 0x000fea0003800200 */
.L_x_7914:
[----:B----4-:R4:W0:Y:S01]  /*c220*/  LDS R61, [R162+0x3e00] ;  /* 0x003e0000a23d7984 */ /* 0x0108220000000800 */
[----:B------:R-:W-:Y:S01]  /*c230*/  BSSY.RECONVERGENT B0, `(.L_x_7916) ;  /* 0x0000005000007945 */ /* 0x000fe20003800200 */
[----:B------:R-:W-:Y:S02]  /*c240*/  LEA.HI R152, R152, R197, RZ, 0x1b ;  /* 0x000000c598987211 */ /* 0x000fe400078fd8ff */
[----:B------:R-:W-:Y:S01]  /*c250*/  LEA R164, R164, UR16, 0x2 ;  /* 0x00000010a4a47c11 */ /* 0x000fe2000f8e10ff */
[----:B------:R-:W-:Y:S06]  /*c260*/  @!P3 BRA `(.L_x_7917) ;  /* 0x000000000004b947 */ /* 0x000fec0003800000 */
[----:B0-----:R0:W-:Y:S02]  /*c270*/  REDG.E.ADD.F32.FTZ.RN.STRONG.GPU desc[UR30][R64.64+0x1d00], R61 ;  /* 0x001d003d400079a6 */ /* 0x0011e4000c12f31e */
.L_x_7917:
[----:B------:R-:W-:Y:S05]  /*c280*/  BSYNC.RECONVERGENT B0 ;  /* 0x0000000000007941 */ /* 0x000fea0003800200 */
.L_x_7916:
[----:B0-----:R0:W0:Y:S01]  /*c290*/  LDS R61, [R164+0x3f00] ;  /* 0x003f0000a43d7984 */ /* 0x0010220000000800 */
[----:B------:R-:W-:Y:S01]  /*c2a0*/  BSSY.RECONVERGENT B0, `(.L_x_7918) ;  /* 0x0000004000007945 */ /* 0x000fe20003800200 */
[----:B------:R-:W-:-:S03]  /*c2b0*/  LEA R152, R152, UR16, 0x2 ;  /* 0x0000001098987c11 */ /* 0x000fc6000f8e10ff */
[----:B------:R-:W-:Y:S05]  /*c2c0*/  @!P4 BRA `(.L_x_7919) ;  /* 0x000000000004c947 */ /* 0x000fea0003800000 */
[----:B0-----:R0:W-:Y:S02]  /*c2d0*/  REDG.E.ADD.F32.FTZ.RN.STRONG.GPU desc[UR30][R64.64+0x1e00], R61 ;  /* 0x001e003d400079a6 */ /* 0x0011e4000c12f31e */
.L_x_7919:
[----:B------:R-:W-:Y:S05]  /*c2e0*/  BSYNC.RECONVERGENT B0 ;  /* 0x0000000000007941 */ /* 0x000fea0003800200 */
.L_x_7918:
[----:B0-----:R-:W-:Y:S01]  /*c2f0*/  FADD.FTZ R61, R158, R141 ;  /* 0x0000008d9e3d7221 */ /* 0x001fe20000010000 */
[----:B------:R-:W-:Y:S01]  /*c300*/  BSSY.RECONVERGENT B0, `(.L_x_7920) ;  /* 0x0000004000007945 */ /* 0x000fe20003800200 */
[----:B------:R0:W0:Y:S03]  /*c310*/  LDS R141, [R152+0x4000] ;  /* 0x00400000988d7984 */ /* 0x0000260000000800 */
[----:B------:R-:W-:Y:S05]  /*c320*/  @!P5 BRA `(.L_x_7921) ;  /* 0x000000000004d947 */ /* 0x000fea0003800000 */
[----:B0-----:R0:W-:Y:S02]  /*c330*/  REDG.E.ADD.F32.FTZ.RN.STRONG.GPU desc[UR30][R64.64+0x1f00], R141 ;  /* 0x001f008d400079a6 */ /* 0x0011e4000c12f31e */
.L_x_7921:
[----:B------:R-:W-:Y:S05]  /*c340*/  BSYNC.RECONVERGENT B0 ;  /* 0x0000000000007941 */ /* 0x000fea0003800200 */
.L_x_7920:
[----:B0-----:R-:W0:Y:S01]  /*c350*/  SHFL.DOWN PT, R141, R60, 0x1, 0x1f ;  /* 0x08201f003c8d7f89 */ /* 0x001e2200000e0000 */
[----:B------:R-:W-:Y:S01]  /*c360*/  ISETP.GT.AND P2, PT, R98, 0x1e, PT ;  /* 0x0000001e6200780c */ /* 0x000fe20003f44270 */
[----:B------:R-:W-:Y:S01]  /*c370*/  FFMA.FTZ R154, R127, R154, R156 ;  /* 0x0000009a7f9a7223 */ /* 0x000fe2000001009c */
[----:B------:R-:W-:Y:S01]  /*c380*/  FFMA.FTZ R125, R228, R159, R125 ;  /* 0x0000009fe47d7223 */ /* 0x000fe2000001007d */
[----:B------:R-:W5:Y:S01]  /*c390*/  SHFL.DOWN PT, R152, R61, 0x1, 0x1f ;  /* 0x08201f003d987f89 */ /* 0x000f6200000e0000 */
[----:B------:R-:W-:Y:S01]  /*c3a0*/  FFMA.FTZ R226, R226, R145, R163 ;  /* 0x00000091e2e27223 */ /* 0x000fe200000100a3 */
[-C--:B-1----:R-:W-:Y:S01]  /*c3b0*/  FFMA.FTZ R65, R79, R140.reuse, R154 ;  /* 0x0000008c4f417223 */ /* 0x082fe2000001009a */
[----:B------:R-:W-:Y:S01]  /*c3c0*/  FFMA.FTZ R19, R35, R140, R19 ;  /* 0x0000008c23137223 */ /* 0x000fe20000010013 */
[----:B--2---:R-:W1:Y:S01]  /*c3d0*/  SHFL.DOWN PT, R217, R62, 0x1, 0x1f ;  /* 0x08201f003ed97f89 */ /* 0x004e6200000e0000 */
[----:B------:R-:W-:Y:S01]  /*c3e0*/  FFMA.FTZ R64, R80, R143, R125 ;  /* 0x0000008f50407223 */ /* 0x000fe2000001007d */
[----:B------:R-:W-:Y:S01]  /*c3f0*/  FADD.FTZ R78, R65, R78 ;  /* 0x0000004e414e7221 */ /* 0x000fe20000010000 */
[-C--:B------:R-:W-:Y:S01]  /*c400*/  FFMA.FTZ R65, R81, R142.reuse, R226 ;  /* 0x0000008e51417223 */ /* 0x080fe200000100e2 */
[----:B------:R-:W2:Y:S01]  /*c410*/  SHFL.DOWN PT, R158, R63, 0x1, 0x1f ;  /* 0x08201f003f9e7f89 */ /* 0x000ea200000e0000 */
[----:B------:R-:W-:Y:S01]  /*c420*/  FFMA.FTZ R21, R37, R142, R21 ;  /* 0x0000008e25157223 */ /* 0x000fe20000010015 */
[----:B------:R-:W-:Y:S01]  /*c430*/  FFMA.FTZ R153, R224, R153, R165 ;  /* 0x00000099e0997223 */ /* 0x000fe200000100a5 */
[----:B------:R-:W-:Y:S01]  /*c440*/  FFMA.FTZ R222, R222, R135, R167 ;  /* 0x00000087dede7223 */ /* 0x000fe200000100a7 */
[----:B------:R-:W-:Y:S01]  /*c450*/  FMUL.FTZ R100, R100, R185 ;  /* 0x000000b964647220 */ /* 0x000fe20000410000 */
[----:B------:R-:W-:Y:S01]  /*c460*/  FMUL.FTZ R213, R198, R213 ;  /* 0x000000d5c6d57220 */ /* 0x000fe20000410000 */
[----:B------:R-:W-:Y:S01]  /*c470*/  FMUL.FTZ R123, R123, R150 ;  /* 0x000000967b7b7220 */ /* 0x000fe20000410000 */
[----:B------:R-:W-:Y:S01]  /*c480*/  FADD.FTZ R77, R64, R77 ;  /* 0x0000004d404d7221 */ /* 0x000fe20000010000 */
[----:B------:R-:W-:Y:S01]  /*c490*/  FADD.FTZ R76, R65, R76 ;  /* 0x0000004c414c7221 */ /* 0x000fe20000010000 */
[----:B------:R-:W-:Y:S01]  /*c4a0*/  FFMA.FTZ R64, R82, R147, R153 ;  /* 0x0000009352407223 */ /* 0x000fe20000010099 */
[----:B------:R-:W-:Y:S01]  /*c4b0*/  FFMA.FTZ R65, R83, R148, R222 ;  /* 0x0000009453417223 */ /* 0x000fe200000100de */
[----:B------:R-:W-:Y:S01]  /*c4c0*/  FFMA.FTZ R99, R99, R129, R146 ;  /* 0x0000008163637223 */ /* 0x000fe20000010092 */
[----:B0-----:R-:W-:Y:S01]  /*c4d0*/  @!P2 FADD.FTZ R60, R60, R141 ;  /* 0x0000008d3c3ca221 */ /* 0x001fe20000010000 */
[----:B------:R-:W-:Y:S01]  /*c4e0*/  FFMA.FTZ R100, R101, R130, R100 ;  /* 0x0000008265647223 */ /* 0x000fe20000010064 */
[----:B------:R-:W-:Y:S01]  /*c4f0*/  FMUL.FTZ R102, R102, R161 ;  /* 0x000000a166667220 */ /* 0x000fe20000410000 */
[----:B------:R-:W-:Y:S01]  /*c500*/  FFMA.FTZ R213, R220, R215, R213 ;  /* 0x000000d7dcd57223 */ /* 0x000fe200000100d5 */
[----:B-----5:R-:W-:Y:S01]  /*c510*/  @!P2 FADD.FTZ R61, R61, R152 ;  /* 0x000000983d3da221 */ /* 0x020fe20000010000 */
[----:B------:R-:W0:Y:S01]  /*c520*/  SHFL.DOWN PT, R125, R60, 0x2, 0x1f ;  /* 0x08401f003c7d7f89 */ /* 0x000e2200000e0000 */
[----:B------:R-:W-:Y:S01]  /*c530*/  FFMA.FTZ R218, R218, R211, R123 ;  /* 0x000000d3dada7223 */ /* 0x000fe2000001007b */
[----:B------:R-:W-:Y:S01]  /*c540*/  FADD.FTZ R75, R64, R75 ;  /* 0x0000004b404b7221 */ /* 0x000fe20000010000 */
[----:B-1----:R-:W-:Y:S01]  /*c550*/  @!P2 FADD.FTZ R62, R62, R217 ;  /* 0x000000d93e3ea221 */ /* 0x002fe20000010000 */
[----:B------:R-:W1:Y:S01]  /*c560*/  SHFL.DOWN PT, R140, R61, 0x2, 0x1f ;  /* 0x08401f003d8c7f89 */ /* 0x000e6200000e0000 */
[----:B------:R-:W-:Y:S01]  /*c570*/  FADD.FTZ R74, R65, R74 ;  /* 0x0000004a414a7221 */ /* 0x000fe20000010000 */
[-C--:B------:R-:W-:Y:S01]  /*c580*/  FFMA.FTZ R24, R40, R99.reuse, R24 ;  /* 0x0000006328187223 */ /* 0x080fe20000010018 */
[----:B--2---:R-:W-:Y:S01]  /*c590*/  @!P2 FADD.FTZ R63, R63, R158 ;  /* 0x0000009e3f3fa221 */ /* 0x004fe20000010000 */
[----:B------:R-:W2:Y:S01]  /*c5a0*/  SHFL.DOWN PT, R127, R62, 0x2, 0x1f ;  /* 0x08401f003e7f7f89 */ /* 0x000ea200000e0000 */
[----:B------:R-:W-:Y:S01]  /*c5b0*/  ISETP.GT.AND P2, PT, R98, 0x1d, PT ;  /* 0x0000001d6200780c */ /* 0x000fe20003f44270 */
[----:B------:R-:W-:Y:S01]  /*c5c0*/  FFMA.FTZ R64, R84, R99, R213 ;  /* 0x0000006354407223 */ /* 0x000fe200000100d5 */
[----:B------:R-:W-:Y:S01]  /*c5d0*/  FFMA.FTZ R103, R103, R131, R102 ;  /* 0x0000008367677223 */ /* 0x000fe20000010066 */
[----:B------:R-:W5:Y:S01]  /*c5e0*/  SHFL.DOWN PT, R142, R63, 0x2, 0x1f ;  /* 0x08401f003f8e7f89 */ /* 0x000f6200000e0000 */
[-C--:B------:R-:W-:Y:S01]  /*c5f0*/  FFMA.FTZ R25, R41, R100.reuse, R25 ;  /* 0x0000006429197223 */ /* 0x080fe20000010019 */
[----:B------:R-:W-:Y:S01]  /*c600*/  FFMA.FTZ R65, R85, R100, R218 ;  /* 0x0000006455417223 */ /* 0x000fe200000100da */
[----:B------:R-:W-:Y:S01]  /*c610*/  FMUL.FTZ R71, R71, R128 ;  /* 0x0000008047477220 */ /* 0x000fe20000410000 */
[----:B------:R-:W-:Y:S01]  /*c620*/  FMUL.FTZ R104, R104, R187 ;  /* 0x000000bb68687220 */ /* 0x000fe20000410000 */
[----:B------:R-:W-:Y:S01]  /*c630*/  FMUL.FTZ R115, R115, R144 ;  /* 0x0000009073737220 */ /* 0x000fe20000410000 */
[----:B------:R-:W-:Y:S01]  /*c640*/  FMUL.FTZ R209, R122, R209 ;  /* 0x000000d17ad17220 */ /* 0x000fe20000410000 */
[----:B------:R-:W-:Y:S01]  /*c650*/  FFMA.FTZ R210, R210, R195, R71 ;  /* 0x000000c3d2d27223 */ /* 0x000fe20000010047 */
[----:B------:R-:W-:Y:S01]  /*c660*/  FFMA.FTZ R104, R105, R132, R104 ;  /* 0x0000008469687223 */ /* 0x000fe20000010068 */
[----:B------:R-:W-:Y:S01]  /*c670*/  FFMA.FTZ R214, R214, R205, R115 ;  /* 0x000000cdd6d67223 */ /* 0x000fe20000010073 */
[----:B------:R-:W-:Y:S01]  /*c680*/  FMUL.FTZ R108, R108, R189 ;  /* 0x000000bd6c6c7220 */ /* 0x000fe20000410000 */
[----:B------:R-:W-:Y:S01]  /*c690*/  FADD.FTZ R72, R65, R72 ;  /* 0x0000004841487221 */ /* 0x000fe20000010000 */
[----:B0-----:R-:W-:Y:S01]  /*c6a0*/  @!P2 FADD.FTZ R60, R60, R125 ;  /* 0x0000007d3c3ca221 */ /* 0x001fe20000010000 */
[----:B------:R-:W-:Y:S01]  /*c6b0*/  FFMA.FTZ R65, R87, R104, R214 ;  /* 0x0000006857417223 */ /* 0x000fe200000100d6 */
[----:B------:R-:W-:Y:S01]  /*c6c0*/  FFMA.FTZ R207, R216, R207, R209 ;  /* 0x000000cfd8cf7223 */ /* 0x000fe200000100d1 */
[----:B------:R-:W-:Y:S01]  /*c6d0*/  FFMA.FTZ R108, R109, R134, R108 ;  /* 0x000000866d6c7223 */ /* 0x000fe2000001006c */
[----:B-1----:R-:W-:Y:S01]  /*c6e0*/  @!P2 FADD.FTZ R61, R61, R140 ;  /* 0x0000008c3d3da221 */ /* 0x002fe20000010000 */
[----:B------:R-:W0:Y:S01]  /*c6f0*/  SHFL.DOWN PT, R99, R60, 0x4, 0x1f ;  /* 0x08801f003c637f89 */ /* 0x000e2200000e0000 */
[----:B------:R-:W-:Y:S01]  /*c700*/  FMUL.FTZ R106, R106, R155 ;  /* 0x0000009b6a6a7220 */ /* 0x000fe20000410000 */
[----:B------:R-:W-:Y:S01]  /*c710*/  FMUL.FTZ R203, R114, R203 ;  /* 0x000000cb72cb7220 */ /* 0x000fe20000410000 */
[----:B--2---:R-:W-:Y:S01]  /*c720*/  @!P2 FADD.FTZ R62, R62, R127 ;  /* 0x0000007f3e3ea221 */ /* 0x004fe20000010000 */
[----:B------:R-:W1:Y:S01]  /*c730*/  SHFL.DOWN PT, R100, R61, 0x4, 0x1f ;  /* 0x08801f003d647f89 */ /* 0x000e6200000e0000 */
[----:B------:R-:W-:Y:S01]  /*c740*/  FMUL.FTZ R112, R112, R191 ;  /* 0x000000bf70707220 */ /* 0x000fe20000410000 */
[----:B------:R-:W-:Y:S01]  /*c750*/  FMUL.FTZ R69, R69, R126 ;  /* 0x0000007e45457220 */ /* 0x000fe20000410000 */
[----:B-----5:R-:W-:Y:S01]  /*c760*/  @!P2 FADD.FTZ R63, R63, R142 ;  /* 0x0000008e3f3fa221 */ /* 0x020fe20000010000 */
[----:B------:R-:W2:Y:S01]  /*c770*/  SHFL.DOWN PT, R101, R62, 0x4, 0x1f ;  /* 0x08801f003e657f89 */ /* 0x000ea200000e0000 */
[----:B------:R-:W-:Y:S01]  /*c780*/  ISETP.GT.AND P2, PT, R98, 0x1b, PT ;  /* 0x0000001b6200780c */ /* 0x000fe20003f44270 */
[----:B------:R-:W-:Y:S01]  /*c790*/  FADD.FTZ R73, R64, R73 ;  /* 0x0000004940497221 */ /* 0x000fe20000010000 */
[----:B------:R-:W-:Y:S01]  /*c7a0*/  FADD.FTZ R58, R65, R58 ;  /* 0x0000003a413a7221 */ /* 0x000fe20000010000 */
[----:B------:R-:W5:Y:S01]  /*c7b0*/  SHFL.DOWN PT, R102, R63, 0x4, 0x1f ;  /* 0x08801f003f667f89 */ /* 0x000f6200000e0000 */
[----:B------:R-:W-:Y:S01]  /*c7c0*/  ISETP.GT.AND P3, PT, R98, 0xf, PT ;  /* 0x0000000f6200780c */ /* 0x000fe20003f64270 */
[----:B------:R-:W-:Y:S01]  /*c7d0*/  FFMA.FTZ R64, R86, R103, R207 ;  /* 0x0000006756407223 */ /* 0x000fe200000100cf */
[----:B------:R-:W-:Y:S01]  /*c7e0*/  FFMA.FTZ R65, R89, R108, R210 ;  /* 0x0000006c59417223 */ /* 0x000fe200000100d2 */
[----:B------:R-:W-:Y:S01]  /*c7f0*/  FFMA.FTZ R107, R107, R133, R106 ;  /* 0x000000856b6b7223 */ /* 0x000fe2000001006a */
[----:B------:R-:W-:Y:S01]  /*c800*/  FFMA.FTZ R199, R212, R199, R203 ;  /* 0x000000c7d4c77223 */ /* 0x000fe200000100cb */
[----:B------:R-:W-:Y:S01]  /*c810*/  FFMA.FTZ R112, R113, R136, R112 ;  /* 0x0000008871707223 */ /* 0x000fe20000010070 */
[----:B------:R-:W-:Y:S01]  /*c820*/  FFMA.FTZ R206, R206, R179, R69 ;  /* 0x000000b3cece7223 */ /* 0x000fe20000010045 */
[----:B------:R-:W-:Y:S01]  /*c830*/  FMUL.FTZ R110, R110, R169 ;  /* 0x000000a96e6e7220 */ /* 0x000fe20000410000 */
        /* <DEDUP_REMOVED lines=9> */
[----:B------:R-:W-:Y:S01]  /*c8d0*/  FFMA.FTZ R181, R208, R181, R183 ;  /* 0x000000b5d0b57223 */ /* 0x000fe200000100b7 */
        /* <DEDUP_REMOVED lines=8> */
[----:B------:R-:W-:Y:S01]  /*c960*/  FMUL.FTZ R175, R68, R175 ;  /* 0x000000af44af7220 */ /* 0x000fe20000410000 */
[----:B------:R-:W-:Y:S01]  /*c970*/  FADD.FTZ R54, R65, R54 ;  /* 0x0000003641367221 */ /* 0x000fe20000010000 */
[----:B------:R-:W5:Y:S01]  /*c980*/  SHFL.DOWN PT, R102, R63, 0x8, 0x1f ;  /* 0x09001f003f667f89 */ /* 0x000f6200000e0000 */
        /* <DEDUP_REMOVED lines=30> */
.L_x_7923:
[----:B------:R-:W-:Y:S05]  /*cb70*/  BSYNC.RECONVERGENT B0 ;  /* 0x0000000000007941 */ /* 0x000fea0003800200 */
.L_x_7922:
        /* <DEDUP_REMOVED lines=9> */
[-C--:B-1----:R-:W-:Y:S01]  /*cc10*/  FFMA.FTZ R65, R93, R118.reuse, R202 ;  /* 0x000000765d417223 */ /* 0x082fe200000100ca */
[----:B------:R-:W-:Y:S01]  /*cc20*/  BAR.SYNC.DEFER_BLOCKING 0x0 ;  /* 0x0000000000007b1d */ /* 0x000fe20000010000 */
[----:B0-----:R-:W-:Y:S01]  /*cc30*/  FFMA.FTZ R64, R94, R121, R151 ;  /* 0x000000795e407223 */ /* 0x001fe20000010097 */
        /* <DEDUP_REMOVED lines=12> */
[----:B--2---:R-:W1:Y:S04]  /*cd00*/  @P2 LDS.64 R68, [UR17+0x7460] ;  /* 0x00746011ff442984 */ /* 0x004e680008000a00 */
        /* <DEDUP_REMOVED lines=11> */
.L_x_7925:
[----:B------:R-:W-:Y:S05]  /*cdc0*/  BSYNC.RECONVERGENT B0 ;  /* 0x0000000000007941 */ /* 0x000fea0003800200 */
.L_x_7924:
[----:B------:R-:W-:-:S04]  /*cdd0*/  UIADD3 UR8, UPT, UPT, UR8, 0x1, URZ ;  /* 0x0000000108087890 */ /* 0x000fc8000fffe0ff */
[----:B------:R-:W-:-:S09]  /*cde0*/  UISETP.GE.AND UP0, UPT, UR8, UR48, UPT ;  /* 0x000000300800728c */ /* 0x000fd2000bf06270 */
[----:B------:R-:W-:Y:S05]  /*cdf0*/  BRA.U !UP0, `(.L_x_7926) ;  /* 0xffffff7508b47547 */ /* 0x000fea000b83ffff */
.L_x_7828:
[----:B------:R-:W5:Y:S01]  /*ce00*/  LDL.LU R64, [R1+0x4] ;  /* 0x0000040001407983 */ /* 0x000f620000300800 */
[----:B------:R-:W-:Y:S01]  /*ce10*/  BAR.SYNC.DEFER_BLOCKING 0x0 ;  /* 0x0000000000007b1d */ /* 0x000fe20000010000 */
[----:B------:R-:W-:-:S07]  /*ce20*/  UIMAD UR29, UR20, -0x400, UR29 ;  /* 0xfffffc00141d78a4 */ /* 0x000fce000f8e021d */
[----:B------:R-:W1:Y:S01]  /*ce30*/  S2UR UR34, SR_CTAID.X ;  /* 0x00000000002279c3 */ /* 0x000e620000002500 */
[----:B------:R-:W1:Y:S01]  /*ce40*/  LDCU.64 UR18, c[0x0][0x4f8] ;  /* 0x00009f00ff1277ac */ /* 0x000e620008000a00 */
[----:B0-----:R-:W2:Y:S01]  /*ce50*/  LDL.LU R62, [R1] ;  /* 0x00000000013e7983 */ /* 0x001ea20000300800 */
[----:B------:R-:W0:Y:S03]  /*ce60*/  LDCU.64 UR32, c[0x0][0x500] ;  /* 0x0000a000ff2077ac */ /* 0x000e260008000a00 */
[----:B------:R-:W3:Y:S01]  /*ce70*/  LDL.LU R60, [R1+0x8] ;  /* 0x00000800013c7983 */ /* 0x000ee20000300800 */
        /* <DEDUP_REMOVED lines=13> */
[----:B-1----:R-:W-:Y:S01]  /*cf50*/  UIMAD.WIDE.U32 UR14, UR34, UR18, UR8 ;  /* 0x00000012220e72a5 */ /* 0x002fe2000f8e0008 */
[----:B------:R-:W-:Y:S01]  /*cf60*/  STS [R95+0x8], R32 ;  /* 0x000008205f007388 */ /* 0x000fe20000000800 */
[----:B------:R-:W-:-:S02]  /*cf70*/  UIADD3 UR25, UP3, UPT, UR25, -0x1000, URZ ;  /* 0xfffff00019197890 */ /* 0x000fc4000ff7e0ff */
[----:B------:R-:W-:Y:S01]  /*cf80*/  UIMAD UR15, UR34, UR19, UR15 ;  /* 0x00000013220f72a4 */ /* 0x000fe2000f8e020f */
[----:B------:R-:W-:Y:S01]  /*cf90*/  STS [R95+0xc], R31 ;  /* 0x00000c1f5f007388 */ /* 0x000fe20000000800 */
[----:B------:R-:W1:Y:S03]  /*cfa0*/  LDCU.64 UR18, c[0x0][0x550] ;  /* 0x0000aa00ff1277ac */ /* 0x000e660008000a00 */
[----:B------:R-:W-:Y:S01]  /*cfb0*/  STS [R95+0x10], R30 ;  /* 0x0000101e5f007388 */ /* 0x000fe20000000800 */
[----:B0-----:R-:W-:Y:S02]  /*cfc0*/  UIMAD UR13, UR12, UR33, URZ ;  /* 0x000000210c0d72a4 */ /* 0x001fe4000f8e02ff */
[----:B------:R-:W-:Y:S01]  /*cfd0*/  UIMAD.WIDE.U32 UR14, UR12, UR32, UR14 ;  /* 0x000000200c0e72a5 */ /* 0x000fe2000f8e000e */
[----:B------:R0:W-:Y:S01]  /*cfe0*/  STS [R95+0x14], R29 ;  /* 0x0000141d5f007388 */ /* 0x0001e20000000800 */
[----:B------:R-:W-:-:S02]  /*cff0*/  UIADD3.X UR22, UPT, UPT, UR22, -0x1, URZ, UP1, !UPT ;  /* 0xffffffff16167890 */ /* 0x000fc40008ffe4ff */
[----:B------:R-:W-:Y:S01]  /*d000*/  MOV R8, UR13 ;  /* 0x0000000d00087c02 */ /* 0x000fe20008000f00 */
[----:B------:R-:W-:Y:S01]  /*d010*/  STS [R95+0x18], R28 ;  /* 0x0000181c5f007388 */ /* 0x000fe20000000800 */
[----:B------:R-:W-:Y:S02]  /*d020*/  UIADD3.X UR24, UPT, UPT, UR24, -0x1, URZ, UP2, !UPT ;  /* 0xffffffff18187890 */ /* 0x000fe400097fe4ff */
[----:B------:R-:W-:Y:S01]  /*d030*/  UIADD3.X UR26, UPT, UPT, UR26, -0x1, URZ, UP3, !UPT ;  /* 0xffffffff1a1a7890 */ /* 0x000fe20009ffe4ff */
[----:B------:R-:W-:Y:S01]  /*d040*/  STS [R95+0x1c], R27 ;  /* 0x00001c1b5f007388 */ /* 0x000fe20000000800 */
[----:B0-----:R-:W-:-:S03]  /*d050*/  SHF.L.U32 R29, R197, 0x4, RZ ;  /* 0x00000004c51d7819 */ /* 0x001fc600000006ff */
[----:B------:R-:W-:Y:S01]  /*d060*/  STS [R95+0x20], R26 ;  /* 0x0000201a5f007388 */ /* 0x000fe20000000800 */
[----:B------:R-:W-:-:S03]  /*d070*/  LOP3.LUT R29, R0, 0x3e00, R29, 0xf8, !PT ;  /* 0x00003e00001d7812 */ /* 0x000fc600078ef81d */
[----:B------:R-:W-:Y:S01]  /*d080*/  STS [R95+0x24], R25 ;  /* 0x000024195f007388 */ /* 0x000fe20000000800 */
[----:B------:R-:W-:-:S03]  /*d090*/  IADD3 R5, P1, PT, R29, UR14, RZ ;  /* 0x0000000e1d057c10 */ /* 0x000fc6000ff3e0ff */
        /* <DEDUP_REMOVED lines=11> */
[----:B------:R-:W-:-:S02]  /*d150*/  LEA.HI.X R5, R5, UR19, R8, 0x2, P5 ;  /* 0x0000001305057c11 */ /* 0x000fc4000a8f1408 */
        /* <DEDUP_REMOVED lines=17> */
[C---:B------:R-:W-:Y:S01]  /*d270*/  LOP3.LUT R79, R29.reuse, 0x1a0, RZ, 0xfc, !PT ;  /* 0x000001a01d4f7812 */ /* 0x040fe200078efcff */
[----:B------:R-:W-:Y:S01]  /*d280*/  LDS R15, [R240+0x280] ;  /* 0x00028000f00f7984 */ /* 0x000fe20000000800 */
[----:B------:R-:W-:-:S02]  /*d290*/  LOP3.LUT R81, R29, 0x1c0, RZ, 0xfc, !PT ;  /* 0x000001c01d517812 */ /* 0x000fc400078efcff */
[C---:B------:R-:W-:Y:S01]  /*d2a0*/  LOP3.LUT R83, R29.reuse, 0x1e0, RZ, 0xfc, !PT ;  /* 0x000001e01d537812 */ /* 0x040fe200078efcff */
        /* <DEDUP_REMOVED lines=143> */
.L_x_7826:
        /* <DEDUP_REMOVED lines=42> */
.L_x_7929:
[----:B------:R-:W-:Y:S05]  /*de40*/  BSYNC.RECONVERGENT B0 ;  /* 0x0000000000007941 */ /* 0x000fea0003800200 */
.L_x_7928:
        /* <DEDUP_REMOVED lines=40> */
.L_x_7931:
[----:B------:R-:W-:Y:S05]  /*e0d0*/  BSYNC.RECONVERGENT B0 ;  /* 0x0000000000007941 */ /* 0x000fea0003800200 */
.L_x_7930:
[----:B------:R-:W-:Y:S05]  /*e0e0*/  @P0 EXIT ;  /* 0x000000000000094d */ /* 0x000fea0003800000 */
[----:B------:R-:W3:Y:S01]  /*e0f0*/  LDCU.64 UR8, c[0x0][0x4e8] ;  /* 0x00009d00ff0877ac */ /* 0x000ee20008000a00 */
[----:B------:R-:W5:Y:S01]  /*e100*/  S2UR UR13, SR_CgaCtaId ;  /* 0x00000000000d79c3 */ /* 0x000f620000008800 */
[----:B------:R-:W-:Y:S01]  /*e110*/  BSSY.RECONVERGENT B0, `(.L_x_7932) ;  /* 0x000002c000007945 */ /* 0x000fe20003800200 */
[----:B------:R-:W0:Y:S01]  /*e120*/  LDCU.64 UR10, c[0x0][0x4a8] ;  /* 0x00009500ff0a77ac */ /* 0x000e220008000a00 */
[----:B------:R-:W1:Y:S01]  /*e130*/  LDCU UR14, c[0x0][0x360] ;  /* 0x00006c00ff0e77ac */ /* 0x000e620008000800 */
[----:B------:R-:W1:Y:S01]  /*e140*/  LDCU.64 UR16, c[0x0][0x4b0] ;  /* 0x00009600ff1077ac */ /* 0x000e620008000a00 */
[----:B------:R-:W1:Y:S01]  /*e150*/  LDCU.64 UR18, c[0x0][0x530] ;  /* 0x0000a600ff1277ac */ /* 0x000e620008000a00 */
[----:B---3--:R-:W-:Y:S02]  /*e160*/  UIMAD.WIDE.U32 UR4, UR12, UR8, URZ ;  /* 0x000000080c0472a5 */ /* 0x008fe4000f8e00ff */
[----:B0-----:R-:W-:Y:S02]  /*e170*/  UIMAD.WIDE.U32 UR6, UR12, UR10, URZ ;  /* 0x0000000a0c0672a5 */ /* 0x001fe4000f8e00ff */
[----:B------:R-:W-:Y:S01]  /*e180*/  UIMAD UR8, UR12, UR9, UR5 ;  /* 0x000000090c0872a4 */ /* 0x000fe2000f8e0205 */
[----:B------:R-:W0:Y:S02]  /*e190*/  LDCU.64 UR20, c[0x0][0x4f0] ;  /* 0x00009e00ff1477ac */ /* 0x000e240008000a00 */
[----:B------:R-:W-:Y:S01]  /*e1a0*/  UMOV UR9, 0x400 ;  /* 0x0000040000097882 */ /* 0x000fe20000000000 */
[----:B------:R-:W3:Y:S01]  /*e1b0*/  LDCU.64 UR22, c[0x0][0x540] ;  /* 0x0000a800ff1677ac */ /* 0x000ee20008000a00 */
[----:B------:R-:W-:-:S02]  /*e1c0*/  UIMAD UR12, UR12, UR11, UR7 ;  /* 0x0000000b0c0c72a4 */ /* 0x000fc4000f8e0207 */
[----:B-1---5:R-:W-:-:S12]  /*e1d0*/  ULEA UR9, UR13, UR9, 0x18 ;  /* 0x000000090d097291 */ /* 0x022fd8000f8ec0ff */
.L_x_7933:
[----:B------:R-:W-:Y:S02]  /*e1e0*/  LEA R0, R11, UR9, 0x3 ;  /* 0x000000090b007c11 */ /* 0x000fe4000f8e18ff */
[----:B-12---:R-:W-:Y:S02]  /*e1f0*/  MOV R3, UR7 ;  /* 0x0000000700037c02 */ /* 0x006fe40008000f00 */
[----:B------:R-:W-:Y:S01]  /*e200*/  MOV R2, UR6 ;  /* 0x0000000600027c02 */ /* 0x000fe20008000f00 */
[----:B------:R-:W1:Y:S01]  /*e210*/  LDS.64 R12, [R0+0x6c60] ;  /* 0x006c6000000c7984 */ /* 0x000e620000000a00 */
[----:B------:R-:W-:Y:S02]  /*e220*/  SHF.R.S32.HI R3, RZ, 0x1f, R11 ;  /* 0x0000001fff037819 */ /* 0x000fe4000001140b */
[----:B------:R-:W-:Y:S01]  /*e230*/  MOV R7, UR12 ;  /* 0x0000000c00077c02 */ /* 0x000fe20008000f00 */
[----:B------:R-:W2:Y:S01]  /*e240*/  LDS.64 R14, [R0+0x7460] ;  /* 0x00746000000e7984 */ /* 0x000ea20000000a00 */
[----:B------:R-:W-:Y:S01]  /*e250*/  MOV R6, R2 ;  /* 0x0000000200067202 */ /* 0x000fe20000000f00 */
[C---:B------:R-:W-:Y:S01]  /*e260*/  IMAD R2, R3.reuse, UR16, RZ ;  /* 0x0000001003027c24 */ /* 0x040fe2000f8e02ff */
[----:B------:R-:W-:Y:S01]  /*e270*/  MOV R4, UR4 ;  /* 0x0000000400047c02 */ /* 0x000fe20008000f00 */
[----:B0-----:R-:W-:Y:S01]  /*e280*/  IMAD R10, R3, UR20, RZ ;  /* 0x00000014030a7c24 */ /* 0x001fe2000f8e02ff */
        /* <DEDUP_REMOVED lines=13> */
[----:B---3--:R-:W-:-:S04]  /*e360*/  LEA R4, P1, R8, UR22, 0x3 ;  /* 0x0000001608047c11 */ /* 0x008fc8000f8218ff */
[----:B------:R-:W-:Y:S01]  /*e370*/  LEA.HI.X R5, R8, UR23, R5, 0x3, P1 ;  /* 0x0000001708057c11 */ /* 0x000fe200088f1c05 */
[----:B-1----:R1:W-:Y:S04]  /*e380*/  REDG.E.ADD.F32.FTZ.RN.STRONG.GPU desc[UR30][R2.64], R12 ;  /* 0x0000000c020079a6 */ /* 0x0023e8000c12f31e */
[----:B------:R1:W-:Y:S04]  /*e390*/  REDG.E.ADD.F32.FTZ.RN.STRONG.GPU desc[UR30][R2.64+0x4], R13 ;  /* 0x0000040d020079a6 */ /* 0x0003e8000c12f31e */
[----:B--2---:R1:W-:Y:S04]  /*e3a0*/  REDG.E.ADD.F32.FTZ.RN.STRONG.GPU desc[UR30][R4.64], R14 ;  /* 0x0000000e040079a6 */ /* 0x0043e8000c12f31e */
[----:B------:R1:W-:Y:S01]  /*e3b0*/  REDG.E.ADD.F32.FTZ.RN.STRONG.GPU desc[UR30][R4.64+0x4], R15 ;  /* 0x0000040f040079a6 */ /* 0x0003e2000c12f31e */
[----:B------:R-:W-:Y:S05]  /*e3c0*/  @!P0 BRA `(.L_x_7933) ;  /* 0xfffffffc00848947 */ /* 0x000fea000383ffff */
[----:B------:R-:W-:Y:S05]  /*e3d0*/  BSYNC.RECONVERGENT B0 ;  /* 0x0000000000007941 */ /* 0x000fea0003800200 */
.L_x_7932:
[----:B------:R-:W-:Y:S05]  /*e3e0*/  EXIT ;  /* 0x000000000000794d */ /* 0x000fea0003800000 */
.L_x_7833:
[----:B------:R-:W-:Y:S01]  /*e3f0*/  MOV R246, R243 ;  /* 0x000000f300f67202 */ /* 0x000fe20000000f00 */
[----:B------:R-:W-:Y:S01]  /*e400*/  HFMA2 R69, -RZ, RZ, 0, 5.9604644775390625e-08 ;  /* 0x00000001ff457431 */ /* 0x000fe200000001ff */
[----:B------:R-:W-:Y:S02]  /*e410*/  MOV R68, RZ ;  /* 0x000000ff00447202 */ /* 0x000fe40000000f00 */
[----:B------:R-:W-:-:S07]  /*e420*/  MOV R71, 0xffffffff ;  /* 0xffffffff00477802 */ /* 0x000fce0000000f00 */
[----:B01---5:R-:W-:Y:S05]  /*e430*/  WARPSYNC.COLLECTIVE R71, `(.L_x_7934) ;  /* 0x0000000047087348 */ /* 0x023fea0003c00000 */
[----:B------:R2:W3:Y:S02]  /*e440*/  SHFL.UP P6, R248, R246, R69, R68 ;  /* 0x04000045f6f87389 */ /* 0x0004e400000c0044 */
[----:B0123-5:R-:W-:Y:S05]  /*e450*/  ENDCOLLECTIVE ;  /* 0x000000000000791b */ /* 0x02ffea0003800000 */
.L_x_7934:
[----:B------:R-:W-:Y:S02]  /*e460*/  MOV R246, R244 ;  /* 0x000000f400f67202 */ /* 0x000fe40000000f00 */
[----:B------:R-:W-:-:S07]  /*e470*/  MOV R70, R248 ;  /* 0x000000f800467202 */ /* 0x000fce0000000f00 */
[----:B------:R-:W-:Y:S05]  /*e480*/  WARPSYNC.COLLECTIVE R71, `(.L_x_7935) ;  /* 0x0000000047087348 */ /* 0x000fea0003c00000 */
[----:B------:R0:W1:Y:S02]  /*e490*/  SHFL.UP P6, R248, R246, R69, R68 ;  /* 0x04000045f6f87389 */ /* 0x00006400000c0044 */
[----:B01----:R-:W-:Y:S05]  /*e4a0*/  ENDCOLLECTIVE ;  /* 0x000000000000791b */ /* 0x003fea0003800000 */
.L_x_7935:
[----:B------:R-:W-:Y:S02]  /*e4b0*/  MOV R246, R242 ;  /* 0x000000f200f67202 */ /* 0x000fe40000000f00 */
[----:B------:R-:W-:-:S07]  /*e4c0*/  MOV R233, R248 ;  /* 0x000000f800e97202 */ /* 0x000fce0000000f00 */
[----:B------:R-:W-:Y:S05]  /*e4d0*/  WARPSYNC.COLLECTIVE R71, `(.L_x_7936) ;  /* 0x0000000047087348 */ /* 0x000fea0003c00000 */
[----:B------:R0:W1:Y:S02]  /*e4e0*/  SHFL.UP P6, R248, R246, R69, R68 ;  /* 0x04000045f6f87389 */ /* 0x00006400000c0044 */
[----:B01----:R-:W-:Y:S05]  /*e4f0*/  ENDCOLLECTIVE ;  /* 0x000000000000791b */ /* 0x003fea0003800000 */
.L_x_7936:
[-C--:B------:R-:W-:Y:S01]  /*e500*/  FMUL.FTZ R252, R244, R233.reuse ;  /* 0x000000e9f4fc7220 */ /* 0x080fe20000410000 */
[----:B------:R-:W-:Y:S01]  /*e510*/  FMUL.FTZ R233, R243, R233 ;  /* 0x000000e9f3e97220 */ /* 0x000fe20000410000 */
[----:B------:R-:W-:Y:S02]  /*e520*/  MOV R246, R245 ;  /* 0x000000f500f67202 */ /* 0x000fe40000000f00 */
[----:B------:R-:W-:-:S07]  /*e530*/  MOV R247, R248 ;  /* 0x000000f800f77202 */ /* 0x000fce0000000f00 */
[----:B------:R-:W-:Y:S05]  /*e540*/  WARPSYNC.COLLECTIVE R71, `(.L_x_7937) ;  /* 0x0000000047087348 */ /* 0x000fea0003c00000 */
[----:B------:R0:W1:Y:S02]  /*e550*/  SHFL.UP P6, R248, R246, R69, R68 ;  /* 0x04000045f6f87389 */ /* 0x00006400000c0044 */
[----:B01----:R-:W-:Y:S05]  /*e560*/  ENDCOLLECTIVE ;  /* 0x000000000000791b */ /* 0x003fea0003800000 */
.L_x_7937:
[----:B------:R-:W-:-:S05]  /*e570*/  MOV R68, R248 ;  /* 0x000000f800447202 */ /* 0x000fca0000000f00 */
[-C--:B------:R-:W-:Y:S01]  /*e580*/  FMUL.FTZ R248, R244, R68.reuse ;  /* 0x00000044f4f87220 */ /* 0x080fe20000410000 */
[----:B------:R-:W-:-:S03]  /*e590*/  FMUL.FTZ R68, R243, R68 ;  /* 0x00000044f3447220 */ /* 0x000fc60000410000 */
[CC--:B------:R-:W-:Y:S01]  /*e5a0*/  FFMA.FTZ R69, R243.reuse, R247.reuse, -R248 ;  /* 0x000000f7f3457223 */ /* 0x0c0fe200000108f8 */
[-C--:B------:R-:W-:Y:S01]  /*e5b0*/  @P5 FFMA.FTZ R243, R243, R70.reuse, -R252 ;  /* 0x00000046f3f35223 */ /* 0x080fe200000108fc */
[----:B------:R-:W-:Y:S01]  /*e5c0*/  FFMA.FTZ R248, R244, R247, R68 ;  /* 0x000000f7f4f87223 */ /* 0x000fe20000010044 */
[----:B------:R-:W-:Y:S01]  /*e5d0*/  MOV R68, RZ ;  /* 0x000000ff00447202 */ /* 0x000fe20000000f00 */
[----:B------:R-:W-:Y:S01]  /*e5e0*/  @P5 FADD.FTZ R242, R242, R69 ;  /* 0x00000045f2f25221 */ /* 0x000fe20000010000 */
[----:B------:R-:W-:Y:S01]  /*e5f0*/  HFMA2 R69, -RZ, RZ, 0, 1.1920928955078125e-07 ;  /* 0x00000002ff457431 */ /* 0x000fe200000001ff */
[----:B------:R-:W-:Y:S01]  /*e600*/  MOV R246, R243 ;  /* 0x000000f300f67202 */ /* 0x000fe20000000f00 */
[----:B------:R-:W-:Y:S01]  /*e610*/  @P5 FADD.FTZ R245, R245, R248 ;  /* 0x000000f8f5f55221 */ /* 0x000fe20000010000 */
[----:B------:R-:W-:-:S07]  /*e620*/  @P5 FFMA.FTZ R244, R244, R70, R233 ;  /* 0x00000046f4f45223 */ /* 0x000fce00000100e9 */
[----:B------:R-:W-:Y:S05]  /*e630*/  WARPSYNC.COLLECTIVE R71, `(.L_x_7938) ;  /* 0x0000000047087348 */ /* 0x000fea0003c00000 */
[----:B------:R0:W1:Y:S02]  /*e640*/  SHFL.UP P6, R248, R246, R69, R68 ;  /* 0x04000045f6f87389 */ /* 0x00006400000c0044 */
[----:B01----:R-:W-:Y:S05]  /*e650*/  ENDCOLLECTIVE ;  /* 0x000000000000791b */ /* 0x003fea0003800000 */
.L_x_7938:
[----:B------:R-:W-:Y:S02]  /*e660*/  MOV R246, R244 ;  /* 0x000000f400f67202 */ /* 0x000fe40000000f00 */
[----:B------:R-:W-:-:S07]  /*e670*/  MOV R70, R248 ;  /* 0x000000f800467202 */ /* 0x000fce0000000f00 */
[----:B------:R-:W-:Y:S05]  /*e680*/  WARPSYNC.COLLECTIVE R71, `(.L_x_7939) ;  /* 0x0000000047087348 */ /* 0x000fea0003c00000 */
[----:B------:R0:W1:Y:S02]  /*e690*/  SHFL.UP P6, R248, R246, R69, R68 ;  /* 0x04000045f6f87389 */ /* 0x00006400000c0044 */
[----:B01----:R-:W-:Y:S05]  /*e6a0*/  ENDCOLLECTIVE ;  /* 0x000000000000791b */ /* 0x003fea0003800000 */
.L_x_7939:
[----:B------:R-:W-:Y:S02]  /*e6b0*/  MOV R246, R242 ;  /* 0x000000f200f67202 */ /* 0x000fe40000000f00 */
[----:B------:R-:W-:-:S07]  /*e6c0*/  MOV R233, R248 ;  /* 0x000000f800e97202 */ /* 0x000fce0000000f00 */
[----:B------:R-:W-:Y:S05]  /*e6d0*/  WARPSYNC.COLLECTIVE R71, `(.L_x_7940) ;  /* 0x0000000047087348 */ /* 0x000fea0003c00000 */
[----:B------:R0:W1:Y:S02]  /*e6e0*/  SHFL.UP P6, R248, R246, R69, R68 ;  /* 0x04000045f6f87389 */ /* 0x00006400000c0044 */
[----:B01----:R-:W-:Y:S05]  /*e6f0*/  ENDCOLLECTIVE ;  /* 0x000000000000791b */ /* 0x003fea0003800000 */
.L_x_7940:
[-C--:B------:R-:W-:Y:S01]  /*e700*/  FMUL.FTZ R252, R244, R233.reuse ;  /* 0x000000e9f4fc7220 */ /* 0x080fe20000410000 */
[----:B------:R-:W-:Y:S01]  /*e710*/  FMUL.FTZ R233, R243, R233 ;  /* 0x000000e9f3e97220 */ /* 0x000fe20000410000 */
[----:B------:R-:W-:Y:S02]  /*e720*/  MOV R246, R245 ;  /* 0x000000f500f67202 */ /* 0x000fe40000000f00 */
[----:B------:R-:W-:-:S07]  /*e730*/  MOV R247, R248 ;  /* 0x000000f800f77202 */ /* 0x000fce0000000f00 */
[----:B------:R-:W-:Y:S05]  /*e740*/  WARPSYNC.COLLECTIVE R71, `(.L_x_7941) ;  /* 0x0000000047087348 */ /* 0x000fea0003c00000 */
[----:B------:R0:W1:Y:S02]  /*e750*/  SHFL.UP P6, R248, R246, R69, R68 ;  /* 0x04000045f6f87389 */ /* 0x00006400000c0044 */
[----:B01----:R-:W-:Y:S05]  /*e760*/  ENDCOLLECTIVE ;  /* 0x000000000000791b */ /* 0x003fea0003800000 */
.L_x_7941:
        /* <DEDUP_REMOVED lines=8> */
[----:B------:R-:W-:Y:S01]  /*e7f0*/  HFMA2 R69, -RZ, RZ, 0, 2.384185791015625e-07 ;  /* 0x00000004ff457431 */ /* 0x000fe200000001ff */
[----:B------:R-:W-:Y:S01]  /*e800*/  MOV R246, R243 ;  /* 0x000000f300f67202 */ /* 0x000fe20000000f00 */
[----:B------:R-:W-:Y:S01]  /*e810*/  @P4 FADD.FTZ R245, R245, R248 ;  /* 0x000000f8f5f54221 */ /* 0x000fe20000010000 */
[----:B------:R-:W-:-:S07]  /*e820*/  @P4 FFMA.FTZ R244, R244, R70, R233 ;  /* 0x00000046f4f44223 */ /* 0x000fce00000100e9 */
[----:B------:R-:W-:Y:S05]  /*e830*/  WARPSYNC.COLLECTIVE R71, `(.L_x_7942) ;  /* 0x0000000047087348 */ /* 0x000fea0003c00000 */
[----:B------:R0:W1:Y:S02]  /*e840*/  SHFL.UP P6, R248, R246, R69, R68 ;  /* 0x04000045f6f87389 */ /* 0x00006400000c0044 */
[----:B01----:R-:W-:Y:S05]  /*e850*/  ENDCOLLECTIVE ;  /* 0x000000000000791b */ /* 0x003fea0003800000 */
.L_x_7942:
[----:B------:R-:W-:Y:S02]  /*e860*/  MOV R246, R244 ;  /* 0x000000f400f67202 */ /* 0x000fe40000000f00 */
[----:B------:R-:W-:-:S07]  /*e870*/  MOV R70, R248 ;  /* 0x000000f800467202 */ /* 0x000fce0000000f00 */
[----:B------:R-:W-:Y:S05]  /*e880*/  WARPSYNC.COLLECTIVE R71, `(.L_x_7943) ;  /* 0x0000000047087348 */ /* 0x000fea0003c00000 */
[----:B------:R0:W1:Y:S02]  /*e890*/  SHFL.UP P6, R248, R246, R69, R68 ;  /* 0x04000045f6f87389 */ /* 0x00006400000c0044 */
[----:B01----:R-:W-:Y:S05]  /*e8a0*/  ENDCOLLECTIVE ;  /* 0x000000000000791b */ /* 0x003fea0003800000 */
.L_x_7943:
[----:B------:R-:W-:Y:S02]  /*e8b0*/  MOV R246, R242 ;  /* 0x000000f200f67202 */ /* 0x000fe40000000f00 */
[----:B------:R-:W-:-:S07]  /*e8c0*/  MOV R233, R248 ;  /* 0x000000f800e97202 */ /* 0x000fce0000000f00 */
[----:B------:R-:W-:Y:S05]  /*e8d0*/  WARPSYNC.COLLECTIVE R71, `(.L_x_7944) ;  /* 0x0000000047087348 */ /* 0x000fea0003c00000 */
[----:B------:R0:W1:Y:S02]  /*e8e0*/  SHFL.UP P6, R248, R246, R69, R68 ;  /* 0x04000045f6f87389 */ /* 0x00006400000c0044 */
[----:B01----:R-:W-:Y:S05]  /*e8f0*/  ENDCOLLECTIVE ;  /* 0x000000000000791b */ /* 0x003fea0003800000 */
.L_x_7944:
[-C--:B------:R-:W-:Y:S01]  /*e900*/  FMUL.FTZ R252, R244, R233.reuse ;  /* 0x000000e9f4fc7220 */ /* 0x080fe20000410000 */
[----:B------:R-:W-:Y:S01]  /*e910*/  FMUL.FTZ R233, R243, R233 ;  /* 0x000000e9f3e97220 */ /* 0x000fe20000410000 */
[----:B------:R-:W-:Y:S02]  /*e920*/  MOV R246, R245 ;  /* 0x000000f500f67202 */ /* 0x000fe40000000f00 */
[----:B------:R-:W-:-:S07]  /*e930*/  MOV R247, R248 ;  /* 0x000000f800f77202 */ /* 0x000fce0000000f00 */
[----:B------:R-:W-:Y:S05]  /*e940*/  WARPSYNC.COLLECTIVE R71, `(.L_x_7945) ;  /* 0x0000000047087348 */ /* 0x000fea0003c00000 */
[----:B------:R0:W1:Y:S02]  /*e950*/  SHFL.UP P6, R248, R246, R69, R68 ;  /* 0x04000045f6f87389 */ /* 0x00006400000c0044 */
[----:B01----:R-:W-:Y:S05]  /*e960*/  ENDCOLLECTIVE ;  /* 0x000000000000791b */ /* 0x003fea0003800000 */
.L_x_7945:
        /* <DEDUP_REMOVED lines=8> */
[----:B------:R-:W-:Y:S01]  /*e9f0*/  HFMA2 R69, -RZ, RZ, 0, 4.76837158203125e-07 ;  /* 0x00000008ff457431 */ /* 0x000fe200000001ff */
[----:B------:R-:W-:Y:S01]  /*ea00*/  MOV R246, R243 ;  /* 0x000000f300f67202 */ /* 0x000fe20000000f00 */
[----:B------:R-:W-:Y:S01]  /*ea10*/  @P3 FADD.FTZ R245, R245, R248 ;  /* 0x000000f8f5f53221 */ /* 0x000fe20000010000 */
[----:B------:R-:W-:-:S07]  /*ea20*/  @P3 FFMA.FTZ R244, R244, R70, R233 ;  /* 0x00000046f4f43223 */ /* 0x000fce00000100e9 */
[----:B------:R-:W-:Y:S05]  /*ea30*/  WARPSYNC.COLLECTIVE R71, `(.L_x_7946) ;  /* 0x0000000047087348 */ /* 0x000fea0003c00000 */
[----:B------:R0:W1:Y:S02]  /*ea40*/  SHFL.UP P6, R248, R246, R69, R68 ;  /* 0x04000045f6f87389 */ /* 0x00006400000c0044 */
[----:B01----:R-:W-:Y:S05]  /*ea50*/  ENDCOLLECTIVE ;  /* 0x000000000000791b */ /* 0x003fea0003800000 */
.L_x_7946:
[----:B------:R-:W-:Y:S02]  /*ea60*/  MOV R246, R244 ;  /* 0x000000f400f67202 */ /* 0x000fe40000000f00 */
[----:B------:R-:W-:-:S07]  /*ea70*/  MOV R70, R248 ;  /* 0x000000f800467202 */ /* 0x000fce0000000f00 */
[----:B------:R-:W-:Y:S05]  /*ea80*/  WARPSYNC.COLLECTIVE R71, `(.L_x_7947) ;  /* 0x0000000047087348 */ /* 0x000fea0003c00000 */
[----:B------:R0:W1:Y:S02]  /*ea90*/  SHFL.UP P6, R248, R246, R69, R68 ;  /* 0x04000045f6f87389 */ /* 0x00006400000c0044 */
[----:B01----:R-:W-:Y:S05]  /*eaa0*/  ENDCOLLECTIVE ;  /* 0x000000000000791b */ /* 0x003fea0003800000 */
.L_x_7947:
[----:B------:R-:W-:Y:S02]  /*eab0*/  MOV R246, R242 ;  /* 0x000000f200f67202 */ /* 0x000fe40000000f00 */
[----:B------:R-:W-:-:S07]  /*eac0*/  MOV R233, R248 ;  /* 0x000000f800e97202 */ /* 0x000fce0000000f00 */
[----:B------:R-:W-:Y:S05]  /*ead0*/  WARPSYNC.COLLECTIVE R71, `(.L_x_7948) ;  /* 0x0000000047087348 */ /* 0x000fea0003c00000 */
[----:B------:R0:W1:Y:S02]  /*eae0*/  SHFL.UP P6, R248, R246, R69, R68 ;  /* 0x04000045f6f87389 */ /* 0x00006400000c0044 */
[----:B01----:R-:W-:Y:S05]  /*eaf0*/  ENDCOLLECTIVE ;  /* 0x000000000000791b */ /* 0x003fea0003800000 */
.L_x_7948:
[-C--:B------:R-:W-:Y:S01]  /*eb00*/  FMUL.FTZ R252, R244, R233.reuse ;  /* 0x000000e9f4fc7220 */ /* 0x080fe20000410000 */
[----:B------:R-:W-:Y:S01]  /*eb10*/  FMUL.FTZ R233, R243, R233 ;  /* 0x000000e9f3e97220 */ /* 0x000fe20000410000 */
[----:B------:R-:W-:Y:S02]  /*eb20*/  MOV R246, R245 ;  /* 0x000000f500f67202 */ /* 0x000fe40000000f00 */
[----:B------:R-:W-:-:S07]  /*eb30*/  MOV R247, R248 ;  /* 0x000000f800f77202 */ /* 0x000fce0000000f00 */
[----:B------:R-:W-:Y:S05]  /*eb40*/  WARPSYNC.COLLECTIVE R71, `(.L_x_7949) ;  /* 0x0000000047087348 */ /* 0x000fea0003c00000 */
[----:B------:R0:W1:Y:S02]  /*eb50*/  SHFL.UP P6, R248, R246, R69, R68 ;  /* 0x04000045f6f87389 */ /* 0x00006400000c0044 */
[----:B01----:R-:W-:Y:S05]  /*eb60*/  ENDCOLLECTIVE ;  /* 0x000000000000791b */ /* 0x003fea0003800000 */
.L_x_7949:
        /* <DEDUP_REMOVED lines=8> */
[----:B------:R-:W-:Y:S01]  /*ebf0*/  HFMA2 R69, -RZ, RZ, 0, 9.5367431640625e-07 ;  /* 0x00000010ff457431 */ /* 0x000fe200000001ff */
[----:B------:R-:W-:Y:S01]  /*ec00*/  MOV R246, R243 ;  /* 0x000000f300f67202 */ /* 0x000fe20000000f00 */
[----:B------:R-:W-:Y:S01]  /*ec10*/  @P2 FADD.FTZ R245, R245, R248 ;  /* 0x000000f8f5f52221 */ /* 0x000fe20000010000 */
[----:B------:R-:W-:-:S07]  /*ec20*/  @P2 FFMA.FTZ R244, R244, R70, R233 ;  /* 0x00000046f4f42223 */ /* 0x000fce00000100e9 */
[----:B------:R-:W-:Y:S05]  /*ec30*/  WARPSYNC.COLLECTIVE R71, `(.L_x_7950) ;  /* 0x0000000047087348 */ /* 0x000fea0003c00000 */
[----:B------:R0:W1:Y:S02]  /*ec40*/  SHFL.UP P6, R248, R246, R69, R68 ;  /* 0x04000045f6f87389 */ /* 0x00006400000c0044 */
[----:B01----:R-:W-:Y:S05]  /*ec50*/  ENDCOLLECTIVE ;  /* 0x000000000000791b */ /* 0x003fea0003800000 */
.L_x_7950:
[----:B------:R-:W-:Y:S02]  /*ec60*/  MOV R246, R244 ;  /* 0x000000f400f67202 */ /* 0x000fe40000000f00 */
[----:B------:R-:W-:-:S07]  /*ec70*/  MOV R70, R248 ;  /* 0x000000f800467202 */ /* 0x000fce0000000f00 */
[----:B------:R-:W-:Y:S05]  /*ec80*/  WARPSYNC.COLLECTIVE R71, `(.L_x_7951) ;  /* 0x0000000047087348 */ /* 0x000fea0003c00000 */
[----:B------:R0:W1:Y:S02]  /*ec90*/  SHFL.UP P6, R248, R246, R69, R68 ;  /* 0x04000045f6f87389 */ /* 0x00006400000c0044 */
[----:B01----:R-:W-:Y:S05]  /*eca0*/  ENDCOLLECTIVE ;  /* 0x000000000000791b */ /* 0x003fea0003800000 */
.L_x_7951:
[----:B------:R-:W-:Y:S02]  /*ecb0*/  MOV R246, R242 ;  /* 0x000000f200f67202 */ /* 0x000fe40000000f00 */
[----:B------:R-:W-:-:S07]  /*ecc0*/  MOV R233, R248 ;  /* 0x000000f800e97202 */ /* 0x000fce0000000f00 */
[----:B------:R-:W-:Y:S05]  /*ecd0*/  WARPSYNC.COLLECTIVE R71, `(.L_x_7952) ;  /* 0x0000000047087348 */ /* 0x000fea0003c00000 */
[----:B------:R0:W1:Y:S02]  /*ece0*/  SHFL.UP P6, R248, R246, R69, R68 ;  /* 0x04000045f6f87389 */ /* 0x00006400000c0044 */
[----:B01----:R-:W-:Y:S05]  /*ecf0*/  ENDCOLLECTIVE ;  /* 0x000000000000791b */ /* 0x003fea0003800000 */
.L_x_7952:
[----:B------:R-:W-:Y:S02]  /*ed00*/  MOV R246, R245 ;  /* 0x000000f500f67202 */ /* 0x000fe40000000f00 */
[----:B------:R-:W-:-:S07]  /*ed10*/  MOV R247, R248 ;  /* 0x000000f800f77202 */ /* 0x000fce0000000f00 */
[----:B------:R-:W-:Y:S05]  /*ed20*/  WARPSYNC.COLLECTIVE R71, `(.L_x_7953) ;  /* 0x0000000047087348 */ /* 0x000fea0003c00000 */
[----:B------:R0:W1:Y:S02]  /*ed30*/  SHFL.UP P6, R248, R246, R69, R68 ;  /* 0x04000045f6f87389 */ /* 0x00006400000c0044 */
[----:B01----:R-:W-:Y:S05]  /*ed40*/  ENDCOLLECTIVE ;  /* 0x000000000000791b */ /* 0x003fea0003800000 */
.L_x_7953:
[----:B------:R-:W-:Y:S01]  /*ed50*/  MOV R68, R248 ;  /* 0x000000f800447202 */ /* 0x000fe20000000f00 */
[----:B------:R-:W-:Y:S06]  /*ed60*/  BRA `(.L_x_7954) ;  /* 0xffffff8800107947 */ /* 0x000fec000383ffff */
.L_x_7834:
        /* <DEDUP_REMOVED lines=8> */
.L_x_7956:
[----:B------:R-:W-:Y:S05]  /*edf0*/  BSYNC B0 ;  /* 0x0000000000007941 */ /* 0x000fea0003800000 */
.L_x_7955:
[----:B------:R-:W-:Y:S05]  /*ee00*/  BRA `(.L_x_7957) ;  /* 0xffffff88001c7947 */ /* 0x000fea000383ffff */
.L_x_7835:
        /* <DEDUP_REMOVED lines=8> */
.L_x_7959:
[----:B------:R-:W-:Y:S05]  /*ee90*/  BSYNC B0 ;  /* 0x0000000000007941 */ /* 0x000fea0003800000 */
.L_x_7958:
[----:B------:R-:W-:Y:S05]  /*eea0*/  BRA `(.L_x_7960) ;  /* 0xffffff8400fc7947 */ /* 0x000fea000383ffff */
.L_x_7836:
        /* <DEDUP_REMOVED lines=8> */
.L_x_7962:
[----:B------:R-:W-:Y:S05]  /*ef30*/  BSYNC B0 ;  /* 0x0000000000007941 */ /* 0x000fea0003800000 */
.L_x_7961:
[----:B------:R-:W-:Y:S05]  /*ef40*/  BRA `(.L_x_7963) ;  /* 0xffffff8400dc7947 */ /* 0x000fea000383ffff */
.L_x_7837:
        /* <DEDUP_REMOVED lines=8> */
.L_x_7965:
[----:B------:R-:W-:Y:S05]  /*efd0*/  BSYNC B0 ;  /* 0x0000000000007941 */ /* 0x000fea0003800000 */
.L_x_7964:
[----:B------:R-:W-:Y:S05]  /*efe0*/  BRA `(.L_x_7966) ;  /* 0xffffff8400bc7947 */ /* 0x000fea000383ffff */
.L_x_7838:
        /* <DEDUP_REMOVED lines=8> */
.L_x_7968:
[----:B------:R-:W-:Y:S05]  /*f070*/  BSYNC B0 ;  /* 0x0000000000007941 */ /* 0x000fea0003800000 */
.L_x_7967:
        /* <DEDUP_REMOVED lines=9> */
.L_x_7969:
[----:B------:R-:W-:Y:S02]  /*f110*/  MOV R246, R242 ;  /* 0x000000f200f67202 */ /* 0x000fe40000000f00 */
[----:B------:R-:W-:-:S07]  /*f120*/  MOV R244, R248 ;  /* 0x000000f800f47202 */ /* 0x000fce0000000f00 */
[----:B------:R-:W-:Y:S05]  /*f130*/  WARPSYNC.COLLECTIVE R71, `(.L_x_7970) ;  /* 0x0000000047087348 */ /* 0x000fea0003c00000 */
[----:B------:R0:W1:Y:S02]  /*f140*/  SHFL.UP P6, R248, R246, R69, R68 ;  /* 0x04000045f6f87389 */ /* 0x00006400000c0044 */
[----:B01----:R-:W-:Y:S05]  /*f150*/  ENDCOLLECTIVE ;  /* 0x000000000000791b */ /* 0x003fea0003800000 */
.L_x_7970:
[----:B------:R-:W-:Y:S02]  /*f160*/  MOV R246, R245 ;  /* 0x000000f500f67202 */ /* 0x000fe40000000f00 */
[----:B------:R-:W-:-:S07]  /*f170*/  MOV R242, R248 ;  /* 0x000000f800f27202 */ /* 0x000fce0000000f00 */
[----:B------:R-:W-:Y:S05]  /*f180*/  WARPSYNC.COLLECTIVE R71, `(.L_x_7971) ;  /* 0x0000000047087348 */ /* 0x000fea0003c00000 */
[----:B------:R0:W1:Y:S02]  /*f190*/  SHFL.UP P6, R248, R246, R69, R68 ;  /* 0x04000045f6f87389 */ /* 0x00006400000c0044 */
[----:B01----:R-:W-:Y:S05]  /*f1a0*/  ENDCOLLECTIVE ;  /* 0x000000000000791b */ /* 0x003fea0003800000 */
.L_x_7971:
[----:B------:R-:W-:Y:S01]  /*f1b0*/  HFMA2 R69, -RZ, RZ, 0, 0 ;  /* 0x00000000ff457431 */ /* 0x000fe200000001ff */
[----:B------:R-:W-:-:S07]  /*f1c0*/  MOV R68, 0x1f ;  /* 0x0000001f00447802 */ /* 0x000fce0000000f00 */
[----:B------:R-:W-:Y:S05]  /*f1d0*/  WARPSYNC.COLLECTIVE R71, `(.L_x_7972) ;  /* 0x0000000047087348 */ /* 0x000fea0003c00000 */
[----:B------:R0:W1:Y:S02]  /*f1e0*/  SHFL.IDX P3, R233, R70, R69, R68 ;  /* 0x0000004546e97389 */ /* 0x0000640000060044 */
[----:B01----:R-:W-:Y:S05]  /*f1f0*/  ENDCOLLECTIVE ;  /* 0x000000000000791b */ /* 0x003fea0003800000 */
.L_x_7972:
[----:B------:R-:W-:Y:S02]  /*f200*/  MOV R245, R248 ;  /* 0x000000f800f57202 */ /* 0x000fe40000000f00 */
[----:B------:R-:W-:Y:S02]  /*f210*/  MOV R70, R61 ;  /* 0x0000003d00467202 */ /* 0x000fe40000000f00 */
[----:B------:R-:W-:-:S07]  /*f220*/  MOV R60, R233 ;  /* 0x000000e9003c7202 */ /* 0x000fce0000000f00 */
[----:B------:R-:W-:Y:S05]  /*f230*/  WARPSYNC.COLLECTIVE R71, `(.L_x_7973) ;  /* 0x0000000047087348 */ /* 0x000fea0003c00000 */
[----:B------:R0:W1:Y:S02]  /*f240*/  SHFL.IDX P3, R233, R70, R69, R68 ;  /* 0x0000004546e97389 */ /* 0x0000640000060044 */
[----:B01----:R-:W-:Y:S05]  /*f250*/  ENDCOLLECTIVE ;  /* 0x000000000000791b */ /* 0x003fea0003800000 */
.L_x_7973:
[----:B------:R-:W-:Y:S02]  /*f260*/  MOV R70, R62 ;  /* 0x0000003e00467202 */ /* 0x000fe40000000f00 */
[----:B------:R-:W-:-:S07]  /*f270*/  MOV R61, R233 ;  /* 0x000000e9003d7202 */ /* 0x000fce0000000f00 */
[----:B------:R-:W-:Y:S05]  /*f280*/  WARPSYNC.COLLECTIVE R71, `(.L_x_7974) ;  /* 0x0000000047087348 */ /* 0x000fea0003c00000 */
[----:B------:R0:W1:Y:S02]  /*f290*/  SHFL.IDX P3, R233, R70, R69, R68 ;  /* 0x0000004546e97389 */ /* 0x0000640000060044 */
[----:B01----:R-:W-:Y:S05]  /*f2a0*/  ENDCOLLECTIVE ;  /* 0x000000000000791b */ /* 0x003fea0003800000 */
.L_x_7974:
[----:B------:R-:W-:Y:S02]  /*f2b0*/  MOV R70, R63 ;  /* 0x0000003f00467202 */ /* 0x000fe40000000f00 */
[----:B------:R-:W-:-:S07]  /*f2c0*/  MOV R62, R233 ;  /* 0x000000e9003e7202 */ /* 0x000fce0000000f00 */
[----:B------:R-:W-:Y:S05]  /*f2d0*/  WARPSYNC.COLLECTIVE R71, `(.L_x_7975) ;  /* 0x0000000047087348 */ /* 0x000fea0003c00000 */
[----:B------:R0:W1:Y:S02]  /*f2e0*/  SHFL.IDX P3, R233, R70, R69, R68 ;  /* 0x0000004546e97389 */ /* 0x0000640000060044 */
[----:B01----:R-:W-:Y:S05]  /*f2f0*/  ENDCOLLECTIVE ;  /* 0x000000000000791b */ /* 0x003fea0003800000 */
.L_x_7975:
[----:B------:R-:W-:Y:S01]  /*f300*/  MOV R63, R233 ;  /* 0x000000e9003f7202 */ /* 0x000fe20000000f00 */
[----:B------:R-:W-:Y:S06]  /*f310*/  BRA `(.L_x_7976) ;  /* 0xffffff8400187947 */ /* 0x000fec000383ffff */
.L_x_7840:
[----:B------:R-:W-:Y:S01]  /*f320*/  MOV R233, R245 ;  /* 0x000000f500e97202 */ /* 0x000fe20000000f00 */
[----:B------:R-:W-:Y:S01]  /*f330*/  HFMA2 R251, -RZ, RZ, 0, 5.9604644775390625e-08 ;  /* 0x00000001fffb7431 */ /* 0x000fe200000001ff */
[----:B------:R-:W-:Y:S02]  /*f340*/  MOV R252, 0x1f ;  /* 0x0000001f00fc7802 */ /* 0x000fe40000000f00 */
[----:B------:R-:W-:-:S07]  /*f350*/  MOV R71, 0xffffffff ;  /* 0xffffffff00477802 */ /* 0x000fce0000000f00 */
[----:B------:R-:W-:Y:S05]  /*f360*/  WARPSYNC.COLLECTIVE R71, `(.L_x_7977) ;  /* 0x0000000047087348 */ /* 0x000fea0003c00000 */
[----:B------:R0:W1:Y:S02]  /*f370*/  SHFL.DOWN P0, R68, R233, R251, R252 ;  /* 0x080000fbe9447389 */ /* 0x00006400000000fc */
[----:B01----:R-:W-:Y:S05]  /*f380*/  ENDCOLLECTIVE ;  /* 0x000000000000791b */ /* 0x003fea0003800000 */
.L_x_7977:
[----:B------:R-:W-:Y:S02]  /*f390*/  MOV R233, R246 ;  /* 0x000000f600e97202 */ /* 0x000fe40000000f00 */
[----:B------:R-:W-:-:S07]  /*f3a0*/  MOV R69, R68 ;  /* 0x0000004400457202 */ /* 0x000fce0000000f00 */
[----:B------:R-:W-:Y:S05]  /*f3b0*/  WARPSYNC.COLLECTIVE R71, `(.L_x_7978) ;  /* 0x0000000047087348 */ /* 0x000fea0003c00000 */
[----:B------:R0:W1:Y:S02]  /*f3c0*/  SHFL.DOWN P0, R68, R233, R251, R252 ;  /* 0x080000fbe9447389 */ /* 0x00006400000000fc */
[----:B01----:R-:W-:Y:S05]  /*f3d0*/  ENDCOLLECTIVE ;  /* 0x000000000000791b */ /* 0x003fea0003800000 */
.L_x_7978:
[----:B------:R-:W-:Y:S02]  /*f3e0*/  MOV R233, R247 ;  /* 0x000000f700e97202 */ /* 0x000fe40000000f00 */
[----:B------:R-:W-:-:S07]  /*f3f0*/  MOV R70, R68 ;  /* 0x0000004400467202 */ /* 0x000fce0000000f00 */
[----:B------:R-:W-:Y:S05]  /*f400*/  WARPSYNC.COLLECTIVE R71, `(.L_x_7979) ;  /* 0x0000000047087348 */ /* 0x000fea0003c00000 */
[----:B------:R0:W1:Y:S02]  /*f410*/  SHFL.DOWN P0, R68, R233, R251, R252 ;  /* 0x080000fbe9447389 */ /* 0x00006400000000fc */
[----:B01----:R-:W-:Y:S05]  /*f420*/  ENDCOLLECTIVE ;  /* 0x000000000000791b */ /* 0x003fea0003800000 */
.L_x_7979:
[----:B------:R-:W-:Y:S02]  /*f430*/  MOV R233, R248 ;  /* 0x000000f800e97202 */ /* 0x000fe40000000f00 */
[----:B------:R-:W-:-:S07]  /*f440*/  MOV R123, R68 ;  /* 0x00000044007b7202 */ /* 0x000fce0000000f00 */
[----:B------:R-:W-:Y:S05]  /*f450*/  WARPSYNC.COLLECTIVE R71, `(.L_x_7980) ;  /* 0x0000000047087348 */ /* 0x000fea0003c00000 */
[----:B------:R0:W1:Y:S02]  /*f460*/  SHFL.DOWN P0, R68, R233, R251, R252 ;  /* 0x080000fbe9447389 */ /* 0x00006400000000fc */
[----:B01----:R-:W-:Y:S05]  /*f470*/  ENDCOLLECTIVE ;  /* 0x000000000000791b */ /* 0x003fea0003800000 */
.L_x_7980:
[----:B------:R-:W-:Y:S05]  /*f480*/  BRA `(.L_x_7981) ;  /* 0xffffff9400887947 */ /* 0x000fea000383ffff */
.L_x_7843:
        /* <DEDUP_REMOVED lines=8> */
.L_x_7983:
[----:B------:R-:W-:Y:S05]  /*f510*/  BSYNC B0 ;  /* 0x0000000000007941 */ /* 0x000fea0003800000 */
.L_x_7982:
        /* <DEDUP_REMOVED lines=8> */
.L_x_7984:
[----:B------:R-:W-:Y:S02]  /*f5a0*/  MOV R233, R247 ;  /* 0x000000f700e97202 */ /* 0x000fe40000000f00 */
[----:B------:R-:W-:-:S07]  /*f5b0*/  MOV R70, R68 ;  /* 0x0000004400467202 */ /* 0x000fce0000000f00 */
[----:B------:R-:W-:Y:S05]  /*f5c0*/  WARPSYNC.COLLECTIVE R71, `(.L_x_7985) ;  /* 0x0000000047087348 */ /* 0x000fea0003c00000 */
[----:B------:R0:W1:Y:S02]  /*f5d0*/  SHFL.DOWN P0, R68, R233, R251, R252 ;  /* 0x080000fbe9447389 */ /* 0x00006400000000fc */
[----:B01----:R-:W-:Y:S05]  /*f5e0*/  ENDCOLLECTIVE ;  /* 0x000000000000791b */ /* 0x003fea0003800000 */
.L_x_7985:
[----:B------:R-:W-:Y:S02]  /*f5f0*/  MOV R233, R248 ;  /* 0x000000f800e97202 */ /* 0x000fe40000000f00 */
[----:B------:R-:W-:-:S07]  /*f600*/  MOV R123, R68 ;  /* 0x00000044007b7202 */ /* 0x000fce0000000f00 */
[----:B------:R-:W-:Y:S05]  /*f610*/  WARPSYNC.COLLECTIVE R71, `(.L_x_7986) ;  /* 0x0000000047087348 */ /* 0x000fea0003c00000 */
[----:B------:R0:W1:Y:S02]  /*f620*/  SHFL.DOWN P0, R68, R233, R251, R252 ;  /* 0x080000fbe9447389 */ /* 0x00006400000000fc */
[----:B01----:R-:W-:Y:S05]  /*f630*/  ENDCOLLECTIVE ;  /* 0x000000000000791b */ /* 0x003fea0003800000 */
.L_x_7986:
[----:B------:R-:W-:Y:S01]  /*f640*/  MOV R242, R68 ;  /* 0x0000004400f27202 */ /* 0x000fe20000000f00 */
[----:B------:R-:W-:Y:S06]  /*f650*/  BRA `(.L_x_7987) ;  /* 0xffffff9400647947 */ /* 0x000fec000383ffff */
.L_x_7846:
[----:B------:R-:W-:Y:S01]  /*f660*/  HFMA2 R251, -RZ, RZ, 0, 2.384185791015625e-07 ;  /* 0x00000004fffb7431 */ /* 0x000fe200000001ff */
[----:B------:R-:W-:Y:S01]  /*f670*/  BSSY B0, `(.L_x_7988) ;  /* 0x0000007000007945 */ /* 0x000fe20003800000 */
[----:B------:R-:W-:Y:S02]  /*f680*/  MOV R233, R245 ;  /* 0x000000f500e97202 */ /* 0x000fe40000000f00 */
[----:B------:R-:W-:Y:S02]  /*f690*/  MOV R252, 0x1f ;  /* 0x0000001f00fc7802 */ /* 0x000fe40000000f00 */
[----:B------:R-:W-:-:S07]  /*f6a0*/  MOV R71, 0xffffffff ;  /* 0xffffffff00477802 */ /* 0x000fce0000000f00 */
[----:B01234-:R-:W-:Y:S05]  /*f6b0*/  WARPSYNC.COLLECTIVE R71, `(.L_x_7989) ;  /* 0x0000000047087348 */ /* 0x01ffea0003c00000 */
[----:B----4-:R4:W0:Y:S02]  /*f6c0*/  SHFL.DOWN P0, R68, R233, R251, R252 ;  /* 0x080000fbe9447389 */ /* 0x01082400000000fc */
[----:B01234-:R-:W-:Y:S05]  /*f6d0*/  ENDCOLLECTIVE ;  /* 0x000000000000791b */ /* 0x01ffea0003800000 */
.L_x_7989:
[----:B------:R-:W-:Y:S05]  /*f6e0*/  BSYNC B0 ;  /* 0x0000000000007941 */ /* 0x000fea0003800000 */
.L_x_7988:
        /* <DEDUP_REMOVED lines=8> */
.L_x_7990:
[----:B------:R-:W-:Y:S02]  /*f770*/  MOV R233, R247 ;  /* 0x000000f700e97202 */ /* 0x000fe40000000f00 */
[----:B------:R-:W-:-:S07]  /*f780*/  MOV R70, R68 ;  /* 0x0000004400467202 */ /* 0x000fce0000000f00 */
[----:B------:R-:W-:Y:S05]  /*f790*/  WARPSYNC.COLLECTIVE R71, `(.L_x_7991) ;  /* 0x0000000047087348 */ /* 0x000fea0003c00000 */
[----:B------:R0:W1:Y:S02]  /*f7a0*/  SHFL.DOWN P0, R68, R233, R251, R252 ;  /* 0x080000fbe9447389 */ /* 0x00006400000000fc */
[----:B01----:R-:W-:Y:S05]  /*f7b0*/  ENDCOLLECTIVE ;  /* 0x000000000000791b */ /* 0x003fea0003800000 */
.L_x_7991:
[----:B------:R-:W-:Y:S02]  /*f7c0*/  MOV R233, R248 ;  /* 0x000000f800e97202 */ /* 0x000fe40000000f00 */
[----:B------:R-:W-:-:S07]  /*f7d0*/  MOV R123, R68 ;  /* 0x00000044007b7202 */ /* 0x000fce0000000f00 */
[----:B------:R-:W-:Y:S05]  /*f7e0*/  WARPSYNC.COLLECTIVE R71, `(.L_x_7992) ;  /* 0x0000000047087348 */ /* 0x000fea0003c00000 */
[----:B------:R0:W1:Y:S02]  /*f7f0*/  SHFL.DOWN P0, R68, R233, R251, R252 ;  /* 0x080000fbe9447389 */ /* 0x00006400000000fc */
[----:B01----:R-:W-:Y:S05]  /*f800*/  ENDCOLLECTIVE ;  /* 0x000000000000791b */ /* 0x003fea0003800000 */
.L_x_7992:
[----:B------:R-:W-:Y:S01]  /*f810*/  MOV R242, R68 ;  /* 0x0000004400f27202 */ /* 0x000fe20000000f00 */
[----:B------:R-:W-:Y:S06]  /*f820*/  BRA `(.L_x_7993) ;  /* 0xffffff9400407947 */ /* 0x000fec000383ffff */
.L_x_7849:
[----:B------:R-:W-:Y:S01]  /*f830*/  HFMA2 R251, -RZ, RZ, 0, 4.76837158203125e-07 ;  /* 0x00000008fffb7431 */ /* 0x000fe200000001ff */
[----:B------:R-:W-:Y:S01]  /*f840*/  BSSY B0, `(.L_x_7994) ;  /* 0x0000007000007945 */ /* 0x000fe20003800000 */
[----:B------:R-:W-:Y:S02]  /*f850*/  MOV R233, R245 ;  /* 0x000000f500e97202 */ /* 0x000fe40000000f00 */
[----:B------:R-:W-:Y:S02]  /*f860*/  MOV R252, 0x1f ;  /* 0x0000001f00fc7802 */ /* 0x000fe40000000f00 */
[----:B------:R-:W-:-:S07]  /*f870*/  MOV R71, 0xffffffff ;  /* 0xffffffff00477802 */ /* 0x000fce0000000f00 */
[----:B01234-:R-:W-:Y:S05]  /*f880*/  WARPSYNC.COLLECTIVE R71, `(.L_x_7995) ;  /* 0x0000000047087348 */ /* 0x01ffea0003c00000 */
[----:B----4-:R4:W0:Y:S02]  /*f890*/  SHFL.DOWN P0, R68, R233, R251, R252 ;  /* 0x080000fbe9447389 */ /* 0x01082400000000fc */
[----:B01234-:R-:W-:Y:S05]  /*f8a0*/  ENDCOLLECTIVE ;  /* 0x000000000000791b */ /* 0x01ffea0003800000 */
.L_x_7995:
[----:B------:R-:W-:Y:S05]  /*f8b0*/  BSYNC B0 ;  /* 0x0000000000007941 */ /* 0x000fea0003800000 */
.L_x_7994:
        /* <DEDUP_REMOVED lines=8> */
.L_x_7996:
[----:B------:R-:W-:Y:S02]  /*f940*/  MOV R233, R247 ;  /* 0x000000f700e97202 */ /* 0x000fe40000000f00 */
[----:B------:R-:W-:-:S07]  /*f950*/  MOV R70, R68 ;  /* 0x0000004400467202 */ /* 0x000fce0000000f00 */
[----:B------:R-:W-:Y:S05]  /*f960*/  WARPSYNC.COLLECTIVE R71, `(.L_x_7997) ;  /* 0x0000000047087348 */ /* 0x000fea0003c00000 */
[----:B------:R0:W1:Y:S02]  /*f970*/  SHFL.DOWN P0, R68, R233, R251, R252 ;  /* 0x080000fbe9447389 */ /* 0x00006400000000fc */
[----:B01----:R-:W-:Y:S05]  /*f980*/  ENDCOLLECTIVE ;  /* 0x000000000000791b */ /* 0x003fea0003800000 */
.L_x_7997:
[----:B------:R-:W-:Y:S02]  /*f990*/  MOV R233, R248 ;  /* 0x000000f800e97202 */ /* 0x000fe40000000f00 */
[----:B------:R-:W-:-:S07]  /*f9a0*/  MOV R123, R68 ;  /* 0x00000044007b7202 */ /* 0x000fce0000000f00 */
[----:B------:R-:W-:Y:S05]  /*f9b0*/  WARPSYNC.COLLECTIVE R71, `(.L_x_7998) ;  /* 0x0000000047087348 */ /* 0x000fea0003c00000 */
[----:B------:R0:W1:Y:S02]  /*f9c0*/  SHFL.DOWN P0, R68, R233, R251, R252 ;  /* 0x080000fbe9447389 */ /* 0x00006400000000fc */
[----:B01----:R-:W-:Y:S05]  /*f9d0*/  ENDCOLLECTIVE ;  /* 0x000000000000791b */ /* 0x003fea0003800000 */
.L_x_7998:
[----:B------:R-:W-:Y:S01]  /*f9e0*/  MOV R242, R68 ;  /* 0x0000004400f27202 */ /* 0x000fe20000000f00 */
[----:B------:R-:W-:Y:S06]  /*f9f0*/  BRA `(.L_x_7999) ;  /* 0xffffff94001c7947 */ /* 0x000fec000383ffff */
.L_x_7852:
[----:B------:R-:W-:Y:S01]  /*fa00*/  HFMA2 R251, -RZ, RZ, 0, 9.5367431640625e-07 ;  /* 0x00000010fffb7431 */ /* 0x000fe200000001ff */
[----:B------:R-:W-:Y:S01]  /*fa10*/  BSSY B0, `(.L_x_8000) ;  /* 0x0000007000007945 */ /* 0x000fe20003800000 */
[----:B------:R-:W-:Y:S02]  /*fa20*/  MOV R233, R245 ;  /* 0x000000f500e97202 */ /* 0x000fe40000000f00 */
[----:B------:R-:W-:Y:S02]  /*fa30*/  MOV R252, 0x1f ;  /* 0x0000001f00fc7802 */ /* 0x000fe40000000f00 */
[----:B------:R-:W-:-:S07]  /*fa40*/  MOV R71, 0xffffffff ;  /* 0xffffffff00477802 */ /* 0x000fce0000000f00 */
[----:B01234-:R-:W-:Y:S05]  /*fa50*/  WARPSYNC.COLLECTIVE R71, `(.L_x_8001) ;  /* 0x0000000047087348 */ /* 0x01ffea0003c00000 */
[----:B----4-:R4:W0:Y:S02]  /*fa60*/  SHFL.DOWN P0, R68, R233, R251, R252 ;  /* 0x080000fbe9447389 */ /* 0x01082400000000fc */
[----:B01234-:R-:W-:Y:S05]  /*fa70*/  ENDCOLLECTIVE ;  /* 0x000000000000791b */ /* 0x01ffea0003800000 */
.L_x_8001:
[----:B------:R-:W-:Y:S05]  /*fa80*/  BSYNC B0 ;  /* 0x0000000000007941 */ /* 0x000fea0003800000 */
.L_x_8000:
        /* <DEDUP_REMOVED lines=8> */
.L_x_8002:
[----:B------:R-:W-:Y:S02]  /*fb10*/  MOV R233, R247 ;  /* 0x000000f700e97202 */ /* 0x000fe40000000f00 */
[----:B------:R-:W-:-:S07]  /*fb20*/  MOV R70, R68 ;  /* 0x0000004400467202 */ /* 0x000fce0000000f00 */
[----:B------:R-:W-:Y:S05]  /*fb30*/  WARPSYNC.COLLECTIVE R71, `(.L_x_8003) ;  /* 0x0000000047087348 */ /* 0x000fea0003c00000 */
[----:B------:R0:W1:Y:S02]  /*fb40*/  SHFL.DOWN P0, R68, R233, R251, R252 ;  /* 0x080000fbe9447389 */ /* 0x00006400000000fc */
[----:B01----:R-:W-:Y:S05]  /*fb50*/  ENDCOLLECTIVE ;  /* 0x000000000000791b */ /* 0x003fea0003800000 */
.L_x_8003:
[----:B------:R-:W-:Y:S02]  /*fb60*/  MOV R233, R248 ;  /* 0x000000f800e97202 */ /* 0x000fe40000000f00 */
[----:B------:R-:W-:-:S07]  /*fb70*/  MOV R123, R68 ;  /* 0x00000044007b7202 */ /* 0x000fce0000000f00 */
[----:B------:R-:W-:Y:S05]  /*fb80*/  WARPSYNC.COLLECTIVE R71, `(.L_x_8004) ;  /* 0x0000000047087348 */ /* 0x000fea0003c00000 */
[----:B------:R0:W1:Y:S02]  /*fb90*/  SHFL.DOWN P0, R68, R233, R251, R252 ;  /* 0x080000fbe9447389 */ /* 0x00006400000000fc */
[----:B01----:R-:W-:Y:S05]  /*fba0*/  ENDCOLLECTIVE ;  /* 0x000000000000791b */ /* 0x003fea0003800000 */
.L_x_8004:
[----:B------:R-:W-:Y:S01]  /*fbb0*/  MOV R242, R68 ;  /* 0x0000004400f27202 */ /* 0x000fe20000000f00 */
[----:B------:R-:W-:Y:S06]  /*fbc0*/  BRA `(.L_x_8005) ;  /* 0xffffff9000f87947 */ /* 0x000fec000383ffff */
.L_x_7855:
        /* <DEDUP_REMOVED lines=8> */
.L_x_8007:
[----:B------:R-:W-:Y:S05]  /*fc50*/  BSYNC B0 ;  /* 0x0000000000007941 */ /* 0x000fea0003800000 */
.L_x_8006:
        /* <DEDUP_REMOVED lines=10> */
.L_x_8008:
[----:B------:R-:W-:Y:S02]  /*fd00*/  MOV R70, R247 ;  /* 0x000000f700467202 */ /* 0x000fe40000000f00 */
[----:B------:R-:W-:-:S07]  /*fd10*/  MOV R242, R233 ;  /* 0x000000e900f27202 */ /* 0x000fce0000000f00 */
[----:B------:R-:W-:Y:S05]  /*fd20*/  WARPSYNC.COLLECTIVE R71, `(.L_x_8009) ;  /* 0x0000000047087348 */ /* 0x000fea0003c00000 */
[----:B------:R0:W1:Y:S02]  /*fd30*/  SHFL.IDX P3, R233, R70, R69, R68 ;  /* 0x0000004546e97389 */ /* 0x0000640000060044 */
[----:B01----:R-:W-:Y:S05]  /*fd40*/  ENDCOLLECTIVE ;  /* 0x000000000000791b */ /* 0x003fea0003800000 */
.L_x_8009:
        /* <DEDUP_REMOVED lines=15> */
.L_x_8010:
[----:B------:R-:W-:Y:S01]  /*fe40*/  MOV R70, R60 ;  /* 0x0000003c00467202 */ /* 0x000fe20000000f00 */
[----:B------:R-:W-:Y:S01]  /*fe50*/  FADD.FTZ R123, R233, R123 ;  /* 0x0000007be97b7221 */ /* 0x000fe20000010000 */
[----:B------:R-:W-:-:S07]  /*fe60*/  MOV R233, R245 ;  /* 0x000000f500e97202 */ /* 0x000fce0000000f00 */
[----:B------:R-:W-:Y:S05]  /*fe70*/  WARPSYNC.COLLECTIVE R71, `(.L_x_8011) ;  /* 0x0000000047087348 */ /* 0x000fea0003c00000 */
[----:B------:R0:W1:Y:S02]  /*fe80*/  SHFL.DOWN P0, R68, R233, R251, R252 ;  /* 0x080000fbe9447389 */ /* 0x00006400000000fc */
[----:B01----:R-:W-:Y:S05]  /*fe90*/  ENDCOLLECTIVE ;  /* 0x000000000000791b */ /* 0x003fea0003800000 */
.L_x_8011:
[----:B------:R-:W-:Y:S02]  /*fea0*/  MOV R233, R246 ;  /* 0x000000f600e97202 */ /* 0x000fe40000000f00 */
[----:B------:R-:W-:-:S07]  /*feb0*/  MOV R245, R68 ;  /* 0x0000004400f57202 */ /* 0x000fce0000000f00 */
[----:B------:R-:W-:Y:S05]  /*fec0*/  WARPSYNC.COLLECTIVE R71, `(.L_x_8012) ;  /* 0x0000000047087348 */ /* 0x000fea0003c00000 */
[----:B------:R0:W1:Y:S02]  /*fed0*/  SHFL.DOWN P0, R68, R233, R251, R252 ;  /* 0x080000fbe9447389 */ /* 0x00006400000000fc */
[----:B01----:R-:W-:Y:S05]  /*fee0*/  ENDCOLLECTIVE ;  /* 0x000000000000791b */ /* 0x003fea0003800000 */
.L_x_8012:
[----:B------:R-:W-:Y:S02]  /*fef0*/  MOV R233, R247 ;  /* 0x000000f700e97202 */ /* 0x000fe40000000f00 */
[----:B------:R-:W-:-:S07]  /*ff00*/  MOV R246, R68 ;  /* 0x0000004400f67202 */ /* 0x000fce0000000f00 */
[----:B------:R-:W-:Y:S05]  /*ff10*/  WARPSYNC.COLLECTIVE R71, `(.L_x_8013) ;  /* 0x0000000047087348 */ /* 0x000fea0003c00000 */
[----:B------:R0:W1:Y:S02]  /*ff20*/  SHFL.DOWN P0, R68, R233, R251, R252 ;  /* 0x080000fbe9447389 */ /* 0x00006400000000fc */
[----:B01----:R-:W-:Y:S05]  /*ff30*/  ENDCOLLECTIVE ;  /* 0x000000000000791b */ /* 0x003fea0003800000 */
.L_x_8013:
[----:B------:R-:W-:Y:S02]  /*ff40*/  MOV R233, R248 ;  /* 0x000000f800e97202 */ /* 0x000fe40000000f00 */
[----:B------:R-:W-:-:S07]  /*ff50*/  MOV R247, R68 ;  /* 0x0000004400f77202 */ /* 0x000fce0000000f00 */
[----:B------:R-:W-:Y:S05]  /*ff60*/  WARPSYNC.COLLECTIVE R71, `(.L_x_8014) ;  /* 0x0000000047087348 */ /* 0x000fea0003c00000 */
[----:B------:R0:W1:Y:S02]  /*ff70*/  SHFL.DOWN P0, R68, R233, R251, R252 ;  /* 0x080000fbe9447389 */ /* 0x00006400000000fc */
[----:B01----:R-:W-:Y:S05]  /*ff80*/  ENDCOLLECTIVE ;  /* 0x000000000000791b */ /* 0x003fea0003800000 */
.L_x_8014:
[----:B------:R-:W-:Y:S01]  /*ff90*/  MOV R248, R68 ;  /* 0x0000004400f87202 */ /* 0x000fe20000000f00 */
[----:B------:R-:W-:-:S07]  /*ffa0*/  HFMA2 R68, -RZ, RZ, 0, 1.847743988037109375e-06 ;  /* 0x0000001fff447431 */ /* 0x000fce00000001ff */
[----:B------:R-:W-:Y:S05]  /*ffb0*/  WARPSYNC.COLLECTIVE R71, `(.L_x_8015) ;  /* 0x0000000047087348 */ /* 0x000fea0003c00000 */
[----:B------:R0:W1:Y:S02]  /*ffc0*/  SHFL.IDX P3, R233, R70, R69, R68 ;  /* 0x0000004546e97389 */ /* 0x0000640000060044 */
[----:B01----:R-:W-:Y:S05]  /*ffd0*/  ENDCOLLECTIVE ;  /* 0x000000000000791b */ /* 0x003fea0003800000 */
.L_x_8015:
[----:B------:R-:W-:Y:S02]  /*ffe0*/  MOV R70, R61 ;  /* 0x0000003d00467202 */ /* 0x000fe40000000f00 */
[----:B------:R-:W-:-:S07]  /*fff0*/  MOV R60, R233 ;  /* 0x000000e9003c7202 */ /* 0x000fce0000000f00 */
[----:B------:R-:W-:Y:S05]  /*10000*/  WARPSYNC.COLLECTIVE R71, `(.L_x_8016) ;  /* 0x0000000047087348 */ /* 0x000fea0003c00000 */
[----:B------:R0:W1:Y:S02]  /*10010*/  SHFL.IDX P3, R233, R70, R69, R68 ;  /* 0x0000004546e97389 */ /* 0x0000640000060044 */
[----:B01----:R-:W-:Y:S05]  /*10020*/  ENDCOLLECTIVE ;  /* 0x000000000000791b */ /* 0x003fea0003800000 */
.L_x_8016:
[----:B------:R-:W-:Y:S02]  /*10030*/  MOV R70, R62 ;  /* 0x0000003e00467202 */ /* 0x000fe40000000f00 */
[----:B------:R-:W-:-:S07]  /*10040*/  MOV R61, R233 ;  /* 0x000000e9003d7202 */ /* 0x000fce0000000f00 */
[----:B------:R-:W-:Y:S05]  /*10050*/  WARPSYNC.COLLECTIVE R71, `(.L_x_8017) ;  /* 0x0000000047087348 */ /* 0x000fea0003c00000 */
[----:B------:R0:W1:Y:S02]  /*10060*/  SHFL.IDX P3, R233, R70, R69, R68 ;  /* 0x0000004546e97389 */ /* 0x0000640000060044 */
[----:B01----:R-:W-:Y:S05]  /*10070*/  ENDCOLLECTIVE ;  /* 0x000000000000791b */ /* 0x003fea0003800000 */
.L_x_8017:
[----:B------:R-:W-:Y:S02]  /*10080*/  MOV R70, R63 ;  /* 0x0000003f00467202 */ /* 0x000fe40000000f00 */
[----:B------:R-:W-:-:S07]  /*10090*/  MOV R62, R233 ;  /* 0x000000e9003e7202 */ /* 0x000fce0000000f00 */
[----:B------:R-:W-:Y:S05]  /*100a0*/  WARPSYNC.COLLECTIVE R71, `(.L_x_8018) ;  /* 0x0000000047087348 */ /* 0x000fea0003c00000 */
[----:B------:R0:W1:Y:S02]  /*100b0*/  SHFL.IDX P3, R233, R70, R69, R68 ;  /* 0x0000004546e97389 */ /* 0x0000640000060044 */
[----:B01----:R-:W-:Y:S05]  /*100c0*/  ENDCOLLECTIVE ;  /* 0x000000000000791b */ /* 0x003fea0003800000 */
.L_x_8018:
[----:B------:R-:W-:Y:S01]  /*100d0*/  MOV R63, R233 ;  /* 0x000000e9003f7202 */ /* 0x000fe20000000f00 */
[----:B------:R-:W-:Y:S06]  /*100e0*/  BRA `(.L_x_8019) ;  /* 0xffffff9000487947 */ /* 0x000fec000383ffff */
.L_x_8020:
        /* <DEDUP_REMOVED lines=9> */
.L_x_18697:


//--------------------- .text._Z25selective_scan_bwd_kernelI32Selective_Scan_bwd_kernel_traitsILi64ELi16ELb0ELb1ELb0ELb1ELb0EfN3c107complexIfEEEEv12SSMParamsBwd --------------------------
	.section	.text._Z25selective_scan_bwd_kernelI32Selective_Scan_bwd_kernel_traitsILi64ELi16ELb0ELb1ELb0ELb1ELb0EfN3c107complexIfEEEEv12SSMParamsBwd,"ax",@progbits
	.align	128
        .global         _Z25selective_scan_bwd_kernelI32Selective_Scan_bwd_kernel_traitsILi64ELi16ELb0ELb1ELb0ELb1ELb0EfN3c107complexIfEEEEv12SSMParamsBwd
        .type           _Z25selective_scan_bwd_kernelI32Selective_Scan_bwd_kernel_traitsILi64ELi16ELb0ELb1ELb0ELb1ELb0EfN3c107complexIfEEEEv12SSMParamsBwd,@function
        .size           _Z25selective_scan_bwd_kernelI32Selective_Scan_bwd_kernel_traitsILi64ELi16ELb0ELb1ELb0ELb1ELb0EfN3c107complexIfEEEEv12SSMParamsBwd,(.L_x_18698 - _Z25selective_scan_bwd_kernelI32Selective_Scan_bwd_kernel_traitsILi64ELi16ELb0ELb1ELb0ELb1ELb0EfN3c107complexIfEEEEv12SSMParamsBwd)
        .other          _Z25selective_scan_bwd_kernelI32Selective_Scan_bwd_kernel_traitsILi64ELi16ELb0ELb1ELb0ELb1ELb0EfN3c107complexIfEEEEv12SSMParamsBwd,@"STO_CUDA_ENTRY STV_DEFAULT"
_Z25selective_scan_bwd_kernelI32Selective_Scan_bwd_kernel_traitsILi64ELi16ELb0ELb1ELb0ELb1ELb0EfN3c107complexIfEEEEv12SSMParamsBwd:
.text._Z25selective_scan_bwd_kernelI32Selective_Scan_bwd_kernel_traitsILi64ELi16ELb0ELb1ELb0ELb1ELb0EfN3c107complexIfEEEEv12SSMParamsBwd:
        /* <DEDUP_REMOVED lines=145> */
.L_x_8153:
        /* <DEDUP_REMOVED lines=22> */
[C---:B------:R-:W-:Y:S02]  /*0a70*/  LOP3.LUT R6, R31.reuse, 0x80, RZ, 0xfc, !PT ;  /* 0x000000801f067812 */ /* 0x040fe400078efcff */
        /* <DEDUP_REMOVED lines=41> */
[----:B------:R-:W-:Y:S01]  /*0d10*/  LOP3.LUT R30, R31, 0x1c0, RZ, 0xfc, !PT ;  /* 0x000001c01f1e7812 */ /* 0x000fe200078efcff */
        /* <DEDUP_REMOVED lines=100> */
[----:B------:R-:W-:Y:S04]  /*1360*/  STS [R239+0x380], R18 ;  /* 0x00038012ef007388 */ /* 0x000fe80000000800 */
[----:B------:R3:W-:Y:S01]  /*1370*/  STS [R238+0x400], R19 ;  /* 0x00040013ee007388 */ /* 0x0007e20000000800 */
[----:B------:R-:W-:-:S03]  /*1380*/  LEA R94, R94, UR22, 0x2 ;  /* 0x000000165e5e7c11 */ /* 0x000fc6000f8e10ff */
[----:B------:R4:W-:Y:S04]  /*1390*/  STS [R237+0x480], R22 ;  /* 0x00048016ed007388 */ /* 0x0009e80000000800 */
        /* <DEDUP_REMOVED lines=34> */
[----:B--2---:R-:W-:-:S11]  /*15c0*/  CS2R R14, SRZ ;  /* 0x00000000000e7805 */ /* 0x004fd6000001ff00 */
[----:B------:R-:W2:Y:S01]  /*15d0*/  @!P0 LDG.E R12, desc[UR26][R6.64+0x200] ;  /* 0x0002001a060c8981 */ /* 0x000ea2000c1e1900 */
[----:B------:R-:W-:-:S13]  /*15e0*/  ISETP.NE.AND P0, PT, R44, RZ, PT ;  /* 0x000000ff2c00720c */ /* 0x000fda0003f05270 */
[----:B------:R-:W2:Y:S01]  /*15f0*/  @!P0 LDG.E R14, desc[UR26][R6.64+0x280] ;  /* 0x0002801a060e8981 */ /* 0x000ea2000c1e1900 */
[----:B------:R-:W-:Y:S02]  /*1600*/  ISETP.NE.AND P0, PT, R46, RZ, PT ;  /* 0x000000ff2e00720c */ /* 0x000fe40003f05270 */
[----:B------:R-:W-:Y:S02]  /*1610*/  CS2R R16, SRZ ;  /* 0x0000000000107805 */ /* 0x000fe4000001ff00 */
[----:B---3--:R-:W-:Y:S01]  /*1620*/  CS2R R18, SRZ ;  /* 0x0000000000127805 */ /* 0x008fe2000001ff00 */
[----:B------:R-:W-:Y:S01]  /*1630*/  HFMA2 R20, -RZ, RZ, 0, 0 ;  /* 0x00000000ff147431 */ /* 0x000fe200000001ff */
[----:B------:R-:W-:Y:S01]  /*1640*/  MOV R3, RZ ;  /* 0x000000ff00037202 */ /* 0x000fe20000000f00 */
[----:B----4-:R-:W-:Y:S01]  /*1650*/  HFMA2 R22, -RZ, RZ, 0, 0 ;  /* 0x00000000ff167431 */ /* 0x010fe200000001ff */
[----:B------:R-:W-:Y:S01]  /*1660*/  MOV R24, RZ ;  /* 0x000000ff00187202 */ /* 0x000fe20000000f00 */
[----:B------:R-:W3:Y:S04]  /*1670*/  @!P1 LDG.E R17, desc[UR26][R6.64+0x500] ;  /* 0x0005001a06119981 */ /* 0x000ee8000c1e1900 */
[----:B------:R-:W4:Y:S04]  /*1680*/  @!P2 LDG.E R20, desc[UR26][R6.64+0x580] ;  /* 0x0005801a0614a981 */ /* 0x000f28000c1e1900 */
[----:B------:R-:W3:Y:S01]  /*1690*/  @!P0 LDG.E R13, desc[UR26][R6.64+0x300] ;  /* 0x0003001a060d8981 */ /* 0x000ee2000c1e1900 */
[----:B------:R-:W-:-:S03]  /*16a0*/  ISETP.NE.AND P0, PT, R48, RZ, PT ;  /* 0x000000ff3000720c */ /* 0x000fc60003f05270 */
[----:B------:R-:W4:Y:S04]  /*16b0*/  @!P3 LDG.E R19, desc[UR26][R6.64+0x600] ;  /* 0x0006001a0613b981 */ /* 0x000f28000c1e1900 */
[----:B------:R-:W4:Y:S04]  /*16c0*/  @!P4 LDG.E R3, desc[UR26][R6.64+0x680] ;  /* 0x0006801a0603c981 */ /* 0x000f28000c1e1900 */
[----:B------:R-:W4:Y:S04]  /*16d0*/  @!P5 LDG.E R22, desc[UR26][R6.64+0x700] ;  /* 0x0007001a0616d981 */ /* 0x000f28000c1e1900 */
[----:B------:R-:W4:Y:S01]  /*16e0*/  @!P0 LDG.E R16, desc[UR26][R6.64+0x380] ;  /* 0x0003801a06108981 */ /* 0x000f22000c1e1900 */
[----:B------:R-:W-:-:S03]  /*16f0*/  ISETP.NE.AND P0, PT, R50, RZ, PT ;  /* 0x000000ff3200720c */ /* 0x000fc60003f05270 */
[----:B------:R-:W4:Y:S10]  /*1700*/  @!P6 LDG.E R24, desc[UR26][R6.64+0x780] ;  /* 0x0007801a0618e981 */ /* 0x000f34000c1e1900 */
[----:B------:R-:W4:Y:S01]  /*1710*/  @!P0 LDG.E R15, desc[UR26][R6.64+0x400] ;  /* 0x0004001a060f8981 */ /* 0x000f22000c1e1900 */
[----:B------:R-:W-:-:S13]  /*1720*/  ISETP.NE.AND P0, PT, R52, RZ, PT ;  /* 0x000000ff3400720c */ /* 0x000fda0003f05270 */
[----:B------:R0:W4:Y:S01]  /*1730*/  @!P0 LDG.E R18, desc[UR26][R6.64+0x480] ;  /* 0x0004801a06128981 */ /* 0x000122000c1e1900 */
[----:B------:R-:W-:Y:S02]  /*1740*/  P2R R31, PR, RZ, 0x1 ;  /* 0x00000001ff1f7803 */ /* 0x000fe40000000000 */
[----:B------:R-:W-:-:S04]  /*1750*/  ISETP.NE.AND P0, PT, R62, RZ, PT ;  /* 0x000000ff3e00720c */ /* 0x000fc80003f05270 */
[----:B------:R-:W-:Y:S02]  /*1760*/  P2R R30, PR, RZ, 0x1 ;  /* 0x00000001ff1e7803 */ /* 0x000fe40000000000 */
[----:B------:R-:W-:-:S04]  /*1770*/  ISETP.NE.AND P0, PT, R61, RZ, PT ;  /* 0x000000ff3d00720c */ /* 0x000fc80003f05270 */
[----:B-----5:R-:W-:Y:S02]  /*1780*/  P2R R29, PR, RZ, 0x1 ;  /* 0x00000001ff1d7803 */ /* 0x020fe40000000000 */
        /* <DEDUP_REMOVED lines=18> */
[----:B--2---:R-:W-:Y:S04]  /*18b0*/  STS [R249+0x200], R12 ;  /* 0x0002000cf9007388 */ /* 0x004fe80000000800 */
        /* <DEDUP_REMOVED lines=50> */
[----:B------:R-:W-:Y:S01]  /*1be0*/  MOV R14, RZ ;  /* 0x000000ff000e7202 */ /* 0x000fe20000000f00 */
[----:B------:R-:W-:Y:S01]  /*1bf0*/  HFMA2 R21, -RZ, RZ, 0, 0 ;  /* 0x00000000ff157431 */ /* 0x000fe200000001ff */
[----:B------:R-:W-:Y:S01]  /*1c00*/  MOV R23, RZ ;  /* 0x000000ff00177202 */ /* 0x000fe20000000f00 */
[----:B------:R-:W-:Y:S01]  /*1c10*/  HFMA2 R20, -RZ, RZ, 0, 0 ;  /* 0x00000000ff147431 */ /* 0x000fe200000001ff */
        /* <DEDUP_REMOVED lines=10> */
[----:B--2---:R-:W-:-:S03]  /*1cc0*/  FADD.FTZ R77, R77, UR6 ;  /* 0x000000064d4d7e21 */ /* 0x004fc60008010000 */
        /* <DEDUP_REMOVED lines=80> */
.L_x_8023:
[----:B------:R-:W-:Y:S05]  /*21d0*/  BSYNC.RECONVERGENT B0 ;  /* 0x0000000000007941 */ /* 0x000fea0003800200 */
.L_x_8022:
        /* <DEDUP_REMOVED lines=34> */
.L_x_8025:
[----:B------:R-:W-:Y:S05]  /*2400*/  BSYNC.RECONVERGENT B0 ;  /* 0x0000000000007941 */ /* 0x000fea0003800200 */
.L_x_8024:
        /* <DEDUP_REMOVED lines=34> */
.L_x_8027:
[----:B------:R-:W-:Y:S05]  /*2630*/  BSYNC.RECONVERGENT B0 ;  /* 0x0000000000007941 */ /* 0x000fea0003800200 */
.L_x_8026:
        /* <DEDUP_REMOVED lines=34> */
.L_x_8029:
[----:B------:R-:W-:Y:S05]  /*2860*/  BSYNC.RECONVERGENT B0 ;  /* 0x0000000000007941 */ /* 0x000fea0003800200 */
.L_x_8028:
        /* <DEDUP_REMOVED lines=34> */
.L_x_8031:
[----:B------:R-:W-:Y:S05]  /*2a90*/  BSYNC.RECONVERGENT B0 ;  /* 0x0000000000007941 */ /* 0x000fea0003800200 */
.L_x_8030:
        /* <DEDUP_REMOVED lines=37> */
.L_x_8033:
[----:B------:R-:W-:Y:S05]  /*2cf0*/  BSYNC.RECONVERGENT B0 ;  /* 0x0000000000007941 */ /* 0x000fea0003800200 */
.L_x_8032:
        /* <DEDUP_REMOVED lines=38> */
.L_x_8035:
[----:B------:R-:W-:Y:S05]  /*2f60*/  BSYNC.RECONVERGENT B0 ;  /* 0x0000000000007941 */ /* 0x000fea0003800200 */
.L_x_8034:
        /* <DEDUP_REMOVED lines=38> */
.L_x_8037:
[----:B------:R-:W-:Y:S05]  /*31d0*/  BSYNC.RECONVERGENT B0 ;  /* 0x0000000000007941 */ /* 0x000fea0003800200 */
.L_x_8036:
        /* <DEDUP_REMOVED lines=38> */
.L_x_8039:
[----:B------:R-:W-:Y:S05]  /*3440*/  BSYNC.RECONVERGENT B0 ;  /* 0x0000000000007941 */ /* 0x000fea0003800200 */
.L_x_8038:
        /* <DEDUP_REMOVED lines=38> */
.L_x_8041:
[----:B------:R-:W-:Y:S05]  /*36b0*/  BSYNC.RECONVERGENT B0 ;  /* 0x0000000000007941 */ /* 0x000fea0003800200 */
.L_x_8040:
        /* <DEDUP_REMOVED lines=38> */
.L_x_8043:
[----:B------:R-:W-:Y:S05]  /*3920*/  BSYNC.RECONVERGENT B0 ;  /* 0x0000000000007941 */ /* 0x000fea0003800200 */
.L_x_8042:
        /* <DEDUP_REMOVED lines=32> */
.L_x_8045:
[----:B------:R-:W-:Y:S05]  /*3b30*/  BSYNC.RECONVERGENT B0 ;  /* 0x0000000000007941 */ /* 0x000fea0003800200 */
.L_x_8044:
        /* <DEDUP_REMOVED lines=32> */
.L_x_8047:
[----:B------:R-:W-:Y:S05]  /*3d40*/  BSYNC.RECONVERGENT B0 ;  /* 0x0000000000007941 */ /* 0x000fea0003800200 */
.L_x_8046:
        /* <DEDUP_REMOVED lines=32> */
.L_x_8049:
[----:B------:R-:W-:Y:S05]  /*3f50*/  BSYNC.RECONVERGENT B0 ;  /* 0x0000000000007941 */ /* 0x000fea0003800200 */
.L_x_8048:
        /* <DEDUP_REMOVED lines=32> */
.L_x_8051:
[----:B------:R-:W-:Y:S05]  /*4160*/  BSYNC.RECONVERGENT B0 ;  /* 0x0000000000007941 */ /* 0x000fea0003800200 */
.L_x_8050:
        /* <DEDUP_REMOVED lines=32> */
.L_x_8053:
[----:B------:R-:W-:Y:S05]  /*4370*/  BSYNC.RECONVERGENT B0 ;  /* 0x0000000000007941 */ /* 0x000fea0003800200 */
.L_x_8052:
        /* <DEDUP_REMOVED lines=69> */
.L_x_8152:
        /* <DEDUP_REMOVED lines=37> */
[----:B------:R-:W-:Y:S01]  /*4a20*/  MOV R99, RZ ;  /* 0x000000ff00637202 */ /* 0x000fe20000000f00 */
        /* <DEDUP_REMOVED lines=10> */
[----:B------:R-:W-:Y:S02]  /*4ad0*/  CS2R R102, SRZ ;  /* 0x0000000000667805 */ /* 0x000fe4000001ff00 */
[----:B------:R-:W-:Y:S01]  /*4ae0*/  LOP3.LUT P6, RZ, R2, 0x4, RZ, 0xc0, !PT ;  /* 0x0000000402ff7812 */ /* 0x000fe200078cc0ff */
[----:B------:R-:W3:Y:S01]  /*4af0*/  @!P5 LDG.E R100, desc[UR26][R60.64+0x400] ;  /* 0x0004001a3c64d981 */ /* 0x000ee2000c1e1900 */
[----:B------:R-:W-:Y:S02]  /*4b00*/  ISETP.GE.AND P5, PT, R62, UR25, PT ;  /* 0x000000193e007c0c */ /* 0x000fe4000bfa6270 */
[C---:B------:R-:W-:Y:S01]  /*4b10*/  LOP3.LUT R62, R64.reuse, 0x1e0, RZ, 0xfc, !PT ;  /* 0x000001e0403e7812 */ /* 0x040fe200078efcff */
[----:B------:R-:W3:Y:S01]  /*4b20*/  @!P2 LDG.E R102, desc[UR26][R60.64+0x500] ;  /* 0x0005001a3c66a981 */ /* 0x000ee2000c1e1900 */
[----:B------:R-:W-:-:S02]  /*4b30*/  LOP3.LUT R63, R64, 0x1c0, RZ, 0xfc, !PT ;  /* 0x000001c0403f7812 */ /* 0x000fc400078efcff */
[----:B------:R-:W-:Y:S01]  /*4b40*/  ISETP.GE.AND P2, PT, R62, UR25, PT ;  /* 0x000000193e007c0c */ /* 0x000fe2000bf46270 */
[----:B------:R-:W3:Y:S01]  /*4b50*/  @!P0 LDG.E R101, desc[UR26][R60.64+0x480] ;  /* 0x0004801a3c658981 */ /* 0x000ee2000c1e1900 */
[----:B------:R-:W-:Y:S02]  /*4b60*/  LOP3.LUT R62, R64, 0x200, RZ, 0xfc, !PT ;  /* 0x00000200403e7812 */ /* 0x000fe400078efcff */
[----:B------:R-:W-:Y:S02]  /*4b70*/  CS2R R104, SRZ ;  /* 0x0000000000687805 */ /* 0x000fe4000001ff00 */
[----:B------:R-:W-:Y:S01]  /*4b80*/  ISETP.GE.AND P0, PT, R63, UR25, PT ;  /* 0x000000193f007c0c */ /* 0x000fe2000bf06270 */
[----:B------:R-:W3:Y:S01]  /*4b90*/  @!P3 LDG.E R103, desc[UR26][R60.64+0x580] ;  /* 0x0005801a3c67b981 */ /* 0x000ee2000c1e1900 */
[----:B------:R-:W-:Y:S02]  /*4ba0*/  ISETP.GE.AND P3, PT, R62, UR25, PT ;  /* 0x000000193e007c0c */ /* 0x000fe4000bf66270 */
[----:B------:R-:W-:-:S02]  /*4bb0*/  LOP3.LUT R62, R64, 0x240, RZ, 0xfc, !PT ;  /* 0x00000240403e7812 */ /* 0x000fc400078efcff */
[----:B------:R-:W-:Y:S02]  /*4bc0*/  CS2R R106, SRZ ;  /* 0x00000000006a7805 */ /* 0x000fe4000001ff00 */
[----:B------:R-:W-:Y:S01]  /*4bd0*/  LOP3.LUT R63, R64, 0x220, RZ, 0xfc, !PT ;  /* 0x00000220403f7812 */ /* 0x000fe200078efcff */
[----:B------:R-:W3:Y:S01]  /*4be0*/  @!P5 LDG.E R105, desc[UR26][R60.64+0x680] ;  /* 0x0006801a3c69d981 */ /* 0x000ee2000c1e1900 */
[----:B------:R-:W-:Y:S02]  /*4bf0*/  ISETP.GE.AND P5, PT, R62, UR25, PT ;  /* 0x000000193e007c0c */ /* 0x000fe4000bfa6270 */
[----:B------:R-:W-:Y:S01]  /*4c00*/  LOP3.LUT R62, R64, 0x280, RZ, 0xfc, !PT ;  /* 0x00000280403e7812 */ /* 0x000fe200078efcff */
[----:B------:R-:W3:Y:S01]  /*4c10*/  @!P4 LDG.E R104, desc[UR26][R60.64+0x600] ;  /* 0x0006001a3c68c981 */ /* 0x000ee2000c1e1900 */
[----:B------:R-:W-:Y:S02]  /*4c20*/  ISETP.GE.AND P4, PT, R63, UR25, PT ;  /* 0x000000193f007c0c */ /* 0x000fe4000bf86270 */
[----:B------:R-:W-:-:S02]  /*4c30*/  CS2R R108, SRZ ;  /* 0x00000000006c7805 */ /* 0x000fc4000001ff00 */
[----:B------:R-:W-:Y:S01]  /*4c40*/  LOP3.LUT R63, R64, 0x260, RZ, 0xfc, !PT ;  /* 0x00000260403f7812 */ /* 0x000fe200078efcff */
[----:B------:R-:W3:Y:S01]  /*4c50*/  @!P2 LDG.E R107, desc[UR26][R60.64+0x780] ;  /* 0x0007801a3c6ba981 */ /* 0x000ee2000c1e1900 */
[----:B------:R-:W-:Y:S02]  /*4c60*/  ISETP.GE.AND P2, PT, R62, UR25, PT ;  /* 0x000000193e007c0c */ /* 0x000fe4000bf46270 */
[----:B------:R-:W-:Y:S01]  /*4c70*/  LOP3.LUT R62, R64, 0x2a0, RZ, 0xfc, !PT ;  /* 0x000002a0403e7812 */ /* 0x000fe200078efcff */
[----:B------:R-:W3:Y:S01]  /*4c80*/  @!P0 LDG.E R106, desc[UR26][R60.64+0x700] ;  /* 0x0007001a3c6a8981 */ /* 0x000ee2000c1e1900 */
[----:B------:R-:W-:Y:S02]  /*4c90*/  ISETP.GE.AND P0, PT, R63, UR25, PT ;  /* 0x000000193f007c0c */ /* 0x000fe4000bf06270 */
[----:B------:R-:W-:Y:S01]  /*4ca0*/  CS2R R110, SRZ ;  /* 0x00000000006e7805 */ /* 0x000fe2000001ff00 */
[----:B------:R-:W3:Y:S01]  /*4cb0*/  @!P3 LDG.E R108, desc[UR26][R60.64+0x800] ;  /* 0x0008001a3c6cb981 */ /* 0x000ee2000c1e1900 */
[----:B------:R-:W-:-:S02]  /*4cc0*/  ISETP.GE.AND P3, PT, R62, UR25, PT ;  /* 0x000000193e007c0c */ /* 0x000fc4000bf66270 */
[C---:B------:R-:W-:Y:S02]  /*4cd0*/  LOP3.LUT R62, R64.reuse, 0x2e0, RZ, 0xfc, !PT ;  /* 0x000002e0403e7812 */ /* 0x040fe400078efcff */
[----:B------:R-:W3:Y:S01]  /*4ce0*/  @!P5 LDG.E R110, desc[UR26][R60.64+0x900] ;  /* 0x0009001a3c6ed981 */ /* 0x000ee2000c1e1900 */
[----:B------:R-:W-:Y:S02]  /*4cf0*/  LOP3.LUT R63, R64, 0x2c0, RZ, 0xfc, !PT ;  /* 0x000002c0403f7812 */ /* 0x000fe400078efcff */
[----:B------:R-:W-:Y:S01]  /*4d00*/  ISETP.GE.AND P5, PT, R62, UR25, PT ;  /* 0x000000193e007c0c */ /* 0x000fe2000bfa6270 */
[----:B------:R-:W3:Y:S01]  /*4d10*/  @!P4 LDG.E R109, desc[UR26][R60.64+0x880] ;  /* 0x0008801a3c6dc981 */ /* 0x000ee2000c1e1900 */
[----:B------:R-:W-:Y:S02]  /*4d20*/  MOV R65, RZ ;  /* 0x000000ff00417202 */ /* 0x000fe40000000f00 */
[----:B------:R-:W-:Y:S02]  /*4d30*/  ISETP.GE.AND P4, PT, R63, UR25, PT ;  /* 0x000000193f007c0c */ /* 0x000fe4000bf86270 */
[----:B------:R-:W-:-:S02]  /*4d40*/  CS2R R112, SRZ ;  /* 0x0000000000707805 */ /* 0x000fc4000001ff00 */
[C---:B------:R-:W-:Y:S01]  /*4d50*/  LOP3.LUT R62, R64.reuse, 0x300, RZ, 0xfc, !PT ;  /* 0x00000300403e7812 */ /* 0x040fe200078efcff */
[----:B------:R-:W3:Y:S01]  /*4d60*/  @!P0 LDG.E R111, desc[UR26][R60.64+0x980] ;  /* 0x0009801a3c6f8981 */ /* 0x000ee2000c1e1900 */
[----:B------:R-:W-:Y:S02]  /*4d70*/  LOP3.LUT R63, R64, 0x320, RZ, 0xfc, !PT ;  /* 0x00000320403f7812 */ /* 0x000fe400078efcff */
        /* <DEDUP_REMOVED lines=243> */
[----:B------:R-:W1:Y:S04]  /*5cb0*/  MUFU.EX2 R66, R66 ;  /* 0x0000004200427308 */ /* 0x000e680000000800 */
[----:B------:R0:W-:Y:S02]  /*5cc0*/  MUFU.COS R110, R68 ;  /* 0x00000044006e7308 */ /* 0x0001e40000000000 */
[----:B0-----:R-:W-:-:S06]  /*5cd0*/  FMUL.FTZ R68, R62, R75 ;  /* 0x0000004b3e447220 */ /* 0x001fcc0000410000 */
[----:B------:R-:W4:Y:S01]  /*5ce0*/  MUFU.EX2 R68, R68 ;  /* 0x0000004400447308 */ /* 0x000f220000000800 */
[C---:B-1----:R-:W-:Y:S01]  /*5cf0*/  FMUL.FTZ R179, R66.reuse, R179 ;  /* 0x000000b342b37220 */ /* 0x042fe20000410000 */
[----:B------:R-:W-:Y:S01]  /*5d00*/  FMUL.FTZ R178, R66, R67 ;  /* 0x0000004342b27220 */ /* 0x000fe20000410000 */
[C---:B------:R-:W-:Y:S01]  /*5d10*/  FMUL.FTZ R66, R62.reuse, R58 ;  /* 0x0000003a3e427220 */ /* 0x040fe20000410000 */
[----:B------:R-:W-:Y:S01]  /*5d20*/  MUFU.SIN R111, R70 ;  /* 0x00000046006f7308 */ /* 0x000fe20000000400 */
[----:B------:R-:W-:-:S07]  /*5d30*/  FMUL.FTZ R67, R62, R57 ;  /* 0x000000393e437220 */ /* 0x000fce0000410000 */
[----:B------:R-:W2:Y:S01]  /*5d40*/  MUFU.EX2 R66, R66 ;  /* 0x0000004200427308 */ /* 0x000ea20000000800 */
[C---:B----4-:R-:W-:Y:S01]  /*5d50*/  FMUL.FTZ R177, R68.reuse, R177 ;  /* 0x000000b144b17220 */ /* 0x050fe20000410000 */
[----:B------:R-:W-:Y:S02]  /*5d60*/  FMUL.FTZ R176, R68, R69 ;  /* 0x0000004544b07220 */ /* 0x000fe40000410000 */
[----:B------:R0:W1:Y:S01]  /*5d70*/  MUFU.COS R157, R70 ;  /* 0x00000046009d7308 */ /* 0x0000620000000000 */
[C---:B------:R-:W-:Y:S01]  /*5d80*/  FMUL.FTZ R68, R62.reuse, R56 ;  /* 0x000000383e447220 */ /* 0x040fe20000410000 */
[C---:B------:R-:W-:Y:S01]  /*5d90*/  FMUL.FTZ R69, R62.reuse, R55 ;  /* 0x000000373e457220 */ /* 0x040fe20000410000 */
[----:B0-----:R-:W-:-:S05]  /*5da0*/  FMUL.FTZ R70, R62, R74 ;  /* 0x0000004a3e467220 */ /* 0x001fca0000410000 */
[----:B------:R-:W5:Y:S04]  /*5db0*/  MUFU.EX2 R67, R67 ;  /* 0x0000004300437308 */ /* 0x000f680000000800 */
[----:B------:R-:W0:Y:S04]  /*5dc0*/  MUFU.EX2 R68, R68 ;  /* 0x0000004400447308 */ /* 0x000e280000000800 */
[----:B------:R-:W4:Y:S04]  /*5dd0*/  MUFU.EX2 R70, R70 ;  /* 0x0000004600467308 */ /* 0x000f280000000800 */
[----:B------:R-:W3:Y:S01]  /*5de0*/  MUFU.EX2 R69, R69 ;  /* 0x0000004500457308 */ /* 0x000ee20000000800 */
        /* <DEDUP_REMOVED lines=9> */
[C---:B----4-:R-:W-:Y:S01]  /*5e80*/  FMUL.FTZ R175, R70.reuse, R175 ;  /* 0x000000af46af7220 */ /* 0x050fe20000410000 */
[----:B------:R-:W-:Y:S01]  /*5e90*/  FMUL.FTZ R174, R70, R71 ;  /* 0x0000004746ae7220 */ /* 0x000fe20000410000 */
[----:B------:R-:W-:Y:S01]  /*5ea0*/  UIADD3 UR28, UPT, UPT, UR48, -0x100, URZ ;  /* 0xffffff00301c7890 */ /* 0x000fe2000fffe0ff */
[----:B------:R-:W1:Y:S01]  /*5eb0*/  MUFU.EX2 R66, R66 ;  /* 0x0000004200427308 */ /* 0x000e620000000800 */
[C---:B---3--:R-:W-:Y:S01]  /*5ec0*/  FMUL.FTZ R161, R69.reuse, R108 ;  /* 0x0000006c45a17220 */ /* 0x048fe20000410000 */
[----:B------:R-:W-:Y:S01]  /*5ed0*/  FMUL.FTZ R160, R69, R160 ;  /* 0x000000a045a07220 */ /* 0x000fe20000410000 */
[C---:B------:R-:W-:Y:S01]  /*5ee0*/  FMUL.FTZ R103, R62.reuse, R59 ;  /* 0x0000003b3e677220 */ /* 0x040fe20000410000 */
[----:B------:R0:W-:Y:S01]  /*5ef0*/  MUFU.COS R159, R101 ;  /* 0x00000065009f7308 */ /* 0x0001e20000000000 */
[C---:B------:R-:W-:Y:S01]  /*5f00*/  FMUL.FTZ R70, R62.reuse, R53 ;  /* 0x000000353e467220 */ /* 0x040fe20000410000 */
[C---:B------:R-:W-:Y:S01]  /*5f10*/  FMUL.FTZ R67, R62.reuse, R45 ;  /* 0x0000002d3e437220 */ /* 0x040fe20000410000 */
[C---:B------:R-:W-:Y:S01]  /*5f20*/  FMUL.FTZ R68, R62.reuse, R41 ;  /* 0x000000293e447220 */ /* 0x040fe20000410000 */
[----:B------:R-:W-:-:S04]  /*5f30*/  FMUL.FTZ R69, R62, R37 ;  /* 0x000000253e457220 */ /* 0x000fc80000410000 */
[----:B------:R-:W3:Y:S01]  /*5f40*/  MUFU.SIN R113, R99 ;  /* 0x0000006300717308 */ /* 0x000ee20000000400 */
[----:B0-----:R-:W-:Y:S01]  /*5f50*/  FMUL.FTZ R101, R62, R72 ;  /* 0x000000483e657220 */ /* 0x001fe20000410000 */
[----:B------:R-:W-:-:S06]  /*5f60*/  ULOP3.LUT UR28, UR28, 0x100, URZ, 0xc0, !UPT ;  /* 0x000001001c1c7892 */ /* 0x000fcc000f8ec0ff */
[----:B------:R0:W-:Y:S01]  /*5f70*/  MUFU.COS R153, R99 ;  /* 0x0000006300997308 */ /* 0x0001e20000000000 */
[----:B------:R-:W-:Y:S01]  /*5f80*/  UIADD3 UR28, UPT, UPT, UR28, UR8, URZ ;  /* 0x000000081c1c7290 */ /* 0x000fe2000fffe0ff */
[C---:B0-----:R-:W-:Y:S01]  /*5f90*/  FMUL.FTZ R99, R62.reuse, R73 ;  /* 0x000000493e637220 */ /* 0x041fe20000410000 */
        /* <DEDUP_REMOVED lines=115> */
.L_x_8056:
[----:B------:R-:W-:-:S06]  /*66d0*/  LEA R114, R197, UR22, 0x3 ;  /* 0x00000016c5727c11 */ /* 0x000fcc000f8e18ff */
[----:B------:R-:W0:Y:S02]  /*66e0*/  LDS.64 R114, [R114+0x5a68] ;  /* 0x005a680072727984 */ /* 0x000e240000000a00 */
.L_x_8057:
[----:B------:R-:W-:Y:S05]  /*66f0*/  BSYNC.RECONVERGENT B0 ;  /* 0x0000000000007941 */ /* 0x000fea0003800200 */
.L_x_8055:
        /* <DEDUP_REMOVED lines=129> */
[-C--:B------:R-:W-:Y:S01]  /*6f10*/  FMUL.FTZ R223, R144, R49.reuse ;  /* 0x0000003190df7220 */ /* 0x080fe20000410000 */
        /* <DEDUP_REMOVED lines=31> */
[-C--:B------:R-:W-:Y:S01]  /*7110*/  FMUL.FTZ R68, R158, R66.reuse ;  /* 0x000000429e447220 */ /* 0x080fe20000410000 */
[----:B------:R-:W-:Y:S01]  /*7120*/  FMUL.FTZ R230, R139, R37 ;  /* 0x000000258be67220 */ /* 0x000fe20000410000 */
[----:B------:R-:W-:Y:S01]  /*7130*/  LEA R198, R197, UR22, 0x4 ;  /* 0x00000016c5c67c11 */ /* 0x000fe2000f8e20ff */
[C---:B------:R-:W-:Y:S01]  /*7140*/  FFMA.FTZ R67, R159.reuse, R66, R67 ;  /* 0x000000429f437223 */ /* 0x040fe20000010043 */
[----:B------:R-:W-:Y:S01]  /*7150*/  FFMA.FTZ R69, R159, R69, -R68 ;  /* 0x000000459f457223 */ /* 0x000fe20000010844 */
[----:B------:R-:W-:-:S02]  /*7160*/  LOP3.LUT R2, R2, 0xfffffffd, RZ, 0xc0, !PT ;  /* 0xfffffffd02027812 */ /* 0x000fc400078ec0ff */
[C---:B------:R-:W-:Y:S01]  /*7170*/  FFMA.FTZ R67, R82.reuse, R221, R67 ;  /* 0x000000dd52437223 */ /* 0x040fe20000010043 */
[----:B------:R-:W-:Y:S02]  /*7180*/  FFMA.FTZ R69, R82, R222, R69 ;  /* 0x000000de52457223 */ /* 0x000fe40000010045 */
[----:B------:R-:W-:Y:S01]  /*7190*/  @P2 LOP3.LUT R2, R2, 0x2, RZ, 0xfc, !PT ;  /* 0x0000000202022812 */ /* 0x000fe200078efcff */
        /* <DEDUP_REMOVED lines=45> */
[-C--:B------:R-:W-:Y:S01]  /*7470*/  FMUL.FTZ R243, R64, R69.reuse ;  /* 0x0000004540f37220 */ /* 0x080fe20000410000 */
[C---:B------:R-:W-:Y:S01]  /*7480*/  FMUL.FTZ R69, R66.reuse, R69 ;  /* 0x0000004542457220 */ /* 0x040fe20000410000 */
[-C--:B------:R-:W-:Y:S01]  /*7490*/  FFMA.FTZ R233, R66, R68.reuse, -R233 ;  /* 0x0000004442e97223 */ /* 0x080fe200000108e9 */
[-C--:B------:R-:W-:Y:S01]  /*74a0*/  FFMA.FTZ R244, R64, R68.reuse, -R244 ;  /* 0x0000004440f47223 */ /* 0x080fe200000108f4 */
[-C--:B------:R-:W-:Y:S01]  /*74b0*/  FFMA.FTZ R243, R65, R68.reuse, R243 ;  /* 0x0000004441f37223 */ /* 0x080fe200000100f3 */
[----:B------:R-:W-:Y:S01]  /*74c0*/  FFMA.FTZ R68, R67, R68, R69 ;  /* 0x0000004443447223 */ /* 0x000fe20000010045 */
[----:B------:R-:W-:-:S03]  /*74d0*/  FADD.FTZ R242, R70, R233 ;  /* 0x000000e946f27221 */ /* 0x000fc60000010000 */
        /* <DEDUP_REMOVED lines=62> */
.L_x_8180:
        /* <DEDUP_REMOVED lines=13> */
.L_x_8183:
[----:B------:R-:W-:-:S03]  /*7990*/  UMOV UR28, 0xffffffff ;  /* 0xffffffff001c7882 */ /* 0x000fc60000000000 */
[----:B------:R-:W-:Y:S05]  /*79a0*/  BRA.DIV UR28, `(.L_x_8061) ;  /* 0x000000821cf87947 */ /* 0x000fea000b800000 */
.L_x_8186:
[----:B------:R-:W-:-:S03]  /*79b0*/  UMOV UR28, 0xffffffff ;  /* 0xffffffff001c7882 */ /* 0x000fc60000000000 */
[----:B------:R-:W-:Y:S05]  /*79c0*/  BRA.DIV UR28, `(.L_x_8062) ;  /* 0x000000861c187947 */ /* 0x000fea000b800000 */
.L_x_8189:
[----:B------:R-:W-:-:S03]  /*79d0*/  UMOV UR28, 0xffffffff ;  /* 0xffffffff001c7882 */ /* 0x000fc60000000000 */
[----:B------:R-:W-:Y:S05]  /*79e0*/  BRA.DIV UR28, `(.L_x_8063) ;  /* 0x000000861c387947 */ /* 0x000fea000b800000 */
.L_x_8192:
        /* <DEDUP_REMOVED lines=10> */
.L_x_8202:
[CC--:B0---4-:R-:W-:Y:S01]  /*7a90*/  FMUL.FTZ R69, R244.reuse, R63.reuse ;  /* 0x0000003ff4457220 */ /* 0x0d1fe20000410000 */
[C---:B------:R-:W-:Y:S01]  /*7aa0*/  FMUL.FTZ R70, R243.reuse, R63 ;  /* 0x0000003ff3467220 */ /* 0x040fe20000410000 */
[CC--:B------:R-:W-:Y:S02]  /*7ab0*/  FMUL.FTZ R68, R244.reuse, R61.reuse ;  /* 0x0000003df4447220 */ /* 0x0c0fe40000410000 */
[CC--:B---3--:R-:W-:Y:S01]  /*7ac0*/  FFMA.FTZ R69, R243.reuse, R62.reuse, R69 ;  /* 0x0000003ef3457223 */ /* 0x0c8fe20000010045 */
        /* <DEDUP_REMOVED lines=19> */
.L_x_8058:
        /* <DEDUP_REMOVED lines=156> */
[-C--:B------:R-:W-:Y:S01]  /*85c0*/  FMUL.FTZ R62, R178, R61.reuse ;  /* 0x0000003db23e7220 */ /* 0x080fe20000410000 */
[C---:B------:R-:W-:Y:S01]  /*85d0*/  FFMA.FTZ R63, R179.reuse, R66, -R65 ;  /* 0x00000042b33f7223 */ /* 0x040fe20000010841 */
[----:B------:R-:W-:Y:S01]  /*85e0*/  VOTEU.ALL UP0, P0 ;  /* 0x0000000000ff7886 */ /* 0x000fe20000000000 */
[C---:B------:R-:W-:Y:S01]  /*85f0*/  FFMA.FTZ R61, R179.reuse, R61, -R64 ;  /* 0x0000003db33d7223 */ /* 0x040fe20000010840 */
[----:B------:R-:W-:Y:S01]  /*8600*/  FFMA.FTZ R60, R179, R60, R62 ;  /* 0x0000003cb33c7223 */ /* 0x000fe2000001003e */
[----:B------:R-:W-:Y:S01]  /*8610*/  FADD.FTZ R62, R137, R70 ;  /* 0x00000046893e7221 */ /* 0x000fe20000010000 */
[----:B------:R-:W-:Y:S01]  /*8620*/  FFMA.FTZ R70, R122, R69, R71 ;  /* 0x000000457a467223 */ /* 0x000fe20000010047 */
[----:B------:R-:W-:Y:S01]  /*8630*/  @!UP0 ULEA UR28, UR8, UR22, 0x4 ;  /* 0x00000016081c8291 */ /* 0x000fe2000f8e20ff */
[----:B------:R-:W-:Y:S01]  /*8640*/  HFMA2 R64, -RZ, RZ, 1.875, 0 ;  /* 0x3f800000ff407431 */ /* 0x000fe200000001ff */
[----:B------:R-:W-:Y:S01]  /*8650*/  CS2R R66, SRZ ;  /* 0x0000000000427805 */ /* 0x000fe2000001ff00 */
[----:B------:R-:W-:Y:S01]  /*8660*/  FFMA.FTZ R199, R93, R199, R70 ;  /* 0x000000c75dc77223 */ /* 0x000fe20000010046 */
[----:B------:R-:W-:Y:S01]  /*8670*/  MOV R65, RZ ;  /* 0x000000ff00417202 */ /* 0x000fe20000000f00 */
[----:B------:R-:W-:-:S02]  /*8680*/  FADD.FTZ R63, R194, R63 ;  /* 0x0000003fc23f7221 */ /* 0x000fc40000010000 */
[----:B------:R-:W-:-:S03]  /*8690*/  FMUL.FTZ R68, R178, R199 ;  /* 0x000000c7b2447220 */ /* 0x000fc60000410000 */
[----:B------:R-:W0:Y:S01]  /*86a0*/  @!P0 LDS.128 R64, [UR28+0x5c60] ;  /* 0x005c601cff408984 */ /* 0x000e220008000c00 */
[CC--:B------:R-:W-:Y:S01]  /*86b0*/  FFMA.FTZ R69, R179.reuse, R200.reuse, -R68 ;  /* 0x000000c8b3457223 */ /* 0x0c0fe20000010844 */
[----:B------:R-:W-:Y:S02]  /*86c0*/  FMUL.FTZ R68, R178, R200 ;  /* 0x000000c8b2447220 */ /* 0x000fe40000410000 */
[----:B------:R1:W-:Y:S01]  /*86d0*/  STS.128 [R198+0x4660], R60 ;  /* 0x0046603cc6007388 */ /* 0x0003e20000000c00 */
[----:B------:R-:W-:Y:S01]  /*86e0*/  FFMA.FTZ R202, R92, R202, R69 ;  /* 0x000000ca5cca7223 */ /* 0x000fe20000010045 */
[----:B------:R-:W-:-:S04]  /*86f0*/  FFMA.FTZ R68, R179, R199, R68 ;  /* 0x000000c7b3447223 */ /* 0x000fc80000010044 */
[----:B------:R-:W-:Y:S01]  /*8700*/  FFMA.FTZ R201, R92, R201, R68 ;  /* 0x000000c95cc97223 */ /* 0x000fe20000010044 */
[----:B-1----:R-:W-:-:S03]  /*8710*/  FMUL.FTZ R60, R176, R202 ;  /* 0x000000cab03c7220 */ /* 0x002fc60000410000 */
        /* <DEDUP_REMOVED lines=102> */
[----:B------:R0:W1:Y:S01]  /*8d80*/  SHFL.DOWN PT, R69, R245, 0x1, 0x1f ;  /* 0x08201f00f5457f89 */ /* 0x00006200000e0000 */
[----:B------:R-:W-:-:S03]  /*8d90*/  MOV R247, R70 ;  /* 0x0000004600f77202 */ /* 0x000fc60000000f00 */
[----:B------:R0:W2:Y:S04]  /*8da0*/  SHFL.DOWN PT, R123, R246, 0x1, 0x1f ;  /* 0x08201f00f67b7f89 */ /* 0x0000a800000e0000 */
[----:B------:R0:W3:Y:S04]  /*8db0*/  SHFL.DOWN PT, R242, R70, 0x1, 0x1f ;  /* 0x08201f0046f27f89 */ /* 0x0000e800000e0000 */
[----:B------:R0:W4:Y:S02]  /*8dc0*/  SHFL.DOWN PT, R68, R248, 0x1, 0x1f ;  /* 0x08201f00f8447f89 */ /* 0x00012400000e0000 */
.L_x_8207:
        /* <DEDUP_REMOVED lines=13> */
.L_x_8068:
[----:B------:R-:W-:Y:S05]  /*8ea0*/  BSYNC.RECONVERGENT B0 ;  /* 0x0000000000007941 */ /* 0x000fea0003800200 */
.L_x_8067:
[----:B------:R-:W-:Y:S01]  /*8eb0*/  UMOV UR28, 0xffffffff ;  /* 0xffffffff001c7882 */ /* 0x000fe20000000000 */
[----:B------:R-:W-:Y:S02]  /*8ec0*/  ISETP.GT.U32.AND P2, PT, R98, 0x1d, PT ;  /* 0x0000001d6200780c */ /* 0x000fe40003f44070 */
[----:B------:R-:W-:Y:S11]  /*8ed0*/  BRA.DIV UR28, `(.L_x_8069) ;  /* 0x000000761c547947 */ /* 0x000ff6000b800000 */
[----:B-1----:R1:W1:Y:S04]  /*8ee0*/  SHFL.DOWN PT, R69, R245, 0x2, 0x1f ;  /* 0x08401f00f5457f89 */ /* 0x00226800000e0000 */
[----:B0-----:R0:W0:Y:S04]  /*8ef0*/  SHFL.DOWN PT, R70, R246, 0x2, 0x1f ;  /* 0x08401f00f6467f89 */ /* 0x00102800000e0000 */
[----:B--2---:R2:W0:Y:S04]  /*8f00*/  SHFL.DOWN PT, R123, R247, 0x2, 0x1f ;  /* 0x08401f00f77b7f89 */ /* 0x00442800000e0000 */
[----:B------:R2:W0:Y:S02]  /*8f10*/  SHFL.DOWN PT, R71, R248, 0x2, 0x1f ;  /* 0x08401f00f8477f89 */ /* 0x00042400000e0000 */
.L_x_8213:
[----:B------:R-:W-:Y:S04]  /*8f20*/  BSSY.RECONVERGENT B0, `(.L_x_8070) ;  /* 0x000000d000007945 */ /* 0x000fe80003800200 */
[----:B------:R-:W-:Y:S05]  /*8f30*/  @P2 BRA `(.L_x_8071) ;  /* 0x00000000002c2947 */ /* 0x000fea0003800000 */
[-C--:B0---4-:R-:W-:Y:S01]  /*8f40*/  FMUL.FTZ R68, R246, R71.reuse ;  /* 0x00000047f6447220 */ /* 0x091fe20000410000 */
[----:B------:R-:W-:-:S03]  /*8f50*/  FMUL.FTZ R71, R245, R71 ;  /* 0x00000047f5477220 */ /* 0x000fc60000410000 */
[-C--:B------:R-:W-:Y:S01]  /*8f60*/  FFMA.FTZ R68, R245, R123.reuse, -R68 ;  /* 0x0000007bf5447223 */ /* 0x080fe20000010844 */
[----:B------:R-:W-:-:S03]  /*8f70*/  FFMA.FTZ R71, R246, R123, R71 ;  /* 0x0000007bf6477223 */ /* 0x000fc60000010047 */
[----:B--2---:R-:W-:Y:S01]  /*8f80*/  FADD.FTZ R247, R247, R68 ;  /* 0x00000044f7f77221 */ /* 0x004fe20000010000 */
[-C--:B------:R-:W-:Y:S01]  /*8f90*/  FMUL.FTZ R68, R246, R70.reuse ;  /* 0x00000046f6447220 */ /* 0x080fe20000410000 */
[----:B------:R-:W-:Y:S01]  /*8fa0*/  FADD.FTZ R248, R248, R71 ;  /* 0x00000047f8f87221 */ /* 0x000fe20000010000 */
[C---:B------:R-:W-:Y:S02]  /*8fb0*/  FMUL.FTZ R71, R245.reuse, R70 ;  /* 0x00000046f5477220 */ /* 0x040fe40000410000 */
[-C--:B-1----:R-:W-:Y:S02]  /*8fc0*/  FFMA.FTZ R68, R245, R69.reuse, -R68 ;  /* 0x00000045f5447223 */ /* 0x082fe40000010844 */
[----:B------:R-:W-:-:S03]  /*8fd0*/  FFMA.FTZ R246, R246, R69, R71 ;  /* 0x00000045f6f67223 */ /* 0x000fc60000010047 */
[----:B------:R-:W-:-:S07]  /*8fe0*/  MOV R245, R68 ;  /* 0x0000004400f57202 */ /* 0x000fce0000000f00 */
.L_x_8071:
[----:B------:R-:W-:Y:S05]  /*8ff0*/  BSYNC.RECONVERGENT B0 ;  /* 0x0000000000007941 */ /* 0x000fea0003800200 */
.L_x_8070:
[----:B------:R-:W-:Y:S01]  /*9000*/  UMOV UR28, 0xffffffff ;  /* 0xffffffff001c7882 */ /* 0x000fe20000000000 */
[----:B------:R-:W-:Y:S02]  /*9010*/  ISETP.GT.U32.AND P2, PT, R98, 0x1b, PT ;  /* 0x0000001b6200780c */ /* 0x000fe40003f44070 */
[----:B------:R-:W-:Y:S11]  /*9020*/  BRA.DIV UR28, `(.L_x_8072) ;  /* 0x000000761c747947 */ /* 0x000ff6000b800000 */
[----:B-1----:R1:W1:Y:S04]  /*9030*/  SHFL.DOWN PT, R69, R245, 0x4, 0x1f ;  /* 0x08801f00f5457f89 */ /* 0x00226800000e0000 */
[----:B0-----:R0:W0:Y:S04]  /*9040*/  SHFL.DOWN PT, R70, R246, 0x4, 0x1f ;  /* 0x08801f00f6467f89 */ /* 0x00102800000e0000 */
[----:B------:R0:W0:Y:S04]  /*9050*/  SHFL.DOWN PT, R123, R247, 0x4, 0x1f ;  /* 0x08801f00f77b7f89 */ /* 0x00002800000e0000 */
[----:B------:R0:W0:Y:S02]  /*9060*/  SHFL.DOWN PT, R71, R248, 0x4, 0x1f ;  /* 0x08801f00f8477f89 */ /* 0x00002400000e0000 */
.L_x_8219:
        /* <DEDUP_REMOVED lines=13> */
.L_x_8074:
[----:B------:R-:W-:Y:S05]  /*9140*/  BSYNC.RECONVERGENT B0 ;  /* 0x0000000000007941 */ /* 0x000fea0003800200 */
.L_x_8073:
[----:B------:R-:W-:Y:S01]  /*9150*/  UMOV UR28, 0xffffffff ;  /* 0xffffffff001c7882 */ /* 0x000fe20000000000 */
[----:B------:R-:W-:Y:S02]  /*9160*/  ISETP.GT.U32.AND P2, PT, R98, 0x17, PT ;  /* 0x000000176200780c */ /* 0x000fe40003f44070 */
[----:B------:R-:W-:Y:S11]  /*9170*/  BRA.DIV UR28, `(.L_x_8075) ;  /* 0x000000761c947947 */ /* 0x000ff6000b800000 */
[----:B-1----:R1:W1:Y:S04]  /*9180*/  SHFL.DOWN PT, R69, R245, 0x8, 0x1f ;  /* 0x09001f00f5457f89 */ /* 0x00226800000e0000 */
[----:B0-----:R0:W0:Y:S04]  /*9190*/  SHFL.DOWN PT, R70, R246, 0x8, 0x1f ;  /* 0x09001f00f6467f89 */ /* 0x00102800000e0000 */
[----:B------:R0:W0:Y:S04]  /*91a0*/  SHFL.DOWN PT, R123, R247, 0x8, 0x1f ;  /* 0x09001f00f77b7f89 */ /* 0x00002800000e0000 */
[----:B------:R0:W0:Y:S02]  /*91b0*/  SHFL.DOWN PT, R71, R248, 0x8, 0x1f ;  /* 0x09001f00f8477f89 */ /* 0x00002400000e0000 */
.L_x_8225:
        /* <DEDUP_REMOVED lines=13> */
.L_x_8077:
[----:B------:R-:W-:Y:S05]  /*9290*/  BSYNC.RECONVERGENT B0 ;  /* 0x0000000000007941 */ /* 0x000fea0003800200 */
.L_x_8076:
[----:B------:R-:W-:Y:S01]  /*92a0*/  UMOV UR28, 0xffffffff ;  /* 0xffffffff001c7882 */ /* 0x000fe20000000000 */
[----:B------:R-:W-:Y:S02]  /*92b0*/  ISETP.GT.U32.AND P2, PT, R98, 0xf, PT ;  /* 0x0000000f6200780c */ /* 0x000fe40003f44070 */
[----:B------:R-:W-:Y:S11]  /*92c0*/  BRA.DIV UR28, `(.L_x_8078) ;  /* 0x000000761cb47947 */ /* 0x000ff6000b800000 */
[----:B-1----:R1:W1:Y:S04]  /*92d0*/  SHFL.DOWN PT, R69, R245, 0x10, 0x1f ;  /* 0x0a001f00f5457f89 */ /* 0x00226800000e0000 */
[----:B0-----:R0:W0:Y:S04]  /*92e0*/  SHFL.DOWN PT, R70, R246, 0x10, 0x1f ;  /* 0x0a001f00f6467f89 */ /* 0x00102800000e0000 */
[----:B------:R0:W0:Y:S04]  /*92f0*/  SHFL.DOWN PT, R123, R247, 0x10, 0x1f ;  /* 0x0a001f00f77b7f89 */ /* 0x00002800000e0000 */
[----:B------:R0:W0:Y:S02]  /*9300*/  SHFL.DOWN PT, R71, R248, 0x10, 0x1f ;  /* 0x0a001f00f8477f89 */ /* 0x00002400000e0000 */
.L_x_8231:
        /* <DEDUP_REMOVED lines=13> */
.L_x_8080:
[----:B------:R-:W-:Y:S05]  /*93e0*/  BSYNC.RECONVERGENT B0 ;  /* 0x0000000000007941 */ /* 0x000fea0003800200 */
.L_x_8079:
[----:B------:R-:W-:Y:S01]  /*93f0*/  UMOV UR28, 0xffffffff ;  /* 0xffffffff001c7882 */ /* 0x000fe20000000000 */
[----:B------:R-:W-:Y:S02]  /*9400*/  ISETP.NE.AND P2, PT, R197, 0x1f, PT ;  /* 0x0000001fc500780c */ /* 0x000fe40003f45270 */
[----:B------:R-:W-:Y:S11]  /*9410*/  BRA.DIV UR28, `(.L_x_8081) ;  /* 0x000000761cd47947 */ /* 0x000ff6000b800000 */
[----:B---3--:R-:W4:Y:S04]  /*9420*/  SHFL.IDX PT, R242, R246, RZ, 0x1f ;  /* 0x00001ffff6f27589 */ /* 0x008f2800000e0000 */
[----:B0-----:R-:W0:Y:S04]  /*9430*/  SHFL.IDX PT, R123, R245, RZ, 0x1f ;  /* 0x00001ffff57b7589 */ /* 0x001e2800000e0000 */
[----:B------:R-:W3:Y:S04]  /*9440*/  SHFL.IDX PT, R244, R247, RZ, 0x1f ;  /* 0x00001ffff7f47589 */ /* 0x000ee800000e0000 */
[----:B------:R-:W5:Y:S04]  /*9450*/  SHFL.IDX PT, R233, R248, RZ, 0x1f ;  /* 0x00001ffff8e97589 */ /* 0x000f6800000e0000 */
[----:B-1----:R-:W1:Y:S04]  /*9460*/  SHFL.DOWN PT, R245, R245, 0x1, 0x1f ;  /* 0x08201f00f5f57f89 */ /* 0x002e6800000e0000 */
[----:B------:R-:W1:Y:S01]  /*9470*/  SHFL.DOWN PT, R246, R246, 0x1, 0x1f ;  /* 0x08201f00f6f67f89 */ /* 0x000e6200000e0000 */
[-C--:B----4-:R-:W-:Y:S01]  /*9480*/  FMUL.FTZ R68, R67, R242.reuse ;  /* 0x000000f243447220 */ /* 0x090fe20000410000 */
[-C--:B------:R-:W-:Y:S01]  /*9490*/  FMUL.FTZ R243, R65, R242.reuse ;  /* 0x000000f241f37220 */ /* 0x080fe20000410000 */
[CC--:B------:R-:W-:Y:S01]  /*94a0*/  FMUL.FTZ R69, R66.reuse, R242.reuse ;  /* 0x000000f242457220 */ /* 0x0c0fe20000410000 */
[----:B--2---:R-:W2:Y:S01]  /*94b0*/  SHFL.DOWN PT, R247, R247, 0x1, 0x1f ;  /* 0x08201f00f7f77f89 */ /* 0x004ea200000e0000 */
[-C--:B0-----:R-:W-:Y:S01]  /*94c0*/  FFMA.FTZ R68, R66, R123.reuse, -R68 ;  /* 0x0000007b42447223 */ /* 0x081fe20000010844 */
[-C--:B------:R-:W-:Y:S01]  /*94d0*/  FFMA.FTZ R243, R64, R123.reuse, -R243 ;  /* 0x0000007b40f37223 */ /* 0x080fe200000108f3 */
[----:B------:R-:W-:Y:S01]  /*94e0*/  FFMA.FTZ R69, R67, R123, R69 ;  /* 0x0000007b43457223 */ /* 0x000fe20000010045 */
[----:B------:R-:W0:Y:S01]  /*94f0*/  SHFL.IDX PT, R66, R66, RZ, 0x1f ;  /* 0x00001fff42427589 */ /* 0x000e2200000e0000 */
[----:B---3--:R-:W-:Y:S01]  /*9500*/  FADD.FTZ R244, R244, R68 ;  /* 0x00000044f4f47221 */ /* 0x008fe20000010000 */
[----:B------:R-:W-:-:S02]  /*9510*/  FMUL.FTZ R68, R64, R242 ;  /* 0x000000f240447220 */ /* 0x000fc40000410000 */
[----:B------:R-:W3:Y:S02]  /*9520*/  SHFL.IDX PT, R64, R64, RZ, 0x1f ;  /* 0x00001fff40407589 */ /* 0x000ee400000e0000 */
[----:B------:R-:W-:Y:S01]  /*9530*/  FFMA.FTZ R242, R65, R123, R68 ;  /* 0x0000007b41f27223 */ /* 0x000fe20000010044 */
[----:B-----5:R-:W-:Y:S01]  /*9540*/  FADD.FTZ R123, R233, R69 ;  /* 0x00000045e97b7221 */ /* 0x020fe20000010000 */
[----:B------:R-:W4:Y:S04]  /*9550*/  SHFL.IDX PT, R65, R65, RZ, 0x1f ;  /* 0x00001fff41417589 */ /* 0x000f2800000e0000 */
[----:B------:R-:W0:Y:S04]  /*9560*/  SHFL.IDX PT, R67, R67, RZ, 0x1f ;  /* 0x00001fff43437589 */ /* 0x000e2800000e0000 */
[----:B-1----:R-:W0:Y:S02]  /*9570*/  SHFL.DOWN PT, R248, R248, 0x1, 0x1f ;  /* 0x08201f00f8f87f89 */ /* 0x002e2400000e0000 */
.L_x_8245:
[----:B------:R-:W-:Y:S04]  /*9580*/  BSSY.RECONVERGENT B0, `(.L_x_8082) ;  /* 0x000000d000007945 */ /* 0x000fe80003800200 */
[----:B------:R-:W-:Y:S05]  /*9590*/  @!P2 BRA `(.L_x_8083) ;  /* 0x00000000002ca947 */ /* 0x000fea0003800000 */
[-C--:B----4-:R-:W-:Y:S01]  /*95a0*/  FMUL.FTZ R68, R246, R65.reuse ;  /* 0x00000041f6447220 */ /* 0x090fe20000410000 */
[----:B------:R-:W-:-:S03]  /*95b0*/  FMUL.FTZ R65, R245, R65 ;  /* 0x00000041f5417220 */ /* 0x000fc60000410000 */
[CC--:B---3--:R-:W-:Y:S01]  /*95c0*/  FFMA.FTZ R68, R245.reuse, R64.reuse, -R68 ;  /* 0x00000040f5447223 */ /* 0x0c8fe20000010844 */
[C---:B------:R-:W-:Y:S01]  /*95d0*/  FFMA.FTZ R65, R246.reuse, R64, R65 ;  /* 0x00000040f6417223 */ /* 0x040fe20000010041 */
[-C--:B0-----:R-:W-:Y:S01]  /*95e0*/  FMUL.FTZ R64, R246, R67.reuse ;  /* 0x00000043f6407220 */ /* 0x081fe20000410000 */
[----:B------:R-:W-:-:S03]  /*95f0*/  FMUL.FTZ R67, R245, R67 ;  /* 0x00000043f5437220 */ /* 0x000fc60000410000 */
[-C--:B------:R-:W-:Y:S01]  /*9600*/  FFMA.FTZ R64, R245, R66.reuse, -R64 ;  /* 0x00000042f5407223 */ /* 0x080fe20000010840 */
[----:B------:R-:W-:-:S03]  /*9610*/  FFMA.FTZ R67, R246, R66, R67 ;  /* 0x00000042f6437223 */ /* 0x000fc60000010043 */
[----:B--2---:R-:W-:Y:S01]  /*9620*/  FADD.FTZ R66, R247, R64 ;  /* 0x00000040f7427221 */ /* 0x004fe20000010000 */
[----:B------:R-:W-:Y:S01]  /*9630*/  FADD.FTZ R67, R248, R67 ;  /* 0x00000043f8437221 */ /* 0x000fe20000010000 */
[----:B------:R-:W-:-:S07]  /*9640*/  MOV R64, R68 ;  /* 0x0000004400407202 */ /* 0x000fce0000000f00 */
.L_x_8083:
[----:B------:R-:W-:Y:S05]  /*9650*/  BSYNC.RECONVERGENT B0 ;  /* 0x0000000000007941 */ /* 0x000fea0003800200 */
.L_x_8082:
        /* <DEDUP_REMOVED lines=16> */
.L_x_8065:
[----:B------:R-:W-:Y:S05]  /*9760*/  WARPSYNC.ALL ;  /* 0x0000000000007948 */ /* 0x000fea0003800000 */
[----:B------:R-:W-:Y:S01]  /*9770*/  ISETP.NE.AND P0, PT, R197, RZ, PT ;  /* 0x000000ffc500720c */ /* 0x000fe20003f05270 */
[----:B------:R-:W-:Y:S01]  /*9780*/  BAR.SYNC.DEFER_BLOCKING 0x0 ;  /* 0x0000000000007b1d */ /* 0x000fe20000010000 */
[----:B0-----:R-:W-:Y:S01]  /*9790*/  MOV R69, UR40 ;  /* 0x0000002800457c02 */ /* 0x001fe20008000f00 */
[C---:B------:R-:W-:Y:S01]  /*97a0*/  FFMA.FTZ R68, R0.reuse, R200, RZ ;  /* 0x000000c800447223 */ /* 0x040fe200000100ff */
[----:B------:R-:W-:Y:S01]  /*97b0*/  FFMA.FTZ R70, R0, -R199, RZ ;  /* 0x800000c700467223 */ /* 0x000fe200000100ff */
[----:B------:R-:W-:Y:S01]  /*97c0*/  MOV R246, UR22 ;  /* 0x0000001600f67c02 */ /* 0x000fe20008000f00 */
[----:B------:R-:W-:-:S07]  /*97d0*/  FMUL.FTZ R123, R83, R55 ;  /* 0x00000037537b7220 */ /* 0x000fce0000410000 */
[----:B------:R-:W-:Y:S01]  /*97e0*/  VOTEU.ALL UP0, P0 ;  /* 0x0000000000ff7886 */ /* 0x000fe20000000000 */
[----:B------:R-:W-:Y:S01]  /*97f0*/  FFMA.FTZ R70, R17, -R201, R70 ;  /* 0x800000c911467223 */ /* 0x000fe20000010046 */
[----:B------:R-:W-:Y:S01]  /*9800*/  FMUL.FTZ R71, R87, R59 ;  /* 0x0000003b57477220 */ /* 0x000fe20000410000 */
[----:B------:R-:W-:Y:S02]  /*9810*/  BSSY.RECONVERGENT B0, `(.L_x_8084) ;  /* 0x00001da000007945 */ /* 0x000fe40003800200 */
[----:B------:R-:W-:Y:S01]  /*9820*/  @!UP0 ULEA UR28, UR8, UR22, 0x4 ;  /* 0x00000016081c8291 */ /* 0x000fe2000f8e20ff */
[----:B------:R-:W-:-:S04]  /*9830*/  FFMA.FTZ R70, R16, -R203, R70 ;  /* 0x800000cb10467223 */ /* 0x000fc80000010046 */
[----:B------:R-:W-:-:S04]  /*9840*/  FFMA.FTZ R70, R15, -R205, R70 ;  /* 0x800000cd0f467223 */ /* 0x000fc80000010046 */
[----:B------:R-:W-:Y:S01]  /*9850*/  FFMA.FTZ R122, R14, -R207, R70 ;  /* 0x800000cf0e7a7223 */ /* 0x000fe20000010046 */
[----:B------:R-:W-:Y:S01]  /*9860*/  FMUL.FTZ R70, R88, R72 ;  /* 0x0000004858467220 */ /* 0x000fe20000410000 */
[----:B------:R-:W0:Y:S02]  /*9870*/  LDS.64 R60, [R198+0x4668] ;  /* 0x00466800c63c7984 */ /* 0x000e240000000a00 */
[----:B------:R-:W-:Y:S02]  /*9880*/  FFMA.FTZ R122, R13, -R209, R122 ;  /* 0x800000d10d7a7223 */ /* 0x000fe4000001007a */
[----:B------:R1:W-:Y:S01]  /*9890*/  @!P0 STS.128 [UR28+0x5c60], R64 ;  /* 0x005c6040ff008988 */ /* 0x0003e20008000c1c */
[----:B------:R-:W-:Y:S01]  /*98a0*/  ULEA UR28, UR13, 0xfffff800, 0xb ;  /* 0xfffff8000d1c7891 */ /* 0x000fe2000f8e58ff */
[----:B------:R-:W-:-:S03]  /*98b0*/  FFMA.FTZ R122, R12, -R211, R122 ;  /* 0x800000d30c7a7223 */ /* 0x000fc6000001007a */
[----:B------:R-:W-:Y:S01]  /*98c0*/  USHF.R.S32.HI UR48, URZ, 0x1f, UR28 ;  /* 0x0000001fff307899 */ /* 0x000fe2000801141c */
[----:B------:R-:W-:Y:S01]  /*98d0*/  FFMA.FTZ R122, R11, -R213, R122 ;  /* 0x800000d50b7a7223 */ /* 0x000fe2000001007a */
[----:B------:R-:W-:Y:S01]  /*98e0*/  LOP3.LUT R62, R197, UR28, RZ, 0xfc, !PT ;  /* 0x0000001cc53e7c12 */ /* 0x000fe2000f8efcff */
[----:B------:R-:W-:Y:S02]  /*98f0*/  UMOV UR28, UR24 ;  /* 0x00000018001c7c82 */ /* 0x000fe40008000000 */
[----:B------:R-:W-:Y:S01]  /*9900*/  FFMA.FTZ R242, R10, -R215, R122 ;  /* 0x800000d70af27223 */ /* 0x000fe2000001007a */
[----:B------:R-:W-:Y:S01]  /*9910*/  MOV R63, UR48 ;  /* 0x00000030003f7c02 */ /* 0x000fe20008000f00 */
[----:B------:R-:W-:Y:S02]  /*9920*/  FMUL.FTZ R122, R84, R56 ;  /* 0x00000038547a7220 */ /* 0x000fe40000410000 */
[----:B------:R-:W-:Y:S01]  /*9930*/  FFMA.FTZ R242, R9, -R217, R242 ;  /* 0x800000d909f27223 */ /* 0x000fe200000100f2 */
[----:B-1----:R-:W-:Y:S01]  /*9940*/  IMAD.WIDE.U32 R66, R69, UR8, R62 ;  /* 0x0000000845427c25 */ /* 0x002fe2000f8e003e */
[----:B------:R-:W-:-:S03]  /*9950*/  MOV R63, UR41 ;  /* 0x00000029003f7c02 */ /* 0x000fc60008000f00 */
[----:B------:R-:W-:Y:S01]  /*9960*/  FFMA.FTZ R242, R8, -R219, R242 ;  /* 0x800000db08f27223 */ /* 0x000fe200000100f2 */
[----:B------:R-:W-:Y:S01]  /*9970*/  FMUL.FTZ R69, R90, R74 ;  /* 0x0000004a5a457220 */ /* 0x000fe20000410000 */
[----:B------:R-:W-:Y:S01]  /*9980*/  LEA R64, P2, R66, UR9, 0x2 ;  /* 0x0000000942407c11 */ /* 0x000fe2000f8410ff */
[----:B------:R-:W-:Y:S02]  /*9990*/  IMAD R63, R63, UR8, R67 ;  /* 0x000000083f3f7c24 */ /* 0x000fe4000f8e0243 */
[----:B------:R-:W-:Y:S01]  /*99a0*/  FFMA.FTZ R242, R7, -R221, R242 ;  /* 0x800000dd07f27223 */ /* 0x000fe200000100f2 */
[----:B------:R-:W-:Y:S02]  /*99b0*/  FMUL.FTZ R67, R92, R76 ;  /* 0x0000004c5c437220 */ /* 0x000fe40000410000 */
[----:B------:R-:W-:Y:S01]  /*99c0*/  LEA.HI.X R65, R66, UR12, R63, 0x2, P2 ;  /* 0x0000000c42417c11 */ /* 0x000fe200090f143f */
[----:B------:R-:W-:Y:S01]  /*99d0*/  FFMA.FTZ R242, R6, -R223, R242 ;  /* 0x800000df06f27223 */ /* 0x000fe200000100f2 */
[----:B------:R-:W-:Y:S01]  /*99e0*/  FFMA.FTZ R201, R117, -R67, R201 ;  /* 0x8000004375c97223 */ /* 0x000fe200000100c9 */
[-C--:B0-----:R-:W-:Y:S01]  /*99f0*/  FMUL.FTZ R63, R61, R115.reuse ;  /* 0x000000733d3f7220 */ /* 0x081fe20000410000 */
[----:B------:R-:W-:Y:S01]  /*9a00*/  FMUL.FTZ R66, R60, R115 ;  /* 0x000000733c427220 */ /* 0x000fe20000410000 */
[----:B------:R-:W-:-:S02]  /*9a10*/  FMUL.FTZ R115, R86, R58 ;  /* 0x0000003a56737220 */ /* 0x000fc40000410000 */
[----:B------:R-:W-:Y:S01]  /*9a20*/  FFMA.FTZ R60, R60, R114, R63 ;  /* 0x000000723c3c7223 */ /* 0x000fe2000001003f */
[----:B------:R-:W-:Y:S01]  /*9a30*/  FFMA.FTZ R63, R17, R202, R68 ;  /* 0x000000ca113f7223 */ /* 0x000fe20000010044 */
[----:B------:R-:W-:Y:S01]  /*9a40*/  FFMA.FTZ R61, R61, R114, -R66 ;  /* 0x000000723d3d7223 */ /* 0x000fe20000010842 */
[----:B------:R-:W-:Y:S01]  /*9a50*/  FMUL.FTZ R66, R93, R77 ;  /* 0x0000004d5d427220 */ /* 0x000fe20000410000 */
[----:B------:R-:W-:Y:S01]  /*9a60*/  FADD.FTZ R60, R195, R60 ;  /* 0x0000003cc33c7221 */ /* 0x000fe20000010000 */
[----:B------:R-:W-:Y:S01]  /*9a70*/  FFMA.FTZ R68, R16, R204, R63 ;  /* 0x000000cc10447223 */ /* 0x000fe2000001003f */
[----:B------:R-:W-:Y:S01]  /*9a80*/  FADD.FTZ R61, R196, R61 ;  /* 0x0000003dc43d7221 */ /* 0x000fe20000010000 */
[-C--:B------:R-:W-:Y:S01]  /*9a90*/  FFMA.FTZ R200, -R120, R66.reuse, R200 ;  /* 0x0000004278c87223 */ /* 0x080fe200000101c8 */
[----:B------:R-:W-:Y:S01]  /*9aa0*/  FFMA.FTZ R66, R119, -R66, R199 ;  /* 0x8000004277427223 */ /* 0x000fe200000100c7 */
[----:B------:R-:W-:Y:S01]  /*9ab0*/  FFMA.FTZ R63, R15, R206, R68 ;  /* 0x000000ce0f3f7223 */ /* 0x000fe20000010044 */
[----:B------:R-:W-:Y:S01]  /*9ac0*/  FMUL.FTZ R196, R150, R61 ;  /* 0x0000003d96c47220 */ /* 0x000fe20000410000 */
[----:B------:R-:W-:Y:S01]  /*9ad0*/  FFMA.FTZ R202, -R118, R67, R202 ;  /* 0x0000004376ca7223 */ /* 0x000fe200000101ca */
[----:B------:R-:W-:Y:S01]  /*9ae0*/  FMUL.FTZ R67, R91, R75 ;  /* 0x0000004b5b437220 */ /* 0x000fe20000410000 */
[----:B------:R-:W-:Y:S01]  /*9af0*/  FFMA.FTZ R114, R14, R208, R63 ;  /* 0x000000d00e727223 */ /* 0x000fe2000001003f */
[-C--:B------:R-:W-:Y:S01]  /*9b00*/  FFMA.FTZ R68, R111, -R69.reuse, R205 ;  /* 0x800000456f447223 */ /* 0x080fe200000100cd */
[----:B------:R-:W-:Y:S01]  /*9b10*/  FFMA.FTZ R206, -R112, R69, R206 ;  /* 0x0000004570ce7223 */ /* 0x000fe200000101ce */
[-C--:B------:R-:W-:Y:S01]  /*9b20*/  FFMA.FTZ R204, -R116, R67.reuse, R204 ;  /* 0x0000004374cc7223 */ /* 0x080fe200000101cc */
[----:B------:R-:W-:Y:S01]  /*9b30*/  FFMA.FTZ R63, R13, R210, R114 ;  /* 0x000000d20d3f7223 */ /* 0x000fe20000010072 */
[----:B------:R-:W-:Y:S01]  /*9b40*/  FFMA.FTZ R67, R113, -R67, R203 ;  /* 0x8000004371437223 */ /* 0x000fe200000100cb */
[----:B------:R-:W-:Y:S01]  /*9b50*/  FMUL.FTZ R69, R89, R73 ;  /* 0x0000004959457220 */ /* 0x000fe20000410000 */
[----:B------:R-:W-:Y:S01]  /*9b60*/  FFMA.FTZ R210, -R108, R70, R210 ;  /* 0x000000466cd27223 */ /* 0x000fe200000101d2 */
        /* <DEDUP_REMOVED lines=13> */
[-C--:B------:R-:W-:Y:S01]  /*9c40*/  FMUL.FTZ R198, R150, R60.reuse ;  /* 0x0000003c96c67220 */ /* 0x080fe20000410000 */
[C---:B------:R-:W-:Y:S01]  /*9c50*/  FFMA.FTZ R150, R151.reuse, R60, R196 ;  /* 0x0000003c97967223 */ /* 0x040fe200000100c4 */
[----:B------:R-:W-:Y:S01]  /*9c60*/  FFMA.FTZ R218, -R100, R122, R218 ;  /* 0x0000007a64da7223 */ /* 0x000fe200000101da */
[----:B------:R-:W-:Y:S01]  /*9c70*/  FFMA.FTZ R244, R8, R220, R63 ;  /* 0x000000dc08f47223 */ /* 0x000fe2000001003f */
[----:B------:R-:W-:Y:S01]  /*9c80*/  FFMA.FTZ R151, R151, R61, -R198 ;  /* 0x0000003d97977223 */ /* 0x000fe200000108c6 */
[----:B------:R-:W-:Y:S01]  /*9c90*/  FADD.FTZ R150, R121, R150 ;  /* 0x0000009679967221 */ /* 0x000fe20000010000 */
[----:B------:R-:W-:Y:S01]  /*9ca0*/  FMUL.FTZ R121, R81, R49 ;  /* 0x0000003151797220 */ /* 0x000fe20000410000 */
[----:B------:R-:W-:Y:S01]  /*9cb0*/  FFMA.FTZ R195, R7, R222, R244 ;  /* 0x000000de07c37223 */ /* 0x000fe200000100f4 */
[----:B------:R-:W-:Y:S01]  /*9cc0*/  FADD.FTZ R180, R180, R151 ;  /* 0x00000097b4b47221 */ /* 0x000fe20000010000 */
[----:B------:R-:W-:Y:S01]  /*9cd0*/  FMUL.FTZ R151, R152, R150 ;  /* 0x0000009698977220 */ /* 0x000fe20000410000 */
[----:B------:R-:W-:Y:S01]  /*9ce0*/  FMUL.FTZ R244, R61, R37 ;  /* 0x000000253df47220 */ /* 0x000fe20000410000 */
[----:B------:R-:W-:Y:S01]  /*9cf0*/  FFMA.FTZ R198, R6, R224, R195 ;  /* 0x000000e006c67223 */ /* 0x000fe200000100c3 */
[-C--:B------:R-:W-:Y:S01]  /*9d00*/  FMUL.FTZ R196, R152, R180.reuse ;  /* 0x000000b498c47220 */ /* 0x080fe20000410000 */
[----:B------:R-:W-:Y:S01]  /*9d10*/  FFMA.FTZ R152, R153, R180, -R151 ;  /* 0x000000b499987223 */ /* 0x000fe20000010897 */
[----:B------:R-:W-:Y:S01]  /*9d20*/  FMUL.FTZ R151, R80, R45 ;  /* 0x0000002d50977220 */ /* 0x000fe20000410000 */
[----:B------:R-:W-:Y:S01]  /*9d30*/  FFMA.FTZ R224, -R145, R121, R224 ;  /* 0x0000007991e07223 */ /* 0x000fe200000101e0 */
[----:B------:R-:W-:Y:S01]  /*9d40*/  FFMA.FTZ R195, R153, R150, R196 ;  /* 0x0000009699c37223 */ /* 0x000fe200000100c4 */
[----:B------:R-:W-:Y:S01]  /*9d50*/  FFMA.FTZ R153, R5, R226, R198 ;  /* 0x000000e205997223 */ /* 0x000fe200000100c6 */
[----:B------:R-:W-:Y:S01]  /*9d60*/  FADD.FTZ R181, R181, R152 ;  /* 0x00000098b5b57221 */ /* 0x000fe20000010000 */
[----:B------:R-:W-:Y:S01]  /*9d70*/  FFMA.FTZ R196, R5, -R225, R242 ;  /* 0x800000e105c47223 */ /* 0x000fe200000100f2 */
[----:B------:R-:W-:Y:S01]  /*9d80*/  FADD.FTZ R124, R124, R195 ;  /* 0x000000c37c7c7221 */ /* 0x000fe20000010000 */
[----:B------:R-:W-:Y:S01]  /*9d90*/  FFMA.FTZ R152, R4, R228, R153 ;  /* 0x000000e404987223 */ /* 0x000fe20000010099 */
[----:B------:R-:W-:Y:S01]  /*9da0*/  FMUL.FTZ R153, R154, R181 ;  /* 0x000000b59a997220 */ /* 0x000fe20000410000 */
[----:B------:R-:W-:Y:S01]  /*9db0*/  FMUL.FTZ R242, R60, R37 ;  /* 0x000000253cf27220 */ /* 0x000fe20000410000 */
[-C--:B------:R-:W-:Y:S01]  /*9dc0*/  FMUL.FTZ R198, R154, R124.reuse ;  /* 0x0000007c9ac67220 */ /* 0x080fe20000410000 */
[----:B------:R-:W-:Y:S01]  /*9dd0*/  FMUL.FTZ R195, R79, R41 ;  /* 0x000000294fc37220 */ /* 0x000fe20000410000 */
[----:B------:R-:W-:Y:S01]  /*9de0*/  FFMA.FTZ R154, R155, R124, R153 ;  /* 0x0000007c9b9a7223 */ /* 0x000fe20000010099 */
[----:B------:R-:W-:Y:S01]  /*9df0*/  FFMA.FTZ R226, -R143, R151, R226 ;  /* 0x000000978fe27223 */ /* 0x000fe200000101e2 */
[----:B------:R-:W-:Y:S01]  /*9e00*/  FFMA.FTZ R199, R155, R181, -R198 ;  /* 0x000000b59bc77223 */ /* 0x000fe200000108c6 */
[----:B------:R-:W-:Y:S01]  /*9e10*/  FMUL.FTZ R198, R78, R37 ;  /* 0x000000254ec67220 */ /* 0x000fe20000410000 */
[----:B------:R-:W-:Y:S01]  /*9e20*/  FADD.FTZ R154, R125, R154 ;  /* 0x0000009a7d9a7221 */ /* 0x000fe20000010000 */
[----:B------:R-:W-:Y:S01]  /*9e30*/  FMUL.FTZ R155, R138, R61 ;  /* 0x0000003d8a9b7220 */ /* 0x000fe20000410000 */
[----:B------:R-:W-:Y:S01]  /*9e40*/  FADD.FTZ R182, R182, R199 ;  /* 0x000000c7b6b67221 */ /* 0x000fe20000010000 */
[----:B------:R-:W-:Y:S01]  /*9e50*/  FFMA.FTZ R199, R138, -R198, R229 ;  /* 0x800000c68ac77223 */ /* 0x000fe200000100e5 */
[C---:B------:R-:W-:Y:S01]  /*9e60*/  FMUL.FTZ R153, R156.reuse, R154 ;  /* 0x0000009a9c997220 */ /* 0x040fe20000410000 */
[C---:B------:R-:W-:Y:S01]  /*9e70*/  FFMA.FTZ R125, -R139.reuse, R198, R230 ;  /* 0x000000c68b7d7223 */ /* 0x040fe200000101e6 */
[----:B------:R-:W-:Y:S01]  /*9e80*/  FMUL.FTZ R138, R156, R182 ;  /* 0x000000b69c8a7220 */ /* 0x000fe20000410000 */
[----:B------:R-:W-:Y:S01]  /*9e90*/  FFMA.FTZ R139, R139, R60, R155 ;  /* 0x0000003c8b8b7223 */ /* 0x000fe2000001009b */
[----:B------:R-:W-:Y:S01]  /*9ea0*/  FFMA.FTZ R198, R157, R182, -R153 ;  /* 0x000000b69dc67223 */ /* 0x000fe20000010899 */
[----:B------:R-:W-:Y:S01]  /*9eb0*/  FMUL.FTZ R153, R61, UR29 ;  /* 0x0000001d3d997c20 */ /* 0x000fe20008410000 */
[----:B------:R-:W-:Y:S01]  /*9ec0*/  FFMA.FTZ R155, R157, R154, R138 ;  /* 0x0000009a9d9b7223 */ /* 0x000fe2000001008a */
[----:B------:R-:W-:Y:S01]  /*9ed0*/  FMUL.FTZ R138, R60, UR29 ;  /* 0x0000001d3c8a7c20 */ /* 0x000fe20008410000 */
[----:B------:R-:W-:Y:S01]  /*9ee0*/  FADD.FTZ R183, R183, R198 ;  /* 0x000000c6b7b77221 */ /* 0x000fe20000010000 */
[----:B------:R-:W-:Y:S01]  /*9ef0*/  FFMA.FTZ R228, -R141, R195, R228 ;  /* 0x000000c38de47223 */ /* 0x000fe200000101e4 */
[----:B------:R-:W-:Y:S01]  /*9f00*/  FADD.FTZ R198, R126, R155 ;  /* 0x0000009b7ec67221 */ /* 0x000fe20000010000 */
[----:B------:R-:W-:Y:S01]  /*9f10*/  FFMA.FTZ R156, R61, UR47, -R138 ;  /* 0x0000002f3d9c7c23 */ /* 0x000fe2000801088a */
[----:B------:R-:W-:Y:S01]  /*9f20*/  FFMA.FTZ R138, R60, UR47, R153 ;  /* 0x0000002f3c8a7c23 */ /* 0x000fe20008010099 */
[----:B------:R-:W-:Y:S01]  /*9f30*/  FMUL.FTZ R60, R199, R244 ;  /* 0x000000f4c73c7220 */ /* 0x000fe20000410000 */
[----:B------:R-:W-:Y:S01]  /*9f40*/  FMUL.FTZ R126, R158, R183 ;  /* 0x000000b79e7e7220 */ /* 0x000fe20000410000 */
[----:B------:R-:W-:-:S02]  /*9f50*/  IMAD R153, R197, 0x84, R246 ;  /* 0x00000084c5997824 */ /* 0x000fc400078e02f6 */
[-C--:B------:R-:W-:Y:S01]  /*9f60*/  FMUL.FTZ R61, R199, R242.reuse ;  /* 0x000000f2c73d7220 */ /* 0x080fe20000410000 */
[-C--:B------:R-:W-:Y:S01]  /*9f70*/  FFMA.FTZ R60, R125, R242.reuse, R60 ;  /* 0x000000f27d3c7223 */ /* 0x080fe2000001003c */
[----:B------:R-:W-:Y:S01]  /*9f80*/  FMUL.FTZ R246, R78, R242 ;  /* 0x000000f24ef67220 */ /* 0x000fe20000410000 */
[C---:B------:R-:W-:Y:S01]  /*9f90*/  FFMA.FTZ R195, R140.reuse, -R195, R227 ;  /* 0x800000c38cc37223 */ /* 0x040fe200000100e3 */
[----:B------:R-:W-:Y:S01]  /*9fa0*/  FMUL.FTZ R242, R140, R180 ;  /* 0x000000b48cf27220 */ /* 0x000fe20000410000 */
[-C--:B------:R-:W-:Y:S01]  /*9fb0*/  FMUL.FTZ R158, R158, R198.reuse ;  /* 0x000000c69e9e7220 */ /* 0x080fe20000410000 */
[----:B------:R-:W-:Y:S01]  /*9fc0*/  FFMA.FTZ R140, R159, R198, R126 ;  /* 0x000000c69f8c7223 */ /* 0x000fe2000001007e */
[----:B------:R-:W-:Y:S01]  /*9fd0*/  FFMA.FTZ R151, R142, -R151, R225 ;  /* 0x800000978e977223 */ /* 0x000fe200000100e1 */
[----:B------:R-:W-:Y:S01]  /*9fe0*/  FFMA.FTZ R126, R141, R150, R242 ;  /* 0x000000968d7e7223 */ /* 0x000fe200000100f2 */
[----:B------:R-:W-:Y:S01]  /*9ff0*/  FMUL.FTZ R141, R150, UR29 ;  /* 0x0000001d968d7c20 */ /* 0x000fe20008410000 */
[----:B------:R-:W-:Y:S01]  /*a000*/  FFMA.FTZ R159, R159, R183, -R158 ;  /* 0x000000b79f9f7223 */ /* 0x000fe2000001089e */
[----:B------:R-:W-:Y:S01]  /*a010*/  FADD.FTZ R140, R127, R140 ;  /* 0x0000008c7f8c7221 */ /* 0x000fe20000010000 */
[C---:B------:R-:W-:Y:S01]  /*a020*/  FMUL.FTZ R127, R180.reuse, UR29 ;  /* 0x0000001db47f7c20 */ /* 0x040fe20008410000 */
[C---:B------:R-:W-:Y:S01]  /*a030*/  FFMA.FTZ R158, R180.reuse, UR47, -R141 ;  /* 0x0000002fb49e7c23 */ /* 0x040fe2000801088d */
[-C--:B------:R-:W-:Y:S01]  /*a040*/  FMUL.FTZ R242, R180, R41.reuse ;  /* 0x00000029b4f27220 */ /* 0x080fe20000410000 */
[----:B------:R-:W-:Y:S01]  /*a050*/  FADD.FTZ R184, R184, R159 ;  /* 0x0000009fb8b87221 */ /* 0x000fe20000010000 */
[C---:B------:R-:W-:Y:S01]  /*a060*/  FFMA.FTZ R127, R150.reuse, UR47, R127 ;  /* 0x0000002f967f7c23 */ /* 0x040fe2000801007f */
[----:B------:R-:W-:Y:S01]  /*a070*/  FMUL.FTZ R180, R150, R41 ;  /* 0x0000002996b47220 */ /* 0x000fe20000410000 */
[C---:B------:R-:W-:Y:S01]  /*a080*/  FMUL.FTZ R150, R160.reuse, R140 ;  /* 0x0000008ca0967220 */ /* 0x040fe20000410000 */
[----:B------:R-:W-:Y:S01]  /*a090*/  FMUL.FTZ R155, R160, R184 ;  /* 0x000000b8a09b7220 */ /* 0x000fe20000410000 */
[----:B------:R-:W-:Y:S01]  /*a0a0*/  FMUL.FTZ R141, R195, R158 ;  /* 0x0000009ec38d7220 */ /* 0x000fe20000410000 */
[----:B------:R-:W-:Y:S01]  /*a0b0*/  FMUL.FTZ R142, R142, R181 ;  /* 0x000000b58e8e7220 */ /* 0x000fe20000410000 */
[C---:B------:R-:W-:Y:S01]  /*a0c0*/  FFMA.FTZ R158, R161.reuse, R184, -R150 ;  /* 0x000000b8a19e7223 */ /* 0x040fe20000010896 */
[----:B------:R-:W-:Y:S01]  /*a0d0*/  FFMA.FTZ R155, R161, R140, R155 ;  /* 0x0000008ca19b7223 */ /* 0x000fe2000001009b */
[----:B------:R-:W-:Y:S01]  /*a0e0*/  FMUL.FTZ R159, R181, UR29 ;  /* 0x0000001db59f7c20 */ /* 0x000fe20008410000 */
[----:B------:R-:W-:Y:S01]  /*a0f0*/  FFMA.FTZ R143, R143, R124, R142 ;  /* 0x0000007c8f8f7223 */ /* 0x000fe2000001008e */
[----:B------:R-:W-:Y:S01]  /*a100*/  FADD.FTZ R185, R185, R158 ;  /* 0x0000009eb9b97221 */ /* 0x000fe20000010000 */
[----:B------:R-:W-:Y:S01]  /*a110*/  FADD.FTZ R155, R128, R155 ;  /* 0x0000009b809b7221 */ /* 0x000fe20000010000 */
[C---:B------:R-:W-:Y:S01]  /*a120*/  FMUL.FTZ R142, R124.reuse, UR29 ;  /* 0x0000001d7c8e7c20 */ /* 0x040fe20008410000 */
[----:B------:R-:W-:Y:S01]  /*a130*/  FFMA.FTZ R159, R124, UR47, R159 ;  /* 0x0000002f7c9f7c23 */ /* 0x000fe2000801009f */
[C---:B------:R-:W-:Y:S01]  /*a140*/  FMUL.FTZ R128, R162.reuse, R185 ;  /* 0x000000b9a2807220 */ /* 0x040fe20000410000 */
[-C--:B------:R-:W-:Y:S01]  /*a150*/  FMUL.FTZ R162, R162, R155.reuse ;  /* 0x0000009ba2a27220 */ /* 0x080fe20000410000 */
[C---:B------:R-:W-:Y:S01]  /*a160*/  FMUL.FTZ R157, R195.reuse, R242 ;  /* 0x000000f2c39d7220 */ /* 0x040fe20000410000 */
[-C--:B------:R-:W-:Y:S01]  /*a170*/  FMUL.FTZ R195, R195, R180.reuse ;  /* 0x000000b4c3c37220 */ /* 0x080fe20000410000 */
[C---:B------:R-:W-:Y:S01]  /*a180*/  FFMA.FTZ R128, R163.reuse, R155, R128 ;  /* 0x0000009ba3807223 */ /* 0x040fe20000010080 */
[----:B------:R-:W-:Y:S01]  /*a190*/  FFMA.FTZ R163, R163, R185, -R162 ;  /* 0x000000b9a3a37223 */ /* 0x000fe200000108a2 */
[C---:B------:R-:W-:Y:S01]  /*a1a0*/  FFMA.FTZ R142, R181.reuse, UR47, -R142 ;  /* 0x0000002fb58e7c23 */ /* 0x040fe2000801088e */
[-C--:B------:R-:W-:Y:S01]  /*a1b0*/  FMUL.FTZ R181, R181, R45.reuse ;  /* 0x0000002db5b57220 */ /* 0x080fe20000410000 */
[----:B------:R-:W-:Y:S01]  /*a1c0*/  FADD.FTZ R129, R129, R128 ;  /* 0x0000008081817221 */ /* 0x000fe20000010000 */
[----:B------:R-:W-:Y:S01]  /*a1d0*/  FADD.FTZ R186, R186, R163 ;  /* 0x000000a3baba7221 */ /* 0x000fe20000010000 */
[----:B------:R-:W-:Y:S01]  /*a1e0*/  FMUL.FTZ R163, R124, R45 ;  /* 0x0000002d7ca37220 */ /* 0x000fe20000410000 */
[----:B------:R-:W-:Y:S01]  /*a1f0*/  FFMA.FTZ R150, R228, R180, R157 ;  /* 0x000000b4e4967223 */ /* 0x000fe2000001009d */
[C---:B------:R-:W-:Y:S01]  /*a200*/  FMUL.FTZ R124, R164.reuse, R129 ;  /* 0x00000081a47c7220 */ /* 0x040fe20000410000 */
[----:B------:R-:W-:Y:S01]  /*a210*/  FMUL.FTZ R164, R164, R186 ;  /* 0x000000baa4a47220 */ /* 0x000fe20000410000 */
[----:B------:R-:W-:Y:S01]  /*a220*/  FMUL.FTZ R156, R199, R156 ;  /* 0x0000009cc79c7220 */ /* 0x000fe20000410000 */
[----:B------:R-:W-:Y:S01]  /*a230*/  FFMA.FTZ R157, R228, R242, -R195 ;  /* 0x000000f2e49d7223 */ /* 0x000fe200000108c3 */
[----:B------:R-:W-:Y:S01]  /*a240*/  FFMA.FTZ R128, R165, R186, -R124 ;  /* 0x000000baa5807223 */ /* 0x000fe2000001087c */
[C---:B------:R-:W-:Y:S01]  /*a250*/  FMUL.FTZ R195, R151.reuse, R181 ;  /* 0x000000b597c37220 */ /* 0x040fe20000410000 */
[C---:B------:R-:W-:Y:S01]  /*a260*/  FMUL.FTZ R161, R151.reuse, R142 ;  /* 0x0000008e97a17220 */ /* 0x040fe20000410000 */
[----:B------:R-:W-:Y:S01]  /*a270*/  FMUL.FTZ R199, R151, R163 ;  /* 0x000000a397c77220 */ /* 0x000fe20000410000 */
[----:B------:R-:W-:Y:S01]  /*a280*/  FFMA.FTZ R151, R165, R129, R164 ;  /* 0x00000081a5977223 */ /* 0x000fe200000100a4 */
[----:B------:R-:W-:Y:S01]  /*a290*/  FADD.FTZ R187, R187, R128 ;  /* 0x00000080bbbb7221 */ /* 0x000fe20000010000 */
[-C--:B------:R-:W-:Y:S01]  /*a2a0*/  FFMA.FTZ R124, R226, R163.reuse, R195 ;  /* 0x000000a3e27c7223 */ /* 0x080fe200000100c3 */
[----:B------:R-:W-:Y:S01]  /*a2b0*/  FMUL.FTZ R158, R80, R163 ;  /* 0x000000a3509e7220 */ /* 0x000fe20000410000 */
[----:B------:R-:W-:Y:S01]  /*a2c0*/  FADD.FTZ R151, R130, R151 ;  /* 0x0000009782977221 */ /* 0x000fe20000010000 */
[----:B------:R-:W-:Y:S01]  /*a2d0*/  FMUL.FTZ R130, R166, R187 ;  /* 0x000000bba6827220 */ /* 0x000fe20000410000 */
[----:B------:R-:W-:Y:S01]  /*a2e0*/  FMUL.FTZ R128, R144, R182 ;  /* 0x000000b690807220 */ /* 0x000fe20000410000 */
[----:B------:R-:W-:Y:S01]  /*a2f0*/  FMUL.FTZ R163, R154, UR29 ;  /* 0x0000001d9aa37c20 */ /* 0x000fe20008410000 */
[-C--:B------:R-:W-:Y:S01]  /*a300*/  FMUL.FTZ R166, R166, R151.reuse ;  /* 0x00000097a6a67220 */ /* 0x080fe20000410000 */
[----:B------:R-:W-:Y:S01]  /*a310*/  FFMA.FTZ R130, R167, R151, R130 ;  /* 0x00000097a7827223 */ /* 0x000fe20000010082 */
[----:B------:R-:W-:Y:S01]  /*a320*/  FFMA.FTZ R128, R145, R154, R128 ;  /* 0x0000009a91807223 */ /* 0x000fe20000010080 */
[C---:B------:R-:W-:Y:S01]  /*a330*/  FMUL.FTZ R145, R182.reuse, UR29 ;  /* 0x0000001db6917c20 */ /* 0x040fe20008410000 */
[----:B------:R-:W-:Y:S01]  /*a340*/  FFMA.FTZ R167, R167, R187, -R166 ;  /* 0x000000bba7a77223 */ /* 0x000fe200000108a6 */
[----:B------:R-:W-:Y:S01]  /*a350*/  FADD.FTZ R131, R131, R130 ;  /* 0x0000008283837221 */ /* 0x000fe20000010000 */
[----:B------:R-:W-:Y:S01]  /*a360*/  FFMA.FTZ R130, R182, UR47, -R163 ;  /* 0x0000002fb6827c23 */ /* 0x000fe200080108a3 */
[----:B------:R-:W-:Y:S01]  /*a370*/  FFMA.FTZ R121, R144, -R121, R223 ;  /* 0x8000007990797223 */ /* 0x000fe200000100df */
[-C--:B------:R-:W-:Y:S01]  /*a380*/  FMUL.FTZ R182, R182, R49.reuse ;  /* 0x00000031b6b67220 */ /* 0x080fe20000410000 */
[----:B------:R-:W-:Y:S01]  /*a390*/  FADD.FTZ R188, R188, R167 ;  /* 0x000000a7bcbc7221 */ /* 0x000fe20000010000 */
[C---:B------:R-:W-:Y:S01]  /*a3a0*/  FFMA.FTZ R145, R154.reuse, UR47, R145 ;  /* 0x0000002f9a917c23 */ /* 0x040fe20008010091 */
[----:B------:R-:W-:Y:S01]  /*a3b0*/  FMUL.FTZ R154, R154, R49 ;  /* 0x000000319a9a7220 */ /* 0x000fe20000410000 */
[C---:B------:R-:W-:Y:S01]  /*a3c0*/  FMUL.FTZ R167, R121.reuse, R182 ;  /* 0x000000b679a77220 */ /* 0x040fe20000410000 */
[C---:B------:R-:W-:Y:S01]  /*a3d0*/  FMUL.FTZ R165, R168.reuse, R131 ;  /* 0x00000083a8a57220 */ /* 0x040fe20000410000 */
[----:B------:R-:W-:Y:S01]  /*a3e0*/  FMUL.FTZ R144, R168, R188 ;  /* 0x000000bca8907220 */ /* 0x000fe20000410000 */
[-C--:B------:R-:W-:Y:S01]  /*a3f0*/  FFMA.FTZ R142, R226, R181.reuse, -R199 ;  /* 0x000000b5e28e7223 */ /* 0x080fe200000108c7 */
[----:B------:R-:W-:Y:S01]  /*a400*/  FMUL.FTZ R160, R80, R181 ;  /* 0x000000b550a07220 */ /* 0x000fe20000410000 */
[----:B------:R0:W-:Y:S01]  /*a410*/  STS [R153+0x2168], R158 ;  /* 0x0021689e99007388 */ /* 0x0001e20000000800 */
[C---:B------:R-:W-:Y:S01]  /*a420*/  FMUL.FTZ R163, R121.reuse, R130 ;  /* 0x0000008279a37220 */ /* 0x040fe20000410000 */
[-C--:B------:R-:W-:Y:S01]  /*a430*/  FMUL.FTZ R181, R121, R154.reuse ;  /* 0x0000009a79b57220 */ /* 0x080fe20000410000 */
[-C--:B------:R-:W-:Y:S01]  /*a440*/  FFMA.FTZ R130, R224, R154.reuse, R167 ;  /* 0x0000009ae0827223 */ /* 0x080fe200000100a7 */
[----:B------:R-:W-:Y:S01]  /*a450*/  FFMA.FTZ R121, R169, R131, R144 ;  /* 0x00000083a9797223 */ /* 0x000fe20000010090 */
[----:B------:R-:W-:Y:S01]  /*a460*/  FMUL.FTZ R63, R82, R53 ;  /* 0x00000035523f7220 */ /* 0x000fe20000410000 */
[-C--:B------:R-:W-:Y:S01]  /*a470*/  FFMA.FTZ R220, -R149, R123.reuse, R220 ;  /* 0x0000007b95dc7223 */ /* 0x080fe200000101dc */
[----:B------:R-:W-:Y:S01]  /*a480*/  FFMA.FTZ R123, R148, -R123, R219 ;  /* 0x8000007b947b7223 */ /* 0x000fe200000100db */
[----:B------:R-:W-:Y:S01]  /*a490*/  FADD.FTZ R121, R132, R121 ;  /* 0x0000007984797221 */ /* 0x000fe20000010000 */
[-C--:B------:R-:W-:Y:S01]  /*a4a0*/  FFMA.FTZ R222, -R147, R63.reuse, R222 ;  /* 0x0000003f93de7223 */ /* 0x080fe200000101de */
[----:B0-----:R-:W-:Y:S01]  /*a4b0*/  FMUL.FTZ R158, R81, R154 ;  /* 0x0000009a519e7220 */ /* 0x001fe20000410000 */
[----:B------:R-:W-:Y:S01]  /*a4c0*/  FFMA.FTZ R154, R169, R188, -R165 ;  /* 0x000000bca99a7223 */ /* 0x000fe200000108a5 */
[C---:B------:R-:W-:Y:S01]  /*a4d0*/  FFMA.FTZ R63, R146.reuse, -R63, R221 ;  /* 0x8000003f923f7223 */ /* 0x040fe200000100dd */
[----:B------:R-:W-:Y:S01]  /*a4e0*/  FMUL.FTZ R146, R146, R183 ;  /* 0x000000b792927220 */ /* 0x000fe20000410000 */
[----:B------:R-:W-:Y:S01]  /*a4f0*/  FMUL.FTZ R165, R183, UR29 ;  /* 0x0000001db7a57c20 */ /* 0x000fe20008410000 */
[----:B------:R-:W-:Y:S01]  /*a500*/  FADD.FTZ R189, R189, R154 ;  /* 0x0000009abdbd7221 */ /* 0x000fe20000010000 */
[----:B------:R-:W-:Y:S01]  /*a510*/  FMUL.FTZ R154, R148, R184 ;  /* 0x000000b8949a7220 */ /* 0x000fe20000410000 */
[----:B------:R-:W-:Y:S01]  /*a520*/  FFMA.FTZ R147, R147, R198, R146 ;  /* 0x000000c693937223 */ /* 0x000fe20000010092 */
[----:B------:R-:W-:Y:S01]  /*a530*/  FMUL.FTZ R146, R198, UR29 ;  /* 0x0000001dc6927c20 */ /* 0x000fe20008410000 */
[C---:B------:R-:W-:Y:S01]  /*a540*/  FMUL.FTZ R132, R170.reuse, R189 ;  /* 0x000000bdaa847220 */ /* 0x040fe20000410000 */
[-C--:B------:R-:W-:Y:S01]  /*a550*/  FMUL.FTZ R170, R170, R121.reuse ;  /* 0x00000079aaaa7220 */ /* 0x080fe20000410000 */
[----:B------:R-:W-:Y:S01]  /*a560*/  FFMA.FTZ R144, R224, R182, -R181 ;  /* 0x000000b6e0907223 */ /* 0x000fe200000108b5 */
[----:B------:R-:W-:Y:S01]  /*a570*/  FFMA.FTZ R146, R183, UR47, -R146 ;  /* 0x0000002fb7927c23 */ /* 0x000fe20008010892 */
[C---:B------:R-:W-:Y:S01]  /*a580*/  FFMA.FTZ R132, R171.reuse, R121, R132 ;  /* 0x00000079ab847223 */ /* 0x040fe20000010084 */
[----:B------:R-:W-:Y:S01]  /*a590*/  FFMA.FTZ R171, R171, R189, -R170 ;  /* 0x000000bdabab7223 */ /* 0x000fe200000108aa */
[-C--:B------:R-:W-:Y:S01]  /*a5a0*/  FMUL.FTZ R183, R183, R53.reuse ;  /* 0x00000035b7b77220 */ /* 0x080fe20000410000 */
[----:B------:R-:W-:Y:S01]  /*a5b0*/  FMUL.FTZ R169, R198, R53 ;  /* 0x00000035c6a97220 */ /* 0x000fe20000410000 */
[----:B------:R-:W-:Y:S01]  /*a5c0*/  FADD.FTZ R133, R133, R132 ;  /* 0x0000008485857221 */ /* 0x000fe20000010000 */
[----:B------:R-:W-:Y:S01]  /*a5d0*/  FADD.FTZ R190, R190, R171 ;  /* 0x000000abbebe7221 */ /* 0x000fe20000010000 */
[C---:B------:R-:W-:Y:S01]  /*a5e0*/  FMUL.FTZ R181, R63.reuse, R183 ;  /* 0x000000b73fb57220 */ /* 0x040fe20000410000 */
[----:B------:R-:W-:Y:S01]  /*a5f0*/  FMUL.FTZ R171, R140, UR29 ;  /* 0x0000001d8cab7c20 */ /* 0x000fe20008410000 */
[CC--:B------:R-:W-:Y:S01]  /*a600*/  FMUL.FTZ R132, R172.reuse, R133.reuse ;  /* 0x00000085ac847220 */ /* 0x0c0fe20000410000 */
[----:B------:R-:W-:Y:S01]  /*a610*/  FMUL.FTZ R172, R172, R190 ;  /* 0x000000beacac7220 */ /* 0x000fe20000410000 */
[----:B------:R-:W-:Y:S01]  /*a620*/  FMUL.FTZ R167, R63, R146 ;  /* 0x000000923fa77220 */ /* 0x000fe20000410000 */
[----:B------:R0:W-:Y:S01]  /*a630*/  STS [R153+0x2160], R158 ;  /* 0x0021609e99007388 */ /* 0x0001e20000000800 */
[C---:B------:R-:W-:Y:S01]  /*a640*/  FFMA.FTZ R148, R173.reuse, R190, -R132 ;  /* 0x000000bead947223 */ /* 0x040fe20000010884 */
[----:B------:R-:W-:Y:S01]  /*a650*/  FFMA.FTZ R173, R173, R133, R172 ;  /* 0x00000085adad7223 */ /* 0x000fe200000100ac */
[----:B------:R-:W-:Y:S01]  /*a660*/  FFMA.FTZ R132, R149, R140, R154 ;  /* 0x0000008c95847223 */ /* 0x000fe2000001009a */
[-C--:B------:R-:W-:Y:S01]  /*a670*/  FMUL.FTZ R146, R63, R169.reuse ;  /* 0x000000a93f927220 */ /* 0x080fe20000410000 */
[----:B------:R-:W-:Y:S01]  /*a680*/  FADD.FTZ R191, R191, R148 ;  /* 0x00000094bfbf7221 */ /* 0x000fe20000010000 */
[----:B------:R-:W-:Y:S01]  /*a690*/  FADD.FTZ R149, R134, R173 ;  /* 0x000000ad86957221 */ /* 0x000fe20000010000 */
[----:B------:R-:W-:Y:S01]  /*a6a0*/  FFMA.FTZ R63, R222, R169, R181 ;  /* 0x000000a9de3f7223 */ /* 0x000fe200000100b5 */
[----:B------:R-:W-:Y:S01]  /*a6b0*/  FFMA.FTZ R134, R184, UR47, -R171 ;  /* 0x0000002fb8867c23 */ /* 0x000fe200080108ab */
[C---:B------:R-:W-:Y:S01]  /*a6c0*/  FMUL.FTZ R148, R174.reuse, R191 ;  /* 0x000000bfae947220 */ /* 0x040fe20000410000 */
[----:B------:R-:W-:Y:S01]  /*a6d0*/  FMUL.FTZ R174, R174, R149 ;  /* 0x00000095aeae7220 */ /* 0x000fe20000410000 */
[----:B0-----:R-:W-:Y:S01]  /*a6e0*/  FMUL.FTZ R158, R82, R169 ;  /* 0x000000a9529e7220 */ /* 0x001fe20000410000 */
[C---:B------:R-:W-:Y:S01]  /*a6f0*/  FMUL.FTZ R169, R184.reuse, UR29 ;  /* 0x0000001db8a97c20 */ /* 0x040fe20008410000 */
[----:B------:R-:W-:Y:S01]  /*a700*/  FMUL.FTZ R184, R184, R55 ;  /* 0x00000037b8b87220 */ /* 0x000fe20000410000 */
[C---:B------:R-:W-:Y:S01]  /*a710*/  FFMA.FTZ R148, R175.reuse, R149, R148 ;  /* 0x00000095af947223 */ /* 0x040fe20000010094 */
[----:B------:R-:W-:Y:S01]  /*a720*/  FFMA.FTZ R175, R175, R191, -R174 ;  /* 0x000000bfafaf7223 */ /* 0x000fe200000108ae */
[----:B------:R-:W-:Y:S01]  /*a730*/  FMUL.FTZ R154, R140, R55 ;  /* 0x000000378c9a7220 */ /* 0x000fe20000410000 */
[C---:B------:R-:W-:Y:S01]  /*a740*/  FMUL.FTZ R171, R123.reuse, R184 ;  /* 0x000000b87bab7220 */ /* 0x040fe20000410000 */
[----:B------:R0:W-:Y:S01]  /*a750*/  STS [R153+0x2158], R158 ;  /* 0x0021589e99007388 */ /* 0x0001e20000000800 */
[----:B------:R-:W-:Y:S01]  /*a760*/  FADD.FTZ R192, R192, R175 ;  /* 0x000000afc0c07221 */ /* 0x000fe20000010000 */
[----:B------:R-:W-:Y:S01]  /*a770*/  FFMA.FTZ R169, R140, UR47, R169 ;  /* 0x0000002f8ca97c23 */ /* 0x000fe200080100a9 */
[-C--:B------:R-:W-:Y:S01]  /*a780*/  FMUL.FTZ R173, R123, R154.reuse ;  /* 0x0000009a7bad7220 */ /* 0x080fe20000410000 */
[C---:B------:R-:W-:Y:S01]  /*a790*/  FFMA.FTZ R140, R220.reuse, R154, R171 ;  /* 0x0000009adc8c7223 */ /* 0x040fe200000100ab */
[----:B------:R-:W-:Y:S01]  /*a7a0*/  FADD.FTZ R135, R135, R148 ;  /* 0x0000009487877221 */ /* 0x000fe20000010000 */
[----:B------:R1:W-:Y:S01]  /*a7b0*/  STS [R153+0x216c], R160 ;  /* 0x00216ca099007388 */ /* 0x0003e20000000800 */
[----:B------:R-:W-:Y:S01]  /*a7c0*/  FFMA.FTZ R148, R220, R184, -R173 ;  /* 0x000000b8dc947223 */ /* 0x000fe200000108ad */
[----:B------:R-:W-:Y:S01]  /*a7d0*/  FFMA.FTZ R122, R99, -R122, R217 ;  /* 0x8000007a637a7223 */ /* 0x000fe200000100d9 */
[C---:B------:R-:W-:Y:S01]  /*a7e0*/  FMUL.FTZ R173, R176.reuse, R135 ;  /* 0x00000087b0ad7220 */ /* 0x040fe20000410000 */
[----:B0-----:R-:W-:Y:S01]  /*a7f0*/  FMUL.FTZ R158, R83, R154 ;  /* 0x0000009a539e7220 */ /* 0x001fe20000410000 */
[----:B------:R-:W-:Y:S01]  /*a800*/  FMUL.FTZ R154, R176, R192 ;  /* 0x000000c0b09a7220 */ /* 0x000fe20000410000 */
[----:B------:R-:W-:Y:S01]  /*a810*/  FMUL.FTZ R175, R185, R56 ;  /* 0x00000038b9af7220 */ /* 0x000fe20000410000 */
[----:B------:R-:W-:Y:S01]  /*a820*/  FFMA.FTZ R146, R222, R183, -R146 ;  /* 0x000000b7de927223 */ /* 0x000fe20000010892 */
[----:B------:R-:W-:Y:S01]  /*a830*/  FFMA.FTZ R115, R101, -R115, R215 ;  /* 0x8000007365737223 */ /* 0x000fe200000100d7 */
[C---:B------:R-:W-:Y:S01]  /*a840*/  FFMA.FTZ R171, R177.reuse, R135, R154 ;  /* 0x00000087b1ab7223 */ /* 0x040fe2000001009a */
[----:B-1----:R-:W-:Y:S01]  /*a850*/  FMUL.FTZ R160, R82, R183 ;  /* 0x000000b752a07220 */ /* 0x002fe20000410000 */
[----:B------:R-:W-:Y:S01]  /*a860*/  FFMA.FTZ R154, R177, R192, -R173 ;  /* 0x000000c0b19a7223 */ /* 0x000fe200000108ad */
[----:B------:R-:W-:Y:S01]  /*a870*/  FMUL.FTZ R173, R155, R56 ;  /* 0x000000389bad7220 */ /* 0x000fe20000410000 */
[----:B------:R-:W-:Y:S01]  /*a880*/  FADD.FTZ R171, R136, R171 ;  /* 0x000000ab88ab7221 */ /* 0x000fe20000010000 */
[----:B------:R-:W-:Y:S01]  /*a890*/  FMUL.FTZ R177, R122, R175 ;  /* 0x000000af7ab17220 */ /* 0x000fe20000410000 */
[----:B------:R0:W-:Y:S01]  /*a8a0*/  STS [R153+0x215c], R160 ;  /* 0x00215ca099007388 */ /* 0x0001e20000000800 */
[----:B------:R-:W-:Y:S01]  /*a8b0*/  FADD.FTZ R193, R193, R154 ;  /* 0x0000009ac1c17221 */ /* 0x000fe20000010000 */
[----:B------:R-:W-:Y:S01]  /*a8c0*/  FMUL.FTZ R136, R178, R171 ;  /* 0x000000abb2887220 */ /* 0x000fe20000410000 */
[-C--:B------:R-:W-:Y:S01]  /*a8d0*/  FMUL.FTZ R181, R122, R173.reuse ;  /* 0x000000ad7ab57220 */ /* 0x080fe20000410000 */
[----:B------:R-:W-:Y:S01]  /*a8e0*/  FFMA.FTZ R154, R218, R173, R177 ;  /* 0x000000adda9a7223 */ /* 0x000fe200000100b1 */
[----:B------:R-:W-:Y:S01]  /*a8f0*/  FMUL.FTZ R178, R178, R193 ;  /* 0x000000c1b2b27220 */ /* 0x000fe20000410000 */
[----:B------:R1:W-:Y:S01]  /*a900*/  STS [R153+0x2150], R158 ;  /* 0x0021509e99007388 */ /* 0x0003e20000000800 */
[----:B------:R-:W-:Y:S01]  /*a910*/  FMUL.FTZ R164, R84, R175 ;  /* 0x000000af54a47220 */ /* 0x000fe20000410000 */
[----:B------:R-:W-:Y:S01]  /*a920*/  FMUL.FTZ R177, R193, R76 ;  /* 0x0000004cc1b17220 */ /* 0x000fe20000410000 */
[----:B------:R-:W-:Y:S01]  /*a930*/  FFMA.FTZ R178, R179, R171, R178 ;  /* 0x000000abb3b27223 */ /* 0x000fe200000100b2 */
[----:B0-----:R-:W-:Y:S01]  /*a940*/  FMUL.FTZ R160, R83, R184 ;  /* 0x000000b853a07220 */ /* 0x001fe20000410000 */
[----:B------:R-:W-:Y:S01]  /*a950*/  FMUL.FTZ R170, R186, R57 ;  /* 0x00000039baaa7220 */ /* 0x000fe20000410000 */
[----:B------:R-:W-:Y:S01]  /*a960*/  FMUL.FTZ R183, R201, R177 ;  /* 0x000000b1c9b77220 */ /* 0x000fe20000410000 */
[----:B------:R-:W-:Y:S01]  /*a970*/  FADD.FTZ R137, R137, R178 ;  /* 0x000000b289897221 */ /* 0x000fe20000010000 */
[----:B------:R-:W-:Y:S01]  /*a980*/  STS [R153+0x214c], R164 ;  /* 0x00214ca499007388 */ /* 0x000fe20000000800 */
[----:B------:R-:W-:Y:S01]  /*a990*/  FMUL.FTZ R176, R85, R170 ;  /* 0x000000aa55b07220 */ /* 0x000fe20000410000 */
[----:B-1----:R-:W-:Y:S01]  /*a9a0*/  FFMA.FTZ R158, R218, R175, -R181 ;  /* 0x000000afda9e7223 */ /* 0x002fe200000108b5 */
[----:B------:R-:W-:Y:S01]  /*a9b0*/  FMUL.FTZ R175, R137, R77 ;  /* 0x0000004d89af7220 */ /* 0x000fe20000410000 */
[----:B------:R0:W-:Y:S01]  /*a9c0*/  STS [R153+0x2154], R160 ;  /* 0x002154a099007388 */ /* 0x0001e20000000800 */
[----:B------:R-:W-:Y:S01]  /*a9d0*/  FMUL.FTZ R182, R81, R182 ;  /* 0x000000b651b67220 */ /* 0x000fe20000410000 */
[----:B------:R-:W-:Y:S01]  /*a9e0*/  FMUL.FTZ R180, R79, R180 ;  /* 0x000000b44fb47220 */ /* 0x000fe20000410000 */
[-C--:B------:R-:W-:Y:S01]  /*a9f0*/  FFMA.FTZ R61, R125, R244.reuse, -R61 ;  /* 0x000000f47d3d7223 */ /* 0x080fe2000001083d */
[----:B------:R1:W-:Y:S01]  /*aa00*/  STS [R153+0x2144], R176 ;  /* 0x002144b099007388 */ /* 0x0003e20000000800 */
[----:B------:R-:W-:Y:S01]  /*aa10*/  FFMA.FTZ R165, R198, UR47, R165 ;  /* 0x0000002fc6a57c23 */ /* 0x000fe200080100a5 */
[----:B------:R-:W-:Y:S01]  /*aa20*/  FMUL.FTZ R244, R78, R244 ;  /* 0x000000f44ef47220 */ /* 0x000fe20000410000 */
[----:B------:R-:W-:Y:S01]  /*aa30*/  FMUL.FTZ R242, R79, R242 ;  /* 0x000000f24ff27220 */ /* 0x000fe20000410000 */
[----:B------:R-:W-:Y:S01]  /*aa40*/  STS [R153+0x2164], R182 ;  /* 0x002164b699007388 */ /* 0x000fe20000000800 */
[----:B------:R-:W-:Y:S01]  /*aa50*/  FFMA.FTZ R196, R4, -R227, R196 ;  /* 0x800000e304c47223 */ /* 0x000fe200000100c4 */
[----:B0-----:R-:W-:Y:S01]  /*aa60*/  FMUL.FTZ R160, R84, R173 ;  /* 0x000000ad54a07220 */ /* 0x001fe20000410000 */
[----:B------:R-:W-:Y:S01]  /*aa70*/  FFMA.FTZ R173, R179, R193, -R136 ;  /* 0x000000c1b3ad7223 */ /* 0x000fe20000010888 */
[----:B------:R-:W-:Y:S01]  /*aa80*/  FMUL.FTZ R179, R171, R76 ;  /* 0x0000004cabb37220 */ /* 0x000fe20000410000 */
[----:B------:R-:W-:Y:S01]  /*aa90*/  FMUL.FTZ R136, R66, R175 ;  /* 0x000000af42887220 */ /* 0x000fe20000410000 */
[----:B-1----:R-:W-:Y:S01]  /*aaa0*/  FMUL.FTZ R176, R188, R59 ;  /* 0x0000003bbcb07220 */ /* 0x002fe20000410000 */
[----:B------:R-:W-:Y:S01]  /*aab0*/  FADD.FTZ R194, R194, R173 ;  /* 0x000000adc2c27221 */ /* 0x000fe20000010000 */
[----:B------:R0:W-:Y:S01]  /*aac0*/  STS [R153+0x2148], R160 ;  /* 0x002148a099007388 */ /* 0x0001e20000000800 */
[----:B------:R-:W-:-:S02]  /*aad0*/  FMUL.FTZ R162, R201, R179 ;  /* 0x000000b3c9a27220 */ /* 0x000fc40000410000 */
[----:B------:R-:W-:Y:S01]  /*aae0*/  FMUL.FTZ R173, R194, R77 ;  /* 0x0000004dc2ad7220 */ /* 0x000fe20000410000 */
[----:B------:R-:W-:Y:S03]  /*aaf0*/  STS [R153+0x2170], R180 ;  /* 0x002170b499007388 */ /* 0x000fe60000000800 */
[-C--:B------:R-:W-:Y:S01]  /*ab00*/  FMUL.FTZ R181, R66, R173.reuse ;  /* 0x000000ad42b57220 */ /* 0x080fe20000410000 */
[----:B------:R-:W-:Y:S01]  /*ab10*/  FFMA.FTZ R136, R200, R173, -R136 ;  /* 0x000000adc8887223 */ /* 0x000fe20000010888 */
[----:B------:R-:W-:Y:S01]  /*ab20*/  STS [R153+0x2178], R246 ;  /* 0x002178f699007388 */ /* 0x000fe20000000800 */
[----:B0-----:R-:W-:Y:S01]  /*ab30*/  FFMA.FTZ R160, R202, R179, R183 ;  /* 0x000000b3caa07223 */ /* 0x001fe200000100b7 */
[----:B------:R-:W-:Y:S01]  /*ab40*/  FFMA.FTZ R181, R200, R175, R181 ;  /* 0x000000afc8b57223 */ /* 0x000fe200000100b5 */
[----:B------:R-:W-:Y:S01]  /*ab50*/  FFMA.FTZ R183, R202, R177, -R162 ;  /* 0x000000b1cab77223 */ /* 0x000fe200000108a2 */
[----:B------:R-:W-:Y:S01]  /*ab60*/  FADD.FTZ R136, RZ, R136 ;  /* 0x00000088ff887221 */ /* 0x000fe20000010000 */
[----:B------:R-:W-:Y:S01]  /*ab70*/  FMUL.FTZ R162, R129, R57 ;  /* 0x0000003981a27220 */ /* 0x000fe20000410000 */
[----:B------:R-:W-:Y:S01]  /*ab80*/  FADD.FTZ R181, RZ, R181 ;  /* 0x000000b5ffb57221 */ /* 0x000fe20000010000 */
[----:B------:R-:W-:Y:S01]  /*ab90*/  STS [R153+0x217c], R244 ;  /* 0x00217cf499007388 */ /* 0x000fe20000000800 */
[----:B------:R-:W-:Y:S01]  /*aba0*/  FADD.FTZ R136, R136, R183 ;  /* 0x000000b788887221 */ /* 0x000fe20000010000 */
[----:B------:R-:W-:Y:S01]  /*abb0*/  FMUL.FTZ R183, R115, R162 ;  /* 0x000000a273b77220 */ /* 0x000fe20000410000 */
[----:B------:R-:W-:Y:S01]  /*abc0*/  FADD.FTZ R168, R181, R160 ;  /* 0x000000a0b5a87221 */ /* 0x000fe20000010000 */
[----:B------:R-:W-:Y:S01]  /*abd0*/  FMUL.FTZ R181, R115, R170 ;  /* 0x000000aa73b57220 */ /* 0x000fe20000410000 */
[-C--:B------:R-:W-:Y:S01]  /*abe0*/  FMUL.FTZ R160, R192, R75.reuse ;  /* 0x0000004bc0a07220 */ /* 0x080fe20000410000 */
[----:B------:R-:W-:Y:S01]  /*abf0*/  FMUL.FTZ R174, R85, R162 ;  /* 0x000000a255ae7220 */ /* 0x000fe20000410000 */
[C---:B------:R-:W-:Y:S01]  /*ac00*/  FFMA.FTZ R164, R216.reuse, R170, -R183 ;  /* 0x000000aad8a47223 */ /* 0x040fe200000108b7 */
[----:B------:R-:W-:Y:S01]  /*ac10*/  FFMA.FTZ R166, R216, R162, R181 ;  /* 0x000000a2d8a67223 */ /* 0x000fe200000100b5 */
[----:B------:R-:W-:Y:S01]  /*ac20*/  FMUL.FTZ R162, R135, R75 ;  /* 0x0000004b87a27220 */ /* 0x000fe20000410000 */
[----:B------:R-:W-:Y:S01]  /*ac30*/  FMUL.FTZ R195, R67, R160 ;  /* 0x000000a043c37220 */ /* 0x000fe20000410000 */
[-C--:B------:R-:W-:Y:S01]  /*ac40*/  FMUL.FTZ R181, R191, R74.reuse ;  /* 0x0000004abfb57220 */ /* 0x080fe20000410000 */
[----:B------:R-:W-:Y:S01]  /*ac50*/  FMUL.FTZ R183, R149, R74 ;  /* 0x0000004a95b77220 */ /* 0x000fe20000410000 */
[-C--:B------:R-:W-:Y:S01]  /*ac60*/  FMUL.FTZ R199, R67, R162.reuse ;  /* 0x000000a243c77220 */ /* 0x080fe20000410000 */
[----:B------:R-:W-:Y:S01]  /*ac70*/  FFMA.FTZ R195, R204, R162, R195 ;  /* 0x000000a2ccc37223 */ /* 0x000fe200000100c3 */
[----:B------:R-:W-:Y:S01]  /*ac80*/  FMUL.FTZ R203, R68, R181 ;  /* 0x000000b544cb7220 */ /* 0x000fe20000410000 */
[----:B------:R0:W-:Y:S01]  /*ac90*/  STS [R153+0x2140], R174 ;  /* 0x002140ae99007388 */ /* 0x0001e20000000800 */
[----:B------:R-:W-:Y:S01]  /*aca0*/  FFMA.FTZ R199, R204, R160, -R199 ;  /* 0x000000a0ccc77223 */ /* 0x000fe200000108c7 */
[----:B------:R-:W-:Y:S01]  /*acb0*/  FADD.FTZ R168, R168, R195 ;  /* 0x000000c3a8a87221 */ /* 0x000fe20000010000 */
[----:B------:R-:W-:Y:S01]  /*acc0*/  FFMA.FTZ R203, R206, R183, R203 ;  /* 0x000000b7cecb7223 */ /* 0x000fe200000100cb */
[-C--:B------:R-:W-:Y:S01]  /*acd0*/  FMUL.FTZ R195, R189, R72.reuse ;  /* 0x00000048bdc37220 */ /* 0x080fe20000410000 */
[----:B------:R-:W-:Y:S01]  /*ace0*/  FADD.FTZ R170, R136, R199 ;  /* 0x000000c788aa7221 */ /* 0x000fe20000010000 */
[-C--:B------:R-:W-:Y:S01]  /*acf0*/  FMUL.FTZ R136, R133, R73.reuse ;  /* 0x0000004985887220 */ /* 0x080fe20000410000 */
[----:B------:R-:W-:Y:S01]  /*ad00*/  FADD.FTZ R172, R168, R203 ;  /* 0x000000cba8ac7221 */ /* 0x000fe20000010000 */
[----:B------:R-:W-:Y:S01]  /*ad10*/  FMUL.FTZ R168, R190, R73 ;  /* 0x00000049bea87220 */ /* 0x000fe20000410000 */
[----:B------:R-:W-:Y:S01]  /*ad20*/  FMUL.FTZ R203, R68, R183 ;  /* 0x000000b744cb7220 */ /* 0x000fe20000410000 */
[----:B------:R-:W-:Y:S01]  /*ad30*/  FMUL.FTZ R199, R121, R72 ;  /* 0x0000004879c77220 */ /* 0x000fe20000410000 */
[C---:B------:R-:W-:Y:S01]  /*ad40*/  FMUL.FTZ R207, R69.reuse, R136 ;  /* 0x0000008845cf7220 */ /* 0x040fe20000410000 */
[-C--:B------:R-:W-:Y:S01]  /*ad50*/  FMUL.FTZ R205, R69, R168.reuse ;  /* 0x000000a845cd7220 */ /* 0x080fe20000410000 */
[----:B------:R-:W-:Y:S01]  /*ad60*/  FFMA.FTZ R203, R206, R181, -R203 ;  /* 0x000000b5cecb7223 */ /* 0x000fe200000108cb */
[----:B------:R-:W-:Y:S01]  /*ad70*/  FMUL.FTZ R209, R70, R195 ;  /* 0x000000c346d17220 */ /* 0x000fe20000410000 */
[C---:B------:R-:W-:Y:S01]  /*ad80*/  FFMA.FTZ R207, R208.reuse, R168, -R207 ;  /* 0x000000a8d0cf7223 */ /* 0x040fe200000108cf */
[----:B------:R-:W-:Y:S01]  /*ad90*/  FFMA.FTZ R205, R208, R136, R205 ;  /* 0x00000088d0cd7223 */ /* 0x000fe200000100cd */
[----:B------:R-:W-:Y:S01]  /*ada0*/  FADD.FTZ R170, R170, R203 ;  /* 0x000000cbaaaa7221 */ /* 0x000fe20000010000 */
[-C--:B------:R-:W-:Y:S01]  /*adb0*/  FMUL.FTZ R203, R70, R199.reuse ;  /* 0x000000c746cb7220 */ /* 0x080fe20000410000 */
[----:B------:R-:W-:Y:S01]  /*adc0*/  FFMA.FTZ R209, R210, R199, R209 ;  /* 0x000000c7d2d17223 */ /* 0x000fe200000100d1 */
[----:B------:R-:W-:Y:S01]  /*add0*/  FADD.FTZ R172, R172, R205 ;  /* 0x000000cdacac7221 */ /* 0x000fe20000010000 */
        /* <DEDUP_REMOVED lines=51> */
[----:B------:R-:W-:Y:S01]  /*b110*/  ISETP.GE.AND P2, PT, R136, 0x1, PT ;  /* 0x000000018800780c */ /* 0x000fe20003f46270 */
[----:B------:R-:W-:Y:S01]  /*b120*/  FADD.FTZ R173, R63, R150 ;  /* 0x000000963fad7221 */ /* 0x000fe20000010000 */
[----:B------:R-:W-:Y:S01]  /*b130*/  LEA.HI R124, R124, R197, RZ, 0x1b ;  /* 0x000000c57c7c7211 */ /* 0x000fe200078fd8ff */
[----:B------:R-:W-:Y:S01]  /*b140*/  STS [R153+0x2130], R180 ;  /* 0x002130b499007388 */ /* 0x000fe20000000800 */
[----:B------:R-:W-:Y:S01]  /*b150*/  FADD.FTZ R203, R203, R144 ;  /* 0x00000090cbcb7221 */ /* 0x000fe20000010000 */
[----:B------:R-:W-:Y:S01]  /*b160*/  FADD.FTZ R60, R173, R60 ;  /* 0x0000003cad3c7221 */ /* 0x000fe20000010000 */
[----:B------:R-:W-:Y:S01]  /*b170*/  LEA R213, R124, UR22, 0x2 ;  /* 0x000000167cd57c11 */ /* 0x000fe2000f8e10ff */
[----:B------:R-:W-:Y:S01]  /*b180*/  STS [R153+0x2134], R182 ;  /* 0x002134b699007388 */ /* 0x000fe20000000800 */
[----:B------:R-:W-:Y:S01]  /*b190*/  FMUL.FTZ R124, R185, UR29 ;  /* 0x0000001db97c7c20 */ /* 0x000fe20008410000 */
[----:B------:R-:W-:Y:S01]  /*b1a0*/  FADD.FTZ R142, R203, R142 ;  /* 0x0000008ecb8e7221 */ /* 0x000fe20000010000 */
[----:B------:R-:W-:Y:S01]  /*b1b0*/  FMUL.FTZ R150, R193, UR29 ;  /* 0x0000001dc1967c20 */ /* 0x000fe20008410000 */
[----:B------:R-:W-:Y:S01]  /*b1c0*/  STS [R153+0x2128], R176 ;  /* 0x002128b099007388 */ /* 0x000fe20000000800 */
[----:B------:R-:W-:Y:S01]  /*b1d0*/  FFMA.FTZ R209, R155, UR47, R124 ;  /* 0x0000002f9bd17c23 */ /* 0x000fe2000801007c */
[----:B------:R-:W-:Y:S01]  /*b1e0*/  FMUL.FTZ R124, R186, UR29 ;  /* 0x0000001dba7c7c20 */ /* 0x000fe20008410000 */
[----:B------:R-:W-:Y:S01]  /*b1f0*/  FADD.FTZ R146, R142, R157 ;  /* 0x0000009d8e927221 */ /* 0x000fe20000010000 */
[----:B------:R-:W-:Y:S01]  /*b200*/  STS [R153+0x212c], R178 ;  /* 0x00212cb299007388 */ /* 0x000fe20000000800 */
[----:B------:R-:W-:Y:S01]  /*b210*/  FMUL.FTZ R173, R137, UR29 ;  /* 0x0000001d89ad7c20 */ /* 0x000fe20008410000 */
[----:B------:R-:W-:Y:S01]  /*b220*/  FFMA.FTZ R207, R129, UR47, R124 ;  /* 0x0000002f81cf7c23 */ /* 0x000fe2000801007c */
[----:B------:R-:W-:Y:S01]  /*b230*/  FMUL.FTZ R124, R188, UR29 ;  /* 0x0000001dbc7c7c20 */ /* 0x000fe20008410000 */
[----:B------:R-:W-:Y:S01]  /*b240*/  STS [R153+0x2120], R174 ;  /* 0x002120ae99007388 */ /* 0x000fe20000000800 */
[----:B------:R-:W-:Y:S01]  /*b250*/  FFMA.FTZ R63, R3, -R229, R196 ;  /* 0x800000e5033f7223 */ /* 0x000fe200000100c4 */
[----:B------:R-:W-:Y:S01]  /*b260*/  IADD3 R154, PT, PT, R197, 0xc0, RZ ;  /* 0x000000c0c59a7810 */ /* 0x000fe20007ffe0ff */
[----:B------:R-:W-:Y:S01]  /*b270*/  FFMA.FTZ R199, R131, UR47, R124 ;  /* 0x0000002f83c77c23 */ /* 0x000fe2000801007c */
[----:B------:R-:W-:Y:S01]  /*b280*/  STS [R153+0x2124], R172 ;  /* 0x002124ac99007388 */ /* 0x000fe20000000800 */
[----:B------:R-:W-:Y:S01]  /*b290*/  FMUL.FTZ R124, R190, UR29 ;  /* 0x0000001dbe7c7c20 */ /* 0x000fe20008410000 */
[----:B------:R-:W-:Y:S01]  /*b2a0*/  ISETP.GE.AND P3, PT, R136, 0x41, PT ;  /* 0x000000418800780c */ /* 0x000fe20003f66270 */
[----:B------:R-:W-:Y:S01]  /*b2b0*/  FFMA.FTZ R173, R194, UR47, -R173 ;  /* 0x0000002fc2ad7c23 */ /* 0x000fe200080108ad */
[----:B------:R-:W-:Y:S01]  /*b2c0*/  STS [R153+0x2118], R168 ;  /* 0x002118a899007388 */ /* 0x000fe20000000800 */
[----:B------:R-:W-:Y:S01]  /*b2d0*/  FFMA.FTZ R179, R133, UR47, R124 ;  /* 0x0000002f85b37c23 */ /* 0x000fe2000801007c */
[----:B------:R-:W-:-:S02]  /*b2e0*/  FMUL.FTZ R124, R192, UR29 ;  /* 0x0000001dc07c7c20 */ /* 0x000fc40008410000 */
[----:B------:R-:W-:Y:S02]  /*b2f0*/  STS [R153+0x211c], R170 ;  /* 0x00211caa99007388 */ /* 0x000fe40000000800 */
[----:B------:R-:W-:Y:S01]  /*b300*/  FFMA.FTZ R175, R135, UR47, R124 ;  /* 0x0000002f87af7c23 */ /* 0x000fe2000801007c */
[----:B------:R-:W-:Y:S01]  /*b310*/  FMUL.FTZ R124, R171, UR29 ;  /* 0x0000001dab7c7c20 */ /* 0x000fe20008410000 */
[----:B------:R-:W-:Y:S03]  /*b320*/  STS [R153+0x2110], R162 ;  /* 0x002110a299007388 */ /* 0x000fe60000000800 */
[----:B------:R-:W-:Y:S01]  /*b330*/  FFMA.FTZ R124, R193, UR47, -R124 ;  /* 0x0000002fc17c7c23 */ /* 0x000fe2000801087c */
[----:B------:R-:W-:Y:S04]  /*b340*/  STS [R153+0x2114], R160 ;  /* 0x002114a099007388 */ /* 0x000fe80000000800 */
[----:B------:R0:W-:Y:S04]  /*b350*/  STS [R153+0x2108], R62 ;  /* 0x0021083e99007388 */ /* 0x0001e80000000800 */
[----:B------:R1:W-:Y:S04]  /*b360*/  STS [R153+0x210c], R148 ;  /* 0x00210c9499007388 */ /* 0x0003e80000000800 */
[----:B------:R3:W-:Y:S01]  /*b370*/  STS [R153+0x2100], R130 ;  /* 0x0021008299007388 */ /* 0x0007e20000000800 */
[----:B0-----:R-:W-:Y:S01]  /*b380*/  FFMA.FTZ R62, R3, R230, R152 ;  /* 0x000000e6033e7223 */ /* 0x001fe20000010098 */
[----:B------:R-:W-:-:S02]  /*b390*/  IADD3 R152, PT, PT, R197, 0x80, RZ ;  /* 0x00000080c5987810 */ /* 0x000fc40007ffe0ff */
[----:B------:R0:W-:Y:S01]  /*b3a0*/  STS [R153+0x2104], R140 ;  /* 0x0021048c99007388 */ /* 0x0001e20000000800 */
[----:B-1----:R-:W-:Y:S01]  /*b3b0*/  FMUL.FTZ R148, R149, UR29 ;  /* 0x0000001d95947c20 */ /* 0x002fe20008410000 */
[----:B------:R-:W-:Y:S01]  /*b3c0*/  BAR.SYNC.DEFER_BLOCKING 0x0 ;  /* 0x0000000000007b1d */ /* 0x000fe20000010000 */
[----:B---3--:R-:W-:Y:S02]  /*b3d0*/  FMUL.FTZ R130, R155, UR29 ;  /* 0x0000001d9b827c20 */ /* 0x008fe40008410000 */
[----:B------:R-:W-:Y:S01]  /*b3e0*/  FFMA.FTZ R181, R191, UR47, -R148 ;  /* 0x0000002fbfb57c23 */ /* 0x000fe20008010894 */
        /* <DEDUP_REMOVED lines=8> */
[----:B------:R-:W-:Y:S01]  /*b470*/  FFMA.FTZ R203, R151, UR47, R130 ;  /* 0x0000002f97cb7c23 */ /* 0x000fe20008010082 */
[----:B------:R-:W-:Y:S01]  /*b480*/  FMUL.FTZ R140, R121, UR29 ;  /* 0x0000001d798c7c20 */ /* 0x000fe20008410000 */
[----:B------:R-:W-:Y:S01]  /*b490*/  FFMA.FTZ R142, R188, UR47, -R153 ;  /* 0x0000002fbc8e7c23 */ /* 0x000fe20008010899 */
[----:B------:R-:W-:Y:S01]  /*b4a0*/  FMUL.FTZ R130, R189, UR29 ;  /* 0x0000001dbd827c20 */ /* 0x000fe20008410000 */
[----:B------:R-:W-:Y:S01]  /*b4b0*/  FMUL.FTZ R153, R133, UR29 ;  /* 0x0000001d85997c20 */ /* 0x000fe20008410000 */
[----:B------:R-:W-:Y:S01]  /*b4c0*/  FFMA.FTZ R195, R189, UR47, -R140 ;  /* 0x0000002fbdc37c23 */ /* 0x000fe2000801088c */
[----:B------:R-:W-:Y:S01]  /*b4d0*/  FFMA.FTZ R157, R137, UR47, R148 ;  /* 0x0000002f899d7c23 */ /* 0x000fe20008010094 */
[----:B------:R-:W-:Y:S01]  /*b4e0*/  FFMA.FTZ R183, R121, UR47, R130 ;  /* 0x0000002f79b77c23 */ /* 0x000fe20008010082 */
[----:B------:R-:W-:Y:S01]  /*b4f0*/  FFMA.FTZ R140, R190, UR47, -R153 ;  /* 0x0000002fbe8c7c23 */ /* 0x000fe20008010899 */
[----:B------:R-:W-:Y:S01]  /*b500*/  FMUL.FTZ R130, R191, UR29 ;  /* 0x0000001dbf827c20 */ /* 0x000fe20008410000 */
[----:B------:R-:W-:Y:S01]  /*b510*/  FMUL.FTZ R153, R135, UR29 ;  /* 0x0000001d87997c20 */ /* 0x000fe20008410000 */
[----:B------:R-:W0:Y:S02]  /*b520*/  LDS R213, [R213+0x2200] ;  /* 0x00220000d5d57984 */ /* 0x000e240000000800 */
        /* <DEDUP_REMOVED lines=8> */
.L_x_8085:
[----:B------:R-:W-:Y:S05]  /*b5b0*/  BSYNC.RECONVERGENT B0 ;  /* 0x0000000000007941 */ /* 0x000fea0003800200 */
.L_x_8084:
[----:B------:R-:W-:Y:S04]  /*b5c0*/  BSSY.RECONVERGENT B0, `(.L_x_8086) ;  /* 0x0000003000007945 */ /* 0x000fe80003800200 */
[----:B------:R-:W-:Y:S05]  /*b5d0*/  @!P3 BRA `(.L_x_8087) ;  /* 0x000000000004b947 */ /* 0x000fea0003800000 */
[----:B0-----:R3:W-:Y:S02]  /*b5e0*/  REDG.E.ADD.F32.FTZ.RN.STRONG.GPU desc[UR26][R64.64+0x100], R213 ;  /* 0x000100d5400079a6 */ /* 0x0017e4000c12f31a */
.L_x_8087:
[----:B------:R-:W-:Y:S05]  /*b5f0*/  BSYNC.RECONVERGENT B0 ;  /* 0x0000000000007941 */ /* 0x000fea0003800200 */
.L_x_8086:
[-C--:B------:R-:W-:Y:S01]  /*b600*/  LEA.HI R152, R152, R197.reuse, RZ, 0x1b ;  /* 0x000000c598987211 */ /* 0x080fe200078fd8ff */
[----:B------:R-:W-:Y:S01]  /*b610*/  BSSY.RECONVERGENT B0, `(.L_x_8088) ;  /* 0x000000f000007945 */ /* 0x000fe20003800200 */
[----:B------:R-:W-:Y:S02]  /*b620*/  ISETP.GE.AND P6, PT, R136, 0x81, PT ;  /* 0x000000818800780c */ /* 0x000fe40003fc6270 */
[----:B------:R-:W-:Y:S02]  /*b630*/  LEA R152, R152, UR22, 0x2 ;  /* 0x0000001698987c11 */ /* 0x000fe4000f8e10ff */
[C---:B------:R-:W-:Y:S02]  /*b640*/  IADD3 R148, PT, PT, R197.reuse, 0x100, RZ ;  /* 0x00000100c5947810 */ /* 0x040fe40007ffe0ff */
[----:B------:R-:W-:Y:S01]  /*b650*/  LEA.HI R154, R154, R197, RZ, 0x1b ;  /* 0x000000c59a9a7211 */ /* 0x000fe200078fd8ff */
[----:B0--3--:R0:W3:Y:S01]  /*b660*/  LDS R213, [R152+0x2300] ;  /* 0x0023000098d57984 */ /* 0x0090e20000000800 */
        /* <DEDUP_REMOVED lines=8> */
[----:B---3--:R0:W-:Y:S02]  /*b6f0*/  REDG.E.ADD.F32.FTZ.RN.STRONG.GPU desc[UR26][R64.64+0x200], R213 ;  /* 0x000200d5400079a6 */ /* 0x0081e4000c12f31a */
.L_x_8089:
[----:B------:R-:W-:Y:S05]  /*b700*/  BSYNC.RECONVERGENT B0 ;  /* 0x0000000000007941 */ /* 0x000fea0003800200 */
.L_x_8088:
[----:B0--3--:R0:W3:Y:S01]  /*b710*/  LDS R213, [R154+0x2400] ;  /* 0x002400009ad57984 */ /* 0x0090e20000000800 */
[----:B------:R-:W-:Y:S01]  /*b720*/  BSSY.RECONVERGENT B0, `(.L_x_8090) ;  /* 0x0000006000007945 */ /* 0x000fe20003800200 */
[----:B------:R-:W-:Y:S02]  /*b730*/  IADD3 R152, PT, PT, R197, 0x180, RZ ;  /* 0x00000180c5987810 */ /* 0x000fe40007ffe0ff */
[----:B------:R-:W-:Y:S02]  /*b740*/  LEA.HI R150, R150, R197, RZ, 0x1b ;  /* 0x000000c596967211 */ /* 0x000fe400078fd8ff */
[----:B------:R-:W-:Y:S01]  /*b750*/  LEA R148, R148, UR22, 0x2 ;  /* 0x0000001694947c11 */ /* 0x000fe2000f8e10ff */
[----:B------:R-:W-:Y:S06]  /*b760*/  @!P2 BRA `(.L_x_8091) ;  /* 0x000000000004a947 */ /* 0x000fec0003800000 */
[----:B---3--:R4:W-:Y:S02]  /*b770*/  REDG.E.ADD.F32.FTZ.RN.STRONG.GPU desc[UR26][R64.64+0x300], R213 ;  /* 0x000300d5400079a6 */ /* 0x0089e4000c12f31a */
.L_x_8091:
[----:B------:R-:W-:Y:S05]  /*b780*/  BSYNC.RECONVERGENT B0 ;  /* 0x0000000000007941 */ /* 0x000fea0003800200 */
.L_x_8090:
[----:B---34-:R3:W4:Y:S01]  /*b790*/  LDS R213, [R148+0x2500] ;  /* 0x0025000094d57984 */ /* 0x0187220000000800 */
[----:B------:R-:W-:Y:S01]  /*b7a0*/  BSSY.RECONVERGENT B0, `(.L_x_8092) ;  /* 0x0000005000007945 */ /* 0x000fe20003800200 */
[----:B------:R-:W-:Y:S02]  /*b7b0*/  LEA.HI R152, R152, R197, RZ, 0x1b ;  /* 0x000000c598987211 */ /* 0x000fe400078fd8ff */
[----:B------:R-:W-:Y:S01]  /*b7c0*/  LEA R150, R150, UR22, 0x2 ;  /* 0x0000001696967c11 */ /* 0x000fe2000f8e10ff */
[----:B------:R-:W-:Y:S06]  /*b7d0*/  @!P3 BRA `(.L_x_8093) ;  /* 0x000000000004b947 */ /* 0x000fec0003800000 */
[----:B----4-:R4:W-:Y:S02]  /*b7e0*/  REDG.E.ADD.F32.FTZ.RN.STRONG.GPU desc[UR26][R64.64+0x400], R213 ;  /* 0x000400d5400079a6 */ /* 0x0109e4000c12f31a */
.L_x_8093:
[----:B------:R-:W-:Y:S05]  /*b7f0*/  BSYNC.RECONVERGENT B0 ;  /* 0x0000000000007941 */ /* 0x000fea0003800200 */
.L_x_8092:
[----:B----4-:R4:W0:Y:S01]  /*b800*/  LDS R213, [R150+0x2600] ;  /* 0x0026000096d57984 */ /* 0x0108220000000800 */
[----:B------:R-:W-:Y:S01]  /*b810*/  BSSY.RECONVERGENT B0, `(.L_x_8094) ;  /* 0x0000004000007945 */ /* 0x000fe20003800200 */
[----:B------:R-:W-:-:S03]  /*b820*/  LEA R152, R152, UR22, 0x2 ;  /* 0x0000001698987c11 */ /* 0x000fc6000f8e10ff */
[----:B------:R-:W-:Y:S05]  /*b830*/  @!P4 BRA `(.L_x_8095) ;  /* 0x000000000004c947 */ /* 0x000fea0003800000 */
[----:B0-----:R0:W-:Y:S02]  /*b840*/  REDG.E.ADD.F32.FTZ.RN.STRONG.GPU desc[UR26][R64.64+0x500], R213 ;  /* 0x000500d5400079a6 */ /* 0x0011e4000c12f31a */
.L_x_8095:
[----:B------:R-:W-:Y:S05]  /*b850*/  BSYNC.RECONVERGENT B0 ;  /* 0x0000000000007941 */ /* 0x000fea0003800200 */
.L_x_8094:
[----:B0-----:R0:W0:Y:S01]  /*b860*/  LDS R213, [R152+0x2700] ;  /* 0x0027000098d57984 */ /* 0x0010220000000800 */
[----:B------:R-:W-:Y:S01]  /*b870*/  BSSY.RECONVERGENT B0, `(.L_x_8096) ;  /* 0x0000004000007945 */ /* 0x000fe20003800200 */
[----:B---3--:R-:W-:-:S03]  /*b880*/  IADD3 R148, PT, PT, R197, 0x1c0, RZ ;  /* 0x000001c0c5947810 */ /* 0x008fc60007ffe0ff */
[----:B------:R-:W-:Y:S05]  /*b890*/  @!P5 BRA `(.L_x_8097) ;  /* 0x000000000004d947 */ /* 0x000fea0003800000 */
[----:B0-----:R3:W-:Y:S02]  /*b8a0*/  REDG.E.ADD.F32.FTZ.RN.STRONG.GPU desc[UR26][R64.64+0x600], R213 ;  /* 0x000600d5400079a6 */ /* 0x0017e4000c12f31a */
.L_x_8097:
[----:B------:R-:W-:Y:S05]  /*b8b0*/  BSYNC.RECONVERGENT B0 ;  /* 0x0000000000007941 */ /* 0x000fea0003800200 */
.L_x_8096:
[-C--:B------:R-:W-:Y:S01]  /*b8c0*/  LEA.HI R148, R148, R197.reuse, RZ, 0x1b ;  /* 0x000000c594947211 */ /* 0x080fe200078fd8ff */
[----:B------:R-:W-:Y:S01]  /*b8d0*/  BSSY.RECONVERGENT B0, `(.L_x_8098) ;  /* 0x0000010000007945 */ /* 0x000fe20003800200 */
[----:B------:R-:W-:Y:S02]  /*b8e0*/  ISETP.GE.AND P6, PT, R136, 0x1c1, PT ;  /* 0x000001c18800780c */ /* 0x000fe40003fc6270 */
[----:B------:R-:W-:Y:S02]  /*b8f0*/  LEA R148, R148, UR22, 0x2 ;  /* 0x0000001694947c11 */ /* 0x000fe4000f8e10ff */
[C---:B----4-:R-:W-:Y:S02]  /*b900*/  IADD3 R150, PT, PT, R197.reuse, 0x200, RZ ;  /* 0x00000200c5967810 */ /* 0x050fe40007ffe0ff */
[----:B0-----:R-:W-:Y:S01]  /*b910*/  IADD3 R152, PT, PT, R197, 0x240, RZ ;  /* 0x00000240c5987810 */ /* 0x001fe20007ffe0ff */
[----:B---3--:R0:W3:Y:S01]  /*b920*/  LDS R213, [R148+0x2800] ;  /* 0x0028000094d57984 */ /* 0x0080e20000000800 */
[----:B------:R-:W-:-:S02]  /*b930*/  LEA.HI R150, R150, R197, RZ, 0x1b ;  /* 0x000000c596967211 */ /* 0x000fc400078fd8ff */
[----:B------:R-:W-:Y:S02]  /*b940*/  IADD3 R154, PT, PT, R197, 0x280, RZ ;  /* 0x00000280c59a7810 */ /* 0x000fe40007ffe0ff */
[----:B------:R-:W-:Y:S02]  /*b950*/  LEA R150, R150, UR22, 0x2 ;  /* 0x0000001696967c11 */ /* 0x000fe4000f8e10ff */
[----:B------:R-:W-:Y:S02]  /*b960*/  LEA.HI R152, R152, R197, RZ, 0x1b ;  /* 0x000000c598987211 */ /* 0x000fe400078fd8ff */
[C---:B------:R-:W-:Y:S02]  /*b970*/  ISETP.GE.AND P2, PT, R136.reuse, 0x201, PT ;  /* 0x000002018800780c */ /* 0x040fe40003f46270 */
[C---:B------:R-:W-:Y:S02]  /*b980*/  ISETP.GE.AND P3, PT, R136.reuse, 0x241, PT ;  /* 0x000002418800780c */ /* 0x040fe40003f66270 */
[----:B------:R-:W-:-:S02]  /*b990*/  ISETP.GE.AND P4, PT, R136, 0x281, PT ;  /* 0x000002818800780c */ /* 0x000fc40003f86270 */
[----:B------:R-:W-:Y:S01]  /*b9a0*/  ISETP.GE.AND P5, PT, R136, 0x2c1, PT ;  /* 0x000002c18800780c */ /* 0x000fe20003fa6270 */
[----:B0-----:R-:W-:-:S12]  /*b9b0*/  @!P6 BRA `(.L_x_8099) ;  /* 0x000000000004e947 */ /* 0x001fd80003800000 */
[----:B---3--:R0:W-:Y:S02]  /*b9c0*/  REDG.E.ADD.F32.FTZ.RN.STRONG.GPU desc[UR26][R64.64+0x700], R213 ;  /* 0x000700d5400079a6 */ /* 0x0081e4000c12f31a */
.L_x_8099:
[----:B------:R-:W-:Y:S05]  /*b9d0*/  BSYNC.RECONVERGENT B0 ;  /* 0x0000000000007941 */ /* 0x000fea0003800200 */
.L_x_8098:
[----:B0--3--:R0:W3:Y:S01]  /*b9e0*/  LDS R213, [R150+0x2900] ;  /* 0x0029000096d57984 */ /* 0x0090e20000000800 */
[----:B------:R-:W-:Y:S01]  /*b9f0*/  BSSY.RECONVERGENT B0, `(.L_x_8100) ;  /* 0x0000006000007945 */ /* 0x000fe20003800200 */
[----:B------:R-:W-:Y:S02]  /*ba00*/  IADD3 R148, PT, PT, R197, 0x2c0, RZ ;  /* 0x000002c0c5947810 */ /* 0x000fe40007ffe0ff */
[----:B------:R-:W-:Y:S02]  /*ba10*/  LEA.HI R154, R154, R197, RZ, 0x1b ;  /* 0x000000c59a9a7211 */ /* 0x000fe400078fd8ff */
[----:B------:R-:W-:Y:S01]  /*ba20*/  LEA R152, R152, UR22, 0x2 ;  /* 0x0000001698987c11 */ /* 0x000fe2000f8e10ff */
[----:B------:R-:W-:Y:S06]  /*ba30*/  @!P2 BRA `(.L_x_8101) ;  /* 0x000000000004a947 */ /* 0x000fec0003800000 */
[----:B---3--:R4:W-:Y:S02]  /*ba40*/  REDG.E.ADD.F32.FTZ.RN.STRONG.GPU desc[UR26][R64.64+0x800], R213 ;  /* 0x000800d5400079a6 */ /* 0x0089e4000c12f31a */
.L_x_8101:
[----:B------:R-:W-:Y:S05]  /*ba50*/  BSYNC.RECONVERGENT B0 ;  /* 0x0000000000007941 */ /* 0x000fea0003800200 */
.L_x_8100:
[----:B---34-:R3:W4:Y:S01]  /*ba60*/  LDS R213, [R152+0x2a00] ;  /* 0x002a000098d57984 */ /* 0x0187220000000800 */
[----:B------:R-:W-:Y:S01]  /*ba70*/  BSSY.RECONVERGENT B0, `(.L_x_8102) ;  /* 0x0000005000007945 */ /* 0x000fe20003800200 */
[----:B------:R-:W-:Y:S02]  /*ba80*/  LEA.HI R148, R148, R197, RZ, 0x1b ;  /* 0x000000c594947211 */ /* 0x000fe400078fd8ff */
[----:B------:R-:W-:Y:S01]  /*ba90*/  LEA R154, R154, UR22, 0x2 ;  /* 0x000000169a9a7c11 */ /* 0x000fe2000f8e10ff */
[----:B------:R-:W-:Y:S06]  /*baa0*/  @!P3 BRA `(.L_x_8103) ;  /* 0x000000000004b947 */ /* 0x000fec0003800000 */
[----:B----4-:R4:W-:Y:S02]  /*bab0*/  REDG.E.ADD.F32.FTZ.RN.STRONG.GPU desc[UR26][R64.64+0x900], R213 ;  /* 0x000900d5400079a6 */ /* 0x0109e4000c12f31a */
.L_x_8103:
[----:B------:R-:W-:Y:S05]  /*bac0*/  BSYNC.RECONVERGENT B0 ;  /* 0x0000000000007941 */ /* 0x000fea0003800200 */
.L_x_8102:
[----:B----4-:R4:W0:Y:S01]  /*bad0*/  LDS R213, [R154+0x2b00] ;  /* 0x002b00009ad57984 */ /* 0x0108220000000800 */
[----:B------:R-:W-:Y:S01]  /*bae0*/  BSSY.RECONVERGENT B0, `(.L_x_8104) ;  /* 0x0000004000007945 */ /* 0x000fe20003800200 */
[----:B---3--:R-:W-:-:S03]  /*baf0*/  LEA R152, R148, UR22, 0x2 ;  /* 0x0000001694987c11 */ /* 0x008fc6000f8e10ff */
[----:B------:R-:W-:Y:S05]  /*bb00*/  @!P4 BRA `(.L_x_8105) ;  /* 0x000000000004c947 */ /* 0x000fea0003800000 */
[----:B0-----:R3:W-:Y:S02]  /*bb10*/  REDG.E.ADD.F32.FTZ.RN.STRONG.GPU desc[UR26][R64.64+0xa00], R213 ;  /* 0x000a00d5400079a6 */ /* 0x0017e4000c12f31a */
.L_x_8105:
[----:B------:R-:W-:Y:S05]  /*bb20*/  BSYNC.RECONVERGENT B0 ;  /* 0x0000000000007941 */ /* 0x000fea0003800200 */
.L_x_8104:
[----:B0--3--:R0:W3:Y:S01]  /*bb30*/  LDS R213, [R152+0x2c00] ;  /* 0x002c000098d57984 */ /* 0x0090e20000000800 */
[----:B------:R-:W-:Y:S01]  /*bb40*/  BSSY.RECONVERGENT B0, `(.L_x_8106) ;  /* 0x0000005000007945 */ /* 0x000fe20003800200 */
[C---:B------:R-:W-:Y:S02]  /*bb50*/  IADD3 R148, PT, PT, R197.reuse, 0x300, RZ ;  /* 0x00000300c5947810 */ /* 0x040fe40007ffe0ff */
[----:B------:R-:W-:Y:S01]  /*bb60*/  IADD3 R150, PT, PT, R197, 0x340, RZ ;  /* 0x00000340c5967810 */ /* 0x000fe20007ffe0ff */
[----:B------:R-:W-:Y:S06]  /*bb70*/  @!P5 BRA `(.L_x_8107) ;  /* 0x000000000004d947 */ /* 0x000fec0003800000 */
[----:B---3--:R3:W-:Y:S02]  /*bb80*/  REDG.E.ADD.F32.FTZ.RN.STRONG.GPU desc[UR26][R64.64+0xb00], R213 ;  /* 0x000b00d5400079a6 */ /* 0x0087e4000c12f31a */
.L_x_8107:
[----:B------:R-:W-:Y:S05]  /*bb90*/  BSYNC.RECONVERGENT B0 ;  /* 0x0000000000007941 */ /* 0x000fea0003800200 */
.L_x_8106:
[-C--:B------:R-:W-:Y:S01]  /*bba0*/  LEA.HI R148, R148, R197.reuse, RZ, 0x1b ;  /* 0x000000c594947211 */ /* 0x080fe200078fd8ff */
[----:B------:R-:W-:Y:S01]  /*bbb0*/  BSSY.RECONVERGENT B0, `(.L_x_8108) ;  /* 0x000000f000007945 */ /* 0x000fe20003800200 */
[----:B------:R-:W-:Y:S02]  /*bbc0*/  ISETP.GE.AND P6, PT, R136, 0x301, PT ;  /* 0x000003018800780c */ /* 0x000fe40003fc6270 */
[----:B------:R-:W-:Y:S02]  /*bbd0*/  LEA R148, R148, UR22, 0x2 ;  /* 0x0000001694947c11 */ /* 0x000fe4000f8e10ff */
[C---:B0-----:R-:W-:Y:S02]  /*bbe0*/  IADD3 R152, PT, PT, R197.reuse, 0x380, RZ ;  /* 0x00000380c5987810 */ /* 0x041fe40007ffe0ff */
[----:B------:R-:W-:Y:S01]  /*bbf0*/  LEA.HI R150, R150, R197, RZ, 0x1b ;  /* 0x000000c596967211 */ /* 0x000fe200078fd8ff */
[----:B---3--:R0:W3:Y:S01]  /*bc00*/  LDS R213, [R148+0x2d00] ;  /* 0x002d000094d57984 */ /* 0x0080e20000000800 */
[----:B----4-:R-:W-:-:S02]  /*bc10*/  IADD3 R154, PT, PT, R197, 0x3c0, RZ ;  /* 0x000003c0c59a7810 */ /* 0x010fc40007ffe0ff */
        /* <DEDUP_REMOVED lines=8> */
.L_x_8109:
[----:B------:R-:W-:Y:S05]  /*bca0*/  BSYNC.RECONVERGENT B0 ;  /* 0x0000000000007941 */ /* 0x000fea0003800200 */
.L_x_8108:
[----:B0--3--:R0:W3:Y:S01]  /*bcb0*/  LDS R213, [R150+0x2e00] ;  /* 0x002e000096d57984 */ /* 0x0090e20000000800 */
[----:B------:R-:W-:Y:S01]  /*bcc0*/  BSSY.RECONVERGENT B0, `(.L_x_8110) ;  /* 0x0000006000007945 */ /* 0x000fe20003800200 */
[----:B------:R-:W-:Y:S02]  /*bcd0*/  LOP3.LUT R148, R197, 0x400, RZ, 0xfc, !PT ;  /* 0x00000400c5947812 */ /* 0x000fe400078efcff */
[----:B------:R-:W-:Y:S02]  /*bce0*/  LEA.HI R154, R154, R197, RZ, 0x1b ;  /* 0x000000c59a9a7211 */ /* 0x000fe400078fd8ff */
[----:B------:R-:W-:Y:S01]  /*bcf0*/  LEA R152, R152, UR22, 0x2 ;  /* 0x0000001698987c11 */ /* 0x000fe2000f8e10ff */
[----:B------:R-:W-:Y:S06]  /*bd00*/  @!P2 BRA `(.L_x_8111) ;  /* 0x000000000004a947 */ /* 0x000fec0003800000 */
[----:B---3--:R4:W-:Y:S02]  /*bd10*/  REDG.E.ADD.F32.FTZ.RN.STRONG.GPU desc[UR26][R64.64+0xd00], R213 ;  /* 0x000d00d5400079a6 */ /* 0x0089e4000c12f31a */
.L_x_8111:
[----:B------:R-:W-:Y:S05]  /*bd20*/  BSYNC.RECONVERGENT B0 ;  /* 0x0000000000007941 */ /* 0x000fea0003800200 */
.L_x_8110:
[----:B---34-:R3:W4:Y:S01]  /*bd30*/  LDS R213, [R152+0x2f00] ;  /* 0x002f000098d57984 */ /* 0x0187220000000800 */
[----:B------:R-:W-:Y:S01]  /*bd40*/  BSSY.RECONVERGENT B0, `(.L_x_8112) ;  /* 0x0000005000007945 */ /* 0x000fe20003800200 */
[----:B------:R-:W-:Y:S02]  /*bd50*/  LEA.HI R148, R148, R197, RZ, 0x1b ;  /* 0x000000c594947211 */ /* 0x000fe400078fd8ff */
[----:B------:R-:W-:Y:S01]  /*bd60*/  LEA R154, R154, UR22, 0x2 ;  /* 0x000000169a9a7c11 */ /* 0x000fe2000f8e10ff */
[----:B------:R-:W-:Y:S06]  /*bd70*/  @!P3 BRA `(.L_x_8113) ;  /* 0x000000000004b947 */ /* 0x000fec0003800000 */
[----:B----4-:R4:W-:Y:S02]  /*bd80*/  REDG.E.ADD.F32.FTZ.RN.STRONG.GPU desc[UR26][R64.64+0xe00], R213 ;  /* 0x000e00d5400079a6 */ /* 0x0109e4000c12f31a */
.L_x_8113:
[----:B------:R-:W-:Y:S05]  /*bd90*/  BSYNC.RECONVERGENT B0 ;  /* 0x0000000000007941 */ /* 0x000fea0003800200 */
.L_x_8112:
[----:B----4-:R4:W0:Y:S01]  /*bda0*/  LDS R213, [R154+0x3000] ;  /* 0x003000009ad57984 */ /* 0x0108220000000800 */
[----:B------:R-:W-:Y:S01]  /*bdb0*/  BSSY.RECONVERGENT B0, `(.L_x_8114) ;  /* 0x0000004000007945 */ /* 0x000fe20003800200 */
[----:B---3--:R-:W-:-:S03]  /*bdc0*/  LEA R152, R148, UR22, 0x2 ;  /* 0x0000001694987c11 */ /* 0x008fc6000f8e10ff */
[----:B------:R-:W-:Y:S05]  /*bdd0*/  @!P4 BRA `(.L_x_8115) ;  /* 0x000000000004c947 */ /* 0x000fea0003800000 */
[----:B0-----:R3:W-:Y:S02]  /*bde0*/  REDG.E.ADD.F32.FTZ.RN.STRONG.GPU desc[UR26][R64.64+0xf00], R213 ;  /* 0x000f00d5400079a6 */ /* 0x0017e4000c12f31a */
.L_x_8115:
[----:B------:R-:W-:Y:S05]  /*bdf0*/  BSYNC.RECONVERGENT B0 ;  /* 0x0000000000007941 */ /* 0x000fea0003800200 */
.L_x_8114:
[----:B0--3--:R0:W3:Y:S01]  /*be00*/  LDS R213, [R152+0x3100] ;  /* 0x0031000098d57984 */ /* 0x0090e20000000800 */
[----:B------:R-:W-:Y:S01]  /*be10*/  BSSY.RECONVERGENT B0, `(.L_x_8116) ;  /* 0x0000005000007945 */ /* 0x000fe20003800200 */
[C---:B------:R-:W-:Y:S02]  /*be20*/  IADD3 R148, PT, PT, R197.reuse, 0x440, RZ ;  /* 0x00000440c5947810 */ /* 0x040fe40007ffe0ff */
[----:B------:R-:W-:Y:S01]  /*be30*/  IADD3 R150, PT, PT, R197, 0x480, RZ ;  /* 0x00000480c5967810 */ /* 0x000fe20007ffe0ff */
[----:B------:R-:W-:Y:S06]  /*be40*/  @!P5 BRA `(.L_x_8117) ;  /* 0x000000000004d947 */ /* 0x000fec0003800000 */
[----:B---3--:R3:W-:Y:S02]  /*be50*/  REDG.E.ADD.F32.FTZ.RN.STRONG.GPU desc[UR26][R64.64+0x1000], R213 ;  /* 0x001000d5400079a6 */ /* 0x0087e4000c12f31a */
.L_x_8117:
[----:B------:R-:W-:Y:S05]  /*be60*/  BSYNC.RECONVERGENT B0 ;  /* 0x0000000000007941 */ /* 0x000fea0003800200 */
.L_x_8116:
        /* <DEDUP_REMOVED lines=16> */
.L_x_8119:
[----:B------:R-:W-:Y:S05]  /*bf70*/  BSYNC.RECONVERGENT B0 ;  /* 0x0000000000007941 */ /* 0x000fea0003800200 */
.L_x_8118:
[----:B0--3--:R0:W3:Y:S01]  /*bf80*/  LDS R213, [R150+0x3300] ;  /* 0x0033000096d57984 */ /* 0x0090e20000000800 */
[----:B------:R-:W-:Y:S01]  /*bf90*/  BSSY.RECONVERGENT B0, `(.L_x_8120) ;  /* 0x0000006000007945 */ /* 0x000fe20003800200 */
[----:B------:R-:W-:Y:S02]  /*bfa0*/  IADD3 R148, PT, PT, R197, 0x540, RZ ;  /* 0x00000540c5947810 */ /* 0x000fe40007ffe0ff */
[----:B------:R-:W-:Y:S02]  /*bfb0*/  LEA.HI R154, R154, R197, RZ, 0x1b ;  /* 0x000000c59a9a7211 */ /* 0x000fe400078fd8ff */
[----:B------:R-:W-:Y:S01]  /*bfc0*/  LEA R152, R152, UR22, 0x2 ;  /* 0x0000001698987c11 */ /* 0x000fe2000f8e10ff */
[----:B------:R-:W-:Y:S06]  /*bfd0*/  @!P2 BRA `(.L_x_8121) ;  /* 0x000000000004a947 */ /* 0x000fec0003800000 */
[----:B---3--:R4:W-:Y:S02]  /*bfe0*/  REDG.E.ADD.F32.FTZ.RN.STRONG.GPU desc[UR26][R64.64+0x1200], R213 ;  /* 0x001200d5400079a6 */ /* 0x0089e4000c12f31a */
.L_x_8121:
[----:B------:R-:W-:Y:S05]  /*bff0*/  BSYNC.RECONVERGENT B0 ;  /* 0x0000000000007941 */ /* 0x000fea0003800200 */
.L_x_8120:
[----:B---34-:R3:W4:Y:S01]  /*c000*/  LDS R213, [R152+0x3400] ;  /* 0x0034000098d57984 */ /* 0x0187220000000800 */
[----:B------:R-:W-:Y:S01]  /*c010*/  BSSY.RECONVERGENT B0, `(.L_x_8122) ;  /* 0x0000005000007945 */ /* 0x000fe20003800200 */
[----:B------:R-:W-:Y:S02]  /*c020*/  LEA.HI R148, R148, R197, RZ, 0x1b ;  /* 0x000000c594947211 */ /* 0x000fe400078fd8ff */
[----:B------:R-:W-:Y:S01]  /*c030*/  LEA R154, R154, UR22, 0x2 ;  /* 0x000000169a9a7c11 */ /* 0x000fe2000f8e10ff */
[----:B------:R-:W-:Y:S06]  /*c040*/  @!P3 BRA `(.L_x_8123) ;  /* 0x000000000004b947 */ /* 0x000fec0003800000 */
[----:B----4-:R4:W-:Y:S02]  /*c050*/  REDG.E.ADD.F32.FTZ.RN.STRONG.GPU desc[UR26][R64.64+0x1300], R213 ;  /* 0x001300d5400079a6 */ /* 0x0109e4000c12f31a */
.L_x_8123:
[----:B------:R-:W-:Y:S05]  /*c060*/  BSYNC.RECONVERGENT B0 ;  /* 0x0000000000007941 */ /* 0x000fea0003800200 */
.L_x_8122:
[----:B----4-:R4:W0:Y:S01]  /*c070*/  LDS R213, [R154+0x3500] ;  /* 0x003500009ad57984 */ /* 0x0108220000000800 */
[----:B------:R-:W-:Y:S01]  /*c080*/  BSSY.RECONVERGENT B0, `(.L_x_8124) ;  /* 0x0000004000007945 */ /* 0x000fe20003800200 */
[----:B---3--:R-:W-:-:S03]  /*c090*/  LEA R152, R148, UR22, 0x2 ;  /* 0x0000001694987c11 */ /* 0x008fc6000f8e10ff */
[----:B------:R-:W-:Y:S05]  /*c0a0*/  @!P4 BRA `(.L_x_8125) ;  /* 0x000000000004c947 */ /* 0x000fea0003800000 */
[----:B0-----:R3:W-:Y:S02]  /*c0b0*/  REDG.E.ADD.F32.FTZ.RN.STRONG.GPU desc[UR26][R64.64+0x1400], R213 ;  /* 0x001400d5400079a6 */ /* 0x0017e4000c12f31a */
.L_x_8125:
[----:B------:R-:W-:Y:S05]  /*c0c0*/  BSYNC.RECONVERGENT B0 ;  /* 0x0000000000007941 */ /* 0x000fea0003800200 */
.L_x_8124:
[----:B0--3--:R0:W3:Y:S01]  /*c0d0*/  LDS R213, [R152+0x3600] ;  /* 0x0036000098d57984 */ /* 0x0090e20000000800 */
[----:B------:R-:W-:Y:S01]  /*c0e0*/  BSSY.RECONVERGENT B0, `(.L_x_8126) ;  /* 0x0000005000007945 */ /* 0x000fe20003800200 */
[C---:B------:R-:W-:Y:S02]  /*c0f0*/  IADD3 R148, PT, PT, R197.reuse, 0x580, RZ ;  /* 0x00000580c5947810 */ /* 0x040fe40007ffe0ff */
[----:B------:R-:W-:Y:S01]  /*c100*/  IADD3 R150, PT, PT, R197, 0x5c0, RZ ;  /* 0x000005c0c5967810 */ /* 0x000fe20007ffe0ff */
[----:B------:R-:W-:Y:S06]  /*c110*/  @!P5 BRA `(.L_x_8127) ;  /* 0x000000000004d947 */ /* 0x000fec0003800000 */
[----:B---3--:R3:W-:Y:S02]  /*c120*/  REDG.E.ADD.F32.FTZ.RN.STRONG.GPU desc[UR26][R64.64+0x1500], R213 ;  /* 0x001500d5400079a6 */ /* 0x0087e4000c12f31a */
.L_x_8127:
[----:B------:R-:W-:Y:S05]  /*c130*/  BSYNC.RECONVERGENT B0 ;  /* 0x0000000000007941 */ /* 0x000fea0003800200 */
.L_x_8126:
        /* <DEDUP_REMOVED lines=16> */
.L_x_8129:
[----:B------:R-:W-:Y:S05]  /*c240*/  BSYNC.RECONVERGENT B0 ;  /* 0x0000000000007941 */ /* 0x000fea0003800200 */
.L_x_8128:
[----:B0--3--:R0:W3:Y:S01]  /*c250*/  LDS R213, [R150+0x3800] ;  /* 0x0038000096d57984 */ /* 0x0090e20000000800 */
[----:B------:R-:W-:Y:S01]  /*c260*/  BSSY.RECONVERGENT B0, `(.L_x_8130) ;  /* 0x0000006000007945 */ /* 0x000fe20003800200 */
[----:B------:R-:W-:Y:S02]  /*c270*/  IADD3 R148, PT, PT, R197, 0x680, RZ ;  /* 0x00000680c5947810 */ /* 0x000fe40007ffe0ff */
[----:B------:R-:W-:Y:S02]  /*c280*/  LEA.HI R154, R154, R197, RZ, 0x1b ;  /* 0x000000c59a9a7211 */ /* 0x000fe400078fd8ff */
[----:B------:R-:W-:Y:S01]  /*c290*/  LEA R152, R152, UR22, 0x2 ;  /* 0x0000001698987c11 */ /* 0x000fe2000f8e10ff */
[----:B------:R-:W-:Y:S06]  /*c2a0*/  @!P2 BRA `(.L_x_8131) ;  /* 0x000000000004a947 */ /* 0x000fec0003800000 */
[----:B---3--:R4:W-:Y:S02]  /*c2b0*/  REDG.E.ADD.F32.FTZ.RN.STRONG.GPU desc[UR26][R64.64+0x1700], R213 ;  /* 0x001700d5400079a6 */ /* 0x0089e4000c12f31a */
.L_x_8131:
[----:B------:R-:W-:Y:S05]  /*c2c0*/  BSYNC.RECONVERGENT B0 ;  /* 0x0000000000007941 */ /* 0x000fea0003800200 */
.L_x_8130:
[----:B---34-:R3:W4:Y:S01]  /*c2d0*/  LDS R213, [R152+0x3900] ;  /* 0x0039000098d57984 */ /* 0x0187220000000800 */
[----:B------:R-:W-:Y:S01]  /*c2e0*/  BSSY.RECONVERGENT B0, `(.L_x_8132) ;  /* 0x0000005000007945 */ /* 0x000fe20003800200 */
[----:B------:R-:W-:Y:S02]  /*c2f0*/  LEA.HI R148, R148, R197, RZ, 0x1b ;  /* 0x000000c594947211 */ /* 0x000fe400078fd8ff */
[----:B------:R-:W-:Y:S01]  /*c300*/  LEA R154, R154, UR22, 0x2 ;  /* 0x000000169a9a7c11 */ /* 0x000fe2000f8e10ff */
[----:B------:R-:W-:Y:S06]  /*c310*/  @!P3 BRA `(.L_x_8133) ;  /* 0x000000000004b947 */ /* 0x000fec0003800000 */
[----:B----4-:R4:W-:Y:S02]  /*c320*/  REDG.E.ADD.F32.FTZ.RN.STRONG.GPU desc[UR26][R64.64+0x1800], R213 ;  /* 0x001800d5400079a6 */ /* 0x0109e4000c12f31a */
.L_x_8133:
[----:B------:R-:W-:Y:S05]  /*c330*/  BSYNC.RECONVERGENT B0 ;  /* 0x0000000000007941 */ /* 0x000fea0003800200 */
.L_x_8132:
[----:B----4-:R4:W0:Y:S01]  /*c340*/  LDS R213, [R154+0x3a00] ;  /* 0x003a00009ad57984 */ /* 0x0108220000000800 */
[----:B------:R-:W-:Y:S01]  /*c350*/  BSSY.RECONVERGENT B0, `(.L_x_8134) ;  /* 0x0000004000007945 */ /* 0x000fe20003800200 */
[----:B---3--:R-:W-:-:S03]  /*c360*/  LEA R152, R148, UR22, 0x2 ;  /* 0x0000001694987c11 */ /* 0x008fc6000f8e10ff */
[----:B------:R-:W-:Y:S05]  /*c370*/  @!P4 BRA `(.L_x_8135) ;  /* 0x000000000004c947 */ /* 0x000fea0003800000 */
[----:B0-----:R3:W-:Y:S02]  /*c380*/  REDG.E.ADD.F32.FTZ.RN.STRONG.GPU desc[UR26][R64.64+0x1900], R213 ;  /* 0x001900d5400079a6 */ /* 0x0017e4000c12f31a */
.L_x_8135:
[----:B------:R-:W-:Y:S05]  /*c390*/  BSYNC.RECONVERGENT B0 ;  /* 0x0000000000007941 */ /* 0x000fea0003800200 */
.L_x_8134:
[----:B0--3--:R0:W3:Y:S01]  /*c3a0*/  LDS R213, [R152+0x3b00] ;  /* 0x003b000098d57984 */ /* 0x0090e20000000800 */
[----:B------:R-:W-:Y:S01]  /*c3b0*/  BSSY.RECONVERGENT B0, `(.L_x_8136) ;  /* 0x0000005000007945 */ /* 0x000fe20003800200 */
[C---:B------:R-:W-:Y:S02]  /*c3c0*/  IADD3 R148, PT, PT, R197.reuse, 0x6c0, RZ ;  /* 0x000006c0c5947810 */ /* 0x040fe40007ffe0ff */
[----:B------:R-:W-:Y:S01]  /*c3d0*/  IADD3 R150, PT, PT, R197, 0x700, RZ ;  /* 0x00000700c5967810 */ /* 0x000fe20007ffe0ff */
[----:B------:R-:W-:Y:S06]  /*c3e0*/  @!P5 BRA `(.L_x_8137) ;  /* 0x000000000004d947 */ /* 0x000fec0003800000 */
[----:B---3--:R3:W-:Y:S02]  /*c3f0*/  REDG.E.ADD.F32.FTZ.RN.STRONG.GPU desc[UR26][R64.64+0x1a00], R213 ;  /* 0x001a00d5400079a6 */ /* 0x0087e4000c12f31a */
.L_x_8137:
[----:B------:R-:W-:Y:S05]  /*c400*/  BSYNC.RECONVERGENT B0 ;  /* 0x0000000000007941 */ /* 0x000fea0003800200 */
.L_x_8136:
        /* <DEDUP_REMOVED lines=16> */
.L_x_8139:
[----:B------:R-:W-:Y:S05]  /*c510*/  BSYNC.RECONVERGENT B0 ;  /* 0x0000000000007941 */ /* 0x000fea0003800200 */
.L_x_8138:
[----:B0--3--:R0:W3:Y:S01]  /*c520*/  LDS R213, [R150+0x3d00] ;  /* 0x003d000096d57984 */ /* 0x0090e20000000800 */
[----:B------:R-:W-:Y:S01]  /*c530*/  BSSY.RECONVERGENT B0, `(.L_x_8140) ;  /* 0x0000006000007945 */ /* 0x000fe20003800200 */
[----:B------:R-:W-:Y:S02]  /*c540*/  IADD3 R136, PT, PT, R197, 0x7c0, RZ ;  /* 0x000007c0c5887810 */ /* 0x000fe40007ffe0ff */
[----:B------:R-:W-:Y:S02]  /*c550*/  LEA.HI R154, R154, R197, RZ, 0x1b ;  /* 0x000000c59a9a7211 */ /* 0x000fe400078fd8ff */
[----:B------:R-:W-:Y:S01]  /*c560*/  LEA R152, R152, UR22, 0x2 ;  /* 0x0000001698987c11 */ /* 0x000fe2000f8e10ff */
[----:B------:R-:W-:Y:S06]  /*c570*/  @!P2 BRA `(.L_x_8141) ;  /* 0x000000000004a947 */ /* 0x000fec0003800000 */
[----:B---3--:R4:W-:Y:S02]  /*c580*/  REDG.E.ADD.F32.FTZ.RN.STRONG.GPU desc[UR26][R64.64+0x1c00], R213 ;  /* 0x001c00d5400079a6 */ /* 0x0089e4000c12f31a */
.L_x_8141:
[----:B------:R-:W-:Y:S05]  /*c590*/  BSYNC.RECONVERGENT B0 ;  /* 0x0000000000007941 */ /* 0x000fea0003800200 */
.L_x_8140:
[----:B---34-:R3:W4:Y:S01]  /*c5a0*/  LDS R213, [R152+0x3e00] ;  /* 0x003e000098d57984 */ /* 0x0187220000000800 */
[----:B------:R-:W-:Y:S01]  /*c5b0*/  BSSY.RECONVERGENT B0, `(.L_x_8142) ;  /* 0x0000005000007945 */ /* 0x000fe20003800200 */
[----:B------:R-:W-:Y:S02]  /*c5c0*/  LEA.HI R136, R136, R197, RZ, 0x1b ;  /* 0x000000c588887211 */ /* 0x000fe400078fd8ff */
[----:B------:R-:W-:Y:S01]  /*c5d0*/  LEA R154, R154, UR22, 0x2 ;  /* 0x000000169a9a7c11 */ /* 0x000fe2000f8e10ff */
[----:B------:R-:W-:Y:S06]  /*c5e0*/  @!P3 BRA `(.L_x_8143) ;  /* 0x000000000004b947 */ /* 0x000fec0003800000 */
[----:B----4-:R4:W-:Y:S02]  /*c5f0*/  REDG.E.ADD.F32.FTZ.RN.STRONG.GPU desc[UR26][R64.64+0x1d00], R213 ;  /* 0x001d00d5400079a6 */ /* 0x0109e4000c12f31a */
.L_x_8143:
[----:B------:R-:W-:Y:S05]  /*c600*/  BSYNC.RECONVERGENT B0 ;  /* 0x0000000000007941 */ /* 0x000fea0003800200 */
.L_x_8142:
[----:B----4-:R4:W0:Y:S01]  /*c610*/  LDS R213, [R154+0x3f00] ;  /* 0x003f00009ad57984 */ /* 0x0108220000000800 */
[----:B------:R-:W-:Y:S01]  /*c620*/  BSSY.RECONVERGENT B0, `(.L_x_8144) ;  /* 0x0000004000007945 */ /* 0x000fe20003800200 */
[----:B------:R-:W-:-:S03]  /*c630*/  LEA R136, R136, UR22, 0x2 ;  /* 0x0000001688887c11 */ /* 0x000fc6000f8e10ff */
[----:B------:R-:W-:Y:S05]  /*c640*/  @!P4 BRA `(.L_x_8145) ;  /* 0x000000000004c947 */ /* 0x000fea0003800000 */
[----:B0-----:R0:W-:Y:S02]  /*c650*/  REDG.E.ADD.F32.FTZ.RN.STRONG.GPU desc[UR26][R64.64+0x1e00], R213 ;  /* 0x001e00d5400079a6 */ /* 0x0011e4000c12f31a */
.L_x_8145:
[----:B------:R-:W-:Y:S05]  /*c660*/  BSYNC.RECONVERGENT B0 ;  /* 0x0000000000007941 */ /* 0x000fea0003800200 */
.L_x_8144:
[----:B0-----:R0:W0:Y:S01]  /*c670*/  LDS R213, [R136+0x4000] ;  /* 0x0040000088d57984 */ /* 0x0010220000000800 */
[----:B------:R-:W-:Y:S01]  /*c680*/  BSSY.RECONVERGENT B0, `(.L_x_8146) ;  /* 0x0000004000007945 */ /* 0x000fe20003800200 */
[----:B------:R-:W-:-:S03]  /*c690*/  FADD.FTZ R61, R146, R61 ;  /* 0x0000003d923d7221 */ /* 0x000fc60000010000 */
[----:B------:R-:W-:Y:S05]  /*c6a0*/  @!P5 BRA `(.L_x_8147) ;  /* 0x000000000004d947 */ /* 0x000fea0003800000 */
[----:B0-----:R0:W-:Y:S02]  /*c6b0*/  REDG.E.ADD.F32.FTZ.RN.STRONG.GPU desc[UR26][R64.64+0x1f00], R213 ;  /* 0x001f00d5400079a6 */ /* 0x0011e4000c12f31a */
.L_x_8147:
[----:B------:R-:W-:Y:S05]  /*c6c0*/  BSYNC.RECONVERGENT B0 ;  /* 0x0000000000007941 */ /* 0x000fea0003800200 */
.L_x_8146:
[----:B0-----:R-:W0:Y:S01]  /*c6d0*/  SHFL.DOWN PT, R213, R60, 0x1, 0x1f ;  /* 0x08201f003cd57f89 */ /* 0x001e2200000e0000 */
[----:B------:R-:W-:Y:S01]  /*c6e0*/  ISETP.GT.AND P2, PT, R96, 0x1e, PT ;  /* 0x0000001e6000780c */ /* 0x000fe20003f44270 */
[----:B------:R-:W-:Y:S01]  /*c6f0*/  FFMA.FTZ R125, R125, R138, R156 ;  /* 0x0000008a7d7d7223 */ /* 0x000fe2000001009c */
[----:B------:R-:W-:Y:S01]  /*c700*/  FFMA.FTZ R159, R226, R159, R161 ;  /* 0x0000009fe29f7223 */ /* 0x000fe200000100a1 */
[----:B------:R-:W5:Y:S01]  /*c710*/  SHFL.DOWN PT, R136, R61, 0x1, 0x1f ;  /* 0x08201f003d887f89 */ /* 0x000f6200000e0000 */
[----:B------:R-:W-:Y:S01]  /*c720*/  FFMA.FTZ R228, R228, R127, R141 ;  /* 0x0000007fe4e47223 */ /* 0x000fe2000001008d */
[----:B------:R-:W-:Y:S01]  /*c730*/  FFMA.FTZ R125, R78, R139, R125 ;  /* 0x0000008b4e7d7223 */ /* 0x000fe2000001007d */
[----:B-1----:R-:W-:Y:S01]  /*c740*/  FFMA.FTZ R64, R80, R143, R159 ;  /* 0x0000008f50407223 */ /* 0x002fe2000001009f */
[----:B------:R-:W1:Y:S01]  /*c750*/  SHFL.DOWN PT, R215, R62, 0x1, 0x1f ;  /* 0x08201f003ed77f89 */ /* 0x000e6200000e0000 */
[----:B------:R-:W-:Y:S01]  /*c760*/  FFMA.FTZ R19, R126, R41, R19 ;  /* 0x000000297e137223 */ /* 0x000fe20000010013 */
[----:B------:R-:W-:Y:S01]  /*c770*/  FADD.FTZ R54, R125, R54 ;  /* 0x000000367d367221 */ /* 0x000fe20000010000 */
[----:B------:R-:W-:Y:S01]  /*c780*/  FFMA.FTZ R65, R79, R126, R228 ;  /* 0x0000007e4f417223 */ /* 0x000fe200000100e4 */
[----:B------:R-:W2:Y:S01]  /*c790*/  SHFL.DOWN PT, R146, R63, 0x1, 0x1f ;  /* 0x08201f003f927f89 */ /* 0x000ea200000e0000 */
[----:B------:R-:W-:Y:S01]  /*c7a0*/  FADD.FTZ R51, R64, R51 ;  /* 0x0000003340337221 */ /* 0x000fe20000010000 */
[----:B------:R-:W-:Y:S01]  /*c7b0*/  FFMA.FTZ R224, R224, R145, R163 ;  /* 0x00000091e0e07223 */ /* 0x000fe200000100a3 */
[----:B------:R-:W-:Y:S01]  /*c7c0*/  FMUL.FTZ R99, R99, R185 ;  /* 0x000000b963637220 */ /* 0x000fe20000410000 */
[----:B------:R-:W-:Y:S01]  /*c7d0*/  FMUL.FTZ R101, R101, R186 ;  /* 0x000000ba65657220 */ /* 0x000fe20000410000 */
[----:B------:R-:W-:Y:S01]  /*c7e0*/  FMUL.FTZ R211, R122, R211 ;  /* 0x000000d37ad37220 */ /* 0x000fe20000410000 */
[----:B------:R-:W-:Y:S01]  /*c7f0*/  FMUL.FTZ R115, R115, R144 ;  /* 0x0000009073737220 */ /* 0x000fe20000410000 */
[----:B------:R-:W-:Y:S01]  /*c800*/  FADD.FTZ R52, R65, R52 ;  /* 0x0000003441347221 */ /* 0x000fe20000010000 */
[----:B------:R-:W-:Y:S01]  /*c810*/  FFMA.FTZ R65, R81, R128, R224 ;  /* 0x0000008051417223 */ /* 0x000fe200000100e0 */
[----:B------:R-:W-:Y:S01]  /*c820*/  FFMA.FTZ R99, R100, R155, R99 ;  /* 0x0000009b64637223 */ /* 0x000fe20000010063 */
[----:B------:R-:W-:Y:S01]  /*c830*/  FFMA.FTZ R102, R102, R129, R101 ;  /* 0x0000008166667223 */ /* 0x000fe20000010065 */
[----:B------:R-:W-:Y:S01]  /*c840*/  FFMA.FTZ R209, R218, R209, R211 ;  /* 0x000000d1dad17223 */ /* 0x000fe200000100d3 */
[----:B0-----:R-:W-:Y:S01]  /*c850*/  @!P2 FADD.FTZ R60, R60, R213 ;  /* 0x000000d53c3ca221 */ /* 0x001fe20000010000 */
[----:B------:R-:W-:Y:S01]  /*c860*/  FFMA.FTZ R216, R216, R207, R115 ;  /* 0x000000cfd8d87223 */ /* 0x000fe20000010073 */
[----:B------:R-:W-:Y:S01]  /*c870*/  FADD.FTZ R50, R65, R50 ;  /* 0x0000003241327221 */ /* 0x000fe20000010000 */
[----:B------:R-:W-:Y:S01]  /*c880*/  FFMA.FTZ R24, R99, R56, R24 ;  /* 0x0000003863187223 */ /* 0x000fe20000010018 */
[----:B-----5:R-:W-:Y:S01]  /*c890*/  @!P2 FADD.FTZ R61, R61, R136 ;  /* 0x000000883d3da221 */ /* 0x020fe20000010000 */
[----:B------:R-:W0:Y:S01]  /*c8a0*/  SHFL.DOWN PT, R125, R60, 0x2, 0x1f ;  /* 0x08401f003c7d7f89 */ /* 0x000e2200000e0000 */
[----:B------:R-:W-:Y:S01]  /*c8b0*/  FFMA.FTZ R209, R84, R99, R209 ;  /* 0x0000006354d17223 */ /* 0x000fe200000100d1 */
        /* <DEDUP_REMOVED lines=8> */
[----:B------:R-:W-:Y:S01]  /*c940*/  FMUL.FTZ R205, R114, R205 ;  /* 0x000000cd72cd7220 */ /* 0x000fe20000410000 */
[----:B------:R-:W-:Y:S01]  /*c950*/  FFMA.FTZ R103, R104, R151, R103 ;  /* 0x0000009768677223 */ /* 0x000fe20000010067 */
[----:B------:R-:W5:Y:S01]  /*c960*/  SHFL.DOWN PT, R126, R63, 0x2, 0x1f ;  /* 0x08401f003f7e7f89 */ /* 0x000f6200000e0000 */
[----:B------:R-:W-:Y:S01]  /*c970*/  FMUL.FTZ R71, R71, R142 ;  /* 0x0000008e47477220 */ /* 0x000fe20000410000 */
[----:B------:R-:W-:Y:S01]  /*c980*/  FFMA.FTZ R203, R214, R203, R205 ;  /* 0x000000cbd6cb7223 */ /* 0x000fe200000100cd */
[----:B------:R-:W-:Y:S01]  /*c990*/  FMUL.FTZ R195, R70, R195 ;  /* 0x000000c346c37220 */ /* 0x000fe20000410000 */
[----:B------:R-:W-:Y:S01]  /*c9a0*/  FMUL.FTZ R105, R105, R188 ;  /* 0x000000bc69697220 */ /* 0x000fe20000410000 */
[----:B------:R-:W-:Y:S01]  /*c9b0*/  FFMA.FTZ R212, R212, R199, R71 ;  /* 0x000000c7d4d47223 */ /* 0x000fe20000010047 */
[----:B------:R-:W-:Y:S01]  /*c9c0*/  ISETP.GT.AND P3, PT, R96, 0xf, PT ;  /* 0x0000000f6000780c */ /* 0x000fe20003f64270 */
[----:B------:R-:W-:Y:S01]  /*c9d0*/  FMUL.FTZ R123, R123, R134 ;  /* 0x000000867b7b7220 */ /* 0x000fe20000410000 */
[----:B------:R-:W-:Y:S01]  /*c9e0*/  FFMA.FTZ R106, R106, R131, R105 ;  /* 0x000000836a6a7223 */ /* 0x000fe20000010069 */
[----:B------:R-:W-:Y:S01]  /*c9f0*/  FMUL.FTZ R107, R107, R189 ;  /* 0x000000bd6b6b7220 */ /* 0x000fe20000410000 */
[----:B------:R-:W-:Y:S01]  /*ca00*/  FMUL.FTZ R109, R109, R190 ;  /* 0x000000be6d6d7220 */ /* 0x000fe20000410000 */
[----:B------:R-:W-:Y:S01]  /*ca10*/  FMUL.FTZ R69, R69, R140 ;  /* 0x0000008c45457220 */ /* 0x000fe20000410000 */
[----:B0-----:R-:W-:Y:S01]  /*ca20*/  @!P2 FADD.FTZ R60, R60, R125 ;  /* 0x0000007d3c3ca221 */ /* 0x001fe20000010000 */
[----:B------:R-:W-:Y:S01]  /*ca30*/  FMUL.FTZ R111, R111, R191 ;  /* 0x000000bf6f6f7220 */ /* 0x000fe20000410000 */
[----:B------:R-:W-:Y:S01]  /*ca40*/  FMUL.FTZ R181, R68, R181 ;  /* 0x000000b544b57220 */ /* 0x000fe20000410000 */
[----:B------:R-:W-:Y:S01]  /*ca50*/  FADD.FTZ R44, R65, R44 ;  /* 0x0000002c412c7221 */ /* 0x000fe20000010000 */
[----:B-1----:R-:W-:Y:S01]  /*ca60*/  @!P2 FADD.FTZ R61, R61, R64 ;  /* 0x000000403d3da221 */ /* 0x002fe20000010000 */
[----:B------:R-:W0:Y:S01]  /*ca70*/  SHFL.DOWN PT, R99, R60, 0x4, 0x1f ;  /* 0x08801f003c637f89 */ /* 0x000e2200000e0000 */
[----:B------:R-:W-:Y:S01]  /*ca80*/  FFMA.FTZ R64, R86, R103, R203 ;  /* 0x0000006756407223 */ /* 0x000fe200000100cb */
[----:B------:R-:W-:Y:S01]  /*ca90*/  FFMA.FTZ R65, R87, R106, R212 ;  /* 0x0000006a57417223 */ /* 0x000fe200000100d4 */
[----:B--2---:R-:W-:Y:S01]  /*caa0*/  @!P2 FADD.FTZ R62, R62, R127 ;  /* 0x0000007f3e3ea221 */ /* 0x004fe20000010000 */
[----:B------:R-:W1:Y:S01]  /*cab0*/  SHFL.DOWN PT, R100, R61, 0x4, 0x1f ;  /* 0x08801f003d647f89 */ /* 0x000e6200000e0000 */
[----:B------:R-:W-:Y:S01]  /*cac0*/  FADD.FTZ R43, R64, R43 ;  /* 0x0000002b402b7221 */ /* 0x000fe20000010000 */
        /* <DEDUP_REMOVED lines=18> */
[----:B0-----:R-:W-:Y:S01]  /*cbf0*/  @!P2 FADD.FTZ R60, R60, R99 ;  /* 0x000000633c3ca221 */ /* 0x001fe20000010000 */
[----:B------:R-:W-:Y:S01]  /*cc00*/  FMUL.FTZ R113, R113, R192 ;  /* 0x000000c071717220 */ /* 0x000fe20000410000 */
[----:B------:R-:W-:Y:S01]  /*cc10*/  FFMA.FTZ R177, R90, R111, R177 ;  /* 0x0000006f5ab17223 */ /* 0x000fe200000100b1 */
[----:B------:R-:W-:Y:S01]  /*cc20*/  FFMA.FTZ R204, R204, R175, R67 ;  /* 0x000000afcccc7223 */ /* 0x000fe20000010043 */
[----:B-1----:R-:W-:Y:S01]  /*cc30*/  @!P2 FADD.FTZ R61, R61, R100 ;  /* 0x000000643d3da221 */ /* 0x002fe20000010000 */
[----:B------:R-:W0:Y:S01]  /*cc40*/  SHFL.DOWN PT, R71, R60, 0x8, 0x1f ;  /* 0x09001f003c477f89 */ /* 0x000e2200000e0000 */
[----:B------:R-:W-:Y:S01]  /*cc50*/  BSSY.RECONVERGENT B0, `(.L_x_8148) ;  /* 0x0000029000007945 */ /* 0x000fe20003800200 */
        /* <DEDUP_REMOVED lines=9> */
[----:B------:R-:W-:Y:S01]  /*ccf0*/  FADD.FTZ R48, R165, R48 ;  /* 0x00000030a5307221 */ /* 0x000fe20000010000 */
[----:B------:R-:W5:Y:S01]  /*cd00*/  SHFL.DOWN PT, R70, R63, 0x8, 0x1f ;  /* 0x09001f003f467f89 */ /* 0x000f6200000e0000 */
[----:B------:R-:W-:Y:S01]  /*cd10*/  FFMA.FTZ R23, R132, R55, R23 ;  /* 0x0000003784177223 */ /* 0x000fe20000010017 */
[----:B------:R-:W-:Y:S01]  /*cd20*/  FADD.FTZ R47, R220, R47 ;  /* 0x0000002fdc2f7221 */ /* 0x000fe20000010000 */
[----:B------:R-:W-:Y:S01]  /*cd30*/  FADD.FTZ R46, R209, R46 ;  /* 0x0000002ed12e7221 */ /* 0x000fe20000010000 */
        /* <DEDUP_REMOVED lines=26> */
.L_x_8149:
[----:B------:R-:W-:Y:S05]  /*cee0*/  BSYNC.RECONVERGENT B0 ;  /* 0x0000000000007941 */ /* 0x000fea0003800200 */
.L_x_8148:
        /* <DEDUP_REMOVED lines=9> */
[----:B------:R-:W-:Y:S01]  /*cf80*/  FFMA.FTZ R64, R92, R117, R153 ;  /* 0x000000755c407223 */ /* 0x000fe20000010099 */
        /* <DEDUP_REMOVED lines=26> */
.L_x_8151:
[----:B------:R-:W-:Y:S05]  /*d130*/  BSYNC.RECONVERGENT B0 ;  /* 0x0000000000007941 */ /* 0x000fea0003800200 */
.L_x_8150:
[----:B------:R-:W-:-:S04]  /*d140*/  UIADD3 UR8, UPT, UPT, UR8, 0x1, URZ ;  /* 0x0000000108087890 */ /* 0x000fc8000fffe0ff */
[----:B------:R-:W-:-:S09]  /*d150*/  UISETP.GE.AND UP0, UPT, UR8, UR46, UPT ;  /* 0x0000002e0800728c */ /* 0x000fd2000bf06270 */
[----:B------:R-:W-:Y:S05]  /*d160*/  BRA.U !UP0, `(.L_x_8152) ;  /* 0xffffff7508987547 */ /* 0x000fea000b83ffff */
.L_x_8054:
[----:B------:R-:W-:Y:S01]  /*d170*/  BAR.SYNC.DEFER_BLOCKING 0x0 ;  /* 0x0000000000007b1d */ /* 0x000fe20000010000 */
[C---:B------:R-:W-:Y:S01]  /*d180*/  SHF.L.U32 R3, R197.reuse, 0x4, RZ ;  /* 0x00000004c5037819 */ /* 0x040fe200000006ff */
[----:B------:R-:W-:Y:S01]  /*d190*/  ULEA UR24, UR13, 0xfffffc00, 0xa ;  /* 0xfffffc000d187891 */ /* 0x000fe2000f8e50ff */
[----:B------:R-:W-:-:S03]  /*d1a0*/  LOP3.LUT R0, R197, 0x1f, RZ, 0xc0, !PT ;  /* 0x0000001fc5007812 */ /* 0x000fc600078ec0ff */
[----:B------:R-:W-:Y:S01]  /*d1b0*/  UIADD3 UR8, UPT, UPT, -UR24, UR28, URZ ;  /* 0x0000001c18087290 */ /* 0x000fe2000fffe1ff */
[----:B------:R-:W-:Y:S01]  /*d1c0*/  LOP3.LUT R3, R0, 0x3e00, R3, 0xf8, !PT ;  /* 0x00003e0000037812 */ /* 0x000fe200078ef803 */
[----:B--2---:R-:W2:Y:S01]  /*d1d0*/  LDL.LU R68, [R1+0x8] ;  /* 0x0000080001447983 */ /* 0x004ea20000300800 */
        /* <DEDUP_REMOVED lines=11> */
[C---:B0-----:R-:W-:Y:S01]  /*d290*/  LOP3.LUT R61, R3.reuse, 0x60, RZ, 0xfc, !PT ;  /* 0x00000060033d7812 */ /* 0x041fe200078efcff */
[C---:B------:R-:W-:Y:S01]  /*d2a0*/  IMAD.WIDE.U32 R4, R3.reuse, 0x4, R4 ;  /* 0x0000000403047825 */ /* 0x040fe200078e0004 */
[C---:B------:R-:W-:Y:S01]  /*d2b0*/  LOP3.LUT R63, R3.reuse, 0x80, RZ, 0xfc, !PT ;  /* 0x00000080033f7812 */ /* 0x040fe200078efcff */
[----:B------:R-:W5:Y:S01]  /*d2c0*/  LDL.LU R66, [R1+0x4] ;  /* 0x0000040001427983 */ /* 0x000f620000300800 */
[C---:B------:R-:W-:Y:S02]  /*d2d0*/  LOP3.LUT R65, R3.reuse, 0xa0, RZ, 0xfc, !PT ;  /* 0x000000a003417812 */ /* 0x040fe400078efcff */
[----:B------:R-:W-:Y:S02]  /*d2e0*/  CS2R R16, SRZ ;  /* 0x0000000000107805 */ /* 0x000fe4000001ff00 */
[----:B------:R-:W-:Y:S01]  /*d2f0*/  LOP3.LUT R67, R3, 0xc0, RZ, 0xfc, !PT ;  /* 0x000000c003437812 */ /* 0x000fe200078efcff */
[----:B------:R-:W2:Y:S01]  /*d300*/  @!P2 LDG.E R6, desc[UR26][R4.64] ;  /* 0x0000001a0406a981 */ /* 0x000ea2000c1e1900 */
[----:B------:R-:W-:Y:S01]  /*d310*/  ISETP.GE.AND P0, PT, R59, UR8, PT ;  /* 0x000000083b007c0c */ /* 0x000fe2000bf06270 */
[----:B------:R-:W-:Y:S01]  /*d320*/  HFMA2 R56, -RZ, RZ, 0, 0 ;  /* 0x00000000ff387431 */ /* 0x000fe200000001ff */
[----:B------:R-:W-:Y:S01]  /*d330*/  LOP3.LUT R69, R3, 0xe0, RZ, 0xfc, !PT ;  /* 0x000000e003457812 */ /* 0x000fe200078efcff */
[----:B------:R-:W5:Y:S01]  /*d340*/  @!P1 LDG.E R7, desc[UR26][R4.64+0x80] ;  /* 0x0000801a04079981 */ /* 0x000f62000c1e1900 */
[----:B------:R-:W-:Y:S01]  /*d350*/  ISETP.GE.AND P4, PT, R61, UR8, PT ;  /* 0x000000083d007c0c */ /* 0x000fe2000bf86270 */
[----:B------:R-:W-:Y:S01]  /*d360*/  HFMA2 R58, -RZ, RZ, 0, 0 ;  /* 0x00000000ff3a7431 */ /* 0x000fe200000001ff */
[----:B------:R-:W-:Y:S01]  /*d370*/  LOP3.LUT R71, R3, 0x100, RZ, 0xfc, !PT ;  /* 0x0000010003477812 */ /* 0x000fe200078efcff */
[----:B------:R-:W3:Y:S01]  /*d380*/  LDL.LU R64, [R1] ;  /* 0x0000000001407983 */ /* 0x000ee20000300800 */
[----:B------:R-:W-:-:S02]  /*d390*/  ISETP.GE.AND P6, PT, R63, UR8, PT ;  /* 0x000000083f007c0c */ /* 0x000fc4000bfc6270 */
[----:B------:R-:W-:Y:S01]  /*d3a0*/  MOV R37, RZ ;  /* 0x000000ff00257202 */ /* 0x000fe20000000f00 */
        /* <DEDUP_REMOVED lines=36> */
[----:B------:R-:W4:Y:S01]  /*d5f0*/  @!P1 LDG.E R60, desc[UR26][R4.64+0x780] ;  /* 0x0007801a043c9981 */ /* 0x000f22000c1e1900 */
[----:B------:R-:W-:-:S03]  /*d600*/  USHF.R.S32.HI UR25, URZ, 0x1f, UR24 ;  /* 0x0000001fff197899 */ /* 0x000fc60008011418 */
        /* <DEDUP_REMOVED lines=162> */
[----:B------:R-:W4:Y:S01]  /*e030*/  @!P3 MUFU.EX2 R7, R7 ;  /* 0x000000070007b308 */ /* 0x000f220000000800 */
[----:B------:R-:W5:Y:S03]  /*e040*/  S2UR UR8, SR_CTAID.Y ;  /* 0x00000000000879c3 */ /* 0x000f660000002600 */
[----:B------:R-:W4:Y:S01]  /*e050*/  @!P2 MUFU.EX2 R8, R8 ;  /* 0x000000080008a308 */ /* 0x000f220000000800 */
[----:B------:R-:W-:Y:S01]  /*e060*/  @!P1 FMUL.FTZ R9, R9, -1.4426950216293334961 ;  /* 0xbfb8aa3b09099820 */ /* 0x000fe20000410000 */
[----:B0-----:R-:W-:Y:S01]  /*e070*/  @!P5 FADD.FTZ R4, R4, 1 ;  /* 0x3f8000000404d421 */ /* 0x001fe20000010000 */
[----:B-1----:R-:W-:Y:S01]  /*e080*/  @!P6 FADD.FTZ R5, R5, 1 ;  /* 0x3f8000000505e421 */ /* 0x002fe20000010000 */
[----:B--2---:R-:W-:-:S03]  /*e090*/  @!P4 FADD.FTZ R6, R6, 1 ;  /* 0x3f8000000606c421 */ /* 0x004fc60000010000 */
[----:B------:R-:W0:Y:S01]  /*e0a0*/  @!P1 MUFU.EX2 R9, R9 ;  /* 0x0000000900099308 */ /* 0x000e220000000800 */
[----:B----4-:R-:W-:-:S03]  /*e0b0*/  @!P3 FADD.FTZ R7, R7, 1 ;  /* 0x3f8000000707b421 */ /* 0x010fc60000010000 */
[----:B------:R-:W1:Y:S01]  /*e0c0*/  @!P5 MUFU.RCP R4, R4 ;  /* 0x000000040004d308 */ /* 0x000e620000001000 */
[----:B------:R-:W-:-:S07]  /*e0d0*/  @!P2 FADD.FTZ R8, R8, 1 ;  /* 0x3f8000000808a421 */ /* 0x000fce0000010000 */
[----:B------:R-:W2:Y:S01]  /*e0e0*/  @!P6 MUFU.RCP R5, R5 ;  /* 0x000000050005e308 */ /* 0x000ea20000001000 */
[----:B------:R-:W-:-:S07]  /*e0f0*/  UIMAD.WIDE.U32 UR10, UR32, UR28, UR24 ;  /* 0x0000001c200a72a5 */ /* 0x000fce000f8e0018 */
[----:B------:R4:W3:Y:S01]  /*e100*/  @!P4 MUFU.RCP R53, R6 ;  /* 0x000000060035c308 */ /* 0x0008e20000001000 */
[----:B------:R-:W-:Y:S01]  /*e110*/  UIMAD UR11, UR32, UR29, UR11 ;  /* 0x0000001d200b72a4 */ /* 0x000fe2000f8e020b */
[----:B------:R-:W3:Y:S06]  /*e120*/  LDCU.64 UR28, c[0x0][0x550] ;  /* 0x0000aa00ff1c77ac */ /* 0x000eec0008000a00 */
[----:B------:R-:W3:Y:S08]  /*e130*/  @!P3 MUFU.RCP R12, R7 ;  /* 0x00000007000cb308 */ /* 0x000ef00000001000 */
[----:B------:R-:W3:Y:S01]  /*e140*/  @!P2 MUFU.RCP R55, R8 ;  /* 0x000000080037a308 */ /* 0x000ee20000001000 */
[----:B-----5:R-:W-:Y:S01]  /*e150*/  UIMAD UR23, UR8, UR31, URZ ;  /* 0x0000001f081772a4 */ /* 0x020fe2000f8e02ff */
[----:B0-----:R-:W-:Y:S01]  /*e160*/  @!P1 FADD.FTZ R9, R9, 1 ;  /* 0x3f80000009099421 */ /* 0x001fe20000010000 */
[----:B------:R-:W-:Y:S01]  /*e170*/  UIMAD.WIDE.U32 UR10, UR8, UR30, UR10 ;  /* 0x0000001e080a72a5 */ /* 0x000fe2000f8e000a */
[----:B-1----:R-:W-:Y:S01]  /*e180*/  @!P5 FMUL.FTZ R47, R47, R4 ;  /* 0x000000042f2fd220 */ /* 0x002fe20000410000 */
[----:B--2---:R-:W-:-:S02]  /*e190*/  @!P6 FMUL.FTZ R48, R48, R5 ;  /* 0x000000053030e220 */ /* 0x004fc40000410000 */
[----:B----4-:R-:W-:Y:S01]  /*e1a0*/  MOV R6, UR23 ;  /* 0x0000001700067c02 */ /* 0x010fe20008000f00 */
[----:B------:R-:W0:Y:S01]  /*e1b0*/  @!P1 MUFU.RCP R9, R9 ;  /* 0x0000000900099308 */ /* 0x000e220000001000 */
[----:B------:R-:W-:Y:S01]  /*e1c0*/  IADD3 R5, P5, PT, R3, UR10, RZ ;  /* 0x0000000a03057c10 */ /* 0x000fe2000ffbe0ff */
[----:B---3--:R-:W-:Y:S01]  /*e1d0*/  @!P4 FMUL.FTZ R50, R50, R53 ;  /* 0x000000353232c220 */ /* 0x008fe20000410000 */
[----:B------:R-:W-:Y:S01]  /*e1e0*/  @!P3 FMUL.FTZ R51, R51, R12 ;  /* 0x0000000c3333b220 */ /* 0x000fe20000410000 */
        /* <DEDUP_REMOVED lines=147> */
.L_x_8021:
        /* <DEDUP_REMOVED lines=42> */
.L_x_8155:
[----:B------:R-:W-:Y:S05]  /*edc0*/  BSYNC.RECONVERGENT B0 ;  /* 0x0000000000007941 */ /* 0x000fea0003800200 */
.L_x_8154:
        /* <DEDUP_REMOVED lines=40> */
.L_x_8157:
[----:B------:R-:W-:Y:S05]  /*f050*/  BSYNC.RECONVERGENT B0 ;  /* 0x0000000000007941 */ /* 0x000fea0003800200 */
.L_x_8156:
        /* <DEDUP_REMOVED lines=16> */
.L_x_8159:
        /* <DEDUP_REMOVED lines=32> */
.L_x_8158:
[----:B------:R-:W-:Y:S05]  /*f360*/  EXIT ;  /* 0x000000000000794d */ /* 0x000fea0003800000 */
.L_x_8059:
[----:B------:R-:W-:Y:S01]  /*f370*/  MOV R246, R244 ;  /* 0x000000f400f67202 */ /* 0x000fe20000000f00 */
[----:B------:R-:W-:Y:S01]  /*f380*/  HFMA2 R69, -RZ, RZ, 0, 5.9604644775390625e-08 ;  /* 0x00000001ff457431 */ /* 0x000fe200000001ff */
[----:B------:R-:W-:Y:S02]  /*f390*/  MOV R68, RZ ;  /* 0x000000ff00447202 */ /* 0x000fe40000000f00 */
[----:B------:R-:W-:-:S07]  /*f3a0*/  MOV R71, 0xffffffff ;  /* 0xffffffff00477802 */ /* 0x000fce0000000f00 */
[----:B01---5:R-:W-:Y:S05]  /*f3b0*/  WARPSYNC.COLLECTIVE R71, `(.L_x_8160) ;  /* 0x0000000047087348 */ /* 0x023fea0003c00000 */
[----:B------:R2:W3:Y:S02]  /*f3c0*/  SHFL.UP P6, R248, R246, R69, R68 ;  /* 0x04000045f6f87389 */ /* 0x0004e400000c0044 */
[----:B0123-5:R-:W-:Y:S05]  /*f3d0*/  ENDCOLLECTIVE ;  /* 0x000000000000791b */ /* 0x02ffea0003800000 */
.L_x_8160:
[----:B------:R-:W-:Y:S02]  /*f3e0*/  MOV R246, R243 ;  /* 0x000000f300f67202 */ /* 0x000fe40000000f00 */
[----:B------:R-:W-:-:S07]  /*f3f0*/  MOV R70, R248 ;  /* 0x000000f800467202 */ /* 0x000fce0000000f00 */
[----:B------:R-:W-:Y:S05]  /*f400*/  WARPSYNC.COLLECTIVE R71, `(.L_x_8161) ;  /* 0x0000000047087348 */ /* 0x000fea0003c00000 */
[----:B------:R0:W1:Y:S02]  /*f410*/  SHFL.UP P6, R248, R246, R69, R68 ;  /* 0x04000045f6f87389 */ /* 0x00006400000c0044 */
[----:B01----:R-:W-:Y:S05]  /*f420*/  ENDCOLLECTIVE ;  /* 0x000000000000791b */ /* 0x003fea0003800000 */
.L_x_8161:
[----:B------:R-:W-:Y:S02]  /*f430*/  MOV R246, R242 ;  /* 0x000000f200f67202 */ /* 0x000fe40000000f00 */
[----:B------:R-:W-:-:S07]  /*f440*/  MOV R233, R248 ;  /* 0x000000f800e97202 */ /* 0x000fce0000000f00 */
[----:B------:R-:W-:Y:S05]  /*f450*/  WARPSYNC.COLLECTIVE R71, `(.L_x_8162) ;  /* 0x0000000047087348 */ /* 0x000fea0003c00000 */
[----:B------:R0:W1:Y:S02]  /*f460*/  SHFL.UP P6, R248, R246, R69, R68 ;  /* 0x04000045f6f87389 */ /* 0x00006400000c0044 */
[----:B01----:R-:W-:Y:S05]  /*f470*/  ENDCOLLECTIVE ;  /* 0x000000000000791b */ /* 0x003fea0003800000 */
.L_x_8162:
[----:B------:R-:W-:Y:S02]  /*f480*/  MOV R246, R245 ;  /* 0x000000f500f67202 */ /* 0x000fe40000000f00 */
[----:B------:R-:W-:-:S07]  /*f490*/  MOV R247, R248 ;  /* 0x000000f800f77202 */ /* 0x000fce0000000f00 */
[----:B------:R-:W-:Y:S05]  /*f4a0*/  WARPSYNC.COLLECTIVE R71, `(.L_x_8163) ;  /* 0x0000000047087348 */ /* 0x000fea0003c00000 */
[----:B------:R0:W1:Y:S02]  /*f4b0*/  SHFL.UP P6, R248, R246, R69, R68 ;  /* 0x04000045f6f87389 */ /* 0x00006400000c0044 */
[----:B01----:R-:W-:Y:S05]  /*f4c0*/  ENDCOLLECTIVE ;  /* 0x000000000000791b */ /* 0x003fea0003800000 */
.L_x_8163:
        /* <DEDUP_REMOVED lines=17> */
.L_x_8164:
[----:B------:R-:W-:Y:S02]  /*f5e0*/  MOV R246, R243 ;  /* 0x000000f300f67202 */ /* 0x000fe40000000f00 */
[----:B------:R-:W-:-:S07]  /*f5f0*/  MOV R70, R248 ;  /* 0x000000f800467202 */ /* 0x000fce0000000f00 */
[----:B------:R-:W-:Y:S05]  /*f600*/  WARPSYNC.COLLECTIVE R71, `(.L_x_8165) ;  /* 0x0000000047087348 */ /* 0x000fea0003c00000 */
[----:B------:R0:W1:Y:S02]  /*f610*/  SHFL.UP P6, R248, R246, R69, R68 ;  /* 0x04000045f6f87389 */ /* 0x00006400000c0044 */
[----:B01----:R-:W-:Y:S05]  /*f620*/  ENDCOLLECTIVE ;  /* 0x000000000000791b */ /* 0x003fea0003800000 */
.L_x_8165:
[----:B------:R-:W-:Y:S02]  /*f630*/  MOV R246, R242 ;  /* 0x000000f200f67202 */ /* 0x000fe40000000f00 */
[----:B------:R-:W-:-:S07]  /*f640*/  MOV R233, R248 ;  /* 0x000000f800e97202 */ /* 0x000fce0000000f00 */
[----:B------:R-:W-:Y:S05]  /*f650*/  WARPSYNC.COLLECTIVE R71, `(.L_x_8166) ;  /* 0x0000000047087348 */ /* 0x000fea0003c00000 */
[----:B------:R0:W1:Y:S02]  /*f660*/  SHFL.UP P6, R248, R246, R69, R68 ;  /* 0x04000045f6f87389 */ /* 0x00006400000c0044 */
[----:B01----:R-:W-:Y:S05]  /*f670*/  ENDCOLLECTIVE ;  /* 0x000000000000791b */ /* 0x003fea0003800000 */
.L_x_8166:
[----:B------:R-:W-:Y:S02]  /*f680*/  MOV R246, R245 ;  /* 0x000000f500f67202 */ /* 0x000fe40000000f00 */
[----:B------:R-:W-:-:S07]  /*f690*/  MOV R247, R248 ;  /* 0x000000f800f77202 */ /* 0x000fce0000000f00 */
[----:B------:R-:W-:Y:S05]  /*f6a0*/  WARPSYNC.COLLECTIVE R71, `(.L_x_8167) ;  /* 0x0000000047087348 */ /* 0x000fea0003c00000 */
[----:B------:R0:W1:Y:S02]  /*f6b0*/  SHFL.UP P6, R248, R246, R69, R68 ;  /* 0x04000045f6f87389 */ /* 0x00006400000c0044 */
[----:B01----:R-:W-:Y:S05]  /*f6c0*/  ENDCOLLECTIVE ;  /* 0x000000000000791b */ /* 0x003fea0003800000 */
.L_x_8167:
        /* <DEDUP_REMOVED lines=17> */
.L_x_8168:
[----:B------:R-:W-:Y:S02]  /*f7e0*/  MOV R246, R243 ;  /* 0x000000f300f67202 */ /* 0x000fe40000000f00 */
[----:B------:R-:W-:-:S07]  /*f7f0*/  MOV R70, R248 ;  /* 0x000000f800467202 */ /* 0x000fce0000000f00 */
[----:B------:R-:W-:Y:S05]  /*f800*/  WARPSYNC.COLLECTIVE R71, `(.L_x_8169) ;  /* 0x0000000047087348 */ /* 0x000fea0003c00000 */
[----:B------:R0:W1:Y:S02]  /*f810*/  SHFL.UP P6, R248, R246, R69, R68 ;  /* 0x04000045f6f87389 */ /* 0x00006400000c0044 */
[----:B01----:R-:W-:Y:S05]  /*f820*/  ENDCOLLECTIVE ;  /* 0x000000000000791b */ /* 0x003fea0003800000 */
.L_x_8169:
[----:B------:R-:W-:Y:S02]  /*f830*/  MOV R246, R242 ;  /* 0x000000f200f67202 */ /* 0x000fe40000000f00 */
[----:B------:R-:W-:-:S07]  /*f840*/  MOV R233, R248 ;  /* 0x000000f800e97202 */ /* 0x000fce0000000f00 */
[----:B------:R-:W-:Y:S05]  /*f850*/  WARPSYNC.COLLECTIVE R71, `(.L_x_8170) ;  /* 0x0000000047087348 */ /* 0x000fea0003c00000 */
[----:B------:R0:W1:Y:S02]  /*f860*/  SHFL.UP P6, R248, R246, R69, R68 ;  /* 0x04000045f6f87389 */ /* 0x00006400000c0044 */
[----:B01----:R-:W-:Y:S05]  /*f870*/  ENDCOLLECTIVE ;  /* 0x000000000000791b */ /* 0x003fea0003800000 */
.L_x_8170:
[----:B------:R-:W-:Y:S02]  /*f880*/  MOV R246, R245 ;  /* 0x000000f500f67202 */ /* 0x000fe40000000f00 */
[----:B------:R-:W-:-:S07]  /*f890*/  MOV R247, R248 ;  /* 0x000000f800f77202 */ /* 0x000fce0000000f00 */
[----:B------:R-:W-:Y:S05]  /*f8a0*/  WARPSYNC.COLLECTIVE R71, `(.L_x_8171) ;  /* 0x0000000047087348 */ /* 0x000fea0003c00000 */
[----:B------:R0:W1:Y:S02]  /*f8b0*/  SHFL.UP P6, R248, R246, R69, R68 ;  /* 0x04000045f6f87389 */ /* 0x00006400000c0044 */
[----:B01----:R-:W-:Y:S05]  /*f8c0*/  ENDCOLLECTIVE ;  /* 0x000000000000791b */ /* 0x003fea0003800000 */
.L_x_8171:
        /* <DEDUP_REMOVED lines=17> */
.L_x_8172:
[----:B------:R-:W-:Y:S02]  /*f9e0*/  MOV R246, R243 ;  /* 0x000000f300f67202 */ /* 0x000fe40000000f00 */
[----:B------:R-:W-:-:S07]  /*f9f0*/  MOV R70, R248 ;  /* 0x000000f800467202 */ /* 0x000fce0000000f00 */
[----:B------:R-:W-:Y:S05]  /*fa00*/  WARPSYNC.COLLECTIVE R71, `(.L_x_8173) ;  /* 0x0000000047087348 */ /* 0x000fea0003c00000 */
[----:B------:R0:W1:Y:S02]  /*fa10*/  SHFL.UP P6, R248, R246, R69, R68 ;  /* 0x04000045f6f87389 */ /* 0x00006400000c0044 */
[----:B01----:R-:W-:Y:S05]  /*fa20*/  ENDCOLLECTIVE ;  /* 0x000000000000791b */ /* 0x003fea0003800000 */
.L_x_8173:
[----:B------:R-:W-:Y:S02]  /*fa30*/  MOV R246, R242 ;  /* 0x000000f200f67202 */ /* 0x000fe40000000f00 */
[----:B------:R-:W-:-:S07]  /*fa40*/  MOV R233, R248 ;  /* 0x000000f800e97202 */ /* 0x000fce0000000f00 */
[----:B------:R-:W-:Y:S05]  /*fa50*/  WARPSYNC.COLLECTIVE R71, `(.L_x_8174) ;  /* 0x0000000047087348 */ /* 0x000fea0003c00000 */
[----:B------:R0:W1:Y:S02]  /*fa60*/  SHFL.UP P6, R248, R246, R69, R68 ;  /* 0x04000045f6f87389 */ /* 0x00006400000c0044 */
[----:B01----:R-:W-:Y:S05]  /*fa70*/  ENDCOLLECTIVE ;  /* 0x000000000000791b */ /* 0x003fea0003800000 */
.L_x_8174:
[----:B------:R-:W-:Y:S02]  /*fa80*/  MOV R246, R245 ;  /* 0x000000f500f67202 */ /* 0x000fe40000000f00 */
[----:B------:R-:W-:-:S07]  /*fa90*/  MOV R247, R248 ;  /* 0x000000f800f77202 */ /* 0x000fce0000000f00 */
[----:B------:R-:W-:Y:S05]  /*faa0*/  WARPSYNC.COLLECTIVE R71, `(.L_x_8175) ;  /* 0x0000000047087348 */ /* 0x000fea0003c00000 */
[----:B------:R0:W1:Y:S02]  /*fab0*/  SHFL.UP P6, R248, R246, R69, R68 ;  /* 0x04000045f6f87389 */ /* 0x00006400000c0044 */
[----:B01----:R-:W-:Y:S05]  /*fac0*/  ENDCOLLECTIVE ;  /* 0x000000000000791b */ /* 0x003fea0003800000 */
.L_x_8175:
        /* <DEDUP_REMOVED lines=17> */
.L_x_8176:
[----:B------:R-:W-:Y:S02]  /*fbe0*/  MOV R246, R243 ;  /* 0x000000f300f67202 */ /* 0x000fe40000000f00 */
[----:B------:R-:W-:-:S07]  /*fbf0*/  MOV R70, R248 ;  /* 0x000000f800467202 */ /* 0x000fce0000000f00 */
[----:B------:R-:W-:Y:S05]  /*fc00*/  WARPSYNC.COLLECTIVE R71, `(.L_x_8177) ;  /* 0x0000000047087348 */ /* 0x000fea0003c00000 */
[----:B------:R0:W1:Y:S02]  /*fc10*/  SHFL.UP P6, R248, R246, R69, R68 ;  /* 0x04000045f6f87389 */ /* 0x00006400000c0044 */
[----:B01----:R-:W-:Y:S05]  /*fc20*/  ENDCOLLECTIVE ;  /* 0x000000000000791b */ /* 0x003fea0003800000 */
.L_x_8177:
[----:B------:R-:W-:Y:S02]  /*fc30*/  MOV R246, R242 ;  /* 0x000000f200f67202 */ /* 0x000fe40000000f00 */
[----:B------:R-:W-:-:S07]  /*fc40*/  MOV R233, R248 ;  /* 0x000000f800e97202 */ /* 0x000fce0000000f00 */
[----:B------:R-:W-:Y:S05]  /*fc50*/  WARPSYNC.COLLECTIVE R71, `(.L_x_8178) ;  /* 0x0000000047087348 */ /* 0x000fea0003c00000 */
[----:B------:R0:W1:Y:S02]  /*fc60*/  SHFL.UP P6, R248, R246, R69, R68 ;  /* 0x04000045f6f87389 */ /* 0x00006400000c0044 */
[----:B01----:R-:W-:Y:S05]  /*fc70*/  ENDCOLLECTIVE ;  /* 0x000000000000791b */ /* 0x003fea0003800000 */
.L_x_8178:
[----:B------:R-:W-:Y:S02]  /*fc80*/  MOV R246, R245 ;  /* 0x000000f500f67202 */ /* 0x000fe40000000f00 */
[----:B------:R-:W-:-:S07]  /*fc90*/  MOV R247, R248 ;  /* 0x000000f800f77202 */ /* 0x000fce0000000f00 */
[----:B------:R-:W-:Y:S05]  /*fca0*/  WARPSYNC.COLLECTIVE R71, `(.L_x_8179) ;  /* 0x0000000047087348 */ /* 0x000fea0003c00000 */
[----:B------:R0:W1:Y:S02]  /*fcb0*/  SHFL.UP P6, R248, R246, R69, R68 ;  /* 0x04000045f6f87389 */ /* 0x00006400000c0044 */
[----:B01----:R-:W-:Y:S05]  /*fcc0*/  ENDCOLLECTIVE ;  /* 0x000000000000791b */ /* 0x003fea0003800000 */
.L_x_8179:
[----:B------:R-:W-:Y:S01]  /*fcd0*/  MOV R68, R248 ;  /* 0x000000f800447202 */ /* 0x000fe20000000f00 */
[----:B------:R-:W-:Y:S06]  /*fce0*/  BRA `(.L_x_8180) ;  /* 0xffffff7800f47947 */ /* 0x000fec000383ffff */
.L_x_8060:
        /* <DEDUP_REMOVED lines=8> */
.L_x_8182:
[----:B------:R-:W-:Y:S05]  /*fd70*/  BSYNC B0 ;  /* 0x0000000000007941 */ /* 0x000fea0003800000 */
.L_x_8181:
[----:B------:R-:W-:Y:S05]  /*fd80*/  BRA `(.L_x_8183) ;  /* 0xffffff7c00007947 */ /* 0x000fea000383ffff */
.L_x_8061:
        /* <DEDUP_REMOVED lines=8> */
.L_x_8185:
[----:B------:R-:W-:Y:S05]  /*fe10*/  BSYNC B0 ;  /* 0x0000000000007941 */ /* 0x000fea0003800000 */
.L_x_8184:
[----:B------:R-:W-:Y:S05]  /*fe20*/  BRA `(.L_x_8186) ;  /* 0xffffff7800e07947 */ /* 0x000fea000383ffff */
.L_x_8062:
        /* <DEDUP_REMOVED lines=8> */
.L_x_8188:
[----:B------:R-:W-:Y:S05]  /*feb0*/  BSYNC B0 ;  /* 0x0000000000007941 */ /* 0x000fea0003800000 */
.L_x_8187:
[----:B------:R-:W-:Y:S05]  /*fec0*/  BRA `(.L_x_8189) ;  /* 0xffffff7800c07947 */ /* 0x000fea000383ffff */
.L_x_8063:
        /* <DEDUP_REMOVED lines=8> */
.L_x_8191:
[----:B------:R-:W-:Y:S05]  /*ff50*/  BSYNC B0 ;  /* 0x0000000000007941 */ /* 0x000fea0003800000 */
.L_x_8190:
[----:B------:R-:W-:Y:S05]  /*ff60*/  BRA `(.L_x_8192) ;  /* 0xffffff7800a07947 */ /* 0x000fea000383ffff */
.L_x_8064:
        /* <DEDUP_REMOVED lines=8> */
.L_x_8194:
[----:B------:R-:W-:Y:S05]  /*fff0*/  BSYNC B0 ;  /* 0x0000000000007941 */ /* 0x000fea0003800000 */
.L_x_8193:
        /* <DEDUP_REMOVED lines=9> */
.L_x_8195:
[----:B------:R-:W-:Y:S02]  /*10090*/  MOV R246, R242 ;  /* 0x000000f200f67202 */ /* 0x000fe40000000f00 */
[----:B------:R-:W-:-:S07]  /*100a0*/  MOV R243, R248 ;  /* 0x000000f800f37202 */ /* 0x000fce0000000f00 */
[----:B------:R-:W-:Y:S05]  /*100b0*/  WARPSYNC.COLLECTIVE R71, `(.L_x_8196) ;  /* 0x0000000047087348 */ /* 0x000fea0003c00000 */
[----:B------:R0:W1:Y:S02]  /*100c0*/  SHFL.UP P6, R248, R246, R69, R68 ;  /* 0x04000045f6f87389 */ /* 0x00006400000c0044 */
[----:B01----:R-:W-:Y:S05]  /*100d0*/  ENDCOLLECTIVE ;  /* 0x000000000000791b */ /* 0x003fea0003800000 */
.L_x_8196:
[----:B------:R-:W-:Y:S02]  /*100e0*/  MOV R246, R245 ;  /* 0x000000f500f67202 */ /* 0x000fe40000000f00 */
[----:B------:R-:W-:-:S07]  /*100f0*/  MOV R242, R248 ;  /* 0x000000f800f27202 */ /* 0x000fce0000000f00 */
[----:B------:R-:W-:Y:S05]  /*10100*/  WARPSYNC.COLLECTIVE R71, `(.L_x_8197) ;  /* 0x0000000047087348 */ /* 0x000fea0003c00000 */
[----:B------:R0:W1:Y:S02]  /*10110*/  SHFL.UP P6, R248, R246, R69, R68 ;  /* 0x04000045f6f87389 */ /* 0x00006400000c0044 */
[----:B01----:R-:W-:Y:S05]  /*10120*/  ENDCOLLECTIVE ;  /* 0x000000000000791b */ /* 0x003fea0003800000 */
.L_x_8197:
[----:B------:R-:W-:Y:S01]  /*10130*/  HFMA2 R69, -RZ, RZ, 0, 0 ;  /* 0x00000000ff457431 */ /* 0x000fe200000001ff */
[----:B------:R-:W-:-:S07]  /*10140*/  MOV R68, 0x1f ;  /* 0x0000001f00447802 */ /* 0x000fce0000000f00 */
[----:B------:R-:W-:Y:S05]  /*10150*/  WARPSYNC.COLLECTIVE R71, `(.L_x_8198) ;  /* 0x0000000047087348 */ /* 0x000fea0003c00000 */
[----:B------:R0:W1:Y:S02]  /*10160*/  SHFL.IDX P3, R233, R70, R69, R68 ;  /* 0x0000004546e97389 */ /* 0x0000640000060044 */
[----:B01----:R-:W-:Y:S05]  /*10170*/  ENDCOLLECTIVE ;  /* 0x000000000000791b */ /* 0x003fea0003800000 */
.L_x_8198:
[----:B------:R-:W-:Y:S02]  /*10180*/  MOV R245, R248 ;  /* 0x000000f800f57202 */ /* 0x000fe40000000f00 */
[----:B------:R-:W-:Y:S02]  /*10190*/  MOV R70, R61 ;  /* 0x0000003d00467202 */ /* 0x000fe40000000f00 */
[----:B------:R-:W-:-:S07]  /*101a0*/  MOV R60, R233 ;  /* 0x000000e9003c7202 */ /* 0x000fce0000000f00 */
[----:B------:R-:W-:Y:S05]  /*101b0*/  WARPSYNC.COLLECTIVE R71, `(.L_x_8199) ;  /* 0x0000000047087348 */ /* 0x000fea0003c00000 */
[----:B------:R0:W1:Y:S02]  /*101c0*/  SHFL.IDX P3, R233, R70, R69, R68 ;  /* 0x0000004546e97389 */ /* 0x0000640000060044 */
[----:B01----:R-:W-:Y:S05]  /*101d0*/  ENDCOLLECTIVE ;  /* 0x000000000000791b */ /* 0x003fea0003800000 */
.L_x_8199:
[----:B------:R-:W-:Y:S02]  /*101e0*/  MOV R70, R62 ;  /* 0x0000003e00467202 */ /* 0x000fe40000000f00 */
[----:B------:R-:W-:-:S07]  /*101f0*/  MOV R61, R233 ;  /* 0x000000e9003d7202 */ /* 0x000fce0000000f00 */
[----:B------:R-:W-:Y:S05]  /*10200*/  WARPSYNC.COLLECTIVE R71, `(.L_x_8200) ;  /* 0x0000000047087348 */ /* 0x000fea0003c00000 */
[----:B------:R0:W1:Y:S02]  /*10210*/  SHFL.IDX P3, R233, R70, R69, R68 ;  /* 0x0000004546e97389 */ /* 0x0000640000060044 */
[----:B01----:R-:W-:Y:S05]  /*10220*/  ENDCOLLECTIVE ;  /* 0x000000000000791b */ /* 0x003fea0003800000 */
.L_x_8200:
[----:B------:R-:W-:Y:S02]  /*10230*/  MOV R70, R63 ;  /* 0x0000003f00467202 */ /* 0x000fe40000000f00 */
[----:B------:R-:W-:-:S07]  /*10240*/  MOV R62, R233 ;  /* 0x000000e9003e7202 */ /* 0x000fce0000000f00 */
[----:B------:R-:W-:Y:S05]  /*10250*/  WARPSYNC.COLLECTIVE R71, `(.L_x_8201) ;  /* 0x0000000047087348 */ /* 0x000fea0003c00000 */
[----:B------:R0:W1:Y:S02]  /*10260*/  SHFL.IDX P3, R233, R70, R69, R68 ;  /* 0x0000004546e97389 */ /* 0x0000640000060044 */
[----:B01----:R-:W-:Y:S05]  /*10270*/  ENDCOLLECTIVE ;  /* 0x000000000000791b */ /* 0x003fea0003800000 */
.L_x_8201:
[----:B------:R-:W-:Y:S01]  /*10280*/  MOV R63, R233 ;  /* 0x000000e9003f7202 */ /* 0x000fe20000000f00 */
[----:B------:R-:W-:Y:S06]  /*10290*/  BRA `(.L_x_8202) ;  /* 0xffffff7400fc7947 */ /* 0x000fec000383ffff */
.L_x_8066:
        /* <DEDUP_REMOVED lines=8> */
.L_x_8203:
[----:B------:R-:W-:Y:S02]  /*10320*/  MOV R252, R246 ;  /* 0x000000f600fc7202 */ /* 0x000fe40000000f00 */
[----:B------:R-:W-:-:S07]  /*10330*/  MOV R69, R233 ;  /* 0x000000e900457202 */ /* 0x000fce0000000f00 */
[----:B------:R-:W-:Y:S05]  /*10340*/  WARPSYNC.COLLECTIVE R71, `(.L_x_8204) ;  /* 0x0000000047087348 */ /* 0x000fea0003c00000 */
[----:B------:R0:W1:Y:S02]  /*10350*/  SHFL.DOWN P0, R233, R252, R251, R68 ;  /* 0x080000fbfce97389 */ /* 0x0000640000000044 */
[----:B01----:R-:W-:Y:S05]  /*10360*/  ENDCOLLECTIVE ;  /* 0x000000000000791b */ /* 0x003fea0003800000 */
.L_x_8204:
[----:B------:R-:W-:Y:S02]  /*10370*/  MOV R252, R70 ;  /* 0x0000004600fc7202 */ /* 0x000fe40000000f00 */
[----:B------:R-:W-:-:S07]  /*10380*/  MOV R123, R233 ;  /* 0x000000e9007b7202 */ /* 0x000fce0000000f00 */
[----:B------:R-:W-:Y:S05]  /*10390*/  WARPSYNC.COLLECTIVE R71, `(.L_x_8205) ;  /* 0x0000000047087348 */ /* 0x000fea0003c00000 */
[----:B------:R0:W1:Y:S02]  /*103a0*/  SHFL.DOWN P0, R233, R252, R251, R68 ;  /* 0x080000fbfce97389 */ /* 0x0000640000000044 */
[----:B01----:R-:W-:Y:S05]  /*103b0*/  ENDCOLLECTIVE ;  /* 0x000000000000791b */ /* 0x003fea0003800000 */
.L_x_8205:
[----:B------:R-:W-:Y:S02]  /*103c0*/  MOV R252, R248 ;  /* 0x000000f800fc7202 */ /* 0x000fe40000000f00 */
[----:B------:R-:W-:-:S07]  /*103d0*/  MOV R242, R233 ;  /* 0x000000e900f27202 */ /* 0x000fce0000000f00 */
[----:B------:R-:W-:Y:S05]  /*103e0*/  WARPSYNC.COLLECTIVE R71, `(.L_x_8206) ;  /* 0x0000000047087348 */ /* 0x000fea0003c00000 */
[----:B------:R0:W1:Y:S02]  /*103f0*/  SHFL.DOWN P0, R233, R252, R251, R68 ;  /* 0x080000fbfce97389 */ /* 0x0000640000000044 */
[----:B01----:R-:W-:Y:S05]  /*10400*/  ENDCOLLECTIVE ;  /* 0x000000000000791b */ /* 0x003fea0003800000 */
.L_x_8206:
[----:B------:R-:W-:Y:S01]  /*10410*/  MOV R68, R233 ;  /* 0x000000e900447202 */ /* 0x000fe20000000f00 */
[----:B------:R-:W-:Y:S06]  /*10420*/  BRA `(.L_x_8207) ;  /* 0xffffff8800687947 */ /* 0x000fec000383ffff */
.L_x_8069:
        /* <DEDUP_REMOVED lines=8> */
.L_x_8209:
[----:B------:R-:W-:Y:S05]  /*104b0*/  BSYNC B0 ;  /* 0x0000000000007941 */ /* 0x000fea0003800000 */
.L_x_8208:
        /* <DEDUP_REMOVED lines=8> */
.L_x_8210:
[----:B------:R-:W-:Y:S02]  /*10540*/  MOV R252, R247 ;  /* 0x000000f700fc7202 */ /* 0x000fe40000000f00 */
[----:B------:R-:W-:-:S07]  /*10550*/  MOV R70, R233 ;  /* 0x000000e900467202 */ /* 0x000fce0000000f00 */
[----:B------:R-:W-:Y:S05]  /*10560*/  WARPSYNC.COLLECTIVE R71, `(.L_x_8211) ;  /* 0x0000000047087348 */ /* 0x000fea0003c00000 */
[----:B------:R0:W1:Y:S02]  /*10570*/  SHFL.DOWN P0, R233, R252, R251, R68 ;  /* 0x080000fbfce97389 */ /* 0x0000640000000044 */
[----:B01----:R-:W-:Y:S05]  /*10580*/  ENDCOLLECTIVE ;  /* 0x000000000000791b */ /* 0x003fea0003800000 */
.L_x_8211:
[----:B------:R-:W-:Y:S02]  /*10590*/  MOV R252, R248 ;  /* 0x000000f800fc7202 */ /* 0x000fe40000000f00 */
[----:B------:R-:W-:-:S07]  /*105a0*/  MOV R123, R233 ;  /* 0x000000e9007b7202 */ /* 0x000fce0000000f00 */
[----:B------:R-:W-:Y:S05]  /*105b0*/  WARPSYNC.COLLECTIVE R71, `(.L_x_8212) ;  /* 0x0000000047087348 */ /* 0x000fea0003c00000 */
[----:B------:R0:W1:Y:S02]  /*105c0*/  SHFL.DOWN P0, R233, R252, R251, R68 ;  /* 0x080000fbfce97389 */ /* 0x0000640000000044 */
[----:B01----:R-:W-:Y:S05]  /*105d0*/  ENDCOLLECTIVE ;  /* 0x000000000000791b */ /* 0x003fea0003800000 */
.L_x_8212:
[----:B------:R-:W-:Y:S01]  /*105e0*/  MOV R71, R233 ;  /* 0x000000e900477202 */ /* 0x000fe20000000f00 */
[----:B------:R-:W-:Y:S06]  /*105f0*/  BRA `(.L_x_8213) ;  /* 0xffffff8800487947 */ /* 0x000fec000383ffff */
.L_x_8072:
        /* <DEDUP_REMOVED lines=8> */
.L_x_8215:
[----:B------:R-:W-:Y:S05]  /*10680*/  BSYNC B0 ;  /* 0x0000000000007941 */ /* 0x000fea0003800000 */
.L_x_8214:
        /* <DEDUP_REMOVED lines=8> */
.L_x_8216:
[----:B------:R-:W-:Y:S02]  /*10710*/  MOV R252, R247 ;  /* 0x000000f700fc7202 */ /* 0x000fe40000000f00 */
[----:B------:R-:W-:-:S07]  /*10720*/  MOV R70, R233 ;  /* 0x000000e900467202 */ /* 0x000fce0000000f00 */
[----:B------:R-:W-:Y:S05]  /*10730*/  WARPSYNC.COLLECTIVE R71, `(.L_x_8217) ;  /* 0x0000000047087348 */ /* 0x000fea0003c00000 */
[----:B------:R0:W1:Y:S02]  /*10740*/  SHFL.DOWN P0, R233, R252, R251, R68 ;  /* 0x080000fbfce97389 */ /* 0x0000640000000044 */
[----:B01----:R-:W-:Y:S05]  /*10750*/  ENDCOLLECTIVE ;  /* 0x000000000000791b */ /* 0x003fea0003800000 */
.L_x_8217:
[----:B------:R-:W-:Y:S02]  /*10760*/  MOV R252, R248 ;  /* 0x000000f800fc7202 */ /* 0x000fe40000000f00 */
[----:B------:R-:W-:-:S07]  /*10770*/  MOV R123, R233 ;  /* 0x000000e9007b7202 */ /* 0x000fce0000000f00 */
[----:B------:R-:W-:Y:S05]  /*10780*/  WARPSYNC.COLLECTIVE R71, `(.L_x_8218) ;  /* 0x0000000047087348 */ /* 0x000fea0003c00000 */
[----:B------:R0:W1:Y:S02]  /*10790*/  SHFL.DOWN P0, R233, R252, R251, R68 ;  /* 0x080000fbfce97389 */ /* 0x0000640000000044 */
[----:B01----:R-:W-:Y:S05]  /*107a0*/  ENDCOLLECTIVE ;  /* 0x000000000000791b */ /* 0x003fea0003800000 */
.L_x_8218:
[----:B------:R-:W-:Y:S01]  /*107b0*/  MOV R71, R233 ;  /* 0x000000e900477202 */ /* 0x000fe20000000f00 */
[----:B------:R-:W-:Y:S06]  /*107c0*/  BRA `(.L_x_8219) ;  /* 0xffffff8800287947 */ /* 0x000fec000383ffff */
.L_x_8075:
        /* <DEDUP_REMOVED lines=8> */
.L_x_8221:
[----:B------:R-:W-:Y:S05]  /*10850*/  BSYNC B0 ;  /* 0x0000000000007941 */ /* 0x000fea0003800000 */
.L_x_8220:
        /* <DEDUP_REMOVED lines=8> */
.L_x_8222:
[----:B------:R-:W-:Y:S02]  /*108e0*/  MOV R252, R247 ;  /* 0x000000f700fc7202 */ /* 0x000fe40000000f00 */
[----:B------:R-:W-:-:S07]  /*108f0*/  MOV R70, R233 ;  /* 0x000000e900467202 */ /* 0x000fce0000000f00 */
[----:B------:R-:W-:Y:S05]  /*10900*/  WARPSYNC.COLLECTIVE R71, `(.L_x_8223) ;  /* 0x0000000047087348 */ /* 0x000fea0003c00000 */
[----:B------:R0:W1:Y:S02]  /*10910*/  SHFL.DOWN P0, R233, R252, R251, R68 ;  /* 0x080000fbfce97389 */ /* 0x0000640000000044 */
[----:B01----:R-:W-:Y:S05]  /*10920*/  ENDCOLLECTIVE ;  /* 0x000000000000791b */ /* 0x003fea0003800000 */
.L_x_8223:
[----:B------:R-:W-:Y:S02]  /*10930*/  MOV R252, R248 ;  /* 0x000000f800fc7202 */ /* 0x000fe40000000f00 */
[----:B------:R-:W-:-:S07]  /*10940*/  MOV R123, R233 ;  /* 0x000000e9007b7202 */ /* 0x000fce0000000f00 */
[----:B------:R-:W-:Y:S05]  /*10950*/  WARPSYNC.COLLECTIVE R71, `(.L_x_8224) ;  /* 0x0000000047087348 */ /* 0x000fea0003c00000 */
[----:B------:R0:W1:Y:S02]  /*10960*/  SHFL.DOWN P0, R233, R252, R251, R68 ;  /* 0x080000fbfce97389 */ /* 0x0000640000000044 */
[----:B01----:R-:W-:Y:S05]  /*10970*/  ENDCOLLECTIVE ;  /* 0x000000000000791b */ /* 0x003fea0003800000 */
.L_x_8224:
[----:B------:R-:W-:Y:S01]  /*10980*/  MOV R71, R233 ;  /* 0x000000e900477202 */ /* 0x000fe20000000f00 */
[----:B------:R-:W-:Y:S06]  /*10990*/  BRA `(.L_x_8225) ;  /* 0xffffff8800087947 */ /* 0x000fec000383ffff */
.L_x_8078:
        /* <DEDUP_REMOVED lines=8> */
.L_x_8227:
[----:B------:R-:W-:Y:S05]  /*10a20*/  BSYNC B0 ;  /* 0x0000000000007941 */ /* 0x000fea0003800000 */
.L_x_8226:
        /* <DEDUP_REMOVED lines=8> */
.L_x_8228:
[----:B------:R-:W-:Y:S02]  /*10ab0*/  MOV R252, R247 ;  /* 0x000000f700fc7202 */ /* 0x000fe40000000f00 */
[----:B------:R-:W-:-:S07]  /*10ac0*/  MOV R70, R233 ;  /* 0x000000e900467202 */ /* 0x000fce0000000f00 */
[----:B------:R-:W-:Y:S05]  /*10ad0*/  WARPSYNC.COLLECTIVE R71, `(.L_x_8229) ;  /* 0x0000000047087348 */ /* 0x000fea0003c00000 */
[----:B------:R0:W1:Y:S02]  /*10ae0*/  SHFL.DOWN P0, R233, R252, R251, R68 ;  /* 0x080000fbfce97389 */ /* 0x0000640000000044 */
[----:B01----:R-:W-:Y:S05]  /*10af0*/  ENDCOLLECTIVE ;  /* 0x000000000000791b */ /* 0x003fea0003800000 */
.L_x_8229:
[----:B------:R-:W-:Y:S02]  /*10b00*/  MOV R252, R248 ;  /* 0x000000f800fc7202 */ /* 0x000fe40000000f00 */
[----:B------:R-:W-:-:S07]  /*10b10*/  MOV R123, R233 ;  /* 0x000000e9007b7202 */ /* 0x000fce0000000f00 */
[----:B------:R-:W-:Y:S05]  /*10b20*/  WARPSYNC.COLLECTIVE R71, `(.L_x_8230) ;  /* 0x0000000047087348 */ /* 0x000fea0003c00000 */
[----:B------:R0:W1:Y:S02]  /*10b30*/  SHFL.DOWN P0, R233, R252, R251, R68 ;  /* 0x080000fbfce97389 */ /* 0x0000640000000044 */
[----:B01----:R-:W-:Y:S05]  /*10b40*/  ENDCOLLECTIVE ;  /* 0x000000000000791b */ /* 0x003fea0003800000 */
.L_x_8230:
[----:B------:R-:W-:Y:S01]  /*10b50*/  MOV R71, R233 ;  /* 0x000000e900477202 */ /* 0x000fe20000000f00 */
[----:B------:R-:W-:Y:S06]  /*10b60*/  BRA `(.L_x_8231) ;  /* 0xffffff8400e87947 */ /* 0x000fec000383ffff */
.L_x_8081:
[----:B-1----:R-:W-:Y:S01]  /*10b70*/  HFMA2 R69, -RZ, RZ, 0, 0 ;  /* 0x00000000ff457431 */ /* 0x002fe200000001ff */
[----:B------:R-:W-:Y:S01]  /*10b80*/  BSSY B0, `(.L_x_8232) ;  /* 0x0000007000007945 */ /* 0x000fe20003800000 */
[----:B0-----:R-:W-:Y:S02]  /*10b90*/  MOV R70, R245 ;  /* 0x000000f500467202 */ /* 0x001fe40000000f00 */
[----:B----4-:R-:W-:Y:S02]  /*10ba0*/  MOV R68, 0x1f ;  /* 0x0000001f00447802 */ /* 0x010fe40000000f00 */
[----:B------:R-:W-:-:S07]  /*10bb0*/  MOV R71, 0xffffffff ;  /* 0xffffffff00477802 */ /* 0x000fce0000000f00 */
[----:B--23--:R-:W-:Y:S05]  /*10bc0*/  WARPSYNC.COLLECTIVE R71, `(.L_x_8233) ;  /* 0x0000000047087348 */ /* 0x00cfea0003c00000 */
[----:B------:R0:W1:Y:S02]  /*10bd0*/  SHFL.IDX P3, R233, R70, R69, R68 ;  /* 0x0000004546e97389 */ /* 0x0000640000060044 */
[----:B0123--:R-:W-:Y:S05]  /*10be0*/  ENDCOLLECTIVE ;  /* 0x000000000000791b */ /* 0x00ffea0003800000 */
.L_x_8233:
[----:B------:R-:W-:Y:S05]  /*10bf0*/  BSYNC B0 ;  /* 0x0000000000007941 */ /* 0x000fea0003800000 */
.L_x_8232:
        /* <DEDUP_REMOVED lines=10> */
.L_x_8234:
[----:B------:R-:W-:Y:S02]  /*10ca0*/  MOV R70, R247 ;  /* 0x000000f700467202 */ /* 0x000fe40000000f00 */
[----:B------:R-:W-:-:S07]  /*10cb0*/  MOV R242, R233 ;  /* 0x000000e900f27202 */ /* 0x000fce0000000f00 */
[----:B------:R-:W-:Y:S05]  /*10cc0*/  WARPSYNC.COLLECTIVE R71, `(.L_x_8235) ;  /* 0x0000000047087348 */ /* 0x000fea0003c00000 */
[----:B------:R0:W1:Y:S02]  /*10cd0*/  SHFL.IDX P3, R233, R70, R69, R68 ;  /* 0x0000004546e97389 */ /* 0x0000640000060044 */
[----:B01----:R-:W-:Y:S05]  /*10ce0*/  ENDCOLLECTIVE ;  /* 0x000000000000791b */ /* 0x003fea0003800000 */
.L_x_8235:
[----:B------:R-:W-:-:S04]  /*10cf0*/  FMUL.FTZ R243, R65, R242 ;  /* 0x000000f241f37220 */ /* 0x000fc80000410000 */
[-C--:B------:R-:W-:Y:S01]  /*10d00*/  FFMA.FTZ R243, R64, R123.reuse, -R243 ;  /* 0x0000007b40f37223 */ /* 0x080fe200000108f3 */
        /* <DEDUP_REMOVED lines=14> */
.L_x_8236:
[----:B------:R-:W-:Y:S01]  /*10df0*/  MOV R70, R64 ;  /* 0x0000004000467202 */ /* 0x000fe20000000f00 */
[----:B------:R-:W-:-:S07]  /*10e00*/  FADD.FTZ R123, R233, R123 ;  /* 0x0000007be97b7221 */ /* 0x000fce0000010000 */
[----:B------:R-:W-:Y:S05]  /*10e10*/  WARPSYNC.COLLECTIVE R71, `(.L_x_8237) ;  /* 0x0000000047087348 */ /* 0x000fea0003c00000 */
[----:B------:R0:W1:Y:S02]  /*10e20*/  SHFL.DOWN P0, R233, R252, R251, R68 ;  /* 0x080000fbfce97389 */ /* 0x0000640000000044 */
[----:B01----:R-:W-:Y:S05]  /*10e30*/  ENDCOLLECTIVE ;  /* 0x000000000000791b */ /* 0x003fea0003800000 */
.L_x_8237:
[----:B------:R-:W-:Y:S02]  /*10e40*/  MOV R252, R246 ;  /* 0x000000f600fc7202 */ /* 0x000fe40000000f00 */
[----:B------:R-:W-:-:S07]  /*10e50*/  MOV R245, R233 ;  /* 0x000000e900f57202 */ /* 0x000fce0000000f00 */
[----:B------:R-:W-:Y:S05]  /*10e60*/  WARPSYNC.COLLECTIVE R71, `(.L_x_8238) ;  /* 0x0000000047087348 */ /* 0x000fea0003c00000 */
[----:B------:R0:W1:Y:S02]  /*10e70*/  SHFL.DOWN P0, R233, R252, R251, R68 ;  /* 0x080000fbfce97389 */ /* 0x0000640000000044 */
[----:B01----:R-:W-:Y:S05]  /*10e80*/  ENDCOLLECTIVE ;  /* 0x000000000000791b */ /* 0x003fea0003800000 */
.L_x_8238:
[----:B------:R-:W-:Y:S02]  /*10e90*/  MOV R252, R247 ;  /* 0x000000f700fc7202 */ /* 0x000fe40000000f00 */
[----:B------:R-:W-:-:S07]  /*10ea0*/  MOV R246, R233 ;  /* 0x000000e900f67202 */ /* 0x000fce0000000f00 */
[----:B------:R-:W-:Y:S05]  /*10eb0*/  WARPSYNC.COLLECTIVE R71, `(.L_x_8239) ;  /* 0x0000000047087348 */ /* 0x000fea0003c00000 */
[----:B------:R0:W1:Y:S02]  /*10ec0*/  SHFL.DOWN P0, R233, R252, R251, R68 ;  /* 0x080000fbfce97389 */ /* 0x0000640000000044 */
[----:B01----:R-:W-:Y:S05]  /*10ed0*/  ENDCOLLECTIVE ;  /* 0x000000000000791b */ /* 0x003fea0003800000 */
.L_x_8239:
[----:B------:R-:W-:Y:S02]  /*10ee0*/  MOV R252, R248 ;  /* 0x000000f800fc7202 */ /* 0x000fe40000000f00 */
[----:B------:R-:W-:-:S07]  /*10ef0*/  MOV R247, R233 ;  /* 0x000000e900f77202 */ /* 0x000fce0000000f00 */
[----:B------:R-:W-:Y:S05]  /*10f00*/  WARPSYNC.COLLECTIVE R71, `(.L_x_8240) ;  /* 0x0000000047087348 */ /* 0x000fea0003c00000 */
[----:B------:R0:W1:Y:S02]  /*10f10*/  SHFL.DOWN P0, R233, R252, R251, R68 ;  /* 0x080000fbfce97389 */ /* 0x0000640000000044 */
[----:B01----:R-:W-:Y:S05]  /*10f20*/  ENDCOLLECTIVE ;  /* 0x000000000000791b */ /* 0x003fea0003800000 */
.L_x_8240:
[----:B------:R-:W-:-:S07]  /*10f30*/  MOV R248, R233 ;  /* 0x000000e900f87202 */ /* 0x000fce0000000f00 */
[----:B------:R-:W-:Y:S05]  /*10f40*/  WARPSYNC.COLLECTIVE R71, `(.L_x_8241) ;  /* 0x0000000047087348 */ /* 0x000fea0003c00000 */
[----:B------:R0:W1:Y:S02]  /*10f50*/  SHFL.IDX P3, R233, R70, R69, R68 ;  /* 0x0000004546e97389 */ /* 0x0000640000060044 */
[----:B01----:R-:W-:Y:S05]  /*10f60*/  ENDCOLLECTIVE ;  /* 0x000000000000791b */ /* 0x003fea0003800000 */
.L_x_8241:
[----:B------:R-:W-:Y:S02]  /*10f70*/  MOV R70, R65 ;  /* 0x0000004100467202 */ /* 0x000fe40000000f00 */
[----:B------:R-:W-:-:S07]  /*10f80*/  MOV R64, R233 ;  /* 0x000000e900407202 */ /* 0x000fce0000000f00 */
[----:B------:R-:W-:Y:S05]  /*10f90*/  WARPSYNC.COLLECTIVE R71, `(.L_x_8242) ;  /* 0x0000000047087348 */ /* 0x000fea0003c00000 */
[----:B------:R0:W1:Y:S02]  /*10fa0*/  SHFL.IDX P3, R233, R70, R69, R68 ;  /* 0x0000004546e97389 */ /* 0x0000640000060044 */
[----:B01----:R-:W-:Y:S05]  /*10fb0*/  ENDCOLLECTIVE ;  /* 0x000000000000791b */ /* 0x003fea0003800000 */
.L_x_8242:
[----:B------:R-:W-:Y:S02]  /*10fc0*/  MOV R70, R66 ;  /* 0x0000004200467202 */ /* 0x000fe40000000f00 */
[----:B------:R-:W-:-:S07]  /*10fd0*/  MOV R65, R233 ;  /* 0x000000e900417202 */ /* 0x000fce0000000f00 */
[----:B------:R-:W-:Y:S05]  /*10fe0*/  WARPSYNC.COLLECTIVE R71, `(.L_x_8243) ;  /* 0x0000000047087348 */ /* 0x000fea0003c00000 */
[----:B------:R0:W1:Y:S02]  /*10ff0*/  SHFL.IDX P3, R233, R70, R69, R68 ;  /* 0x0000004546e97389 */ /* 0x0000640000060044 */
[----:B01----:R-:W-:Y:S05]  /*11000*/  ENDCOLLECTIVE ;  /* 0x000000000000791b */ /* 0x003fea0003800000 */
.L_x_8243:
[----:B------:R-:W-:Y:S02]  /*11010*/  MOV R70, R67 ;  /* 0x0000004300467202 */ /* 0x000fe40000000f00 */
[----:B------:R-:W-:-:S07]  /*11020*/  MOV R66, R233 ;  /* 0x000000e900427202 */ /* 0x000fce0000000f00 */
[----:B------:R-:W-:Y:S05]  /*11030*/  WARPSYNC.COLLECTIVE R71, `(.L_x_8244) ;  /* 0x0000000047087348 */ /* 0x000fea0003c00000 */
[----:B------:R0:W1:Y:S02]  /*11040*/  SHFL.IDX P3, R233, R70, R69, R68 ;  /* 0x0000004546e97389 */ /* 0x0000640000060044 */
[----:B01----:R-:W-:Y:S05]  /*11050*/  ENDCOLLECTIVE ;  /* 0x000000000000791b */ /* 0x003fea0003800000 */
.L_x_8244:
[----:B------:R-:W-:Y:S01]  /*11060*/  MOV R67, R233 ;  /* 0x000000e900437202 */ /* 0x000fe20000000f00 */
[----:B------:R-:W-:Y:S06]  /*11070*/  BRA `(.L_x_8245) ;  /* 0xffffff8400407947 */ /* 0x000fec000383ffff */
.L_x_8246:
        /* <DEDUP_REMOVED lines=16> */
.L_x_18698:


//--------------------- .text._Z25selective_scan_bwd_kernelI32Selective_Scan_bwd_kernel_traitsILi64ELi16ELb0ELb1ELb0ELb1ELb1EfN3c107complexIfEEEEv12SSMParamsBwd --------------------------
	.section	.text._Z25selective_scan_bwd_kernelI32Selective_Scan_bwd_kernel_traitsILi64ELi16ELb0ELb1ELb0ELb1ELb1EfN3c107complexIfEEEEv12SSMParamsBwd,"ax",@progbits
	.align	128
        .global         _Z25selective_scan_bwd_kernelI32Selective_Scan_bwd_kernel_traitsILi64ELi16ELb0ELb1ELb0ELb1ELb1EfN3c107complexIfEEEEv12SSMParamsBwd
        .type           _Z25selective_scan_bwd_kernelI32Selective_Scan_bwd_kernel_traitsILi64ELi16ELb0ELb1ELb0ELb1ELb1EfN3c107complexIfEEEEv12SSMParamsBwd,@function
        .size           _Z25selective_scan_bwd_kernelI32Selective_Scan_bwd_kernel_traitsILi64ELi16ELb0ELb1ELb0ELb1ELb1EfN3c107complexIfEEEEv12SSMParamsBwd,(.L_x_18699 - _Z25selective_scan_bwd_kernelI32Selective_Scan_bwd_kernel_traitsILi64ELi16ELb0ELb1ELb0ELb1ELb1EfN3c107complexIfEEEEv12SSMParamsBwd)
        .other          _Z25selective_scan_bwd_kernelI32Selective_Scan_bwd_kernel_traitsILi64ELi16ELb0ELb1ELb0ELb1ELb1EfN3c107complexIfEEEEv12SSMParamsBwd,@"STO_CUDA_ENTRY STV_DEFAULT"
_Z25selective_scan_bwd_kernelI32Selective_Scan_bwd_kernel_traitsILi64ELi16ELb0ELb1ELb0ELb1ELb1EfN3c107complexIfEEEEv12SSMParamsBwd:
.text._Z25selective_scan_bwd_kernelI32Selective_Scan_bwd_kernel_traitsILi64ELi16ELb0ELb1ELb0ELb1ELb1EfN3c107complexIfEEEEv12SSMParamsBwd:
        /* <DEDUP_REMOVED lines=142> */
.L_x_8380:
        /* <DEDUP_REMOVED lines=249> */
[----:B------:R-:W-:Y:S04]  /*1870*/  STS [R241+0x200], R28 ;  /* 0x0002001cf1007388 */ /* 0x000fe80000000800 */
[----:B--2---:R2:W-:Y:S04]  /*1880*/  STS [R240+0x280], R29 ;  /* 0x0002801df0007388 */ /* 0x0045e80000000800 */
[----:B------:R-:W-:Y:S04]  /*1890*/  STS [R239+0x300], R30 ;  /* 0x0003001eef007388 */ /* 0x000fe80000000800 */
[----:B---3--:R3:W-:Y:S04]  /*18a0*/  STS [R238+0x380], R31 ;  /* 0x0003801fee007388 */ /* 0x0087e80000000800 */
[----:B----4-:R-:W-:Y:S04]  /*18b0*/  STS [R237+0x400], R32 ;  /* 0x00040020ed007388 */ /* 0x010fe80000000800 */
[----:B-----5:R4:W-:Y:S04]  /*18c0*/  STS [R236+0x480], R33 ;  /* 0x00048021ec007388 */ /* 0x0209e80000000800 */
[----:B------:R-:W-:Y:S04]  /*18d0*/  STS [R235+0x500], R34 ;  /* 0x00050022eb007388 */ /* 0x000fe80000000800 */
[----:B------:R-:W-:Y:S04]  /*18e0*/  STS [R234+0x580], R35 ;  /* 0x00058023ea007388 */ /* 0x000fe80000000800 */
[----:B------:R-:W-:Y:S04]  /*18f0*/  STS [R232+0x600], R37 ;  /* 0x00060025e8007388 */ /* 0x000fe80000000800 */
[----:B------:R-:W-:Y:S04]  /*1900*/  STS [R231+0x680], R36 ;  /* 0x00068024e7007388 */ /* 0x000fe80000000800 */
        /* <DEDUP_REMOVED lines=40> */
[----:B----4-:R-:W-:Y:S01]  /*1b90*/  CS2R R32, SRZ ;  /* 0x0000000000207805 */ /* 0x010fe2000001ff00 */
[----:B-----5:R-:W-:Y:S01]  /*1ba0*/  HFMA2 R23, -RZ, RZ, 0, 0 ;  /* 0x00000000ff177431 */ /* 0x020fe200000001ff */
[----:B------:R-:W-:Y:S02]  /*1bb0*/  CS2R R34, SRZ ;  /* 0x0000000000227805 */ /* 0x000fe4000001ff00 */
        /* <DEDUP_REMOVED lines=9> */
[----:B------:R-:W5:Y:S01]  /*1c50*/  @!P4 LDG.E R35, desc[UR28][R4.64+0x780] ;  /* 0x0007801c0423c981 */ /* 0x000f62000c1e1900 */
[----:B------:R-:W-:-:S03]  /*1c60*/  FADD.FTZ R78, R78, UR7 ;  /* 0x000000074e4e7e21 */ /* 0x000fc60008010000 */
        /* <DEDUP_REMOVED lines=25> */
[----:B--2---:R0:W-:Y:S04]  /*1e00*/  STS [R240+0x280], R27 ;  /* 0x0002801bf0007388 */ /* 0x0041e80000000800 */
[----:B------:R0:W-:Y:S04]  /*1e10*/  STS [R239+0x300], R28 ;  /* 0x0003001cef007388 */ /* 0x0001e80000000800 */
[----:B---3--:R0:W-:Y:S04]  /*1e20*/  STS [R238+0x380], R29 ;  /* 0x0003801dee007388 */ /* 0x0081e80000000800 */
[----:B----4-:R0:W-:Y:S04]  /*1e30*/  STS [R237+0x400], R30 ;  /* 0x0004001eed007388 */ /* 0x0101e80000000800 */
[----:B-----5:R0:W-:Y:S04]  /*1e40*/  STS [R236+0x480], R31 ;  /* 0x0004801fec007388 */ /* 0x0201e80000000800 */
        /* <DEDUP_REMOVED lines=38> */
.L_x_8249:
[----:B------:R-:W-:Y:S05]  /*20b0*/  BSYNC.RECONVERGENT B0 ;  /* 0x0000000000007941 */ /* 0x000fea0003800200 */
.L_x_8248:
        /* <DEDUP_REMOVED lines=33> */
.L_x_8251:
[----:B------:R-:W-:Y:S05]  /*22d0*/  BSYNC.RECONVERGENT B0 ;  /* 0x0000000000007941 */ /* 0x000fea0003800200 */
.L_x_8250:
        /* <DEDUP_REMOVED lines=33> */
.L_x_8253:
[----:B------:R-:W-:Y:S05]  /*24f0*/  BSYNC.RECONVERGENT B0 ;  /* 0x0000000000007941 */ /* 0x000fea0003800200 */
.L_x_8252:
        /* <DEDUP_REMOVED lines=33> */
.L_x_8255:
[----:B------:R-:W-:Y:S05]  /*2710*/  BSYNC.RECONVERGENT B0 ;  /* 0x0000000000007941 */ /* 0x000fea0003800200 */
.L_x_8254:
        /* <DEDUP_REMOVED lines=33> */
.L_x_8257:
[----:B------:R-:W-:Y:S05]  /*2930*/  BSYNC.RECONVERGENT B0 ;  /* 0x0000000000007941 */ /* 0x000fea0003800200 */
.L_x_8256:
        /* <DEDUP_REMOVED lines=33> */
.L_x_8259:
[----:B------:R-:W-:Y:S05]  /*2b50*/  BSYNC.RECONVERGENT B0 ;  /* 0x0000000000007941 */ /* 0x000fea0003800200 */
.L_x_8258:
        /* <DEDUP_REMOVED lines=33> */
.L_x_8261:
[----:B------:R-:W-:Y:S05]  /*2d70*/  BSYNC.RECONVERGENT B0 ;  /* 0x0000000000007941 */ /* 0x000fea0003800200 */
.L_x_8260:
        /* <DEDUP_REMOVED lines=33> */
.L_x_8263:
[----:B------:R-:W-:Y:S05]  /*2f90*/  BSYNC.RECONVERGENT B0 ;  /* 0x0000000000007941 */ /* 0x000fea0003800200 */
.L_x_8262:
        /* <DEDUP_REMOVED lines=33> */
.L_x_8265:
[----:B------:R-:W-:Y:S05]  /*31b0*/  BSYNC.RECONVERGENT B0 ;  /* 0x0000000000007941 */ /* 0x000fea0003800200 */
.L_x_8264:
        /* <DEDUP_REMOVED lines=33> */
.L_x_8267:
[----:B------:R-:W-:Y:S05]  /*33d0*/  BSYNC.RECONVERGENT B0 ;  /* 0x0000000000007941 */ /* 0x000fea0003800200 */
.L_x_8266:
        /* <DEDUP_REMOVED lines=33> */
.L_x_8269:
[----:B------:R-:W-:Y:S05]  /*35f0*/  BSYNC.RECONVERGENT B0 ;  /* 0x0000000000007941 */ /* 0x000fea0003800200 */
.L_x_8268:
        /* <DEDUP_REMOVED lines=33> */
.L_x_8271:
[----:B------:R-:W-:Y:S05]  /*3810*/  BSYNC.RECONVERGENT B0 ;  /* 0x0000000000007941 */ /* 0x000fea0003800200 */
.L_x_8270:
        /* <DEDUP_REMOVED lines=33> */
.L_x_8273:
[----:B------:R-:W-:Y:S05]  /*3a30*/  BSYNC.RECONVERGENT B0 ;  /* 0x0000000000007941 */ /* 0x000fea0003800200 */
.L_x_8272:
        /* <DEDUP_REMOVED lines=33> */
.L_x_8275:
[----:B------:R-:W-:Y:S05]  /*3c50*/  BSYNC.RECONVERGENT B0 ;  /* 0x0000000000007941 */ /* 0x000fea0003800200 */
.L_x_8274:
        /* <DEDUP_REMOVED lines=33> */
.L_x_8277:
[----:B------:R-:W-:Y:S05]  /*3e70*/  BSYNC.RECONVERGENT B0 ;  /* 0x0000000000007941 */ /* 0x000fea0003800200 */
.L_x_8276:
        /* <DEDUP_REMOVED lines=33> */
.L_x_8279:
[----:B------:R-:W-:Y:S05]  /*4090*/  BSYNC.RECONVERGENT B0 ;  /* 0x0000000000007941 */ /* 0x000fea0003800200 */
.L_x_8278:
        /* <DEDUP_REMOVED lines=40> */
[----:B------:R-:W-:Y:S01]  /*4320*/  IADD3.X R7, PT, PT, RZ, UR15, RZ, P5, !PT ;  /* 0x0000000fff077c10 */ /* 0x000fe2000affe4ff */
[----:B------:R-:W-:Y:S01]  /*4330*/  HFMA2 R66, -RZ, RZ, 0, 0 ;  /* 0x00000000ff427431 */ /* 0x000fe200000001ff */
        /* <DEDUP_REMOVED lines=12> */
[----:B------:R-:W-:Y:S02]  /*4400*/  ISETP.NE.AND P6, PT, R99, RZ, PT ;  /* 0x000000ff6300720c */ /* 0x000fe40003fc5270 */
[----:B------:R-:W-:Y:S01]  /*4410*/  MOV R99, RZ ;  /* 0x000000ff00637202 */ /* 0x000fe20000000f00 */
[----:B------:R-:W-:Y:S01]  /*4420*/  LDS R28, [R95+0x3c] ;  /* 0x00003c005f1c7984 */ /* 0x000fe20000000800 */
[----:B------:R-:W-:-:S02]  /*4430*/  MOV R101, RZ ;  /* 0x000000ff00657202 */ /* 0x000fc40000000f00 */
[----:B------:R-:W-:Y:S01]  /*4440*/  MOV R103, RZ ;  /* 0x000000ff00677202 */ /* 0x000fe20000000f00 */
[----:B0-----:R-:W-:Y:S01]  /*4450*/  UIMAD.WIDE.U32 UR30, UR33, UR12, UR8 ;  /* 0x0000000c211e72a5 */ /* 0x001fe2000f8e0008 */
[----:B------:R-:W-:Y:S02]  /*4460*/  MOV R64, RZ ;  /* 0x000000ff00407202 */ /* 0x000fe40000000f00 */
[----:B------:R-:W-:Y:S01]  /*4470*/  MOV R107, RZ ;  /* 0x000000ff006b7202 */ /* 0x000fe20000000f00 */
        /* <DEDUP_REMOVED lines=90> */
[----:B------:R-:W0:Y:S04]  /*4a20*/  LDS R43, [R95+0x24] ;  /* 0x000024005f2b7984 */ /* 0x000e280000000800 */
[----:B------:R-:W-:Y:S04]  /*4a30*/  LDS R42, [R95+0x28] ;  /* 0x000028005f2a7984 */ /* 0x000fe80000000800 */
[----:B------:R-:W-:Y:S04]  /*4a40*/  LDS R37, [R95+0x2c] ;  /* 0x00002c005f257984 */ /* 0x000fe80000000800 */
[----:B------:R-:W0:Y:S04]  /*4a50*/  LDS R39, [R95+0x30] ;  /* 0x000030005f277984 */ /* 0x000e280000000800 */
[----:B------:R-:W0:Y:S04]  /*4a60*/  LDS R41, [R95+0x34] ;  /* 0x000034005f297984 */ /* 0x000e280000000800 */
[----:B------:R-:W0:Y:S04]  /*4a70*/  LDS R40, [R95+0x38] ;  /* 0x000038005f287984 */ /* 0x000e280000000800 */
[----:B------:R-:W0:Y:S01]  /*4a80*/  LDS R38, [R95+0x3c] ;  /* 0x00003c005f267984 */ /* 0x000e220000000800 */
[----:B------:R-:W-:Y:S01]  /*4a90*/  BAR.SYNC.DEFER_BLOCKING 0x0 ;  /* 0x0000000000007b1d */ /* 0x000fe20000010000 */
[----:B-1----:R-:W-:-:S05]  /*4aa0*/  MOV R62, RZ ;  /* 0x000000ff003e7202 */ /* 0x002fca0000000f00 */
[----:B------:R-:W5:Y:S01]  /*4ab0*/  @!P5 LDG.E R63, desc[UR28][R4.64] ;  /* 0x0000001c043fd981 */ /* 0x000f62000c1e1900 */
[----:B------:R-:W-:Y:S02]  /*4ac0*/  ISETP.NE.AND P5, PT, R65, RZ, PT ;  /* 0x000000ff4100720c */ /* 0x000fe40003fa5270 */
[----:B--2---:R-:W-:Y:S02]  /*4ad0*/  MOV R66, RZ ;  /* 0x000000ff00427202 */ /* 0x004fe40000000f00 */
[----:B------:R-:W-:Y:S02]  /*4ae0*/  MOV R99, RZ ;  /* 0x000000ff00637202 */ /* 0x000fe40000000f00 */
[----:B------:R-:W-:Y:S01]  /*4af0*/  MOV R101, RZ ;  /* 0x000000ff00657202 */ /* 0x000fe20000000f00 */
[----:B------:R-:W-:Y:S01]  /*4b00*/  HFMA2 R105, -RZ, RZ, 0, 0 ;  /* 0x00000000ff697431 */ /* 0x000fe200000001ff */
[----:B------:R-:W-:Y:S01]  /*4b10*/  MOV R103, RZ ;  /* 0x000000ff00677202 */ /* 0x000fe20000000f00 */
[----:B------:R-:W-:Y:S01]  /*4b20*/  HFMA2 R108, -RZ, RZ, 0, 0 ;  /* 0x00000000ff6c7431 */ /* 0x000fe200000001ff */
[----:B------:R-:W2:Y:S04]  /*4b30*/  @!P4 LDG.E R111, desc[UR28][R4.64+0x780] ;  /* 0x0007801c046fc981 */ /* 0x000ea8000c1e1900 */
[----:B------:R-:W2:Y:S01]  /*4b40*/  @!P5 LDG.E R62, desc[UR28][R4.64+0x80] ;  /* 0x0000801c043ed981 */ /* 0x000ea2000c1e1900 */
[----:B------:R-:W-:Y:S01]  /*4b50*/  ISETP.NE.AND P5, PT, R67, RZ, PT ;  /* 0x000000ff4300720c */ /* 0x000fe20003fa5270 */
[----:B------:R-:W-:-:S02]  /*4b60*/  HFMA2 R67, -RZ, RZ, 0, 0 ;  /* 0x00000000ff437431 */ /* 0x000fc400000001ff */
[----:B------:R-:W2:Y:S04]  /*4b70*/  @!P0 LDG.E R103, desc[UR28][R4.64+0x580] ;  /* 0x0005801c04678981 */ /* 0x000ea8000c1e1900 */
[----:B------:R-:W2:Y:S04]  /*4b80*/  @!P1 LDG.E R105, desc[UR28][R4.64+0x600] ;  /* 0x0006001c04699981 */ /* 0x000ea8000c1e1900 */
[----:B------:R-:W2:Y:S04]  /*4b90*/  @!P3 LDG.E R108, desc[UR28][R4.64+0x700] ;  /* 0x0007001c046cb981 */ /* 0x000ea8000c1e1900 */
[----:B------:R-:W2:Y:S01]  /*4ba0*/  @!P5 LDG.E R67, desc[UR28][R4.64+0x100] ;  /* 0x0001001c0443d981 */ /* 0x000ea2000c1e1900 */
[----:B------:R-:W-:-:S13]  /*4bb0*/  ISETP.NE.AND P5, PT, R68, RZ, PT ;  /* 0x000000ff4400720c */ /* 0x000fda0003fa5270 */
[----:B------:R-:W2:Y:S01]  /*4bc0*/  @!P5 LDG.E R66, desc[UR28][R4.64+0x180] ;  /* 0x0001801c0442d981 */ /* 0x000ea2000c1e1900 */
[----:B------:R-:W-:Y:S02]  /*4bd0*/  ISETP.NE.AND P5, PT, R69, RZ, PT ;  /* 0x000000ff4500720c */ /* 0x000fe40003fa5270 */
[----:B------:R-:W-:-:S11]  /*4be0*/  CS2R R68, SRZ ;  /* 0x0000000000447805 */ /* 0x000fd6000001ff00 */
        /* <DEDUP_REMOVED lines=13> */
[----:B------:R-:W-:Y:S02]  /*4cc0*/  ISETP.NE.AND P5, PT, R106, RZ, PT ;  /* 0x000000ff6a00720c */ /* 0x000fe40003fa5270 */
[----:B------:R-:W-:-:S06]  /*4cd0*/  MOV R106, RZ ;  /* 0x000000ff006a7202 */ /* 0x000fcc0000000f00 */
[----:B------:R-:W2:Y:S05]  /*4ce0*/  @!P2 LDG.E R106, desc[UR28][R4.64+0x680] ;  /* 0x0006801c046aa981 */ /* 0x000eaa000c1e1900 */
[----:B------:R1:W2:Y:S01]  /*4cf0*/  @!P5 LDG.E R101, desc[UR28][R4.64+0x480] ;  /* 0x0004801c0465d981 */ /* 0x0002a2000c1e1900 */
[----:B---3--:R-:W-:Y:S01]  /*4d00*/  FMUL.FTZ R65, R60, -1.4426950216293334961 ;  /* 0xbfb8aa3b3c417820 */ /* 0x008fe20000410000 */
[----:B------:R-:W-:Y:S01]  /*4d10*/  FMUL.FTZ R64, R61, -1.4426950216293334961 ;  /* 0xbfb8aa3b3d407820 */ /* 0x000fe20000410000 */
[----:B----4-:R-:W-:Y:S01]  /*4d20*/  FMUL.FTZ R100, R49, -1.4426950216293334961 ;  /* 0xbfb8aa3b31647820 */ /* 0x010fe20000410000 */
[----:B-----5:R-:W-:-:S03]  /*4d30*/  FMUL.FTZ R107, R48, -1.4426950216293334961 ;  /* 0xbfb8aa3b306b7820 */ /* 0x020fc60000410000 */
[----:B------:R-:W3:Y:S01]  /*4d40*/  MUFU.EX2 R65, R65 ;  /* 0x0000004100417308 */ /* 0x000ee20000000800 */
[----:B------:R-:W-:-:S03]  /*4d50*/  FMUL.FTZ R71, R50, -1.4426950216293334961 ;  /* 0xbfb8aa3b32477820 */ /* 0x000fc60000410000 */
[----:B------:R-:W4:Y:S04]  /*4d60*/  MUFU.EX2 R64, R64 ;  /* 0x0000004000407308 */ /* 0x000f280000000800 */
        /* <DEDUP_REMOVED lines=10> */
[----:B------:R-:W-:-:S06]  /*4e10*/  FADD.FTZ R107, R107, 1 ;  /* 0x3f8000006b6b7421 */ /* 0x000fcc0000010000 */
[----:B------:R-:W-:Y:S04]  /*4e20*/  MUFU.EX2 R109, R109 ;  /* 0x0000006d006d7308 */ /* 0x000fe80000000800 */
[----:B------:R-:W-:Y:S01]  /*4e30*/  MUFU.EX2 R5, R5 ;  /* 0x0000000500057308 */ /* 0x000fe20000000800 */
[----:B------:R-:W-:-:S03]  /*4e40*/  FMUL.FTZ R110, R44, -1.4426950216293334961 ;  /* 0xbfb8aa3b2c6e7820 */ /* 0x000fc60000410000 */
[----:B------:R-:W1:Y:S01]  /*4e50*/  MUFU.EX2 R4, R4 ;  /* 0x0000000400047308 */ /* 0x000e620000000800 */
[----:B---3--:R-:W-:-:S03]  /*4e60*/  FADD.FTZ R71, R71, 1 ;  /* 0x3f80000047477421 */ /* 0x008fc60000010000 */
[----:B------:R-:W3:Y:S01]  /*4e70*/  MUFU.RCP R64, R64 ;  /* 0x0000004000407308 */ /* 0x000ee20000001000 */
[----:B------:R-:W-:Y:S01]  /*4e80*/  FMUL.FTZ R112, R43, -1.4426950216293334961 ;  /* 0xbfb8aa3b2b707820 */ /* 0x000fe20000410000 */
[----:B------:R-:W-:Y:S01]  /*4e90*/  FMUL.FTZ R115, R39, -1.4426950216293334961 ;  /* 0xbfb8aa3b27737820 */ /* 0x000fe20000410000 */
[----:B------:R-:W-:Y:S01]  /*4ea0*/  FMUL.FTZ R114, R37, -1.4426950216293334961 ;  /* 0xbfb8aa3b25727820 */ /* 0x000fe20000410000 */
[----:B------:R-:W-:-:S04]  /*4eb0*/  FMUL.FTZ R116, R41, -1.4426950216293334961 ;  /* 0xbfb8aa3b29747820 */ /* 0x000fc80000410000 */
[----:B------:R-:W4:Y:S08]  /*4ec0*/  MUFU.RCP R100, R100 ;  /* 0x0000006400647308 */ /* 0x000f300000001000 */
[----:B------:R-:W5:Y:S01]  /*4ed0*/  MUFU.RCP R107, R107 ;  /* 0x0000006b006b7308 */ /* 0x000f620000001000 */
[----:B-1----:R-:W-:-:S07]  /*4ee0*/  FADD.FTZ R4, R4, 1 ;  /* 0x3f80000004047421 */ /* 0x002fce0000010000 */
[----:B------:R-:W1:Y:S04]  /*4ef0*/  MUFU.EX2 R110, R110 ;  /* 0x0000006e006e7308 */ /* 0x000e680000000800 */
[----:B------:R-:W5:Y:S01]  /*4f00*/  MUFU.RCP R71, R71 ;  /* 0x0000004700477308 */ /* 0x000f620000001000 */
[----:B------:R-:W-:-:S07]  /*4f10*/  FMUL.FTZ R113, R42, -1.4426950216293334961 ;  /* 0xbfb8aa3b2a717820 */ /* 0x000fce0000410000 */
[----:B------:R-:W3:Y:S04]  /*4f20*/  MUFU.EX2 R112, R112 ;  /* 0x0000007000707308 */ /* 0x000ee80000000800 */
[----:B------:R-:W-:Y:S04]  /*4f30*/  MUFU.EX2 R115, R115 ;  /* 0x0000007300737308 */ /* 0x000fe80000000800 */
[----:B------:R-:W-:Y:S04]  /*4f40*/  MUFU.EX2 R117, R116 ;  /* 0x0000007400757308 */ /* 0x000fe80000000800 */
[----:B------:R-:W4:Y:S01]  /*4f50*/  MUFU.EX2 R114, R114 ;  /* 0x0000007200727308 */ /* 0x000f220000000800 */
[----:B------:R-:W-:Y:S01]  /*4f60*/  FMUL.FTZ R118, R40, -1.4426950216293334961 ;  /* 0xbfb8aa3b28767820 */ /* 0x000fe20000410000 */
[----:B------:R-:W-:Y:S01]  /*4f70*/  FMUL.FTZ R119, R38, -1.4426950216293334961 ;  /* 0xbfb8aa3b26777820 */ /* 0x000fe20000410000 */
[----:B-1----:R-:W-:Y:S01]  /*4f80*/  FADD.FTZ R110, R110, 1 ;  /* 0x3f8000006e6e7421 */ /* 0x002fe20000010000 */
[----:B------:R-:W1:Y:S01]  /*4f90*/  MUFU.EX2 R113, R113 ;  /* 0x0000007100717308 */ /* 0x000e620000000800 */
        /* <DEDUP_REMOVED lines=14> */
[----:B------:R3:W-:Y:S04]  /*5080*/  STS [R97+0x700], R108 ;  /* 0x0007006c61007388 */ /* 0x0007e80000000800 */
[----:B------:R-:W-:Y:S01]  /*5090*/  STS [R96+0x780], R111 ;  /* 0x0007806f60007388 */ /* 0x000fe20000000800 */
[----:B------:R-:W-:-:S03]  /*50a0*/  NOP ;  /* 0x0000000000007918 */ /* 0x000fc60000000000 */
[----:B------:R-:W1:Y:S04]  /*50b0*/  LDS R62, [R95+0x4] ;  /* 0x000004005f3e7984 */ /* 0x000e680000000800 */
[----:B------:R-:W5:Y:S04]  /*50c0*/  LDS R63, [R95] ;  /* 0x000000005f3f7984 */ /* 0x000f680000000800 */
[----:B------:R-:W-:Y:S04]  /*50d0*/  LDS R69, [R95+0x8] ;  /* 0x000008005f457984 */ /* 0x000fe80000000800 */
[----:B------:R-:W5:Y:S04]  /*50e0*/  LDS R66, [R95+0xc] ;  /* 0x00000c005f427984 */ /* 0x000f680000000800 */
[----:B------:R-:W5:Y:S01]  /*50f0*/  LDS R67, [R95+0x10] ;  /* 0x000010005f437984 */ /* 0x000f620000000800 */
[----:B--2---:R-:W-:Y:S01]  /*5100*/  FADD.FTZ R104, R109, 1 ;  /* 0x3f8000006d687421 */ /* 0x004fe20000010000 */
[----:B0-----:R-:W-:Y:S01]  /*5110*/  FADD.FTZ R106, R5, 1 ;  /* 0x3f800000056a7421 */ /* 0x001fe20000010000 */
[----:B------:R-:W-:Y:S01]  /*5120*/  FADD.FTZ R5, -R65, 1 ;  /* 0x3f80000041057421 */ /* 0x000fe20000010100 */
[----:B------:R-:W0:Y:S01]  /*5130*/  LDS R99, [R95+0x18] ;  /* 0x000018005f637984 */ /* 0x000e220000000800 */
[----:B------:R2:W-:Y:S02]  /*5140*/  MUFU.RCP R109, R4 ;  /* 0x00000004006d7308 */ /* 0x0005e40000001000 */
[----:B------:R-:W-:Y:S01]  /*5150*/  FFMA.FTZ R102, R60, R5, 1 ;  /* 0x3f8000003c667423 */ /* 0x000fe20000010005 */
[----:B------:R-:W0:Y:S01]  /*5160*/  LDS R68, [R95+0x14] ;  /* 0x000014005f447984 */ /* 0x000e220000000800 */
[----:B---3--:R-:W-:Y:S01]  /*5170*/  FADD.FTZ R108, R112, 1 ;  /* 0x3f800000706c7421 */ /* 0x008fe20000010000 */
[----:B----4-:R-:W-:-:S02]  /*5180*/  FADD.FTZ R114, R114, 1 ;  /* 0x3f80000072727421 */ /* 0x010fc40000010000 */
[----:B------:R-:W-:Y:S01]  /*5190*/  LDS R103, [R95+0x28] ;  /* 0x000028005f677984 */ /* 0x000fe20000000800 */
[----:B------:R-:W-:Y:S01]  /*51a0*/  MUFU.RCP R104, R104 ;  /* 0x0000006800687308 */ /* 0x000fe20000001000 */
[----:B--2---:R-:W-:Y:S02]  /*51b0*/  FADD.FTZ R4, -R64, 1 ;  /* 0x3f80000040047421 */ /* 0x004fe40000010100 */
[----:B------:R-:W-:Y:S01]  /*51c0*/  LDS R105, [R95+0x2c] ;  /* 0x00002c005f697984 */ /* 0x000fe20000000800 */
[----:B-1----:R-:W-:-:S04]  /*51d0*/  FMUL.FTZ R70, R35, R62 ;  /* 0x0000003e23467220 */ /* 0x002fc80000410000 */
[----:B------:R-:W1:Y:S01]  /*51e0*/  MUFU.RCP R106, R106 ;  /* 0x0000006a006a7308 */ /* 0x000e620000001000 */
[----:B------:R-:W-:Y:S01]  /*51f0*/  FMUL.FTZ R101, R65, R70 ;  /* 0x0000004641657220 */ /* 0x000fe20000410000 */
[----:B-----5:R-:W-:Y:S01]  /*5200*/  FMUL.FTZ R5, R36, R63 ;  /* 0x0000003f24057220 */ /* 0x020fe20000410000 */
[----:B------:R-:W2:Y:S01]  /*5210*/  LDS R70, [R95+0x1c] ;  /* 0x00001c005f467984 */ /* 0x000ea20000000800 */
[----:B------:R-:W-:Y:S01]  /*5220*/  FFMA.FTZ R4, R61, R4, 1 ;  /* 0x3f8000003d047423 */ /* 0x000fe20000010004 */
[----:B------:R-:W-:Y:S01]  /*5230*/  FMUL.FTZ R116, R101, R102 ;  /* 0x0000006665747220 */ /* 0x000fe20000410000 */
[----:B------:R-:W-:Y:S01]  /*5240*/  FMUL.FTZ R5, R64, R5 ;  /* 0x0000000540057220 */ /* 0x000fe20000410000 */
[----:B------:R-:W-:Y:S01]  /*5250*/  FADD.FTZ R102, -R100, 1 ;  /* 0x3f80000064667421 */ /* 0x000fe20000010100 */
[----:B------:R-:W-:Y:S01]  /*5260*/  FADD.FTZ R101, -R107, 1 ;  /* 0x3f8000006b657421 */ /* 0x000fe20000010100 */
[----:B------:R3:W-:Y:S01]  /*5270*/  MUFU.EX2 R121, R118 ;  /* 0x0000007600797308 */ /* 0x0007e20000000800 */
[----:B------:R-:W-:Y:S01]  /*5280*/  FMUL.FTZ R4, R5, R4 ;  /* 0x0000000405047220 */ /* 0x000fe20000410000 */
[----:B------:R-:W-:-:S02]  /*5290*/  FADD.FTZ R5, -R71, 1 ;  /* 0x3f80000047057421 */ /* 0x000fc40000010100 */
[----:B------:R4:W5:Y:S01]  /*52a0*/  MUFU.EX2 R125, R119 ;  /* 0x00000077007d7308 */ /* 0x0009620000000800 */
[----:B------:R-:W-:Y:S02]  /*52b0*/  FFMA.FTZ R112, R49, R102, 1 ;  /* 0x3f80000031707423 */ /* 0x000fe40000010066 */
[----:B------:R-:W-:Y:S01]  /*52c0*/  LDS R102, [R95+0x24] ;  /* 0x000024005f667984 */ /* 0x000fe20000000800 */
[----:B------:R1:W-:Y:S01]  /*52d0*/  MUFU.RCP R111, R110 ;  /* 0x0000006e006f7308 */ /* 0x0003e20000001000 */
[----:B---3--:R-:W-:Y:S01]  /*52e0*/  FADD.FTZ R118, R115, 1 ;  /* 0x3f80000073767421 */ /* 0x008fe20000010000 */
[----:B------:R-:W-:Y:S01]  /*52f0*/  FMUL.FTZ R115, R33, R66 ;  /* 0x0000004221737220 */ /* 0x000fe20000410000 */
[----:B----4-:R-:W-:Y:S01]  /*5300*/  FADD.FTZ R119, R117, 1 ;  /* 0x3f80000075777421 */ /* 0x010fe20000010000 */
[----:B------:R-:W-:Y:S02]  /*5310*/  FFMA.FTZ R117, R48, R101, 1 ;  /* 0x3f80000030757423 */ /* 0x000fe40000010065 */
[----:B------:R-:W3:Y:S01]  /*5320*/  LDS R101, [R95+0x20] ;  /* 0x000020005f657984 */ /* 0x000ee20000000800 */
[----:B-1----:R-:W-:Y:S01]  /*5330*/  FMUL.FTZ R110, R34, R69 ;  /* 0x00000045226e7220 */ /* 0x002fe20000410000 */
[----:B------:R1:W-:Y:S01]  /*5340*/  MUFU.RCP R136, R114 ;  /* 0x0000007200887308 */ /* 0x0003e20000001000 */
[----:B------:R-:W-:Y:S01]  /*5350*/  FFMA.FTZ R5, R50, R5, 1 ;  /* 0x3f80000032057423 */ /* 0x000fe20000010005 */
[----:B------:R-:W-:Y:S01]  /*5360*/  FMUL.FTZ R115, R100, R115 ;  /* 0x0000007364737220 */ /* 0x000fe20000410000 */
[----:B------:R-:W-:-:S03]  /*5370*/  FMUL.FTZ R110, R71, R110 ;  /* 0x0000006e476e7220 */ /* 0x000fc60000410000 */
[----:B------:R-:W-:Y:S01]  /*5380*/  FMUL.FTZ R120, R115, R112 ;  /* 0x0000007073787220 */ /* 0x000fe20000410000 */
[----:B-1----:R-:W-:Y:S01]  /*5390*/  FMUL.FTZ R114, R32, R67 ;  /* 0x0000004320727220 */ /* 0x002fe20000410000 */
[----:B------:R1:W-:Y:S01]  /*53a0*/  MUFU.RCP R140, R118 ;  /* 0x00000076008c7308 */ /* 0x0003e20000001000 */
[----:B------:R-:W-:Y:S01]  /*53b0*/  FADD.FTZ R112, -R106, 1 ;  /* 0x3f8000006a707421 */ /* 0x000fe20000010100 */
[----:B------:R-:W-:Y:S01]  /*53c0*/  FADD.FTZ R113, R113, 1 ;  /* 0x3f80000071717421 */ /* 0x000fe20000010000 */
[----:B------:R-:W-:Y:S01]  /*53d0*/  FMUL.FTZ R114, R107, R114 ;  /* 0x000000726b727220 */ /* 0x000fe20000410000 */
[----:B------:R-:W-:Y:S01]  /*53e0*/  LDS R115, [R95+0x3c] ;  /* 0x00003c005f737984 */ /* 0x000fe20000000800 */
[----:B-1----:R-:W-:Y:S01]  /*53f0*/  FMUL.FTZ R118, R110, R5 ;  /* 0x000000056e767220 */ /* 0x002fe20000410000 */
[----:B------:R-:W-:Y:S01]  /*5400*/  FADD.FTZ R110, -R104, 1 ;  /* 0x3f800000686e7421 */ /* 0x000fe20000010100 */
[----:B------:R-:W-:Y:S01]  /*5410*/  FMUL.FTZ R122, R114, R117 ;  /* 0x00000075727a7220 */ /* 0x000fe20000410000 */
[----:B------:R-:W-:Y:S01]  /*5420*/  FFMA.FTZ R128, R45, R112, 1 ;  /* 0x3f8000002d807423 */ /* 0x000fe20000010070 */
[----:B------:R-:W1:Y:S01]  /*5430*/  LDS R114, [R95+0x30] ;  /* 0x000030005f727984 */ /* 0x000e620000000800 */
[----:B------:R-:W-:-:S03]  /*5440*/  FFMA.FTZ R124, R47, R110, 1 ;  /* 0x3f8000002f7c7423 */ /* 0x000fc6000001006e */
[----:B------:R-:W4:Y:S01]  /*5450*/  LDS R112, [R95+0x34] ;  /* 0x000034005f707984 */ /* 0x000f220000000800 */
[----:B------:R-:W2:Y:S03]  /*5460*/  MUFU.RCP R108, R108 ;  /* 0x0000006c006c7308 */ /* 0x000ea60000001000 */
[----:B------:R-:W4:Y:S05]  /*5470*/  LDS R110, [R95+0x38] ;  /* 0x000038005f6e7984 */ /* 0x000f2a0000000800 */
[----:B------:R-:W3:Y:S01]  /*5480*/  MUFU.RCP R113, R113 ;  /* 0x0000007100717308 */ /* 0x000ee20000001000 */
[----:B-----5:R-:W-:Y:S01]  /*5490*/  FADD.FTZ R125, R125, 1 ;  /* 0x3f8000007d7d7421 */ /* 0x020fe20000010000 */
[----:B------:R-:W-:Y:S01]  /*54a0*/  FADD.FTZ R5, -R109, 1 ;  /* 0x3f8000006d057421 */ /* 0x000fe20000010100 */
[----:B0-----:R-:W-:Y:S01]  /*54b0*/  FMUL.FTZ R126, R30, R99 ;  /* 0x000000631e7e7220 */ /* 0x001fe20000410000 */
[----:B------:R-:W-:-:S04]  /*54c0*/  FADD.FTZ R121, R121, 1 ;  /* 0x3f80000079797421 */ /* 0x000fc80000010000 */
[----:B------:R0:W-:Y:S01]  /*54d0*/  MUFU.RCP R144, R119 ;  /* 0x0000007700907308 */ /* 0x0001e20000001000 */
[----:B------:R-:W-:Y:S01]  /*54e0*/  FFMA.FTZ R117, R46, R5, 1 ;  /* 0x3f8000002e757423 */ /* 0x000fe20000010005 */
[----:B------:R-:W-:Y:S01]  /*54f0*/  FMUL.FTZ R126, R109, R126 ;  /* 0x0000007e6d7e7220 */ /* 0x000fe20000410000 */
[----:B------:R-:W-:Y:S01]  /*5500*/  FMUL.FTZ R5, R31, R68 ;  /* 0x000000441f057220 */ /* 0x000fe20000410000 */
[----:B--2---:R-:W-:Y:S01]  /*5510*/  FADD.FTZ R130, -R108, 1 ;  /* 0x3f8000006c827421 */ /* 0x004fe20000010100 */
[----:B------:R-:W-:Y:S01]  /*5520*/  FADD.FTZ R134, -R136, 1 ;  /* 0x3f80000088867421 */ /* 0x000fe20000010100 */
[----:B------:R-:W-:Y:S01]  /*5530*/  BAR.SYNC.DEFER_BLOCKING 0x0 ;  /* 0x0000000000007b1d */ /* 0x000fe20000010000 */
[----:B0-----:R-:W-:-:S05]  /*5540*/  FMUL.FTZ R119, R23, R70 ;  /* 0x0000004617777220 */ /* 0x001fca0000410000 */
[----:B------:R0:W2:Y:S01]  /*5550*/  MUFU.RCP R123, R121 ;  /* 0x00000079007b7308 */ /* 0x0000a20000001000 */
[----:B------:R-:W-:Y:S01]  /*5560*/  FMUL.FTZ R119, R106, R119 ;  /* 0x000000776a777220 */ /* 0x000fe20000410000 */
[----:B------:R-:W-:Y:S01]  /*5570*/  FMUL.FTZ R126, R126, R117 ;  /* 0x000000757e7e7220 */ /* 0x000fe20000410000 */
[----:B------:R-:W-:Y:S01]  /*5580*/  FMUL.FTZ R5, R104, R5 ;  /* 0x0000000568057220 */ /* 0x000fe20000410000 */
[----:B---3--:R-:W-:-:S04]  /*5590*/  FADD.FTZ R117, -R113, 1 ;  /* 0x3f80000071757421 */ /* 0x008fc80000010100 */
[----:B------:R-:W3:Y:S01]  /*55a0*/  MUFU.RCP R125, R125 ;  /* 0x0000007d007d7308 */ /* 0x000ee20000001000 */
[----:B------:R-:W-:Y:S01]  /*55b0*/  FMUL.FTZ R128, R119, R128 ;  /* 0x0000008077807220 */ /* 0x000fe20000410000 */
[----:B------:R-:W-:Y:S01]  /*55c0*/  FMUL.FTZ R124, R5, R124 ;  /* 0x0000007c057c7220 */ /* 0x000fe20000410000 */
[----:B------:R-:W-:Y:S01]  /*55d0*/  FFMA.FTZ R132, R43, R130, 1 ;  /* 0x3f8000002b847423 */ /* 0x000fe20000010082 */
[----:B------:R-:W-:Y:S01]  /*55e0*/  FFMA.FTZ R119, R42, R117, 1 ;  /* 0x3f8000002a777423 */ /* 0x000fe20000010075 */
[----:B------:R-:W-:Y:S01]  /*55f0*/  FADD.FTZ R5, -R111, 1 ;  /* 0x3f8000006f057421 */ /* 0x000fe20000010100 */
[----:B------:R-:W-:Y:S01]  /*5600*/  FMUL.FTZ R130, R6, R101 ;  /* 0x0000006506827220 */ /* 0x000fe20000410000 */
[----:B------:R-:W-:Y:S01]  /*5610*/  FMUL.FTZ R117, R7, R102 ;  /* 0x0000006607757220 */ /* 0x000fe20000410000 */
[----:B------:R-:W-:Y:S01]  /*5620*/  FFMA.FTZ R138, R37, R134, 1 ;  /* 0x3f800000258a7423 */ /* 0x000fe20000010086 */
        /* <DEDUP_REMOVED lines=9> */
[----:B--2---:R-:W-:Y:S01]  /*56c0*/  FADD.FTZ R5, -R123, 1 ;  /* 0x3f8000007b057421 */ /* 0x004fe20000010100 */
[----:B---3--:R-:W-:Y:S01]  /*56d0*/  FADD.FTZ R117, -R125, 1 ;  /* 0x3f8000007d757421 */ /* 0x008fe20000010100 */
[----:B------:R-:W-:Y:S01]  /*56e0*/  FMUL.FTZ R134, R134, R119 ;  /* 0x0000007786867220 */ /* 0x000fe20000410000 */
[----:B------:R-:W-:Y:S01]  /*56f0*/  FMUL.FTZ R138, R121, R138 ;  /* 0x0000008a798a7220 */ /* 0x000fe20000410000 */
[----:B------:R-:W-:Y:S01]  /*5700*/  FFMA.FTZ R119, R40, R5, 1 ;  /* 0x3f80000028777423 */ /* 0x000fe20000010005 */
[----:B------:R-:W-:Y:S01]  /*5710*/  FFMA.FTZ R121, R38, R117, 1 ;  /* 0x3f80000026797423 */ /* 0x000fe20000010075 */
[----:B------:R-:W-:Y:S01]  /*5720*/  FADD.FTZ R142, -R140, 1 ;  /* 0x3f8000008c8e7421 */ /* 0x000fe20000010100 */
[----:B------:R-:W-:Y:S01]  /*5730*/  FADD.FTZ R146, -R144, 1 ;  /* 0x3f80000090927421 */ /* 0x000fe20000010100 */
[----:B-1----:R-:W-:Y:S01]  /*5740*/  FMUL.FTZ R5, R25, R114 ;  /* 0x0000007219057220 */ /* 0x002fe20000410000 */
[----:B----4-:R-:W-:Y:S01]  /*5750*/  FMUL.FTZ R117, R29, R112 ;  /* 0x000000701d757220 */ /* 0x010fe20000410000 */
        /* <DEDUP_REMOVED lines=226> */
.L_x_8280:
        /* <DEDUP_REMOVED lines=13> */
[----:B------:R-:W-:Y:S01]  /*6650*/  MOV R35, RZ ;  /* 0x000000ff00237202 */ /* 0x000fe20000000f00 */
        /* <DEDUP_REMOVED lines=70> */
.L_x_8379:
        /* <DEDUP_REMOVED lines=336> */
[----:B------:R-:W3:Y:S01]  /*7fc0*/  MUFU.EX2 R68, R68 ;  /* 0x0000004400447308 */ /* 0x000ee20000000800 */
[C---:B-1----:R-:W-:Y:S01]  /*7fd0*/  FMUL.FTZ R179, R66.reuse, R179 ;  /* 0x000000b342b37220 */ /* 0x042fe20000410000 */
[----:B------:R-:W-:Y:S01]  /*7fe0*/  FMUL.FTZ R178, R66, R67 ;  /* 0x0000004342b27220 */ /* 0x000fe20000410000 */
[C---:B------:R-:W-:Y:S01]  /*7ff0*/  FMUL.FTZ R66, R62.reuse, R59 ;  /* 0x0000003b3e427220 */ /* 0x040fe20000410000 */
[----:B------:R-:W-:Y:S01]  /*8000*/  MUFU.SIN R111, R70 ;  /* 0x00000046006f7308 */ /* 0x000fe20000000400 */
[----:B------:R-:W-:-:S07]  /*8010*/  FMUL.FTZ R67, R62, R58 ;  /* 0x0000003a3e437220 */ /* 0x000fce0000410000 */
[----:B------:R-:W2:Y:S01]  /*8020*/  MUFU.EX2 R66, R66 ;  /* 0x0000004200427308 */ /* 0x000ea20000000800 */
[C---:B---3--:R-:W-:Y:S01]  /*8030*/  FMUL.FTZ R177, R68.reuse, R177 ;  /* 0x000000b144b17220 */ /* 0x048fe20000410000 */
[----:B------:R-:W-:Y:S02]  /*8040*/  FMUL.FTZ R176, R68, R69 ;  /* 0x0000004544b07220 */ /* 0x000fe40000410000 */
[----:B------:R0:W1:Y:S01]  /*8050*/  MUFU.COS R157, R70 ;  /* 0x00000046009d7308 */ /* 0x0000620000000000 */
[C---:B------:R-:W-:Y:S01]  /*8060*/  FMUL.FTZ R68, R62.reuse, R57 ;  /* 0x000000393e447220 */ /* 0x040fe20000410000 */
[C---:B------:R-:W-:Y:S01]  /*8070*/  FMUL.FTZ R69, R62.reuse, R56 ;  /* 0x000000383e457220 */ /* 0x040fe20000410000 */
[----:B0-----:R-:W-:-:S05]  /*8080*/  FMUL.FTZ R70, R62, R75 ;  /* 0x0000004b3e467220 */ /* 0x001fca0000410000 */
[----:B------:R-:W5:Y:S04]  /*8090*/  MUFU.EX2 R67, R67 ;  /* 0x0000004300437308 */ /* 0x000f680000000800 */
[----:B------:R-:W-:Y:S04]  /*80a0*/  MUFU.EX2 R68, R68 ;  /* 0x0000004400447308 */ /* 0x000fe80000000800 */
[----:B------:R-:W0:Y:S04]  /*80b0*/  MUFU.EX2 R70, R70 ;  /* 0x0000004600467308 */ /* 0x000e280000000800 */
[----:B------:R-:W3:Y:S01]  /*80c0*/  MUFU.EX2 R69, R69 ;  /* 0x0000004500457308 */ /* 0x000ee20000000800 */
[C---:B--2---:R-:W-:Y:S01]  /*80d0*/  FMUL.FTZ R167, R66.reuse, R167 ;  /* 0x000000a742a77220 */ /* 0x044fe20000410000 */
[----:B------:R-:W-:Y:S01]  /*80e0*/  FMUL.FTZ R166, R66, R105 ;  /* 0x0000006942a67220 */ /* 0x000fe20000410000 */
[----:B------:R-:W-:Y:S01]  /*80f0*/  UIADD3 UR26, UPT, UPT, UR16, -0x1, URZ ;  /* 0xffffffff101a7890 */ /* 0x000fe2000fffe0ff */
[----:B------:R-:W-:-:S03]  /*8100*/  FMUL.FTZ R66, R62, R54 ;  /* 0x000000363e427220 */ /* 0x000fc60000410000 */
[----:B------:R-:W-:Y:S01]  /*8110*/  ULEA.HI UR27, UR26, UR26, URZ, 0x1 ;  /* 0x0000001a1a1b7291 */ /* 0x000fe2000f8f08ff */
[----:B------:R-:W2:Y:S01]  /*8120*/  MUFU.SIN R109, R101 ;  /* 0x00000065006d7308 */ /* 0x000ea20000000400 */
[C---:B-----5:R-:W-:Y:S01]  /*8130*/  FMUL.FTZ R165, R67.reuse, R106 ;  /* 0x0000006a43a57220 */ /* 0x060fe20000410000 */
[C---:B0-----:R-:W-:Y:S01]  /*8140*/  FMUL.FTZ R175, R70.reuse, R175 ;  /* 0x000000af46af7220 */ /* 0x041fe20000410000 */
[----:B------:R-:W-:Y:S01]  /*8150*/  FMUL.FTZ R174, R70, R71 ;  /* 0x0000004746ae7220 */ /* 0x000fe20000410000 */
[----:B------:R-:W-:Y:S01]  /*8160*/  FMUL.FTZ R164, R67, R164 ;  /* 0x000000a443a47220 */ /* 0x000fe20000410000 */
[C---:B------:R-:W-:Y:S01]  /*8170*/  FMUL.FTZ R163, R68.reuse, R163 ;  /* 0x000000a344a37220 */ /* 0x040fe20000410000 */
[----:B------:R-:W-:Y:S01]  /*8180*/  FMUL.FTZ R162, R68, R107 ;  /* 0x0000006b44a27220 */ /* 0x000fe20000410000 */
[C---:B---3--:R-:W-:Y:S01]  /*8190*/  FMUL.FTZ R161, R69.reuse, R108 ;  /* 0x0000006c45a17220 */ /* 0x048fe20000410000 */
[----:B------:R-:W1:Y:S01]  /*81a0*/  MUFU.EX2 R66, R66 ;  /* 0x0000004200427308 */ /* 0x000e620000000800 */
[----:B------:R-:W-:Y:S01]  /*81b0*/  FMUL.FTZ R160, R69, R160 ;  /* 0x000000a045a07220 */ /* 0x000fe20000410000 */
[----:B------:R-:W-:Y:S01]  /*81c0*/  ULOP3.LUT UR27, UR27, 0xfffffe, URZ, 0xc0, !UPT ;  /* 0x00fffffe1b1b7892 */ /* 0x000fe2000f8ec0ff */
        /* <DEDUP_REMOVED lines=8> */
[----:B------:R-:W-:-:S06]  /*8250*/  UIADD3 UR26, UPT, UPT, UR26, -UR27, URZ ;  /* 0x8000001b1a1a7290 */ /* 0x000fcc000fffe0ff */
[----:B------:R0:W-:Y:S01]  /*8260*/  MUFU.COS R153, R99 ;  /* 0x0000006300997308 */ /* 0x0001e20000000000 */
[----:B------:R-:W-:Y:S01]  /*8270*/  ULEA UR26, UR26, UR8, 0x8 ;  /* 0x000000081a1a7291 */ /* 0x000fe2000f8e40ff */
        /* <DEDUP_REMOVED lines=8> */
[----:B------:R-:W5:Y:S01]  /*8300*/  MUFU.EX2 R99, R99 ;  /* 0x0000006300637308 */ /* 0x000f620000000800 */
[----:B------:R-:W-:-:S03]  /*8310*/  IADD3 R132, PT, PT, R197, 0x200, RZ ;  /* 0x00000200c5847810 */ /* 0x000fc60007ffe0ff */
[----:B------:R-:W4:Y:S01]  /*8320*/  MUFU.EX2 R101, R101 ;  /* 0x0000006500657308 */ /* 0x000f220000000800 */
        /* <DEDUP_REMOVED lines=14> */
[C---:B-----5:R-:W-:Y:S01]  /*8410*/  FMUL.FTZ R173, R99.reuse, R100 ;  /* 0x0000006463ad7220 */ /* 0x060fe20000410000 */
[----:B------:R-:W-:Y:S01]  /*8420*/  FMUL.FTZ R172, R99, R172 ;  /* 0x000000ac63ac7220 */ /* 0x000fe20000410000 */
[C---:B----4-:R-:W-:Y:S01]  /*8430*/  FMUL.FTZ R171, R101.reuse, R102 ;  /* 0x0000006665ab7220 */ /* 0x050fe20000410000 */
        /* <DEDUP_REMOVED lines=89> */
.L_x_8283:
[----:B------:R-:W-:-:S06]  /*89d0*/  LEA R114, R197, UR25, 0x3 ;  /* 0x00000019c5727c11 */ /* 0x000fcc000f8e18ff */
[----:B------:R-:W0:Y:S02]  /*89e0*/  LDS.64 R114, [R114+0x5a68] ;  /* 0x005a680072727984 */ /* 0x000e240000000a00 */
.L_x_8284:
[----:B------:R-:W-:Y:S05]  /*89f0*/  BSYNC.RECONVERGENT B0 ;  /* 0x0000000000007941 */ /* 0x000fea0003800200 */
.L_x_8282:
        /* <DEDUP_REMOVED lines=142> */
[-C--:B------:R-:W-:Y:S01]  /*92e0*/  FMUL.FTZ R65, R156, R70.reuse ;  /* 0x000000469c417220 */ /* 0x080fe20000410000 */
        /* <DEDUP_REMOVED lines=141> */
.L_x_8407:
        /* <DEDUP_REMOVED lines=13> */
.L_x_8410:
[----:B------:R-:W-:-:S03]  /*9c90*/  UMOV UR26, 0xffffffff ;  /* 0xffffffff001a7882 */ /* 0x000fc60000000000 */
[----:B------:R-:W-:Y:S05]  /*9ca0*/  BRA.DIV UR26, `(.L_x_8288) ;  /* 0x000000821ad07947 */ /* 0x000fea000b800000 */
.L_x_8413:
[----:B------:R-:W-:-:S03]  /*9cb0*/  UMOV UR26, 0xffffffff ;  /* 0xffffffff001a7882 */ /* 0x000fc60000000000 */
[----:B------:R-:W-:Y:S05]  /*9cc0*/  BRA.DIV UR26, `(.L_x_8289) ;  /* 0x000000821af07947 */ /* 0x000fea000b800000 */
.L_x_8416:
[----:B------:R-:W-:-:S03]  /*9cd0*/  UMOV UR26, 0xffffffff ;  /* 0xffffffff001a7882 */ /* 0x000fc60000000000 */
[----:B------:R-:W-:Y:S05]  /*9ce0*/  BRA.DIV UR26, `(.L_x_8290) ;  /* 0x000000861a107947 */ /* 0x000fea000b800000 */
.L_x_8419:
        /* <DEDUP_REMOVED lines=10> */
.L_x_8429:
        /* <DEDUP_REMOVED lines=23> */
.L_x_8285:
        /* <DEDUP_REMOVED lines=284> */
.L_x_8434:
        /* <DEDUP_REMOVED lines=12> */
.L_x_8295:
[----:B------:R-:W-:Y:S05]  /*b180*/  BSYNC.RECONVERGENT B0 ;  /* 0x0000000000007941 */ /* 0x000fea0003800200 */
.L_x_8294:
[----:B------:R-:W-:Y:S01]  /*b190*/  UMOV UR26, 0xffffffff ;  /* 0xffffffff001a7882 */ /* 0x000fe20000000000 */
[----:B------:R-:W-:Y:S02]  /*b1a0*/  ISETP.GT.U32.AND P2, PT, R3, 0x1d, PT ;  /* 0x0000001d0300780c */ /* 0x000fe40003f44070 */
[----:B------:R-:W-:Y:S11]  /*b1b0*/  BRA.DIV UR26, `(.L_x_8296) ;  /* 0x000000761a2c7947 */ /* 0x000ff6000b800000 */
[----:B-1----:R1:W0:Y:S04]  /*b1c0*/  SHFL.DOWN PT, R69, R245, 0x2, 0x1f ;  /* 0x08401f00f5457f89 */ /* 0x00222800000e0000 */
[----:B--2---:R1:W2:Y:S04]  /*b1d0*/  SHFL.DOWN PT, R70, R246, 0x2, 0x1f ;  /* 0x08401f00f6467f89 */ /* 0x0042a800000e0000 */
[----:B---3--:R1:W3:Y:S04]  /*b1e0*/  SHFL.DOWN PT, R123, R247, 0x2, 0x1f ;  /* 0x08401f00f77b7f89 */ /* 0x0082e800000e0000 */
[----:B------:R1:W0:Y:S02]  /*b1f0*/  SHFL.DOWN PT, R242, R248, 0x2, 0x1f ;  /* 0x08401f00f8f27f89 */ /* 0x00022400000e0000 */
.L_x_8440:
        /* <DEDUP_REMOVED lines=12> */
.L_x_8298:
[----:B------:R-:W-:Y:S05]  /*b2c0*/  BSYNC.RECONVERGENT B0 ;  /* 0x0000000000007941 */ /* 0x000fea0003800200 */
.L_x_8297:
[----:B------:R-:W-:Y:S01]  /*b2d0*/  UMOV UR26, 0xffffffff ;  /* 0xffffffff001a7882 */ /* 0x000fe20000000000 */
[----:B------:R-:W-:Y:S02]  /*b2e0*/  ISETP.GT.U32.AND P2, PT, R3, 0x1b, PT ;  /* 0x0000001b0300780c */ /* 0x000fe40003f44070 */
[----:B------:R-:W-:Y:S11]  /*b2f0*/  BRA.DIV UR26, `(.L_x_8299) ;  /* 0x000000761a507947 */ /* 0x000ff6000b800000 */
[----:B0-----:R0:W0:Y:S04]  /*b300*/  SHFL.DOWN PT, R69, R245, 0x4, 0x1f ;  /* 0x08801f00f5457f89 */ /* 0x00102800000e0000 */
[----:B--2---:R2:W0:Y:S04]  /*b310*/  SHFL.DOWN PT, R70, R246, 0x4, 0x1f ;  /* 0x08801f00f6467f89 */ /* 0x00442800000e0000 */
[----:B---3--:R2:W3:Y:S04]  /*b320*/  SHFL.DOWN PT, R123, R247, 0x4, 0x1f ;  /* 0x08801f00f77b7f89 */ /* 0x0084e800000e0000 */
[----:B------:R2:W0:Y:S02]  /*b330*/  SHFL.DOWN PT, R242, R248, 0x4, 0x1f ;  /* 0x08801f00f8f27f89 */ /* 0x00042400000e0000 */
.L_x_8446:
        /* <DEDUP_REMOVED lines=12> */
.L_x_8301:
[----:B------:R-:W-:Y:S05]  /*b400*/  BSYNC.RECONVERGENT B0 ;  /* 0x0000000000007941 */ /* 0x000fea0003800200 */
.L_x_8300:
[----:B------:R-:W-:Y:S01]  /*b410*/  UMOV UR26, 0xffffffff ;  /* 0xffffffff001a7882 */ /* 0x000fe20000000000 */
[----:B------:R-:W-:Y:S02]  /*b420*/  ISETP.GT.U32.AND P2, PT, R3, 0x17, PT ;  /* 0x000000170300780c */ /* 0x000fe40003f44070 */
[----:B------:R-:W-:Y:S11]  /*b430*/  BRA.DIV UR26, `(.L_x_8302) ;  /* 0x000000761a747947 */ /* 0x000ff6000b800000 */
[----:B0-----:R0:W0:Y:S04]  /*b440*/  SHFL.DOWN PT, R69, R245, 0x8, 0x1f ;  /* 0x09001f00f5457f89 */ /* 0x00102800000e0000 */
[----:B------:R0:W0:Y:S04]  /*b450*/  SHFL.DOWN PT, R70, R246, 0x8, 0x1f ;  /* 0x09001f00f6467f89 */ /* 0x00002800000e0000 */
[----:B---3--:R3:W0:Y:S04]  /*b460*/  SHFL.DOWN PT, R123, R247, 0x8, 0x1f ;  /* 0x09001f00f77b7f89 */ /* 0x00862800000e0000 */
[----:B------:R3:W0:Y:S02]  /*b470*/  SHFL.DOWN PT, R242, R248, 0x8, 0x1f ;  /* 0x09001f00f8f27f89 */ /* 0x00062400000e0000 */
.L_x_8452:
        /* <DEDUP_REMOVED lines=12> */
.L_x_8304:
[----:B------:R-:W-:Y:S05]  /*b540*/  BSYNC.RECONVERGENT B0 ;  /* 0x0000000000007941 */ /* 0x000fea0003800200 */
.L_x_8303:
[----:B------:R-:W-:Y:S01]  /*b550*/  UMOV UR26, 0xffffffff ;  /* 0xffffffff001a7882 */ /* 0x000fe20000000000 */
[----:B------:R-:W-:Y:S02]  /*b560*/  ISETP.GT.U32.AND P2, PT, R3, 0xf, PT ;  /* 0x0000000f0300780c */ /* 0x000fe40003f44070 */
[----:B------:R-:W-:Y:S11]  /*b570*/  BRA.DIV UR26, `(.L_x_8305) ;  /* 0x000000761a987947 */ /* 0x000ff6000b800000 */
[----:B0-----:R0:W0:Y:S04]  /*b580*/  SHFL.DOWN PT, R69, R245, 0x10, 0x1f ;  /* 0x0a001f00f5457f89 */ /* 0x00102800000e0000 */
[----:B------:R0:W0:Y:S04]  /*b590*/  SHFL.DOWN PT, R70, R246, 0x10, 0x1f ;  /* 0x0a001f00f6467f89 */ /* 0x00002800000e0000 */
[----:B------:R0:W0:Y:S04]  /*b5a0*/  SHFL.DOWN PT, R123, R247, 0x10, 0x1f ;  /* 0x0a001f00f77b7f89 */ /* 0x00002800000e0000 */
[----:B------:R0:W0:Y:S02]  /*b5b0*/  SHFL.DOWN PT, R242, R248, 0x10, 0x1f ;  /* 0x0a001f00f8f27f89 */ /* 0x00002400000e0000 */
.L_x_8458:
        /* <DEDUP_REMOVED lines=12> */
.L_x_8307:
[----:B------:R-:W-:Y:S05]  /*b680*/  BSYNC.RECONVERGENT B0 ;  /* 0x0000000000007941 */ /* 0x000fea0003800200 */
.L_x_8306:
        /* <DEDUP_REMOVED lines=25> */
.L_x_8472:
        /* <DEDUP_REMOVED lines=13> */
.L_x_8310:
[----:B------:R-:W-:Y:S05]  /*b8f0*/  BSYNC.RECONVERGENT B0 ;  /* 0x0000000000007941 */ /* 0x000fea0003800200 */
.L_x_8309:
        /* <DEDUP_REMOVED lines=16> */
.L_x_8292:
        /* <DEDUP_REMOVED lines=115> */
[C---:B------:R-:W-:Y:S01]  /*c130*/  FMUL.FTZ R157, R62.reuse, UR47 ;  /* 0x0000002f3e9d7c20 */ /* 0x040fe20008410000 */
        /* <DEDUP_REMOVED lines=31> */
[-C--:B0-----:R-:W-:Y:S01]  /*c330*/  FMUL.FTZ R203, R63, R52.reuse ;  /* 0x000000343fcb7220 */ /* 0x081fe20000410000 */
        /* <DEDUP_REMOVED lines=15> */
[----:B------:R-:W-:Y:S01]  /*c430*/  FFMA.FTZ R142, R145, R126, R158 ;  /* 0x0000007e918e7223 */ /* 0x000fe2000001009e */
[----:B------:R-:W-:Y:S01]  /*c440*/  FFMA.FTZ R161, R163, R185, -R162 ;  /* 0x000000b9a3a17223 */ /* 0x000fe200000108a2 */
[----:B------:R-:W-:Y:S01]  /*c450*/  FMUL.FTZ R158, R126, UR47 ;  /* 0x0000002f7e9e7c20 */ /* 0x000fe20008410000 */
[----:B------:R-:W-:Y:S01]  /*c460*/  FMUL.FTZ R145, R181, UR47 ;  /* 0x0000002fb5917c20 */ /* 0x000fe20008410000 */
[----:B------:R-:W-:Y:S01]  /*c470*/  FADD.FTZ R131, R131, R144 ;  /* 0x0000009083837221 */ /* 0x000fe20000010000 */
[----:B------:R-:W-:Y:S01]  /*c480*/  FADD.FTZ R161, R186, R161 ;  /* 0x000000a1baa17221 */ /* 0x000fe20000010000 */
[C---:B------:R-:W-:Y:S01]  /*c490*/  FFMA.FTZ R163, R181.reuse, UR48, -R158 ;  /* 0x00000030b5a37c23 */ /* 0x040fe2000801089e */
[-C--:B------:R-:W-:Y:S01]  /*c4a0*/  FMUL.FTZ R199, R181, R53.reuse ;  /* 0x00000035b5c77220 */ /* 0x080fe20000410000 */
[C---:B------:R-:W-:Y:S01]  /*c4b0*/  FFMA.FTZ R145, R126.reuse, UR48, R145 ;  /* 0x000000307e917c23 */ /* 0x040fe20008010091 */
        /* <DEDUP_REMOVED lines=111> */
[-C--:B------:R-:W-:Y:S01]  /*cbb0*/  FMUL.FTZ R181, R161, R58.reuse ;  /* 0x0000003aa1b57220 */ /* 0x080fe20000410000 */
        /* <DEDUP_REMOVED lines=19> */
[-C--:B-1----:R-:W-:Y:S01]  /*ccf0*/  FMUL.FTZ R177, R139, R78.reuse ;  /* 0x0000004e8bb17220 */ /* 0x082fe20000410000 */
        /* <DEDUP_REMOVED lines=30> */
[-C--:B------:R-:W-:Y:S01]  /*cee0*/  FFMA.FTZ R174, R214, R182.reuse, R183 ;  /* 0x000000b6d6ae7223 */ /* 0x080fe200000100b7 */
[----:B------:R-:W-:Y:S01]  /*cef0*/  FMUL.FTZ R183, R115, R182 ;  /* 0x000000b673b77220 */ /* 0x000fe20000410000 */
[-C--:B------:R-:W-:Y:S01]  /*cf00*/  FMUL.FTZ R182, R136, R75.reuse ;  /* 0x0000004b88b67220 */ /* 0x080fe20000410000 */
[----:B------:R-:W-:Y:S01]  /*cf10*/  FADD.FTZ R61, R61, R178 ;  /* 0x000000b23d3d7221 */ /* 0x000fe20000010000 */
[----:B------:R-:W-:Y:S01]  /*cf20*/  FMUL.FTZ R178, R191, R75 ;  /* 0x0000004bbfb27220 */ /* 0x000fe20000410000 */
[----:B------:R-:W-:Y:S01]  /*cf30*/  FFMA.FTZ R176, R214, R186, -R183 ;  /* 0x000000bad6b07223 */ /* 0x000fe200000108b7 */
[----:B-1----:R-:W-:Y:S01]  /*cf40*/  FMUL.FTZ R205, R69, R182 ;  /* 0x000000b645cd7220 */ /* 0x002fe20000410000 */
[----:B------:R-:W-:Y:S01]  /*cf50*/  FMUL.FTZ R183, R169, R74 ;  /* 0x0000004aa9b77220 */ /* 0x000fe20000410000 */
[----:B--2---:R-:W-:Y:S01]  /*cf60*/  FMUL.FTZ R203, R69, R178 ;  /* 0x000000b245cb7220 */ /* 0x004fe20000410000 */
        /* <DEDUP_REMOVED lines=18> */
[----:B------:R-:W-:Y:S01]  /*d090*/  FFMA.FTZ R186, R210, R184, -R205 ;  /* 0x000000b8d2ba7223 */ /* 0x000fe200000108cd */
[-C--:B------:R-:W-:Y:S01]  /*d0a0*/  FMUL.FTZ R205, R155, R72.reuse ;  /* 0x000000489bcd7220 */ /* 0x080fe20000410000 */
        /* <DEDUP_REMOVED lines=121> */
.L_x_8312:
[----:B------:R-:W-:Y:S05]  /*d840*/  BSYNC.RECONVERGENT B0 ;  /* 0x0000000000007941 */ /* 0x000fea0003800200 */
.L_x_8311:
[----:B------:R-:W-:Y:S04]  /*d850*/  BSSY.RECONVERGENT B0, `(.L_x_8313) ;  /* 0x0000003000007945 */ /* 0x000fe80003800200 */
[----:B------:R-:W-:Y:S05]  /*d860*/  @!P3 BRA `(.L_x_8314) ;  /* 0x000000000004b947 */ /* 0x000fea0003800000 */
[----:B0-----:R2:W-:Y:S02]  /*d870*/  REDG.E.ADD.F32.FTZ.RN.STRONG.GPU desc[UR28][R64.64+0x100], R217 ;  /* 0x000100d9400079a6 */ /* 0x0015e4000c12f31c */
.L_x_8314:
[----:B------:R-:W-:Y:S05]  /*d880*/  BSYNC.RECONVERGENT B0 ;  /* 0x0000000000007941 */ /* 0x000fea0003800200 */
.L_x_8313:
        /* <DEDUP_REMOVED lines=16> */
.L_x_8316:
[----:B------:R-:W-:Y:S05]  /*d990*/  BSYNC.RECONVERGENT B0 ;  /* 0x0000000000007941 */ /* 0x000fea0003800200 */
.L_x_8315:
[----:B0-2---:R0:W2:Y:S01]  /*d9a0*/  LDS R217, [R166+0x2400] ;  /* 0x00240000a6d97984 */ /* 0x0050a20000000800 */
[----:B------:R-:W-:Y:S01]  /*d9b0*/  BSSY.RECONVERGENT B0, `(.L_x_8317) ;  /* 0x0000006000007945 */ /* 0x000fe20003800200 */
[----:B------:R-:W-:Y:S02]  /*d9c0*/  IADD3 R152, PT, PT, R197, 0x180, RZ ;  /* 0x00000180c5987810 */ /* 0x000fe40007ffe0ff */
[----:B------:R-:W-:Y:S02]  /*d9d0*/  LEA.HI R164, R164, R197, RZ, 0x1b ;  /* 0x000000c5a4a47211 */ /* 0x000fe400078fd8ff */
[----:B------:R-:W-:Y:S01]  /*d9e0*/  LEA R162, R162, UR25, 0x2 ;  /* 0x00000019a2a27c11 */ /* 0x000fe2000f8e10ff */
[----:B------:R-:W-:Y:S06]  /*d9f0*/  @!P2 BRA `(.L_x_8318) ;  /* 0x000000000004a947 */ /* 0x000fec0003800000 */
[----:B--2---:R3:W-:Y:S02]  /*da00*/  REDG.E.ADD.F32.FTZ.RN.STRONG.GPU desc[UR28][R64.64+0x300], R217 ;  /* 0x000300d9400079a6 */ /* 0x0047e4000c12f31c */
.L_x_8318:
[----:B------:R-:W-:Y:S05]  /*da10*/  BSYNC.RECONVERGENT B0 ;  /* 0x0000000000007941 */ /* 0x000fea0003800200 */
.L_x_8317:
[----:B--23--:R2:W3:Y:S01]  /*da20*/  LDS R217, [R162+0x2500] ;  /* 0x00250000a2d97984 */ /* 0x00c4e20000000800 */
[----:B------:R-:W-:Y:S01]  /*da30*/  BSSY.RECONVERGENT B0, `(.L_x_8319) ;  /* 0x0000005000007945 */ /* 0x000fe20003800200 */
[----:B------:R-:W-:Y:S02]  /*da40*/  LEA.HI R152, R152, R197, RZ, 0x1b ;  /* 0x000000c598987211 */ /* 0x000fe400078fd8ff */
[----:B------:R-:W-:Y:S01]  /*da50*/  LEA R164, R164, UR25, 0x2 ;  /* 0x00000019a4a47c11 */ /* 0x000fe2000f8e10ff */
[----:B------:R-:W-:Y:S06]  /*da60*/  @!P3 BRA `(.L_x_8320) ;  /* 0x000000000004b947 */ /* 0x000fec0003800000 */
[----:B---3--:R4:W-:Y:S02]  /*da70*/  REDG.E.ADD.F32.FTZ.RN.STRONG.GPU desc[UR28][R64.64+0x400], R217 ;  /* 0x000400d9400079a6 */ /* 0x0089e4000c12f31c */
.L_x_8320:
[----:B------:R-:W-:Y:S05]  /*da80*/  BSYNC.RECONVERGENT B0 ;  /* 0x0000000000007941 */ /* 0x000fea0003800200 */
.L_x_8319:
[----:B---34-:R3:W4:Y:S01]  /*da90*/  LDS R217, [R164+0x2600] ;  /* 0x00260000a4d97984 */ /* 0x0187220000000800 */
[----:B------:R-:W-:Y:S01]  /*daa0*/  BSSY.RECONVERGENT B0, `(.L_x_8321) ;  /* 0x0000004000007945 */ /* 0x000fe20003800200 */
[----:B------:R-:W-:-:S03]  /*dab0*/  LEA R160, R152, UR25, 0x2 ;  /* 0x0000001998a07c11 */ /* 0x000fc6000f8e10ff */
[----:B------:R-:W-:Y:S05]  /*dac0*/  @!P4 BRA `(.L_x_8322) ;  /* 0x000000000004c947 */ /* 0x000fea0003800000 */
[----:B----4-:R4:W-:Y:S02]  /*dad0*/  REDG.E.ADD.F32.FTZ.RN.STRONG.GPU desc[UR28][R64.64+0x500], R217 ;  /* 0x000500d9400079a6 */ /* 0x0109e4000c12f31c */
.L_x_8322:
[----:B------:R-:W-:Y:S05]  /*dae0*/  BSYNC.RECONVERGENT B0 ;  /* 0x0000000000007941 */ /* 0x000fea0003800200 */
.L_x_8321:
[----:B----4-:R4:W0:Y:S01]  /*daf0*/  LDS R217, [R160+0x2700] ;  /* 0x00270000a0d97984 */ /* 0x0108220000000800 */
[----:B------:R-:W-:Y:S01]  /*db00*/  BSSY.RECONVERGENT B0, `(.L_x_8323) ;  /* 0x0000004000007945 */ /* 0x000fe20003800200 */
[----:B------:R-:W-:-:S03]  /*db10*/  IADD3 R152, PT, PT, R197, 0x1c0, RZ ;  /* 0x000001c0c5987810 */ /* 0x000fc60007ffe0ff */
[----:B------:R-:W-:Y:S05]  /*db20*/  @!P5 BRA `(.L_x_8324) ;  /* 0x000000000004d947 */ /* 0x000fea0003800000 */
[----:B0-----:R0:W-:Y:S02]  /*db30*/  REDG.E.ADD.F32.FTZ.RN.STRONG.GPU desc[UR28][R64.64+0x600], R217 ;  /* 0x000600d9400079a6 */ /* 0x0011e4000c12f31c */
.L_x_8324:
[----:B------:R-:W-:Y:S05]  /*db40*/  BSYNC.RECONVERGENT B0 ;  /* 0x0000000000007941 */ /* 0x000fea0003800200 */
.L_x_8323:
        /* <DEDUP_REMOVED lines=17> */
.L_x_8326:
[----:B------:R-:W-:Y:S05]  /*dc60*/  BSYNC.RECONVERGENT B0 ;  /* 0x0000000000007941 */ /* 0x000fea0003800200 */
.L_x_8325:
[----:B0-2---:R0:W2:Y:S01]  /*dc70*/  LDS R217, [R160+0x2900] ;  /* 0x00290000a0d97984 */ /* 0x0050a20000000800 */
[----:B------:R-:W-:Y:S01]  /*dc80*/  BSSY.RECONVERGENT B0, `(.L_x_8327) ;  /* 0x0000006000007945 */ /* 0x000fe20003800200 */
[----:B------:R-:W-:Y:S02]  /*dc90*/  IADD3 R152, PT, PT, R197, 0x2c0, RZ ;  /* 0x000002c0c5987810 */ /* 0x000fe40007ffe0ff */
[----:B------:R-:W-:Y:S02]  /*dca0*/  LEA.HI R164, R164, R197, RZ, 0x1b ;  /* 0x000000c5a4a47211 */ /* 0x000fe400078fd8ff */
[----:B------:R-:W-:Y:S01]  /*dcb0*/  LEA R162, R162, UR25, 0x2 ;  /* 0x00000019a2a27c11 */ /* 0x000fe2000f8e10ff */
[----:B------:R-:W-:Y:S06]  /*dcc0*/  @!P2 BRA `(.L_x_8328) ;  /* 0x000000000004a947 */ /* 0x000fec0003800000 */
[----:B--2---:R3:W-:Y:S02]  /*dcd0*/  REDG.E.ADD.F32.FTZ.RN.STRONG.GPU desc[UR28][R64.64+0x800], R217 ;  /* 0x000800d9400079a6 */ /* 0x0047e4000c12f31c */
.L_x_8328:
[----:B------:R-:W-:Y:S05]  /*dce0*/  BSYNC.RECONVERGENT B0 ;  /* 0x0000000000007941 */ /* 0x000fea0003800200 */
.L_x_8327:
[----:B--23--:R2:W3:Y:S01]  /*dcf0*/  LDS R217, [R162+0x2a00] ;  /* 0x002a0000a2d97984 */ /* 0x00c4e20000000800 */
[----:B------:R-:W-:Y:S01]  /*dd00*/  BSSY.RECONVERGENT B0, `(.L_x_8329) ;  /* 0x0000005000007945 */ /* 0x000fe20003800200 */
[----:B------:R-:W-:Y:S02]  /*dd10*/  LEA.HI R152, R152, R197, RZ, 0x1b ;  /* 0x000000c598987211 */ /* 0x000fe400078fd8ff */
[----:B------:R-:W-:Y:S01]  /*dd20*/  LEA R164, R164, UR25, 0x2 ;  /* 0x00000019a4a47c11 */ /* 0x000fe2000f8e10ff */
[----:B------:R-:W-:Y:S06]  /*dd30*/  @!P3 BRA `(.L_x_8330) ;  /* 0x000000000004b947 */ /* 0x000fec0003800000 */
[----:B---3--:R4:W-:Y:S02]  /*dd40*/  REDG.E.ADD.F32.FTZ.RN.STRONG.GPU desc[UR28][R64.64+0x900], R217 ;  /* 0x000900d9400079a6 */ /* 0x0089e4000c12f31c */
.L_x_8330:
[----:B------:R-:W-:Y:S05]  /*dd50*/  BSYNC.RECONVERGENT B0 ;  /* 0x0000000000007941 */ /* 0x000fea0003800200 */
.L_x_8329:
[----:B---34-:R3:W4:Y:S01]  /*dd60*/  LDS R217, [R164+0x2b00] ;  /* 0x002b0000a4d97984 */ /* 0x0187220000000800 */
[----:B------:R-:W-:Y:S01]  /*dd70*/  BSSY.RECONVERGENT B0, `(.L_x_8331) ;  /* 0x0000004000007945 */ /* 0x000fe20003800200 */
[----:B--2---:R-:W-:-:S03]  /*dd80*/  LEA R162, R152, UR25, 0x2 ;  /* 0x0000001998a27c11 */ /* 0x004fc6000f8e10ff */
[----:B------:R-:W-:Y:S05]  /*dd90*/  @!P4 BRA `(.L_x_8332) ;  /* 0x000000000004c947 */ /* 0x000fea0003800000 */
[----:B----4-:R2:W-:Y:S02]  /*dda0*/  REDG.E.ADD.F32.FTZ.RN.STRONG.GPU desc[UR28][R64.64+0xa00], R217 ;  /* 0x000a00d9400079a6 */ /* 0x0105e4000c12f31c */
.L_x_8332:
[----:B------:R-:W-:Y:S05]  /*ddb0*/  BSYNC.RECONVERGENT B0 ;  /* 0x0000000000007941 */ /* 0x000fea0003800200 */
.L_x_8331:
[----:B--2-4-:R2:W4:Y:S01]  /*ddc0*/  LDS R217, [R162+0x2c00] ;  /* 0x002c0000a2d97984 */ /* 0x0145220000000800 */
[----:B------:R-:W-:Y:S01]  /*ddd0*/  BSSY.RECONVERGENT B0, `(.L_x_8333) ;  /* 0x0000005000007945 */ /* 0x000fe20003800200 */
[C---:B------:R-:W-:Y:S02]  /*dde0*/  IADD3 R152, PT, PT, R197.reuse, 0x300, RZ ;  /* 0x00000300c5987810 */ /* 0x040fe40007ffe0ff */
[----:B0-----:R-:W-:Y:S01]  /*ddf0*/  IADD3 R160, PT, PT, R197, 0x340, RZ ;  /* 0x00000340c5a07810 */ /* 0x001fe20007ffe0ff */
[----:B------:R-:W-:Y:S06]  /*de00*/  @!P5 BRA `(.L_x_8334) ;  /* 0x000000000004d947 */ /* 0x000fec0003800000 */
[----:B----4-:R0:W-:Y:S02]  /*de10*/  REDG.E.ADD.F32.FTZ.RN.STRONG.GPU desc[UR28][R64.64+0xb00], R217 ;  /* 0x000b00d9400079a6 */ /* 0x0101e4000c12f31c */
.L_x_8334:
[----:B------:R-:W-:Y:S05]  /*de20*/  BSYNC.RECONVERGENT B0 ;  /* 0x0000000000007941 */ /* 0x000fea0003800200 */
.L_x_8333:
        /* <DEDUP_REMOVED lines=16> */
.L_x_8336:
[----:B------:R-:W-:Y:S05]  /*df30*/  BSYNC.RECONVERGENT B0 ;  /* 0x0000000000007941 */ /* 0x000fea0003800200 */
.L_x_8335:
[----:B0-2---:R0:W2:Y:S01]  /*df40*/  LDS R217, [R160+0x2e00] ;  /* 0x002e0000a0d97984 */ /* 0x0050a20000000800 */
[----:B------:R-:W-:Y:S01]  /*df50*/  BSSY.RECONVERGENT B0, `(.L_x_8337) ;  /* 0x0000006000007945 */ /* 0x000fe20003800200 */
[----:B------:R-:W-:Y:S02]  /*df60*/  LOP3.LUT R152, R197, 0x400, RZ, 0xfc, !PT ;  /* 0x00000400c5987812 */ /* 0x000fe400078efcff */
[----:B------:R-:W-:Y:S02]  /*df70*/  LEA.HI R164, R164, R197, RZ, 0x1b ;  /* 0x000000c5a4a47211 */ /* 0x000fe400078fd8ff */
[----:B------:R-:W-:Y:S01]  /*df80*/  LEA R162, R162, UR25, 0x2 ;  /* 0x00000019a2a27c11 */ /* 0x000fe2000f8e10ff */
[----:B------:R-:W-:Y:S06]  /*df90*/  @!P2 BRA `(.L_x_8338) ;  /* 0x000000000004a947 */ /* 0x000fec0003800000 */
[----:B--2---:R3:W-:Y:S02]  /*dfa0*/  REDG.E.ADD.F32.FTZ.RN.STRONG.GPU desc[UR28][R64.64+0xd00], R217 ;  /* 0x000d00d9400079a6 */ /* 0x0047e4000c12f31c */
.L_x_8338:
[----:B------:R-:W-:Y:S05]  /*dfb0*/  BSYNC.RECONVERGENT B0 ;  /* 0x0000000000007941 */ /* 0x000fea0003800200 */
.L_x_8337:
[----:B--23--:R2:W3:Y:S01]  /*dfc0*/  LDS R217, [R162+0x2f00] ;  /* 0x002f0000a2d97984 */ /* 0x00c4e20000000800 */
[----:B------:R-:W-:Y:S01]  /*dfd0*/  BSSY.RECONVERGENT B0, `(.L_x_8339) ;  /* 0x0000005000007945 */ /* 0x000fe20003800200 */
[----:B------:R-:W-:Y:S02]  /*dfe0*/  LEA.HI R152, R152, R197, RZ, 0x1b ;  /* 0x000000c598987211 */ /* 0x000fe400078fd8ff */
[----:B------:R-:W-:Y:S01]  /*dff0*/  LEA R164, R164, UR25, 0x2 ;  /* 0x00000019a4a47c11 */ /* 0x000fe2000f8e10ff */
[----:B------:R-:W-:Y:S06]  /*e000*/  @!P3 BRA `(.L_x_8340) ;  /* 0x000000000004b947 */ /* 0x000fec0003800000 */
[----:B---3--:R4:W-:Y:S02]  /*e010*/  REDG.E.ADD.F32.FTZ.RN.STRONG.GPU desc[UR28][R64.64+0xe00], R217 ;  /* 0x000e00d9400079a6 */ /* 0x0089e4000c12f31c */
.L_x_8340:
[----:B------:R-:W-:Y:S05]  /*e020*/  BSYNC.RECONVERGENT B0 ;  /* 0x0000000000007941 */ /* 0x000fea0003800200 */
.L_x_8339:
[----:B---34-:R3:W4:Y:S01]  /*e030*/  LDS R217, [R164+0x3000] ;  /* 0x00300000a4d97984 */ /* 0x0187220000000800 */
[----:B------:R-:W-:Y:S01]  /*e040*/  BSSY.RECONVERGENT B0, `(.L_x_8341) ;  /* 0x0000004000007945 */ /* 0x000fe20003800200 */
[----:B--2---:R-:W-:-:S03]  /*e050*/  LEA R162, R152, UR25, 0x2 ;  /* 0x0000001998a27c11 */ /* 0x004fc6000f8e10ff */
[----:B------:R-:W-:Y:S05]  /*e060*/  @!P4 BRA `(.L_x_8342) ;  /* 0x000000000004c947 */ /* 0x000fea0003800000 */
[----:B----4-:R2:W-:Y:S02]  /*e070*/  REDG.E.ADD.F32.FTZ.RN.STRONG.GPU desc[UR28][R64.64+0xf00], R217 ;  /* 0x000f00d9400079a6 */ /* 0x0105e4000c12f31c */
.L_x_8342:
[----:B------:R-:W-:Y:S05]  /*e080*/  BSYNC.RECONVERGENT B0 ;  /* 0x0000000000007941 */ /* 0x000fea0003800200 */
.L_x_8341:
[----:B--2-4-:R2:W4:Y:S01]  /*e090*/  LDS R217, [R162+0x3100] ;  /* 0x00310000a2d97984 */ /* 0x0145220000000800 */
[----:B------:R-:W-:Y:S01]  /*e0a0*/  BSSY.RECONVERGENT B0, `(.L_x_8343) ;  /* 0x0000005000007945 */ /* 0x000fe20003800200 */
[C---:B------:R-:W-:Y:S02]  /*e0b0*/  IADD3 R152, PT, PT, R197.reuse, 0x440, RZ ;  /* 0x00000440c5987810 */ /* 0x040fe40007ffe0ff */
[----:B0-----:R-:W-:Y:S01]  /*e0c0*/  IADD3 R160, PT, PT, R197, 0x480, RZ ;  /* 0x00000480c5a07810 */ /* 0x001fe20007ffe0ff */
[----:B------:R-:W-:Y:S06]  /*e0d0*/  @!P5 BRA `(.L_x_8344) ;  /* 0x000000000004d947 */ /* 0x000fec0003800000 */
[----:B----4-:R0:W-:Y:S02]  /*e0e0*/  REDG.E.ADD.F32.FTZ.RN.STRONG.GPU desc[UR28][R64.64+0x1000], R217 ;  /* 0x001000d9400079a6 */ /* 0x0101e4000c12f31c */
.L_x_8344:
[----:B------:R-:W-:Y:S05]  /*e0f0*/  BSYNC.RECONVERGENT B0 ;  /* 0x0000000000007941 */ /* 0x000fea0003800200 */
.L_x_8343:
        /* <DEDUP_REMOVED lines=16> */
.L_x_8346:
[----:B------:R-:W-:Y:S05]  /*e200*/  BSYNC.RECONVERGENT B0 ;  /* 0x0000000000007941 */ /* 0x000fea0003800200 */
.L_x_8345:
[----:B0-2---:R0:W2:Y:S01]  /*e210*/  LDS R217, [R160+0x3300] ;  /* 0x00330000a0d97984 */ /* 0x0050a20000000800 */
[----:B------:R-:W-:Y:S01]  /*e220*/  BSSY.RECONVERGENT B0, `(.L_x_8347) ;  /* 0x0000006000007945 */ /* 0x000fe20003800200 */
[----:B------:R-:W-:Y:S02]  /*e230*/  IADD3 R152, PT, PT, R197, 0x540, RZ ;  /* 0x00000540c5987810 */ /* 0x000fe40007ffe0ff */
[----:B------:R-:W-:Y:S02]  /*e240*/  LEA.HI R164, R164, R197, RZ, 0x1b ;  /* 0x000000c5a4a47211 */ /* 0x000fe400078fd8ff */
[----:B------:R-:W-:Y:S01]  /*e250*/  LEA R162, R162, UR25, 0x2 ;  /* 0x00000019a2a27c11 */ /* 0x000fe2000f8e10ff */
[----:B------:R-:W-:Y:S06]  /*e260*/  @!P2 BRA `(.L_x_8348) ;  /* 0x000000000004a947 */ /* 0x000fec0003800000 */
[----:B--2---:R3:W-:Y:S02]  /*e270*/  REDG.E.ADD.F32.FTZ.RN.STRONG.GPU desc[UR28][R64.64+0x1200], R217 ;  /* 0x001200d9400079a6 */ /* 0x0047e4000c12f31c */
.L_x_8348:
[----:B------:R-:W-:Y:S05]  /*e280*/  BSYNC.RECONVERGENT B0 ;  /* 0x0000000000007941 */ /* 0x000fea0003800200 */
.L_x_8347:
[----:B--23--:R2:W3:Y:S01]  /*e290*/  LDS R217, [R162+0x3400] ;  /* 0x00340000a2d97984 */ /* 0x00c4e20000000800 */
[----:B------:R-:W-:Y:S01]  /*e2a0*/  BSSY.RECONVERGENT B0, `(.L_x_8349) ;  /* 0x0000005000007945 */ /* 0x000fe20003800200 */
[----:B------:R-:W-:Y:S02]  /*e2b0*/  LEA.HI R152, R152, R197, RZ, 0x1b ;  /* 0x000000c598987211 */ /* 0x000fe400078fd8ff */
[----:B------:R-:W-:Y:S01]  /*e2c0*/  LEA R164, R164, UR25, 0x2 ;  /* 0x00000019a4a47c11 */ /* 0x000fe2000f8e10ff */
[----:B------:R-:W-:Y:S06]  /*e2d0*/  @!P3 BRA `(.L_x_8350) ;  /* 0x000000000004b947 */ /* 0x000fec0003800000 */
[----:B---3--:R4:W-:Y:S02]  /*e2e0*/  REDG.E.ADD.F32.FTZ.RN.STRONG.GPU desc[UR28][R64.64+0x1300], R217 ;  /* 0x001300d9400079a6 */ /* 0x0089e4000c12f31c */
.L_x_8350:
[----:B------:R-:W-:Y:S05]  /*e2f0*/  BSYNC.RECONVERGENT B0 ;  /* 0x0000000000007941 */ /* 0x000fea0003800200 */
.L_x_8349:
[----:B---34-:R3:W4:Y:S01]  /*e300*/  LDS R217, [R164+0x3500] ;  /* 0x00350000a4d97984 */ /* 0x0187220000000800 */
[----:B------:R-:W-:Y:S01]  /*e310*/  BSSY.RECONVERGENT B0, `(.L_x_8351) ;  /* 0x0000004000007945 */ /* 0x000fe20003800200 */
[----:B--2---:R-:W-:-:S03]  /*e320*/  LEA R162, R152, UR25, 0x2 ;  /* 0x0000001998a27c11 */ /* 0x004fc6000f8e10ff */
[----:B------:R-:W-:Y:S05]  /*e330*/  @!P4 BRA `(.L_x_8352) ;  /* 0x000000000004c947 */ /* 0x000fea0003800000 */
[----:B----4-:R2:W-:Y:S02]  /*e340*/  REDG.E.ADD.F32.FTZ.RN.STRONG.GPU desc[UR28][R64.64+0x1400], R217 ;  /* 0x001400d9400079a6 */ /* 0x0105e4000c12f31c */
.L_x_8352:
[----:B------:R-:W-:Y:S05]  /*e350*/  BSYNC.RECONVERGENT B0 ;  /* 0x0000000000007941 */ /* 0x000fea0003800200 */
.L_x_8351:
[----:B--2-4-:R2:W4:Y:S01]  /*e360*/  LDS R217, [R162+0x3600] ;  /* 0x00360000a2d97984 */ /* 0x0145220000000800 */
[----:B------:R-:W-:Y:S01]  /*e370*/  BSSY.RECONVERGENT B0, `(.L_x_8353) ;  /* 0x0000005000007945 */ /* 0x000fe20003800200 */
[C---:B------:R-:W-:Y:S02]  /*e380*/  IADD3 R152, PT, PT, R197.reuse, 0x580, RZ ;  /* 0x00000580c5987810 */ /* 0x040fe40007ffe0ff */
[----:B0-----:R-:W-:Y:S01]  /*e390*/  IADD3 R160, PT, PT, R197, 0x5c0, RZ ;  /* 0x000005c0c5a07810 */ /* 0x001fe20007ffe0ff */
[----:B------:R-:W-:Y:S06]  /*e3a0*/  @!P5 BRA `(.L_x_8354) ;  /* 0x000000000004d947 */ /* 0x000fec0003800000 */
[----:B----4-:R0:W-:Y:S02]  /*e3b0*/  REDG.E.ADD.F32.FTZ.RN.STRONG.GPU desc[UR28][R64.64+0x1500], R217 ;  /* 0x001500d9400079a6 */ /* 0x0101e4000c12f31c */
.L_x_8354:
[----:B------:R-:W-:Y:S05]  /*e3c0*/  BSYNC.RECONVERGENT B0 ;  /* 0x0000000000007941 */ /* 0x000fea0003800200 */
.L_x_8353:
        /* <DEDUP_REMOVED lines=16> */
.L_x_8356:
[----:B------:R-:W-:Y:S05]  /*e4d0*/  BSYNC.RECONVERGENT B0 ;  /* 0x0000000000007941 */ /* 0x000fea0003800200 */
.L_x_8355:
[----:B0-2---:R0:W2:Y:S01]  /*e4e0*/  LDS R217, [R160+0x3800] ;  /* 0x00380000a0d97984 */ /* 0x0050a20000000800 */
[----:B------:R-:W-:Y:S01]  /*e4f0*/  BSSY.RECONVERGENT B0, `(.L_x_8357) ;  /* 0x0000006000007945 */ /* 0x000fe20003800200 */
[----:B------:R-:W-:Y:S02]  /*e500*/  IADD3 R152, PT, PT, R197, 0x680, RZ ;  /* 0x00000680c5987810 */ /* 0x000fe40007ffe0ff */
[----:B------:R-:W-:Y:S02]  /*e510*/  LEA.HI R164, R164, R197, RZ, 0x1b ;  /* 0x000000c5a4a47211 */ /* 0x000fe400078fd8ff */
[----:B------:R-:W-:Y:S01]  /*e520*/  LEA R162, R162, UR25, 0x2 ;  /* 0x00000019a2a27c11 */ /* 0x000fe2000f8e10ff */
[----:B------:R-:W-:Y:S06]  /*e530*/  @!P2 BRA `(.L_x_8358) ;  /* 0x000000000004a947 */ /* 0x000fec0003800000 */
[----:B--2---:R3:W-:Y:S02]  /*e540*/  REDG.E.ADD.F32.FTZ.RN.STRONG.GPU desc[UR28][R64.64+0x1700], R217 ;  /* 0x001700d9400079a6 */ /* 0x0047e4000c12f31c */
.L_x_8358:
[----:B------:R-:W-:Y:S05]  /*e550*/  BSYNC.RECONVERGENT B0 ;  /* 0x0000000000007941 */ /* 0x000fea0003800200 */
.L_x_8357:
[----:B--23--:R2:W3:Y:S01]  /*e560*/  LDS R217, [R162+0x3900] ;  /* 0x00390000a2d97984 */ /* 0x00c4e20000000800 */
[----:B------:R-:W-:Y:S01]  /*e570*/  BSSY.RECONVERGENT B0, `(.L_x_8359) ;  /* 0x0000005000007945 */ /* 0x000fe20003800200 */
[----:B------:R-:W-:Y:S02]  /*e580*/  LEA.HI R152, R152, R197, RZ, 0x1b ;  /* 0x000000c598987211 */ /* 0x000fe400078fd8ff */
[----:B------:R-:W-:Y:S01]  /*e590*/  LEA R164, R164, UR25, 0x2 ;  /* 0x00000019a4a47c11 */ /* 0x000fe2000f8e10ff */
[----:B------:R-:W-:Y:S06]  /*e5a0*/  @!P3 BRA `(.L_x_8360) ;  /* 0x000000000004b947 */ /* 0x000fec0003800000 */
[----:B---3--:R4:W-:Y:S02]  /*e5b0*/  REDG.E.ADD.F32.FTZ.RN.STRONG.GPU desc[UR28][R64.64+0x1800], R217 ;  /* 0x001800d9400079a6 */ /* 0x0089e4000c12f31c */
.L_x_8360:
[----:B------:R-:W-:Y:S05]  /*e5c0*/  BSYNC.RECONVERGENT B0 ;  /* 0x0000000000007941 */ /* 0x000fea0003800200 */
.L_x_8359:
[----:B---34-:R3:W4:Y:S01]  /*e5d0*/  LDS R217, [R164+0x3a00] ;  /* 0x003a0000a4d97984 */ /* 0x0187220000000800 */
[----:B------:R-:W-:Y:S01]  /*e5e0*/  BSSY.RECONVERGENT B0, `(.L_x_8361) ;  /* 0x0000004000007945 */ /* 0x000fe20003800200 */
[----:B--2---:R-:W-:-:S03]  /*e5f0*/  LEA R162, R152, UR25, 0x2 ;  /* 0x0000001998a27c11 */ /* 0x004fc6000f8e10ff */
[----:B------:R-:W-:Y:S05]  /*e600*/  @!P4 BRA `(.L_x_8362) ;  /* 0x000000000004c947 */ /* 0x000fea0003800000 */
[----:B----4-:R2:W-:Y:S02]  /*e610*/  REDG.E.ADD.F32.FTZ.RN.STRONG.GPU desc[UR28][R64.64+0x1900], R217 ;  /* 0x001900d9400079a6 */ /* 0x0105e4000c12f31c */
.L_x_8362:
[----:B------:R-:W-:Y:S05]  /*e620*/  BSYNC.RECONVERGENT B0 ;  /* 0x0000000000007941 */ /* 0x000fea0003800200 */
.L_x_8361:
[----:B--2-4-:R2:W4:Y:S01]  /*e630*/  LDS R217, [R162+0x3b00] ;  /* 0x003b0000a2d97984 */ /* 0x0145220000000800 */
[----:B------:R-:W-:Y:S01]  /*e640*/  BSSY.RECONVERGENT B0, `(.L_x_8363) ;  /* 0x0000005000007945 */ /* 0x000fe20003800200 */
[C---:B------:R-:W-:Y:S02]  /*e650*/  IADD3 R152, PT, PT, R197.reuse, 0x6c0, RZ ;  /* 0x000006c0c5987810 */ /* 0x040fe40007ffe0ff */
[----:B0-----:R-:W-:Y:S01]  /*e660*/  IADD3 R160, PT, PT, R197, 0x700, RZ ;  /* 0x00000700c5a07810 */ /* 0x001fe20007ffe0ff */
[----:B------:R-:W-:Y:S06]  /*e670*/  @!P5 BRA `(.L_x_8364) ;  /* 0x000000000004d947 */ /* 0x000fec0003800000 */
[----:B----4-:R0:W-:Y:S02]  /*e680*/  REDG.E.ADD.F32.FTZ.RN.STRONG.GPU desc[UR28][R64.64+0x1a00], R217 ;  /* 0x001a00d9400079a6 */ /* 0x0101e4000c12f31c */
.L_x_8364:
[----:B------:R-:W-:Y:S05]  /*e690*/  BSYNC.RECONVERGENT B0 ;  /* 0x0000000000007941 */ /* 0x000fea0003800200 */
.L_x_8363:
        /* <DEDUP_REMOVED lines=16> */
.L_x_8366:
[----:B------:R-:W-:Y:S05]  /*e7a0*/  BSYNC.RECONVERGENT B0 ;  /* 0x0000000000007941 */ /* 0x000fea0003800200 */
.L_x_8365:
[----:B------:R3:W4:Y:S01]  /*e7b0*/  LDS R61, [R160+0x3d00] ;  /* 0x003d0000a03d7984 */ /* 0x0007220000000800 */
[----:B------:R-:W-:Y:S01]  /*e7c0*/  BSSY.RECONVERGENT B0, `(.L_x_8367) ;  /* 0x0000006000007945 */ /* 0x000fe20003800200 */
[----:B------:R-:W-:Y:S02]  /*e7d0*/  IADD3 R152, PT, PT, R197, 0x7c0, RZ ;  /* 0x000007c0c5987810 */ /* 0x000fe40007ffe0ff */
[----:B------:R-:W-:Y:S02]  /*e7e0*/  LEA.HI R164, R164, R197, RZ, 0x1b ;  /* 0x000000c5a4a47211 */ /* 0x000fe400078fd8ff */
[----:B------:R-:W-:Y:S01]  /*e7f0*/  LEA R162, R162, UR25, 0x2 ;  /* 0x00000019a2a27c11 */ /* 0x000fe2000f8e10ff */
[----:B------:R-:W-:Y:S06]  /*e800*/  @!P2 BRA `(.L_x_8368) ;  /* 0x000000000004a947 */ /* 0x000fec0003800000 */
[----:B----4-:R4:W-:Y:S02]  /*e810*/  REDG.E.ADD.F32.FTZ.RN.STRONG.GPU desc[UR28][R64.64+0x1c00], R61 ;  /* 0x001c003d400079a6 */ /* 0x0109e4000c12f31c */
.L_x_8368:
[----:B------:R-:W-:Y:S05]  /*e820*/  BSYNC.RECONVERGENT B0 ;  /* 0x0000000000007941 */ /* 0x000fea0003800200 */
.L_x_8367:
[----:B----4-:R4:W0:Y:S01]  /*e830*/  LDS R61, [R162+0x3e00] ;  /* 0x003e0000a23d7984 */ /* 0x0108220000000800 */
[----:B------:R-:W-:Y:S01]  /*e840*/  BSSY.RECONVERGENT B0, `(.L_x_8369) ;  /* 0x0000005000007945 */ /* 0x000fe20003800200 */
[----:B------:R-:W-:Y:S02]  /*e850*/  LEA.HI R152, R152, R197, RZ, 0x1b ;  /* 0x000000c598987211 */ /* 0x000fe400078fd8ff */
[----:B------:R-:W-:Y:S01]  /*e860*/  LEA R164, R164, UR25, 0x2 ;  /* 0x00000019a4a47c11 */ /* 0x000fe2000f8e10ff */
[----:B------:R-:W-:Y:S06]  /*e870*/  @!P3 BRA `(.L_x_8370) ;  /* 0x000000000004b947 */ /* 0x000fec0003800000 */
[----:B0-----:R0:W-:Y:S02]  /*e880*/  REDG.E.ADD.F32.FTZ.RN.STRONG.GPU desc[UR28][R64.64+0x1d00], R61 ;  /* 0x001d003d400079a6 */ /* 0x0011e4000c12f31c */
.L_x_8370:
[----:B------:R-:W-:Y:S05]  /*e890*/  BSYNC.RECONVERGENT B0 ;  /* 0x0000000000007941 */ /* 0x000fea0003800200 */
.L_x_8369:
[----:B0-----:R0:W0:Y:S01]  /*e8a0*/  LDS R61, [R164+0x3f00] ;  /* 0x003f0000a43d7984 */ /* 0x0010220000000800 */
[----:B------:R-:W-:Y:S01]  /*e8b0*/  BSSY.RECONVERGENT B0, `(.L_x_8371) ;  /* 0x0000004000007945 */ /* 0x000fe20003800200 */
[----:B------:R-:W-:-:S03]  /*e8c0*/  LEA R152, R152, UR25, 0x2 ;  /* 0x0000001998987c11 */ /* 0x000fc6000f8e10ff */
[----:B------:R-:W-:Y:S05]  /*e8d0*/  @!P4 BRA `(.L_x_8372) ;  /* 0x000000000004c947 */ /* 0x000fea0003800000 */
[----:B0-----:R0:W-:Y:S02]  /*e8e0*/  REDG.E.ADD.F32.FTZ.RN.STRONG.GPU desc[UR28][R64.64+0x1e00], R61 ;  /* 0x001e003d400079a6 */ /* 0x0011e4000c12f31c */
.L_x_8372:
[----:B------:R-:W-:Y:S05]  /*e8f0*/  BSYNC.RECONVERGENT B0 ;  /* 0x0000000000007941 */ /* 0x000fea0003800200 */
.L_x_8371:
[----:B0-----:R-:W-:Y:S01]  /*e900*/  FADD.FTZ R61, R158, R141 ;  /* 0x0000008d9e3d7221 */ /* 0x001fe20000010000 */
[----:B------:R-:W-:Y:S01]  /*e910*/  BSSY.RECONVERGENT B0, `(.L_x_8373) ;  /* 0x0000004000007945 */ /* 0x000fe20003800200 */
[----:B------:R0:W0:Y:S03]  /*e920*/  LDS R141, [R152+0x4000] ;  /* 0x00400000988d7984 */ /* 0x0000260000000800 */
[----:B------:R-:W-:Y:S05]  /*e930*/  @!P5 BRA `(.L_x_8374) ;  /* 0x000000000004d947 */ /* 0x000fea0003800000 */
[----:B0-----:R0:W-:Y:S02]  /*e940*/  REDG.E.ADD.F32.FTZ.RN.STRONG.GPU desc[UR28][R64.64+0x1f00], R141 ;  /* 0x001f008d400079a6 */ /* 0x0011e4000c12f31c */
.L_x_8374:
[----:B------:R-:W-:Y:S05]  /*e950*/  BSYNC.RECONVERGENT B0 ;  /* 0x0000000000007941 */ /* 0x000fea0003800200 */
.L_x_8373:
[----:B0-----:R-:W0:Y:S01]  /*e960*/  SHFL.DOWN PT, R141, R60, 0x1, 0x1f ;  /* 0x08201f003c8d7f89 */ /* 0x001e2200000e0000 */
[----:B------:R-:W-:Y:S01]  /*e970*/  ISETP.GT.AND P2, PT, R98, 0x1e, PT ;  /* 0x0000001e6200780c */ /* 0x000fe20003f44270 */
[----:B------:R-:W-:Y:S01]  /*e980*/  FFMA.FTZ R154, R127, R154, R156 ;  /* 0x0000009a7f9a7223 */ /* 0x000fe2000001009c */
[----:B------:R-:W-:Y:S01]  /*e990*/  FFMA.FTZ R125, R228, R159, R125 ;  /* 0x0000009fe47d7223 */ /* 0x000fe2000001007d */
[----:B------:R-:W5:Y:S01]  /*e9a0*/  SHFL.DOWN PT, R152, R61, 0x1, 0x1f ;  /* 0x08201f003d987f89 */ /* 0x000f6200000e0000 */
[----:B------:R-:W-:Y:S01]  /*e9b0*/  FFMA.FTZ R226, R226, R145, R163 ;  /* 0x00000091e2e27223 */ /* 0x000fe200000100a3 */
[----:B-1----:R-:W-:Y:S01]  /*e9c0*/  FFMA.FTZ R65, R79, R140, R154 ;  /* 0x0000008c4f417223 */ /* 0x002fe2000001009a */
[----:B------:R-:W-:Y:S01]  /*e9d0*/  FFMA.FTZ R19, R140, R51, R19 ;  /* 0x000000338c137223 */ /* 0x000fe20000010013 */
[----:B--2---:R-:W1:Y:S01]  /*e9e0*/  SHFL.DOWN PT, R217, R62, 0x1, 0x1f ;  /* 0x08201f003ed97f89 */ /* 0x004e6200000e0000 */
[----:B------:R-:W-:Y:S01]  /*e9f0*/  FFMA.FTZ R64, R80, R143, R125 ;  /* 0x0000008f50407223 */ /* 0x000fe2000001007d */
[----:B------:R-:W-:Y:S01]  /*ea00*/  FADD.FTZ R50, R65, R50 ;  /* 0x0000003241327221 */ /* 0x000fe20000010000 */
[----:B------:R-:W-:Y:S01]  /*ea10*/  FFMA.FTZ R65, R81, R142, R226 ;  /* 0x0000008e51417223 */ /* 0x000fe200000100e2 */
        /* <DEDUP_REMOVED lines=118> */
.L_x_8376:
[----:B------:R-:W-:Y:S05]  /*f180*/  BSYNC.RECONVERGENT B0 ;  /* 0x0000000000007941 */ /* 0x000fea0003800200 */
.L_x_8375:
        /* <DEDUP_REMOVED lines=9> */
[----:B-1----:R-:W-:Y:S01]  /*f220*/  FFMA.FTZ R65, R93, R118, R202 ;  /* 0x000000765d417223 */ /* 0x002fe200000100ca */
        /* <DEDUP_REMOVED lines=26> */
.L_x_8378:
[----:B------:R-:W-:Y:S05]  /*f3d0*/  BSYNC.RECONVERGENT B0 ;  /* 0x0000000000007941 */ /* 0x000fea0003800200 */
.L_x_8377:
[----:B------:R-:W-:-:S04]  /*f3e0*/  UIADD3 UR8, UPT, UPT, UR8, 0x1, URZ ;  /* 0x0000000108087890 */ /* 0x000fc8000fffe0ff */
[----:B------:R-:W-:-:S09]  /*f3f0*/  UISETP.GE.AND UP0, UPT, UR8, UR46, UPT ;  /* 0x0000002e0800728c */ /* 0x000fd2000bf06270 */
[----:B------:R-:W-:Y:S05]  /*f400*/  BRA.U !UP0, `(.L_x_8379) ;  /* 0xffffff7508ac7547 */ /* 0x000fea000b83ffff */
.L_x_8281:
        /* <DEDUP_REMOVED lines=19> */
[----:B------:R-:W2:Y:S01]  /*f540*/  LDL.LU R62, [R1] ;  /* 0x00000000013e7983 */ /* 0x000ea20000300800 */
[----:B------:R-:W-:Y:S02]  /*f550*/  ISETP.GE.AND P4, PT, R61, UR9, PT ;  /* 0x000000093d007c0c */ /* 0x000fe4000bf86270 */
[----:B------:R-:W-:Y:S02]  /*f560*/  CS2R R16, SRZ ;  /* 0x0000000000107805 */ /* 0x000fe4000001ff00 */
[----:B------:R-:W-:Y:S01]  /*f570*/  ISETP.GE.AND P5, PT, R63, UR9, PT ;  /* 0x000000093f007c0c */ /* 0x000fe2000bfa6270 */
[C---:B------:R-:W-:Y:S01]  /*f580*/  IMAD.WIDE.U32 R4, R3.reuse, 0x4, R4 ;  /* 0x0000000403047825 */ /* 0x040fe200078e0004 */
[----:B------:R-:W-:-:S03]  /*f590*/  LOP3.LUT R65, R3, 0x80, RZ, 0xfc, !PT ;  /* 0x0000008003417812 */ /* 0x000fc600078efcff */
[----:B------:R-:W-:Y:S01]  /*f5a0*/  HFMA2 R51, -RZ, RZ, 0, 0 ;  /* 0x00000000ff337431 */ /* 0x000fe200000001ff */
[C---:B------:R-:W-:Y:S02]  /*f5b0*/  LOP3.LUT R67, R3.reuse, 0xa0, RZ, 0xfc, !PT ;  /* 0x000000a003437812 */ /* 0x040fe400078efcff */
[----:B------:R-:W-:Y:S02]  /*f5c0*/  CS2R R52, SRZ ;  /* 0x0000000000347805 */ /* 0x000fe4000001ff00 */
[C---:B------:R-:W-:Y:S01]  /*f5d0*/  LOP3.LUT R69, R3.reuse, 0xc0, RZ, 0xfc, !PT ;  /* 0x000000c003457812 */ /* 0x040fe200078efcff */
[----:B------:R-:W5:Y:S01]  /*f5e0*/  @!P2 LDG.E R6, desc[UR28][R4.64] ;  /* 0x0000001c0406a981 */ /* 0x000f62000c1e1900 */
[C---:B------:R-:W-:Y:S02]  /*f5f0*/  LOP3.LUT R71, R3.reuse, 0xe0, RZ, 0xfc, !PT ;  /* 0x000000e003477812 */ /* 0x040fe400078efcff */
[----:B------:R-:W-:Y:S01]  /*f600*/  MOV R18, RZ ;  /* 0x000000ff00127202 */ /* 0x000fe20000000f00 */
[----:B------:R-:W2:Y:S01]  /*f610*/  @!P3 LDG.E R7, desc[UR28][R4.64+0x80] ;  /* 0x0000801c0407b981 */ /* 0x000ea2000c1e1900 */
        /* <DEDUP_REMOVED lines=65> */
[----:B---3--:R-:W-:Y:S01]  /*fa30*/  FADD.FTZ R13, R6, UR7 ;  /* 0x00000007060d7e21 */ /* 0x008fe20008010000 */
[----:B----4-:R-:W-:Y:S01]  /*fa40*/  FADD.FTZ R11, R5, UR7 ;  /* 0x00000007050b7e21 */ /* 0x010fe20008010000 */
[----:B------:R-:W-:Y:S03]  /*fa50*/  LDS R6, [R95+0x18] ;  /* 0x000018005f067984 */ /* 0x000fe60000000800 */
[----:B------:R-:W-:Y:S01]  /*fa60*/  FSETP.GTU.FTZ.AND P1, PT, R13, 20, PT ;  /* 0x41a000000d00780b */ /* 0x000fe20003f3c000 */
[----:B-----5:R-:W-:Y:S01]  /*fa70*/  FADD.FTZ R15, R7, UR7 ;  /* 0x00000007070f7e21 */ /* 0x020fe20008010000 */
[----:B------:R-:W3:Y:S01]  /*fa80*/  LDS R5, [R95+0x14] ;  /* 0x000014005f057984 */ /* 0x000ee20000000800 */
[----:B------:R-:W-:-:S04]  /*fa90*/  FSETP.GTU.FTZ.AND P5, PT, R11, 20, PT ;  /* 0x41a000000b00780b */ /* 0x000fc80003fbc000 */
[----:B------:R-:W-:Y:S01]  /*faa0*/  @!P3 FMUL.FTZ R10, R10, -1.4426950216293334961 ;  /* 0xbfb8aa3b0a0ab820 */ /* 0x000fe20000410000 */
[----:B------:R-:W-:Y:S01]  /*fab0*/  FSETP.GTU.FTZ.AND P2, PT, R15, 20, PT ;  /* 0x41a000000f00780b */ /* 0x000fe20003f5c000 */
[----:B------:R-:W4:Y:S04]  /*fac0*/  LDS R7, [R95+0x1c] ;  /* 0x00001c005f077984 */ /* 0x000f280000000800 */
[----:B------:R-:W5:Y:S01]  /*fad0*/  @!P3 MUFU.EX2 R10, R10 ;  /* 0x0000000a000ab308 */ /* 0x000f620000000800 */
[----:B------:R-:W-:Y:S02]  /*fae0*/  @!P1 FMUL.FTZ R13, R13, -1.4426950216293334961 ;  /* 0xbfb8aa3b0d0d9820 */ /* 0x000fe40000410000 */
[----:B------:R-:W-:-:S05]  /*faf0*/  @!P5 FMUL.FTZ R11, R11, -1.4426950216293334961 ;  /* 0xbfb8aa3b0b0bd820 */ /* 0x000fca0000410000 */
[----:B------:R-:W-:Y:S01]  /*fb00*/  @!P2 FMUL.FTZ R15, R15, -1.4426950216293334961 ;  /* 0xbfb8aa3b0f0fa820 */ /* 0x000fe20000410000 */
[----:B------:R-:W0:Y:S01]  /*fb10*/  @!P1 MUFU.EX2 R13, R13 ;  /* 0x0000000d000d9308 */ /* 0x000e220000000800 */
[----:B-----5:R-:W-:-:S03]  /*fb20*/  @!P3 FADD.FTZ R10, R10, 1 ;  /* 0x3f8000000a0ab421 */ /* 0x020fc60000010000 */
[----:B------:R-:W5:Y:S04]  /*fb30*/  @!P5 MUFU.EX2 R11, R11 ;  /* 0x0000000b000bd308 */ /* 0x000f680000000800 */
[----:B------:R-:W1:Y:S04]  /*fb40*/  @!P2 MUFU.EX2 R15, R15 ;  /* 0x0000000f000fa308 */ /* 0x000e680000000800 */
[----:B------:R-:W4:Y:S01]  /*fb50*/  @!P3 MUFU.RCP R10, R10 ;  /* 0x0000000a000ab308 */ /* 0x000f220000001000 */
[----:B0-----:R-:W-:Y:S01]  /*fb60*/  @!P1 FADD.FTZ R14, R13, 1 ;  /* 0x3f8000000d0e9421 */ /* 0x001fe20000010000 */
[----:B--2---:R-:W-:Y:S01]  /*fb70*/  FADD.FTZ R4, R4, UR7 ;  /* 0x0000000704047e21 */ /* 0x004fe20008010000 */
[----:B-----5:R-:W-:Y:S01]  /*fb80*/  @!P5 FADD.FTZ R12, R11, 1 ;  /* 0x3f8000000b0cd421 */ /* 0x020fe20000010000 */
[----:B---3--:R-:W-:-:S04]  /*fb90*/  FADD.FTZ R5, R5, UR7 ;  /* 0x0000000705057e21 */ /* 0x008fc80008010000 */
[----:B------:R-:W0:Y:S01]  /*fba0*/  @!P1 MUFU.RCP R14, R14 ;  /* 0x0000000e000e9308 */ /* 0x000e220000001000 */
[----:B-1----:R-:W-:Y:S01]  /*fbb0*/  @!P2 FADD.FTZ R11, R15, 1 ;  /* 0x3f8000000f0ba421 */ /* 0x002fe20000010000 */
[----:B------:R-:W-:Y:S01]  /*fbc0*/  FADD.FTZ R6, R6, UR7 ;  /* 0x0000000706067e21 */ /* 0x000fe20008010000 */
[----:B------:R-:W-:-:S05]  /*fbd0*/  FSETP.GTU.FTZ.AND P4, PT, R5, 20, PT ;  /* 0x41a000000500780b */ /* 0x000fca0003f9c000 */
[----:B------:R-:W1:Y:S01]  /*fbe0*/  @!P5 MUFU.RCP R17, R12 ;  /* 0x0000000c0011d308 */ /* 0x000e620000001000 */
[----:B----4-:R-:W-:Y:S01]  /*fbf0*/  @!P3 FMUL.FTZ R35, R35, R10 ;  /* 0x0000000a2323b220 */ /* 0x010fe20000410000 */
[----:B------:R-:W-:-:S06]  /*fc00*/  FSETP.GTU.FTZ.AND P3, PT, R4, 20, PT ;  /* 0x41a000000400780b */ /* 0x000fcc0003f7c000 */
[----:B------:R-:W2:Y:S01]  /*fc10*/  @!P2 MUFU.RCP R11, R11 ;  /* 0x0000000b000ba308 */ /* 0x000ea20000001000 */
[----:B------:R-:W-:Y:S01]  /*fc20*/  FSETP.GTU.FTZ.AND P6, PT, R6, 20, PT ;  /* 0x41a000000600780b */ /* 0x000fe20003fdc000 */
[----:B------:R-:W-:Y:S01]  /*fc30*/  FADD.FTZ R8, R8, UR7 ;  /* 0x0000000708087e21 */ /* 0x000fe20008010000 */
[----:B------:R-:W-:Y:S01]  /*fc40*/  FADD.FTZ R7, R7, UR7 ;  /* 0x0000000707077e21 */ /* 0x000fe20008010000 */
[----:B------:R-:W-:Y:S01]  /*fc50*/  FADD.FTZ R9, R9, UR7 ;  /* 0x0000000709097e21 */ /* 0x000fe20008010000 */
[----:B0-----:R-:W-:Y:S01]  /*fc60*/  @!P1 FMUL.FTZ R37, R37, R14 ;  /* 0x0000000e25259220 */ /* 0x001fe20000410000 */
[----:B------:R-:W-:Y:S01]  /*fc70*/  @!P4 FMUL.FTZ R5, R5, -1.4426950216293334961 ;  /* 0xbfb8aa3b0505c820 */ /* 0x000fe20000410000 */
[----:B------:R-:W-:Y:S01]  /*fc80*/  FSETP.GTU.FTZ.AND P1, PT, R8, 20, PT ;  /* 0x41a000000800780b */ /* 0x000fe20003f3c000 */
[----:B------:R-:W-:Y:S01]  /*fc90*/  @!P3 FMUL.FTZ R4, R4, -1.4426950216293334961 ;  /* 0xbfb8aa3b0404b820 */ /* 0x000fe20000410000 */
[----:B-1----:R-:W-:Y:S01]  /*fca0*/  @!P5 FMUL.FTZ R36, R36, R17 ;  /* 0x000000112424d220 */ /* 0x002fe20000410000 */
[----:B------:R-:W-:-:S02]  /*fcb0*/  FSETP.GTU.FTZ.AND P5, PT, R7, 20, PT ;  /* 0x41a000000700780b */ /* 0x000fc40003fbc000 */
[----:B------:R-:W0:Y:S02]  /*fcc0*/  @!P4 MUFU.EX2 R5, R5 ;  /* 0x000000050005c308 */ /* 0x000e240000000800 */
[----:B------:R-:W-:Y:S02]  /*fcd0*/  @!P6 FMUL.FTZ R6, R6, -1.4426950216293334961 ;  /* 0xbfb8aa3b0606e820 */ /* 0x000fe40000410000 */
[----:B------:R-:W1:Y:S01]  /*fce0*/  @!P3 MUFU.EX2 R4, R4 ;  /* 0x000000040004b308 */ /* 0x000e620000000800 */
[----:B--2---:R-:W-:Y:S01]  /*fcf0*/  @!P2 FMUL.FTZ R38, R38, R11 ;  /* 0x0000000b2626a220 */ /* 0x004fe20000410000 */
[----:B------:R-:W-:Y:S02]  /*fd00*/  FSETP.GTU.FTZ.AND P2, PT, R9, 20, PT ;  /* 0x41a000000900780b */ /* 0x000fe40003f5c000 */
[----:B------:R-:W2:Y:S01]  /*fd10*/  @!P6 MUFU.EX2 R6, R6 ;  /* 0x000000060006e308 */ /* 0x000ea20000000800 */
[----:B------:R-:W-:Y:S02]  /*fd20*/  @!P1 FMUL.FTZ R12, R8, -1.4426950216293334961 ;  /* 0xbfb8aa3b080c9820 */ /* 0x000fe40000410000 */
[----:B------:R-:W-:Y:S01]  /*fd30*/  @!P5 FMUL.FTZ R10, R7, -1.4426950216293334961 ;  /* 0xbfb8aa3b070ad820 */ /* 0x000fe20000410000 */
[----:B0-----:R-:W-:-:S03]  /*fd40*/  @!P4 FADD.FTZ R8, R5, 1 ;  /* 0x3f8000000508c421 */ /* 0x001fc60000010000 */
[----:B------:R-:W0:Y:S01]  /*fd50*/  @!P1 MUFU.EX2 R12, R12 ;  /* 0x0000000c000c9308 */ /* 0x000e220000000800 */
[----:B------:R-:W-:Y:S01]  /*fd60*/  LDS R5, [R95+0x2c] ;  /* 0x00002c005f057984 */ /* 0x000fe20000000800 */
[----:B-1----:R-:W-:Y:S02]  /*fd70*/  @!P3 FADD.FTZ R7, R4, 1 ;  /* 0x3f8000000407b421 */ /* 0x002fe40000010000 */
[----:B------:R-:W-:Y:S01]  /*fd80*/  @!P2 FMUL.FTZ R13, R9, -1.4426950216293334961 ;  /* 0xbfb8aa3b090da820 */ /* 0x000fe20000410000 */
[----:B------:R-:W1:Y:S01]  /*fd90*/  LDS R4, [R95+0x28] ;  /* 0x000028005f047984 */ /* 0x000e620000000800 */
[----:B------:R-:W3:Y:S01]  /*fda0*/  @!P5 MUFU.EX2 R10, R10 ;  /* 0x0000000a000ad308 */ /* 0x000ee20000000800 */
[----:B--2---:R-:W-:Y:S02]  /*fdb0*/  @!P6 FADD.FTZ R9, R6, 1 ;  /* 0x3f8000000609e421 */ /* 0x004fe40000010000 */
[----:B------:R-:W2:Y:S01]  /*fdc0*/  LDS R6, [R95+0x30] ;  /* 0x000030005f067984 */ /* 0x000ea20000000800 */
[----:B------:R-:W4:Y:S04]  /*fdd0*/  @!P2 MUFU.EX2 R13, R13 ;  /* 0x0000000d000da308 */ /* 0x000f280000000800 */
[----:B------:R5:W-:Y:S08]  /*fde0*/  @!P3 MUFU.RCP R14, R7 ;  /* 0x00000007000eb308 */ /* 0x000bf00000001000 */
[----:B------:R0:W-:Y:S01]  /*fdf0*/  @!P4 MUFU.RCP R15, R8 ;  /* 0x00000008000fc308 */ /* 0x0001e20000001000 */
[----:B-----5:R-:W5:Y:S04]  /*fe00*/  LDS R7, [R95+0x34] ;  /* 0x000034005f077984 */ /* 0x020f680000000800 */
[----:B0-----:R-:W0:Y:S01]  /*fe10*/  LDS R8, [R95+0x38] ;  /* 0x000038005f087984 */ /* 0x001e220000000800 */
[----:B------:R-:W-:-:S02]  /*fe20*/  @!P1 FADD.FTZ R12, R12, 1 ;  /* 0x3f8000000c0c9421 */ /* 0x000fc40000010000 */
[----:B------:R1:W-:Y:S01]  /*fe30*/  @!P6 MUFU.RCP R16, R9 ;  /* 0x000000090010e308 */ /* 0x0003e20000001000 */
[----:B---3--:R-:W-:Y:S01]  /*fe40*/  @!P5 FADD.FTZ R11, R10, 1 ;  /* 0x3f8000000a0bd421 */ /* 0x008fe20000010000 */
[----:B----4-:R-:W-:Y:S01]  /*fe50*/  @!P2 FADD.FTZ R13, R13, 1 ;  /* 0x3f8000000d0da421 */ /* 0x010fe20000010000 */
[----:B-1----:R-:W1:Y:S05]  /*fe60*/  LDS R9, [R95+0x3c] ;  /* 0x00003c005f097984 */ /* 0x002e6a0000000800 */
[----:B------:R-:W3:Y:S01]  /*fe70*/  @!P1 MUFU.RCP R12, R12 ;  /* 0x0000000c000c9308 */ /* 0x000ee20000001000 */
[----:B------:R-:W-:Y:S07]  /*fe80*/  BAR.SYNC.DEFER_BLOCKING 0x0 ;  /* 0x0000000000007b1d */ /* 0x000fee0000010000 */
[----:B------:R-:W4:Y:S08]  /*fe90*/  @!P5 MUFU.RCP R11, R11 ;  /* 0x0000000b000bd308 */ /* 0x000f300000001000 */
[----:B------:R-:W2:Y:S01]  /*fea0*/  @!P2 MUFU.RCP R13, R13 ;  /* 0x0000000d000da308 */ /* 0x000ea20000001000 */
[----:B---3--:R-:W-:Y:S01]  /*feb0*/  @!P1 FMUL.FTZ R43, R43, R12 ;  /* 0x0000000c2b2b9220 */ /* 0x008fe20000410000 */
[----:B------:R-:W-:Y:S01]  /*fec0*/  MOV R12, UR9 ;  /* 0x00000009000c7c02 */ /* 0x000fe20008000f00 */
[----:B------:R-:W-:Y:S01]  /*fed0*/  FADD.FTZ R4, R4, UR7 ;  /* 0x0000000704047e21 */ /* 0x000fe20008010000 */
[----:B------:R-:W-:Y:S01]  /*fee0*/  FADD.FTZ R5, R5, UR7 ;  /* 0x0000000705057e21 */ /* 0x000fe20008010000 */
[----:B------:R-:W-:Y:S01]  /*fef0*/  @!P4 FMUL.FTZ R40, R40, R15 ;  /* 0x0000000f2828c220 */ /* 0x000fe20000410000 */
[----:B------:R-:W-:Y:S01]  /*ff00*/  @!P6 FMUL.FTZ R41, R41, R16 ;  /* 0x000000102929e220 */ /* 0x000fe20000410000 */
[----:B------:R-:W-:Y:S01]  /*ff10*/  STS [R95], R34 ;  /* 0x000000225f007388 */ /* 0x000fe20000000800 */
[----:B----4-:R-:W-:-:S03]  /*ff20*/  @!P5 FMUL.FTZ R42, R42, R11 ;  /* 0x0000000b2a2ad220 */ /* 0x010fc60000410000 */
[----:B------:R-:W-:Y:S04]  /*ff30*/  STS [R95+0x4], R33 ;  /* 0x000004215f007388 */ /* 0x000fe80000000800 */
        /* <DEDUP_REMOVED lines=18> */
[----:B------:R-:W-:Y:S01]  /*10060*/  LDS R13, [R62+0x80] ;  /* 0x000080003e0d7984 */ /* 0x000fe20000000800 */
[----:B------:R-:W-:-:S03]  /*10070*/  FSETP.GTU.FTZ.AND P5, PT, R4, 20, PT ;  /* 0x41a000000400780b */ /* 0x000fc60003fbc000 */
[----:B------:R-:W-:Y:S01]  /*10080*/  LDS R15, [R250+0x100] ;  /* 0x00010000fa0f7984 */ /* 0x000fe20000000800 */
[----:B------:R-:W-:-:S03]  /*10090*/  FSETP.GTU.FTZ.AND P6, PT, R5, 20, PT ;  /* 0x41a000000500780b */ /* 0x000fc60003fdc000 */
[----:B------:R-:W-:Y:S01]  /*100a0*/  LDS R17, [R249+0x180] ;  /* 0x00018000f9117984 */ /* 0x000fe20000000800 */
[----:B-----5:R-:W-:-:S03]  /*100b0*/  FADD.FTZ R7, R7, UR7 ;  /* 0x0000000707077e21 */ /* 0x020fc60008010000 */
[----:B------:R-:W-:Y:S01]  /*100c0*/  LDS R19, [R241+0x200] ;  /* 0x00020000f1137984 */ /* 0x000fe20000000800 */
[----:B0-----:R-:W-:-:S03]  /*100d0*/  FADD.FTZ R8, R8, UR7 ;  /* 0x0000000708087e21 */ /* 0x001fc60008010000 */
        /* <DEDUP_REMOVED lines=202> */
.L_x_8247:
        /* <DEDUP_REMOVED lines=42> */
.L_x_8382:
[----:B------:R-:W-:Y:S05]  /*11020*/  BSYNC.RECONVERGENT B0 ;  /* 0x0000000000007941 */ /* 0x000fea0003800200 */
.L_x_8381:
        /* <DEDUP_REMOVED lines=40> */
.L_x_8384:
[----:B------:R-:W-:Y:S05]  /*112b0*/  BSYNC.RECONVERGENT B0 ;  /* 0x0000000000007941 */ /* 0x000fea0003800200 */
.L_x_8383:
        /* <DEDUP_REMOVED lines=16> */
.L_x_8386:
        /* <DEDUP_REMOVED lines=32> */
.L_x_8385:
[----:B------:R-:W-:Y:S05]  /*115c0*/  EXIT ;  /* 0x000000000000794d */ /* 0x000fea0003800000 */
.L_x_8286:
[----:B------:R-:W-:Y:S01]  /*115d0*/  MOV R246, R243 ;  /* 0x000000f300f67202 */ /* 0x000fe20000000f00 */
[----:B------:R-:W-:Y:S01]  /*115e0*/  HFMA2 R69, -RZ, RZ, 0, 5.9604644775390625e-08 ;  /* 0x00000001ff457431 */ /* 0x000fe200000001ff */
[----:B------:R-:W-:Y:S02]  /*115f0*/  MOV R68, RZ ;  /* 0x000000ff00447202 */ /* 0x000fe40000000f00 */
[----:B------:R-:W-:-:S07]  /*11600*/  MOV R71, 0xffffffff ;  /* 0xffffffff00477802 */ /* 0x000fce0000000f00 */
[----:B01---5:R-:W-:Y:S05]  /*11610*/  WARPSYNC.COLLECTIVE R71, `(.L_x_8387) ;  /* 0x0000000047087348 */ /* 0x023fea0003c00000 */
[----:B------:R2:W3:Y:S02]  /*11620*/  SHFL.UP P6, R248, R246, R69, R68 ;  /* 0x04000045f6f87389 */ /* 0x0004e400000c0044 */
[----:B0123-5:R-:W-:Y:S05]  /*11630*/  ENDCOLLECTIVE ;  /* 0x000000000000791b */ /* 0x02ffea0003800000 */
.L_x_8387:
[----:B------:R-:W-:Y:S02]  /*11640*/  MOV R246, R244 ;  /* 0x000000f400f67202 */ /* 0x000fe40000000f00 */
[----:B------:R-:W-:-:S07]  /*11650*/  MOV R70, R248 ;  /* 0x000000f800467202 */ /* 0x000fce0000000f00 */
[----:B------:R-:W-:Y:S05]  /*11660*/  WARPSYNC.COLLECTIVE R71, `(.L_x_8388) ;  /* 0x0000000047087348 */ /* 0x000fea0003c00000 */
[----:B------:R0:W1:Y:S02]  /*11670*/  SHFL.UP P6, R248, R246, R69, R68 ;  /* 0x04000045f6f87389 */ /* 0x00006400000c0044 */
[----:B01----:R-:W-:Y:S05]  /*11680*/  ENDCOLLECTIVE ;  /* 0x000000000000791b */ /* 0x003fea0003800000 */
.L_x_8388:
[----:B------:R-:W-:Y:S02]  /*11690*/  MOV R246, R242 ;  /* 0x000000f200f67202 */ /* 0x000fe40000000f00 */
[----:B------:R-:W-:-:S07]  /*116a0*/  MOV R233, R248 ;  /* 0x000000f800e97202 */ /* 0x000fce0000000f00 */
[----:B------:R-:W-:Y:S05]  /*116b0*/  WARPSYNC.COLLECTIVE R71, `(.L_x_8389) ;  /* 0x0000000047087348 */ /* 0x000fea0003c00000 */
[----:B------:R0:W1:Y:S02]  /*116c0*/  SHFL.UP P6, R248, R246, R69, R68 ;  /* 0x04000045f6f87389 */ /* 0x00006400000c0044 */
[----:B01----:R-:W-:Y:S05]  /*116d0*/  ENDCOLLECTIVE ;  /* 0x000000000000791b */ /* 0x003fea0003800000 */
.L_x_8389:
[-C--:B------:R-:W-:Y:S01]  /*116e0*/  FMUL.FTZ R252, R244, R233.reuse ;  /* 0x000000e9f4fc7220 */ /* 0x080fe20000410000 */
[----:B------:R-:W-:Y:S01]  /*116f0*/  FMUL.FTZ R233, R243, R233 ;  /* 0x000000e9f3e97220 */ /* 0x000fe20000410000 */
[----:B------:R-:W-:Y:S02]  /*11700*/  MOV R246, R245 ;  /* 0x000000f500f67202 */ /* 0x000fe40000000f00 */
[----:B------:R-:W-:-:S07]  /*11710*/  MOV R247, R248 ;  /* 0x000000f800f77202 */ /* 0x000fce0000000f00 */
[----:B------:R-:W-:Y:S05]  /*11720*/  WARPSYNC.COLLECTIVE R71, `(.L_x_8390) ;  /* 0x0000000047087348 */ /* 0x000fea0003c00000 */
[----:B------:R0:W1:Y:S02]  /*11730*/  SHFL.UP P6, R248, R246, R69, R68 ;  /* 0x04000045f6f87389 */ /* 0x00006400000c0044 */
[----:B01----:R-:W-:Y:S05]  /*11740*/  ENDCOLLECTIVE ;  /* 0x000000000000791b */ /* 0x003fea0003800000 */
.L_x_8390:
        /* <DEDUP_REMOVED lines=15> */
.L_x_8391:
[----:B------:R-:W-:Y:S02]  /*11840*/  MOV R246, R244 ;  /* 0x000000f400f67202 */ /* 0x000fe40000000f00 */
[----:B------:R-:W-:-:S07]  /*11850*/  MOV R70, R248 ;  /* 0x000000f800467202 */ /* 0x000fce0000000f00 */
[----:B------:R-:W-:Y:S05]  /*11860*/  WARPSYNC.COLLECTIVE R71, `(.L_x_8392) ;  /* 0x0000000047087348 */ /* 0x000fea0003c00000 */
[----:B------:R0:W1:Y:S02]  /*11870*/  SHFL.UP P6, R248, R246, R69, R68 ;  /* 0x04000045f6f87389 */ /* 0x00006400000c0044 */
[----:B01----:R-:W-:Y:S05]  /*11880*/  ENDCOLLECTIVE ;  /* 0x000000000000791b */ /* 0x003fea0003800000 */
.L_x_8392:
[----:B------:R-:W-:Y:S02]  /*11890*/  MOV R246, R242 ;  /* 0x000000f200f67202 */ /* 0x000fe40000000f00 */
[----:B------:R-:W-:-:S07]  /*118a0*/  MOV R233, R248 ;  /* 0x000000f800e97202 */ /* 0x000fce0000000f00 */
[----:B------:R-:W-:Y:S05]  /*118b0*/  WARPSYNC.COLLECTIVE R71, `(.L_x_8393) ;  /* 0x0000000047087348 */ /* 0x000fea0003c00000 */
[----:B------:R0:W1:Y:S02]  /*118c0*/  SHFL.UP P6, R248, R246, R69, R68 ;  /* 0x04000045f6f87389 */ /* 0x00006400000c0044 */
[----:B01----:R-:W-:Y:S05]  /*118d0*/  ENDCOLLECTIVE ;  /* 0x000000000000791b */ /* 0x003fea0003800000 */
.L_x_8393:
[-C--:B------:R-:W-:Y:S01]  /*118e0*/  FMUL.FTZ R252, R244, R233.reuse ;  /* 0x000000e9f4fc7220 */ /* 0x080fe20000410000 */
[----:B------:R-:W-:Y:S01]  /*118f0*/  FMUL.FTZ R233, R243, R233 ;  /* 0x000000e9f3e97220 */ /* 0x000fe20000410000 */
[----:B------:R-:W-:Y:S02]  /*11900*/  MOV R246, R245 ;  /* 0x000000f500f67202 */ /* 0x000fe40000000f00 */
[----:B------:R-:W-:-:S07]  /*11910*/  MOV R247, R248 ;  /* 0x000000f800f77202 */ /* 0x000fce0000000f00 */
[----:B------:R-:W-:Y:S05]  /*11920*/  WARPSYNC.COLLECTIVE R71, `(.L_x_8394) ;  /* 0x0000000047087348 */ /* 0x000fea0003c00000 */
[----:B------:R0:W1:Y:S02]  /*11930*/  SHFL.UP P6, R248, R246, R69, R68 ;  /* 0x04000045f6f87389 */ /* 0x00006400000c0044 */
[----:B01----:R-:W-:Y:S05]  /*11940*/  ENDCOLLECTIVE ;  /* 0x000000000000791b */ /* 0x003fea0003800000 */
.L_x_8394:
        /* <DEDUP_REMOVED lines=15> */
.L_x_8395:
[----:B------:R-:W-:Y:S02]  /*11a40*/  MOV R246, R244 ;  /* 0x000000f400f67202 */ /* 0x000fe40000000f00 */
[----:B------:R-:W-:-:S07]  /*11a50*/  MOV R70, R248 ;  /* 0x000000f800467202 */ /* 0x000fce0000000f00 */
[----:B------:R-:W-:Y:S05]  /*11a60*/  WARPSYNC.COLLECTIVE R71, `(.L_x_8396) ;  /* 0x0000000047087348 */ /* 0x000fea0003c00000 */
[----:B------:R0:W1:Y:S02]  /*11a70*/  SHFL.UP P6, R248, R246, R69, R68 ;  /* 0x04000045f6f87389 */ /* 0x00006400000c0044 */
[----:B01----:R-:W-:Y:S05]  /*11a80*/  ENDCOLLECTIVE ;  /* 0x000000000000791b */ /* 0x003fea0003800000 */
.L_x_8396:
[----:B------:R-:W-:Y:S02]  /*11a90*/  MOV R246, R242 ;  /* 0x000000f200f67202 */ /* 0x000fe40000000f00 */
[----:B------:R-:W-:-:S07]  /*11aa0*/  MOV R233, R248 ;  /* 0x000000f800e97202 */ /* 0x000fce0000000f00 */
[----:B------:R-:W-:Y:S05]  /*11ab0*/  WARPSYNC.COLLECTIVE R71, `(.L_x_8397) ;  /* 0x0000000047087348 */ /* 0x000fea0003c00000 */
[----:B------:R0:W1:Y:S02]  /*11ac0*/  SHFL.UP P6, R248, R246, R69, R68 ;  /* 0x04000045f6f87389 */ /* 0x00006400000c0044 */
[----:B01----:R-:W-:Y:S05]  /*11ad0*/  ENDCOLLECTIVE ;  /* 0x000000000000791b */ /* 0x003fea0003800000 */
.L_x_8397:
[-C--:B------:R-:W-:Y:S01]  /*11ae0*/  FMUL.FTZ R252, R244, R233.reuse ;  /* 0x000000e9f4fc7220 */ /* 0x080fe20000410000 */
[----:B------:R-:W-:Y:S01]  /*11af0*/  FMUL.FTZ R233, R243, R233 ;  /* 0x000000e9f3e97220 */ /* 0x000fe20000410000 */
[----:B------:R-:W-:Y:S02]  /*11b00*/  MOV R246, R245 ;  /* 0x000000f500f67202 */ /* 0x000fe40000000f00 */
[----:B------:R-:W-:-:S07]  /*11b10*/  MOV R247, R248 ;  /* 0x000000f800f77202 */ /* 0x000fce0000000f00 */
[----:B------:R-:W-:Y:S05]  /*11b20*/  WARPSYNC.COLLECTIVE R71, `(.L_x_8398) ;  /* 0x0000000047087348 */ /* 0x000fea0003c00000 */
[----:B------:R0:W1:Y:S02]  /*11b30*/  SHFL.UP P6, R248, R246, R69, R68 ;  /* 0x04000045f6f87389 */ /* 0x00006400000c0044 */
[----:B01----:R-:W-:Y:S05]  /*11b40*/  ENDCOLLECTIVE ;  /* 0x000000000000791b */ /* 0x003fea0003800000 */
.L_x_8398:
        /* <DEDUP_REMOVED lines=15> */
.L_x_8399:
[----:B------:R-:W-:Y:S02]  /*11c40*/  MOV R246, R244 ;  /* 0x000000f400f67202 */ /* 0x000fe40000000f00 */
[----:B------:R-:W-:-:S07]  /*11c50*/  MOV R70, R248 ;  /* 0x000000f800467202 */ /* 0x000fce0000000f00 */
[----:B------:R-:W-:Y:S05]  /*11c60*/  WARPSYNC.COLLECTIVE R71, `(.L_x_8400) ;  /* 0x0000000047087348 */ /* 0x000fea0003c00000 */
[----:B------:R0:W1:Y:S02]  /*11c70*/  SHFL.UP P6, R248, R246, R69, R68 ;  /* 0x04000045f6f87389 */ /* 0x00006400000c0044 */
[----:B01----:R-:W-:Y:S05]  /*11c80*/  ENDCOLLECTIVE ;  /* 0x000000000000791b */ /* 0x003fea0003800000 */
.L_x_8400:
[----:B------:R-:W-:Y:S02]  /*11c90*/  MOV R246, R242 ;  /* 0x000000f200f67202 */ /* 0x000fe40000000f00 */
[----:B------:R-:W-:-:S07]  /*11ca0*/  MOV R233, R248 ;  /* 0x000000f800e97202 */ /* 0x000fce0000000f00 */
[----:B------:R-:W-:Y:S05]  /*11cb0*/  WARPSYNC.COLLECTIVE R71, `(.L_x_8401) ;  /* 0x0000000047087348 */ /* 0x000fea0003c00000 */
[----:B------:R0:W1:Y:S02]  /*11cc0*/  SHFL.UP P6, R248, R246, R69, R68 ;  /* 0x04000045f6f87389 */ /* 0x00006400000c0044 */
[----:B01----:R-:W-:Y:S05]  /*11cd0*/  ENDCOLLECTIVE ;  /* 0x000000000000791b */ /* 0x003fea0003800000 */
.L_x_8401:
[-C--:B------:R-:W-:Y:S01]  /*11ce0*/  FMUL.FTZ R252, R244, R233.reuse ;  /* 0x000000e9f4fc7220 */ /* 0x080fe20000410000 */
[----:B------:R-:W-:Y:S01]  /*11cf0*/  FMUL.FTZ R233, R243, R233 ;  /* 0x000000e9f3e97220 */ /* 0x000fe20000410000 */
[----:B------:R-:W-:Y:S02]  /*11d00*/  MOV R246, R245 ;  /* 0x000000f500f67202 */ /* 0x000fe40000000f00 */
[----:B------:R-:W-:-:S07]  /*11d10*/  MOV R247, R248 ;  /* 0x000000f800f77202 */ /* 0x000fce0000000f00 */
[----:B------:R-:W-:Y:S05]  /*11d20*/  WARPSYNC.COLLECTIVE R71, `(.L_x_8402) ;  /* 0x0000000047087348 */ /* 0x000fea0003c00000 */
[----:B------:R0:W1:Y:S02]  /*11d30*/  SHFL.UP P6, R248, R246, R69, R68 ;  /* 0x04000045f6f87389 */ /* 0x00006400000c0044 */
[----:B01----:R-:W-:Y:S05]  /*11d40*/  ENDCOLLECTIVE ;  /* 0x000000000000791b */ /* 0x003fea0003800000 */
.L_x_8402:
        /* <DEDUP_REMOVED lines=15> */
.L_x_8403:
[----:B------:R-:W-:Y:S02]  /*11e40*/  MOV R246, R244 ;  /* 0x000000f400f67202 */ /* 0x000fe40000000f00 */
[----:B------:R-:W-:-:S07]  /*11e50*/  MOV R70, R248 ;  /* 0x000000f800467202 */ /* 0x000fce0000000f00 */
[----:B------:R-:W-:Y:S05]  /*11e60*/  WARPSYNC.COLLECTIVE R71, `(.L_x_8404) ;  /* 0x0000000047087348 */ /* 0x000fea0003c00000 */
[----:B------:R0:W1:Y:S02]  /*11e70*/  SHFL.UP P6, R248, R246, R69, R68 ;  /* 0x04000045f6f87389 */ /* 0x00006400000c0044 */
[----:B01----:R-:W-:Y:S05]  /*11e80*/  ENDCOLLECTIVE ;  /* 0x000000000000791b */ /* 0x003fea0003800000 */
.L_x_8404:
[----:B------:R-:W-:Y:S02]  /*11e90*/  MOV R246, R242 ;  /* 0x000000f200f67202 */ /* 0x000fe40000000f00 */
[----:B------:R-:W-:-:S07]  /*11ea0*/  MOV R233, R248 ;  /* 0x000000f800e97202 */ /* 0x000fce0000000f00 */
[----:B------:R-:W-:Y:S05]  /*11eb0*/  WARPSYNC.COLLECTIVE R71, `(.L_x_8405) ;  /* 0x0000000047087348 */ /* 0x000fea0003c00000 */
[----:B------:R0:W1:Y:S02]  /*11ec0*/  SHFL.UP P6, R248, R246, R69, R68 ;  /* 0x04000045f6f87389 */ /* 0x00006400000c0044 */
[----:B01----:R-:W-:Y:S05]  /*11ed0*/  ENDCOLLECTIVE ;  /* 0x000000000000791b */ /* 0x003fea0003800000 */
.L_x_8405:
[----:B------:R-:W-:Y:S02]  /*11ee0*/  MOV R246, R245 ;  /* 0x000000f500f67202 */ /* 0x000fe40000000f00 */
[----:B------:R-:W-:-:S07]  /*11ef0*/  MOV R247, R248 ;  /* 0x000000f800f77202 */ /* 0x000fce0000000f00 */
[----:B------:R-:W-:Y:S05]  /*11f00*/  WARPSYNC.COLLECTIVE R71, `(.L_x_8406) ;  /* 0x0000000047087348 */ /* 0x000fea0003c00000 */
[----:B------:R0:W1:Y:S02]  /*11f10*/  SHFL.UP P6, R248, R246, R69, R68 ;  /* 0x04000045f6f87389 */ /* 0x00006400000c0044 */
[----:B01----:R-:W-:Y:S05]  /*11f20*/  ENDCOLLECTIVE ;  /* 0x000000000000791b */ /* 0x003fea0003800000 */
.L_x_8406:
[----:B------:R-:W-:Y:S01]  /*11f30*/  MOV R68, R248 ;  /* 0x000000f800447202 */ /* 0x000fe20000000f00 */
[----:B------:R-:W-:Y:S06]  /*11f40*/  BRA `(.L_x_8407) ;  /* 0xffffff7c001c7947 */ /* 0x000fec000383ffff */
.L_x_8287:
        /* <DEDUP_REMOVED lines=8> */
.L_x_8409:
[----:B------:R-:W-:Y:S05]  /*11fd0*/  BSYNC B0 ;  /* 0x0000000000007941 */ /* 0x000fea0003800000 */
.L_x_8408:
[----:B------:R-:W-:Y:S05]  /*11fe0*/  BRA `(.L_x_8410) ;  /* 0xffffff7c00287947 */ /* 0x000fea000383ffff */
.L_x_8288:
        /* <DEDUP_REMOVED lines=8> */
.L_x_8412:
[----:B------:R-:W-:Y:S05]  /*12070*/  BSYNC B0 ;  /* 0x0000000000007941 */ /* 0x000fea0003800000 */
.L_x_8411:
[----:B------:R-:W-:Y:S05]  /*12080*/  BRA `(.L_x_8413) ;  /* 0xffffff7c00087947 */ /* 0x000fea000383ffff */
.L_x_8289:
        /* <DEDUP_REMOVED lines=8> */
.L_x_8415:
[----:B------:R-:W-:Y:S05]  /*12110*/  BSYNC B0 ;  /* 0x0000000000007941 */ /* 0x000fea0003800000 */
.L_x_8414:
[----:B------:R-:W-:Y:S05]  /*12120*/  BRA `(.L_x_8416) ;  /* 0xffffff7800e87947 */ /* 0x000fea000383ffff */
.L_x_8290:
        /* <DEDUP_REMOVED lines=8> */
.L_x_8418:
[----:B------:R-:W-:Y:S05]  /*121b0*/  BSYNC B0 ;  /* 0x0000000000007941 */ /* 0x000fea0003800000 */
.L_x_8417:
[----:B------:R-:W-:Y:S05]  /*121c0*/  BRA `(.L_x_8419) ;  /* 0xffffff7800c87947 */ /* 0x000fea000383ffff */
.L_x_8291:
        /* <DEDUP_REMOVED lines=8> */
.L_x_8421:
[----:B------:R-:W-:Y:S05]  /*12250*/  BSYNC B0 ;  /* 0x0000000000007941 */ /* 0x000fea0003800000 */
.L_x_8420:
        /* <DEDUP_REMOVED lines=9> */
.L_x_8422:
[----:B------:R-:W-:Y:S02]  /*122f0*/  MOV R246, R242 ;  /* 0x000000f200f67202 */ /* 0x000fe40000000f00 */
[----:B------:R-:W-:-:S07]  /*12300*/  MOV R244, R248 ;  /* 0x000000f800f47202 */ /* 0x000fce0000000f00 */
[----:B------:R-:W-:Y:S05]  /*12310*/  WARPSYNC.COLLECTIVE R71, `(.L_x_8423) ;  /* 0x0000000047087348 */ /* 0x000fea0003c00000 */
[----:B------:R0:W1:Y:S02]  /*12320*/  SHFL.UP P6, R248, R246, R69, R68 ;  /* 0x04000045f6f87389 */ /* 0x00006400000c0044 */
[----:B01----:R-:W-:Y:S05]  /*12330*/  ENDCOLLECTIVE ;  /* 0x000000000000791b */ /* 0x003fea0003800000 */
.L_x_8423:
[----:B------:R-:W-:Y:S02]  /*12340*/  MOV R246, R245 ;  /* 0x000000f500f67202 */ /* 0x000fe40000000f00 */
[----:B------:R-:W-:-:S07]  /*12350*/  MOV R242, R248 ;  /* 0x000000f800f27202 */ /* 0x000fce0000000f00 */
[----:B------:R-:W-:Y:S05]  /*12360*/  WARPSYNC.COLLECTIVE R71, `(.L_x_8424) ;  /* 0x0000000047087348 */ /* 0x000fea0003c00000 */
[----:B------:R0:W1:Y:S02]  /*12370*/  SHFL.UP P6, R248, R246, R69, R68 ;  /* 0x04000045f6f87389 */ /* 0x00006400000c0044 */
[----:B01----:R-:W-:Y:S05]  /*12380*/  ENDCOLLECTIVE ;  /* 0x000000000000791b */ /* 0x003fea0003800000 */
.L_x_8424:
[----:B------:R-:W-:Y:S01]  /*12390*/  HFMA2 R69, -RZ, RZ, 0, 0 ;  /* 0x00000000ff457431 */ /* 0x000fe200000001ff */
[----:B------:R-:W-:-:S07]  /*123a0*/  MOV R68, 0x1f ;  /* 0x0000001f00447802 */ /* 0x000fce0000000f00 */
[----:B------:R-:W-:Y:S05]  /*123b0*/  WARPSYNC.COLLECTIVE R71, `(.L_x_8425) ;  /* 0x0000000047087348 */ /* 0x000fea0003c00000 */
[----:B------:R0:W1:Y:S02]  /*123c0*/  SHFL.IDX P3, R233, R70, R69, R68 ;  /* 0x0000004546e97389 */ /* 0x0000640000060044 */
[----:B01----:R-:W-:Y:S05]  /*123d0*/  ENDCOLLECTIVE ;  /* 0x000000000000791b */ /* 0x003fea0003800000 */
.L_x_8425:
[----:B------:R-:W-:Y:S02]  /*123e0*/  MOV R245, R248 ;  /* 0x000000f800f57202 */ /* 0x000fe40000000f00 */
[----:B------:R-:W-:Y:S02]  /*123f0*/  MOV R70, R61 ;  /* 0x0000003d00467202 */ /* 0x000fe40000000f00 */
[----:B------:R-:W-:-:S07]  /*12400*/  MOV R60, R233 ;  /* 0x000000e9003c7202 */ /* 0x000fce0000000f00 */
[----:B------:R-:W-:Y:S05]  /*12410*/  WARPSYNC.COLLECTIVE R71, `(.L_x_8426) ;  /* 0x0000000047087348 */ /* 0x000fea0003c00000 */
[----:B------:R0:W1:Y:S02]  /*12420*/  SHFL.IDX P3, R233, R70, R69, R68 ;  /* 0x0000004546e97389 */ /* 0x0000640000060044 */
[----:B01----:R-:W-:Y:S05]  /*12430*/  ENDCOLLECTIVE ;  /* 0x000000000000791b */ /* 0x003fea0003800000 */
.L_x_8426:
[----:B------:R-:W-:Y:S02]  /*12440*/  MOV R70, R62 ;  /* 0x0000003e00467202 */ /* 0x000fe40000000f00 */
[----:B------:R-:W-:-:S07]  /*12450*/  MOV R61, R233 ;  /* 0x000000e9003d7202 */ /* 0x000fce0000000f00 */
[----:B------:R-:W-:Y:S05]  /*12460*/  WARPSYNC.COLLECTIVE R71, `(.L_x_8427) ;  /* 0x0000000047087348 */ /* 0x000fea0003c00000 */
[----:B------:R0:W1:Y:S02]  /*12470*/  SHFL.IDX P3, R233, R70, R69, R68 ;  /* 0x0000004546e97389 */ /* 0x0000640000060044 */
[----:B01----:R-:W-:Y:S05]  /*12480*/  ENDCOLLECTIVE ;  /* 0x000000000000791b */ /* 0x003fea0003800000 */
.L_x_8427:
[----:B------:R-:W-:Y:S02]  /*12490*/  MOV R70, R63 ;  /* 0x0000003f00467202 */ /* 0x000fe40000000f00 */
[----:B------:R-:W-:-:S07]  /*124a0*/  MOV R62, R233 ;  /* 0x000000e9003e7202 */ /* 0x000fce0000000f00 */
[----:B------:R-:W-:Y:S05]  /*124b0*/  WARPSYNC.COLLECTIVE R71, `(.L_x_8428) ;  /* 0x0000000047087348 */ /* 0x000fea0003c00000 */
[----:B------:R0:W1:Y:S02]  /*124c0*/  SHFL.IDX P3, R233, R70, R69, R68 ;  /* 0x0000004546e97389 */ /* 0x0000640000060044 */
[----:B01----:R-:W-:Y:S05]  /*124d0*/  ENDCOLLECTIVE ;  /* 0x000000000000791b */ /* 0x003fea0003800000 */
.L_x_8428:
[----:B------:R-:W-:Y:S01]  /*124e0*/  MOV R63, R233 ;  /* 0x000000e9003f7202 */ /* 0x000fe20000000f00 */
[----:B------:R-:W-:Y:S06]  /*124f0*/  BRA `(.L_x_8429) ;  /* 0xffffff7800247947 */ /* 0x000fec000383ffff */
.L_x_8293:
[----:B------:R-:W-:Y:S01]  /*12500*/  MOV R233, R245 ;  /* 0x000000f500e97202 */ /* 0x000fe20000000f00 */
[----:B------:R-:W-:Y:S01]  /*12510*/  HFMA2 R251, -RZ, RZ, 0, 5.9604644775390625e-08 ;  /* 0x00000001fffb7431 */ /* 0x000fe200000001ff */
[----:B------:R-:W-:Y:S02]  /*12520*/  MOV R252, 0x1f ;  /* 0x0000001f00fc7802 */ /* 0x000fe40000000f00 */
[----:B------:R-:W-:-:S07]  /*12530*/  MOV R71, 0xffffffff ;  /* 0xffffffff00477802 */ /* 0x000fce0000000f00 */
[----:B------:R-:W-:Y:S05]  /*12540*/  WARPSYNC.COLLECTIVE R71, `(.L_x_8430) ;  /* 0x0000000047087348 */ /* 0x000fea0003c00000 */
[----:B------:R0:W1:Y:S02]  /*12550*/  SHFL.DOWN P0, R68, R233, R251, R252 ;  /* 0x080000fbe9447389 */ /* 0x00006400000000fc */
[----:B01----:R-:W-:Y:S05]  /*12560*/  ENDCOLLECTIVE ;  /* 0x000000000000791b */ /* 0x003fea0003800000 */
.L_x_8430:
[----:B------:R-:W-:Y:S02]  /*12570*/  MOV R233, R246 ;  /* 0x000000f600e97202 */ /* 0x000fe40000000f00 */
[----:B------:R-:W-:-:S07]  /*12580*/  MOV R69, R68 ;  /* 0x0000004400457202 */ /* 0x000fce0000000f00 */
[----:B------:R-:W-:Y:S05]  /*12590*/  WARPSYNC.COLLECTIVE R71, `(.L_x_8431) ;  /* 0x0000000047087348 */ /* 0x000fea0003c00000 */
[----:B------:R0:W1:Y:S02]  /*125a0*/  SHFL.DOWN P0, R68, R233, R251, R252 ;  /* 0x080000fbe9447389 */ /* 0x00006400000000fc */
[----:B01----:R-:W-:Y:S05]  /*125b0*/  ENDCOLLECTIVE ;  /* 0x000000000000791b */ /* 0x003fea0003800000 */
.L_x_8431:
[----:B------:R-:W-:Y:S02]  /*125c0*/  MOV R233, R247 ;  /* 0x000000f700e97202 */ /* 0x000fe40000000f00 */
[----:B------:R-:W-:-:S07]  /*125d0*/  MOV R70, R68 ;  /* 0x0000004400467202 */ /* 0x000fce0000000f00 */
[----:B------:R-:W-:Y:S05]  /*125e0*/  WARPSYNC.COLLECTIVE R71, `(.L_x_8432) ;  /* 0x0000000047087348 */ /* 0x000fea0003c00000 */
[----:B------:R0:W1:Y:S02]  /*125f0*/  SHFL.DOWN P0, R68, R233, R251, R252 ;  /* 0x080000fbe9447389 */ /* 0x00006400000000fc */
[----:B01----:R-:W-:Y:S05]  /*12600*/  ENDCOLLECTIVE ;  /* 0x000000000000791b */ /* 0x003fea0003800000 */
.L_x_8432:
[----:B------:R-:W-:Y:S02]  /*12610*/  MOV R233, R248 ;  /* 0x000000f800e97202 */ /* 0x000fe40000000f00 */
[----:B------:R-:W-:-:S07]  /*12620*/  MOV R123, R68 ;  /* 0x00000044007b7202 */ /* 0x000fce0000000f00 */
[----:B------:R-:W-:Y:S05]  /*12630*/  WARPSYNC.COLLECTIVE R71, `(.L_x_8433) ;  /* 0x0000000047087348 */ /* 0x000fea0003c00000 */
[----:B------:R0:W1:Y:S02]  /*12640*/  SHFL.DOWN P0, R68, R233, R251, R252 ;  /* 0x080000fbe9447389 */ /* 0x00006400000000fc */
[----:B01----:R-:W-:Y:S05]  /*12650*/  ENDCOLLECTIVE ;  /* 0x000000000000791b */ /* 0x003fea0003800000 */
.L_x_8433:
[----:B------:R-:W-:Y:S05]  /*12660*/  BRA `(.L_x_8434) ;  /* 0xffffff8800947947 */ /* 0x000fea000383ffff */
.L_x_8296:
        /* <DEDUP_REMOVED lines=8> */
.L_x_8436:
[----:B------:R-:W-:Y:S05]  /*126f0*/  BSYNC B0 ;  /* 0x0000000000007941 */ /* 0x000fea0003800000 */
.L_x_8435:
        /* <DEDUP_REMOVED lines=8> */
.L_x_8437:
[----:B------:R-:W-:Y:S02]  /*12780*/  MOV R233, R247 ;  /* 0x000000f700e97202 */ /* 0x000fe40000000f00 */
[----:B------:R-:W-:-:S07]  /*12790*/  MOV R70, R68 ;  /* 0x0000004400467202 */ /* 0x000fce0000000f00 */
[----:B------:R-:W-:Y:S05]  /*127a0*/  WARPSYNC.COLLECTIVE R71, `(.L_x_8438) ;  /* 0x0000000047087348 */ /* 0x000fea0003c00000 */
[----:B------:R0:W1:Y:S02]  /*127b0*/  SHFL.DOWN P0, R68, R233, R251, R252 ;  /* 0x080000fbe9447389 */ /* 0x00006400000000fc */
[----:B01----:R-:W-:Y:S05]  /*127c0*/  ENDCOLLECTIVE ;  /* 0x000000000000791b */ /* 0x003fea0003800000 */
.L_x_8438:
[----:B------:R-:W-:Y:S02]  /*127d0*/  MOV R233, R248 ;  /* 0x000000f800e97202 */ /* 0x000fe40000000f00 */
[----:B------:R-:W-:-:S07]  /*127e0*/  MOV R123, R68 ;  /* 0x00000044007b7202 */ /* 0x000fce0000000f00 */
[----:B------:R-:W-:Y:S05]  /*127f0*/  WARPSYNC.COLLECTIVE R71, `(.L_x_8439) ;  /* 0x0000000047087348 */ /* 0x000fea0003c00000 */
[----:B------:R0:W1:Y:S02]  /*12800*/  SHFL.DOWN P0, R68, R233, R251, R252 ;  /* 0x080000fbe9447389 */ /* 0x00006400000000fc */
[----:B01----:R-:W-:Y:S05]  /*12810*/  ENDCOLLECTIVE ;  /* 0x000000000000791b */ /* 0x003fea0003800000 */
.L_x_8439:
[----:B------:R-:W-:Y:S01]  /*12820*/  MOV R242, R68 ;  /* 0x0000004400f27202 */ /* 0x000fe20000000f00 */
[----:B------:R-:W-:Y:S06]  /*12830*/  BRA `(.L_x_8440) ;  /* 0xffffff8800707947 */ /* 0x000fec000383ffff */
.L_x_8299:
        /* <DEDUP_REMOVED lines=8> */
.L_x_8442:
[----:B------:R-:W-:Y:S05]  /*128c0*/  BSYNC B0 ;  /* 0x0000000000007941 */ /* 0x000fea0003800000 */
.L_x_8441:
        /* <DEDUP_REMOVED lines=8> */
.L_x_8443:
[----:B------:R-:W-:Y:S02]  /*12950*/  MOV R233, R247 ;  /* 0x000000f700e97202 */ /* 0x000fe40000000f00 */
[----:B------:R-:W-:-:S07]  /*12960*/  MOV R70, R68 ;  /* 0x0000004400467202 */ /* 0x000fce0000000f00 */
[----:B------:R-:W-:Y:S05]  /*12970*/  WARPSYNC.COLLECTIVE R71, `(.L_x_8444) ;  /* 0x0000000047087348 */ /* 0x000fea0003c00000 */
[----:B------:R0:W1:Y:S02]  /*12980*/  SHFL.DOWN P0, R68, R233, R251, R252 ;  /* 0x080000fbe9447389 */ /* 0x00006400000000fc */
[----:B01----:R-:W-:Y:S05]  /*12990*/  ENDCOLLECTIVE ;  /* 0x000000000000791b */ /* 0x003fea0003800000 */
.L_x_8444:
[----:B------:R-:W-:Y:S02]  /*129a0*/  MOV R233, R248 ;  /* 0x000000f800e97202 */ /* 0x000fe40000000f00 */
[----:B------:R-:W-:-:S07]  /*129b0*/  MOV R123, R68 ;  /* 0x00000044007b7202 */ /* 0x000fce0000000f00 */
[----:B------:R-:W-:Y:S05]  /*129c0*/  WARPSYNC.COLLECTIVE R71, `(.L_x_8445) ;  /* 0x0000000047087348 */ /* 0x000fea0003c00000 */
[----:B------:R0:W1:Y:S02]  /*129d0*/  SHFL.DOWN P0, R68, R233, R251, R252 ;  /* 0x080000fbe9447389 */ /* 0x00006400000000fc */
[----:B01----:R-:W-:Y:S05]  /*129e0*/  ENDCOLLECTIVE ;  /* 0x000000000000791b */ /* 0x003fea0003800000 */
.L_x_8445:
[----:B------:R-:W-:Y:S01]  /*129f0*/  MOV R242, R68 ;  /* 0x0000004400f27202 */ /* 0x000fe20000000f00 */
[----:B------:R-:W-:Y:S06]  /*12a00*/  BRA `(.L_x_8446) ;  /* 0xffffff88004c7947 */ /* 0x000fec000383ffff */
.L_x_8302:
        /* <DEDUP_REMOVED lines=8> */
.L_x_8448:
[----:B------:R-:W-:Y:S05]  /*12a90*/  BSYNC B0 ;  /* 0x0000000000007941 */ /* 0x000fea0003800000 */
.L_x_8447:
        /* <DEDUP_REMOVED lines=8> */
.L_x_8449:
[----:B------:R-:W-:Y:S02]  /*12b20*/  MOV R233, R247 ;  /* 0x000000f700e97202 */ /* 0x000fe40000000f00 */
[----:B------:R-:W-:-:S07]  /*12b30*/  MOV R70, R68 ;  /* 0x0000004400467202 */ /* 0x000fce0000000f00 */
[----:B------:R-:W-:Y:S05]  /*12b40*/  WARPSYNC.COLLECTIVE R71, `(.L_x_8450) ;  /* 0x0000000047087348 */ /* 0x000fea0003c00000 */
[----:B------:R0:W1:Y:S02]  /*12b50*/  SHFL.DOWN P0, R68, R233, R251, R252 ;  /* 0x080000fbe9447389 */ /* 0x00006400000000fc */
[----:B01----:R-:W-:Y:S05]  /*12b60*/  ENDCOLLECTIVE ;  /* 0x000000000000791b */ /* 0x003fea0003800000 */
.L_x_8450:
[----:B------:R-:W-:Y:S02]  /*12b70*/  MOV R233, R248 ;  /* 0x000000f800e97202 */ /* 0x000fe40000000f00 */
[----:B------:R-:W-:-:S07]  /*12b80*/  MOV R123, R68 ;  /* 0x00000044007b7202 */ /* 0x000fce0000000f00 */
[----:B------:R-:W-:Y:S05]  /*12b90*/  WARPSYNC.COLLECTIVE R71, `(.L_x_8451) ;  /* 0x0000000047087348 */ /* 0x000fea0003c00000 */
[----:B------:R0:W1:Y:S02]  /*12ba0*/  SHFL.DOWN P0, R68, R233, R251, R252 ;  /* 0x080000fbe9447389 */ /* 0x00006400000000fc */
[----:B01----:R-:W-:Y:S05]  /*12bb0*/  ENDCOLLECTIVE ;  /* 0x000000000000791b */ /* 0x003fea0003800000 */
.L_x_8451:
[----:B------:R-:W-:Y:S01]  /*12bc0*/  MOV R242, R68 ;  /* 0x0000004400f27202 */ /* 0x000fe20000000f00 */
[----:B------:R-:W-:Y:S06]  /*12bd0*/  BRA `(.L_x_8452) ;  /* 0xffffff8800287947 */ /* 0x000fec000383ffff */
.L_x_8305:
        /* <DEDUP_REMOVED lines=8> */
.L_x_8454:
[----:B------:R-:W-:Y:S05]  /*12c60*/  BSYNC B0 ;  /* 0x0000000000007941 */ /* 0x000fea0003800000 */
.L_x_8453:
        /* <DEDUP_REMOVED lines=8> */
.L_x_8455:
[----:B------:R-:W-:Y:S02]  /*12cf0*/  MOV R233, R247 ;  /* 0x000000f700e97202 */ /* 0x000fe40000000f00 */
[----:B------:R-:W-:-:S07]  /*12d00*/  MOV R70, R68 ;  /* 0x0000004400467202 */ /* 0x000fce0000000f00 */
[----:B------:R-:W-:Y:S05]  /*12d10*/  WARPSYNC.COLLECTIVE R71, `(.L_x_8456) ;  /* 0x0000000047087348 */ /* 0x000fea0003c00000 */
[----:B------:R0:W1:Y:S02]  /*12d20*/  SHFL.DOWN P0, R68, R233, R251, R252 ;  /* 0x080000fbe9447389 */ /* 0x00006400000000fc */
[----:B01----:R-:W-:Y:S05]  /*12d30*/  ENDCOLLECTIVE ;  /* 0x000000000000791b */ /* 0x003fea0003800000 */
.L_x_8456:
[----:B------:R-:W-:Y:S02]  /*12d40*/  MOV R233, R248 ;  /* 0x000000f800e97202 */ /* 0x000fe40000000f00 */
[----:B------:R-:W-:-:S07]  /*12d50*/  MOV R123, R68 ;  /* 0x00000044007b7202 */ /* 0x000fce0000000f00 */
[----:B------:R-:W-:Y:S05]  /*12d60*/  WARPSYNC.COLLECTIVE R71, `(.L_x_8457) ;  /* 0x0000000047087348 */ /* 0x000fea0003c00000 */
[----:B------:R0:W1:Y:S02]  /*12d70*/  SHFL.DOWN P0, R68, R233, R251, R252 ;  /* 0x080000fbe9447389 */ /* 0x00006400000000fc */
[----:B01----:R-:W-:Y:S05]  /*12d80*/  ENDCOLLECTIVE ;  /* 0x000000000000791b */ /* 0x003fea0003800000 */
.L_x_8457:
[----:B------:R-:W-:Y:S01]  /*12d90*/  MOV R242, R68 ;  /* 0x0000004400f27202 */ /* 0x000fe20000000f00 */
[----:B------:R-:W-:Y:S06]  /*12da0*/  BRA `(.L_x_8458) ;  /* 0xffffff8800047947 */ /* 0x000fec000383ffff */
.L_x_8308:
        /* <DEDUP_REMOVED lines=8> */
.L_x_8460:
[----:B------:R-:W-:Y:S05]  /*12e30*/  BSYNC B0 ;  /* 0x0000000000007941 */ /* 0x000fea0003800000 */
.L_x_8459:
        /* <DEDUP_REMOVED lines=10> */
.L_x_8461:
[----:B------:R-:W-:Y:S02]  /*12ee0*/  MOV R70, R247 ;  /* 0x000000f700467202 */ /* 0x000fe40000000f00 */
[----:B------:R-:W-:-:S07]  /*12ef0*/  MOV R242, R233 ;  /* 0x000000e900f27202 */ /* 0x000fce0000000f00 */
[----:B------:R-:W-:Y:S05]  /*12f00*/  WARPSYNC.COLLECTIVE R71, `(.L_x_8462) ;  /* 0x0000000047087348 */ /* 0x000fea0003c00000 */
[----:B------:R0:W1:Y:S02]  /*12f10*/  SHFL.IDX P3, R233, R70, R69, R68 ;  /* 0x0000004546e97389 */ /* 0x0000640000060044 */
[----:B01----:R-:W-:Y:S05]  /*12f20*/  ENDCOLLECTIVE ;  /* 0x000000000000791b */ /* 0x003fea0003800000 */
.L_x_8462:
        /* <DEDUP_REMOVED lines=15> */
.L_x_8463:
[----:B------:R-:W-:Y:S01]  /*13020*/  MOV R70, R60 ;  /* 0x0000003c00467202 */ /* 0x000fe20000000f00 */
[----:B------:R-:W-:Y:S01]  /*13030*/  FADD.FTZ R123, R233, R123 ;  /* 0x0000007be97b7221 */ /* 0x000fe20000010000 */
[----:B------:R-:W-:-:S07]  /*13040*/  MOV R233, R245 ;  /* 0x000000f500e97202 */ /* 0x000fce0000000f00 */
[----:B------:R-:W-:Y:S05]  /*13050*/  WARPSYNC.COLLECTIVE R71, `(.L_x_8464) ;  /* 0x0000000047087348 */ /* 0x000fea0003c00000 */
[----:B------:R0:W1:Y:S02]  /*13060*/  SHFL.DOWN P0, R68, R233, R251, R252 ;  /* 0x080000fbe9447389 */ /* 0x00006400000000fc */
[----:B01----:R-:W-:Y:S05]  /*13070*/  ENDCOLLECTIVE ;  /* 0x000000000000791b */ /* 0x003fea0003800000 */
.L_x_8464:
[----:B------:R-:W-:Y:S02]  /*13080*/  MOV R233, R246 ;  /* 0x000000f600e97202 */ /* 0x000fe40000000f00 */
[----:B------:R-:W-:-:S07]  /*13090*/  MOV R245, R68 ;  /* 0x0000004400f57202 */ /* 0x000fce0000000f00 */
[----:B------:R-:W-:Y:S05]  /*130a0*/  WARPSYNC.COLLECTIVE R71, `(.L_x_8465) ;  /* 0x0000000047087348 */ /* 0x000fea0003c00000 */
[----:B------:R0:W1:Y:S02]  /*130b0*/  SHFL.DOWN P0, R68, R233, R251, R252 ;  /* 0x080000fbe9447389 */ /* 0x00006400000000fc */
[----:B01----:R-:W-:Y:S05]  /*130c0*/  ENDCOLLECTIVE ;  /* 0x000000000000791b */ /* 0x003fea0003800000 */
.L_x_8465:
[----:B------:R-:W-:Y:S02]  /*130d0*/  MOV R233, R247 ;  /* 0x000000f700e97202 */ /* 0x000fe40000000f00 */
[----:B------:R-:W-:-:S07]  /*130e0*/  MOV R246, R68 ;  /* 0x0000004400f67202 */ /* 0x000fce0000000f00 */
[----:B------:R-:W-:Y:S05]  /*130f0*/  WARPSYNC.COLLECTIVE R71, `(.L_x_8466) ;  /* 0x0000000047087348 */ /* 0x000fea0003c00000 */
[----:B------:R0:W1:Y:S02]  /*13100*/  SHFL.DOWN P0, R68, R233, R251, R252 ;  /* 0x080000fbe9447389 */ /* 0x00006400000000fc */
[----:B01----:R-:W-:Y:S05]  /*13110*/  ENDCOLLECTIVE ;  /* 0x000000000000791b */ /* 0x003fea0003800000 */
.L_x_8466:
[----:B------:R-:W-:Y:S02]  /*13120*/  MOV R233, R248 ;  /* 0x000000f800e97202 */ /* 0x000fe40000000f00 */
[----:B------:R-:W-:-:S07]  /*13130*/  MOV R247, R68 ;  /* 0x0000004400f77202 */ /* 0x000fce0000000f00 */
[----:B------:R-:W-:Y:S05]  /*13140*/  WARPSYNC.COLLECTIVE R71, `(.L_x_8467) ;  /* 0x0000000047087348 */ /* 0x000fea0003c00000 */
[----:B------:R0:W1:Y:S02]  /*13150*/  SHFL.DOWN P0, R68, R233, R251, R252 ;  /* 0x080000fbe9447389 */ /* 0x00006400000000fc */
[----:B01----:R-:W-:Y:S05]  /*13160*/  ENDCOLLECTIVE ;  /* 0x000000000000791b */ /* 0x003fea0003800000 */
.L_x_8467:
[----:B------:R-:W-:Y:S01]  /*13170*/  MOV R248, R68 ;  /* 0x0000004400f87202 */ /* 0x000fe20000000f00 */
[----:B------:R-:W-:-:S07]  /*13180*/  HFMA2 R68, -RZ, RZ, 0, 1.847743988037109375e-06 ;  /* 0x0000001fff447431 */ /* 0x000fce00000001ff */
[----:B------:R-:W-:Y:S05]  /*13190*/  WARPSYNC.COLLECTIVE R71, `(.L_x_8468) ;  /* 0x0000000047087348 */ /* 0x000fea0003c00000 */
[----:B------:R0:W1:Y:S02]  /*131a0*/  SHFL.IDX P3, R233, R70, R69, R68 ;  /* 0x0000004546e97389 */ /* 0x0000640000060044 */
[----:B01----:R-:W-:Y:S05]  /*131b0*/  ENDCOLLECTIVE ;  /* 0x000000000000791b */ /* 0x003fea0003800000 */
.L_x_8468:
[----:B------:R-:W-:Y:S02]  /*131c0*/  MOV R70, R61 ;  /* 0x0000003d00467202 */ /* 0x000fe40000000f00 */
[----:B------:R-:W-:-:S07]  /*131d0*/  MOV R60, R233 ;  /* 0x000000e9003c7202 */ /* 0x000fce0000000f00 */
[----:B------:R-:W-:Y:S05]  /*131e0*/  WARPSYNC.COLLECTIVE R71, `(.L_x_8469) ;  /* 0x0000000047087348 */ /* 0x000fea0003c00000 */
[----:B------:R0:W1:Y:S02]  /*131f0*/  SHFL.IDX P3, R233, R70, R69, R68 ;  /* 0x0000004546e97389 */ /* 0x0000640000060044 */
[----:B01----:R-:W-:Y:S05]  /*13200*/  ENDCOLLECTIVE ;  /* 0x000000000000791b */ /* 0x003fea0003800000 */
.L_x_8469:
[----:B------:R-:W-:Y:S02]  /*13210*/  MOV R70, R62 ;  /* 0x0000003e00467202 */ /* 0x000fe40000000f00 */
[----:B------:R-:W-:-:S07]  /*13220*/  MOV R61, R233 ;  /* 0x000000e9003d7202 */ /* 0x000fce0000000f00 */
[----:B------:R-:W-:Y:S05]  /*13230*/  WARPSYNC.COLLECTIVE R71, `(.L_x_8470) ;  /* 0x0000000047087348 */ /* 0x000fea0003c00000 */
[----:B------:R0:W1:Y:S02]  /*13240*/  SHFL.IDX P3, R233, R70, R69, R68 ;  /* 0x0000004546e97389 */ /* 0x0000640000060044 */
[----:B01----:R-:W-:Y:S05]  /*13250*/  ENDCOLLECTIVE ;  /* 0x000000000000791b */ /* 0x003fea0003800000 */
.L_x_8470:
[----:B------:R-:W-:Y:S02]  /*13260*/  MOV R70, R63 ;  /* 0x0000003f00467202 */ /* 0x000fe40000000f00 */
[----:B------:R-:W-:-:S07]  /*13270*/  MOV R62, R233 ;  /* 0x000000e9003e7202 */ /* 0x000fce0000000f00 */
[----:B------:R-:W-:Y:S05]  /*13280*/  WARPSYNC.COLLECTIVE R71, `(.L_x_8471) ;  /* 0x0000000047087348 */ /* 0x000fea0003c00000 */
[----:B------:R0:W1:Y:S02]  /*13290*/  SHFL.IDX P3, R233, R70, R69, R68 ;  /* 0x0000004546e97389 */ /* 0x0000640000060044 */
[----:B01----:R-:W-:Y:S05]  /*132a0*/  ENDCOLLECTIVE ;  /* 0x000000000000791b */ /* 0x003fea0003800000 */
.L_x_8471:
[----:B------:R-:W-:Y:S01]  /*132b0*/  MOV R63, R233 ;  /* 0x000000e9003f7202 */ /* 0x000fe20000000f00 */
[----:B------:R-:W-:Y:S06]  /*132c0*/  BRA `(.L_x_8472) ;  /* 0xffffff8400547947 */ /* 0x000fec000383ffff */
.L_x_8473:
        /* <DEDUP_REMOVED lines=11> */
.L_x_18699:


//--------------------- .text._Z25selective_scan_bwd_kernelI32Selective_Scan_bwd_kernel_traitsILi64ELi16ELb0ELb1ELb1ELb0ELb0EfN3c107complexIfEEEEv12SSMParamsBwd --------------------------
	.section	.text._Z25selective_scan_bwd_kernelI32Selective_Scan_bwd_kernel_traitsILi64ELi16ELb0ELb1ELb1ELb0ELb0EfN3c107complexIfEEEEv12SSMParamsBwd,"ax",@progbits
	.align	128
        .global         _Z25selective_scan_bwd_kernelI32Selective_Scan_bwd_kernel_traitsILi64ELi16ELb0ELb1ELb1ELb0ELb0EfN3c107complexIfEEEEv12SSMParamsBwd
        .type           _Z25selective_scan_bwd_kernelI32Selective_Scan_bwd_kernel_traitsILi64ELi16ELb0ELb1ELb1ELb0ELb0EfN3c107complexIfEEEEv12SSMParamsBwd,@function
        .size           _Z25selective_scan_bwd_kernelI32Selective_Scan_bwd_kernel_traitsILi64ELi16ELb0ELb1ELb1ELb0ELb0EfN3c107complexIfEEEEv12SSMParamsBwd,(.L_x_18700 - _Z25selective_scan_bwd_kernelI32Selective_Scan_bwd_kernel_traitsILi64ELi16ELb0ELb1ELb1ELb0ELb0EfN3c107complexIfEEEEv12SSMParamsBwd)
        .other          _Z25selective_scan_bwd_kernelI32Selective_Scan_bwd_kernel_traitsILi64ELi16ELb0ELb1ELb1ELb0ELb0EfN3c107complexIfEEEEv12SSMParamsBwd,@"STO_CUDA_ENTRY STV_DEFAULT"
_Z25selective_scan_bwd_kernelI32Selective_Scan_bwd_kernel_traitsILi64ELi16ELb0ELb1ELb1ELb0ELb0EfN3c107complexIfEEEEv12SSMParamsBwd:
.text._Z25selective_scan_bwd_kernelI32Selective_Scan_bwd_kernel_traitsILi64ELi16ELb0ELb1ELb1ELb0ELb0EfN3c107complexIfEEEEv12SSMParamsBwd:
        /* <DEDUP_REMOVED lines=175> */
.L_x_8572:
        /* <DEDUP_REMOVED lines=202> */
[----:B0-----:R-:W-:Y:S01]  /*1790*/  CS2R R18, SRZ ;  /* 0x0000000000127805 */ /* 0x001fe2000001ff00 */
        /* <DEDUP_REMOVED lines=45> */
[----:B---3--:R0:W-:Y:S04]  /*1a70*/  STS [R62+0x80], R7 ;  /* 0x000080073e007388 */ /* 0x0081e80000000800 */
        /* <DEDUP_REMOVED lines=68> */
[----:B------:R-:W-:Y:S01]  /*1ec0*/  STL [R1], R60 ;  /* 0x0000003c01007387 */ /* 0x000fe20000100800 */
[----:B------:R-:W-:Y:S01]  /*1ed0*/  UISETP.GE.AND UP0, UPT, UR8, 0x1, UPT ;  /* 0x000000010800788c */ /* 0x000fe2000bf06270 */
[----:B------:R-:W-:Y:S01]  /*1ee0*/  HFMA2 R174, -RZ, RZ, 0, 0 ;  /* 0x00000000ffae7431 */ /* 0x000fe200000001ff */
[----:B------:R-:W-:-:S02]  /*1ef0*/  CS2R R172, SRZ ;  /* 0x0000000000ac7805 */ /* 0x000fc4000001ff00 */
[----:B------:R-:W-:Y:S02]  /*1f00*/  CS2R R170, SRZ ;  /* 0x0000000000aa7805 */ /* 0x000fe4000001ff00 */
[----:B------:R-:W-:Y:S02]  /*1f10*/  CS2R R168, SRZ ;  /* 0x0000000000a87805 */ /* 0x000fe4000001ff00 */
        /* <DEDUP_REMOVED lines=78> */
[----:B------:R-:W-:Y:S01]  /*2400*/  FADD.FTZ R142, R142, UR6 ;  /* 0x000000068e8e7e21 */ /* 0x000fe20008010000 */
[----:B------:R-:W-:Y:S01]  /*2410*/  LOP3.LUT R113, R231, 0x7c1f, R197, 0xc8, !PT ;  /* 0x00007c1fe7717812 */ /* 0x000fe200078ec8c5 */
[----:B------:R-:W-:Y:S01]  /*2420*/  ULEA UR8, UR32, -UR8, 0x1 ;  /* 0x8000000820087291 */ /* 0x000fe2000f8e08ff */
[----:B------:R-:W-:Y:S01]  /*2430*/  FADD.FTZ R141, R141, UR6 ;  /* 0x000000068d8d7e21 */ /* 0x000fe20008010000 */
[----:B------:R-:W-:Y:S01]  /*2440*/  UISETP.NE.AND UP0, UPT, UR19, 0x1, UPT ;  /* 0x000000011300788c */ /* 0x000fe2000bf05270 */
[----:B------:R-:W-:Y:S01]  /*2450*/  FADD.FTZ R140, R140, UR6 ;  /* 0x000000068c8c7e21 */ /* 0x000fe20008010000 */
        /* <DEDUP_REMOVED lines=48> */
.L_x_8571:
[----:B------:R-:W-:Y:S01]  /*2760*/  LOP3.LUT R0, R193, 0x7c00, R231, 0xf8, !PT ;  /* 0x00007c00c1007812 */ /* 0x000fe200078ef8e7 */
[----:B------:R-:W-:Y:S01]  /*2770*/  HFMA2 R3, -RZ, RZ, 0, 0 ;  /* 0x00000000ff037431 */ /* 0x000fe200000001ff */
[----:B0-----:R-:W-:Y:S01]  /*2780*/  MOV R7, UR42 ;  /* 0x0000002a00077c02 */ /* 0x001fe20008000f00 */
[----:B------:R-:W-:Y:S01]  /*2790*/  HFMA2 R53, -RZ, RZ, 0, 0 ;  /* 0x00000000ff357431 */ /* 0x000fe200000001ff */
[----:B------:R-:W-:Y:S02]  /*27a0*/  MOV R2, R113 ;  /* 0x0000007100027202 */ /* 0x000fe40000000f00 */
        /* <DEDUP_REMOVED lines=9> */
[----:B------:R-:W-:Y:S02]  /*2840*/  LEA R4, P2, R6, UR22, 0x2 ;  /* 0x0000001606047c11 */ /* 0x000fe4000f8410ff */
[----:B------:R-:W-:-:S02]  /*2850*/  CS2R R30, SRZ ;  /* 0x00000000001e7805 */ /* 0x000fc4000001ff00 */
[----:B------:R-:W-:Y:S02]  /*2860*/  MOV R12, RZ ;  /* 0x000000ff000c7202 */ /* 0x000fe40000000f00 */
[----:B------:R-:W-:Y:S02]  /*2870*/  CS2R R34, SRZ ;  /* 0x0000000000227805 */ /* 0x000fe4000001ff00 */
[----:B------:R-:W-:Y:S02]  /*2880*/  LEA.HI.X R5, R6, UR23, R5, 0x2, P2 ;  /* 0x0000001706057c11 */ /* 0x000fe400090f1405 */
[----:B------:R-:W-:Y:S02]  /*2890*/  CS2R R6, SRZ ;  /* 0x0000000000067805 */ /* 0x000fe4000001ff00 */
[C---:B------:R-:W-:Y:S01]  /*28a0*/  LOP3.LUT R90, R0.reuse, 0xc0, RZ, 0xfc, !PT ;  /* 0x000000c0005a7812 */ /* 0x040fe200078efcff */
[----:B------:R-:W-:Y:S01]  /*28b0*/  HFMA2 R49, -RZ, RZ, 0, 0 ;  /* 0x00000000ff317431 */ /* 0x000fe200000001ff */
[----:B------:R-:W-:-:S02]  /*28c0*/  LOP3.LUT R89, R0, 0xe0, RZ, 0xfc, !PT ;  /* 0x000000e000597812 */ /* 0x000fc400078efcff */
[----:B------:R-:W-:Y:S02]  /*28d0*/  CS2R R44, SRZ ;  /* 0x00000000002c7805 */ /* 0x000fe4000001ff00 */
[----:B------:R-:W-:Y:S01]  /*28e0*/  LOP3.LUT R87, R0, 0x100, RZ, 0xfc, !PT ;  /* 0x0000010000577812 */ /* 0x000fe200078efcff */
[----:B------:R-:W5:Y:S01]  /*28f0*/  @!P0 LDG.E R12, desc[UR26][R4.64+0x80] ;  /* 0x0000801a040c8981 */ /* 0x000f62000c1e1900 */
[----:B------:R-:W-:Y:S01]  /*2900*/  ISETP.GE.AND P0, PT, R90, UR31, PT ;  /* 0x0000001f5a007c0c */ /* 0x000fe2000bf06270 */
[----:B------:R-:W-:Y:S01]  /*2910*/  HFMA2 R33, -RZ, RZ, 0, 0 ;  /* 0x00000000ff217431 */ /* 0x000fe200000001ff */
[C---:B------:R-:W-:Y:S02]  /*2920*/  LOP3.LUT R71, R0.reuse, 0x120, RZ, 0xfc, !PT ;  /* 0x0000012000477812 */ /* 0x040fe400078efcff */
[----:B------:R-:W-:Y:S02]  /*2930*/  CS2R R40, SRZ ;  /* 0x0000000000287805 */ /* 0x000fe4000001ff00 */
[----:B------:R-:W-:-:S02]  /*2940*/  LOP3.LUT R86, R0, 0x140, RZ, 0xfc, !PT ;  /* 0x0000014000567812 */ /* 0x000fc400078efcff */
[----:B------:R-:W-:Y:S02]  /*2950*/  CS2R R42, SRZ ;  /* 0x00000000002a7805 */ /* 0x000fe4000001ff00 */
[C---:B------:R-:W-:Y:S02]  /*2960*/  LOP3.LUT R85, R0.reuse, 0x160, RZ, 0xfc, !PT ;  /* 0x0000016000557812 */ /* 0x040fe400078efcff */
[----:B------:R-:W-:Y:S02]  /*2970*/  CS2R R10, SRZ ;  /* 0x00000000000a7805 */ /* 0x000fe4000001ff00 */
[C---:B------:R-:W-:Y:S01]  /*2980*/  LOP3.LUT R84, R0.reuse, 0x180, RZ, 0xfc, !PT ;  /* 0x0000018000547812 */ /* 0x040fe200078efcff */
[----:B------:R-:W-:Y:S01]  /*2990*/  HFMA2 R21, -RZ, RZ, 0, 0 ;  /* 0x00000000ff157431 */ /* 0x000fe200000001ff */
[----:B------:R-:W-:Y:S02]  /*29a0*/  LOP3.LUT R83, R0, 0x1a0, RZ, 0xfc, !PT ;  /* 0x000001a000537812 */ /* 0x000fe400078efcff */
[----:B------:R-:W-:-:S02]  /*29b0*/  CS2R R36, SRZ ;  /* 0x0000000000247805 */ /* 0x000fc4000001ff00 */
[----:B------:R-:W-:Y:S01]  /*29c0*/  MOV R51, RZ ;  /* 0x000000ff00337202 */ /* 0x000fe20000000f00 */
[----:B--2---:R-:W2:Y:S01]  /*29d0*/  @!P0 LDG.E R6, desc[UR26][R4.64+0x300] ;  /* 0x0003001a04068981 */ /* 0x004ea2000c1e1900 */
[----:B------:R-:W-:Y:S02]  /*29e0*/  ISETP.GE.AND P0, PT, R89, UR31, PT ;  /* 0x0000001f59007c0c */ /* 0x000fe4000bf06270 */
[----:B------:R-:W-:Y:S02]  /*29f0*/  CS2R R38, SRZ ;  /* 0x0000000000267805 */ /* 0x000fe4000001ff00 */
[C---:B------:R-:W-:Y:S02]  /*2a00*/  LOP3.LUT R82, R0.reuse, 0x1c0, RZ, 0xfc, !PT ;  /* 0x000001c000527812 */ /* 0x040fe400078efcff */
[C---:B------:R-:W-:Y:S02]  /*2a10*/  LOP3.LUT R81, R0.reuse, 0x1e0, RZ, 0xfc, !PT ;  /* 0x000001e000517812 */ /* 0x040fe400078efcff */
[----:B------:R-:W-:-:S02]  /*2a20*/  LOP3.LUT R80, R0, 0x200, RZ, 0xfc, !PT ;  /* 0x0000020000507812 */ /* 0x000fc400078efcff */
[C---:B------:R-:W-:Y:S02]  /*2a30*/  LOP3.LUT R79, R0.reuse, 0x220, RZ, 0xfc, !PT ;  /* 0x00000220004f7812 */ /* 0x040fe400078efcff */
[C---:B------:R-:W-:Y:S02]  /*2a40*/  LOP3.LUT R78, R0.reuse, 0x240, RZ, 0xfc, !PT ;  /* 0x00000240004e7812 */ /* 0x040fe400078efcff */
[C---:B------:R-:W-:Y:S01]  /*2a50*/  LOP3.LUT R77, R0.reuse, 0x260, RZ, 0xfc, !PT ;  /* 0x00000260004d7812 */ /* 0x040fe200078efcff */
[----:B----4-:R-:W4:Y:S01]  /*2a60*/  @!P0 LDG.E R53, desc[UR26][R4.64+0x380] ;  /* 0x0003801a04358981 */ /* 0x010f22000c1e1900 */
[----:B------:R-:W-:Y:S02]  /*2a70*/  ISETP.GE.AND P0, PT, R87, UR31, PT ;  /* 0x0000001f57007c0c */ /* 0x000fe4000bf06270 */
[----:B------:R-:W-:Y:S02]  /*2a80*/  MOV R47, RZ ;  /* 0x000000ff002f7202 */ /* 0x000fe40000000f00 */
[----:B------:R-:W-:-:S02]  /*2a90*/  LOP3.LUT R76, R0, 0x280, RZ, 0xfc, !PT ;  /* 0x00000280004c7812 */ /* 0x000fc400078efcff */
[C---:B------:R-:W-:Y:S02]  /*2aa0*/  LOP3.LUT R75, R0.reuse, 0x2a0, RZ, 0xfc, !PT ;  /* 0x000002a0004b7812 */ /* 0x040fe400078efcff */
[C---:B------:R-:W-:Y:S02]  /*2ab0*/  LOP3.LUT R74, R0.reuse, 0x2c0, RZ, 0xfc, !PT ;  /* 0x000002c0004a7812 */ /* 0x040fe400078efcff */
[C---:B------:R-:W-:Y:S02]  /*2ac0*/  LOP3.LUT R59, R0.reuse, 0x2e0, RZ, 0xfc, !PT ;  /* 0x000002e0003b7812 */ /* 0x040fe400078efcff */
[----:B------:R-:W-:Y:S01]  /*2ad0*/  MOV R9, UR44 ;  /* 0x0000002c00097c02 */ /* 0x000fe20008000f00 */
[----:B------:R-:W4:Y:S01]  /*2ae0*/  @!P0 LDG.E R24, desc[UR26][R4.64+0x400] ;  /* 0x0004001a04188981 */ /* 0x000f22000c1e1900 */
[----:B------:R-:W-:Y:S02]  /*2af0*/  ISETP.GE.AND P0, PT, R71, UR31, PT ;  /* 0x0000001f47007c0c */ /* 0x000fe4000bf06270 */
[C---:B------:R-:W-:Y:S01]  /*2b00*/  LOP3.LUT R91, R0.reuse, 0x40, RZ, 0xfc, !PT ;  /* 0x00000040005b7812 */ /* 0x040fe200078efcff */
[----:B------:R-:W-:Y:S01]  /*2b10*/  IMAD.WIDE.U32 R8, R9, UR8, R2 ;  /* 0x0000000809087c25 */ /* 0x000fe2000f8e0002 */
[----:B------:R-:W-:-:S02]  /*2b20*/  LOP3.LUT R88, R0, 0x60, RZ, 0xfc, !PT ;  /* 0x0000006000587812 */ /* 0x000fc400078efcff */
[----:B------:R-:W-:Y:S02]  /*2b30*/  MOV R3, UR45 ;  /* 0x0000002d00037c02 */ /* 0x000fe40008000f00 */
[C---:B------:R-:W-:Y:S02]  /*2b40*/  LOP3.LUT R69, R0.reuse, 0x80, RZ, 0xfc, !PT ;  /* 0x0000008000457812 */ /* 0x040fe400078efcff */
[----:B------:R-:W-:Y:S01]  /*2b50*/  LOP3.LUT P2, RZ, R105, 0x4000000, RZ, 0xc0, !PT ;  /* 0x0400000069ff7812 */ /* 0x000fe2000784c0ff */
[----:B------:R-:W-:Y:S01]  /*2b60*/  IMAD R3, R3, UR8, R9 ;  /* 0x0000000803037c24 */ /* 0x000fe2000f8e0209 */
[----:B------:R-:W-:Y:S01]  /*2b70*/  LOP3.LUT R67, R0, 0xa0, RZ, 0xfc, !PT ;  /* 0x000000a000437812 */ /* 0x000fe200078efcff */
[----:B------:R-:W4:Y:S01]  /*2b80*/  @!P0 LDG.E R25, desc[UR26][R4.64+0x480] ;  /* 0x0004801a04198981 */ /* 0x000f22000c1e1900 */
[----:B------:R-:W-:Y:S02]  /*2b90*/  ISETP.GE.AND P0, PT, R86, UR31, PT ;  /* 0x0000001f56007c0c */ /* 0x000fe4000bf06270 */
[----:B------:R-:W-:-:S02]  /*2ba0*/  ISETP.GE.AND P6, PT, R91, UR31, PT ;  /* 0x0000001f5b007c0c */ /* 0x000fc4000bfc6270 */
[----:B------:R-:W-:Y:S02]  /*2bb0*/  ISETP.GE.AND P5, PT, R88, UR31, PT ;  /* 0x0000001f58007c0c */ /* 0x000fe4000bfa6270 */
[----:B------:R-:W-:Y:S02]  /*2bc0*/  ISETP.GE.AND P4, PT, R69, UR31, PT ;  /* 0x0000001f45007c0c */ /* 0x000fe4000bf86270 */
[----:B------:R-:W-:Y:S01]  /*2bd0*/  ISETP.GE.AND P3, PT, R67, UR31, PT ;  /* 0x0000001f43007c0c */ /* 0x000fe2000bf66270 */
[----:B------:R-:W5:Y:S01]  /*2be0*/  @!P2 LDG.E R11, desc[UR26][R4.64] ;  /* 0x0000001a040ba981 */ /* 0x000f62000c1e1900 */
[----:B------:R-:W-:Y:S02]  /*2bf0*/  LEA R2, P1, R8, UR24, 0x2 ;  /* 0x0000001808027c11 */ /* 0x000fe4000f8210ff */
[----:B------:R-:W-:Y:S01]  /*2c00*/  LOP3.LUT R72, R0, 0x300, RZ, 0xfc, !PT ;  /* 0x0000030000487812 */ /* 0x000fe200078efcff */
[----:B------:R-:W4:Y:S01]  /*2c10*/  @!P0 LDG.E R23, desc[UR26][R4.64+0x500] ;  /* 0x0005001a04178981 */ /* 0x000f22000c1e1900 */
[----:B------:R-:W-:-:S02]  /*2c20*/  ISETP.GE.AND P0, PT, R85, UR31, PT ;  /* 0x0000001f55007c0c */ /* 0x000fc4000bf06270 */
[----:B------:R-:W-:Y:S01]  /*2c30*/  LEA.HI.X R3, R8, UR25, R3, 0x2, P1 ;  /* 0x0000001908037c11 */ /* 0x000fe200088f1403 */
[----:B------:R-:W2:Y:S01]  /*2c40*/  @!P6 LDG.E R21, desc[UR26][R4.64+0x100] ;  /* 0x0001001a0415e981 */ /* 0x000ea2000c1e1900 */
[----:B------:R-:W-:Y:S02]  /*2c50*/  MOV R8, RZ ;  /* 0x000000ff00087202 */ /* 0x000fe40000000f00 */
[C---:B------:R-:W-:Y:S01]  /*2c60*/  LOP3.LUT R9, R0.reuse, 0x320, RZ, 0xfc, !PT ;  /* 0x0000032000097812 */ /* 0x040fe200078efcff */
[----:B------:R-:W4:Y:S01]  /*2c70*/  @!P5 LDG.E R10, desc[UR26][R4.64+0x180] ;  /* 0x0001801a040ad981 */ /* 0x000f22000c1e1900 */
[C---:B------:R-:W-:Y:S02]  /*2c80*/  LOP3.LUT R13, R0.reuse, 0x340, RZ, 0xfc, !PT ;  /* 0x00000340000d7812 */ /* 0x040fe400078efcff */
        /* <DEDUP_REMOVED lines=8> */
[----:B------:R-:W-:-:S09]  /*2d10*/  LOP3.LUT R17, R231, 0x3e0, R193, 0xfe, !PT ;  /* 0x000003e0e7117812 */ /* 0x000fd200078efec1 */
        /* <DEDUP_REMOVED lines=64> */
[----:B------:R-:W-:-:S02]  /*3120*/  IADD3 R52, PT, PT, R13, 0x140, RZ ;  /* 0x000001400d347810 */ /* 0x000fc40007ffe0ff */
[----:B------:R-:W-:Y:S02]  /*3130*/  LEA.HI.SX32 R15, R32, R13, 0x1b ;  /* 0x0000000d200f7211 */ /* 0x000fe400078fdaff */
[----:B------:R-:W-:Y:S02]  /*3140*/  LEA R18, R16, UR28, 0x2 ;  /* 0x0000001c10127c11 */ /* 0x000fe4000f8e10ff */
        /* <DEDUP_REMOVED lines=20> */
[----:B------:R-:W-:Y:S02]  /*3290*/  IADD3 R198, PT, PT, R13, 0x3e0, RZ ;  /* 0x000003e00dc67810 */ /* 0x000fe40007ffe0ff */
[----:B------:R-:W-:-:S02]  /*32a0*/  LEA.HI.SX32 R14, R46, R13, 0x1b ;  /* 0x0000000d2e0e7211 */ /* 0x000fc400078fdaff */
[----:B------:R-:W-:Y:S01]  /*32b0*/  LEA R17, R17, UR28, 0x2 ;  /* 0x0000001c11117c11 */ /* 0x000fe2000f8e10ff */
[----:B-----5:R-:W-:Y:S01]  /*32c0*/  STS [R0], R11 ;  /* 0x0000000b00007388 */ /* 0x020fe20000000800 */
[-C--:B------:R-:W-:Y:S02]  /*32d0*/  LEA.HI.SX32 R48, R48, R13.reuse, 0x1b ;  /* 0x0000000d30307211 */ /* 0x080fe400078fdaff */
[----:B------:R-:W-:Y:S01]  /*32e0*/  LEA R19, R19, UR28, 0x2 ;  /* 0x0000001c13137c11 */ /* 0x000fe2000f8e10ff */
[----:B------:R1:W-:Y:S01]  /*32f0*/  STS [R9+0x80], R12 ;  /* 0x0000800c09007388 */ /* 0x0003e20000000800 */
[-C--:B------:R-:W-:Y:S02]  /*3300*/  LEA.HI.SX32 R50, R50, R13.reuse, 0x1b ;  /* 0x0000000d32327211 */ /* 0x080fe400078fdaff */
[----:B------:R-:W-:Y:S01]  /*3310*/  LEA R16, R26, UR28, 0x2 ;  /* 0x0000001c1a107c11 */ /* 0x000fe2000f8e10ff */
[----:B--2---:R-:W-:Y:S01]  /*3320*/  STS [R18+0x100], R21 ;  /* 0x0001001512007388 */ /* 0x004fe20000000800 */
[----:B------:R-:W-:-:S02]  /*3330*/  LEA.HI.SX32 R20, R52, R13, 0x1b ;  /* 0x0000000d34147211 */ /* 0x000fc400078fdaff */
[----:B------:R-:W-:Y:S01]  /*3340*/  LEA R15, R15, UR28, 0x2 ;  /* 0x0000001c0f0f7c11 */ /* 0x000fe2000f8e10ff */
[----:B----4-:R2:W-:Y:S01]  /*3350*/  STS [R17+0x180], R10 ;  /* 0x0001800a11007388 */ /* 0x0105e20000000800 */
        /* <DEDUP_REMOVED lines=20> */
[----:B------:R-:W-:Y:S02]  /*34a0*/  LEA.HI.SX32 R198, R198, R13, 0x1b ;  /* 0x0000000dc6c67211 */ /* 0x000fe400078fdaff */
[----:B------:R-:W-:Y:S01]  /*34b0*/  LEA R14, R14, UR28, 0x2 ;  /* 0x0000001c0e0e7c11 */ /* 0x000fe2000f8e10ff */
[----:B------:R3:W-:Y:S01]  /*34c0*/  STS [R19+0x200], R8 ;  /* 0x0002000813007388 */ /* 0x0007e20000000800 */
[----:B------:R-:W-:-:S02]  /*34d0*/  LEA R13, R48, UR28, 0x2 ;  /* 0x0000001c300d7c11 */ /* 0x000fc4000f8e10ff */
[----:B-1----:R-:W-:Y:S01]  /*34e0*/  LEA R12, R50, UR28, 0x2 ;  /* 0x0000001c320c7c11 */ /* 0x002fe2000f8e10ff */
[----:B------:R-:W-:Y:S01]  /*34f0*/  STS [R16+0x280], R7 ;  /* 0x0002800710007388 */ /* 0x000fe20000000800 */
[----:B------:R-:W-:Y:S02]  /*3500*/  LEA R20, R20, UR28, 0x2 ;  /* 0x0000001c14147c11 */ /* 0x000fe4000f8e10ff */
[----:B------:R-:W-:Y:S01]  /*3510*/  LEA R11, R54, UR28, 0x2 ;  /* 0x0000001c360b7c11 */ /* 0x000fe2000f8e10ff */
[----:B------:R1:W-:Y:S01]  /*3520*/  STS [R15+0x300], R6 ;  /* 0x000300060f007388 */ /* 0x0003e20000000800 */
[----:B--2---:R-:W-:-:S03]  /*3530*/  LEA R10, R56, UR28, 0x2 ;  /* 0x0000001c380a7c11 */ /* 0x004fc6000f8e10ff */
[----:B------:R-:W-:Y:S01]  /*3540*/  STS [R14+0x380], R53 ;  /* 0x000380350e007388 */ /* 0x000fe20000000800 */
[----:B---3--:R-:W-:-:S03]  /*3550*/  LEA R8, R60, UR28, 0x2 ;  /* 0x0000001c3c087c11 */ /* 0x008fc6000f8e10ff */
[----:B------:R-:W-:Y:S01]  /*3560*/  STS [R13+0x400], R24 ;  /* 0x000400180d007388 */ /* 0x000fe20000000800 */
[----:B-1----:R-:W-:-:S03]  /*3570*/  LEA R6, R58, UR28, 0x2 ;  /* 0x0000001c3a067c11 */ /* 0x002fc6000f8e10ff */
[----:B------:R-:W-:Y:S01]  /*3580*/  STS [R12+0x480], R25 ;  /* 0x000480190c007388 */ /* 0x000fe20000000800 */
[----:B------:R-:W-:Y:S02]  /*3590*/  LEA R7, R62, UR28, 0x2 ;  /* 0x0000001c3e077c11 */ /* 0x000fe4000f8e10ff */
[----:B------:R-:W-:Y:S01]  /*35a0*/  LEA R21, R64, UR28, 0x2 ;  /* 0x0000001c40157c11 */ /* 0x000fe2000f8e10ff */
[----:B------:R1:W-:Y:S01]  /*35b0*/  STS [R20+0x500], R23 ;  /* 0x0005001714007388 */ /* 0x0003e20000000800 */
[----:B------:R-:W-:-:S03]  /*35c0*/  LEA R26, R70, UR28, 0x2 ;  /* 0x0000001c461a7c11 */ /* 0x000fc6000f8e10ff */
[----:B------:R2:W-:Y:S01]  /*35d0*/  STS [R11+0x580], R22 ;  /* 0x000580160b007388 */ /* 0x0005e20000000800 */
[----:B------:R-:W-:-:S03]  /*35e0*/  UIMAD UR33, UR8, UR41, UR33 ;  /* 0x00000029082172a4 */ /* 0x000fc6000f8e0221 */
[----:B------:R3:W-:Y:S01]  /*35f0*/  STS [R10+0x600], R29 ;  /* 0x0006001d0a007388 */ /* 0x0007e20000000800 */
[----:B-1----:R-:W-:-:S03]  /*3600*/  LEA R23, R66, UR28, 0x2 ;  /* 0x0000001c42177c11 */ /* 0x002fc6000f8e10ff */
[----:B------:R-:W-:Y:S01]  /*3610*/  STS [R6+0x680], R51 ;  /* 0x0006803306007388 */ /* 0x000fe20000000800 */
[----:B--2---:R-:W-:Y:S01]  /*3620*/  LEA R22, R68, UR28, 0x2 ;  /* 0x0000001c44167c11 */ /* 0x004fe2000f8e10ff */
[----:B------:R-:W-:Y:S02]  /*3630*/  ULEA UR49, UP0, UR32, UR38, 0x3 ;  /* 0x0000002620317291 */ /* 0x000fe4000f8018ff */
[----:B------:R1:W-:Y:S01]  /*3640*/  STS [R8+0x700], R31 ;  /* 0x0007001f08007388 */ /* 0x0003e20000000800 */
[----:B------:R-:W-:Y:S02]  /*3650*/  LEA R25, R92, UR28, 0x2 ;  /* 0x0000001c5c197c11 */ /* 0x000fe4000f8e10ff */
[----:B------:R-:W-:Y:S01]  /*3660*/  LEA R24, R94, UR28, 0x2 ;  /* 0x0000001c5e187c11 */ /* 0x000fe2000f8e10ff */
[----:B------:R2:W-:Y:S01]  /*3670*/  STS [R7+0x780], R30 ;  /* 0x0007801e07007388 */ /* 0x0005e20000000800 */
[----:B---3--:R-:W-:-:S03]  /*3680*/  LEA R29, R98, UR28, 0x2 ;  /* 0x0000001c621d7c11 */ /* 0x008fc6000f8e10ff */
[----:B------:R3:W-:Y:S01]  /*3690*/  STS [R21+0x800], R28 ;  /* 0x0008001c15007388 */ /* 0x0007e20000000800 */
[----:B------:R-:W-:Y:S01]  /*36a0*/  P2R R57, PR, RZ, 0x1 ;  /* 0x00000001ff397803 */ /* 0x000fe20000000000 */
[----:B------:R-:W-:Y:S02]  /*36b0*/  ULEA.HI.X UR32, UR32, UR39, UR33, 0x3, UP0 ;  /* 0x0000002720207291 */ /* 0x000fe400080f1c21 */
[----:B------:R4:W-:Y:S01]  /*36c0*/  STS [R23+0x880], R34 ;  /* 0x0008802217007388 */ /* 0x0009e20000000800 */
[----:B-1----:R-:W-:Y:S02]  /*36d0*/  LEA R31, R102, UR28, 0x2 ;  /* 0x0000001c661f7c11 */ /* 0x002fe4000f8e10ff */
[----:B--2---:R-:W-:Y:S01]  /*36e0*/  LEA R30, R100, UR28, 0x2 ;  /* 0x0000001c641e7c11 */ /* 0x004fe2000f8e10ff */
[----:B------:R-:W-:Y:S01]  /*36f0*/  STS [R22+0x900], R49 ;  /* 0x0009003116007388 */ /* 0x000fe20000000800 */
[----:B---3--:R-:W-:-:S03]  /*3700*/  LEA R28, R96, UR28, 0x2 ;  /* 0x0000001c601c7c11 */ /* 0x008fc6000f8e10ff */
[----:B------:R-:W-:Y:S01]  /*3710*/  STS [R26+0x980], R47 ;  /* 0x0009802f1a007388 */ /* 0x000fe20000000800 */
[----:B------:R-:W-:Y:S02]  /*3720*/  ISETP.GE.AND P0, PT, R113, UR31, PT ;  /* 0x0000001f71007c0c */ /* 0x000fe4000bf06270 */
[----:B------:R-:W-:Y:S01]  /*3730*/  LEA R32, R32, UR28, 0x2 ;  /* 0x0000001c20207c11 */ /* 0x000fe2000f8e10ff */
[----:B------:R-:W-:Y:S01]  /*3740*/  STS [R25+0xa00], R44 ;  /* 0x000a002c19007388 */ /* 0x000fe20000000800 */
[----:B----4-:R-:W-:Y:S02]  /*3750*/  LEA R34, R122, UR28, 0x2 ;  /* 0x0000001c7a227c11 */ /* 0x010fe4000f8e10ff */
[----:B------:R-:W-:Y:S01]  /*3760*/  LEA R60, R194, UR28, 0x2 ;  /* 0x0000001cc23c7c11 */ /* 0x000fe2000f8e10ff */
[----:B------:R1:W-:Y:S01]  /*3770*/  STS [R24+0xa80], R33 ;  /* 0x000a802118007388 */ /* 0x0003e20000000800 */
[----:B0-----:R-:W-:Y:S02]  /*3780*/  MOV R4, UR49 ;  /* 0x0000003100047c02 */ /* 0x001fe40008000f00 */
[----:B------:R-:W-:-:S02]  /*3790*/  MOV R5, UR32 ;  /* 0x0000002000057c02 */ /* 0x000fc40008000f00 */
[----:B------:R-:W-:Y:S01]  /*37a0*/  LEA R61, R61, UR28, 0x2 ;  /* 0x0000001c3d3d7c11 */ /* 0x000fe2000f8e10ff */
[----:B------:R-:W-:Y:S01]  /*37b0*/  HFMA2 R63, -RZ, RZ, 0, 0 ;  /* 0x00000000ff3f7431 */ /* 0x000fe200000001ff */
[----:B------:R-:W-:Y:S02]  /*37c0*/  LEA R62, R198, UR28, 0x2 ;  /* 0x0000001cc63e7c11 */ /* 0x000fe4000f8e10ff */
[----:B------:R-:W2:Y:S01]  /*37d0*/  LDG.E.64 R4, desc[UR26][R4.64] ;  /* 0x0000001a04047981 */ /* 0x000ea2000c1e1b00 */
[----:B-1----:R-:W-:-:S03]  /*37e0*/  LEA R33, R114, UR28, 0x2 ;  /* 0x0000001c72217c11 */ /* 0x002fc6000f8e10ff */
[----:B------:R-:W-:Y:S01]  /*37f0*/  STS [R28+0xb00], R41 ;  /* 0x000b00291c007388 */ /* 0x000fe20000000800 */
[----:B------:R-:W-:-:S03]  /*3800*/  P2R R73, PR, RZ, 0x2 ;  /* 0x00000002ff497803 */ /* 0x000fc60000000000 */
[----:B------:R-:W-:Y:S01]  /*3810*/  STS [R29+0xb80], R42 ;  /* 0x000b802a1d007388 */ /* 0x000fe20000000800 */
[----:B------:R-:W-:-:S03]  /*3820*/  ISETP.GE.AND P1, PT, R65, UR31, PT ;  /* 0x0000001f41007c0c */ /* 0x000fc6000bf26270 */
        /* <DEDUP_REMOVED lines=16> */
[----:B------:R-:W-:Y:S02]  /*3930*/  CS2R R68, SRZ ;  /* 0x0000000000447805 */ /* 0x000fe4000001ff00 */
[----:B------:R-:W-:-:S06]  /*3940*/  MOV R66, RZ ;  /* 0x000000ff00427202 */ /* 0x000fcc0000000f00 */
[----:B------:R-:W5:Y:S01]  /*3950*/  @!P1 LDG.E R66, desc[UR26][R2.64+0x180] ;  /* 0x0001801a02429981 */ /* 0x000f62000c1e1900 */
[----:B------:R-:W-:-:S03]  /*3960*/  ISETP.GE.AND P1, PT, R67, UR31, PT ;  /* 0x0000001f43007c0c */ /* 0x000fc6000bf26270 */
[----:B------:R-:W5:Y:S01]  /*3970*/  @!P0 LDG.E R68, desc[UR26][R2.64+0x200] ;  /* 0x0002001a02448981 */ /* 0x000f62000c1e1900 */
[----:B------:R-:W-:Y:S01]  /*3980*/  ISETP.GE.AND P0, PT, R90, UR31, PT ;  /* 0x0000001f5a007c0c */ /* 0x000fe2000bf06270 */
[----:B------:R-:W-:Y:S01]  /*3990*/  HFMA2 R67, -RZ, RZ, 0, 0 ;  /* 0x00000000ff437431 */ /* 0x000fe200000001ff */
[----:B------:R-:W-:-:S07]  /*39a0*/  MOV R70, RZ ;  /* 0x000000ff00467202 */ /* 0x000fce0000000f00 */
        /* <DEDUP_REMOVED lines=8> */
[----:B------:R-:W-:Y:S01]  /*3a30*/  ISETP.GE.AND P0, PT, R86, UR31, PT ;  /* 0x0000001f56007c0c */ /* 0x000fe2000bf06270 */
[----:B------:R-:W-:-:S08]  /*3a40*/  HFMA2 R71, -RZ, RZ, 0, 0 ;  /* 0x00000000ff477431 */ /* 0x000fd000000001ff */
        /* <DEDUP_REMOVED lines=9> */
[----:B------:R-:W-:Y:S02]  /*3ae0*/  CS2R R198, SRZ ;  /* 0x0000000000c67805 */ /* 0x000fe4000001ff00 */
[----:B------:R-:W-:-:S06]  /*3af0*/  CS2R R194, SRZ ;  /* 0x0000000000c27805 */ /* 0x000fcc000001ff00 */
        /* <DEDUP_REMOVED lines=20> */
[----:B------:R-:W-:Y:S02]  /*3c40*/  CS2R R204, SRZ ;  /* 0x0000000000cc7805 */ /* 0x000fe4000001ff00 */
[----:B------:R-:W-:Y:S01]  /*3c50*/  CS2R R208, SRZ ;  /* 0x0000000000d07805 */ /* 0x000fe2000001ff00 */
[----:B------:R-:W-:Y:S01]  /*3c60*/  HFMA2 R217, -RZ, RZ, 0, 0 ;  /* 0x00000000ffd97431 */ /* 0x000fe200000001ff */
[----:B------:R-:W-:Y:S01]  /*3c70*/  MOV R215, RZ ;  /* 0x000000ff00d77202 */ /* 0x000fe20000000f00 */
[----:B------:R-:W-:Y:S01]  /*3c80*/  HFMA2 R213, -RZ, RZ, 0, 0 ;  /* 0x00000000ffd57431 */ /* 0x000fe200000001ff */
[----:B------:R-:W-:Y:S01]  /*3c90*/  MOV R211, RZ ;  /* 0x000000ff00d37202 */ /* 0x000fe20000000f00 */
[----:B------:R-:W5:Y:S01]  /*3ca0*/  @!P1 LDG.E R205, desc[UR26][R2.64+0xa80] ;  /* 0x000a801a02cd9981 */ /* 0x000f62000c1e1900 */
[----:B------:R-:W-:-:S03]  /*3cb0*/  ISETP.GE.AND P1, PT, R59, UR31, PT ;  /* 0x0000001f3b007c0c */ /* 0x000fc6000bf26270 */
[----:B------:R-:W5:Y:S04]  /*3cc0*/  @!P2 LDG.E R208, desc[UR26][R2.64+0xd80] ;  /* 0x000d801a02d0a981 */ /* 0x000f68000c1e1900 */
[----:B------:R-:W5:Y:S01]  /*3cd0*/  @!P0 LDG.E R207, desc[UR26][R2.64+0xb00] ;  /* 0x000b001a02cf8981 */ /* 0x000f62000c1e1900 */
[----:B------:R-:W-:-:S03]  /*3ce0*/  ISETP.GE.AND P0, PT, R72, UR31, PT ;  /* 0x0000001f48007c0c */ /* 0x000fc6000bf06270 */
[----:B------:R-:W5:Y:S04]  /*3cf0*/  @!P3 LDG.E R215, desc[UR26][R2.64+0xe00] ;  /* 0x000e001a02d7b981 */ /* 0x000f68000c1e1900 */
[----:B------:R-:W5:Y:S01]  /*3d00*/  @!P1 LDG.E R202, desc[UR26][R2.64+0xb80] ;  /* 0x000b801a02ca9981 */ /* 0x000f62000c1e1900 */
[----:B------:R-:W-:-:S03]  /*3d10*/  ISETP.NE.AND P1, PT, R73, RZ, PT ;  /* 0x000000ff4900720c */ /* 0x000fc60003f25270 */
[----:B------:R-:W5:Y:S04]  /*3d20*/  @!P4 LDG.E R213, desc[UR26][R2.64+0xe80] ;  /* 0x000e801a02d5c981 */ /* 0x000f68000c1e1900 */
[----:B------:R-:W5:Y:S01]  /*3d30*/  @!P0 LDG.E R209, desc[UR26][R2.64+0xc00] ;  /* 0x000c001a02d18981 */ /* 0x000f62000c1e1900 */
[----:B------:R-:W-:-:S03]  /*3d40*/  ISETP.NE.AND P0, PT, R57, RZ, PT ;  /* 0x000000ff3900720c */ /* 0x000fc60003f05270 */
[----:B------:R-:W5:Y:S04]  /*3d50*/  @!P5 LDG.E R206, desc[UR26][R2.64+0xf00] ;  /* 0x000f001a02ced981 */ /* 0x000f68000c1e1900 */
[----:B------:R-:W5:Y:S04]  /*3d60*/  @!P1 LDG.E R217, desc[UR26][R2.64+0xd00] ;  /* 0x000d001a02d99981 */ /* 0x000f68000c1e1900 */
[----:B------:R-:W5:Y:S04]  /*3d70*/  @!P6 LDG.E R211, desc[UR26][R2.64+0xf80] ;  /* 0x000f801a02d3e981 */ /* 0x000f68000c1e1900 */
[----:B------:R1:W5:Y:S01]  /*3d80*/  @!P0 LDG.E R204, desc[UR26][R2.64+0xc80] ;  /* 0x000c801a02cc8981 */ /* 0x000362000c1e1900 */
[----:B--2---:R-:W-:-:S13]  /*3d90*/  R2UR UR33, R5 ;  /* 0x00000000052172ca */ /* 0x004fda00000e0000 */
[----:B------:R-:W-:Y:S01]  /*3da0*/  FMUL.FTZ R5, R141, UR33 ;  /* 0x000000218d057c20 */ /* 0x000fe20008410000 */
[----:B-1----:R-:W-:Y:S01]  /*3db0*/  FMUL.FTZ R2, R138, UR33 ;  /* 0x000000218a027c20 */ /* 0x002fe20008410000 */
[----:B0-----:R-:W-:Y:S02]  /*3dc0*/  FMUL.FTZ R35, R140, UR33 ;  /* 0x000000218c237c20 */ /* 0x001fe40008410000 */
[----:B------:R-:W-:Y:S01]  /*3dd0*/  FMUL.RZ R38, R5, 0.15915493667125701904 ;  /* 0x3e22f98305267820 */ /* 0x000fe2000040c000 */
[----:B------:R-:W-:Y:S01]  /*3de0*/  FMUL.RZ R3, R2, 0.15915493667125701904 ;  /* 0x3e22f98302037820 */ /* 0x000fe2000040c000 */
[----:B------:R-:W-:Y:S01]  /*3df0*/  FMUL.FTZ R2, R137, UR33 ;  /* 0x0000002189027c20 */ /* 0x000fe20008410000 */
[----:B------:R-:W-:Y:S01]  /*3e00*/  FMUL.RZ R40, R35, 0.15915493667125701904 ;  /* 0x3e22f98323287820 */ /* 0x000fe2000040c000 */
[----:B------:R-:W-:Y:S01]  /*3e10*/  MUFU.SIN R103, R38 ;  /* 0x0000002600677308 */ /* 0x000fe20000000400 */
[----:B------:R-:W-:-:S07]  /*3e20*/  FMUL.FTZ R36, R139, UR33 ;  /* 0x000000218b247c20 */ /* 0x000fce0008410000 */
[----:B------:R0:W1:Y:S01]  /*3e30*/  MUFU.COS R5, R38 ;  /* 0x0000002600057308 */ /* 0x0000620000000000 */
[----:B------:R-:W-:Y:S01]  /*3e40*/  FMUL.RZ R36, R36, 0.15915493667125701904 ;  /* 0x3e22f98324247820 */ /* 0x000fe2000040c000 */
        /* <DEDUP_REMOVED lines=24> */
[----:B------:R0:W-:Y:S08]  /*3fd0*/  MUFU.COS R45, R36 ;  /* 0x00000024002d7308 */ /* 0x0001f00000000000 */
[----:B------:R-:W-:Y:S01]  /*3fe0*/  MUFU.SIN R89, R3 ;  /* 0x0000000300597308 */ /* 0x000fe20000000400 */
[----:B0-----:R-:W-:Y:S01]  /*3ff0*/  FMUL.RZ R36, R2, 0.15915493667125701904 ;  /* 0x3e22f98302247820 */ /* 0x001fe2000040c000 */
[----:B------:R-:W-:-:S06]  /*4000*/  FMUL.FTZ R2, R130, UR33 ;  /* 0x0000002182027c20 */ /* 0x000fcc0008410000 */
[----:B------:R0:W-:Y:S01]  /*4010*/  MUFU.COS R47, R3 ;  /* 0x00000003002f7308 */ /* 0x0001e20000000000 */
[----:B------:R-:W-:Y:S01]  /*4020*/  FMUL.RZ R42, R2, 0.15915493667125701904 ;  /* 0x3e22f983022a7820 */ /* 0x000fe2000040c000 */
[----:B------:R-:W-:Y:S01]  /*4030*/  FMUL.FTZ R2, R129, UR33 ;  /* 0x0000002181027c20 */ /* 0x000fe20008410000 */
[----:B0-----:R-:W-:-:S03]  /*4040*/  MOV R3, UR46 ;  /* 0x0000002e00037c02 */ /* 0x001fc60008000f00 */
[----:B------:R-:W-:Y:S02]  /*4050*/  FMUL.RZ R44, R2, 0.15915493667125701904 ;  /* 0x3e22f983022c7820 */ /* 0x000fe4000040c000 */
[----:B------:R-:W-:-:S04]  /*4060*/  FMUL.FTZ R3, R3, 1.4426950216293334961 ;  /* 0x3fb8aa3b03037820 */ /* 0x000fc80000410000 */
[-C--:B------:R-:W-:Y:S01]  /*4070*/  FMUL.FTZ R2, R141, R3.reuse ;  /* 0x000000038d027220 */ /* 0x080fe20000410000 */
[-C--:B------:R-:W-:Y:S01]  /*4080*/  FMUL.FTZ R4, R140, R3.reuse ;  /* 0x000000038c047220 */ /* 0x080fe20000410000 */
[----:B------:R-:W-:Y:S08]  /*4090*/  MUFU.SIN R83, R36 ;  /* 0x0000002400537308 */ /* 0x000ff00000000400 */
[----:B------:R-:W1:Y:S04]  /*40a0*/  MUFU.EX2 R2, R2 ;  /* 0x0000000200027308 */ /* 0x000e680000000800 */
[----:B------:R0:W-:Y:S02]  /*40b0*/  MUFU.COS R53, R36 ;  /* 0x0000002400357308 */ /* 0x0001e40000000000 */
[----:B0-----:R-:W-:-:S06]  /*40c0*/  FMUL.FTZ R36, R139, R3 ;  /* 0x000000038b247220 */ /* 0x001fcc0000410000 */
[----:B------:R-:W-:Y:S01]  /*40d0*/  MUFU.SIN R87, R38 ;  /* 0x0000002600577308 */ /* 0x000fe20000000400 */
[C---:B-1----:R-:W-:Y:S01]  /*40e0*/  FMUL.FTZ R104, R2.reuse, R5 ;  /* 0x0000000502687220 */ /* 0x042fe20000410000 */
[----:B------:R-:W-:-:S06]  /*40f0*/  FMUL.FTZ R103, R2, R103 ;  /* 0x0000006702677220 */ /* 0x000fcc0000410000 */
[----:B------:R0:W1:Y:S01]  /*4100*/  MUFU.COS R49, R38 ;  /* 0x0000002600317308 */ /* 0x0000620000000000 */
[----:B------:R-:W-:-:S07]  /*4110*/  FMUL.FTZ R2, R133, R3 ;  /* 0x0000000385027220 */ /* 0x000fce0000410000 */
[----:B------:R-:W-:Y:S01]  /*4120*/  MUFU.SIN R85, R40 ;  /* 0x0000002800557308 */ /* 0x000fe20000000400 */
[----:B0-----:R-:W-:-:S07]  /*4130*/  FMUL.FTZ R38, R138, R3 ;  /* 0x000000038a267220 */ /* 0x001fce0000410000 */
[----:B------:R0:W5:Y:S08]  /*4140*/  MUFU.COS R51, R40 ;  /* 0x0000002800337308 */ /* 0x0001700000000000 */
[----:B------:R-:W2:Y:S01]  /*4150*/  MUFU.EX2 R4, R4 ;  /* 0x0000000400047308 */ /* 0x000ea20000000800 */
[----:B0-----:R-:W-:-:S03]  /*4160*/  FMUL.FTZ R40, R137, R3 ;  /* 0x0000000389287220 */ /* 0x001fc60000410000 */
[----:B------:R-:W3:Y:S04]  /*4170*/  MUFU.EX2 R36, R36 ;  /* 0x0000002400247308 */ /* 0x000ee80000000800 */
[----:B------:R-:W4:Y:S04]  /*4180*/  MUFU.EX2 R38, R38 ;  /* 0x0000002600267308 */ /* 0x000f280000000800 */
[----:B------:R-:W0:Y:S01]  /*4190*/  MUFU.EX2 R40, R40 ;  /* 0x0000002800287308 */ /* 0x000e220000000800 */
[----:B------:R-:W-:Y:S01]  /*41a0*/  ISETP.NE.AND P0, PT, R55, RZ, PT ;  /* 0x000000ff3700720c */ /* 0x000fe20003f05270 */
[----:B--2---:R-:W-:-:S02]  /*41b0*/  FMUL.FTZ R102, R4, R35 ;  /* 0x0000002304667220 */ /* 0x004fc40000410000 */
[----:B------:R-:W1:Y:S01]  /*41c0*/  MUFU.EX2 R2, R2 ;  /* 0x0000000200027308 */ /* 0x000e620000000800 */
[----:B------:R-:W-:Y:S01]  /*41d0*/  FMUL.FTZ R101, R4, R101 ;  /* 0x0000006504657220 */ /* 0x000fe20000410000 */
[-C--:B------:R-:W-:Y:S01]  /*41e0*/  FMUL.FTZ R46, R134, R3.reuse ;  /* 0x00000003862e7220 */ /* 0x080fe20000410000 */
[----:B------:R-:W-:Y:S01]  /*41f0*/  FMUL.FTZ R4, R132, R3 ;  /* 0x0000000384047220 */ /* 0x000fe20000410000 */
[----:B------:R-:W-:Y:S01]  /*4200*/  MUFU.SIN R81, R42 ;  /* 0x0000002a00517308 */ /* 0x000fe20000000400 */
[----:B---3--:R-:W-:Y:S01]  /*4210*/  FMUL.FTZ R100, R36, R37 ;  /* 0x0000002524647220 */ /* 0x008fe20000410000 */
[-C--:B------:R-:W-:Y:S01]  /*4220*/  FMUL.FTZ R5, R131, R3.reuse ;  /* 0x0000000383057220 */ /* 0x080fe20000410000 */
[-C--:B------:R-:W-:Y:S01]  /*4230*/  FMUL.FTZ R35, R130, R3.reuse ;  /* 0x0000000382237220 */ /* 0x080fe20000410000 */
[----:B------:R-:W-:-:S04]  /*4240*/  FMUL.FTZ R37, R129, R3 ;  /* 0x0000000381257220 */ /* 0x000fc80000410000 */
[----:B------:R2:W3:Y:S01]  /*4250*/  MUFU.COS R55, R42 ;  /* 0x0000002a00377308 */ /* 0x0004e20000000000 */
[----:B------:R-:W-:Y:S01]  /*4260*/  FMUL.FTZ R99, R36, R99 ;  /* 0x0000006324637220 */ /* 0x000fe20000410000 */
[----:B----4-:R-:W-:-:S06]  /*4270*/  FMUL.FTZ R98, R38, R39 ;  /* 0x0000002726627220 */ /* 0x010fcc0000410000 */
[----:B------:R-:W-:Y:S01]  /*4280*/  MUFU.SIN R79, R44 ;  /* 0x0000002c004f7308 */ /* 0x000fe20000000400 */
[----:B--2---:R-:W-:Y:S01]  /*4290*/  FMUL.FTZ R42, R136, R3 ;  /* 0x00000003882a7220 */ /* 0x004fe20000410000 */
[----:B------:R-:W-:-:S06]  /*42a0*/  FMUL.FTZ R97, R38, R97 ;  /* 0x0000006126617220 */ /* 0x000fcc0000410000 */
[----:B------:R2:W4:Y:S01]  /*42b0*/  MUFU.COS R57, R44 ;  /* 0x0000002c00397308 */ /* 0x0005220000000000 */
[C---:B0-----:R-:W-:Y:S01]  /*42c0*/  FMUL.FTZ R96, R40.reuse, R41 ;  /* 0x0000002928607220 */ /* 0x041fe20000410000 */
[----:B------:R-:W-:Y:S01]  /*42d0*/  FMUL.FTZ R95, R40, R95 ;  /* 0x0000005f285f7220 */ /* 0x000fe20000410000 */
[----:B--2---:R-:W-:-:S05]  /*42e0*/  FMUL.FTZ R44, R135, R3 ;  /* 0x00000003872c7220 */ /* 0x004fca0000410000 */
[----:B------:R-:W0:Y:S01]  /*42f0*/  MUFU.EX2 R42, R42 ;  /* 0x0000002a002a7308 */ /* 0x000e220000000800 */
[----:B------:R-:W-:-:S03]  /*4300*/  SHF.L.U32 R27, R27, 0x5, RZ ;  /* 0x000000051b1b7819 */ /* 0x000fc600000006ff */
[----:B------:R-:W-:Y:S04]  /*4310*/  MUFU.EX2 R46, R46 ;  /* 0x0000002e002e7308 */ /* 0x000fe80000000800 */
[----:B------:R-:W2:Y:S04]  /*4320*/  MUFU.EX2 R44, R44 ;  /* 0x0000002c002c7308 */ /* 0x000ea80000000800 */
[----:B------:R-:W5:Y:S04]  /*4330*/  MUFU.EX2 R4, R4 ;  /* 0x0000000400047308 */ /* 0x000f680000000800 */
[----:B------:R-:W3:Y:S04]  /*4340*/  MUFU.EX2 R36, R5 ;  /* 0x0000000500247308 */ /* 0x000ee80000000800 */
[----:B------:R-:W4:Y:S04]  /*4350*/  MUFU.EX2 R38, R35 ;  /* 0x0000002300267308 */ /* 0x000f280000000800 */
[----:B------:R-:W4:Y:S01]  /*4360*/  MUFU.EX2 R40, R37 ;  /* 0x0000002500287308 */ /* 0x000f220000000800 */
[C---:B-1----:R-:W-:Y:S01]  /*4370*/  FMUL.FTZ R88, R2.reuse, R49 ;  /* 0x0000003102587220 */ /* 0x042fe20000410000 */
[----:B------:R-:W-:Y:S01]  /*4380*/  FMUL.FTZ R87, R2, R87 ;  /* 0x0000005702577220 */ /* 0x000fe20000410000 */
[----:B------:R-:W-:-:S04]  /*4390*/  LEA.HI.SX32 R2, R27, R27, 0x1b ;  /* 0x0000001b1b027211 */ /* 0x000fc800078fdaff */
[----:B------:R-:W-:Y:S01]  /*43a0*/  LEA R2, R2, UR28, 0x2 ;  /* 0x0000001c02027c11 */ /* 0x000fe2000f8e10ff */
[C---:B0-----:R-:W-:Y:S01]  /*43b0*/  FMUL.FTZ R94, R42.reuse, R43 ;  /* 0x0000002b2a5e7220 */ /* 0x041fe20000410000 */
[----:B------:R-:W-:Y:S01]  /*43c0*/  FMUL.FTZ R93, R42, R93 ;  /* 0x0000005d2a5d7220 */ /* 0x000fe20000410000 */
[C---:B--2---:R-:W-:Y:S01]  /*43d0*/  FMUL.FTZ R92, R44.reuse, R45 ;  /* 0x0000002d2c5c7220 */ /* 0x044fe20000410000 */
[----:B------:R-:W-:Y:S01]  /*43e0*/  FMUL.FTZ R91, R44, R91 ;  /* 0x0000005b2c5b7220 */ /* 0x000fe20000410000 */
[C---:B------:R-:W-:Y:S01]  /*43f0*/  FMUL.FTZ R90, R46.reuse, R47 ;  /* 0x0000002f2e5a7220 */ /* 0x040fe20000410000 */
[----:B------:R-:W-:Y:S01]  /*4400*/  FMUL.FTZ R89, R46, R89 ;  /* 0x000000592e597220 */ /* 0x000fe20000410000 */
[----:B-----5:R-:W-:Y:S01]  /*4410*/  FMUL.FTZ R86, R4, R51 ;  /* 0x0000003304567220 */ /* 0x020fe20000410000 */
[C---:B---3--:R-:W-:Y:S01]  /*4420*/  FMUL.FTZ R84, R36.reuse, R53 ;  /* 0x0000003524547220 */ /* 0x048fe20000410000 */
[----:B------:R-:W-:Y:S01]  /*4430*/  FMUL.FTZ R83, R36, R83 ;  /* 0x0000005324537220 */ /* 0x000fe20000410000 */
[C---:B----4-:R-:W-:Y:S01]  /*4440*/  FMUL.FTZ R82, R38.reuse, R55 ;  /* 0x0000003726527220 */ /* 0x050fe20000410000 */
[----:B------:R-:W-:Y:S01]  /*4450*/  FMUL.FTZ R81, R38, R81 ;  /* 0x0000005126517220 */ /* 0x000fe20000410000 */
[C---:B------:R-:W-:Y:S01]  /*4460*/  FMUL.FTZ R80, R40.reuse, R57 ;  /* 0x0000003928507220 */ /* 0x040fe20000410000 */
[----:B------:R-:W-:Y:S01]  /*4470*/  FMUL.FTZ R79, R40, R79 ;  /* 0x0000004f284f7220 */ /* 0x000fe20000410000 */
        /* <DEDUP_REMOVED lines=32> */
[----:B------:R0:W-:Y:S04]  /*4680*/  STS [R0+0x2100], R63 ;  /* 0x0021003f00007388 */ /* 0x0001e80000000800 */
[----:B------:R-:W-:Y:S01]  /*4690*/  STS [R9+0x2180], R64 ;  /* 0x0021804009007388 */ /* 0x000fe20000000800 */
[----:B------:R-:W-:-:S03]  /*46a0*/  FMUL.FTZ R85, R4, R85 ;  /* 0x0000005504557220 */ /* 0x000fc60000410000 */
[----:B------:R-:W-:Y:S01]  /*46b0*/  STS [R18+0x2200], R65 ;  /* 0x0022004112007388 */ /* 0x000fe20000000800 */
[----:B------:R-:W-:-:S03]  /*46c0*/  FMUL.FTZ R4, R142, UR33 ;  /* 0x000000218e047c20 */ /* 0x000fc60008410000 */
[----:B------:R1:W-:Y:S01]  /*46d0*/  STS [R17+0x2280], R66 ;  /* 0x0022804211007388 */ /* 0x0003e20000000800 */
[----:B0-----:R-:W-:-:S03]  /*46e0*/  FMUL.FTZ R0, R128, UR33 ;  /* 0x0000002180007c20 */ /* 0x001fc60008410000 */
[----:B------:R-:W-:Y:S04]  /*46f0*/  STS [R19+0x2300], R68 ;  /* 0x0023004413007388 */ /* 0x000fe80000000800 */
[----:B------:R-:W-:Y:S04]  /*4700*/  STS [R16+0x2380], R67 ;  /* 0x0023804310007388 */ /* 0x000fe80000000800 */
[----:B------:R-:W-:Y:S01]  /*4710*/  STS [R15+0x2400], R70 ;  /* 0x002400460f007388 */ /* 0x000fe20000000800 */
[----:B------:R-:W-:-:S03]  /*4720*/  FMUL.RZ R4, R4, 0.15915493667125701904 ;  /* 0x3e22f98304047820 */ /* 0x000fc6000040c000 */
[----:B------:R-:W-:Y:S01]  /*4730*/  STS [R14+0x2480], R69 ;  /* 0x002480450e007388 */ /* 0x000fe20000000800 */
[----:B-1----:R-:W-:-:S03]  /*4740*/  FMUL.RZ R17, R0, 0.15915493667125701904 ;  /* 0x3e22f98300117820 */ /* 0x002fc6000040c000 */
[----:B------:R-:W-:Y:S01]  /*4750*/  STS [R13+0x2500], R114 ;  /* 0x002500720d007388 */ /* 0x000fe20000000800 */
[----:B------:R-:W-:-:S03]  /*4760*/  FMUL.FTZ R0, R142, R3 ;  /* 0x000000038e007220 */ /* 0x000fc60000410000 */
[----:B------:R-:W-:Y:S04]  /*4770*/  STS [R12+0x2580], R71 ;  /* 0x002580470c007388 */ /* 0x000fe80000000800 */
[----:B------:R-:W-:Y:S01]  /*4780*/  STS [R20+0x2600], R115 ;  /* 0x0026007314007388 */ /* 0x000fe20000000800 */
[----:B------:R-:W-:Y:S03]  /*4790*/  MUFU.SIN R5, R4 ;  /* 0x0000000400057308 */ /* 0x000fe60000000400 */
[----:B------:R-:W-:Y:S04]  /*47a0*/  STS [R11+0x2680], R122 ;  /* 0x0026807a0b007388 */ /* 0x000fe80000000800 */
[----:B------:R-:W-:Y:S01]  /*47b0*/  STS [R10+0x2700], R123 ;  /* 0x0027007b0a007388 */ /* 0x000fe20000000800 */
[----:B------:R0:W1:Y:S03]  /*47c0*/  MUFU.COS R9, R4 ;  /* 0x0000000400097308 */ /* 0x0000660000000000 */
[----:B------:R2:W-:Y:S04]  /*47d0*/  STS [R6+0x2780], R195 ;  /* 0x002780c306007388 */ /* 0x0005e80000000800 */
[----:B------:R-:W-:Y:S01]  /*47e0*/  STS [R8+0x2800], R199 ;  /* 0x002800c708007388 */ /* 0x000fe20000000800 */
[----:B------:R-:W1:Y:S03]  /*47f0*/  MUFU.EX2 R0, R0 ;  /* 0x0000000000007308 */ /* 0x000e660000000800 */
[----:B------:R-:W-:Y:S04]  /*4800*/  STS [R7+0x2880], R194 ;  /* 0x002880c207007388 */ /* 0x000fe80000000800 */
[----:B------:R-:W-:Y:S04]  /*4810*/  STS [R21+0x2900], R196 ;  /* 0x002900c415007388 */ /* 0x000fe80000000800 */
[----:B------:R-:W-:Y:S04]  /*4820*/  STS [R23+0x2980], R198 ;  /* 0x002980c617007388 */ /* 0x000fe80000000800 */
[----:B------:R3:W-:Y:S04]  /*4830*/  STS [R22+0x2a00], R201 ;  /* 0x002a00c916007388 */ /* 0x0007e80000000800 */
[----:B------:R-:W-:Y:S01]  /*4840*/  STS [R26+0x2a80], R203 ;  /* 0x002a80cb1a007388 */ /* 0x000fe20000000800 */
[----:B0-----:R-:W-:-:S03]  /*4850*/  FMUL.FTZ R4, R127, UR33 ;  /* 0x000000217f047c20 */ /* 0x001fc60008410000 */
[----:B------:R-:W-:Y:S04]  /*4860*/  STS [R25+0x2b00], R200 ;  /* 0x002b00c819007388 */ /* 0x000fe80000000800 */
[----:B------:R-:W-:Y:S04]  /*4870*/  STS [R24+0x2b80], R205 ;  /* 0x002b80cd18007388 */ /* 0x000fe80000000800 */
[----:B------:R-:W-:Y:S04]  /*4880*/  STS [R28+0x2c00], R207 ;  /* 0x002c00cf1c007388 */ /* 0x000fe80000000800 */
[----:B------:R-:W-:Y:S01]  /*4890*/  STS [R29+0x2c80], R202 ;  /* 0x002c80ca1d007388 */ /* 0x000fe20000000800 */
[----:B------:R-:W-:-:S03]  /*48a0*/  FMUL.RZ R4, R4, 0.15915493667125701904 ;  /* 0x3e22f98304047820 */ /* 0x000fc6000040c000 */
[----:B------:R-:W-:Y:S01]  /*48b0*/  STS [R30+0x2d00], R209 ;  /* 0x002d00d11e007388 */ /* 0x000fe20000000800 */
[----:B--2---:R-:W-:-:S03]  /*48c0*/  FMUL.FTZ R6, R128, R3 ;  /* 0x0000000380067220 */ /* 0x004fc60000410000 */
[----:B------:R-:W-:Y:S04]  /*48d0*/  STS [R31+0x2d80], R204 ;  /* 0x002d80cc1f007388 */ /* 0x000fe80000000800 */
[----:B------:R0:W-:Y:S04]  /*48e0*/  STS [R32+0x2e00], R217 ;  /* 0x002e00d920007388 */ /* 0x0001e80000000800 */
[----:B------:R2:W-:Y:S04]  /*48f0*/  STS [R33+0x2e80], R208 ;  /* 0x002e80d021007388 */ /* 0x0005e80000000800 */
[----:B------:R4:W-:Y:S01]  /*4900*/  STS [R34+0x2f00], R215 ;  /* 0x002f00d722007388 */ /* 0x0009e20000000800 */
[----:B---3--:R-:W-:Y:S03]  /*4910*/  MUFU.SIN R22, R4 ;  /* 0x0000000400167308 */ /* 0x008fe60000000400 */
[----:B------:R-:W-:Y:S01]  /*4920*/  STS [R60+0x2f80], R213 ;  /* 0x002f80d53c007388 */ /* 0x000fe20000000800 */
[C---:B-1----:R-:W-:Y:S01]  /*4930*/  FMUL.FTZ R122, R0.reuse, R9 ;  /* 0x00000009007a7220 */ /* 0x042fe20000410000 */
[----:B------:R-:W-:-:S02]  /*4940*/  FMUL.FTZ R123, R0, R5 ;  /* 0x00000005007b7220 */ /* 0x000fc40000410000 */
[----:B------:R-:W-:Y:S01]  /*4950*/  STS [R61+0x3000], R206 ;  /* 0x003000ce3d007388 */ /* 0x000fe20000000800 */
[----:B0-----:R0:W-:Y:S01]  /*4960*/  MUFU.COS R32, R4 ;  /* 0x0000000400207308 */ /* 0x0011e20000000000 */
[----:B------:R-:W-:Y:S02]  /*4970*/  FMUL.FTZ R15, R127, R3 ;  /* 0x000000037f0f7220 */ /* 0x000fe40000410000 */
[----:B------:R-:W-:Y:S01]  /*4980*/  STS [R62+0x3080], R211 ;  /* 0x003080d33e007388 */ /* 0x000fe20000000800 */
[----:B------:R-:W-:-:S04]  /*4990*/  NOP ;  /* 0x0000000000007918 */ /* 0x000fc80000000000 */
[----:B--2---:R1:W4:Y:S01]  /*49a0*/  MUFU.EX2 R33, R6 ;  /* 0x0000000600217308 */ /* 0x0043220000000800 */
[----:B------:R-:W2:Y:S03]  /*49b0*/  LDS R3, [R2+0x2100] ;  /* 0x0021000002037984 */ /* 0x000ea60000000800 */
[----:B------:R-:W-:Y:S01]  /*49c0*/  MUFU.SIN R14, R17 ;  /* 0x00000011000e7308 */ /* 0x000fe20000000400 */
[----:B------:R-:W3:Y:S04]  /*49d0*/  LDS R0, [R2+0x210c] ;  /* 0x00210c0002007984 */ /* 0x000ee80000000800 */
[----:B------:R-:W5:Y:S03]  /*49e0*/  LDS R5, [R2+0x2110] ;  /* 0x0021100002057984 */ /* 0x000f660000000800 */
[----:B------:R4:W2:Y:S01]  /*49f0*/  MUFU.COS R18, R17 ;  /* 0x0000001100127308 */ /* 0x0008a20000000000 */
[----:B0-----:R-:W0:Y:S04]  /*4a00*/  LDS R4, [R2+0x211c] ;  /* 0x00211c0002047984 */ /* 0x001e280000000800 */
[----:B------:R-:W0:Y:S04]  /*4a10*/  LDS R7, [R2+0x2120] ;  /* 0x0021200002077984 */ /* 0x000e280000000800 */
[----:B-1----:R-:W1:Y:S04]  /*4a20*/  LDS R6, [R2+0x212c] ;  /* 0x00212c0002067984 */ /* 0x002e680000000800 */
        /* <DEDUP_REMOVED lines=9> */
[----:B----4-:R-:W4:Y:S04]  /*4ac0*/  LDS R17, [R2+0x2134] ;  /* 0x0021340002117984 */ /* 0x010f280000000800 */
        /* <DEDUP_REMOVED lines=18> */
[----:B------:R-:W-:Y:S01]  /*4bf0*/  ULOP3.LUT UR32, UR32, 0x100, URZ, 0xc0, !UPT ;  /* 0x0000010020207892 */ /* 0x000fe2000f8ec0ff */
[----:B------:R-:W-:-:S03]  /*4c00*/  ISETP.NE.AND P1, PT, R197, RZ, PT ;  /* 0x000000ffc500720c */ /* 0x000fc60003f25270 */
[----:B------:R-:W-:Y:S01]  /*4c10*/  UIADD3 UR32, UPT, UPT, UR32, UR8, URZ ;  /* 0x0000000820207290 */ /* 0x000fe2000fffe0ff */
[C---:B------:R-:W-:Y:S01]  /*4c20*/  IADD3 R210, PT, PT, R197.reuse, 0x200, RZ ;  /* 0x00000200c5d27810 */ /* 0x040fe20007ffe0ff */
[----:B------:R-:W3:Y:S01]  /*4c30*/  MUFU.EX2 R15, R15 ;  /* 0x0000000f000f7308 */ /* 0x000ee20000000800 */
[----:B------:R-:W-:-:S03]  /*4c40*/  ISETP.NE.AND P2, PT, R197, 0x3f, PT ;  /* 0x0000003fc500780c */ /* 0x000fc60003f45270 */
[----:B------:R-:W-:-:S04]  /*4c50*/  SEL R12, R210, UR32, P1 ;  /* 0x00000020d20c7c07 */ /* 0x000fc80008800000 */
[----:B------:R-:W-:Y:S01]  /*4c60*/  LEA R12, R12, UR28, 0x3 ;  /* 0x0000001c0c0c7c11 */ /* 0x000fe2000f8e18ff */
[C---:B--2---:R-:W-:Y:S01]  /*4c70*/  FMUL.FTZ R34, R33.reuse, R18 ;  /* 0x0000001221227220 */ /* 0x044fe20000410000 */
[----:B------:R-:W-:Y:S01]  /*4c80*/  BSSY.RECONVERGENT B0, `(.L_x_8476) ;  /* 0x0000032000007945 */ /* 0x000fe20003800200 */
[----:B------:R-:W-:Y:S02]  /*4c90*/  FMUL.FTZ R33, R33, R14 ;  /* 0x0000000e21217220 */ /* 0x000fe40000410000 */
[----:B------:R2:W-:Y:S01]  /*4ca0*/  STS.64 [R12+0x8c60], R122 ;  /* 0x008c607a0c007388 */ /* 0x0005e20000000a00 */
[C---:B---3--:R-:W-:Y:S01]  /*4cb0*/  FMUL.FTZ R32, R15.reuse, R32 ;  /* 0x000000200f207220 */ /* 0x048fe20000410000 */
[----:B------:R-:W-:Y:S01]  /*4cc0*/  FMUL.FTZ R31, R15, R22 ;  /* 0x000000160f1f7220 */ /* 0x000fe20000410000 */
[----:B------:R-:W-:Y:S01]  /*4cd0*/  FMUL.FTZ R30, R126, R3 ;  /* 0x000000037e1e7220 */ /* 0x000fe20000410000 */
[----:B------:R-:W-:Y:S01]  /*4ce0*/  FMUL.FTZ R27, R125, -R0 ;  /* 0x800000007d1b7220 */ /* 0x000fe20000410000 */
[----:B-----5:R-:W-:Y:S01]  /*4cf0*/  FMUL.FTZ R26, R124, R5 ;  /* 0x000000057c1a7220 */ /* 0x020fe20000410000 */
[----:B0-----:R-:W-:Y:S01]  /*4d00*/  FMUL.FTZ R23, R121, -R4 ;  /* 0x8000000479177220 */ /* 0x001fe20000410000 */
[----:B------:R-:W-:Y:S01]  /*4d10*/  FMUL.FTZ R22, R120, R7 ;  /* 0x0000000778167220 */ /* 0x000fe20000410000 */
[----:B-1----:R-:W-:Y:S01]  /*4d20*/  FMUL.FTZ R19, R119, -R6 ;  /* 0x8000000677137220 */ /* 0x002fe20000410000 */
[----:B------:R-:W-:Y:S01]  /*4d30*/  FMUL.FTZ R18, R118, R9 ;  /* 0x0000000976127220 */ /* 0x000fe20000410000 */
[----:B------:R-:W-:Y:S01]  /*4d40*/  FMUL.FTZ R15, R117, -R8 ;  /* 0x80000008750f7220 */ /* 0x000fe20000410000 */
[----:B------:R-:W-:Y:S01]  /*4d50*/  FMUL.FTZ R14, R116, R11 ;  /* 0x0000000b740e7220 */ /* 0x000fe20000410000 */
[----:B------:R-:W-:Y:S01]  /*4d60*/  FMUL.FTZ R29, R126, -R29 ;  /* 0x8000001d7e1d7220 */ /* 0x000fe20000410000 */
[----:B------:R-:W-:Y:S01]  /*4d70*/  FMUL.FTZ R28, R125, R28 ;  /* 0x0000001c7d1c7220 */ /* 0x000fe20000410000 */
[----:B------:R-:W-:Y:S01]  /*4d80*/  FMUL.FTZ R25, R124, -R25 ;  /* 0x800000197c197220 */ /* 0x000fe20000410000 */
[----:B------:R-:W-:Y:S01]  /*4d90*/  FMUL.FTZ R24, R121, R24 ;  /* 0x0000001879187220 */ /* 0x000fe20000410000 */
[----:B------:R-:W-:Y:S01]  /*4da0*/  FMUL.FTZ R21, R120, -R21 ;  /* 0x8000001578157220 */ /* 0x000fe20000410000 */
[----:B------:R-:W-:Y:S01]  /*4db0*/  FMUL.FTZ R20, R119, R20 ;  /* 0x0000001477147220 */ /* 0x000fe20000410000 */
[----:B----4-:R-:W-:Y:S01]  /*4dc0*/  FMUL.FTZ R17, R118, -R17 ;  /* 0x8000001176117220 */ /* 0x010fe20000410000 */
[----:B------:R-:W-:Y:S01]  /*4dd0*/  FMUL.FTZ R16, R117, R16 ;  /* 0x0000001075107220 */ /* 0x000fe20000410000 */
        /* <DEDUP_REMOVED lines=26> */
.L_x_8477:
[----:B------:R-:W-:-:S06]  /*4f80*/  LEA R114, R197, UR28, 0x3 ;  /* 0x0000001cc5727c11 */ /* 0x000fcc000f8e18ff */
[----:B------:R-:W0:Y:S02]  /*4f90*/  LDS.64 R114, [R114+0x9c68] ;  /* 0x009c680072727984 */ /* 0x000e240000000a00 */
.L_x_8478:
[----:B------:R-:W-:Y:S05]  /*4fa0*/  BSYNC.RECONVERGENT B0 ;  /* 0x0000000000007941 */ /* 0x000fea0003800200 */
.L_x_8476:
        /* <DEDUP_REMOVED lines=17> */
[----:B------:R-:W-:Y:S01]  /*50c0*/  FFMA.FTZ R67, R122, R104, -R67 ;  /* 0x000000687a437223 */ /* 0x000fe20000010843 */
[C---:B------:R-:W-:Y:S01]  /*50d0*/  FMUL.FTZ R227, R141.reuse, R75 ;  /* 0x0000004b8de37220 */ /* 0x040fe20000410000 */
        /* <DEDUP_REMOVED lines=12> */
[-C--:B------:R-:W-:Y:S01]  /*51a0*/  FFMA.FTZ R71, R102, R69.reuse, -R71 ;  /* 0x0000004566477223 */ /* 0x080fe20000010847 */
[----:B------:R-:W-:Y:S01]  /*51b0*/  FMUL.FTZ R69, R101, R69 ;  /* 0x0000004565457220 */ /* 0x000fe20000410000 */
[----:B------:R-:W-:Y:S01]  /*51c0*/  FFMA.FTZ R64, R123, R104, R64 ;  /* 0x000000687b407223 */ /* 0x000fe20000010040 */
[----:B------:R-:W-:Y:S01]  /*51d0*/  FMUL.FTZ R221, R138, R58 ;  /* 0x0000003a8add7220 */ /* 0x000fe20000410000 */
[----:B------:R-:W-:Y:S01]  /*51e0*/  FFMA.FTZ R71, R188, R225, R71 ;  /* 0x000000e1bc477223 */ /* 0x000fe20000010047 */
[C---:B------:R-:W-:Y:S01]  /*51f0*/  FFMA.FTZ R69, R102.reuse, R68, R69 ;  /* 0x0000004466457223 */ /* 0x040fe20000010045 */
[-C--:B------:R-:W-:Y:S01]  /*5200*/  FFMA.FTZ R65, R102, R64.reuse, R65 ;  /* 0x0000004066417223 */ /* 0x080fe20000010041 */
[----:B------:R-:W-:Y:S01]  /*5210*/  FMUL.FTZ R64, R101, R64 ;  /* 0x0000004065407220 */ /* 0x000fe20000410000 */
[C---:B------:R-:W-:Y:S01]  /*5220*/  FMUL.FTZ R68, R99.reuse, R71 ;  /* 0x0000004763447220 */ /* 0x040fe20000410000 */
[----:B------:R-:W-:Y:S01]  /*5230*/  FFMA.FTZ R69, R188, R224, R69 ;  /* 0x000000e0bc457223 */ /* 0x000fe20000010045 */
[----:B------:R-:W-:Y:S01]  /*5240*/  FMUL.FTZ R220, R138, R57 ;  /* 0x000000398adc7220 */ /* 0x000fe20000410000 */
[----:B------:R-:W-:Y:S01]  /*5250*/  FFMA.FTZ R64, R102, R67, -R64 ;  /* 0x0000004366407223 */ /* 0x000fe20000010840 */
[----:B------:R-:W-:Y:S01]  /*5260*/  FMUL.FTZ R67, R99, R65 ;  /* 0x0000004163437220 */ /* 0x000fe20000410000 */
[C---:B------:R-:W-:Y:S01]  /*5270*/  FFMA.FTZ R68, R100.reuse, R69, R68 ;  /* 0x0000004564447223 */ /* 0x040fe20000010044 */
[----:B------:R-:W-:Y:S01]  /*5280*/  FMUL.FTZ R219, R137, R55 ;  /* 0x0000003789db7220 */ /* 0x000fe20000410000 */
[CC--:B------:R-:W-:Y:S01]  /*5290*/  FMUL.FTZ R66, R99.reuse, R64.reuse ;  /* 0x0000004063427220 */ /* 0x0c0fe20000410000 */
[C---:B------:R-:W-:Y:S01]  /*52a0*/  FFMA.FTZ R67, R100.reuse, R64, -R67 ;  /* 0x0000004064437223 */ /* 0x040fe20000010843 */
[----:B------:R-:W-:Y:S01]  /*52b0*/  FMUL.FTZ R64, R99, R69 ;  /* 0x0000004563407220 */ /* 0x000fe20000410000 */
[----:B------:R-:W-:Y:S01]  /*52c0*/  FFMA.FTZ R68, R187, R223, R68 ;  /* 0x000000dfbb447223 */ /* 0x000fe20000010044 */
[C---:B------:R-:W-:Y:S01]  /*52d0*/  FFMA.FTZ R66, R100.reuse, R65, R66 ;  /* 0x0000004164427223 */ /* 0x040fe20000010042 */
[C---:B------:R-:W-:Y:S01]  /*52e0*/  FMUL.FTZ R69, R97.reuse, R67 ;  /* 0x0000004361457220 */ /* 0x040fe20000410000 */
[----:B------:R-:W-:Y:S01]  /*52f0*/  FFMA.FTZ R71, R100, R71, -R64 ;  /* 0x0000004764477223 */ /* 0x000fe20000010840 */
[C---:B------:R-:W-:Y:S01]  /*5300*/  FMUL.FTZ R64, R97.reuse, R68 ;  /* 0x0000004461407220 */ /* 0x040fe20000410000 */
[-C--:B------:R-:W-:Y:S01]  /*5310*/  FMUL.FTZ R65, R97, R66.reuse ;  /* 0x0000004261417220 */ /* 0x080fe20000410000 */
[C---:B------:R-:W-:Y:S01]  /*5320*/  FFMA.FTZ R69, R98.reuse, R66, R69 ;  /* 0x0000004262457223 */ /* 0x040fe20000010045 */
[----:B------:R-:W-:Y:S01]  /*5330*/  FFMA.FTZ R71, R187, R222, R71 ;  /* 0x000000debb477223 */ /* 0x000fe20000010047 */
[----:B------:R-:W-:Y:S01]  /*5340*/  FMUL.FTZ R218, R137, R56 ;  /* 0x0000003889da7220 */ /* 0x000fe20000410000 */
[----:B------:R-:W-:Y:S01]  /*5350*/  FFMA.FTZ R65, R98, R67, -R65 ;  /* 0x0000004362417223 */ /* 0x000fe20000010841 */
[----:B------:R-:W-:Y:S01]  /*5360*/  FMUL.FTZ R217, R136, R54 ;  /* 0x0000003688d97220 */ /* 0x000fe20000410000 */
[-C--:B------:R-:W-:Y:S01]  /*5370*/  FFMA.FTZ R67, R98, R71.reuse, -R64 ;  /* 0x0000004762437223 */ /* 0x080fe20000010840 */
[----:B------:R-:W-:Y:S01]  /*5380*/  FMUL.FTZ R71, R97, R71 ;  /* 0x0000004761477220 */ /* 0x000fe20000410000 */
[C---:B------:R-:W-:Y:S01]  /*5390*/  FMUL.FTZ R199, R95.reuse, R65 ;  /* 0x000000415fc77220 */ /* 0x040fe20000410000 */
[----:B------:R-:W-:Y:S01]  /*53a0*/  FMUL.FTZ R216, R136, R53 ;  /* 0x0000003588d87220 */ /* 0x000fe20000410000 */
[----:B------:R-:W-:Y:S01]  /*53b0*/  FFMA.FTZ R67, R186, R221, R67 ;  /* 0x000000ddba437223 */ /* 0x000fe20000010043 */
[----:B------:R-:W-:Y:S01]  /*53c0*/  FFMA.FTZ R71, R98, R68, R71 ;  /* 0x0000004462477223 */ /* 0x000fe20000010047 */
[-C--:B------:R-:W-:Y:S01]  /*53d0*/  FFMA.FTZ R199, R96, R69.reuse, R199 ;  /* 0x0000004560c77223 */ /* 0x080fe200000100c7 */
[----:B------:R-:W-:Y:S01]  /*53e0*/  FMUL.FTZ R69, R95, R69 ;  /* 0x000000455f457220 */ /* 0x000fe20000410000 */
[----:B------:R-:W-:Y:S01]  /*53f0*/  FMUL.FTZ R215, R135, R51 ;  /* 0x0000003387d77220 */ /* 0x000fe20000410000 */
[----:B------:R-:W-:Y:S01]  /*5400*/  FFMA.FTZ R71, R186, R220, R71 ;  /* 0x000000dcba477223 */ /* 0x000fe20000010047 */
[----:B------:R-:W-:Y:S01]  /*5410*/  FMUL.FTZ R201, R93, R199 ;  /* 0x000000c75dc97220 */ /* 0x000fe20000410000 */
[----:B------:R-:W-:Y:S01]  /*5420*/  FFMA.FTZ R69, R96, R65, -R69 ;  /* 0x0000004160457223 */ /* 0x000fe20000010845 */
[C---:B------:R-:W-:Y:S01]  /*5430*/  FMUL.FTZ R65, R95.reuse, R67 ;  /* 0x000000435f417220 */ /* 0x040fe20000410000 */
[----:B------:R-:W-:Y:S01]  /*5440*/  FMUL.FTZ R64, R95, R71 ;  /* 0x000000475f407220 */ /* 0x000fe20000410000 */
[----:B------:R-:W-:Y:S01]  /*5450*/  FMUL.FTZ R214, R135, R52 ;  /* 0x0000003487d67220 */ /* 0x000fe20000410000 */
[-C--:B------:R-:W-:Y:S01]  /*5460*/  FMUL.FTZ R66, R93, R69.reuse ;  /* 0x000000455d427220 */ /* 0x080fe20000410000 */
[----:B------:R-:W-:Y:S01]  /*5470*/  FFMA.FTZ R201, R94, R69, -R201 ;  /* 0x000000455ec97223 */ /* 0x000fe200000108c9 */
[----:B------:R-:W-:Y:S01]  /*5480*/  FFMA.FTZ R67, R96, R67, -R64 ;  /* 0x0000004360437223 */ /* 0x000fe20000010840 */
[----:B------:R-:W-:Y:S01]  /*5490*/  FMUL.FTZ R213, R134, R50 ;  /* 0x0000003286d57220 */ /* 0x000fe20000410000 */
[----:B------:R-:W-:Y:S01]  /*54a0*/  FFMA.FTZ R199, R94, R199, R66 ;  /* 0x000000c75ec77223 */ /* 0x000fe20000010042 */
[----:B------:R-:W-:Y:S01]  /*54b0*/  FFMA.FTZ R66, R96, R71, R65 ;  /* 0x0000004760427223 */ /* 0x000fe20000010041 */
[----:B------:R-:W-:Y:S01]  /*54c0*/  FMUL.FTZ R64, R91, R201 ;  /* 0x000000c95b407220 */ /* 0x000fe20000410000 */
[----:B------:R-:W-:Y:S01]  /*54d0*/  FFMA.FTZ R67, R185, R218, R67 ;  /* 0x000000dab9437223 */ /* 0x000fe20000010043 */
[----:B------:R-:W-:Y:S01]  /*54e0*/  FMUL.FTZ R65, R91, R199 ;  /* 0x000000c75b417220 */ /* 0x000fe20000410000 */
        /* <DEDUP_REMOVED lines=24> */
[----:B------:R-:W-:Y:S01]  /*5670*/  FFMA.FTZ R199, R88, R68, R199 ;  /* 0x0000004458c77223 */ /* 0x000fe200000100c7 */
[----:B------:R-:W-:Y:S01]  /*5680*/  FFMA.FTZ R65, R92, R65, -R64 ;  /* 0x000000415c417223 */ /* 0x000fe20000010840 */
[----:B------:R-:W-:Y:S01]  /*5690*/  FFMA.FTZ R66, R183, R215, R66 ;  /* 0x000000d7b7427223 */ /* 0x000fe20000010042 */
[C---:B------:R-:W-:Y:S01]  /*56a0*/  FMUL.FTZ R64, R85.reuse, R71 ;  /* 0x0000004755407220 */ /* 0x040fe20000410000 */
[----:B------:R-:W-:Y:S01]  /*56b0*/  FMUL.FTZ R67, R85, R199 ;  /* 0x000000c755437220 */ /* 0x000fe20000410000 */
[----:B------:R-:W-:Y:S01]  /*56c0*/  FFMA.FTZ R65, R183, R214, R65 ;  /* 0x000000d6b7417223 */ /* 0x000fe20000010041 */
[----:B------:R-:W-:Y:S01]  /*56d0*/  FMUL.FTZ R207, R131, R43 ;  /* 0x0000002b83cf7220 */ /* 0x000fe20000410000 */
[C---:B------:R-:W-:Y:S01]  /*56e0*/  FFMA.FTZ R64, R86.reuse, R199, R64 ;  /* 0x000000c756407223 */ /* 0x040fe20000010040 */
        /* <DEDUP_REMOVED lines=25> */
[-C--:B------:R-:W-:Y:S01]  /*5880*/  FMUL.FTZ R65, R79, R201.reuse ;  /* 0x000000c94f417220 */ /* 0x080fe20000410000 */
[----:B------:R-:W-:Y:S01]  /*5890*/  FFMA.FTZ R67, R181, R210, R67 ;  /* 0x000000d2b5437223 */ /* 0x000fe20000010043 */
[----:B------:R-:W-:Y:S01]  /*58a0*/  FMUL.FTZ R202, R129, R40 ;  /* 0x0000002881ca7220 */ /* 0x000fe20000410000 */
[C---:B------:R-:W-:Y:S01]  /*58b0*/  FFMA.FTZ R201, R80.reuse, R201, R64 ;  /* 0x000000c950c97223 */ /* 0x040fe20000010040 */
[----:B------:R-:W-:Y:S01]  /*58c0*/  FFMA.FTZ R199, R80, R199, -R65 ;  /* 0x000000c750c77223 */ /* 0x000fe20000010841 */
[C---:B------:R-:W-:Y:S01]  /*58d0*/  FMUL.FTZ R65, R85.reuse, R66 ;  /* 0x0000004255417220 */ /* 0x040fe20000410000 */
[-C--:B------:R-:W-:Y:S01]  /*58e0*/  FMUL.FTZ R69, R85, R67.reuse ;  /* 0x0000004355457220 */ /* 0x080fe20000410000 */
[----:B------:R-:W-:Y:S01]  /*58f0*/  FMUL.FTZ R200, R128, R38 ;  /* 0x0000002680c87220 */ /* 0x000fe20000410000 */
[----:B------:R-:W-:Y:S01]  /*5900*/  ISETP.GT.U32.AND P2, PT, R197, 0x1f, PT ;  /* 0x0000001fc500780c */ /* 0x000fe20003f44070 */
[C---:B------:R-:W-:Y:S01]  /*5910*/  FFMA.FTZ R65, R86.reuse, R67, -R65 ;  /* 0x0000004356417223 */ /* 0x040fe20000010841 */
[----:B------:R-:W-:Y:S01]  /*5920*/  FFMA.FTZ R69, R86, R66, R69 ;  /* 0x0000004256457223 */ /* 0x000fe20000010045 */
[----:B------:R-:W-:Y:S01]  /*5930*/  FMUL.FTZ R67, R33, R201 ;  /* 0x000000c921437220 */ /* 0x000fe20000410000 */
[----:B------:R-:W-:Y:S01]  /*5940*/  FMUL.FTZ R198, R127, R36 ;  /* 0x000000247fc67220 */ /* 0x000fe20000410000 */
[C---:B------:R-:W-:Y:S01]  /*5950*/  FFMA.FTZ R66, R180.reuse, R208, R65 ;  /* 0x000000d0b4427223 */ /* 0x040fe20000010041 */
[----:B------:R-:W-:Y:S01]  /*5960*/  FFMA.FTZ R69, R180, R209, R69 ;  /* 0x000000d1b4457223 */ /* 0x000fe20000010045 */
[CC--:B------:R-:W-:Y:S01]  /*5970*/  FFMA.FTZ R64, R34.reuse, R199.reuse, -R67 ;  /* 0x000000c722407223 */ /* 0x0c0fe20000010843 */
[----:B------:R-:W-:Y:S01]  /*5980*/  FMUL.FTZ R199, R33, R199 ;  /* 0x000000c721c77220 */ /* 0x000fe20000410000 */
[CC--:B------:R-:W-:Y:S01]  /*5990*/  FMUL.FTZ R68, R83.reuse, R66.reuse ;  /* 0x0000004253447220 */ /* 0x0c0fe20000410000 */
[----:B------:R-:W-:Y:S01]  /*59a0*/  FMUL.FTZ R67, R83, R69 ;  /* 0x0000004553437220 */ /* 0x000fe20000410000 */
[----:B------:R-:W-:Y:S01]  /*59b0*/  LEA R196, R197, UR28, 0x4 ;  /* 0x0000001cc5c47c11 */ /* 0x000fe2000f8e20ff */
[----:B------:R-:W-:Y:S01]  /*59c0*/  FFMA.FTZ R65, R34, R201, R199 ;  /* 0x000000c922417223 */ /* 0x000fe200000100c7 */
[C---:B------:R-:W-:Y:S01]  /*59d0*/  FFMA.FTZ R68, R84.reuse, R69, R68 ;  /* 0x0000004554447223 */ /* 0x040fe20000010044 */
[----:B------:R-:W-:Y:S01]  /*59e0*/  FFMA.FTZ R67, R84, R66, -R67 ;  /* 0x0000004254437223 */ /* 0x000fe20000010843 */
[----:B------:R-:W-:Y:S01]  /*59f0*/  FMUL.FTZ R201, R128, R37 ;  /* 0x0000002580c97220 */ /* 0x000fe20000410000 */
[----:B------:R-:W-:Y:S01]  /*5a00*/  FMUL.FTZ R199, R127, R35 ;  /* 0x000000237fc77220 */ /* 0x000fe20000410000 */
[C---:B------:R-:W-:Y:S01]  /*5a10*/  FFMA.FTZ R68, R179.reuse, R207, R68 ;  /* 0x000000cfb3447223 */ /* 0x040fe20000010044 */
[----:B------:R-:W-:Y:S01]  /*5a20*/  FFMA.FTZ R67, R179, R206, R67 ;  /* 0x000000ceb3437223 */ /* 0x000fe20000010043 */
[----:B------:R-:W-:-:S02]  /*5a30*/  LOP3.LUT R105, R105, 0xfffffffd, RZ, 0xc0, !PT ;  /* 0xfffffffd69697812 */ /* 0x000fc400078ec0ff */
[CC--:B------:R-:W-:Y:S01]  /*5a40*/  FMUL.FTZ R69, R81.reuse, R68.reuse ;  /* 0x0000004451457220 */ /* 0x0c0fe20000410000 */
        /* <DEDUP_REMOVED lines=114> */
.L_x_8598:
[----:B------:R-:W-:Y:S01]  /*6170*/  ISETP.GE.AND P2, PT, R192, 0x10, PT ;  /* 0x00000010c000780c */ /* 0x000fe20003f46270 */
[CC--:B0-----:R-:W-:Y:S01]  /*6180*/  FMUL.FTZ R69, R243.reuse, R68.reuse ;  /* 0x00000044f3457220 */ /* 0x0c1fe20000410000 */
[C---:B------:R-:W-:Y:S01]  /*6190*/  FMUL.FTZ R68, R244.reuse, R68 ;  /* 0x00000044f4447220 */ /* 0x040fe20000410000 */
[CC--:B------:R-:W-:Y:S01]  /*61a0*/  FMUL.FTZ R71, R243.reuse, R230.reuse ;  /* 0x000000e6f3477220 */ /* 0x0c0fe20000410000 */
        /* <DEDUP_REMOVED lines=9> */
.L_x_8601:
[----:B------:R-:W-:-:S03]  /*6240*/  UMOV UR32, 0xffffffff ;  /* 0xffffffff00207882 */ /* 0x000fc60000000000 */
[----:B------:R-:W-:Y:S05]  /*6250*/  BRA.DIV UR32, `(.L_x_8482) ;  /* 0x0000007a20f87947 */ /* 0x000fea000b800000 */
.L_x_8604:
[----:B------:R-:W-:-:S03]  /*6260*/  UMOV UR32, 0xffffffff ;  /* 0xffffffff00207882 */ /* 0x000fc60000000000 */
[----:B------:R-:W-:Y:S05]  /*6270*/  BRA.DIV UR32, `(.L_x_8483) ;  /* 0x0000007e20187947 */ /* 0x000fea000b800000 */
.L_x_8607:
[----:B------:R-:W-:-:S03]  /*6280*/  UMOV UR32, 0xffffffff ;  /* 0xffffffff00207882 */ /* 0x000fc60000000000 */
[----:B------:R-:W-:Y:S05]  /*6290*/  BRA.DIV UR32, `(.L_x_8484) ;  /* 0x0000007e20387947 */ /* 0x000fea000b800000 */
.L_x_8610:
        /* <DEDUP_REMOVED lines=10> */
.L_x_8620:
        /* <DEDUP_REMOVED lines=23> */
.L_x_8479:
[----:B---3--:R-:W3:Y:S01]  /*64b0*/  S2R R197, SR_TID.X ;  /* 0x0000000000c57919 */ /* 0x008ee20000002100 */
[----:B------:R-:W-:Y:S05]  /*64c0*/  WARPSYNC.ALL ;  /* 0x0000000000007948 */ /* 0x000fea0003800000 */
[----:B---3--:R-:W-:Y:S01]  /*64d0*/  LOP3.LUT P1, RZ, R197, 0x1f, RZ, 0xc0, !PT ;  /* 0x0000001fc5ff7812 */ /* 0x008fe2000782c0ff */
        /* <DEDUP_REMOVED lines=8> */
[C---:B--2---:R-:W-:Y:S01]  /*6560*/  FMUL.FTZ R65, R33.reuse, R63 ;  /* 0x0000003f21417220 */ /* 0x044fe20000410000 */
[----:B------:R-:W-:-:S03]  /*6570*/  FMUL.FTZ R60, R33, R61 ;  /* 0x0000003d213c7220 */ /* 0x000fc60000410000 */
[C---:B------:R-:W-:Y:S01]  /*6580*/  FFMA.FTZ R67, R34.reuse, R61, R65 ;  /* 0x0000003d22437223 */ /* 0x040fe20000010041 */
[----:B------:R-:W-:Y:S01]  /*6590*/  FFMA.FTZ R62, R34, R63, -R60 ;  /* 0x0000003f223e7223 */ /* 0x000fe2000001083c */
[-C--:B01----:R-:W-:Y:S01]  /*65a0*/  FMUL.FTZ R60, R32, R115.reuse ;  /* 0x00000073203c7220 */ /* 0x083fe20000410000 */
[----:B------:R-:W-:Y:S01]  /*65b0*/  FMUL.FTZ R61, R31, R115 ;  /* 0x000000731f3d7220 */ /* 0x000fe20000410000 */
[----:B------:R-:W-:Y:S01]  /*65c0*/  FADD.FTZ R67, R4, R67 ;  /* 0x0000004304437221 */ /* 0x000fe20000010000 */
[----:B------:R-:W-:Y:S01]  /*65d0*/  FADD.FTZ R62, R3, R62 ;  /* 0x0000003e033e7221 */ /* 0x000fe20000010000 */
[-C--:B------:R-:W-:Y:S01]  /*65e0*/  FFMA.FTZ R60, -R31, R114.reuse, -R60 ;  /* 0x000000721f3c7223 */ /* 0x080fe2000001093c */
[----:B------:R-:W-:Y:S01]  /*65f0*/  FFMA.FTZ R61, R32, R114, -R61 ;  /* 0x00000072203d7223 */ /* 0x000fe2000001083d */
[----:B------:R-:W-:Y:S02]  /*6600*/  FMUL.FTZ R69, R79, R67 ;  /* 0x000000434f457220 */ /* 0x000fe40000410000 */
[C---:B------:R-:W-:Y:S01]  /*6610*/  FMUL.FTZ R63, R33.reuse, R60 ;  /* 0x0000003c213f7220 */ /* 0x040fe20000410000 */
[----:B------:R-:W-:Y:S01]  /*6620*/  FMUL.FTZ R65, R33, R61 ;  /* 0x0000003d21417220 */ /* 0x000fe20000410000 */
[----:B------:R-:W-:-:S02]  /*6630*/  FFMA.FTZ R64, R80, R62, -R69 ;  /* 0x0000003e50407223 */ /* 0x000fc40000010845 */
[C---:B------:R-:W-:Y:S01]  /*6640*/  FFMA.FTZ R63, R34.reuse, R61, R63 ;  /* 0x0000003d223f7223 */ /* 0x040fe2000001003f */
[----:B------:R-:W-:Y:S01]  /*6650*/  FFMA.FTZ R65, R34, R60, -R65 ;  /* 0x0000003c22417223 */ /* 0x000fe20000010841 */
[----:B------:R-:W-:Y:S01]  /*6660*/  FMUL.FTZ R61, R79, R62 ;  /* 0x0000003e4f3d7220 */ /* 0x000fe20000410000 */
[----:B------:R-:W-:Y:S01]  /*6670*/  FADD.FTZ R64, R5, R64 ;  /* 0x0000004005407221 */ /* 0x000fe20000010000 */
[C---:B------:R-:W-:Y:S01]  /*6680*/  FMUL.FTZ R62, R79.reuse, R63 ;  /* 0x0000003f4f3e7220 */ /* 0x040fe20000410000 */
[----:B------:R-:W-:Y:S01]  /*6690*/  FMUL.FTZ R60, R79, R65 ;  /* 0x000000414f3c7220 */ /* 0x000fe20000410000 */
[C---:B------:R-:W-:Y:S02]  /*66a0*/  FFMA.FTZ R61, R80.reuse, R67, R61 ;  /* 0x00000043503d7223 */ /* 0x040fe4000001003d */
[C---:B------:R-:W-:Y:S01]  /*66b0*/  FFMA.FTZ R62, R80.reuse, R65, -R62 ;  /* 0x00000041503e7223 */ /* 0x040fe2000001083e */
[----:B------:R-:W-:Y:S01]  /*66c0*/  FFMA.FTZ R60, R80, R63, R60 ;  /* 0x0000003f503c7223 */ /* 0x000fe2000001003c */
[----:B------:R-:W-:Y:S01]  /*66d0*/  FADD.FTZ R61, R6, R61 ;  /* 0x0000003d063d7221 */ /* 0x000fe20000010000 */
[----:B------:R-:W-:-:S03]  /*66e0*/  FMUL.FTZ R63, R81, R64 ;  /* 0x00000040513f7220 */ /* 0x000fc60000410000 */
[CC--:B------:R-:W-:Y:S01]  /*66f0*/  FMUL.FTZ R67, R81.reuse, R61.reuse ;  /* 0x0000003d51437220 */ /* 0x0c0fe20000410000 */
[C---:B------:R-:W-:Y:S01]  /*6700*/  FFMA.FTZ R65, R82.reuse, R61, R63 ;  /* 0x0000003d52417223 */ /* 0x040fe2000001003f */
[C---:B------:R-:W-:Y:S01]  /*6710*/  FMUL.FTZ R63, R81.reuse, R60 ;  /* 0x0000003c513f7220 */ /* 0x040fe20000410000 */
[----:B------:R-:W-:Y:S01]  /*6720*/  FMUL.FTZ R61, R81, R62 ;  /* 0x0000003e513d7220 */ /* 0x000fe20000410000 */
[----:B------:R-:W-:Y:S01]  /*6730*/  FFMA.FTZ R64, R82, R64, -R67 ;  /* 0x0000004052407223 */ /* 0x000fe20000010843 */
[----:B------:R-:W-:Y:S01]  /*6740*/  FADD.FTZ R65, R8, R65 ;  /* 0x0000004108417221 */ /* 0x000fe20000010000 */
[C---:B------:R-:W-:Y:S01]  /*6750*/  FFMA.FTZ R63, R82.reuse, R62, -R63 ;  /* 0x0000003e523f7223 */ /* 0x040fe2000001083f */
[----:B------:R-:W-:Y:S01]  /*6760*/  FFMA.FTZ R61, R82, R60, R61 ;  /* 0x0000003c523d7223 */ /* 0x000fe2000001003d */
[----:B------:R-:W-:Y:S01]  /*6770*/  FADD.FTZ R64, R7, R64 ;  /* 0x0000004007407221 */ /* 0x000fe20000010000 */
        /* <DEDUP_REMOVED lines=8> */
[----:B------:R-:W-:-:S03]  /*6800*/  FADD.FTZ R64, R9, R64 ;  /* 0x0000004009407221 */ /* 0x000fc60000010000 */
[----:B------:R-:W-:Y:S01]  /*6810*/  FADD.FTZ R67, R10, R67 ;  /* 0x000000430a437221 */ /* 0x000fe20000010000 */
[----:B------:R-:W-:-:S03]  /*6820*/  FMUL.FTZ R61, R85, R64 ;  /* 0x00000040553d7220 */ /* 0x000fc60000410000 */
[CC--:B------:R-:W-:Y:S01]  /*6830*/  FMUL.FTZ R63, R85.reuse, R67.reuse ;  /* 0x00000043553f7220 */ /* 0x0c0fe20000410000 */
[C---:B------:R-:W-:Y:S01]  /*6840*/  FFMA.FTZ R67, R86.reuse, R67, R61 ;  /* 0x0000004356437223 */ /* 0x040fe2000001003d */
[C---:B------:R-:W-:Y:S02]  /*6850*/  FMUL.FTZ R61, R85.reuse, R62 ;  /* 0x0000003e553d7220 */ /* 0x040fe40000410000 */
[----:B------:R-:W-:Y:S01]  /*6860*/  FFMA.FTZ R64, R86, R64, -R63 ;  /* 0x0000004056407223 */ /* 0x000fe2000001083f */
[----:B------:R-:W-:Y:S01]  /*6870*/  FADD.FTZ R67, R12, R67 ;  /* 0x000000430c437221 */ /* 0x000fe20000010000 */
[-C--:B------:R-:W-:Y:S01]  /*6880*/  FMUL.FTZ R63, R85, R60.reuse ;  /* 0x0000003c553f7220 */ /* 0x080fe20000410000 */
[C---:B------:R-:W-:Y:S01]  /*6890*/  FFMA.FTZ R61, R86.reuse, R60, R61 ;  /* 0x0000003c563d7223 */ /* 0x040fe2000001003d */
[----:B------:R-:W-:Y:S01]  /*68a0*/  FADD.FTZ R64, R11, R64 ;  /* 0x000000400b407221 */ /* 0x000fe20000010000 */
[C---:B------:R-:W-:Y:S01]  /*68b0*/  FMUL.FTZ R69, R87.reuse, R67 ;  /* 0x0000004357457220 */ /* 0x040fe20000410000 */
[----:B------:R-:W-:Y:S01]  /*68c0*/  FFMA.FTZ R63, R86, R62, -R63 ;  /* 0x0000003e563f7223 */ /* 0x000fe2000001083f */
[C---:B------:R-:W-:Y:S01]  /*68d0*/  FMUL.FTZ R62, R87.reuse, R61 ;  /* 0x0000003d573e7220 */ /* 0x040fe20000410000 */
[CC--:B------:R-:W-:Y:S01]  /*68e0*/  FMUL.FTZ R65, R87.reuse, R64.reuse ;  /* 0x0000004057417220 */ /* 0x0c0fe20000410000 */
[C---:B------:R-:W-:Y:S01]  /*68f0*/  FFMA.FTZ R64, R88.reuse, R64, -R69 ;  /* 0x0000004058407223 */ /* 0x040fe20000010845 */
[-C--:B------:R-:W-:Y:S01]  /*6900*/  FMUL.FTZ R60, R87, R63.reuse ;  /* 0x0000003f573c7220 */ /* 0x080fe20000410000 */
[C---:B------:R-:W-:Y:S01]  /*6910*/  FFMA.FTZ R62, R88.reuse, R63, -R62 ;  /* 0x0000003f583e7223 */ /* 0x040fe2000001083e */
[C---:B------:R-:W-:Y:S01]  /*6920*/  FFMA.FTZ R65, R88.reuse, R67, R65 ;  /* 0x0000004358417223 */ /* 0x040fe20000010041 */
[----:B------:R-:W-:Y:S01]  /*6930*/  FADD.FTZ R64, R13, R64 ;  /* 0x000000400d407221 */ /* 0x000fe20000010000 */
[----:B------:R-:W-:-:S02]  /*6940*/  FFMA.FTZ R60, R88, R61, R60 ;  /* 0x0000003d583c7223 */ /* 0x000fc4000001003c */
        /* <DEDUP_REMOVED lines=35> */
[----:B------:R-:W-:Y:S01]  /*6b80*/  FMUL.FTZ R60, R95, R63 ;  /* 0x0000003f5f3c7220 */ /* 0x000fe20000410000 */
[----:B------:R-:W0:Y:S01]  /*6b90*/  LDS.64 R68, [R196+0x8458] ;  /* 0x00845800c4447984 */ /* 0x000e220000000a00 */
[C---:B------:R-:W-:Y:S01]  /*6ba0*/  FFMA.FTZ R65, R96.reuse, R67, R65 ;  /* 0x0000004360417223 */ /* 0x040fe20000010041 */
[----:B------:R-:W-:Y:S01]  /*6bb0*/  FADD.FTZ R64, R21, R64 ;  /* 0x0000004015407221 */ /* 0x000fe20000010000 */
[C---:B------:R-:W-:Y:S01]  /*6bc0*/  FFMA.FTZ R62, R96.reuse, R63, -R62 ;  /* 0x0000003f603e7223 */ /* 0x040fe2000001083e */
[----:B------:R-:W-:Y:S01]  /*6bd0*/  FFMA.FTZ R60, R96, R61, R60 ;  /* 0x0000003d603c7223 */ /* 0x000fe2000001003c */
[----:B------:R-:W-:Y:S01]  /*6be0*/  FADD.FTZ R65, R22, R65 ;  /* 0x0000004116417221 */ /* 0x000fe20000010000 */
[----:B------:R-:W-:-:S03]  /*6bf0*/  FMUL.FTZ R61, R97, R64 ;  /* 0x00000040613d7220 */ /* 0x000fc60000410000 */
[CC--:B------:R-:W-:Y:S01]  /*6c00*/  FMUL.FTZ R63, R97.reuse, R65.reuse ;  /* 0x00000041613f7220 */ /* 0x0c0fe20000410000 */
[C---:B------:R-:W-:Y:S01]  /*6c10*/  FFMA.FTZ R65, R98.reuse, R65, R61 ;  /* 0x0000004162417223 */ /* 0x040fe2000001003d */
[C---:B------:R-:W-:Y:S02]  /*6c20*/  FMUL.FTZ R61, R97.reuse, R62 ;  /* 0x0000003e613d7220 */ /* 0x040fe40000410000 */
[C---:B------:R-:W-:Y:S01]  /*6c30*/  FFMA.FTZ R64, R98.reuse, R64, -R63 ;  /* 0x0000004062407223 */ /* 0x040fe2000001083f */
[-C--:B------:R-:W-:Y:S01]  /*6c40*/  FMUL.FTZ R63, R97, R60.reuse ;  /* 0x0000003c613f7220 */ /* 0x080fe20000410000 */
[----:B------:R-:W-:Y:S01]  /*6c50*/  FFMA.FTZ R60, R98, R60, R61 ;  /* 0x0000003c623c7223 */ /* 0x000fe2000001003d */
[----:B------:R-:W-:Y:S01]  /*6c60*/  FADD.FTZ R65, R24, R65 ;  /* 0x0000004118417221 */ /* 0x000fe20000010000 */
[----:B------:R-:W-:Y:S01]  /*6c70*/  FADD.FTZ R64, R23, R64 ;  /* 0x0000004017407221 */ /* 0x000fe20000010000 */
[----:B------:R-:W-:Y:S01]  /*6c80*/  FFMA.FTZ R63, R98, R62, -R63 ;  /* 0x0000003e623f7223 */ /* 0x000fe2000001083f */
[C---:B------:R-:W-:Y:S01]  /*6c90*/  FMUL.FTZ R62, R99.reuse, R60 ;  /* 0x0000003c633e7220 */ /* 0x040fe20000410000 */
[C---:B------:R-:W-:Y:S01]  /*6ca0*/  FMUL.FTZ R67, R99.reuse, R65 ;  /* 0x0000004163437220 */ /* 0x040fe20000410000 */
[----:B------:R-:W-:-:S03]  /*6cb0*/  FMUL.FTZ R61, R99, R64 ;  /* 0x00000040633d7220 */ /* 0x000fc60000410000 */
[C---:B------:R-:W-:Y:S01]  /*6cc0*/  FFMA.FTZ R64, R100.reuse, R64, -R67 ;  /* 0x0000004064407223 */ /* 0x040fe20000010843 */
[----:B------:R-:W-:Y:S01]  /*6cd0*/  FFMA.FTZ R65, R100, R65, R61 ;  /* 0x0000004164417223 */ /* 0x000fe2000001003d */
[-C--:B------:R-:W-:Y:S02]  /*6ce0*/  FMUL.FTZ R61, R99, R63.reuse ;  /* 0x0000003f633d7220 */ /* 0x080fe40000410000 */
[----:B------:R-:W-:Y:S01]  /*6cf0*/  FADD.FTZ R64, R25, R64 ;  /* 0x0000004019407221 */ /* 0x000fe20000010000 */
[----:B------:R-:W-:Y:S01]  /*6d00*/  FADD.FTZ R65, R26, R65 ;  /* 0x000000411a417221 */ /* 0x000fe20000010000 */
[C---:B------:R-:W-:Y:S01]  /*6d10*/  FFMA.FTZ R60, R100.reuse, R60, R61 ;  /* 0x0000003c643c7223 */ /* 0x040fe2000001003d */
[----:B------:R-:W-:Y:S01]  /*6d20*/  FFMA.FTZ R61, R100, R63, -R62 ;  /* 0x0000003f643d7223 */ /* 0x000fe2000001083e */
[----:B------:R-:W-:Y:S01]  /*6d30*/  MOV R62, UR47 ;  /* 0x0000002f003e7c02 */ /* 0x000fe20008000f00 */
[C---:B------:R-:W-:Y:S01]  /*6d40*/  FMUL.FTZ R67, R101.reuse, R65 ;  /* 0x0000004165437220 */ /* 0x040fe20000410000 */
[----:B------:R-:W-:-:S02]  /*6d50*/  FMUL.FTZ R63, R101, R64 ;  /* 0x00000040653f7220 */ /* 0x000fc40000410000 */
[----:B------:R-:W-:Y:S01]  /*6d60*/  ISETP.LE.OR P1, PT, R62, UR19, P1 ;  /* 0x000000133e007c0c */ /* 0x000fe20008f23670 */
[C---:B------:R-:W-:Y:S01]  /*6d70*/  FFMA.FTZ R64, R102.reuse, R64, -R67 ;  /* 0x0000004066407223 */ /* 0x040fe20000010843 */
[----:B------:R-:W-:Y:S01]  /*6d80*/  FMUL.FTZ R62, R101, R60 ;  /* 0x0000003c653e7220 */ /* 0x000fe20000410000 */
[----:B------:R-:W-:Y:S01]  /*6d90*/  FFMA.FTZ R65, R102, R65, R63 ;  /* 0x0000004166417223 */ /* 0x000fe2000001003f */
[CC--:B0-----:R-:W-:Y:S01]  /*6da0*/  FMUL.FTZ R71, R123.reuse, R68.reuse ;  /* 0x000000447b477220 */ /* 0x0c1fe20000410000 */
[----:B------:R-:W-:Y:S01]  /*6db0*/  FMUL.FTZ R123, R123, R69 ;  /* 0x000000457b7b7220 */ /* 0x000fe20000410000 */
[----:B------:R-:W-:Y:S01]  /*6dc0*/  FADD.FTZ R64, R27, R64 ;  /* 0x000000401b407221 */ /* 0x000fe20000010000 */
[----:B------:R-:W-:Y:S01]  /*6dd0*/  FMUL.FTZ R63, R101, R61 ;  /* 0x0000003d653f7220 */ /* 0x000fe20000410000 */
[C---:B------:R-:W-:Y:S01]  /*6de0*/  FFMA.FTZ R71, R122.reuse, R69, R71 ;  /* 0x000000457a477223 */ /* 0x040fe20000010047 */
[----:B------:R-:W-:Y:S01]  /*6df0*/  FFMA.FTZ R123, R122, R68, -R123 ;  /* 0x000000447a7b7223 */ /* 0x000fe2000001087b */
[----:B------:R-:W-:Y:S01]  /*6e00*/  FFMA.FTZ R62, R102, R61, -R62 ;  /* 0x0000003d663e7223 */ /* 0x000fe2000001083e */
[----:B------:R-:W-:Y:S01]  /*6e10*/  FADD.FTZ R65, R28, R65 ;  /* 0x000000411c417221 */ /* 0x000fe20000010000 */
[----:B------:R-:W-:Y:S01]  /*6e20*/  FFMA.FTZ R229, R190, R229, R71 ;  /* 0x000000e5bee57223 */ /* 0x000fe20000010047 */
[C---:B------:R-:W-:Y:S01]  /*6e30*/  FMUL.FTZ R61, R103.reuse, R64 ;  /* 0x00000040673d7220 */ /* 0x040fe20000410000 */
[----:B------:R-:W-:Y:S01]  /*6e40*/  FFMA.FTZ R60, R102, R60, R63 ;  /* 0x0000003c663c7223 */ /* 0x000fe2000001003f */
[----:B------:R-:W-:Y:S01]  /*6e50*/  FFMA.FTZ R228, R190, R228, R123 ;  /* 0x000000e4bee47223 */ /* 0x000fe2000001007b */
[C---:B------:R-:W-:Y:S01]  /*6e60*/  FMUL.FTZ R69, R103.reuse, R229 ;  /* 0x000000e567457220 */ /* 0x040fe20000410000 */
[----:B------:R-:W-:Y:S01]  /*6e70*/  VOTEU.ALL UP0, P1 ;  /* 0x0000000000ff7886 */ /* 0x000fe20000800000 */
[CC--:B------:R-:W-:Y:S01]  /*6e80*/  FMUL.FTZ R67, R103.reuse, R65.reuse ;  /* 0x0000004167437220 */ /* 0x0c0fe20000410000 */
[C---:B------:R-:W-:Y:S01]  /*6e90*/  FFMA.FTZ R63, R104.reuse, R65, R61 ;  /* 0x00000041683f7223 */ /* 0x040fe2000001003d */
[C---:B------:R-:W-:Y:S01]  /*6ea0*/  FMUL.FTZ R61, R103.reuse, R62 ;  /* 0x0000003e673d7220 */ /* 0x040fe20000410000 */
[----:B------:R-:W-:Y:S01]  /*6eb0*/  FMUL.FTZ R65, R103, R60 ;  /* 0x0000003c67417220 */ /* 0x000fe20000410000 */
[C---:B------:R-:W-:Y:S01]  /*6ec0*/  FFMA.FTZ R68, R104.reuse, R228, -R69 ;  /* 0x000000e468447223 */ /* 0x040fe20000010845 */
[----:B------:R-:W-:Y:S01]  /*6ed0*/  @!UP0 ULEA UR32, UR8, UR28, 0x4 ;  /* 0x0000001c08208291 */ /* 0x000fe2000f8e20ff */
[C---:B------:R-:W-:Y:S01]  /*6ee0*/  FFMA.FTZ R70, R104.reuse, R64, -R67 ;  /* 0x0000004068467223 */ /* 0x040fe20000010843 */
[C---:B------:R-:W-:Y:S01]  /*6ef0*/  FFMA.FTZ R64, R104.reuse, R60, R61 ;  /* 0x0000003c68407223 */ /* 0x040fe2000001003d */
[----:B------:R-:W-:Y:S01]  /*6f00*/  FFMA.FTZ R65, R104, R62, -R65 ;  /* 0x0000003e68417223 */ /* 0x000fe20000010841 */
[----:B------:R-:W-:Y:S01]  /*6f10*/  FADD.FTZ R66, R30, R63 ;  /* 0x0000003f1e427221 */ /* 0x000fe20000010000 */
[----:B------:R-:W-:Y:S01]  /*6f20*/  FFMA.FTZ R226, R189, R226, R68 ;  /* 0x000000e2bde27223 */ /* 0x000fe20000010044 */
[----:B------:R-:W-:Y:S01]  /*6f30*/  HFMA2 R60, -RZ, RZ, 1.875, 0 ;  /* 0x3f800000ff3c7431 */ /* 0x000fe200000001ff */
[----:B------:R-:W-:-:S02]  /*6f40*/  CS2R R62, SRZ ;  /* 0x00000000003e7805 */ /* 0x000fc4000001ff00 */
[----:B------:R-:W-:Y:S01]  /*6f50*/  MOV R61, RZ ;  /* 0x000000ff003d7202 */ /* 0x000fe20000000f00 */
[----:B------:R-:W-:Y:S01]  /*6f60*/  FMUL.FTZ R68, R103, R228 ;  /* 0x000000e467447220 */ /* 0x000fe20000410000 */
[----:B------:R-:W-:-:S03]  /*6f70*/  FADD.FTZ R67, R29, R70 ;  /* 0x000000461d437221 */ /* 0x000fc60000010000 */
[----:B------:R-:W-:Y:S01]  /*6f80*/  FFMA.FTZ R68, R104, R229, R68 ;  /* 0x000000e568447223 */ /* 0x000fe20000010044 */
[----:B------:R-:W0:Y:S03]  /*6f90*/  @!P1 LDS.128 R60, [UR32+0x9e60] ;  /* 0x009e6020ff3c9984 */ /* 0x000e260008000c00 */
[----:B------:R-:W-:Y:S01]  /*6fa0*/  FFMA.FTZ R227, R189, R227, R68 ;  /* 0x000000e3bde37223 */ /* 0x000fe20000010044 */
[----:B------:R1:W-:Y:S02]  /*6fb0*/  STS.128 [R196+0x8860], R64 ;  /* 0x00886040c4007388 */ /* 0x0003e40000000c00 */
[----:B-1----:R-:W-:-:S04]  /*6fc0*/  FMUL.FTZ R65, R101, R226 ;  /* 0x000000e265417220 */ /* 0x002fc80000410000 */
[----:B------:R-:W-:-:S04]  /*6fd0*/  FFMA.FTZ R65, R102, R227, R65 ;  /* 0x000000e366417223 */ /* 0x000fc80000010041 */
[----:B------:R-:W-:Y:S01]  /*6fe0*/  FFMA.FTZ R224, R188, R224, R65 ;  /* 0x000000e0bce07223 */ /* 0x000fe20000010041 */
[----:B------:R-:W-:-:S04]  /*6ff0*/  FMUL.FTZ R65, R101, R227 ;  /* 0x000000e365417220 */ /* 0x000fc80000410000 */
[----:B------:R-:W-:Y:S01]  /*7000*/  FFMA.FTZ R64, R102, R226, -R65 ;  /* 0x000000e266407223 */ /* 0x000fe20000010841 */
[----:B------:R-:W-:-:S03]  /*7010*/  FMUL.FTZ R65, R99, R224 ;  /* 0x000000e063417220 */ /* 0x000fc60000410000 */
[----:B------:R-:W-:-:S04]  /*7020*/  FFMA.FTZ R225, R188, R225, R64 ;  /* 0x000000e1bce17223 */ /* 0x000fc80000010040 */
[-C--:B------:R-:W-:Y:S01]  /*7030*/  FFMA.FTZ R64, R100, R225.reuse, -R65 ;  /* 0x000000e164407223 */ /* 0x080fe20000010841 */
[----:B------:R-:W-:-:S03]  /*7040*/  FMUL.FTZ R65, R99, R225 ;  /* 0x000000e163417220 */ /* 0x000fc60000410000 */
[----:B------:R-:W-:Y:S01]  /*7050*/  FFMA.FTZ R222, R187, R222, R64 ;  /* 0x000000debbde7223 */ /* 0x000fe20000010040 */
[----:B------:R-:W-:-:S03]  /*7060*/  FFMA.FTZ R64, R100, R224, R65 ;  /* 0x000000e064407223 */ /* 0x000fc60000010041 */
[----:B------:R-:W-:Y:S01]  /*7070*/  FMUL.FTZ R65, R97, R222 ;  /* 0x000000de61417220 */ /* 0x000fe20000410000 */
[----:B------:R-:W-:-:S04]  /*7080*/  FFMA.FTZ R223, R187, R223, R64 ;  /* 0x000000dfbbdf7223 */ /* 0x000fc80000010040 */
        /* <DEDUP_REMOVED lines=39> */
[----:B------:R-:W-:-:S04]  /*7300*/  FFMA.FTZ R65, R86, R210, -R65 ;  /* 0x000000d256417223 */ /* 0x000fc80000010841 */
[----:B------:R-:W-:Y:S01]  /*7310*/  FFMA.FTZ R208, R180, R208, R65 ;  /* 0x000000d0b4d07223 */ /* 0x000fe20000010041 */
[----:B------:R-:W-:-:S04]  /*7320*/  FMUL.FTZ R65, R83, R209 ;  /* 0x000000d153417220 */ /* 0x000fc80000410000 */
[----:B------:R-:W-:-:S04]  /*7330*/  FFMA.FTZ R64, R84, R208, -R65 ;  /* 0x000000d054407223 */ /* 0x000fc80000010841 */
[----:B------:R-:W-:Y:S01]  /*7340*/  FFMA.FTZ R206, R179, R206, R64 ;  /* 0x000000ceb3ce7223 */ /* 0x000fe20000010040 */
[----:B------:R-:W-:-:S03]  /*7350*/  FMUL.FTZ R64, R83, R208 ;  /* 0x000000d053407220 */ /* 0x000fc60000410000 */
[----:B------:R-:W-:Y:S01]  /*7360*/  FMUL.FTZ R65, R81, R206 ;  /* 0x000000ce51417220 */ /* 0x000fe20000410000 */
[----:B------:R-:W-:-:S04]  /*7370*/  FFMA.FTZ R64, R84, R209, R64 ;  /* 0x000000d154407223 */ /* 0x000fc80000010040 */
        /* <DEDUP_REMOVED lines=47> */
.L_x_8625:
        /* <DEDUP_REMOVED lines=13> */
.L_x_8489:
[----:B------:R-:W-:Y:S05]  /*7740*/  BSYNC.RECONVERGENT B0 ;  /* 0x0000000000007941 */ /* 0x000fea0003800200 */
.L_x_8488:
[----:B------:R-:W-:Y:S01]  /*7750*/  UMOV UR32, 0xffffffff ;  /* 0xffffffff00207882 */ /* 0x000fe20000000000 */
[----:B------:R-:W-:Y:S02]  /*7760*/  ISETP.GT.U32.AND P2, PT, R193, 0x1d, PT ;  /* 0x0000001dc100780c */ /* 0x000fe40003f44070 */
[----:B------:R-:W-:Y:S11]  /*7770*/  BRA.DIV UR32, `(.L_x_8490) ;  /* 0x0000006e20507947 */ /* 0x000ff6000b800000 */
[----:B-1----:R1:W0:Y:S04]  /*7780*/  SHFL.DOWN PT, R69, R245, 0x2, 0x1f ;  /* 0x08401f00f5457f89 */ /* 0x00222800000e0000 */
[----:B--2---:R1:W2:Y:S04]  /*7790*/  SHFL.DOWN PT, R70, R246, 0x2, 0x1f ;  /* 0x08401f00f6467f89 */ /* 0x0042a800000e0000 */
[----:B---3--:R1:W3:Y:S04]  /*77a0*/  SHFL.DOWN PT, R123, R247, 0x2, 0x1f ;  /* 0x08401f00f77b7f89 */ /* 0x0082e800000e0000 */
[----:B------:R1:W0:Y:S02]  /*77b0*/  SHFL.DOWN PT, R71, R248, 0x2, 0x1f ;  /* 0x08401f00f8477f89 */ /* 0x00022400000e0000 */
.L_x_8631:
        /* <DEDUP_REMOVED lines=13> */
.L_x_8492:
[----:B------:R-:W-:Y:S05]  /*7890*/  BSYNC.RECONVERGENT B0 ;  /* 0x0000000000007941 */ /* 0x000fea0003800200 */
.L_x_8491:
[----:B------:R-:W-:Y:S01]  /*78a0*/  UMOV UR32, 0xffffffff ;  /* 0xffffffff00207882 */ /* 0x000fe20000000000 */
[----:B------:R-:W-:Y:S02]  /*78b0*/  ISETP.GT.U32.AND P2, PT, R193, 0x1b, PT ;  /* 0x0000001bc100780c */ /* 0x000fe40003f44070 */
[----:B------:R-:W-:Y:S11]  /*78c0*/  BRA.DIV UR32, `(.L_x_8493) ;  /* 0x0000006e20707947 */ /* 0x000ff6000b800000 */
[----:B0-----:R0:W0:Y:S04]  /*78d0*/  SHFL.DOWN PT, R69, R245, 0x4, 0x1f ;  /* 0x08801f00f5457f89 */ /* 0x00102800000e0000 */
[----:B--2---:R2:W0:Y:S04]  /*78e0*/  SHFL.DOWN PT, R70, R246, 0x4, 0x1f ;  /* 0x08801f00f6467f89 */ /* 0x00442800000e0000 */
[----:B---3--:R2:W3:Y:S04]  /*78f0*/  SHFL.DOWN PT, R123, R247, 0x4, 0x1f ;  /* 0x08801f00f77b7f89 */ /* 0x0084e800000e0000 */
[----:B------:R2:W0:Y:S02]  /*7900*/  SHFL.DOWN PT, R71, R248, 0x4, 0x1f ;  /* 0x08801f00f8477f89 */ /* 0x00042400000e0000 */
.L_x_8637:
        /* <DEDUP_REMOVED lines=13> */
.L_x_8495:
[----:B------:R-:W-:Y:S05]  /*79e0*/  BSYNC.RECONVERGENT B0 ;  /* 0x0000000000007941 */ /* 0x000fea0003800200 */
.L_x_8494:
[----:B------:R-:W-:Y:S01]  /*79f0*/  UMOV UR32, 0xffffffff ;  /* 0xffffffff00207882 */ /* 0x000fe20000000000 */
[----:B------:R-:W-:Y:S02]  /*7a00*/  ISETP.GT.U32.AND P2, PT, R193, 0x17, PT ;  /* 0x00000017c100780c */ /* 0x000fe40003f44070 */
[----:B------:R-:W-:Y:S11]  /*7a10*/  BRA.DIV UR32, `(.L_x_8496) ;  /* 0x0000006e20907947 */ /* 0x000ff6000b800000 */
[----:B0-----:R0:W0:Y:S04]  /*7a20*/  SHFL.DOWN PT, R69, R245, 0x8, 0x1f ;  /* 0x09001f00f5457f89 */ /* 0x00102800000e0000 */
[----:B------:R0:W0:Y:S04]  /*7a30*/  SHFL.DOWN PT, R70, R246, 0x8, 0x1f ;  /* 0x09001f00f6467f89 */ /* 0x00002800000e0000 */
[----:B---3--:R3:W0:Y:S04]  /*7a40*/  SHFL.DOWN PT, R123, R247, 0x8, 0x1f ;  /* 0x09001f00f77b7f89 */ /* 0x00862800000e0000 */
[----:B------:R3:W0:Y:S02]  /*7a50*/  SHFL.DOWN PT, R71, R248, 0x8, 0x1f ;  /* 0x09001f00f8477f89 */ /* 0x00062400000e0000 */
.L_x_8643:
        /* <DEDUP_REMOVED lines=13> */
.L_x_8498:
[----:B------:R-:W-:Y:S05]  /*7b30*/  BSYNC.RECONVERGENT B0 ;  /* 0x0000000000007941 */ /* 0x000fea0003800200 */
.L_x_8497:
[----:B------:R-:W-:Y:S01]  /*7b40*/  UMOV UR32, 0xffffffff ;  /* 0xffffffff00207882 */ /* 0x000fe20000000000 */
[----:B------:R-:W-:Y:S02]  /*7b50*/  ISETP.GT.U32.AND P2, PT, R193, 0xf, PT ;  /* 0x0000000fc100780c */ /* 0x000fe40003f44070 */
[----:B------:R-:W-:Y:S11]  /*7b60*/  BRA.DIV UR32, `(.L_x_8499) ;  /* 0x0000006e20b07947 */ /* 0x000ff6000b800000 */
[----:B0-----:R0:W0:Y:S04]  /*7b70*/  SHFL.DOWN PT, R69, R245, 0x10, 0x1f ;  /* 0x0a001f00f5457f89 */ /* 0x00102800000e0000 */
[----:B------:R0:W0:Y:S04]  /*7b80*/  SHFL.DOWN PT, R70, R246, 0x10, 0x1f ;  /* 0x0a001f00f6467f89 */ /* 0x00002800000e0000 */
[----:B------:R0:W0:Y:S04]  /*7b90*/  SHFL.DOWN PT, R123, R247, 0x10, 0x1f ;  /* 0x0a001f00f77b7f89 */ /* 0x00002800000e0000 */
[----:B------:R0:W0:Y:S02]  /*7ba0*/  SHFL.DOWN PT, R71, R248, 0x10, 0x1f ;  /* 0x0a001f00f8477f89 */ /* 0x00002400000e0000 */
.L_x_8649:
        /* <DEDUP_REMOVED lines=13> */
.L_x_8501:
[----:B------:R-:W-:Y:S05]  /*7c80*/  BSYNC.RECONVERGENT B0 ;  /* 0x0000000000007941 */ /* 0x000fea0003800200 */
.L_x_8500:
        /* <DEDUP_REMOVED lines=12> */
[-C--:B0-----:R-:W-:Y:S01]  /*7d50*/  FFMA.FTZ R69, R62, R123.reuse, -R69 ;  /* 0x0000007b3e457223 */ /* 0x081fe20000010845 */
[-C--:B------:R-:W-:Y:S02]  /*7d60*/  FFMA.FTZ R243, R60, R123.reuse, -R243 ;  /* 0x0000007b3cf37223 */ /* 0x080fe400000108f3 */
[----:B------:R-:W-:Y:S01]  /*7d70*/  SHFL.IDX PT, R60, R60, RZ, 0x1f ;  /* 0x00001fff3c3c7589 */ /* 0x000fe200000e0000 */
[----:B------:R-:W-:Y:S01]  /*7d80*/  FADD.FTZ R244, R230, R69 ;  /* 0x00000045e6f47221 */ /* 0x000fe20000010000 */
        /* <DEDUP_REMOVED lines=9> */
.L_x_8663:
        /* <DEDUP_REMOVED lines=13> */
.L_x_8504:
[----:B------:R-:W-:Y:S05]  /*7ef0*/  BSYNC.RECONVERGENT B0 ;  /* 0x0000000000007941 */ /* 0x000fea0003800200 */
.L_x_8503:
        /* <DEDUP_REMOVED lines=16> */
.L_x_8486:
[----:B------:R-:W-:Y:S05]  /*8000*/  WARPSYNC.ALL ;  /* 0x0000000000007948 */ /* 0x000fea0003800000 */
[----:B------:R-:W-:Y:S01]  /*8010*/  ISETP.NE.AND P1, PT, R197, RZ, PT ;  /* 0x000000ffc500720c */ /* 0x000fe20003f25270 */
[----:B------:R-:W-:Y:S01]  /*8020*/  BAR.SYNC.DEFER_BLOCKING 0x0 ;  /* 0x0000000000007b1d */ /* 0x000fe20000010000 */
[----:B0-----:R-:W-:Y:S01]  /*8030*/  MOV R69, UR36 ;  /* 0x0000002400457c02 */ /* 0x001fe20008000f00 */
[----:B------:R-:W-:Y:S01]  /*8040*/  FMUL.FTZ R243, R125, R226 ;  /* 0x000000e27df37220 */ /* 0x000fe20000410000 */
[----:B------:R-:W-:Y:S01]  /*8050*/  MOV R71, UR37 ;  /* 0x0000002500477c02 */ /* 0x000fe20008000f00 */
[----:B------:R-:W-:Y:S01]  /*8060*/  FMUL.FTZ R245, R124, -R224 ;  /* 0x800000e07cf57220 */ /* 0x000fe20000410000 */
[----:B------:R-:W-:-:S07]  /*8070*/  IADD3 R122, PT, PT, R197, 0x200, RZ ;  /* 0x00000200c57a7810 */ /* 0x000fce0007ffe0ff */
[----:B------:R-:W-:Y:S01]  /*8080*/  VOTEU.ALL UP0, P1 ;  /* 0x0000000000ff7886 */ /* 0x000fe20000800000 */
[-C--:B------:R-:W-:Y:S01]  /*8090*/  LEA.HI R123, R197, R197.reuse, RZ, 0x1b ;  /* 0x000000c5c57b7211 */ /* 0x080fe200078fd8ff */
[----:B------:R-:W-:Y:S01]  /*80a0*/  FMUL.FTZ R247, R121, R222 ;  /* 0x000000de79f77220 */ /* 0x000fe20000410000 */
[----:B------:R-:W-:Y:S01]  /*80b0*/  LEA.HI R122, R122, R197, RZ, 0x1b ;  /* 0x000000c57a7a7211 */ /* 0x000fe200078fd8ff */
[----:B------:R-:W-:Y:S01]  /*80c0*/  BSSY.RECONVERGENT B0, `(.L_x_8505) ;  /* 0x00002b1000007945 */ /* 0x000fe20003800200 */
[----:B------:R-:W-:Y:S02]  /*80d0*/  @!UP0 ULEA UR32, UR8, UR28, 0x4 ;  /* 0x0000001c08208291 */ /* 0x000fe4000f8e20ff */
[----:B------:R-:W-:Y:S01]  /*80e0*/  LEA R122, R122, UR28, 0x2 ;  /* 0x0000001c7a7a7c11 */ /* 0x000fe2000f8e10ff */
[----:B------:R-:W0:Y:S06]  /*80f0*/  LDS.64 R64, [R196+0x8868] ;  /* 0x00886800c4407984 */ /* 0x000e2c0000000a00 */
[----:B------:R1:W-:Y:S01]  /*8100*/  @!P1 STS.128 [UR32+0x9e60], R60 ;  /* 0x009e603cff009988 */ /* 0x0003e20008000c20 */
[----:B------:R-:W-:-:S04]  /*8110*/  ULEA UR32, UR19, 0xfffff800, 0xb ;  /* 0xfffff80013207891 */ /* 0x000fc8000f8e58ff */
[----:B------:R-:W-:Y:S01]  /*8120*/  USHF.R.S32.HI UR49, URZ, 0x1f, UR32 ;  /* 0x0000001fff317899 */ /* 0x000fe20008011420 */
[-C--:B0-----:R-:W-:Y:S01]  /*8130*/  FMUL.FTZ R67, R65, R115.reuse ;  /* 0x0000007341437220 */ /* 0x081fe20000410000 */
[C---:B------:R-:W-:Y:S01]  /*8140*/  FMUL.FTZ R68, R64.reuse, R115 ;  /* 0x0000007340447220 */ /* 0x040fe20000410000 */
[----:B------:R-:W-:Y:S02]  /*8150*/  LEA R115, R123, UR28, 0x2 ;  /* 0x0000001c7b737c11 */ /* 0x000fe4000f8e10ff */
[-C--:B------:R-:W-:Y:S01]  /*8160*/  FFMA.FTZ R66, R64, R114.reuse, R67 ;  /* 0x0000007240427223 */ /* 0x080fe20000010043 */
[----:B------:R-:W-:Y:S01]  /*8170*/  FFMA.FTZ R67, R65, R114, -R68 ;  /* 0x0000007241437223 */ /* 0x000fe20000010844 */
[----:B------:R-:W-:Y:S01]  /*8180*/  LOP3.LUT R64, R197, UR32, RZ, 0xfc, !PT ;  /* 0x00000020c5407c12 */ /* 0x000fe2000f8efcff */
[----:B------:R-:W-:Y:S01]  /*8190*/  UMOV UR32, UR30 ;  /* 0x0000001e00207c82 */ /* 0x000fe20008000000 */
[----:B------:R-:W-:Y:S01]  /*81a0*/  MOV R65, UR49 ;  /* 0x0000003100417c02 */ /* 0x000fe20008000f00 */
[----:B------:R-:W-:Y:S01]  /*81b0*/  FADD.FTZ R194, R194, R67 ;  /* 0x00000043c2c27221 */ /* 0x000fe20000010000 */
[----:B------:R-:W-:Y:S01]  /*81c0*/  MOV R67, UR34 ;  /* 0x0000002200437c02 */ /* 0x000fe20008000f00 */
[----:B------:R-:W-:Y:S01]  /*81d0*/  FADD.FTZ R195, R195, R66 ;  /* 0x00000042c3c37221 */ /* 0x000fe20000010000 */
[----:B------:R-:W-:Y:S01]  /*81e0*/  IADD3 R114, PT, PT, R197, 0x7c0, RZ ;  /* 0x000007c0c5727810 */ /* 0x000fe20007ffe0ff */
[----:B-1----:R-:W-:Y:S01]  /*81f0*/  IMAD.WIDE.U32 R62, R69, UR8, R64 ;  /* 0x00000008453e7c25 */ /* 0x002fe2000f8e0040 */
[----:B------:R-:W-:-:S03]  /*8200*/  UIADD3 UR49, UPT, UPT, UR28, 0x4200, URZ ;  /* 0x000042001c317890 */ /* 0x000fc6000fffe0ff */
[----:B------:R-:W-:Y:S01]  /*8210*/  FMUL.FTZ R70, R127, R195 ;  /* 0x000000c37f467220 */ /* 0x000fe20000410000 */
[----:B------:R-:W-:Y:S01]  /*8220*/  IMAD R61, R71, UR8, R63 ;  /* 0x00000008473d7c24 */ /* 0x000fe2000f8e023f */
[----:B------:R-:W-:Y:S01]  /*8230*/  MOV R63, UR35 ;  /* 0x00000023003f7c02 */ /* 0x000fe20008000f00 */
[----:B------:R-:W-:-:S04]  /*8240*/  IMAD.WIDE.U32 R66, R67, UR8, R64 ;  /* 0x0000000843427c25 */ /* 0x000fc8000f8e0040 */
[CC--:B------:R-:W-:Y:S01]  /*8250*/  FMUL.FTZ R65, R31.reuse, R194.reuse ;  /* 0x000000c21f417220 */ /* 0x0c0fe20000410000 */
[-C--:B------:R-:W-:Y:S01]  /*8260*/  FMUL.FTZ R31, R31, R195.reuse ;  /* 0x000000c31f1f7220 */ /* 0x080fe20000410000 */
[----:B------:R-:W-:Y:S01]  /*8270*/  LEA R60, P2, R62, UR15, 0x2 ;  /* 0x0000000f3e3c7c11 */ /* 0x000fe2000f8410ff */
[----:B------:R-:W-:Y:S02]  /*8280*/  IMAD R63, R63, UR8, R67 ;  /* 0x000000083f3f7c24 */ /* 0x000fe4000f8e0243 */
[C---:B------:R-:W-:Y:S01]  /*8290*/  FFMA.FTZ R65, R32.reuse, R195, R65 ;  /* 0x000000c320417223 */ /* 0x040fe20000010041 */
[-C--:B------:R-:W-:Y:S01]  /*82a0*/  FFMA.FTZ R67, R32, R194.reuse, -R31 ;  /* 0x000000c220437223 */ /* 0x080fe2000001081f */
[----:B------:R-:W-:Y:S01]  /*82b0*/  FMUL.FTZ R31, R175, R127 ;  /* 0x0000007faf1f7220 */ /* 0x000fe20000410000 */
[----:B------:R-:W-:Y:S01]  /*82c0*/  FMUL.FTZ R32, R35, R194 ;  /* 0x000000c223207220 */ /* 0x000fe20000410000 */
[----:B------:R-:W-:Y:S01]  /*82d0*/  LEA.HI.X R61, R62, UR16, R61, 0x2, P2 ;  /* 0x000000103e3d7c11 */ /* 0x000fe200090f143d */
[----:B------:R-:W-:Y:S01]  /*82e0*/  FMUL.FTZ R69, R175, R70 ;  /* 0x00000046af457220 */ /* 0x000fe20000410000 */
[-C--:B------:R-:W-:Y:S01]  /*82f0*/  FFMA.FTZ R68, R35, -R31.reuse, R199 ;  /* 0x8000001f23447223 */ /* 0x080fe200000100c7 */
[----:B------:R-:W-:Y:S01]  /*8300*/  FMUL.FTZ R35, R195, UR33 ;  /* 0x00000021c3237c20 */ /* 0x000fe20008410000 */
[----:B------:R-:W-:Y:S01]  /*8310*/  FFMA.FTZ R31, -R36, R31, R198 ;  /* 0x0000001f241f7223 */ /* 0x000fe200000101c6 */
[----:B------:R-:W-:Y:S01]  /*8320*/  LEA R62, P2, R66, UR17, 0x2 ;  /* 0x00000011423e7c11 */ /* 0x000fe2000f8410ff */
[----:B------:R-:W-:Y:S01]  /*8330*/  FFMA.FTZ R36, R36, R195, R32 ;  /* 0x000000c324247223 */ /* 0x000fe20000010020 */
[C---:B------:R-:W-:Y:S01]  /*8340*/  FFMA.FTZ R35, R194.reuse, UR46, -R35 ;  /* 0x0000002ec2237c23 */ /* 0x040fe20008010823 */
[----:B------:R-:W-:Y:S01]  /*8350*/  FMUL.FTZ R32, R194, UR33 ;  /* 0x00000021c2207c20 */ /* 0x000fe20008410000 */
[----:B------:R-:W-:Y:S01]  /*8360*/  LEA.HI.X R63, R66, UR18, R63, 0x2, P2 ;  /* 0x00000012423f7c11 */ /* 0x000fe200090f143f */
[----:B------:R-:W-:Y:S01]  /*8370*/  FMUL.FTZ R194, R127, R194 ;  /* 0x000000c27fc27220 */ /* 0x000fe20000410000 */
[----:B------:R-:W-:Y:S01]  /*8380*/  FMUL.FTZ R66, R68, R35 ;  /* 0x0000002344427220 */ /* 0x000fe20000410000 */
[----:B------:R-:W-:Y:S01]  /*8390*/  FFMA.FTZ R32, R195, UR46, R32 ;  /* 0x0000002ec3207c23 */ /* 0x000fe20008010020 */
[----:B------:R-:W-:Y:S01]  /*83a0*/  FADD.FTZ R35, R0, R67 ;  /* 0x0000004300237221 */ /* 0x000fe20000010000 */
[C---:B------:R-:W-:Y:S01]  /*83b0*/  FMUL.FTZ R0, R68.reuse, R194 ;  /* 0x000000c244007220 */ /* 0x040fe20000410000 */
[----:B------:R-:W-:Y:S01]  /*83c0*/  FMUL.FTZ R67, R68, R70 ;  /* 0x0000004644437220 */ /* 0x000fe20000410000 */
[C---:B------:R-:W-:Y:S01]  /*83d0*/  FFMA.FTZ R66, R31.reuse, R32, R66 ;  /* 0x000000201f427223 */ /* 0x040fe20000010042 */
[----:B------:R-:W-:Y:S01]  /*83e0*/  MOV R32, UR28 ;  /* 0x0000001c00207c02 */ /* 0x000fe20008000f00 */
[C---:B------:R-:W-:Y:S01]  /*83f0*/  FFMA.FTZ R0, R31.reuse, R70, R0 ;  /* 0x000000461f007223 */ /* 0x040fe20000010000 */
[----:B------:R-:W-:Y:S01]  /*8400*/  FFMA.FTZ R31, R31, R194, -R67 ;  /* 0x000000c21f1f7223 */ /* 0x000fe20000010843 */
[----:B------:R-:W-:Y:S01]  /*8410*/  FADD.FTZ R65, R2, R65 ;  /* 0x0000004102417221 */ /* 0x000fe20000010000 */
[----:B------:R-:W-:Y:S01]  /*8420*/  FMUL.FTZ R67, R33, R35 ;  /* 0x0000002321437220 */ /* 0x000fe20000410000 */
[----:B------:R-:W-:-:S02]  /*8430*/  IMAD R32, R197, 0x84, R32 ;  /* 0x00000084c5207824 */ /* 0x000fc400078e0220 */
[----:B------:R-:W-:Y:S01]  /*8440*/  FFMA.FTZ R143, R127, R36, R143 ;  /* 0x000000247f8f7223 */ /* 0x000fe2000001008f */
[-C--:B------:R-:W-:Y:S01]  /*8450*/  FMUL.FTZ R2, R33, R65.reuse ;  /* 0x0000004121027220 */ /* 0x080fe20000410000 */
[----:B------:R-:W-:Y:S01]  /*8460*/  FFMA.FTZ R67, R34, R65, R67 ;  /* 0x0000004122437223 */ /* 0x000fe20000010043 */
[----:B------:R-:W-:Y:S01]  /*8470*/  FMUL.FTZ R33, R176, R128 ;  /* 0x00000080b0217220 */ /* 0x000fe20000410000 */
[----:B------:R0:W-:Y:S01]  /*8480*/  STS [R32+0x4278], R69 ;  /* 0x0042784520007388 */ /* 0x0001e20000000800 */
[-C--:B------:R-:W-:Y:S01]  /*8490*/  FFMA.FTZ R34, R34, R35.reuse, -R2 ;  /* 0x0000002322227223 */ /* 0x080fe20000010802 */
[----:B------:R-:W-:Y:S01]  /*84a0*/  FADD.FTZ R4, R4, R67 ;  /* 0x0000004304047221 */ /* 0x000fe20000010000 */
[C---:B------:R-:W-:Y:S01]  /*84b0*/  FMUL.FTZ R68, R37.reuse, R35 ;  /* 0x0000002325447220 */ /* 0x040fe20000410000 */
[-C--:B------:R-:W-:Y:S01]  /*84c0*/  FFMA.FTZ R2, R37, -R33.reuse, R201 ;  /* 0x8000002125027223 */ /* 0x080fe200000100c9 */
[C---:B------:R-:W-:Y:S01]  /*84d0*/  FFMA.FTZ R37, -R38.reuse, R33, R200 ;  /* 0x0000002126257223 */ /* 0x040fe200000101c8 */
[----:B------:R-:W-:Y:S01]  /*84e0*/  FADD.FTZ R34, R3, R34 ;  /* 0x0000002203227221 */ /* 0x000fe20000010000 */
[----:B------:R-:W-:Y:S01]  /*84f0*/  FFMA.FTZ R33, R38, R65, R68 ;  /* 0x0000004126217223 */ /* 0x000fe20000010044 */
[C---:B------:R-:W-:Y:S01]  /*8500*/  FMUL.FTZ R71, R175.reuse, R194 ;  /* 0x000000c2af477220 */ /* 0x040fe20000410000 */
[----:B------:R-:W-:Y:S01]  /*8510*/  FMUL.FTZ R195, R126, R228 ;  /* 0x000000e47ec37220 */ /* 0x000fe20000410000 */
[----:B0-----:R-:W-:Y:S01]  /*8520*/  FFMA.FTZ R69, R175, R36, R66 ;  /* 0x00000024af457223 */ /* 0x001fe20000010042 */
[----:B------:R-:W-:Y:S01]  /*8530*/  FMUL.FTZ R36, R65, UR33 ;  /* 0x0000002141247c20 */ /* 0x000fe20008410000 */
[C---:B------:R-:W-:Y:S01]  /*8540*/  FFMA.FTZ R144, R128.reuse, R33, R144 ;  /* 0x0000002180907223 */ /* 0x040fe20000010090 */
[----:B------:R-:W-:Y:S01]  /*8550*/  FMUL.FTZ R66, R129, R34 ;  /* 0x0000002281427220 */ /* 0x000fe20000410000 */
[----:B------:R-:W-:Y:S01]  /*8560*/  FADD.FTZ R174, R69, R174 ;  /* 0x000000ae45ae7221 */ /* 0x000fe20000010000 */
[C---:B------:R-:W-:Y:S01]  /*8570*/  FFMA.FTZ R67, R35.reuse, UR46, -R36 ;  /* 0x0000002e23437c23 */ /* 0x040fe20008010824 */
[----:B------:R-:W-:Y:S01]  /*8580*/  FMUL.FTZ R36, R35, UR33 ;  /* 0x0000002123247c20 */ /* 0x000fe20008410000 */
[----:B------:R-:W-:Y:S01]  /*8590*/  FMUL.FTZ R35, R128, R35 ;  /* 0x0000002380237220 */ /* 0x000fe20000410000 */
[----:B------:R-:W-:Y:S01]  /*85a0*/  STS [R32+0x427c], R71 ;  /* 0x00427c4720007388 */ /* 0x000fe20000000800 */
[----:B------:R-:W-:Y:S01]  /*85b0*/  FMUL.FTZ R38, R2, R67 ;  /* 0x0000004302267220 */ /* 0x000fe20000410000 */
[----:B------:R-:W-:Y:S01]  /*85c0*/  FFMA.FTZ R36, R65, UR46, R36 ;  /* 0x0000002e41247c23 */ /* 0x000fe20008010024 */
[----:B------:R-:W-:Y:S01]  /*85d0*/  FMUL.FTZ R65, R128, R65 ;  /* 0x0000004180417220 */ /* 0x000fe20000410000 */
[----:B------:R-:W-:Y:S01]  /*85e0*/  FMUL.FTZ R69, R176, R35 ;  /* 0x00000023b0457220 */ /* 0x000fe20000410000 */
[----:B------:R-:W-:Y:S01]  /*85f0*/  FMUL.FTZ R201, R107, -R201 ;  /* 0x800000c96bc97220 */ /* 0x000fe20000410000 */
[C---:B------:R-:W-:Y:S01]  /*8600*/  FFMA.FTZ R67, R37.reuse, R36, R38 ;  /* 0x0000002425437223 */ /* 0x040fe20000010026 */
[C---:B------:R-:W-:Y:S01]  /*8610*/  FMUL.FTZ R36, R2.reuse, R35 ;  /* 0x0000002302247220 */ /* 0x040fe20000410000 */
[----:B------:R-:W-:Y:S01]  /*8620*/  FMUL.FTZ R38, R2, R65 ;  /* 0x0000004102267220 */ /* 0x000fe20000410000 */
[----:B------:R-:W-:Y:S01]  /*8630*/  STS [R32+0x4274], R69 ;  /* 0x0042744520007388 */ /* 0x000fe20000000800 */
[----:B------:R-:W-:Y:S01]  /*8640*/  FFMA.FTZ R68, R176, R33, R67 ;  /* 0x00000021b0447223 */ /* 0x000fe20000010043 */
[----:B------:R-:W-:Y:S01]  /*8650*/  FFMA.FTZ R2, R37, R65, R36 ;  /* 0x0000004125027223 */ /* 0x000fe20000010024 */
[----:B------:R-:W-:Y:S01]  /*8660*/  FMUL.FTZ R36, R177, R129 ;  /* 0x00000081b1247220 */ /* 0x000fe20000410000 */
[----:B------:R-:W-:Y:S01]  /*8670*/  FFMA.FTZ R3, R37, R35, -R38 ;  /* 0x0000002325037223 */ /* 0x000fe20000010826 */
[-C--:B------:R-:W-:Y:S01]  /*8680*/  FMUL.FTZ R37, R39, R34.reuse ;  /* 0x0000002227257220 */ /* 0x080fe20000410000 */
[----:B------:R-:W-:Y:S01]  /*8690*/  FMUL.FTZ R35, R79, R34 ;  /* 0x000000224f237220 */ /* 0x000fe20000410000 */
[-C--:B------:R-:W-:Y:S01]  /*86a0*/  FFMA.FTZ R39, R39, -R36.reuse, R203 ;  /* 0x8000002427277223 */ /* 0x080fe200000100cb */
[C---:B------:R-:W-:Y:S01]  /*86b0*/  FFMA.FTZ R36, -R40.reuse, R36, R202 ;  /* 0x0000002428247223 */ /* 0x040fe200000101ca */
[-C--:B------:R-:W-:Y:S01]  /*86c0*/  FFMA.FTZ R40, R40, R4.reuse, R37 ;  /* 0x0000000428287223 */ /* 0x080fe20000010025 */
[-C--:B------:R-:W-:Y:S01]  /*86d0*/  FMUL.FTZ R79, R79, R4.reuse ;  /* 0x000000044f4f7220 */ /* 0x080fe20000410000 */
[----:B------:R-:W-:Y:S01]  /*86e0*/  FMUL.FTZ R37, R4, UR33 ;  /* 0x0000002104257c20 */ /* 0x000fe20008410000 */
[----:B------:R-:W-:Y:S01]  /*86f0*/  FMUL.FTZ R65, R176, R65 ;  /* 0x00000041b0417220 */ /* 0x000fe20000410000 */
[C---:B------:R-:W-:Y:S01]  /*8700*/  FFMA.FTZ R35, R80.reuse, R4, R35 ;  /* 0x0000000450237223 */ /* 0x040fe20000010023 */
[----:B------:R-:W-:Y:S01]  /*8710*/  FFMA.FTZ R80, R80, R34, -R79 ;  /* 0x0000002250507223 */ /* 0x000fe2000001084f */
[C---:B------:R-:W-:Y:S01]  /*8720*/  FMUL.FTZ R33, R34.reuse, UR33 ;  /* 0x0000002122217c20 */ /* 0x040fe20008410000 */
[----:B------:R-:W-:Y:S01]  /*8730*/  FFMA.FTZ R38, R34, UR46, -R37 ;  /* 0x0000002e22267c23 */ /* 0x000fe20008010825 */
[----:B------:R-:W-:Y:S01]  /*8740*/  FMUL.FTZ R34, R129, R4 ;  /* 0x0000000481227220 */ /* 0x000fe20000410000 */
[----:B------:R-:W-:Y:S01]  /*8750*/  FADD.FTZ R35, R6, R35 ;  /* 0x0000002306237221 */ /* 0x000fe20000010000 */
[----:B------:R0:W-:Y:S01]  /*8760*/  STS [R32+0x4270], R65 ;  /* 0x0042704120007388 */ /* 0x0001e20000000800 */
[----:B------:R-:W-:Y:S01]  /*8770*/  FADD.FTZ R6, R5, R80 ;  /* 0x0000005005067221 */ /* 0x000fe20000010000 */
[----:B------:R-:W-:Y:S01]  /*8780*/  FFMA.FTZ R33, R4, UR46, R33 ;  /* 0x0000002e04217c23 */ /* 0x000fe20008010021 */
[C---:B------:R-:W-:Y:S01]  /*8790*/  FMUL.FTZ R37, R39.reuse, R38 ;  /* 0x0000002627257220 */ /* 0x040fe20000410000 */
[----:B------:R-:W-:Y:S01]  /*87a0*/  FMUL.FTZ R5, R39, R34 ;  /* 0x0000002227057220 */ /* 0x000fe20000410000 */
[----:B------:R-:W-:Y:S01]  /*87b0*/  FFMA.FTZ R145, R129, R40, R145 ;  /* 0x0000002881917223 */ /* 0x000fe20000010091 */
[----:B------:R-:W-:Y:S01]  /*87c0*/  FADD.FTZ R173, R68, R173 ;  /* 0x000000ad44ad7221 */ /* 0x000fe20000010000 */
[C---:B------:R-:W-:Y:S01]  /*87d0*/  FFMA.FTZ R38, R36.reuse, R33, R37 ;  /* 0x0000002124267223 */ /* 0x040fe20000010025 */
[----:B------:R-:W-:Y:S01]  /*87e0*/  FMUL.FTZ R33, R81, R6 ;  /* 0x0000000651217220 */ /* 0x000fe20000410000 */
[-C--:B------:R-:W-:Y:S01]  /*87f0*/  FFMA.FTZ R5, R36, R66.reuse, -R5 ;  /* 0x0000004224057223 */ /* 0x080fe20000010805 */
[----:B0-----:R-:W-:Y:S01]  /*8800*/  FMUL.FTZ R65, R39, R66 ;  /* 0x0000004227417220 */ /* 0x001fe20000410000 */
[-C--:B------:R-:W-:Y:S01]  /*8810*/  FMUL.FTZ R39, R177, R34.reuse ;  /* 0x00000022b1277220 */ /* 0x080fe20000410000 */
[-C--:B------:R-:W-:Y:S01]  /*8820*/  FMUL.FTZ R81, R81, R35.reuse ;  /* 0x0000002351517220 */ /* 0x080fe20000410000 */
[-C--:B------:R-:W-:Y:S01]  /*8830*/  FFMA.FTZ R37, R82, R35.reuse, R33 ;  /* 0x0000002352257223 */ /* 0x080fe20000010021 */
[----:B------:R-:W-:Y:S01]  /*8840*/  FFMA.FTZ R4, R36, R34, R65 ;  /* 0x0000002224047223 */ /* 0x000fe20000010041 */
[----:B------:R-:W-:Y:S01]  /*8850*/  FMUL.FTZ R65, R177, R66 ;  /* 0x00000042b1417220 */ /* 0x000fe20000410000 */
[----:B------:R0:W-:Y:S01]  /*8860*/  STS [R32+0x4268], R39 ;  /* 0x0042682720007388 */ /* 0x0001e20000000800 */
[----:B------:R-:W-:Y:S01]  /*8870*/  FMUL.FTZ R34, R41, R6 ;  /* 0x0000000629227220 */ /* 0x000fe20000410000 */
[----:B------:R-:W-:Y:S01]  /*8880*/  FMUL.FTZ R36, R178, R130 ;  /* 0x00000082b2247220 */ /* 0x000fe20000410000 */
[----:B------:R-:W-:Y:S01]  /*8890*/  FFMA.FTZ R82, R82, R6, -R81 ;  /* 0x0000000652527223 */ /* 0x000fe20000010851 */
[----:B------:R1:W-:Y:S01]  /*88a0*/  STS [R32+0x426c], R65 ;  /* 0x00426c4120007388 */ /* 0x0003e20000000800 */
[-C--:B------:R-:W-:Y:S01]  /*88b0*/  FFMA.FTZ R33, R42, R35.reuse, R34 ;  /* 0x000000232a217223 */ /* 0x080fe20000010022 */
[----:B------:R-:W-:Y:S01]  /*88c0*/  FFMA.FTZ R69, R177, R40, R38 ;  /* 0x00000028b1457223 */ /* 0x000fe20000010026 */
[-C--:B------:R-:W-:Y:S01]  /*88d0*/  FFMA.FTZ R41, R41, -R36.reuse, R205 ;  /* 0x8000002429297223 */ /* 0x080fe200000100cd */
[----:B------:R-:W-:Y:S01]  /*88e0*/  FMUL.FTZ R34, R6, UR33 ;  /* 0x0000002106227c20 */ /* 0x000fe20008410000 */
[----:B------:R-:W-:Y:S01]  /*88f0*/  FADD.FTZ R8, R8, R37 ;  /* 0x0000002508087221 */ /* 0x000fe20000010000 */
[----:B0-----:R-:W-:Y:S01]  /*8900*/  FMUL.FTZ R39, R35, UR33 ;  /* 0x0000002123277c20 */ /* 0x001fe20008410000 */
[----:B------:R-:W-:Y:S01]  /*8910*/  FADD.FTZ R82, R7, R82 ;  /* 0x0000005207527221 */ /* 0x000fe20000010000 */
[----:B------:R-:W-:Y:S01]  /*8920*/  FFMA.FTZ R36, -R42, R36, R204 ;  /* 0x000000242a247223 */ /* 0x000fe200000101cc */
[----:B------:R-:W-:Y:S01]  /*8930*/  FFMA.FTZ R37, R35, UR46, R34 ;  /* 0x0000002e23257c23 */ /* 0x000fe20008010022 */
[----:B------:R-:W-:Y:S01]  /*8940*/  FFMA.FTZ R38, R6, UR46, -R39 ;  /* 0x0000002e06267c23 */ /* 0x000fe20008010827 */
[C---:B-1----:R-:W-:Y:S01]  /*8950*/  FMUL.FTZ R65, R130.reuse, R6 ;  /* 0x0000000682417220 */ /* 0x042fe20000410000 */
[C---:B------:R-:W-:Y:S01]  /*8960*/  FMUL.FTZ R39, R130.reuse, R35 ;  /* 0x0000002382277220 */ /* 0x040fe20000410000 */
[----:B------:R-:W-:Y:S01]  /*8970*/  FFMA.FTZ R146, R130, R33, R146 ;  /* 0x0000002182927223 */ /* 0x000fe20000010092 */
[C---:B------:R-:W-:Y:S01]  /*8980*/  FMUL.FTZ R35, R41.reuse, R38 ;  /* 0x0000002629237220 */ /* 0x040fe20000410000 */
[C---:B------:R-:W-:Y:S01]  /*8990*/  FMUL.FTZ R7, R41.reuse, R65 ;  /* 0x0000004129077220 */ /* 0x040fe20000410000 */
[-C--:B------:R-:W-:Y:S01]  /*89a0*/  FMUL.FTZ R34, R41, R39.reuse ;  /* 0x0000002729227220 */ /* 0x080fe20000410000 */
[C---:B------:R-:W-:Y:S01]  /*89b0*/  FMUL.FTZ R41, R178.reuse, R39 ;  /* 0x00000027b2297220 */ /* 0x040fe20000410000 */
[----:B------:R-:W-:Y:S01]  /*89c0*/  FMUL.FTZ R67, R178, R65 ;  /* 0x00000041b2437220 */ /* 0x000fe20000410000 */
[C---:B------:R-:W-:Y:S01]  /*89d0*/  FFMA.FTZ R6, R36.reuse, R39, R7 ;  /* 0x0000002724067223 */ /* 0x040fe20000010007 */
[C---:B------:R-:W-:Y:S01]  /*89e0*/  FFMA.FTZ R7, R36.reuse, R65, -R34 ;  /* 0x0000004124077223 */ /* 0x040fe20000010822 */
[----:B------:R-:W-:Y:S01]  /*89f0*/  FFMA.FTZ R39, R36, R37, R35 ;  /* 0x0000002524277223 */ /* 0x000fe20000010023 */
[-C--:B------:R-:W-:Y:S01]  /*8a00*/  FMUL.FTZ R35, R83, R82.reuse ;  /* 0x0000005253237220 */ /* 0x080fe20000410000 */
[----:B------:R-:W-:Y:S01]  /*8a10*/  FMUL.FTZ R34, R179, R131 ;  /* 0x00000083b3227220 */ /* 0x000fe20000410000 */
[----:B------:R-:W-:Y:S01]  /*8a20*/  FMUL.FTZ R37, R43, R82 ;  /* 0x000000522b257220 */ /* 0x000fe20000410000 */
[-C--:B------:R-:W-:Y:S01]  /*8a30*/  FMUL.FTZ R83, R83, R8.reuse ;  /* 0x0000000853537220 */ /* 0x080fe20000410000 */
[----:B------:R-:W-:Y:S01]  /*8a40*/  FFMA.FTZ R35, R84, R8, R35 ;  /* 0x0000000854237223 */ /* 0x000fe20000010023 */
[-C--:B------:R-:W-:Y:S01]  /*8a50*/  FFMA.FTZ R43, R43, -R34.reuse, R207 ;  /* 0x800000222b2b7223 */ /* 0x080fe200000100cf */
[----:B------:R-:W-:Y:S01]  /*8a60*/  FFMA.FTZ R34, -R44, R34, R206 ;  /* 0x000000222c227223 */ /* 0x000fe200000101ce */
[----:B------:R-:W-:Y:S01]  /*8a70*/  FMUL.FTZ R36, R8, UR33 ;  /* 0x0000002108247c20 */ /* 0x000fe20008410000 */
[----:B------:R-:W-:Y:S01]  /*8a80*/  FFMA.FTZ R44, R44, R8, R37 ;  /* 0x000000082c2c7223 */ /* 0x000fe20000010025 */
[----:B------:R-:W-:Y:S01]  /*8a90*/  FFMA.FTZ R38, R178, R33, R39 ;  /* 0x00000021b2267223 */ /* 0x000fe20000010027 */
[----:B------:R-:W-:Y:S01]  /*8aa0*/  FMUL.FTZ R37, R82, UR33 ;  /* 0x0000002152257c20 */ /* 0x000fe20008410000 */
[-C--:B------:R-:W-:Y:S01]  /*8ab0*/  FFMA.FTZ R84, R84, R82.reuse, -R83 ;  /* 0x0000005254547223 */ /* 0x080fe20000010853 */
[----:B------:R-:W-:Y:S01]  /*8ac0*/  FADD.FTZ R33, R10, R35 ;  /* 0x000000230a217221 */ /* 0x000fe20000010000 */
[----:B------:R-:W-:Y:S01]  /*8ad0*/  FFMA.FTZ R36, R82, UR46, -R36 ;  /* 0x0000002e52247c23 */ /* 0x000fe20008010824 */
[C---:B------:R-:W-:Y:S01]  /*8ae0*/  FMUL.FTZ R10, R131.reuse, R82 ;  /* 0x00000052830a7220 */ /* 0x040fe20000410000 */
[----:B------:R-:W-:Y:S01]  /*8af0*/  FFMA.FTZ R37, R8, UR46, R37 ;  /* 0x0000002e08257c23 */ /* 0x000fe20008010025 */
[----:B------:R-:W-:Y:S01]  /*8b00*/  FMUL.FTZ R8, R131, R8 ;  /* 0x0000000883087220 */ /* 0x000fe20000410000 */
[----:B------:R-:W-:Y:S01]  /*8b10*/  FADD.FTZ R84, R9, R84 ;  /* 0x0000005409547221 */ /* 0x000fe20000010000 */
[C---:B------:R-:W-:Y:S01]  /*8b20*/  FMUL.FTZ R35, R43.reuse, R10 ;  /* 0x0000000a2b237220 */ /* 0x040fe20000410000 */
[----:B------:R-:W-:Y:S01]  /*8b30*/  FMUL.FTZ R9, R43, R36 ;  /* 0x000000242b097220 */ /* 0x000fe20000410000 */
[-C--:B------:R-:W-:Y:S01]  /*8b40*/  FMUL.FTZ R39, R179, R8.reuse ;  /* 0x00000008b3277220 */ /* 0x080fe20000410000 */
[----:B------:R-:W-:Y:S01]  /*8b50*/  FADD.FTZ R171, R38, R171 ;  /* 0x000000ab26ab7221 */ /* 0x000fe20000010000 */
[-C--:B------:R-:W-:Y:S01]  /*8b60*/  FMUL.FTZ R43, R43, R8.reuse ;  /* 0x000000082b2b7220 */ /* 0x080fe20000410000 */
[C---:B------:R-:W-:Y:S01]  /*8b70*/  FFMA.FTZ R36, R34.reuse, R8, R35 ;  /* 0x0000000822247223 */ /* 0x040fe20000010023 */
[C---:B------:R-:W-:Y:S01]  /*8b80*/  FFMA.FTZ R38, R34.reuse, R37, R9 ;  /* 0x0000002522267223 */ /* 0x040fe20000010009 */
[-C--:B------:R-:W-:Y:S01]  /*8b90*/  FMUL.FTZ R9, R85, R84.reuse ;  /* 0x0000005455097220 */ /* 0x080fe20000410000 */
[----:B------:R-:W-:Y:S01]  /*8ba0*/  FMUL.FTZ R8, R45, R84 ;  /* 0x000000542d087220 */ /* 0x000fe20000410000 */
[----:B------:R0:W-:Y:S01]  /*8bb0*/  STS [R32+0x4260], R41 ;  /* 0x0042602920007388 */ /* 0x0001e20000000800 */
[----:B------:R-:W-:Y:S01]  /*8bc0*/  FFMA.FTZ R35, R34, R10, -R43 ;  /* 0x0000000a22237223 */ /* 0x000fe2000001082b */
[-C--:B------:R-:W-:Y:S01]  /*8bd0*/  FFMA.FTZ R9, R86, R33.reuse, R9 ;  /* 0x0000002156097223 */ /* 0x080fe20000010009 */
[-C--:B------:R-:W-:Y:S01]  /*8be0*/  FMUL.FTZ R85, R85, R33.reuse ;  /* 0x0000002155557220 */ /* 0x080fe20000410000 */
[----:B------:R1:W-:Y:S01]  /*8bf0*/  STS [R32+0x4258], R39 ;  /* 0x0042582720007388 */ /* 0x0003e20000000800 */
[----:B------:R-:W-:Y:S01]  /*8c00*/  FMUL.FTZ R34, R33, UR33 ;  /* 0x0000002121227c20 */ /* 0x000fe20008410000 */
[----:B------:R-:W-:Y:S01]  /*8c10*/  FADD.FTZ R40, R12, R9 ;  /* 0x000000090c287221 */ /* 0x000fe20000010000 */
[-C--:B------:R-:W-:Y:S01]  /*8c20*/  FFMA.FTZ R86, R86, R84.reuse, -R85 ;  /* 0x0000005456567223 */ /* 0x080fe20000010855 */
[----:B------:R-:W-:Y:S01]  /*8c30*/  FMUL.FTZ R37, R132, R84 ;  /* 0x0000005484257220 */ /* 0x000fe20000410000 */
[----:B------:R-:W-:Y:S01]  /*8c40*/  FFMA.FTZ R34, R84, UR46, -R34 ;  /* 0x0000002e54227c23 */ /* 0x000fe20008010822 */
[----:B0-----:R-:W-:Y:S01]  /*8c50*/  FMUL.FTZ R41, R179, R10 ;  /* 0x0000000ab3297220 */ /* 0x001fe20000410000 */
[----:B------:R-:W-:Y:S01]  /*8c60*/  FMUL.FTZ R10, R180, R132 ;  /* 0x00000084b40a7220 */ /* 0x000fe20000410000 */
[----:B------:R-:W-:Y:S01]  /*8c70*/  FADD.FTZ R86, R11, R86 ;  /* 0x000000560b567221 */ /* 0x000fe20000010000 */
[----:B------:R-:W-:Y:S01]  /*8c80*/  FFMA.FTZ R65, R179, R44, R38 ;  /* 0x0000002cb3417223 */ /* 0x000fe20000010026 */
[-C--:B-1----:R-:W-:Y:S01]  /*8c90*/  FFMA.FTZ R39, R46, R33.reuse, R8 ;  /* 0x000000212e277223 */ /* 0x082fe20000010008 */
[----:B------:R-:W-:Y:S01]  /*8ca0*/  FMUL.FTZ R8, R84, UR33 ;  /* 0x0000002154087c20 */ /* 0x000fe20008410000 */
[-C--:B------:R-:W-:Y:S01]  /*8cb0*/  FFMA.FTZ R45, R45, -R10.reuse, R209 ;  /* 0x8000000a2d2d7223 */ /* 0x080fe200000100d1 */
[----:B------:R0:W-:Y:S01]  /*8cc0*/  STS [R32+0x425c], R41 ;  /* 0x00425c2920007388 */ /* 0x0001e20000000800 */
[----:B------:R-:W-:Y:S01]  /*8cd0*/  FFMA.FTZ R10, -R46, R10, R208 ;  /* 0x0000000a2e0a7223 */ /* 0x000fe200000101d0 */
[----:B------:R-:W-:Y:S01]  /*8ce0*/  FFMA.FTZ R9, R33, UR46, R8 ;  /* 0x0000002e21097c23 */ /* 0x000fe20008010008 */
[C---:B------:R-:W-:Y:S01]  /*8cf0*/  FMUL.FTZ R33, R132.reuse, R33 ;  /* 0x0000002184217220 */ /* 0x040fe20000410000 */
[----:B------:R-:W-:Y:S01]  /*8d00*/  FMUL.FTZ R11, R45, R34 ;  /* 0x000000222d0b7220 */ /* 0x000fe20000410000 */
[----:B------:R-:W-:Y:S01]  /*8d10*/  FFMA.FTZ R148, R132, R39, R148 ;  /* 0x0000002784947223 */ /* 0x000fe20000010094 */
[----:B------:R-:W-:Y:S01]  /*8d20*/  FADD.FTZ R170, R65, R170 ;  /* 0x000000aa41aa7221 */ /* 0x000fe20000010000 */
[-C--:B------:R-:W-:Y:S01]  /*8d30*/  FMUL.FTZ R8, R45, R33.reuse ;  /* 0x000000212d087220 */ /* 0x080fe20000410000 */
[C---:B------:R-:W-:Y:S01]  /*8d40*/  FMUL.FTZ R43, R180.reuse, R33 ;  /* 0x00000021b42b7220 */ /* 0x040fe20000410000 */
[----:B------:R-:W-:Y:S01]  /*8d50*/  FFMA.FTZ R147, R131, R44, R147 ;  /* 0x0000002c83937223 */ /* 0x000fe20000010093 */
[-C--:B0-----:R-:W-:Y:S01]  /*8d60*/  FMUL.FTZ R41, R45, R37.reuse ;  /* 0x000000252d297220 */ /* 0x081fe20000410000 */
[-C--:B------:R-:W-:Y:S01]  /*8d70*/  FMUL.FTZ R45, R180, R37.reuse ;  /* 0x00000025b42d7220 */ /* 0x080fe20000410000 */
[C---:B------:R-:W-:Y:S01]  /*8d80*/  FFMA.FTZ R37, R10.reuse, R37, -R8 ;  /* 0x000000250a257223 */ /* 0x040fe20000010808 */
[----:B------:R-:W-:Y:S01]  /*8d90*/  FMUL.FTZ R8, R181, R133 ;  /* 0x00000085b5087220 */ /* 0x000fe20000410000 */
[C---:B------:R-:W-:Y:S01]  /*8da0*/  FFMA.FTZ R38, R10.reuse, R33, R41 ;  /* 0x000000210a267223 */ /* 0x040fe20000010029 */
[----:B------:R-:W-:Y:S01]  /*8db0*/  FFMA.FTZ R33, R10, R9, R11 ;  /* 0x000000090a217223 */ /* 0x000fe2000001000b */
[-C--:B------:R-:W-:Y:S01]  /*8dc0*/  FMUL.FTZ R9, R87, R86.reuse ;  /* 0x0000005657097220 */ /* 0x080fe20000410000 */
[C---:B------:R-:W-:Y:S01]  /*8dd0*/  FMUL.FTZ R11, R47.reuse, R86 ;  /* 0x000000562f0b7220 */ /* 0x040fe20000410000 */
[-C--:B------:R-:W-:Y:S01]  /*8de0*/  FFMA.FTZ R47, R47, -R8.reuse, R211 ;  /* 0x800000082f2f7223 */ /* 0x080fe200000100d3 */
[----:B------:R-:W-:Y:S01]  /*8df0*/  FFMA.FTZ R8, -R48, R8, R210 ;  /* 0x0000000830087223 */ /* 0x000fe200000101d2 */
[-C--:B------:R-:W-:Y:S01]  /*8e00*/  FFMA.FTZ R9, R88, R40.reuse, R9 ;  /* 0x0000002858097223 */ /* 0x080fe20000010009 */
[----:B------:R-:W-:Y:S01]  /*8e10*/  FMUL.FTZ R10, R86, UR33 ;  /* 0x00000021560a7c20 */ /* 0x000fe20008410000 */
[-C--:B------:R-:W-:Y:S01]  /*8e20*/  FFMA.FTZ R48, R48, R40.reuse, R11 ;  /* 0x0000002830307223 */ /* 0x080fe2000001000b */
[----:B------:R0:W-:Y:S01]  /*8e30*/  STS [R32+0x4250], R43 ;  /* 0x0042502b20007388 */ /* 0x0001e20000000800 */
[----:B------:R-:W-:Y:S01]  /*8e40*/  FMUL.FTZ R11, R40, UR33 ;  /* 0x00000021280b7c20 */ /* 0x000fe20008410000 */
[----:B------:R-:W-:Y:S01]  /*8e50*/  FMUL.FTZ R87, R87, R40 ;  /* 0x0000002857577220 */ /* 0x000fe20000410000 */
[----:B------:R-:W-:Y:S01]  /*8e60*/  FFMA.FTZ R34, R180, R39, R33 ;  /* 0x00000027b4227223 */ /* 0x000fe20000010021 */
[----:B------:R1:W-:Y:S01]  /*8e70*/  STS [R32+0x4254], R45 ;  /* 0x0042542d20007388 */ /* 0x0003e20000000800 */
[----:B------:R-:W-:Y:S01]  /*8e80*/  FFMA.FTZ R12, R86, UR46, -R11 ;  /* 0x0000002e560c7c23 */ /* 0x000fe2000801080b */
[----:B------:R-:W-:Y:S01]  /*8e90*/  FFMA.FTZ R88, R88, R86, -R87 ;  /* 0x0000005658587223 */ /* 0x000fe20000010857 */
[----:B------:R-:W-:Y:S01]  /*8ea0*/  FFMA.FTZ R149, R133, R48, R149 ;  /* 0x0000003085957223 */ /* 0x000fe20000010095 */
[----:B------:R-:W-:Y:S01]  /*8eb0*/  FADD.FTZ R172, R69, R172 ;  /* 0x000000ac45ac7221 */ /* 0x000fe20000010000 */
[----:B------:R-:W-:Y:S01]  /*8ec0*/  FMUL.FTZ R11, R47, R12 ;  /* 0x0000000c2f0b7220 */ /* 0x000fe20000410000 */
[----:B0-----:R-:W-:Y:S01]  /*8ed0*/  FADD.FTZ R43, R14, R9 ;  /* 0x000000090e2b7221 */ /* 0x001fe20000010000 */
[----:B------:R-:W-:Y:S01]  /*8ee0*/  FFMA.FTZ R9, R40, UR46, R10 ;  /* 0x0000002e28097c23 */ /* 0x000fe2000801000a */
[C---:B------:R-:W-:Y:S01]  /*8ef0*/  FMUL.FTZ R40, R133.reuse, R40 ;  /* 0x0000002885287220 */ /* 0x040fe20000410000 */
[----:B------:R-:W-:Y:S01]  /*8f00*/  FMUL.FTZ R14, R133, R86 ;  /* 0x00000056850e7220 */ /* 0x000fe20000410000 */
[----:B------:R-:W-:Y:S01]  /*8f10*/  FADD.FTZ R88, R13, R88 ;  /* 0x000000580d587221 */ /* 0x000fe20000010000 */
[----:B------:R-:W-:Y:S01]  /*8f20*/  FMUL.FTZ R10, R182, R134 ;  /* 0x00000086b60a7220 */ /* 0x000fe20000410000 */
[C---:B------:R-:W-:Y:S01]  /*8f30*/  FMUL.FTZ R39, R47.reuse, R40 ;  /* 0x000000282f277220 */ /* 0x040fe20000410000 */
[-C--:B------:R-:W-:Y:S01]  /*8f40*/  FMUL.FTZ R13, R47, R14.reuse ;  /* 0x0000000e2f0d7220 */ /* 0x080fe20000410000 */
[C---:B------:R-:W-:Y:S01]  /*8f50*/  FMUL.FTZ R41, R181.reuse, R14 ;  /* 0x0000000eb5297220 */ /* 0x040fe20000410000 */
[----:B------:R-:W-:Y:S01]  /*8f60*/  FMUL.FTZ R33, R181, R40 ;  /* 0x00000028b5217220 */ /* 0x000fe20000410000 */
[C---:B------:R-:W-:Y:S01]  /*8f70*/  FFMA.FTZ R39, R8.reuse, R14, -R39 ;  /* 0x0000000e08277223 */ /* 0x040fe20000010827 */
[C---:B------:R-:W-:Y:S01]  /*8f80*/  FFMA.FTZ R14, R8.reuse, R9, R11 ;  /* 0x00000009080e7223 */ /* 0x040fe2000001000b */
[C---:B------:R-:W-:Y:S01]  /*8f90*/  FMUL.FTZ R9, R89.reuse, R88 ;  /* 0x0000005859097220 */ /* 0x040fe20000410000 */
[-C--:B------:R-:W-:Y:S01]  /*8fa0*/  FMUL.FTZ R89, R89, R43.reuse ;  /* 0x0000002b59597220 */ /* 0x080fe20000410000 */
[----:B------:R-:W-:Y:S01]  /*8fb0*/  FFMA.FTZ R40, R8, R40, R13 ;  /* 0x0000002808287223 */ /* 0x000fe2000001000d */
[CC--:B------:R-:W-:Y:S01]  /*8fc0*/  FMUL.FTZ R11, R49.reuse, R88.reuse ;  /* 0x00000058310b7220 */ /* 0x0c0fe20000410000 */
[CC--:B------:R-:W-:Y:S01]  /*8fd0*/  FFMA.FTZ R9, R90.reuse, R43.reuse, R9 ;  /* 0x0000002b5a097223 */ /* 0x0c0fe20000010009 */
[----:B------:R-:W-:Y:S01]  /*8fe0*/  FFMA.FTZ R8, R90, R88, -R89 ;  /* 0x000000585a087223 */ /* 0x000fe20000010859 */
[----:B------:R0:W-:Y:S01]  /*8ff0*/  STS [R32+0x4248], R33 ;  /* 0x0042482120007388 */ /* 0x0001e20000000800 */
[-C--:B------:R-:W-:Y:S01]  /*9000*/  FFMA.FTZ R49, R49, -R10.reuse, R212 ;  /* 0x8000000a31317223 */ /* 0x080fe200000100d4 */
[----:B------:R-:W-:Y:S01]  /*9010*/  FADD.FTZ R16, R16, R9 ;  /* 0x0000000910107221 */ /* 0x000fe20000010000 */
[----:B------:R-:W-:Y:S01]  /*9020*/  FADD.FTZ R8, R15, R8 ;  /* 0x000000080f087221 */ /* 0x000fe20000010000 */
[----:B------:R-:W-:Y:S01]  /*9030*/  FFMA.FTZ R12, -R50, R10, R213 ;  /* 0x0000000a320c7223 */ /* 0x000fe200000101d5 */
[----:B------:R-:W-:Y:S01]  /*9040*/  FMUL.FTZ R10, R88, UR33 ;  /* 0x00000021580a7c20 */ /* 0x000fe20008410000 */
[----:B------:R-:W-:Y:S01]  /*9050*/  FFMA.FTZ R65, R181, R48, R14 ;  /* 0x00000030b5417223 */ /* 0x000fe2000001000e */
[C---:B------:R-:W-:Y:S01]  /*9060*/  FMUL.FTZ R9, R91.reuse, R8 ;  /* 0x000000085b097220 */ /* 0x040fe20000410000 */
[----:B------:R-:W-:Y:S01]  /*9070*/  FMUL.FTZ R91, R91, R16 ;  /* 0x000000105b5b7220 */ /* 0x000fe20000410000 */
[----:B-1----:R-:W-:Y:S01]  /*9080*/  FMUL.FTZ R45, R134, R88 ;  /* 0x00000058862d7220 */ /* 0x002fe20000410000 */
[----:B0-----:R-:W-:Y:S01]  /*9090*/  FFMA.FTZ R33, R50, R43, R11 ;  /* 0x0000002b32217223 */ /* 0x001fe2000001000b */
[C---:B------:R-:W-:Y:S01]  /*90a0*/  FFMA.FTZ R9, R92.reuse, R16, R9 ;  /* 0x000000105c097223 */ /* 0x040fe20000010009 */
[----:B------:R-:W-:Y:S01]  /*90b0*/  FFMA.FTZ R92, R92, R8, -R91 ;  /* 0x000000085c5c7223 */ /* 0x000fe2000001085b */
[----:B------:R-:W-:Y:S01]  /*90c0*/  FMUL.FTZ R11, R43, UR33 ;  /* 0x000000212b0b7c20 */ /* 0x000fe20008410000 */
[----:B------:R0:W-:Y:S01]  /*90d0*/  STS [R32+0x424c], R41 ;  /* 0x00424c2920007388 */ /* 0x0001e20000000800 */
[----:B------:R-:W-:Y:S01]  /*90e0*/  FADD.FTZ R13, R18, R9 ;  /* 0x00000009120d7221 */ /* 0x000fe20000010000 */
[----:B------:R-:W-:Y:S01]  /*90f0*/  FADD.FTZ R17, R17, R92 ;  /* 0x0000005c11117221 */ /* 0x000fe20000010000 */
[----:B------:R-:W-:Y:S01]  /*9100*/  FFMA.FTZ R14, R88, UR46, -R11 ;  /* 0x0000002e580e7c23 */ /* 0x000fe2000801080b */
[----:B------:R-:W-:Y:S01]  /*9110*/  FFMA.FTZ R11, R43, UR46, R10 ;  /* 0x0000002e2b0b7c23 */ /* 0x000fe2000801000a */
[C---:B------:R-:W-:Y:S01]  /*9120*/  FMUL.FTZ R10, R93.reuse, R13 ;  /* 0x0000000d5d0a7220 */ /* 0x040fe20000410000 */
[----:B------:R-:W-:Y:S01]  /*9130*/  FMUL.FTZ R9, R93, R17 ;  /* 0x000000115d097220 */ /* 0x000fe20000410000 */
[----:B------:R-:W-:Y:S01]  /*9140*/  FMUL.FTZ R43, R134, R43 ;  /* 0x0000002b862b7220 */ /* 0x000fe20000410000 */
[C---:B------:R-:W-:Y:S01]  /*9150*/  FMUL.FTZ R15, R49.reuse, R14 ;  /* 0x0000000e310f7220 */ /* 0x040fe20000410000 */
[C---:B------:R-:W-:Y:S01]  /*9160*/  FFMA.FTZ R10, R94.reuse, R17, -R10 ;  /* 0x000000115e0a7223 */ /* 0x040fe2000001080a */
[C---:B0-----:R-:W-:Y:S01]  /*9170*/  FMUL.FTZ R41, R49.reuse, R45 ;  /* 0x0000002d31297220 */ /* 0x041fe20000410000 */
[----:B------:R-:W-:Y:S01]  /*9180*/  FFMA.FTZ R9, R94, R13, R9 ;  /* 0x0000000d5e097223 */ /* 0x000fe20000010009 */
[-C--:B------:R-:W-:Y:S01]  /*9190*/  FMUL.FTZ R42, R49, R43.reuse ;  /* 0x0000002b312a7220 */ /* 0x080fe20000410000 */
[-C--:B------:R-:W-:Y:S01]  /*91a0*/  FMUL.FTZ R47, R182, R43.reuse ;  /* 0x0000002bb62f7220 */ /* 0x080fe20000410000 */
[C---:B------:R-:W-:Y:S01]  /*91b0*/  FFMA.FTZ R41, R12.reuse, R43, R41 ;  /* 0x0000002b0c297223 */ /* 0x040fe20000010029 */
[----:B------:R-:W-:Y:S01]  /*91c0*/  FFMA.FTZ R15, R12, R11, R15 ;  /* 0x0000000b0c0f7223 */ /* 0x000fe2000001000f */
[----:B------:R-:W-:Y:S01]  /*91d0*/  FMUL.FTZ R11, R183, R135 ;  /* 0x00000087b70b7220 */ /* 0x000fe20000410000 */
[----:B------:R-:W-:Y:S01]  /*91e0*/  FADD.FTZ R43, R20, R9 ;  /* 0x00000009142b7221 */ /* 0x000fe20000010000 */
[----:B------:R-:W-:Y:S01]  /*91f0*/  FMUL.FTZ R9, R51, R8 ;  /* 0x0000000833097220 */ /* 0x000fe20000410000 */
[----:B------:R-:W-:Y:S01]  /*9200*/  FADD.FTZ R44, R19, R10 ;  /* 0x0000000a132c7221 */ /* 0x000fe20000010000 */
[----:B------:R-:W-:Y:S01]  /*9210*/  FFMA.FTZ R10, -R52, R11, R214 ;  /* 0x0000000b340a7223 */ /* 0x000fe200000101d6 */
[----:B------:R-:W-:Y:S01]  /*9220*/  FFMA.FTZ R18, R182, R33, R15 ;  /* 0x00000021b6127223 */ /* 0x000fe2000001000f */
[----:B------:R-:W-:Y:S01]  /*9230*/  FFMA.FTZ R52, R52, R16, R9 ;  /* 0x0000001034347223 */ /* 0x000fe20000010009 */
[CC--:B------:R-:W-:Y:S01]  /*9240*/  FMUL.FTZ R9, R95.reuse, R44.reuse ;  /* 0x0000002c5f097220 */ /* 0x0c0fe20000410000 */
[----:B------:R-:W-:Y:S01]  /*9250*/  FMUL.FTZ R95, R95, R43 ;  /* 0x0000002b5f5f7220 */ /* 0x000fe20000410000 */
[----:B------:R-:W-:Y:S01]  /*9260*/  FFMA.FTZ R51, R51, -R11, R215 ;  /* 0x8000000b33337223 */ /* 0x000fe200000100d7 */
[----:B------:R-:W-:Y:S01]  /*9270*/  FMUL.FTZ R15, R16, UR33 ;  /* 0x00000021100f7c20 */ /* 0x000fe20008410000 */
[C---:B------:R-:W-:Y:S01]  /*9280*/  FFMA.FTZ R9, R96.reuse, R43, R9 ;  /* 0x0000002b60097223 */ /* 0x040fe20000010009 */
[----:B------:R-:W-:Y:S01]  /*9290*/  FFMA.FTZ R96, R96, R44, -R95 ;  /* 0x0000002c60607223 */ /* 0x000fe2000001085f */
[----:B------:R-:W-:Y:S01]  /*92a0*/  FMUL.FTZ R11, R8, UR33 ;  /* 0x00000021080b7c20 */ /* 0x000fe20008410000 */
[----:B------:R-:W-:Y:S01]  /*92b0*/  FFMA.FTZ R42, R12, R45, -R42 ;  /* 0x0000002d0c2a7223 */ /* 0x000fe2000001082a */
[----:B------:R-:W-:Y:S01]  /*92c0*/  FADD.FTZ R9, R22, R9 ;  /* 0x0000000916097221 */ /* 0x000fe20000010000 */
[----:B------:R-:W-:Y:S01]  /*92d0*/  FADD.FTZ R21, R21, R96 ;  /* 0x0000006015157221 */ /* 0x000fe20000010000 */
[----:B------:R-:W-:Y:S01]  /*92e0*/  FFMA.FTZ R12, R8, UR46, -R15 ;  /* 0x0000002e080c7c23 */ /* 0x000fe2000801080f */
[----:B------:R-:W-:Y:S01]  /*92f0*/  FMUL.FTZ R14, R135, R8 ;  /* 0x00000008870e7220 */ /* 0x000fe20000410000 */
[----:B------:R-:W-:Y:S01]  /*9300*/  FFMA.FTZ R15, R16, UR46, R11 ;  /* 0x0000002e100f7c23 */ /* 0x000fe2000801000b */
[C---:B------:R-:W-:Y:S01]  /*9310*/  FMUL.FTZ R8, R97.reuse, R9 ;  /* 0x0000000961087220 */ /* 0x040fe20000410000 */
[----:B------:R-:W-:Y:S01]  /*9320*/  FMUL.FTZ R11, R97, R21 ;  /* 0x00000015610b7220 */ /* 0x000fe20000410000 */
[----:B------:R-:W-:Y:S01]  /*9330*/  FMUL.FTZ R45, R182, R45 ;  /* 0x0000002db62d7220 */ /* 0x000fe20000410000 */
[----:B------:R-:W-:Y:S01]  /*9340*/  FMUL.FTZ R16, R135, R16 ;  /* 0x0000001087107220 */ /* 0x000fe20000410000 */
[C---:B------:R-:W-:Y:S01]  /*9350*/  FFMA.FTZ R8, R98.reuse, R21, -R8 ;  /* 0x0000001562087223 */ /* 0x040fe20000010808 */
[----:B------:R-:W-:Y:S01]  /*9360*/  FFMA.FTZ R11, R98, R9, R11 ;  /* 0x00000009620b7223 */ /* 0x000fe2000001000b */
[----:B------:R-:W-:Y:S01]  /*9370*/  FMUL.FTZ R19, R51, R12 ;  /* 0x0000000c33137220 */ /* 0x000fe20000410000 */
[----:B------:R0:W-:Y:S01]  /*9380*/  STS [R32+0x4244], R45 ;  /* 0x0042442d20007388 */ /* 0x0001e20000000800 */
[----:B------:R-:W-:Y:S01]  /*9390*/  FADD.FTZ R8, R23, R8 ;  /* 0x0000000817087221 */ /* 0x000fe20000010000 */
[----:B------:R-:W-:Y:S01]  /*93a0*/  FADD.FTZ R24, R24, R11 ;  /* 0x0000000b18187221 */ /* 0x000fe20000010000 */
[----:B------:R-:W-:Y:S01]  /*93b0*/  FFMA.FTZ R12, R10, R15, R19 ;  /* 0x0000000f0a0c7223 */ /* 0x000fe20000010013 */
[----:B------:R-:W-:Y:S01]  /*93c0*/  FMUL.FTZ R49, R183, R14 ;  /* 0x0000000eb7317220 */ /* 0x000fe20000410000 */
[C---:B------:R-:W-:Y:S01]  /*93d0*/  FMUL.FTZ R11, R99.reuse, R8 ;  /* 0x00000008630b7220 */ /* 0x040fe20000410000 */
[-C--:B------:R-:W-:Y:S01]  /*93e0*/  FMUL.FTZ R99, R99, R24.reuse ;  /* 0x0000001863637220 */ /* 0x080fe20000410000 */
[----:B------:R1:W-:Y:S01]  /*93f0*/  STS [R32+0x4240], R47 ;  /* 0x0042402f20007388 */ /* 0x0003e20000000800 */
[----:B------:R-:W-:Y:S01]  /*9400*/  FADD.FTZ R167, R18, R167 ;  /* 0x000000a712a77221 */ /* 0x000fe20000010000 */
[C---:B------:R-:W-:Y:S01]  /*9410*/  FFMA.FTZ R11, R100.reuse, R24, R11 ;  /* 0x00000018640b7223 */ /* 0x040fe2000001000b */
[C---:B0-----:R-:W-:Y:S01]  /*9420*/  FMUL.FTZ R45, R51.reuse, R14 ;  /* 0x0000000e332d7220 */ /* 0x041fe20000410000 */
[----:B------:R-:W-:Y:S01]  /*9430*/  FMUL.FTZ R51, R51, R16 ;  /* 0x0000001033337220 */ /* 0x000fe20000410000 */
[----:B------:R-:W-:Y:S01]  /*9440*/  FFMA.FTZ R100, R100, R8, -R99 ;  /* 0x0000000864647223 */ /* 0x000fe20000010863 */
[----:B------:R-:W-:Y:S01]  /*9450*/  FADD.FTZ R11, R26, R11 ;  /* 0x0000000b1a0b7221 */ /* 0x000fe20000010000 */
[C---:B------:R-:W-:Y:S01]  /*9460*/  FFMA.FTZ R45, R10.reuse, R16, R45 ;  /* 0x000000100a2d7223 */ /* 0x040fe2000001002d */
[----:B------:R-:W-:Y:S01]  /*9470*/  FFMA.FTZ R46, R10, R14, -R51 ;  /* 0x0000000e0a2e7223 */ /* 0x000fe20000010833 */
[----:B------:R-:W-:Y:S01]  /*9480*/  FMUL.FTZ R10, R53, R17 ;  /* 0x00000011350a7220 */ /* 0x000fe20000410000 */
[----:B------:R-:W-:Y:S01]  /*9490*/  FADD.FTZ R25, R25, R100 ;  /* 0x0000006419197221 */ /* 0x000fe20000010000 */
[----:B------:R-:W-:Y:S01]  /*94a0*/  FMUL.FTZ R14, R13, UR33 ;  /* 0x000000210d0e7c20 */ /* 0x000fe20008410000 */
[----:B------:R-:W-:Y:S01]  /*94b0*/  FFMA.FTZ R150, R134, R33, R150 ;  /* 0x0000002186967223 */ /* 0x000fe20000010096 */
[----:B------:R-:W-:Y:S01]  /*94c0*/  FMUL.FTZ R18, R184, R136 ;  /* 0x00000088b8127220 */ /* 0x000fe20000410000 */
[----:B-1----:R-:W-:Y:S01]  /*94d0*/  FFMA.FTZ R47, R54, R13, R10 ;  /* 0x0000000d362f7223 */ /* 0x002fe2000001000a */
[----:B------:R-:W-:Y:S01]  /*94e0*/  FMUL.FTZ R33, R183, R16 ;  /* 0x00000010b7217220 */ /* 0x000fe20000410000 */
[----:B------:R-:W-:Y:S01]  /*94f0*/  FMUL.FTZ R10, R101, R11 ;  /* 0x0000000b650a7220 */ /* 0x000fe20000410000 */
[----:B------:R-:W-:Y:S01]  /*9500*/  FFMA.FTZ R51, R183, R52, R12 ;  /* 0x00000034b7337223 */ /* 0x000fe2000001000c */
[----:B------:R-:W-:Y:S01]  /*9510*/  FMUL.FTZ R15, R101, R25 ;  /* 0x00000019650f7220 */ /* 0x000fe20000410000 */
[C---:B------:R-:W-:Y:S01]  /*9520*/  FMUL.FTZ R12, R17.reuse, UR33 ;  /* 0x00000021110c7c20 */ /* 0x040fe20008410000 */
[----:B------:R-:W-:Y:S01]  /*9530*/  FFMA.FTZ R14, R17, UR46, -R14 ;  /* 0x0000002e110e7c23 */ /* 0x000fe2000801080e */
[-C--:B------:R-:W-:Y:S01]  /*9540*/  FFMA.FTZ R53, R53, -R18.reuse, R216 ;  /* 0x8000001235357223 */ /* 0x080fe200000100d8 */
[----:B------:R-:W-:Y:S01]  /*9550*/  FMUL.FTZ R17, R136, R17 ;  /* 0x0000001188117220 */ /* 0x000fe20000410000 */
[C---:B------:R-:W-:Y:S01]  /*9560*/  FFMA.FTZ R10, R102.reuse, R25, -R10 ;  /* 0x00000019660a7223 */ /* 0x040fe2000001080a */
[----:B------:R0:W-:Y:S01]  /*9570*/  STS [R32+0x4238], R33 ;  /* 0x0042382120007388 */ /* 0x0001e20000000800 */
[----:B------:R-:W-:Y:S01]  /*9580*/  FFMA.FTZ R15, R102, R11, R15 ;  /* 0x0000000b660f7223 */ /* 0x000fe2000001000f */
[----:B------:R-:W-:Y:S01]  /*9590*/  FFMA.FTZ R18, -R54, R18, R217 ;  /* 0x0000001236127223 */ /* 0x000fe200000101d9 */
[----:B------:R-:W-:Y:S01]  /*95a0*/  FADD.FTZ R10, R27, R10 ;  /* 0x0000000a1b0a7221 */ /* 0x000fe20000010000 */
[----:B------:R1:W-:Y:S01]  /*95b0*/  STS [R32+0x423c], R49 ;  /* 0x00423c3120007388 */ /* 0x0003e20000000800 */
[----:B------:R-:W-:Y:S01]  /*95c0*/  FADD.FTZ R28, R28, R15 ;  /* 0x0000000f1c1c7221 */ /* 0x000fe20000010000 */
[----:B------:R-:W-:Y:S01]  /*95d0*/  FMUL.FTZ R16, R190, R142 ;  /* 0x0000008ebe107220 */ /* 0x000fe20000410000 */
[----:B------:R-:W-:Y:S01]  /*95e0*/  FMUL.FTZ R69, R53, R14 ;  /* 0x0000000e35457220 */ /* 0x000fe20000410000 */
[----:B------:R-:W-:Y:S01]  /*95f0*/  FMUL.FTZ R23, R184, R17 ;  /* 0x00000011b8177220 */ /* 0x000fe20000410000 */
[----:B------:R-:W-:Y:S01]  /*9600*/  FADD.FTZ R166, R51, R166 ;  /* 0x000000a633a67221 */ /* 0x000fe20000010000 */
[----:B0-----:R-:W-:Y:S01]  /*9610*/  FFMA.FTZ R33, R13, UR46, R12 ;  /* 0x0000002e0d217c23 */ /* 0x001fe2000801000c */
[----:B------:R-:W-:Y:S01]  /*9620*/  FMUL.FTZ R13, R136, R13 ;  /* 0x0000000d880d7220 */ /* 0x000fe20000410000 */
[----:B------:R-:W-:Y:S01]  /*9630*/  FMUL.FTZ R14, R189, R141 ;  /* 0x0000008dbd0e7220 */ /* 0x000fe20000410000 */
[----:B------:R-:W-:Y:S01]  /*9640*/  FMUL.FTZ R22, R188, R140 ;  /* 0x0000008cbc167220 */ /* 0x000fe20000410000 */
[C---:B-1----:R-:W-:Y:S01]  /*9650*/  FMUL.FTZ R49, R53.reuse, R17 ;  /* 0x0000001135317220 */ /* 0x042fe20000410000 */
[-C--:B------:R-:W-:Y:S01]  /*9660*/  FMUL.FTZ R48, R53, R13.reuse ;  /* 0x0000000d35307220 */ /* 0x080fe20000410000 */
[-C--:B------:R-:W-:Y:S01]  /*9670*/  FMUL.FTZ R19, R184, R13.reuse ;  /* 0x0000000db8137220 */ /* 0x080fe20000410000 */
[----:B------:R-:W-:Y:S01]  /*9680*/  FFMA.FTZ R15, -R76, R14, R226 ;  /* 0x0000000e4c0f7223 */ /* 0x000fe200000101e2 */
[C---:B------:R-:W-:Y:S01]  /*9690*/  FFMA.FTZ R49, R18.reuse, R13, R49 ;  /* 0x0000000d12317223 */ /* 0x040fe20000010031 */
[C---:B------:R-:W-:Y:S01]  /*96a0*/  FMUL.FTZ R13, R103.reuse, R10 ;  /* 0x0000000a670d7220 */ /* 0x040fe20000410000 */
[----:B------:R-:W-:Y:S01]  /*96b0*/  FMUL.FTZ R103, R103, R28 ;  /* 0x0000001c67677220 */ /* 0x000fe20000410000 */
[----:B------:R-:W-:Y:S01]  /*96c0*/  FFMA.FTZ R48, R18, R17, -R48 ;  /* 0x0000001112307223 */ /* 0x000fe20000010830 */
[----:B------:R-:W-:Y:S01]  /*96d0*/  FFMA.FTZ R17, -R78, R16, R228 ;  /* 0x000000104e117223 */ /* 0x000fe200000101e4 */
[C---:B------:R-:W-:Y:S01]  /*96e0*/  FFMA.FTZ R13, R104.reuse, R28, R13 ;  /* 0x0000001c680d7223 */ /* 0x040fe2000001000d */
[----:B------:R-:W-:Y:S01]  /*96f0*/  FFMA.FTZ R104, R104, R10, -R103 ;  /* 0x0000000a68687223 */ /* 0x000fe20000010867 */
[----:B------:R-:W-:Y:S01]  /*9700*/  FFMA.FTZ R16, R77, -R16, R229 ;  /* 0x800000104d107223 */ /* 0x000fe200000100e5 */
[----:B------:R-:W-:Y:S01]  /*9710*/  FFMA.FTZ R14, R75, -R14, R227 ;  /* 0x8000000e4b0e7223 */ /* 0x000fe200000100e3 */
[----:B------:R-:W-:Y:S01]  /*9720*/  FADD.FTZ R13, R30, R13 ;  /* 0x0000000d1e0d7221 */ /* 0x000fe20000010000 */
[----:B------:R-:W-:Y:S01]  /*9730*/  FADD.FTZ R29, R29, R104 ;  /* 0x000000681d1d7221 */ /* 0x000fe20000010000 */
[----:B------:R-:W-:Y:S01]  /*9740*/  FMUL.FTZ R50, R141, R10 ;  /* 0x0000000a8d327220 */ /* 0x000fe20000410000 */
[----:B------:R-:W-:Y:S01]  /*9750*/  FFMA.FTZ R151, R135, R52, R151 ;  /* 0x0000003487977223 */ /* 0x000fe20000010097 */
[C---:B------:R-:W-:Y:S01]  /*9760*/  FMUL.FTZ R53, R142.reuse, R13 ;  /* 0x0000000d8e357220 */ /* 0x040fe20000410000 */
[----:B------:R-:W-:Y:S01]  /*9770*/  FMUL.FTZ R51, R142, R29 ;  /* 0x0000001d8e337220 */ /* 0x000fe20000410000 */
[----:B------:R-:W-:Y:S01]  /*9780*/  FADD.FTZ R168, R65, R168 ;  /* 0x000000a841a87221 */ /* 0x000fe20000010000 */
[----:B------:R-:W-:Y:S01]  /*9790*/  FFMA.FTZ R12, -R74, R22, R225 ;  /* 0x000000164a0c7223 */ /* 0x000fe200000101e1 */
[----:B------:R-:W-:Y:S01]  /*97a0*/  FMUL.FTZ R52, R141, R28 ;  /* 0x0000001c8d347220 */ /* 0x000fe20000410000 */
[C---:B------:R-:W-:Y:S01]  /*97b0*/  FMUL.FTZ R20, R16.reuse, R51 ;  /* 0x0000003310147220 */ /* 0x040fe20000410000 */
[-C--:B------:R-:W-:Y:S01]  /*97c0*/  FMUL.FTZ R26, R16, R53.reuse ;  /* 0x00000035101a7220 */ /* 0x080fe20000410000 */
[----:B------:R-:W-:Y:S01]  /*97d0*/  FMUL.FTZ R30, R14, R50 ;  /* 0x000000320e1e7220 */ /* 0x000fe20000410000 */
[----:B------:R-:W-:Y:S01]  /*97e0*/  FFMA.FTZ R22, R73, -R22, R224 ;  /* 0x8000001649167223 */ /* 0x000fe200000100e0 */
[C---:B------:R-:W-:Y:S01]  /*97f0*/  FFMA.FTZ R20, R17.reuse, R53, R20 ;  /* 0x0000003511147223 */ /* 0x040fe20000010014 */
[----:B------:R-:W-:Y:S01]  /*9800*/  FMUL.FTZ R65, R140, R25 ;  /* 0x000000198c417220 */ /* 0x000fe20000410000 */
[----:B------:R0:W-:Y:S01]  /*9810*/  STS [R32+0x4230], R19 ;  /* 0x0042301320007388 */ /* 0x0001e20000000800 */
[----:B------:R-:W-:Y:S01]  /*9820*/  FFMA.FTZ R26, R17, R51, -R26 ;  /* 0x00000033111a7223 */ /* 0x000fe2000001081a */
[----:B------:R-:W-:Y:S01]  /*9830*/  FADD.FTZ R20, RZ, R20 ;  /* 0x00000014ff147221 */ /* 0x000fe20000010000 */
[----:B------:R-:W-:Y:S01]  /*9840*/  FMUL.FTZ R27, R22, R65 ;  /* 0x00000041161b7220 */ /* 0x000fe20000410000 */
[----:B------:R1:W-:Y:S01]  /*9850*/  STS [R32+0x4234], R23 ;  /* 0x0042341720007388 */ /* 0x0003e20000000800 */
[----:B------:R-:W-:Y:S01]  /*9860*/  FADD.FTZ R26, RZ, R26 ;  /* 0x0000001aff1a7221 */ /* 0x000fe20000010000 */
[----:B------:R-:W-:Y:S01]  /*9870*/  FFMA.FTZ R81, R18, R33, R69 ;  /* 0x0000002112517223 */ /* 0x000fe20000010045 */
[----:B------:R-:W-:Y:S01]  /*9880*/  FMUL.FTZ R18, R187, R139 ;  /* 0x0000008bbb127220 */ /* 0x000fe20000410000 */
[----:B------:R2:W-:Y:S01]  /*9890*/  STS [R32+0x4264], R67 ;  /* 0x0042644320007388 */ /* 0x0005e20000000800 */
[----:B------:R-:W-:Y:S01]  /*98a0*/  FMUL.FTZ R54, R139, R8 ;  /* 0x000000088b367220 */ /* 0x000fe20000410000 */
[----:B0-----:R-:W-:Y:S01]  /*98b0*/  FFMA.FTZ R19, R15, R52, R30 ;  /* 0x000000340f137223 */ /* 0x001fe2000001001e */
[----:B------:R-:W-:Y:S01]  /*98c0*/  FMUL.FTZ R66, R139, R24 ;  /* 0x000000188b427220 */ /* 0x000fe20000410000 */
[----:B------:R-:W-:Y:S01]  /*98d0*/  FADD.FTZ R169, R34, R169 ;  /* 0x000000a922a97221 */ /* 0x000fe20000010000 */
[----:B------:R-:W-:Y:S01]  /*98e0*/  FMUL.FTZ R69, R185, R137 ;  /* 0x00000089b9457220 */ /* 0x000fe20000410000 */
[----:B-1----:R-:W-:Y:S01]  /*98f0*/  FMUL.FTZ R23, R14, R52 ;  /* 0x000000340e177220 */ /* 0x002fe20000410000 */
[----:B------:R-:W-:Y:S01]  /*9900*/  FADD.FTZ R19, R20, R19 ;  /* 0x0000001314137221 */ /* 0x000fe20000010000 */
[----:B------:R-:W-:Y:S01]  /*9910*/  FMUL.FTZ R68, R186, R138 ;  /* 0x0000008aba447220 */ /* 0x000fe20000410000 */
[----:B------:R-:W-:Y:S01]  /*9920*/  FMUL.FTZ R70, R55, R44 ;  /* 0x0000002c37467220 */ /* 0x000fe20000410000 */
[----:B--2---:R-:W-:Y:S01]  /*9930*/  FMUL.FTZ R67, R140, R11 ;  /* 0x0000000b8c437220 */ /* 0x004fe20000410000 */
[----:B------:R-:W-:Y:S01]  /*9940*/  FFMA.FTZ R23, R15, R50, -R23 ;  /* 0x000000320f177223 */ /* 0x000fe20000010817 */
[----:B------:R-:W-:Y:S01]  /*9950*/  FMUL.FTZ R71, R138, R21 ;  /* 0x000000158a477220 */ /* 0x000fe20000410000 */
[----:B------:R-:W-:Y:S01]  /*9960*/  FFMA.FTZ R152, R136, R47, R152 ;  /* 0x0000002f88987223 */ /* 0x000fe20000010098 */
[-C--:B------:R-:W-:Y:S01]  /*9970*/  FFMA.FTZ R20, R12, R67.reuse, R27 ;  /* 0x000000430c147223 */ /* 0x080fe2000001001b */
[-C--:B------:R-:W-:Y:S01]  /*9980*/  FMUL.FTZ R30, R22, R67.reuse ;  /* 0x00000043161e7220 */ /* 0x080fe20000410000 */
[----:B------:R-:W-:Y:S01]  /*9990*/  FADD.FTZ R23, R26, R23 ;  /* 0x000000171a177221 */ /* 0x000fe20000010000 */
[----:B------:R-:W-:Y:S01]  /*99a0*/  FMUL.FTZ R67, R188, R67 ;  /* 0x00000043bc437220 */ /* 0x000fe20000410000 */
[----:B------:R-:W-:Y:S01]  /*99b0*/  FADD.FTZ R26, R19, R20 ;  /* 0x00000014131a7221 */ /* 0x000fe20000010000 */
[----:B------:R-:W-:Y:S01]  /*99c0*/  FFMA.FTZ R30, R12, R65, -R30 ;  /* 0x000000410c1e7223 */ /* 0x000fe2000001081e */
[-C--:B------:R-:W-:Y:S01]  /*99d0*/  FFMA.FTZ R20, R59, -R18.reuse, R223 ;  /* 0x800000123b147223 */ /* 0x080fe200000100df */
[----:B------:R-:W-:Y:S01]  /*99e0*/  FFMA.FTZ R19, -R72, R18, R222 ;  /* 0x0000001248137223 */ /* 0x000fe200000101de */
[----:B------:R-:W-:Y:S01]  /*99f0*/  FFMA.FTZ R18, R55, -R69, R219 ;  /* 0x8000004537127223 */ /* 0x000fe200000100db */
[----:B------:R-:W-:Y:S01]  /*9a00*/  FADD.FTZ R30, R23, R30 ;  /* 0x0000001e171e7221 */ /* 0x000fe20000010000 */
[C---:B------:R-:W-:Y:S01]  /*9a10*/  FMUL.FTZ R34, R20.reuse, R54 ;  /* 0x0000003614227220 */ /* 0x040fe20000410000 */
[-C--:B------:R-:W-:Y:S01]  /*9a20*/  FMUL.FTZ R23, R20, R66.reuse ;  /* 0x0000004214177220 */ /* 0x080fe20000410000 */
[----:B------:R-:W-:Y:S01]  /*9a30*/  FMUL.FTZ R65, R188, R65 ;  /* 0x00000041bc417220 */ /* 0x000fe20000410000 */
[----:B------:R-:W-:Y:S01]  /*9a40*/  FMUL.FTZ R53, R190, R53 ;  /* 0x00000035be357220 */ /* 0x000fe20000410000 */
[C---:B------:R-:W-:Y:S01]  /*9a50*/  FFMA.FTZ R27, R19.reuse, R66, R34 ;  /* 0x00000042131b7223 */ /* 0x040fe20000010022 */
[----:B------:R-:W-:Y:S01]  /*9a60*/  FFMA.FTZ R33, R19, R54, -R23 ;  /* 0x0000003613217223 */ /* 0x000fe20000010817 */
[----:B------:R-:W-:Y:S01]  /*9a70*/  FFMA.FTZ R23, -R56, R69, R218 ;  /* 0x0000004538177223 */ /* 0x000fe200000101da */
[----:B------:R-:W-:Y:S01]  /*9a80*/  FMUL.FTZ R69, R138, R9 ;  /* 0x000000098a457220 */ /* 0x000fe20000410000 */
[----:B------:R-:W-:Y:S01]  /*9a90*/  FADD.FTZ R26, R26, R27 ;  /* 0x0000001b1a1a7221 */ /* 0x000fe20000010000 */
[----:B------:R-:W-:Y:S01]  /*9aa0*/  FADD.FTZ R55, R30, R33 ;  /* 0x000000211e377221 */ /* 0x000fe20000010000 */
[----:B------:R-:W-:Y:S01]  /*9ab0*/  FMUL.FTZ R27, R43, UR33 ;  /* 0x000000212b1b7c20 */ /* 0x000fe20008410000 */
[-C--:B------:R-:W-:Y:S01]  /*9ac0*/  FFMA.FTZ R33, R57, -R68.reuse, R220 ;  /* 0x8000004439217223 */ /* 0x080fe200000100dc */
[----:B------:R-:W-:Y:S01]  /*9ad0*/  FFMA.FTZ R56, R56, R43, R70 ;  /* 0x0000002b38387223 */ /* 0x000fe20000010046 */
[----:B------:R-:W-:Y:S01]  /*9ae0*/  FFMA.FTZ R34, -R58, R68, R221 ;  /* 0x000000443a227223 */ /* 0x000fe200000101dd */
[C---:B------:R-:W-:Y:S01]  /*9af0*/  FMUL.FTZ R30, R44.reuse, UR33 ;  /* 0x000000212c1e7c20 */ /* 0x040fe20008410000 */
[----:B------:R-:W-:Y:S01]  /*9b00*/  FFMA.FTZ R27, R44, UR46, -R27 ;  /* 0x0000002e2c1b7c23 */ /* 0x000fe2000801081b */
[----:B------:R-:W-:Y:S01]  /*9b10*/  FMUL.FTZ R70, R137, R44 ;  /* 0x0000002c89467220 */ /* 0x000fe20000410000 */
[----:B------:R-:W-:Y:S01]  /*9b20*/  FMUL.FTZ R44, R33, R69 ;  /* 0x00000045212c7220 */ /* 0x000fe20000410000 */
[----:B------:R-:W-:Y:S01]  /*9b30*/  FMUL.FTZ R68, R137, R43 ;  /* 0x0000002b89447220 */ /* 0x000fe20000410000 */
[-C--:B------:R-:W-:Y:S01]  /*9b40*/  FMUL.FTZ R79, R33, R71.reuse ;  /* 0x00000047214f7220 */ /* 0x080fe20000410000 */
[----:B------:R-:W-:Y:S01]  /*9b50*/  FFMA.FTZ R30, R43, UR46, R30 ;  /* 0x0000002e2b1e7c23 */ /* 0x000fe2000801001e */
[----:B------:R-:W-:Y:S01]  /*9b60*/  FFMA.FTZ R44, R34, R71, -R44 ;  /* 0x00000047222c7223 */ /* 0x000fe2000001082c */
[----:B------:R-:W-:Y:S01]  /*9b70*/  FMUL.FTZ R43, R18, R68 ;  /* 0x00000044122b7220 */ /* 0x000fe20000410000 */
[----:B------:R-:W-:Y:S01]  /*9b80*/  FFMA.FTZ R79, R34, R69, R79 ;  /* 0x00000045224f7223 */ /* 0x000fe2000001004f */
[-C--:B------:R-:W-:Y:S01]  /*9b90*/  FMUL.FTZ R80, R18, R70.reuse ;  /* 0x0000004612507220 */ /* 0x080fe20000410000 */
[----:B------:R-:W-:Y:S01]  /*9ba0*/  FADD.FTZ R44, R55, R44 ;  /* 0x0000002c372c7221 */ /* 0x000fe20000010000 */
[C---:B------:R-:W-:Y:S01]  /*9bb0*/  FFMA.FTZ R43, R23.reuse, R70, -R43 ;  /* 0x00000046172b7223 */ /* 0x040fe2000001082b */
[----:B------:R-:W-:Y:S01]  /*9bc0*/  FADD.FTZ R79, R26, R79 ;  /* 0x0000004f1a4f7221 */ /* 0x000fe20000010000 */
[-C--:B------:R-:W-:Y:S01]  /*9bd0*/  FFMA.FTZ R80, R23, R68.reuse, R80 ;  /* 0x0000004417507223 */ /* 0x080fe20000010050 */
[----:B------:R-:W-:Y:S01]  /*9be0*/  FFMA.FTZ R26, R184, R47, R81 ;  /* 0x0000002fb81a7223 */ /* 0x000fe20000010051 */
        /* <DEDUP_REMOVED lines=13> */
[C---:B------:R-:W-:Y:S01]  /*9cc0*/  FMUL.FTZ R43, R187.reuse, R54 ;  /* 0x00000036bb2b7220 */ /* 0x040fe20000410000 */
        /* <DEDUP_REMOVED lines=25> */
[----:B------:R-:W-:Y:S01]  /*9e60*/  STS [R32+0x4210], R67 ;  /* 0x0042104320007388 */ /* 0x000fe20000000800 */
[----:B------:R-:W-:Y:S01]  /*9e70*/  IADD3 R2, PT, PT, R197, 0x40, RZ ;  /* 0x00000040c5027810 */ /* 0x000fe20007ffe0ff */
[----:B------:R-:W-:Y:S01]  /*9e80*/  FMUL.FTZ R225, R124, R225 ;  /* 0x000000e17ce17220 */ /* 0x000fe20000410000 */
[----:B------:R-:W-:Y:S01]  /*9e90*/  FADD.FTZ R3, R45, R0 ;  /* 0x000000002d037221 */ /* 0x000fe20000010000 */
[----:B------:R-:W-:Y:S01]  /*9ea0*/  STS [R32+0x4214], R65 ;  /* 0x0042144120007388 */ /* 0x000fe20000000800 */
[----:B------:R-:W-:Y:S01]  /*9eb0*/  FADD.FTZ R0, R42, R31 ;  /* 0x0000001f2a007221 */ /* 0x000fe20000010000 */
[C---:B------:R-:W-:Y:S01]  /*9ec0*/  IADD3 R36, PT, PT, R197.reuse, 0x100, RZ ;  /* 0x00000100c5247810 */ /* 0x040fe20007ffe0ff */
[----:B------:R-:W-:Y:S01]  /*9ed0*/  FMUL.FTZ R229, R126, -R229 ;  /* 0x800000e57ee57220 */ /* 0x000fe20000410000 */
[----:B------:R-:W-:Y:S01]  /*9ee0*/  STS [R32+0x4208], R35 ;  /* 0x0042082320007388 */ /* 0x000fe20000000800 */
[----:B------:R-:W-:Y:S01]  /*9ef0*/  IADD3 R42, PT, PT, R197, 0x1c0, RZ ;  /* 0x000001c0c52a7810 */ /* 0x000fe20007ffe0ff */
[----:B------:R-:W-:Y:S01]  /*9f00*/  FMUL.FTZ R223, R121, -R223 ;  /* 0x800000df79df7220 */ /* 0x000fe20000410000 */
[C---:B------:R-:W-:Y:S01]  /*9f10*/  IADD3 R44, PT, PT, R197.reuse, 0x240, RZ ;  /* 0x00000240c52c7810 */ /* 0x040fe20007ffe0ff */
[----:B------:R0:W-:Y:S01]  /*9f20*/  STS [R32+0x420c], R7 ;  /* 0x00420c0720007388 */ /* 0x0001e20000000800 */
[C---:B------:R-:W-:Y:S01]  /*9f30*/  IADD3 R46, PT, PT, R197.reuse, 0x280, RZ ;  /* 0x00000280c52e7810 */ /* 0x040fe20007ffe0ff */
[----:B------:R-:W-:Y:S01]  /*9f40*/  FMUL.FTZ R221, R120, R221 ;  /* 0x000000dd78dd7220 */ /* 0x000fe20000410000 */
[C---:B------:R-:W-:Y:S01]  /*9f50*/  IADD3 R48, PT, PT, R197.reuse, 0x2c0, RZ ;  /* 0x000002c0c5307810 */ /* 0x040fe20007ffe0ff */
        /* <DEDUP_REMOVED lines=8> */
[----:B------:R-:W-:Y:S01]  /*9fe0*/  BAR.SYNC.DEFER_BLOCKING 0x0 ;  /* 0x0000000000007b1d */ /* 0x000fe20000010000 */
[----:B------:R-:W-:Y:S01]  /*9ff0*/  LOP3.LUT R68, R197, 0x400, RZ, 0xfc, !PT ;  /* 0x00000400c5447812 */ /* 0x000fe200078efcff */
[----:B------:R-:W-:Y:S01]  /*a000*/  FMUL.FTZ R215, R117, -R215 ;  /* 0x800000d775d77220 */ /* 0x000fe20000410000 */
[C---:B------:R-:W-:Y:S01]  /*a010*/  IADD3 R70, PT, PT, R197.reuse, 0x440, RZ ;  /* 0x00000440c5467810 */ /* 0x040fe20007ffe0ff */
[----:B------:R-:W-:Y:S01]  /*a020*/  FMUL.FTZ R213, R116, R213 ;  /* 0x000000d574d57220 */ /* 0x000fe20000410000 */
[----:B------:R-:W-:Y:S01]  /*a030*/  IADD3 R80, PT, PT, R197, 0x480, RZ ;  /* 0x00000480c5507810 */ /* 0x000fe20007ffe0ff */
[----:B------:R-:W-:Y:S01]  /*a040*/  FMUL.FTZ R209, R111, -R209 ;  /* 0x800000d16fd17220 */ /* 0x000fe20000410000 */
[----:B------:R-:W-:Y:S01]  /*a050*/  IADD3 R82, PT, PT, R197, 0x4c0, RZ ;  /* 0x000004c0c5527810 */ /* 0x000fe20007ffe0ff */
[----:B------:R-:W-:Y:S01]  /*a060*/  FMUL.FTZ R227, R125, -R227 ;  /* 0x800000e37de37220 */ /* 0x000fe20000410000 */
[C---:B------:R-:W-:Y:S01]  /*a070*/  IADD3 R84, PT, PT, R197.reuse, 0x500, RZ ;  /* 0x00000500c5547810 */ /* 0x040fe20007ffe0ff */
[----:B------:R-:W-:Y:S01]  /*a080*/  FMUL.FTZ R211, R112, -R211 ;  /* 0x800000d370d37220 */ /* 0x000fe20000410000 */
[C---:B------:R-:W-:Y:S01]  /*a090*/  IADD3 R86, PT, PT, R197.reuse, 0x540, RZ ;  /* 0x00000540c5567810 */ /* 0x040fe20007ffe0ff */
        /* <DEDUP_REMOVED lines=8> */
[----:B------:R-:W-:Y:S01]  /*a120*/  FMUL.FTZ R194, R21, UR33 ;  /* 0x0000002115c27c20 */ /* 0x000fe20008410000 */
[----:B------:R-:W-:-:S02]  /*a130*/  IADD3 R96, PT, PT, R197, 0x680, RZ ;  /* 0x00000680c5607810 */ /* 0x000fc40007ffe0ff */
[C---:B------:R-:W-:Y:S01]  /*a140*/  IADD3 R98, PT, PT, R197.reuse, 0x6c0, RZ ;  /* 0x000006c0c5627810 */ /* 0x040fe20007ffe0ff */
[----:B------:R-:W2:Y:S01]  /*a150*/  LDS R115, [R115+0x4200] ;  /* 0x0042000073737984 */ /* 0x000ea20000000800 */
[C---:B------:R-:W-:Y:S02]  /*a160*/  IADD3 R100, PT, PT, R197.reuse, 0x700, RZ ;  /* 0x00000700c5647810 */ /* 0x040fe40007ffe0ff */
[C---:B------:R-:W-:Y:S01]  /*a170*/  IADD3 R102, PT, PT, R197.reuse, 0x740, RZ ;  /* 0x00000740c5667810 */ /* 0x040fe20007ffe0ff */
[----:B------:R-:W3:Y:S01]  /*a180*/  LDS R89, [R122+0x4a00] ;  /* 0x004a00007a597984 */ /* 0x000ee20000000800 */
[----:B------:R-:W-:Y:S02]  /*a190*/  IADD3 R104, PT, PT, R197, 0x780, RZ ;  /* 0x00000780c5687810 */ /* 0x000fe40007ffe0ff */
        /* <DEDUP_REMOVED lines=16> */
[-C--:B0-----:R-:W-:Y:S02]  /*a2a0*/  LEA.HI R7, R80, R197.reuse, RZ, 0x1b ;  /* 0x000000c550077211 */ /* 0x081fe400078fd8ff */
        /* <DEDUP_REMOVED lines=9> */
[-C--:B-1----:R-:W-:Y:S02]  /*a340*/  LEA.HI R51, R100, R197.reuse, RZ, 0x1b ;  /* 0x000000c564337211 */ /* 0x082fe400078fd8ff */
[-C--:B------:R-:W-:Y:S02]  /*a350*/  LEA.HI R53, R102, R197.reuse, RZ, 0x1b ;  /* 0x000000c566357211 */ /* 0x080fe400078fd8ff */
[-C--:B------:R-:W-:Y:S02]  /*a360*/  LEA.HI R55, R104, R197.reuse, RZ, 0x1b ;  /* 0x000000c568377211 */ /* 0x080fe400078fd8ff */
[----:B------:R-:W-:Y:S02]  /*a370*/  LEA.HI R65, R114, R197, RZ, 0x1b ;  /* 0x000000c572417211 */ /* 0x000fe400078fd8ff */
[----:B------:R-:W-:Y:S02]  /*a380*/  LEA R114, R2, UR28, 0x2 ;  /* 0x0000001c02727c11 */ /* 0x000fe4000f8e10ff */
[----:B------:R-:W-:-:S02]  /*a390*/  LEA R104, R4, UR28, 0x2 ;  /* 0x0000001c04687c11 */ /* 0x000fc4000f8e10ff */
[----:B------:R-:W-:Y:S01]  /*a3a0*/  LEA R102, R6, UR28, 0x2 ;  /* 0x0000001c06667c11 */ /* 0x000fe2000f8e10ff */
[----:B------:R-:W0:Y:S01]  /*a3b0*/  LDS R103, [R114+0x4300] ;  /* 0x0043000072677984 */ /* 0x000e220000000800 */
[----:B------:R-:W-:Y:S02]  /*a3c0*/  LEA R100, R36, UR28, 0x2 ;  /* 0x0000001c24647c11 */ /* 0x000fe4000f8e10ff */
[----:B------:R-:W-:Y:S01]  /*a3d0*/  LEA R98, R38, UR28, 0x2 ;  /* 0x0000001c26627c11 */ /* 0x000fe2000f8e10ff */
[----:B------:R-:W1:Y:S01]  /*a3e0*/  LDS R101, [R104+0x4400] ;  /* 0x0044000068657984 */ /* 0x000e620000000800 */
        /* <DEDUP_REMOVED lines=36> */
[----:B------:R-:W-:-:S03]  /*a630*/  LEA R2, R65, UR28, 0x2 ;  /* 0x0000001c41027c11 */ /* 0x000fc6000f8e10ff */
        /* <DEDUP_REMOVED lines=19> */
[----:B-----5:R-:W-:-:S03]  /*a770*/  FMUL.FTZ R195, R120, -R220 ;  /* 0x800000dc78c37220 */ /* 0x020fc60000410000 */
[----:B------:R5:W-:Y:S01]  /*a780*/  STS [R32+0x631c], R223 ;  /* 0x00631cdf20007388 */ /* 0x000be20000000800 */
[----:B----4-:R-:W-:-:S03]  /*a790*/  MOV R225, UR32 ;  /* 0x0000002000e17c02 */ /* 0x010fc60008000f00 */
[----:B------:R4:W-:Y:S01]  /*a7a0*/  STS [R32+0x6324], R195 ;  /* 0x006324c320007388 */ /* 0x0009e20000000800 */
[----:B------:R-:W-:Y:S01]  /*a7b0*/  LEA R64, R225, -R64, 0x1 ;  /* 0x80000040e1407211 */ /* 0x000fe200078e08ff */
[----:B--2---:R-:W-:Y:S02]  /*a7c0*/  FMUL.FTZ R229, R119, R218 ;  /* 0x000000da77e57220 */ /* 0x004fe40000410000 */
[----:B------:R2:W-:Y:S01]  /*a7d0*/  STS [R32+0x6320], R221 ;  /* 0x006320dd20007388 */ /* 0x0005e20000000800 */
[----:B------:R-:W-:Y:S01]  /*a7e0*/  FMUL.FTZ R225, R117, R214 ;  /* 0x000000d675e17220 */ /* 0x000fe20000410000 */
[----:B-----5:R-:W-:Y:S01]  /*a7f0*/  FMUL.FTZ R223, R118, -R216 ;  /* 0x800000d876df7220 */ /* 0x020fe20000410000 */
[C---:B------:R-:W-:Y:S01]  /*a800*/  ISETP.GE.AND P2, PT, R64.reuse, 0x1, PT ;  /* 0x000000014000780c */ /* 0x040fe20003f46270 */
[----:B------:R5:W-:Y:S01]  /*a810*/  STS [R32+0x632c], R219 ;  /* 0x00632cdb20007388 */ /* 0x000be20000000800 */
[----:B------:R-:W-:Y:S01]  /*a820*/  ISETP.GE.AND P3, PT, R64, 0x41, PT ;  /* 0x000000414000780c */ /* 0x000fe20003f66270 */
[----:B----4-:R-:W-:-:S02]  /*a830*/  FMUL.FTZ R195, R116, -R212 ;  /* 0x800000d474c37220 */ /* 0x010fc40000410000 */
[----:B------:R4:W-:Y:S01]  /*a840*/  STS [R32+0x6330], R217 ;  /* 0x006330d920007388 */ /* 0x0009e20000000800 */
[----:B--2---:R-:W-:-:S03]  /*a850*/  FMUL.FTZ R221, R111, R208 ;  /* 0x000000d06fdd7220 */ /* 0x004fc60000410000 */
[----:B------:R2:W-:Y:S01]  /*a860*/  STS [R32+0x633c], R215 ;  /* 0x00633cd720007388 */ /* 0x0005e20000000800 */
[----:B-----5:R-:W-:-:S03]  /*a870*/  FMUL.FTZ R219, R112, R210 ;  /* 0x000000d270db7220 */ /* 0x020fc60000410000 */
[----:B------:R5:W-:Y:S01]  /*a880*/  STS [R32+0x6340], R213 ;  /* 0x006340d520007388 */ /* 0x000be20000000800 */
[----:B----4-:R-:W-:Y:S01]  /*a890*/  FMUL.FTZ R217, R108, R202 ;  /* 0x000000ca6cd97220 */ /* 0x010fe20000410000 */
[----:B------:R-:W-:Y:S02]  /*a8a0*/  LEA R202, R123, UR49, 0x2 ;  /* 0x000000317bca7c11 */ /* 0x000fe4000f8e10ff */
[----:B------:R4:W-:Y:S01]  /*a8b0*/  STS [R32+0x6344], R195 ;  /* 0x006344c320007388 */ /* 0x0009e20000000800 */
[----:B------:R-:W-:Y:S01]  /*a8c0*/  FMUL.FTZ R123, R8, UR33 ;  /* 0x00000021087b7c20 */ /* 0x000fe20008410000 */
[----:B--2---:R-:W-:Y:S02]  /*a8d0*/  FMUL.FTZ R215, R109, R204 ;  /* 0x000000cc6dd77220 */ /* 0x004fe40000410000 */
[----:B------:R2:W-:Y:S01]  /*a8e0*/  STS [R32+0x6354], R209 ;  /* 0x006354d120007388 */ /* 0x0005e20000000800 */
[----:B------:R-:W-:Y:S01]  /*a8f0*/  FFMA.FTZ R196, R24, UR46, R123 ;  /* 0x0000002e18c47c23 */ /* 0x000fe2000801007b */
[----:B-----5:R-:W-:Y:S01]  /*a900*/  FMUL.FTZ R213, R110, R206 ;  /* 0x000000ce6ed57220 */ /* 0x020fe20000410000 */
[----:B------:R-:W-:Y:S01]  /*a910*/  FMUL.FTZ R123, R10, UR33 ;  /* 0x000000210a7b7c20 */ /* 0x000fe20008410000 */
[----:B------:R-:W-:Y:S01]  /*a920*/  STS [R32+0x6308], R243 ;  /* 0x006308f320007388 */ /* 0x000fe20000000800 */
[----:B----4-:R-:W-:Y:S01]  /*a930*/  FMUL.FTZ R195, R107, R200 ;  /* 0x000000c86bc37220 */ /* 0x010fe20000410000 */
[----:B------:R-:W-:-:S02]  /*a940*/  FMUL.FTZ R200, R13, UR33 ;  /* 0x000000210dc87c20 */ /* 0x000fc40008410000 */
[----:B------:R-:W-:Y:S01]  /*a950*/  STS [R32+0x630c], R227 ;  /* 0x00630ce320007388 */ /* 0x000fe20000000800 */
[----:B--2---:R-:W-:Y:S01]  /*a960*/  FMUL.FTZ R209, R106, R198 ;  /* 0x000000c66ad17220 */ /* 0x004fe20000410000 */
[----:B------:R-:W-:Y:S02]  /*a970*/  FMUL.FTZ R198, R9, UR33 ;  /* 0x0000002109c67c20 */ /* 0x000fe40008410000 */
[----:B------:R-:W-:Y:S02]  /*a980*/  STS [R32+0x6314], R245 ;  /* 0x006314f520007388 */ /* 0x000fe40000000800 */
        /* <DEDUP_REMOVED lines=14> */
[----:B--2---:R-:W-:Y:S01]  /*aa70*/  FFMA.FTZ R205, R9, UR46, R194 ;  /* 0x0000002e09cd7c23 */ /* 0x004fe200080100c2 */
[----:B------:R-:W-:-:S02]  /*aa80*/  FMUL.FTZ R194, R11, UR33 ;  /* 0x000000210bc27c20 */ /* 0x000fc40008410000 */
[----:B------:R2:W-:Y:S04]  /*aa90*/  STS [R32+0x6370], R195 ;  /* 0x006370c320007388 */ /* 0x0005e80000000800 */
[----:B------:R5:W-:Y:S01]  /*aaa0*/  STS [R32+0x6374], R201 ;  /* 0x006374c920007388 */ /* 0x000be20000000800 */
[----:B----4-:R-:W-:-:S03]  /*aab0*/  FMUL.FTZ R203, R24, UR33 ;  /* 0x0000002118cb7c20 */ /* 0x010fc60008410000 */
[----:B------:R-:W-:Y:S01]  /*aac0*/  STS [R32+0x6378], R209 ;  /* 0x006378d120007388 */ /* 0x000fe20000000800 */
[----:B--2---:R-:W-:Y:S01]  /*aad0*/  FMUL.FTZ R195, R28, UR33 ;  /* 0x000000211cc37c20 */ /* 0x004fe20008410000 */
[----:B------:R-:W-:Y:S02]  /*aae0*/  FFMA.FTZ R203, R8, UR46, -R203 ;  /* 0x0000002e08cb7c23 */ /* 0x000fe400080108cb */
[----:B------:R2:W-:Y:S01]  /*aaf0*/  STS [R32+0x637c], R199 ;  /* 0x00637cc720007388 */ /* 0x0005e20000000800 */
[----:B-----5:R-:W-:Y:S01]  /*ab00*/  FFMA.FTZ R201, R25, UR46, -R194 ;  /* 0x0000002e19c97c23 */ /* 0x020fe200080108c2 */
[----:B------:R-:W-:Y:S01]  /*ab10*/  FFMA.FTZ R194, R28, UR46, R123 ;  /* 0x0000002e1cc27c23 */ /* 0x000fe2000801007b */
[----:B------:R-:W-:Y:S01]  /*ab20*/  FFMA.FTZ R195, R10, UR46, -R195 ;  /* 0x0000002e0ac37c23 */ /* 0x000fe200080108c3 */
[----:B------:R-:W-:Y:S01]  /*ab30*/  FFMA.FTZ R123, R29, UR46, -R200 ;  /* 0x0000002e1d7b7c23 */ /* 0x000fe200080108c8 */
[----:B--2---:R-:W-:-:S04]  /*ab40*/  FMUL.FTZ R32, R25, UR33 ;  /* 0x0000002119207c20 */ /* 0x004fc80008410000 */
[----:B------:R-:W-:Y:S01]  /*ab50*/  FFMA.FTZ R199, R11, UR46, R32 ;  /* 0x0000002e0bc77c23 */ /* 0x000fe20008010020 */
[----:B------:R-:W-:-:S04]  /*ab60*/  FMUL.FTZ R32, R29, UR33 ;  /* 0x000000211d207c20 */ /* 0x000fc80008410000 */
[----:B------:R-:W-:Y:S01]  /*ab70*/  FFMA.FTZ R32, R13, UR46, R32 ;  /* 0x0000002e0d207c23 */ /* 0x000fe20008010020 */
[----:B------:R-:W-:Y:S06]  /*ab80*/  BAR.SYNC.DEFER_BLOCKING 0x0 ;  /* 0x0000000000007b1d */ /* 0x000fec0000010000 */
[----:B01-3--:R-:W-:Y:S05]  /*ab90*/  @!P2 BRA `(.L_x_8506) ;  /* 0x00000000000ca947 */ /* 0x00bfea0003800000 */
[----:B------:R-:W0:Y:S04]  /*aba0*/  LDS R207, [R202+0x2100] ;  /* 0x00210000cacf7984 */ /* 0x000e280000000800 */
[----:B------:R1:W-:Y:S04]  /*abb0*/  REDG.E.ADD.F32.FTZ.RN.STRONG.GPU desc[UR26][R60.64], R115 ;  /* 0x000000733c0079a6 */ /* 0x0003e8000c12f31a */
[----:B0-----:R1:W-:Y:S02]  /*abc0*/  REDG.E.ADD.F32.FTZ.RN.STRONG.GPU desc[UR26][R62.64], R207 ;  /* 0x000000cf3e0079a6 */ /* 0x0013e4000c12f31a */
.L_x_8506:
[----:B------:R-:W-:Y:S05]  /*abd0*/  BSYNC.RECONVERGENT B0 ;  /* 0x0000000000007941 */ /* 0x000fea0003800200 */
.L_x_8505:
[----:B-1----:R0:W1:Y:S01]  /*abe0*/  LDS R115, [R114+0x6400] ;  /* 0x0064000072737984 */ /* 0x0020620000000800 */
[----:B------:R-:W-:Y:S04]  /*abf0*/  BSSY.RECONVERGENT B0, `(.L_x_8507) ;  /* 0x0000004000007945 */ /* 0x000fe80003800200 */
[----:B------:R-:W-:Y:S05]  /*ac00*/  @!P3 BRA `(.L_x_8508) ;  /* 0x000000000008b947 */ /* 0x000fea0003800000 */
[----:B------:R2:W-:Y:S04]  /*ac10*/  REDG.E.ADD.F32.FTZ.RN.STRONG.GPU desc[UR26][R60.64+0x100], R103 ;  /* 0x000100673c0079a6 */ /* 0x0005e8000c12f31a */
[----:B-1----:R2:W-:Y:S02]  /*ac20*/  REDG.E.ADD.F32.FTZ.RN.STRONG.GPU desc[UR26][R62.64+0x100], R115 ;  /* 0x000100733e0079a6 */ /* 0x0025e4000c12f31a */
.L_x_8508:
[----:B------:R-:W-:Y:S05]  /*ac30*/  BSYNC.RECONVERGENT B0 ;  /* 0x0000000000007941 */ /* 0x000fea0003800200 */
.L_x_8507:
        /* <DEDUP_REMOVED lines=10> */
.L_x_8510:
[----:B------:R-:W-:Y:S05]  /*ace0*/  BSYNC.RECONVERGENT B0 ;  /* 0x0000000000007941 */ /* 0x000fea0003800200 */
.L_x_8509:
[----:B--2---:R2:W4:Y:S01]  /*acf0*/  LDS R101, [R102+0x6600] ;  /* 0x0066000066657984 */ /* 0x0045220000000800 */
[----:B------:R-:W-:Y:S04]  /*ad00*/  BSSY.RECONVERGENT B0, `(.L_x_8511) ;  /* 0x0000004000007945 */ /* 0x000fe80003800200 */
[----:B------:R-:W-:Y:S05]  /*ad10*/  @!P2 BRA `(.L_x_8512) ;  /* 0x000000000008a947 */ /* 0x000fea0003800000 */
[----:B------:R0:W-:Y:S04]  /*ad20*/  REDG.E.ADD.F32.FTZ.RN.STRONG.GPU desc[UR26][R60.64+0x300], R99 ;  /* 0x000300633c0079a6 */ /* 0x0001e8000c12f31a */
[----:B----4-:R0:W-:Y:S02]  /*ad30*/  REDG.E.ADD.F32.FTZ.RN.STRONG.GPU desc[UR26][R62.64+0x300], R101 ;  /* 0x000300653e0079a6 */ /* 0x0101e4000c12f31a */
.L_x_8512:
[----:B------:R-:W-:Y:S05]  /*ad40*/  BSYNC.RECONVERGENT B0 ;  /* 0x0000000000007941 */ /* 0x000fea0003800200 */
.L_x_8511:
[----:B0-----:R0:W0:Y:S01]  /*ad50*/  LDS R99, [R100+0x6700] ;  /* 0x0067000064637984 */ /* 0x0010220000000800 */
[----:B------:R-:W-:Y:S04]  /*ad60*/  BSSY.RECONVERGENT B0, `(.L_x_8513) ;  /* 0x0000004000007945 */ /* 0x000fe80003800200 */
[----:B------:R-:W-:Y:S05]  /*ad70*/  @!P3 BRA `(.L_x_8514) ;  /* 0x000000000008b947 */ /* 0x000fea0003800000 */
[----:B------:R1:W-:Y:S04]  /*ad80*/  REDG.E.ADD.F32.FTZ.RN.STRONG.GPU desc[UR26][R60.64+0x400], R97 ;  /* 0x000400613c0079a6 */ /* 0x0003e8000c12f31a */
[----:B0-----:R0:W-:Y:S02]  /*ad90*/  REDG.E.ADD.F32.FTZ.RN.STRONG.GPU desc[UR26][R62.64+0x400], R99 ;  /* 0x000400633e0079a6 */ /* 0x0011e4000c12f31a */
.L_x_8514:
[----:B------:R-:W-:Y:S05]  /*ada0*/  BSYNC.RECONVERGENT B0 ;  /* 0x0000000000007941 */ /* 0x000fea0003800200 */
.L_x_8513:
[----:B-1----:R1:W0:Y:S01]  /*adb0*/  LDS R97, [R98+0x6800] ;  /* 0x0068000062617984 */ /* 0x0022220000000800 */
[----:B------:R-:W-:Y:S04]  /*adc0*/  BSSY.RECONVERGENT B0, `(.L_x_8515) ;  /* 0x0000004000007945 */ /* 0x000fe80003800200 */
[----:B------:R-:W-:Y:S05]  /*add0*/  @!P4 BRA `(.L_x_8516) ;  /* 0x000000000008c947 */ /* 0x000fea0003800000 */
[----:B------:R1:W-:Y:S04]  /*ade0*/  REDG.E.ADD.F32.FTZ.RN.STRONG.GPU desc[UR26][R60.64+0x500], R95 ;  /* 0x0005005f3c0079a6 */ /* 0x0003e8000c12f31a */
[----:B0-----:R1:W-:Y:S02]  /*adf0*/  REDG.E.ADD.F32.FTZ.RN.STRONG.GPU desc[UR26][R62.64+0x500], R97 ;  /* 0x000500613e0079a6 */ /* 0x0013e4000c12f31a */
.L_x_8516:
[----:B------:R-:W-:Y:S05]  /*ae00*/  BSYNC.RECONVERGENT B0 ;  /* 0x0000000000007941 */ /* 0x000fea0003800200 */
.L_x_8515:
[----:B-1----:R1:W0:Y:S01]  /*ae10*/  LDS R95, [R96+0x6900] ;  /* 0x00690000605f7984 */ /* 0x0022220000000800 */
[----:B------:R-:W-:Y:S04]  /*ae20*/  BSSY.RECONVERGENT B0, `(.L_x_8517) ;  /* 0x0000004000007945 */ /* 0x000fe80003800200 */
[----:B------:R-:W-:Y:S05]  /*ae30*/  @!P5 BRA `(.L_x_8518) ;  /* 0x000000000008d947 */ /* 0x000fea0003800000 */
[----:B------:R1:W-:Y:S04]  /*ae40*/  REDG.E.ADD.F32.FTZ.RN.STRONG.GPU desc[UR26][R60.64+0x600], R93 ;  /* 0x0006005d3c0079a6 */ /* 0x0003e8000c12f31a */
[----:B0-----:R1:W-:Y:S02]  /*ae50*/  REDG.E.ADD.F32.FTZ.RN.STRONG.GPU desc[UR26][R62.64+0x600], R95 ;  /* 0x0006005f3e0079a6 */ /* 0x0013e4000c12f31a */
.L_x_8518:
[----:B------:R-:W-:Y:S05]  /*ae60*/  BSYNC.RECONVERGENT B0 ;  /* 0x0000000000007941 */ /* 0x000fea0003800200 */
.L_x_8517:
        /* <DEDUP_REMOVED lines=10> */
.L_x_8520:
[----:B------:R-:W-:Y:S05]  /*af10*/  BSYNC.RECONVERGENT B0 ;  /* 0x0000000000007941 */ /* 0x000fea0003800200 */
.L_x_8519:
[----:B-1----:R1:W0:Y:S01]  /*af20*/  LDS R91, [R122+0x6b00] ;  /* 0x006b00007a5b7984 */ /* 0x0022220000000800 */
[----:B------:R-:W-:Y:S04]  /*af30*/  BSSY.RECONVERGENT B0, `(.L_x_8521) ;  /* 0x0000004000007945 */ /* 0x000fe80003800200 */
[----:B------:R-:W-:Y:S05]  /*af40*/  @!P2 BRA `(.L_x_8522) ;  /* 0x000000000008a947 */ /* 0x000fea0003800000 */
[----:B------:R1:W-:Y:S04]  /*af50*/  REDG.E.ADD.F32.FTZ.RN.STRONG.GPU desc[UR26][R60.64+0x800], R89 ;  /* 0x000800593c0079a6 */ /* 0x0003e8000c12f31a */
[----:B0-----:R1:W-:Y:S02]  /*af60*/  REDG.E.ADD.F32.FTZ.RN.STRONG.GPU desc[UR26][R62.64+0x800], R91 ;  /* 0x0008005b3e0079a6 */ /* 0x0013e4000c12f31a */
.L_x_8522:
[----:B------:R-:W-:Y:S05]  /*af70*/  BSYNC.RECONVERGENT B0 ;  /* 0x0000000000007941 */ /* 0x000fea0003800200 */
.L_x_8521:
[----:B-1----:R1:W0:Y:S01]  /*af80*/  LDS R89, [R92+0x6c00] ;  /* 0x006c00005c597984 */ /* 0x0022220000000800 */
[----:B------:R-:W-:Y:S04]  /*af90*/  BSSY.RECONVERGENT B0, `(.L_x_8523) ;  /* 0x0000004000007945 */ /* 0x000fe80003800200 */
[----:B------:R-:W-:Y:S05]  /*afa0*/  @!P3 BRA `(.L_x_8524) ;  /* 0x000000000008b947 */ /* 0x000fea0003800000 */
[----:B------:R1:W-:Y:S04]  /*afb0*/  REDG.E.ADD.F32.FTZ.RN.STRONG.GPU desc[UR26][R60.64+0x900], R87 ;  /* 0x000900573c0079a6 */ /* 0x0003e8000c12f31a */
[----:B0-----:R1:W-:Y:S02]  /*afc0*/  REDG.E.ADD.F32.FTZ.RN.STRONG.GPU desc[UR26][R62.64+0x900], R89 ;  /* 0x000900593e0079a6 */ /* 0x0013e4000c12f31a */
.L_x_8524:
[----:B------:R-:W-:Y:S05]  /*afd0*/  BSYNC.RECONVERGENT B0 ;  /* 0x0000000000007941 */ /* 0x000fea0003800200 */
.L_x_8523:
[----:B-1----:R1:W0:Y:S01]  /*afe0*/  LDS R87, [R90+0x6d00] ;  /* 0x006d00005a577984 */ /* 0x0022220000000800 */
[----:B------:R-:W-:Y:S04]  /*aff0*/  BSSY.RECONVERGENT B0, `(.L_x_8525) ;  /* 0x0000004000007945 */ /* 0x000fe80003800200 */
[----:B------:R-:W-:Y:S05]  /*b000*/  @!P4 BRA `(.L_x_8526) ;  /* 0x000000000008c947 */ /* 0x000fea0003800000 */
[----:B------:R1:W-:Y:S04]  /*b010*/  REDG.E.ADD.F32.FTZ.RN.STRONG.GPU desc[UR26][R60.64+0xa00], R85 ;  /* 0x000a00553c0079a6 */ /* 0x0003e8000c12f31a */
[----:B0-----:R1:W-:Y:S02]  /*b020*/  REDG.E.ADD.F32.FTZ.RN.STRONG.GPU desc[UR26][R62.64+0xa00], R87 ;  /* 0x000a00573e0079a6 */ /* 0x0013e4000c12f31a */
.L_x_8526:
[----:B------:R-:W-:Y:S05]  /*b030*/  BSYNC.RECONVERGENT B0 ;  /* 0x0000000000007941 */ /* 0x000fea0003800200 */
.L_x_8525:
[----:B-1----:R1:W0:Y:S01]  /*b040*/  LDS R85, [R88+0x6e00] ;  /* 0x006e000058557984 */ /* 0x0022220000000800 */
[----:B------:R-:W-:Y:S04]  /*b050*/  BSSY.RECONVERGENT B0, `(.L_x_8527) ;  /* 0x0000004000007945 */ /* 0x000fe80003800200 */
[----:B------:R-:W-:Y:S05]  /*b060*/  @!P5 BRA `(.L_x_8528) ;  /* 0x000000000008d947 */ /* 0x000fea0003800000 */
[----:B------:R1:W-:Y:S04]  /*b070*/  REDG.E.ADD.F32.FTZ.RN.STRONG.GPU desc[UR26][R60.64+0xb00], R83 ;  /* 0x000b00533c0079a6 */ /* 0x0003e8000c12f31a */
[----:B0-----:R1:W-:Y:S02]  /*b080*/  REDG.E.ADD.F32.FTZ.RN.STRONG.GPU desc[UR26][R62.64+0xb00], R85 ;  /* 0x000b00553e0079a6 */ /* 0x0013e4000c12f31a */
.L_x_8528:
[----:B------:R-:W-:Y:S05]  /*b090*/  BSYNC.RECONVERGENT B0 ;  /* 0x0000000000007941 */ /* 0x000fea0003800200 */
.L_x_8527:
        /* <DEDUP_REMOVED lines=10> */
.L_x_8530:
[----:B------:R-:W-:Y:S05]  /*b140*/  BSYNC.RECONVERGENT B0 ;  /* 0x0000000000007941 */ /* 0x000fea0003800200 */
.L_x_8529:
[----:B-1----:R1:W0:Y:S01]  /*b150*/  LDS R81, [R84+0x7000] ;  /* 0x0070000054517984 */ /* 0x0022220000000800 */
[----:B------:R-:W-:Y:S04]  /*b160*/  BSSY.RECONVERGENT B0, `(.L_x_8531) ;  /* 0x0000004000007945 */ /* 0x000fe80003800200 */
[----:B------:R-:W-:Y:S05]  /*b170*/  @!P2 BRA `(.L_x_8532) ;  /* 0x000000000008a947 */ /* 0x000fea0003800000 */
[----:B------:R1:W-:Y:S04]  /*b180*/  REDG.E.ADD.F32.FTZ.RN.STRONG.GPU desc[UR26][R60.64+0xd00], R79 ;  /* 0x000d004f3c0079a6 */ /* 0x0003e8000c12f31a */
[----:B0-----:R1:W-:Y:S02]  /*b190*/  REDG.E.ADD.F32.FTZ.RN.STRONG.GPU desc[UR26][R62.64+0xd00], R81 ;  /* 0x000d00513e0079a6 */ /* 0x0013e4000c12f31a */
.L_x_8532:
[----:B------:R-:W-:Y:S05]  /*b1a0*/  BSYNC.RECONVERGENT B0 ;  /* 0x0000000000007941 */ /* 0x000fea0003800200 */
.L_x_8531:
[----:B-1----:R1:W0:Y:S01]  /*b1b0*/  LDS R79, [R82+0x7100] ;  /* 0x00710000524f7984 */ /* 0x0022220000000800 */
[----:B------:R-:W-:Y:S04]  /*b1c0*/  BSSY.RECONVERGENT B0, `(.L_x_8533) ;  /* 0x0000004000007945 */ /* 0x000fe80003800200 */
[----:B------:R-:W-:Y:S05]  /*b1d0*/  @!P3 BRA `(.L_x_8534) ;  /* 0x000000000008b947 */ /* 0x000fea0003800000 */
[----:B------:R1:W-:Y:S04]  /*b1e0*/  REDG.E.ADD.F32.FTZ.RN.STRONG.GPU desc[UR26][R60.64+0xe00], R71 ;  /* 0x000e00473c0079a6 */ /* 0x0003e8000c12f31a */
[----:B0-----:R1:W-:Y:S02]  /*b1f0*/  REDG.E.ADD.F32.FTZ.RN.STRONG.GPU desc[UR26][R62.64+0xe00], R79 ;  /* 0x000e004f3e0079a6 */ /* 0x0013e4000c12f31a */
.L_x_8534:
[----:B------:R-:W-:Y:S05]  /*b200*/  BSYNC.RECONVERGENT B0 ;  /* 0x0000000000007941 */ /* 0x000fea0003800200 */
.L_x_8533:
[----:B-1----:R1:W0:Y:S01]  /*b210*/  LDS R71, [R80+0x7200] ;  /* 0x0072000050477984 */ /* 0x0022220000000800 */
[----:B------:R-:W-:Y:S04]  /*b220*/  BSSY.RECONVERGENT B0, `(.L_x_8535) ;  /* 0x0000004000007945 */ /* 0x000fe80003800200 */
[----:B------:R-:W-:Y:S05]  /*b230*/  @!P4 BRA `(.L_x_8536) ;  /* 0x000000000008c947 */ /* 0x000fea0003800000 */
[----:B------:R1:W-:Y:S04]  /*b240*/  REDG.E.ADD.F32.FTZ.RN.STRONG.GPU desc[UR26][R60.64+0xf00], R69 ;  /* 0x000f00453c0079a6 */ /* 0x0003e8000c12f31a */
[----:B0-----:R1:W-:Y:S02]  /*b250*/  REDG.E.ADD.F32.FTZ.RN.STRONG.GPU desc[UR26][R62.64+0xf00], R71 ;  /* 0x000f00473e0079a6 */ /* 0x0013e4000c12f31a */
.L_x_8536:
[----:B------:R-:W-:Y:S05]  /*b260*/  BSYNC.RECONVERGENT B0 ;  /* 0x0000000000007941 */ /* 0x000fea0003800200 */
.L_x_8535:
[----:B-1----:R1:W0:Y:S01]  /*b270*/  LDS R69, [R70+0x7300] ;  /* 0x0073000046457984 */ /* 0x0022220000000800 */
[----:B------:R-:W-:Y:S04]  /*b280*/  BSSY.RECONVERGENT B0, `(.L_x_8537) ;  /* 0x0000004000007945 */ /* 0x000fe80003800200 */
[----:B------:R-:W-:Y:S05]  /*b290*/  @!P5 BRA `(.L_x_8538) ;  /* 0x000000000008d947 */ /* 0x000fea0003800000 */
[----:B------:R1:W-:Y:S04]  /*b2a0*/  REDG.E.ADD.F32.FTZ.RN.STRONG.GPU desc[UR26][R60.64+0x1000], R67 ;  /* 0x001000433c0079a6 */ /* 0x0003e8000c12f31a */
[----:B0-----:R1:W-:Y:S02]  /*b2b0*/  REDG.E.ADD.F32.FTZ.RN.STRONG.GPU desc[UR26][R62.64+0x1000], R69 ;  /* 0x001000453e0079a6 */ /* 0x0013e4000c12f31a */
.L_x_8538:
[----:B------:R-:W-:Y:S05]  /*b2c0*/  BSYNC.RECONVERGENT B0 ;  /* 0x0000000000007941 */ /* 0x000fea0003800200 */
.L_x_8537:
        /* <DEDUP_REMOVED lines=10> */
.L_x_8540:
[----:B------:R-:W-:Y:S05]  /*b370*/  BSYNC.RECONVERGENT B0 ;  /* 0x0000000000007941 */ /* 0x000fea0003800200 */
.L_x_8539:
[----:B-1----:R1:W0:Y:S01]  /*b380*/  LDS R65, [R66+0x7500] ;  /* 0x0075000042417984 */ /* 0x0022220000000800 */
[----:B------:R-:W-:Y:S04]  /*b390*/  BSSY.RECONVERGENT B0, `(.L_x_8541) ;  /* 0x0000004000007945 */ /* 0x000fe80003800200 */
[----:B------:R-:W-:Y:S05]  /*b3a0*/  @!P2 BRA `(.L_x_8542) ;  /* 0x000000000008a947 */ /* 0x000fea0003800000 */
[----:B------:R1:W-:Y:S04]  /*b3b0*/  REDG.E.ADD.F32.FTZ.RN.STRONG.GPU desc[UR26][R60.64+0x1200], R55 ;  /* 0x001200373c0079a6 */ /* 0x0003e8000c12f31a */
[----:B0-----:R1:W-:Y:S02]  /*b3c0*/  REDG.E.ADD.F32.FTZ.RN.STRONG.GPU desc[UR26][R62.64+0x1200], R65 ;  /* 0x001200413e0079a6 */ /* 0x0013e4000c12f31a */
.L_x_8542:
[----:B------:R-:W-:Y:S05]  /*b3d0*/  BSYNC.RECONVERGENT B0 ;  /* 0x0000000000007941 */ /* 0x000fea0003800200 */
.L_x_8541:
[----:B-1----:R1:W0:Y:S01]  /*b3e0*/  LDS R55, [R54+0x7600] ;  /* 0x0076000036377984 */ /* 0x0022220000000800 */
[----:B------:R-:W-:Y:S04]  /*b3f0*/  BSSY.RECONVERGENT B0, `(.L_x_8543) ;  /* 0x0000004000007945 */ /* 0x000fe80003800200 */
[----:B------:R-:W-:Y:S05]  /*b400*/  @!P3 BRA `(.L_x_8544) ;  /* 0x000000000008b947 */ /* 0x000fea0003800000 */
[----:B------:R1:W-:Y:S04]  /*b410*/  REDG.E.ADD.F32.FTZ.RN.STRONG.GPU desc[UR26][R60.64+0x1300], R53 ;  /* 0x001300353c0079a6 */ /* 0x0003e8000c12f31a */
[----:B0-----:R1:W-:Y:S02]  /*b420*/  REDG.E.ADD.F32.FTZ.RN.STRONG.GPU desc[UR26][R62.64+0x1300], R55 ;  /* 0x001300373e0079a6 */ /* 0x0013e4000c12f31a */
.L_x_8544:
[----:B------:R-:W-:Y:S05]  /*b430*/  BSYNC.RECONVERGENT B0 ;  /* 0x0000000000007941 */ /* 0x000fea0003800200 */
.L_x_8543:
[----:B-1----:R1:W0:Y:S01]  /*b440*/  LDS R53, [R52+0x7700] ;  /* 0x0077000034357984 */ /* 0x0022220000000800 */
[----:B------:R-:W-:Y:S04]  /*b450*/  BSSY.RECONVERGENT B0, `(.L_x_8545) ;  /* 0x0000004000007945 */ /* 0x000fe80003800200 */
[----:B------:R-:W-:Y:S05]  /*b460*/  @!P4 BRA `(.L_x_8546) ;  /* 0x000000000008c947 */ /* 0x000fea0003800000 */
[----:B------:R1:W-:Y:S04]  /*b470*/  REDG.E.ADD.F32.FTZ.RN.STRONG.GPU desc[UR26][R60.64+0x1400], R51 ;  /* 0x001400333c0079a6 */ /* 0x0003e8000c12f31a */
[----:B0-----:R1:W-:Y:S02]  /*b480*/  REDG.E.ADD.F32.FTZ.RN.STRONG.GPU desc[UR26][R62.64+0x1400], R53 ;  /* 0x001400353e0079a6 */ /* 0x0013e4000c12f31a */
.L_x_8546:
[----:B------:R-:W-:Y:S05]  /*b490*/  BSYNC.RECONVERGENT B0 ;  /* 0x0000000000007941 */ /* 0x000fea0003800200 */
.L_x_8545:
[----:B-1----:R1:W0:Y:S01]  /*b4a0*/  LDS R51, [R50+0x7800] ;  /* 0x0078000032337984 */ /* 0x0022220000000800 */
[----:B------:R-:W-:Y:S04]  /*b4b0*/  BSSY.RECONVERGENT B0, `(.L_x_8547) ;  /* 0x0000004000007945 */ /* 0x000fe80003800200 */
[----:B------:R-:W-:Y:S05]  /*b4c0*/  @!P5 BRA `(.L_x_8548) ;  /* 0x000000000008d947 */ /* 0x000fea0003800000 */
[----:B------:R1:W-:Y:S04]  /*b4d0*/  REDG.E.ADD.F32.FTZ.RN.STRONG.GPU desc[UR26][R60.64+0x1500], R49 ;  /* 0x001500313c0079a6 */ /* 0x0003e8000c12f31a */
[----:B0-----:R1:W-:Y:S02]  /*b4e0*/  REDG.E.ADD.F32.FTZ.RN.STRONG.GPU desc[UR26][R62.64+0x1500], R51 ;  /* 0x001500333e0079a6 */ /* 0x0013e4000c12f31a */
.L_x_8548:
[----:B------:R-:W-:Y:S05]  /*b4f0*/  BSYNC.RECONVERGENT B0 ;  /* 0x0000000000007941 */ /* 0x000fea0003800200 */
.L_x_8547:
        /* <DEDUP_REMOVED lines=10> */
.L_x_8550:
[----:B------:R-:W-:Y:S05]  /*b5a0*/  BSYNC.RECONVERGENT B0 ;  /* 0x0000000000007941 */ /* 0x000fea0003800200 */
.L_x_8549:
[----:B-1----:R1:W0:Y:S01]  /*b5b0*/  LDS R47, [R46+0x7a00] ;  /* 0x007a00002e2f7984 */ /* 0x0022220000000800 */
[----:B------:R-:W-:Y:S04]  /*b5c0*/  BSSY.RECONVERGENT B0, `(.L_x_8551) ;  /* 0x0000004000007945 */ /* 0x000fe80003800200 */
[----:B------:R-:W-:Y:S05]  /*b5d0*/  @!P2 BRA `(.L_x_8552) ;  /* 0x000000000008a947 */ /* 0x000fea0003800000 */
[----:B------:R1:W-:Y:S04]  /*b5e0*/  REDG.E.ADD.F32.FTZ.RN.STRONG.GPU desc[UR26][R60.64+0x1700], R45 ;  /* 0x0017002d3c0079a6 */ /* 0x0003e8000c12f31a */
[----:B0-----:R1:W-:Y:S02]  /*b5f0*/  REDG.E.ADD.F32.FTZ.RN.STRONG.GPU desc[UR26][R62.64+0x1700], R47 ;  /* 0x0017002f3e0079a6 */ /* 0x0013e4000c12f31a */
.L_x_8552:
[----:B------:R-:W-:Y:S05]  /*b600*/  BSYNC.RECONVERGENT B0 ;  /* 0x0000000000007941 */ /* 0x000fea0003800200 */
.L_x_8551:
[----:B-1----:R1:W0:Y:S01]  /*b610*/  LDS R45, [R44+0x7b00] ;  /* 0x007b00002c2d7984 */ /* 0x0022220000000800 */
[----:B------:R-:W-:Y:S04]  /*b620*/  BSSY.RECONVERGENT B0, `(.L_x_8553) ;  /* 0x0000004000007945 */ /* 0x000fe80003800200 */
[----:B------:R-:W-:Y:S05]  /*b630*/  @!P3 BRA `(.L_x_8554) ;  /* 0x000000000008b947 */ /* 0x000fea0003800000 */
[----:B------:R1:W-:Y:S04]  /*b640*/  REDG.E.ADD.F32.FTZ.RN.STRONG.GPU desc[UR26][R60.64+0x1800], R43 ;  /* 0x0018002b3c0079a6 */ /* 0x0003e8000c12f31a */
[----:B0-----:R1:W-:Y:S02]  /*b650*/  REDG.E.ADD.F32.FTZ.RN.STRONG.GPU desc[UR26][R62.64+0x1800], R45 ;  /* 0x0018002d3e0079a6 */ /* 0x0013e4000c12f31a */
.L_x_8554:
[----:B------:R-:W-:Y:S05]  /*b660*/  BSYNC.RECONVERGENT B0 ;  /* 0x0000000000007941 */ /* 0x000fea0003800200 */
.L_x_8553:
[----:B-1----:R1:W0:Y:S01]  /*b670*/  LDS R43, [R42+0x7c00] ;  /* 0x007c00002a2b7984 */ /* 0x0022220000000800 */
[----:B------:R-:W-:Y:S04]  /*b680*/  BSSY.RECONVERGENT B0, `(.L_x_8555) ;  /* 0x0000004000007945 */ /* 0x000fe80003800200 */
[----:B------:R-:W-:Y:S05]  /*b690*/  @!P4 BRA `(.L_x_8556) ;  /* 0x000000000008c947 */ /* 0x000fea0003800000 */
[----:B------:R1:W-:Y:S04]  /*b6a0*/  REDG.E.ADD.F32.FTZ.RN.STRONG.GPU desc[UR26][R60.64+0x1900], R41 ;  /* 0x001900293c0079a6 */ /* 0x0003e8000c12f31a */
[----:B0-----:R1:W-:Y:S02]  /*b6b0*/  REDG.E.ADD.F32.FTZ.RN.STRONG.GPU desc[UR26][R62.64+0x1900], R43 ;  /* 0x0019002b3e0079a6 */ /* 0x0013e4000c12f31a */
.L_x_8556:
[----:B------:R-:W-:Y:S05]  /*b6c0*/  BSYNC.RECONVERGENT B0 ;  /* 0x0000000000007941 */ /* 0x000fea0003800200 */
.L_x_8555:
[----:B-1----:R1:W0:Y:S01]  /*b6d0*/  LDS R41, [R40+0x7d00] ;  /* 0x007d000028297984 */ /* 0x0022220000000800 */
[----:B------:R-:W-:Y:S04]  /*b6e0*/  BSSY.RECONVERGENT B0, `(.L_x_8557) ;  /* 0x0000004000007945 */ /* 0x000fe80003800200 */
[----:B------:R-:W-:Y:S05]  /*b6f0*/  @!P5 BRA `(.L_x_8558) ;  /* 0x000000000008d947 */ /* 0x000fea0003800000 */
[----:B------:R1:W-:Y:S04]  /*b700*/  REDG.E.ADD.F32.FTZ.RN.STRONG.GPU desc[UR26][R60.64+0x1a00], R39 ;  /* 0x001a00273c0079a6 */ /* 0x0003e8000c12f31a */
[----:B0-----:R1:W-:Y:S02]  /*b710*/  REDG.E.ADD.F32.FTZ.RN.STRONG.GPU desc[UR26][R62.64+0x1a00], R41 ;  /* 0x001a00293e0079a6 */ /* 0x0013e4000c12f31a */
.L_x_8558:
[----:B------:R-:W-:Y:S05]  /*b720*/  BSYNC.RECONVERGENT B0 ;  /* 0x0000000000007941 */ /* 0x000fea0003800200 */
.L_x_8557:
        /* <DEDUP_REMOVED lines=10> */
.L_x_8560:
[----:B------:R-:W-:Y:S05]  /*b7d0*/  BSYNC.RECONVERGENT B0 ;  /* 0x0000000000007941 */ /* 0x000fea0003800200 */
.L_x_8559:
[----:B-1----:R1:W0:Y:S01]  /*b7e0*/  LDS R37, [R36+0x7f00] ;  /* 0x007f000024257984 */ /* 0x0022220000000800 */
[----:B------:R-:W-:Y:S04]  /*b7f0*/  BSSY.RECONVERGENT B0, `(.L_x_8561) ;  /* 0x0000004000007945 */ /* 0x000fe80003800200 */
[----:B------:R-:W-:Y:S05]  /*b800*/  @!P2 BRA `(.L_x_8562) ;  /* 0x000000000008a947 */ /* 0x000fea0003800000 */
[----:B------:R1:W-:Y:S04]  /*b810*/  REDG.E.ADD.F32.FTZ.RN.STRONG.GPU desc[UR26][R60.64+0x1c00], R35 ;  /* 0x001c00233c0079a6 */ /* 0x0003e8000c12f31a */
[----:B0-----:R1:W-:Y:S02]  /*b820*/  REDG.E.ADD.F32.FTZ.RN.STRONG.GPU desc[UR26][R62.64+0x1c00], R37 ;  /* 0x001c00253e0079a6 */ /* 0x0013e4000c12f31a */
.L_x_8562:
[----:B------:R-:W-:Y:S05]  /*b830*/  BSYNC.RECONVERGENT B0 ;  /* 0x0000000000007941 */ /* 0x000fea0003800200 */
.L_x_8561:
[----:B-1----:R1:W0:Y:S01]  /*b840*/  LDS R35, [R6+0x8000] ;  /* 0x0080000006237984 */ /* 0x0022220000000800 */
[----:B------:R-:W-:Y:S04]  /*b850*/  BSSY.RECONVERGENT B0, `(.L_x_8563) ;  /* 0x0000004000007945 */ /* 0x000fe80003800200 */
[----:B------:R-:W-:Y:S05]  /*b860*/  @!P3 BRA `(.L_x_8564) ;  /* 0x000000000008b947 */ /* 0x000fea0003800000 */
[----:B------:R1:W-:Y:S04]  /*b870*/  REDG.E.ADD.F32.FTZ.RN.STRONG.GPU desc[UR26][R60.64+0x1d00], R31 ;  /* 0x001d001f3c0079a6 */ /* 0x0003e8000c12f31a */
[----:B0-----:R1:W-:Y:S02]  /*b880*/  REDG.E.ADD.F32.FTZ.RN.STRONG.GPU desc[UR26][R62.64+0x1d00], R35 ;  /* 0x001d00233e0079a6 */ /* 0x0013e4000c12f31a */
.L_x_8564:
[----:B------:R-:W-:Y:S05]  /*b890*/  BSYNC.RECONVERGENT B0 ;  /* 0x0000000000007941 */ /* 0x000fea0003800200 */
.L_x_8563:
[----:B-1----:R1:W0:Y:S01]  /*b8a0*/  LDS R31, [R4+0x8100] ;  /* 0x00810000041f7984 */ /* 0x0022220000000800 */
[----:B------:R-:W-:Y:S04]  /*b8b0*/  BSSY.RECONVERGENT B0, `(.L_x_8565) ;  /* 0x0000004000007945 */ /* 0x000fe80003800200 */
[----:B------:R-:W-:Y:S05]  /*b8c0*/  @!P4 BRA `(.L_x_8566) ;  /* 0x000000000008c947 */ /* 0x000fea0003800000 */
[----:B------:R1:W-:Y:S04]  /*b8d0*/  REDG.E.ADD.F32.FTZ.RN.STRONG.GPU desc[UR26][R60.64+0x1e00], R7 ;  /* 0x001e00073c0079a6 */ /* 0x0003e8000c12f31a */
[----:B0-----:R1:W-:Y:S02]  /*b8e0*/  REDG.E.ADD.F32.FTZ.RN.STRONG.GPU desc[UR26][R62.64+0x1e00], R31 ;  /* 0x001e001f3e0079a6 */ /* 0x0013e4000c12f31a */
.L_x_8566:
[----:B------:R-:W-:Y:S05]  /*b8f0*/  BSYNC.RECONVERGENT B0 ;  /* 0x0000000000007941 */ /* 0x000fea0003800200 */
.L_x_8565:
[----:B-1----:R1:W0:Y:S01]  /*b900*/  LDS R7, [R2+0x8200] ;  /* 0x0082000002077984 */ /* 0x0022220000000800 */
[----:B------:R-:W-:Y:S04]  /*b910*/  BSSY.RECONVERGENT B0, `(.L_x_8567) ;  /* 0x0000004000007945 */ /* 0x000fe80003800200 */
[----:B------:R-:W-:Y:S05]  /*b920*/  @!P5 BRA `(.L_x_8568) ;  /* 0x000000000008d947 */ /* 0x000fea0003800000 */
[----:B------:R1:W-:Y:S04]  /*b930*/  REDG.E.ADD.F32.FTZ.RN.STRONG.GPU desc[UR26][R60.64+0x1f00], R5 ;  /* 0x001f00053c0079a6 */ /* 0x0003e8000c12f31a */
[----:B0-----:R1:W-:Y:S02]  /*b940*/  REDG.E.ADD.F32.FTZ.RN.STRONG.GPU desc[UR26][R62.64+0x1f00], R7 ;  /* 0x001f00073e0079a6 */ /* 0x0013e4000c12f31a */
.L_x_8568:
[----:B------:R-:W-:Y:S05]  /*b950*/  BSYNC.RECONVERGENT B0 ;  /* 0x0000000000007941 */ /* 0x000fea0003800200 */
.L_x_8567:
[----:B-1----:R-:W1:Y:S01]  /*b960*/  SHFL.DOWN PT, R2, R3, 0x1, 0x1f ;  /* 0x08201f0003027f89 */ /* 0x002e6200000e0000 */
[----:B------:R-:W-:Y:S01]  /*b970*/  ISETP.GT.AND P2, PT, R192, 0x1e, PT ;  /* 0x0000001ec000780c */ /* 0x000fe20003f44270 */
[----:B------:R-:W-:Y:S01]  /*b980*/  FMUL.FTZ R18, R18, R27 ;  /* 0x0000001b12127220 */ /* 0x000fe20000410000 */
[----:B------:R-:W-:Y:S01]  /*b990*/  FMUL.FTZ R21, R57, R21 ;  /* 0x0000001539157220 */ /* 0x000fe20000410000 */
[----:B------:R-:W5:Y:S01]  /*b9a0*/  SHFL.DOWN PT, R5, R0, 0x1, 0x1f ;  /* 0x08201f0000057f89 */ /* 0x000f6200000e0000 */
[----:B------:R-:W-:Y:S01]  /*b9b0*/  FMUL.FTZ R33, R33, R198 ;  /* 0x000000c621217220 */ /* 0x000fe20000410000 */
[----:B------:R-:W-:Y:S01]  /*b9c0*/  FFMA.FTZ R18, R23, R30, R18 ;  /* 0x0000001e17127223 */ /* 0x000fe20000010012 */
        /* <DEDUP_REMOVED lines=12> */
[----:B0-----:R-:W-:Y:S01]  /*ba90*/  FFMA.FTZ R7, R187, R24, R20 ;  /* 0x00000018bb077223 */ /* 0x001fe20000010014 */
[----:B------:R-:W-:Y:S01]  /*baa0*/  FFMA.FTZ R25, R74, R11, R25 ;  /* 0x0000000b4a197223 */ /* 0x000fe20000010019 */
[----:B------:R-:W-:Y:S01]  /*bab0*/  FFMA.FTZ R199, R12, R199, R201 ;  /* 0x000000c70cc77223 */ /* 0x000fe200000100c9 */
[----:B------:R-:W-:Y:S01]  /*bac0*/  FFMA.FTZ R28, R76, R28, R75 ;  /* 0x0000001c4c1c7223 */ /* 0x000fe2000001004b */
[----:B------:R-:W-:Y:S01]  /*bad0*/  FFMA.FTZ R14, R15, R194, R14 ;  /* 0x000000c20f0e7223 */ /* 0x000fe2000001000e */
[----:B-1----:R-:W-:Y:S01]  /*bae0*/  @!P2 FADD.FTZ R3, R3, R2 ;  /* 0x000000020303a221 */ /* 0x002fe20000010000 */
[----:B------:R-:W-:Y:S01]  /*baf0*/  FFMA.FTZ R29, R78, R13, R29 ;  /* 0x0000000d4e1d7223 */ /* 0x000fe2000001001d */
[----:B------:R-:W-:Y:S01]  /*bb00*/  FFMA.FTZ R17, R17, R32, R16 ;  /* 0x0000002011117223 */ /* 0x000fe20000010010 */
[----:B------:R-:W-:Y:S01]  /*bb10*/  FADD.FTZ R162, R7, R162 ;  /* 0x000000a207a27221 */ /* 0x000fe20000010000 */
[----:B-----5:R-:W-:Y:S01]  /*bb20*/  @!P2 FADD.FTZ R0, R0, R5 ;  /* 0x000000050000a221 */ /* 0x020fe20000010000 */
[----:B------:R-:W0:Y:S01]  /*bb30*/  SHFL.DOWN PT, R2, R3, 0x2, 0x1f ;  /* 0x08401f0003027f89 */ /* 0x000e2200000e0000 */
[----:B------:R-:W-:Y:S01]  /*bb40*/  ISETP.GT.AND P2, PT, R192, 0x1d, PT ;  /* 0x0000001dc000780c */ /* 0x000fe20003f44270 */
[----:B------:R-:W-:Y:S01]  /*bb50*/  FFMA.FTZ R7, R189, R28, R14 ;  /* 0x0000001cbd077223 */ /* 0x000fe2000001000e */
[----:B------:R-:W-:Y:S01]  /*bb60*/  BSSY.RECONVERGENT B0, `(.L_x_8569) ;  /* 0x0000035000007945 */ /* 0x000fe20003800200 */
[----:B------:R-:W1:Y:S01]  /*bb70*/  SHFL.DOWN PT, R5, R0, 0x2, 0x1f ;  /* 0x08401f0000057f89 */ /* 0x000e6200000e0000 */
[----:B------:R-:W-:Y:S01]  /*bb80*/  FADD.FTZ R165, R26, R165 ;  /* 0x000000a51aa57221 */ /* 0x000fe20000010000 */
[----:B------:R-:W-:Y:S01]  /*bb90*/  FFMA.FTZ R153, R137, R56, R153 ;  /* 0x0000003889997223 */ /* 0x000fe20000010099 */
[----:B------:R-:W-:Y:S01]  /*bba0*/  FFMA.FTZ R154, R138, R21, R154 ;  /* 0x000000158a9a7223 */ /* 0x000fe2000001009a */
[----:B------:R-:W-:Y:S01]  /*bbb0*/  FFMA.FTZ R155, R139, R24, R155 ;  /* 0x000000188b9b7223 */ /* 0x000fe2000001009b */
[----:B------:R-:W-:Y:S01]  /*bbc0*/  FFMA.FTZ R156, R140, R25, R156 ;  /* 0x000000198c9c7223 */ /* 0x000fe2000001009c */
[----:B------:R-:W-:Y:S01]  /*bbd0*/  FFMA.FTZ R157, R141, R28, R157 ;  /* 0x0000001c8d9d7223 */ /* 0x000fe2000001009d */
[----:B------:R-:W-:Y:S01]  /*bbe0*/  FFMA.FTZ R158, R142, R29, R158 ;  /* 0x0000001d8e9e7223 */ /* 0x000fe2000001009e */
[----:B------:R-:W-:-:S02]  /*bbf0*/  FADD.FTZ R160, R7, R160 ;  /* 0x000000a007a07221 */ /* 0x000fc40000010000 */
        /* <DEDUP_REMOVED lines=11> */
[----:B------:R-:W-:Y:S01]  /*bcb0*/  FFMA.FTZ R2, R186, R21, R33 ;  /* 0x00000015ba027223 */ /* 0x000fe20000010021 */
[----:B-1----:R-:W-:-:S03]  /*bcc0*/  @!P2 FADD.FTZ R0, R0, R5 ;  /* 0x000000050000a221 */ /* 0x002fc60000010000 */
[----:B------:R-:W0:Y:S01]  /*bcd0*/  SHFL.DOWN PT, R4, R3, 0x10, 0x1f ;  /* 0x0a001f0003047f89 */ /* 0x000e2200000e0000 */
[----:B------:R-:W-:Y:S01]  /*bce0*/  ISETP.NE.AND P2, PT, R192, RZ, PT ;  /* 0x000000ffc000720c */ /* 0x000fe20003f45270 */
[----:B------:R-:W-:Y:S01]  /*bcf0*/  FFMA.FTZ R5, R185, R56, R18 ;  /* 0x00000038b9057223 */ /* 0x000fe20000010012 */
[----:B------:R-:W-:Y:S01]  /*bd00*/  FADD.FTZ R163, R2, R163 ;  /* 0x000000a302a37221 */ /* 0x000fe20000010000 */
[----:B------:R-:W1:Y:S01]  /*bd10*/  SHFL.DOWN PT, R27, R0, 0x10, 0x1f ;  /* 0x0a001f00001b7f89 */ /* 0x000e6200000e0000 */
[----:B------:R-:W-:Y:S01]  /*bd20*/  FFMA.FTZ R2, R190, R29, R17 ;  /* 0x0000001dbe027223 */ /* 0x000fe20000010011 */
[----:B------:R-:W-:-:S03]  /*bd30*/  FADD.FTZ R164, R5, R164 ;  /* 0x000000a405a47221 */ /* 0x000fc60000010000 */
[----:B------:R-:W-:-:S05]  /*bd40*/  FADD.FTZ R159, R2, R159 ;  /* 0x0000009f029f7221 */ /* 0x000fca0000010000 */
[----:B------:R-:W-:-:S04]  /*bd50*/  @!P2 SHF.R.U32.HI R5, RZ, 0x2, R197 ;  /* 0x00000002ff05a819 */ /* 0x000fc800000116c5 */
[----:B------:R-:W-:Y:S01]  /*bd60*/  @!P2 LOP3.LUT R6, R5, 0xf8, RZ, 0xc0, !PT ;  /* 0x000000f80506a812 */ /* 0x000fe200078ec0ff */
[----:B0-----:R-:W-:Y:S01]  /*bd70*/  FADD.FTZ R4, R3, R4 ;  /* 0x0000000403047221 */ /* 0x001fe20000010000 */
[----:B-1----:R-:W-:-:S05]  /*bd80*/  FADD.FTZ R5, R0, R27 ;  /* 0x0000001b00057221 */ /* 0x002fca0000010000 */
[----:B------:R0:W-:Y:S02]  /*bd90*/  @!P2 STS.64 [R6+UR28+0x8408], R4 ;  /* 0x008408040600a988 */ /* 0x0001e40008000a1c */
[----:B0-----:R-:W-:-:S04]  /*bda0*/  FFMA.FTZ R6, R188, R25, R199 ;  /* 0x00000019bc067223 */ /* 0x001fc800000100c7 */
[----:B------:R-:W-:Y:S01]  /*bdb0*/  FADD.FTZ R161, R6, R161 ;  /* 0x000000a106a17221 */ /* 0x000fe20000010000 */
[----:B------:R-:W-:Y:S06]  /*bdc0*/  BAR.SYNC.DEFER_BLOCKING 0x0 ;  /* 0x0000000000007b1d */ /* 0x000fec0000010000 */
[----:B------:R-:W-:Y:S05]  /*bdd0*/  @P1 BRA `(.L_x_8570) ;  /* 0x0000000000341947 */ /* 0x000fea0003800000 */
[----:B------:R-:W-:Y:S01]  /*bde0*/  UISETP.NE.AND UP0, UPT, UR19, UR47, UPT ;  /* 0x0000002f1300728c */ /* 0x000fe2000bf05270 */
[----:B------:R-:W0:Y:S01]  /*bdf0*/  LDS.64 R6, [UR28+0x8410] ;  /* 0x0084101cff067984 */ /* 0x000e220008000a00 */
[----:B------:R-:W-:Y:S01]  /*be00*/  ULEA UR33, UR8, UR28, 0x3 ;  /* 0x0000001c08217291 */ /* 0x000fe2000f8e18ff */
[----:B------:R-:W-:-:S03]  /*be10*/  ISETP.GT.AND P1, PT, R192, 0xf, PT ;  /* 0x0000000fc000780c */ /* 0x000fc60003f24270 */
[----:B------:R-:W-:Y:S02]  /*be20*/  PLOP3.LUT P2, PT, PT, PT, UP0, 0x80, 0x8 ;  /* 0x000000000008781c */ /* 0x000fe40003f4f008 */
[----:B------:R-:W-:Y:S02]  /*be30*/  FSEL R3, R3, R4, P1 ;  /* 0x0000000403037208 */ /* 0x000fe40000800000 */
[----:B------:R-:W-:-:S09]  /*be40*/  FSEL R0, R0, R5, P1 ;  /* 0x0000000500007208 */ /* 0x000fd20000800000 */
[----:B------:R-:W1:Y:S01]  /*be50*/  @P2 LDS.64 R8, [UR33+0xae60] ;  /* 0x00ae6021ff082984 */ /* 0x000e620008000a00 */
[----:B0-----:R-:W-:Y:S01]  /*be60*/  FADD.FTZ R6, R6, R3 ;  /* 0x0000000306067221 */ /* 0x001fe20000010000 */
[----:B------:R-:W-:-:S03]  /*be70*/  FADD.FTZ R7, R7, R0 ;  /* 0x0000000007077221 */ /* 0x000fc60000010000 */
[----:B-1----:R-:W-:Y:S01]  /*be80*/  @P2 FADD.FTZ R6, R6, R8 ;  /* 0x0000000806062221 */ /* 0x002fe20000010000 */
[----:B------:R-:W-:-:S05]  /*be90*/  @P2 FADD.FTZ R7, R7, R9 ;  /* 0x0000000907072221 */ /* 0x000fca0000010000 */
[----:B------:R0:W-:Y:S02]  /*bea0*/  STS.64 [UR33+0xae60], R6 ;  /* 0x00ae6006ff007988 */ /* 0x0001e40008000a21 */
.L_x_8570:
[----:B------:R-:W-:Y:S05]  /*beb0*/  BSYNC.RECONVERGENT B0 ;  /* 0x0000000000007941 */ /* 0x000fea0003800200 */
.L_x_8569:
[----:B------:R-:W-:-:S04]  /*bec0*/  UIADD3 UR8, UPT, UPT, UR8, 0x1, URZ ;  /* 0x0000000108087890 */ /* 0x000fc8000fffe0ff */
[----:B------:R-:W-:-:S09]  /*bed0*/  UISETP.GE.AND UP0, UPT, UR8, UR48, UPT ;  /* 0x000000300800728c */ /* 0x000fd2000bf06270 */
[----:B------:R-:W-:Y:S05]  /*bee0*/  BRA.U !UP0, `(.L_x_8571) ;  /* 0xffffff69081c7547 */ /* 0x000fea000b83ffff */
.L_x_8475:
[----:B------:R-:W5:Y:S01]  /*bef0*/  LDL.LU R20, [R1+0xc] ;  /* 0x00000c0001147983 */ /* 0x000f620000300800 */
[----:B------:R-:W-:Y:S01]  /*bf00*/  BAR.SYNC.DEFER_BLOCKING 0x0 ;  /* 0x0000000000007b1d */ /* 0x000fe20000010000 */
[----:B------:R-:W-:Y:S01]  /*bf10*/  ULEA UR30, UR19, 0xfffffc00, 0xa ;  /* 0xfffffc00131e7891 */ /* 0x000fe2000f8e50ff */
[----:B------:R-:W-:-:S06]  /*bf20*/  ISETP.NE.AND P0, PT, R197, RZ, PT ;  /* 0x000000ffc500720c */ /* 0x000fcc0003f05270 */
[----:B------:R-:W-:Y:S01]  /*bf30*/  S2UR UR36, SR_CTAID.X ;  /* 0x00000000002479c3 */ /* 0x000fe20000002500 */
[----:B------:R-:W1:Y:S01]  /*bf40*/  LDCU.64 UR34, c[0x0][0x500] ;  /* 0x0000a000ff2277ac */ /* 0x000e620008000a00 */
[----:B------:R-:W2:Y:S04]  /*bf50*/  LDL.LU R18, [R1+0x8] ;  /* 0x0000080001127983 */ /* 0x000ea80000300800 */
[----:B------:R-:W3:Y:S04]  /*bf60*/  LDL.LU R16, [R1+0x4] ;  /* 0x0000040001107983 */ /* 0x000ee80000300800 */
[----:B------:R-:W4:Y:S04]  /*bf70*/  LDL.LU R14, [R1] ;  /* 0x00000000010e7983 */ /* 0x000f280000300800 */
[----:B------:R-:W4:Y:S01]  /*bf80*/  LDL.LU R12, [R1+0x10] ;  /* 0x00001000010c7983 */ /* 0x000f220000300800 */
        /* <DEDUP_REMOVED lines=82> */
[----:B---3--:R-:W-:Y:S04]  /*c4b0*/  LDS R13, [R16+0x100] ;  /* 0x00010000100d7984 */ /* 0x008fe80000000800 */
[----:B----4-:R-:W-:Y:S04]  /*c4c0*/  LDS R15, [R14+0x180] ;  /* 0x000180000e0f7984 */ /* 0x010fe80000000800 */
        /* <DEDUP_REMOVED lines=131> */
.L_x_8474:
        /* <DEDUP_REMOVED lines=42> */
.L_x_8574:
[----:B------:R-:W-:Y:S05]  /*cfa0*/  BSYNC.RECONVERGENT B0 ;  /* 0x0000000000007941 */ /* 0x000fea0003800200 */
.L_x_8573:
        /* <DEDUP_REMOVED lines=40> */
.L_x_8576:
[----:B------:R-:W-:Y:S05]  /*d230*/  BSYNC.RECONVERGENT B0 ;  /* 0x0000000000007941 */ /* 0x000fea0003800200 */
.L_x_8575:
        /* <DEDUP_REMOVED lines=11> */
.L_x_8577:
        /* <DEDUP_REMOVED lines=19> */
.L_x_8480:
[----:B------:R-:W-:Y:S01]  /*d420*/  MOV R246, R244 ;  /* 0x000000f400f67202 */ /* 0x000fe20000000f00 */
[----:B------:R-:W-:Y:S01]  /*d430*/  HFMA2 R69, -RZ, RZ, 0, 5.9604644775390625e-08 ;  /* 0x00000001ff457431 */ /* 0x000fe200000001ff */
[----:B------:R-:W-:Y:S02]  /*d440*/  MOV R68, RZ ;  /* 0x000000ff00447202 */ /* 0x000fe40000000f00 */
[----:B------:R-:W-:-:S07]  /*d450*/  MOV R71, 0xffffffff ;  /* 0xffffffff00477802 */ /* 0x000fce0000000f00 */
[----:B01---5:R-:W-:Y:S05]  /*d460*/  WARPSYNC.COLLECTIVE R71, `(.L_x_8578) ;  /* 0x0000000047087348 */ /* 0x023fea0003c00000 */
[----:B------:R2:W3:Y:S02]  /*d470*/  SHFL.UP P6, R248, R246, R69, R68 ;  /* 0x04000045f6f87389 */ /* 0x0004e400000c0044 */
[----:B0123-5:R-:W-:Y:S05]  /*d480*/  ENDCOLLECTIVE ;  /* 0x000000000000791b */ /* 0x02ffea0003800000 */
.L_x_8578:
[----:B------:R-:W-:Y:S02]  /*d490*/  MOV R246, R243 ;  /* 0x000000f300f67202 */ /* 0x000fe40000000f00 */
[----:B------:R-:W-:-:S07]  /*d4a0*/  MOV R70, R248 ;  /* 0x000000f800467202 */ /* 0x000fce0000000f00 */
[----:B------:R-:W-:Y:S05]  /*d4b0*/  WARPSYNC.COLLECTIVE R71, `(.L_x_8579) ;  /* 0x0000000047087348 */ /* 0x000fea0003c00000 */
[----:B------:R0:W1:Y:S02]  /*d4c0*/  SHFL.UP P6, R248, R246, R69, R68 ;  /* 0x04000045f6f87389 */ /* 0x00006400000c0044 */
[----:B01----:R-:W-:Y:S05]  /*d4d0*/  ENDCOLLECTIVE ;  /* 0x000000000000791b */ /* 0x003fea0003800000 */
.L_x_8579:
[----:B------:R-:W-:Y:S02]  /*d4e0*/  MOV R246, R242 ;  /* 0x000000f200f67202 */ /* 0x000fe40000000f00 */
[----:B------:R-:W-:-:S07]  /*d4f0*/  MOV R230, R248 ;  /* 0x000000f800e67202 */ /* 0x000fce0000000f00 */
[----:B------:R-:W-:Y:S05]  /*d500*/  WARPSYNC.COLLECTIVE R71, `(.L_x_8580) ;  /* 0x0000000047087348 */ /* 0x000fea0003c00000 */
[----:B------:R0:W1:Y:S02]  /*d510*/  SHFL.UP P6, R248, R246, R69, R68 ;  /* 0x04000045f6f87389 */ /* 0x00006400000c0044 */
[----:B01----:R-:W-:Y:S05]  /*d520*/  ENDCOLLECTIVE ;  /* 0x000000000000791b */ /* 0x003fea0003800000 */
.L_x_8580:
[----:B------:R-:W-:Y:S02]  /*d530*/  MOV R246, R245 ;  /* 0x000000f500f67202 */ /* 0x000fe40000000f00 */
[----:B------:R-:W-:-:S07]  /*d540*/  MOV R247, R248 ;  /* 0x000000f800f77202 */ /* 0x000fce0000000f00 */
[----:B------:R-:W-:Y:S05]  /*d550*/  WARPSYNC.COLLECTIVE R71, `(.L_x_8581) ;  /* 0x0000000047087348 */ /* 0x000fea0003c00000 */
[----:B------:R0:W1:Y:S02]  /*d560*/  SHFL.UP P6, R248, R246, R69, R68 ;  /* 0x04000045f6f87389 */ /* 0x00006400000c0044 */
[----:B01----:R-:W-:Y:S05]  /*d570*/  ENDCOLLECTIVE ;  /* 0x000000000000791b */ /* 0x003fea0003800000 */
.L_x_8581:
        /* <DEDUP_REMOVED lines=17> */
.L_x_8582:
[----:B------:R-:W-:Y:S02]  /*d690*/  MOV R246, R243 ;  /* 0x000000f300f67202 */ /* 0x000fe40000000f00 */
[----:B------:R-:W-:-:S07]  /*d6a0*/  MOV R70, R248 ;  /* 0x000000f800467202 */ /* 0x000fce0000000f00 */
[----:B------:R-:W-:Y:S05]  /*d6b0*/  WARPSYNC.COLLECTIVE R71, `(.L_x_8583) ;  /* 0x0000000047087348 */ /* 0x000fea0003c00000 */
[----:B------:R0:W1:Y:S02]  /*d6c0*/  SHFL.UP P6, R248, R246, R69, R68 ;  /* 0x04000045f6f87389 */ /* 0x00006400000c0044 */
[----:B01----:R-:W-:Y:S05]  /*d6d0*/  ENDCOLLECTIVE ;  /* 0x000000000000791b */ /* 0x003fea0003800000 */
.L_x_8583:
[----:B------:R-:W-:Y:S02]  /*d6e0*/  MOV R246, R242 ;  /* 0x000000f200f67202 */ /* 0x000fe40000000f00 */
[----:B------:R-:W-:-:S07]  /*d6f0*/  MOV R230, R248 ;  /* 0x000000f800e67202 */ /* 0x000fce0000000f00 */
[----:B------:R-:W-:Y:S05]  /*d700*/  WARPSYNC.COLLECTIVE R71, `(.L_x_8584) ;  /* 0x0000000047087348 */ /* 0x000fea0003c00000 */
[----:B------:R0:W1:Y:S02]  /*d710*/  SHFL.UP P6, R248, R246, R69, R68 ;  /* 0x04000045f6f87389 */ /* 0x00006400000c0044 */
[----:B01----:R-:W-:Y:S05]  /*d720*/  ENDCOLLECTIVE ;  /* 0x000000000000791b */ /* 0x003fea0003800000 */
.L_x_8584:
[----:B------:R-:W-:Y:S02]  /*d730*/  MOV R246, R245 ;  /* 0x000000f500f67202 */ /* 0x000fe40000000f00 */
[----:B------:R-:W-:-:S07]  /*d740*/  MOV R247, R248 ;  /* 0x000000f800f77202 */ /* 0x000fce0000000f00 */
[----:B------:R-:W-:Y:S05]  /*d750*/  WARPSYNC.COLLECTIVE R71, `(.L_x_8585) ;  /* 0x0000000047087348 */ /* 0x000fea0003c00000 */
[----:B------:R0:W1:Y:S02]  /*d760*/  SHFL.UP P6, R248, R246, R69, R68 ;  /* 0x04000045f6f87389 */ /* 0x00006400000c0044 */
[----:B01----:R-:W-:Y:S05]  /*d770*/  ENDCOLLECTIVE ;  /* 0x000000000000791b */ /* 0x003fea0003800000 */
.L_x_8585:
        /* <DEDUP_REMOVED lines=17> */
.L_x_8586:
[----:B------:R-:W-:Y:S02]  /*d890*/  MOV R246, R243 ;  /* 0x000000f300f67202 */ /* 0x000fe40000000f00 */
[----:B------:R-:W-:-:S07]  /*d8a0*/  MOV R70, R248 ;  /* 0x000000f800467202 */ /* 0x000fce0000000f00 */
[----:B------:R-:W-:Y:S05]  /*d8b0*/  WARPSYNC.COLLECTIVE R71, `(.L_x_8587) ;  /* 0x0000000047087348 */ /* 0x000fea0003c00000 */
[----:B------:R0:W1:Y:S02]  /*d8c0*/  SHFL.UP P6, R248, R246, R69, R68 ;  /* 0x04000045f6f87389 */ /* 0x00006400000c0044 */
[----:B01----:R-:W-:Y:S05]  /*d8d0*/  ENDCOLLECTIVE ;  /* 0x000000000000791b */ /* 0x003fea0003800000 */
.L_x_8587:
[----:B------:R-:W-:Y:S02]  /*d8e0*/  MOV R246, R242 ;  /* 0x000000f200f67202 */ /* 0x000fe40000000f00 */
[----:B------:R-:W-:-:S07]  /*d8f0*/  MOV R230, R248 ;  /* 0x000000f800e67202 */ /* 0x000fce0000000f00 */
[----:B------:R-:W-:Y:S05]  /*d900*/  WARPSYNC.COLLECTIVE R71, `(.L_x_8588) ;  /* 0x0000000047087348 */ /* 0x000fea0003c00000 */
[----:B------:R0:W1:Y:S02]  /*d910*/  SHFL.UP P6, R248, R246, R69, R68 ;  /* 0x04000045f6f87389 */ /* 0x00006400000c0044 */
[----:B01----:R-:W-:Y:S05]  /*d920*/  ENDCOLLECTIVE ;  /* 0x000000000000791b */ /* 0x003fea0003800000 */
.L_x_8588:
[----:B------:R-:W-:Y:S02]  /*d930*/  MOV R246, R245 ;  /* 0x000000f500f67202 */ /* 0x000fe40000000f00 */
[----:B------:R-:W-:-:S07]  /*d940*/  MOV R247, R248 ;  /* 0x000000f800f77202 */ /* 0x000fce0000000f00 */
[----:B------:R-:W-:Y:S05]  /*d950*/  WARPSYNC.COLLECTIVE R71, `(.L_x_8589) ;  /* 0x0000000047087348 */ /* 0x000fea0003c00000 */
[----:B------:R0:W1:Y:S02]  /*d960*/  SHFL.UP P6, R248, R246, R69, R68 ;  /* 0x04000045f6f87389 */ /* 0x00006400000c0044 */
[----:B01----:R-:W-:Y:S05]  /*d970*/  ENDCOLLECTIVE ;  /* 0x000000000000791b */ /* 0x003fea0003800000 */
.L_x_8589:
        /* <DEDUP_REMOVED lines=17> */
.L_x_8590:
[----:B------:R-:W-:Y:S02]  /*da90*/  MOV R246, R243 ;  /* 0x000000f300f67202 */ /* 0x000fe40000000f00 */
[----:B------:R-:W-:-:S07]  /*daa0*/  MOV R70, R248 ;  /* 0x000000f800467202 */ /* 0x000fce0000000f00 */
[----:B------:R-:W-:Y:S05]  /*dab0*/  WARPSYNC.COLLECTIVE R71, `(.L_x_8591) ;  /* 0x0000000047087348 */ /* 0x000fea0003c00000 */
[----:B------:R0:W1:Y:S02]  /*dac0*/  SHFL.UP P6, R248, R246, R69, R68 ;  /* 0x04000045f6f87389 */ /* 0x00006400000c0044 */
[----:B01----:R-:W-:Y:S05]  /*dad0*/  ENDCOLLECTIVE ;  /* 0x000000000000791b */ /* 0x003fea0003800000 */
.L_x_8591:
[----:B------:R-:W-:Y:S02]  /*dae0*/  MOV R246, R242 ;  /* 0x000000f200f67202 */ /* 0x000fe40000000f00 */
[----:B------:R-:W-:-:S07]  /*daf0*/  MOV R230, R248 ;  /* 0x000000f800e67202 */ /* 0x000fce0000000f00 */
[----:B------:R-:W-:Y:S05]  /*db00*/  WARPSYNC.COLLECTIVE R71, `(.L_x_8592) ;  /* 0x0000000047087348 */ /* 0x000fea0003c00000 */
[----:B------:R0:W1:Y:S02]  /*db10*/  SHFL.UP P6, R248, R246, R69, R68 ;  /* 0x04000045f6f87389 */ /* 0x00006400000c0044 */
[----:B01----:R-:W-:Y:S05]  /*db20*/  ENDCOLLECTIVE ;  /* 0x000000000000791b */ /* 0x003fea0003800000 */
.L_x_8592:
[----:B------:R-:W-:Y:S02]  /*db30*/  MOV R246, R245 ;  /* 0x000000f500f67202 */ /* 0x000fe40000000f00 */
[----:B------:R-:W-:-:S07]  /*db40*/  MOV R247, R248 ;  /* 0x000000f800f77202 */ /* 0x000fce0000000f00 */
[----:B------:R-:W-:Y:S05]  /*db50*/  WARPSYNC.COLLECTIVE R71, `(.L_x_8593) ;  /* 0x0000000047087348 */ /* 0x000fea0003c00000 */
[----:B------:R0:W1:Y:S02]  /*db60*/  SHFL.UP P6, R248, R246, R69, R68 ;  /* 0x04000045f6f87389 */ /* 0x00006400000c0044 */
[----:B01----:R-:W-:Y:S05]  /*db70*/  ENDCOLLECTIVE ;  /* 0x000000000000791b */ /* 0x003fea0003800000 */
.L_x_8593:
        /* <DEDUP_REMOVED lines=17> */
.L_x_8594:
[----:B------:R-:W-:Y:S02]  /*dc90*/  MOV R246, R243 ;  /* 0x000000f300f67202 */ /* 0x000fe40000000f00 */
[----:B------:R-:W-:-:S07]  /*dca0*/  MOV R70, R248 ;  /* 0x000000f800467202 */ /* 0x000fce0000000f00 */
[----:B------:R-:W-:Y:S05]  /*dcb0*/  WARPSYNC.COLLECTIVE R71, `(.L_x_8595) ;  /* 0x0000000047087348 */ /* 0x000fea0003c00000 */
[----:B------:R0:W1:Y:S02]  /*dcc0*/  SHFL.UP P6, R248, R246, R69, R68 ;  /* 0x04000045f6f87389 */ /* 0x00006400000c0044 */
[----:B01----:R-:W-:Y:S05]  /*dcd0*/  ENDCOLLECTIVE ;  /* 0x000000000000791b */ /* 0x003fea0003800000 */
.L_x_8595:
[----:B------:R-:W-:Y:S02]  /*dce0*/  MOV R246, R242 ;  /* 0x000000f200f67202 */ /* 0x000fe40000000f00 */
[----:B------:R-:W-:-:S07]  /*dcf0*/  MOV R230, R248 ;  /* 0x000000f800e67202 */ /* 0x000fce0000000f00 */
[----:B------:R-:W-:Y:S05]  /*dd00*/  WARPSYNC.COLLECTIVE R71, `(.L_x_8596) ;  /* 0x0000000047087348 */ /* 0x000fea0003c00000 */
[----:B------:R0:W1:Y:S02]  /*dd10*/  SHFL.UP P6, R248, R246, R69, R68 ;  /* 0x04000045f6f87389 */ /* 0x00006400000c0044 */
[----:B01----:R-:W-:Y:S05]  /*dd20*/  ENDCOLLECTIVE ;  /* 0x000000000000791b */ /* 0x003fea0003800000 */
.L_x_8596:
[----:B------:R-:W-:Y:S02]  /*dd30*/  MOV R246, R245 ;  /* 0x000000f500f67202 */ /* 0x000fe40000000f00 */
[----:B------:R-:W-:-:S07]  /*dd40*/  MOV R247, R248 ;  /* 0x000000f800f77202 */ /* 0x000fce0000000f00 */
[----:B------:R-:W-:Y:S05]  /*dd50*/  WARPSYNC.COLLECTIVE R71, `(.L_x_8597) ;  /* 0x0000000047087348 */ /* 0x000fea0003c00000 */
[----:B------:R0:W1:Y:S02]  /*dd60*/  SHFL.UP P6, R248, R246, R69, R68 ;  /* 0x04000045f6f87389 */ /* 0x00006400000c0044 */
[----:B01----:R-:W-:Y:S05]  /*dd70*/  ENDCOLLECTIVE ;  /* 0x000000000000791b */ /* 0x003fea0003800000 */
.L_x_8597:
[----:B------:R-:W-:Y:S01]  /*dd80*/  MOV R68, R248 ;  /* 0x000000f800447202 */ /* 0x000fe20000000f00 */
[----:B------:R-:W-:Y:S06]  /*dd90*/  BRA `(.L_x_8598) ;  /* 0xffffff8000f47947 */ /* 0x000fec000383ffff */
.L_x_8481:
        /* <DEDUP_REMOVED lines=8> */
.L_x_8600:
[----:B------:R-:W-:Y:S05]  /*de20*/  BSYNC B0 ;  /* 0x0000000000007941 */ /* 0x000fea0003800000 */
.L_x_8599:
[----:B------:R-:W-:Y:S05]  /*de30*/  BRA `(.L_x_8601) ;  /* 0xffffff8400007947 */ /* 0x000fea000383ffff */
.L_x_8482:
        /* <DEDUP_REMOVED lines=8> */
.L_x_8603:
[----:B------:R-:W-:Y:S05]  /*dec0*/  BSYNC B0 ;  /* 0x0000000000007941 */ /* 0x000fea0003800000 */
.L_x_8602:
[----:B------:R-:W-:Y:S05]  /*ded0*/  BRA `(.L_x_8604) ;  /* 0xffffff8000e07947 */ /* 0x000fea000383ffff */
.L_x_8483:
        /* <DEDUP_REMOVED lines=8> */
.L_x_8606:
[----:B------:R-:W-:Y:S05]  /*df60*/  BSYNC B0 ;  /* 0x0000000000007941 */ /* 0x000fea0003800000 */
.L_x_8605:
[----:B------:R-:W-:Y:S05]  /*df70*/  BRA `(.L_x_8607) ;  /* 0xffffff8000c07947 */ /* 0x000fea000383ffff */
.L_x_8484:
        /* <DEDUP_REMOVED lines=8> */
.L_x_8609:
[----:B------:R-:W-:Y:S05]  /*e000*/  BSYNC B0 ;  /* 0x0000000000007941 */ /* 0x000fea0003800000 */
.L_x_8608:
[----:B------:R-:W-:Y:S05]  /*e010*/  BRA `(.L_x_8610) ;  /* 0xffffff8000a07947 */ /* 0x000fea000383ffff */
.L_x_8485:
        /* <DEDUP_REMOVED lines=8> */
.L_x_8612:
[----:B------:R-:W-:Y:S05]  /*e0a0*/  BSYNC B0 ;  /* 0x0000000000007941 */ /* 0x000fea0003800000 */
.L_x_8611:
        /* <DEDUP_REMOVED lines=9> */
.L_x_8613:
[----:B------:R-:W-:Y:S02]  /*e140*/  MOV R246, R242 ;  /* 0x000000f200f67202 */ /* 0x000fe40000000f00 */
[----:B------:R-:W-:-:S07]  /*e150*/  MOV R243, R248 ;  /* 0x000000f800f37202 */ /* 0x000fce0000000f00 */
[----:B------:R-:W-:Y:S05]  /*e160*/  WARPSYNC.COLLECTIVE R71, `(.L_x_8614) ;  /* 0x0000000047087348 */ /* 0x000fea0003c00000 */
[----:B------:R0:W1:Y:S02]  /*e170*/  SHFL.UP P6, R248, R246, R69, R68 ;  /* 0x04000045f6f87389 */ /* 0x00006400000c0044 */
[----:B01----:R-:W-:Y:S05]  /*e180*/  ENDCOLLECTIVE ;  /* 0x000000000000791b */ /* 0x003fea0003800000 */
.L_x_8614:
[----:B------:R-:W-:Y:S02]  /*e190*/  MOV R246, R245 ;  /* 0x000000f500f67202 */ /* 0x000fe40000000f00 */
[----:B------:R-:W-:-:S07]  /*e1a0*/  MOV R242, R248 ;  /* 0x000000f800f27202 */ /* 0x000fce0000000f00 */
[----:B------:R-:W-:Y:S05]  /*e1b0*/  WARPSYNC.COLLECTIVE R71, `(.L_x_8615) ;  /* 0x0000000047087348 */ /* 0x000fea0003c00000 */
[----:B------:R0:W1:Y:S02]  /*e1c0*/  SHFL.UP P6, R248, R246, R69, R68 ;  /* 0x04000045f6f87389 */ /* 0x00006400000c0044 */
[----:B01----:R-:W-:Y:S05]  /*e1d0*/  ENDCOLLECTIVE ;  /* 0x000000000000791b */ /* 0x003fea0003800000 */
.L_x_8615:
[----:B------:R-:W-:Y:S01]  /*e1e0*/  HFMA2 R69, -RZ, RZ, 0, 0 ;  /* 0x00000000ff457431 */ /* 0x000fe200000001ff */
[----:B------:R-:W-:-:S07]  /*e1f0*/  MOV R68, 0x1f ;  /* 0x0000001f00447802 */ /* 0x000fce0000000f00 */
[----:B------:R-:W-:Y:S05]  /*e200*/  WARPSYNC.COLLECTIVE R71, `(.L_x_8616) ;  /* 0x0000000047087348 */ /* 0x000fea0003c00000 */
[----:B------:R0:W1:Y:S02]  /*e210*/  SHFL.IDX P3, R230, R70, R69, R68 ;  /* 0x0000004546e67389 */ /* 0x0000640000060044 */
[----:B01----:R-:W-:Y:S05]  /*e220*/  ENDCOLLECTIVE ;  /* 0x000000000000791b */ /* 0x003fea0003800000 */
.L_x_8616:
[----:B------:R-:W-:Y:S02]  /*e230*/  MOV R245, R248 ;  /* 0x000000f800f57202 */ /* 0x000fe40000000f00 */
[----:B------:R-:W-:Y:S02]  /*e240*/  MOV R70, R61 ;  /* 0x0000003d00467202 */ /* 0x000fe40000000f00 */
[----:B------:R-:W-:-:S07]  /*e250*/  MOV R60, R230 ;  /* 0x000000e6003c7202 */ /* 0x000fce0000000f00 */
[----:B------:R-:W-:Y:S05]  /*e260*/  WARPSYNC.COLLECTIVE R71, `(.L_x_8617) ;  /* 0x0000000047087348 */ /* 0x000fea0003c00000 */
[----:B------:R0:W1:Y:S02]  /*e270*/  SHFL.IDX P3, R230, R70, R69, R68 ;  /* 0x0000004546e67389 */ /* 0x0000640000060044 */
[----:B01----:R-:W-:Y:S05]  /*e280*/  ENDCOLLECTIVE ;  /* 0x000000000000791b */ /* 0x003fea0003800000 */
.L_x_8617:
[----:B------:R-:W-:Y:S02]  /*e290*/  MOV R70, R62 ;  /* 0x0000003e00467202 */ /* 0x000fe40000000f00 */
[----:B------:R-:W-:-:S07]  /*e2a0*/  MOV R61, R230 ;  /* 0x000000e6003d7202 */ /* 0x000fce0000000f00 */
[----:B------:R-:W-:Y:S05]  /*e2b0*/  WARPSYNC.COLLECTIVE R71, `(.L_x_8618) ;  /* 0x0000000047087348 */ /* 0x000fea0003c00000 */
[----:B------:R0:W1:Y:S02]  /*e2c0*/  SHFL.IDX P3, R230, R70, R69, R68 ;  /* 0x0000004546e67389 */ /* 0x0000640000060044 */
[----:B01----:R-:W-:Y:S05]  /*e2d0*/  ENDCOLLECTIVE ;  /* 0x000000000000791b */ /* 0x003fea0003800000 */
.L_x_8618:
[----:B------:R-:W-:Y:S02]  /*e2e0*/  MOV R70, R63 ;  /* 0x0000003f00467202 */ /* 0x000fe40000000f00 */
[----:B------:R-:W-:-:S07]  /*e2f0*/  MOV R62, R230 ;  /* 0x000000e6003e7202 */ /* 0x000fce0000000f00 */
[----:B------:R-:W-:Y:S05]  /*e300*/  WARPSYNC.COLLECTIVE R71, `(.L_x_8619) ;  /* 0x0000000047087348 */ /* 0x000fea0003c00000 */
[----:B------:R0:W1:Y:S02]  /*e310*/  SHFL.IDX P3, R230, R70, R69, R68 ;  /* 0x0000004546e67389 */ /* 0x0000640000060044 */
[----:B01----:R-:W-:Y:S05]  /*e320*/  ENDCOLLECTIVE ;  /* 0x000000000000791b */ /* 0x003fea0003800000 */
.L_x_8619:
[----:B------:R-:W-:Y:S01]  /*e330*/  MOV R63, R230 ;  /* 0x000000e6003f7202 */ /* 0x000fe20000000f00 */
[----:B------:R-:W-:Y:S06]  /*e340*/  BRA `(.L_x_8620) ;  /* 0xffffff7c00fc7947 */ /* 0x000fec000383ffff */
.L_x_8487:
[----:B------:R-:W-:Y:S01]  /*e350*/  MOV R252, R245 ;  /* 0x000000f500fc7202 */ /* 0x000fe20000000f00 */
[----:B------:R-:W-:Y:S01]  /*e360*/  HFMA2 R251, -RZ, RZ, 0, 5.9604644775390625e-08 ;  /* 0x00000001fffb7431 */ /* 0x000fe200000001ff */
[----:B------:R-:W-:Y:S02]  /*e370*/  MOV R230, 0x1f ;  /* 0x0000001f00e67802 */ /* 0x000fe40000000f00 */
[----:B------:R-:W-:-:S07]  /*e380*/  MOV R71, 0xffffffff ;  /* 0xffffffff00477802 */ /* 0x000fce0000000f00 */
[----:B------:R-:W-:Y:S05]  /*e390*/  WARPSYNC.COLLECTIVE R71, `(.L_x_8621) ;  /* 0x0000000047087348 */ /* 0x000fea0003c00000 */
[----:B------:R0:W1:Y:S02]  /*e3a0*/  SHFL.DOWN P1, R68, R252, R251, R230 ;  /* 0x080000fbfc447389 */ /* 0x00006400000200e6 */
[----:B01----:R-:W-:Y:S05]  /*e3b0*/  ENDCOLLECTIVE ;  /* 0x000000000000791b */ /* 0x003fea0003800000 */
.L_x_8621:
[----:B------:R-:W-:Y:S02]  /*e3c0*/  MOV R252, R246 ;  /* 0x000000f600fc7202 */ /* 0x000fe40000000f00 */
[----:B------:R-:W-:-:S07]  /*e3d0*/  MOV R69, R68 ;  /* 0x0000004400457202 */ /* 0x000fce0000000f00 */
[----:B------:R-:W-:Y:S05]  /*e3e0*/  WARPSYNC.COLLECTIVE R71, `(.L_x_8622) ;  /* 0x0000000047087348 */ /* 0x000fea0003c00000 */
[----:B------:R0:W1:Y:S02]  /*e3f0*/  SHFL.DOWN P1, R68, R252, R251, R230 ;  /* 0x080000fbfc447389 */ /* 0x00006400000200e6 */
[----:B01----:R-:W-:Y:S05]  /*e400*/  ENDCOLLECTIVE ;  /* 0x000000000000791b */ /* 0x003fea0003800000 */
.L_x_8622:
[----:B------:R-:W-:Y:S02]  /*e410*/  MOV R252, R247 ;  /* 0x000000f700fc7202 */ /* 0x000fe40000000f00 */
[----:B------:R-:W-:-:S07]  /*e420*/  MOV R70, R68 ;  /* 0x0000004400467202 */ /* 0x000fce0000000f00 */
[----:B------:R-:W-:Y:S05]  /*e430*/  WARPSYNC.COLLECTIVE R71, `(.L_x_8623) ;  /* 0x0000000047087348 */ /* 0x000fea0003c00000 */
[----:B------:R0:W1:Y:S02]  /*e440*/  SHFL.DOWN P1, R68, R252, R251, R230 ;  /* 0x080000fbfc447389 */ /* 0x00006400000200e6 */
[----:B01----:R-:W-:Y:S05]  /*e450*/  ENDCOLLECTIVE ;  /* 0x000000000000791b */ /* 0x003fea0003800000 */
.L_x_8623:
[----:B------:R-:W-:Y:S02]  /*e460*/  MOV R252, R248 ;  /* 0x000000f800fc7202 */ /* 0x000fe40000000f00 */
[----:B------:R-:W-:-:S07]  /*e470*/  MOV R123, R68 ;  /* 0x00000044007b7202 */ /* 0x000fce0000000f00 */
[----:B------:R-:W-:Y:S05]  /*e480*/  WARPSYNC.COLLECTIVE R71, `(.L_x_8624) ;  /* 0x0000000047087348 */ /* 0x000fea0003c00000 */
[----:B------:R0:W1:Y:S02]  /*e490*/  SHFL.DOWN P1, R68, R252, R251, R230 ;  /* 0x080000fbfc447389 */ /* 0x00006400000200e6 */
[----:B01----:R-:W-:Y:S05]  /*e4a0*/  ENDCOLLECTIVE ;  /* 0x000000000000791b */ /* 0x003fea0003800000 */
.L_x_8624:
[----:B------:R-:W-:Y:S05]  /*e4b0*/  BRA `(.L_x_8625) ;  /* 0xffffff90006c7947 */ /* 0x000fea000383ffff */
.L_x_8490:
        /* <DEDUP_REMOVED lines=8> */
.L_x_8627:
[----:B------:R-:W-:Y:S05]  /*e540*/  BSYNC B0 ;  /* 0x0000000000007941 */ /* 0x000fea0003800000 */
.L_x_8626:
        /* <DEDUP_REMOVED lines=8> */
.L_x_8628:
[----:B------:R-:W-:Y:S02]  /*e5d0*/  MOV R252, R247 ;  /* 0x000000f700fc7202 */ /* 0x000fe40000000f00 */
[----:B------:R-:W-:-:S07]  /*e5e0*/  MOV R70, R68 ;  /* 0x0000004400467202 */ /* 0x000fce0000000f00 */
[----:B------:R-:W-:Y:S05]  /*e5f0*/  WARPSYNC.COLLECTIVE R71, `(.L_x_8629) ;  /* 0x0000000047087348 */ /* 0x000fea0003c00000 */
[----:B------:R0:W1:Y:S02]  /*e600*/  SHFL.DOWN P1, R68, R252, R251, R230 ;  /* 0x080000fbfc447389 */ /* 0x00006400000200e6 */
[----:B01----:R-:W-:Y:S05]  /*e610*/  ENDCOLLECTIVE ;  /* 0x000000000000791b */ /* 0x003fea0003800000 */
.L_x_8629:
[----:B------:R-:W-:Y:S02]  /*e620*/  MOV R252, R248 ;  /* 0x000000f800fc7202 */ /* 0x000fe40000000f00 */
[----:B------:R-:W-:-:S07]  /*e630*/  MOV R123, R68 ;  /* 0x00000044007b7202 */ /* 0x000fce0000000f00 */
[----:B------:R-:W-:Y:S05]  /*e640*/  WARPSYNC.COLLECTIVE R71, `(.L_x_8630) ;  /* 0x0000000047087348 */ /* 0x000fea0003c00000 */
[----:B------:R0:W1:Y:S02]  /*e650*/  SHFL.DOWN P1, R68, R252, R251, R230 ;  /* 0x080000fbfc447389 */ /* 0x00006400000200e6 */
[----:B01----:R-:W-:Y:S05]  /*e660*/  ENDCOLLECTIVE ;  /* 0x000000000000791b */ /* 0x003fea0003800000 */
.L_x_8630:
[----:B------:R-:W-:Y:S01]  /*e670*/  MOV R71, R68 ;  /* 0x0000004400477202 */ /* 0x000fe20000000f00 */
[----:B------:R-:W-:Y:S06]  /*e680*/  BRA `(.L_x_8631) ;  /* 0xffffff90004c7947 */ /* 0x000fec000383ffff */
.L_x_8493:
        /* <DEDUP_REMOVED lines=8> */
.L_x_8633:
[----:B------:R-:W-:Y:S05]  /*e710*/  BSYNC B0 ;  /* 0x0000000000007941 */ /* 0x000fea0003800000 */
.L_x_8632:
        /* <DEDUP_REMOVED lines=8> */
.L_x_8634:
[----:B------:R-:W-:Y:S02]  /*e7a0*/  MOV R252, R247 ;  /* 0x000000f700fc7202 */ /* 0x000fe40000000f00 */
[----:B------:R-:W-:-:S07]  /*e7b0*/  MOV R70, R68 ;  /* 0x0000004400467202 */ /* 0x000fce0000000f00 */
[----:B------:R-:W-:Y:S05]  /*e7c0*/  WARPSYNC.COLLECTIVE R71, `(.L_x_8635) ;  /* 0x0000000047087348 */ /* 0x000fea0003c00000 */
[----:B------:R0:W1:Y:S02]  /*e7d0*/  SHFL.DOWN P1, R68, R252, R251, R230 ;  /* 0x080000fbfc447389 */ /* 0x00006400000200e6 */
[----:B01----:R-:W-:Y:S05]  /*e7e0*/  ENDCOLLECTIVE ;  /* 0x000000000000791b */ /* 0x003fea0003800000 */
.L_x_8635:
[----:B------:R-:W-:Y:S02]  /*e7f0*/  MOV R252, R248 ;  /* 0x000000f800fc7202 */ /* 0x000fe40000000f00 */
[----:B------:R-:W-:-:S07]  /*e800*/  MOV R123, R68 ;  /* 0x00000044007b7202 */ /* 0x000fce0000000f00 */
[----:B------:R-:W-:Y:S05]  /*e810*/  WARPSYNC.COLLECTIVE R71, `(.L_x_8636) ;  /* 0x0000000047087348 */ /* 0x000fea0003c00000 */
[----:B------:R0:W1:Y:S02]  /*e820*/  SHFL.DOWN P1, R68, R252, R251, R230 ;  /* 0x080000fbfc447389 */ /* 0x00006400000200e6 */
[----:B01----:R-:W-:Y:S05]  /*e830*/  ENDCOLLECTIVE ;  /* 0x000000000000791b */ /* 0x003fea0003800000 */
.L_x_8636:
[----:B------:R-:W-:Y:S01]  /*e840*/  MOV R71, R68 ;  /* 0x0000004400477202 */ /* 0x000fe20000000f00 */
[----:B------:R-:W-:Y:S06]  /*e850*/  BRA `(.L_x_8637) ;  /* 0xffffff90002c7947 */ /* 0x000fec000383ffff */
.L_x_8496:
        /* <DEDUP_REMOVED lines=8> */
.L_x_8639:
[----:B------:R-:W-:Y:S05]  /*e8e0*/  BSYNC B0 ;  /* 0x0000000000007941 */ /* 0x000fea0003800000 */
.L_x_8638:
        /* <DEDUP_REMOVED lines=8> */
.L_x_8640:
[----:B------:R-:W-:Y:S02]  /*e970*/  MOV R252, R247 ;  /* 0x000000f700fc7202 */ /* 0x000fe40000000f00 */
[----:B------:R-:W-:-:S07]  /*e980*/  MOV R70, R68 ;  /* 0x0000004400467202 */ /* 0x000fce0000000f00 */
[----:B------:R-:W-:Y:S05]  /*e990*/  WARPSYNC.COLLECTIVE R71, `(.L_x_8641) ;  /* 0x0000000047087348 */ /* 0x000fea0003c00000 */
[----:B------:R0:W1:Y:S02]  /*e9a0*/  SHFL.DOWN P1, R68, R252, R251, R230 ;  /* 0x080000fbfc447389 */ /* 0x00006400000200e6 */
[----:B01----:R-:W-:Y:S05]  /*e9b0*/  ENDCOLLECTIVE ;  /* 0x000000000000791b */ /* 0x003fea0003800000 */
.L_x_8641:
[----:B------:R-:W-:Y:S02]  /*e9c0*/  MOV R252, R248 ;  /* 0x000000f800fc7202 */ /* 0x000fe40000000f00 */
[----:B------:R-:W-:-:S07]  /*e9d0*/  MOV R123, R68 ;  /* 0x00000044007b7202 */ /* 0x000fce0000000f00 */
[----:B------:R-:W-:Y:S05]  /*e9e0*/  WARPSYNC.COLLECTIVE R71, `(.L_x_8642) ;  /* 0x0000000047087348 */ /* 0x000fea0003c00000 */
[----:B------:R0:W1:Y:S02]  /*e9f0*/  SHFL.DOWN P1, R68, R252, R251, R230 ;  /* 0x080000fbfc447389 */ /* 0x00006400000200e6 */
[----:B01----:R-:W-:Y:S05]  /*ea00*/  ENDCOLLECTIVE ;  /* 0x000000000000791b */ /* 0x003fea0003800000 */
.L_x_8642:
[----:B------:R-:W-:Y:S01]  /*ea10*/  MOV R71, R68 ;  /* 0x0000004400477202 */ /* 0x000fe20000000f00 */
[----:B------:R-:W-:Y:S06]  /*ea20*/  BRA `(.L_x_8643) ;  /* 0xffffff90000c7947 */ /* 0x000fec000383ffff */
.L_x_8499:
        /* <DEDUP_REMOVED lines=8> */
.L_x_8645:
[----:B------:R-:W-:Y:S05]  /*eab0*/  BSYNC B0 ;  /* 0x0000000000007941 */ /* 0x000fea0003800000 */
.L_x_8644:
        /* <DEDUP_REMOVED lines=8> */
.L_x_8646:
[----:B------:R-:W-:Y:S02]  /*eb40*/  MOV R252, R247 ;  /* 0x000000f700fc7202 */ /* 0x000fe40000000f00 */
[----:B------:R-:W-:-:S07]  /*eb50*/  MOV R70, R68 ;  /* 0x0000004400467202 */ /* 0x000fce0000000f00 */
[----:B------:R-:W-:Y:S05]  /*eb60*/  WARPSYNC.COLLECTIVE R71, `(.L_x_8647) ;  /* 0x0000000047087348 */ /* 0x000fea0003c00000 */
[----:B------:R0:W1:Y:S02]  /*eb70*/  SHFL.DOWN P1, R68, R252, R251, R230 ;  /* 0x080000fbfc447389 */ /* 0x00006400000200e6 */
[----:B01----:R-:W-:Y:S05]  /*eb80*/  ENDCOLLECTIVE ;  /* 0x000000000000791b */ /* 0x003fea0003800000 */
.L_x_8647:
[----:B------:R-:W-:Y:S02]  /*eb90*/  MOV R252, R248 ;  /* 0x000000f800fc7202 */ /* 0x000fe40000000f00 */
[----:B------:R-:W-:-:S07]  /*eba0*/  MOV R123, R68 ;  /* 0x00000044007b7202 */ /* 0x000fce0000000f00 */
[----:B------:R-:W-:Y:S05]  /*ebb0*/  WARPSYNC.COLLECTIVE R71, `(.L_x_8648) ;  /* 0x0000000047087348 */ /* 0x000fea0003c00000 */
[----:B------:R0:W1:Y:S02]  /*ebc0*/  SHFL.DOWN P1, R68, R252, R251, R230 ;  /* 0x080000fbfc447389 */ /* 0x00006400000200e6 */
[----:B01----:R-:W-:Y:S05]  /*ebd0*/  ENDCOLLECTIVE ;  /* 0x000000000000791b */ /* 0x003fea0003800000 */
.L_x_8648:
[----:B------:R-:W-:Y:S01]  /*ebe0*/  MOV R71, R68 ;  /* 0x0000004400477202 */ /* 0x000fe20000000f00 */
[----:B------:R-:W-:Y:S06]  /*ebf0*/  BRA `(.L_x_8649) ;  /* 0xffffff8c00ec7947 */ /* 0x000fec000383ffff */
.L_x_8502:
        /* <DEDUP_REMOVED lines=8> */
.L_x_8651:
[----:B------:R-:W-:Y:S05]  /*ec80*/  BSYNC B0 ;  /* 0x0000000000007941 */ /* 0x000fea0003800000 */
.L_x_8650:
        /* <DEDUP_REMOVED lines=10> */
.L_x_8652:
[----:B------:R-:W-:Y:S02]  /*ed30*/  MOV R70, R247 ;  /* 0x000000f700467202 */ /* 0x000fe40000000f00 */
[----:B------:R-:W-:-:S07]  /*ed40*/  MOV R242, R230 ;  /* 0x000000e600f27202 */ /* 0x000fce0000000f00 */
[----:B------:R-:W-:Y:S05]  /*ed50*/  WARPSYNC.COLLECTIVE R71, `(.L_x_8653) ;  /* 0x0000000047087348 */ /* 0x000fea0003c00000 */
[----:B------:R0:W1:Y:S02]  /*ed60*/  SHFL.IDX P3, R230, R70, R69, R68 ;  /* 0x0000004546e67389 */ /* 0x0000640000060044 */
[----:B01----:R-:W-:Y:S05]  /*ed70*/  ENDCOLLECTIVE ;  /* 0x000000000000791b */ /* 0x003fea0003800000 */
.L_x_8653:
[----:B------:R-:W-:-:S04]  /*ed80*/  FMUL.FTZ R243, R63, R242 ;  /* 0x000000f23ff37220 */ /* 0x000fc80000410000 */
[-C--:B------:R-:W-:Y:S01]  /*ed90*/  FFMA.FTZ R243, R62, R123.reuse, -R243 ;  /* 0x0000007b3ef37223 */ /* 0x080fe200000108f3 */
[-C--:B------:R-:W-:Y:S01]  /*eda0*/  FMUL.FTZ R68, R60, R242.reuse ;  /* 0x000000f23c447220 */ /* 0x080fe20000410000 */
[----:B------:R-:W-:Y:S01]  /*edb0*/  FMUL.FTZ R69, R62, R242 ;  /* 0x000000f23e457220 */ /* 0x000fe20000410000 */
[----:B------:R-:W-:Y:S01]  /*edc0*/  MOV R70, R248 ;  /* 0x000000f800467202 */ /* 0x000fe20000000f00 */
[----:B------:R-:W-:Y:S01]  /*edd0*/  FADD.FTZ R244, R230, R243 ;  /* 0x000000f3e6f47221 */ /* 0x000fe20000010000 */
[C---:B------:R-:W-:Y:S01]  /*ede0*/  FMUL.FTZ R243, R61.reuse, R242 ;  /* 0x000000f23df37220 */ /* 0x040fe20000410000 */
[-C--:B------:R-:W-:Y:S01]  /*edf0*/  FFMA.FTZ R242, R61, R123.reuse, R68 ;  /* 0x0000007b3df27223 */ /* 0x080fe20000010044 */
[----:B------:R-:W-:Y:S02]  /*ee00*/  MOV R68, 0x1f ;  /* 0x0000001f00447802 */ /* 0x000fe40000000f00 */
[-C--:B------:R-:W-:Y:S01]  /*ee10*/  FFMA.FTZ R243, R60, R123.reuse, -R243 ;  /* 0x0000007b3cf37223 */ /* 0x080fe200000108f3 */
[----:B------:R-:W-:Y:S01]  /*ee20*/  FFMA.FTZ R123, R63, R123, R69 ;  /* 0x0000007b3f7b7223 */ /* 0x000fe20000010045 */
[----:B------:R-:W-:-:S07]  /*ee30*/  HFMA2 R69, -RZ, RZ, 0, 0 ;  /* 0x00000000ff457431 */ /* 0x000fce00000001ff */
[----:B------:R-:W-:Y:S05]  /*ee40*/  WARPSYNC.COLLECTIVE R71, `(.L_x_8654) ;  /* 0x0000000047087348 */ /* 0x000fea0003c00000 */
[----:B------:R0:W1:Y:S02]  /*ee50*/  SHFL.IDX P3, R230, R70, R69, R68 ;  /* 0x0000004546e67389 */ /* 0x0000640000060044 */
[----:B01----:R-:W-:Y:S05]  /*ee60*/  ENDCOLLECTIVE ;  /* 0x000000000000791b */ /* 0x003fea0003800000 */
.L_x_8654:
[----:B------:R-:W-:Y:S01]  /*ee70*/  MOV R70, R60 ;  /* 0x0000003c00467202 */ /* 0x000fe20000000f00 */
[----:B------:R-:W-:Y:S01]  /*ee80*/  FADD.FTZ R123, R230, R123 ;  /* 0x0000007be67b7221 */ /* 0x000fe20000010000 */
[----:B------:R-:W-:-:S07]  /*ee90*/  MOV R230, 0x1f ;  /* 0x0000001f00e67802 */ /* 0x000fce0000000f00 */
[----:B------:R-:W-:Y:S05]  /*eea0*/  WARPSYNC.COLLECTIVE R71, `(.L_x_8655) ;  /* 0x0000000047087348 */ /* 0x000fea0003c00000 */
[----:B------:R0:W1:Y:S02]  /*eeb0*/  SHFL.DOWN P1, R68, R252, R251, R230 ;  /* 0x080000fbfc447389 */ /* 0x00006400000200e6 */
[----:B01----:R-:W-:Y:S05]  /*eec0*/  ENDCOLLECTIVE ;  /* 0x000000000000791b */ /* 0x003fea0003800000 */
.L_x_8655:
[----:B------:R-:W-:Y:S02]  /*eed0*/  MOV R252, R246 ;  /* 0x000000f600fc7202 */ /* 0x000fe40000000f00 */
[----:B------:R-:W-:-:S07]  /*eee0*/  MOV R245, R68 ;  /* 0x0000004400f57202 */ /* 0x000fce0000000f00 */
[----:B------:R-:W-:Y:S05]  /*eef0*/  WARPSYNC.COLLECTIVE R71, `(.L_x_8656) ;  /* 0x0000000047087348 */ /* 0x000fea0003c00000 */
[----:B------:R0:W1:Y:S02]  /*ef00*/  SHFL.DOWN P1, R68, R252, R251, R230 ;  /* 0x080000fbfc447389 */ /* 0x00006400000200e6 */
[----:B01----:R-:W-:Y:S05]  /*ef10*/  ENDCOLLECTIVE ;  /* 0x000000000000791b */ /* 0x003fea0003800000 */
.L_x_8656:
[----:B------:R-:W-:Y:S02]  /*ef20*/  MOV R252, R247 ;  /* 0x000000f700fc7202 */ /* 0x000fe40000000f00 */
[----:B------:R-:W-:-:S07]  /*ef30*/  MOV R246, R68 ;  /* 0x0000004400f67202 */ /* 0x000fce0000000f00 */
[----:B------:R-:W-:Y:S05]  /*ef40*/  WARPSYNC.COLLECTIVE R71, `(.L_x_8657) ;  /* 0x0000000047087348 */ /* 0x000fea0003c00000 */
[----:B------:R0:W1:Y:S02]  /*ef50*/  SHFL.DOWN P1, R68, R252, R251, R230 ;  /* 0x080000fbfc447389 */ /* 0x00006400000200e6 */
[----:B01----:R-:W-:Y:S05]  /*ef60*/  ENDCOLLECTIVE ;  /* 0x000000000000791b */ /* 0x003fea0003800000 */
.L_x_8657:
[----:B------:R-:W-:Y:S02]  /*ef70*/  MOV R252, R248 ;  /* 0x000000f800fc7202 */ /* 0x000fe40000000f00 */
[----:B------:R-:W-:-:S07]  /*ef80*/  MOV R247, R68 ;  /* 0x0000004400f77202 */ /* 0x000fce0000000f00 */
[----:B------:R-:W-:Y:S05]  /*ef90*/  WARPSYNC.COLLECTIVE R71, `(.L_x_8658) ;  /* 0x0000000047087348 */ /* 0x000fea0003c00000 */
[----:B------:R0:W1:Y:S02]  /*efa0*/  SHFL.DOWN P1, R68, R252, R251, R230 ;  /* 0x080000fbfc447389 */ /* 0x00006400000200e6 */
[----:B01----:R-:W-:Y:S05]  /*efb0*/  ENDCOLLECTIVE ;  /* 0x000000000000791b */ /* 0x003fea0003800000 */
.L_x_8658:
[----:B------:R-:W-:Y:S01]  /*efc0*/  MOV R248, R68 ;  /* 0x0000004400f87202 */ /* 0x000fe20000000f00 */
[----:B------:R-:W-:-:S07]  /*efd0*/  HFMA2 R68, -RZ, RZ, 0, 1.847743988037109375e-06 ;  /* 0x0000001fff447431 */ /* 0x000fce00000001ff */
[----:B------:R-:W-:Y:S05]  /*efe0*/  WARPSYNC.COLLECTIVE R71, `(.L_x_8659) ;  /* 0x0000000047087348 */ /* 0x000fea0003c00000 */
[----:B------:R0:W1:Y:S02]  /*eff0*/  SHFL.IDX P3, R230, R70, R69, R68 ;  /* 0x0000004546e67389 */ /* 0x0000640000060044 */
[----:B01----:R-:W-:Y:S05]  /*f000*/  ENDCOLLECTIVE ;  /* 0x000000000000791b */ /* 0x003fea0003800000 */
.L_x_8659:
[----:B------:R-:W-:Y:S02]  /*f010*/  MOV R70, R61 ;  /* 0x0000003d00467202 */ /* 0x000fe40000000f00 */
[----:B------:R-:W-:-:S07]  /*f020*/  MOV R60, R230 ;  /* 0x000000e6003c7202 */ /* 0x000fce0000000f00 */
[----:B------:R-:W-:Y:S05]  /*f030*/  WARPSYNC.COLLECTIVE R71, `(.L_x_8660) ;  /* 0x0000000047087348 */ /* 0x000fea0003c00000 */
[----:B------:R0:W1:Y:S02]  /*f040*/  SHFL.IDX P3, R230, R70, R69, R68 ;  /* 0x0000004546e67389 */ /* 0x0000640000060044 */
[----:B01----:R-:W-:Y:S05]  /*f050*/  ENDCOLLECTIVE ;  /* 0x000000000000791b */ /* 0x003fea0003800000 */
.L_x_8660:
[----:B------:R-:W-:Y:S02]  /*f060*/  MOV R70, R62 ;  /* 0x0000003e00467202 */ /* 0x000fe40000000f00 */
[----:B------:R-:W-:-:S07]  /*f070*/  MOV R61, R230 ;  /* 0x000000e6003d7202 */ /* 0x000fce0000000f00 */
[----:B------:R-:W-:Y:S05]  /*f080*/  WARPSYNC.COLLECTIVE R71, `(.L_x_8661) ;  /* 0x0000000047087348 */ /* 0x000fea0003c00000 */
[----:B------:R0:W1:Y:S02]  /*f090*/  SHFL.IDX P3, R230, R70, R69, R68 ;  /* 0x0000004546e67389 */ /* 0x0000640000060044 */
[----:B01----:R-:W-:Y:S05]  /*f0a0*/  ENDCOLLECTIVE ;  /* 0x000000000000791b */ /* 0x003fea0003800000 */
.L_x_8661:
[----:B------:R-:W-:Y:S02]  /*f0b0*/  MOV R70, R63 ;  /* 0x0000003f00467202 */ /* 0x000fe40000000f00 */
[----:B------:R-:W-:-:S07]  /*f0c0*/  MOV R62, R230 ;  /* 0x000000e6003e7202 */ /* 0x000fce0000000f00 */
[----:B------:R-:W-:Y:S05]  /*f0d0*/  WARPSYNC.COLLECTIVE R71, `(.L_x_8662) ;  /* 0x0000000047087348 */ /* 0x000fea0003c00000 */
[----:B------:R0:W1:Y:S02]  /*f0e0*/  SHFL.IDX P3, R230, R70, R69, R68 ;  /* 0x0000004546e67389 */ /* 0x0000640000060044 */
[----:B01----:R-:W-:Y:S05]  /*f0f0*/  ENDCOLLECTIVE ;  /* 0x000000000000791b */ /* 0x003fea0003800000 */
.L_x_8662:
[----:B------:R-:W-:Y:S01]  /*f100*/  MOV R63, R230 ;  /* 0x000000e6003f7202 */ /* 0x000fe20000000f00 */
[----:B------:R-:W-:Y:S06]  /*f110*/  BRA `(.L_x_8663) ;  /* 0xffffff8c00407947 */ /* 0x000fec000383ffff */
.L_x_8664:
        /* <DEDUP_REMOVED lines=14> */
.L_x_18700:


//--------------------- .text._Z25selective_scan_bwd_kernelI32Selective_Scan_bwd_kernel_traitsILi64ELi16ELb0ELb1ELb1ELb0ELb1EfN3c107complexIfEEEEv12SSMParamsBwd --------------------------
	.section	.text._Z25selective_scan_bwd_kernelI32Selective_Scan_bwd_kernel_traitsILi64ELi16ELb0ELb1ELb1ELb0ELb1EfN3c107complexIfEEEEv12SSMParamsBwd,"ax",@progbits
	.align	128
        .global         _Z25selective_scan_bwd_kernelI32Selective_Scan_bwd_kernel_traitsILi64ELi16ELb0ELb1ELb1ELb0ELb1EfN3c107complexIfEEEEv12SSMParamsBwd
        .type           _Z25selective_scan_bwd_kernelI32Selective_Scan_bwd_kernel_traitsILi64ELi16ELb0ELb1ELb1ELb0ELb1EfN3c107complexIfEEEEv12SSMParamsBwd,@function
        .size           _Z25selective_scan_bwd_kernelI32Selective_Scan_bwd_kernel_traitsILi64ELi16ELb0ELb1ELb1ELb0ELb1EfN3c107complexIfEEEEv12SSMParamsBwd,(.L_x_18701 - _Z25selective_scan_bwd_kernelI32Selective_Scan_bwd_kernel_traitsILi64ELi16ELb0ELb1ELb1ELb0ELb1EfN3c107complexIfEEEEv12SSMParamsBwd)
        .other          _Z25selective_scan_bwd_kernelI32Selective_Scan_bwd_kernel_traitsILi64ELi16ELb0ELb1ELb1ELb0ELb1EfN3c107complexIfEEEEv12SSMParamsBwd,@"STO_CUDA_ENTRY STV_DEFAULT"
_Z25selective_scan_bwd_kernelI32Selective_Scan_bwd_kernel_traitsILi64ELi16ELb0ELb1ELb1ELb0ELb1EfN3c107complexIfEEEEv12SSMParamsBwd:
.text._Z25selective_scan_bwd_kernelI32Selective_Scan_bwd_kernel_traitsILi64ELi16ELb0ELb1ELb1ELb0ELb1EfN3c107complexIfEEEEv12SSMParamsBwd:
        /* <DEDUP_REMOVED lines=175> */
.L_x_8764:
        /* <DEDUP_REMOVED lines=20> */
[----:B------:R-:W-:Y:S01]  /*0c30*/  HFMA2 R42, -RZ, RZ, 0, 0 ;  /* 0x00000000ff2a7431 */ /* 0x000fe200000001ff */
[----:B------:R-:W-:Y:S01]  /*0c40*/  MOV R44, RZ ;  /* 0x000000ff002c7202 */ /* 0x000fe20000000f00 */
        /* <DEDUP_REMOVED lines=47> */
[----:B------:R-:W-:Y:S01]  /*0f40*/  P2R R59, PR, RZ, 0x4 ;  /* 0x00000004ff3b7803 */ /* 0x000fe20000000000 */
[----:B------:R-:W-:Y:S01]  /*0f50*/  HFMA2 R74, -RZ, RZ, 0, 0 ;  /* 0x00000000ff4a7431 */ /* 0x000fe200000001ff */
[----:B------:R-:W-:Y:S01]  /*0f60*/  MOV R76, RZ ;  /* 0x000000ff004c7202 */ /* 0x000fe20000000f00 */
[----:B------:R-:W3:Y:S01]  /*0f70*/  LDCU.64 UR14, c[0x0][0x508] ;  /* 0x0000a100ff0e77ac */ /* 0x000ee20008000a00 */
[----:B------:R-:W-:Y:S01]  /*0f80*/  MOV R90, UR24 ;  /* 0x00000018005a7c02 */ /* 0x000fe20008000f00 */
[----:B------:R-:W4:Y:S06]  /*0f90*/  LDCU.64 UR18, c[0x0][0x510] ;  /* 0x0000a200ff1277ac */ /* 0x000f2c0008000a00 */
        /* <DEDUP_REMOVED lines=131> */
[----:B------:R-:W-:Y:S01]  /*17d0*/  CS2R R28, SRZ ;  /* 0x00000000001c7805 */ /* 0x000fe2000001ff00 */
        /* <DEDUP_REMOVED lines=11> */
[----:B------:R-:W-:Y:S01]  /*1890*/  CS2R R34, SRZ ;  /* 0x0000000000227805 */ /* 0x000fe2000001ff00 */
[----:B------:R-:W5:Y:S01]  /*18a0*/  @!P1 LDG.E R33, desc[UR34][R8.64+0x380] ;  /* 0x0003802208219981 */ /* 0x000f62000c1e1900 */
[----:B------:R-:W-:Y:S01]  /*18b0*/  ISETP.NE.AND P1, PT, R51, RZ, PT ;  /* 0x000000ff3300720c */ /* 0x000fe20003f25270 */
[----:B--2---:R-:W-:Y:S01]  /*18c0*/  HFMA2 R38, -RZ, RZ, 0, 0 ;  /* 0x00000000ff267431 */ /* 0x004fe200000001ff */
[----:B---3--:R-:W-:Y:S01]  /*18d0*/  MOV R40, RZ ;  /* 0x000000ff00287202 */ /* 0x008fe20000000f00 */
[----:B----4-:R-:W-:Y:S01]  /*18e0*/  HFMA2 R42, -RZ, RZ, 0, 0 ;  /* 0x00000000ff2a7431 */ /* 0x010fe200000001ff */
[----:B------:R-:W2:Y:S01]  /*18f0*/  @!P2 LDG.E R34, desc[UR34][R8.64+0x300] ;  /* 0x000300220822a981 */ /* 0x000ea2000c1e1900 */
[----:B------:R-:W-:-:S03]  /*1900*/  ISETP.NE.AND P2, PT, R49, RZ, PT ;  /* 0x000000ff3100720c */ /* 0x000fc60003f45270 */
[----:B------:R-:W3:Y:S01]  /*1910*/  @!P0 LDG.E R36, desc[UR34][R8.64+0x400] ;  /* 0x0004002208248981 */ /* 0x000ee2000c1e1900 */
[----:B------:R-:W-:-:S03]  /*1920*/  ISETP.NE.AND P0, PT, R53, RZ, PT ;  /* 0x000000ff3500720c */ /* 0x000fc60003f05270 */
[----:B------:R-:W4:Y:S01]  /*1930*/  @!P3 LDG.E R31, desc[UR34][R8.64+0x280] ;  /* 0x00028022081fb981 */ /* 0x000f22000c1e1900 */
[----:B------:R-:W-:Y:S02]  /*1940*/  ISETP.NE.AND P3, PT, R47, RZ, PT ;  /* 0x000000ff2f00720c */ /* 0x000fe40003f65270 */
[----:B-----5:R-:W-:Y:S01]  /*1950*/  MOV R44, RZ ;  /* 0x000000ff002c7202 */ /* 0x020fe20000000f00 */
[----:B------:R-:W5:Y:S04]  /*1960*/  @!P1 LDG.E R38, desc[UR34][R8.64+0x500] ;  /* 0x0005002208269981 */ /* 0x000f68000c1e1900 */
[----:B------:R-:W5:Y:S04]  /*1970*/  @!P2 LDG.E R37, desc[UR34][R8.64+0x580] ;  /* 0x000580220825a981 */ /* 0x000f68000c1e1900 */
[----:B------:R-:W5:Y:S04]  /*1980*/  @!P0 LDG.E R35, desc[UR34][R8.64+0x480] ;  /* 0x0004802208238981 */ /* 0x000f68000c1e1900 */
[----:B------:R-:W5:Y:S04]  /*1990*/  @!P3 LDG.E R40, desc[UR34][R8.64+0x600] ;  /* 0x000600220828b981 */ /* 0x000f68000c1e1900 */
[----:B------:R-:W5:Y:S04]  /*19a0*/  @!P4 LDG.E R27, desc[UR34][R8.64+0x680] ;  /* 0x00068022081bc981 */ /* 0x000f68000c1e1900 */
[----:B------:R-:W5:Y:S04]  /*19b0*/  @!P5 LDG.E R42, desc[UR34][R8.64+0x700] ;  /* 0x00070022082ad981 */ /* 0x000f68000c1e1900 */
[----:B------:R0:W5:Y:S01]  /*19c0*/  @!P6 LDG.E R44, desc[UR34][R8.64+0x780] ;  /* 0x00078022082ce981 */ /* 0x000162000c1e1900 */
        /* <DEDUP_REMOVED lines=14> */
[----:B----4-:R-:W-:Y:S04]  /*1ab0*/  STS [R240+0x280], R31 ;  /* 0x0002801ff0007388 */ /* 0x010fe80000000800 */
[----:B--2---:R-:W-:Y:S04]  /*1ac0*/  STS [R239+0x300], R34 ;  /* 0x00030022ef007388 */ /* 0x004fe80000000800 */
[----:B------:R-:W-:Y:S04]  /*1ad0*/  STS [R238+0x380], R33 ;  /* 0x00038021ee007388 */ /* 0x000fe80000000800 */
[----:B---3--:R-:W-:Y:S04]  /*1ae0*/  STS [R237+0x400], R36 ;  /* 0x00040024ed007388 */ /* 0x008fe80000000800 */
[----:B-----5:R-:W-:Y:S04]  /*1af0*/  STS [R236+0x480], R35 ;  /* 0x00048023ec007388 */ /* 0x020fe80000000800 */
        /* <DEDUP_REMOVED lines=47> */
[----:B------:R-:W-:Y:S01]  /*1df0*/  CS2R R36, SRZ ;  /* 0x0000000000247805 */ /* 0x000fe2000001ff00 */
[----:B------:R-:W-:Y:S01]  /*1e00*/  HFMA2 R38, -RZ, RZ, 0, 0 ;  /* 0x00000000ff267431 */ /* 0x000fe200000001ff */
[----:B------:R-:W-:Y:S01]  /*1e10*/  MOV R40, RZ ;  /* 0x000000ff00287202 */ /* 0x000fe20000000f00 */
        /* <DEDUP_REMOVED lines=16> */
[----:B--2---:R-:W-:Y:S02]  /*1f20*/  CS2R R44, SRZ ;  /* 0x00000000002c7805 */ /* 0x004fe4000001ff00 */
[----:B------:R-:W-:Y:S01]  /*1f30*/  MOV R42, RZ ;  /* 0x000000ff002a7202 */ /* 0x000fe20000000f00 */
[----:B------:R-:W-:Y:S01]  /*1f40*/  HFMA2 R43, -RZ, RZ, 0, 0 ;  /* 0x00000000ff2b7431 */ /* 0x000fe200000001ff */
[----:B------:R-:W-:Y:S02]  /*1f50*/  MOV R41, RZ ;  /* 0x000000ff00297202 */ /* 0x000fe40000000f00 */
        /* <DEDUP_REMOVED lines=69> */
[----:B------:R-:W-:Y:S01]  /*23b0*/  ISETP.GE.AND P1, PT, R25, UR17, PT ;  /* 0x0000001119007c0c */ /* 0x000fe2000bf26270 */
[----:B------:R-:W-:Y:S01]  /*23c0*/  HFMA2 R62, -RZ, RZ, 0, 0 ;  /* 0x00000000ff3e7431 */ /* 0x000fe200000001ff */
[----:B------:R-:W-:Y:S02]  /*23d0*/  CS2R R58, SRZ ;  /* 0x00000000003a7805 */ /* 0x000fe4000001ff00 */
[----:B------:R-:W-:-:S02]  /*23e0*/  CS2R R64, SRZ ;  /* 0x0000000000407805 */ /* 0x000fc4000001ff00 */
        /* <DEDUP_REMOVED lines=21> */
[----:B------:R-:W1:Y:S04]  /*2540*/  LDS R50, [R190+0x4] ;  /* 0x00000400be327984 */ /* 0x000e680000000800 */
[----:B------:R-:W-:Y:S04]  /*2550*/  LDS R49, [R190+0x8] ;  /* 0x00000800be317984 */ /* 0x000fe80000000800 */
[----:B------:R-:W-:Y:S04]  /*2560*/  LDS R48, [R190+0xc] ;  /* 0x00000c00be307984 */ /* 0x000fe80000000800 */
[----:B------:R-:W2:Y:S04]  /*2570*/  LDS R47, [R190+0x10] ;  /* 0x00001000be2f7984 */ /* 0x000ea80000000800 */
[----:B------:R-:W-:Y:S04]  /*2580*/  LDS R46, [R190+0x14] ;  /* 0x00001400be2e7984 */ /* 0x000fe80000000800 */
[----:B------:R-:W-:Y:S04]  /*2590*/  LDS R45, [R190+0x18] ;  /* 0x00001800be2d7984 */ /* 0x000fe80000000800 */
[----:B------:R-:W3:Y:S04]  /*25a0*/  LDS R44, [R190+0x1c] ;  /* 0x00001c00be2c7984 */ /* 0x000ee80000000800 */
[----:B------:R-:W4:Y:S04]  /*25b0*/  LDS R43, [R190+0x20] ;  /* 0x00002000be2b7984 */ /* 0x000f280000000800 */
[----:B------:R-:W5:Y:S04]  /*25c0*/  LDS R42, [R190+0x24] ;  /* 0x00002400be2a7984 */ /* 0x000f680000000800 */
        /* <DEDUP_REMOVED lines=30> */
[----:B------:R-:W-:Y:S02]  /*27b0*/  ISETP.NE.AND P0, PT, R61, RZ, PT ;  /* 0x000000ff3d00720c */ /* 0x000fe40003f05270 */
[----:B------:R-:W-:Y:S01]  /*27c0*/  MOV R61, RZ ;  /* 0x000000ff003d7202 */ /* 0x000fe20000000f00 */
[----:B------:R-:W5:Y:S10]  /*27d0*/  @!P1 LDG.E R70, desc[UR34][R2.64+0x500] ;  /* 0x0005002202469981 */ /* 0x000f74000c1e1900 */
[----:B------:R3:W5:Y:S01]  /*27e0*/  @!P0 LDG.E R61, desc[UR34][R2.64+0x480] ;  /* 0x00048022023d8981 */ /* 0x000762000c1e1900 */
[----:B-1----:R-:W-:Y:S01]  /*27f0*/  FMUL.FTZ R55, R50, -1.4426950216293334961 ;  /* 0xbfb8aa3b32377820 */ /* 0x002fe20000410000 */
[----:B------:R-:W-:Y:S01]  /*2800*/  FMUL.FTZ R54, R51, -1.4426950216293334961 ;  /* 0xbfb8aa3b33367820 */ /* 0x000fe20000410000 */
[----:B--2---:R-:W-:-:S04]  /*2810*/  FMUL.FTZ R68, R47, -1.4426950216293334961 ;  /* 0xbfb8aa3b2f447820 */ /* 0x004fc80000410000 */
[----:B------:R-:W0:Y:S01]  /*2820*/  MUFU.EX2 R55, R55 ;  /* 0x0000003700377308 */ /* 0x000e220000000800 */
[----:B------:R-:W-:-:S03]  /*2830*/  FMUL.FTZ R60, R49, -1.4426950216293334961 ;  /* 0xbfb8aa3b313c7820 */ /* 0x000fc60000410000 */
[----:B------:R-:W1:Y:S01]  /*2840*/  MUFU.EX2 R54, R54 ;  /* 0x0000003600367308 */ /* 0x000e620000000800 */
[----:B------:R-:W-:-:S03]  /*2850*/  FMUL.FTZ R63, R48, -1.4426950216293334961 ;  /* 0xbfb8aa3b303f7820 */ /* 0x000fc60000410000 */
[----:B------:R-:W2:Y:S01]  /*2860*/  MUFU.EX2 R68, R68 ;  /* 0x0000004400447308 */ /* 0x000ea20000000800 */
[----:B---3--:R-:W-:-:S03]  /*2870*/  FMUL.FTZ R3, R44, -1.4426950216293334961 ;  /* 0xbfb8aa3b2c037820 */ /* 0x008fc60000410000 */
[----:B------:R-:W3:Y:S01]  /*2880*/  MUFU.EX2 R60, R60 ;  /* 0x0000003c003c7308 */ /* 0x000ee20000000800 */
[----:B0-----:R-:W-:-:S03]  /*2890*/  FADD.FTZ R55, R55, 1 ;  /* 0x3f80000037377421 */ /* 0x001fc60000010000 */
[----:B------:R-:W0:Y:S01]  /*28a0*/  MUFU.EX2 R63, R63 ;  /* 0x0000003f003f7308 */ /* 0x000e220000000800 */
[----:B------:R-:W-:Y:S01]  /*28b0*/  FMUL.FTZ R69, R46, -1.4426950216293334961 ;  /* 0xbfb8aa3b2e457820 */ /* 0x000fe20000410000 */
[----:B------:R-:W-:Y:S01]  /*28c0*/  FMUL.FTZ R2, R45, -1.4426950216293334961 ;  /* 0xbfb8aa3b2d027820 */ /* 0x000fe20000410000 */
[----:B-1----:R-:W-:Y:S01]  /*28d0*/  FADD.FTZ R54, R54, 1 ;  /* 0x3f80000036367421 */ /* 0x002fe20000010000 */
[----:B------:R-:W1:Y:S04]  /*28e0*/  MUFU.EX2 R3, R3 ;  /* 0x0000000300037308 */ /* 0x000e680000000800 */
[----:B------:R-:W1:Y:S01]  /*28f0*/  MUFU.RCP R55, R55 ;  /* 0x0000003700377308 */ /* 0x000e620000001000 */
[----:B--2---:R-:W-:Y:S01]  /*2900*/  FADD.FTZ R68, R68, 1 ;  /* 0x3f80000044447421 */ /* 0x004fe20000010000 */
[----:B----4-:R-:W-:Y:S01]  /*2910*/  FMUL.FTZ R71, R43, -1.4426950216293334961 ;  /* 0xbfb8aa3b2b477820 */ /* 0x010fe20000410000 */
[----:B---3--:R-:W-:-:S05]  /*2920*/  FADD.FTZ R60, R60, 1 ;  /* 0x3f8000003c3c7421 */ /* 0x008fca0000010000 */
[----:B------:R-:W2:Y:S04]  /*2930*/  MUFU.EX2 R69, R69 ;  /* 0x0000004500457308 */ /* 0x000ea80000000800 */
[----:B------:R-:W3:Y:S01]  /*2940*/  MUFU.EX2 R2, R2 ;  /* 0x0000000200027308 */ /* 0x000ee20000000800 */
[----:B0-----:R-:W-:-:S03]  /*2950*/  FADD.FTZ R63, R63, 1 ;  /* 0x3f8000003f3f7421 */ /* 0x001fc60000010000 */
[----:B------:R-:W0:Y:S01]  /*2960*/  MUFU.RCP R54, R54 ;  /* 0x0000003600367308 */ /* 0x000e220000001000 */
[----:B-----5:R-:W-:Y:S01]  /*2970*/  FMUL.FTZ R75, R42, -1.4426950216293334961 ;  /* 0xbfb8aa3b2a4b7820 */ /* 0x020fe20000410000 */
[----:B-1----:R-:W-:Y:S01]  /*2980*/  FADD.FTZ R3, R3, 1 ;  /* 0x3f80000003037421 */ /* 0x002fe20000010000 */
[----:B------:R-:W-:-:S05]  /*2990*/  FMUL.FTZ R78, R40, -1.4426950216293334961 ;  /* 0xbfb8aa3b284e7820 */ /* 0x000fca0000410000 */
[----:B------:R-:W1:Y:S01]  /*29a0*/  MUFU.RCP R68, R68 ;  /* 0x0000004400447308 */ /* 0x000e620000001000 */
[----:B------:R-:W-:Y:S01]  /*29b0*/  FMUL.FTZ R77, R41, -1.4426950216293334961 ;  /* 0xbfb8aa3b294d7820 */ /* 0x000fe20000410000 */
[----:B------:R-:W-:-:S06]  /*29c0*/  ISETP.NE.AND P1, PT, R197, RZ, PT ;  /* 0x000000ffc500720c */ /* 0x000fcc0003f25270 */
[----:B------:R4:W-:Y:S01]  /*29d0*/  MUFU.EX2 R73, R71 ;  /* 0x0000004700497308 */ /* 0x0009e20000000800 */
[----:B--2---:R-:W-:-:S03]  /*29e0*/  FADD.FTZ R69, R69, 1 ;  /* 0x3f80000045457421 */ /* 0x004fc60000010000 */
[----:B------:R-:W-:Y:S01]  /*29f0*/  MUFU.RCP R60, R60 ;  /* 0x0000003c003c7308 */ /* 0x000fe20000001000 */
[----:B----4-:R-:W-:-:S07]  /*2a00*/  FMUL.FTZ R71, R5, -1.4426950216293334961 ;  /* 0xbfb8aa3b05477820 */ /* 0x010fce0000410000 */
[----:B------:R-:W2:Y:S01]  /*2a10*/  MUFU.RCP R63, R63 ;  /* 0x0000003f003f7308 */ /* 0x000ea20000001000 */
[----:B---3--:R-:W-:Y:S01]  /*2a20*/  FADD.FTZ R2, R2, 1 ;  /* 0x3f80000002027421 */ /* 0x008fe20000010000 */
[----:B------:R-:W-:-:S06]  /*2a30*/  FMUL.FTZ R81, R38, -1.4426950216293334961 ;  /* 0xbfb8aa3b26517820 */ /* 0x000fcc0000410000 */
[----:B------:R3:W-:Y:S04]  /*2a40*/  MUFU.EX2 R88, R71 ;  /* 0x0000004700587308 */ /* 0x0007e80000000800 */
[----:B------:R-:W-:Y:S04]  /*2a50*/  MUFU.EX2 R75, R75 ;  /* 0x0000004b004b7308 */ /* 0x000fe80000000800 */
[----:B---3--:R3:W-:Y:S02]  /*2a60*/  MUFU.RCP R71, R3 ;  /* 0x0000000300477308 */ /* 0x0087e40000001000 */
[----:B---3--:R-:W-:-:S06]  /*2a70*/  FADD.FTZ R3, -R55, 1 ;  /* 0x3f80000037037421 */ /* 0x008fcc0000010100 */
[----:B------:R-:W3:Y:S04]  /*2a80*/  MUFU.EX2 R78, R78 ;  /* 0x0000004e004e7308 */ /* 0x000ee80000000800 */
[----:B------:R-:W4:Y:S04]  /*2a90*/  MUFU.EX2 R77, R77 ;  /* 0x0000004d004d7308 */ /* 0x000f280000000800 */
[----:B------:R-:W5:Y:S01]  /*2aa0*/  MUFU.RCP R69, R69 ;  /* 0x0000004500457308 */ /* 0x000f620000001000 */
[----:B------:R-:W-:-:S07]  /*2ab0*/  FMUL.FTZ R83, R4, -1.4426950216293334961 ;  /* 0xbfb8aa3b04537820 */ /* 0x000fce0000410000 */
[----:B------:R-:W-:Y:S01]  /*2ac0*/  MUFU.EX2 R82, R81 ;  /* 0x0000005100527308 */ /* 0x000fe20000000800 */
[----:B------:R-:W-:Y:S01]  /*2ad0*/  FMUL.FTZ R79, R39, -1.4426950216293334961 ;  /* 0xbfb8aa3b274f7820 */ /* 0x000fe20000410000 */
[----:B---3--:R-:W-:Y:S02]  /*2ae0*/  FADD.FTZ R78, R78, 1 ;  /* 0x3f8000004e4e7421 */ /* 0x008fe40000010000 */
[----:B------:R-:W-:Y:S04]  /*2af0*/  MUFU.EX2 R84, R83 ;  /* 0x0000005300547308 */ /* 0x000fe80000000800 */
[----:B------:R3:W5:Y:S04]  /*2b00*/  MUFU.EX2 R80, R79 ;  /* 0x0000004f00507308 */ /* 0x0007680000000800 */
[----:B---3--:R-:W-:Y:S01]  /*2b10*/  MUFU.RCP R79, R78 ;  /* 0x0000004e004f7308 */ /* 0x008fe20000001000 */
        /* <DEDUP_REMOVED lines=13> */
[----:B------:R-:W-:Y:S04]  /*2bf0*/  STS [R232+0x680], R67 ;  /* 0x00068043e8007388 */ /* 0x000fe80000000800 */
[----:B------:R4:W-:Y:S04]  /*2c00*/  STS [R231+0x700], R74 ;  /* 0x0007004ae7007388 */ /* 0x0009e80000000800 */
[----:B------:R-:W-:Y:S01]  /*2c10*/  STS [R191+0x780], R76 ;  /* 0x0007804cbf007388 */ /* 0x000fe20000000800 */
[----:B------:R-:W-:-:S03]  /*2c20*/  NOP ;  /* 0x0000000000007918 */ /* 0x000fc60000000000 */
[----:B------:R-:W2:Y:S04]  /*2c30*/  LDS R53, [R190+0x4] ;  /* 0x00000400be357984 */ /* 0x000ea80000000800 */
[----:B------:R-:W5:Y:S04]  /*2c40*/  LDS R52, [R190] ;  /* 0x00000000be347984 */ /* 0x000f680000000800 */
[----:B------:R-:W5:Y:S04]  /*2c50*/  LDS R58, [R190+0x8] ;  /* 0x00000800be3a7984 */ /* 0x000f680000000800 */
[----:B------:R-:W5:Y:S04]  /*2c60*/  LDS R57, [R190+0xc] ;  /* 0x00000c00be397984 */ /* 0x000f680000000800 */
[----:B------:R-:W5:Y:S01]  /*2c70*/  LDS R56, [R190+0x10] ;  /* 0x00001000be387984 */ /* 0x000f620000000800 */
[----:B---3--:R3:W5:Y:S03]  /*2c80*/  MUFU.RCP R70, R2 ;  /* 0x0000000200467308 */ /* 0x0087660000001000 */
[----:B------:R-:W5:Y:S01]  /*2c90*/  LDS R62, [R190+0x18] ;  /* 0x00001800be3e7984 */ /* 0x000f620000000800 */
[----:B0-----:R-:W-:Y:S01]  /*2ca0*/  FFMA.FTZ R65, R50, R3, 1 ;  /* 0x3f80000032417423 */ /* 0x001fe20000010003 */
[----:B------:R-:W-:-:S02]  /*2cb0*/  MOV R59, 0xfffffc00 ;  /* 0xfffffc00003b7802 */ /* 0x000fc40000000f00 */
[----:B------:R-:W-:Y:S01]  /*2cc0*/  LDS R61, [R190+0x1c] ;  /* 0x00001c00be3d7984 */ /* 0x000fe20000000800 */
[----:B---3--:R-:W-:Y:S02]  /*2cd0*/  FADD.FTZ R2, -R54, 1 ;  /* 0x3f80000036027421 */ /* 0x008fe40000010100 */
[----:B------:R-:W-:Y:S02]  /*2ce0*/  @!P1 IMAD R90, R90, R59, UR10 ;  /* 0x0000000a5a5a9e24 */ /* 0x000fe4000f8e023b */
[----:B-1----:R-:W-:Y:S01]  /*2cf0*/  FADD.FTZ R72, R73, 1 ;  /* 0x3f80000049487421 */ /* 0x002fe20000010000 */
[----:B------:R-:W0:Y:S01]  /*2d00*/  LDS R59, [R190+0x14] ;  /* 0x00001400be3b7984 */ /* 0x000e220000000800 */
[----:B------:R-:W-:Y:S01]  /*2d10*/  FFMA.FTZ R2, R51, R2, 1 ;  /* 0x3f80000033027423 */ /* 0x000fe20000010002 */
[----:B----4-:R-:W-:Y:S02]  /*2d20*/  FADD.FTZ R74, R77, 1 ;  /* 0x3f8000004d4a7421 */ /* 0x010fe40000010000 */
[----:B------:R-:W-:Y:S04]  /*2d30*/  LDS R66, [R190+0x2c] ;  /* 0x00002c00be427984 */ /* 0x000fe80000000800 */
[----:B------:R-:W-:Y:S01]  /*2d40*/  LDS R67, [R190+0x28] ;  /* 0x00002800be437984 */ /* 0x000fe20000000800 */
[----:B--2---:R-:W-:-:S04]  /*2d50*/  FMUL.FTZ R64, R36, R53 ;  /* 0x0000003524407220 */ /* 0x004fc80000410000 */
[----:B------:R-:W-:Y:S01]  /*2d60*/  FMUL.FTZ R64, R55, R64 ;  /* 0x0000004037407220 */ /* 0x000fe20000410000 */
[----:B-----5:R-:W-:-:S03]  /*2d70*/  FMUL.FTZ R3, R37, R52 ;  /* 0x0000003425037220 */ /* 0x020fc60000410000 */
        /* <DEDUP_REMOVED lines=10> */
[----:B------:R-:W1:Y:S01]  /*2e20*/  LDS R64, [R190+0x24] ;  /* 0x00002400be407984 */ /* 0x000e620000000800 */
[----:B------:R-:W-:Y:S01]  /*2e30*/  FMUL.FTZ R83, R33, R56 ;  /* 0x0000003821537220 */ /* 0x000fe20000410000 */
[----:B------:R-:W-:Y:S01]  /*2e40*/  FFMA.FTZ R2, R49, R2, 1 ;  /* 0x3f80000031027423 */ /* 0x000fe20000010002 */
[----:B------:R-:W-:Y:S01]  /*2e50*/  FFMA.FTZ R77, R48, R65, 1 ;  /* 0x3f800000304d7423 */ /* 0x000fe20000010041 */
[----:B------:R-:W-:Y:S01]  /*2e60*/  FMUL.FTZ R75, R60, R75 ;  /* 0x0000004b3c4b7220 */ /* 0x000fe20000410000 */
[----:B------:R-:W-:Y:S01]  /*2e70*/  FMUL.FTZ R76, R63, R76 ;  /* 0x0000004c3f4c7220 */ /* 0x000fe20000410000 */
[----:B------:R-:W2:Y:S01]  /*2e80*/  LDS R65, [R190+0x20] ;  /* 0x00002000be417984 */ /* 0x000ea20000000800 */
[----:B------:R-:W-:Y:S01]  /*2e90*/  FMUL.FTZ R78, R68, R83 ;  /* 0x00000053444e7220 */ /* 0x000fe20000410000 */
[----:B------:R-:W-:Y:S01]  /*2ea0*/  FMUL.FTZ R83, R75, R2 ;  /* 0x000000024b537220 */ /* 0x000fe20000410000 */
[----:B------:R-:W-:Y:S01]  /*2eb0*/  FMUL.FTZ R85, R76, R77 ;  /* 0x0000004d4c557220 */ /* 0x000fe20000410000 */
[----:B------:R-:W-:Y:S01]  /*2ec0*/  FADD.FTZ R75, -R69, 1 ;  /* 0x3f800000454b7421 */ /* 0x000fe20000010100 */
[----:B------:R-:W-:Y:S01]  /*2ed0*/  FADD.FTZ R77, -R71, 1 ;  /* 0x3f800000474d7421 */ /* 0x000fe20000010100 */
        /* <DEDUP_REMOVED lines=8> */
[----:B------:R-:W1:Y:S01]  /*2f60*/  MUFU.RCP R73, R73 ;  /* 0x0000004900497308 */ /* 0x000e620000001000 */
[----:B------:R-:W-:Y:S01]  /*2f70*/  FADD.FTZ R80, R80, 1 ;  /* 0x3f80000050507421 */ /* 0x000fe20000010000 */
[----:B------:R-:W-:Y:S01]  /*2f80*/  FADD.FTZ R82, R82, 1 ;  /* 0x3f80000052527421 */ /* 0x000fe20000010000 */
[----:B------:R-:W-:Y:S01]  /*2f90*/  FADD.FTZ R88, R88, 1 ;  /* 0x3f80000058587421 */ /* 0x000fe20000010000 */
[----:B------:R-:W-:Y:S01]  /*2fa0*/  FADD.FTZ R2, -R70, 1 ;  /* 0x3f80000046027421 */ /* 0x000fe20000010100 */
[----:B------:R-:W-:Y:S01]  /*2fb0*/  FMUL.FTZ R91, R31, R62 ;  /* 0x0000003e1f5b7220 */ /* 0x000fe20000410000 */
[----:B------:R-:W-:Y:S01]  /*2fc0*/  FADD.FTZ R84, R84, 1 ;  /* 0x3f80000054547421 */ /* 0x000fe20000010000 */
[----:B------:R-:W-:Y:S01]  /*2fd0*/  FADD.FTZ R99, -R79, 1 ;  /* 0x3f8000004f637421 */ /* 0x000fe20000010100 */
[----:B------:R-:W2:Y:S01]  /*2fe0*/  MUFU.RCP R72, R72 ;  /* 0x0000004800487308 */ /* 0x000ea20000001000 */
[----:B------:R-:W-:Y:S01]  /*2ff0*/  FMUL.FTZ R91, R70, R91 ;  /* 0x0000005b465b7220 */ /* 0x000fe20000410000 */
[----:B------:R-:W-:Y:S06]  /*3000*/  BAR.SYNC.DEFER_BLOCKING 0x0 ;  /* 0x0000000000007b1d */ /* 0x000fec0000010000 */
[----:B------:R0:W-:Y:S08]  /*3010*/  MUFU.RCP R86, R80 ;  /* 0x0000005000567308 */ /* 0x0001f00000001000 */
[----:B------:R4:W3:Y:S01]  /*3020*/  MUFU.RCP R107, R82 ;  /* 0x00000052006b7308 */ /* 0x0008e20000001000 */
[----:B0-----:R-:W-:Y:S01]  /*3030*/  FFMA.FTZ R80, R45, R2, 1 ;  /* 0x3f8000002d507423 */ /* 0x001fe20000010002 */
[----:B------:R-:W-:-:S03]  /*3040*/  FMUL.FTZ R2, R32, R59 ;  /* 0x0000003b20027220 */ /* 0x000fc60000410000 */
[----:B------:R-:W-:-:S03]  /*3050*/  FMUL.FTZ R91, R91, R80 ;  /* 0x000000505b5b7220 */ /* 0x000fc60000410000 */
[----:B------:R-:W0:Y:S01]  /*3060*/  MUFU.RCP R88, R88 ;  /* 0x0000005800587308 */ /* 0x000e220000001000 */
[----:B----4-:R-:W-:Y:S01]  /*3070*/  FMUL.FTZ R82, R30, R61 ;  /* 0x0000003d1e527220 */ /* 0x010fe20000410000 */
[----:B------:R-:W-:-:S03]  /*3080*/  FADD.FTZ R80, -R74, 1 ;  /* 0x3f8000004a507421 */ /* 0x000fc60000010100 */
[----:B------:R-:W-:-:S03]  /*3090*/  FMUL.FTZ R82, R71, R82 ;  /* 0x0000005247527220 */ /* 0x000fc60000410000 */
[----:B------:R4:W5:Y:S01]  /*30a0*/  MUFU.RCP R111, R84 ;  /* 0x00000054006f7308 */ /* 0x0009620000001000 */
[----:B------:R-:W-:Y:S01]  /*30b0*/  FMUL.FTZ R93, R82, R93 ;  /* 0x0000005d525d7220 */ /* 0x000fe20000410000 */
[----:B------:R-:W-:Y:S01]  /*30c0*/  FFMA.FTZ R82, R41, R80, 1 ;  /* 0x3f80000029527423 */ /* 0x000fe20000010050 */
[----:B------:R-:W-:Y:S01]  /*30d0*/  FMUL.FTZ R2, R69, R2 ;  /* 0x0000000245027220 */ /* 0x000fe20000410000 */
[----:B-1----:R-:W-:Y:S01]  /*30e0*/  FADD.FTZ R95, -R73, 1 ;  /* 0x3f800000495f7421 */ /* 0x002fe20000010100 */
[----:B------:R-:W-:Y:S01]  /*30f0*/  FMUL.FTZ R80, R7, R64 ;  /* 0x0000004007507220 */ /* 0x000fe20000410000 */
[----:B------:R-:W-:Y:S01]  /*3100*/  FFMA.FTZ R101, R40, R99, 1 ;  /* 0x3f80000028657423 */ /* 0x000fe20000010063 */
[----:B------:R-:W-:Y:S01]  /*3110*/  FMUL.FTZ R89, R2, R89 ;  /* 0x0000005902597220 */ /* 0x000fe20000410000 */
[----:B------:R-:W-:Y:S01]  /*3120*/  FFMA.FTZ R97, R42, R95, 1 ;  /* 0x3f8000002a617423 */ /* 0x000fe2000001005f */
[----:B----4-:R-:W-:Y:S01]  /*3130*/  FMUL.FTZ R84, R9, R66 ;  /* 0x0000004209547220 */ /* 0x010fe20000410000 */
[----:B------:R-:W-:Y:S01]  /*3140*/  FMUL.FTZ R80, R73, R80 ;  /* 0x0000005049507220 */ /* 0x000fe20000410000 */
[----:B--2---:R-:W-:Y:S01]  /*3150*/  FADD.FTZ R2, -R72, 1 ;  /* 0x3f80000048027421 */ /* 0x004fe20000010100 */
[----:B------:R-:W-:Y:S01]  /*3160*/  FMUL.FTZ R95, R6, R65 ;  /* 0x00000041065f7220 */ /* 0x000fe20000410000 */
[----:B------:R-:W-:Y:S01]  /*3170*/  FMUL.FTZ R99, R8, R67 ;  /* 0x0000004308637220 */ /* 0x000fe20000410000 */
[----:B------:R-:W-:Y:S01]  /*3180*/  FMUL.FTZ R84, R79, R84 ;  /* 0x000000544f547220 */ /* 0x000fe20000410000 */
[----:B------:R-:W-:Y:S01]  /*3190*/  FMUL.FTZ R97, R80, R97 ;  /* 0x0000006150617220 */ /* 0x000fe20000410000 */
[----:B------:R-:W-:Y:S01]  /*31a0*/  FFMA.FTZ R2, R43, R2, 1 ;  /* 0x3f8000002b027423 */ /* 0x000fe20000010002 */
[----:B------:R-:W-:Y:S01]  /*31b0*/  FMUL.FTZ R95, R72, R95 ;  /* 0x0000005f485f7220 */ /* 0x000fe20000410000 */
[----:B------:R-:W-:Y:S01]  /*31c0*/  FMUL.FTZ R99, R74, R99 ;  /* 0x000000634a637220 */ /* 0x000fe20000410000 */
[----:B---3--:R-:W-:Y:S01]  /*31d0*/  FADD.FTZ R103, -R107, 1 ;  /* 0x3f8000006b677421 */ /* 0x008fe20000010100 */
[----:B0-----:R-:W-:Y:S01]  /*31e0*/  FADD.FTZ R80, -R88, 1 ;  /* 0x3f80000058507421 */ /* 0x001fe20000010100 */
[----:B------:R-:W-:Y:S01]  /*31f0*/  FMUL.FTZ R101, R84, R101 ;  /* 0x0000006554657220 */ /* 0x000fe20000410000 */
[----:B------:R-:W-:Y:S01]  /*3200*/  FMUL.FTZ R95, R95, R2 ;  /* 0x000000025f5f7220 */ /* 0x000fe20000410000 */
[----:B------:R-:W-:Y:S01]  /*3210*/  FMUL.FTZ R99, R99, R82 ;  /* 0x0000005263637220 */ /* 0x000fe20000410000 */
[----:B------:R-:W-:Y:S01]  /*3220*/  FFMA.FTZ R109, R38, R103, 1 ;  /* 0x3f800000266d7423 */ /* 0x000fe20000010067 */
[----:B------:R-:W-:Y:S01]  /*3230*/  FFMA.FTZ R84, R5, R80, 1 ;  /* 0x3f80000005547423 */ /* 0x000fe20000010050 */
[----:B------:R-:W-:Y:S01]  /*3240*/  FADD.FTZ R2, -R86, 1 ;  /* 0x3f80000056027421 */ /* 0x000fe20000010100 */
[----:B-----5:R-:W-:Y:S01]  /*3250*/  FADD.FTZ R113, -R111, 1 ;  /* 0x3f8000006f717421 */ /* 0x020fe20000010100 */
[----:B------:R-:W-:Y:S01]  /*3260*/  FMUL.FTZ R103, R26, R77 ;  /* 0x0000004d1a677220 */ /* 0x000fe20000410000 */
[----:B------:R-:W-:Y:S01]  /*3270*/  FMUL.FTZ R80, R27, R78 ;  /* 0x0000004e1b507220 */ /* 0x000fe20000410000 */
        /* <DEDUP_REMOVED lines=12> */
[----:B------:R-:W-:Y:S01]  /*3340*/  @!P1 IADD3 R90, PT, PT, R90, 0x400, RZ ;  /* 0x000004005a5a9810 */ /* 0x000fe20007ffe0ff */
        /* <DEDUP_REMOVED lines=80> */
[----:B0-----:R-:W-:Y:S01]  /*3850*/  UISETP.NE.U32.AND UP0, UPT, UR18, URZ, UPT ;  /* 0x000000ff1200728c */ /* 0x001fe2000bf05070 */
[----:B------:R-:W-:Y:S01]  /*3860*/  FMUL.FTZ R50, R50, R55 ;  /* 0x0000003732327220 */ /* 0x000fe20000410000 */
[----:B------:R-:W-:-:S02]  /*3870*/  FMUL.FTZ R49, R49, R60 ;  /* 0x0000003c31317220 */ /* 0x000fc40000410000 */
        /* <DEDUP_REMOVED lines=50> */
[----:B------:R-:W0:Y:S01]  /*3ba0*/  LDCU.128 UR12, c[0x0][0x430] ;  /* 0x00008600ff0c77ac */ /* 0x000e220008000c00 */
[----:B------:R-:W-:Y:S04]  /*3bb0*/  STS [R190], R51 ;  /* 0x00000033be007388 */ /* 0x000fe80000000800 */
        /* <DEDUP_REMOVED lines=75> */
.L_x_8666:
[----:B0-----:R-:W2:Y:S01]  /*4070*/  LDL.LU R2, [R1+0xc] ;  /* 0x00000c0001027983 */ /* 0x001ea20000300800 */
[----:B------:R-:W0:Y:S01]  /*4080*/  LDCU UR8, c[0x0][0x38c] ;  /* 0x00007180ff0877ac */ /* 0x000e220008000800 */
[----:B------:R-:W-:Y:S02]  /*4090*/  CS2R R172, SRZ ;  /* 0x0000000000ac7805 */ /* 0x000fe4000001ff00 */
[----:B------:R-:W-:Y:S02]  /*40a0*/  CS2R R170, SRZ ;  /* 0x0000000000aa7805 */ /* 0x000fe4000001ff00 */
        /* <DEDUP_REMOVED lines=85> */
[----:B------:R-:W-:Y:S01]  /*4600*/  LOP3.LUT R193, R197, 0x1f, RZ, 0xc0, !PT ;  /* 0x0000001fc5c17812 */ /* 0x000fe200078ec0ff */
[----:B------:R-:W-:-:S02]  /*4610*/  UIADD3 UR15, UPT, UPT, UR8, 0x800, URZ ;  /* 0x00000800080f7890 */ /* 0x000fc4000fffe0ff */
[----:B------:R-:W-:Y:S01]  /*4620*/  UIMAD UR9, UR36, UR9, UR13 ;  /* 0x00000009240972a4 */ /* 0x000fe2000f8e020d */
[----:B------:R-:W0:Y:S03]  /*4630*/  LDCU UR49, c[0x0][0x394] ;  /* 0x00007280ff3177ac */ /* 0x000e260008000800 */
[----:B------:R-:W-:Y:S01]  /*4640*/  ISETP.GE.AND P1, PT, R0, UR15, PT ;  /* 0x0000000f00007c0c */ /* 0x000fe2000bf26270 */
[----:B------:R-:W1:Y:S01]  /*4650*/  LDCU UR50, c[0x0][0x38c] ;  /* 0x00007180ff3277ac */ /* 0x000e620008000800 */
[----:B------:R-:W2:Y:S01]  /*4660*/  LDCU UR14, c[0x0][0x388] ;  /* 0x00007100ff0e77ac */ /* 0x000ea20008000800 */
[----:B------:R-:W3:Y:S10]  /*4670*/  LDCU.64 UR42, c[0x0][0x3a8] ;  /* 0x00007500ff2a77ac */ /* 0x000ef40008000a00 */
[----:B------:R-:W-:Y:S01]  /*4680*/  @P1 LOP3.LUT R105, R105, 0x4000000, RZ, 0xfc, !PT ;  /* 0x0400000069691812 */ /* 0x000fe200078efcff */
[----:B------:R-:W4:Y:S01]  /*4690*/  LDCU.64 UR40, c[0x0][0x440] ;  /* 0x00008800ff2877ac */ /* 0x000f220008000a00 */
[----:B------:R-:W0:Y:S01]  /*46a0*/  LDCU.64 UR38, c[0x0][0x4d0] ;  /* 0x00009a00ff2677ac */ /* 0x000e220008000a00 */
[----:B------:R-:W0:Y:S01]  /*46b0*/  LDCU.64 UR36, c[0x0][0x4f0] ;  /* 0x00009e00ff2477ac */ /* 0x000e220008000a00 */
[----:B------:R-:W0:Y:S01]  /*46c0*/  LDCU.64 UR44, c[0x0][0x3c0] ;  /* 0x00007800ff2c77ac */ /* 0x000e220008000a00 */
[----:B------:R-:W0:Y:S01]  /*46d0*/  LDCU.64 UR46, c[0x0][0x3e0] ;  /* 0x00007c00ff2e77ac */ /* 0x000e220008000a00 */
[----:B-1----:R-:W-:-:S05]  /*46e0*/  UMOV UR8, URZ ;  /* 0x000000ff00087c82 */ /* 0x002fca0008000000 */
.L_x_8763:
[----:B------:R-:W-:Y:S02]  /*46f0*/  SHF.L.U32 R13, R197, 0x5, RZ ;  /* 0x00000005c50d7819 */ /* 0x000fe400000006ff */
[----:B------:R-:W-:Y:S02]  /*4700*/  CS2R R24, SRZ ;  /* 0x0000000000187805 */ /* 0x000fe4000001ff00 */
[----:B01----:R-:W-:Y:S02]  /*4710*/  MOV R7, UR44 ;  /* 0x0000002c00077c02 */ /* 0x003fe40008000f00 */
        /* <DEDUP_REMOVED lines=25> */
[----:B------:R-:W-:Y:S02]  /*48b0*/  LOP3.LUT R89, R0, 0xe0, RZ, 0xfc, !PT ;  /* 0x000000e000597812 */ /* 0x000fe400078efcff */
[----:B------:R-:W-:Y:S01]  /*48c0*/  MOV R53, RZ ;  /* 0x000000ff00357202 */ /* 0x000fe20000000f00 */
[----:B------:R-:W5:Y:S01]  /*48d0*/  @!P0 LDG.E R12, desc[UR34][R4.64+0x80] ;  /* 0x00008022040c8981 */ /* 0x000f62000c1e1900 */
[----:B------:R-:W-:Y:S02]  /*48e0*/  ISETP.GE.AND P0, PT, R90, UR15, PT ;  /* 0x0000000f5a007c0c */ /* 0x000fe4000bf06270 */
[C---:B------:R-:W-:Y:S02]  /*48f0*/  LOP3.LUT R87, R0.reuse, 0x100, RZ, 0xfc, !PT ;  /* 0x0000010000577812 */ /* 0x040fe400078efcff */
[----:B------:R-:W-:-:S02]  /*4900*/  LOP3.LUT R71, R0, 0x120, RZ, 0xfc, !PT ;  /* 0x0000012000477812 */ /* 0x000fc400078efcff */
[C---:B------:R-:W-:Y:S02]  /*4910*/  LOP3.LUT R86, R0.reuse, 0x140, RZ, 0xfc, !PT ;  /* 0x0000014000567812 */ /* 0x040fe400078efcff */
[C---:B------:R-:W-:Y:S02]  /*4920*/  LOP3.LUT R85, R0.reuse, 0x160, RZ, 0xfc, !PT ;  /* 0x0000016000557812 */ /* 0x040fe400078efcff */
[C---:B------:R-:W-:Y:S02]  /*4930*/  LOP3.LUT R84, R0.reuse, 0x180, RZ, 0xfc, !PT ;  /* 0x0000018000547812 */ /* 0x040fe400078efcff */
[----:B------:R-:W-:Y:S01]  /*4940*/  LOP3.LUT R83, R0, 0x1a0, RZ, 0xfc, !PT ;  /* 0x000001a000537812 */ /* 0x000fe200078efcff */
[----:B--2---:R-:W2:Y:S01]  /*4950*/  @!P0 LDG.E R6, desc[UR34][R4.64+0x300] ;  /* 0x0003002204068981 */ /* 0x004ea2000c1e1900 */
[----:B------:R-:W-:Y:S02]  /*4960*/  ISETP.GE.AND P0, PT, R89, UR15, PT ;  /* 0x0000000f59007c0c */ /* 0x000fe4000bf06270 */
[----:B------:R-:W-:-:S02]  /*4970*/  MOV R51, RZ ;  /* 0x000000ff00337202 */ /* 0x000fc40000000f00 */
[C---:B------:R-:W-:Y:S02]  /*4980*/  LOP3.LUT R82, R0.reuse, 0x1c0, RZ, 0xfc, !PT ;  /* 0x000001c000527812 */ /* 0x040fe400078efcff */
[C---:B------:R-:W-:Y:S02]  /*4990*/  LOP3.LUT R81, R0.reuse, 0x1e0, RZ, 0xfc, !PT ;  /* 0x000001e000517812 */ /* 0x040fe400078efcff */
[C---:B------:R-:W-:Y:S02]  /*49a0*/  LOP3.LUT R80, R0.reuse, 0x200, RZ, 0xfc, !PT ;  /* 0x0000020000507812 */ /* 0x040fe400078efcff */
[C---:B------:R-:W-:Y:S02]  /*49b0*/  LOP3.LUT R79, R0.reuse, 0x220, RZ, 0xfc, !PT ;  /* 0x00000220004f7812 */ /* 0x040fe400078efcff */
[----:B------:R-:W-:Y:S01]  /*49c0*/  LOP3.LUT R78, R0, 0x240, RZ, 0xfc, !PT ;  /* 0x00000240004e7812 */ /* 0x000fe200078efcff */
[----:B----4-:R-:W4:Y:S01]  /*49d0*/  @!P0 LDG.E R53, desc[UR34][R4.64+0x380] ;  /* 0x0003802204358981 */ /* 0x010f22000c1e1900 */
[----:B------:R-:W-:-:S02]  /*49e0*/  ISETP.GE.AND P0, PT, R87, UR15, PT ;  /* 0x0000000f57007c0c */ /* 0x000fc4000bf06270 */
[----:B------:R-:W-:Y:S02]  /*49f0*/  MOV R49, RZ ;  /* 0x000000ff00317202 */ /* 0x000fe40000000f00 */
[C---:B------:R-:W-:Y:S02]  /*4a00*/  LOP3.LUT R77, R0.reuse, 0x260, RZ, 0xfc, !PT ;  /* 0x00000260004d7812 */ /* 0x040fe400078efcff */
[----:B------:R-:W-:Y:S02]  /*4a10*/  MOV R47, RZ ;  /* 0x000000ff002f7202 */ /* 0x000fe40000000f00 */
[C---:B------:R-:W-:Y:S02]  /*4a20*/  LOP3.LUT R76, R0.reuse, 0x280, RZ, 0xfc, !PT ;  /* 0x00000280004c7812 */ /* 0x040fe400078efcff */
[----:B------:R-:W-:Y:S02]  /*4a30*/  LOP3.LUT R75, R0, 0x2a0, RZ, 0xfc, !PT ;  /* 0x000002a0004b7812 */ /* 0x000fe400078efcff */
[----:B------:R-:W-:Y:S01]  /*4a40*/  MOV R33, RZ ;  /* 0x000000ff00217202 */ /* 0x000fe20000000f00 */
[----:B------:R-:W4:Y:S01]  /*4a50*/  @!P0 LDG.E R24, desc[UR34][R4.64+0x400] ;  /* 0x0004002204188981 */ /* 0x000f22000c1e1900 */
[----:B------:R-:W-:-:S02]  /*4a60*/  ISETP.GE.AND P0, PT, R71, UR15, PT ;  /* 0x0000000f47007c0c */ /* 0x000fc4000bf06270 */
[C---:B------:R-:W-:Y:S02]  /*4a70*/  LOP3.LUT R74, R0.reuse, 0x2c0, RZ, 0xfc, !PT ;  /* 0x000002c0004a7812 */ /* 0x040fe400078efcff */
[C---:B------:R-:W-:Y:S02]  /*4a80*/  LOP3.LUT R59, R0.reuse, 0x2e0, RZ, 0xfc, !PT ;  /* 0x000002e0003b7812 */ /* 0x040fe400078efcff */
[----:B------:R-:W-:Y:S02]  /*4a90*/  MOV R9, UR46 ;  /* 0x0000002e00097c02 */ /* 0x000fe40008000f00 */
[C---:B------:R-:W-:Y:S02]  /*4aa0*/  LOP3.LUT R91, R0.reuse, 0x40, RZ, 0xfc, !PT ;  /* 0x00000040005b7812 */ /* 0x040fe400078efcff */
[----:B------:R-:W-:Y:S01]  /*4ab0*/  LOP3.LUT R88, R0, 0x60, RZ, 0xfc, !PT ;  /* 0x0000006000587812 */ /* 0x000fe200078efcff */
[----:B------:R-:W-:Y:S01]  /*4ac0*/  IMAD.WIDE.U32 R8, R9, UR8, R2 ;  /* 0x0000000809087c25 */ /* 0x000fe2000f8e0002 */
[----:B------:R-:W-:Y:S01]  /*4ad0*/  MOV R3, UR47 ;  /* 0x0000002f00037c02 */ /* 0x000fe20008000f00 */
[----:B------:R-:W4:Y:S01]  /*4ae0*/  @!P0 LDG.E R25, desc[UR34][R4.64+0x480] ;  /* 0x0004802204198981 */ /* 0x000f22000c1e1900 */
[----:B------:R-:W-:-:S02]  /*4af0*/  ISETP.GE.AND P0, PT, R86, UR15, PT ;  /* 0x0000000f56007c0c */ /* 0x000fc4000bf06270 */
[C---:B------:R-:W-:Y:S01]  /*4b00*/  LOP3.LUT R69, R0.reuse, 0x80, RZ, 0xfc, !PT ;  /* 0x0000008000457812 */ /* 0x040fe200078efcff */
[----:B------:R-:W-:Y:S01]  /*4b10*/  IMAD R3, R3, UR8, R9 ;  /* 0x0000000803037c24 */ /* 0x000fe2000f8e0209 */
        /* <DEDUP_REMOVED lines=9> */
[----:B------:R-:W-:Y:S02]  /*4bb0*/  LEA R2, P1, R8, UR32, 0x2 ;  /* 0x0000002008027c11 */ /* 0x000fe4000f8210ff */
[----:B------:R-:W-:Y:S02]  /*4bc0*/  LOP3.LUT R72, R0, 0x300, RZ, 0xfc, !PT ;  /* 0x0000030000487812 */ /* 0x000fe400078efcff */
[----:B------:R-:W-:Y:S01]  /*4bd0*/  MOV R21, RZ ;  /* 0x000000ff00157202 */ /* 0x000fe20000000f00 */
[----:B------:R-:W2:Y:S01]  /*4be0*/  @!P5 LDG.E R10, desc[UR34][R4.64+0x180] ;  /* 0x00018022040ad981 */ /* 0x000ea2000c1e1900 */
[----:B------:R-:W-:Y:S02]  /*4bf0*/  LEA.HI.X R3, R8, UR33, R3, 0x2, P1 ;  /* 0x0000002108037c11 */ /* 0x000fe400088f1403 */
[----:B------:R-:W-:Y:S01]  /*4c00*/  MOV R8, RZ ;  /* 0x000000ff00087202 */ /* 0x000fe20000000f00 */
        /* <DEDUP_REMOVED lines=112> */
[----:B------:R2:W-:Y:S01]  /*5310*/  STS [R17+0x180], R10 ;  /* 0x0001800a11007388 */ /* 0x0005e20000000800 */
        /* <DEDUP_REMOVED lines=22> */
[----:B----4-:R3:W-:Y:S01]  /*5480*/  STS [R19+0x200], R8 ;  /* 0x0002000813007388 */ /* 0x0107e20000000800 */
        /* <DEDUP_REMOVED lines=45> */
[----:B------:R-:W-:Y:S02]  /*5760*/  LEA R61, R61, UR16, 0x2 ;  /* 0x000000103d3d7c11 */ /* 0x000fe4000f8e10ff */
[----:B------:R-:W-:Y:S02]  /*5770*/  LEA R62, R198, UR16, 0x2 ;  /* 0x00000010c63e7c11 */ /* 0x000fe4000f8e10ff */
[----:B------:R-:W-:Y:S01]  /*5780*/  MOV R63, RZ ;  /* 0x000000ff003f7202 */ /* 0x000fe20000000f00 */
        /* <DEDUP_REMOVED lines=68> */
[----:B------:R-:W-:Y:S02]  /*5bd0*/  CS2R R208, SRZ ;  /* 0x0000000000d07805 */ /* 0x000fe4000001ff00 */
[----:B------:R-:W-:Y:S02]  /*5be0*/  MOV R217, RZ ;  /* 0x000000ff00d97202 */ /* 0x000fe40000000f00 */
[----:B------:R-:W-:Y:S01]  /*5bf0*/  MOV R215, RZ ;  /* 0x000000ff00d77202 */ /* 0x000fe20000000f00 */
[----:B------:R-:W5:Y:S04]  /*5c00*/  @!P5 LDG.E R206, desc[UR34][R2.64+0xf00] ;  /* 0x000f002202ced981 */ /* 0x000f68000c1e1900 */
[----:B------:R-:W5:Y:S01]  /*5c10*/  @!P1 LDG.E R203, desc[UR34][R2.64+0x980] ;  /* 0x0009802202cb9981 */ /* 0x000f62000c1e1900 */
[----:B------:R-:W-:-:S03]  /*5c20*/  ISETP.GE.AND P1, PT, R75, UR15, PT ;  /* 0x0000000f4b007c0c */ /* 0x000fc6000bf26270 */
[----:B------:R-:W5:Y:S01]  /*5c30*/  @!P0 LDG.E R200, desc[UR34][R2.64+0xa00] ;  /* 0x000a002202c88981 */ /* 0x000f62000c1e1900 */
[----:B------:R-:W-:Y:S02]  /*5c40*/  ISETP.GE.AND P0, PT, R74, UR15, PT ;  /* 0x0000000f4a007c0c */ /* 0x000fe4000bf06270 */
[----:B------:R-:W-:Y:S01]  /*5c50*/  MOV R213, RZ ;  /* 0x000000ff00d57202 */ /* 0x000fe20000000f00 */
[----:B------:R-:W5:Y:S01]  /*5c60*/  @!P2 LDG.E R208, desc[UR34][R2.64+0xd80] ;  /* 0x000d802202d0a981 */ /* 0x000f62000c1e1900 */
[----:B------:R-:W-:-:S03]  /*5c70*/  MOV R211, RZ ;  /* 0x000000ff00d37202 */ /* 0x000fc60000000f00 */
        /* <DEDUP_REMOVED lines=8> */
[----:B------:R-:W-:-:S03]  /*5d00*/  ISETP.NE.AND P1, PT, R73, RZ, PT ;  /* 0x000000ff4900720c */ /* 0x000fc60003f25270 */
[----:B------:R-:W5:Y:S01]  /*5d10*/  @!P0 LDG.E R209, desc[UR34][R2.64+0xc00] ;  /* 0x000c002202d18981 */ /* 0x000f62000c1e1900 */
[----:B------:R-:W-:-:S09]  /*5d20*/  ISETP.NE.AND P0, PT, R57, RZ, PT ;  /* 0x000000ff3900720c */ /* 0x000fd20003f05270 */
        /* <DEDUP_REMOVED lines=172> */
[----:B------:R-:W-:Y:S04]  /*67f0*/  STS [R22+0x2a00], R201 ;  /* 0x002a00c916007388 */ /* 0x000fe80000000800 */
[----:B------:R-:W-:Y:S01]  /*6800*/  STS [R26+0x2a80], R203 ;  /* 0x002a80cb1a007388 */ /* 0x000fe20000000800 */
[----:B0-----:R-:W-:-:S03]  /*6810*/  FMUL.FTZ R4, R142, UR17 ;  /* 0x000000118e047c20 */ /* 0x001fc60008410000 */
[----:B------:R-:W-:Y:S04]  /*6820*/  STS [R25+0x2b00], R200 ;  /* 0x002b00c819007388 */ /* 0x000fe80000000800 */
[----:B------:R0:W-:Y:S04]  /*6830*/  STS [R24+0x2b80], R205 ;  /* 0x002b80cd18007388 */ /* 0x0001e80000000800 */
        /* <DEDUP_REMOVED lines=9> */
[----:B0-----:R-:W-:Y:S03]  /*68d0*/  MUFU.SIN R24, R4 ;  /* 0x0000000400187308 */ /* 0x001fe60000000400 */
[----:B------:R-:W-:Y:S01]  /*68e0*/  STS [R60+0x2f80], R213 ;  /* 0x002f80d53c007388 */ /* 0x000fe20000000800 */
[C---:B-1----:R-:W-:Y:S01]  /*68f0*/  FMUL.FTZ R122, R0.reuse, R9 ;  /* 0x00000009007a7220 */ /* 0x042fe20000410000 */
[----:B------:R-:W-:-:S02]  /*6900*/  FMUL.FTZ R123, R0, R5 ;  /* 0x00000005007b7220 */ /* 0x000fc40000410000 */
[----:B------:R-:W-:Y:S01]  /*6910*/  STS [R61+0x3000], R206 ;  /* 0x003000ce3d007388 */ /* 0x000fe20000000800 */
[----:B--2---:R0:W-:Y:S01]  /*6920*/  MUFU.COS R32, R4 ;  /* 0x0000000400207308 */ /* 0x0041e20000000000 */
[----:B------:R-:W-:Y:S02]  /*6930*/  FMUL.FTZ R13, R142, R3 ;  /* 0x000000038e0d7220 */ /* 0x000fe40000410000 */
[----:B------:R-:W-:Y:S01]  /*6940*/  STS [R62+0x3080], R211 ;  /* 0x003080d33e007388 */ /* 0x000fe20000000800 */
[----:B------:R-:W-:-:S04]  /*6950*/  NOP ;  /* 0x0000000000007918 */ /* 0x000fc80000000000 */
[----:B---3--:R1:W4:Y:S01]  /*6960*/  MUFU.EX2 R33, R6 ;  /* 0x0000000600217308 */ /* 0x0083220000000800 */
[----:B------:R-:W2:Y:S04]  /*6970*/  LDS R0, [R2+0x2104] ;  /* 0x0021040002007984 */ /* 0x000ea80000000800 */
[----:B------:R-:W3:Y:S04]  /*6980*/  LDS R3, [R2+0x2108] ;  /* 0x0021080002037984 */ /* 0x000ee80000000800 */
[----:B0-----:R-:W0:Y:S04]  /*6990*/  LDS R4, [R2+0x2114] ;  /* 0x0021140002047984 */ /* 0x001e280000000800 */
[----:B------:R-:W-:Y:S04]  /*69a0*/  LDS R5, [R2+0x2118] ;  /* 0x0021180002057984 */ /* 0x000fe80000000800 */
[----:B-1----:R-:W1:Y:S04]  /*69b0*/  LDS R6, [R2+0x2124] ;  /* 0x0021240002067984 */ /* 0x002e680000000800 */
        /* <DEDUP_REMOVED lines=27> */
[----:B------:R-:W-:-:S04]  /*6b70*/  USHF.L.U32 UR19, UR24, 0x8, URZ ;  /* 0x0000000818137899 */ /* 0x000fc800080006ff */
[----:B------:R-:W-:Y:S01]  /*6b80*/  UIADD3 UR10, UPT, UPT, UR19, -0x100, URZ ;  /* 0xffffff00130a7890 */ /* 0x000fe2000fffe0ff */
[----:B------:R-:W4:Y:S03]  /*6b90*/  MUFU.COS R20, R17 ;  /* 0x0000001100147308 */ /* 0x000f260000000000 */
[----:B------:R-:W-:Y:S01]  /*6ba0*/  ULOP3.LUT UR10, UR10, 0x100, URZ, 0xc0, !UPT ;  /* 0x000001000a0a7892 */ /* 0x000fe2000f8ec0ff */
[----:B------:R-:W-:-:S03]  /*6bb0*/  ISETP.NE.AND P1, PT, R197, RZ, PT ;  /* 0x000000ffc500720c */ /* 0x000fc60003f25270 */
[----:B------:R-:W-:Y:S01]  /*6bc0*/  UIADD3 UR10, UPT, UPT, UR10, UR8, URZ ;  /* 0x000000080a0a7290 */ /* 0x000fe2000fffe0ff */
[----:B------:R-:W1:Y:S01]  /*6bd0*/  MUFU.SIN R16, R17 ;  /* 0x0000001100107308 */ /* 0x000e620000000400 */
[C---:B------:R-:W-:Y:S02]  /*6be0*/  IADD3 R210, PT, PT, R197.reuse, 0x200, RZ ;  /* 0x00000200c5d27810 */ /* 0x040fe40007ffe0ff */
[----:B------:R-:W-:Y:S02]  /*6bf0*/  ISETP.NE.AND P2, PT, R197, 0x3f, PT ;  /* 0x0000003fc500780c */ /* 0x000fe40003f45270 */
[----:B------:R-:W-:-:S03]  /*6c00*/  SEL R12, R210, UR10, P1 ;  /* 0x0000000ad20c7c07 */ /* 0x000fc60008800000 */
[----:B------:R-:W5:Y:S01]  /*6c10*/  MUFU.EX2 R13, R13 ;  /* 0x0000000d000d7308 */ /* 0x000f620000000800 */
[----:B------:R-:W-:Y:S01]  /*6c20*/  LEA R12, R12, UR16, 0x3 ;  /* 0x000000100c0c7c11 */ /* 0x000fe2000f8e18ff */
[----:B----4-:R-:W-:Y:S01]  /*6c30*/  FMUL.FTZ R34, R33, R20 ;  /* 0x0000001421227220 */ /* 0x010fe20000410000 */
[----:B------:R-:W-:Y:S03]  /*6c40*/  BSSY.RECONVERGENT B0, `(.L_x_8668) ;  /* 0x0000032000007945 */ /* 0x000fe60003800200 */
[----:B------:R4:W-:Y:S01]  /*6c50*/  STS.64 [R12+0x8c60], R122 ;  /* 0x008c607a0c007388 */ /* 0x0009e20000000a00 */
[----:B--2---:R-:W-:Y:S01]  /*6c60*/  FMUL.FTZ R29, R125, -R0 ;  /* 0x800000007d1d7220 */ /* 0x004fe20000410000 */
[----:B---3--:R-:W-:Y:S01]  /*6c70*/  FMUL.FTZ R28, R124, R3 ;  /* 0x000000037c1c7220 */ /* 0x008fe20000410000 */
[----:B0-----:R-:W-:Y:S01]  /*6c80*/  FMUL.FTZ R25, R121, -R4 ;  /* 0x8000000479197220 */ /* 0x001fe20000410000 */
[----:B-1----:R-:W-:Y:S01]  /*6c90*/  FMUL.FTZ R33, R33, R16 ;  /* 0x0000001021217220 */ /* 0x002fe20000410000 */
[----:B------:R-:W-:Y:S01]  /*6ca0*/  FMUL.FTZ R21, R119, -R6 ;  /* 0x8000000677157220 */ /* 0x000fe20000410000 */
[----:B-----5:R-:W-:Y:S01]  /*6cb0*/  FMUL.FTZ R20, R118, R7 ;  /* 0x0000000776147220 */ /* 0x020fe20000410000 */
[----:B------:R-:W-:Y:S01]  /*6cc0*/  FMUL.FTZ R17, R117, -R8 ;  /* 0x8000000875117220 */ /* 0x000fe20000410000 */
[C---:B------:R-:W-:Y:S01]  /*6cd0*/  FMUL.FTZ R32, R13.reuse, R32 ;  /* 0x000000200d207220 */ /* 0x040fe20000410000 */
[----:B------:R-:W-:Y:S01]  /*6ce0*/  FMUL.FTZ R31, R13, R24 ;  /* 0x000000180d1f7220 */ /* 0x000fe20000410000 */
[----:B------:R-:W-:Y:S01]  /*6cf0*/  FMUL.FTZ R24, R120, R5 ;  /* 0x0000000578187220 */ /* 0x000fe20000410000 */
[----:B------:R-:W-:Y:S01]  /*6d00*/  FMUL.FTZ R16, R116, R9 ;  /* 0x0000000974107220 */ /* 0x000fe20000410000 */
[----:B------:R-:W-:Y:S01]  /*6d10*/  FMUL.FTZ R13, R113, -R10 ;  /* 0x8000000a710d7220 */ /* 0x000fe20000410000 */
[----:B----4-:R-:W-:Y:S01]  /*6d20*/  FMUL.FTZ R12, R112, R11 ;  /* 0x0000000b700c7220 */ /* 0x010fe20000410000 */
        /* <DEDUP_REMOVED lines=33> */
.L_x_8669:
[----:B------:R-:W-:-:S06]  /*6f40*/  LEA R114, R197, UR16, 0x3 ;  /* 0x00000010c5727c11 */ /* 0x000fcc000f8e18ff */
[----:B------:R-:W0:Y:S02]  /*6f50*/  LDS.64 R114, [R114+0x9c68] ;  /* 0x009c680072727984 */ /* 0x000e240000000a00 */
.L_x_8670:
[----:B------:R-:W-:Y:S05]  /*6f60*/  BSYNC.RECONVERGENT B0 ;  /* 0x0000000000007941 */ /* 0x000fea0003800200 */
.L_x_8668:
        /* <DEDUP_REMOVED lines=18> */
[----:B------:R2:W5:Y:S01]  /*7090*/  @P0 LDG.E.128 R60, desc[UR34][R64.64] ;  /* 0x00000022403c0981 */ /* 0x000562000c1e1d00 */
[----:B------:R-:W-:Y:S01]  /*70a0*/  FFMA.FTZ R69, R104, R66, -R69 ;  /* 0x0000004268457223 */ /* 0x000fe20000010845 */
[C---:B------:R-:W-:Y:S01]  /*70b0*/  FMUL.FTZ R226, R156.reuse, R76 ;  /* 0x0000004c9ce27220 */ /* 0x040fe20000410000 */
[----:B------:R-:W-:Y:S01]  /*70c0*/  FMUL.FTZ R227, R156, R75 ;  /* 0x0000004b9ce37220 */ /* 0x000fe20000410000 */
[C---:B------:R-:W-:Y:S01]  /*70d0*/  FMUL.FTZ R225, R155.reuse, R74 ;  /* 0x0000004a9be17220 */ /* 0x040fe20000410000 */
[----:B------:R-:W-:Y:S01]  /*70e0*/  FMUL.FTZ R224, R155, R73 ;  /* 0x000000499be07220 */ /* 0x000fe20000410000 */
[C---:B------:R-:W-:Y:S01]  /*70f0*/  FFMA.FTZ R69, R188.reuse, R226, R69 ;  /* 0x000000e2bc457223 */ /* 0x040fe20000010045 */
[----:B------:R-:W-:Y:S01]  /*7100*/  FFMA.FTZ R71, R188, R227, R71 ;  /* 0x000000e3bc477223 */ /* 0x000fe20000010047 */
[C---:B------:R-:W-:Y:S01]  /*7110*/  FMUL.FTZ R223, R154.reuse, R59 ;  /* 0x0000003b9adf7220 */ /* 0x040fe20000410000 */
[----:B------:R-:W-:Y:S01]  /*7120*/  FMUL.FTZ R222, R154, R72 ;  /* 0x000000489ade7220 */ /* 0x000fe20000410000 */
[----:B--2---:R-:W-:Y:S01]  /*7130*/  FMUL.FTZ R64, R122, R103 ;  /* 0x000000677a407220 */ /* 0x004fe20000410000 */
[C---:B------:R-:W-:Y:S01]  /*7140*/  FMUL.FTZ R65, R101.reuse, R67 ;  /* 0x0000004365417220 */ /* 0x040fe20000410000 */
[C---:B------:R-:W-:Y:S01]  /*7150*/  FMUL.FTZ R68, R101.reuse, R69 ;  /* 0x0000004565447220 */ /* 0x040fe20000410000 */
[-C--:B------:R-:W-:Y:S01]  /*7160*/  FMUL.FTZ R199, R101, R71.reuse ;  /* 0x0000004765c77220 */ /* 0x080fe20000410000 */
[----:B------:R-:W-:Y:S01]  /*7170*/  FFMA.FTZ R64, R123, R104, R64 ;  /* 0x000000687b407223 */ /* 0x000fe20000010040 */
[----:B------:R-:W-:Y:S01]  /*7180*/  FMUL.FTZ R221, R153, R58 ;  /* 0x0000003a99dd7220 */ /* 0x000fe20000410000 */
[C---:B------:R-:W-:Y:S01]  /*7190*/  FFMA.FTZ R71, R102.reuse, R71, R68 ;  /* 0x0000004766477223 */ /* 0x040fe20000010044 */
[C---:B------:R-:W-:Y:S01]  /*71a0*/  FFMA.FTZ R66, R102.reuse, R69, -R199 ;  /* 0x0000004566427223 */ /* 0x040fe200000108c7 */
[CC--:B------:R-:W-:Y:S01]  /*71b0*/  FFMA.FTZ R65, R102.reuse, R64.reuse, R65 ;  /* 0x0000004066417223 */ /* 0x0c0fe20000010041 */
[----:B------:R-:W-:Y:S01]  /*71c0*/  FMUL.FTZ R64, R101, R64 ;  /* 0x0000004065407220 */ /* 0x000fe20000410000 */
[C---:B------:R-:W-:Y:S01]  /*71d0*/  FFMA.FTZ R71, R187.reuse, R224, R71 ;  /* 0x000000e0bb477223 */ /* 0x040fe20000010047 */
[----:B------:R-:W-:Y:S01]  /*71e0*/  FFMA.FTZ R66, R187, R225, R66 ;  /* 0x000000e1bb427223 */ /* 0x000fe20000010042 */
[----:B------:R-:W-:Y:S01]  /*71f0*/  FMUL.FTZ R220, R153, R57 ;  /* 0x0000003999dc7220 */ /* 0x000fe20000410000 */
        /* <DEDUP_REMOVED lines=9> */
[C---:B------:R-:W-:Y:S01]  /*7290*/  FMUL.FTZ R199, R97.reuse, R67 ;  /* 0x0000004361c77220 */ /* 0x040fe20000410000 */
[C---:B------:R-:W-:Y:S01]  /*72a0*/  FFMA.FTZ R71, R186.reuse, R223, R71 ;  /* 0x000000dfba477223 */ /* 0x040fe20000010047 */
[----:B------:R-:W-:Y:S01]  /*72b0*/  FFMA.FTZ R69, R186, R222, R69 ;  /* 0x000000deba457223 */ /* 0x000fe20000010045 */
[CC--:B------:R-:W-:Y:S01]  /*72c0*/  FMUL.FTZ R65, R97.reuse, R68.reuse ;  /* 0x0000004461417220 */ /* 0x0c0fe20000410000 */
[----:B------:R-:W-:Y:S01]  /*72d0*/  FFMA.FTZ R199, R98, R68, R199 ;  /* 0x0000004462c77223 */ /* 0x000fe200000100c7 */
[C---:B------:R-:W-:Y:S01]  /*72e0*/  FMUL.FTZ R64, R97.reuse, R71 ;  /* 0x0000004761407220 */ /* 0x040fe20000410000 */
[----:B------:R-:W-:Y:S01]  /*72f0*/  FMUL.FTZ R219, R152, R55 ;  /* 0x0000003798db7220 */ /* 0x000fe20000410000 */
[----:B------:R-:W-:Y:S01]  /*7300*/  FFMA.FTZ R65, R98, R67, -R65 ;  /* 0x0000004362417223 */ /* 0x000fe20000010841 */
[----:B------:R-:W-:Y:S01]  /*7310*/  FMUL.FTZ R218, R152, R56 ;  /* 0x0000003898da7220 */ /* 0x000fe20000410000 */
[CC--:B------:R-:W-:Y:S01]  /*7320*/  FFMA.FTZ R64, R98.reuse, R69.reuse, -R64 ;  /* 0x0000004562407223 */ /* 0x0c0fe20000010840 */
[----:B------:R-:W-:Y:S01]  /*7330*/  FMUL.FTZ R69, R97, R69 ;  /* 0x0000004561457220 */ /* 0x000fe20000410000 */
[----:B------:R-:W-:Y:S01]  /*7340*/  FMUL.FTZ R67, R95, R65 ;  /* 0x000000415f437220 */ /* 0x000fe20000410000 */
[----:B------:R-:W-:Y:S01]  /*7350*/  FMUL.FTZ R217, R151, R54 ;  /* 0x0000003697d97220 */ /* 0x000fe20000410000 */
[----:B------:R-:W-:Y:S01]  /*7360*/  FFMA.FTZ R64, R185, R221, R64 ;  /* 0x000000ddb9407223 */ /* 0x000fe20000010040 */
[----:B------:R-:W-:Y:S01]  /*7370*/  FFMA.FTZ R69, R98, R71, R69 ;  /* 0x0000004762457223 */ /* 0x000fe20000010045 */
[CC--:B------:R-:W-:Y:S01]  /*7380*/  FFMA.FTZ R67, R96.reuse, R199.reuse, R67 ;  /* 0x000000c760437223 */ /* 0x0c0fe20000010043 */
[C---:B------:R-:W-:Y:S01]  /*7390*/  FMUL.FTZ R199, R95.reuse, R199 ;  /* 0x000000c75fc77220 */ /* 0x040fe20000410000 */
[----:B------:R-:W-:Y:S01]  /*73a0*/  FMUL.FTZ R71, R95, R64 ;  /* 0x000000405f477220 */ /* 0x000fe20000410000 */
[----:B------:R-:W-:Y:S01]  /*73b0*/  FFMA.FTZ R69, R185, R220, R69 ;  /* 0x000000dcb9457223 */ /* 0x000fe20000010045 */
[----:B------:R-:W-:Y:S01]  /*73c0*/  FMUL.FTZ R216, R151, R53 ;  /* 0x0000003597d87220 */ /* 0x000fe20000410000 */
[C---:B------:R-:W-:Y:S01]  /*73d0*/  FFMA.FTZ R199, R96.reuse, R65, -R199 ;  /* 0x0000004160c77223 */ /* 0x040fe200000108c7 */
[C---:B------:R-:W-:Y:S01]  /*73e0*/  FMUL.FTZ R65, R93.reuse, R67 ;  /* 0x000000435d417220 */ /* 0x040fe20000410000 */
[----:B------:R-:W-:Y:S01]  /*73f0*/  FFMA.FTZ R71, R96, R69, R71 ;  /* 0x0000004560477223 */ /* 0x000fe20000010047 */
[----:B------:R-:W-:Y:S01]  /*7400*/  FMUL.FTZ R215, R150, R51 ;  /* 0x0000003396d77220 */ /* 0x000fe20000410000 */
[-C--:B------:R-:W-:Y:S01]  /*7410*/  FMUL.FTZ R66, R93, R199.reuse ;  /* 0x000000c75d427220 */ /* 0x080fe20000410000 */
[----:B------:R-:W-:Y:S01]  /*7420*/  FFMA.FTZ R199, R94, R199, -R65 ;  /* 0x000000c75ec77223 */ /* 0x000fe20000010841 */
[----:B------:R-:W-:Y:S01]  /*7430*/  FMUL.FTZ R65, R95, R69 ;  /* 0x000000455f417220 */ /* 0x000fe20000410000 */
[----:B------:R-:W-:Y:S01]  /*7440*/  FFMA.FTZ R71, R184, R219, R71 ;  /* 0x000000dbb8477223 */ /* 0x000fe20000010047 */
[----:B------:R-:W-:Y:S01]  /*7450*/  FFMA.FTZ R66, R94, R67, R66 ;  /* 0x000000435e427223 */ /* 0x000fe20000010042 */
[CC--:B------:R-:W-:Y:S01]  /*7460*/  FMUL.FTZ R69, R91.reuse, R199.reuse ;  /* 0x000000c75b457220 */ /* 0x0c0fe20000410000 */
        /* <DEDUP_REMOVED lines=21> */
[-C--:B------:R-:W-:Y:S01]  /*75c0*/  FMUL.FTZ R69, R91, R64.reuse ;  /* 0x000000405b457220 */ /* 0x080fe20000410000 */
        /* <DEDUP_REMOVED lines=43> */
[C---:B------:R-:W-:Y:S01]  /*7880*/  FMUL.FTZ R67, R85.reuse, R69 ;  /* 0x0000004555437220 */ /* 0x040fe20000410000 */
        /* <DEDUP_REMOVED lines=11> */
[C---:B------:R-:W-:Y:S01]  /*7940*/  FMUL.FTZ R71, R83.reuse, R67 ;  /* 0x0000004353477220 */ /* 0x040fe20000410000 */
[-C--:B------:R-:W-:Y:S01]  /*7950*/  FMUL.FTZ R69, R83, R66.reuse ;  /* 0x0000004253457220 */ /* 0x080fe20000410000 */
[C---:B------:R-:W-:Y:S01]  /*7960*/  ISETP.GT.U32.AND P2, PT, R197.reuse, 0x1f, PT ;  /* 0x0000001fc500780c */ /* 0x040fe20003f44070 */
[----:B------:R-:W-:Y:S01]  /*7970*/  FFMA.FTZ R65, R34, R199, R65 ;  /* 0x000000c722417223 */ /* 0x000fe20000010041 */
[C---:B------:R-:W-:Y:S01]  /*7980*/  FFMA.FTZ R71, R84.reuse, R66, R71 ;  /* 0x0000004254477223 */ /* 0x040fe20000010047 */
[----:B------:R-:W-:Y:S01]  /*7990*/  FFMA.FTZ R69, R84, R67, -R69 ;  /* 0x0000004354457223 */ /* 0x000fe20000010845 */
[C---:B------:R-:W-:Y:S01]  /*79a0*/  FMUL.FTZ R199, R142.reuse, R35 ;  /* 0x000000238ec77220 */ /* 0x040fe20000410000 */
[----:B------:R-:W-:Y:S01]  /*79b0*/  FMUL.FTZ R198, R142, R36 ;  /* 0x000000248ec67220 */ /* 0x000fe20000410000 */
[C---:B------:R-:W-:Y:S01]  /*79c0*/  FFMA.FTZ R71, R178.reuse, R207, R71 ;  /* 0x000000cfb2477223 */ /* 0x040fe20000010047 */
[----:B------:R-:W-:Y:S01]  /*79d0*/  FFMA.FTZ R69, R178, R206, R69 ;  /* 0x000000ceb2457223 */ /* 0x000fe20000010045 */
[----:B------:R-:W-:-:S02]  /*79e0*/  LEA R196, R197, UR16, 0x4 ;  /* 0x00000010c5c47c11 */ /* 0x000fc4000f8e20ff */
[C---:B------:R-:W-:Y:S01]  /*79f0*/  FMUL.FTZ R67, R81.reuse, R71 ;  /* 0x0000004751437220 */ /* 0x040fe20000410000 */
[-C--:B------:R-:W-:Y:S01]  /*7a00*/  FMUL.FTZ R66, R81, R69.reuse ;  /* 0x0000004551427220 */ /* 0x080fe20000410000 */
[----:B------:R-:W-:Y:S02]  /*7a10*/  LOP3.LUT R105, R105, 0xfffffffd, RZ, 0xc0, !PT ;  /* 0xfffffffd69697812 */ /* 0x000fe400078ec0ff */
[C---:B------:R-:W-:Y:S01]  /*7a20*/  FFMA.FTZ R67, R82.reuse, R69, -R67 ;  /* 0x0000004552437223 */ /* 0x040fe20000010843 */
[----:B------:R-:W-:Y:S01]  /*7a30*/  FFMA.FTZ R66, R82, R71, R66 ;  /* 0x0000004752427223 */ /* 0x000fe20000010042 */
[----:B------:R-:W-:Y:S02]  /*7a40*/  @P2 LOP3.LUT R105, R105, 0x2, RZ, 0xfc, !PT ;  /* 0x0000000269692812 */ /* 0x000fe400078efcff */
        /* <DEDUP_REMOVED lines=110> */
.L_x_8790:
        /* <DEDUP_REMOVED lines=13> */
.L_x_8793:
[----:B------:R-:W-:-:S03]  /*8200*/  UMOV UR10, 0xffffffff ;  /* 0xffffffff000a7882 */ /* 0x000fc60000000000 */
[----:B------:R-:W-:Y:S05]  /*8210*/  BRA.DIV UR10, `(.L_x_8674) ;  /* 0x0000007a0ae07947 */ /* 0x000fea000b800000 */
.L_x_8796:
[----:B------:R-:W-:-:S03]  /*8220*/  UMOV UR10, 0xffffffff ;  /* 0xffffffff000a7882 */ /* 0x000fc60000000000 */
[----:B------:R-:W-:Y:S05]  /*8230*/  BRA.DIV UR10, `(.L_x_8675) ;  /* 0x0000007e0a007947 */ /* 0x000fea000b800000 */
.L_x_8799:
[----:B------:R-:W-:-:S03]  /*8240*/  UMOV UR10, 0xffffffff ;  /* 0xffffffff000a7882 */ /* 0x000fc60000000000 */
[----:B------:R-:W-:Y:S05]  /*8250*/  BRA.DIV UR10, `(.L_x_8676) ;  /* 0x0000007e0a207947 */ /* 0x000fea000b800000 */
.L_x_8802:
        /* <DEDUP_REMOVED lines=10> */
.L_x_8812:
        /* <DEDUP_REMOVED lines=23> */
.L_x_8671:
        /* <DEDUP_REMOVED lines=26> */
[----:B------:R-:W-:Y:S01]  /*8610*/  FMUL.FTZ R61, R79, R62 ;  /* 0x0000003e4f3d7220 */ /* 0x000fe20000410000 */
[----:B------:R-:W-:Y:S01]  /*8620*/  FFMA.FTZ R65, R34, R60, -R65 ;  /* 0x0000003c22417223 */ /* 0x000fe20000010841 */
[----:B------:R-:W-:Y:S01]  /*8630*/  FADD.FTZ R64, R5, R64 ;  /* 0x0000004005407221 */ /* 0x000fe20000010000 */
[C---:B------:R-:W-:Y:S01]  /*8640*/  FMUL.FTZ R62, R79.reuse, R63 ;  /* 0x0000003f4f3e7220 */ /* 0x040fe20000410000 */
[C---:B------:R-:W-:Y:S01]  /*8650*/  FFMA.FTZ R61, R80.reuse, R67, R61 ;  /* 0x00000043503d7223 */ /* 0x040fe2000001003d */
[-C--:B------:R-:W-:Y:S02]  /*8660*/  FMUL.FTZ R60, R79, R65.reuse ;  /* 0x000000414f3c7220 */ /* 0x080fe40000410000 */
        /* <DEDUP_REMOVED lines=13> */
[C---:B------:R-:W-:Y:S01]  /*8740*/  FMUL.FTZ R69, R83.reuse, R65 ;  /* 0x0000004153457220 */ /* 0x040fe20000410000 */
[C---:B------:R-:W-:Y:S01]  /*8750*/  FMUL.FTZ R60, R83.reuse, R63 ;  /* 0x0000003f533c7220 */ /* 0x040fe20000410000 */
[CC--:B------:R-:W-:Y:S01]  /*8760*/  FMUL.FTZ R67, R83.reuse, R64.reuse ;  /* 0x0000004053437220 */ /* 0x0c0fe20000410000 */
[-C--:B------:R-:W-:Y:S01]  /*8770*/  FMUL.FTZ R62, R83, R61.reuse ;  /* 0x0000003d533e7220 */ /* 0x080fe20000410000 */
[C---:B------:R-:W-:Y:S01]  /*8780*/  FFMA.FTZ R64, R84.reuse, R64, -R69 ;  /* 0x0000004054407223 */ /* 0x040fe20000010845 */
[C---:B------:R-:W-:Y:S01]  /*8790*/  FFMA.FTZ R60, R84.reuse, R61, R60 ;  /* 0x0000003d543c7223 */ /* 0x040fe2000001003c */
[C---:B------:R-:W-:Y:S01]  /*87a0*/  FFMA.FTZ R67, R84.reuse, R65, R67 ;  /* 0x0000004154437223 */ /* 0x040fe20000010043 */
[----:B------:R-:W-:Y:S01]  /*87b0*/  FFMA.FTZ R62, R84, R63, -R62 ;  /* 0x0000003f543e7223 */ /* 0x000fe2000001083e */
        /* <DEDUP_REMOVED lines=61> */
[----:B------:R-:W0:Y:S01]  /*8b90*/  LDS.64 R68, [R196+0x8458] ;  /* 0x00845800c4447984 */ /* 0x000e220000000a00 */
[----:B------:R-:W-:-:S02]  /*8ba0*/  FADD.FTZ R65, R22, R65 ;  /* 0x0000004116417221 */ /* 0x000fc40000010000 */
        /* <DEDUP_REMOVED lines=12> */
[----:B------:R-:W-:-:S02]  /*8c70*/  FMUL.FTZ R61, R99, R64 ;  /* 0x00000040633d7220 */ /* 0x000fc40000410000 */
[C---:B------:R-:W-:Y:S02]  /*8c80*/  FFMA.FTZ R64, R100.reuse, R64, -R67 ;  /* 0x0000004064407223 */ /* 0x040fe40000010843 */
[----:B------:R-:W-:Y:S01]  /*8c90*/  FFMA.FTZ R65, R100, R65, R61 ;  /* 0x0000004164417223 */ /* 0x000fe2000001003d */
[-C--:B------:R-:W-:Y:S01]  /*8ca0*/  FMUL.FTZ R61, R99, R63.reuse ;  /* 0x0000003f633d7220 */ /* 0x080fe20000410000 */
[----:B------:R-:W-:Y:S02]  /*8cb0*/  FADD.FTZ R64, R25, R64 ;  /* 0x0000004019407221 */ /* 0x000fe40000010000 */
[----:B------:R-:W-:Y:S01]  /*8cc0*/  FADD.FTZ R65, R26, R65 ;  /* 0x000000411a417221 */ /* 0x000fe20000010000 */
[C---:B------:R-:W-:Y:S01]  /*8cd0*/  FFMA.FTZ R60, R100.reuse, R60, R61 ;  /* 0x0000003c643c7223 */ /* 0x040fe2000001003d */
[----:B------:R-:W-:Y:S01]  /*8ce0*/  FFMA.FTZ R61, R100, R63, -R62 ;  /* 0x0000003f643d7223 */ /* 0x000fe2000001083e */
[C---:B------:R-:W-:Y:S01]  /*8cf0*/  FMUL.FTZ R63, R101.reuse, R64 ;  /* 0x00000040653f7220 */ /* 0x040fe20000410000 */
[----:B------:R-:W-:Y:S01]  /*8d00*/  FMUL.FTZ R67, R101, R65 ;  /* 0x0000004165437220 */ /* 0x000fe20000410000 */
[----:B------:R-:W-:-:S02]  /*8d10*/  MOV R62, UR49 ;  /* 0x00000031003e7c02 */ /* 0x000fc40008000f00 */
[C---:B------:R-:W-:Y:S01]  /*8d20*/  FFMA.FTZ R65, R102.reuse, R65, R63 ;  /* 0x0000004166417223 */ /* 0x040fe2000001003f */
[----:B------:R-:W-:Y:S01]  /*8d30*/  FFMA.FTZ R64, R102, R64, -R67 ;  /* 0x0000004066407223 */ /* 0x000fe20000010843 */
[----:B------:R-:W-:Y:S01]  /*8d40*/  ISETP.LE.OR P1, PT, R62, UR24, P1 ;  /* 0x000000183e007c0c */ /* 0x000fe20008f23670 */
[----:B------:R-:W-:Y:S01]  /*8d50*/  FMUL.FTZ R62, R101, R60 ;  /* 0x0000003c653e7220 */ /* 0x000fe20000410000 */
[----:B------:R-:W-:Y:S01]  /*8d60*/  FADD.FTZ R65, R28, R65 ;  /* 0x000000411c417221 */ /* 0x000fe20000010000 */
[----:B------:R-:W-:Y:S01]  /*8d70*/  FADD.FTZ R64, R27, R64 ;  /* 0x000000401b407221 */ /* 0x000fe20000010000 */
[-C--:B------:R-:W-:Y:S01]  /*8d80*/  FMUL.FTZ R63, R101, R61.reuse ;  /* 0x0000003d653f7220 */ /* 0x080fe20000410000 */
[----:B------:R-:W-:Y:S01]  /*8d90*/  FFMA.FTZ R62, R102, R61, -R62 ;  /* 0x0000003d663e7223 */ /* 0x000fe2000001083e */
[----:B------:R-:W-:Y:S01]  /*8da0*/  FMUL.FTZ R67, R103, R65 ;  /* 0x0000004167437220 */ /* 0x000fe20000410000 */
[C---:B0-----:R-:W-:Y:S01]  /*8db0*/  FMUL.FTZ R71, R123.reuse, R68 ;  /* 0x000000447b477220 */ /* 0x041fe20000410000 */
[-C--:B------:R-:W-:Y:S01]  /*8dc0*/  FMUL.FTZ R123, R123, R69.reuse ;  /* 0x000000457b7b7220 */ /* 0x080fe20000410000 */
[-C--:B------:R-:W-:Y:S01]  /*8dd0*/  FMUL.FTZ R61, R103, R64.reuse ;  /* 0x00000040673d7220 */ /* 0x080fe20000410000 */
[----:B------:R-:W-:Y:S01]  /*8de0*/  FFMA.FTZ R70, R104, R64, -R67 ;  /* 0x0000004068467223 */ /* 0x000fe20000010843 */
[----:B------:R-:W-:Y:S01]  /*8df0*/  FFMA.FTZ R60, R102, R60, R63 ;  /* 0x0000003c663c7223 */ /* 0x000fe2000001003f */
[C---:B------:R-:W-:Y:S01]  /*8e00*/  FFMA.FTZ R123, R122.reuse, R68, -R123 ;  /* 0x000000447a7b7223 */ /* 0x040fe2000001087b */
[----:B------:R-:W-:Y:S01]  /*8e10*/  VOTEU.ALL UP0, P1 ;  /* 0x0000000000ff7886 */ /* 0x000fe20000800000 */
[----:B------:R-:W-:Y:S01]  /*8e20*/  FADD.FTZ R67, R29, R70 ;  /* 0x000000461d437221 */ /* 0x000fe20000010000 */
[----:B------:R-:W-:Y:S01]  /*8e30*/  FFMA.FTZ R70, R122, R69, R71 ;  /* 0x000000457a467223 */ /* 0x000fe20000010047 */
[C---:B------:R-:W-:Y:S01]  /*8e40*/  FFMA.FTZ R63, R104.reuse, R65, R61 ;  /* 0x00000041683f7223 */ /* 0x040fe2000001003d */
[C---:B------:R-:W-:Y:S01]  /*8e50*/  FMUL.FTZ R61, R103.reuse, R62 ;  /* 0x0000003e673d7220 */ /* 0x040fe20000410000 */
[----:B------:R-:W-:Y:S01]  /*8e60*/  FMUL.FTZ R65, R103, R60 ;  /* 0x0000003c67417220 */ /* 0x000fe20000410000 */
[C---:B------:R-:W-:Y:S01]  /*8e70*/  FFMA.FTZ R229, R189.reuse, R229, R70 ;  /* 0x000000e5bde57223 */ /* 0x040fe20000010046 */
[----:B------:R-:W-:Y:S01]  /*8e80*/  FFMA.FTZ R228, R189, R228, R123 ;  /* 0x000000e4bde47223 */ /* 0x000fe2000001007b */
[----:B------:R-:W-:Y:S01]  /*8e90*/  @!UP0 ULEA UR10, UR8, UR16, 0x4 ;  /* 0x00000010080a8291 */ /* 0x000fe2000f8e20ff */
[C---:B------:R-:W-:Y:S01]  /*8ea0*/  FFMA.FTZ R64, R104.reuse, R60, R61 ;  /* 0x0000003c68407223 */ /* 0x040fe2000001003d */
[----:B------:R-:W-:Y:S01]  /*8eb0*/  FMUL.FTZ R69, R103, R229 ;  /* 0x000000e567457220 */ /* 0x000fe20000410000 */
[----:B------:R-:W-:Y:S01]  /*8ec0*/  FFMA.FTZ R65, R104, R62, -R65 ;  /* 0x0000003e68417223 */ /* 0x000fe20000010841 */
[----:B------:R-:W-:Y:S01]  /*8ed0*/  FADD.FTZ R66, R30, R63 ;  /* 0x0000003f1e427221 */ /* 0x000fe20000010000 */
[----:B------:R-:W-:Y:S01]  /*8ee0*/  HFMA2 R60, -RZ, RZ, 1.875, 0 ;  /* 0x3f800000ff3c7431 */ /* 0x000fe200000001ff */
[----:B------:R-:W-:-:S02]  /*8ef0*/  CS2R R62, SRZ ;  /* 0x00000000003e7805 */ /* 0x000fc4000001ff00 */
[----:B------:R-:W-:Y:S01]  /*8f00*/  MOV R61, RZ ;  /* 0x000000ff003d7202 */ /* 0x000fe20000000f00 */
[-C--:B------:R-:W-:Y:S01]  /*8f10*/  FFMA.FTZ R69, R104, R228.reuse, -R69 ;  /* 0x000000e468457223 */ /* 0x080fe20000010845 */
[----:B------:R-:W-:-:S03]  /*8f20*/  FMUL.FTZ R68, R103, R228 ;  /* 0x000000e467447220 */ /* 0x000fc60000410000 */
[----:B------:R-:W-:Y:S01]  /*8f30*/  FFMA.FTZ R226, R188, R226, R69 ;  /* 0x000000e2bce27223 */ /* 0x000fe20000010045 */
[----:B------:R-:W-:Y:S01]  /*8f40*/  FFMA.FTZ R68, R104, R229, R68 ;  /* 0x000000e568447223 */ /* 0x000fe20000010044 */
[----:B------:R-:W0:Y:S03]  /*8f50*/  @!P1 LDS.128 R60, [UR10+0x9e60] ;  /* 0x009e600aff3c9984 */ /* 0x000e260008000c00 */
[----:B------:R-:W-:Y:S01]  /*8f60*/  FFMA.FTZ R227, R188, R227, R68 ;  /* 0x000000e3bce37223 */ /* 0x000fe20000010044 */
[----:B------:R1:W-:Y:S02]  /*8f70*/  STS.128 [R196+0x8860], R64 ;  /* 0x00886040c4007388 */ /* 0x0003e40000000c00 */
[----:B-1----:R-:W-:-:S04]  /*8f80*/  FMUL.FTZ R65, R101, R226 ;  /* 0x000000e265417220 */ /* 0x002fc80000410000 */
[-C--:B------:R-:W-:Y:S01]  /*8f90*/  FFMA.FTZ R64, R102, R227.reuse, R65 ;  /* 0x000000e366407223 */ /* 0x080fe20000010041 */
[----:B------:R-:W-:-:S03]  /*8fa0*/  FMUL.FTZ R65, R101, R227 ;  /* 0x000000e365417220 */ /* 0x000fc60000410000 */
[----:B------:R-:W-:Y:S01]  /*8fb0*/  FFMA.FTZ R224, R187, R224, R64 ;  /* 0x000000e0bbe07223 */ /* 0x000fe20000010040 */
[----:B------:R-:W-:-:S03]  /*8fc0*/  FFMA.FTZ R64, R102, R226, -R65 ;  /* 0x000000e266407223 */ /* 0x000fc60000010841 */
[----:B------:R-:W-:Y:S01]  /*8fd0*/  FMUL.FTZ R65, R99, R224 ;  /* 0x000000e063417220 */ /* 0x000fe20000410000 */
[----:B------:R-:W-:-:S04]  /*8fe0*/  FFMA.FTZ R225, R187, R225, R64 ;  /* 0x000000e1bbe17223 */ /* 0x000fc80000010040 */
[----:B------:R-:W-:-:S04]  /*8ff0*/  FFMA.FTZ R65, R100, R225, -R65 ;  /* 0x000000e164417223 */ /* 0x000fc80000010841 */
[----:B------:R-:W-:Y:S01]  /*9000*/  FFMA.FTZ R222, R186, R222, R65 ;  /* 0x000000debade7223 */ /* 0x000fe20000010041 */
[----:B------:R-:W-:-:S04]  /*9010*/  FMUL.FTZ R65, R99, R225 ;  /* 0x000000e163417220 */ /* 0x000fc80000410000 */
[----:B------:R-:W-:Y:S01]  /*9020*/  FFMA.FTZ R64, R100, R224, R65 ;  /* 0x000000e064407223 */ /* 0x000fe20000010041 */
[----:B------:R-:W-:-:S03]  /*9030*/  FMUL.FTZ R65, R97, R222 ;  /* 0x000000de61417220 */ /* 0x000fc60000410000 */
[----:B------:R-:W-:-:S04]  /*9040*/  FFMA.FTZ R223, R186, R223, R64 ;  /* 0x000000dfbadf7223 */ /* 0x000fc80000010040 */
        /* <DEDUP_REMOVED lines=39> */
[----:B------:R-:W-:-:S04]  /*92c0*/  FFMA.FTZ R65, R86, R210, -R65 ;  /* 0x000000d256417223 */ /* 0x000fc80000010841 */
[----:B------:R-:W-:Y:S01]  /*92d0*/  FFMA.FTZ R208, R179, R208, R65 ;  /* 0x000000d0b3d07223 */ /* 0x000fe20000010041 */
[----:B------:R-:W-:-:S03]  /*92e0*/  FMUL.FTZ R65, R83, R209 ;  /* 0x000000d153417220 */ /* 0x000fc60000410000 */
[-C--:B------:R-:W-:Y:S01]  /*92f0*/  FMUL.FTZ R64, R83, R208.reuse ;  /* 0x000000d053407220 */ /* 0x080fe20000410000 */
[----:B------:R-:W-:-:S03]  /*9300*/  FFMA.FTZ R65, R84, R208, -R65 ;  /* 0x000000d054417223 */ /* 0x000fc60000010841 */
[----:B------:R-:W-:Y:S01]  /*9310*/  FFMA.FTZ R64, R84, R209, R64 ;  /* 0x000000d154407223 */ /* 0x000fe20000010040 */
[----:B------:R-:W-:-:S03]  /*9320*/  FFMA.FTZ R206, R178, R206, R65 ;  /* 0x000000ceb2ce7223 */ /* 0x000fc60000010041 */
[----:B------:R-:W-:Y:S01]  /*9330*/  FFMA.FTZ R207, R178, R207, R64 ;  /* 0x000000cfb2cf7223 */ /* 0x000fe20000010040 */
[----:B------:R-:W-:-:S04]  /*9340*/  FMUL.FTZ R65, R81, R206 ;  /* 0x000000ce51417220 */ /* 0x000fc80000410000 */
        /* <DEDUP_REMOVED lines=46> */
.L_x_8817:
        /* <DEDUP_REMOVED lines=13> */
.L_x_8681:
[----:B------:R-:W-:Y:S05]  /*9700*/  BSYNC.RECONVERGENT B0 ;  /* 0x0000000000007941 */ /* 0x000fea0003800200 */
.L_x_8680:
[----:B------:R-:W-:Y:S01]  /*9710*/  UMOV UR10, 0xffffffff ;  /* 0xffffffff000a7882 */ /* 0x000fe20000000000 */
[----:B------:R-:W-:Y:S02]  /*9720*/  ISETP.GT.U32.AND P2, PT, R193, 0x1d, PT ;  /* 0x0000001dc100780c */ /* 0x000fe40003f44070 */
[----:B------:R-:W-:Y:S11]  /*9730*/  BRA.DIV UR10, `(.L_x_8682) ;  /* 0x0000006e0a387947 */ /* 0x000ff6000b800000 */
[----:B-1----:R1:W0:Y:S04]  /*9740*/  SHFL.DOWN PT, R69, R245, 0x2, 0x1f ;  /* 0x08401f00f5457f89 */ /* 0x00222800000e0000 */
[----:B--2---:R1:W2:Y:S04]  /*9750*/  SHFL.DOWN PT, R70, R246, 0x2, 0x1f ;  /* 0x08401f00f6467f89 */ /* 0x0042a800000e0000 */
[----:B---3--:R1:W3:Y:S04]  /*9760*/  SHFL.DOWN PT, R123, R247, 0x2, 0x1f ;  /* 0x08401f00f77b7f89 */ /* 0x0082e800000e0000 */
[----:B------:R1:W0:Y:S02]  /*9770*/  SHFL.DOWN PT, R71, R248, 0x2, 0x1f ;  /* 0x08401f00f8477f89 */ /* 0x00022400000e0000 */
.L_x_8823:
        /* <DEDUP_REMOVED lines=13> */
.L_x_8684:
[----:B------:R-:W-:Y:S05]  /*9850*/  BSYNC.RECONVERGENT B0 ;  /* 0x0000000000007941 */ /* 0x000fea0003800200 */
.L_x_8683:
[----:B------:R-:W-:Y:S01]  /*9860*/  UMOV UR10, 0xffffffff ;  /* 0xffffffff000a7882 */ /* 0x000fe20000000000 */
[----:B------:R-:W-:Y:S02]  /*9870*/  ISETP.GT.U32.AND P2, PT, R193, 0x1b, PT ;  /* 0x0000001bc100780c */ /* 0x000fe40003f44070 */
[----:B------:R-:W-:Y:S11]  /*9880*/  BRA.DIV UR10, `(.L_x_8685) ;  /* 0x0000006e0a587947 */ /* 0x000ff6000b800000 */
[----:B0-----:R0:W0:Y:S04]  /*9890*/  SHFL.DOWN PT, R69, R245, 0x4, 0x1f ;  /* 0x08801f00f5457f89 */ /* 0x00102800000e0000 */
[----:B--2---:R2:W0:Y:S04]  /*98a0*/  SHFL.DOWN PT, R70, R246, 0x4, 0x1f ;  /* 0x08801f00f6467f89 */ /* 0x00442800000e0000 */
[----:B---3--:R2:W3:Y:S04]  /*98b0*/  SHFL.DOWN PT, R123, R247, 0x4, 0x1f ;  /* 0x08801f00f77b7f89 */ /* 0x0084e800000e0000 */
[----:B------:R2:W0:Y:S02]  /*98c0*/  SHFL.DOWN PT, R71, R248, 0x4, 0x1f ;  /* 0x08801f00f8477f89 */ /* 0x00042400000e0000 */
.L_x_8829:
        /* <DEDUP_REMOVED lines=13> */
.L_x_8687:
[----:B------:R-:W-:Y:S05]  /*99a0*/  BSYNC.RECONVERGENT B0 ;  /* 0x0000000000007941 */ /* 0x000fea0003800200 */
.L_x_8686:
[----:B------:R-:W-:Y:S01]  /*99b0*/  UMOV UR10, 0xffffffff ;  /* 0xffffffff000a7882 */ /* 0x000fe20000000000 */
[----:B------:R-:W-:Y:S02]  /*99c0*/  ISETP.GT.U32.AND P2, PT, R193, 0x17, PT ;  /* 0x00000017c100780c */ /* 0x000fe40003f44070 */
[----:B------:R-:W-:Y:S11]  /*99d0*/  BRA.DIV UR10, `(.L_x_8688) ;  /* 0x0000006e0a787947 */ /* 0x000ff6000b800000 */
[----:B0-----:R0:W0:Y:S04]  /*99e0*/  SHFL.DOWN PT, R69, R245, 0x8, 0x1f ;  /* 0x09001f00f5457f89 */ /* 0x00102800000e0000 */
[----:B------:R0:W0:Y:S04]  /*99f0*/  SHFL.DOWN PT, R70, R246, 0x8, 0x1f ;  /* 0x09001f00f6467f89 */ /* 0x00002800000e0000 */
[----:B---3--:R3:W0:Y:S04]  /*9a00*/  SHFL.DOWN PT, R123, R247, 0x8, 0x1f ;  /* 0x09001f00f77b7f89 */ /* 0x00862800000e0000 */
[----:B------:R3:W0:Y:S02]  /*9a10*/  SHFL.DOWN PT, R71, R248, 0x8, 0x1f ;  /* 0x09001f00f8477f89 */ /* 0x00062400000e0000 */
.L_x_8835:
        /* <DEDUP_REMOVED lines=13> */
.L_x_8690:
[----:B------:R-:W-:Y:S05]  /*9af0*/  BSYNC.RECONVERGENT B0 ;  /* 0x0000000000007941 */ /* 0x000fea0003800200 */
.L_x_8689:
[----:B------:R-:W-:Y:S01]  /*9b00*/  UMOV UR10, 0xffffffff ;  /* 0xffffffff000a7882 */ /* 0x000fe20000000000 */
[----:B------:R-:W-:Y:S02]  /*9b10*/  ISETP.GT.U32.AND P2, PT, R193, 0xf, PT ;  /* 0x0000000fc100780c */ /* 0x000fe40003f44070 */
[----:B------:R-:W-:Y:S11]  /*9b20*/  BRA.DIV UR10, `(.L_x_8691) ;  /* 0x0000006e0a987947 */ /* 0x000ff6000b800000 */
[----:B0-----:R0:W0:Y:S04]  /*9b30*/  SHFL.DOWN PT, R69, R245, 0x10, 0x1f ;  /* 0x0a001f00f5457f89 */ /* 0x00102800000e0000 */
[----:B------:R0:W0:Y:S04]  /*9b40*/  SHFL.DOWN PT, R70, R246, 0x10, 0x1f ;  /* 0x0a001f00f6467f89 */ /* 0x00002800000e0000 */
[----:B------:R0:W0:Y:S04]  /*9b50*/  SHFL.DOWN PT, R123, R247, 0x10, 0x1f ;  /* 0x0a001f00f77b7f89 */ /* 0x00002800000e0000 */
[----:B------:R0:W0:Y:S02]  /*9b60*/  SHFL.DOWN PT, R71, R248, 0x10, 0x1f ;  /* 0x0a001f00f8477f89 */ /* 0x00002400000e0000 */
.L_x_8841:
        /* <DEDUP_REMOVED lines=13> */
.L_x_8693:
[----:B------:R-:W-:Y:S05]  /*9c40*/  BSYNC.RECONVERGENT B0 ;  /* 0x0000000000007941 */ /* 0x000fea0003800200 */
.L_x_8692:
        /* <DEDUP_REMOVED lines=25> */
.L_x_8855:
        /* <DEDUP_REMOVED lines=13> */
.L_x_8696:
[----:B------:R-:W-:Y:S05]  /*9eb0*/  BSYNC.RECONVERGENT B0 ;  /* 0x0000000000007941 */ /* 0x000fea0003800200 */
.L_x_8695:
        /* <DEDUP_REMOVED lines=16> */
.L_x_8678:
        /* <DEDUP_REMOVED lines=9> */
[----:B------:R-:W-:Y:S01]  /*a050*/  FMUL.FTZ R247, R120, R222 ;  /* 0x000000de78f77220 */ /* 0x000fe20000410000 */
[----:B------:R-:W-:Y:S01]  /*a060*/  BSSY.RECONVERGENT B0, `(.L_x_8697) ;  /* 0x00002b1000007945 */ /* 0x000fe20003800200 */
[----:B------:R-:W-:Y:S02]  /*a070*/  LEA.HI R122, R122, R197, RZ, 0x1b ;  /* 0x000000c57a7a7211 */ /* 0x000fe400078fd8ff */
[----:B------:R-:W-:Y:S02]  /*a080*/  @!UP0 ULEA UR10, UR8, UR16, 0x4 ;  /* 0x00000010080a8291 */ /* 0x000fe4000f8e20ff */
[----:B------:R-:W-:Y:S01]  /*a090*/  LEA R122, R122, UR16, 0x2 ;  /* 0x000000107a7a7c11 */ /* 0x000fe2000f8e10ff */
[----:B------:R-:W0:Y:S06]  /*a0a0*/  LDS.64 R64, [R196+0x8868] ;  /* 0x00886800c4407984 */ /* 0x000e2c0000000a00 */
[----:B------:R1:W-:Y:S01]  /*a0b0*/  @!P1 STS.128 [UR10+0x9e60], R60 ;  /* 0x009e603cff009988 */ /* 0x0003e20008000c0a */
[----:B------:R-:W-:-:S04]  /*a0c0*/  ULEA UR10, UR24, 0xfffff800, 0xb ;  /* 0xfffff800180a7891 */ /* 0x000fc8000f8e58ff */
[----:B------:R-:W-:Y:S01]  /*a0d0*/  USHF.R.S32.HI UR19, URZ, 0x1f, UR10 ;  /* 0x0000001fff137899 */ /* 0x000fe2000801140a */
[-C--:B0-----:R-:W-:Y:S01]  /*a0e0*/  FMUL.FTZ R67, R65, R115.reuse ;  /* 0x0000007341437220 */ /* 0x081fe20000410000 */
[----:B------:R-:W-:-:S03]  /*a0f0*/  FMUL.FTZ R68, R64, R115 ;  /* 0x0000007340447220 */ /* 0x000fc60000410000 */
        /* <DEDUP_REMOVED lines=8> */
[----:B------:R-:W-:Y:S01]  /*a180*/  LEA.HI R114, R197, R197, RZ, 0x1b ;  /* 0x000000c5c5727211 */ /* 0x000fe200078fd8ff */
[----:B-1----:R-:W-:-:S04]  /*a190*/  IMAD.WIDE.U32 R62, R69, UR8, R64 ;  /* 0x00000008453e7c25 */ /* 0x002fc8000f8e0040 */
[----:B------:R-:W-:Y:S01]  /*a1a0*/  FMUL.FTZ R69, R195, UR17 ;  /* 0x00000011c3457c20 */ /* 0x000fe20008410000 */
[----:B------:R-:W-:Y:S01]  /*a1b0*/  LEA R114, R114, UR16, 0x2 ;  /* 0x0000001072727c11 */ /* 0x000fe2000f8e10ff */
[----:B------:R-:W-:Y:S01]  /*a1c0*/  IMAD R61, R71, UR8, R63 ;  /* 0x00000008473d7c24 */ /* 0x000fe2000f8e023f */
[----:B------:R-:W-:Y:S01]  /*a1d0*/  MOV R63, UR37 ;  /* 0x00000025003f7c02 */ /* 0x000fe20008000f00 */
[----:B------:R-:W-:Y:S01]  /*a1e0*/  IMAD.WIDE.U32 R66, R67, UR8, R64 ;  /* 0x0000000843427c25 */ /* 0x000fe2000f8e0040 */
[----:B------:R-:W-:-:S03]  /*a1f0*/  LEA R60, P2, R62, UR20, 0x2 ;  /* 0x000000143e3c7c11 */ /* 0x000fc6000f8410ff */
[CC--:B------:R-:W-:Y:S01]  /*a200*/  FMUL.FTZ R65, R31.reuse, R194.reuse ;  /* 0x000000c21f417220 */ /* 0x0c0fe20000410000 */
[-C--:B------:R-:W-:Y:S01]  /*a210*/  FMUL.FTZ R31, R31, R195.reuse ;  /* 0x000000c31f1f7220 */ /* 0x080fe20000410000 */
[----:B------:R-:W-:Y:S01]  /*a220*/  IMAD R63, R63, UR8, R67 ;  /* 0x000000083f3f7c24 */ /* 0x000fe2000f8e0243 */
[----:B------:R-:W-:Y:S01]  /*a230*/  LEA.HI.X R61, R62, UR21, R61, 0x2, P2 ;  /* 0x000000153e3d7c11 */ /* 0x000fe200090f143d */
[----:B------:R-:W-:Y:S01]  /*a240*/  FFMA.FTZ R65, R32, R195, R65 ;  /* 0x000000c320417223 */ /* 0x000fe20000010041 */
[----:B------:R-:W-:Y:S01]  /*a250*/  LEA R62, P2, R66, UR22, 0x2 ;  /* 0x00000016423e7c11 */ /* 0x000fe2000f8410ff */
[----:B------:R-:W-:Y:S01]  /*a260*/  FFMA.FTZ R67, R32, R194, -R31 ;  /* 0x000000c220437223 */ /* 0x000fe2000001081f */
[----:B------:R-:W-:Y:S01]  /*a270*/  FMUL.FTZ R31, R174, R142 ;  /* 0x0000008eae1f7220 */ /* 0x000fe20000410000 */
[CC--:B------:R-:W-:Y:S01]  /*a280*/  FMUL.FTZ R32, R35.reuse, R194.reuse ;  /* 0x000000c223207220 */ /* 0x0c0fe20000410000 */
[----:B------:R-:W-:Y:S01]  /*a290*/  LEA.HI.X R63, R66, UR23, R63, 0x2, P2 ;  /* 0x00000017423f7c11 */ /* 0x000fe200090f143f */
[----:B------:R-:W-:Y:S01]  /*a2a0*/  FFMA.FTZ R69, R194, UR18, -R69 ;  /* 0x00000012c2457c23 */ /* 0x000fe20008010845 */
[----:B------:R-:W-:Y:S01]  /*a2b0*/  FFMA.FTZ R66, R35, -R31, R199 ;  /* 0x8000001f23427223 */ /* 0x000fe200000100c7 */
[----:B------:R-:W-:Y:S01]  /*a2c0*/  FFMA.FTZ R35, R36, R195, R32 ;  /* 0x000000c324237223 */ /* 0x000fe20000010020 */
[----:B------:R-:W-:Y:S01]  /*a2d0*/  FMUL.FTZ R32, R194, UR17 ;  /* 0x00000011c2207c20 */ /* 0x000fe20008410000 */
[----:B------:R-:W-:Y:S01]  /*a2e0*/  FFMA.FTZ R31, -R36, R31, R198 ;  /* 0x0000001f241f7223 */ /* 0x000fe200000101c6 */
[----:B------:R-:W-:Y:S01]  /*a2f0*/  FMUL.FTZ R68, R66, R69 ;  /* 0x0000004542447220 */ /* 0x000fe20000410000 */
[C---:B------:R-:W-:Y:S01]  /*a300*/  FMUL.FTZ R69, R142.reuse, R194 ;  /* 0x000000c28e457220 */ /* 0x040fe20000410000 */
[----:B------:R-:W-:Y:S01]  /*a310*/  FFMA.FTZ R32, R195, UR18, R32 ;  /* 0x00000012c3207c23 */ /* 0x000fe20008010020 */
[----:B------:R-:W-:Y:S01]  /*a320*/  FMUL.FTZ R195, R142, R195 ;  /* 0x000000c38ec37220 */ /* 0x000fe20000410000 */
[----:B------:R-:W-:Y:S01]  /*a330*/  FADD.FTZ R36, R0, R67 ;  /* 0x0000004300247221 */ /* 0x000fe20000010000 */
[----:B------:R-:W-:Y:S01]  /*a340*/  FMUL.FTZ R0, R66, R69 ;  /* 0x0000004542007220 */ /* 0x000fe20000410000 */
[----:B------:R-:W-:Y:S01]  /*a350*/  FADD.FTZ R2, R2, R65 ;  /* 0x0000004102027221 */ /* 0x000fe20000010000 */
[-C--:B------:R-:W-:Y:S01]  /*a360*/  FMUL.FTZ R66, R66, R195.reuse ;  /* 0x000000c342427220 */ /* 0x080fe20000410000 */
[C---:B------:R-:W-:Y:S01]  /*a370*/  FFMA.FTZ R67, R31.reuse, R32, R68 ;  /* 0x000000201f437223 */ /* 0x040fe20000010044 */
[C---:B------:R-:W-:Y:S01]  /*a380*/  FFMA.FTZ R0, R31.reuse, R195, R0 ;  /* 0x000000c31f007223 */ /* 0x040fe20000010000 */
[-C--:B------:R-:W-:Y:S01]  /*a390*/  FMUL.FTZ R71, R174, R69.reuse ;  /* 0x00000045ae477220 */ /* 0x080fe20000410000 */
[----:B------:R-:W-:Y:S01]  /*a3a0*/  FFMA.FTZ R31, R31, R69, -R66 ;  /* 0x000000451f1f7223 */ /* 0x000fe20000010842 */
[C---:B------:R-:W-:Y:S01]  /*a3b0*/  FMUL.FTZ R65, R33.reuse, R36 ;  /* 0x0000002421417220 */ /* 0x040fe20000410000 */
[-C--:B------:R-:W-:Y:S01]  /*a3c0*/  FMUL.FTZ R69, R33, R2.reuse ;  /* 0x0000000221457220 */ /* 0x080fe20000410000 */
[-C--:B------:R-:W-:Y:S01]  /*a3d0*/  FFMA.FTZ R126, R142, R35.reuse, R126 ;  /* 0x000000238e7e7223 */ /* 0x080fe2000001007e */
[----:B------:R-:W-:Y:S01]  /*a3e0*/  FFMA.FTZ R70, R174, R35, R67 ;  /* 0x00000023ae467223 */ /* 0x000fe20000010043 */
[C---:B------:R-:W-:Y:S01]  /*a3f0*/  FFMA.FTZ R33, R34.reuse, R2, R65 ;  /* 0x0000000222217223 */ /* 0x040fe20000010041 */
[-C--:B------:R-:W-:Y:S01]  /*a400*/  FFMA.FTZ R66, R34, R36.reuse, -R69 ;  /* 0x0000002422427223 */ /* 0x080fe20000010845 */
[----:B------:R-:W-:Y:S01]  /*a410*/  FMUL.FTZ R34, R175, R143 ;  /* 0x0000008faf227220 */ /* 0x000fe20000410000 */
[----:B------:R-:W-:Y:S01]  /*a420*/  FMUL.FTZ R35, R2, UR17 ;  /* 0x0000001102237c20 */ /* 0x000fe20008410000 */
[C---:B------:R-:W-:Y:S01]  /*a430*/  FMUL.FTZ R65, R37.reuse, R36 ;  /* 0x0000002425417220 */ /* 0x040fe20000410000 */
[----:B------:R-:W-:Y:S01]  /*a440*/  FADD.FTZ R33, R4, R33 ;  /* 0x0000002104217221 */ /* 0x000fe20000010000 */
[-C--:B------:R-:W-:Y:S01]  /*a450*/  FFMA.FTZ R37, R37, -R34.reuse, R201 ;  /* 0x8000002225257223 */ /* 0x080fe200000100c9 */
[C---:B------:R-:W-:Y:S01]  /*a460*/  FFMA.FTZ R4, R36.reuse, UR18, -R35 ;  /* 0x0000001224047c23 */ /* 0x040fe20008010823 */
[----:B------:R-:W-:Y:S01]  /*a470*/  FMUL.FTZ R35, R36, UR17 ;  /* 0x0000001124237c20 */ /* 0x000fe20008410000 */
[----:B------:R-:W-:Y:S01]  /*a480*/  MOV R32, UR16 ;  /* 0x0000001000207c02 */ /* 0x000fe20008000f00 */
[C---:B------:R-:W-:Y:S01]  /*a490*/  FFMA.FTZ R34, -R38.reuse, R34, R200 ;  /* 0x0000002226227223 */ /* 0x040fe200000101c8 */
[C---:B------:R-:W-:Y:S01]  /*a4a0*/  FMUL.FTZ R68, R143.reuse, R36 ;  /* 0x000000248f447220 */ /* 0x040fe20000410000 */
[-C--:B------:R-:W-:Y:S01]  /*a4b0*/  FFMA.FTZ R38, R38, R2.reuse, R65 ;  /* 0x0000000226267223 */ /* 0x080fe20000010041 */
[----:B------:R-:W-:Y:S01]  /*a4c0*/  FMUL.FTZ R36, R143, R2 ;  /* 0x000000028f247220 */ /* 0x000fe20000410000 */
[----:B------:R-:W-:Y:S01]  /*a4d0*/  FMUL.FTZ R65, R37, R4 ;  /* 0x0000000425417220 */ /* 0x000fe20000410000 */
[----:B------:R-:W-:Y:S01]  /*a4e0*/  FFMA.FTZ R35, R2, UR18, R35 ;  /* 0x0000001202237c23 */ /* 0x000fe20008010023 */
[----:B------:R-:W-:Y:S01]  /*a4f0*/  FADD.FTZ R4, R3, R66 ;  /* 0x0000004203047221 */ /* 0x000fe20000010000 */
[----:B------:R-:W-:Y:S01]  /*a500*/  FMUL.FTZ R3, R37, R68 ;  /* 0x0000004425037220 */ /* 0x000fe20000410000 */
[----:B------:R-:W-:-:S02]  /*a510*/  IMAD R32, R197, 0x84, R32 ;  /* 0x00000084c5207824 */ /* 0x000fc400078e0220 */
[-C--:B------:R-:W-:Y:S01]  /*a520*/  FMUL.FTZ R67, R175, R36.reuse ;  /* 0x00000024af437220 */ /* 0x080fe20000410000 */
[C---:B------:R-:W-:Y:S01]  /*a530*/  FFMA.FTZ R66, R34.reuse, R35, R65 ;  /* 0x0000002322427223 */ /* 0x040fe20000010041 */
[-C--:B------:R-:W-:Y:S01]  /*a540*/  FMUL.FTZ R37, R37, R36.reuse ;  /* 0x0000002425257220 */ /* 0x080fe20000410000 */
[----:B------:R-:W-:Y:S01]  /*a550*/  FFMA.FTZ R2, R34, R36, R3 ;  /* 0x0000002422027223 */ /* 0x000fe20000010003 */
[C---:B------:R-:W-:Y:S01]  /*a560*/  FMUL.FTZ R35, R79.reuse, R4 ;  /* 0x000000044f237220 */ /* 0x040fe20000410000 */
[----:B------:R-:W-:Y:S01]  /*a570*/  FMUL.FTZ R65, R176, R144 ;  /* 0x00000090b0417220 */ /* 0x000fe20000410000 */
[-C--:B------:R-:W-:Y:S01]  /*a580*/  FMUL.FTZ R79, R79, R33.reuse ;  /* 0x000000214f4f7220 */ /* 0x080fe20000410000 */
[C---:B------:R-:W-:Y:S01]  /*a590*/  FMUL.FTZ R36, R39.reuse, R4 ;  /* 0x0000000427247220 */ /* 0x040fe20000410000 */
[----:B------:R0:W-:Y:S01]  /*a5a0*/  STS [R32+0x4270], R67 ;  /* 0x0042704320007388 */ /* 0x0001e20000000800 */
[----:B------:R-:W-:Y:S01]  /*a5b0*/  FFMA.FTZ R3, R34, R68, -R37 ;  /* 0x0000004422037223 */ /* 0x000fe20000010825 */
[C---:B------:R-:W-:Y:S01]  /*a5c0*/  FFMA.FTZ R37, R80.reuse, R33, R35 ;  /* 0x0000002150257223 */ /* 0x040fe20000010023 */
[-C--:B------:R-:W-:Y:S01]  /*a5d0*/  FFMA.FTZ R39, R39, -R65.reuse, R203 ;  /* 0x8000004127277223 */ /* 0x080fe200000100cb */
[----:B------:R-:W-:Y:S01]  /*a5e0*/  FFMA.FTZ R34, R80, R4, -R79 ;  /* 0x0000000450227223 */ /* 0x000fe2000001084f */
[C---:B------:R-:W-:Y:S01]  /*a5f0*/  FFMA.FTZ R65, -R40.reuse, R65, R202 ;  /* 0x0000004128417223 */ /* 0x040fe200000101ca */
[-C--:B------:R-:W-:Y:S01]  /*a600*/  FFMA.FTZ R35, R40, R33.reuse, R36 ;  /* 0x0000002128237223 */ /* 0x080fe20000010024 */
[-C--:B------:R-:W-:Y:S01]  /*a610*/  FFMA.FTZ R69, R175, R38.reuse, R66 ;  /* 0x00000026af457223 */ /* 0x080fe20000010042 */
[----:B------:R-:W-:Y:S01]  /*a620*/  FFMA.FTZ R127, R143, R38, R127 ;  /* 0x000000268f7f7223 */ /* 0x000fe2000001007f */
[C---:B------:R-:W-:Y:S01]  /*a630*/  FMUL.FTZ R66, R144.reuse, R4 ;  /* 0x0000000490427220 */ /* 0x040fe20000410000 */
[----:B0-----:R-:W-:Y:S01]  /*a640*/  FMUL.FTZ R67, R33, UR17 ;  /* 0x0000001121437c20 */ /* 0x001fe20008410000 */
[----:B------:R-:W-:Y:S01]  /*a650*/  FMUL.FTZ R40, R144, R33 ;  /* 0x0000002190287220 */ /* 0x000fe20000410000 */
[C---:B------:R-:W-:Y:S01]  /*a660*/  FMUL.FTZ R36, R4.reuse, UR17 ;  /* 0x0000001104247c20 */ /* 0x040fe20008410000 */
[----:B------:R-:W-:Y:S01]  /*a670*/  FADD.FTZ R34, R5, R34 ;  /* 0x0000002205227221 */ /* 0x000fe20000010000 */
[----:B------:R-:W-:Y:S01]  /*a680*/  FFMA.FTZ R38, R4, UR18, -R67 ;  /* 0x0000001204267c23 */ /* 0x000fe20008010843 */
[C---:B------:R-:W-:Y:S01]  /*a690*/  FMUL.FTZ R4, R39.reuse, R66 ;  /* 0x0000004227047220 */ /* 0x040fe20000410000 */
[----:B------:R-:W-:Y:S01]  /*a6a0*/  FMUL.FTZ R5, R39, R40 ;  /* 0x0000002827057220 */ /* 0x000fe20000410000 */
[----:B------:R-:W-:Y:S01]  /*a6b0*/  FFMA.FTZ R36, R33, UR18, R36 ;  /* 0x0000001221247c23 */ /* 0x000fe20008010024 */
[----:B------:R-:W-:Y:S01]  /*a6c0*/  FMUL.FTZ R38, R39, R38 ;  /* 0x0000002627267220 */ /* 0x000fe20000410000 */
[C---:B------:R-:W-:Y:S01]  /*a6d0*/  FFMA.FTZ R4, R65.reuse, R40, R4 ;  /* 0x0000002841047223 */ /* 0x040fe20000010004 */
[C---:B------:R-:W-:Y:S01]  /*a6e0*/  FFMA.FTZ R5, R65.reuse, R66, -R5 ;  /* 0x0000004241057223 */ /* 0x040fe20000010805 */
[----:B------:R-:W-:Y:S01]  /*a6f0*/  FADD.FTZ R6, R6, R37 ;  /* 0x0000002506067221 */ /* 0x000fe20000010000 */
[----:B------:R-:W-:Y:S01]  /*a700*/  FFMA.FTZ R65, R65, R36, R38 ;  /* 0x0000002441417223 */ /* 0x000fe20000010026 */
[----:B------:R-:W-:Y:S01]  /*a710*/  FMUL.FTZ R36, R177, R145 ;  /* 0x00000091b1247220 */ /* 0x000fe20000410000 */
[-C--:B------:R-:W-:Y:S01]  /*a720*/  FMUL.FTZ R33, R81, R34.reuse ;  /* 0x0000002251217220 */ /* 0x080fe20000410000 */
[----:B------:R-:W-:Y:S01]  /*a730*/  FMUL.FTZ R37, R41, R34 ;  /* 0x0000002229257220 */ /* 0x000fe20000410000 */
[----:B------:R-:W-:Y:S01]  /*a740*/  FMUL.FTZ R81, R81, R6 ;  /* 0x0000000651517220 */ /* 0x000fe20000410000 */
[-C--:B------:R-:W-:Y:S01]  /*a750*/  FFMA.FTZ R41, R41, -R36.reuse, R205 ;  /* 0x8000002429297223 */ /* 0x080fe200000100cd */
[----:B------:R-:W-:Y:S01]  /*a760*/  FFMA.FTZ R36, -R42, R36, R204 ;  /* 0x000000242a247223 */ /* 0x000fe200000101cc */
[-C--:B------:R-:W-:Y:S01]  /*a770*/  FFMA.FTZ R33, R82, R6.reuse, R33 ;  /* 0x0000000652217223 */ /* 0x080fe20000010021 */
[----:B------:R-:W-:Y:S01]  /*a780*/  FFMA.FTZ R42, R42, R6, R37 ;  /* 0x000000062a2a7223 */ /* 0x000fe20000010025 */
[----:B------:R-:W-:Y:S01]  /*a790*/  FMUL.FTZ R37, R6, UR17 ;  /* 0x0000001106257c20 */ /* 0x000fe20008410000 */
[-C--:B------:R-:W-:Y:S01]  /*a7a0*/  FFMA.FTZ R128, R144, R35.reuse, R128 ;  /* 0x0000002390807223 */ /* 0x080fe20000010080 */
[----:B------:R-:W-:Y:S01]  /*a7b0*/  FFMA.FTZ R38, R176, R35, R65 ;  /* 0x00000023b0267223 */ /* 0x000fe20000010041 */
[----:B------:R-:W-:Y:S01]  /*a7c0*/  FMUL.FTZ R35, R34, UR17 ;  /* 0x0000001122237c20 */ /* 0x000fe20008410000 */
[----:B------:R-:W-:Y:S01]  /*a7d0*/  FADD.FTZ R33, R8, R33 ;  /* 0x0000002108217221 */ /* 0x000fe20000010000 */
[----:B------:R-:W-:Y:S01]  /*a7e0*/  FFMA.FTZ R8, R34, UR18, -R37 ;  /* 0x0000001222087c23 */ /* 0x000fe20008010825 */
[-C--:B------:R-:W-:Y:S01]  /*a7f0*/  FFMA.FTZ R82, R82, R34.reuse, -R81 ;  /* 0x0000002252527223 */ /* 0x080fe20000010851 */
[C---:B------:R-:W-:Y:S01]  /*a800*/  FMUL.FTZ R34, R145.reuse, R34 ;  /* 0x0000002291227220 */ /* 0x040fe20000410000 */
[----:B------:R-:W-:Y:S01]  /*a810*/  FFMA.FTZ R35, R6, UR18, R35 ;  /* 0x0000001206237c23 */ /* 0x000fe20008010023 */
[----:B------:R-:W-:Y:S01]  /*a820*/  FMUL.FTZ R39, R176, R40 ;  /* 0x00000028b0277220 */ /* 0x000fe20000410000 */
[----:B------:R-:W-:Y:S01]  /*a830*/  FMUL.FTZ R6, R145, R6 ;  /* 0x0000000691067220 */ /* 0x000fe20000410000 */
[----:B------:R-:W-:Y:S01]  /*a840*/  FMUL.FTZ R37, R41, R8 ;  /* 0x0000000829257220 */ /* 0x000fe20000410000 */
[----:B------:R-:W-:Y:S01]  /*a850*/  FADD.FTZ R82, R7, R82 ;  /* 0x0000005207527221 */ /* 0x000fe20000010000 */
[C---:B------:R-:W-:Y:S01]  /*a860*/  FMUL.FTZ R7, R41.reuse, R34 ;  /* 0x0000002229077220 */ /* 0x040fe20000410000 */
[----:B------:R-:W-:Y:S01]  /*a870*/  FADD.FTZ R171, R38, R171 ;  /* 0x000000ab26ab7221 */ /* 0x000fe20000010000 */
[----:B------:R-:W-:Y:S01]  /*a880*/  FMUL.FTZ R41, R41, R6 ;  /* 0x0000000629297220 */ /* 0x000fe20000410000 */
[----:B------:R-:W-:Y:S01]  /*a890*/  FFMA.FTZ R38, R36, R35, R37 ;  /* 0x0000002324267223 */ /* 0x000fe20000010025 */
[----:B------:R0:W-:Y:S01]  /*a8a0*/  STS [R32+0x4268], R39 ;  /* 0x0042682720007388 */ /* 0x0001e20000000800 */
[-C--:B------:R-:W-:Y:S01]  /*a8b0*/  FMUL.FTZ R35, R83, R82.reuse ;  /* 0x0000005253237220 */ /* 0x080fe20000410000 */
[----:B------:R-:W-:Y:S01]  /*a8c0*/  FMUL.FTZ R8, R43, R82 ;  /* 0x000000522b087220 */ /* 0x000fe20000410000 */
[----:B------:R-:W-:Y:S01]  /*a8d0*/  FMUL.FTZ R65, R177, R34 ;  /* 0x00000022b1417220 */ /* 0x000fe20000410000 */
[-C--:B------:R-:W-:Y:S01]  /*a8e0*/  FMUL.FTZ R83, R83, R33.reuse ;  /* 0x0000002153537220 */ /* 0x080fe20000410000 */
[-C--:B------:R-:W-:Y:S01]  /*a8f0*/  FFMA.FTZ R37, R84, R33.reuse, R35 ;  /* 0x0000002154257223 */ /* 0x080fe20000010023 */
[----:B------:R-:W-:Y:S01]  /*a900*/  FFMA.FTZ R35, R44, R33, R8 ;  /* 0x000000212c237223 */ /* 0x000fe20000010008 */
[----:B------:R-:W-:Y:S01]  /*a910*/  FMUL.FTZ R8, R82, UR17 ;  /* 0x0000001152087c20 */ /* 0x000fe20008410000 */
[----:B------:R-:W-:Y:S01]  /*a920*/  FFMA.FTZ R84, R84, R82, -R83 ;  /* 0x0000005254547223 */ /* 0x000fe20000010853 */
[----:B------:R-:W-:Y:S01]  /*a930*/  FADD.FTZ R10, R10, R37 ;  /* 0x000000250a0a7221 */ /* 0x000fe20000010000 */
[-C--:B0-----:R-:W-:Y:S01]  /*a940*/  FMUL.FTZ R39, R177, R6.reuse ;  /* 0x00000006b1277220 */ /* 0x081fe20000410000 */
[C---:B------:R-:W-:Y:S01]  /*a950*/  FFMA.FTZ R6, R36.reuse, R6, R7 ;  /* 0x0000000624067223 */ /* 0x040fe20000010007 */
[----:B------:R-:W-:Y:S01]  /*a960*/  FFMA.FTZ R7, R36, R34, -R41 ;  /* 0x0000002224077223 */ /* 0x000fe20000010829 */
[----:B------:R-:W-:Y:S01]  /*a970*/  FMUL.FTZ R34, R178, R146 ;  /* 0x00000092b2227220 */ /* 0x000fe20000410000 */
[----:B------:R-:W-:Y:S01]  /*a980*/  FMUL.FTZ R36, R33, UR17 ;  /* 0x0000001121247c20 */ /* 0x000fe20008410000 */
[----:B------:R-:W-:Y:S01]  /*a990*/  FMUL.FTZ R41, R146, R82 ;  /* 0x0000005292297220 */ /* 0x000fe20000410000 */
[----:B------:R0:W-:Y:S01]  /*a9a0*/  STS [R32+0x4260], R39 ;  /* 0x0042602720007388 */ /* 0x0001e20000000800 */
[-C--:B------:R-:W-:Y:S01]  /*a9b0*/  FFMA.FTZ R43, R43, -R34.reuse, R207 ;  /* 0x800000222b2b7223 */ /* 0x080fe200000100cf */
[----:B------:R-:W-:Y:S01]  /*a9c0*/  FFMA.FTZ R36, R82, UR18, -R36 ;  /* 0x0000001252247c23 */ /* 0x000fe20008010824 */
[----:B------:R-:W-:Y:S01]  /*a9d0*/  FFMA.FTZ R34, -R44, R34, R206 ;  /* 0x000000222c227223 */ /* 0x000fe200000101ce */
[----:B------:R-:W-:Y:S01]  /*a9e0*/  FADD.FTZ R84, R9, R84 ;  /* 0x0000005409547221 */ /* 0x000fe20000010000 */
[C---:B------:R-:W-:Y:S01]  /*a9f0*/  FMUL.FTZ R37, R43.reuse, R41 ;  /* 0x000000292b257220 */ /* 0x040fe20000410000 */
[----:B------:R-:W-:Y:S01]  /*aa00*/  FMUL.FTZ R9, R43, R36 ;  /* 0x000000242b097220 */ /* 0x000fe20000410000 */
[----:B------:R-:W-:Y:S01]  /*aa10*/  FMUL.FTZ R67, R176, R66 ;  /* 0x00000042b0437220 */ /* 0x000fe20000410000 */
[C---:B------:R-:W-:Y:S01]  /*aa20*/  FFMA.FTZ R130, R146.reuse, R35, R130 ;  /* 0x0000002392827223 */ /* 0x040fe20000010082 */
[----:B------:R-:W-:Y:S01]  /*aa30*/  STS [R32+0x4264], R65 ;  /* 0x0042644120007388 */ /* 0x000fe20000000800 */
[----:B0-----:R-:W-:Y:S01]  /*aa40*/  FFMA.FTZ R39, R33, UR18, R8 ;  /* 0x0000001221277c23 */ /* 0x001fe20008010008 */
[----:B------:R-:W-:Y:S01]  /*aa50*/  FMUL.FTZ R33, R146, R33 ;  /* 0x0000002192217220 */ /* 0x000fe20000410000 */
[----:B------:R-:W-:Y:S01]  /*aa60*/  FMUL.FTZ R8, R179, R147 ;  /* 0x00000093b3087220 */ /* 0x000fe20000410000 */
[----:B------:R0:W-:Y:S01]  /*aa70*/  STS [R32+0x426c], R67 ;  /* 0x00426c4320007388 */ /* 0x0001e20000000800 */
[----:B------:R-:W-:Y:S01]  /*aa80*/  FFMA.FTZ R39, R34, R39, R9 ;  /* 0x0000002722277223 */ /* 0x000fe20000010009 */
[-C--:B------:R-:W-:Y:S01]  /*aa90*/  FMUL.FTZ R36, R43, R33.reuse ;  /* 0x000000212b247220 */ /* 0x080fe20000410000 */
[-C--:B------:R-:W-:Y:S01]  /*aaa0*/  FMUL.FTZ R43, R178, R33.reuse ;  /* 0x00000021b22b7220 */ /* 0x080fe20000410000 */
[C---:B------:R-:W-:Y:S01]  /*aab0*/  FFMA.FTZ R37, R34.reuse, R33, R37 ;  /* 0x0000002122257223 */ /* 0x040fe20000010025 */
[-C--:B------:R-:W-:Y:S01]  /*aac0*/  FMUL.FTZ R33, R45, R84.reuse ;  /* 0x000000542d217220 */ /* 0x080fe20000410000 */
[----:B------:R-:W-:Y:S01]  /*aad0*/  FMUL.FTZ R9, R85, R84 ;  /* 0x0000005455097220 */ /* 0x000fe20000410000 */
[----:B------:R-:W-:Y:S01]  /*aae0*/  FFMA.FTZ R45, R45, -R8, R209 ;  /* 0x800000082d2d7223 */ /* 0x000fe200000100d1 */
[----:B------:R-:W-:Y:S01]  /*aaf0*/  FFMA.FTZ R36, R34, R41, -R36 ;  /* 0x0000002922247223 */ /* 0x000fe20000010824 */
[----:B------:R-:W-:Y:S01]  /*ab00*/  FMUL.FTZ R85, R85, R10 ;  /* 0x0000000a55557220 */ /* 0x000fe20000410000 */
[C---:B------:R-:W-:Y:S01]  /*ab10*/  FFMA.FTZ R8, -R46.reuse, R8, R208 ;  /* 0x000000082e087223 */ /* 0x040fe200000101d0 */
[----:B------:R-:W-:Y:S01]  /*ab20*/  FFMA.FTZ R46, R46, R10, R33 ;  /* 0x0000000a2e2e7223 */ /* 0x000fe20000010021 */
[----:B------:R-:W-:Y:S01]  /*ab30*/  FMUL.FTZ R34, R10, UR17 ;  /* 0x000000110a227c20 */ /* 0x000fe20008410000 */
[----:B------:R-:W-:Y:S01]  /*ab40*/  FMUL.FTZ R33, R84, UR17 ;  /* 0x0000001154217c20 */ /* 0x000fe20008410000 */
[----:B0-----:R-:W-:Y:S01]  /*ab50*/  FFMA.FTZ R67, R177, R42, R38 ;  /* 0x0000002ab1437223 */ /* 0x001fe20000010026 */
[C---:B------:R-:W-:Y:S01]  /*ab60*/  FFMA.FTZ R9, R86.reuse, R10, R9 ;  /* 0x0000000a56097223 */ /* 0x040fe20000010009 */
[-C--:B------:R-:W-:Y:S01]  /*ab70*/  FFMA.FTZ R86, R86, R84.reuse, -R85 ;  /* 0x0000005456567223 */ /* 0x080fe20000010855 */
[C---:B------:R-:W-:Y:S01]  /*ab80*/  FMUL.FTZ R38, R147.reuse, R84 ;  /* 0x0000005493267220 */ /* 0x040fe20000410000 */
[----:B------:R-:W-:Y:S01]  /*ab90*/  FFMA.FTZ R34, R84, UR18, -R34 ;  /* 0x0000001254227c23 */ /* 0x000fe20008010822 */
[----:B------:R-:W-:Y:S01]  /*aba0*/  FFMA.FTZ R33, R10, UR18, R33 ;  /* 0x000000120a217c23 */ /* 0x000fe20008010021 */
[----:B------:R0:W-:Y:S01]  /*abb0*/  STS [R32+0x4258], R43 ;  /* 0x0042582b20007388 */ /* 0x0001e20000000800 */
[C---:B------:R-:W-:Y:S01]  /*abc0*/  FFMA.FTZ R40, R178.reuse, R35, R39 ;  /* 0x00000023b2287223 */ /* 0x040fe20000010027 */
[----:B------:R-:W-:Y:S01]  /*abd0*/  FMUL.FTZ R10, R147, R10 ;  /* 0x0000000a930a7220 */ /* 0x000fe20000410000 */
[----:B------:R-:W-:Y:S01]  /*abe0*/  FADD.FTZ R86, R11, R86 ;  /* 0x000000560b567221 */ /* 0x000fe20000010000 */
[----:B------:R-:W-:Y:S01]  /*abf0*/  FMUL.FTZ R39, R45, R38 ;  /* 0x000000262d277220 */ /* 0x000fe20000410000 */
[----:B------:R-:W-:Y:S01]  /*ac00*/  FMUL.FTZ R65, R178, R41 ;  /* 0x00000029b2417220 */ /* 0x000fe20000410000 */
[----:B------:R-:W-:Y:S01]  /*ac10*/  FMUL.FTZ R35, R179, R10 ;  /* 0x0000000ab3237220 */ /* 0x000fe20000410000 */
[----:B------:R-:W-:Y:S01]  /*ac20*/  FMUL.FTZ R11, R47, R86 ;  /* 0x000000562f0b7220 */ /* 0x000fe20000410000 */
[----:B------:R-:W-:Y:S01]  /*ac30*/  FFMA.FTZ R39, R8, R10, R39 ;  /* 0x0000000a08277223 */ /* 0x000fe20000010027 */
[----:B------:R-:W-:Y:S01]  /*ac40*/  FMUL.FTZ R41, R179, R38 ;  /* 0x00000026b3297220 */ /* 0x000fe20000410000 */
[----:B0-----:R-:W-:Y:S01]  /*ac50*/  FADD.FTZ R43, R12, R9 ;  /* 0x000000090c2b7221 */ /* 0x001fe20000010000 */
[C---:B------:R-:W-:Y:S01]  /*ac60*/  FMUL.FTZ R9, R45.reuse, R34 ;  /* 0x000000222d097220 */ /* 0x040fe20000410000 */
[----:B------:R-:W-:Y:S01]  /*ac70*/  FMUL.FTZ R45, R45, R10 ;  /* 0x0000000a2d2d7220 */ /* 0x000fe20000410000 */
[----:B------:R0:W-:Y:S01]  /*ac80*/  STS [R32+0x425c], R65 ;  /* 0x00425c4120007388 */ /* 0x0001e20000000800 */
[----:B------:R-:W-:Y:S01]  /*ac90*/  FFMA.FTZ R129, R145, R42, R129 ;  /* 0x0000002a91817223 */ /* 0x000fe20000010081 */
[C---:B------:R-:W-:Y:S01]  /*aca0*/  FFMA.FTZ R10, R8.reuse, R33, R9 ;  /* 0x00000021080a7223 */ /* 0x040fe20000010009 */
[C---:B------:R-:W-:Y:S01]  /*acb0*/  FMUL.FTZ R9, R87.reuse, R86 ;  /* 0x0000005657097220 */ /* 0x040fe20000410000 */
[----:B------:R-:W-:Y:S01]  /*acc0*/  FFMA.FTZ R38, R8, R38, -R45 ;  /* 0x0000002608267223 */ /* 0x000fe2000001082d */
[-C--:B------:R-:W-:Y:S01]  /*acd0*/  FMUL.FTZ R87, R87, R43.reuse ;  /* 0x0000002b57577220 */ /* 0x080fe20000410000 */
[----:B------:R-:W-:Y:S01]  /*ace0*/  FMUL.FTZ R8, R180, R148 ;  /* 0x00000094b4087220 */ /* 0x000fe20000410000 */
[-C--:B------:R-:W-:Y:S01]  /*acf0*/  FFMA.FTZ R33, R48, R43.reuse, R11 ;  /* 0x0000002b30217223 */ /* 0x080fe2000001000b */
[----:B------:R-:W-:Y:S01]  /*ad00*/  FMUL.FTZ R11, R43, UR17 ;  /* 0x000000112b0b7c20 */ /* 0x000fe20008410000 */
[C---:B------:R-:W-:Y:S01]  /*ad10*/  FFMA.FTZ R9, R88.reuse, R43, R9 ;  /* 0x0000002b58097223 */ /* 0x040fe20000010009 */
[----:B------:R1:W-:Y:S01]  /*ad20*/  STS [R32+0x4250], R35 ;  /* 0x0042502320007388 */ /* 0x0003e20000000800 */
[----:B------:R-:W-:Y:S01]  /*ad30*/  FFMA.FTZ R88, R88, R86, -R87 ;  /* 0x0000005658587223 */ /* 0x000fe20000010857 */
[----:B------:R-:W-:Y:S01]  /*ad40*/  FFMA.FTZ R47, R47, -R8, R211 ;  /* 0x800000082f2f7223 */ /* 0x000fe200000100d3 */
[----:B0-----:R-:W-:Y:S01]  /*ad50*/  FFMA.FTZ R65, R179, R46, R10 ;  /* 0x0000002eb3417223 */ /* 0x001fe2000001000a */
[C---:B------:R-:W-:Y:S01]  /*ad60*/  FMUL.FTZ R10, R86.reuse, UR17 ;  /* 0x00000011560a7c20 */ /* 0x040fe20008410000 */
[----:B------:R-:W-:Y:S01]  /*ad70*/  FFMA.FTZ R12, R86, UR18, -R11 ;  /* 0x00000012560c7c23 */ /* 0x000fe2000801080b */
[----:B------:R0:W-:Y:S01]  /*ad80*/  STS [R32+0x4254], R41 ;  /* 0x0042542920007388 */ /* 0x0001e20000000800 */
[----:B------:R-:W-:Y:S01]  /*ad90*/  FADD.FTZ R88, R13, R88 ;  /* 0x000000580d587221 */ /* 0x000fe20000010000 */
[----:B------:R-:W-:Y:S01]  /*ada0*/  FFMA.FTZ R8, -R48, R8, R210 ;  /* 0x0000000830087223 */ /* 0x000fe200000101d2 */
[----:B------:R-:W-:Y:S01]  /*adb0*/  FADD.FTZ R42, R14, R9 ;  /* 0x000000090e2a7221 */ /* 0x000fe20000010000 */
[----:B-1----:R-:W-:Y:S01]  /*adc0*/  FMUL.FTZ R35, R148, R86 ;  /* 0x0000005694237220 */ /* 0x002fe20000410000 */
[----:B------:R-:W-:Y:S01]  /*add0*/  FFMA.FTZ R9, R43, UR18, R10 ;  /* 0x000000122b097c23 */ /* 0x000fe2000801000a */
[C---:B------:R-:W-:Y:S01]  /*ade0*/  FMUL.FTZ R11, R47.reuse, R12 ;  /* 0x0000000c2f0b7220 */ /* 0x040fe20000410000 */
[----:B------:R-:W-:Y:S01]  /*adf0*/  FADD.FTZ R169, R40, R169 ;  /* 0x000000a928a97221 */ /* 0x000fe20000010000 */
[----:B------:R-:W-:Y:S01]  /*ae00*/  FMUL.FTZ R13, R47, R35 ;  /* 0x000000232f0d7220 */ /* 0x000fe20000410000 */
[----:B------:R-:W-:Y:S01]  /*ae10*/  FMUL.FTZ R12, R88, UR17 ;  /* 0x00000011580c7c20 */ /* 0x000fe20008410000 */
[----:B0-----:R-:W-:Y:S01]  /*ae20*/  FMUL.FTZ R41, R148, R43 ;  /* 0x0000002b94297220 */ /* 0x001fe20000410000 */
[-C--:B------:R-:W-:Y:S01]  /*ae30*/  FMUL.FTZ R34, R149, R88.reuse ;  /* 0x0000005895227220 */ /* 0x080fe20000410000 */
[----:B------:R-:W-:Y:S01]  /*ae40*/  FMUL.FTZ R45, R180, R35 ;  /* 0x00000023b42d7220 */ /* 0x000fe20000410000 */
[----:B------:R-:W-:Y:S01]  /*ae50*/  FFMA.FTZ R132, R148, R33, R132 ;  /* 0x0000002194847223 */ /* 0x000fe20000010084 */
[-C--:B------:R-:W-:Y:S01]  /*ae60*/  FMUL.FTZ R40, R47, R41.reuse ;  /* 0x000000292f287220 */ /* 0x080fe20000410000 */
[-C--:B------:R-:W-:Y:S01]  /*ae70*/  FMUL.FTZ R43, R180, R41.reuse ;  /* 0x00000029b42b7220 */ /* 0x080fe20000410000 */
[C---:B------:R-:W-:Y:S01]  /*ae80*/  FFMA.FTZ R41, R8.reuse, R41, R13 ;  /* 0x0000002908297223 */ /* 0x040fe2000001000d */
[C---:B------:R-:W-:Y:S01]  /*ae90*/  FFMA.FTZ R13, R8.reuse, R9, R11 ;  /* 0x00000009080d7223 */ /* 0x040fe2000001000b */
[C---:B------:R-:W-:Y:S01]  /*aea0*/  FMUL.FTZ R9, R89.reuse, R88 ;  /* 0x0000005859097220 */ /* 0x040fe20000410000 */
[-C--:B------:R-:W-:Y:S01]  /*aeb0*/  FMUL.FTZ R89, R89, R42.reuse ;  /* 0x0000002a59597220 */ /* 0x080fe20000410000 */
[----:B------:R-:W-:Y:S01]  /*aec0*/  FFMA.FTZ R40, R8, R35, -R40 ;  /* 0x0000002308287223 */ /* 0x000fe20000010828 */
[----:B------:R-:W-:Y:S01]  /*aed0*/  FMUL.FTZ R8, R181, R149 ;  /* 0x00000095b5087220 */ /* 0x000fe20000410000 */
[C---:B------:R-:W-:Y:S01]  /*aee0*/  FFMA.FTZ R9, R90.reuse, R42, R9 ;  /* 0x0000002a5a097223 */ /* 0x040fe20000010009 */
[-C--:B------:R-:W-:Y:S01]  /*aef0*/  FFMA.FTZ R90, R90, R88.reuse, -R89 ;  /* 0x000000585a5a7223 */ /* 0x080fe20000010859 */
[----:B------:R-:W-:Y:S01]  /*af00*/  FMUL.FTZ R11, R49, R88 ;  /* 0x00000058310b7220 */ /* 0x000fe20000410000 */
[----:B------:R-:W-:Y:S01]  /*af10*/  FFMA.FTZ R10, -R50, R8, R213 ;  /* 0x00000008320a7223 */ /* 0x000fe200000101d5 */
[----:B------:R-:W-:Y:S01]  /*af20*/  FADD.FTZ R9, R16, R9 ;  /* 0x0000000910097221 */ /* 0x000fe20000010000 */
[----:B------:R-:W-:Y:S01]  /*af30*/  FADD.FTZ R15, R15, R90 ;  /* 0x0000005a0f0f7221 */ /* 0x000fe20000010000 */
[----:B------:R-:W-:Y:S01]  /*af40*/  FFMA.FTZ R50, R50, R42, R11 ;  /* 0x0000002a32327223 */ /* 0x000fe2000001000b */
[----:B------:R-:W-:Y:S01]  /*af50*/  FFMA.FTZ R49, R49, -R8, R212 ;  /* 0x8000000831317223 */ /* 0x000fe200000100d4 */
[C---:B------:R-:W-:Y:S01]  /*af60*/  FMUL.FTZ R8, R91.reuse, R9 ;  /* 0x000000095b087220 */ /* 0x040fe20000410000 */
[----:B------:R-:W-:Y:S01]  /*af70*/  FMUL.FTZ R11, R91, R15 ;  /* 0x0000000f5b0b7220 */ /* 0x000fe20000410000 */
[----:B------:R-:W-:Y:S01]  /*af80*/  FFMA.FTZ R44, R180, R33, R13 ;  /* 0x00000021b42c7223 */ /* 0x000fe2000001000d */
[----:B------:R-:W-:Y:S01]  /*af90*/  FMUL.FTZ R13, R42, UR17 ;  /* 0x000000112a0d7c20 */ /* 0x000fe20008410000 */
[C---:B------:R-:W-:Y:S01]  /*afa0*/  FFMA.FTZ R8, R92.reuse, R15, -R8 ;  /* 0x0000000f5c087223 */ /* 0x040fe20000010808 */
[----:B------:R-:W-:Y:S01]  /*afb0*/  FFMA.FTZ R11, R92, R9, R11 ;  /* 0x000000095c0b7223 */ /* 0x000fe2000001000b */
[----:B------:R-:W-:Y:S01]  /*afc0*/  FMUL.FTZ R16, R149, R42 ;  /* 0x0000002a95107220 */ /* 0x000fe20000410000 */
[----:B------:R-:W-:Y:S01]  /*afd0*/  FFMA.FTZ R14, R88, UR18, -R13 ;  /* 0x00000012580e7c23 */ /* 0x000fe2000801080d */
[----:B------:R-:W-:Y:S01]  /*afe0*/  FFMA.FTZ R13, R42, UR18, R12 ;  /* 0x000000122a0d7c23 */ /* 0x000fe2000801000c */
[----:B------:R-:W-:Y:S01]  /*aff0*/  FADD.FTZ R18, R18, R11 ;  /* 0x0000000b12127221 */ /* 0x000fe20000010000 */
[----:B------:R-:W-:Y:S01]  /*b000*/  FMUL.FTZ R11, R49, R34 ;  /* 0x00000022310b7220 */ /* 0x000fe20000410000 */
[----:B------:R-:W-:Y:S01]  /*b010*/  FADD.FTZ R12, R17, R8 ;  /* 0x00000008110c7221 */ /* 0x000fe20000010000 */
[----:B------:R-:W-:Y:S01]  /*b020*/  FADD.FTZ R167, R44, R167 ;  /* 0x000000a72ca77221 */ /* 0x000fe20000010000 */
[----:B------:R0:W-:Y:S01]  /*b030*/  STS [R32+0x424c], R45 ;  /* 0x00424c2d20007388 */ /* 0x0001e20000000800 */
[----:B------:R-:W-:Y:S01]  /*b040*/  FFMA.FTZ R42, R10, R16, R11 ;  /* 0x000000100a2a7223 */ /* 0x000fe2000001000b */
[C---:B------:R-:W-:Y:S01]  /*b050*/  FMUL.FTZ R11, R93.reuse, R12 ;  /* 0x0000000c5d0b7220 */ /* 0x040fe20000410000 */
[----:B------:R-:W-:Y:S01]  /*b060*/  FMUL.FTZ R93, R93, R18 ;  /* 0x000000125d5d7220 */ /* 0x000fe20000410000 */
[----:B------:R-:W-:Y:S01]  /*b070*/  FMUL.FTZ R33, R49, R14 ;  /* 0x0000000e31217220 */ /* 0x000fe20000410000 */
[----:B------:R-:W-:Y:S01]  /*b080*/  FMUL.FTZ R8, R51, R15 ;  /* 0x0000000f33087220 */ /* 0x000fe20000410000 */
[C---:B------:R-:W-:Y:S01]  /*b090*/  FFMA.FTZ R11, R94.reuse, R18, R11 ;  /* 0x000000125e0b7223 */ /* 0x040fe2000001000b */
[----:B------:R-:W-:Y:S01]  /*b0a0*/  FFMA.FTZ R44, R94, R12, -R93 ;  /* 0x0000000c5e2c7223 */ /* 0x000fe2000001085d */
[----:B------:R-:W-:Y:S01]  /*b0b0*/  FMUL.FTZ R35, R181, R34 ;  /* 0x00000022b5237220 */ /* 0x000fe20000410000 */
[----:B------:R-:W-:Y:S01]  /*b0c0*/  FFMA.FTZ R14, R10, R13, R33 ;  /* 0x0000000d0a0e7223 */ /* 0x000fe20000010021 */
[----:B0-----:R-:W-:Y:S01]  /*b0d0*/  FADD.FTZ R45, R20, R11 ;  /* 0x0000000b142d7221 */ /* 0x001fe20000010000 */
[----:B------:R-:W-:Y:S01]  /*b0e0*/  FADD.FTZ R44, R19, R44 ;  /* 0x0000002c132c7221 */ /* 0x000fe20000010000 */
[----:B------:R0:W-:Y:S01]  /*b0f0*/  STS [R32+0x4248], R43 ;  /* 0x0042482b20007388 */ /* 0x0001e20000000800 */
[----:B------:R-:W-:Y:S01]  /*b100*/  FFMA.FTZ R19, R52, R9, R8 ;  /* 0x0000000934137223 */ /* 0x000fe20000010008 */
[----:B------:R-:W-:Y:S01]  /*b110*/  FMUL.FTZ R17, R181, R16 ;  /* 0x00000010b5117220 */ /* 0x000fe20000410000 */
[C---:B------:R-:W-:Y:S01]  /*b120*/  FMUL.FTZ R11, R95.reuse, R44 ;  /* 0x0000002c5f0b7220 */ /* 0x040fe20000410000 */
[-C--:B------:R-:W-:Y:S01]  /*b130*/  FMUL.FTZ R95, R95, R45.reuse ;  /* 0x0000002d5f5f7220 */ /* 0x080fe20000410000 */
[----:B------:R1:W-:Y:S01]  /*b140*/  STS [R32+0x4244], R35 ;  /* 0x0042442320007388 */ /* 0x0003e20000000800 */
[----:B------:R-:W-:Y:S01]  /*b150*/  FFMA.FTZ R131, R147, R46, R131 ;  /* 0x0000002e93837223 */ /* 0x000fe20000010083 */
[C---:B------:R-:W-:Y:S01]  /*b160*/  FFMA.FTZ R11, R96.reuse, R45, R11 ;  /* 0x0000002d600b7223 */ /* 0x040fe2000001000b */
[----:B------:R-:W-:Y:S01]  /*b170*/  FFMA.FTZ R8, R96, R44, -R95 ;  /* 0x0000002c60087223 */ /* 0x000fe2000001085f */
[----:B------:R2:W-:Y:S01]  /*b180*/  STS [R32+0x4240], R17 ;  /* 0x0042401120007388 */ /* 0x0005e20000000800 */
[----:B0-----:R-:W-:Y:S01]  /*b190*/  FMUL.FTZ R43, R49, R16 ;  /* 0x00000010312b7220 */ /* 0x001fe20000410000 */
[----:B------:R-:W-:Y:S01]  /*b1a0*/  FMUL.FTZ R16, R9, UR17 ;  /* 0x0000001109107c20 */ /* 0x000fe20008410000 */
[----:B------:R-:W-:Y:S01]  /*b1b0*/  FADD.FTZ R8, R21, R8 ;  /* 0x0000000815087221 */ /* 0x000fe20000010000 */
[----:B------:R-:W-:Y:S01]  /*b1c0*/  FADD.FTZ R22, R22, R11 ;  /* 0x0000000b16167221 */ /* 0x000fe20000010000 */
[----:B------:R-:W-:Y:S01]  /*b1d0*/  FFMA.FTZ R43, R10, R34, -R43 ;  /* 0x000000220a2b7223 */ /* 0x000fe2000001082b */
[----:B-1----:R-:W-:Y:S01]  /*b1e0*/  FFMA.FTZ R35, R181, R50, R14 ;  /* 0x00000032b5237223 */ /* 0x002fe2000001000e */
[C---:B------:R-:W-:Y:S01]  /*b1f0*/  FMUL.FTZ R14, R15.reuse, UR17 ;  /* 0x000000110f0e7c20 */ /* 0x040fe20008410000 */
[----:B------:R-:W-:Y:S01]  /*b200*/  FMUL.FTZ R10, R182, R150 ;  /* 0x00000096b60a7220 */ /* 0x000fe20000410000 */
[----:B------:R-:W-:Y:S01]  /*b210*/  FFMA.FTZ R16, R15, UR18, -R16 ;  /* 0x000000120f107c23 */ /* 0x000fe20008010810 */
[C---:B--2---:R-:W-:Y:S01]  /*b220*/  FMUL.FTZ R17, R150.reuse, R15 ;  /* 0x0000000f96117220 */ /* 0x044fe20000410000 */
[----:B------:R-:W-:Y:S01]  /*b230*/  FFMA.FTZ R11, R9, UR18, R14 ;  /* 0x00000012090b7c23 */ /* 0x000fe2000801000e */
[----:B------:R-:W-:Y:S01]  /*b240*/  FMUL.FTZ R15, R150, R9 ;  /* 0x00000009960f7220 */ /* 0x000fe20000410000 */
[----:B------:R-:W-:Y:S01]  /*b250*/  FMUL.FTZ R9, R97, R8 ;  /* 0x0000000861097220 */ /* 0x000fe20000410000 */
[----:B------:R-:W-:Y:S01]  /*b260*/  FFMA.FTZ R51, R51, -R10, R215 ;  /* 0x8000000a33337223 */ /* 0x000fe200000100d7 */
[----:B------:R-:W-:Y:S01]  /*b270*/  FMUL.FTZ R97, R97, R22 ;  /* 0x0000001661617220 */ /* 0x000fe20000410000 */
[----:B------:R-:W-:Y:S01]  /*b280*/  FFMA.FTZ R10, -R52, R10, R214 ;  /* 0x0000000a340a7223 */ /* 0x000fe200000101d6 */
[C---:B------:R-:W-:Y:S01]  /*b290*/  FFMA.FTZ R9, R98.reuse, R22, R9 ;  /* 0x0000001662097223 */ /* 0x040fe20000010009 */
[C---:B------:R-:W-:Y:S01]  /*b2a0*/  FMUL.FTZ R21, R51.reuse, R17 ;  /* 0x0000001133157220 */ /* 0x040fe20000410000 */
[C---:B------:R-:W-:Y:S01]  /*b2b0*/  FMUL.FTZ R13, R51.reuse, R16 ;  /* 0x00000010330d7220 */ /* 0x040fe20000410000 */
[-C--:B------:R-:W-:Y:S01]  /*b2c0*/  FMUL.FTZ R47, R51, R15.reuse ;  /* 0x0000000f332f7220 */ /* 0x080fe20000410000 */
[----:B------:R-:W-:Y:S01]  /*b2d0*/  FFMA.FTZ R98, R98, R8, -R97 ;  /* 0x0000000862627223 */ /* 0x000fe20000010861 */
[----:B------:R-:W-:Y:S01]  /*b2e0*/  FADD.FTZ R9, R24, R9 ;  /* 0x0000000918097221 */ /* 0x000fe20000010000 */
[-C--:B------:R-:W-:Y:S01]  /*b2f0*/  FFMA.FTZ R46, R10, R15.reuse, R21 ;  /* 0x0000000f0a2e7223 */ /* 0x080fe20000010015 */
[----:B------:R-:W-:Y:S01]  /*b300*/  FMUL.FTZ R21, R182, R15 ;  /* 0x0000000fb6157220 */ /* 0x000fe20000410000 */
[C---:B------:R-:W-:Y:S01]  /*b310*/  FFMA.FTZ R47, R10.reuse, R17, -R47 ;  /* 0x000000110a2f7223 */ /* 0x040fe2000001082f */
[----:B------:R-:W-:Y:S01]  /*b320*/  FADD.FTZ R23, R23, R98 ;  /* 0x0000006217177221 */ /* 0x000fe20000010000 */
        /* <DEDUP_REMOVED lines=8> */
[-C--:B------:R-:W-:Y:S01]  /*b3b0*/  FFMA.FTZ R53, R53, -R17.reuse, R216 ;  /* 0x8000001135357223 */ /* 0x080fe200000100d8 */
[----:B------:R-:W-:Y:S01]  /*b3c0*/  FADD.FTZ R10, R25, R10 ;  /* 0x0000000a190a7221 */ /* 0x000fe20000010000 */
[----:B------:R-:W-:Y:S01]  /*b3d0*/  FFMA.FTZ R17, -R54, R17, R217 ;  /* 0x0000001136117223 */ /* 0x000fe200000101d9 */
[----:B------:R-:W-:Y:S01]  /*b3e0*/  FADD.FTZ R26, R26, R11 ;  /* 0x0000000b1a1a7221 */ /* 0x000fe20000010000 */
[-C--:B------:R-:W-:Y:S01]  /*b3f0*/  FFMA.FTZ R20, R182, R19.reuse, R15 ;  /* 0x00000013b6147223 */ /* 0x080fe2000001000f */
[----:B------:R-:W-:Y:S01]  /*b400*/  FFMA.FTZ R54, R54, R18, R13 ;  /* 0x0000001236367223 */ /* 0x000fe2000001000d */
[C---:B------:R-:W-:Y:S01]  /*b410*/  FMUL.FTZ R11, R101.reuse, R10 ;  /* 0x0000000a650b7220 */ /* 0x040fe20000410000 */
[----:B------:R-:W-:Y:S01]  /*b420*/  FMUL.FTZ R15, R18, UR17 ;  /* 0x00000011120f7c20 */ /* 0x000fe20008410000 */
[----:B------:R-:W-:Y:S01]  /*b430*/  FMUL.FTZ R13, R12, UR17 ;  /* 0x000000110c0d7c20 */ /* 0x000fe20008410000 */
[-C--:B------:R-:W-:Y:S01]  /*b440*/  FMUL.FTZ R101, R101, R26.reuse ;  /* 0x0000001a65657220 */ /* 0x080fe20000410000 */
[----:B------:R-:W-:Y:S01]  /*b450*/  FFMA.FTZ R11, R102, R26, R11 ;  /* 0x0000001a660b7223 */ /* 0x000fe2000001000b */
[----:B------:R-:W-:Y:S01]  /*b460*/  FFMA.FTZ R14, R12, UR18, -R15 ;  /* 0x000000120c0e7c23 */ /* 0x000fe2000801080f */
[C---:B------:R-:W-:Y:S01]  /*b470*/  FMUL.FTZ R12, R151.reuse, R12 ;  /* 0x0000000c970c7220 */ /* 0x040fe20000410000 */
[----:B------:R-:W-:Y:S01]  /*b480*/  FFMA.FTZ R34, R18, UR18, R13 ;  /* 0x0000001212227c23 */ /* 0x000fe2000801000d */
[----:B------:R-:W-:Y:S01]  /*b490*/  FMUL.FTZ R18, R151, R18 ;  /* 0x0000001297127220 */ /* 0x000fe20000410000 */
[----:B------:R-:W-:Y:S01]  /*b4a0*/  FADD.FTZ R11, R28, R11 ;  /* 0x0000000b1c0b7221 */ /* 0x000fe20000010000 */
[----:B------:R-:W-:Y:S01]  /*b4b0*/  FFMA.FTZ R102, R102, R10, -R101 ;  /* 0x0000000a66667223 */ /* 0x000fe20000010865 */
[C---:B------:R-:W-:Y:S01]  /*b4c0*/  FMUL.FTZ R16, R53.reuse, R12 ;  /* 0x0000000c35107220 */ /* 0x040fe20000410000 */
[C---:B------:R-:W-:Y:S01]  /*b4d0*/  FMUL.FTZ R28, R53.reuse, R14 ;  /* 0x0000000e351c7220 */ /* 0x040fe20000410000 */
[----:B------:R-:W-:Y:S01]  /*b4e0*/  FMUL.FTZ R53, R53, R18 ;  /* 0x0000001235357220 */ /* 0x000fe20000410000 */
[----:B------:R-:W-:Y:S01]  /*b4f0*/  FADD.FTZ R27, R27, R102 ;  /* 0x000000661b1b7221 */ /* 0x000fe20000010000 */
[-C--:B------:R-:W-:Y:S01]  /*b500*/  FMUL.FTZ R25, R183, R12.reuse ;  /* 0x0000000cb7197220 */ /* 0x080fe20000410000 */
[----:B------:R-:W-:Y:S01]  /*b510*/  FFMA.FTZ R134, R150, R19, R134 ;  /* 0x0000001396867223 */ /* 0x000fe20000010086 */
[----:B------:R-:W-:Y:S01]  /*b520*/  FFMA.FTZ R48, R17, R12, -R53 ;  /* 0x0000000c11307223 */ /* 0x000fe20000010835 */
[C---:B------:R-:W-:Y:S01]  /*b530*/  FMUL.FTZ R12, R103.reuse, R11 ;  /* 0x0000000b670c7220 */ /* 0x040fe20000410000 */
[-C--:B------:R-:W-:Y:S01]  /*b540*/  FMUL.FTZ R13, R103, R27.reuse ;  /* 0x0000001b670d7220 */ /* 0x080fe20000410000 */
[-C--:B------:R-:W-:Y:S01]  /*b550*/  FFMA.FTZ R49, R17, R18.reuse, R16 ;  /* 0x0000001211317223 */ /* 0x080fe20000010010 */
[----:B------:R-:W-:Y:S01]  /*b560*/  FMUL.FTZ R19, R183, R18 ;  /* 0x00000012b7137220 */ /* 0x000fe20000410000 */
[C---:B------:R-:W-:Y:S01]  /*b570*/  FFMA.FTZ R12, R104.reuse, R27, -R12 ;  /* 0x0000001b680c7223 */ /* 0x040fe2000001080c */
[----:B------:R-:W-:Y:S01]  /*b580*/  FFMA.FTZ R13, R104, R11, R13 ;  /* 0x0000000b680d7223 */ /* 0x000fe2000001000d */
[----:B------:R-:W-:Y:S01]  /*b590*/  FMUL.FTZ R15, R189, R157 ;  /* 0x0000009dbd0f7220 */ /* 0x000fe20000410000 */
[----:B------:R-:W-:Y:S01]  /*b5a0*/  FFMA.FTZ R133, R149, R50, R133 ;  /* 0x0000003295857223 */ /* 0x000fe20000010085 */
[----:B------:R-:W-:Y:S01]  /*b5b0*/  FADD.FTZ R18, R29, R12 ;  /* 0x0000000c1d127221 */ /* 0x000fe20000010000 */
[----:B------:R-:W-:Y:S01]  /*b5c0*/  FADD.FTZ R30, R30, R13 ;  /* 0x0000000d1e1e7221 */ /* 0x000fe20000010000 */
[----:B------:R-:W-:Y:S01]  /*b5d0*/  FMUL.FTZ R13, R188, R156 ;  /* 0x0000009cbc0d7220 */ /* 0x000fe20000410000 */
[-C--:B------:R-:W-:Y:S01]  /*b5e0*/  FFMA.FTZ R16, -R78, R15.reuse, R228 ;  /* 0x0000000f4e107223 */ /* 0x080fe200000101e4 */
[----:B------:R-:W-:Y:S01]  /*b5f0*/  FFMA.FTZ R15, R77, -R15, R229 ;  /* 0x8000000f4d0f7223 */ /* 0x000fe200000100e5 */
[----:B------:R-:W-:Y:S01]  /*b600*/  FMUL.FTZ R50, R157, R18 ;  /* 0x000000129d327220 */ /* 0x000fe20000410000 */
[----:B------:R0:W-:Y:S01]  /*b610*/  STS [R32+0x4238], R21 ;  /* 0x0042381520007388 */ /* 0x0001e20000000800 */
[-C--:B------:R-:W-:Y:S01]  /*b620*/  FFMA.FTZ R14, -R76, R13.reuse, R226 ;  /* 0x0000000d4c0e7223 */ /* 0x080fe200000101e2 */
[----:B------:R-:W-:Y:S01]  /*b630*/  FFMA.FTZ R13, R75, -R13, R227 ;  /* 0x8000000d4b0d7223 */ /* 0x000fe200000100e3 */
        /* <DEDUP_REMOVED lines=8> */
[----:B------:R-:W-:Y:S01]  /*b6c0*/  FADD.FTZ R165, R20, R165 ;  /* 0x000000a514a57221 */ /* 0x000fe20000010000 */
[----:B------:R0:W-:Y:S01]  /*b6d0*/  STS [R32+0x427c], R71 ;  /* 0x00427c4720007388 */ /* 0x0001e20000000800 */
[----:B------:R-:W-:Y:S01]  /*b6e0*/  FMUL.FTZ R24, R13, R53 ;  /* 0x000000350d187220 */ /* 0x000fe20000410000 */
[----:B-1----:R-:W-:Y:S01]  /*b6f0*/  FMUL.FTZ R19, R15, R50 ;  /* 0x000000320f137220 */ /* 0x002fe20000410000 */
[-C--:B------:R-:W-:Y:S01]  /*b700*/  FFMA.FTZ R12, -R74, R21.reuse, R225 ;  /* 0x000000154a0c7223 */ /* 0x080fe200000101e1 */
[----:B------:R-:W-:Y:S01]  /*b710*/  FFMA.FTZ R21, R73, -R21, R224 ;  /* 0x8000001549157223 */ /* 0x000fe200000100e0 */
[----:B------:R-:W-:Y:S01]  /*b720*/  FFMA.FTZ R20, R14, R53, R29 ;  /* 0x000000350e147223 */ /* 0x000fe2000001001d */
[-C--:B--2---:R-:W-:Y:S01]  /*b730*/  FMUL.FTZ R25, R15, R52.reuse ;  /* 0x000000340f197220 */ /* 0x084fe20000410000 */
[----:B------:R-:W-:Y:S01]  /*b740*/  FFMA.FTZ R19, R16, R52, R19 ;  /* 0x0000003410137223 */ /* 0x000fe20000010013 */
[----:B------:R-:W-:Y:S01]  /*b750*/  FMUL.FTZ R29, R21, R66 ;  /* 0x00000042151d7220 */ /* 0x000fe20000410000 */
[----:B------:R-:W-:Y:S01]  /*b760*/  FFMA.FTZ R24, R14, R51, -R24 ;  /* 0x000000330e187223 */ /* 0x000fe20000010818 */
[----:B0-----:R-:W-:Y:S01]  /*b770*/  FMUL.FTZ R71, R175, R68 ;  /* 0x00000044af477220 */ /* 0x001fe20000410000 */
[----:B------:R-:W-:Y:S01]  /*b780*/  FFMA.FTZ R25, R16, R50, -R25 ;  /* 0x0000003210197223 */ /* 0x000fe20000010819 */
[----:B------:R-:W-:Y:S01]  /*b790*/  FADD.FTZ R19, RZ, R19 ;  /* 0x00000013ff137221 */ /* 0x000fe20000010000 */
[----:B------:R-:W-:Y:S01]  /*b7a0*/  FMUL.FTZ R68, R155, R26 ;  /* 0x0000001a9b447220 */ /* 0x000fe20000410000 */
[----:B------:R-:W-:Y:S01]  /*b7b0*/  FFMA.FTZ R84, R17, R34, R28 ;  /* 0x0000002211547223 */ /* 0x000fe2000001001c */
[----:B------:R-:W-:Y:S01]  /*b7c0*/  FADD.FTZ R25, RZ, R25 ;  /* 0x00000019ff197221 */ /* 0x000fe20000010000 */
[----:B------:R-:W-:Y:S01]  /*b7d0*/  FADD.FTZ R19, R19, R20 ;  /* 0x0000001413137221 */ /* 0x000fe20000010000 */
[----:B------:R-:W-:Y:S01]  /*b7e0*/  FFMA.FTZ R20, R12, R68, R29 ;  /* 0x000000440c147223 */ /* 0x000fe2000001001d */
[----:B------:R-:W-:Y:S01]  /*b7f0*/  FMUL.FTZ R17, R186, R154 ;  /* 0x0000009aba117220 */ /* 0x000fe20000410000 */
[----:B------:R-:W-:Y:S01]  /*b800*/  FADD.FTZ R24, R25, R24 ;  /* 0x0000001819187221 */ /* 0x000fe20000010000 */
[----:B------:R-:W-:Y:S01]  /*b810*/  FADD.FTZ R170, R67, R170 ;  /* 0x000000aa43aa7221 */ /* 0x000fe20000010000 */
[----:B------:R0:W-:Y:S01]  /*b820*/  STS [R32+0x423c], R33 ;  /* 0x00423c2120007388 */ /* 0x0001e20000000800 */
[----:B------:R-:W-:Y:S01]  /*b830*/  FADD.FTZ R25, R19, R20 ;  /* 0x0000001413197221 */ /* 0x000fe20000010000 */
[----:B------:R-:W-:Y:S01]  /*b840*/  FFMA.FTZ R20, R59, -R17, R223 ;  /* 0x800000113b147223 */ /* 0x000fe200000100df */
[C---:B------:R-:W-:Y:S01]  /*b850*/  FMUL.FTZ R67, R154.reuse, R9 ;  /* 0x000000099a437220 */ /* 0x040fe20000410000 */
[----:B------:R-:W-:Y:S01]  /*b860*/  FADD.FTZ R168, R65, R168 ;  /* 0x000000a841a87221 */ /* 0x000fe20000010000 */
[----:B------:R-:W-:Y:S01]  /*b870*/  FMUL.FTZ R65, R154, R23 ;  /* 0x000000179a417220 */ /* 0x000fe20000410000 */
[----:B------:R-:W-:Y:S01]  /*b880*/  FFMA.FTZ R19, -R72, R17, R222 ;  /* 0x0000001148137223 */ /* 0x000fe200000101de */
[----:B------:R-:W-:Y:S01]  /*b890*/  FMUL.FTZ R34, R20, R67 ;  /* 0x0000004314227220 */ /* 0x000fe20000410000 */
[----:B------:R-:W-:Y:S01]  /*b8a0*/  FADD.FTZ R166, R35, R166 ;  /* 0x000000a623a67221 */ /* 0x000fe20000010000 */
[----:B------:R-:W-:Y:S01]  /*b8b0*/  FMUL.FTZ R35, R184, R152 ;  /* 0x00000098b8237220 */ /* 0x000fe20000410000 */
[----:B0-----:R-:W-:Y:S01]  /*b8c0*/  FMUL.FTZ R33, R21, R68 ;  /* 0x0000004415217220 */ /* 0x001fe20000410000 */
[----:B------:R-:W-:Y:S01]  /*b8d0*/  FFMA.FTZ R34, R19, R65, -R34 ;  /* 0x0000004113227223 */ /* 0x000fe20000010822 */
[----:B------:R-:W-:Y:S01]  /*b8e0*/  FMUL.FTZ R29, R185, R153 ;  /* 0x00000099b91d7220 */ /* 0x000fe20000410000 */
[----:B------:R-:W-:Y:S01]  /*b8f0*/  FADD.FTZ R173, R70, R173 ;  /* 0x000000ad46ad7221 */ /* 0x000fe20000010000 */
[----:B------:R-:W-:Y:S01]  /*b900*/  FFMA.FTZ R33, R12, R66, -R33 ;  /* 0x000000420c217223 */ /* 0x000fe20000010821 */
[C---:B------:R-:W-:Y:S01]  /*b910*/  FFMA.FTZ R17, R55.reuse, -R35, R219 ;  /* 0x8000002337117223 */ /* 0x040fe200000100db */
[-C--:B------:R-:W-:Y:S01]  /*b920*/  FMUL.FTZ R70, R55, R44.reuse ;  /* 0x0000002c37467220 */ /* 0x080fe20000410000 */
[----:B------:R-:W-:Y:S01]  /*b930*/  FMUL.FTZ R80, R44, UR17 ;  /* 0x000000112c507c20 */ /* 0x000fe20008410000 */
[----:B------:R-:W-:Y:S01]  /*b940*/  FADD.FTZ R33, R24, R33 ;  /* 0x0000002118217221 */ /* 0x000fe20000010000 */
[----:B------:R-:W-:Y:S01]  /*b950*/  FMUL.FTZ R24, R20, R65 ;  /* 0x0000004114187220 */ /* 0x000fe20000410000 */
[----:B------:R0:W-:Y:S01]  /*b960*/  STS [R32+0x4274], R71 ;  /* 0x0042744720007388 */ /* 0x0001e20000000800 */
[----:B------:R-:W-:Y:S01]  /*b970*/  FMUL.FTZ R79, R152, R44 ;  /* 0x0000002c984f7220 */ /* 0x000fe20000410000 */
[----:B------:R-:W-:Y:S01]  /*b980*/  FADD.FTZ R55, R33, R34 ;  /* 0x0000002221377221 */ /* 0x000fe20000010000 */
[----:B------:R-:W-:Y:S01]  /*b990*/  FFMA.FTZ R28, R19, R67, R24 ;  /* 0x00000043131c7223 */ /* 0x000fe20000010018 */
[-C--:B------:R-:W-:Y:S01]  /*b9a0*/  FFMA.FTZ R34, -R58, R29.reuse, R221 ;  /* 0x0000001d3a227223 */ /* 0x080fe200000101dd */
[----:B------:R-:W-:Y:S01]  /*b9b0*/  FFMA.FTZ R33, R57, -R29, R220 ;  /* 0x8000001d39217223 */ /* 0x000fe200000100dc */
[C---:B------:R-:W-:Y:S01]  /*b9c0*/  FFMA.FTZ R24, -R56.reuse, R35, R218 ;  /* 0x0000002338187223 */ /* 0x040fe200000101da */
[----:B------:R-:W-:Y:S01]  /*b9d0*/  FMUL.FTZ R29, R45, UR17 ;  /* 0x000000112d1d7c20 */ /* 0x000fe20008410000 */
[-C--:B------:R-:W-:Y:S01]  /*b9e0*/  FFMA.FTZ R35, R56, R45.reuse, R70 ;  /* 0x0000002d38237223 */ /* 0x080fe20000010046 */
[----:B------:R-:W-:Y:S01]  /*b9f0*/  FMUL.FTZ R56, R153, R22 ;  /* 0x0000001699387220 */ /* 0x000fe20000410000 */
[----:B------:R-:W-:Y:S01]  /*ba00*/  FADD.FTZ R25, R25, R28 ;  /* 0x0000001c19197221 */ /* 0x000fe20000010000 */
[----:B------:R-:W-:Y:S01]  /*ba10*/  FFMA.FTZ R28, R44, UR18, -R29 ;  /* 0x000000122c1c7c23 */ /* 0x000fe2000801081d */
[----:B------:R-:W-:Y:S01]  /*ba20*/  FFMA.FTZ R29, R45, UR18, R80 ;  /* 0x000000122d1d7c23 */ /* 0x000fe20008010050 */
[----:B------:R-:W-:Y:S01]  /*ba30*/  FMUL.FTZ R70, R153, R8 ;  /* 0x0000000899467220 */ /* 0x000fe20000410000 */
[----:B0-----:R-:W-:Y:S01]  /*ba40*/  FMUL.FTZ R71, R33, R56 ;  /* 0x0000003821477220 */ /* 0x001fe20000410000 */
[----:B------:R-:W-:Y:S01]  /*ba50*/  FMUL.FTZ R45, R152, R45 ;  /* 0x0000002d982d7220 */ /* 0x000fe20000410000 */
[----:B------:R-:W-:Y:S01]  /*ba60*/  FADD.FTZ R172, R69, R172 ;  /* 0x000000ac45ac7221 */ /* 0x000fe20000010000 */
[-C--:B------:R-:W-:Y:S01]  /*ba70*/  FMUL.FTZ R69, R33, R70.reuse ;  /* 0x0000004621457220 */ /* 0x080fe20000410000 */
[----:B------:R-:W-:Y:S01]  /*ba80*/  FFMA.FTZ R80, R34, R70, -R71 ;  /* 0x0000004622507223 */ /* 0x000fe20000010847 */
[----:B------:R-:W-:Y:S01]  /*ba90*/  FMUL.FTZ R82, R17, R45 ;  /* 0x0000002d11527220 */ /* 0x000fe20000410000 */
[----:B------:R-:W-:Y:S01]  /*baa0*/  FMUL.FTZ R195, R174, R195 ;  /* 0x000000c3aec37220 */ /* 0x000fe20000410000 */
[-C--:B------:R-:W-:Y:S01]  /*bab0*/  FFMA.FTZ R44, R34, R56.reuse, R69 ;  /* 0x00000038222c7223 */ /* 0x080fe20000010045 */
[----:B------:R-:W-:Y:S01]  /*bac0*/  FADD.FTZ R55, R55, R80 ;  /* 0x0000005037377221 */ /* 0x000fe20000010000 */
[-C--:B------:R-:W-:Y:S01]  /*bad0*/  FFMA.FTZ R82, R24, R79.reuse, -R82 ;  /* 0x0000004f18527223 */ /* 0x080fe20000010852 */
[-C--:B------:R-:W-:Y:S01]  /*bae0*/  FMUL.FTZ R69, R17, R79.reuse ;  /* 0x0000004f11457220 */ /* 0x080fe20000410000 */
[----:B------:R-:W-:Y:S01]  /*baf0*/  FADD.FTZ R44, R25, R44 ;  /* 0x0000002c192c7221 */ /* 0x000fe20000010000 */
[----:B------:R-:W-:Y:S01]  /*bb00*/  FMUL.FTZ R79, R184, R79 ;  /* 0x0000004fb84f7220 */ /* 0x000fe20000410000 */
[----:B------:R-:W-:Y:S01]  /*bb10*/  FADD.FTZ R55, R55, R82 ;  /* 0x0000005237377221 */ /* 0x000fe20000010000 */
[----:B------:R-:W-:Y:S01]  /*bb20*/  FFMA.FTZ R69, R24, R45, R69 ;  /* 0x0000002d18457223 */ /* 0x000fe20000010045 */
[C---:B------:R-:W-:Y:S01]  /*bb30*/  FMUL.FTZ R67, R186.reuse, R67 ;  /* 0x00000043ba437220 */ /* 0x040fe20000410000 */
[----:B------:R-:W-:Y:S01]  /*bb40*/  FMUL.FTZ R65, R186, R65 ;  /* 0x00000041ba417220 */ /* 0x000fe20000410000 */
[----:B------:R-:W-:Y:S01]  /*bb50*/  FADD.FTZ R48, R55, R48 ;  /* 0x0000003037307221 */ /* 0x000fe20000010000 */
[----:B------:R-:W-:Y:S01]  /*bb60*/  FADD.FTZ R44, R44, R69 ;  /* 0x000000452c2c7221 */ /* 0x000fe20000010000 */
[----:B------:R-:W-:Y:S01]  /*bb70*/  FMUL.FTZ R69, R184, R45 ;  /* 0x0000002db8457220 */ /* 0x000fe20000410000 */
[C---:B------:R-:W-:Y:S01]  /*bb80*/  FMUL.FTZ R45, R185.reuse, R56 ;  /* 0x00000038b92d7220 */ /* 0x040fe20000410000 */
        /* <DEDUP_REMOVED lines=10> */
[----:B------:R-:W-:Y:S01]  /*bc30*/  FFMA.FTZ R135, R151, R54, R135 ;  /* 0x0000003697877223 */ /* 0x000fe20000010087 */
[----:B------:R-:W-:Y:S01]  /*bc40*/  STS [R32+0x4228], R69 ;  /* 0x0042284520007388 */ /* 0x000fe20000000800 */
        /* <DEDUP_REMOVED lines=10> */
[C---:B------:R-:W-:Y:S01]  /*bcf0*/  FMUL.FTZ R7, R189.reuse, R50 ;  /* 0x00000032bd077220 */ /* 0x040fe20000410000 */
[----:B------:R-:W-:Y:S01]  /*bd00*/  STS [R32+0x4224], R47 ;  /* 0x0042242f20007388 */ /* 0x000fe20000000800 */
[----:B------:R-:W-:Y:S01]  /*bd10*/  FADD.FTZ R36, R36, R5 ;  /* 0x0000000524247221 */ /* 0x000fe20000010000 */
[----:B------:R-:W-:Y:S01]  /*bd20*/  FMUL.FTZ R5, R189, R52 ;  /* 0x00000034bd057220 */ /* 0x000fe20000410000 */
[----:B------:R-:W-:Y:S01]  /*bd30*/  FADD.FTZ R37, R37, R6 ;  /* 0x0000000625257221 */ /* 0x000fe20000010000 */
[----:B------:R-:W-:Y:S01]  /*bd40*/  STS [R32+0x4218], R67 ;  /* 0x0042184320007388 */ /* 0x000fe20000000800 */
[----:B------:R-:W-:Y:S01]  /*bd50*/  FADD.FTZ R36, R36, R3 ;  /* 0x0000000324247221 */ /* 0x000fe20000010000 */
[----:B------:R-:W-:Y:S01]  /*bd60*/  FFMA.FTZ R25, R183, R54, R84 ;  /* 0x00000036b7197223 */ /* 0x000fe20000010054 */
[----:B------:R-:W-:Y:S01]  /*bd70*/  FADD.FTZ R37, R37, R4 ;  /* 0x0000000425257221 */ /* 0x000fe20000010000 */
[----:B------:R-:W-:Y:S01]  /*bd80*/  STS [R32+0x421c], R65 ;  /* 0x00421c4120007388 */ /* 0x000fe20000000800 */
[----:B------:R-:W-:Y:S01]  /*bd90*/  IADD3 R4, PT, PT, R197, 0x80, RZ ;  /* 0x00000080c5047810 */ /* 0x000fe20007ffe0ff */
[----:B0-----:R-:W-:Y:S01]  /*bda0*/  FMUL.FTZ R195, R125, R228 ;  /* 0x000000e47dc37220 */ /* 0x001fe20000410000 */
[----:B------:R-:W-:Y:S01]  /*bdb0*/  FADD.FTZ R37, R37, R2 ;  /* 0x0000000225257221 */ /* 0x000fe20000010000 */
[----:B------:R-:W-:Y:S01]  /*bdc0*/  STS [R32+0x4210], R39 ;  /* 0x0042102720007388 */ /* 0x000fe20000000800 */
[----:B------:R-:W-:Y:S01]  /*bdd0*/  IADD3 R2, PT, PT, R197, 0x40, RZ ;  /* 0x00000040c5027810 */ /* 0x000fe20007ffe0ff */
[----:B------:R-:W-:Y:S01]  /*bde0*/  FMUL.FTZ R225, R121, R225 ;  /* 0x000000e179e17220 */ /* 0x000fe20000410000 */
[----:B------:R-:W-:Y:S01]  /*bdf0*/  FADD.FTZ R3, R37, R0 ;  /* 0x0000000025037221 */ /* 0x000fe20000010000 */
[----:B------:R-:W-:Y:S01]  /*be00*/  STS [R32+0x4214], R41 ;  /* 0x0042142920007388 */ /* 0x000fe20000000800 */
[----:B------:R-:W-:Y:S01]  /*be10*/  FADD.FTZ R0, R36, R31 ;  /* 0x0000001f24007221 */ /* 0x000fe20000010000 */
[----:B------:R-:W-:Y:S01]  /*be20*/  IADD3 R6, PT, PT, R197, 0xc0, RZ ;  /* 0x000000c0c5067810 */ /* 0x000fe20007ffe0ff */
[----:B------:R-:W-:Y:S01]  /*be30*/  FMUL.FTZ R229, R125, -R229 ;  /* 0x800000e57de57220 */ /* 0x000fe20000410000 */
[----:B------:R-:W-:Y:S01]  /*be40*/  STS [R32+0x4208], R53 ;  /* 0x0042083520007388 */ /* 0x000fe20000000800 */
[C---:B------:R-:W-:Y:S01]  /*be50*/  IADD3 R36, PT, PT, R197.reuse, 0x100, RZ ;  /* 0x00000100c5247810 */ /* 0x040fe20007ffe0ff */
[----:B------:R-:W-:Y:S01]  /*be60*/  FMUL.FTZ R223, R120, -R223 ;  /* 0x800000df78df7220 */ /* 0x000fe20000410000 */
[C---:B------:R-:W-:Y:S01]  /*be70*/  IADD3 R38, PT, PT, R197.reuse, 0x140, RZ ;  /* 0x00000140c5267810 */ /* 0x040fe20007ffe0ff */
[----:B------:R-:W-:Y:S01]  /*be80*/  STS [R32+0x420c], R51 ;  /* 0x00420c3320007388 */ /* 0x000fe20000000800 */
[----:B------:R-:W-:Y:S01]  /*be90*/  IADD3 R40, PT, PT, R197, 0x180, RZ ;  /* 0x00000180c5287810 */ /* 0x000fe20007ffe0ff */
[----:B------:R-:W-:Y:S01]  /*bea0*/  FMUL.FTZ R221, R119, R221 ;  /* 0x000000dd77dd7220 */ /* 0x000fe20000410000 */
[C---:B------:R-:W-:Y:S01]  /*beb0*/  IADD3 R42, PT, PT, R197.reuse, 0x1c0, RZ ;  /* 0x000001c0c52a7810 */ /* 0x040fe20007ffe0ff */
[----:B------:R0:W-:Y:S01]  /*bec0*/  STS [R32+0x4200], R5 ;  /* 0x0042000520007388 */ /* 0x0001e20000000800 */
[C---:B------:R-:W-:Y:S01]  /*bed0*/  IADD3 R44, PT, PT, R197.reuse, 0x240, RZ ;  /* 0x00000240c52c7810 */ /* 0x040fe20007ffe0ff */
[----:B------:R-:W-:Y:S01]  /*bee0*/  FMUL.FTZ R219, R118, -R219 ;  /* 0x800000db76db7220 */ /* 0x000fe20000410000 */
[C---:B------:R-:W-:Y:S01]  /*bef0*/  IADD3 R46, PT, PT, R197.reuse, 0x280, RZ ;  /* 0x00000280c52e7810 */ /* 0x040fe20007ffe0ff */
[----:B------:R1:W-:Y:S01]  /*bf00*/  STS [R32+0x4204], R7 ;  /* 0x0042040720007388 */ /* 0x0003e20000000800 */
[----:B------:R-:W-:Y:S01]  /*bf10*/  IADD3 R48, PT, PT, R197, 0x2c0, RZ ;  /* 0x000002c0c5307810 */ /* 0x000fe20007ffe0ff */
[----:B------:R-:W-:Y:S01]  /*bf20*/  FMUL.FTZ R217, R117, R217 ;  /* 0x000000d975d97220 */ /* 0x000fe20000410000 */
[C---:B------:R-:W-:Y:S01]  /*bf30*/  IADD3 R50, PT, PT, R197.reuse, 0x300, RZ ;  /* 0x00000300c5327810 */ /* 0x040fe20007ffe0ff */
[----:B------:R-:W-:Y:S01]  /*bf40*/  BAR.SYNC.DEFER_BLOCKING 0x0 ;  /* 0x0000000000007b1d */ /* 0x000fe20000010000 */
[C---:B------:R-:W-:Y:S01]  /*bf50*/  IADD3 R52, PT, PT, R197.reuse, 0x340, RZ ;  /* 0x00000340c5347810 */ /* 0x040fe20007ffe0ff */
[----:B------:R-:W-:Y:S01]  /*bf60*/  FMUL.FTZ R215, R116, -R215 ;  /* 0x800000d774d77220 */ /* 0x000fe20000410000 */
[----:B------:R-:W-:Y:S01]  /*bf70*/  IADD3 R54, PT, PT, R197, 0x380, RZ ;  /* 0x00000380c5367810 */ /* 0x000fe20007ffe0ff */
[----:B------:R-:W-:Y:S01]  /*bf80*/  FMUL.FTZ R213, R113, R213 ;  /* 0x000000d571d57220 */ /* 0x000fe20000410000 */
[C---:B------:R-:W-:Y:S01]  /*bf90*/  IADD3 R56, PT, PT, R197.reuse, 0x3c0, RZ ;  /* 0x000003c0c5387810 */ /* 0x040fe20007ffe0ff */
[----:B------:R-:W-:Y:S01]  /*bfa0*/  FMUL.FTZ R211, R112, -R211 ;  /* 0x800000d370d37220 */ /* 0x000fe20000410000 */
[----:B------:R-:W-:Y:S01]  /*bfb0*/  LOP3.LUT R66, R197, 0x400, RZ, 0xfc, !PT ;  /* 0x00000400c5427812 */ /* 0x000fe200078efcff */
        /* <DEDUP_REMOVED lines=14> */
[----:B------:R-:W-:Y:S01]  /*c0a0*/  FMUL.FTZ R194, R9, UR17 ;  /* 0x0000001109c27c20 */ /* 0x000fe20008410000 */
[C---:B------:R-:W-:Y:S01]  /*c0b0*/  IADD3 R90, PT, PT, R197.reuse, 0x600, RZ ;  /* 0x00000600c55a7810 */ /* 0x040fe20007ffe0ff */
[----:B------:R-:W2:Y:S01]  /*c0c0*/  LDS R123, [R114+0x4200] ;  /* 0x00420000727b7984 */ /* 0x000ea20000000800 */
[----:B------:R-:W-:-:S02]  /*c0d0*/  IADD3 R92, PT, PT, R197, 0x640, RZ ;  /* 0x00000640c55c7810 */ /* 0x000fc40007ffe0ff */
[C---:B------:R-:W-:Y:S01]  /*c0e0*/  IADD3 R94, PT, PT, R197.reuse, 0x680, RZ ;  /* 0x00000680c55e7810 */ /* 0x040fe20007ffe0ff */
[----:B------:R-:W3:Y:S01]  /*c0f0*/  LDS R91, [R122+0x4a00] ;  /* 0x004a00007a5b7984 */ /* 0x000ee20000000800 */
[C---:B------:R-:W-:Y:S02]  /*c100*/  IADD3 R96, PT, PT, R197.reuse, 0x6c0, RZ ;  /* 0x000006c0c5607810 */ /* 0x040fe40007ffe0ff */
[C---:B------:R-:W-:Y:S02]  /*c110*/  IADD3 R98, PT, PT, R197.reuse, 0x700, RZ ;  /* 0x00000700c5627810 */ /* 0x040fe40007ffe0ff */
[C---:B------:R-:W-:Y:S02]  /*c120*/  IADD3 R100, PT, PT, R197.reuse, 0x740, RZ ;  /* 0x00000740c5647810 */ /* 0x040fe40007ffe0ff */
[C---:B------:R-:W-:Y:S02]  /*c130*/  IADD3 R102, PT, PT, R197.reuse, 0x780, RZ ;  /* 0x00000780c5667810 */ /* 0x040fe40007ffe0ff */
        /* <DEDUP_REMOVED lines=16> */
[-C--:B0-----:R-:W-:Y:S02]  /*c240*/  LEA.HI R5, R68, R197.reuse, RZ, 0x1b ;  /* 0x000000c544057211 */ /* 0x081fe400078fd8ff */
[-C--:B-1----:R-:W-:Y:S02]  /*c250*/  LEA.HI R7, R70, R197.reuse, RZ, 0x1b ;  /* 0x000000c546077211 */ /* 0x082fe400078fd8ff */
        /* <DEDUP_REMOVED lines=84> */
[C---:B------:R-:W-:Y:S01]  /*c7a0*/  ISETP.GE.AND P2, PT, R64.reuse, 0x1, PT ;  /* 0x000000014000780c */ /* 0x040fe20003f46270 */
[----:B-----5:R-:W-:Y:S01]  /*c7b0*/  FMUL.FTZ R223, R117, -R216 ;  /* 0x800000d875df7220 */ /* 0x020fe20000410000 */
        /* <DEDUP_REMOVED lines=8> */
[----:B----4-:R-:W-:-:S03]  /*c840*/  FMUL.FTZ R217, R108, R202 ;  /* 0x000000ca6cd97220 */ /* 0x010fc60000410000 */
[----:B------:R4:W-:Y:S01]  /*c850*/  STS [R32+0x6340], R213 ;  /* 0x006340d520007388 */ /* 0x0009e20000000800 */
[----:B--2---:R-:W-:-:S03]  /*c860*/  FMUL.FTZ R195, R22, UR17 ;  /* 0x0000001116c37c20 */ /* 0x004fc60008410000 */
[----:B------:R2:W-:Y:S01]  /*c870*/  STS [R32+0x634c], R211 ;  /* 0x00634cd320007388 */ /* 0x0005e20000000800 */
[----:B-----5:R-:W-:-:S03]  /*c880*/  FMUL.FTZ R215, R109, R204 ;  /* 0x000000cc6dd77220 */ /* 0x020fc60000410000 */
[----:B------:R5:W-:Y:S01]  /*c890*/  STS [R32+0x6354], R209 ;  /* 0x006354d120007388 */ /* 0x000be20000000800 */
[----:B----4-:R-:W-:-:S03]  /*c8a0*/  FMUL.FTZ R213, R110, R206 ;  /* 0x000000ce6ed57220 */ /* 0x010fc60000410000 */
[----:B------:R-:W-:Y:S01]  /*c8b0*/  STS [R32+0x6308], R243 ;  /* 0x006308f320007388 */ /* 0x000fe20000000800 */
[----:B--2---:R-:W-:Y:S01]  /*c8c0*/  FMUL.FTZ R211, R106, R198 ;  /* 0x000000c66ad37220 */ /* 0x004fe20000410000 */
[----:B------:R-:W-:Y:S02]  /*c8d0*/  FMUL.FTZ R198, R23, UR17 ;  /* 0x0000001117c67c20 */ /* 0x000fe40008410000 */
[----:B------:R-:W-:Y:S01]  /*c8e0*/  STS [R32+0x630c], R227 ;  /* 0x00630ce320007388 */ /* 0x000fe20000000800 */
[----:B-----5:R-:W-:Y:S01]  /*c8f0*/  FMUL.FTZ R209, R107, R200 ;  /* 0x000000c86bd17220 */ /* 0x020fe20000410000 */
[----:B------:R-:W-:Y:S01]  /*c900*/  FFMA.FTZ R200, R8, UR18, -R195 ;  /* 0x0000001208c87c23 */ /* 0x000fe200080108c3 */
[----:B------:R-:W-:Y:S01]  /*c910*/  FMUL.FTZ R195, R26, UR17 ;  /* 0x000000111ac37c20 */ /* 0x000fe20008410000 */
[----:B------:R-:W-:Y:S01]  /*c920*/  STS [R32+0x6314], R245 ;  /* 0x006314f520007388 */ /* 0x000fe20000000800 */
[----:B------:R-:W-:Y:S02]  /*c930*/  FFMA.FTZ R198, R9, UR18, R198 ;  /* 0x0000001209c67c23 */ /* 0x000fe400080100c6 */
[----:B------:R-:W-:Y:S01]  /*c940*/  FFMA.FTZ R196, R10, UR18, -R195 ;  /* 0x000000120ac47c23 */ /* 0x000fe200080108c3 */
[----:B------:R-:W-:Y:S01]  /*c950*/  STS [R32+0x6318], R247 ;  /* 0x006318f720007388 */ /* 0x000fe20000000800 */
[----:B------:R-:W-:-:S03]  /*c960*/  FMUL.FTZ R195, R18, UR17 ;  /* 0x0000001112c37c20 */ /* 0x000fc60008410000 */
[----:B------:R-:W-:Y:S01]  /*c970*/  STS [R32+0x6328], R229 ;  /* 0x006328e520007388 */ /* 0x000fe20000000800 */
[----:B------:R-:W-:-:S03]  /*c980*/  FFMA.FTZ R195, R30, UR18, R195 ;  /* 0x000000121ec37c23 */ /* 0x000fc600080100c3 */
        /* <DEDUP_REMOVED lines=8> */
[----:B--2---:R-:W-:-:S03]  /*ca10*/  FMUL.FTZ R207, R30, UR17 ;  /* 0x000000111ecf7c20 */ /* 0x004fc60008410000 */
[----:B------:R-:W-:Y:S04]  /*ca20*/  STS [R32+0x6368], R217 ;  /* 0x006368d920007388 */ /* 0x000fe80000000800 */
[----:B------:R2:W-:Y:S01]  /*ca30*/  STS [R32+0x636c], R203 ;  /* 0x00636ccb20007388 */ /* 0x0005e20000000800 */
[----:B----4-:R-:W-:-:S03]  /*ca40*/  FMUL.FTZ R205, R8, UR17 ;  /* 0x0000001108cd7c20 */ /* 0x010fc60008410000 */
[----:B------:R-:W-:Y:S01]  /*ca50*/  STS [R32+0x6370], R209 ;  /* 0x006370d120007388 */ /* 0x000fe20000000800 */
[----:B------:R-:W-:-:S03]  /*ca60*/  FFMA.FTZ R205, R22, UR18, R205 ;  /* 0x0000001216cd7c23 */ /* 0x000fc600080100cd */
[----:B------:R4:W-:Y:S01]  /*ca70*/  STS [R32+0x6374], R201 ;  /* 0x006374c920007388 */ /* 0x0009e20000000800 */
[----:B--2---:R-:W-:Y:S01]  /*ca80*/  FFMA.FTZ R203, R23, UR18, -R194 ;  /* 0x0000001217cb7c23 */ /* 0x004fe200080108c2 */
[----:B------:R-:W-:Y:S02]  /*ca90*/  FMUL.FTZ R194, R11, UR17 ;  /* 0x000000110bc27c20 */ /* 0x000fe40008410000 */
[----:B------:R-:W-:Y:S02]  /*caa0*/  STS [R32+0x6378], R211 ;  /* 0x006378d320007388 */ /* 0x000fe40000000800 */
[----:B------:R-:W-:Y:S02]  /*cab0*/  FFMA.FTZ R194, R27, UR18, -R194 ;  /* 0x000000121bc27c23 */ /* 0x000fe400080108c2 */
[----:B------:R2:W-:Y:S01]  /*cac0*/  STS [R32+0x637c], R199 ;  /* 0x00637cc720007388 */ /* 0x0005e20000000800 */
[----:B----4-:R-:W-:-:S04]  /*cad0*/  FMUL.FTZ R201, R10, UR17 ;  /* 0x000000110ac97c20 */ /* 0x010fc80008410000 */
[----:B------:R-:W-:Y:S01]  /*cae0*/  FFMA.FTZ R201, R26, UR18, R201 ;  /* 0x000000121ac97c23 */ /* 0x000fe200080100c9 */
[----:B--2---:R-:W-:-:S04]  /*caf0*/  FMUL.FTZ R32, R27, UR17 ;  /* 0x000000111b207c20 */ /* 0x004fc80008410000 */
[----:B------:R-:W-:Y:S01]  /*cb00*/  FFMA.FTZ R199, R11, UR18, R32 ;  /* 0x000000120bc77c23 */ /* 0x000fe20008010020 */
[----:B------:R-:W-:Y:S01]  /*cb10*/  FFMA.FTZ R32, R18, UR18, -R207 ;  /* 0x0000001212207c23 */ /* 0x000fe200080108cf */
[----:B------:R-:W-:Y:S06]  /*cb20*/  BAR.SYNC.DEFER_BLOCKING 0x0 ;  /* 0x0000000000007b1d */ /* 0x000fec0000010000 */
[----:B01-3--:R-:W-:Y:S05]  /*cb30*/  @!P2 BRA `(.L_x_8698) ;  /* 0x00000000000ca947 */ /* 0x00bfea0003800000 */
[----:B------:R-:W0:Y:S04]  /*cb40*/  LDS R207, [R114+0x6300] ;  /* 0x0063000072cf7984 */ /* 0x000e280000000800 */
[----:B------:R1:W-:Y:S04]  /*cb50*/  REDG.E.ADD.F32.FTZ.RN.STRONG.GPU desc[UR34][R60.64], R123 ;  /* 0x0000007b3c0079a6 */ /* 0x0003e8000c12f322 */
[----:B0-----:R1:W-:Y:S02]  /*cb60*/  REDG.E.ADD.F32.FTZ.RN.STRONG.GPU desc[UR34][R62.64], R207 ;  /* 0x000000cf3e0079a6 */ /* 0x0013e4000c12f322 */
.L_x_8698:
[----:B------:R-:W-:Y:S05]  /*cb70*/  BSYNC.RECONVERGENT B0 ;  /* 0x0000000000007941 */ /* 0x000fea0003800200 */
.L_x_8697:
[----:B-1----:R0:W1:Y:S01]  /*cb80*/  LDS R123, [R104+0x6400] ;  /* 0x00640000687b7984 */ /* 0x0020620000000800 */
[----:B------:R-:W-:Y:S04]  /*cb90*/  BSSY.RECONVERGENT B0, `(.L_x_8699) ;  /* 0x0000004000007945 */ /* 0x000fe80003800200 */
[----:B------:R-:W-:Y:S05]  /*cba0*/  @!P3 BRA `(.L_x_8700) ;  /* 0x000000000008b947 */ /* 0x000fea0003800000 */
[----:B------:R2:W-:Y:S04]  /*cbb0*/  REDG.E.ADD.F32.FTZ.RN.STRONG.GPU desc[UR34][R60.64+0x100], R115 ;  /* 0x000100733c0079a6 */ /* 0x0005e8000c12f322 */
[----:B-1----:R2:W-:Y:S02]  /*cbc0*/  REDG.E.ADD.F32.FTZ.RN.STRONG.GPU desc[UR34][R62.64+0x100], R123 ;  /* 0x0001007b3e0079a6 */ /* 0x0025e4000c12f322 */
.L_x_8700:
[----:B------:R-:W-:Y:S05]  /*cbd0*/  BSYNC.RECONVERGENT B0 ;  /* 0x0000000000007941 */ /* 0x000fea0003800200 */
.L_x_8699:
        /* <DEDUP_REMOVED lines=10> */
.L_x_8702:
[----:B------:R-:W-:Y:S05]  /*cc80*/  BSYNC.RECONVERGENT B0 ;  /* 0x0000000000007941 */ /* 0x000fea0003800200 */
.L_x_8701:
[----:B--2---:R2:W4:Y:S01]  /*cc90*/  LDS R103, [R100+0x6600] ;  /* 0x0066000064677984 */ /* 0x0045220000000800 */
[----:B------:R-:W-:Y:S04]  /*cca0*/  BSSY.RECONVERGENT B0, `(.L_x_8703) ;  /* 0x0000004000007945 */ /* 0x000fe80003800200 */
[----:B------:R-:W-:Y:S05]  /*ccb0*/  @!P2 BRA `(.L_x_8704) ;  /* 0x000000000008a947 */ /* 0x000fea0003800000 */
[----:B------:R0:W-:Y:S04]  /*ccc0*/  REDG.E.ADD.F32.FTZ.RN.STRONG.GPU desc[UR34][R60.64+0x300], R101 ;  /* 0x000300653c0079a6 */ /* 0x0001e8000c12f322 */
[----:B----4-:R0:W-:Y:S02]  /*ccd0*/  REDG.E.ADD.F32.FTZ.RN.STRONG.GPU desc[UR34][R62.64+0x300], R103 ;  /* 0x000300673e0079a6 */ /* 0x0101e4000c12f322 */
.L_x_8704:
[----:B------:R-:W-:Y:S05]  /*cce0*/  BSYNC.RECONVERGENT B0 ;  /* 0x0000000000007941 */ /* 0x000fea0003800200 */
.L_x_8703:
[----:B0-----:R0:W0:Y:S01]  /*ccf0*/  LDS R101, [R98+0x6700] ;  /* 0x0067000062657984 */ /* 0x0010220000000800 */
[----:B------:R-:W-:Y:S04]  /*cd00*/  BSSY.RECONVERGENT B0, `(.L_x_8705) ;  /* 0x0000004000007945 */ /* 0x000fe80003800200 */
[----:B------:R-:W-:Y:S05]  /*cd10*/  @!P3 BRA `(.L_x_8706) ;  /* 0x000000000008b947 */ /* 0x000fea0003800000 */
[----:B------:R1:W-:Y:S04]  /*cd20*/  REDG.E.ADD.F32.FTZ.RN.STRONG.GPU desc[UR34][R60.64+0x400], R99 ;  /* 0x000400633c0079a6 */ /* 0x0003e8000c12f322 */
[----:B0-----:R0:W-:Y:S02]  /*cd30*/  REDG.E.ADD.F32.FTZ.RN.STRONG.GPU desc[UR34][R62.64+0x400], R101 ;  /* 0x000400653e0079a6 */ /* 0x0011e4000c12f322 */
.L_x_8706:
[----:B------:R-:W-:Y:S05]  /*cd40*/  BSYNC.RECONVERGENT B0 ;  /* 0x0000000000007941 */ /* 0x000fea0003800200 */
.L_x_8705:
[----:B-1----:R1:W0:Y:S01]  /*cd50*/  LDS R99, [R96+0x6800] ;  /* 0x0068000060637984 */ /* 0x0022220000000800 */
[----:B------:R-:W-:Y:S04]  /*cd60*/  BSSY.RECONVERGENT B0, `(.L_x_8707) ;  /* 0x0000004000007945 */ /* 0x000fe80003800200 */
[----:B------:R-:W-:Y:S05]  /*cd70*/  @!P4 BRA `(.L_x_8708) ;  /* 0x000000000008c947 */ /* 0x000fea0003800000 */
[----:B------:R1:W-:Y:S04]  /*cd80*/  REDG.E.ADD.F32.FTZ.RN.STRONG.GPU desc[UR34][R60.64+0x500], R97 ;  /* 0x000500613c0079a6 */ /* 0x0003e8000c12f322 */
[----:B0-----:R1:W-:Y:S02]  /*cd90*/  REDG.E.ADD.F32.FTZ.RN.STRONG.GPU desc[UR34][R62.64+0x500], R99 ;  /* 0x000500633e0079a6 */ /* 0x0013e4000c12f322 */
.L_x_8708:
[----:B------:R-:W-:Y:S05]  /*cda0*/  BSYNC.RECONVERGENT B0 ;  /* 0x0000000000007941 */ /* 0x000fea0003800200 */
.L_x_8707:
[----:B-1----:R1:W0:Y:S01]  /*cdb0*/  LDS R97, [R94+0x6900] ;  /* 0x006900005e617984 */ /* 0x0022220000000800 */
[----:B------:R-:W-:Y:S04]  /*cdc0*/  BSSY.RECONVERGENT B0, `(.L_x_8709) ;  /* 0x0000004000007945 */ /* 0x000fe80003800200 */
[----:B------:R-:W-:Y:S05]  /*cdd0*/  @!P5 BRA `(.L_x_8710) ;  /* 0x000000000008d947 */ /* 0x000fea0003800000 */
[----:B------:R1:W-:Y:S04]  /*cde0*/  REDG.E.ADD.F32.FTZ.RN.STRONG.GPU desc[UR34][R60.64+0x600], R95 ;  /* 0x0006005f3c0079a6 */ /* 0x0003e8000c12f322 */
[----:B0-----:R1:W-:Y:S02]  /*cdf0*/  REDG.E.ADD.F32.FTZ.RN.STRONG.GPU desc[UR34][R62.64+0x600], R97 ;  /* 0x000600613e0079a6 */ /* 0x0013e4000c12f322 */
.L_x_8710:
[----:B------:R-:W-:Y:S05]  /*ce00*/  BSYNC.RECONVERGENT B0 ;  /* 0x0000000000007941 */ /* 0x000fea0003800200 */
.L_x_8709:
        /* <DEDUP_REMOVED lines=10> */
.L_x_8712:
[----:B------:R-:W-:Y:S05]  /*ceb0*/  BSYNC.RECONVERGENT B0 ;  /* 0x0000000000007941 */ /* 0x000fea0003800200 */
.L_x_8711:
[----:B-1----:R1:W0:Y:S01]  /*cec0*/  LDS R93, [R122+0x6b00] ;  /* 0x006b00007a5d7984 */ /* 0x0022220000000800 */
[----:B------:R-:W-:Y:S04]  /*ced0*/  BSSY.RECONVERGENT B0, `(.L_x_8713) ;  /* 0x0000004000007945 */ /* 0x000fe80003800200 */
[----:B------:R-:W-:Y:S05]  /*cee0*/  @!P2 BRA `(.L_x_8714) ;  /* 0x000000000008a947 */ /* 0x000fea0003800000 */
[----:B------:R1:W-:Y:S04]  /*cef0*/  REDG.E.ADD.F32.FTZ.RN.STRONG.GPU desc[UR34][R60.64+0x800], R91 ;  /* 0x0008005b3c0079a6 */ /* 0x0003e8000c12f322 */
[----:B0-----:R1:W-:Y:S02]  /*cf00*/  REDG.E.ADD.F32.FTZ.RN.STRONG.GPU desc[UR34][R62.64+0x800], R93 ;  /* 0x0008005d3e0079a6 */ /* 0x0013e4000c12f322 */
.L_x_8714:
[----:B------:R-:W-:Y:S05]  /*cf10*/  BSYNC.RECONVERGENT B0 ;  /* 0x0000000000007941 */ /* 0x000fea0003800200 */
.L_x_8713:
[----:B-1----:R1:W0:Y:S01]  /*cf20*/  LDS R91, [R90+0x6c00] ;  /* 0x006c00005a5b7984 */ /* 0x0022220000000800 */
[----:B------:R-:W-:Y:S04]  /*cf30*/  BSSY.RECONVERGENT B0, `(.L_x_8715) ;  /* 0x0000004000007945 */ /* 0x000fe80003800200 */
[----:B------:R-:W-:Y:S05]  /*cf40*/  @!P3 BRA `(.L_x_8716) ;  /* 0x000000000008b947 */ /* 0x000fea0003800000 */
[----:B------:R1:W-:Y:S04]  /*cf50*/  REDG.E.ADD.F32.FTZ.RN.STRONG.GPU desc[UR34][R60.64+0x900], R89 ;  /* 0x000900593c0079a6 */ /* 0x0003e8000c12f322 */
[----:B0-----:R1:W-:Y:S02]  /*cf60*/  REDG.E.ADD.F32.FTZ.RN.STRONG.GPU desc[UR34][R62.64+0x900], R91 ;  /* 0x0009005b3e0079a6 */ /* 0x0013e4000c12f322 */
.L_x_8716:
[----:B------:R-:W-:Y:S05]  /*cf70*/  BSYNC.RECONVERGENT B0 ;  /* 0x0000000000007941 */ /* 0x000fea0003800200 */
.L_x_8715:
[----:B-1----:R1:W0:Y:S01]  /*cf80*/  LDS R89, [R88+0x6d00] ;  /* 0x006d000058597984 */ /* 0x0022220000000800 */
[----:B------:R-:W-:Y:S04]  /*cf90*/  BSSY.RECONVERGENT B0, `(.L_x_8717) ;  /* 0x0000004000007945 */ /* 0x000fe80003800200 */
[----:B------:R-:W-:Y:S05]  /*cfa0*/  @!P4 BRA `(.L_x_8718) ;  /* 0x000000000008c947 */ /* 0x000fea0003800000 */
[----:B------:R1:W-:Y:S04]  /*cfb0*/  REDG.E.ADD.F32.FTZ.RN.STRONG.GPU desc[UR34][R60.64+0xa00], R87 ;  /* 0x000a00573c0079a6 */ /* 0x0003e8000c12f322 */
[----:B0-----:R1:W-:Y:S02]  /*cfc0*/  REDG.E.ADD.F32.FTZ.RN.STRONG.GPU desc[UR34][R62.64+0xa00], R89 ;  /* 0x000a00593e0079a6 */ /* 0x0013e4000c12f322 */
.L_x_8718:
[----:B------:R-:W-:Y:S05]  /*cfd0*/  BSYNC.RECONVERGENT B0 ;  /* 0x0000000000007941 */ /* 0x000fea0003800200 */
.L_x_8717:
[----:B-1----:R1:W0:Y:S01]  /*cfe0*/  LDS R87, [R86+0x6e00] ;  /* 0x006e000056577984 */ /* 0x0022220000000800 */
[----:B------:R-:W-:Y:S04]  /*cff0*/  BSSY.RECONVERGENT B0, `(.L_x_8719) ;  /* 0x0000004000007945 */ /* 0x000fe80003800200 */
[----:B------:R-:W-:Y:S05]  /*d000*/  @!P5 BRA `(.L_x_8720) ;  /* 0x000000000008d947 */ /* 0x000fea0003800000 */
[----:B------:R1:W-:Y:S04]  /*d010*/  REDG.E.ADD.F32.FTZ.RN.STRONG.GPU desc[UR34][R60.64+0xb00], R85 ;  /* 0x000b00553c0079a6 */ /* 0x0003e8000c12f322 */
[----:B0-----:R1:W-:Y:S02]  /*d020*/  REDG.E.ADD.F32.FTZ.RN.STRONG.GPU desc[UR34][R62.64+0xb00], R87 ;  /* 0x000b00573e0079a6 */ /* 0x0013e4000c12f322 */
.L_x_8720:
[----:B------:R-:W-:Y:S05]  /*d030*/  BSYNC.RECONVERGENT B0 ;  /* 0x0000000000007941 */ /* 0x000fea0003800200 */
.L_x_8719:
        /* <DEDUP_REMOVED lines=10> */
.L_x_8722:
[----:B------:R-:W-:Y:S05]  /*d0e0*/  BSYNC.RECONVERGENT B0 ;  /* 0x0000000000007941 */ /* 0x000fea0003800200 */
.L_x_8721:
[----:B-1----:R1:W0:Y:S01]  /*d0f0*/  LDS R83, [R82+0x7000] ;  /* 0x0070000052537984 */ /* 0x0022220000000800 */
[----:B------:R-:W-:Y:S04]  /*d100*/  BSSY.RECONVERGENT B0, `(.L_x_8723) ;  /* 0x0000004000007945 */ /* 0x000fe80003800200 */
[----:B------:R-:W-:Y:S05]  /*d110*/  @!P2 BRA `(.L_x_8724) ;  /* 0x000000000008a947 */ /* 0x000fea0003800000 */
[----:B------:R1:W-:Y:S04]  /*d120*/  REDG.E.ADD.F32.FTZ.RN.STRONG.GPU desc[UR34][R60.64+0xd00], R81 ;  /* 0x000d00513c0079a6 */ /* 0x0003e8000c12f322 */
[----:B0-----:R1:W-:Y:S02]  /*d130*/  REDG.E.ADD.F32.FTZ.RN.STRONG.GPU desc[UR34][R62.64+0xd00], R83 ;  /* 0x000d00533e0079a6 */ /* 0x0013e4000c12f322 */
.L_x_8724:
[----:B------:R-:W-:Y:S05]  /*d140*/  BSYNC.RECONVERGENT B0 ;  /* 0x0000000000007941 */ /* 0x000fea0003800200 */
.L_x_8723:
[----:B-1----:R1:W0:Y:S01]  /*d150*/  LDS R81, [R80+0x7100] ;  /* 0x0071000050517984 */ /* 0x0022220000000800 */
[----:B------:R-:W-:Y:S04]  /*d160*/  BSSY.RECONVERGENT B0, `(.L_x_8725) ;  /* 0x0000004000007945 */ /* 0x000fe80003800200 */
[----:B------:R-:W-:Y:S05]  /*d170*/  @!P3 BRA `(.L_x_8726) ;  /* 0x000000000008b947 */ /* 0x000fea0003800000 */
[----:B------:R1:W-:Y:S04]  /*d180*/  REDG.E.ADD.F32.FTZ.RN.STRONG.GPU desc[UR34][R60.64+0xe00], R79 ;  /* 0x000e004f3c0079a6 */ /* 0x0003e8000c12f322 */
[----:B0-----:R1:W-:Y:S02]  /*d190*/  REDG.E.ADD.F32.FTZ.RN.STRONG.GPU desc[UR34][R62.64+0xe00], R81 ;  /* 0x000e00513e0079a6 */ /* 0x0013e4000c12f322 */
.L_x_8726:
[----:B------:R-:W-:Y:S05]  /*d1a0*/  BSYNC.RECONVERGENT B0 ;  /* 0x0000000000007941 */ /* 0x000fea0003800200 */
.L_x_8725:
[----:B-1----:R1:W0:Y:S01]  /*d1b0*/  LDS R79, [R70+0x7200] ;  /* 0x00720000464f7984 */ /* 0x0022220000000800 */
[----:B------:R-:W-:Y:S04]  /*d1c0*/  BSSY.RECONVERGENT B0, `(.L_x_8727) ;  /* 0x0000004000007945 */ /* 0x000fe80003800200 */
[----:B------:R-:W-:Y:S05]  /*d1d0*/  @!P4 BRA `(.L_x_8728) ;  /* 0x000000000008c947 */ /* 0x000fea0003800000 */
[----:B------:R1:W-:Y:S04]  /*d1e0*/  REDG.E.ADD.F32.FTZ.RN.STRONG.GPU desc[UR34][R60.64+0xf00], R71 ;  /* 0x000f00473c0079a6 */ /* 0x0003e8000c12f322 */
[----:B0-----:R1:W-:Y:S02]  /*d1f0*/  REDG.E.ADD.F32.FTZ.RN.STRONG.GPU desc[UR34][R62.64+0xf00], R79 ;  /* 0x000f004f3e0079a6 */ /* 0x0013e4000c12f322 */
.L_x_8728:
[----:B------:R-:W-:Y:S05]  /*d200*/  BSYNC.RECONVERGENT B0 ;  /* 0x0000000000007941 */ /* 0x000fea0003800200 */
.L_x_8727:
[----:B-1----:R1:W0:Y:S01]  /*d210*/  LDS R71, [R68+0x7300] ;  /* 0x0073000044477984 */ /* 0x0022220000000800 */
[----:B------:R-:W-:Y:S04]  /*d220*/  BSSY.RECONVERGENT B0, `(.L_x_8729) ;  /* 0x0000004000007945 */ /* 0x000fe80003800200 */
[----:B------:R-:W-:Y:S05]  /*d230*/  @!P5 BRA `(.L_x_8730) ;  /* 0x000000000008d947 */ /* 0x000fea0003800000 */
[----:B------:R1:W-:Y:S04]  /*d240*/  REDG.E.ADD.F32.FTZ.RN.STRONG.GPU desc[UR34][R60.64+0x1000], R69 ;  /* 0x001000453c0079a6 */ /* 0x0003e8000c12f322 */
[----:B0-----:R1:W-:Y:S02]  /*d250*/  REDG.E.ADD.F32.FTZ.RN.STRONG.GPU desc[UR34][R62.64+0x1000], R71 ;  /* 0x001000473e0079a6 */ /* 0x0013e4000c12f322 */
.L_x_8730:
[----:B------:R-:W-:Y:S05]  /*d260*/  BSYNC.RECONVERGENT B0 ;  /* 0x0000000000007941 */ /* 0x000fea0003800200 */
.L_x_8729:
        /* <DEDUP_REMOVED lines=10> */
.L_x_8732:
[----:B------:R-:W-:Y:S05]  /*d310*/  BSYNC.RECONVERGENT B0 ;  /* 0x0000000000007941 */ /* 0x000fea0003800200 */
.L_x_8731:
[----:B-1----:R1:W0:Y:S01]  /*d320*/  LDS R67, [R56+0x7500] ;  /* 0x0075000038437984 */ /* 0x0022220000000800 */
[----:B------:R-:W-:Y:S04]  /*d330*/  BSSY.RECONVERGENT B0, `(.L_x_8733) ;  /* 0x0000004000007945 */ /* 0x000fe80003800200 */
[----:B------:R-:W-:Y:S05]  /*d340*/  @!P2 BRA `(.L_x_8734) ;  /* 0x000000000008a947 */ /* 0x000fea0003800000 */
[----:B------:R1:W-:Y:S04]  /*d350*/  REDG.E.ADD.F32.FTZ.RN.STRONG.GPU desc[UR34][R60.64+0x1200], R65 ;  /* 0x001200413c0079a6 */ /* 0x0003e8000c12f322 */
[----:B0-----:R1:W-:Y:S02]  /*d360*/  REDG.E.ADD.F32.FTZ.RN.STRONG.GPU desc[UR34][R62.64+0x1200], R67 ;  /* 0x001200433e0079a6 */ /* 0x0013e4000c12f322 */
.L_x_8734:
[----:B------:R-:W-:Y:S05]  /*d370*/  BSYNC.RECONVERGENT B0 ;  /* 0x0000000000007941 */ /* 0x000fea0003800200 */
.L_x_8733:
[----:B-1----:R1:W0:Y:S01]  /*d380*/  LDS R65, [R54+0x7600] ;  /* 0x0076000036417984 */ /* 0x0022220000000800 */
[----:B------:R-:W-:Y:S04]  /*d390*/  BSSY.RECONVERGENT B0, `(.L_x_8735) ;  /* 0x0000004000007945 */ /* 0x000fe80003800200 */
[----:B------:R-:W-:Y:S05]  /*d3a0*/  @!P3 BRA `(.L_x_8736) ;  /* 0x000000000008b947 */ /* 0x000fea0003800000 */
[----:B------:R1:W-:Y:S04]  /*d3b0*/  REDG.E.ADD.F32.FTZ.RN.STRONG.GPU desc[UR34][R60.64+0x1300], R55 ;  /* 0x001300373c0079a6 */ /* 0x0003e8000c12f322 */
[----:B0-----:R1:W-:Y:S02]  /*d3c0*/  REDG.E.ADD.F32.FTZ.RN.STRONG.GPU desc[UR34][R62.64+0x1300], R65 ;  /* 0x001300413e0079a6 */ /* 0x0013e4000c12f322 */
.L_x_8736:
[----:B------:R-:W-:Y:S05]  /*d3d0*/  BSYNC.RECONVERGENT B0 ;  /* 0x0000000000007941 */ /* 0x000fea0003800200 */
.L_x_8735:
[----:B-1----:R1:W0:Y:S01]  /*d3e0*/  LDS R55, [R52+0x7700] ;  /* 0x0077000034377984 */ /* 0x0022220000000800 */
[----:B------:R-:W-:Y:S04]  /*d3f0*/  BSSY.RECONVERGENT B0, `(.L_x_8737) ;  /* 0x0000004000007945 */ /* 0x000fe80003800200 */
[----:B------:R-:W-:Y:S05]  /*d400*/  @!P4 BRA `(.L_x_8738) ;  /* 0x000000000008c947 */ /* 0x000fea0003800000 */
[----:B------:R1:W-:Y:S04]  /*d410*/  REDG.E.ADD.F32.FTZ.RN.STRONG.GPU desc[UR34][R60.64+0x1400], R53 ;  /* 0x001400353c0079a6 */ /* 0x0003e8000c12f322 */
[----:B0-----:R1:W-:Y:S02]  /*d420*/  REDG.E.ADD.F32.FTZ.RN.STRONG.GPU desc[UR34][R62.64+0x1400], R55 ;  /* 0x001400373e0079a6 */ /* 0x0013e4000c12f322 */
.L_x_8738:
[----:B------:R-:W-:Y:S05]  /*d430*/  BSYNC.RECONVERGENT B0 ;  /* 0x0000000000007941 */ /* 0x000fea0003800200 */
.L_x_8737:
[----:B-1----:R1:W0:Y:S01]  /*d440*/  LDS R53, [R50+0x7800] ;  /* 0x0078000032357984 */ /* 0x0022220000000800 */
[----:B------:R-:W-:Y:S04]  /*d450*/  BSSY.RECONVERGENT B0, `(.L_x_8739) ;  /* 0x0000004000007945 */ /* 0x000fe80003800200 */
[----:B------:R-:W-:Y:S05]  /*d460*/  @!P5 BRA `(.L_x_8740) ;  /* 0x000000000008d947 */ /* 0x000fea0003800000 */
[----:B------:R1:W-:Y:S04]  /*d470*/  REDG.E.ADD.F32.FTZ.RN.STRONG.GPU desc[UR34][R60.64+0x1500], R51 ;  /* 0x001500333c0079a6 */ /* 0x0003e8000c12f322 */
[----:B0-----:R1:W-:Y:S02]  /*d480*/  REDG.E.ADD.F32.FTZ.RN.STRONG.GPU desc[UR34][R62.64+0x1500], R53 ;  /* 0x001500353e0079a6 */ /* 0x0013e4000c12f322 */
.L_x_8740:
[----:B------:R-:W-:Y:S05]  /*d490*/  BSYNC.RECONVERGENT B0 ;  /* 0x0000000000007941 */ /* 0x000fea0003800200 */
.L_x_8739:
        /* <DEDUP_REMOVED lines=10> */
.L_x_8742:
[----:B------:R-:W-:Y:S05]  /*d540*/  BSYNC.RECONVERGENT B0 ;  /* 0x0000000000007941 */ /* 0x000fea0003800200 */
.L_x_8741:
[----:B-1----:R1:W0:Y:S01]  /*d550*/  LDS R49, [R46+0x7a00] ;  /* 0x007a00002e317984 */ /* 0x0022220000000800 */
[----:B------:R-:W-:Y:S04]  /*d560*/  BSSY.RECONVERGENT B0, `(.L_x_8743) ;  /* 0x0000004000007945 */ /* 0x000fe80003800200 */
[----:B------:R-:W-:Y:S05]  /*d570*/  @!P2 BRA `(.L_x_8744) ;  /* 0x000000000008a947 */ /* 0x000fea0003800000 */
[----:B------:R1:W-:Y:S04]  /*d580*/  REDG.E.ADD.F32.FTZ.RN.STRONG.GPU desc[UR34][R60.64+0x1700], R47 ;  /* 0x0017002f3c0079a6 */ /* 0x0003e8000c12f322 */
[----:B0-----:R1:W-:Y:S02]  /*d590*/  REDG.E.ADD.F32.FTZ.RN.STRONG.GPU desc[UR34][R62.64+0x1700], R49 ;  /* 0x001700313e0079a6 */ /* 0x0013e4000c12f322 */
.L_x_8744:
[----:B------:R-:W-:Y:S05]  /*d5a0*/  BSYNC.RECONVERGENT B0 ;  /* 0x0000000000007941 */ /* 0x000fea0003800200 */
.L_x_8743:
[----:B-1----:R1:W0:Y:S01]  /*d5b0*/  LDS R47, [R44+0x7b00] ;  /* 0x007b00002c2f7984 */ /* 0x0022220000000800 */
[----:B------:R-:W-:Y:S04]  /*d5c0*/  BSSY.RECONVERGENT B0, `(.L_x_8745) ;  /* 0x0000004000007945 */ /* 0x000fe80003800200 */
[----:B------:R-:W-:Y:S05]  /*d5d0*/  @!P3 BRA `(.L_x_8746) ;  /* 0x000000000008b947 */ /* 0x000fea0003800000 */
[----:B------:R1:W-:Y:S04]  /*d5e0*/  REDG.E.ADD.F32.FTZ.RN.STRONG.GPU desc[UR34][R60.64+0x1800], R45 ;  /* 0x0018002d3c0079a6 */ /* 0x0003e8000c12f322 */
[----:B0-----:R1:W-:Y:S02]  /*d5f0*/  REDG.E.ADD.F32.FTZ.RN.STRONG.GPU desc[UR34][R62.64+0x1800], R47 ;  /* 0x0018002f3e0079a6 */ /* 0x0013e4000c12f322 */
.L_x_8746:
[----:B------:R-:W-:Y:S05]  /*d600*/  BSYNC.RECONVERGENT B0 ;  /* 0x0000000000007941 */ /* 0x000fea0003800200 */
.L_x_8745:
[----:B-1----:R1:W0:Y:S01]  /*d610*/  LDS R45, [R42+0x7c00] ;  /* 0x007c00002a2d7984 */ /* 0x0022220000000800 */
[----:B------:R-:W-:Y:S04]  /*d620*/  BSSY.RECONVERGENT B0, `(.L_x_8747) ;  /* 0x0000004000007945 */ /* 0x000fe80003800200 */
[----:B------:R-:W-:Y:S05]  /*d630*/  @!P4 BRA `(.L_x_8748) ;  /* 0x000000000008c947 */ /* 0x000fea0003800000 */
[----:B------:R1:W-:Y:S04]  /*d640*/  REDG.E.ADD.F32.FTZ.RN.STRONG.GPU desc[UR34][R60.64+0x1900], R43 ;  /* 0x0019002b3c0079a6 */ /* 0x0003e8000c12f322 */
[----:B0-----:R1:W-:Y:S02]  /*d650*/  REDG.E.ADD.F32.FTZ.RN.STRONG.GPU desc[UR34][R62.64+0x1900], R45 ;  /* 0x0019002d3e0079a6 */ /* 0x0013e4000c12f322 */
.L_x_8748:
[----:B------:R-:W-:Y:S05]  /*d660*/  BSYNC.RECONVERGENT B0 ;  /* 0x0000000000007941 */ /* 0x000fea0003800200 */
.L_x_8747:
[----:B-1----:R1:W0:Y:S01]  /*d670*/  LDS R43, [R40+0x7d00] ;  /* 0x007d0000282b7984 */ /* 0x0022220000000800 */
[----:B------:R-:W-:Y:S04]  /*d680*/  BSSY.RECONVERGENT B0, `(.L_x_8749) ;  /* 0x0000004000007945 */ /* 0x000fe80003800200 */
[----:B------:R-:W-:Y:S05]  /*d690*/  @!P5 BRA `(.L_x_8750) ;  /* 0x000000000008d947 */ /* 0x000fea0003800000 */
[----:B------:R1:W-:Y:S04]  /*d6a0*/  REDG.E.ADD.F32.FTZ.RN.STRONG.GPU desc[UR34][R60.64+0x1a00], R41 ;  /* 0x001a00293c0079a6 */ /* 0x0003e8000c12f322 */
[----:B0-----:R1:W-:Y:S02]  /*d6b0*/  REDG.E.ADD.F32.FTZ.RN.STRONG.GPU desc[UR34][R62.64+0x1a00], R43 ;  /* 0x001a002b3e0079a6 */ /* 0x0013e4000c12f322 */
.L_x_8750:
[----:B------:R-:W-:Y:S05]  /*d6c0*/  BSYNC.RECONVERGENT B0 ;  /* 0x0000000000007941 */ /* 0x000fea0003800200 */
.L_x_8749:
        /* <DEDUP_REMOVED lines=10> */
.L_x_8752:
[----:B------:R-:W-:Y:S05]  /*d770*/  BSYNC.RECONVERGENT B0 ;  /* 0x0000000000007941 */ /* 0x000fea0003800200 */
.L_x_8751:
[----:B-1----:R1:W0:Y:S01]  /*d780*/  LDS R39, [R36+0x7f00] ;  /* 0x007f000024277984 */ /* 0x0022220000000800 */
[----:B------:R-:W-:Y:S04]  /*d790*/  BSSY.RECONVERGENT B0, `(.L_x_8753) ;  /* 0x0000004000007945 */ /* 0x000fe80003800200 */
[----:B------:R-:W-:Y:S05]  /*d7a0*/  @!P2 BRA `(.L_x_8754) ;  /* 0x000000000008a947 */ /* 0x000fea0003800000 */
[----:B------:R1:W-:Y:S04]  /*d7b0*/  REDG.E.ADD.F32.FTZ.RN.STRONG.GPU desc[UR34][R60.64+0x1c00], R37 ;  /* 0x001c00253c0079a6 */ /* 0x0003e8000c12f322 */
[----:B0-----:R1:W-:Y:S02]  /*d7c0*/  REDG.E.ADD.F32.FTZ.RN.STRONG.GPU desc[UR34][R62.64+0x1c00], R39 ;  /* 0x001c00273e0079a6 */ /* 0x0013e4000c12f322 */
.L_x_8754:
[----:B------:R-:W-:Y:S05]  /*d7d0*/  BSYNC.RECONVERGENT B0 ;  /* 0x0000000000007941 */ /* 0x000fea0003800200 */
.L_x_8753:
[----:B-1----:R1:W0:Y:S01]  /*d7e0*/  LDS R37, [R6+0x8000] ;  /* 0x0080000006257984 */ /* 0x0022220000000800 */
[----:B------:R-:W-:Y:S04]  /*d7f0*/  BSSY.RECONVERGENT B0, `(.L_x_8755) ;  /* 0x0000004000007945 */ /* 0x000fe80003800200 */
[----:B------:R-:W-:Y:S05]  /*d800*/  @!P3 BRA `(.L_x_8756) ;  /* 0x000000000008b947 */ /* 0x000fea0003800000 */
[----:B------:R1:W-:Y:S04]  /*d810*/  REDG.E.ADD.F32.FTZ.RN.STRONG.GPU desc[UR34][R60.64+0x1d00], R31 ;  /* 0x001d001f3c0079a6 */ /* 0x0003e8000c12f322 */
[----:B0-----:R1:W-:Y:S02]  /*d820*/  REDG.E.ADD.F32.FTZ.RN.STRONG.GPU desc[UR34][R62.64+0x1d00], R37 ;  /* 0x001d00253e0079a6 */ /* 0x0013e4000c12f322 */
.L_x_8756:
[----:B------:R-:W-:Y:S05]  /*d830*/  BSYNC.RECONVERGENT B0 ;  /* 0x0000000000007941 */ /* 0x000fea0003800200 */
.L_x_8755:
[----:B-1----:R1:W0:Y:S01]  /*d840*/  LDS R31, [R4+0x8100] ;  /* 0x00810000041f7984 */ /* 0x0022220000000800 */
[----:B------:R-:W-:Y:S04]  /*d850*/  BSSY.RECONVERGENT B0, `(.L_x_8757) ;  /* 0x0000004000007945 */ /* 0x000fe80003800200 */
[----:B------:R-:W-:Y:S05]  /*d860*/  @!P4 BRA `(.L_x_8758) ;  /* 0x000000000008c947 */ /* 0x000fea0003800000 */
[----:B------:R1:W-:Y:S04]  /*d870*/  REDG.E.ADD.F32.FTZ.RN.STRONG.GPU desc[UR34][R60.64+0x1e00], R7 ;  /* 0x001e00073c0079a6 */ /* 0x0003e8000c12f322 */
[----:B0-----:R1:W-:Y:S02]  /*d880*/  REDG.E.ADD.F32.FTZ.RN.STRONG.GPU desc[UR34][R62.64+0x1e00], R31 ;  /* 0x001e001f3e0079a6 */ /* 0x0013e4000c12f322 */
.L_x_8758:
[----:B------:R-:W-:Y:S05]  /*d890*/  BSYNC.RECONVERGENT B0 ;  /* 0x0000000000007941 */ /* 0x000fea0003800200 */
.L_x_8757:
[----:B-1----:R1:W0:Y:S01]  /*d8a0*/  LDS R7, [R2+0x8200] ;  /* 0x0082000002077984 */ /* 0x0022220000000800 */
[----:B------:R-:W-:Y:S04]  /*d8b0*/  BSSY.RECONVERGENT B0, `(.L_x_8759) ;  /* 0x0000004000007945 */ /* 0x000fe80003800200 */
[----:B------:R-:W-:Y:S05]  /*d8c0*/  @!P5 BRA `(.L_x_8760) ;  /* 0x000000000008d947 */ /* 0x000fea0003800000 */
[----:B------:R1:W-:Y:S04]  /*d8d0*/  REDG.E.ADD.F32.FTZ.RN.STRONG.GPU desc[UR34][R60.64+0x1f00], R5 ;  /* 0x001f00053c0079a6 */ /* 0x0003e8000c12f322 */
[----:B0-----:R1:W-:Y:S02]  /*d8e0*/  REDG.E.ADD.F32.FTZ.RN.STRONG.GPU desc[UR34][R62.64+0x1f00], R7 ;  /* 0x001f00073e0079a6 */ /* 0x0013e4000c12f322 */
.L_x_8760:
[----:B------:R-:W-:Y:S05]  /*d8f0*/  BSYNC.RECONVERGENT B0 ;  /* 0x0000000000007941 */ /* 0x000fea0003800200 */
.L_x_8759:
        /* <DEDUP_REMOVED lines=32> */
[----:B------:R-:W-:Y:S01]  /*db00*/  FFMA.FTZ R7, R189, R30, R16 ;  /* 0x0000001ebd077223 */ /* 0x000fe20000010010 */
[----:B------:R-:W1:Y:S01]  /*db10*/  SHFL.DOWN PT, R5, R0, 0x2, 0x1f ;  /* 0x08401f0000057f89 */ /* 0x000e6200000e0000 */
[----:B------:R-:W-:Y:S01]  /*db20*/  BSSY.RECONVERGENT B0, `(.L_x_8761) ;  /* 0x0000033000007945 */ /* 0x000fe20003800200 */
[----:B------:R-:W-:Y:S01]  /*db30*/  FADD.FTZ R164, R25, R164 ;  /* 0x000000a419a47221 */ /* 0x000fe20000010000 */
[----:B------:R-:W-:Y:S01]  /*db40*/  FFMA.FTZ R136, R152, R35, R136 ;  /* 0x0000002398887223 */ /* 0x000fe20000010088 */
[----:B------:R-:W-:Y:S01]  /*db50*/  FFMA.FTZ R137, R153, R22, R137 ;  /* 0x0000001699897223 */ /* 0x000fe20000010089 */
[----:B------:R-:W-:Y:S01]  /*db60*/  FFMA.FTZ R138, R154, R23, R138 ;  /* 0x000000179a8a7223 */ /* 0x000fe2000001008a */
[----:B------:R-:W-:Y:S01]  /*db70*/  FFMA.FTZ R139, R155, R26, R139 ;  /* 0x0000001a9b8b7223 */ /* 0x000fe2000001008b */
[----:B------:R-:W-:Y:S01]  /*db80*/  FFMA.FTZ R140, R156, R27, R140 ;  /* 0x0000001b9c8c7223 */ /* 0x000fe2000001008c */
[----:B------:R-:W-:Y:S01]  /*db90*/  FADD.FTZ R160, R9, R160 ;  /* 0x000000a009a07221 */ /* 0x000fe20000010000 */
[----:B------:R-:W-:Y:S01]  /*dba0*/  FFMA.FTZ R141, R157, R30, R141 ;  /* 0x0000001e9d8d7223 */ /* 0x000fe2000001008d */
        /* <DEDUP_REMOVED lines=16> */
[----:B------:R-:W-:Y:S01]  /*dcb0*/  FADD.FTZ R163, R2, R163 ;  /* 0x000000a302a37221 */ /* 0x000fe20000010000 */
[----:B------:R-:W-:Y:S01]  /*dcc0*/  FFMA.FTZ R2, R186, R23, R19 ;  /* 0x00000017ba027223 */ /* 0x000fe20000010013 */
[----:B------:R-:W1:Y:S03]  /*dcd0*/  SHFL.DOWN PT, R5, R0, 0x10, 0x1f ;  /* 0x0a001f0000057f89 */ /* 0x000e6600000e0000 */
[----:B------:R-:W-:Y:S01]  /*dce0*/  FADD.FTZ R161, R2, R161 ;  /* 0x000000a102a17221 */ /* 0x000fe20000010000 */
[----:B------:R-:W-:-:S04]  /*dcf0*/  FFMA.FTZ R2, R188, R27, R13 ;  /* 0x0000001bbc027223 */ /* 0x000fc8000001000d */
[----:B------:R-:W-:Y:S02]  /*dd00*/  FADD.FTZ R159, R2, R159 ;  /* 0x0000009f029f7221 */ /* 0x000fe40000010000 */
[----:B------:R-:W-:-:S04]  /*dd10*/  @!P2 SHF.R.U32.HI R6, RZ, 0x2, R197 ;  /* 0x00000002ff06a819 */ /* 0x000fc800000116c5 */
[----:B------:R-:W-:Y:S01]  /*dd20*/  @!P2 LOP3.LUT R6, R6, 0xf8, RZ, 0xc0, !PT ;  /* 0x000000f80606a812 */ /* 0x000fe200078ec0ff */
[----:B0-----:R-:W-:Y:S01]  /*dd30*/  FADD.FTZ R4, R3, R4 ;  /* 0x0000000403047221 */ /* 0x001fe20000010000 */
[----:B-1----:R-:W-:-:S05]  /*dd40*/  FADD.FTZ R5, R0, R5 ;  /* 0x0000000500057221 */ /* 0x002fca0000010000 */
[----:B------:R0:W-:Y:S01]  /*dd50*/  @!P2 STS.64 [R6+UR16+0x8408], R4 ;  /* 0x008408040600a988 */ /* 0x0001e20008000a10 */
[----:B------:R-:W-:Y:S06]  /*dd60*/  BAR.SYNC.DEFER_BLOCKING 0x0 ;  /* 0x0000000000007b1d */ /* 0x000fec0000010000 */
[----:B------:R-:W-:Y:S05]  /*dd70*/  @P1 BRA `(.L_x_8762) ;  /* 0x0000000000341947 */ /* 0x000fea0003800000 */
[----:B------:R-:W-:Y:S01]  /*dd80*/  UISETP.NE.AND UP0, UPT, UR24, UR49, UPT ;  /* 0x000000311800728c */ /* 0x000fe2000bf05270 */
[----:B0-----:R-:W0:Y:S01]  /*dd90*/  LDS.64 R6, [UR16+0x8410] ;  /* 0x00841010ff067984 */ /* 0x001e220008000a00 */
        /* <DEDUP_REMOVED lines=11> */
.L_x_8762:
[----:B------:R-:W-:Y:S05]  /*de50*/  BSYNC.RECONVERGENT B0 ;  /* 0x0000000000007941 */ /* 0x000fea0003800200 */
.L_x_8761:
[----:B------:R-:W-:-:S04]  /*de60*/  UIADD3 UR8, UPT, UPT, UR8, 0x1, URZ ;  /* 0x0000000108087890 */ /* 0x000fc8000fffe0ff */
[----:B------:R-:W-:-:S09]  /*de70*/  UISETP.GE.AND UP0, UPT, UR8, UR50, UPT ;  /* 0x000000320800728c */ /* 0x000fd2000bf06270 */
[----:B------:R-:W-:Y:S05]  /*de80*/  BRA.U !UP0, `(.L_x_8763) ;  /* 0xffffff6908187547 */ /* 0x000fea000b83ffff */
.L_x_8667:
[----:B------:R-:W5:Y:S01]  /*de90*/  LDL.LU R14, [R1+0x4] ;  /* 0x00000400010e7983 */ /* 0x000f620000300800 */
[----:B------:R-:W-:Y:S01]  /*dea0*/  BAR.SYNC.DEFER_BLOCKING 0x0 ;  /* 0x0000000000007b1d */ /* 0x000fe20000010000 */
[----:B------:R-:W-:-:S07]  /*deb0*/  UIMAD UR10, UR24, -0x400, UR10 ;  /* 0xfffffc00180a78a4 */ /* 0x000fce000f8e020a */
[----:B------:R-:W1:Y:S01]  /*dec0*/  S2UR UR17, SR_CTAID.X ;  /* 0x00000000001179c3 */ /* 0x000e620000002500 */
[----:B------:R-:W1:Y:S01]  /*ded0*/  LDCU.64 UR14, c[0x0][0x4f8] ;  /* 0x00009f00ff0e77ac */ /* 0x000e620008000a00 */
[----:B------:R-:W2:Y:S01]  /*dee0*/  LDL.LU R12, [R1] ;  /* 0x00000000010c7983 */ /* 0x000ea20000300800 */
[----:B------:R-:W3:Y:S03]  /*def0*/  LDCU.64 UR18, c[0x0][0x500] ;  /* 0x0000a000ff1277ac */ /* 0x000ee60008000a00 */
[----:B------:R-:W4:Y:S01]  /*df00*/  LDL.LU R10, [R1+0x8] ;  /* 0x00000800010a7983 */ /* 0x000f220000300800 */
[C---:B------:R-:W-:Y:S01]  /*df10*/  LOP3.LUT R0, R197.reuse, 0x1f, RZ, 0xc0, !PT ;  /* 0x0000001fc5007812 */ /* 0x040fe200078ec0ff */
[----:B------:R-:W-:Y:S01]  /*df20*/  UIADD3 UR10, UPT, UPT, UR10, 0x400, URZ ;  /* 0x000004000a0a7890 */ /* 0x000fe2000fffe0ff */
[----:B0-----:R-:W-:Y:S01]  /*df30*/  SHF.L.U32 R5, R197, 0x4, RZ ;  /* 0x00000004c5057819 */ /* 0x001fe200000006ff */
[----:B------:R-:W-:Y:S01]  /*df40*/  USHF.L.U32 UR8, UR24, 0xa, URZ ;  /* 0x0000000a18087899 */ /* 0x000fe200080006ff */
[----:B------:R-:W-:Y:S01]  /*df50*/  UMOV UR9, URZ ;  /* 0x000000ff00097c82 */ /* 0x000fe20008000000 */
[----:B------:R-:W0:Y:S02]  /*df60*/  LDCU.64 UR36, c[0x0][0x550] ;  /* 0x0000aa00ff2477ac */ /* 0x000e240008000a00 */
[----:B------:R-:W-:-:S02]  /*df70*/  MOV R8, UR10 ;  /* 0x0000000a00087c02 */ /* 0x000fc40008000f00 */
[----:B------:R-:W-:Y:S01]  /*df80*/  LOP3.LUT R5, R0, 0x3e00, R5, 0xf8, !PT ;  /* 0x00003e0000057812 */ /* 0x000fe200078ef805 */
[----:B------:R-:W-:Y:S01]  /*df90*/  STS [R190], R141 ;  /* 0x0000008dbe007388 */ /* 0x000fe20000000800 */
[----:B------:R-:W-:Y:S01]  /*dfa0*/  UIADD3 UR8, UPT, UPT, UR8, -0x400, URZ ;  /* 0xfffffc0008087890 */ /* 0x000fe2000fffe0ff */
[----:B------:R-:W3:Y:S01]  /*dfb0*/  S2UR UR10, SR_CTAID.Y ;  /* 0x00000000000a79c3 */ /* 0x000ee20000002600 */
[C---:B------:R-:W-:Y:S01]  /*dfc0*/  LOP3.LUT R39, R5.reuse, 0x20, RZ, 0xfc, !PT ;  /* 0x0000002005277812 */ /* 0x040fe200078efcff */
[----:B------:R-:W-:Y:S01]  /*dfd0*/  STS [R190+0x4], R140 ;  /* 0x0000048cbe007388 */ /* 0x000fe20000000800 */
[C---:B------:R-:W-:Y:S01]  /*dfe0*/  LOP3.LUT R41, R5.reuse, 0x40, RZ, 0xfc, !PT ;  /* 0x0000004005297812 */ /* 0x040fe200078efcff */
[----:B-1----:R-:W-:Y:S01]  /*dff0*/  UIMAD.WIDE.U32 UR12, UR17, UR14, UR8 ;  /* 0x0000000e110c72a5 */ /* 0x002fe2000f8e0008 */
[C---:B------:R-:W-:Y:S01]  /*e000*/  LOP3.LUT R43, R5.reuse, 0x60, RZ, 0xfc, !PT ;  /* 0x00000060052b7812 */ /* 0x040fe200078efcff */
[----:B------:R-:W-:Y:S01]  /*e010*/  STS [R190+0x8], R139 ;  /* 0x0000088bbe007388 */ /* 0x000fe20000000800 */
[C---:B------:R-:W-:Y:S01]  /*e020*/  LOP3.LUT R45, R5.reuse, 0x80, RZ, 0xfc, !PT ;  /* 0x00000080052d7812 */ /* 0x040fe200078efcff */
[----:B------:R-:W-:Y:S01]  /*e030*/  UIMAD UR13, UR17, UR15, UR13 ;  /* 0x0000000f110d72a4 */ /* 0x000fe2000f8e020d */
[C---:B------:R-:W-:Y:S01]  /*e040*/  LOP3.LUT R47, R5.reuse, 0xa0, RZ, 0xfc, !PT ;  /* 0x000000a0052f7812 */ /* 0x040fe200078efcff */
[----:B------:R-:W-:Y:S01]  /*e050*/  STS [R190+0xc], R138 ;  /* 0x00000c8abe007388 */ /* 0x000fe20000000800 */
[C---:B------:R-:W-:Y:S01]  /*e060*/  LOP3.LUT R49, R5.reuse, 0xc0, RZ, 0xfc, !PT ;  /* 0x000000c005317812 */ /* 0x040fe200078efcff */
[----:B------:R-:W-:Y:S01]  /*e070*/  UIADD3 UR30, UP0, UPT, UR30, -0x2000, URZ ;  /* 0xffffe0001e1e7890 */ /* 0x000fe2000ff1e0ff */
[C---:B------:R-:W-:Y:S01]  /*e080*/  LOP3.LUT R51, R5.reuse, 0xe0, RZ, 0xfc, !PT ;  /* 0x000000e005337812 */ /* 0x040fe200078efcff */
[----:B------:R-:W-:Y:S01]  /*e090*/  STS [R190+0x10], R137 ;  /* 0x00001089be007388 */ /* 0x000fe20000000800 */
[C---:B------:R-:W-:Y:S01]  /*e0a0*/  LOP3.LUT R53, R5.reuse, 0x100, RZ, 0xfc, !PT ;  /* 0x0000010005357812 */ /* 0x040fe200078efcff */
[----:B------:R-:W-:Y:S01]  /*e0b0*/  UIADD3.X UR31, UPT, UPT, UR31, -0x1, URZ, UP0, !UPT ;  /* 0xffffffff1f1f7890 */ /* 0x000fe200087fe4ff */
[C---:B------:R-:W-:Y:S01]  /*e0c0*/  LOP3.LUT R55, R5.reuse, 0x120, RZ, 0xfc, !PT ;  /* 0x0000012005377812 */ /* 0x040fe200078efcff */
[----:B------:R-:W-:Y:S01]  /*e0d0*/  STS [R190+0x14], R136 ;  /* 0x00001488be007388 */ /* 0x000fe20000000800 */
[C---:B------:R-:W-:Y:S01]  /*e0e0*/  LOP3.LUT R57, R5.reuse, 0x140, RZ, 0xfc, !PT ;  /* 0x0000014005397812 */ /* 0x040fe200078efcff */
[----:B------:R-:W-:Y:S01]  /*e0f0*/  UISETP.GT.AND UP0, UPT, UR24, 0x1, UPT ;  /* 0x000000011800788c */ /* 0x000fe2000bf04270 */
[C---:B------:R-:W-:Y:S01]  /*e100*/  LOP3.LUT R59, R5.reuse, 0x160, RZ, 0xfc, !PT ;  /* 0x00000160053b7812 */ /* 0x040fe200078efcff */
[----:B------:R-:W-:Y:S01]  /*e110*/  STS [R190+0x18], R135 ;  /* 0x00001887be007388 */ /* 0x000fe20000000800 */
[C---:B------:R-:W-:Y:S01]  /*e120*/  LOP3.LUT R61, R5.reuse, 0x180, RZ, 0xfc, !PT ;  /* 0x00000180053d7812 */ /* 0x040fe200078efcff */
[----:B---3--:R-:W-:Y:S01]  /*e130*/  UIMAD UR14, UR10, UR19, URZ ;  /* 0x000000130a0e72a4 */ /* 0x008fe2000f8e02ff */
[C---:B------:R-:W-:Y:S01]  /*e140*/  LOP3.LUT R63, R5.reuse, 0x1a0, RZ, 0xfc, !PT ;  /* 0x000001a0053f7812 */ /* 0x040fe200078efcff */
[----:B------:R-:W-:Y:S01]  /*e150*/  STS [R190+0x1c], R134 ;  /* 0x00001c86be007388 */ /* 0x000fe20000000800 */
[----:B------:R-:W-:Y:S01]  /*e160*/  UIMAD.WIDE.U32 UR12, UR10, UR18, UR12 ;  /* 0x000000120a0c72a5 */ /* 0x000fe2000f8e000c */
[C---:B------:R-:W-:Y:S01]  /*e170*/  LOP3.LUT R65, R5.reuse, 0x1c0, RZ, 0xfc, !PT ;  /* 0x000001c005417812 */ /* 0x040fe200078efcff */
[----:B------:R-:W-:Y:S01]  /*e180*/  UIADD3 UR32, UP1, UPT, UR32, -0x2000, URZ ;  /* 0xffffe00020207890 */ /* 0x000fe2000ff3e0ff */
[----:B------:R-:W-:Y:S01]  /*e190*/  STS [R190+0x20], R133 ;  /* 0x00002085be007388 */ /* 0x000fe20000000800 */
[----:B------:R-:W-:Y:S01]  /*e1a0*/  MOV R6, UR14 ;  /* 0x0000000e00067c02 */ /* 0x000fe20008000f00 */
[----:B------:R-:W-:Y:S01]  /*e1b0*/  UIADD3 UR25, UP2, UPT, UR25, -0x1000, URZ ;  /* 0xfffff00019197890 */ /* 0x000fe2000ff5e0ff */
[C---:B------:R-:W-:Y:S01]  /*e1c0*/  IADD3 R3, P5, PT, R5.reuse, UR12, RZ ;  /* 0x0000000c05037c10 */ /* 0x040fe2000ffbe0ff */
[----:B------:R-:W-:Y:S01]  /*e1d0*/  STS [R190+0x24], R132 ;  /* 0x00002484be007388 */ /* 0x000fe20000000800 */
[----:B------:R-:W-:Y:S01]  /*e1e0*/  LOP3.LUT R67, R5, 0x1e0, RZ, 0xfc, !PT ;  /* 0x000001e005437812 */ /* 0x000fe200078efcff */
[----:B------:R-:W1:Y:S01]  /*e1f0*/  LDCU.64 UR14, c[0x0][0x520] ;  /* 0x0000a400ff0e77ac */ /* 0x000e620008000a00 */
[----:B------:R-:W-:Y:S01]  /*e200*/  IADD3.X R6, PT, PT, R6, UR13, RZ, P5, !PT ;  /* 0x0000000d06067c10 */ /* 0x000fe2000affe4ff */
[----:B------:R-:W-:Y:S01]  /*e210*/  STS [R190+0x28], R131 ;  /* 0x00002883be007388 */ /* 0x000fe20000000800 */
[C---:B0-----:R-:W-:Y:S01]  /*e220*/  LEA R2, P5, R3.reuse, UR36, 0x2 ;  /* 0x0000002403027c11 */ /* 0x041fe2000f8a10ff */
[----:B------:R-:W0:Y:S02]  /*e230*/  LDCU.64 UR12, c[0x0][0x518] ;  /* 0x0000a300ff0c77ac */ /* 0x000e240008000a00 */
[----:B------:R-:W-:Y:S01]  /*e240*/  STS [R190+0x2c], R130 ;  /* 0x00002c82be007388 */ /* 0x000fe20000000800 */
[----:B------:R-:W-:Y:S01]  /*e250*/  LEA.HI.X R3, R3, UR37, R6, 0x2, P5 ;  /* 0x0000002503037c11 */ /* 0x000fe2000a8f1406 */
[----:B------:R-:W-:-:S02]  /*e260*/  UIADD3 UR26, UP3, UPT, UR26, -0x1000, URZ ;  /* 0xfffff0001a1a7890 */ /* 0x000fc4000ff7e0ff */
[----:B------:R-:W-:Y:S01]  /*e270*/  STS [R190+0x30], R129 ;  /* 0x00003081be007388 */ /* 0x000fe20000000800 */
[----:B------:R-:W-:Y:S02]  /*e280*/  UIADD3 UR28, UP4, UPT, UR28, -0x1000, URZ ;  /* 0xfffff0001c1c7890 */ /* 0x000fe4000ff9e0ff */
[----:B------:R-:W-:Y:S01]  /*e290*/  UIADD3.X UR33, UPT, UPT, UR33, -0x1, URZ, UP1, !UPT ;  /* 0xffffffff21217890 */ /* 0x000fe20008ffe4ff */
[----:B------:R-:W-:Y:S01]  /*e2a0*/  STS [R190+0x34], R128 ;  /* 0x00003480be007388 */ /* 0x000fe20000000800 */
[----:B------:R-:W-:Y:S02]  /*e2b0*/  UIADD3.X UR11, UPT, UPT, UR11, -0x1, URZ, UP2, !UPT ;  /* 0xffffffff0b0b7890 */ /* 0x000fe400097fe4ff */
[----:B------:R-:W-:Y:S01]  /*e2c0*/  UIADD3.X UR27, UPT, UPT, UR27, -0x1, URZ, UP3, !UPT ;  /* 0xffffffff1b1b7890 */ /* 0x000fe20009ffe4ff */
        /* <DEDUP_REMOVED lines=153> */
.L_x_8665:
        /* <DEDUP_REMOVED lines=42> */
.L_x_8766:
[----:B------:R-:W-:Y:S05]  /*ef00*/  BSYNC.RECONVERGENT B0 ;  /* 0x0000000000007941 */ /* 0x000fea0003800200 */
.L_x_8765:
        /* <DEDUP_REMOVED lines=40> */
.L_x_8768:
[----:B------:R-:W-:Y:S05]  /*f190*/  BSYNC.RECONVERGENT B0 ;  /* 0x0000000000007941 */ /* 0x000fea0003800200 */
.L_x_8767:
        /* <DEDUP_REMOVED lines=11> */
.L_x_8769:
        /* <DEDUP_REMOVED lines=19> */
.L_x_8672:
[----:B------:R-:W-:Y:S01]  /*f380*/  MOV R246, R244 ;  /* 0x000000f400f67202 */ /* 0x000fe20000000f00 */
[----:B------:R-:W-:Y:S01]  /*f390*/  HFMA2 R69, -RZ, RZ, 0, 5.9604644775390625e-08 ;  /* 0x00000001ff457431 */ /* 0x000fe200000001ff */
[----:B------:R-:W-:Y:S02]  /*f3a0*/  MOV R68, RZ ;  /* 0x000000ff00447202 */ /* 0x000fe40000000f00 */
[----:B------:R-:W-:-:S07]  /*f3b0*/  MOV R71, 0xffffffff ;  /* 0xffffffff00477802 */ /* 0x000fce0000000f00 */
[----:B01---5:R-:W-:Y:S05]  /*f3c0*/  WARPSYNC.COLLECTIVE R71, `(.L_x_8770) ;  /* 0x0000000047087348 */ /* 0x023fea0003c00000 */
[----:B------:R2:W3:Y:S02]  /*f3d0*/  SHFL.UP P6, R248, R246, R69, R68 ;  /* 0x04000045f6f87389 */ /* 0x0004e400000c0044 */
[----:B0123-5:R-:W-:Y:S05]  /*f3e0*/  ENDCOLLECTIVE ;  /* 0x000000000000791b */ /* 0x02ffea0003800000 */
.L_x_8770:
[----:B------:R-:W-:Y:S02]  /*f3f0*/  MOV R246, R243 ;  /* 0x000000f300f67202 */ /* 0x000fe40000000f00 */
[----:B------:R-:W-:-:S07]  /*f400*/  MOV R70, R248 ;  /* 0x000000f800467202 */ /* 0x000fce0000000f00 */
[----:B------:R-:W-:Y:S05]  /*f410*/  WARPSYNC.COLLECTIVE R71, `(.L_x_8771) ;  /* 0x0000000047087348 */ /* 0x000fea0003c00000 */
[----:B------:R0:W1:Y:S02]  /*f420*/  SHFL.UP P6, R248, R246, R69, R68 ;  /* 0x04000045f6f87389 */ /* 0x00006400000c0044 */
[----:B01----:R-:W-:Y:S05]  /*f430*/  ENDCOLLECTIVE ;  /* 0x000000000000791b */ /* 0x003fea0003800000 */
.L_x_8771:
[----:B------:R-:W-:Y:S02]  /*f440*/  MOV R246, R242 ;  /* 0x000000f200f67202 */ /* 0x000fe40000000f00 */
[----:B------:R-:W-:-:S07]  /*f450*/  MOV R230, R248 ;  /* 0x000000f800e67202 */ /* 0x000fce0000000f00 */
[----:B------:R-:W-:Y:S05]  /*f460*/  WARPSYNC.COLLECTIVE R71, `(.L_x_8772) ;  /* 0x0000000047087348 */ /* 0x000fea0003c00000 */
[----:B------:R0:W1:Y:S02]  /*f470*/  SHFL.UP P6, R248, R246, R69, R68 ;  /* 0x04000045f6f87389 */ /* 0x00006400000c0044 */
[----:B01----:R-:W-:Y:S05]  /*f480*/  ENDCOLLECTIVE ;  /* 0x000000000000791b */ /* 0x003fea0003800000 */
.L_x_8772:
[----:B------:R-:W-:Y:S02]  /*f490*/  MOV R246, R245 ;  /* 0x000000f500f67202 */ /* 0x000fe40000000f00 */
[----:B------:R-:W-:-:S07]  /*f4a0*/  MOV R247, R248 ;  /* 0x000000f800f77202 */ /* 0x000fce0000000f00 */
[----:B------:R-:W-:Y:S05]  /*f4b0*/  WARPSYNC.COLLECTIVE R71, `(.L_x_8773) ;  /* 0x0000000047087348 */ /* 0x000fea0003c00000 */
[----:B------:R0:W1:Y:S02]  /*f4c0*/  SHFL.UP P6, R248, R246, R69, R68 ;  /* 0x04000045f6f87389 */ /* 0x00006400000c0044 */
[----:B01----:R-:W-:Y:S05]  /*f4d0*/  ENDCOLLECTIVE ;  /* 0x000000000000791b */ /* 0x003fea0003800000 */
.L_x_8773:
        /* <DEDUP_REMOVED lines=17> */
.L_x_8774:
[----:B------:R-:W-:Y:S02]  /*f5f0*/  MOV R246, R243 ;  /* 0x000000f300f67202 */ /* 0x000fe40000000f00 */
[----:B------:R-:W-:-:S07]  /*f600*/  MOV R70, R248 ;  /* 0x000000f800467202 */ /* 0x000fce0000000f00 */
[----:B------:R-:W-:Y:S05]  /*f610*/  WARPSYNC.COLLECTIVE R71, `(.L_x_8775) ;  /* 0x0000000047087348 */ /* 0x000fea0003c00000 */
[----:B------:R0:W1:Y:S02]  /*f620*/  SHFL.UP P6, R248, R246, R69, R68 ;  /* 0x04000045f6f87389 */ /* 0x00006400000c0044 */
[----:B01----:R-:W-:Y:S05]  /*f630*/  ENDCOLLECTIVE ;  /* 0x000000000000791b */ /* 0x003fea0003800000 */
.L_x_8775:
[----:B------:R-:W-:Y:S02]  /*f640*/  MOV R246, R242 ;  /* 0x000000f200f67202 */ /* 0x000fe40000000f00 */
[----:B------:R-:W-:-:S07]  /*f650*/  MOV R230, R248 ;  /* 0x000000f800e67202 */ /* 0x000fce0000000f00 */
[----:B------:R-:W-:Y:S05]  /*f660*/  WARPSYNC.COLLECTIVE R71, `(.L_x_8776) ;  /* 0x0000000047087348 */ /* 0x000fea0003c00000 */
[----:B------:R0:W1:Y:S02]  /*f670*/  SHFL.UP P6, R248, R246, R69, R68 ;  /* 0x04000045f6f87389 */ /* 0x00006400000c0044 */
[----:B01----:R-:W-:Y:S05]  /*f680*/  ENDCOLLECTIVE ;  /* 0x000000000000791b */ /* 0x003fea0003800000 */
.L_x_8776:
[----:B------:R-:W-:Y:S02]  /*f690*/  MOV R246, R245 ;  /* 0x000000f500f67202 */ /* 0x000fe40000000f00 */
[----:B------:R-:W-:-:S07]  /*f6a0*/  MOV R247, R248 ;  /* 0x000000f800f77202 */ /* 0x000fce0000000f00 */
[----:B------:R-:W-:Y:S05]  /*f6b0*/  WARPSYNC.COLLECTIVE R71, `(.L_x_8777) ;  /* 0x0000000047087348 */ /* 0x000fea0003c00000 */
[----:B------:R0:W1:Y:S02]  /*f6c0*/  SHFL.UP P6, R248, R246, R69, R68 ;  /* 0x04000045f6f87389 */ /* 0x00006400000c0044 */
[----:B01----:R-:W-:Y:S05]  /*f6d0*/  ENDCOLLECTIVE ;  /* 0x000000000000791b */ /* 0x003fea0003800000 */
.L_x_8777:
        /* <DEDUP_REMOVED lines=17> */
.L_x_8778:
[----:B------:R-:W-:Y:S02]  /*f7f0*/  MOV R246, R243 ;  /* 0x000000f300f67202 */ /* 0x000fe40000000f00 */
[----:B------:R-:W-:-:S07]  /*f800*/  MOV R70, R248 ;  /* 0x000000f800467202 */ /* 0x000fce0000000f00 */
[----:B------:R-:W-:Y:S05]  /*f810*/  WARPSYNC.COLLECTIVE R71, `(.L_x_8779) ;  /* 0x0000000047087348 */ /* 0x000fea0003c00000 */
[----:B------:R0:W1:Y:S02]  /*f820*/  SHFL.UP P6, R248, R246, R69, R68 ;  /* 0x04000045f6f87389 */ /* 0x00006400000c0044 */
[----:B01----:R-:W-:Y:S05]  /*f830*/  ENDCOLLECTIVE ;  /* 0x000000000000791b */ /* 0x003fea0003800000 */
.L_x_8779:
[----:B------:R-:W-:Y:S02]  /*f840*/  MOV R246, R242 ;  /* 0x000000f200f67202 */ /* 0x000fe40000000f00 */
[----:B------:R-:W-:-:S07]  /*f850*/  MOV R230, R248 ;  /* 0x000000f800e67202 */ /* 0x000fce0000000f00 */
[----:B------:R-:W-:Y:S05]  /*f860*/  WARPSYNC.COLLECTIVE R71, `(.L_x_8780) ;  /* 0x0000000047087348 */ /* 0x000fea0003c00000 */
[----:B------:R0:W1:Y:S02]  /*f870*/  SHFL.UP P6, R248, R246, R69, R68 ;  /* 0x04000045f6f87389 */ /* 0x00006400000c0044 */
[----:B01----:R-:W-:Y:S05]  /*f880*/  ENDCOLLECTIVE ;  /* 0x000000000000791b */ /* 0x003fea0003800000 */
.L_x_8780:
[----:B------:R-:W-:Y:S02]  /*f890*/  MOV R246, R245 ;  /* 0x000000f500f67202 */ /* 0x000fe40000000f00 */
[----:B------:R-:W-:-:S07]  /*f8a0*/  MOV R247, R248 ;  /* 0x000000f800f77202 */ /* 0x000fce0000000f00 */
[----:B------:R-:W-:Y:S05]  /*f8b0*/  WARPSYNC.COLLECTIVE R71, `(.L_x_8781) ;  /* 0x0000000047087348 */ /* 0x000fea0003c00000 */
[----:B------:R0:W1:Y:S02]  /*f8c0*/  SHFL.UP P6, R248, R246, R69, R68 ;  /* 0x04000045f6f87389 */ /* 0x00006400000c0044 */
[----:B01----:R-:W-:Y:S05]  /*f8d0*/  ENDCOLLECTIVE ;  /* 0x000000000000791b */ /* 0x003fea0003800000 */
.L_x_8781:
        /* <DEDUP_REMOVED lines=17> */
.L_x_8782:
[----:B------:R-:W-:Y:S02]  /*f9f0*/  MOV R246, R243 ;  /* 0x000000f300f67202 */ /* 0x000fe40000000f00 */
[----:B------:R-:W-:-:S07]  /*fa00*/  MOV R70, R248 ;  /* 0x000000f800467202 */ /* 0x000fce0000000f00 */
[----:B------:R-:W-:Y:S05]  /*fa10*/  WARPSYNC.COLLECTIVE R71, `(.L_x_8783) ;  /* 0x0000000047087348 */ /* 0x000fea0003c00000 */
[----:B------:R0:W1:Y:S02]  /*fa20*/  SHFL.UP P6, R248, R246, R69, R68 ;  /* 0x04000045f6f87389 */ /* 0x00006400000c0044 */
[----:B01----:R-:W-:Y:S05]  /*fa30*/  ENDCOLLECTIVE ;  /* 0x000000000000791b */ /* 0x003fea0003800000 */
.L_x_8783:
[----:B------:R-:W-:Y:S02]  /*fa40*/  MOV R246, R242 ;  /* 0x000000f200f67202 */ /* 0x000fe40000000f00 */
[----:B------:R-:W-:-:S07]  /*fa50*/  MOV R230, R248 ;  /* 0x000000f800e67202 */ /* 0x000fce0000000f00 */
[----:B------:R-:W-:Y:S05]  /*fa60*/  WARPSYNC.COLLECTIVE R71, `(.L_x_8784) ;  /* 0x0000000047087348 */ /* 0x000fea0003c00000 */
[----:B------:R0:W1:Y:S02]  /*fa70*/  SHFL.UP P6, R248, R246, R69, R68 ;  /* 0x04000045f6f87389 */ /* 0x00006400000c0044 */
[----:B01----:R-:W-:Y:S05]  /*fa80*/  ENDCOLLECTIVE ;  /* 0x000000000000791b */ /* 0x003fea0003800000 */
.L_x_8784:
[----:B------:R-:W-:Y:S02]  /*fa90*/  MOV R246, R245 ;  /* 0x000000f500f67202 */ /* 0x000fe40000000f00 */
[----:B------:R-:W-:-:S07]  /*faa0*/  MOV R247, R248 ;  /* 0x000000f800f77202 */ /* 0x000fce0000000f00 */
[----:B------:R-:W-:Y:S05]  /*fab0*/  WARPSYNC.COLLECTIVE R71, `(.L_x_8785) ;  /* 0x0000000047087348 */ /* 0x000fea0003c00000 */
[----:B------:R0:W1:Y:S02]  /*fac0*/  SHFL.UP P6, R248, R246, R69, R68 ;  /* 0x04000045f6f87389 */ /* 0x00006400000c0044 */
[----:B01----:R-:W-:Y:S05]  /*fad0*/  ENDCOLLECTIVE ;  /* 0x000000000000791b */ /* 0x003fea0003800000 */
.L_x_8785:
        /* <DEDUP_REMOVED lines=17> */
.L_x_8786:
[----:B------:R-:W-:Y:S02]  /*fbf0*/  MOV R246, R243 ;  /* 0x000000f300f67202 */ /* 0x000fe40000000f00 */
[----:B------:R-:W-:-:S07]  /*fc00*/  MOV R70, R248 ;  /* 0x000000f800467202 */ /* 0x000fce0000000f00 */
[----:B------:R-:W-:Y:S05]  /*fc10*/  WARPSYNC.COLLECTIVE R71, `(.L_x_8787) ;  /* 0x0000000047087348 */ /* 0x000fea0003c00000 */
[----:B------:R0:W1:Y:S02]  /*fc20*/  SHFL.UP P6, R248, R246, R69, R68 ;  /* 0x04000045f6f87389 */ /* 0x00006400000c0044 */
[----:B01----:R-:W-:Y:S05]  /*fc30*/  ENDCOLLECTIVE ;  /* 0x000000000000791b */ /* 0x003fea0003800000 */
.L_x_8787:
[----:B------:R-:W-:Y:S02]  /*fc40*/  MOV R246, R242 ;  /* 0x000000f200f67202 */ /* 0x000fe40000000f00 */
[----:B------:R-:W-:-:S07]  /*fc50*/  MOV R230, R248 ;  /* 0x000000f800e67202 */ /* 0x000fce0000000f00 */
[----:B------:R-:W-:Y:S05]  /*fc60*/  WARPSYNC.COLLECTIVE R71, `(.L_x_8788) ;  /* 0x0000000047087348 */ /* 0x000fea0003c00000 */
[----:B------:R0:W1:Y:S02]  /*fc70*/  SHFL.UP P6, R248, R246, R69, R68 ;  /* 0x04000045f6f87389 */ /* 0x00006400000c0044 */
[----:B01----:R-:W-:Y:S05]  /*fc80*/  ENDCOLLECTIVE ;  /* 0x000000000000791b */ /* 0x003fea0003800000 */
.L_x_8788:
[----:B------:R-:W-:Y:S02]  /*fc90*/  MOV R246, R245 ;  /* 0x000000f500f67202 */ /* 0x000fe40000000f00 */
[----:B------:R-:W-:-:S07]  /*fca0*/  MOV R247, R248 ;  /* 0x000000f800f77202 */ /* 0x000fce0000000f00 */
[----:B------:R-:W-:Y:S05]  /*fcb0*/  WARPSYNC.COLLECTIVE R71, `(.L_x_8789) ;  /* 0x0000000047087348 */ /* 0x000fea0003c00000 */
[----:B------:R0:W1:Y:S02]  /*fcc0*/  SHFL.UP P6, R248, R246, R69, R68 ;  /* 0x04000045f6f87389 */ /* 0x00006400000c0044 */
[----:B01----:R-:W-:Y:S05]  /*fcd0*/  ENDCOLLECTIVE ;  /* 0x000000000000791b */ /* 0x003fea0003800000 */
.L_x_8789:
[----:B------:R-:W-:Y:S01]  /*fce0*/  MOV R68, R248 ;  /* 0x000000f800447202 */ /* 0x000fe20000000f00 */
[----:B------:R-:W-:Y:S06]  /*fcf0*/  BRA `(.L_x_8790) ;  /* 0xffffff84000c7947 */ /* 0x000fec000383ffff */
.L_x_8673:
        /* <DEDUP_REMOVED lines=8> */
.L_x_8792:
[----:B------:R-:W-:Y:S05]  /*fd80*/  BSYNC B0 ;  /* 0x0000000000007941 */ /* 0x000fea0003800000 */
.L_x_8791:
[----:B------:R-:W-:Y:S05]  /*fd90*/  BRA `(.L_x_8793) ;  /* 0xffffff8400187947 */ /* 0x000fea000383ffff */
.L_x_8674:
        /* <DEDUP_REMOVED lines=8> */
.L_x_8795:
[----:B------:R-:W-:Y:S05]  /*fe20*/  BSYNC B0 ;  /* 0x0000000000007941 */ /* 0x000fea0003800000 */
.L_x_8794:
[----:B------:R-:W-:Y:S05]  /*fe30*/  BRA `(.L_x_8796) ;  /* 0xffffff8000f87947 */ /* 0x000fea000383ffff */
.L_x_8675:
        /* <DEDUP_REMOVED lines=8> */
.L_x_8798:
[----:B------:R-:W-:Y:S05]  /*fec0*/  BSYNC B0 ;  /* 0x0000000000007941 */ /* 0x000fea0003800000 */
.L_x_8797:
[----:B------:R-:W-:Y:S05]  /*fed0*/  BRA `(.L_x_8799) ;  /* 0xffffff8000d87947 */ /* 0x000fea000383ffff */
.L_x_8676:
        /* <DEDUP_REMOVED lines=8> */
.L_x_8801:
[----:B------:R-:W-:Y:S05]  /*ff60*/  BSYNC B0 ;  /* 0x0000000000007941 */ /* 0x000fea0003800000 */
.L_x_8800:
[----:B------:R-:W-:Y:S05]  /*ff70*/  BRA `(.L_x_8802) ;  /* 0xffffff8000b87947 */ /* 0x000fea000383ffff */
.L_x_8677:
        /* <DEDUP_REMOVED lines=8> */
.L_x_8804:
[----:B------:R-:W-:Y:S05]  /*10000*/  BSYNC B0 ;  /* 0x0000000000007941 */ /* 0x000fea0003800000 */
.L_x_8803:
        /* <DEDUP_REMOVED lines=9> */
.L_x_8805:
[----:B------:R-:W-:Y:S02]  /*100a0*/  MOV R246, R242 ;  /* 0x000000f200f67202 */ /* 0x000fe40000000f00 */
[----:B------:R-:W-:-:S07]  /*100b0*/  MOV R243, R248 ;  /* 0x000000f800f37202 */ /* 0x000fce0000000f00 */
[----:B------:R-:W-:Y:S05]  /*100c0*/  WARPSYNC.COLLECTIVE R71, `(.L_x_8806) ;  /* 0x0000000047087348 */ /* 0x000fea0003c00000 */
[----:B------:R0:W1:Y:S02]  /*100d0*/  SHFL.UP P6, R248, R246, R69, R68 ;  /* 0x04000045f6f87389 */ /* 0x00006400000c0044 */
[----:B01----:R-:W-:Y:S05]  /*100e0*/  ENDCOLLECTIVE ;  /* 0x000000000000791b */ /* 0x003fea0003800000 */
.L_x_8806:
[----:B------:R-:W-:Y:S02]  /*100f0*/  MOV R246, R245 ;  /* 0x000000f500f67202 */ /* 0x000fe40000000f00 */
[----:B------:R-:W-:-:S07]  /*10100*/  MOV R242, R248 ;  /* 0x000000f800f27202 */ /* 0x000fce0000000f00 */
[----:B------:R-:W-:Y:S05]  /*10110*/  WARPSYNC.COLLECTIVE R71, `(.L_x_8807) ;  /* 0x0000000047087348 */ /* 0x000fea0003c00000 */
[----:B------:R0:W1:Y:S02]  /*10120*/  SHFL.UP P6, R248, R246, R69, R68 ;  /* 0x04000045f6f87389 */ /* 0x00006400000c0044 */
[----:B01----:R-:W-:Y:S05]  /*10130*/  ENDCOLLECTIVE ;  /* 0x000000000000791b */ /* 0x003fea0003800000 */
.L_x_8807:
[----:B------:R-:W-:Y:S01]  /*10140*/  HFMA2 R69, -RZ, RZ, 0, 0 ;  /* 0x00000000ff457431 */ /* 0x000fe200000001ff */
[----:B------:R-:W-:-:S07]  /*10150*/  MOV R68, 0x1f ;  /* 0x0000001f00447802 */ /* 0x000fce0000000f00 */
[----:B------:R-:W-:Y:S05]  /*10160*/  WARPSYNC.COLLECTIVE R71, `(.L_x_8808) ;  /* 0x0000000047087348 */ /* 0x000fea0003c00000 */
[----:B------:R0:W1:Y:S02]  /*10170*/  SHFL.IDX P3, R230, R70, R69, R68 ;  /* 0x0000004546e67389 */ /* 0x0000640000060044 */
[----:B01----:R-:W-:Y:S05]  /*10180*/  ENDCOLLECTIVE ;  /* 0x000000000000791b */ /* 0x003fea0003800000 */
.L_x_8808:
[----:B------:R-:W-:Y:S02]  /*10190*/  MOV R245, R248 ;  /* 0x000000f800f57202 */ /* 0x000fe40000000f00 */
[----:B------:R-:W-:Y:S02]  /*101a0*/  MOV R70, R61 ;  /* 0x0000003d00467202 */ /* 0x000fe40000000f00 */
[----:B------:R-:W-:-:S07]  /*101b0*/  MOV R60, R230 ;  /* 0x000000e6003c7202 */ /* 0x000fce0000000f00 */
[----:B------:R-:W-:Y:S05]  /*101c0*/  WARPSYNC.COLLECTIVE R71, `(.L_x_8809) ;  /* 0x0000000047087348 */ /* 0x000fea0003c00000 */
[----:B------:R0:W1:Y:S02]  /*101d0*/  SHFL.IDX P3, R230, R70, R69, R68 ;  /* 0x0000004546e67389 */ /* 0x0000640000060044 */
[----:B01----:R-:W-:Y:S05]  /*101e0*/  ENDCOLLECTIVE ;  /* 0x000000000000791b */ /* 0x003fea0003800000 */
.L_x_8809:
[----:B------:R-:W-:Y:S02]  /*101f0*/  MOV R70, R62 ;  /* 0x0000003e00467202 */ /* 0x000fe40000000f00 */
[----:B------:R-:W-:-:S07]  /*10200*/  MOV R61, R230 ;  /* 0x000000e6003d7202 */ /* 0x000fce0000000f00 */
[----:B------:R-:W-:Y:S05]  /*10210*/  WARPSYNC.COLLECTIVE R71, `(.L_x_8810) ;  /* 0x0000000047087348 */ /* 0x000fea0003c00000 */
[----:B------:R0:W1:Y:S02]  /*10220*/  SHFL.IDX P3, R230, R70, R69, R68 ;  /* 0x0000004546e67389 */ /* 0x0000640000060044 */
[----:B01----:R-:W-:Y:S05]  /*10230*/  ENDCOLLECTIVE ;  /* 0x000000000000791b */ /* 0x003fea0003800000 */
.L_x_8810:
[----:B------:R-:W-:Y:S02]  /*10240*/  MOV R70, R63 ;  /* 0x0000003f00467202 */ /* 0x000fe40000000f00 */
[----:B------:R-:W-:-:S07]  /*10250*/  MOV R62, R230 ;  /* 0x000000e6003e7202 */ /* 0x000fce0000000f00 */
[----:B------:R-:W-:Y:S05]  /*10260*/  WARPSYNC.COLLECTIVE R71, `(.L_x_8811) ;  /* 0x0000000047087348 */ /* 0x000fea0003c00000 */
[----:B------:R0:W1:Y:S02]  /*10270*/  SHFL.IDX P3, R230, R70, R69, R68 ;  /* 0x0000004546e67389 */ /* 0x0000640000060044 */
[----:B01----:R-:W-:Y:S05]  /*10280*/  ENDCOLLECTIVE ;  /* 0x000000000000791b */ /* 0x003fea0003800000 */
.L_x_8811:
[----:B------:R-:W-:Y:S01]  /*10290*/  MOV R63, R230 ;  /* 0x000000e6003f7202 */ /* 0x000fe20000000f00 */
[----:B------:R-:W-:Y:S06]  /*102a0*/  BRA `(.L_x_8812) ;  /* 0xffffff8000147947 */ /* 0x000fec000383ffff */
.L_x_8679:
[----:B------:R-:W-:Y:S01]  /*102b0*/  MOV R252, R245 ;  /* 0x000000f500fc7202 */ /* 0x000fe20000000f00 */
[----:B------:R-:W-:Y:S01]  /*102c0*/  HFMA2 R251, -RZ, RZ, 0, 5.9604644775390625e-08 ;  /* 0x00000001fffb7431 */ /* 0x000fe200000001ff */
[----:B------:R-:W-:Y:S02]  /*102d0*/  MOV R230, 0x1f ;  /* 0x0000001f00e67802 */ /* 0x000fe40000000f00 */
[----:B------:R-:W-:-:S07]  /*102e0*/  MOV R71, 0xffffffff ;  /* 0xffffffff00477802 */ /* 0x000fce0000000f00 */
[----:B------:R-:W-:Y:S05]  /*102f0*/  WARPSYNC.COLLECTIVE R71, `(.L_x_8813) ;  /* 0x0000000047087348 */ /* 0x000fea0003c00000 */
[----:B------:R0:W1:Y:S02]  /*10300*/  SHFL.DOWN P1, R68, R252, R251, R230 ;  /* 0x080000fbfc447389 */ /* 0x00006400000200e6 */
[----:B01----:R-:W-:Y:S05]  /*10310*/  ENDCOLLECTIVE ;  /* 0x000000000000791b */ /* 0x003fea0003800000 */
.L_x_8813:
[----:B------:R-:W-:Y:S02]  /*10320*/  MOV R252, R246 ;  /* 0x000000f600fc7202 */ /* 0x000fe40000000f00 */
[----:B------:R-:W-:-:S07]  /*10330*/  MOV R69, R68 ;  /* 0x0000004400457202 */ /* 0x000fce0000000f00 */
[----:B------:R-:W-:Y:S05]  /*10340*/  WARPSYNC.COLLECTIVE R71, `(.L_x_8814) ;  /* 0x0000000047087348 */ /* 0x000fea0003c00000 */
[----:B------:R0:W1:Y:S02]  /*10350*/  SHFL.DOWN P1, R68, R252, R251, R230 ;  /* 0x080000fbfc447389 */ /* 0x00006400000200e6 */
[----:B01----:R-:W-:Y:S05]  /*10360*/  ENDCOLLECTIVE ;  /* 0x000000000000791b */ /* 0x003fea0003800000 */
.L_x_8814:
[----:B------:R-:W-:Y:S02]  /*10370*/  MOV R252, R247 ;  /* 0x000000f700fc7202 */ /* 0x000fe40000000f00 */
[----:B------:R-:W-:-:S07]  /*10380*/  MOV R70, R68 ;  /* 0x0000004400467202 */ /* 0x000fce0000000f00 */
[----:B------:R-:W-:Y:S05]  /*10390*/  WARPSYNC.COLLECTIVE R71, `(.L_x_8815) ;  /* 0x0000000047087348 */ /* 0x000fea0003c00000 */
[----:B------:R0:W1:Y:S02]  /*103a0*/  SHFL.DOWN P1, R68, R252, R251, R230 ;  /* 0x080000fbfc447389 */ /* 0x00006400000200e6 */
[----:B01----:R-:W-:Y:S05]  /*103b0*/  ENDCOLLECTIVE ;  /* 0x000000000000791b */ /* 0x003fea0003800000 */
.L_x_8815:
[----:B------:R-:W-:Y:S02]  /*103c0*/  MOV R252, R248 ;  /* 0x000000f800fc7202 */ /* 0x000fe40000000f00 */
[----:B------:R-:W-:-:S07]  /*103d0*/  MOV R123, R68 ;  /* 0x00000044007b7202 */ /* 0x000fce0000000f00 */
[----:B------:R-:W-:Y:S05]  /*103e0*/  WARPSYNC.COLLECTIVE R71, `(.L_x_8816) ;  /* 0x0000000047087348 */ /* 0x000fea0003c00000 */
[----:B------:R0:W1:Y:S02]  /*103f0*/  SHFL.DOWN P1, R68, R252, R251, R230 ;  /* 0x080000fbfc447389 */ /* 0x00006400000200e6 */
[----:B01----:R-:W-:Y:S05]  /*10400*/  ENDCOLLECTIVE ;  /* 0x000000000000791b */ /* 0x003fea0003800000 */
.L_x_8816:
[----:B------:R-:W-:Y:S05]  /*10410*/  BRA `(.L_x_8817) ;  /* 0xffffff9000847947 */ /* 0x000fea000383ffff */
.L_x_8682:
        /* <DEDUP_REMOVED lines=8> */
.L_x_8819:
[----:B------:R-:W-:Y:S05]  /*104a0*/  BSYNC B0 ;  /* 0x0000000000007941 */ /* 0x000fea0003800000 */
.L_x_8818:
        /* <DEDUP_REMOVED lines=8> */
.L_x_8820:
[----:B------:R-:W-:Y:S02]  /*10530*/  MOV R252, R247 ;  /* 0x000000f700fc7202 */ /* 0x000fe40000000f00 */
[----:B------:R-:W-:-:S07]  /*10540*/  MOV R70, R68 ;  /* 0x0000004400467202 */ /* 0x000fce0000000f00 */
[----:B------:R-:W-:Y:S05]  /*10550*/  WARPSYNC.COLLECTIVE R71, `(.L_x_8821) ;  /* 0x0000000047087348 */ /* 0x000fea0003c00000 */
[----:B------:R0:W1:Y:S02]  /*10560*/  SHFL.DOWN P1, R68, R252, R251, R230 ;  /* 0x080000fbfc447389 */ /* 0x00006400000200e6 */
[----:B01----:R-:W-:Y:S05]  /*10570*/  ENDCOLLECTIVE ;  /* 0x000000000000791b */ /* 0x003fea0003800000 */
.L_x_8821:
[----:B------:R-:W-:Y:S02]  /*10580*/  MOV R252, R248 ;  /* 0x000000f800fc7202 */ /* 0x000fe40000000f00 */
[----:B------:R-:W-:-:S07]  /*10590*/  MOV R123, R68 ;  /* 0x00000044007b7202 */ /* 0x000fce0000000f00 */
[----:B------:R-:W-:Y:S05]  /*105a0*/  WARPSYNC.COLLECTIVE R71, `(.L_x_8822) ;  /* 0x0000000047087348 */ /* 0x000fea0003c00000 */
[----:B------:R0:W1:Y:S02]  /*105b0*/  SHFL.DOWN P1, R68, R252, R251, R230 ;  /* 0x080000fbfc447389 */ /* 0x00006400000200e6 */
[----:B01----:R-:W-:Y:S05]  /*105c0*/  ENDCOLLECTIVE ;  /* 0x000000000000791b */ /* 0x003fea0003800000 */
.L_x_8822:
[----:B------:R-:W-:Y:S01]  /*105d0*/  MOV R71, R68 ;  /* 0x0000004400477202 */ /* 0x000fe20000000f00 */
[----:B------:R-:W-:Y:S06]  /*105e0*/  BRA `(.L_x_8823) ;  /* 0xffffff9000647947 */ /* 0x000fec000383ffff */
.L_x_8685:
        /* <DEDUP_REMOVED lines=8> */
.L_x_8825:
[----:B------:R-:W-:Y:S05]  /*10670*/  BSYNC B0 ;  /* 0x0000000000007941 */ /* 0x000fea0003800000 */
.L_x_8824:
        /* <DEDUP_REMOVED lines=8> */
.L_x_8826:
[----:B------:R-:W-:Y:S02]  /*10700*/  MOV R252, R247 ;  /* 0x000000f700fc7202 */ /* 0x000fe40000000f00 */
[----:B------:R-:W-:-:S07]  /*10710*/  MOV R70, R68 ;  /* 0x0000004400467202 */ /* 0x000fce0000000f00 */
[----:B------:R-:W-:Y:S05]  /*10720*/  WARPSYNC.COLLECTIVE R71, `(.L_x_8827) ;  /* 0x0000000047087348 */ /* 0x000fea0003c00000 */
[----:B------:R0:W1:Y:S02]  /*10730*/  SHFL.DOWN P1, R68, R252, R251, R230 ;  /* 0x080000fbfc447389 */ /* 0x00006400000200e6 */
[----:B01----:R-:W-:Y:S05]  /*10740*/  ENDCOLLECTIVE ;  /* 0x000000000000791b */ /* 0x003fea0003800000 */
.L_x_8827:
[----:B------:R-:W-:Y:S02]  /*10750*/  MOV R252, R248 ;  /* 0x000000f800fc7202 */ /* 0x000fe40000000f00 */
[----:B------:R-:W-:-:S07]  /*10760*/  MOV R123, R68 ;  /* 0x00000044007b7202 */ /* 0x000fce0000000f00 */
[----:B------:R-:W-:Y:S05]  /*10770*/  WARPSYNC.COLLECTIVE R71, `(.L_x_8828) ;  /* 0x0000000047087348 */ /* 0x000fea0003c00000 */
[----:B------:R0:W1:Y:S02]  /*10780*/  SHFL.DOWN P1, R68, R252, R251, R230 ;  /* 0x080000fbfc447389 */ /* 0x00006400000200e6 */
[----:B01----:R-:W-:Y:S05]  /*10790*/  ENDCOLLECTIVE ;  /* 0x000000000000791b */ /* 0x003fea0003800000 */
.L_x_8828:
[----:B------:R-:W-:Y:S01]  /*107a0*/  MOV R71, R68 ;  /* 0x0000004400477202 */ /* 0x000fe20000000f00 */
[----:B------:R-:W-:Y:S06]  /*107b0*/  BRA `(.L_x_8829) ;  /* 0xffffff9000447947 */ /* 0x000fec000383ffff */
.L_x_8688:
        /* <DEDUP_REMOVED lines=8> */
.L_x_8831:
[----:B------:R-:W-:Y:S05]  /*10840*/  BSYNC B0 ;  /* 0x0000000000007941 */ /* 0x000fea0003800000 */
.L_x_8830:
        /* <DEDUP_REMOVED lines=8> */
.L_x_8832:
[----:B------:R-:W-:Y:S02]  /*108d0*/  MOV R252, R247 ;  /* 0x000000f700fc7202 */ /* 0x000fe40000000f00 */
[----:B------:R-:W-:-:S07]  /*108e0*/  MOV R70, R68 ;  /* 0x0000004400467202 */ /* 0x000fce0000000f00 */
[----:B------:R-:W-:Y:S05]  /*108f0*/  WARPSYNC.COLLECTIVE R71, `(.L_x_8833) ;  /* 0x0000000047087348 */ /* 0x000fea0003c00000 */
[----:B------:R0:W1:Y:S02]  /*10900*/  SHFL.DOWN P1, R68, R252, R251, R230 ;  /* 0x080000fbfc447389 */ /* 0x00006400000200e6 */
[----:B01----:R-:W-:Y:S05]  /*10910*/  ENDCOLLECTIVE ;  /* 0x000000000000791b */ /* 0x003fea0003800000 */
.L_x_8833:
[----:B------:R-:W-:Y:S02]  /*10920*/  MOV R252, R248 ;  /* 0x000000f800fc7202 */ /* 0x000fe40000000f00 */
[----:B------:R-:W-:-:S07]  /*10930*/  MOV R123, R68 ;  /* 0x00000044007b7202 */ /* 0x000fce0000000f00 */
[----:B------:R-:W-:Y:S05]  /*10940*/  WARPSYNC.COLLECTIVE R71, `(.L_x_8834) ;  /* 0x0000000047087348 */ /* 0x000fea0003c00000 */
[----:B------:R0:W1:Y:S02]  /*10950*/  SHFL.DOWN P1, R68, R252, R251, R230 ;  /* 0x080000fbfc447389 */ /* 0x00006400000200e6 */
[----:B01----:R-:W-:Y:S05]  /*10960*/  ENDCOLLECTIVE ;  /* 0x000000000000791b */ /* 0x003fea0003800000 */
.L_x_8834:
[----:B------:R-:W-:Y:S01]  /*10970*/  MOV R71, R68 ;  /* 0x0000004400477202 */ /* 0x000fe20000000f00 */
[----:B------:R-:W-:Y:S06]  /*10980*/  BRA `(.L_x_8835) ;  /* 0xffffff9000247947 */ /* 0x000fec000383ffff */
.L_x_8691:
        /* <DEDUP_REMOVED lines=8> */
.L_x_8837:
[----:B------:R-:W-:Y:S05]  /*10a10*/  BSYNC B0 ;  /* 0x0000000000007941 */ /* 0x000fea0003800000 */
.L_x_8836:
        /* <DEDUP_REMOVED lines=8> */
.L_x_8838:
[----:B------:R-:W-:Y:S02]  /*10aa0*/  MOV R252, R247 ;  /* 0x000000f700fc7202 */ /* 0x000fe40000000f00 */
[----:B------:R-:W-:-:S07]  /*10ab0*/  MOV R70, R68 ;  /* 0x0000004400467202 */ /* 0x000fce0000000f00 */
[----:B------:R-:W-:Y:S05]  /*10ac0*/  WARPSYNC.COLLECTIVE R71, `(.L_x_8839) ;  /* 0x0000000047087348 */ /* 0x000fea0003c00000 */
[----:B------:R0:W1:Y:S02]  /*10ad0*/  SHFL.DOWN P1, R68, R252, R251, R230 ;  /* 0x080000fbfc447389 */ /* 0x00006400000200e6 */
[----:B01----:R-:W-:Y:S05]  /*10ae0*/  ENDCOLLECTIVE ;  /* 0x000000000000791b */ /* 0x003fea0003800000 */
.L_x_8839:
[----:B------:R-:W-:Y:S02]  /*10af0*/  MOV R252, R248 ;  /* 0x000000f800fc7202 */ /* 0x000fe40000000f00 */
[----:B------:R-:W-:-:S07]  /*10b00*/  MOV R123, R68 ;  /* 0x00000044007b7202 */ /* 0x000fce0000000f00 */
[----:B------:R-:W-:Y:S05]  /*10b10*/  WARPSYNC.COLLECTIVE R71, `(.L_x_8840) ;  /* 0x0000000047087348 */ /* 0x000fea0003c00000 */
[----:B------:R0:W1:Y:S02]  /*10b20*/  SHFL.DOWN P1, R68, R252, R251, R230 ;  /* 0x080000fbfc447389 */ /* 0x00006400000200e6 */
[----:B01----:R-:W-:Y:S05]  /*10b30*/  ENDCOLLECTIVE ;  /* 0x000000000000791b */ /* 0x003fea0003800000 */
.L_x_8840:
[----:B------:R-:W-:Y:S01]  /*10b40*/  MOV R71, R68 ;  /* 0x0000004400477202 */ /* 0x000fe20000000f00 */
[----:B------:R-:W-:Y:S06]  /*10b50*/  BRA `(.L_x_8841) ;  /* 0xffffff9000047947 */ /* 0x000fec000383ffff */
.L_x_8694:
        /* <DEDUP_REMOVED lines=8> */
.L_x_8843:
[----:B------:R-:W-:Y:S05]  /*10be0*/  BSYNC B0 ;  /* 0x0000000000007941 */ /* 0x000fea0003800000 */
.L_x_8842:
        /* <DEDUP_REMOVED lines=10> */
.L_x_8844:
[----:B------:R-:W-:Y:S02]  /*10c90*/  MOV R70, R247 ;  /* 0x000000f700467202 */ /* 0x000fe40000000f00 */
[----:B------:R-:W-:-:S07]  /*10ca0*/  MOV R242, R230 ;  /* 0x000000e600f27202 */ /* 0x000fce0000000f00 */
[----:B------:R-:W-:Y:S05]  /*10cb0*/  WARPSYNC.COLLECTIVE R71, `(.L_x_8845) ;  /* 0x0000000047087348 */ /* 0x000fea0003c00000 */
[----:B------:R0:W1:Y:S02]  /*10cc0*/  SHFL.IDX P3, R230, R70, R69, R68 ;  /* 0x0000004546e67389 */ /* 0x0000640000060044 */
[----:B01----:R-:W-:Y:S05]  /*10cd0*/  ENDCOLLECTIVE ;  /* 0x000000000000791b */ /* 0x003fea0003800000 */
.L_x_8845:
        /* <DEDUP_REMOVED lines=15> */
.L_x_8846:
[----:B------:R-:W-:Y:S01]  /*10dd0*/  MOV R70, R60 ;  /* 0x0000003c00467202 */ /* 0x000fe20000000f00 */
[----:B------:R-:W-:Y:S01]  /*10de0*/  FADD.FTZ R123, R230, R123 ;  /* 0x0000007be67b7221 */ /* 0x000fe20000010000 */
[----:B------:R-:W-:-:S07]  /*10df0*/  MOV R230, 0x1f ;  /* 0x0000001f00e67802 */ /* 0x000fce0000000f00 */
[----:B------:R-:W-:Y:S05]  /*10e00*/  WARPSYNC.COLLECTIVE R71, `(.L_x_8847) ;  /* 0x0000000047087348 */ /* 0x000fea0003c00000 */
[----:B------:R0:W1:Y:S02]  /*10e10*/  SHFL.DOWN P1, R68, R252, R251, R230 ;  /* 0x080000fbfc447389 */ /* 0x00006400000200e6 */
[----:B01----:R-:W-:Y:S05]  /*10e20*/  ENDCOLLECTIVE ;  /* 0x000000000000791b */ /* 0x003fea0003800000 */
.L_x_8847:
[----:B------:R-:W-:Y:S02]  /*10e30*/  MOV R252, R246 ;  /* 0x000000f600fc7202 */ /* 0x000fe40000000f00 */
[----:B------:R-:W-:-:S07]  /*10e40*/  MOV R245, R68 ;  /* 0x0000004400f57202 */ /* 0x000fce0000000f00 */
[----:B------:R-:W-:Y:S05]  /*10e50*/  WARPSYNC.COLLECTIVE R71, `(.L_x_8848) ;  /* 0x0000000047087348 */ /* 0x000fea0003c00000 */
[----:B------:R0:W1:Y:S02]  /*10e60*/  SHFL.DOWN P1, R68, R252, R251, R230 ;  /* 0x080000fbfc447389 */ /* 0x00006400000200e6 */
[----:B01----:R-:W-:Y:S05]  /*10e70*/  ENDCOLLECTIVE ;  /* 0x000000000000791b */ /* 0x003fea0003800000 */
.L_x_8848:
[----:B------:R-:W-:Y:S02]  /*10e80*/  MOV R252, R247 ;  /* 0x000000f700fc7202 */ /* 0x000fe40000000f00 */
[----:B------:R-:W-:-:S07]  /*10e90*/  MOV R246, R68 ;  /* 0x0000004400f67202 */ /* 0x000fce0000000f00 */
[----:B------:R-:W-:Y:S05]  /*10ea0*/  WARPSYNC.COLLECTIVE R71, `(.L_x_8849) ;  /* 0x0000000047087348 */ /* 0x000fea0003c00000 */
[----:B------:R0:W1:Y:S02]  /*10eb0*/  SHFL.DOWN P1, R68, R252, R251, R230 ;  /* 0x080000fbfc447389 */ /* 0x00006400000200e6 */
[----:B01----:R-:W-:Y:S05]  /*10ec0*/  ENDCOLLECTIVE ;  /* 0x000000000000791b */ /* 0x003fea0003800000 */
.L_x_8849:
[----:B------:R-:W-:Y:S02]  /*10ed0*/  MOV R252, R248 ;  /* 0x000000f800fc7202 */ /* 0x000fe40000000f00 */
[----:B------:R-:W-:-:S07]  /*10ee0*/  MOV R247, R68 ;  /* 0x0000004400f77202 */ /* 0x000fce0000000f00 */
[----:B------:R-:W-:Y:S05]  /*10ef0*/  WARPSYNC.COLLECTIVE R71, `(.L_x_8850) ;  /* 0x0000000047087348 */ /* 0x000fea0003c00000 */
[----:B------:R0:W1:Y:S02]  /*10f00*/  SHFL.DOWN P1, R68, R252, R251, R230 ;  /* 0x080000fbfc447389 */ /* 0x00006400000200e6 */
[----:B01----:R-:W-:Y:S05]  /*10f10*/  ENDCOLLECTIVE ;  /* 0x000000000000791b */ /* 0x003fea0003800000 */
.L_x_8850:
[----:B------:R-:W-:Y:S01]  /*10f20*/  MOV R248, R68 ;  /* 0x0000004400f87202 */ /* 0x000fe20000000f00 */
[----:B------:R-:W-:-:S07]  /*10f30*/  HFMA2 R68, -RZ, RZ, 0, 1.847743988037109375e-06 ;  /* 0x0000001fff447431 */ /* 0x000fce00000001ff */
[----:B------:R-:W-:Y:S05]  /*10f40*/  WARPSYNC.COLLECTIVE R71, `(.L_x_8851) ;  /* 0x0000000047087348 */ /* 0x000fea0003c00000 */
[----:B------:R0:W1:Y:S02]  /*10f50*/  SHFL.IDX P3, R230, R70, R69, R68 ;  /* 0x0000004546e67389 */ /* 0x0000640000060044 */
[----:B01----:R-:W-:Y:S05]  /*10f60*/  ENDCOLLECTIVE ;  /* 0x000000000000791b */ /* 0x003fea0003800000 */
.L_x_8851:
[----:B------:R-:W-:Y:S02]  /*10f70*/  MOV R70, R61 ;  /* 0x0000003d00467202 */ /* 0x000fe40000000f00 */
[----:B------:R-:W-:-:S07]  /*10f80*/  MOV R60, R230 ;  /* 0x000000e6003c7202 */ /* 0x000fce0000000f00 */
[----:B------:R-:W-:Y:S05]  /*10f90*/  WARPSYNC.COLLECTIVE R71, `(.L_x_8852) ;  /* 0x0000000047087348 */ /* 0x000fea0003c00000 */
[----:B------:R0:W1:Y:S02]  /*10fa0*/  SHFL.IDX P3, R230, R70, R69, R68 ;  /* 0x0000004546e67389 */ /* 0x0000640000060044 */
[----:B01----:R-:W-:Y:S05]  /*10fb0*/  ENDCOLLECTIVE ;  /* 0x000000000000791b */ /* 0x003fea0003800000 */
.L_x_8852:
[----:B------:R-:W-:Y:S02]  /*10fc0*/  MOV R70, R62 ;  /* 0x0000003e00467202 */ /* 0x000fe40000000f00 */
[----:B------:R-:W-:-:S07]  /*10fd0*/  MOV R61, R230 ;  /* 0x000000e6003d7202 */ /* 0x000fce0000000f00 */
[----:B------:R-:W-:Y:S05]  /*10fe0*/  WARPSYNC.COLLECTIVE R71, `(.L_x_8853) ;  /* 0x0000000047087348 */ /* 0x000fea0003c00000 */
[----:B------:R0:W1:Y:S02]  /*10ff0*/  SHFL.IDX P3, R230, R70, R69, R68 ;  /* 0x0000004546e67389 */ /* 0x0000640000060044 */
[----:B01----:R-:W-:Y:S05]  /*11000*/  ENDCOLLECTIVE ;  /* 0x000000000000791b */ /* 0x003fea0003800000 */
.L_x_8853:
[----:B------:R-:W-:Y:S02]  /*11010*/  MOV R70, R63 ;  /* 0x0000003f00467202 */ /* 0x000fe40000000f00 */
[----:B------:R-:W-:-:S07]  /*11020*/  MOV R62, R230 ;  /* 0x000000e6003e7202 */ /* 0x000fce0000000f00 */
[----:B------:R-:W-:Y:S05]  /*11030*/  WARPSYNC.COLLECTIVE R71, `(.L_x_8854) ;  /* 0x0000000047087348 */ /* 0x000fea0003c00000 */
[----:B------:R0:W1:Y:S02]  /*11040*/  SHFL.IDX P3, R230, R70, R69, R68 ;  /* 0x0000004546e67389 */ /* 0x0000640000060044 */
[----:B01----:R-:W-:Y:S05]  /*11050*/  ENDCOLLECTIVE ;  /* 0x000000000000791b */ /* 0x003fea0003800000 */
.L_x_8854:
[----:B------:R-:W-:Y:S01]  /*11060*/  MOV R63, R230 ;  /* 0x000000e6003f7202 */ /* 0x000fe20000000f00 */
[----:B------:R-:W-:Y:S06]  /*11070*/  BRA `(.L_x_8855) ;  /* 0xffffff8c00587947 */ /* 0x000fec000383ffff */
.L_x_8856:
        /* <DEDUP_REMOVED lines=16> */
.L_x_18701:


//--------------------- .text._Z25selective_scan_bwd_kernelI32Selective_Scan_bwd_kernel_traitsILi64ELi16ELb0ELb1ELb1ELb1ELb0EfN3c107complexIfEEEEv12SSMParamsBwd --------------------------
	.section	.text._Z25selective_scan_bwd_kernelI32Selective_Scan_bwd_kernel_traitsILi64ELi16ELb0ELb1ELb1ELb1ELb0EfN3c107complexIfEEEEv12SSMParamsBwd,"ax",@progbits
	.align	128
        .global         _Z25selective_scan_bwd_kernelI32Selective_Scan_bwd_kernel_traitsILi64ELi16ELb0ELb1ELb1ELb1ELb0EfN3c107complexIfEEEEv12SSMParamsBwd
        .type           _Z25selective_scan_bwd_kernelI32Selective_Scan_bwd_kernel_traitsILi64ELi16ELb0ELb1ELb1ELb1ELb0EfN3c107complexIfEEEEv12SSMParamsBwd,@function
        .size           _Z25selective_scan_bwd_kernelI32Selective_Scan_bwd_kernel_traitsILi64ELi16ELb0ELb1ELb1ELb1ELb0EfN3c107complexIfEEEEv12SSMParamsBwd,(.L_x_18702 - _Z25selective_scan_bwd_kernelI32Selective_Scan_bwd_kernel_traitsILi64ELi16ELb0ELb1ELb1ELb1ELb0EfN3c107complexIfEEEEv12SSMParamsBwd)
        .other          _Z25selective_scan_bwd_kernelI32Selective_Scan_bwd_kernel_traitsILi64ELi16ELb0ELb1ELb1ELb1ELb0EfN3c107complexIfEEEEv12SSMParamsBwd,@"STO_CUDA_ENTRY STV_DEFAULT"
_Z25selective_scan_bwd_kernelI32Selective_Scan_bwd_kernel_traitsILi64ELi16ELb0ELb1ELb1ELb1ELb0EfN3c107complexIfEEEEv12SSMParamsBwd:
.text._Z25selective_scan_bwd_kernelI32Selective_Scan_bwd_kernel_traitsILi64ELi16ELb0ELb1ELb1ELb1ELb0EfN3c107complexIfEEEEv12SSMParamsBwd:
        /* <DEDUP_REMOVED lines=174> */
.L_x_8987:
[----:B------:R-:W0:Y:S01]  /*0ae0*/  S2R R197, SR_TID.X ;  /* 0x0000000000c57919 */ /* 0x000e220000002100 */
[----:B------:R-:W1:Y:S01]  /*0af0*/  LDCU UR32, c[0x0][0x388] ;  /* 0x00007100ff2077ac */ /* 0x000e620008000800 */
[----:B------:R-:W-:Y:S01]  /*0b00*/  MOV R2, UR20 ;  /* 0x0000001400027c02 */ /* 0x000fe20008000f00 */
[----:B------:R-:W-:Y:S01]  /*0b10*/  HFMA2 R19, -RZ, RZ, 0, 0 ;  /* 0x00000000ff137431 */ /* 0x000fe200000001ff */
[----:B------:R-:W-:Y:S01]  /*0b20*/  MOV R3, UR21 ;  /* 0x0000001500037c02 */ /* 0x000fe20008000f00 */
[----:B------:R-:W-:Y:S01]  /*0b30*/  ULEA UR8, UR19, 0xfffffc00, 0xa ;  /* 0xfffffc0013087891 */ /* 0x000fe2000f8e50ff */
[----:B------:R-:W-:Y:S02]  /*0b40*/  MOV R16, RZ ;  /* 0x000000ff00107202 */ /* 0x000fe40000000f00 */
[----:B------:R-:W-:Y:S01]  /*0b50*/  CS2R R12, SRZ ;  /* 0x00000000000c7805 */ /* 0x000fe2000001ff00 */
[----:B------:R-:W-:Y:S01]  /*0b60*/  HFMA2 R14, -RZ, RZ, 0, 0 ;  /* 0x00000000ff0e7431 */ /* 0x000fe200000001ff */
        /* <DEDUP_REMOVED lines=159> */
[----:B----4-:R-:W-:Y:S04]  /*1560*/  STS [R241+0x280], R14 ;  /* 0x0002800ef1007388 */ /* 0x010fe80000000800 */
[----:B------:R2:W-:Y:S04]  /*1570*/  STS [R240+0x300], R13 ;  /* 0x0003000df0007388 */ /* 0x0005e80000000800 */
[----:B------:R3:W-:Y:S04]  /*1580*/  STS [R239+0x380], R16 ;  /* 0x00038010ef007388 */ /* 0x0007e80000000800 */
[----:B------:R4:W-:Y:S04]  /*1590*/  STS [R238+0x400], R19 ;  /* 0x00040013ee007388 */ /* 0x0009e80000000800 */
        /* <DEDUP_REMOVED lines=30> */
[----:B------:R-:W-:Y:S02]  /*1780*/  CS2R R14, SRZ ;  /* 0x00000000000e7805 */ /* 0x000fe4000001ff00 */
[----:B---3--:R-:W-:Y:S01]  /*1790*/  CS2R R16, SRZ ;  /* 0x0000000000107805 */ /* 0x008fe2000001ff00 */
[----:B------:R-:W-:Y:S01]  /*17a0*/  HFMA2 R18, -RZ, RZ, 0, 0 ;  /* 0x00000000ff127431 */ /* 0x000fe200000001ff */
[----:B----4-:R-:W-:Y:S01]  /*17b0*/  MOV R19, RZ ;  /* 0x000000ff00137202 */ /* 0x010fe20000000f00 */
[----:B-----5:R-:W-:Y:S01]  /*17c0*/  HFMA2 R20, -RZ, RZ, 0, 0 ;  /* 0x00000000ff147431 */ /* 0x020fe200000001ff */
        /* <DEDUP_REMOVED lines=86> */
[----:B------:R-:W-:Y:S01]  /*1d30*/  ISETP.NE.AND P0, PT, R25, RZ, PT ;  /* 0x000000ff1900720c */ /* 0x000fe20003f05270 */
[----:B------:R-:W-:-:S12]  /*1d40*/  HFMA2 R10, -RZ, RZ, 0, 0 ;  /* 0x00000000ff0a7431 */ /* 0x000fd800000001ff */
        /* <DEDUP_REMOVED lines=23> */
[----:B-1----:R-:W-:-:S03]  /*1ec0*/  FADD.FTZ R174, R174, UR6 ;  /* 0x00000006aeae7e21 */ /* 0x002fc60008010000 */
        /* <DEDUP_REMOVED lines=80> */
.L_x_8859:
[----:B------:R-:W-:Y:S05]  /*23d0*/  BSYNC.RECONVERGENT B0 ;  /* 0x0000000000007941 */ /* 0x000fea0003800200 */
.L_x_8858:
        /* <DEDUP_REMOVED lines=34> */
.L_x_8861:
[----:B------:R-:W-:Y:S05]  /*2600*/  BSYNC.RECONVERGENT B0 ;  /* 0x0000000000007941 */ /* 0x000fea0003800200 */
.L_x_8860:
        /* <DEDUP_REMOVED lines=34> */
.L_x_8863:
[----:B------:R-:W-:Y:S05]  /*2830*/  BSYNC.RECONVERGENT B0 ;  /* 0x0000000000007941 */ /* 0x000fea0003800200 */
.L_x_8862:
        /* <DEDUP_REMOVED lines=34> */
.L_x_8865:
[----:B------:R-:W-:Y:S05]  /*2a60*/  BSYNC.RECONVERGENT B0 ;  /* 0x0000000000007941 */ /* 0x000fea0003800200 */
.L_x_8864:
        /* <DEDUP_REMOVED lines=34> */
.L_x_8867:
[----:B------:R-:W-:Y:S05]  /*2c90*/  BSYNC.RECONVERGENT B0 ;  /* 0x0000000000007941 */ /* 0x000fea0003800200 */
.L_x_8866:
        /* <DEDUP_REMOVED lines=37> */
.L_x_8869:
[----:B------:R-:W-:Y:S05]  /*2ef0*/  BSYNC.RECONVERGENT B0 ;  /* 0x0000000000007941 */ /* 0x000fea0003800200 */
.L_x_8868:
        /* <DEDUP_REMOVED lines=38> */
.L_x_8871:
[----:B------:R-:W-:Y:S05]  /*3160*/  BSYNC.RECONVERGENT B0 ;  /* 0x0000000000007941 */ /* 0x000fea0003800200 */
.L_x_8870:
        /* <DEDUP_REMOVED lines=38> */
.L_x_8873:
[----:B------:R-:W-:Y:S05]  /*33d0*/  BSYNC.RECONVERGENT B0 ;  /* 0x0000000000007941 */ /* 0x000fea0003800200 */
.L_x_8872:
        /* <DEDUP_REMOVED lines=38> */
.L_x_8875:
[----:B------:R-:W-:Y:S05]  /*3640*/  BSYNC.RECONVERGENT B0 ;  /* 0x0000000000007941 */ /* 0x000fea0003800200 */
.L_x_8874:
        /* <DEDUP_REMOVED lines=38> */
.L_x_8877:
[----:B------:R-:W-:Y:S05]  /*38b0*/  BSYNC.RECONVERGENT B0 ;  /* 0x0000000000007941 */ /* 0x000fea0003800200 */
.L_x_8876:
        /* <DEDUP_REMOVED lines=38> */
.L_x_8879:
[----:B------:R-:W-:Y:S05]  /*3b20*/  BSYNC.RECONVERGENT B0 ;  /* 0x0000000000007941 */ /* 0x000fea0003800200 */
.L_x_8878:
        /* <DEDUP_REMOVED lines=32> */
.L_x_8881:
[----:B------:R-:W-:Y:S05]  /*3d30*/  BSYNC.RECONVERGENT B0 ;  /* 0x0000000000007941 */ /* 0x000fea0003800200 */
.L_x_8880:
        /* <DEDUP_REMOVED lines=32> */
.L_x_8883:
[----:B------:R-:W-:Y:S05]  /*3f40*/  BSYNC.RECONVERGENT B0 ;  /* 0x0000000000007941 */ /* 0x000fea0003800200 */
.L_x_8882:
        /* <DEDUP_REMOVED lines=32> */
.L_x_8885:
[----:B------:R-:W-:Y:S05]  /*4150*/  BSYNC.RECONVERGENT B0 ;  /* 0x0000000000007941 */ /* 0x000fea0003800200 */
.L_x_8884:
        /* <DEDUP_REMOVED lines=32> */
.L_x_8887:
[----:B------:R-:W-:Y:S05]  /*4360*/  BSYNC.RECONVERGENT B0 ;  /* 0x0000000000007941 */ /* 0x000fea0003800200 */
.L_x_8886:
        /* <DEDUP_REMOVED lines=32> */
.L_x_8889:
[----:B------:R-:W-:Y:S05]  /*4570*/  BSYNC.RECONVERGENT B0 ;  /* 0x0000000000007941 */ /* 0x000fea0003800200 */
.L_x_8888:
        /* <DEDUP_REMOVED lines=27> */
[----:B0-----:R-:W-:Y:S01]  /*4730*/  SHF.L.U32 R10, R197, 0x5, RZ ;  /* 0x00000005c50a7819 */ /* 0x001fe200000006ff */
[----:B------:R-:W1:Y:S01]  /*4740*/  LDCU.64 UR28, c[0x0][0x3a0] ;  /* 0x00007400ff1c77ac */ /* 0x000e620008000a00 */
[----:B------:R-:W-:Y:S01]  /*4750*/  LOP3.LUT R105, R105, 0xfbffffff, RZ, 0xc0, !PT ;  /* 0xfbffffff69697812 */ /* 0x000fe200078ec0ff */
[----:B------:R-:W-:Y:S01]  /*4760*/  HFMA2 R163, -RZ, RZ, 0, 0 ;  /* 0x00000000ffa37431 */ /* 0x000fe200000001ff */
        /* <DEDUP_REMOVED lines=37> */
.L_x_8986:
        /* <DEDUP_REMOVED lines=24> */
[----:B------:R-:W-:Y:S02]  /*4b40*/  LOP3.LUT R90, R0, 0xc0, RZ, 0xfc, !PT ;  /* 0x000000c0005a7812 */ /* 0x000fe400078efcff */
[----:B------:R-:W-:-:S02]  /*4b50*/  CS2R R36, SRZ ;  /* 0x0000000000247805 */ /* 0x000fc4000001ff00 */
[----:B------:R-:W-:Y:S02]  /*4b60*/  LOP3.LUT R89, R0, 0xe0, RZ, 0xfc, !PT ;  /* 0x000000e000597812 */ /* 0x000fe400078efcff */
[----:B------:R-:W-:Y:S02]  /*4b70*/  CS2R R38, SRZ ;  /* 0x0000000000267805 */ /* 0x000fe4000001ff00 */
        /* <DEDUP_REMOVED lines=374> */
[C---:B------:R-:W-:Y:S01]  /*62e0*/  FMUL.FTZ R2, R3.reuse, R173 ;  /* 0x000000ad03027220 */ /* 0x040fe20000410000 */
[C---:B------:R-:W-:Y:S01]  /*62f0*/  FMUL.FTZ R4, R3.reuse, R172 ;  /* 0x000000ac03047220 */ /* 0x040fe20000410000 */
        /* <DEDUP_REMOVED lines=21> */
[C---:B------:R-:W-:Y:S01]  /*6450*/  FMUL.FTZ R46, R3.reuse, R166 ;  /* 0x000000a6032e7220 */ /* 0x040fe20000410000 */
[C---:B------:R-:W-:Y:S01]  /*6460*/  FMUL.FTZ R4, R3.reuse, R164 ;  /* 0x000000a403047220 */ /* 0x040fe20000410000 */
[----:B------:R-:W-:Y:S01]  /*6470*/  MUFU.SIN R81, R42 ;  /* 0x0000002a00517308 */ /* 0x000fe20000000400 */
[----:B---3--:R-:W-:Y:S01]  /*6480*/  FMUL.FTZ R100, R36, R37 ;  /* 0x0000002524647220 */ /* 0x008fe20000410000 */
[C---:B------:R-:W-:Y:S01]  /*6490*/  FMUL.FTZ R5, R3.reuse, R162 ;  /* 0x000000a203057220 */ /* 0x040fe20000410000 */
[C---:B------:R-:W-:Y:S01]  /*64a0*/  FMUL.FTZ R35, R3.reuse, R158 ;  /* 0x0000009e03237220 */ /* 0x040fe20000410000 */
        /* <DEDUP_REMOVED lines=212> */
.L_x_8892:
[----:B------:R-:W-:-:S06]  /*71f0*/  LEA R114, R197, UR28, 0x3 ;  /* 0x0000001cc5727c11 */ /* 0x000fcc000f8e18ff */
[----:B------:R-:W0:Y:S02]  /*7200*/  LDS.64 R114, [R114+0x9c68] ;  /* 0x009c680072727984 */ /* 0x000e240000000a00 */
.L_x_8893:
[----:B------:R-:W-:Y:S05]  /*7210*/  BSYNC.RECONVERGENT B0 ;  /* 0x0000000000007941 */ /* 0x000fea0003800200 */
.L_x_8891:
        /* <DEDUP_REMOVED lines=18> */
[-C--:B------:R-:W-:Y:S01]  /*7340*/  FMUL.FTZ R227, R75, R173.reuse ;  /* 0x000000ad4be37220 */ /* 0x080fe20000410000 */
[----:B------:R2:W5:Y:S01]  /*7350*/  @P0 LDG.E.128 R60, desc[UR26][R64.64] ;  /* 0x0000001a403c0981 */ /* 0x000562000c1e1d00 */
[----:B------:R-:W-:Y:S01]  /*7360*/  FFMA.FTZ R69, R104, R66, -R69 ;  /* 0x0000004268457223 */ /* 0x000fe20000010845 */
[----:B------:R-:W-:Y:S01]  /*7370*/  FMUL.FTZ R226, R76, R173 ;  /* 0x000000ad4ce27220 */ /* 0x000fe20000410000 */
[----:B------:R-:W-:Y:S01]  /*7380*/  FFMA.FTZ R68, R189, R227, R68 ;  /* 0x000000e3bd447223 */ /* 0x000fe20000010044 */
[-C--:B------:R-:W-:Y:S01]  /*7390*/  FMUL.FTZ R225, R74, R172.reuse ;  /* 0x000000ac4ae17220 */ /* 0x080fe20000410000 */
[----:B------:R-:W-:Y:S01]  /*73a0*/  FMUL.FTZ R224, R73, R172 ;  /* 0x000000ac49e07220 */ /* 0x000fe20000410000 */
[----:B------:R-:W-:Y:S01]  /*73b0*/  FFMA.FTZ R69, R189, R226, R69 ;  /* 0x000000e2bd457223 */ /* 0x000fe20000010045 */
[----:B------:R-:W-:Y:S01]  /*73c0*/  FMUL.FTZ R71, R101, R68 ;  /* 0x0000004465477220 */ /* 0x000fe20000410000 */
[-C--:B------:R-:W-:Y:S01]  /*73d0*/  FMUL.FTZ R223, R59, R171.reuse ;  /* 0x000000ab3bdf7220 */ /* 0x080fe20000410000 */
        /* <DEDUP_REMOVED lines=11> */
[----:B------:R-:W-:Y:S01]  /*7490*/  FMUL.FTZ R68, R99, R71 ;  /* 0x0000004763447220 */ /* 0x000fe20000410000 */
        /* <DEDUP_REMOVED lines=15> */
[----:B------:R-:W-:Y:S01]  /*7590*/  FFMA.FTZ R69, R98, R66, R69 ;  /* 0x0000004262457223 */ /* 0x000fe20000010045 */
[----:B------:R-:W-:Y:S01]  /*75a0*/  FFMA.FTZ R71, R187, R222, R71 ;  /* 0x000000debb477223 */ /* 0x000fe20000010047 */
[----:B------:R-:W-:Y:S01]  /*75b0*/  FMUL.FTZ R218, R56, R169 ;  /* 0x000000a938da7220 */ /* 0x000fe20000410000 */
[----:B------:R-:W-:Y:S01]  /*75c0*/  FFMA.FTZ R65, R98, R67, -R65 ;  /* 0x0000004362417223 */ /* 0x000fe20000010841 */
[-C--:B------:R-:W-:Y:S01]  /*75d0*/  FMUL.FTZ R217, R54, R168.reuse ;  /* 0x000000a836d97220 */ /* 0x080fe20000410000 */
[-C--:B------:R-:W-:Y:S01]  /*75e0*/  FFMA.FTZ R67, R98, R71.reuse, -R64 ;  /* 0x0000004762437223 */ /* 0x080fe20000010840 */
[----:B------:R-:W-:Y:S01]  /*75f0*/  FMUL.FTZ R71, R97, R71 ;  /* 0x0000004761477220 */ /* 0x000fe20000410000 */
[----:B------:R-:W-:Y:S01]  /*7600*/  FMUL.FTZ R199, R95, R65 ;  /* 0x000000415fc77220 */ /* 0x000fe20000410000 */
        /* <DEDUP_REMOVED lines=22> */
[C---:B------:R-:W-:Y:S01]  /*7770*/  FFMA.FTZ R64, R92.reuse, R199, R64 ;  /* 0x000000c75c407223 */ /* 0x040fe20000010040 */
        /* <DEDUP_REMOVED lines=33> */
[-C--:B------:R-:W-:Y:S01]  /*7990*/  FMUL.FTZ R205, R41, R158.reuse ;  /* 0x0000009e29cd7220 */ /* 0x080fe20000410000 */
        /* <DEDUP_REMOVED lines=32> */
[C---:B------:R-:W-:Y:S01]  /*7ba0*/  FMUL.FTZ R67, R33.reuse, R201 ;  /* 0x000000c921437220 */ /* 0x040fe20000410000 */
        /* <DEDUP_REMOVED lines=131> */
.L_x_9013:
        /* <DEDUP_REMOVED lines=13> */
.L_x_9016:
[----:B------:R-:W-:-:S03]  /*84b0*/  UMOV UR32, 0xffffffff ;  /* 0xffffffff00207882 */ /* 0x000fc60000000000 */
[----:B------:R-:W-:Y:S05]  /*84c0*/  BRA.DIV UR32, `(.L_x_8897) ;  /* 0x0000008620e47947 */ /* 0x000fea000b800000 */
.L_x_9019:
[----:B------:R-:W-:-:S03]  /*84d0*/  UMOV UR32, 0xffffffff ;  /* 0xffffffff00207882 */ /* 0x000fc60000000000 */
[----:B------:R-:W-:Y:S05]  /*84e0*/  BRA.DIV UR32, `(.L_x_8898) ;  /* 0x0000008a20047947 */ /* 0x000fea000b800000 */
.L_x_9022:
[----:B------:R-:W-:-:S03]  /*84f0*/  UMOV UR32, 0xffffffff ;  /* 0xffffffff00207882 */ /* 0x000fc60000000000 */
[----:B------:R-:W-:Y:S05]  /*8500*/  BRA.DIV UR32, `(.L_x_8899) ;  /* 0x0000008a20247947 */ /* 0x000fea000b800000 */
.L_x_9025:
        /* <DEDUP_REMOVED lines=10> */
.L_x_9035:
        /* <DEDUP_REMOVED lines=23> */
.L_x_8894:
        /* <DEDUP_REMOVED lines=284> */
.L_x_9040:
        /* <DEDUP_REMOVED lines=13> */
.L_x_8904:
[----:B------:R-:W-:Y:S05]  /*99b0*/  BSYNC.RECONVERGENT B0 ;  /* 0x0000000000007941 */ /* 0x000fea0003800200 */
.L_x_8903:
[----:B------:R-:W-:Y:S01]  /*99c0*/  UMOV UR32, 0xffffffff ;  /* 0xffffffff00207882 */ /* 0x000fe20000000000 */
[----:B------:R-:W-:Y:S02]  /*99d0*/  ISETP.GT.U32.AND P2, PT, R193, 0x1d, PT ;  /* 0x0000001dc100780c */ /* 0x000fe40003f44070 */
[----:B------:R-:W-:Y:S11]  /*99e0*/  BRA.DIV UR32, `(.L_x_8905) ;  /* 0x0000007a203c7947 */ /* 0x000ff6000b800000 */
[----:B-1----:R1:W0:Y:S04]  /*99f0*/  SHFL.DOWN PT, R69, R245, 0x2, 0x1f ;  /* 0x08401f00f5457f89 */ /* 0x00222800000e0000 */
[----:B--2---:R1:W2:Y:S04]  /*9a00*/  SHFL.DOWN PT, R70, R246, 0x2, 0x1f ;  /* 0x08401f00f6467f89 */ /* 0x0042a800000e0000 */
[----:B---3--:R1:W3:Y:S04]  /*9a10*/  SHFL.DOWN PT, R123, R247, 0x2, 0x1f ;  /* 0x08401f00f77b7f89 */ /* 0x0082e800000e0000 */
[----:B------:R1:W0:Y:S02]  /*9a20*/  SHFL.DOWN PT, R71, R248, 0x2, 0x1f ;  /* 0x08401f00f8477f89 */ /* 0x00022400000e0000 */
.L_x_9046:
        /* <DEDUP_REMOVED lines=13> */
.L_x_8907:
[----:B------:R-:W-:Y:S05]  /*9b00*/  BSYNC.RECONVERGENT B0 ;  /* 0x0000000000007941 */ /* 0x000fea0003800200 */
.L_x_8906:
[----:B------:R-:W-:Y:S01]  /*9b10*/  UMOV UR32, 0xffffffff ;  /* 0xffffffff00207882 */ /* 0x000fe20000000000 */
[----:B------:R-:W-:Y:S02]  /*9b20*/  ISETP.GT.U32.AND P2, PT, R193, 0x1b, PT ;  /* 0x0000001bc100780c */ /* 0x000fe40003f44070 */
[----:B------:R-:W-:Y:S11]  /*9b30*/  BRA.DIV UR32, `(.L_x_8908) ;  /* 0x0000007a205c7947 */ /* 0x000ff6000b800000 */
[----:B0-----:R0:W0:Y:S04]  /*9b40*/  SHFL.DOWN PT, R69, R245, 0x4, 0x1f ;  /* 0x08801f00f5457f89 */ /* 0x00102800000e0000 */
[----:B--2---:R2:W0:Y:S04]  /*9b50*/  SHFL.DOWN PT, R70, R246, 0x4, 0x1f ;  /* 0x08801f00f6467f89 */ /* 0x00442800000e0000 */
[----:B---3--:R2:W3:Y:S04]  /*9b60*/  SHFL.DOWN PT, R123, R247, 0x4, 0x1f ;  /* 0x08801f00f77b7f89 */ /* 0x0084e800000e0000 */
[----:B------:R2:W0:Y:S02]  /*9b70*/  SHFL.DOWN PT, R71, R248, 0x4, 0x1f ;  /* 0x08801f00f8477f89 */ /* 0x00042400000e0000 */
.L_x_9052:
        /* <DEDUP_REMOVED lines=13> */
.L_x_8910:
[----:B------:R-:W-:Y:S05]  /*9c50*/  BSYNC.RECONVERGENT B0 ;  /* 0x0000000000007941 */ /* 0x000fea0003800200 */
.L_x_8909:
[----:B------:R-:W-:Y:S01]  /*9c60*/  UMOV UR32, 0xffffffff ;  /* 0xffffffff00207882 */ /* 0x000fe20000000000 */
[----:B------:R-:W-:Y:S02]  /*9c70*/  ISETP.GT.U32.AND P2, PT, R193, 0x17, PT ;  /* 0x00000017c100780c */ /* 0x000fe40003f44070 */
[----:B------:R-:W-:Y:S11]  /*9c80*/  BRA.DIV UR32, `(.L_x_8911) ;  /* 0x0000007a207c7947 */ /* 0x000ff6000b800000 */
[----:B0-----:R0:W0:Y:S04]  /*9c90*/  SHFL.DOWN PT, R69, R245, 0x8, 0x1f ;  /* 0x09001f00f5457f89 */ /* 0x00102800000e0000 */
[----:B------:R0:W0:Y:S04]  /*9ca0*/  SHFL.DOWN PT, R70, R246, 0x8, 0x1f ;  /* 0x09001f00f6467f89 */ /* 0x00002800000e0000 */
[----:B---3--:R3:W0:Y:S04]  /*9cb0*/  SHFL.DOWN PT, R123, R247, 0x8, 0x1f ;  /* 0x09001f00f77b7f89 */ /* 0x00862800000e0000 */
[----:B------:R3:W0:Y:S02]  /*9cc0*/  SHFL.DOWN PT, R71, R248, 0x8, 0x1f ;  /* 0x09001f00f8477f89 */ /* 0x00062400000e0000 */
.L_x_9058:
        /* <DEDUP_REMOVED lines=13> */
.L_x_8913:
[----:B------:R-:W-:Y:S05]  /*9da0*/  BSYNC.RECONVERGENT B0 ;  /* 0x0000000000007941 */ /* 0x000fea0003800200 */
.L_x_8912:
[----:B------:R-:W-:Y:S01]  /*9db0*/  UMOV UR32, 0xffffffff ;  /* 0xffffffff00207882 */ /* 0x000fe20000000000 */
[----:B------:R-:W-:Y:S02]  /*9dc0*/  ISETP.GT.U32.AND P2, PT, R193, 0xf, PT ;  /* 0x0000000fc100780c */ /* 0x000fe40003f44070 */
[----:B------:R-:W-:Y:S11]  /*9dd0*/  BRA.DIV UR32, `(.L_x_8914) ;  /* 0x0000007a209c7947 */ /* 0x000ff6000b800000 */
[----:B0-----:R0:W0:Y:S04]  /*9de0*/  SHFL.DOWN PT, R69, R245, 0x10, 0x1f ;  /* 0x0a001f00f5457f89 */ /* 0x00102800000e0000 */
[----:B------:R0:W0:Y:S04]  /*9df0*/  SHFL.DOWN PT, R70, R246, 0x10, 0x1f ;  /* 0x0a001f00f6467f89 */ /* 0x00002800000e0000 */
[----:B------:R0:W0:Y:S04]  /*9e00*/  SHFL.DOWN PT, R123, R247, 0x10, 0x1f ;  /* 0x0a001f00f77b7f89 */ /* 0x00002800000e0000 */
[----:B------:R0:W0:Y:S02]  /*9e10*/  SHFL.DOWN PT, R71, R248, 0x10, 0x1f ;  /* 0x0a001f00f8477f89 */ /* 0x00002400000e0000 */
.L_x_9064:
        /* <DEDUP_REMOVED lines=13> */
.L_x_8916:
[----:B------:R-:W-:Y:S05]  /*9ef0*/  BSYNC.RECONVERGENT B0 ;  /* 0x0000000000007941 */ /* 0x000fea0003800200 */
.L_x_8915:
        /* <DEDUP_REMOVED lines=25> */
.L_x_9078:
        /* <DEDUP_REMOVED lines=13> */
.L_x_8919:
[----:B------:R-:W-:Y:S05]  /*a160*/  BSYNC.RECONVERGENT B0 ;  /* 0x0000000000007941 */ /* 0x000fea0003800200 */
.L_x_8918:
        /* <DEDUP_REMOVED lines=16> */
.L_x_8901:
        /* <DEDUP_REMOVED lines=30> */
[----:B------:R-:W-:Y:S01]  /*a450*/  UIADD3 UR49, UPT, UPT, UR28, 0x4200, URZ ;  /* 0x000042001c317890 */ /* 0x000fe2000fffe0ff */
[----:B-1----:R-:W-:-:S04]  /*a460*/  IMAD.WIDE.U32 R62, R69, UR8, R64 ;  /* 0x00000008453e7c25 */ /* 0x002fc8000f8e0040 */
[C---:B------:R-:W-:Y:S01]  /*a470*/  FMUL.FTZ R69, R195.reuse, UR33 ;  /* 0x00000021c3457c20 */ /* 0x040fe20008410000 */
[----:B------:R-:W-:Y:S01]  /*a480*/  FMUL.FTZ R70, R195, R146 ;  /* 0x00000092c3467220 */ /* 0x000fe20000410000 */
        /* <DEDUP_REMOVED lines=12> */
[----:B------:R-:W-:Y:S01]  /*a550*/  FMUL.FTZ R32, R194, UR33 ;  /* 0x00000021c2207c20 */ /* 0x000fe20008410000 */
[----:B------:R-:W-:Y:S01]  /*a560*/  LEA.HI.X R63, R66, UR18, R63, 0x2, P2 ;  /* 0x00000012423f7c11 */ /* 0x000fe200090f143f */
[C---:B------:R-:W-:Y:S01]  /*a570*/  FMUL.FTZ R66, R35.reuse, R194 ;  /* 0x000000c223427220 */ /* 0x040fe20000410000 */
[-C--:B------:R-:W-:Y:S01]  /*a580*/  FFMA.FTZ R35, R35, -R31.reuse, R199 ;  /* 0x8000001f23237223 */ /* 0x080fe200000100c7 */
[C---:B------:R-:W-:Y:S01]  /*a590*/  FFMA.FTZ R31, -R36.reuse, R31, R198 ;  /* 0x0000001f241f7223 */ /* 0x040fe200000101c6 */
[----:B------:R-:W-:Y:S01]  /*a5a0*/  FFMA.FTZ R32, R195, UR46, R32 ;  /* 0x0000002ec3207c23 */ /* 0x000fe20008010020 */
[----:B------:R-:W-:Y:S01]  /*a5b0*/  FFMA.FTZ R66, R36, R195, R66 ;  /* 0x000000c324427223 */ /* 0x000fe20000010042 */
[C---:B------:R-:W-:Y:S01]  /*a5c0*/  FFMA.FTZ R36, R194.reuse, UR46, -R69 ;  /* 0x0000002ec2247c23 */ /* 0x040fe20008010845 */
[-C--:B------:R-:W-:Y:S01]  /*a5d0*/  FMUL.FTZ R194, R194, R146.reuse ;  /* 0x00000092c2c27220 */ /* 0x080fe20000410000 */
[----:B------:R-:W-:Y:S01]  /*a5e0*/  FADD.FTZ R65, R2, R65 ;  /* 0x0000004102417221 */ /* 0x000fe20000010000 */
[----:B------:R-:W-:Y:S01]  /*a5f0*/  FFMA.FTZ R127, R66, R146, R127 ;  /* 0x00000092427f7223 */ /* 0x000fe2000001007f */
[C---:B------:R-:W-:Y:S01]  /*a600*/  FMUL.FTZ R68, R35.reuse, R36 ;  /* 0x0000002423447220 */ /* 0x040fe20000410000 */
[----:B------:R-:W-:Y:S01]  /*a610*/  FADD.FTZ R36, R0, R67 ;  /* 0x0000004300247221 */ /* 0x000fe20000010000 */
[C---:B------:R-:W-:Y:S01]  /*a620*/  FMUL.FTZ R0, R35.reuse, R194 ;  /* 0x000000c223007220 */ /* 0x040fe20000410000 */
[----:B------:R-:W-:Y:S01]  /*a630*/  FMUL.FTZ R35, R35, R70 ;  /* 0x0000004623237220 */ /* 0x000fe20000410000 */
[C---:B------:R-:W-:Y:S01]  /*a640*/  FFMA.FTZ R68, R31.reuse, R32, R68 ;  /* 0x000000201f447223 */ /* 0x040fe20000010044 */
[----:B------:R-:W-:Y:S01]  /*a650*/  MOV R32, UR28 ;  /* 0x0000001c00207c02 */ /* 0x000fe20008000f00 */
[C---:B------:R-:W-:Y:S01]  /*a660*/  FFMA.FTZ R0, R31.reuse, R70, R0 ;  /* 0x000000461f007223 */ /* 0x040fe20000010000 */
[----:B------:R-:W-:Y:S01]  /*a670*/  FFMA.FTZ R31, R31, R194, -R35 ;  /* 0x000000c21f1f7223 */ /* 0x000fe20000010823 */
[C---:B------:R-:W-:Y:S01]  /*a680*/  FMUL.FTZ R35, R33.reuse, R36 ;  /* 0x0000002421237220 */ /* 0x040fe20000410000 */
[----:B------:R-:W-:Y:S01]  /*a690*/  FMUL.FTZ R33, R33, R65 ;  /* 0x0000004121217220 */ /* 0x000fe20000410000 */
[----:B------:R-:W-:Y:S01]  /*a6a0*/  FMUL.FTZ R67, R175, R70 ;  /* 0x00000046af437220 */ /* 0x000fe20000410000 */
[----:B------:R-:W-:-:S02]  /*a6b0*/  IMAD R32, R197, 0x84, R32 ;  /* 0x00000084c5207824 */ /* 0x000fc400078e0220 */
[CC--:B------:R-:W-:Y:S01]  /*a6c0*/  FFMA.FTZ R35, R34.reuse, R65.reuse, R35 ;  /* 0x0000004122237223 */ /* 0x0c0fe20000010023 */
[----:B------:R-:W-:Y:S01]  /*a6d0*/  FFMA.FTZ R70, R34, R36, -R33 ;  /* 0x0000002422467223 */ /* 0x000fe20000010821 */
[----:B------:R-:W-:Y:S01]  /*a6e0*/  FMUL.FTZ R34, R176, R150 ;  /* 0x00000096b0227220 */ /* 0x000fe20000410000 */
[C---:B------:R-:W-:Y:S01]  /*a6f0*/  FMUL.FTZ R114, R37.reuse, R36 ;  /* 0x0000002425727220 */ /* 0x040fe20000410000 */
[----:B------:R0:W-:Y:S01]  /*a700*/  STS [R32+0x4278], R67 ;  /* 0x0042784320007388 */ /* 0x0001e20000000800 */
[----:B------:R-:W-:Y:S01]  /*a710*/  FADD.FTZ R35, R4, R35 ;  /* 0x0000002304237221 */ /* 0x000fe20000010000 */
[-C--:B------:R-:W-:Y:S01]  /*a720*/  FFMA.FTZ R2, R37, -R34.reuse, R201 ;  /* 0x8000002225027223 */ /* 0x080fe200000100c9 */
[----:B------:R-:W-:Y:S01]  /*a730*/  FMUL.FTZ R37, R65, UR33 ;  /* 0x0000002141257c20 */ /* 0x000fe20008410000 */
[----:B------:R-:W-:Y:S01]  /*a740*/  FMUL.FTZ R4, R36, UR33 ;  /* 0x0000002124047c20 */ /* 0x000fe20008410000 */
[C---:B------:R-:W-:Y:S01]  /*a750*/  FFMA.FTZ R34, -R38.reuse, R34, R200 ;  /* 0x0000002226227223 */ /* 0x040fe200000101c8 */
[----:B------:R-:W-:Y:S01]  /*a760*/  FFMA.FTZ R33, R38, R65, R114 ;  /* 0x0000004126217223 */ /* 0x000fe20000010072 */
[C---:B------:R-:W-:Y:S01]  /*a770*/  FMUL.FTZ R69, R175.reuse, R194 ;  /* 0x000000c2af457220 */ /* 0x040fe20000410000 */
[----:B------:R-:W-:Y:S01]  /*a780*/  FFMA.FTZ R68, R175, R66, R68 ;  /* 0x00000042af447223 */ /* 0x000fe20000010044 */
[----:B------:R-:W-:Y:S01]  /*a790*/  IADD3 R114, PT, PT, R197, 0x7c0, RZ ;  /* 0x000007c0c5727810 */ /* 0x000fe20007ffe0ff */
[----:B0-----:R-:W-:Y:S01]  /*a7a0*/  FFMA.FTZ R67, R36, UR46, -R37 ;  /* 0x0000002e24437c23 */ /* 0x001fe20008010825 */
[C---:B------:R-:W-:Y:S01]  /*a7b0*/  FFMA.FTZ R37, R65.reuse, UR46, R4 ;  /* 0x0000002e41257c23 */ /* 0x040fe20008010004 */
[-C--:B------:R-:W-:Y:S01]  /*a7c0*/  FMUL.FTZ R65, R65, R150.reuse ;  /* 0x0000009641417220 */ /* 0x080fe20000410000 */
[----:B------:R-:W-:Y:S01]  /*a7d0*/  FADD.FTZ R4, R3, R70 ;  /* 0x0000004603047221 */ /* 0x000fe20000010000 */
[----:B------:R-:W-:Y:S01]  /*a7e0*/  FMUL.FTZ R67, R2, R67 ;  /* 0x0000004302437220 */ /* 0x000fe20000410000 */
[----:B------:R0:W-:Y:S01]  /*a7f0*/  STS [R32+0x427c], R69 ;  /* 0x00427c4520007388 */ /* 0x0001e20000000800 */
[----:B------:R-:W-:Y:S01]  /*a800*/  FADD.FTZ R163, R68, R163 ;  /* 0x000000a344a37221 */ /* 0x000fe20000010000 */
[-C--:B------:R-:W-:Y:S01]  /*a810*/  FFMA.FTZ R128, R33, R150.reuse, R128 ;  /* 0x0000009621807223 */ /* 0x080fe20000010080 */
[----:B------:R-:W-:Y:S01]  /*a820*/  FFMA.FTZ R37, R34, R37, R67 ;  /* 0x0000002522257223 */ /* 0x000fe20000010043 */
[----:B------:R-:W-:Y:S01]  /*a830*/  FMUL.FTZ R67, R36, R150 ;  /* 0x0000009624437220 */ /* 0x000fe20000410000 */
[----:B------:R-:W-:Y:S01]  /*a840*/  FMUL.FTZ R36, R2, R65 ;  /* 0x0000004102247220 */ /* 0x000fe20000410000 */
[-C--:B------:R-:W-:Y:S01]  /*a850*/  FMUL.FTZ R66, R4, R154.reuse ;  /* 0x0000009a04427220 */ /* 0x080fe20000410000 */
[----:B------:R-:W-:Y:S01]  /*a860*/  FFMA.FTZ R68, R176, R33, R37 ;  /* 0x00000021b0447223 */ /* 0x000fe20000010025 */
[-C--:B------:R-:W-:Y:S01]  /*a870*/  FMUL.FTZ R3, R2, R67.reuse ;  /* 0x0000004302037220 */ /* 0x080fe20000410000 */
[C---:B------:R-:W-:Y:S01]  /*a880*/  FMUL.FTZ R71, R176.reuse, R67 ;  /* 0x00000043b0477220 */ /* 0x040fe20000410000 */
[-C--:B0-----:R-:W-:Y:S01]  /*a890*/  FMUL.FTZ R69, R176, R65.reuse ;  /* 0x00000041b0457220 */ /* 0x081fe20000410000 */
[----:B------:R-:W-:Y:S01]  /*a8a0*/  FADD.FTZ R161, R68, R161 ;  /* 0x000000a144a17221 */ /* 0x000fe20000010000 */
[C---:B------:R-:W-:Y:S01]  /*a8b0*/  FFMA.FTZ R2, R34.reuse, R65, R3 ;  /* 0x0000004122027223 */ /* 0x040fe20000010003 */
[----:B------:R-:W-:Y:S01]  /*a8c0*/  FFMA.FTZ R3, R34, R67, -R36 ;  /* 0x0000004322037223 */ /* 0x000fe20000010824 */
[----:B------:R-:W-:Y:S01]  /*a8d0*/  FMUL.FTZ R36, R177, R154 ;  /* 0x0000009ab1247220 */ /* 0x000fe20000410000 */
[-C--:B------:R-:W-:Y:S01]  /*a8e0*/  FMUL.FTZ R34, R39, R4.reuse ;  /* 0x0000000427227220 */ /* 0x080fe20000410000 */
[----:B------:R-:W-:Y:S01]  /*a8f0*/  FMUL.FTZ R65, R79, R4 ;  /* 0x000000044f417220 */ /* 0x000fe20000410000 */
[----:B------:R-:W-:Y:S01]  /*a900*/  FMUL.FTZ R67, R35, UR33 ;  /* 0x0000002123437c20 */ /* 0x000fe20008410000 */
[-C--:B------:R-:W-:Y:S01]  /*a910*/  FFMA.FTZ R39, R39, -R36.reuse, R203 ;  /* 0x8000002427277223 */ /* 0x080fe200000100cb */
[C---:B------:R-:W-:Y:S01]  /*a920*/  FFMA.FTZ R36, -R40.reuse, R36, R202 ;  /* 0x0000002428247223 */ /* 0x040fe200000101ca */
[-C--:B------:R-:W-:Y:S01]  /*a930*/  FMUL.FTZ R79, R79, R35.reuse ;  /* 0x000000234f4f7220 */ /* 0x080fe20000410000 */
[-C--:B------:R-:W-:Y:S01]  /*a940*/  FFMA.FTZ R40, R40, R35.reuse, R34 ;  /* 0x0000002328287223 */ /* 0x080fe20000010022 */
[----:B------:R-:W-:Y:S01]  /*a950*/  FMUL.FTZ R34, R4, UR33 ;  /* 0x0000002104227c20 */ /* 0x000fe20008410000 */
[----:B------:R-:W-:Y:S01]  /*a960*/  FFMA.FTZ R65, R80, R35, R65 ;  /* 0x0000002350417223 */ /* 0x000fe20000010041 */
[----:B------:R-:W-:Y:S01]  /*a970*/  FFMA.FTZ R38, R4, UR46, -R67 ;  /* 0x0000002e04267c23 */ /* 0x000fe20008010843 */
[----:B------:R-:W-:Y:S01]  /*a980*/  FFMA.FTZ R80, R80, R4, -R79 ;  /* 0x0000000450507223 */ /* 0x000fe2000001084f */
[C---:B------:R-:W-:Y:S01]  /*a990*/  FFMA.FTZ R33, R35.reuse, UR46, R34 ;  /* 0x0000002e23217c23 */ /* 0x040fe20008010022 */
[----:B------:R-:W-:Y:S01]  /*a9a0*/  FMUL.FTZ R34, R35, R154 ;  /* 0x0000009a23227220 */ /* 0x000fe20000410000 */
[----:B------:R-:W-:Y:S01]  /*a9b0*/  FADD.FTZ R37, R6, R65 ;  /* 0x0000004106257221 */ /* 0x000fe20000010000 */
[----:B------:R-:W-:Y:S01]  /*a9c0*/  FMUL.FTZ R35, R39, R38 ;  /* 0x0000002627237220 */ /* 0x000fe20000410000 */
[----:B------:R-:W-:Y:S01]  /*a9d0*/  FADD.FTZ R6, R5, R80 ;  /* 0x0000005005067221 */ /* 0x000fe20000010000 */
[C---:B------:R-:W-:Y:S01]  /*a9e0*/  FMUL.FTZ R65, R39.reuse, R66 ;  /* 0x0000004227417220 */ /* 0x040fe20000410000 */
[-C--:B------:R-:W-:Y:S01]  /*a9f0*/  FMUL.FTZ R5, R39, R34.reuse ;  /* 0x0000002227057220 */ /* 0x080fe20000410000 */
[----:B------:R-:W-:Y:S01]  /*aa00*/  FMUL.FTZ R39, R177, R34 ;  /* 0x00000022b1277220 */ /* 0x000fe20000410000 */
[C---:B------:R-:W-:Y:S01]  /*aa10*/  FFMA.FTZ R38, R36.reuse, R33, R35 ;  /* 0x0000002124267223 */ /* 0x040fe20000010023 */
[----:B------:R-:W-:Y:S01]  /*aa20*/  FMUL.FTZ R33, R81, R6 ;  /* 0x0000000651217220 */ /* 0x000fe20000410000 */
[----:B------:R-:W-:Y:S01]  /*aa30*/  FFMA.FTZ R4, R36, R34, R65 ;  /* 0x0000002224047223 */ /* 0x000fe20000010041 */
[----:B------:R-:W-:Y:S01]  /*aa40*/  FMUL.FTZ R35, R178, R158 ;  /* 0x0000009eb2237220 */ /* 0x000fe20000410000 */
[----:B------:R-:W-:Y:S01]  /*aa50*/  FMUL.FTZ R34, R41, R6 ;  /* 0x0000000629227220 */ /* 0x000fe20000410000 */
[----:B------:R0:W-:Y:S01]  /*aa60*/  STS [R32+0x4268], R39 ;  /* 0x0042682720007388 */ /* 0x0001e20000000800 */
[-C--:B------:R-:W-:Y:S01]  /*aa70*/  FFMA.FTZ R33, R82, R37.reuse, R33 ;  /* 0x0000002552217223 */ /* 0x080fe20000010021 */
[-C--:B------:R-:W-:Y:S01]  /*aa80*/  FMUL.FTZ R65, R177, R66.reuse ;  /* 0x00000042b1417220 */ /* 0x080fe20000410000 */
[----:B------:R-:W-:Y:S01]  /*aa90*/  FFMA.FTZ R5, R36, R66, -R5 ;  /* 0x0000004224057223 */ /* 0x000fe20000010805 */
[----:B------:R-:W-:Y:S01]  /*aaa0*/  FMUL.FTZ R81, R81, R37 ;  /* 0x0000002551517220 */ /* 0x000fe20000410000 */
[-C--:B------:R-:W-:Y:S01]  /*aab0*/  FFMA.FTZ R41, R41, -R35.reuse, R205 ;  /* 0x8000002329297223 */ /* 0x080fe200000100cd */
[C---:B------:R-:W-:Y:S01]  /*aac0*/  FFMA.FTZ R36, -R42.reuse, R35, R204 ;  /* 0x000000232a247223 */ /* 0x040fe200000101cc */
[----:B------:R-:W-:Y:S01]  /*aad0*/  FFMA.FTZ R35, R42, R37, R34 ;  /* 0x000000252a237223 */ /* 0x000fe20000010022 */
[----:B------:R-:W-:Y:S01]  /*aae0*/  FMUL.FTZ R34, R6, UR33 ;  /* 0x0000002106227c20 */ /* 0x000fe20008410000 */
[----:B------:R-:W-:Y:S01]  /*aaf0*/  FADD.FTZ R33, R8, R33 ;  /* 0x0000002108217221 */ /* 0x000fe20000010000 */
[C---:B0-----:R-:W-:Y:S01]  /*ab00*/  FMUL.FTZ R39, R37.reuse, UR33 ;  /* 0x0000002125277c20 */ /* 0x041fe20008410000 */
[----:B------:R-:W-:Y:S01]  /*ab10*/  FFMA.FTZ R82, R82, R6, -R81 ;  /* 0x0000000652527223 */ /* 0x000fe20000010851 */
[----:B------:R0:W-:Y:S01]  /*ab20*/  STS [R32+0x426c], R65 ;  /* 0x00426c4120007388 */ /* 0x0001e20000000800 */
[C---:B------:R-:W-:Y:S01]  /*ab30*/  FMUL.FTZ R67, R6.reuse, R158 ;  /* 0x0000009e06437220 */ /* 0x040fe20000410000 */
[----:B------:R-:W-:Y:S01]  /*ab40*/  FFMA.FTZ R8, R6, UR46, -R39 ;  /* 0x0000002e06087c23 */ /* 0x000fe20008010827 */
[----:B------:R-:W-:Y:S01]  /*ab50*/  FFMA.FTZ R39, R37, UR46, R34 ;  /* 0x0000002e25277c23 */ /* 0x000fe20008010022 */
[----:B------:R-:W-:Y:S01]  /*ab60*/  FADD.FTZ R82, R7, R82 ;  /* 0x0000005207527221 */ /* 0x000fe20000010000 */
[----:B------:R-:W-:Y:S01]  /*ab70*/  FMUL.FTZ R7, R41, R67 ;  /* 0x0000004329077220 */ /* 0x000fe20000410000 */
[----:B------:R-:W-:Y:S01]  /*ab80*/  FMUL.FTZ R34, R179, R162 ;  /* 0x000000a2b3227220 */ /* 0x000fe20000410000 */
[----:B------:R1:W-:Y:S01]  /*ab90*/  STS [R32+0x4274], R71 ;  /* 0x0042744720007388 */ /* 0x0003e20000000800 */
[----:B------:R-:W-:Y:S01]  /*aba0*/  FFMA.FTZ R130, R35, R158, R130 ;  /* 0x0000009e23827223 */ /* 0x000fe20000010082 */
[----:B------:R-:W-:Y:S01]  /*abb0*/  FFMA.FTZ R129, R40, R154, R129 ;  /* 0x0000009a28817223 */ /* 0x000fe20000010081 */
[----:B0-----:R-:W-:Y:S01]  /*abc0*/  FMUL.FTZ R65, R37, R158 ;  /* 0x0000009e25417220 */ /* 0x001fe20000410000 */
[C---:B------:R-:W-:Y:S01]  /*abd0*/  FMUL.FTZ R37, R41.reuse, R8 ;  /* 0x0000000829257220 */ /* 0x040fe20000410000 */
[----:B------:R-:W-:Y:S01]  /*abe0*/  STS [R32+0x4270], R69 ;  /* 0x0042704520007388 */ /* 0x000fe20000000800 */
[----:B------:R-:W-:Y:S01]  /*abf0*/  FMUL.FTZ R68, R186, R170 ;  /* 0x000000aaba447220 */ /* 0x000fe20000410000 */
[----:B------:R-:W-:Y:S01]  /*ac00*/  FMUL.FTZ R8, R41, R65 ;  /* 0x0000004129087220 */ /* 0x000fe20000410000 */
[C---:B------:R-:W-:Y:S01]  /*ac10*/  FFMA.FTZ R39, R36.reuse, R39, R37 ;  /* 0x0000002724277223 */ /* 0x040fe20000010025 */
[C---:B------:R-:W-:Y:S01]  /*ac20*/  FFMA.FTZ R6, R36.reuse, R65, R7 ;  /* 0x0000004124067223 */ /* 0x040fe20000010007 */
[-C--:B------:R-:W-:Y:S01]  /*ac30*/  FMUL.FTZ R37, R83, R82.reuse ;  /* 0x0000005253257220 */ /* 0x080fe20000410000 */
[----:B------:R-:W-:Y:S01]  /*ac40*/  FFMA.FTZ R7, R36, R67, -R8 ;  /* 0x0000004324077223 */ /* 0x000fe20000010808 */
[----:B------:R-:W-:Y:S01]  /*ac50*/  FMUL.FTZ R8, R43, R82 ;  /* 0x000000522b087220 */ /* 0x000fe20000410000 */
[-C--:B------:R-:W-:Y:S01]  /*ac60*/  FMUL.FTZ R83, R83, R33.reuse ;  /* 0x0000002153537220 */ /* 0x080fe20000410000 */
[-C--:B------:R-:W-:Y:S01]  /*ac70*/  FFMA.FTZ R37, R84, R33.reuse, R37 ;  /* 0x0000002154257223 */ /* 0x080fe20000010025 */
[-C--:B------:R-:W-:Y:S01]  /*ac80*/  FFMA.FTZ R43, R43, -R34.reuse, R207 ;  /* 0x800000222b2b7223 */ /* 0x080fe200000100cf */
[C---:B------:R-:W-:Y:S01]  /*ac90*/  FFMA.FTZ R34, -R44.reuse, R34, R206 ;  /* 0x000000222c227223 */ /* 0x040fe200000101ce */
[----:B------:R-:W-:Y:S01]  /*aca0*/  FMUL.FTZ R36, R33, UR33 ;  /* 0x0000002121247c20 */ /* 0x000fe20008410000 */
[----:B------:R-:W-:Y:S01]  /*acb0*/  FFMA.FTZ R44, R44, R33, R8 ;  /* 0x000000212c2c7223 */ /* 0x000fe20000010008 */
[----:B------:R-:W-:Y:S01]  /*acc0*/  FMUL.FTZ R8, R82, UR33 ;  /* 0x0000002152087c20 */ /* 0x000fe20008410000 */
[----:B------:R-:W-:Y:S01]  /*acd0*/  FFMA.FTZ R84, R84, R82, -R83 ;  /* 0x0000005254547223 */ /* 0x000fe20000010853 */
[----:B------:R-:W-:Y:S01]  /*ace0*/  FADD.FTZ R37, R10, R37 ;  /* 0x000000250a257221 */ /* 0x000fe20000010000 */
[----:B-1----:R-:W-:Y:S01]  /*acf0*/  FFMA.FTZ R71, R177, R40, R38 ;  /* 0x00000028b1477223 */ /* 0x002fe20000010026 */
[C---:B------:R-:W-:Y:S01]  /*ad00*/  FFMA.FTZ R36, R82.reuse, UR46, -R36 ;  /* 0x0000002e52247c23 */ /* 0x040fe20008010824 */
[-C--:B------:R-:W-:Y:S01]  /*ad10*/  FMUL.FTZ R10, R82, R162.reuse ;  /* 0x000000a2520a7220 */ /* 0x080fe20000410000 */
[C---:B------:R-:W-:Y:S01]  /*ad20*/  FFMA.FTZ R38, R178.reuse, R35, R39 ;  /* 0x00000023b2267223 */ /* 0x040fe20000010027 */
[----:B------:R-:W-:Y:S01]  /*ad30*/  FMUL.FTZ R41, R178, R65 ;  /* 0x00000041b2297220 */ /* 0x000fe20000410000 */
[C---:B------:R-:W-:Y:S01]  /*ad40*/  FFMA.FTZ R39, R33.reuse, UR46, R8 ;  /* 0x0000002e21277c23 */ /* 0x040fe20008010008 */
[----:B------:R-:W-:Y:S01]  /*ad50*/  FMUL.FTZ R8, R33, R162 ;  /* 0x000000a221087220 */ /* 0x000fe20000410000 */
[----:B------:R-:W-:Y:S01]  /*ad60*/  FADD.FTZ R84, R9, R84 ;  /* 0x0000005409547221 */ /* 0x000fe20000010000 */
[C---:B------:R-:W-:Y:S01]  /*ad70*/  FMUL.FTZ R33, R43.reuse, R10 ;  /* 0x0000000a2b217220 */ /* 0x040fe20000410000 */
[C---:B------:R-:W-:Y:S01]  /*ad80*/  FMUL.FTZ R9, R43.reuse, R36 ;  /* 0x000000242b097220 */ /* 0x040fe20000410000 */
[----:B------:R0:W-:Y:S01]  /*ad90*/  STS [R32+0x4260], R41 ;  /* 0x0042602920007388 */ /* 0x0001e20000000800 */
[----:B------:R-:W-:Y:S01]  /*ada0*/  FADD.FTZ R159, R38, R159 ;  /* 0x0000009f269f7221 */ /* 0x000fe20000010000 */
[-C--:B------:R-:W-:Y:S01]  /*adb0*/  FMUL.FTZ R35, R43, R8.reuse ;  /* 0x000000082b237220 */ /* 0x080fe20000410000 */
[C---:B------:R-:W-:Y:S01]  /*adc0*/  FFMA.FTZ R36, R34.reuse, R8, R33 ;  /* 0x0000000822247223 */ /* 0x040fe20000010021 */
[C---:B------:R-:W-:Y:S01]  /*add0*/  FFMA.FTZ R38, R34.reuse, R39, R9 ;  /* 0x0000002722267223 */ /* 0x040fe20000010009 */
[----:B------:R-:W-:Y:S01]  /*ade0*/  FMUL.FTZ R9, R85, R84 ;  /* 0x0000005455097220 */ /* 0x000fe20000410000 */
[CC--:B------:R-:W-:Y:S01]  /*adf0*/  FMUL.FTZ R43, R179.reuse, R10.reuse ;  /* 0x0000000ab32b7220 */ /* 0x0c0fe20000410000 */
[----:B------:R-:W-:Y:S01]  /*ae00*/  FFMA.FTZ R35, R34, R10, -R35 ;  /* 0x0000000a22237223 */ /* 0x000fe20000010823 */
[----:B------:R-:W-:Y:S01]  /*ae10*/  FMUL.FTZ R10, R180, R164 ;  /* 0x000000a4b40a7220 */ /* 0x000fe20000410000 */
[-C--:B------:R-:W-:Y:S01]  /*ae20*/  FFMA.FTZ R9, R86, R37.reuse, R9 ;  /* 0x0000002556097223 */ /* 0x080fe20000010009 */
[----:B0-----:R-:W-:Y:S01]  /*ae30*/  FMUL.FTZ R41, R179, R8 ;  /* 0x00000008b3297220 */ /* 0x001fe20000410000 */
[----:B------:R-:W-:Y:S01]  /*ae40*/  FMUL.FTZ R8, R45, R84 ;  /* 0x000000542d087220 */ /* 0x000fe20000410000 */
[-C--:B------:R-:W-:Y:S01]  /*ae50*/  FMUL.FTZ R85, R85, R37.reuse ;  /* 0x0000002555557220 */ /* 0x080fe20000410000 */
[----:B------:R-:W-:Y:S01]  /*ae60*/  FMUL.FTZ R34, R37, UR33 ;  /* 0x0000002125227c20 */ /* 0x000fe20008410000 */
[----:B------:R-:W-:Y:S01]  /*ae70*/  FADD.FTZ R40, R12, R9 ;  /* 0x000000090c287221 */ /* 0x000fe20000010000 */
[----:B------:R-:W-:Y:S01]  /*ae80*/  FFMA.FTZ R33, R46, R37, R8 ;  /* 0x000000252e217223 */ /* 0x000fe20000010008 */
[C---:B------:R-:W-:Y:S01]  /*ae90*/  FMUL.FTZ R8, R84.reuse, UR33 ;  /* 0x0000002154087c20 */ /* 0x040fe20008410000 */
[----:B------:R-:W-:Y:S01]  /*aea0*/  FFMA.FTZ R45, R45, -R10, R209 ;  /* 0x8000000a2d2d7223 */ /* 0x000fe200000100d1 */
[----:B------:R-:W-:Y:S01]  /*aeb0*/  FMUL.FTZ R39, R84, R164 ;  /* 0x000000a454277220 */ /* 0x000fe20000410000 */
[----:B------:R-:W-:Y:S01]  /*aec0*/  FFMA.FTZ R86, R86, R84, -R85 ;  /* 0x0000005456567223 */ /* 0x000fe20000010855 */
[C---:B------:R-:W-:Y:S01]  /*aed0*/  FFMA.FTZ R9, R37.reuse, UR46, R8 ;  /* 0x0000002e25097c23 */ /* 0x040fe20008010008 */
[----:B------:R-:W-:Y:S01]  /*aee0*/  FMUL.FTZ R37, R37, R164 ;  /* 0x000000a425257220 */ /* 0x000fe20000410000 */
[----:B------:R-:W-:Y:S01]  /*aef0*/  FFMA.FTZ R34, R84, UR46, -R34 ;  /* 0x0000002e54227c23 */ /* 0x000fe20008010822 */
[----:B------:R0:W-:Y:S01]  /*af00*/  STS [R32+0x4258], R41 ;  /* 0x0042582920007388 */ /* 0x0001e20000000800 */
[----:B------:R-:W-:Y:S01]  /*af10*/  FFMA.FTZ R10, -R46, R10, R208 ;  /* 0x0000000a2e0a7223 */ /* 0x000fe200000101d0 */
[----:B------:R-:W-:Y:S01]  /*af20*/  FADD.FTZ R86, R11, R86 ;  /* 0x000000560b567221 */ /* 0x000fe20000010000 */
[C---:B------:R-:W-:Y:S01]  /*af30*/  FMUL.FTZ R8, R45.reuse, R37 ;  /* 0x000000252d087220 */ /* 0x040fe20000410000 */
[----:B------:R-:W-:Y:S01]  /*af40*/  FFMA.FTZ R131, R44, R162, R131 ;  /* 0x000000a22c837223 */ /* 0x000fe20000010083 */
[----:B------:R-:W-:Y:S01]  /*af50*/  FMUL.FTZ R11, R45, R34 ;  /* 0x000000222d0b7220 */ /* 0x000fe20000410000 */
[----:B------:R1:W-:Y:S01]  /*af60*/  STS [R32+0x425c], R43 ;  /* 0x00425c2b20007388 */ /* 0x0003e20000000800 */
[----:B------:R-:W-:Y:S01]  /*af70*/  FFMA.FTZ R44, R179, R44, R38 ;  /* 0x0000002cb32c7223 */ /* 0x000fe20000010026 */
[----:B------:R-:W-:Y:S01]  /*af80*/  FFMA.FTZ R132, R33, R164, R132 ;  /* 0x000000a421847223 */ /* 0x000fe20000010084 */
[----:B------:R-:W-:Y:S01]  /*af90*/  FMUL.FTZ R69, R178, R67 ;  /* 0x00000043b2457220 */ /* 0x000fe20000410000 */
[-C--:B0-----:R-:W-:Y:S01]  /*afa0*/  FMUL.FTZ R41, R45, R39.reuse ;  /* 0x000000272d297220 */ /* 0x081fe20000410000 */
[----:B------:R-:W-:Y:S01]  /*afb0*/  FMUL.FTZ R45, R180, R39 ;  /* 0x00000027b42d7220 */ /* 0x000fe20000410000 */
[----:B------:R-:W-:Y:S01]  /*afc0*/  FADD.FTZ R157, R44, R157 ;  /* 0x0000009d2c9d7221 */ /* 0x000fe20000010000 */
[----:B------:R-:W-:Y:S01]  /*afd0*/  FADD.FTZ R160, R71, R160 ;  /* 0x000000a047a07221 */ /* 0x000fe20000010000 */
[-C--:B------:R-:W-:Y:S01]  /*afe0*/  FFMA.FTZ R38, R10, R37.reuse, R41 ;  /* 0x000000250a267223 */ /* 0x080fe20000010029 */
[----:B------:R-:W-:Y:S01]  /*aff0*/  STS [R32+0x4264], R69 ;  /* 0x0042644520007388 */ /* 0x000fe20000000800 */
[----:B-1----:R-:W-:Y:S01]  /*b000*/  FMUL.FTZ R43, R180, R37 ;  /* 0x00000025b42b7220 */ /* 0x002fe20000410000 */
[C---:B------:R-:W-:Y:S01]  /*b010*/  FFMA.FTZ R37, R10.reuse, R39, -R8 ;  /* 0x000000270a257223 */ /* 0x040fe20000010808 */
[----:B------:R-:W-:Y:S01]  /*b020*/  FFMA.FTZ R39, R10, R9, R11 ;  /* 0x000000090a277223 */ /* 0x000fe2000001000b */
[-C--:B------:R-:W-:Y:S01]  /*b030*/  FMUL.FTZ R9, R87, R86.reuse ;  /* 0x0000005657097220 */ /* 0x080fe20000410000 */
[-C--:B------:R-:W-:Y:S01]  /*b040*/  FMUL.FTZ R8, R181, R165.reuse ;  /* 0x000000a5b5087220 */ /* 0x080fe20000410000 */
[C---:B------:R-:W-:Y:S01]  /*b050*/  FMUL.FTZ R11, R47.reuse, R86 ;  /* 0x000000562f0b7220 */ /* 0x040fe20000410000 */
[----:B------:R-:W-:Y:S01]  /*b060*/  FMUL.FTZ R10, R86, UR33 ;  /* 0x00000021560a7c20 */ /* 0x000fe20008410000 */
[----:B------:R-:W-:Y:S01]  /*b070*/  FFMA.FTZ R9, R88, R40, R9 ;  /* 0x0000002858097223 */ /* 0x000fe20000010009 */
[-C--:B------:R-:W-:Y:S01]  /*b080*/  FFMA.FTZ R47, R47, -R8.reuse, R211 ;  /* 0x800000082f2f7223 */ /* 0x080fe200000100d3 */
[C---:B------:R-:W-:Y:S01]  /*b090*/  FFMA.FTZ R8, -R48.reuse, R8, R210 ;  /* 0x0000000830087223 */ /* 0x040fe200000101d2 */
[-C--:B------:R-:W-:Y:S01]  /*b0a0*/  FFMA.FTZ R48, R48, R40.reuse, R11 ;  /* 0x0000002830307223 */ /* 0x080fe2000001000b */
[----:B------:R-:W-:Y:S01]  /*b0b0*/  FMUL.FTZ R11, R40, UR33 ;  /* 0x00000021280b7c20 */ /* 0x000fe20008410000 */
[----:B------:R-:W-:Y:S01]  /*b0c0*/  FMUL.FTZ R87, R87, R40 ;  /* 0x0000002857577220 */ /* 0x000fe20000410000 */
[----:B------:R-:W-:Y:S01]  /*b0d0*/  FADD.FTZ R65, R14, R9 ;  /* 0x000000090e417221 */ /* 0x000fe20000010000 */
[C---:B------:R-:W-:Y:S01]  /*b0e0*/  FFMA.FTZ R9, R40.reuse, UR46, R10 ;  /* 0x0000002e28097c23 */ /* 0x040fe2000801000a */
[-C--:B------:R-:W-:Y:S01]  /*b0f0*/  FMUL.FTZ R40, R40, R165.reuse ;  /* 0x000000a528287220 */ /* 0x080fe20000410000 */
[----:B------:R-:W-:Y:S01]  /*b100*/  FFMA.FTZ R12, R86, UR46, -R11 ;  /* 0x0000002e560c7c23 */ /* 0x000fe2000801080b */
[----:B------:R0:W-:Y:S01]  /*b110*/  STS [R32+0x4250], R43 ;  /* 0x0042502b20007388 */ /* 0x0001e20000000800 */
[----:B------:R-:W-:Y:S01]  /*b120*/  FFMA.FTZ R88, R88, R86, -R87 ;  /* 0x0000005658587223 */ /* 0x000fe20000010857 */
[-C--:B------:R-:W-:Y:S01]  /*b130*/  FMUL.FTZ R14, R86, R165.reuse ;  /* 0x000000a5560e7220 */ /* 0x080fe20000410000 */
[----:B------:R-:W-:Y:S01]  /*b140*/  FMUL.FTZ R11, R47, R12 ;  /* 0x0000000c2f0b7220 */ /* 0x000fe20000410000 */
[----:B------:R-:W-:Y:S01]  /*b150*/  FMUL.FTZ R10, R182, R166 ;  /* 0x000000a6b60a7220 */ /* 0x000fe20000410000 */
[----:B------:R-:W-:Y:S01]  /*b160*/  FADD.FTZ R88, R13, R88 ;  /* 0x000000580d587221 */ /* 0x000fe20000010000 */
[-C--:B------:R-:W-:Y:S01]  /*b170*/  FMUL.FTZ R13, R47, R14.reuse ;  /* 0x0000000e2f0d7220 */ /* 0x080fe20000410000 */
[----:B------:R-:W-:Y:S01]  /*b180*/  FMUL.FTZ R41, R181, R14 ;  /* 0x0000000eb5297220 */ /* 0x000fe20000410000 */
[----:B------:R-:W-:Y:S01]  /*b190*/  FFMA.FTZ R12, -R50, R10, R213 ;  /* 0x0000000a320c7223 */ /* 0x000fe200000101d5 */
[----:B------:R-:W-:Y:S01]  /*b1a0*/  FFMA.FTZ R133, R48, R165, R133 ;  /* 0x000000a530857223 */ /* 0x000fe20000010085 */
[----:B0-----:R-:W-:Y:S01]  /*b1b0*/  FFMA.FTZ R43, R180, R33, R39 ;  /* 0x00000021b42b7223 */ /* 0x001fe20000010027 */
[-C--:B------:R-:W-:Y:S01]  /*b1c0*/  FMUL.FTZ R39, R47, R40.reuse ;  /* 0x000000282f277220 */ /* 0x080fe20000410000 */
[-C--:B------:R-:W-:Y:S01]  /*b1d0*/  FMUL.FTZ R33, R181, R40.reuse ;  /* 0x00000028b5217220 */ /* 0x080fe20000410000 */
[C---:B------:R-:W-:Y:S01]  /*b1e0*/  FFMA.FTZ R40, R8.reuse, R40, R13 ;  /* 0x0000002808287223 */ /* 0x040fe2000001000d */
[----:B------:R0:W-:Y:S01]  /*b1f0*/  STS [R32+0x4254], R45 ;  /* 0x0042542d20007388 */ /* 0x0001e20000000800 */
[C---:B------:R-:W-:Y:S01]  /*b200*/  FFMA.FTZ R39, R8.reuse, R14, -R39 ;  /* 0x0000000e08277223 */ /* 0x040fe20000010827 */
[----:B------:R-:W-:Y:S01]  /*b210*/  FFMA.FTZ R14, R8, R9, R11 ;  /* 0x00000009080e7223 */ /* 0x000fe2000001000b */
[CC--:B------:R-:W-:Y:S01]  /*b220*/  FMUL.FTZ R9, R89.reuse, R88.reuse ;  /* 0x0000005859097220 */ /* 0x0c0fe20000410000 */
[-C--:B------:R-:W-:Y:S01]  /*b230*/  FMUL.FTZ R89, R89, R65.reuse ;  /* 0x0000004159597220 */ /* 0x080fe20000410000 */
[CC--:B------:R-:W-:Y:S01]  /*b240*/  FMUL.FTZ R11, R49.reuse, R88.reuse ;  /* 0x00000058310b7220 */ /* 0x0c0fe20000410000 */
[----:B------:R1:W-:Y:S01]  /*b250*/  STS [R32+0x4248], R33 ;  /* 0x0042482120007388 */ /* 0x0003e20000000800 */
[CC--:B------:R-:W-:Y:S01]  /*b260*/  FFMA.FTZ R9, R90.reuse, R65.reuse, R9 ;  /* 0x000000415a097223 */ /* 0x0c0fe20000010009 */
[----:B------:R-:W-:Y:S01]  /*b270*/  FFMA.FTZ R8, R90, R88, -R89 ;  /* 0x000000585a087223 */ /* 0x000fe20000010859 */
[----:B------:R-:W-:Y:S01]  /*b280*/  FFMA.FTZ R49, R49, -R10, R212 ;  /* 0x8000000a31317223 */ /* 0x000fe200000100d4 */
[----:B------:R-:W-:Y:S01]  /*b290*/  FMUL.FTZ R10, R88, UR33 ;  /* 0x00000021580a7c20 */ /* 0x000fe20008410000 */
[----:B------:R-:W-:Y:S01]  /*b2a0*/  FADD.FTZ R16, R16, R9 ;  /* 0x0000000910107221 */ /* 0x000fe20000010000 */
[----:B------:R-:W-:Y:S01]  /*b2b0*/  FADD.FTZ R8, R15, R8 ;  /* 0x000000080f087221 */ /* 0x000fe20000010000 */
[----:B------:R-:W-:Y:S01]  /*b2c0*/  FFMA.FTZ R48, R181, R48, R14 ;  /* 0x00000030b5307223 */ /* 0x000fe2000001000e */
[----:B0-----:R-:W-:Y:S01]  /*b2d0*/  FMUL.FTZ R45, R88, R166 ;  /* 0x000000a6582d7220 */ /* 0x001fe20000410000 */
[----:B------:R-:W-:Y:S01]  /*b2e0*/  FADD.FTZ R156, R43, R156 ;  /* 0x0000009c2b9c7221 */ /* 0x000fe20000010000 */
[C---:B------:R-:W-:Y:S01]  /*b2f0*/  FMUL.FTZ R9, R91.reuse, R8 ;  /* 0x000000085b097220 */ /* 0x040fe20000410000 */
[-C--:B------:R-:W-:Y:S01]  /*b300*/  FMUL.FTZ R91, R91, R16.reuse ;  /* 0x000000105b5b7220 */ /* 0x080fe20000410000 */
[----:B-1----:R-:W-:Y:S01]  /*b310*/  FFMA.FTZ R33, R50, R65, R11 ;  /* 0x0000004132217223 */ /* 0x002fe2000001000b */
[----:B------:R-:W-:Y:S01]  /*b320*/  FMUL.FTZ R11, R65, UR33 ;  /* 0x00000021410b7c20 */ /* 0x000fe20008410000 */
[C---:B------:R-:W-:Y:S01]  /*b330*/  FFMA.FTZ R9, R92.reuse, R16, R9 ;  /* 0x000000105c097223 */ /* 0x040fe20000010009 */
[----:B------:R-:W-:Y:S01]  /*b340*/  FFMA.FTZ R92, R92, R8, -R91 ;  /* 0x000000085c5c7223 */ /* 0x000fe2000001085b */
[----:B------:R0:W-:Y:S01]  /*b350*/  STS [R32+0x424c], R41 ;  /* 0x00424c2920007388 */ /* 0x0001e20000000800 */
[----:B------:R-:W-:Y:S01]  /*b360*/  FFMA.FTZ R14, R88, UR46, -R11 ;  /* 0x0000002e580e7c23 */ /* 0x000fe2000801080b */
[----:B------:R-:W-:Y:S01]  /*b370*/  FADD.FTZ R13, R18, R9 ;  /* 0x00000009120d7221 */ /* 0x000fe20000010000 */
[----:B------:R-:W-:Y:S01]  /*b380*/  FADD.FTZ R17, R17, R92 ;  /* 0x0000005c11117221 */ /* 0x000fe20000010000 */
[C---:B------:R-:W-:Y:S01]  /*b390*/  FFMA.FTZ R11, R65.reuse, UR46, R10 ;  /* 0x0000002e410b7c23 */ /* 0x040fe2000801000a */
[----:B------:R-:W-:Y:S01]  /*b3a0*/  FMUL.FTZ R43, R65, R166 ;  /* 0x000000a6412b7220 */ /* 0x000fe20000410000 */
[C---:B------:R-:W-:Y:S01]  /*b3b0*/  FMUL.FTZ R10, R93.reuse, R13 ;  /* 0x0000000d5d0a7220 */ /* 0x040fe20000410000 */
[----:B------:R-:W-:Y:S01]  /*b3c0*/  FMUL.FTZ R9, R93, R17 ;  /* 0x000000115d097220 */ /* 0x000fe20000410000 */
[C---:B------:R-:W-:Y:S01]  /*b3d0*/  FMUL.FTZ R15, R49.reuse, R14 ;  /* 0x0000000e310f7220 */ /* 0x040fe20000410000 */
[C---:B------:R-:W-:Y:S01]  /*b3e0*/  FMUL.FTZ R42, R49.reuse, R43 ;  /* 0x0000002b312a7220 */ /* 0x040fe20000410000 */
[----:B0-----:R-:W-:Y:S01]  /*b3f0*/  FMUL.FTZ R41, R49, R45 ;  /* 0x0000002d31297220 */ /* 0x001fe20000410000 */
[C---:B------:R-:W-:Y:S01]  /*b400*/  FFMA.FTZ R9, R94.reuse, R13, R9 ;  /* 0x0000000d5e097223 */ /* 0x040fe20000010009 */
[----:B------:R-:W-:Y:S01]  /*b410*/  FFMA.FTZ R10, R94, R17, -R10 ;  /* 0x000000115e0a7223 */ /* 0x000fe2000001080a */
        /* <DEDUP_REMOVED lines=20> */
[C---:B------:R-:W-:Y:S01]  /*b560*/  FFMA.FTZ R12, R8.reuse, UR46, -R15 ;  /* 0x0000002e080c7c23 */ /* 0x040fe2000801080f */
        /* <DEDUP_REMOVED lines=34> */
[-C--:B------:R-:W-:Y:S01]  /*b790*/  FMUL.FTZ R15, R101, R25.reuse ;  /* 0x00000019650f7220 */ /* 0x080fe20000410000 */
[C---:B------:R-:W-:Y:S01]  /*b7a0*/  FMUL.FTZ R12, R17.reuse, UR33 ;  /* 0x00000021110c7c20 */ /* 0x040fe20008410000 */
[----:B------:R-:W-:Y:S01]  /*b7b0*/  FFMA.FTZ R14, R17, UR46, -R14 ;  /* 0x0000002e110e7c23 */ /* 0x000fe2000801080e */
[----:B------:R-:W-:Y:S01]  /*b7c0*/  FFMA.FTZ R53, R53, -R18, R216 ;  /* 0x8000001235357223 */ /* 0x000fe200000100d8 */
        /* <DEDUP_REMOVED lines=8> */
[----:B------:R-:W-:Y:S01]  /*b850*/  FADD.FTZ R155, R48, R155 ;  /* 0x0000009b309b7221 */ /* 0x000fe20000010000 */
[----:B------:R-:W-:Y:S01]  /*b860*/  FMUL.FTZ R16, R190, R174 ;  /* 0x000000aebe107220 */ /* 0x000fe20000410000 */
[----:B------:R-:W-:Y:S01]  /*b870*/  FMUL.FTZ R69, R53, R14 ;  /* 0x0000000e35457220 */ /* 0x000fe20000410000 */
[C---:B------:R-:W-:Y:S01]  /*b880*/  FMUL.FTZ R23, R184.reuse, R17 ;  /* 0x00000011b8177220 */ /* 0x040fe20000410000 */
[C---:B0-----:R-:W-:Y:S01]  /*b890*/  FFMA.FTZ R33, R13.reuse, UR46, R12 ;  /* 0x0000002e0d217c23 */ /* 0x041fe2000801000c */
[----:B------:R-:W-:Y:S01]  /*b8a0*/  FMUL.FTZ R13, R13, R168 ;  /* 0x000000a80d0d7220 */ /* 0x000fe20000410000 */
[----:B------:R-:W-:Y:S01]  /*b8b0*/  FADD.FTZ R152, R51, R152 ;  /* 0x0000009833987221 */ /* 0x000fe20000010000 */
        /* <DEDUP_REMOVED lines=18> */
[-C--:B------:R-:W-:Y:S01]  /*b9e0*/  FMUL.FTZ R53, R13, R174.reuse ;  /* 0x000000ae0d357220 */ /* 0x080fe20000410000 */
[----:B------:R-:W-:Y:S01]  /*b9f0*/  FMUL.FTZ R51, R29, R174 ;  /* 0x000000ae1d337220 */ /* 0x000fe20000410000 */
[----:B------:R-:W-:Y:S01]  /*ba00*/  FFMA.FTZ R135, R52, R167, R135 ;  /* 0x000000a734877223 */ /* 0x000fe20000010087 */
[----:B------:R-:W-:Y:S01]  /*ba10*/  FFMA.FTZ R12, -R74, R22, R225 ;  /* 0x000000164a0c7223 */ /* 0x000fe200000101e1 */
[----:B------:R-:W-:Y:S01]  /*ba20*/  FMUL.FTZ R52, R28, R173 ;  /* 0x000000ad1c347220 */ /* 0x000fe20000410000 */
[C---:B------:R-:W-:Y:S01]  /*ba30*/  FMUL.FTZ R20, R16.reuse, R51 ;  /* 0x0000003310147220 */ /* 0x040fe20000410000 */
[-C--:B------:R-:W-:Y:S01]  /*ba40*/  FMUL.FTZ R26, R16, R53.reuse ;  /* 0x00000035101a7220 */ /* 0x080fe20000410000 */
[----:B------:R-:W-:Y:S01]  /*ba50*/  FMUL.FTZ R30, R14, R50 ;  /* 0x000000320e1e7220 */ /* 0x000fe20000410000 */
[----:B------:R-:W-:Y:S01]  /*ba60*/  FFMA.FTZ R22, R73, -R22, R224 ;  /* 0x8000001649167223 */ /* 0x000fe200000100e0 */
[----:B------:R-:W-:Y:S01]  /*ba70*/  FFMA.FTZ R20, R17, R53, R20 ;  /* 0x0000003511147223 */ /* 0x000fe20000010014 */
[-C--:B------:R-:W-:Y:S01]  /*ba80*/  FMUL.FTZ R65, R25, R172.reuse ;  /* 0x000000ac19417220 */ /* 0x080fe20000410000 */
[----:B------:R0:W-:Y:S01]  /*ba90*/  STS [R32+0x4230], R19 ;  /* 0x0042301320007388 */ /* 0x0001e20000000800 */
[----:B------:R-:W-:Y:S01]  /*baa0*/  FFMA.FTZ R26, R17, R51, -R26 ;  /* 0x00000033111a7223 */ /* 0x000fe2000001081a */
[----:B------:R-:W-:Y:S01]  /*bab0*/  FADD.FTZ R20, RZ, R20 ;  /* 0x00000014ff147221 */ /* 0x000fe20000010000 */
[----:B------:R-:W-:Y:S01]  /*bac0*/  FMUL.FTZ R67, R11, R172 ;  /* 0x000000ac0b437220 */ /* 0x000fe20000410000 */
[----:B------:R1:W-:Y:S01]  /*bad0*/  STS [R32+0x4234], R23 ;  /* 0x0042341720007388 */ /* 0x0003e20000000800 */
[----:B------:R-:W-:Y:S01]  /*bae0*/  FMUL.FTZ R27, R22, R65 ;  /* 0x00000041161b7220 */ /* 0x000fe20000410000 */
[----:B------:R-:W-:Y:S01]  /*baf0*/  FADD.FTZ R26, RZ, R26 ;  /* 0x0000001aff1a7221 */ /* 0x000fe20000010000 */
[----:B------:R-:W-:Y:S01]  /*bb00*/  FFMA.FTZ R81, R18, R33, R69 ;  /* 0x0000002112517223 */ /* 0x000fe20000010045 */
[-C--:B------:R-:W-:Y:S01]  /*bb10*/  FMUL.FTZ R18, R187, R171.reuse ;  /* 0x000000abbb127220 */ /* 0x080fe20000410000 */
[----:B------:R-:W-:Y:S01]  /*bb20*/  FMUL.FTZ R54, R8, R171 ;  /* 0x000000ab08367220 */ /* 0x000fe20000410000 */
[-C--:B0-----:R-:W-:Y:S01]  /*bb30*/  FFMA.FTZ R19, R15, R52.reuse, R30 ;  /* 0x000000340f137223 */ /* 0x081fe2000001001e */
[----:B------:R-:W-:Y:S01]  /*bb40*/  FMUL.FTZ R30, R22, R67 ;  /* 0x00000043161e7220 */ /* 0x000fe20000410000 */
[----:B------:R-:W-:Y:S01]  /*bb50*/  FMUL.FTZ R66, R24, R171 ;  /* 0x000000ab18427220 */ /* 0x000fe20000410000 */
[----:B------:R-:W-:Y:S01]  /*bb60*/  FMUL.FTZ R69, R185, R169 ;  /* 0x000000a9b9457220 */ /* 0x000fe20000410000 */
[----:B-1----:R-:W-:Y:S01]  /*bb70*/  FMUL.FTZ R23, R14, R52 ;  /* 0x000000340e177220 */ /* 0x002fe20000410000 */
[----:B------:R-:W-:Y:S01]  /*bb80*/  FADD.FTZ R19, R20, R19 ;  /* 0x0000001314137221 */ /* 0x000fe20000010000 */
[C---:B------:R-:W-:Y:S01]  /*bb90*/  FFMA.FTZ R20, R12.reuse, R67, R27 ;  /* 0x000000430c147223 */ /* 0x040fe2000001001b */
[----:B------:R-:W-:Y:S01]  /*bba0*/  FFMA.FTZ R30, R12, R65, -R30 ;  /* 0x000000410c1e7223 */ /* 0x000fe2000001081e */
[----:B------:R-:W-:Y:S01]  /*bbb0*/  FFMA.FTZ R23, R15, R50, -R23 ;  /* 0x000000320f177223 */ /* 0x000fe20000010817 */
[----:B------:R-:W-:Y:S01]  /*bbc0*/  FMUL.FTZ R70, R55, R44 ;  /* 0x0000002c37467220 */ /* 0x000fe20000410000 */
[----:B------:R-:W-:Y:S01]  /*bbd0*/  FMUL.FTZ R71, R21, R170 ;  /* 0x000000aa15477220 */ /* 0x000fe20000410000 */
[----:B------:R-:W-:Y:S01]  /*bbe0*/  FFMA.FTZ R136, R47, R168, R136 ;  /* 0x000000a82f887223 */ /* 0x000fe20000010088 */
[----:B------:R-:W-:Y:S01]  /*bbf0*/  FADD.FTZ R23, R26, R23 ;  /* 0x000000171a177221 */ /* 0x000fe20000010000 */
[----:B------:R-:W-:Y:S01]  /*bc00*/  FADD.FTZ R26, R19, R20 ;  /* 0x00000014131a7221 */ /* 0x000fe20000010000 */
[-C--:B------:R-:W-:Y:S01]  /*bc10*/  FFMA.FTZ R20, R59, -R18.reuse, R223 ;  /* 0x800000123b147223 */ /* 0x080fe200000100df */
[----:B------:R-:W-:Y:S01]  /*bc20*/  FFMA.FTZ R19, -R72, R18, R222 ;  /* 0x0000001248137223 */ /* 0x000fe200000101de */
[----:B------:R-:W-:Y:S01]  /*bc30*/  FADD.FTZ R30, R23, R30 ;  /* 0x0000001e171e7221 */ /* 0x000fe20000010000 */
[----:B------:R-:W-:Y:S01]  /*bc40*/  FFMA.FTZ R18, R55, -R69, R219 ;  /* 0x8000004537127223 */ /* 0x000fe200000100db */
[C---:B------:R-:W-:Y:S01]  /*bc50*/  FMUL.FTZ R34, R20.reuse, R54 ;  /* 0x0000003614227220 */ /* 0x040fe20000410000 */
[-C--:B------:R-:W-:Y:S01]  /*bc60*/  FMUL.FTZ R23, R20, R66.reuse ;  /* 0x0000004214177220 */ /* 0x080fe20000410000 */
[C---:B------:R-:W-:Y:S01]  /*bc70*/  FMUL.FTZ R67, R188.reuse, R67 ;  /* 0x00000043bc437220 */ /* 0x040fe20000410000 */
        /* <DEDUP_REMOVED lines=12> */
[C---:B------:R-:W-:Y:S01]  /*bd40*/  FFMA.FTZ R27, R44.reuse, UR46, -R27 ;  /* 0x0000002e2c1b7c23 */ /* 0x040fe2000801081b */
        /* <DEDUP_REMOVED lines=60> */
[----:B------:R-:W-:Y:S01]  /*c110*/  FMUL.FTZ R225, R124, R225 ;  /* 0x000000e17ce17220 */ /* 0x000fe20000410000 */
[----:B------:R-:W-:Y:S01]  /*c120*/  STS [R32+0x4214], R65 ;  /* 0x0042144120007388 */ /* 0x000fe20000000800 */
[C---:B------:R-:W-:Y:S01]  /*c130*/  IADD3 R42, PT, PT, R197.reuse, 0x1c0, RZ ;  /* 0x000001c0c52a7810 */ /* 0x040fe20007ffe0ff */
[----:B------:R-:W-:Y:S01]  /*c140*/  FMUL.FTZ R229, R126, -R229 ;  /* 0x800000e57ee57220 */ /* 0x000fe20000410000 */
        /* <DEDUP_REMOVED lines=14> */
[C---:B------:R-:W-:Y:S01]  /*c230*/  LOP3.LUT R68, R197.reuse, 0x400, RZ, 0xfc, !PT ;  /* 0x00000400c5447812 */ /* 0x040fe200078efcff */
[----:B------:R-:W-:Y:S01]  /*c240*/  FMUL.FTZ R217, R118, R217 ;  /* 0x000000d976d97220 */ /* 0x000fe20000410000 */
[C---:B------:R-:W-:Y:S01]  /*c250*/  IADD3 R70, PT, PT, R197.reuse, 0x440, RZ ;  /* 0x00000440c5467810 */ /* 0x040fe20007ffe0ff */
[----:B------:R-:W-:Y:S01]  /*c260*/  BAR.SYNC.DEFER_BLOCKING 0x0 ;  /* 0x0000000000007b1d */ /* 0x000fe20000010000 */
[----:B------:R-:W-:Y:S01]  /*c270*/  IADD3 R80, PT, PT, R197, 0x480, RZ ;  /* 0x00000480c5507810 */ /* 0x000fe20007ffe0ff */
        /* <DEDUP_REMOVED lines=24> */
[-C--:B------:R-:W-:Y:S01]  /*c400*/  LEA.HI R2, R2, R197.reuse, RZ, 0x1b ;  /* 0x000000c502027211 */ /* 0x080fe200078fd8ff */
[----:B------:R-:W3:Y:S01]  /*c410*/  LDS R89, [R122+0x4a00] ;  /* 0x004a00007a597984 */ /* 0x000ee20000000800 */
        /* <DEDUP_REMOVED lines=15> */
[-C--:B0-----:R-:W-:Y:S02]  /*c510*/  LEA.HI R7, R80, R197.reuse, RZ, 0x1b ;  /* 0x000000c550077211 */ /* 0x081fe400078fd8ff */
        /* <DEDUP_REMOVED lines=9> */
[-C--:B-1----:R-:W-:Y:S02]  /*c5b0*/  LEA.HI R51, R100, R197.reuse, RZ, 0x1b ;  /* 0x000000c564337211 */ /* 0x082fe400078fd8ff */
        /* <DEDUP_REMOVED lines=136> */
.L_x_8921:
[----:B------:R-:W-:Y:S05]  /*ce40*/  BSYNC.RECONVERGENT B0 ;  /* 0x0000000000007941 */ /* 0x000fea0003800200 */
.L_x_8920:
[----:B-1----:R0:W1:Y:S01]  /*ce50*/  LDS R115, [R114+0x6400] ;  /* 0x0064000072737984 */ /* 0x0020620000000800 */
[----:B------:R-:W-:Y:S04]  /*ce60*/  BSSY.RECONVERGENT B0, `(.L_x_8922) ;  /* 0x0000004000007945 */ /* 0x000fe80003800200 */
[----:B------:R-:W-:Y:S05]  /*ce70*/  @!P3 BRA `(.L_x_8923) ;  /* 0x000000000008b947 */ /* 0x000fea0003800000 */
[----:B------:R2:W-:Y:S04]  /*ce80*/  REDG.E.ADD.F32.FTZ.RN.STRONG.GPU desc[UR26][R60.64+0x100], R103 ;  /* 0x000100673c0079a6 */ /* 0x0005e8000c12f31a */
[----:B-1----:R2:W-:Y:S02]  /*ce90*/  REDG.E.ADD.F32.FTZ.RN.STRONG.GPU desc[UR26][R62.64+0x100], R115 ;  /* 0x000100733e0079a6 */ /* 0x0025e4000c12f31a */
.L_x_8923:
[----:B------:R-:W-:Y:S05]  /*cea0*/  BSYNC.RECONVERGENT B0 ;  /* 0x0000000000007941 */ /* 0x000fea0003800200 */
.L_x_8922:
        /* <DEDUP_REMOVED lines=10> */
.L_x_8925:
[----:B------:R-:W-:Y:S05]  /*cf50*/  BSYNC.RECONVERGENT B0 ;  /* 0x0000000000007941 */ /* 0x000fea0003800200 */
.L_x_8924:
[----:B--2---:R2:W4:Y:S01]  /*cf60*/  LDS R101, [R102+0x6600] ;  /* 0x0066000066657984 */ /* 0x0045220000000800 */
[----:B------:R-:W-:Y:S04]  /*cf70*/  BSSY.RECONVERGENT B0, `(.L_x_8926) ;  /* 0x0000004000007945 */ /* 0x000fe80003800200 */
[----:B------:R-:W-:Y:S05]  /*cf80*/  @!P2 BRA `(.L_x_8927) ;  /* 0x000000000008a947 */ /* 0x000fea0003800000 */
[----:B------:R0:W-:Y:S04]  /*cf90*/  REDG.E.ADD.F32.FTZ.RN.STRONG.GPU desc[UR26][R60.64+0x300], R99 ;  /* 0x000300633c0079a6 */ /* 0x0001e8000c12f31a */
[----:B----4-:R0:W-:Y:S02]  /*cfa0*/  REDG.E.ADD.F32.FTZ.RN.STRONG.GPU desc[UR26][R62.64+0x300], R101 ;  /* 0x000300653e0079a6 */ /* 0x0101e4000c12f31a */
.L_x_8927:
[----:B------:R-:W-:Y:S05]  /*cfb0*/  BSYNC.RECONVERGENT B0 ;  /* 0x0000000000007941 */ /* 0x000fea0003800200 */
.L_x_8926:
[----:B0-----:R0:W0:Y:S01]  /*cfc0*/  LDS R99, [R100+0x6700] ;  /* 0x0067000064637984 */ /* 0x0010220000000800 */
[----:B------:R-:W-:Y:S04]  /*cfd0*/  BSSY.RECONVERGENT B0, `(.L_x_8928) ;  /* 0x0000004000007945 */ /* 0x000fe80003800200 */
[----:B------:R-:W-:Y:S05]  /*cfe0*/  @!P3 BRA `(.L_x_8929) ;  /* 0x000000000008b947 */ /* 0x000fea0003800000 */
[----:B------:R1:W-:Y:S04]  /*cff0*/  REDG.E.ADD.F32.FTZ.RN.STRONG.GPU desc[UR26][R60.64+0x400], R97 ;  /* 0x000400613c0079a6 */ /* 0x0003e8000c12f31a */
[----:B0-----:R0:W-:Y:S02]  /*d000*/  REDG.E.ADD.F32.FTZ.RN.STRONG.GPU desc[UR26][R62.64+0x400], R99 ;  /* 0x000400633e0079a6 */ /* 0x0011e4000c12f31a */
.L_x_8929:
[----:B------:R-:W-:Y:S05]  /*d010*/  BSYNC.RECONVERGENT B0 ;  /* 0x0000000000007941 */ /* 0x000fea0003800200 */
.L_x_8928:
[----:B-1----:R1:W0:Y:S01]  /*d020*/  LDS R97, [R98+0x6800] ;  /* 0x0068000062617984 */ /* 0x0022220000000800 */
[----:B------:R-:W-:Y:S04]  /*d030*/  BSSY.RECONVERGENT B0, `(.L_x_8930) ;  /* 0x0000004000007945 */ /* 0x000fe80003800200 */
[----:B------:R-:W-:Y:S05]  /*d040*/  @!P4 BRA `(.L_x_8931) ;  /* 0x000000000008c947 */ /* 0x000fea0003800000 */
[----:B------:R1:W-:Y:S04]  /*d050*/  REDG.E.ADD.F32.FTZ.RN.STRONG.GPU desc[UR26][R60.64+0x500], R95 ;  /* 0x0005005f3c0079a6 */ /* 0x0003e8000c12f31a */
[----:B0-----:R1:W-:Y:S02]  /*d060*/  REDG.E.ADD.F32.FTZ.RN.STRONG.GPU desc[UR26][R62.64+0x500], R97 ;  /* 0x000500613e0079a6 */ /* 0x0013e4000c12f31a */
.L_x_8931:
[----:B------:R-:W-:Y:S05]  /*d070*/  BSYNC.RECONVERGENT B0 ;  /* 0x0000000000007941 */ /* 0x000fea0003800200 */
.L_x_8930:
[----:B-1----:R1:W0:Y:S01]  /*d080*/  LDS R95, [R96+0x6900] ;  /* 0x00690000605f7984 */ /* 0x0022220000000800 */
[----:B------:R-:W-:Y:S04]  /*d090*/  BSSY.RECONVERGENT B0, `(.L_x_8932) ;  /* 0x0000004000007945 */ /* 0x000fe80003800200 */
[----:B------:R-:W-:Y:S05]  /*d0a0*/  @!P5 BRA `(.L_x_8933) ;  /* 0x000000000008d947 */ /* 0x000fea0003800000 */
[----:B------:R1:W-:Y:S04]  /*d0b0*/  REDG.E.ADD.F32.FTZ.RN.STRONG.GPU desc[UR26][R60.64+0x600], R93 ;  /* 0x0006005d3c0079a6 */ /* 0x0003e8000c12f31a */
[----:B0-----:R1:W-:Y:S02]  /*d0c0*/  REDG.E.ADD.F32.FTZ.RN.STRONG.GPU desc[UR26][R62.64+0x600], R95 ;  /* 0x0006005f3e0079a6 */ /* 0x0013e4000c12f31a */
.L_x_8933:
[----:B------:R-:W-:Y:S05]  /*d0d0*/  BSYNC.RECONVERGENT B0 ;  /* 0x0000000000007941 */ /* 0x000fea0003800200 */
.L_x_8932:
        /* <DEDUP_REMOVED lines=10> */
.L_x_8935:
[----:B------:R-:W-:Y:S05]  /*d180*/  BSYNC.RECONVERGENT B0 ;  /* 0x0000000000007941 */ /* 0x000fea0003800200 */
.L_x_8934:
[----:B-1----:R1:W0:Y:S01]  /*d190*/  LDS R91, [R122+0x6b00] ;  /* 0x006b00007a5b7984 */ /* 0x0022220000000800 */
[----:B------:R-:W-:Y:S04]  /*d1a0*/  BSSY.RECONVERGENT B0, `(.L_x_8936) ;  /* 0x0000004000007945 */ /* 0x000fe80003800200 */
[----:B------:R-:W-:Y:S05]  /*d1b0*/  @!P2 BRA `(.L_x_8937) ;  /* 0x000000000008a947 */ /* 0x000fea0003800000 */
[----:B------:R1:W-:Y:S04]  /*d1c0*/  REDG.E.ADD.F32.FTZ.RN.STRONG.GPU desc[UR26][R60.64+0x800], R89 ;  /* 0x000800593c0079a6 */ /* 0x0003e8000c12f31a */
[----:B0-----:R1:W-:Y:S02]  /*d1d0*/  REDG.E.ADD.F32.FTZ.RN.STRONG.GPU desc[UR26][R62.64+0x800], R91 ;  /* 0x0008005b3e0079a6 */ /* 0x0013e4000c12f31a */
.L_x_8937:
[----:B------:R-:W-:Y:S05]  /*d1e0*/  BSYNC.RECONVERGENT B0 ;  /* 0x0000000000007941 */ /* 0x000fea0003800200 */
.L_x_8936:
[----:B-1----:R1:W0:Y:S01]  /*d1f0*/  LDS R89, [R92+0x6c00] ;  /* 0x006c00005c597984 */ /* 0x0022220000000800 */
[----:B------:R-:W-:Y:S04]  /*d200*/  BSSY.RECONVERGENT B0, `(.L_x_8938) ;  /* 0x0000004000007945 */ /* 0x000fe80003800200 */
[----:B------:R-:W-:Y:S05]  /*d210*/  @!P3 BRA `(.L_x_8939) ;  /* 0x000000000008b947 */ /* 0x000fea0003800000 */
[----:B------:R1:W-:Y:S04]  /*d220*/  REDG.E.ADD.F32.FTZ.RN.STRONG.GPU desc[UR26][R60.64+0x900], R87 ;  /* 0x000900573c0079a6 */ /* 0x0003e8000c12f31a */
[----:B0-----:R1:W-:Y:S02]  /*d230*/  REDG.E.ADD.F32.FTZ.RN.STRONG.GPU desc[UR26][R62.64+0x900], R89 ;  /* 0x000900593e0079a6 */ /* 0x0013e4000c12f31a */
.L_x_8939:
[----:B------:R-:W-:Y:S05]  /*d240*/  BSYNC.RECONVERGENT B0 ;  /* 0x0000000000007941 */ /* 0x000fea0003800200 */
.L_x_8938:
[----:B-1----:R1:W0:Y:S01]  /*d250*/  LDS R87, [R90+0x6d00] ;  /* 0x006d00005a577984 */ /* 0x0022220000000800 */
[----:B------:R-:W-:Y:S04]  /*d260*/  BSSY.RECONVERGENT B0, `(.L_x_8940) ;  /* 0x0000004000007945 */ /* 0x000fe80003800200 */
[----:B------:R-:W-:Y:S05]  /*d270*/  @!P4 BRA `(.L_x_8941) ;  /* 0x000000000008c947 */ /* 0x000fea0003800000 */
[----:B------:R1:W-:Y:S04]  /*d280*/  REDG.E.ADD.F32.FTZ.RN.STRONG.GPU desc[UR26][R60.64+0xa00], R85 ;  /* 0x000a00553c0079a6 */ /* 0x0003e8000c12f31a */
[----:B0-----:R1:W-:Y:S02]  /*d290*/  REDG.E.ADD.F32.FTZ.RN.STRONG.GPU desc[UR26][R62.64+0xa00], R87 ;  /* 0x000a00573e0079a6 */ /* 0x0013e4000c12f31a */
.L_x_8941:
[----:B------:R-:W-:Y:S05]  /*d2a0*/  BSYNC.RECONVERGENT B0 ;  /* 0x0000000000007941 */ /* 0x000fea0003800200 */
.L_x_8940:
[----:B-1----:R1:W0:Y:S01]  /*d2b0*/  LDS R85, [R88+0x6e00] ;  /* 0x006e000058557984 */ /* 0x0022220000000800 */
[----:B------:R-:W-:Y:S04]  /*d2c0*/  BSSY.RECONVERGENT B0, `(.L_x_8942) ;  /* 0x0000004000007945 */ /* 0x000fe80003800200 */
[----:B------:R-:W-:Y:S05]  /*d2d0*/  @!P5 BRA `(.L_x_8943) ;  /* 0x000000000008d947 */ /* 0x000fea0003800000 */
[----:B------:R1:W-:Y:S04]  /*d2e0*/  REDG.E.ADD.F32.FTZ.RN.STRONG.GPU desc[UR26][R60.64+0xb00], R83 ;  /* 0x000b00533c0079a6 */ /* 0x0003e8000c12f31a */
[----:B0-----:R1:W-:Y:S02]  /*d2f0*/  REDG.E.ADD.F32.FTZ.RN.STRONG.GPU desc[UR26][R62.64+0xb00], R85 ;  /* 0x000b00553e0079a6 */ /* 0x0013e4000c12f31a */
.L_x_8943:
[----:B------:R-:W-:Y:S05]  /*d300*/  BSYNC.RECONVERGENT B0 ;  /* 0x0000000000007941 */ /* 0x000fea0003800200 */
.L_x_8942:
        /* <DEDUP_REMOVED lines=10> */
.L_x_8945:
[----:B------:R-:W-:Y:S05]  /*d3b0*/  BSYNC.RECONVERGENT B0 ;  /* 0x0000000000007941 */ /* 0x000fea0003800200 */
.L_x_8944:
[----:B-1----:R1:W0:Y:S01]  /*d3c0*/  LDS R81, [R84+0x7000] ;  /* 0x0070000054517984 */ /* 0x0022220000000800 */
[----:B------:R-:W-:Y:S04]  /*d3d0*/  BSSY.RECONVERGENT B0, `(.L_x_8946) ;  /* 0x0000004000007945 */ /* 0x000fe80003800200 */
[----:B------:R-:W-:Y:S05]  /*d3e0*/  @!P2 BRA `(.L_x_8947) ;  /* 0x000000000008a947 */ /* 0x000fea0003800000 */
[----:B------:R1:W-:Y:S04]  /*d3f0*/  REDG.E.ADD.F32.FTZ.RN.STRONG.GPU desc[UR26][R60.64+0xd00], R79 ;  /* 0x000d004f3c0079a6 */ /* 0x0003e8000c12f31a */
[----:B0-----:R1:W-:Y:S02]  /*d400*/  REDG.E.ADD.F32.FTZ.RN.STRONG.GPU desc[UR26][R62.64+0xd00], R81 ;  /* 0x000d00513e0079a6 */ /* 0x0013e4000c12f31a */
.L_x_8947:
[----:B------:R-:W-:Y:S05]  /*d410*/  BSYNC.RECONVERGENT B0 ;  /* 0x0000000000007941 */ /* 0x000fea0003800200 */
.L_x_8946:
[----:B-1----:R1:W0:Y:S01]  /*d420*/  LDS R79, [R82+0x7100] ;  /* 0x00710000524f7984 */ /* 0x0022220000000800 */
[----:B------:R-:W-:Y:S04]  /*d430*/  BSSY.RECONVERGENT B0, `(.L_x_8948) ;  /* 0x0000004000007945 */ /* 0x000fe80003800200 */
[----:B------:R-:W-:Y:S05]  /*d440*/  @!P3 BRA `(.L_x_8949) ;  /* 0x000000000008b947 */ /* 0x000fea0003800000 */
[----:B------:R1:W-:Y:S04]  /*d450*/  REDG.E.ADD.F32.FTZ.RN.STRONG.GPU desc[UR26][R60.64+0xe00], R71 ;  /* 0x000e00473c0079a6 */ /* 0x0003e8000c12f31a */
[----:B0-----:R1:W-:Y:S02]  /*d460*/  REDG.E.ADD.F32.FTZ.RN.STRONG.GPU desc[UR26][R62.64+0xe00], R79 ;  /* 0x000e004f3e0079a6 */ /* 0x0013e4000c12f31a */
.L_x_8949:
[----:B------:R-:W-:Y:S05]  /*d470*/  BSYNC.RECONVERGENT B0 ;  /* 0x0000000000007941 */ /* 0x000fea0003800200 */
.L_x_8948:
[----:B-1----:R1:W0:Y:S01]  /*d480*/  LDS R71, [R80+0x7200] ;  /* 0x0072000050477984 */ /* 0x0022220000000800 */
[----:B------:R-:W-:Y:S04]  /*d490*/  BSSY.RECONVERGENT B0, `(.L_x_8950) ;  /* 0x0000004000007945 */ /* 0x000fe80003800200 */
[----:B------:R-:W-:Y:S05]  /*d4a0*/  @!P4 BRA `(.L_x_8951) ;  /* 0x000000000008c947 */ /* 0x000fea0003800000 */
[----:B------:R1:W-:Y:S04]  /*d4b0*/  REDG.E.ADD.F32.FTZ.RN.STRONG.GPU desc[UR26][R60.64+0xf00], R69 ;  /* 0x000f00453c0079a6 */ /* 0x0003e8000c12f31a */
[----:B0-----:R1:W-:Y:S02]  /*d4c0*/  REDG.E.ADD.F32.FTZ.RN.STRONG.GPU desc[UR26][R62.64+0xf00], R71 ;  /* 0x000f00473e0079a6 */ /* 0x0013e4000c12f31a */
.L_x_8951:
[----:B------:R-:W-:Y:S05]  /*d4d0*/  BSYNC.RECONVERGENT B0 ;  /* 0x0000000000007941 */ /* 0x000fea0003800200 */
.L_x_8950:
[----:B-1----:R1:W0:Y:S01]  /*d4e0*/  LDS R69, [R70+0x7300] ;  /* 0x0073000046457984 */ /* 0x0022220000000800 */
[----:B------:R-:W-:Y:S04]  /*d4f0*/  BSSY.RECONVERGENT B0, `(.L_x_8952) ;  /* 0x0000004000007945 */ /* 0x000fe80003800200 */
[----:B------:R-:W-:Y:S05]  /*d500*/  @!P5 BRA `(.L_x_8953) ;  /* 0x000000000008d947 */ /* 0x000fea0003800000 */
[----:B------:R1:W-:Y:S04]  /*d510*/  REDG.E.ADD.F32.FTZ.RN.STRONG.GPU desc[UR26][R60.64+0x1000], R67 ;  /* 0x001000433c0079a6 */ /* 0x0003e8000c12f31a */
[----:B0-----:R1:W-:Y:S02]  /*d520*/  REDG.E.ADD.F32.FTZ.RN.STRONG.GPU desc[UR26][R62.64+0x1000], R69 ;  /* 0x001000453e0079a6 */ /* 0x0013e4000c12f31a */
.L_x_8953:
[----:B------:R-:W-:Y:S05]  /*d530*/  BSYNC.RECONVERGENT B0 ;  /* 0x0000000000007941 */ /* 0x000fea0003800200 */
.L_x_8952:
        /* <DEDUP_REMOVED lines=10> */
.L_x_8955:
[----:B------:R-:W-:Y:S05]  /*d5e0*/  BSYNC.RECONVERGENT B0 ;  /* 0x0000000000007941 */ /* 0x000fea0003800200 */
.L_x_8954:
[----:B-1----:R1:W0:Y:S01]  /*d5f0*/  LDS R65, [R66+0x7500] ;  /* 0x0075000042417984 */ /* 0x0022220000000800 */
[----:B------:R-:W-:Y:S04]  /*d600*/  BSSY.RECONVERGENT B0, `(.L_x_8956) ;  /* 0x0000004000007945 */ /* 0x000fe80003800200 */
[----:B------:R-:W-:Y:S05]  /*d610*/  @!P2 BRA `(.L_x_8957) ;  /* 0x000000000008a947 */ /* 0x000fea0003800000 */
[----:B------:R1:W-:Y:S04]  /*d620*/  REDG.E.ADD.F32.FTZ.RN.STRONG.GPU desc[UR26][R60.64+0x1200], R55 ;  /* 0x001200373c0079a6 */ /* 0x0003e8000c12f31a */
[----:B0-----:R1:W-:Y:S02]  /*d630*/  REDG.E.ADD.F32.FTZ.RN.STRONG.GPU desc[UR26][R62.64+0x1200], R65 ;  /* 0x001200413e0079a6 */ /* 0x0013e4000c12f31a */
.L_x_8957:
[----:B------:R-:W-:Y:S05]  /*d640*/  BSYNC.RECONVERGENT B0 ;  /* 0x0000000000007941 */ /* 0x000fea0003800200 */
.L_x_8956:
[----:B-1----:R1:W0:Y:S01]  /*d650*/  LDS R55, [R54+0x7600] ;  /* 0x0076000036377984 */ /* 0x0022220000000800 */
[----:B------:R-:W-:Y:S04]  /*d660*/  BSSY.RECONVERGENT B0, `(.L_x_8958) ;  /* 0x0000004000007945 */ /* 0x000fe80003800200 */
[----:B------:R-:W-:Y:S05]  /*d670*/  @!P3 BRA `(.L_x_8959) ;  /* 0x000000000008b947 */ /* 0x000fea0003800000 */
[----:B------:R1:W-:Y:S04]  /*d680*/  REDG.E.ADD.F32.FTZ.RN.STRONG.GPU desc[UR26][R60.64+0x1300], R53 ;  /* 0x001300353c0079a6 */ /* 0x0003e8000c12f31a */
[----:B0-----:R1:W-:Y:S02]  /*d690*/  REDG.E.ADD.F32.FTZ.RN.STRONG.GPU desc[UR26][R62.64+0x1300], R55 ;  /* 0x001300373e0079a6 */ /* 0x0013e4000c12f31a */
.L_x_8959:
[----:B------:R-:W-:Y:S05]  /*d6a0*/  BSYNC.RECONVERGENT B0 ;  /* 0x0000000000007941 */ /* 0x000fea0003800200 */
.L_x_8958:
[----:B-1----:R1:W0:Y:S01]  /*d6b0*/  LDS R53, [R52+0x7700] ;  /* 0x0077000034357984 */ /* 0x0022220000000800 */
[----:B------:R-:W-:Y:S04]  /*d6c0*/  BSSY.RECONVERGENT B0, `(.L_x_8960) ;  /* 0x0000004000007945 */ /* 0x000fe80003800200 */
[----:B------:R-:W-:Y:S05]  /*d6d0*/  @!P4 BRA `(.L_x_8961) ;  /* 0x000000000008c947 */ /* 0x000fea0003800000 */
[----:B------:R1:W-:Y:S04]  /*d6e0*/  REDG.E.ADD.F32.FTZ.RN.STRONG.GPU desc[UR26][R60.64+0x1400], R51 ;  /* 0x001400333c0079a6 */ /* 0x0003e8000c12f31a */
[----:B0-----:R1:W-:Y:S02]  /*d6f0*/  REDG.E.ADD.F32.FTZ.RN.STRONG.GPU desc[UR26][R62.64+0x1400], R53 ;  /* 0x001400353e0079a6 */ /* 0x0013e4000c12f31a */
.L_x_8961:
[----:B------:R-:W-:Y:S05]  /*d700*/  BSYNC.RECONVERGENT B0 ;  /* 0x0000000000007941 */ /* 0x000fea0003800200 */
.L_x_8960:
[----:B-1----:R1:W0:Y:S01]  /*d710*/  LDS R51, [R50+0x7800] ;  /* 0x0078000032337984 */ /* 0x0022220000000800 */
[----:B------:R-:W-:Y:S04]  /*d720*/  BSSY.RECONVERGENT B0, `(.L_x_8962) ;  /* 0x0000004000007945 */ /* 0x000fe80003800200 */
[----:B------:R-:W-:Y:S05]  /*d730*/  @!P5 BRA `(.L_x_8963) ;  /* 0x000000000008d947 */ /* 0x000fea0003800000 */
[----:B------:R1:W-:Y:S04]  /*d740*/  REDG.E.ADD.F32.FTZ.RN.STRONG.GPU desc[UR26][R60.64+0x1500], R49 ;  /* 0x001500313c0079a6 */ /* 0x0003e8000c12f31a */
[----:B0-----:R1:W-:Y:S02]  /*d750*/  REDG.E.ADD.F32.FTZ.RN.STRONG.GPU desc[UR26][R62.64+0x1500], R51 ;  /* 0x001500333e0079a6 */ /* 0x0013e4000c12f31a */
.L_x_8963:
[----:B------:R-:W-:Y:S05]  /*d760*/  BSYNC.RECONVERGENT B0 ;  /* 0x0000000000007941 */ /* 0x000fea0003800200 */
.L_x_8962:
        /* <DEDUP_REMOVED lines=10> */
.L_x_8965:
[----:B------:R-:W-:Y:S05]  /*d810*/  BSYNC.RECONVERGENT B0 ;  /* 0x0000000000007941 */ /* 0x000fea0003800200 */
.L_x_8964:
[----:B-1----:R1:W0:Y:S01]  /*d820*/  LDS R47, [R46+0x7a00] ;  /* 0x007a00002e2f7984 */ /* 0x0022220000000800 */
[----:B------:R-:W-:Y:S04]  /*d830*/  BSSY.RECONVERGENT B0, `(.L_x_8966) ;  /* 0x0000004000007945 */ /* 0x000fe80003800200 */
[----:B------:R-:W-:Y:S05]  /*d840*/  @!P2 BRA `(.L_x_8967) ;  /* 0x000000000008a947 */ /* 0x000fea0003800000 */
[----:B------:R1:W-:Y:S04]  /*d850*/  REDG.E.ADD.F32.FTZ.RN.STRONG.GPU desc[UR26][R60.64+0x1700], R45 ;  /* 0x0017002d3c0079a6 */ /* 0x0003e8000c12f31a */
[----:B0-----:R1:W-:Y:S02]  /*d860*/  REDG.E.ADD.F32.FTZ.RN.STRONG.GPU desc[UR26][R62.64+0x1700], R47 ;  /* 0x0017002f3e0079a6 */ /* 0x0013e4000c12f31a */
.L_x_8967:
[----:B------:R-:W-:Y:S05]  /*d870*/  BSYNC.RECONVERGENT B0 ;  /* 0x0000000000007941 */ /* 0x000fea0003800200 */
.L_x_8966:
[----:B-1----:R1:W0:Y:S01]  /*d880*/  LDS R45, [R44+0x7b00] ;  /* 0x007b00002c2d7984 */ /* 0x0022220000000800 */
[----:B------:R-:W-:Y:S04]  /*d890*/  BSSY.RECONVERGENT B0, `(.L_x_8968) ;  /* 0x0000004000007945 */ /* 0x000fe80003800200 */
[----:B------:R-:W-:Y:S05]  /*d8a0*/  @!P3 BRA `(.L_x_8969) ;  /* 0x000000000008b947 */ /* 0x000fea0003800000 */
[----:B------:R1:W-:Y:S04]  /*d8b0*/  REDG.E.ADD.F32.FTZ.RN.STRONG.GPU desc[UR26][R60.64+0x1800], R43 ;  /* 0x0018002b3c0079a6 */ /* 0x0003e8000c12f31a */
[----:B0-----:R1:W-:Y:S02]  /*d8c0*/  REDG.E.ADD.F32.FTZ.RN.STRONG.GPU desc[UR26][R62.64+0x1800], R45 ;  /* 0x0018002d3e0079a6 */ /* 0x0013e4000c12f31a */
.L_x_8969:
[----:B------:R-:W-:Y:S05]  /*d8d0*/  BSYNC.RECONVERGENT B0 ;  /* 0x0000000000007941 */ /* 0x000fea0003800200 */
.L_x_8968:
[----:B-1----:R1:W0:Y:S01]  /*d8e0*/  LDS R43, [R42+0x7c00] ;  /* 0x007c00002a2b7984 */ /* 0x0022220000000800 */
[----:B------:R-:W-:Y:S04]  /*d8f0*/  BSSY.RECONVERGENT B0, `(.L_x_8970) ;  /* 0x0000004000007945 */ /* 0x000fe80003800200 */
[----:B------:R-:W-:Y:S05]  /*d900*/  @!P4 BRA `(.L_x_8971) ;  /* 0x000000000008c947 */ /* 0x000fea0003800000 */
[----:B------:R1:W-:Y:S04]  /*d910*/  REDG.E.ADD.F32.FTZ.RN.STRONG.GPU desc[UR26][R60.64+0x1900], R41 ;  /* 0x001900293c0079a6 */ /* 0x0003e8000c12f31a */
[----:B0-----:R1:W-:Y:S02]  /*d920*/  REDG.E.ADD.F32.FTZ.RN.STRONG.GPU desc[UR26][R62.64+0x1900], R43 ;  /* 0x0019002b3e0079a6 */ /* 0x0013e4000c12f31a */
.L_x_8971:
[----:B------:R-:W-:Y:S05]  /*d930*/  BSYNC.RECONVERGENT B0 ;  /* 0x0000000000007941 */ /* 0x000fea0003800200 */
.L_x_8970:
[----:B-1----:R1:W0:Y:S01]  /*d940*/  LDS R41, [R40+0x7d00] ;  /* 0x007d000028297984 */ /* 0x0022220000000800 */
[----:B------:R-:W-:Y:S04]  /*d950*/  BSSY.RECONVERGENT B0, `(.L_x_8972) ;  /* 0x0000004000007945 */ /* 0x000fe80003800200 */
[----:B------:R-:W-:Y:S05]  /*d960*/  @!P5 BRA `(.L_x_8973) ;  /* 0x000000000008d947 */ /* 0x000fea0003800000 */
[----:B------:R1:W-:Y:S04]  /*d970*/  REDG.E.ADD.F32.FTZ.RN.STRONG.GPU desc[UR26][R60.64+0x1a00], R39 ;  /* 0x001a00273c0079a6 */ /* 0x0003e8000c12f31a */
[----:B0-----:R1:W-:Y:S02]  /*d980*/  REDG.E.ADD.F32.FTZ.RN.STRONG.GPU desc[UR26][R62.64+0x1a00], R41 ;  /* 0x001a00293e0079a6 */ /* 0x0013e4000c12f31a */
.L_x_8973:
[----:B------:R-:W-:Y:S05]  /*d990*/  BSYNC.RECONVERGENT B0 ;  /* 0x0000000000007941 */ /* 0x000fea0003800200 */
.L_x_8972:
        /* <DEDUP_REMOVED lines=10> */
.L_x_8975:
[----:B------:R-:W-:Y:S05]  /*da40*/  BSYNC.RECONVERGENT B0 ;  /* 0x0000000000007941 */ /* 0x000fea0003800200 */
.L_x_8974:
[----:B-1----:R1:W0:Y:S01]  /*da50*/  LDS R37, [R36+0x7f00] ;  /* 0x007f000024257984 */ /* 0x0022220000000800 */
[----:B------:R-:W-:Y:S04]  /*da60*/  BSSY.RECONVERGENT B0, `(.L_x_8976) ;  /* 0x0000004000007945 */ /* 0x000fe80003800200 */
[----:B------:R-:W-:Y:S05]  /*da70*/  @!P2 BRA `(.L_x_8977) ;  /* 0x000000000008a947 */ /* 0x000fea0003800000 */
[----:B------:R1:W-:Y:S04]  /*da80*/  REDG.E.ADD.F32.FTZ.RN.STRONG.GPU desc[UR26][R60.64+0x1c00], R35 ;  /* 0x001c00233c0079a6 */ /* 0x0003e8000c12f31a */
[----:B0-----:R1:W-:Y:S02]  /*da90*/  REDG.E.ADD.F32.FTZ.RN.STRONG.GPU desc[UR26][R62.64+0x1c00], R37 ;  /* 0x001c00253e0079a6 */ /* 0x0013e4000c12f31a */
.L_x_8977:
[----:B------:R-:W-:Y:S05]  /*daa0*/  BSYNC.RECONVERGENT B0 ;  /* 0x0000000000007941 */ /* 0x000fea0003800200 */
.L_x_8976:
[----:B-1----:R1:W0:Y:S01]  /*dab0*/  LDS R35, [R6+0x8000] ;  /* 0x0080000006237984 */ /* 0x0022220000000800 */
[----:B------:R-:W-:Y:S04]  /*dac0*/  BSSY.RECONVERGENT B0, `(.L_x_8978) ;  /* 0x0000004000007945 */ /* 0x000fe80003800200 */
[----:B------:R-:W-:Y:S05]  /*dad0*/  @!P3 BRA `(.L_x_8979) ;  /* 0x000000000008b947 */ /* 0x000fea0003800000 */
[----:B------:R1:W-:Y:S04]  /*dae0*/  REDG.E.ADD.F32.FTZ.RN.STRONG.GPU desc[UR26][R60.64+0x1d00], R31 ;  /* 0x001d001f3c0079a6 */ /* 0x0003e8000c12f31a */
[----:B0-----:R1:W-:Y:S02]  /*daf0*/  REDG.E.ADD.F32.FTZ.RN.STRONG.GPU desc[UR26][R62.64+0x1d00], R35 ;  /* 0x001d00233e0079a6 */ /* 0x0013e4000c12f31a */
.L_x_8979:
[----:B------:R-:W-:Y:S05]  /*db00*/  BSYNC.RECONVERGENT B0 ;  /* 0x0000000000007941 */ /* 0x000fea0003800200 */
.L_x_8978:
[----:B-1----:R1:W0:Y:S01]  /*db10*/  LDS R31, [R4+0x8100] ;  /* 0x00810000041f7984 */ /* 0x0022220000000800 */
[----:B------:R-:W-:Y:S04]  /*db20*/  BSSY.RECONVERGENT B0, `(.L_x_8980) ;  /* 0x0000004000007945 */ /* 0x000fe80003800200 */
[----:B------:R-:W-:Y:S05]  /*db30*/  @!P4 BRA `(.L_x_8981) ;  /* 0x000000000008c947 */ /* 0x000fea0003800000 */
[----:B------:R1:W-:Y:S04]  /*db40*/  REDG.E.ADD.F32.FTZ.RN.STRONG.GPU desc[UR26][R60.64+0x1e00], R7 ;  /* 0x001e00073c0079a6 */ /* 0x0003e8000c12f31a */
[----:B0-----:R1:W-:Y:S02]  /*db50*/  REDG.E.ADD.F32.FTZ.RN.STRONG.GPU desc[UR26][R62.64+0x1e00], R31 ;  /* 0x001e001f3e0079a6 */ /* 0x0013e4000c12f31a */
.L_x_8981:
[----:B------:R-:W-:Y:S05]  /*db60*/  BSYNC.RECONVERGENT B0 ;  /* 0x0000000000007941 */ /* 0x000fea0003800200 */
.L_x_8980:
[----:B-1----:R1:W0:Y:S01]  /*db70*/  LDS R7, [R2+0x8200] ;  /* 0x0082000002077984 */ /* 0x0022220000000800 */
[----:B------:R-:W-:Y:S04]  /*db80*/  BSSY.RECONVERGENT B0, `(.L_x_8982) ;  /* 0x0000004000007945 */ /* 0x000fe80003800200 */
[----:B------:R-:W-:Y:S05]  /*db90*/  @!P5 BRA `(.L_x_8983) ;  /* 0x000000000008d947 */ /* 0x000fea0003800000 */
[----:B------:R1:W-:Y:S04]  /*dba0*/  REDG.E.ADD.F32.FTZ.RN.STRONG.GPU desc[UR26][R60.64+0x1f00], R5 ;  /* 0x001f00053c0079a6 */ /* 0x0003e8000c12f31a */
[----:B0-----:R1:W-:Y:S02]  /*dbb0*/  REDG.E.ADD.F32.FTZ.RN.STRONG.GPU desc[UR26][R62.64+0x1f00], R7 ;  /* 0x001f00073e0079a6 */ /* 0x0013e4000c12f31a */
.L_x_8983:
[----:B------:R-:W-:Y:S05]  /*dbc0*/  BSYNC.RECONVERGENT B0 ;  /* 0x0000000000007941 */ /* 0x000fea0003800200 */
.L_x_8982:
        /* <DEDUP_REMOVED lines=27> */
[----:B------:R-:W-:Y:S01]  /*dd80*/  FFMA.FTZ R33, R186, R21, R33 ;  /* 0x00000015ba217223 */ /* 0x000fe20000010021 */
[----:B-----5:R-:W-:Y:S01]  /*dd90*/  @!P2 FADD.FTZ R0, R0, R5 ;  /* 0x000000050000a221 */ /* 0x020fe20000010000 */
[----:B------:R-:W1:Y:S01]  /*dda0*/  SHFL.DOWN PT, R2, R3, 0x2, 0x1f ;  /* 0x08401f0003027f89 */ /* 0x000e6200000e0000 */
[----:B------:R-:W-:Y:S01]  /*ddb0*/  ISETP.GT.AND P2, PT, R192, 0x1d, PT ;  /* 0x0000001dc000780c */ /* 0x000fe20003f44270 */
[----:B------:R-:W-:Y:S01]  /*ddc0*/  FFMA.FTZ R20, R187, R24, R20 ;  /* 0x00000018bb147223 */ /* 0x000fe20000010014 */
[----:B------:R-:W-:Y:S01]  /*ddd0*/  FFMA.FTZ R6, R188, R25, R199 ;  /* 0x00000019bc067223 */ /* 0x000fe200000100c7 */
[----:B------:R-:W5:Y:S01]  /*dde0*/  SHFL.DOWN PT, R5, R0, 0x2, 0x1f ;  /* 0x08401f0000057f89 */ /* 0x000f6200000e0000 */
[----:B0-----:R-:W-:Y:S01]  /*ddf0*/  FFMA.FTZ R7, R189, R28, R14 ;  /* 0x0000001cbd077223 */ /* 0x001fe2000001000e */
[----:B------:R-:W-:Y:S01]  /*de00*/  BSSY.RECONVERGENT B0, `(.L_x_8984) ;  /* 0x0000032000007945 */ /* 0x000fe20003800200 */
        /* <DEDUP_REMOVED lines=12> */
[----:B-1----:R-:W-:Y:S01]  /*ded0*/  @!P2 FADD.FTZ R3, R3, R2 ;  /* 0x000000020303a221 */ /* 0x002fe20000010000 */
[----:B-----5:R-:W-:-:S04]  /*dee0*/  @!P2 FADD.FTZ R0, R0, R5 ;  /* 0x000000050000a221 */ /* 0x020fc80000010000 */
        /* <DEDUP_REMOVED lines=35> */
.L_x_8985:
[----:B------:R-:W-:Y:S05]  /*e120*/  BSYNC.RECONVERGENT B0 ;  /* 0x0000000000007941 */ /* 0x000fea0003800200 */
.L_x_8984:
[----:B------:R-:W-:-:S04]  /*e130*/  UIADD3 UR8, UPT, UPT, UR8, 0x1, URZ ;  /* 0x0000000108087890 */ /* 0x000fc8000fffe0ff */
[----:B------:R-:W-:-:S09]  /*e140*/  UISETP.GE.AND UP0, UPT, UR8, UR48, UPT ;  /* 0x000000300800728c */ /* 0x000fd2000bf06270 */
[----:B------:R-:W-:Y:S05]  /*e150*/  BRA.U !UP0, `(.L_x_8986) ;  /* 0xffffff6908187547 */ /* 0x000fea000b83ffff */
.L_x_8890:
[----:B------:R-:W-:Y:S01]  /*e160*/  BAR.SYNC.DEFER_BLOCKING 0x0 ;  /* 0x0000000000007b1d */ /* 0x000fe20000010000 */
[C---:B0-----:R-:W-:Y:S01]  /*e170*/  SHF.L.U32 R7, R197.reuse, 0x4, RZ ;  /* 0x00000004c5077819 */ /* 0x041fe200000006ff */
        /* <DEDUP_REMOVED lines=24> */
[----:B------:R-:W-:Y:S02]  /*e300*/  ISETP.GE.AND P0, PT, R45, UR8, PT ;  /* 0x000000082d007c0c */ /* 0x000fe4000bf06270 */
[----:B------:R-:W-:Y:S02]  /*e310*/  CS2R R16, SRZ ;  /* 0x0000000000107805 */ /* 0x000fe4000001ff00 */
[----:B------:R-:W-:Y:S01]  /*e320*/  LOP3.LUT R55, R7, 0xe0, RZ, 0xfc, !PT ;  /* 0x000000e007377812 */ /* 0x000fe200078efcff */
[----:B------:R-:W2:Y:S01]  /*e330*/  @!P1 LDG.E R5, desc[UR26][R2.64+0x80] ;  /* 0x0000801a02059981 */ /* 0x000ea2000c1e1900 */
[----:B------:R-:W-:-:S02]  /*e340*/  ISETP.GE.AND P4, PT, R47, UR8, PT ;  /* 0x000000082f007c0c */ /* 0x000fc4000bf86270 */
[----:B------:R-:W-:Y:S02]  /*e350*/  CS2R R18, SRZ ;  /* 0x0000000000127805 */ /* 0x000fe4000001ff00 */
[----:B------:R-:W-:Y:S01]  /*e360*/  LOP3.LUT R57, R7, 0x100, RZ, 0xfc, !PT ;  /* 0x0000010007397812 */ /* 0x000fe200078efcff */
[----:B------:R-:W3:Y:S01]  /*e370*/  LDL.LU R24, [R1] ;  /* 0x0000000001187983 */ /* 0x000ee20000300800 */
[----:B------:R-:W-:Y:S02]  /*e380*/  ISETP.GE.AND P6, PT, R49, UR8, PT ;  /* 0x0000000831007c0c */ /* 0x000fe4000bfc6270 */
[----:B------:R-:W-:Y:S01]  /*e390*/  MOV R20, RZ ;  /* 0x000000ff00147202 */ /* 0x000fe20000000f00 */
[----:B------:R-:W4:Y:S01]  /*e3a0*/  LDL.LU R22, [R1+0xc] ;  /* 0x00000c0001167983 */ /* 0x000f220000300800 */
[----:B------:R-:W-:Y:S01]  /*e3b0*/  ISETP.GE.AND P5, PT, R51, UR8, PT ;  /* 0x0000000833007c0c */ /* 0x000fe2000bfa6270 */
[----:B------:R-:W0:Y:S01]  /*e3c0*/  S2UR UR36, SR_CTAID.X ;  /* 0x00000000002479c3 */ /* 0x000e220000002500 */
[----:B------:R-:W-:Y:S01]  /*e3d0*/  ISETP.GE.AND P3, PT, R53, UR8, PT ;  /* 0x0000000835007c0c */ /* 0x000fe2000bf66270 */
[----:B------:R-:W3:Y:S01]  /*e3e0*/  @!P0 LDG.E R6, desc[UR26][R2.64+0x100] ;  /* 0x0001001a02068981 */ /* 0x000ee2000c1e1900 */
[----:B------:R-:W-:Y:S01]  /*e3f0*/  ISETP.GE.AND P2, PT, R55, UR8, PT ;  /* 0x0000000837007c0c */ /* 0x000fe2000bf46270 */
[----:B------:R-:W0:Y:S01]  /*e400*/  LDCU.64 UR32, c[0x0][0x4f8] ;  /* 0x00009f00ff2077ac */ /* 0x000e220008000a00 */
        /* <DEDUP_REMOVED lines=193> */
[----:B------:R-:W5:Y:S01]  /*f020*/  S2UR UR8, SR_CTAID.Y ;  /* 0x00000000000879c3 */ /* 0x000f620000002600 */
[----:B------:R-:W-:-:S02]  /*f030*/  @!P1 FMUL.FTZ R8, R8, -1.4426950216293334961 ;  /* 0xbfb8aa3b08089820 */ /* 0x000fc40000410000 */
[----:B------:R-:W4:Y:S01]  /*f040*/  @!P6 MUFU.EX2 R3, R3 ;  /* 0x000000030003e308 */ /* 0x000f220000000800 */
[----:B0-----:R-:W-:Y:S01]  /*f050*/  @!P5 FADD.FTZ R2, R2, 1 ;  /* 0x3f8000000202d421 */ /* 0x001fe20000010000 */
[----:B-1----:R-:W-:Y:S02]  /*f060*/  @!P4 FADD.FTZ R4, R4, 1 ;  /* 0x3f8000000404c421 */ /* 0x002fe40000010000 */
[----:B------:R-:W0:Y:S01]  /*f070*/  @!P1 MUFU.EX2 R8, R8 ;  /* 0x0000000800089308 */ /* 0x000e220000000800 */
[----:B---3--:R-:W-:-:S03]  /*f080*/  @!P3 FADD.FTZ R5, R5, 1 ;  /* 0x3f8000000505b421 */ /* 0x008fc60000010000 */
[----:B------:R-:W1:Y:S01]  /*f090*/  @!P5 MUFU.RCP R41, R2 ;  /* 0x000000020029d308 */ /* 0x000e620000001000 */
[----:B----4-:R-:W-:Y:S01]  /*f0a0*/  @!P2 FADD.FTZ R6, R6, 1 ;  /* 0x3f8000000606a421 */ /* 0x010fe20000010000 */
[----:B------:R-:W-:Y:S01]  /*f0b0*/  UIMAD.WIDE.U32 UR10, UR36, UR32, UR30 ;  /* 0x00000020240a72a5 */ /* 0x000fe2000f8e001e */
[----:B------:R-:W-:-:S05]  /*f0c0*/  @!P6 FADD.FTZ R3, R3, 1 ;  /* 0x3f8000000303e421 */ /* 0x000fca0000010000 */
[----:B------:R-:W3:Y:S01]  /*f0d0*/  @!P4 MUFU.RCP R4, R4 ;  /* 0x000000040004c308 */ /* 0x000ee20000001000 */
[----:B------:R-:W-:Y:S01]  /*f0e0*/  UIMAD UR11, UR36, UR33, UR11 ;  /* 0x00000021240b72a4 */ /* 0x000fe2000f8e020b */
[----:B------:R-:W4:Y:S06]  /*f0f0*/  LDCU.64 UR32, c[0x0][0x550] ;  /* 0x0000aa00ff2077ac */ /* 0x000f2c0008000a00 */
[----:B------:R-:W2:Y:S08]  /*f100*/  @!P3 MUFU.RCP R5, R5 ;  /* 0x000000050005b308 */ /* 0x000eb00000001000 */
[----:B------:R-:W4:Y:S01]  /*f110*/  @!P2 MUFU.RCP R6, R6 ;  /* 0x000000060006a308 */ /* 0x000f220000001000 */
[----:B-----5:R-:W-:Y:S01]  /*f120*/  UIMAD UR29, UR8, UR35, URZ ;  /* 0x00000023081d72a4 */ /* 0x020fe2000f8e02ff */
[----:B0-----:R-:W-:Y:S01]  /*f130*/  @!P1 FADD.FTZ R8, R8, 1 ;  /* 0x3f80000008089421 */ /* 0x001fe20000010000 */
[----:B------:R-:W-:-:S05]  /*f140*/  UIMAD.WIDE.U32 UR10, UR8, UR34, UR10 ;  /* 0x00000022080a72a5 */ /* 0x000fca000f8e000a */
[----:B------:R0:W5:Y:S01]  /*f150*/  @!P6 MUFU.RCP R12, R3 ;  /* 0x00000003000ce308 */ /* 0x0001620000001000 */
[----:B-1----:R-:W-:Y:S01]  /*f160*/  @!P5 FMUL.FTZ R156, R156, R41 ;  /* 0x000000299c9cd220 */ /* 0x002fe20000410000 */
[----:B------:R-:W-:Y:S01]  /*f170*/  MOV R2, UR29 ;  /* 0x0000001d00027c02 */ /* 0x000fe20008000f00 */
[----:B---3--:R-:W-:Y:S01]  /*f180*/  @!P4 FMUL.FTZ R159, R159, R4 ;  /* 0x000000049f9fc220 */ /* 0x008fe20000410000 */
[----:B--2---:R-:W-:-:S04]  /*f190*/  @!P3 FMUL.FTZ R160, R160, R5 ;  /* 0x00000005a0a0b220 */ /* 0x004fc80000410000 */
[----:B------:R-:W1:Y:S01]  /*f1a0*/  @!P1 MUFU.RCP R8, R8 ;  /* 0x0000000800089308 */ /* 0x000e620000001000 */
[----:B0-----:R-:W-:Y:S01]  /*f1b0*/  IADD3 R3, P5, PT, R7, UR10, RZ ;  /* 0x0000000a07037c10 */ /* 0x001fe2000ffbe0ff */
[----:B----4-:R-:W-:Y:S01]  /*f1c0*/  @!P2 FMUL.FTZ R161, R161, R6 ;  /* 0x00000006a1a1a220 */ /* 0x010fe20000410000 */
[-C--:B------:R-:W-:Y:S02]  /*f1d0*/  ISETP.GE.AND P2, PT, R7, R10.reuse, PT ;  /* 0x0000000a0700720c */ /* 0x080fe40003f46270 */
[----:B------:R-:W-:Y:S01]  /*f1e0*/  IADD3.X R4, PT, PT, R2, UR11, RZ, P5, !PT ;  /* 0x0000000b02047c10 */ /* 0x000fe2000affe4ff */
[----:B------:R-:W0:Y:S01]  /*f1f0*/  LDCU.64 UR10, c[0x0][0x518] ;  /* 0x0000a300ff0a77ac */ /* 0x000e220008000a00 */
[-C--:B------:R-:W-:Y:S02]  /*f200*/  ISETP.GE.AND P3, PT, R43, R10.reuse, PT ;  /* 0x0000000a2b00720c */ /* 0x080fe40003f66270 */
[-C--:B------:R-:W-:Y:S02]  /*f210*/  ISETP.GE.AND P4, PT, R45, R10.reuse, PT ;  /* 0x0000000a2d00720c */ /* 0x080fe40003f86270 */
[----:B------:R-:W-:Y:S01]  /*f220*/  ISETP.GE.AND P5, PT, R47, R10, PT ;  /* 0x0000000a2f00720c */ /* 0x000fe20003fa6270 */
[----:B-----5:R-:W-:Y:S01]  /*f230*/  @!P6 FMUL.FTZ R157, R157, R12 ;  /* 0x0000000c9d9de220 */ /* 0x020fe20000410000 */
[----:B------:R-:W-:-:S04]  /*f240*/  LEA R2, P6, R3, UR32, 0x2 ;  /* 0x0000002003027c11 */ /* 0x000fc8000f8c10ff */
[----:B------:R-:W-:Y:S01]  /*f250*/  LEA.HI.X R3, R3, UR33, R4, 0x2, P6 ;  /* 0x0000002103037c11 */ /* 0x000fe2000b0f1404 */
[----:B-1----:R-:W-:Y:S01]  /*f260*/  @!P1 FMUL.FTZ R163, R163, R8 ;  /* 0x00000008a3a39220 */ /* 0x002fe20000410000 */
[-C--:B------:R-:W-:Y:S01]  /*f270*/  ISETP.GE.AND P1, PT, R49, R10.reuse, PT ;  /* 0x0000000a3100720c */ /* 0x080fe20003f26270 */
[----:B------:R-:W1:Y:S01]  /*f280*/  LDCU.64 UR32, c[0x0][0x560] ;  /* 0x0000ac00ff2077ac */ /* 0x000e620008000a00 */
        /* <DEDUP_REMOVED lines=65> */
[----:B------:R-:W1:Y:S01]  /*f6a0*/  LDCU.64 UR28, c[0x0][0x520] ;  /* 0x0000a400ff1c77ac */ /* 0x000e620008000a00 */
[----:B---3--:R-:W-:Y:S01]  /*f6b0*/  FADD.FTZ R144, R143, R144 ;  /* 0x000000908f907221 */ /* 0x008fe20000010000 */
[----:B0-----:R-:W-:-:S03]  /*f6c0*/  UIMAD.WIDE.U32 UR30, UR36, UR10, UR30 ;  /* 0x0000000a241e72a5 */ /* 0x001fc6000f8e001e */
[----:B------:R-:W-:Y:S01]  /*f6d0*/  FADD.FTZ R144, R144, R145 ;  /* 0x0000009190907221 */ /* 0x000fe20000010000 */
[----:B------:R-:W-:-:S03]  /*f6e0*/  UIMAD UR11, UR36, UR11, UR31 ;  /* 0x0000000b240b72a4 */ /* 0x000fc6000f8e021f */
[----:B----4-:R-:W-:Y:S01]  /*f6f0*/  FADD.FTZ R147, R144, R147 ;  /* 0x0000009390937221 */ /* 0x010fe20000010000 */
[----:B------:R-:W-:-:S03]  /*f700*/  UMOV UR10, UR30 ;  /* 0x0000001e000a7c82 */ /* 0x000fc60008000000 */
[----:B-----5:R-:W-:Y:S01]  /*f710*/  FADD.FTZ R148, R147, R148 ;  /* 0x0000009493947221 */ /* 0x020fe20000010000 */
[----:B-1----:R-:W-:-:S04]  /*f720*/  UIMAD.WIDE.U32 UR10, UR8, UR28, UR10 ;  /* 0x0000001c080a72a5 */ /* 0x002fc8000f8e000a */
        /* <DEDUP_REMOVED lines=63> */
.L_x_8857:
        /* <DEDUP_REMOVED lines=42> */
.L_x_8989:
[----:B------:R-:W-:Y:S05]  /*fdc0*/  BSYNC.RECONVERGENT B0 ;  /* 0x0000000000007941 */ /* 0x000fea0003800200 */
.L_x_8988:
        /* <DEDUP_REMOVED lines=40> */
.L_x_8991:
[----:B------:R-:W-:Y:S05]  /*10050*/  BSYNC.RECONVERGENT B0 ;  /* 0x0000000000007941 */ /* 0x000fea0003800200 */
.L_x_8990:
        /* <DEDUP_REMOVED lines=11> */
.L_x_8992:
        /* <DEDUP_REMOVED lines=19> */
.L_x_8895:
[----:B------:R-:W-:Y:S01]  /*10240*/  MOV R246, R244 ;  /* 0x000000f400f67202 */ /* 0x000fe20000000f00 */
[----:B------:R-:W-:Y:S01]  /*10250*/  HFMA2 R69, -RZ, RZ, 0, 5.9604644775390625e-08 ;  /* 0x00000001ff457431 */ /* 0x000fe200000001ff */
[----:B------:R-:W-:Y:S02]  /*10260*/  MOV R68, RZ ;  /* 0x000000ff00447202 */ /* 0x000fe40000000f00 */
[----:B------:R-:W-:-:S07]  /*10270*/  MOV R71, 0xffffffff ;  /* 0xffffffff00477802 */ /* 0x000fce0000000f00 */
[----:B01---5:R-:W-:Y:S05]  /*10280*/  WARPSYNC.COLLECTIVE R71, `(.L_x_8993) ;  /* 0x0000000047087348 */ /* 0x023fea0003c00000 */
[----:B------:R2:W3:Y:S02]  /*10290*/  SHFL.UP P6, R248, R246, R69, R68 ;  /* 0x04000045f6f87389 */ /* 0x0004e400000c0044 */
[----:B0123-5:R-:W-:Y:S05]  /*102a0*/  ENDCOLLECTIVE ;  /* 0x000000000000791b */ /* 0x02ffea0003800000 */
.L_x_8993:
[----:B------:R-:W-:Y:S02]  /*102b0*/  MOV R246, R243 ;  /* 0x000000f300f67202 */ /* 0x000fe40000000f00 */
[----:B------:R-:W-:-:S07]  /*102c0*/  MOV R70, R248 ;  /* 0x000000f800467202 */ /* 0x000fce0000000f00 */
[----:B------:R-:W-:Y:S05]  /*102d0*/  WARPSYNC.COLLECTIVE R71, `(.L_x_8994) ;  /* 0x0000000047087348 */ /* 0x000fea0003c00000 */
[----:B------:R0:W1:Y:S02]  /*102e0*/  SHFL.UP P6, R248, R246, R69, R68 ;  /* 0x04000045f6f87389 */ /* 0x00006400000c0044 */
[----:B01----:R-:W-:Y:S05]  /*102f0*/  ENDCOLLECTIVE ;  /* 0x000000000000791b */ /* 0x003fea0003800000 */
.L_x_8994:
[----:B------:R-:W-:Y:S02]  /*10300*/  MOV R246, R242 ;  /* 0x000000f200f67202 */ /* 0x000fe40000000f00 */
[----:B------:R-:W-:-:S07]  /*10310*/  MOV R230, R248 ;  /* 0x000000f800e67202 */ /* 0x000fce0000000f00 */
[----:B------:R-:W-:Y:S05]  /*10320*/  WARPSYNC.COLLECTIVE R71, `(.L_x_8995) ;  /* 0x0000000047087348 */ /* 0x000fea0003c00000 */
[----:B------:R0:W1:Y:S02]  /*10330*/  SHFL.UP P6, R248, R246, R69, R68 ;  /* 0x04000045f6f87389 */ /* 0x00006400000c0044 */
[----:B01----:R-:W-:Y:S05]  /*10340*/  ENDCOLLECTIVE ;  /* 0x000000000000791b */ /* 0x003fea0003800000 */
.L_x_8995:
[----:B------:R-:W-:Y:S02]  /*10350*/  MOV R246, R245 ;  /* 0x000000f500f67202 */ /* 0x000fe40000000f00 */
[----:B------:R-:W-:-:S07]  /*10360*/  MOV R247, R248 ;  /* 0x000000f800f77202 */ /* 0x000fce0000000f00 */
[----:B------:R-:W-:Y:S05]  /*10370*/  WARPSYNC.COLLECTIVE R71, `(.L_x_8996) ;  /* 0x0000000047087348 */ /* 0x000fea0003c00000 */
[----:B------:R0:W1:Y:S02]  /*10380*/  SHFL.UP P6, R248, R246, R69, R68 ;  /* 0x04000045f6f87389 */ /* 0x00006400000c0044 */
[----:B01----:R-:W-:Y:S05]  /*10390*/  ENDCOLLECTIVE ;  /* 0x000000000000791b */ /* 0x003fea0003800000 */
.L_x_8996:
        /* <DEDUP_REMOVED lines=17> */
.L_x_8997:
[----:B------:R-:W-:Y:S02]  /*104b0*/  MOV R246, R243 ;  /* 0x000000f300f67202 */ /* 0x000fe40000000f00 */
[----:B------:R-:W-:-:S07]  /*104c0*/  MOV R70, R248 ;  /* 0x000000f800467202 */ /* 0x000fce0000000f00 */
[----:B------:R-:W-:Y:S05]  /*104d0*/  WARPSYNC.COLLECTIVE R71, `(.L_x_8998) ;  /* 0x0000000047087348 */ /* 0x000fea0003c00000 */
[----:B------:R0:W1:Y:S02]  /*104e0*/  SHFL.UP P6, R248, R246, R69, R68 ;  /* 0x04000045f6f87389 */ /* 0x00006400000c0044 */
[----:B01----:R-:W-:Y:S05]  /*104f0*/  ENDCOLLECTIVE ;  /* 0x000000000000791b */ /* 0x003fea0003800000 */
.L_x_8998:
[----:B------:R-:W-:Y:S02]  /*10500*/  MOV R246, R242 ;  /* 0x000000f200f67202 */ /* 0x000fe40000000f00 */
[----:B------:R-:W-:-:S07]  /*10510*/  MOV R230, R248 ;  /* 0x000000f800e67202 */ /* 0x000fce0000000f00 */
[----:B------:R-:W-:Y:S05]  /*10520*/  WARPSYNC.COLLECTIVE R71, `(.L_x_8999) ;  /* 0x0000000047087348 */ /* 0x000fea0003c00000 */
[----:B------:R0:W1:Y:S02]  /*10530*/  SHFL.UP P6, R248, R246, R69, R68 ;  /* 0x04000045f6f87389 */ /* 0x00006400000c0044 */
[----:B01----:R-:W-:Y:S05]  /*10540*/  ENDCOLLECTIVE ;  /* 0x000000000000791b */ /* 0x003fea0003800000 */
.L_x_8999:
[----:B------:R-:W-:Y:S02]  /*10550*/  MOV R246, R245 ;  /* 0x000000f500f67202 */ /* 0x000fe40000000f00 */
[----:B------:R-:W-:-:S07]  /*10560*/  MOV R247, R248 ;  /* 0x000000f800f77202 */ /* 0x000fce0000000f00 */
[----:B------:R-:W-:Y:S05]  /*10570*/  WARPSYNC.COLLECTIVE R71, `(.L_x_9000) ;  /* 0x0000000047087348 */ /* 0x000fea0003c00000 */
[----:B------:R0:W1:Y:S02]  /*10580*/  SHFL.UP P6, R248, R246, R69, R68 ;  /* 0x04000045f6f87389 */ /* 0x00006400000c0044 */
[----:B01----:R-:W-:Y:S05]  /*10590*/  ENDCOLLECTIVE ;  /* 0x000000000000791b */ /* 0x003fea0003800000 */
.L_x_9000:
        /* <DEDUP_REMOVED lines=17> */
.L_x_9001:
[----:B------:R-:W-:Y:S02]  /*106b0*/  MOV R246, R243 ;  /* 0x000000f300f67202 */ /* 0x000fe40000000f00 */
[----:B------:R-:W-:-:S07]  /*106c0*/  MOV R70, R248 ;  /* 0x000000f800467202 */ /* 0x000fce0000000f00 */
[----:B------:R-:W-:Y:S05]  /*106d0*/  WARPSYNC.COLLECTIVE R71, `(.L_x_9002) ;  /* 0x0000000047087348 */ /* 0x000fea0003c00000 */
[----:B------:R0:W1:Y:S02]  /*106e0*/  SHFL.UP P6, R248, R246, R69, R68 ;  /* 0x04000045f6f87389 */ /* 0x00006400000c0044 */
[----:B01----:R-:W-:Y:S05]  /*106f0*/  ENDCOLLECTIVE ;  /* 0x000000000000791b */ /* 0x003fea0003800000 */
.L_x_9002:
[----:B------:R-:W-:Y:S02]  /*10700*/  MOV R246, R242 ;  /* 0x000000f200f67202 */ /* 0x000fe40000000f00 */
[----:B------:R-:W-:-:S07]  /*10710*/  MOV R230, R248 ;  /* 0x000000f800e67202 */ /* 0x000fce0000000f00 */
[----:B------:R-:W-:Y:S05]  /*10720*/  WARPSYNC.COLLECTIVE R71, `(.L_x_9003) ;  /* 0x0000000047087348 */ /* 0x000fea0003c00000 */
[----:B------:R0:W1:Y:S02]  /*10730*/  SHFL.UP P6, R248, R246, R69, R68 ;  /* 0x04000045f6f87389 */ /* 0x00006400000c0044 */
[----:B01----:R-:W-:Y:S05]  /*10740*/  ENDCOLLECTIVE ;  /* 0x000000000000791b */ /* 0x003fea0003800000 */
.L_x_9003:
[----:B------:R-:W-:Y:S02]  /*10750*/  MOV R246, R245 ;  /* 0x000000f500f67202 */ /* 0x000fe40000000f00 */
[----:B------:R-:W-:-:S07]  /*10760*/  MOV R247, R248 ;  /* 0x000000f800f77202 */ /* 0x000fce0000000f00 */
[----:B------:R-:W-:Y:S05]  /*10770*/  WARPSYNC.COLLECTIVE R71, `(.L_x_9004) ;  /* 0x0000000047087348 */ /* 0x000fea0003c00000 */
[----:B------:R0:W1:Y:S02]  /*10780*/  SHFL.UP P6, R248, R246, R69, R68 ;  /* 0x04000045f6f87389 */ /* 0x00006400000c0044 */
[----:B01----:R-:W-:Y:S05]  /*10790*/  ENDCOLLECTIVE ;  /* 0x000000000000791b */ /* 0x003fea0003800000 */
.L_x_9004:
        /* <DEDUP_REMOVED lines=17> */
.L_x_9005:
[----:B------:R-:W-:Y:S02]  /*108b0*/  MOV R246, R243 ;  /* 0x000000f300f67202 */ /* 0x000fe40000000f00 */
[----:B------:R-:W-:-:S07]  /*108c0*/  MOV R70, R248 ;  /* 0x000000f800467202 */ /* 0x000fce0000000f00 */
[----:B------:R-:W-:Y:S05]  /*108d0*/  WARPSYNC.COLLECTIVE R71, `(.L_x_9006) ;  /* 0x0000000047087348 */ /* 0x000fea0003c00000 */
[----:B------:R0:W1:Y:S02]  /*108e0*/  SHFL.UP P6, R248, R246, R69, R68 ;  /* 0x04000045f6f87389 */ /* 0x00006400000c0044 */
[----:B01----:R-:W-:Y:S05]  /*108f0*/  ENDCOLLECTIVE ;  /* 0x000000000000791b */ /* 0x003fea0003800000 */
.L_x_9006:
[----:B------:R-:W-:Y:S02]  /*10900*/  MOV R246, R242 ;  /* 0x000000f200f67202 */ /* 0x000fe40000000f00 */
[----:B------:R-:W-:-:S07]  /*10910*/  MOV R230, R248 ;  /* 0x000000f800e67202 */ /* 0x000fce0000000f00 */
[----:B------:R-:W-:Y:S05]  /*10920*/  WARPSYNC.COLLECTIVE R71, `(.L_x_9007) ;  /* 0x0000000047087348 */ /* 0x000fea0003c00000 */
[----:B------:R0:W1:Y:S02]  /*10930*/  SHFL.UP P6, R248, R246, R69, R68 ;  /* 0x04000045f6f87389 */ /* 0x00006400000c0044 */
[----:B01----:R-:W-:Y:S05]  /*10940*/  ENDCOLLECTIVE ;  /* 0x000000000000791b */ /* 0x003fea0003800000 */
.L_x_9007:
[----:B------:R-:W-:Y:S02]  /*10950*/  MOV R246, R245 ;  /* 0x000000f500f67202 */ /* 0x000fe40000000f00 */
[----:B------:R-:W-:-:S07]  /*10960*/  MOV R247, R248 ;  /* 0x000000f800f77202 */ /* 0x000fce0000000f00 */
[----:B------:R-:W-:Y:S05]  /*10970*/  WARPSYNC.COLLECTIVE R71, `(.L_x_9008) ;  /* 0x0000000047087348 */ /* 0x000fea0003c00000 */
[----:B------:R0:W1:Y:S02]  /*10980*/  SHFL.UP P6, R248, R246, R69, R68 ;  /* 0x04000045f6f87389 */ /* 0x00006400000c0044 */
[----:B01----:R-:W-:Y:S05]  /*10990*/  ENDCOLLECTIVE ;  /* 0x000000000000791b */ /* 0x003fea0003800000 */
.L_x_9008:
        /* <DEDUP_REMOVED lines=17> */
.L_x_9009:
[----:B------:R-:W-:Y:S02]  /*10ab0*/  MOV R246, R243 ;  /* 0x000000f300f67202 */ /* 0x000fe40000000f00 */
[----:B------:R-:W-:-:S07]  /*10ac0*/  MOV R70, R248 ;  /* 0x000000f800467202 */ /* 0x000fce0000000f00 */
[----:B------:R-:W-:Y:S05]  /*10ad0*/  WARPSYNC.COLLECTIVE R71, `(.L_x_9010) ;  /* 0x0000000047087348 */ /* 0x000fea0003c00000 */
[----:B------:R0:W1:Y:S02]  /*10ae0*/  SHFL.UP P6, R248, R246, R69, R68 ;  /* 0x04000045f6f87389 */ /* 0x00006400000c0044 */
[----:B01----:R-:W-:Y:S05]  /*10af0*/  ENDCOLLECTIVE ;  /* 0x000000000000791b */ /* 0x003fea0003800000 */
.L_x_9010:
[----:B------:R-:W-:Y:S02]  /*10b00*/  MOV R246, R242 ;  /* 0x000000f200f67202 */ /* 0x000fe40000000f00 */
[----:B------:R-:W-:-:S07]  /*10b10*/  MOV R230, R248 ;  /* 0x000000f800e67202 */ /* 0x000fce0000000f00 */
[----:B------:R-:W-:Y:S05]  /*10b20*/  WARPSYNC.COLLECTIVE R71, `(.L_x_9011) ;  /* 0x0000000047087348 */ /* 0x000fea0003c00000 */
[----:B------:R0:W1:Y:S02]  /*10b30*/  SHFL.UP P6, R248, R246, R69, R68 ;  /* 0x04000045f6f87389 */ /* 0x00006400000c0044 */
[----:B01----:R-:W-:Y:S05]  /*10b40*/  ENDCOLLECTIVE ;  /* 0x000000000000791b */ /* 0x003fea0003800000 */
.L_x_9011:
[----:B------:R-:W-:Y:S02]  /*10b50*/  MOV R246, R245 ;  /* 0x000000f500f67202 */ /* 0x000fe40000000f00 */
[----:B------:R-:W-:-:S07]  /*10b60*/  MOV R247, R248 ;  /* 0x000000f800f77202 */ /* 0x000fce0000000f00 */
[----:B------:R-:W-:Y:S05]  /*10b70*/  WARPSYNC.COLLECTIVE R71, `(.L_x_9012) ;  /* 0x0000000047087348 */ /* 0x000fea0003c00000 */
[----:B------:R0:W1:Y:S02]  /*10b80*/  SHFL.UP P6, R248, R246, R69, R68 ;  /* 0x04000045f6f87389 */ /* 0x00006400000c0044 */
[----:B01----:R-:W-:Y:S05]  /*10b90*/  ENDCOLLECTIVE ;  /* 0x000000000000791b */ /* 0x003fea0003800000 */
.L_x_9012:
[----:B------:R-:W-:Y:S01]  /*10ba0*/  MOV R68, R248 ;  /* 0x000000f800447202 */ /* 0x000fe20000000f00 */
[----:B------:R-:W-:Y:S06]  /*10bb0*/  BRA `(.L_x_9013) ;  /* 0xffffff7800087947 */ /* 0x000fec000383ffff */
.L_x_8896:
        /* <DEDUP_REMOVED lines=8> */
.L_x_9015:
[----:B------:R-:W-:Y:S05]  /*10c40*/  BSYNC B0 ;  /* 0x0000000000007941 */ /* 0x000fea0003800000 */
.L_x_9014:
[----:B------:R-:W-:Y:S05]  /*10c50*/  BRA `(.L_x_9016) ;  /* 0xffffff7800147947 */ /* 0x000fea000383ffff */
.L_x_8897:
        /* <DEDUP_REMOVED lines=8> */
.L_x_9018:
[----:B------:R-:W-:Y:S05]  /*10ce0*/  BSYNC B0 ;  /* 0x0000000000007941 */ /* 0x000fea0003800000 */
.L_x_9017:
[----:B------:R-:W-:Y:S05]  /*10cf0*/  BRA `(.L_x_9019) ;  /* 0xffffff7400f47947 */ /* 0x000fea000383ffff */
.L_x_8898:
        /* <DEDUP_REMOVED lines=8> */
.L_x_9021:
[----:B------:R-:W-:Y:S05]  /*10d80*/  BSYNC B0 ;  /* 0x0000000000007941 */ /* 0x000fea0003800000 */
.L_x_9020:
[----:B------:R-:W-:Y:S05]  /*10d90*/  BRA `(.L_x_9022) ;  /* 0xffffff7400d47947 */ /* 0x000fea000383ffff */
.L_x_8899:
        /* <DEDUP_REMOVED lines=8> */
.L_x_9024:
[----:B------:R-:W-:Y:S05]  /*10e20*/  BSYNC B0 ;  /* 0x0000000000007941 */ /* 0x000fea0003800000 */
.L_x_9023:
[----:B------:R-:W-:Y:S05]  /*10e30*/  BRA `(.L_x_9025) ;  /* 0xffffff7400b47947 */ /* 0x000fea000383ffff */
.L_x_8900:
        /* <DEDUP_REMOVED lines=8> */
.L_x_9027:
[----:B------:R-:W-:Y:S05]  /*10ec0*/  BSYNC B0 ;  /* 0x0000000000007941 */ /* 0x000fea0003800000 */
.L_x_9026:
        /* <DEDUP_REMOVED lines=9> */
.L_x_9028:
[----:B------:R-:W-:Y:S02]  /*10f60*/  MOV R246, R242 ;  /* 0x000000f200f67202 */ /* 0x000fe40000000f00 */
[----:B------:R-:W-:-:S07]  /*10f70*/  MOV R243, R248 ;  /* 0x000000f800f37202 */ /* 0x000fce0000000f00 */
[----:B------:R-:W-:Y:S05]  /*10f80*/  WARPSYNC.COLLECTIVE R71, `(.L_x_9029) ;  /* 0x0000000047087348 */ /* 0x000fea0003c00000 */
[----:B------:R0:W1:Y:S02]  /*10f90*/  SHFL.UP P6, R248, R246, R69, R68 ;  /* 0x04000045f6f87389 */ /* 0x00006400000c0044 */
[----:B01----:R-:W-:Y:S05]  /*10fa0*/  ENDCOLLECTIVE ;  /* 0x000000000000791b */ /* 0x003fea0003800000 */
.L_x_9029:
[----:B------:R-:W-:Y:S02]  /*10fb0*/  MOV R246, R245 ;  /* 0x000000f500f67202 */ /* 0x000fe40000000f00 */
[----:B------:R-:W-:-:S07]  /*10fc0*/  MOV R242, R248 ;  /* 0x000000f800f27202 */ /* 0x000fce0000000f00 */
[----:B------:R-:W-:Y:S05]  /*10fd0*/  WARPSYNC.COLLECTIVE R71, `(.L_x_9030) ;  /* 0x0000000047087348 */ /* 0x000fea0003c00000 */
[----:B------:R0:W1:Y:S02]  /*10fe0*/  SHFL.UP P6, R248, R246, R69, R68 ;  /* 0x04000045f6f87389 */ /* 0x00006400000c0044 */
[----:B01----:R-:W-:Y:S05]  /*10ff0*/  ENDCOLLECTIVE ;  /* 0x000000000000791b */ /* 0x003fea0003800000 */
.L_x_9030:
[----:B------:R-:W-:Y:S01]  /*11000*/  HFMA2 R69, -RZ, RZ, 0, 0 ;  /* 0x00000000ff457431 */ /* 0x000fe200000001ff */
[----:B------:R-:W-:-:S07]  /*11010*/  MOV R68, 0x1f ;  /* 0x0000001f00447802 */ /* 0x000fce0000000f00 */
[----:B------:R-:W-:Y:S05]  /*11020*/  WARPSYNC.COLLECTIVE R71, `(.L_x_9031) ;  /* 0x0000000047087348 */ /* 0x000fea0003c00000 */
[----:B------:R0:W1:Y:S02]  /*11030*/  SHFL.IDX P3, R230, R70, R69, R68 ;  /* 0x0000004546e67389 */ /* 0x0000640000060044 */
[----:B01----:R-:W-:Y:S05]  /*11040*/  ENDCOLLECTIVE ;  /* 0x000000000000791b */ /* 0x003fea0003800000 */
.L_x_9031:
[----:B------:R-:W-:Y:S02]  /*11050*/  MOV R245, R248 ;  /* 0x000000f800f57202 */ /* 0x000fe40000000f00 */
[----:B------:R-:W-:Y:S02]  /*11060*/  MOV R70, R61 ;  /* 0x0000003d00467202 */ /* 0x000fe40000000f00 */
[----:B------:R-:W-:-:S07]  /*11070*/  MOV R60, R230 ;  /* 0x000000e6003c7202 */ /* 0x000fce0000000f00 */
[----:B------:R-:W-:Y:S05]  /*11080*/  WARPSYNC.COLLECTIVE R71, `(.L_x_9032) ;  /* 0x0000000047087348 */ /* 0x000fea0003c00000 */
[----:B------:R0:W1:Y:S02]  /*11090*/  SHFL.IDX P3, R230, R70, R69, R68 ;  /* 0x0000004546e67389 */ /* 0x0000640000060044 */
[----:B01----:R-:W-:Y:S05]  /*110a0*/  ENDCOLLECTIVE ;  /* 0x000000000000791b */ /* 0x003fea0003800000 */
.L_x_9032:
[----:B------:R-:W-:Y:S02]  /*110b0*/  MOV R70, R62 ;  /* 0x0000003e00467202 */ /* 0x000fe40000000f00 */
[----:B------:R-:W-:-:S07]  /*110c0*/  MOV R61, R230 ;  /* 0x000000e6003d7202 */ /* 0x000fce0000000f00 */
[----:B------:R-:W-:Y:S05]  /*110d0*/  WARPSYNC.COLLECTIVE R71, `(.L_x_9033) ;  /* 0x0000000047087348 */ /* 0x000fea0003c00000 */
[----:B------:R0:W1:Y:S02]  /*110e0*/  SHFL.IDX P3, R230, R70, R69, R68 ;  /* 0x0000004546e67389 */ /* 0x0000640000060044 */
[----:B01----:R-:W-:Y:S05]  /*110f0*/  ENDCOLLECTIVE ;  /* 0x000000000000791b */ /* 0x003fea0003800000 */
.L_x_9033:
[----:B------:R-:W-:Y:S02]  /*11100*/  MOV R70, R63 ;  /* 0x0000003f00467202 */ /* 0x000fe40000000f00 */
[----:B------:R-:W-:-:S07]  /*11110*/  MOV R62, R230 ;  /* 0x000000e6003e7202 */ /* 0x000fce0000000f00 */
[----:B------:R-:W-:Y:S05]  /*11120*/  WARPSYNC.COLLECTIVE R71, `(.L_x_9034) ;  /* 0x0000000047087348 */ /* 0x000fea0003c00000 */
[----:B------:R0:W1:Y:S02]  /*11130*/  SHFL.IDX P3, R230, R70, R69, R68 ;  /* 0x0000004546e67389 */ /* 0x0000640000060044 */
[----:B01----:R-:W-:Y:S05]  /*11140*/  ENDCOLLECTIVE ;  /* 0x000000000000791b */ /* 0x003fea0003800000 */
.L_x_9034:
[----:B------:R-:W-:Y:S01]  /*11150*/  MOV R63, R230 ;  /* 0x000000e6003f7202 */ /* 0x000fe20000000f00 */
[----:B------:R-:W-:Y:S06]  /*11160*/  BRA `(.L_x_9035) ;  /* 0xffffff7400107947 */ /* 0x000fec000383ffff */
.L_x_8902:
[----:B------:R-:W-:Y:S01]  /*11170*/  MOV R252, R245 ;  /* 0x000000f500fc7202 */ /* 0x000fe20000000f00 */
[----:B------:R-:W-:Y:S01]  /*11180*/  HFMA2 R251, -RZ, RZ, 0, 5.9604644775390625e-08 ;  /* 0x00000001fffb7431 */ /* 0x000fe200000001ff */
[----:B------:R-:W-:Y:S02]  /*11190*/  MOV R230, 0x1f ;  /* 0x0000001f00e67802 */ /* 0x000fe40000000f00 */
[----:B------:R-:W-:-:S07]  /*111a0*/  MOV R71, 0xffffffff ;  /* 0xffffffff00477802 */ /* 0x000fce0000000f00 */
[----:B------:R-:W-:Y:S05]  /*111b0*/  WARPSYNC.COLLECTIVE R71, `(.L_x_9036) ;  /* 0x0000000047087348 */ /* 0x000fea0003c00000 */
[----:B------:R0:W1:Y:S02]  /*111c0*/  SHFL.DOWN P1, R68, R252, R251, R230 ;  /* 0x080000fbfc447389 */ /* 0x00006400000200e6 */
[----:B01----:R-:W-:Y:S05]  /*111d0*/  ENDCOLLECTIVE ;  /* 0x000000000000791b */ /* 0x003fea0003800000 */
.L_x_9036:
[----:B------:R-:W-:Y:S02]  /*111e0*/  MOV R252, R246 ;  /* 0x000000f600fc7202 */ /* 0x000fe40000000f00 */
[----:B------:R-:W-:-:S07]  /*111f0*/  MOV R69, R68 ;  /* 0x0000004400457202 */ /* 0x000fce0000000f00 */
[----:B------:R-:W-:Y:S05]  /*11200*/  WARPSYNC.COLLECTIVE R71, `(.L_x_9037) ;  /* 0x0000000047087348 */ /* 0x000fea0003c00000 */
[----:B------:R0:W1:Y:S02]  /*11210*/  SHFL.DOWN P1, R68, R252, R251, R230 ;  /* 0x080000fbfc447389 */ /* 0x00006400000200e6 */
[----:B01----:R-:W-:Y:S05]  /*11220*/  ENDCOLLECTIVE ;  /* 0x000000000000791b */ /* 0x003fea0003800000 */
.L_x_9037:
[----:B------:R-:W-:Y:S02]  /*11230*/  MOV R252, R247 ;  /* 0x000000f700fc7202 */ /* 0x000fe40000000f00 */
[----:B------:R-:W-:-:S07]  /*11240*/  MOV R70, R68 ;  /* 0x0000004400467202 */ /* 0x000fce0000000f00 */
[----:B------:R-:W-:Y:S05]  /*11250*/  WARPSYNC.COLLECTIVE R71, `(.L_x_9038) ;  /* 0x0000000047087348 */ /* 0x000fea0003c00000 */
[----:B------:R0:W1:Y:S02]  /*11260*/  SHFL.DOWN P1, R68, R252, R251, R230 ;  /* 0x080000fbfc447389 */ /* 0x00006400000200e6 */
[----:B01----:R-:W-:Y:S05]  /*11270*/  ENDCOLLECTIVE ;  /* 0x000000000000791b */ /* 0x003fea0003800000 */
.L_x_9038:
[----:B------:R-:W-:Y:S02]  /*11280*/  MOV R252, R248 ;  /* 0x000000f800fc7202 */ /* 0x000fe40000000f00 */
[----:B------:R-:W-:-:S07]  /*11290*/  MOV R123, R68 ;  /* 0x00000044007b7202 */ /* 0x000fce0000000f00 */
[----:B------:R-:W-:Y:S05]  /*112a0*/  WARPSYNC.COLLECTIVE R71, `(.L_x_9039) ;  /* 0x0000000047087348 */ /* 0x000fea0003c00000 */
[----:B------:R0:W1:Y:S02]  /*112b0*/  SHFL.DOWN P1, R68, R252, R251, R230 ;  /* 0x080000fbfc447389 */ /* 0x00006400000200e6 */
[----:B01----:R-:W-:Y:S05]  /*112c0*/  ENDCOLLECTIVE ;  /* 0x000000000000791b */ /* 0x003fea0003800000 */
.L_x_9039:
[----:B------:R-:W-:Y:S05]  /*112d0*/  BRA `(.L_x_9040) ;  /* 0xffffff8400807947 */ /* 0x000fea000383ffff */
.L_x_8905:
        /* <DEDUP_REMOVED lines=8> */
.L_x_9042:
[----:B------:R-:W-:Y:S05]  /*11360*/  BSYNC B0 ;  /* 0x0000000000007941 */ /* 0x000fea0003800000 */
.L_x_9041:
        /* <DEDUP_REMOVED lines=8> */
.L_x_9043:
[----:B------:R-:W-:Y:S02]  /*113f0*/  MOV R252, R247 ;  /* 0x000000f700fc7202 */ /* 0x000fe40000000f00 */
[----:B------:R-:W-:-:S07]  /*11400*/  MOV R70, R68 ;  /* 0x0000004400467202 */ /* 0x000fce0000000f00 */
[----:B------:R-:W-:Y:S05]  /*11410*/  WARPSYNC.COLLECTIVE R71, `(.L_x_9044) ;  /* 0x0000000047087348 */ /* 0x000fea0003c00000 */
[----:B------:R0:W1:Y:S02]  /*11420*/  SHFL.DOWN P1, R68, R252, R251, R230 ;  /* 0x080000fbfc447389 */ /* 0x00006400000200e6 */
[----:B01----:R-:W-:Y:S05]  /*11430*/  ENDCOLLECTIVE ;  /* 0x000000000000791b */ /* 0x003fea0003800000 */
.L_x_9044:
[----:B------:R-:W-:Y:S02]  /*11440*/  MOV R252, R248 ;  /* 0x000000f800fc7202 */ /* 0x000fe40000000f00 */
[----:B------:R-:W-:-:S07]  /*11450*/  MOV R123, R68 ;  /* 0x00000044007b7202 */ /* 0x000fce0000000f00 */
[----:B------:R-:W-:Y:S05]  /*11460*/  WARPSYNC.COLLECTIVE R71, `(.L_x_9045) ;  /* 0x0000000047087348 */ /* 0x000fea0003c00000 */
[----:B------:R0:W1:Y:S02]  /*11470*/  SHFL.DOWN P1, R68, R252, R251, R230 ;  /* 0x080000fbfc447389 */ /* 0x00006400000200e6 */
[----:B01----:R-:W-:Y:S05]  /*11480*/  ENDCOLLECTIVE ;  /* 0x000000000000791b */ /* 0x003fea0003800000 */
.L_x_9045:
[----:B------:R-:W-:Y:S01]  /*11490*/  MOV R71, R68 ;  /* 0x0000004400477202 */ /* 0x000fe20000000f00 */
[----:B------:R-:W-:Y:S06]  /*114a0*/  BRA `(.L_x_9046) ;  /* 0xffffff8400607947 */ /* 0x000fec000383ffff */
.L_x_8908:
        /* <DEDUP_REMOVED lines=8> */
.L_x_9048:
[----:B------:R-:W-:Y:S05]  /*11530*/  BSYNC B0 ;  /* 0x0000000000007941 */ /* 0x000fea0003800000 */
.L_x_9047:
        /* <DEDUP_REMOVED lines=8> */
.L_x_9049:
[----:B------:R-:W-:Y:S02]  /*115c0*/  MOV R252, R247 ;  /* 0x000000f700fc7202 */ /* 0x000fe40000000f00 */
[----:B------:R-:W-:-:S07]  /*115d0*/  MOV R70, R68 ;  /* 0x0000004400467202 */ /* 0x000fce0000000f00 */
[----:B------:R-:W-:Y:S05]  /*115e0*/  WARPSYNC.COLLECTIVE R71, `(.L_x_9050) ;  /* 0x0000000047087348 */ /* 0x000fea0003c00000 */
[----:B------:R0:W1:Y:S02]  /*115f0*/  SHFL.DOWN P1, R68, R252, R251, R230 ;  /* 0x080000fbfc447389 */ /* 0x00006400000200e6 */
[----:B01----:R-:W-:Y:S05]  /*11600*/  ENDCOLLECTIVE ;  /* 0x000000000000791b */ /* 0x003fea0003800000 */
.L_x_9050:
[----:B------:R-:W-:Y:S02]  /*11610*/  MOV R252, R248 ;  /* 0x000000f800fc7202 */ /* 0x000fe40000000f00 */
[----:B------:R-:W-:-:S07]  /*11620*/  MOV R123, R68 ;  /* 0x00000044007b7202 */ /* 0x000fce0000000f00 */
[----:B------:R-:W-:Y:S05]  /*11630*/  WARPSYNC.COLLECTIVE R71, `(.L_x_9051) ;  /* 0x0000000047087348 */ /* 0x000fea0003c00000 */
[----:B------:R0:W1:Y:S02]  /*11640*/  SHFL.DOWN P1, R68, R252, R251, R230 ;  /* 0x080000fbfc447389 */ /* 0x00006400000200e6 */
[----:B01----:R-:W-:Y:S05]  /*11650*/  ENDCOLLECTIVE ;  /* 0x000000000000791b */ /* 0x003fea0003800000 */
.L_x_9051:
[----:B------:R-:W-:Y:S01]  /*11660*/  MOV R71, R68 ;  /* 0x0000004400477202 */ /* 0x000fe20000000f00 */
[----:B------:R-:W-:Y:S06]  /*11670*/  BRA `(.L_x_9052) ;  /* 0xffffff8400407947 */ /* 0x000fec000383ffff */
.L_x_8911:
        /* <DEDUP_REMOVED lines=8> */
.L_x_9054:
[----:B------:R-:W-:Y:S05]  /*11700*/  BSYNC B0 ;  /* 0x0000000000007941 */ /* 0x000fea0003800000 */
.L_x_9053:
        /* <DEDUP_REMOVED lines=8> */
.L_x_9055:
[----:B------:R-:W-:Y:S02]  /*11790*/  MOV R252, R247 ;  /* 0x000000f700fc7202 */ /* 0x000fe40000000f00 */
[----:B------:R-:W-:-:S07]  /*117a0*/  MOV R70, R68 ;  /* 0x0000004400467202 */ /* 0x000fce0000000f00 */
[----:B------:R-:W-:Y:S05]  /*117b0*/  WARPSYNC.COLLECTIVE R71, `(.L_x_9056) ;  /* 0x0000000047087348 */ /* 0x000fea0003c00000 */
[----:B------:R0:W1:Y:S02]  /*117c0*/  SHFL.DOWN P1, R68, R252, R251, R230 ;  /* 0x080000fbfc447389 */ /* 0x00006400000200e6 */
[----:B01----:R-:W-:Y:S05]  /*117d0*/  ENDCOLLECTIVE ;  /* 0x000000000000791b */ /* 0x003fea0003800000 */
.L_x_9056:
[----:B------:R-:W-:Y:S02]  /*117e0*/  MOV R252, R248 ;  /* 0x000000f800fc7202 */ /* 0x000fe40000000f00 */
[----:B------:R-:W-:-:S07]  /*117f0*/  MOV R123, R68 ;  /* 0x00000044007b7202 */ /* 0x000fce0000000f00 */
[----:B------:R-:W-:Y:S05]  /*11800*/  WARPSYNC.COLLECTIVE R71, `(.L_x_9057) ;  /* 0x0000000047087348 */ /* 0x000fea0003c00000 */
[----:B------:R0:W1:Y:S02]  /*11810*/  SHFL.DOWN P1, R68, R252, R251, R230 ;  /* 0x080000fbfc447389 */ /* 0x00006400000200e6 */
[----:B01----:R-:W-:Y:S05]  /*11820*/  ENDCOLLECTIVE ;  /* 0x000000000000791b */ /* 0x003fea0003800000 */
.L_x_9057:
[----:B------:R-:W-:Y:S01]  /*11830*/  MOV R71, R68 ;  /* 0x0000004400477202 */ /* 0x000fe20000000f00 */
[----:B------:R-:W-:Y:S06]  /*11840*/  BRA `(.L_x_9058) ;  /* 0xffffff8400207947 */ /* 0x000fec000383ffff */
.L_x_8914:
        /* <DEDUP_REMOVED lines=8> */
.L_x_9060:
[----:B------:R-:W-:Y:S05]  /*118d0*/  BSYNC B0 ;  /* 0x0000000000007941 */ /* 0x000fea0003800000 */
.L_x_9059:
        /* <DEDUP_REMOVED lines=8> */
.L_x_9061:
[----:B------:R-:W-:Y:S02]  /*11960*/  MOV R252, R247 ;  /* 0x000000f700fc7202 */ /* 0x000fe40000000f00 */
[----:B------:R-:W-:-:S07]  /*11970*/  MOV R70, R68 ;  /* 0x0000004400467202 */ /* 0x000fce0000000f00 */
[----:B------:R-:W-:Y:S05]  /*11980*/  WARPSYNC.COLLECTIVE R71, `(.L_x_9062) ;  /* 0x0000000047087348 */ /* 0x000fea0003c00000 */
[----:B------:R0:W1:Y:S02]  /*11990*/  SHFL.DOWN P1, R68, R252, R251, R230 ;  /* 0x080000fbfc447389 */ /* 0x00006400000200e6 */
[----:B01----:R-:W-:Y:S05]  /*119a0*/  ENDCOLLECTIVE ;  /* 0x000000000000791b */ /* 0x003fea0003800000 */
.L_x_9062:
[----:B------:R-:W-:Y:S02]  /*119b0*/  MOV R252, R248 ;  /* 0x000000f800fc7202 */ /* 0x000fe40000000f00 */
[----:B------:R-:W-:-:S07]  /*119c0*/  MOV R123, R68 ;  /* 0x00000044007b7202 */ /* 0x000fce0000000f00 */
[----:B------:R-:W-:Y:S05]  /*119d0*/  WARPSYNC.COLLECTIVE R71, `(.L_x_9063) ;  /* 0x0000000047087348 */ /* 0x000fea0003c00000 */
[----:B------:R0:W1:Y:S02]  /*119e0*/  SHFL.DOWN P1, R68, R252, R251, R230 ;  /* 0x080000fbfc447389 */ /* 0x00006400000200e6 */
[----:B01----:R-:W-:Y:S05]  /*119f0*/  ENDCOLLECTIVE ;  /* 0x000000000000791b */ /* 0x003fea0003800000 */
.L_x_9063:
[----:B------:R-:W-:Y:S01]  /*11a00*/  MOV R71, R68 ;  /* 0x0000004400477202 */ /* 0x000fe20000000f00 */
[----:B------:R-:W-:Y:S06]  /*11a10*/  BRA `(.L_x_9064) ;  /* 0xffffff8400007947 */ /* 0x000fec000383ffff */
.L_x_8917:
        /* <DEDUP_REMOVED lines=8> */
.L_x_9066:
[----:B------:R-:W-:Y:S05]  /*11aa0*/  BSYNC B0 ;  /* 0x0000000000007941 */ /* 0x000fea0003800000 */
.L_x_9065:
        /* <DEDUP_REMOVED lines=10> */
.L_x_9067:
[----:B------:R-:W-:Y:S02]  /*11b50*/  MOV R70, R247 ;  /* 0x000000f700467202 */ /* 0x000fe40000000f00 */
[----:B------:R-:W-:-:S07]  /*11b60*/  MOV R242, R230 ;  /* 0x000000e600f27202 */ /* 0x000fce0000000f00 */
[----:B------:R-:W-:Y:S05]  /*11b70*/  WARPSYNC.COLLECTIVE R71, `(.L_x_9068) ;  /* 0x0000000047087348 */ /* 0x000fea0003c00000 */
[----:B------:R0:W1:Y:S02]  /*11b80*/  SHFL.IDX P3, R230, R70, R69, R68 ;  /* 0x0000004546e67389 */ /* 0x0000640000060044 */
[----:B01----:R-:W-:Y:S05]  /*11b90*/  ENDCOLLECTIVE ;  /* 0x000000000000791b */ /* 0x003fea0003800000 */
.L_x_9068:
        /* <DEDUP_REMOVED lines=15> */
.L_x_9069:
[----:B------:R-:W-:Y:S01]  /*11c90*/  MOV R70, R60 ;  /* 0x0000003c00467202 */ /* 0x000fe20000000f00 */
[----:B------:R-:W-:Y:S01]  /*11ca0*/  FADD.FTZ R123, R230, R123 ;  /* 0x0000007be67b7221 */ /* 0x000fe20000010000 */
[----:B------:R-:W-:-:S07]  /*11cb0*/  MOV R230, 0x1f ;  /* 0x0000001f00e67802 */ /* 0x000fce0000000f00 */
[----:B------:R-:W-:Y:S05]  /*11cc0*/  WARPSYNC.COLLECTIVE R71, `(.L_x_9070) ;  /* 0x0000000047087348 */ /* 0x000fea0003c00000 */
[----:B------:R0:W1:Y:S02]  /*11cd0*/  SHFL.DOWN P1, R68, R252, R251, R230 ;  /* 0x080000fbfc447389 */ /* 0x00006400000200e6 */
[----:B01----:R-:W-:Y:S05]  /*11ce0*/  ENDCOLLECTIVE ;  /* 0x000000000000791b */ /* 0x003fea0003800000 */
.L_x_9070:
[----:B------:R-:W-:Y:S02]  /*11cf0*/  MOV R252, R246 ;  /* 0x000000f600fc7202 */ /* 0x000fe40000000f00 */
[----:B------:R-:W-:-:S07]  /*11d00*/  MOV R245, R68 ;  /* 0x0000004400f57202 */ /* 0x000fce0000000f00 */
[----:B------:R-:W-:Y:S05]  /*11d10*/  WARPSYNC.COLLECTIVE R71, `(.L_x_9071) ;  /* 0x0000000047087348 */ /* 0x000fea0003c00000 */
[----:B------:R0:W1:Y:S02]  /*11d20*/  SHFL.DOWN P1, R68, R252, R251, R230 ;  /* 0x080000fbfc447389 */ /* 0x00006400000200e6 */
[----:B01----:R-:W-:Y:S05]  /*11d30*/  ENDCOLLECTIVE ;  /* 0x000000000000791b */ /* 0x003fea0003800000 */
.L_x_9071:
[----:B------:R-:W-:Y:S02]  /*11d40*/  MOV R252, R247 ;  /* 0x000000f700fc7202 */ /* 0x000fe40000000f00 */
[----:B------:R-:W-:-:S07]  /*11d50*/  MOV R246, R68 ;  /* 0x0000004400f67202 */ /* 0x000fce0000000f00 */
[----:B------:R-:W-:Y:S05]  /*11d60*/  WARPSYNC.COLLECTIVE R71, `(.L_x_9072) ;  /* 0x0000000047087348 */ /* 0x000fea0003c00000 */
[----:B------:R0:W1:Y:S02]  /*11d70*/  SHFL.DOWN P1, R68, R252, R251, R230 ;  /* 0x080000fbfc447389 */ /* 0x00006400000200e6 */
[----:B01----:R-:W-:Y:S05]  /*11d80*/  ENDCOLLECTIVE ;  /* 0x000000000000791b */ /* 0x003fea0003800000 */
.L_x_9072:
[----:B------:R-:W-:Y:S02]  /*11d90*/  MOV R252, R248 ;  /* 0x000000f800fc7202 */ /* 0x000fe40000000f00 */
[----:B------:R-:W-:-:S07]  /*11da0*/  MOV R247, R68 ;  /* 0x0000004400f77202 */ /* 0x000fce0000000f00 */
[----:B------:R-:W-:Y:S05]  /*11db0*/  WARPSYNC.COLLECTIVE R71, `(.L_x_9073) ;  /* 0x0000000047087348 */ /* 0x000fea0003c00000 */
[----:B------:R0:W1:Y:S02]  /*11dc0*/  SHFL.DOWN P1, R68, R252, R251, R230 ;  /* 0x080000fbfc447389 */ /* 0x00006400000200e6 */
[----:B01----:R-:W-:Y:S05]  /*11dd0*/  ENDCOLLECTIVE ;  /* 0x000000000000791b */ /* 0x003fea0003800000 */
.L_x_9073:
[----:B------:R-:W-:Y:S01]  /*11de0*/  MOV R248, R68 ;  /* 0x0000004400f87202 */ /* 0x000fe20000000f00 */
[----:B------:R-:W-:-:S07]  /*11df0*/  HFMA2 R68, -RZ, RZ, 0, 1.847743988037109375e-06 ;  /* 0x0000001fff447431 */ /* 0x000fce00000001ff */
[----:B------:R-:W-:Y:S05]  /*11e00*/  WARPSYNC.COLLECTIVE R71, `(.L_x_9074) ;  /* 0x0000000047087348 */ /* 0x000fea0003c00000 */
[----:B------:R0:W1:Y:S02]  /*11e10*/  SHFL.IDX P3, R230, R70, R69, R68 ;  /* 0x0000004546e67389 */ /* 0x0000640000060044 */
[----:B01----:R-:W-:Y:S05]  /*11e20*/  ENDCOLLECTIVE ;  /* 0x000000000000791b */ /* 0x003fea0003800000 */
.L_x_9074:
[----:B------:R-:W-:Y:S02]  /*11e30*/  MOV R70, R61 ;  /* 0x0000003d00467202 */ /* 0x000fe40000000f00 */
[----:B------:R-:W-:-:S07]  /*11e40*/  MOV R60, R230 ;  /* 0x000000e6003c7202 */ /* 0x000fce0000000f00 */
[----:B------:R-:W-:Y:S05]  /*11e50*/  WARPSYNC.COLLECTIVE R71, `(.L_x_9075) ;  /* 0x0000000047087348 */ /* 0x000fea0003c00000 */
[----:B------:R0:W1:Y:S02]  /*11e60*/  SHFL.IDX P3, R230, R70, R69, R68 ;  /* 0x0000004546e67389 */ /* 0x0000640000060044 */
[----:B01----:R-:W-:Y:S05]  /*11e70*/  ENDCOLLECTIVE ;  /* 0x000000000000791b */ /* 0x003fea0003800000 */
.L_x_9075:
[----:B------:R-:W-:Y:S02]  /*11e80*/  MOV R70, R62 ;  /* 0x0000003e00467202 */ /* 0x000fe40000000f00 */
[----:B------:R-:W-:-:S07]  /*11e90*/  MOV R61, R230 ;  /* 0x000000e6003d7202 */ /* 0x000fce0000000f00 */
[----:B------:R-:W-:Y:S05]  /*11ea0*/  WARPSYNC.COLLECTIVE R71, `(.L_x_9076) ;  /* 0x0000000047087348 */ /* 0x000fea0003c00000 */
[----:B------:R0:W1:Y:S02]  /*11eb0*/  SHFL.IDX P3, R230, R70, R69, R68 ;  /* 0x0000004546e67389 */ /* 0x0000640000060044 */
[----:B01----:R-:W-:Y:S05]  /*11ec0*/  ENDCOLLECTIVE ;  /* 0x000000000000791b */ /* 0x003fea0003800000 */
.L_x_9076:
[----:B------:R-:W-:Y:S02]  /*11ed0*/  MOV R70, R63 ;  /* 0x0000003f00467202 */ /* 0x000fe40000000f00 */
[----:B------:R-:W-:-:S07]  /*11ee0*/  MOV R62, R230 ;  /* 0x000000e6003e7202 */ /* 0x000fce0000000f00 */
[----:B------:R-:W-:Y:S05]  /*11ef0*/  WARPSYNC.COLLECTIVE R71, `(.L_x_9077) ;  /* 0x0000000047087348 */ /* 0x000fea0003c00000 */
[----:B------:R0:W1:Y:S02]  /*11f00*/  SHFL.IDX P3, R230, R70, R69, R68 ;  /* 0x0000004546e67389 */ /* 0x0000640000060044 */
[----:B01----:R-:W-:Y:S05]  /*11f10*/  ENDCOLLECTIVE ;  /* 0x000000000000791b */ /* 0x003fea0003800000 */
.L_x_9077:
[----:B------:R-:W-:Y:S01]  /*11f20*/  MOV R63, R230 ;  /* 0x000000e6003f7202 */ /* 0x000fe20000000f00 */
[----:B------:R-:W-:Y:S06]  /*11f30*/  BRA `(.L_x_9078) ;  /* 0xffffff8000547947 */ /* 0x000fec000383ffff */
.L_x_9079:
        /* <DEDUP_REMOVED lines=12> */
.L_x_18702:


//--------------------- .text._Z25selective_scan_bwd_kernelI32Selective_Scan_bwd_kernel_traitsILi64ELi16ELb0ELb1ELb1ELb1ELb1EfN3c107complexIfEEEEv12SSMParamsBwd --------------------------
	.section	.text._Z25selective_scan_bwd_kernelI32Selective_Scan_bwd_kernel_traitsILi64ELi16ELb0ELb1ELb1ELb1ELb1EfN3c107complexIfEEEEv12SSMParamsBwd,"ax",@progbits
	.align	128
        .global         _Z25selective_scan_bwd_kernelI32Selective_Scan_bwd_kernel_traitsILi64ELi16ELb0ELb1ELb1ELb1ELb1EfN3c107complexIfEEEEv12SSMParamsBwd
        .type           _Z25selective_scan_bwd_kernelI32Selective_Scan_bwd_kernel_traitsILi64ELi16ELb0ELb1ELb1ELb1ELb1EfN3c107complexIfEEEEv12SSMParamsBwd,@function
        .size           _Z25selective_scan_bwd_kernelI32Selective_Scan_bwd_kernel_traitsILi64ELi16ELb0ELb1ELb1ELb1ELb1EfN3c107complexIfEEEEv12SSMParamsBwd,(.L_x_18703 - _Z25selective_scan_bwd_kernelI32Selective_Scan_bwd_kernel_traitsILi64ELi16ELb0ELb1ELb1ELb1ELb1EfN3c107complexIfEEEEv12SSMParamsBwd)
        .other          _Z25selective_scan_bwd_kernelI32Selective_Scan_bwd_kernel_traitsILi64ELi16ELb0ELb1ELb1ELb1ELb1EfN3c107complexIfEEEEv12SSMParamsBwd,@"STO_CUDA_ENTRY STV_DEFAULT"
_Z25selective_scan_bwd_kernelI32Selective_Scan_bwd_kernel_traitsILi64ELi16ELb0ELb1ELb1ELb1ELb1EfN3c107complexIfEEEEv12SSMParamsBwd:
.text._Z25selective_scan_bwd_kernelI32Selective_Scan_bwd_kernel_traitsILi64ELi16ELb0ELb1ELb1ELb1ELb1EfN3c107complexIfEEEEv12SSMParamsBwd:
        /* <DEDUP_REMOVED lines=178> */
.L_x_9211:
        /* <DEDUP_REMOVED lines=13> */
[----:B------:R-:W-:Y:S01]  /*0bf0*/  CS2R R36, SRZ ;  /* 0x0000000000247805 */ /* 0x000fe2000001ff00 */
        /* <DEDUP_REMOVED lines=235> */
[----:B----4-:R0:W-:Y:S04]  /*1ab0*/  STS [R250+0x100], R25 ;  /* 0x00010019fa007388 */ /* 0x0101e80000000800 */
        /* <DEDUP_REMOVED lines=52> */
[----:B------:R-:W-:Y:S01]  /*1e00*/  CS2R R32, SRZ ;  /* 0x0000000000207805 */ /* 0x000fe2000001ff00 */
        /* <DEDUP_REMOVED lines=13> */
[----:B------:R0:W-:Y:S01]  /*1ee0*/  STL [R1], R92 ;  /* 0x0000005c01007387 */ /* 0x0001e20000100800 */
[----:B------:R-:W-:Y:S02]  /*1ef0*/  P2R R63, PR, RZ, 0x20 ;  /* 0x00000020ff3f7803 */ /* 0x000fe40000000000 */
[----:B------:R-:W-:Y:S01]  /*1f00*/  FSETP.GTU.FTZ.AND P5, PT, R173, 20, PT ;  /* 0x41a00000ad00780b */ /* 0x000fe20003fbc000 */
[----:B------:R-:W-:Y:S01]  /*1f10*/  BSSY.RECONVERGENT B0, `(.L_x_9081) ;  /* 0x0000040000007945 */ /* 0x000fe20003800200 */
        /* <DEDUP_REMOVED lines=63> */
.L_x_9082:
[----:B------:R-:W-:Y:S05]  /*2310*/  BSYNC.RECONVERGENT B0 ;  /* 0x0000000000007941 */ /* 0x000fea0003800200 */
.L_x_9081:
        /* <DEDUP_REMOVED lines=33> */
.L_x_9084:
[----:B------:R-:W-:Y:S05]  /*2530*/  BSYNC.RECONVERGENT B0 ;  /* 0x0000000000007941 */ /* 0x000fea0003800200 */
.L_x_9083:
        /* <DEDUP_REMOVED lines=33> */
.L_x_9086:
[----:B------:R-:W-:Y:S05]  /*2750*/  BSYNC.RECONVERGENT B0 ;  /* 0x0000000000007941 */ /* 0x000fea0003800200 */
.L_x_9085:
        /* <DEDUP_REMOVED lines=33> */
.L_x_9088:
[----:B------:R-:W-:Y:S05]  /*2970*/  BSYNC.RECONVERGENT B0 ;  /* 0x0000000000007941 */ /* 0x000fea0003800200 */
.L_x_9087:
        /* <DEDUP_REMOVED lines=33> */
.L_x_9090:
[----:B------:R-:W-:Y:S05]  /*2b90*/  BSYNC.RECONVERGENT B0 ;  /* 0x0000000000007941 */ /* 0x000fea0003800200 */
.L_x_9089:
        /* <DEDUP_REMOVED lines=33> */
.L_x_9092:
[----:B------:R-:W-:Y:S05]  /*2db0*/  BSYNC.RECONVERGENT B0 ;  /* 0x0000000000007941 */ /* 0x000fea0003800200 */
.L_x_9091:
        /* <DEDUP_REMOVED lines=33> */
.L_x_9094:
[----:B------:R-:W-:Y:S05]  /*2fd0*/  BSYNC.RECONVERGENT B0 ;  /* 0x0000000000007941 */ /* 0x000fea0003800200 */
.L_x_9093:
        /* <DEDUP_REMOVED lines=33> */
.L_x_9096:
[----:B------:R-:W-:Y:S05]  /*31f0*/  BSYNC.RECONVERGENT B0 ;  /* 0x0000000000007941 */ /* 0x000fea0003800200 */
.L_x_9095:
        /* <DEDUP_REMOVED lines=33> */
.L_x_9098:
[----:B------:R-:W-:Y:S05]  /*3410*/  BSYNC.RECONVERGENT B0 ;  /* 0x0000000000007941 */ /* 0x000fea0003800200 */
.L_x_9097:
        /* <DEDUP_REMOVED lines=33> */
.L_x_9100:
[----:B------:R-:W-:Y:S05]  /*3630*/  BSYNC.RECONVERGENT B0 ;  /* 0x0000000000007941 */ /* 0x000fea0003800200 */
.L_x_9099:
        /* <DEDUP_REMOVED lines=33> */
.L_x_9102:
[----:B------:R-:W-:Y:S05]  /*3850*/  BSYNC.RECONVERGENT B0 ;  /* 0x0000000000007941 */ /* 0x000fea0003800200 */
.L_x_9101:
        /* <DEDUP_REMOVED lines=33> */
.L_x_9104:
[----:B------:R-:W-:Y:S05]  /*3a70*/  BSYNC.RECONVERGENT B0 ;  /* 0x0000000000007941 */ /* 0x000fea0003800200 */
.L_x_9103:
        /* <DEDUP_REMOVED lines=33> */
.L_x_9106:
[----:B------:R-:W-:Y:S05]  /*3c90*/  BSYNC.RECONVERGENT B0 ;  /* 0x0000000000007941 */ /* 0x000fea0003800200 */
.L_x_9105:
        /* <DEDUP_REMOVED lines=33> */
.L_x_9108:
[----:B------:R-:W-:Y:S05]  /*3eb0*/  BSYNC.RECONVERGENT B0 ;  /* 0x0000000000007941 */ /* 0x000fea0003800200 */
.L_x_9107:
        /* <DEDUP_REMOVED lines=33> */
.L_x_9110:
[----:B------:R-:W-:Y:S05]  /*40d0*/  BSYNC.RECONVERGENT B0 ;  /* 0x0000000000007941 */ /* 0x000fea0003800200 */
.L_x_9109:
        /* <DEDUP_REMOVED lines=33> */
.L_x_9112:
[----:B------:R-:W-:Y:S05]  /*42f0*/  BSYNC.RECONVERGENT B0 ;  /* 0x0000000000007941 */ /* 0x000fea0003800200 */
.L_x_9111:
[----:B------:R-:W1:Y:S01]  /*4300*/  S2UR UR34, SR_CTAID.X ;  /* 0x00000000002279c3 */ /* 0x000e620000002500 */
[----:B------:R-:W1:Y:S01]  /*4310*/  LDCU.128 UR12, c[0x0][0x410] ;  /* 0x00008200ff0c77ac */ /* 0x000e620008000c00 */
[----:B------:R-:W-:Y:S01]  /*4320*/  P2R R64, PR, RZ, 0x1 ;  /* 0x00000001ff407803 */ /* 0x000fe20000000000 */
[----:B------:R-:W-:Y:S04]  /*4330*/  LDS R35, [R190] ;  /* 0x00000000be237984 */ /* 0x000fe80000000800 */
[----:B------:R-:W2:Y:S01]  /*4340*/  LDL.LU R96, [R1+0xc] ;  /* 0x00000c0001607983 */ /* 0x000ea20000300800 */
[----:B------:R-:W3:Y:S01]  /*4350*/  S2UR UR31, SR_CTAID.Y ;  /* 0x00000000001f79c3 */ /* 0x000ee20000002600 */
[----:B------:R-:W-:Y:S01]  /*4360*/  UMOV UR8, UR35 ;  /* 0x0000002300087c82 */ /* 0x000fe20008000000 */
[----:B------:R-:W-:Y:S01]  /*4370*/  UMOV UR9, URZ ;  /* 0x000000ff00097c82 */ /* 0x000fe20008000000 */
[----:B------:R-:W-:Y:S01]  /*4380*/  ISETP.NE.AND P0, PT, R43, RZ, PT ;  /* 0x000000ff2b00720c */ /* 0x000fe20003f05270 */
[----:B0-----:R-:W-:Y:S01]  /*4390*/  LDS R34, [R190+0x4] ;  /* 0x00000400be227984 */ /* 0x001fe20000000800 */
[----:B------:R-:W-:-:S02]  /*43a0*/  CS2R R38, SRZ ;  /* 0x0000000000267805 */ /* 0x000fc4000001ff00 */
[----:B------:R-:W-:Y:S02]  /*43b0*/  CS2R R40, SRZ ;  /* 0x0000000000287805 */ /* 0x000fe4000001ff00 */
[----:B------:R-:W-:Y:S01]  /*43c0*/  P2R R62, PR, RZ, 0x1 ;  /* 0x00000001ff3e7803 */ /* 0x000fe20000000000 */
[----:B------:R-:W-:Y:S01]  /*43d0*/  LDS R33, [R190+0x8] ;  /* 0x00000800be217984 */ /* 0x000fe20000000800 */
[----:B------:R-:W-:Y:S01]  /*43e0*/  ISETP.NE.AND P0, PT, R45, RZ, PT ;  /* 0x000000ff2d00720c */ /* 0x000fe20003f05270 */
[----:B------:R-:W-:Y:S01]  /*43f0*/  HFMA2 R42, -RZ, RZ, 0, 0 ;  /* 0x00000000ff2a7431 */ /* 0x000fe200000001ff */
[----:B------:R-:W-:Y:S01]  /*4400*/  P2R R66, PR, RZ, 0x2 ;  /* 0x00000002ff427803 */ /* 0x000fe20000000000 */
[----:B------:R-:W-:Y:S01]  /*4410*/  LDS R32, [R190+0xc] ;  /* 0x00000c00be207984 */ /* 0x000fe20000000800 */
[----:B------:R-:W-:Y:S01]  /*4420*/  P2R R60, PR, RZ, 0x1 ;  /* 0x00000001ff3c7803 */ /* 0x000fe20000000000 */
[----:B------:R-:W-:Y:S01]  /*4430*/  HFMA2 R44, -RZ, RZ, 0, 0 ;  /* 0x00000000ff2c7431 */ /* 0x000fe200000001ff */
[----:B------:R-:W-:Y:S01]  /*4440*/  ISETP.NE.AND P0, PT, R47, RZ, PT ;  /* 0x000000ff2f00720c */ /* 0x000fe20003f05270 */
[----:B-1----:R-:W-:Y:S01]  /*4450*/  UIMAD.WIDE.U32 UR36, UR34, UR12, UR8 ;  /* 0x0000000c222472a5 */ /* 0x002fe2000f8e0008 */
[----:B------:R-:W-:Y:S01]  /*4460*/  LDS R31, [R190+0x10] ;  /* 0x00001000be1f7984 */ /* 0x000fe20000000800 */
[----:B------:R-:W-:Y:S01]  /*4470*/  ISETP.NE.AND P1, PT, R53, RZ, PT ;  /* 0x000000ff3500720c */ /* 0x000fe20003f25270 */
[----:B------:R-:W-:Y:S01]  /*4480*/  HFMA2 R46, -RZ, RZ, 0, 0 ;  /* 0x00000000ff2e7431 */ /* 0x000fe200000001ff */
[----:B------:R-:W-:Y:S01]  /*4490*/  UIMAD UR13, UR34, UR13, UR37 ;  /* 0x0000000d220d72a4 */ /* 0x000fe2000f8e0225 */
[----:B------:R-:W-:Y:S01]  /*44a0*/  LDS R30, [R190+0x14] ;  /* 0x00001400be1e7984 */ /* 0x000fe20000000800 */
[----:B------:R-:W-:Y:S01]  /*44b0*/  P2R R58, PR, RZ, 0x1 ;  /* 0x00000001ff3a7803 */ /* 0x000fe20000000000 */
[----:B------:R-:W-:Y:S01]  /*44c0*/  UMOV UR12, UR36 ;  /* 0x00000024000c7c82 */ /* 0x000fe20008000000 */
[----:B------:R-:W-:Y:S01]  /*44d0*/  ISETP.NE.AND P0, PT, R49, RZ, PT ;  /* 0x000000ff3100720c */ /* 0x000fe20003f05270 */
[----:B---3--:R-:W-:Y:S01]  /*44e0*/  UIMAD.WIDE.U32 UR12, UR31, UR14, UR12 ;  /* 0x0000000e1f0c72a5 */ /* 0x008fe2000f8e000c */
[----:B------:R-:W-:Y:S01]  /*44f0*/  LDS R29, [R190+0x18] ;  /* 0x00001800be1d7984 */ /* 0x000fe20000000800 */
[----:B------:R-:W-:Y:S01]  /*4500*/  P2R R68, PR, RZ, 0x4 ;  /* 0x00000004ff447803 */ /* 0x000fe20000000000 */
        /* <DEDUP_REMOVED lines=11> */
[----:B------:R-:W-:Y:S01]  /*45c0*/  ISETP.NE.AND P2, PT, R55, RZ, PT ;  /* 0x000000ff3700720c */ /* 0x000fe20003f45270 */
[----:B------:R-:W0:Y:S01]  /*45d0*/  LDCU.128 UR12, c[0x0][0x420] ;  /* 0x00008400ff0c77ac */ /* 0x000e220008000c00 */
        /* <DEDUP_REMOVED lines=11> */
[----:B------:R-:W-:-:S02]  /*4690*/  MOV R67, RZ ;  /* 0x000000ff00437202 */ /* 0x000fc40000000f00 */
[----:B------:R-:W-:Y:S01]  /*46a0*/  MOV R69, RZ ;  /* 0x000000ff00457202 */ /* 0x000fe20000000f00 */
[----:B0-----:R-:W-:Y:S01]  /*46b0*/  UIMAD.WIDE.U32 UR36, UR34, UR12, UR8 ;  /* 0x0000000c222472a5 */ /* 0x001fe2000f8e0008 */
[----:B------:R-:W-:-:S03]  /*46c0*/  MOV R56, RZ ;  /* 0x000000ff00387202 */ /* 0x000fc60000000f00 */
[----:B------:R-:W-:-:S03]  /*46d0*/  UIMAD UR13, UR34, UR13, UR37 ;  /* 0x0000000d220d72a4 */ /* 0x000fc6000f8e0225 */
[----:B------:R-:W-:Y:S02]  /*46e0*/  UMOV UR12, UR36 ;  /* 0x00000024000c7c82 */ /* 0x000fe40008000000 */
[----:B------:R-:W-:Y:S01]  /*46f0*/  UIMAD.WIDE.U32 UR12, UR31, UR14, UR12 ;  /* 0x0000000e1f0c72a5 */ /* 0x000fe2000f8e000c */
[----:B------:R-:W-:Y:S01]  /*4700*/  HFMA2 R74, -RZ, RZ, 0, 0 ;  /* 0x00000000ff4a7431 */ /* 0x000fe200000001ff */
[----:B------:R-:W-:Y:S01]  /*4710*/  MOV R76, RZ ;  /* 0x000000ff004c7202 */ /* 0x000fe20000000f00 */
[----:B------:R-:W0:Y:S03]  /*4720*/  LDCU.64 UR36, c[0x0][0x510] ;  /* 0x0000a200ff2477ac */ /* 0x000e260008000a00 */
[----:B------:R-:W-:Y:S01]  /*4730*/  IADD3 R3, P5, PT, R21, UR12, RZ ;  /* 0x0000000c15037c10 */ /* 0x000fe2000ffbe0ff */
[----:B------:R-:W-:-:S04]  /*4740*/  UIMAD UR15, UR31, UR15, UR13 ;  /* 0x0000000f1f0f72a4 */ /* 0x000fc8000f8e020d */
[----:B------:R-:W1:Y:S02]  /*4750*/  LDCU.64 UR12, c[0x0][0x488] ;  /* 0x00009100ff0c77ac */ /* 0x000e640008000a00 */
[----:B------:R-:W-:-:S05]  /*4760*/  IADD3.X R4, PT, PT, RZ, UR15, RZ, P5, !PT ;  /* 0x0000000fff047c10 */ /* 0x000fca000affe4ff */
        /* <DEDUP_REMOVED lines=78> */
[----:B------:R-:W-:Y:S04]  /*4c50*/  LDS R45, [R190+0x18] ;  /* 0x00001800be2d7984 */ /* 0x000fe80000000800 */
[----:B------:R-:W0:Y:S04]  /*4c60*/  LDS R44, [R190+0x1c] ;  /* 0x00001c00be2c7984 */ /* 0x000e280000000800 */
[----:B------:R-:W-:Y:S04]  /*4c70*/  LDS R43, [R190+0x20] ;  /* 0x00002000be2b7984 */ /* 0x000fe80000000800 */
[----:B------:R-:W0:Y:S04]  /*4c80*/  LDS R42, [R190+0x24] ;  /* 0x00002400be2a7984 */ /* 0x000e280000000800 */
[----:B------:R-:W-:Y:S04]  /*4c90*/  LDS R41, [R190+0x28] ;  /* 0x00002800be297984 */ /* 0x000fe80000000800 */
[----:B------:R-:W0:Y:S04]  /*4ca0*/  LDS R38, [R190+0x2c] ;  /* 0x00002c00be267984 */ /* 0x000e280000000800 */
[----:B------:R-:W0:Y:S04]  /*4cb0*/  LDS R40, [R190+0x30] ;  /* 0x00003000be287984 */ /* 0x000e280000000800 */
[----:B------:R-:W0:Y:S04]  /*4cc0*/  LDS R39, [R190+0x34] ;  /* 0x00003400be277984 */ /* 0x000e280000000800 */
[----:B------:R-:W-:Y:S04]  /*4cd0*/  LDS R37, [R190+0x38] ;  /* 0x00003800be257984 */ /* 0x000fe80000000800 */
[----:B------:R-:W0:Y:S01]  /*4ce0*/  LDS R36, [R190+0x3c] ;  /* 0x00003c00be247984 */ /* 0x000e220000000800 */
[----:B------:R-:W-:Y:S01]  /*4cf0*/  BAR.SYNC.DEFER_BLOCKING 0x0 ;  /* 0x0000000000007b1d */ /* 0x000fe20000010000 */
[----:B-1----:R-:W-:-:S05]  /*4d00*/  MOV R52, RZ ;  /* 0x000000ff00347202 */ /* 0x002fca0000000f00 */
[----:B------:R-:W5:Y:S01]  /*4d10*/  @!P5 LDG.E R53, desc[UR32][R2.64] ;  /* 0x000000200235d981 */ /* 0x000f62000c1e1900 */
[----:B------:R-:W-:Y:S02]  /*4d20*/  ISETP.NE.AND P5, PT, R55, RZ, PT ;  /* 0x000000ff3700720c */ /* 0x000fe40003fa5270 */
[----:B--2---:R-:W-:Y:S01]  /*4d30*/  MOV R56, RZ ;  /* 0x000000ff00387202 */ /* 0x004fe20000000f00 */
[----:B------:R-:W2:Y:S01]  /*4d40*/  @!P3 LDG.E R74, desc[UR32][R2.64+0x700] ;  /* 0x00070020024ab981 */ /* 0x000ea2000c1e1900 */
[----:B------:R-:W-:Y:S02]  /*4d50*/  MOV R61, RZ ;  /* 0x000000ff003d7202 */ /* 0x000fe40000000f00 */
[----:B------:R-:W-:Y:S01]  /*4d60*/  MOV R65, RZ ;  /* 0x000000ff00417202 */ /* 0x000fe20000000f00 */
[----:B------:R-:W2:Y:S06]  /*4d70*/  @!P4 LDG.E R76, desc[UR32][R2.64+0x780] ;  /* 0x00078020024cc981 */ /* 0x000eac000c1e1900 */
[----:B------:R-:W2:Y:S01]  /*4d80*/  @!P5 LDG.E R52, desc[UR32][R2.64+0x80] ;  /* 0x000080200234d981 */ /* 0x000ea2000c1e1900 */
[----:B------:R-:W-:Y:S01]  /*4d90*/  ISETP.NE.AND P5, PT, R57, RZ, PT ;  /* 0x000000ff3900720c */ /* 0x000fe20003fa5270 */
[----:B------:R-:W-:-:S12]  /*4da0*/  HFMA2 R57, -RZ, RZ, 0, 0 ;  /* 0x00000000ff397431 */ /* 0x000fd800000001ff */
[----:B------:R-:W2:Y:S01]  /*4db0*/  @!P5 LDG.E R57, desc[UR32][R2.64+0x100] ;  /* 0x000100200239d981 */ /* 0x000ea2000c1e1900 */
[----:B------:R-:W-:-:S13]  /*4dc0*/  ISETP.NE.AND P5, PT, R58, RZ, PT ;  /* 0x000000ff3a00720c */ /* 0x000fda0003fa5270 */
[----:B------:R-:W2:Y:S01]  /*4dd0*/  @!P5 LDG.E R56, desc[UR32][R2.64+0x180] ;  /* 0x000180200238d981 */ /* 0x000ea2000c1e1900 */
[----:B------:R-:W-:Y:S02]  /*4de0*/  ISETP.NE.AND P5, PT, R59, RZ, PT ;  /* 0x000000ff3b00720c */ /* 0x000fe40003fa5270 */
[----:B------:R-:W-:-:S11]  /*4df0*/  CS2R R58, SRZ ;  /* 0x00000000003a7805 */ /* 0x000fd6000001ff00 */
[----:B------:R-:W2:Y:S01]  /*4e00*/  @!P5 LDG.E R58, desc[UR32][R2.64+0x200] ;  /* 0x00020020023ad981 */ /* 0x000ea2000c1e1900 */
[----:B------:R-:W-:-:S13]  /*4e10*/  ISETP.NE.AND P5, PT, R60, RZ, PT ;  /* 0x000000ff3c00720c */ /* 0x000fda0003fa5270 */
[----:B------:R-:W2:Y:S01]  /*4e20*/  @!P5 LDG.E R59, desc[UR32][R2.64+0x280] ;  /* 0x00028020023bd981 */ /* 0x000ea2000c1e1900 */
[----:B------:R-:W-:Y:S01]  /*4e30*/  ISETP.NE.AND P5, PT, R62, RZ, PT ;  /* 0x000000ff3e00720c */ /* 0x000fe20003fa5270 */
[----:B------:R-:W-:-:S12]  /*4e40*/  HFMA2 R62, -RZ, RZ, 0, 0 ;  /* 0x00000000ff3e7431 */ /* 0x000fd800000001ff */
[----:B------:R-:W2:Y:S01]  /*4e50*/  @!P5 LDG.E R62, desc[UR32][R2.64+0x300] ;  /* 0x00030020023ed981 */ /* 0x000ea2000c1e1900 */
[----:B------:R-:W-:Y:S01]  /*4e60*/  ISETP.NE.AND P5, PT, R64, RZ, PT ;  /* 0x000000ff4000720c */ /* 0x000fe20003fa5270 */
[----:B------:R-:W-:-:S12]  /*4e70*/  HFMA2 R64, -RZ, RZ, 0, 0 ;  /* 0x00000000ff407431 */ /* 0x000fd800000001ff */
[----:B------:R-:W2:Y:S01]  /*4e80*/  @!P5 LDG.E R61, desc[UR32][R2.64+0x380] ;  /* 0x00038020023dd981 */ /* 0x000ea2000c1e1900 */
[----:B------:R-:W-:Y:S01]  /*4e90*/  ISETP.NE.AND P5, PT, R66, RZ, PT ;  /* 0x000000ff4200720c */ /* 0x000fe20003fa5270 */
[----:B------:R-:W-:Y:S01]  /*4ea0*/  HFMA2 R66, -RZ, RZ, 0, 0 ;  /* 0x00000000ff427431 */ /* 0x000fe200000001ff */
[----:B------:R-:W-:Y:S02]  /*4eb0*/  MOV R67, RZ ;  /* 0x000000ff00437202 */ /* 0x000fe40000000f00 */
[----:B------:R-:W-:-:S03]  /*4ec0*/  MOV R69, RZ ;  /* 0x000000ff00457202 */ /* 0x000fc60000000f00 */
[----:B------:R-:W2:Y:S04]  /*4ed0*/  @!P6 LDG.E R66, desc[UR32][R2.64+0x500] ;  /* 0x000500200242e981 */ /* 0x000ea8000c1e1900 */
[----:B------:R-:W2:Y:S04]  /*4ee0*/  @!P0 LDG.E R67, desc[UR32][R2.64+0x580] ;  /* 0x0005802002438981 */ /* 0x000ea8000c1e1900 */
[----:B------:R-:W2:Y:S01]  /*4ef0*/  @!P5 LDG.E R64, desc[UR32][R2.64+0x400] ;  /* 0x000400200240d981 */ /* 0x000ea2000c1e1900 */
[----:B------:R-:W-:Y:S01]  /*4f00*/  ISETP.NE.AND P5, PT, R68, RZ, PT ;  /* 0x000000ff4400720c */ /* 0x000fe20003fa5270 */
[----:B------:R-:W-:-:S02]  /*4f10*/  HFMA2 R68, -RZ, RZ, 0, 0 ;  /* 0x00000000ff447431 */ /* 0x000fc400000001ff */
[----:B------:R-:W2:Y:S04]  /*4f20*/  @!P2 LDG.E R69, desc[UR32][R2.64+0x680] ;  /* 0x000680200245a981 */ /* 0x000ea8000c1e1900 */
[----:B------:R-:W2:Y:S06]  /*4f30*/  @!P1 LDG.E R68, desc[UR32][R2.64+0x600] ;  /* 0x0006002002449981 */ /* 0x000eac000c1e1900 */
[----:B------:R0:W2:Y:S01]  /*4f40*/  @!P5 LDG.E R65, desc[UR32][R2.64+0x480] ;  /* 0x000480200241d981 */ /* 0x0000a2000c1e1900 */
[----:B---3--:R-:W-:Y:S01]  /*4f50*/  FMUL.FTZ R55, R50, -1.4426950216293334961 ;  /* 0xbfb8aa3b32377820 */ /* 0x008fe20000410000 */
[----:B------:R-:W-:Y:S01]  /*4f60*/  FMUL.FTZ R54, R51, -1.4426950216293334961 ;  /* 0xbfb8aa3b33367820 */ /* 0x000fe20000410000 */
[----:B----4-:R-:W-:-:S04]  /*4f70*/  FMUL.FTZ R63, R48, -1.4426950216293334961 ;  /* 0xbfb8aa3b303f7820 */ /* 0x010fc80000410000 */
[----:B------:R-:W1:Y:S01]  /*4f80*/  MUFU.EX2 R55, R55 ;  /* 0x0000003700377308 */ /* 0x000e620000000800 */
[----:B-----5:R-:W-:-:S03]  /*4f90*/  FMUL.FTZ R70, R47, -1.4426950216293334961 ;  /* 0xbfb8aa3b2f467820 */ /* 0x020fc60000410000 */
[----:B------:R-:W3:Y:S01]  /*4fa0*/  MUFU.EX2 R54, R54 ;  /* 0x0000003600367308 */ /* 0x000ee20000000800 */
[----:B------:R-:W-:-:S03]  /*4fb0*/  FMUL.FTZ R60, R49, -1.4426950216293334961 ;  /* 0xbfb8aa3b313c7820 */ /* 0x000fc60000410000 */
[----:B------:R-:W4:Y:S04]  /*4fc0*/  MUFU.EX2 R63, R63 ;  /* 0x0000003f003f7308 */ /* 0x000f280000000800 */
[----:B------:R-:W5:Y:S01]  /*4fd0*/  MUFU.EX2 R70, R70 ;  /* 0x0000004600467308 */ /* 0x000f620000000800 */
[----:B-1----:R-:W-:Y:S01]  /*4fe0*/  FADD.FTZ R55, R55, 1 ;  /* 0x3f80000037377421 */ /* 0x002fe20000010000 */
[----:B0-----:R-:W-:Y:S02]  /*4ff0*/  FMUL.FTZ R3, R44, -1.4426950216293334961 ;  /* 0xbfb8aa3b2c037820 */ /* 0x001fe40000410000 */
[----:B------:R-:W0:Y:S01]  /*5000*/  MUFU.EX2 R60, R60 ;  /* 0x0000003c003c7308 */ /* 0x000e220000000800 */
[----:B------:R-:W-:Y:S01]  /*5010*/  FMUL.FTZ R2, R45, -1.4426950216293334961 ;  /* 0xbfb8aa3b2d027820 */ /* 0x000fe20000410000 */
[----:B------:R-:W-:Y:S01]  /*5020*/  FMUL.FTZ R71, R46, -1.4426950216293334961 ;  /* 0xbfb8aa3b2e477820 */ /* 0x000fe20000410000 */
[----:B---3--:R-:W-:Y:S01]  /*5030*/  FADD.FTZ R54, R54, 1 ;  /* 0x3f80000036367421 */ /* 0x008fe20000010000 */
[----:B------:R-:W1:Y:S01]  /*5040*/  MUFU.RCP R55, R55 ;  /* 0x0000003700377308 */ /* 0x000e620000001000 */
[----:B----4-:R-:W-:Y:S01]  /*5050*/  FADD.FTZ R63, R63, 1 ;  /* 0x3f8000003f3f7421 */ /* 0x010fe20000010000 */
[----:B------:R-:W-:-:S06]  /*5060*/  FMUL.FTZ R75, R42, -1.4426950216293334961 ;  /* 0xbfb8aa3b2a4b7820 */ /* 0x000fcc0000410000 */
[----:B------:R-:W-:Y:S01]  /*5070*/  MUFU.EX2 R3, R3 ;  /* 0x0000000300037308 */ /* 0x000fe20000000800 */
[----:B-----5:R-:W-:-:S03]  /*5080*/  FADD.FTZ R70, R70, 1 ;  /* 0x3f80000046467421 */ /* 0x020fc60000010000 */
[----:B------:R-:W3:Y:S01]  /*5090*/  MUFU.EX2 R2, R2 ;  /* 0x0000000200027308 */ /* 0x000ee20000000800 */
[----:B------:R-:W-:-:S03]  /*50a0*/  FMUL.FTZ R78, R38, -1.4426950216293334961 ;  /* 0xbfb8aa3b264e7820 */ /* 0x000fc60000410000 */
[----:B------:R-:W4:Y:S01]  /*50b0*/  MUFU.EX2 R71, R71 ;  /* 0x0000004700477308 */ /* 0x000f220000000800 */
[----:B0-----:R-:W-:-:S03]  /*50c0*/  FADD.FTZ R60, R60, 1 ;  /* 0x3f8000003c3c7421 */ /* 0x001fc60000010000 */
[----:B------:R-:W0:Y:S01]  /*50d0*/  MUFU.RCP R54, R54 ;  /* 0x0000003600367308 */ /* 0x000e220000001000 */
[----:B------:R-:W-:-:S07]  /*50e0*/  FMUL.FTZ R72, R43, -1.4426950216293334961 ;  /* 0xbfb8aa3b2b487820 */ /* 0x000fce0000410000 */
[----:B------:R-:W5:Y:S01]  /*50f0*/  MUFU.RCP R63, R63 ;  /* 0x0000003f003f7308 */ /* 0x000f620000001000 */
[----:B------:R-:W-:Y:S01]  /*5100*/  FMUL.FTZ R77, R41, -1.4426950216293334961 ;  /* 0xbfb8aa3b294d7820 */ /* 0x000fe20000410000 */
[----:B------:R-:W-:-:S06]  /*5110*/  FMUL.FTZ R79, R40, -1.4426950216293334961 ;  /* 0xbfb8aa3b284f7820 */ /* 0x000fcc0000410000 */
[----:B------:R-:W1:Y:S04]  /*5120*/  MUFU.EX2 R75, R75 ;  /* 0x0000004b004b7308 */ /* 0x000e680000000800 */
[----:B------:R-:W5:Y:S01]  /*5130*/  MUFU.RCP R70, R70 ;  /* 0x0000004600467308 */ /* 0x000f620000001000 */
[----:B---3--:R-:W-:Y:S01]  /*5140*/  FADD.FTZ R2, R2, 1 ;  /* 0x3f80000002027421 */ /* 0x008fe20000010000 */
[----:B------:R-:W-:-:S06]  /*5150*/  FMUL.FTZ R81, R39, -1.4426950216293334961 ;  /* 0xbfb8aa3b27517820 */ /* 0x000fcc0000410000 */
[----:B------:R3:W0:Y:S04]  /*5160*/  MUFU.EX2 R73, R72 ;  /* 0x0000004800497308 */ /* 0x0006280000000800 */
[----:B------:R-:W0:Y:S04]  /*5170*/  MUFU.EX2 R78, R78 ;  /* 0x0000004e004e7308 */ /* 0x000e280000000800 */
[----:B------:R-:W5:Y:S01]  /*5180*/  MUFU.RCP R60, R60 ;  /* 0x0000003c003c7308 */ /* 0x000f620000001000 */
[----:B---3--:R-:W-:Y:S01]  /*5190*/  FMUL.FTZ R72, R36, -1.4426950216293334961 ;  /* 0xbfb8aa3b24487820 */ /* 0x008fe20000410000 */
[----:B----4-:R-:W-:-:S06]  /*51a0*/  FADD.FTZ R71, R71, 1 ;  /* 0x3f80000047477421 */ /* 0x010fcc0000010000 */
[----:B------:R-:W-:Y:S04]  /*51b0*/  MUFU.EX2 R80, R79 ;  /* 0x0000004f00507308 */ /* 0x000fe80000000800 */
[----:B------:R-:W3:Y:S04]  /*51c0*/  MUFU.EX2 R77, R77 ;  /* 0x0000004d004d7308 */ /* 0x000ee80000000800 */
[----:B------:R4:W-:Y:S01]  /*51d0*/  MUFU.EX2 R90, R72 ;  /* 0x00000048005a7308 */ /* 0x0009e20000000800 */
[----:B-1----:R-:W-:-:S03]  /*51e0*/  FADD.FTZ R75, R75, 1 ;  /* 0x3f8000004b4b7421 */ /* 0x002fc60000010000 */
[----:B------:R-:W1:Y:S04]  /*51f0*/  MUFU.EX2 R83, R81 ;  /* 0x0000005100537308 */ /* 0x000e680000000800 */
[----:B----4-:R0:W-:Y:S01]  /*5200*/  MUFU.RCP R72, R2 ;  /* 0x0000000200487308 */ /* 0x0101e20000001000 */
        /* <DEDUP_REMOVED lines=17> */
[----:B------:R-:W4:Y:S04]  /*5320*/  LDS R53, [R190+0x4] ;  /* 0x00000400be357984 */ /* 0x000f280000000800 */
[----:B------:R-:W5:Y:S04]  /*5330*/  LDS R52, [R190] ;  /* 0x00000000be347984 */ /* 0x000f680000000800 */
[----:B------:R-:W-:Y:S04]  /*5340*/  LDS R58, [R190+0x8] ;  /* 0x00000800be3a7984 */ /* 0x000fe80000000800 */
[----:B------:R-:W-:Y:S04]  /*5350*/  LDS R57, [R190+0xc] ;  /* 0x00000c00be397984 */ /* 0x000fe80000000800 */
[----:B------:R-:W5:Y:S01]  /*5360*/  LDS R56, [R190+0x10] ;  /* 0x00001000be387984 */ /* 0x000f620000000800 */
[----:B--2---:R-:W-:Y:S01]  /*5370*/  FADD.FTZ R69, R3, 1 ;  /* 0x3f80000003457421 */ /* 0x004fe20000010000 */
[----:B------:R-:W-:-:S02]  /*5380*/  FADD.FTZ R3, -R55, 1 ;  /* 0x3f80000037037421 */ /* 0x000fc40000010100 */
[----:B------:R-:W2:Y:S02]  /*5390*/  LDS R62, [R190+0x18] ;  /* 0x00001800be3e7984 */ /* 0x000ea40000000800 */
[----:B------:R-:W-:Y:S01]  /*53a0*/  FFMA.FTZ R65, R50, R3, 1 ;  /* 0x3f80000032417423 */ /* 0x000fe20000010003 */
[----:B------:R-:W2:Y:S01]  /*53b0*/  MUFU.RCP R67, R71 ;  /* 0x0000004700437308 */ /* 0x000ea20000001000 */
[----:B------:R-:W2:Y:S01]  /*53c0*/  LDS R59, [R190+0x14] ;  /* 0x00001400be3b7984 */ /* 0x000ea20000000800 */
[----:B0-----:R-:W-:Y:S01]  /*53d0*/  FADD.FTZ R2, -R54, 1 ;  /* 0x3f80000036027421 */ /* 0x001fe20000010100 */
[----:B------:R-:W-:Y:S02]  /*53e0*/  FADD.FTZ R73, R73, 1 ;  /* 0x3f80000049497421 */ /* 0x000fe40000010000 */
[----:B------:R-:W0:Y:S03]  /*53f0*/  LDS R61, [R190+0x1c] ;  /* 0x00001c00be3d7984 */ /* 0x000e260000000800 */
[----:B------:R-:W2:Y:S01]  /*5400*/  MUFU.RCP R69, R69 ;  /* 0x0000004500457308 */ /* 0x000ea20000001000 */
[----:B------:R-:W-:Y:S01]  /*5410*/  FADD.FTZ R78, R78, 1 ;  /* 0x3f8000004e4e7421 */ /* 0x000fe20000010000 */
[----:B------:R-:W-:Y:S01]  /*5420*/  FMUL.FTZ R82, R37, -1.4426950216293334961 ;  /* 0xbfb8aa3b25527820 */ /* 0x000fe20000410000 */
[----:B---3--:R-:W-:Y:S01]  /*5430*/  FADD.FTZ R76, R77, 1 ;  /* 0x3f8000004d4c7421 */ /* 0x008fe20000010000 */
[----:B------:R-:W-:Y:S01]  /*5440*/  LDS R66, [R190+0x28] ;  /* 0x00002800be427984 */ /* 0x000fe20000000800 */
[----:B-1----:R-:W-:-:S03]  /*5450*/  FADD.FTZ R84, R83, 1 ;  /* 0x3f80000053547421 */ /* 0x002fc60000010000 */
[----:B------:R-:W-:Y:S01]  /*5460*/  LDS R68, [R190+0x2c] ;  /* 0x00002c00be447984 */ /* 0x000fe20000000800 */
[----:B----4-:R-:W-:-:S04]  /*5470*/  FMUL.FTZ R64, R34, R53 ;  /* 0x0000003522407220 */ /* 0x010fc80000410000 */
[----:B------:R-:W-:Y:S01]  /*5480*/  FMUL.FTZ R64, R55, R64 ;  /* 0x0000004037407220 */ /* 0x000fe20000410000 */
[----:B-----5:R-:W-:-:S03]  /*5490*/  FMUL.FTZ R3, R35, R52 ;  /* 0x0000003423037220 */ /* 0x020fc60000410000 */
[----:B------:R-:W-:Y:S01]  /*54a0*/  FMUL.FTZ R81, R64, R65 ;  /* 0x0000004140517220 */ /* 0x000fe20000410000 */
[----:B------:R-:W-:Y:S01]  /*54b0*/  FADD.FTZ R65, -R63, 1 ;  /* 0x3f8000003f417421 */ /* 0x000fe20000010100 */
[----:B------:R-:W-:Y:S01]  /*54c0*/  FFMA.FTZ R2, R51, R2, 1 ;  /* 0x3f80000033027423 */ /* 0x000fe20000010002 */
[----:B------:R-:W-:Y:S01]  /*54d0*/  FMUL.FTZ R3, R54, R3 ;  /* 0x0000000336037220 */ /* 0x000fe20000410000 */
[----:B------:R1:W3:Y:S01]  /*54e0*/  MUFU.RCP R71, R75 ;  /* 0x0000004b00477308 */ /* 0x0002e20000001000 */
[----:B------:R-:W-:Y:S02]  /*54f0*/  FADD.FTZ R64, -R70, 1 ;  /* 0x3f80000046407421 */ /* 0x000fe40000010100 */
[----:B------:R-:W-:Y:S01]  /*5500*/  FMUL.FTZ R3, R3, R2 ;  /* 0x0000000203037220 */ /* 0x000fe20000410000 */
[----:B------:R-:W-:-:S04]  /*5510*/  FADD.FTZ R2, -R60, 1 ;  /* 0x3f8000003c027421 */ /* 0x000fc80000010100 */
[----:B------:R4:W-:Y:S01]  /*5520*/  MUFU.RCP R74, R73 ;  /* 0x00000049004a7308 */ /* 0x0009e20000001000 */
[----:B-1----:R-:W-:Y:S02]  /*5530*/  FFMA.FTZ R75, R48, R65, 1 ;  /* 0x3f800000304b7423 */ /* 0x002fe40000010041 */
[----:B------:R-:W1:Y:S01]  /*5540*/  LDS R65, [R190+0x20] ;  /* 0x00002000be417984 */ /* 0x000e620000000800 */
[----:B------:R-:W-:-:S04]  /*5550*/  FMUL.FTZ R77, R31, R56 ;  /* 0x000000381f4d7220 */ /* 0x000fc80000410000 */
[----:B------:R5:W0:Y:S01]  /*5560*/  MUFU.RCP R79, R78 ;  /* 0x0000004e004f7308 */ /* 0x000a220000001000 */
[----:B----4-:R-:W-:Y:S01]  /*5570*/  FMUL.FTZ R73, R33, R58 ;  /* 0x0000003a21497220 */ /* 0x010fe20000410000 */
[----:B------:R-:W-:-:S06]  /*5580*/  FFMA.FTZ R2, R49, R2, 1 ;  /* 0x3f80000031027423 */ /* 0x000fcc0000010002 */
[----:B------:R4:W3:Y:S01]  /*5590*/  MUFU.EX2 R88, R82 ;  /* 0x0000005200587308 */ /* 0x0008e20000000800 */
[----:B-----5:R-:W-:Y:S01]  /*55a0*/  FMUL.FTZ R78, R32, R57 ;  /* 0x00000039204e7220 */ /* 0x020fe20000410000 */
[----:B------:R-:W-:-:S03]  /*55b0*/  FMUL.FTZ R73, R60, R73 ;  /* 0x000000493c497220 */ /* 0x000fc60000410000 */
[----:B------:R-:W-:Y:S01]  /*55c0*/  FMUL.FTZ R78, R63, R78 ;  /* 0x0000004e3f4e7220 */ /* 0x000fe20000410000 */
[----:B----4-:R-:W-:Y:S01]  /*55d0*/  FADD.FTZ R82, R80, 1 ;  /* 0x3f80000050527421 */ /* 0x010fe20000010000 */
[----:B------:R-:W-:Y:S02]  /*55e0*/  FFMA.FTZ R80, R47, R64, 1 ;  /* 0x3f8000002f507423 */ /* 0x000fe40000010040 */
[----:B------:R-:W4:Y:S01]  /*55f0*/  LDS R64, [R190+0x24] ;  /* 0x00002400be407984 */ /* 0x000f220000000800 */
[----:B------:R-:W-:Y:S01]  /*5600*/  FMUL.FTZ R77, R70, R77 ;  /* 0x0000004d464d7220 */ /* 0x000fe20000410000 */
[----:B------:R-:W-:Y:S01]  /*5610*/  FMUL.FTZ R83, R73, R2 ;  /* 0x0000000249537220 */ /* 0x000fe20000410000 */
[----:B------:R-:W-:Y:S01]  /*5620*/  FMUL.FTZ R85, R78, R75 ;  /* 0x0000004b4e557220 */ /* 0x000fe20000410000 */
[----:B--2---:R-:W-:Y:S01]  /*5630*/  FADD.FTZ R73, -R67, 1 ;  /* 0x3f80000043497421 */ /* 0x004fe20000010100 */
[----:B------:R-:W-:Y:S01]  /*5640*/  FADD.FTZ R75, -R69, 1 ;  /* 0x3f800000454b7421 */ /* 0x000fe20000010100 */
[----:B------:R-:W-:Y:S01]  /*5650*/  FMUL.FTZ R87, R77, R80 ;  /* 0x000000504d577220 */ /* 0x000fe20000410000 */
[----:B------:R-:W-:Y:S01]  /*5660*/  LDS R78, [R190+0x3c] ;  /* 0x00003c00be4e7984 */ /* 0x000fe20000000800 */
[----:B------:R-:W-:Y:S01]  /*5670*/  FFMA.FTZ R89, R46, R73, 1 ;  /* 0x3f8000002e597423 */ /* 0x000fe20000010049 */
[----:B------:R-:W-:-:S02]  /*5680*/  FFMA.FTZ R93, R44, R75, 1 ;  /* 0x3f8000002c5d7423 */ /* 0x000fc4000001004b */
[----:B------:R-:W2:Y:S04]  /*5690*/  LDS R77, [R190+0x30] ;  /* 0x00003000be4d7984 */ /* 0x000ea80000000800 */
[----:B------:R-:W5:Y:S04]  /*56a0*/  LDS R75, [R190+0x34] ;  /* 0x00003400be4b7984 */ /* 0x000f680000000800 */
[----:B------:R-:W5:Y:S01]  /*56b0*/  LDS R73, [R190+0x38] ;  /* 0x00003800be497984 */ /* 0x000f620000000800 */
[----:B------:R-:W1:Y:S01]  /*56c0*/  MUFU.RCP R76, R76 ;  /* 0x0000004c004c7308 */ /* 0x000e620000001000 */
[----:B------:R-:W-:Y:S01]  /*56d0*/  FADD.FTZ R2, -R72, 1 ;  /* 0x3f80000048027421 */ /* 0x000fe20000010100 */
[----:B------:R-:W-:Y:S01]  /*56e0*/  FADD.FTZ R90, R90, 1 ;  /* 0x3f8000005a5a7421 */ /* 0x000fe20000010000 */
[----:B------:R-:W-:Y:S01]  /*56f0*/  FMUL.FTZ R91, R29, R62 ;  /* 0x0000003e1d5b7220 */ /* 0x000fe20000410000 */
[----:B---3--:R-:W-:Y:S01]  /*5700*/  FADD.FTZ R88, R88, 1 ;  /* 0x3f80000058587421 */ /* 0x008fe20000010000 */
[----:B------:R-:W-:Y:S01]  /*5710*/  FFMA.FTZ R80, R45, R2, 1 ;  /* 0x3f8000002d507423 */ /* 0x000fe20000010002 */
[----:B------:R-:W-:-:S02]  /*5720*/  FMUL.FTZ R2, R30, R59 ;  /* 0x0000003b1e027220 */ /* 0x000fc40000410000 */
[----:B------:R-:W3:Y:S01]  /*5730*/  MUFU.RCP R86, R84 ;  /* 0x0000005400567308 */ /* 0x000ee20000001000 */
[----:B------:R-:W-:Y:S01]  /*5740*/  FMUL.FTZ R91, R72, R91 ;  /* 0x0000005b485b7220 */ /* 0x000fe20000410000 */
[----:B------:R-:W-:Y:S01]  /*5750*/  FMUL.FTZ R2, R67, R2 ;  /* 0x0000000243027220 */ /* 0x000fe20000410000 */
[----:B------:R-:W-:Y:S01]  /*5760*/  FADD.FTZ R95, -R71, 1 ;  /* 0x3f800000475f7421 */ /* 0x000fe20000010100 */
[----:B------:R-:W-:Y:S01]  /*5770*/  ISETP.NE.AND P1, PT, R197, RZ, PT ;  /* 0x000000ffc500720c */ /* 0x000fe20003f25270 */
[----:B0-----:R-:W-:Y:S01]  /*5780*/  FADD.FTZ R99, -R79, 1 ;  /* 0x3f8000004f637421 */ /* 0x001fe20000010100 */
[----:B------:R-:W-:Y:S01]  /*5790*/  BAR.SYNC.DEFER_BLOCKING 0x0 ;  /* 0x0000000000007b1d */ /* 0x000fe20000010000 */
[----:B------:R-:W-:-:S05]  /*57a0*/  FMUL.FTZ R91, R91, R80 ;  /* 0x000000505b5b7220 */ /* 0x000fca0000410000 */
[----:B------:R0:W-:Y:S01]  /*57b0*/  MUFU.RCP R103, R82 ;  /* 0x0000005200677308 */ /* 0x0001e20000001000 */
[----:B------:R-:W-:Y:S01]  /*57c0*/  FMUL.FTZ R89, R2, R89 ;  /* 0x0000005902597220 */ /* 0x000fe20000410000 */
[----:B-1----:R-:W-:-:S06]  /*57d0*/  FADD.FTZ R80, -R76, 1 ;  /* 0x3f8000004c507421 */ /* 0x002fcc0000010100 */
[----:B------:R-:W1:Y:S01]  /*57e0*/  MUFU.RCP R113, R90 ;  /* 0x0000005a00717308 */ /* 0x000e620000001000 */
[----:B0-----:R-:W-:Y:S01]  /*57f0*/  FMUL.FTZ R82, R22, R61 ;  /* 0x0000003d16527220 */ /* 0x001fe20000410000 */
[----:B------:R-:W-:Y:S01]  /*5800*/  FFMA.FTZ R97, R42, R95, 1 ;  /* 0x3f8000002a617423 */ /* 0x000fe2000001005f */
[----:B------:R-:W-:Y:S02]  /*5810*/  FADD.FTZ R2, -R74, 1 ;  /* 0x3f8000004a027421 */ /* 0x000fe40000010100 */
[----:B------:R-:W-:Y:S01]  /*5820*/  FMUL.FTZ R82, R69, R82 ;  /* 0x0000005245527220 */ /* 0x000fe20000410000 */
[----:B------:R-:W-:Y:S02]  /*5830*/  FMUL.FTZ R95, R4, R65 ;  /* 0x00000041045f7220 */ /* 0x000fe40000410000 */
[----:B------:R-:W0:Y:S01]  /*5840*/  MUFU.RCP R88, R88 ;  /* 0x0000005800587308 */ /* 0x000e220000001000 */
[----:B------:R-:W-:Y:S01]  /*5850*/  FMUL.FTZ R93, R82, R93 ;  /* 0x0000005d525d7220 */ /* 0x000fe20000410000 */
[----:B------:R-:W-:Y:S01]  /*5860*/  FFMA.FTZ R82, R41, R80, 1 ;  /* 0x3f80000029527423 */ /* 0x000fe20000010050 */
[----:B------:R-:W-:Y:S01]  /*5870*/  FFMA.FTZ R2, R43, R2, 1 ;  /* 0x3f8000002b027423 */ /* 0x000fe20000010002 */
[----:B----4-:R-:W-:Y:S01]  /*5880*/  FMUL.FTZ R80, R5, R64 ;  /* 0x0000004005507220 */ /* 0x010fe20000410000 */
[----:B------:R-:W-:Y:S01]  /*5890*/  FMUL.FTZ R95, R74, R95 ;  /* 0x0000005f4a5f7220 */ /* 0x000fe20000410000 */
[----:B------:R-:W-:Y:S01]  /*58a0*/  FFMA.FTZ R101, R38, R99, 1 ;  /* 0x3f80000026657423 */ /* 0x000fe20000010063 */
[----:B------:R-:W-:Y:S01]  /*58b0*/  FMUL.FTZ R99, R25, R66 ;  /* 0x0000004219637220 */ /* 0x000fe20000410000 */
[----:B------:R-:W-:Y:S01]  /*58c0*/  FMUL.FTZ R84, R23, R68 ;  /* 0x0000004417547220 */ /* 0x000fe20000410000 */
[----:B------:R-:W-:Y:S01]  /*58d0*/  FMUL.FTZ R80, R71, R80 ;  /* 0x0000005047507220 */ /* 0x000fe20000410000 */
[----:B------:R-:W-:Y:S01]  /*58e0*/  FMUL.FTZ R95, R95, R2 ;  /* 0x000000025f5f7220 */ /* 0x000fe20000410000 */
[----:B---3--:R-:W-:Y:S01]  /*58f0*/  FADD.FTZ R2, -R86, 1 ;  /* 0x3f80000056027421 */ /* 0x008fe20000010100 */
[----:B------:R-:W-:Y:S01]  /*5900*/  FMUL.FTZ R99, R76, R99 ;  /* 0x000000634c637220 */ /* 0x000fe20000410000 */
[----:B------:R-:W-:Y:S01]  /*5910*/  FMUL.FTZ R84, R79, R84 ;  /* 0x000000544f547220 */ /* 0x000fe20000410000 */
[----:B-1----:R-:W-:Y:S01]  /*5920*/  FADD.FTZ R109, -R113, 1 ;  /* 0x3f800000716d7421 */ /* 0x002fe20000010100 */
[----:B------:R-:W-:Y:S01]  /*5930*/  FMUL.FTZ R97, R80, R97 ;  /* 0x0000006150617220 */ /* 0x000fe20000410000 */
[----:B------:R-:W-:Y:S01]  /*5940*/  VOTEU.ALL UP0, P1 ;  /* 0x0000000000ff7886 */ /* 0x000fe20000800000 */
[----:B------:R-:W-:Y:S01]  /*5950*/  FFMA.FTZ R80, R39, R2, 1 ;  /* 0x3f80000027507423 */ /* 0x000fe20000010002 */
[----:B------:R-:W-:Y:S01]  /*5960*/  FADD.FTZ R107, -R103, 1 ;  /* 0x3f800000676b7421 */ /* 0x000fe20000010100 */
[----:B--2---:R-:W-:Y:S01]  /*5970*/  FMUL.FTZ R2, R24, R77 ;  /* 0x0000004d18027220 */ /* 0x004fe20000410000 */
[----:B------:R-:W-:Y:S01]  /*5980*/  FMUL.FTZ R99, R99, R82 ;  /* 0x0000005263637220 */ /* 0x000fe20000410000 */
[----:B------:R-:W-:Y:S01]  /*5990*/  FMUL.FTZ R101, R84, R101 ;  /* 0x0000006554657220 */ /* 0x000fe20000410000 */
[----:B------:R-:W-:Y:S01]  /*59a0*/  FFMA.FTZ R115, R36, R109, 1 ;  /* 0x3f80000024737423 */ /* 0x000fe2000001006d */
[----:B0-----:R-:W-:Y:S01]  /*59b0*/  FADD.FTZ R82, -R88, 1 ;  /* 0x3f80000058527421 */ /* 0x001fe20000010100 */
[----:B-----5:R-:W-:Y:S01]  /*59c0*/  FMUL.FTZ R109, R28, R75 ;  /* 0x0000004b1c6d7220 */ /* 0x020fe20000410000 */
[----:B------:R-:W-:Y:S01]  /*59d0*/  FMUL.FTZ R111, R26, R73 ;  /* 0x000000491a6f7220 */ /* 0x000fe20000410000 */
[----:B------:R-:W-:Y:S01]  /*59e0*/  FMUL.FTZ R84, R27, R78 ;  /* 0x0000004e1b547220 */ /* 0x000fe20000410000 */
[----:B------:R-:W-:Y:S01]  /*59f0*/  @!UP0 UIMAD UR12, UR20, -0x400, UR10 ;  /* 0xfffffc00140c88a4 */ /* 0x000fe2000f8e020a */
[----:B------:R-:W-:Y:S01]  /*5a00*/  FFMA.FTZ R107, R40, R107, 1 ;  /* 0x3f800000286b7423 */ /* 0x000fe2000001006b */
[----:B------:R-:W-:Y:S01]  /*5a10*/  FMUL.FTZ R2, R103, R2 ;  /* 0x0000000267027220 */ /* 0x000fe20000410000 */
[----:B------:R-:W-:Y:S01]  /*5a20*/  FFMA.FTZ R82, R37, R82, 1 ;  /* 0x3f80000025527423 */ /* 0x000fe20000010052 */
[----:B------:R-:W-:Y:S01]  /*5a30*/  FMUL.FTZ R109, R86, R109 ;  /* 0x0000006d566d7220 */ /* 0x000fe20000410000 */
[----:B------:R-:W-:Y:S01]  /*5a40*/  FMUL.FTZ R111, R88, R111 ;  /* 0x0000006f586f7220 */ /* 0x000fe20000410000 */
[----:B------:R-:W-:Y:S01]  /*5a50*/  FMUL.FTZ R84, R113, R84 ;  /* 0x0000005471547220 */ /* 0x000fe20000410000 */
[----:B------:R-:W-:Y:S01]  /*5a60*/  FMUL.FTZ R107, R2, R107 ;  /* 0x0000006b026b7220 */ /* 0x000fe20000410000 */
[----:B------:R-:W-:Y:S01]  /*5a70*/  MOV R2, UR12 ;  /* 0x0000000c00027c02 */ /* 0x000fe20008000f00 */
        /* <DEDUP_REMOVED lines=45> */
[----:B0-----:R-:W-:Y:S01]  /*5d50*/  IADD3 R3, P0, PT, R21, UR12, RZ ;  /* 0x0000000c15037c10 */ /* 0x001fe2000ff1e0ff */
[----:B------:R-:W0:Y:S03]  /*5d60*/  LDCU.64 UR36, c[0x0][0x490] ;  /* 0x00009200ff2477ac */ /* 0x000e260008000a00 */
[----:B------:R-:W-:Y:S02]  /*5d70*/  IADD3.X R82, PT, PT, RZ, UR13, RZ, P0, !PT ;  /* 0x0000000dff527c10 */ /* 0x000fe400087fe4ff */
        /* <DEDUP_REMOVED lines=91> */
[----:B------:R-:W-:Y:S01]  /*6330*/  MOV R2, UR12 ;  /* 0x0000000c00027c02 */ /* 0x000fe20008000f00 */
[----:B------:R-:W-:Y:S01]  /*6340*/  FMUL.FTZ R37, R73, R37 ;  /* 0x0000002549257220 */ /* 0x000fe20000410000 */
[----:B------:R-:W-:-:S02]  /*6350*/  FMUL.FTZ R113, R78, R113 ;  /* 0x000000714e717220 */ /* 0x000fc40000410000 */
[----:B------:R-:W-:Y:S01]  /*6360*/  @!P1 IADD3 R2, PT, PT, R2, 0x400, RZ ;  /* 0x0000040002029810 */ /* 0x000fe20007ffe0ff */
[----:B------:R-:W0:Y:S01]  /*6370*/  LDCU.128 UR12, c[0x0][0x430] ;  /* 0x00008600ff0c77ac */ /* 0x000e220008000c00 */
[----:B------:R-:W-:Y:S04]  /*6380*/  STS [R190], R51 ;  /* 0x00000033be007388 */ /* 0x000fe80000000800 */
[----:B------:R-:W-:Y:S04]  /*6390*/  STS [R190+0x4], R53 ;  /* 0x00000435be007388 */ /* 0x000fe80000000800 */
        /* <DEDUP_REMOVED lines=74> */
.L_x_9113:
        /* <DEDUP_REMOVED lines=82> */
.L_x_9210:
        /* <DEDUP_REMOVED lines=22> */
[----:B------:R-:W-:Y:S02]  /*6ec0*/  LOP3.LUT R90, R0, 0xc0, RZ, 0xfc, !PT ;  /* 0x000000c0005a7812 */ /* 0x000fe400078efcff */
[----:B------:R-:W-:Y:S02]  /*6ed0*/  CS2R R36, SRZ ;  /* 0x0000000000247805 */ /* 0x000fe4000001ff00 */
[----:B------:R-:W-:Y:S02]  /*6ee0*/  LEA.HI.X R5, R6, UR27, R5, 0x2, P2 ;  /* 0x0000001b06057c11 */ /* 0x000fe400090f1405 */
[----:B------:R-:W-:Y:S02]  /*6ef0*/  CS2R R6, SRZ ;  /* 0x0000000000067805 */ /* 0x000fe4000001ff00 */
[----:B------:R-:W-:-:S02]  /*6f00*/  LOP3.LUT R89, R0, 0xe0, RZ, 0xfc, !PT ;  /* 0x000000e000597812 */ /* 0x000fc400078efcff */
[----:B------:R-:W-:Y:S02]  /*6f10*/  CS2R R38, SRZ ;  /* 0x0000000000267805 */ /* 0x000fe4000001ff00 */
[----:B------:R-:W-:Y:S02]  /*6f20*/  MOV R26, RZ ;  /* 0x000000ff001a7202 */ /* 0x000fe40000000f00 */
[----:B------:R-:W-:Y:S01]  /*6f30*/  LOP3.LUT R71, R0, 0x100, RZ, 0xfc, !PT ;  /* 0x0000010000477812 */ /* 0x000fe200078efcff */
[----:B------:R-:W5:Y:S01]  /*6f40*/  @!P0 LDG.E R10, desc[UR32][R4.64+0x80] ;  /* 0x00008020040a8981 */ /* 0x000f62000c1e1900 */
[----:B------:R-:W-:Y:S02]  /*6f50*/  ISETP.GE.AND P0, PT, R90, UR14, PT ;  /* 0x0000000e5a007c0c */ /* 0x000fe4000bf06270 */
[C---:B------:R-:W-:Y:S02]  /*6f60*/  LOP3.LUT R87, R0.reuse, 0x120, RZ, 0xfc, !PT ;  /* 0x0000012000577812 */ /* 0x040fe400078efcff */
[----:B------:R-:W-:-:S02]  /*6f70*/  LOP3.LUT R86, R0, 0x140, RZ, 0xfc, !PT ;  /* 0x0000014000567812 */ /* 0x000fc400078efcff */
[C---:B------:R-:W-:Y:S02]  /*6f80*/  LOP3.LUT R85, R0.reuse, 0x160, RZ, 0xfc, !PT ;  /* 0x0000016000557812 */ /* 0x040fe400078efcff */
[C---:B------:R-:W-:Y:S02]  /*6f90*/  LOP3.LUT R84, R0.reuse, 0x180, RZ, 0xfc, !PT ;  /* 0x0000018000547812 */ /* 0x040fe400078efcff */
[C---:B------:R-:W-:Y:S02]  /*6fa0*/  LOP3.LUT R83, R0.reuse, 0x1a0, RZ, 0xfc, !PT ;  /* 0x000001a000537812 */ /* 0x040fe400078efcff */
[----:B------:R-:W-:Y:S01]  /*6fb0*/  MOV R51, RZ ;  /* 0x000000ff00337202 */ /* 0x000fe20000000f00 */
[----:B--2---:R-:W2:Y:S01]  /*6fc0*/  @!P0 LDG.E R7, desc[UR32][R4.64+0x300] ;  /* 0x0003002004078981 */ /* 0x004ea2000c1e1900 */
[----:B------:R-:W-:Y:S02]  /*6fd0*/  ISETP.GE.AND P0, PT, R89, UR14, PT ;  /* 0x0000000e59007c0c */ /* 0x000fe4000bf06270 */
[----:B------:R-:W-:-:S02]  /*6fe0*/  LOP3.LUT R82, R0, 0x1c0, RZ, 0xfc, !PT ;  /* 0x000001c000527812 */ /* 0x000fc400078efcff */
[C---:B------:R-:W-:Y:S02]  /*6ff0*/  LOP3.LUT R81, R0.reuse, 0x1e0, RZ, 0xfc, !PT ;  /* 0x000001e000517812 */ /* 0x040fe400078efcff */
[C---:B------:R-:W-:Y:S02]  /*7000*/  LOP3.LUT R80, R0.reuse, 0x200, RZ, 0xfc, !PT ;  /* 0x0000020000507812 */ /* 0x040fe400078efcff */
[C---:B------:R-:W-:Y:S02]  /*7010*/  LOP3.LUT R79, R0.reuse, 0x220, RZ, 0xfc, !PT ;  /* 0x00000220004f7812 */ /* 0x040fe400078efcff */
[----:B------:R-:W-:Y:S02]  /*7020*/  LOP3.LUT R78, R0, 0x240, RZ, 0xfc, !PT ;  /* 0x00000240004e7812 */ /* 0x000fe400078efcff */
[----:B------:R-:W-:Y:S01]  /*7030*/  MOV R49, RZ ;  /* 0x000000ff00317202 */ /* 0x000fe20000000f00 */
[----:B----4-:R-:W4:Y:S01]  /*7040*/  @!P0 LDG.E R26, desc[UR32][R4.64+0x380] ;  /* 0x00038020041a8981 */ /* 0x010f22000c1e1900 */
[----:B------:R-:W-:-:S02]  /*7050*/  ISETP.GE.AND P0, PT, R71, UR14, PT ;  /* 0x0000000e47007c0c */ /* 0x000fc4000bf06270 */
[C---:B------:R-:W-:Y:S02]  /*7060*/  LOP3.LUT R77, R0.reuse, 0x260, RZ, 0xfc, !PT ;  /* 0x00000260004d7812 */ /* 0x040fe400078efcff */
[----:B------:R-:W-:Y:S02]  /*7070*/  MOV R47, RZ ;  /* 0x000000ff002f7202 */ /* 0x000fe40000000f00 */
[C---:B------:R-:W-:Y:S02]  /*7080*/  LOP3.LUT R76, R0.reuse, 0x280, RZ, 0xfc, !PT ;  /* 0x00000280004c7812 */ /* 0x040fe400078efcff */
[C---:B------:R-:W-:Y:S02]  /*7090*/  LOP3.LUT R75, R0.reuse, 0x2a0, RZ, 0xfc, !PT ;  /* 0x000002a0004b7812 */ /* 0x040fe400078efcff */
[----:B------:R-:W-:Y:S02]  /*70a0*/  MOV R33, RZ ;  /* 0x000000ff00217202 */ /* 0x000fe40000000f00 */
[----:B------:R-:W-:Y:S01]  /*70b0*/  LOP3.LUT R74, R0, 0x2c0, RZ, 0xfc, !PT ;  /* 0x000002c0004a7812 */ /* 0x000fe200078efcff */
[----:B------:R-:W4:Y:S01]  /*70c0*/  @!P0 LDG.E R25, desc[UR32][R4.64+0x400] ;  /* 0x0004002004198981 */ /* 0x000f22000c1e1900 */
[----:B------:R-:W-:-:S02]  /*70d0*/  ISETP.GE.AND P0, PT, R87, UR14, PT ;  /* 0x0000000e57007c0c */ /* 0x000fc4000bf06270 */
[----:B------:R-:W-:Y:S02]  /*70e0*/  MOV R9, UR46 ;  /* 0x0000002e00097c02 */ /* 0x000fe40008000f00 */
[C---:B------:R-:W-:Y:S02]  /*70f0*/  LOP3.LUT R59, R0.reuse, 0x2e0, RZ, 0xfc, !PT ;  /* 0x000002e0003b7812 */ /* 0x040fe400078efcff */
[C---:B------:R-:W-:Y:S01]  /*7100*/  LOP3.LUT R91, R0.reuse, 0x40, RZ, 0xfc, !PT ;  /* 0x00000040005b7812 */ /* 0x040fe200078efcff */
[----:B------:R-:W-:Y:S01]  /*7110*/  IMAD.WIDE.U32 R8, R9, UR8, R2 ;  /* 0x0000000809087c25 */ /* 0x000fe2000f8e0002 */
[----:B------:R-:W-:Y:S02]  /*7120*/  MOV R3, UR47 ;  /* 0x0000002f00037c02 */ /* 0x000fe40008000f00 */
[C---:B------:R-:W-:Y:S02]  /*7130*/  LOP3.LUT R88, R0.reuse, 0x60, RZ, 0xfc, !PT ;  /* 0x0000006000587812 */ /* 0x040fe400078efcff */
[----:B------:R-:W-:Y:S01]  /*7140*/  LOP3.LUT R69, R0, 0x80, RZ, 0xfc, !PT ;  /* 0x0000008000457812 */ /* 0x000fe200078efcff */
[----:B------:R-:W4:Y:S01]  /*7150*/  @!P0 LDG.E R24, desc[UR32][R4.64+0x480] ;  /* 0x0004802004188981 */ /* 0x000f22000c1e1900 */
[----:B------:R-:W-:Y:S01]  /*7160*/  ISETP.GE.AND P0, PT, R86, UR14, PT ;  /* 0x0000000e56007c0c */ /* 0x000fe2000bf06270 */
[----:B------:R-:W-:Y:S01]  /*7170*/  IMAD R3, R3, UR8, R9 ;  /* 0x0000000803037c24 */ /* 0x000fe2000f8e0209 */
[----:B------:R-:W-:-:S02]  /*7180*/  LOP3.LUT P2, RZ, R105, 0x4000000, RZ, 0xc0, !PT ;  /* 0x0400000069ff7812 */ /* 0x000fc4000784c0ff */
[----:B------:R-:W-:Y:S02]  /*7190*/  LOP3.LUT R67, R0, 0xa0, RZ, 0xfc, !PT ;  /* 0x000000a000437812 */ /* 0x000fe400078efcff */
[----:B------:R-:W-:Y:S02]  /*71a0*/  ISETP.GE.AND P6, PT, R91, UR14, PT ;  /* 0x0000000e5b007c0c */ /* 0x000fe4000bfc6270 */
[----:B------:R-:W-:Y:S02]  /*71b0*/  ISETP.GE.AND P5, PT, R88, UR14, PT ;  /* 0x0000000e58007c0c */ /* 0x000fe4000bfa6270 */
[----:B------:R-:W-:Y:S02]  /*71c0*/  LEA R2, P1, R8, UR28, 0x2 ;  /* 0x0000001c08027c11 */ /* 0x000fe4000f8210ff */
[----:B------:R-:W-:Y:S01]  /*71d0*/  ISETP.GE.AND P4, PT, R69, UR14, PT ;  /* 0x0000000e45007c0c */ /* 0x000fe2000bf86270 */
[----:B------:R-:W4:Y:S01]  /*71e0*/  @!P0 LDG.E R23, desc[UR32][R4.64+0x500] ;  /* 0x0005002004178981 */ /* 0x000f22000c1e1900 */
[----:B------:R-:W-:-:S02]  /*71f0*/  ISETP.GE.AND P0, PT, R85, UR14, PT ;  /* 0x0000000e55007c0c */ /* 0x000fc4000bf06270 */
[----:B------:R-:W-:Y:S02]  /*7200*/  ISETP.GE.AND P3, PT, R67, UR14, PT ;  /* 0x0000000e43007c0c */ /* 0x000fe4000bf66270 */
[----:B------:R-:W-:Y:S02]  /*7210*/  MOV R13, RZ ;  /* 0x000000ff000d7202 */ /* 0x000fe40000000f00 */
[----:B------:R-:W-:Y:S02]  /*7220*/  LOP3.LUT R72, R0, 0x300, RZ, 0xfc, !PT ;  /* 0x0000030000487812 */ /* 0x000fe400078efcff */
[----:B------:R-:W-:Y:S02]  /*7230*/  LEA.HI.X R3, R8, UR29, R3, 0x2, P1 ;  /* 0x0000001d08037c11 */ /* 0x000fe400088f1403 */
[----:B------:R-:W-:Y:S01]  /*7240*/  MOV R8, RZ ;  /* 0x000000ff00087202 */ /* 0x000fe20000000f00 */
[----:B------:R-:W5:Y:S01]  /*7250*/  @!P2 LDG.E R13, desc[UR32][R4.64] ;  /* 0x00000020040da981 */ /* 0x000f62000c1e1900 */
[----:B------:R-:W-:-:S02]  /*7260*/  MOV R53, RZ ;  /* 0x000000ff00357202 */ /* 0x000fc40000000f00 */
[----:B------:R-:W-:Y:S01]  /*7270*/  LOP3.LUT R17, R12, 0x3e0, R193, 0xfe, !PT ;  /* 0x000003e00c117812 */ /* 0x000fe200078efec1 */
[----:B------:R-:W4:Y:S01]  /*7280*/  @!P0 LDG.E R22, desc[UR32][R4.64+0x580] ;  /* 0x0005802004168981 */ /* 0x000f22000c1e1900 */
[----:B------:R-:W-:Y:S02]  /*7290*/  ISETP.GE.AND P0, PT, R84, UR14, PT ;  /* 0x0000000e54007c0c */ /* 0x000fe4000bf06270 */
[C---:B------:R-:W-:Y:S01]  /*72a0*/  LOP3.LUT R9, R0.reuse, 0x320, RZ, 0xfc, !PT ;  /* 0x0000032000097812 */ /* 0x040fe200078efcff */
[----:B------:R-:W2:Y:S01]  /*72b0*/  @!P6 LDG.E R8, desc[UR32][R4.64+0x100] ;  /* 0x000100200408e981 */ /* 0x000ea2000c1e1900 */
[C---:B------:R-:W-:Y:S02]  /*72c0*/  LOP3.LUT R12, R0.reuse, 0x340, RZ, 0xfc, !PT ;  /* 0x00000340000c7812 */ /* 0x040fe400078efcff */
[C---:B------:R-:W-:Y:S01]  /*72d0*/  LOP3.LUT R14, R0.reuse, 0x360, RZ, 0xfc, !PT ;  /* 0x00000360000e7812 */ /* 0x040fe200078efcff */
[----:B------:R-:W4:Y:S01]  /*72e0*/  @!P5 LDG.E R53, desc[UR32][R4.64+0x180] ;  /* 0x000180200435d981 */ /* 0x000f22000c1e1900 */
[----:B------:R-:W-:-:S02]  /*72f0*/  LOP3.LUT R15, R0, 0x380, RZ, 0xfc, !PT ;  /* 0x00000380000f7812 */ /* 0x000fc400078efcff */
[C---:B------:R-:W-:Y:S01]  /*7300*/  LOP3.LUT R16, R0.reuse, 0x3a0, RZ, 0xfc, !PT ;  /* 0x000003a000107812 */ /* 0x040fe200078efcff */
[----:B------:R-:W4:Y:S01]  /*7310*/  @!P4 LDG.E R6, desc[UR32][R4.64+0x200] ;  /* 0x000200200406c981 */ /* 0x000f22000c1e1900 */
[----:B------:R-:W-:-:S03]  /*7320*/  LOP3.LUT R0, R0, 0x3c0, RZ, 0xfc, !PT ;  /* 0x000003c000007812 */ /* 0x000fc600078efcff */
        /* <DEDUP_REMOVED lines=115> */
[----:B-----5:R1:W-:Y:S01]  /*7a60*/  STS [R0], R13 ;  /* 0x0000000d00007388 */ /* 0x0203e20000000800 */
[----:B------:R-:W-:Y:S02]  /*7a70*/  LEA R17, R17, UR30, 0x2 ;  /* 0x0000001e11117c11 */ /* 0x000fe4000f8e10ff */
[----:B------:R-:W-:Y:S01]  /*7a80*/  LEA R20, R20, UR30, 0x2 ;  /* 0x0000001e14147c11 */ /* 0x000fe2000f8e10ff */
[----:B------:R3:W-:Y:S01]  /*7a90*/  STS [R19+0x80], R10 ;  /* 0x0000800a13007388 */ /* 0x0007e20000000800 */
[----:B------:R-:W-:Y:S02]  /*7aa0*/  LEA R16, R32, UR30, 0x2 ;  /* 0x0000001e20107c11 */ /* 0x000fe4000f8e10ff */
[----:B------:R-:W-:Y:S01]  /*7ab0*/  LEA R15, R15, UR30, 0x2 ;  /* 0x0000001e0f0f7c11 */ /* 0x000fe2000f8e10ff */
[----:B--2---:R2:W-:Y:S01]  /*7ac0*/  STS [R9+0x100], R8 ;  /* 0x0001000809007388 */ /* 0x0045e20000000800 */
[----:B------:R-:W-:-:S02]  /*7ad0*/  LEA R14, R48, UR30, 0x2 ;  /* 0x0000001e300e7c11 */ /* 0x000fc4000f8e10ff */
[----:B-1----:R-:W-:Y:S01]  /*7ae0*/  LEA R13, R50, UR30, 0x2 ;  /* 0x0000001e320d7c11 */ /* 0x002fe2000f8e10ff */
[----:B----4-:R-:W-:Y:S01]  /*7af0*/  STS [R18+0x180], R53 ;  /* 0x0001803512007388 */ /* 0x010fe20000000800 */
[----:B------:R-:W-:-:S03]  /*7b00*/  LEA R12, R52, UR30, 0x2 ;  /* 0x0000001e340c7c11 */ /* 0x000fc6000f8e10ff */
[----:B------:R-:W-:Y:S01]  /*7b10*/  STS [R17+0x200], R6 ;  /* 0x0002000611007388 */ /* 0x000fe20000000800 */
[----:B------:R-:W-:-:S03]  /*7b20*/  LEA R21, R21, UR30, 0x2 ;  /* 0x0000001e15157c11 */ /* 0x000fc6000f8e10ff */
[----:B------:R1:W-:Y:S01]  /*7b30*/  STS [R20+0x280], R11 ;  /* 0x0002800b14007388 */ /* 0x0003e20000000800 */
[----:B---3--:R-:W-:-:S03]  /*7b40*/  LEA R10, R58, UR30, 0x2 ;  /* 0x0000001e3a0a7c11 */ /* 0x008fc6000f8e10ff */
[----:B------:R3:W-:Y:S01]  /*7b50*/  STS [R16+0x300], R7 ;  /* 0x0003000710007388 */ /* 0x0007e20000000800 */
[----:B--2---:R-:W-:-:S03]  /*7b60*/  LEA R8, R62, UR30, 0x2 ;  /* 0x0000001e3e087c11 */ /* 0x004fc6000f8e10ff */
[----:B------:R2:W-:Y:S01]  /*7b70*/  STS [R15+0x380], R26 ;  /* 0x0003801a0f007388 */ /* 0x0005e20000000800 */
[----:B-1----:R-:W-:-:S03]  /*7b80*/  LEA R11, R56, UR30, 0x2 ;  /* 0x0000001e380b7c11 */ /* 0x002fc6000f8e10ff */
[----:B------:R-:W-:Y:S01]  /*7b90*/  STS [R14+0x400], R25 ;  /* 0x000400190e007388 */ /* 0x000fe20000000800 */
[----:B------:R-:W-:-:S03]  /*7ba0*/  LEA R6, R60, UR30, 0x2 ;  /* 0x0000001e3c067c11 */ /* 0x000fc6000f8e10ff */
[----:B------:R-:W-:Y:S01]  /*7bb0*/  STS [R13+0x480], R24 ;  /* 0x000480180d007388 */ /* 0x000fe20000000800 */
[----:B---3--:R-:W-:-:S03]  /*7bc0*/  LEA R7, R64, UR30, 0x2 ;  /* 0x0000001e40077c11 */ /* 0x008fc6000f8e10ff */
[----:B------:R1:W-:Y:S01]  /*7bd0*/  STS [R12+0x500], R23 ;  /* 0x000500170c007388 */ /* 0x0003e20000000800 */
[----:B------:R-:W-:-:S03]  /*7be0*/  UIMAD UR10, UR8, UR43, UR35 ;  /* 0x0000002b080a72a4 */ /* 0x000fc6000f8e0223 */
[----:B------:R3:W-:Y:S01]  /*7bf0*/  STS [R21+0x580], R22 ;  /* 0x0005801615007388 */ /* 0x0007e20000000800 */
[----:B--2---:R-:W-:-:S03]  /*7c00*/  LEA R26, R70, UR30, 0x2 ;  /* 0x0000001e461a7c11 */ /* 0x004fc6000f8e10ff */
[----:B------:R2:W-:Y:S01]  /*7c10*/  STS [R11+0x600], R28 ;  /* 0x0006001c0b007388 */ /* 0x0005e20000000800 */
[----:B-1----:R-:W-:-:S03]  /*7c20*/  LEA R23, R66, UR30, 0x2 ;  /* 0x0000001e42177c11 */ /* 0x002fc6000f8e10ff */
[----:B------:R-:W-:Y:S01]  /*7c30*/  STS [R10+0x680], R51 ;  /* 0x000680330a007388 */ /* 0x000fe20000000800 */
[----:B---3--:R-:W-:Y:S01]  /*7c40*/  LEA R22, R68, UR30, 0x2 ;  /* 0x0000001e44167c11 */ /* 0x008fe2000f8e10ff */
[----:B------:R-:W-:Y:S02]  /*7c50*/  ULEA UR35, UP0, UR34, UR40, 0x3 ;  /* 0x0000002822237291 */ /* 0x000fe4000f8018ff */
[----:B------:R-:W-:Y:S01]  /*7c60*/  STS [R6+0x700], R31 ;  /* 0x0007001f06007388 */ /* 0x000fe20000000800 */
[----:B------:R-:W-:Y:S02]  /*7c70*/  LEA R25, R92, UR30, 0x2 ;  /* 0x0000001e5c197c11 */ /* 0x000fe4000f8e10ff */
[----:B------:R-:W-:Y:S01]  /*7c80*/  LEA R24, R94, UR30, 0x2 ;  /* 0x0000001e5e187c11 */ /* 0x000fe2000f8e10ff */
[----:B------:R1:W-:Y:S01]  /*7c90*/  STS [R8+0x780], R29 ;  /* 0x0007801d08007388 */ /* 0x0003e20000000800 */
[----:B--2---:R-:W-:-:S03]  /*7ca0*/  LEA R28, R96, UR30, 0x2 ;  /* 0x0000001e601c7c11 */ /* 0x004fc6000f8e10ff */
[----:B------:R2:W-:Y:S01]  /*7cb0*/  STS [R7+0x800], R30 ;  /* 0x0008001e07007388 */ /* 0x0005e20000000800 */
[----:B------:R-:W-:Y:S01]  /*7cc0*/  P2R R57, PR, RZ, 0x1 ;  /* 0x00000001ff397803 */ /* 0x000fe20000000000 */
[----:B------:R-:W-:Y:S02]  /*7cd0*/  ULEA.HI.X UR34, UR34, UR41, UR10, 0x3, UP0 ;  /* 0x0000002922227291 */ /* 0x000fe400080f1c0a */
[----:B------:R3:W-:Y:S01]  /*7ce0*/  STS [R23+0x880], R34 ;  /* 0x0008802217007388 */ /* 0x0007e20000000800 */
[----:B-1----:R-:W-:-:S03]  /*7cf0*/  LEA R29, R98, UR30, 0x2 ;  /* 0x0000001e621d7c11 */ /* 0x002fc6000f8e10ff */
[----:B------:R-:W-:Y:S01]  /*7d00*/  STS [R22+0x900], R49 ;  /* 0x0009003116007388 */ /* 0x000fe20000000800 */
[----:B------:R-:W-:Y:S02]  /*7d10*/  LEA R31, R102, UR30, 0x2 ;  /* 0x0000001e661f7c11 */ /* 0x000fe4000f8e10ff */
[----:B--2---:R-:W-:Y:S01]  /*7d20*/  LEA R30, R100, UR30, 0x2 ;  /* 0x0000001e641e7c11 */ /* 0x004fe2000f8e10ff */
[----:B------:R-:W-:Y:S01]  /*7d30*/  STS [R26+0x980], R47 ;  /* 0x0009802f1a007388 */ /* 0x000fe20000000800 */
[----:B------:R-:W-:Y:S02]  /*7d40*/  ISETP.GE.AND P0, PT, R93, UR14, PT ;  /* 0x0000000e5d007c0c */ /* 0x000fe4000bf06270 */
[----:B------:R-:W-:Y:S01]  /*7d50*/  LEA R32, R104, UR30, 0x2 ;  /* 0x0000001e68207c11 */ /* 0x000fe2000f8e10ff */
[----:B------:R-:W-:Y:S01]  /*7d60*/  STS [R25+0xa00], R44 ;  /* 0x000a002c19007388 */ /* 0x000fe20000000800 */
[----:B---3--:R-:W-:-:S03]  /*7d70*/  LEA R34, R122, UR30, 0x2 ;  /* 0x0000001e7a227c11 */ /* 0x008fc6000f8e10ff */
[----:B------:R1:W-:Y:S01]  /*7d80*/  STS [R24+0xa80], R33 ;  /* 0x000a802118007388 */ /* 0x0003e20000000800 */
[----:B------:R-:W-:Y:S02]  /*7d90*/  LEA R60, R194, UR30, 0x2 ;  /* 0x0000001ec23c7c11 */ /* 0x000fe4000f8e10ff */
[----:B0-----:R-:W-:Y:S02]  /*7da0*/  MOV R4, UR35 ;  /* 0x0000002300047c02 */ /* 0x001fe40008000f00 */
[----:B------:R-:W-:Y:S01]  /*7db0*/  MOV R5, UR34 ;  /* 0x0000002200057c02 */ /* 0x000fe20008000f00 */
[----:B------:R-:W-:Y:S01]  /*7dc0*/  STS [R28+0xb00], R41 ;  /* 0x000b00291c007388 */ /* 0x000fe20000000800 */
[----:B-1----:R-:W-:Y:S02]  /*7dd0*/  LEA R33, R114, UR30, 0x2 ;  /* 0x0000001e72217c11 */ /* 0x002fe4000f8e10ff */
[----:B------:R-:W-:Y:S02]  /*7de0*/  LEA R61, R61, UR30, 0x2 ;  /* 0x0000001e3d3d7c11 */ /* 0x000fe4000f8e10ff */
[----:B------:R-:W2:Y:S01]  /*7df0*/  LDG.E.64 R4, desc[UR32][R4.64] ;  /* 0x0000002004047981 */ /* 0x000ea2000c1e1b00 */
[----:B------:R-:W-:-:S02]  /*7e00*/  LEA R62, R198, UR30, 0x2 ;  /* 0x0000001ec63e7c11 */ /* 0x000fc4000f8e10ff */
[----:B------:R-:W-:Y:S01]  /*7e10*/  MOV R63, RZ ;  /* 0x000000ff003f7202 */ /* 0x000fe20000000f00 */
        /* <DEDUP_REMOVED lines=237> */
[----:B------:R-:W-:Y:S01]  /*8cf0*/  STS [R18+0x2280], R65 ;  /* 0x0022804112007388 */ /* 0x000fe20000000800 */
[----:B0-----:R-:W-:-:S03]  /*8d00*/  FMUL.FTZ R0, R159, UR34 ;  /* 0x000000229f007c20 */ /* 0x001fc60008410000 */
[----:B------:R0:W-:Y:S04]  /*8d10*/  STS [R17+0x2300], R68 ;  /* 0x0023004411007388 */ /* 0x0001e80000000800 */
[----:B------:R-:W-:Y:S04]  /*8d20*/  STS [R20+0x2380], R67 ;  /* 0x0023804314007388 */ /* 0x000fe80000000800 */
[----:B------:R-:W-:Y:S01]  /*8d30*/  STS [R16+0x2400], R69 ;  /* 0x0024004510007388 */ /* 0x000fe20000000800 */
[----:B------:R-:W-:-:S03]  /*8d40*/  FMUL.RZ R4, R4, 0.15915493667125701904 ;  /* 0x3e22f98304047820 */ /* 0x000fc6000040c000 */
[----:B------:R-:W-:Y:S01]  /*8d50*/  STS [R15+0x2480], R70 ;  /* 0x002480460f007388 */ /* 0x000fe20000000800 */
[----:B0-----:R-:W-:-:S03]  /*8d60*/  FMUL.RZ R17, R0, 0.15915493667125701904 ;  /* 0x3e22f98300117820 */ /* 0x001fc6000040c000 */
        /* <DEDUP_REMOVED lines=8> */
[----:B------:R-:W-:Y:S04]  /*8df0*/  STS [R10+0x2780], R123 ;  /* 0x0027807b0a007388 */ /* 0x000fe80000000800 */
[----:B------:R2:W-:Y:S01]  /*8e00*/  STS [R6+0x2800], R195 ;  /* 0x002800c306007388 */ /* 0x0005e20000000800 */
        /* <DEDUP_REMOVED lines=60> */
[----:B------:R-:W-:-:S04]  /*91d0*/  UIADD3 UR10, UPT, UPT, UR20, -0x1, URZ ;  /* 0xffffffff140a7890 */ /* 0x000fc8000fffe0ff */
[----:B------:R-:W-:-:S04]  /*91e0*/  ULEA.HI UR15, UR10, UR10, URZ, 0x1 ;  /* 0x0000000a0a0f7291 */ /* 0x000fc8000f8f08ff */
[----:B------:R-:W-:Y:S01]  /*91f0*/  ULOP3.LUT UR15, UR15, 0xfffffe, URZ, 0xc0, !UPT ;  /* 0x00fffffe0f0f7892 */ /* 0x000fe2000f8ec0ff */
[----:B------:R-:W4:Y:S03]  /*9200*/  MUFU.COS R20, R17 ;  /* 0x0000001100147308 */ /* 0x000f260000000000 */
[----:B------:R-:W-:Y:S01]  /*9210*/  UIADD3 UR10, UPT, UPT, UR10, -UR15, URZ ;  /* 0x8000000f0a0a7290 */ /* 0x000fe2000fffe0ff */
[----:B------:R-:W-:-:S03]  /*9220*/  ISETP.NE.AND P1, PT, R197, RZ, PT ;  /* 0x000000ffc500720c */ /* 0x000fc60003f25270 */
[----:B------:R-:W-:Y:S01]  /*9230*/  ULEA UR10, UR10, UR8, 0x8 ;  /* 0x000000080a0a7291 */ /* 0x000fe2000f8e40ff */
        /* <DEDUP_REMOVED lines=56> */
.L_x_9116:
[----:B------:R-:W-:-:S06]  /*95c0*/  LEA R114, R197, UR30, 0x3 ;  /* 0x0000001ec5727c11 */ /* 0x000fcc000f8e18ff */
[----:B------:R-:W0:Y:S02]  /*95d0*/  LDS.64 R114, [R114+0x9c68] ;  /* 0x009c680072727984 */ /* 0x000e240000000a00 */
.L_x_9117:
[----:B------:R-:W-:Y:S05]  /*95e0*/  BSYNC.RECONVERGENT B0 ;  /* 0x0000000000007941 */ /* 0x000fea0003800200 */
.L_x_9115:
        /* <DEDUP_REMOVED lines=20> */
[-C--:B------:R-:W-:Y:S01]  /*9730*/  FMUL.FTZ R226, R76, R172.reuse ;  /* 0x000000ac4ce27220 */ /* 0x080fe20000410000 */
[----:B------:R-:W-:Y:S01]  /*9740*/  FMUL.FTZ R227, R75, R172 ;  /* 0x000000ac4be37220 */ /* 0x000fe20000410000 */
[-C--:B------:R-:W-:Y:S01]  /*9750*/  FMUL.FTZ R225, R74, R171.reuse ;  /* 0x000000ab4ae17220 */ /* 0x080fe20000410000 */
[----:B------:R-:W-:Y:S01]  /*9760*/  FMUL.FTZ R224, R73, R171 ;  /* 0x000000ab49e07220 */ /* 0x000fe20000410000 */
[C---:B------:R-:W-:Y:S01]  /*9770*/  FFMA.FTZ R69, R188.reuse, R226, R69 ;  /* 0x000000e2bc457223 */ /* 0x040fe20000010045 */
[----:B------:R-:W-:Y:S01]  /*9780*/  FFMA.FTZ R71, R188, R227, R71 ;  /* 0x000000e3bc477223 */ /* 0x000fe20000010047 */
[-C--:B------:R-:W-:Y:S01]  /*9790*/  FMUL.FTZ R223, R59, R170.reuse ;  /* 0x000000aa3bdf7220 */ /* 0x080fe20000410000 */
[----:B------:R-:W-:Y:S01]  /*97a0*/  FMUL.FTZ R222, R72, R170 ;  /* 0x000000aa48de7220 */ /* 0x000fe20000410000 */
[----:B--2---:R-:W-:Y:S01]  /*97b0*/  FMUL.FTZ R64, R122, R103 ;  /* 0x000000677a407220 */ /* 0x004fe20000410000 */
[C---:B------:R-:W-:Y:S01]  /*97c0*/  FMUL.FTZ R65, R101.reuse, R67 ;  /* 0x0000004365417220 */ /* 0x040fe20000410000 */
[C---:B------:R-:W-:Y:S01]  /*97d0*/  FMUL.FTZ R68, R101.reuse, R69 ;  /* 0x0000004565447220 */ /* 0x040fe20000410000 */
[----:B------:R-:W-:Y:S01]  /*97e0*/  FMUL.FTZ R199, R101, R71 ;  /* 0x0000004765c77220 */ /* 0x000fe20000410000 */
        /* <DEDUP_REMOVED lines=22> */
[C---:B------:R-:W-:Y:S01]  /*9950*/  FFMA.FTZ R199, R98.reuse, R68, R199 ;  /* 0x0000004462c77223 */ /* 0x040fe200000100c7 */
[----:B------:R-:W-:Y:S01]  /*9960*/  FMUL.FTZ R64, R97, R71 ;  /* 0x0000004761407220 */ /* 0x000fe20000410000 */
[-C--:B------:R-:W-:Y:S01]  /*9970*/  FMUL.FTZ R219, R55, R168.reuse ;  /* 0x000000a837db7220 */ /* 0x080fe20000410000 */
[----:B------:R-:W-:Y:S01]  /*9980*/  FFMA.FTZ R65, R98, R67, -R65 ;  /* 0x0000004362417223 */ /* 0x000fe20000010841 */
[----:B------:R-:W-:Y:S01]  /*9990*/  FMUL.FTZ R218, R56, R168 ;  /* 0x000000a838da7220 */ /* 0x000fe20000410000 */
[-C--:B------:R-:W-:Y:S01]  /*99a0*/  FFMA.FTZ R64, R98, R69.reuse, -R64 ;  /* 0x0000004562407223 */ /* 0x080fe20000010840 */
        /* <DEDUP_REMOVED lines=11> */
[----:B------:R-:W-:Y:S01]  /*9a60*/  FMUL.FTZ R65, R93, R67 ;  /* 0x000000435d417220 */ /* 0x000fe20000410000 */
[----:B------:R-:W-:Y:S01]  /*9a70*/  FFMA.FTZ R71, R96, R69, R71 ;  /* 0x0000004560477223 */ /* 0x000fe20000010047 */
[----:B------:R-:W-:Y:S01]  /*9a80*/  FMUL.FTZ R215, R51, R166 ;  /* 0x000000a633d77220 */ /* 0x000fe20000410000 */
[-C--:B------:R-:W-:Y:S01]  /*9a90*/  FMUL.FTZ R66, R93, R199.reuse ;  /* 0x000000c75d427220 */ /* 0x080fe20000410000 */
[----:B------:R-:W-:Y:S01]  /*9aa0*/  FFMA.FTZ R199, R94, R199, -R65 ;  /* 0x000000c75ec77223 */ /* 0x000fe20000010841 */
[----:B------:R-:W-:Y:S01]  /*9ab0*/  FMUL.FTZ R65, R95, R69 ;  /* 0x000000455f417220 */ /* 0x000fe20000410000 */
[----:B------:R-:W-:Y:S01]  /*9ac0*/  FFMA.FTZ R71, R184, R219, R71 ;  /* 0x000000dbb8477223 */ /* 0x000fe20000010047 */
[----:B------:R-:W-:Y:S01]  /*9ad0*/  FFMA.FTZ R66, R94, R67, R66 ;  /* 0x000000435e427223 */ /* 0x000fe20000010042 */
[C---:B------:R-:W-:Y:S01]  /*9ae0*/  FMUL.FTZ R69, R91.reuse, R199 ;  /* 0x000000c75b457220 */ /* 0x040fe20000410000 */
        /* <DEDUP_REMOVED lines=63> */
[-C--:B------:R-:W-:Y:S01]  /*9ee0*/  FMUL.FTZ R203, R39, R160.reuse ;  /* 0x000000a027cb7220 */ /* 0x080fe20000410000 */
        /* <DEDUP_REMOVED lines=15> */
[----:B------:R-:W-:Y:S01]  /*9fe0*/  ISETP.GT.U32.AND P2, PT, R197, 0x1f, PT ;  /* 0x0000001fc500780c */ /* 0x000fe20003f44070 */
[----:B------:R-:W-:Y:S01]  /*9ff0*/  FFMA.FTZ R65, R34, R199, R65 ;  /* 0x000000c722417223 */ /* 0x000fe20000010041 */
[C---:B------:R-:W-:Y:S01]  /*a000*/  FFMA.FTZ R71, R84.reuse, R66, R71 ;  /* 0x0000004254477223 */ /* 0x040fe20000010047 */
[----:B------:R-:W-:Y:S01]  /*a010*/  FFMA.FTZ R69, R84, R67, -R69 ;  /* 0x0000004354457223 */ /* 0x000fe20000010845 */
[-C--:B------:R-:W-:Y:S01]  /*a020*/  FMUL.FTZ R199, R35, R158.reuse ;  /* 0x0000009e23c77220 */ /* 0x080fe20000410000 */
        /* <DEDUP_REMOVED lines=120> */
.L_x_9237:
        /* <DEDUP_REMOVED lines=13> */
.L_x_9240:
[----:B------:R-:W-:-:S03]  /*a880*/  UMOV UR10, 0xffffffff ;  /* 0xffffffff000a7882 */ /* 0x000fc60000000000 */
[----:B------:R-:W-:Y:S05]  /*a890*/  BRA.DIV UR10, `(.L_x_9121) ;  /* 0x000000860ad87947 */ /* 0x000fea000b800000 */
.L_x_9243:
[----:B------:R-:W-:-:S03]  /*a8a0*/  UMOV UR10, 0xffffffff ;  /* 0xffffffff000a7882 */ /* 0x000fc60000000000 */
[----:B------:R-:W-:Y:S05]  /*a8b0*/  BRA.DIV UR10, `(.L_x_9122) ;  /* 0x000000860af87947 */ /* 0x000fea000b800000 */
.L_x_9246:
[----:B------:R-:W-:-:S03]  /*a8c0*/  UMOV UR10, 0xffffffff ;  /* 0xffffffff000a7882 */ /* 0x000fc60000000000 */
[----:B------:R-:W-:Y:S05]  /*a8d0*/  BRA.DIV UR10, `(.L_x_9123) ;  /* 0x0000008a0a187947 */ /* 0x000fea000b800000 */
.L_x_9249:
        /* <DEDUP_REMOVED lines=10> */
.L_x_9259:
        /* <DEDUP_REMOVED lines=23> */
.L_x_9118:
        /* <DEDUP_REMOVED lines=284> */
.L_x_9264:
        /* <DEDUP_REMOVED lines=13> */
.L_x_9128:
[----:B------:R-:W-:Y:S05]  /*bd80*/  BSYNC.RECONVERGENT B0 ;  /* 0x0000000000007941 */ /* 0x000fea0003800200 */
.L_x_9127:
[----:B------:R-:W-:Y:S01]  /*bd90*/  UMOV UR10, 0xffffffff ;  /* 0xffffffff000a7882 */ /* 0x000fe20000000000 */
[----:B------:R-:W-:Y:S02]  /*bda0*/  ISETP.GT.U32.AND P2, PT, R193, 0x1d, PT ;  /* 0x0000001dc100780c */ /* 0x000fe40003f44070 */
[----:B------:R-:W-:Y:S11]  /*bdb0*/  BRA.DIV UR10, `(.L_x_9129) ;  /* 0x0000007a0a307947 */ /* 0x000ff6000b800000 */
[----:B-1----:R1:W0:Y:S04]  /*bdc0*/  SHFL.DOWN PT, R69, R245, 0x2, 0x1f ;  /* 0x08401f00f5457f89 */ /* 0x00222800000e0000 */
[----:B--2---:R1:W2:Y:S04]  /*bdd0*/  SHFL.DOWN PT, R70, R246, 0x2, 0x1f ;  /* 0x08401f00f6467f89 */ /* 0x0042a800000e0000 */
[----:B---3--:R1:W3:Y:S04]  /*bde0*/  SHFL.DOWN PT, R123, R247, 0x2, 0x1f ;  /* 0x08401f00f77b7f89 */ /* 0x0082e800000e0000 */
[----:B------:R1:W0:Y:S02]  /*bdf0*/  SHFL.DOWN PT, R71, R248, 0x2, 0x1f ;  /* 0x08401f00f8477f89 */ /* 0x00022400000e0000 */
.L_x_9270:
        /* <DEDUP_REMOVED lines=13> */
.L_x_9131:
[----:B------:R-:W-:Y:S05]  /*bed0*/  BSYNC.RECONVERGENT B0 ;  /* 0x0000000000007941 */ /* 0x000fea0003800200 */
.L_x_9130:
[----:B------:R-:W-:Y:S01]  /*bee0*/  UMOV UR10, 0xffffffff ;  /* 0xffffffff000a7882 */ /* 0x000fe20000000000 */
[----:B------:R-:W-:Y:S02]  /*bef0*/  ISETP.GT.U32.AND P2, PT, R193, 0x1b, PT ;  /* 0x0000001bc100780c */ /* 0x000fe40003f44070 */
[----:B------:R-:W-:Y:S11]  /*bf00*/  BRA.DIV UR10, `(.L_x_9132) ;  /* 0x0000007a0a507947 */ /* 0x000ff6000b800000 */
[----:B0-----:R0:W0:Y:S04]  /*bf10*/  SHFL.DOWN PT, R69, R245, 0x4, 0x1f ;  /* 0x08801f00f5457f89 */ /* 0x00102800000e0000 */
[----:B--2---:R2:W0:Y:S04]  /*bf20*/  SHFL.DOWN PT, R70, R246, 0x4, 0x1f ;  /* 0x08801f00f6467f89 */ /* 0x00442800000e0000 */
[----:B---3--:R2:W3:Y:S04]  /*bf30*/  SHFL.DOWN PT, R123, R247, 0x4, 0x1f ;  /* 0x08801f00f77b7f89 */ /* 0x0084e800000e0000 */
[----:B------:R2:W0:Y:S02]  /*bf40*/  SHFL.DOWN PT, R71, R248, 0x4, 0x1f ;  /* 0x08801f00f8477f89 */ /* 0x00042400000e0000 */
.L_x_9276:
        /* <DEDUP_REMOVED lines=13> */
.L_x_9134:
[----:B------:R-:W-:Y:S05]  /*c020*/  BSYNC.RECONVERGENT B0 ;  /* 0x0000000000007941 */ /* 0x000fea0003800200 */
.L_x_9133:
[----:B------:R-:W-:Y:S01]  /*c030*/  UMOV UR10, 0xffffffff ;  /* 0xffffffff000a7882 */ /* 0x000fe20000000000 */
[----:B------:R-:W-:Y:S02]  /*c040*/  ISETP.GT.U32.AND P2, PT, R193, 0x17, PT ;  /* 0x00000017c100780c */ /* 0x000fe40003f44070 */
[----:B------:R-:W-:Y:S11]  /*c050*/  BRA.DIV UR10, `(.L_x_9135) ;  /* 0x0000007a0a707947 */ /* 0x000ff6000b800000 */
[----:B0-----:R0:W0:Y:S04]  /*c060*/  SHFL.DOWN PT, R69, R245, 0x8, 0x1f ;  /* 0x09001f00f5457f89 */ /* 0x00102800000e0000 */
[----:B------:R0:W0:Y:S04]  /*c070*/  SHFL.DOWN PT, R70, R246, 0x8, 0x1f ;  /* 0x09001f00f6467f89 */ /* 0x00002800000e0000 */
[----:B---3--:R3:W0:Y:S04]  /*c080*/  SHFL.DOWN PT, R123, R247, 0x8, 0x1f ;  /* 0x09001f00f77b7f89 */ /* 0x00862800000e0000 */
[----:B------:R3:W0:Y:S02]  /*c090*/  SHFL.DOWN PT, R71, R248, 0x8, 0x1f ;  /* 0x09001f00f8477f89 */ /* 0x00062400000e0000 */
.L_x_9282:
        /* <DEDUP_REMOVED lines=13> */
.L_x_9137:
[----:B------:R-:W-:Y:S05]  /*c170*/  BSYNC.RECONVERGENT B0 ;  /* 0x0000000000007941 */ /* 0x000fea0003800200 */
.L_x_9136:
[----:B------:R-:W-:Y:S01]  /*c180*/  UMOV UR10, 0xffffffff ;  /* 0xffffffff000a7882 */ /* 0x000fe20000000000 */
[----:B------:R-:W-:Y:S02]  /*c190*/  ISETP.GT.U32.AND P2, PT, R193, 0xf, PT ;  /* 0x0000000fc100780c */ /* 0x000fe40003f44070 */
[----:B------:R-:W-:Y:S11]  /*c1a0*/  BRA.DIV UR10, `(.L_x_9138) ;  /* 0x0000007a0a907947 */ /* 0x000ff6000b800000 */
[----:B0-----:R0:W0:Y:S04]  /*c1b0*/  SHFL.DOWN PT, R69, R245, 0x10, 0x1f ;  /* 0x0a001f00f5457f89 */ /* 0x00102800000e0000 */
[----:B------:R0:W0:Y:S04]  /*c1c0*/  SHFL.DOWN PT, R70, R246, 0x10, 0x1f ;  /* 0x0a001f00f6467f89 */ /* 0x00002800000e0000 */
[----:B------:R0:W0:Y:S04]  /*c1d0*/  SHFL.DOWN PT, R123, R247, 0x10, 0x1f ;  /* 0x0a001f00f77b7f89 */ /* 0x00002800000e0000 */
[----:B------:R0:W0:Y:S02]  /*c1e0*/  SHFL.DOWN PT, R71, R248, 0x10, 0x1f ;  /* 0x0a001f00f8477f89 */ /* 0x00002400000e0000 */
.L_x_9288:
        /* <DEDUP_REMOVED lines=13> */
.L_x_9140:
[----:B------:R-:W-:Y:S05]  /*c2c0*/  BSYNC.RECONVERGENT B0 ;  /* 0x0000000000007941 */ /* 0x000fea0003800200 */
.L_x_9139:
        /* <DEDUP_REMOVED lines=25> */
.L_x_9302:
        /* <DEDUP_REMOVED lines=13> */
.L_x_9143:
[----:B------:R-:W-:Y:S05]  /*c530*/  BSYNC.RECONVERGENT B0 ;  /* 0x0000000000007941 */ /* 0x000fea0003800200 */
.L_x_9142:
        /* <DEDUP_REMOVED lines=16> */
.L_x_9125:
        /* <DEDUP_REMOVED lines=44> */
[C---:B------:R-:W-:Y:S01]  /*c900*/  FMUL.FTZ R32, R35.reuse, R194 ;  /* 0x000000c223207220 */ /* 0x040fe20000410000 */
[----:B------:R-:W-:Y:S01]  /*c910*/  LEA.HI.X R63, R66, UR19, R63, 0x2, P2 ;  /* 0x00000013423f7c11 */ /* 0x000fe200090f143f */
[----:B------:R-:W-:Y:S01]  /*c920*/  FFMA.FTZ R69, R194, UR35, -R69 ;  /* 0x00000023c2457c23 */ /* 0x000fe20008010845 */
[----:B------:R-:W-:Y:S01]  /*c930*/  FFMA.FTZ R66, R35, -R31, R199 ;  /* 0x8000001f23427223 */ /* 0x000fe200000100c7 */
[----:B------:R-:W-:Y:S01]  /*c940*/  FFMA.FTZ R35, R36, R195, R32 ;  /* 0x000000c324237223 */ /* 0x000fe20000010020 */
[----:B------:R-:W-:Y:S01]  /*c950*/  FMUL.FTZ R32, R194, UR34 ;  /* 0x00000022c2207c20 */ /* 0x000fe20008410000 */
[----:B------:R-:W-:Y:S01]  /*c960*/  FFMA.FTZ R31, -R36, R31, R198 ;  /* 0x0000001f241f7223 */ /* 0x000fe200000101c6 */
[----:B------:R-:W-:Y:S01]  /*c970*/  FMUL.FTZ R68, R66, R69 ;  /* 0x0000004542447220 */ /* 0x000fe20000410000 */
[-C--:B------:R-:W-:Y:S01]  /*c980*/  FMUL.FTZ R69, R194, R158.reuse ;  /* 0x0000009ec2457220 */ /* 0x080fe20000410000 */
[C---:B------:R-:W-:Y:S01]  /*c990*/  FFMA.FTZ R32, R195.reuse, UR35, R32 ;  /* 0x00000023c3207c23 */ /* 0x040fe20008010020 */
[----:B------:R-:W-:Y:S01]  /*c9a0*/  FMUL.FTZ R195, R195, R158 ;  /* 0x0000009ec3c37220 */ /* 0x000fe20000410000 */
[----:B------:R-:W-:Y:S01]  /*c9b0*/  FADD.FTZ R36, R0, R67 ;  /* 0x0000004300247221 */ /* 0x000fe20000010000 */
[----:B------:R-:W-:Y:S01]  /*c9c0*/  FMUL.FTZ R0, R66, R69 ;  /* 0x0000004542007220 */ /* 0x000fe20000410000 */
[----:B------:R-:W-:Y:S01]  /*c9d0*/  FADD.FTZ R2, R2, R65 ;  /* 0x0000004102027221 */ /* 0x000fe20000010000 */
[-C--:B------:R-:W-:Y:S01]  /*c9e0*/  FMUL.FTZ R66, R66, R195.reuse ;  /* 0x000000c342427220 */ /* 0x080fe20000410000 */
[C---:B------:R-:W-:Y:S01]  /*c9f0*/  FFMA.FTZ R67, R31.reuse, R32, R68 ;  /* 0x000000201f437223 */ /* 0x040fe20000010044 */
[C---:B------:R-:W-:Y:S01]  /*ca00*/  FFMA.FTZ R0, R31.reuse, R195, R0 ;  /* 0x000000c31f007223 */ /* 0x040fe20000010000 */
[CC--:B------:R-:W-:Y:S01]  /*ca10*/  FMUL.FTZ R71, R174.reuse, R69.reuse ;  /* 0x00000045ae477220 */ /* 0x0c0fe20000410000 */
[----:B------:R-:W-:Y:S01]  /*ca20*/  FFMA.FTZ R31, R31, R69, -R66 ;  /* 0x000000451f1f7223 */ /* 0x000fe20000010842 */
[C---:B------:R-:W-:Y:S01]  /*ca30*/  FMUL.FTZ R65, R33.reuse, R36 ;  /* 0x0000002421417220 */ /* 0x040fe20000410000 */
[----:B------:R-:W-:Y:S01]  /*ca40*/  FMUL.FTZ R69, R33, R2 ;  /* 0x0000000221457220 */ /* 0x000fe20000410000 */
[----:B------:R-:W-:Y:S01]  /*ca50*/  FFMA.FTZ R126, R35, R158, R126 ;  /* 0x0000009e237e7223 */ /* 0x000fe2000001007e */
[----:B------:R-:W-:Y:S01]  /*ca60*/  FFMA.FTZ R70, R174, R35, R67 ;  /* 0x00000023ae467223 */ /* 0x000fe20000010043 */
[C---:B------:R-:W-:Y:S01]  /*ca70*/  FFMA.FTZ R33, R34.reuse, R2, R65 ;  /* 0x0000000222217223 */ /* 0x040fe20000010041 */
[-C--:B------:R-:W-:Y:S01]  /*ca80*/  FFMA.FTZ R66, R34, R36.reuse, -R69 ;  /* 0x0000002422427223 */ /* 0x080fe20000010845 */
[-C--:B------:R-:W-:Y:S01]  /*ca90*/  FMUL.FTZ R34, R175, R159.reuse ;  /* 0x0000009faf227220 */ /* 0x080fe20000410000 */
[----:B------:R-:W-:Y:S01]  /*caa0*/  FMUL.FTZ R35, R2, UR34 ;  /* 0x0000002202237c20 */ /* 0x000fe20008410000 */
[C---:B------:R-:W-:Y:S01]  /*cab0*/  FMUL.FTZ R65, R37.reuse, R36 ;  /* 0x0000002425417220 */ /* 0x040fe20000410000 */
[----:B------:R-:W-:Y:S01]  /*cac0*/  FADD.FTZ R33, R4, R33 ;  /* 0x0000002104217221 */ /* 0x000fe20000010000 */
[-C--:B------:R-:W-:Y:S01]  /*cad0*/  FFMA.FTZ R37, R37, -R34.reuse, R201 ;  /* 0x8000002225257223 */ /* 0x080fe200000100c9 */
[C---:B------:R-:W-:Y:S01]  /*cae0*/  FFMA.FTZ R4, R36.reuse, UR35, -R35 ;  /* 0x0000002324047c23 */ /* 0x040fe20008010823 */
[----:B------:R-:W-:Y:S01]  /*caf0*/  FMUL.FTZ R35, R36, UR34 ;  /* 0x0000002224237c20 */ /* 0x000fe20008410000 */
[----:B------:R-:W-:Y:S01]  /*cb00*/  MOV R32, UR30 ;  /* 0x0000001e00207c02 */ /* 0x000fe20008000f00 */
[----:B------:R-:W-:Y:S01]  /*cb10*/  FFMA.FTZ R34, -R38, R34, R200 ;  /* 0x0000002226227223 */ /* 0x000fe200000101c8 */
[-C--:B------:R-:W-:Y:S01]  /*cb20*/  FMUL.FTZ R68, R36, R159.reuse ;  /* 0x0000009f24447220 */ /* 0x080fe20000410000 */
[----:B------:R-:W-:Y:S01]  /*cb30*/  FFMA.FTZ R38, R38, R2, R65 ;  /* 0x0000000226267223 */ /* 0x000fe20000010041 */
[C---:B------:R-:W-:Y:S01]  /*cb40*/  FMUL.FTZ R36, R2.reuse, R159 ;  /* 0x0000009f02247220 */ /* 0x040fe20000410000 */
        /* <DEDUP_REMOVED lines=19> */
[----:B------:R-:W-:Y:S01]  /*cc80*/  FFMA.FTZ R35, R40, R33, R36 ;  /* 0x0000002128237223 */ /* 0x000fe20000010024 */
[----:B------:R-:W-:Y:S01]  /*cc90*/  FFMA.FTZ R69, R175, R38, R66 ;  /* 0x00000026af457223 */ /* 0x000fe20000010042 */
[----:B------:R-:W-:Y:S01]  /*cca0*/  FFMA.FTZ R127, R38, R159, R127 ;  /* 0x0000009f267f7223 */ /* 0x000fe2000001007f */
[CC--:B------:R-:W-:Y:S01]  /*ccb0*/  FMUL.FTZ R66, R4.reuse, R160.reuse ;  /* 0x000000a004427220 */ /* 0x0c0fe20000410000 */
[C---:B0-----:R-:W-:Y:S01]  /*ccc0*/  FMUL.FTZ R67, R33.reuse, UR34 ;  /* 0x0000002221437c20 */ /* 0x041fe20008410000 */
        /* <DEDUP_REMOVED lines=21> */
[----:B------:R-:W-:Y:S01]  /*ce20*/  FFMA.FTZ R128, R35, R160, R128 ;  /* 0x000000a023807223 */ /* 0x000fe20000010080 */
[----:B------:R-:W-:Y:S01]  /*ce30*/  FFMA.FTZ R38, R176, R35, R65 ;  /* 0x00000023b0267223 */ /* 0x000fe20000010041 */
[----:B------:R-:W-:Y:S01]  /*ce40*/  FMUL.FTZ R35, R34, UR34 ;  /* 0x0000002222237c20 */ /* 0x000fe20008410000 */
[----:B------:R-:W-:Y:S01]  /*ce50*/  FADD.FTZ R33, R8, R33 ;  /* 0x0000002108217221 */ /* 0x000fe20000010000 */
[----:B------:R-:W-:Y:S01]  /*ce60*/  FFMA.FTZ R8, R34, UR35, -R37 ;  /* 0x0000002322087c23 */ /* 0x000fe20008010825 */
[----:B------:R-:W-:Y:S01]  /*ce70*/  FFMA.FTZ R82, R82, R34, -R81 ;  /* 0x0000002252527223 */ /* 0x000fe20000010851 */
[-C--:B------:R-:W-:Y:S01]  /*ce80*/  FMUL.FTZ R34, R34, R161.reuse ;  /* 0x000000a122227220 */ /* 0x080fe20000410000 */
        /* <DEDUP_REMOVED lines=22> */
[-C--:B------:R-:W-:Y:S01]  /*cff0*/  FMUL.FTZ R34, R178, R162.reuse ;  /* 0x000000a2b2227220 */ /* 0x080fe20000410000 */
[----:B------:R-:W-:Y:S01]  /*d000*/  FMUL.FTZ R36, R33, UR34 ;  /* 0x0000002221247c20 */ /* 0x000fe20008410000 */
[C---:B------:R-:W-:Y:S01]  /*d010*/  FMUL.FTZ R41, R82.reuse, R162 ;  /* 0x000000a252297220 */ /* 0x040fe20000410000 */
        /* <DEDUP_REMOVED lines=8> */
[-C--:B------:R-:W-:Y:S01]  /*d0a0*/  FFMA.FTZ R130, R35, R162.reuse, R130 ;  /* 0x000000a223827223 */ /* 0x080fe20000010082 */
[----:B------:R-:W-:Y:S01]  /*d0b0*/  STS [R32+0x4264], R65 ;  /* 0x0042644120007388 */ /* 0x000fe20000000800 */
[C---:B0-----:R-:W-:Y:S01]  /*d0c0*/  FFMA.FTZ R39, R33.reuse, UR35, R8 ;  /* 0x0000002321277c23 */ /* 0x041fe20008010008 */
        /* <DEDUP_REMOVED lines=18> */
[----:B------:R-:W-:Y:S01]  /*d1f0*/  FFMA.FTZ R86, R86, R84, -R85 ;  /* 0x0000005456567223 */ /* 0x000fe20000010855 */
[C---:B------:R-:W-:Y:S01]  /*d200*/  FMUL.FTZ R38, R84.reuse, R163 ;  /* 0x000000a354267220 */ /* 0x040fe20000410000 */
[----:B------:R-:W-:Y:S01]  /*d210*/  FFMA.FTZ R34, R84, UR35, -R34 ;  /* 0x0000002354227c23 */ /* 0x000fe20008010822 */
[----:B------:R-:W-:Y:S01]  /*d220*/  FFMA.FTZ R33, R10, UR35, R33 ;  /* 0x000000230a217c23 */ /* 0x000fe20008010021 */
[----:B------:R0:W-:Y:S01]  /*d230*/  STS [R32+0x4258], R43 ;  /* 0x0042582b20007388 */ /* 0x0001e20000000800 */
[----:B------:R-:W-:Y:S01]  /*d240*/  FFMA.FTZ R40, R178, R35, R39 ;  /* 0x00000023b2287223 */ /* 0x000fe20000010027 */
        /* <DEDUP_REMOVED lines=36> */
[C---:B------:R-:W-:Y:S01]  /*d490*/  FMUL.FTZ R12, R88.reuse, UR34 ;  /* 0x00000022580c7c20 */ /* 0x040fe20008410000 */
[-C--:B0-----:R-:W-:Y:S01]  /*d4a0*/  FMUL.FTZ R41, R43, R164.reuse ;  /* 0x000000a42b297220 */ /* 0x081fe20000410000 */
[----:B------:R-:W-:Y:S01]  /*d4b0*/  FMUL.FTZ R34, R88, R165 ;  /* 0x000000a558227220 */ /* 0x000fe20000410000 */
[C---:B------:R-:W-:Y:S01]  /*d4c0*/  FMUL.FTZ R45, R180.reuse, R35 ;  /* 0x00000023b42d7220 */ /* 0x040fe20000410000 */
        /* <DEDUP_REMOVED lines=45> */
[CC--:B------:R-:W-:Y:S01]  /*d7a0*/  FMUL.FTZ R11, R95.reuse, R44.reuse ;  /* 0x0000002c5f0b7220 */ /* 0x0c0fe20000410000 */
[----:B------:R-:W-:Y:S01]  /*d7b0*/  FMUL.FTZ R95, R95, R45 ;  /* 0x0000002d5f5f7220 */ /* 0x000fe20000410000 */
        /* <DEDUP_REMOVED lines=12> */
[-C--:B------:R-:W-:Y:S01]  /*d880*/  FMUL.FTZ R10, R182, R166.reuse ;  /* 0x000000a6b60a7220 */ /* 0x080fe20000410000 */
[C---:B------:R-:W-:Y:S01]  /*d890*/  FFMA.FTZ R16, R15.reuse, UR35, -R16 ;  /* 0x000000230f107c23 */ /* 0x040fe20008010810 */
[-C--:B--2---:R-:W-:Y:S01]  /*d8a0*/  FMUL.FTZ R17, R15, R166.reuse ;  /* 0x000000a60f117220 */ /* 0x084fe20000410000 */
[C---:B------:R-:W-:Y:S01]  /*d8b0*/  FFMA.FTZ R11, R9.reuse, UR35, R14 ;  /* 0x00000023090b7c23 */ /* 0x040fe2000801000e */
        /* <DEDUP_REMOVED lines=27> */
[----:B------:R-:W-:Y:S01]  /*da70*/  FFMA.FTZ R20, R182, R19, R15 ;  /* 0x00000013b6147223 */ /* 0x000fe2000001000f */
[----:B------:R-:W-:Y:S01]  /*da80*/  FFMA.FTZ R54, R54, R18, R13 ;  /* 0x0000001236367223 */ /* 0x000fe2000001000d */
[C---:B------:R-:W-:Y:S01]  /*da90*/  FMUL.FTZ R11, R101.reuse, R10 ;  /* 0x0000000a650b7220 */ /* 0x040fe20000410000 */
[----:B------:R-:W-:Y:S01]  /*daa0*/  FMUL.FTZ R15, R18, UR34 ;  /* 0x00000022120f7c20 */ /* 0x000fe20008410000 */
[----:B------:R-:W-:Y:S01]  /*dab0*/  FMUL.FTZ R13, R12, UR34 ;  /* 0x000000220c0d7c20 */ /* 0x000fe20008410000 */
[-C--:B------:R-:W-:Y:S01]  /*dac0*/  FMUL.FTZ R101, R101, R26.reuse ;  /* 0x0000001a65657220 */ /* 0x080fe20000410000 */
[----:B------:R-:W-:Y:S01]  /*dad0*/  FFMA.FTZ R11, R102, R26, R11 ;  /* 0x0000001a660b7223 */ /* 0x000fe2000001000b */
[C---:B------:R-:W-:Y:S01]  /*dae0*/  FFMA.FTZ R14, R12.reuse, UR35, -R15 ;  /* 0x000000230c0e7c23 */ /* 0x040fe2000801080f */
[-C--:B------:R-:W-:Y:S01]  /*daf0*/  FMUL.FTZ R12, R12, R167.reuse ;  /* 0x000000a70c0c7220 */ /* 0x080fe20000410000 */
[C---:B------:R-:W-:Y:S01]  /*db00*/  FFMA.FTZ R34, R18.reuse, UR35, R13 ;  /* 0x0000002312227c23 */ /* 0x040fe2000801000d */
[----:B------:R-:W-:Y:S01]  /*db10*/  FMUL.FTZ R18, R18, R167 ;  /* 0x000000a712127220 */ /* 0x000fe20000410000 */
[----:B------:R-:W-:Y:S01]  /*db20*/  FADD.FTZ R11, R28, R11 ;  /* 0x0000000b1c0b7221 */ /* 0x000fe20000010000 */
[----:B------:R-:W-:Y:S01]  /*db30*/  FFMA.FTZ R102, R102, R10, -R101 ;  /* 0x0000000a66667223 */ /* 0x000fe20000010865 */
[C---:B------:R-:W-:Y:S01]  /*db40*/  FMUL.FTZ R16, R53.reuse, R12 ;  /* 0x0000000c35107220 */ /* 0x040fe20000410000 */
[C---:B------:R-:W-:Y:S01]  /*db50*/  FMUL.FTZ R28, R53.reuse, R14 ;  /* 0x0000000e351c7220 */ /* 0x040fe20000410000 */
[----:B------:R-:W-:Y:S01]  /*db60*/  FMUL.FTZ R53, R53, R18 ;  /* 0x0000001235357220 */ /* 0x000fe20000410000 */
[----:B------:R-:W-:Y:S01]  /*db70*/  FADD.FTZ R27, R27, R102 ;  /* 0x000000661b1b7221 */ /* 0x000fe20000010000 */
[----:B------:R-:W-:Y:S01]  /*db80*/  FMUL.FTZ R25, R183, R12 ;  /* 0x0000000cb7197220 */ /* 0x000fe20000410000 */
        /* <DEDUP_REMOVED lines=12> */
[-C--:B------:R-:W-:Y:S01]  /*dc50*/  FMUL.FTZ R13, R188, R172.reuse ;  /* 0x000000acbc0d7220 */ /* 0x080fe20000410000 */
        /* <DEDUP_REMOVED lines=8> */
[-C--:B------:R-:W-:Y:S01]  /*dce0*/  FMUL.FTZ R51, R27, R172.reuse ;  /* 0x000000ac1b337220 */ /* 0x080fe20000410000 */
        /* <DEDUP_REMOVED lines=24> */
[-C--:B------:R-:W-:Y:S01]  /*de70*/  FMUL.FTZ R17, R186, R170.reuse ;  /* 0x000000aaba117220 */ /* 0x080fe20000410000 */
[----:B------:R-:W-:Y:S01]  /*de80*/  FADD.FTZ R24, R25, R24 ;  /* 0x0000001819187221 */ /* 0x000fe20000010000 */
[----:B------:R-:W-:Y:S01]  /*de90*/  FADD.FTZ R154, R67, R154 ;  /* 0x0000009a439a7221 */ /* 0x000fe20000010000 */
[----:B------:R0:W-:Y:S01]  /*dea0*/  STS [R32+0x423c], R33 ;  /* 0x00423c2120007388 */ /* 0x0001e20000000800 */
[----:B------:R-:W-:Y:S01]  /*deb0*/  FADD.FTZ R25, R19, R20 ;  /* 0x0000001413197221 */ /* 0x000fe20000010000 */
[-C--:B------:R-:W-:Y:S01]  /*dec0*/  FFMA.FTZ R20, R59, -R17.reuse, R223 ;  /* 0x800000113b147223 */ /* 0x080fe200000100df */
[-C--:B------:R-:W-:Y:S01]  /*ded0*/  FMUL.FTZ R67, R9, R170.reuse ;  /* 0x000000aa09437220 */ /* 0x080fe20000410000 */
        /* <DEDUP_REMOVED lines=12> */
[----:B------:R-:W-:Y:S01]  /*dfa0*/  FMUL.FTZ R70, R55, R44 ;  /* 0x0000002c37467220 */ /* 0x000fe20000410000 */
        /* <DEDUP_REMOVED lines=11> */
[----:B------:R-:W-:Y:S01]  /*e060*/  FFMA.FTZ R35, R56, R45, R70 ;  /* 0x0000002d38237223 */ /* 0x000fe20000010046 */
[-C--:B------:R-:W-:Y:S01]  /*e070*/  FMUL.FTZ R56, R22, R169.reuse ;  /* 0x000000a916387220 */ /* 0x080fe20000410000 */
        /* <DEDUP_REMOVED lines=279> */
.L_x_9145:
[----:B------:R-:W-:Y:S05]  /*f1f0*/  BSYNC.RECONVERGENT B0 ;  /* 0x0000000000007941 */ /* 0x000fea0003800200 */
.L_x_9144:
[----:B-1----:R0:W1:Y:S01]  /*f200*/  LDS R123, [R104+0x6400] ;  /* 0x00640000687b7984 */ /* 0x0020620000000800 */
[----:B------:R-:W-:Y:S04]  /*f210*/  BSSY.RECONVERGENT B0, `(.L_x_9146) ;  /* 0x0000004000007945 */ /* 0x000fe80003800200 */
[----:B------:R-:W-:Y:S05]  /*f220*/  @!P3 BRA `(.L_x_9147) ;  /* 0x000000000008b947 */ /* 0x000fea0003800000 */
[----:B------:R2:W-:Y:S04]  /*f230*/  REDG.E.ADD.F32.FTZ.RN.STRONG.GPU desc[UR32][R60.64+0x100], R115 ;  /* 0x000100733c0079a6 */ /* 0x0005e8000c12f320 */
[----:B-1----:R2:W-:Y:S02]  /*f240*/  REDG.E.ADD.F32.FTZ.RN.STRONG.GPU desc[UR32][R62.64+0x100], R123 ;  /* 0x0001007b3e0079a6 */ /* 0x0025e4000c12f320 */
.L_x_9147:
[----:B------:R-:W-:Y:S05]  /*f250*/  BSYNC.RECONVERGENT B0 ;  /* 0x0000000000007941 */ /* 0x000fea0003800200 */
.L_x_9146:
        /* <DEDUP_REMOVED lines=10> */
.L_x_9149:
[----:B------:R-:W-:Y:S05]  /*f300*/  BSYNC.RECONVERGENT B0 ;  /* 0x0000000000007941 */ /* 0x000fea0003800200 */
.L_x_9148:
[----:B--2---:R2:W4:Y:S01]  /*f310*/  LDS R103, [R100+0x6600] ;  /* 0x0066000064677984 */ /* 0x0045220000000800 */
[----:B------:R-:W-:Y:S04]  /*f320*/  BSSY.RECONVERGENT B0, `(.L_x_9150) ;  /* 0x0000004000007945 */ /* 0x000fe80003800200 */
[----:B------:R-:W-:Y:S05]  /*f330*/  @!P2 BRA `(.L_x_9151) ;  /* 0x000000000008a947 */ /* 0x000fea0003800000 */
[----:B------:R0:W-:Y:S04]  /*f340*/  REDG.E.ADD.F32.FTZ.RN.STRONG.GPU desc[UR32][R60.64+0x300], R101 ;  /* 0x000300653c0079a6 */ /* 0x0001e8000c12f320 */
[----:B----4-:R0:W-:Y:S02]  /*f350*/  REDG.E.ADD.F32.FTZ.RN.STRONG.GPU desc[UR32][R62.64+0x300], R103 ;  /* 0x000300673e0079a6 */ /* 0x0101e4000c12f320 */
.L_x_9151:
[----:B------:R-:W-:Y:S05]  /*f360*/  BSYNC.RECONVERGENT B0 ;  /* 0x0000000000007941 */ /* 0x000fea0003800200 */
.L_x_9150:
[----:B0-----:R0:W0:Y:S01]  /*f370*/  LDS R101, [R98+0x6700] ;  /* 0x0067000062657984 */ /* 0x0010220000000800 */
[----:B------:R-:W-:Y:S04]  /*f380*/  BSSY.RECONVERGENT B0, `(.L_x_9152) ;  /* 0x0000004000007945 */ /* 0x000fe80003800200 */
[----:B------:R-:W-:Y:S05]  /*f390*/  @!P3 BRA `(.L_x_9153) ;  /* 0x000000000008b947 */ /* 0x000fea0003800000 */
[----:B------:R1:W-:Y:S04]  /*f3a0*/  REDG.E.ADD.F32.FTZ.RN.STRONG.GPU desc[UR32][R60.64+0x400], R99 ;  /* 0x000400633c0079a6 */ /* 0x0003e8000c12f320 */
[----:B0-----:R0:W-:Y:S02]  /*f3b0*/  REDG.E.ADD.F32.FTZ.RN.STRONG.GPU desc[UR32][R62.64+0x400], R101 ;  /* 0x000400653e0079a6 */ /* 0x0011e4000c12f320 */
.L_x_9153:
[----:B------:R-:W-:Y:S05]  /*f3c0*/  BSYNC.RECONVERGENT B0 ;  /* 0x0000000000007941 */ /* 0x000fea0003800200 */
.L_x_9152:
[----:B-1----:R1:W0:Y:S01]  /*f3d0*/  LDS R99, [R96+0x6800] ;  /* 0x0068000060637984 */ /* 0x0022220000000800 */
[----:B------:R-:W-:Y:S04]  /*f3e0*/  BSSY.RECONVERGENT B0, `(.L_x_9154) ;  /* 0x0000004000007945 */ /* 0x000fe80003800200 */
[----:B------:R-:W-:Y:S05]  /*f3f0*/  @!P4 BRA `(.L_x_9155) ;  /* 0x000000000008c947 */ /* 0x000fea0003800000 */
[----:B------:R1:W-:Y:S04]  /*f400*/  REDG.E.ADD.F32.FTZ.RN.STRONG.GPU desc[UR32][R60.64+0x500], R97 ;  /* 0x000500613c0079a6 */ /* 0x0003e8000c12f320 */
[----:B0-----:R1:W-:Y:S02]  /*f410*/  REDG.E.ADD.F32.FTZ.RN.STRONG.GPU desc[UR32][R62.64+0x500], R99 ;  /* 0x000500633e0079a6 */ /* 0x0013e4000c12f320 */
.L_x_9155:
[----:B------:R-:W-:Y:S05]  /*f420*/  BSYNC.RECONVERGENT B0 ;  /* 0x0000000000007941 */ /* 0x000fea0003800200 */
.L_x_9154:
[----:B-1----:R1:W0:Y:S01]  /*f430*/  LDS R97, [R94+0x6900] ;  /* 0x006900005e617984 */ /* 0x0022220000000800 */
[----:B------:R-:W-:Y:S04]  /*f440*/  BSSY.RECONVERGENT B0, `(.L_x_9156) ;  /* 0x0000004000007945 */ /* 0x000fe80003800200 */
[----:B------:R-:W-:Y:S05]  /*f450*/  @!P5 BRA `(.L_x_9157) ;  /* 0x000000000008d947 */ /* 0x000fea0003800000 */
[----:B------:R1:W-:Y:S04]  /*f460*/  REDG.E.ADD.F32.FTZ.RN.STRONG.GPU desc[UR32][R60.64+0x600], R95 ;  /* 0x0006005f3c0079a6 */ /* 0x0003e8000c12f320 */
[----:B0-----:R1:W-:Y:S02]  /*f470*/  REDG.E.ADD.F32.FTZ.RN.STRONG.GPU desc[UR32][R62.64+0x600], R97 ;  /* 0x000600613e0079a6 */ /* 0x0013e4000c12f320 */
.L_x_9157:
[----:B------:R-:W-:Y:S05]  /*f480*/  BSYNC.RECONVERGENT B0 ;  /* 0x0000000000007941 */ /* 0x000fea0003800200 */
.L_x_9156:
        /* <DEDUP_REMOVED lines=10> */
.L_x_9159:
[----:B------:R-:W-:Y:S05]  /*f530*/  BSYNC.RECONVERGENT B0 ;  /* 0x0000000000007941 */ /* 0x000fea0003800200 */
.L_x_9158:
[----:B-1----:R1:W0:Y:S01]  /*f540*/  LDS R93, [R122+0x6b00] ;  /* 0x006b00007a5d7984 */ /* 0x0022220000000800 */
[----:B------:R-:W-:Y:S04]  /*f550*/  BSSY.RECONVERGENT B0, `(.L_x_9160) ;  /* 0x0000004000007945 */ /* 0x000fe80003800200 */
[----:B------:R-:W-:Y:S05]  /*f560*/  @!P2 BRA `(.L_x_9161) ;  /* 0x000000000008a947 */ /* 0x000fea0003800000 */
[----:B------:R1:W-:Y:S04]  /*f570*/  REDG.E.ADD.F32.FTZ.RN.STRONG.GPU desc[UR32][R60.64+0x800], R91 ;  /* 0x0008005b3c0079a6 */ /* 0x0003e8000c12f320 */
[----:B0-----:R1:W-:Y:S02]  /*f580*/  REDG.E.ADD.F32.FTZ.RN.STRONG.GPU desc[UR32][R62.64+0x800], R93 ;  /* 0x0008005d3e0079a6 */ /* 0x0013e4000c12f320 */
.L_x_9161:
[----:B------:R-:W-:Y:S05]  /*f590*/  BSYNC.RECONVERGENT B0 ;  /* 0x0000000000007941 */ /* 0x000fea0003800200 */
.L_x_9160:
[----:B-1----:R1:W0:Y:S01]  /*f5a0*/  LDS R91, [R90+0x6c00] ;  /* 0x006c00005a5b7984 */ /* 0x0022220000000800 */
[----:B------:R-:W-:Y:S04]  /*f5b0*/  BSSY.RECONVERGENT B0, `(.L_x_9162) ;  /* 0x0000004000007945 */ /* 0x000fe80003800200 */
[----:B------:R-:W-:Y:S05]  /*f5c0*/  @!P3 BRA `(.L_x_9163) ;  /* 0x000000000008b947 */ /* 0x000fea0003800000 */
[----:B------:R1:W-:Y:S04]  /*f5d0*/  REDG.E.ADD.F32.FTZ.RN.STRONG.GPU desc[UR32][R60.64+0x900], R89 ;  /* 0x000900593c0079a6 */ /* 0x0003e8000c12f320 */
[----:B0-----:R1:W-:Y:S02]  /*f5e0*/  REDG.E.ADD.F32.FTZ.RN.STRONG.GPU desc[UR32][R62.64+0x900], R91 ;  /* 0x0009005b3e0079a6 */ /* 0x0013e4000c12f320 */
.L_x_9163:
[----:B------:R-:W-:Y:S05]  /*f5f0*/  BSYNC.RECONVERGENT B0 ;  /* 0x0000000000007941 */ /* 0x000fea0003800200 */
.L_x_9162:
[----:B-1----:R1:W0:Y:S01]  /*f600*/  LDS R89, [R88+0x6d00] ;  /* 0x006d000058597984 */ /* 0x0022220000000800 */
[----:B------:R-:W-:Y:S04]  /*f610*/  BSSY.RECONVERGENT B0, `(.L_x_9164) ;  /* 0x0000004000007945 */ /* 0x000fe80003800200 */
[----:B------:R-:W-:Y:S05]  /*f620*/  @!P4 BRA `(.L_x_9165) ;  /* 0x000000000008c947 */ /* 0x000fea0003800000 */
[----:B------:R1:W-:Y:S04]  /*f630*/  REDG.E.ADD.F32.FTZ.RN.STRONG.GPU desc[UR32][R60.64+0xa00], R87 ;  /* 0x000a00573c0079a6 */ /* 0x0003e8000c12f320 */
[----:B0-----:R1:W-:Y:S02]  /*f640*/  REDG.E.ADD.F32.FTZ.RN.STRONG.GPU desc[UR32][R62.64+0xa00], R89 ;  /* 0x000a00593e0079a6 */ /* 0x0013e4000c12f320 */
.L_x_9165:
[----:B------:R-:W-:Y:S05]  /*f650*/  BSYNC.RECONVERGENT B0 ;  /* 0x0000000000007941 */ /* 0x000fea0003800200 */
.L_x_9164:
[----:B-1----:R1:W0:Y:S01]  /*f660*/  LDS R87, [R86+0x6e00] ;  /* 0x006e000056577984 */ /* 0x0022220000000800 */
[----:B------:R-:W-:Y:S04]  /*f670*/  BSSY.RECONVERGENT B0, `(.L_x_9166) ;  /* 0x0000004000007945 */ /* 0x000fe80003800200 */
[----:B------:R-:W-:Y:S05]  /*f680*/  @!P5 BRA `(.L_x_9167) ;  /* 0x000000000008d947 */ /* 0x000fea0003800000 */
[----:B------:R1:W-:Y:S04]  /*f690*/  REDG.E.ADD.F32.FTZ.RN.STRONG.GPU desc[UR32][R60.64+0xb00], R85 ;  /* 0x000b00553c0079a6 */ /* 0x0003e8000c12f320 */
[----:B0-----:R1:W-:Y:S02]  /*f6a0*/  REDG.E.ADD.F32.FTZ.RN.STRONG.GPU desc[UR32][R62.64+0xb00], R87 ;  /* 0x000b00573e0079a6 */ /* 0x0013e4000c12f320 */
.L_x_9167:
[----:B------:R-:W-:Y:S05]  /*f6b0*/  BSYNC.RECONVERGENT B0 ;  /* 0x0000000000007941 */ /* 0x000fea0003800200 */
.L_x_9166:
        /* <DEDUP_REMOVED lines=10> */
.L_x_9169:
[----:B------:R-:W-:Y:S05]  /*f760*/  BSYNC.RECONVERGENT B0 ;  /* 0x0000000000007941 */ /* 0x000fea0003800200 */
.L_x_9168:
[----:B-1----:R1:W0:Y:S01]  /*f770*/  LDS R83, [R82+0x7000] ;  /* 0x0070000052537984 */ /* 0x0022220000000800 */
[----:B------:R-:W-:Y:S04]  /*f780*/  BSSY.RECONVERGENT B0, `(.L_x_9170) ;  /* 0x0000004000007945 */ /* 0x000fe80003800200 */
[----:B------:R-:W-:Y:S05]  /*f790*/  @!P2 BRA `(.L_x_9171) ;  /* 0x000000000008a947 */ /* 0x000fea0003800000 */
[----:B------:R1:W-:Y:S04]  /*f7a0*/  REDG.E.ADD.F32.FTZ.RN.STRONG.GPU desc[UR32][R60.64+0xd00], R81 ;  /* 0x000d00513c0079a6 */ /* 0x0003e8000c12f320 */
[----:B0-----:R1:W-:Y:S02]  /*f7b0*/  REDG.E.ADD.F32.FTZ.RN.STRONG.GPU desc[UR32][R62.64+0xd00], R83 ;  /* 0x000d00533e0079a6 */ /* 0x0013e4000c12f320 */
.L_x_9171:
[----:B------:R-:W-:Y:S05]  /*f7c0*/  BSYNC.RECONVERGENT B0 ;  /* 0x0000000000007941 */ /* 0x000fea0003800200 */
.L_x_9170:
[----:B-1----:R1:W0:Y:S01]  /*f7d0*/  LDS R81, [R80+0x7100] ;  /* 0x0071000050517984 */ /* 0x0022220000000800 */
[----:B------:R-:W-:Y:S04]  /*f7e0*/  BSSY.RECONVERGENT B0, `(.L_x_9172) ;  /* 0x0000004000007945 */ /* 0x000fe80003800200 */
[----:B------:R-:W-:Y:S05]  /*f7f0*/  @!P3 BRA `(.L_x_9173) ;  /* 0x000000000008b947 */ /* 0x000fea0003800000 */
[----:B------:R1:W-:Y:S04]  /*f800*/  REDG.E.ADD.F32.FTZ.RN.STRONG.GPU desc[UR32][R60.64+0xe00], R79 ;  /* 0x000e004f3c0079a6 */ /* 0x0003e8000c12f320 */
[----:B0-----:R1:W-:Y:S02]  /*f810*/  REDG.E.ADD.F32.FTZ.RN.STRONG.GPU desc[UR32][R62.64+0xe00], R81 ;  /* 0x000e00513e0079a6 */ /* 0x0013e4000c12f320 */
.L_x_9173:
[----:B------:R-:W-:Y:S05]  /*f820*/  BSYNC.RECONVERGENT B0 ;  /* 0x0000000000007941 */ /* 0x000fea0003800200 */
.L_x_9172:
[----:B-1----:R1:W0:Y:S01]  /*f830*/  LDS R79, [R70+0x7200] ;  /* 0x00720000464f7984 */ /* 0x0022220000000800 */
[----:B------:R-:W-:Y:S04]  /*f840*/  BSSY.RECONVERGENT B0, `(.L_x_9174) ;  /* 0x0000004000007945 */ /* 0x000fe80003800200 */
[----:B------:R-:W-:Y:S05]  /*f850*/  @!P4 BRA `(.L_x_9175) ;  /* 0x000000000008c947 */ /* 0x000fea0003800000 */
[----:B------:R1:W-:Y:S04]  /*f860*/  REDG.E.ADD.F32.FTZ.RN.STRONG.GPU desc[UR32][R60.64+0xf00], R71 ;  /* 0x000f00473c0079a6 */ /* 0x0003e8000c12f320 */
[----:B0-----:R1:W-:Y:S02]  /*f870*/  REDG.E.ADD.F32.FTZ.RN.STRONG.GPU desc[UR32][R62.64+0xf00], R79 ;  /* 0x000f004f3e0079a6 */ /* 0x0013e4000c12f320 */
.L_x_9175:
[----:B------:R-:W-:Y:S05]  /*f880*/  BSYNC.RECONVERGENT B0 ;  /* 0x0000000000007941 */ /* 0x000fea0003800200 */
.L_x_9174:
[----:B-1----:R1:W0:Y:S01]  /*f890*/  LDS R71, [R68+0x7300] ;  /* 0x0073000044477984 */ /* 0x0022220000000800 */
[----:B------:R-:W-:Y:S04]  /*f8a0*/  BSSY.RECONVERGENT B0, `(.L_x_9176) ;  /* 0x0000004000007945 */ /* 0x000fe80003800200 */
[----:B------:R-:W-:Y:S05]  /*f8b0*/  @!P5 BRA `(.L_x_9177) ;  /* 0x000000000008d947 */ /* 0x000fea0003800000 */
[----:B------:R1:W-:Y:S04]  /*f8c0*/  REDG.E.ADD.F32.FTZ.RN.STRONG.GPU desc[UR32][R60.64+0x1000], R69 ;  /* 0x001000453c0079a6 */ /* 0x0003e8000c12f320 */
[----:B0-----:R1:W-:Y:S02]  /*f8d0*/  REDG.E.ADD.F32.FTZ.RN.STRONG.GPU desc[UR32][R62.64+0x1000], R71 ;  /* 0x001000473e0079a6 */ /* 0x0013e4000c12f320 */
.L_x_9177:
[----:B------:R-:W-:Y:S05]  /*f8e0*/  BSYNC.RECONVERGENT B0 ;  /* 0x0000000000007941 */ /* 0x000fea0003800200 */
.L_x_9176:
        /* <DEDUP_REMOVED lines=10> */
.L_x_9179:
[----:B------:R-:W-:Y:S05]  /*f990*/  BSYNC.RECONVERGENT B0 ;  /* 0x0000000000007941 */ /* 0x000fea0003800200 */
.L_x_9178:
[----:B-1----:R1:W0:Y:S01]  /*f9a0*/  LDS R67, [R56+0x7500] ;  /* 0x0075000038437984 */ /* 0x0022220000000800 */
[----:B------:R-:W-:Y:S04]  /*f9b0*/  BSSY.RECONVERGENT B0, `(.L_x_9180) ;  /* 0x0000004000007945 */ /* 0x000fe80003800200 */
[----:B------:R-:W-:Y:S05]  /*f9c0*/  @!P2 BRA `(.L_x_9181) ;  /* 0x000000000008a947 */ /* 0x000fea0003800000 */
[----:B------:R1:W-:Y:S04]  /*f9d0*/  REDG.E.ADD.F32.FTZ.RN.STRONG.GPU desc[UR32][R60.64+0x1200], R65 ;  /* 0x001200413c0079a6 */ /* 0x0003e8000c12f320 */
[----:B0-----:R1:W-:Y:S02]  /*f9e0*/  REDG.E.ADD.F32.FTZ.RN.STRONG.GPU desc[UR32][R62.64+0x1200], R67 ;  /* 0x001200433e0079a6 */ /* 0x0013e4000c12f320 */
.L_x_9181:
[----:B------:R-:W-:Y:S05]  /*f9f0*/  BSYNC.RECONVERGENT B0 ;  /* 0x0000000000007941 */ /* 0x000fea0003800200 */
.L_x_9180:
[----:B-1----:R1:W0:Y:S01]  /*fa00*/  LDS R65, [R54+0x7600] ;  /* 0x0076000036417984 */ /* 0x0022220000000800 */
[----:B------:R-:W-:Y:S04]  /*fa10*/  BSSY.RECONVERGENT B0, `(.L_x_9182) ;  /* 0x0000004000007945 */ /* 0x000fe80003800200 */
[----:B------:R-:W-:Y:S05]  /*fa20*/  @!P3 BRA `(.L_x_9183) ;  /* 0x000000000008b947 */ /* 0x000fea0003800000 */
[----:B------:R1:W-:Y:S04]  /*fa30*/  REDG.E.ADD.F32.FTZ.RN.STRONG.GPU desc[UR32][R60.64+0x1300], R55 ;  /* 0x001300373c0079a6 */ /* 0x0003e8000c12f320 */
[----:B0-----:R1:W-:Y:S02]  /*fa40*/  REDG.E.ADD.F32.FTZ.RN.STRONG.GPU desc[UR32][R62.64+0x1300], R65 ;  /* 0x001300413e0079a6 */ /* 0x0013e4000c12f320 */
.L_x_9183:
[----:B------:R-:W-:Y:S05]  /*fa50*/  BSYNC.RECONVERGENT B0 ;  /* 0x0000000000007941 */ /* 0x000fea0003800200 */
.L_x_9182:
[----:B-1----:R1:W0:Y:S01]  /*fa60*/  LDS R55, [R52+0x7700] ;  /* 0x0077000034377984 */ /* 0x0022220000000800 */
[----:B------:R-:W-:Y:S04]  /*fa70*/  BSSY.RECONVERGENT B0, `(.L_x_9184) ;  /* 0x0000004000007945 */ /* 0x000fe80003800200 */
[----:B------:R-:W-:Y:S05]  /*fa80*/  @!P4 BRA `(.L_x_9185) ;  /* 0x000000000008c947 */ /* 0x000fea0003800000 */
[----:B------:R1:W-:Y:S04]  /*fa90*/  REDG.E.ADD.F32.FTZ.RN.STRONG.GPU desc[UR32][R60.64+0x1400], R53 ;  /* 0x001400353c0079a6 */ /* 0x0003e8000c12f320 */
[----:B0-----:R1:W-:Y:S02]  /*faa0*/  REDG.E.ADD.F32.FTZ.RN.STRONG.GPU desc[UR32][R62.64+0x1400], R55 ;  /* 0x001400373e0079a6 */ /* 0x0013e4000c12f320 */
.L_x_9185:
[----:B------:R-:W-:Y:S05]  /*fab0*/  BSYNC.RECONVERGENT B0 ;  /* 0x0000000000007941 */ /* 0x000fea0003800200 */
.L_x_9184:
[----:B-1----:R1:W0:Y:S01]  /*fac0*/  LDS R53, [R50+0x7800] ;  /* 0x0078000032357984 */ /* 0x0022220000000800 */
[----:B------:R-:W-:Y:S04]  /*fad0*/  BSSY.RECONVERGENT B0, `(.L_x_9186) ;  /* 0x0000004000007945 */ /* 0x000fe80003800200 */
[----:B------:R-:W-:Y:S05]  /*fae0*/  @!P5 BRA `(.L_x_9187) ;  /* 0x000000000008d947 */ /* 0x000fea0003800000 */
[----:B------:R1:W-:Y:S04]  /*faf0*/  REDG.E.ADD.F32.FTZ.RN.STRONG.GPU desc[UR32][R60.64+0x1500], R51 ;  /* 0x001500333c0079a6 */ /* 0x0003e8000c12f320 */
[----:B0-----:R1:W-:Y:S02]  /*fb00*/  REDG.E.ADD.F32.FTZ.RN.STRONG.GPU desc[UR32][R62.64+0x1500], R53 ;  /* 0x001500353e0079a6 */ /* 0x0013e4000c12f320 */
.L_x_9187:
[----:B------:R-:W-:Y:S05]  /*fb10*/  BSYNC.RECONVERGENT B0 ;  /* 0x0000000000007941 */ /* 0x000fea0003800200 */
.L_x_9186:
        /* <DEDUP_REMOVED lines=10> */
.L_x_9189:
[----:B------:R-:W-:Y:S05]  /*fbc0*/  BSYNC.RECONVERGENT B0 ;  /* 0x0000000000007941 */ /* 0x000fea0003800200 */
.L_x_9188:
[----:B-1----:R1:W0:Y:S01]  /*fbd0*/  LDS R49, [R46+0x7a00] ;  /* 0x007a00002e317984 */ /* 0x0022220000000800 */
[----:B------:R-:W-:Y:S04]  /*fbe0*/  BSSY.RECONVERGENT B0, `(.L_x_9190) ;  /* 0x0000004000007945 */ /* 0x000fe80003800200 */
[----:B------:R-:W-:Y:S05]  /*fbf0*/  @!P2 BRA `(.L_x_9191) ;  /* 0x000000000008a947 */ /* 0x000fea0003800000 */
[----:B------:R1:W-:Y:S04]  /*fc00*/  REDG.E.ADD.F32.FTZ.RN.STRONG.GPU desc[UR32][R60.64+0x1700], R47 ;  /* 0x0017002f3c0079a6 */ /* 0x0003e8000c12f320 */
[----:B0-----:R1:W-:Y:S02]  /*fc10*/  REDG.E.ADD.F32.FTZ.RN.STRONG.GPU desc[UR32][R62.64+0x1700], R49 ;  /* 0x001700313e0079a6 */ /* 0x0013e4000c12f320 */
.L_x_9191:
[----:B------:R-:W-:Y:S05]  /*fc20*/  BSYNC.RECONVERGENT B0 ;  /* 0x0000000000007941 */ /* 0x000fea0003800200 */
.L_x_9190:
[----:B-1----:R1:W0:Y:S01]  /*fc30*/  LDS R47, [R44+0x7b00] ;  /* 0x007b00002c2f7984 */ /* 0x0022220000000800 */
[----:B------:R-:W-:Y:S04]  /*fc40*/  BSSY.RECONVERGENT B0, `(.L_x_9192) ;  /* 0x0000004000007945 */ /* 0x000fe80003800200 */
[----:B------:R-:W-:Y:S05]  /*fc50*/  @!P3 BRA `(.L_x_9193) ;  /* 0x000000000008b947 */ /* 0x000fea0003800000 */
[----:B------:R1:W-:Y:S04]  /*fc60*/  REDG.E.ADD.F32.FTZ.RN.STRONG.GPU desc[UR32][R60.64+0x1800], R45 ;  /* 0x0018002d3c0079a6 */ /* 0x0003e8000c12f320 */
[----:B0-----:R1:W-:Y:S02]  /*fc70*/  REDG.E.ADD.F32.FTZ.RN.STRONG.GPU desc[UR32][R62.64+0x1800], R47 ;  /* 0x0018002f3e0079a6 */ /* 0x0013e4000c12f320 */
.L_x_9193:
[----:B------:R-:W-:Y:S05]  /*fc80*/  BSYNC.RECONVERGENT B0 ;  /* 0x0000000000007941 */ /* 0x000fea0003800200 */
.L_x_9192:
[----:B-1----:R1:W0:Y:S01]  /*fc90*/  LDS R45, [R42+0x7c00] ;  /* 0x007c00002a2d7984 */ /* 0x0022220000000800 */
[----:B------:R-:W-:Y:S04]  /*fca0*/  BSSY.RECONVERGENT B0, `(.L_x_9194) ;  /* 0x0000004000007945 */ /* 0x000fe80003800200 */
[----:B------:R-:W-:Y:S05]  /*fcb0*/  @!P4 BRA `(.L_x_9195) ;  /* 0x000000000008c947 */ /* 0x000fea0003800000 */
[----:B------:R1:W-:Y:S04]  /*fcc0*/  REDG.E.ADD.F32.FTZ.RN.STRONG.GPU desc[UR32][R60.64+0x1900], R43 ;  /* 0x0019002b3c0079a6 */ /* 0x0003e8000c12f320 */
[----:B0-----:R1:W-:Y:S02]  /*fcd0*/  REDG.E.ADD.F32.FTZ.RN.STRONG.GPU desc[UR32][R62.64+0x1900], R45 ;  /* 0x0019002d3e0079a6 */ /* 0x0013e4000c12f320 */
.L_x_9195:
[----:B------:R-:W-:Y:S05]  /*fce0*/  BSYNC.RECONVERGENT B0 ;  /* 0x0000000000007941 */ /* 0x000fea0003800200 */
.L_x_9194:
[----:B-1----:R1:W0:Y:S01]  /*fcf0*/  LDS R43, [R40+0x7d00] ;  /* 0x007d0000282b7984 */ /* 0x0022220000000800 */
[----:B------:R-:W-:Y:S04]  /*fd00*/  BSSY.RECONVERGENT B0, `(.L_x_9196) ;  /* 0x0000004000007945 */ /* 0x000fe80003800200 */
[----:B------:R-:W-:Y:S05]  /*fd10*/  @!P5 BRA `(.L_x_9197) ;  /* 0x000000000008d947 */ /* 0x000fea0003800000 */
[----:B------:R1:W-:Y:S04]  /*fd20*/  REDG.E.ADD.F32.FTZ.RN.STRONG.GPU desc[UR32][R60.64+0x1a00], R41 ;  /* 0x001a00293c0079a6 */ /* 0x0003e8000c12f320 */
[----:B0-----:R1:W-:Y:S02]  /*fd30*/  REDG.E.ADD.F32.FTZ.RN.STRONG.GPU desc[UR32][R62.64+0x1a00], R43 ;  /* 0x001a002b3e0079a6 */ /* 0x0013e4000c12f320 */
.L_x_9197:
[----:B------:R-:W-:Y:S05]  /*fd40*/  BSYNC.RECONVERGENT B0 ;  /* 0x0000000000007941 */ /* 0x000fea0003800200 */
.L_x_9196:
        /* <DEDUP_REMOVED lines=10> */
.L_x_9199:
[----:B------:R-:W-:Y:S05]  /*fdf0*/  BSYNC.RECONVERGENT B0 ;  /* 0x0000000000007941 */ /* 0x000fea0003800200 */
.L_x_9198:
[----:B-1----:R1:W0:Y:S01]  /*fe00*/  LDS R39, [R36+0x7f00] ;  /* 0x007f000024277984 */ /* 0x0022220000000800 */
[----:B------:R-:W-:Y:S04]  /*fe10*/  BSSY.RECONVERGENT B0, `(.L_x_9200) ;  /* 0x0000004000007945 */ /* 0x000fe80003800200 */
[----:B------:R-:W-:Y:S05]  /*fe20*/  @!P2 BRA `(.L_x_9201) ;  /* 0x000000000008a947 */ /* 0x000fea0003800000 */
[----:B------:R1:W-:Y:S04]  /*fe30*/  REDG.E.ADD.F32.FTZ.RN.STRONG.GPU desc[UR32][R60.64+0x1c00], R37 ;  /* 0x001c00253c0079a6 */ /* 0x0003e8000c12f320 */
[----:B0-----:R1:W-:Y:S02]  /*fe40*/  REDG.E.ADD.F32.FTZ.RN.STRONG.GPU desc[UR32][R62.64+0x1c00], R39 ;  /* 0x001c00273e0079a6 */ /* 0x0013e4000c12f320 */
.L_x_9201:
[----:B------:R-:W-:Y:S05]  /*fe50*/  BSYNC.RECONVERGENT B0 ;  /* 0x0000000000007941 */ /* 0x000fea0003800200 */
.L_x_9200:
[----:B-1----:R1:W0:Y:S01]  /*fe60*/  LDS R37, [R6+0x8000] ;  /* 0x0080000006257984 */ /* 0x0022220000000800 */
[----:B------:R-:W-:Y:S04]  /*fe70*/  BSSY.RECONVERGENT B0, `(.L_x_9202) ;  /* 0x0000004000007945 */ /* 0x000fe80003800200 */
[----:B------:R-:W-:Y:S05]  /*fe80*/  @!P3 BRA `(.L_x_9203) ;  /* 0x000000000008b947 */ /* 0x000fea0003800000 */
[----:B------:R1:W-:Y:S04]  /*fe90*/  REDG.E.ADD.F32.FTZ.RN.STRONG.GPU desc[UR32][R60.64+0x1d00], R31 ;  /* 0x001d001f3c0079a6 */ /* 0x0003e8000c12f320 */
[----:B0-----:R1:W-:Y:S02]  /*fea0*/  REDG.E.ADD.F32.FTZ.RN.STRONG.GPU desc[UR32][R62.64+0x1d00], R37 ;  /* 0x001d00253e0079a6 */ /* 0x0013e4000c12f320 */
.L_x_9203:
[----:B------:R-:W-:Y:S05]  /*feb0*/  BSYNC.RECONVERGENT B0 ;  /* 0x0000000000007941 */ /* 0x000fea0003800200 */
.L_x_9202:
[----:B-1----:R1:W0:Y:S01]  /*fec0*/  LDS R31, [R4+0x8100] ;  /* 0x00810000041f7984 */ /* 0x0022220000000800 */
[----:B------:R-:W-:Y:S04]  /*fed0*/  BSSY.RECONVERGENT B0, `(.L_x_9204) ;  /* 0x0000004000007945 */ /* 0x000fe80003800200 */
[----:B------:R-:W-:Y:S05]  /*fee0*/  @!P4 BRA `(.L_x_9205) ;  /* 0x000000000008c947 */ /* 0x000fea0003800000 */
[----:B------:R1:W-:Y:S04]  /*fef0*/  REDG.E.ADD.F32.FTZ.RN.STRONG.GPU desc[UR32][R60.64+0x1e00], R7 ;  /* 0x001e00073c0079a6 */ /* 0x0003e8000c12f320 */
[----:B0-----:R1:W-:Y:S02]  /*ff00*/  REDG.E.ADD.F32.FTZ.RN.STRONG.GPU desc[UR32][R62.64+0x1e00], R31 ;  /* 0x001e001f3e0079a6 */ /* 0x0013e4000c12f320 */
.L_x_9205:
[----:B------:R-:W-:Y:S05]  /*ff10*/  BSYNC.RECONVERGENT B0 ;  /* 0x0000000000007941 */ /* 0x000fea0003800200 */
.L_x_9204:
[----:B-1----:R1:W0:Y:S01]  /*ff20*/  LDS R7, [R2+0x8200] ;  /* 0x0082000002077984 */ /* 0x0022220000000800 */
[----:B------:R-:W-:Y:S04]  /*ff30*/  BSSY.RECONVERGENT B0, `(.L_x_9206) ;  /* 0x0000004000007945 */ /* 0x000fe80003800200 */
[----:B------:R-:W-:Y:S05]  /*ff40*/  @!P5 BRA `(.L_x_9207) ;  /* 0x000000000008d947 */ /* 0x000fea0003800000 */
[----:B------:R1:W-:Y:S04]  /*ff50*/  REDG.E.ADD.F32.FTZ.RN.STRONG.GPU desc[UR32][R60.64+0x1f00], R5 ;  /* 0x001f00053c0079a6 */ /* 0x0003e8000c12f320 */
[----:B0-----:R1:W-:Y:S02]  /*ff60*/  REDG.E.ADD.F32.FTZ.RN.STRONG.GPU desc[UR32][R62.64+0x1f00], R7 ;  /* 0x001f00073e0079a6 */ /* 0x0013e4000c12f320 */
.L_x_9207:
[----:B------:R-:W-:Y:S05]  /*ff70*/  BSYNC.RECONVERGENT B0 ;  /* 0x0000000000007941 */ /* 0x000fea0003800200 */
.L_x_9206:
        /* <DEDUP_REMOVED lines=85> */
.L_x_9209:
[----:B------:R-:W-:Y:S05]  /*104d0*/  BSYNC.RECONVERGENT B0 ;  /* 0x0000000000007941 */ /* 0x000fea0003800200 */
.L_x_9208:
[----:B------:R-:W-:-:S04]  /*104e0*/  UIADD3 UR8, UPT, UPT, UR8, 0x1, URZ ;  /* 0x0000000108087890 */ /* 0x000fc8000fffe0ff */
[----:B------:R-:W-:-:S09]  /*104f0*/  UISETP.GE.AND UP0, UPT, UR8, UR49, UPT ;  /* 0x000000310800728c */ /* 0x000fd2000bf06270 */
[----:B------:R-:W-:Y:S05]  /*10500*/  BRA.U !UP0, `(.L_x_9210) ;  /* 0xffffff6908147547 */ /* 0x000fea000b83ffff */
.L_x_9114:
[----:B------:R-:W-:Y:S01]  /*10510*/  USHF.L.U32 UR8, UR20, 0xa, URZ ;  /* 0x0000000a14087899 */ /* 0x000fe200080006ff */
[----:B------:R-:W-:Y:S01]  /*10520*/  BAR.SYNC.DEFER_BLOCKING 0x0 ;  /* 0x0000000000007b1d */ /* 0x000fe20000010000 */
[C---:B------:R-:W-:Y:S02]  /*10530*/  LOP3.LUT R0, R197.reuse, 0x1f, RZ, 0xc0, !PT ;  /* 0x0000001fc5007812 */ /* 0x040fe400078ec0ff */
[----:B0-----:R-:W-:Y:S01]  /*10540*/  SHF.L.U32 R5, R197, 0x4, RZ ;  /* 0x00000004c5057819 */ /* 0x001fe200000006ff */
[----:B------:R-:W-:Y:S01]  /*10550*/  UIADD3 UR8, UPT, UPT, UR8, -0x400, URZ ;  /* 0xfffffc0008087890 */ /* 0x000fe2000fffe0ff */
[----:B------:R-:W-:Y:S02]  /*10560*/  MOV R2, UR22 ;  /* 0x0000001600027c02 */ /* 0x000fe40008000f00 */
[----:B------:R-:W-:Y:S01]  /*10570*/  MOV R3, UR23 ;  /* 0x0000001700037c02 */ /* 0x000fe20008000f00 */
[----:B------:R-:W-:Y:S01]  /*10580*/  UIADD3 UR10, UPT, UPT, -UR8, UR10, URZ ;  /* 0x0000000a080a7290 */ /* 0x000fe2000fffe1ff */
[----:B------:R-:W-:Y:S01]  /*10590*/  LOP3.LUT R5, R0, 0x3e00, R5, 0xf8, !PT ;  /* 0x00003e0000057812 */ /* 0x000fe200078ef805 */
[----:B------:R-:W-:Y:S01]  /*105a0*/  HFMA2 R4, -RZ, RZ, 0, 0 ;  /* 0x00000000ff047431 */ /* 0x000fe200000001ff */
[----:B-1----:R-:W-:-:S02]  /*105b0*/  CS2R R6, SRZ ;  /* 0x0000000000067805 */ /* 0x002fc4000001ff00 */
        /* <DEDUP_REMOVED lines=9> */
[----:B------:R-:W-:Y:S02]  /*10650*/  ISETP.GE.AND P3, PT, R45, UR10, PT ;  /* 0x0000000a2d007c0c */ /* 0x000fe4000bf66270 */
[----:B------:R-:W-:Y:S02]  /*10660*/  CS2R R16, SRZ ;  /* 0x0000000000107805 */ /* 0x000fe4000001ff00 */
[----:B------:R-:W-:Y:S01]  /*10670*/  ISETP.GE.AND P4, PT, R47, UR10, PT ;  /* 0x0000000a2f007c0c */ /* 0x000fe2000bf86270 */
[----:B------:R-:W-:Y:S01]  /*10680*/  IMAD.WIDE.U32 R2, R5, 0x4, R2 ;  /* 0x0000000405027825 */ /* 0x000fe200078e0002 */
[----:B------:R-:W-:Y:S01]  /*10690*/  ISETP.GE.AND P5, PT, R49, UR10, PT ;  /* 0x0000000a31007c0c */ /* 0x000fe2000bfa6270 */
[----:B------:R-:W2:Y:S01]  /*106a0*/  LDL.LU R26, [R1] ;  /* 0x00000000011a7983 */ /* 0x000ea20000300800 */
[----:B------:R-:W-:-:S02]  /*106b0*/  LOP3.LUT R51, R5, 0x80, RZ, 0xfc, !PT ;  /* 0x0000008005337812 */ /* 0x000fc400078efcff */
[----:B------:R-:W-:Y:S01]  /*106c0*/  MOV R18, RZ ;  /* 0x000000ff00127202 */ /* 0x000fe20000000f00 */
[----:B------:R-:W-:Y:S01]  /*106d0*/  HFMA2 R20, -RZ, RZ, 0, 0 ;  /* 0x00000000ff147431 */ /* 0x000fe200000001ff */
[C---:B------:R-:W-:Y:S01]  /*106e0*/  LOP3.LUT R53, R5.reuse, 0xa0, RZ, 0xfc, !PT ;  /* 0x000000a005357812 */ /* 0x040fe200078efcff */
[----:B------:R-:W5:Y:S01]  /*106f0*/  @!P2 LDG.E R4, desc[UR32][R2.64] ;  /* 0x000000200204a981 */ /* 0x000f62000c1e1900 */
[C---:B------:R-:W-:Y:S02]  /*10700*/  LOP3.LUT R55, R5.reuse, 0xc0, RZ, 0xfc, !PT ;  /* 0x000000c005377812 */ /* 0x040fe400078efcff */
[----:B------:R-:W-:Y:S01]  /*10710*/  MOV R22, RZ ;  /* 0x000000ff00167202 */ /* 0x000fe20000000f00 */
[----:B------:R-:W2:Y:S01]  /*10720*/  @!P3 LDG.E R6, desc[UR32][R2.64+0x80] ;  /* 0x000080200206b981 */ /* 0x000ea2000c1e1900 */
[C---:B------:R-:W-:Y:S01]  /*10730*/  LOP3.LUT R57, R5.reuse, 0xe0, RZ, 0xfc, !PT ;  /* 0x000000e005397812 */ /* 0x040fe200078efcff */
[----:B------:R-:W0:Y:S01]  /*10740*/  S2UR UR31, SR_CTAID.X ;  /* 0x00000000001f79c3 */ /* 0x000e220000002500 */
[----:B------:R-:W-:Y:S01]  /*10750*/  LOP3.LUT R59, R5, 0x100, RZ, 0xfc, !PT ;  /* 0x00000100053b7812 */ /* 0x000fe200078efcff */
[----:B------:R-:W3:Y:S01]  /*10760*/  @!P4 LDG.E R7, desc[UR32][R2.64+0x100] ;  /* 0x000100200207c981 */ /* 0x000ee2000c1e1900 */
[----:B------:R-:W-:Y:S01]  /*10770*/  ISETP.GE.AND P6, PT, R51, UR10, PT ;  /* 0x0000000a33007c0c */ /* 0x000fe2000bfc6270 */
[----:B------:R-:W0:Y:S01]  /*10780*/  LDCU.64 UR14, c[0x0][0x4f8] ;  /* 0x00009f00ff0e77ac */ /* 0x000e220008000a00 */
[----:B------:R-:W-:Y:S01]  /*10790*/  LOP3.LUT R61, R5, 0x120, RZ, 0xfc, !PT ;  /* 0x00000120053d7812 */ /* 0x000fe200078efcff */
        /* <DEDUP_REMOVED lines=62> */
[----:B------:R-:W3:Y:S04]  /*10b80*/  LDS R3, [R190+0x14] ;  /* 0x00001400be037984 */ /* 0x000ee80000000800 */
[----:B------:R-:W-:Y:S01]  /*10b90*/  FSETP.GTU.FTZ.AND P0, PT, R12, 20, PT ;  /* 0x41a000000c00780b */ /* 0x000fe20003f1c000 */
[----:B------:R-:W4:Y:S05]  /*10ba0*/  LDS R4, [R190+0x18] ;  /* 0x00001800be047984 */ /* 0x000f2a0000000800 */
        /* <DEDUP_REMOVED lines=12> */
[----:B------:R-:W4:Y:S08]  /*10c70*/  @!P3 MUFU.RCP R9, R9 ;  /* 0x000000090009b308 */ /* 0x000f300000001000 */
[----:B------:R-:W5:Y:S01]  /*10c80*/  @!P2 MUFU.EX2 R14, R14 ;  /* 0x0000000e000ea308 */ /* 0x000f620000000800 */
[----:B-1----:R-:W-:Y:S01]  /*10c90*/  @!P0 FADD.FTZ R13, R12, 1 ;  /* 0x3f8000000c0d8421 */ /* 0x002fe20000010000 */
[----:B--2---:R-:W-:Y:S01]  /*10ca0*/  FADD.FTZ R2, R2, UR7 ;  /* 0x0000000702027e21 */ /* 0x004fe20008010000 */
[----:B---3--:R-:W-:Y:S01]  /*10cb0*/  FADD.FTZ R3, R3, UR7 ;  /* 0x0000000703037e21 */ /* 0x008fe20008010000 */
[----:B0-----:R-:W-:-:S03]  /*10cc0*/  @!P5 FADD.FTZ R11, R10, 1 ;  /* 0x3f8000000a0bd421 */ /* 0x001fc60000010000 */
[----:B------:R-:W0:Y:S01]  /*10cd0*/  @!P0 MUFU.RCP R13, R13 ;  /* 0x0000000d000d8308 */ /* 0x000e220000001000 */
[----:B------:R-:W-:Y:S01]  /*10ce0*/  FSETP.GTU.FTZ.AND P4, PT, R3, 20, PT ;  /* 0x41a000000300780b */ /* 0x000fe20003f9c000 */
[----:B----4-:R-:W-:Y:S01]  /*10cf0*/  @!P3 FMUL.FTZ R142, R142, R9 ;  /* 0x000000098e8eb220 */ /* 0x010fe20000410000 */
[----:B------:R-:W-:Y:S01]  /*10d00*/  FSETP.GTU.FTZ.AND P3, PT, R2, 20, PT ;  /* 0x41a000000200780b */ /* 0x000fe20003f7c000 */
[----:B------:R-:W-:Y:S01]  /*10d10*/  FADD.FTZ R4, R4, UR7 ;  /* 0x0000000704047e21 */ /* 0x000fe20008010000 */
[----:B-----5:R-:W-:-:S03]  /*10d20*/  @!P2 FADD.FTZ R10, R14, 1 ;  /* 0x3f8000000e0aa421 */ /* 0x020fc60000010000 */
[----:B------:R-:W1:Y:S01]  /*10d30*/  @!P5 MUFU.RCP R16, R11 ;  /* 0x0000000b0010d308 */ /* 0x000e620000001000 */
[----:B------:R-:W-:-:S07]  /*10d40*/  FSETP.GTU.FTZ.AND P6, PT, R4, 20, PT ;  /* 0x41a000000400780b */ /* 0x000fce0003fdc000 */
        /* <DEDUP_REMOVED lines=8> */
[----:B------:R-:W0:Y:S01]  /*10dd0*/  @!P3 MUFU.EX2 R2, R2 ;  /* 0x000000020002b308 */ /* 0x000e220000000800 */
[----:B-1----:R-:W-:Y:S01]  /*10de0*/  @!P5 FMUL.FTZ R143, R143, R16 ;  /* 0x000000108f8fd220 */ /* 0x002fe20000410000 */
[----:B------:R-:W-:-:S02]  /*10df0*/  FSETP.GTU.FTZ.AND P5, PT, R6, 20, PT ;  /* 0x41a000000600780b */ /* 0x000fc40003fbc000 */
[----:B------:R-:W1:Y:S01]  /*10e00*/  @!P4 MUFU.EX2 R3, R3 ;  /* 0x000000030003c308 */ /* 0x000e620000000800 */
[----:B------:R-:W-:-:S03]  /*10e10*/  FADD.FTZ R8, R8, UR7 ;  /* 0x0000000708087e21 */ /* 0x000fc60008010000 */
        /* <DEDUP_REMOVED lines=9> */
[----:B------:R-:W-:Y:S01]  /*10eb0*/  LDS R3, [R190+0x2c] ;  /* 0x00002c00be037984 */ /* 0x000fe20000000800 */
[----:B------:R2:W-:Y:S01]  /*10ec0*/  @!P3 MUFU.RCP R13, R6 ;  /* 0x00000006000db308 */ /* 0x0005e20000001000 */
[----:B------:R-:W-:Y:S01]  /*10ed0*/  @!P2 FMUL.FTZ R12, R8, -1.4426950216293334961 ;  /* 0xbfb8aa3b080ca820 */ /* 0x000fe20000410000 */
[----:B---3--:R-:W-:-:S02]  /*10ee0*/  @!P6 FADD.FTZ R8, R4, 1 ;  /* 0x3f8000000408e421 */ /* 0x008fc40000010000 */
[----:B------:R-:W-:Y:S04]  /*10ef0*/  LDS R4, [R190+0x30] ;  /* 0x00003000be047984 */ /* 0x000fe80000000800 */
[----:B------:R3:W4:Y:S01]  /*10f00*/  @!P4 MUFU.RCP R14, R7 ;  /* 0x00000007000ec308 */ /* 0x0007220000001000 */
[----:B--2---:R-:W2:Y:S04]  /*10f10*/  LDS R6, [R190+0x34] ;  /* 0x00003400be067984 */ /* 0x004ea80000000800 */
[----:B---3--:R-:W3:Y:S03]  /*10f20*/  LDS R7, [R190+0x38] ;  /* 0x00003800be077984 */ /* 0x008ee60000000800 */
[----:B------:R-:W5:Y:S04]  /*10f30*/  @!P5 MUFU.EX2 R9, R9 ;  /* 0x000000090009d308 */ /* 0x000f680000000800 */
[----:B------:R-:W4:Y:S01]  /*10f40*/  @!P2 MUFU.EX2 R12, R12 ;  /* 0x0000000c000ca308 */ /* 0x000f220000000800 */
[----:B-1----:R-:W-:-:S03]  /*10f50*/  @!P0 FADD.FTZ R11, R11, 1 ;  /* 0x3f8000000b0b8421 */ /* 0x002fc60000010000 */
[----:B------:R1:W0:Y:S02]  /*10f60*/  @!P6 MUFU.RCP R15, R8 ;  /* 0x00000008000fe308 */ /* 0x0002240000001000 */
[----:B-1----:R-:W1:Y:S01]  /*10f70*/  LDS R8, [R190+0x3c] ;  /* 0x00003c00be087984 */ /* 0x002e620000000800 */
[----:B------:R-:W-:Y:S01]  /*10f80*/  BAR.SYNC.DEFER_BLOCKING 0x0 ;  /* 0x0000000000007b1d */ /* 0x000fe20000010000 */
[----:B-----5:R-:W-:Y:S01]  /*10f90*/  @!P5 FADD.FTZ R10, R9, 1 ;  /* 0x3f800000090ad421 */ /* 0x020fe20000010000 */
[----:B----4-:R-:W-:-:S04]  /*10fa0*/  @!P2 FADD.FTZ R12, R12, 1 ;  /* 0x3f8000000c0ca421 */ /* 0x010fc80000010000 */
[----:B------:R-:W4:Y:S08]  /*10fb0*/  @!P0 MUFU.RCP R11, R11 ;  /* 0x0000000b000b8308 */ /* 0x000f300000001000 */
[----:B------:R-:W5:Y:S01]  /*10fc0*/  @!P5 MUFU.RCP R10, R10 ;  /* 0x0000000a000ad308 */ /* 0x000f620000001000 */
[----:B------:R-:W-:-:S07]  /*10fd0*/  @!P4 FMUL.FTZ R147, R147, R14 ;  /* 0x0000000e9393c220 */ /* 0x000fce0000410000 */
[----:B------:R-:W1:Y:S01]  /*10fe0*/  @!P2 MUFU.RCP R12, R12 ;  /* 0x0000000c000ca308 */ /* 0x000e620000001000 */
[----:B------:R-:W-:Y:S01]  /*10ff0*/  MOV R14, UR10 ;  /* 0x0000000a000e7c02 */ /* 0x000fe20008000f00 */
[----:B------:R-:W-:Y:S01]  /*11000*/  STS [R190], R141 ;  /* 0x0000008dbe007388 */ /* 0x000fe20000000800 */
[----:B------:R-:W-:Y:S01]  /*11010*/  @!P3 FMUL.FTZ R146, R146, R13 ;  /* 0x0000000d9292b220 */ /* 0x000fe20000410000 */
[----:B0-----:R-:W-:Y:S01]  /*11020*/  @!P6 FMUL.FTZ R148, R148, R15 ;  /* 0x0000000f9494e220 */ /* 0x001fe20000410000 */
[----:B----4-:R-:W-:Y:S01]  /*11030*/  @!P0 FMUL.FTZ R150, R150, R11 ;  /* 0x0000000b96968220 */ /* 0x010fe20000410000 */
        /* <DEDUP_REMOVED lines=18> */
[----:B--2---:R-:W-:-:S03]  /*11160*/  FADD.FTZ R6, R6, UR7 ;  /* 0x0000000706067e21 */ /* 0x004fc60008010000 */
[----:B------:R-:W-:Y:S01]  /*11170*/  LDS R11, [R26+0x80] ;  /* 0x000080001a0b7984 */ /* 0x000fe20000000800 */
[----:B---3--:R-:W-:-:S03]  /*11180*/  FADD.FTZ R7, R7, UR7 ;  /* 0x0000000707077e21 */ /* 0x008fc60008010000 */
        /* <DEDUP_REMOVED lines=14> */
[----:B-----5:R-:W-:-:S03]  /*11270*/  @!P5 FMUL.FTZ R149, R149, R10 ;  /* 0x0000000a9595d220 */ /* 0x020fc60000410000 */
[----:B------:R-:W-:Y:S01]  /*11280*/  @!P1 STS [UR30+0x1080], R14 ;  /* 0x0010800eff009988 */ /* 0x000fe2000800081e */
[----:B------:R-:W-:Y:S01]  /*11290*/  FSETP.GTU.FTZ.AND P5, PT, R2, 20, PT ;  /* 0x41a000000200780b */ /* 0x000fe20003fbc000 */
[----:B------:R-:W-:Y:S01]  /*112a0*/  BAR.SYNC.DEFER_BLOCKING 0x0 ;  /* 0x0000000000007b1d */ /* 0x000fe20000010000 */
[----:B------:R-:W-:Y:S01]  /*112b0*/  FADD.FTZ R4, R4, UR7 ;  /* 0x0000000704047e21 */ /* 0x000fe20008010000 */
[----:B-1----:R-:W-:Y:S01]  /*112c0*/  @!P2 FMUL.FTZ R151, R151, R12 ;  /* 0x0000000c9797a220 */ /* 0x002fe20000410000 */
[----:B------:R-:W-:Y:S01]  /*112d0*/  FSETP.GTU.FTZ.AND P3, PT, R6, 20, PT ;  /* 0x41a000000600780b */ /* 0x000fe20003f7c000 */
[----:B------:R-:W-:Y:S01]  /*112e0*/  FADD.FTZ R3, R3, UR7 ;  /* 0x0000000703037e21 */ /* 0x000fe20008010000 */
[----:B------:R-:W-:Y:S02]  /*112f0*/  FSETP.GTU.FTZ.AND P2, PT, R7, 20, PT ;  /* 0x41a000000700780b */ /* 0x000fe40003f5c000 */
[----:B------:R-:W-:Y:S02]  /*11300*/  FSETP.GTU.FTZ.AND P4, PT, R4, 20, PT ;  /* 0x41a000000400780b */ /* 0x000fe40003f9c000 */
[----:B------:R-:W-:Y:S01]  /*11310*/  FSETP.GTU.FTZ.AND P6, PT, R3, 20, PT ;  /* 0x41a000000300780b */ /* 0x000fe20003fdc000 */
[----:B------:R-:W-:-:S02]  /*11320*/  FADD.FTZ R8, R8, UR7 ;  /* 0x0000000708087e21 */ /* 0x000fc40008010000 */
[----:B------:R-:W-:-:S03]  /*11330*/  @!P5 FMUL.FTZ R2, R2, -1.4426950216293334961 ;  /* 0xbfb8aa3b0202d820 */ /* 0x000fc60000410000 */
[----:B------:R-:W-:Y:S01]  /*11340*/  FSETP.GTU.FTZ.AND P0, PT, R8, 20, PT ;  /* 0x41a000000800780b */ /* 0x000fe20003f1c000 */
[----:B------:R-:W-:Y:S02]  /*11350*/  @!P3 FMUL.FTZ R6, R6, -1.4426950216293334961 ;  /* 0xbfb8aa3b0606b820 */ /* 0x000fe40000410000 */
        /* <DEDUP_REMOVED lines=8> */
[----:B------:R-:W5:Y:S01]  /*113e0*/  @!P4 MUFU.EX2 R4, R4 ;  /* 0x000000040004c308 */ /* 0x000f620000000800 */
[----:B------:R-:W-:-:S03]  /*113f0*/  @!P0 FMUL.FTZ R8, R8, -1.4426950216293334961 ;  /* 0xbfb8aa3b08088820 */ /* 0x000fc60000410000 */
[----:B------:R-:W4:Y:S01]  /*11400*/  @!P6 MUFU.EX2 R3, R3 ;  /* 0x000000030003e308 */ /* 0x000f220000000800 */
[----:B0-----:R-:W-:Y:S01]  /*11410*/  @!P5 FADD.FTZ R2, R2, 1 ;  /* 0x3f8000000202d421 */ /* 0x001fe20000010000 */
[----:B-1----:R-:W-:Y:S02]  /*11420*/  @!P3 FADD.FTZ R6, R6, 1 ;  /* 0x3f8000000606b421 */ /* 0x002fe40000010000 */
[----:B------:R-:W0:Y:S01]  /*11430*/  @!P0 MUFU.EX2 R8, R8 ;  /* 0x0000000800088308 */ /* 0x000e220000000800 */
[----:B---3--:R-:W-:-:S03]  /*11440*/  @!P2 FADD.FTZ R7, R7, 1 ;  /* 0x3f8000000707a421 */ /* 0x008fc60000010000 */
[----:B------:R-:W1:Y:S01]  /*11450*/  @!P5 MUFU.RCP R41, R2 ;  /* 0x000000020029d308 */ /* 0x000e620000001000 */
[----:B-----5:R-:W-:Y:S01]  /*11460*/  @!P4 FADD.FTZ R4, R4, 1 ;  /* 0x3f8000000404c421 */ /* 0x020fe20000010000 */
[----:B------:R-:W-:Y:S01]  /*11470*/  UIMAD.WIDE.U32 UR12, UR31, UR14, UR8 ;  /* 0x0000000e1f0c72a5 */ /* 0x000fe2000f8e0008 */
[----:B----4-:R-:W-:-:S05]  /*11480*/  @!P6 FADD.FTZ R3, R3, 1 ;  /* 0x3f8000000303e421 */ /* 0x010fca0000010000 */
[----:B------:R3:W4:Y:S01]  /*11490*/  @!P4 MUFU.RCP R43, R4 ;  /* 0x00000004002bc308 */ /* 0x0007220000001000 */
[----:B------:R-:W-:-:S07]  /*114a0*/  UIMAD UR13, UR31, UR15, UR13 ;  /* 0x0000000f1f0d72a4 */ /* 0x000fce000f8e020d */
[----:B------:R-:W5:Y:S08]  /*114b0*/  @!P3 MUFU.RCP R6, R6 ;  /* 0x000000060006b308 */ /* 0x000f700000001000 */
[----:B------:R-:W2:Y:S01]  /*114c0*/  @!P2 MUFU.RCP R7, R7 ;  /* 0x000000070007a308 */ /* 0x000ea20000001000 */
[----:B------:R-:W-:Y:S01]  /*114d0*/  UIMAD UR14, UR10, UR35, URZ ;  /* 0x000000230a0e72a4 */ /* 0x000fe2000f8e02ff */
[----:B0-----:R-:W-:Y:S01]  /*114e0*/  @!P0 FADD.FTZ R8, R8, 1 ;  /* 0x3f80000008088421 */ /* 0x001fe20000010000 */
[----:B------:R-:W-:-:S05]  /*114f0*/  UIMAD.WIDE.U32 UR12, UR10, UR34, UR12 ;  /* 0x000000220a0c72a5 */ /* 0x000fca000f8e000c */
[----:B------:R0:W2:Y:S01]  /*11500*/  @!P6 MUFU.RCP R12, R3 ;  /* 0x00000003000ce308 */ /* 0x0000a20000001000 */
[----:B-1----:R-:W-:Y:S01]  /*11510*/  @!P5 FMUL.FTZ R152, R152, R41 ;  /* 0x000000299898d220 */ /* 0x002fe20000410000 */
[----:B---3--:R-:W-:Y:S01]  /*11520*/  MOV R4, UR14 ;  /* 0x0000000e00047c02 */ /* 0x008fe20008000f00 */
[----:B----4-:R-:W-:Y:S01]  /*11530*/  @!P4 FMUL.FTZ R154, R154, R43 ;  /* 0x0000002b9a9ac220 */ /* 0x010fe20000410000 */
[----:B-----5:R-:W-:-:S04]  /*11540*/  @!P3 FMUL.FTZ R155, R155, R6 ;  /* 0x000000069b9bb220 */ /* 0x020fc80000410000 */
[----:B------:R-:W1:Y:S01]  /*11550*/  @!P0 MUFU.RCP R8, R8 ;  /* 0x0000000800088308 */ /* 0x000e620000001000 */
[C---:B0-----:R-:W-:Y:S01]  /*11560*/  IADD3 R3, P5, PT, R5.reuse, UR12, RZ ;  /* 0x0000000c05037c10 */ /* 0x041fe2000ffbe0ff */
[----:B--2---:R-:W-:Y:S01]  /*11570*/  @!P2 FMUL.FTZ R156, R156, R7 ;  /* 0x000000079c9ca220 */ /* 0x004fe20000410000 */
[-C--:B------:R-:W-:Y:S01]  /*11580*/  ISETP.GE.AND P2, PT, R5, R10.reuse, PT ;  /* 0x0000000a0500720c */ /* 0x080fe20003f46270 */
[----:B------:R-:W0:Y:S01]  /*11590*/  LDCU.64 UR14, c[0x0][0x520] ;  /* 0x0000a400ff0e77ac */ /* 0x000e220008000a00 */
[----:B------:R-:W-:Y:S02]  /*115a0*/  IADD3.X R4, PT, PT, R4, UR13, RZ, P5, !PT ;  /* 0x0000000d04047c10 */ /* 0x000fe4000affe4ff */
[-C--:B------:R-:W-:Y:S01]  /*115b0*/  ISETP.GE.AND P3, PT, R45, R10.reuse, PT ;  /* 0x0000000a2d00720c */ /* 0x080fe20003f66270 */
[----:B------:R-:W2:Y:S01]  /*115c0*/  LDCU.64 UR12, c[0x0][0x518] ;  /* 0x0000a300ff0c77ac */ /* 0x000ea20008000a00 */
[-C--:B------:R-:W-:Y:S02]  /*115d0*/  ISETP.GE.AND P4, PT, R47, R10.reuse, PT ;  /* 0x0000000a2f00720c */ /* 0x080fe40003f86270 */
[----:B------:R-:W-:Y:S01]  /*115e0*/  ISETP.GE.AND P5, PT, R49, R10, PT ;  /* 0x0000000a3100720c */ /* 0x000fe20003fa6270 */
[----:B------:R-:W-:Y:S01]  /*115f0*/  @!P6 FMUL.FTZ R153, R153, R12 ;  /* 0x0000000c9999e220 */ /* 0x000fe20000410000 */
[----:B------:R-:W-:-:S04]  /*11600*/  LEA R2, P6, R3, UR36, 0x2 ;  /* 0x0000002403027c11 */ /* 0x000fc8000f8c10ff */
[----:B------:R-:W-:Y:S01]  /*11610*/  LEA.HI.X R3, R3, UR37, R4, 0x2, P6 ;  /* 0x0000002503037c11 */ /* 0x000fe2000b0f1404 */
[----:B-1----:R-:W-:Y:S01]  /*11620*/  @!P0 FMUL.FTZ R157, R157, R8 ;  /* 0x000000089d9d8220 */ /* 0x002fe20000410000 */
        /* <DEDUP_REMOVED lines=65> */
[----:B-1----:R-:W-:-:S04]  /*11a40*/  FADD.FTZ R142, R142, R24 ;  /* 0x000000188e8e7221 */ /* 0x002fc80000010000 */
        /* <DEDUP_REMOVED lines=71> */
.L_x_9080:
        /* <DEDUP_REMOVED lines=42> */
.L_x_9213:
[----:B------:R-:W-:Y:S05]  /*12160*/  BSYNC.RECONVERGENT B0 ;  /* 0x0000000000007941 */ /* 0x000fea0003800200 */
.L_x_9212:
        /* <DEDUP_REMOVED lines=40> */
.L_x_9215:
[----:B------:R-:W-:Y:S05]  /*123f0*/  BSYNC.RECONVERGENT B0 ;  /* 0x0000000000007941 */ /* 0x000fea0003800200 */
.L_x_9214:
        /* <DEDUP_REMOVED lines=11> */
.L_x_9216:
        /* <DEDUP_REMOVED lines=19> */
.L_x_9119:
[----:B------:R-:W-:Y:S01]  /*125e0*/  MOV R246, R244 ;  /* 0x000000f400f67202 */ /* 0x000fe20000000f00 */
[----:B------:R-:W-:Y:S01]  /*125f0*/  HFMA2 R69, -RZ, RZ, 0, 5.9604644775390625e-08 ;  /* 0x00000001ff457431 */ /* 0x000fe200000001ff */
[----:B------:R-:W-:Y:S02]  /*12600*/  MOV R68, RZ ;  /* 0x000000ff00447202 */ /* 0x000fe40000000f00 */
[----:B------:R-:W-:-:S07]  /*12610*/  MOV R71, 0xffffffff ;  /* 0xffffffff00477802 */ /* 0x000fce0000000f00 */
[----:B01---5:R-:W-:Y:S05]  /*12620*/  WARPSYNC.COLLECTIVE R71, `(.L_x_9217) ;  /* 0x0000000047087348 */ /* 0x023fea0003c00000 */
[----:B------:R2:W3:Y:S02]  /*12630*/  SHFL.UP P6, R248, R246, R69, R68 ;  /* 0x04000045f6f87389 */ /* 0x0004e400000c0044 */
[----:B0123-5:R-:W-:Y:S05]  /*12640*/  ENDCOLLECTIVE ;  /* 0x000000000000791b */ /* 0x02ffea0003800000 */
.L_x_9217:
[----:B------:R-:W-:Y:S02]  /*12650*/  MOV R246, R243 ;  /* 0x000000f300f67202 */ /* 0x000fe40000000f00 */
[----:B------:R-:W-:-:S07]  /*12660*/  MOV R70, R248 ;  /* 0x000000f800467202 */ /* 0x000fce0000000f00 */
[----:B------:R-:W-:Y:S05]  /*12670*/  WARPSYNC.COLLECTIVE R71, `(.L_x_9218) ;  /* 0x0000000047087348 */ /* 0x000fea0003c00000 */
[----:B------:R0:W1:Y:S02]  /*12680*/  SHFL.UP P6, R248, R246, R69, R68 ;  /* 0x04000045f6f87389 */ /* 0x00006400000c0044 */
[----:B01----:R-:W-:Y:S05]  /*12690*/  ENDCOLLECTIVE ;  /* 0x000000000000791b */ /* 0x003fea0003800000 */
.L_x_9218:
[----:B------:R-:W-:Y:S02]  /*126a0*/  MOV R246, R242 ;  /* 0x000000f200f67202 */ /* 0x000fe40000000f00 */
[----:B------:R-:W-:-:S07]  /*126b0*/  MOV R230, R248 ;  /* 0x000000f800e67202 */ /* 0x000fce0000000f00 */
[----:B------:R-:W-:Y:S05]  /*126c0*/  WARPSYNC.COLLECTIVE R71, `(.L_x_9219) ;  /* 0x0000000047087348 */ /* 0x000fea0003c00000 */
[----:B------:R0:W1:Y:S02]  /*126d0*/  SHFL.UP P6, R248, R246, R69, R68 ;  /* 0x04000045f6f87389 */ /* 0x00006400000c0044 */
[----:B01----:R-:W-:Y:S05]  /*126e0*/  ENDCOLLECTIVE ;  /* 0x000000000000791b */ /* 0x003fea0003800000 */
.L_x_9219:
[----:B------:R-:W-:Y:S02]  /*126f0*/  MOV R246, R245 ;  /* 0x000000f500f67202 */ /* 0x000fe40000000f00 */
[----:B------:R-:W-:-:S07]  /*12700*/  MOV R247, R248 ;  /* 0x000000f800f77202 */ /* 0x000fce0000000f00 */
[----:B------:R-:W-:Y:S05]  /*12710*/  WARPSYNC.COLLECTIVE R71, `(.L_x_9220) ;  /* 0x0000000047087348 */ /* 0x000fea0003c00000 */
[----:B------:R0:W1:Y:S02]  /*12720*/  SHFL.UP P6, R248, R246, R69, R68 ;  /* 0x04000045f6f87389 */ /* 0x00006400000c0044 */
[----:B01----:R-:W-:Y:S05]  /*12730*/  ENDCOLLECTIVE ;  /* 0x000000000000791b */ /* 0x003fea0003800000 */
.L_x_9220:
        /* <DEDUP_REMOVED lines=17> */
.L_x_9221:
[----:B------:R-:W-:Y:S02]  /*12850*/  MOV R246, R243 ;  /* 0x000000f300f67202 */ /* 0x000fe40000000f00 */
[----:B------:R-:W-:-:S07]  /*12860*/  MOV R70, R248 ;  /* 0x000000f800467202 */ /* 0x000fce0000000f00 */
[----:B------:R-:W-:Y:S05]  /*12870*/  WARPSYNC.COLLECTIVE R71, `(.L_x_9222) ;  /* 0x0000000047087348 */ /* 0x000fea0003c00000 */
[----:B------:R0:W1:Y:S02]  /*12880*/  SHFL.UP P6, R248, R246, R69, R68 ;  /* 0x04000045f6f87389 */ /* 0x00006400000c0044 */
[----:B01----:R-:W-:Y:S05]  /*12890*/  ENDCOLLECTIVE ;  /* 0x000000000000791b */ /* 0x003fea0003800000 */
.L_x_9222:
[----:B------:R-:W-:Y:S02]  /*128a0*/  MOV R246, R242 ;  /* 0x000000f200f67202 */ /* 0x000fe40000000f00 */
[----:B------:R-:W-:-:S07]  /*128b0*/  MOV R230, R248 ;  /* 0x000000f800e67202 */ /* 0x000fce0000000f00 */
[----:B------:R-:W-:Y:S05]  /*128c0*/  WARPSYNC.COLLECTIVE R71, `(.L_x_9223) ;  /* 0x0000000047087348 */ /* 0x000fea0003c00000 */
[----:B------:R0:W1:Y:S02]  /*128d0*/  SHFL.UP P6, R248, R246, R69, R68 ;  /* 0x04000045f6f87389 */ /* 0x00006400000c0044 */
[----:B01----:R-:W-:Y:S05]  /*128e0*/  ENDCOLLECTIVE ;  /* 0x000000000000791b */ /* 0x003fea0003800000 */
.L_x_9223:
[----:B------:R-:W-:Y:S02]  /*128f0*/  MOV R246, R245 ;  /* 0x000000f500f67202 */ /* 0x000fe40000000f00 */
[----:B------:R-:W-:-:S07]  /*12900*/  MOV R247, R248 ;  /* 0x000000f800f77202 */ /* 0x000fce0000000f00 */
[----:B------:R-:W-:Y:S05]  /*12910*/  WARPSYNC.COLLECTIVE R71, `(.L_x_9224) ;  /* 0x0000000047087348 */ /* 0x000fea0003c00000 */
[----:B------:R0:W1:Y:S02]  /*12920*/  SHFL.UP P6, R248, R246, R69, R68 ;  /* 0x04000045f6f87389 */ /* 0x00006400000c0044 */
[----:B01----:R-:W-:Y:S05]  /*12930*/  ENDCOLLECTIVE ;  /* 0x000000000000791b */ /* 0x003fea0003800000 */
.L_x_9224:
        /* <DEDUP_REMOVED lines=17> */
.L_x_9225:
[----:B------:R-:W-:Y:S02]  /*12a50*/  MOV R246, R243 ;  /* 0x000000f300f67202 */ /* 0x000fe40000000f00 */
[----:B------:R-:W-:-:S07]  /*12a60*/  MOV R70, R248 ;  /* 0x000000f800467202 */ /* 0x000fce0000000f00 */
[----:B------:R-:W-:Y:S05]  /*12a70*/  WARPSYNC.COLLECTIVE R71, `(.L_x_9226) ;  /* 0x0000000047087348 */ /* 0x000fea0003c00000 */
[----:B------:R0:W1:Y:S02]  /*12a80*/  SHFL.UP P6, R248, R246, R69, R68 ;  /* 0x04000045f6f87389 */ /* 0x00006400000c0044 */
[----:B01----:R-:W-:Y:S05]  /*12a90*/  ENDCOLLECTIVE ;  /* 0x000000000000791b */ /* 0x003fea0003800000 */
.L_x_9226:
[----:B------:R-:W-:Y:S02]  /*12aa0*/  MOV R246, R242 ;  /* 0x000000f200f67202 */ /* 0x000fe40000000f00 */
[----:B------:R-:W-:-:S07]  /*12ab0*/  MOV R230, R248 ;  /* 0x000000f800e67202 */ /* 0x000fce0000000f00 */
[----:B------:R-:W-:Y:S05]  /*12ac0*/  WARPSYNC.COLLECTIVE R71, `(.L_x_9227) ;  /* 0x0000000047087348 */ /* 0x000fea0003c00000 */
[----:B------:R0:W1:Y:S02]  /*12ad0*/  SHFL.UP P6, R248, R246, R69, R68 ;  /* 0x04000045f6f87389 */ /* 0x00006400000c0044 */
[----:B01----:R-:W-:Y:S05]  /*12ae0*/  ENDCOLLECTIVE ;  /* 0x000000000000791b */ /* 0x003fea0003800000 */
.L_x_9227:
[----:B------:R-:W-:Y:S02]  /*12af0*/  MOV R246, R245 ;  /* 0x000000f500f67202 */ /* 0x000fe40000000f00 */
[----:B------:R-:W-:-:S07]  /*12b00*/  MOV R247, R248 ;  /* 0x000000f800f77202 */ /* 0x000fce0000000f00 */
[----:B------:R-:W-:Y:S05]  /*12b10*/  WARPSYNC.COLLECTIVE R71, `(.L_x_9228) ;  /* 0x0000000047087348 */ /* 0x000fea0003c00000 */
[----:B------:R0:W1:Y:S02]  /*12b20*/  SHFL.UP P6, R248, R246, R69, R68 ;  /* 0x04000045f6f87389 */ /* 0x00006400000c0044 */
[----:B01----:R-:W-:Y:S05]  /*12b30*/  ENDCOLLECTIVE ;  /* 0x000000000000791b */ /* 0x003fea0003800000 */
.L_x_9228:
        /* <DEDUP_REMOVED lines=17> */
.L_x_9229:
[----:B------:R-:W-:Y:S02]  /*12c50*/  MOV R246, R243 ;  /* 0x000000f300f67202 */ /* 0x000fe40000000f00 */
[----:B------:R-:W-:-:S07]  /*12c60*/  MOV R70, R248 ;  /* 0x000000f800467202 */ /* 0x000fce0000000f00 */
[----:B------:R-:W-:Y:S05]  /*12c70*/  WARPSYNC.COLLECTIVE R71, `(.L_x_9230) ;  /* 0x0000000047087348 */ /* 0x000fea0003c00000 */
[----:B------:R0:W1:Y:S02]  /*12c80*/  SHFL.UP P6, R248, R246, R69, R68 ;  /* 0x04000045f6f87389 */ /* 0x00006400000c0044 */
[----:B01----:R-:W-:Y:S05]  /*12c90*/  ENDCOLLECTIVE ;  /* 0x000000000000791b */ /* 0x003fea0003800000 */
.L_x_9230:
[----:B------:R-:W-:Y:S02]  /*12ca0*/  MOV R246, R242 ;  /* 0x000000f200f67202 */ /* 0x000fe40000000f00 */
[----:B------:R-:W-:-:S07]  /*12cb0*/  MOV R230, R248 ;  /* 0x000000f800e67202 */ /* 0x000fce0000000f00 */
[----:B------:R-:W-:Y:S05]  /*12cc0*/  WARPSYNC.COLLECTIVE R71, `(.L_x_9231) ;  /* 0x0000000047087348 */ /* 0x000fea0003c00000 */
[----:B------:R0:W1:Y:S02]  /*12cd0*/  SHFL.UP P6, R248, R246, R69, R68 ;  /* 0x04000045f6f87389 */ /* 0x00006400000c0044 */
[----:B01----:R-:W-:Y:S05]  /*12ce0*/  ENDCOLLECTIVE ;  /* 0x000000000000791b */ /* 0x003fea0003800000 */
.L_x_9231:
[----:B------:R-:W-:Y:S02]  /*12cf0*/  MOV R246, R245 ;  /* 0x000000f500f67202 */ /* 0x000fe40000000f00 */
[----:B------:R-:W-:-:S07]  /*12d00*/  MOV R247, R248 ;  /* 0x000000f800f77202 */ /* 0x000fce0000000f00 */
[----:B------:R-:W-:Y:S05]  /*12d10*/  WARPSYNC.COLLECTIVE R71, `(.L_x_9232) ;  /* 0x0000000047087348 */ /* 0x000fea0003c00000 */
[----:B------:R0:W1:Y:S02]  /*12d20*/  SHFL.UP P6, R248, R246, R69, R68 ;  /* 0x04000045f6f87389 */ /* 0x00006400000c0044 */
[----:B01----:R-:W-:Y:S05]  /*12d30*/  ENDCOLLECTIVE ;  /* 0x000000000000791b */ /* 0x003fea0003800000 */
.L_x_9232:
        /* <DEDUP_REMOVED lines=17> */
.L_x_9233:
[----:B------:R-:W-:Y:S02]  /*12e50*/  MOV R246, R243 ;  /* 0x000000f300f67202 */ /* 0x000fe40000000f00 */
[----:B------:R-:W-:-:S07]  /*12e60*/  MOV R70, R248 ;  /* 0x000000f800467202 */ /* 0x000fce0000000f00 */
[----:B------:R-:W-:Y:S05]  /*12e70*/  WARPSYNC.COLLECTIVE R71, `(.L_x_9234) ;  /* 0x0000000047087348 */ /* 0x000fea0003c00000 */
[----:B------:R0:W1:Y:S02]  /*12e80*/  SHFL.UP P6, R248, R246, R69, R68 ;  /* 0x04000045f6f87389 */ /* 0x00006400000c0044 */
[----:B01----:R-:W-:Y:S05]  /*12e90*/  ENDCOLLECTIVE ;  /* 0x000000000000791b */ /* 0x003fea0003800000 */
.L_x_9234:
[----:B------:R-:W-:Y:S02]  /*12ea0*/  MOV R246, R242 ;  /* 0x000000f200f67202 */ /* 0x000fe40000000f00 */
[----:B------:R-:W-:-:S07]  /*12eb0*/  MOV R230, R248 ;  /* 0x000000f800e67202 */ /* 0x000fce0000000f00 */
[----:B------:R-:W-:Y:S05]  /*12ec0*/  WARPSYNC.COLLECTIVE R71, `(.L_x_9235) ;  /* 0x0000000047087348 */ /* 0x000fea0003c00000 */
[----:B------:R0:W1:Y:S02]  /*12ed0*/  SHFL.UP P6, R248, R246, R69, R68 ;  /* 0x04000045f6f87389 */ /* 0x00006400000c0044 */
[----:B01----:R-:W-:Y:S05]  /*12ee0*/  ENDCOLLECTIVE ;  /* 0x000000000000791b */ /* 0x003fea0003800000 */
.L_x_9235:
[----:B------:R-:W-:Y:S02]  /*12ef0*/  MOV R246, R245 ;  /* 0x000000f500f67202 */ /* 0x000fe40000000f00 */
[----:B------:R-:W-:-:S07]  /*12f00*/  MOV R247, R248 ;  /* 0x000000f800f77202 */ /* 0x000fce0000000f00 */
[----:B------:R-:W-:Y:S05]  /*12f10*/  WARPSYNC.COLLECTIVE R71, `(.L_x_9236) ;  /* 0x0000000047087348 */ /* 0x000fea0003c00000 */
[----:B------:R0:W1:Y:S02]  /*12f20*/  SHFL.UP P6, R248, R246, R69, R68 ;  /* 0x04000045f6f87389 */ /* 0x00006400000c0044 */
[----:B01----:R-:W-:Y:S05]  /*12f30*/  ENDCOLLECTIVE ;  /* 0x000000000000791b */ /* 0x003fea0003800000 */
.L_x_9236:
[----:B------:R-:W-:Y:S01]  /*12f40*/  MOV R68, R248 ;  /* 0x000000f800447202 */ /* 0x000fe20000000f00 */
[----:B------:R-:W-:Y:S06]  /*12f50*/  BRA `(.L_x_9237) ;  /* 0xffffff7800147947 */ /* 0x000fec000383ffff */
.L_x_9120:
        /* <DEDUP_REMOVED lines=8> */
.L_x_9239:
[----:B------:R-:W-:Y:S05]  /*12fe0*/  BSYNC B0 ;  /* 0x0000000000007941 */ /* 0x000fea0003800000 */
.L_x_9238:
[----:B------:R-:W-:Y:S05]  /*12ff0*/  BRA `(.L_x_9240) ;  /* 0xffffff7800207947 */ /* 0x000fea000383ffff */
.L_x_9121:
        /* <DEDUP_REMOVED lines=8> */
.L_x_9242:
[----:B------:R-:W-:Y:S05]  /*13080*/  BSYNC B0 ;  /* 0x0000000000007941 */ /* 0x000fea0003800000 */
.L_x_9241:
[----:B------:R-:W-:Y:S05]  /*13090*/  BRA `(.L_x_9243) ;  /* 0xffffff7800007947 */ /* 0x000fea000383ffff */
.L_x_9122:
        /* <DEDUP_REMOVED lines=8> */
.L_x_9245:
[----:B------:R-:W-:Y:S05]  /*13120*/  BSYNC B0 ;  /* 0x0000000000007941 */ /* 0x000fea0003800000 */
.L_x_9244:
[----:B------:R-:W-:Y:S05]  /*13130*/  BRA `(.L_x_9246) ;  /* 0xffffff7400e07947 */ /* 0x000fea000383ffff */
.L_x_9123:
        /* <DEDUP_REMOVED lines=8> */
.L_x_9248:
[----:B------:R-:W-:Y:S05]  /*131c0*/  BSYNC B0 ;  /* 0x0000000000007941 */ /* 0x000fea0003800000 */
.L_x_9247:
[----:B------:R-:W-:Y:S05]  /*131d0*/  BRA `(.L_x_9249) ;  /* 0xffffff7400c07947 */ /* 0x000fea000383ffff */
.L_x_9124:
        /* <DEDUP_REMOVED lines=8> */
.L_x_9251:
[----:B------:R-:W-:Y:S05]  /*13260*/  BSYNC B0 ;  /* 0x0000000000007941 */ /* 0x000fea0003800000 */
.L_x_9250:
        /* <DEDUP_REMOVED lines=9> */
.L_x_9252:
[----:B------:R-:W-:Y:S02]  /*13300*/  MOV R246, R242 ;  /* 0x000000f200f67202 */ /* 0x000fe40000000f00 */
[----:B------:R-:W-:-:S07]  /*13310*/  MOV R243, R248 ;  /* 0x000000f800f37202 */ /* 0x000fce0000000f00 */
[----:B------:R-:W-:Y:S05]  /*13320*/  WARPSYNC.COLLECTIVE R71, `(.L_x_9253) ;  /* 0x0000000047087348 */ /* 0x000fea0003c00000 */
[----:B------:R0:W1:Y:S02]  /*13330*/  SHFL.UP P6, R248, R246, R69, R68 ;  /* 0x04000045f6f87389 */ /* 0x00006400000c0044 */
[----:B01----:R-:W-:Y:S05]  /*13340*/  ENDCOLLECTIVE ;  /* 0x000000000000791b */ /* 0x003fea0003800000 */
.L_x_9253:
[----:B------:R-:W-:Y:S02]  /*13350*/  MOV R246, R245 ;  /* 0x000000f500f67202 */ /* 0x000fe40000000f00 */
[----:B------:R-:W-:-:S07]  /*13360*/  MOV R242, R248 ;  /* 0x000000f800f27202 */ /* 0x000fce0000000f00 */
[----:B------:R-:W-:Y:S05]  /*13370*/  WARPSYNC.COLLECTIVE R71, `(.L_x_9254) ;  /* 0x0000000047087348 */ /* 0x000fea0003c00000 */
[----:B------:R0:W1:Y:S02]  /*13380*/  SHFL.UP P6, R248, R246, R69, R68 ;  /* 0x04000045f6f87389 */ /* 0x00006400000c0044 */
[----:B01----:R-:W-:Y:S05]  /*13390*/  ENDCOLLECTIVE ;  /* 0x000000000000791b */ /* 0x003fea0003800000 */
.L_x_9254:
[----:B------:R-:W-:Y:S01]  /*133a0*/  HFMA2 R69, -RZ, RZ, 0, 0 ;  /* 0x00000000ff457431 */ /* 0x000fe200000001ff */
[----:B------:R-:W-:-:S07]  /*133b0*/  MOV R68, 0x1f ;  /* 0x0000001f00447802 */ /* 0x000fce0000000f00 */
[----:B------:R-:W-:Y:S05]  /*133c0*/  WARPSYNC.COLLECTIVE R71, `(.L_x_9255) ;  /* 0x0000000047087348 */ /* 0x000fea0003c00000 */
[----:B------:R0:W1:Y:S02]  /*133d0*/  SHFL.IDX P3, R230, R70, R69, R68 ;  /* 0x0000004546e67389 */ /* 0x0000640000060044 */
[----:B01----:R-:W-:Y:S05]  /*133e0*/  ENDCOLLECTIVE ;  /* 0x000000000000791b */ /* 0x003fea0003800000 */
.L_x_9255:
[----:B------:R-:W-:Y:S02]  /*133f0*/  MOV R245, R248 ;  /* 0x000000f800f57202 */ /* 0x000fe40000000f00 */
[----:B------:R-:W-:Y:S02]  /*13400*/  MOV R70, R61 ;  /* 0x0000003d00467202 */ /* 0x000fe40000000f00 */
[----:B------:R-:W-:-:S07]  /*13410*/  MOV R60, R230 ;  /* 0x000000e6003c7202 */ /* 0x000fce0000000f00 */
[----:B------:R-:W-:Y:S05]  /*13420*/  WARPSYNC.COLLECTIVE R71, `(.L_x_9256) ;  /* 0x0000000047087348 */ /* 0x000fea0003c00000 */
[----:B------:R0:W1:Y:S02]  /*13430*/  SHFL.IDX P3, R230, R70, R69, R68 ;  /* 0x0000004546e67389 */ /* 0x0000640000060044 */
[----:B01----:R-:W-:Y:S05]  /*13440*/  ENDCOLLECTIVE ;  /* 0x000000000000791b */ /* 0x003fea0003800000 */
.L_x_9256:
[----:B------:R-:W-:Y:S02]  /*13450*/  MOV R70, R62 ;  /* 0x0000003e00467202 */ /* 0x000fe40000000f00 */
[----:B------:R-:W-:-:S07]  /*13460*/  MOV R61, R230 ;  /* 0x000000e6003d7202 */ /* 0x000fce0000000f00 */
[----:B------:R-:W-:Y:S05]  /*13470*/  WARPSYNC.COLLECTIVE R71, `(.L_x_9257) ;  /* 0x0000000047087348 */ /* 0x000fea0003c00000 */
[----:B------:R0:W1:Y:S02]  /*13480*/  SHFL.IDX P3, R230, R70, R69, R68 ;  /* 0x0000004546e67389 */ /* 0x0000640000060044 */
[----:B01----:R-:W-:Y:S05]  /*13490*/  ENDCOLLECTIVE ;  /* 0x000000000000791b */ /* 0x003fea0003800000 */
.L_x_9257:
[----:B------:R-:W-:Y:S02]  /*134a0*/  MOV R70, R63 ;  /* 0x0000003f00467202 */ /* 0x000fe40000000f00 */
[----:B------:R-:W-:-:S07]  /*134b0*/  MOV R62, R230 ;  /* 0x000000e6003e7202 */ /* 0x000fce0000000f00 */
[----:B------:R-:W-:Y:S05]  /*134c0*/  WARPSYNC.COLLECTIVE R71, `(.L_x_9258) ;  /* 0x0000000047087348 */ /* 0x000fea0003c00000 */
[----:B------:R0:W1:Y:S02]  /*134d0*/  SHFL.IDX P3, R230, R70, R69, R68 ;  /* 0x0000004546e67389 */ /* 0x0000640000060044 */
[----:B01----:R-:W-:Y:S05]  /*134e0*/  ENDCOLLECTIVE ;  /* 0x000000000000791b */ /* 0x003fea0003800000 */
.L_x_9258:
[----:B------:R-:W-:Y:S01]  /*134f0*/  MOV R63, R230 ;  /* 0x000000e6003f7202 */ /* 0x000fe20000000f00 */
[----:B------:R-:W-:Y:S06]  /*13500*/  BRA `(.L_x_9259) ;  /* 0xffffff74001c7947 */ /* 0x000fec000383ffff */
.L_x_9126:
[----:B------:R-:W-:Y:S01]  /*13510*/  MOV R252, R245 ;  /* 0x000000f500fc7202 */ /* 0x000fe20000000f00 */
[----:B------:R-:W-:Y:S01]  /*13520*/  HFMA2 R251, -RZ, RZ, 0, 5.9604644775390625e-08 ;  /* 0x00000001fffb7431 */ /* 0x000fe200000001ff */
[----:B------:R-:W-:Y:S02]  /*13530*/  MOV R230, 0x1f ;  /* 0x0000001f00e67802 */ /* 0x000fe40000000f00 */
[----:B------:R-:W-:-:S07]  /*13540*/  MOV R71, 0xffffffff ;  /* 0xffffffff00477802 */ /* 0x000fce0000000f00 */
[----:B------:R-:W-:Y:S05]  /*13550*/  WARPSYNC.COLLECTIVE R71, `(.L_x_9260) ;  /* 0x0000000047087348 */ /* 0x000fea0003c00000 */
[----:B------:R0:W1:Y:S02]  /*13560*/  SHFL.DOWN P1, R68, R252, R251, R230 ;  /* 0x080000fbfc447389 */ /* 0x00006400000200e6 */
[----:B01----:R-:W-:Y:S05]  /*13570*/  ENDCOLLECTIVE ;  /* 0x000000000000791b */ /* 0x003fea0003800000 */
.L_x_9260:
[----:B------:R-:W-:Y:S02]  /*13580*/  MOV R252, R246 ;  /* 0x000000f600fc7202 */ /* 0x000fe40000000f00 */
[----:B------:R-:W-:-:S07]  /*13590*/  MOV R69, R68 ;  /* 0x0000004400457202 */ /* 0x000fce0000000f00 */
[----:B------:R-:W-:Y:S05]  /*135a0*/  WARPSYNC.COLLECTIVE R71, `(.L_x_9261) ;  /* 0x0000000047087348 */ /* 0x000fea0003c00000 */
[----:B------:R0:W1:Y:S02]  /*135b0*/  SHFL.DOWN P1, R68, R252, R251, R230 ;  /* 0x080000fbfc447389 */ /* 0x00006400000200e6 */
[----:B01----:R-:W-:Y:S05]  /*135c0*/  ENDCOLLECTIVE ;  /* 0x000000000000791b */ /* 0x003fea0003800000 */
.L_x_9261:
[----:B------:R-:W-:Y:S02]  /*135d0*/  MOV R252, R247 ;  /* 0x000000f700fc7202 */ /* 0x000fe40000000f00 */
[----:B------:R-:W-:-:S07]  /*135e0*/  MOV R70, R68 ;  /* 0x0000004400467202 */ /* 0x000fce0000000f00 */
[----:B------:R-:W-:Y:S05]  /*135f0*/  WARPSYNC.COLLECTIVE R71, `(.L_x_9262) ;  /* 0x0000000047087348 */ /* 0x000fea0003c00000 */
[----:B------:R0:W1:Y:S02]  /*13600*/  SHFL.DOWN P1, R68, R252, R251, R230 ;  /* 0x080000fbfc447389 */ /* 0x00006400000200e6 */
[----:B01----:R-:W-:Y:S05]  /*13610*/  ENDCOLLECTIVE ;  /* 0x000000000000791b */ /* 0x003fea0003800000 */
.L_x_9262:
[----:B------:R-:W-:Y:S02]  /*13620*/  MOV R252, R248 ;  /* 0x000000f800fc7202 */ /* 0x000fe40000000f00 */
[----:B------:R-:W-:-:S07]  /*13630*/  MOV R123, R68 ;  /* 0x00000044007b7202 */ /* 0x000fce0000000f00 */
[----:B------:R-:W-:Y:S05]  /*13640*/  WARPSYNC.COLLECTIVE R71, `(.L_x_9263) ;  /* 0x0000000047087348 */ /* 0x000fea0003c00000 */
[----:B------:R0:W1:Y:S02]  /*13650*/  SHFL.DOWN P1, R68, R252, R251, R230 ;  /* 0x080000fbfc447389 */ /* 0x00006400000200e6 */
[----:B01----:R-:W-:Y:S05]  /*13660*/  ENDCOLLECTIVE ;  /* 0x000000000000791b */ /* 0x003fea0003800000 */
.L_x_9263:
[----:B------:R-:W-:Y:S05]  /*13670*/  BRA `(.L_x_9264) ;  /* 0xffffff84008c7947 */ /* 0x000fea000383ffff */
.L_x_9129:
        /* <DEDUP_REMOVED lines=8> */
.L_x_9266:
[----:B------:R-:W-:Y:S05]  /*13700*/  BSYNC B0 ;  /* 0x0000000000007941 */ /* 0x000fea0003800000 */
.L_x_9265:
        /* <DEDUP_REMOVED lines=8> */
.L_x_9267:
[----:B------:R-:W-:Y:S02]  /*13790*/  MOV R252, R247 ;  /* 0x000000f700fc7202 */ /* 0x000fe40000000f00 */
[----:B------:R-:W-:-:S07]  /*137a0*/  MOV R70, R68 ;  /* 0x0000004400467202 */ /* 0x000fce0000000f00 */
[----:B------:R-:W-:Y:S05]  /*137b0*/  WARPSYNC.COLLECTIVE R71, `(.L_x_9268) ;  /* 0x0000000047087348 */ /* 0x000fea0003c00000 */
[----:B------:R0:W1:Y:S02]  /*137c0*/  SHFL.DOWN P1, R68, R252, R251, R230 ;  /* 0x080000fbfc447389 */ /* 0x00006400000200e6 */
[----:B01----:R-:W-:Y:S05]  /*137d0*/  ENDCOLLECTIVE ;  /* 0x000000000000791b */ /* 0x003fea0003800000 */
.L_x_9268:
[----:B------:R-:W-:Y:S02]  /*137e0*/  MOV R252, R248 ;  /* 0x000000f800fc7202 */ /* 0x000fe40000000f00 */
[----:B------:R-:W-:-:S07]  /*137f0*/  MOV R123, R68 ;  /* 0x00000044007b7202 */ /* 0x000fce0000000f00 */
[----:B------:R-:W-:Y:S05]  /*13800*/  WARPSYNC.COLLECTIVE R71, `(.L_x_9269) ;  /* 0x0000000047087348 */ /* 0x000fea0003c00000 */
[----:B------:R0:W1:Y:S02]  /*13810*/  SHFL.DOWN P1, R68, R252, R251, R230 ;  /* 0x080000fbfc447389 */ /* 0x00006400000200e6 */
[----:B01----:R-:W-:Y:S05]  /*13820*/  ENDCOLLECTIVE ;  /* 0x000000000000791b */ /* 0x003fea0003800000 */
.L_x_9269:
[----:B------:R-:W-:Y:S01]  /*13830*/  MOV R71, R68 ;  /* 0x0000004400477202 */ /* 0x000fe20000000f00 */
[----:B------:R-:W-:Y:S06]  /*13840*/  BRA `(.L_x_9270) ;  /* 0xffffff84006c7947 */ /* 0x000fec000383ffff */
.L_x_9132:
        /* <DEDUP_REMOVED lines=8> */
.L_x_9272:
[----:B------:R-:W-:Y:S05]  /*138d0*/  BSYNC B0 ;  /* 0x0000000000007941 */ /* 0x000fea0003800000 */
.L_x_9271:
        /* <DEDUP_REMOVED lines=8> */
.L_x_9273:
[----:B------:R-:W-:Y:S02]  /*13960*/  MOV R252, R247 ;  /* 0x000000f700fc7202 */ /* 0x000fe40000000f00 */
[----:B------:R-:W-:-:S07]  /*13970*/  MOV R70, R68 ;  /* 0x0000004400467202 */ /* 0x000fce0000000f00 */
[----:B------:R-:W-:Y:S05]  /*13980*/  WARPSYNC.COLLECTIVE R71, `(.L_x_9274) ;  /* 0x0000000047087348 */ /* 0x000fea0003c00000 */
[----:B------:R0:W1:Y:S02]  /*13990*/  SHFL.DOWN P1, R68, R252, R251, R230 ;  /* 0x080000fbfc447389 */ /* 0x00006400000200e6 */
[----:B01----:R-:W-:Y:S05]  /*139a0*/  ENDCOLLECTIVE ;  /* 0x000000000000791b */ /* 0x003fea0003800000 */
.L_x_9274:
[----:B------:R-:W-:Y:S02]  /*139b0*/  MOV R252, R248 ;  /* 0x000000f800fc7202 */ /* 0x000fe40000000f00 */
[----:B------:R-:W-:-:S07]  /*139c0*/  MOV R123, R68 ;  /* 0x00000044007b7202 */ /* 0x000fce0000000f00 */
[----:B------:R-:W-:Y:S05]  /*139d0*/  WARPSYNC.COLLECTIVE R71, `(.L_x_9275) ;  /* 0x0000000047087348 */ /* 0x000fea0003c00000 */
[----:B------:R0:W1:Y:S02]  /*139e0*/  SHFL.DOWN P1, R68, R252, R251, R230 ;  /* 0x080000fbfc447389 */ /* 0x00006400000200e6 */
[----:B01----:R-:W-:Y:S05]  /*139f0*/  ENDCOLLECTIVE ;  /* 0x000000000000791b */ /* 0x003fea0003800000 */
.L_x_9275:
[----:B------:R-:W-:Y:S01]  /*13a00*/  MOV R71, R68 ;  /* 0x0000004400477202 */ /* 0x000fe20000000f00 */
[----:B------:R-:W-:Y:S06]  /*13a10*/  BRA `(.L_x_9276) ;  /* 0xffffff84004c7947 */ /* 0x000fec000383ffff */
.L_x_9135:
        /* <DEDUP_REMOVED lines=8> */
.L_x_9278:
[----:B------:R-:W-:Y:S05]  /*13aa0*/  BSYNC B0 ;  /* 0x0000000000007941 */ /* 0x000fea0003800000 */
.L_x_9277:
        /* <DEDUP_REMOVED lines=8> */
.L_x_9279:
[----:B------:R-:W-:Y:S02]  /*13b30*/  MOV R252, R247 ;  /* 0x000000f700fc7202 */ /* 0x000fe40000000f00 */
[----:B------:R-:W-:-:S07]  /*13b40*/  MOV R70, R68 ;  /* 0x0000004400467202 */ /* 0x000fce0000000f00 */
[----:B------:R-:W-:Y:S05]  /*13b50*/  WARPSYNC.COLLECTIVE R71, `(.L_x_9280) ;  /* 0x0000000047087348 */ /* 0x000fea0003c00000 */
[----:B------:R0:W1:Y:S02]  /*13b60*/  SHFL.DOWN P1, R68, R252, R251, R230 ;  /* 0x080000fbfc447389 */ /* 0x00006400000200e6 */
[----:B01----:R-:W-:Y:S05]  /*13b70*/  ENDCOLLECTIVE ;  /* 0x000000000000791b */ /* 0x003fea0003800000 */
.L_x_9280:
[----:B------:R-:W-:Y:S02]  /*13b80*/  MOV R252, R248 ;  /* 0x000000f800fc7202 */ /* 0x000fe40000000f00 */
[----:B------:R-:W-:-:S07]  /*13b90*/  MOV R123, R68 ;  /* 0x00000044007b7202 */ /* 0x000fce0000000f00 */
[----:B------:R-:W-:Y:S05]  /*13ba0*/  WARPSYNC.COLLECTIVE R71, `(.L_x_9281) ;  /* 0x0000000047087348 */ /* 0x000fea0003c00000 */
[----:B------:R0:W1:Y:S02]  /*13bb0*/  SHFL.DOWN P1, R68, R252, R251, R230 ;  /* 0x080000fbfc447389 */ /* 0x00006400000200e6 */
[----:B01----:R-:W-:Y:S05]  /*13bc0*/  ENDCOLLECTIVE ;  /* 0x000000000000791b */ /* 0x003fea0003800000 */
.L_x_9281:
[----:B------:R-:W-:Y:S01]  /*13bd0*/  MOV R71, R68 ;  /* 0x0000004400477202 */ /* 0x000fe20000000f00 */
[----:B------:R-:W-:Y:S06]  /*13be0*/  BRA `(.L_x_9282) ;  /* 0xffffff84002c7947 */ /* 0x000fec000383ffff */
.L_x_9138:
        /* <DEDUP_REMOVED lines=8> */
.L_x_9284:
[----:B------:R-:W-:Y:S05]  /*13c70*/  BSYNC B0 ;  /* 0x0000000000007941 */ /* 0x000fea0003800000 */
.L_x_9283:
        /* <DEDUP_REMOVED lines=8> */
.L_x_9285:
[----:B------:R-:W-:Y:S02]  /*13d00*/  MOV R252, R247 ;  /* 0x000000f700fc7202 */ /* 0x000fe40000000f00 */
[----:B------:R-:W-:-:S07]  /*13d10*/  MOV R70, R68 ;  /* 0x0000004400467202 */ /* 0x000fce0000000f00 */
[----:B------:R-:W-:Y:S05]  /*13d20*/  WARPSYNC.COLLECTIVE R71, `(.L_x_9286) ;  /* 0x0000000047087348 */ /* 0x000fea0003c00000 */
[----:B------:R0:W1:Y:S02]  /*13d30*/  SHFL.DOWN P1, R68, R252, R251, R230 ;  /* 0x080000fbfc447389 */ /* 0x00006400000200e6 */
[----:B01----:R-:W-:Y:S05]  /*13d40*/  ENDCOLLECTIVE ;  /* 0x000000000000791b */ /* 0x003fea0003800000 */
.L_x_9286:
[----:B------:R-:W-:Y:S02]  /*13d50*/  MOV R252, R248 ;  /* 0x000000f800fc7202 */ /* 0x000fe40000000f00 */
[----:B------:R-:W-:-:S07]  /*13d60*/  MOV R123, R68 ;  /* 0x00000044007b7202 */ /* 0x000fce0000000f00 */
[----:B------:R-:W-:Y:S05]  /*13d70*/  WARPSYNC.COLLECTIVE R71, `(.L_x_9287) ;  /* 0x0000000047087348 */ /* 0x000fea0003c00000 */
[----:B------:R0:W1:Y:S02]  /*13d80*/  SHFL.DOWN P1, R68, R252, R251, R230 ;  /* 0x080000fbfc447389 */ /* 0x00006400000200e6 */
[----:B01----:R-:W-:Y:S05]  /*13d90*/  ENDCOLLECTIVE ;  /* 0x000000000000791b */ /* 0x003fea0003800000 */
.L_x_9287:
[----:B------:R-:W-:Y:S01]  /*13da0*/  MOV R71, R68 ;  /* 0x0000004400477202 */ /* 0x000fe20000000f00 */
[----:B------:R-:W-:Y:S06]  /*13db0*/  BRA `(.L_x_9288) ;  /* 0xffffff84000c7947 */ /* 0x000fec000383ffff */
.L_x_9141:
        /* <DEDUP_REMOVED lines=8> */
.L_x_9290:
[----:B------:R-:W-:Y:S05]  /*13e40*/  BSYNC B0 ;  /* 0x0000000000007941 */ /* 0x000fea0003800000 */
.L_x_9289:
        /* <DEDUP_REMOVED lines=10> */
.L_x_9291:
[----:B------:R-:W-:Y:S02]  /*13ef0*/  MOV R70, R247 ;  /* 0x000000f700467202 */ /* 0x000fe40000000f00 */
[----:B------:R-:W-:-:S07]  /*13f00*/  MOV R242, R230 ;  /* 0x000000e600f27202 */ /* 0x000fce0000000f00 */
[----:B------:R-:W-:Y:S05]  /*13f10*/  WARPSYNC.COLLECTIVE R71, `(.L_x_9292) ;  /* 0x0000000047087348 */ /* 0x000fea0003c00000 */
[----:B------:R0:W1:Y:S02]  /*13f20*/  SHFL.IDX P3, R230, R70, R69, R68 ;  /* 0x0000004546e67389 */ /* 0x0000640000060044 */
[----:B01----:R-:W-:Y:S05]  /*13f30*/  ENDCOLLECTIVE ;  /* 0x000000000000791b */ /* 0x003fea0003800000 */
.L_x_9292:
        /* <DEDUP_REMOVED lines=15> */
.L_x_9293:
[----:B------:R-:W-:Y:S01]  /*14030*/  MOV R70, R60 ;  /* 0x0000003c00467202 */ /* 0x000fe20000000f00 */
[----:B------:R-:W-:Y:S01]  /*14040*/  FADD.FTZ R123, R230, R123 ;  /* 0x0000007be67b7221 */ /* 0x000fe20000010000 */
[----:B------:R-:W-:-:S07]  /*14050*/  MOV R230, 0x1f ;  /* 0x0000001f00e67802 */ /* 0x000fce0000000f00 */
[----:B------:R-:W-:Y:S05]  /*14060*/  WARPSYNC.COLLECTIVE R71, `(.L_x_9294) ;  /* 0x0000000047087348 */ /* 0x000fea0003c00000 */
[----:B------:R0:W1:Y:S02]  /*14070*/  SHFL.DOWN P1, R68, R252, R251, R230 ;  /* 0x080000fbfc447389 */ /* 0x00006400000200e6 */
[----:B01----:R-:W-:Y:S05]  /*14080*/  ENDCOLLECTIVE ;  /* 0x000000000000791b */ /* 0x003fea0003800000 */
.L_x_9294:
[----:B------:R-:W-:Y:S02]  /*14090*/  MOV R252, R246 ;  /* 0x000000f600fc7202 */ /* 0x000fe40000000f00 */
[----:B------:R-:W-:-:S07]  /*140a0*/  MOV R245, R68 ;  /* 0x0000004400f57202 */ /* 0x000fce0000000f00 */
[----:B------:R-:W-:Y:S05]  /*140b0*/  WARPSYNC.COLLECTIVE R71, `(.L_x_9295) ;  /* 0x0000000047087348 */ /* 0x000fea0003c00000 */
[----:B------:R0:W1:Y:S02]  /*140c0*/  SHFL.DOWN P1, R68, R252, R251, R230 ;  /* 0x080000fbfc447389 */ /* 0x00006400000200e6 */
[----:B01----:R-:W-:Y:S05]  /*140d0*/  ENDCOLLECTIVE ;  /* 0x000000000000791b */ /* 0x003fea0003800000 */
.L_x_9295:
[----:B------:R-:W-:Y:S02]  /*140e0*/  MOV R252, R247 ;  /* 0x000000f700fc7202 */ /* 0x000fe40000000f00 */
[----:B------:R-:W-:-:S07]  /*140f0*/  MOV R246, R68 ;  /* 0x0000004400f67202 */ /* 0x000fce0000000f00 */
[----:B------:R-:W-:Y:S05]  /*14100*/  WARPSYNC.COLLECTIVE R71, `(.L_x_9296) ;  /* 0x0000000047087348 */ /* 0x000fea0003c00000 */
[----:B------:R0:W1:Y:S02]  /*14110*/  SHFL.DOWN P1, R68, R252, R251, R230 ;  /* 0x080000fbfc447389 */ /* 0x00006400000200e6 */
[----:B01----:R-:W-:Y:S05]  /*14120*/  ENDCOLLECTIVE ;  /* 0x000000000000791b */ /* 0x003fea0003800000 */
.L_x_9296:
[----:B------:R-:W-:Y:S02]  /*14130*/  MOV R252, R248 ;  /* 0x000000f800fc7202 */ /* 0x000fe40000000f00 */
[----:B------:R-:W-:-:S07]  /*14140*/  MOV R247, R68 ;  /* 0x0000004400f77202 */ /* 0x000fce0000000f00 */
[----:B------:R-:W-:Y:S05]  /*14150*/  WARPSYNC.COLLECTIVE R71, `(.L_x_9297) ;  /* 0x0000000047087348 */ /* 0x000fea0003c00000 */
[----:B------:R0:W1:Y:S02]  /*14160*/  SHFL.DOWN P1, R68, R252, R251, R230 ;  /* 0x080000fbfc447389 */ /* 0x00006400000200e6 */
[----:B01----:R-:W-:Y:S05]  /*14170*/  ENDCOLLECTIVE ;  /* 0x000000000000791b */ /* 0x003fea0003800000 */
.L_x_9297:
[----:B------:R-:W-:Y:S01]  /*14180*/  MOV R248, R68 ;  /* 0x0000004400f87202 */ /* 0x000fe20000000f00 */
[----:B------:R-:W-:-:S07]  /*14190*/  HFMA2 R68, -RZ, RZ, 0, 1.847743988037109375e-06 ;  /* 0x0000001fff447431 */ /* 0x000fce00000001ff */
[----:B------:R-:W-:Y:S05]  /*141a0*/  WARPSYNC.COLLECTIVE R71, `(.L_x_9298) ;  /* 0x0000000047087348 */ /* 0x000fea0003c00000 */
[----:B------:R0:W1:Y:S02]  /*141b0*/  SHFL.IDX P3, R230, R70, R69, R68 ;  /* 0x0000004546e67389 */ /* 0x0000640000060044 */
[----:B01----:R-:W-:Y:S05]  /*141c0*/  ENDCOLLECTIVE ;  /* 0x000000000000791b */ /* 0x003fea0003800000 */
.L_x_9298:
[----:B------:R-:W-:Y:S02]  /*141d0*/  MOV R70, R61 ;  /* 0x0000003d00467202 */ /* 0x000fe40000000f00 */
[----:B------:R-:W-:-:S07]  /*141e0*/  MOV R60, R230 ;  /* 0x000000e6003c7202 */ /* 0x000fce0000000f00 */
[----:B------:R-:W-:Y:S05]  /*141f0*/  WARPSYNC.COLLECTIVE R71, `(.L_x_9299) ;  /* 0x0000000047087348 */ /* 0x000fea0003c00000 */
[----:B------:R0:W1:Y:S02]  /*14200*/  SHFL.IDX P3, R230, R70, R69, R68 ;  /* 0x0000004546e67389 */ /* 0x0000640000060044 */
[----:B01----:R-:W-:Y:S05]  /*14210*/  ENDCOLLECTIVE ;  /* 0x000000000000791b */ /* 0x003fea0003800000 */
.L_x_9299:
[----:B------:R-:W-:Y:S02]  /*14220*/  MOV R70, R62 ;  /* 0x0000003e00467202 */ /* 0x000fe40000000f00 */
[----:B------:R-:W-:-:S07]  /*14230*/  MOV R61, R230 ;  /* 0x000000e6003d7202 */ /* 0x000fce0000000f00 */
[----:B------:R-:W-:Y:S05]  /*14240*/  WARPSYNC.COLLECTIVE R71, `(.L_x_9300) ;  /* 0x0000000047087348 */ /* 0x000fea0003c00000 */
[----:B------:R0:W1:Y:S02]  /*14250*/  SHFL.IDX P3, R230, R70, R69, R68 ;  /* 0x0000004546e67389 */ /* 0x0000640000060044 */
[----:B01----:R-:W-:Y:S05]  /*14260*/  ENDCOLLECTIVE ;  /* 0x000000000000791b */ /* 0x003fea0003800000 */
.L_x_9300:
[----:B------:R-:W-:Y:S02]  /*14270*/  MOV R70, R63 ;  /* 0x0000003f00467202 */ /* 0x000fe40000000f00 */
[----:B------:R-:W-:-:S07]  /*14280*/  MOV R62, R230 ;  /* 0x000000e6003e7202 */ /* 0x000fce0000000f00 */
[----:B------:R-:W-:Y:S05]  /*14290*/  WARPSYNC.COLLECTIVE R71, `(.L_x_9301) ;  /* 0x0000000047087348 */ /* 0x000fea0003c00000 */
[----:B------:R0:W1:Y:S02]  /*142a0*/  SHFL.IDX P3, R230, R70, R69, R68 ;  /* 0x0000004546e67389 */ /* 0x0000640000060044 */
[----:B01----:R-:W-:Y:S05]  /*142b0*/  ENDCOLLECTIVE ;  /* 0x000000000000791b */ /* 0x003fea0003800000 */
.L_x_9301:
[----:B------:R-:W-:Y:S01]  /*142c0*/  MOV R63, R230 ;  /* 0x000000e6003f7202 */ /* 0x000fe20000000f00 */
[----:B------:R-:W-:Y:S06]  /*142d0*/  BRA `(.L_x_9302) ;  /* 0xffffff8000607947 */ /* 0x000fec000383ffff */
.L_x_9303:
        /* <DEDUP_REMOVED lines=10> */
.L_x_18703:


//--------------------- .text._Z25selective_scan_bwd_kernelI32Selective_Scan_bwd_kernel_traitsILi64ELi16ELb1ELb0ELb0ELb0ELb0EfN3c107complexIfEEEEv12SSMParamsBwd --------------------------
	.section	.text._Z25selective_scan_bwd_kernelI32Selective_Scan_bwd_kernel_traitsILi64ELi16ELb1ELb0ELb0ELb0ELb0EfN3c107complexIfEEEEv12SSMParamsBwd,"ax",@progbits
	.align	128
        .global         _Z25selective_scan_bwd_kernelI32Selective_Scan_bwd_kernel_traitsILi64ELi16ELb1ELb0ELb0ELb0ELb0EfN3c107complexIfEEEEv12SSMParamsBwd
        .type           _Z25selective_scan_bwd_kernelI32Selective_Scan_bwd_kernel_traitsILi64ELi16ELb1ELb0ELb0ELb0ELb0EfN3c107complexIfEEEEv12SSMParamsBwd,@function
        .size           _Z25selective_scan_bwd_kernelI32Selective_Scan_bwd_kernel_traitsILi64ELi16ELb1ELb0ELb0ELb0ELb0EfN3c107complexIfEEEEv12SSMParamsBwd,(.L_x_18704 - _Z25selective_scan_bwd_kernelI32Selective_Scan_bwd_kernel_traitsILi64ELi16ELb1ELb0ELb0ELb0ELb0EfN3c107complexIfEEEEv12SSMParamsBwd)
        .other          _Z25selective_scan_bwd_kernelI32Selective_Scan_bwd_kernel_traitsILi64ELi16ELb1ELb0ELb0ELb0ELb0EfN3c107complexIfEEEEv12SSMParamsBwd,@"STO_CUDA_ENTRY STV_DEFAULT"
_Z25selective_scan_bwd_kernelI32Selective_Scan_bwd_kernel_traitsILi64ELi16ELb1ELb0ELb0ELb0ELb0EfN3c107complexIfEEEEv12SSMParamsBwd:
.text._Z25selective_scan_bwd_kernelI32Selective_Scan_bwd_kernel_traitsILi64ELi16ELb1ELb0ELb0ELb0ELb0EfN3c107complexIfEEEEv12SSMParamsBwd:
        /* <DEDUP_REMOVED lines=26> */
[----:B------:R-:W1:Y:S01]  /*01a0*/  LDCU.128 UR12, c[0x0][0x460] ;  /* 0x00008c00ff0c77ac */ /* 0x000e620008000c00 */
[----:B------:R-:W-:-:S03]  /*01b0*/  MOV R3, UR7 ;  /* 0x0000000700037c02 */ /* 0x000fc60008000f00 */
[----:B---3--:R3:W5:Y:S04]  /*01c0*/  @P1 LDG.E R132, desc[UR24][R4.64] ;  /* 0x0000001804841981 */ /* 0x008768000c1e1900 */
[----:B------:R3:W5:Y:S01]  /*01d0*/  @P0 LDG.E R134, desc[UR24][R2.64] ;  /* 0x0000001802860981 */ /* 0x000762000c1e1900 */
[----:B----4-:R-:W-:Y:S02]  /*01e0*/  UIMAD.WIDE.U32 UR10, UR28, UR32, URZ ;  /* 0x000000201c0a72a5 */ /* 0x010fe4000f8e00ff */
[----:B------:R-:W-:Y:S02]  /*01f0*/  UIMAD.WIDE.U32 UR6, UR28, UR20, URZ ;  /* 0x000000141c0672a5 */ /* 0x000fe4000f8e00ff */
[----:B------:R-:W-:Y:S02]  /*0200*/  UIMAD UR11, UR28, UR33, UR11 ;  /* 0x000000211c0b72a4 */ /* 0x000fe4000f8e020b */
[----:B------:R-:W-:-:S02]  /*0210*/  UIMAD UR7, UR28, UR21, UR7 ;  /* 0x000000151c0772a4 */ /* 0x000fc4000f8e0207 */
[----:B------:R-:W-:Y:S02]  /*0220*/  UIMAD.WIDE.U32 UR18, UR8, UR34, UR10 ;  /* 0x00000022081272a5 */ /* 0x000fe4000f8e000a */
[----:B------:R-:W-:Y:S02]  /*0230*/  UIMAD.WIDE.U32 UR6, UR8, UR22, UR6 ;  /* 0x00000016080672a5 */ /* 0x000fe4000f8e0006 */
[----:B0-----:R-:W-:Y:S02]  /*0240*/  UISETP.NE.U32.AND UP0, UPT, UR16, URZ, UPT ;  /* 0x000000ff1000728c */ /* 0x001fe4000bf05070 */
[----:B------:R-:W-:Y:S02]  /*0250*/  UIMAD UR9, UR8, UR35, UR19 ;  /* 0x00000023080972a4 */ /* 0x000fe4000f8e0213 */
[----:B--2---:R-:W-:Y:S02]  /*0260*/  ULEA UR19, UR29, 0xfffffc00, 0xa ;  /* 0xfffffc001d137891 */ /* 0x004fe4000f8e50ff */
[----:B------:R-:W-:-:S02]  /*0270*/  UIMAD UR7, UR8, UR23, UR7 ;  /* 0x00000017080772a4 */ /* 0x000fc4000f8e0207 */
[----:B------:R-:W-:Y:S01]  /*0280*/  UISETP.NE.AND.EX UP0, UPT, UR17, URZ, UPT, UP0 ;  /* 0x000000ff1100728c */ /* 0x000fe2000bf05300 */
[----:B------:R-:W0:Y:S01]  /*0290*/  LDCU.64 UR32, c[0x0][0x3d8] ;  /* 0x00007b00ff2077ac */ /* 0x000e220008000a00 */
[----:B------:R-:W2:Y:S01]  /*02a0*/  LDCU.64 UR16, c[0x0][0x3b8] ;  /* 0x00007700ff1077ac */ /* 0x000ea20008000a00 */
[----:B-1----:R-:W-:Y:S02]  /*02b0*/  UIMAD.WIDE.U32 UR20, UR28, UR30, URZ ;  /* 0x0000001e1c1472a5 */ /* 0x002fe4000f8e00ff */
[----:B------:R-:W-:Y:S02]  /*02c0*/  UIADD3 UR27, UP1, UPT, UR19, UR6, URZ ;  /* 0x00000006131b7290 */ /* 0x000fe4000ff3e0ff */
[----:B------:R-:W-:Y:S02]  /*02d0*/  UIADD3 UR23, UP3, UPT, UR19, UR18, URZ ;  /* 0x0000001213177290 */ /* 0x000fe4000ff7e0ff */
[----:B------:R-:W-:Y:S02]  /*02e0*/  USHF.R.S32.HI UR18, URZ, 0x1f, UR19 ;  /* 0x0000001fff127899 */ /* 0x000fe40008011413 */
[----:B------:R-:W-:-:S02]  /*02f0*/  ULEA UR26, UP2, UR27, UR12, 0x2 ;  /* 0x0000000c1b1a7291 */ /* 0x000fc4000f8410ff */
[----:B------:R-:W-:Y:S01]  /*0300*/  UIADD3.X UR12, UPT, UPT, UR18, UR7, URZ, UP1, !UPT ;  /* 0x00000007120c7290 */ /* 0x000fe20008ffe4ff */
[----:B------:R-:W1:Y:S03]  /*0310*/  LDCU.64 UR10, c[0x0][0x4a0] ;  /* 0x00009400ff0a77ac */ /* 0x000e660008000a00 */
[----:B------:R-:W-:Y:S02]  /*0320*/  ULEA.HI.X UR27, UR27, UR13, UR12, 0x2, UP2 ;  /* 0x0000000d1b1b7291 */ /* 0x000fe400090f140c */
[----:B------:R-:W-:Y:S01]  /*0330*/  UIMAD UR13, UR28, UR31, UR21 ;  /* 0x0000001f1c0d72a4 */ /* 0x000fe2000f8e0215 */
[----:B------:R-:W4:Y:S01]  /*0340*/  @UP0 LDCU UR21, c[0x0][0x384] ;  /* 0x00007080ff1507ac */ /* 0x000f220008000800 */
[----:B------:R-:W-:Y:S02]  /*0350*/  ULEA UR22, UP4, UR23, UR14, 0x2 ;  /* 0x0000000e17167291 */ /* 0x000fe4000f8810ff */
[----:B------:R-:W-:-:S02]  /*0360*/  UIADD3.X UR9, UPT, UPT, UR18, UR9, URZ, UP3, !UPT ;  /* 0x0000000912097290 */ /* 0x000fc40009ffe4ff */
[----:B0-----:R-:W-:Y:S02]  /*0370*/  UIMAD.WIDE.U32 UR6, UR8, UR32, URZ ;  /* 0x00000020080672a5 */ /* 0x001fe4000f8e00ff */
[----:B------:R-:W-:Y:S02]  /*0380*/  ULEA.HI.X UR23, UR23, UR15, UR9, 0x2, UP4 ;  /* 0x0000000f17177291 */ /* 0x000fe4000a0f1409 */
[----:B--2---:R-:W-:Y:S01]  /*0390*/  UIMAD.WIDE.U32 UR14, UR8, UR16, URZ ;  /* 0x00000010080e72a5 */ /* 0x004fe2000f8e00ff */
[----:B------:R-:W0:Y:S01]  /*03a0*/  @UP0 LDCU UR16, c[0x0][0x38c] ;  /* 0x00007180ff1007ac */ /* 0x000e220008000800 */
[----:B------:R-:W-:Y:S01]  /*03b0*/  UIMAD UR9, UR8, UR33, UR7 ;  /* 0x00000021080972a4 */ /* 0x000fe2000f8e0207 */
[----:B------:R-:W2:Y:S01]  /*03c0*/  @UP0 LDCU.64 UR32, c[0x0][0x480] ;  /* 0x00009000ff2007ac */ /* 0x000ea20008000a00 */
[----:B------:R-:W-:Y:S02]  /*03d0*/  ULEA UR7, UP1, UR6, UR4, 0x3 ;  /* 0x0000000406077291 */ /* 0x000fe4000f8218ff */
[----:B----4-:R-:W-:Y:S01]  /*03e0*/  @UP0 UIMAD UR4, UR28, UR21, UR8 ;  /* 0x000000151c0402a4 */ /* 0x010fe2000f8e0208 */
[----:B------:R-:W4:Y:S03]  /*03f0*/  LDCU.64 UR30, c[0x0][0x448] ;  /* 0x00008900ff1e77ac */ /* 0x000f260008000a00 */
[----:B------:R-:W-:Y:S01]  /*0400*/  @UP0 UIMAD UR4, UR4, UR29, URZ ;  /* 0x0000001d040402a4 */ /* 0x000fe2000f8e02ff */
[----:B------:R-:W3:Y:S01]  /*0410*/  LDCU.64 UR34, c[0x0][0x528] ;  /* 0x0000a500ff2277ac */ /* 0x000ee20008000a00 */
[----:B------:R-:W-:-:S02]  /*0420*/  ULEA.HI.X UR9, UR6, UR5, UR9, 0x3, UP1 ;  /* 0x0000000506097291 */ /* 0x000fc400088f1c09 */
[----:B0-----:R-:W-:Y:S01]  /*0430*/  @UP0 UIMAD UR6, UR4, UR16, URZ ;  /* 0x00000010040602a4 */ /* 0x001fe2000f8e02ff */
[----:B------:R-:W-:Y:S02]  /*0440*/  UMOV UR5, URZ ;  /* 0x000000ff00057c82 */ /* 0x000fe40008000000 */
[----:B------:R-:W-:Y:S01]  /*0450*/  UMOV UR4, URZ ;  /* 0x000000ff00047c82 */ /* 0x000fe20008000000 */
[----:B------:R-:W-:Y:S01]  /*0460*/  UMOV UR12, UR20 ;  /* 0x00000014000c7c82 */ /* 0x000fe20008000000 */
[----:B--2---:R-:W-:Y:S02]  /*0470*/  @UP0 UIMAD.WIDE UR4, UR6, 0x10, UR32 ;  /* 0x00000010060408a5 */ /* 0x004fe4000f8e0220 */
[----:B------:R-:W-:Y:S02]  /*0480*/  UISETP.GE.AND UP0, UPT, UR29, 0x1, UPT ;  /* 0x000000011d00788c */ /* 0x000fe4000bf06270 */
[----:B-1----:R-:W-:-:S04]  /*0490*/  UIMAD.WIDE.U32 UR12, UR8, UR10, UR12 ;  /* 0x0000000a080c72a5 */ /* 0x002fc8000f8e000c */
[----:B------:R-:W-:Y:S02]  /*04a0*/  UIMAD UR11, UR8, UR11, UR13 ;  /* 0x0000000b080b72a4 */ /* 0x000fe4000f8e020d */
[----:B------:R-:W-:Y:S01]  /*04b0*/  UIADD3 UR19, UP2, UPT, UR19, UR12, URZ ;  /* 0x0000000c13137290 */ /* 0x000fe2000ff5e0ff */
[----:B------:R-:W-:Y:S01]  /*04c0*/  HFMA2 R131, -RZ, RZ, 0, 0 ;  /* 0x00000000ff837431 */ /* 0x000fe200000001ff */
[----:B------:R-:W-:Y:S02]  /*04d0*/  UIMAD UR17, UR8, UR17, UR15 ;  /* 0x00000011081172a4 */ /* 0x000fe4000f8e020f */
[----:B------:R-:W-:Y:S02]  /*04e0*/  UIADD3.X UR21, UPT, UPT, UR18, UR11, URZ, UP2, !UPT ;  /* 0x0000000b12157290 */ /* 0x000fe400097fe4ff */
[----:B----4-:R-:W-:Y:S02]  /*04f0*/  ULEA UR12, UP1, UR14, UR30, 0x3 ;  /* 0x0000001e0e0c7291 */ /* 0x010fe4000f8218ff */
[----:B---3--:R-:W-:-:S02]  /*0500*/  ULEA UR20, UP2, UR19, UR34, 0x2 ;  /* 0x0000002213147291 */ /* 0x008fc4000f8410ff */
[----:B------:R-:W-:Y:S02]  /*0510*/  ULEA.HI.X UR13, UR14, UR31, UR17, 0x3, UP1 ;  /* 0x0000001f0e0d7291 */ /* 0x000fe400088f1c11 */
[----:B------:R-:W-:Y:S01]  /*0520*/  ULEA.HI.X UR21, UR19, UR35, UR21, 0x2, UP2 ;  /* 0x0000002313157291 */ /* 0x000fe200090f1415 */
[----:B------:R-:W-:Y:S11]  /*0530*/  BRA.U !UP0, `(.L_x_9304) ;  /* 0x0000006908a47547 */ /* 0x000ff6000b800000 */
[----:B------:R-:W0:Y:S01]  /*0540*/  S2R R130, SR_TID.X ;  /* 0x0000000000827919 */ /* 0x000e220000002100 */
[----:B------:R-:W1:Y:S01]  /*0550*/  S2UR UR18, SR_CgaCtaId ;  /* 0x00000000001279c3 */ /* 0x000e620000008800 */
[----:B------:R-:W2:Y:S01]  /*0560*/  LDCU.64 UR14, c[0x0][0x3a0] ;  /* 0x00007400ff0e77ac */ /* 0x000ea20008000a00 */
[----:B------:R-:W-:Y:S02]  /*0570*/  MOV R131, RZ ;  /* 0x000000ff00837202 */ /* 0x000fe40000000f00 */
[----:B------:R-:W-:Y:S01]  /*0580*/  MOV R133, RZ ;  /* 0x000000ff00857202 */ /* 0x000fe20000000f00 */
[----:B------:R-:W-:Y:S01]  /*0590*/  UMOV UR6, 0x400 ;  /* 0x0000040000067882 */ /* 0x000fe20000000000 */
[----:B------:R-:W-:Y:S01]  /*05a0*/  UMOV UR16, UR26 ;  /* 0x0000001a00107c82 */ /* 0x000fe20008000000 */
[----:B------:R-:W-:Y:S01]  /*05b0*/  UMOV UR17, UR27 ;  /* 0x0000001b00117c82 */ /* 0x000fe20008000000 */
[----:B------:R-:W-:Y:S01]  /*05c0*/  UMOV UR19, UR23 ;  /* 0x0000001700137c82 */ /* 0x000fe20008000000 */
[----:B--2---:R-:W-:Y:S01]  /*05d0*/  UIMAD.WIDE.U32 UR10, UR8, UR14, URZ ;  /* 0x0000000e080a72a5 */ /* 0x004fe2000f8e00ff */
[----:B------:R-:W2:Y:S01]  /*05e0*/  LDCU UR14, c[0x0][0x394] ;  /* 0x00007280ff0e77ac */ /* 0x000ea20008000800 */
[----:B-1----:R-:W-:-:S02]  /*05f0*/  ULEA UR6, UR18, UR6, 0x18 ;  /* 0x0000000612067291 */ /* 0x002fc4000f8ec0ff */
[----:B------:R-:W-:Y:S01]  /*0600*/  UIMAD UR15, UR8, UR15, UR11 ;  /* 0x0000000f080f72a4 */ /* 0x000fe2000f8e020b */
[----:B------:R-:W-:Y:S01]  /*0610*/  UMOV UR18, UR22 ;  /* 0x0000001600127c82 */ /* 0x000fe20008000000 */
[C---:B0-----:R-:W-:Y:S02]  /*0620*/  SHF.L.U32 R128, R130.reuse, 0x2, RZ ;  /* 0x0000000282807819 */ /* 0x041fe400000006ff */
[C---:B------:R-:W-:Y:S02]  /*0630*/  LEA R129, R130.reuse, UR6, 0x4 ;  /* 0x0000000682817c11 */ /* 0x040fe4000f8e20ff */
[----:B------:R-:W-:Y:S02]  /*0640*/  LOP3.LUT R127, R130, 0x1f, RZ, 0xc0, !PT ;  /* 0x0000001f827f7812 */ /* 0x000fe400078ec0ff */
[----:B------:R-:W-:Y:S02]  /*0650*/  LOP3.LUT R128, R128, 0xf80, RZ, 0xc0, !PT ;  /* 0x00000f8080807812 */ /* 0x000fe400078ec0ff */
[----:B------:R-:W-:-:S02]  /*0660*/  LEA R205, R130, UR6, 0x3 ;  /* 0x0000000682cd7c11 */ /* 0x000fc4000f8e18ff */
[----:B--2---:R-:W-:-:S07]  /*0670*/  LEA R126, R130, R129, 0x4 ;  /* 0x00000081827e7211 */ /* 0x004fce00078e20ff */
.L_x_9340:
        /* <DEDUP_REMOVED lines=8> */
[----:B------:R0:W4:Y:S01]  /*0700*/  LDG.E.128 R20, desc[UR24][R2.64+0x600] ;  /* 0x0006001802147981 */ /* 0x000122000c1e1d00 */
        /* <DEDUP_REMOVED lines=26> */
[----:B----4-:R-:W4:Y:S01]  /*08b0*/  LDG.E.128 R20, desc[UR24][R2.64+0x600] ;  /* 0x0006001802147981 */ /* 0x010f22000c1e1d00 */
[----:B------:R-:W-:-:S02]  /*08c0*/  MOV R4, UR20 ;  /* 0x0000001400047c02 */ /* 0x000fc40008000f00 */
[----:B------:R-:W-:-:S03]  /*08d0*/  MOV R5, UR21 ;  /* 0x0000001500057c02 */ /* 0x000fc60008000f00 */
[----:B------:R-:W-:Y:S01]  /*08e0*/  IMAD.WIDE.U32 R4, R7, 0x10, R4 ;  /* 0x0000001007047825 */ /* 0x000fe200078e0004 */
[----:B------:R1:W-:Y:S04]  /*08f0*/  STS.128 [R124], R8 ;  /* 0x000000087c007388 */ /* 0x0003e80000000c00 */
[----:B--2---:R2:W-:Y:S04]  /*0900*/  STS.128 [R124+0x200], R12 ;  /* 0x0002000c7c007388 */ /* 0x0045e80000000c00 */
[----:B---3--:R3:W-:Y:S04]  /*0910*/  STS.128 [R124+0x400], R16 ;  /* 0x000400107c007388 */ /* 0x0087e80000000c00 */
[----:B----4-:R4:W-:Y:S01]  /*0920*/  STS.128 [R124+0x600], R20 ;  /* 0x000600147c007388 */ /* 0x0109e20000000c00 */
[----:B------:R-:W-:-:S03]  /*0930*/  NOP ;  /* 0x0000000000007918 */ /* 0x000fc60000000000 */
[----:B------:R-:W-:Y:S04]  /*0940*/  LDS.128 R76, [R123] ;  /* 0x000000007b4c7984 */ /* 0x000fe80000000c00 */
[----:B------:R-:W-:Y:S04]  /*0950*/  LDS.128 R80, [R123+0x10] ;  /* 0x000010007b507984 */ /* 0x000fe80000000c00 */
[----:B------:R-:W-:Y:S04]  /*0960*/  LDS.128 R72, [R123+0x20] ;  /* 0x000020007b487984 */ /* 0x000fe80000000c00 */
[----:B------:R-:W-:Y:S01]  /*0970*/  LDS.128 R64, [R123+0x30] ;  /* 0x000030007b407984 */ /* 0x000fe20000000c00 */
[----:B------:R-:W-:Y:S06]  /*0980*/  BAR.SYNC.DEFER_BLOCKING 0x0 ;  /* 0x0000000000007b1d */ /* 0x000fec0000010000 */
[----:B------:R-:W4:Y:S04]  /*0990*/  LDG.E.128 R24, desc[UR24][R4.64] ;  /* 0x0000001804187981 */ /* 0x000f28000c1e1d00 */
[----:B-1----:R-:W4:Y:S04]  /*09a0*/  LDG.E.128 R8, desc[UR24][R4.64+0x200] ;  /* 0x0002001804087981 */ /* 0x002f28000c1e1d00 */
[----:B--2---:R-:W2:Y:S04]  /*09b0*/  LDG.E.128 R12, desc[UR24][R4.64+0x400] ;  /* 0x00040018040c7981 */ /* 0x004ea8000c1e1d00 */
[----:B---3--:R-:W3:Y:S01]  /*09c0*/  LDG.E.128 R16, desc[UR24][R4.64+0x600] ;  /* 0x0006001804107981 */ /* 0x008ee2000c1e1d00 */
[----:B0-----:R-:W-:Y:S01]  /*09d0*/  UISETP.GE.AND UP0, UPT, UR6, 0x1, UPT ;  /* 0x000000010600788c */ /* 0x001fe2000bf06270 */
[----:B------:R-:W-:-:S02]  /*09e0*/  CS2R R34, SRZ ;  /* 0x0000000000227805 */ /* 0x000fc4000001ff00 */
[----:B------:R-:W-:Y:S02]  /*09f0*/  CS2R R32, SRZ ;  /* 0x0000000000207805 */ /* 0x000fe4000001ff00 */
[----:B------:R-:W-:Y:S02]  /*0a00*/  CS2R R30, SRZ ;  /* 0x00000000001e7805 */ /* 0x000fe4000001ff00 */
[----:B------:R-:W-:Y:S02]  /*0a10*/  CS2R R28, SRZ ;  /* 0x00000000001c7805 */ /* 0x000fe4000001ff00 */
[----:B----4-:R-:W-:Y:S02]  /*0a20*/  CS2R R22, SRZ ;  /* 0x0000000000167805 */ /* 0x010fe4000001ff00 */
[----:B------:R-:W-:Y:S01]  /*0a30*/  CS2R R20, SRZ ;  /* 0x0000000000147805 */ /* 0x000fe2000001ff00 */
[----:B------:R0:W-:Y:S04]  /*0a40*/  STS.128 [R124], R24 ;  /* 0x000000187c007388 */ /* 0x0001e80000000c00 */
[----:B------:R-:W-:Y:S04]  /*0a50*/  STS.128 [R124+0x200], R8 ;  /* 0x000200087c007388 */ /* 0x000fe80000000c00 */
[----:B--2---:R-:W-:Y:S04]  /*0a60*/  STS.128 [R124+0x400], R12 ;  /* 0x0004000c7c007388 */ /* 0x004fe80000000c00 */
[----:B---3--:R-:W-:Y:S01]  /*0a70*/  STS.128 [R124+0x600], R16 ;  /* 0x000600107c007388 */ /* 0x008fe20000000c00 */
[----:B------:R-:W-:-:S03]  /*0a80*/  NOP ;  /* 0x0000000000007918 */ /* 0x000fc60000000000 */
[----:B------:R-:W1:Y:S01]  /*0a90*/  LDS.128 R68, [R123] ;  /* 0x000000007b447984 */ /* 0x000e620000000c00 */
[----:B0-----:R-:W-:Y:S02]  /*0aa0*/  CS2R R26, SRZ ;  /* 0x00000000001a7805 */ /* 0x001fe4000001ff00 */
[----:B------:R-:W-:Y:S01]  /*0ab0*/  CS2R R24, SRZ ;  /* 0x0000000000187805 */ /* 0x000fe2000001ff00 */
[----:B------:R-:W0:Y:S04]  /*0ac0*/  LDS.128 R60, [R123+0x10] ;  /* 0x000010007b3c7984 */ /* 0x000e280000000c00 */
[----:B------:R-:W2:Y:S04]  /*0ad0*/  LDS.128 R56, [R123+0x20] ;  /* 0x000020007b387984 */ /* 0x000ea80000000c00 */
[----:B------:R-:W3:Y:S01]  /*0ae0*/  LDS.128 R52, [R123+0x30] ;  /* 0x000030007b347984 */ /* 0x000ee20000000c00 */
[----:B-1----:R-:W-:Y:S01]  /*0af0*/  FFMA.FTZ R0, R48, R68, R133 ;  /* 0x0000004430007223 */ /* 0x002fe20000010085 */
[-C--:B-----5:R-:W-:Y:S01]  /*0b00*/  FMUL.FTZ R16, R68, R134.reuse ;  /* 0x0000008644107220 */ /* 0x0a0fe20000410000 */
[-C--:B------:R-:W-:Y:S01]  /*0b10*/  FMUL.FTZ R17, R69, R134.reuse ;  /* 0x0000008645117220 */ /* 0x080fe20000410000 */
[-C--:B------:R-:W-:Y:S01]  /*0b20*/  FMUL.FTZ R18, R70, R134.reuse ;  /* 0x0000008646127220 */ /* 0x080fe20000410000 */
[----:B------:R-:W-:Y:S01]  /*0b30*/  FFMA.FTZ R3, R49, R69, R0 ;  /* 0x0000004531037223 */ /* 0x000fe20000010000 */
[-C--:B------:R-:W-:Y:S01]  /*0b40*/  FMUL.FTZ R19, R71, R134.reuse ;  /* 0x0000008647137220 */ /* 0x080fe20000410000 */
[-C--:B0-----:R-:W-:Y:S01]  /*0b50*/  FMUL.FTZ R12, R60, R134.reuse ;  /* 0x000000863c0c7220 */ /* 0x081fe20000410000 */
[----:B------:R-:W-:Y:S01]  /*0b60*/  FMUL.FTZ R13, R61, R134 ;  /* 0x000000863d0d7220 */ /* 0x000fe20000410000 */
[----:B------:R-:W-:Y:S01]  /*0b70*/  FFMA.FTZ R0, R50, R70, R3 ;  /* 0x0000004632007223 */ /* 0x000fe20000010003 */
[-C--:B------:R-:W-:Y:S01]  /*0b80*/  FMUL.FTZ R14, R62, R134.reuse ;  /* 0x000000863e0e7220 */ /* 0x080fe20000410000 */
[-C--:B------:R-:W-:Y:S01]  /*0b90*/  FMUL.FTZ R15, R63, R134.reuse ;  /* 0x000000863f0f7220 */ /* 0x080fe20000410000 */
[-C--:B--2---:R-:W-:Y:S01]  /*0ba0*/  FMUL.FTZ R8, R56, R134.reuse ;  /* 0x0000008638087220 */ /* 0x084fe20000410000 */
[----:B------:R-:W-:Y:S01]  /*0bb0*/  FFMA.FTZ R3, R51, R71, R0 ;  /* 0x0000004733037223 */ /* 0x000fe20000010000 */
[-C--:B------:R-:W-:Y:S01]  /*0bc0*/  FMUL.FTZ R9, R57, R134.reuse ;  /* 0x0000008639097220 */ /* 0x080fe20000410000 */
[-C--:B------:R-:W-:Y:S01]  /*0bd0*/  FMUL.FTZ R10, R58, R134.reuse ;  /* 0x000000863a0a7220 */ /* 0x080fe20000410000 */
[----:B------:R-:W-:Y:S01]  /*0be0*/  FMUL.FTZ R11, R59, R134 ;  /* 0x000000863b0b7220 */ /* 0x000fe20000410000 */
[----:B------:R-:W-:Y:S01]  /*0bf0*/  FFMA.FTZ R0, R44, R60, R3 ;  /* 0x0000003c2c007223 */ /* 0x000fe20000010003 */
[-C--:B---3--:R-:W-:Y:S01]  /*0c00*/  FMUL.FTZ R4, R52, R134.reuse ;  /* 0x0000008634047220 */ /* 0x088fe20000410000 */
[-C--:B------:R-:W-:Y:S01]  /*0c10*/  FMUL.FTZ R5, R53, R134.reuse ;  /* 0x0000008635057220 */ /* 0x080fe20000410000 */
[-C--:B------:R-:W-:Y:S01]  /*0c20*/  FMUL.FTZ R6, R54, R134.reuse ;  /* 0x0000008636067220 */ /* 0x080fe20000410000 */
[----:B------:R-:W-:Y:S01]  /*0c30*/  FFMA.FTZ R3, R45, R61, R0 ;  /* 0x0000003d2d037223 */ /* 0x000fe20000010000 */
[----:B------:R-:W-:-:S03]  /*0c40*/  FMUL.FTZ R7, R55, R134 ;  /* 0x0000008637077220 */ /* 0x000fc60000410000 */
        /* <DEDUP_REMOVED lines=12> */
[----:B------:R-:W-:Y:S01]  /*0d10*/  FADD.FTZ R0, R68, R68 ;  /* 0x0000004444007221 */ /* 0x000fe20000010000 */
[----:B------:R-:W-:Y:S01]  /*0d20*/  FADD.FTZ R106, R69, R69 ;  /* 0x00000045456a7221 */ /* 0x000fe20000010000 */
[----:B------:R-:W-:Y:S01]  /*0d30*/  FADD.FTZ R105, R70, R70 ;  /* 0x0000004646697221 */ /* 0x000fe20000010000 */
[----:B------:R-:W-:Y:S01]  /*0d40*/  FADD.FTZ R104, R71, R71 ;  /* 0x0000004747687221 */ /* 0x000fe20000010000 */
[----:B------:R-:W0:Y:S01]  /*0d50*/  LDC.64 R140, c[0x0][0x3e0] ;  /* 0x0000f800ff8c7b82 */ /* 0x000e220000000a00 */
[----:B------:R-:W-:Y:S01]  /*0d60*/  UISETP.NE.AND UP0, UPT, UR14, 0x1, UPT ;  /* 0x000000010e00788c */ /* 0x000fe2000bf05270 */
[--C-:B------:R-:W-:Y:S01]  /*0d70*/  FADD.FTZ R121, R76, R132.reuse ;  /* 0x000000844c797221 */ /* 0x100fe20000010000 */
[----:B------:R-:W-:Y:S01]  /*0d80*/  UIADD3 UR6, UPT, UPT, UR14, -0x1, URZ ;  /* 0xffffffff0e067890 */ /* 0x000fe2000fffe0ff */
[--C-:B------:R-:W-:Y:S01]  /*0d90*/  FADD.FTZ R122, R77, R132.reuse ;  /* 0x000000844d7a7221 */ /* 0x100fe20000010000 */
[--C-:B------:R-:W-:Y:S01]  /*0da0*/  FADD.FTZ R119, R78, R132.reuse ;  /* 0x000000844e777221 */ /* 0x100fe20000010000 */
[--C-:B------:R-:W-:Y:S01]  /*0db0*/  FADD.FTZ R120, R79, R132.reuse ;  /* 0x000000844f787221 */ /* 0x100fe20000010000 */
[--C-:B------:R-:W-:Y:S01]  /*0dc0*/  FADD.FTZ R117, R80, R132.reuse ;  /* 0x0000008450757221 */ /* 0x100fe20000010000 */
[----:B------:R-:W1:Y:S01]  /*0dd0*/  LDC.64 R138, c[0x0][0x3c0] ;  /* 0x0000f000ff8a7b82 */ /* 0x000e620000000a00 */
[--C-:B------:R-:W-:Y:S01]  /*0de0*/  FADD.FTZ R118, R81, R132.reuse ;  /* 0x0000008451767221 */ /* 0x100fe20000010000 */
[--C-:B------:R-:W-:Y:S01]  /*0df0*/  FADD.FTZ R115, R82, R132.reuse ;  /* 0x0000008452737221 */ /* 0x100fe20000010000 */
[--C-:B------:R-:W-:Y:S01]  /*0e00*/  FADD.FTZ R116, R83, R132.reuse ;  /* 0x0000008453747221 */ /* 0x100fe20000010000 */
[--C-:B------:R-:W-:Y:S01]  /*0e10*/  FADD.FTZ R113, R72, R132.reuse ;  /* 0x0000008448717221 */ /* 0x100fe20000010000 */
[--C-:B------:R-:W-:Y:S01]  /*0e20*/  FADD.FTZ R114, R73, R132.reuse ;  /* 0x0000008449727221 */ /* 0x100fe20000010000 */
[--C-:B------:R-:W-:Y:S01]  /*0e30*/  FADD.FTZ R111, R74, R132.reuse ;  /* 0x000000844a6f7221 */ /* 0x100fe20000010000 */
[--C-:B------:R-:W-:Y:S01]  /*0e40*/  FADD.FTZ R112, R75, R132.reuse ;  /* 0x000000844b707221 */ /* 0x100fe20000010000 */
[----:B------:R-:W2:Y:S01]  /*0e50*/  LDC.64 R70, c[0x0][0x440] ;  /* 0x00011000ff467b82 */ /* 0x000ea20000000a00 */
[--C-:B------:R-:W-:Y:S01]  /*0e60*/  FADD.FTZ R109, R64, R132.reuse ;  /* 0x00000084406d7221 */ /* 0x100fe20000010000 */
[--C-:B------:R-:W-:Y:S01]  /*0e70*/  FADD.FTZ R110, R65, R132.reuse ;  /* 0x00000084416e7221 */ /* 0x100fe20000010000 */
[--C-:B------:R-:W-:Y:S01]  /*0e80*/  FADD.FTZ R107, R66, R132.reuse ;  /* 0x00000084426b7221 */ /* 0x100fe20000010000 */
[----:B------:R-:W-:Y:S01]  /*0e90*/  FADD.FTZ R108, R67, R132 ;  /* 0x00000084436c7221 */ /* 0x000fe20000010000 */
[----:B------:R-:W-:Y:S01]  /*0ea0*/  USHF.L.U32 UR6, UR6, 0x8, URZ ;  /* 0x0000000806067899 */ /* 0x000fe200080006ff */
[----:B------:R-:W-:Y:S01]  /*0eb0*/  PLOP3.LUT P1, PT, PT, PT, UP0, 0x80, 0x8 ;  /* 0x000000000008781c */ /* 0x000fe20003f2f008 */
[----:B------:R-:W-:Y:S01]  /*0ec0*/  FADD.FTZ R103, R60, R60 ;  /* 0x0000003c3c677221 */ /* 0x000fe20000010000 */
[----:B------:R-:W3:Y:S01]  /*0ed0*/  LDC.64 R68, c[0x0][0x3a8] ;  /* 0x0000ea00ff447b82 */ /* 0x000ee20000000a00 */
        /* <DEDUP_REMOVED lines=29> */
[----:B------:R-:W-:Y:S01]  /*10b0*/  ULOP3.LUT UR23, UR6, 0x100, URZ, 0xc0, !UPT ;  /* 0x0000010006177892 */ /* 0x000fe2000f8ec0ff */
[----:B------:R-:W4:Y:S01]  /*10c0*/  LDCU UR27, c[0x0][0x394] ;  /* 0x00007280ff1b77ac */ /* 0x000f220008000800 */
[----:B------:R-:W0:Y:S01]  /*10d0*/  LDCU UR29, c[0x0][0x38c] ;  /* 0x00007180ff1d77ac */ /* 0x000e220008000800 */
[----:B-1----:R-:W-:-:S09]  /*10e0*/  UMOV UR6, URZ ;  /* 0x000000ff00067c82 */ /* 0x002fd20008000000 */
.L_x_9339:
[----:B01----:R-:W-:Y:S02]  /*10f0*/  MOV R52, UR10 ;  /* 0x0000000a00347c02 */ /* 0x003fe40008000f00 */
[----:B------:R-:W-:Y:S02]  /*1100*/  MOV R3, UR15 ;  /* 0x0000000f00037c02 */ /* 0x000fe40008000f00 */
[----:B------:R-:W-:Y:S02]  /*1110*/  MOV R2, R52 ;  /* 0x0000003400027202 */ /* 0x000fe40000000f00 */
[----:B------:R-:W-:-:S03]  /*1120*/  MOV R53, UR11 ;  /* 0x0000000b00357c02 */ /* 0x000fc60008000f00 */
[----:B---3--:R-:W-:-:S04]  /*1130*/  IMAD.WIDE.U32 R2, R68, UR6, R2 ;  /* 0x0000000644027c25 */ /* 0x008fc8000f8e0002 */
[----:B------:R-:W-:Y:S01]  /*1140*/  IMAD R3, R69, UR6, R3 ;  /* 0x0000000645037c24 */ /* 0x000fe2000f8e0203 */
[----:B--2---:R-:W-:-:S04]  /*1150*/  LEA R72, P0, R2, R70, 0x3 ;  /* 0x0000004602487211 */ /* 0x004fc800078018ff */
[----:B------:R-:W-:-:S06]  /*1160*/  LEA.HI.X R73, R2, R71, R3, 0x3, P0 ;  /* 0x0000004702497211 */ /* 0x000fcc00000f1c03 */
[----:B------:R-:W2:Y:S01]  /*1170*/  LDG.E.64 R72, desc[UR24][R72.64] ;  /* 0x0000001848487981 */ /* 0x000ea2000c1e1b00 */
[----:B------:R-:W-:-:S04]  /*1180*/  IMAD.WIDE.U32 R2, R138, UR6, RZ ;  /* 0x000000068a027c25 */ /* 0x000fc8000f8e00ff */
[----:B0-----:R-:W-:Y:S01]  /*1190*/  IMAD.WIDE.U32 R52, R140, UR6, RZ ;  /* 0x000000068c347c25 */ /* 0x001fe2000f8e00ff */
        /* <DEDUP_REMOVED lines=8> */
[----:B------:R-:W5:Y:S01]  /*1220*/  S2UR UR26, SR_CgaCtaId ;  /* 0x00000000001a79c3 */ /* 0x000f620000008800 */
[C---:B------:R-:W-:Y:S01]  /*1230*/  ISETP.NE.AND P0, PT, R130.reuse, RZ, PT ;  /* 0x000000ff8200720c */ /* 0x040fe20003f05270 */
[----:B------:R-:W-:Y:S01]  /*1240*/  UMOV UR22, 0x400 ;  /* 0x0000040000167882 */ /* 0x000fe20000000000 */
[----:B------:R-:W-:Y:S01]  /*1250*/  ISETP.NE.AND P2, PT, R130, 0x3f, PT ;  /* 0x0000003f8200780c */ /* 0x000fe20003f45270 */
[----:B------:R-:W-:Y:S01]  /*1260*/  BSSY.RECONVERGENT B0, `(.L_x_9306) ;  /* 0x00000b9000007945 */ /* 0x000fe20003800200 */
[----:B-----5:R-:W-:Y:S01]  /*1270*/  ULEA UR26, UR26, UR22, 0x18 ;  /* 0x000000161a1a7291 */ /* 0x020fe2000f8ec0ff */
[-C--:B--2---:R-:W-:Y:S01]  /*1280*/  FMUL.FTZ R58, R121, R73.reuse ;  /* 0x00000049793a7220 */ /* 0x084fe20000410000 */
[-C--:B0-----:R-:W-:Y:S01]  /*1290*/  FMUL.FTZ R55, R119, R73.reuse ;  /* 0x0000004977377220 */ /* 0x081fe20000410000 */
[-C--:B------:R-:W-:Y:S01]  /*12a0*/  FMUL.FTZ R61, R122, R73.reuse ;  /* 0x000000497a3d7220 */ /* 0x080fe20000410000 */
[-C--:B-1----:R-:W-:Y:S01]  /*12b0*/  FMUL.FTZ R57, R120, R73.reuse ;  /* 0x0000004978397220 */ /* 0x082fe20000410000 */
[----:B------:R-:W-:Y:S01]  /*12c0*/  FMUL.RZ R62, R58, 0.15915493667125701904 ;  /* 0x3e22f9833a3e7820 */ /* 0x000fe2000040c000 */
[----:B------:R-:W-:Y:S01]  /*12d0*/  FMUL.FTZ R58, R72, 1.4426950216293334961 ;  /* 0x3fb8aa3b483a7820 */ /* 0x000fe20000410000 */
[----:B------:R-:W-:Y:S01]  /*12e0*/  FMUL.RZ R65, R55, 0.15915493667125701904 ;  /* 0x3e22f98337417820 */ /* 0x000fe2000040c000 */
[----:B------:R-:W-:Y:S01]  /*12f0*/  FMUL.RZ R63, R61, 0.15915493667125701904 ;  /* 0x3e22f9833d3f7820 */ /* 0x000fe2000040c000 */
[----:B------:R-:W-:Y:S01]  /*1300*/  FMUL.RZ R67, R57, 0.15915493667125701904 ;  /* 0x3e22f98339437820 */ /* 0x000fe2000040c000 */
[-C--:B------:R-:W-:Y:S01]  /*1310*/  FMUL.FTZ R54, R122, R58.reuse ;  /* 0x0000003a7a367220 */ /* 0x080fe20000410000 */
[-C--:B------:R-:W-:Y:S01]  /*1320*/  FMUL.FTZ R55, R119, R58.reuse ;  /* 0x0000003a77377220 */ /* 0x080fe20000410000 */
[----:B------:R-:W-:Y:S01]  /*1330*/  MUFU.SIN R56, R65 ;  /* 0x0000004100387308 */ /* 0x000fe20000000400 */
[-C--:B------:R-:W-:Y:S01]  /*1340*/  FMUL.FTZ R57, R120, R58.reuse ;  /* 0x0000003a78397220 */ /* 0x080fe20000410000 */
[----:B------:R-:W-:Y:S01]  /*1350*/  FMUL.FTZ R59, R121, R58 ;  /* 0x0000003a793b7220 */ /* 0x000fe20000410000 */
[----:B------:R-:W-:-:S04]  /*1360*/  FMUL.FTZ R137, R107, R73 ;  /* 0x000000496b897220 */ /* 0x000fc80000410000 */
[----:B------:R-:W-:Y:S01]  /*1370*/  FMUL.RZ R137, R137, 0.15915493667125701904 ;  /* 0x3e22f98389897820 */ /* 0x000fe2000040c000 */
[----:B------:R0:W-:Y:S04]  /*1380*/  MUFU.EX2 R200, R54 ;  /* 0x0000003600c87308 */ /* 0x0001e80000000800 */
[----:B------:R1:W2:Y:S04]  /*1390*/  MUFU.EX2 R197, R55 ;  /* 0x0000003700c57308 */ /* 0x0002a80000000800 */
[----:B------:R5:W2:Y:S01]  /*13a0*/  MUFU.COS R198, R65 ;  /* 0x0000004100c67308 */ /* 0x000aa20000000000 */
[-C--:B0-----:R-:W-:Y:S01]  /*13b0*/  FMUL.FTZ R54, R117, R73.reuse ;  /* 0x0000004975367220 */ /* 0x081fe20000410000 */
[----:B-1----:R-:W-:-:S03]  /*13c0*/  FMUL.FTZ R55, R118, R73 ;  /* 0x0000004976377220 */ /* 0x002fc60000410000 */
[----:B------:R-:W-:Y:S01]  /*13d0*/  FMUL.RZ R75, R54, 0.15915493667125701904 ;  /* 0x3e22f983364b7820 */ /* 0x000fe2000040c000 */
[-C--:B------:R-:W-:Y:S02]  /*13e0*/  FMUL.FTZ R54, R117, R58.reuse ;  /* 0x0000003a75367220 */ /* 0x080fe40000410000 */
[----:B------:R-:W-:Y:S01]  /*13f0*/  MUFU.SIN R61, R63 ;  /* 0x0000003f003d7308 */ /* 0x000fe20000000400 */
[----:B-----5:R-:W-:Y:S01]  /*1400*/  FMUL.RZ R65, R55, 0.15915493667125701904 ;  /* 0x3e22f98337417820 */ /* 0x020fe2000040c000 */
[----:B------:R-:W-:-:S06]  /*1410*/  FMUL.FTZ R55, R118, R58 ;  /* 0x0000003a76377220 */ /* 0x000fcc0000410000 */
[----:B------:R0:W1:Y:S01]  /*1420*/  MUFU.EX2 R193, R54 ;  /* 0x0000003600c17308 */ /* 0x0000620000000800 */
[C---:B--2---:R-:W-:Y:S01]  /*1430*/  FMUL.FTZ R198, R197.reuse, R198 ;  /* 0x000000c6c5c67220 */ /* 0x044fe20000410000 */
[----:B------:R-:W-:Y:S02]  /*1440*/  FMUL.FTZ R197, R197, R56 ;  /* 0x00000038c5c57220 */ /* 0x000fe40000410000 */
[----:B------:R2:W-:Y:S04]  /*1450*/  MUFU.EX2 R191, R55 ;  /* 0x0000003700bf7308 */ /* 0x0005e80000000800 */
[----:B------:R-:W-:Y:S01]  /*1460*/  MUFU.SIN R66, R75 ;  /* 0x0000004b00427308 */ /* 0x000fe20000000400 */
[-C--:B0-----:R-:W-:Y:S01]  /*1470*/  FMUL.FTZ R54, R116, R73.reuse ;  /* 0x0000004974367220 */ /* 0x081fe20000410000 */
[----:B--2---:R-:W-:-:S06]  /*1480*/  FMUL.FTZ R55, R113, R73 ;  /* 0x0000004971377220 */ /* 0x004fcc0000410000 */
[----:B------:R0:W1:Y:S01]  /*1490*/  MUFU.COS R194, R75 ;  /* 0x0000004b00c27308 */ /* 0x0000620000000000 */
[----:B------:R-:W-:Y:S01]  /*14a0*/  FMUL.RZ R135, R55, 0.15915493667125701904 ;  /* 0x3e22f98337877820 */ /* 0x000fe2000040c000 */
[----:B------:R-:W-:-:S06]  /*14b0*/  FMUL.FTZ R55, R113, R58 ;  /* 0x0000003a71377220 */ /* 0x000fcc0000410000 */
[----:B------:R2:W5:Y:S01]  /*14c0*/  MUFU.COS R199, R63 ;  /* 0x0000003f00c77308 */ /* 0x0005620000000000 */
[----:B0-----:R-:W-:Y:S01]  /*14d0*/  FMUL.RZ R75, R54, 0.15915493667125701904 ;  /* 0x3e22f983364b7820 */ /* 0x001fe2000040c000 */
[----:B------:R-:W-:-:S06]  /*14e0*/  FMUL.FTZ R54, R116, R58 ;  /* 0x0000003a74367220 */ /* 0x000fcc0000410000 */
[----:B----4-:R0:W4:Y:S01]  /*14f0*/  MUFU.EX2 R187, R54 ;  /* 0x0000003600bb7308 */ /* 0x0101220000000800 */
[-C--:B--2---:R-:W-:Y:S01]  /*1500*/  FMUL.FTZ R63, R115, R73.reuse ;  /* 0x00000049733f7220 */ /* 0x084fe20000410000 */
[C---:B-1----:R-:W-:Y:S01]  /*1510*/  FMUL.FTZ R194, R193.reuse, R194 ;  /* 0x000000c2c1c27220 */ /* 0x042fe20000410000 */
[----:B------:R-:W-:Y:S01]  /*1520*/  FMUL.FTZ R193, R193, R66 ;  /* 0x00000042c1c17220 */ /* 0x000fe20000410000 */
[----:B------:R1:W2:Y:S04]  /*1530*/  MUFU.EX2 R185, R55 ;  /* 0x0000003700b97308 */ /* 0x0002a80000000800 */
[----:B------:R-:W-:Y:S01]  /*1540*/  MUFU.SIN R60, R62 ;  /* 0x0000003e003c7308 */ /* 0x000fe20000000400 */
[----:B0-----:R-:W-:Y:S01]  /*1550*/  FMUL.FTZ R54, R111, R73 ;  /* 0x000000496f367220 */ /* 0x001fe20000410000 */
[C---:B-----5:R-:W-:Y:S01]  /*1560*/  FMUL.FTZ R199, R200.reuse, R199 ;  /* 0x000000c7c8c77220 */ /* 0x060fe20000410000 */
[----:B------:R-:W-:Y:S01]  /*1570*/  FMUL.FTZ R200, R200, R61 ;  /* 0x0000003dc8c87220 */ /* 0x000fe20000410000 */
[----:B-1----:R-:W-:-:S04]  /*1580*/  FMUL.FTZ R55, R112, R73 ;  /* 0x0000004970377220 */ /* 0x002fc80000410000 */
[----:B------:R-:W-:Y:S08]  /*1590*/  MUFU.COS R64, R62 ;  /* 0x0000003e00407308 */ /* 0x000ff00000000000 */
[----:B------:R-:W-:Y:S08]  /*15a0*/  MUFU.SIN R142, R75 ;  /* 0x0000004b008e7308 */ /* 0x000ff00000000400 */
[----:B------:R0:W4:Y:S08]  /*15b0*/  MUFU.COS R188, R75 ;  /* 0x0000004b00bc7308 */ /* 0x0001300000000000 */
[----:B------:R-:W-:Y:S01]  /*15c0*/  MUFU.SIN R62, R67 ;  /* 0x00000043003e7308 */ /* 0x000fe20000000400 */
[----:B0-----:R-:W-:Y:S01]  /*15d0*/  FMUL.RZ R75, R54, 0.15915493667125701904 ;  /* 0x3e22f983364b7820 */ /* 0x001fe2000040c000 */
[----:B------:R-:W-:-:S06]  /*15e0*/  FMUL.FTZ R54, R111, R58 ;  /* 0x0000003a6f367220 */ /* 0x000fcc0000410000 */
[----:B------:R0:W-:Y:S01]  /*15f0*/  MUFU.COS R196, R67 ;  /* 0x0000004300c47308 */ /* 0x0001e20000000000 */
[C---:B----4-:R-:W-:Y:S01]  /*1600*/  FMUL.FTZ R188, R187.reuse, R188 ;  /* 0x000000bcbbbc7220 */ /* 0x050fe20000410000 */
[----:B------:R-:W-:-:S06]  /*1610*/  FMUL.FTZ R187, R187, R142 ;  /* 0x0000008ebbbb7220 */ /* 0x000fcc0000410000 */
[----:B------:R-:W-:Y:S01]  /*1620*/  MUFU.SIN R144, R135 ;  /* 0x0000008700907308 */ /* 0x000fe20000000400 */
[----:B0-----:R-:W-:Y:S01]  /*1630*/  FMUL.RZ R67, R63, 0.15915493667125701904 ;  /* 0x3e22f9833f437820 */ /* 0x001fe2000040c000 */
[----:B------:R-:W-:-:S06]  /*1640*/  FMUL.FTZ R63, R115, R58 ;  /* 0x0000003a733f7220 */ /* 0x000fcc0000410000 */
[----:B------:R0:W2:Y:S08]  /*1650*/  MUFU.COS R186, R135 ;  /* 0x0000008700ba7308 */ /* 0x0000b00000000000 */
[----:B------:R-:W-:Y:S01]  /*1660*/  MUFU.SIN R74, R65 ;  /* 0x00000041004a7308 */ /* 0x000fe20000000400 */
[----:B0-----:R-:W-:Y:S01]  /*1670*/  FMUL.RZ R135, R55, 0.15915493667125701904 ;  /* 0x3e22f98337877820 */ /* 0x001fe2000040c000 */
[----:B------:R-:W-:-:S06]  /*1680*/  FMUL.FTZ R55, R112, R58 ;  /* 0x0000003a70377220 */ /* 0x000fcc0000410000 */
[----:B------:R0:W1:Y:S01]  /*1690*/  MUFU.COS R192, R65 ;  /* 0x0000004100c07308 */ /* 0x0000620000000000 */
[C---:B--2---:R-:W-:Y:S01]  /*16a0*/  FMUL.FTZ R186, R185.reuse, R186 ;  /* 0x000000bab9ba7220 */ /* 0x044fe20000410000 */
[----:B------:R-:W-:-:S06]  /*16b0*/  FMUL.FTZ R185, R185, R144 ;  /* 0x00000090b9b97220 */ /* 0x000fcc0000410000 */
[----:B------:R-:W2:Y:S01]  /*16c0*/  MUFU.EX2 R57, R57 ;  /* 0x0000003900397308 */ /* 0x000ea20000000800 */
[----:B0-----:R-:W-:-:S03]  /*16d0*/  FMUL.FTZ R65, R114, R73 ;  /* 0x0000004972417220 */ /* 0x001fc60000410000 */
[----:B------:R-:W-:Y:S01]  /*16e0*/  MUFU.SIN R136, R67 ;  /* 0x0000004300887308 */ /* 0x000fe20000000400 */
[C---:B-1----:R-:W-:Y:S01]  /*16f0*/  FMUL.FTZ R192, R191.reuse, R192 ;  /* 0x000000c0bfc07220 */ /* 0x042fe20000410000 */
[----:B------:R-:W-:-:S06]  /*1700*/  FMUL.FTZ R191, R191, R74 ;  /* 0x0000004abfbf7220 */ /* 0x000fcc0000410000 */
[----:B------:R0:W-:Y:S01]  /*1710*/  MUFU.COS R190, R67 ;  /* 0x0000004300be7308 */ /* 0x0001e20000000000 */
[C---:B--2---:R-:W-:Y:S01]  /*1720*/  FMUL.FTZ R196, R57.reuse, R196 ;  /* 0x000000c439c47220 */ /* 0x044fe20000410000 */
[----:B------:R-:W-:-:S06]  /*1730*/  FMUL.FTZ R195, R57, R62 ;  /* 0x0000003e39c37220 */ /* 0x000fcc0000410000 */
[----:B------:R1:W-:Y:S01]  /*1740*/  MUFU.EX2 R181, R54 ;  /* 0x0000003600b57308 */ /* 0x0003e20000000800 */
[----:B0-----:R-:W-:Y:S01]  /*1750*/  FMUL.RZ R67, R65, 0.15915493667125701904 ;  /* 0x3e22f98341437820 */ /* 0x001fe2000040c000 */
[----:B------:R-:W-:Y:S02]  /*1760*/  FMUL.FTZ R65, R114, R58 ;  /* 0x0000003a72417220 */ /* 0x000fe40000410000 */
[----:B------:R3:W-:Y:S04]  /*1770*/  MUFU.EX2 R179, R55 ;  /* 0x0000003700b37308 */ /* 0x0007e80000000800 */
[----:B------:R-:W-:Y:S01]  /*1780*/  MUFU.SIN R146, R67 ;  /* 0x0000004300927308 */ /* 0x000fe20000000400 */
[----:B-1----:R-:W-:Y:S01]  /*1790*/  FMUL.FTZ R54, R110, R73 ;  /* 0x000000496e367220 */ /* 0x002fe20000410000 */
[----:B---3--:R-:W-:-:S03]  /*17a0*/  FMUL.FTZ R55, R3, R53 ;  /* 0x0000003503377220 */ /* 0x008fc60000410000 */
[----:B------:R-:W-:Y:S01]  /*17b0*/  FMUL.RZ R145, R54, 0.15915493667125701904 ;  /* 0x3e22f98336917820 */ /* 0x000fe2000040c000 */
[C---:B------:R-:W-:Y:S02]  /*17c0*/  FMUL.FTZ R54, R2.reuse, R53 ;  /* 0x0000003502367220 */ /* 0x040fe40000410000 */
[----:B------:R0:W1:Y:S01]  /*17d0*/  MUFU.COS R184, R67 ;  /* 0x0000004300b87308 */ /* 0x0000620000000000 */
[-C--:B------:R-:W-:Y:S01]  /*17e0*/  FFMA.FTZ R55, R2, R52.reuse, -R55 ;  /* 0x0000003402377223 */ /* 0x080fe20000010837 */
[----:B------:R-:W-:Y:S01]  /*17f0*/  FMUL.FTZ R2, R108, R73 ;  /* 0x000000496c027220 */ /* 0x000fe20000410000 */
[----:B------:R-:W-:Y:S02]  /*1800*/  FFMA.FTZ R3, R3, R52, R54 ;  /* 0x0000003403037223 */ /* 0x000fe40000010036 */
[----:B------:R-:W-:Y:S01]  /*1810*/  FMUL.FTZ R170, R0, R55 ;  /* 0x0000003700aa7220 */ /* 0x000fe20000410000 */
[----:B------:R-:W-:Y:S01]  /*1820*/  FMUL.RZ R56, R2, 0.15915493667125701904 ;  /* 0x3e22f98302387820 */ /* 0x000fe2000040c000 */
[----:B------:R-:W-:Y:S01]  /*1830*/  MOV R2, UR6 ;  /* 0x0000000600027c02 */ /* 0x000fe20008000f00 */
[----:B------:R-:W1:Y:S01]  /*1840*/  MUFU.EX2 R65, R65 ;  /* 0x0000004100417308 */ /* 0x000e620000000800 */
[----:B0-----:R-:W-:Y:S01]  /*1850*/  FMUL.FTZ R67, R109, R73 ;  /* 0x000000496d437220 */ /* 0x001fe20000410000 */
[-C--:B------:R-:W-:Y:S01]  /*1860*/  FMUL.FTZ R169, R106, R55.reuse ;  /* 0x000000376aa97220 */ /* 0x080fe20000410000 */
[----:B------:R-:W-:Y:S01]  /*1870*/  IADD3 R2, PT, PT, R2, UR23, RZ ;  /* 0x0000001702027c10 */ /* 0x000fe2000fffe0ff */
[----:B------:R-:W0:Y:S01]  /*1880*/  MUFU.EX2 R59, R59 ;  /* 0x0000003b003b7308 */ /* 0x000e220000000800 */
[----:B------:R-:W-:Y:S01]  /*1890*/  FMUL.RZ R143, R67, 0.15915493667125701904 ;  /* 0x3e22f983438f7820 */ /* 0x000fe2000040c000 */
[----:B------:R-:W-:Y:S01]  /*18a0*/  FMUL.FTZ R67, R109, R58 ;  /* 0x0000003a6d437220 */ /* 0x000fe20000410000 */
[----:B------:R-:W-:Y:S01]  /*18b0*/  @P0 IADD3 R2, PT, PT, R130, 0x200, RZ ;  /* 0x0000020082020810 */ /* 0x000fe20007ffe0ff */
[----:B------:R-:W-:Y:S01]  /*18c0*/  MUFU.SIN R148, R75 ;  /* 0x0000004b00947308 */ /* 0x000fe20000000400 */
[-C--:B------:R-:W-:Y:S01]  /*18d0*/  FMUL.FTZ R168, R105, R55.reuse ;  /* 0x0000003769a87220 */ /* 0x080fe20000410000 */
[-C--:B------:R-:W-:Y:S01]  /*18e0*/  FMUL.FTZ R167, R104, R55.reuse ;  /* 0x0000003768a77220 */ /* 0x080fe20000410000 */
[----:B------:R-:W-:Y:S01]  /*18f0*/  LEA R2, R2, UR26, 0x3 ;  /* 0x0000001a02027c11 */ /* 0x000fe2000f8e18ff */
[-C--:B------:R-:W-:Y:S01]  /*1900*/  FMUL.FTZ R166, R103, R55.reuse ;  /* 0x0000003767a67220 */ /* 0x080fe20000410000 */
[-C--:B------:R-:W-:Y:S01]  /*1910*/  FMUL.FTZ R165, R102, R55.reuse ;  /* 0x0000003766a57220 */ /* 0x080fe20000410000 */
[C---:B-1----:R-:W-:Y:S01]  /*1920*/  FMUL.FTZ R184, R65.reuse, R184 ;  /* 0x000000b841b87220 */ /* 0x042fe20000410000 */
[----:B------:R-:W-:Y:S01]  /*1930*/  FMUL.FTZ R183, R65, R146 ;  /* 0x0000009241b77220 */ /* 0x000fe20000410000 */
[----:B------:R1:W2:Y:S01]  /*1940*/  MUFU.COS R182, R75 ;  /* 0x0000004b00b67308 */ /* 0x0002a20000000000 */
[-C--:B------:R-:W-:Y:S01]  /*1950*/  FMUL.FTZ R164, R101, R55.reuse ;  /* 0x0000003765a47220 */ /* 0x080fe20000410000 */
[C---:B0-----:R-:W-:Y:S01]  /*1960*/  FMUL.FTZ R64, R59.reuse, R64 ;  /* 0x000000403b407220 */ /* 0x041fe20000410000 */
[----:B------:R-:W-:Y:S01]  /*1970*/  FMUL.FTZ R65, R59, R60 ;  /* 0x0000003c3b417220 */ /* 0x000fe20000410000 */
[-C--:B------:R-:W-:Y:S01]  /*1980*/  FMUL.FTZ R163, R100, R55.reuse ;  /* 0x0000003764a37220 */ /* 0x080fe20000410000 */
[-C--:B------:R-:W-:Y:S01]  /*1990*/  FMUL.FTZ R162, R99, R55.reuse ;  /* 0x0000003763a27220 */ /* 0x080fe20000410000 */
[-C--:B------:R-:W-:Y:S01]  /*19a0*/  FMUL.FTZ R161, R98, R55.reuse ;  /* 0x0000003762a17220 */ /* 0x080fe20000410000 */
[-C--:B------:R-:W-:Y:S01]  /*19b0*/  FMUL.FTZ R160, R97, R55.reuse ;  /* 0x0000003761a07220 */ /* 0x080fe20000410000 */
[----:B------:R-:W-:Y:S01]  /*19c0*/  MUFU.SIN R150, R135 ;  /* 0x0000008700967308 */ /* 0x000fe20000000400 */
[----:B-1----:R-:W-:Y:S01]  /*19d0*/  FMUL.FTZ R75, R110, R58 ;  /* 0x0000003a6e4b7220 */ /* 0x002fe20000410000 */
[----:B------:R0:W-:Y:S01]  /*19e0*/  STS.64 [R2+0x18f0], R64 ;  /* 0x0018f04002007388 */ /* 0x0001e20000000a00 */
[-C--:B------:R-:W-:Y:S01]  /*19f0*/  FMUL.FTZ R159, R96, R55.reuse ;  /* 0x00000037609f7220 */ /* 0x080fe20000410000 */
[-C--:B------:R-:W-:Y:S01]  /*1a00*/  FMUL.FTZ R158, R95, R55.reuse ;  /* 0x000000375f9e7220 */ /* 0x080fe20000410000 */
[-C--:B------:R-:W-:Y:S01]  /*1a10*/  FMUL.FTZ R157, R94, R55.reuse ;  /* 0x000000375e9d7220 */ /* 0x080fe20000410000 */
[-C--:B------:R-:W-:Y:S01]  /*1a20*/  FMUL.FTZ R156, R93, R55.reuse ;  /* 0x000000375d9c7220 */ /* 0x080fe20000410000 */
[----:B------:R-:W-:Y:S01]  /*1a30*/  FMUL.FTZ R155, R92, R55 ;  /* 0x000000375c9b7220 */ /* 0x000fe20000410000 */
[----:B------:R1:W3:Y:S01]  /*1a40*/  MUFU.COS R180, R135 ;  /* 0x0000008700b47308 */ /* 0x0002e20000000000 */
[-C--:B------:R-:W-:Y:S01]  /*1a50*/  FMUL.FTZ R153, R106, -R3.reuse ;  /* 0x800000036a997220 */ /* 0x080fe20000410000 */
[C---:B--2---:R-:W-:Y:S01]  /*1a60*/  FMUL.FTZ R182, R181.reuse, R182 ;  /* 0x000000b6b5b67220 */ /* 0x044fe20000410000 */
[----:B------:R-:W-:Y:S01]  /*1a70*/  FMUL.FTZ R181, R181, R148 ;  /* 0x00000094b5b57220 */ /* 0x000fe20000410000 */
[-C--:B------:R-:W-:Y:S01]  /*1a80*/  FMUL.FTZ R151, R104, -R3.reuse ;  /* 0x8000000368977220 */ /* 0x080fe20000410000 */
[-C--:B------:R-:W-:Y:S01]  /*1a90*/  FMUL.FTZ R149, R102, -R3.reuse ;  /* 0x8000000366957220 */ /* 0x080fe20000410000 */
[-C--:B------:R-:W-:Y:S01]  /*1aa0*/  FMUL.FTZ R148, R101, -R3.reuse ;  /* 0x8000000365947220 */ /* 0x080fe20000410000 */
[-C--:B------:R-:W-:Y:S01]  /*1ab0*/  FMUL.FTZ R147, R100, -R3.reuse ;  /* 0x8000000364937220 */ /* 0x080fe20000410000 */
[----:B------:R-:W2:Y:S01]  /*1ac0*/  MUFU.SIN R152, R143 ;  /* 0x0000008f00987308 */ /* 0x000ea20000000400 */
[-C--:B-1----:R-:W-:Y:S01]  /*1ad0*/  FMUL.FTZ R135, R107, R58.reuse ;  /* 0x0000003a6b877220 */ /* 0x082fe20000410000 */
[----:B------:R-:W-:Y:S01]  /*1ae0*/  FMUL.FTZ R58, R108, R58 ;  /* 0x0000003a6c3a7220 */ /* 0x000fe20000410000 */
[-C--:B------:R-:W-:Y:S01]  /*1af0*/  FMUL.FTZ R146, R99, -R3.reuse ;  /* 0x8000000363927220 */ /* 0x080fe20000410000 */
[-C--:B------:R-:W-:Y:S01]  /*1b00*/  FMUL.FTZ R144, R97, -R3.reuse ;  /* 0x8000000361907220 */ /* 0x080fe20000410000 */
[----:B------:R-:W-:-:S03]  /*1b10*/  FMUL.FTZ R142, R95, -R3 ;  /* 0x800000035f8e7220 */ /* 0x000fc60000410000 */
[----:B------:R-:W-:Y:S01]  /*1b20*/  MUFU.SIN R154, R145 ;  /* 0x00000091009a7308 */ /* 0x000fe20000000400 */
[C---:B---3--:R-:W-:Y:S01]  /*1b30*/  FMUL.FTZ R180, R179.reuse, R180 ;  /* 0x000000b4b3b47220 */ /* 0x048fe20000410000 */
[----:B------:R-:W-:Y:S01]  /*1b40*/  FMUL.FTZ R179, R179, R150 ;  /* 0x00000096b3b37220 */ /* 0x000fe20000410000 */
[----:B------:R-:W-:-:S05]  /*1b50*/  FMUL.FTZ R150, R103, -R3 ;  /* 0x8000000367967220 */ /* 0x000fca0000410000 */
[----:B------:R-:W-:Y:S08]  /*1b60*/  MUFU.SIN R52, R137 ;  /* 0x0000008900347308 */ /* 0x000ff00000000400 */
[----:B------:R1:W-:Y:S08]  /*1b70*/  MUFU.COS R54, R137 ;  /* 0x0000008900367308 */ /* 0x0003f00000000000 */
[----:B------:R3:W4:Y:S01]  /*1b80*/  MUFU.COS R178, R143 ;  /* 0x0000008f00b27308 */ /* 0x0007220000000000 */
[----:B-1----:R-:W-:-:S07]  /*1b90*/  FMUL.FTZ R137, R94, -R3 ;  /* 0x800000035e897220 */ /* 0x002fce0000410000 */
[----:B------:R1:W5:Y:S01]  /*1ba0*/  MUFU.COS R176, R145 ;  /* 0x0000009100b07308 */ /* 0x0003620000000000 */
[----:B---3--:R-:W-:-:S07]  /*1bb0*/  FMUL.FTZ R143, R96, -R3 ;  /* 0x80000003608f7220 */ /* 0x008fce0000410000 */
[----:B------:R-:W-:Y:S01]  /*1bc0*/  MUFU.SIN R53, R56 ;  /* 0x0000003800357308 */ /* 0x000fe20000000400 */
[----:B-1----:R-:W-:-:S07]  /*1bd0*/  FMUL.FTZ R145, R98, -R3 ;  /* 0x8000000362917220 */ /* 0x002fce0000410000 */
[----:B------:R-:W1:Y:S08]  /*1be0*/  MUFU.COS R57, R56 ;  /* 0x0000003800397308 */ /* 0x000e700000000000 */
[----:B------:R-:W3:Y:S04]  /*1bf0*/  MUFU.EX2 R63, R63 ;  /* 0x0000003f003f7308 */ /* 0x000ee80000000800 */
[----:B------:R-:W2:Y:S04]  /*1c00*/  MUFU.EX2 R67, R67 ;  /* 0x0000004300437308 */ /* 0x000ea80000000800 */
[----:B------:R-:W0:Y:S04]  /*1c10*/  MUFU.EX2 R75, R75 ;  /* 0x0000004b004b7308 */ /* 0x000e280000000800 */
[----:B------:R-:W1:Y:S01]  /*1c20*/  MUFU.EX2 R135, R135 ;  /* 0x0000008700877308 */ /* 0x000e620000000800 */
[C---:B---3--:R-:W-:Y:S01]  /*1c30*/  FMUL.FTZ R189, R63.reuse, R136 ;  /* 0x000000883fbd7220 */ /* 0x048fe20000410000 */
[----:B------:R-:W-:-:S02]  /*1c40*/  FMUL.FTZ R190, R63, R190 ;  /* 0x000000be3fbe7220 */ /* 0x000fc40000410000 */
[----:B------:R-:W3:Y:S01]  /*1c50*/  MUFU.EX2 R58, R58 ;  /* 0x0000003a003a7308 */ /* 0x000ee20000000800 */
[-C--:B------:R-:W-:Y:S01]  /*1c60*/  FMUL.FTZ R136, R93, -R3.reuse ;  /* 0x800000035d887220 */ /* 0x080fe20000410000 */
[C---:B--2---:R-:W-:Y:S01]  /*1c70*/  FMUL.FTZ R177, R67.reuse, R152 ;  /* 0x0000009843b17220 */ /* 0x044fe20000410000 */
[----:B----4-:R-:W-:Y:S01]  /*1c80*/  FMUL.FTZ R178, R67, R178 ;  /* 0x000000b243b27220 */ /* 0x010fe20000410000 */
[-C--:B------:R-:W-:Y:S01]  /*1c90*/  FMUL.FTZ R152, R105, -R3.reuse ;  /* 0x8000000369987220 */ /* 0x080fe20000410000 */
[C---:B0-----:R-:W-:Y:S01]  /*1ca0*/  FMUL.FTZ R175, R75.reuse, R154 ;  /* 0x0000009a4baf7220 */ /* 0x041fe20000410000 */
[----:B-----5:R-:W-:Y:S01]  /*1cb0*/  FMUL.FTZ R176, R75, R176 ;  /* 0x000000b04bb07220 */ /* 0x020fe20000410000 */
[-C--:B------:R-:W-:Y:S01]  /*1cc0*/  FMUL.FTZ R154, R0, -R3.reuse ;  /* 0x80000003009a7220 */ /* 0x080fe20000410000 */
[C---:B-1----:R-:W-:Y:S01]  /*1cd0*/  FMUL.FTZ R173, R135.reuse, R54 ;  /* 0x0000003687ad7220 */ /* 0x042fe20000410000 */
[----:B------:R-:W-:Y:S01]  /*1ce0*/  FMUL.FTZ R171, R135, R52 ;  /* 0x0000003487ab7220 */ /* 0x000fe20000410000 */
[----:B------:R-:W-:Y:S01]  /*1cf0*/  FMUL.FTZ R135, R92, -R3 ;  /* 0x800000035c877220 */ /* 0x000fe20000410000 */
[C---:B---3--:R-:W-:Y:S01]  /*1d00*/  FMUL.FTZ R174, R58.reuse, R57 ;  /* 0x000000393aae7220 */ /* 0x048fe20000410000 */
[----:B------:R-:W-:Y:S01]  /*1d10*/  FMUL.FTZ R172, R58, R53 ;  /* 0x000000353aac7220 */ /* 0x000fe20000410000 */
        /* <DEDUP_REMOVED lines=10> */
[----:B------:R-:W2:Y:S01]  /*1dc0*/  LDS.64 R74, [UR22+0x18f0] ;  /* 0x0018f016ff4a7984 */ /* 0x000ea20008000a00 */
[----:B------:R-:W-:Y:S05]  /*1dd0*/  BRA `(.L_x_9308) ;  /* 0x0000000000047947 */ /* 0x000fea0003800000 */
.L_x_9307:
[----:B------:R0:W1:Y:S02]  /*1de0*/  LDS.64 R74, [R205+0x28f8] ;  /* 0x0028f800cd4a7984 */ /* 0x0000640000000a00 */
.L_x_9308:
[----:B------:R-:W-:Y:S05]  /*1df0*/  BSYNC.RECONVERGENT B0 ;  /* 0x0000000000007941 */ /* 0x000fea0003800200 */
.L_x_9306:
[----:B------:R-:W3:Y:S01]  /*1e00*/  @P1 LDC R3, c[0x0][0x38c] ;  /* 0x0000e300ff031b82 */ /* 0x000ee20000000800 */
[----:B------:R-:W-:Y:S01]  /*1e10*/  MOV R2, UR14 ;  /* 0x0000000e00027c02 */ /* 0x000fe20008000f00 */
        /* <DEDUP_REMOVED lines=8> */
[C---:B------:R-:W-:Y:S01]  /*1ea0*/  FMUL.FTZ R2, R91.reuse, R200 ;  /* 0x000000c85b027220 */ /* 0x040fe20000410000 */
[----:B------:R-:W-:-:S03]  /*1eb0*/  FFMA.FTZ R3, R91, R199, -R58 ;  /* 0x000000c75b037223 */ /* 0x000fc6000001083a */
[----:B------:R-:W-:Y:S01]  /*1ec0*/  FFMA.FTZ R2, RZ, R199, R2 ;  /* 0x000000c7ff027223 */ /* 0x000fe20000010002 */
[----:B------:R-:W-:Y:S01]  /*1ed0*/  FADD.FTZ R3, R90, R3 ;  /* 0x000000035a037221 */ /* 0x000fe20000010000 */
        /* <DEDUP_REMOVED lines=15> */
[----:B---3--:R-:W-:-:S03]  /*1fd0*/  FMUL.FTZ R57, R193, R3 ;  /* 0x00000003c1397220 */ /* 0x008fc60000410000 */
        /* <DEDUP_REMOVED lines=9> */
[----:B------:R-:W-:Y:S01]  /*2070*/  FADD.FTZ R56, R86, R3 ;  /* 0x0000000356387221 */ /* 0x000fe20000010000 */
[----:B------:R-:W-:Y:S02]  /*2080*/  FMUL.FTZ R3, R65, R200 ;  /* 0x000000c841037220 */ /* 0x000fe40000410000 */
[----:B------:R-:W-:Y:S01]  /*2090*/  FADD.FTZ R57, RZ, R2 ;  /* 0x00000002ff397221 */ /* 0x000fe20000010000 */
[C---:B------:R-:W-:Y:S01]  /*20a0*/  FMUL.FTZ R61, R189.reuse, R56 ;  /* 0x00000038bd3d7220 */ /* 0x040fe20000410000 */
[C---:B------:R-:W-:Y:S01]  /*20b0*/  FMUL.FTZ R2, R64.reuse, R200 ;  /* 0x000000c840027220 */ /* 0x040fe20000410000 */
[----:B------:R-:W-:Y:S01]  /*20c0*/  FFMA.FTZ R3, R64, R199, -R3 ;  /* 0x000000c740037223 */ /* 0x000fe20000010803 */
[-C--:B------:R-:W-:Y:S01]  /*20d0*/  FMUL.FTZ R59, R189, R57.reuse ;  /* 0x00000039bd3b7220 */ /* 0x080fe20000410000 */
[C---:B------:R-:W-:Y:S01]  /*20e0*/  FFMA.FTZ R61, R190.reuse, R57, R61 ;  /* 0x00000039be3d7223 */ /* 0x040fe2000001003d */
[----:B------:R-:W-:Y:S01]  /*20f0*/  FFMA.FTZ R2, R65, R199, R2 ;  /* 0x000000c741027223 */ /* 0x000fe20000010002 */
[C---:B------:R-:W-:Y:S01]  /*2100*/  FMUL.FTZ R57, R197.reuse, R3 ;  /* 0x00000003c5397220 */ /* 0x040fe20000410000 */
[----:B------:R-:W-:Y:S01]  /*2110*/  FFMA.FTZ R58, R190, R56, -R59 ;  /* 0x00000038be3a7223 */ /* 0x000fe2000001083b */
[----:B------:R-:W-:Y:S01]  /*2120*/  FADD.FTZ R61, RZ, R61 ;  /* 0x0000003dff3d7221 */ /* 0x000fe20000010000 */
[-C--:B------:R-:W-:Y:S01]  /*2130*/  FMUL.FTZ R56, R197, R2.reuse ;  /* 0x00000002c5387220 */ /* 0x080fe20000410000 */
[C---:B------:R-:W-:Y:S01]  /*2140*/  FFMA.FTZ R57, R198.reuse, R2, R57 ;  /* 0x00000002c6397223 */ /* 0x040fe20000010039 */
[----:B------:R-:W-:Y:S01]  /*2150*/  FADD.FTZ R58, R85, R58 ;  /* 0x0000003a553a7221 */ /* 0x000fe20000010000 */
        /* <DEDUP_REMOVED lines=10> */
[----:B------:R-:W-:Y:S01]  /*2200*/  FMUL.FTZ R57, R193, R3 ;  /* 0x00000003c1397220 */ /* 0x000fe20000410000 */
[----:B------:R-:W-:Y:S01]  /*2210*/  FADD.FTZ R60, RZ, R60 ;  /* 0x0000003cff3c7221 */ /* 0x000fe20000010000 */
        /* <DEDUP_REMOVED lines=8> */
[----:B------:R-:W-:Y:S01]  /*22a0*/  FADD.FTZ R61, RZ, R61 ;  /* 0x0000003dff3d7221 */ /* 0x000fe20000010000 */
[-C--:B------:R-:W-:Y:S01]  /*22b0*/  FMUL.FTZ R2, R191, R56.reuse ;  /* 0x00000038bf027220 */ /* 0x080fe20000410000 */
[C---:B------:R-:W-:Y:S01]  /*22c0*/  FFMA.FTZ R3, R192.reuse, R56, -R3 ;  /* 0x00000038c0037223 */ /* 0x040fe20000010803 */
[----:B------:R-:W-:Y:S01]  /*22d0*/  FADD.FTZ R58, R83, R58 ;  /* 0x0000003a533a7221 */ /* 0x000fe20000010000 */
        /* <DEDUP_REMOVED lines=8> */
[----:B------:R-:W-:Y:S01]  /*2360*/  FADD.FTZ R59, R82, R59 ;  /* 0x0000003b523b7221 */ /* 0x000fe20000010000 */
[----:B------:R-:W-:Y:S01]  /*2370*/  FFMA.FTZ R56, R190, R3, -R56 ;  /* 0x00000003be387223 */ /* 0x000fe20000010838 */
[----:B------:R-:W-:Y:S01]  /*2380*/  FMUL.FTZ R3, R187, R57 ;  /* 0x00000039bb037220 */ /* 0x000fe20000410000 */
[----:B------:R-:W-:Y:S01]  /*2390*/  FADD.FTZ R60, RZ, R60 ;  /* 0x0000003cff3c7221 */ /* 0x000fe20000010000 */
        /* <DEDUP_REMOVED lines=46> */
[-C--:B------:R-:W-:Y:S01]  /*2680*/  FMUL.FTZ R3, R175, R57.reuse ;  /* 0x00000039af037220 */ /* 0x080fe20000410000 */
[----:B------:R-:W-:Y:S01]  /*2690*/  FADD.FTZ R60, RZ, R60 ;  /* 0x0000003cff3c7221 */ /* 0x000fe20000010000 */
[----:B------:R-:W-:Y:S01]  /*26a0*/  FMUL.FTZ R62, R171, R58 ;  /* 0x0000003aab3e7220 */ /* 0x000fe20000410000 */
[-C--:B------:R-:W-:Y:S01]  /*26b0*/  FMUL.FTZ R2, R175, R56.reuse ;  /* 0x00000038af027220 */ /* 0x080fe20000410000 */
[C---:B------:R-:W-:Y:S01]  /*26c0*/  FFMA.FTZ R56, R176.reuse, R56, -R3 ;  /* 0x00000038b0387223 */ /* 0x040fe20000010803 */
[-C--:B------:R-:W-:Y:S01]  /*26d0*/  FMUL.FTZ R59, R171, R60.reuse ;  /* 0x0000003cab3b7220 */ /* 0x080fe20000410000 */
[----:B------:R-:W-:Y:S01]  /*26e0*/  FFMA.FTZ R62, R173, R60, R62 ;  /* 0x0000003cad3e7223 */ /* 0x000fe2000001003e */
[----:B------:R-:W-:-:S02]  /*26f0*/  FFMA.FTZ R2, R176, R57, R2 ;  /* 0x00000039b0027223 */ /* 0x000fc40000010002 */
[----:B------:R-:W-:Y:S01]  /*2700*/  FFMA.FTZ R60, R173, R58, -R59 ;  /* 0x0000003aad3c7223 */ /* 0x000fe2000001083b */
[C---:B------:R-:W-:Y:S01]  /*2710*/  FMUL.FTZ R58, R171.reuse, R56 ;  /* 0x00000038ab3a7220 */ /* 0x040fe20000410000 */
[----:B------:R-:W-:Y:S01]  /*2720*/  FADD.FTZ R61, RZ, R62 ;  /* 0x0000003eff3d7221 */ /* 0x000fe20000010000 */
[-C--:B------:R-:W-:Y:S01]  /*2730*/  FMUL.FTZ R3, R171, R2.reuse ;  /* 0x00000002ab037220 */ /* 0x080fe20000410000 */
[----:B------:R-:W-:Y:S01]  /*2740*/  FADD.FTZ R59, R77, R60 ;  /* 0x0000003c4d3b7221 */ /* 0x000fe20000010000 */
[C---:B------:R-:W-:Y:S01]  /*2750*/  FFMA.FTZ R57, R173.reuse, R2, R58 ;  /* 0x00000002ad397223 */ /* 0x040fe2000001003a */
[C---:B------:R-:W-:Y:S01]  /*2760*/  FMUL.FTZ R63, R172.reuse, R61 ;  /* 0x0000003dac3f7220 */ /* 0x040fe20000410000 */
[----:B------:R-:W-:Y:S01]  /*2770*/  FFMA.FTZ R3, R173, R56, -R3 ;  /* 0x00000038ad037223 */ /* 0x000fe20000010803 */
[C---:B------:R-:W-:Y:S01]  /*2780*/  FMUL.FTZ R58, R172.reuse, R59 ;  /* 0x0000003bac3a7220 */ /* 0x040fe20000410000 */
[----:B------:R-:W-:Y:S01]  /*2790*/  FMUL.FTZ R56, R172, R57 ;  /* 0x00000039ac387220 */ /* 0x000fe20000410000 */
[----:B------:R-:W-:Y:S01]  /*27a0*/  FFMA.FTZ R63, R174, R59, -R63 ;  /* 0x0000003bae3f7223 */ /* 0x000fe2000001083f */
[----:B------:R-:W-:Y:S01]  /*27b0*/  FMUL.FTZ R2, R172, R3 ;  /* 0x00000003ac027220 */ /* 0x000fe20000410000 */
[C---:B------:R-:W-:Y:S01]  /*27c0*/  FFMA.FTZ R59, R174.reuse, R61, R58 ;  /* 0x0000003dae3b7223 */ /* 0x040fe2000001003a */
[----:B------:R-:W-:Y:S01]  /*27d0*/  FFMA.FTZ R56, R174, R3, -R56 ;  /* 0x00000003ae387223 */ /* 0x000fe20000010838 */
[----:B------:R-:W-:Y:S01]  /*27e0*/  FADD.FTZ R58, R76, R63 ;  /* 0x0000003f4c3a7221 */ /* 0x000fe20000010000 */
[----:B------:R-:W-:Y:S01]  /*27f0*/  FFMA.FTZ R57, R174, R57, R2 ;  /* 0x00000039ae397223 */ /* 0x000fe20000010002 */
[----:B------:R-:W-:Y:S01]  /*2800*/  FADD.FTZ R59, RZ, R59 ;  /* 0x0000003bff3b7221 */ /* 0x000fe20000010000 */
[----:B------:R-:W-:-:S04]  /*2810*/  P2R R2, PR, RZ, 0x4 ;  /* 0x00000004ff027803 */ /* 0x000fc80000000000 */
[----:B------:R3:W-:Y:S01]  /*2820*/  STS.128 [R129+0x10e0], R56 ;  /* 0x0010e03881007388 */ /* 0x0007e20000000c00 */
[----:B------:R-:W-:Y:S06]  /*2830*/  BAR.SYNC.DEFER_BLOCKING 0x0 ;  /* 0x0000000000007b1d */ /* 0x000fec0000010000 */
[----:B------:R-:W-:Y:S05]  /*2840*/  @P2 BRA `(.L_x_9309) ;  /* 0x0000000800102947 */ /* 0x000fea0003800000 */
[----:B---3--:R-:W-:Y:S01]  /*2850*/  LDS.128 R56, [R126+0x10e0] ;  /* 0x0010e0007e387984 */ /* 0x008fe20000000c00 */
[C---:B------:R-:W-:Y:S01]  /*2860*/  ISETP.GE.AND P4, PT, R125.reuse, 0x10, PT ;  /* 0x000000107d00780c */ /* 0x040fe20003f86270 */
[----:B------:R-:W-:Y:S01]  /*2870*/  UMOV UR22, 0xffffffff ;  /* 0xffffffff00167882 */ /* 0x000fe20000000000 */
[C---:B------:R-:W-:Y:S01]  /*2880*/  ISETP.GE.AND P2, PT, R125.reuse, 0x8, PT ;  /* 0x000000087d00780c */ /* 0x040fe20003f46270 */
[----:B------:R-:W3:Y:S01]  /*2890*/  LDS.128 R60, [R126+0x10f0] ;  /* 0x0010f0007e3c7984 */ /* 0x000ee20000000c00 */
[C---:B------:R-:W-:Y:S02]  /*28a0*/  ISETP.GE.AND P3, PT, R125.reuse, 0x4, PT ;  /* 0x000000047d00780c */ /* 0x040fe40003f66270 */
[----:B------:R-:W-:Y:S01]  /*28b0*/  ISETP.GE.AND P5, PT, R125, 0x1, PT ;  /* 0x000000017d00780c */ /* 0x000fe20003fa6270 */
[-C--:B---3--:R-:W-:Y:S01]  /*28c0*/  FMUL.FTZ R2, R58, R61.reuse ;  /* 0x0000003d3a027220 */ /* 0x088fe20000410000 */
        /* <DEDUP_REMOVED lines=12> */
[----:B------:R-:W3:Y:S04]  /*2990*/  SHFL.UP PT, R63, R201, 0x1, RZ ;  /* 0x04200000c93f7989 */ /* 0x000ee800000e00ff */
[----:B------:R-:W4:Y:S04]  /*29a0*/  SHFL.UP PT, R62, R67, 0x1, RZ ;  /* 0x04200000433e7989 */ /* 0x000f2800000e00ff */
[----:B------:R-:W0:Y:S04]  /*29b0*/  SHFL.UP PT, R60, R66, 0x1, RZ ;  /* 0x04200000423c7989 */ /* 0x000e2800000e00ff */
[----:B------:R-:W1:Y:S01]  /*29c0*/  SHFL.UP PT, R3, R61, 0x1, RZ ;  /* 0x042000003d037989 */ /* 0x000e6200000e00ff */
[-C--:B---3--:R-:W-:Y:S01]  /*29d0*/  FMUL.FTZ R203, R61, R63.reuse ;  /* 0x0000003f3dcb7220 */ /* 0x088fe20000410000 */
[----:B------:R-:W-:-:S03]  /*29e0*/  FMUL.FTZ R2, R66, R63 ;  /* 0x0000003f42027220 */ /* 0x000fc60000410000 */
[CC--:B----4-:R-:W-:Y:S01]  /*29f0*/  FFMA.FTZ R202, R66.reuse, R62.reuse, R203 ;  /* 0x0000003e42ca7223 */ /* 0x0d0fe200000100cb */
[C---:B------:R-:W-:Y:S01]  /*2a00*/  FFMA.FTZ R62, R61.reuse, R62, -R2 ;  /* 0x0000003e3d3e7223 */ /* 0x040fe20000010802 */
[-C--:B0-----:R-:W-:Y:S02]  /*2a10*/  FMUL.FTZ R63, R61, R60.reuse ;  /* 0x0000003c3d3f7220 */ /* 0x081fe40000410000 */
[----:B------:R-:W-:Y:S01]  /*2a20*/  @P5 FADD.FTZ R201, R201, R202 ;  /* 0x000000cac9c95221 */ /* 0x000fe20000010000 */
[C---:B------:R-:W-:Y:S01]  /*2a30*/  FMUL.FTZ R2, R66.reuse, R60 ;  /* 0x0000003c42027220 */ /* 0x040fe20000410000 */
[----:B------:R-:W-:Y:S01]  /*2a40*/  @P5 FADD.FTZ R67, R67, R62 ;  /* 0x0000003e43435221 */ /* 0x000fe20000010000 */
[-C--:B-1----:R-:W-:Y:S02]  /*2a50*/  @P5 FFMA.FTZ R66, R66, R3.reuse, R63 ;  /* 0x0000000342425223 */ /* 0x082fe4000001003f */
[----:B------:R-:W0:Y:S01]  /*2a60*/  SHFL.UP PT, R63, R201, 0x2, RZ ;  /* 0x04400000c93f7989 */ /* 0x000e2200000e00ff */
[----:B------:R-:W-:-:S03]  /*2a70*/  @P5 FFMA.FTZ R61, R61, R3, -R2 ;  /* 0x000000033d3d5223 */ /* 0x000fc60000010802 */
        /* <DEDUP_REMOVED lines=19> */
[CC--:B-1----:R-:W-:Y:S01]  /*2bb0*/  FFMA.FTZ R2, R66.reuse, R62.reuse, R63 ;  /* 0x0000003e42027223 */ /* 0x0c2fe2000001003f */
        /* <DEDUP_REMOVED lines=25> */
.L_x_9367:
[----:B------:R-:W-:Y:S01]  /*2d50*/  ISETP.GE.AND P2, PT, R125, 0x10, PT ;  /* 0x000000107d00780c */ /* 0x000fe20003f46270 */
[CC--:B0-----:R-:W-:Y:S01]  /*2d60*/  FMUL.FTZ R202, R66.reuse, R63.reuse ;  /* 0x0000003f42ca7220 */ /* 0x0c1fe20000410000 */
[C---:B------:R-:W-:Y:S01]  /*2d70*/  FMUL.FTZ R63, R61.reuse, R63 ;  /* 0x0000003f3d3f7220 */ /* 0x040fe20000410000 */
[C---:B---3--:R-:W-:Y:S01]  /*2d80*/  FMUL.FTZ R2, R66.reuse, R60 ;  /* 0x0000003c42027220 */ /* 0x048fe20000410000 */
[----:B------:R-:W-:Y:S01]  /*2d90*/  UMOV UR22, 0xffffffff ;  /* 0xffffffff00167882 */ /* 0x000fe20000000000 */
[C---:B----4-:R-:W-:Y:S01]  /*2da0*/  FFMA.FTZ R202, R61.reuse, R62, -R202 ;  /* 0x0000003e3dca7223 */ /* 0x050fe200000108ca */
[----:B------:R-:W-:Y:S01]  /*2db0*/  FMUL.FTZ R60, R61, R60 ;  /* 0x0000003c3d3c7220 */ /* 0x000fe20000410000 */
[----:B------:R-:W-:-:S06]  /*2dc0*/  FFMA.FTZ R62, R66, R62, R63 ;  /* 0x0000003e423e7223 */ /* 0x000fcc000001003f */
[-C--:B-1----:R-:W-:Y:S01]  /*2dd0*/  @P2 FFMA.FTZ R61, R61, R3.reuse, -R2 ;  /* 0x000000033d3d2223 */ /* 0x082fe20000010802 */
[----:B------:R-:W-:Y:S01]  /*2de0*/  @P2 FFMA.FTZ R66, R66, R3, R60 ;  /* 0x0000000342422223 */ /* 0x000fe2000001003c */
[----:B------:R-:W-:Y:S01]  /*2df0*/  @P2 FADD.FTZ R67, R67, R202 ;  /* 0x000000ca43432221 */ /* 0x000fe20000010000 */
[----:B------:R-:W-:Y:S01]  /*2e00*/  @P2 FADD.FTZ R201, R201, R62 ;  /* 0x0000003ec9c92221 */ /* 0x000fe20000010000 */
[----:B------:R-:W-:Y:S06]  /*2e10*/  BRA.DIV UR22, `(.L_x_9311) ;  /* 0x0000005616587947 */ /* 0x000fec000b800000 */
.L_x_9370:
[----:B------:R-:W-:-:S03]  /*2e20*/  UMOV UR22, 0xffffffff ;  /* 0xffffffff00167882 */ /* 0x000fc60000000000 */
[----:B------:R-:W-:Y:S05]  /*2e30*/  BRA.DIV UR22, `(.L_x_9312) ;  /* 0x0000005616787947 */ /* 0x000fea000b800000 */
.L_x_9373:
[----:B------:R-:W-:-:S03]  /*2e40*/  UMOV UR22, 0xffffffff ;  /* 0xffffffff00167882 */ /* 0x000fc60000000000 */
[----:B------:R-:W-:Y:S05]  /*2e50*/  BRA.DIV UR22, `(.L_x_9313) ;  /* 0x0000005616987947 */ /* 0x000fea000b800000 */
.L_x_9376:
[----:B------:R-:W-:-:S03]  /*2e60*/  UMOV UR22, 0xffffffff ;  /* 0xffffffff00167882 */ /* 0x000fc60000000000 */
[----:B------:R-:W-:Y:S05]  /*2e70*/  BRA.DIV UR22, `(.L_x_9314) ;  /* 0x0000005616b87947 */ /* 0x000fea000b800000 */
.L_x_9379:
        /* <DEDUP_REMOVED lines=10> */
.L_x_9389:
[-C--:B0-----:R-:W-:Y:S01]  /*2f20*/  FMUL.FTZ R60, R203, R55.reuse ;  /* 0x00000037cb3c7220 */ /* 0x081fe20000410000 */
[C---:B------:R-:W-:Y:S01]  /*2f30*/  FMUL.FTZ R3, R61.reuse, R55 ;  /* 0x000000373d037220 */ /* 0x040fe20000410000 */
[C---:B------:R-:W-:Y:S02]  /*2f40*/  FMUL.FTZ R2, R61.reuse, R202 ;  /* 0x000000ca3d027220 */ /* 0x040fe40000410000 */
[-C--:B----4-:R-:W-:Y:S01]  /*2f50*/  FFMA.FTZ R60, R61, R54.reuse, -R60 ;  /* 0x000000363d3c7223 */ /* 0x090fe2000001083c */
[C---:B------:R-:W-:Y:S01]  /*2f60*/  FFMA.FTZ R62, R203.reuse, R54, R3 ;  /* 0x00000036cb3e7223 */ /* 0x040fe20000010003 */
[C---:B------:R-:W-:Y:S01]  /*2f70*/  FFMA.FTZ R53, R203.reuse, R52, R2 ;  /* 0x00000034cb357223 */ /* 0x040fe20000010002 */
[----:B------:R-:W-:Y:S01]  /*2f80*/  FMUL.FTZ R2, R203, R202 ;  /* 0x000000cacb027220 */ /* 0x000fe20000410000 */
[----:B------:R-:W-:Y:S01]  /*2f90*/  @P0 FADD.FTZ R54, R67, R60 ;  /* 0x0000003c43360221 */ /* 0x000fe20000010000 */
[----:B------:R-:W-:Y:S02]  /*2fa0*/  @P0 FADD.FTZ R55, R201, R62 ;  /* 0x0000003ec9370221 */ /* 0x000fe40000010000 */
        /* <DEDUP_REMOVED lines=14> */
.L_x_9309:
[----:B------:R-:W-:Y:S05]  /*3090*/  WARPSYNC.ALL ;  /* 0x0000000000007948 */ /* 0x000fea0003800000 */
[C---:B----45:R-:W-:Y:S01]  /*30a0*/  FMUL.FTZ R55, R172.reuse, R135 ;  /* 0x00000087ac377220 */ /* 0x070fe20000410000 */
[----:B------:R-:W-:Y:S01]  /*30b0*/  FMUL.FTZ R2, R172, R155 ;  /* 0x0000009bac027220 */ /* 0x000fe20000410000 */
[-C--:B-12---:R-:W-:Y:S01]  /*30c0*/  FMUL.FTZ R53, R174, R75.reuse ;  /* 0x0000004bae357220 */ /* 0x086fe20000410000 */
[----:B------:R-:W-:Y:S01]  /*30d0*/  FMUL.FTZ R3, R172, R75 ;  /* 0x0000004bac037220 */ /* 0x000fe20000410000 */
[C---:B------:R-:W-:Y:S01]  /*30e0*/  FFMA.FTZ R55, R174.reuse, R155, R55 ;  /* 0x0000009bae377223 */ /* 0x040fe20000010037 */
[----:B---3--:R-:W-:Y:S01]  /*30f0*/  FFMA.FTZ R57, R174, R135, -R2 ;  /* 0x00000087ae397223 */ /* 0x008fe20000010802 */
        /* <DEDUP_REMOVED lines=15> */
[-C--:B------:R-:W-:Y:S01]  /*31f0*/  FMUL.FTZ R53, R175, R3.reuse ;  /* 0x00000003af357220 */ /* 0x080fe20000410000 */
[----:B------:R-:W-:Y:S01]  /*3200*/  FADD.FTZ R54, R157, R54 ;  /* 0x000000369d367221 */ /* 0x000fe20000010000 */
[C---:B------:R-:W-:Y:S01]  /*3210*/  FFMA.FTZ R55, R176.reuse, R3, -R55 ;  /* 0x00000003b0377223 */ /* 0x040fe20000010837 */
[C---:B------:R-:W-:Y:S01]  /*3220*/  FMUL.FTZ R3, R175.reuse, R56 ;  /* 0x00000038af037220 */ /* 0x040fe20000410000 */
[C---:B------:R-:W-:Y:S01]  /*3230*/  FFMA.FTZ R53, R176.reuse, R58, R53 ;  /* 0x0000003ab0357223 */ /* 0x040fe20000010035 */
[-C--:B------:R-:W-:Y:S01]  /*3240*/  FMUL.FTZ R57, R175, R54.reuse ;  /* 0x00000036af397220 */ /* 0x080fe20000410000 */
[C---:B------:R-:W-:Y:S01]  /*3250*/  FMUL.FTZ R59, R177.reuse, R55 ;  /* 0x00000037b13b7220 */ /* 0x040fe20000410000 */
[C---:B------:R-:W-:Y:S01]  /*3260*/  FFMA.FTZ R3, R176.reuse, R54, R3 ;  /* 0x00000036b0037223 */ /* 0x040fe20000010003 */
[CC--:B------:R-:W-:Y:S01]  /*3270*/  FMUL.FTZ R2, R177.reuse, R53.reuse ;  /* 0x00000035b1027220 */ /* 0x0c0fe20000410000 */
[----:B------:R-:W-:Y:S01]  /*3280*/  FFMA.FTZ R57, R176, R56, -R57 ;  /* 0x00000038b0397223 */ /* 0x000fe20000010839 */
[----:B------:R-:W-:Y:S01]  /*3290*/  FFMA.FTZ R59, R178, R53, R59 ;  /* 0x00000035b23b7223 */ /* 0x000fe2000001003b */
[----:B------:R-:W-:Y:S01]  /*32a0*/  FADD.FTZ R52, R158, R3 ;  /* 0x000000039e347221 */ /* 0x000fe20000010000 */
[----:B------:R-:W-:Y:S01]  /*32b0*/  FFMA.FTZ R55, R178, R55, -R2 ;  /* 0x00000037b2377223 */ /* 0x000fe20000010802 */
[----:B------:R-:W-:Y:S01]  /*32c0*/  FADD.FTZ R57, R142, R57 ;  /* 0x000000398e397221 */ /* 0x000fe20000010000 */
[----:B------:R-:W1:Y:S01]  /*32d0*/  LDS.64 R2, [R129+0x10e8] ;  /* 0x0010e80081027984 */ /* 0x000e620000000a00 */
        /* <DEDUP_REMOVED lines=9> */
[-C--:B------:R-:W-:Y:S01]  /*3370*/  FMUL.FTZ R55, R181, R63.reuse ;  /* 0x0000003fb5377220 */ /* 0x080fe20000410000 */
[----:B------:R-:W-:Y:S01]  /*3380*/  FADD.FTZ R52, R159, R52 ;  /* 0x000000349f347221 */ /* 0x000fe20000010000 */
[----:B------:R-:W-:Y:S01]  /*3390*/  FMUL.FTZ R58, R181, R56 ;  /* 0x00000038b53a7220 */ /* 0x000fe20000410000 */
        /* <DEDUP_REMOVED lines=28> */
[C---:B------:R-:W-:Y:S01]  /*3560*/  FFMA.FTZ R55, R184.reuse, R52, R53 ;  /* 0x00000034b8377223 */ /* 0x040fe20000010035 */
[C---:B-1----:R-:W-:Y:S01]  /*3570*/  FMUL.FTZ R53, R65.reuse, R2 ;  /* 0x0000000241357220 */ /* 0x042fe20000410000 */
[----:B------:R-:W-:Y:S01]  /*3580*/  FMUL.FTZ R65, R65, R3 ;  /* 0x0000000341417220 */ /* 0x000fe20000410000 */
[C---:B------:R-:W-:Y:S01]  /*3590*/  FMUL.FTZ R59, R189.reuse, R61 ;  /* 0x0000003dbd3b7220 */ /* 0x040fe20000410000 */
        /* <DEDUP_REMOVED lines=22> */
[----:B------:R-:W-:Y:S01]  /*3700*/  FMUL.FTZ R2, R197, R211 ;  /* 0x000000d3c5027220 */ /* 0x000fe20000410000 */
[----:B------:R-:W-:Y:S01]  /*3710*/  FFMA.FTZ R52, R186, R55, R53 ;  /* 0x00000037ba347223 */ /* 0x000fe20000010035 */
[----:B------:R-:W-:Y:S01]  /*3720*/  FMUL.FTZ R53, R193, R59 ;  /* 0x0000003bc1357220 */ /* 0x000fe20000410000 */
[C---:B------:R-:W-:Y:S01]  /*3730*/  FFMA.FTZ R3, R198.reuse, R211, R3 ;  /* 0x000000d3c6037223 */ /* 0x040fe20000010003 */
[----:B------:R-:W-:Y:S01]  /*3740*/  FFMA.FTZ R2, R198, R217, -R2 ;  /* 0x000000d9c6027223 */ /* 0x000fe20000010802 */
[----:B------:R-:W-:Y:S01]  /*3750*/  FMUL.FTZ R54, R185, R55 ;  /* 0x00000037b9367220 */ /* 0x000fe20000410000 */
[----:B------:R-:W-:Y:S01]  /*3760*/  FADD.FTZ R52, R163, R52 ;  /* 0x00000034a3347221 */ /* 0x000fe20000010000 */
[----:B------:R-:W-:Y:S01]  /*3770*/  FADD.FTZ R208, RZ, R3 ;  /* 0x00000003ffd07221 */ /* 0x000fe20000010000 */
[----:B------:R-:W-:Y:S01]  /*3780*/  FADD.FTZ R212, R89, R2 ;  /* 0x0000000259d47221 */ /* 0x000fe20000010000 */
[-C--:B------:R-:W-:Y:S01]  /*3790*/  FMUL.FTZ R2, R193, R61.reuse ;  /* 0x0000003dc1027220 */ /* 0x080fe20000410000 */
[----:B------:R-:W-:Y:S01]  /*37a0*/  FFMA.FTZ R61, R194, R61, R53 ;  /* 0x0000003dc23d7223 */ /* 0x000fe20000010035 */
[C---:B------:R-:W-:Y:S01]  /*37b0*/  FMUL.FTZ R3, R195.reuse, R208 ;  /* 0x000000d0c3037220 */ /* 0x040fe20000410000 */
[-C--:B------:R-:W-:Y:S01]  /*37c0*/  FMUL.FTZ R53, R195, R212.reuse ;  /* 0x000000d4c3357220 */ /* 0x080fe20000410000 */
[----:B------:R-:W-:Y:S01]  /*37d0*/  FFMA.FTZ R54, R186, R57, -R54 ;  /* 0x00000039ba367223 */ /* 0x000fe20000010836 */
        /* <DEDUP_REMOVED lines=10> */
[----:B------:R-:W-:Y:S01]  /*3880*/  FMUL.FTZ R2, R193, R209 ;  /* 0x000000d1c1027220 */ /* 0x000fe20000410000 */
[----:B------:R-:W-:Y:S01]  /*3890*/  FFMA.FTZ R59, R188, R54, -R53 ;  /* 0x00000036bc3b7223 */ /* 0x000fe20000010835 */
[C---:B------:R-:W-:Y:S01]  /*38a0*/  FMUL.FTZ R53, R195.reuse, R61 ;  /* 0x0000003dc3357220 */ /* 0x040fe20000410000 */
[C---:B------:R-:W-:Y:S01]  /*38b0*/  FFMA.FTZ R3, R194.reuse, R209, R3 ;  /* 0x000000d1c2037223 */ /* 0x040fe20000010003 */
[----:B------:R-:W-:Y:S01]  /*38c0*/  FFMA.FTZ R2, R194, R227, -R2 ;  /* 0x000000e3c2027223 */ /* 0x000fe20000010802 */
[----:B------:R-:W-:Y:S01]  /*38d0*/  FFMA.FTZ R55, R188, R52, R55 ;  /* 0x00000034bc377223 */ /* 0x000fe20000010037 */
[-C--:B------:R-:W-:Y:S01]  /*38e0*/  FMUL.FTZ R52, R195, R56.reuse ;  /* 0x00000038c3347220 */ /* 0x080fe20000410000 */
[----:B------:R-:W-:Y:S01]  /*38f0*/  FADD.FTZ R206, RZ, R3 ;  /* 0x00000003ffce7221 */ /* 0x000fe20000010000 */
[----:B------:R-:W-:Y:S01]  /*3900*/  FADD.FTZ R216, R87, R2 ;  /* 0x0000000257d87221 */ /* 0x000fe20000010000 */
[C---:B------:R-:W-:Y:S01]  /*3910*/  FFMA.FTZ R57, R196.reuse, R56, -R53 ;  /* 0x00000038c4397223 */ /* 0x040fe20000010835 */
[----:B------:R-:W-:Y:S01]  /*3920*/  FFMA.FTZ R52, R196, R61, R52 ;  /* 0x0000003dc4347223 */ /* 0x000fe20000010034 */
[C---:B------:R-:W-:Y:S01]  /*3930*/  FMUL.FTZ R3, R191.reuse, R206 ;  /* 0x000000cebf037220 */ /* 0x040fe20000410000 */
[----:B------:R-:W-:Y:S01]  /*3940*/  FMUL.FTZ R53, R191, R216 ;  /* 0x000000d8bf357220 */ /* 0x000fe20000410000 */
[CC--:B------:R-:W-:Y:S01]  /*3950*/  FMUL.FTZ R61, R197.reuse, R57.reuse ;  /* 0x00000039c53d7220 */ /* 0x0c0fe20000410000 */
[----:B------:R-:W-:Y:S01]  /*3960*/  FMUL.FTZ R2, R197, R52 ;  /* 0x00000034c5027220 */ /* 0x000fe20000410000 */
        /* <DEDUP_REMOVED lines=16> */
[----:B------:R-:W-:Y:S01]  /*3a70*/  FADD.FTZ R204, RZ, R52 ;  /* 0x00000034ffcc7221 */ /* 0x000fe20000010000 */
[----:B------:R-:W-:Y:S01]  /*3a80*/  FADD.FTZ R214, R85, R2 ;  /* 0x0000000255d67221 */ /* 0x000fe20000010000 */
[----:B------:R-:W-:Y:S01]  /*3a90*/  FADD.FTZ R54, R165, R54 ;  /* 0x00000036a5367221 */ /* 0x000fe20000010000 */
        /* <DEDUP_REMOVED lines=9> */
[----:B------:R-:W-:Y:S01]  /*3b30*/  FADD.FTZ R221, R84, R3 ;  /* 0x0000000354dd7221 */ /* 0x000fe20000010000 */
[----:B------:R-:W-:Y:S01]  /*3b40*/  FADD.FTZ R203, RZ, R53 ;  /* 0x00000035ffcb7221 */ /* 0x000fe20000010000 */
[----:B------:R-:W-:Y:S01]  /*3b50*/  FADD.FTZ R59, R150, R59 ;  /* 0x0000003b963b7221 */ /* 0x000fe20000010000 */
[----:B------:R-:W-:Y:S01]  /*3b60*/  FADD.FTZ R55, R166, R55 ;  /* 0x00000037a6377221 */ /* 0x000fe20000010000 */
        /* <DEDUP_REMOVED lines=46> */
[----:B------:R-:W-:Y:S01]  /*3e50*/  PLOP3.LUT P0, PT, PT, PT, UP0, 0x80, 0x8 ;  /* 0x000000000008781c */ /* 0x000fe20003f0f008 */
[----:B------:R-:W-:Y:S01]  /*3e60*/  FMUL.FTZ R58, R200, R56 ;  /* 0x00000038c83a7220 */ /* 0x000fe20000410000 */
[C---:B------:R-:W-:Y:S01]  /*3e70*/  FMUL.FTZ R3, R177.reuse, R225 ;  /* 0x000000e1b1037220 */ /* 0x040fe20000410000 */
[-C--:B------:R-:W-:Y:S01]  /*3e80*/  FMUL.FTZ R2, R177, R215.reuse ;  /* 0x000000d7b1027220 */ /* 0x080fe20000410000 */
[----:B------:R-:W-:Y:S01]  /*3e90*/  ISETP.NE.OR P0, PT, R127, RZ, P0 ;  /* 0x000000ff7f00720c */ /* 0x000fe20000705670 */
[----:B------:R-:W-:Y:S01]  /*3ea0*/  ULEA UR22, UR6, UR26, 0x4 ;  /* 0x0000001a06167291 */ /* 0x000fe2000f8e20ff */
[C---:B------:R-:W-:Y:S01]  /*3eb0*/  FFMA.FTZ R3, R178.reuse, R215, R3 ;  /* 0x000000d7b2037223 */ /* 0x040fe20000010003 */
[----:B------:R-:W-:Y:S01]  /*3ec0*/  FFMA.FTZ R2, R178, R225, -R2 ;  /* 0x000000e1b2027223 */ /* 0x000fe20000010802 */
[----:B------:R-:W-:Y:S01]  /*3ed0*/  ISETP.GT.U32.AND P2, PT, R130, 0x1f, PT ;  /* 0x0000001f8200780c */ /* 0x000fe20003f44070 */
[----:B------:R-:W-:-:S02]  /*3ee0*/  HFMA2 R52, -RZ, RZ, 1.875, 0 ;  /* 0x3f800000ff347431 */ /* 0x000fc400000001ff */
[----:B------:R-:W-:Y:S01]  /*3ef0*/  FADD.FTZ R228, RZ, R3 ;  /* 0x00000003ffe47221 */ /* 0x000fe20000010000 */
[----:B------:R-:W-:Y:S01]  /*3f00*/  FADD.FTZ R224, R79, R2 ;  /* 0x000000024fe07221 */ /* 0x000fe20000010000 */
[-C--:B------:R-:W-:Y:S01]  /*3f10*/  FMUL.FTZ R2, R200, R57.reuse ;  /* 0x00000039c8027220 */ /* 0x080fe20000410000 */
[----:B------:R-:W-:Y:S01]  /*3f20*/  CS2R R54, SRZ ;  /* 0x0000000000367805 */ /* 0x000fe2000001ff00 */
[C---:B------:R-:W-:Y:S01]  /*3f30*/  FMUL.FTZ R3, R175.reuse, R228 ;  /* 0x000000e4af037220 */ /* 0x040fe20000410000 */
[----:B------:R-:W-:Y:S01]  /*3f40*/  FMUL.FTZ R59, R175, R224 ;  /* 0x000000e0af3b7220 */ /* 0x000fe20000410000 */
[C---:B------:R-:W-:Y:S01]  /*3f50*/  FFMA.FTZ R56, R199.reuse, R56, R2 ;  /* 0x00000038c7387223 */ /* 0x040fe20000010002 */
[----:B------:R-:W-:Y:S01]  /*3f60*/  MOV R53, RZ ;  /* 0x000000ff00357202 */ /* 0x000fe20000000f00 */
[C---:B------:R-:W-:Y:S01]  /*3f70*/  FFMA.FTZ R3, R176.reuse, R224, -R3 ;  /* 0x000000e0b0037223 */ /* 0x040fe20000010803 */
[----:B------:R-:W-:Y:S01]  /*3f80*/  FFMA.FTZ R59, R176, R228, R59 ;  /* 0x000000e4b03b7223 */ /* 0x000fe2000001003b */
[----:B------:R-:W-:Y:S01]  /*3f90*/  FFMA.FTZ R57, R199, R57, -R58 ;  /* 0x00000039c7397223 */ /* 0x000fe2000001083a */
[----:B------:R-:W-:Y:S01]  /*3fa0*/  FADD.FTZ R58, R170, R61 ;  /* 0x0000003daa3a7221 */ /* 0x000fe20000010000 */
[----:B------:R-:W-:Y:S01]  /*3fb0*/  FADD.FTZ R220, R78, R3 ;  /* 0x000000034edc7221 */ /* 0x000fe20000010000 */
[----:B------:R-:W-:Y:S01]  /*3fc0*/  FADD.FTZ R222, RZ, R59 ;  /* 0x0000003bffde7221 */ /* 0x000fe20000010000 */
[----:B------:R-:W-:Y:S01]  /*3fd0*/  FADD.FTZ R59, R154, R63 ;  /* 0x0000003f9a3b7221 */ /* 0x000fe20000010000 */
[----:B------:R-:W1:Y:S01]  /*3fe0*/  @!P0 LDS.128 R52, [UR22+0x2af0] ;  /* 0x002af016ff348984 */ /* 0x000e620008000c00 */
[C---:B------:R-:W-:Y:S01]  /*3ff0*/  FMUL.FTZ R2, R171.reuse, R220 ;  /* 0x000000dcab027220 */ /* 0x040fe20000410000 */
[----:B------:R-:W-:-:S02]  /*4000*/  FMUL.FTZ R3, R171, R222 ;  /* 0x000000deab037220 */ /* 0x000fc40000410000 */
[----:B------:R2:W-:Y:S01]  /*4010*/  STS.128 [R129+0x14f0], R56 ;  /* 0x0014f03881007388 */ /* 0x0005e20000000c00 */
[C---:B------:R-:W-:Y:S01]  /*4020*/  FFMA.FTZ R229, R173.reuse, R222, R2 ;  /* 0x000000deade57223 */ /* 0x040fe20000010002 */
[----:B------:R-:W-:-:S03]  /*4030*/  FFMA.FTZ R2, R173, R220, -R3 ;  /* 0x000000dcad027223 */ /* 0x000fc60000010803 */
        /* <DEDUP_REMOVED lines=8> */
[----:B--2---:R-:W-:Y:S05]  /*40c0*/  @P2 BRA `(.L_x_9316) ;  /* 0x0000000800b02947 */ /* 0x004fea0003800000 */
[----:B------:R-:W-:Y:S01]  /*40d0*/  LDS.128 R60, [R126+0x14f0] ;  /* 0x0014f0007e3c7984 */ /* 0x000fe20000000c00 */
[----:B------:R-:W-:Y:S01]  /*40e0*/  UMOV UR30, 0xffffffff ;  /* 0xffffffff001e7882 */ /* 0x000fe20000000000 */
[----:B------:R-:W-:Y:S02]  /*40f0*/  ISETP.NE.AND P2, PT, R127, 0x1f, PT ;  /* 0x0000001f7f00780c */ /* 0x000fe40003f45270 */
[----:B------:R-:W2:Y:S02]  /*4100*/  LDS.128 R56, [R126+0x1500] ;  /* 0x001500007e387984 */ /* 0x000ea40000000c00 */
        /* <DEDUP_REMOVED lines=11> */
[----:B------:R2:W3:Y:S01]  /*41c0*/  SHFL.DOWN PT, R3, R66, 0x1, 0x1f ;  /* 0x08201f0042037f89 */ /* 0x0004e200000e0000 */
[----:B------:R-:W-:-:S03]  /*41d0*/  MOV R64, R62 ;  /* 0x0000003e00407202 */ /* 0x000fc60000000f00 */
[----:B------:R2:W4:Y:S04]  /*41e0*/  SHFL.DOWN PT, R63, R65, 0x1, 0x1f ;  /* 0x08201f00413f7f89 */ /* 0x00052800000e0000 */
[----:B------:R2:W0:Y:S04]  /*41f0*/  SHFL.DOWN PT, R234, R62, 0x1, 0x1f ;  /* 0x08201f003eea7f89 */ /* 0x00042800000e0000 */
[----:B------:R2:W0:Y:S02]  /*4200*/  SHFL.DOWN PT, R60, R61, 0x1, 0x1f ;  /* 0x08201f003d3c7f89 */ /* 0x00042400000e0000 */
.L_x_9394:
[----:B------:R-:W-:Y:S01]  /*4210*/  BSSY.RECONVERGENT B0, `(.L_x_9318) ;  /* 0x000000d000007945 */ /* 0x000fe20003800200 */
[----:B------:R-:W-:-:S03]  /*4220*/  ISETP.GT.U32.AND P3, PT, R127, 0x1d, PT ;  /* 0x0000001d7f00780c */ /* 0x000fc60003f64070 */
[----:B------:R-:W-:Y:S10]  /*4230*/  @!P2 BRA `(.L_x_9319) ;  /* 0x000000000028a947 */ /* 0x000ff40003800000 */
[CC--:B0-----:R-:W-:Y:S01]  /*4240*/  FMUL.FTZ R67, R65.reuse, R60.reuse ;  /* 0x0000003c41437220 */ /* 0x0c1fe20000410000 */
[C---:B--2---:R-:W-:Y:S01]  /*4250*/  FMUL.FTZ R62, R66.reuse, R60 ;  /* 0x0000003c423e7220 */ /* 0x044fe20000410000 */
[CC--:B----4-:R-:W-:Y:S01]  /*4260*/  FMUL.FTZ R2, R65.reuse, R63.reuse ;  /* 0x0000003f41027220 */ /* 0x0d0fe20000410000 */
[C---:B------:R-:W-:Y:S01]  /*4270*/  FMUL.FTZ R60, R66.reuse, R63 ;  /* 0x0000003f423c7220 */ /* 0x040fe20000410000 */
[-C--:B------:R-:W-:Y:S01]  /*4280*/  FFMA.FTZ R67, R66, R234.reuse, -R67 ;  /* 0x000000ea42437223 */ /* 0x080fe20000010843 */
[----:B------:R-:W-:Y:S01]  /*4290*/  FFMA.FTZ R62, R65, R234, R62 ;  /* 0x000000ea413e7223 */ /* 0x000fe2000001003e */
[C---:B---3--:R-:W-:Y:S01]  /*42a0*/  FFMA.FTZ R66, R3.reuse, R66, -R2 ;  /* 0x0000004203427223 */ /* 0x048fe20000010802 */
[----:B------:R-:W-:Y:S01]  /*42b0*/  FFMA.FTZ R65, R3, R65, R60 ;  /* 0x0000004103417223 */ /* 0x000fe2000001003c */
[----:B------:R-:W-:Y:S01]  /*42c0*/  FADD.FTZ R64, R64, R67 ;  /* 0x0000004340407221 */ /* 0x000fe20000010000 */
[----:B------:R-:W-:-:S07]  /*42d0*/  FADD.FTZ R61, R61, R62 ;  /* 0x0000003e3d3d7221 */ /* 0x000fce0000010000 */
.L_x_9319:
[----:B------:R-:W-:Y:S05]  /*42e0*/  BSYNC.RECONVERGENT B0 ;  /* 0x0000000000007941 */ /* 0x000fea0003800200 */
.L_x_9318:
[----:B------:R-:W-:-:S03]  /*42f0*/  UMOV UR30, 0xffffffff ;  /* 0xffffffff001e7882 */ /* 0x000fc60000000000 */
[----:B------:R-:W-:Y:S05]  /*4300*/  BRA.DIV UR30, `(.L_x_9320) ;  /* 0x000000461ee87947 */ /* 0x000fea000b800000 */
[----:B---3--:R3:W1:Y:S04]  /*4310*/  SHFL.DOWN PT, R3, R66, 0x2, 0x1f ;  /* 0x08401f0042037f89 */ /* 0x00866800000e0000 */
[----:B--2---:R3:W2:Y:S04]  /*4320*/  SHFL.DOWN PT, R62, R65, 0x2, 0x1f ;  /* 0x08401f00413e7f89 */ /* 0x0046a800000e0000 */
[----:B----4-:R3:W4:Y:S04]  /*4330*/  SHFL.DOWN PT, R63, R64, 0x2, 0x1f ;  /* 0x08401f00403f7f89 */ /* 0x01072800000e0000 */
[----:B0-----:R3:W0:Y:S02]  /*4340*/  SHFL.DOWN PT, R60, R61, 0x2, 0x1f ;  /* 0x08401f003d3c7f89 */ /* 0x00162400000e0000 */
.L_x_9400:
[----:B------:R-:W-:Y:S01]  /*4350*/  BSSY.RECONVERGENT B0, `(.L_x_9321) ;  /* 0x000000d000007945 */ /* 0x000fe20003800200 */
[----:B------:R-:W-:-:S03]  /*4360*/  ISETP.GT.U32.AND P2, PT, R127, 0x1b, PT ;  /* 0x0000001b7f00780c */ /* 0x000fc60003f44070 */
[----:B------:R-:W-:Y:S10]  /*4370*/  @P3 BRA `(.L_x_9322) ;  /* 0x0000000000283947 */ /* 0x000ff40003800000 */
[CC--:B0-----:R-:W-:Y:S01]  /*4380*/  FMUL.FTZ R67, R65.reuse, R60.reuse ;  /* 0x0000003c41437220 */ /* 0x0c1fe20000410000 */
[C---:B------:R-:W-:Y:S01]  /*4390*/  FMUL.FTZ R60, R66.reuse, R60 ;  /* 0x0000003c423c7220 */ /* 0x040fe20000410000 */
[CC--:B--2---:R-:W-:Y:S01]  /*43a0*/  FMUL.FTZ R2, R65.reuse, R62.reuse ;  /* 0x0000003e41027220 */ /* 0x0c4fe20000410000 */
[C---:B------:R-:W-:Y:S01]  /*43b0*/  FMUL.FTZ R62, R66.reuse, R62 ;  /* 0x0000003e423e7220 */ /* 0x040fe20000410000 */
[CC--:B----4-:R-:W-:Y:S01]  /*43c0*/  FFMA.FTZ R67, R66.reuse, R63.reuse, -R67 ;  /* 0x0000003f42437223 */ /* 0x0d0fe20000010843 */
[C---:B------:R-:W-:Y:S01]  /*43d0*/  FFMA.FTZ R60, R65.reuse, R63, R60 ;  /* 0x0000003f413c7223 */ /* 0x040fe2000001003c */
[-C--:B-1-3--:R-:W-:Y:S01]  /*43e0*/  FFMA.FTZ R66, R66, R3.reuse, -R2 ;  /* 0x0000000342427223 */ /* 0x08afe20000010802 */
[----:B------:R-:W-:Y:S01]  /*43f0*/  FFMA.FTZ R65, R65, R3, R62 ;  /* 0x0000000341417223 */ /* 0x000fe2000001003e */
[----:B------:R-:W-:Y:S01]  /*4400*/  FADD.FTZ R64, R64, R67 ;  /* 0x0000004340407221 */ /* 0x000fe20000010000 */
[----:B------:R-:W-:-:S07]  /*4410*/  FADD.FTZ R61, R61, R60 ;  /* 0x0000003c3d3d7221 */ /* 0x000fce0000010000 */
.L_x_9322:
[----:B------:R-:W-:Y:S05]  /*4420*/  BSYNC.RECONVERGENT B0 ;  /* 0x0000000000007941 */ /* 0x000fea0003800200 */
.L_x_9321:
[----:B------:R-:W-:-:S03]  /*4430*/  UMOV UR30, 0xffffffff ;  /* 0xffffffff001e7882 */ /* 0x000fc60000000000 */
[----:B------:R-:W-:Y:S05]  /*4440*/  BRA.DIV UR30, `(.L_x_9323) ;  /* 0x0000004a1e087947 */ /* 0x000fea000b800000 */
[----:B-1----:R1:W1:Y:S04]  /*4450*/  SHFL.DOWN PT, R3, R66, 0x4, 0x1f ;  /* 0x08801f0042037f89 */ /* 0x00226800000e0000 */
[----:B--2---:R2:W1:Y:S04]  /*4460*/  SHFL.DOWN PT, R62, R65, 0x4, 0x1f ;  /* 0x08801f00413e7f89 */ /* 0x00446800000e0000 */
[----:B----4-:R2:W4:Y:S04]  /*4470*/  SHFL.DOWN PT, R63, R64, 0x4, 0x1f ;  /* 0x08801f00403f7f89 */ /* 0x01052800000e0000 */
[----:B0-----:R2:W0:Y:S02]  /*4480*/  SHFL.DOWN PT, R60, R61, 0x4, 0x1f ;  /* 0x08801f003d3c7f89 */ /* 0x00142400000e0000 */
.L_x_9406:
        /* <DEDUP_REMOVED lines=9> */
[-C--:B---3--:R-:W-:Y:S01]  /*4520*/  FFMA.FTZ R66, R66, R3.reuse, -R2 ;  /* 0x0000000342427223 */ /* 0x088fe20000010802 */
[----:B--2---:R-:W-:Y:S01]  /*4530*/  FFMA.FTZ R65, R65, R3, R62 ;  /* 0x0000000341417223 */ /* 0x004fe2000001003e */
[----:B------:R-:W-:Y:S01]  /*4540*/  FADD.FTZ R64, R64, R67 ;  /* 0x0000004340407221 */ /* 0x000fe20000010000 */
[----:B------:R-:W-:-:S07]  /*4550*/  FADD.FTZ R61, R61, R60 ;  /* 0x0000003c3d3d7221 */ /* 0x000fce0000010000 */
.L_x_9325:
[----:B------:R-:W-:Y:S05]  /*4560*/  BSYNC.RECONVERGENT B0 ;  /* 0x0000000000007941 */ /* 0x000fea0003800200 */
.L_x_9324:
[----:B------:R-:W-:-:S03]  /*4570*/  UMOV UR30, 0xffffffff ;  /* 0xffffffff001e7882 */ /* 0x000fc60000000000 */
[----:B------:R-:W-:Y:S05]  /*4580*/  BRA.DIV UR30, `(.L_x_9326) ;  /* 0x0000004a1e287947 */ /* 0x000fea000b800000 */
[----:B-1----:R1:W1:Y:S04]  /*4590*/  SHFL.DOWN PT, R3, R66, 0x8, 0x1f ;  /* 0x09001f0042037f89 */ /* 0x00226800000e0000 */
[----:B------:R0:W1:Y:S04]  /*45a0*/  SHFL.DOWN PT, R62, R65, 0x8, 0x1f ;  /* 0x09001f00413e7f89 */ /* 0x00006800000e0000 */
[----:B----4-:R4:W1:Y:S04]  /*45b0*/  SHFL.DOWN PT, R63, R64, 0x8, 0x1f ;  /* 0x09001f00403f7f89 */ /* 0x01086800000e0000 */
[----:B0-----:R4:W0:Y:S02]  /*45c0*/  SHFL.DOWN PT, R60, R61, 0x8, 0x1f ;  /* 0x09001f003d3c7f89 */ /* 0x00182400000e0000 */
.L_x_9412:
        /* <DEDUP_REMOVED lines=9> */
[-C--:B---3--:R-:W-:Y:S01]  /*4660*/  FFMA.FTZ R66, R66, R3.reuse, -R2 ;  /* 0x0000000342427223 */ /* 0x088fe20000010802 */
[----:B--2---:R-:W-:Y:S01]  /*4670*/  FFMA.FTZ R65, R65, R3, R62 ;  /* 0x0000000341417223 */ /* 0x004fe2000001003e */
[----:B----4-:R-:W-:Y:S01]  /*4680*/  FADD.FTZ R64, R64, R67 ;  /* 0x0000004340407221 */ /* 0x010fe20000010000 */
[----:B------:R-:W-:-:S07]  /*4690*/  FADD.FTZ R61, R61, R60 ;  /* 0x0000003c3d3d7221 */ /* 0x000fce0000010000 */
.L_x_9328:
[----:B------:R-:W-:Y:S05]  /*46a0*/  BSYNC.RECONVERGENT B0 ;  /* 0x0000000000007941 */ /* 0x000fea0003800200 */
.L_x_9327:
[----:B------:R-:W-:-:S03]  /*46b0*/  UMOV UR30, 0xffffffff ;  /* 0xffffffff001e7882 */ /* 0x000fc60000000000 */
[----:B------:R-:W-:Y:S05]  /*46c0*/  BRA.DIV UR30, `(.L_x_9329) ;  /* 0x0000004a1e487947 */ /* 0x000fea000b800000 */
[----:B-1----:R1:W1:Y:S04]  /*46d0*/  SHFL.DOWN PT, R3, R66, 0x10, 0x1f ;  /* 0x0a001f0042037f89 */ /* 0x00226800000e0000 */
[----:B------:R0:W1:Y:S04]  /*46e0*/  SHFL.DOWN PT, R62, R65, 0x10, 0x1f ;  /* 0x0a001f00413e7f89 */ /* 0x00006800000e0000 */
[----:B------:R1:W1:Y:S04]  /*46f0*/  SHFL.DOWN PT, R63, R64, 0x10, 0x1f ;  /* 0x0a001f00403f7f89 */ /* 0x00026800000e0000 */
[----:B0-----:R0:W0:Y:S02]  /*4700*/  SHFL.DOWN PT, R60, R61, 0x10, 0x1f ;  /* 0x0a001f003d3c7f89 */ /* 0x00102400000e0000 */
.L_x_9418:
        /* <DEDUP_REMOVED lines=13> */
.L_x_9331:
[----:B------:R-:W-:Y:S05]  /*47e0*/  BSYNC.RECONVERGENT B0 ;  /* 0x0000000000007941 */ /* 0x000fea0003800200 */
.L_x_9330:
        /* <DEDUP_REMOVED lines=8> */
[----:B------:R-:W4:Y:S01]  /*4870*/  SHFL.DOWN PT, R240, R66, 0x1, 0x1f ;  /* 0x08201f0042f07f89 */ /* 0x000f2200000e0000 */
[-C--:B-1----:R-:W-:Y:S01]  /*4880*/  FMUL.FTZ R3, R55, R235.reuse ;  /* 0x000000eb37037220 */ /* 0x082fe20000410000 */
[----:B------:R-:W-:-:S02]  /*4890*/  FMUL.FTZ R2, R54, R235 ;  /* 0x000000eb36027220 */ /* 0x000fc40000410000 */
[----:B------:R-:W1:Y:S01]  /*48a0*/  SHFL.DOWN PT, R241, R65, 0x1, 0x1f ;  /* 0x08201f0041f17f89 */ /* 0x000e6200000e0000 */
[-C--:B-----5:R-:W-:Y:S01]  /*48b0*/  FFMA.FTZ R237, R54, R234.reuse, -R3 ;  /* 0x000000ea36ed7223 */ /* 0x0a0fe20000010803 */
[-C--:B------:R-:W-:Y:S01]  /*48c0*/  FFMA.FTZ R63, R55, R234.reuse, R2 ;  /* 0x000000ea373f7223 */ /* 0x080fe20000010002 */
[CC--:B------:R-:W-:Y:S01]  /*48d0*/  FMUL.FTZ R3, R53.reuse, R235.reuse ;  /* 0x000000eb35037220 */ /* 0x0c0fe20000410000 */
[----:B------:R-:W1:Y:S01]  /*48e0*/  SHFL.DOWN PT, R242, R64, 0x1, 0x1f ;  /* 0x08201f0040f27f89 */ /* 0x000e6200000e0000 */
[----:B------:R-:W-:Y:S01]  /*48f0*/  FMUL.FTZ R2, R52, R235 ;  /* 0x000000eb34027220 */ /* 0x000fe20000410000 */
[----:B0-----:R-:W-:Y:S01]  /*4900*/  FADD.FTZ R237, R60, R237 ;  /* 0x000000ed3ced7221 */ /* 0x001fe20000010000 */
[-C--:B------:R-:W-:Y:S01]  /*4910*/  FFMA.FTZ R236, R52, R234.reuse, -R3 ;  /* 0x000000ea34ec7223 */ /* 0x080fe20000010803 */
[----:B------:R-:W0:Y:S01]  /*4920*/  SHFL.IDX PT, R239, R54, RZ, 0x1f ;  /* 0x00001fff36ef7589 */ /* 0x000e2200000e0000 */
[----:B------:R-:W-:Y:S01]  /*4930*/  FFMA.FTZ R235, R53, R234, R2 ;  /* 0x000000ea35eb7223 */ /* 0x000fe20000010002 */
[----:B--2---:R-:W-:-:S02]  /*4940*/  FADD.FTZ R234, R238, R63 ;  /* 0x0000003feeea7221 */ /* 0x004fc40000010000 */
[----:B------:R-:W2:Y:S01]  /*4950*/  SHFL.IDX PT, R245, R55, RZ, 0x1f ;  /* 0x00001fff37f57589 */ /* 0x000ea200000e0000 */
[----:B---3--:R-:W-:-:S03]  /*4960*/  MOV R60, R243 ;  /* 0x000000f3003c7202 */ /* 0x008fc60000000f00 */
[----:B------:R4:W3:Y:S02]  /*4970*/  SHFL.DOWN PT, R244, R61, 0x1, 0x1f ;  /* 0x08201f003df47f89 */ /* 0x0008e400000e0000 */
[----:B----4-:R-:W-:-:S07]  /*4980*/  MOV R61, R67 ;  /* 0x00000043003d7202 */ /* 0x010fce0000000f00 */
.L_x_9432:
        /* <DEDUP_REMOVED lines=15> */
.L_x_9334:
[----:B------:R-:W-:Y:S05]  /*4a80*/  BSYNC.RECONVERGENT B0 ;  /* 0x0000000000007941 */ /* 0x000fea0003800200 */
.L_x_9333:
        /* <DEDUP_REMOVED lines=16> */
.L_x_9316:
[----:B------:R-:W-:Y:S05]  /*4b90*/  WARPSYNC.ALL ;  /* 0x0000000000007948 */ /* 0x000fea0003800000 */
[----:B------:R-:W-:Y:S01]  /*4ba0*/  BAR.SYNC.DEFER_BLOCKING 0x0 ;  /* 0x0000000000007b1d */ /* 0x000fe20000010000 */
[----:B------:R-:W-:Y:S01]  /*4bb0*/  ISETP.NE.AND P0, PT, R130, RZ, PT ;  /* 0x000000ff8200720c */ /* 0x000fe20003f05270 */
[----:B--2---:R-:W-:Y:S01]  /*4bc0*/  FADD.FTZ R64, -R77, R233 ;  /* 0x000000e94d407221 */ /* 0x004fe20000010100 */
[C---:B------:R-:W-:Y:S02]  /*4bd0*/  ISETP.GT.AND P2, PT, R125.reuse, 0x1e, PT ;  /* 0x0000001e7d00780c */ /* 0x040fe40003f44270 */
[----:B------:R-:W-:Y:S01]  /*4be0*/  ISETP.GT.AND P3, PT, R125, 0xf, PT ;  /* 0x0000000f7d00780c */ /* 0x000fe20003f64270 */
[----:B------:R-:W-:Y:S01]  /*4bf0*/  BSSY.RECONVERGENT B0, `(.L_x_9335) ;  /* 0x00001b4000007945 */ /* 0x000fe20003800200 */
[----:B------:R-:W2:Y:S07]  /*4c00*/  LDS.64 R2, [R129+0x14f8] ;  /* 0x0014f80081027984 */ /* 0x000eae0000000a00 */
[----:B-1----:R1:W-:Y:S01]  /*4c10*/  @!P0 STS.128 [UR22+0x2af0], R52 ;  /* 0x002af034ff008988 */ /* 0x0023e20008000c16 */
[-C--:B--2---:R-:W-:Y:S01]  /*4c20*/  FMUL.FTZ R56, R2, R75.reuse ;  /* 0x0000004b02387220 */ /* 0x084fe20000410000 */
[----:B------:R-:W-:-:S03]  /*4c30*/  FMUL.FTZ R75, R3, R75 ;  /* 0x0000004b034b7220 */ /* 0x000fc60000410000 */
[-C--:B------:R-:W-:Y:S01]  /*4c40*/  FFMA.FTZ R56, R3, R74.reuse, -R56 ;  /* 0x0000004a03387223 */ /* 0x080fe20000010838 */
        /* <DEDUP_REMOVED lines=31> */
[----:B------:R-:W-:Y:S02]  /*4e40*/  FFMA.FTZ R179, R72, R137, -R173 ;  /* 0x0000008948b37223 */ /* 0x000fe400000108ad */
        /* <DEDUP_REMOVED lines=18> */
[----:B------:R-:W-:Y:S01]  /*4f70*/  FFMA.FTZ R57, R0, R226, RZ ;  /* 0x000000e200397223 */ /* 0x000fe200000100ff */
[----:B------:R-:W-:Y:S01]  /*4f80*/  FADD.FTZ R226, -R91, R226 ;  /* 0x000000e25be27221 */ /* 0x000fe20000010100 */
[C---:B------:R-:W-:Y:S01]  /*4f90*/  FMUL.FTZ R3, R185.reuse, R162 ;  /* 0x000000a2b9037220 */ /* 0x040fe20000410000 */
[-C--:B------:R-:W-:Y:S01]  /*4fa0*/  FMUL.FTZ R185, R185, R146.reuse ;  /* 0x00000092b9b97220 */ /* 0x080fe20000410000 */
[----:B------:R-:W-:Y:S01]  /*4fb0*/  FFMA.FTZ R56, R106, R217, R57 ;  /* 0x000000d96a387223 */ /* 0x000fe20000010039 */
[----:B------:R-:W-:Y:S01]  /*4fc0*/  FADD.FTZ R217, -R90, R217 ;  /* 0x000000d95ad97221 */ /* 0x000fe20000010100 */
[C---:B------:R-:W-:Y:S01]  /*4fd0*/  FFMA.FTZ R2, R186.reuse, R146, -R3 ;  /* 0x00000092ba027223 */ /* 0x040fe20000010803 */
[----:B------:R-:W-:Y:S01]  /*4fe0*/  FFMA.FTZ R186, R186, R162, R185 ;  /* 0x000000a2baba7223 */ /* 0x000fe200000100b9 */
[----:B------:R-:W-:Y:S01]  /*4ff0*/  FFMA.FTZ R59, R105, R212, R56 ;  /* 0x000000d4693b7223 */ /* 0x000fe20000010038 */
[----:B------:R-:W-:Y:S01]  /*5000*/  FADD.FTZ R212, -R89, R212 ;  /* 0x000000d459d47221 */ /* 0x000fe20000010100 */
[----:B------:R-:W-:Y:S01]  /*5010*/  FADD.FTZ R147, R147, R2 ;  /* 0x0000000293937221 */ /* 0x000fe20000010000 */
[----:B------:R-:W-:-:S03]  /*5020*/  FADD.FTZ R163, R163, R186 ;  /* 0x000000baa3a37221 */ /* 0x000fc60000010000 */
[C---:B------:R-:W-:Y:S01]  /*5030*/  FMUL.FTZ R3, R187.reuse, R147 ;  /* 0x00000093bb037220 */ /* 0x040fe20000410000 */
[----:B------:R-:W-:-:S03]  /*5040*/  FMUL.FTZ R2, R187, R163 ;  /* 0x000000a3bb027220 */ /* 0x000fc60000410000 */
[C---:B------:R-:W-:Y:S01]  /*5050*/  FFMA.FTZ R3, R188.reuse, R163, R3 ;  /* 0x000000a3bc037223 */ /* 0x040fe20000010003 */
[----:B------:R-:W-:Y:S01]  /*5060*/  FFMA.FTZ R57, R188, R147, -R2 ;  /* 0x00000093bc397223 */ /* 0x000fe20000010802 */
[----:B------:R-:W-:Y:S01]  /*5070*/  FFMA.FTZ R2, R104, R227, R59 ;  /* 0x000000e368027223 */ /* 0x000fe2000001003b */
[----:B------:R-:W-:Y:S01]  /*5080*/  FMUL.FTZ R59, R73, R155 ;  /* 0x0000009b493b7220 */ /* 0x000fe20000410000 */
[----:B------:R-:W-:Y:S01]  /*5090*/  FADD.FTZ R164, R164, R3 ;  /* 0x00000003a4a47221 */ /* 0x000fe20000010000 */
[----:B------:R-:W-:Y:S01]  /*50a0*/  FADD.FTZ R148, R148, R57 ;  /* 0x0000003994947221 */ /* 0x000fe20000010000 */
[----:B------:R-:W-:Y:S01]  /*50b0*/  FFMA.FTZ R57, R103, R216, R2 ;  /* 0x000000d867397223 */ /* 0x000fe20000010002 */
[----:B------:R-:W-:Y:S01]  /*50c0*/  FFMA.FTZ R60, R72, R135, -R59 ;  /* 0x00000087483c7223 */ /* 0x000fe2000001083b */
[C---:B------:R-:W-:Y:S01]  /*50d0*/  FMUL.FTZ R3, R189.reuse, R164 ;  /* 0x000000a4bd037220 */ /* 0x040fe20000410000 */
[----:B------:R-:W-:Y:S01]  /*50e0*/  FMUL.FTZ R189, R189, R148 ;  /* 0x00000094bdbd7220 */ /* 0x000fe20000410000 */
[----:B------:R-:W-:Y:S01]  /*50f0*/  FFMA.FTZ R58, R102, R219, R57 ;  /* 0x000000db663a7223 */ /* 0x000fe20000010039 */
[----:B------:R-:W-:Y:S01]  /*5100*/  FMUL.FTZ R59, R73, R156 ;  /* 0x0000009c493b7220 */ /* 0x000fe20000410000 */
[C---:B------:R-:W-:Y:S01]  /*5110*/  FFMA.FTZ R2, R190.reuse, R148, -R3 ;  /* 0x00000094be027223 */ /* 0x040fe20000010803 */
[----:B------:R-:W-:Y:S01]  /*5120*/  FFMA.FTZ R190, R190, R164, R189 ;  /* 0x000000a4bebe7223 */ /* 0x000fe200000100bd */
[----:B------:R-:W-:Y:S01]  /*5130*/  FFMA.FTZ R3, R0, -R213, RZ ;  /* 0x800000d500037223 */ /* 0x000fe200000100ff */
[----:B------:R-:W-:Y:S01]  /*5140*/  FFMA.FTZ R57, R101, R214, R58 ;  /* 0x000000d665397223 */ /* 0x000fe2000001003a */
[----:B------:R-:W-:Y:S01]  /*5150*/  FADD.FTZ R149, R149, R2 ;  /* 0x0000000295957221 */ /* 0x000fe20000010000 */
[----:B------:R-:W-:Y:S01]  /*5160*/  FADD.FTZ R165, R165, R190 ;  /* 0x000000bea5a57221 */ /* 0x000fe20000010000 */
[----:B------:R-:W-:Y:S01]  /*5170*/  FFMA.FTZ R56, R106, -R211, R3 ;  /* 0x800000d36a387223 */ /* 0x000fe20000010003 */
[----:B-1----:R-:W-:Y:S01]  /*5180*/  FFMA.FTZ R52, R100, R221, R57 ;  /* 0x000000dd64347223 */ /* 0x002fe20000010039 */
[C---:B------:R-:W-:Y:S01]  /*5190*/  FMUL.FTZ R3, R191.reuse, R149 ;  /* 0x00000095bf037220 */ /* 0x040fe20000410000 */
[-C--:B------:R-:W-:Y:S01]  /*51a0*/  FMUL.FTZ R2, R191, R165.reuse ;  /* 0x000000a5bf027220 */ /* 0x080fe20000410000 */
[----:B------:R-:W-:Y:S01]  /*51b0*/  FFMA.FTZ R55, R105, -R208, R56 ;  /* 0x800000d069377223 */ /* 0x000fe20000010038 */
[----:B------:R-:W-:Y:S01]  /*51c0*/  FADD.FTZ R57, RZ, R232 ;  /* 0x000000e8ff397221 */ /* 0x000fe20000010000 */
        /* <DEDUP_REMOVED lines=32> */
[----:B------:R-:W-:Y:S01]  /*53d0*/  FMUL.FTZ R55, R73, R135 ;  /* 0x0000008749377220 */ /* 0x000fe20000410000 */
[----:B------:R-:W-:Y:S01]  /*53e0*/  FADD.FTZ R231, -R76, R231 ;  /* 0x000000e74ce77221 */ /* 0x000fe20000010100 */
[----:B------:R-:W-:Y:S01]  /*53f0*/  FFMA.FTZ R52, R96, -R215, R3 ;  /* 0x800000d760347223 */ /* 0x000fe20000010003 */
[-C--:B------:R-:W-:Y:S01]  /*5400*/  FMUL.FTZ R2, R108, R155.reuse ;  /* 0x0000009b6c027220 */ /* 0x080fe20000410000 */
[C---:B------:R-:W-:Y:S01]  /*5410*/  FFMA.FTZ R58, R72.reuse, R155, R55 ;  /* 0x0000009b483a7223 */ /* 0x040fe20000010037 */
[----:B------:R-:W-:Y:S01]  /*5420*/  FFMA.FTZ R174, R72, R136, -R59 ;  /* 0x0000008848ae7223 */ /* 0x000fe2000001083b */
[----:B------:R-:W-:Y:S01]  /*5430*/  FFMA.FTZ R3, R95, -R228, R52 ;  /* 0x800000e45f037223 */ /* 0x000fe20000010034 */
[----:B------:R-:W-:Y:S01]  /*5440*/  FMUL.FTZ R52, R57, R2 ;  /* 0x0000000239347220 */ /* 0x000fe20000410000 */
[----:B------:R-:W-:Y:S01]  /*5450*/  FMUL.FTZ R58, R231, R58 ;  /* 0x0000003ae73a7220 */ /* 0x000fe20000410000 */
[----:B------:R-:W-:Y:S01]  /*5460*/  FMUL.FTZ R67, R119, R152 ;  /* 0x0000009877437220 */ /* 0x000fe20000410000 */
[----:B------:R-:W-:Y:S01]  /*5470*/  FFMA.FTZ R56, R94, -R222, R3 ;  /* 0x800000de5e387223 */ /* 0x000fe20000010003 */
[C---:B------:R-:W-:Y:S01]  /*5480*/  FMUL.FTZ R3, R197.reuse, R152 ;  /* 0x00000098c5037220 */ /* 0x040fe20000410000 */
[----:B------:R-:W-:Y:S01]  /*5490*/  FMUL.FTZ R197, R197, R168 ;  /* 0x000000a8c5c57220 */ /* 0x000fe20000410000 */
[----:B------:R-:W-:Y:S01]  /*54a0*/  FFMA.FTZ R52, R231, R62, -R52 ;  /* 0x0000003ee7347223 */ /* 0x000fe20000010834 */
[----:B------:R-:W-:Y:S01]  /*54b0*/  FFMA.FTZ R55, R93, -R229, R56 ;  /* 0x800000e55d377223 */ /* 0x000fe20000010038 */
[C---:B------:R-:W-:Y:S01]  /*54c0*/  FFMA.FTZ R56, R57.reuse, R60, R58 ;  /* 0x0000003c39387223 */ /* 0x040fe2000001003a */
[C---:B------:R-:W-:Y:S01]  /*54d0*/  FFMA.FTZ R58, R198.reuse, R168, R3 ;  /* 0x000000a8c63a7223 */ /* 0x040fe20000010003 */
[----:B------:R-:W-:Y:S01]  /*54e0*/  FFMA.FTZ R198, R198, R152, -R197 ;  /* 0x00000098c6c67223 */ /* 0x000fe200000108c5 */
[----:B------:R-:W-:Y:S01]  /*54f0*/  FMUL.FTZ R62, R57, R62 ;  /* 0x0000003e393e7220 */ /* 0x000fe20000410000 */
[----:B------:R-:W-:Y:S01]  /*5500*/  FFMA.FTZ R55, R92, -R57, R55 ;  /* 0x800000395c377223 */ /* 0x000fe20000010037 */
[----:B------:R-:W-:Y:S01]  /*5510*/  FADD.FTZ R169, R169, R58 ;  /* 0x0000003aa9a97221 */ /* 0x000fe20000010000 */
[----:B------:R-:W-:Y:S01]  /*5520*/  FADD.FTZ R153, R153, R198 ;  /* 0x000000c699997221 */ /* 0x000fe20000010000 */
[----:B------:R-:W-:Y:S01]  /*5530*/  FMUL.FTZ R57, R73, R136 ;  /* 0x0000008849397220 */ /* 0x000fe20000410000 */
[C---:B------:R-:W-:Y:S01]  /*5540*/  FMUL.FTZ R3, R107.reuse, R156 ;  /* 0x0000009c6b037220 */ /* 0x040fe20000410000 */
[----:B------:R-:W-:Y:S01]  /*5550*/  FMUL.FTZ R136, R107, R136 ;  /* 0x000000886b887220 */ /* 0x000fe20000410000 */
[C---:B------:R-:W-:Y:S01]  /*5560*/  FMUL.FTZ R58, R200.reuse, R153 ;  /* 0x00000099c83a7220 */ /* 0x040fe20000410000 */
[----:B------:R-:W-:Y:S01]  /*5570*/  FMUL.FTZ R200, R200, R169 ;  /* 0x000000a9c8c87220 */ /* 0x000fe20000410000 */
[----:B------:R-:W-:Y:S01]  /*5580*/  FFMA.FTZ R59, R72, R156, R57 ;  /* 0x0000009c483b7223 */ /* 0x000fe20000010039 */
[----:B------:R-:W-:Y:S01]  /*5590*/  FMUL.FTZ R63, R229, R3 ;  /* 0x00000003e53f7220 */ /* 0x000fe20000410000 */
[C---:B------:R-:W-:Y:S01]  /*55a0*/  FFMA.FTZ R57, R199.reuse, R169, R58 ;  /* 0x000000a9c7397223 */ /* 0x040fe2000001003a */
[----:B------:R-:W-:Y:S01]  /*55b0*/  FFMA.FTZ R199, R199, R153, -R200 ;  /* 0x00000099c7c77223 */ /* 0x000fe200000108c8 */
[-C--:B------:R-:W-:Y:S01]  /*55c0*/  FMUL.FTZ R61, R229, R136.reuse ;  /* 0x00000088e53d7220 */ /* 0x080fe20000410000 */
[----:B------:R-:W-:Y:S01]  /*55d0*/  FMUL.FTZ R176, R64, R59 ;  /* 0x0000003b40b07220 */ /* 0x000fe20000410000 */
[----:B------:R-:W-:Y:S01]  /*55e0*/  FADD.FTZ R170, R170, R57 ;  /* 0x00000039aaaa7221 */ /* 0x000fe20000010000 */
[----:B------:R-:W-:Y:S01]  /*55f0*/  FADD.FTZ R154, R154, R199 ;  /* 0x000000c79a9a7221 */ /* 0x000fe20000010000 */
[----:B------:R-:W-:Y:S01]  /*5600*/  FMUL.FTZ R58, R122, R169 ;  /* 0x000000a97a3a7220 */ /* 0x000fe20000410000 */
[C---:B------:R-:W-:Y:S01]  /*5610*/  FFMA.FTZ R63, R64.reuse, R136, -R63 ;  /* 0x00000088403f7223 */ /* 0x040fe2000001083f */
[C---:B------:R-:W-:Y:S01]  /*5620*/  FMUL.FTZ R57, R121.reuse, R170 ;  /* 0x000000aa79397220 */ /* 0x040fe20000410000 */
[----:B------:R-:W-:Y:S01]  /*5630*/  FMUL.FTZ R60, R121, R154 ;  /* 0x0000009a793c7220 */ /* 0x000fe20000410000 */
[----:B------:R-:W-:Y:S01]  /*5640*/  FFMA.FTZ R53, R231, R2, R62 ;  /* 0x00000002e7357223 */ /* 0x000fe2000001003e */
[----:B------:R-:W-:Y:S01]  /*5650*/  FFMA.FTZ R64, R64, R3, R61 ;  /* 0x0000000340407223 */ /* 0x000fe2000001003d */
[----:B------:R-:W-:Y:S01]  /*5660*/  FMUL.FTZ R62, R122, R153 ;  /* 0x000000997a3e7220 */ /* 0x000fe20000410000 */
[----:B------:R-:W-:Y:S01]  /*5670*/  FMUL.FTZ R59, R213, R60 ;  /* 0x0000003cd53b7220 */ /* 0x000fe20000410000 */
[----:B------:R-:W-:Y:S01]  /*5680*/  FMUL.FTZ R66, R211, R58 ;  /* 0x0000003ad3427220 */ /* 0x000fe20000410000 */
[----:B------:R-:W-:Y:S01]  /*5690*/  FMUL.FTZ R65, R213, R57 ;  /* 0x00000039d5417220 */ /* 0x000fe20000410000 */
[----:B------:R-:W-:Y:S01]  /*56a0*/  FMUL.FTZ R136, R120, R151 ;  /* 0x0000009778887220 */ /* 0x000fe20000410000 */
[----:B------:R-:W-:Y:S01]  /*56b0*/  FFMA.FTZ R61, R226, R57, R59 ;  /* 0x00000039e23d7223 */ /* 0x000fe2000001003b */
[----:B------:R-:W-:Y:S01]  /*56c0*/  FMUL.FTZ R59, R119, R168 ;  /* 0x000000a8773b7220 */ /* 0x000fe20000410000 */
[-C--:B------:R-:W-:Y:S01]  /*56d0*/  FFMA.FTZ R66, R217, R62.reuse, -R66 ;  /* 0x0000003ed9427223 */ /* 0x080fe20000010842 */
[----:B------:R-:W-:Y:S01]  /*56e0*/  FMUL.FTZ R62, R211, R62 ;  /* 0x0000003ed33e7220 */ /* 0x000fe20000410000 */
[----:B------:R-:W-:Y:S01]  /*56f0*/  FADD.FTZ R61, RZ, R61 ;  /* 0x0000003dff3d7221 */ /* 0x000fe20000010000 */
[----:B------:R-:W-:Y:S01]  /*5700*/  FMUL.FTZ R75, R208, R59 ;  /* 0x0000003bd04b7220 */ /* 0x000fe20000410000 */
[----:B------:R-:W-:Y:S01]  /*5710*/  FFMA.FTZ R65, R226, R60, -R65 ;  /* 0x0000003ce2417223 */ /* 0x000fe20000010841 */
[----:B------:R-:W-:Y:S01]  /*5720*/  FFMA.FTZ R62, R217, R58, R62 ;  /* 0x0000003ad93e7223 */ /* 0x000fe2000001003e */
[----:B------:R-:W-:Y:S01]  /*5730*/  FMUL.FTZ R60, R120, R167 ;  /* 0x000000a7783c7220 */ /* 0x000fe20000410000 */
[-C--:B------:R-:W-:Y:S01]  /*5740*/  FFMA.FTZ R74, R212, R67.reuse, -R75 ;  /* 0x00000043d44a7223 */ /* 0x080fe2000001084b */
[----:B------:R-:W-:Y:S01]  /*5750*/  FMUL.FTZ R67, R208, R67 ;  /* 0x00000043d0437220 */ /* 0x000fe20000410000 */
[----:B------:R-:W-:Y:S01]  /*5760*/  FADD.FTZ R61, R61, R62 ;  /* 0x0000003e3d3d7221 */ /* 0x000fe20000010000 */
[----:B------:R-:W-:Y:S01]  /*5770*/  FADD.FTZ R227, -R88, R227 ;  /* 0x000000e358e37221 */ /* 0x000fe20000010100 */
[----:B------:R-:W-:Y:S01]  /*5780*/  FADD.FTZ R65, RZ, R65 ;  /* 0x00000041ff417221 */ /* 0x000fe20000010000 */
[----:B------:R-:W-:Y:S01]  /*5790*/  FFMA.FTZ R62, R212, R59, R67 ;  /* 0x0000003bd43e7223 */ /* 0x000fe20000010043 */
[C---:B------:R-:W-:Y:S01]  /*57a0*/  FMUL.FTZ R172, R209.reuse, R136 ;  /* 0x00000088d1ac7220 */ /* 0x040fe20000410000 */
[-C--:B------:R-:W-:Y:S01]  /*57b0*/  FMUL.FTZ R67, R209, R60.reuse ;  /* 0x0000003cd1437220 */ /* 0x080fe20000410000 */
[----:B------:R-:W-:Y:S01]  /*57c0*/  FADD.FTZ R65, R65, R66 ;  /* 0x0000004241417221 */ /* 0x000fe20000010000 */
[----:B------:R-:W-:Y:S01]  /*57d0*/  FADD.FTZ R61, R61, R62 ;  /* 0x0000003e3d3d7221 */ /* 0x000fe20000010000 */
[C---:B------:R-:W-:Y:S01]  /*57e0*/  FFMA.FTZ R172, R227.reuse, R60, R172 ;  /* 0x0000003ce3ac7223 */ /* 0x040fe200000100ac */
[----:B------:R-:W-:Y:S01]  /*57f0*/  FFMA.FTZ R136, R227, R136, -R67 ;  /* 0x00000088e3887223 */ /* 0x000fe20000010843 */
[----:B------:R-:W-:Y:S01]  /*5800*/  FMUL.FTZ R62, R118, R165 ;  /* 0x000000a5763e7220 */ /* 0x000fe20000410000 */
[----:B------:R-:W-:Y:S01]  /*5810*/  FMUL.FTZ R67, R117, R150 ;  /* 0x0000009675437220 */ /* 0x000fe20000410000 */
[----:B------:R-:W-:Y:S01]  /*5820*/  FFMA.FTZ R229, R229, R174, R176 ;  /* 0x000000aee5e57223 */ /* 0x000fe200000100b0 */
[----:B------:R-:W-:Y:S01]  /*5830*/  FADD.FTZ R65, R65, R74 ;  /* 0x0000004a41417221 */ /* 0x000fe20000010000 */
[----:B------:R-:W-:Y:S01]  /*5840*/  FADD.FTZ R172, R61, R172 ;  /* 0x000000ac3dac7221 */ /* 0x000fe20000010000 */
[----:B------:R-:W-:Y:S01]  /*5850*/  FMUL.FTZ R61, R117, R166 ;  /* 0x000000a6753d7220 */ /* 0x000fe20000410000 */
[----:B------:R-:W-:Y:S01]  /*5860*/  FADD.FTZ R219, -R86, R219 ;  /* 0x000000db56db7221 */ /* 0x000fe20000010100 */
[----:B------:R-:W-:Y:S01]  /*5870*/  FMUL.FTZ R74, R118, R149 ;  /* 0x00000095764a7220 */ /* 0x000fe20000410000 */
[----:B------:R-:W-:Y:S01]  /*5880*/  FMUL.FTZ R174, R207, R62 ;  /* 0x0000003ecfae7220 */ /* 0x000fe20000410000 */
[----:B------:R-:W-:Y:S01]  /*5890*/  FADD.FTZ R216, -R87, R216 ;  /* 0x000000d857d87221 */ /* 0x000fe20000010100 */
[C---:B------:R-:W-:Y:S01]  /*58a0*/  FMUL.FTZ R75, R206.reuse, R67 ;  /* 0x00000043ce4b7220 */ /* 0x040fe20000410000 */
[----:B------:R-:W-:Y:S01]  /*58b0*/  FFMA.FTZ R56, R39, R155, R56 ;  /* 0x0000009b27387223 */ /* 0x000fe20000010038 */
[-C--:B------:R-:W-:Y:S01]  /*58c0*/  FMUL.FTZ R66, R206, R61.reuse ;  /* 0x0000003dce427220 */ /* 0x080fe20000410000 */
[-C--:B------:R-:W-:Y:S01]  /*58d0*/  FFMA.FTZ R135, R219, R74.reuse, -R174 ;  /* 0x0000004adb877223 */ /* 0x080fe200000108ae */
[C---:B------:R-:W-:Y:S01]  /*58e0*/  FFMA.FTZ R75, R216.reuse, R61, R75 ;  /* 0x0000003dd84b7223 */ /* 0x040fe2000001004b */
[----:B------:R-:W-:Y:S01]  /*58f0*/  FADD.FTZ R136, R65, R136 ;  /* 0x0000008841887221 */ /* 0x000fe20000010000 */
[----:B------:R-:W-:Y:S01]  /*5900*/  FMUL.FTZ R74, R207, R74 ;  /* 0x0000004acf4a7220 */ /* 0x000fe20000410000 */
[C---:B------:R-:W-:Y:S01]  /*5910*/  FMUL.FTZ R155, R115.reuse, R148 ;  /* 0x00000094739b7220 */ /* 0x040fe20000410000 */
        /* <DEDUP_REMOVED lines=9> */
[----:B------:R-:W-:Y:S01]  /*59b0*/  FFMA.FTZ R171, R214, R65, R171 ;  /* 0x00000041d6ab7223 */ /* 0x000fe200000100ab */
[----:B------:R-:W-:Y:S01]  /*59c0*/  FFMA.FTZ R67, R38, R156, R229 ;  /* 0x0000009c26437223 */ /* 0x000fe200000100e5 */
[----:B------:R-:W-:Y:S01]  /*59d0*/  FFMA.FTZ R156, R214, R155, -R66 ;  /* 0x0000009bd69c7223 */ /* 0x000fe20000010842 */
[----:B------:R-:W-:Y:S01]  /*59e0*/  FMUL.FTZ R66, R110, R157 ;  /* 0x0000009d6e427220 */ /* 0x000fe20000410000 */
[----:B------:R-:W-:Y:S01]  /*59f0*/  FADD.FTZ R75, R74, R171 ;  /* 0x000000ab4a4b7221 */ /* 0x000fe20000010000 */
[-C--:B------:R-:W-:Y:S01]  /*5a00*/  FMUL.FTZ R171, R73, R137.reuse ;  /* 0x0000008949ab7220 */ /* 0x080fe20000410000 */
[----:B------:R-:W-:Y:S01]  /*5a10*/  FADD.FTZ R135, R136, R135 ;  /* 0x0000008788877221 */ /* 0x000fe20000010000 */
[----:B------:R-:W-:Y:S01]  /*5a20*/  FADD.FTZ R155, -R78, R220 ;  /* 0x000000dc4e9b7221 */ /* 0x000fe20000010100 */
[----:B------:R-:W-:Y:S01]  /*5a30*/  FMUL.FTZ R137, R110, R137 ;  /* 0x000000896e897220 */ /* 0x000fe20000410000 */
[----:B------:R-:W-:Y:S01]  /*5a40*/  FMUL.FTZ R172, R222, R66 ;  /* 0x00000042deac7220 */ /* 0x000fe20000410000 */
[----:B------:R-:W-:Y:S01]  /*5a50*/  FMUL.FTZ R136, R116, R147 ;  /* 0x0000009374887220 */ /* 0x000fe20000410000 */
[----:B------:R-:W-:Y:S01]  /*5a60*/  FFMA.FTZ R174, R72, R157, R171 ;  /* 0x0000009d48ae7223 */ /* 0x000fe200000100ab */
[----:B------:R-:W-:Y:S01]  /*5a70*/  FMUL.FTZ R74, R116, R163 ;  /* 0x000000a3744a7220 */ /* 0x000fe20000410000 */
[-C--:B------:R-:W-:Y:S01]  /*5a80*/  FFMA.FTZ R171, R155, R137.reuse, -R172 ;  /* 0x000000899bab7223 */ /* 0x080fe200000108ac */
[----:B------:R-:W-:Y:S01]  /*5a90*/  FADD.FTZ R221, -R84, R221 ;  /* 0x000000dd54dd7221 */ /* 0x000fe20000010100 */
[C---:B------:R-:W-:Y:S01]  /*5aa0*/  FMUL.FTZ R172, R203.reuse, R136 ;  /* 0x00000088cbac7220 */ /* 0x040fe20000410000 */
[----:B------:R-:W-:Y:S01]  /*5ab0*/  FMUL.FTZ R176, R222, R137 ;  /* 0x00000089deb07220 */ /* 0x000fe20000410000 */
[----:B------:R-:W-:Y:S01]  /*5ac0*/  FMUL.FTZ R137, R203, R74 ;  /* 0x0000004acb897220 */ /* 0x000fe20000410000 */
[----:B------:R-:W-:Y:S01]  /*5ad0*/  FMUL.FTZ R181, R155, R174 ;  /* 0x000000ae9bb57220 */ /* 0x000fe20000410000 */
[----:B------:R-:W-:Y:S01]  /*5ae0*/  FFMA.FTZ R172, R221, R74, R172 ;  /* 0x0000004addac7223 */ /* 0x000fe200000100ac */
[----:B------:R-:W-:Y:S01]  /*5af0*/  FFMA.FTZ R155, R155, R66, R176 ;  /* 0x000000429b9b7223 */ /* 0x000fe200000100b0 */
[----:B------:R-:W-:Y:S01]  /*5b00*/  FFMA.FTZ R174, R221, R136, -R137 ;  /* 0x00000088ddae7223 */ /* 0x000fe20000010889 */
[----:B------:R-:W-:Y:S01]  /*5b10*/  FMUL.FTZ R137, R113, R146 ;  /* 0x0000009271897220 */ /* 0x000fe20000410000 */
[----:B------:R-:W-:Y:S01]  /*5b20*/  FADD.FTZ R172, R75, R172 ;  /* 0x000000ac4bac7221 */ /* 0x000fe20000010000 */
[----:B------:R-:W-:Y:S01]  /*5b30*/  FMUL.FTZ R136, R114, R161 ;  /* 0x000000a172887220 */ /* 0x000fe20000410000 */
[----:B------:R-:W-:Y:S01]  /*5b40*/  FMUL.FTZ R75, R113, R162 ;  /* 0x000000a2714b7220 */ /* 0x000fe20000410000 */
[----:B------:R-:W-:Y:S01]  /*5b50*/  FADD.FTZ R135, R135, R156 ;  /* 0x0000009c87877221 */ /* 0x000fe20000010000 */
[----:B------:R-:W-:Y:S01]  /*5b60*/  FADD.FTZ R218, -R83, R218 ;  /* 0x000000da53da7221 */ /* 0x000fe20000010100 */
[----:B------:R-:W-:Y:S01]  /*5b70*/  FADD.FTZ R223, -R82, R223 ;  /* 0x000000df52df7221 */ /* 0x000fe20000010100 */
[----:B------:R-:W-:Y:S01]  /*5b80*/  FMUL.FTZ R173, R202, R137 ;  /* 0x00000089caad7220 */ /* 0x000fe20000410000 */
[----:B------:R-:W-:Y:S01]  /*5b90*/  FMUL.FTZ R176, R114, R145 ;  /* 0x0000009172b07220 */ /* 0x000fe20000410000 */
[----:B------:R-:W-:Y:S01]  /*5ba0*/  FMUL.FTZ R178, R201, R136 ;  /* 0x00000088c9b27220 */ /* 0x000fe20000410000 */
[-C--:B------:R-:W-:Y:S01]  /*5bb0*/  FMUL.FTZ R156, R202, R75.reuse ;  /* 0x0000004bca9c7220 */ /* 0x080fe20000410000 */
[C---:B------:R-:W-:Y:S01]  /*5bc0*/  FFMA.FTZ R173, R218.reuse, R75, R173 ;  /* 0x0000004bdaad7223 */ /* 0x040fe200000100ad */
[----:B------:R-:W-:Y:S01]  /*5bd0*/  FADD.FTZ R174, R135, R174 ;  /* 0x000000ae87ae7221 */ /* 0x000fe20000010000 */
[-C--:B------:R-:W-:Y:S01]  /*5be0*/  FFMA.FTZ R178, R223, R176.reuse, -R178 ;  /* 0x000000b0dfb27223 */ /* 0x080fe200000108b2 */
[----:B------:R-:W-:Y:S01]  /*5bf0*/  FFMA.FTZ R137, R218, R137, -R156 ;  /* 0x00000089da897223 */ /* 0x000fe2000001089c */
[----:B------:R-:W-:Y:S01]  /*5c00*/  FMUL.FTZ R176, R201, R176 ;  /* 0x000000b0c9b07220 */ /* 0x000fe20000410000 */
[----:B------:R-:W-:Y:S01]  /*5c10*/  FMUL.FTZ R135, R111, R160 ;  /* 0x000000a06f877220 */ /* 0x000fe20000410000 */
[----:B------:R-:W-:Y:S01]  /*5c20*/  FADD.FTZ R172, R172, R173 ;  /* 0x000000adacac7221 */ /* 0x000fe20000010000 */
[----:B------:R-:W-:Y:S01]  /*5c30*/  FADD.FTZ R230, -R81, R230 ;  /* 0x000000e651e67221 */ /* 0x000fe20000010100 */
[----:B------:R-:W-:Y:S01]  /*5c40*/  FFMA.FTZ R173, R223, R136, R176 ;  /* 0x00000088dfad7223 */ /* 0x000fe200000100b0 */
[----:B------:R-:W-:Y:S01]  /*5c50*/  FADD.FTZ R137, R174, R137 ;  /* 0x00000089ae897221 */ /* 0x000fe20000010000 */
[-C--:B------:R-:W-:Y:S01]  /*5c60*/  FMUL.FTZ R156, R210, R135.reuse ;  /* 0x00000087d29c7220 */ /* 0x080fe20000410000 */
[----:B------:R-:W-:Y:S01]  /*5c70*/  FFMA.FTZ R177, R230, R135, R177 ;  /* 0x00000087e6b17223 */ /* 0x000fe200000100b1 */
[----:B------:R-:W-:Y:S01]  /*5c80*/  FADD.FTZ R172, R172, R173 ;  /* 0x000000adacac7221 */ /* 0x000fe20000010000 */
[----:B------:R-:W-:Y:S01]  /*5c90*/  FADD.FTZ R178, R137, R178 ;  /* 0x000000b289b27221 */ /* 0x000fe20000010000 */
[----:B------:R-:W-:Y:S01]  /*5ca0*/  FFMA.FTZ R175, R230, R175, -R156 ;  /* 0x000000afe6af7223 */ /* 0x000fe2000001089c */
[C---:B------:R-:W-:Y:S01]  /*5cb0*/  FMUL.FTZ R156, R112.reuse, R159 ;  /* 0x0000009f709c7220 */ /* 0x040fe20000410000 */
[----:B------:R-:W-:Y:S01]  /*5cc0*/  FMUL.FTZ R137, R109, R158 ;  /* 0x0000009e6d897220 */ /* 0x000fe20000410000 */
[----:B------:R-:W-:Y:S01]  /*5cd0*/  FMUL.FTZ R174, R112, R143 ;  /* 0x0000008f70ae7220 */ /* 0x000fe20000410000 */
[----:B------:R-:W-:Y:S01]  /*5ce0*/  FFMA.FTZ R222, R222, R179, R181 ;  /* 0x000000b3dede7223 */ /* 0x000fe200000100b5 */
[----:B------:R-:W-:Y:S01]  /*5cf0*/  FADD.FTZ R172, R172, R177 ;  /* 0x000000b1acac7221 */ /* 0x000fe20000010000 */
[----:B------:R-:W-:Y:S01]  /*5d00*/  FADD.FTZ R225, -R80, R225 ;  /* 0x000000e150e17221 */ /* 0x000fe20000010100 */
[----:B------:R-:W-:Y:S01]  /*5d10*/  FADD.FTZ R224, -R79, R224 ;  /* 0x000000e04fe07221 */ /* 0x000fe20000010100 */
[----:B------:R-:W-:Y:S01]  /*5d20*/  FMUL.FTZ R177, R215, R156 ;  /* 0x0000009cd7b17220 */ /* 0x000fe20000410000 */
        /* <DEDUP_REMOVED lines=9> */
[C---:B------:R-:W-:Y:S01]  /*5dc0*/  FMUL.FTZ R175, R73.reuse, R158 ;  /* 0x0000009e49af7220 */ /* 0x040fe20000410000 */
[----:B------:R-:W-:Y:S01]  /*5dd0*/  FADD.FTZ R172, R172, R173 ;  /* 0x000000adacac7221 */ /* 0x000fe20000010000 */
[----:B------:R-:W-:Y:S01]  /*5de0*/  FFMA.FTZ R179, R224, R137, R179 ;  /* 0x00000089e0b37223 */ /* 0x000fe200000100b3 */
[----:B------:R-:W-:Y:S01]  /*5df0*/  FADD.FTZ R174, R174, R181 ;  /* 0x000000b5aeae7221 */ /* 0x000fe20000010000 */
[-C--:B------:R-:W-:Y:S01]  /*5e00*/  FMUL.FTZ R173, R73, R142.reuse ;  /* 0x0000008e49ad7220 */ /* 0x080fe20000410000 */
[----:B------:R-:W-:Y:S01]  /*5e10*/  FFMA.FTZ R175, R72, R142, -R175 ;  /* 0x0000008e48af7223 */ /* 0x000fe200000108af */
[----:B------:R-:W-:Y:S01]  /*5e20*/  FADD.FTZ R172, R172, R179 ;  /* 0x000000b3acac7221 */ /* 0x000fe20000010000 */
[----:B------:R-:W-:Y:S01]  /*5e30*/  FADD.FTZ R174, R174, R171 ;  /* 0x000000abaeae7221 */ /* 0x000fe20000010000 */
[----:B------:R-:W-:Y:S01]  /*5e40*/  FFMA.FTZ R142, R37, R157, R222 ;  /* 0x0000009d258e7223 */ /* 0x000fe200000100de */
[----:B------:R-:W-:Y:S01]  /*5e50*/  FFMA.FTZ R173, R72, R158, R173 ;  /* 0x0000009e48ad7223 */ /* 0x000fe200000100ad */
[----:B------:R-:W-:Y:S01]  /*5e60*/  FADD.FTZ R155, R172, R155 ;  /* 0x0000009bac9b7221 */ /* 0x000fe20000010000 */
[----:B------:R-:W-:Y:S01]  /*5e70*/  FADD.FTZ R157, R174, R63 ;  /* 0x0000003fae9d7221 */ /* 0x000fe20000010000 */
[----:B------:R-:W1:Y:S01]  /*5e80*/  SHFL.DOWN PT, R176, R55, 0x1, 0x1f ;  /* 0x08201f0037b07f89 */ /* 0x000e6200000e0000 */
[----:B------:R-:W-:Y:S01]  /*5e90*/  FMUL.FTZ R173, R224, R173 ;  /* 0x000000ade0ad7220 */ /* 0x000fe20000410000 */
[----:B------:R-:W-:Y:S01]  /*5ea0*/  FADD.FTZ R64, R155, R64 ;  /* 0x000000409b407221 */ /* 0x000fe20000010000 */
[----:B------:R-:W-:Y:S01]  /*5eb0*/  FADD.FTZ R157, R157, R52 ;  /* 0x000000349d9d7221 */ /* 0x000fe20000010000 */
[C---:B------:R-:W-:Y:S01]  /*5ec0*/  FMUL.FTZ R63, R73.reuse, R159 ;  /* 0x0000009f493f7220 */ /* 0x040fe20000410000 */
[----:B------:R-:W-:Y:S01]  /*5ed0*/  FFMA.FTZ R173, R228, R175, R173 ;  /* 0x000000afe4ad7223 */ /* 0x000fe200000100ad */
[----:B------:R-:W-:Y:S01]  /*5ee0*/  FADD.FTZ R52, R64, R53 ;  /* 0x0000003540347221 */ /* 0x000fe20000010000 */
[----:B------:R-:W2:Y:S01]  /*5ef0*/  SHFL.DOWN PT, R175, R54, 0x1, 0x1f ;  /* 0x08201f0036af7f89 */ /* 0x000ea200000e0000 */
[C---:B------:R-:W-:Y:S01]  /*5f00*/  FMUL.FTZ R53, R73.reuse, R144 ;  /* 0x0000009049357220 */ /* 0x040fe20000410000 */
[CC--:B------:R-:W-:Y:S01]  /*5f10*/  FFMA.FTZ R172, R72.reuse, R143.reuse, -R63 ;  /* 0x0000008f48ac7223 */ /* 0x0c0fe2000001083f */
[C---:B------:R-:W-:Y:S01]  /*5f20*/  FMUL.FTZ R143, R73.reuse, R143 ;  /* 0x0000008f498f7220 */ /* 0x040fe20000410000 */
[----:B------:R-:W4:Y:S01]  /*5f30*/  SHFL.DOWN PT, R171, R52, 0x1, 0x1f ;  /* 0x08201f0034ab7f89 */ /* 0x000f2200000e0000 */
[----:B------:R-:W-:Y:S01]  /*5f40*/  FFMA.FTZ R53, R72, R160, R53 ;  /* 0x000000a048357223 */ /* 0x000fe20000010035 */
[----:B------:R-:W-:Y:S01]  /*5f50*/  FFMA.FTZ R63, R36, R158, R173 ;  /* 0x0000009e243f7223 */ /* 0x000fe200000100ad */
[----:B------:R-:W-:Y:S01]  /*5f60*/  FFMA.FTZ R64, R72, R159, R143 ;  /* 0x0000009f48407223 */ /* 0x000fe2000001008f */
[----:B------:R-:W5:Y:S01]  /*5f70*/  SHFL.DOWN PT, R174, R157, 0x1, 0x1f ;  /* 0x08201f009dae7f89 */ /* 0x000f6200000e0000 */
[----:B------:R-:W-:Y:S01]  /*5f80*/  FMUL.FTZ R155, R230, R53 ;  /* 0x00000035e69b7220 */ /* 0x000fe20000410000 */
[C---:B------:R-:W-:Y:S01]  /*5f90*/  FMUL.FTZ R53, R73.reuse, R161 ;  /* 0x000000a149357220 */ /* 0x040fe20000410000 */
[----:B------:R-:W-:Y:S01]  /*5fa0*/  FMUL.FTZ R143, R73, R160 ;  /* 0x000000a0498f7220 */ /* 0x000fe20000410000 */
[----:B------:R-:W-:-:S02]  /*5fb0*/  FMUL.FTZ R64, R225, R64 ;  /* 0x00000040e1407220 */ /* 0x000fc40000410000 */
[C---:B------:R-:W-:Y:S01]  /*5fc0*/  FFMA.FTZ R158, R72.reuse, R145, -R53 ;  /* 0x00000091489e7223 */ /* 0x040fe20000010835 */
[----:B------:R-:W-:Y:S01]  /*5fd0*/  MOV R53, R157 ;  /* 0x0000009d00357202 */ /* 0x000fe20000000f00 */
[----:B------:R-:W-:Y:S01]  /*5fe0*/  FFMA.FTZ R143, R72, R144, -R143 ;  /* 0x00000090488f7223 */ /* 0x000fe2000001088f */
[----:B-1----:R-:W-:Y:S01]  /*5ff0*/  @!P2 FADD.FTZ R55, R55, R176 ;  /* 0x000000b03737a221 */ /* 0x002fe20000010000 */
[----:B------:R-:W-:Y:S01]  /*6000*/  FFMA.FTZ R64, R215, R172, R64 ;  /* 0x000000acd7407223 */ /* 0x000fe20000010040 */
[C---:B------:R-:W-:Y:S01]  /*6010*/  FMUL.FTZ R144, R73.reuse, R145 ;  /* 0x0000009149907220 */ /* 0x040fe20000410000 */
[----:B------:R-:W-:Y:S01]  /*6020*/  FFMA.FTZ R143, R210, R143, R155 ;  /* 0x0000008fd28f7223 */ /* 0x000fe2000001009b */
[C---:B------:R-:W-:Y:S01]  /*6030*/  FMUL.FTZ R155, R73.reuse, R162 ;  /* 0x000000a2499b7220 */ /* 0x040fe20000410000 */
[----:B------:R-:W1:Y:S01]  /*6040*/  SHFL.DOWN PT, R172, R55, 0x2, 0x1f ;  /* 0x08401f0037ac7f89 */ /* 0x000e6200000e0000 */
[----:B------:R-:W-:Y:S01]  /*6050*/  FFMA.FTZ R144, R72, R161, R144 ;  /* 0x000000a148907223 */ /* 0x000fe20000010090 */
[----:B--2---:R-:W-:Y:S01]  /*6060*/  @!P2 FADD.FTZ R54, R54, R175 ;  /* 0x000000af3636a221 */ /* 0x004fe20000010000 */
[----:B------:R-:W-:Y:S01]  /*6070*/  FFMA.FTZ R143, R42, R160, R143 ;  /* 0x000000a02a8f7223 */ /* 0x000fe2000001008f */
[----:B------:R-:W-:Y:S01]  /*6080*/  FMUL.FTZ R145, R73, R146 ;  /* 0x0000009249917220 */ /* 0x000fe20000410000 */
[----:B------:R-:W-:Y:S01]  /*6090*/  FMUL.FTZ R144, R223, R144 ;  /* 0x00000090df907220 */ /* 0x000fe20000410000 */
[----:B----4-:R-:W-:Y:S01]  /*60a0*/  @!P2 FADD.FTZ R52, R171, R52 ;  /* 0x00000034ab34a221 */ /* 0x010fe20000010000 */
[----:B------:R-:W2:Y:S01]  /*60b0*/  SHFL.DOWN PT, R173, R54, 0x2, 0x1f ;  /* 0x08401f0036ad7f89 */ /* 0x000ea200000e0000 */
[C---:B------:R-:W-:Y:S01]  /*60c0*/  FFMA.FTZ R155, R72.reuse, R146, -R155 ;  /* 0x00000092489b7223 */ /* 0x040fe2000001089b */
[----:B------:R-:W-:Y:S01]  /*60d0*/  FMUL.FTZ R146, R73, R147 ;  /* 0x0000009349927220 */ /* 0x000fe20000410000 */
[----:B-----5:R-:W-:Y:S01]  /*60e0*/  @!P2 FADD.FTZ R53, R53, R174 ;  /* 0x000000ae3535a221 */ /* 0x020fe20000010000 */
[----:B------:R-:W4:Y:S01]  /*60f0*/  SHFL.DOWN PT, R171, R52, 0x2, 0x1f ;  /* 0x08401f0034ab7f89 */ /* 0x000f2200000e0000 */
[----:B------:R-:W-:Y:S01]  /*6100*/  ISETP.GT.AND P2, PT, R125, 0x1d, PT ;  /* 0x0000001d7d00780c */ /* 0x000fe20003f44270 */
[----:B------:R-:W-:Y:S01]  /*6110*/  FFMA.FTZ R144, R201, R158, R144 ;  /* 0x0000009ec9907223 */ /* 0x000fe20000010090 */
[C---:B------:R-:W-:Y:S01]  /*6120*/  FFMA.FTZ R145, R72.reuse, R162, R145 ;  /* 0x000000a248917223 */ /* 0x040fe20000010091 */
[----:B------:R-:W5:Y:S01]  /*6130*/  SHFL.DOWN PT, R160, R53, 0x2, 0x1f ;  /* 0x08401f0035a07f89 */ /* 0x000f6200000e0000 */
[-C--:B------:R-:W-:Y:S01]  /*6140*/  FMUL.FTZ R158, R73, R163.reuse ;  /* 0x000000a3499e7220 */ /* 0x080fe20000410000 */
[----:B------:R-:W-:Y:S01]  /*6150*/  FFMA.FTZ R146, R72, R163, R146 ;  /* 0x000000a348927223 */ /* 0x000fe20000010092 */
[----:B------:R-:W-:Y:S01]  /*6160*/  FMUL.FTZ R157, R218, R145 ;  /* 0x00000091da9d7220 */ /* 0x000fe20000410000 */
[----:B------:R-:W-:Y:S01]  /*6170*/  FFMA.FTZ R64, R43, R159, R64 ;  /* 0x0000009f2b407223 */ /* 0x000fe20000010040 */
[----:B------:R-:W-:Y:S01]  /*6180*/  FFMA.FTZ R158, R72, R147, -R158 ;  /* 0x00000093489e7223 */ /* 0x000fe2000001089e */
[----:B------:R-:W-:Y:S01]  /*6190*/  FMUL.FTZ R146, R221, R146 ;  /* 0x00000092dd927220 */ /* 0x000fe20000410000 */
[----:B------:R-:W-:Y:S01]  /*61a0*/  FFMA.FTZ R155, R202, R155, R157 ;  /* 0x0000009bca9b7223 */ /* 0x000fe2000001009d */
[----:B------:R-:W-:Y:S01]  /*61b0*/  FFMA.FTZ R144, R41, R161, R144 ;  /* 0x000000a129907223 */ /* 0x000fe20000010090 */
[----:B------:R-:W-:Y:S01]  /*61c0*/  FMUL.FTZ R145, R73, R148 ;  /* 0x0000009449917220 */ /* 0x000fe20000410000 */
[----:B------:R-:W-:Y:S01]  /*61d0*/  FFMA.FTZ R146, R203, R158, R146 ;  /* 0x0000009ecb927223 */ /* 0x000fe20000010092 */
[----:B-1----:R-:W-:Y:S01]  /*61e0*/  @!P2 FADD.FTZ R55, R55, R172 ;  /* 0x000000ac3737a221 */ /* 0x002fe20000010000 */
[----:B------:R-:W-:Y:S01]  /*61f0*/  FFMA.FTZ R159, R40, R162, R155 ;  /* 0x000000a2289f7223 */ /* 0x000fe2000001009b */
[-C--:B------:R-:W-:Y:S01]  /*6200*/  FFMA.FTZ R145, R72, R164.reuse, R145 ;  /* 0x000000a448917223 */ /* 0x080fe20000010091 */
[----:B------:R-:W-:Y:S01]  /*6210*/  FFMA.FTZ R162, R47, R163, R146 ;  /* 0x000000a32fa27223 */ /* 0x000fe20000010092 */
[C---:B------:R-:W-:Y:S01]  /*6220*/  FMUL.FTZ R147, R73.reuse, R164 ;  /* 0x000000a449937220 */ /* 0x040fe20000410000 */
[----:B--2---:R-:W-:Y:S01]  /*6230*/  @!P2 FADD.FTZ R54, R54, R173 ;  /* 0x000000ad3636a221 */ /* 0x004fe20000010000 */
[----:B------:R-:W1:Y:S01]  /*6240*/  SHFL.DOWN PT, R174, R55, 0x4, 0x1f ;  /* 0x08801f0037ae7f89 */ /* 0x000e6200000e0000 */
[----:B------:R-:W-:Y:S01]  /*6250*/  FMUL.FTZ R157, R214, R145 ;  /* 0x00000091d69d7220 */ /* 0x000fe20000410000 */
[C---:B------:R-:W-:Y:S01]  /*6260*/  FMUL.FTZ R145, R73.reuse, R149 ;  /* 0x0000009549917220 */ /* 0x040fe20000410000 */
[----:B----4-:R-:W-:Y:S01]  /*6270*/  @!P2 FADD.FTZ R52, R52, R171 ;  /* 0x000000ab3434a221 */ /* 0x010fe20000010000 */
[----:B------:R-:W2:Y:S01]  /*6280*/  SHFL.DOWN PT, R163, R54, 0x4, 0x1f ;  /* 0x08801f0036a37f89 */ /* 0x000ea200000e0000 */
[C---:B------:R-:W-:Y:S01]  /*6290*/  FFMA.FTZ R155, R72.reuse, R148, -R147 ;  /* 0x00000094489b7223 */ /* 0x040fe20000010893 */
[-C--:B------:R-:W-:Y:S01]  /*62a0*/  FMUL.FTZ R147, R73, R165.reuse ;  /* 0x000000a549937220 */ /* 0x080fe20000410000 */
[----:B-----5:R-:W-:Y:S01]  /*62b0*/  @!P2 FADD.FTZ R53, R53, R160 ;  /* 0x000000a03535a221 */ /* 0x020fe20000010000 */
[----:B------:R-:W4:Y:S01]  /*62c0*/  SHFL.DOWN PT, R161, R52, 0x4, 0x1f ;  /* 0x08801f0034a17f89 */ /* 0x000f2200000e0000 */
[----:B------:R-:W-:Y:S01]  /*62d0*/  ISETP.GT.AND P2, PT, R125, 0x1b, PT ;  /* 0x0000001b7d00780c */ /* 0x000fe20003f44270 */
[C---:B------:R-:W-:Y:S01]  /*62e0*/  FFMA.FTZ R146, R72.reuse, R165, R145 ;  /* 0x000000a548927223 */ /* 0x040fe20000010091 */
[----:B------:R-:W-:Y:S01]  /*62f0*/  FMUL.FTZ R145, R73, R150 ;  /* 0x0000009649917220 */ /* 0x000fe20000410000 */
[----:B------:R-:W5:Y:S01]  /*6300*/  SHFL.DOWN PT, R172, R53, 0x4, 0x1f ;  /* 0x08801f0035ac7f89 */ /* 0x000f6200000e0000 */
[C---:B------:R-:W-:Y:S01]  /*6310*/  FFMA.FTZ R158, R72.reuse, R149, -R147 ;  /* 0x00000095489e7223 */ /* 0x040fe20000010893 */
[----:B------:R-:W-:Y:S01]  /*6320*/  FMUL.FTZ R160, R219, R146 ;  /* 0x00000092dba07220 */ /* 0x000fe20000410000 */
[-C--:B------:R-:W-:Y:S01]  /*6330*/  FMUL.FTZ R147, R73, R166.reuse ;  /* 0x000000a649937220 */ /* 0x080fe20000410000 */
[----:B------:R-:W-:Y:S01]  /*6340*/  FFMA.FTZ R145, R72, R166, R145 ;  /* 0x000000a648917223 */ /* 0x000fe20000010091 */
[----:B------:R-:W-:Y:S01]  /*6350*/  FFMA.FTZ R155, R204, R155, R157 ;  /* 0x0000009bcc9b7223 */ /* 0x000fe2000001009d */
[----:B------:R-:W-:Y:S01]  /*6360*/  FFMA.FTZ R158, R207, R158, R160 ;  /* 0x0000009ecf9e7223 */ /* 0x000fe200000100a0 */
[----:B------:R-:W-:Y:S01]  /*6370*/  FFMA.FTZ R147, R72, R150, -R147 ;  /* 0x0000009648937223 */ /* 0x000fe20000010893 */
[----:B------:R-:W-:Y:S01]  /*6380*/  FMUL.FTZ R145, R216, R145 ;  /* 0x00000091d8917220 */ /* 0x000fe20000410000 */
[----:B------:R-:W-:Y:S01]  /*6390*/  FFMA.FTZ R155, R46, R164, R155 ;  /* 0x000000a42e9b7223 */ /* 0x000fe2000001009b */
[C---:B------:R-:W-:Y:S01]  /*63a0*/  FMUL.FTZ R148, R73.reuse, R167 ;  /* 0x000000a749947220 */ /* 0x040fe20000410000 */
[----:B------:R-:W-:Y:S01]  /*63b0*/  FMUL.FTZ R146, R73, R151 ;  /* 0x0000009749927220 */ /* 0x000fe20000410000 */
[----:B-1----:R-:W-:Y:S01]  /*63c0*/  @!P2 FADD.FTZ R55, R55, R174 ;  /* 0x000000ae3737a221 */ /* 0x002fe20000010000 */
[----:B------:R-:W-:Y:S01]  /*63d0*/  FFMA.FTZ R145, R206, R147, R145 ;  /* 0x00000093ce917223 */ /* 0x000fe20000010091 */
[C---:B------:R-:W-:Y:S01]  /*63e0*/  FFMA.FTZ R148, R72.reuse, R151, -R148 ;  /* 0x0000009748947223 */ /* 0x040fe20000010894 */
[----:B------:R-:W-:Y:S01]  /*63f0*/  FFMA.FTZ R146, R72, R167, R146 ;  /* 0x000000a748927223 */ /* 0x000fe20000010092 */
[----:B--2---:R-:W-:Y:S01]  /*6400*/  @!P2 FADD.FTZ R54, R54, R163 ;  /* 0x000000a33636a221 */ /* 0x004fe20000010000 */
[----:B------:R-:W1:Y:S01]  /*6410*/  SHFL.DOWN PT, R164, R55, 0x8, 0x1f ;  /* 0x09001f0037a47f89 */ /* 0x000e6200000e0000 */
[----:B------:R-:W-:Y:S01]  /*6420*/  FFMA.FTZ R151, R44, R166, R145 ;  /* 0x000000a62c977223 */ /* 0x000fe20000010091 */
[----:B------:R-:W-:Y:S01]  /*6430*/  FMUL.FTZ R145, R73, R152 ;  /* 0x0000009849917220 */ /* 0x000fe20000410000 */
[----:B----4-:R-:W-:Y:S01]  /*6440*/  @!P2 FADD.FTZ R52, R52, R161 ;  /* 0x000000a13434a221 */ /* 0x010fe20000010000 */
[----:B------:R-:W-:Y:S01]  /*6450*/  FMUL.FTZ R146, R227, R146 ;  /* 0x00000092e3927220 */ /* 0x000fe20000410000 */
[----:B------:R-:W2:Y:S01]  /*6460*/  SHFL.DOWN PT, R161, R54, 0x8, 0x1f ;  /* 0x09001f0036a17f89 */ /* 0x000ea200000e0000 */
[----:B------:R-:W-:Y:S01]  /*6470*/  FFMA.FTZ R145, R72, R168, R145 ;  /* 0x000000a848917223 */ /* 0x000fe20000010091 */
[----:B-----5:R-:W-:Y:S01]  /*6480*/  @!P2 FADD.FTZ R53, R53, R172 ;  /* 0x000000ac3535a221 */ /* 0x020fe20000010000 */
[----:B------:R-:W-:Y:S01]  /*6490*/  ISETP.GT.AND P2, PT, R125, 0x17, PT ;  /* 0x000000177d00780c */ /* 0x000fe20003f44270 */
[----:B------:R-:W4:Y:S01]  /*64a0*/  SHFL.DOWN PT, R157, R52, 0x8, 0x1f ;  /* 0x09001f00349d7f89 */ /* 0x000f2200000e0000 */
[----:B------:R-:W-:Y:S01]  /*64b0*/  FFMA.FTZ R150, R209, R148, R146 ;  /* 0x00000094d1967223 */ /* 0x000fe20000010092 */
[----:B------:R-:W-:Y:S01]  /*64c0*/  FMUL.FTZ R149, R212, R145 ;  /* 0x00000091d4957220 */ /* 0x000fe20000410000 */
[C---:B------:R-:W-:Y:S01]  /*64d0*/  FMUL.FTZ R146, R73.reuse, R153 ;  /* 0x0000009949927220 */ /* 0x040fe20000410000 */
[----:B------:R-:W5:Y:S01]  /*64e0*/  SHFL.DOWN PT, R160, R53, 0x8, 0x1f ;  /* 0x09001f0035a07f89 */ /* 0x000f6200000e0000 */
[C---:B------:R-:W-:Y:S01]  /*64f0*/  FMUL.FTZ R145, R73.reuse, R154 ;  /* 0x0000009a49917220 */ /* 0x040fe20000410000 */
[C---:B------:R-:W-:Y:S01]  /*6500*/  FMUL.FTZ R147, R73.reuse, R168 ;  /* 0x000000a849937220 */ /* 0x040fe20000410000 */
[CC--:B------:R-:W-:Y:S01]  /*6510*/  FMUL.FTZ R148, R73.reuse, R169.reuse ;  /* 0x000000a949947220 */ /* 0x0c0fe20000410000 */
[C---:B------:R-:W-:Y:S01]  /*6520*/  FFMA.FTZ R146, R72.reuse, R169, R146 ;  /* 0x000000a948927223 */ /* 0x040fe20000010092 */
[-C--:B------:R-:W-:Y:S01]  /*6530*/  FMUL.FTZ R73, R73, R170.reuse ;  /* 0x000000aa49497220 */ /* 0x080fe20000410000 */
[C---:B------:R-:W-:Y:S01]  /*6540*/  FFMA.FTZ R145, R72.reuse, R170, R145 ;  /* 0x000000aa48917223 */ /* 0x040fe20000010091 */
[C---:B------:R-:W-:Y:S01]  /*6550*/  FFMA.FTZ R147, R72.reuse, R152, -R147 ;  /* 0x0000009848937223 */ /* 0x040fe20000010893 */
[C---:B------:R-:W-:Y:S01]  /*6560*/  FFMA.FTZ R148, R72.reuse, R153, -R148 ;  /* 0x0000009948947223 */ /* 0x040fe20000010894 */
[----:B------:R-:W-:Y:S01]  /*6570*/  FMUL.FTZ R146, R217, R146 ;  /* 0x00000092d9927220 */ /* 0x000fe20000410000 */
[----:B------:R-:W-:Y:S01]  /*6580*/  FFMA.FTZ R72, R72, R154, -R73 ;  /* 0x0000009a48487223 */ /* 0x000fe20000010849 */
[----:B------:R-:W-:Y:S01]  /*6590*/  FMUL.FTZ R226, R226, R145 ;  /* 0x00000091e2e27220 */ /* 0x000fe20000410000 */
[----:B-1----:R-:W-:Y:S01]  /*65a0*/  @!P2 FADD.FTZ R55, R55, R164 ;  /* 0x000000a43737a221 */ /* 0x002fe20000010000 */
[----:B------:R-:W-:Y:S01]  /*65b0*/  FFMA.FTZ R147, R208, R147, R149 ;  /* 0x00000093d0937223 */ /* 0x000fe20000010095 */
[----:B------:R-:W-:Y:S01]  /*65c0*/  FFMA.FTZ R146, R211, R148, R146 ;  /* 0x00000094d3927223 */ /* 0x000fe20000010092 */
[----:B------:R-:W-:Y:S01]  /*65d0*/  FFMA.FTZ R213, R213, R72, R226 ;  /* 0x00000048d5d57223 */ /* 0x000fe200000100e2 */
[----:B--2---:R-:W-:Y:S01]  /*65e0*/  @!P2 FADD.FTZ R54, R54, R161 ;  /* 0x000000a13636a221 */ /* 0x004fe20000010000 */
[----:B------:R1:W2:Y:S01]  /*65f0*/  SHFL.DOWN PT, R152, R55, 0x10, 0x1f ;  /* 0x0a001f0037987f89 */ /* 0x0002a200000e0000 */
[----:B------:R-:W-:Y:S01]  /*6600*/  FFMA.FTZ R158, R45, R165, R158 ;  /* 0x000000a52d9e7223 */ /* 0x000fe2000001009e */
[----:B------:R-:W-:Y:S01]  /*6610*/  FFMA.FTZ R150, R51, R167, R150 ;  /* 0x000000a733967223 */ /* 0x000fe20000010096 */
[----:B----4-:R-:W-:Y:S01]  /*6620*/  @!P2 FADD.FTZ R52, R52, R157 ;  /* 0x0000009d3434a221 */ /* 0x010fe20000010000 */
[----:B------:R1:W4:Y:S01]  /*6630*/  SHFL.DOWN PT, R145, R54, 0x10, 0x1f ;  /* 0x0a001f0036917f89 */ /* 0x00032200000e0000 */
[----:B------:R-:W-:Y:S01]  /*6640*/  FFMA.FTZ R147, R50, R168, R147 ;  /* 0x000000a832937223 */ /* 0x000fe20000010093 */
[----:B------:R-:W-:Y:S01]  /*6650*/  FFMA.FTZ R146, R49, R169, R146 ;  /* 0x000000a931927223 */ /* 0x000fe20000010092 */
[----:B-----5:R-:W-:Y:S01]  /*6660*/  @!P2 FADD.FTZ R53, R53, R160 ;  /* 0x000000a03535a221 */ /* 0x020fe20000010000 */
[----:B------:R1:W0:Y:S01]  /*6670*/  SHFL.DOWN PT, R73, R52, 0x10, 0x1f ;  /* 0x0a001f0034497f89 */ /* 0x00022200000e0000 */
[----:B------:R-:W-:-:S03]  /*6680*/  FFMA.FTZ R213, R48, R170, R213 ;  /* 0x000000aa30d57223 */ /* 0x000fc600000100d5 */
[----:B------:R1:W0:Y:S01]  /*6690*/  SHFL.DOWN PT, R148, R53, 0x10, 0x1f ;  /* 0x0a001f0035947f89 */ /* 0x00022200000e0000 */
[----:B------:R-:W-:Y:S05]  /*66a0*/  @P3 BRA `(.L_x_9336) ;  /* 0x0000000000203947 */ /* 0x000fea0003800000 */
[----:B------:R-:W-:Y:S01]  /*66b0*/  ISETP.NE.AND P2, PT, R125, RZ, PT ;  /* 0x000000ff7d00720c */ /* 0x000fe20003f45270 */
[----:B01----:R-:W-:Y:S01]  /*66c0*/  FADD.FTZ R52, R52, R73 ;  /* 0x0000004934347221 */ /* 0x003fe20000010000 */
[----:B------:R-:W-:Y:S01]  /*66d0*/  FADD.FTZ R53, R53, R148 ;  /* 0x0000009435357221 */ /* 0x000fe20000010000 */
[----:B----4-:R-:W-:Y:S01]  /*66e0*/  FADD.FTZ R54, R54, R145 ;  /* 0x0000009136367221 */ /* 0x010fe20000010000 */
[----:B--2---:R-:W-:-:S09]  /*66f0*/  FADD.FTZ R55, R55, R152 ;  /* 0x0000009837377221 */ /* 0x004fd20000010000 */
[----:B------:R-:W-:-:S04]  /*6700*/  @!P2 SHF.R.U32.HI R72, RZ, 0x1, R130 ;  /* 0x00000001ff48a819 */ /* 0x000fc80000011682 */
[----:B------:R-:W-:-:S05]  /*6710*/  @!P2 LOP3.LUT R72, R72, 0x1f0, RZ, 0xc0, !PT ;  /* 0x000001f04848a812 */ /* 0x000fca00078ec0ff */
[----:B------:R0:W-:Y:S02]  /*6720*/  @!P2 STS.128 [R72+UR26+0x10a0], R52 ;  /* 0x0010a0344800a988 */ /* 0x0001e40008000c1a */
.L_x_9336:
[----:B------:R-:W-:Y:S05]  /*6730*/  BSYNC.RECONVERGENT B0 ;  /* 0x0000000000007941 */ /* 0x000fea0003800200 */
.L_x_9335:
        /* <DEDUP_REMOVED lines=37> */
[----:B------:R-:W-:-:S04]  /*6990*/  ULEA UR22, UR6, UR26, 0x3 ;  /* 0x0000001a06167291 */ /* 0x000fc8000f8e18ff */
[----:B------:R-:W-:-:S13]  /*69a0*/  PLOP3.LUT P0, PT, PT, PT, UP0, 0x80, 0x8 ;  /* 0x000000000008781c */ /* 0x000fda0003f0f008 */
[----:B------:R-:W5:Y:S04]  /*69b0*/  @P0 LDS.64 R2, [UR22+0x42f0] ;  /* 0x0042f016ff020984 */ /* 0x000f680008000a00 */
[----:B------:R-:W2:Y:S01]  /*69c0*/  @P0 LDS.64 R60, [UR22+0x3af0] ;  /* 0x003af016ff3c0984 */ /* 0x000ea20008000a00 */
[----:B01----:R-:W-:Y:S01]  /*69d0*/  FADD.FTZ R54, R58, R54 ;  /* 0x000000363a367221 */ /* 0x003fe20000010000 */
        /* <DEDUP_REMOVED lines=9> */
.L_x_9338:
[----:B------:R-:W-:Y:S05]  /*6a70*/  BSYNC.RECONVERGENT B0 ;  /* 0x0000000000007941 */ /* 0x000fea0003800200 */
.L_x_9337:
[----:B------:R-:W-:-:S04]  /*6a80*/  UIADD3 UR6, UPT, UPT, UR6, 0x1, URZ ;  /* 0x0000000106067890 */ /* 0x000fc8000fffe0ff */
[----:B------:R-:W-:-:S09]  /*6a90*/  UISETP.GE.AND UP0, UPT, UR6, UR29, UPT ;  /* 0x0000001d0600728c */ /* 0x000fd2000bf06270 */
[----:B------:R-:W-:Y:S05]  /*6aa0*/  BRA.U !UP0, `(.L_x_9339) ;  /* 0xffffffa508907547 */ /* 0x000fea000b83ffff */
.L_x_9305:
[----:B------:R-:W-:Y:S01]  /*6ab0*/  BAR.SYNC.DEFER_BLOCKING 0x0 ;  /* 0x0000000000007b1d */ /* 0x000fe20000010000 */
[----:B------:R-:W-:Y:S01]  /*6ac0*/  UIADD3 UR29, UPT, UPT, UR14, -0x1, URZ ;  /* 0xffffffff0e1d7890 */ /* 0x000fe2000fffe0ff */
[----:B------:R-:W-:Y:S01]  /*6ad0*/  FADD.FTZ R0, R131, R20 ;  /* 0x0000001483007221 */ /* 0x000fe20000010000 */
[----:B------:R-:W-:Y:S02]  /*6ae0*/  UIADD3 UR18, UP1, UPT, UR18, -0x1000, URZ ;  /* 0xfffff00012127890 */ /* 0x000fe4000ff3e0ff */
[----:B------:R-:W-:Y:S01]  /*6af0*/  USHF.L.U32 UR26, UR29, 0xa, URZ ;  /* 0x0000000a1d1a7899 */ /* 0x000fe200080006ff */
[----:B------:R-:W5:Y:S01]  /*6b00*/  LDCU.64 UR30, c[0x0][0x4f8] ;  /* 0x00009f00ff1e77ac */ /* 0x000f620008000a00 */
[----:B------:R-:W0:Y:S01]  /*6b10*/  LDCU.64 UR32, c[0x0][0x500] ;  /* 0x0000a000ff2077ac */ /* 0x000e220008000a00 */
[----:B------:R-:W1:Y:S01]  /*6b20*/  LDCU.64 UR34, c[0x0][0x550] ;  /* 0x0000aa00ff2277ac */ /* 0x000e620008000a00 */
[----:B------:R-:W-:Y:S02]  /*6b30*/  USHF.R.S32.HI UR27, URZ, 0x1f, UR26 ;  /* 0x0000001fff1b7899 */ /* 0x000fe4000801141a */
[----:B------:R-:W-:-:S02]  /*6b40*/  UIADD3 UR16, UP2, UPT, UR16, -0x1000, URZ ;  /* 0xfffff00010107890 */ /* 0x000fc4000ff5e0ff */
[----:B------:R-:W-:Y:S01]  /*6b50*/  UIADD3.X UR19, UPT, UPT, UR19, -0x1, URZ, UP1, !UPT ;  /* 0xffffffff13137890 */ /* 0x000fe20008ffe4ff */
        /* <DEDUP_REMOVED lines=8> */
[----:B------:R0:W-:Y:S01]  /*6be0*/  STS.128 [R123+0x30], R4 ;  /* 0x000030047b007388 */ /* 0x0001e20000000c00 */
[----:B------:R-:W-:-:S03]  /*6bf0*/  NOP ;  /* 0x0000000000007918 */ /* 0x000fc60000000000 */
[----:B------:R-:W2:Y:S01]  /*6c00*/  LDS.128 R36, [R124] ;  /* 0x000000007c247984 */ /* 0x000ea20000000c00 */
[----:B------:R-:W-:Y:S02]  /*6c10*/  UIMAD UR23, UR8, UR33, UR23 ;  /* 0x00000021081772a4 */ /* 0x000fe4000f8e0217 */
[----:B-1----:R-:W-:Y:S01]  /*6c20*/  ULEA UR6, UP0, UR22, UR34, 0x2 ;  /* 0x0000002216067291 */ /* 0x002fe2000f8010ff */
[----:B------:R-:W1:Y:S01]  /*6c30*/  LDS.128 R40, [R124+0x200] ;  /* 0x000200007c287984 */ /* 0x000e620000000c00 */
[----:B------:R-:W3:Y:S03]  /*6c40*/  LDCU.64 UR32, c[0x0][0x560] ;  /* 0x0000ac00ff2077ac */ /* 0x000ee60008000a00 */
[----:B------:R-:W4:Y:S01]  /*6c50*/  LDS.128 R44, [R124+0x400] ;  /* 0x000400007c2c7984 */ /* 0x000f220000000c00 */
[----:B------:R-:W-:Y:S01]  /*6c60*/  ULEA.HI.X UR22, UR22, UR35, UR23, 0x2, UP0 ;  /* 0x0000002316167291 */ /* 0x000fe200080f1417 */
[----:B------:R-:W-:Y:S01]  /*6c70*/  MOV R2, UR6 ;  /* 0x0000000600027c02 */ /* 0x000fe20008000f00 */
[----:B0-----:R-:W-:Y:S01]  /*6c80*/  FADD.FTZ R5, R0, R21 ;  /* 0x0000001500057221 */ /* 0x001fe20000010000 */
[----:B------:R-:W0:Y:S01]  /*6c90*/  LDS.128 R16, [R124+0x600] ;  /* 0x000600007c107984 */ /* 0x000e220000000c00 */
[----:B------:R-:W-:-:S02]  /*6ca0*/  IADD3 R7, PT, PT, R127, R128, RZ ;  /* 0x000000807f077210 */ /* 0x000fc40007ffe0ff */
[----:B------:R-:W-:Y:S01]  /*6cb0*/  MOV R3, UR22 ;  /* 0x0000001600037c02 */ /* 0x000fe20008000f00 */
[----:B------:R-:W-:Y:S02]  /*6cc0*/  FADD.FTZ R0, R5, R22 ;  /* 0x0000001605007221 */ /* 0x000fe40000010000 */
[----:B------:R-:W-:Y:S02]  /*6cd0*/  IMAD.WIDE.U32 R2, R7, 0x10, R2 ;  /* 0x0000001007027825 */ /* 0x000fe400078e0002 */
[----:B------:R-:W5:Y:S02]  /*6ce0*/  LDCU.64 UR22, c[0x0][0x518] ;  /* 0x0000a300ff1677ac */ /* 0x000f640008000a00 */
[----:B------:R-:W-:-:S04]  /*6cf0*/  FADD.FTZ R5, R0, R23 ;  /* 0x0000001700057221 */ /* 0x000fc80000010000 */
[----:B------:R-:W-:Y:S01]  /*6d00*/  FADD.FTZ R0, R5, R24 ;  /* 0x0000001805007221 */ /* 0x000fe20000010000 */
[----:B-----5:R-:W-:Y:S01]  /*6d10*/  UIMAD.WIDE.U32 UR26, UR28, UR22, UR26 ;  /* 0x000000161c1a72a5 */ /* 0x020fe2000f8e001a */
[----:B--2---:R-:W-:Y:S03]  /*6d20*/  STG.E.128 desc[UR24][R2.64], R36 ;  /* 0x0000002402007986 */ /* 0x004fe6000c101d18 */
[----:B------:R-:W-:Y:S01]  /*6d30*/  UIMAD UR23, UR28, UR23, UR27 ;  /* 0x000000171c1772a4 */ /* 0x000fe2000f8e021b */
[----:B-1----:R-:W-:Y:S02]  /*6d40*/  STG.E.128 desc[UR24][R2.64+0x200], R40 ;  /* 0x0002002802007986 */ /* 0x002fe4000c101d18 */
[----:B------:R-:W-:Y:S02]  /*6d50*/  UMOV UR22, UR26 ;  /* 0x0000001a00167c82 */ /* 0x000fe40008000000 */
[----:B----4-:R-:W-:Y:S01]  /*6d60*/  STG.E.128 desc[UR24][R2.64+0x400], R44 ;  /* 0x0004002c02007986 */ /* 0x010fe2000c101d18 */
[----:B------:R-:W-:-:S03]  /*6d70*/  UIMAD.WIDE.U32 UR22, UR8, UR30, UR22 ;  /* 0x0000001e081672a5 */ /* 0x000fc6000f8e0016 */
[----:B0-----:R0:W-:Y:S01]  /*6d80*/  STG.E.128 desc[UR24][R2.64+0x600], R16 ;  /* 0x0006001002007986 */ /* 0x0011e2000c101d18 */
[----:B------:R-:W-:Y:S02]  /*6d90*/  UIMAD UR23, UR8, UR31, UR23 ;  /* 0x0000001f081772a4 */ /* 0x000fe4000f8e0217 */
[----:B---3--:R-:W-:Y:S01]  /*6da0*/  ULEA UR6, UP0, UR22, UR32, 0x2 ;  /* 0x0000002016067291 */ /* 0x008fe2000f8010ff */
        /* <DEDUP_REMOVED lines=34> */
.L_x_9304:
        /* <DEDUP_REMOVED lines=41> */
.L_x_9342:
[----:B------:R-:W-:Y:S05]  /*7260*/  BSYNC.RECONVERGENT B0 ;  /* 0x0000000000007941 */ /* 0x000fea0003800200 */
.L_x_9341:
        /* <DEDUP_REMOVED lines=39> */
.L_x_9344:
[----:B------:R-:W-:Y:S05]  /*74e0*/  BSYNC.RECONVERGENT B0 ;  /* 0x0000000000007941 */ /* 0x000fea0003800200 */
.L_x_9343:
        /* <DEDUP_REMOVED lines=22> */
.L_x_9346:
[C---:B------:R-:W-:Y:S01]  /*7650*/  LEA R0, R11.reuse, UR17, 0x3 ;  /* 0x000000110b007c11 */ /* 0x040fe2000f8e18ff */
[C---:B----4-:R-:W-:Y:S01]  /*7660*/  IMAD.WIDE.U32 R6, R11.reuse, UR40, RZ ;  /* 0x000000280b067c25 */ /* 0x050fe2000f8e00ff */
[----:B--2---:R-:W-:Y:S02]  /*7670*/  MOV R2, UR14 ;  /* 0x0000000e00027c02 */ /* 0x004fe40008000f00 */
        /* <DEDUP_REMOVED lines=63> */
.L_x_9345:
[----:B------:R-:W-:Y:S05]  /*7a70*/  EXIT ;  /* 0x000000000000794d */ /* 0x000fea0003800000 */
.L_x_9310:
[----:B------:R-:W-:Y:S01]  /*7a80*/  MOV R207, R61 ;  /* 0x0000003d00cf7202 */ /* 0x000fe20000000f00 */
[----:B------:R-:W-:Y:S01]  /*7a90*/  HFMA2 R206, -RZ, RZ, 0, 5.9604644775390625e-08 ;  /* 0x00000001ffce7431 */ /* 0x000fe200000001ff */
[----:B------:R-:W-:Y:S02]  /*7aa0*/  MOV R209, RZ ;  /* 0x000000ff00d17202 */ /* 0x000fe40000000f00 */
[----:B------:R-:W-:-:S07]  /*7ab0*/  MOV R2, 0xffffffff ;  /* 0xffffffff00027802 */ /* 0x000fce0000000f00 */
[----:B012--5:R-:W-:Y:S05]  /*7ac0*/  WARPSYNC.COLLECTIVE R2, `(.L_x_9347) ;  /* 0x0000000002087348 */ /* 0x027fea0003c00000 */
[----:B------:R3:W4:Y:S02]  /*7ad0*/  SHFL.UP P6, R63, R207, R206, R209 ;  /* 0x040000cecf3f7389 */ /* 0x00072400000c00d1 */
[----:B012345:R-:W-:Y:S05]  /*7ae0*/  ENDCOLLECTIVE ;  /* 0x000000000000791b */ /* 0x03ffea0003800000 */
.L_x_9347:
[----:B------:R-:W-:Y:S02]  /*7af0*/  MOV R207, R66 ;  /* 0x0000004200cf7202 */ /* 0x000fe40000000f00 */
[----:B------:R-:W-:-:S07]  /*7b00*/  MOV R3, R63 ;  /* 0x0000003f00037202 */ /* 0x000fce0000000f00 */
[----:B------:R-:W-:Y:S05]  /*7b10*/  WARPSYNC.COLLECTIVE R2, `(.L_x_9348) ;  /* 0x0000000002087348 */ /* 0x000fea0003c00000 */
[----:B------:R0:W1:Y:S02]  /*7b20*/  SHFL.UP P6, R63, R207, R206, R209 ;  /* 0x040000cecf3f7389 */ /* 0x00006400000c00d1 */
[----:B01----:R-:W-:Y:S05]  /*7b30*/  ENDCOLLECTIVE ;  /* 0x000000000000791b */ /* 0x003fea0003800000 */
.L_x_9348:
[----:B------:R-:W-:Y:S02]  /*7b40*/  MOV R207, R67 ;  /* 0x0000004300cf7202 */ /* 0x000fe40000000f00 */
[----:B------:R-:W-:-:S07]  /*7b50*/  MOV R60, R63 ;  /* 0x0000003f003c7202 */ /* 0x000fce0000000f00 */
[----:B------:R-:W-:Y:S05]  /*7b60*/  WARPSYNC.COLLECTIVE R2, `(.L_x_9349) ;  /* 0x0000000002087348 */ /* 0x000fea0003c00000 */
[----:B------:R0:W1:Y:S02]  /*7b70*/  SHFL.UP P6, R63, R207, R206, R209 ;  /* 0x040000cecf3f7389 */ /* 0x00006400000c00d1 */
[----:B01----:R-:W-:Y:S05]  /*7b80*/  ENDCOLLECTIVE ;  /* 0x000000000000791b */ /* 0x003fea0003800000 */
.L_x_9349:
[----:B------:R-:W-:Y:S02]  /*7b90*/  MOV R207, R201 ;  /* 0x000000c900cf7202 */ /* 0x000fe40000000f00 */
[----:B------:R-:W-:-:S07]  /*7ba0*/  MOV R62, R63 ;  /* 0x0000003f003e7202 */ /* 0x000fce0000000f00 */
[----:B------:R-:W-:Y:S05]  /*7bb0*/  WARPSYNC.COLLECTIVE R2, `(.L_x_9350) ;  /* 0x0000000002087348 */ /* 0x000fea0003c00000 */
[----:B------:R0:W1:Y:S02]  /*7bc0*/  SHFL.UP P6, R63, R207, R206, R209 ;  /* 0x040000cecf3f7389 */ /* 0x00006400000c00d1 */
[----:B01----:R-:W-:Y:S05]  /*7bd0*/  ENDCOLLECTIVE ;  /* 0x000000000000791b */ /* 0x003fea0003800000 */
.L_x_9350:
[----:B------:R-:W-:Y:S02]  /*7be0*/  HFMA2 R206, -RZ, RZ, 0, 1.1920928955078125e-07 ;  /* 0x00000002ffce7431 */ /* 0x000fe400000001ff */
[-C--:B------:R-:W-:Y:S01]  /*7bf0*/  FMUL.FTZ R202, R66, R63.reuse ;  /* 0x0000003f42ca7220 */ /* 0x080fe20000410000 */
[----:B------:R-:W-:-:S03]  /*7c00*/  FMUL.FTZ R63, R61, R63 ;  /* 0x0000003f3d3f7220 */ /* 0x000fc60000410000 */
[CC--:B------:R-:W-:Y:S01]  /*7c10*/  FFMA.FTZ R202, R61.reuse, R62.reuse, -R202 ;  /* 0x0000003e3dca7223 */ /* 0x0c0fe200000108ca */
[C---:B------:R-:W-:Y:S01]  /*7c20*/  FFMA.FTZ R204, R66.reuse, R62, R63 ;  /* 0x0000003e42cc7223 */ /* 0x040fe2000001003f */
[CC--:B------:R-:W-:Y:S01]  /*7c30*/  FMUL.FTZ R62, R66.reuse, R60.reuse ;  /* 0x0000003c423e7220 */ /* 0x0c0fe20000410000 */
        /* <DEDUP_REMOVED lines=9> */
.L_x_9351:
[----:B------:R-:W-:Y:S02]  /*7cd0*/  MOV R207, R66 ;  /* 0x0000004200cf7202 */ /* 0x000fe40000000f00 */
[----:B------:R-:W-:-:S07]  /*7ce0*/  MOV R3, R63 ;  /* 0x0000003f00037202 */ /* 0x000fce0000000f00 */
[----:B------:R-:W-:Y:S05]  /*7cf0*/  WARPSYNC.COLLECTIVE R2, `(.L_x_9352) ;  /* 0x0000000002087348 */ /* 0x000fea0003c00000 */
[----:B------:R0:W1:Y:S02]  /*7d00*/  SHFL.UP P6, R63, R207, R206, R209 ;  /* 0x040000cecf3f7389 */ /* 0x00006400000c00d1 */
[----:B01----:R-:W-:Y:S05]  /*7d10*/  ENDCOLLECTIVE ;  /* 0x000000000000791b */ /* 0x003fea0003800000 */
.L_x_9352:
[----:B------:R-:W-:Y:S02]  /*7d20*/  MOV R207, R67 ;  /* 0x0000004300cf7202 */ /* 0x000fe40000000f00 */
[----:B------:R-:W-:-:S07]  /*7d30*/  MOV R60, R63 ;  /* 0x0000003f003c7202 */ /* 0x000fce0000000f00 */
[----:B------:R-:W-:Y:S05]  /*7d40*/  WARPSYNC.COLLECTIVE R2, `(.L_x_9353) ;  /* 0x0000000002087348 */ /* 0x000fea0003c00000 */
[----:B------:R0:W1:Y:S02]  /*7d50*/  SHFL.UP P6, R63, R207, R206, R209 ;  /* 0x040000cecf3f7389 */ /* 0x00006400000c00d1 */
[----:B01----:R-:W-:Y:S05]  /*7d60*/  ENDCOLLECTIVE ;  /* 0x000000000000791b */ /* 0x003fea0003800000 */
.L_x_9353:
[----:B------:R-:W-:Y:S02]  /*7d70*/  MOV R207, R201 ;  /* 0x000000c900cf7202 */ /* 0x000fe40000000f00 */
[----:B------:R-:W-:-:S07]  /*7d80*/  MOV R62, R63 ;  /* 0x0000003f003e7202 */ /* 0x000fce0000000f00 */
[----:B------:R-:W-:Y:S05]  /*7d90*/  WARPSYNC.COLLECTIVE R2, `(.L_x_9354) ;  /* 0x0000000002087348 */ /* 0x000fea0003c00000 */
[----:B------:R0:W1:Y:S02]  /*7da0*/  SHFL.UP P6, R63, R207, R206, R209 ;  /* 0x040000cecf3f7389 */ /* 0x00006400000c00d1 */
[----:B01----:R-:W-:Y:S05]  /*7db0*/  ENDCOLLECTIVE ;  /* 0x000000000000791b */ /* 0x003fea0003800000 */
.L_x_9354:
[----:B------:R-:W-:Y:S02]  /*7dc0*/  HFMA2 R206, -RZ, RZ, 0, 2.384185791015625e-07 ;  /* 0x00000004ffce7431 */ /* 0x000fe400000001ff */
        /* <DEDUP_REMOVED lines=14> */
.L_x_9355:
[----:B------:R-:W-:Y:S02]  /*7eb0*/  MOV R207, R66 ;  /* 0x0000004200cf7202 */ /* 0x000fe40000000f00 */
[----:B------:R-:W-:-:S07]  /*7ec0*/  MOV R3, R63 ;  /* 0x0000003f00037202 */ /* 0x000fce0000000f00 */
[----:B------:R-:W-:Y:S05]  /*7ed0*/  WARPSYNC.COLLECTIVE R2, `(.L_x_9356) ;  /* 0x0000000002087348 */ /* 0x000fea0003c00000 */
[----:B------:R0:W1:Y:S02]  /*7ee0*/  SHFL.UP P6, R63, R207, R206, R209 ;  /* 0x040000cecf3f7389 */ /* 0x00006400000c00d1 */
[----:B01----:R-:W-:Y:S05]  /*7ef0*/  ENDCOLLECTIVE ;  /* 0x000000000000791b */ /* 0x003fea0003800000 */
.L_x_9356:
[----:B------:R-:W-:Y:S02]  /*7f00*/  MOV R207, R67 ;  /* 0x0000004300cf7202 */ /* 0x000fe40000000f00 */
[----:B------:R-:W-:-:S07]  /*7f10*/  MOV R60, R63 ;  /* 0x0000003f003c7202 */ /* 0x000fce0000000f00 */
[----:B------:R-:W-:Y:S05]  /*7f20*/  WARPSYNC.COLLECTIVE R2, `(.L_x_9357) ;  /* 0x0000000002087348 */ /* 0x000fea0003c00000 */
[----:B------:R0:W1:Y:S02]  /*7f30*/  SHFL.UP P6, R63, R207, R206, R209 ;  /* 0x040000cecf3f7389 */ /* 0x00006400000c00d1 */
[----:B01----:R-:W-:Y:S05]  /*7f40*/  ENDCOLLECTIVE ;  /* 0x000000000000791b */ /* 0x003fea0003800000 */
.L_x_9357:
[----:B------:R-:W-:Y:S02]  /*7f50*/  MOV R207, R201 ;  /* 0x000000c900cf7202 */ /* 0x000fe40000000f00 */
[----:B------:R-:W-:-:S07]  /*7f60*/  MOV R62, R63 ;  /* 0x0000003f003e7202 */ /* 0x000fce0000000f00 */
[----:B------:R-:W-:Y:S05]  /*7f70*/  WARPSYNC.COLLECTIVE R2, `(.L_x_9358) ;  /* 0x0000000002087348 */ /* 0x000fea0003c00000 */
[----:B------:R0:W1:Y:S02]  /*7f80*/  SHFL.UP P6, R63, R207, R206, R209 ;  /* 0x040000cecf3f7389 */ /* 0x00006400000c00d1 */
[----:B01----:R-:W-:Y:S05]  /*7f90*/  ENDCOLLECTIVE ;  /* 0x000000000000791b */ /* 0x003fea0003800000 */
.L_x_9358:
[----:B------:R-:W-:Y:S01]  /*7fa0*/  HFMA2 R206, -RZ, RZ, 0, 4.76837158203125e-07 ;  /* 0x00000008ffce7431 */ /* 0x000fe200000001ff */
        /* <DEDUP_REMOVED lines=15> */
.L_x_9359:
[----:B------:R-:W-:Y:S02]  /*80a0*/  MOV R207, R66 ;  /* 0x0000004200cf7202 */ /* 0x000fe40000000f00 */
[----:B------:R-:W-:-:S07]  /*80b0*/  MOV R3, R63 ;  /* 0x0000003f00037202 */ /* 0x000fce0000000f00 */
[----:B------:R-:W-:Y:S05]  /*80c0*/  WARPSYNC.COLLECTIVE R2, `(.L_x_9360) ;  /* 0x0000000002087348 */ /* 0x000fea0003c00000 */
[----:B------:R0:W1:Y:S02]  /*80d0*/  SHFL.UP P6, R63, R207, R206, R209 ;  /* 0x040000cecf3f7389 */ /* 0x00006400000c00d1 */
[----:B01----:R-:W-:Y:S05]  /*80e0*/  ENDCOLLECTIVE ;  /* 0x000000000000791b */ /* 0x003fea0003800000 */
.L_x_9360:
[----:B------:R-:W-:Y:S02]  /*80f0*/  MOV R207, R67 ;  /* 0x0000004300cf7202 */ /* 0x000fe40000000f00 */
[----:B------:R-:W-:-:S07]  /*8100*/  MOV R60, R63 ;  /* 0x0000003f003c7202 */ /* 0x000fce0000000f00 */
[----:B------:R-:W-:Y:S05]  /*8110*/  WARPSYNC.COLLECTIVE R2, `(.L_x_9361) ;  /* 0x0000000002087348 */ /* 0x000fea0003c00000 */
[----:B------:R0:W1:Y:S02]  /*8120*/  SHFL.UP P6, R63, R207, R206, R209 ;  /* 0x040000cecf3f7389 */ /* 0x00006400000c00d1 */
[----:B01----:R-:W-:Y:S05]  /*8130*/  ENDCOLLECTIVE ;  /* 0x000000000000791b */ /* 0x003fea0003800000 */
.L_x_9361:
[----:B------:R-:W-:Y:S02]  /*8140*/  MOV R207, R201 ;  /* 0x000000c900cf7202 */ /* 0x000fe40000000f00 */
[----:B------:R-:W-:-:S07]  /*8150*/  MOV R62, R63 ;  /* 0x0000003f003e7202 */ /* 0x000fce0000000f00 */
[----:B------:R-:W-:Y:S05]  /*8160*/  WARPSYNC.COLLECTIVE R2, `(.L_x_9362) ;  /* 0x0000000002087348 */ /* 0x000fea0003c00000 */
[----:B------:R0:W1:Y:S02]  /*8170*/  SHFL.UP P6, R63, R207, R206, R209 ;  /* 0x040000cecf3f7389 */ /* 0x00006400000c00d1 */
[----:B01----:R-:W-:Y:S05]  /*8180*/  ENDCOLLECTIVE ;  /* 0x000000000000791b */ /* 0x003fea0003800000 */
.L_x_9362:
[----:B------:R-:W-:Y:S02]  /*8190*/  HFMA2 R206, -RZ, RZ, 0, 9.5367431640625e-07 ;  /* 0x00000010ffce7431 */ /* 0x000fe400000001ff */
        /* <DEDUP_REMOVED lines=14> */
.L_x_9363:
[----:B------:R-:W-:Y:S02]  /*8280*/  MOV R207, R66 ;  /* 0x0000004200cf7202 */ /* 0x000fe40000000f00 */
[----:B------:R-:W-:-:S07]  /*8290*/  MOV R3, R63 ;  /* 0x0000003f00037202 */ /* 0x000fce0000000f00 */
[----:B------:R-:W-:Y:S05]  /*82a0*/  WARPSYNC.COLLECTIVE R2, `(.L_x_9364) ;  /* 0x0000000002087348 */ /* 0x000fea0003c00000 */
[----:B------:R0:W1:Y:S02]  /*82b0*/  SHFL.UP P6, R63, R207, R206, R209 ;  /* 0x040000cecf3f7389 */ /* 0x00006400000c00d1 */
[----:B01----:R-:W-:Y:S05]  /*82c0*/  ENDCOLLECTIVE ;  /* 0x000000000000791b */ /* 0x003fea0003800000 */
.L_x_9364:
[----:B------:R-:W-:Y:S02]  /*82d0*/  MOV R207, R67 ;  /* 0x0000004300cf7202 */ /* 0x000fe40000000f00 */
[----:B------:R-:W-:-:S07]  /*82e0*/  MOV R60, R63 ;  /* 0x0000003f003c7202 */ /* 0x000fce0000000f00 */
[----:B------:R-:W-:Y:S05]  /*82f0*/  WARPSYNC.COLLECTIVE R2, `(.L_x_9365) ;  /* 0x0000000002087348 */ /* 0x000fea0003c00000 */
[----:B------:R0:W1:Y:S02]  /*8300*/  SHFL.UP P6, R63, R207, R206, R209 ;  /* 0x040000cecf3f7389 */ /* 0x00006400000c00d1 */
[----:B01----:R-:W-:Y:S05]  /*8310*/  ENDCOLLECTIVE ;  /* 0x000000000000791b */ /* 0x003fea0003800000 */
.L_x_9365:
[----:B------:R-:W-:Y:S02]  /*8320*/  MOV R207, R201 ;  /* 0x000000c900cf7202 */ /* 0x000fe40000000f00 */
[----:B------:R-:W-:-:S07]  /*8330*/  MOV R62, R63 ;  /* 0x0000003f003e7202 */ /* 0x000fce0000000f00 */
[----:B------:R-:W-:Y:S05]  /*8340*/  WARPSYNC.COLLECTIVE R2, `(.L_x_9366) ;  /* 0x0000000002087348 */ /* 0x000fea0003c00000 */
[----:B------:R0:W1:Y:S02]  /*8350*/  SHFL.UP P6, R63, R207, R206, R209 ;  /* 0x040000cecf3f7389 */ /* 0x00006400000c00d1 */
[----:B01----:R-:W-:Y:S05]  /*8360*/  ENDCOLLECTIVE ;  /* 0x000000000000791b */ /* 0x003fea0003800000 */
.L_x_9366:
[----:B------:R-:W-:Y:S05]  /*8370*/  BRA `(.L_x_9367) ;  /* 0xffffffa800747947 */ /* 0x000fea000383ffff */
.L_x_9311:
        /* <DEDUP_REMOVED lines=8> */
.L_x_9369:
[----:B------:R-:W-:Y:S05]  /*8400*/  BSYNC B0 ;  /* 0x0000000000007941 */ /* 0x000fea0003800000 */
.L_x_9368:
[----:B------:R-:W-:Y:S05]  /*8410*/  BRA `(.L_x_9370) ;  /* 0xffffffa800807947 */ /* 0x000fea000383ffff */
.L_x_9312:
        /* <DEDUP_REMOVED lines=8> */
.L_x_9372:
[----:B------:R-:W-:Y:S05]  /*84a0*/  BSYNC B0 ;  /* 0x0000000000007941 */ /* 0x000fea0003800000 */
.L_x_9371:
[----:B------:R-:W-:Y:S05]  /*84b0*/  BRA `(.L_x_9373) ;  /* 0xffffffa800607947 */ /* 0x000fea000383ffff */
.L_x_9313:
        /* <DEDUP_REMOVED lines=8> */
.L_x_9375:
[----:B------:R-:W-:Y:S05]  /*8540*/  BSYNC B0 ;  /* 0x0000000000007941 */ /* 0x000fea0003800000 */
.L_x_9374:
[----:B------:R-:W-:Y:S05]  /*8550*/  BRA `(.L_x_9376) ;  /* 0xffffffa800407947 */ /* 0x000fea000383ffff */
.L_x_9314:
        /* <DEDUP_REMOVED lines=8> */
.L_x_9378:
[----:B------:R-:W-:Y:S05]  /*85e0*/  BSYNC B0 ;  /* 0x0000000000007941 */ /* 0x000fea0003800000 */
.L_x_9377:
[----:B------:R-:W-:Y:S05]  /*85f0*/  BRA `(.L_x_9379) ;  /* 0xffffffa800207947 */ /* 0x000fea000383ffff */
.L_x_9315:
        /* <DEDUP_REMOVED lines=8> */
.L_x_9381:
[----:B------:R-:W-:Y:S05]  /*8680*/  BSYNC B0 ;  /* 0x0000000000007941 */ /* 0x000fea0003800000 */
.L_x_9380:
        /* <DEDUP_REMOVED lines=10> */
.L_x_9382:
[----:B------:R-:W-:Y:S02]  /*8730*/  MOV R207, R67 ;  /* 0x0000004300cf7202 */ /* 0x000fe40000000f00 */
[----:B------:R-:W-:-:S07]  /*8740*/  MOV R203, R63 ;  /* 0x0000003f00cb7202 */ /* 0x000fce0000000f00 */
[----:B------:R-:W-:Y:S05]  /*8750*/  WARPSYNC.COLLECTIVE R2, `(.L_x_9383) ;  /* 0x0000000002087348 */ /* 0x000fea0003c00000 */
[----:B------:R0:W1:Y:S02]  /*8760*/  SHFL.UP P6, R63, R207, R206, R209 ;  /* 0x040000cecf3f7389 */ /* 0x00006400000c00d1 */
[----:B01----:R-:W-:Y:S05]  /*8770*/  ENDCOLLECTIVE ;  /* 0x000000000000791b */ /* 0x003fea0003800000 */
.L_x_9383:
[----:B------:R-:W-:Y:S02]  /*8780*/  MOV R207, R201 ;  /* 0x000000c900cf7202 */ /* 0x000fe40000000f00 */
[----:B------:R-:W-:-:S07]  /*8790*/  MOV R67, R63 ;  /* 0x0000003f00437202 */ /* 0x000fce0000000f00 */
[----:B------:R-:W-:Y:S05]  /*87a0*/  WARPSYNC.COLLECTIVE R2, `(.L_x_9384) ;  /* 0x0000000002087348 */ /* 0x000fea0003c00000 */
[----:B------:R0:W1:Y:S02]  /*87b0*/  SHFL.UP P6, R63, R207, R206, R209 ;  /* 0x040000cecf3f7389 */ /* 0x00006400000c00d1 */
[----:B01----:R-:W-:Y:S05]  /*87c0*/  ENDCOLLECTIVE ;  /* 0x000000000000791b */ /* 0x003fea0003800000 */
.L_x_9384:
[----:B------:R-:W-:Y:S02]  /*87d0*/  MOV R201, R63 ;  /* 0x0000003f00c97202 */ /* 0x000fe40000000f00 */
[----:B------:R-:W-:-:S07]  /*87e0*/  MOV R63, R52 ;  /* 0x00000034003f7202 */ /* 0x000fce0000000f00 */
[----:B------:R-:W-:Y:S05]  /*87f0*/  WARPSYNC.COLLECTIVE R2, `(.L_x_9385) ;  /* 0x0000000002087348 */ /* 0x000fea0003c00000 */
[----:B------:R0:W1:Y:S02]  /*8800*/  SHFL.IDX P2, R60, R63, R62, R3 ;  /* 0x0000003e3f3c7389 */ /* 0x0000640000040003 */
[----:B01----:R-:W-:Y:S05]  /*8810*/  ENDCOLLECTIVE ;  /* 0x000000000000791b */ /* 0x003fea0003800000 */
.L_x_9385:
[----:B------:R-:W-:Y:S02]  /*8820*/  MOV R63, R53 ;  /* 0x00000035003f7202 */ /* 0x000fe40000000f00 */
[----:B------:R-:W-:-:S07]  /*8830*/  MOV R52, R60 ;  /* 0x0000003c00347202 */ /* 0x000fce0000000f00 */
[----:B------:R-:W-:Y:S05]  /*8840*/  WARPSYNC.COLLECTIVE R2, `(.L_x_9386) ;  /* 0x0000000002087348 */ /* 0x000fea0003c00000 */
[----:B------:R0:W1:Y:S02]  /*8850*/  SHFL.IDX P2, R60, R63, R62, R3 ;  /* 0x0000003e3f3c7389 */ /* 0x0000640000040003 */
[----:B01----:R-:W-:Y:S05]  /*8860*/  ENDCOLLECTIVE ;  /* 0x000000000000791b */ /* 0x003fea0003800000 */
.L_x_9386:
[----:B------:R-:W-:Y:S02]  /*8870*/  MOV R63, R54 ;  /* 0x00000036003f7202 */ /* 0x000fe40000000f00 */
[----:B------:R-:W-:-:S07]  /*8880*/  MOV R202, R60 ;  /* 0x0000003c00ca7202 */ /* 0x000fce0000000f00 */
[----:B------:R-:W-:Y:S05]  /*8890*/  WARPSYNC.COLLECTIVE R2, `(.L_x_9387) ;  /* 0x0000000002087348 */ /* 0x000fea0003c00000 */
[----:B------:R0:W1:Y:S02]  /*88a0*/  SHFL.IDX P2, R60, R63, R62, R3 ;  /* 0x0000003e3f3c7389 */ /* 0x0000640000040003 */
[----:B01----:R-:W-:Y:S05]  /*88b0*/  ENDCOLLECTIVE ;  /* 0x000000000000791b */ /* 0x003fea0003800000 */
.L_x_9387:
[----:B------:R-:W-:Y:S02]  /*88c0*/  MOV R63, R55 ;  /* 0x00000037003f7202 */ /* 0x000fe40000000f00 */
[----:B------:R-:W-:-:S07]  /*88d0*/  MOV R54, R60 ;  /* 0x0000003c00367202 */ /* 0x000fce0000000f00 */
[----:B------:R-:W-:Y:S05]  /*88e0*/  WARPSYNC.COLLECTIVE R2, `(.L_x_9388) ;  /* 0x0000000002087348 */ /* 0x000fea0003c00000 */
[----:B------:R0:W1:Y:S02]  /*88f0*/  SHFL.IDX P2, R60, R63, R62, R3 ;  /* 0x0000003e3f3c7389 */ /* 0x0000640000040003 */
[----:B01----:R-:W-:Y:S05]  /*8900*/  ENDCOLLECTIVE ;  /* 0x000000000000791b */ /* 0x003fea0003800000 */
.L_x_9388:
[----:B------:R-:W-:Y:S01]  /*8910*/  MOV R55, R60 ;  /* 0x0000003c00377202 */ /* 0x000fe20000000f00 */
[----:B------:R-:W-:Y:S06]  /*8920*/  BRA `(.L_x_9389) ;  /* 0xffffffa4007c7947 */ /* 0x000fec000383ffff */
.L_x_9317:
[----:B------:R-:W-:Y:S01]  /*8930*/  MOV R239, R66 ;  /* 0x0000004200ef7202 */ /* 0x000fe20000000f00 */
[----:B------:R-:W-:Y:S01]  /*8940*/  HFMA2 R238, -RZ, RZ, 0, 5.9604644775390625e-08 ;  /* 0x00000001ffee7431 */ /* 0x000fe200000001ff */
[----:B------:R-:W-:Y:S02]  /*8950*/  MOV R67, 0x1f ;  /* 0x0000001f00437802 */ /* 0x000fe40000000f00 */
[----:B------:R-:W-:Y:S02]  /*8960*/  MOV R2, 0xffffffff ;  /* 0xffffffff00027802 */ /* 0x000fe40000000f00 */
[----:B------:R-:W-:-:S07]  /*8970*/  MOV R64, R62 ;  /* 0x0000003e00407202 */ /* 0x000fce0000000f00 */
[----:B01----:R-:W-:Y:S05]  /*8980*/  WARPSYNC.COLLECTIVE R2, `(.L_x_9390) ;  /* 0x0000000002087348 */ /* 0x003fea0003c00000 */
[----:B------:R2:W3:Y:S02]  /*8990*/  SHFL.DOWN P0, R60, R239, R238, R67 ;  /* 0x080000eeef3c7389 */ /* 0x0004e40000000043 */
[----:B0123--:R-:W-:Y:S05]  /*89a0*/  ENDCOLLECTIVE ;  /* 0x000000000000791b */ /* 0x00ffea0003800000 */
.L_x_9390:
[----:B------:R-:W-:Y:S02]  /*89b0*/  MOV R239, R65 ;  /* 0x0000004100ef7202 */ /* 0x000fe40000000f00 */
[----:B------:R-:W-:-:S07]  /*89c0*/  MOV R3, R60 ;  /* 0x0000003c00037202 */ /* 0x000fce0000000f00 */
[----:B------:R-:W-:Y:S05]  /*89d0*/  WARPSYNC.COLLECTIVE R2, `(.L_x_9391) ;  /* 0x0000000002087348 */ /* 0x000fea0003c00000 */
[----:B------:R0:W1:Y:S02]  /*89e0*/  SHFL.DOWN P0, R60, R239, R238, R67 ;  /* 0x080000eeef3c7389 */ /* 0x0000640000000043 */
[----:B01----:R-:W-:Y:S05]  /*89f0*/  ENDCOLLECTIVE ;  /* 0x000000000000791b */ /* 0x003fea0003800000 */
.L_x_9391:
[----:B------:R-:W-:Y:S02]  /*8a00*/  MOV R239, R62 ;  /* 0x0000003e00ef7202 */ /* 0x000fe40000000f00 */
[----:B------:R-:W-:-:S07]  /*8a10*/  MOV R63, R60 ;  /* 0x0000003c003f7202 */ /* 0x000fce0000000f00 */
[----:B------:R-:W-:Y:S05]  /*8a20*/  WARPSYNC.COLLECTIVE R2, `(.L_x_9392) ;  /* 0x0000000002087348 */ /* 0x000fea0003c00000 */
[----:B------:R0:W1:Y:S02]  /*8a30*/  SHFL.DOWN P0, R60, R239, R238, R67 ;  /* 0x080000eeef3c7389 */ /* 0x0000640000000043 */
[----:B01----:R-:W-:Y:S05]  /*8a40*/  ENDCOLLECTIVE ;  /* 0x000000000000791b */ /* 0x003fea0003800000 */
.L_x_9392:
[----:B------:R-:W-:Y:S02]  /*8a50*/  MOV R239, R61 ;  /* 0x0000003d00ef7202 */ /* 0x000fe40000000f00 */
[----:B------:R-:W-:-:S07]  /*8a60*/  MOV R234, R60 ;  /* 0x0000003c00ea7202 */ /* 0x000fce0000000f00 */
[----:B------:R-:W-:Y:S05]  /*8a70*/  WARPSYNC.COLLECTIVE R2, `(.L_x_9393) ;  /* 0x0000000002087348 */ /* 0x000fea0003c00000 */
[----:B------:R0:W1:Y:S02]  /*8a80*/  SHFL.DOWN P0, R60, R239, R238, R67 ;  /* 0x080000eeef3c7389 */ /* 0x0000640000000043 */
[----:B01----:R-:W-:Y:S05]  /*8a90*/  ENDCOLLECTIVE ;  /* 0x000000000000791b */ /* 0x003fea0003800000 */
.L_x_9393:
[----:B------:R-:W-:Y:S05]  /*8aa0*/  BRA `(.L_x_9394) ;  /* 0xffffffb400d87947 */ /* 0x000fea000383ffff */
.L_x_9320:
        /* <DEDUP_REMOVED lines=8> */
.L_x_9396:
[----:B------:R-:W-:Y:S05]  /*8b30*/  BSYNC B0 ;  /* 0x0000000000007941 */ /* 0x000fea0003800000 */
.L_x_9395:
        /* <DEDUP_REMOVED lines=8> */
.L_x_9397:
[----:B------:R-:W-:Y:S02]  /*8bc0*/  MOV R239, R64 ;  /* 0x0000004000ef7202 */ /* 0x000fe40000000f00 */
[----:B------:R-:W-:-:S07]  /*8bd0*/  MOV R62, R60 ;  /* 0x0000003c003e7202 */ /* 0x000fce0000000f00 */
[----:B------:R-:W-:Y:S05]  /*8be0*/  WARPSYNC.COLLECTIVE R2, `(.L_x_9398) ;  /* 0x0000000002087348 */ /* 0x000fea0003c00000 */
[----:B------:R0:W1:Y:S02]  /*8bf0*/  SHFL.DOWN P0, R60, R239, R238, R67 ;  /* 0x080000eeef3c7389 */ /* 0x0000640000000043 */
[----:B01----:R-:W-:Y:S05]  /*8c00*/  ENDCOLLECTIVE ;  /* 0x000000000000791b */ /* 0x003fea0003800000 */
.L_x_9398:
[----:B------:R-:W-:Y:S02]  /*8c10*/  MOV R239, R61 ;  /* 0x0000003d00ef7202 */ /* 0x000fe40000000f00 */
[----:B------:R-:W-:-:S07]  /*8c20*/  MOV R63, R60 ;  /* 0x0000003c003f7202 */ /* 0x000fce0000000f00 */
[----:B------:R-:W-:Y:S05]  /*8c30*/  WARPSYNC.COLLECTIVE R2, `(.L_x_9399) ;  /* 0x0000000002087348 */ /* 0x000fea0003c00000 */
[----:B------:R0:W1:Y:S02]  /*8c40*/  SHFL.DOWN P0, R60, R239, R238, R67 ;  /* 0x080000eeef3c7389 */ /* 0x0000640000000043 */
[----:B01----:R-:W-:Y:S05]  /*8c50*/  ENDCOLLECTIVE ;  /* 0x000000000000791b */ /* 0x003fea0003800000 */
.L_x_9399:
[----:B------:R-:W-:Y:S05]  /*8c60*/  BRA `(.L_x_9400) ;  /* 0xffffffb400b87947 */ /* 0x000fea000383ffff */
.L_x_9323:
        /* <DEDUP_REMOVED lines=8> */
.L_x_9402:
[----:B------:R-:W-:Y:S05]  /*8cf0*/  BSYNC B0 ;  /* 0x0000000000007941 */ /* 0x000fea0003800000 */
.L_x_9401:
        /* <DEDUP_REMOVED lines=8> */
.L_x_9403:
[----:B------:R-:W-:Y:S02]  /*8d80*/  MOV R239, R64 ;  /* 0x0000004000ef7202 */ /* 0x000fe40000000f00 */
[----:B------:R-:W-:-:S07]  /*8d90*/  MOV R62, R60 ;  /* 0x0000003c003e7202 */ /* 0x000fce0000000f00 */
[----:B------:R-:W-:Y:S05]  /*8da0*/  WARPSYNC.COLLECTIVE R2, `(.L_x_9404) ;  /* 0x0000000002087348 */ /* 0x000fea0003c00000 */
[----:B------:R0:W1:Y:S02]  /*8db0*/  SHFL.DOWN P0, R60, R239, R238, R67 ;  /* 0x080000eeef3c7389 */ /* 0x0000640000000043 */
[----:B01----:R-:W-:Y:S05]  /*8dc0*/  ENDCOLLECTIVE ;  /* 0x000000000000791b */ /* 0x003fea0003800000 */
.L_x_9404:
[----:B------:R-:W-:Y:S02]  /*8dd0*/  MOV R239, R61 ;  /* 0x0000003d00ef7202 */ /* 0x000fe40000000f00 */
[----:B------:R-:W-:-:S07]  /*8de0*/  MOV R63, R60 ;  /* 0x0000003c003f7202 */ /* 0x000fce0000000f00 */
[----:B------:R-:W-:Y:S05]  /*8df0*/  WARPSYNC.COLLECTIVE R2, `(.L_x_9405) ;  /* 0x0000000002087348 */ /* 0x000fea0003c00000 */
[----:B------:R0:W1:Y:S02]  /*8e00*/  SHFL.DOWN P0, R60, R239, R238, R67 ;  /* 0x080000eeef3c7389 */ /* 0x0000640000000043 */
[----:B01----:R-:W-:Y:S05]  /*8e10*/  ENDCOLLECTIVE ;  /* 0x000000000000791b */ /* 0x003fea0003800000 */
.L_x_9405:
[----:B------:R-:W-:Y:S05]  /*8e20*/  BRA `(.L_x_9406) ;  /* 0xffffffb400987947 */ /* 0x000fea000383ffff */
.L_x_9326:
        /* <DEDUP_REMOVED lines=8> */
.L_x_9408:
[----:B------:R-:W-:Y:S05]  /*8eb0*/  BSYNC B0 ;  /* 0x0000000000007941 */ /* 0x000fea0003800000 */
.L_x_9407:
        /* <DEDUP_REMOVED lines=8> */
.L_x_9409:
[----:B------:R-:W-:Y:S02]  /*8f40*/  MOV R239, R64 ;  /* 0x0000004000ef7202 */ /* 0x000fe40000000f00 */
[----:B------:R-:W-:-:S07]  /*8f50*/  MOV R62, R60 ;  /* 0x0000003c003e7202 */ /* 0x000fce0000000f00 */
[----:B------:R-:W-:Y:S05]  /*8f60*/  WARPSYNC.COLLECTIVE R2, `(.L_x_9410) ;  /* 0x0000000002087348 */ /* 0x000fea0003c00000 */
[----:B------:R0:W1:Y:S02]  /*8f70*/  SHFL.DOWN P0, R60, R239, R238, R67 ;  /* 0x080000eeef3c7389 */ /* 0x0000640000000043 */
[----:B01----:R-:W-:Y:S05]  /*8f80*/  ENDCOLLECTIVE ;  /* 0x000000000000791b */ /* 0x003fea0003800000 */
.L_x_9410:
[----:B------:R-:W-:Y:S02]  /*8f90*/  MOV R239, R61 ;  /* 0x0000003d00ef7202 */ /* 0x000fe40000000f00 */
[----:B------:R-:W-:-:S07]  /*8fa0*/  MOV R63, R60 ;  /* 0x0000003c003f7202 */ /* 0x000fce0000000f00 */
[----:B------:R-:W-:Y:S05]  /*8fb0*/  WARPSYNC.COLLECTIVE R2, `(.L_x_9411) ;  /* 0x0000000002087348 */ /* 0x000fea0003c00000 */
[----:B------:R0:W1:Y:S02]  /*8fc0*/  SHFL.DOWN P0, R60, R239, R238, R67 ;  /* 0x080000eeef3c7389 */ /* 0x0000640000000043 */
[----:B01----:R-:W-:Y:S05]  /*8fd0*/  ENDCOLLECTIVE ;  /* 0x000000000000791b */ /* 0x003fea0003800000 */
.L_x_9411:
[----:B------:R-:W-:Y:S05]  /*8fe0*/  BRA `(.L_x_9412) ;  /* 0xffffffb400787947 */ /* 0x000fea000383ffff */
.L_x_9329:
        /* <DEDUP_REMOVED lines=8> */
.L_x_9414:
[----:B------:R-:W-:Y:S05]  /*9070*/  BSYNC B0 ;  /* 0x0000000000007941 */ /* 0x000fea0003800000 */
.L_x_9413:
        /* <DEDUP_REMOVED lines=8> */
.L_x_9415:
[----:B------:R-:W-:Y:S02]  /*9100*/  MOV R239, R64 ;  /* 0x0000004000ef7202 */ /* 0x000fe40000000f00 */
[----:B------:R-:W-:-:S07]  /*9110*/  MOV R62, R60 ;  /* 0x0000003c003e7202 */ /* 0x000fce0000000f00 */
[----:B------:R-:W-:Y:S05]  /*9120*/  WARPSYNC.COLLECTIVE R2, `(.L_x_9416) ;  /* 0x0000000002087348 */ /* 0x000fea0003c00000 */
[----:B------:R0:W1:Y:S02]  /*9130*/  SHFL.DOWN P0, R60, R239, R238, R67 ;  /* 0x080000eeef3c7389 */ /* 0x0000640000000043 */
[----:B01----:R-:W-:Y:S05]  /*9140*/  ENDCOLLECTIVE ;  /* 0x000000000000791b */ /* 0x003fea0003800000 */
.L_x_9416:
[----:B------:R-:W-:Y:S02]  /*9150*/  MOV R239, R61 ;  /* 0x0000003d00ef7202 */ /* 0x000fe40000000f00 */
[----:B------:R-:W-:-:S07]  /*9160*/  MOV R63, R60 ;  /* 0x0000003c003f7202 */ /* 0x000fce0000000f00 */
[----:B------:R-:W-:Y:S05]  /*9170*/  WARPSYNC.COLLECTIVE R2, `(.L_x_9417) ;  /* 0x0000000002087348 */ /* 0x000fea0003c00000 */
[----:B------:R0:W1:Y:S02]  /*9180*/  SHFL.DOWN P0, R60, R239, R238, R67 ;  /* 0x080000eeef3c7389 */ /* 0x0000640000000043 */
[----:B01----:R-:W-:Y:S05]  /*9190*/  ENDCOLLECTIVE ;  /* 0x000000000000791b */ /* 0x003fea0003800000 */
.L_x_9417:
[----:B------:R-:W-:Y:S05]  /*91a0*/  BRA `(.L_x_9418) ;  /* 0xffffffb400587947 */ /* 0x000fea000383ffff */
.L_x_9332:
        /* <DEDUP_REMOVED lines=8> */
.L_x_9420:
[----:B------:R-:W-:Y:S05]  /*9230*/  BSYNC B0 ;  /* 0x0000000000007941 */ /* 0x000fea0003800000 */
.L_x_9419:
        /* <DEDUP_REMOVED lines=9> */
.L_x_9421:
[----:B------:R-:W-:Y:S02]  /*92d0*/  MOV R63, R64 ;  /* 0x00000040003f7202 */ /* 0x000fe40000000f00 */
[----:B------:R-:W-:-:S07]  /*92e0*/  MOV R235, R60 ;  /* 0x0000003c00eb7202 */ /* 0x000fce0000000f00 */
[----:B------:R-:W-:Y:S05]  /*92f0*/  WARPSYNC.COLLECTIVE R2, `(.L_x_9422) ;  /* 0x0000000002087348 */ /* 0x000fea0003c00000 */
[----:B------:R0:W1:Y:S02]  /*9300*/  SHFL.IDX P2, R60, R63, R62, R3 ;  /* 0x0000003e3f3c7389 */ /* 0x0000640000040003 */
[----:B01----:R-:W-:Y:S05]  /*9310*/  ENDCOLLECTIVE ;  /* 0x000000000000791b */ /* 0x003fea0003800000 */
.L_x_9422:
[-C--:B------:R-:W-:Y:S01]  /*9320*/  FMUL.FTZ R67, R55, R235.reuse ;  /* 0x000000eb37437220 */ /* 0x080fe20000410000 */
[----:B------:R-:W-:-:S03]  /*9330*/  FMUL.FTZ R238, R54, R235 ;  /* 0x000000eb36ee7220 */ /* 0x000fc60000410000 */
[----:B------:R-:W-:Y:S01]  /*9340*/  FFMA.FTZ R67, R54, R234, -R67 ;  /* 0x000000ea36437223 */ /* 0x000fe20000010843 */
[----:B------:R-:W-:-:S03]  /*9350*/  MOV R63, R61 ;  /* 0x0000003d003f7202 */ /* 0x000fc60000000f00 */
        /* <DEDUP_REMOVED lines=8> */
.L_x_9423:
[----:B------:R-:W-:Y:S01]  /*93e0*/  FFMA.FTZ R67, R55, R234, R238 ;  /* 0x000000ea37437223 */ /* 0x000fe200000100ee */
[----:B------:R-:W-:Y:S02]  /*93f0*/  MOV R63, R52 ;  /* 0x00000034003f7202 */ /* 0x000fe40000000f00 */
[----:B------:R-:W-:-:S05]  /*9400*/  MOV R238, R60 ;  /* 0x0000003c00ee7202 */ /* 0x000fca0000000f00 */
[----:B------:R-:W-:Y:S01]  /*9410*/  FADD.FTZ R234, R238, R67 ;  /* 0x00000043eeea7221 */ /* 0x000fe20000010000 */
[----:B------:R-:W-:Y:S01]  /*9420*/  HFMA2 R238, -RZ, RZ, 0, 5.9604644775390625e-08 ;  /* 0x00000001ffee7431 */ /* 0x000fe200000001ff */
[----:B------:R-:W-:-:S07]  /*9430*/  MOV R67, 0x1f ;  /* 0x0000001f00437802 */ /* 0x000fce0000000f00 */
[----:B------:R-:W-:Y:S05]  /*9440*/  WARPSYNC.COLLECTIVE R2, `(.L_x_9424) ;  /* 0x0000000002087348 */ /* 0x000fea0003c00000 */
[----:B------:R0:W1:Y:S02]  /*9450*/  SHFL.DOWN P0, R60, R239, R238, R67 ;  /* 0x080000eeef3c7389 */ /* 0x0000640000000043 */
[----:B01----:R-:W-:Y:S05]  /*9460*/  ENDCOLLECTIVE ;  /* 0x000000000000791b */ /* 0x003fea0003800000 */
.L_x_9424:
[----:B------:R-:W-:Y:S02]  /*9470*/  MOV R239, R65 ;  /* 0x0000004100ef7202 */ /* 0x000fe40000000f00 */
[----:B------:R-:W-:-:S07]  /*9480*/  MOV R240, R60 ;  /* 0x0000003c00f07202 */ /* 0x000fce0000000f00 */
[----:B------:R-:W-:Y:S05]  /*9490*/  WARPSYNC.COLLECTIVE R2, `(.L_x_9425) ;  /* 0x0000000002087348 */ /* 0x000fea0003c00000 */
[----:B------:R0:W1:Y:S02]  /*94a0*/  SHFL.DOWN P0, R60, R239, R238, R67 ;  /* 0x080000eeef3c7389 */ /* 0x0000640000000043 */
[----:B01----:R-:W-:Y:S05]  /*94b0*/  ENDCOLLECTIVE ;  /* 0x000000000000791b */ /* 0x003fea0003800000 */
.L_x_9425:
[----:B------:R-:W-:Y:S02]  /*94c0*/  MOV R239, R64 ;  /* 0x0000004000ef7202 */ /* 0x000fe40000000f00 */
[----:B------:R-:W-:-:S07]  /*94d0*/  MOV R241, R60 ;  /* 0x0000003c00f17202 */ /* 0x000fce0000000f00 */
[----:B------:R-:W-:Y:S05]  /*94e0*/  WARPSYNC.COLLECTIVE R2, `(.L_x_9426) ;  /* 0x0000000002087348 */ /* 0x000fea0003c00000 */
[----:B------:R0:W1:Y:S02]  /*94f0*/  SHFL.DOWN P0, R60, R239, R238, R67 ;  /* 0x080000eeef3c7389 */ /* 0x0000640000000043 */
[----:B01----:R-:W-:Y:S05]  /*9500*/  ENDCOLLECTIVE ;  /* 0x000000000000791b */ /* 0x003fea0003800000 */
.L_x_9426:
[----:B------:R-:W-:Y:S02]  /*9510*/  MOV R239, R61 ;  /* 0x0000003d00ef7202 */ /* 0x000fe40000000f00 */
[----:B------:R-:W-:-:S07]  /*9520*/  MOV R242, R60 ;  /* 0x0000003c00f27202 */ /* 0x000fce0000000f00 */
[----:B------:R-:W-:Y:S05]  /*9530*/  WARPSYNC.COLLECTIVE R2, `(.L_x_9427) ;  /* 0x0000000002087348 */ /* 0x000fea0003c00000 */
[----:B------:R0:W1:Y:S02]  /*9540*/  SHFL.DOWN P0, R60, R239, R238, R67 ;  /* 0x080000eeef3c7389 */ /* 0x0000640000000043 */
[----:B01----:R-:W-:Y:S05]  /*9550*/  ENDCOLLECTIVE ;  /* 0x000000000000791b */ /* 0x003fea0003800000 */
.L_x_9427:
[----:B------:R-:W-:-:S07]  /*9560*/  MOV R244, R60 ;  /* 0x0000003c00f47202 */ /* 0x000fce0000000f00 */
[----:B------:R-:W-:Y:S05]  /*9570*/  WARPSYNC.COLLECTIVE R2, `(.L_x_9428) ;  /* 0x0000000002087348 */ /* 0x000fea0003c00000 */
[----:B------:R0:W1:Y:S02]  /*9580*/  SHFL.IDX P2, R60, R63, R62, R3 ;  /* 0x0000003e3f3c7389 */ /* 0x0000640000040003 */
[----:B01----:R-:W-:Y:S05]  /*9590*/  ENDCOLLECTIVE ;  /* 0x000000000000791b */ /* 0x003fea0003800000 */
.L_x_9428:
[----:B------:R-:W-:Y:S02]  /*95a0*/  MOV R63, R53 ;  /* 0x00000035003f7202 */ /* 0x000fe40000000f00 */
[----:B------:R-:W-:-:S07]  /*95b0*/  MOV R243, R60 ;  /* 0x0000003c00f37202 */ /* 0x000fce0000000f00 */
[----:B------:R-:W-:Y:S05]  /*95c0*/  WARPSYNC.COLLECTIVE R2, `(.L_x_9429) ;  /* 0x0000000002087348 */ /* 0x000fea0003c00000 */
[----:B------:R0:W1:Y:S02]  /*95d0*/  SHFL.IDX P2, R60, R63, R62, R3 ;  /* 0x0000003e3f3c7389 */ /* 0x0000640000040003 */
[----:B01----:R-:W-:Y:S05]  /*95e0*/  ENDCOLLECTIVE ;  /* 0x000000000000791b */ /* 0x003fea0003800000 */
.L_x_9429:
[----:B------:R-:W-:Y:S02]  /*95f0*/  MOV R63, R54 ;  /* 0x00000036003f7202 */ /* 0x000fe40000000f00 */
[----:B------:R-:W-:-:S07]  /*9600*/  MOV R67, R60 ;  /* 0x0000003c00437202 */ /* 0x000fce0000000f00 */
[----:B------:R-:W-:Y:S05]  /*9610*/  WARPSYNC.COLLECTIVE R2, `(.L_x_9430) ;  /* 0x0000000002087348 */ /* 0x000fea0003c00000 */
[----:B------:R0:W1:Y:S02]  /*9620*/  SHFL.IDX P2, R60, R63, R62, R3 ;  /* 0x0000003e3f3c7389 */ /* 0x0000640000040003 */
[----:B01----:R-:W-:Y:S05]  /*9630*/  ENDCOLLECTIVE ;  /* 0x000000000000791b */ /* 0x003fea0003800000 */
.L_x_9430:
[----:B------:R-:W-:Y:S02]  /*9640*/  MOV R61, R67 ;  /* 0x00000043003d7202 */ /* 0x000fe40000000f00 */
[----:B------:R-:W-:Y:S02]  /*9650*/  MOV R63, R55 ;  /* 0x00000037003f7202 */ /* 0x000fe40000000f00 */
[----:B------:R-:W-:-:S07]  /*9660*/  MOV R239, R60 ;  /* 0x0000003c00ef7202 */ /* 0x000fce0000000f00 */
[----:B------:R-:W-:Y:S05]  /*9670*/  WARPSYNC.COLLECTIVE R2, `(.L_x_9431) ;  /* 0x0000000002087348 */ /* 0x000fea0003c00000 */
[----:B------:R0:W1:Y:S02]  /*9680*/  SHFL.IDX P2, R60, R63, R62, R3 ;  /* 0x0000003e3f3c7389 */ /* 0x0000640000040003 */
[----:B01----:R-:W-:Y:S05]  /*9690*/  ENDCOLLECTIVE ;  /* 0x000000000000791b */ /* 0x003fea0003800000 */
.L_x_9431:
[----:B------:R-:W-:Y:S02]  /*96a0*/  MOV R245, R60 ;  /* 0x0000003c00f57202 */ /* 0x000fe40000000f00 */
[----:B------:R-:W-:Y:S01]  /*96b0*/  MOV R60, R243 ;  /* 0x000000f3003c7202 */ /* 0x000fe20000000f00 */
[----:B------:R-:W-:Y:S06]  /*96c0*/  BRA `(.L_x_9432) ;  /* 0xffffffb000b07947 */ /* 0x000fec000383ffff */
.L_x_9433:
        /* <DEDUP_REMOVED lines=11> */
.L_x_18704:


//--------------------- .text._Z25selective_scan_bwd_kernelI32Selective_Scan_bwd_kernel_traitsILi64ELi16ELb1ELb0ELb0ELb0ELb1EfN3c107complexIfEEEEv12SSMParamsBwd --------------------------
	.section	.text._Z25selective_scan_bwd_kernelI32Selective_Scan_bwd_kernel_traitsILi64ELi16ELb1ELb0ELb0ELb0ELb1EfN3c107complexIfEEEEv12SSMParamsBwd,"ax",@progbits
	.align	128
        .global         _Z25selective_scan_bwd_kernelI32Selective_Scan_bwd_kernel_traitsILi64ELi16ELb1ELb0ELb0ELb0ELb1EfN3c107complexIfEEEEv12SSMParamsBwd
        .type           _Z25selective_scan_bwd_kernelI32Selective_Scan_bwd_kernel_traitsILi64ELi16ELb1ELb0ELb0ELb0ELb1EfN3c107complexIfEEEEv12SSMParamsBwd,@function
        .size           _Z25selective_scan_bwd_kernelI32Selective_Scan_bwd_kernel_traitsILi64ELi16ELb1ELb0ELb0ELb0ELb1EfN3c107complexIfEEEEv12SSMParamsBwd,(.L_x_18705 - _Z25selective_scan_bwd_kernelI32Selective_Scan_bwd_kernel_traitsILi64ELi16ELb1ELb0ELb0ELb0ELb1EfN3c107complexIfEEEEv12SSMParamsBwd)
        .other          _Z25selective_scan_bwd_kernelI32Selective_Scan_bwd_kernel_traitsILi64ELi16ELb1ELb0ELb0ELb0ELb1EfN3c107complexIfEEEEv12SSMParamsBwd,@"STO_CUDA_ENTRY STV_DEFAULT"
_Z25selective_scan_bwd_kernelI32Selective_Scan_bwd_kernel_traitsILi64ELi16ELb1ELb0ELb0ELb0ELb1EfN3c107complexIfEEEEv12SSMParamsBwd:
.text._Z25selective_scan_bwd_kernelI32Selective_Scan_bwd_kernel_traitsILi64ELi16ELb1ELb0ELb0ELb0ELb1EfN3c107complexIfEEEEv12SSMParamsBwd:
        /* <DEDUP_REMOVED lines=8> */
[----:B------:R-:W3:Y:S01]  /*0080*/  LDCU.64 UR36, c[0x0][0x480] ;  /* 0x00009000ff2477ac */ /* 0x000ee20008000a00 */
[----:B------:R-:W4:Y:S01]  /*0090*/  LDCU.128 UR24, c[0x0][0x400] ;  /* 0x00008000ff1877ac */ /* 0x000f220008000c00 */
        /* <DEDUP_REMOVED lines=19> */
[----:B------:R-:W-:Y:S02]  /*01d0*/  UISETP.NE.U32.AND UP0, UPT, UR36, URZ, UPT ;  /* 0x000000ff2400728c */ /* 0x000fe4000bf05070 */
[----:B----4-:R-:W-:Y:S01]  /*01e0*/  UIMAD.WIDE.U32 UR14, UR32, UR24, URZ ;  /* 0x00000018200e72a5 */ /* 0x010fe2000f8e00ff */
[----:B------:R3:W5:Y:S01]  /*01f0*/  @P0 LDG.E R132, desc[UR28][R2.64] ;  /* 0x0000001c02840981 */ /* 0x000762000c1e1900 */
[----:B------:R-:W-:Y:S01]  /*0200*/  UISETP.NE.AND.EX UP0, UPT, UR37, URZ, UPT, UP0 ;  /* 0x000000ff2500728c */ /* 0x000fe2000bf05300 */
[----:B------:R-:W4:Y:S01]  /*0210*/  LDCU.64 UR36, c[0x0][0x3d8] ;  /* 0x00007b00ff2477ac */ /* 0x000f220008000a00 */
[----:B0-----:R-:W-:Y:S01]  /*0220*/  UIMAD.WIDE.U32 UR6, UR32, UR20, URZ ;  /* 0x00000014200672a5 */ /* 0x001fe2000f8e00ff */
[----:B------:R-:W0:Y:S01]  /*0230*/  LDCU.128 UR8, c[0x0][0x460] ;  /* 0x00008c00ff0877ac */ /* 0x000e220008000c00 */
[----:B------:R-:W-:Y:S02]  /*0240*/  UIMAD UR15, UR32, UR25, UR15 ;  /* 0x00000019200f72a4 */ /* 0x000fe4000f8e020f */
[----:B------:R-:W-:-:S04]  /*0250*/  UIMAD UR7, UR32, UR21, UR7 ;  /* 0x00000015200772a4 */ /* 0x000fc8000f8e0207 */
[----:B------:R-:W-:Y:S02]  /*0260*/  UIMAD.WIDE.U32 UR16, UR12, UR22, UR6 ;  /* 0x000000160c1072a5 */ /* 0x000fe4000f8e0006 */
[----:B--2---:R-:W-:Y:S02]  /*0270*/  ULEA UR22, UR31, 0xfffffc00, 0xa ;  /* 0xfffffc001f167891 */ /* 0x004fe4000f8e50ff */
[----:B------:R-:W-:Y:S02]  /*0280*/  UIMAD.WIDE.U32 UR18, UR12, UR26, UR14 ;  /* 0x0000001a0c1272a5 */ /* 0x000fe4000f8e000e */
[----:B------:R-:W-:Y:S02]  /*0290*/  UIMAD UR13, UR12, UR23, UR17 ;  /* 0x000000170c0d72a4 */ /* 0x000fe4000f8e0211 */
[----:B------:R-:W-:Y:S01]  /*02a0*/  UIADD3 UR30, UP1, UPT, UR22, UR16, URZ ;  /* 0x00000010161e7290 */ /* 0x000fe2000ff3e0ff */
[----:B------:R-:W2:Y:S01]  /*02b0*/  LDCU.64 UR14, c[0x0][0x3b8] ;  /* 0x00007700ff0e77ac */ /* 0x000ea20008000a00 */
[----:B----4-:R-:W-:-:S02]  /*02c0*/  UIMAD.WIDE.U32 UR16, UR12, UR36, URZ ;  /* 0x000000240c1072a5 */ /* 0x010fc4000f8e00ff */
[----:B------:R-:W-:Y:S02]  /*02d0*/  UIMAD UR24, UR12, UR27, UR19 ;  /* 0x0000001b0c1872a4 */ /* 0x000fe4000f8e0213 */
[----:B------:R-:W-:Y:S02]  /*02e0*/  UIADD3 UR18, UP3, UPT, UR22, UR18, URZ ;  /* 0x0000001216127290 */ /* 0x000fe4000ff7e0ff */
[----:B------:R-:W-:Y:S02]  /*02f0*/  USHF.R.S32.HI UR23, URZ, 0x1f, UR22 ;  /* 0x0000001fff177899 */ /* 0x000fe40008011416 */
[----:B0-----:R-:W-:Y:S02]  /*0300*/  ULEA UR10, UP4, UR18, UR10, 0x2 ;  /* 0x0000000a120a7291 */ /* 0x001fe4000f8810ff */
[----:B------:R-:W-:Y:S01]  /*0310*/  UIADD3.X UR24, UPT, UPT, UR23, UR24, URZ, UP3, !UPT ;  /* 0x0000001817187290 */ /* 0x000fe20009ffe4ff */
[----:B------:R-:W0:Y:S03]  /*0320*/  LDCU.64 UR6, c[0x0][0x4a0] ;  /* 0x00009400ff0677ac */ /* 0x000e260008000a00 */
[----:B------:R-:W-:-:S02]  /*0330*/  ULEA.HI.X UR24, UR18, UR11, UR24, 0x2, UP4 ;  /* 0x0000000b12187291 */ /* 0x000fc4000a0f1418 */
[----:B------:R-:W-:Y:S01]  /*0340*/  UIMAD UR11, UR12, UR37, UR17 ;  /* 0x000000250c0b72a4 */ /* 0x000fe2000f8e0211 */
[----:B------:R-:W4:Y:S01]  /*0350*/  @UP0 LDCU UR17, c[0x0][0x384] ;  /* 0x00007080ff1107ac */ /* 0x000f220008000800 */
[----:B--2---:R-:W-:Y:S01]  /*0360*/  UIMAD.WIDE.U32 UR18, UR12, UR14, URZ ;  /* 0x0000000e0c1272a5 */ /* 0x004fe2000f8e00ff */
[----:B------:R-:W2:Y:S01]  /*0370*/  @UP0 LDCU UR14, c[0x0][0x38c] ;  /* 0x00007180ff0e07ac */ /* 0x000ea20008000800 */
[----:B------:R-:W3:Y:S01]  /*0380*/  @UP0 LDCU.64 UR36, c[0x0][0x480] ;  /* 0x00009000ff2407ac */ /* 0x000ee20008000a00 */
[----:B------:R-:W-:Y:S02]  /*0390*/  ULEA UR27, UP2, UR30, UR8, 0x2 ;  /* 0x000000081e1b7291 */ /* 0x000fe4000f8410ff */
[----:B-1----:R-:W-:Y:S02]  /*03a0*/  UIMAD.WIDE.U32 UR20, UR32, UR34, URZ ;  /* 0x00000022201472a5 */ /* 0x002fe4000f8e00ff */
[----:B------:R-:W-:Y:S02]  /*03b0*/  UIADD3.X UR8, UPT, UPT, UR23, UR13, URZ, UP1, !UPT ;  /* 0x0000000d17087290 */ /* 0x000fe40008ffe4ff */
[----:B------:R-:W-:-:S02]  /*03c0*/  ULEA UR13, UP1, UR16, UR4, 0x3 ;  /* 0x00000004100d7291 */ /* 0x000fc4000f8218ff */
[----:B----4-:R-:W-:Y:S02]  /*03d0*/  @UP0 UIMAD UR4, UR32, UR17, UR12 ;  /* 0x00000011200402a4 */ /* 0x010fe4000f8e020c */
[----:B------:R-:W-:Y:S02]  /*03e0*/  ULEA.HI.X UR30, UR30, UR9, UR8, 0x2, UP2 ;  /* 0x000000091e1e7291 */ /* 0x000fe400090f1408 */
[----:B------:R-:W-:Y:S02]  /*03f0*/  UIMAD UR9, UR32, UR35, UR21 ;  /* 0x00000023200972a4 */ /* 0x000fe4000f8e0215 */
[----:B------:R-:W-:Y:S01]  /*0400*/  @UP0 UIMAD UR4, UR4, UR31, URZ ;  /* 0x0000001f040402a4 */ /* 0x000fe2000f8e02ff */
[----:B------:R-:W1:Y:S01]  /*0410*/  LDCU.64 UR34, c[0x0][0x448] ;  /* 0x00008900ff2277ac */ /* 0x000e620008000a00 */
[----:B------:R-:W-:Y:S02]  /*0420*/  UMOV UR8, UR20 ;  /* 0x0000001400087c82 */ /* 0x000fe40008000000 */
[----:B0-----:R-:W-:-:S02]  /*0430*/  UIMAD.WIDE.U32 UR8, UR12, UR6, UR8 ;  /* 0x000000060c0872a5 */ /* 0x001fc4000f8e0008 */
[----:B--2---:R-:W-:Y:S02]  /*0440*/  @UP0 UIMAD UR6, UR4, UR14, URZ ;  /* 0x0000000e040602a4 */ /* 0x004fe4000f8e02ff */
[----:B------:R-:W-:Y:S01]  /*0450*/  ULEA.HI.X UR16, UR16, UR5, UR11, 0x3, UP1 ;  /* 0x0000000510107291 */ /* 0x000fe200088f1c0b */
[----:B------:R-:W-:Y:S02]  /*0460*/  UMOV UR4, URZ ;  /* 0x000000ff00047c82 */ /* 0x000fe40008000000 */
[----:B------:R-:W-:Y:S01]  /*0470*/  UMOV UR5, URZ ;  /* 0x000000ff00057c82 */ /* 0x000fe20008000000 */
[----:B---3--:R-:W-:Y:S02]  /*0480*/  @UP0 UIMAD.WIDE UR4, UR6, 0x10, UR36 ;  /* 0x00000010060408a5 */ /* 0x008fe4000f8e0224 */
[----:B------:R-:W-:Y:S02]  /*0490*/  UISETP.GE.AND UP0, UPT, UR31, 0x1, UPT ;  /* 0x000000011f00788c */ /* 0x000fe4000bf06270 */
[----:B------:R-:W-:-:S02]  /*04a0*/  UIMAD UR7, UR12, UR7, UR9 ;  /* 0x000000070c0772a4 */ /* 0x000fc4000f8e0209 */
[----:B------:R-:W-:Y:S01]  /*04b0*/  UIADD3 UR8, UP2, UPT, UR22, UR8, URZ ;  /* 0x0000000816087290 */ /* 0x000fe2000ff5e0ff */
[----:B------:R-:W-:Y:S01]  /*04c0*/  HFMA2 R129, -RZ, RZ, 0, 0 ;  /* 0x00000000ff817431 */ /* 0x000fe200000001ff */
[----:B------:R-:W-:Y:S02]  /*04d0*/  UIMAD UR15, UR12, UR15, UR19 ;  /* 0x0000000f0c0f72a4 */ /* 0x000fe4000f8e0213 */
[----:B------:R-:W-:Y:S02]  /*04e0*/  UIADD3.X UR26, UPT, UPT, UR23, UR7, URZ, UP2, !UPT ;  /* 0x00000007171a7290 */ /* 0x000fe400097fe4ff */
[----:B-1----:R-:W-:Y:S02]  /*04f0*/  ULEA UR17, UP1, UR18, UR34, 0x3 ;  /* 0x0000002212117291 */ /* 0x002fe4000f8218ff */
[----:B------:R-:W-:Y:S02]  /*0500*/  ULEA UR25, UP2, UR8, UR38, 0x2 ;  /* 0x0000002608197291 */ /* 0x000fe4000f8410ff */
[----:B------:R-:W-:-:S02]  /*0510*/  ULEA.HI.X UR18, UR18, UR35, UR15, 0x3, UP1 ;  /* 0x0000002312127291 */ /* 0x000fc400088f1c0f */
        /* <DEDUP_REMOVED lines=8> */
[----:B------:R-:W3:Y:S01]  /*05a0*/  LDCU UR20, c[0x0][0x394] ;  /* 0x00007280ff1477ac */ /* 0x000ee20008000800 */
[----:B------:R-:W-:Y:S01]  /*05b0*/  UMOV UR21, UR27 ;  /* 0x0000001b00157c82 */ /* 0x000fe20008000000 */
[----:B------:R-:W-:Y:S01]  /*05c0*/  UMOV UR22, UR30 ;  /* 0x0000001e00167c82 */ /* 0x000fe20008000000 */
[----:B------:R-:W-:Y:S01]  /*05d0*/  UMOV UR23, UR10 ;  /* 0x0000000a00177c82 */ /* 0x000fe20008000000 */
[----:B--2---:R-:W-:-:S04]  /*05e0*/  UIMAD.WIDE.U32 UR14, UR12, UR8, URZ ;  /* 0x000000080c0e72a5 */ /* 0x004fc8000f8e00ff */
[----:B------:R-:W-:Y:S02]  /*05f0*/  UIMAD UR19, UR12, UR9, UR15 ;  /* 0x000000090c1372a4 */ /* 0x000fe4000f8e020f */
[----:B-1----:R-:W-:Y:S01]  /*0600*/  ULEA UR6, UR7, UR6, 0x18 ;  /* 0x0000000607067291 */ /* 0x002fe2000f8ec0ff */
[----:B0-----:R-:W-:-:S05]  /*0610*/  SHF.L.U32 R128, R127, 0x2, RZ ;  /* 0x000000027f807819 */ /* 0x001fca00000006ff */
[C---:B------:R-:W-:Y:S02]  /*0620*/  LEA R126, R127.reuse, UR6, 0x4 ;  /* 0x000000067f7e7c11 */ /* 0x040fe4000f8e20ff */
[----:B------:R-:W-:Y:S02]  /*0630*/  LOP3.LUT R128, R128, 0xf80, RZ, 0xc0, !PT ;  /* 0x00000f8080807812 */ /* 0x000fe400078ec0ff */
[C---:B------:R-:W-:Y:S02]  /*0640*/  LOP3.LUT R202, R127.reuse, 0x1f, RZ, 0xc0, !PT ;  /* 0x0000001f7fca7812 */ /* 0x040fe400078ec0ff */
[C---:B------:R-:W-:Y:S02]  /*0650*/  LEA R200, R127.reuse, UR6, 0x3 ;  /* 0x000000067fc87c11 */ /* 0x040fe4000f8e18ff */
[----:B------:R-:W-:Y:S02]  /*0660*/  LOP3.LUT R125, R128, 0x1f, R127, 0xf8, !PT ;  /* 0x0000001f807d7812 */ /* 0x000fe400078ef87f */
[----:B---3--:R-:W-:-:S07]  /*0670*/  LEA R124, R127, R126, 0x4 ;  /* 0x0000007e7f7c7211 */ /* 0x008fce00078e20ff */
.L_x_9471:
[----:B------:R-:W-:Y:S01]  /*0680*/  BAR.SYNC.DEFER_BLOCKING 0x0 ;  /* 0x0000000000007b1d */ /* 0x000fe20000010000 */
[----:B-1----:R-:W-:Y:S02]  /*0690*/  MOV R2, UR21 ;  /* 0x0000001500027c02 */ /* 0x002fe40008000f00 */
[----:B------:R-:W-:-:S03]  /*06a0*/  MOV R3, UR22 ;  /* 0x0000001600037c02 */ /* 0x000fc60008000f00 */
[----:B------:R-:W0:Y:S01]  /*06b0*/  S2R R123, SR_LANEID ;  /* 0x00000000007b7919 */ /* 0x000e220000000000 */
[----:B------:R-:W-:Y:S01]  /*06c0*/  IMAD.WIDE.U32 R2, R125, 0x10, R2 ;  /* 0x000000107d027825 */ /* 0x000fe200078e0002 */
[----:B------:R-:W1:Y:S01]  /*06d0*/  S2UR UR7, SR_CgaCtaId ;  /* 0x00000000000779c3 */ /* 0x000e620000008800 */
[----:B------:R-:W-:Y:S01]  /*06e0*/  UMOV UR6, 0x400 ;  /* 0x0000040000067882 */ /* 0x000fe20000000000 */
[----:B------:R-:W-:Y:S01]  /*06f0*/  LOP3.LUT R0, R127, 0x3e0, RZ, 0xc0, !PT ;  /* 0x000003e07f007812 */ /* 0x000fe200078ec0ff */
[----:B------:R-:W2:Y:S01]  /*0700*/  LDCU.128 UR8, c[0x0][0x410] ;  /* 0x00008200ff0877ac */ /* 0x000ea20008000c00 */
[----:B------:R-:W-:Y:S02]  /*0710*/  MOV R4, UR23 ;  /* 0x0000001700047c02 */ /* 0x000fe40008000f00 */
        /* <DEDUP_REMOVED lines=38> */
[----:B------:R-:W2:Y:S04]  /*0980*/  LDS.128 R32, [R121+0x20] ;  /* 0x0000200079207984 */ /* 0x000ea80000000c00 */
[----:B------:R-:W3:Y:S01]  /*0990*/  LDS.128 R56, [R121+0x30] ;  /* 0x0000300079387984 */ /* 0x000ee20000000c00 */
[----:B------:R-:W-:Y:S06]  /*09a0*/  BAR.SYNC.DEFER_BLOCKING 0x0 ;  /* 0x0000000000007b1d */ /* 0x000fec0000010000 */
[----:B------:R-:W4:Y:S04]  /*09b0*/  LDG.E.128 R24, desc[UR28][R4.64] ;  /* 0x0000001c04187981 */ /* 0x000f28000c1e1d00 */
[----:B------:R-:W2:Y:S04]  /*09c0*/  LDG.E.128 R28, desc[UR28][R4.64+0x200] ;  /* 0x0002001c041c7981 */ /* 0x000ea8000c1e1d00 */
[----:B0-----:R-:W3:Y:S04]  /*09d0*/  LDG.E.128 R16, desc[UR28][R4.64+0x400] ;  /* 0x0004001c04107981 */ /* 0x001ee8000c1e1d00 */
[----:B-1----:R-:W3:Y:S01]  /*09e0*/  LDG.E.128 R20, desc[UR28][R4.64+0x600] ;  /* 0x0006001c04147981 */ /* 0x002ee2000c1e1d00 */
        /* <DEDUP_REMOVED lines=14> */
[----:B----4-:R-:W-:Y:S04]  /*0ad0*/  STS.128 [R122], R24 ;  /* 0x000000187a007388 */ /* 0x010fe80000000c00 */
[----:B--2---:R2:W-:Y:S04]  /*0ae0*/  STS.128 [R122+0x200], R28 ;  /* 0x0002001c7a007388 */ /* 0x0045e80000000c00 */
[----:B---3--:R3:W-:Y:S04]  /*0af0*/  STS.128 [R122+0x400], R16 ;  /* 0x000400107a007388 */ /* 0x0087e80000000c00 */
        /* <DEDUP_REMOVED lines=14> */
[----:B------:R-:W-:Y:S01]  /*0be0*/  UIMAD.WIDE.U32 UR8, UR12, UR10, UR8 ;  /* 0x0000000a0c0872a5 */ /* 0x000fe2000f8e0008 */
[--C-:B-----5:R-:W-:Y:S01]  /*0bf0*/  FADD.FTZ R111, R32, R130.reuse ;  /* 0x00000082206f7221 */ /* 0x120fe20000010000 */
[--C-:B------:R-:W-:Y:S01]  /*0c00*/  FADD.FTZ R112, R33, R130.reuse ;  /* 0x0000008221707221 */ /* 0x100fe20000010000 */
[--C-:B------:R-:W-:Y:S01]  /*0c10*/  FADD.FTZ R109, R34, R130.reuse ;  /* 0x00000082226d7221 */ /* 0x100fe20000010000 */
[----:B------:R-:W-:Y:S02]  /*0c20*/  UIMAD UR11, UR12, UR11, UR9 ;  /* 0x0000000b0c0b72a4 */ /* 0x000fe4000f8e0209 */
[----:B0-----:R-:W-:Y:S01]  /*0c30*/  ULEA UR9, UP0, UR8, UR34, 0x2 ;  /* 0x0000002208097291 */ /* 0x001fe2000f8010ff */
[--C-:B------:R-:W-:Y:S01]  /*0c40*/  FADD.FTZ R110, R35, R130.reuse ;  /* 0x00000082236e7221 */ /* 0x100fe20000010000 */
[--C-:B------:R-:W-:Y:S01]  /*0c50*/  FADD.FTZ R108, R57, R130.reuse ;  /* 0x00000082396c7221 */ /* 0x100fe20000010000 */
[----:B------:R-:W-:Y:S01]  /*0c60*/  FADD.FTZ R107, R56, R130 ;  /* 0x00000082386b7221 */ /* 0x000fe20000010000 */
[----:B------:R-:W-:-:S02]  /*0c70*/  ULEA.HI.X UR8, UR8, UR35, UR11, 0x2, UP0 ;  /* 0x0000002308087291 */ /* 0x000fc400080f140b */
[----:B---3--:R-:W-:Y:S01]  /*0c80*/  MOV R16, UR9 ;  /* 0x0000000900107c02 */ /* 0x008fe20008000f00 */
[--C-:B------:R-:W-:Y:S01]  /*0c90*/  FADD.FTZ R106, R59, R130.reuse ;  /* 0x000000823b6a7221 */ /* 0x100fe20000010000 */
[--C-:B------:R-:W-:Y:S01]  /*0ca0*/  FADD.FTZ R105, R58, R130.reuse ;  /* 0x000000823a697221 */ /* 0x100fe20000010000 */
[--C-:B------:R-:W-:Y:S01]  /*0cb0*/  FADD.FTZ R116, R65, R130.reuse ;  /* 0x0000008241747221 */ /* 0x100fe20000010000 */
[----:B------:R-:W-:Y:S01]  /*0cc0*/  MOV R17, UR8 ;  /* 0x0000000800117c02 */ /* 0x000fe20008000f00 */
[--C-:B------:R-:W-:Y:S01]  /*0cd0*/  FADD.FTZ R115, R64, R130.reuse ;  /* 0x0000008240737221 */ /* 0x100fe20000010000 */
[--C-:B------:R-:W-:Y:S01]  /*0ce0*/  FADD.FTZ R114, R67, R130.reuse ;  /* 0x0000008243727221 */ /* 0x100fe20000010000 */
[--C-:B------:R-:W-:Y:S01]  /*0cf0*/  FADD.FTZ R113, R66, R130.reuse ;  /* 0x0000008242717221 */ /* 0x100fe20000010000 */
[----:B------:R-:W-:Y:S01]  /*0d00*/  FADD.FTZ R120, R69, R130 ;  /* 0x0000008245787221 */ /* 0x000fe20000010000 */
[----:B------:R-:W-:Y:S01]  /*0d10*/  IMAD.WIDE.U32 R2, R125, 0x10, R16 ;  /* 0x000000107d027825 */ /* 0x000fe200078e0010 */
[----:B------:R-:W0:Y:S03]  /*0d20*/  LDCU.64 UR10, c[0x0][0x508] ;  /* 0x0000a100ff0a77ac */ /* 0x000e260008000a00 */
[--C-:B------:R-:W-:Y:S01]  /*0d30*/  FADD.FTZ R119, R68, R130.reuse ;  /* 0x0000008244777221 */ /* 0x100fe20000010000 */
[--C-:B------:R-:W-:Y:S01]  /*0d40*/  FADD.FTZ R117, R70, R130.reuse ;  /* 0x0000008246757221 */ /* 0x100fe20000010000 */
[----:B------:R-:W1:Y:S01]  /*0d50*/  LDCU.64 UR30, c[0x0][0x510] ;  /* 0x0000a200ff1e77ac */ /* 0x000e620008000a00 */
[----:B------:R-:W-:Y:S01]  /*0d60*/  FADD.FTZ R118, R71, R130 ;  /* 0x0000008247767221 */ /* 0x000fe20000010000 */
[----:B------:R-:W3:Y:S01]  /*0d70*/  LDCU.64 UR34, c[0x0][0x558] ;  /* 0x0000ab00ff2277ac */ /* 0x000ee20008000a00 */
[----:B----4-:R4:W-:Y:S04]  /*0d80*/  STS.128 [R122], R72 ;  /* 0x000000487a007388 */ /* 0x0109e80000000c00 */
[----:B--2---:R-:W-:Y:S04]  /*0d90*/  STS.128 [R122+0x200], R28 ;  /* 0x0002001c7a007388 */ /* 0x004fe80000000c00 */
[----:B------:R2:W-:Y:S04]  /*0da0*/  STS.128 [R122+0x400], R76 ;  /* 0x0004004c7a007388 */ /* 0x0005e80000000c00 */
[----:B------:R0:W-:Y:S01]  /*0db0*/  STS.128 [R122+0x600], R84 ;  /* 0x000600547a007388 */ /* 0x0001e20000000c00 */
[----:B------:R-:W-:-:S03]  /*0dc0*/  NOP ;  /* 0x0000000000007918 */ /* 0x000fc60000000000 */
[----:B------:R-:W1:Y:S04]  /*0dd0*/  LDS.128 R60, [R121] ;  /* 0x00000000793c7984 */ /* 0x000e680000000c00 */
[----:B------:R-:W3:Y:S04]  /*0de0*/  LDS.128 R24, [R121+0x10] ;  /* 0x0000100079187984 */ /* 0x000ee80000000c00 */
[----:B------:R-:W3:Y:S04]  /*0df0*/  LDS.128 R16, [R121+0x20] ;  /* 0x0000200079107984 */ /* 0x000ee80000000c00 */
[----:B------:R-:W3:Y:S01]  /*0e00*/  LDS.128 R20, [R121+0x30] ;  /* 0x0000300079147984 */ /* 0x000ee20000000c00 */
[----:B------:R-:W-:Y:S06]  /*0e10*/  BAR.SYNC.DEFER_BLOCKING 0x0 ;  /* 0x0000000000007b1d */ /* 0x000fec0000010000 */
[----:B------:R-:W3:Y:S04]  /*0e20*/  LDG.E.128 R80, desc[UR28][R2.64] ;  /* 0x0000001c02507981 */ /* 0x000ee8000c1e1d00 */
[----:B----4-:R-:W4:Y:S04]  /*0e30*/  LDG.E.128 R72, desc[UR28][R2.64+0x200] ;  /* 0x0002001c02487981 */ /* 0x010f28000c1e1d00 */
[----:B--2---:R-:W2:Y:S04]  /*0e40*/  LDG.E.128 R76, desc[UR28][R2.64+0x400] ;  /* 0x0004001c024c7981 */ /* 0x004ea8000c1e1d00 */
[----:B0-----:R0:W2:Y:S01]  /*0e50*/  LDG.E.128 R84, desc[UR28][R2.64+0x600] ;  /* 0x0006001c02547981 */ /* 0x0010a2000c1e1d00 */
[----:B-1----:R-:W-:Y:S01]  /*0e60*/  FMUL.FTZ R28, R61, -1.4426950216293334961 ;  /* 0xbfb8aa3b3d1c7820 */ /* 0x002fe20000410000 */
[----:B------:R-:W-:Y:S01]  /*0e70*/  FMUL.FTZ R29, R62, -1.4426950216293334961 ;  /* 0xbfb8aa3b3e1d7820 */ /* 0x000fe20000410000 */
[----:B------:R-:W-:Y:S01]  /*0e80*/  FMUL.FTZ R30, R63, -1.4426950216293334961 ;  /* 0xbfb8aa3b3f1e7820 */ /* 0x000fe20000410000 */
[----:B---3--:R-:W-:Y:S01]  /*0e90*/  FMUL.FTZ R31, R24, -1.4426950216293334961 ;  /* 0xbfb8aa3b181f7820 */ /* 0x008fe20000410000 */
[----:B------:R-:W-:Y:S01]  /*0ea0*/  FMUL.FTZ R0, R60, -1.4426950216293334961 ;  /* 0xbfb8aa3b3c007820 */ /* 0x000fe20000410000 */
[----:B------:R-:W-:Y:S01]  /*0eb0*/  FMUL.FTZ R88, R25, -1.4426950216293334961 ;  /* 0xbfb8aa3b19587820 */ /* 0x000fe20000410000 */
        /* <DEDUP_REMOVED lines=13> */
[----:B------:R-:W-:Y:S01]  /*0f90*/  UIMAD.WIDE.U32 UR8, UR32, UR10, UR6 ;  /* 0x0000000a200872a5 */ /* 0x000fe2000f8e0006 */
[----:B-1----:R-:W-:-:S02]  /*0fa0*/  FADD.FTZ R28, R28, 1 ;  /* 0x3f8000001c1c7421 */ /* 0x002fc40000010000 */
[----:B------:R1:W1:Y:S01]  /*0fb0*/  MUFU.EX2 R90, R88 ;  /* 0x00000058005a7308 */ /* 0x0002620000000800 */
[----:B------:R-:W-:Y:S01]  /*0fc0*/  UIMAD UR9, UR32, UR11, UR9 ;  /* 0x0000000b200972a4 */ /* 0x000fe2000f8e0209 */
[----:B0-----:R-:W-:Y:S02]  /*0fd0*/  FADD.FTZ R29, R29, 1 ;  /* 0x3f8000001d1d7421 */ /* 0x001fe40000010000 */
[----:B------:R-:W0:Y:S01]  /*0fe0*/  MUFU.EX2 R0, R0 ;  /* 0x0000000000007308 */ /* 0x000e220000000800 */
[----:B------:R-:W-:Y:S01]  /*0ff0*/  UIMAD.WIDE.U32 UR8, UR12, UR30, UR8 ;  /* 0x0000001e0c0872a5 */ /* 0x000fe2000f8e0008 */
[----:B---3--:R-:W-:Y:S02]  /*1000*/  FADD.FTZ R30, R30, 1 ;  /* 0x3f8000001e1e7421 */ /* 0x008fe40000010000 */
[----:B------:R-:W3:Y:S01]  /*1010*/  MUFU.EX2 R92, R2 ;  /* 0x00000002005c7308 */ /* 0x000ee20000000800 */
[----:B-1----:R-:W-:Y:S01]  /*1020*/  FMUL.FTZ R88, R20, -1.4426950216293334961 ;  /* 0xbfb8aa3b14587820 */ /* 0x002fe20000410000 */
[----:B------:R-:W-:-:S02]  /*1030*/  UIMAD UR10, UR12, UR31, UR9 ;  /* 0x0000001f0c0a72a4 */ /* 0x000fc4000f8e0209 */
[----:B------:R1:W3:Y:S01]  /*1040*/  MUFU.EX2 R94, R3 ;  /* 0x00000003005e7308 */ /* 0x0002e20000000800 */
[----:B------:R-:W-:Y:S01]  /*1050*/  ULEA UR9, UP0, UR8, UR34, 0x2 ;  /* 0x0000002208097291 */ /* 0x000fe2000f8010ff */
[----:B------:R-:W-:Y:S02]  /*1060*/  FADD.FTZ R90, R90, 1 ;  /* 0x3f8000005a5a7421 */ /* 0x000fe40000010000 */
[----:B------:R-:W3:Y:S01]  /*1070*/  MUFU.EX2 R98, R91 ;  /* 0x0000005b00627308 */ /* 0x000ee20000000800 */
[----:B------:R-:W-:Y:S01]  /*1080*/  ULEA.HI.X UR8, UR8, UR35, UR10, 0x2, UP0 ;  /* 0x0000002308087291 */ /* 0x000fe200080f140a */
[----:B0-----:R-:W-:Y:S01]  /*1090*/  FADD.FTZ R0, R0, 1 ;  /* 0x3f80000000007421 */ /* 0x001fe20000010000 */
[----:B------:R-:W-:Y:S01]  /*10a0*/  UISETP.NE.U32.AND UP0, UPT, UR36, URZ, UPT ;  /* 0x000000ff2400728c */ /* 0x000fe2000bf05070 */
[----:B------:R-:W0:Y:S01]  /*10b0*/  MUFU.EX2 R101, R88 ;  /* 0x0000005800657308 */ /* 0x000e220000000800 */
[----:B-1----:R-:W-:Y:S01]  /*10c0*/  FADD.FTZ R3, R31, 1 ;  /* 0x3f8000001f037421 */ /* 0x002fe20000010000 */
[----:B---3--:R-:W-:Y:S01]  /*10d0*/  FADD.FTZ R92, R92, 1 ;  /* 0x3f8000005c5c7421 */ /* 0x008fe20000010000 */
[----:B------:R-:W-:Y:S01]  /*10e0*/  UISETP.NE.AND.EX UP0, UPT, UR37, URZ, UPT, UP0 ;  /* 0x000000ff2500728c */ /* 0x000fe2000bf05300 */
[----:B------:R-:W-:Y:S01]  /*10f0*/  MUFU.RCP R2, R28 ;  /* 0x0000001c00027308 */ /* 0x000fe20000001000 */
[----:B------:R-:W-:Y:S01]  /*1100*/  FADD.FTZ R94, R94, 1 ;  /* 0x3f8000005e5e7421 */ /* 0x000fe20000010000 */
[----:B------:R-:W-:-:S06]  /*1110*/  FADD.FTZ R98, R98, 1 ;  /* 0x3f80000062627421 */ /* 0x000fcc0000010000 */
[----:B------:R-:W-:Y:S01]  /*1120*/  MUFU.RCP R91, R29 ;  /* 0x0000001d005b7308 */ /* 0x000fe20000001000 */
[----:B0-----:R-:W-:-:S07]  /*1130*/  FADD.FTZ R101, R101, 1 ;  /* 0x3f80000065657421 */ /* 0x001fce0000010000 */
[----:B------:R-:W0:Y:S08]  /*1140*/  MUFU.RCP R88, R30 ;  /* 0x0000001e00587308 */ /* 0x000e300000001000 */
[----:B------:R1:W3:Y:S04]  /*1150*/  MUFU.EX2 R96, R89 ;  /* 0x0000005900607308 */ /* 0x0002e80000000800 */
[----:B------:R-:W3:Y:S04]  /*1160*/  MUFU.EX2 R99, R93 ;  /* 0x0000005d00637308 */ /* 0x000ee80000000800 */
[----:B------:R-:W3:Y:S01]  /*1170*/  MUFU.EX2 R135, R102 ;  /* 0x0000006600877308 */ /* 0x000ee20000000800 */
[----:B0-----:R-:W-:-:S03]  /*1180*/  FADD.FTZ R58, -R88, 1 ;  /* 0x3f800000583a7421 */ /* 0x001fc60000010100 */
[----:B-1----:R0:W1:Y:S01]  /*1190*/  MUFU.RCP R89, R0 ;  /* 0x0000000000597308 */ /* 0x0020620000001000 */
[----:B------:R-:W-:Y:S01]  /*11a0*/  FFMA.FTZ R58, R63, R58, 1 ;  /* 0x3f8000003f3a7423 */ /* 0x000fe2000001003a */
[----:B---3--:R-:W-:Y:S01]  /*11b0*/  FADD.FTZ R96, R96, 1 ;  /* 0x3f80000060607421 */ /* 0x008fe20000010000 */
[----:B------:R-:W-:-:S05]  /*11c0*/  FADD.FTZ R99, R99, 1 ;  /* 0x3f80000063637421 */ /* 0x000fca0000010000 */
[----:B------:R1:W3:Y:S01]  /*11d0*/  MUFU.RCP R93, R3 ;  /* 0x00000003005d7308 */ /* 0x0002e20000001000 */
[----:B0-----:R-:W-:Y:S01]  /*11e0*/  FADD.FTZ R0, -R2, 1 ;  /* 0x3f80000002007421 */ /* 0x001fe20000010100 */
[----:B------:R-:W-:-:S03]  /*11f0*/  FADD.FTZ R135, R135, 1 ;  /* 0x3f80000087877421 */ /* 0x000fc60000010000 */
[C---:B------:R-:W-:Y:S01]  /*1200*/  FFMA.FTZ R56, R61.reuse, R0, 1 ;  /* 0x3f8000003d387423 */ /* 0x040fe20000010000 */
[----:B------:R-:W-:Y:S02]  /*1210*/  FMUL.FTZ R0, R61, R2 ;  /* 0x000000023d007220 */ /* 0x000fe40000410000 */
[----:B------:R-:W0:Y:S01]  /*1220*/  MUFU.EX2 R136, R103 ;  /* 0x0000006700887308 */ /* 0x000e220000000800 */
[----:B-1----:R-:W-:Y:S01]  /*1230*/  FADD.FTZ R3, -R89, 1 ;  /* 0x3f80000059037421 */ /* 0x002fe20000010100 */
[----:B------:R-:W-:Y:S02]  /*1240*/  FMUL.FTZ R104, R53, R0 ;  /* 0x0000000035687220 */ /* 0x000fe40000410000 */
[----:B------:R1:W1:Y:S01]  /*1250*/  MUFU.EX2 R100, R95 ;  /* 0x0000005f00647308 */ /* 0x0002620000000800 */
[----:B------:R-:W-:Y:S01]  /*1260*/  FFMA.FTZ R57, R60, R3, 1 ;  /* 0x3f8000003c397423 */ /* 0x000fe20000010003 */
[----:B------:R-:W-:Y:S02]  /*1270*/  FADD.FTZ R3, -R91, 1 ;  /* 0x3f8000005b037421 */ /* 0x000fe40000010100 */
[----:B------:R-:W-:Y:S01]  /*1280*/  MUFU.RCP R90, R90 ;  /* 0x0000005a005a7308 */ /* 0x000fe20000001000 */
[----:B---3--:R-:W-:Y:S01]  /*1290*/  FADD.FTZ R65, -R93, 1 ;  /* 0x3f8000005d417421 */ /* 0x008fe20000010100 */
[----:B------:R-:W-:-:S03]  /*12a0*/  FFMA.FTZ R59, R62, R3, 1 ;  /* 0x3f8000003e3b7423 */ /* 0x000fc60000010003 */
[----:B------:R-:W-:Y:S01]  /*12b0*/  FFMA.FTZ R65, R24, R65, 1 ;  /* 0x3f80000018417423 */ /* 0x000fe20000010041 */
[----:B0-----:R-:W-:Y:S02]  /*12c0*/  FADD.FTZ R136, R136, 1 ;  /* 0x3f80000088887421 */ /* 0x001fe40000010000 */
[----:B-1----:R-:W-:Y:S01]  /*12d0*/  MUFU.RCP R95, R92 ;  /* 0x0000005c005f7308 */ /* 0x002fe20000001000 */
[----:B------:R-:W-:-:S07]  /*12e0*/  FADD.FTZ R100, R100, 1 ;  /* 0x3f80000064647421 */ /* 0x000fce0000010000 */
[----:B------:R-:W0:Y:S08]  /*12f0*/  MUFU.RCP R94, R94 ;  /* 0x0000005e005e7308 */ /* 0x000e300000001000 */
[----:B------:R1:W3:Y:S04]  /*1300*/  MUFU.EX2 R134, R97 ;  /* 0x0000006100867308 */ /* 0x0002e80000000800 */
[----:B------:R-:W2:Y:S01]  /*1310*/  MUFU.RCP R92, R98 ;  /* 0x00000062005c7308 */ /* 0x000ea20000001000 */
[----:B0-----:R-:W-:-:S07]  /*1320*/  FADD.FTZ R64, -R94, 1 ;  /* 0x3f8000005e407421 */ /* 0x001fce0000010100 */
[----:B-1----:R-:W-:Y:S01]  /*1330*/  MUFU.RCP R97, R96 ;  /* 0x0000006000617308 */ /* 0x002fe20000001000 */
[----:B---3--:R-:W-:Y:S01]  /*1340*/  FADD.FTZ R134, R134, 1 ;  /* 0x3f80000086867421 */ /* 0x008fe20000010000 */
[----:B------:R-:W-:-:S06]  /*1350*/  FFMA.FTZ R64, R27, R64, 1 ;  /* 0x3f8000001b407423 */ /* 0x000fcc0000010040 */
[----:B------:R-:W0:Y:S08]  /*1360*/  MUFU.RCP R133, R99 ;  /* 0x0000006300857308 */ /* 0x000e300000001000 */
[----:B------:R1:W3:Y:S08]  /*1370*/  MUFU.RCP R96, R100 ;  /* 0x0000006400607308 */ /* 0x0002f00000001000 */
[----:B------:R-:W3:Y:S08]  /*1380*/  MUFU.RCP R134, R134 ;  /* 0x0000008600867308 */ /* 0x000ef00000001000 */
[----:B------:R-:W3:Y:S08]  /*1390*/  MUFU.RCP R135, R135 ;  /* 0x0000008700877308 */ /* 0x000ef00000001000 */
[----:B------:R-:W3:Y:S01]  /*13a0*/  MUFU.RCP R136, R136 ;  /* 0x0000008800887308 */ /* 0x000ee20000001000 */
[----:B------:R-:W-:Y:S04]  /*13b0*/  STS.128 [R122], R80 ;  /* 0x000000507a007388 */ /* 0x000fe80000000c00 */
[----:B----4-:R-:W-:Y:S04]  /*13c0*/  STS.128 [R122+0x200], R72 ;  /* 0x000200487a007388 */ /* 0x010fe80000000c00 */
[----:B--2---:R-:W-:Y:S04]  /*13d0*/  STS.128 [R122+0x400], R76 ;  /* 0x0004004c7a007388 */ /* 0x004fe80000000c00 */
[----:B------:R2:W-:Y:S01]  /*13e0*/  STS.128 [R122+0x600], R84 ;  /* 0x000600547a007388 */ /* 0x0005e20000000c00 */
[----:B------:R-:W-:-:S03]  /*13f0*/  NOP ;  /* 0x0000000000007918 */ /* 0x000fc60000000000 */
[----:B------:R-:W4:Y:S04]  /*1400*/  LDS.128 R28, [R121] ;  /* 0x00000000791c7984 */ /* 0x000f280000000c00 */
[----:B------:R-:W0:Y:S01]  /*1410*/  LDS.128 R32, [R121+0x10] ;  /* 0x0000100079207984 */ /* 0x000e220000000c00 */
[----:B--2---:R-:W-:Y:S01]  /*1420*/  FMUL.FTZ R85, R60, R89 ;  /* 0x000000593c557220 */ /* 0x004fe20000410000 */
[----:B------:R-:W-:Y:S01]  /*1430*/  FMUL.FTZ R87, R62, R91 ;  /* 0x0000005b3e577220 */ /* 0x000fe20000410000 */
[----:B------:R-:W-:Y:S01]  /*1440*/  FMUL.FTZ R84, R63, R88 ;  /* 0x000000583f547220 */ /* 0x000fe20000410000 */
[----:B------:R-:W-:Y:S01]  /*1450*/  FMUL.FTZ R86, R25, R90 ;  /* 0x0000005a19567220 */ /* 0x000fe20000410000 */
[----:B------:R-:W-:Y:S01]  /*1460*/  FMUL.FTZ R3, R52, R85 ;  /* 0x0000005534037220 */ /* 0x000fe20000410000 */
[----:B------:R-:W-:Y:S01]  /*1470*/  FMUL.FTZ R103, R54, R87 ;  /* 0x0000005736677220 */ /* 0x000fe20000410000 */
[----:B------:R-:W-:Y:S01]  /*1480*/  FMUL.FTZ R102, R55, R84 ;  /* 0x0000005437667220 */ /* 0x000fe20000410000 */
        /* <DEDUP_REMOVED lines=10> */
[----:B------:R-:W1:Y:S01]  /*1530*/  LDS.128 R52, [R121+0x20] ;  /* 0x0000200079347984 */ /* 0x000e620000000c00 */
[----:B------:R-:W-:Y:S01]  /*1540*/  FMUL.FTZ R61, R61, R56 ;  /* 0x000000383d3d7220 */ /* 0x000fe20000410000 */
[----:B------:R-:W-:Y:S01]  /*1550*/  FMUL.FTZ R62, R62, R59 ;  /* 0x0000003b3e3e7220 */ /* 0x000fe20000410000 */
[----:B------:R-:W-:Y:S01]  /*1560*/  FMUL.FTZ R63, R63, R58 ;  /* 0x0000003a3f3f7220 */ /* 0x000fe20000410000 */
[----:B0-----:R-:W-:Y:S01]  /*1570*/  FMUL.FTZ R2, R4, R32 ;  /* 0x0000002004027220 */ /* 0x001fe20000410000 */
[----:B------:R-:W0:Y:S01]  /*1580*/  LDS.128 R56, [R121+0x30] ;  /* 0x0000300079387984 */ /* 0x000e220000000c00 */
[----:B------:R-:W-:Y:S01]  /*1590*/  FMUL.FTZ R89, R24, R93 ;  /* 0x0000005d18597220 */ /* 0x000fe20000410000 */
[----:B------:R-:W-:Y:S01]  /*15a0*/  FADD.FTZ R24, -R90, 1 ;  /* 0x3f8000005a187421 */ /* 0x000fe20000010100 */
[----:B------:R-:W-:Y:S01]  /*15b0*/  FMUL.FTZ R2, R93, R2 ;  /* 0x000000025d027220 */ /* 0x000fe20000410000 */
[----:B------:R-:W-:Y:S01]  /*15c0*/  FMUL.FTZ R67, R5, R33 ;  /* 0x0000002105437220 */ /* 0x000fe20000410000 */
[----:B------:R2:W4:Y:S01]  /*15d0*/  MUFU.RCP R91, R101 ;  /* 0x00000065005b7308 */ /* 0x0005220000001000 */
[----:B------:R-:W-:Y:S01]  /*15e0*/  FFMA.FTZ R24, R25, R24, 1 ;  /* 0x3f80000019187423 */ /* 0x000fe20000010018 */
        /* <DEDUP_REMOVED lines=8> */
[----:B------:R-:W-:Y:S01]  /*1670*/  FMUL.FTZ R73, R67, R24 ;  /* 0x0000001843497220 */ /* 0x000fe20000410000 */
[----:B------:R-:W-:Y:S01]  /*1680*/  BAR.SYNC.DEFER_BLOCKING 0x0 ;  /* 0x0000000000007b1d */ /* 0x000fe20000010000 */
[----:B------:R-:W-:Y:S01]  /*1690*/  FMUL.FTZ R74, R2, R25 ;  /* 0x00000019024a7220 */ /* 0x000fe20000410000 */
[----:B------:R-:W-:Y:S01]  /*16a0*/  FMUL.FTZ R75, R65, R64 ;  /* 0x00000040414b7220 */ /* 0x000fe20000410000 */
[----:B------:R-:W-:Y:S01]  /*16b0*/  FADD.FTZ R2, -R92, 1 ;  /* 0x3f8000005c027421 */ /* 0x000fe20000010100 */
[----:B------:R-:W-:Y:S01]  /*16c0*/  FADD.FTZ R65, -R133, 1 ;  /* 0x3f80000085417421 */ /* 0x000fe20000010100 */
[----:B---3--:R-:W-:Y:S01]  /*16d0*/  FADD.FTZ R64, -R96, 1 ;  /* 0x3f80000060407421 */ /* 0x008fe20000010100 */
[----:B------:R-:W-:Y:S01]  /*16e0*/  FADD.FTZ R25, -R97, 1 ;  /* 0x3f80000061197421 */ /* 0x000fe20000010100 */
[----:B------:R-:W-:Y:S01]  /*16f0*/  FFMA.FTZ R24, R17, R2, 1 ;  /* 0x3f80000011187423 */ /* 0x000fe20000010002 */
[----:B------:R-:W-:Y:S01]  /*1700*/  FFMA.FTZ R67, R18, R65, 1 ;  /* 0x3f80000012437423 */ /* 0x000fe20000010041 */
[----:B------:R-:W-:Y:S01]  /*1710*/  FFMA.FTZ R66, R19, R64, 1 ;  /* 0x3f80000013427423 */ /* 0x000fe20000010040 */
[----:B------:R-:W-:Y:S01]  /*1720*/  FFMA.FTZ R25, R16, R25, 1 ;  /* 0x3f80000010197423 */ /* 0x000fe20000010019 */
[----:B------:R-:W-:Y:S01]  /*1730*/  FMUL.FTZ R95, R26, R95 ;  /* 0x0000005f1a5f7220 */ /* 0x000fe20000410000 */
[----:B------:R-:W-:Y:S01]  /*1740*/  FMUL.FTZ R94, R27, R94 ;  /* 0x0000005e1b5e7220 */ /* 0x000fe20000410000 */
[----:B--2---:R-:W-:Y:S01]  /*1750*/  FMUL.FTZ R101, R4, R89 ;  /* 0x0000005904657220 */ /* 0x004fe20000410000 */
[----:B------:R-:W-:Y:S01]  /*1760*/  MOV R4, UR9 ;  /* 0x0000000900047c02 */ /* 0x000fe20008000f00 */
[----:B------:R-:W-:Y:S01]  /*1770*/  FMUL.FTZ R99, R6, R95 ;  /* 0x0000005f06637220 */ /* 0x000fe20000410000 */
[----:B------:R-:W-:Y:S01]  /*1780*/  MOV R5, UR8 ;  /* 0x0000000800057c02 */ /* 0x000fe20008000f00 */
[----:B------:R-:W-:Y:S01]  /*1790*/  FFMA.FTZ R6, R48, R3, R131 ;  /* 0x0000000330067223 */ /* 0x000fe20000010083 */
        /* <DEDUP_REMOVED lines=19> */
[----:B----4-:R-:W-:Y:S01]  /*18d0*/  FADD.FTZ R25, -R91, 1 ;  /* 0x3f8000005b197421 */ /* 0x010fe20000010100 */
        /* <DEDUP_REMOVED lines=14> */
[----:B------:R-:W-:-:S04]  /*19c0*/  IMAD.WIDE.U32 R4, R125, 0x10, R4 ;  /* 0x000000107d047825 */ /* 0x000fc800078e0004 */
[----:B------:R-:W-:Y:S01]  /*19d0*/  FFMA.FTZ R7, R49, R104, R6 ;  /* 0x0000006831077223 */ /* 0x000fe20000010006 */
[----:B------:R-:W-:Y:S01]  /*19e0*/  FMUL.FTZ R97, R16, R97 ;  /* 0x0000006110617220 */ /* 0x000fe20000410000 */
[----:B------:R0:W-:Y:S01]  /*19f0*/  STS.128 [R121+0x10], R72 ;  /* 0x0000104879007388 */ /* 0x0001e20000000c00 */
[----:B------:R-:W-:Y:S01]  /*1a00*/  FMUL.FTZ R92, R17, R92 ;  /* 0x0000005c115c7220 */ /* 0x000fe20000410000 */
[----:B------:R-:W-:Y:S01]  /*1a10*/  FMUL.FTZ R133, R18, R133 ;  /* 0x0000008512857220 */ /* 0x000fe20000410000 */
[----:B------:R-:W-:Y:S01]  /*1a20*/  FMUL.FTZ R2, R19, R96 ;  /* 0x0000006013027220 */ /* 0x000fe20000410000 */
[----:B------:R1:W-:Y:S01]  /*1a30*/  STS.128 [R121+0x20], R76 ;  /* 0x0000204c79007388 */ /* 0x0003e20000000c00 */
[----:B------:R-:W-:Y:S01]  /*1a40*/  FMUL.FTZ R91, R20, R91 ;  /* 0x0000005b145b7220 */ /* 0x000fe20000410000 */
[----:B------:R-:W-:Y:S01]  /*1a50*/  FMUL.FTZ R134, R21, R134 ;  /* 0x0000008615867220 */ /* 0x000fe20000410000 */
[----:B------:R-:W-:Y:S01]  /*1a60*/  FMUL.FTZ R135, R22, R135 ;  /* 0x0000008716877220 */ /* 0x000fe20000410000 */
[----:B------:R-:W-:Y:S01]  /*1a70*/  STS.128 [R121+0x30], R80 ;  /* 0x0000305079007388 */ /* 0x000fe20000000c00 */
[----:B------:R-:W-:-:S03]  /*1a80*/  NOP ;  /* 0x0000000000007918 */ /* 0x000fc60000000000 */
[----:B------:R-:W2:Y:S01]  /*1a90*/  LDS.128 R64, [R122] ;  /* 0x000000007a407984 */ /* 0x000ea20000000c00 */
[----:B------:R-:W-:Y:S01]  /*1aa0*/  FMUL.FTZ R136, R23, R136 ;  /* 0x0000008817887220 */ /* 0x000fe20000410000 */
[----:B------:R-:W-:Y:S01]  /*1ab0*/  FFMA.FTZ R6, R50, R103, R7 ;  /* 0x0000006732067223 */ /* 0x000fe20000010007 */
[----:B0-----:R-:W-:Y:S01]  /*1ac0*/  FMUL.FTZ R73, R8, R97 ;  /* 0x0000006108497220 */ /* 0x001fe20000410000 */
[----:B------:R-:W0:Y:S01]  /*1ad0*/  LDS.128 R68, [R122+0x200] ;  /* 0x000200007a447984 */ /* 0x000e220000000c00 */
[----:B------:R-:W-:Y:S01]  /*1ae0*/  FMUL.FTZ R96, R9, R92 ;  /* 0x0000005c09607220 */ /* 0x000fe20000410000 */
[----:B------:R-:W-:Y:S01]  /*1af0*/  FMUL.FTZ R75, R10, R133 ;  /* 0x000000850a4b7220 */ /* 0x000fe20000410000 */
[----:B------:R-:W-:Y:S01]  /*1b00*/  FMUL.FTZ R72, R11, R2 ;  /* 0x000000020b487220 */ /* 0x000fe20000410000 */
[----:B------:R-:W3:Y:S01]  /*1b10*/  LDS.128 R60, [R122+0x400] ;  /* 0x000400007a3c7984 */ /* 0x000ee20000000c00 */
[----:B------:R-:W-:Y:S01]  /*1b20*/  FMUL.FTZ R93, R12, R91 ;  /* 0x0000005b0c5d7220 */ /* 0x000fe20000410000 */
[----:B------:R-:W-:Y:S01]  /*1b30*/  FMUL.FTZ R74, R13, R134 ;  /* 0x000000860d4a7220 */ /* 0x000fe20000410000 */
[----:B-1----:R-:W-:Y:S01]  /*1b40*/  FMUL.FTZ R77, R14, R135 ;  /* 0x000000870e4d7220 */ /* 0x002fe20000410000 */
[----:B------:R-:W1:Y:S01]  /*1b50*/  LDS.128 R24, [R122+0x600] ;  /* 0x000600007a187984 */ /* 0x000e620000000c00 */
[----:B------:R-:W-:Y:S01]  /*1b60*/  FMUL.FTZ R90, R15, R136 ;  /* 0x000000880f5a7220 */ /* 0x000fe20000410000 */
[----:B------:R-:W-:-:S02]  /*1b70*/  FFMA.FTZ R7, R51, R102, R6 ;  /* 0x0000006633077223 */ /* 0x000fc40000010006 */
[----:B--2---:R2:W-:Y:S04]  /*1b80*/  STG.E.128 desc[UR28][R4.64], R64 ;  /* 0x0000004004007986 */ /* 0x0045e8000c101d1c */
[----:B0-----:R2:W-:Y:S04]  /*1b90*/  STG.E.128 desc[UR28][R4.64+0x200], R68 ;  /* 0x0002004404007986 */ /* 0x0015e8000c101d1c */
[----:B---3--:R2:W-:Y:S04]  /*1ba0*/  STG.E.128 desc[UR28][R4.64+0x400], R60 ;  /* 0x0004003c04007986 */ /* 0x0085e8000c101d1c */
[----:B-1----:R2:W-:Y:S01]  /*1bb0*/  STG.E.128 desc[UR28][R4.64+0x600], R24 ;  /* 0x0006001804007986 */ /* 0x0025e2000c101d1c */
        /* <DEDUP_REMOVED lines=31> */
[----:B------:R-:W1:Y:S03]  /*1db0*/  LDS.128 R12, [R122+0x200] ;  /* 0x000200007a0c7984 */ /* 0x000e660000000c00 */
[----:B------:R-:W-:Y:S01]  /*1dc0*/  ULEA.HI.X UR8, UR8, UR37, UR11, 0x2, UP0 ;  /* 0x0000002508087291 */ /* 0x000fe200080f140b */
[----:B------:R-:W3:Y:S01]  /*1dd0*/  LDS.128 R16, [R122+0x400] ;  /* 0x000400007a107984 */ /* 0x000ee20000000c00 */
[----:B--2---:R-:W-:-:S03]  /*1de0*/  MOV R4, UR9 ;  /* 0x0000000900047c02 */ /* 0x004fc60008000f00 */
[----:B------:R-:W2:Y:S01]  /*1df0*/  LDS.128 R20, [R122+0x600] ;  /* 0x000600007a147984 */ /* 0x000ea20000000c00 */
[----:B------:R-:W-:-:S03]  /*1e00*/  MOV R5, UR8 ;  /* 0x0000000800057c02 */ /* 0x000fc60008000f00 */
[----:B------:R-:W-:-:S05]  /*1e10*/  IMAD.WIDE.U32 R4, R125, 0x10, R4 ;  /* 0x000000107d047825 */ /* 0x000fca00078e0004 */
[----:B0-----:R0:W-:Y:S04]  /*1e20*/  STG.E.128 desc[UR28][R4.64], R8 ;  /* 0x0000000804007986 */ /* 0x0011e8000c101d1c */
[----:B-1----:R0:W-:Y:S04]  /*1e30*/  STG.E.128 desc[UR28][R4.64+0x200], R12 ;  /* 0x0002000c04007986 */ /* 0x0021e8000c101d1c */
[----:B---3--:R0:W-:Y:S04]  /*1e40*/  STG.E.128 desc[UR28][R4.64+0x400], R16 ;  /* 0x0004001004007986 */ /* 0x0081e8000c101d1c */
[----:B--2---:R0:W-:Y:S02]  /*1e50*/  STG.E.128 desc[UR28][R4.64+0x600], R20 ;  /* 0x0006001404007986 */ /* 0x0041e4000c101d1c */
.L_x_9435:
[----:B------:R-:W-:Y:S01]  /*1e60*/  FFMA.FTZ R0, R44, R101, R7 ;  /* 0x000000652c007223 */ /* 0x000fe20000010007 */
[----:B------:R-:W1:Y:S01]  /*1e70*/  LDCU UR8, c[0x0][0x38c] ;  /* 0x00007180ff0877ac */ /* 0x000e620008000800 */
[----:B------:R-:W-:Y:S02]  /*1e80*/  CS2R R32, SRZ ;  /* 0x0000000000207805 */ /* 0x000fe4000001ff00 */
[----:B------:R-:W-:Y:S01]  /*1e90*/  CS2R R30, SRZ ;  /* 0x00000000001e7805 */ /* 0x000fe2000001ff00 */
[----:B0-2---:R-:W-:Y:S01]  /*1ea0*/  FFMA.FTZ R5, R45, R100, R0 ;  /* 0x000000642d057223 */ /* 0x005fe20000010000 */
        /* <DEDUP_REMOVED lines=13> */
[----:B------:R-:W-:Y:S01]  /*1f80*/  FMUL.FTZ R12, R101, R132 ;  /* 0x00000084650c7220 */ /* 0x000fe20000410000 */
        /* <DEDUP_REMOVED lines=14> */
[----:B------:R-:W-:-:S03]  /*2070*/  FMUL.FTZ R7, R90, R132 ;  /* 0x000000845a077220 */ /* 0x000fc60000410000 */
[----:B------:R-:W-:-:S04]  /*2080*/  FFMA.FTZ R5, R37, R74, R0 ;  /* 0x0000004a25057223 */ /* 0x000fc80000010000 */
[----:B------:R-:W-:Y:S01]  /*2090*/  FFMA.FTZ R0, R38, R77, R5 ;  /* 0x0000004d26007223 */ /* 0x000fe20000010005 */
[----:B------:R-:W-:-:S03]  /*20a0*/  FMUL.FTZ R5, R74, R132 ;  /* 0x000000844a057220 */ /* 0x000fc60000410000 */
[----:B------:R-:W-:Y:S01]  /*20b0*/  FFMA.FTZ R131, R39, R90, R0 ;  /* 0x0000005a27837223 */ /* 0x000fe20000010000 */
[----:B------:R-:W-:Y:S06]  /*20c0*/  BAR.SYNC.DEFER_BLOCKING 0x0 ;  /* 0x0000000000007b1d */ /* 0x000fec0000010000 */
[----:B------:R-:W-:Y:S05]  /*20d0*/  BRA.U !UP0, `(.L_x_9436) ;  /* 0x0000005d08287547 */ /* 0x000fea000b800000 */
[----:B------:R-:W0:Y:S01]  /*20e0*/  LDC.64 R138, c[0x0][0x3e0] ;  /* 0x0000f800ff8a7b82 */ /* 0x000e220000000a00 */
[----:B------:R-:W-:Y:S01]  /*20f0*/  UISETP.NE.AND UP0, UPT, UR20, 0x1, UPT ;  /* 0x000000011400788c */ /* 0x000fe2000bf05270 */
[----:B------:R-:W-:Y:S01]  /*2100*/  HFMA2 R33, -RZ, RZ, 0, 0 ;  /* 0x00000000ff217431 */ /* 0x000fe200000001ff */
[----:B------:R-:W-:Y:S01]  /*2110*/  USHF.L.U32 UR8, UR27, 0x8, URZ ;  /* 0x000000081b087899 */ /* 0x000fe200080006ff */
[----:B------:R-:W-:Y:S01]  /*2120*/  FADD.FTZ R95, R75, R75 ;  /* 0x0000004b4b5f7221 */ /* 0x000fe20000010000 */
        /* <DEDUP_REMOVED lines=13> */
[----:B------:R-:W-:Y:S01]  /*2200*/  FADD.FTZ R97, R73, R73 ;  /* 0x0000004949617221 */ /* 0x000fe20000010000 */
[----:B------:R-:W-:Y:S01]  /*2210*/  FADD.FTZ R96, R96, R96 ;  /* 0x0000006060607221 */ /* 0x000fe20000010000 */
[----:B------:R-:W-:Y:S01]  /*2220*/  FADD.FTZ R94, R72, R72 ;  /* 0x00000048485e7221 */ /* 0x000fe20000010000 */
[----:B------:R-:W-:Y:S01]  /*2230*/  FADD.FTZ R93, R93, R93 ;  /* 0x0000005d5d5d7221 */ /* 0x000fe20000010000 */
[----:B------:R-:W-:Y:S01]  /*2240*/  FADD.FTZ R90, R90, R90 ;  /* 0x0000005a5a5a7221 */ /* 0x000fe20000010000 */
[----:B------:R-:W-:Y:S01]  /*2250*/  FMUL.FTZ R89, R48, R119 ;  /* 0x0000007730597220 */ /* 0x000fe20000410000 */
[----:B------:R-:W3:Y:S01]  /*2260*/  LDC.64 R68, c[0x0][0x3a8] ;  /* 0x0000ea00ff447b82 */ /* 0x000ee20000000a00 */
        /* <DEDUP_REMOVED lines=16> */
[----:B------:R-:W-:Y:S01]  /*2370*/  ULOP3.LUT UR10, UR8, 0x100, URZ, 0xc0, !UPT ;  /* 0x00000100080a7892 */ /* 0x000fe2000f8ec0ff */
[----:B------:R-:W4:Y:S01]  /*2380*/  LDCU UR31, c[0x0][0x394] ;  /* 0x00007280ff1f77ac */ /* 0x000f220008000800 */
[----:B------:R-:W0:Y:S01]  /*2390*/  LDCU UR33, c[0x0][0x38c] ;  /* 0x00007180ff2177ac */ /* 0x000e220008000800 */
[----:B------:R-:W-:-:S09]  /*23a0*/  UMOV UR8, URZ ;  /* 0x000000ff00087c82 */ /* 0x000fd20008000000 */
.L_x_9470:
[----:B0-----:R-:W-:Y:S02]  /*23b0*/  MOV R52, UR14 ;  /* 0x0000000e00347c02 */ /* 0x001fe40008000f00 */
[----:B--2---:R-:W-:Y:S02]  /*23c0*/  MOV R3, UR19 ;  /* 0x0000001300037c02 */ /* 0x004fe40008000f00 */
[----:B------:R-:W-:Y:S02]  /*23d0*/  MOV R2, R52 ;  /* 0x0000003400027202 */ /* 0x000fe40000000f00 */
[----:B------:R-:W-:-:S03]  /*23e0*/  MOV R53, UR15 ;  /* 0x0000000f00357c02 */ /* 0x000fc60008000f00 */
[----:B---3--:R-:W-:-:S04]  /*23f0*/  IMAD.WIDE.U32 R2, R68, UR8, R2 ;  /* 0x0000000844027c25 */ /* 0x008fc8000f8e0002 */
[----:B------:R-:W-:Y:S01]  /*2400*/  IMAD R3, R69, UR8, R3 ;  /* 0x0000000845037c24 */ /* 0x000fe2000f8e0203 */
[----:B--2---:R-:W-:-:S04]  /*2410*/  LEA R56, P0, R2, R70, 0x3 ;  /* 0x0000004602387211 */ /* 0x004fc800078018ff */
[----:B------:R-:W-:-:S05]  /*2420*/  LEA.HI.X R57, R2, R71, R3, 0x3, P0 ;  /* 0x0000004702397211 */ /* 0x000fca00000f1c03 */
[----:B------:R-:W2:Y:S01]  /*2430*/  LDG.E.64 R2, desc[UR28][R56.64] ;  /* 0x0000001c38027981 */ /* 0x000ea2000c1e1b00 */
[----:B-1----:R-:W-:-:S04]  /*2440*/  IMAD.WIDE.U32 R52, R136, UR8, RZ ;  /* 0x0000000888347c25 */ /* 0x002fc8000f8e00ff */
        /* <DEDUP_REMOVED lines=16> */
[----:B------:R-:W-:Y:S01]  /*2550*/  R2UR UR30, R2 ;  /* 0x00000000021e72ca */ /* 0x000fe200000e0000 */
[----:B------:R-:W-:-:S02]  /*2560*/  FMUL.FTZ R2, R106, R3 ;  /* 0x000000036a027220 */ /* 0x000fc40000410000 */
[----:B------:R-:W-:Y:S01]  /*2570*/  FMUL.RZ R57, R56, 0.15915493667125701904 ;  /* 0x3e22f98338397820 */ /* 0x000fe2000040c000 */
[-C--:B------:R-:W-:Y:S01]  /*2580*/  FMUL.FTZ R56, R120, R3.reuse ;  /* 0x0000000378387220 */ /* 0x080fe20000410000 */
[----:B------:R-:W-:Y:S02]  /*2590*/  FMUL.RZ R144, R2, 0.15915493667125701904 ;  /* 0x3e22f98302907820 */ /* 0x000fe4000040c000 */
[----:B------:R-:W-:Y:S01]  /*25a0*/  MUFU.SIN R65, R57 ;  /* 0x0000003900417308 */ /* 0x000fe20000000400 */
[----:B------:R-:W-:Y:S01]  /*25b0*/  FMUL.RZ R64, R56, 0.15915493667125701904 ;  /* 0x3e22f98338407820 */ /* 0x000fe2000040c000 */
[----:B------:R-:W-:-:S04]  /*25c0*/  FMUL.FTZ R56, R117, R3 ;  /* 0x0000000375387220 */ /* 0x000fc80000410000 */
[----:B0-----:R-:W-:Y:S01]  /*25d0*/  FMUL.RZ R58, R56, 0.15915493667125701904 ;  /* 0x3e22f983383a7820 */ /* 0x001fe2000040c000 */
[-C--:B------:R-:W-:Y:S01]  /*25e0*/  FMUL.FTZ R56, R118, R3.reuse ;  /* 0x0000000376387220 */ /* 0x080fe20000410000 */
[----:B------:R0:W-:Y:S01]  /*25f0*/  MUFU.COS R63, R57 ;  /* 0x00000039003f7308 */ /* 0x0001e20000000000 */
[----:B------:R-:W-:Y:S02]  /*2600*/  MOV R2, UR30 ;  /* 0x0000001e00027c02 */ /* 0x000fe40008000f00 */
[----:B------:R-:W-:Y:S01]  /*2610*/  FMUL.RZ R59, R56, 0.15915493667125701904 ;  /* 0x3e22f983383b7820 */ /* 0x000fe2000040c000 */
[-C--:B------:R-:W-:Y:S02]  /*2620*/  FMUL.FTZ R56, R115, R3.reuse ;  /* 0x0000000373387220 */ /* 0x080fe40000410000 */
[----:B------:R-:W-:Y:S02]  /*2630*/  FMUL.FTZ R2, R2, 1.4426950216293334961 ;  /* 0x3fb8aa3b02027820 */ /* 0x000fe40000410000 */
[----:B-1----:R-:W-:Y:S01]  /*2640*/  MUFU.SIN R60, R58 ;  /* 0x0000003a003c7308 */ /* 0x002fe20000000400 */
[----:B0-----:R-:W-:Y:S01]  /*2650*/  FMUL.RZ R57, R56, 0.15915493667125701904 ;  /* 0x3e22f98338397820 */ /* 0x001fe2000040c000 */
[----:B------:R-:W-:-:S04]  /*2660*/  FMUL.FTZ R56, R116, R3 ;  /* 0x0000000374387220 */ /* 0x000fc80000410000 */
[----:B------:R-:W-:Y:S01]  /*2670*/  FMUL.RZ R61, R56, 0.15915493667125701904 ;  /* 0x3e22f983383d7820 */ /* 0x000fe2000040c000 */
[-C--:B------:R-:W-:Y:S01]  /*2680*/  FMUL.FTZ R56, R113, R3.reuse ;  /* 0x0000000371387220 */ /* 0x080fe20000410000 */
[----:B------:R0:W-:Y:S08]  /*2690*/  MUFU.COS R196, R58 ;  /* 0x0000003a00c47308 */ /* 0x0001f00000000000 */
[----:B------:R-:W-:Y:S01]  /*26a0*/  MUFU.SIN R62, R59 ;  /* 0x0000003b003e7308 */ /* 0x000fe20000000400 */
[----:B0-----:R-:W-:Y:S01]  /*26b0*/  FMUL.RZ R58, R56, 0.15915493667125701904 ;  /* 0x3e22f983383a7820 */ /* 0x001fe2000040c000 */
[----:B------:R-:W-:-:S06]  /*26c0*/  FMUL.FTZ R56, R114, R3 ;  /* 0x0000000372387220 */ /* 0x000fcc0000410000 */
[----:B------:R0:W-:Y:S08]  /*26d0*/  MUFU.COS R194, R59 ;  /* 0x0000003b00c27308 */ /* 0x0001f00000000000 */
[----:B------:R-:W-:Y:S01]  /*26e0*/  MUFU.SIN R191, R57 ;  /* 0x0000003900bf7308 */ /* 0x000fe20000000400 */
[----:B0-----:R-:W-:Y:S01]  /*26f0*/  FMUL.RZ R59, R56, 0.15915493667125701904 ;  /* 0x3e22f983383b7820 */ /* 0x001fe2000040c000 */
[----:B------:R-:W-:-:S06]  /*2700*/  FMUL.FTZ R56, R111, R3 ;  /* 0x000000036f387220 */ /* 0x000fcc0000410000 */
[----:B------:R0:W-:Y:S08]  /*2710*/  MUFU.COS R73, R57 ;  /* 0x0000003900497308 */ /* 0x0001f00000000000 */
[----:B----4-:R-:W-:Y:S01]  /*2720*/  MUFU.SIN R66, R61 ;  /* 0x0000003d00427308 */ /* 0x010fe20000000400 */
[----:B0-----:R-:W-:Y:S01]  /*2730*/  FMUL.RZ R57, R56, 0.15915493667125701904 ;  /* 0x3e22f98338397820 */ /* 0x001fe2000040c000 */
[----:B------:R-:W-:-:S06]  /*2740*/  FMUL.FTZ R56, R112, R3 ;  /* 0x0000000370387220 */ /* 0x000fcc0000410000 */
        /* <DEDUP_REMOVED lines=19> */
[----:B------:R-:W-:-:S04]  /*2880*/  FMUL.FTZ R56, R105, R3 ;  /* 0x0000000369387220 */ /* 0x000fc80000410000 */
[----:B------:R-:W-:Y:S02]  /*2890*/  FMUL.RZ R56, R56, 0.15915493667125701904 ;  /* 0x3e22f98338387820 */ /* 0x000fe4000040c000 */
[----:B------:R0:W-:Y:S08]  /*28a0*/  MUFU.COS R180, R58 ;  /* 0x0000003a00b47308 */ /* 0x0001f00000000000 */
[----:B------:R-:W-:Y:S01]  /*28b0*/  MUFU.SIN R177, R59 ;  /* 0x0000003b00b17308 */ /* 0x000fe20000000400 */
[----:B0-----:R-:W-:-:S07]  /*28c0*/  FMUL.FTZ R58, R120, R2 ;  /* 0x00000002783a7220 */ /* 0x001fce0000410000 */
[----:B------:R0:W-:Y:S08]  /*28d0*/  MUFU.COS R143, R59 ;  /* 0x0000003b008f7308 */ /* 0x0001f00000000000 */
[----:B------:R-:W-:Y:S01]  /*28e0*/  MUFU.SIN R175, R57 ;  /* 0x0000003900af7308 */ /* 0x000fe20000000400 */
[----:B0-----:R-:W-:-:S07]  /*28f0*/  FMUL.FTZ R59, R117, R2 ;  /* 0x00000002753b7220 */ /* 0x001fce0000410000 */
[----:B------:R3:W-:Y:S08]  /*2900*/  MUFU.COS R145, R57 ;  /* 0x0000003900917308 */ /* 0x0007f00000000000 */
[----:B------:R-:W-:Y:S01]  /*2910*/  MUFU.SIN R140, R56 ;  /* 0x00000038008c7308 */ /* 0x000fe20000000400 */
[----:B---3--:R-:W-:-:S04]  /*2920*/  FMUL.FTZ R57, R53, R55 ;  /* 0x0000003735397220 */ /* 0x008fc80000410000 */
[----:B------:R-:W-:-:S03]  /*2930*/  FFMA.FTZ R57, R52, R54, -R57 ;  /* 0x0000003634397223 */ /* 0x000fc60000010839 */
[----:B------:R0:W-:Y:S01]  /*2940*/  MUFU.COS R142, R56 ;  /* 0x00000038008e7308 */ /* 0x0001e20000000000 */
[-C--:B------:R-:W-:Y:S01]  /*2950*/  FMUL.FTZ R168, R0, R57.reuse ;  /* 0x0000003900a87220 */ /* 0x080fe20000410000 */
[-C--:B------:R-:W-:Y:S01]  /*2960*/  FMUL.FTZ R167, R104, R57.reuse ;  /* 0x0000003968a77220 */ /* 0x080fe20000410000 */
[-C--:B------:R-:W-:Y:S01]  /*2970*/  FMUL.FTZ R166, R103, R57.reuse ;  /* 0x0000003967a67220 */ /* 0x080fe20000410000 */
[-C--:B------:R-:W-:Y:S01]  /*2980*/  FMUL.FTZ R165, R102, R57.reuse ;  /* 0x0000003966a57220 */ /* 0x080fe20000410000 */
[-C--:B------:R-:W-:Y:S01]  /*2990*/  FMUL.FTZ R164, R101, R57.reuse ;  /* 0x0000003965a47220 */ /* 0x080fe20000410000 */
[-C--:B------:R-:W-:Y:S01]  /*29a0*/  FMUL.FTZ R163, R100, R57.reuse ;  /* 0x0000003964a37220 */ /* 0x080fe20000410000 */
[----:B------:R-:W-:Y:S01]  /*29b0*/  FMUL.FTZ R162, R99, R57 ;  /* 0x0000003963a27220 */ /* 0x000fe20000410000 */
[----:B------:R-:W-:Y:S01]  /*29c0*/  MUFU.SIN R67, R64 ;  /* 0x0000004000437308 */ /* 0x000fe20000000400 */
[----:B0-----:R-:W-:Y:S01]  /*29d0*/  FMUL.FTZ R56, R52, R55 ;  /* 0x0000003734387220 */ /* 0x001fe20000410000 */
[-C--:B------:R-:W-:Y:S01]  /*29e0*/  FMUL.FTZ R55, R116, R2.reuse ;  /* 0x0000000274377220 */ /* 0x080fe20000410000 */
[----:B------:R-:W-:Y:S01]  /*29f0*/  FMUL.FTZ R52, R119, R2 ;  /* 0x0000000277347220 */ /* 0x000fe20000410000 */
[-C--:B------:R-:W-:Y:S01]  /*2a00*/  FMUL.FTZ R161, R98, R57.reuse ;  /* 0x0000003962a17220 */ /* 0x080fe20000410000 */
[----:B------:R-:W-:Y:S01]  /*2a10*/  FFMA.FTZ R53, R53, R54, R56 ;  /* 0x0000003635357223 */ /* 0x000fe20000010038 */
[-C--:B------:R-:W-:Y:S01]  /*2a20*/  FMUL.FTZ R54, R113, R2.reuse ;  /* 0x0000000271367220 */ /* 0x080fe20000410000 */
[-C--:B------:R-:W-:Y:S01]  /*2a30*/  FMUL.FTZ R56, R114, R2.reuse ;  /* 0x0000000272387220 */ /* 0x080fe20000410000 */
[----:B------:R0:W1:Y:S01]  /*2a40*/  MUFU.COS R197, R64 ;  /* 0x0000004000c57308 */ /* 0x0000620000000000 */
[-C--:B------:R-:W-:Y:S01]  /*2a50*/  FMUL.FTZ R160, R97, R57.reuse ;  /* 0x0000003961a07220 */ /* 0x080fe20000410000 */
[-C--:B------:R-:W-:Y:S01]  /*2a60*/  FMUL.FTZ R159, R96, R57.reuse ;  /* 0x00000039609f7220 */ /* 0x080fe20000410000 */
[-C--:B------:R-:W-:Y:S01]  /*2a70*/  FMUL.FTZ R158, R95, R57.reuse ;  /* 0x000000395f9e7220 */ /* 0x080fe20000410000 */
[-C--:B------:R-:W-:Y:S01]  /*2a80*/  FMUL.FTZ R157, R94, R57.reuse ;  /* 0x000000395e9d7220 */ /* 0x080fe20000410000 */
[-C--:B------:R-:W-:Y:S01]  /*2a90*/  FMUL.FTZ R156, R93, R57.reuse ;  /* 0x000000395d9c7220 */ /* 0x080fe20000410000 */
[-C--:B------:R-:W-:Y:S01]  /*2aa0*/  FMUL.FTZ R155, R92, R57.reuse ;  /* 0x000000395c9b7220 */ /* 0x080fe20000410000 */
[-C--:B------:R-:W-:Y:S01]  /*2ab0*/  FMUL.FTZ R154, R91, R57.reuse ;  /* 0x000000395b9a7220 */ /* 0x080fe20000410000 */
[----:B------:R-:W1:Y:S01]  /*2ac0*/  MUFU.EX2 R58, R58 ;  /* 0x0000003a003a7308 */ /* 0x000e620000000800 */
[----:B0-----:R-:W-:Y:S01]  /*2ad0*/  FMUL.FTZ R64, R115, R2 ;  /* 0x0000000273407220 */ /* 0x001fe20000410000 */
[----:B------:R-:W-:Y:S01]  /*2ae0*/  FMUL.FTZ R153, R90, R57 ;  /* 0x000000395a997220 */ /* 0x000fe20000410000 */
[-C--:B------:R-:W-:Y:S01]  /*2af0*/  FMUL.FTZ R152, R0, -R53.reuse ;  /* 0x8000003500987220 */ /* 0x080fe20000410000 */
[----:B------:R-:W0:Y:S01]  /*2b00*/  MUFU.EX2 R59, R59 ;  /* 0x0000003b003b7308 */ /* 0x000e220000000800 */
[-C--:B------:R-:W-:Y:S01]  /*2b10*/  FMUL.FTZ R151, R104, -R53.reuse ;  /* 0x8000003568977220 */ /* 0x080fe20000410000 */
[-C--:B------:R-:W-:Y:S01]  /*2b20*/  FMUL.FTZ R150, R103, -R53.reuse ;  /* 0x8000003567967220 */ /* 0x080fe20000410000 */
[-C--:B------:R-:W-:Y:S01]  /*2b30*/  FMUL.FTZ R149, R102, -R53.reuse ;  /* 0x8000003566957220 */ /* 0x080fe20000410000 */
[----:B------:R-:W2:Y:S01]  /*2b40*/  MUFU.EX2 R55, R55 ;  /* 0x0000003700377308 */ /* 0x000ea20000000800 */
[-C--:B------:R-:W-:Y:S01]  /*2b50*/  FMUL.FTZ R148, R101, -R53.reuse ;  /* 0x8000003565947220 */ /* 0x080fe20000410000 */
[----:B------:R-:W-:-:S02]  /*2b60*/  FMUL.FTZ R146, R99, -R53 ;  /* 0x8000003563927220 */ /* 0x000fc40000410000 */
[----:B------:R-:W3:Y:S01]  /*2b70*/  MUFU.EX2 R54, R54 ;  /* 0x0000003600367308 */ /* 0x000ee20000000800 */
[C---:B-1----:R-:W-:Y:S01]  /*2b80*/  FMUL.FTZ R197, R58.reuse, R197 ;  /* 0x000000c53ac57220 */ /* 0x042fe20000410000 */
[----:B------:R-:W-:Y:S01]  /*2b90*/  FMUL.FTZ R198, R58, R67 ;  /* 0x000000433ac67220 */ /* 0x000fe20000410000 */
[----:B------:R-:W-:Y:S01]  /*2ba0*/  FMUL.FTZ R58, R111, R2 ;  /* 0x000000026f3a7220 */ /* 0x000fe20000410000 */
[----:B------:R-:W1:Y:S01]  /*2bb0*/  MUFU.EX2 R56, R56 ;  /* 0x0000003800387308 */ /* 0x000e620000000800 */
[C---:B0-----:R-:W-:Y:S01]  /*2bc0*/  FMUL.FTZ R196, R59.reuse, R196 ;  /* 0x000000c43bc47220 */ /* 0x041fe20000410000 */
[----:B------:R-:W-:Y:S01]  /*2bd0*/  FMUL.FTZ R195, R59, R60 ;  /* 0x0000003c3bc37220 */ /* 0x000fe20000410000 */
[----:B------:R-:W-:Y:S01]  /*2be0*/  FMUL.FTZ R59, R112, R2 ;  /* 0x00000002703b7220 */ /* 0x000fe20000410000 */
[----:B------:R-:W0:Y:S01]  /*2bf0*/  MUFU.EX2 R64, R64 ;  /* 0x0000004000407308 */ /* 0x000e220000000800 */
[C---:B--2---:R-:W-:Y:S01]  /*2c00*/  FMUL.FTZ R190, R55.reuse, R190 ;  /* 0x000000be37be7220 */ /* 0x044fe20000410000 */
[----:B------:R-:W-:Y:S01]  /*2c10*/  FMUL.FTZ R189, R55, R66 ;  /* 0x0000004237bd7220 */ /* 0x000fe20000410000 */
[-C--:B------:R-:W-:Y:S01]  /*2c20*/  FMUL.FTZ R55, R109, R2.reuse ;  /* 0x000000026d377220 */ /* 0x080fe20000410000 */
[----:B------:R-:W2:Y:S01]  /*2c30*/  MUFU.EX2 R58, R58 ;  /* 0x0000003a003a7308 */ /* 0x000ea20000000800 */
[C---:B---3--:R-:W-:Y:S01]  /*2c40*/  FMUL.FTZ R188, R54.reuse, R133 ;  /* 0x0000008536bc7220 */ /* 0x048fe20000410000 */
[----:B------:R-:W-:Y:S01]  /*2c50*/  FMUL.FTZ R187, R54, R187 ;  /* 0x000000bb36bb7220 */ /* 0x000fe20000410000 */
[-C--:B------:R-:W-:Y:S01]  /*2c60*/  FMUL.FTZ R54, R110, R2.reuse ;  /* 0x000000026e367220 */ /* 0x080fe20000410000 */
[----:B------:R-:W3:Y:S01]  /*2c70*/  MUFU.EX2 R59, R59 ;  /* 0x0000003b003b7308 */ /* 0x000ee20000000800 */
[----:B------:R-:W-:Y:S01]  /*2c80*/  FMUL.FTZ R133, R90, -R53 ;  /* 0x800000355a857220 */ /* 0x000fe20000410000 */
[C---:B-1----:R-:W-:Y:S01]  /*2c90*/  FMUL.FTZ R186, R56.reuse, R135 ;  /* 0x0000008738ba7220 */ /* 0x042fe20000410000 */
[----:B------:R-:W-:Y:S01]  /*2ca0*/  FMUL.FTZ R185, R56, R185 ;  /* 0x000000b938b97220 */ /* 0x000fe20000410000 */
[----:B------:R-:W1:Y:S01]  /*2cb0*/  MUFU.EX2 R55, R55 ;  /* 0x0000003700377308 */ /* 0x000e620000000800 */
[-C--:B------:R-:W-:Y:S01]  /*2cc0*/  FMUL.FTZ R56, R107, R2.reuse ;  /* 0x000000026b387220 */ /* 0x080fe20000410000 */
[C---:B0-----:R-:W-:Y:S01]  /*2cd0*/  FMUL.FTZ R192, R64.reuse, R73 ;  /* 0x0000004940c07220 */ /* 0x041fe20000410000 */
[----:B------:R-:W-:Y:S01]  /*2ce0*/  FMUL.FTZ R191, R64, R191 ;  /* 0x000000bf40bf7220 */ /* 0x000fe20000410000 */
[----:B------:R-:W0:Y:S01]  /*2cf0*/  MUFU.EX2 R52, R52 ;  /* 0x0000003400347308 */ /* 0x000e220000000800 */
[----:B------:R-:W-:Y:S01]  /*2d00*/  FMUL.FTZ R135, R92, -R53 ;  /* 0x800000355c877220 */ /* 0x000fe20000410000 */
[C---:B--2---:R-:W-:Y:S01]  /*2d10*/  FMUL.FTZ R184, R58.reuse, R141 ;  /* 0x0000008d3ab87220 */ /* 0x044fe20000410000 */
[----:B------:R-:W-:Y:S01]  /*2d20*/  FMUL.FTZ R183, R58, R183 ;  /* 0x000000b73ab77220 */ /* 0x000fe20000410000 */
[----:B------:R-:W-:Y:S01]  /*2d30*/  MUFU.SIN R173, R61 ;  /* 0x0000003d00ad7308 */ /* 0x000fe20000000400 */
[----:B------:R-:W-:Y:S01]  /*2d40*/  FMUL.FTZ R58, R108, R2 ;  /* 0x000000026c3a7220 */ /* 0x000fe20000410000 */
[C---:B---3--:R-:W-:Y:S01]  /*2d50*/  FMUL.FTZ R182, R59.reuse, R182 ;  /* 0x000000b63bb67220 */ /* 0x048fe20000410000 */
[----:B------:R-:W-:Y:S01]  /*2d60*/  FMUL.FTZ R181, R59, R72 ;  /* 0x000000483bb57220 */ /* 0x000fe20000410000 */
[----:B------:R-:W-:Y:S01]  /*2d70*/  FMUL.FTZ R59, R105, R2 ;  /* 0x00000002693b7220 */ /* 0x000fe20000410000 */
[----:B------:R-:W-:Y:S01]  /*2d80*/  FMUL.FTZ R141, R94, -R53 ;  /* 0x800000355e8d7220 */ /* 0x000fe20000410000 */
[C---:B-1----:R-:W-:Y:S01]  /*2d90*/  FMUL.FTZ R180, R55.reuse, R180 ;  /* 0x000000b437b47220 */ /* 0x042fe20000410000 */
[----:B------:R-:W-:Y:S01]  /*2da0*/  FMUL.FTZ R179, R55, R134 ;  /* 0x0000008637b37220 */ /* 0x000fe20000410000 */
[----:B------:R1:W2:Y:S01]  /*2db0*/  MUFU.COS R147, R61 ;  /* 0x0000003d00937308 */ /* 0x0002a20000000000 */
[----:B------:R-:W-:Y:S01]  /*2dc0*/  FMUL.FTZ R55, R106, R2 ;  /* 0x000000026a377220 */ /* 0x000fe20000410000 */
[C---:B0-----:R-:W-:Y:S01]  /*2dd0*/  FMUL.FTZ R64, R52.reuse, R63 ;  /* 0x0000003f34407220 */ /* 0x041fe20000410000 */
[----:B------:R-:W-:Y:S01]  /*2de0*/  FMUL.FTZ R65, R52, R65 ;  /* 0x0000004134417220 */ /* 0x000fe20000410000 */
[----:B------:R-:W-:-:S04]  /*2df0*/  FMUL.FTZ R134, R91, -R53 ;  /* 0x800000355b867220 */ /* 0x000fc80000410000 */
[----:B------:R-:W-:Y:S01]  /*2e00*/  MUFU.SIN R170, R144 ;  /* 0x0000009000aa7308 */ /* 0x000fe20000000400 */
[----:B-1----:R-:W-:Y:S01]  /*2e10*/  FMUL.FTZ R61, R118, R2 ;  /* 0x00000002763d7220 */ /* 0x002fe20000410000 */
[----:B------:R-:W-:-:S04]  /*2e20*/  MOV R2, UR8 ;  /* 0x0000000800027c02 */ /* 0x000fc80008000f00 */
[----:B------:R-:W-:Y:S02]  /*2e30*/  IADD3 R2, PT, PT, R2, UR10, RZ ;  /* 0x0000000a02027c10 */ /* 0x000fe4000fffe0ff */
[----:B------:R0:W1:Y:S01]  /*2e40*/  MUFU.COS R172, R144 ;  /* 0x0000009000ac7308 */ /* 0x0000620000000000 */
[----:B------:R-:W-:-:S04]  /*2e50*/  @P0 IADD3 R2, PT, PT, R127, 0x200, RZ ;  /* 0x000002007f020810 */ /* 0x000fc80007ffe0ff */
[----:B------:R-:W-:-:S03]  /*2e60*/  LEA R2, R2, UR11, 0x3 ;  /* 0x0000000b02027c11 */ /* 0x000fc6000f8e18ff */
[----:B------:R-:W3:Y:S01]  /*2e70*/  MUFU.EX2 R54, R54 ;  /* 0x0000003600367308 */ /* 0x000ee20000000800 */
[----:B0-----:R-:W-:Y:S01]  /*2e80*/  FMUL.FTZ R144, R97, -R53 ;  /* 0x8000003561907220 */ /* 0x001fe20000410000 */
[----:B------:R0:W-:Y:S02]  /*2e90*/  STS.64 [R2+0x18f0], R64 ;  /* 0x0018f04002007388 */ /* 0x0001e40000000a00 */
[----:B------:R-:W5:Y:S04]  /*2ea0*/  MUFU.EX2 R56, R56 ;  /* 0x0000003800387308 */ /* 0x000f680000000800 */
[----:B------:R-:W2:Y:S04]  /*2eb0*/  MUFU.EX2 R58, R58 ;  /* 0x0000003a003a7308 */ /* 0x000ea80000000800 */
[----:B------:R-:W4:Y:S01]  /*2ec0*/  MUFU.EX2 R59, R59 ;  /* 0x0000003b003b7308 */ /* 0x000f220000000800 */
[C---:B---3--:R-:W-:Y:S01]  /*2ed0*/  FMUL.FTZ R178, R54.reuse, R143 ;  /* 0x0000008f36b27220 */ /* 0x048fe20000410000 */
[----:B------:R-:W-:-:S02]  /*2ee0*/  FMUL.FTZ R177, R54, R177 ;  /* 0x000000b136b17220 */ /* 0x000fc40000410000 */
[----:B------:R-:W3:Y:S01]  /*2ef0*/  MUFU.EX2 R61, R61 ;  /* 0x0000003d003d7308 */ /* 0x000ee20000000800 */
[----:B------:R-:W-:Y:S01]  /*2f00*/  FMUL.FTZ R143, R96, -R53 ;  /* 0x80000035608f7220 */ /* 0x000fe20000410000 */
[C---:B-----5:R-:W-:Y:S01]  /*2f10*/  FMUL.FTZ R176, R56.reuse, R145 ;  /* 0x0000009138b07220 */ /* 0x060fe20000410000 */
[----:B------:R-:W-:Y:S01]  /*2f20*/  FMUL.FTZ R175, R56, R175 ;  /* 0x000000af38af7220 */ /* 0x000fe20000410000 */
[----:B------:R-:W1:Y:S01]  /*2f30*/  MUFU.EX2 R55, R55 ;  /* 0x0000003700377308 */ /* 0x000e620000000800 */
[----:B------:R-:W-:Y:S01]  /*2f40*/  FMUL.FTZ R145, R98, -R53 ;  /* 0x8000003562917220 */ /* 0x000fe20000410000 */
[C---:B--2---:R-:W-:Y:S01]  /*2f50*/  FMUL.FTZ R174, R58.reuse, R147 ;  /* 0x000000933aae7220 */ /* 0x044fe20000410000 */
[----:B------:R-:W-:Y:S01]  /*2f60*/  FMUL.FTZ R173, R58, R173 ;  /* 0x000000ad3aad7220 */ /* 0x000fe20000410000 */
[-C--:B------:R-:W-:Y:S01]  /*2f70*/  FMUL.FTZ R147, R100, -R53.reuse ;  /* 0x8000003564937220 */ /* 0x080fe20000410000 */
[C---:B----4-:R-:W-:Y:S01]  /*2f80*/  FMUL.FTZ R171, R59.reuse, R142 ;  /* 0x0000008e3bab7220 */ /* 0x050fe20000410000 */
[----:B------:R-:W-:Y:S01]  /*2f90*/  FMUL.FTZ R169, R59, R140 ;  /* 0x0000008c3ba97220 */ /* 0x000fe20000410000 */
[-C--:B------:R-:W-:Y:S01]  /*2fa0*/  FMUL.FTZ R142, R95, -R53.reuse ;  /* 0x800000355f8e7220 */ /* 0x080fe20000410000 */
[----:B------:R-:W-:Y:S01]  /*2fb0*/  FMUL.FTZ R140, R93, -R53 ;  /* 0x800000355d8c7220 */ /* 0x000fe20000410000 */
[C---:B---3--:R-:W-:Y:S01]  /*2fc0*/  FMUL.FTZ R194, R61.reuse, R194 ;  /* 0x000000c23dc27220 */ /* 0x048fe20000410000 */
[----:B------:R-:W-:Y:S01]  /*2fd0*/  FMUL.FTZ R193, R61, R62 ;  /* 0x0000003e3dc17220 */ /* 0x000fe20000410000 */
[C---:B-1----:R-:W-:Y:S01]  /*2fe0*/  FMUL.FTZ R172, R55.reuse, R172 ;  /* 0x000000ac37ac7220 */ /* 0x042fe20000410000 */
[----:B------:R-:W-:Y:S01]  /*2ff0*/  FMUL.FTZ R170, R55, R170 ;  /* 0x000000aa37aa7220 */ /* 0x000fe20000410000 */
[----:B------:R-:W-:Y:S06]  /*3000*/  BAR.SYNC.DEFER_BLOCKING 0x0 ;  /* 0x0000000000007b1d */ /* 0x000fec0000010000 */
[----:B0-----:R-:W-:Y:S05]  /*3010*/  @P2 BRA `(.L_x_9438) ;  /* 0x0000000000282947 */ /* 0x001fea0003800000 */
        /* <DEDUP_REMOVED lines=10> */
.L_x_9438:
[----:B------:R0:W1:Y:S02]  /*30c0*/  LDS.64 R72, [R200+0x28f8] ;  /* 0x0028f800c8487984 */ /* 0x0000640000000a00 */
.L_x_9439:
[----:B------:R-:W-:Y:S05]  /*30d0*/  BSYNC.RECONVERGENT B0 ;  /* 0x0000000000007941 */ /* 0x000fea0003800200 */
.L_x_9437:
[----:B------:R-:W3:Y:S01]  /*30e0*/  @P1 LDC R53, c[0x0][0x38c] ;  /* 0x0000e300ff351b82 */ /* 0x000ee20000000800 */
[----:B------:R-:W-:Y:S01]  /*30f0*/  MOV R2, UR20 ;  /* 0x0000001400027c02 */ /* 0x000fe20008000f00 */
[----:B------:R-:W-:Y:S01]  /*3100*/  HFMA2 R57, -RZ, RZ, 0, 9.5367431640625e-07 ;  /* 0x00000010ff397431 */ /* 0x000fe200000001ff */
[----:B------:R-:W-:Y:S02]  /*3110*/  MOV R52, 0x3f800000 ;  /* 0x3f80000000347802 */ /* 0x000fe40000000f00 */
[----:B------:R-:W-:Y:S02]  /*3120*/  CS2R R54, SRZ ;  /* 0x0000000000367805 */ /* 0x000fe4000001ff00 */
[----:B------:R-:W-:Y:S01]  /*3130*/  @P1 IADD3 R2, PT, PT, R2, -0x2, RZ ;  /* 0xfffffffe02021810 */ /* 0x000fe20007ffe0ff */
[----:B------:R-:W-:-:S04]  /*3140*/  FMUL.FTZ R58, RZ, R198 ;  /* 0x000000c6ff3a7220 */ /* 0x000fc80000410000 */
[----:B------:R-:W-:Y:S01]  /*3150*/  FFMA.FTZ R59, R89, R197, -R58 ;  /* 0x000000c5593b7223 */ /* 0x000fe2000001083a */
[----:B---3--:R-:W-:-:S03]  /*3160*/  @P1 IMAD R2, R2, R53, UR8 ;  /* 0x0000000802021e24 */ /* 0x008fc6000f8e0235 */
[----:B------:R-:W-:Y:S01]  /*3170*/  FADD.FTZ R59, R88, R59 ;  /* 0x0000003b583b7221 */ /* 0x000fe20000010000 */
[----:B------:R-:W-:Y:S02]  /*3180*/  HFMA2 R53, -RZ, RZ, 0, 0 ;  /* 0x00000000ff357431 */ /* 0x000fe400000001ff */
[----:B------:R-:W-:-:S04]  /*3190*/  @P1 IMAD.WIDE R56, R2, R57, UR4 ;  /* 0x0000000402381e25 */ /* 0x000fc8000f8e0239 */
[----:B------:R-:W-:-:S04]  /*31a0*/  FMUL.FTZ R2, R89, R198 ;  /* 0x000000c659027220 */ /* 0x000fc80000410000 */
        /* <DEDUP_REMOVED lines=10> */
[----:B---3--:R-:W-:-:S03]  /*3250*/  FMUL.FTZ R57, R193, R61 ;  /* 0x0000003dc1397220 */ /* 0x008fc60000410000 */
        /* <DEDUP_REMOVED lines=26> */
[-C--:B------:R-:W-:Y:S01]  /*3400*/  FMUL.FTZ R56, R195, R2.reuse ;  /* 0x00000002c3387220 */ /* 0x080fe20000410000 */
[----:B------:R-:W-:Y:S01]  /*3410*/  FADD.FTZ R61, RZ, R61 ;  /* 0x0000003dff3d7221 */ /* 0x000fe20000010000 */
[----:B------:R-:W-:Y:S01]  /*3420*/  FADD.FTZ R58, R83, R58 ;  /* 0x0000003a533a7221 */ /* 0x000fe20000010000 */
        /* <DEDUP_REMOVED lines=21> */
[-C--:B------:R-:W-:Y:S01]  /*3580*/  FMUL.FTZ R2, R189, R56.reuse ;  /* 0x00000038bd027220 */ /* 0x080fe20000410000 */
[----:B------:R-:W-:Y:S01]  /*3590*/  FADD.FTZ R61, RZ, R61 ;  /* 0x0000003dff3d7221 */ /* 0x000fe20000010000 */
[----:B------:R-:W-:Y:S01]  /*35a0*/  FADD.FTZ R58, R81, R58 ;  /* 0x0000003a513a7221 */ /* 0x000fe20000010000 */
        /* <DEDUP_REMOVED lines=134> */
[-C--:B----4-:R-:W-:Y:S02]  /*3e10*/  @P4 FFMA.FTZ R2, R2, R60.reuse, -R67 ;  /* 0x0000003c02024223 */ /* 0x090fe40000010843 */
        /* <DEDUP_REMOVED lines=33> */
.L_x_9498:
        /* <DEDUP_REMOVED lines=13> */
.L_x_9501:
[----:B------:R-:W-:-:S03]  /*4100*/  UMOV UR9, 0xffffffff ;  /* 0xffffffff00097882 */ /* 0x000fc60000000000 */
[----:B------:R-:W-:Y:S05]  /*4110*/  BRA.DIV UR9, `(.L_x_9443) ;  /* 0x0000005609607947 */ /* 0x000fea000b800000 */
.L_x_9504:
[----:B------:R-:W-:-:S03]  /*4120*/  UMOV UR9, 0xffffffff ;  /* 0xffffffff00097882 */ /* 0x000fc60000000000 */
[----:B------:R-:W-:Y:S05]  /*4130*/  BRA.DIV UR9, `(.L_x_9444) ;  /* 0x0000005609807947 */ /* 0x000fea000b800000 */
.L_x_9507:
[----:B------:R-:W-:-:S03]  /*4140*/  UMOV UR9, 0xffffffff ;  /* 0xffffffff00097882 */ /* 0x000fc60000000000 */
[----:B------:R-:W-:Y:S05]  /*4150*/  BRA.DIV UR9, `(.L_x_9445) ;  /* 0x0000005609a07947 */ /* 0x000fea000b800000 */
.L_x_9510:
        /* <DEDUP_REMOVED lines=10> */
.L_x_9520:
        /* <DEDUP_REMOVED lines=23> */
.L_x_9440:
[----:B------:R-:W-:Y:S05]  /*4370*/  WARPSYNC.ALL ;  /* 0x0000000000007948 */ /* 0x000fea0003800000 */
[C---:B---3--:R-:W-:Y:S01]  /*4380*/  FMUL.FTZ R57, R170.reuse, R133 ;  /* 0x00000085aa397220 */ /* 0x048fe20000410000 */
[----:B------:R-:W-:Y:S01]  /*4390*/  FMUL.FTZ R2, R170, R153 ;  /* 0x00000099aa027220 */ /* 0x000fe20000410000 */
[-C--:B-12-45:R-:W-:Y:S01]  /*43a0*/  FMUL.FTZ R55, R172, R73.reuse ;  /* 0x00000049ac377220 */ /* 0x0b6fe20000410000 */
        /* <DEDUP_REMOVED lines=8> */
[C---:B------:R-:W-:Y:S01]  /*4430*/  FMUL.FTZ R53, R169.reuse, R2 ;  /* 0x00000002a9357220 */ /* 0x040fe20000410000 */
[C---:B------:R-:W-:Y:S01]  /*4440*/  FMUL.FTZ R57, R169.reuse, R54 ;  /* 0x00000036a9397220 */ /* 0x040fe20000410000 */
[----:B------:R-:W-:Y:S01]  /*4450*/  BAR.SYNC.DEFER_BLOCKING 0x0 ;  /* 0x0000000000007b1d */ /* 0x000fe20000010000 */
        /* <DEDUP_REMOVED lines=20> */
[----:B------:R-:W-:Y:S01]  /*45a0*/  FADD.FTZ R59, R140, R59 ;  /* 0x0000003b8c3b7221 */ /* 0x000fe20000010000 */
[C---:B------:R-:W-:Y:S01]  /*45b0*/  FMUL.FTZ R56, R177.reuse, R61 ;  /* 0x0000003db1387220 */ /* 0x040fe20000410000 */
[----:B------:R-:W-:Y:S01]  /*45c0*/  FMUL.FTZ R67, R177, R57 ;  /* 0x00000039b1437220 */ /* 0x000fe20000410000 */
[CC--:B------:R-:W-:Y:S01]  /*45d0*/  FMUL.FTZ R63, R175.reuse, R2.reuse ;  /* 0x00000002af3f7220 */ /* 0x0c0fe20000410000 */
[----:B------:R-:W1:Y:S01]  /*45e0*/  LDS.64 R52, [R126+0x10e8] ;  /* 0x0010e8007e347984 */ /* 0x000e620000000a00 */
[----:B------:R-:W-:Y:S01]  /*45f0*/  FMUL.FTZ R55, R175, R59 ;  /* 0x0000003baf377220 */ /* 0x000fe20000410000 */
[----:B------:R-:W-:Y:S01]  /*4600*/  FFMA.FTZ R67, R178, R61, R67 ;  /* 0x0000003db2437223 */ /* 0x000fe20000010043 */
[----:B------:R-:W-:Y:S01]  /*4610*/  FFMA.FTZ R54, R176, R59, -R63 ;  /* 0x0000003bb0367223 */ /* 0x000fe2000001083f */
[----:B------:R-:W-:Y:S01]  /*4620*/  FFMA.FTZ R56, R178, R57, -R56 ;  /* 0x00000039b2387223 */ /* 0x000fe20000010838 */
[----:B------:R-:W-:Y:S01]  /*4630*/  FFMA.FTZ R2, R176, R2, R55 ;  /* 0x00000002b0027223 */ /* 0x000fe20000010037 */
[-C--:B------:R-:W-:Y:S01]  /*4640*/  FMUL.FTZ R57, R179, R67.reuse ;  /* 0x00000043b3397220 */ /* 0x080fe20000410000 */
[----:B------:R-:W-:Y:S01]  /*4650*/  FADD.FTZ R54, R141, R54 ;  /* 0x000000368d367221 */ /* 0x000fe20000010000 */
[-C--:B------:R-:W-:Y:S01]  /*4660*/  FMUL.FTZ R58, R179, R56.reuse ;  /* 0x00000038b33a7220 */ /* 0x080fe20000410000 */
[----:B------:R-:W-:Y:S01]  /*4670*/  FADD.FTZ R2, R157, R2 ;  /* 0x000000029d027221 */ /* 0x000fe20000010000 */
[C---:B------:R-:W-:Y:S01]  /*4680*/  FFMA.FTZ R56, R180.reuse, R56, -R57 ;  /* 0x00000038b4387223 */ /* 0x040fe20000010839 */
[C---:B------:R-:W-:Y:S01]  /*4690*/  FMUL.FTZ R55, R177.reuse, R54 ;  /* 0x00000036b1377220 */ /* 0x040fe20000410000 */
[----:B------:R-:W-:Y:S01]  /*46a0*/  FFMA.FTZ R58, R180, R67, R58 ;  /* 0x00000043b43a7223 */ /* 0x000fe2000001003a */
[----:B------:R-:W-:Y:S01]  /*46b0*/  FMUL.FTZ R57, R177, R2 ;  /* 0x00000002b1397220 */ /* 0x000fe20000410000 */
[C---:B------:R-:W-:Y:S01]  /*46c0*/  FMUL.FTZ R59, R181.reuse, R56 ;  /* 0x00000038b53b7220 */ /* 0x040fe20000410000 */
[C---:B------:R-:W-:Y:S01]  /*46d0*/  FFMA.FTZ R55, R178.reuse, R2, R55 ;  /* 0x00000002b2377223 */ /* 0x040fe20000010037 */
[----:B------:R-:W-:Y:S01]  /*46e0*/  FMUL.FTZ R61, R181, R58 ;  /* 0x0000003ab53d7220 */ /* 0x000fe20000410000 */
[----:B------:R-:W-:Y:S01]  /*46f0*/  FFMA.FTZ R57, R178, R54, -R57 ;  /* 0x00000036b2397223 */ /* 0x000fe20000010839 */
[----:B------:R-:W-:Y:S01]  /*4700*/  FFMA.FTZ R58, R182, R58, R59 ;  /* 0x0000003ab63a7223 */ /* 0x000fe2000001003b */
[----:B------:R-:W-:Y:S01]  /*4710*/  FADD.FTZ R55, R158, R55 ;  /* 0x000000379e377221 */ /* 0x000fe20000010000 */
[----:B------:R-:W-:Y:S01]  /*4720*/  FFMA.FTZ R61, R182, R56, -R61 ;  /* 0x00000038b63d7223 */ /* 0x000fe2000001083d */
[----:B------:R-:W-:Y:S01]  /*4730*/  FADD.FTZ R57, R142, R57 ;  /* 0x000000398e397221 */ /* 0x000fe20000010000 */
        /* <DEDUP_REMOVED lines=8> */
[----:B------:R-:W-:Y:S01]  /*47c0*/  FMUL.FTZ R57, R185, R67 ;  /* 0x00000043b9397220 */ /* 0x000fe20000410000 */
[----:B------:R-:W-:Y:S01]  /*47d0*/  FADD.FTZ R54, R143, R54 ;  /* 0x000000368f367221 */ /* 0x000fe20000010000 */
[-C--:B------:R-:W-:Y:S01]  /*47e0*/  FMUL.FTZ R56, R185, R63.reuse ;  /* 0x0000003fb9387220 */ /* 0x080fe20000410000 */
[----:B------:R-:W-:Y:S01]  /*47f0*/  FADD.FTZ R2, R159, R2 ;  /* 0x000000029f027221 */ /* 0x000fe20000010000 */
[C---:B------:R-:W-:Y:S01]  /*4800*/  FFMA.FTZ R63, R186.reuse, R63, R57 ;  /* 0x0000003fba3f7223 */ /* 0x040fe20000010039 */
[C---:B------:R-:W-:Y:S01]  /*4810*/  FMUL.FTZ R55, R181.reuse, R54 ;  /* 0x00000036b5377220 */ /* 0x040fe20000410000 */
[----:B------:R-:W-:Y:S01]  /*4820*/  FFMA.FTZ R56, R186, R67, -R56 ;  /* 0x00000043ba387223 */ /* 0x000fe20000010838 */
[-C--:B------:R-:W-:Y:S01]  /*4830*/  FMUL.FTZ R59, R181, R2.reuse ;  /* 0x00000002b53b7220 */ /* 0x080fe20000410000 */
[----:B------:R-:W-:Y:S01]  /*4840*/  FMUL.FTZ R61, R187, R63 ;  /* 0x0000003fbb3d7220 */ /* 0x000fe20000410000 */
[----:B------:R-:W-:Y:S01]  /*4850*/  FFMA.FTZ R57, R182, R2, R55 ;  /* 0x00000002b6397223 */ /* 0x000fe20000010037 */
[C---:B-1----:R-:W-:Y:S01]  /*4860*/  FMUL.FTZ R55, R65.reuse, R52 ;  /* 0x0000003441377220 */ /* 0x042fe20000410000 */
[-C--:B------:R-:W-:Y:S01]  /*4870*/  FMUL.FTZ R65, R65, R53.reuse ;  /* 0x0000003541417220 */ /* 0x080fe20000410000 */
[-C--:B------:R-:W-:Y:S01]  /*4880*/  FMUL.FTZ R2, R187, R56.reuse ;  /* 0x00000038bb027220 */ /* 0x080fe20000410000 */
[----:B------:R-:W-:Y:S01]  /*4890*/  FFMA.FTZ R61, R188, R56, -R61 ;  /* 0x00000038bc3d7223 */ /* 0x000fe2000001083d */
[C---:B------:R-:W-:Y:S01]  /*48a0*/  FFMA.FTZ R55, R64.reuse, R53, R55 ;  /* 0x0000003540377223 */ /* 0x040fe20000010037 */
[----:B------:R-:W-:Y:S01]  /*48b0*/  FFMA.FTZ R52, R64, R52, -R65 ;  /* 0x0000003440347223 */ /* 0x000fe20000010841 */
[----:B------:R-:W-:Y:S01]  /*48c0*/  FFMA.FTZ R63, R188, R63, R2 ;  /* 0x0000003fbc3f7223 */ /* 0x000fe20000010002 */
[----:B------:R-:W-:Y:S01]  /*48d0*/  FMUL.FTZ R53, R189, R61 ;  /* 0x0000003dbd357220 */ /* 0x000fe20000410000 */
[----:B------:R-:W-:Y:S01]  /*48e0*/  FADD.FTZ R209, RZ, R55 ;  /* 0x00000037ffd17221 */ /* 0x000fe20000010000 */
[----:B------:R-:W-:Y:S01]  /*48f0*/  FADD.FTZ R223, R89, R52 ;  /* 0x0000003459df7221 */ /* 0x000fe20000010000 */
[----:B------:R-:W-:Y:S01]  /*4900*/  FFMA.FTZ R59, R182, R54, -R59 ;  /* 0x00000036b63b7223 */ /* 0x000fe2000001083b */
[----:B------:R-:W-:Y:S01]  /*4910*/  FMUL.FTZ R54, R189, R63 ;  /* 0x0000003fbd367220 */ /* 0x000fe20000410000 */
        /* <DEDUP_REMOVED lines=8> */
[----:B------:R-:W-:Y:S01]  /*49a0*/  FADD.FTZ R213, R88, R213 ;  /* 0x000000d558d57221 */ /* 0x000fe20000010000 */
[----:B------:R-:W-:Y:S01]  /*49b0*/  FADD.FTZ R207, RZ, R52 ;  /* 0x00000034ffcf7221 */ /* 0x000fe20000010000 */
[----:B------:R-:W-:Y:S01]  /*49c0*/  FFMA.FTZ R61, R190, R61, -R54 ;  /* 0x0000003dbe3d7223 */ /* 0x000fe20000010836 */
[----:B------:R-:W-:Y:S01]  /*49d0*/  FFMA.FTZ R52, R184, R57, R55 ;  /* 0x00000039b8347223 */ /* 0x000fe20000010037 */
[C---:B------:R-:W-:Y:S01]  /*49e0*/  FMUL.FTZ R53, R195.reuse, R213 ;  /* 0x000000d5c3357220 */ /* 0x040fe20000410000 */
[----:B------:R-:W-:Y:S01]  /*49f0*/  FMUL.FTZ R2, R195, R207 ;  /* 0x000000cfc3027220 */ /* 0x000fe20000410000 */
[----:B------:R-:W-:Y:S01]  /*4a00*/  FMUL.FTZ R55, R191, R61 ;  /* 0x0000003dbf377220 */ /* 0x000fe20000410000 */
[----:B------:R-:W-:Y:S01]  /*4a10*/  FMUL.FTZ R54, R183, R57 ;  /* 0x00000039b7367220 */ /* 0x000fe20000410000 */
[C---:B------:R-:W-:Y:S01]  /*4a20*/  FFMA.FTZ R53, R196.reuse, R207, R53 ;  /* 0x000000cfc4357223 */ /* 0x040fe20000010035 */
[----:B------:R-:W-:Y:S01]  /*4a30*/  FFMA.FTZ R2, R196, R213, -R2 ;  /* 0x000000d5c4027223 */ /* 0x000fe20000010802 */
[----:B------:R-:W-:Y:S01]  /*4a40*/  FADD.FTZ R52, R161, R52 ;  /* 0x00000034a1347221 */ /* 0x000fe20000010000 */
[----:B------:R-:W-:Y:S01]  /*4a50*/  FFMA.FTZ R54, R184, R59, -R54 ;  /* 0x0000003bb8367223 */ /* 0x000fe20000010836 */
[----:B------:R-:W-:Y:S01]  /*4a60*/  FADD.FTZ R208, RZ, R53 ;  /* 0x00000035ffd07221 */ /* 0x000fe20000010000 */
[----:B------:R-:W-:Y:S01]  /*4a70*/  FADD.FTZ R212, R87, R2 ;  /* 0x0000000257d47221 */ /* 0x000fe20000010000 */
[-C--:B------:R-:W-:Y:S01]  /*4a80*/  FMUL.FTZ R2, R191, R63.reuse ;  /* 0x0000003fbf027220 */ /* 0x080fe20000410000 */
[C---:B------:R-:W-:Y:S01]  /*4a90*/  FFMA.FTZ R63, R192.reuse, R63, R55 ;  /* 0x0000003fc03f7223 */ /* 0x040fe20000010037 */
[C---:B------:R-:W-:Y:S01]  /*4aa0*/  FMUL.FTZ R53, R193.reuse, R208 ;  /* 0x000000d0c1357220 */ /* 0x040fe20000410000 */
[-C--:B------:R-:W-:Y:S01]  /*4ab0*/  FMUL.FTZ R55, R193, R212.reuse ;  /* 0x000000d4c1377220 */ /* 0x080fe20000410000 */
[----:B------:R-:W-:Y:S01]  /*4ac0*/  FFMA.FTZ R56, R192, R61, -R2 ;  /* 0x0000003dc0387223 */ /* 0x000fe20000010802 */
[----:B------:R-:W-:Y:S01]  /*4ad0*/  FADD.FTZ R54, R145, R54 ;  /* 0x0000003691367221 */ /* 0x000fe20000010000 */
[C---:B------:R-:W-:Y:S01]  /*4ae0*/  FFMA.FTZ R53, R194.reuse, R212, -R53 ;  /* 0x000000d4c2357223 */ /* 0x040fe20000010835 */
[----:B------:R-:W-:Y:S01]  /*4af0*/  FFMA.FTZ R55, R194, R208, R55 ;  /* 0x000000d0c2377223 */ /* 0x000fe20000010037 */
[----:B------:R-:W-:Y:S01]  /*4b00*/  UISETP.GE.AND UP0, UPT, UR20, UR31, UPT ;  /* 0x0000001f1400728c */ /* 0x000fe2000bf06270 */
[C---:B------:R-:W-:Y:S01]  /*4b10*/  FMUL.FTZ R57, R185.reuse, R54 ;  /* 0x00000036b9397220 */ /* 0x040fe20000410000 */
[----:B------:R-:W-:Y:S01]  /*4b20*/  FADD.FTZ R225, R86, R53 ;  /* 0x0000003556e17221 */ /* 0x000fe20000010000 */
        /* <DEDUP_REMOVED lines=9> */
[-C--:B------:R-:W-:Y:S01]  /*4bc0*/  FMUL.FTZ R52, R193, R56.reuse ;  /* 0x00000038c1347220 */ /* 0x080fe20000410000 */
[C---:B------:R-:W-:Y:S01]  /*4bd0*/  FFMA.FTZ R57, R194.reuse, R56, -R55 ;  /* 0x00000038c2397223 */ /* 0x040fe20000010837 */
[----:B------:R-:W-:Y:S01]  /*4be0*/  FADD.FTZ R206, RZ, R53 ;  /* 0x00000035ffce7221 */ /* 0x000fe20000010000 */
[----:B------:R-:W-:Y:S01]  /*4bf0*/  FADD.FTZ R216, R85, R2 ;  /* 0x0000000255d87221 */ /* 0x000fe20000010000 */
[----:B------:R-:W-:Y:S01]  /*4c00*/  FFMA.FTZ R52, R194, R63, R52 ;  /* 0x0000003fc2347223 */ /* 0x000fe20000010034 */
        /* <DEDUP_REMOVED lines=12> */
[C---:B------:R-:W-:Y:S01]  /*4cd0*/  FMUL.FTZ R53, R187.reuse, R61 ;  /* 0x0000003dbb357220 */ /* 0x040fe20000410000 */
[C---:B------:R-:W-:Y:S01]  /*4ce0*/  FMUL.FTZ R52, R187.reuse, R215 ;  /* 0x000000d7bb347220 */ /* 0x040fe20000410000 */
[C---:B------:R-:W-:Y:S01]  /*4cf0*/  FMUL.FTZ R2, R187.reuse, R203 ;  /* 0x000000cbbb027220 */ /* 0x040fe20000410000 */
[-C--:B------:R-:W-:Y:S01]  /*4d00*/  FMUL.FTZ R58, R187, R59.reuse ;  /* 0x0000003bbb3a7220 */ /* 0x080fe20000410000 */
[C---:B------:R-:W-:Y:S01]  /*4d10*/  FFMA.FTZ R54, R188.reuse, R59, R53 ;  /* 0x0000003bbc367223 */ /* 0x040fe20000010035 */
[C---:B------:R-:W-:Y:S01]  /*4d20*/  FFMA.FTZ R52, R188.reuse, R203, R52 ;  /* 0x000000cbbc347223 */ /* 0x040fe20000010034 */
[C---:B------:R-:W-:Y:S01]  /*4d30*/  FFMA.FTZ R2, R188.reuse, R215, -R2 ;  /* 0x000000d7bc027223 */ /* 0x040fe20000010802 */
[----:B------:R-:W-:Y:S01]  /*4d40*/  FFMA.FTZ R58, R188, R61, -R58 ;  /* 0x0000003dbc3a7223 */ /* 0x000fe2000001083a */
[----:B------:R-:W-:Y:S01]  /*4d50*/  FADD.FTZ R54, R163, R54 ;  /* 0x00000036a3367221 */ /* 0x000fe20000010000 */
[----:B------:R-:W-:Y:S01]  /*4d60*/  FADD.FTZ R204, RZ, R52 ;  /* 0x00000034ffcc7221 */ /* 0x000fe20000010000 */
[----:B------:R-:W-:Y:S01]  /*4d70*/  FADD.FTZ R214, R83, R2 ;  /* 0x0000000253d67221 */ /* 0x000fe20000010000 */
[----:B------:R-:W-:Y:S01]  /*4d80*/  FADD.FTZ R58, R147, R58 ;  /* 0x0000003a933a7221 */ /* 0x000fe20000010000 */
[----:B------:R-:W-:Y:S01]  /*4d90*/  FMUL.FTZ R61, R189, R54 ;  /* 0x00000036bd3d7220 */ /* 0x000fe20000410000 */
[C---:B------:R-:W-:Y:S01]  /*4da0*/  FMUL.FTZ R53, R185.reuse, R204 ;  /* 0x000000ccb9357220 */ /* 0x040fe20000410000 */
[----:B------:R-:W-:Y:S01]  /*4db0*/  FMUL.FTZ R55, R185, R214 ;  /* 0x000000d6b9377220 */ /* 0x000fe20000410000 */
        /* <DEDUP_REMOVED lines=45> */
[C---:B------:R-:W-:Y:S01]  /*5090*/  FMUL.FTZ R64, R198.reuse, R60 ;  /* 0x0000003cc6407220 */ /* 0x040fe20000410000 */
[C---:B------:R-:W-:Y:S01]  /*50a0*/  FMUL.FTZ R53, R177.reuse, R210 ;  /* 0x000000d2b1357220 */ /* 0x040fe20000410000 */
[-C--:B------:R-:W-:Y:S01]  /*50b0*/  FMUL.FTZ R59, R177, R226.reuse ;  /* 0x000000e2b13b7220 */ /* 0x080fe20000410000 */
[-C--:B------:R-:W-:Y:S01]  /*50c0*/  FMUL.FTZ R62, R198, R61.reuse ;  /* 0x0000003dc63e7220 */ /* 0x080fe20000410000 */
[C---:B------:R-:W-:Y:S01]  /*50d0*/  FFMA.FTZ R65, R197.reuse, R61, -R64 ;  /* 0x0000003dc5417223 */ /* 0x040fe20000010840 */
[C---:B------:R-:W-:Y:S01]  /*50e0*/  FFMA.FTZ R221, R178.reuse, R226, -R53 ;  /* 0x000000e2b2dd7223 */ /* 0x040fe20000010835 */
[----:B------:R-:W-:Y:S01]  /*50f0*/  FFMA.FTZ R59, R178, R210, R59 ;  /* 0x000000d2b23b7223 */ /* 0x000fe2000001003b */
[----:B------:R-:W-:Y:S01]  /*5100*/  FFMA.FTZ R63, R197, R60, R62 ;  /* 0x0000003cc53f7223 */ /* 0x000fe2000001003e */
[----:B------:R-:W-:Y:S01]  /*5110*/  FMUL.FTZ R60, R198, R56 ;  /* 0x00000038c63c7220 */ /* 0x000fe20000410000 */
[----:B------:R-:W-:Y:S01]  /*5120*/  FADD.FTZ R221, R78, R221 ;  /* 0x000000dd4edd7221 */ /* 0x000fe20000010000 */
[----:B------:R-:W-:Y:S01]  /*5130*/  FADD.FTZ R211, RZ, R59 ;  /* 0x0000003bffd37221 */ /* 0x000fe20000010000 */
[----:B------:R-:W-:Y:S01]  /*5140*/  PLOP3.LUT P0, PT, PT, PT, UP0, 0x80, 0x8 ;  /* 0x000000000008781c */ /* 0x000fe20003f0f008 */
[----:B------:R-:W-:Y:S01]  /*5150*/  ULEA UR9, UR8, UR11, 0x4 ;  /* 0x0000000b08097291 */ /* 0x000fe2000f8e20ff */
[C---:B------:R-:W-:Y:S01]  /*5160*/  FMUL.FTZ R59, R175.reuse, R221 ;  /* 0x000000ddaf3b7220 */ /* 0x040fe20000410000 */
[----:B------:R-:W-:Y:S01]  /*5170*/  FMUL.FTZ R58, R175, R211 ;  /* 0x000000d3af3a7220 */ /* 0x000fe20000410000 */
[----:B------:R-:W-:Y:S01]  /*5180*/  ISETP.NE.OR P0, PT, R202, RZ, P0 ;  /* 0x000000ffca00720c */ /* 0x000fe20000705670 */
[----:B------:R-:W-:-:S02]  /*5190*/  HFMA2 R52, -RZ, RZ, 1.875, 0 ;  /* 0x3f800000ff347431 */ /* 0x000fc400000001ff */
[C---:B------:R-:W-:Y:S01]  /*51a0*/  FFMA.FTZ R59, R176.reuse, R211, R59 ;  /* 0x000000d3b03b7223 */ /* 0x040fe2000001003b */
[----:B------:R-:W-:Y:S01]  /*51b0*/  FFMA.FTZ R58, R176, R221, -R58 ;  /* 0x000000ddb03a7223 */ /* 0x000fe2000001083a */
[----:B------:R-:W-:Y:S02]  /*51c0*/  ISETP.GT.U32.AND P2, PT, R127, 0x1f, PT ;  /* 0x0000001f7f00780c */ /* 0x000fe40003f44070 */
[----:B------:R-:W-:Y:S01]  /*51d0*/  CS2R R54, SRZ ;  /* 0x0000000000367805 */ /* 0x000fe2000001ff00 */
[----:B------:R-:W-:Y:S01]  /*51e0*/  FADD.FTZ R228, RZ, R59 ;  /* 0x0000003bffe47221 */ /* 0x000fe20000010000 */
[----:B------:R-:W-:Y:S01]  /*51f0*/  FADD.FTZ R224, R77, R58 ;  /* 0x0000003a4de07221 */ /* 0x000fe20000010000 */
[-C--:B------:R-:W-:Y:S01]  /*5200*/  FMUL.FTZ R58, R198, R57.reuse ;  /* 0x00000039c63a7220 */ /* 0x080fe20000410000 */
[----:B------:R-:W-:Y:S01]  /*5210*/  FFMA.FTZ R57, R197, R57, -R60 ;  /* 0x00000039c5397223 */ /* 0x000fe2000001083c */
[C---:B------:R-:W-:Y:S01]  /*5220*/  FMUL.FTZ R59, R173.reuse, R228 ;  /* 0x000000e4ad3b7220 */ /* 0x040fe20000410000 */
[----:B------:R-:W-:Y:S01]  /*5230*/  FMUL.FTZ R61, R173, R224 ;  /* 0x000000e0ad3d7220 */ /* 0x000fe20000410000 */
[----:B------:R-:W-:Y:S01]  /*5240*/  MOV R53, RZ ;  /* 0x000000ff00357202 */ /* 0x000fe20000000f00 */
[----:B------:R-:W-:Y:S01]  /*5250*/  FFMA.FTZ R56, R197, R56, R58 ;  /* 0x00000038c5387223 */ /* 0x000fe2000001003a */
[C---:B------:R-:W-:Y:S01]  /*5260*/  FFMA.FTZ R59, R174.reuse, R224, -R59 ;  /* 0x000000e0ae3b7223 */ /* 0x040fe2000001083b */
[----:B------:R-:W-:Y:S01]  /*5270*/  FFMA.FTZ R61, R174, R228, R61 ;  /* 0x000000e4ae3d7223 */ /* 0x000fe2000001003d */
[----:B------:R-:W-:-:S02]  /*5280*/  FADD.FTZ R58, R168, R63 ;  /* 0x0000003fa83a7221 */ /* 0x000fc40000010000 */
[----:B------:R-:W-:Y:S01]  /*5290*/  FADD.FTZ R220, R76, R59 ;  /* 0x0000003b4cdc7221 */ /* 0x000fe20000010000 */
[----:B------:R-:W-:Y:S01]  /*52a0*/  FADD.FTZ R222, RZ, R61 ;  /* 0x0000003dffde7221 */ /* 0x000fe20000010000 */
[----:B------:R-:W-:Y:S01]  /*52b0*/  FADD.FTZ R59, R152, R65 ;  /* 0x00000041983b7221 */ /* 0x000fe20000010000 */
[----:B------:R-:W1:Y:S01]  /*52c0*/  @!P0 LDS.128 R52, [UR9+0x2af0] ;  /* 0x002af009ff348984 */ /* 0x000e620008000c00 */
[C---:B------:R-:W-:Y:S01]  /*52d0*/  FMUL.FTZ R60, R169.reuse, R220 ;  /* 0x000000dca93c7220 */ /* 0x040fe20000410000 */
[-C--:B------:R-:W-:Y:S02]  /*52e0*/  FMUL.FTZ R61, R169, R222.reuse ;  /* 0x000000dea93d7220 */ /* 0x080fe40000410000 */
        /* <DEDUP_REMOVED lines=27> */
[----:B------:R2:W3:Y:S04]  /*54a0*/  SHFL.DOWN PT, R63, R236, 0x1, 0x1f ;  /* 0x08201f00ec3f7f89 */ /* 0x0004e800000e0000 */
[----:B------:R2:W4:Y:S04]  /*54b0*/  SHFL.DOWN PT, R66, R65, 0x1, 0x1f ;  /* 0x08201f0041427f89 */ /* 0x00052800000e0000 */
[----:B------:R2:W0:Y:S04]  /*54c0*/  SHFL.DOWN PT, R67, R64, 0x1, 0x1f ;  /* 0x08201f0040437f89 */ /* 0x00042800000e0000 */
[----:B------:R2:W0:Y:S02]  /*54d0*/  SHFL.DOWN PT, R60, R61, 0x1, 0x1f ;  /* 0x08201f003d3c7f89 */ /* 0x00042400000e0000 */
.L_x_9525:
[----:B------:R-:W-:Y:S01]  /*54e0*/  BSSY.RECONVERGENT B0, `(.L_x_9449) ;  /* 0x000000d000007945 */ /* 0x000fe20003800200 */
[----:B------:R-:W-:-:S03]  /*54f0*/  ISETP.GT.U32.AND P3, PT, R202, 0x1d, PT ;  /* 0x0000001dca00780c */ /* 0x000fc60003f64070 */
[----:B------:R-:W-:Y:S10]  /*5500*/  @!P2 BRA `(.L_x_9450) ;  /* 0x000000000028a947 */ /* 0x000ff40003800000 */
[CC--:B0-----:R-:W-:Y:S01]  /*5510*/  FMUL.FTZ R233, R65.reuse, R60.reuse ;  /* 0x0000003c41e97220 */ /* 0x0c1fe20000410000 */
[C---:B------:R-:W-:Y:S01]  /*5520*/  FMUL.FTZ R62, R236.reuse, R60 ;  /* 0x0000003cec3e7220 */ /* 0x040fe20000410000 */
[CC--:B----4-:R-:W-:Y:S01]  /*5530*/  FMUL.FTZ R60, R65.reuse, R66.reuse ;  /* 0x00000042413c7220 */ /* 0x0d0fe20000410000 */
[C---:B------:R-:W-:Y:S01]  /*5540*/  FMUL.FTZ R66, R236.reuse, R66 ;  /* 0x00000042ec427220 */ /* 0x040fe20000410000 */
[-C--:B------:R-:W-:Y:S01]  /*5550*/  FFMA.FTZ R233, R236, R67.reuse, -R233 ;  /* 0x00000043ece97223 */ /* 0x080fe200000108e9 */
[----:B------:R-:W-:Y:S01]  /*5560*/  FFMA.FTZ R62, R65, R67, R62 ;  /* 0x00000043413e7223 */ /* 0x000fe2000001003e */
[C---:B--23--:R-:W-:Y:S01]  /*5570*/  FFMA.FTZ R236, R63.reuse, R236, -R60 ;  /* 0x000000ec3fec7223 */ /* 0x04cfe2000001083c */
[----:B------:R-:W-:Y:S01]  /*5580*/  FFMA.FTZ R65, R63, R65, R66 ;  /* 0x000000413f417223 */ /* 0x000fe20000010042 */
[----:B------:R-:W-:Y:S01]  /*5590*/  FADD.FTZ R64, R64, R233 ;  /* 0x000000e940407221 */ /* 0x000fe20000010000 */
[----:B------:R-:W-:-:S07]  /*55a0*/  FADD.FTZ R61, R61, R62 ;  /* 0x0000003e3d3d7221 */ /* 0x000fce0000010000 */
.L_x_9450:
[----:B------:R-:W-:Y:S05]  /*55b0*/  BSYNC.RECONVERGENT B0 ;  /* 0x0000000000007941 */ /* 0x000fea0003800200 */
.L_x_9449:
[----:B------:R-:W-:-:S03]  /*55c0*/  UMOV UR34, 0xffffffff ;  /* 0xffffffff00227882 */ /* 0x000fc60000000000 */
[----:B------:R-:W-:Y:S05]  /*55d0*/  BRA.DIV UR34, `(.L_x_9451) ;  /* 0x0000004622d07947 */ /* 0x000fea000b800000 */
[----:B---3--:R3:W1:Y:S04]  /*55e0*/  SHFL.DOWN PT, R63, R236, 0x2, 0x1f ;  /* 0x08401f00ec3f7f89 */ /* 0x00866800000e0000 */
[----:B----4-:R3:W4:Y:S04]  /*55f0*/  SHFL.DOWN PT, R66, R65, 0x2, 0x1f ;  /* 0x08401f0041427f89 */ /* 0x01072800000e0000 */
[----:B0-----:R3:W0:Y:S04]  /*5600*/  SHFL.DOWN PT, R67, R64, 0x2, 0x1f ;  /* 0x08401f0040437f89 */ /* 0x00162800000e0000 */
[----:B------:R3:W0:Y:S02]  /*5610*/  SHFL.DOWN PT, R60, R61, 0x2, 0x1f ;  /* 0x08401f003d3c7f89 */ /* 0x00062400000e0000 */
.L_x_9531:
        /* <DEDUP_REMOVED lines=9> */
[-C--:B-123--:R-:W-:Y:S01]  /*56b0*/  FFMA.FTZ R236, R236, R63.reuse, -R60 ;  /* 0x0000003fecec7223 */ /* 0x08efe2000001083c */
[----:B------:R-:W-:Y:S01]  /*56c0*/  FFMA.FTZ R65, R65, R63, R66 ;  /* 0x0000003f41417223 */ /* 0x000fe20000010042 */
[----:B------:R-:W-:Y:S01]  /*56d0*/  FADD.FTZ R64, R64, R233 ;  /* 0x000000e940407221 */ /* 0x000fe20000010000 */
[----:B------:R-:W-:-:S07]  /*56e0*/  FADD.FTZ R61, R61, R62 ;  /* 0x0000003e3d3d7221 */ /* 0x000fce0000010000 */
.L_x_9453:
[----:B------:R-:W-:Y:S05]  /*56f0*/  BSYNC.RECONVERGENT B0 ;  /* 0x0000000000007941 */ /* 0x000fea0003800200 */
.L_x_9452:
[----:B------:R-:W-:-:S03]  /*5700*/  UMOV UR34, 0xffffffff ;  /* 0xffffffff00227882 */ /* 0x000fc60000000000 */
[----:B------:R-:W-:Y:S05]  /*5710*/  BRA.DIV UR34, `(.L_x_9454) ;  /* 0x0000004622f07947 */ /* 0x000fea000b800000 */
[----:B-1----:R1:W1:Y:S04]  /*5720*/  SHFL.DOWN PT, R63, R236, 0x4, 0x1f ;  /* 0x08801f00ec3f7f89 */ /* 0x00226800000e0000 */
[----:B----4-:R4:W1:Y:S04]  /*5730*/  SHFL.DOWN PT, R66, R65, 0x4, 0x1f ;  /* 0x08801f0041427f89 */ /* 0x01086800000e0000 */
[----:B0-----:R4:W0:Y:S04]  /*5740*/  SHFL.DOWN PT, R67, R64, 0x4, 0x1f ;  /* 0x08801f0040437f89 */ /* 0x00182800000e0000 */
[----:B------:R4:W0:Y:S02]  /*5750*/  SHFL.DOWN PT, R60, R61, 0x4, 0x1f ;  /* 0x08801f003d3c7f89 */ /* 0x00082400000e0000 */
.L_x_9537:
        /* <DEDUP_REMOVED lines=9> */
[-C--:B--23--:R-:W-:Y:S01]  /*57f0*/  FFMA.FTZ R236, R236, R63.reuse, -R60 ;  /* 0x0000003fecec7223 */ /* 0x08cfe2000001083c */
[----:B----4-:R-:W-:Y:S01]  /*5800*/  FFMA.FTZ R65, R65, R63, R66 ;  /* 0x0000003f41417223 */ /* 0x010fe20000010042 */
[----:B------:R-:W-:Y:S01]  /*5810*/  FADD.FTZ R64, R64, R233 ;  /* 0x000000e940407221 */ /* 0x000fe20000010000 */
[----:B------:R-:W-:-:S07]  /*5820*/  FADD.FTZ R61, R61, R62 ;  /* 0x0000003e3d3d7221 */ /* 0x000fce0000010000 */
.L_x_9456:
[----:B------:R-:W-:Y:S05]  /*5830*/  BSYNC.RECONVERGENT B0 ;  /* 0x0000000000007941 */ /* 0x000fea0003800200 */
.L_x_9455:
[----:B------:R-:W-:-:S03]  /*5840*/  UMOV UR34, 0xffffffff ;  /* 0xffffffff00227882 */ /* 0x000fc60000000000 */
[----:B------:R-:W-:Y:S05]  /*5850*/  BRA.DIV UR34, `(.L_x_9457) ;  /* 0x0000004a22107947 */ /* 0x000fea000b800000 */
[----:B-1----:R1:W1:Y:S04]  /*5860*/  SHFL.DOWN PT, R63, R236, 0x8, 0x1f ;  /* 0x09001f00ec3f7f89 */ /* 0x00226800000e0000 */
[----:B------:R1:W1:Y:S04]  /*5870*/  SHFL.DOWN PT, R66, R65, 0x8, 0x1f ;  /* 0x09001f0041427f89 */ /* 0x00026800000e0000 */
[----:B0-----:R0:W0:Y:S04]  /*5880*/  SHFL.DOWN PT, R67, R64, 0x8, 0x1f ;  /* 0x09001f0040437f89 */ /* 0x00102800000e0000 */
[----:B------:R0:W0:Y:S02]  /*5890*/  SHFL.DOWN PT, R60, R61, 0x8, 0x1f ;  /* 0x09001f003d3c7f89 */ /* 0x00002400000e0000 */
.L_x_9543:
        /* <DEDUP_REMOVED lines=13> */
.L_x_9459:
[----:B------:R-:W-:Y:S05]  /*5970*/  BSYNC.RECONVERGENT B0 ;  /* 0x0000000000007941 */ /* 0x000fea0003800200 */
.L_x_9458:
[----:B------:R-:W-:-:S03]  /*5980*/  UMOV UR34, 0xffffffff ;  /* 0xffffffff00227882 */ /* 0x000fc60000000000 */
[----:B------:R-:W-:Y:S05]  /*5990*/  BRA.DIV UR34, `(.L_x_9460) ;  /* 0x0000004a22307947 */ /* 0x000fea000b800000 */
[----:B-1----:R1:W1:Y:S04]  /*59a0*/  SHFL.DOWN PT, R63, R236, 0x10, 0x1f ;  /* 0x0a001f00ec3f7f89 */ /* 0x00226800000e0000 */
[----:B------:R1:W1:Y:S04]  /*59b0*/  SHFL.DOWN PT, R66, R65, 0x10, 0x1f ;  /* 0x0a001f0041427f89 */ /* 0x00026800000e0000 */
[----:B0-----:R0:W0:Y:S04]  /*59c0*/  SHFL.DOWN PT, R67, R64, 0x10, 0x1f ;  /* 0x0a001f0040437f89 */ /* 0x00102800000e0000 */
[----:B------:R0:W0:Y:S02]  /*59d0*/  SHFL.DOWN PT, R60, R61, 0x10, 0x1f ;  /* 0x0a001f003d3c7f89 */ /* 0x00002400000e0000 */
.L_x_9549:
        /* <DEDUP_REMOVED lines=13> */
.L_x_9462:
[----:B------:R-:W-:Y:S05]  /*5ab0*/  BSYNC.RECONVERGENT B0 ;  /* 0x0000000000007941 */ /* 0x000fea0003800200 */
.L_x_9461:
        /* <DEDUP_REMOVED lines=26> */
.L_x_9563:
        /* <DEDUP_REMOVED lines=15> */
.L_x_9465:
[----:B------:R-:W-:Y:S05]  /*5d50*/  BSYNC.RECONVERGENT B0 ;  /* 0x0000000000007941 */ /* 0x000fea0003800200 */
.L_x_9464:
        /* <DEDUP_REMOVED lines=16> */
.L_x_9447:
[----:B------:R-:W-:Y:S05]  /*5e60*/  WARPSYNC.ALL ;  /* 0x0000000000007948 */ /* 0x000fea0003800000 */
[----:B------:R-:W-:Y:S01]  /*5e70*/  BAR.SYNC.DEFER_BLOCKING 0x0 ;  /* 0x0000000000007b1d */ /* 0x000fe20000010000 */
[----:B------:R-:W-:Y:S02]  /*5e80*/  ISETP.NE.AND P0, PT, R127, RZ, PT ;  /* 0x000000ff7f00720c */ /* 0x000fe40003f05270 */
[C---:B------:R-:W-:Y:S02]  /*5e90*/  ISETP.GT.AND P2, PT, R123.reuse, 0x1e, PT ;  /* 0x0000001e7b00780c */ /* 0x040fe40003f44270 */
[----:B------:R-:W-:Y:S01]  /*5ea0*/  ISETP.GT.AND P3, PT, R123, 0xf, PT ;  /* 0x0000000f7b00780c */ /* 0x000fe20003f64270 */
[----:B------:R-:W-:Y:S01]  /*5eb0*/  BSSY.RECONVERGENT B0, `(.L_x_9466) ;  /* 0x00001b5000007945 */ /* 0x000fe20003800200 */
[----:B------:R-:W4:Y:S07]  /*5ec0*/  LDS.64 R56, [R126+0x14f8] ;  /* 0x0014f8007e387984 */ /* 0x000f2e0000000a00 */
[----:B-1----:R1:W-:Y:S01]  /*5ed0*/  @!P0 STS.128 [UR9+0x2af0], R52 ;  /* 0x002af034ff008988 */ /* 0x0023e20008000c09 */
[-C--:B----4-:R-:W-:Y:S01]  /*5ee0*/  FMUL.FTZ R58, R56, R73.reuse ;  /* 0x00000049383a7220 */ /* 0x090fe20000410000 */
        /* <DEDUP_REMOVED lines=8> */
[----:B------:R-:W-:Y:S01]  /*5f70*/  FFMA.FTZ R59, R172, R133, -R170 ;  /* 0x00000085ac3b7223 */ /* 0x000fe200000108aa */
[C---:B------:R-:W-:Y:S01]  /*5f80*/  FMUL.FTZ R172, R3.reuse, R153 ;  /* 0x0000009903ac7220 */ /* 0x040fe20000410000 */
[----:B------:R-:W-:Y:S01]  /*5f90*/  FMUL.FTZ R170, R3, R133 ;  /* 0x0000008503aa7220 */ /* 0x000fe20000410000 */
[----:B------:R-:W-:Y:S01]  /*5fa0*/  FADD.FTZ R154, R154, R57 ;  /* 0x000000399a9a7221 */ /* 0x000fe20000010000 */
[----:B------:R-:W-:Y:S02]  /*5fb0*/  FADD.FTZ R134, R134, R59 ;  /* 0x0000003b86867221 */ /* 0x000fe40000010000 */
[----:B------:R-:W-:Y:S01]  /*5fc0*/  FFMA.FTZ R170, R153, UR30, R170 ;  /* 0x0000001e99aa7c23 */ /* 0x000fe200080100aa */
[C---:B------:R-:W-:Y:S01]  /*5fd0*/  FMUL.FTZ R56, R169.reuse, R154 ;  /* 0x0000009aa9387220 */ /* 0x040fe20000410000 */
[-C--:B------:R-:W-:Y:S01]  /*5fe0*/  FMUL.FTZ R169, R169, R134.reuse ;  /* 0x00000086a9a97220 */ /* 0x080fe20000410000 */
[----:B--2---:R-:W-:-:S02]  /*5ff0*/  FMUL.FTZ R63, R105, R134 ;  /* 0x00000086693f7220 */ /* 0x004fc40000410000 */
        /* <DEDUP_REMOVED lines=8> */
[----:B------:R-:W-:Y:S01]  /*6080*/  FFMA.FTZ R59, R174, R135, -R58 ;  /* 0x00000087ae3b7223 */ /* 0x000fe2000001083a */
[----:B------:R-:W-:Y:S02]  /*6090*/  FFMA.FTZ R174, R133, UR30, -R172 ;  /* 0x0000001e85ae7c23 */ /* 0x000fe400080108ac */
        /* <DEDUP_REMOVED lines=27> */
[----:B------:R-:W-:Y:S02]  /*6250*/  FFMA.FTZ R59, R0, R223, RZ ;  /* 0x000000df003b7223 */ /* 0x000fe400000100ff */
        /* <DEDUP_REMOVED lines=19> */
[----:B------:R-:W-:Y:S01]  /*6390*/  FADD.FTZ R225, -R86, R225 ;  /* 0x000000e156e17221 */ /* 0x000fe20000010100 */
[C---:B------:R-:W-:Y:S01]  /*63a0*/  FMUL.FTZ R57, R187.reuse, R162 ;  /* 0x000000a2bb397220 */ /* 0x040fe20000410000 */
[-C--:B------:R-:W-:Y:S01]  /*63b0*/  FMUL.FTZ R187, R187, R146.reuse ;  /* 0x00000092bbbb7220 */ /* 0x080fe20000410000 */
[----:B------:R-:W-:Y:S01]  /*63c0*/  FFMA.FTZ R72, R100, R215, R59 ;  /* 0x000000d764487223 */ /* 0x000fe2000001003b */
[----:B------:R-:W-:Y:S01]  /*63d0*/  FADD.FTZ R216, -R85, R216 ;  /* 0x000000d855d87221 */ /* 0x000fe20000010100 */
        /* <DEDUP_REMOVED lines=8> */
[CC--:B------:R-:W-:Y:S01]  /*6460*/  FMUL.FTZ R57, R189.reuse, R147.reuse ;  /* 0x00000093bd397220 */ /* 0x0c0fe20000410000 */
[----:B------:R-:W-:Y:S01]  /*6470*/  FMUL.FTZ R52, R189, R64 ;  /* 0x00000040bd347220 */ /* 0x000fe20000410000 */
[----:B------:R-:W-:Y:S01]  /*6480*/  FFMA.FTZ R55, R103, -R208, R66 ;  /* 0x800000d067377223 */ /* 0x000fe20000010042 */
[----:B------:R-:W-:Y:S01]  /*6490*/  FFMA.FTZ R59, R97, R218, R54 ;  /* 0x000000da613b7223 */ /* 0x000fe20000010036 */
[C---:B------:R-:W-:Y:S01]  /*64a0*/  FFMA.FTZ R57, R190.reuse, R64, R57 ;  /* 0x00000040be397223 */ /* 0x040fe20000010039 */
[----:B------:R-:W-:Y:S01]  /*64b0*/  FFMA.FTZ R53, R190, R147, -R52 ;  /* 0x00000093be357223 */ /* 0x000fe20000010834 */
[----:B------:R-:W-:Y:S01]  /*64c0*/  FFMA.FTZ R52, R102, -R205, R55 ;  /* 0x800000cd66347223 */ /* 0x000fe20000010037 */
[----:B------:R-:W-:Y:S01]  /*64d0*/  FFMA.FTZ R188, R134, UR30, -R61 ;  /* 0x0000001e86bc7c23 */ /* 0x000fe2000801083d */
        /* <DEDUP_REMOVED lines=28> */
[----:B------:R-:W-:Y:S01]  /*66a0*/  FADD.FTZ R229, -R74, R229 ;  /* 0x000000e54ae57221 */ /* 0x000fe20000010100 */
[----:B------:R-:W-:Y:S01]  /*66b0*/  FADD.FTZ R57, RZ, R230 ;  /* 0x000000e6ff397221 */ /* 0x000fe20000010000 */
[----:B------:R-:W-:Y:S01]  /*66c0*/  FFMA.FTZ R52, R94, -R211, R53 ;  /* 0x800000d35e347223 */ /* 0x000fe20000010035 */
[----:B------:R-:W-:Y:S01]  /*66d0*/  FMUL.FTZ R72, R106, R153 ;  /* 0x000000996a487220 */ /* 0x000fe20000410000 */
[----:B------:R-:W-:Y:S01]  /*66e0*/  FMUL.FTZ R170, R229, R170 ;  /* 0x000000aae5aa7220 */ /* 0x000fe20000410000 */
[----:B------:R-:W-:Y:S01]  /*66f0*/  FMUL.FTZ R59, R3, R134 ;  /* 0x00000086033b7220 */ /* 0x000fe20000410000 */
[----:B------:R-:W-:Y:S01]  /*6700*/  FFMA.FTZ R53, R93, -R228, R52 ;  /* 0x800000e45d357223 */ /* 0x000fe20000010034 */
[----:B------:R-:W-:Y:S01]  /*6710*/  FMUL.FTZ R52, R57, R72 ;  /* 0x0000004839347220 */ /* 0x000fe20000410000 */
[----:B------:R-:W-:Y:S01]  /*6720*/  FMUL.FTZ R184, R118, R149 ;  /* 0x0000009576b87220 */ /* 0x000fe20000410000 */
[----:B------:R-:W-:Y:S01]  /*6730*/  FFMA.FTZ R61, R154, UR30, R59 ;  /* 0x0000001e9a3d7c23 */ /* 0x000fe2000801003b */
        /* <DEDUP_REMOVED lines=13> */
[----:B------:R-:W-:Y:S01]  /*6810*/  FADD.FTZ R174, -R75, R231 ;  /* 0x000000e74bae7221 */ /* 0x000fe20000010100 */
[----:B------:R-:W-:Y:S01]  /*6820*/  FFMA.FTZ R53, R229, R72, R176 ;  /* 0x00000048e5357223 */ /* 0x000fe200000100b0 */
[C---:B------:R-:W-:Y:S01]  /*6830*/  FMUL.FTZ R134, R198.reuse, R151 ;  /* 0x00000097c6867220 */ /* 0x040fe20000410000 */
[-C--:B------:R-:W-:Y:S01]  /*6840*/  FMUL.FTZ R198, R198, R170.reuse ;  /* 0x000000aac6c67220 */ /* 0x080fe20000410000 */
[----:B------:R-:W-:Y:S01]  /*6850*/  FMUL.FTZ R65, R227, R57 ;  /* 0x00000039e3417220 */ /* 0x000fe20000410000 */
[C---:B------:R-:W-:Y:S01]  /*6860*/  FMUL.FTZ R190, R174.reuse, R61 ;  /* 0x0000003daebe7220 */ /* 0x040fe20000410000 */
[CC--:B------:R-:W-:Y:S01]  /*6870*/  FFMA.FTZ R59, R197.reuse, R170.reuse, R134 ;  /* 0x000000aac53b7223 */ /* 0x0c0fe20000010086 */
[----:B------:R-:W-:Y:S01]  /*6880*/  FFMA.FTZ R197, R197, R151, -R198 ;  /* 0x00000097c5c57223 */ /* 0x000fe200000108c6 */
[----:B------:R-:W-:Y:S01]  /*6890*/  FFMA.FTZ R65, R174, R63, -R65 ;  /* 0x0000003fae417223 */ /* 0x000fe20000010841 */
[----:B------:R-:W-:Y:S01]  /*68a0*/  FMUL.FTZ R134, R120, R170 ;  /* 0x000000aa78867220 */ /* 0x000fe20000410000 */
[----:B------:R-:W-:Y:S01]  /*68b0*/  FADD.FTZ R168, R168, R59 ;  /* 0x0000003ba8a87221 */ /* 0x000fe20000010000 */
[----:B------:R-:W-:Y:S01]  /*68c0*/  FADD.FTZ R152, R152, R197 ;  /* 0x000000c598987221 */ /* 0x000fe20000010000 */
[----:B------:R-:W-:Y:S01]  /*68d0*/  FFMA.FTZ R73, R174, R57, R73 ;  /* 0x00000039ae497223 */ /* 0x000fe20000010049 */
[----:B------:R-:W-:Y:S01]  /*68e0*/  FMUL.FTZ R176, R120, R151 ;  /* 0x0000009778b07220 */ /* 0x000fe20000410000 */
[----:B------:R-:W-:Y:S01]  /*68f0*/  FMUL.FTZ R178, R207, R134 ;  /* 0x00000086cfb27220 */ /* 0x000fe20000410000 */
[----:B------:R-:W-:Y:S01]  /*6900*/  FMUL.FTZ R63, R119, R152 ;  /* 0x00000098773f7220 */ /* 0x000fe20000410000 */
[----:B------:R-:W-:Y:S01]  /*6910*/  FADD.FTZ R174, -R89, R223 ;  /* 0x000000df59ae7221 */ /* 0x000fe20000010100 */
[----:B------:R-:W-:Y:S01]  /*6920*/  FMUL.FTZ R59, R119, R168 ;  /* 0x000000a8773b7220 */ /* 0x000fe20000410000 */
[-C--:B------:R-:W-:Y:S01]  /*6930*/  FFMA.FTZ R178, R213, R176.reuse, -R178 ;  /* 0x000000b0d5b27223 */ /* 0x080fe200000108b2 */
[----:B------:R-:W-:Y:S01]  /*6940*/  FMUL.FTZ R61, R209, R63 ;  /* 0x0000003fd13d7220 */ /* 0x000fe20000410000 */
[----:B------:R-:W-:Y:S01]  /*6950*/  FMUL.FTZ R176, R207, R176 ;  /* 0x000000b0cfb07220 */ /* 0x000fe20000410000 */
[----:B------:R-:W-:Y:S01]  /*6960*/  FFMA.FTZ R150, R39, R153, R150 ;  /* 0x0000009927967223 */ /* 0x000fe20000010096 */
[C---:B------:R-:W-:Y:S01]  /*6970*/  FMUL.FTZ R153, R117.reuse, R172 ;  /* 0x000000ac75997220 */ /* 0x040fe20000410000 */
[-C--:B------:R-:W-:Y:S01]  /*6980*/  FFMA.FTZ R67, R174, R59.reuse, R61 ;  /* 0x0000003bae437223 */ /* 0x080fe2000001003d */
[----:B------:R-:W-:Y:S01]  /*6990*/  FMUL.FTZ R61, R117, R166 ;  /* 0x000000a6753d7220 */ /* 0x000fe20000410000 */
[----:B------:R-:W-:Y:S01]  /*69a0*/  FFMA.FTZ R176, R213, R134, R176 ;  /* 0x00000086d5b07223 */ /* 0x000fe200000100b0 */
[----:B------:R-:W-:Y:S01]  /*69b0*/  FMUL.FTZ R133, R209, R59 ;  /* 0x0000003bd1857220 */ /* 0x000fe20000410000 */
[----:B------:R-:W-:Y:S01]  /*69c0*/  FADD.FTZ R67, RZ, R67 ;  /* 0x00000043ff437221 */ /* 0x000fe20000010000 */
[----:B------:R-:W-:Y:S01]  /*69d0*/  FMUL.FTZ R155, R208, R61 ;  /* 0x0000003dd09b7220 */ /* 0x000fe20000410000 */
[----:B------:R-:W-:Y:S01]  /*69e0*/  FMUL.FTZ R186, R205, R184 ;  /* 0x000000b8cdba7220 */ /* 0x000fe20000410000 */
[----:B------:R-:W-:Y:S01]  /*69f0*/  FFMA.FTZ R133, R174, R63, -R133 ;  /* 0x0000003fae857223 */ /* 0x000fe20000010885 */
[----:B------:R-:W-:Y:S01]  /*6a00*/  FADD.FTZ R67, R67, R176 ;  /* 0x000000b043437221 */ /* 0x000fe20000010000 */
[-C--:B------:R-:W-:Y:S01]  /*6a10*/  FFMA.FTZ R182, R212, R153.reuse, -R155 ;  /* 0x00000099d4b67223 */ /* 0x080fe2000001089b */
[----:B------:R-:W-:Y:S01]  /*6a20*/  FMUL.FTZ R153, R208, R153 ;  /* 0x00000099d0997220 */ /* 0x000fe20000410000 */
[----:B------:R-:W-:Y:S01]  /*6a30*/  FMUL.FTZ R176, R118, R66 ;  /* 0x0000004276b07220 */ /* 0x000fe20000410000 */
[----:B------:R-:W-:Y:S01]  /*6a40*/  FADD.FTZ R133, RZ, R133 ;  /* 0x00000085ff857221 */ /* 0x000fe20000010000 */
[----:B------:R-:W-:Y:S01]  /*6a50*/  FFMA.FTZ R227, R227, R188, R190 ;  /* 0x000000bce3e37223 */ /* 0x000fe200000100be */
[----:B------:R-:W-:Y:S01]  /*6a60*/  FFMA.FTZ R180, R212, R61, R153 ;  /* 0x0000003dd4b47223 */ /* 0x000fe20000010099 */
[----:B------:R-:W-:Y:S01]  /*6a70*/  FMUL.FTZ R63, R205, R176 ;  /* 0x000000b0cd3f7220 */ /* 0x000fe20000410000 */
[----:B------:R-:W-:Y:S01]  /*6a80*/  FMUL.FTZ R153, R115, R148 ;  /* 0x0000009473997220 */ /* 0x000fe20000410000 */
[----:B------:R-:W-:Y:S01]  /*6a90*/  FFMA.FTZ R186, R225, R176, R186 ;  /* 0x000000b0e1ba7223 */ /* 0x000fe200000100ba */
[----:B------:R-:W-:Y:S01]  /*6aa0*/  FADD.FTZ R67, R67, R180 ;  /* 0x000000b443437221 */ /* 0x000fe20000010000 */
[----:B------:R-:W-:Y:S01]  /*6ab0*/  FFMA.FTZ R184, R225, R184, -R63 ;  /* 0x000000b8e1b87223 */ /* 0x000fe2000001083f */
[----:B------:R-:W-:Y:S01]  /*6ac0*/  FMUL.FTZ R63, R115, R164 ;  /* 0x000000a4733f7220 */ /* 0x000fe20000410000 */
[----:B------:R-:W-:Y:S01]  /*6ad0*/  FMUL.FTZ R155, R206, R153 ;  /* 0x00000099ce9b7220 */ /* 0x000fe20000410000 */
[----:B------:R-:W-:Y:S01]  /*6ae0*/  FADD.FTZ R133, R133, R178 ;  /* 0x000000b285857221 */ /* 0x000fe20000010000 */
[----:B------:R-:W-:Y:S01]  /*6af0*/  FMUL.FTZ R178, R116, R64 ;  /* 0x0000004074b27220 */ /* 0x000fe20000410000 */
[----:B------:R-:W-:Y:S01]  /*6b00*/  FADD.FTZ R67, R67, R186 ;  /* 0x000000ba43437221 */ /* 0x000fe20000010000 */
[-C--:B------:R-:W-:Y:S01]  /*6b10*/  FFMA.FTZ R180, R216, R63.reuse, R155 ;  /* 0x0000003fd8b47223 */ /* 0x080fe2000001009b */
[----:B------:R-:W-:Y:S01]  /*6b20*/  FADD.FTZ R133, R133, R182 ;  /* 0x000000b685857221 */ /* 0x000fe20000010000 */
[----:B------:R-:W-:Y:S01]  /*6b30*/  FADD.FTZ R215, -R84, R215 ;  /* 0x000000d754d77221 */ /* 0x000fe20000010100 */
[----:B------:R-:W-:Y:S01]  /*6b40*/  FMUL.FTZ R182, R206, R63 ;  /* 0x0000003fceb67220 */ /* 0x000fe20000410000 */
[----:B------:R-:W-:Y:S01]  /*6b50*/  FMUL.FTZ R186, R116, R147 ;  /* 0x0000009374ba7220 */ /* 0x000fe20000410000 */
[----:B------:R-:W-:Y:S01]  /*6b60*/  FMUL.FTZ R188, R203, R178 ;  /* 0x000000b2cbbc7220 */ /* 0x000fe20000410000 */
[----:B------:R-:W-:Y:S01]  /*6b70*/  FADD.FTZ R180, R67, R180 ;  /* 0x000000b443b47221 */ /* 0x000fe20000010000 */
[----:B------:R-:W-:Y:S01]  /*6b80*/  FMUL.FTZ R67, R113, R162 ;  /* 0x000000a271437220 */ /* 0x000fe20000410000 */
[----:B------:R-:W-:Y:S01]  /*6b90*/  FFMA.FTZ R182, R216, R153, -R182 ;  /* 0x00000099d8b67223 */ /* 0x000fe200000108b6 */
[----:B------:R-:W-:Y:S01]  /*6ba0*/  FADD.FTZ R133, R133, R184 ;  /* 0x000000b885857221 */ /* 0x000fe20000010000 */
[-C--:B------:R-:W-:Y:S01]  /*6bb0*/  FFMA.FTZ R155, R215, R186.reuse, -R188 ;  /* 0x000000bad79b7223 */ /* 0x080fe200000108bc */
[----:B------:R-:W-:Y:S01]  /*6bc0*/  FMUL.FTZ R186, R203, R186 ;  /* 0x000000bacbba7220 */ /* 0x000fe20000410000 */
[----:B------:R-:W-:Y:S01]  /*6bd0*/  FMUL.FTZ R157, R113, R146 ;  /* 0x00000092719d7220 */ /* 0x000fe20000410000 */
[----:B------:R-:W-:Y:S01]  /*6be0*/  FADD.FTZ R214, -R83, R214 ;  /* 0x000000d653d67221 */ /* 0x000fe20000010100 */
[C---:B------:R-:W-:Y:S01]  /*6bf0*/  FMUL.FTZ R184, R204.reuse, R67 ;  /* 0x00000043ccb87220 */ /* 0x040fe20000410000 */
[----:B------:R-:W-:Y:S01]  /*6c00*/  FADD.FTZ R182, R133, R182 ;  /* 0x000000b685b67221 */ /* 0x000fe20000010000 */
[----:B------:R-:W-:Y:S01]  /*6c10*/  FFMA.FTZ R153, R215, R178, R186 ;  /* 0x000000b2d7997223 */ /* 0x000fe200000100ba */
[-C--:B------:R-:W-:Y:S01]  /*6c20*/  FMUL.FTZ R159, R204, R157.reuse ;  /* 0x0000009dcc9f7220 */ /* 0x080fe20000410000 */
[----:B------:R-:W-:Y:S01]  /*6c30*/  FFMA.FTZ R133, R38, R154, R227 ;  /* 0x0000009a26857223 */ /* 0x000fe200000100e3 */
[----:B------:R-:W-:Y:S01]  /*6c40*/  FFMA.FTZ R184, R214, R157, -R184 ;  /* 0x0000009dd6b87223 */ /* 0x000fe200000108b8 */
[C---:B------:R-:W-:Y:S01]  /*6c50*/  FMUL.FTZ R154, R3.reuse, R56 ;  /* 0x00000038039a7220 */ /* 0x040fe20000410000 */
[----:B------:R-:W-:Y:S01]  /*6c60*/  FADD.FTZ R155, R182, R155 ;  /* 0x0000009bb69b7221 */ /* 0x000fe20000010000 */
[----:B------:R-:W-:Y:S01]  /*6c70*/  FMUL.FTZ R157, R3, R135 ;  /* 0x00000087039d7220 */ /* 0x000fe20000410000 */
[----:B------:R-:W-:Y:S01]  /*6c80*/  FADD.FTZ R153, R180, R153 ;  /* 0x00000099b4997221 */ /* 0x000fe20000010000 */
[----:B------:R-:W-:Y:S01]  /*6c90*/  FMUL.FTZ R182, R114, R145 ;  /* 0x0000009172b67220 */ /* 0x000fe20000410000 */
[----:B------:R-:W-:Y:S01]  /*6ca0*/  FFMA.FTZ R180, R214, R67, R159 ;  /* 0x00000043d6b47223 */ /* 0x000fe2000001009f */
[----:B------:R-:W-:Y:S01]  /*6cb0*/  FFMA.FTZ R169, R135, UR30, -R154 ;  /* 0x0000001e87a97c23 */ /* 0x000fe2000801089a */
[----:B------:R-:W-:Y:S01]  /*6cc0*/  FMUL.FTZ R159, R108, R135 ;  /* 0x000000876c9f7220 */ /* 0x000fe20000410000 */
[----:B------:R-:W-:Y:S01]  /*6cd0*/  FADD.FTZ R220, -R76, R220 ;  /* 0x000000dc4cdc7221 */ /* 0x000fe20000010100 */
[----:B------:R-:W-:Y:S01]  /*6ce0*/  FFMA.FTZ R135, R56, UR30, R157 ;  /* 0x0000001e38877c23 */ /* 0x000fe2000801009d */
[----:B------:R-:W-:Y:S01]  /*6cf0*/  FMUL.FTZ R154, R114, R62 ;  /* 0x0000003e729a7220 */ /* 0x000fe20000410000 */
[----:B------:R-:W-:Y:S01]  /*6d00*/  FADD.FTZ R217, -R82, R217 ;  /* 0x000000d952d97221 */ /* 0x000fe20000010100 */
[C---:B------:R-:W-:Y:S01]  /*6d10*/  FMUL.FTZ R186, R201.reuse, R182 ;  /* 0x000000b6c9ba7220 */ /* 0x040fe20000410000 */
[----:B------:R-:W-:Y:S01]  /*6d20*/  FMUL.FTZ R171, R220, R135 ;  /* 0x00000087dcab7220 */ /* 0x000fe20000410000 */
        /* <DEDUP_REMOVED lines=9> */
[----:B------:R-:W-:Y:S01]  /*6dc0*/  FADD.FTZ R219, -R80, R219 ;  /* 0x000000db50db7221 */ /* 0x000fe20000010100 */
[----:B------:R-:W-:Y:S01]  /*6dd0*/  FMUL.FTZ R165, R2, R163 ;  /* 0x000000a302a57220 */ /* 0x000fe20000410000 */
[----:B------:R-:W-:Y:S01]  /*6de0*/  FMUL.FTZ R188, R112, R143 ;  /* 0x0000008f70bc7220 */ /* 0x000fe20000410000 */
[----:B------:R-:W-:Y:S01]  /*6df0*/  FMUL.FTZ R190, R199, R180 ;  /* 0x000000b4c7be7220 */ /* 0x000fe20000410000 */
[----:B------:R-:W-:Y:S01]  /*6e00*/  FADD.FTZ R155, R155, R184 ;  /* 0x000000b89b9b7221 */ /* 0x000fe20000010000 */
[-C--:B------:R-:W-:Y:S01]  /*6e10*/  FMUL.FTZ R186, R2, R135.reuse ;  /* 0x0000008702ba7220 */ /* 0x080fe20000410000 */
[C---:B------:R-:W-:Y:S01]  /*6e20*/  FFMA.FTZ R184, R218.reuse, R135, R165 ;  /* 0x00000087dab87223 */ /* 0x040fe200000100a5 */
[-C--:B------:R-:W-:Y:S01]  /*6e30*/  FFMA.FTZ R190, R219, R188.reuse, -R190 ;  /* 0x000000bcdbbe7223 */ /* 0x080fe200000108be */
[----:B------:R-:W-:Y:S01]  /*6e40*/  FMUL.FTZ R188, R199, R188 ;  /* 0x000000bcc7bc7220 */ /* 0x000fe20000410000 */
[----:B------:R-:W-:Y:S01]  /*6e50*/  FMUL.FTZ R165, R109, R142 ;  /* 0x0000008e6da57220 */ /* 0x000fe20000410000 */
[----:B------:R-:W-:Y:S01]  /*6e60*/  FADD.FTZ R182, R155, R182 ;  /* 0x000000b69bb67221 */ /* 0x000fe20000010000 */
[----:B------:R-:W-:Y:S01]  /*6e70*/  FFMA.FTZ R163, R218, R163, -R186 ;  /* 0x000000a3daa37223 */ /* 0x000fe200000108ba */
[----:B------:R-:W-:Y:S01]  /*6e80*/  FMUL.FTZ R155, R109, R158 ;  /* 0x0000009e6d9b7220 */ /* 0x000fe20000410000 */
[----:B------:R-:W-:Y:S01]  /*6e90*/  FADD.FTZ R157, R157, R184 ;  /* 0x000000b89d9d7221 */ /* 0x000fe20000010000 */
[----:B------:R-:W-:Y:S01]  /*6ea0*/  FADD.FTZ R226, -R79, R226 ;  /* 0x000000e24fe27221 */ /* 0x000fe20000010100 */
        /* <DEDUP_REMOVED lines=11> */
[----:B------:R-:W-:Y:S01]  /*6f60*/  FADD.FTZ R221, -R78, R221 ;  /* 0x000000dd4edd7221 */ /* 0x000fe20000010100 */
[----:B------:R-:W-:Y:S01]  /*6f70*/  FMUL.FTZ R182, R110, R58 ;  /* 0x0000003a6eb67220 */ /* 0x000fe20000410000 */
[----:B------:R-:W-:Y:S01]  /*6f80*/  FMUL.FTZ R188, R211, R186 ;  /* 0x000000bad3bc7220 */ /* 0x000fe20000410000 */
[----:B------:R-:W-:Y:S01]  /*6f90*/  FMUL.FTZ R157, R107, R156 ;  /* 0x0000009c6b9d7220 */ /* 0x000fe20000410000 */
[-C--:B------:R-:W-:Y:S01]  /*6fa0*/  FFMA.FTZ R161, R220, R159.reuse, -R161 ;  /* 0x0000009fdca17223 */ /* 0x080fe200000108a1 */
[C---:B------:R-:W-:Y:S01]  /*6fb0*/  FMUL.FTZ R159, R222.reuse, R159 ;  /* 0x0000009fde9f7220 */ /* 0x040fe20000410000 */
[----:B------:R-:W-:Y:S01]  /*6fc0*/  FFMA.FTZ R222, R222, R169, R171 ;  /* 0x000000a9dede7223 */ /* 0x000fe200000100ab */
[-C--:B------:R-:W-:Y:S01]  /*6fd0*/  FFMA.FTZ R188, R221, R182.reuse, R188 ;  /* 0x000000b6ddbc7223 */ /* 0x080fe200000100bc */
[----:B------:R-:W-:Y:S01]  /*6fe0*/  FADD.FTZ R163, R163, R190 ;  /* 0x000000bea3a37221 */ /* 0x000fe20000010000 */
[----:B------:R-:W-:Y:S01]  /*6ff0*/  FADD.FTZ R224, -R77, R224 ;  /* 0x000000e04de07221 */ /* 0x000fe20000010100 */
[----:B------:R-:W-:Y:S01]  /*7000*/  FMUL.FTZ R167, R211, R182 ;  /* 0x000000b6d3a77220 */ /* 0x000fe20000410000 */
[----:B------:R-:W-:Y:S01]  /*7010*/  FMUL.FTZ R169, R107, R140 ;  /* 0x0000008c6ba97220 */ /* 0x000fe20000410000 */
[----:B------:R-:W-:Y:S01]  /*7020*/  FMUL.FTZ R171, R228, R157 ;  /* 0x0000009de4ab7220 */ /* 0x000fe20000410000 */
[----:B------:R-:W-:Y:S01]  /*7030*/  FADD.FTZ R165, R165, R188 ;  /* 0x000000bca5a57221 */ /* 0x000fe20000010000 */
[----:B------:R-:W-:Y:S01]  /*7040*/  FFMA.FTZ R186, R221, R186, -R167 ;  /* 0x000000baddba7223 */ /* 0x000fe200000108a7 */
[----:B------:R-:W-:Y:S01]  /*7050*/  FADD.FTZ R163, R163, R184 ;  /* 0x000000b8a3a37221 */ /* 0x000fe20000010000 */
[-C--:B------:R-:W-:Y:S01]  /*7060*/  FFMA.FTZ R188, R224, R169.reuse, -R171 ;  /* 0x000000a9e0bc7223 */ /* 0x080fe200000108ab */
[----:B------:R-:W-:Y:S01]  /*7070*/  FMUL.FTZ R171, R228, R169 ;  /* 0x000000a9e4ab7220 */ /* 0x000fe20000410000 */
[----:B------:R-:W-:Y:S01]  /*7080*/  FFMA.FTZ R159, R220, R153, R159 ;  /* 0x00000099dc9f7223 */ /* 0x000fe2000001009f */
[----:B------:R-:W-:Y:S01]  /*7090*/  FADD.FTZ R163, R163, R186 ;  /* 0x000000baa3a37221 */ /* 0x000fe20000010000 */
[C---:B------:R-:W-:Y:S01]  /*70a0*/  FMUL.FTZ R169, R3.reuse, R156 ;  /* 0x0000009c03a97220 */ /* 0x040fe20000410000 */
[----:B------:R-:W-:Y:S01]  /*70b0*/  FFMA.FTZ R184, R224, R157, R171 ;  /* 0x0000009de0b87223 */ /* 0x000fe200000100ab */
[----:B------:R-:W-:Y:S01]  /*70c0*/  FMUL.FTZ R167, R3, R140 ;  /* 0x0000008c03a77220 */ /* 0x000fe20000410000 */
[----:B------:R-:W-:Y:S01]  /*70d0*/  FADD.FTZ R188, R163, R188 ;  /* 0x000000bca3bc7221 */ /* 0x000fe20000010000 */
[----:B------:R-:W-:Y:S01]  /*70e0*/  FFMA.FTZ R169, R140, UR30, -R169 ;  /* 0x0000001e8ca97c23 */ /* 0x000fe200080108a9 */
[----:B------:R-:W-:Y:S01]  /*70f0*/  FADD.FTZ R184, R165, R184 ;  /* 0x000000b8a5b87221 */ /* 0x000fe20000010000 */
[----:B------:R-:W-:Y:S01]  /*7100*/  FMUL.FTZ R140, R3, R58 ;  /* 0x0000003a038c7220 */ /* 0x000fe20000410000 */
[----:B------:R-:W-:Y:S01]  /*7110*/  FADD.FTZ R188, R188, R161 ;  /* 0x000000a1bcbc7221 */ /* 0x000fe20000010000 */
[----:B------:R-:W1:Y:S01]  /*7120*/  SHFL.DOWN PT, R163, R54, 0x1, 0x1f ;  /* 0x08201f0036a37f89 */ /* 0x000e6200000e0000 */
[----:B------:R-:W-:Y:S01]  /*7130*/  FADD.FTZ R184, R184, R159 ;  /* 0x0000009fb8b87221 */ /* 0x000fe20000010000 */
[----:B------:R-:W-:Y:S01]  /*7140*/  FFMA.FTZ R167, R156, UR30, R167 ;  /* 0x0000001e9ca77c23 */ /* 0x000fe200080100a7 */
[----:B------:R-:W-:Y:S01]  /*7150*/  FADD.FTZ R159, R188, R65 ;  /* 0x00000041bc9f7221 */ /* 0x000fe20000010000 */
[----:B------:R-:W-:Y:S01]  /*7160*/  FFMA.FTZ R56, R37, R56, R222 ;  /* 0x0000003825387223 */ /* 0x000fe200000100de */
[----:B------:R-:W-:Y:S01]  /*7170*/  FADD.FTZ R186, R184, R73 ;  /* 0x00000049b8ba7221 */ /* 0x000fe20000010000 */
[----:B------:R-:W-:Y:S01]  /*7180*/  FFMA.FTZ R184, R141, UR30, -R140 ;  /* 0x0000001e8db87c23 */ /* 0x000fe2000801088c */
[----:B------:R-:W-:Y:S01]  /*7190*/  FADD.FTZ R159, R159, R52 ;  /* 0x000000349f9f7221 */ /* 0x000fe20000010000 */
[C---:B------:R-:W-:Y:S01]  /*71a0*/  FMUL.FTZ R141, R3.reuse, R141 ;  /* 0x0000008d038d7220 */ /* 0x040fe20000410000 */
[----:B------:R-:W-:Y:S01]  /*71b0*/  FADD.FTZ R52, R186, R53 ;  /* 0x00000035ba347221 */ /* 0x000fe20000010000 */
[----:B------:R-:W2:Y:S01]  /*71c0*/  SHFL.DOWN PT, R188, R55, 0x1, 0x1f ;  /* 0x08201f0037bc7f89 */ /* 0x000ea200000e0000 */
[C---:B------:R-:W-:Y:S01]  /*71d0*/  FMUL.FTZ R53, R3.reuse, R142 ;  /* 0x0000008e03357220 */ /* 0x040fe20000410000 */
[----:B------:R-:W-:Y:S01]  /*71e0*/  FFMA.FTZ R140, R58, UR30, R141 ;  /* 0x0000001e3a8c7c23 */ /* 0x000fe2000801008d */
[----:B------:R-:W-:Y:S01]  /*71f0*/  FMUL.FTZ R73, R3, R158 ;  /* 0x0000009e03497220 */ /* 0x000fe20000410000 */
[----:B------:R-:W4:Y:S01]  /*7200*/  SHFL.DOWN PT, R161, R52, 0x1, 0x1f ;  /* 0x08201f0034a17f89 */ /* 0x000f2200000e0000 */
[----:B------:R-:W-:Y:S01]  /*7210*/  FFMA.FTZ R53, R158, UR30, R53 ;  /* 0x0000001e9e357c23 */ /* 0x000fe20008010035 */
[----:B------:R-:W-:Y:S01]  /*7220*/  FMUL.FTZ R140, R221, R140 ;  /* 0x0000008cdd8c7220 */ /* 0x000fe20000410000 */
[----:B------:R-:W-:Y:S01]  /*7230*/  FFMA.FTZ R73, R142, UR30, -R73 ;  /* 0x0000001e8e497c23 */ /* 0x000fe20008010849 */
[----:B------:R5:W0:Y:S01]  /*7240*/  SHFL.DOWN PT, R186, R159, 0x1, 0x1f ;  /* 0x08201f009fba7f89 */ /* 0x000a2200000e0000 */
[----:B------:R-:W-:Y:S01]  /*7250*/  FMUL.FTZ R141, R226, R53 ;  /* 0x00000035e28d7220 */ /* 0x000fe20000410000 */
[----:B------:R-:W-:Y:S01]  /*7260*/  FFMA.FTZ R184, R211, R184, R140 ;  /* 0x000000b8d3b87223 */ /* 0x000fe2000001008c */
[C---:B------:R-:W-:Y:S01]  /*7270*/  FMUL.FTZ R140, R3.reuse, R60 ;  /* 0x0000003c038c7220 */ /* 0x040fe20000410000 */
[----:B------:R-:W-:Y:S01]  /*7280*/  FMUL.FTZ R53, R3, R143 ;  /* 0x0000008f03357220 */ /* 0x000fe20000410000 */
[----:B------:R-:W-:Y:S01]  /*7290*/  FMUL.FTZ R167, R224, R167 ;  /* 0x000000a7e0a77220 */ /* 0x000fe20000410000 */
[----:B------:R-:W-:Y:S01]  /*72a0*/  FFMA.FTZ R73, R210, R73, R141 ;  /* 0x00000049d2497223 */ /* 0x000fe2000001008d */
[----:B------:R-:W-:Y:S01]  /*72b0*/  FFMA.FTZ R142, R143, UR30, -R140 ;  /* 0x0000001e8f8e7c23 */ /* 0x000fe2000801088c */
[----:B------:R-:W-:Y:S01]  /*72c0*/  FFMA.FTZ R140, R60, UR30, R53 ;  /* 0x0000001e3c8c7c23 */ /* 0x000fe20008010035 */
[----:B------:R-:W-:Y:S01]  /*72d0*/  MOV R53, R159 ;  /* 0x0000009f00357202 */ /* 0x000fe20000000f00 */
[----:B------:R-:W-:Y:S01]  /*72e0*/  FFMA.FTZ R65, R228, R169, R167 ;  /* 0x000000a9e4417223 */ /* 0x000fe200000100a7 */
[----:B-1----:R-:W-:Y:S01]  /*72f0*/  @!P2 FADD.FTZ R54, R54, R163 ;  /* 0x000000a33636a221 */ /* 0x002fe20000010000 */
[----:B------:R-:W-:Y:S01]  /*7300*/  FFMA.FTZ R73, R42, R158, R73 ;  /* 0x0000009e2a497223 */ /* 0x000fe20000010049 */
[C---:B------:R-:W-:Y:S01]  /*7310*/  FMUL.FTZ R143, R3.reuse, R144 ;  /* 0x00000090038f7220 */ /* 0x040fe20000410000 */
[----:B------:R-:W-:Y:S01]  /*7320*/  FFMA.FTZ R65, R36, R156, R65 ;  /* 0x0000009c24417223 */ /* 0x000fe20000010041 */
[----:B------:R-:W-:Y:S01]  /*7330*/  FMUL.FTZ R141, R3, R160 ;  /* 0x000000a0038d7220 */ /* 0x000fe20000410000 */
[----:B--2---:R-:W-:Y:S01]  /*7340*/  @!P2 FADD.FTZ R55, R55, R188 ;  /* 0x000000bc3737a221 */ /* 0x004fe20000010000 */
[----:B------:R-:W1:Y:S01]  /*7350*/  SHFL.DOWN PT, R165, R54, 0x2, 0x1f ;  /* 0x08401f0036a57f89 */ /* 0x000e6200000e0000 */
[----:B------:R-:W-:Y:S01]  /*7360*/  FFMA.FTZ R143, R160, UR30, R143 ;  /* 0x0000001ea08f7c23 */ /* 0x000fe2000801008f */
[----:B------:R-:W-:Y:S01]  /*7370*/  FMUL.FTZ R140, R219, R140 ;  /* 0x0000008cdb8c7220 */ /* 0x000fe20000410000 */
[----:B----4-:R-:W-:Y:S01]  /*7380*/  @!P2 FADD.FTZ R52, R161, R52 ;  /* 0x00000034a134a221 */ /* 0x010fe20000010000 */
[----:B------:R-:W2:Y:S01]  /*7390*/  SHFL.DOWN PT, R158, R55, 0x2, 0x1f ;  /* 0x08401f00379e7f89 */ /* 0x000ea200000e0000 */
[----:B-----5:R-:W-:Y:S01]  /*73a0*/  FFMA.FTZ R159, R144, UR30, -R141 ;  /* 0x0000001e909f7c23 */ /* 0x020fe2000801088d */
[----:B------:R-:W-:Y:S01]  /*73b0*/  FMUL.FTZ R143, R218, R143 ;  /* 0x0000008fda8f7220 */ /* 0x000fe20000410000 */
[----:B0-----:R-:W-:Y:S01]  /*73c0*/  @!P2 FADD.FTZ R53, R53, R186 ;  /* 0x000000ba3535a221 */ /* 0x001fe20000010000 */
[----:B------:R-:W0:Y:S01]  /*73d0*/  SHFL.DOWN PT, R163, R52, 0x2, 0x1f ;  /* 0x08401f0034a37f89 */ /* 0x000e2200000e0000 */
[----:B------:R-:W-:Y:S01]  /*73e0*/  ISETP.GT.AND P2, PT, R123, 0x1d, PT ;  /* 0x0000001d7b00780c */ /* 0x000fe20003f44270 */
[----:B------:R-:W-:Y:S01]  /*73f0*/  FFMA.FTZ R140, R199, R142, R140 ;  /* 0x0000008ec78c7223 */ /* 0x000fe2000001008c */
[C---:B------:R-:W-:Y:S01]  /*7400*/  FMUL.FTZ R141, R3.reuse, R145 ;  /* 0x00000091038d7220 */ /* 0x040fe20000410000 */
[----:B------:R-:W4:Y:S01]  /*7410*/  SHFL.DOWN PT, R156, R53, 0x2, 0x1f ;  /* 0x08401f00359c7f89 */ /* 0x000f2200000e0000 */
[----:B------:R-:W-:Y:S01]  /*7420*/  FFMA.FTZ R159, R2, R159, R143 ;  /* 0x0000009f029f7223 */ /* 0x000fe2000001008f */
[----:B------:R-:W-:Y:S01]  /*7430*/  FMUL.FTZ R143, R3, R162 ;  /* 0x000000a2038f7220 */ /* 0x000fe20000410000 */
[----:B------:R-:W-:Y:S01]  /*7440*/  FFMA.FTZ R60, R41, R60, R140 ;  /* 0x0000003c293c7223 */ /* 0x000fe2000001008c */
[----:B------:R-:W-:Y:S01]  /*7450*/  FFMA.FTZ R140, R62, UR30, R141 ;  /* 0x0000001e3e8c7c23 */ /* 0x000fe2000801008d */
[C---:B------:R-:W-:Y:S01]  /*7460*/  FMUL.FTZ R141, R3.reuse, R146 ;  /* 0x00000092038d7220 */ /* 0x040fe20000410000 */
[----:B------:R-:W-:Y:S01]  /*7470*/  FFMA.FTZ R143, R146, UR30, -R143 ;  /* 0x0000001e928f7c23 */ /* 0x000fe2000801088f */
[----:B------:R-:W-:Y:S01]  /*7480*/  FMUL.FTZ R142, R3, R62 ;  /* 0x0000003e038e7220 */ /* 0x000fe20000410000 */
[----:B------:R-:W-:Y:S01]  /*7490*/  FMUL.FTZ R140, R217, R140 ;  /* 0x0000008cd98c7220 */ /* 0x000fe20000410000 */
[----:B------:R-:W-:Y:S01]  /*74a0*/  FFMA.FTZ R141, R162, UR30, R141 ;  /* 0x0000001ea28d7c23 */ /* 0x000fe2000801008d */
[----:B------:R-:W-:Y:S01]  /*74b0*/  FMUL.FTZ R2, R3, R64 ;  /* 0x0000004003027220 */ /* 0x000fe20000410000 */
[----:B------:R-:W-:Y:S01]  /*74c0*/  FFMA.FTZ R142, R145, UR30, -R142 ;  /* 0x0000001e918e7c23 */ /* 0x000fe2000801088e */
[----:B-1----:R-:W-:Y:S01]  /*74d0*/  @!P2 FADD.FTZ R54, R54, R165 ;  /* 0x000000a53636a221 */ /* 0x002fe20000010000 */
[----:B------:R-:W-:Y:S01]  /*74e0*/  FMUL.FTZ R141, R214, R141 ;  /* 0x0000008dd68d7220 */ /* 0x000fe20000410000 */
[----:B------:R-:W-:Y:S01]  /*74f0*/  FFMA.FTZ R161, R40, R160, R159 ;  /* 0x000000a028a17223 */ /* 0x000fe2000001009f */
[----:B------:R-:W-:Y:S01]  /*7500*/  FFMA.FTZ R140, R201, R142, R140 ;  /* 0x0000008ec98c7223 */ /* 0x000fe2000001008c */
[----:B--2---:R-:W-:Y:S01]  /*7510*/  @!P2 FADD.FTZ R55, R55, R158 ;  /* 0x0000009e3737a221 */ /* 0x004fe20000010000 */
[----:B------:R-:W1:Y:S01]  /*7520*/  SHFL.DOWN PT, R165, R54, 0x4, 0x1f ;  /* 0x08801f0036a57f89 */ /* 0x000e6200000e0000 */
[----:B------:R-:W-:Y:S01]  /*7530*/  FFMA.FTZ R141, R204, R143, R141 ;  /* 0x0000008fcc8d7223 */ /* 0x000fe2000001008d */
[----:B------:R-:W-:Y:S01]  /*7540*/  FMUL.FTZ R143, R3, R147 ;  /* 0x00000093038f7220 */ /* 0x000fe20000410000 */
[----:B0-----:R-:W-:Y:S01]  /*7550*/  @!P2 FADD.FTZ R52, R52, R163 ;  /* 0x000000a33434a221 */ /* 0x001fe20000010000 */
[----:B------:R-:W-:Y:S01]  /*7560*/  FFMA.FTZ R144, R47, R62, R140 ;  /* 0x0000003e2f907223 */ /* 0x000fe2000001008c */
[----:B------:R-:W-:Y:S01]  /*7570*/  FFMA.FTZ R140, R147, UR30, -R2 ;  /* 0x0000001e938c7c23 */ /* 0x000fe20008010802 */
[----:B------:R-:W-:Y:S01]  /*7580*/  FFMA.FTZ R2, R64, UR30, R143 ;  /* 0x0000001e40027c23 */ /* 0x000fe2000801008f */
[----:B----4-:R-:W-:Y:S01]  /*7590*/  @!P2 FADD.FTZ R53, R53, R156 ;  /* 0x0000009c3535a221 */ /* 0x010fe20000010000 */
[----:B------:R-:W0:Y:S01]  /*75a0*/  SHFL.DOWN PT, R163, R52, 0x4, 0x1f ;  /* 0x08801f0034a37f89 */ /* 0x000e2200000e0000 */
[----:B------:R-:W-:Y:S01]  /*75b0*/  ISETP.GT.AND P2, PT, R123, 0x1b, PT ;  /* 0x0000001b7b00780c */ /* 0x000fe20003f44270 */
[----:B------:R-:W-:Y:S01]  /*75c0*/  FFMA.FTZ R159, R46, R162, R141 ;  /* 0x000000a22e9f7223 */ /* 0x000fe2000001008d */
[----:B------:R-:W-:Y:S01]  /*75d0*/  FMUL.FTZ R141, R3, R148 ;  /* 0x00000094038d7220 */ /* 0x000fe20000410000 */
[----:B------:R-:W2:Y:S01]  /*75e0*/  SHFL.DOWN PT, R156, R55, 0x4, 0x1f ;  /* 0x08801f00379c7f89 */ /* 0x000ea200000e0000 */
[----:B------:R-:W-:Y:S01]  /*75f0*/  FMUL.FTZ R142, R215, R2 ;  /* 0x00000002d78e7220 */ /* 0x000fe20000410000 */
[C---:B------:R-:W-:Y:S01]  /*7600*/  FMUL.FTZ R62, R3.reuse, R66 ;  /* 0x00000042033e7220 */ /* 0x040fe20000410000 */
[C---:B------:R-:W-:Y:S01]  /*7610*/  FMUL.FTZ R145, R3.reuse, R164 ;  /* 0x000000a403917220 */ /* 0x040fe20000410000 */
[----:B------:R-:W4:Y:S01]  /*7620*/  SHFL.DOWN PT, R146, R53, 0x4, 0x1f ;  /* 0x08801f0035927f89 */ /* 0x000f2200000e0000 */
[----:B------:R-:W-:Y:S01]  /*7630*/  FFMA.FTZ R143, R164, UR30, R141 ;  /* 0x0000001ea48f7c23 */ /* 0x000fe2000801008d */
[----:B------:R-:W-:Y:S01]  /*7640*/  FMUL.FTZ R141, R3, R149 ;  /* 0x00000095038d7220 */ /* 0x000fe20000410000 */
[----:B------:R-:W-:Y:S01]  /*7650*/  FFMA.FTZ R140, R203, R140, R142 ;  /* 0x0000008ccb8c7223 */ /* 0x000fe2000001008e */
[----:B------:R-:W-:Y:S01]  /*7660*/  FFMA.FTZ R62, R149, UR30, -R62 ;  /* 0x0000001e953e7c23 */ /* 0x000fe2000801083e */
[----:B------:R-:W-:Y:S01]  /*7670*/  FFMA.FTZ R145, R148, UR30, -R145 ;  /* 0x0000001e94917c23 */ /* 0x000fe20008010891 */
[----:B------:R-:W-:Y:S01]  /*7680*/  FMUL.FTZ R143, R216, R143 ;  /* 0x0000008fd88f7220 */ /* 0x000fe20000410000 */
[----:B------:R-:W-:Y:S01]  /*7690*/  FFMA.FTZ R2, R66, UR30, R141 ;  /* 0x0000001e42027c23 */ /* 0x000fe2000801008d */
[----:B-1----:R-:W-:Y:S01]  /*76a0*/  @!P2 FADD.FTZ R54, R54, R165 ;  /* 0x000000a53636a221 */ /* 0x002fe20000010000 */
[----:B------:R-:W-:Y:S01]  /*76b0*/  FMUL.FTZ R141, R3, R172 ;  /* 0x000000ac038d7220 */ /* 0x000fe20000410000 */
[----:B------:R-:W-:Y:S01]  /*76c0*/  FFMA.FTZ R143, R206, R145, R143 ;  /* 0x00000091ce8f7223 */ /* 0x000fe2000001008f */
[----:B------:R-:W-:Y:S01]  /*76d0*/  FMUL.FTZ R2, R225, R2 ;  /* 0x00000002e1027220 */ /* 0x000fe20000410000 */
[----:B------:R-:W-:Y:S01]  /*76e0*/  FFMA.FTZ R140, R45, R64, R140 ;  /* 0x000000402d8c7223 */ /* 0x000fe2000001008c */
[C---:B------:R-:W-:Y:S01]  /*76f0*/  FMUL.FTZ R145, R3.reuse, R166 ;  /* 0x000000a603917220 */ /* 0x040fe20000410000 */
[----:B------:R-:W-:Y:S01]  /*7700*/  FFMA.FTZ R147, R44, R164, R143 ;  /* 0x000000a42c937223 */ /* 0x000fe2000001008f */
[----:B------:R-:W-:Y:S01]  /*7710*/  FFMA.FTZ R143, R166, UR30, R141 ;  /* 0x0000001ea68f7c23 */ /* 0x000fe2000801008d */
[----:B0-----:R-:W-:Y:S01]  /*7720*/  @!P2 FADD.FTZ R52, R52, R163 ;  /* 0x000000a33434a221 */ /* 0x001fe20000010000 */
[----:B------:R-:W-:Y:S01]  /*7730*/  FMUL.FTZ R141, R3, R151 ;  /* 0x00000097038d7220 */ /* 0x000fe20000410000 */
[----:B------:R-:W0:Y:S01]  /*7740*/  SHFL.DOWN PT, R163, R54, 0x8, 0x1f ;  /* 0x09001f0036a37f89 */ /* 0x000e2200000e0000 */
[----:B------:R-:W-:Y:S01]  /*7750*/  FFMA.FTZ R64, R205, R62, R2 ;  /* 0x0000003ecd407223 */ /* 0x000fe20000010002 */
[----:B--2---:R-:W-:Y:S01]  /*7760*/  @!P2 FADD.FTZ R55, R55, R156 ;  /* 0x0000009c3737a221 */ /* 0x004fe20000010000 */
[----:B------:R-:W-:Y:S01]  /*7770*/  FFMA.FTZ R2, R170, UR30, R141 ;  /* 0x0000001eaa027c23 */ /* 0x000fe2000801008d */
[----:B------:R-:W1:Y:S01]  /*7780*/  SHFL.DOWN PT, R149, R52, 0x8, 0x1f ;  /* 0x09001f0034957f89 */ /* 0x000e6200000e0000 */
[----:B------:R-:W-:Y:S01]  /*7790*/  FMUL.FTZ R141, R3, R152 ;  /* 0x00000098038d7220 */ /* 0x000fe20000410000 */
[----:B----4-:R-:W-:Y:S01]  /*77a0*/  @!P2 FADD.FTZ R53, R53, R146 ;  /* 0x000000923535a221 */ /* 0x010fe20000010000 */
[----:B------:R-:W-:Y:S01]  /*77b0*/  ISETP.GT.AND P2, PT, R123, 0x17, PT ;  /* 0x000000177b00780c */ /* 0x000fe20003f44270 */
[----:B------:R-:W2:Y:S01]  /*77c0*/  SHFL.DOWN PT, R146, R55, 0x8, 0x1f ;  /* 0x09001f0037927f89 */ /* 0x000ea200000e0000 */
[C---:B------:R-:W-:Y:S01]  /*77d0*/  FMUL.FTZ R62, R3.reuse, R170 ;  /* 0x000000aa033e7220 */ /* 0x040fe20000410000 */
[----:B------:R-:W-:Y:S01]  /*77e0*/  FMUL.FTZ R3, R3, R168 ;  /* 0x000000a803037220 */ /* 0x000fe20000410000 */
[----:B------:R-:W-:Y:S01]  /*77f0*/  FFMA.FTZ R141, R168, UR30, R141 ;  /* 0x0000001ea88d7c23 */ /* 0x000fe2000801008d */
[----:B------:R-:W4:Y:S01]  /*7800*/  SHFL.DOWN PT, R142, R53, 0x8, 0x1f ;  /* 0x09001f00358e7f89 */ /* 0x000f2200000e0000 */
[----:B------:R-:W-:Y:S01]  /*7810*/  FFMA.FTZ R62, R151, UR30, -R62 ;  /* 0x0000001e973e7c23 */ /* 0x000fe2000801083e */
[----:B------:R-:W-:Y:S01]  /*7820*/  FFMA.FTZ R145, R172, UR30, -R145 ;  /* 0x0000001eac917c23 */ /* 0x000fe20008010891 */
[----:B------:R-:W-:Y:S01]  /*7830*/  FMUL.FTZ R143, R212, R143 ;  /* 0x0000008fd48f7220 */ /* 0x000fe20000410000 */
[----:B------:R-:W-:Y:S01]  /*7840*/  FMUL.FTZ R2, R213, R2 ;  /* 0x00000002d5027220 */ /* 0x000fe20000410000 */
[----:B------:R-:W-:Y:S01]  /*7850*/  FFMA.FTZ R152, R152, UR30, -R3 ;  /* 0x0000001e98987c23 */ /* 0x000fe20008010803 */
[----:B------:R-:W-:Y:S01]  /*7860*/  FMUL.FTZ R174, R174, R141 ;  /* 0x0000008daeae7220 */ /* 0x000fe20000410000 */
        /* <DEDUP_REMOVED lines=18> */
[----:B0-2---:R-:W-:Y:S01]  /*7990*/  FADD.FTZ R52, R52, R3 ;  /* 0x0000000334347221 */ /* 0x005fe20000010000 */
[----:B------:R-:W-:Y:S01]  /*79a0*/  FADD.FTZ R53, R53, R62 ;  /* 0x0000003e35357221 */ /* 0x000fe20000010000 */
[----:B-1----:R-:W-:Y:S01]  /*79b0*/  FADD.FTZ R54, R54, R141 ;  /* 0x0000008d36367221 */ /* 0x002fe20000010000 */
[----:B----4-:R-:W-:-:S09]  /*79c0*/  FADD.FTZ R55, R55, R66 ;  /* 0x0000004237377221 */ /* 0x010fd20000010000 */
[----:B------:R-:W-:-:S04]  /*79d0*/  @!P2 SHF.R.U32.HI R3, RZ, 0x1, R127 ;  /* 0x00000001ff03a819 */ /* 0x000fc8000001167f */
[----:B------:R-:W-:-:S05]  /*79e0*/  @!P2 LOP3.LUT R3, R3, 0x1f0, RZ, 0xc0, !PT ;  /* 0x000001f00303a812 */ /* 0x000fca00078ec0ff */
[----:B------:R0:W-:Y:S02]  /*79f0*/  @!P2 STS.128 [R3+UR11+0x10a0], R52 ;  /* 0x0010a0340300a988 */ /* 0x0001e40008000c0b */
.L_x_9467:
[----:B------:R-:W-:Y:S05]  /*7a00*/  BSYNC.RECONVERGENT B0 ;  /* 0x0000000000007941 */ /* 0x000fea0003800200 */
.L_x_9466:
        /* <DEDUP_REMOVED lines=37> */
[----:B------:R-:W-:-:S04]  /*7c60*/  ULEA UR9, UR8, UR11, 0x3 ;  /* 0x0000000b08097291 */ /* 0x000fc8000f8e18ff */
[----:B------:R-:W-:-:S13]  /*7c70*/  PLOP3.LUT P0, PT, PT, PT, UP0, 0x80, 0x8 ;  /* 0x000000000008781c */ /* 0x000fda0003f0f008 */
[----:B0-2---:R-:W0:Y:S04]  /*7c80*/  @P0 LDS.64 R2, [UR9+0x42f0] ;  /* 0x0042f009ff020984 */ /* 0x005e280008000a00 */
[----:B------:R-:W2:Y:S01]  /*7c90*/  @P0 LDS.64 R60, [UR9+0x3af0] ;  /* 0x003af009ff3c0984 */ /* 0x000ea20008000a00 */
[----:B-----5:R-:W-:Y:S01]  /*7ca0*/  FADD.FTZ R54, R58, R54 ;  /* 0x000000363a367221 */ /* 0x020fe20000010000 */
        /* <DEDUP_REMOVED lines=9> */
.L_x_9469:
[----:B------:R-:W-:Y:S05]  /*7d40*/  BSYNC.RECONVERGENT B0 ;  /* 0x0000000000007941 */ /* 0x000fea0003800200 */
.L_x_9468:
[----:B------:R-:W-:-:S04]  /*7d50*/  UIADD3 UR8, UPT, UPT, UR8, 0x1, URZ ;  /* 0x0000000108087890 */ /* 0x000fc8000fffe0ff */
[----:B------:R-:W-:-:S09]  /*7d60*/  UISETP.GE.AND UP0, UPT, UR8, UR33, UPT ;  /* 0x000000210800728c */ /* 0x000fd2000bf06270 */
[----:B------:R-:W-:Y:S05]  /*7d70*/  BRA.U !UP0, `(.L_x_9470) ;  /* 0xffffffa5088c7547 */ /* 0x000fea000b83ffff */
.L_x_9436:
[----:B------:R-:W-:Y:S01]  /*7d80*/  BAR.SYNC.DEFER_BLOCKING 0x0 ;  /* 0x0000000000007b1d */ /* 0x000fe20000010000 */
[----:B------:R-:W-:Y:S01]  /*7d90*/  FADD.FTZ R0, R129, R28 ;  /* 0x0000001c81007221 */ /* 0x000fe20000010000 */
[----:B------:R-:W-:Y:S02]  /*7da0*/  UIADD3 UR23, UP1, UPT, UR23, -0x1000, URZ ;  /* 0xfffff00017177890 */ /* 0x000fe4000ff3e0ff */
[----:B------:R-:W-:Y:S02]  /*7db0*/  UIADD3 UR21, UP2, UPT, UR21, -0x1000, URZ ;  /* 0xfffff00015157890 */ /* 0x000fe4000ff5e0ff */
[----:B------:R-:W5:Y:S01]  /*7dc0*/  LDCU.64 UR10, c[0x0][0x4f8] ;  /* 0x00009f00ff0a77ac */ /* 0x000f620008000a00 */
        /* <DEDUP_REMOVED lines=11> */
[----:B------:R0:W-:Y:S01]  /*7e80*/  STS.128 [R121+0x30], R4 ;  /* 0x0000300479007388 */ /* 0x0001e20000000c00 */
[----:B------:R-:W-:-:S03]  /*7e90*/  NOP ;  /* 0x0000000000007918 */ /* 0x000fc60000000000 */
[----:B------:R-:W5:Y:S01]  /*7ea0*/  LDS.128 R36, [R122] ;  /* 0x000000007a247984 */ /* 0x000f620000000c00 */
        /* <DEDUP_REMOVED lines=9> */
[----:B------:R-:W3:Y:S02]  /*7f40*/  LDCU.64 UR10, c[0x0][0x520] ;  /* 0x0000a400ff0a77ac */ /* 0x000ee40008000a00 */
[----:B--2---:R-:W-:Y:S01]  /*7f50*/  MOV R3, UR8 ;  /* 0x0000000800037c02 */ /* 0x004fe20008000f00 */
[----:B------:R-:W-:-:S02]  /*7f60*/  FADD.FTZ R0, R5, R30 ;  /* 0x0000001e05007221 */ /* 0x000fc40000010000 */
[----:B------:R-:W-:Y:S02]  /*7f70*/  IMAD.WIDE.U32 R2, R125, 0x10, R2 ;  /* 0x000000107d027825 */ /* 0x000fe400078e0002 */
[----:B------:R-:W2:Y:S02]  /*7f80*/  LDCU.64 UR8, c[0x0][0x518] ;  /* 0x0000a300ff0877ac */ /* 0x000ea40008000a00 */
[----:B------:R-:W-:-:S04]  /*7f90*/  FADD.FTZ R5, R0, R31 ;  /* 0x0000001f00057221 */ /* 0x000fc80000010000 */
[----:B------:R-:W-:Y:S01]  /*7fa0*/  FADD.FTZ R0, R5, R32 ;  /* 0x0000002005007221 */ /* 0x000fe20000010000 */
[----:B--2---:R-:W-:Y:S01]  /*7fb0*/  UIMAD.WIDE.U32 UR6, UR32, UR8, UR6 ;  /* 0x00000008200672a5 */ /* 0x004fe2000f8e0006 */
[----:B-----5:R-:W-:Y:S03]  /*7fc0*/  STG.E.128 desc[UR28][R2.64], R36 ;  /* 0x0000002402007986 */ /* 0x020fe6000c101d1c */
[----:B------:R-:W-:Y:S01]  /*7fd0*/  UIMAD UR7, UR32, UR9, UR7 ;  /* 0x00000009200772a4 */ /* 0x000fe2000f8e0207 */
[----:B-1----:R-:W-:Y:S03]  /*7fe0*/  STG.E.128 desc[UR28][R2.64+0x200], R40 ;  /* 0x0002002802007986 */ /* 0x002fe6000c101d1c */
[----:B---3--:R-:W-:Y:S01]  /*7ff0*/  UIMAD.WIDE.U32 UR6, UR12, UR10, UR6 ;  /* 0x0000000a0c0672a5 */ /* 0x008fe2000f8e0006 */
[----:B----4-:R-:W-:Y:S03]  /*8000*/  STG.E.128 desc[UR28][R2.64+0x400], R16 ;  /* 0x0004001002007986 */ /* 0x010fe6000c101d1c */
[----:B------:R-:W-:Y:S01]  /*8010*/  UIMAD UR8, UR12, UR11, UR7 ;  /* 0x0000000b0c0872a4 */ /* 0x000fe2000f8e0207 */
[----:B0-----:R0:W-:Y:S01]  /*8020*/  STG.E.128 desc[UR28][R2.64+0x600], R12 ;  /* 0x0006000c02007986 */ /* 0x0011e2000c101d1c */
        /* <DEDUP_REMOVED lines=35> */
.L_x_9434:
        /* <DEDUP_REMOVED lines=41> */
.L_x_9473:
[----:B------:R-:W-:Y:S05]  /*84f0*/  BSYNC.RECONVERGENT B0 ;  /* 0x0000000000007941 */ /* 0x000fea0003800200 */
.L_x_9472:
        /* <DEDUP_REMOVED lines=39> */
.L_x_9475:
[----:B------:R-:W-:Y:S05]  /*8770*/  BSYNC.RECONVERGENT B0 ;  /* 0x0000000000007941 */ /* 0x000fea0003800200 */
.L_x_9474:
        /* <DEDUP_REMOVED lines=22> */
.L_x_9477:
        /* <DEDUP_REMOVED lines=66> */
.L_x_9476:
[----:B------:R-:W-:Y:S05]  /*8d00*/  EXIT ;  /* 0x000000000000794d */ /* 0x000fea0003800000 */
.L_x_9441:
[----:B------:R-:W-:Y:S01]  /*8d10*/  MOV R205, R2 ;  /* 0x0000000200cd7202 */ /* 0x000fe20000000f00 */
[----:B------:R-:W-:Y:S01]  /*8d20*/  HFMA2 R207, -RZ, RZ, 0, 5.9604644775390625e-08 ;  /* 0x00000001ffcf7431 */ /* 0x000fe200000001ff */
[----:B------:R-:W-:Y:S02]  /*8d30*/  MOV R208, RZ ;  /* 0x000000ff00d07202 */ /* 0x000fe40000000f00 */
[----:B------:R-:W-:-:S07]  /*8d40*/  MOV R62, 0xffffffff ;  /* 0xffffffff003e7802 */ /* 0x000fce0000000f00 */
[----:B012--5:R-:W-:Y:S05]  /*8d50*/  WARPSYNC.COLLECTIVE R62, `(.L_x_9478) ;  /* 0x000000003e087348 */ /* 0x027fea0003c00000 */
[----:B------:R3:W4:Y:S02]  /*8d60*/  SHFL.UP P6, R67, R205, R207, R208 ;  /* 0x040000cfcd437389 */ /* 0x00072400000c00d0 */
[----:B012345:R-:W-:Y:S05]  /*8d70*/  ENDCOLLECTIVE ;  /* 0x000000000000791b */ /* 0x03ffea0003800000 */
.L_x_9478:
[----:B------:R-:W-:Y:S02]  /*8d80*/  MOV R205, R61 ;  /* 0x0000003d00cd7202 */ /* 0x000fe40000000f00 */
[----:B------:R-:W-:-:S07]  /*8d90*/  MOV R60, R67 ;  /* 0x00000043003c7202 */ /* 0x000fce0000000f00 */
[----:B------:R-:W-:Y:S05]  /*8da0*/  WARPSYNC.COLLECTIVE R62, `(.L_x_9479) ;  /* 0x000000003e087348 */ /* 0x000fea0003c00000 */
[----:B------:R0:W1:Y:S02]  /*8db0*/  SHFL.UP P6, R67, R205, R207, R208 ;  /* 0x040000cfcd437389 */ /* 0x00006400000c00d0 */
[----:B01----:R-:W-:Y:S05]  /*8dc0*/  ENDCOLLECTIVE ;  /* 0x000000000000791b */ /* 0x003fea0003800000 */
.L_x_9479:
[----:B------:R-:W-:Y:S02]  /*8dd0*/  MOV R205, R199 ;  /* 0x000000c700cd7202 */ /* 0x000fe40000000f00 */
[----:B------:R-:W-:-:S07]  /*8de0*/  MOV R63, R67 ;  /* 0x00000043003f7202 */ /* 0x000fce0000000f00 */
[----:B------:R-:W-:Y:S05]  /*8df0*/  WARPSYNC.COLLECTIVE R62, `(.L_x_9480) ;  /* 0x000000003e087348 */ /* 0x000fea0003c00000 */
[----:B------:R0:W1:Y:S02]  /*8e00*/  SHFL.UP P6, R67, R205, R207, R208 ;  /* 0x040000cfcd437389 */ /* 0x00006400000c00d0 */
[----:B01----:R-:W-:Y:S05]  /*8e10*/  ENDCOLLECTIVE ;  /* 0x000000000000791b */ /* 0x003fea0003800000 */
.L_x_9480:
[----:B------:R-:W-:Y:S02]  /*8e20*/  MOV R205, R201 ;  /* 0x000000c900cd7202 */ /* 0x000fe40000000f00 */
[----:B------:R-:W-:-:S07]  /*8e30*/  MOV R66, R67 ;  /* 0x0000004300427202 */ /* 0x000fce0000000f00 */
[----:B------:R-:W-:Y:S05]  /*8e40*/  WARPSYNC.COLLECTIVE R62, `(.L_x_9481) ;  /* 0x000000003e087348 */ /* 0x000fea0003c00000 */
[----:B------:R0:W1:Y:S02]  /*8e50*/  SHFL.UP P6, R67, R205, R207, R208 ;  /* 0x040000cfcd437389 */ /* 0x00006400000c00d0 */
[----:B01----:R-:W-:Y:S05]  /*8e60*/  ENDCOLLECTIVE ;  /* 0x000000000000791b */ /* 0x003fea0003800000 */
.L_x_9481:
        /* <DEDUP_REMOVED lines=15> */
.L_x_9482:
[----:B------:R-:W-:Y:S02]  /*8f60*/  MOV R205, R61 ;  /* 0x0000003d00cd7202 */ /* 0x000fe40000000f00 */
[----:B------:R-:W-:-:S07]  /*8f70*/  MOV R60, R67 ;  /* 0x00000043003c7202 */ /* 0x000fce0000000f00 */
[----:B------:R-:W-:Y:S05]  /*8f80*/  WARPSYNC.COLLECTIVE R62, `(.L_x_9483) ;  /* 0x000000003e087348 */ /* 0x000fea0003c00000 */
[----:B------:R0:W1:Y:S02]  /*8f90*/  SHFL.UP P6, R67, R205, R207, R208 ;  /* 0x040000cfcd437389 */ /* 0x00006400000c00d0 */
[----:B01----:R-:W-:Y:S05]  /*8fa0*/  ENDCOLLECTIVE ;  /* 0x000000000000791b */ /* 0x003fea0003800000 */
.L_x_9483:
[----:B------:R-:W-:Y:S02]  /*8fb0*/  MOV R205, R199 ;  /* 0x000000c700cd7202 */ /* 0x000fe40000000f00 */
[----:B------:R-:W-:-:S07]  /*8fc0*/  MOV R63, R67 ;  /* 0x00000043003f7202 */ /* 0x000fce0000000f00 */
[----:B------:R-:W-:Y:S05]  /*8fd0*/  WARPSYNC.COLLECTIVE R62, `(.L_x_9484) ;  /* 0x000000003e087348 */ /* 0x000fea0003c00000 */
[----:B------:R0:W1:Y:S02]  /*8fe0*/  SHFL.UP P6, R67, R205, R207, R208 ;  /* 0x040000cfcd437389 */ /* 0x00006400000c00d0 */
[----:B01----:R-:W-:Y:S05]  /*8ff0*/  ENDCOLLECTIVE ;  /* 0x000000000000791b */ /* 0x003fea0003800000 */
.L_x_9484:
[----:B------:R-:W-:Y:S02]  /*9000*/  MOV R205, R201 ;  /* 0x000000c900cd7202 */ /* 0x000fe40000000f00 */
[----:B------:R-:W-:-:S07]  /*9010*/  MOV R66, R67 ;  /* 0x0000004300427202 */ /* 0x000fce0000000f00 */
[----:B------:R-:W-:Y:S05]  /*9020*/  WARPSYNC.COLLECTIVE R62, `(.L_x_9485) ;  /* 0x000000003e087348 */ /* 0x000fea0003c00000 */
[----:B------:R0:W1:Y:S02]  /*9030*/  SHFL.UP P6, R67, R205, R207, R208 ;  /* 0x040000cfcd437389 */ /* 0x00006400000c00d0 */
[----:B01----:R-:W-:Y:S05]  /*9040*/  ENDCOLLECTIVE ;  /* 0x000000000000791b */ /* 0x003fea0003800000 */
.L_x_9485:
        /* <DEDUP_REMOVED lines=15> */
.L_x_9486:
[----:B------:R-:W-:Y:S02]  /*9140*/  MOV R205, R61 ;  /* 0x0000003d00cd7202 */ /* 0x000fe40000000f00 */
[----:B------:R-:W-:-:S07]  /*9150*/  MOV R60, R67 ;  /* 0x00000043003c7202 */ /* 0x000fce0000000f00 */
[----:B------:R-:W-:Y:S05]  /*9160*/  WARPSYNC.COLLECTIVE R62, `(.L_x_9487) ;  /* 0x000000003e087348 */ /* 0x000fea0003c00000 */
[----:B------:R0:W1:Y:S02]  /*9170*/  SHFL.UP P6, R67, R205, R207, R208 ;  /* 0x040000cfcd437389 */ /* 0x00006400000c00d0 */
[----:B01----:R-:W-:Y:S05]  /*9180*/  ENDCOLLECTIVE ;  /* 0x000000000000791b */ /* 0x003fea0003800000 */
.L_x_9487:
[----:B------:R-:W-:Y:S02]  /*9190*/  MOV R205, R199 ;  /* 0x000000c700cd7202 */ /* 0x000fe40000000f00 */
[----:B------:R-:W-:-:S07]  /*91a0*/  MOV R63, R67 ;  /* 0x00000043003f7202 */ /* 0x000fce0000000f00 */
[----:B------:R-:W-:Y:S05]  /*91b0*/  WARPSYNC.COLLECTIVE R62, `(.L_x_9488) ;  /* 0x000000003e087348 */ /* 0x000fea0003c00000 */
[----:B------:R0:W1:Y:S02]  /*91c0*/  SHFL.UP P6, R67, R205, R207, R208 ;  /* 0x040000cfcd437389 */ /* 0x00006400000c00d0 */
[----:B01----:R-:W-:Y:S05]  /*91d0*/  ENDCOLLECTIVE ;  /* 0x000000000000791b */ /* 0x003fea0003800000 */
.L_x_9488:
[----:B------:R-:W-:Y:S02]  /*91e0*/  MOV R205, R201 ;  /* 0x000000c900cd7202 */ /* 0x000fe40000000f00 */
[----:B------:R-:W-:-:S07]  /*91f0*/  MOV R66, R67 ;  /* 0x0000004300427202 */ /* 0x000fce0000000f00 */
[----:B------:R-:W-:Y:S05]  /*9200*/  WARPSYNC.COLLECTIVE R62, `(.L_x_9489) ;  /* 0x000000003e087348 */ /* 0x000fea0003c00000 */
[----:B------:R0:W1:Y:S02]  /*9210*/  SHFL.UP P6, R67, R205, R207, R208 ;  /* 0x040000cfcd437389 */ /* 0x00006400000c00d0 */
[----:B01----:R-:W-:Y:S05]  /*9220*/  ENDCOLLECTIVE ;  /* 0x000000000000791b */ /* 0x003fea0003800000 */
.L_x_9489:
        /* <DEDUP_REMOVED lines=15> */
.L_x_9490:
[----:B------:R-:W-:Y:S02]  /*9320*/  MOV R205, R61 ;  /* 0x0000003d00cd7202 */ /* 0x000fe40000000f00 */
[----:B------:R-:W-:-:S07]  /*9330*/  MOV R60, R67 ;  /* 0x00000043003c7202 */ /* 0x000fce0000000f00 */
[----:B------:R-:W-:Y:S05]  /*9340*/  WARPSYNC.COLLECTIVE R62, `(.L_x_9491) ;  /* 0x000000003e087348 */ /* 0x000fea0003c00000 */
[----:B------:R0:W1:Y:S02]  /*9350*/  SHFL.UP P6, R67, R205, R207, R208 ;  /* 0x040000cfcd437389 */ /* 0x00006400000c00d0 */
[----:B01----:R-:W-:Y:S05]  /*9360*/  ENDCOLLECTIVE ;  /* 0x000000000000791b */ /* 0x003fea0003800000 */
.L_x_9491:
[----:B------:R-:W-:Y:S02]  /*9370*/  MOV R205, R199 ;  /* 0x000000c700cd7202 */ /* 0x000fe40000000f00 */
[----:B------:R-:W-:-:S07]  /*9380*/  MOV R63, R67 ;  /* 0x00000043003f7202 */ /* 0x000fce0000000f00 */
[----:B------:R-:W-:Y:S05]  /*9390*/  WARPSYNC.COLLECTIVE R62, `(.L_x_9492) ;  /* 0x000000003e087348 */ /* 0x000fea0003c00000 */
[----:B------:R0:W1:Y:S02]  /*93a0*/  SHFL.UP P6, R67, R205, R207, R208 ;  /* 0x040000cfcd437389 */ /* 0x00006400000c00d0 */
[----:B01----:R-:W-:Y:S05]  /*93b0*/  ENDCOLLECTIVE ;  /* 0x000000000000791b */ /* 0x003fea0003800000 */
.L_x_9492:
[----:B------:R-:W-:Y:S02]  /*93c0*/  MOV R205, R201 ;  /* 0x000000c900cd7202 */ /* 0x000fe40000000f00 */
[----:B------:R-:W-:-:S07]  /*93d0*/  MOV R66, R67 ;  /* 0x0000004300427202 */ /* 0x000fce0000000f00 */
[----:B------:R-:W-:Y:S05]  /*93e0*/  WARPSYNC.COLLECTIVE R62, `(.L_x_9493) ;  /* 0x000000003e087348 */ /* 0x000fea0003c00000 */
[----:B------:R0:W1:Y:S02]  /*93f0*/  SHFL.UP P6, R67, R205, R207, R208 ;  /* 0x040000cfcd437389 */ /* 0x00006400000c00d0 */
[----:B01----:R-:W-:Y:S05]  /*9400*/  ENDCOLLECTIVE ;  /* 0x000000000000791b */ /* 0x003fea0003800000 */
.L_x_9493:
        /* <DEDUP_REMOVED lines=15> */
.L_x_9494:
[----:B------:R-:W-:Y:S02]  /*9500*/  MOV R205, R61 ;  /* 0x0000003d00cd7202 */ /* 0x000fe40000000f00 */
[----:B------:R-:W-:-:S07]  /*9510*/  MOV R60, R67 ;  /* 0x00000043003c7202 */ /* 0x000fce0000000f00 */
[----:B------:R-:W-:Y:S05]  /*9520*/  WARPSYNC.COLLECTIVE R62, `(.L_x_9495) ;  /* 0x000000003e087348 */ /* 0x000fea0003c00000 */
[----:B------:R0:W1:Y:S02]  /*9530*/  SHFL.UP P6, R67, R205, R207, R208 ;  /* 0x040000cfcd437389 */ /* 0x00006400000c00d0 */
[----:B01----:R-:W-:Y:S05]  /*9540*/  ENDCOLLECTIVE ;  /* 0x000000000000791b */ /* 0x003fea0003800000 */
.L_x_9495:
[----:B------:R-:W-:Y:S02]  /*9550*/  MOV R205, R199 ;  /* 0x000000c700cd7202 */ /* 0x000fe40000000f00 */
[----:B------:R-:W-:-:S07]  /*9560*/  MOV R63, R67 ;  /* 0x00000043003f7202 */ /* 0x000fce0000000f00 */
[----:B------:R-:W-:Y:S05]  /*9570*/  WARPSYNC.COLLECTIVE R62, `(.L_x_9496) ;  /* 0x000000003e087348 */ /* 0x000fea0003c00000 */
[----:B------:R0:W1:Y:S02]  /*9580*/  SHFL.UP P6, R67, R205, R207, R208 ;  /* 0x040000cfcd437389 */ /* 0x00006400000c00d0 */
[----:B01----:R-:W-:Y:S05]  /*9590*/  ENDCOLLECTIVE ;  /* 0x000000000000791b */ /* 0x003fea0003800000 */
.L_x_9496:
[----:B------:R-:W-:Y:S02]  /*95a0*/  MOV R205, R201 ;  /* 0x000000c900cd7202 */ /* 0x000fe40000000f00 */
[----:B------:R-:W-:-:S07]  /*95b0*/  MOV R66, R67 ;  /* 0x0000004300427202 */ /* 0x000fce0000000f00 */
[----:B------:R-:W-:Y:S05]  /*95c0*/  WARPSYNC.COLLECTIVE R62, `(.L_x_9497) ;  /* 0x000000003e087348 */ /* 0x000fea0003c00000 */
[----:B------:R0:W1:Y:S02]  /*95d0*/  SHFL.UP P6, R67, R205, R207, R208 ;  /* 0x040000cfcd437389 */ /* 0x00006400000c00d0 */
[----:B01----:R-:W-:Y:S05]  /*95e0*/  ENDCOLLECTIVE ;  /* 0x000000000000791b */ /* 0x003fea0003800000 */
.L_x_9497:
[----:B------:R-:W-:Y:S05]  /*95f0*/  BRA `(.L_x_9498) ;  /* 0xffffffa8008c7947 */ /* 0x000fea000383ffff */
.L_x_9442:
        /* <DEDUP_REMOVED lines=8> */
.L_x_9500:
[----:B------:R-:W-:Y:S05]  /*9680*/  BSYNC B0 ;  /* 0x0000000000007941 */ /* 0x000fea0003800000 */
.L_x_9499:
[----:B------:R-:W-:Y:S05]  /*9690*/  BRA `(.L_x_9501) ;  /* 0xffffffa800987947 */ /* 0x000fea000383ffff */
.L_x_9443:
        /* <DEDUP_REMOVED lines=8> */
.L_x_9503:
[----:B------:R-:W-:Y:S05]  /*9720*/  BSYNC B0 ;  /* 0x0000000000007941 */ /* 0x000fea0003800000 */
.L_x_9502:
[----:B------:R-:W-:Y:S05]  /*9730*/  BRA `(.L_x_9504) ;  /* 0xffffffa800787947 */ /* 0x000fea000383ffff */
.L_x_9444:
        /* <DEDUP_REMOVED lines=8> */
.L_x_9506:
[----:B------:R-:W-:Y:S05]  /*97c0*/  BSYNC B0 ;  /* 0x0000000000007941 */ /* 0x000fea0003800000 */
.L_x_9505:
[----:B------:R-:W-:Y:S05]  /*97d0*/  BRA `(.L_x_9507) ;  /* 0xffffffa800587947 */ /* 0x000fea000383ffff */
.L_x_9445:
        /* <DEDUP_REMOVED lines=8> */
.L_x_9509:
[----:B------:R-:W-:Y:S05]  /*9860*/  BSYNC B0 ;  /* 0x0000000000007941 */ /* 0x000fea0003800000 */
.L_x_9508:
[----:B------:R-:W-:Y:S05]  /*9870*/  BRA `(.L_x_9510) ;  /* 0xffffffa800387947 */ /* 0x000fea000383ffff */
.L_x_9446:
        /* <DEDUP_REMOVED lines=8> */
.L_x_9512:
[----:B------:R-:W-:Y:S05]  /*9900*/  BSYNC B0 ;  /* 0x0000000000007941 */ /* 0x000fea0003800000 */
.L_x_9511:
        /* <DEDUP_REMOVED lines=10> */
.L_x_9513:
[----:B------:R-:W-:Y:S02]  /*99b0*/  MOV R205, R199 ;  /* 0x000000c700cd7202 */ /* 0x000fe40000000f00 */
[----:B------:R-:W-:-:S07]  /*99c0*/  MOV R61, R67 ;  /* 0x00000043003d7202 */ /* 0x000fce0000000f00 */
[----:B------:R-:W-:Y:S05]  /*99d0*/  WARPSYNC.COLLECTIVE R62, `(.L_x_9514) ;  /* 0x000000003e087348 */ /* 0x000fea0003c00000 */
[----:B------:R0:W1:Y:S02]  /*99e0*/  SHFL.UP P6, R67, R205, R207, R208 ;  /* 0x040000cfcd437389 */ /* 0x00006400000c00d0 */
[----:B01----:R-:W-:Y:S05]  /*99f0*/  ENDCOLLECTIVE ;  /* 0x000000000000791b */ /* 0x003fea0003800000 */
.L_x_9514:
[----:B------:R-:W-:Y:S02]  /*9a00*/  MOV R205, R201 ;  /* 0x000000c900cd7202 */ /* 0x000fe40000000f00 */
[----:B------:R-:W-:-:S07]  /*9a10*/  MOV R199, R67 ;  /* 0x0000004300c77202 */ /* 0x000fce0000000f00 */
[----:B------:R-:W-:Y:S05]  /*9a20*/  WARPSYNC.COLLECTIVE R62, `(.L_x_9515) ;  /* 0x000000003e087348 */ /* 0x000fea0003c00000 */
[----:B------:R0:W1:Y:S02]  /*9a30*/  SHFL.UP P6, R67, R205, R207, R208 ;  /* 0x040000cfcd437389 */ /* 0x00006400000c00d0 */
[----:B01----:R-:W-:Y:S05]  /*9a40*/  ENDCOLLECTIVE ;  /* 0x000000000000791b */ /* 0x003fea0003800000 */
.L_x_9515:
[----:B------:R-:W-:Y:S02]  /*9a50*/  MOV R201, R67 ;  /* 0x0000004300c97202 */ /* 0x000fe40000000f00 */
[----:B------:R-:W-:-:S07]  /*9a60*/  MOV R67, R52 ;  /* 0x0000003400437202 */ /* 0x000fce0000000f00 */
[----:B------:R-:W-:Y:S05]  /*9a70*/  WARPSYNC.COLLECTIVE R62, `(.L_x_9516) ;  /* 0x000000003e087348 */ /* 0x000fea0003c00000 */
[----:B------:R0:W1:Y:S02]  /*9a80*/  SHFL.IDX P2, R60, R67, R66, R63 ;  /* 0x00000042433c7389 */ /* 0x000064000004003f */
[----:B01----:R-:W-:Y:S05]  /*9a90*/  ENDCOLLECTIVE ;  /* 0x000000000000791b */ /* 0x003fea0003800000 */
.L_x_9516:
[----:B------:R-:W-:Y:S02]  /*9aa0*/  MOV R67, R53 ;  /* 0x0000003500437202 */ /* 0x000fe40000000f00 */
[----:B------:R-:W-:-:S07]  /*9ab0*/  MOV R52, R60 ;  /* 0x0000003c00347202 */ /* 0x000fce0000000f00 */
[----:B------:R-:W-:Y:S05]  /*9ac0*/  WARPSYNC.COLLECTIVE R62, `(.L_x_9517) ;  /* 0x000000003e087348 */ /* 0x000fea0003c00000 */
[----:B------:R0:W1:Y:S02]  /*9ad0*/  SHFL.IDX P2, R60, R67, R66, R63 ;  /* 0x00000042433c7389 */ /* 0x000064000004003f */
[----:B01----:R-:W-:Y:S05]  /*9ae0*/  ENDCOLLECTIVE ;  /* 0x000000000000791b */ /* 0x003fea0003800000 */
.L_x_9517:
[----:B------:R-:W-:Y:S02]  /*9af0*/  MOV R67, R54 ;  /* 0x0000003600437202 */ /* 0x000fe40000000f00 */
[----:B------:R-:W-:-:S07]  /*9b00*/  MOV R204, R60 ;  /* 0x0000003c00cc7202 */ /* 0x000fce0000000f00 */
[----:B------:R-:W-:Y:S05]  /*9b10*/  WARPSYNC.COLLECTIVE R62, `(.L_x_9518) ;  /* 0x000000003e087348 */ /* 0x000fea0003c00000 */
[----:B------:R0:W1:Y:S02]  /*9b20*/  SHFL.IDX P2, R60, R67, R66, R63 ;  /* 0x00000042433c7389 */ /* 0x000064000004003f */
[----:B01----:R-:W-:Y:S05]  /*9b30*/  ENDCOLLECTIVE ;  /* 0x000000000000791b */ /* 0x003fea0003800000 */
.L_x_9518:
[----:B------:R-:W-:Y:S02]  /*9b40*/  MOV R67, R55 ;  /* 0x0000003700437202 */ /* 0x000fe40000000f00 */
[----:B------:R-:W-:-:S07]  /*9b50*/  MOV R54, R60 ;  /* 0x0000003c00367202 */ /* 0x000fce0000000f00 */
[----:B------:R-:W-:Y:S05]  /*9b60*/  WARPSYNC.COLLECTIVE R62, `(.L_x_9519) ;  /* 0x000000003e087348 */ /* 0x000fea0003c00000 */
[----:B------:R0:W1:Y:S02]  /*9b70*/  SHFL.IDX P2, R60, R67, R66, R63 ;  /* 0x00000042433c7389 */ /* 0x000064000004003f */
[----:B01----:R-:W-:Y:S05]  /*9b80*/  ENDCOLLECTIVE ;  /* 0x000000000000791b */ /* 0x003fea0003800000 */
.L_x_9519:
[----:B------:R-:W-:Y:S01]  /*9b90*/  MOV R55, R60 ;  /* 0x0000003c00377202 */ /* 0x000fe20000000f00 */
[----:B------:R-:W-:Y:S06]  /*9ba0*/  BRA `(.L_x_9520) ;  /* 0xffffffa400947947 */ /* 0x000fec000383ffff */
.L_x_9448:
[----:B------:R-:W-:Y:S01]  /*9bb0*/  MOV R239, R236 ;  /* 0x000000ec00ef7202 */ /* 0x000fe20000000f00 */
[----:B------:R-:W-:Y:S01]  /*9bc0*/  HFMA2 R238, -RZ, RZ, 0, 5.9604644775390625e-08 ;  /* 0x00000001ffee7431 */ /* 0x000fe200000001ff */
[----:B------:R-:W-:Y:S02]  /*9bd0*/  MOV R237, 0x1f ;  /* 0x0000001f00ed7802 */ /* 0x000fe40000000f00 */
[----:B------:R-:W-:-:S07]  /*9be0*/  MOV R62, 0xffffffff ;  /* 0xffffffff003e7802 */ /* 0x000fce0000000f00 */
[----:B01----:R-:W-:Y:S05]  /*9bf0*/  WARPSYNC.COLLECTIVE R62, `(.L_x_9521) ;  /* 0x000000003e087348 */ /* 0x003fea0003c00000 */
[----:B------:R2:W3:Y:S02]  /*9c00*/  SHFL.DOWN P0, R60, R239, R238, R237 ;  /* 0x080000eeef3c7389 */ /* 0x0004e400000000ed */
[----:B0123--:R-:W-:Y:S05]  /*9c10*/  ENDCOLLECTIVE ;  /* 0x000000000000791b */ /* 0x00ffea0003800000 */
.L_x_9521:
[----:B------:R-:W-:Y:S02]  /*9c20*/  MOV R239, R65 ;  /* 0x0000004100ef7202 */ /* 0x000fe40000000f00 */
[----:B------:R-:W-:-:S07]  /*9c30*/  MOV R63, R60 ;  /* 0x0000003c003f7202 */ /* 0x000fce0000000f00 */
[----:B------:R-:W-:Y:S05]  /*9c40*/  WARPSYNC.COLLECTIVE R62, `(.L_x_9522) ;  /* 0x000000003e087348 */ /* 0x000fea0003c00000 */
[----:B------:R0:W1:Y:S02]  /*9c50*/  SHFL.DOWN P0, R60, R239, R238, R237 ;  /* 0x080000eeef3c7389 */ /* 0x00006400000000ed */
[----:B01----:R-:W-:Y:S05]  /*9c60*/  ENDCOLLECTIVE ;  /* 0x000000000000791b */ /* 0x003fea0003800000 */
.L_x_9522:
[----:B------:R-:W-:Y:S02]  /*9c70*/  MOV R239, R64 ;  /* 0x0000004000ef7202 */ /* 0x000fe40000000f00 */
[----:B------:R-:W-:-:S07]  /*9c80*/  MOV R66, R60 ;  /* 0x0000003c00427202 */ /* 0x000fce0000000f00 */
[----:B------:R-:W-:Y:S05]  /*9c90*/  WARPSYNC.COLLECTIVE R62, `(.L_x_9523) ;  /* 0x000000003e087348 */ /* 0x000fea0003c00000 */
[----:B------:R0:W1:Y:S02]  /*9ca0*/  SHFL.DOWN P0, R60, R239, R238, R237 ;  /* 0x080000eeef3c7389 */ /* 0x00006400000000ed */
[----:B01----:R-:W-:Y:S05]  /*9cb0*/  ENDCOLLECTIVE ;  /* 0x000000000000791b */ /* 0x003fea0003800000 */
.L_x_9523:
[----:B------:R-:W-:Y:S02]  /*9cc0*/  MOV R239, R61 ;  /* 0x0000003d00ef7202 */ /* 0x000fe40000000f00 */
[----:B------:R-:W-:-:S07]  /*9cd0*/  MOV R67, R60 ;  /* 0x0000003c00437202 */ /* 0x000fce0000000f00 */
[----:B------:R-:W-:Y:S05]  /*9ce0*/  WARPSYNC.COLLECTIVE R62, `(.L_x_9524) ;  /* 0x000000003e087348 */ /* 0x000fea0003c00000 */
[----:B------:R0:W1:Y:S02]  /*9cf0*/  SHFL.DOWN P0, R60, R239, R238, R237 ;  /* 0x080000eeef3c7389 */ /* 0x00006400000000ed */
[----:B01----:R-:W-:Y:S05]  /*9d00*/  ENDCOLLECTIVE ;  /* 0x000000000000791b */ /* 0x003fea0003800000 */
.L_x_9524:
[----:B------:R-:W-:Y:S05]  /*9d10*/  BRA `(.L_x_9525) ;  /* 0xffffffb400f07947 */ /* 0x000fea000383ffff */
.L_x_9451:
        /* <DEDUP_REMOVED lines=8> */
.L_x_9527:
[----:B------:R-:W-:Y:S05]  /*9da0*/  BSYNC B0 ;  /* 0x0000000000007941 */ /* 0x000fea0003800000 */
.L_x_9526:
        /* <DEDUP_REMOVED lines=8> */
.L_x_9528:
[----:B------:R-:W-:Y:S02]  /*9e30*/  MOV R239, R64 ;  /* 0x0000004000ef7202 */ /* 0x000fe40000000f00 */
[----:B------:R-:W-:-:S07]  /*9e40*/  MOV R66, R60 ;  /* 0x0000003c00427202 */ /* 0x000fce0000000f00 */
[----:B------:R-:W-:Y:S05]  /*9e50*/  WARPSYNC.COLLECTIVE R62, `(.L_x_9529) ;  /* 0x000000003e087348 */ /* 0x000fea0003c00000 */
[----:B------:R0:W1:Y:S02]  /*9e60*/  SHFL.DOWN P0, R60, R239, R238, R237 ;  /* 0x080000eeef3c7389 */ /* 0x00006400000000ed */
[----:B01----:R-:W-:Y:S05]  /*9e70*/  ENDCOLLECTIVE ;  /* 0x000000000000791b */ /* 0x003fea0003800000 */
.L_x_9529:
[----:B------:R-:W-:Y:S02]  /*9e80*/  MOV R239, R61 ;  /* 0x0000003d00ef7202 */ /* 0x000fe40000000f00 */
[----:B------:R-:W-:-:S07]  /*9e90*/  MOV R67, R60 ;  /* 0x0000003c00437202 */ /* 0x000fce0000000f00 */
[----:B------:R-:W-:Y:S05]  /*9ea0*/  WARPSYNC.COLLECTIVE R62, `(.L_x_9530) ;  /* 0x000000003e087348 */ /* 0x000fea0003c00000 */
[----:B------:R0:W1:Y:S02]  /*9eb0*/  SHFL.DOWN P0, R60, R239, R238, R237 ;  /* 0x080000eeef3c7389 */ /* 0x00006400000000ed */
[----:B01----:R-:W-:Y:S05]  /*9ec0*/  ENDCOLLECTIVE ;  /* 0x000000000000791b */ /* 0x003fea0003800000 */
.L_x_9530:
[----:B------:R-:W-:Y:S05]  /*9ed0*/  BRA `(.L_x_9531) ;  /* 0xffffffb400d07947 */ /* 0x000fea000383ffff */
.L_x_9454:
        /* <DEDUP_REMOVED lines=8> */
.L_x_9533:
[----:B------:R-:W-:Y:S05]  /*9f60*/  BSYNC B0 ;  /* 0x0000000000007941 */ /* 0x000fea0003800000 */
.L_x_9532:
        /* <DEDUP_REMOVED lines=8> */
.L_x_9534:
[----:B------:R-:W-:Y:S02]  /*9ff0*/  MOV R239, R64 ;  /* 0x0000004000ef7202 */ /* 0x000fe40000000f00 */
[----:B------:R-:W-:-:S07]  /*a000*/  MOV R66, R60 ;  /* 0x0000003c00427202 */ /* 0x000fce0000000f00 */
[----:B------:R-:W-:Y:S05]  /*a010*/  WARPSYNC.COLLECTIVE R62, `(.L_x_9535) ;  /* 0x000000003e087348 */ /* 0x000fea0003c00000 */
[----:B------:R0:W1:Y:S02]  /*a020*/  SHFL.DOWN P0, R60, R239, R238, R237 ;  /* 0x080000eeef3c7389 */ /* 0x00006400000000ed */
[----:B01----:R-:W-:Y:S05]  /*a030*/  ENDCOLLECTIVE ;  /* 0x000000000000791b */ /* 0x003fea0003800000 */
.L_x_9535:
[----:B------:R-:W-:Y:S02]  /*a040*/  MOV R239, R61 ;  /* 0x0000003d00ef7202 */ /* 0x000fe40000000f00 */
[----:B------:R-:W-:-:S07]  /*a050*/  MOV R67, R60 ;  /* 0x0000003c00437202 */ /* 0x000fce0000000f00 */
[----:B------:R-:W-:Y:S05]  /*a060*/  WARPSYNC.COLLECTIVE R62, `(.L_x_9536) ;  /* 0x000000003e087348 */ /* 0x000fea0003c00000 */
[----:B------:R0:W1:Y:S02]  /*a070*/  SHFL.DOWN P0, R60, R239, R238, R237 ;  /* 0x080000eeef3c7389 */ /* 0x00006400000000ed */
[----:B01----:R-:W-:Y:S05]  /*a080*/  ENDCOLLECTIVE ;  /* 0x000000000000791b */ /* 0x003fea0003800000 */
.L_x_9536:
[----:B------:R-:W-:Y:S05]  /*a090*/  BRA `(.L_x_9537) ;  /* 0xffffffb400b07947 */ /* 0x000fea000383ffff */
.L_x_9457:
        /* <DEDUP_REMOVED lines=8> */
.L_x_9539:
[----:B------:R-:W-:Y:S05]  /*a120*/  BSYNC B0 ;  /* 0x0000000000007941 */ /* 0x000fea0003800000 */
.L_x_9538:
        /* <DEDUP_REMOVED lines=8> */
.L_x_9540:
[----:B------:R-:W-:Y:S02]  /*a1b0*/  MOV R239, R64 ;  /* 0x0000004000ef7202 */ /* 0x000fe40000000f00 */
[----:B------:R-:W-:-:S07]  /*a1c0*/  MOV R66, R60 ;  /* 0x0000003c00427202 */ /* 0x000fce0000000f00 */
[----:B------:R-:W-:Y:S05]  /*a1d0*/  WARPSYNC.COLLECTIVE R62, `(.L_x_9541) ;  /* 0x000000003e087348 */ /* 0x000fea0003c00000 */
[----:B------:R0:W1:Y:S02]  /*a1e0*/  SHFL.DOWN P0, R60, R239, R238, R237 ;  /* 0x080000eeef3c7389 */ /* 0x00006400000000ed */
[----:B01----:R-:W-:Y:S05]  /*a1f0*/  ENDCOLLECTIVE ;  /* 0x000000000000791b */ /* 0x003fea0003800000 */
.L_x_9541:
[----:B------:R-:W-:Y:S02]  /*a200*/  MOV R239, R61 ;  /* 0x0000003d00ef7202 */ /* 0x000fe40000000f00 */
[----:B------:R-:W-:-:S07]  /*a210*/  MOV R67, R60 ;  /* 0x0000003c00437202 */ /* 0x000fce0000000f00 */
[----:B------:R-:W-:Y:S05]  /*a220*/  WARPSYNC.COLLECTIVE R62, `(.L_x_9542) ;  /* 0x000000003e087348 */ /* 0x000fea0003c00000 */
[----:B------:R0:W1:Y:S02]  /*a230*/  SHFL.DOWN P0, R60, R239, R238, R237 ;  /* 0x080000eeef3c7389 */ /* 0x00006400000000ed */
[----:B01----:R-:W-:Y:S05]  /*a240*/  ENDCOLLECTIVE ;  /* 0x000000000000791b */ /* 0x003fea0003800000 */
.L_x_9542:
[----:B------:R-:W-:Y:S05]  /*a250*/  BRA `(.L_x_9543) ;  /* 0xffffffb400907947 */ /* 0x000fea000383ffff */
.L_x_9460:
        /* <DEDUP_REMOVED lines=8> */
.L_x_9545:
[----:B------:R-:W-:Y:S05]  /*a2e0*/  BSYNC B0 ;  /* 0x0000000000007941 */ /* 0x000fea0003800000 */
.L_x_9544:
        /* <DEDUP_REMOVED lines=8> */
.L_x_9546:
[----:B------:R-:W-:Y:S02]  /*a370*/  MOV R239, R64 ;  /* 0x0000004000ef7202 */ /* 0x000fe40000000f00 */
[----:B------:R-:W-:-:S07]  /*a380*/  MOV R66, R60 ;  /* 0x0000003c00427202 */ /* 0x000fce0000000f00 */
[----:B------:R-:W-:Y:S05]  /*a390*/  WARPSYNC.COLLECTIVE R62, `(.L_x_9547) ;  /* 0x000000003e087348 */ /* 0x000fea0003c00000 */
[----:B------:R0:W1:Y:S02]  /*a3a0*/  SHFL.DOWN P0, R60, R239, R238, R237 ;  /* 0x080000eeef3c7389 */ /* 0x00006400000000ed */
[----:B01----:R-:W-:Y:S05]  /*a3b0*/  ENDCOLLECTIVE ;  /* 0x000000000000791b */ /* 0x003fea0003800000 */
.L_x_9547:
[----:B------:R-:W-:Y:S02]  /*a3c0*/  MOV R239, R61 ;  /* 0x0000003d00ef7202 */ /* 0x000fe40000000f00 */
[----:B------:R-:W-:-:S07]  /*a3d0*/  MOV R67, R60 ;  /* 0x0000003c00437202 */ /* 0x000fce0000000f00 */
[----:B------:R-:W-:Y:S05]  /*a3e0*/  WARPSYNC.COLLECTIVE R62, `(.L_x_9548) ;  /* 0x000000003e087348 */ /* 0x000fea0003c00000 */
[----:B------:R0:W1:Y:S02]  /*a3f0*/  SHFL.DOWN P0, R60, R239, R238, R237 ;  /* 0x080000eeef3c7389 */ /* 0x00006400000000ed */
[----:B01----:R-:W-:Y:S05]  /*a400*/  ENDCOLLECTIVE ;  /* 0x000000000000791b */ /* 0x003fea0003800000 */
.L_x_9548:
[----:B------:R-:W-:Y:S05]  /*a410*/  BRA `(.L_x_9549) ;  /* 0xffffffb400707947 */ /* 0x000fea000383ffff */
.L_x_9463:
        /* <DEDUP_REMOVED lines=8> */
.L_x_9551:
[----:B------:R-:W-:Y:S05]  /*a4a0*/  BSYNC B0 ;  /* 0x0000000000007941 */ /* 0x000fea0003800000 */
.L_x_9550:
        /* <DEDUP_REMOVED lines=9> */
.L_x_9552:
[----:B------:R-:W-:Y:S02]  /*a540*/  MOV R67, R64 ;  /* 0x0000004000437202 */ /* 0x000fe40000000f00 */
[----:B------:R-:W-:-:S07]  /*a550*/  MOV R233, R60 ;  /* 0x0000003c00e97202 */ /* 0x000fce0000000f00 */
[----:B------:R-:W-:Y:S05]  /*a560*/  WARPSYNC.COLLECTIVE R62, `(.L_x_9553) ;  /* 0x000000003e087348 */ /* 0x000fea0003c00000 */
[----:B------:R0:W1:Y:S02]  /*a570*/  SHFL.IDX P2, R60, R67, R66, R63 ;  /* 0x00000042433c7389 */ /* 0x000064000004003f */
[----:B01----:R-:W-:Y:S05]  /*a580*/  ENDCOLLECTIVE ;  /* 0x000000000000791b */ /* 0x003fea0003800000 */
.L_x_9553:
[-C--:B------:R-:W-:Y:S01]  /*a590*/  FMUL.FTZ R235, R55, R233.reuse ;  /* 0x000000e937eb7220 */ /* 0x080fe20000410000 */
[-C--:B------:R-:W-:Y:S01]  /*a5a0*/  FMUL.FTZ R237, R53, R233.reuse ;  /* 0x000000e935ed7220 */ /* 0x080fe20000410000 */
[C---:B------:R-:W-:Y:S02]  /*a5b0*/  FMUL.FTZ R238, R54.reuse, R233 ;  /* 0x000000e936ee7220 */ /* 0x040fe40000410000 */
        /* <DEDUP_REMOVED lines=10> */
.L_x_9554:
        /* <DEDUP_REMOVED lines=8> */
.L_x_9555:
[----:B------:R-:W-:Y:S02]  /*a6e0*/  MOV R239, R65 ;  /* 0x0000004100ef7202 */ /* 0x000fe40000000f00 */
[----:B------:R-:W-:-:S07]  /*a6f0*/  MOV R240, R60 ;  /* 0x0000003c00f07202 */ /* 0x000fce0000000f00 */
[----:B------:R-:W-:Y:S05]  /*a700*/  WARPSYNC.COLLECTIVE R62, `(.L_x_9556) ;  /* 0x000000003e087348 */ /* 0x000fea0003c00000 */
[----:B------:R0:W1:Y:S02]  /*a710*/  SHFL.DOWN P0, R60, R239, R238, R237 ;  /* 0x080000eeef3c7389 */ /* 0x00006400000000ed */
[----:B01----:R-:W-:Y:S05]  /*a720*/  ENDCOLLECTIVE ;  /* 0x000000000000791b */ /* 0x003fea0003800000 */
.L_x_9556:
[----:B------:R-:W-:Y:S02]  /*a730*/  MOV R239, R64 ;  /* 0x0000004000ef7202 */ /* 0x000fe40000000f00 */
[----:B------:R-:W-:-:S07]  /*a740*/  MOV R241, R60 ;  /* 0x0000003c00f17202 */ /* 0x000fce0000000f00 */
[----:B------:R-:W-:Y:S05]  /*a750*/  WARPSYNC.COLLECTIVE R62, `(.L_x_9557) ;  /* 0x000000003e087348 */ /* 0x000fea0003c00000 */
[----:B------:R0:W1:Y:S02]  /*a760*/  SHFL.DOWN P0, R60, R239, R238, R237 ;  /* 0x080000eeef3c7389 */ /* 0x00006400000000ed */
[----:B01----:R-:W-:Y:S05]  /*a770*/  ENDCOLLECTIVE ;  /* 0x000000000000791b */ /* 0x003fea0003800000 */
.L_x_9557:
[----:B------:R-:W-:Y:S02]  /*a780*/  MOV R239, R61 ;  /* 0x0000003d00ef7202 */ /* 0x000fe40000000f00 */
[----:B------:R-:W-:-:S07]  /*a790*/  MOV R242, R60 ;  /* 0x0000003c00f27202 */ /* 0x000fce0000000f00 */
[----:B------:R-:W-:Y:S05]  /*a7a0*/  WARPSYNC.COLLECTIVE R62, `(.L_x_9558) ;  /* 0x000000003e087348 */ /* 0x000fea0003c00000 */
[----:B------:R0:W1:Y:S02]  /*a7b0*/  SHFL.DOWN P0, R60, R239, R238, R237 ;  /* 0x080000eeef3c7389 */ /* 0x00006400000000ed */
[----:B01----:R-:W-:Y:S05]  /*a7c0*/  ENDCOLLECTIVE ;  /* 0x000000000000791b */ /* 0x003fea0003800000 */
.L_x_9558:
[----:B------:R-:W-:-:S07]  /*a7d0*/  MOV R244, R60 ;  /* 0x0000003c00f47202 */ /* 0x000fce0000000f00 */
[----:B------:R-:W-:Y:S05]  /*a7e0*/  WARPSYNC.COLLECTIVE R62, `(.L_x_9559) ;  /* 0x000000003e087348 */ /* 0x000fea0003c00000 */
[----:B------:R0:W1:Y:S02]  /*a7f0*/  SHFL.IDX P2, R60, R67, R66, R63 ;  /* 0x00000042433c7389 */ /* 0x000064000004003f */
[----:B01----:R-:W-:Y:S05]  /*a800*/  ENDCOLLECTIVE ;  /* 0x000000000000791b */ /* 0x003fea0003800000 */
.L_x_9559:
[----:B------:R-:W-:Y:S02]  /*a810*/  MOV R67, R53 ;  /* 0x0000003500437202 */ /* 0x000fe40000000f00 */
[----:B------:R-:W-:-:S07]  /*a820*/  MOV R243, R60 ;  /* 0x0000003c00f37202 */ /* 0x000fce0000000f00 */
[----:B------:R-:W-:Y:S05]  /*a830*/  WARPSYNC.COLLECTIVE R62, `(.L_x_9560) ;  /* 0x000000003e087348 */ /* 0x000fea0003c00000 */
[----:B------:R0:W1:Y:S02]  /*a840*/  SHFL.IDX P2, R60, R67, R66, R63 ;  /* 0x00000042433c7389 */ /* 0x000064000004003f */
[----:B01----:R-:W-:Y:S05]  /*a850*/  ENDCOLLECTIVE ;  /* 0x000000000000791b */ /* 0x003fea0003800000 */
.L_x_9560:
[----:B------:R-:W-:Y:S02]  /*a860*/  MOV R67, R54 ;  /* 0x0000003600437202 */ /* 0x000fe40000000f00 */
[----:B------:R-:W-:-:S07]  /*a870*/  MOV R237, R60 ;  /* 0x0000003c00ed7202 */ /* 0x000fce0000000f00 */
[----:B------:R-:W-:Y:S05]  /*a880*/  WARPSYNC.COLLECTIVE R62, `(.L_x_9561) ;  /* 0x000000003e087348 */ /* 0x000fea0003c00000 */
[----:B------:R0:W1:Y:S02]  /*a890*/  SHFL.IDX P2, R60, R67, R66, R63 ;  /* 0x00000042433c7389 */ /* 0x000064000004003f */
[----:B01----:R-:W-:Y:S05]  /*a8a0*/  ENDCOLLECTIVE ;  /* 0x000000000000791b */ /* 0x003fea0003800000 */
.L_x_9561:
[----:B------:R-:W-:Y:S02]  /*a8b0*/  MOV R61, R237 ;  /* 0x000000ed003d7202 */ /* 0x000fe40000000f00 */
[----:B------:R-:W-:Y:S02]  /*a8c0*/  MOV R67, R55 ;  /* 0x0000003700437202 */ /* 0x000fe40000000f00 */
[----:B------:R-:W-:-:S07]  /*a8d0*/  MOV R239, R60 ;  /* 0x0000003c00ef7202 */ /* 0x000fce0000000f00 */
[----:B------:R-:W-:Y:S05]  /*a8e0*/  WARPSYNC.COLLECTIVE R62, `(.L_x_9562) ;  /* 0x000000003e087348 */ /* 0x000fea0003c00000 */
[----:B------:R0:W1:Y:S02]  /*a8f0*/  SHFL.IDX P2, R60, R67, R66, R63 ;  /* 0x00000042433c7389 */ /* 0x000064000004003f */
[----:B01----:R-:W-:Y:S05]  /*a900*/  ENDCOLLECTIVE ;  /* 0x000000000000791b */ /* 0x003fea0003800000 */
.L_x_9562:
[----:B------:R-:W-:Y:S02]  /*a910*/  MOV R245, R60 ;  /* 0x0000003c00f57202 */ /* 0x000fe40000000f00 */
[----:B------:R-:W-:Y:S01]  /*a920*/  MOV R60, R243 ;  /* 0x000000f3003c7202 */ /* 0x000fe20000000f00 */
[----:B------:R-:W-:Y:S06]  /*a930*/  BRA `(.L_x_9563) ;  /* 0xffffffb000c87947 */ /* 0x000fec000383ffff */
.L_x_9564:
        /* <DEDUP_REMOVED lines=12> */
.L_x_18705:


//--------------------- .text._Z25selective_scan_bwd_kernelI32Selective_Scan_bwd_kernel_traitsILi64ELi16ELb1ELb0ELb0ELb1ELb0EfN3c107complexIfEEEEv12SSMParamsBwd --------------------------
	.section	.text._Z25selective_scan_bwd_kernelI32Selective_Scan_bwd_kernel_traitsILi64ELi16ELb1ELb0ELb0ELb1ELb0EfN3c107complexIfEEEEv12SSMParamsBwd,"ax",@progbits
	.align	128
        .global         _Z25selective_scan_bwd_kernelI32Selective_Scan_bwd_kernel_traitsILi64ELi16ELb1ELb0ELb0ELb1ELb0EfN3c107complexIfEEEEv12SSMParamsBwd
        .type           _Z25selective_scan_bwd_kernelI32Selective_Scan_bwd_kernel_traitsILi64ELi16ELb1ELb0ELb0ELb1ELb0EfN3c107complexIfEEEEv12SSMParamsBwd,@function
        .size           _Z25selective_scan_bwd_kernelI32Selective_Scan_bwd_kernel_traitsILi64ELi16ELb1ELb0ELb0ELb1ELb0EfN3c107complexIfEEEEv12SSMParamsBwd,(.L_x_18706 - _Z25selective_scan_bwd_kernelI32Selective_Scan_bwd_kernel_traitsILi64ELi16ELb1ELb0ELb0ELb1ELb0EfN3c107complexIfEEEEv12SSMParamsBwd)
        .other          _Z25selective_scan_bwd_kernelI32Selective_Scan_bwd_kernel_traitsILi64ELi16ELb1ELb0ELb0ELb1ELb0EfN3c107complexIfEEEEv12SSMParamsBwd,@"STO_CUDA_ENTRY STV_DEFAULT"
_Z25selective_scan_bwd_kernelI32Selective_Scan_bwd_kernel_traitsILi64ELi16ELb1ELb0ELb0ELb1ELb0EfN3c107complexIfEEEEv12SSMParamsBwd:
.text._Z25selective_scan_bwd_kernelI32Selective_Scan_bwd_kernel_traitsILi64ELi16ELb1ELb0ELb0ELb1ELb0EfN3c107complexIfEEEEv12SSMParamsBwd:
        /* <DEDUP_REMOVED lines=14> */
[----:B------:R-:W2:Y:S04]  /*00e0*/  LDCU.64 UR34, c[0x0][0x480] ;  /* 0x00009000ff2277ac */ /* 0x000ea80008000a00 */
[----:B-1----:R-:W-:Y:S01]  /*00f0*/  @UP0 ULEA UR10, UP2, UR8, UR10, 0x2 ;  /* 0x0000000a080a0291 */ /* 0x002fe2000f8410ff */
[----:B------:R-:W1:Y:S03]  /*0100*/  LDCU UR32, c[0x0][0x394] ;  /* 0x00007280ff2077ac */ /* 0x000e660008000800 */
[----:B------:R-:W-:-:S02]  /*0110*/  @UP0 ULEA.HI.X UR11, UR8, UR11, URZ, 0x2, UP2 ;  /* 0x0000000b080b0291 */ /* 0x000fc400090f14ff */
[----:B------:R-:W-:Y:S01]  /*0120*/  MOV R4, UR10 ;  /* 0x0000000a00047c02 */ /* 0x000fe20008000f00 */
[----:B------:R-:W-:Y:S01]  /*0130*/  UISETP.NE.AND.EX UP0, UPT, UR7, URZ, UPT, UP1 ;  /* 0x000000ff0700728c */ /* 0x000fe2000bf05310 */
[----:B------:R-:W1:Y:S02]  /*0140*/  LDCU.64 UR28, c[0x0][0x498] ;  /* 0x00009300ff1c77ac */ /* 0x000e640008000a00 */
[----:B------:R-:W-:-:S03]  /*0150*/  MOV R5, UR11 ;  /* 0x0000000b00057c02 */ /* 0x000fc60008000f00 */
[----:B------:R-:W-:Y:S02]  /*0160*/  PLOP3.LUT P0, PT, PT, PT, UP0, 0x80, 0x8 ;  /* 0x000000000008781c */ /* 0x000fe40003f0f008 */
        /* <DEDUP_REMOVED lines=12> */
[----:B------:R-:W-:Y:S02]  /*0230*/  UIMAD UR7, UR23, UR17, UR7 ;  /* 0x00000011170772a4 */ /* 0x000fe4000f8e0207 */
[----:B0-----:R-:W-:Y:S02]  /*0240*/  UIMAD.WIDE.U32 UR20, UR8, UR30, URZ ;  /* 0x0000001e081472a5 */ /* 0x001fe4000f8e00ff */
[----:B------:R-:W-:-:S02]  /*0250*/  UIMAD.WIDE.U32 UR16, UR8, UR18, UR6 ;  /* 0x00000012081072a5 */ /* 0x000fc4000f8e0006 */
[----:B--2---:R-:W-:Y:S02]  /*0260*/  UISETP.NE.U32.AND UP0, UPT, UR34, URZ, UPT ;  /* 0x000000ff2200728c */ /* 0x004fe4000bf05070 */
[----:B-1----:R-:W-:Y:S02]  /*0270*/  ULEA UR11, UR32, 0xfffffc00, 0xa ;  /* 0xfffffc00200b7891 */ /* 0x002fe4000f8e50ff */
[----:B------:R-:W-:Y:S02]  /*0280*/  UIMAD UR27, UR8, UR19, UR17 ;  /* 0x00000013081b72a4 */ /* 0x000fe4000f8e0211 */
[----:B------:R-:W-:Y:S02]  /*0290*/  UIMAD UR21, UR8, UR31, UR21 ;  /* 0x0000001f081572a4 */ /* 0x000fe4000f8e0215 */
[----:B------:R-:W-:Y:S01]  /*02a0*/  UISETP.NE.AND.EX UP0, UPT, UR35, URZ, UPT, UP0 ;  /* 0x000000ff2300728c */ /* 0x000fe2000bf05300 */
[----:B------:R-:W0:Y:S01]  /*02b0*/  LDCU.64 UR30, c[0x0][0x3b8] ;  /* 0x00007700ff1e77ac */ /* 0x000e220008000a00 */
[----:B------:R-:W-:-:S02]  /*02c0*/  UIMAD.WIDE.U32 UR18, UR23, UR28, URZ ;  /* 0x0000001c171272a5 */ /* 0x000fc4000f8e00ff */
[----:B------:R-:W-:Y:S02]  /*02d0*/  UIADD3 UR16, UP4, UPT, UR11, UR16, URZ ;  /* 0x000000100b107290 */ /* 0x000fe4000ff9e0ff */
[----:B------:R-:W-:Y:S02]  /*02e0*/  UIADD3 UR28, UP3, UPT, UR11, UR10, URZ ;  /* 0x0000000a0b1c7290 */ /* 0x000fe4000ff7e0ff */
[----:B------:R-:W-:Y:S02]  /*02f0*/  USHF.R.S32.HI UR10, URZ, 0x1f, UR11 ;  /* 0x0000001fff0a7899 */ /* 0x000fe4000801140b */
[----:B----4-:R-:W-:Y:S01]  /*0300*/  ULEA UR17, UP1, UR28, UR12, 0x2 ;  /* 0x0000000c1c117291 */ /* 0x010fe2000f8210ff */
[----:B------:R-:W1:Y:S01]  /*0310*/  LDCU.64 UR6, c[0x0][0x4a0] ;  /* 0x00009400ff0677ac */ /* 0x000e620008000a00 */
[----:B------:R-:W-:Y:S02]  /*0320*/  ULEA UR26, UP2, UR16, UR14, 0x2 ;  /* 0x0000000e101a7291 */ /* 0x000fe4000f8410ff */
[----:B------:R-:W-:-:S02]  /*0330*/  UIADD3.X UR12, UPT, UPT, UR10, UR9, URZ, UP3, !UPT ;  /* 0x000000090a0c7290 */ /* 0x000fc40009ffe4ff */
[----:B------:R-:W-:Y:S02]  /*0340*/  UIADD3.X UR27, UPT, UPT, UR10, UR27, URZ, UP4, !UPT ;  /* 0x0000001b0a1b7290 */ /* 0x000fe4000a7fe4ff */
[----:B------:R-:W-:Y:S02]  /*0350*/  ULEA UR9, UP3, UR20, UR4, 0x3 ;  /* 0x0000000414097291 */ /* 0x000fe4000f8618ff */
[----:B------:R-:W-:Y:S02]  /*0360*/  ULEA.HI.X UR28, UR28, UR13, UR12, 0x2, UP1 ;  /* 0x0000000d1c1c7291 */ /* 0x000fe400088f140c */
[----:B------:R-:W-:Y:S02]  /*0370*/  ULEA.HI.X UR27, UR16, UR15, UR27, 0x2, UP2 ;  /* 0x0000000f101b7291 */ /* 0x000fe400090f141b */
[----:B------:R-:W-:Y:S01]  /*0380*/  ULEA.HI.X UR12, UR20, UR5, UR21, 0x3, UP3 ;  /* 0x00000005140c7291 */ /* 0x000fe200098f1c15 */
[----:B------:R-:W2:Y:S01]  /*0390*/  @UP0 LDCU UR16, c[0x0][0x384] ;  /* 0x00007080ff1007ac */ /* 0x000ea20008000800 */
[----:B------:R-:W4:Y:S01]  /*03a0*/  LDCU.64 UR20, c[0x0][0x448] ;  /* 0x00008900ff1477ac */ /* 0x000f220008000a00 */
[----:B------:R-:W2:Y:S01]  /*03b0*/  LDCU.64 UR34, c[0x0][0x528] ;  /* 0x0000a500ff2277ac */ /* 0x000ea20008000a00 */
[----:B------:R-:W-:-:S02]  /*03c0*/  UIMAD UR5, UR23, UR29, UR19 ;  /* 0x0000001d170572a4 */ /* 0x000fc4000f8e0213 */
[----:B0-----:R-:W-:Y:S01]  /*03d0*/  UIMAD.WIDE.U32 UR14, UR8, UR30, URZ ;  /* 0x0000001e080e72a5 */ /* 0x001fe2000f8e00ff */
[----:B------:R-:W0:Y:S03]  /*03e0*/  @UP0 LDCU UR19, c[0x0][0x38c] ;  /* 0x00007180ff1307ac */ /* 0x000e260008000800 */
[----:B------:R-:W-:Y:S01]  /*03f0*/  UIMAD UR15, UR8, UR31, UR15 ;  /* 0x0000001f080f72a4 */ /* 0x000fe2000f8e020f */
[----:B------:R-:W-:Y:S01]  /*0400*/  UMOV UR4, UR18 ;  /* 0x0000001200047c82 */ /* 0x000fe20008000000 */
[----:B------:R-:W0:Y:S01]  /*0410*/  @UP0 LDCU.64 UR30, c[0x0][0x480] ;  /* 0x00009000ff1e07ac */ /* 0x000e220008000a00 */
[----:B-1----:R-:W-:Y:S02]  /*0420*/  UIMAD.WIDE.U32 UR4, UR8, UR6, UR4 ;  /* 0x00000006080472a5 */ /* 0x002fe4000f8e0004 */
[----:B----4-:R-:W-:Y:S02]  /*0430*/  ULEA UR13, UP1, UR14, UR20, 0x3 ;  /* 0x000000140e0d7291 */ /* 0x010fe4000f8218ff */
[----:B------:R-:W-:-:S02]  /*0440*/  UIMAD UR7, UR8, UR7, UR5 ;  /* 0x00000007080772a4 */ /* 0x000fc4000f8e0205 */
[----:B--2---:R-:W-:Y:S02]  /*0450*/  @UP0 UIMAD UR5, UR23, UR16, UR8 ;  /* 0x00000010170502a4 */ /* 0x004fe4000f8e0208 */
[----:B------:R-:W-:Y:S02]  /*0460*/  UIADD3 UR4, UP2, UPT, UR11, UR4, URZ ;  /* 0x000000040b047290 */ /* 0x000fe4000ff5e0ff */
[----:B------:R-:W-:Y:S02]  /*0470*/  @UP0 UIMAD UR5, UR5, UR32, URZ ;  /* 0x00000020050502a4 */ /* 0x000fe4000f8e02ff */
[----:B------:R-:W-:Y:S02]  /*0480*/  ULEA.HI.X UR14, UR14, UR21, UR15, 0x3, UP1 ;  /* 0x000000150e0e7291 */ /* 0x000fe400088f1c0f */
[----:B------:R-:W-:Y:S02]  /*0490*/  UIADD3.X UR22, UPT, UPT, UR10, UR7, URZ, UP2, !UPT ;  /* 0x000000070a167290 */ /* 0x000fe400097fe4ff */
[----:B------:R-:W-:-:S02]  /*04a0*/  ULEA UR21, UP1, UR4, UR34, 0x2 ;  /* 0x0000002204157291 */ /* 0x000fc4000f8210ff */
[----:B0-----:R-:W-:Y:S02]  /*04b0*/  @UP0 UIMAD UR7, UR5, UR19, URZ ;  /* 0x00000013050702a4 */ /* 0x001fe4000f8e02ff */
[----:B------:R-:W-:Y:S01]  /*04c0*/  ULEA.HI.X UR22, UR4, UR35, UR22, 0x2, UP1 ;  /* 0x0000002304167291 */ /* 0x000fe200088f1416 */
[----:B------:R-:W-:Y:S02]  /*04d0*/  UMOV UR5, URZ ;  /* 0x000000ff00057c82 */ /* 0x000fe40008000000 */
[----:B------:R-:W-:Y:S01]  /*04e0*/  UMOV UR4, URZ ;  /* 0x000000ff00047c82 */ /* 0x000fe20008000000 */
[----:B------:R-:W-:Y:S02]  /*04f0*/  @UP0 UIMAD.WIDE UR4, UR7, 0x10, UR30 ;  /* 0x00000010070408a5 */ /* 0x000fe4000f8e021e */
[----:B------:R-:W-:Y:S01]  /*0500*/  UISETP.GE.AND UP0, UPT, UR32, 0x1, UPT ;  /* 0x000000012000788c */ /* 0x000fe2000bf06270 */
[----:B------:R-:W-:Y:S01]  /*0510*/  UMOV UR6, URZ ;  /* 0x000000ff00067c82 */ /* 0x000fe20008000000 */
[----:B------:R-:W-:Y:S01]  /*0520*/  HFMA2 R133, -RZ, RZ, 0, 0 ;  /* 0x00000000ff857431 */ /* 0x000fe200000001ff */
[----:B---3--:R-:W-:-:S06]  /*0530*/  @P1 R2UR UR6, R4 ;  /* 0x00000000040612ca */ /* 0x008fcc00000e0000 */
[----:B------:R-:W-:Y:S09]  /*0540*/  BRA.U !UP0, `(.L_x_9565) ;  /* 0x0000009508247547 */ /* 0x000ff2000b800000 */
        /* <DEDUP_REMOVED lines=9> */
[----:B--2---:R-:W-:-:S04]  /*05e0*/  UIMAD.WIDE.U32 UR10, UR8, UR30, URZ ;  /* 0x0000001e080a72a5 */ /* 0x004fc8000f8e00ff */
[----:B------:R-:W-:Y:S02]  /*05f0*/  UIMAD UR15, UR8, UR31, UR11 ;  /* 0x0000001f080f72a4 */ /* 0x000fe4000f8e020b */
[----:B-1----:R-:W-:-:S03]  /*0600*/  ULEA UR7, UR19, UR7, 0x18 ;  /* 0x0000000713077291 */ /* 0x002fc6000f8ec0ff */
[----:B------:R-:W-:Y:S01]  /*0610*/  UMOV UR19, UR26 ;  /* 0x0000001a00137c82 */ /* 0x000fe20008000000 */
[C---:B0-----:R-:W-:Y:S02]  /*0620*/  SHF.L.U32 R130, R132.reuse, 0x2, RZ ;  /* 0x0000000284827819 */ /* 0x041fe400000006ff */
[C---:B------:R-:W-:Y:S02]  /*0630*/  LEA R131, R132.reuse, UR7, 0x4 ;  /* 0x0000000784837c11 */ /* 0x040fe4000f8e20ff */
[----:B------:R-:W-:Y:S02]  /*0640*/  LOP3.LUT R129, R132, 0x1f, RZ, 0xc0, !PT ;  /* 0x0000001f84817812 */ /* 0x000fe400078ec0ff */
[----:B------:R-:W-:Y:S02]  /*0650*/  LOP3.LUT R130, R130, 0xf80, RZ, 0xc0, !PT ;  /* 0x00000f8082827812 */ /* 0x000fe400078ec0ff */
[C---:B------:R-:W-:Y:S02]  /*0660*/  LEA R204, R132.reuse, UR7, 0x3 ;  /* 0x0000000784cc7c11 */ /* 0x040fe4000f8e18ff */
[----:B---3--:R-:W-:-:S07]  /*0670*/  LEA R128, R132, R131, 0x4 ;  /* 0x0000008384807211 */ /* 0x008fce00078e20ff */
.L_x_9633:
        /* <DEDUP_REMOVED lines=34> */
[----:B------:R-:W2:Y:S01]  /*08a0*/  LDG.E.128 R24, desc[UR24][R72.64+0x600] ;  /* 0x0006001848187981 */ /* 0x000ea2000c1e1d00 */
[----:B------:R-:W-:-:S02]  /*08b0*/  MOV R2, UR21 ;  /* 0x0000001500027c02 */ /* 0x000fc40008000f00 */
[----:B------:R-:W-:-:S03]  /*08c0*/  MOV R3, UR22 ;  /* 0x0000001600037c02 */ /* 0x000fc60008000f00 */
[----:B------:R-:W-:Y:S01]  /*08d0*/  IMAD.WIDE.U32 R2, R5, 0x10, R2 ;  /* 0x0000001005027825 */ /* 0x000fe200078e0002 */
[----:B---3--:R0:W-:Y:S04]  /*08e0*/  STS.128 [R126], R12 ;  /* 0x0000000c7e007388 */ /* 0x0081e80000000c00 */
[----:B----4-:R1:W-:Y:S04]  /*08f0*/  STS.128 [R126+0x200], R16 ;  /* 0x000200107e007388 */ /* 0x0103e80000000c00 */
[----:B--2---:R2:W-:Y:S04]  /*0900*/  STS.128 [R126+0x400], R20 ;  /* 0x000400147e007388 */ /* 0x0045e80000000c00 */
[----:B------:R-:W-:Y:S01]  /*0910*/  STS.128 [R126+0x600], R24 ;  /* 0x000600187e007388 */ /* 0x000fe20000000c00 */
[----:B------:R-:W-:-:S03]  /*0920*/  NOP ;  /* 0x0000000000007918 */ /* 0x000fc60000000000 */
[----:B------:R-:W3:Y:S04]  /*0930*/  LDS.128 R28, [R125] ;  /* 0x000000007d1c7984 */ /* 0x000ee80000000c00 */
[----:B------:R-:W4:Y:S04]  /*0940*/  LDS.128 R32, [R125+0x10] ;  /* 0x000010007d207984 */ /* 0x000f280000000c00 */
[----:B------:R0:W4:Y:S04]  /*0950*/  LDS.128 R8, [R125+0x20] ;  /* 0x000020007d087984 */ /* 0x0001280000000c00 */
[----:B------:R0:W4:Y:S01]  /*0960*/  LDS.128 R4, [R125+0x30] ;  /* 0x000030007d047984 */ /* 0x0001220000000c00 */
[----:B------:R-:W-:Y:S06]  /*0970*/  BAR.SYNC.DEFER_BLOCKING 0x0 ;  /* 0x0000000000007b1d */ /* 0x000fec0000010000 */
[----:B------:R-:W4:Y:S04]  /*0980*/  LDG.E.128 R68, desc[UR24][R2.64] ;  /* 0x0000001802447981 */ /* 0x000f28000c1e1d00 */
[----:B0-----:R-:W4:Y:S04]  /*0990*/  LDG.E.128 R12, desc[UR24][R2.64+0x200] ;  /* 0x00020018020c7981 */ /* 0x001f28000c1e1d00 */
[----:B-1----:R-:W4:Y:S04]  /*09a0*/  LDG.E.128 R16, desc[UR24][R2.64+0x400] ;  /* 0x0004001802107981 */ /* 0x002f28000c1e1d00 */
[----:B--2---:R-:W2:Y:S01]  /*09b0*/  LDG.E.128 R20, desc[UR24][R2.64+0x600] ;  /* 0x0006001802147981 */ /* 0x004ea2000c1e1d00 */
        /* <DEDUP_REMOVED lines=16> */
[----:B------:R0:W-:Y:S04]  /*0ac0*/  STS.128 [R126+0x400], R16 ;  /* 0x000400107e007388 */ /* 0x0001e80000000c00 */
[----:B--2---:R0:W-:Y:S01]  /*0ad0*/  STS.128 [R126+0x600], R20 ;  /* 0x000600147e007388 */ /* 0x0041e20000000c00 */
[----:B------:R-:W-:-:S03]  /*0ae0*/  NOP ;  /* 0x0000000000007918 */ /* 0x000fc60000000000 */
[----:B------:R0:W1:Y:S04]  /*0af0*/  LDS.128 R64, [R125] ;  /* 0x000000007d407984 */ /* 0x0000680000000c00 */
[----:B------:R0:W2:Y:S04]  /*0b00*/  LDS.128 R60, [R125+0x10] ;  /* 0x000010007d3c7984 */ /* 0x0000a80000000c00 */
[----:B------:R0:W3:Y:S04]  /*0b10*/  LDS.128 R56, [R125+0x20] ;  /* 0x000020007d387984 */ /* 0x0000e80000000c00 */
[----:B------:R0:W4:Y:S01]  /*0b20*/  LDS.128 R52, [R125+0x30] ;  /* 0x000030007d347984 */ /* 0x0001220000000c00 */
        /* <DEDUP_REMOVED lines=31> */
.L_x_9567:
[----:B------:R-:W-:Y:S05]  /*0d20*/  BSYNC.RECONVERGENT B0 ;  /* 0x0000000000007941 */ /* 0x000fea0003800200 */
.L_x_9566:
        /* <DEDUP_REMOVED lines=34> */
.L_x_9569:
[----:B------:R-:W-:Y:S05]  /*0f50*/  BSYNC.RECONVERGENT B0 ;  /* 0x0000000000007941 */ /* 0x000fea0003800200 */
.L_x_9568:
        /* <DEDUP_REMOVED lines=34> */
.L_x_9571:
[----:B------:R-:W-:Y:S05]  /*1180*/  BSYNC.RECONVERGENT B0 ;  /* 0x0000000000007941 */ /* 0x000fea0003800200 */
.L_x_9570:
        /* <DEDUP_REMOVED lines=34> */
.L_x_9573:
[----:B------:R-:W-:Y:S05]  /*13b0*/  BSYNC.RECONVERGENT B0 ;  /* 0x0000000000007941 */ /* 0x000fea0003800200 */
.L_x_9572:
        /* <DEDUP_REMOVED lines=34> */
.L_x_9575:
[----:B------:R-:W-:Y:S05]  /*15e0*/  BSYNC.RECONVERGENT B0 ;  /* 0x0000000000007941 */ /* 0x000fea0003800200 */
.L_x_9574:
[----:B------:R-:W-:Y:S01]  /*15f0*/  UIADD3 UR7, UPT, UPT, UR16, -0x1, URZ ;  /* 0xffffffff10077890 */ /* 0x000fe2000fffe0ff */
[----:B------:R-:W-:Y:S01]  /*1600*/  BSSY.RECONVERGENT B0, `(.L_x_9576) ;  /* 0x0000024000007945 */ /* 0x000fe20003800200 */
[----:B------:R-:W-:Y:S01]  /*1610*/  FADD.FTZ R111, R4, UR6 ;  /* 0x00000006046f7e21 */ /* 0x000fe20008010000 */
[----:B------:R-:W-:Y:S01]  /*1620*/  FSETP.GTU.FTZ.AND P4, PT, R113, 20, PT ;  /* 0x41a000007100780b */ /* 0x000fe20003f9c000 */
[----:B------:R-:W-:Y:S01]  /*1630*/  FADD.FTZ R114, R11, UR6 ;  /* 0x000000060b727e21 */ /* 0x000fe20008010000 */
[----:B-1----:R-:W-:Y:S01]  /*1640*/  FFMA.FTZ R4, R48, R64, R135 ;  /* 0x0000004030047223 */ /* 0x002fe20000010087 */
        /* <DEDUP_REMOVED lines=31> */
.L_x_9577:
[----:B------:R-:W-:Y:S05]  /*1840*/  BSYNC.RECONVERGENT B0 ;  /* 0x0000000000007941 */ /* 0x000fea0003800200 */
.L_x_9576:
        /* <DEDUP_REMOVED lines=39> */
.L_x_9579:
[----:B------:R-:W-:Y:S05]  /*1ac0*/  BSYNC.RECONVERGENT B0 ;  /* 0x0000000000007941 */ /* 0x000fea0003800200 */
.L_x_9578:
[----:B------:R-:W-:Y:S01]  /*1ad0*/  FFMA.FTZ R3, R51, R67, R4 ;  /* 0x0000004333037223 */ /* 0x000fe20000010004 */
[----:B------:R-:W-:Y:S01]  /*1ae0*/  BSSY.RECONVERGENT B0, `(.L_x_9580) ;  /* 0x0000025000007945 */ /* 0x000fe20003800200 */
[----:B------:R-:W-:Y:S01]  /*1af0*/  HFMA2 R31, -RZ, RZ, 0, 0 ;  /* 0x00000000ff1f7431 */ /* 0x000fe200000001ff */
[----:B------:R-:W-:Y:S02]  /*1b00*/  FSETP.GTU.FTZ.AND P0, PT, R111, 20, PT ;  /* 0x41a000006f00780b */ /* 0x000fe40003f1c000 */
[----:B------:R-:W-:Y:S02]  /*1b10*/  CS2R R32, SRZ ;  /* 0x0000000000207805 */ /* 0x000fe4000001ff00 */
[----:B------:R-:W-:Y:S01]  /*1b20*/  MOV R34, RZ ;  /* 0x000000ff00227202 */ /* 0x000fe20000000f00 */
[----:B--2---:R-:W-:Y:S01]  /*1b30*/  FFMA.FTZ R4, R44, R60, R3 ;  /* 0x0000003c2c047223 */ /* 0x004fe20000010003 */
[----:B------:R-:W-:Y:S07]  /*1b40*/  @P1 BRA `(.L_x_9581) ;  /* 0x0000000000781947 */ /* 0x000fee0003800000 */
        /* <DEDUP_REMOVED lines=30> */
.L_x_9581:
[----:B------:R-:W-:Y:S05]  /*1d30*/  BSYNC.RECONVERGENT B0 ;  /* 0x0000000000007941 */ /* 0x000fea0003800200 */
.L_x_9580:
        /* <DEDUP_REMOVED lines=38> */
.L_x_9583:
[----:B------:R-:W-:Y:S05]  /*1fa0*/  BSYNC.RECONVERGENT B0 ;  /* 0x0000000000007941 */ /* 0x000fea0003800200 */
.L_x_9582:
[----:B------:R-:W-:Y:S01]  /*1fb0*/  FFMA.FTZ R3, R47, R63, R4 ;  /* 0x0000003f2f037223 */ /* 0x000fe20000010004 */
[----:B------:R-:W-:Y:S01]  /*1fc0*/  BSSY.RECONVERGENT B0, `(.L_x_9584) ;  /* 0x0000025000007945 */ /* 0x000fe20003800200 */
[----:B0-----:R-:W-:Y:S01]  /*1fd0*/  HFMA2 R23, -RZ, RZ, 0, 0 ;  /* 0x00000000ff177431 */ /* 0x001fe200000001ff */
        /* <DEDUP_REMOVED lines=35> */
.L_x_9585:
[----:B------:R-:W-:Y:S05]  /*2210*/  BSYNC.RECONVERGENT B0 ;  /* 0x0000000000007941 */ /* 0x000fea0003800200 */
.L_x_9584:
[----:B------:R-:W-:Y:S01]  /*2220*/  FFMA.FTZ R3, R41, R57, R4 ;  /* 0x0000003929037223 */ /* 0x000fe20000010004 */
[----:B------:R-:W-:Y:S01]  /*2230*/  BSSY.RECONVERGENT B0, `(.L_x_9586) ;  /* 0x0000025000007945 */ /* 0x000fe20003800200 */
[----:B------:R-:W-:Y:S02]  /*2240*/  FSETP.GTU.FTZ.AND P3, PT, R110, 20, PT ;  /* 0x41a000006e00780b */ /* 0x000fe40003f7c000 */
[----:B------:R-:W-:Y:S02]  /*2250*/  CS2R R20, SRZ ;  /* 0x0000000000147805 */ /* 0x000fe4000001ff00 */
[----:B------:R-:W-:Y:S01]  /*2260*/  MOV R22, RZ ;  /* 0x000000ff00167202 */ /* 0x000fe20000000f00 */
[----:B-----5:R-:W-:Y:S01]  /*2270*/  FMUL.FTZ R16, R64, R134 ;  /* 0x0000008640107220 */ /* 0x020fe20000410000 */
        /* <DEDUP_REMOVED lines=32> */
.L_x_9587:
[----:B------:R-:W-:Y:S05]  /*2480*/  BSYNC.RECONVERGENT B0 ;  /* 0x0000000000007941 */ /* 0x000fea0003800200 */
.L_x_9586:
        /* <DEDUP_REMOVED lines=32> */
.L_x_9589:
[----:B------:R-:W-:Y:S05]  /*2690*/  BSYNC.RECONVERGENT B0 ;  /* 0x0000000000007941 */ /* 0x000fea0003800200 */
.L_x_9588:
        /* <DEDUP_REMOVED lines=32> */
.L_x_9591:
[----:B------:R-:W-:Y:S05]  /*28a0*/  BSYNC.RECONVERGENT B0 ;  /* 0x0000000000007941 */ /* 0x000fea0003800200 */
.L_x_9590:
        /* <DEDUP_REMOVED lines=32> */
.L_x_9593:
[----:B------:R-:W-:Y:S05]  /*2ab0*/  BSYNC.RECONVERGENT B0 ;  /* 0x0000000000007941 */ /* 0x000fea0003800200 */
.L_x_9592:
        /* <DEDUP_REMOVED lines=32> */
.L_x_9595:
[----:B------:R-:W-:Y:S05]  /*2cc0*/  BSYNC.RECONVERGENT B0 ;  /* 0x0000000000007941 */ /* 0x000fea0003800200 */
.L_x_9594:
        /* <DEDUP_REMOVED lines=32> */
.L_x_9597:
[----:B------:R-:W-:Y:S05]  /*2ed0*/  BSYNC.RECONVERGENT B0 ;  /* 0x0000000000007941 */ /* 0x000fea0003800200 */
.L_x_9596:
[----:B------:R-:W0:Y:S01]  /*2ee0*/  LDCU UR26, c[0x0][0x38c] ;  /* 0x00007180ff1a77ac */ /* 0x000e220008000800 */
[----:B------:R-:W-:Y:S01]  /*2ef0*/  FFMA.FTZ R3, R43, R59, R4 ;  /* 0x0000003b2b037223 */ /* 0x000fe20000010004 */
[-C--:B------:R-:W-:Y:S01]  /*2f00*/  FMUL.FTZ R17, R65, R134.reuse ;  /* 0x0000008641117220 */ /* 0x080fe20000410000 */
[-C--:B------:R-:W-:Y:S01]  /*2f10*/  FMUL.FTZ R18, R66, R134.reuse ;  /* 0x0000008642127220 */ /* 0x080fe20000410000 */
[----:B------:R-:W-:Y:S01]  /*2f20*/  FMUL.FTZ R19, R67, R134 ;  /* 0x0000008643137220 */ /* 0x000fe20000410000 */
[----:B----4-:R-:W-:Y:S01]  /*2f30*/  FFMA.FTZ R0, R36, R52, R3 ;  /* 0x0000003424007223 */ /* 0x010fe20000010003 */
        /* <DEDUP_REMOVED lines=63> */
.L_x_9632:
        /* <DEDUP_REMOVED lines=25> */
[C---:B--2---:R-:W-:Y:S01]  /*34c0*/  FMUL.FTZ R58, R75.reuse, R123 ;  /* 0x0000007b4b3a7220 */ /* 0x044fe20000410000 */
[CC--:B0-----:R-:W-:Y:S01]  /*34d0*/  FMUL.FTZ R55, R75.reuse, R121.reuse ;  /* 0x000000794b377220 */ /* 0x0c1fe20000410000 */
[C---:B----4-:R-:W-:Y:S01]  /*34e0*/  FMUL.FTZ R62, R75.reuse, R124 ;  /* 0x0000007c4b3e7220 */ /* 0x050fe20000410000 */
[----:B-1----:R-:W-:Y:S01]  /*34f0*/  FMUL.FTZ R56, R75, R122 ;  /* 0x0000007a4b387220 */ /* 0x002fe20000410000 */
[----:B------:R-:W-:Y:S01]  /*3500*/  FMUL.RZ R64, R58, 0.15915493667125701904 ;  /* 0x3e22f9833a407820 */ /* 0x000fe2000040c000 */
[----:B------:R-:W-:Y:S01]  /*3510*/  FMUL.FTZ R58, R74, 1.4426950216293334961 ;  /* 0x3fb8aa3b4a3a7820 */ /* 0x000fe20000410000 */
[----:B------:R-:W-:Y:S01]  /*3520*/  FMUL.RZ R66, R55, 0.15915493667125701904 ;  /* 0x3e22f98337427820 */ /* 0x000fe2000040c000 */
[----:B------:R-:W-:Y:S01]  /*3530*/  FMUL.RZ R62, R62, 0.15915493667125701904 ;  /* 0x3e22f9833e3e7820 */ /* 0x000fe2000040c000 */
[----:B------:R-:W-:Y:S01]  /*3540*/  MUFU.SIN R65, R64 ;  /* 0x0000004000417308 */ /* 0x000fe20000000400 */
[C---:B------:R-:W-:Y:S01]  /*3550*/  FMUL.FTZ R54, R58.reuse, R124 ;  /* 0x0000007c3a367220 */ /* 0x040fe20000410000 */
[C---:B------:R-:W-:Y:S01]  /*3560*/  FMUL.FTZ R55, R58.reuse, R121 ;  /* 0x000000793a377220 */ /* 0x040fe20000410000 */
[----:B------:R-:W-:-:S05]  /*3570*/  FMUL.FTZ R59, R58, R123 ;  /* 0x0000007b3a3b7220 */ /* 0x000fca0000410000 */
[----:B------:R0:W-:Y:S04]  /*3580*/  MUFU.EX2 R200, R54 ;  /* 0x0000003600c87308 */ /* 0x0001e80000000800 */
[----:B------:R1:W2:Y:S04]  /*3590*/  MUFU.EX2 R198, R55 ;  /* 0x0000003700c67308 */ /* 0x0002a80000000800 */
[----:B------:R-:W-:Y:S01]  /*35a0*/  MUFU.SIN R57, R66 ;  /* 0x0000004200397308 */ /* 0x000fe20000000400 */
[C---:B0-----:R-:W-:Y:S01]  /*35b0*/  FMUL.FTZ R54, R75.reuse, R119 ;  /* 0x000000774b367220 */ /* 0x041fe20000410000 */
[----:B-1----:R-:W-:-:S03]  /*35c0*/  FMUL.FTZ R55, R75, R120 ;  /* 0x000000784b377220 */ /* 0x002fc60000410000 */
[----:B------:R-:W-:Y:S01]  /*35d0*/  FMUL.RZ R76, R54, 0.15915493667125701904 ;  /* 0x3e22f983364c7820 */ /* 0x000fe2000040c000 */
[C---:B------:R-:W-:Y:S02]  /*35e0*/  FMUL.FTZ R54, R58.reuse, R119 ;  /* 0x000000773a367220 */ /* 0x040fe40000410000 */
[----:B------:R0:W2:Y:S08]  /*35f0*/  MUFU.COS R199, R66 ;  /* 0x0000004200c77308 */ /* 0x0000b00000000000 */
[----:B------:R1:W5:Y:S01]  /*3600*/  MUFU.EX2 R194, R54 ;  /* 0x0000003600c27308 */ /* 0x0003620000000800 */
[----:B0-----:R-:W-:Y:S01]  /*3610*/  FMUL.RZ R66, R55, 0.15915493667125701904 ;  /* 0x3e22f98337427820 */ /* 0x001fe2000040c000 */
[----:B------:R-:W-:-:S02]  /*3620*/  FMUL.FTZ R55, R58, R120 ;  /* 0x000000783a377220 */ /* 0x000fc40000410000 */
[----:B------:R-:W-:Y:S01]  /*3630*/  MUFU.SIN R67, R76 ;  /* 0x0000004c00437308 */ /* 0x000fe20000000400 */
[----:B-1----:R-:W-:Y:S01]  /*3640*/  FMUL.FTZ R54, R75, R118 ;  /* 0x000000764b367220 */ /* 0x002fe20000410000 */
[C---:B--2---:R-:W-:Y:S01]  /*3650*/  FMUL.FTZ R199, R198.reuse, R199 ;  /* 0x000000c7c6c77220 */ /* 0x044fe20000410000 */
[----:B------:R-:W-:-:S05]  /*3660*/  FMUL.FTZ R198, R198, R57 ;  /* 0x00000039c6c67220 */ /* 0x000fca0000410000 */
[----:B------:R0:W1:Y:S04]  /*3670*/  MUFU.EX2 R192, R55 ;  /* 0x0000003700c07308 */ /* 0x0000680000000800 */
[----:B------:R2:W5:Y:S01]  /*3680*/  MUFU.COS R195, R76 ;  /* 0x0000004c00c37308 */ /* 0x0005620000000000 */
[----:B0-----:R-:W-:-:S07]  /*3690*/  FMUL.FTZ R55, R75, R115 ;  /* 0x000000734b377220 */ /* 0x001fce0000410000 */
[----:B------:R-:W-:Y:S01]  /*36a0*/  MUFU.SIN R77, R66 ;  /* 0x00000042004d7308 */ /* 0x000fe20000000400 */
[----:B--2---:R-:W-:Y:S01]  /*36b0*/  FMUL.RZ R76, R54, 0.15915493667125701904 ;  /* 0x3e22f983364c7820 */ /* 0x004fe2000040c000 */
[----:B------:R-:W-:-:S06]  /*36c0*/  FMUL.FTZ R54, R58, R118 ;  /* 0x000000763a367220 */ /* 0x000fcc0000410000 */
[----:B------:R0:W1:Y:S01]  /*36d0*/  MUFU.COS R193, R66 ;  /* 0x0000004200c17308 */ /* 0x0000620000000000 */
[C---:B-----5:R-:W-:Y:S01]  /*36e0*/  FMUL.FTZ R195, R194.reuse, R195 ;  /* 0x000000c3c2c37220 */ /* 0x060fe20000410000 */
[----:B------:R-:W-:-:S06]  /*36f0*/  FMUL.FTZ R194, R194, R67 ;  /* 0x00000043c2c27220 */ /* 0x000fcc0000410000 */
[----:B------:R2:W-:Y:S01]  /*3700*/  MUFU.COS R61, R64 ;  /* 0x00000040003d7308 */ /* 0x0005e20000000000 */
[----:B0-----:R-:W-:Y:S01]  /*3710*/  FMUL.RZ R66, R55, 0.15915493667125701904 ;  /* 0x3e22f98337427820 */ /* 0x001fe2000040c000 */
[----:B------:R-:W-:-:S06]  /*3720*/  FMUL.FTZ R55, R58, R115 ;  /* 0x000000733a377220 */ /* 0x000fcc0000410000 */
[----:B------:R-:W-:Y:S01]  /*3730*/  MUFU.SIN R63, R62 ;  /* 0x0000003e003f7308 */ /* 0x000fe20000000400 */
[----:B--2---:R-:W-:Y:S01]  /*3740*/  FMUL.RZ R64, R56, 0.15915493667125701904 ;  /* 0x3e22f98338407820 */ /* 0x004fe2000040c000 */
[----:B------:R-:W-:Y:S01]  /*3750*/  FMUL.FTZ R56, R58, R122 ;  /* 0x0000007a3a387220 */ /* 0x000fe20000410000 */
[C---:B-1----:R-:W-:Y:S01]  /*3760*/  FMUL.FTZ R193, R192.reuse, R193 ;  /* 0x000000c1c0c17220 */ /* 0x042fe20000410000 */
[----:B------:R-:W-:-:S04]  /*3770*/  FMUL.FTZ R192, R192, R77 ;  /* 0x0000004dc0c07220 */ /* 0x000fc80000410000 */
[----:B------:R0:W1:Y:S08]  /*3780*/  MUFU.COS R201, R62 ;  /* 0x0000003e00c97308 */ /* 0x0000700000000000 */
[----:B------:R-:W2:Y:S01]  /*3790*/  MUFU.EX2 R60, R59 ;  /* 0x0000003b003c7308 */ /* 0x000ea20000000800 */
[----:B0-----:R-:W-:-:S03]  /*37a0*/  FMUL.FTZ R62, R75, R117 ;  /* 0x000000754b3e7220 */ /* 0x001fc60000410000 */
[----:B------:R0:W5:Y:S04]  /*37b0*/  MUFU.EX2 R188, R54 ;  /* 0x0000003600bc7308 */ /* 0x0001680000000800 */
[----:B------:R-:W-:Y:S01]  /*37c0*/  MUFU.COS R197, R64 ;  /* 0x0000004000c57308 */ /* 0x000fe20000000000 */
[C---:B-1----:R-:W-:Y:S01]  /*37d0*/  FMUL.FTZ R201, R200.reuse, R201 ;  /* 0x000000c9c8c97220 */ /* 0x042fe20000410000 */
[----:B------:R-:W-:Y:S01]  /*37e0*/  FMUL.FTZ R200, R200, R63 ;  /* 0x0000003fc8c87220 */ /* 0x000fe20000410000 */
[----:B0-----:R-:W-:Y:S01]  /*37f0*/  FMUL.FTZ R54, R75, R113 ;  /* 0x000000714b367220 */ /* 0x001fe20000410000 */
[----:B--2---:R-:W-:-:S04]  /*3800*/  FMUL.FTZ R65, R60, R65 ;  /* 0x000000413c417220 */ /* 0x004fc80000410000 */
[----:B------:R0:W-:Y:S08]  /*3810*/  MUFU.SIN R59, R64 ;  /* 0x00000040003b7308 */ /* 0x0001f00000000400 */
[----:B------:R1:W2:Y:S01]  /*3820*/  MUFU.EX2 R186, R55 ;  /* 0x0000003700ba7308 */ /* 0x0002a20000000800 */
[----:B0-----:R-:W-:Y:S01]  /*3830*/  FMUL.RZ R64, R62, 0.15915493667125701904 ;  /* 0x3e22f9833e407820 */ /* 0x001fe2000040c000 */
[----:B------:R-:W-:-:S02]  /*3840*/  FMUL.FTZ R62, R58, R117 ;  /* 0x000000753a3e7220 */ /* 0x000fc40000410000 */
[----:B------:R-:W-:Y:S01]  /*3850*/  MUFU.SIN R143, R76 ;  /* 0x0000004c008f7308 */ /* 0x000fe20000000400 */
[----:B-1----:R-:W-:-:S07]  /*3860*/  FMUL.FTZ R55, R75, R114 ;  /* 0x000000724b377220 */ /* 0x002fce0000410000 */
[----:B------:R0:W5:Y:S01]  /*3870*/  MUFU.COS R189, R76 ;  /* 0x0000004c00bd7308 */ /* 0x0001620000000000 */
[----:B------:R-:W-:Y:S01]  /*3880*/  FMUL.RZ R142, R55, 0.15915493667125701904 ;  /* 0x3e22f983378e7820 */ /* 0x000fe2000040c000 */
[----:B------:R-:W-:-:S06]  /*3890*/  FMUL.FTZ R55, R58, R114 ;  /* 0x000000723a377220 */ /* 0x000fcc0000410000 */
[----:B------:R-:W-:Y:S01]  /*38a0*/  MUFU.SIN R137, R64 ;  /* 0x0000004000897308 */ /* 0x000fe20000000400 */
[----:B0-----:R-:W-:Y:S01]  /*38b0*/  FMUL.RZ R76, R54, 0.15915493667125701904 ;  /* 0x3e22f983364c7820 */ /* 0x001fe2000040c000 */
[----:B------:R-:W-:-:S06]  /*38c0*/  FMUL.FTZ R54, R58, R113 ;  /* 0x000000713a367220 */ /* 0x000fcc0000410000 */
[----:B------:R0:W-:Y:S01]  /*38d0*/  MUFU.COS R191, R64 ;  /* 0x0000004000bf7308 */ /* 0x0001e20000000000 */
[C---:B-----5:R-:W-:Y:S01]  /*38e0*/  FMUL.FTZ R189, R188.reuse, R189 ;  /* 0x000000bdbcbd7220 */ /* 0x060fe20000410000 */
[----:B------:R-:W-:-:S06]  /*38f0*/  FMUL.FTZ R188, R188, R143 ;  /* 0x0000008fbcbc7220 */ /* 0x000fcc0000410000 */
[----:B------:R1:W-:Y:S01]  /*3900*/  MUFU.EX2 R182, R54 ;  /* 0x0000003600b67308 */ /* 0x0003e20000000800 */
[----:B0-----:R-:W-:-:S03]  /*3910*/  FMUL.FTZ R64, R75, R116 ;  /* 0x000000744b407220 */ /* 0x001fc60000410000 */
[----:B------:R3:W0:Y:S01]  /*3920*/  MUFU.EX2 R180, R55 ;  /* 0x0000003700b47308 */ /* 0x0006220000000800 */
[----:B------:R-:W-:Y:S01]  /*3930*/  FMUL.RZ R136, R64, 0.15915493667125701904 ;  /* 0x3e22f98340887820 */ /* 0x000fe2000040c000 */
[----:B------:R-:W-:Y:S02]  /*3940*/  FMUL.FTZ R64, R58, R116 ;  /* 0x000000743a407220 */ /* 0x000fe40000410000 */
[----:B------:R-:W-:Y:S01]  /*3950*/  MUFU.SIN R145, R66 ;  /* 0x0000004200917308 */ /* 0x000fe20000000400 */
[----:B-1----:R-:W-:Y:S01]  /*3960*/  FMUL.FTZ R54, R75, R112 ;  /* 0x000000704b367220 */ /* 0x002fe20000410000 */
[----:B---3--:R-:W-:-:S03]  /*3970*/  FMUL.FTZ R55, R3, R53 ;  /* 0x0000003503377220 */ /* 0x008fc60000410000 */
[----:B------:R-:W-:Y:S01]  /*3980*/  FMUL.RZ R146, R54, 0.15915493667125701904 ;  /* 0x3e22f98336927820 */ /* 0x000fe2000040c000 */
[C---:B------:R-:W-:Y:S02]  /*3990*/  FMUL.FTZ R54, R2.reuse, R53 ;  /* 0x0000003502367220 */ /* 0x040fe40000410000 */
[----:B------:R1:W2:Y:S01]  /*39a0*/  MUFU.COS R187, R66 ;  /* 0x0000004200bb7308 */ /* 0x0002a20000000000 */
[----:B------:R-:W-:Y:S01]  /*39b0*/  FFMA.FTZ R55, R2, R52, -R55 ;  /* 0x0000003402377223 */ /* 0x000fe20000010837 */
[----:B------:R-:W-:Y:S01]  /*39c0*/  FMUL.FTZ R2, R75, R110 ;  /* 0x0000006e4b027220 */ /* 0x000fe20000410000 */
[----:B------:R-:W-:Y:S02]  /*39d0*/  FFMA.FTZ R3, R3, R52, R54 ;  /* 0x0000003403037223 */ /* 0x000fe40000010036 */
[----:B------:R-:W-:Y:S01]  /*39e0*/  FMUL.FTZ R171, R0, R55 ;  /* 0x0000003700ab7220 */ /* 0x000fe20000410000 */
[----:B------:R-:W-:Y:S01]  /*39f0*/  FMUL.RZ R52, R2, 0.15915493667125701904 ;  /* 0x3e22f98302347820 */ /* 0x000fe2000040c000 */
[----:B------:R-:W-:Y:S01]  /*3a00*/  MOV R2, UR7 ;  /* 0x0000000700027c02 */ /* 0x000fe20008000f00 */
[----:B------:R-:W-:Y:S01]  /*3a10*/  MUFU.SIN R147, R136 ;  /* 0x0000008800937308 */ /* 0x000fe20000000400 */
[----:B-1----:R-:W-:Y:S01]  /*3a20*/  FMUL.FTZ R66, R75, R111 ;  /* 0x0000006f4b427220 */ /* 0x002fe20000410000 */
[-C--:B------:R-:W-:Y:S01]  /*3a30*/  FMUL.FTZ R170, R108, R55.reuse ;  /* 0x000000376caa7220 */ /* 0x080fe20000410000 */
[----:B------:R-:W-:Y:S01]  /*3a40*/  IADD3 R2, PT, PT, R2, UR27, RZ ;  /* 0x0000001b02027c10 */ /* 0x000fe2000fffe0ff */
[----:B------:R-:W-:Y:S01]  /*3a50*/  FMUL.FTZ R169, R107, R55 ;  /* 0x000000376ba97220 */ /* 0x000fe20000410000 */
[----:B------:R-:W-:Y:S01]  /*3a60*/  FMUL.RZ R144, R66, 0.15915493667125701904 ;  /* 0x3e22f98342907820 */ /* 0x000fe2000040c000 */
[----:B------:R-:W-:Y:S01]  /*3a70*/  FMUL.FTZ R66, R58, R111 ;  /* 0x0000006f3a427220 */ /* 0x000fe20000410000 */
[----:B------:R-:W-:Y:S01]  /*3a80*/  @P0 IADD3 R2, PT, PT, R132, 0x200, RZ ;  /* 0x0000020084020810 */ /* 0x000fe20007ffe0ff */
[----:B------:R1:W-:Y:S01]  /*3a90*/  MUFU.COS R185, R136 ;  /* 0x0000008800b97308 */ /* 0x0003e20000000000 */
[----:B------:R-:W-:Y:S01]  /*3aa0*/  FMUL.FTZ R168, R106, R55 ;  /* 0x000000376aa87220 */ /* 0x000fe20000410000 */
[----:B--2---:R-:W-:Y:S01]  /*3ab0*/  FMUL.FTZ R187, R186, R187 ;  /* 0x000000bbbabb7220 */ /* 0x004fe20000410000 */
[----:B------:R-:W-:Y:S01]  /*3ac0*/  LEA R2, R2, UR28, 0x3 ;  /* 0x0000001c02027c11 */ /* 0x000fe2000f8e18ff */
[----:B------:R-:W-:Y:S01]  /*3ad0*/  FMUL.FTZ R186, R186, R145 ;  /* 0x00000091baba7220 */ /* 0x000fe20000410000 */
[-C--:B------:R-:W-:Y:S01]  /*3ae0*/  FMUL.FTZ R167, R105, R55.reuse ;  /* 0x0000003769a77220 */ /* 0x080fe20000410000 */
[-C--:B------:R-:W-:Y:S01]  /*3af0*/  FMUL.FTZ R166, R104, R55.reuse ;  /* 0x0000003768a67220 */ /* 0x080fe20000410000 */
[----:B------:R-:W-:Y:S01]  /*3b00*/  FMUL.FTZ R165, R103, R55 ;  /* 0x0000003767a57220 */ /* 0x000fe20000410000 */
[----:B------:R-:W-:Y:S01]  /*3b10*/  MUFU.SIN R151, R142 ;  /* 0x0000008e00977308 */ /* 0x000fe20000000400 */
[----:B-1----:R-:W-:Y:S01]  /*3b20*/  FMUL.FTZ R136, R58, R109 ;  /* 0x0000006d3a887220 */ /* 0x002fe20000410000 */
[-C--:B------:R-:W-:Y:S01]  /*3b30*/  FMUL.FTZ R164, R102, R55.reuse ;  /* 0x0000003766a47220 */ /* 0x080fe20000410000 */
[-C--:B------:R-:W-:Y:S01]  /*3b40*/  FMUL.FTZ R163, R101, R55.reuse ;  /* 0x0000003765a37220 */ /* 0x080fe20000410000 */
[-C--:B------:R-:W-:Y:S01]  /*3b50*/  FMUL.FTZ R162, R100, R55.reuse ;  /* 0x0000003764a27220 */ /* 0x080fe20000410000 */
[-C--:B------:R-:W-:Y:S01]  /*3b60*/  FMUL.FTZ R161, R99, R55.reuse ;  /* 0x0000003763a17220 */ /* 0x080fe20000410000 */
[-C--:B------:R-:W-:Y:S01]  /*3b70*/  FMUL.FTZ R160, R98, R55.reuse ;  /* 0x0000003762a07220 */ /* 0x080fe20000410000 */
[-C--:B------:R-:W-:Y:S01]  /*3b80*/  FMUL.FTZ R159, R97, R55.reuse ;  /* 0x00000037619f7220 */ /* 0x080fe20000410000 */
[----:B------:R1:W0:Y:S01]  /*3b90*/  MUFU.COS R181, R142 ;  /* 0x0000008e00b57308 */ /* 0x0002220000000000 */
[-C--:B------:R-:W-:Y:S01]  /*3ba0*/  FMUL.FTZ R158, R96, R55.reuse ;  /* 0x00000037609e7220 */ /* 0x080fe20000410000 */
[-C--:B------:R-:W-:Y:S01]  /*3bb0*/  FMUL.FTZ R157, R95, R55.reuse ;  /* 0x000000375f9d7220 */ /* 0x080fe20000410000 */
[----:B------:R-:W-:Y:S01]  /*3bc0*/  FMUL.FTZ R156, R94, R55 ;  /* 0x000000375e9c7220 */ /* 0x000fe20000410000 */
[-C--:B------:R-:W-:Y:S01]  /*3bd0*/  FMUL.FTZ R154, R108, -R3.reuse ;  /* 0x800000036c9a7220 */ /* 0x080fe20000410000 */
[-C--:B------:R-:W-:Y:S01]  /*3be0*/  FMUL.FTZ R152, R106, -R3.reuse ;  /* 0x800000036a987220 */ /* 0x080fe20000410000 */
[-C--:B------:R-:W-:Y:S01]  /*3bf0*/  FMUL.FTZ R150, R104, -R3.reuse ;  /* 0x8000000368967220 */ /* 0x080fe20000410000 */
[----:B------:R-:W-:Y:S01]  /*3c00*/  FMUL.FTZ R148, R102, -R3 ;  /* 0x8000000366947220 */ /* 0x000fe20000410000 */
[----:B------:R-:W2:Y:S01]  /*3c10*/  MUFU.EX2 R64, R64 ;  /* 0x0000004000407308 */ /* 0x000ea20000000800 */
[----:B-1----:R-:W-:Y:S01]  /*3c20*/  FMUL.FTZ R142, R75, R109 ;  /* 0x0000006d4b8e7220 */ /* 0x002fe20000410000 */
[-C--:B------:R-:W-:Y:S01]  /*3c30*/  FMUL.FTZ R145, R99, -R3.reuse ;  /* 0x8000000363917220 */ /* 0x080fe20000410000 */
[----:B------:R-:W-:Y:S01]  /*3c40*/  FMUL.FTZ R143, R97, -R3 ;  /* 0x80000003618f7220 */ /* 0x000fe20000410000 */
[----:B------:R-:W-:Y:S01]  /*3c50*/  MUFU.SIN R149, R76 ;  /* 0x0000004c00957308 */ /* 0x000fe20000000400 */
[----:B------:R-:W-:Y:S01]  /*3c60*/  FMUL.RZ R142, R142, 0.15915493667125701904 ;  /* 0x3e22f9838e8e7820 */ /* 0x000fe2000040c000 */
[C---:B0-----:R-:W-:Y:S01]  /*3c70*/  FMUL.FTZ R181, R180.reuse, R181 ;  /* 0x000000b5b4b57220 */ /* 0x041fe20000410000 */
[----:B------:R-:W-:-:S05]  /*3c80*/  FMUL.FTZ R180, R180, R151 ;  /* 0x00000097b4b47220 */ /* 0x000fca0000410000 */
[----:B------:R0:W1:Y:S01]  /*3c90*/  MUFU.COS R183, R76 ;  /* 0x0000004c00b77308 */ /* 0x0000620000000000 */
[----:B------:R-:W-:Y:S01]  /*3ca0*/  FMUL.FTZ R151, R105, -R3 ;  /* 0x8000000369977220 */ /* 0x000fe20000410000 */
[C---:B--2---:R-:W-:Y:S01]  /*3cb0*/  FMUL.FTZ R185, R64.reuse, R185 ;  /* 0x000000b940b97220 */ /* 0x044fe20000410000 */
[----:B------:R-:W-:Y:S01]  /*3cc0*/  FMUL.FTZ R184, R64, R147 ;  /* 0x0000009340b87220 */ /* 0x000fe20000410000 */
[----:B------:R-:W-:Y:S01]  /*3cd0*/  FMUL.FTZ R64, R60, R61 ;  /* 0x0000003d3c407220 */ /* 0x000fe20000410000 */
[----:B------:R-:W-:-:S03]  /*3ce0*/  FMUL.FTZ R147, R101, -R3 ;  /* 0x8000000365937220 */ /* 0x000fc60000410000 */
[----:B------:R-:W2:Y:S01]  /*3cf0*/  MUFU.SIN R153, R144 ;  /* 0x0000009000997308 */ /* 0x000ea20000000400 */
[C---:B0-----:R-:W-:Y:S01]  /*3d00*/  FMUL.FTZ R76, R58.reuse, R112 ;  /* 0x000000703a4c7220 */ /* 0x041fe20000410000 */
[----:B------:R-:W-:Y:S01]  /*3d10*/  FMUL.FTZ R58, R58, R110 ;  /* 0x0000006e3a3a7220 */ /* 0x000fe20000410000 */
[----:B------:R0:W-:Y:S05]  /*3d20*/  STS.64 [R2+0x18f0], R64 ;  /* 0x0018f04002007388 */ /* 0x0001ea0000000a00 */
[----:B------:R-:W-:Y:S01]  /*3d30*/  MUFU.SIN R155, R146 ;  /* 0x00000092009b7308 */ /* 0x000fe20000000400 */
[C---:B-1----:R-:W-:Y:S01]  /*3d40*/  FMUL.FTZ R183, R182.reuse, R183 ;  /* 0x000000b7b6b77220 */ /* 0x042fe20000410000 */
[----:B------:R-:W-:Y:S01]  /*3d50*/  FMUL.FTZ R182, R182, R149 ;  /* 0x00000095b6b67220 */ /* 0x000fe20000410000 */
[----:B------:R-:W-:-:S05]  /*3d60*/  FMUL.FTZ R149, R103, -R3 ;  /* 0x8000000367957220 */ /* 0x000fca0000410000 */
[----:B------:R-:W-:Y:S08]  /*3d70*/  MUFU.SIN R53, R142 ;  /* 0x0000008e00357308 */ /* 0x000ff00000000400 */
[----:B------:R1:W-:Y:S08]  /*3d80*/  MUFU.COS R57, R142 ;  /* 0x0000008e00397308 */ /* 0x0003f00000000000 */
[----:B------:R3:W5:Y:S01]  /*3d90*/  MUFU.COS R179, R144 ;  /* 0x0000009000b37308 */ /* 0x0007620000000000 */
[----:B-1----:R-:W-:-:S07]  /*3da0*/  FMUL.FTZ R142, R96, -R3 ;  /* 0x80000003608e7220 */ /* 0x002fce0000410000 */
[----:B------:R1:W4:Y:S01]  /*3db0*/  MUFU.COS R177, R146 ;  /* 0x0000009200b17308 */ /* 0x0003220000000000 */
        /* <DEDUP_REMOVED lines=11> */
[----:B------:R-:W-:Y:S01]  /*3e70*/  FMUL.FTZ R137, R95, -R3 ;  /* 0x800000035f897220 */ /* 0x000fe20000410000 */
[C---:B--2---:R-:W-:Y:S01]  /*3e80*/  FMUL.FTZ R178, R66.reuse, R153 ;  /* 0x0000009942b27220 */ /* 0x044fe20000410000 */
[----:B-----5:R-:W-:Y:S01]  /*3e90*/  FMUL.FTZ R179, R66, R179 ;  /* 0x000000b342b37220 */ /* 0x020fe20000410000 */
[----:B------:R-:W2:Y:S01]  /*3ea0*/  MUFU.EX2 R58, R58 ;  /* 0x0000003a003a7308 */ /* 0x000ea20000000800 */
[----:B------:R-:W-:Y:S01]  /*3eb0*/  FMUL.FTZ R153, R107, -R3 ;  /* 0x800000036b997220 */ /* 0x000fe20000410000 */
[C---:B0-----:R-:W-:Y:S01]  /*3ec0*/  FMUL.FTZ R176, R76.reuse, R155 ;  /* 0x0000009b4cb07220 */ /* 0x041fe20000410000 */
[----:B----4-:R-:W-:Y:S01]  /*3ed0*/  FMUL.FTZ R177, R76, R177 ;  /* 0x000000b14cb17220 */ /* 0x010fe20000410000 */
[----:B------:R-:W-:Y:S01]  /*3ee0*/  FMUL.FTZ R155, R0, -R3 ;  /* 0x80000003009b7220 */ /* 0x000fe20000410000 */
[C---:B-1----:R-:W-:Y:S01]  /*3ef0*/  FMUL.FTZ R174, R136.reuse, R57 ;  /* 0x0000003988ae7220 */ /* 0x042fe20000410000 */
[----:B------:R-:W-:Y:S01]  /*3f00*/  FMUL.FTZ R172, R136, R53 ;  /* 0x0000003588ac7220 */ /* 0x000fe20000410000 */
[----:B------:R-:W-:Y:S01]  /*3f10*/  FMUL.FTZ R136, R94, -R3 ;  /* 0x800000035e887220 */ /* 0x000fe20000410000 */
[C---:B---3--:R-:W-:Y:S01]  /*3f20*/  FMUL.FTZ R197, R56.reuse, R197 ;  /* 0x000000c538c57220 */ /* 0x048fe20000410000 */
[----:B------:R-:W-:Y:S01]  /*3f30*/  FMUL.FTZ R196, R56, R59 ;  /* 0x0000003b38c47220 */ /* 0x000fe20000410000 */
[C---:B--2---:R-:W-:Y:S01]  /*3f40*/  FMUL.FTZ R175, R58.reuse, R175 ;  /* 0x000000af3aaf7220 */ /* 0x044fe20000410000 */
        /* <DEDUP_REMOVED lines=13> */
.L_x_9600:
[----:B------:R0:W1:Y:S02]  /*4020*/  LDS.64 R76, [R204+0x28f8] ;  /* 0x0028f800cc4c7984 */ /* 0x0000640000000a00 */
.L_x_9601:
[----:B------:R-:W-:Y:S05]  /*4030*/  BSYNC.RECONVERGENT B0 ;  /* 0x0000000000007941 */ /* 0x000fea0003800200 */
.L_x_9599:
        /* <DEDUP_REMOVED lines=24> */
[-C--:B---3--:R-:W-:Y:S01]  /*41c0*/  FMUL.FTZ R57, R196, R58.reuse ;  /* 0x0000003ac4397220 */ /* 0x088fe20000410000 */
        /* <DEDUP_REMOVED lines=17> */
[-C--:B------:R-:W-:Y:S01]  /*42e0*/  FFMA.FTZ R2, R65, R201.reuse, R2 ;  /* 0x000000c941027223 */ /* 0x080fe20000010002 */
        /* <DEDUP_REMOVED lines=106> */
[C---:B------:R-:W-:Y:S01]  /*4990*/  FFMA.FTZ R2, R174.reuse, R57, -R2 ;  /* 0x00000039ae027223 */ /* 0x040fe20000010802 */
[C---:B------:R-:W-:Y:S01]  /*49a0*/  FMUL.FTZ R62, R173.reuse, R60 ;  /* 0x0000003cad3e7220 */ /* 0x040fe20000410000 */
[----:B------:R-:W-:Y:S01]  /*49b0*/  FFMA.FTZ R58, R174, R3, R59 ;  /* 0x00000003ae3a7223 */ /* 0x000fe2000001003b */
[C---:B------:R-:W-:Y:S01]  /*49c0*/  FMUL.FTZ R61, R173.reuse, R56 ;  /* 0x00000038ad3d7220 */ /* 0x040fe20000410000 */
[----:B------:R-:W-:Y:S01]  /*49d0*/  FMUL.FTZ R57, R173, R2 ;  /* 0x00000002ad397220 */ /* 0x000fe20000410000 */
[----:B------:R-:W-:Y:S01]  /*49e0*/  FFMA.FTZ R59, R175, R56, -R62 ;  /* 0x00000038af3b7223 */ /* 0x000fe2000001083e */
[----:B------:R-:W-:Y:S01]  /*49f0*/  FMUL.FTZ R3, R173, R58 ;  /* 0x0000003aad037220 */ /* 0x000fe20000410000 */
[C---:B------:R-:W-:Y:S01]  /*4a00*/  FFMA.FTZ R61, R175.reuse, R60, R61 ;  /* 0x0000003caf3d7223 */ /* 0x040fe2000001003d */
[C---:B------:R-:W-:Y:S01]  /*4a10*/  FFMA.FTZ R57, R175.reuse, R58, R57 ;  /* 0x0000003aaf397223 */ /* 0x040fe20000010039 */
[----:B------:R-:W-:Y:S01]  /*4a20*/  FADD.FTZ R58, R78, R59 ;  /* 0x0000003b4e3a7221 */ /* 0x000fe20000010000 */
[----:B------:R-:W-:Y:S01]  /*4a30*/  FFMA.FTZ R56, R175, R2, -R3 ;  /* 0x00000002af387223 */ /* 0x000fe20000010803 */
        /* <DEDUP_REMOVED lines=31> */
[-C--:B----4-:R-:W-:Y:S01]  /*4c30*/  FFMA.FTZ R63, R66, R60.reuse, R63 ;  /* 0x0000003c423f7223 */ /* 0x090fe2000001003f */
[----:B------:R-:W-:-:S03]  /*4c40*/  FFMA.FTZ R62, R61, R60, -R62 ;  /* 0x0000003c3d3e7223 */ /* 0x000fc6000001083e */
[----:B------:R-:W-:Y:S01]  /*4c50*/  @P5 FADD.FTZ R202, R202, R63 ;  /* 0x0000003fcaca5221 */ /* 0x000fe20000010000 */
[CC--:B0-----:R-:W-:Y:S01]  /*4c60*/  FMUL.FTZ R60, R66.reuse, R3.reuse ;  /* 0x00000003423c7220 */ /* 0x0c1fe20000410000 */
[----:B------:R-:W-:Y:S01]  /*4c70*/  @P5 FADD.FTZ R67, R67, R62 ;  /* 0x0000003e43435221 */ /* 0x000fe20000010000 */
[C---:B------:R-:W-:Y:S02]  /*4c80*/  FMUL.FTZ R3, R61.reuse, R3 ;  /* 0x000000033d037220 */ /* 0x040fe40000410000 */
[----:B------:R-:W0:Y:S01]  /*4c90*/  SHFL.UP PT, R62, R202, 0x2, RZ ;  /* 0x04400000ca3e7989 */ /* 0x000e2200000e00ff */
[-C--:B-1----:R-:W-:Y:S01]  /*4ca0*/  @P5 FFMA.FTZ R61, R61, R2.reuse, -R60 ;  /* 0x000000023d3d5223 */ /* 0x082fe2000001083c */
[----:B------:R-:W-:Y:S02]  /*4cb0*/  @P5 FFMA.FTZ R66, R66, R2, R3 ;  /* 0x0000000242425223 */ /* 0x000fe40000010003 */
        /* <DEDUP_REMOVED lines=45> */
.L_x_9660:
        /* <DEDUP_REMOVED lines=13> */
.L_x_9663:
[----:B------:R-:W-:-:S03]  /*5060*/  UMOV UR26, 0xffffffff ;  /* 0xffffffff001a7882 */ /* 0x000fc60000000000 */
[----:B------:R-:W-:Y:S05]  /*5070*/  BRA.DIV UR26, `(.L_x_9605) ;  /* 0x0000005e1a687947 */ /* 0x000fea000b800000 */
.L_x_9666:
[----:B------:R-:W-:-:S03]  /*5080*/  UMOV UR26, 0xffffffff ;  /* 0xffffffff001a7882 */ /* 0x000fc60000000000 */
[----:B------:R-:W-:Y:S05]  /*5090*/  BRA.DIV UR26, `(.L_x_9606) ;  /* 0x0000005e1a887947 */ /* 0x000fea000b800000 */
.L_x_9669:
[----:B------:R-:W-:-:S03]  /*50a0*/  UMOV UR26, 0xffffffff ;  /* 0xffffffff001a7882 */ /* 0x000fc60000000000 */
[----:B------:R-:W-:Y:S05]  /*50b0*/  BRA.DIV UR26, `(.L_x_9607) ;  /* 0x0000005e1aa87947 */ /* 0x000fea000b800000 */
.L_x_9672:
        /* <DEDUP_REMOVED lines=10> */
.L_x_9682:
        /* <DEDUP_REMOVED lines=23> */
.L_x_9602:
[----:B------:R-:W-:Y:S05]  /*52d0*/  WARPSYNC.ALL ;  /* 0x0000000000007948 */ /* 0x000fea0003800000 */
[C---:B----45:R-:W-:Y:S01]  /*52e0*/  FMUL.FTZ R54, R173.reuse, R136 ;  /* 0x00000088ad367220 */ /* 0x070fe20000410000 */
[-C--:B------:R-:W-:Y:S01]  /*52f0*/  FMUL.FTZ R3, R173, R156.reuse ;  /* 0x0000009cad037220 */ /* 0x080fe20000410000 */
        /* <DEDUP_REMOVED lines=75> */
[C---:B-1----:R-:W-:Y:S01]  /*57b0*/  FMUL.FTZ R53, R65.reuse, R2 ;  /* 0x0000000241357220 */ /* 0x042fe20000410000 */
        /* <DEDUP_REMOVED lines=22> */
[-C--:B------:R-:W-:Y:S01]  /*5920*/  FMUL.FTZ R58, R186, R56.reuse ;  /* 0x00000038ba3a7220 */ /* 0x080fe20000410000 */
[C---:B------:R-:W-:Y:S01]  /*5930*/  FMUL.FTZ R52, R198.reuse, R217 ;  /* 0x000000d9c6347220 */ /* 0x040fe20000410000 */
[----:B------:R-:W-:Y:S01]  /*5940*/  FMUL.FTZ R2, R198, R211 ;  /* 0x000000d3c6027220 */ /* 0x000fe20000410000 */
[----:B------:R-:W-:Y:S01]  /*5950*/  FFMA.FTZ R55, R187, R56, -R3 ;  /* 0x00000038bb377223 */ /* 0x000fe20000010803 */
        /* <DEDUP_REMOVED lines=11> */
[-C--:B------:R-:W-:Y:S01]  /*5a10*/  FMUL.FTZ R57, R194, R59.reuse ;  /* 0x0000003bc2397220 */ /* 0x080fe20000410000 */
[----:B------:R-:W-:Y:S01]  /*5a20*/  FFMA.FTZ R59, R195, R59, R54 ;  /* 0x0000003bc33b7223 */ /* 0x000fe20000010036 */
[C---:B------:R-:W-:Y:S01]  /*5a30*/  FFMA.FTZ R231, R197.reuse, R214, -R2 ;  /* 0x000000d6c5e77223 */ /* 0x040fe20000010802 */
[----:B------:R-:W-:Y:S01]  /*5a40*/  FFMA.FTZ R3, R197, R210, R3 ;  /* 0x000000d2c5037223 */ /* 0x000fe20000010003 */
[C---:B------:R-:W-:Y:S01]  /*5a50*/  FMUL.FTZ R2, R188.reuse, R55 ;  /* 0x00000037bc027220 */ /* 0x040fe20000410000 */
[-C--:B------:R-:W-:Y:S01]  /*5a60*/  FMUL.FTZ R56, R188, R53.reuse ;  /* 0x00000035bc387220 */ /* 0x080fe20000410000 */
[----:B------:R-:W-:Y:S01]  /*5a70*/  FADD.FTZ R231, R90, R231 ;  /* 0x000000e75ae77221 */ /* 0x000fe20000010000 */
[----:B------:R-:W-:Y:S01]  /*5a80*/  FADD.FTZ R209, RZ, R3 ;  /* 0x00000003ffd17221 */ /* 0x000fe20000010000 */
[----:B------:R-:W-:Y:S01]  /*5a90*/  FFMA.FTZ R54, R189, R53, R2 ;  /* 0x00000035bd367223 */ /* 0x000fe20000010002 */
[----:B------:R-:W-:Y:S01]  /*5aa0*/  FFMA.FTZ R57, R195, R60, -R57 ;  /* 0x0000003cc3397223 */ /* 0x000fe20000010839 */
[C---:B------:R-:W-:Y:S01]  /*5ab0*/  FMUL.FTZ R52, R194.reuse, R231 ;  /* 0x000000e7c2347220 */ /* 0x040fe20000410000 */
[----:B------:R-:W-:Y:S01]  /*5ac0*/  FMUL.FTZ R2, R194, R209 ;  /* 0x000000d1c2027220 */ /* 0x000fe20000410000 */
[C---:B------:R-:W-:Y:S01]  /*5ad0*/  FMUL.FTZ R60, R196.reuse, R59 ;  /* 0x0000003bc43c7220 */ /* 0x040fe20000410000 */
        /* <DEDUP_REMOVED lines=15> */
[----:B------:R-:W-:Y:S01]  /*5bd0*/  FADD.FTZ R58, R149, R58 ;  /* 0x0000003a953a7221 */ /* 0x000fe20000010000 */
[----:B------:R-:W-:Y:S01]  /*5be0*/  FFMA.FTZ R57, R199, R57, -R60 ;  /* 0x00000039c7397223 */ /* 0x000fe2000001083c */
[----:B------:R-:W-:Y:S01]  /*5bf0*/  FADD.FTZ R219, R88, R219 ;  /* 0x000000db58db7221 */ /* 0x000fe20000010000 */
[----:B------:R-:W-:Y:S01]  /*5c00*/  FADD.FTZ R207, RZ, R3 ;  /* 0x00000003ffcf7221 */ /* 0x000fe20000010000 */
[----:B------:R-:W-:Y:S01]  /*5c10*/  FADD.FTZ R54, R165, R54 ;  /* 0x00000036a5367221 */ /* 0x000fe20000010000 */
[C---:B------:R-:W-:Y:S01]  /*5c20*/  FMUL.FTZ R60, R190.reuse, R58 ;  /* 0x0000003abe3c7220 */ /* 0x040fe20000410000 */
[C---:B------:R-:W-:Y:S01]  /*5c30*/  FMUL.FTZ R52, R190.reuse, R219 ;  /* 0x000000dbbe347220 */ /* 0x040fe20000410000 */
[CC--:B------:R-:W-:Y:S01]  /*5c40*/  FMUL.FTZ R2, R190.reuse, R207.reuse ;  /* 0x000000cfbe027220 */ /* 0x0c0fe20000410000 */
        /* <DEDUP_REMOVED lines=52> */
[----:B------:R-:W-:Y:S01]  /*5f90*/  UISETP.GE.AND UP0, UPT, UR16, UR29, UPT ;  /* 0x0000001d1000728c */ /* 0x000fe2000bf06270 */
[----:B------:R-:W-:Y:S01]  /*5fa0*/  FFMA.FTZ R61, R199, R53, -R60 ;  /* 0x00000035c73d7223 */ /* 0x000fe2000001083c */
[----:B------:R-:W-:Y:S01]  /*5fb0*/  FADD.FTZ R212, RZ, R52 ;  /* 0x00000034ffd47221 */ /* 0x000fe20000010000 */
[----:B------:R-:W-:Y:S01]  /*5fc0*/  FADD.FTZ R228, R83, R2 ;  /* 0x0000000253e47221 */ /* 0x000fe20000010000 */
[----:B------:R-:W-:Y:S01]  /*5fd0*/  FADD.FTZ R59, R170, R59 ;  /* 0x0000003baa3b7221 */ /* 0x000fe20000010000 */
[----:B------:R-:W-:Y:S01]  /*5fe0*/  FADD.FTZ R61, R154, R61 ;  /* 0x0000003d9a3d7221 */ /* 0x000fe20000010000 */
[C---:B------:R-:W-:Y:S01]  /*5ff0*/  FMUL.FTZ R2, R180.reuse, R212 ;  /* 0x000000d4b4027220 */ /* 0x040fe20000410000 */
[-C--:B------:R-:W-:Y:S01]  /*6000*/  FMUL.FTZ R3, R180, R228.reuse ;  /* 0x000000e4b4037220 */ /* 0x080fe20000410000 */
[----:B------:R-:W-:Y:S01]  /*6010*/  PLOP3.LUT P0, PT, PT, PT, UP0, 0x80, 0x8 ;  /* 0x000000000008781c */ /* 0x000fe20003f0f008 */
[C---:B------:R-:W-:Y:S01]  /*6020*/  FMUL.FTZ R60, R200.reuse, R61 ;  /* 0x0000003dc83c7220 */ /* 0x040fe20000410000 */
[C---:B------:R-:W-:Y:S01]  /*6030*/  FFMA.FTZ R229, R181.reuse, R228, -R2 ;  /* 0x000000e4b5e57223 */ /* 0x040fe20000010802 */
[----:B------:R-:W-:Y:S01]  /*6040*/  FFMA.FTZ R3, R181, R212, R3 ;  /* 0x000000d4b5037223 */ /* 0x000fe20000010003 */
[----:B------:R-:W-:Y:S01]  /*6050*/  ISETP.NE.OR P0, PT, R129, RZ, P0 ;  /* 0x000000ff8100720c */ /* 0x000fe20000705670 */
[----:B------:R-:W-:Y:S01]  /*6060*/  FMUL.FTZ R64, R200, R59 ;  /* 0x0000003bc8407220 */ /* 0x000fe20000410000 */
[----:B------:R-:W-:Y:S01]  /*6070*/  FADD.FTZ R229, R82, R229 ;  /* 0x000000e552e57221 */ /* 0x000fe20000010000 */
[----:B------:R-:W-:Y:S01]  /*6080*/  FADD.FTZ R215, RZ, R3 ;  /* 0x00000003ffd77221 */ /* 0x000fe20000010000 */
[----:B------:R-:W-:Y:S01]  /*6090*/  ISETP.GT.U32.AND P2, PT, R132, 0x1f, PT ;  /* 0x0000001f8400780c */ /* 0x000fe20003f44070 */
[----:B------:R-:W-:Y:S01]  /*60a0*/  ULEA UR26, UR7, UR28, 0x4 ;  /* 0x0000001c071a7291 */ /* 0x000fe2000f8e20ff */
[C---:B------:R-:W-:Y:S01]  /*60b0*/  FMUL.FTZ R58, R178.reuse, R229 ;  /* 0x000000e5b23a7220 */ /* 0x040fe20000410000 */
[----:B------:R-:W-:Y:S01]  /*60c0*/  FMUL.FTZ R2, R178, R215 ;  /* 0x000000d7b2027220 */ /* 0x000fe20000410000 */
[C---:B------:R-:W-:Y:S01]  /*60d0*/  FFMA.FTZ R62, R201.reuse, R59, R60 ;  /* 0x0000003bc93e7223 */ /* 0x040fe2000001003c */
[----:B------:R-:W-:Y:S01]  /*60e0*/  FFMA.FTZ R64, R201, R61, -R64 ;  /* 0x0000003dc9407223 */ /* 0x000fe20000010840 */
[C---:B------:R-:W-:Y:S01]  /*60f0*/  FFMA.FTZ R58, R179.reuse, R215, R58 ;  /* 0x000000d7b33a7223 */ /* 0x040fe2000001003a */
[----:B------:R-:W-:Y:S01]  /*6100*/  FFMA.FTZ R2, R179, R229, -R2 ;  /* 0x000000e5b3027223 */ /* 0x000fe20000010802 */
[----:B------:R-:W-:Y:S01]  /*6110*/  FMUL.FTZ R60, R200, R56 ;  /* 0x00000038c83c7220 */ /* 0x000fe20000410000 */
[----:B------:R-:W-:-:S02]  /*6120*/  HFMA2 R52, -RZ, RZ, 1.875, 0 ;  /* 0x3f800000ff347431 */ /* 0x000fc400000001ff */
[----:B------:R-:W-:Y:S01]  /*6130*/  FADD.FTZ R226, RZ, R58 ;  /* 0x0000003affe27221 */ /* 0x000fe20000010000 */
[----:B------:R-:W-:Y:S01]  /*6140*/  FADD.FTZ R222, R81, R2 ;  /* 0x0000000251de7221 */ /* 0x000fe20000010000 */
[-C--:B------:R-:W-:Y:S01]  /*6150*/  FMUL.FTZ R58, R200, R57.reuse ;  /* 0x00000039c83a7220 */ /* 0x080fe20000410000 */
[----:B------:R-:W-:Y:S01]  /*6160*/  CS2R R54, SRZ ;  /* 0x0000000000367805 */ /* 0x000fe2000001ff00 */
[C---:B------:R-:W-:Y:S01]  /*6170*/  FMUL.FTZ R2, R176.reuse, R226 ;  /* 0x000000e2b0027220 */ /* 0x040fe20000410000 */
[----:B------:R-:W-:Y:S01]  /*6180*/  FMUL.FTZ R3, R176, R222 ;  /* 0x000000deb0037220 */ /* 0x000fe20000410000 */
[----:B------:R-:W-:Y:S01]  /*6190*/  MOV R53, RZ ;  /* 0x000000ff00357202 */ /* 0x000fe20000000f00 */
        /* <DEDUP_REMOVED lines=42> */
.L_x_9687:
        /* <DEDUP_REMOVED lines=13> */
.L_x_9612:
[----:B------:R-:W-:Y:S05]  /*6510*/  BSYNC.RECONVERGENT B0 ;  /* 0x0000000000007941 */ /* 0x000fea0003800200 */
.L_x_9611:
[----:B------:R-:W-:-:S03]  /*6520*/  UMOV UR31, 0xffffffff ;  /* 0xffffffff001f7882 */ /* 0x000fc60000000000 */
[----:B------:R-:W-:Y:S05]  /*6530*/  BRA.DIV UR31, `(.L_x_9613) ;  /* 0x0000004e1fd87947 */ /* 0x000fea000b800000 */
[----:B---3--:R3:W1:Y:S04]  /*6540*/  SHFL.DOWN PT, R2, R67, 0x2, 0x1f ;  /* 0x08401f0043027f89 */ /* 0x00866800000e0000 */
[----:B----4-:R3:W4:Y:S04]  /*6550*/  SHFL.DOWN PT, R3, R66, 0x2, 0x1f ;  /* 0x08401f0042037f89 */ /* 0x01072800000e0000 */
[----:B0-----:R3:W0:Y:S04]  /*6560*/  SHFL.DOWN PT, R62, R65, 0x2, 0x1f ;  /* 0x08401f00413e7f89 */ /* 0x00162800000e0000 */
[----:B------:R3:W0:Y:S02]  /*6570*/  SHFL.DOWN PT, R60, R61, 0x2, 0x1f ;  /* 0x08401f003d3c7f89 */ /* 0x00062400000e0000 */
.L_x_9693:
        /* <DEDUP_REMOVED lines=13> */
.L_x_9615:
[----:B------:R-:W-:Y:S05]  /*6650*/  BSYNC.RECONVERGENT B0 ;  /* 0x0000000000007941 */ /* 0x000fea0003800200 */
.L_x_9614:
[----:B------:R-:W-:-:S03]  /*6660*/  UMOV UR31, 0xffffffff ;  /* 0xffffffff001f7882 */ /* 0x000fc60000000000 */
[----:B------:R-:W-:Y:S05]  /*6670*/  BRA.DIV UR31, `(.L_x_9616) ;  /* 0x0000004e1ff87947 */ /* 0x000fea000b800000 */
[----:B-1----:R1:W1:Y:S04]  /*6680*/  SHFL.DOWN PT, R2, R67, 0x4, 0x1f ;  /* 0x08801f0043027f89 */ /* 0x00226800000e0000 */
[----:B----4-:R4:W1:Y:S04]  /*6690*/  SHFL.DOWN PT, R3, R66, 0x4, 0x1f ;  /* 0x08801f0042037f89 */ /* 0x01086800000e0000 */
[----:B0-----:R4:W0:Y:S04]  /*66a0*/  SHFL.DOWN PT, R62, R65, 0x4, 0x1f ;  /* 0x08801f00413e7f89 */ /* 0x00182800000e0000 */
[----:B------:R4:W0:Y:S02]  /*66b0*/  SHFL.DOWN PT, R60, R61, 0x4, 0x1f ;  /* 0x08801f003d3c7f89 */ /* 0x00082400000e0000 */
.L_x_9699:
        /* <DEDUP_REMOVED lines=13> */
.L_x_9618:
[----:B------:R-:W-:Y:S05]  /*6790*/  BSYNC.RECONVERGENT B0 ;  /* 0x0000000000007941 */ /* 0x000fea0003800200 */
.L_x_9617:
[----:B------:R-:W-:-:S03]  /*67a0*/  UMOV UR31, 0xffffffff ;  /* 0xffffffff001f7882 */ /* 0x000fc60000000000 */
[----:B------:R-:W-:Y:S05]  /*67b0*/  BRA.DIV UR31, `(.L_x_9619) ;  /* 0x000000521f187947 */ /* 0x000fea000b800000 */
[----:B-1----:R1:W1:Y:S04]  /*67c0*/  SHFL.DOWN PT, R2, R67, 0x8, 0x1f ;  /* 0x09001f0043027f89 */ /* 0x00226800000e0000 */
[----:B------:R1:W1:Y:S04]  /*67d0*/  SHFL.DOWN PT, R3, R66, 0x8, 0x1f ;  /* 0x09001f0042037f89 */ /* 0x00026800000e0000 */
[----:B0-----:R0:W0:Y:S04]  /*67e0*/  SHFL.DOWN PT, R62, R65, 0x8, 0x1f ;  /* 0x09001f00413e7f89 */ /* 0x00102800000e0000 */
[----:B------:R0:W0:Y:S02]  /*67f0*/  SHFL.DOWN PT, R60, R61, 0x8, 0x1f ;  /* 0x09001f003d3c7f89 */ /* 0x00002400000e0000 */
.L_x_9705:
        /* <DEDUP_REMOVED lines=13> */
.L_x_9621:
[----:B------:R-:W-:Y:S05]  /*68d0*/  BSYNC.RECONVERGENT B0 ;  /* 0x0000000000007941 */ /* 0x000fea0003800200 */
.L_x_9620:
[----:B------:R-:W-:-:S03]  /*68e0*/  UMOV UR31, 0xffffffff ;  /* 0xffffffff001f7882 */ /* 0x000fc60000000000 */
[----:B------:R-:W-:Y:S05]  /*68f0*/  BRA.DIV UR31, `(.L_x_9622) ;  /* 0x000000521f387947 */ /* 0x000fea000b800000 */
[----:B-1----:R1:W1:Y:S04]  /*6900*/  SHFL.DOWN PT, R2, R67, 0x10, 0x1f ;  /* 0x0a001f0043027f89 */ /* 0x00226800000e0000 */
[----:B------:R1:W1:Y:S04]  /*6910*/  SHFL.DOWN PT, R3, R66, 0x10, 0x1f ;  /* 0x0a001f0042037f89 */ /* 0x00026800000e0000 */
[----:B0-----:R0:W0:Y:S04]  /*6920*/  SHFL.DOWN PT, R62, R65, 0x10, 0x1f ;  /* 0x0a001f00413e7f89 */ /* 0x00102800000e0000 */
[----:B------:R0:W0:Y:S02]  /*6930*/  SHFL.DOWN PT, R60, R61, 0x10, 0x1f ;  /* 0x0a001f003d3c7f89 */ /* 0x00002400000e0000 */
.L_x_9711:
        /* <DEDUP_REMOVED lines=13> */
.L_x_9624:
[----:B------:R-:W-:Y:S05]  /*6a10*/  BSYNC.RECONVERGENT B0 ;  /* 0x0000000000007941 */ /* 0x000fea0003800200 */
.L_x_9623:
        /* <DEDUP_REMOVED lines=10> */
[CC--:B------:R-:W-:Y:S01]  /*6ac0*/  FMUL.FTZ R2, R54.reuse, R236.reuse ;  /* 0x000000ec36027220 */ /* 0x0c0fe20000410000 */
[-C--:B------:R-:W-:Y:S01]  /*6ad0*/  FMUL.FTZ R237, R53, R236.reuse ;  /* 0x000000ec35ed7220 */ /* 0x080fe20000410000 */
[----:B------:R-:W1:Y:S01]  /*6ae0*/  SHFL.DOWN PT, R241, R66, 0x1, 0x1f ;  /* 0x08201f0042f17f89 */ /* 0x000e6200000e0000 */
[-C--:B-----5:R-:W-:Y:S01]  /*6af0*/  FFMA.FTZ R3, R54, R235.reuse, -R3 ;  /* 0x000000eb36037223 */ /* 0x0a0fe20000010803 */
[C---:B------:R-:W-:Y:S01]  /*6b00*/  FMUL.FTZ R236, R52.reuse, R236 ;  /* 0x000000ec34ec7220 */ /* 0x040fe20000410000 */
[-C--:B------:R-:W-:Y:S01]  /*6b10*/  FFMA.FTZ R63, R55, R235.reuse, R2 ;  /* 0x000000eb373f7223 */ /* 0x080fe20000010002 */
[----:B------:R-:W1:Y:S01]  /*6b20*/  SHFL.DOWN PT, R243, R65, 0x1, 0x1f ;  /* 0x08201f0041f37f89 */ /* 0x000e6200000e0000 */
[-C--:B------:R-:W-:Y:S01]  /*6b30*/  FFMA.FTZ R237, R52, R235.reuse, -R237 ;  /* 0x000000eb34ed7223 */ /* 0x080fe200000108ed */
[----:B------:R-:W-:Y:S01]  /*6b40*/  FFMA.FTZ R236, R53, R235, R236 ;  /* 0x000000eb35ec7223 */ /* 0x000fe200000100ec */
[----:B0-----:R-:W-:Y:S01]  /*6b50*/  FADD.FTZ R238, R60, R3 ;  /* 0x000000033cee7221 */ /* 0x001fe20000010000 */
[----:B------:R-:W0:Y:S01]  /*6b60*/  SHFL.IDX PT, R240, R54, RZ, 0x1f ;  /* 0x00001fff36f07589 */ /* 0x000e2200000e0000 */
[----:B--2---:R-:W-:-:S03]  /*6b70*/  FADD.FTZ R235, R242, R63 ;  /* 0x0000003ff2eb7221 */ /* 0x004fc60000010000 */
[----:B------:R-:W2:Y:S01]  /*6b80*/  SHFL.IDX PT, R246, R55, RZ, 0x1f ;  /* 0x00001fff37f67589 */ /* 0x000ea200000e0000 */
[----:B---3--:R-:W-:-:S03]  /*6b90*/  MOV R60, R244 ;  /* 0x000000f4003c7202 */ /* 0x008fc60000000f00 */
[----:B------:R4:W3:Y:S02]  /*6ba0*/  SHFL.DOWN PT, R245, R61, 0x1, 0x1f ;  /* 0x08201f003df57f89 */ /* 0x0008e400000e0000 */
[----:B----4-:R-:W-:-:S07]  /*6bb0*/  MOV R61, R239 ;  /* 0x000000ef003d7202 */ /* 0x010fce0000000f00 */
.L_x_9725:
        /* <DEDUP_REMOVED lines=15> */
.L_x_9627:
[----:B------:R-:W-:Y:S05]  /*6cb0*/  BSYNC.RECONVERGENT B0 ;  /* 0x0000000000007941 */ /* 0x000fea0003800200 */
.L_x_9626:
        /* <DEDUP_REMOVED lines=16> */
.L_x_9609:
[----:B------:R-:W-:Y:S05]  /*6dc0*/  WARPSYNC.ALL ;  /* 0x0000000000007948 */ /* 0x000fea0003800000 */
[----:B------:R-:W-:Y:S01]  /*6dd0*/  BAR.SYNC.DEFER_BLOCKING 0x0 ;  /* 0x0000000000007b1d */ /* 0x000fe20000010000 */
[----:B--2---:R-:W-:Y:S01]  /*6de0*/  FFMA.FTZ R63, R0, R224, RZ ;  /* 0x000000e0003f7223 */ /* 0x004fe200000100ff */
[----:B------:R-:W-:Y:S01]  /*6df0*/  ISETP.NE.AND P0, PT, R132, RZ, PT ;  /* 0x000000ff8400720c */ /* 0x000fe20003f05270 */
[----:B------:R-:W-:Y:S01]  /*6e00*/  FFMA.FTZ R65, R0, -R213, RZ ;  /* 0x800000d500417223 */ /* 0x000fe200000100ff */
[C---:B------:R-:W-:Y:S01]  /*6e10*/  ISETP.GT.AND P2, PT, R127.reuse, 0x1e, PT ;  /* 0x0000001e7f00780c */ /* 0x040fe20003f44270 */
[----:B------:R-:W-:Y:S01]  /*6e20*/  FFMA.FTZ R62, R108, R217, R63 ;  /* 0x000000d96c3e7223 */ /* 0x000fe2000001003f */
[----:B------:R-:W-:Y:S01]  /*6e30*/  FADD.FTZ R217, -R92, R217 ;  /* 0x000000d95cd97221 */ /* 0x000fe20000010100 */
[----:B------:R-:W-:Y:S01]  /*6e40*/  ISETP.GT.AND P3, PT, R127, 0xf, PT ;  /* 0x0000000f7f00780c */ /* 0x000fe20003f64270 */
[----:B------:R-:W-:Y:S01]  /*6e50*/  BSSY.RECONVERGENT B0, `(.L_x_9628) ;  /* 0x00001b1000007945 */ /* 0x000fe20003800200 */
[----:B------:R-:W-:Y:S01]  /*6e60*/  FFMA.FTZ R63, R107, R214, R62 ;  /* 0x000000d66b3f7223 */ /* 0x000fe2000001003e */
[----:B------:R-:W-:-:S03]  /*6e70*/  FADD.FTZ R214, -R91, R214 ;  /* 0x000000d65bd67221 */ /* 0x000fc60000010100 */
[----:B------:R-:W-:Y:S01]  /*6e80*/  FFMA.FTZ R64, R106, R231, R63 ;  /* 0x000000e76a407223 */ /* 0x000fe2000001003f */
[----:B------:R-:W-:-:S03]  /*6e90*/  FADD.FTZ R231, -R90, R231 ;  /* 0x000000e75ae77221 */ /* 0x000fc60000010100 */
[----:B------:R-:W-:Y:S01]  /*6ea0*/  FFMA.FTZ R67, R105, R218, R64 ;  /* 0x000000da69437223 */ /* 0x000fe20000010040 */
[----:B------:R-:W-:Y:S01]  /*6eb0*/  FFMA.FTZ R64, R108, -R211, R65 ;  /* 0x800000d36c407223 */ /* 0x000fe20000010041 */
[----:B------:R-:W-:Y:S01]  /*6ec0*/  FADD.FTZ R218, -R89, R218 ;  /* 0x000000da59da7221 */ /* 0x000fe20000010100 */
[----:B------:R-:W2:Y:S04]  /*6ed0*/  LDS.64 R2, [R131+0x14f8] ;  /* 0x0014f80083027984 */ /* 0x000ea80000000a00 */
[----:B-1----:R1:W-:Y:S02]  /*6ee0*/  @!P0 STS.128 [UR26+0x2af0], R52 ;  /* 0x002af034ff008988 */ /* 0x0023e40008000c1a */
[----:B-1----:R-:W-:-:S04]  /*6ef0*/  FFMA.FTZ R53, R107, -R210, R64 ;  /* 0x800000d26b357223 */ /* 0x002fc80000010040 */
[----:B------:R-:W-:-:S04]  /*6f00*/  FFMA.FTZ R52, R106, -R209, R53 ;  /* 0x800000d16a347223 */ /* 0x000fc80000010035 */
[----:B------:R-:W-:Y:S01]  /*6f10*/  FFMA.FTZ R53, R105, -R208, R52 ;  /* 0x800000d069357223 */ /* 0x000fe20000010034 */
[-C--:B--2---:R-:W-:Y:S01]  /*6f20*/  FMUL.FTZ R56, R2, R77.reuse ;  /* 0x0000004d02387220 */ /* 0x084fe20000410000 */
        /* <DEDUP_REMOVED lines=18> */
[----:B------:R-:W-:Y:S02]  /*7050*/  FFMA.FTZ R142, R74, R136, -R77 ;  /* 0x000000884a8e7223 */ /* 0x000fe4000001084d */
        /* <DEDUP_REMOVED lines=9> */
[----:B------:R-:W-:Y:S01]  /*70f0*/  FFMA.FTZ R173, R74, R137, -R143 ;  /* 0x000000894aad7223 */ /* 0x000fe2000001088f */
[----:B------:R-:W-:Y:S01]  /*7100*/  FMUL.FTZ R143, R137, R109 ;  /* 0x0000006d898f7220 */ /* 0x000fe20000410000 */
[C---:B------:R-:W-:Y:S01]  /*7110*/  FFMA.FTZ R57, R179.reuse, R2, -R56 ;  /* 0x00000002b3397223 */ /* 0x040fe20000010838 */
[----:B------:R-:W-:Y:S01]  /*7120*/  FFMA.FTZ R179, R179, R159, R178 ;  /* 0x0000009fb3b37223 */ /* 0x000fe200000100b2 */
[----:B------:R-:W-:-:S02]  /*7130*/  FMUL.FTZ R178, R3, R112 ;  /* 0x0000007003b27220 */ /* 0x000fc40000410000 */
        /* <DEDUP_REMOVED lines=29> */
[----:B------:R-:W-:Y:S02]  /*7310*/  FADD.FTZ R148, -R79, R234 ;  /* 0x000000ea4f947221 */ /* 0x000fe40000010100 */
        /* <DEDUP_REMOVED lines=11> */
[----:B------:R-:W-:Y:S01]  /*73d0*/  FADD.FTZ R67, RZ, R232 ;  /* 0x000000e8ff437221 */ /* 0x000fe20000010000 */
[----:B------:R-:W-:Y:S01]  /*73e0*/  FADD.FTZ R63, R150, R63 ;  /* 0x0000003f963f7221 */ /* 0x000fe20000010000 */
[----:B------:R-:W-:Y:S01]  /*73f0*/  FFMA.FTZ R65, R103, R216, R62 ;  /* 0x000000d867417223 */ /* 0x000fe2000001003e */
[----:B------:R-:W-:Y:S01]  /*7400*/  FADD.FTZ R166, R166, R191 ;  /* 0x000000bfa6a67221 */ /* 0x000fe20000010000 */
[----:B------:R-:W-:Y:S01]  /*7410*/  FADD.FTZ R219, -R88, R219 ;  /* 0x000000db58db7221 */ /* 0x000fe20000010100 */
[----:B------:R-:W-:Y:S01]  /*7420*/  FMUL.FTZ R62, R192, R63 ;  /* 0x0000003fc03e7220 */ /* 0x000fe20000410000 */
[----:B------:R-:W-:Y:S01]  /*7430*/  FFMA.FTZ R54, R102, R221, R65 ;  /* 0x000000dd66367223 */ /* 0x000fe20000010041 */
[-C--:B------:R-:W-:Y:S01]  /*7440*/  FMUL.FTZ R192, R192, R166.reuse ;  /* 0x000000a6c0c07220 */ /* 0x080fe20000410000 */
[----:B------:R-:W-:Y:S01]  /*7450*/  FADD.FTZ R216, -R87, R216 ;  /* 0x000000d857d87221 */ /* 0x000fe20000010100 */
        /* <DEDUP_REMOVED lines=12> */
[C---:B------:R-:W-:Y:S01]  /*7520*/  FFMA.FTZ R65, R195.reuse, R62, -R52 ;  /* 0x0000003ec3417223 */ /* 0x040fe20000010834 */
[----:B------:R-:W-:Y:S01]  /*7530*/  FFMA.FTZ R52, R98, R229, R55 ;  /* 0x000000e562347223 */ /* 0x000fe20000010037 */
[----:B------:R-:W-:Y:S01]  /*7540*/  FFMA.FTZ R195, R195, R167, R194 ;  /* 0x000000a7c3c37223 */ /* 0x000fe200000100c2 */
        /* <DEDUP_REMOVED lines=9> */
[----:B------:R-:W-:Y:S01]  /*75e0*/  FFMA.FTZ R52, R197, R168, R52 ;  /* 0x000000a8c5347223 */ /* 0x000fe20000010034 */
[----:B------:R-:W-:Y:S01]  /*75f0*/  FFMA.FTZ R55, R95, R234, R64 ;  /* 0x000000ea5f377223 */ /* 0x000fe20000010040 */
[----:B------:R-:W-:Y:S01]  /*7600*/  FFMA.FTZ R66, R197, R65, -R196 ;  /* 0x00000041c5427223 */ /* 0x000fe200000108c4 */
[----:B------:R-:W-:Y:S01]  /*7610*/  FMUL.FTZ R64, R156, R110 ;  /* 0x0000006e9c407220 */ /* 0x000fe20000410000 */
[----:B------:R-:W-:Y:S01]  /*7620*/  FADD.FTZ R169, R169, R52 ;  /* 0x00000034a9a97221 */ /* 0x000fe20000010000 */
[----:B------:R-:W-:Y:S01]  /*7630*/  FFMA.FTZ R52, R98, -R215, R53 ;  /* 0x800000d762347223 */ /* 0x000fe20000010035 */
[----:B------:R-:W-:Y:S01]  /*7640*/  FFMA.FTZ R54, R94, R233, R55 ;  /* 0x000000e95e367223 */ /* 0x000fe20000010037 */
[----:B------:R-:W-:Y:S01]  /*7650*/  FMUL.FTZ R55, R75, R136 ;  /* 0x000000884b377220 */ /* 0x000fe20000410000 */
[----:B------:R-:W-:Y:S01]  /*7660*/  FADD.FTZ R233, -R78, R233 ;  /* 0x000000e94ee97221 */ /* 0x000fe20000010100 */
[----:B------:R-:W-:Y:S01]  /*7670*/  FFMA.FTZ R53, R97, -R226, R52 ;  /* 0x800000e261357223 */ /* 0x000fe20000010034 */
[----:B------:R-:W-:Y:S01]  /*7680*/  FADD.FTZ R66, R153, R66 ;  /* 0x0000004299427221 */ /* 0x000fe20000010000 */
[----:B------:R-:W-:Y:S01]  /*7690*/  FFMA.FTZ R136, R74, R156, R55 ;  /* 0x0000009c4a887223 */ /* 0x000fe20000010037 */
[----:B------:R-:W-:Y:S01]  /*76a0*/  FMUL.FTZ R52, R67, R64 ;  /* 0x0000004043347220 */ /* 0x000fe20000410000 */
[----:B------:R-:W-:Y:S01]  /*76b0*/  FFMA.FTZ R76, R96, -R227, R53 ;  /* 0x800000e3604c7223 */ /* 0x000fe20000010035 */
[C---:B------:R-:W-:Y:S01]  /*76c0*/  FMUL.FTZ R53, R198.reuse, R169 ;  /* 0x000000a9c6357220 */ /* 0x040fe20000410000 */
[C---:B------:R-:W-:Y:S01]  /*76d0*/  FMUL.FTZ R136, R233.reuse, R136 ;  /* 0x00000088e9887220 */ /* 0x040fe20000410000 */
[----:B------:R-:W-:Y:S01]  /*76e0*/  FFMA.FTZ R52, R233, R144, -R52 ;  /* 0x00000090e9347223 */ /* 0x000fe20000010834 */
[----:B------:R-:W-:Y:S01]  /*76f0*/  FFMA.FTZ R55, R95, -R230, R76 ;  /* 0x800000e65f377223 */ /* 0x000fe2000001004c */
[-C--:B------:R-:W-:Y:S01]  /*7700*/  FMUL.FTZ R76, R198, R66.reuse ;  /* 0x00000042c64c7220 */ /* 0x080fe20000410000 */
[----:B------:R-:W-:Y:S01]  /*7710*/  FFMA.FTZ R77, R199, R66, -R53 ;  /* 0x00000042c74d7223 */ /* 0x000fe20000010835 */
[C---:B------:R-:W-:Y:S01]  /*7720*/  FMUL.FTZ R144, R67.reuse, R144 ;  /* 0x0000009043907220 */ /* 0x040fe20000410000 */
[----:B------:R-:W-:Y:S01]  /*7730*/  FFMA.FTZ R55, R94, -R67, R55 ;  /* 0x800000435e377223 */ /* 0x000fe20000010037 */
[----:B------:R-:W-:Y:S01]  /*7740*/  FFMA.FTZ R136, R67, R142, R136 ;  /* 0x0000008e43887223 */ /* 0x000fe20000010088 */
[----:B------:R-:W-:Y:S01]  /*7750*/  FFMA.FTZ R67, R199, R169, R76 ;  /* 0x000000a9c7437223 */ /* 0x000fe2000001004c */
[----:B------:R-:W-:Y:S01]  /*7760*/  FMUL.FTZ R76, R75, R137 ;  /* 0x000000894b4c7220 */ /* 0x000fe20000410000 */
[----:B------:R-:W-:Y:S01]  /*7770*/  FADD.FTZ R77, R154, R77 ;  /* 0x0000004d9a4d7221 */ /* 0x000fe20000010000 */
[----:B------:R-:W-:Y:S01]  /*7780*/  FFMA.FTZ R53, R233, R64, R144 ;  /* 0x00000040e9357223 */ /* 0x000fe20000010090 */
[----:B------:R-:W-:Y:S01]  /*7790*/  FADD.FTZ R170, R170, R67 ;  /* 0x00000043aaaa7221 */ /* 0x000fe20000010000 */
[----:B------:R-:W-:Y:S01]  /*77a0*/  FFMA.FTZ R137, R74, R157, R76 ;  /* 0x0000009d4a897223 */ /* 0x000fe2000001004c */
[C---:B------:R-:W-:Y:S01]  /*77b0*/  FMUL.FTZ R76, R200.reuse, R77 ;  /* 0x0000004dc84c7220 */ /* 0x040fe20000410000 */
[----:B------:R-:W-:Y:S01]  /*77c0*/  FMUL.FTZ R67, R157, R109 ;  /* 0x0000006d9d437220 */ /* 0x000fe20000410000 */
[----:B------:R-:W-:Y:S01]  /*77d0*/  FMUL.FTZ R200, R200, R170 ;  /* 0x000000aac8c87220 */ /* 0x000fe20000410000 */
[----:B------:R-:W-:Y:S01]  /*77e0*/  FMUL.FTZ R150, R77, R124 ;  /* 0x0000007c4d967220 */ /* 0x000fe20000410000 */
[C---:B------:R-:W-:Y:S01]  /*77f0*/  FFMA.FTZ R76, R201.reuse, R170, R76 ;  /* 0x000000aac94c7223 */ /* 0x040fe2000001004c */
[----:B------:R-:W-:Y:S01]  /*7800*/  FMUL.FTZ R147, R230, R67 ;  /* 0x00000043e6937220 */ /* 0x000fe20000410000 */
[----:B------:R-:W-:Y:S01]  /*7810*/  FFMA.FTZ R142, R201, R77, -R200 ;  /* 0x0000004dc98e7223 */ /* 0x000fe200000108c8 */
[----:B------:R-:W-:Y:S01]  /*7820*/  FMUL.FTZ R175, R148, R137 ;  /* 0x0000008994af7220 */ /* 0x000fe20000410000 */
[----:B------:R-:W-:Y:S01]  /*7830*/  FADD.FTZ R171, R171, R76 ;  /* 0x0000004cabab7221 */ /* 0x000fe20000010000 */
[----:B------:R-:W-:Y:S01]  /*7840*/  FMUL.FTZ R76, R170, R124 ;  /* 0x0000007caa4c7220 */ /* 0x000fe20000410000 */
[----:B------:R-:W-:Y:S01]  /*7850*/  FADD.FTZ R142, R155, R142 ;  /* 0x0000008e9b8e7221 */ /* 0x000fe20000010000 */
[-C--:B------:R-:W-:Y:S01]  /*7860*/  FFMA.FTZ R147, R148, R143.reuse, -R147 ;  /* 0x0000008f94937223 */ /* 0x080fe20000010893 */
[----:B------:R-:W-:Y:S01]  /*7870*/  FMUL.FTZ R143, R230, R143 ;  /* 0x0000008fe68f7220 */ /* 0x000fe20000410000 */
[----:B------:R-:W-:Y:S01]  /*7880*/  FMUL.FTZ R152, R211, R76 ;  /* 0x0000004cd3987220 */ /* 0x000fe20000410000 */
[----:B------:R-:W-:Y:S01]  /*7890*/  FMUL.FTZ R144, R142, R123 ;  /* 0x0000007b8e907220 */ /* 0x000fe20000410000 */
[----:B------:R-:W-:Y:S01]  /*78a0*/  FFMA.FTZ R156, R39, R156, R136 ;  /* 0x0000009c279c7223 */ /* 0x000fe20000010088 */
[----:B------:R-:W-:Y:S01]  /*78b0*/  FFMA.FTZ R148, R148, R67, R143 ;  /* 0x0000004394947223 */ /* 0x000fe2000001008f */
[----:B------:R-:W-:Y:S01]  /*78c0*/  FFMA.FTZ R149, R217, R150, -R152 ;  /* 0x00000096d9957223 */ /* 0x000fe20000010898 */
[----:B------:R-:W-:Y:S01]  /*78d0*/  FADD.FTZ R143, -R93, R224 ;  /* 0x000000e05d8f7221 */ /* 0x000fe20000010100 */
[----:B------:R-:W-:Y:S01]  /*78e0*/  FMUL.FTZ R136, R171, R123 ;  /* 0x0000007bab887220 */ /* 0x000fe20000410000 */
[----:B------:R-:W-:Y:S01]  /*78f0*/  FMUL.FTZ R146, R213, R144 ;  /* 0x00000090d5927220 */ /* 0x000fe20000410000 */
[----:B------:R-:W-:Y:S01]  /*7900*/  FMUL.FTZ R150, R211, R150 ;  /* 0x00000096d3967220 */ /* 0x000fe20000410000 */
[-C--:B------:R-:W-:Y:S01]  /*7910*/  FMUL.FTZ R137, R169, R121.reuse ;  /* 0x00000079a9897220 */ /* 0x080fe20000410000 */
[----:B------:R-:W-:Y:S01]  /*7920*/  FMUL.FTZ R151, R66, R121 ;  /* 0x0000007942977220 */ /* 0x000fe20000410000 */
[----:B------:R-:W-:Y:S01]  /*7930*/  FFMA.FTZ R146, R143, R136, R146 ;  /* 0x000000888f927223 */ /* 0x000fe20000010092 */
[----:B------:R-:W-:Y:S01]  /*7940*/  FFMA.FTZ R145, R217, R76, R150 ;  /* 0x0000004cd9917223 */ /* 0x000fe20000010096 */
[----:B------:R-:W-:Y:S01]  /*7950*/  FMUL.FTZ R153, R210, R137 ;  /* 0x00000089d2997220 */ /* 0x000fe20000410000 */
[----:B------:R-:W-:Y:S01]  /*7960*/  FMUL.FTZ R150, R213, R136 ;  /* 0x00000088d5967220 */ /* 0x000fe20000410000 */
[----:B------:R-:W-:Y:S01]  /*7970*/  FADD.FTZ R146, RZ, R146 ;  /* 0x00000092ff927221 */ /* 0x000fe20000010000 */
[----:B------:R-:W-:Y:S01]  /*7980*/  FMUL.FTZ R154, R65, R122 ;  /* 0x0000007a419a7220 */ /* 0x000fe20000410000 */
[-C--:B------:R-:W-:Y:S01]  /*7990*/  FFMA.FTZ R152, R214, R151.reuse, -R153 ;  /* 0x00000097d6987223 */ /* 0x080fe20000010899 */
[----:B------:R-:W-:Y:S01]  /*79a0*/  FFMA.FTZ R150, R143, R144, -R150 ;  /* 0x000000908f967223 */ /* 0x000fe20000010896 */
[----:B------:R-:W-:Y:S01]  /*79b0*/  FMUL.FTZ R151, R210, R151 ;  /* 0x00000097d2977220 */ /* 0x000fe20000410000 */
[----:B------:R-:W-:Y:S01]  /*79c0*/  FMUL.FTZ R144, R168, R122 ;  /* 0x0000007aa8907220 */ /* 0x000fe20000410000 */
[----:B------:R-:W-:Y:S01]  /*79d0*/  FADD.FTZ R145, R146, R145 ;  /* 0x0000009192917221 */ /* 0x000fe20000010000 */
        /* <DEDUP_REMOVED lines=9> */
[-C--:B------:R-:W-:Y:S01]  /*7a70*/  FMUL.FTZ R151, R62, R119.reuse ;  /* 0x000000773e977220 */ /* 0x080fe20000410000 */
[----:B------:R-:W-:Y:S01]  /*7a80*/  FADD.FTZ R149, R149, R152 ;  /* 0x0000009895957221 */ /* 0x000fe20000010000 */
[----:B------:R-:W-:Y:S01]  /*7a90*/  FADD.FTZ R172, R145, R172 ;  /* 0x000000ac91ac7221 */ /* 0x000fe20000010000 */
[----:B------:R-:W-:Y:S01]  /*7aa0*/  FMUL.FTZ R152, R63, R120 ;  /* 0x000000783f987220 */ /* 0x000fe20000410000 */
[----:B------:R-:W-:Y:S01]  /*7ab0*/  FMUL.FTZ R174, R207, R146 ;  /* 0x00000092cfae7220 */ /* 0x000fe20000410000 */
[----:B------:R-:W-:Y:S01]  /*7ac0*/  FMUL.FTZ R145, R167, R119 ;  /* 0x00000077a7917220 */ /* 0x000fe20000410000 */
[C---:B------:R-:W-:Y:S01]  /*7ad0*/  FMUL.FTZ R153, R208.reuse, R151 ;  /* 0x00000097d0997220 */ /* 0x040fe20000410000 */
[----:B------:R-:W-:Y:S01]  /*7ae0*/  FADD.FTZ R154, R149, R154 ;  /* 0x0000009a959a7221 */ /* 0x000fe20000010000 */
[-C--:B------:R-:W-:Y:S01]  /*7af0*/  FFMA.FTZ R174, R219, R152.reuse, -R174 ;  /* 0x00000098dbae7223 */ /* 0x080fe200000108ae */
[-C--:B------:R-:W-:Y:S01]  /*7b00*/  FMUL.FTZ R150, R208, R145.reuse ;  /* 0x00000091d0967220 */ /* 0x080fe20000410000 */
[----:B------:R-:W-:Y:S01]  /*7b10*/  FFMA.FTZ R153, R218, R145, R153 ;  /* 0x00000091da997223 */ /* 0x000fe20000010099 */
[----:B------:R-:W-:Y:S01]  /*7b20*/  FMUL.FTZ R152, R207, R152 ;  /* 0x00000098cf987220 */ /* 0x000fe20000410000 */
[-C--:B------:R-:W-:Y:S01]  /*7b30*/  FMUL.FTZ R155, R60, R117.reuse ;  /* 0x000000753c9b7220 */ /* 0x080fe20000410000 */
[----:B------:R-:W-:Y:S01]  /*7b40*/  FMUL.FTZ R149, R165, R117 ;  /* 0x00000075a5957220 */ /* 0x000fe20000410000 */
[----:B------:R-:W-:Y:S01]  /*7b50*/  FFMA.FTZ R175, R230, R173, R175 ;  /* 0x000000ade6af7223 */ /* 0x000fe200000100af */
[----:B------:R-:W-:Y:S01]  /*7b60*/  FFMA.FTZ R151, R218, R151, -R150 ;  /* 0x00000097da977223 */ /* 0x000fe20000010896 */
[----:B------:R-:W-:Y:S01]  /*7b70*/  FADD.FTZ R153, R172, R153 ;  /* 0x00000099ac997221 */ /* 0x000fe20000010000 */
        /* <DEDUP_REMOVED lines=8> */
[----:B------:R-:W-:Y:S01]  /*7c00*/  FFMA.FTZ R157, R38, R157, R175 ;  /* 0x0000009d269d7223 */ /* 0x000fe200000100af */
[----:B------:R-:W-:Y:S01]  /*7c10*/  FADD.FTZ R153, R152, R173 ;  /* 0x000000ad98997221 */ /* 0x000fe20000010000 */
[----:B------:R-:W-:Y:S01]  /*7c20*/  FADD.FTZ R151, R151, R174 ;  /* 0x000000ae97977221 */ /* 0x000fe20000010000 */
[CC--:B------:R-:W-:Y:S01]  /*7c30*/  FMUL.FTZ R173, R75.reuse, R3.reuse ;  /* 0x000000034bad7220 */ /* 0x0c0fe20000410000 */
[----:B------:R-:W-:Y:S01]  /*7c40*/  FMUL.FTZ R175, R75, R158 ;  /* 0x0000009e4baf7220 */ /* 0x000fe20000410000 */
[----:B------:R-:W-:Y:S01]  /*7c50*/  FADD.FTZ R155, -R80, R225 ;  /* 0x000000e1509b7221 */ /* 0x000fe20000010100 */
[----:B------:R-:W-:Y:S01]  /*7c60*/  FMUL.FTZ R174, R227, R150 ;  /* 0x00000096e3ae7220 */ /* 0x000fe20000410000 */
[-C--:B------:R-:W-:Y:S01]  /*7c70*/  FMUL.FTZ R172, R61, R118.reuse ;  /* 0x000000763dac7220 */ /* 0x080fe20000410000 */
[----:B------:R-:W-:Y:S01]  /*7c80*/  FMUL.FTZ R152, R164, R118 ;  /* 0x00000076a4987220 */ /* 0x000fe20000410000 */
[C---:B------:R-:W-:Y:S01]  /*7c90*/  FFMA.FTZ R176, R74.reuse, R158, R173 ;  /* 0x0000009e4ab07223 */ /* 0x040fe200000100ad */
[----:B------:R-:W-:Y:S01]  /*7ca0*/  FFMA.FTZ R182, R74, R3, -R175 ;  /* 0x000000034ab67223 */ /* 0x000fe200000108af */
[----:B------:R-:W-:Y:S01]  /*7cb0*/  FFMA.FTZ R173, R155, R178, -R174 ;  /* 0x000000b29bad7223 */ /* 0x000fe200000108ae */
[----:B------:R-:W-:Y:S01]  /*7cc0*/  FADD.FTZ R221, -R86, R221 ;  /* 0x000000dd56dd7221 */ /* 0x000fe20000010100 */
[C---:B------:R-:W-:Y:S01]  /*7cd0*/  FMUL.FTZ R174, R205.reuse, R172 ;  /* 0x000000accdae7220 */ /* 0x040fe20000410000 */
[----:B------:R-:W-:Y:S01]  /*7ce0*/  FMUL.FTZ R3, R205, R152 ;  /* 0x00000098cd037220 */ /* 0x000fe20000410000 */
[----:B------:R-:W-:Y:S01]  /*7cf0*/  FMUL.FTZ R178, R227, R178 ;  /* 0x000000b2e3b27220 */ /* 0x000fe20000410000 */
[----:B------:R-:W-:Y:S01]  /*7d00*/  FADD.FTZ R151, R151, R154 ;  /* 0x0000009a97977221 */ /* 0x000fe20000010000 */
[-C--:B------:R-:W-:Y:S01]  /*7d10*/  FMUL.FTZ R175, R58, R115.reuse ;  /* 0x000000733aaf7220 */ /* 0x080fe20000410000 */
[----:B------:R-:W-:Y:S01]  /*7d20*/  FMUL.FTZ R154, R162, R116 ;  /* 0x00000074a29a7220 */ /* 0x000fe20000410000 */
[----:B------:R-:W-:Y:S01]  /*7d30*/  FMUL.FTZ R184, R155, R176 ;  /* 0x000000b09bb87220 */ /* 0x000fe20000410000 */
[C---:B------:R-:W-:Y:S01]  /*7d40*/  FFMA.FTZ R174, R221.reuse, R152, R174 ;  /* 0x00000098ddae7223 */ /* 0x040fe200000100ae */
[----:B------:R-:W-:Y:S01]  /*7d50*/  FFMA.FTZ R172, R221, R172, -R3 ;  /* 0x000000acddac7223 */ /* 0x000fe20000010803 */
[----:B------:R-:W-:Y:S01]  /*7d60*/  FFMA.FTZ R155, R155, R150, R178 ;  /* 0x000000969b9b7223 */ /* 0x000fe200000100b2 */
[----:B------:R-:W-:Y:S01]  /*7d70*/  FADD.FTZ R220, -R85, R220 ;  /* 0x000000dc55dc7221 */ /* 0x000fe20000010100 */
[----:B------:R-:W-:Y:S01]  /*7d80*/  FMUL.FTZ R3, R163, R115 ;  /* 0x00000073a3037220 */ /* 0x000fe20000410000 */
[----:B------:R-:W-:Y:S01]  /*7d90*/  FMUL.FTZ R177, R202, R175 ;  /* 0x000000afcab17220 */ /* 0x000fe20000410000 */
[----:B------:R-:W-:Y:S01]  /*7da0*/  FADD.FTZ R223, -R84, R223 ;  /* 0x000000df54df7221 */ /* 0x000fe20000010100 */
[----:B------:R-:W-:Y:S01]  /*7db0*/  FMUL.FTZ R178, R59, R116 ;  /* 0x000000743bb27220 */ /* 0x000fe20000410000 */
[----:B------:R-:W-:Y:S01]  /*7dc0*/  FMUL.FTZ R180, R203, R154 ;  /* 0x0000009acbb47220 */ /* 0x000fe20000410000 */
[----:B------:R-:W-:Y:S01]  /*7dd0*/  FADD.FTZ R153, R153, R174 ;  /* 0x000000ae99997221 */ /* 0x000fe20000010000 */
[-C--:B------:R-:W-:Y:S01]  /*7de0*/  FFMA.FTZ R174, R220, R3.reuse, R177 ;  /* 0x00000003dcae7223 */ /* 0x080fe200000100b1 */
[----:B------:R-:W-:Y:S01]  /*7df0*/  FMUL.FTZ R176, R202, R3 ;  /* 0x00000003cab07220 */ /* 0x000fe20000410000 */
[-C--:B------:R-:W-:Y:S01]  /*7e00*/  FFMA.FTZ R177, R223, R178.reuse, -R180 ;  /* 0x000000b2dfb17223 */ /* 0x080fe200000108b4 */
[----:B------:R-:W-:Y:S01]  /*7e10*/  FMUL.FTZ R178, R203, R178 ;  /* 0x000000b2cbb27220 */ /* 0x000fe20000410000 */
[----:B------:R-:W-:Y:S01]  /*7e20*/  FADD.FTZ R172, R151, R172 ;  /* 0x000000ac97ac7221 */ /* 0x000fe20000010000 */
[----:B------:R-:W-:Y:S01]  /*7e30*/  FFMA.FTZ R175, R220, R175, -R176 ;  /* 0x000000afdcaf7223 */ /* 0x000fe200000108b0 */
[----:B------:R-:W-:Y:S01]  /*7e40*/  FADD.FTZ R153, R153, R174 ;  /* 0x000000ae99997221 */ /* 0x000fe20000010000 */
[----:B------:R-:W-:Y:S01]  /*7e50*/  FADD.FTZ R228, -R83, R228 ;  /* 0x000000e453e47221 */ /* 0x000fe20000010100 */
[----:B------:R-:W-:Y:S01]  /*7e60*/  FMUL.FTZ R151, R161, R113 ;  /* 0x00000071a1977220 */ /* 0x000fe20000410000 */
[----:B------:R-:W-:Y:S01]  /*7e70*/  FFMA.FTZ R178, R223, R154, R178 ;  /* 0x0000009adfb27223 */ /* 0x000fe200000100b2 */
[----:B------:R-:W-:Y:S01]  /*7e80*/  FADD.FTZ R172, R172, R175 ;  /* 0x000000afacac7221 */ /* 0x000fe20000010000 */
[----:B------:R-:W-:Y:S01]  /*7e90*/  FADD.FTZ R229, -R82, R229 ;  /* 0x000000e552e57221 */ /* 0x000fe20000010100 */
[-C--:B------:R-:W-:Y:S01]  /*7ea0*/  FFMA.FTZ R174, R228, R151.reuse, R181 ;  /* 0x00000097e4ae7223 */ /* 0x080fe200000100b5 */
[----:B------:R-:W-:Y:S01]  /*7eb0*/  FADD.FTZ R153, R153, R178 ;  /* 0x000000b299997221 */ /* 0x000fe20000010000 */
[----:B------:R-:W-:Y:S01]  /*7ec0*/  FMUL.FTZ R176, R212, R151 ;  /* 0x00000097d4b07220 */ /* 0x000fe20000410000 */
[----:B------:R-:W-:Y:S01]  /*7ed0*/  FADD.FTZ R177, R172, R177 ;  /* 0x000000b1acb17221 */ /* 0x000fe20000010000 */
[-C--:B------:R-:W-:Y:S01]  /*7ee0*/  FMUL.FTZ R172, R160, R114.reuse ;  /* 0x00000072a0ac7220 */ /* 0x080fe20000410000 */
[----:B------:R-:W-:Y:S01]  /*7ef0*/  FADD.FTZ R174, R153, R174 ;  /* 0x000000ae99ae7221 */ /* 0x000fe20000010000 */
[----:B------:R-:W-:Y:S01]  /*7f00*/  FMUL.FTZ R153, R159, R111 ;  /* 0x0000006f9f997220 */ /* 0x000fe20000410000 */
[----:B------:R-:W-:Y:S01]  /*7f10*/  FMUL.FTZ R178, R57, R114 ;  /* 0x0000007239b27220 */ /* 0x000fe20000410000 */
[----:B------:R-:W-:Y:S01]  /*7f20*/  FFMA.FTZ R176, R228, R179, -R176 ;  /* 0x000000b3e4b07223 */ /* 0x000fe200000108b0 */
[----:B------:R-:W-:Y:S01]  /*7f30*/  FADD.FTZ R222, -R81, R222 ;  /* 0x000000de51de7221 */ /* 0x000fe20000010100 */
[C---:B------:R-:W-:Y:S01]  /*7f40*/  FMUL.FTZ R179, R215.reuse, R172 ;  /* 0x000000acd7b37220 */ /* 0x040fe20000410000 */
[----:B------:R-:W-:Y:S01]  /*7f50*/  FMUL.FTZ R181, R2, R111 ;  /* 0x0000006f02b57220 */ /* 0x000fe20000410000 */
[----:B------:R-:W-:Y:S01]  /*7f60*/  FMUL.FTZ R183, R226, R153 ;  /* 0x00000099e2b77220 */ /* 0x000fe20000410000 */
[-C--:B------:R-:W-:Y:S01]  /*7f70*/  FMUL.FTZ R180, R215, R178.reuse ;  /* 0x000000b2d7b47220 */ /* 0x080fe20000410000 */
[----:B------:R-:W-:Y:S01]  /*7f80*/  FFMA.FTZ R179, R229, R178, -R179 ;  /* 0x000000b2e5b37223 */ /* 0x000fe200000108b3 */
[----:B------:R-:W-:Y:S01]  /*7f90*/  FADD.FTZ R176, R177, R176 ;  /* 0x000000b0b1b07221 */ /* 0x000fe20000010000 */
[-C--:B------:R-:W-:Y:S01]  /*7fa0*/  FFMA.FTZ R183, R222, R181.reuse, -R183 ;  /* 0x000000b5deb77223 */ /* 0x080fe200000108b7 */
[----:B------:R-:W-:Y:S01]  /*7fb0*/  FFMA.FTZ R175, R229, R172, R180 ;  /* 0x000000ace5af7223 */ /* 0x000fe200000100b4 */
[----:B------:R-:W-:Y:S01]  /*7fc0*/  FMUL.FTZ R181, R226, R181 ;  /* 0x000000b5e2b57220 */ /* 0x000fe20000410000 */
[----:B------:R-:W-:Y:S01]  /*7fd0*/  FADD.FTZ R176, R176, R179 ;  /* 0x000000b3b0b07221 */ /* 0x000fe20000010000 */
[CC--:B------:R-:W-:Y:S01]  /*7fe0*/  FMUL.FTZ R178, R75.reuse, R2.reuse ;  /* 0x000000024bb27220 */ /* 0x0c0fe20000410000 */
[----:B------:R-:W-:Y:S01]  /*7ff0*/  FADD.FTZ R174, R174, R175 ;  /* 0x000000afaeae7221 */ /* 0x000fe20000010000 */
[----:B------:R-:W-:Y:S01]  /*8000*/  FFMA.FTZ R181, R222, R153, R181 ;  /* 0x00000099deb57223 */ /* 0x000fe200000100b5 */
[----:B------:R-:W-:Y:S01]  /*8010*/  FADD.FTZ R176, R176, R183 ;  /* 0x000000b7b0b07221 */ /* 0x000fe20000010000 */
[CC--:B------:R-:W-:Y:S01]  /*8020*/  FMUL.FTZ R175, R75.reuse, R159.reuse ;  /* 0x0000009f4baf7220 */ /* 0x0c0fe20000410000 */
[----:B------:R-:W1:Y:S01]  /*8030*/  SHFL.DOWN PT, R179, R54, 0x1, 0x1f ;  /* 0x08201f0036b37f89 */ /* 0x000e6200000e0000 */
[----:B------:R-:W-:Y:S01]  /*8040*/  FADD.FTZ R174, R174, R181 ;  /* 0x000000b5aeae7221 */ /* 0x000fe20000010000 */
[----:B------:R-:W-:Y:S01]  /*8050*/  FADD.FTZ R176, R176, R173 ;  /* 0x000000adb0b07221 */ /* 0x000fe20000010000 */
[C---:B------:R-:W-:Y:S01]  /*8060*/  FFMA.FTZ R177, R74.reuse, R2, -R175 ;  /* 0x000000024ab17223 */ /* 0x040fe200000108af */
[----:B------:R-:W-:Y:S01]  /*8070*/  FFMA.FTZ R175, R74, R159, R178 ;  /* 0x0000009f4aaf7223 */ /* 0x000fe200000100b2 */
[----:B------:R-:W-:Y:S01]  /*8080*/  FADD.FTZ R155, R174, R155 ;  /* 0x0000009bae9b7221 */ /* 0x000fe20000010000 */
[----:B------:R-:W-:Y:S01]  /*8090*/  FADD.FTZ R173, R176, R147 ;  /* 0x00000093b0ad7221 */ /* 0x000fe20000010000 */
[----:B------:R-:W-:Y:S01]  /*80a0*/  FMUL.FTZ R147, R75, R160 ;  /* 0x000000a04b937220 */ /* 0x000fe20000410000 */
[----:B------:R-:W-:Y:S01]  /*80b0*/  FMUL.FTZ R175, R222, R175 ;  /* 0x000000afdeaf7220 */ /* 0x000fe20000410000 */
[----:B------:R-:W-:Y:S01]  /*80c0*/  FADD.FTZ R2, R155, R148 ;  /* 0x000000949b027221 */ /* 0x000fe20000010000 */
[----:B------:R-:W-:Y:S01]  /*80d0*/  FADD.FTZ R173, R173, R52 ;  /* 0x00000034adad7221 */ /* 0x000fe20000010000 */
[----:B------:R-:W-:Y:S01]  /*80e0*/  FFMA.FTZ R148, R74, R57, -R147 ;  /* 0x000000394a947223 */ /* 0x000fe20000010893 */
[----:B------:R-:W-:Y:S01]  /*80f0*/  FFMA.FTZ R175, R226, R177, R175 ;  /* 0x000000b1e2af7223 */ /* 0x000fe200000100af */
[----:B------:R-:W-:Y:S01]  /*8100*/  FADD.FTZ R52, R2, R53 ;  /* 0x0000003502347221 */ /* 0x000fe20000010000 */
[----:B------:R-:W2:Y:S01]  /*8110*/  SHFL.DOWN PT, R176, R55, 0x1, 0x1f ;  /* 0x08201f0037b07f89 */ /* 0x000ea200000e0000 */
[C---:B------:R-:W-:Y:S01]  /*8120*/  FMUL.FTZ R57, R75.reuse, R57 ;  /* 0x000000394b397220 */ /* 0x040fe20000410000 */
[----:B------:R-:W-:Y:S01]  /*8130*/  FMUL.FTZ R53, R75, R56 ;  /* 0x000000384b357220 */ /* 0x000fe20000410000 */
[----:B------:R-:W-:Y:S01]  /*8140*/  FFMA.FTZ R182, R227, R182, R184 ;  /* 0x000000b6e3b67223 */ /* 0x000fe200000100b8 */
[----:B------:R-:W4:Y:S01]  /*8150*/  SHFL.DOWN PT, R177, R52, 0x1, 0x1f ;  /* 0x08201f0034b17f89 */ /* 0x000f2200000e0000 */
[C---:B------:R-:W-:Y:S01]  /*8160*/  FFMA.FTZ R2, R74.reuse, R160, R57 ;  /* 0x000000a04a027223 */ /* 0x040fe20000010039 */
[-C--:B------:R-:W-:Y:S01]  /*8170*/  FFMA.FTZ R53, R74, R161.reuse, R53 ;  /* 0x000000a14a357223 */ /* 0x080fe20000010035 */
[----:B------:R-:W-:Y:S01]  /*8180*/  FMUL.FTZ R57, R75, R161 ;  /* 0x000000a14b397220 */ /* 0x000fe20000410000 */
[----:B------:R-:W5:Y:S01]  /*8190*/  SHFL.DOWN PT, R174, R173, 0x1, 0x1f ;  /* 0x08201f00adae7f89 */ /* 0x000f6200000e0000 */
[----:B------:R-:W-:Y:S01]  /*81a0*/  FMUL.FTZ R2, R229, R2 ;  /* 0x00000002e5027220 */ /* 0x000fe20000410000 */
[----:B------:R-:W-:Y:S01]  /*81b0*/  FMUL.FTZ R155, R228, R53 ;  /* 0x00000035e49b7220 */ /* 0x000fe20000410000 */
[----:B------:R-:W-:Y:S01]  /*81c0*/  FMUL.FTZ R53, R75, R59 ;  /* 0x0000003b4b357220 */ /* 0x000fe20000410000 */
[----:B------:R-:W-:Y:S01]  /*81d0*/  FFMA.FTZ R147, R74, R56, -R57 ;  /* 0x000000384a937223 */ /* 0x000fe20000010839 */
[----:B------:R-:W-:Y:S01]  /*81e0*/  FFMA.FTZ R2, R215, R148, R2 ;  /* 0x00000094d7027223 */ /* 0x000fe20000010002 */
[----:B-1----:R-:W-:Y:S01]  /*81f0*/  @!P2 FADD.FTZ R54, R54, R179 ;  /* 0x000000b33636a221 */ /* 0x002fe20000010000 */
[----:B------:R-:W-:Y:S01]  /*8200*/  FMUL.FTZ R57, R75, R162 ;  /* 0x000000a24b397220 */ /* 0x000fe20000410000 */
[----:B------:R-:W-:Y:S01]  /*8210*/  FFMA.FTZ R147, R212, R147, R155 ;  /* 0x00000093d4937223 */ /* 0x000fe2000001009b */
[----:B------:R-:W-:Y:S01]  /*8220*/  FFMA.FTZ R160, R43, R160, R2 ;  /* 0x000000a02ba07223 */ /* 0x000fe20000010002 */
[C---:B------:R-:W-:Y:S01]  /*8230*/  FFMA.FTZ R2, R74.reuse, R162, R53 ;  /* 0x000000a24a027223 */ /* 0x040fe20000010035 */
[----:B------:R-:W-:Y:S01]  /*8240*/  MOV R53, R173 ;  /* 0x000000ad00357202 */ /* 0x000fe20000000f00 */
[----:B------:R-:W-:Y:S01]  /*8250*/  FFMA.FTZ R56, R74, R59, -R57 ;  /* 0x0000003b4a387223 */ /* 0x000fe20000010839 */
[----:B------:R-:W1:Y:S01]  /*8260*/  SHFL.DOWN PT, R173, R54, 0x2, 0x1f ;  /* 0x08401f0036ad7f89 */ /* 0x000e6200000e0000 */
[----:B------:R-:W-:Y:S01]  /*8270*/  FMUL.FTZ R2, R223, R2 ;  /* 0x00000002df027220 */ /* 0x000fe20000410000 */
[----:B------:R-:W-:Y:S01]  /*8280*/  FMUL.FTZ R57, R75, R163 ;  /* 0x000000a34b397220 */ /* 0x000fe20000410000 */
[----:B--2---:R-:W-:Y:S01]  /*8290*/  @!P2 FADD.FTZ R55, R55, R176 ;  /* 0x000000b03737a221 */ /* 0x004fe20000010000 */
[----:B------:R-:W-:Y:S01]  /*82a0*/  FFMA.FTZ R161, R42, R161, R147 ;  /* 0x000000a12aa17223 */ /* 0x000fe20000010093 */
[----:B------:R-:W-:Y:S01]  /*82b0*/  FFMA.FTZ R56, R203, R56, R2 ;  /* 0x00000038cb387223 */ /* 0x000fe20000010002 */
[-C--:B------:R-:W-:Y:S01]  /*82c0*/  FMUL.FTZ R2, R75, R58.reuse ;  /* 0x0000003a4b027220 */ /* 0x080fe20000410000 */
[----:B----4-:R-:W-:Y:S01]  /*82d0*/  @!P2 FADD.FTZ R52, R177, R52 ;  /* 0x00000034b134a221 */ /* 0x010fe20000010000 */
[C---:B------:R-:W-:Y:S01]  /*82e0*/  FFMA.FTZ R147, R74.reuse, R58, -R57 ;  /* 0x0000003a4a937223 */ /* 0x040fe20000010839 */
[----:B------:R-:W-:Y:S01]  /*82f0*/  FMUL.FTZ R57, R75, R61 ;  /* 0x0000003d4b397220 */ /* 0x000fe20000410000 */
[C---:B------:R-:W-:Y:S01]  /*8300*/  FFMA.FTZ R59, R74.reuse, R163, R2 ;  /* 0x000000a34a3b7223 */ /* 0x040fe20000010002 */
[----:B-----5:R-:W-:Y:S01]  /*8310*/  @!P2 FADD.FTZ R53, R53, R174 ;  /* 0x000000ae3535a221 */ /* 0x020fe20000010000 */
[----:B------:R-:W2:Y:S01]  /*8320*/  SHFL.DOWN PT, R155, R52, 0x2, 0x1f ;  /* 0x08401f00349b7f89 */ /* 0x000ea200000e0000 */
[----:B------:R-:W-:Y:S01]  /*8330*/  ISETP.GT.AND P2, PT, R127, 0x1d, PT ;  /* 0x0000001d7f00780c */ /* 0x000fe20003f44270 */
[----:B------:R-:W-:Y:S01]  /*8340*/  FFMA.FTZ R2, R74, R164, R57 ;  /* 0x000000a44a027223 */ /* 0x000fe20000010039 */
[----:B------:R-:W-:Y:S01]  /*8350*/  FMUL.FTZ R59, R220, R59 ;  /* 0x0000003bdc3b7220 */ /* 0x000fe20000410000 */
[----:B------:R-:W4:Y:S01]  /*8360*/  SHFL.DOWN PT, R174, R55, 0x2, 0x1f ;  /* 0x08401f0037ae7f89 */ /* 0x000f2200000e0000 */
[----:B------:R-:W-:Y:S01]  /*8370*/  FMUL.FTZ R57, R75, R60 ;  /* 0x0000003c4b397220 */ /* 0x000fe20000410000 */
[----:B------:R-:W-:Y:S01]  /*8380*/  FFMA.FTZ R162, R41, R162, R56 ;  /* 0x000000a229a27223 */ /* 0x000fe20000010038 */
[----:B------:R-:W-:Y:S01]  /*8390*/  FFMA.FTZ R147, R202, R147, R59 ;  /* 0x00000093ca937223 */ /* 0x000fe2000001003b */
[----:B------:R-:W5:Y:S01]  /*83a0*/  SHFL.DOWN PT, R148, R53, 0x2, 0x1f ;  /* 0x08401f0035947f89 */ /* 0x000f6200000e0000 */
[----:B------:R-:W-:Y:S01]  /*83b0*/  FMUL.FTZ R56, R75, R164 ;  /* 0x000000a44b387220 */ /* 0x000fe20000410000 */
[----:B------:R-:W-:Y:S01]  /*83c0*/  FFMA.FTZ R57, R74, R165, R57 ;  /* 0x000000a54a397223 */ /* 0x000fe20000010039 */
[----:B------:R-:W-:Y:S01]  /*83d0*/  FFMA.FTZ R163, R40, R163, R147 ;  /* 0x000000a328a37223 */ /* 0x000fe20000010093 */
[----:B------:R-:W-:Y:S01]  /*83e0*/  FMUL.FTZ R2, R221, R2 ;  /* 0x00000002dd027220 */ /* 0x000fe20000410000 */
[----:B------:R-:W-:Y:S01]  /*83f0*/  FFMA.FTZ R56, R74, R61, -R56 ;  /* 0x0000003d4a387223 */ /* 0x000fe20000010838 */
[----:B-1----:R-:W-:Y:S01]  /*8400*/  @!P2 FADD.FTZ R54, R54, R173 ;  /* 0x000000ad3636a221 */ /* 0x002fe20000010000 */
[----:B------:R-:W-:Y:S01]  /*8410*/  FMUL.FTZ R147, R216, R57 ;  /* 0x00000039d8937220 */ /* 0x000fe20000410000 */
[C---:B------:R-:W-:Y:S01]  /*8420*/  FMUL.FTZ R59, R75.reuse, R165 ;  /* 0x000000a54b3b7220 */ /* 0x040fe20000410000 */
[----:B------:R-:W-:Y:S01]  /*8430*/  FMUL.FTZ R57, R75, R63 ;  /* 0x0000003f4b397220 */ /* 0x000fe20000410000 */
[----:B------:R-:W-:Y:S01]  /*8440*/  FFMA.FTZ R2, R205, R56, R2 ;  /* 0x00000038cd027223 */ /* 0x000fe20000010002 */
[----:B------:R-:W1:Y:S01]  /*8450*/  SHFL.DOWN PT, R173, R54, 0x4, 0x1f ;  /* 0x08801f0036ad7f89 */ /* 0x000e6200000e0000 */
[C---:B------:R-:W-:Y:S01]  /*8460*/  FFMA.FTZ R61, R74.reuse, R60, -R59 ;  /* 0x0000003c4a3d7223 */ /* 0x040fe2000001083b */
[-C--:B------:R-:W-:Y:S01]  /*8470*/  FFMA.FTZ R56, R74, R166.reuse, R57 ;  /* 0x000000a64a387223 */ /* 0x080fe20000010039 */
[----:B------:R-:W-:Y:S01]  /*8480*/  FMUL.FTZ R59, R75, R166 ;  /* 0x000000a64b3b7220 */ /* 0x000fe20000410000 */
[----:B------:R-:W-:Y:S01]  /*8490*/  FFMA.FTZ R164, R47, R164, R2 ;  /* 0x000000a42fa47223 */ /* 0x000fe20000010002 */
[----:B--2---:R-:W-:Y:S01]  /*84a0*/  @!P2 FADD.FTZ R52, R52, R155 ;  /* 0x0000009b3434a221 */ /* 0x004fe20000010000 */
[----:B------:R-:W-:Y:S01]  /*84b0*/  FFMA.FTZ R147, R206, R61, R147 ;  /* 0x0000003dce937223 */ /* 0x000fe20000010093 */
[----:B------:R-:W-:Y:S01]  /*84c0*/  FMUL.FTZ R60, R219, R56 ;  /* 0x00000038db3c7220 */ /* 0x000fe20000410000 */
[----:B------:R-:W-:Y:S01]  /*84d0*/  FMUL.FTZ R61, R75, R167 ;  /* 0x000000a74b3d7220 */ /* 0x000fe20000410000 */
[----:B----4-:R-:W-:Y:S01]  /*84e0*/  @!P2 FADD.FTZ R55, R55, R174 ;  /* 0x000000ae3737a221 */ /* 0x010fe20000010000 */
[----:B------:R-:W2:Y:S01]  /*84f0*/  SHFL.DOWN PT, R155, R52, 0x4, 0x1f ;  /* 0x08801f00349b7f89 */ /* 0x000ea200000e0000 */
[C---:B------:R-:W-:Y:S01]  /*8500*/  FMUL.FTZ R56, R75.reuse, R168 ;  /* 0x000000a84b387220 */ /* 0x040fe20000410000 */
[-C--:B------:R-:W-:Y:S01]  /*8510*/  FMUL.FTZ R2, R75, R62.reuse ;  /* 0x0000003e4b027220 */ /* 0x080fe20000410000 */
[----:B-----5:R-:W-:Y:S01]  /*8520*/  @!P2 FADD.FTZ R53, R53, R148 ;  /* 0x000000943535a221 */ /* 0x020fe20000010000 */
[----:B------:R-:W4:Y:S01]  /*8530*/  SHFL.DOWN PT, R174, R55, 0x4, 0x1f ;  /* 0x08801f0037ae7f89 */ /* 0x000f2200000e0000 */
[----:B------:R-:W-:Y:S01]  /*8540*/  ISETP.GT.AND P2, PT, R127, 0x1b, PT ;  /* 0x0000001b7f00780c */ /* 0x000fe20003f44270 */
[C---:B------:R-:W-:Y:S01]  /*8550*/  FFMA.FTZ R58, R74.reuse, R63, -R59 ;  /* 0x0000003f4a3a7223 */ /* 0x040fe2000001083b */
[CC--:B------:R-:W-:Y:S01]  /*8560*/  FMUL.FTZ R57, R75.reuse, R65.reuse ;  /* 0x000000414b397220 */ /* 0x0c0fe20000410000 */
[----:B------:R-:W5:Y:S01]  /*8570*/  SHFL.DOWN PT, R148, R53, 0x4, 0x1f ;  /* 0x08801f0035947f89 */ /* 0x000f6200000e0000 */
[C---:B------:R-:W-:Y:S01]  /*8580*/  FFMA.FTZ R61, R74.reuse, R62, -R61 ;  /* 0x0000003e4a3d7223 */ /* 0x040fe2000001083d */
[C---:B------:R-:W-:Y:S01]  /*8590*/  FFMA.FTZ R56, R74.reuse, R65, -R56 ;  /* 0x000000414a387223 */ /* 0x040fe20000010838 */
[C---:B------:R-:W-:Y:S01]  /*85a0*/  FFMA.FTZ R59, R74.reuse, R167, R2 ;  /* 0x000000a74a3b7223 */ /* 0x040fe20000010002 */
[----:B------:R-:W-:Y:S01]  /*85b0*/  FFMA.FTZ R2, R74, R168, R57 ;  /* 0x000000a84a027223 */ /* 0x000fe20000010039 */
[----:B------:R-:W-:Y:S01]  /*85c0*/  FMUL.FTZ R57, R75, R66 ;  /* 0x000000424b397220 */ /* 0x000fe20000410000 */
[----:B------:R-:W-:Y:S01]  /*85d0*/  FFMA.FTZ R58, R207, R58, R60 ;  /* 0x0000003acf3a7223 */ /* 0x000fe2000001003c */
[----:B------:R-:W-:Y:S01]  /*85e0*/  FMUL.FTZ R59, R218, R59 ;  /* 0x0000003bda3b7220 */ /* 0x000fe20000410000 */
[----:B------:R-:W-:Y:S01]  /*85f0*/  FMUL.FTZ R2, R231, R2 ;  /* 0x00000002e7027220 */ /* 0x000fe20000410000 */
[----:B------:R-:W-:Y:S01]  /*8600*/  FFMA.FTZ R158, R37, R158, R182 ;  /* 0x0000009e259e7223 */ /* 0x000fe200000100b6 */
[----:B-1----:R-:W-:Y:S01]  /*8610*/  @!P2 FADD.FTZ R54, R54, R173 ;  /* 0x000000ad3636a221 */ /* 0x002fe20000010000 */
[----:B------:R-:W-:Y:S01]  /*8620*/  FFMA.FTZ R59, R208, R61, R59 ;  /* 0x0000003dd03b7223 */ /* 0x000fe2000001003b */
[----:B------:R-:W-:Y:S01]  /*8630*/  FFMA.FTZ R60, R209, R56, R2 ;  /* 0x00000038d13c7223 */ /* 0x000fe20000010002 */
[----:B------:R-:W-:Y:S01]  /*8640*/  FMUL.FTZ R2, R75, R142 ;  /* 0x0000008e4b027220 */ /* 0x000fe20000410000 */
[----:B------:R-:W-:Y:S01]  /*8650*/  FFMA.FTZ R166, R45, R166, R58 ;  /* 0x000000a62da67223 */ /* 0x000fe2000001003a */
[----:B------:R-:W1:Y:S01]  /*8660*/  SHFL.DOWN PT, R65, R54, 0x8, 0x1f ;  /* 0x09001f0036417f89 */ /* 0x000e6200000e0000 */
[----:B--2---:R-:W-:Y:S01]  /*8670*/  @!P2 FADD.FTZ R52, R52, R155 ;  /* 0x0000009b3434a221 */ /* 0x004fe20000010000 */
[----:B------:R-:W-:Y:S01]  /*8680*/  FFMA.FTZ R167, R44, R167, R59 ;  /* 0x000000a72ca77223 */ /* 0x000fe2000001003b */
[C---:B------:R-:W-:Y:S01]  /*8690*/  FFMA.FTZ R59, R74.reuse, R169, R57 ;  /* 0x000000a94a3b7223 */ /* 0x040fe20000010039 */
[----:B------:R-:W-:Y:S01]  /*86a0*/  FMUL.FTZ R57, R75, R77 ;  /* 0x0000004d4b397220 */ /* 0x000fe20000410000 */
[----:B----4-:R-:W-:Y:S01]  /*86b0*/  @!P2 FADD.FTZ R55, R55, R174 ;  /* 0x000000ae3737a221 */ /* 0x010fe20000010000 */
[----:B------:R-:W2:Y:S01]  /*86c0*/  SHFL.DOWN PT, R63, R52, 0x8, 0x1f ;  /* 0x09001f00343f7f89 */ /* 0x000ea200000e0000 */
[C---:B------:R-:W-:Y:S01]  /*86d0*/  FMUL.FTZ R61, R75.reuse, R169 ;  /* 0x000000a94b3d7220 */ /* 0x040fe20000410000 */
[-C--:B------:R-:W-:Y:S01]  /*86e0*/  FMUL.FTZ R58, R75, R170.reuse ;  /* 0x000000aa4b3a7220 */ /* 0x080fe20000410000 */
[----:B-----5:R-:W-:Y:S01]  /*86f0*/  @!P2 FADD.FTZ R53, R53, R148 ;  /* 0x000000943535a221 */ /* 0x020fe20000010000 */
[----:B------:R-:W-:Y:S01]  /*8700*/  ISETP.GT.AND P2, PT, R127, 0x17, PT ;  /* 0x000000177f00780c */ /* 0x000fe20003f44270 */
[----:B------:R-:W4:Y:S01]  /*8710*/  SHFL.DOWN PT, R148, R55, 0x8, 0x1f ;  /* 0x09001f0037947f89 */ /* 0x000f2200000e0000 */
[C---:B------:R-:W-:Y:S01]  /*8720*/  FFMA.FTZ R56, R74.reuse, R170, R57 ;  /* 0x000000aa4a387223 */ /* 0x040fe20000010039 */
[-C--:B------:R-:W-:Y:S01]  /*8730*/  FMUL.FTZ R75, R75, R171.reuse ;  /* 0x000000ab4b4b7220 */ /* 0x080fe20000410000 */
[C---:B------:R-:W-:Y:S01]  /*8740*/  FFMA.FTZ R2, R74.reuse, R171, R2 ;  /* 0x000000ab4a027223 */ /* 0x040fe20000010002 */
[----:B------:R-:W5:Y:S01]  /*8750*/  SHFL.DOWN PT, R62, R53, 0x8, 0x1f ;  /* 0x09001f00353e7f89 */ /* 0x000f6200000e0000 */
[C---:B------:R-:W-:Y:S01]  /*8760*/  FFMA.FTZ R61, R74.reuse, R66, -R61 ;  /* 0x000000424a3d7223 */ /* 0x040fe2000001083d */
[----:B------:R-:W-:Y:S01]  /*8770*/  FFMA.FTZ R58, R74, R77, -R58 ;  /* 0x0000004d4a3a7223 */ /* 0x000fe2000001083a */
[----:B------:R-:W-:Y:S01]  /*8780*/  FMUL.FTZ R59, R214, R59 ;  /* 0x0000003bd63b7220 */ /* 0x000fe20000410000 */
[----:B------:R-:W-:Y:S01]  /*8790*/  FMUL.FTZ R56, R217, R56 ;  /* 0x00000038d9387220 */ /* 0x000fe20000410000 */
[----:B------:R-:W-:Y:S01]  /*87a0*/  FFMA.FTZ R74, R74, R142, -R75 ;  /* 0x0000008e4a4a7223 */ /* 0x000fe2000001084b */
[----:B------:R-:W-:Y:S01]  /*87b0*/  FMUL.FTZ R2, R143, R2 ;  /* 0x000000028f027220 */ /* 0x000fe20000410000 */
[----:B------:R-:W-:Y:S01]  /*87c0*/  FFMA.FTZ R59, R210, R61, R59 ;  /* 0x0000003dd23b7223 */ /* 0x000fe2000001003b */
[----:B------:R-:W-:Y:S01]  /*87d0*/  FFMA.FTZ R56, R211, R58, R56 ;  /* 0x0000003ad3387223 */ /* 0x000fe20000010038 */
[----:B-1----:R-:W-:Y:S01]  /*87e0*/  @!P2 FADD.FTZ R54, R54, R65 ;  /* 0x000000413636a221 */ /* 0x002fe20000010000 */
[----:B------:R-:W-:Y:S01]  /*87f0*/  FFMA.FTZ R213, R213, R74, R2 ;  /* 0x0000004ad5d57223 */ /* 0x000fe20000010002 */
[----:B------:R-:W-:Y:S01]  /*8800*/  FFMA.FTZ R159, R36, R159, R175 ;  /* 0x0000009f249f7223 */ /* 0x000fe200000100af */
[----:B------:R-:W-:Y:S01]  /*8810*/  FFMA.FTZ R147, R46, R165, R147 ;  /* 0x000000a52e937223 */ /* 0x000fe20000010093 */
[----:B------:R-:W-:Y:S01]  /*8820*/  FFMA.FTZ R60, R51, R168, R60 ;  /* 0x000000a8333c7223 */ /* 0x000fe2000001003c */
[----:B------:R1:W0:Y:S01]  /*8830*/  SHFL.DOWN PT, R61, R54, 0x10, 0x1f ;  /* 0x0a001f00363d7f89 */ /* 0x00022200000e0000 */
[----:B--2---:R-:W-:Y:S01]  /*8840*/  @!P2 FADD.FTZ R52, R52, R63 ;  /* 0x0000003f3434a221 */ /* 0x004fe20000010000 */
[----:B------:R-:W-:Y:S01]  /*8850*/  FFMA.FTZ R59, R50, R169, R59 ;  /* 0x000000a9323b7223 */ /* 0x000fe2000001003b */
[----:B------:R-:W-:Y:S01]  /*8860*/  FFMA.FTZ R56, R49, R170, R56 ;  /* 0x000000aa31387223 */ /* 0x000fe20000010038 */
[----:B------:R-:W-:Y:S01]  /*8870*/  FFMA.FTZ R213, R48, R171, R213 ;  /* 0x000000ab30d57223 */ /* 0x000fe200000100d5 */
[----:B----4-:R-:W-:Y:S01]  /*8880*/  @!P2 FADD.FTZ R55, R55, R148 ;  /* 0x000000943737a221 */ /* 0x010fe20000010000 */
[----:B------:R1:W2:Y:S01]  /*8890*/  SHFL.DOWN PT, R57, R52, 0x10, 0x1f ;  /* 0x0a001f0034397f89 */ /* 0x0002a200000e0000 */
[----:B-----5:R-:W-:-:S03]  /*88a0*/  @!P2 FADD.FTZ R53, R53, R62 ;  /* 0x0000003e3535a221 */ /* 0x020fc60000010000 */
[----:B------:R1:W4:Y:S04]  /*88b0*/  SHFL.DOWN PT, R62, R55, 0x10, 0x1f ;  /* 0x0a001f00373e7f89 */ /* 0x00032800000e0000 */
[----:B------:R1:W0:Y:S01]  /*88c0*/  SHFL.DOWN PT, R58, R53, 0x10, 0x1f ;  /* 0x0a001f00353a7f89 */ /* 0x00022200000e0000 */
[----:B------:R-:W-:Y:S05]  /*88d0*/  @P3 BRA `(.L_x_9629) ;  /* 0x0000000000203947 */ /* 0x000fea0003800000 */
[----:B------:R-:W-:Y:S01]  /*88e0*/  ISETP.NE.AND P2, PT, R127, RZ, PT ;  /* 0x000000ff7f00720c */ /* 0x000fe20003f45270 */
[----:B-12---:R-:W-:Y:S01]  /*88f0*/  FADD.FTZ R52, R52, R57 ;  /* 0x0000003934347221 */ /* 0x006fe20000010000 */
[----:B0-----:R-:W-:Y:S01]  /*8900*/  FADD.FTZ R53, R53, R58 ;  /* 0x0000003a35357221 */ /* 0x001fe20000010000 */
[----:B------:R-:W-:Y:S01]  /*8910*/  FADD.FTZ R54, R54, R61 ;  /* 0x0000003d36367221 */ /* 0x000fe20000010000 */
[----:B----4-:R-:W-:-:S09]  /*8920*/  FADD.FTZ R55, R55, R62 ;  /* 0x0000003e37377221 */ /* 0x010fd20000010000 */
[----:B------:R-:W-:-:S04]  /*8930*/  @!P2 SHF.R.U32.HI R2, RZ, 0x1, R132 ;  /* 0x00000001ff02a819 */ /* 0x000fc80000011684 */
[----:B------:R-:W-:-:S05]  /*8940*/  @!P2 LOP3.LUT R2, R2, 0x1f0, RZ, 0xc0, !PT ;  /* 0x000001f00202a812 */ /* 0x000fca00078ec0ff */
[----:B------:R0:W-:Y:S02]  /*8950*/  @!P2 STS.128 [R2+UR28+0x10a0], R52 ;  /* 0x0010a0340200a988 */ /* 0x0001e40008000c1c */
.L_x_9629:
[----:B------:R-:W-:Y:S05]  /*8960*/  BSYNC.RECONVERGENT B0 ;  /* 0x0000000000007941 */ /* 0x000fea0003800200 */
.L_x_9628:
        /* <DEDUP_REMOVED lines=36> */
[----:B0-2---:R-:W1:Y:S01]  /*8bb0*/  LDS.128 R56, [UR28+0x10b0] ;  /* 0x0010b01cff387984 */ /* 0x005e620008000c00 */
        /* <DEDUP_REMOVED lines=14> */
.L_x_9631:
[----:B------:R-:W-:Y:S05]  /*8ca0*/  BSYNC.RECONVERGENT B0 ;  /* 0x0000000000007941 */ /* 0x000fea0003800200 */
.L_x_9630:
[----:B------:R-:W-:-:S04]  /*8cb0*/  UIADD3 UR7, UPT, UPT, UR7, 0x1, URZ ;  /* 0x0000000107077890 */ /* 0x000fc8000fffe0ff */
[----:B------:R-:W-:-:S09]  /*8cc0*/  UISETP.GE.AND UP0, UPT, UR7, UR30, UPT ;  /* 0x0000001e0700728c */ /* 0x000fd2000bf06270 */
[----:B------:R-:W-:Y:S05]  /*8cd0*/  BRA.U !UP0, `(.L_x_9632) ;  /* 0xffffffa508947547 */ /* 0x000fea000b83ffff */
.L_x_9598:
        /* <DEDUP_REMOVED lines=95> */
[----:B------:R-:W-:Y:S01]  /*92d0*/  IADD3 R47, PT, PT, R129, R130, RZ ;  /* 0x00000082812f7210 */ /* 0x000fe20007ffe0ff */
[----:B----4-:R-:W-:Y:S01]  /*92e0*/  FADD.FTZ R40, R40, UR6 ;  /* 0x0000000628287e21 */ /* 0x010fe20008010000 */
[----:B------:R-:W-:Y:S01]  /*92f0*/  FADD.FTZ R41, R41, UR6 ;  /* 0x0000000629297e21 */ /* 0x000fe20008010000 */
[----:B------:R-:W-:Y:S01]  /*9300*/  FADD.FTZ R42, R42, UR6 ;  /* 0x000000062a2a7e21 */ /* 0x000fe20008010000 */
[----:B------:R-:W3:Y:S01]  /*9310*/  @!P3 MUFU.RCP R49, R44 ;  /* 0x0000002c0031b308 */ /* 0x000ee20000001000 */
[----:B------:R-:W-:Y:S01]  /*9320*/  FADD.FTZ R43, R43, UR6 ;  /* 0x000000062b2b7e21 */ /* 0x000fe20008010000 */
[----:B-1----:R-:W-:Y:S01]  /*9330*/  @!P1 FMUL.FTZ R23, R23, R2 ;  /* 0x0000000217179220 */ /* 0x002fe20000410000 */
[----:B------:R-:W-:Y:S01]  /*9340*/  FSETP.GTU.FTZ.AND P1, PT, R38, 20, PT ;  /* 0x41a000002600780b */ /* 0x000fe20003f3c000 */
[----:B------:R1:W-:Y:S01]  /*9350*/  STS.128 [R125+0x30], R4 ;  /* 0x000030047d007388 */ /* 0x0003e20000000c00 */
[----:B------:R-:W-:Y:S01]  /*9360*/  FSETP.GTU.FTZ.AND P5, PT, R40, 20, PT ;  /* 0x41a000002800780b */ /* 0x000fe20003fbc000 */
[----:B------:R-:W-:-:S02]  /*9370*/  NOP ;  /* 0x0000000000007918 */ /* 0x000fc40000000000 */
[----:B------:R-:W4:Y:S01]  /*9380*/  @!P4 MUFU.RCP R48, R45 ;  /* 0x0000002d0030c308 */ /* 0x000f220000001000 */
[----:B--2---:R-:W-:Y:S01]  /*9390*/  @!P6 FMUL.FTZ R24, R24, R3 ;  /* 0x000000031818e220 */ /* 0x004fe20000410000 */
[----:B------:R-:W-:Y:S01]  /*93a0*/  FSETP.GTU.FTZ.AND P6, PT, R39, 20, PT ;  /* 0x41a000002700780b */ /* 0x000fe20003fdc000 */
[----:B------:R-:W2:Y:S05]  /*93b0*/  LDS.128 R16, [R126] ;  /* 0x000000007e107984 */ /* 0x000eaa0000000c00 */
[----:B------:R-:W-:Y:S01]  /*93c0*/  @!P1 FMUL.FTZ R2, R38, -1.4426950216293334961 ;  /* 0xbfb8aa3b26029820 */ /* 0x000fe20000410000 */
[----:B------:R-:W-:Y:S01]  /*93d0*/  @!P0 FMUL.FTZ R0, R0, -1.4426950216293334961 ;  /* 0xbfb8aa3b00008820 */ /* 0x000fe20000410000 */
[----:B---3--:R-:W-:Y:S01]  /*93e0*/  @!P3 FMUL.FTZ R26, R26, R49 ;  /* 0x000000311a1ab220 */ /* 0x008fe20000410000 */
[----:B------:R-:W-:Y:S01]  /*93f0*/  FSETP.GTU.FTZ.AND P3, PT, R41, 20, PT ;  /* 0x41a000002900780b */ /* 0x000fe20003f7c000 */
[----:B------:R-:W3:Y:S01]  /*9400*/  @!P2 MUFU.RCP R37, R46 ;  /* 0x0000002e0025a308 */ /* 0x000ee20000001000 */
[----:B------:R-:W-:Y:S01]  /*9410*/  @!P5 FMUL.FTZ R36, R40, -1.4426950216293334961 ;  /* 0xbfb8aa3b2824d820 */ /* 0x000fe20000410000 */
[----:B------:R-:W5:Y:S04]  /*9420*/  LDS.128 R12, [R126+0x200] ;  /* 0x000200007e0c7984 */ /* 0x000f680000000c00 */
[----:B------:R-:W-:Y:S01]  /*9430*/  LDS.128 R8, [R126+0x600] ;  /* 0x000600007e087984 */ /* 0x000fe20000000c00 */
[----:B------:R-:W-:Y:S01]  /*9440*/  @!P6 FMUL.FTZ R3, R39, -1.4426950216293334961 ;  /* 0xbfb8aa3b2703e820 */ /* 0x000fe20000410000 */
[----:B------:R-:W0:Y:S01]  /*9450*/  @!P1 MUFU.EX2 R2, R2 ;  /* 0x0000000200029308 */ /* 0x000e220000000800 */
[----:B----4-:R-:W-:Y:S01]  /*9460*/  @!P4 FMUL.FTZ R27, R27, R48 ;  /* 0x000000301b1bc220 */ /* 0x010fe20000410000 */
[----:B------:R-:W-:-:S02]  /*9470*/  FSETP.GTU.FTZ.AND P4, PT, R43, 20, PT ;  /* 0x41a000002b00780b */ /* 0x000fc40003f9c000 */
[----:B------:R-:W4:Y:S04]  /*9480*/  @!P0 MUFU.EX2 R0, R0 ;  /* 0x0000000000008308 */ /* 0x000f280000000800 */
[----:B------:R-:W1:Y:S01]  /*9490*/  @!P6 MUFU.EX2 R3, R3 ;  /* 0x000000030003e308 */ /* 0x000e620000000800 */
[----:B---3--:R-:W-:Y:S01]  /*94a0*/  @!P2 FMUL.FTZ R28, R28, R37 ;  /* 0x000000251c1ca220 */ /* 0x008fe20000410000 */
[----:B------:R-:W-:Y:S01]  /*94b0*/  FSETP.GTU.FTZ.AND P2, PT, R42, 20, PT ;  /* 0x41a000002a00780b */ /* 0x000fe20003f5c000 */
[----:B------:R-:W-:Y:S01]  /*94c0*/  @!P3 FMUL.FTZ R37, R41, -1.4426950216293334961 ;  /* 0xbfb8aa3b2925b820 */ /* 0x000fe20000410000 */
[----:B------:R-:W3:Y:S01]  /*94d0*/  @!P5 MUFU.EX2 R36, R36 ;  /* 0x000000240024d308 */ /* 0x000ee20000000800 */
[----:B0-----:R-:W-:Y:S02]  /*94e0*/  @!P1 FADD.FTZ R2, R2, 1 ;  /* 0x3f80000002029421 */ /* 0x001fe40000010000 */
[----:B------:R-:W-:-:S02]  /*94f0*/  @!P4 FMUL.FTZ R39, R43, -1.4426950216293334961 ;  /* 0xbfb8aa3b2b27c820 */ /* 0x000fc40000410000 */
[----:B------:R-:W0:Y:S01]  /*9500*/  @!P3 MUFU.EX2 R37, R37 ;  /* 0x000000250025b308 */ /* 0x000e220000000800 */
[----:B----4-:R-:W-:-:S03]  /*9510*/  @!P0 FADD.FTZ R0, R0, 1 ;  /* 0x3f80000000008421 */ /* 0x010fc60000010000 */
[----:B------:R-:W4:Y:S01]  /*9520*/  @!P4 MUFU.EX2 R39, R39 ;  /* 0x000000270027c308 */ /* 0x000f220000000800 */
[----:B-1----:R-:W-:Y:S01]  /*9530*/  @!P6 FADD.FTZ R3, R3, 1 ;  /* 0x3f8000000303e421 */ /* 0x002fe20000010000 */
[----:B------:R-:W-:Y:S02]  /*9540*/  @!P2 FMUL.FTZ R38, R42, -1.4426950216293334961 ;  /* 0xbfb8aa3b2a26a820 */ /* 0x000fe40000410000 */
[----:B------:R-:W1:Y:S01]  /*9550*/  LDS.128 R40, [R126+0x400] ;  /* 0x000400007e287984 */ /* 0x000e620000000c00 */
[----:B------:R2:W5:Y:S01]  /*9560*/  @!P1 MUFU.RCP R45, R2 ;  /* 0x00000002002d9308 */ /* 0x0005620000001000 */
[----:B---3--:R-:W-:Y:S01]  /*9570*/  @!P5 FADD.FTZ R36, R36, 1 ;  /* 0x3f8000002424d421 */ /* 0x008fe20000010000 */
[----:B0-----:R-:W-:-:S06]  /*9580*/  @!P3 FADD.FTZ R37, R37, 1 ;  /* 0x3f8000002525b421 */ /* 0x001fcc0000010000 */
[----:B------:R-:W0:Y:S01]  /*9590*/  @!P2 MUFU.EX2 R38, R38 ;  /* 0x000000260026a308 */ /* 0x000e220000000800 */
[----:B--2---:R-:W-:Y:S01]  /*95a0*/  MOV R2, UR7 ;  /* 0x0000000700027c02 */ /* 0x004fe20008000f00 */
[----:B----4-:R-:W-:Y:S02]  /*95b0*/  @!P4 FADD.FTZ R39, R39, 1 ;  /* 0x3f8000002727c421 */ /* 0x010fe40000010000 */
[----:B------:R2:W3:Y:S01]  /*95c0*/  @!P6 MUFU.RCP R4, R3 ;  /* 0x000000030004e308 */ /* 0x0004e20000001000 */
[----:B-----5:R-:W-:-:S07]  /*95d0*/  @!P1 FMUL.FTZ R30, R30, R45 ;  /* 0x0000002d1e1e9220 */ /* 0x020fce0000410000 */
[----:B------:R-:W4:Y:S01]  /*95e0*/  @!P0 MUFU.RCP R0, R0 ;  /* 0x0000000000008308 */ /* 0x000f220000001000 */
[----:B--2---:R-:W-:Y:S01]  /*95f0*/  MOV R3, UR26 ;  /* 0x0000001a00037c02 */ /* 0x004fe20008000f00 */
[----:B0-----:R-:W-:Y:S01]  /*9600*/  @!P2 FADD.FTZ R38, R38, 1 ;  /* 0x3f8000002626a421 */ /* 0x001fe20000010000 */
[----:B------:R-:W0:Y:S01]  /*9610*/  LDCU.64 UR26, c[0x0][0x518] ;  /* 0x0000a300ff1a77ac */ /* 0x000e220008000a00 */
[----:B------:R-:W-:-:S04]  /*9620*/  IMAD.WIDE.U32 R2, R47, 0x10, R2 ;  /* 0x000000102f027825 */ /* 0x000fc800078e0002 */
[----:B------:R-:W2:Y:S01]  /*9630*/  @!P5 MUFU.RCP R5, R36 ;  /* 0x000000240005d308 */ /* 0x000ea20000001000 */
[----:B---3--:R-:W-:Y:S01]  /*9640*/  @!P6 FMUL.FTZ R31, R31, R4 ;  /* 0x000000041f1fe220 */ /* 0x008fe20000410000 */
[----:B------:R-:W-:Y:S04]  /*9650*/  STG.E.128 desc[UR24][R2.64], R16 ;  /* 0x0000001002007986 */ /* 0x000fe8000c101d18 */
[----:B------:R-:W-:Y:S02]  /*9660*/  STG.E.128 desc[UR24][R2.64+0x200], R12 ;  /* 0x0002000c02007986 */ /* 0x000fe4000c101d18 */
[----:B------:R-:W3:Y:S01]  /*9670*/  @!P3 MUFU.RCP R6, R37 ;  /* 0x000000250006b308 */ /* 0x000ee20000001000 */
[----:B----4-:R-:W-:Y:S01]  /*9680*/  @!P0 FMUL.FTZ R29, R29, R0 ;  /* 0x000000001d1d8220 */ /* 0x010fe20000410000 */
[----:B-1----:R-:W-:Y:S01]  /*9690*/  STG.E.128 desc[UR24][R2.64+0x400], R40 ;  /* 0x0004002802007986 */ /* 0x002fe2000c101d18 */
[----:B------:R-:W-:Y:S01]  /*96a0*/  FADD.FTZ R0, R20, R133 ;  /* 0x0000008514007221 */ /* 0x000fe20000010000 */
[----:B0-----:R-:W-:-:S02]  /*96b0*/  UIMAD.WIDE.U32 UR28, UR23, UR26, UR28 ;  /* 0x0000001a171c72a5 */ /* 0x001fc4000f8e001c */
[----:B------:R0:W-:Y:S02]  /*96c0*/  STG.E.128 desc[UR24][R2.64+0x600], R8 ;  /* 0x0006000802007986 */ /* 0x0001e4000c101d18 */
[----:B------:R-:W1:Y:S01]  /*96d0*/  @!P2 MUFU.RCP R7, R38 ;  /* 0x000000260007a308 */ /* 0x000e620000001000 */
[----:B------:R-:W-:Y:S01]  /*96e0*/  UIMAD UR27, UR23, UR27, UR29 ;  /* 0x0000001b171b72a4 */ /* 0x000fe2000f8e021d */
[----:B--2---:R-:W-:Y:S01]  /*96f0*/  @!P5 FMUL.FTZ R32, R32, R5 ;  /* 0x000000052020d220 */ /* 0x004fe20000410000 */
[----:B------:R-:W-:Y:S01]  /*9700*/  BAR.SYNC.DEFER_BLOCKING 0x0 ;  /* 0x0000000000007b1d */ /* 0x000fe20000010000 */
[----:B------:R-:W-:-:S04]  /*9710*/  FADD.FTZ R5, R0, R21 ;  /* 0x0000001500057221 */ /* 0x000fc80000010000 */
[----:B------:R-:W-:Y:S01]  /*9720*/  FADD.FTZ R0, R5, R22 ;  /* 0x0000001605007221 */ /* 0x000fe20000010000 */
[----:B------:R-:W2:Y:S01]  /*9730*/  @!P4 MUFU.RCP R36, R39 ;  /* 0x000000270024c308 */ /* 0x000ea20000001000 */
[----:B---3--:R-:W-:Y:S01]  /*9740*/  @!P3 FMUL.FTZ R33, R33, R6 ;  /* 0x000000062121b220 */ /* 0x008fe20000410000 */
        /* <DEDUP_REMOVED lines=41> */
.L_x_9565:
        /* <DEDUP_REMOVED lines=41> */
.L_x_9635:
[----:B------:R-:W-:Y:S05]  /*9c70*/  BSYNC.RECONVERGENT B0 ;  /* 0x0000000000007941 */ /* 0x000fea0003800200 */
.L_x_9634:
        /* <DEDUP_REMOVED lines=39> */
.L_x_9637:
[----:B------:R-:W-:Y:S05]  /*9ef0*/  BSYNC.RECONVERGENT B0 ;  /* 0x0000000000007941 */ /* 0x000fea0003800200 */
.L_x_9636:
        /* <DEDUP_REMOVED lines=22> */
.L_x_9639:
        /* <DEDUP_REMOVED lines=66> */
.L_x_9638:
[----:B------:R-:W-:Y:S05]  /*a480*/  EXIT ;  /* 0x000000000000794d */ /* 0x000fea0003800000 */
.L_x_9603:
[----:B------:R-:W-:Y:S01]  /*a490*/  MOV R208, R61 ;  /* 0x0000003d00d07202 */ /* 0x000fe20000000f00 */
[----:B------:R-:W-:Y:S01]  /*a4a0*/  HFMA2 R205, -RZ, RZ, 0, 5.9604644775390625e-08 ;  /* 0x00000001ffcd7431 */ /* 0x000fe200000001ff */
[----:B------:R-:W-:Y:S02]  /*a4b0*/  MOV R210, RZ ;  /* 0x000000ff00d27202 */ /* 0x000fe40000000f00 */
[----:B------:R-:W-:-:S07]  /*a4c0*/  MOV R63, 0xffffffff ;  /* 0xffffffff003f7802 */ /* 0x000fce0000000f00 */
[----:B012--5:R-:W-:Y:S05]  /*a4d0*/  WARPSYNC.COLLECTIVE R63, `(.L_x_9640) ;  /* 0x000000003f087348 */ /* 0x027fea0003c00000 */
[----:B------:R3:W4:Y:S02]  /*a4e0*/  SHFL.UP P6, R62, R208, R205, R210 ;  /* 0x040000cdd03e7389 */ /* 0x00072400000c00d2 */
[----:B012345:R-:W-:Y:S05]  /*a4f0*/  ENDCOLLECTIVE ;  /* 0x000000000000791b */ /* 0x03ffea0003800000 */
.L_x_9640:
[----:B------:R-:W-:Y:S02]  /*a500*/  MOV R208, R66 ;  /* 0x0000004200d07202 */ /* 0x000fe40000000f00 */
[----:B------:R-:W-:-:S07]  /*a510*/  MOV R2, R62 ;  /* 0x0000003e00027202 */ /* 0x000fce0000000f00 */
[----:B------:R-:W-:Y:S05]  /*a520*/  WARPSYNC.COLLECTIVE R63, `(.L_x_9641) ;  /* 0x000000003f087348 */ /* 0x000fea0003c00000 */
[----:B------:R0:W1:Y:S02]  /*a530*/  SHFL.UP P6, R62, R208, R205, R210 ;  /* 0x040000cdd03e7389 */ /* 0x00006400000c00d2 */
[----:B01----:R-:W-:Y:S05]  /*a540*/  ENDCOLLECTIVE ;  /* 0x000000000000791b */ /* 0x003fea0003800000 */
.L_x_9641:
[----:B------:R-:W-:Y:S02]  /*a550*/  MOV R208, R67 ;  /* 0x0000004300d07202 */ /* 0x000fe40000000f00 */
[----:B------:R-:W-:-:S07]  /*a560*/  MOV R3, R62 ;  /* 0x0000003e00037202 */ /* 0x000fce0000000f00 */
[----:B------:R-:W-:Y:S05]  /*a570*/  WARPSYNC.COLLECTIVE R63, `(.L_x_9642) ;  /* 0x000000003f087348 */ /* 0x000fea0003c00000 */
[----:B------:R0:W1:Y:S02]  /*a580*/  SHFL.UP P6, R62, R208, R205, R210 ;  /* 0x040000cdd03e7389 */ /* 0x00006400000c00d2 */
[----:B01----:R-:W-:Y:S05]  /*a590*/  ENDCOLLECTIVE ;  /* 0x000000000000791b */ /* 0x003fea0003800000 */
.L_x_9642:
[----:B------:R-:W-:Y:S02]  /*a5a0*/  MOV R208, R202 ;  /* 0x000000ca00d07202 */ /* 0x000fe40000000f00 */
[----:B------:R-:W-:-:S07]  /*a5b0*/  MOV R60, R62 ;  /* 0x0000003e003c7202 */ /* 0x000fce0000000f00 */
[----:B------:R-:W-:Y:S05]  /*a5c0*/  WARPSYNC.COLLECTIVE R63, `(.L_x_9643) ;  /* 0x000000003f087348 */ /* 0x000fea0003c00000 */
[----:B------:R0:W1:Y:S02]  /*a5d0*/  SHFL.UP P6, R62, R208, R205, R210 ;  /* 0x040000cdd03e7389 */ /* 0x00006400000c00d2 */
[----:B01----:R-:W-:Y:S05]  /*a5e0*/  ENDCOLLECTIVE ;  /* 0x000000000000791b */ /* 0x003fea0003800000 */
.L_x_9643:
        /* <DEDUP_REMOVED lines=15> */
.L_x_9644:
[----:B------:R-:W-:Y:S02]  /*a6e0*/  MOV R208, R66 ;  /* 0x0000004200d07202 */ /* 0x000fe40000000f00 */
[----:B------:R-:W-:-:S07]  /*a6f0*/  MOV R2, R62 ;  /* 0x0000003e00027202 */ /* 0x000fce0000000f00 */
[----:B------:R-:W-:Y:S05]  /*a700*/  WARPSYNC.COLLECTIVE R63, `(.L_x_9645) ;  /* 0x000000003f087348 */ /* 0x000fea0003c00000 */
[----:B------:R0:W1:Y:S02]  /*a710*/  SHFL.UP P6, R62, R208, R205, R210 ;  /* 0x040000cdd03e7389 */ /* 0x00006400000c00d2 */
[----:B01----:R-:W-:Y:S05]  /*a720*/  ENDCOLLECTIVE ;  /* 0x000000000000791b */ /* 0x003fea0003800000 */
.L_x_9645:
[----:B------:R-:W-:Y:S02]  /*a730*/  MOV R208, R67 ;  /* 0x0000004300d07202 */ /* 0x000fe40000000f00 */
[----:B------:R-:W-:-:S07]  /*a740*/  MOV R3, R62 ;  /* 0x0000003e00037202 */ /* 0x000fce0000000f00 */
[----:B------:R-:W-:Y:S05]  /*a750*/  WARPSYNC.COLLECTIVE R63, `(.L_x_9646) ;  /* 0x000000003f087348 */ /* 0x000fea0003c00000 */
[----:B------:R0:W1:Y:S02]  /*a760*/  SHFL.UP P6, R62, R208, R205, R210 ;  /* 0x040000cdd03e7389 */ /* 0x00006400000c00d2 */
[----:B01----:R-:W-:Y:S05]  /*a770*/  ENDCOLLECTIVE ;  /* 0x000000000000791b */ /* 0x003fea0003800000 */
.L_x_9646:
[----:B------:R-:W-:Y:S02]  /*a780*/  MOV R208, R202 ;  /* 0x000000ca00d07202 */ /* 0x000fe40000000f00 */
[----:B------:R-:W-:-:S07]  /*a790*/  MOV R60, R62 ;  /* 0x0000003e003c7202 */ /* 0x000fce0000000f00 */
[----:B------:R-:W-:Y:S05]  /*a7a0*/  WARPSYNC.COLLECTIVE R63, `(.L_x_9647) ;  /* 0x000000003f087348 */ /* 0x000fea0003c00000 */
[----:B------:R0:W1:Y:S02]  /*a7b0*/  SHFL.UP P6, R62, R208, R205, R210 ;  /* 0x040000cdd03e7389 */ /* 0x00006400000c00d2 */
[----:B01----:R-:W-:Y:S05]  /*a7c0*/  ENDCOLLECTIVE ;  /* 0x000000000000791b */ /* 0x003fea0003800000 */
.L_x_9647:
        /* <DEDUP_REMOVED lines=15> */
.L_x_9648:
[----:B------:R-:W-:Y:S02]  /*a8c0*/  MOV R208, R66 ;  /* 0x0000004200d07202 */ /* 0x000fe40000000f00 */
[----:B------:R-:W-:-:S07]  /*a8d0*/  MOV R2, R62 ;  /* 0x0000003e00027202 */ /* 0x000fce0000000f00 */
[----:B------:R-:W-:Y:S05]  /*a8e0*/  WARPSYNC.COLLECTIVE R63, `(.L_x_9649) ;  /* 0x000000003f087348 */ /* 0x000fea0003c00000 */
[----:B------:R0:W1:Y:S02]  /*a8f0*/  SHFL.UP P6, R62, R208, R205, R210 ;  /* 0x040000cdd03e7389 */ /* 0x00006400000c00d2 */
[----:B01----:R-:W-:Y:S05]  /*a900*/  ENDCOLLECTIVE ;  /* 0x000000000000791b */ /* 0x003fea0003800000 */
.L_x_9649:
[----:B------:R-:W-:Y:S02]  /*a910*/  MOV R208, R67 ;  /* 0x0000004300d07202 */ /* 0x000fe40000000f00 */
[----:B------:R-:W-:-:S07]  /*a920*/  MOV R3, R62 ;  /* 0x0000003e00037202 */ /* 0x000fce0000000f00 */
[----:B------:R-:W-:Y:S05]  /*a930*/  WARPSYNC.COLLECTIVE R63, `(.L_x_9650) ;  /* 0x000000003f087348 */ /* 0x000fea0003c00000 */
[----:B------:R0:W1:Y:S02]  /*a940*/  SHFL.UP P6, R62, R208, R205, R210 ;  /* 0x040000cdd03e7389 */ /* 0x00006400000c00d2 */
[----:B01----:R-:W-:Y:S05]  /*a950*/  ENDCOLLECTIVE ;  /* 0x000000000000791b */ /* 0x003fea0003800000 */
.L_x_9650:
[----:B------:R-:W-:Y:S02]  /*a960*/  MOV R208, R202 ;  /* 0x000000ca00d07202 */ /* 0x000fe40000000f00 */
[----:B------:R-:W-:-:S07]  /*a970*/  MOV R60, R62 ;  /* 0x0000003e003c7202 */ /* 0x000fce0000000f00 */
[----:B------:R-:W-:Y:S05]  /*a980*/  WARPSYNC.COLLECTIVE R63, `(.L_x_9651) ;  /* 0x000000003f087348 */ /* 0x000fea0003c00000 */
[----:B------:R0:W1:Y:S02]  /*a990*/  SHFL.UP P6, R62, R208, R205, R210 ;  /* 0x040000cdd03e7389 */ /* 0x00006400000c00d2 */
[----:B01----:R-:W-:Y:S05]  /*a9a0*/  ENDCOLLECTIVE ;  /* 0x000000000000791b */ /* 0x003fea0003800000 */
.L_x_9651:
        /* <DEDUP_REMOVED lines=15> */
.L_x_9652:
[----:B------:R-:W-:Y:S02]  /*aaa0*/  MOV R208, R66 ;  /* 0x0000004200d07202 */ /* 0x000fe40000000f00 */
[----:B------:R-:W-:-:S07]  /*aab0*/  MOV R2, R62 ;  /* 0x0000003e00027202 */ /* 0x000fce0000000f00 */
[----:B------:R-:W-:Y:S05]  /*aac0*/  WARPSYNC.COLLECTIVE R63, `(.L_x_9653) ;  /* 0x000000003f087348 */ /* 0x000fea0003c00000 */
[----:B------:R0:W1:Y:S02]  /*aad0*/  SHFL.UP P6, R62, R208, R205, R210 ;  /* 0x040000cdd03e7389 */ /* 0x00006400000c00d2 */
[----:B01----:R-:W-:Y:S05]  /*aae0*/  ENDCOLLECTIVE ;  /* 0x000000000000791b */ /* 0x003fea0003800000 */
.L_x_9653:
[----:B------:R-:W-:Y:S02]  /*aaf0*/  MOV R208, R67 ;  /* 0x0000004300d07202 */ /* 0x000fe40000000f00 */
[----:B------:R-:W-:-:S07]  /*ab00*/  MOV R3, R62 ;  /* 0x0000003e00037202 */ /* 0x000fce0000000f00 */
[----:B------:R-:W-:Y:S05]  /*ab10*/  WARPSYNC.COLLECTIVE R63, `(.L_x_9654) ;  /* 0x000000003f087348 */ /* 0x000fea0003c00000 */
[----:B------:R0:W1:Y:S02]  /*ab20*/  SHFL.UP P6, R62, R208, R205, R210 ;  /* 0x040000cdd03e7389 */ /* 0x00006400000c00d2 */
[----:B01----:R-:W-:Y:S05]  /*ab30*/  ENDCOLLECTIVE ;  /* 0x000000000000791b */ /* 0x003fea0003800000 */
.L_x_9654:
[----:B------:R-:W-:Y:S02]  /*ab40*/  MOV R208, R202 ;  /* 0x000000ca00d07202 */ /* 0x000fe40000000f00 */
[----:B------:R-:W-:-:S07]  /*ab50*/  MOV R60, R62 ;  /* 0x0000003e003c7202 */ /* 0x000fce0000000f00 */
[----:B------:R-:W-:Y:S05]  /*ab60*/  WARPSYNC.COLLECTIVE R63, `(.L_x_9655) ;  /* 0x000000003f087348 */ /* 0x000fea0003c00000 */
[----:B------:R0:W1:Y:S02]  /*ab70*/  SHFL.UP P6, R62, R208, R205, R210 ;  /* 0x040000cdd03e7389 */ /* 0x00006400000c00d2 */
[----:B01----:R-:W-:Y:S05]  /*ab80*/  ENDCOLLECTIVE ;  /* 0x000000000000791b */ /* 0x003fea0003800000 */
.L_x_9655:
        /* <DEDUP_REMOVED lines=15> */
.L_x_9656:
[----:B------:R-:W-:Y:S02]  /*ac80*/  MOV R208, R66 ;  /* 0x0000004200d07202 */ /* 0x000fe40000000f00 */
[----:B------:R-:W-:-:S07]  /*ac90*/  MOV R2, R62 ;  /* 0x0000003e00027202 */ /* 0x000fce0000000f00 */
[----:B------:R-:W-:Y:S05]  /*aca0*/  WARPSYNC.COLLECTIVE R63, `(.L_x_9657) ;  /* 0x000000003f087348 */ /* 0x000fea0003c00000 */
[----:B------:R0:W1:Y:S02]  /*acb0*/  SHFL.UP P6, R62, R208, R205, R210 ;  /* 0x040000cdd03e7389 */ /* 0x00006400000c00d2 */
[----:B01----:R-:W-:Y:S05]  /*acc0*/  ENDCOLLECTIVE ;  /* 0x000000000000791b */ /* 0x003fea0003800000 */
.L_x_9657:
[----:B------:R-:W-:Y:S02]  /*acd0*/  MOV R208, R67 ;  /* 0x0000004300d07202 */ /* 0x000fe40000000f00 */
[----:B------:R-:W-:-:S07]  /*ace0*/  MOV R3, R62 ;  /* 0x0000003e00037202 */ /* 0x000fce0000000f00 */
[----:B------:R-:W-:Y:S05]  /*acf0*/  WARPSYNC.COLLECTIVE R63, `(.L_x_9658) ;  /* 0x000000003f087348 */ /* 0x000fea0003c00000 */
[----:B------:R0:W1:Y:S02]  /*ad00*/  SHFL.UP P6, R62, R208, R205, R210 ;  /* 0x040000cdd03e7389 */ /* 0x00006400000c00d2 */
[----:B01----:R-:W-:Y:S05]  /*ad10*/  ENDCOLLECTIVE ;  /* 0x000000000000791b */ /* 0x003fea0003800000 */
.L_x_9658:
[----:B------:R-:W-:Y:S02]  /*ad20*/  MOV R208, R202 ;  /* 0x000000ca00d07202 */ /* 0x000fe40000000f00 */
[----:B------:R-:W-:-:S07]  /*ad30*/  MOV R60, R62 ;  /* 0x0000003e003c7202 */ /* 0x000fce0000000f00 */
[----:B------:R-:W-:Y:S05]  /*ad40*/  WARPSYNC.COLLECTIVE R63, `(.L_x_9659) ;  /* 0x000000003f087348 */ /* 0x000fea0003c00000 */
[----:B------:R0:W1:Y:S02]  /*ad50*/  SHFL.UP P6, R62, R208, R205, R210 ;  /* 0x040000cdd03e7389 */ /* 0x00006400000c00d2 */
[----:B01----:R-:W-:Y:S05]  /*ad60*/  ENDCOLLECTIVE ;  /* 0x000000000000791b */ /* 0x003fea0003800000 */
.L_x_9659:
[----:B------:R-:W-:Y:S05]  /*ad70*/  BRA `(.L_x_9660) ;  /* 0xffffffa000847947 */ /* 0x000fea000383ffff */
.L_x_9604:
        /* <DEDUP_REMOVED lines=8> */
.L_x_9662:
[----:B------:R-:W-:Y:S05]  /*ae00*/  BSYNC B0 ;  /* 0x0000000000007941 */ /* 0x000fea0003800000 */
.L_x_9661:
[----:B------:R-:W-:Y:S05]  /*ae10*/  BRA `(.L_x_9663) ;  /* 0xffffffa000907947 */ /* 0x000fea000383ffff */
.L_x_9605:
        /* <DEDUP_REMOVED lines=8> */
.L_x_9665:
[----:B------:R-:W-:Y:S05]  /*aea0*/  BSYNC B0 ;  /* 0x0000000000007941 */ /* 0x000fea0003800000 */
.L_x_9664:
[----:B------:R-:W-:Y:S05]  /*aeb0*/  BRA `(.L_x_9666) ;  /* 0xffffffa000707947 */ /* 0x000fea000383ffff */
.L_x_9606:
        /* <DEDUP_REMOVED lines=8> */
.L_x_9668:
[----:B------:R-:W-:Y:S05]  /*af40*/  BSYNC B0 ;  /* 0x0000000000007941 */ /* 0x000fea0003800000 */
.L_x_9667:
[----:B------:R-:W-:Y:S05]  /*af50*/  BRA `(.L_x_9669) ;  /* 0xffffffa000507947 */ /* 0x000fea000383ffff */
.L_x_9607:
        /* <DEDUP_REMOVED lines=8> */
.L_x_9671:
[----:B------:R-:W-:Y:S05]  /*afe0*/  BSYNC B0 ;  /* 0x0000000000007941 */ /* 0x000fea0003800000 */
.L_x_9670:
[----:B------:R-:W-:Y:S05]  /*aff0*/  BRA `(.L_x_9672) ;  /* 0xffffffa000307947 */ /* 0x000fea000383ffff */
.L_x_9608:
        /* <DEDUP_REMOVED lines=8> */
.L_x_9674:
[----:B------:R-:W-:Y:S05]  /*b080*/  BSYNC B0 ;  /* 0x0000000000007941 */ /* 0x000fea0003800000 */
.L_x_9673:
        /* <DEDUP_REMOVED lines=10> */
.L_x_9675:
[----:B------:R-:W-:Y:S02]  /*b130*/  MOV R208, R67 ;  /* 0x0000004300d07202 */ /* 0x000fe40000000f00 */
[----:B------:R-:W-:-:S07]  /*b140*/  MOV R203, R62 ;  /* 0x0000003e00cb7202 */ /* 0x000fce0000000f00 */
[----:B------:R-:W-:Y:S05]  /*b150*/  WARPSYNC.COLLECTIVE R63, `(.L_x_9676) ;  /* 0x000000003f087348 */ /* 0x000fea0003c00000 */
[----:B------:R0:W1:Y:S02]  /*b160*/  SHFL.UP P6, R62, R208, R205, R210 ;  /* 0x040000cdd03e7389 */ /* 0x00006400000c00d2 */
[----:B01----:R-:W-:Y:S05]  /*b170*/  ENDCOLLECTIVE ;  /* 0x000000000000791b */ /* 0x003fea0003800000 */
.L_x_9676:
[----:B------:R-:W-:Y:S02]  /*b180*/  MOV R208, R202 ;  /* 0x000000ca00d07202 */ /* 0x000fe40000000f00 */
[----:B------:R-:W-:-:S07]  /*b190*/  MOV R67, R62 ;  /* 0x0000003e00437202 */ /* 0x000fce0000000f00 */
[----:B------:R-:W-:Y:S05]  /*b1a0*/  WARPSYNC.COLLECTIVE R63, `(.L_x_9677) ;  /* 0x000000003f087348 */ /* 0x000fea0003c00000 */
[----:B------:R0:W1:Y:S02]  /*b1b0*/  SHFL.UP P6, R62, R208, R205, R210 ;  /* 0x040000cdd03e7389 */ /* 0x00006400000c00d2 */
[----:B01----:R-:W-:Y:S05]  /*b1c0*/  ENDCOLLECTIVE ;  /* 0x000000000000791b */ /* 0x003fea0003800000 */
.L_x_9677:
[----:B------:R-:W-:Y:S02]  /*b1d0*/  MOV R202, R62 ;  /* 0x0000003e00ca7202 */ /* 0x000fe40000000f00 */
[----:B------:R-:W-:-:S07]  /*b1e0*/  MOV R62, R52 ;  /* 0x00000034003e7202 */ /* 0x000fce0000000f00 */
[----:B------:R-:W-:Y:S05]  /*b1f0*/  WARPSYNC.COLLECTIVE R63, `(.L_x_9678) ;  /* 0x000000003f087348 */ /* 0x000fea0003c00000 */
[----:B------:R0:W1:Y:S02]  /*b200*/  SHFL.IDX P2, R60, R62, R3, R2 ;  /* 0x000000033e3c7389 */ /* 0x0000640000040002 */
[----:B01----:R-:W-:Y:S05]  /*b210*/  ENDCOLLECTIVE ;  /* 0x000000000000791b */ /* 0x003fea0003800000 */
.L_x_9678:
[----:B------:R-:W-:Y:S02]  /*b220*/  MOV R62, R53 ;  /* 0x00000035003e7202 */ /* 0x000fe40000000f00 */
[----:B------:R-:W-:-:S07]  /*b230*/  MOV R52, R60 ;  /* 0x0000003c00347202 */ /* 0x000fce0000000f00 */
[----:B------:R-:W-:Y:S05]  /*b240*/  WARPSYNC.COLLECTIVE R63, `(.L_x_9679) ;  /* 0x000000003f087348 */ /* 0x000fea0003c00000 */
[----:B------:R0:W1:Y:S02]  /*b250*/  SHFL.IDX P2, R60, R62, R3, R2 ;  /* 0x000000033e3c7389 */ /* 0x0000640000040002 */
[----:B01----:R-:W-:Y:S05]  /*b260*/  ENDCOLLECTIVE ;  /* 0x000000000000791b */ /* 0x003fea0003800000 */
.L_x_9679:
[----:B------:R-:W-:Y:S02]  /*b270*/  MOV R62, R54 ;  /* 0x00000036003e7202 */ /* 0x000fe40000000f00 */
[----:B------:R-:W-:-:S07]  /*b280*/  MOV R206, R60 ;  /* 0x0000003c00ce7202 */ /* 0x000fce0000000f00 */
[----:B------:R-:W-:Y:S05]  /*b290*/  WARPSYNC.COLLECTIVE R63, `(.L_x_9680) ;  /* 0x000000003f087348 */ /* 0x000fea0003c00000 */
[----:B------:R0:W1:Y:S02]  /*b2a0*/  SHFL.IDX P2, R60, R62, R3, R2 ;  /* 0x000000033e3c7389 */ /* 0x0000640000040002 */
[----:B01----:R-:W-:Y:S05]  /*b2b0*/  ENDCOLLECTIVE ;  /* 0x000000000000791b */ /* 0x003fea0003800000 */
.L_x_9680:
[----:B------:R-:W-:Y:S02]  /*b2c0*/  MOV R62, R55 ;  /* 0x00000037003e7202 */ /* 0x000fe40000000f00 */
[----:B------:R-:W-:-:S07]  /*b2d0*/  MOV R54, R60 ;  /* 0x0000003c00367202 */ /* 0x000fce0000000f00 */
[----:B------:R-:W-:Y:S05]  /*b2e0*/  WARPSYNC.COLLECTIVE R63, `(.L_x_9681) ;  /* 0x000000003f087348 */ /* 0x000fea0003c00000 */
[----:B------:R0:W1:Y:S02]  /*b2f0*/  SHFL.IDX P2, R60, R62, R3, R2 ;  /* 0x000000033e3c7389 */ /* 0x0000640000040002 */
[----:B01----:R-:W-:Y:S05]  /*b300*/  ENDCOLLECTIVE ;  /* 0x000000000000791b */ /* 0x003fea0003800000 */
.L_x_9681:
[----:B------:R-:W-:Y:S01]  /*b310*/  MOV R55, R60 ;  /* 0x0000003c00377202 */ /* 0x000fe20000000f00 */
[----:B------:R-:W-:Y:S06]  /*b320*/  BRA `(.L_x_9682) ;  /* 0xffffff9c008c7947 */ /* 0x000fec000383ffff */
.L_x_9610:
[----:B------:R-:W-:Y:S01]  /*b330*/  MOV R242, R67 ;  /* 0x0000004300f27202 */ /* 0x000fe20000000f00 */
[----:B------:R-:W-:Y:S01]  /*b340*/  HFMA2 R239, -RZ, RZ, 0, 5.9604644775390625e-08 ;  /* 0x00000001ffef7431 */ /* 0x000fe200000001ff */
[----:B------:R-:W-:Y:S02]  /*b350*/  MOV R240, 0x1f ;  /* 0x0000001f00f07802 */ /* 0x000fe40000000f00 */
[----:B------:R-:W-:-:S07]  /*b360*/  MOV R63, 0xffffffff ;  /* 0xffffffff003f7802 */ /* 0x000fce0000000f00 */
[----:B01----:R-:W-:Y:S05]  /*b370*/  WARPSYNC.COLLECTIVE R63, `(.L_x_9683) ;  /* 0x000000003f087348 */ /* 0x003fea0003c00000 */
[----:B------:R2:W3:Y:S02]  /*b380*/  SHFL.DOWN P0, R60, R242, R239, R240 ;  /* 0x080000eff23c7389 */ /* 0x0004e400000000f0 */
[----:B0123--:R-:W-:Y:S05]  /*b390*/  ENDCOLLECTIVE ;  /* 0x000000000000791b */ /* 0x00ffea0003800000 */
.L_x_9683:
[----:B------:R-:W-:Y:S02]  /*b3a0*/  MOV R242, R66 ;  /* 0x0000004200f27202 */ /* 0x000fe40000000f00 */
[----:B------:R-:W-:-:S07]  /*b3b0*/  MOV R2, R60 ;  /* 0x0000003c00027202 */ /* 0x000fce0000000f00 */
[----:B------:R-:W-:Y:S05]  /*b3c0*/  WARPSYNC.COLLECTIVE R63, `(.L_x_9684) ;  /* 0x000000003f087348 */ /* 0x000fea0003c00000 */
[----:B------:R0:W1:Y:S02]  /*b3d0*/  SHFL.DOWN P0, R60, R242, R239, R240 ;  /* 0x080000eff23c7389 */ /* 0x00006400000000f0 */
[----:B01----:R-:W-:Y:S05]  /*b3e0*/  ENDCOLLECTIVE ;  /* 0x000000000000791b */ /* 0x003fea0003800000 */
.L_x_9684:
[----:B------:R-:W-:Y:S02]  /*b3f0*/  MOV R242, R65 ;  /* 0x0000004100f27202 */ /* 0x000fe40000000f00 */
[----:B------:R-:W-:-:S07]  /*b400*/  MOV R3, R60 ;  /* 0x0000003c00037202 */ /* 0x000fce0000000f00 */
[----:B------:R-:W-:Y:S05]  /*b410*/  WARPSYNC.COLLECTIVE R63, `(.L_x_9685) ;  /* 0x000000003f087348 */ /* 0x000fea0003c00000 */
[----:B------:R0:W1:Y:S02]  /*b420*/  SHFL.DOWN P0, R60, R242, R239, R240 ;  /* 0x080000eff23c7389 */ /* 0x00006400000000f0 */
[----:B01----:R-:W-:Y:S05]  /*b430*/  ENDCOLLECTIVE ;  /* 0x000000000000791b */ /* 0x003fea0003800000 */
.L_x_9685:
[----:B------:R-:W-:Y:S02]  /*b440*/  MOV R242, R61 ;  /* 0x0000003d00f27202 */ /* 0x000fe40000000f00 */
[----:B------:R-:W-:-:S07]  /*b450*/  MOV R62, R60 ;  /* 0x0000003c003e7202 */ /* 0x000fce0000000f00 */
[----:B------:R-:W-:Y:S05]  /*b460*/  WARPSYNC.COLLECTIVE R63, `(.L_x_9686) ;  /* 0x000000003f087348 */ /* 0x000fea0003c00000 */
[----:B------:R0:W1:Y:S02]  /*b470*/  SHFL.DOWN P0, R60, R242, R239, R240 ;  /* 0x080000eff23c7389 */ /* 0x00006400000000f0 */
[----:B01----:R-:W-:Y:S05]  /*b480*/  ENDCOLLECTIVE ;  /* 0x000000000000791b */ /* 0x003fea0003800000 */
.L_x_9686:
[----:B------:R-:W-:Y:S05]  /*b490*/  BRA `(.L_x_9687) ;  /* 0xffffffac00e87947 */ /* 0x000fea000383ffff */
.L_x_9613:
        /* <DEDUP_REMOVED lines=8> */
.L_x_9689:
[----:B------:R-:W-:Y:S05]  /*b520*/  BSYNC B0 ;  /* 0x0000000000007941 */ /* 0x000fea0003800000 */
.L_x_9688:
        /* <DEDUP_REMOVED lines=8> */
.L_x_9690:
[----:B------:R-:W-:Y:S02]  /*b5b0*/  MOV R242, R65 ;  /* 0x0000004100f27202 */ /* 0x000fe40000000f00 */
[----:B------:R-:W-:-:S07]  /*b5c0*/  MOV R3, R60 ;  /* 0x0000003c00037202 */ /* 0x000fce0000000f00 */
[----:B------:R-:W-:Y:S05]  /*b5d0*/  WARPSYNC.COLLECTIVE R63, `(.L_x_9691) ;  /* 0x000000003f087348 */ /* 0x000fea0003c00000 */
[----:B------:R0:W1:Y:S02]  /*b5e0*/  SHFL.DOWN P0, R60, R242, R239, R240 ;  /* 0x080000eff23c7389 */ /* 0x00006400000000f0 */
[----:B01----:R-:W-:Y:S05]  /*b5f0*/  ENDCOLLECTIVE ;  /* 0x000000000000791b */ /* 0x003fea0003800000 */
.L_x_9691:
[----:B------:R-:W-:Y:S02]  /*b600*/  MOV R242, R61 ;  /* 0x0000003d00f27202 */ /* 0x000fe40000000f00 */
[----:B------:R-:W-:-:S07]  /*b610*/  MOV R62, R60 ;  /* 0x0000003c003e7202 */ /* 0x000fce0000000f00 */
[----:B------:R-:W-:Y:S05]  /*b620*/  WARPSYNC.COLLECTIVE R63, `(.L_x_9692) ;  /* 0x000000003f087348 */ /* 0x000fea0003c00000 */
[----:B------:R0:W1:Y:S02]  /*b630*/  SHFL.DOWN P0, R60, R242, R239, R240 ;  /* 0x080000eff23c7389 */ /* 0x00006400000000f0 */
[----:B01----:R-:W-:Y:S05]  /*b640*/  ENDCOLLECTIVE ;  /* 0x000000000000791b */ /* 0x003fea0003800000 */
.L_x_9692:
[----:B------:R-:W-:Y:S05]  /*b650*/  BRA `(.L_x_9693) ;  /* 0xffffffac00c87947 */ /* 0x000fea000383ffff */
.L_x_9616:
        /* <DEDUP_REMOVED lines=8> */
.L_x_9695:
[----:B------:R-:W-:Y:S05]  /*b6e0*/  BSYNC B0 ;  /* 0x0000000000007941 */ /* 0x000fea0003800000 */
.L_x_9694:
        /* <DEDUP_REMOVED lines=8> */
.L_x_9696:
[----:B------:R-:W-:Y:S02]  /*b770*/  MOV R242, R65 ;  /* 0x0000004100f27202 */ /* 0x000fe40000000f00 */
[----:B------:R-:W-:-:S07]  /*b780*/  MOV R3, R60 ;  /* 0x0000003c00037202 */ /* 0x000fce0000000f00 */
[----:B------:R-:W-:Y:S05]  /*b790*/  WARPSYNC.COLLECTIVE R63, `(.L_x_9697) ;  /* 0x000000003f087348 */ /* 0x000fea0003c00000 */
[----:B------:R0:W1:Y:S02]  /*b7a0*/  SHFL.DOWN P0, R60, R242, R239, R240 ;  /* 0x080000eff23c7389 */ /* 0x00006400000000f0 */
[----:B01----:R-:W-:Y:S05]  /*b7b0*/  ENDCOLLECTIVE ;  /* 0x000000000000791b */ /* 0x003fea0003800000 */
.L_x_9697:
[----:B------:R-:W-:Y:S02]  /*b7c0*/  MOV R242, R61 ;  /* 0x0000003d00f27202 */ /* 0x000fe40000000f00 */
[----:B------:R-:W-:-:S07]  /*b7d0*/  MOV R62, R60 ;  /* 0x0000003c003e7202 */ /* 0x000fce0000000f00 */
[----:B------:R-:W-:Y:S05]  /*b7e0*/  WARPSYNC.COLLECTIVE R63, `(.L_x_9698) ;  /* 0x000000003f087348 */ /* 0x000fea0003c00000 */
[----:B------:R0:W1:Y:S02]  /*b7f0*/  SHFL.DOWN P0, R60, R242, R239, R240 ;  /* 0x080000eff23c7389 */ /* 0x00006400000000f0 */
[----:B01----:R-:W-:Y:S05]  /*b800*/  ENDCOLLECTIVE ;  /* 0x000000000000791b */ /* 0x003fea0003800000 */
.L_x_9698:
[----:B------:R-:W-:Y:S05]  /*b810*/  BRA `(.L_x_9699) ;  /* 0xffffffac00a87947 */ /* 0x000fea000383ffff */
.L_x_9619:
        /* <DEDUP_REMOVED lines=8> */
.L_x_9701:
[----:B------:R-:W-:Y:S05]  /*b8a0*/  BSYNC B0 ;  /* 0x0000000000007941 */ /* 0x000fea0003800000 */
.L_x_9700:
        /* <DEDUP_REMOVED lines=8> */
.L_x_9702:
[----:B------:R-:W-:Y:S02]  /*b930*/  MOV R242, R65 ;  /* 0x0000004100f27202 */ /* 0x000fe40000000f00 */
[----:B------:R-:W-:-:S07]  /*b940*/  MOV R3, R60 ;  /* 0x0000003c00037202 */ /* 0x000fce0000000f00 */
[----:B------:R-:W-:Y:S05]  /*b950*/  WARPSYNC.COLLECTIVE R63, `(.L_x_9703) ;  /* 0x000000003f087348 */ /* 0x000fea0003c00000 */
[----:B------:R0:W1:Y:S02]  /*b960*/  SHFL.DOWN P0, R60, R242, R239, R240 ;  /* 0x080000eff23c7389 */ /* 0x00006400000000f0 */
[----:B01----:R-:W-:Y:S05]  /*b970*/  ENDCOLLECTIVE ;  /* 0x000000000000791b */ /* 0x003fea0003800000 */
.L_x_9703:
[----:B------:R-:W-:Y:S02]  /*b980*/  MOV R242, R61 ;  /* 0x0000003d00f27202 */ /* 0x000fe40000000f00 */
[----:B------:R-:W-:-:S07]  /*b990*/  MOV R62, R60 ;  /* 0x0000003c003e7202 */ /* 0x000fce0000000f00 */
[----:B------:R-:W-:Y:S05]  /*b9a0*/  WARPSYNC.COLLECTIVE R63, `(.L_x_9704) ;  /* 0x000000003f087348 */ /* 0x000fea0003c00000 */
[----:B------:R0:W1:Y:S02]  /*b9b0*/  SHFL.DOWN P0, R60, R242, R239, R240 ;  /* 0x080000eff23c7389 */ /* 0x00006400000000f0 */
[----:B01----:R-:W-:Y:S05]  /*b9c0*/  ENDCOLLECTIVE ;  /* 0x000000000000791b */ /* 0x003fea0003800000 */
.L_x_9704:
[----:B------:R-:W-:Y:S05]  /*b9d0*/  BRA `(.L_x_9705) ;  /* 0xffffffac00887947 */ /* 0x000fea000383ffff */
.L_x_9622:
        /* <DEDUP_REMOVED lines=8> */
.L_x_9707:
[----:B------:R-:W-:Y:S05]  /*ba60*/  BSYNC B0 ;  /* 0x0000000000007941 */ /* 0x000fea0003800000 */
.L_x_9706:
        /* <DEDUP_REMOVED lines=8> */
.L_x_9708:
[----:B------:R-:W-:Y:S02]  /*baf0*/  MOV R242, R65 ;  /* 0x0000004100f27202 */ /* 0x000fe40000000f00 */
[----:B------:R-:W-:-:S07]  /*bb00*/  MOV R3, R60 ;  /* 0x0000003c00037202 */ /* 0x000fce0000000f00 */
[----:B------:R-:W-:Y:S05]  /*bb10*/  WARPSYNC.COLLECTIVE R63, `(.L_x_9709) ;  /* 0x000000003f087348 */ /* 0x000fea0003c00000 */
[----:B------:R0:W1:Y:S02]  /*bb20*/  SHFL.DOWN P0, R60, R242, R239, R240 ;  /* 0x080000eff23c7389 */ /* 0x00006400000000f0 */
[----:B01----:R-:W-:Y:S05]  /*bb30*/  ENDCOLLECTIVE ;  /* 0x000000000000791b */ /* 0x003fea0003800000 */
.L_x_9709:
[----:B------:R-:W-:Y:S02]  /*bb40*/  MOV R242, R61 ;  /* 0x0000003d00f27202 */ /* 0x000fe40000000f00 */
[----:B------:R-:W-:-:S07]  /*bb50*/  MOV R62, R60 ;  /* 0x0000003c003e7202 */ /* 0x000fce0000000f00 */
[----:B------:R-:W-:Y:S05]  /*bb60*/  WARPSYNC.COLLECTIVE R63, `(.L_x_9710) ;  /* 0x000000003f087348 */ /* 0x000fea0003c00000 */
[----:B------:R0:W1:Y:S02]  /*bb70*/  SHFL.DOWN P0, R60, R242, R239, R240 ;  /* 0x080000eff23c7389 */ /* 0x00006400000000f0 */
[----:B01----:R-:W-:Y:S05]  /*bb80*/  ENDCOLLECTIVE ;  /* 0x000000000000791b */ /* 0x003fea0003800000 */
.L_x_9710:
[----:B------:R-:W-:Y:S05]  /*bb90*/  BRA `(.L_x_9711) ;  /* 0xffffffac00687947 */ /* 0x000fea000383ffff */
.L_x_9625:
        /* <DEDUP_REMOVED lines=8> */
.L_x_9713:
[----:B------:R-:W-:Y:S05]  /*bc20*/  BSYNC B0 ;  /* 0x0000000000007941 */ /* 0x000fea0003800000 */
.L_x_9712:
        /* <DEDUP_REMOVED lines=10> */
.L_x_9714:
[----:B------:R-:W-:Y:S02]  /*bcd0*/  MOV R62, R65 ;  /* 0x00000041003e7202 */ /* 0x000fe40000000f00 */
[----:B------:R-:W-:-:S07]  /*bce0*/  MOV R236, R60 ;  /* 0x0000003c00ec7202 */ /* 0x000fce0000000f00 */
[----:B------:R-:W-:Y:S05]  /*bcf0*/  WARPSYNC.COLLECTIVE R63, `(.L_x_9715) ;  /* 0x000000003f087348 */ /* 0x000fea0003c00000 */
[----:B------:R0:W1:Y:S02]  /*bd00*/  SHFL.IDX P2, R60, R62, R3, R2 ;  /* 0x000000033e3c7389 */ /* 0x0000640000040002 */
[----:B01----:R-:W-:Y:S05]  /*bd10*/  ENDCOLLECTIVE ;  /* 0x000000000000791b */ /* 0x003fea0003800000 */
.L_x_9715:
        /* <DEDUP_REMOVED lines=12> */
.L_x_9716:
[----:B------:R-:W-:Y:S01]  /*bde0*/  FFMA.FTZ R235, R55, R235, R64 ;  /* 0x000000eb37eb7223 */ /* 0x000fe20000010040 */
[----:B------:R-:W-:Y:S02]  /*bdf0*/  MOV R62, R52 ;  /* 0x00000034003e7202 */ /* 0x000fe40000000f00 */
[----:B------:R-:W-:-:S05]  /*be00*/  MOV R242, R60 ;  /* 0x0000003c00f27202 */ /* 0x000fca0000000f00 */
[----:B------:R-:W-:Y:S01]  /*be10*/  FADD.FTZ R235, R242, R235 ;  /* 0x000000ebf2eb7221 */ /* 0x000fe20000010000 */
[----:B------:R-:W-:-:S07]  /*be20*/  MOV R242, R67 ;  /* 0x0000004300f27202 */ /* 0x000fce0000000f00 */
[----:B------:R-:W-:Y:S05]  /*be30*/  WARPSYNC.COLLECTIVE R63, `(.L_x_9717) ;  /* 0x000000003f087348 */ /* 0x000fea0003c00000 */
[----:B------:R0:W1:Y:S02]  /*be40*/  SHFL.DOWN P0, R60, R242, R239, R240 ;  /* 0x080000eff23c7389 */ /* 0x00006400000000f0 */
[----:B01----:R-:W-:Y:S05]  /*be50*/  ENDCOLLECTIVE ;  /* 0x000000000000791b */ /* 0x003fea0003800000 */
.L_x_9717:
[----:B------:R-:W-:Y:S02]  /*be60*/  MOV R242, R66 ;  /* 0x0000004200f27202 */ /* 0x000fe40000000f00 */
[----:B------:R-:W-:-:S07]  /*be70*/  MOV R64, R60 ;  /* 0x0000003c00407202 */ /* 0x000fce0000000f00 */
[----:B------:R-:W-:Y:S05]  /*be80*/  WARPSYNC.COLLECTIVE R63, `(.L_x_9718) ;  /* 0x000000003f087348 */ /* 0x000fea0003c00000 */
[----:B------:R0:W1:Y:S02]  /*be90*/  SHFL.DOWN P0, R60, R242, R239, R240 ;  /* 0x080000eff23c7389 */ /* 0x00006400000000f0 */
[----:B01----:R-:W-:Y:S05]  /*bea0*/  ENDCOLLECTIVE ;  /* 0x000000000000791b */ /* 0x003fea0003800000 */
.L_x_9718:
[----:B------:R-:W-:Y:S02]  /*beb0*/  MOV R242, R65 ;  /* 0x0000004100f27202 */ /* 0x000fe40000000f00 */
[----:B------:R-:W-:-:S07]  /*bec0*/  MOV R241, R60 ;  /* 0x0000003c00f17202 */ /* 0x000fce0000000f00 */
[----:B------:R-:W-:Y:S05]  /*bed0*/  WARPSYNC.COLLECTIVE R63, `(.L_x_9719) ;  /* 0x000000003f087348 */ /* 0x000fea0003c00000 */
[----:B------:R0:W1:Y:S02]  /*bee0*/  SHFL.DOWN P0, R60, R242, R239, R240 ;  /* 0x080000eff23c7389 */ /* 0x00006400000000f0 */
[----:B01----:R-:W-:Y:S05]  /*bef0*/  ENDCOLLECTIVE ;  /* 0x000000000000791b */ /* 0x003fea0003800000 */
.L_x_9719:
[----:B------:R-:W-:Y:S02]  /*bf00*/  MOV R242, R61 ;  /* 0x0000003d00f27202 */ /* 0x000fe40000000f00 */
[----:B------:R-:W-:-:S07]  /*bf10*/  MOV R243, R60 ;  /* 0x0000003c00f37202 */ /* 0x000fce0000000f00 */
[----:B------:R-:W-:Y:S05]  /*bf20*/  WARPSYNC.COLLECTIVE R63, `(.L_x_9720) ;  /* 0x000000003f087348 */ /* 0x000fea0003c00000 */
[----:B------:R0:W1:Y:S02]  /*bf30*/  SHFL.DOWN P0, R60, R242, R239, R240 ;  /* 0x080000eff23c7389 */ /* 0x00006400000000f0 */
[----:B01----:R-:W-:Y:S05]  /*bf40*/  ENDCOLLECTIVE ;  /* 0x000000000000791b */ /* 0x003fea0003800000 */
.L_x_9720:
[----:B------:R-:W-:-:S07]  /*bf50*/  MOV R245, R60 ;  /* 0x0000003c00f57202 */ /* 0x000fce0000000f00 */
[----:B------:R-:W-:Y:S05]  /*bf60*/  WARPSYNC.COLLECTIVE R63, `(.L_x_9721) ;  /* 0x000000003f087348 */ /* 0x000fea0003c00000 */
[----:B------:R0:W1:Y:S02]  /*bf70*/  SHFL.IDX P2, R60, R62, R3, R2 ;  /* 0x000000033e3c7389 */ /* 0x0000640000040002 */
[----:B01----:R-:W-:Y:S05]  /*bf80*/  ENDCOLLECTIVE ;  /* 0x000000000000791b */ /* 0x003fea0003800000 */
.L_x_9721:
[----:B------:R-:W-:Y:S02]  /*bf90*/  MOV R62, R53 ;  /* 0x00000035003e7202 */ /* 0x000fe40000000f00 */
[----:B------:R-:W-:-:S07]  /*bfa0*/  MOV R244, R60 ;  /* 0x0000003c00f47202 */ /* 0x000fce0000000f00 */
[----:B------:R-:W-:Y:S05]  /*bfb0*/  WARPSYNC.COLLECTIVE R63, `(.L_x_9722) ;  /* 0x000000003f087348 */ /* 0x000fea0003c00000 */
[----:B------:R0:W1:Y:S02]  /*bfc0*/  SHFL.IDX P2, R60, R62, R3, R2 ;  /* 0x000000033e3c7389 */ /* 0x0000640000040002 */
[----:B01----:R-:W-:Y:S05]  /*bfd0*/  ENDCOLLECTIVE ;  /* 0x000000000000791b */ /* 0x003fea0003800000 */
.L_x_9722:
[----:B------:R-:W-:Y:S02]  /*bfe0*/  MOV R62, R54 ;  /* 0x00000036003e7202 */ /* 0x000fe40000000f00 */
[----:B------:R-:W-:-:S07]  /*bff0*/  MOV R239, R60 ;  /* 0x0000003c00ef7202 */ /* 0x000fce0000000f00 */
[----:B------:R-:W-:Y:S05]  /*c000*/  WARPSYNC.COLLECTIVE R63, `(.L_x_9723) ;  /* 0x000000003f087348 */ /* 0x000fea0003c00000 */
[----:B------:R0:W1:Y:S02]  /*c010*/  SHFL.IDX P2, R60, R62, R3, R2 ;  /* 0x000000033e3c7389 */ /* 0x0000640000040002 */
[----:B01----:R-:W-:Y:S05]  /*c020*/  ENDCOLLECTIVE ;  /* 0x000000000000791b */ /* 0x003fea0003800000 */
.L_x_9723:
[----:B------:R-:W-:Y:S02]  /*c030*/  MOV R61, R239 ;  /* 0x000000ef003d7202 */ /* 0x000fe40000000f00 */
[----:B------:R-:W-:Y:S02]  /*c040*/  MOV R62, R55 ;  /* 0x00000037003e7202 */ /* 0x000fe40000000f00 */
[----:B------:R-:W-:-:S07]  /*c050*/  MOV R240, R60 ;  /* 0x0000003c00f07202 */ /* 0x000fce0000000f00 */
[----:B------:R-:W-:Y:S05]  /*c060*/  WARPSYNC.COLLECTIVE R63, `(.L_x_9724) ;  /* 0x000000003f087348 */ /* 0x000fea0003c00000 */
[----:B------:R0:W1:Y:S02]  /*c070*/  SHFL.IDX P2, R60, R62, R3, R2 ;  /* 0x000000033e3c7389 */ /* 0x0000640000040002 */
[----:B01----:R-:W-:Y:S05]  /*c080*/  ENDCOLLECTIVE ;  /* 0x000000000000791b */ /* 0x003fea0003800000 */
.L_x_9724:
[----:B------:R-:W-:Y:S02]  /*c090*/  MOV R246, R60 ;  /* 0x0000003c00f67202 */ /* 0x000fe40000000f00 */
[----:B------:R-:W-:Y:S01]  /*c0a0*/  MOV R60, R244 ;  /* 0x000000f4003c7202 */ /* 0x000fe20000000f00 */
[----:B------:R-:W-:Y:S06]  /*c0b0*/  BRA `(.L_x_9725) ;  /* 0xffffffa800c07947 */ /* 0x000fec000383ffff */
.L_x_9726:
        /* <DEDUP_REMOVED lines=12> */
.L_x_18706:


//--------------------- .text._Z25selective_scan_bwd_kernelI32Selective_Scan_bwd_kernel_traitsILi64ELi16ELb1ELb0ELb0ELb1ELb1EfN3c107complexIfEEEEv12SSMParamsBwd --------------------------
	.section	.text._Z25selective_scan_bwd_kernelI32Selective_Scan_bwd_kernel_traitsILi64ELi16ELb1ELb0ELb0ELb1ELb1EfN3c107complexIfEEEEv12SSMParamsBwd,"ax",@progbits
	.align	128
        .global         _Z25selective_scan_bwd_kernelI32Selective_Scan_bwd_kernel_traitsILi64ELi16ELb1ELb0ELb0ELb1ELb1EfN3c107complexIfEEEEv12SSMParamsBwd
        .type           _Z25selective_scan_bwd_kernelI32Selective_Scan_bwd_kernel_traitsILi64ELi16ELb1ELb0ELb0ELb1ELb1EfN3c107complexIfEEEEv12SSMParamsBwd,@function
        .size           _Z25selective_scan_bwd_kernelI32Selective_Scan_bwd_kernel_traitsILi64ELi16ELb1ELb0ELb0ELb1ELb1EfN3c107complexIfEEEEv12SSMParamsBwd,(.L_x_18707 - _Z25selective_scan_bwd_kernelI32Selective_Scan_bwd_kernel_traitsILi64ELi16ELb1ELb0ELb0ELb1ELb1EfN3c107complexIfEEEEv12SSMParamsBwd)
        .other          _Z25selective_scan_bwd_kernelI32Selective_Scan_bwd_kernel_traitsILi64ELi16ELb1ELb0ELb0ELb1ELb1EfN3c107complexIfEEEEv12SSMParamsBwd,@"STO_CUDA_ENTRY STV_DEFAULT"
_Z25selective_scan_bwd_kernelI32Selective_Scan_bwd_kernel_traitsILi64ELi16ELb1ELb0ELb0ELb1ELb1EfN3c107complexIfEEEEv12SSMParamsBwd:
.text._Z25selective_scan_bwd_kernelI32Selective_Scan_bwd_kernel_traitsILi64ELi16ELb1ELb0ELb0ELb1ELb1EfN3c107complexIfEEEEv12SSMParamsBwd:
        /* <DEDUP_REMOVED lines=100> */
[----:B------:R-:W-:Y:S02]  /*0640*/  LOP3.LUT R129, R132, 0x1f, R131, 0xf8, !PT ;  /* 0x0000001f84817812 */ /* 0x000fe400078ef883 */
[----:B---3--:R-:W-:-:S07]  /*0650*/  LEA R128, R131, R130, 0x4 ;  /* 0x0000008283807211 */ /* 0x008fce00078e20ff */
.L_x_9796:
[----:B------:R-:W-:Y:S01]  /*0660*/  BAR.SYNC.DEFER_BLOCKING 0x0 ;  /* 0x0000000000007b1d */ /* 0x000fe20000010000 */
[----:B-1----:R-:W-:Y:S02]  /*0670*/  MOV R2, UR27 ;  /* 0x0000001b00027c02 */ /* 0x002fe40008000f00 */
[----:B------:R-:W-:-:S03]  /*0680*/  MOV R3, UR22 ;  /* 0x0000001600037c02 */ /* 0x000fc60008000f00 */
        /* <DEDUP_REMOVED lines=98> */
.L_x_9729:
[----:B------:R-:W-:Y:S05]  /*0cb0*/  BSYNC.RECONVERGENT B0 ;  /* 0x0000000000007941 */ /* 0x000fea0003800200 */
.L_x_9728:
        /* <DEDUP_REMOVED lines=34> */
.L_x_9731:
[----:B------:R-:W-:Y:S05]  /*0ee0*/  BSYNC.RECONVERGENT B0 ;  /* 0x0000000000007941 */ /* 0x000fea0003800200 */
.L_x_9730:
        /* <DEDUP_REMOVED lines=34> */
.L_x_9733:
[----:B------:R-:W-:Y:S05]  /*1110*/  BSYNC.RECONVERGENT B0 ;  /* 0x0000000000007941 */ /* 0x000fea0003800200 */
.L_x_9732:
        /* <DEDUP_REMOVED lines=34> */
.L_x_9735:
[----:B------:R-:W-:Y:S05]  /*1340*/  BSYNC.RECONVERGENT B0 ;  /* 0x0000000000007941 */ /* 0x000fea0003800200 */
.L_x_9734:
        /* <DEDUP_REMOVED lines=34> */
.L_x_9737:
[----:B------:R-:W-:Y:S05]  /*1570*/  BSYNC.RECONVERGENT B0 ;  /* 0x0000000000007941 */ /* 0x000fea0003800200 */
.L_x_9736:
        /* <DEDUP_REMOVED lines=34> */
.L_x_9739:
[----:B------:R-:W-:Y:S05]  /*17a0*/  BSYNC.RECONVERGENT B0 ;  /* 0x0000000000007941 */ /* 0x000fea0003800200 */
.L_x_9738:
        /* <DEDUP_REMOVED lines=34> */
.L_x_9741:
[----:B------:R-:W-:Y:S05]  /*19d0*/  BSYNC.RECONVERGENT B0 ;  /* 0x0000000000007941 */ /* 0x000fea0003800200 */
.L_x_9740:
        /* <DEDUP_REMOVED lines=34> */
.L_x_9743:
[----:B------:R-:W-:Y:S05]  /*1c00*/  BSYNC.RECONVERGENT B0 ;  /* 0x0000000000007941 */ /* 0x000fea0003800200 */
.L_x_9742:
        /* <DEDUP_REMOVED lines=34> */
.L_x_9745:
[----:B------:R-:W-:Y:S05]  /*1e30*/  BSYNC.RECONVERGENT B0 ;  /* 0x0000000000007941 */ /* 0x000fea0003800200 */
.L_x_9744:
        /* <DEDUP_REMOVED lines=34> */
.L_x_9747:
[----:B------:R-:W-:Y:S05]  /*2060*/  BSYNC.RECONVERGENT B0 ;  /* 0x0000000000007941 */ /* 0x000fea0003800200 */
.L_x_9746:
[----:B------:R-:W-:Y:S01]  /*2070*/  BSSY.RECONVERGENT B0, `(.L_x_9748) ;  /* 0x0000021000007945 */ /* 0x000fe20003800200 */
[----:B------:R-:W-:-:S03]  /*2080*/  FSETP.GTU.FTZ.AND P3, PT, R110, 20, PT ;  /* 0x41a000006e00780b */ /* 0x000fc60003f7c000 */
        /* <DEDUP_REMOVED lines=31> */
.L_x_9749:
[----:B------:R-:W-:Y:S05]  /*2280*/  BSYNC.RECONVERGENT B0 ;  /* 0x0000000000007941 */ /* 0x000fea0003800200 */
.L_x_9748:
[----:B------:R-:W-:Y:S04]  /*2290*/  BSSY.RECONVERGENT B0, `(.L_x_9750) ;  /* 0x0000020000007945 */ /* 0x000fe80003800200 */
[----:B------:R-:W-:Y:S05]  /*22a0*/  @P5 BRA `(.L_x_9751) ;  /* 0x0000000000785947 */ /* 0x000fea0003800000 */
        /* <DEDUP_REMOVED lines=30> */
.L_x_9751:
[----:B------:R-:W-:Y:S05]  /*2490*/  BSYNC.RECONVERGENT B0 ;  /* 0x0000000000007941 */ /* 0x000fea0003800200 */
.L_x_9750:
        /* <DEDUP_REMOVED lines=32> */
.L_x_9753:
[----:B------:R-:W-:Y:S05]  /*26a0*/  BSYNC.RECONVERGENT B0 ;  /* 0x0000000000007941 */ /* 0x000fea0003800200 */
.L_x_9752:
        /* <DEDUP_REMOVED lines=32> */
.L_x_9755:
[----:B------:R-:W-:Y:S05]  /*28b0*/  BSYNC.RECONVERGENT B0 ;  /* 0x0000000000007941 */ /* 0x000fea0003800200 */
.L_x_9754:
        /* <DEDUP_REMOVED lines=32> */
.L_x_9757:
[----:B------:R-:W-:Y:S05]  /*2ac0*/  BSYNC.RECONVERGENT B0 ;  /* 0x0000000000007941 */ /* 0x000fea0003800200 */
.L_x_9756:
        /* <DEDUP_REMOVED lines=32> */
.L_x_9759:
[----:B------:R-:W-:Y:S05]  /*2cd0*/  BSYNC.RECONVERGENT B0 ;  /* 0x0000000000007941 */ /* 0x000fea0003800200 */
.L_x_9758:
[----:B------:R-:W1:Y:S01]  /*2ce0*/  LDCU.128 UR12, c[0x0][0x410] ;  /* 0x00008200ff0c77ac */ /* 0x000e620008000c00 */
[----:B------:R-:W-:Y:S01]  /*2cf0*/  LDS.128 R32, [R125] ;  /* 0x000000007d207984 */ /* 0x000fe20000000c00 */
[----:B------:R-:W-:-:S03]  /*2d00*/  UIADD3 UR9, UPT, UPT, UR26, -0x1, URZ ;  /* 0xffffffff1a097890 */ /* 0x000fc6000fffe0ff */
[----:B------:R-:W-:Y:S01]  /*2d10*/  LDS.128 R4, [R125+0x10] ;  /* 0x000010007d047984 */ /* 0x000fe20000000c00 */
[----:B------:R-:W2:Y:S03]  /*2d20*/  LDCU.64 UR34, c[0x0][0x488] ;  /* 0x00009100ff2277ac */ /* 0x000ea60008000a00 */
[----:B------:R-:W-:Y:S01]  /*2d30*/  LDS.128 R8, [R125+0x20] ;  /* 0x000020007d087984 */ /* 0x000fe20000000c00 */
[----:B------:R-:W-:Y:S01]  /*2d40*/  USHF.L.U32 UR6, UR9, 0xa, URZ ;  /* 0x0000000a09067899 */ /* 0x000fe200080006ff */
[----:B------:R-:W-:Y:S02]  /*2d50*/  UMOV UR7, URZ ;  /* 0x000000ff00077c82 */ /* 0x000fe40008000000 */
[----:B0-----:R-:W-:Y:S01]  /*2d60*/  LDS.128 R12, [R125+0x30] ;  /* 0x000030007d0c7984 */ /* 0x001fe20000000c00 */
[----:B------:R-:W0:Y:S01]  /*2d70*/  LDCU.64 UR36, c[0x0][0x490] ;  /* 0x00009200ff2477ac */ /* 0x000e220008000a00 */
[----:B-1----:R-:W-:-:S04]  /*2d80*/  UIMAD.WIDE.U32 UR32, UR29, UR12, UR6 ;  /* 0x0000000c1d2072a5 */ /* 0x002fc8000f8e0006 */
[----:B------:R-:W-:-:S03]  /*2d90*/  UIMAD UR13, UR29, UR13, UR33 ;  /* 0x0000000d1d0d72a4 */ /* 0x000fc6000f8e0221 */
[----:B------:R-:W-:Y:S02]  /*2da0*/  UMOV UR12, UR32 ;  /* 0x00000020000c7c82 */ /* 0x000fe40008000000 */
[----:B------:R-:W-:-:S04]  /*2db0*/  UIMAD.WIDE.U32 UR12, UR10, UR14, UR12 ;  /* 0x0000000e0a0c72a5 */ /* 0x000fc8000f8e000c */
[----:B------:R-:W-:Y:S02]  /*2dc0*/  UIMAD UR15, UR10, UR15, UR13 ;  /* 0x0000000f0a0f72a4 */ /* 0x000fe4000f8e020d */
[----:B--2---:R-:W-:-:S04]  /*2dd0*/  ULEA UR13, UP0, UR12, UR34, 0x2 ;  /* 0x000000220c0d7291 */ /* 0x004fc8000f8010ff */
[----:B------:R-:W-:Y:S02]  /*2de0*/  ULEA.HI.X UR12, UR12, UR35, UR15, 0x2, UP0 ;  /* 0x000000230c0c7291 */ /* 0x000fe400080f140f */
[----:B------:R-:W-:Y:S01]  /*2df0*/  MOV R2, UR13 ;  /* 0x0000000d00027c02 */ /* 0x000fe20008000f00 */
[----:B------:R-:W1:Y:S03]  /*2e00*/  LDCU.64 UR34, c[0x0][0x478] ;  /* 0x00008f00ff2277ac */ /* 0x000e660008000a00 */
[----:B------:R-:W-:-:S03]  /*2e10*/  MOV R3, UR12 ;  /* 0x0000000c00037c02 */ /* 0x000fc60008000f00 */
[----:B------:R-:W-:Y:S01]  /*2e20*/  IMAD.WIDE.U32 R2, R129, 0x10, R2 ;  /* 0x0000001081027825 */ /* 0x000fe200078e0002 */
[----:B------:R-:W-:Y:S06]  /*2e30*/  BAR.SYNC.DEFER_BLOCKING 0x0 ;  /* 0x0000000000007b1d */ /* 0x000fec0000010000 */
[----:B------:R-:W2:Y:S01]  /*2e40*/  LDCU.128 UR12, c[0x0][0x420] ;  /* 0x00008400ff0c77ac */ /* 0x000ea20008000c00 */
[----:B------:R-:W3:Y:S04]  /*2e50*/  LDG.E.128 R28, desc[UR30][R2.64] ;  /* 0x0000001e021c7981 */ /* 0x000ee8000c1e1d00 */
[----:B------:R-:W4:Y:S04]  /*2e60*/  LDG.E.128 R52, desc[UR30][R2.64+0x200] ;  /* 0x0002001e02347981 */ /* 0x000f28000c1e1d00 */
[----:B------:R-:W4:Y:S04]  /*2e70*/  LDG.E.128 R60, desc[UR30][R2.64+0x400] ;  /* 0x0004001e023c7981 */ /* 0x000f28000c1e1d00 */
[----:B------:R0:W4:Y:S01]  /*2e80*/  LDG.E.128 R68, desc[UR30][R2.64+0x600] ;  /* 0x0006001e02447981 */ /* 0x000122000c1e1d00 */
[----:B--2---:R-:W-:-:S04]  /*2e90*/  UIMAD.WIDE.U32 UR32, UR29, UR12, UR6 ;  /* 0x0000000c1d2072a5 */ /* 0x004fc8000f8e0006 */
[----:B------:R-:W-:-:S03]  /*2ea0*/  UIMAD UR13, UR29, UR13, UR33 ;  /* 0x0000000d1d0d72a4 */ /* 0x000fc6000f8e0221 */
[----:B------:R-:W-:Y:S02]  /*2eb0*/  UMOV UR12, UR32 ;  /* 0x00000020000c7c82 */ /* 0x000fe40008000000 */
[----:B------:R-:W-:Y:S02]  /*2ec0*/  UIMAD.WIDE.U32 UR12, UR10, UR14, UR12 ;  /* 0x0000000e0a0c72a5 */ /* 0x000fe4000f8e000c */
[----:B------:R-:W2:Y:S02]  /*2ed0*/  LDCU.64 UR32, c[0x0][0x510] ;  /* 0x0000a200ff2077ac */ /* 0x000ea40008000a00 */
[----:B------:R-:W-:Y:S02]  /*2ee0*/  UIMAD UR15, UR10, UR15, UR13 ;  /* 0x0000000f0a0f72a4 */ /* 0x000fe4000f8e020d */
[----:B-1----:R-:W-:-:S04]  /*2ef0*/  ULEA UR13, UP0, UR12, UR34, 0x2 ;  /* 0x000000220c0d7291 */ /* 0x002fc8000f8010ff */
[----:B------:R-:W-:Y:S02]  /*2f00*/  ULEA.HI.X UR12, UR12, UR35, UR15, 0x2, UP0 ;  /* 0x000000230c0c7291 */ /* 0x000fe400080f140f */
[----:B------:R-:W-:Y:S01]  /*2f10*/  MOV R16, UR13 ;  /* 0x0000000d00107c02 */ /* 0x000fe20008000f00 */
[----:B------:R-:W1:Y:S03]  /*2f20*/  LDCU.64 UR34, c[0x0][0x558] ;  /* 0x0000ab00ff2277ac */ /* 0x000e660008000a00 */
[----:B------:R-:W-:Y:S01]  /*2f30*/  MOV R17, UR12 ;  /* 0x0000000c00117c02 */ /* 0x000fe20008000f00 */
[----:B------:R-:W2:Y:S02]  /*2f40*/  LDCU.64 UR14, c[0x0][0x508] ;  /* 0x0000a100ff0e77ac */ /* 0x000ea40008000a00 */
[----:B0-----:R-:W-:Y:S01]  /*2f50*/  IMAD.WIDE.U32 R2, R129, 0x10, R16 ;  /* 0x0000001081027825 */ /* 0x001fe200078e0010 */
[----:B---3--:R0:W-:Y:S04]  /*2f60*/  STS.128 [R126], R28 ;  /* 0x0000001c7e007388 */ /* 0x0081e80000000c00 */
[----:B----4-:R-:W-:Y:S04]  /*2f70*/  STS.128 [R126+0x200], R52 ;  /* 0x000200347e007388 */ /* 0x010fe80000000c00 */
[----:B------:R3:W-:Y:S04]  /*2f80*/  STS.128 [R126+0x400], R60 ;  /* 0x0004003c7e007388 */ /* 0x0007e80000000c00 */
[----:B------:R4:W-:Y:S01]  /*2f90*/  STS.128 [R126+0x600], R68 ;  /* 0x000600447e007388 */ /* 0x0009e20000000c00 */
[----:B------:R-:W-:-:S03]  /*2fa0*/  NOP ;  /* 0x0000000000007918 */ /* 0x000fc60000000000 */
[----:B------:R-:W1:Y:S04]  /*2fb0*/  LDS.128 R56, [R125] ;  /* 0x000000007d387984 */ /* 0x000e680000000c00 */
[----:B------:R-:W2:Y:S04]  /*2fc0*/  LDS.128 R24, [R125+0x10] ;  /* 0x000010007d187984 */ /* 0x000ea80000000c00 */
[----:B------:R-:W2:Y:S04]  /*2fd0*/  LDS.128 R16, [R125+0x20] ;  /* 0x000020007d107984 */ /* 0x000ea80000000c00 */
[----:B------:R-:W2:Y:S01]  /*2fe0*/  LDS.128 R20, [R125+0x30] ;  /* 0x000030007d147984 */ /* 0x000ea20000000c00 */
[----:B------:R-:W-:Y:S06]  /*2ff0*/  BAR.SYNC.DEFER_BLOCKING 0x0 ;  /* 0x0000000000007b1d */ /* 0x000fec0000010000 */
[----:B0-----:R-:W2:Y:S04]  /*3000*/  LDG.E.128 R28, desc[UR30][R2.64] ;  /* 0x0000001e021c7981 */ /* 0x001ea8000c1e1d00 */
[----:B------:R-:W2:Y:S04]  /*3010*/  LDG.E.128 R64, desc[UR30][R2.64+0x200] ;  /* 0x0002001e02407981 */ /* 0x000ea8000c1e1d00 */
[----:B---3--:R-:W3:Y:S04]  /*3020*/  LDG.E.128 R60, desc[UR30][R2.64+0x400] ;  /* 0x0004001e023c7981 */ /* 0x008ee8000c1e1d00 */
[----:B----4-:R0:W4:Y:S01]  /*3030*/  LDG.E.128 R68, desc[UR30][R2.64+0x600] ;  /* 0x0006001e02447981 */ /* 0x010122000c1e1d00 */
[----:B-1----:R-:W-:Y:S01]  /*3040*/  FMUL.FTZ R52, R57, -1.4426950216293334961 ;  /* 0xbfb8aa3b39347820 */ /* 0x002fe20000410000 */
[----:B------:R-:W-:Y:S01]  /*3050*/  FMUL.FTZ R53, R58, -1.4426950216293334961 ;  /* 0xbfb8aa3b3a357820 */ /* 0x000fe20000410000 */
[----:B------:R-:W-:Y:S01]  /*3060*/  FMUL.FTZ R54, R59, -1.4426950216293334961 ;  /* 0xbfb8aa3b3b367820 */ /* 0x000fe20000410000 */
[----:B--2---:R-:W-:Y:S01]  /*3070*/  FMUL.FTZ R55, R24, -1.4426950216293334961 ;  /* 0xbfb8aa3b18377820 */ /* 0x004fe20000410000 */
        /* <DEDUP_REMOVED lines=11> */
[----:B------:R-:W-:Y:S01]  /*3130*/  FMUL.FTZ R88, R22, -1.4426950216293334961 ;  /* 0xbfb8aa3b16587820 */ /* 0x000fe20000410000 */
[----:B------:R-:W-:Y:S01]  /*3140*/  FMUL.FTZ R89, R23, -1.4426950216293334961 ;  /* 0xbfb8aa3b17597820 */ /* 0x000fe20000410000 */
[----:B------:R-:W-:Y:S01]  /*3150*/  FMUL.FTZ R87, R21, -1.4426950216293334961 ;  /* 0xbfb8aa3b15577820 */ /* 0x000fe20000410000 */
[----:B------:R-:W-:Y:S01]  /*3160*/  MUFU.EX2 R55, R55 ;  /* 0x0000003700377308 */ /* 0x000fe20000000800 */
[----:B------:R-:W-:Y:S01]  /*3170*/  UIMAD.WIDE.U32 UR12, UR29, UR14, UR6 ;  /* 0x0000000e1d0c72a5 */ /* 0x000fe2000f8e0006 */
[----:B-1----:R-:W-:-:S02]  /*3180*/  FADD.FTZ R52, R52, 1 ;  /* 0x3f80000034347421 */ /* 0x002fc40000010000 */
[----:B------:R-:W1:Y:S01]  /*3190*/  MUFU.EX2 R0, R0 ;  /* 0x0000000000007308 */ /* 0x000e620000000800 */
[----:B------:R-:W-:Y:S01]  /*31a0*/  UIMAD UR13, UR29, UR15, UR13 ;  /* 0x0000000f1d0d72a4 */ /* 0x000fe2000f8e020d */
[----:B0-----:R-:W-:Y:S02]  /*31b0*/  FADD.FTZ R53, R53, 1 ;  /* 0x3f80000035357421 */ /* 0x001fe40000010000 */
[----:B------:R-:W0:Y:S01]  /*31c0*/  MUFU.EX2 R78, R2 ;  /* 0x00000002004e7308 */ /* 0x000e220000000800 */
[----:B------:R-:W-:-:S03]  /*31d0*/  UIMAD.WIDE.U32 UR12, UR10, UR32, UR12 ;  /* 0x000000200a0c72a5 */ /* 0x000fc6000f8e000c */
[----:B------:R2:W0:Y:S01]  /*31e0*/  MUFU.EX2 R80, R3 ;  /* 0x0000000300507308 */ /* 0x0004220000000800 */
[----:B------:R-:W-:Y:S02]  /*31f0*/  UIMAD UR14, UR10, UR33, UR13 ;  /* 0x000000210a0e72a4 */ /* 0x000fe4000f8e020d */
[----:B------:R-:W-:Y:S01]  /*3200*/  ULEA UR13, UP0, UR12, UR34, 0x2 ;  /* 0x000000220c0d7291 */ /* 0x000fe2000f8010ff */
[----:B------:R0:W0:Y:S01]  /*3210*/  MUFU.EX2 R82, R75 ;  /* 0x0000004b00527308 */ /* 0x0000220000000800 */
[----:B-1----:R-:W-:Y:S02]  /*3220*/  FADD.FTZ R0, R0, 1 ;  /* 0x3f80000000007421 */ /* 0x002fe40000010000 */
[----:B------:R-:W-:Y:S01]  /*3230*/  ULEA.HI.X UR12, UR12, UR35, UR14, 0x2, UP0 ;  /* 0x000000230c0c7291 */ /* 0x000fe200080f140e */
[----:B------:R1:W1:Y:S01]  /*3240*/  MUFU.EX2 R84, R79 ;  /* 0x0000004f00547308 */ /* 0x0002620000000800 */
[----:B--2---:R-:W-:Y:S01]  /*3250*/  FADD.FTZ R3, R54, 1 ;  /* 0x3f80000036037421 */ /* 0x004fe20000010000 */
[----:B0-----:R-:W-:Y:S01]  /*3260*/  FADD.FTZ R78, R78, 1 ;  /* 0x3f8000004e4e7421 */ /* 0x001fe20000010000 */
[----:B------:R-:W-:Y:S01]  /*3270*/  UISETP.NE.U32.AND UP0, UPT, UR36, URZ, UPT ;  /* 0x000000ff2400728c */ /* 0x000fe2000bf05070 */
[----:B------:R-:W0:Y:S01]  /*3280*/  MUFU.RCP R2, R52 ;  /* 0x0000003400027308 */ /* 0x000e220000001000 */
[----:B------:R-:W-:Y:S01]  /*3290*/  FADD.FTZ R75, R55, 1 ;  /* 0x3f800000374b7421 */ /* 0x000fe20000010000 */
[----:B------:R-:W-:Y:S01]  /*32a0*/  FADD.FTZ R80, R80, 1 ;  /* 0x3f80000050507421 */ /* 0x000fe20000010000 */
[----:B------:R-:W-:Y:S01]  /*32b0*/  UISETP.NE.AND.EX UP0, UPT, UR37, URZ, UPT, UP0 ;  /* 0x000000ff2500728c */ /* 0x000fe2000bf05300 */
[----:B------:R-:W-:-:S04]  /*32c0*/  FADD.FTZ R82, R82, 1 ;  /* 0x3f80000052527421 */ /* 0x000fc80000010000 */
[----:B-1----:R-:W-:Y:S01]  /*32d0*/  MUFU.RCP R79, R53 ;  /* 0x00000035004f7308 */ /* 0x002fe20000001000 */
[----:B------:R-:W-:-:S07]  /*32e0*/  FADD.FTZ R84, R84, 1 ;  /* 0x3f80000054547421 */ /* 0x000fce0000010000 */
[----:B------:R1:W2:Y:S04]  /*32f0*/  MUFU.EX2 R76, R74 ;  /* 0x0000004a004c7308 */ /* 0x0002a80000000800 */
[----:B------:R0:W0:Y:S04]  /*3300*/  MUFU.EX2 R83, R77 ;  /* 0x0000004d00537308 */ /* 0x0000280000000800 */
[----:B------:R-:W0:Y:S01]  /*3310*/  MUFU.EX2 R85, R81 ;  /* 0x0000005100557308 */ /* 0x000e220000000800 */
[----:B-1----:R-:W-:-:S03]  /*3320*/  FMUL.FTZ R74, R20, -1.4426950216293334961 ;  /* 0xbfb8aa3b144a7820 */ /* 0x002fc60000410000 */
[----:B------:R-:W1:Y:S01]  /*3330*/  MUFU.EX2 R98, R88 ;  /* 0x0000005800627308 */ /* 0x000e620000000800 */
[----:B--2---:R-:W-:-:S03]  /*3340*/  FADD.FTZ R76, R76, 1 ;  /* 0x3f8000004c4c7421 */ /* 0x004fc60000010000 */
[----:B0-----:R0:W2:Y:S01]  /*3350*/  MUFU.RCP R77, R0 ;  /* 0x00000000004d7308 */ /* 0x0010a20000001000 */
[----:B------:R-:W-:Y:S01]  /*3360*/  FADD.FTZ R83, R83, 1 ;  /* 0x3f80000053537421 */ /* 0x000fe20000010000 */
[----:B------:R-:W-:-:S06]  /*3370*/  FADD.FTZ R85, R85, 1 ;  /* 0x3f80000055557421 */ /* 0x000fcc0000010000 */
[----:B------:R2:W2:Y:S01]  /*3380*/  MUFU.EX2 R86, R74 ;  /* 0x0000004a00567308 */ /* 0x0004a20000000800 */
[----:B0-----:R-:W-:Y:S01]  /*3390*/  FADD.FTZ R0, -R2, 1 ;  /* 0x3f80000002007421 */ /* 0x001fe20000010100 */
[----:B-1----:R-:W-:Y:S02]  /*33a0*/  FADD.FTZ R98, R98, 1 ;  /* 0x3f80000062627421 */ /* 0x002fe40000010000 */
[----:B------:R0:W1:Y:S08]  /*33b0*/  MUFU.RCP R81, R75 ;  /* 0x0000004b00517308 */ /* 0x0000700000001000 */
[----:B--2---:R2:W1:Y:S01]  /*33c0*/  MUFU.RCP R74, R3 ;  /* 0x00000003004a7308 */ /* 0x0044620000001000 */
[----:B0-----:R-:W-:Y:S01]  /*33d0*/  FMUL.FTZ R75, R56, R77 ;  /* 0x0000004d384b7220 */ /* 0x001fe20000410000 */
[----:B------:R-:W-:-:S06]  /*33e0*/  FADD.FTZ R86, R86, 1 ;  /* 0x3f80000056567421 */ /* 0x000fcc0000010000 */
[----:B------:R0:W0:Y:S01]  /*33f0*/  MUFU.EX2 R99, R89 ;  /* 0x0000005900637308 */ /* 0x0000220000000800 */
[----:B--2---:R-:W-:Y:S01]  /*3400*/  FADD.FTZ R3, -R77, 1 ;  /* 0x3f8000004d037421 */ /* 0x004fe20000010100 */
[----:B-1----:R-:W-:Y:S02]  /*3410*/  FMUL.FTZ R91, R24, R81 ;  /* 0x00000051185b7220 */ /* 0x002fe40000410000 */
[----:B------:R-:W1:Y:S02]  /*3420*/  MUFU.RCP R76, R76 ;  /* 0x0000004c004c7308 */ /* 0x000e640000001000 */
[----:B------:R-:W-:Y:S01]  /*3430*/  FMUL.FTZ R105, R4, R91 ;  /* 0x0000005b04697220 */ /* 0x000fe20000410000 */
[----:B0-----:R-:W-:Y:S01]  /*3440*/  FMUL.FTZ R89, R58, R79 ;  /* 0x0000004f3a597220 */ /* 0x001fe20000410000 */
[----:B------:R-:W-:-:S04]  /*3450*/  FMUL.FTZ R88, R59, R74 ;  /* 0x0000004a3b587220 */ /* 0x000fc80000410000 */
[----:B------:R-:W-:Y:S01]  /*3460*/  MUFU.RCP R93, R78 ;  /* 0x0000004e005d7308 */ /* 0x000fe20000001000 */
[----:B------:R-:W-:Y:S01]  /*3470*/  FMUL.FTZ R107, R34, R89 ;  /* 0x00000059226b7220 */ /* 0x000fe20000410000 */
[----:B------:R-:W-:Y:S01]  /*3480*/  FMUL.FTZ R106, R35, R88 ;  /* 0x00000058236a7220 */ /* 0x000fe20000410000 */
[----:B------:R-:W-:-:S05]  /*3490*/  FADD.FTZ R99, R99, 1 ;  /* 0x3f80000063637421 */ /* 0x000fca0000010000 */
[----:B------:R-:W0:Y:S01]  /*34a0*/  MUFU.RCP R92, R80 ;  /* 0x00000050005c7308 */ /* 0x000e220000001000 */
[----:B-1----:R-:W-:-:S04]  /*34b0*/  FMUL.FTZ R90, R25, R76 ;  /* 0x0000004c195a7220 */ /* 0x002fc80000410000 */
[----:B------:R-:W-:-:S03]  /*34c0*/  FMUL.FTZ R104, R5, R90 ;  /* 0x0000005a05687220 */ /* 0x000fc60000410000 */
[----:B------:R-:W1:Y:S04]  /*34d0*/  MUFU.EX2 R87, R87 ;  /* 0x0000005700577308 */ /* 0x000e680000000800 */
[----:B------:R-:W2:Y:S08]  /*34e0*/  MUFU.RCP R94, R83 ;  /* 0x00000053005e7308 */ /* 0x000eb00000001000 */
[----:B------:R-:W2:Y:S01]  /*34f0*/  MUFU.RCP R97, R84 ;  /* 0x0000005400617308 */ /* 0x000ea20000001000 */
[----:B-1----:R-:W-:-:S07]  /*3500*/  FADD.FTZ R87, R87, 1 ;  /* 0x3f80000057577421 */ /* 0x002fce0000010000 */
[----:B------:R-:W1:Y:S08]  /*3510*/  MUFU.RCP R96, R85 ;  /* 0x0000005500607308 */ /* 0x000e700000001000 */
[----:B------:R-:W1:Y:S08]  /*3520*/  MUFU.RCP R95, R82 ;  /* 0x00000052005f7308 */ /* 0x000e700000001000 */
[----:B------:R-:W1:Y:S08]  /*3530*/  MUFU.RCP R136, R87 ;  /* 0x0000005700887308 */ /* 0x000e700000001000 */
[----:B------:R-:W1:Y:S08]  /*3540*/  MUFU.RCP R139, R98 ;  /* 0x00000062008b7308 */ /* 0x000e700000001000 */
[----:B------:R-:W-:Y:S01]  /*3550*/  MUFU.RCP R137, R86 ;  /* 0x0000005600897308 */ /* 0x000fe20000001000 */
[----:B------:R-:W-:Y:S04]  /*3560*/  STS.128 [R126], R28 ;  /* 0x0000001c7e007388 */ /* 0x000fe80000000c00 */
[----:B------:R0:W-:Y:S04]  /*3570*/  STS.128 [R126+0x200], R64 ;  /* 0x000200407e007388 */ /* 0x0001e80000000c00 */
[----:B---3--:R3:W-:Y:S04]  /*3580*/  STS.128 [R126+0x400], R60 ;  /* 0x0004003c7e007388 */ /* 0x0087e80000000c00 */
[----:B----4-:R-:W-:Y:S01]  /*3590*/  STS.128 [R126+0x600], R68 ;  /* 0x000600447e007388 */ /* 0x010fe20000000c00 */
[----:B------:R-:W-:-:S03]  /*35a0*/  NOP ;  /* 0x0000000000007918 */ /* 0x000fc60000000000 */
[----:B------:R-:W4:Y:S01]  /*35b0*/  LDS.128 R52, [R125] ;  /* 0x000000007d347984 */ /* 0x000f220000000c00 */
[----:B0-----:R-:W-:-:S03]  /*35c0*/  FADD.FTZ R64, -R92, 1 ;  /* 0x3f8000005c407421 */ /* 0x001fc60000010100 */
[----:B------:R-:W0:Y:S01]  /*35d0*/  LDS.128 R28, [R125+0x10] ;  /* 0x000010007d1c7984 */ /* 0x000e220000000c00 */
[----:B---3--:R-:W-:Y:S01]  /*35e0*/  FFMA.FTZ R61, R56, R3, 1 ;  /* 0x3f800000383d7423 */ /* 0x008fe20000010003 */
[----:B------:R-:W-:Y:S01]  /*35f0*/  FADD.FTZ R3, -R79, 1 ;  /* 0x3f8000004f037421 */ /* 0x000fe20000010100 */
[C---:B------:R-:W-:Y:S01]  /*3600*/  FFMA.FTZ R63, R57.reuse, R0, 1 ;  /* 0x3f800000393f7423 */ /* 0x040fe20000010000 */
[----:B------:R-:W-:Y:S01]  /*3610*/  FMUL.FTZ R0, R57, R2 ;  /* 0x0000000239007220 */ /* 0x000fe20000410000 */
[----:B------:R-:W-:Y:S01]  /*3620*/  FADD.FTZ R56, -R74, 1 ;  /* 0x3f8000004a387421 */ /* 0x000fe20000010100 */
[----:B------:R-:W-:Y:S01]  /*3630*/  FFMA.FTZ R57, R58, R3, 1 ;  /* 0x3f8000003a397423 */ /* 0x000fe20000010003 */
[----:B------:R-:W-:Y:S01]  /*3640*/  FMUL.FTZ R3, R32, R75 ;  /* 0x0000004b20037220 */ /* 0x000fe20000410000 */
[----:B------:R-:W-:Y:S01]  /*3650*/  FMUL.FTZ R108, R33, R0 ;  /* 0x00000000216c7220 */ /* 0x000fe20000410000 */
[----:B------:R-:W-:Y:S01]  /*3660*/  FFMA.FTZ R65, R59, R56, 1 ;  /* 0x3f8000003b417423 */ /* 0x000fe20000010038 */
[----:B------:R-:W-:Y:S01]  /*3670*/  FADD.FTZ R59, -R81, 1 ;  /* 0x3f800000513b7421 */ /* 0x000fe20000010100 */
[----:B------:R-:W-:-:S03]  /*3680*/  FFMA.FTZ R64, R27, R64, 1 ;  /* 0x3f8000001b407423 */ /* 0x000fc60000010040 */
[----:B------:R-:W-:Y:S01]  /*3690*/  FFMA.FTZ R59, R24, R59, 1 ;  /* 0x3f800000183b7423 */ /* 0x000fe2000001003b */
[----:B------:R-:W-:-:S04]  /*36a0*/  FADD.FTZ R24, -R76, 1 ;  /* 0x3f8000004c187421 */ /* 0x000fc80000010100 */
[----:B------:R-:W-:Y:S01]  /*36b0*/  FFMA.FTZ R24, R25, R24, 1 ;  /* 0x3f80000019187423 */ /* 0x000fe20000010018 */
[----:B------:R-:W-:-:S04]  /*36c0*/  FADD.FTZ R25, -R93, 1 ;  /* 0x3f8000005d197421 */ /* 0x000fc80000010100 */
        /* <DEDUP_REMOVED lines=10> */
[----:B------:R-:W0:Y:S01]  /*3770*/  LDS.128 R32, [R125+0x20] ;  /* 0x000020007d207984 */ /* 0x000e220000000c00 */
        /* <DEDUP_REMOVED lines=8> */
[----:B------:R-:W3:Y:S01]  /*3800*/  LDS.128 R56, [R125+0x30] ;  /* 0x000030007d387984 */ /* 0x000ee20000000c00 */
[----:B------:R-:W-:Y:S01]  /*3810*/  FMUL.FTZ R67, R5, R29 ;  /* 0x0000001d05437220 */ /* 0x000fe20000410000 */
[----:B------:R-:W-:Y:S01]  /*3820*/  FMUL.FTZ R2, R93, R2 ;  /* 0x000000025d027220 */ /* 0x000fe20000410000 */
[----:B------:R-:W-:Y:S01]  /*3830*/  FMUL.FTZ R65, R92, R65 ;  /* 0x000000415c417220 */ /* 0x000fe20000410000 */
[----:B------:R-:W4:Y:S01]  /*3840*/  MUFU.RCP R74, R99 ;  /* 0x00000063004a7308 */ /* 0x000f220000001000 */
[----:B------:R-:W-:Y:S01]  /*3850*/  FMUL.FTZ R67, R76, R67 ;  /* 0x000000434c437220 */ /* 0x000fe20000410000 */
[----:B------:R-:W-:Y:S01]  /*3860*/  FMUL.FTZ R70, R2, R25 ;  /* 0x0000001902467220 */ /* 0x000fe20000410000 */
[----:B------:R-:W-:Y:S01]  /*3870*/  FMUL.FTZ R71, R65, R64 ;  /* 0x0000004041477220 */ /* 0x000fe20000410000 */
[----:B--2---:R-:W-:Y:S01]  /*3880*/  FADD.FTZ R2, -R94, 1 ;  /* 0x3f8000005e027421 */ /* 0x004fe20000010100 */
[----:B------:R-:W-:Y:S01]  /*3890*/  FADD.FTZ R65, -R97, 1 ;  /* 0x3f80000061417421 */ /* 0x000fe20000010100 */
[----:B-1----:R-:W-:Y:S01]  /*38a0*/  FADD.FTZ R64, -R96, 1 ;  /* 0x3f80000060407421 */ /* 0x002fe20000010100 */
[----:B------:R-:W-:Y:S01]  /*38b0*/  FMUL.FTZ R69, R67, R24 ;  /* 0x0000001843457220 */ /* 0x000fe20000410000 */
[----:B------:R-:W-:Y:S01]  /*38c0*/  FFMA.FTZ R24, R17, R2, 1 ;  /* 0x3f80000011187423 */ /* 0x000fe20000010002 */
[----:B------:R-:W-:Y:S01]  /*38d0*/  FFMA.FTZ R67, R18, R65, 1 ;  /* 0x3f80000012437423 */ /* 0x000fe20000010041 */
[----:B------:R-:W-:Y:S01]  /*38e0*/  FFMA.FTZ R66, R19, R64, 1 ;  /* 0x3f80000013427423 */ /* 0x000fe20000010040 */
[----:B------:R-:W-:Y:S01]  /*38f0*/  FADD.FTZ R25, -R95, 1 ;  /* 0x3f8000005f197421 */ /* 0x000fe20000010100 */
[----:B------:R-:W-:Y:S01]  /*3900*/  BAR.SYNC.DEFER_BLOCKING 0x0 ;  /* 0x0000000000007b1d */ /* 0x000fe20000010000 */
[----:B------:R-:W-:Y:S01]  /*3910*/  FMUL.FTZ R93, R26, R93 ;  /* 0x0000005d1a5d7220 */ /* 0x000fe20000410000 */
[----:B------:R-:W-:Y:S01]  /*3920*/  FMUL.FTZ R92, R27, R92 ;  /* 0x0000005c1b5c7220 */ /* 0x000fe20000410000 */
[----:B------:R-:W-:Y:S01]  /*3930*/  FFMA.FTZ R25, R16, R25, 1 ;  /* 0x3f80000010197423 */ /* 0x000fe20000010019 */
[----:B------:R-:W-:Y:S01]  /*3940*/  MOV R4, UR13 ;  /* 0x0000000d00047c02 */ /* 0x000fe20008000f00 */
[----:B------:R-:W-:Y:S01]  /*3950*/  FMUL.FTZ R103, R6, R93 ;  /* 0x0000005d06677220 */ /* 0x000fe20000410000 */
[----:B------:R-:W-:Y:S01]  /*3960*/  MOV R5, UR12 ;  /* 0x0000000c00057c02 */ /* 0x000fe20008000f00 */
[----:B------:R-:W-:Y:S01]  /*3970*/  FFMA.FTZ R6, R48, R3, R135 ;  /* 0x0000000330067223 */ /* 0x000fe20000010087 */
[----:B------:R-:W-:Y:S01]  /*3980*/  FMUL.FTZ R102, R7, R92 ;  /* 0x0000005c07667220 */ /* 0x000fe20000410000 */
[----:B------:R-:W-:-:S04]  /*3990*/  IMAD.WIDE.U32 R4, R129, 0x10, R4 ;  /* 0x0000001081047825 */ /* 0x000fc800078e0004 */
[----:B------:R-:W-:Y:S01]  /*39a0*/  FFMA.FTZ R7, R49, R108, R6 ;  /* 0x0000006c31077223 */ /* 0x000fe20000010006 */
        /* <DEDUP_REMOVED lines=13> */
[----:B----4-:R-:W-:Y:S01]  /*3a80*/  FADD.FTZ R64, -R74, 1 ;  /* 0x3f8000004a407421 */ /* 0x010fe20000010100 */
[----:B------:R-:W-:Y:S01]  /*3a90*/  FMUL.FTZ R83, R77, R66 ;  /* 0x000000424d537220 */ /* 0x000fe20000410000 */
[----:B------:R-:W-:Y:S01]  /*3aa0*/  FFMA.FTZ R24, R21, R2, 1 ;  /* 0x3f80000015187423 */ /* 0x000fe20000010002 */
[----:B------:R-:W-:Y:S01]  /*3ab0*/  FFMA.FTZ R67, R22, R65, 1 ;  /* 0x3f80000016437423 */ /* 0x000fe20000010041 */
[----:B------:R-:W-:Y:S01]  /*3ac0*/  FFMA.FTZ R66, R23, R64, 1 ;  /* 0x3f80000017427423 */ /* 0x000fe20000010040 */
[----:B------:R-:W-:Y:S01]  /*3ad0*/  FADD.FTZ R25, -R137, 1 ;  /* 0x3f80000089197421 */ /* 0x000fe20000010100 */
[----:B---3--:R-:W-:Y:S01]  /*3ae0*/  FMUL.FTZ R2, R12, R56 ;  /* 0x000000380c027220 */ /* 0x008fe20000410000 */
        /* <DEDUP_REMOVED lines=21> */
[----:B------:R-:W-:Y:S01]  /*3c40*/  FMUL.FTZ R139, R22, R139 ;  /* 0x0000008b168b7220 */ /* 0x000fe20000410000 */
[----:B------:R-:W-:Y:S01]  /*3c50*/  FMUL.FTZ R74, R23, R74 ;  /* 0x0000004a174a7220 */ /* 0x000fe20000410000 */
[----:B------:R-:W-:Y:S01]  /*3c60*/  FFMA.FTZ R6, R50, R107, R7 ;  /* 0x0000006b32067223 */ /* 0x000fe20000010007 */
[----:B------:R-:W-:Y:S01]  /*3c70*/  STS.128 [R125+0x30], R84 ;  /* 0x000030547d007388 */ /* 0x000fe20000000c00 */
[----:B------:R-:W-:-:S03]  /*3c80*/  NOP ;  /* 0x0000000000007918 */ /* 0x000fc60000000000 */
[----:B------:R-:W1:Y:S01]  /*3c90*/  LDS.128 R64, [R126] ;  /* 0x000000007e407984 */ /* 0x000e620000000c00 */
[----:B------:R-:W-:Y:S01]  /*3ca0*/  FMUL.FTZ R101, R8, R95 ;  /* 0x0000005f08657220 */ /* 0x000fe20000410000 */
[----:B------:R-:W-:Y:S01]  /*3cb0*/  FMUL.FTZ R100, R9, R94 ;  /* 0x0000005e09647220 */ /* 0x000fe20000410000 */
[----:B------:R-:W-:Y:S01]  /*3cc0*/  FMUL.FTZ R99, R10, R97 ;  /* 0x000000610a637220 */ /* 0x000fe20000410000 */
[----:B------:R-:W2:Y:S01]  /*3cd0*/  LDS.128 R76, [R126+0x200] ;  /* 0x000200007e4c7984 */ /* 0x000ea20000000c00 */
[----:B------:R-:W-:Y:S01]  /*3ce0*/  FMUL.FTZ R98, R11, R96 ;  /* 0x000000600b627220 */ /* 0x000fe20000410000 */
[----:B0-----:R-:W-:Y:S01]  /*3cf0*/  FMUL.FTZ R69, R12, R137 ;  /* 0x000000890c457220 */ /* 0x001fe20000410000 */
[----:B------:R-:W-:Y:S01]  /*3d00*/  FMUL.FTZ R2, R13, R136 ;  /* 0x000000880d027220 */ /* 0x000fe20000410000 */
[----:B------:R-:W0:Y:S01]  /*3d10*/  LDS.128 R60, [R126+0x400] ;  /* 0x000400007e3c7984 */ /* 0x000e220000000c00 */
[----:B------:R-:W-:Y:S01]  /*3d20*/  FMUL.FTZ R71, R14, R139 ;  /* 0x0000008b0e477220 */ /* 0x000fe20000410000 */
[----:B------:R-:W-:Y:S01]  /*3d30*/  FMUL.FTZ R68, R15, R74 ;  /* 0x0000004a0f447220 */ /* 0x000fe20000410000 */
[----:B------:R-:W-:Y:S01]  /*3d40*/  FFMA.FTZ R7, R51, R106, R6 ;  /* 0x0000006a33077223 */ /* 0x000fe20000010006 */
[----:B------:R-:W3:Y:S04]  /*3d50*/  LDS.128 R24, [R126+0x600] ;  /* 0x000600007e187984 */ /* 0x000ee80000000c00 */
[----:B-1----:R1:W-:Y:S04]  /*3d60*/  STG.E.128 desc[UR30][R4.64], R64 ;  /* 0x0000004004007986 */ /* 0x0023e8000c101d1e */
[----:B--2---:R1:W-:Y:S04]  /*3d70*/  STG.E.128 desc[UR30][R4.64+0x200], R76 ;  /* 0x0002004c04007986 */ /* 0x0043e8000c101d1e */
[----:B0-----:R1:W-:Y:S04]  /*3d80*/  STG.E.128 desc[UR30][R4.64+0x400], R60 ;  /* 0x0004003c04007986 */ /* 0x0013e8000c101d1e */
[----:B---3--:R1:W-:Y:S01]  /*3d90*/  STG.E.128 desc[UR30][R4.64+0x600], R24 ;  /* 0x0006001804007986 */ /* 0x0083e2000c101d1e */
        /* <DEDUP_REMOVED lines=31> */
[----:B------:R-:W2:Y:S03]  /*3f90*/  LDS.128 R12, [R126+0x200] ;  /* 0x000200007e0c7984 */ /* 0x000ea60000000c00 */
[----:B------:R-:W-:Y:S01]  /*3fa0*/  ULEA.HI.X UR12, UR12, UR37, UR15, 0x2, UP0 ;  /* 0x000000250c0c7291 */ /* 0x000fe200080f140f */
[----:B------:R-:W3:Y:S01]  /*3fb0*/  LDS.128 R16, [R126+0x400] ;  /* 0x000400007e107984 */ /* 0x000ee20000000c00 */
[----:B-1----:R-:W-:-:S03]  /*3fc0*/  MOV R4, UR13 ;  /* 0x0000000d00047c02 */ /* 0x002fc60008000f00 */
[----:B------:R-:W1:Y:S01]  /*3fd0*/  LDS.128 R20, [R126+0x600] ;  /* 0x000600007e147984 */ /* 0x000e620000000c00 */
[----:B------:R-:W-:-:S03]  /*3fe0*/  MOV R5, UR12 ;  /* 0x0000000c00057c02 */ /* 0x000fc60008000f00 */
[----:B------:R-:W-:-:S05]  /*3ff0*/  IMAD.WIDE.U32 R4, R129, 0x10, R4 ;  /* 0x0000001081047825 */ /* 0x000fca00078e0004 */
[----:B0-----:R0:W-:Y:S04]  /*4000*/  STG.E.128 desc[UR30][R4.64], R8 ;  /* 0x0000000804007986 */ /* 0x0011e8000c101d1e */
[----:B--2---:R0:W-:Y:S04]  /*4010*/  STG.E.128 desc[UR30][R4.64+0x200], R12 ;  /* 0x0002000c04007986 */ /* 0x0041e8000c101d1e */
[----:B---3--:R0:W-:Y:S04]  /*4020*/  STG.E.128 desc[UR30][R4.64+0x400], R16 ;  /* 0x0004001004007986 */ /* 0x0081e8000c101d1e */
[----:B-1----:R0:W-:Y:S02]  /*4030*/  STG.E.128 desc[UR30][R4.64+0x600], R20 ;  /* 0x0006001404007986 */ /* 0x0021e4000c101d1e */
.L_x_9760:
        /* <DEDUP_REMOVED lines=18> */
[----:B------:R-:W-:Y:S01]  /*4160*/  FMUL.FTZ R12, R105, R134 ;  /* 0x00000086690c7220 */ /* 0x000fe20000410000 */
        /* <DEDUP_REMOVED lines=21> */
[----:B------:R-:W-:Y:S01]  /*42c0*/  FADD.FTZ R97, R69, R69 ;  /* 0x0000004545617221 */ /* 0x000fe20000010000 */
[----:B------:R-:W-:Y:S01]  /*42d0*/  FADD.FTZ R95, R71, R71 ;  /* 0x00000047475f7221 */ /* 0x000fe20000010000 */
[----:B------:R-:W-:Y:S01]  /*42e0*/  FADD.FTZ R94, R68, R68 ;  /* 0x00000044445e7221 */ /* 0x000fe20000010000 */
        /* <DEDUP_REMOVED lines=20> */
[----:B------:R-:W-:Y:S01]  /*4430*/  FMUL.FTZ R93, R48, R123 ;  /* 0x0000007b305d7220 */ /* 0x000fe20000410000 */
[----:B------:R-:W-:Y:S01]  /*4440*/  FMUL.FTZ R92, R49, R124 ;  /* 0x0000007c315c7220 */ /* 0x000fe20000410000 */
[----:B------:R-:W-:Y:S01]  /*4450*/  FMUL.FTZ R91, R50, R121 ;  /* 0x00000079325b7220 */ /* 0x000fe20000410000 */
        /* <DEDUP_REMOVED lines=19> */
.L_x_9795:
[----:B0-2---:R-:W-:Y:S02]  /*4590*/  MOV R52, UR16 ;  /* 0x0000001000347c02 */ /* 0x005fe40008000f00 */
        /* <DEDUP_REMOVED lines=15> */
[----:B----4-:R-:W-:-:S03]  /*4690*/  LEA.HI.X R57, R52, UR18, R3, 0x3, P2 ;  /* 0x0000001234397c11 */ /* 0x010fc600090f1c03 */
        /* <DEDUP_REMOVED lines=10> */
[C---:B------:R-:W-:Y:S01]  /*4740*/  FMUL.FTZ R62, R75.reuse, R124 ;  /* 0x0000007c4b3e7220 */ /* 0x040fe20000410000 */
        /* <DEDUP_REMOVED lines=179> */
.L_x_9763:
[----:B------:R-:W-:-:S06]  /*5280*/  LEA R76, R131, UR14, 0x3 ;  /* 0x0000000e834c7c11 */ /* 0x000fcc000f8e18ff */
[----:B------:R-:W0:Y:S02]  /*5290*/  LDS.64 R76, [R76+0x28f8] ;  /* 0x0028f8004c4c7984 */ /* 0x000e240000000a00 */
.L_x_9764:
[----:B------:R-:W-:Y:S05]  /*52a0*/  BSYNC.RECONVERGENT B0 ;  /* 0x0000000000007941 */ /* 0x000fea0003800200 */
.L_x_9762:
        /* <DEDUP_REMOVED lines=24> */
[-C--:B--2---:R-:W-:Y:S01]  /*5430*/  FMUL.FTZ R57, R196, R58.reuse ;  /* 0x0000003ac4397220 */ /* 0x084fe20000410000 */
        /* <DEDUP_REMOVED lines=140> */
[----:B--2---:R-:W-:Y:S01]  /*5d00*/  LDS.128 R56, [R128+0x10e0] ;  /* 0x0010e00080387984 */ /* 0x004fe20000000c00 */
[C---:B------:R-:W-:Y:S01]  /*5d10*/  ISETP.GE.AND P4, PT, R127.reuse, 0x10, PT ;  /* 0x000000107f00780c */ /* 0x040fe20003f86270 */
[----:B------:R-:W-:Y:S01]  /*5d20*/  UMOV UR12, 0xffffffff ;  /* 0xffffffff000c7882 */ /* 0x000fe20000000000 */
[C---:B------:R-:W-:Y:S01]  /*5d30*/  ISETP.GE.AND P2, PT, R127.reuse, 0x8, PT ;  /* 0x000000087f00780c */ /* 0x040fe20003f46270 */
[----:B------:R-:W2:Y:S01]  /*5d40*/  LDS.128 R60, [R128+0x10f0] ;  /* 0x0010f000803c7984 */ /* 0x000ea20000000c00 */
[C---:B------:R-:W-:Y:S02]  /*5d50*/  ISETP.GE.AND P3, PT, R127.reuse, 0x4, PT ;  /* 0x000000047f00780c */ /* 0x040fe40003f66270 */
[----:B------:R-:W-:Y:S01]  /*5d60*/  ISETP.GE.AND P5, PT, R127, 0x1, PT ;  /* 0x000000017f00780c */ /* 0x000fe20003fa6270 */
[-C--:B--2---:R-:W-:Y:S01]  /*5d70*/  FMUL.FTZ R2, R58, R61.reuse ;  /* 0x0000003d3a027220 */ /* 0x084fe20000410000 */
        /* <DEDUP_REMOVED lines=25> */
[-C--:B0-----:R-:W-:Y:S01]  /*5f10*/  @P5 FFMA.FTZ R61, R61, R2.reuse, -R60 ;  /* 0x000000023d3d5223 */ /* 0x081fe2000001083c */
[----:B------:R-:W-:Y:S02]  /*5f20*/  @P5 FFMA.FTZ R66, R66, R2, R3 ;  /* 0x0000000242425223 */ /* 0x000fe40000010003 */
        /* <DEDUP_REMOVED lines=45> */
.L_x_9823:
        /* <DEDUP_REMOVED lines=13> */
.L_x_9826:
[----:B------:R-:W-:-:S03]  /*62d0*/  UMOV UR12, 0xffffffff ;  /* 0xffffffff000c7882 */ /* 0x000fc60000000000 */
[----:B------:R-:W-:Y:S05]  /*62e0*/  BRA.DIV UR12, `(.L_x_9768) ;  /* 0x0000005e0c5c7947 */ /* 0x000fea000b800000 */
.L_x_9829:
[----:B------:R-:W-:-:S03]  /*62f0*/  UMOV UR12, 0xffffffff ;  /* 0xffffffff000c7882 */ /* 0x000fc60000000000 */
[----:B------:R-:W-:Y:S05]  /*6300*/  BRA.DIV UR12, `(.L_x_9769) ;  /* 0x0000005e0c7c7947 */ /* 0x000fea000b800000 */
.L_x_9832:
[----:B------:R-:W-:-:S03]  /*6310*/  UMOV UR12, 0xffffffff ;  /* 0xffffffff000c7882 */ /* 0x000fc60000000000 */
[----:B------:R-:W-:Y:S05]  /*6320*/  BRA.DIV UR12, `(.L_x_9770) ;  /* 0x0000005e0c9c7947 */ /* 0x000fea000b800000 */
.L_x_9835:
        /* <DEDUP_REMOVED lines=10> */
.L_x_9845:
        /* <DEDUP_REMOVED lines=23> */
.L_x_9765:
[----:B------:R-:W-:Y:S05]  /*6540*/  WARPSYNC.ALL ;  /* 0x0000000000007948 */ /* 0x000fea0003800000 */
[C---:B---3-5:R-:W-:Y:S01]  /*6550*/  FMUL.FTZ R54, R173.reuse, R136 ;  /* 0x00000088ad367220 */ /* 0x068fe20000410000 */
[-C--:B------:R-:W-:Y:S01]  /*6560*/  FMUL.FTZ R3, R173, R156.reuse ;  /* 0x0000009cad037220 */ /* 0x080fe20000410000 */
[-C--:B01----:R-:W-:Y:S01]  /*6570*/  FMUL.FTZ R52, R175, R77.reuse ;  /* 0x0000004daf347220 */ /* 0x083fe20000410000 */
[----:B------:R-:W-:Y:S01]  /*6580*/  FMUL.FTZ R2, R173, R77 ;  /* 0x0000004dad027220 */ /* 0x000fe20000410000 */
[C---:B------:R-:W-:Y:S01]  /*6590*/  FFMA.FTZ R54, R175.reuse, R156, R54 ;  /* 0x0000009caf367223 */ /* 0x040fe20000010036 */
[----:B--2---:R-:W-:Y:S01]  /*65a0*/  FFMA.FTZ R56, R175, R136, -R3 ;  /* 0x00000088af387223 */ /* 0x004fe20000010803 */
        /* <DEDUP_REMOVED lines=29> */
[----:B------:R-:W0:Y:S01]  /*6780*/  LDS.64 R2, [R130+0x10e8] ;  /* 0x0010e80082027984 */ /* 0x000e220000000a00 */
        /* <DEDUP_REMOVED lines=176> */
[----:B------:R-:W-:Y:S01]  /*7290*/  FMUL.FTZ R60, R200, R61 ;  /* 0x0000003dc83c7220 */ /* 0x000fe20000410000 */
        /* <DEDUP_REMOVED lines=31> */
[----:B------:R-:W0:Y:S01]  /*7490*/  @!P0 LDS.128 R52, [UR12+0x2af0] ;  /* 0x002af00cff348984 */ /* 0x000e220008000c00 */
        /* <DEDUP_REMOVED lines=17> */
[----:B------:R-:W1:Y:S02]  /*75b0*/  LDS.128 R56, [R128+0x1500] ;  /* 0x0015000080387984 */ /* 0x000e640000000c00 */
[C---:B-1----:R-:W-:Y:S01]  /*75c0*/  FMUL.FTZ R65, R61.reuse, R59 ;  /* 0x0000003b3d417220 */ /* 0x042fe20000410000 */
        /* <DEDUP_REMOVED lines=14> */
.L_x_9850:
        /* <DEDUP_REMOVED lines=13> */
.L_x_9775:
[----:B------:R-:W-:Y:S05]  /*7780*/  BSYNC.RECONVERGENT B0 ;  /* 0x0000000000007941 */ /* 0x000fea0003800200 */
.L_x_9774:
[----:B------:R-:W-:-:S03]  /*7790*/  UMOV UR33, 0xffffffff ;  /* 0xffffffff00217882 */ /* 0x000fc60000000000 */
[----:B------:R-:W-:Y:S05]  /*77a0*/  BRA.DIV UR33, `(.L_x_9776) ;  /* 0x0000004e21cc7947 */ /* 0x000fea000b800000 */
[----:B--2---:R2:W1:Y:S04]  /*77b0*/  SHFL.DOWN PT, R2, R67, 0x2, 0x1f ;  /* 0x08401f0043027f89 */ /* 0x00446800000e0000 */
[----:B---3--:R2:W3:Y:S04]  /*77c0*/  SHFL.DOWN PT, R3, R66, 0x2, 0x1f ;  /* 0x08401f0042037f89 */ /* 0x0084e800000e0000 */
[----:B----4-:R2:W4:Y:S04]  /*77d0*/  SHFL.DOWN PT, R62, R65, 0x2, 0x1f ;  /* 0x08401f00413e7f89 */ /* 0x01052800000e0000 */
[----:B0-----:R2:W0:Y:S02]  /*77e0*/  SHFL.DOWN PT, R60, R61, 0x2, 0x1f ;  /* 0x08401f003d3c7f89 */ /* 0x00142400000e0000 */
.L_x_9856:
        /* <DEDUP_REMOVED lines=13> */
.L_x_9778:
[----:B------:R-:W-:Y:S05]  /*78c0*/  BSYNC.RECONVERGENT B0 ;  /* 0x0000000000007941 */ /* 0x000fea0003800200 */
.L_x_9777:
[----:B------:R-:W-:-:S03]  /*78d0*/  UMOV UR33, 0xffffffff ;  /* 0xffffffff00217882 */ /* 0x000fc60000000000 */
[----:B------:R-:W-:Y:S05]  /*78e0*/  BRA.DIV UR33, `(.L_x_9779) ;  /* 0x0000004e21ec7947 */ /* 0x000fea000b800000 */
[----:B-1----:R1:W1:Y:S04]  /*78f0*/  SHFL.DOWN PT, R2, R67, 0x4, 0x1f ;  /* 0x08801f0043027f89 */ /* 0x00226800000e0000 */
[----:B---3--:R3:W1:Y:S04]  /*7900*/  SHFL.DOWN PT, R3, R66, 0x4, 0x1f ;  /* 0x08801f0042037f89 */ /* 0x00866800000e0000 */
[----:B----4-:R3:W4:Y:S04]  /*7910*/  SHFL.DOWN PT, R62, R65, 0x4, 0x1f ;  /* 0x08801f00413e7f89 */ /* 0x01072800000e0000 */
[----:B0-----:R3:W0:Y:S02]  /*7920*/  SHFL.DOWN PT, R60, R61, 0x4, 0x1f ;  /* 0x08801f003d3c7f89 */ /* 0x00162400000e0000 */
.L_x_9862:
        /* <DEDUP_REMOVED lines=13> */
.L_x_9781:
[----:B------:R-:W-:Y:S05]  /*7a00*/  BSYNC.RECONVERGENT B0 ;  /* 0x0000000000007941 */ /* 0x000fea0003800200 */
.L_x_9780:
[----:B------:R-:W-:-:S03]  /*7a10*/  UMOV UR33, 0xffffffff ;  /* 0xffffffff00217882 */ /* 0x000fc60000000000 */
[----:B------:R-:W-:Y:S05]  /*7a20*/  BRA.DIV UR33, `(.L_x_9782) ;  /* 0x00000052210c7947 */ /* 0x000fea000b800000 */
[----:B-1----:R1:W1:Y:S04]  /*7a30*/  SHFL.DOWN PT, R2, R67, 0x8, 0x1f ;  /* 0x09001f0043027f89 */ /* 0x00226800000e0000 */
[----:B------:R0:W1:Y:S04]  /*7a40*/  SHFL.DOWN PT, R3, R66, 0x8, 0x1f ;  /* 0x09001f0042037f89 */ /* 0x00006800000e0000 */
[----:B----4-:R4:W1:Y:S04]  /*7a50*/  SHFL.DOWN PT, R62, R65, 0x8, 0x1f ;  /* 0x09001f00413e7f89 */ /* 0x01086800000e0000 */
[----:B0-----:R4:W0:Y:S02]  /*7a60*/  SHFL.DOWN PT, R60, R61, 0x8, 0x1f ;  /* 0x09001f003d3c7f89 */ /* 0x00182400000e0000 */
.L_x_9868:
        /* <DEDUP_REMOVED lines=13> */
.L_x_9784:
[----:B------:R-:W-:Y:S05]  /*7b40*/  BSYNC.RECONVERGENT B0 ;  /* 0x0000000000007941 */ /* 0x000fea0003800200 */
.L_x_9783:
[----:B------:R-:W-:-:S03]  /*7b50*/  UMOV UR33, 0xffffffff ;  /* 0xffffffff00217882 */ /* 0x000fc60000000000 */
[----:B------:R-:W-:Y:S05]  /*7b60*/  BRA.DIV UR33, `(.L_x_9785) ;  /* 0x00000052212c7947 */ /* 0x000fea000b800000 */
[----:B-1----:R1:W1:Y:S04]  /*7b70*/  SHFL.DOWN PT, R2, R67, 0x10, 0x1f ;  /* 0x0a001f0043027f89 */ /* 0x00226800000e0000 */
[----:B------:R0:W1:Y:S04]  /*7b80*/  SHFL.DOWN PT, R3, R66, 0x10, 0x1f ;  /* 0x0a001f0042037f89 */ /* 0x00006800000e0000 */
[----:B------:R1:W1:Y:S04]  /*7b90*/  SHFL.DOWN PT, R62, R65, 0x10, 0x1f ;  /* 0x0a001f00413e7f89 */ /* 0x00026800000e0000 */
[----:B0-----:R0:W0:Y:S02]  /*7ba0*/  SHFL.DOWN PT, R60, R61, 0x10, 0x1f ;  /* 0x0a001f003d3c7f89 */ /* 0x00102400000e0000 */
.L_x_9874:
        /* <DEDUP_REMOVED lines=13> */
.L_x_9787:
[----:B------:R-:W-:Y:S05]  /*7c80*/  BSYNC.RECONVERGENT B0 ;  /* 0x0000000000007941 */ /* 0x000fea0003800200 */
.L_x_9786:
        /* <DEDUP_REMOVED lines=26> */
.L_x_9888:
        /* <DEDUP_REMOVED lines=15> */
.L_x_9790:
[----:B------:R-:W-:Y:S05]  /*7f20*/  BSYNC.RECONVERGENT B0 ;  /* 0x0000000000007941 */ /* 0x000fea0003800200 */
.L_x_9789:
        /* <DEDUP_REMOVED lines=16> */
.L_x_9772:
[----:B------:R-:W-:Y:S05]  /*8030*/  WARPSYNC.ALL ;  /* 0x0000000000007948 */ /* 0x000fea0003800000 */
[----:B------:R-:W-:Y:S01]  /*8040*/  BAR.SYNC.DEFER_BLOCKING 0x0 ;  /* 0x0000000000007b1d */ /* 0x000fe20000010000 */
[C---:B--2---:R-:W-:Y:S01]  /*8050*/  FFMA.FTZ R63, R0.reuse, R224, RZ ;  /* 0x000000e0003f7223 */ /* 0x044fe200000100ff */
        /* <DEDUP_REMOVED lines=15> */
[----:B0-----:R0:W-:Y:S02]  /*8150*/  @!P0 STS.128 [UR12+0x2af0], R52 ;  /* 0x002af034ff008988 */ /* 0x0011e40008000c0c */
[----:B0-----:R-:W-:-:S04]  /*8160*/  FFMA.FTZ R53, R107, -R210, R64 ;  /* 0x800000d26b357223 */ /* 0x001fc80000010040 */
        /* <DEDUP_REMOVED lines=275> */
[----:B------:R-:W0:Y:S01]  /*92a0*/  SHFL.DOWN PT, R179, R54, 0x1, 0x1f ;  /* 0x08201f0036b37f89 */ /* 0x000e2200000e0000 */
        /* <DEDUP_REMOVED lines=27> */
[----:B0-----:R-:W-:Y:S01]  /*9460*/  @!P2 FADD.FTZ R54, R54, R179 ;  /* 0x000000b33636a221 */ /* 0x001fe20000010000 */
[----:B------:R-:W-:Y:S01]  /*9470*/  FMUL.FTZ R57, R75, R162 ;  /* 0x000000a24b397220 */ /* 0x000fe20000410000 */
[----:B------:R-:W-:Y:S01]  /*9480*/  FFMA.FTZ R147, R212, R147, R155 ;  /* 0x00000093d4937223 */ /* 0x000fe2000001009b */
[----:B------:R-:W-:Y:S01]  /*9490*/  FFMA.FTZ R160, R43, R160, R2 ;  /* 0x000000a02ba07223 */ /* 0x000fe20000010002 */
[C---:B------:R-:W-:Y:S01]  /*94a0*/  FFMA.FTZ R2, R74.reuse, R162, R53 ;  /* 0x000000a24a027223 */ /* 0x040fe20000010035 */
[----:B------:R-:W-:Y:S01]  /*94b0*/  MOV R53, R173 ;  /* 0x000000ad00357202 */ /* 0x000fe20000000f00 */
[----:B------:R-:W-:Y:S01]  /*94c0*/  FFMA.FTZ R56, R74, R59, -R57 ;  /* 0x0000003b4a387223 */ /* 0x000fe20000010839 */
[----:B------:R-:W0:Y:S01]  /*94d0*/  SHFL.DOWN PT, R173, R54, 0x2, 0x1f ;  /* 0x08401f0036ad7f89 */ /* 0x000e2200000e0000 */
        /* <DEDUP_REMOVED lines=25> */
[----:B0-----:R-:W-:Y:S01]  /*9670*/  @!P2 FADD.FTZ R54, R54, R173 ;  /* 0x000000ad3636a221 */ /* 0x001fe20000010000 */
[----:B------:R-:W-:Y:S01]  /*9680*/  FMUL.FTZ R147, R216, R57 ;  /* 0x00000039d8937220 */ /* 0x000fe20000410000 */
[C---:B------:R-:W-:Y:S01]  /*9690*/  FMUL.FTZ R59, R75.reuse, R165 ;  /* 0x000000a54b3b7220 */ /* 0x040fe20000410000 */
[----:B------:R-:W-:Y:S01]  /*96a0*/  FMUL.FTZ R57, R75, R63 ;  /* 0x0000003f4b397220 */ /* 0x000fe20000410000 */
[----:B------:R-:W-:Y:S01]  /*96b0*/  FFMA.FTZ R2, R205, R56, R2 ;  /* 0x00000038cd027223 */ /* 0x000fe20000010002 */
[----:B------:R-:W0:Y:S01]  /*96c0*/  SHFL.DOWN PT, R173, R54, 0x4, 0x1f ;  /* 0x08801f0036ad7f89 */ /* 0x000e2200000e0000 */
        /* <DEDUP_REMOVED lines=27> */
[----:B0-----:R-:W-:Y:S01]  /*9880*/  @!P2 FADD.FTZ R54, R54, R173 ;  /* 0x000000ad3636a221 */ /* 0x001fe20000010000 */
[----:B------:R-:W-:Y:S01]  /*9890*/  FFMA.FTZ R59, R208, R61, R59 ;  /* 0x0000003dd03b7223 */ /* 0x000fe2000001003b */
[----:B------:R-:W-:Y:S01]  /*98a0*/  FFMA.FTZ R60, R209, R56, R2 ;  /* 0x00000038d13c7223 */ /* 0x000fe20000010002 */
[----:B------:R-:W-:Y:S01]  /*98b0*/  FMUL.FTZ R2, R75, R142 ;  /* 0x0000008e4b027220 */ /* 0x000fe20000410000 */
[----:B------:R-:W-:Y:S01]  /*98c0*/  FFMA.FTZ R166, R45, R166, R58 ;  /* 0x000000a62da67223 */ /* 0x000fe2000001003a */
[----:B------:R-:W0:Y:S01]  /*98d0*/  SHFL.DOWN PT, R65, R54, 0x8, 0x1f ;  /* 0x09001f0036417f89 */ /* 0x000e2200000e0000 */
        /* <DEDUP_REMOVED lines=23> */
[----:B0-----:R-:W-:Y:S01]  /*9a50*/  @!P2 FADD.FTZ R54, R54, R65 ;  /* 0x000000413636a221 */ /* 0x001fe20000010000 */
        /* <DEDUP_REMOVED lines=10> */
[----:B------:R2:W4:Y:S01]  /*9b00*/  SHFL.DOWN PT, R57, R52, 0x10, 0x1f ;  /* 0x0a001f0034397f89 */ /* 0x00052200000e0000 */
[----:B-----5:R-:W-:-:S03]  /*9b10*/  @!P2 FADD.FTZ R53, R53, R62 ;  /* 0x0000003e3535a221 */ /* 0x020fc60000010000 */
[----:B------:R2:W0:Y:S04]  /*9b20*/  SHFL.DOWN PT, R62, R55, 0x10, 0x1f ;  /* 0x0a001f00373e7f89 */ /* 0x00042800000e0000 */
[----:B------:R2:W0:Y:S01]  /*9b30*/  SHFL.DOWN PT, R58, R53, 0x10, 0x1f ;  /* 0x0a001f00353a7f89 */ /* 0x00042200000e0000 */
[----:B------:R-:W-:Y:S05]  /*9b40*/  @P3 BRA `(.L_x_9792) ;  /* 0x0000000000203947 */ /* 0x000fea0003800000 */
[----:B------:R-:W-:Y:S01]  /*9b50*/  ISETP.NE.AND P2, PT, R127, RZ, PT ;  /* 0x000000ff7f00720c */ /* 0x000fe20003f45270 */
[----:B--2-4-:R-:W-:Y:S01]  /*9b60*/  FADD.FTZ R52, R52, R57 ;  /* 0x0000003934347221 */ /* 0x014fe20000010000 */
[----:B0-----:R-:W-:Y:S01]  /*9b70*/  FADD.FTZ R53, R53, R58 ;  /* 0x0000003a35357221 */ /* 0x001fe20000010000 */
[----:B------:R-:W-:Y:S01]  /*9b80*/  FADD.FTZ R54, R54, R61 ;  /* 0x0000003d36367221 */ /* 0x000fe20000010000 */
[----:B------:R-:W-:-:S09]  /*9b90*/  FADD.FTZ R55, R55, R62 ;  /* 0x0000003e37377221 */ /* 0x000fd20000010000 */
[----:B------:R-:W-:-:S04]  /*9ba0*/  @!P2 SHF.R.U32.HI R2, RZ, 0x1, R131 ;  /* 0x00000001ff02a819 */ /* 0x000fc80000011683 */
[----:B------:R-:W-:-:S05]  /*9bb0*/  @!P2 LOP3.LUT R2, R2, 0x1f0, RZ, 0xc0, !PT ;  /* 0x000001f00202a812 */ /* 0x000fca00078ec0ff */
[----:B------:R0:W-:Y:S02]  /*9bc0*/  @!P2 STS.128 [R2+UR14+0x10a0], R52 ;  /* 0x0010a0340200a988 */ /* 0x0001e40008000c0e */
.L_x_9792:
[----:B------:R-:W-:Y:S05]  /*9bd0*/  BSYNC.RECONVERGENT B0 ;  /* 0x0000000000007941 */ /* 0x000fea0003800200 */
.L_x_9791:
        /* <DEDUP_REMOVED lines=37> */
[----:B------:R-:W-:-:S04]  /*9e30*/  ULEA UR12, UR9, UR14, 0x3 ;  /* 0x0000000e090c7291 */ /* 0x000fc8000f8e18ff */
[----:B------:R-:W-:-:S13]  /*9e40*/  PLOP3.LUT P0, PT, PT, PT, UP0, 0x80, 0x8 ;  /* 0x000000000008781c */ /* 0x000fda0003f0f008 */
[----:B------:R-:W4:Y:S04]  /*9e50*/  @P0 LDS.64 R2, [UR12+0x42f0] ;  /* 0x0042f00cff020984 */ /* 0x000f280008000a00 */
[----:B------:R-:W5:Y:S01]  /*9e60*/  @P0 LDS.64 R60, [UR12+0x3af0] ;  /* 0x003af00cff3c0984 */ /* 0x000f620008000a00 */
[----:B0-----:R-:W-:Y:S01]  /*9e70*/  FADD.FTZ R54, R58, R54 ;  /* 0x000000363a367221 */ /* 0x001fe20000010000 */
[----:B--2---:R-:W-:Y:S01]  /*9e80*/  FADD.FTZ R55, R59, R55 ;  /* 0x000000373b377221 */ /* 0x004fe20000010000 */
        /* <DEDUP_REMOVED lines=8> */
.L_x_9794:
[----:B------:R-:W-:Y:S05]  /*9f10*/  BSYNC.RECONVERGENT B0 ;  /* 0x0000000000007941 */ /* 0x000fea0003800200 */
.L_x_9793:
[----:B------:R-:W-:-:S04]  /*9f20*/  UIADD3 UR9, UPT, UPT, UR9, 0x1, URZ ;  /* 0x0000000109097890 */ /* 0x000fc8000fffe0ff */
[----:B------:R-:W-:-:S09]  /*9f30*/  UISETP.GE.AND UP0, UPT, UR9, UR32, UPT ;  /* 0x000000200900728c */ /* 0x000fd2000bf06270 */
[----:B------:R-:W-:Y:S05]  /*9f40*/  BRA.U !UP0, `(.L_x_9795) ;  /* 0xffffffa508907547 */ /* 0x000fea000b83ffff */
.L_x_9761:
        /* <DEDUP_REMOVED lines=9> */
[----:B------:R-:W-:-:S02]  /*9fe0*/  UIADD3 UR27, UP1, UPT, UR27, -0x1000, URZ ;  /* 0xfffff0001b1b7890 */ /* 0x000fc4000ff3e0ff */
[----:B-----5:R-:W-:Y:S02]  /*9ff0*/  UIMAD.WIDE.U32 UR12, UR29, UR14, UR6 ;  /* 0x0000000e1d0c72a5 */ /* 0x020fe4000f8e0006 */
[----:B------:R-:W-:Y:S02]  /*a000*/  UIADD3 UR23, UP2, UPT, UR23, -0x1000, URZ ;  /* 0xfffff00017177890 */ /* 0x000fe4000ff5e0ff */
[----:B------:R-:W-:Y:S01]  /*a010*/  UIMAD UR13, UR29, UR15, UR13 ;  /* 0x0000000f1d0d72a4 */ /* 0x000fe2000f8e020d */
[----:B------:R-:W5:Y:S03]  /*a020*/  LDCU.64 UR14, c[0x0][0x520] ;  /* 0x0000a400ff0e77ac */ /* 0x000f660008000a00 */
[----:B0-----:R-:W-:Y:S02]  /*a030*/  UIMAD.WIDE.U32 UR12, UR10, UR32, UR12 ;  /* 0x000000200a0c72a5 */ /* 0x001fe4000f8e000c */
[----:B------:R-:W-:-:S02]  /*a040*/  UIADD3.X UR22, UPT, UPT, UR22, -0x1, URZ, UP1, !UPT ;  /* 0xffffffff16167890 */ /* 0x000fc40008ffe4ff */
[----:B------:R-:W-:Y:S02]  /*a050*/  UIMAD UR13, UR10, UR33, UR13 ;  /* 0x000000210a0d72a4 */ /* 0x000fe4000f8e020d */
[----:B-1----:R-:W-:Y:S01]  /*a060*/  ULEA UR9, UP0, UR12, UR34, 0x2 ;  /* 0x000000220c097291 */ /* 0x002fe2000f8010ff */
[----:B------:R-:W0:Y:S03]  /*a070*/  LDCU.64 UR32, c[0x0][0x560] ;  /* 0x0000ac00ff2077ac */ /* 0x000e260008000a00 */
[----:B------:R-:W-:Y:S02]  /*a080*/  ULEA.HI.X UR12, UR12, UR35, UR13, 0x2, UP0 ;  /* 0x000000230c0c7291 */ /* 0x000fe400080f140d */
        /* <DEDUP_REMOVED lines=66> */
[----:B------:R-:W-:Y:S04]  /*a4b0*/  STS.128 [R125], R16 ;  /* 0x000000107d007388 */ /* 0x000fe80000000c00 */
[----:B------:R-:W-:Y:S01]  /*a4c0*/  STS.128 [R125+0x10], R12 ;  /* 0x0000100c7d007388 */ /* 0x000fe20000000c00 */
[----:B---3--:R-:W-:-:S02]  /*a4d0*/  @!P4 FMUL.FTZ R22, R22, R47 ;  /* 0x0000002f1616c220 */ /* 0x008fc40000410000 */
        /* <DEDUP_REMOVED lines=16> */
[C---:B------:R-:W-:Y:S01]  /*a5e0*/  FSETP.GTU.FTZ.AND P6, PT, R39.reuse, 20, PT ;  /* 0x41a000002700780b */ /* 0x040fe20003fdc000 */
        /* <DEDUP_REMOVED lines=8> */
[----:B------:R-:W0:Y:S01]  /*a670*/  LDS.128 R8, [R126+0x400] ;  /* 0x000400007e087984 */ /* 0x000e220000000c00 */
[----:B------:R-:W-:Y:S01]  /*a680*/  @!P6 FMUL.FTZ R3, R39, -1.4426950216293334961 ;  /* 0xbfb8aa3b2703e820 */ /* 0x000fe20000410000 */
[----:B------:R-:W1:Y:S01]  /*a690*/  @!P5 MUFU.EX2 R2, R2 ;  /* 0x000000020002d308 */ /* 0x000e620000000800 */
[----:B----4-:R-:W-:Y:S01]  /*a6a0*/  @!P2 FMUL.FTZ R27, R27, R48 ;  /* 0x000000301b1ba220 */ /* 0x010fe20000410000 */
[----:B------:R-:W-:-:S02]  /*a6b0*/  FSETP.GTU.FTZ.AND P2, PT, R41, 20, PT ;  /* 0x41a000002900780b */ /* 0x000fc40003f5c000 */
[----:B------:R-:W-:Y:S01]  /*a6c0*/  @!P1 FMUL.FTZ R38, R42, -1.4426950216293334961 ;  /* 0xbfb8aa3b2a269820 */ /* 0x000fe20000410000 */
[----:B------:R-:W4:Y:S04]  /*a6d0*/  @!P6 MUFU.EX2 R3, R3 ;  /* 0x000000030003e308 */ /* 0x000f280000000800 */
[----:B------:R-:W2:Y:S01]  /*a6e0*/  @!P0 MUFU.EX2 R36, R36 ;  /* 0x0000002400248308 */ /* 0x000ea20000000800 */
[----:B---3--:R-:W-:Y:S01]  /*a6f0*/  @!P3 FMUL.FTZ R28, R28, R37 ;  /* 0x000000251c1cb220 */ /* 0x008fe20000410000 */
[----:B------:R-:W-:Y:S02]  /*a700*/  FSETP.GTU.FTZ.AND P3, PT, R43, 20, PT ;  /* 0x41a000002b00780b */ /* 0x000fe40003f7c000 */
[----:B------:R-:W3:Y:S01]  /*a710*/  @!P4 MUFU.EX2 R0, R0 ;  /* 0x000000000000c308 */ /* 0x000ee20000000800 */
[----:B-1----:R-:W-:Y:S01]  /*a720*/  @!P5 FADD.FTZ R2, R2, 1 ;  /* 0x3f8000000202d421 */ /* 0x002fe20000010000 */
[----:B------:R-:W-:-:S02]  /*a730*/  @!P2 FMUL.FTZ R37, R41, -1.4426950216293334961 ;  /* 0xbfb8aa3b2925a820 */ /* 0x000fc40000410000 */
[----:B------:R-:W1:Y:S01]  /*a740*/  @!P1 MUFU.EX2 R38, R38 ;  /* 0x0000002600269308 */ /* 0x000e620000000800 */
[----:B----4-:R-:W-:-:S03]  /*a750*/  @!P6 FADD.FTZ R3, R3, 1 ;  /* 0x3f8000000303e421 */ /* 0x010fc60000010000 */
[----:B------:R4:W5:Y:S01]  /*a760*/  @!P5 MUFU.RCP R5, R2 ;  /* 0x000000020005d308 */ /* 0x0009620000001000 */
[----:B--2---:R-:W-:Y:S02]  /*a770*/  @!P0 FADD.FTZ R36, R36, 1 ;  /* 0x3f80000024248421 */ /* 0x004fe40000010000 */
[----:B------:R-:W-:Y:S02]  /*a780*/  @!P3 FMUL.FTZ R39, R43, -1.4426950216293334961 ;  /* 0xbfb8aa3b2b27b820 */ /* 0x000fe40000410000 */
[----:B------:R-:W2:Y:S01]  /*a790*/  LDS.128 R40, [R126+0x600] ;  /* 0x000600007e287984 */ /* 0x000ea20000000c00 */
[----:B---3--:R-:W-:Y:S02]  /*a7a0*/  @!P4 FADD.FTZ R0, R0, 1 ;  /* 0x3f8000000000c421 */ /* 0x008fe40000010000 */
[----:B------:R-:W3:Y:S01]  /*a7b0*/  @!P2 MUFU.EX2 R37, R37 ;  /* 0x000000250025a308 */ /* 0x000ee20000000800 */
[----:B----4-:R-:W-:Y:S01]  /*a7c0*/  MOV R2, UR9 ;  /* 0x0000000900027c02 */ /* 0x010fe20008000f00 */
[----:B-1----:R-:W-:-:S02]  /*a7d0*/  @!P1 FADD.FTZ R38, R38, 1 ;  /* 0x3f80000026269421 */ /* 0x002fc40000010000 */
[----:B------:R-:W1:Y:S04]  /*a7e0*/  @!P3 MUFU.EX2 R39, R39 ;  /* 0x000000270027b308 */ /* 0x000e680000000800 */
[----:B------:R4:W0:Y:S01]  /*a7f0*/  @!P6 MUFU.RCP R4, R3 ;  /* 0x000000030004e308 */ /* 0x0008220000001000 */
[----:B-----5:R-:W-:Y:S01]  /*a800*/  @!P5 FMUL.FTZ R30, R30, R5 ;  /* 0x000000051e1ed220 */ /* 0x020fe20000410000 */
[----:B---3--:R-:W-:-:S06]  /*a810*/  @!P2 FADD.FTZ R37, R37, 1 ;  /* 0x3f8000002525a421 */ /* 0x008fcc0000010000 */
[----:B------:R-:W3:Y:S01]  /*a820*/  @!P0 MUFU.RCP R7, R36 ;  /* 0x0000002400078308 */ /* 0x000ee20000001000 */
[----:B----4-:R-:W-:Y:S01]  /*a830*/  MOV R3, UR12 ;  /* 0x0000000c00037c02 */ /* 0x010fe20008000f00 */
[----:B-1----:R-:W-:Y:S01]  /*a840*/  @!P3 FADD.FTZ R39, R39, 1 ;  /* 0x3f8000002727b421 */ /* 0x002fe20000010000 */
[----:B------:R-:W1:Y:S01]  /*a850*/  LDCU.64 UR12, c[0x0][0x518] ;  /* 0x0000a300ff0c77ac */ /* 0x000e620008000a00 */
[----:B------:R-:W-:-:S04]  /*a860*/  IMAD.WIDE.U32 R2, R129, 0x10, R2 ;  /* 0x0000001081027825 */ /* 0x000fc800078e0002 */
[----:B------:R4:W5:Y:S01]  /*a870*/  @!P4 MUFU.RCP R44, R0 ;  /* 0x00000000002cc308 */ /* 0x0009620000001000 */
[----:B0-----:R-:W-:Y:S01]  /*a880*/  @!P6 FMUL.FTZ R31, R31, R4 ;  /* 0x000000041f1fe220 */ /* 0x001fe20000410000 */
[----:B------:R-:W-:Y:S04]  /*a890*/  STG.E.128 desc[UR30][R2.64], R12 ;  /* 0x0000000c02007986 */ /* 0x000fe8000c101d1e */
[----:B------:R-:W-:Y:S02]  /*a8a0*/  STG.E.128 desc[UR30][R2.64+0x200], R16 ;  /* 0x0002001002007986 */ /* 0x000fe4000c101d1e */
[----:B------:R-:W0:Y:S01]  /*a8b0*/  @!P2 MUFU.RCP R6, R37 ;  /* 0x000000250006a308 */ /* 0x000e220000001000 */
[----:B----4-:R-:W-:Y:S01]  /*a8c0*/  FADD.FTZ R0, R20, R133 ;  /* 0x0000008514007221 */ /* 0x010fe20000010000 */
[----:B---3--:R-:W-:Y:S01]  /*a8d0*/  @!P0 FMUL.FTZ R32, R32, R7 ;  /* 0x0000000720208220 */ /* 0x008fe20000410000 */
[----:B------:R-:W-:Y:S02]  /*a8e0*/  STG.E.128 desc[UR30][R2.64+0x400], R8 ;  /* 0x0004000802007986 */ /* 0x000fe4000c101d1e */
[----:B------:R-:W-:Y:S01]  /*a8f0*/  FADD.FTZ R5, R0, R21 ;  /* 0x0000001500057221 */ /* 0x000fe20000010000 */
[----:B-1----:R-:W-:Y:S01]  /*a900*/  UIMAD.WIDE.U32 UR6, UR29, UR12, UR6 ;  /* 0x0000000c1d0672a5 */ /* 0x002fe2000f8e0006 */
[----:B--2---:R1:W-:Y:S01]  /*a910*/  STG.E.128 desc[UR30][R2.64+0x600], R40 ;  /* 0x0006002802007986 */ /* 0x0043e2000c101d1e */
[----:B------:R-:W2:Y:S01]  /*a920*/  @!P1 MUFU.RCP R45, R38 ;  /* 0x00000026002d9308 */ /* 0x000ea20000001000 */
[----:B------:R-:W-:Y:S01]  /*a930*/  FADD.FTZ R0, R5, R22 ;  /* 0x0000001605007221 */ /* 0x000fe20000010000 */
[----:B-----5:R-:W-:Y:S01]  /*a940*/  @!P4 FMUL.FTZ R29, R29, R44 ;  /* 0x0000002c1d1dc220 */ /* 0x020fe20000410000 */
[----:B------:R-:W-:Y:S01]  /*a950*/  BAR.SYNC.DEFER_BLOCKING 0x0 ;  /* 0x0000000000007b1d */ /* 0x000fe20000010000 */
[----:B------:R-:W-:-:S04]  /*a960*/  UIMAD UR7, UR29, UR13, UR7 ;  /* 0x0000000d1d0772a4 */ /* 0x000fc8000f8e0207 */
[----:B------:R-:W-:Y:S01]  /*a970*/  UIMAD.WIDE.U32 UR6, UR10, UR14, UR6 ;  /* 0x0000000e0a0672a5 */ /* 0x000fe2000f8e0006 */
[----:B------:R-:W3:Y:S01]  /*a980*/  @!P3 MUFU.RCP R36, R39 ;  /* 0x000000270024b308 */ /* 0x000ee20000001000 */
[----:B0-----:R-:W-:Y:S02]  /*a990*/  @!P2 FMUL.FTZ R33, R33, R6 ;  /* 0x000000062121a220 */ /* 0x001fe40000410000 */
[----:B------:R-:W-:Y:S02]  /*a9a0*/  UIMAD UR9, UR10, UR15, UR7 ;  /* 0x0000000f0a0972a4 */ /* 0x000fe4000f8e0207 */
[----:B------:R-:W-:Y:S01]  /*a9b0*/  ULEA UR7, UP0, UR6, UR32, 0x2 ;  /* 0x0000002006077291 */ /* 0x000fe2000f8010ff */
[----:B-1----:R-:W-:Y:S01]  /*a9c0*/  FADD.FTZ R3, R0, R23 ;  /* 0x0000001700037221 */ /* 0x002fe20000010000 */
[----:B--2---:R-:W-:Y:S02]  /*a9d0*/  @!P1 FMUL.FTZ R34, R34, R45 ;  /* 0x0000002d22229220 */ /* 0x004fe40000410000 */
[----:B------:R-:W-:-:S02]  /*a9e0*/  ULEA.HI.X UR6, UR6, UR33, UR9, 0x2, UP0 ;  /* 0x0000002106067291 */ /* 0x000fc400080f1409 */
[----:B------:R-:W-:Y:S01]  /*a9f0*/  MOV R2, UR7 ;  /* 0x0000000700027c02 */ /* 0x000fe20008000f00 */
[----:B------:R-:W-:Y:S01]  /*aa00*/  FADD.FTZ R0, R3, R24 ;  /* 0x0000001803007221 */ /* 0x000fe20000010000 */
[----:B------:R-:W-:Y:S02]  /*aa10*/  UIADD3 UR28, UP0, UPT, UR28, -0x1000, URZ ;  /* 0xfffff0001c1c7890 */ /* 0x000fe4000ff1e0ff */
[----:B------:R-:W-:Y:S02]  /*aa20*/  MOV R3, UR6 ;  /* 0x0000000600037c02 */ /* 0x000fe40008000f00 */
[----:B------:R-:W-:Y:S01]  /*aa30*/  UIADD3.X UR25, UPT, UPT, UR25, -0x1, URZ, UP0, !UPT ;  /* 0xffffffff19197890 */ /* 0x000fe200087fe4ff */
[----:B---3--:R-:W-:Y:S01]  /*aa40*/  @!P3 FMUL.FTZ R35, R35, R36 ;  /* 0x000000242323b220 */ /* 0x008fe20000410000 */
[----:B------:R-:W-:Y:S01]  /*aa50*/  STS.128 [R125], R20 ;  /* 0x000000147d007388 */ /* 0x000fe20000000c00 */
        /* <DEDUP_REMOVED lines=28> */
.L_x_9727:
        /* <DEDUP_REMOVED lines=41> */
.L_x_9798:
[----:B------:R-:W-:Y:S05]  /*aeb0*/  BSYNC.RECONVERGENT B0 ;  /* 0x0000000000007941 */ /* 0x000fea0003800200 */
.L_x_9797:
        /* <DEDUP_REMOVED lines=39> */
.L_x_9800:
[----:B------:R-:W-:Y:S05]  /*b130*/  BSYNC.RECONVERGENT B0 ;  /* 0x0000000000007941 */ /* 0x000fea0003800200 */
.L_x_9799:
        /* <DEDUP_REMOVED lines=22> */
.L_x_9802:
        /* <DEDUP_REMOVED lines=66> */
.L_x_9801:
[----:B------:R-:W-:Y:S05]  /*b6c0*/  EXIT ;  /* 0x000000000000794d */ /* 0x000fea0003800000 */
.L_x_9766:
[----:B------:R-:W-:Y:S01]  /*b6d0*/  MOV R208, R61 ;  /* 0x0000003d00d07202 */ /* 0x000fe20000000f00 */
[----:B------:R-:W-:Y:S01]  /*b6e0*/  HFMA2 R205, -RZ, RZ, 0, 5.9604644775390625e-08 ;  /* 0x00000001ffcd7431 */ /* 0x000fe200000001ff */
[----:B------:R-:W-:Y:S02]  /*b6f0*/  MOV R210, RZ ;  /* 0x000000ff00d27202 */ /* 0x000fe40000000f00 */
[----:B------:R-:W-:-:S07]  /*b700*/  MOV R63, 0xffffffff ;  /* 0xffffffff003f7802 */ /* 0x000fce0000000f00 */
[----:B01---5:R-:W-:Y:S05]  /*b710*/  WARPSYNC.COLLECTIVE R63, `(.L_x_9803) ;  /* 0x000000003f087348 */ /* 0x023fea0003c00000 */
[----:B------:R2:W3:Y:S02]  /*b720*/  SHFL.UP P6, R62, R208, R205, R210 ;  /* 0x040000cdd03e7389 */ /* 0x0004e400000c00d2 */
[----:B0123-5:R-:W-:Y:S05]  /*b730*/  ENDCOLLECTIVE ;  /* 0x000000000000791b */ /* 0x02ffea0003800000 */
.L_x_9803:
[----:B------:R-:W-:Y:S02]  /*b740*/  MOV R208, R66 ;  /* 0x0000004200d07202 */ /* 0x000fe40000000f00 */
[----:B------:R-:W-:-:S07]  /*b750*/  MOV R2, R62 ;  /* 0x0000003e00027202 */ /* 0x000fce0000000f00 */
[----:B------:R-:W-:Y:S05]  /*b760*/  WARPSYNC.COLLECTIVE R63, `(.L_x_9804) ;  /* 0x000000003f087348 */ /* 0x000fea0003c00000 */
[----:B------:R0:W1:Y:S02]  /*b770*/  SHFL.UP P6, R62, R208, R205, R210 ;  /* 0x040000cdd03e7389 */ /* 0x00006400000c00d2 */
[----:B01----:R-:W-:Y:S05]  /*b780*/  ENDCOLLECTIVE ;  /* 0x000000000000791b */ /* 0x003fea0003800000 */
.L_x_9804:
[----:B------:R-:W-:Y:S02]  /*b790*/  MOV R208, R67 ;  /* 0x0000004300d07202 */ /* 0x000fe40000000f00 */
[----:B------:R-:W-:-:S07]  /*b7a0*/  MOV R3, R62 ;  /* 0x0000003e00037202 */ /* 0x000fce0000000f00 */
[----:B------:R-:W-:Y:S05]  /*b7b0*/  WARPSYNC.COLLECTIVE R63, `(.L_x_9805) ;  /* 0x000000003f087348 */ /* 0x000fea0003c00000 */
[----:B------:R0:W1:Y:S02]  /*b7c0*/  SHFL.UP P6, R62, R208, R205, R210 ;  /* 0x040000cdd03e7389 */ /* 0x00006400000c00d2 */
[----:B01----:R-:W-:Y:S05]  /*b7d0*/  ENDCOLLECTIVE ;  /* 0x000000000000791b */ /* 0x003fea0003800000 */
.L_x_9805:
[----:B------:R-:W-:Y:S02]  /*b7e0*/  MOV R208, R202 ;  /* 0x000000ca00d07202 */ /* 0x000fe40000000f00 */
[----:B------:R-:W-:-:S07]  /*b7f0*/  MOV R60, R62 ;  /* 0x0000003e003c7202 */ /* 0x000fce0000000f00 */
[----:B------:R-:W-:Y:S05]  /*b800*/  WARPSYNC.COLLECTIVE R63, `(.L_x_9806) ;  /* 0x000000003f087348 */ /* 0x000fea0003c00000 */
[----:B------:R0:W1:Y:S02]  /*b810*/  SHFL.UP P6, R62, R208, R205, R210 ;  /* 0x040000cdd03e7389 */ /* 0x00006400000c00d2 */
[----:B01----:R-:W-:Y:S05]  /*b820*/  ENDCOLLECTIVE ;  /* 0x000000000000791b */ /* 0x003fea0003800000 */
.L_x_9806:
        /* <DEDUP_REMOVED lines=15> */
.L_x_9807:
[----:B------:R-:W-:Y:S02]  /*b920*/  MOV R208, R66 ;  /* 0x0000004200d07202 */ /* 0x000fe40000000f00 */
[----:B------:R-:W-:-:S07]  /*b930*/  MOV R2, R62 ;  /* 0x0000003e00027202 */ /* 0x000fce0000000f00 */
[----:B------:R-:W-:Y:S05]  /*b940*/  WARPSYNC.COLLECTIVE R63, `(.L_x_9808) ;  /* 0x000000003f087348 */ /* 0x000fea0003c00000 */
[----:B------:R0:W1:Y:S02]  /*b950*/  SHFL.UP P6, R62, R208, R205, R210 ;  /* 0x040000cdd03e7389 */ /* 0x00006400000c00d2 */
[----:B01----:R-:W-:Y:S05]  /*b960*/  ENDCOLLECTIVE ;  /* 0x000000000000791b */ /* 0x003fea0003800000 */
.L_x_9808:
[----:B------:R-:W-:Y:S02]  /*b970*/  MOV R208, R67 ;  /* 0x0000004300d07202 */ /* 0x000fe40000000f00 */
[----:B------:R-:W-:-:S07]  /*b980*/  MOV R3, R62 ;  /* 0x0000003e00037202 */ /* 0x000fce0000000f00 */
[----:B------:R-:W-:Y:S05]  /*b990*/  WARPSYNC.COLLECTIVE R63, `(.L_x_9809) ;  /* 0x000000003f087348 */ /* 0x000fea0003c00000 */
[----:B------:R0:W1:Y:S02]  /*b9a0*/  SHFL.UP P6, R62, R208, R205, R210 ;  /* 0x040000cdd03e7389 */ /* 0x00006400000c00d2 */
[----:B01----:R-:W-:Y:S05]  /*b9b0*/  ENDCOLLECTIVE ;  /* 0x000000000000791b */ /* 0x003fea0003800000 */
.L_x_9809:
[----:B------:R-:W-:Y:S02]  /*b9c0*/  MOV R208, R202 ;  /* 0x000000ca00d07202 */ /* 0x000fe40000000f00 */
[----:B------:R-:W-:-:S07]  /*b9d0*/  MOV R60, R62 ;  /* 0x0000003e003c7202 */ /* 0x000fce0000000f00 */
[----:B------:R-:W-:Y:S05]  /*b9e0*/  WARPSYNC.COLLECTIVE R63, `(.L_x_9810) ;  /* 0x000000003f087348 */ /* 0x000fea0003c00000 */
[----:B------:R0:W1:Y:S02]  /*b9f0*/  SHFL.UP P6, R62, R208, R205, R210 ;  /* 0x040000cdd03e7389 */ /* 0x00006400000c00d2 */
[----:B01----:R-:W-:Y:S05]  /*ba00*/  ENDCOLLECTIVE ;  /* 0x000000000000791b */ /* 0x003fea0003800000 */
.L_x_9810:
        /* <DEDUP_REMOVED lines=15> */
.L_x_9811:
[----:B------:R-:W-:Y:S02]  /*bb00*/  MOV R208, R66 ;  /* 0x0000004200d07202 */ /* 0x000fe40000000f00 */
[----:B------:R-:W-:-:S07]  /*bb10*/  MOV R2, R62 ;  /* 0x0000003e00027202 */ /* 0x000fce0000000f00 */
[----:B------:R-:W-:Y:S05]  /*bb20*/  WARPSYNC.COLLECTIVE R63, `(.L_x_9812) ;  /* 0x000000003f087348 */ /* 0x000fea0003c00000 */
[----:B------:R0:W1:Y:S02]  /*bb30*/  SHFL.UP P6, R62, R208, R205, R210 ;  /* 0x040000cdd03e7389 */ /* 0x00006400000c00d2 */
[----:B01----:R-:W-:Y:S05]  /*bb40*/  ENDCOLLECTIVE ;  /* 0x000000000000791b */ /* 0x003fea0003800000 */
.L_x_9812:
[----:B------:R-:W-:Y:S02]  /*bb50*/  MOV R208, R67 ;  /* 0x0000004300d07202 */ /* 0x000fe40000000f00 */
[----:B------:R-:W-:-:S07]  /*bb60*/  MOV R3, R62 ;  /* 0x0000003e00037202 */ /* 0x000fce0000000f00 */
[----:B------:R-:W-:Y:S05]  /*bb70*/  WARPSYNC.COLLECTIVE R63, `(.L_x_9813) ;  /* 0x000000003f087348 */ /* 0x000fea0003c00000 */
[----:B------:R0:W1:Y:S02]  /*bb80*/  SHFL.UP P6, R62, R208, R205, R210 ;  /* 0x040000cdd03e7389 */ /* 0x00006400000c00d2 */
[----:B01----:R-:W-:Y:S05]  /*bb90*/  ENDCOLLECTIVE ;  /* 0x000000000000791b */ /* 0x003fea0003800000 */
.L_x_9813:
[----:B------:R-:W-:Y:S02]  /*bba0*/  MOV R208, R202 ;  /* 0x000000ca00d07202 */ /* 0x000fe40000000f00 */
[----:B------:R-:W-:-:S07]  /*bbb0*/  MOV R60, R62 ;  /* 0x0000003e003c7202 */ /* 0x000fce0000000f00 */
[----:B------:R-:W-:Y:S05]  /*bbc0*/  WARPSYNC.COLLECTIVE R63, `(.L_x_9814) ;  /* 0x000000003f087348 */ /* 0x000fea0003c00000 */
[----:B------:R0:W1:Y:S02]  /*bbd0*/  SHFL.UP P6, R62, R208, R205, R210 ;  /* 0x040000cdd03e7389 */ /* 0x00006400000c00d2 */
[----:B01----:R-:W-:Y:S05]  /*bbe0*/  ENDCOLLECTIVE ;  /* 0x000000000000791b */ /* 0x003fea0003800000 */
.L_x_9814:
        /* <DEDUP_REMOVED lines=15> */
.L_x_9815:
[----:B------:R-:W-:Y:S02]  /*bce0*/  MOV R208, R66 ;  /* 0x0000004200d07202 */ /* 0x000fe40000000f00 */
[----:B------:R-:W-:-:S07]  /*bcf0*/  MOV R2, R62 ;  /* 0x0000003e00027202 */ /* 0x000fce0000000f00 */
[----:B------:R-:W-:Y:S05]  /*bd00*/  WARPSYNC.COLLECTIVE R63, `(.L_x_9816) ;  /* 0x000000003f087348 */ /* 0x000fea0003c00000 */
[----:B------:R0:W1:Y:S02]  /*bd10*/  SHFL.UP P6, R62, R208, R205, R210 ;  /* 0x040000cdd03e7389 */ /* 0x00006400000c00d2 */
[----:B01----:R-:W-:Y:S05]  /*bd20*/  ENDCOLLECTIVE ;  /* 0x000000000000791b */ /* 0x003fea0003800000 */
.L_x_9816:
[----:B------:R-:W-:Y:S02]  /*bd30*/  MOV R208, R67 ;  /* 0x0000004300d07202 */ /* 0x000fe40000000f00 */
[----:B------:R-:W-:-:S07]  /*bd40*/  MOV R3, R62 ;  /* 0x0000003e00037202 */ /* 0x000fce0000000f00 */
[----:B------:R-:W-:Y:S05]  /*bd50*/  WARPSYNC.COLLECTIVE R63, `(.L_x_9817) ;  /* 0x000000003f087348 */ /* 0x000fea0003c00000 */
[----:B------:R0:W1:Y:S02]  /*bd60*/  SHFL.UP P6, R62, R208, R205, R210 ;  /* 0x040000cdd03e7389 */ /* 0x00006400000c00d2 */
[----:B01----:R-:W-:Y:S05]  /*bd70*/  ENDCOLLECTIVE ;  /* 0x000000000000791b */ /* 0x003fea0003800000 */
.L_x_9817:
[----:B------:R-:W-:Y:S02]  /*bd80*/  MOV R208, R202 ;  /* 0x000000ca00d07202 */ /* 0x000fe40000000f00 */
[----:B------:R-:W-:-:S07]  /*bd90*/  MOV R60, R62 ;  /* 0x0000003e003c7202 */ /* 0x000fce0000000f00 */
[----:B------:R-:W-:Y:S05]  /*bda0*/  WARPSYNC.COLLECTIVE R63, `(.L_x_9818) ;  /* 0x000000003f087348 */ /* 0x000fea0003c00000 */
[----:B------:R0:W1:Y:S02]  /*bdb0*/  SHFL.UP P6, R62, R208, R205, R210 ;  /* 0x040000cdd03e7389 */ /* 0x00006400000c00d2 */
[----:B01----:R-:W-:Y:S05]  /*bdc0*/  ENDCOLLECTIVE ;  /* 0x000000000000791b */ /* 0x003fea0003800000 */
.L_x_9818:
        /* <DEDUP_REMOVED lines=15> */
.L_x_9819:
[----:B------:R-:W-:Y:S02]  /*bec0*/  MOV R208, R66 ;  /* 0x0000004200d07202 */ /* 0x000fe40000000f00 */
[----:B------:R-:W-:-:S07]  /*bed0*/  MOV R2, R62 ;  /* 0x0000003e00027202 */ /* 0x000fce0000000f00 */
[----:B------:R-:W-:Y:S05]  /*bee0*/  WARPSYNC.COLLECTIVE R63, `(.L_x_9820) ;  /* 0x000000003f087348 */ /* 0x000fea0003c00000 */
[----:B------:R0:W1:Y:S02]  /*bef0*/  SHFL.UP P6, R62, R208, R205, R210 ;  /* 0x040000cdd03e7389 */ /* 0x00006400000c00d2 */
[----:B01----:R-:W-:Y:S05]  /*bf00*/  ENDCOLLECTIVE ;  /* 0x000000000000791b */ /* 0x003fea0003800000 */
.L_x_9820:
[----:B------:R-:W-:Y:S02]  /*bf10*/  MOV R208, R67 ;  /* 0x0000004300d07202 */ /* 0x000fe40000000f00 */
[----:B------:R-:W-:-:S07]  /*bf20*/  MOV R3, R62 ;  /* 0x0000003e00037202 */ /* 0x000fce0000000f00 */
[----:B------:R-:W-:Y:S05]  /*bf30*/  WARPSYNC.COLLECTIVE R63, `(.L_x_9821) ;  /* 0x000000003f087348 */ /* 0x000fea0003c00000 */
[----:B------:R0:W1:Y:S02]  /*bf40*/  SHFL.UP P6, R62, R208, R205, R210 ;  /* 0x040000cdd03e7389 */ /* 0x00006400000c00d2 */
[----:B01----:R-:W-:Y:S05]  /*bf50*/  ENDCOLLECTIVE ;  /* 0x000000000000791b */ /* 0x003fea0003800000 */
.L_x_9821:
[----:B------:R-:W-:Y:S02]  /*bf60*/  MOV R208, R202 ;  /* 0x000000ca00d07202 */ /* 0x000fe40000000f00 */
[----:B------:R-:W-:-:S07]  /*bf70*/  MOV R60, R62 ;  /* 0x0000003e003c7202 */ /* 0x000fce0000000f00 */
[----:B------:R-:W-:Y:S05]  /*bf80*/  WARPSYNC.COLLECTIVE R63, `(.L_x_9822) ;  /* 0x000000003f087348 */ /* 0x000fea0003c00000 */
[----:B------:R0:W1:Y:S02]  /*bf90*/  SHFL.UP P6, R62, R208, R205, R210 ;  /* 0x040000cdd03e7389 */ /* 0x00006400000c00d2 */
[----:B01----:R-:W-:Y:S05]  /*bfa0*/  ENDCOLLECTIVE ;  /* 0x000000000000791b */ /* 0x003fea0003800000 */
.L_x_9822:
[----:B------:R-:W-:Y:S05]  /*bfb0*/  BRA `(.L_x_9823) ;  /* 0xffffffa000907947 */ /* 0x000fea000383ffff */
.L_x_9767:
        /* <DEDUP_REMOVED lines=8> */
.L_x_9825:
[----:B------:R-:W-:Y:S05]  /*c040*/  BSYNC B0 ;  /* 0x0000000000007941 */ /* 0x000fea0003800000 */
.L_x_9824:
[----:B------:R-:W-:Y:S05]  /*c050*/  BRA `(.L_x_9826) ;  /* 0xffffffa0009c7947 */ /* 0x000fea000383ffff */
.L_x_9768:
        /* <DEDUP_REMOVED lines=8> */
.L_x_9828:
[----:B------:R-:W-:Y:S05]  /*c0e0*/  BSYNC B0 ;  /* 0x0000000000007941 */ /* 0x000fea0003800000 */
.L_x_9827:
[----:B------:R-:W-:Y:S05]  /*c0f0*/  BRA `(.L_x_9829) ;  /* 0xffffffa0007c7947 */ /* 0x000fea000383ffff */
.L_x_9769:
        /* <DEDUP_REMOVED lines=8> */
.L_x_9831:
[----:B------:R-:W-:Y:S05]  /*c180*/  BSYNC B0 ;  /* 0x0000000000007941 */ /* 0x000fea0003800000 */
.L_x_9830:
[----:B------:R-:W-:Y:S05]  /*c190*/  BRA `(.L_x_9832) ;  /* 0xffffffa0005c7947 */ /* 0x000fea000383ffff */
.L_x_9770:
        /* <DEDUP_REMOVED lines=8> */
.L_x_9834:
[----:B------:R-:W-:Y:S05]  /*c220*/  BSYNC B0 ;  /* 0x0000000000007941 */ /* 0x000fea0003800000 */
.L_x_9833:
[----:B------:R-:W-:Y:S05]  /*c230*/  BRA `(.L_x_9835) ;  /* 0xffffffa0003c7947 */ /* 0x000fea000383ffff */
.L_x_9771:
        /* <DEDUP_REMOVED lines=8> */
.L_x_9837:
[----:B------:R-:W-:Y:S05]  /*c2c0*/  BSYNC B0 ;  /* 0x0000000000007941 */ /* 0x000fea0003800000 */
.L_x_9836:
        /* <DEDUP_REMOVED lines=10> */
.L_x_9838:
[----:B------:R-:W-:Y:S02]  /*c370*/  MOV R208, R67 ;  /* 0x0000004300d07202 */ /* 0x000fe40000000f00 */
[----:B------:R-:W-:-:S07]  /*c380*/  MOV R203, R62 ;  /* 0x0000003e00cb7202 */ /* 0x000fce0000000f00 */
[----:B------:R-:W-:Y:S05]  /*c390*/  WARPSYNC.COLLECTIVE R63, `(.L_x_9839) ;  /* 0x000000003f087348 */ /* 0x000fea0003c00000 */
[----:B------:R0:W1:Y:S02]  /*c3a0*/  SHFL.UP P6, R62, R208, R205, R210 ;  /* 0x040000cdd03e7389 */ /* 0x00006400000c00d2 */
[----:B01----:R-:W-:Y:S05]  /*c3b0*/  ENDCOLLECTIVE ;  /* 0x000000000000791b */ /* 0x003fea0003800000 */
.L_x_9839:
[----:B------:R-:W-:Y:S02]  /*c3c0*/  MOV R208, R202 ;  /* 0x000000ca00d07202 */ /* 0x000fe40000000f00 */
[----:B------:R-:W-:-:S07]  /*c3d0*/  MOV R67, R62 ;  /* 0x0000003e00437202 */ /* 0x000fce0000000f00 */
[----:B------:R-:W-:Y:S05]  /*c3e0*/  WARPSYNC.COLLECTIVE R63, `(.L_x_9840) ;  /* 0x000000003f087348 */ /* 0x000fea0003c00000 */
[----:B------:R0:W1:Y:S02]  /*c3f0*/  SHFL.UP P6, R62, R208, R205, R210 ;  /* 0x040000cdd03e7389 */ /* 0x00006400000c00d2 */
[----:B01----:R-:W-:Y:S05]  /*c400*/  ENDCOLLECTIVE ;  /* 0x000000000000791b */ /* 0x003fea0003800000 */
.L_x_9840:
[----:B------:R-:W-:Y:S02]  /*c410*/  MOV R202, R62 ;  /* 0x0000003e00ca7202 */ /* 0x000fe40000000f00 */
[----:B------:R-:W-:-:S07]  /*c420*/  MOV R62, R52 ;  /* 0x00000034003e7202 */ /* 0x000fce0000000f00 */
[----:B------:R-:W-:Y:S05]  /*c430*/  WARPSYNC.COLLECTIVE R63, `(.L_x_9841) ;  /* 0x000000003f087348 */ /* 0x000fea0003c00000 */
[----:B------:R0:W1:Y:S02]  /*c440*/  SHFL.IDX P2, R60, R62, R3, R2 ;  /* 0x000000033e3c7389 */ /* 0x0000640000040002 */
[----:B01----:R-:W-:Y:S05]  /*c450*/  ENDCOLLECTIVE ;  /* 0x000000000000791b */ /* 0x003fea0003800000 */
.L_x_9841:
[----:B------:R-:W-:Y:S02]  /*c460*/  MOV R62, R53 ;  /* 0x00000035003e7202 */ /* 0x000fe40000000f00 */
[----:B------:R-:W-:-:S07]  /*c470*/  MOV R52, R60 ;  /* 0x0000003c00347202 */ /* 0x000fce0000000f00 */
[----:B------:R-:W-:Y:S05]  /*c480*/  WARPSYNC.COLLECTIVE R63, `(.L_x_9842) ;  /* 0x000000003f087348 */ /* 0x000fea0003c00000 */
[----:B------:R0:W1:Y:S02]  /*c490*/  SHFL.IDX P2, R60, R62, R3, R2 ;  /* 0x000000033e3c7389 */ /* 0x0000640000040002 */
[----:B01----:R-:W-:Y:S05]  /*c4a0*/  ENDCOLLECTIVE ;  /* 0x000000000000791b */ /* 0x003fea0003800000 */
.L_x_9842:
[----:B------:R-:W-:Y:S02]  /*c4b0*/  MOV R62, R54 ;  /* 0x00000036003e7202 */ /* 0x000fe40000000f00 */
[----:B------:R-:W-:-:S07]  /*c4c0*/  MOV R206, R60 ;  /* 0x0000003c00ce7202 */ /* 0x000fce0000000f00 */
[----:B------:R-:W-:Y:S05]  /*c4d0*/  WARPSYNC.COLLECTIVE R63, `(.L_x_9843) ;  /* 0x000000003f087348 */ /* 0x000fea0003c00000 */
[----:B------:R0:W1:Y:S02]  /*c4e0*/  SHFL.IDX P2, R60, R62, R3, R2 ;  /* 0x000000033e3c7389 */ /* 0x0000640000040002 */
[----:B01----:R-:W-:Y:S05]  /*c4f0*/  ENDCOLLECTIVE ;  /* 0x000000000000791b */ /* 0x003fea0003800000 */
.L_x_9843:
[----:B------:R-:W-:Y:S02]  /*c500*/  MOV R62, R55 ;  /* 0x00000037003e7202 */ /* 0x000fe40000000f00 */
[----:B------:R-:W-:-:S07]  /*c510*/  MOV R54, R60 ;  /* 0x0000003c00367202 */ /* 0x000fce0000000f00 */
[----:B------:R-:W-:Y:S05]  /*c520*/  WARPSYNC.COLLECTIVE R63, `(.L_x_9844) ;  /* 0x000000003f087348 */ /* 0x000fea0003c00000 */
[----:B------:R0:W1:Y:S02]  /*c530*/  SHFL.IDX P2, R60, R62, R3, R2 ;  /* 0x000000033e3c7389 */ /* 0x0000640000040002 */
[----:B01----:R-:W-:Y:S05]  /*c540*/  ENDCOLLECTIVE ;  /* 0x000000000000791b */ /* 0x003fea0003800000 */
.L_x_9844:
[----:B------:R-:W-:Y:S01]  /*c550*/  MOV R55, R60 ;  /* 0x0000003c00377202 */ /* 0x000fe20000000f00 */
[----:B------:R-:W-:Y:S06]  /*c560*/  BRA `(.L_x_9845) ;  /* 0xffffff9c00987947 */ /* 0x000fec000383ffff */
.L_x_9773:
[----:B------:R-:W-:Y:S01]  /*c570*/  MOV R242, R67 ;  /* 0x0000004300f27202 */ /* 0x000fe20000000f00 */
[----:B------:R-:W-:Y:S01]  /*c580*/  HFMA2 R239, -RZ, RZ, 0, 5.9604644775390625e-08 ;  /* 0x00000001ffef7431 */ /* 0x000fe200000001ff */
[----:B------:R-:W-:Y:S02]  /*c590*/  MOV R240, 0x1f ;  /* 0x0000001f00f07802 */ /* 0x000fe40000000f00 */
[----:B------:R-:W-:-:S07]  /*c5a0*/  MOV R63, 0xffffffff ;  /* 0xffffffff003f7802 */ /* 0x000fce0000000f00 */
[----:B0-----:R-:W-:Y:S05]  /*c5b0*/  WARPSYNC.COLLECTIVE R63, `(.L_x_9846) ;  /* 0x000000003f087348 */ /* 0x001fea0003c00000 */
[----:B------:R1:W2:Y:S02]  /*c5c0*/  SHFL.DOWN P0, R60, R242, R239, R240 ;  /* 0x080000eff23c7389 */ /* 0x0002a400000000f0 */
[----:B012---:R-:W-:Y:S05]  /*c5d0*/  ENDCOLLECTIVE ;  /* 0x000000000000791b */ /* 0x007fea0003800000 */
.L_x_9846:
[----:B------:R-:W-:Y:S02]  /*c5e0*/  MOV R242, R66 ;  /* 0x0000004200f27202 */ /* 0x000fe40000000f00 */
[----:B------:R-:W-:-:S07]  /*c5f0*/  MOV R2, R60 ;  /* 0x0000003c00027202 */ /* 0x000fce0000000f00 */
[----:B------:R-:W-:Y:S05]  /*c600*/  WARPSYNC.COLLECTIVE R63, `(.L_x_9847) ;  /* 0x000000003f087348 */ /* 0x000fea0003c00000 */
[----:B------:R0:W1:Y:S02]  /*c610*/  SHFL.DOWN P0, R60, R242, R239, R240 ;  /* 0x080000eff23c7389 */ /* 0x00006400000000f0 */
[----:B01----:R-:W-:Y:S05]  /*c620*/  ENDCOLLECTIVE ;  /* 0x000000000000791b */ /* 0x003fea0003800000 */
.L_x_9847:
[----:B------:R-:W-:Y:S02]  /*c630*/  MOV R242, R65 ;  /* 0x0000004100f27202 */ /* 0x000fe40000000f00 */
[----:B------:R-:W-:-:S07]  /*c640*/  MOV R3, R60 ;  /* 0x0000003c00037202 */ /* 0x000fce0000000f00 */
[----:B------:R-:W-:Y:S05]  /*c650*/  WARPSYNC.COLLECTIVE R63, `(.L_x_9848) ;  /* 0x000000003f087348 */ /* 0x000fea0003c00000 */
[----:B------:R0:W1:Y:S02]  /*c660*/  SHFL.DOWN P0, R60, R242, R239, R240 ;  /* 0x080000eff23c7389 */ /* 0x00006400000000f0 */
[----:B01----:R-:W-:Y:S05]  /*c670*/  ENDCOLLECTIVE ;  /* 0x000000000000791b */ /* 0x003fea0003800000 */
.L_x_9848:
[----:B------:R-:W-:Y:S02]  /*c680*/  MOV R242, R61 ;  /* 0x0000003d00f27202 */ /* 0x000fe40000000f00 */
[----:B------:R-:W-:-:S07]  /*c690*/  MOV R62, R60 ;  /* 0x0000003c003e7202 */ /* 0x000fce0000000f00 */
[----:B------:R-:W-:Y:S05]  /*c6a0*/  WARPSYNC.COLLECTIVE R63, `(.L_x_9849) ;  /* 0x000000003f087348 */ /* 0x000fea0003c00000 */
[----:B------:R0:W1:Y:S02]  /*c6b0*/  SHFL.DOWN P0, R60, R242, R239, R240 ;  /* 0x080000eff23c7389 */ /* 0x00006400000000f0 */
[----:B01----:R-:W-:Y:S05]  /*c6c0*/  ENDCOLLECTIVE ;  /* 0x000000000000791b */ /* 0x003fea0003800000 */
.L_x_9849:
[----:B------:R-:W-:Y:S05]  /*c6d0*/  BRA `(.L_x_9850) ;  /* 0xffffffac00f47947 */ /* 0x000fea000383ffff */
.L_x_9776:
        /* <DEDUP_REMOVED lines=8> */
.L_x_9852:
[----:B------:R-:W-:Y:S05]  /*c760*/  BSYNC B0 ;  /* 0x0000000000007941 */ /* 0x000fea0003800000 */
.L_x_9851:
        /* <DEDUP_REMOVED lines=8> */
.L_x_9853:
[----:B------:R-:W-:Y:S02]  /*c7f0*/  MOV R242, R65 ;  /* 0x0000004100f27202 */ /* 0x000fe40000000f00 */
[----:B------:R-:W-:-:S07]  /*c800*/  MOV R3, R60 ;  /* 0x0000003c00037202 */ /* 0x000fce0000000f00 */
[----:B------:R-:W-:Y:S05]  /*c810*/  WARPSYNC.COLLECTIVE R63, `(.L_x_9854) ;  /* 0x000000003f087348 */ /* 0x000fea0003c00000 */
[----:B------:R0:W1:Y:S02]  /*c820*/  SHFL.DOWN P0, R60, R242, R239, R240 ;  /* 0x080000eff23c7389 */ /* 0x00006400000000f0 */
[----:B01----:R-:W-:Y:S05]  /*c830*/  ENDCOLLECTIVE ;  /* 0x000000000000791b */ /* 0x003fea0003800000 */
.L_x_9854:
[----:B------:R-:W-:Y:S02]  /*c840*/  MOV R242, R61 ;  /* 0x0000003d00f27202 */ /* 0x000fe40000000f00 */
[----:B------:R-:W-:-:S07]  /*c850*/  MOV R62, R60 ;  /* 0x0000003c003e7202 */ /* 0x000fce0000000f00 */
[----:B------:R-:W-:Y:S05]  /*c860*/  WARPSYNC.COLLECTIVE R63, `(.L_x_9855) ;  /* 0x000000003f087348 */ /* 0x000fea0003c00000 */
[----:B------:R0:W1:Y:S02]  /*c870*/  SHFL.DOWN P0, R60, R242, R239, R240 ;  /* 0x080000eff23c7389 */ /* 0x00006400000000f0 */
[----:B01----:R-:W-:Y:S05]  /*c880*/  ENDCOLLECTIVE ;  /* 0x000000000000791b */ /* 0x003fea0003800000 */
.L_x_9855:
[----:B------:R-:W-:Y:S05]  /*c890*/  BRA `(.L_x_9856) ;  /* 0xffffffac00d47947 */ /* 0x000fea000383ffff */
.L_x_9779:
        /* <DEDUP_REMOVED lines=8> */
.L_x_9858:
[----:B------:R-:W-:Y:S05]  /*c920*/  BSYNC B0 ;  /* 0x0000000000007941 */ /* 0x000fea0003800000 */
.L_x_9857:
        /* <DEDUP_REMOVED lines=8> */
.L_x_9859:
[----:B------:R-:W-:Y:S02]  /*c9b0*/  MOV R242, R65 ;  /* 0x0000004100f27202 */ /* 0x000fe40000000f00 */
[----:B------:R-:W-:-:S07]  /*c9c0*/  MOV R3, R60 ;  /* 0x0000003c00037202 */ /* 0x000fce0000000f00 */
[----:B------:R-:W-:Y:S05]  /*c9d0*/  WARPSYNC.COLLECTIVE R63, `(.L_x_9860) ;  /* 0x000000003f087348 */ /* 0x000fea0003c00000 */
[----:B------:R0:W1:Y:S02]  /*c9e0*/  SHFL.DOWN P0, R60, R242, R239, R240 ;  /* 0x080000eff23c7389 */ /* 0x00006400000000f0 */
[----:B01----:R-:W-:Y:S05]  /*c9f0*/  ENDCOLLECTIVE ;  /* 0x000000000000791b */ /* 0x003fea0003800000 */
.L_x_9860:
[----:B------:R-:W-:Y:S02]  /*ca00*/  MOV R242, R61 ;  /* 0x0000003d00f27202 */ /* 0x000fe40000000f00 */
[----:B------:R-:W-:-:S07]  /*ca10*/  MOV R62, R60 ;  /* 0x0000003c003e7202 */ /* 0x000fce0000000f00 */
[----:B------:R-:W-:Y:S05]  /*ca20*/  WARPSYNC.COLLECTIVE R63, `(.L_x_9861) ;  /* 0x000000003f087348 */ /* 0x000fea0003c00000 */
[----:B------:R0:W1:Y:S02]  /*ca30*/  SHFL.DOWN P0, R60, R242, R239, R240 ;  /* 0x080000eff23c7389 */ /* 0x00006400000000f0 */
[----:B01----:R-:W-:Y:S05]  /*ca40*/  ENDCOLLECTIVE ;  /* 0x000000000000791b */ /* 0x003fea0003800000 */
.L_x_9861:
[----:B------:R-:W-:Y:S05]  /*ca50*/  BRA `(.L_x_9862) ;  /* 0xffffffac00b47947 */ /* 0x000fea000383ffff */
.L_x_9782:
        /* <DEDUP_REMOVED lines=8> */
.L_x_9864:
[----:B------:R-:W-:Y:S05]  /*cae0*/  BSYNC B0 ;  /* 0x0000000000007941 */ /* 0x000fea0003800000 */
.L_x_9863:
        /* <DEDUP_REMOVED lines=8> */
.L_x_9865:
[----:B------:R-:W-:Y:S02]  /*cb70*/  MOV R242, R65 ;  /* 0x0000004100f27202 */ /* 0x000fe40000000f00 */
[----:B------:R-:W-:-:S07]  /*cb80*/  MOV R3, R60 ;  /* 0x0000003c00037202 */ /* 0x000fce0000000f00 */
[----:B------:R-:W-:Y:S05]  /*cb90*/  WARPSYNC.COLLECTIVE R63, `(.L_x_9866) ;  /* 0x000000003f087348 */ /* 0x000fea0003c00000 */
[----:B------:R0:W1:Y:S02]  /*cba0*/  SHFL.DOWN P0, R60, R242, R239, R240 ;  /* 0x080000eff23c7389 */ /* 0x00006400000000f0 */
[----:B01----:R-:W-:Y:S05]  /*cbb0*/  ENDCOLLECTIVE ;  /* 0x000000000000791b */ /* 0x003fea0003800000 */
.L_x_9866:
[----:B------:R-:W-:Y:S02]  /*cbc0*/  MOV R242, R61 ;  /* 0x0000003d00f27202 */ /* 0x000fe40000000f00 */
[----:B------:R-:W-:-:S07]  /*cbd0*/  MOV R62, R60 ;  /* 0x0000003c003e7202 */ /* 0x000fce0000000f00 */
[----:B------:R-:W-:Y:S05]  /*cbe0*/  WARPSYNC.COLLECTIVE R63, `(.L_x_9867) ;  /* 0x000000003f087348 */ /* 0x000fea0003c00000 */
[----:B------:R0:W1:Y:S02]  /*cbf0*/  SHFL.DOWN P0, R60, R242, R239, R240 ;  /* 0x080000eff23c7389 */ /* 0x00006400000000f0 */
[----:B01----:R-:W-:Y:S05]  /*cc00*/  ENDCOLLECTIVE ;  /* 0x000000000000791b */ /* 0x003fea0003800000 */
.L_x_9867:
[----:B------:R-:W-:Y:S05]  /*cc10*/  BRA `(.L_x_9868) ;  /* 0xffffffac00947947 */ /* 0x000fea000383ffff */
.L_x_9785:
        /* <DEDUP_REMOVED lines=8> */
.L_x_9870:
[----:B------:R-:W-:Y:S05]  /*cca0*/  BSYNC B0 ;  /* 0x0000000000007941 */ /* 0x000fea0003800000 */
.L_x_9869:
        /* <DEDUP_REMOVED lines=8> */
.L_x_9871:
[----:B------:R-:W-:Y:S02]  /*cd30*/  MOV R242, R65 ;  /* 0x0000004100f27202 */ /* 0x000fe40000000f00 */
[----:B------:R-:W-:-:S07]  /*cd40*/  MOV R3, R60 ;  /* 0x0000003c00037202 */ /* 0x000fce0000000f00 */
[----:B------:R-:W-:Y:S05]  /*cd50*/  WARPSYNC.COLLECTIVE R63, `(.L_x_9872) ;  /* 0x000000003f087348 */ /* 0x000fea0003c00000 */
[----:B------:R0:W1:Y:S02]  /*cd60*/  SHFL.DOWN P0, R60, R242, R239, R240 ;  /* 0x080000eff23c7389 */ /* 0x00006400000000f0 */
[----:B01----:R-:W-:Y:S05]  /*cd70*/  ENDCOLLECTIVE ;  /* 0x000000000000791b */ /* 0x003fea0003800000 */
.L_x_9872:
[----:B------:R-:W-:Y:S02]  /*cd80*/  MOV R242, R61 ;  /* 0x0000003d00f27202 */ /* 0x000fe40000000f00 */
[----:B------:R-:W-:-:S07]  /*cd90*/  MOV R62, R60 ;  /* 0x0000003c003e7202 */ /* 0x000fce0000000f00 */
[----:B------:R-:W-:Y:S05]  /*cda0*/  WARPSYNC.COLLECTIVE R63, `(.L_x_9873) ;  /* 0x000000003f087348 */ /* 0x000fea0003c00000 */
[----:B------:R0:W1:Y:S02]  /*cdb0*/  SHFL.DOWN P0, R60, R242, R239, R240 ;  /* 0x080000eff23c7389 */ /* 0x00006400000000f0 */
[----:B01----:R-:W-:Y:S05]  /*cdc0*/  ENDCOLLECTIVE ;  /* 0x000000000000791b */ /* 0x003fea0003800000 */
.L_x_9873:
[----:B------:R-:W-:Y:S05]  /*cdd0*/  BRA `(.L_x_9874) ;  /* 0xffffffac00747947 */ /* 0x000fea000383ffff */
.L_x_9788:
        /* <DEDUP_REMOVED lines=8> */
.L_x_9876:
[----:B------:R-:W-:Y:S05]  /*ce60*/  BSYNC B0 ;  /* 0x0000000000007941 */ /* 0x000fea0003800000 */
.L_x_9875:
        /* <DEDUP_REMOVED lines=10> */
.L_x_9877:
[----:B------:R-:W-:Y:S02]  /*cf10*/  MOV R62, R65 ;  /* 0x00000041003e7202 */ /* 0x000fe40000000f00 */
[----:B------:R-:W-:-:S07]  /*cf20*/  MOV R236, R60 ;  /* 0x0000003c00ec7202 */ /* 0x000fce0000000f00 */
[----:B------:R-:W-:Y:S05]  /*cf30*/  WARPSYNC.COLLECTIVE R63, `(.L_x_9878) ;  /* 0x000000003f087348 */ /* 0x000fea0003c00000 */
[----:B------:R0:W1:Y:S02]  /*cf40*/  SHFL.IDX P2, R60, R62, R3, R2 ;  /* 0x000000033e3c7389 */ /* 0x0000640000040002 */
[----:B01----:R-:W-:Y:S05]  /*cf50*/  ENDCOLLECTIVE ;  /* 0x000000000000791b */ /* 0x003fea0003800000 */
.L_x_9878:
        /* <DEDUP_REMOVED lines=12> */
.L_x_9879:
        /* <DEDUP_REMOVED lines=8> */
.L_x_9880:
[----:B------:R-:W-:Y:S02]  /*d0a0*/  MOV R242, R66 ;  /* 0x0000004200f27202 */ /* 0x000fe40000000f00 */
[----:B------:R-:W-:-:S07]  /*d0b0*/  MOV R64, R60 ;  /* 0x0000003c00407202 */ /* 0x000fce0000000f00 */
[----:B------:R-:W-:Y:S05]  /*d0c0*/  WARPSYNC.COLLECTIVE R63, `(.L_x_9881) ;  /* 0x000000003f087348 */ /* 0x000fea0003c00000 */
[----:B------:R0:W1:Y:S02]  /*d0d0*/  SHFL.DOWN P0, R60, R242, R239, R240 ;  /* 0x080000eff23c7389 */ /* 0x00006400000000f0 */
[----:B01----:R-:W-:Y:S05]  /*d0e0*/  ENDCOLLECTIVE ;  /* 0x000000000000791b */ /* 0x003fea0003800000 */
.L_x_9881:
[----:B------:R-:W-:Y:S02]  /*d0f0*/  MOV R242, R65 ;  /* 0x0000004100f27202 */ /* 0x000fe40000000f00 */
[----:B------:R-:W-:-:S07]  /*d100*/  MOV R241, R60 ;  /* 0x0000003c00f17202 */ /* 0x000fce0000000f00 */
[----:B------:R-:W-:Y:S05]  /*d110*/  WARPSYNC.COLLECTIVE R63, `(.L_x_9882) ;  /* 0x000000003f087348 */ /* 0x000fea0003c00000 */
[----:B------:R0:W1:Y:S02]  /*d120*/  SHFL.DOWN P0, R60, R242, R239, R240 ;  /* 0x080000eff23c7389 */ /* 0x00006400000000f0 */
[----:B01----:R-:W-:Y:S05]  /*d130*/  ENDCOLLECTIVE ;  /* 0x000000000000791b */ /* 0x003fea0003800000 */
.L_x_9882:
[----:B------:R-:W-:Y:S02]  /*d140*/  MOV R242, R61 ;  /* 0x0000003d00f27202 */ /* 0x000fe40000000f00 */
[----:B------:R-:W-:-:S07]  /*d150*/  MOV R243, R60 ;  /* 0x0000003c00f37202 */ /* 0x000fce0000000f00 */
[----:B------:R-:W-:Y:S05]  /*d160*/  WARPSYNC.COLLECTIVE R63, `(.L_x_9883) ;  /* 0x000000003f087348 */ /* 0x000fea0003c00000 */
[----:B------:R0:W1:Y:S02]  /*d170*/  SHFL.DOWN P0, R60, R242, R239, R240 ;  /* 0x080000eff23c7389 */ /* 0x00006400000000f0 */
[----:B01----:R-:W-:Y:S05]  /*d180*/  ENDCOLLECTIVE ;  /* 0x000000000000791b */ /* 0x003fea0003800000 */
.L_x_9883:
[----:B------:R-:W-:-:S07]  /*d190*/  MOV R245, R60 ;  /* 0x0000003c00f57202 */ /* 0x000fce0000000f00 */
[----:B------:R-:W-:Y:S05]  /*d1a0*/  WARPSYNC.COLLECTIVE R63, `(.L_x_9884) ;  /* 0x000000003f087348 */ /* 0x000fea0003c00000 */
[----:B------:R0:W1:Y:S02]  /*d1b0*/  SHFL.IDX P2, R60, R62, R3, R2 ;  /* 0x000000033e3c7389 */ /* 0x0000640000040002 */
[----:B01----:R-:W-:Y:S05]  /*d1c0*/  ENDCOLLECTIVE ;  /* 0x000000000000791b */ /* 0x003fea0003800000 */
.L_x_9884:
[----:B------:R-:W-:Y:S02]  /*d1d0*/  MOV R62, R53 ;  /* 0x00000035003e7202 */ /* 0x000fe40000000f00 */
[----:B------:R-:W-:-:S07]  /*d1e0*/  MOV R244, R60 ;  /* 0x0000003c00f47202 */ /* 0x000fce0000000f00 */
[----:B------:R-:W-:Y:S05]  /*d1f0*/  WARPSYNC.COLLECTIVE R63, `(.L_x_9885) ;  /* 0x000000003f087348 */ /* 0x000fea0003c00000 */
[----:B------:R0:W1:Y:S02]  /*d200*/  SHFL.IDX P2, R60, R62, R3, R2 ;  /* 0x000000033e3c7389 */ /* 0x0000640000040002 */
[----:B01----:R-:W-:Y:S05]  /*d210*/  ENDCOLLECTIVE ;  /* 0x000000000000791b */ /* 0x003fea0003800000 */
.L_x_9885:
[----:B------:R-:W-:Y:S02]  /*d220*/  MOV R62, R54 ;  /* 0x00000036003e7202 */ /* 0x000fe40000000f00 */
[----:B------:R-:W-:-:S07]  /*d230*/  MOV R239, R60 ;  /* 0x0000003c00ef7202 */ /* 0x000fce0000000f00 */
[----:B------:R-:W-:Y:S05]  /*d240*/  WARPSYNC.COLLECTIVE R63, `(.L_x_9886) ;  /* 0x000000003f087348 */ /* 0x000fea0003c00000 */
[----:B------:R0:W1:Y:S02]  /*d250*/  SHFL.IDX P2, R60, R62, R3, R2 ;  /* 0x000000033e3c7389 */ /* 0x0000640000040002 */
[----:B01----:R-:W-:Y:S05]  /*d260*/  ENDCOLLECTIVE ;  /* 0x000000000000791b */ /* 0x003fea0003800000 */
.L_x_9886:
[----:B------:R-:W-:Y:S02]  /*d270*/  MOV R61, R239 ;  /* 0x000000ef003d7202 */ /* 0x000fe40000000f00 */
[----:B------:R-:W-:Y:S02]  /*d280*/  MOV R62, R55 ;  /* 0x00000037003e7202 */ /* 0x000fe40000000f00 */
[----:B------:R-:W-:-:S07]  /*d290*/  MOV R240, R60 ;  /* 0x0000003c00f07202 */ /* 0x000fce0000000f00 */
[----:B------:R-:W-:Y:S05]  /*d2a0*/  WARPSYNC.COLLECTIVE R63, `(.L_x_9887) ;  /* 0x000000003f087348 */ /* 0x000fea0003c00000 */
[----:B------:R0:W1:Y:S02]  /*d2b0*/  SHFL.IDX P2, R60, R62, R3, R2 ;  /* 0x000000033e3c7389 */ /* 0x0000640000040002 */
[----:B01----:R-:W-:Y:S05]  /*d2c0*/  ENDCOLLECTIVE ;  /* 0x000000000000791b */ /* 0x003fea0003800000 */
.L_x_9887:
[----:B------:R-:W-:Y:S02]  /*d2d0*/  MOV R246, R60 ;  /* 0x0000003c00f67202 */ /* 0x000fe40000000f00 */
[----:B------:R-:W-:Y:S01]  /*d2e0*/  MOV R60, R244 ;  /* 0x000000f4003c7202 */ /* 0x000fe20000000f00 */
[----:B------:R-:W-:Y:S06]  /*d2f0*/  BRA `(.L_x_9888) ;  /* 0xffffffa800cc7947 */ /* 0x000fec000383ffff */
.L_x_9889:
        /* <DEDUP_REMOVED lines=16> */
.L_x_18707:


//--------------------- .text._Z25selective_scan_bwd_kernelI32Selective_Scan_bwd_kernel_traitsILi64ELi16ELb1ELb0ELb1ELb0ELb0EfN3c107complexIfEEEEv12SSMParamsBwd --------------------------
	.section	.text._Z25selective_scan_bwd_kernelI32Selective_Scan_bwd_kernel_traitsILi64ELi16ELb1ELb0ELb1ELb0ELb0EfN3c107complexIfEEEEv12SSMParamsBwd,"ax",@progbits
	.align	128
        .global         _Z25selective_scan_bwd_kernelI32Selective_Scan_bwd_kernel_traitsILi64ELi16ELb1ELb0ELb1ELb0ELb0EfN3c107complexIfEEEEv12SSMParamsBwd
        .type           _Z25selective_scan_bwd_kernelI32Selective_Scan_bwd_kernel_traitsILi64ELi16ELb1ELb0ELb1ELb0ELb0EfN3c107complexIfEEEEv12SSMParamsBwd,@function
        .size           _Z25selective_scan_bwd_kernelI32Selective_Scan_bwd_kernel_traitsILi64ELi16ELb1ELb0ELb1ELb0ELb0EfN3c107complexIfEEEEv12SSMParamsBwd,(.L_x_18708 - _Z25selective_scan_bwd_kernelI32Selective_Scan_bwd_kernel_traitsILi64ELi16ELb1ELb0ELb1ELb0ELb0EfN3c107complexIfEEEEv12SSMParamsBwd)
        .other          _Z25selective_scan_bwd_kernelI32Selective_Scan_bwd_kernel_traitsILi64ELi16ELb1ELb0ELb1ELb0ELb0EfN3c107complexIfEEEEv12SSMParamsBwd,@"STO_CUDA_ENTRY STV_DEFAULT"
_Z25selective_scan_bwd_kernelI32Selective_Scan_bwd_kernel_traitsILi64ELi16ELb1ELb0ELb1ELb0ELb0EfN3c107complexIfEEEEv12SSMParamsBwd:
.text._Z25selective_scan_bwd_kernelI32Selective_Scan_bwd_kernel_traitsILi64ELi16ELb1ELb0ELb1ELb0ELb0EfN3c107complexIfEEEEv12SSMParamsBwd:
        /* <DEDUP_REMOVED lines=25> */
[----:B------:R-:W-:Y:S01]  /*0190*/  MOV R5, UR7 ;  /* 0x0000000700057c02 */ /* 0x000fe20008000f00 */
[----:B------:R-:W1:Y:S03]  /*01a0*/  LDCU.64 UR34, c[0x0][0x480] ;  /* 0x00009000ff2277ac */ /* 0x000e660008000a00 */
[----:B---3--:R3:W3:Y:S04]  /*01b0*/  @P0 LDG.E R3, desc[UR22][R2.64] ;  /* 0x0000001602030981 */ /* 0x0086e8000c1e1900 */
[----:B------:R-:W3:Y:S01]  /*01c0*/  @P1 LDG.E R4, desc[UR22][R4.64] ;  /* 0x0000001604041981 */ /* 0x000ee2000c1e1900 */
[----:B----4-:R-:W-:Y:S01]  /*01d0*/  MOV R0, UR28 ;  /* 0x0000001c00007c02 */ /* 0x010fe20008000f00 */
[----:B-----5:R-:W-:Y:S01]  /*01e0*/  UIMAD.WIDE.U32 UR4, UR33, UR8, URZ ;  /* 0x00000008210472a5 */ /* 0x020fe2000f8e00ff */
[----:B------:R-:W-:Y:S01]  /*01f0*/  HFMA2 R149, -RZ, RZ, 0, 0 ;  /* 0x00000000ff957431 */ /* 0x000fe200000001ff */
[----:B0-----:R-:W-:Y:S01]  /*0200*/  UIMAD.WIDE.U32 UR6, UR33, UR16, URZ ;  /* 0x00000010210672a5 */ /* 0x001fe2000f8e00ff */
[----:B------:R-:W-:Y:S01]  /*0210*/  IABS R0, R0 ;  /* 0x0000000000007213 */ /* 0x000fe20000000000 */
[----:B------:R-:W-:Y:S01]  /*0220*/  UIMAD UR13, UR33, UR9, UR5 ;  /* 0x00000009210d72a4 */ /* 0x000fe2000f8e0205 */
[----:B------:R-:W-:Y:S01]  /*0230*/  MOV R147, RZ ;  /* 0x000000ff00937202 */ /* 0x000fe20000000f00 */
[----:B------:R-:W-:Y:S01]  /*0240*/  UIMAD UR7, UR33, UR17, UR7 ;  /* 0x00000011210772a4 */ /* 0x000fe2000f8e0207 */
[----:B------:R-:W-:Y:S01]  /*0250*/  R2UR UR29, R0 ;  /* 0x00000000001d72ca */ /* 0x000fe200000e0000 */
[----:B------:R-:W-:-:S02]  /*0260*/  UMOV UR12, UR4 ;  /* 0x00000004000c7c82 */ /* 0x000fc40008000000 */
[----:B------:R-:W-:Y:S02]  /*0270*/  UIMAD.WIDE.U32 UR12, UR32, UR10, UR12 ;  /* 0x0000000a200c72a5 */ /* 0x000fe4000f8e000c */
[----:B------:R-:W-:Y:S02]  /*0280*/  UIMAD.WIDE.U32 UR14, UR32, UR18, UR6 ;  /* 0x00000012200e72a5 */ /* 0x000fe4000f8e0006 */
[----:B------:R-:W-:Y:S01]  /*0290*/  UIMAD UR26, UR32, UR11, UR13 ;  /* 0x0000000b201a72a4 */ /* 0x000fe2000f8e020d */
[----:B------:R-:W0:Y:S05]  /*02a0*/  LDCU.128 UR8, c[0x0][0x460] ;  /* 0x00008c00ff0877ac */ /* 0x000e2a0008000c00 */
[----:B------:R-:W4:Y:S01]  /*02b0*/  I2F.RP R0, UR29 ;  /* 0x0000001d00007d06 */ /* 0x000f220008209400 */
[----:B------:R-:W-:-:S02]  /*02c0*/  UIMAD UR25, UR32, UR19, UR15 ;  /* 0x00000013201972a4 */ /* 0x000fc4000f8e020f */
[----:B--2---:R-:W-:Y:S01]  /*02d0*/  ULEA UR15, UR24, 0xfffffc00, 0xa ;  /* 0xfffffc00180f7891 */ /* 0x004fe2000f8e50ff */
[----:B------:R-:W2:Y:S03]  /*02e0*/  LDCU.64 UR6, c[0x0][0x3d0] ;  /* 0x00007a00ff0677ac */ /* 0x000ea60008000a00 */
[----:B------:R-:W-:Y:S02]  /*02f0*/  UIADD3 UR13, UP0, UPT, UR15, UR12, URZ ;  /* 0x0000000c0f0d7290 */ /* 0x000fe4000ff1e0ff */
[----:B------:R-:W-:Y:S02]  /*0300*/  UIADD3 UR17, UP2, UPT, UR15, UR14, URZ ;  /* 0x0000000e0f117290 */ /* 0x000fe4000ff5e0ff */
[----:B------:R-:W-:Y:S01]  /*0310*/  USHF.R.S32.HI UR16, URZ, 0x1f, UR15 ;  /* 0x0000001fff107899 */ /* 0x000fe2000801140f */
[----:B----4-:R-:W3:Y:S01]  /*0320*/  MUFU.RCP R0, R0 ;  /* 0x0000000000007308 */ /* 0x010ee20000001000 */
[----:B0-----:R-:W-:-:S02]  /*0330*/  ULEA UR14, UP3, UR17, UR10, 0x2 ;  /* 0x0000000a110e7291 */ /* 0x001fc4000f8610ff */
[----:B------:R-:W-:Y:S01]  /*0340*/  UIADD3.X UR10, UPT, UPT, UR16, UR26, URZ, UP0, !UPT ;  /* 0x0000001a100a7290 */ /* 0x000fe200087fe4ff */
[----:B------:R-:W0:Y:S01]  /*0350*/  LDCU.64 UR18, c[0x0][0x4d8] ;  /* 0x00009b00ff1277ac */ /* 0x000e220008000a00 */
[----:B---3--:R-:W-:Y:S02]  /*0360*/  IADD3 R2, PT, PT, R0, 0xffffffe, RZ ;  /* 0x0ffffffe00027810 */ /* 0x008fe40007ffe0ff */
[----:B------:R-:W-:Y:S01]  /*0370*/  IABS R0, UR32 ;  /* 0x0000002000007c13 */ /* 0x000fe20008000000 */
[----:B0-----:R-:W-:-:S03]  /*0380*/  USHF.R.U64 UR18, UR18, 0x1, UR19 ;  /* 0x0000000112127899 */ /* 0x001fc60008001213 */
[----:B------:R-:W0:Y:S01]  /*0390*/  F2I.FTZ.U32.TRUNC.NTZ R2, R2 ;  /* 0x0000000200027305 */ /* 0x000e22000021f000 */
[----:B------:R-:W-:Y:S02]  /*03a0*/  R2UR UR27, R0 ;  /* 0x00000000001b72ca */ /* 0x000fe400000e0000 */
[----:B0-----:R-:W-:-:S13]  /*03b0*/  R2UR UR5, R2 ;  /* 0x00000000020572ca */ /* 0x001fda00000e0000 */
[----:B------:R-:W-:-:S07]  /*03c0*/  UIADD3 UR4, UPT, UPT, URZ, -UR5, URZ ;  /* 0x80000005ff047290 */ /* 0x000fce000fffe0ff */
[----:B------:R-:W-:Y:S01]  /*03d0*/  UMOV UR12, UR4 ;  /* 0x00000004000c7c82 */ /* 0x000fe20008000000 */
[----:B------:R-:W-:Y:S01]  /*03e0*/  UMOV UR4, URZ ;  /* 0x000000ff00047c82 */ /* 0x000fe20008000000 */
[----:B------:R-:W-:-:S04]  /*03f0*/  UIMAD UR12, UR12, UR29, URZ ;  /* 0x0000001d0c0c72a4 */ /* 0x000fc8000f8e02ff */
[----:B------:R-:W-:Y:S02]  /*0400*/  UIMAD.WIDE.U32 UR4, UR5, UR12, UR4 ;  /* 0x0000000c050472a5 */ /* 0x000fe4000f8e0004 */
[----:B------:R-:W-:Y:S02]  /*0410*/  ULEA UR12, UP1, UR13, UR8, 0x2 ;  /* 0x000000080d0c7291 */ /* 0x000fe4000f8210ff */
[----:B------:R-:W-:Y:S02]  /*0420*/  UIMAD.WIDE.U32 UR4, UR5, UR27, URZ ;  /* 0x0000001b050472a5 */ /* 0x000fe4000f8e00ff */
[----:B------:R-:W-:Y:S02]  /*0430*/  UIADD3.X UR8, UPT, UPT, UR16, UR25, URZ, UP2, !UPT ;  /* 0x0000001910087290 */ /* 0x000fe400097fe4ff */
[----:B------:R-:W-:Y:S02]  /*0440*/  ULEA.HI.X UR13, UR13, UR9, UR10, 0x2, UP1 ;  /* 0x000000090d0d7291 */ /* 0x000fe400088f140a */
[----:B------:R-:W-:Y:S01]  /*0450*/  ULEA.HI.X UR17, UR17, UR11, UR8, 0x2, UP3 ;  /* 0x0000000b11117291 */ /* 0x000fe200098f1408 */
[----:B------:R-:W-:Y:S01]  /*0460*/  UMOV UR10, UR5 ;  /* 0x00000005000a7c82 */ /* 0x000fe20008000000 */
[----:B-1----:R-:W-:-:S02]  /*0470*/  UIMAD.WIDE.U32 UR4, UR33, UR20, URZ ;  /* 0x00000014210472a5 */ /* 0x002fc4000f8e00ff */
[----:B------:R-:W-:Y:S02]  /*0480*/  UIADD3 UR11, UPT, UPT, -UR10, URZ, URZ ;  /* 0x000000ff0a0b7290 */ /* 0x000fe4000fffe1ff */
[----:B------:R-:W-:Y:S02]  /*0490*/  UIMAD UR5, UR33, UR21, UR5 ;  /* 0x00000015210572a4 */ /* 0x000fe4000f8e0205 */
[----:B------:R-:W-:Y:S02]  /*04a0*/  UIMAD UR11, UR29, UR11, UR27 ;  /* 0x0000000b1d0b72a4 */ /* 0x000fe4000f8e021b */
[----:B------:R-:W-:Y:S02]  /*04b0*/  UIMAD.WIDE.U32 UR4, UR32, UR30, UR4 ;  /* 0x0000001e200472a5 */ /* 0x000fe4000f8e0004 */
[----:B------:R-:W-:Y:S02]  /*04c0*/  UISETP.GT.U32.AND UP2, UPT, UR29, UR11, UPT ;  /* 0x0000000b1d00728c */ /* 0x000fe4000bf44070 */
[----:B------:R-:W-:Y:S01]  /*04d0*/  UIMAD UR5, UR32, UR31, UR5 ;  /* 0x0000001f200572a4 */ /* 0x000fe2000f8e0205 */
[----:B------:R-:W0:Y:S01]  /*04e0*/  LDCU.64 UR30, c[0x0][0x528] ;  /* 0x0000a500ff1e77ac */ /* 0x000e220008000a00 */
[----:B--2---:R-:W-:-:S02]  /*04f0*/  UIMAD.WIDE.U32 UR8, UR33, UR6, URZ ;  /* 0x00000006210872a5 */ /* 0x004fc4000f8e00ff */
[----:B------:R-:W-:-:S05]  /*0500*/  UISETP.NE.AND UP1, UPT, UR28, URZ, UPT ;  /* 0x000000ff1c00728c */ /* 0x000fca000bf25270 */
[----:B------:R-:W-:Y:S02]  /*0510*/  @!UP2 UIADD3 UR11, UPT, UPT, UR11, -UR29, URZ ;  /* 0x8000001d0b0ba290 */ /* 0x000fe4000fffe0ff */
[----:B------:R-:W-:Y:S02]  /*0520*/  @!UP2 UIADD3 UR10, UPT, UPT, UR10, 0x1, URZ ;  /* 0x000000010a0aa890 */ /* 0x000fe4000fffe0ff */
[----:B------:R-:W-:Y:S02]  /*0530*/  UISETP.GE.U32.AND UP0, UPT, UR11, UR29, UPT ;  /* 0x0000001d0b00728c */ /* 0x000fe4000bf06070 */
[----:B------:R-:W-:Y:S02]  /*0540*/  ULOP3.LUT UR11, UR32, UR28, URZ, 0x3c, !UPT ;  /* 0x0000001c200b7292 */ /* 0x000fe4000f8e3cff */
[----:B------:R-:W-:Y:S02]  /*0550*/  UIMAD UR9, UR33, UR7, UR9 ;  /* 0x00000007210972a4 */ /* 0x000fe4000f8e0209 */
[----:B------:R-:W-:Y:S01]  /*0560*/  UISETP.GE.AND UP2, UPT, UR11, URZ, UPT ;  /* 0x000000ff0b00728c */ /* 0x000fe2000bf46270 */
[----:B------:R-:W1:Y:S04]  /*0570*/  LDCU.64 UR6, c[0x0][0x3e8] ;  /* 0x00007d00ff0677ac */ /* 0x000e680008000a00 */
[----:B------:R-:W-:Y:S01]  /*0580*/  @UP0 UIADD3 UR10, UPT, UPT, UR10, 0x1, URZ ;  /* 0x000000010a0a0890 */ /* 0x000fe2000fffe0ff */
[----:B------:R-:W2:Y:S01]  /*0590*/  LDCU.64 UR26, c[0x0][0x4e0] ;  /* 0x00009c00ff1a77ac */ /* 0x000ea20008000a00 */
[----:B------:R-:W-:-:S02]  /*05a0*/  UISETP.NE.U32.AND UP0, UPT, UR34, URZ, UPT ;  /* 0x000000ff2200728c */ /* 0x000fc4000bf05070 */
[----:B------:R-:W-:Y:S02]  /*05b0*/  UIADD3 UR15, UP3, UPT, UR15, UR4, URZ ;  /* 0x000000040f0f7290 */ /* 0x000fe4000ff7e0ff */
[----:B------:R-:W-:Y:S02]  /*05c0*/  UISETP.NE.AND.EX UP0, UPT, UR35, URZ, UPT, UP0 ;  /* 0x000000ff2300728c */ /* 0x000fe4000bf05300 */
[----:B------:R-:W-:Y:S02]  /*05d0*/  @!UP2 UIADD3 UR10, UPT, UPT, -UR10, URZ, URZ ;  /* 0x000000ff0a0aa290 */ /* 0x000fe4000fffe1ff */
[----:B------:R-:W-:Y:S02]  /*05e0*/  UIADD3.X UR4, UPT, UPT, UR16, UR5, URZ, UP3, !UPT ;  /* 0x0000000510047290 */ /* 0x000fe40009ffe4ff */
[----:B0-----:R-:W-:Y:S02]  /*05f0*/  ULEA UR16, UP2, UR15, UR30, 0x2 ;  /* 0x0000001e0f107291 */ /* 0x001fe4000f8410ff */
[----:B------:R-:W-:-:S02]  /*0600*/  @!UP1 ULOP3.LUT UR10, URZ, UR28, URZ, 0x33, !UPT ;  /* 0x0000001cff0a9292 */ /* 0x000fc4000f8e33ff */
[----:B------:R-:W-:Y:S02]  /*0610*/  ULEA.HI.X UR15, UR15, UR31, UR4, 0x2, UP2 ;  /* 0x0000001f0f0f7291 */ /* 0x000fe400090f1404 */
[----:B------:R-:W-:Y:S01]  /*0620*/  USHF.R.S32.HI UR4, URZ, 0x1f, UR10 ;  /* 0x0000001fff047899 */ /* 0x000fe2000801140a */
[----:B------:R-:W0:Y:S03]  /*0630*/  @UP0 LDCU UR11, c[0x0][0x384] ;  /* 0x00007080ff0b07ac */ /* 0x000e260008000800 */
[----:B-1----:R-:W-:Y:S02]  /*0640*/  UIMAD UR5, UR4, UR6, URZ ;  /* 0x00000006040572a4 */ /* 0x002fe4000f8e02ff */
[----:B------:R-:W-:Y:S02]  /*0650*/  UIMAD.WIDE.U32 UR8, UR10, UR6, UR8 ;  /* 0x000000060a0872a5 */ /* 0x000fe4000f8e0008 */
[----:B--2---:R-:W-:-:S02]  /*0660*/  UIMAD UR6, UR4, UR26, URZ ;  /* 0x0000001a040672a4 */ /* 0x004fc4000f8e02ff */
[----:B------:R-:W-:Y:S02]  /*0670*/  UIMAD UR7, UR10, UR7, UR5 ;  /* 0x000000070a0772a4 */ /* 0x000fe4000f8e0205 */
[----:B------:R-:W-:Y:S02]  /*0680*/  UIMAD.WIDE.U32 UR4, UR10, UR26, URZ ;  /* 0x0000001a0a0472a5 */ /* 0x000fe4000f8e00ff */
[----:B------:R-:W-:Y:S01]  /*0690*/  UIMAD UR10, UR10, UR27, UR6 ;  /* 0x0000001b0a0a72a4 */ /* 0x000fe2000f8e0206 */
[----:B------:R-:W1:Y:S01]  /*06a0*/  LDCU.64 UR26, c[0x0][0x540] ;  /* 0x0000a800ff1a77ac */ /* 0x000e620008000a00 */
[----:B------:R-:W2:Y:S01]  /*06b0*/  @UP0 LDCU UR25, c[0x0][0x38c] ;  /* 0x00007180ff1907ac */ /* 0x000ea20008000800 */
[----:B------:R-:W3:Y:S01]  /*06c0*/  LDCU.64 UR28, c[0x0][0x450] ;  /* 0x00008a00ff1c77ac */ /* 0x000ee20008000a00 */
[----:B------:R-:W-:Y:S01]  /*06d0*/  ULEA UR6, UR24, 0xfffff800, 0xb ;  /* 0xfffff80018067891 */ /* 0x000fe2000f8e58ff */
[----:B------:R-:W4:Y:S01]  /*06e0*/  @UP0 LDCU.64 UR30, c[0x0][0x480] ;  /* 0x00009000ff1e07ac */ /* 0x000f220008000a00 */
[----:B------:R-:W-:-:S02]  /*06f0*/  USHF.R.U32.HI UR21, URZ, 0x1, UR19 ;  /* 0x00000001ff157899 */ /* 0x000fc40008011613 */
[----:B------:R-:W-:Y:S02]  /*0700*/  UIADD3 UR5, UPT, UPT, UR5, UR10, URZ ;  /* 0x0000000a05057290 */ /* 0x000fe4000fffe0ff */
[----:B------:R-:W-:Y:S02]  /*0710*/  UIADD3 UR20, UP1, UPT, UR6, UR8, URZ ;  /* 0x0000000806147290 */ /* 0x000fe4000ff3e0ff */
[----:B0-----:R-:W-:Y:S02]  /*0720*/  @UP0 UIMAD UR8, UR33, UR11, UR32 ;  /* 0x0000000b210802a4 */ /* 0x001fe4000f8e0220 */
[----:B------:R-:W-:Y:S02]  /*0730*/  UIMAD UR21, UR21, UR33, URZ ;  /* 0x00000021151572a4 */ /* 0x000fe4000f8e02ff */
[----:B------:R-:W-:Y:S02]  /*0740*/  UIMAD.WIDE.U32 UR10, UR33, UR18, UR4 ;  /* 0x00000012210a72a5 */ /* 0x000fe4000f8e0004 */
[----:B------:R-:W-:-:S02]  /*0750*/  UIADD3 UR7, UPT, UPT, UR9, UR7, URZ ;  /* 0x0000000709077290 */ /* 0x000fc4000fffe0ff */
[----:B------:R-:W-:Y:S02]  /*0760*/  @UP0 UIMAD UR8, UR8, UR24, URZ ;  /* 0x00000018080802a4 */ /* 0x000fe4000f8e02ff */
[----:B------:R-:W-:Y:S02]  /*0770*/  UIADD3 UR4, UPT, UPT, UR11, UR21, URZ ;  /* 0x000000150b047290 */ /* 0x000fe4000fffe0ff */
[----:B------:R-:W-:Y:S02]  /*0780*/  ULEA.HI.X.SX32 UR6, UR6, UR7, 0x1, UP1 ;  /* 0x0000000706067291 */ /* 0x000fe400088f0eff */
[----:B-1----:R-:W-:Y:S02]  /*0790*/  ULEA UR9, UP1, UR10, UR26, 0x3 ;  /* 0x0000001a0a097291 */ /* 0x002fe4000f8218ff */
[----:B--2---:R-:W-:Y:S02]  /*07a0*/  @UP0 UIMAD UR8, UR8, UR25, URZ ;  /* 0x00000019080802a4 */ /* 0x004fe4000f8e02ff */
[----:B---3--:R-:W-:-:S02]  /*07b0*/  ULEA UR19, UP2, UR20, UR28, 0x2 ;  /* 0x0000001c14137291 */ /* 0x008fc4000f8410ff */
[----:B------:R-:W-:Y:S01]  /*07c0*/  ULEA.HI.X UR10, UR10, UR27, UR4, 0x3, UP1 ;  /* 0x0000001b0a0a7291 */ /* 0x000fe200088f1c04 */
[----:B------:R-:W-:Y:S02]  /*07d0*/  UMOV UR5, URZ ;  /* 0x000000ff00057c82 */ /* 0x000fe40008000000 */
[----:B------:R-:W-:Y:S01]  /*07e0*/  UMOV UR4, URZ ;  /* 0x000000ff00047c82 */ /* 0x000fe20008000000 */
[----:B----4-:R-:W-:Y:S02]  /*07f0*/  @UP0 UIMAD.WIDE UR4, UR8, 0x10, UR30 ;  /* 0x00000010080408a5 */ /* 0x010fe4000f8e021e */
[----:B------:R-:W-:Y:S02]  /*0800*/  ULEA.HI.X UR20, UR20, UR29, UR6, 0x2, UP2 ;  /* 0x0000001d14147291 */ /* 0x000fe400090f1406 */
[----:B------:R-:W-:Y:S01]  /*0810*/  UISETP.GE.AND UP0, UPT, UR24, 0x1, UPT ;  /* 0x000000011800788c */ /* 0x000fe2000bf06270 */
[----:B------:R-:W-:Y:S01]  /*0820*/  UMOV UR7, URZ ;  /* 0x000000ff00077c82 */ /* 0x000fe20008000000 */
[----:B------:R-:W-:Y:S01]  /*0830*/  UMOV UR6, URZ ;  /* 0x000000ff00067c82 */ /* 0x000fe20008000000 */
[----:B------:R-:W-:-:S02]  /*0840*/  @P0 R2UR UR7, R3 ;  /* 0x00000000030702ca */ /* 0x000fc400000e0000 */
[----:B------:R-:W-:-:S04]  /*0850*/  @P1 R2UR UR6, R4 ;  /* 0x00000000040612ca */ /* 0x000fc800000e0000 */
[----:B------:R-:W-:Y:S11]  /*0860*/  BRA.U !UP0, `(.L_x_9890) ;  /* 0x0000009108507547 */ /* 0x000ff6000b800000 */
[----:B------:R-:W0:Y:S01]  /*0870*/  S2R R146, SR_TID.X ;  /* 0x0000000000927919 */ /* 0x000e220000002100 */
[----:B------:R-:W1:Y:S01]  /*0880*/  S2UR UR18, SR_CgaCtaId ;  /* 0x00000000001279c3 */ /* 0x000e620000008800 */
[----:B------:R-:W-:Y:S01]  /*0890*/  UMOV UR8, 0x400 ;  /* 0x0000040000087882 */ /* 0x000fe20000000000 */
[----:B------:R-:W-:Y:S01]  /*08a0*/  MOV R147, RZ ;  /* 0x000000ff00937202 */ /* 0x000fe20000000f00 */
[----:B------:R-:W2:Y:S01]  /*08b0*/  LDCU UR11, c[0x0][0x394] ;  /* 0x00007280ff0b77ac */ /* 0x000ea20008000800 */
[----:B------:R-:W-:Y:S01]  /*08c0*/  MOV R149, RZ ;  /* 0x000000ff00957202 */ /* 0x000fe20000000f00 */
[----:B-1----:R-:W-:-:S03]  /*08d0*/  ULEA UR8, UR18, UR8, 0x18 ;  /* 0x0000000812087291 */ /* 0x002fc6000f8ec0ff */
[----:B------:R-:W-:Y:S01]  /*08e0*/  UMOV UR18, UR20 ;  /* 0x0000001400127c82 */ /* 0x000fe20008000000 */
[C---:B0-----:R-:W-:Y:S02]  /*08f0*/  IADD3 R3, PT, PT, R146.reuse, 0x3c0, RZ ;  /* 0x000003c092037810 */ /* 0x041fe40007ffe0ff */
        /* <DEDUP_REMOVED lines=17> */
[C---:B------:R-:W-:Y:S02]  /*0a10*/  LOP3.LUT R164, R146.reuse, 0x1f, RZ, 0xc0, !PT ;  /* 0x0000001f92a47812 */ /* 0x040fe400078ec0ff */
        /* <DEDUP_REMOVED lines=9> */
[----:B--2---:R-:W-:-:S07]  /*0ab0*/  LEA R136, R19, UR8, 0x2 ;  /* 0x0000000813887c11 */ /* 0x004fce000f8e10ff */
.L_x_9991:
        /* <DEDUP_REMOVED lines=35> */
[----:B-1----:R-:W5:Y:S04]  /*0cf0*/  LDG.E.128 R12, desc[UR22][R2.64] ;  /* 0x00000016020c7981 */ /* 0x002f68000c1e1d00 */
[----:B--2---:R-:W2:Y:S04]  /*0d00*/  LDG.E.128 R16, desc[UR22][R2.64+0x200] ;  /* 0x0002001602107981 */ /* 0x004ea8000c1e1d00 */
[----:B---3--:R-:W3:Y:S04]  /*0d10*/  LDG.E.128 R20, desc[UR22][R2.64+0x400] ;  /* 0x0004001602147981 */ /* 0x008ee8000c1e1d00 */
[----:B----4-:R-:W4:Y:S01]  /*0d20*/  LDG.E.128 R24, desc[UR22][R2.64+0x600] ;  /* 0x0006001602187981 */ /* 0x010f22000c1e1d00 */
[----:B------:R-:W-:-:S02]  /*0d30*/  MOV R4, UR16 ;  /* 0x0000001000047c02 */ /* 0x000fc40008000f00 */
[----:B------:R-:W-:-:S03]  /*0d40*/  MOV R5, UR15 ;  /* 0x0000000f00057c02 */ /* 0x000fc60008000f00 */
[----:B------:R-:W-:Y:S01]  /*0d50*/  IMAD.WIDE.U32 R4, R9, 0x10, R4 ;  /* 0x0000001009047825 */ /* 0x000fe200078e0004 */
[----:B-----5:R1:W-:Y:S04]  /*0d60*/  STS.128 [R133], R12 ;  /* 0x0000000c85007388 */ /* 0x0203e80000000c00 */
        /* <DEDUP_REMOVED lines=9> */
[----:B------:R-:W5:Y:S04]  /*0e00*/  LDG.E.128 R8, desc[UR22][R4.64] ;  /* 0x0000001604087981 */ /* 0x000f68000c1e1d00 */
        /* <DEDUP_REMOVED lines=10> */
[----:B-----5:R-:W-:Y:S04]  /*0eb0*/  STS.128 [R133], R8 ;  /* 0x0000000885007388 */ /* 0x020fe80000000c00 */
[----:B------:R-:W-:Y:S04]  /*0ec0*/  STS.128 [R133+0x200], R12 ;  /* 0x0002000c85007388 */ /* 0x000fe80000000c00 */
[----:B--2---:R-:W-:Y:S04]  /*0ed0*/  STS.128 [R133+0x400], R16 ;  /* 0x0004001085007388 */ /* 0x004fe80000000c00 */
[----:B---3--:R0:W-:Y:S01]  /*0ee0*/  STS.128 [R133+0x600], R20 ;  /* 0x0006001485007388 */ /* 0x0081e20000000c00 */
[----:B------:R-:W-:-:S03]  /*0ef0*/  NOP ;  /* 0x0000000000007918 */ /* 0x000fc60000000000 */
[----:B------:R-:W1:Y:S04]  /*0f00*/  LDS.128 R68, [R7] ;  /* 0x0000000007447984 */ /* 0x000e680000000c00 */
[----:B------:R-:W2:Y:S04]  /*0f10*/  LDS.128 R60, [R7+0x10] ;  /* 0x00001000073c7984 */ /* 0x000ea80000000c00 */
[----:B------:R-:W3:Y:S01]  /*0f20*/  LDS.128 R56, [R7+0x20] ;  /* 0x0000200007387984 */ /* 0x000ee20000000c00 */
[----:B0-----:R-:W-:Y:S02]  /*0f30*/  CS2R R22, SRZ ;  /* 0x0000000000167805 */ /* 0x001fe4000001ff00 */
[----:B------:R-:W-:Y:S01]  /*0f40*/  CS2R R20, SRZ ;  /* 0x0000000000147805 */ /* 0x000fe2000001ff00 */
[----:B------:R-:W0:Y:S01]  /*0f50*/  LDS.128 R52, [R7+0x30] ;  /* 0x0000300007347984 */ /* 0x000e220000000c00 */
[----:B-1----:R-:W-:Y:S01]  /*0f60*/  FFMA.FTZ R0, R48, R68, R149 ;  /* 0x0000004430007223 */ /* 0x002fe20000010095 */
[----:B------:R-:W-:Y:S01]  /*0f70*/  FMUL.FTZ R16, R68, UR7 ;  /* 0x0000000744107c20 */ /* 0x000fe20008410000 */
[----:B------:R-:W-:Y:S01]  /*0f80*/  FMUL.FTZ R17, R69, UR7 ;  /* 0x0000000745117c20 */ /* 0x000fe20008410000 */
[----:B------:R-:W-:Y:S01]  /*0f90*/  FMUL.FTZ R18, R70, UR7 ;  /* 0x0000000746127c20 */ /* 0x000fe20008410000 */
[----:B------:R-:W-:Y:S01]  /*0fa0*/  FFMA.FTZ R3, R49, R69, R0 ;  /* 0x0000004531037223 */ /* 0x000fe20000010000 */
[----:B------:R-:W-:Y:S01]  /*0fb0*/  FMUL.FTZ R19, R71, UR7 ;  /* 0x0000000747137c20 */ /* 0x000fe20008410000 */
[----:B--2---:R-:W-:Y:S01]  /*0fc0*/  FMUL.FTZ R12, R60, UR7 ;  /* 0x000000073c0c7c20 */ /* 0x004fe20008410000 */
[----:B------:R-:W-:Y:S01]  /*0fd0*/  FMUL.FTZ R13, R61, UR7 ;  /* 0x000000073d0d7c20 */ /* 0x000fe20008410000 */
[----:B------:R-:W-:Y:S01]  /*0fe0*/  FFMA.FTZ R0, R50, R70, R3 ;  /* 0x0000004632007223 */ /* 0x000fe20000010003 */
[----:B------:R-:W-:Y:S01]  /*0ff0*/  FMUL.FTZ R14, R62, UR7 ;  /* 0x000000073e0e7c20 */ /* 0x000fe20008410000 */
[----:B------:R-:W-:Y:S01]  /*1000*/  FMUL.FTZ R15, R63, UR7 ;  /* 0x000000073f0f7c20 */ /* 0x000fe20008410000 */
[----:B---3--:R-:W-:Y:S01]  /*1010*/  FMUL.FTZ R8, R56, UR7 ;  /* 0x0000000738087c20 */ /* 0x008fe20008410000 */
[----:B------:R-:W-:Y:S01]  /*1020*/  FFMA.FTZ R3, R51, R71, R0 ;  /* 0x0000004733037223 */ /* 0x000fe20000010000 */
[----:B------:R-:W-:Y:S01]  /*1030*/  FMUL.FTZ R9, R57, UR7 ;  /* 0x0000000739097c20 */ /* 0x000fe20008410000 */
[----:B------:R-:W-:Y:S01]  /*1040*/  FMUL.FTZ R10, R58, UR7 ;  /* 0x000000073a0a7c20 */ /* 0x000fe20008410000 */
[----:B------:R-:W-:Y:S01]  /*1050*/  FMUL.FTZ R11, R59, UR7 ;  /* 0x000000073b0b7c20 */ /* 0x000fe20008410000 */
[----:B------:R-:W-:Y:S01]  /*1060*/  FFMA.FTZ R0, R44, R60, R3 ;  /* 0x0000003c2c007223 */ /* 0x000fe20000010003 */
[----:B0-----:R-:W-:Y:S01]  /*1070*/  FMUL.FTZ R4, R52, UR7 ;  /* 0x0000000734047c20 */ /* 0x001fe20008410000 */
        /* <DEDUP_REMOVED lines=61> */
.L_x_9990:
        /* <DEDUP_REMOVED lines=17> */
[----:B-1----:R-:W-:-:S04]  /*1560*/  LOP3.LUT R3, R100, 0x1f00, RZ, 0xc0, !PT ;  /* 0x00001f0064037812 */ /* 0x002fc800078ec0ff */
[----:B------:R-:W-:-:S05]  /*1570*/  LOP3.LUT R3, R3, 0x1f, R146, 0xf8, !PT ;  /* 0x0000001f03037812 */ /* 0x000fca00078ef892 */
[----:B------:R-:W-:-:S05]  /*1580*/  IMAD.WIDE.U32 R86, R3, 0x10, R86 ;  /* 0x0000001003567825 */ /* 0x000fca00078e0056 */
[----:B------:R-:W2:Y:S04]  /*1590*/  LDG.E.128 R52, desc[UR22][R86.64] ;  /* 0x0000001656347981 */ /* 0x000ea8000c1e1d00 */
[----:B------:R-:W2:Y:S04]  /*15a0*/  LDG.E.128 R56, desc[UR22][R86.64+0x200] ;  /* 0x0002001656387981 */ /* 0x000ea8000c1e1d00 */
[----:B------:R-:W2:Y:S04]  /*15b0*/  LDG.E.128 R60, desc[UR22][R86.64+0x400] ;  /* 0x00040016563c7981 */ /* 0x000ea8000c1e1d00 */
[----:B------:R-:W2:Y:S04]  /*15c0*/  LDG.E.128 R64, desc[UR22][R86.64+0x600] ;  /* 0x0006001656407981 */ /* 0x000ea8000c1e1d00 */
[----:B------:R-:W2:Y:S04]  /*15d0*/  LDG.E.128 R68, desc[UR22][R86.64+0x800] ;  /* 0x0008001656447981 */ /* 0x000ea8000c1e1d00 */
[----:B------:R-:W2:Y:S04]  /*15e0*/  LDG.E.128 R72, desc[UR22][R86.64+0xa00] ;  /* 0x000a001656487981 */ /* 0x000ea8000c1e1d00 */
[----:B------:R-:W2:Y:S04]  /*15f0*/  LDG.E.128 R76, desc[UR22][R86.64+0xc00] ;  /* 0x000c0016564c7981 */ /* 0x000ea8000c1e1d00 */
[----:B------:R0:W2:Y:S01]  /*1600*/  LDG.E.128 R80, desc[UR22][R86.64+0xe00] ;  /* 0x000e001656507981 */ /* 0x0000a2000c1e1d00 */
[----:B----4-:R-:W-:-:S04]  /*1610*/  UIMAD.WIDE.U32 UR20, UR32, UR38, URZ ;  /* 0x00000026201472a5 */ /* 0x010fc8000f8e00ff */
[----:B------:R-:W-:-:S04]  /*1620*/  UIMAD UR21, UR32, UR39, UR21 ;  /* 0x00000027201572a4 */ /* 0x000fc8000f8e0215 */
[----:B---3--:R-:W-:-:S04]  /*1630*/  UIMAD.WIDE.U32 UR20, UR8, UR36, UR20 ;  /* 0x00000024081472a5 */ /* 0x008fc8000f8e0014 */
[----:B------:R-:W-:Y:S02]  /*1640*/  UIMAD UR21, UR8, UR37, UR21 ;  /* 0x00000025081572a4 */ /* 0x000fe4000f8e0215 */
[----:B------:R-:W-:-:S04]  /*1650*/  ULEA UR42, UP0, UR20, UR30, 0x3 ;  /* 0x0000001e142a7291 */ /* 0x000fc8000f8018ff */
[----:B------:R-:W-:Y:S02]  /*1660*/  ULEA.HI.X UR20, UR20, UR31, UR21, 0x3, UP0 ;  /* 0x0000001f14147291 */ /* 0x000fe400080f1c15 */
[----:B------:R-:W-:-:S04]  /*1670*/  MOV R2, UR42 ;  /* 0x0000002a00027c02 */ /* 0x000fc80008000f00 */
[----:B------:R-:W-:-:S06]  /*1680*/  MOV R3, UR20 ;  /* 0x0000001400037c02 */ /* 0x000fcc0008000f00 */
[----:B------:R-:W3:Y:S01]  /*1690*/  LDG.E.64 R2, desc[UR22][R2.64] ;  /* 0x0000001602027981 */ /* 0x000ee2000c1e1b00 */
[----:B------:R-:W4:Y:S01]  /*16a0*/  S2UR UR43, SR_CgaCtaId ;  /* 0x00000000002b79c3 */ /* 0x000f220000008800 */
[----:B------:R-:W-:Y:S01]  /*16b0*/  SHF.L.U32 R135, R148, 0x2, RZ ;  /* 0x0000000294877819 */ /* 0x000fe200000006ff */
[----:B------:R-:W-:Y:S01]  /*16c0*/  USHF.L.U32 UR48, UR11, 0x8, URZ ;  /* 0x000000080b307899 */ /* 0x000fe200080006ff */
[----:B------:R-:W-:Y:S01]  /*16d0*/  IADD3 R166, PT, PT, R146, 0x200, RZ ;  /* 0x0000020092a67810 */ /* 0x000fe20007ffe0ff */
[----:B------:R-:W-:Y:S01]  /*16e0*/  UMOV UR42, 0x400 ;  /* 0x00000400002a7882 */ /* 0x000fe20000000000 */
[----:B------:R-:W-:Y:S01]  /*16f0*/  LOP3.LUT R135, R135, 0xf80, RZ, 0xc0, !PT ;  /* 0x00000f8087877812 */ /* 0x000fe200078ec0ff */
[----:B------:R-:W-:Y:S01]  /*1700*/  UIADD3 UR20, UPT, UPT, UR48, -0x100, URZ ;  /* 0xffffff0030147890 */ /* 0x000fe2000fffe0ff */
[C---:B------:R-:W-:Y:S01]  /*1710*/  ISETP.NE.AND P0, PT, R148.reuse, RZ, PT ;  /* 0x000000ff9400720c */ /* 0x040fe20003f05270 */
[----:B------:R-:W-:Y:S01]  /*1720*/  BSSY.RECONVERGENT B0, `(.L_x_9892) ;  /* 0x00000f9000007945 */ /* 0x000fe20003800200 */
[----:B------:R-:W-:Y:S01]  /*1730*/  ISETP.NE.AND P2, PT, R148, 0x3f, PT ;  /* 0x0000003f9400780c */ /* 0x000fe20003f45270 */
[----:B------:R-:W-:-:S04]  /*1740*/  ULOP3.LUT UR21, UR20, 0x100, URZ, 0xc0, !UPT ;  /* 0x0000010014157892 */ /* 0x000fc8000f8ec0ff */
[----:B------:R-:W-:-:S06]  /*1750*/  UIADD3 UR21, UPT, UPT, UR21, UR8, URZ ;  /* 0x0000000815157290 */ /* 0x000fcc000fffe0ff */
[----:B------:R-:W-:Y:S01]  /*1760*/  MOV R167, UR21 ;  /* 0x0000001500a77c02 */ /* 0x000fe20008000f00 */
[----:B----4-:R-:W-:Y:S01]  /*1770*/  ULEA UR20, UR43, UR42, 0x18 ;  /* 0x0000002a2b147291 */ /* 0x010fe2000f8ec0ff */
[----:B-----5:R-:W-:Y:S02]  /*1780*/  R2UR UR46, R85 ;  /* 0x00000000552e72ca */ /* 0x020fe400000e0000 */
[----:B------:R-:W-:Y:S02]  /*1790*/  R2UR UR47, R84 ;  /* 0x00000000542f72ca */ /* 0x000fe400000e0000 */
[----:B------:R-:W-:-:S04]  /*17a0*/  IADD3 R84, PT, PT, R135, R134, R135 ;  /* 0x0000008687547210 */ /* 0x000fc80007ffe087 */
[C---:B------:R-:W-:Y:S02]  /*17b0*/  IADD3 R91, PT, PT, R84.reuse, 0x80, RZ ;  /* 0x00000080545b7810 */ /* 0x040fe40007ffe0ff */
[C---:B------:R-:W-:Y:S02]  /*17c0*/  IADD3 R93, PT, PT, R84.reuse, 0xa0, RZ ;  /* 0x000000a0545d7810 */ /* 0x040fe40007ffe0ff */
[C---:B------:R-:W-:Y:S01]  /*17d0*/  IADD3 R95, PT, PT, R84.reuse, 0xc0, RZ ;  /* 0x000000c0545f7810 */ /* 0x040fe20007ffe0ff */
[----:B------:R-:W-:Y:S01]  /*17e0*/  FMUL.FTZ R85, R131, UR46 ;  /* 0x0000002e83557c20 */ /* 0x000fe20008410000 */
[----:B------:R-:W-:Y:S02]  /*17f0*/  IADD3 R99, PT, PT, R84, 0xe0, RZ ;  /* 0x000000e054637810 */ /* 0x000fe40007ffe0ff */
[-C--:B------:R-:W-:Y:S01]  /*1800*/  LEA.HI.SX32 R91, R91, R84.reuse, 0x1b ;  /* 0x000000545b5b7211 */ /* 0x080fe200078fdaff */
[----:B0-----:R-:W-:Y:S01]  /*1810*/  FMUL.RZ R86, R85, 0.15915493667125701904 ;  /* 0x3e22f98355567820 */ /* 0x001fe2000040c000 */
[----:B------:R-:W-:Y:S01]  /*1820*/  FMUL.FTZ R85, R132, UR46 ;  /* 0x0000002e84557c20 */ /* 0x000fe20008410000 */
[----:B------:R-:W-:-:S02]  /*1830*/  LEA.HI.SX32 R93, R93, R84, 0x1b ;  /* 0x000000545d5d7211 */ /* 0x000fc400078fdaff */
[----:B------:R-:W-:Y:S01]  /*1840*/  MUFU.SIN R97, R86 ;  /* 0x0000005600617308 */ /* 0x000fe20000000400 */
[----:B------:R-:W-:Y:S01]  /*1850*/  FMUL.RZ R87, R85, 0.15915493667125701904 ;  /* 0x3e22f98355577820 */ /* 0x000fe2000040c000 */
[----:B------:R-:W-:Y:S01]  /*1860*/  FMUL.FTZ R85, R129, UR46 ;  /* 0x0000002e81557c20 */ /* 0x000fe20008410000 */
[-C--:B------:R-:W-:Y:S02]  /*1870*/  LEA.HI.SX32 R95, R95, R84.reuse, 0x1b ;  /* 0x000000545f5f7211 */ /* 0x080fe400078fdaff */
[----:B------:R-:W-:Y:S01]  /*1880*/  LEA.HI.SX32 R99, R99, R84, 0x1b ;  /* 0x0000005463637211 */ /* 0x000fe200078fdaff */
[----:B------:R-:W-:Y:S01]  /*1890*/  FMUL.RZ R88, R85, 0.15915493667125701904 ;  /* 0x3e22f98355587820 */ /* 0x000fe2000040c000 */
[----:B------:R-:W-:Y:S01]  /*18a0*/  FMUL.FTZ R85, R130, UR46 ;  /* 0x0000002e82557c20 */ /* 0x000fe20008410000 */
[----:B------:R0:W-:Y:S01]  /*18b0*/  MUFU.COS R96, R86 ;  /* 0x0000005600607308 */ /* 0x0001e20000000000 */
[----:B------:R-:W-:Y:S02]  /*18c0*/  LEA R91, R91, UR20, 0x4 ;  /* 0x000000145b5b7c11 */ /* 0x000fe4000f8e20ff */
[----:B------:R-:W-:Y:S01]  /*18d0*/  FMUL.RZ R89, R85, 0.15915493667125701904 ;  /* 0x3e22f98355597820 */ /* 0x000fe2000040c000 */
[----:B------:R-:W-:Y:S01]  /*18e0*/  FMUL.FTZ R85, R127, UR46 ;  /* 0x0000002e7f557c20 */ /* 0x000fe20008410000 */
[----:B------:R-:W-:-:S02]  /*18f0*/  LEA R93, R93, UR20, 0x4 ;  /* 0x000000145d5d7c11 */ /* 0x000fc4000f8e20ff */
[----:B------:R-:W-:Y:S01]  /*1900*/  LEA R95, R95, UR20, 0x4 ;  /* 0x000000145f5f7c11 */ /* 0x000fe2000f8e20ff */
[----:B------:R-:W-:Y:S01]  /*1910*/  MUFU.SIN R173, R87 ;  /* 0x0000005700ad7308 */ /* 0x000fe20000000400 */
[----:B0-----:R-:W-:Y:S01]  /*1920*/  FMUL.RZ R86, R85, 0.15915493667125701904 ;  /* 0x3e22f98355567820 */ /* 0x001fe2000040c000 */
[----:B------:R-:W-:Y:S01]  /*1930*/  FMUL.FTZ R85, R128, UR46 ;  /* 0x0000002e80557c20 */ /* 0x000fe20008410000 */
[----:B------:R-:W-:-:S05]  /*1940*/  LEA R99, R99, UR20, 0x4 ;  /* 0x0000001463637c11 */ /* 0x000fca000f8e20ff */
[----:B------:R0:W4:Y:S08]  /*1950*/  MUFU.COS R175, R87 ;  /* 0x0000005700af7308 */ /* 0x0001300000000000 */
        /* <DEDUP_REMOVED lines=16> */
[----:B---3--:R-:W-:Y:S02]  /*1a60*/  R2UR UR42, R2 ;  /* 0x00000000022a72ca */ /* 0x008fe400000e0000 */
[----:B------:R-:W-:-:S05]  /*1a70*/  R2UR UR43, R3 ;  /* 0x00000000032b72ca */ /* 0x000fca00000e0000 */
        /* <DEDUP_REMOVED lines=14> */
[----:B------:R-:W-:-:S04]  /*1b60*/  FMUL.FTZ R85, R120, UR46 ;  /* 0x0000002e78557c20 */ /* 0x000fc80008410000 */
[----:B------:R-:W-:Y:S01]  /*1b70*/  FMUL.RZ R90, R85, 0.15915493667125701904 ;  /* 0x3e22f983555a7820 */ /* 0x000fe2000040c000 */
[----:B------:R-:W-:Y:S01]  /*1b80*/  IADD3 R85, PT, PT, R84, 0x20, RZ ;  /* 0x0000002054557810 */ /* 0x000fe20007ffe0ff */
[----:B------:R-:W-:Y:S03]  /*1b90*/  MUFU.SIN R150, R86 ;  /* 0x0000005600967308 */ /* 0x000fe60000000400 */
[----:B------:R-:W-:-:S05]  /*1ba0*/  LEA.HI.SX32 R85, R85, R84, 0x1b ;  /* 0x0000005455557211 */ /* 0x000fca00078fdaff */
[----:B------:R0:W-:Y:S08]  /*1bb0*/  MUFU.COS R151, R86 ;  /* 0x0000005600977308 */ /* 0x0001f00000000000 */
[----:B------:R4:W3:Y:S01]  /*1bc0*/  MUFU.COS R157, R87 ;  /* 0x00000057009d7308 */ /* 0x0008e20000000000 */
[----:B0-----:R-:W-:-:S04]  /*1bd0*/  FMUL.FTZ R86, R117, UR46 ;  /* 0x0000002e75567c20 */ /* 0x001fc80008410000 */
[----:B------:R-:W-:Y:S01]  /*1be0*/  FMUL.RZ R92, R86, 0.15915493667125701904 ;  /* 0x3e22f983565c7820 */ /* 0x000fe2000040c000 */
[----:B------:R-:W-:Y:S02]  /*1bf0*/  FMUL.FTZ R86, R118, UR46 ;  /* 0x0000002e76567c20 */ /* 0x000fe40008410000 */
[----:B------:R-:W-:Y:S01]  /*1c00*/  MUFU.SIN R152, R89 ;  /* 0x0000005900987308 */ /* 0x000fe20000000400 */
[----:B----4-:R-:W-:Y:S01]  /*1c10*/  IADD3 R87, PT, PT, R84, 0x40, RZ ;  /* 0x0000004054577810 */ /* 0x010fe20007ffe0ff */
[----:B------:R-:W-:-:S06]  /*1c20*/  FMUL.RZ R160, R86, 0.15915493667125701904 ;  /* 0x3e22f98356a07820 */ /* 0x000fcc000040c000 */
[----:B------:R0:W4:Y:S08]  /*1c30*/  MUFU.COS R153, R89 ;  /* 0x0000005900997308 */ /* 0x0001300000000000 */
[----:B------:R-:W-:Y:S01]  /*1c40*/  MUFU.SIN R154, R88 ;  /* 0x00000058009a7308 */ /* 0x000fe20000000400 */
[----:B0-----:R-:W-:-:S04]  /*1c50*/  IADD3 R89, PT, PT, R84, 0x60, RZ ;  /* 0x0000006054597810 */ /* 0x001fc80007ffe0ff */
[----:B------:R-:W-:-:S03]  /*1c60*/  LEA.HI.SX32 R89, R89, R84, 0x1b ;  /* 0x0000005459597211 */ /* 0x000fc600078fdaff */
[----:B------:R0:W4:Y:S01]  /*1c70*/  MUFU.COS R155, R88 ;  /* 0x00000058009b7308 */ /* 0x0001220000000000 */
[----:B------:R-:W-:-:S07]  /*1c80*/  LEA R89, R89, UR20, 0x4 ;  /* 0x0000001459597c11 */ /* 0x000fce000f8e20ff */
[----:B------:R-:W-:Y:S01]  /*1c90*/  MUFU.SIN R177, R90 ;  /* 0x0000005a00b17308 */ /* 0x000fe20000000400 */
[-C--:B0-----:R-:W-:Y:S02]  /*1ca0*/  LEA.HI.SX32 R88, R87, R84.reuse, 0x1b ;  /* 0x0000005457587211 */ /* 0x081fe400078fdaff */
[----:B------:R-:W-:Y:S02]  /*1cb0*/  LEA.HI.SX32 R84, R84, R84, 0x1b ;  /* 0x0000005454547211 */ /* 0x000fe400078fdaff */
[----:B------:R-:W-:Y:S02]  /*1cc0*/  LEA R87, R85, UR20, 0x4 ;  /* 0x0000001455577c11 */ /* 0x000fe4000f8e20ff */
[----:B------:R-:W-:Y:S01]  /*1cd0*/  MOV R85, UR47 ;  /* 0x0000002f00557c02 */ /* 0x000fe20008000f00 */
[----:B------:R0:W4:Y:S01]  /*1ce0*/  MUFU.COS R178, R90 ;  /* 0x0000005a00b27308 */ /* 0x0001220000000000 */
[----:B------:R-:W-:Y:S02]  /*1cf0*/  LEA R86, R84, UR20, 0x4 ;  /* 0x0000001454567c11 */ /* 0x000fe4000f8e20ff */
[----:B------:R-:W-:Y:S01]  /*1d00*/  LEA R88, R88, UR20, 0x4 ;  /* 0x0000001458587c11 */ /* 0x000fe2000f8e20ff */
[----:B------:R-:W-:Y:S01]  /*1d10*/  FMUL.FTZ R85, R85, 1.4426950216293334961 ;  /* 0x3fb8aa3b55557820 */ /* 0x000fe20000410000 */
[----:B------:R-:W-:Y:S01]  /*1d20*/  SEL R84, R167, R166, !P0 ;  /* 0x000000a6a7547207 */ /* 0x000fe20004000000 */
[----:B--2---:R2:W-:Y:S02]  /*1d30*/  STS.128 [R86], R52 ;  /* 0x0000003456007388 */ /* 0x0045e40000000c00 */
[----:B------:R-:W-:Y:S01]  /*1d40*/  MUFU.SIN R194, R160 ;  /* 0x000000a000c27308 */ /* 0x000fe20000000400 */
[----:B0-----:R-:W-:Y:S01]  /*1d50*/  FMUL.FTZ R90, R132, R85 ;  /* 0x00000055845a7220 */ /* 0x001fe20000410000 */
[----:B------:R0:W-:Y:S01]  /*1d60*/  STS.128 [R87+0x200], R56 ;  /* 0x0002003857007388 */ /* 0x0001e20000000c00 */
[----:B------:R-:W-:-:S03]  /*1d70*/  LEA R84, R84, UR20, 0x3 ;  /* 0x0000001454547c11 */ /* 0x000fc6000f8e18ff */
[----:B------:R5:W-:Y:S02]  /*1d80*/  STS.128 [R88+0x400], R60 ;  /* 0x0004003c58007388 */ /* 0x000be40000000c00 */
[----:B------:R-:W1:Y:S02]  /*1d90*/  MUFU.EX2 R90, R90 ;  /* 0x0000005a005a7308 */ /* 0x000e640000000800 */
[----:B------:R-:W-:Y:S02]  /*1da0*/  STS.128 [R89+0x600], R64 ;  /* 0x0006004059007388 */ /* 0x000fe40000000c00 */
[----:B------:R4:W4:Y:S01]  /*1db0*/  MUFU.COS R195, R160 ;  /* 0x000000a000c37308 */ /* 0x0009220000000000 */
[-C--:B--2---:R-:W-:Y:S01]  /*1dc0*/  FMUL.FTZ R52, R130, R85.reuse ;  /* 0x0000005582347220 */ /* 0x084fe20000410000 */
[-C--:B------:R-:W-:Y:S01]  /*1dd0*/  FMUL.FTZ R54, R128, R85.reuse ;  /* 0x0000005580367220 */ /* 0x080fe20000410000 */
[-C--:B------:R-:W-:Y:S01]  /*1de0*/  FMUL.FTZ R55, R125, R85.reuse ;  /* 0x000000557d377220 */ /* 0x080fe20000410000 */
[-C--:B------:R-:W-:Y:S01]  /*1df0*/  FMUL.FTZ R53, R127, R85.reuse ;  /* 0x000000557f357220 */ /* 0x080fe20000410000 */
[----:B0-----:R-:W-:Y:S01]  /*1e00*/  FMUL.FTZ R56, R126, R85 ;  /* 0x000000557e387220 */ /* 0x001fe20000410000 */
[----:B------:R-:W-:-:S02]  /*1e10*/  LOP3.LUT R57, R148, 0x3e0, RZ, 0xc0, !PT ;  /* 0x000003e094397812 */ /* 0x000fc400078ec0ff */
[----:B------:R-:W0:Y:S01]  /*1e20*/  MUFU.EX2 R52, R52 ;  /* 0x0000003400347308 */ /* 0x000e220000000800 */
[----:B------:R-:W-:Y:S01]  /*1e30*/  STS.128 [R91+0x800], R68 ;  /* 0x000800445b007388 */ /* 0x000fe20000000c00 */
[----:B-----5:R-:W-:Y:S01]  /*1e40*/  FMUL.FTZ R60, R124, R85 ;  /* 0x000000557c3c7220 */ /* 0x020fe20000410000 */
[C---:B-1----:R-:W-:Y:S01]  /*1e50*/  FMUL.FTZ R175, R90.reuse, R175 ;  /* 0x000000af5aaf7220 */ /* 0x042fe20000410000 */
[----:B------:R-:W1:Y:S01]  /*1e60*/  MUFU.EX2 R54, R54 ;  /* 0x0000003600367308 */ /* 0x000e620000000800 */
[----:B------:R2:W-:Y:S01]  /*1e70*/  STS.128 [R93+0xa00], R72 ;  /* 0x000a00485d007388 */ /* 0x0005e20000000c00 */
[----:B------:R-:W-:Y:S02]  /*1e80*/  FMUL.FTZ R173, R90, R173 ;  /* 0x000000ad5aad7220 */ /* 0x000fe40000410000 */
[----:B------:R-:W3:Y:S01]  /*1e90*/  MUFU.EX2 R56, R56 ;  /* 0x0000003800387308 */ /* 0x000ee20000000800 */
[----:B------:R-:W-:Y:S03]  /*1ea0*/  STS.128 [R95+0xc00], R76 ;  /* 0x000c004c5f007388 */ /* 0x000fe60000000c00 */
[----:B------:R-:W5:Y:S01]  /*1eb0*/  MUFU.EX2 R55, R55 ;  /* 0x0000003700377308 */ /* 0x000f620000000800 */
[----:B------:R5:W-:Y:S01]  /*1ec0*/  STS.128 [R99+0xe00], R80 ;  /* 0x000e005063007388 */ /* 0x000be20000000c00 */
[C---:B0-----:R-:W-:Y:S01]  /*1ed0*/  FMUL.FTZ R170, R52.reuse, R161 ;  /* 0x000000a134aa7220 */ /* 0x041fe20000410000 */
[----:B------:R-:W-:Y:S01]  /*1ee0*/  FMUL.FTZ R169, R52, R169 ;  /* 0x000000a934a97220 */ /* 0x000fe20000410000 */
[----:B------:R-:W-:Y:S01]  /*1ef0*/  IADD3 R52, PT, PT, R57, R134, RZ ;  /* 0x0000008639347210 */ /* 0x000fe20007ffe0ff */
[----:B------:R0:W5:Y:S01]  /*1f00*/  MUFU.EX2 R167, R53 ;  /* 0x0000003500a77308 */ /* 0x0001620000000800 */
[----:B------:R-:W-:Y:S01]  /*1f10*/  FMUL.FTZ R57, R123, R85 ;  /* 0x000000557b397220 */ /* 0x000fe20000410000 */
[----:B-1----:R-:W-:Y:S01]  /*1f20*/  FMUL.FTZ R166, R54, R163 ;  /* 0x000000a336a67220 */ /* 0x002fe20000410000 */
[----:B------:R-:W-:Y:S01]  /*1f30*/  SHF.L.U32 R52, R52, 0x3, RZ ;  /* 0x0000000334347819 */ /* 0x000fe200000006ff */
[----:B--2---:R-:W-:Y:S01]  /*1f40*/  FMUL.FTZ R72, R121, R85 ;  /* 0x0000005579487220 */ /* 0x004fe20000410000 */
[----:B------:R1:W-:Y:S01]  /*1f50*/  MUFU.EX2 R88, R57 ;  /* 0x0000003900587308 */ /* 0x0003e20000000800 */
[----:B---3--:R-:W-:Y:S01]  /*1f60*/  FMUL.FTZ R161, R56, R181 ;  /* 0x000000b538a17220 */ /* 0x008fe20000410000 */
[----:B------:R-:W-:Y:S01]  /*1f70*/  LEA.HI.SX32 R52, R52, R52, 0x1b ;  /* 0x0000003434347211 */ /* 0x000fe200078fdaff */
[----:B----4-:R-:W-:Y:S01]  /*1f80*/  FMUL.FTZ R160, R56, R179 ;  /* 0x000000b338a07220 */ /* 0x010fe20000410000 */
[-C--:B0-----:R-:W-:Y:S01]  /*1f90*/  FMUL.FTZ R53, R131, R85.reuse ;  /* 0x0000005583357220 */ /* 0x081fe20000410000 */
[----:B------:R0:W2:Y:S01]  /*1fa0*/  MUFU.EX2 R89, R60 ;  /* 0x0000003c00597308 */ /* 0x0000a20000000800 */
[----:B------:R-:W-:Y:S01]  /*1fb0*/  LEA R86, R52, UR20, 0x4 ;  /* 0x0000001434567c11 */ /* 0x000fe2000f8e20ff */
[----:B-----5:R-:W-:Y:S01]  /*1fc0*/  FMUL.FTZ R80, R122, R85 ;  /* 0x000000557a507220 */ /* 0x020fe20000410000 */
[----:B------:R-:W-:Y:S01]  /*1fd0*/  NOP ;  /* 0x0000000000007918 */ /* 0x000fe20000000000 */
[----:B------:R3:W-:Y:S01]  /*1fe0*/  MUFU.EX2 R90, R72 ;  /* 0x00000048005a7308 */ /* 0x0007e20000000800 */
[----:B------:R-:W-:Y:S01]  /*1ff0*/  FMUL.FTZ R165, R54, R165 ;  /* 0x000000a536a57220 */ /* 0x000fe20000410000 */
[C---:B------:R-:W-:Y:S01]  /*2000*/  FMUL.FTZ R163, R55.reuse, R98 ;  /* 0x0000006237a37220 */ /* 0x040fe20000410000 */
[----:B------:R-:W-:Y:S01]  /*2010*/  FMUL.FTZ R162, R55, R162 ;  /* 0x000000a237a27220 */ /* 0x000fe20000410000 */
[----:B------:R-:W4:Y:S01]  /*2020*/  MUFU.EX2 R87, R53 ;  /* 0x0000003500577308 */ /* 0x000f220000000800 */
[----:B-1----:R-:W1:Y:S01]  /*2030*/  LDS.128 R56, [R86+0x10] ;  /* 0x0000100056387984 */ /* 0x002e620000000c00 */
[C---:B------:R-:W-:Y:S01]  /*2040*/  FMUL.FTZ R168, R167.reuse, R168 ;  /* 0x000000a8a7a87220 */ /* 0x040fe20000410000 */
[-C--:B------:R-:W-:Y:S01]  /*2050*/  FMUL.FTZ R93, R120, R85.reuse ;  /* 0x00000055785d7220 */ /* 0x080fe20000410000 */
[----:B------:R-:W5:Y:S01]  /*2060*/  MUFU.EX2 R91, R80 ;  /* 0x00000050005b7308 */ /* 0x000f620000000800 */
[----:B0-----:R-:W0:Y:S01]  /*2070*/  LDS.128 R60, [R86+0x20] ;  /* 0x00002000563c7984 */ /* 0x001e220000000c00 */
[-C--:B------:R-:W-:Y:S01]  /*2080*/  FMUL.FTZ R95, R118, R85.reuse ;  /* 0x00000055765f7220 */ /* 0x080fe20000410000 */
[----:B------:R-:W-:Y:S01]  /*2090*/  FMUL.FTZ R167, R167, R94 ;  /* 0x0000005ea7a77220 */ /* 0x000fe20000410000 */
[----:B------:R-:W-:Y:S01]  /*20a0*/  MUFU.SIN R174, R92 ;  /* 0x0000005c00ae7308 */ /* 0x000fe20000000400 */
[----:B------:R-:W0:Y:S01]  /*20b0*/  LDS.128 R68, [R86+0x40] ;  /* 0x0000400056447984 */ /* 0x000e220000000c00 */
[----:B------:R-:W-:Y:S01]  /*20c0*/  FMUL.FTZ R94, R117, R85 ;  /* 0x00000055755e7220 */ /* 0x000fe20000410000 */
[C---:B--2---:R-:W-:Y:S01]  /*20d0*/  FMUL.FTZ R157, R89.reuse, R157 ;  /* 0x0000009d599d7220 */ /* 0x044fe20000410000 */
[----:B------:R-:W-:Y:S01]  /*20e0*/  FMUL.FTZ R156, R89, R156 ;  /* 0x0000009c599c7220 */ /* 0x000fe20000410000 */
[----:B---3--:R-:W2:Y:S01]  /*20f0*/  LDS.128 R72, [R86+0x50] ;  /* 0x0000500056487984 */ /* 0x008ea20000000c00 */
[C---:B----4-:R-:W-:Y:S01]  /*2100*/  FMUL.FTZ R96, R87.reuse, R96 ;  /* 0x0000006057607220 */ /* 0x050fe20000410000 */
[----:B------:R-:W-:Y:S01]  /*2110*/  FMUL.FTZ R97, R87, R97 ;  /* 0x0000006157617220 */ /* 0x000fe20000410000 */
[----:B------:R3:W4:Y:S01]  /*2120*/  MUFU.COS R176, R92 ;  /* 0x0000005c00b07308 */ /* 0x0007220000000000 */
[----:B------:R-:W4:Y:S01]  /*2130*/  LDS.128 R52, [R86] ;  /* 0x0000000056347984 */ /* 0x000f220000000c00 */
[C---:B-----5:R-:W-:Y:S01]  /*2140*/  FMUL.FTZ R153, R91.reuse, R153 ;  /* 0x000000995b997220 */ /* 0x060fe20000410000 */
[----:B------:R-:W-:Y:S01]  /*2150*/  FMUL.FTZ R152, R91, R152 ;  /* 0x000000985b987220 */ /* 0x000fe20000410000 */
[C---:B------:R-:W-:Y:S01]  /*2160*/  FMUL.FTZ R159, R88.reuse, R159 ;  /* 0x0000009f589f7220 */ /* 0x040fe20000410000 */
[----:B------:R-:W5:Y:S01]  /*2170*/  LDS.128 R64, [R86+0x30] ;  /* 0x0000300056407984 */ /* 0x000f620000000c00 */
[----:B------:R-:W-:Y:S01]  /*2180*/  FMUL.FTZ R158, R88, R158 ;  /* 0x0000009e589e7220 */ /* 0x000fe20000410000 */
[C---:B------:R-:W-:Y:S01]  /*2190*/  FMUL.FTZ R155, R90.reuse, R155 ;  /* 0x0000009b5a9b7220 */ /* 0x040fe20000410000 */
[----:B------:R-:W1:Y:S01]  /*21a0*/  MUFU.EX2 R93, R93 ;  /* 0x0000005d005d7308 */ /* 0x000e620000000800 */
[----:B------:R-:W5:Y:S01]  /*21b0*/  LDS.128 R76, [R86+0x60] ;  /* 0x00006000564c7984 */ /* 0x000f620000000c00 */
[----:B---3--:R-:W-:Y:S01]  /*21c0*/  FMUL.FTZ R92, R129, R85 ;  /* 0x00000055815c7220 */ /* 0x008fe20000410000 */
[----:B------:R-:W-:Y:S01]  /*21d0*/  FMUL.FTZ R154, R90, R154 ;  /* 0x0000009a5a9a7220 */ /* 0x000fe20000410000 */
[----:B------:R-:W3:Y:S01]  /*21e0*/  MUFU.EX2 R95, R95 ;  /* 0x0000005f005f7308 */ /* 0x000ee20000000800 */
[----:B------:R-:W5:Y:S03]  /*21f0*/  LDS.128 R80, [R86+0x70] ;  /* 0x0000700056507984 */ /* 0x000f660000000c00 */
[----:B------:R-:W0:Y:S01]  /*2200*/  MUFU.EX2 R92, R92 ;  /* 0x0000005c005c7308 */ /* 0x000e220000000800 */
[----:B------:R0:W-:Y:S01]  /*2210*/  STS.64 [R84+0x4a60], R96 ;  /* 0x004a606054007388 */ /* 0x0001e20000000a00 */
[C---:B-1----:R-:W-:Y:S01]  /*2220*/  FMUL.FTZ R178, R93.reuse, R178 ;  /* 0x000000b25db27220 */ /* 0x042fe20000410000 */
[----:B------:R-:W-:Y:S01]  /*2230*/  FMUL.FTZ R177, R93, R177 ;  /* 0x000000b15db17220 */ /* 0x000fe20000410000 */
[----:B------:R-:W-:Y:S01]  /*2240*/  FMUL.FTZ R87, R57, UR42 ;  /* 0x0000002a39577c20 */ /* 0x000fe20008410000 */
[C---:B---3--:R-:W-:Y:S01]  /*2250*/  FMUL.FTZ R195, R95.reuse, R195 ;  /* 0x000000c35fc37220 */ /* 0x048fe20000410000 */
[----:B------:R-:W-:Y:S01]  /*2260*/  FMUL.FTZ R194, R95, R194 ;  /* 0x000000c25fc27220 */ /* 0x000fe20000410000 */
[----:B------:R-:W-:Y:S01]  /*2270*/  FMUL.FTZ R89, R59, UR42 ;  /* 0x0000002a3b597c20 */ /* 0x000fe20008410000 */
[----:B0-----:R-:W-:Y:S01]  /*2280*/  FMUL.FTZ R91, R61, UR42 ;  /* 0x0000002a3d5b7c20 */ /* 0x001fe20008410000 */
[C---:B------:R-:W-:Y:S01]  /*2290*/  FMUL.FTZ R172, R92.reuse, R101 ;  /* 0x000000655cac7220 */ /* 0x040fe20000410000 */
[----:B------:R-:W-:Y:S01]  /*22a0*/  FMUL.FTZ R171, R92, R171 ;  /* 0x000000ab5cab7220 */ /* 0x000fe20000410000 */
[----:B------:R-:W-:Y:S01]  /*22b0*/  FMUL.FTZ R92, R119, R85 ;  /* 0x00000055775c7220 */ /* 0x000fe20000410000 */
[----:B------:R-:W-:Y:S01]  /*22c0*/  FMUL.FTZ R179, R71, UR42 ;  /* 0x0000002a47b37c20 */ /* 0x000fe20008410000 */
[----:B------:R-:W0:Y:S01]  /*22d0*/  MUFU.EX2 R85, R94 ;  /* 0x0000005e00557308 */ /* 0x000e220000000800 */
[----:B------:R-:W-:Y:S01]  /*22e0*/  FMUL.FTZ R93, R63, UR42 ;  /* 0x0000002a3f5d7c20 */ /* 0x000fe20008410000 */
[----:B------:R-:W-:Y:S01]  /*22f0*/  FMUL.FTZ R101, R69, UR42 ;  /* 0x0000002a45657c20 */ /* 0x000fe20008410000 */
[----:B--2---:R-:W-:Y:S01]  /*2300*/  FMUL.FTZ R181, R73, UR42 ;  /* 0x0000002a49b57c20 */ /* 0x004fe20008410000 */
[----:B------:R-:W1:Y:S01]  /*2310*/  MUFU.EX2 R92, R92 ;  /* 0x0000005c005c7308 */ /* 0x000e620000000800 */
[----:B------:R-:W-:Y:S01]  /*2320*/  FMUL.FTZ R183, R75, UR42 ;  /* 0x0000002a4bb77c20 */ /* 0x000fe20008410000 */
[----:B------:R-:W-:Y:S01]  /*2330*/  FFMA.FTZ R190, R56, UR43, R87 ;  /* 0x0000002b38be7c23 */ /* 0x000fe20008010057 */
[----:B----4-:R-:W-:Y:S01]  /*2340*/  FMUL.FTZ R3, R53, UR42 ;  /* 0x0000002a35037c20 */ /* 0x010fe20008410000 */
[----:B------:R-:W-:Y:S01]  /*2350*/  FFMA.FTZ R188, R60, UR43, R91 ;  /* 0x0000002b3cbc7c23 */ /* 0x000fe2000801005b */
[----:B------:R-:W-:Y:S01]  /*2360*/  FFMA.FTZ R179, R70, UR43, R179 ;  /* 0x0000002b46b37c23 */ /* 0x000fe200080100b3 */
[----:B------:R-:W-:Y:S01]  /*2370*/  FFMA.FTZ R182, R72, UR43, R181 ;  /* 0x0000002b48b67c23 */ /* 0x000fe200080100b5 */
[----:B-----5:R-:W-:Y:S01]  /*2380*/  FMUL.FTZ R95, R65, UR42 ;  /* 0x0000002a415f7c20 */ /* 0x020fe20008410000 */
[----:B------:R-:W-:Y:S01]  /*2390*/  FMUL.FTZ R99, R67, UR42 ;  /* 0x0000002a43637c20 */ /* 0x000fe20008410000 */
[----:B------:R-:W-:Y:S01]  /*23a0*/  FFMA.FTZ R3, R52, UR43, R3 ;  /* 0x0000002b34037c23 */ /* 0x000fe20008010003 */
[C---:B0-----:R-:W-:Y:S01]  /*23b0*/  FMUL.FTZ R176, R85.reuse, R176 ;  /* 0x000000b055b07220 */ /* 0x041fe20000410000 */
        /* <DEDUP_REMOVED lines=17> */
[----:B------:R-:W-:Y:S01]  /*24d0*/  FMUL.FTZ R183, R108, -R179 ;  /* 0x800000b36cb77220 */ /* 0x000fe20000410000 */
[C---:B-1----:R-:W-:Y:S01]  /*24e0*/  FMUL.FTZ R151, R92.reuse, R151 ;  /* 0x000000975c977220 */ /* 0x042fe20000410000 */
        /* <DEDUP_REMOVED lines=27> */
.L_x_9893:
[----:B------:R-:W0:Y:S02]  /*26a0*/  LDS.64 R100, [R100+UR20+0x5a68] ;  /* 0x005a681464647984 */ /* 0x000e240008000a00 */
.L_x_9894:
[----:B------:R-:W-:Y:S05]  /*26b0*/  BSYNC.RECONVERGENT B0 ;  /* 0x0000000000007941 */ /* 0x000fea0003800200 */
.L_x_9892:
        /* <DEDUP_REMOVED lines=53> */
[----:B------:R-:W-:Y:S01]  /*2a10*/  FFMA.FTZ R88, R172, R3, -R88 ;  /* 0x00000003ac587223 */ /* 0x000fe20000010858 */
[----:B------:R-:W-:Y:S01]  /*2a20*/  FFMA.FTZ R91, R46, R125, R91 ;  /* 0x0000007d2e5b7223 */ /* 0x000fe2000001005b */
[----:B------:R-:W-:Y:S01]  /*2a30*/  FFMA.FTZ R89, R172, R2, R89 ;  /* 0x00000002ac597223 */ /* 0x000fe20000010059 */
[C---:B------:R-:W-:Y:S01]  /*2a40*/  FMUL.FTZ R90, R160.reuse, R92 ;  /* 0x0000005ca05a7220 */ /* 0x040fe20000410000 */
[C---:B------:R-:W-:Y:S01]  /*2a50*/  FMUL.FTZ R2, R169.reuse, R88 ;  /* 0x00000058a9027220 */ /* 0x040fe20000410000 */
[----:B------:R-:W-:Y:S01]  /*2a60*/  FMUL.FTZ R93, R160, R91 ;  /* 0x0000005ba05d7220 */ /* 0x000fe20000410000 */
[----:B------:R-:W-:Y:S01]  /*2a70*/  FMUL.FTZ R3, R169, R89 ;  /* 0x00000059a9037220 */ /* 0x000fe20000410000 */
[C---:B------:R-:W-:Y:S01]  /*2a80*/  FFMA.FTZ R90, R161.reuse, R91, -R90 ;  /* 0x0000005ba15a7223 */ /* 0x040fe2000001085a */
[C---:B------:R-:W-:Y:S01]  /*2a90*/  FFMA.FTZ R2, R170.reuse, R89, R2 ;  /* 0x00000059aa027223 */ /* 0x040fe20000010002 */
[----:B------:R-:W-:Y:S01]  /*2aa0*/  FFMA.FTZ R93, R161, R92, R93 ;  /* 0x0000005ca15d7223 */ /* 0x000fe2000001005d */
[----:B------:R-:W-:Y:S01]  /*2ab0*/  FFMA.FTZ R3, R170, R88, -R3 ;  /* 0x00000058aa037223 */ /* 0x000fe20000010803 */
[----:B------:R-:W-:Y:S01]  /*2ac0*/  FFMA.FTZ R90, R47, R126, R90 ;  /* 0x0000007e2f5a7223 */ /* 0x000fe2000001005a */
[C---:B------:R-:W-:Y:S01]  /*2ad0*/  FMUL.FTZ R88, R167.reuse, R2 ;  /* 0x00000002a7587220 */ /* 0x040fe20000410000 */
[----:B------:R-:W-:Y:S01]  /*2ae0*/  FADD.FTZ R93, RZ, R93 ;  /* 0x0000005dff5d7221 */ /* 0x000fe20000010000 */
[-C--:B------:R-:W-:Y:S01]  /*2af0*/  FMUL.FTZ R89, R167, R3.reuse ;  /* 0x00000003a7597220 */ /* 0x080fe20000410000 */
        /* <DEDUP_REMOVED lines=53> */
[C---:B------:R-:W-:Y:S01]  /*2e50*/  FMUL.FTZ R3, R152.reuse, R89 ;  /* 0x0000005998037220 */ /* 0x040fe20000410000 */
[----:B------:R-:W-:Y:S01]  /*2e60*/  FFMA.FTZ R91, R151, R90, -R91 ;  /* 0x0000005a975b7223 */ /* 0x000fe2000001085b */
[-C--:B------:R-:W-:Y:S01]  /*2e70*/  FMUL.FTZ R2, R152, R88.reuse ;  /* 0x0000005898027220 */ /* 0x080fe20000410000 */
[----:B------:R-:W-:Y:S01]  /*2e80*/  FADD.FTZ R92, RZ, R92 ;  /* 0x0000005cff5c7221 */ /* 0x000fe20000010000 */
[C---:B------:R-:W-:Y:S01]  /*2e90*/  FFMA.FTZ R3, R153.reuse, R88, R3 ;  /* 0x0000005899037223 */ /* 0x040fe20000010003 */
[----:B------:R-:W-:Y:S01]  /*2ea0*/  FFMA.FTZ R91, R36, R119, R91 ;  /* 0x00000077245b7223 */ /* 0x000fe2000001005b */
[----:B------:R-:W-:Y:S01]  /*2eb0*/  FFMA.FTZ R2, R153, R89, -R2 ;  /* 0x0000005999027223 */ /* 0x000fe20000010802 */
        /* <DEDUP_REMOVED lines=8> */
[----:B------:R-:W-:Y:S01]  /*2f40*/  FFMA.FTZ R93, R37, R120, R90 ;  /* 0x00000078255d7223 */ /* 0x000fe2000001005a */
[C---:B------:R-:W-:Y:S01]  /*2f50*/  FMUL.FTZ R91, R177.reuse, R89 ;  /* 0x00000059b15b7220 */ /* 0x040fe20000410000 */
[----:B------:R-:W-:Y:S01]  /*2f60*/  FADD.FTZ R95, RZ, R95 ;  /* 0x0000005fff5f7221 */ /* 0x000fe20000010000 */
[-C--:B------:R-:W-:Y:S01]  /*2f70*/  FMUL.FTZ R3, R177, R88.reuse ;  /* 0x00000058b1037220 */ /* 0x080fe20000410000 */
[----:B------:R-:W-:Y:S01]  /*2f80*/  FMUL.FTZ R99, R174, R93 ;  /* 0x0000005dae637220 */ /* 0x000fe20000410000 */
[----:B------:R-:W-:Y:S01]  /*2f90*/  FFMA.FTZ R91, R178, R88, R91 ;  /* 0x00000058b25b7223 */ /* 0x000fe2000001005b */
[----:B------:R-:W-:Y:S01]  /*2fa0*/  FMUL.FTZ R2, R174, R95 ;  /* 0x0000005fae027220 */ /* 0x000fe20000410000 */
[----:B------:R-:W-:Y:S01]  /*2fb0*/  FFMA.FTZ R3, R178, R89, -R3 ;  /* 0x00000059b2037223 */ /* 0x000fe20000010803 */
[----:B------:R-:W-:-:S02]  /*2fc0*/  FFMA.FTZ R99, R176, R95, R99 ;  /* 0x0000005fb0637223 */ /* 0x000fc40000010063 */
        /* <DEDUP_REMOVED lines=8> */
[C---:B------:R-:W-:Y:S01]  /*3050*/  FMUL.FTZ R94, R194.reuse, R93 ;  /* 0x0000005dc25e7220 */ /* 0x040fe20000410000 */
[CC--:B------:R-:W-:Y:S01]  /*3060*/  FMUL.FTZ R90, R194.reuse, R2.reuse ;  /* 0x00000002c25a7220 */ /* 0x0c0fe20000410000 */
[----:B------:R-:W-:Y:S01]  /*3070*/  FMUL.FTZ R3, R194, R89 ;  /* 0x00000059c2037220 */ /* 0x000fe20000410000 */
[C---:B------:R-:W-:Y:S01]  /*3080*/  FFMA.FTZ R92, R195.reuse, R93, -R88 ;  /* 0x0000005dc35c7223 */ /* 0x040fe20000010858 */
[C---:B------:R-:W-:Y:S01]  /*3090*/  FFMA.FTZ R91, R195.reuse, R99, R94 ;  /* 0x00000063c35b7223 */ /* 0x040fe2000001005e */
[C---:B------:R-:W-:Y:S01]  /*30a0*/  FFMA.FTZ R89, R195.reuse, R89, R90 ;  /* 0x00000059c3597223 */ /* 0x040fe2000001005a */
[----:B------:R-:W-:Y:S01]  /*30b0*/  FFMA.FTZ R88, R195, R2, -R3 ;  /* 0x00000002c3587223 */ /* 0x000fe20000010803 */
[----:B------:R-:W-:Y:S01]  /*30c0*/  FFMA.FTZ R90, R39, R118, R92 ;  /* 0x00000076275a7223 */ /* 0x000fe2000001005c */
[----:B------:R-:W-:Y:S01]  /*30d0*/  FADD.FTZ R91, RZ, R91 ;  /* 0x0000005bff5b7221 */ /* 0x000fe20000010000 */
[----:B------:R-:W-:-:S04]  /*30e0*/  P2R R2, PR, RZ, 0x4 ;  /* 0x00000004ff027803 */ /* 0x000fc80000000000 */
[----:B------:R2:W-:Y:S01]  /*30f0*/  STS.128 [R145+0x4250], R88 ;  /* 0x0042505891007388 */ /* 0x0005e20000000c00 */
[----:B------:R-:W-:Y:S06]  /*3100*/  BAR.SYNC.DEFER_BLOCKING 0x0 ;  /* 0x0000000000007b1d */ /* 0x000fec0000010000 */
[----:B------:R-:W-:Y:S05]  /*3110*/  @P2 BRA `(.L_x_9895) ;  /* 0x0000000800142947 */ /* 0x000fea0003800000 */
[----:B------:R-:W-:Y:S01]  /*3120*/  LEA R2, R148, R145, 0x4 ;  /* 0x0000009194027211 */ /* 0x000fe200078e20ff */
[----:B------:R-:W-:Y:S01]  /*3130*/  UMOV UR21, 0xffffffff ;  /* 0xffffffff00157882 */ /* 0x000fe20000000000 */
[C---:B------:R-:W-:Y:S02]  /*3140*/  ISETP.GE.AND P4, PT, R134.reuse, 0x10, PT ;  /* 0x000000108600780c */ /* 0x040fe40003f86270 */
[C---:B------:R-:W-:Y:S01]  /*3150*/  ISETP.GE.AND P2, PT, R134.reuse, 0x8, PT ;  /* 0x000000088600780c */ /* 0x040fe20003f46270 */
[----:B--2---:R-:W-:Y:S01]  /*3160*/  LDS.128 R88, [R2+0x4250] ;  /* 0x0042500002587984 */ /* 0x004fe20000000c00 */
[C---:B------:R-:W-:Y:S02]  /*3170*/  ISETP.GE.AND P3, PT, R134.reuse, 0x4, PT ;  /* 0x000000048600780c */ /* 0x040fe40003f66270 */
[----:B------:R-:W-:Y:S01]  /*3180*/  ISETP.GE.AND P5, PT, R134, 0x1, PT ;  /* 0x000000018600780c */ /* 0x000fe20003fa6270 */
        /* <DEDUP_REMOVED lines=61> */
[----:B------:R-:W-:Y:S01]  /*3560*/  FMUL.FTZ R200, R3, R200 ;  /* 0x000000c803c87220 */ /* 0x000fe20000410000 */
[-C--:B--2---:R-:W-:Y:S01]  /*3570*/  FMUL.FTZ R95, R93, R94.reuse ;  /* 0x0000005e5d5f7220 */ /* 0x084fe20000410000 */
[C---:B------:R-:W-:Y:S01]  /*3580*/  FMUL.FTZ R94, R3.reuse, R94 ;  /* 0x0000005e035e7220 */ /* 0x040fe20000410000 */
[-C--:B---3--:R-:W-:Y:S01]  /*3590*/  FFMA.FTZ R202, R3, R98.reuse, -R202 ;  /* 0x0000006203ca7223 */ /* 0x088fe200000108ca */
[----:B------:R-:W-:Y:S01]  /*35a0*/  FFMA.FTZ R99, R93, R98, R200 ;  /* 0x000000625d637223 */ /* 0x000fe200000100c8 */
        /* <DEDUP_REMOVED lines=8> */
.L_x_10018:
        /* <DEDUP_REMOVED lines=13> */
.L_x_10021:
[----:B------:R-:W-:-:S03]  /*3700*/  UMOV UR21, 0xffffffff ;  /* 0xffffffff00157882 */ /* 0x000fc60000000000 */
[----:B------:R-:W-:Y:S05]  /*3710*/  BRA.DIV UR21, `(.L_x_9898) ;  /* 0x0000007615007947 */ /* 0x000fea000b800000 */
.L_x_10024:
[----:B------:R-:W-:-:S03]  /*3720*/  UMOV UR21, 0xffffffff ;  /* 0xffffffff00157882 */ /* 0x000fc60000000000 */
[----:B------:R-:W-:Y:S05]  /*3730*/  BRA.DIV UR21, `(.L_x_9899) ;  /* 0x0000007615207947 */ /* 0x000fea000b800000 */
.L_x_10027:
[----:B------:R-:W-:-:S03]  /*3740*/  UMOV UR21, 0xffffffff ;  /* 0xffffffff00157882 */ /* 0x000fc60000000000 */
[----:B------:R-:W-:Y:S05]  /*3750*/  BRA.DIV UR21, `(.L_x_9900) ;  /* 0x0000007615407947 */ /* 0x000fea000b800000 */
.L_x_10030:
[----:B------:R-:W-:-:S03]  /*3760*/  UMOV UR21, 0xffffffff ;  /* 0xffffffff00157882 */ /* 0x000fc60000000000 */
[----:B------:R-:W-:Y:S05]  /*3770*/  BRA.DIV UR21, `(.L_x_9901) ;  /* 0x0000007615607947 */ /* 0x000fea000b800000 */
[----:B-----5:R0:W2:Y:S04]  /*3780*/  SHFL.IDX PT, R200, R85, RZ, 0x1f ;  /* 0x00001fff55c87589 */ /* 0x0200a800000e0000 */
[----:B------:R-:W3:Y:S04]  /*3790*/  SHFL.IDX PT, R84, R84, RZ, 0x1f ;  /* 0x00001fff54547589 */ /* 0x000ee800000e0000 */
[----:B------:R-:W4:Y:S04]  /*37a0*/  SHFL.IDX PT, R86, R86, RZ, 0x1f ;  /* 0x00001fff56567589 */ /* 0x000f2800000e0000 */
[----:B------:R-:W0:Y:S04]  /*37b0*/  SHFL.IDX PT, R87, R87, RZ, 0x1f ;  /* 0x00001fff57577589 */ /* 0x000e2800000e0000 */
[----:B------:R-:W0:Y:S04]  /*37c0*/  SHFL.UP PT, R3, R3, 0x1, RZ ;  /* 0x0420000003037989 */ /* 0x000e2800000e00ff */
[----:B------:R-:W0:Y:S04]  /*37d0*/  SHFL.UP PT, R93, R93, 0x1, RZ ;  /* 0x042000005d5d7989 */ /* 0x000e2800000e00ff */
[----:B------:R-:W0:Y:S04]  /*37e0*/  SHFL.UP PT, R197, R197, 0x1, RZ ;  /* 0x04200000c5c57989 */ /* 0x000e2800000e00ff */
[----:B--23--:R-:W0:Y:S02]  /*37f0*/  SHFL.UP PT, R198, R198, 0x1, RZ ;  /* 0x04200000c6c67989 */ /* 0x00ce2400000e00ff */
.L_x_10040:
        /* <DEDUP_REMOVED lines=23> */
.L_x_9895:
[----:B------:R-:W-:Y:S05]  /*3970*/  WARPSYNC.ALL ;  /* 0x0000000000007948 */ /* 0x000fea0003800000 */
[CC--:B01-3--:R-:W-:Y:S01]  /*3980*/  FMUL.FTZ R2, R194.reuse, R101.reuse ;  /* 0x00000065c2027220 */ /* 0x0cbfe20000410000 */
[----:B------:R-:W-:Y:S01]  /*3990*/  FMUL.FTZ R237, R83, UR43 ;  /* 0x0000002b53ed7c20 */ /* 0x000fe20008410000 */
[C---:B-----5:R-:W-:Y:S01]  /*39a0*/  FMUL.FTZ R85, R195.reuse, R101 ;  /* 0x00000065c3557220 */ /* 0x060fe20000410000 */
[----:B------:R-:W-:Y:S01]  /*39b0*/  FMUL.FTZ R84, R194, R196 ;  /* 0x000000c4c2547220 */ /* 0x000fe20000410000 */
[-C--:B------:R-:W-:Y:S01]  /*39c0*/  FFMA.FTZ R3, R195, R100.reuse, -R2 ;  /* 0x00000064c3037223 */ /* 0x080fe20000010802 */
[----:B------:R-:W-:Y:S01]  /*39d0*/  FFMA.FTZ R237, R82, UR42, -R237 ;  /* 0x0000002a52ed7c23 */ /* 0x000fe200080108ed */
[----:B------:R-:W-:Y:S01]  /*39e0*/  FFMA.FTZ R85, -R194, R100, -R85 ;  /* 0x00000064c2557223 */ /* 0x000fe20000010955 */
[----:B--2---:R-:W-:Y:S01]  /*39f0*/  FMUL.FTZ R89, R81, UR43 ;  /* 0x0000002b51597c20 */ /* 0x004fe20008410000 */
[----:B------:R-:W-:Y:S01]  /*3a00*/  FMUL.FTZ R87, R174, R3 ;  /* 0x00000003ae577220 */ /* 0x000fe20000410000 */
[----:B------:R-:W-:Y:S01]  /*3a10*/  FMUL.FTZ R2, R102, R237 ;  /* 0x000000ed66027220 */ /* 0x000fe20000410000 */
[----:B------:R-:W-:Y:S01]  /*3a20*/  BAR.SYNC.DEFER_BLOCKING 0x0 ;  /* 0x0000000000007b1d */ /* 0x000fe20000010000 */
[----:B------:R-:W-:Y:S01]  /*3a30*/  FFMA.FTZ R210, R80, UR42, -R89 ;  /* 0x0000002a50d27c23 */ /* 0x000fe20008010859 */
[-C--:B------:R-:W-:Y:S01]  /*3a40*/  FFMA.FTZ R88, R176, R85.reuse, -R87 ;  /* 0x00000055b0587223 */ /* 0x080fe20000010857 */
[-C--:B------:R-:W-:Y:S01]  /*3a50*/  FMUL.FTZ R87, R194, R2.reuse ;  /* 0x00000002c2577220 */ /* 0x080fe20000410000 */
[----:B------:R-:W-:Y:S01]  /*3a60*/  FMUL.FTZ R85, R174, R85 ;  /* 0x00000055ae557220 */ /* 0x000fe20000410000 */
[----:B------:R-:W-:Y:S01]  /*3a70*/  FFMA.FTZ R84, R195, R2, R84 ;  /* 0x00000002c3547223 */ /* 0x000fe20000010054 */
[----:B------:R-:W-:Y:S01]  /*3a80*/  FMUL.FTZ R235, R67, UR43 ;  /* 0x0000002b43eb7c20 */ /* 0x000fe20008410000 */
        /* <DEDUP_REMOVED lines=9> */
[----:B------:R-:W-:Y:S01]  /*3b20*/  FFMA.FTZ R88, R178, R88, -R89 ;  /* 0x00000058b2587223 */ /* 0x000fe20000010859 */
[----:B------:R-:W-:Y:S01]  /*3b30*/  FMUL.FTZ R89, R79, UR43 ;  /* 0x0000002b4f597c20 */ /* 0x000fe20008410000 */
[C---:B------:R-:W-:Y:S01]  /*3b40*/  FFMA.FTZ R84, R176.reuse, R85, -R87 ;  /* 0x00000055b0547223 */ /* 0x040fe20000010857 */
[----:B------:R-:W-:Y:S01]  /*3b50*/  FFMA.FTZ R3, R176, R3, R2 ;  /* 0x00000003b0037223 */ /* 0x000fe20000010002 */
[----:B------:R-:W-:Y:S01]  /*3b60*/  FMUL.FTZ R2, R150, R88 ;  /* 0x0000005896027220 */ /* 0x000fe20000410000 */
[----:B------:R-:W-:Y:S01]  /*3b70*/  FFMA.FTZ R89, R78, UR42, -R89 ;  /* 0x0000002a4e597c23 */ /* 0x000fe20008010859 */
[----:B------:R-:W-:Y:S01]  /*3b80*/  FADD.FTZ R84, R179, R84 ;  /* 0x00000054b3547221 */ /* 0x000fe20000010000 */
[-C--:B------:R-:W-:Y:S01]  /*3b90*/  FMUL.FTZ R87, R150, R86.reuse ;  /* 0x0000005696577220 */ /* 0x080fe20000410000 */
[----:B------:R-:W-:Y:S01]  /*3ba0*/  FFMA.FTZ R86, R151, R86, R2 ;  /* 0x0000005697567223 */ /* 0x000fe20000010002 */
[----:B------:R-:W-:Y:S01]  /*3bb0*/  FFMA.FTZ R3, R104, R89, R3 ;  /* 0x0000005968037223 */ /* 0x000fe20000010003 */
[----:B------:R-:W-:Y:S01]  /*3bc0*/  FMUL.FTZ R85, R177, R84 ;  /* 0x00000054b1557220 */ /* 0x000fe20000410000 */
[----:B------:R-:W-:Y:S01]  /*3bd0*/  FFMA.FTZ R88, R151, R88, -R87 ;  /* 0x0000005897587223 */ /* 0x000fe20000010857 */
[----:B------:R-:W-:Y:S01]  /*3be0*/  FMUL.FTZ R87, R77, UR43 ;  /* 0x0000002b4d577c20 */ /* 0x000fe20008410000 */
[----:B------:R-:W-:Y:S01]  /*3bf0*/  FMUL.FTZ R90, R152, R86 ;  /* 0x00000056985a7220 */ /* 0x000fe20000410000 */
[-C--:B------:R-:W-:Y:S01]  /*3c00*/  FFMA.FTZ R2, R178, R3.reuse, R85 ;  /* 0x00000003b2027223 */ /* 0x080fe20000010055 */
[----:B------:R-:W-:Y:S01]  /*3c10*/  FMUL.FTZ R3, R177, R3 ;  /* 0x00000003b1037220 */ /* 0x000fe20000410000 */
[-C--:B------:R-:W-:Y:S01]  /*3c20*/  FMUL.FTZ R85, R152, R88.reuse ;  /* 0x0000005898557220 */ /* 0x080fe20000410000 */
[C---:B------:R-:W-:Y:S01]  /*3c30*/  FFMA.FTZ R90, R153.reuse, R88, -R90 ;  /* 0x00000058995a7223 */ /* 0x040fe2000001085a */
[----:B------:R-:W-:Y:S01]  /*3c40*/  FFMA.FTZ R87, R76, UR42, -R87 ;  /* 0x0000002a4c577c23 */ /* 0x000fe20008010857 */
[----:B------:R-:W-:Y:S01]  /*3c50*/  FFMA.FTZ R3, R178, R84, -R3 ;  /* 0x00000054b2037223 */ /* 0x000fe20000010803 */
[----:B------:R-:W-:Y:S01]  /*3c60*/  FFMA.FTZ R85, R153, R86, R85 ;  /* 0x0000005699557223 */ /* 0x000fe20000010055 */
[----:B------:R-:W-:Y:S01]  /*3c70*/  FMUL.FTZ R84, R154, R90 ;  /* 0x0000005a9a547220 */ /* 0x000fe20000410000 */
[----:B------:R-:W-:Y:S01]  /*3c80*/  FFMA.FTZ R2, R105, R87, R2 ;  /* 0x0000005769027223 */ /* 0x000fe20000010002 */
[----:B------:R-:W-:Y:S01]  /*3c90*/  FADD.FTZ R3, R180, R3 ;  /* 0x00000003b4037221 */ /* 0x000fe20000010000 */
[-C--:B------:R-:W-:Y:S01]  /*3ca0*/  FMUL.FTZ R87, R154, R85.reuse ;  /* 0x000000559a577220 */ /* 0x080fe20000410000 */
[C---:B------:R-:W-:Y:S01]  /*3cb0*/  FFMA.FTZ R86, R155.reuse, R85, R84 ;  /* 0x000000559b567223 */ /* 0x040fe20000010054 */
[C---:B------:R-:W-:Y:S01]  /*3cc0*/  FMUL.FTZ R84, R150.reuse, R2 ;  /* 0x0000000296547220 */ /* 0x040fe20000410000 */
[-C--:B------:R-:W-:Y:S01]  /*3cd0*/  FMUL.FTZ R85, R150, R3.reuse ;  /* 0x0000000396557220 */ /* 0x080fe20000410000 */
[----:B------:R-:W-:Y:S01]  /*3ce0*/  FFMA.FTZ R90, R155, R90, -R87 ;  /* 0x0000005a9b5a7223 */ /* 0x000fe20000010857 */
[----:B------:R-:W-:Y:S01]  /*3cf0*/  FMUL.FTZ R87, R75, UR43 ;  /* 0x0000002b4b577c20 */ /* 0x000fe20008410000 */
[C---:B------:R-:W-:Y:S01]  /*3d00*/  FFMA.FTZ R84, R151.reuse, R3, -R84 ;  /* 0x0000000397547223 */ /* 0x040fe20000010854 */
[----:B------:R-:W-:Y:S01]  /*3d10*/  FFMA.FTZ R85, R151, R2, R85 ;  /* 0x0000000297557223 */ /* 0x000fe20000010055 */
[----:B------:R-:W-:Y:S01]  /*3d20*/  FMUL.FTZ R88, R156, R90 ;  /* 0x0000005a9c587220 */ /* 0x000fe20000410000 */
[----:B------:R-:W0:Y:S01]  /*3d30*/  LDS.64 R2, [R145+0x4258] ;  /* 0x0042580091027984 */ /* 0x000e220000000a00 */
[----:B------:R-:W-:Y:S01]  /*3d40*/  FFMA.FTZ R87, R74, UR42, -R87 ;  /* 0x0000002a4a577c23 */ /* 0x000fe20008010857 */
[-C--:B------:R-:W-:Y:S01]  /*3d50*/  FMUL.FTZ R91, R156, R86.reuse ;  /* 0x000000569c5b7220 */ /* 0x080fe20000410000 */
[----:B------:R-:W-:Y:S01]  /*3d60*/  FFMA.FTZ R89, R157, R86, R88 ;  /* 0x000000569d597223 */ /* 0x000fe20000010058 */
[----:B------:R-:W-:Y:S01]  /*3d70*/  FADD.FTZ R84, R181, R84 ;  /* 0x00000054b5547221 */ /* 0x000fe20000010000 */
[----:B------:R-:W-:Y:S01]  /*3d80*/  FFMA.FTZ R85, R106, R87, R85 ;  /* 0x000000576a557223 */ /* 0x000fe20000010055 */
[----:B------:R-:W-:Y:S01]  /*3d90*/  FFMA.FTZ R91, R157, R90, -R91 ;  /* 0x0000005a9d5b7223 */ /* 0x000fe2000001085b */
[----:B------:R-:W-:Y:S01]  /*3da0*/  FMUL.FTZ R92, R158, R89 ;  /* 0x000000599e5c7220 */ /* 0x000fe20000410000 */
[CC--:B------:R-:W-:Y:S01]  /*3db0*/  FMUL.FTZ R86, R152.reuse, R84.reuse ;  /* 0x0000005498567220 */ /* 0x0c0fe20000410000 */
[----:B------:R-:W-:Y:S01]  /*3dc0*/  FMUL.FTZ R87, R73, UR43 ;  /* 0x0000002b49577c20 */ /* 0x000fe20008410000 */
[----:B------:R-:W-:Y:S01]  /*3dd0*/  FMUL.FTZ R88, R152, R85 ;  /* 0x0000005598587220 */ /* 0x000fe20000410000 */
[-C--:B------:R-:W-:Y:S01]  /*3de0*/  FMUL.FTZ R90, R158, R91.reuse ;  /* 0x0000005b9e5a7220 */ /* 0x080fe20000410000 */
[----:B------:R-:W-:Y:S01]  /*3df0*/  FFMA.FTZ R92, R159, R91, -R92 ;  /* 0x0000005b9f5c7223 */ /* 0x000fe2000001085c */
[C---:B------:R-:W-:Y:S01]  /*3e00*/  FFMA.FTZ R86, R153.reuse, R85, R86 ;  /* 0x0000005599567223 */ /* 0x040fe20000010056 */
[----:B------:R-:W-:Y:S01]  /*3e10*/  FFMA.FTZ R87, R72, UR42, -R87 ;  /* 0x0000002a48577c23 */ /* 0x000fe20008010857 */
[----:B------:R-:W-:Y:S01]  /*3e20*/  FFMA.FTZ R85, R153, R84, -R88 ;  /* 0x0000005499557223 */ /* 0x000fe20000010858 */
[----:B------:R-:W-:Y:S01]  /*3e30*/  FFMA.FTZ R90, R159, R89, R90 ;  /* 0x000000599f5a7223 */ /* 0x000fe2000001005a */
[----:B------:R-:W-:Y:S01]  /*3e40*/  FMUL.FTZ R84, R160, R92 ;  /* 0x0000005ca0547220 */ /* 0x000fe20000410000 */
[----:B------:R-:W-:Y:S01]  /*3e50*/  FFMA.FTZ R86, R107, R87, R86 ;  /* 0x000000576b567223 */ /* 0x000fe20000010056 */
[----:B------:R-:W-:Y:S01]  /*3e60*/  FADD.FTZ R85, R182, R85 ;  /* 0x00000055b6557221 */ /* 0x000fe20000010000 */
[----:B------:R-:W-:Y:S01]  /*3e70*/  FMUL.FTZ R89, R71, UR43 ;  /* 0x0000002b47597c20 */ /* 0x000fe20008410000 */
[CC--:B------:R-:W-:Y:S01]  /*3e80*/  FFMA.FTZ R88, R161.reuse, R90.reuse, R84 ;  /* 0x0000005aa1587223 */ /* 0x0c0fe20000010054 */
[----:B------:R-:W-:Y:S01]  /*3e90*/  FMUL.FTZ R90, R160, R90 ;  /* 0x0000005aa05a7220 */ /* 0x000fe20000410000 */
[C---:B------:R-:W-:Y:S01]  /*3ea0*/  FMUL.FTZ R84, R154.reuse, R86 ;  /* 0x000000569a547220 */ /* 0x040fe20000410000 */
[-C--:B------:R-:W-:Y:S01]  /*3eb0*/  FMUL.FTZ R87, R154, R85.reuse ;  /* 0x000000559a577220 */ /* 0x080fe20000410000 */
[----:B------:R-:W-:Y:S01]  /*3ec0*/  FFMA.FTZ R89, R70, UR42, -R89 ;  /* 0x0000002a46597c23 */ /* 0x000fe20008010859 */
[----:B------:R-:W-:Y:S01]  /*3ed0*/  FFMA.FTZ R90, R161, R92, -R90 ;  /* 0x0000005ca15a7223 */ /* 0x000fe2000001085a */
[C---:B------:R-:W-:Y:S01]  /*3ee0*/  FFMA.FTZ R84, R155.reuse, R85, -R84 ;  /* 0x000000559b547223 */ /* 0x040fe20000010854 */
[----:B------:R-:W-:Y:S01]  /*3ef0*/  FFMA.FTZ R87, R155, R86, R87 ;  /* 0x000000569b577223 */ /* 0x000fe20000010057 */
[----:B------:R-:W-:Y:S01]  /*3f00*/  FFMA.FTZ R235, R66, UR42, -R235 ;  /* 0x0000002a42eb7c23 */ /* 0x000fe200080108eb */
[----:B------:R-:W-:Y:S01]  /*3f10*/  FMUL.FTZ R86, R162, R90 ;  /* 0x0000005aa2567220 */ /* 0x000fe20000410000 */
[----:B------:R-:W-:Y:S01]  /*3f20*/  FADD.FTZ R84, R183, R84 ;  /* 0x00000054b7547221 */ /* 0x000fe20000010000 */
[----:B------:R-:W-:Y:S01]  /*3f30*/  FFMA.FTZ R87, R108, R89, R87 ;  /* 0x000000596c577223 */ /* 0x000fe20000010057 */
[----:B------:R-:W-:Y:S01]  /*3f40*/  FMUL.FTZ R89, R69, UR43 ;  /* 0x0000002b45597c20 */ /* 0x000fe20008410000 */
[CC--:B------:R-:W-:Y:S01]  /*3f50*/  FFMA.FTZ R91, R163.reuse, R88.reuse, R86 ;  /* 0x00000058a35b7223 */ /* 0x0c0fe20000010056 */
[----:B------:R-:W-:Y:S01]  /*3f60*/  FMUL.FTZ R88, R162, R88 ;  /* 0x00000058a2587220 */ /* 0x000fe20000410000 */
[C---:B------:R-:W-:Y:S01]  /*3f70*/  FMUL.FTZ R86, R156.reuse, R84 ;  /* 0x000000549c567220 */ /* 0x040fe20000410000 */
[-C--:B------:R-:W-:Y:S01]  /*3f80*/  FMUL.FTZ R85, R156, R87.reuse ;  /* 0x000000579c557220 */ /* 0x080fe20000410000 */
[----:B------:R-:W-:Y:S01]  /*3f90*/  FFMA.FTZ R89, R68, UR42, -R89 ;  /* 0x0000002a44597c23 */ /* 0x000fe20008010859 */
[----:B------:R-:W-:Y:S01]  /*3fa0*/  FFMA.FTZ R88, R163, R90, -R88 ;  /* 0x0000005aa3587223 */ /* 0x000fe20000010858 */
[C---:B------:R-:W-:Y:S01]  /*3fb0*/  FFMA.FTZ R86, R157.reuse, R87, R86 ;  /* 0x000000579d567223 */ /* 0x040fe20000010056 */
[----:B------:R-:W-:Y:S01]  /*3fc0*/  FFMA.FTZ R87, R157, R84, -R85 ;  /* 0x000000549d577223 */ /* 0x000fe20000010855 */
[----:B0-----:R-:W-:Y:S01]  /*3fd0*/  FMUL.FTZ R84, R97, R2 ;  /* 0x0000000261547220 */ /* 0x001fe20000410000 */
[----:B------:R-:W-:Y:S01]  /*3fe0*/  FMUL.FTZ R93, R165, R88 ;  /* 0x00000058a55d7220 */ /* 0x000fe20000410000 */
[----:B------:R-:W-:Y:S01]  /*3ff0*/  FMUL.FTZ R85, R97, R3 ;  /* 0x0000000361557220 */ /* 0x000fe20000410000 */
[----:B------:R-:W-:Y:S01]  /*4000*/  FFMA.FTZ R86, R109, R89, R86 ;  /* 0x000000596d567223 */ /* 0x000fe20000010056 */
[----:B------:R-:W-:Y:S01]  /*4010*/  FFMA.FTZ R84, R96, R3, R84 ;  /* 0x0000000360547223 */ /* 0x000fe20000010054 */
[-C--:B------:R-:W-:Y:S01]  /*4020*/  FFMA.FTZ R93, R166, R91.reuse, R93 ;  /* 0x0000005ba65d7223 */ /* 0x080fe2000001005d */
[----:B------:R-:W-:Y:S01]  /*4030*/  FFMA.FTZ R85, R96, R2, -R85 ;  /* 0x0000000260557223 */ /* 0x000fe20000010855 */
[----:B------:R-:W-:Y:S01]  /*4040*/  FMUL.FTZ R91, R165, R91 ;  /* 0x0000005ba55b7220 */ /* 0x000fe20000410000 */
[----:B------:R-:W-:Y:S01]  /*4050*/  FADD.FTZ R87, R184, R87 ;  /* 0x00000057b8577221 */ /* 0x000fe20000010000 */
[----:B------:R-:W-:Y:S01]  /*4060*/  FMUL.FTZ R2, R158, R86 ;  /* 0x000000569e027220 */ /* 0x000fe20000410000 */
[----:B------:R-:W-:Y:S01]  /*4070*/  FADD.FTZ R198, RZ, R84 ;  /* 0x00000054ffc67221 */ /* 0x000fe20000010000 */
[----:B------:R-:W-:Y:S01]  /*4080*/  FFMA.FTZ R91, R166, R88, -R91 ;  /* 0x00000058a65b7223 */ /* 0x000fe2000001085b */
[----:B------:R-:W-:Y:S01]  /*4090*/  FFMA.FTZ R232, R48, R131, R85 ;  /* 0x0000008330e87223 */ /* 0x000fe20000010055 */
[-C--:B------:R-:W-:Y:S01]  /*40a0*/  FFMA.FTZ R88, R159, R87.reuse, -R2 ;  /* 0x000000579f587223 */ /* 0x080fe20000010802 */
[C---:B------:R-:W-:Y:S01]  /*40b0*/  FMUL.FTZ R2, R173.reuse, R198 ;  /* 0x000000c6ad027220 */ /* 0x040fe20000410000 */
[----:B------:R-:W-:Y:S01]  /*40c0*/  FMUL.FTZ R84, R158, R87 ;  /* 0x000000579e547220 */ /* 0x000fe20000410000 */
[-C--:B------:R-:W-:Y:S01]  /*40d0*/  FMUL.FTZ R3, R173, R232.reuse ;  /* 0x000000e8ad037220 */ /* 0x080fe20000410000 */
[----:B------:R-:W-:Y:S01]  /*40e0*/  FADD.FTZ R88, R185, R88 ;  /* 0x00000058b9587221 */ /* 0x000fe20000010000 */
[----:B------:R-:W-:Y:S01]  /*40f0*/  FFMA.FTZ R2, R175, R232, -R2 ;  /* 0x000000e8af027223 */ /* 0x000fe20000010802 */
[----:B------:R-:W-:Y:S01]  /*4100*/  FFMA.FTZ R85, R159, R86, R84 ;  /* 0x000000569f557223 */ /* 0x000fe20000010054 */
[----:B------:R-:W-:Y:S01]  /*4110*/  FFMA.FTZ R3, R175, R198, R3 ;  /* 0x000000c6af037223 */ /* 0x000fe20000010003 */
[----:B------:R-:W-:Y:S01]  /*4120*/  FMUL.FTZ R84, R160, R88 ;  /* 0x00000058a0547220 */ /* 0x000fe20000410000 */
[----:B------:R-:W-:Y:S01]  /*4130*/  FFMA.FTZ R230, R49, R132, R2 ;  /* 0x0000008431e67223 */ /* 0x000fe20000010002 */
[----:B------:R-:W-:Y:S01]  /*4140*/  FFMA.FTZ R2, R110, R235, R85 ;  /* 0x000000eb6e027223 */ /* 0x000fe20000010055 */
[----:B------:R-:W-:Y:S01]  /*4150*/  FADD.FTZ R197, RZ, R3 ;  /* 0x00000003ffc57221 */ /* 0x000fe20000010000 */
[----:B------:R-:W-:Y:S01]  /*4160*/  FMUL.FTZ R89, R65, UR43 ;  /* 0x0000002b41597c20 */ /* 0x000fe20008410000 */
[C---:B------:R-:W-:Y:S01]  /*4170*/  FMUL.FTZ R85, R171.reuse, R230 ;  /* 0x000000e6ab557220 */ /* 0x040fe20000410000 */
[-C--:B------:R-:W-:Y:S01]  /*4180*/  FMUL.FTZ R87, R160, R2.reuse ;  /* 0x00000002a0577220 */ /* 0x080fe20000410000 */
[-C--:B------:R-:W-:Y:S01]  /*4190*/  FMUL.FTZ R3, R171, R197.reuse ;  /* 0x000000c5ab037220 */ /* 0x080fe20000410000 */
[C---:B------:R-:W-:Y:S01]  /*41a0*/  FFMA.FTZ R84, R161.reuse, R2, R84 ;  /* 0x00000002a1547223 */ /* 0x040fe20000010054 */
[----:B------:R-:W-:Y:S01]  /*41b0*/  FFMA.FTZ R85, R172, R197, R85 ;  /* 0x000000c5ac557223 */ /* 0x000fe20000010055 */
[----:B------:R-:W-:Y:S01]  /*41c0*/  FFMA.FTZ R228, R64, UR42, -R89 ;  /* 0x0000002a40e47c23 */ /* 0x000fe20008010859 */
[----:B------:R-:W-:Y:S01]  /*41d0*/  FFMA.FTZ R3, R172, R230, -R3 ;  /* 0x000000e6ac037223 */ /* 0x000fe20000010803 */
[----:B------:R-:W-:Y:S01]  /*41e0*/  FFMA.FTZ R87, R161, R88, -R87 ;  /* 0x00000058a1577223 */ /* 0x000fe20000010857 */
[----:B------:R-:W-:Y:S01]  /*41f0*/  FADD.FTZ R199, RZ, R85 ;  /* 0x00000055ffc77221 */ /* 0x000fe20000010000 */
[----:B------:R-:W-:Y:S01]  /*4200*/  FFMA.FTZ R84, R111, R228, R84 ;  /* 0x000000e46f547223 */ /* 0x000fe20000010054 */
[----:B------:R-:W-:Y:S01]  /*4210*/  FFMA.FTZ R233, R50, R129, R3 ;  /* 0x0000008132e97223 */ /* 0x000fe20000010003 */
[----:B------:R-:W-:Y:S01]  /*4220*/  FADD.FTZ R87, R186, R87 ;  /* 0x00000057ba577221 */ /* 0x000fe20000010000 */
[C---:B------:R-:W-:Y:S01]  /*4230*/  FMUL.FTZ R3, R169.reuse, R199 ;  /* 0x000000c7a9037220 */ /* 0x040fe20000410000 */
[----:B------:R-:W-:Y:S01]  /*4240*/  FMUL.FTZ R2, R162, R84 ;  /* 0x00000054a2027220 */ /* 0x000fe20000410000 */
[-C--:B------:R-:W-:Y:S01]  /*4250*/  FMUL.FTZ R85, R169, R233.reuse ;  /* 0x000000e9a9557220 */ /* 0x080fe20000410000 */
[----:B------:R-:W-:Y:S01]  /*4260*/  FMUL.FTZ R231, R63, UR43 ;  /* 0x0000002b3fe77c20 */ /* 0x000fe20008410000 */
[C---:B------:R-:W-:Y:S01]  /*4270*/  FFMA.FTZ R226, R170.reuse, R233, -R3 ;  /* 0x000000e9aae27223 */ /* 0x040fe20000010803 */
[----:B------:R-:W-:Y:S01]  /*4280*/  FFMA.FTZ R86, R163, R87, -R2 ;  /* 0x00000057a3567223 */ /* 0x000fe20000010802 */
[----:B------:R-:W-:Y:S01]  /*4290*/  FFMA.FTZ R85, R170, R199, R85 ;  /* 0x000000c7aa557223 */ /* 0x000fe20000010055 */
[----:B------:R-:W-:Y:S01]  /*42a0*/  FMUL.FTZ R2, R162, R87 ;  /* 0x00000057a2027220 */ /* 0x000fe20000410000 */
[----:B------:R-:W-:Y:S01]  /*42b0*/  FFMA.FTZ R226, R51, R130, R226 ;  /* 0x0000008233e27223 */ /* 0x000fe200000100e2 */
[----:B------:R-:W-:Y:S01]  /*42c0*/  FFMA.FTZ R231, R62, UR42, -R231 ;  /* 0x0000002a3ee77c23 */ /* 0x000fe200080108e7 */
[----:B------:R-:W-:Y:S01]  /*42d0*/  FADD.FTZ R200, RZ, R85 ;  /* 0x00000055ffc87221 */ /* 0x000fe20000010000 */
[----:B------:R-:W-:Y:S01]  /*42e0*/  FFMA.FTZ R87, R163, R84, R2 ;  /* 0x00000054a3577223 */ /* 0x000fe20000010002 */
[----:B------:R-:W-:Y:S01]  /*42f0*/  FMUL.FTZ R85, R167, R226 ;  /* 0x000000e2a7557220 */ /* 0x000fe20000410000 */
[----:B------:R-:W-:Y:S01]  /*4300*/  FADD.FTZ R86, R187, R86 ;  /* 0x00000056bb567221 */ /* 0x000fe20000010000 */
[CC--:B------:R-:W-:Y:S01]  /*4310*/  FMUL.FTZ R3, R167.reuse, R200.reuse ;  /* 0x000000c8a7037220 */ /* 0x0c0fe20000410000 */
[C---:B------:R-:W-:Y:S01]  /*4320*/  FMUL.FTZ R95, R167.reuse, R91 ;  /* 0x0000005ba75f7220 */ /* 0x040fe20000410000 */
[----:B------:R-:W-:Y:S01]  /*4330*/  FFMA.FTZ R85, R168, R200, R85 ;  /* 0x000000c8a8557223 */ /* 0x000fe20000010055 */
[----:B------:R-:W-:Y:S01]  /*4340*/  FFMA.FTZ R87, R112, R231, R87 ;  /* 0x000000e770577223 */ /* 0x000fe20000010057 */
[C---:B------:R-:W-:Y:S01]  /*4350*/  FFMA.FTZ R3, R168.reuse, R226, -R3 ;  /* 0x000000e2a8037223 */ /* 0x040fe20000010803 */
[-C--:B------:R-:W-:Y:S01]  /*4360*/  FFMA.FTZ R95, R168, R93.reuse, R95 ;  /* 0x0000005da85f7223 */ /* 0x080fe2000001005f */
[----:B------:R-:W-:Y:S01]  /*4370*/  FADD.FTZ R201, RZ, R85 ;  /* 0x00000055ffc97221 */ /* 0x000fe20000010000 */
[----:B------:R-:W-:Y:S01]  /*4380*/  FMUL.FTZ R93, R167, R93 ;  /* 0x0000005da75d7220 */ /* 0x000fe20000410000 */
[----:B------:R-:W-:Y:S01]  /*4390*/  FFMA.FTZ R229, R44, R127, R3 ;  /* 0x0000007f2ce57223 */ /* 0x000fe20000010003 */
[C---:B------:R-:W-:Y:S01]  /*43a0*/  FMUL.FTZ R3, R165.reuse, R86 ;  /* 0x00000056a5037220 */ /* 0x040fe20000410000 */
[C---:B------:R-:W-:Y:S01]  /*43b0*/  FMUL.FTZ R2, R165.reuse, R201 ;  /* 0x000000c9a5027220 */ /* 0x040fe20000410000 */
[----:B------:R-:W-:Y:S01]  /*43c0*/  FFMA.FTZ R93, R168, R91, -R93 ;  /* 0x0000005ba85d7223 */ /* 0x000fe2000001085d */
[----:B------:R-:W-:Y:S01]  /*43d0*/  FMUL.FTZ R84, R165, R229 ;  /* 0x000000e5a5547220 */ /* 0x000fe20000410000 */
[C---:B------:R-:W-:Y:S01]  /*43e0*/  FFMA.FTZ R88, R166.reuse, R87, R3 ;  /* 0x00000057a6587223 */ /* 0x040fe20000010003 */
[C---:B------:R-:W-:Y:S01]  /*43f0*/  FFMA.FTZ R2, R166.reuse, R229, -R2 ;  /* 0x000000e5a6027223 */ /* 0x040fe20000010802 */
[----:B------:R-:W-:Y:S01]  /*4400*/  FMUL.FTZ R3, R61, UR43 ;  /* 0x0000002b3d037c20 */ /* 0x000fe20008410000 */
[----:B------:R-:W-:Y:S01]  /*4410*/  FFMA.FTZ R84, R166, R201, R84 ;  /* 0x000000c9a6547223 */ /* 0x000fe20000010054 */
[----:B------:R-:W-:Y:S01]  /*4420*/  FMUL.FTZ R85, R165, R87 ;  /* 0x00000057a5557220 */ /* 0x000fe20000410000 */
[----:B------:R-:W-:Y:S01]  /*4430*/  FFMA.FTZ R222, R45, R128, R2 ;  /* 0x000000802dde7223 */ /* 0x000fe20000010002 */
[----:B------:R-:W-:Y:S01]  /*4440*/  FFMA.FTZ R224, R60, UR42, -R3 ;  /* 0x0000002a3ce07c23 */ /* 0x000fe20008010803 */
[----:B------:R-:W-:Y:S01]  /*4450*/  FADD.FTZ R202, RZ, R84 ;  /* 0x00000054ffca7221 */ /* 0x000fe20000010000 */
[----:B------:R-:W-:Y:S01]  /*4460*/  FMUL.FTZ R87, R169, R93 ;  /* 0x0000005da9577220 */ /* 0x000fe20000410000 */
[----:B------:R-:W-:Y:S01]  /*4470*/  FMUL.FTZ R3, R162, R222 ;  /* 0x000000dea2037220 */ /* 0x000fe20000410000 */
[----:B------:R-:W-:Y:S01]  /*4480*/  FFMA.FTZ R85, R166, R86, -R85 ;  /* 0x00000056a6557223 */ /* 0x000fe20000010855 */
[----:B------:R-:W-:Y:S01]  /*4490*/  FMUL.FTZ R2, R162, R202 ;  /* 0x000000caa2027220 */ /* 0x000fe20000410000 */
[----:B------:R-:W-:Y:S01]  /*44a0*/  FFMA.FTZ R88, R113, R224, R88 ;  /* 0x000000e071587223 */ /* 0x000fe20000010058 */
[C---:B------:R-:W-:Y:S01]  /*44b0*/  FFMA.FTZ R3, R163.reuse, R202, R3 ;  /* 0x000000caa3037223 */ /* 0x040fe20000010003 */
[----:B------:R-:W-:Y:S01]  /*44c0*/  FFMA.FTZ R89, R170, R95, R87 ;  /* 0x0000005faa597223 */ /* 0x000fe20000010057 */
[----:B------:R-:W-:Y:S01]  /*44d0*/  FFMA.FTZ R227, R163, R222, -R2 ;  /* 0x000000dea3e37223 */ /* 0x000fe20000010802 */
[----:B------:R-:W-:Y:S01]  /*44e0*/  FADD.FTZ R85, R188, R85 ;  /* 0x00000055bc557221 */ /* 0x000fe20000010000 */
[-C--:B------:R-:W-:Y:S01]  /*44f0*/  FMUL.FTZ R87, R167, R88.reuse ;  /* 0x00000058a7577220 */ /* 0x080fe20000410000 */
[----:B------:R-:W-:Y:S01]  /*4500*/  FADD.FTZ R203, RZ, R3 ;  /* 0x00000003ffcb7221 */ /* 0x000fe20000010000 */
[----:B------:R-:W-:Y:S01]  /*4510*/  FFMA.FTZ R227, R46, R125, R227 ;  /* 0x0000007d2ee37223 */ /* 0x000fe200000100e3 */
[----:B------:R-:W-:Y:S01]  /*4520*/  FMUL.FTZ R225, R59, UR43 ;  /* 0x0000002b3be17c20 */ /* 0x000fe20008410000 */
[----:B------:R-:W-:Y:S01]  /*4530*/  FFMA.FTZ R86, R168, R85, -R87 ;  /* 0x00000055a8567223 */ /* 0x000fe20000010857 */
[C---:B------:R-:W-:Y:S01]  /*4540*/  FMUL.FTZ R2, R160.reuse, R203 ;  /* 0x000000cba0027220 */ /* 0x040fe20000410000 */
[----:B------:R-:W-:Y:S01]  /*4550*/  FMUL.FTZ R85, R167, R85 ;  /* 0x00000055a7557220 */ /* 0x000fe20000410000 */
[-C--:B------:R-:W-:Y:S01]  /*4560*/  FMUL.FTZ R84, R160, R227.reuse ;  /* 0x000000e3a0547220 */ /* 0x080fe20000410000 */
[----:B------:R-:W-:Y:S01]  /*4570*/  FFMA.FTZ R225, R58, UR42, -R225 ;  /* 0x0000002a3ae17c23 */ /* 0x000fe200080108e1 */
[----:B------:R-:W-:Y:S01]  /*4580*/  FFMA.FTZ R2, R161, R227, -R2 ;  /* 0x000000e3a1027223 */ /* 0x000fe20000010802 */
[----:B------:R-:W-:Y:S01]  /*4590*/  FFMA.FTZ R85, R168, R88, R85 ;  /* 0x00000058a8557223 */ /* 0x000fe20000010055 */
[----:B------:R-:W-:Y:S01]  /*45a0*/  FADD.FTZ R86, R189, R86 ;  /* 0x00000056bd567221 */ /* 0x000fe20000010000 */
[----:B------:R-:W-:Y:S01]  /*45b0*/  FFMA.FTZ R84, R161, R203, R84 ;  /* 0x000000cba1547223 */ /* 0x000fe20000010054 */
[----:B------:R-:W-:Y:S01]  /*45c0*/  FFMA.FTZ R220, R47, R126, R2 ;  /* 0x0000007e2fdc7223 */ /* 0x000fe20000010002 */
[----:B------:R-:W-:Y:S01]  /*45d0*/  FFMA.FTZ R85, R114, R225, R85 ;  /* 0x000000e172557223 */ /* 0x000fe20000010055 */
[C---:B------:R-:W-:Y:S01]  /*45e0*/  FMUL.FTZ R3, R169.reuse, R86 ;  /* 0x00000056a9037220 */ /* 0x040fe20000410000 */
[----:B------:R-:W-:Y:S01]  /*45f0*/  FADD.FTZ R204, RZ, R84 ;  /* 0x00000054ffcc7221 */ /* 0x000fe20000010000 */
[----:B------:R-:W-:Y:S01]  /*4600*/  FMUL.FTZ R2, R158, R220 ;  /* 0x000000dc9e027220 */ /* 0x000fe20000410000 */
[-C--:B------:R-:W-:Y:S01]  /*4610*/  FMUL.FTZ R87, R169, R85.reuse ;  /* 0x00000055a9577220 */ /* 0x080fe20000410000 */
[----:B------:R-:W-:Y:S01]  /*4620*/  FFMA.FTZ R84, R170, R85, R3 ;  /* 0x00000055aa547223 */ /* 0x000fe20000010003 */
[-C--:B------:R-:W-:Y:S01]  /*4630*/  FMUL.FTZ R3, R158, R204.reuse ;  /* 0x000000cc9e037220 */ /* 0x080fe20000410000 */
[----:B------:R-:W-:Y:S01]  /*4640*/  FMUL.FTZ R85, R57, UR43 ;  /* 0x0000002b39557c20 */ /* 0x000fe20008410000 */
[C---:B------:R-:W-:Y:S01]  /*4650*/  FFMA.FTZ R205, R159.reuse, R204, R2 ;  /* 0x000000cc9fcd7223 */ /* 0x040fe20000010002 */
[----:B------:R-:W-:Y:S01]  /*4660*/  FFMA.FTZ R87, R170, R86, -R87 ;  /* 0x00000056aa577223 */ /* 0x000fe20000010857 */
[----:B------:R-:W-:Y:S01]  /*4670*/  FFMA.FTZ R3, R159, R220, -R3 ;  /* 0x000000dc9f037223 */ /* 0x000fe20000010803 */
[----:B------:R-:W-:Y:S01]  /*4680*/  FFMA.FTZ R218, R56, UR42, -R85 ;  /* 0x0000002a38da7c23 */ /* 0x000fe20008010855 */
[----:B------:R-:W-:Y:S01]  /*4690*/  FADD.FTZ R205, RZ, R205 ;  /* 0x000000cdffcd7221 */ /* 0x000fe20000010000 */
[----:B------:R-:W-:Y:S01]  /*46a0*/  FADD.FTZ R87, R190, R87 ;  /* 0x00000057be577221 */ /* 0x000fe20000010000 */
[----:B------:R-:W-:Y:S01]  /*46b0*/  FFMA.FTZ R223, R40, R123, R3 ;  /* 0x0000007b28df7223 */ /* 0x000fe20000010003 */
[----:B------:R-:W-:Y:S01]  /*46c0*/  FFMA.FTZ R3, R115, R218, R84 ;  /* 0x000000da73037223 */ /* 0x000fe20000010054 */
[C---:B------:R-:W-:Y:S01]  /*46d0*/  FMUL.FTZ R84, R156.reuse, R205 ;  /* 0x000000cd9c547220 */ /* 0x040fe20000410000 */
[----:B------:R-:W-:Y:S01]  /*46e0*/  FMUL.FTZ R95, R169, R95 ;  /* 0x0000005fa95f7220 */ /* 0x000fe20000410000 */
[----:B------:R-:W-:Y:S01]  /*46f0*/  FMUL.FTZ R86, R156, R223 ;  /* 0x000000df9c567220 */ /* 0x000fe20000410000 */
[----:B------:R-:W-:Y:S01]  /*4700*/  FMUL.FTZ R88, R171, R3 ;  /* 0x00000003ab587220 */ /* 0x000fe20000410000 */
[----:B------:R-:W-:Y:S01]  /*4710*/  FFMA.FTZ R84, R157, R223, -R84 ;  /* 0x000000df9d547223 */ /* 0x000fe20000010854 */
[----:B------:R-:W-:Y:S01]  /*4720*/  FMUL.FTZ R221, R55, UR43 ;  /* 0x0000002b37dd7c20 */ /* 0x000fe20008410000 */
[----:B------:R-:W-:Y:S01]  /*4730*/  FFMA.FTZ R86, R157, R205, R86 ;  /* 0x000000cd9d567223 */ /* 0x000fe20000010056 */
[-C--:B------:R-:W-:Y:S01]  /*4740*/  FFMA.FTZ R88, R172, R87.reuse, -R88 ;  /* 0x00000057ac587223 */ /* 0x080fe20000010858 */
[----:B------:R-:W-:Y:S01]  /*4750*/  FFMA.FTZ R216, R41, R124, R84 ;  /* 0x0000007c29d87223 */ /* 0x000fe20000010054 */
[----:B------:R-:W-:Y:S01]  /*4760*/  FMUL.FTZ R87, R171, R87 ;  /* 0x00000057ab577220 */ /* 0x000fe20000410000 */
[----:B------:R-:W-:Y:S01]  /*4770*/  FADD.FTZ R206, RZ, R86 ;  /* 0x00000056ffce7221 */ /* 0x000fe20000010000 */
[----:B------:R-:W-:Y:S01]  /*4780*/  FFMA.FTZ R95, R170, R93, -R95 ;  /* 0x0000005daa5f7223 */ /* 0x000fe2000001085f */
[----:B------:R-:W-:Y:S01]  /*4790*/  FMUL.FTZ R84, R154, R216 ;  /* 0x000000d89a547220 */ /* 0x000fe20000410000 */
[----:B------:R-:W-:Y:S01]  /*47a0*/  FFMA.FTZ R87, R172, R3, R87 ;  /* 0x00000003ac577223 */ /* 0x000fe20000010057 */
[-C--:B------:R-:W-:Y:S01]  /*47b0*/  FMUL.FTZ R3, R154, R206.reuse ;  /* 0x000000ce9a037220 */ /* 0x080fe20000410000 */
[----:B------:R-:W-:Y:S01]  /*47c0*/  FFMA.FTZ R221, R54, UR42, -R221 ;  /* 0x0000002a36dd7c23 */ /* 0x000fe200080108dd */
[----:B------:R-:W-:Y:S01]  /*47d0*/  FFMA.FTZ R84, R155, R206, R84 ;  /* 0x000000ce9b547223 */ /* 0x000fe20000010054 */
[----:B------:R-:W-:Y:S01]  /*47e0*/  FADD.FTZ R92, R191, R88 ;  /* 0x00000058bf5c7221 */ /* 0x000fe20000010000 */
[----:B------:R-:W-:Y:S01]  /*47f0*/  FFMA.FTZ R3, R155, R216, -R3 ;  /* 0x000000d89b037223 */ /* 0x000fe20000010803 */
[----:B------:R-:W-:Y:S01]  /*4800*/  FMUL.FTZ R91, R171, R95 ;  /* 0x0000005fab5b7220 */ /* 0x000fe20000410000 */
[----:B------:R-:W-:Y:S01]  /*4810*/  FADD.FTZ R207, RZ, R84 ;  /* 0x00000054ffcf7221 */ /* 0x000fe20000010000 */
[----:B------:R-:W-:Y:S01]  /*4820*/  FFMA.FTZ R88, R116, R221, R87 ;  /* 0x000000dd74587223 */ /* 0x000fe20000010057 */
[----:B------:R-:W-:Y:S01]  /*4830*/  FFMA.FTZ R219, R42, R121, R3 ;  /* 0x000000792adb7223 */ /* 0x000fe20000010003 */
[C---:B------:R-:W-:Y:S01]  /*4840*/  FMUL.FTZ R94, R173.reuse, R92 ;  /* 0x0000005cad5e7220 */ /* 0x040fe20000410000 */
[----:B------:R-:W-:Y:S01]  /*4850*/  FMUL.FTZ R84, R152, R207 ;  /* 0x000000cf98547220 */ /* 0x000fe20000410000 */
[----:B------:R-:W-:Y:S01]  /*4860*/  FFMA.FTZ R2, R172, R89, R91 ;  /* 0x00000059ac027223 */ /* 0x000fe2000001005b */
[-C--:B------:R-:W-:Y:S01]  /*4870*/  FMUL.FTZ R86, R152, R219.reuse ;  /* 0x000000db98567220 */ /* 0x080fe20000410000 */
[-C--:B------:R-:W-:Y:S01]  /*4880*/  FMUL.FTZ R3, R173, R88.reuse ;  /* 0x00000058ad037220 */ /* 0x080fe20000410000 */
[----:B------:R-:W-:Y:S01]  /*4890*/  FFMA.FTZ R84, R153, R219, -R84 ;  /* 0x000000db99547223 */ /* 0x000fe20000010854 */
[----:B------:R-:W-:Y:S01]  /*48a0*/  FFMA.FTZ R91, R175, R88, R94 ;  /* 0x00000058af5b7223 */ /* 0x000fe2000001005e */
[----:B------:R-:W-:Y:S01]  /*48b0*/  FFMA.FTZ R86, R153, R207, R86 ;  /* 0x000000cf99567223 */ /* 0x000fe20000010056 */
[----:B------:R-:W-:Y:S01]  /*48c0*/  UISETP.GE.AND UP0, UPT, UR11, UR44, UPT ;  /* 0x0000002c0b00728c */ /* 0x000fe2000bf06270 */
[----:B------:R-:W-:Y:S01]  /*48d0*/  FFMA.FTZ R214, R43, R122, R84 ;  /* 0x0000007a2bd67223 */ /* 0x000fe20000010054 */
[----:B------:R-:W-:Y:S01]  /*48e0*/  FFMA.FTZ R93, R175, R92, -R3 ;  /* 0x0000005caf5d7223 */ /* 0x000fe20000010803 */
[----:B------:R-:W-:Y:S01]  /*48f0*/  FADD.FTZ R208, RZ, R86 ;  /* 0x00000056ffd07221 */ /* 0x000fe20000010000 */
[----:B------:R-:W-:Y:S01]  /*4900*/  FMUL.FTZ R89, R171, R89 ;  /* 0x00000059ab597220 */ /* 0x000fe20000410000 */
[C---:B------:R-:W-:Y:S01]  /*4910*/  FMUL.FTZ R88, R150.reuse, R214 ;  /* 0x000000d696587220 */ /* 0x040fe20000410000 */
[----:B------:R-:W-:Y:S01]  /*4920*/  PLOP3.LUT P0, PT, PT, PT, UP0, 0x80, 0x8 ;  /* 0x000000000008781c */ /* 0x000fe20003f0f008 */
[-C--:B------:R-:W-:Y:S01]  /*4930*/  FMUL.FTZ R3, R150, R208.reuse ;  /* 0x000000d096037220 */ /* 0x080fe20000410000 */
[----:B------:R-:W-:Y:S01]  /*4940*/  FFMA.FTZ R90, R172, R95, -R89 ;  /* 0x0000005fac5a7223 */ /* 0x000fe20000010859 */
[C---:B------:R-:W-:Y:S01]  /*4950*/  FFMA.FTZ R88, R151.reuse, R208, R88 ;  /* 0x000000d097587223 */ /* 0x040fe20000010058 */
[----:B------:R-:W-:Y:S01]  /*4960*/  ISETP.NE.OR P0, PT, R164, RZ, P0 ;  /* 0x000000ffa400720c */ /* 0x000fe20000705670 */
[----:B------:R-:W-:Y:S01]  /*4970*/  FFMA.FTZ R3, R151, R214, -R3 ;  /* 0x000000d697037223 */ /* 0x000fe20000010803 */
[C---:B------:R-:W-:Y:S01]  /*4980*/  FMUL.FTZ R94, R173.reuse, R2 ;  /* 0x00000002ad5e7220 */ /* 0x040fe20000410000 */
[----:B------:R-:W-:Y:S01]  /*4990*/  FADD.FTZ R209, RZ, R88 ;  /* 0x00000058ffd17221 */ /* 0x000fe20000010000 */
[----:B------:R-:W-:Y:S01]  /*49a0*/  FMUL.FTZ R88, R173, R90 ;  /* 0x0000005aad587220 */ /* 0x000fe20000410000 */
[----:B------:R-:W-:Y:S01]  /*49b0*/  FFMA.FTZ R217, R36, R119, R3 ;  /* 0x0000007724d97223 */ /* 0x000fe20000010003 */
[----:B------:R-:W-:Y:S01]  /*49c0*/  FMUL.FTZ R215, R53, UR43 ;  /* 0x0000002b35d77c20 */ /* 0x000fe20008410000 */
[----:B------:R-:W-:Y:S01]  /*49d0*/  FMUL.FTZ R3, R177, R209 ;  /* 0x000000d1b1037220 */ /* 0x000fe20000410000 */
[----:B------:R-:W-:Y:S01]  /*49e0*/  FFMA.FTZ R88, R175, R2, R88 ;  /* 0x00000002af587223 */ /* 0x000fe20000010058 */
[-C--:B------:R-:W-:Y:S01]  /*49f0*/  FMUL.FTZ R92, R177, R217.reuse ;  /* 0x000000d9b15c7220 */ /* 0x080fe20000410000 */
[----:B------:R-:W-:Y:S01]  /*4a00*/  ISETP.GT.U32.AND P2, PT, R148, 0x1f, PT ;  /* 0x0000001f9400780c */ /* 0x000fe20003f44070 */
[----:B------:R-:W-:Y:S01]  /*4a10*/  FFMA.FTZ R2, R178, R217, -R3 ;  /* 0x000000d9b2027223 */ /* 0x000fe20000010803 */
[----:B------:R-:W-:Y:S01]  /*4a20*/  FFMA.FTZ R215, R52, UR42, -R215 ;  /* 0x0000002a34d77c23 */ /* 0x000fe200080108d7 */
[----:B------:R-:W-:Y:S01]  /*4a30*/  FFMA.FTZ R92, R178, R209, R92 ;  /* 0x000000d1b25c7223 */ /* 0x000fe2000001005c */
[----:B------:R-:W-:Y:S01]  /*4a40*/  VOTEU.ALL UP0, P0 ;  /* 0x0000000000ff7886 */ /* 0x000fe20000000000 */
[----:B------:R-:W-:Y:S01]  /*4a50*/  FFMA.FTZ R213, R37, R120, R2 ;  /* 0x0000007825d57223 */ /* 0x000fe20000010002 */
[----:B------:R-:W-:-:S02]  /*4a60*/  HFMA2 R84, -RZ, RZ, 1.875, 0 ;  /* 0x3f800000ff547431 */ /* 0x000fc400000001ff */
[----:B------:R-:W-:Y:S01]  /*4a70*/  FADD.FTZ R211, RZ, R92 ;  /* 0x0000005cffd37221 */ /* 0x000fe20000010000 */
[----:B------:R-:W-:Y:S01]  /*4a80*/  CS2R R86, SRZ ;  /* 0x0000000000567805 */ /* 0x000fe2000001ff00 */
[C---:B------:R-:W-:Y:S01]  /*4a90*/  FMUL.FTZ R3, R174.reuse, R213 ;  /* 0x000000d5ae037220 */ /* 0x040fe20000410000 */
[----:B------:R-:W-:Y:S01]  /*4aa0*/  @!UP0 ULEA UR21, UR8, UR20, 0x4 ;  /* 0x0000001408158291 */ /* 0x000fe2000f8e20ff */
[-C--:B------:R-:W-:Y:S01]  /*4ab0*/  FMUL.FTZ R2, R174, R211.reuse ;  /* 0x000000d3ae027220 */ /* 0x080fe20000410000 */
[----:B------:R-:W-:Y:S01]  /*4ac0*/  MOV R85, RZ ;  /* 0x000000ff00557202 */ /* 0x000fe20000000f00 */
[C---:B------:R-:W-:Y:S01]  /*4ad0*/  FFMA.FTZ R3, R176.reuse, R211, R3 ;  /* 0x000000d3b0037223 */ /* 0x040fe20000010003 */
[----:B------:R-:W-:Y:S01]  /*4ae0*/  FFMA.FTZ R89, R175, R90, -R94 ;  /* 0x0000005aaf597223 */ /* 0x000fe2000001085e */
[----:B------:R-:W-:Y:S01]  /*4af0*/  FFMA.FTZ R239, R176, R213, -R2 ;  /* 0x000000d5b0ef7223 */ /* 0x000fe20000010802 */
[----:B------:R-:W-:Y:S01]  /*4b00*/  FFMA.FTZ R90, R0, R215, R91 ;  /* 0x000000d7005a7223 */ /* 0x000fe2000001005b */
[----:B------:R-:W-:Y:S01]  /*4b10*/  FADD.FTZ R212, RZ, R3 ;  /* 0x00000003ffd47221 */ /* 0x000fe20000010000 */
[----:B------:R-:W-:Y:S01]  /*4b20*/  FADD.FTZ R91, R192, R93 ;  /* 0x0000005dc05b7221 */ /* 0x000fe20000010000 */
[----:B------:R-:W-:Y:S01]  /*4b30*/  FFMA.FTZ R239, R38, R117, R239 ;  /* 0x0000007526ef7223 */ /* 0x000fe200000100ef */
[----:B------:R-:W0:Y:S01]  /*4b40*/  @!P0 LDS.128 R84, [UR21+0x5c60] ;  /* 0x005c6015ff548984 */ /* 0x000e220008000c00 */
[C---:B------:R-:W-:Y:S01]  /*4b50*/  FMUL.FTZ R2, R194.reuse, R212 ;  /* 0x000000d4c2027220 */ /* 0x040fe20000410000 */
[----:B------:R-:W-:Y:S01]  /*4b60*/  BSSY B0, `(.L_x_9902) ;  /* 0x00000b4000007945 */ /* 0x000fe20003800000 */
[-C--:B------:R-:W-:Y:S01]  /*4b70*/  FMUL.FTZ R3, R194, R239.reuse ;  /* 0x000000efc2037220 */ /* 0x080fe20000410000 */
[----:B------:R1:W-:Y:S01]  /*4b80*/  STS.128 [R145+0x4660], R88 ;  /* 0x0046605891007388 */ /* 0x0003e20000000c00 */
[----:B------:R-:W-:-:S02]  /*4b90*/  FFMA.FTZ R234, R195, R239, -R2 ;  /* 0x000000efc3ea7223 */ /* 0x000fc40000010802 */
        /* <DEDUP_REMOVED lines=8> */
[----:B-1----:R-:W1:Y:S02]  /*4c20*/  LDS.128 R88, [R3+0x4670] ;  /* 0x0046700003587984 */ /* 0x002e640000000c00 */
        /* <DEDUP_REMOVED lines=15> */
.L_x_10045:
        /* <DEDUP_REMOVED lines=12> */
.L_x_9906:
[----:B------:R-:W-:Y:S05]  /*4de0*/  BSYNC.RECONVERGENT B1 ;  /* 0x0000000000017941 */ /* 0x000fea0003800200 */
.L_x_9905:
[----:B------:R-:W-:Y:S01]  /*4df0*/  UMOV UR21, 0xffffffff ;  /* 0xffffffff00157882 */ /* 0x000fe20000000000 */
[----:B------:R-:W-:Y:S02]  /*4e00*/  ISETP.GT.U32.AND P2, PT, R164, 0x1d, PT ;  /* 0x0000001da400780c */ /* 0x000fe40003f44070 */
[----:B------:R-:W-:Y:S11]  /*4e10*/  BRA.DIV UR21, `(.L_x_9907) ;  /* 0x0000006215e07947 */ /* 0x000ff6000b800000 */
[----:B--2---:R2:W1:Y:S04]  /*4e20*/  SHFL.DOWN PT, R92, R248, 0x2, 0x1f ;  /* 0x08401f00f85c7f89 */ /* 0x00446800000e0000 */
[----:B---3--:R2:W3:Y:S04]  /*4e30*/  SHFL.DOWN PT, R94, R245, 0x2, 0x1f ;  /* 0x08401f00f55e7f89 */ /* 0x0084e800000e0000 */
[----:B----4-:R2:W4:Y:S04]  /*4e40*/  SHFL.DOWN PT, R95, R243, 0x2, 0x1f ;  /* 0x08401f00f35f7f89 */ /* 0x01052800000e0000 */
[----:B0-----:R2:W0:Y:S02]  /*4e50*/  SHFL.DOWN PT, R246, R93, 0x2, 0x1f ;  /* 0x08401f005df67f89 */ /* 0x00142400000e0000 */
.L_x_10051:
[----:B------:R-:W-:Y:S04]  /*4e60*/  BSSY.RECONVERGENT B1, `(.L_x_9908) ;  /* 0x000000c000017945 */ /* 0x000fe80003800200 */
[----:B------:R-:W-:Y:S05]  /*4e70*/  @P2 BRA `(.L_x_9909) ;  /* 0x0000000000282947 */ /* 0x000fea0003800000 */
[-C--:B0-----:R-:W-:Y:S01]  /*4e80*/  FMUL.FTZ R97, R245, R246.reuse ;  /* 0x000000f6f5617220 */ /* 0x081fe20000410000 */
[----:B------:R-:W-:-:S03]  /*4e90*/  FMUL.FTZ R246, R248, R246 ;  /* 0x000000f6f8f67220 */ /* 0x000fc60000410000 */
[CC--:B----4-:R-:W-:Y:S01]  /*4ea0*/  FFMA.FTZ R96, R248.reuse, R95.reuse, -R97 ;  /* 0x0000005ff8607223 */ /* 0x0d0fe20000010861 */
[C---:B------:R-:W-:Y:S01]  /*4eb0*/  FFMA.FTZ R246, R245.reuse, R95, R246 ;  /* 0x0000005ff5f67223 */ /* 0x040fe200000100f6 */
[-C--:B---3--:R-:W-:Y:S01]  /*4ec0*/  FMUL.FTZ R95, R245, R94.reuse ;  /* 0x0000005ef55f7220 */ /* 0x088fe20000410000 */
[C---:B------:R-:W-:Y:S01]  /*4ed0*/  FMUL.FTZ R94, R248.reuse, R94 ;  /* 0x0000005ef85e7220 */ /* 0x040fe20000410000 */
[----:B-12---:R-:W-:Y:S01]  /*4ee0*/  FADD.FTZ R243, R243, R96 ;  /* 0x00000060f3f37221 */ /* 0x006fe20000010000 */
[----:B------:R-:W-:Y:S01]  /*4ef0*/  FADD.FTZ R93, R93, R246 ;  /* 0x000000f65d5d7221 */ /* 0x000fe20000010000 */
[-C--:B------:R-:W-:Y:S01]  /*4f00*/  FFMA.FTZ R248, R248, R92.reuse, -R95 ;  /* 0x0000005cf8f87223 */ /* 0x080fe2000001085f */
[----:B------:R-:W-:-:S07]  /*4f10*/  FFMA.FTZ R245, R245, R92, R94 ;  /* 0x0000005cf5f57223 */ /* 0x000fce000001005e */
.L_x_9909:
[----:B------:R-:W-:Y:S05]  /*4f20*/  BSYNC.RECONVERGENT B1 ;  /* 0x0000000000017941 */ /* 0x000fea0003800200 */
.L_x_9908:
[----:B------:R-:W-:Y:S01]  /*4f30*/  UMOV UR21, 0xffffffff ;  /* 0xffffffff00157882 */ /* 0x000fe20000000000 */
[----:B------:R-:W-:Y:S02]  /*4f40*/  ISETP.GT.U32.AND P2, PT, R164, 0x1b, PT ;  /* 0x0000001ba400780c */ /* 0x000fe40003f44070 */
[----:B------:R-:W-:Y:S11]  /*4f50*/  BRA.DIV UR21, `(.L_x_9910) ;  /* 0x0000006615007947 */ /* 0x000ff6000b800000 */
[----:B-1----:R1:W1:Y:S04]  /*4f60*/  SHFL.DOWN PT, R92, R248, 0x4, 0x1f ;  /* 0x08801f00f85c7f89 */ /* 0x00226800000e0000 */
[----:B---3--:R3:W1:Y:S04]  /*4f70*/  SHFL.DOWN PT, R94, R245, 0x4, 0x1f ;  /* 0x08801f00f55e7f89 */ /* 0x00866800000e0000 */
[----:B----4-:R3:W4:Y:S04]  /*4f80*/  SHFL.DOWN PT, R95, R243, 0x4, 0x1f ;  /* 0x08801f00f35f7f89 */ /* 0x01072800000e0000 */
[----:B0-----:R3:W0:Y:S02]  /*4f90*/  SHFL.DOWN PT, R246, R93, 0x4, 0x1f ;  /* 0x08801f005df67f89 */ /* 0x00162400000e0000 */
.L_x_10057:
[----:B------:R-:W-:Y:S04]  /*4fa0*/  BSSY.RECONVERGENT B1, `(.L_x_9911) ;  /* 0x000000c000017945 */ /* 0x000fe80003800200 */
[----:B------:R-:W-:Y:S05]  /*4fb0*/  @P2 BRA `(.L_x_9912) ;  /* 0x0000000000282947 */ /* 0x000fea0003800000 */
[-C--:B0-----:R-:W-:Y:S01]  /*4fc0*/  FMUL.FTZ R97, R245, R246.reuse ;  /* 0x000000f6f5617220 */ /* 0x081fe20000410000 */
[----:B------:R-:W-:-:S03]  /*4fd0*/  FMUL.FTZ R246, R248, R246 ;  /* 0x000000f6f8f67220 */ /* 0x000fc60000410000 */
[CC--:B----4-:R-:W-:Y:S01]  /*4fe0*/  FFMA.FTZ R96, R248.reuse, R95.reuse, -R97 ;  /* 0x0000005ff8607223 */ /* 0x0d0fe20000010861 */
[C---:B------:R-:W-:Y:S01]  /*4ff0*/  FFMA.FTZ R246, R245.reuse, R95, R246 ;  /* 0x0000005ff5f67223 */ /* 0x040fe200000100f6 */
[-C--:B-1----:R-:W-:Y:S01]  /*5000*/  FMUL.FTZ R95, R245, R94.reuse ;  /* 0x0000005ef55f7220 */ /* 0x082fe20000410000 */
[C---:B------:R-:W-:Y:S01]  /*5010*/  FMUL.FTZ R94, R248.reuse, R94 ;  /* 0x0000005ef85e7220 */ /* 0x040fe20000410000 */
[----:B--23--:R-:W-:Y:S01]  /*5020*/  FADD.FTZ R243, R243, R96 ;  /* 0x00000060f3f37221 */ /* 0x00cfe20000010000 */
[----:B------:R-:W-:Y:S01]  /*5030*/  FADD.FTZ R93, R93, R246 ;  /* 0x000000f65d5d7221 */ /* 0x000fe20000010000 */
[-C--:B------:R-:W-:Y:S01]  /*5040*/  FFMA.FTZ R248, R248, R92.reuse, -R95 ;  /* 0x0000005cf8f87223 */ /* 0x080fe2000001085f */
[----:B------:R-:W-:-:S07]  /*5050*/  FFMA.FTZ R245, R245, R92, R94 ;  /* 0x0000005cf5f57223 */ /* 0x000fce000001005e */
.L_x_9912:
[----:B------:R-:W-:Y:S05]  /*5060*/  BSYNC.RECONVERGENT B1 ;  /* 0x0000000000017941 */ /* 0x000fea0003800200 */
.L_x_9911:
[----:B------:R-:W-:Y:S01]  /*5070*/  UMOV UR21, 0xffffffff ;  /* 0xffffffff00157882 */ /* 0x000fe20000000000 */
[----:B------:R-:W-:Y:S02]  /*5080*/  ISETP.GT.U32.AND P2, PT, R164, 0x17, PT ;  /* 0x00000017a400780c */ /* 0x000fe40003f44070 */
[----:B------:R-:W-:Y:S11]  /*5090*/  BRA.DIV UR21, `(.L_x_9913) ;  /* 0x0000006615207947 */ /* 0x000ff6000b800000 */
[----:B-1----:R1:W1:Y:S04]  /*50a0*/  SHFL.DOWN PT, R92, R248, 0x8, 0x1f ;  /* 0x09001f00f85c7f89 */ /* 0x00226800000e0000 */
[----:B------:R0:W1:Y:S04]  /*50b0*/  SHFL.DOWN PT, R94, R245, 0x8, 0x1f ;  /* 0x09001f00f55e7f89 */ /* 0x00006800000e0000 */
[----:B----4-:R4:W1:Y:S04]  /*50c0*/  SHFL.DOWN PT, R95, R243, 0x8, 0x1f ;  /* 0x09001f00f35f7f89 */ /* 0x01086800000e0000 */
[----:B0-----:R4:W0:Y:S02]  /*50d0*/  SHFL.DOWN PT, R246, R93, 0x8, 0x1f ;  /* 0x09001f005df67f89 */ /* 0x00182400000e0000 */
.L_x_10063:
[----:B------:R-:W-:Y:S04]  /*50e0*/  BSSY.RECONVERGENT B1, `(.L_x_9914) ;  /* 0x000000c000017945 */ /* 0x000fe80003800200 */
[----:B------:R-:W-:Y:S05]  /*50f0*/  @P2 BRA `(.L_x_9915) ;  /* 0x0000000000282947 */ /* 0x000fea0003800000 */
[-C--:B0-----:R-:W-:Y:S01]  /*5100*/  FMUL.FTZ R97, R245, R246.reuse ;  /* 0x000000f6f5617220 */ /* 0x081fe20000410000 */
[----:B------:R-:W-:-:S03]  /*5110*/  FMUL.FTZ R246, R248, R246 ;  /* 0x000000f6f8f67220 */ /* 0x000fc60000410000 */
[CC--:B-1----:R-:W-:Y:S01]  /*5120*/  FFMA.FTZ R96, R248.reuse, R95.reuse, -R97 ;  /* 0x0000005ff8607223 */ /* 0x0c2fe20000010861 */
[C---:B------:R-:W-:Y:S01]  /*5130*/  FFMA.FTZ R246, R245.reuse, R95, R246 ;  /* 0x0000005ff5f67223 */ /* 0x040fe200000100f6 */
[-C--:B------:R-:W-:Y:S01]  /*5140*/  FMUL.FTZ R95, R245, R94.reuse ;  /* 0x0000005ef55f7220 */ /* 0x080fe20000410000 */
[C---:B------:R-:W-:Y:S01]  /*5150*/  FMUL.FTZ R94, R248.reuse, R94 ;  /* 0x0000005ef85e7220 */ /* 0x040fe20000410000 */
[----:B--234-:R-:W-:Y:S01]  /*5160*/  FADD.FTZ R243, R243, R96 ;  /* 0x00000060f3f37221 */ /* 0x01cfe20000010000 */
[----:B------:R-:W-:Y:S01]  /*5170*/  FADD.FTZ R93, R93, R246 ;  /* 0x000000f65d5d7221 */ /* 0x000fe20000010000 */
[-C--:B------:R-:W-:Y:S01]  /*5180*/  FFMA.FTZ R248, R248, R92.reuse, -R95 ;  /* 0x0000005cf8f87223 */ /* 0x080fe2000001085f */
[----:B------:R-:W-:-:S07]  /*5190*/  FFMA.FTZ R245, R245, R92, R94 ;  /* 0x0000005cf5f57223 */ /* 0x000fce000001005e */
.L_x_9915:
[----:B------:R-:W-:Y:S05]  /*51a0*/  BSYNC.RECONVERGENT B1 ;  /* 0x0000000000017941 */ /* 0x000fea0003800200 */
.L_x_9914:
[----:B------:R-:W-:Y:S01]  /*51b0*/  UMOV UR21, 0xffffffff ;  /* 0xffffffff00157882 */ /* 0x000fe20000000000 */
[----:B------:R-:W-:Y:S02]  /*51c0*/  ISETP.GT.U32.AND P2, PT, R164, 0xf, PT ;  /* 0x0000000fa400780c */ /* 0x000fe40003f44070 */
[----:B------:R-:W-:Y:S11]  /*51d0*/  BRA.DIV UR21, `(.L_x_9916) ;  /* 0x0000006615407947 */ /* 0x000ff6000b800000 */
[----:B-1----:R1:W1:Y:S04]  /*51e0*/  SHFL.DOWN PT, R92, R248, 0x10, 0x1f ;  /* 0x0a001f00f85c7f89 */ /* 0x00226800000e0000 */
[----:B------:R0:W1:Y:S04]  /*51f0*/  SHFL.DOWN PT, R94, R245, 0x10, 0x1f ;  /* 0x0a001f00f55e7f89 */ /* 0x00006800000e0000 */
[----:B------:R1:W1:Y:S04]  /*5200*/  SHFL.DOWN PT, R95, R243, 0x10, 0x1f ;  /* 0x0a001f00f35f7f89 */ /* 0x00026800000e0000 */
[----:B0-----:R0:W0:Y:S02]  /*5210*/  SHFL.DOWN PT, R246, R93, 0x10, 0x1f ;  /* 0x0a001f005df67f89 */ /* 0x00102400000e0000 */
.L_x_10069:
        /* <DEDUP_REMOVED lines=12> */
.L_x_9918:
[----:B------:R-:W-:Y:S05]  /*52e0*/  BSYNC.RECONVERGENT B1 ;  /* 0x0000000000017941 */ /* 0x000fea0003800200 */
.L_x_9917:
[----:B------:R-:W-:Y:S01]  /*52f0*/  UMOV UR21, 0xffffffff ;  /* 0xffffffff00157882 */ /* 0x000fe20000000000 */
[----:B------:R-:W-:Y:S02]  /*5300*/  ISETP.NE.AND P2, PT, R148, 0x1f, PT ;  /* 0x0000001f9400780c */ /* 0x000fe40003f45270 */
[----:B------:R-:W-:Y:S11]  /*5310*/  BRA.DIV UR21, `(.L_x_9919) ;  /* 0x0000006615607947 */ /* 0x000ff6000b800000 */
[----:B------:R-:W5:Y:S04]  /*5320*/  SHFL.IDX PT, R238, R245, RZ, 0x1f ;  /* 0x00001ffff5ee7589 */ /* 0x000f6800000e0000 */
[----:B------:R-:W0:Y:S04]  /*5330*/  SHFL.IDX PT, R241, R248, RZ, 0x1f ;  /* 0x00001ffff8f17589 */ /* 0x000e2800000e0000 */
[----:B-1----:R-:W1:Y:S04]  /*5340*/  SHFL.IDX PT, R92, R93, RZ, 0x1f ;  /* 0x00001fff5d5c7589 */ /* 0x002e6800000e0000 */
[----:B------:R-:W2:Y:S04]  /*5350*/  SHFL.IDX PT, R236, R243, RZ, 0x1f ;  /* 0x00001ffff3ec7589 */ /* 0x000ea800000e0000 */
[----:B------:R-:W3:Y:S04]  /*5360*/  SHFL.IDX PT, R247, R84, RZ, 0x1f ;  /* 0x00001fff54f77589 */ /* 0x000ee800000e0000 */
[----:B------:R-:W4:Y:S04]  /*5370*/  SHFL.IDX PT, R244, R85, RZ, 0x1f ;  /* 0x00001fff55f47589 */ /* 0x000f2800000e0000 */
[----:B------:R-:W4:Y:S01]  /*5380*/  SHFL.DOWN PT, R96, R248, 0x1, 0x1f ;  /* 0x08201f00f8607f89 */ /* 0x000f2200000e0000 */
[-C--:B-----5:R-:W-:Y:S01]  /*5390*/  FMUL.FTZ R95, R87, R238.reuse ;  /* 0x000000ee575f7220 */ /* 0x0a0fe20000410000 */
[-C--:B------:R-:W-:Y:S01]  /*53a0*/  FMUL.FTZ R94, R86, R238.reuse ;  /* 0x000000ee565e7220 */ /* 0x080fe20000410000 */
[-C--:B------:R-:W-:Y:S01]  /*53b0*/  FMUL.FTZ R240, R84, R238.reuse ;  /* 0x000000ee54f07220 */ /* 0x080fe20000410000 */
[----:B------:R-:W4:Y:S01]  /*53c0*/  SHFL.DOWN PT, R97, R245, 0x1, 0x1f ;  /* 0x08201f00f5617f89 */ /* 0x000f2200000e0000 */
[-C--:B0-----:R-:W-:Y:S01]  /*53d0*/  FFMA.FTZ R99, R86, R241.reuse, -R95 ;  /* 0x000000f156637223 */ /* 0x081fe2000001085f */
[----:B------:R-:W-:Y:S01]  /*53e0*/  FMUL.FTZ R95, R85, R238 ;  /* 0x000000ee555f7220 */ /* 0x000fe20000410000 */
[-C--:B------:R-:W-:Y:S01]  /*53f0*/  FFMA.FTZ R251, R87, R241.reuse, R94 ;  /* 0x000000f157fb7223 */ /* 0x080fe2000001005e */
[----:B------:R-:W0:Y:S01]  /*5400*/  SHFL.DOWN PT, R242, R243, 0x1, 0x1f ;  /* 0x08201f00f3f27f89 */ /* 0x000e2200000e0000 */
[-C--:B------:R-:W-:Y:S01]  /*5410*/  FFMA.FTZ R240, R85, R241.reuse, R240 ;  /* 0x000000f155f07223 */ /* 0x080fe200000100f0 */
[----:B------:R-:W-:Y:S01]  /*5420*/  FFMA.FTZ R238, R84, R241, -R95 ;  /* 0x000000f154ee7223 */ /* 0x000fe2000001085f */
[----:B-1----:R-:W-:Y:S01]  /*5430*/  FADD.FTZ R241, R92, R251 ;  /* 0x000000fb5cf17221 */ /* 0x002fe20000010000 */
[----:B------:R-:W1:Y:S01]  /*5440*/  SHFL.IDX PT, R249, R86, RZ, 0x1f ;  /* 0x00001fff56f97589 */ /* 0x000e6200000e0000 */
[----:B--2---:R-:W-:-:S03]  /*5450*/  FADD.FTZ R236, R236, R99 ;  /* 0x00000063ecec7221 */ /* 0x004fc60000010000 */
[----:B------:R-:W2:Y:S01]  /*5460*/  SHFL.IDX PT, R250, R87, RZ, 0x1f ;  /* 0x00001fff57fa7589 */ /* 0x000ea200000e0000 */
[----:B---3--:R-:W-:-:S03]  /*5470*/  MOV R92, R247 ;  /* 0x000000f7005c7202 */ /* 0x008fc60000000f00 */
[----:B------:R4:W3:Y:S02]  /*5480*/  SHFL.DOWN PT, R246, R93, 0x1, 0x1f ;  /* 0x08201f005df67f89 */ /* 0x0008e400000e0000 */
[----:B----4-:R-:W-:-:S07]  /*5490*/  MOV R93, R244 ;  /* 0x000000f4005d7202 */ /* 0x010fce0000000f00 */
.L_x_10083:
[----:B------:R-:W-:Y:S01]  /*54a0*/  BSSY.RECONVERGENT B1, `(.L_x_9920) ;  /* 0x000000f000017945 */ /* 0x000fe20003800200 */
[----:B-1----:R-:W-:Y:S02]  /*54b0*/  MOV R94, R249 ;  /* 0x000000f9005e7202 */ /* 0x002fe40000000f00 */
        /* <DEDUP_REMOVED lines=10> */
[----:B0-----:R-:W-:Y:S01]  /*5560*/  FADD.FTZ R94, R242, R87 ;  /* 0x00000057f25e7221 */ /* 0x001fe20000010000 */
[----:B---3--:R-:W-:Y:S01]  /*5570*/  FADD.FTZ R95, R246, R95 ;  /* 0x0000005ff65f7221 */ /* 0x008fe20000010000 */
[----:B------:R-:W-:-:S07]  /*5580*/  MOV R92, R85 ;  /* 0x00000055005c7202 */ /* 0x000fce0000000f00 */
.L_x_9921:
[----:B------:R-:W-:Y:S05]  /*5590*/  BSYNC.RECONVERGENT B1 ;  /* 0x0000000000017941 */ /* 0x000fea0003800200 */
.L_x_9920:
        /* <DEDUP_REMOVED lines=16> */
.L_x_9903:
[----:B------:R-:W-:Y:S05]  /*56a0*/  BSYNC B0 ;  /* 0x0000000000007941 */ /* 0x000fea0003800000 */
.L_x_9902:
[C---:B-1----:R-:W-:Y:S01]  /*56b0*/  FMUL.FTZ R89, R53.reuse, R198 ;  /* 0x000000c635597220 */ /* 0x042fe20000410000 */
[-C--:B--2---:R-:W-:Y:S01]  /*56c0*/  FMUL.FTZ R3, R53, R232.reuse ;  /* 0x000000e835037220 */ /* 0x084fe20000410000 */
[----:B------:R-:W-:Y:S05]  /*56d0*/  WARPSYNC.ALL ;  /* 0x0000000000007948 */ /* 0x000fea0003800000 */
[----:B------:R-:W-:Y:S01]  /*56e0*/  BAR.SYNC.DEFER_BLOCKING 0x0 ;  /* 0x0000000000007b1d */ /* 0x000fe20000010000 */
[C---:B------:R-:W-:Y:S01]  /*56f0*/  FMUL.FTZ R53, R55.reuse, R197 ;  /* 0x000000c537357220 */ /* 0x040fe20000410000 */
[C---:B------:R-:W-:Y:S01]  /*5700*/  FFMA.FTZ R89, R52.reuse, R232, -R89 ;  /* 0x000000e834597223 */ /* 0x040fe20000010859 */
[----:B------:R-:W-:Y:S01]  /*5710*/  FFMA.FTZ R3, R52, R198, R3 ;  /* 0x000000c634037223 */ /* 0x000fe20000010003 */
[-C--:B------:R-:W-:Y:S01]  /*5720*/  FMUL.FTZ R52, R55, R230.reuse ;  /* 0x000000e637347220 */ /* 0x080fe20000410000 */
[C---:B------:R-:W-:Y:S01]  /*5730*/  FMUL.FTZ R91, R57.reuse, R199 ;  /* 0x000000c7395b7220 */ /* 0x040fe20000410000 */
[----:B------:R-:W-:Y:S01]  /*5740*/  FMUL.FTZ R90, R57, R233 ;  /* 0x000000e9395a7220 */ /* 0x000fe20000410000 */
[C---:B------:R-:W-:Y:S01]  /*5750*/  FFMA.FTZ R57, R54.reuse, R230, -R53 ;  /* 0x000000e636397223 */ /* 0x040fe20000010835 */
[----:B------:R-:W-:Y:S01]  /*5760*/  FFMA.FTZ R55, R54, R197, R52 ;  /* 0x000000c536377223 */ /* 0x000fe20000010034 */
[C---:B------:R-:W-:Y:S01]  /*5770*/  FMUL.FTZ R53, R61.reuse, R201 ;  /* 0x000000c93d357220 */ /* 0x040fe20000410000 */
[----:B------:R-:W-:Y:S01]  /*5780*/  FMUL.FTZ R52, R61, R229 ;  /* 0x000000e53d347220 */ /* 0x000fe20000410000 */
[----:B------:R-:W-:Y:S01]  /*5790*/  FFMA.FTZ R88, R56, R233, -R91 ;  /* 0x000000e938587223 */ /* 0x000fe2000001085b */
[C---:B------:R-:W-:Y:S01]  /*57a0*/  FMUL.FTZ R93, R59.reuse, R200 ;  /* 0x000000c83b5d7220 */ /* 0x040fe20000410000 */
[-C--:B------:R-:W-:Y:S01]  /*57b0*/  FMUL.FTZ R91, R59, R226.reuse ;  /* 0x000000e23b5b7220 */ /* 0x080fe20000410000 */
[C---:B------:R-:W-:Y:S01]  /*57c0*/  FFMA.FTZ R54, R60.reuse, R229, -R53 ;  /* 0x000000e53c367223 */ /* 0x040fe20000010835 */
[----:B------:R-:W-:Y:S01]  /*57d0*/  FFMA.FTZ R60, R60, R201, R52 ;  /* 0x000000c93c3c7223 */ /* 0x000fe20000010034 */
[C---:B------:R-:W-:Y:S01]  /*57e0*/  FMUL.FTZ R53, R65.reuse, R203 ;  /* 0x000000cb41357220 */ /* 0x040fe20000410000 */
[-C--:B------:R-:W-:Y:S01]  /*57f0*/  FMUL.FTZ R52, R65, R227.reuse ;  /* 0x000000e341347220 */ /* 0x080fe20000410000 */
[C---:B------:R-:W-:Y:S01]  /*5800*/  FFMA.FTZ R93, R58.reuse, R226, -R93 ;  /* 0x000000e23a5d7223 */ /* 0x040fe2000001085d */
[----:B------:R-:W-:Y:S01]  /*5810*/  FFMA.FTZ R91, R58, R200, R91 ;  /* 0x000000c83a5b7223 */ /* 0x000fe2000001005b */
[C---:B------:R-:W-:Y:S01]  /*5820*/  FFMA.FTZ R58, R64.reuse, R227, -R53 ;  /* 0x000000e3403a7223 */ /* 0x040fe20000010835 */
[C---:B------:R-:W-:Y:S01]  /*5830*/  FMUL.FTZ R59, R63.reuse, R202 ;  /* 0x000000ca3f3b7220 */ /* 0x040fe20000410000 */
[----:B------:R-:W-:Y:S01]  /*5840*/  FMUL.FTZ R61, R63, R222 ;  /* 0x000000de3f3d7220 */ /* 0x000fe20000410000 */
[----:B------:R-:W-:Y:S01]  /*5850*/  FFMA.FTZ R64, R64, R203, R52 ;  /* 0x000000cb40407223 */ /* 0x000fe20000010034 */
[C---:B------:R-:W-:Y:S01]  /*5860*/  FMUL.FTZ R63, R67.reuse, R204 ;  /* 0x000000cc433f7220 */ /* 0x040fe20000410000 */
[----:B------:R-:W-:Y:S01]  /*5870*/  FMUL.FTZ R65, R67, R220 ;  /* 0x000000dc43417220 */ /* 0x000fe20000410000 */
[C---:B------:R-:W-:Y:S01]  /*5880*/  FMUL.FTZ R53, R69.reuse, UR43 ;  /* 0x0000002b45357c20 */ /* 0x040fe20008410000 */
[C---:B------:R-:W-:Y:S01]  /*5890*/  FMUL.FTZ R52, R69.reuse, R205 ;  /* 0x000000cd45347220 */ /* 0x040fe20000410000 */
[C---:B------:R-:W-:Y:S01]  /*58a0*/  FFMA.FTZ R59, R62.reuse, R222, -R59 ;  /* 0x000000de3e3b7223 */ /* 0x040fe2000001083b */
[----:B------:R-:W-:Y:S01]  /*58b0*/  FFMA.FTZ R61, R62, R202, R61 ;  /* 0x000000ca3e3d7223 */ /* 0x000fe2000001003d */
[C---:B------:R-:W-:Y:S01]  /*58c0*/  FFMA.FTZ R63, R66.reuse, R220, -R63 ;  /* 0x000000dc423f7223 */ /* 0x040fe2000001083f */
[----:B------:R-:W-:Y:S01]  /*58d0*/  FFMA.FTZ R65, R66, R204, R65 ;  /* 0x000000cc42417223 */ /* 0x000fe20000010041 */
[C---:B------:R-:W-:Y:S01]  /*58e0*/  FFMA.FTZ R62, R68.reuse, UR42, -R53 ;  /* 0x0000002a443e7c23 */ /* 0x040fe20008010835 */
[----:B------:R-:W-:Y:S01]  /*58f0*/  FFMA.FTZ R66, R68, R223, -R52 ;  /* 0x000000df44427223 */ /* 0x000fe20000010834 */
[----:B------:R-:W-:Y:S01]  /*5900*/  FFMA.FTZ R56, R56, R199, R90 ;  /* 0x000000c738387223 */ /* 0x000fe2000001005a */
[----:B------:R-:W1:Y:S01]  /*5910*/  LDS.64 R52, [R145+0x4668] ;  /* 0x0046680091347984 */ /* 0x000e620000000a00 */
[----:B------:R-:W-:Y:S01]  /*5920*/  FMUL.FTZ R90, R69, R223 ;  /* 0x000000df455a7220 */ /* 0x000fe20000410000 */
[C---:B------:R-:W-:Y:S01]  /*5930*/  FMUL.FTZ R67, R71.reuse, UR43 ;  /* 0x0000002b47437c20 */ /* 0x040fe20008410000 */
[C---:B------:R-:W-:Y:S01]  /*5940*/  FMUL.FTZ R69, R71.reuse, R206 ;  /* 0x000000ce47457220 */ /* 0x040fe20000410000 */
[-C--:B------:R-:W-:Y:S01]  /*5950*/  FMUL.FTZ R71, R71, R216.reuse ;  /* 0x000000d847477220 */ /* 0x080fe20000410000 */
[C---:B------:R-:W-:Y:S01]  /*5960*/  FMUL.FTZ R95, R73.reuse, UR43 ;  /* 0x0000002b495f7c20 */ /* 0x040fe20008410000 */
[----:B------:R-:W-:Y:S01]  /*5970*/  FFMA.FTZ R68, R68, R205, R90 ;  /* 0x000000cd44447223 */ /* 0x000fe2000001005a */
[C---:B------:R-:W-:Y:S01]  /*5980*/  FMUL.FTZ R90, R73.reuse, R207 ;  /* 0x000000cf495a7220 */ /* 0x040fe20000410000 */
[-C--:B------:R-:W-:Y:S01]  /*5990*/  FMUL.FTZ R92, R73, R219.reuse ;  /* 0x000000db495c7220 */ /* 0x080fe20000410000 */
[C---:B------:R-:W-:Y:S01]  /*59a0*/  FFMA.FTZ R67, R70.reuse, UR42, -R67 ;  /* 0x0000002a46437c23 */ /* 0x040fe20008010843 */
[C---:B------:R-:W-:Y:S01]  /*59b0*/  FFMA.FTZ R69, R70.reuse, R216, -R69 ;  /* 0x000000d846457223 */ /* 0x040fe20000010845 */
[----:B------:R-:W-:Y:S01]  /*59c0*/  FFMA.FTZ R71, R70, R206, R71 ;  /* 0x000000ce46477223 */ /* 0x000fe20000010047 */
[C---:B------:R-:W-:Y:S01]  /*59d0*/  FFMA.FTZ R70, R72.reuse, UR42, -R95 ;  /* 0x0000002a48467c23 */ /* 0x040fe2000801085f */
[C---:B------:R-:W-:Y:S01]  /*59e0*/  FMUL.FTZ R95, R75.reuse, R208 ;  /* 0x000000d04b5f7220 */ /* 0x040fe20000410000 */
[C---:B------:R-:W-:Y:S01]  /*59f0*/  FFMA.FTZ R90, R72.reuse, R219, -R90 ;  /* 0x000000db485a7223 */ /* 0x040fe2000001085a */
[C---:B------:R-:W-:Y:S01]  /*5a00*/  FMUL.FTZ R73, R75.reuse, UR43 ;  /* 0x0000002b4b497c20 */ /* 0x040fe20008410000 */
[-C--:B------:R-:W-:Y:S01]  /*5a10*/  FMUL.FTZ R97, R75, R214.reuse ;  /* 0x000000d64b617220 */ /* 0x080fe20000410000 */
[----:B------:R-:W-:Y:S01]  /*5a20*/  FFMA.FTZ R72, R72, R207, R92 ;  /* 0x000000cf48487223 */ /* 0x000fe2000001005c */
[C---:B------:R-:W-:Y:S01]  /*5a30*/  FMUL.FTZ R99, R77.reuse, UR43 ;  /* 0x0000002b4d637c20 */ /* 0x040fe20008410000 */
[C---:B------:R-:W-:Y:S01]  /*5a40*/  FMUL.FTZ R92, R77.reuse, R209 ;  /* 0x000000d14d5c7220 */ /* 0x040fe20000410000 */
[----:B------:R-:W-:Y:S01]  /*5a50*/  FMUL.FTZ R96, R77, R217 ;  /* 0x000000d94d607220 */ /* 0x000fe20000410000 */
[C---:B------:R-:W-:Y:S01]  /*5a60*/  FFMA.FTZ R75, R74.reuse, R214, -R95 ;  /* 0x000000d64a4b7223 */ /* 0x040fe2000001085f */
[C---:B------:R-:W-:Y:S01]  /*5a70*/  FFMA.FTZ R73, R74.reuse, UR42, -R73 ;  /* 0x0000002a4a497c23 */ /* 0x040fe20008010849 */
[----:B------:R-:W-:Y:S01]  /*5a80*/  FFMA.FTZ R95, R74, R208, R97 ;  /* 0x000000d04a5f7223 */ /* 0x000fe20000010061 */
[C---:B------:R-:W-:Y:S01]  /*5a90*/  FMUL.FTZ R74, R79.reuse, R211 ;  /* 0x000000d34f4a7220 */ /* 0x040fe20000410000 */
[C---:B------:R-:W-:Y:S01]  /*5aa0*/  FFMA.FTZ R94, R76.reuse, UR42, -R99 ;  /* 0x0000002a4c5e7c23 */ /* 0x040fe20008010863 */
[C---:B------:R-:W-:Y:S01]  /*5ab0*/  FFMA.FTZ R92, R76.reuse, R217, -R92 ;  /* 0x000000d94c5c7223 */ /* 0x040fe2000001085c */
[----:B------:R-:W-:Y:S01]  /*5ac0*/  FFMA.FTZ R76, R76, R209, R96 ;  /* 0x000000d14c4c7223 */ /* 0x000fe20000010060 */
[C---:B------:R-:W-:Y:S01]  /*5ad0*/  FMUL.FTZ R99, R79.reuse, UR43 ;  /* 0x0000002b4f637c20 */ /* 0x040fe20008410000 */
[-C--:B------:R-:W-:Y:S01]  /*5ae0*/  FMUL.FTZ R96, R79, R213.reuse ;  /* 0x000000d54f607220 */ /* 0x080fe20000410000 */
[----:B------:R-:W-:Y:S01]  /*5af0*/  FFMA.FTZ R79, R78, R213, -R74 ;  /* 0x000000d54e4f7223 */ /* 0x000fe2000001084a */
[CC--:B------:R-:W-:Y:S01]  /*5b00*/  FMUL.FTZ R77, R81.reuse, R212.reuse ;  /* 0x000000d4514d7220 */ /* 0x0c0fe20000410000 */
[----:B------:R-:W-:Y:S01]  /*5b10*/  FMUL.FTZ R81, R81, R239 ;  /* 0x000000ef51517220 */ /* 0x000fe20000410000 */
[----:B------:R-:W-:Y:S01]  /*5b20*/  FADD.FTZ R74, RZ, R2 ;  /* 0x00000002ff4a7221 */ /* 0x000fe20000010000 */
[----:B------:R-:W-:Y:S01]  /*5b30*/  FFMA.FTZ R2, -R0, R3, RZ ;  /* 0x0000000300027223 */ /* 0x000fe200000101ff */
[C---:B------:R-:W-:Y:S01]  /*5b40*/  FFMA.FTZ R99, R78.reuse, UR42, -R99 ;  /* 0x0000002a4e637c23 */ /* 0x040fe20008010863 */
[----:B------:R-:W-:Y:S01]  /*5b50*/  FFMA.FTZ R97, R78, R211, R96 ;  /* 0x000000d34e617223 */ /* 0x000fe20000010060 */
[C---:B------:R-:W-:Y:S01]  /*5b60*/  FFMA.FTZ R78, R80.reuse, R239, -R77 ;  /* 0x000000ef504e7223 */ /* 0x040fe2000001084d */
[----:B------:R-:W-:Y:S01]  /*5b70*/  FFMA.FTZ R80, R80, R212, R81 ;  /* 0x000000d450507223 */ /* 0x000fe20000010051 */
[----:B------:R-:W-:Y:S01]  /*5b80*/  FFMA.FTZ R89, R0, R89, RZ ;  /* 0x0000005900597223 */ /* 0x000fe200000100ff */
[----:B------:R-:W-:Y:S01]  /*5b90*/  FMUL.FTZ R81, R83, R234 ;  /* 0x000000ea53517220 */ /* 0x000fe20000410000 */
[----:B------:R-:W-:Y:S01]  /*5ba0*/  FFMA.FTZ R55, -R116, R55, R2 ;  /* 0x0000003774377223 */ /* 0x000fe20000010102 */
[-C--:B-1----:R-:W-:Y:S01]  /*5bb0*/  FMUL.FTZ R2, R52, R101.reuse ;  /* 0x0000006534027220 */ /* 0x082fe20000410000 */
[C---:B------:R-:W-:Y:S01]  /*5bc0*/  FMUL.FTZ R101, R53.reuse, R101 ;  /* 0x0000006535657220 */ /* 0x040fe20000410000 */
[----:B------:R-:W-:Y:S01]  /*5bd0*/  FFMA.FTZ R96, R116, R57, R89 ;  /* 0x0000003974607223 */ /* 0x000fe20000010059 */
[----:B------:R-:W-:Y:S01]  /*5be0*/  FFMA.FTZ R57, R82, R74, R81 ;  /* 0x0000004a52397223 */ /* 0x000fe20000010051 */
[-C--:B------:R-:W-:Y:S01]  /*5bf0*/  FFMA.FTZ R81, R53, R100.reuse, -R2 ;  /* 0x0000006435517223 */ /* 0x080fe20000010802 */
[----:B------:R-:W-:Y:S01]  /*5c00*/  ULEA UR21, UR11, 0xfffff800, 0xb ;  /* 0xfffff8000b157891 */ /* 0x000fe2000f8e58ff */
[----:B------:R-:W-:Y:S01]  /*5c10*/  FFMA.FTZ R101, R52, R100, R101 ;  /* 0x0000006434657223 */ /* 0x000fe20000010065 */
[----:B------:R-:W-:Y:S01]  /*5c20*/  FMUL.FTZ R77, R83, R74 ;  /* 0x0000004a534d7220 */ /* 0x000fe20000410000 */
[----:B------:R-:W-:Y:S01]  /*5c30*/  FADD.FTZ R81, R196, R81 ;  /* 0x00000051c4517221 */ /* 0x000fe20000010000 */
[----:B------:R-:W-:Y:S01]  /*5c40*/  USHF.R.S32.HI UR48, URZ, 0x1f, UR21 ;  /* 0x0000001fff307899 */ /* 0x000fe20008011415 */
[----:B------:R-:W-:Y:S01]  /*5c50*/  FFMA.FTZ R237, R102, R237, R101 ;  /* 0x000000ed66ed7223 */ /* 0x000fe20000010065 */
[C---:B------:R-:W-:Y:S01]  /*5c60*/  FFMA.FTZ R3, R115.reuse, R88, R96 ;  /* 0x0000005873037223 */ /* 0x040fe20000010060 */
[----:B------:R-:W-:Y:S01]  /*5c70*/  FMUL.FTZ R52, R194, R81 ;  /* 0x00000051c2347220 */ /* 0x000fe20000410000 */
[----:B------:R-:W-:Y:S01]  /*5c80*/  FFMA.FTZ R77, R82, R234, -R77 ;  /* 0x000000ea524d7223 */ /* 0x000fe2000001084d */
[----:B------:R-:W-:Y:S01]  /*5c90*/  FMUL.FTZ R194, R194, R237 ;  /* 0x000000edc2c27220 */ /* 0x000fe20000410000 */
[----:B------:R-:W-:Y:S01]  /*5ca0*/  FFMA.FTZ R55, -R115, R56, R55 ;  /* 0x0000003873377223 */ /* 0x000fe20000010137 */
[----:B------:R-:W-:Y:S01]  /*5cb0*/  FFMA.FTZ R82, R114, R93, R3 ;  /* 0x0000005d72527223 */ /* 0x000fe20000010003 */
[----:B------:R-:W-:Y:S01]  /*5cc0*/  LOP3.LUT R2, R148, UR21, RZ, 0xfc, !PT ;  /* 0x0000001594027c12 */ /* 0x000fe2000f8efcff */
[C---:B------:R-:W-:Y:S01]  /*5cd0*/  FFMA.FTZ R194, R195.reuse, R81, -R194 ;  /* 0x00000051c3c27223 */ /* 0x040fe200000108c2 */
[----:B------:R-:W-:Y:S01]  /*5ce0*/  MOV R3, UR48 ;  /* 0x0000003000037c02 */ /* 0x000fe20008000f00 */
[----:B------:R-:W-:Y:S01]  /*5cf0*/  FFMA.FTZ R88, -R114, R91, R55 ;  /* 0x0000005b72587223 */ /* 0x000fe20000010137 */
[----:B------:R-:W-:Y:S01]  /*5d00*/  MOV R53, UR40 ;  /* 0x0000002800357c02 */ /* 0x000fe20008000f00 */
[----:B------:R-:W-:Y:S01]  /*5d10*/  FFMA.FTZ R56, R195, R237, R52 ;  /* 0x000000edc3387223 */ /* 0x000fe20000010034 */
[----:B------:R-:W-:Y:S01]  /*5d20*/  MOV R55, UR41 ;  /* 0x0000002900377c02 */ /* 0x000fe20008000f00 */
[----:B------:R-:W-:Y:S01]  /*5d30*/  FADD.FTZ R193, R193, R194 ;  /* 0x000000c2c1c17221 */ /* 0x000fe20000010000 */
[----:B------:R-:W-:Y:S01]  /*5d40*/  FFMA.FTZ R83, R113, R54, R82 ;  /* 0x0000003671537223 */ /* 0x000fe20000010052 */
[----:B------:R-:W-:-:S04]  /*5d50*/  IMAD.WIDE.U32 R52, R53, UR8, R2 ;  /* 0x0000000835347c25 */ /* 0x000fc8000f8e0002 */
[----:B------:R-:W-:Y:S01]  /*5d60*/  FFMA.FTZ R3, R103, R210, R56 ;  /* 0x000000d267037223 */ /* 0x000fe20000010038 */
[----:B------:R-:W-:Y:S01]  /*5d70*/  FFMA.FTZ R60, -R113, R60, R88 ;  /* 0x0000003c713c7223 */ /* 0x000fe20000010158 */
[----:B------:R-:W-:Y:S01]  /*5d80*/  ISETP.NE.AND P2, PT, R148, RZ, PT ;  /* 0x000000ff9400720c */ /* 0x000fe20003f45270 */
[----:B------:R-:W-:Y:S01]  /*5d90*/  IMAD R55, R55, UR8, R53 ;  /* 0x0000000837377c24 */ /* 0x000fe2000f8e0235 */
[----:B------:R-:W-:Y:S01]  /*5da0*/  LEA R54, P0, R52, UR9, 0x2 ;  /* 0x0000000934367c11 */ /* 0x000fe2000f8010ff */
[C---:B------:R-:W-:Y:S01]  /*5db0*/  FMUL.FTZ R53, R174.reuse, R193 ;  /* 0x000000c1ae357220 */ /* 0x040fe20000410000 */
[----:B------:R-:W-:Y:S01]  /*5dc0*/  FMUL.FTZ R174, R174, R3 ;  /* 0x00000003aeae7220 */ /* 0x000fe20000410000 */
[----:B------:R-:W-:Y:S01]  /*5dd0*/  FFMA.FTZ R61, -R112, R61, R60 ;  /* 0x0000003d703d7223 */ /* 0x000fe2000001013c */
[----:B------:R-:W-:Y:S01]  /*5de0*/  LEA.HI.X R55, R52, UR10, R55, 0x2, P0 ;  /* 0x0000000a34377c11 */ /* 0x000fe200080f1437 */
[----:B------:R-:W-:Y:S01]  /*5df0*/  FFMA.FTZ R53, R176, R3, R53 ;  /* 0x00000003b0357223 */ /* 0x000fe20000010035 */
[----:B------:R-:W-:Y:S01]  /*5e00*/  FFMA.FTZ R52, R112, R59, R83 ;  /* 0x0000003b70347223 */ /* 0x000fe20000010053 */
[----:B------:R-:W-:Y:S01]  /*5e10*/  FFMA.FTZ R174, R176, R193, -R174 ;  /* 0x000000c1b0ae7223 */ /* 0x000fe200000108ae */
[C---:B------:R-:W-:Y:S01]  /*5e20*/  FFMA.FTZ R64, -R111.reuse, R64, R61 ;  /* 0x000000406f407223 */ /* 0x040fe2000001013d */
[----:B------:R-:W-:Y:S01]  /*5e30*/  FFMA.FTZ R56, R104, R99, R53 ;  /* 0x0000006368387223 */ /* 0x000fe20000010035 */
[----:B------:R-:W-:Y:S01]  /*5e40*/  FFMA.FTZ R59, R111, R58, R52 ;  /* 0x0000003a6f3b7223 */ /* 0x000fe20000010034 */
[----:B------:R-:W-:Y:S01]  /*5e50*/  FADD.FTZ R179, R179, R174 ;  /* 0x000000aeb3b37221 */ /* 0x000fe20000010000 */
[----:B------:R-:W-:Y:S01]  /*5e60*/  VOTEU.ALL UP0, P2 ;  /* 0x0000000000ff7886 */ /* 0x000fe20001000000 */
[C---:B------:R-:W-:Y:S01]  /*5e70*/  FMUL.FTZ R53, R177.reuse, R56 ;  /* 0x00000038b1357220 */ /* 0x040fe20000410000 */
[----:B------:R-:W-:Y:S01]  /*5e80*/  FFMA.FTZ R52, R110, R63, R59 ;  /* 0x0000003f6e347223 */ /* 0x000fe2000001003b */
[-C--:B------:R-:W-:Y:S01]  /*5e90*/  FMUL.FTZ R177, R177, R179.reuse ;  /* 0x000000b3b1b17220 */ /* 0x080fe20000410000 */
[----:B------:R-:W-:Y:S01]  /*5ea0*/  MOV R63, UR20 ;  /* 0x00000014003f7c02 */ /* 0x000fe20008000f00 */
[C---:B------:R-:W-:Y:S01]  /*5eb0*/  FFMA.FTZ R53, R178.reuse, R179, -R53 ;  /* 0x000000b3b2357223 */ /* 0x040fe20000010835 */
[----:B------:R-:W-:Y:S01]  /*5ec0*/  FFMA.FTZ R59, R109, R66, R52 ;  /* 0x000000426d3b7223 */ /* 0x000fe20000010034 */
[----:B------:R-:W-:Y:S01]  /*5ed0*/  FFMA.FTZ R178, R178, R56, R177 ;  /* 0x00000038b2b27223 */ /* 0x000fe200000100b1 */
[----:B------:R-:W-:Y:S01]  /*5ee0*/  @!UP0 ULEA UR21, UR8, UR20, 0x4 ;  /* 0x0000001408158291 */ /* 0x000fe2000f8e20ff */
[----:B------:R-:W-:Y:S01]  /*5ef0*/  FADD.FTZ R180, R180, R53 ;  /* 0x00000035b4b47221 */ /* 0x000fe20000010000 */
[----:B------:R-:W-:Y:S01]  /*5f00*/  FFMA.FTZ R52, R108, R69, R59 ;  /* 0x000000456c347223 */ /* 0x000fe2000001003b */
[----:B------:R-:W-:Y:S01]  /*5f10*/  FFMA.FTZ R94, R105, R94, R178 ;  /* 0x0000005e695e7223 */ /* 0x000fe200000100b2 */
[----:B------:R-:W-:Y:S01]  /*5f20*/  FFMA.FTZ R65, -R110, R65, R64 ;  /* 0x000000416e417223 */ /* 0x000fe20000010140 */
[----:B------:R-:W-:Y:S01]  /*5f30*/  FMUL.FTZ R64, R199, UR42 ;  /* 0x0000002ac7407c20 */ /* 0x000fe20008410000 */
[----:B------:R-:W-:Y:S01]  /*5f40*/  FFMA.FTZ R59, R107, R90, R52 ;  /* 0x0000005a6b3b7223 */ /* 0x000fe20000010034 */
[C---:B------:R-:W-:Y:S01]  /*5f50*/  FMUL.FTZ R53, R150.reuse, R94 ;  /* 0x0000005e96357220 */ /* 0x040fe20000410000 */
[-C--:B------:R-:W-:Y:S01]  /*5f60*/  FMUL.FTZ R52, R150, R180.reuse ;  /* 0x000000b496347220 */ /* 0x080fe20000410000 */
[----:B0-----:R-:W-:Y:S01]  /*5f70*/  @!P2 STS.128 [UR21+0x5c60], R84 ;  /* 0x005c6054ff00a988 */ /* 0x001fe20008000c15 */
[C---:B------:R-:W-:Y:S01]  /*5f80*/  FFMA.FTZ R60, R106.reuse, R75, R59 ;  /* 0x0000004b6a3c7223 */ /* 0x040fe2000001003b */
[C---:B------:R-:W-:Y:S01]  /*5f90*/  FFMA.FTZ R58, R151.reuse, R180, -R53 ;  /* 0x000000b4973a7223 */ /* 0x040fe20000010835 */
[----:B------:R-:W-:Y:S01]  /*5fa0*/  FFMA.FTZ R52, R151, R94, R52 ;  /* 0x0000005e97347223 */ /* 0x000fe20000010034 */
[----:B------:R-:W-:Y:S01]  /*5fb0*/  FFMA.FTZ R68, -R109, R68, R65 ;  /* 0x000000446d447223 */ /* 0x000fe20000010141 */
[----:B------:R-:W-:Y:S01]  /*5fc0*/  FFMA.FTZ R53, R105, R92, R60 ;  /* 0x0000005c69357223 */ /* 0x000fe2000001003c */
[----:B------:R-:W-:Y:S01]  /*5fd0*/  FADD.FTZ R181, R181, R58 ;  /* 0x0000003ab5b57221 */ /* 0x000fe20000010000 */
[----:B------:R-:W-:Y:S01]  /*5fe0*/  FFMA.FTZ R73, R106, R73, R52 ;  /* 0x000000496a497223 */ /* 0x000fe20000010034 */
[----:B------:R-:W-:Y:S01]  /*5ff0*/  P2R R58, PR, RZ, 0x4 ;  /* 0x00000004ff3a7803 */ /* 0x000fe20000000000 */
[----:B------:R-:W-:Y:S01]  /*6000*/  FFMA.FTZ R58, R104, R79, R53 ;  /* 0x0000004f683a7223 */ /* 0x000fe20000010035 */
[C---:B------:R-:W-:Y:S01]  /*6010*/  FMUL.FTZ R52, R152.reuse, R181 ;  /* 0x000000b598347220 */ /* 0x040fe20000410000 */
[-C--:B------:R-:W-:Y:S01]  /*6020*/  FMUL.FTZ R152, R152, R73.reuse ;  /* 0x0000004998987220 */ /* 0x080fe20000410000 */
[----:B------:R-:W-:Y:S01]  /*6030*/  FMUL.FTZ R53, R198, UR43 ;  /* 0x0000002bc6357c20 */ /* 0x000fe20008410000 */
[----:B------:R-:W-:Y:S01]  /*6040*/  FFMA.FTZ R59, R103, R78, R58 ;  /* 0x0000004e673b7223 */ /* 0x000fe2000001003a */
[C---:B------:R-:W-:Y:S01]  /*6050*/  FFMA.FTZ R52, R153.reuse, R73, R52 ;  /* 0x0000004999347223 */ /* 0x040fe20000010034 */
[----:B------:R-:W-:Y:S01]  /*6060*/  FFMA.FTZ R153, R153, R181, -R152 ;  /* 0x000000b599997223 */ /* 0x000fe20000010898 */
[----:B------:R-:W-:Y:S01]  /*6070*/  FFMA.FTZ R61, R232, UR42, -R53 ;  /* 0x0000002ae83d7c23 */ /* 0x000fe20008010835 */
[----:B------:R-:W-:Y:S01]  /*6080*/  FMUL.FTZ R60, R199, UR43 ;  /* 0x0000002bc73c7c20 */ /* 0x000fe20008410000 */
[----:B------:R-:W-:Y:S01]  /*6090*/  FFMA.FTZ R70, R107, R70, R52 ;  /* 0x000000466b467223 */ /* 0x000fe20000010034 */
[----:B------:R-:W-:Y:S01]  /*60a0*/  FADD.FTZ R182, R182, R153 ;  /* 0x00000099b6b67221 */ /* 0x000fe20000010000 */
[----:B------:R-:W-:-:S02]  /*60b0*/  IMAD R52, R148, 0x84, R63 ;  /* 0x0000008494347824 */ /* 0x000fc400078e023f */
[----:B------:R-:W-:Y:S01]  /*60c0*/  FMUL.FTZ R61, R0, R61 ;  /* 0x0000003d003d7220 */ /* 0x000fe20000410000 */
[C---:B------:R-:W-:Y:S01]  /*60d0*/  FMUL.FTZ R58, R154.reuse, R70 ;  /* 0x000000469a3a7220 */ /* 0x040fe20000410000 */
[-C--:B------:R-:W-:Y:S01]  /*60e0*/  FMUL.FTZ R53, R154, R182.reuse ;  /* 0x000000b69a357220 */ /* 0x080fe20000410000 */
[----:B------:R-:W-:Y:S01]  /*60f0*/  FMUL.FTZ R63, R197, UR43 ;  /* 0x0000002bc53f7c20 */ /* 0x000fe20008410000 */
[----:B------:R-:W-:Y:S01]  /*6100*/  FFMA.FTZ R60, R233, UR42, -R60 ;  /* 0x0000002ae93c7c23 */ /* 0x000fe2000801083c */
[C---:B------:R-:W-:Y:S01]  /*6110*/  FFMA.FTZ R58, R155.reuse, R182, -R58 ;  /* 0x000000b69b3a7223 */ /* 0x040fe2000001083a */
[----:B------:R-:W-:Y:S01]  /*6120*/  FFMA.FTZ R53, R155, R70, R53 ;  /* 0x000000469b357223 */ /* 0x000fe20000010035 */
[----:B------:R0:W-:Y:S01]  /*6130*/  STS [R52+0x2100], R61 ;  /* 0x0021003d34007388 */ /* 0x0001e20000000800 */
[----:B------:R-:W-:Y:S01]  /*6140*/  FMUL.FTZ R65, R197, UR42 ;  /* 0x0000002ac5417c20 */ /* 0x000fe20008410000 */
[----:B------:R-:W-:Y:S01]  /*6150*/  FADD.FTZ R183, R183, R58 ;  /* 0x0000003ab7b77221 */ /* 0x000fe20000010000 */
[----:B------:R-:W-:Y:S01]  /*6160*/  FFMA.FTZ R67, R108, R67, R53 ;  /* 0x000000436c437223 */ /* 0x000fe20000010035 */
[----:B------:R-:W-:Y:S01]  /*6170*/  FMUL.FTZ R53, R198, UR42 ;  /* 0x0000002ac6357c20 */ /* 0x000fe20008410000 */
[----:B------:R-:W-:Y:S01]  /*6180*/  FFMA.FTZ R65, R230, UR43, R65 ;  /* 0x0000002be6417c23 */ /* 0x000fe20008010041 */
[C---:B------:R-:W-:Y:S01]  /*6190*/  FMUL.FTZ R58, R156.reuse, R183 ;  /* 0x000000b79c3a7220 */ /* 0x040fe20000410000 */
[----:B------:R-:W-:Y:S01]  /*61a0*/  FMUL.FTZ R156, R156, R67 ;  /* 0x000000439c9c7220 */ /* 0x000fe20000410000 */
[----:B------:R-:W-:Y:S01]  /*61b0*/  FFMA.FTZ R53, R232, UR43, R53 ;  /* 0x0000002be8357c23 */ /* 0x000fe20008010035 */
[----:B------:R-:W-:Y:S01]  /*61c0*/  FMUL.FTZ R65, R116, -R65 ;  /* 0x8000004174417220 */ /* 0x000fe20000410000 */
[C---:B------:R-:W-:Y:S01]  /*61d0*/  FFMA.FTZ R58, R157.reuse, R67, R58 ;  /* 0x000000439d3a7223 */ /* 0x040fe2000001003a */
[----:B------:R-:W-:Y:S01]  /*61e0*/  FFMA.FTZ R157, R157, R183, -R156 ;  /* 0x000000b79d9d7223 */ /* 0x000fe2000001089c */
[----:B0-----:R-:W-:Y:S01]  /*61f0*/  FFMA.FTZ R61, R230, UR42, -R63 ;  /* 0x0000002ae63d7c23 */ /* 0x001fe2000801083f */
[----:B------:R-:W-:Y:S01]  /*6200*/  FMUL.FTZ R63, R0, -R53 ;  /* 0x80000035003f7220 */ /* 0x000fe20000410000 */
[----:B------:R-:W-:Y:S01]  /*6210*/  FFMA.FTZ R62, R109, R62, R58 ;  /* 0x0000003e6d3e7223 */ /* 0x000fe2000001003a */
[----:B------:R-:W-:Y:S01]  /*6220*/  FADD.FTZ R184, R184, R157 ;  /* 0x0000009db8b87221 */ /* 0x000fe20000010000 */
[----:B------:R-:W-:Y:S01]  /*6230*/  FMUL.FTZ R69, R116, R61 ;  /* 0x0000003d74457220 */ /* 0x000fe20000410000 */
[----:B------:R-:W-:Y:S01]  /*6240*/  FFMA.FTZ R64, R233, UR43, R64 ;  /* 0x0000002be9407c23 */ /* 0x000fe20008010040 */
[C---:B------:R-:W-:Y:S01]  /*6250*/  FMUL.FTZ R61, R158.reuse, R62 ;  /* 0x0000003e9e3d7220 */ /* 0x040fe20000410000 */
[----:B------:R-:W-:Y:S01]  /*6260*/  FMUL.FTZ R58, R158, R184 ;  /* 0x000000b89e3a7220 */ /* 0x000fe20000410000 */
[----:B------:R0:W-:Y:S01]  /*6270*/  STS [R52+0x2104], R63 ;  /* 0x0021043f34007388 */ /* 0x0001e20000000800 */
[----:B------:R-:W-:Y:S01]  /*6280*/  FFMA.FTZ R71, -R108, R71, R68 ;  /* 0x000000476c477223 */ /* 0x000fe20000010144 */
[----:B------:R-:W-:Y:S01]  /*6290*/  FMUL.FTZ R66, R205, UR42 ;  /* 0x0000002acd427c20 */ /* 0x000fe20008410000 */
[C---:B------:R-:W-:Y:S01]  /*62a0*/  FFMA.FTZ R53, R159.reuse, R62, R58 ;  /* 0x0000003e9f357223 */ /* 0x040fe2000001003a */
[----:B------:R-:W-:Y:S01]  /*62b0*/  FFMA.FTZ R58, R159, R184, -R61 ;  /* 0x000000b89f3a7223 */ /* 0x000fe2000001083d */
[----:B------:R1:W-:Y:S01]  /*62c0*/  STS [R52+0x2108], R69 ;  /* 0x0021084534007388 */ /* 0x0003e20000000800 */
[----:B------:R-:W-:Y:S01]  /*62d0*/  FFMA.FTZ R71, -R107, R72, R71 ;  /* 0x000000486b477223 */ /* 0x000fe20000010147 */
[----:B------:R-:W-:Y:S01]  /*62e0*/  FFMA.FTZ R235, R110, R235, R53 ;  /* 0x000000eb6eeb7223 */ /* 0x000fe20000010035 */
[----:B------:R-:W-:Y:S01]  /*62f0*/  FMUL.FTZ R53, R200, UR43 ;  /* 0x0000002bc8357c20 */ /* 0x000fe20008410000 */
[----:B------:R-:W-:Y:S01]  /*6300*/  FADD.FTZ R185, R185, R58 ;  /* 0x0000003ab9b97221 */ /* 0x000fe20000010000 */
[----:B0-----:R-:W-:Y:S01]  /*6310*/  FMUL.FTZ R63, R115, R60 ;  /* 0x0000003c733f7220 */ /* 0x001fe20000410000 */
[----:B------:R-:W-:Y:S01]  /*6320*/  FMUL.FTZ R58, R160, R235 ;  /* 0x000000eba03a7220 */ /* 0x000fe20000410000 */
[----:B------:R-:W-:Y:S01]  /*6330*/  FFMA.FTZ R53, R226, UR42, -R53 ;  /* 0x0000002ae2357c23 */ /* 0x000fe20008010835 */
[----:B------:R-:W-:Y:S01]  /*6340*/  FMUL.FTZ R160, R160, R185 ;  /* 0x000000b9a0a07220 */ /* 0x000fe20000410000 */
[----:B------:R-:W-:Y:S01]  /*6350*/  FMUL.FTZ R60, R201, UR43 ;  /* 0x0000002bc93c7c20 */ /* 0x000fe20008410000 */
[----:B------:R0:W-:Y:S01]  /*6360*/  STS [R52+0x2110], R63 ;  /* 0x0021103f34007388 */ /* 0x0001e20000000800 */
[----:B-1----:R-:W-:Y:S01]  /*6370*/  FMUL.FTZ R69, R114, R53 ;  /* 0x0000003572457220 */ /* 0x002fe20000410000 */
[C---:B------:R-:W-:Y:S01]  /*6380*/  FFMA.FTZ R53, R161.reuse, R185, -R58 ;  /* 0x000000b9a1357223 */ /* 0x040fe2000001083a */
[----:B------:R-:W-:Y:S01]  /*6390*/  FFMA.FTZ R160, R161, R235, R160 ;  /* 0x000000eba1a07223 */ /* 0x000fe200000100a0 */
[----:B------:R-:W-:Y:S01]  /*63a0*/  FFMA.FTZ R60, R229, UR42, -R60 ;  /* 0x0000002ae53c7c23 */ /* 0x000fe2000801083c */
[----:B------:R1:W-:Y:S01]  /*63b0*/  STS [R52+0x210c], R65 ;  /* 0x00210c4134007388 */ /* 0x0003e20000000800 */
[----:B------:R-:W-:Y:S01]  /*63c0*/  FADD.FTZ R186, R186, R53 ;  /* 0x00000035baba7221 */ /* 0x000fe20000010000 */
[----:B------:R-:W-:Y:S01]  /*63d0*/  FFMA.FTZ R228, R111, R228, R160 ;  /* 0x000000e46fe47223 */ /* 0x000fe200000100a0 */
[----:B------:R-:W-:Y:S01]  /*63e0*/  FMUL.FTZ R53, R200, UR42 ;  /* 0x0000002ac8357c20 */ /* 0x000fe20008410000 */
[----:B------:R2:W-:Y:S01]  /*63f0*/  STS [R52+0x2118], R69 ;  /* 0x0021184534007388 */ /* 0x0005e20000000800 */
[C---:B------:R-:W-:Y:S01]  /*6400*/  FMUL.FTZ R58, R162.reuse, R186 ;  /* 0x000000baa23a7220 */ /* 0x040fe20000410000 */
[-C--:B------:R-:W-:Y:S01]  /*6410*/  FMUL.FTZ R61, R162, R228.reuse ;  /* 0x000000e4a23d7220 */ /* 0x080fe20000410000 */
[----:B0-----:R-:W-:Y:S01]  /*6420*/  FFMA.FTZ R63, R226, UR43, R53 ;  /* 0x0000002be23f7c23 */ /* 0x001fe20008010035 */
[----:B------:R-:W-:Y:S01]  /*6430*/  FFMA.FTZ R71, -R106, R95, R71 ;  /* 0x0000005f6a477223 */ /* 0x000fe20000010147 */
[C---:B------:R-:W-:Y:S01]  /*6440*/  FFMA.FTZ R53, R163.reuse, R228, R58 ;  /* 0x000000e4a3357223 */ /* 0x040fe2000001003a */
[----:B------:R-:W-:Y:S01]  /*6450*/  FFMA.FTZ R58, R163, R186, -R61 ;  /* 0x000000baa33a7223 */ /* 0x000fe2000001083d */
[----:B------:R-:W-:Y:S01]  /*6460*/  FMUL.FTZ R61, R113, R60 ;  /* 0x0000003c713d7220 */ /* 0x000fe20000410000 */
[----:B-1----:R-:W-:Y:S01]  /*6470*/  FMUL.FTZ R65, R115, -R64 ;  /* 0x8000004073417220 */ /* 0x002fe20000410000 */
[----:B------:R-:W-:Y:S01]  /*6480*/  FFMA.FTZ R231, R112, R231, R53 ;  /* 0x000000e770e77223 */ /* 0x000fe20000010035 */
[----:B------:R-:W-:Y:S01]  /*6490*/  FADD.FTZ R187, R187, R58 ;  /* 0x0000003abbbb7221 */ /* 0x000fe20000010000 */
[----:B------:R-:W-:Y:S01]  /*64a0*/  FMUL.FTZ R64, R201, UR42 ;  /* 0x0000002ac9407c20 */ /* 0x000fe20008410000 */
[----:B------:R-:W-:Y:S01]  /*64b0*/  STS [R52+0x2120], R61 ;  /* 0x0021203d34007388 */ /* 0x000fe20000000800 */
[C---:B------:R-:W-:Y:S01]  /*64c0*/  FMUL.FTZ R60, R165.reuse, R231 ;  /* 0x000000e7a53c7220 */ /* 0x040fe20000410000 */
[----:B------:R-:W-:Y:S01]  /*64d0*/  FMUL.FTZ R53, R165, R187 ;  /* 0x000000bba5357220 */ /* 0x000fe20000410000 */
[----:B------:R-:W-:Y:S01]  /*64e0*/  FFMA.FTZ R64, R229, UR43, R64 ;  /* 0x0000002be5407c23 */ /* 0x000fe20008010040 */
[----:B------:R0:W-:Y:S01]  /*64f0*/  STS [R52+0x2114], R65 ;  /* 0x0021144134007388 */ /* 0x0001e20000000800 */
[----:B------:R-:W-:Y:S01]  /*6500*/  FMUL.FTZ R63, R114, -R63 ;  /* 0x8000003f723f7220 */ /* 0x000fe20000410000 */
[C---:B------:R-:W-:Y:S01]  /*6510*/  FFMA.FTZ R58, R166.reuse, R231, R53 ;  /* 0x000000e7a63a7223 */ /* 0x040fe20000010035 */
[----:B------:R-:W-:Y:S01]  /*6520*/  FFMA.FTZ R53, R166, R187, -R60 ;  /* 0x000000bba6357223 */ /* 0x000fe2000001083c */
[----:B--2---:R-:W-:Y:S01]  /*6530*/  FMUL.FTZ R69, R202, UR43 ;  /* 0x0000002bca457c20 */ /* 0x004fe20008410000 */
[----:B------:R-:W-:Y:S01]  /*6540*/  FFMA.FTZ R76, -R105, R76, R71 ;  /* 0x0000004c694c7223 */ /* 0x000fe20000010147 */
[----:B------:R-:W-:Y:S01]  /*6550*/  FFMA.FTZ R224, R113, R224, R58 ;  /* 0x000000e071e07223 */ /* 0x000fe2000001003a */
[----:B------:R-:W-:Y:S01]  /*6560*/  FMUL.FTZ R58, R203, UR43 ;  /* 0x0000002bcb3a7c20 */ /* 0x000fe20008410000 */
[----:B------:R-:W-:Y:S01]  /*6570*/  FADD.FTZ R188, R188, R53 ;  /* 0x00000035bcbc7221 */ /* 0x000fe20000010000 */
[----:B------:R1:W-:Y:S01]  /*6580*/  STS [R52+0x211c], R63 ;  /* 0x00211c3f34007388 */ /* 0x0003e20000000800 */
[----:B------:R-:W-:Y:S01]  /*6590*/  FMUL.FTZ R53, R167, R224 ;  /* 0x000000e0a7357220 */ /* 0x000fe20000410000 */
[----:B------:R-:W-:Y:S01]  /*65a0*/  FFMA.FTZ R58, R227, UR42, -R58 ;  /* 0x0000002ae33a7c23 */ /* 0x000fe2000801083a */
[----:B------:R-:W-:Y:S01]  /*65b0*/  FMUL.FTZ R167, R167, R188 ;  /* 0x000000bca7a77220 */ /* 0x000fe20000410000 */
[----:B0-----:R-:W-:Y:S01]  /*65c0*/  FMUL.FTZ R65, R113, -R64 ;  /* 0x8000004071417220 */ /* 0x001fe20000410000 */
[----:B------:R-:W-:Y:S01]  /*65d0*/  FFMA.FTZ R69, R222, UR42, -R69 ;  /* 0x0000002ade457c23 */ /* 0x000fe20008010845 */
[----:B------:R-:W-:Y:S01]  /*65e0*/  FMUL.FTZ R61, R111, R58 ;  /* 0x0000003a6f3d7220 */ /* 0x000fe20000410000 */
[C---:B------:R-:W-:Y:S01]  /*65f0*/  FFMA.FTZ R58, R168.reuse, R188, -R53 ;  /* 0x000000bca83a7223 */ /* 0x040fe20000010835 */
[----:B------:R-:W-:Y:S01]  /*6600*/  FFMA.FTZ R167, R168, R224, R167 ;  /* 0x000000e0a8a77223 */ /* 0x000fe200000100a7 */
[----:B------:R0:W-:Y:S01]  /*6610*/  STS [R52+0x2124], R65 ;  /* 0x0021244134007388 */ /* 0x0001e20000000800 */
[----:B-1----:R-:W-:Y:S01]  /*6620*/  FMUL.FTZ R63, R204, UR43 ;  /* 0x0000002bcc3f7c20 */ /* 0x002fe20008410000 */
[----:B------:R-:W-:Y:S01]  /*6630*/  FADD.FTZ R189, R189, R58 ;  /* 0x0000003abdbd7221 */ /* 0x000fe20000010000 */
[----:B------:R-:W-:Y:S01]  /*6640*/  FFMA.FTZ R225, R114, R225, R167 ;  /* 0x000000e172e17223 */ /* 0x000fe200000100a7 */
[----:B------:R-:W-:Y:S01]  /*6650*/  FMUL.FTZ R58, R203, UR42 ;  /* 0x0000002acb3a7c20 */ /* 0x000fe20008410000 */
[----:B------:R1:W-:Y:S01]  /*6660*/  STS [R52+0x2130], R61 ;  /* 0x0021303d34007388 */ /* 0x0003e20000000800 */
[C---:B------:R-:W-:Y:S01]  /*6670*/  FMUL.FTZ R53, R169.reuse, R189 ;  /* 0x000000bda9357220 */ /* 0x040fe20000410000 */
[-C--:B------:R-:W-:Y:S01]  /*6680*/  FMUL.FTZ R60, R169, R225.reuse ;  /* 0x000000e1a93c7220 */ /* 0x080fe20000410000 */
[----:B------:R-:W-:Y:S01]  /*6690*/  FFMA.FTZ R64, R227, UR43, R58 ;  /* 0x0000002be3407c23 */ /* 0x000fe2000801003a */
[----:B------:R-:W-:Y:S01]  /*66a0*/  FFMA.FTZ R63, R220, UR42, -R63 ;  /* 0x0000002adc3f7c23 */ /* 0x000fe2000801083f */
[C---:B------:R-:W-:Y:S01]  /*66b0*/  FFMA.FTZ R58, R170.reuse, R225, R53 ;  /* 0x000000e1aa3a7223 */ /* 0x040fe20000010035 */
[----:B------:R-:W-:Y:S01]  /*66c0*/  FFMA.FTZ R53, R170, R189, -R60 ;  /* 0x000000bdaa357223 */ /* 0x000fe2000001083c */
[----:B0-----:R-:W-:Y:S01]  /*66d0*/  FMUL.FTZ R65, R204, UR42 ;  /* 0x0000002acc417c20 */ /* 0x001fe20008410000 */
[----:B------:R-:W-:Y:S01]  /*66e0*/  FMUL.FTZ R60, R205, UR43 ;  /* 0x0000002bcd3c7c20 */ /* 0x000fe20008410000 */
[----:B------:R-:W-:Y:S01]  /*66f0*/  FFMA.FTZ R218, R115, R218, R58 ;  /* 0x000000da73da7223 */ /* 0x000fe2000001003a */
[----:B------:R-:W-:Y:S01]  /*6700*/  FADD.FTZ R190, R190, R53 ;  /* 0x00000035bebe7221 */ /* 0x000fe20000010000 */
[----:B------:R-:W-:Y:S01]  /*6710*/  FFMA.FTZ R65, R220, UR43, R65 ;  /* 0x0000002bdc417c23 */ /* 0x000fe20008010041 */
[----:B-1----:R-:W-:Y:S01]  /*6720*/  FMUL.FTZ R61, R111, -R64 ;  /* 0x800000406f3d7220 */ /* 0x002fe20000410000 */
[----:B------:R-:W-:Y:S01]  /*6730*/  FFMA.FTZ R60, R223, UR42, -R60 ;  /* 0x0000002adf3c7c23 */ /* 0x000fe2000801083c */
[C---:B------:R-:W-:Y:S01]  /*6740*/  FMUL.FTZ R53, R171.reuse, R190 ;  /* 0x000000beab357220 */ /* 0x040fe20000410000 */
[-C--:B------:R-:W-:Y:S01]  /*6750*/  FMUL.FTZ R171, R171, R218.reuse ;  /* 0x000000daabab7220 */ /* 0x080fe20000410000 */
[----:B------:R-:W-:Y:S01]  /*6760*/  FMUL.FTZ R65, R110, -R65 ;  /* 0x800000416e417220 */ /* 0x000fe20000410000 */
[----:B------:R-:W-:Y:S01]  /*6770*/  STS [R52+0x2134], R61 ;  /* 0x0021343d34007388 */ /* 0x000fe20000000800 */
[C---:B------:R-:W-:Y:S01]  /*6780*/  FFMA.FTZ R53, R172.reuse, R218, R53 ;  /* 0x000000daac357223 */ /* 0x040fe20000010035 */
[----:B------:R-:W-:Y:S01]  /*6790*/  FFMA.FTZ R64, R172, R190, -R171 ;  /* 0x000000beac407223 */ /* 0x000fe200000108ab */
[----:B------:R-:W-:Y:S01]  /*67a0*/  FMUL.FTZ R69, R112, R69 ;  /* 0x0000004570457220 */ /* 0x000fe20000410000 */
[----:B------:R0:W-:Y:S01]  /*67b0*/  STS [R52+0x213c], R65 ;  /* 0x00213c4134007388 */ /* 0x0001e20000000800 */
[----:B------:R-:W-:Y:S01]  /*67c0*/  FFMA.FTZ R58, R116, R221, R53 ;  /* 0x000000dd743a7223 */ /* 0x000fe20000010035 */
[----:B------:R-:W-:Y:S01]  /*67d0*/  FMUL.FTZ R53, R206, UR43 ;  /* 0x0000002bce357c20 */ /* 0x000fe20008410000 */
[----:B------:R-:W-:Y:S01]  /*67e0*/  FADD.FTZ R64, R191, R64 ;  /* 0x00000040bf407221 */ /* 0x000fe20000010000 */
[----:B------:R-:W-:Y:S01]  /*67f0*/  FMUL.FTZ R63, R110, R63 ;  /* 0x0000003f6e3f7220 */ /* 0x000fe20000410000 */
[----:B------:R-:W-:Y:S01]  /*6800*/  FMUL.FTZ R71, R202, UR42 ;  /* 0x0000002aca477c20 */ /* 0x000fe20008410000 */
[----:B------:R-:W-:Y:S01]  /*6810*/  FFMA.FTZ R53, R216, UR42, -R53 ;  /* 0x0000002ad8357c23 */ /* 0x000fe20008010835 */
[----:B------:R-:W-:Y:S01]  /*6820*/  FFMA.FTZ R66, R223, UR43, R66 ;  /* 0x0000002bdf427c23 */ /* 0x000fe20008010042 */
[----:B------:R-:W-:Y:S01]  /*6830*/  FFMA.FTZ R232, R48, -R131, R232 ;  /* 0x8000008330e87223 */ /* 0x000fe200000100e8 */
[----:B------:R1:W-:Y:S01]  /*6840*/  STS [R52+0x2128], R69 ;  /* 0x0021284534007388 */ /* 0x0003e20000000800 */
[----:B0-----:R-:W-:Y:S01]  /*6850*/  FMUL.FTZ R65, R109, R60 ;  /* 0x0000003c6d417220 */ /* 0x001fe20000410000 */
[C---:B------:R-:W-:Y:S01]  /*6860*/  FMUL.FTZ R60, R173.reuse, R64 ;  /* 0x00000040ad3c7220 */ /* 0x040fe20000410000 */
[----:B------:R-:W-:Y:S01]  /*6870*/  FMUL.FTZ R75, R108, R53 ;  /* 0x000000356c4b7220 */ /* 0x000fe20000410000 */
[-C--:B------:R-:W-:Y:S01]  /*6880*/  FMUL.FTZ R173, R173, R58.reuse ;  /* 0x0000003aadad7220 */ /* 0x080fe20000410000 */
[----:B------:R-:W-:Y:S01]  /*6890*/  FFMA.FTZ R71, R222, UR43, R71 ;  /* 0x0000002bde477c23 */ /* 0x000fe20008010047 */
[C---:B------:R-:W-:Y:S01]  /*68a0*/  FFMA.FTZ R53, R175.reuse, R58, R60 ;  /* 0x0000003aaf357223 */ /* 0x040fe2000001003c */
[----:B------:R0:W-:Y:S01]  /*68b0*/  STS [R52+0x2140], R65 ;  /* 0x0021404134007388 */ /* 0x0001e20000000800 */
[----:B------:R-:W-:Y:S01]  /*68c0*/  FFMA.FTZ R173, R175, R64, -R173 ;  /* 0x00000040afad7223 */ /* 0x000fe200000108ad */
[----:B------:R-:W-:Y:S01]  /*68d0*/  FMUL.FTZ R60, R132, R58 ;  /* 0x0000003a843c7220 */ /* 0x000fe20000410000 */
[----:B------:R-:W-:Y:S01]  /*68e0*/  FFMA.FTZ R215, R0, R215, R53 ;  /* 0x000000d700d77223 */ /* 0x000fe20000010035 */
[----:B------:R2:W-:Y:S01]  /*68f0*/  STS [R52+0x2138], R63 ;  /* 0x0021383f34007388 */ /* 0x0005e20000000800 */
[----:B------:R-:W-:Y:S01]  /*6900*/  FADD.FTZ R192, R192, R173 ;  /* 0x000000adc0c07221 */ /* 0x000fe20000010000 */
[----:B-1----:R-:W-:Y:S01]  /*6910*/  FMUL.FTZ R69, R109, -R66 ;  /* 0x800000426d457220 */ /* 0x002fe20000410000 */
[C---:B------:R-:W-:Y:S01]  /*6920*/  FMUL.FTZ R61, R131.reuse, R215 ;  /* 0x000000d7833d7220 */ /* 0x040fe20000410000 */
[----:B------:R-:W-:Y:S01]  /*6930*/  FMUL.FTZ R66, R132, R64 ;  /* 0x0000004084427220 */ /* 0x000fe20000410000 */
[----:B------:R-:W-:Y:S01]  /*6940*/  FMUL.FTZ R53, R131, R192 ;  /* 0x000000c083357220 */ /* 0x000fe20000410000 */
[----:B------:R-:W-:Y:S01]  /*6950*/  FMUL.FTZ R68, R197, R60 ;  /* 0x0000003cc5447220 */ /* 0x000fe20000410000 */
[----:B0-----:R-:W-:Y:S01]  /*6960*/  FMUL.FTZ R65, R198, R61 ;  /* 0x0000003dc6417220 */ /* 0x001fe20000410000 */
[----:B------:R-:W-:Y:S01]  /*6970*/  FMUL.FTZ R71, R112, -R71 ;  /* 0x8000004770477220 */ /* 0x000fe20000410000 */
[----:B------:R-:W-:Y:S01]  /*6980*/  FMUL.FTZ R72, R207, UR43 ;  /* 0x0000002bcf487c20 */ /* 0x000fe20008410000 */
[----:B--2---:R-:W-:Y:S01]  /*6990*/  FFMA.FTZ R63, R49, -R132, R230 ;  /* 0x80000084313f7223 */ /* 0x004fe200000100e6 */
[-C--:B------:R-:W-:Y:S01]  /*69a0*/  FFMA.FTZ R65, R232, R53.reuse, -R65 ;  /* 0x00000035e8417223 */ /* 0x080fe20000010841 */
[----:B------:R-:W-:Y:S01]  /*69b0*/  FMUL.FTZ R53, R198, R53 ;  /* 0x00000035c6357220 */ /* 0x000fe20000410000 */
[----:B------:R0:W-:Y:S01]  /*69c0*/  STS [R52+0x212c], R71 ;  /* 0x00212c4734007388 */ /* 0x0001e20000000800 */
[-C--:B------:R-:W-:Y:S01]  /*69d0*/  FFMA.FTZ R68, R63, R66.reuse, -R68 ;  /* 0x000000423f447223 */ /* 0x080fe20000010844 */
[----:B------:R-:W-:Y:S01]  /*69e0*/  FMUL.FTZ R66, R197, R66 ;  /* 0x00000042c5427220 */ /* 0x000fe20000410000 */
[----:B------:R-:W-:Y:S01]  /*69f0*/  FFMA.FTZ R53, R232, R61, R53 ;  /* 0x0000003de8357223 */ /* 0x000fe20000010035 */
[----:B------:R-:W-:Y:S01]  /*6a00*/  FFMA.FTZ R72, R219, UR42, -R72 ;  /* 0x0000002adb487c23 */ /* 0x000fe20008010848 */
[----:B------:R-:W-:Y:S01]  /*6a10*/  FFMA.FTZ R76, -R104, R97, R76 ;  /* 0x00000061684c7223 */ /* 0x000fe2000001014c */
[----:B------:R-:W-:Y:S01]  /*6a20*/  FFMA.FTZ R66, R63, R60, R66 ;  /* 0x0000003c3f427223 */ /* 0x000fe20000010042 */
[----:B------:R-:W-:Y:S01]  /*6a30*/  FADD.FTZ R53, RZ, R53 ;  /* 0x00000035ff357221 */ /* 0x000fe20000010000 */
[----:B------:R-:W-:Y:S01]  /*6a40*/  FADD.FTZ R65, RZ, R65 ;  /* 0x00000041ff417221 */ /* 0x000fe20000010000 */
[----:B------:R1:W-:Y:S01]  /*6a50*/  STS [R52+0x2144], R69 ;  /* 0x0021444534007388 */ /* 0x0003e20000000800 */
[----:B0-----:R-:W-:Y:S01]  /*6a60*/  FMUL.FTZ R71, R206, UR42 ;  /* 0x0000002ace477c20 */ /* 0x001fe20008410000 */
[----:B------:R-:W-:Y:S01]  /*6a70*/  FADD.FTZ R53, R53, R66 ;  /* 0x0000004235357221 */ /* 0x000fe20000010000 */
[----:B------:R-:W-:Y:S01]  /*6a80*/  FMUL.FTZ R66, R129, R218 ;  /* 0x000000da81427220 */ /* 0x000fe20000410000 */
[----:B------:R-:W-:Y:S01]  /*6a90*/  FFMA.FTZ R80, -R103, R80, R76 ;  /* 0x0000005067507223 */ /* 0x000fe2000001014c */
[----:B------:R-:W-:Y:S01]  /*6aa0*/  FFMA.FTZ R71, R216, UR43, R71 ;  /* 0x0000002bd8477c23 */ /* 0x000fe20008010047 */
[----:B------:R-:W-:Y:S01]  /*6ab0*/  FADD.FTZ R68, R65, R68 ;  /* 0x0000004441447221 */ /* 0x000fe20000010000 */
[----:B------:R-:W-:Y:S01]  /*6ac0*/  FFMA.FTZ R233, R50, -R129, R233 ;  /* 0x8000008132e97223 */ /* 0x000fe200000100e9 */
[----:B------:R-:W-:Y:S01]  /*6ad0*/  FMUL.FTZ R76, R199, R66 ;  /* 0x00000042c74c7220 */ /* 0x000fe20000410000 */
[----:B------:R-:W-:Y:S01]  /*6ae0*/  FMUL.FTZ R71, R108, -R71 ;  /* 0x800000476c477220 */ /* 0x000fe20000410000 */
[----:B-1----:R-:W-:Y:S01]  /*6af0*/  FMUL.FTZ R69, R107, R72 ;  /* 0x000000486b457220 */ /* 0x002fe20000410000 */
[----:B------:R-:W-:Y:S01]  /*6b00*/  FMUL.FTZ R72, R129, R190 ;  /* 0x000000be81487220 */ /* 0x000fe20000410000 */
[----:B------:R-:W-:Y:S01]  /*6b10*/  FMUL.FTZ R65, R130, R225 ;  /* 0x000000e182417220 */ /* 0x000fe20000410000 */
[----:B------:R0:W-:Y:S01]  /*6b20*/  STS [R52+0x2148], R75 ;  /* 0x0021484b34007388 */ /* 0x0001e20000000800 */
[----:B------:R-:W-:Y:S01]  /*6b30*/  FFMA.FTZ R226, R51, -R130, R226 ;  /* 0x8000008233e27223 */ /* 0x000fe200000100e2 */
[----:B------:R-:W-:Y:S01]  /*6b40*/  FMUL.FTZ R78, R207, UR42 ;  /* 0x0000002acf4e7c20 */ /* 0x000fe20008410000 */
[----:B------:R-:W-:Y:S01]  /*6b50*/  FMUL.FTZ R79, R208, UR43 ;  /* 0x0000002bd04f7c20 */ /* 0x000fe20008410000 */
[----:B------:R1:W-:Y:S01]  /*6b60*/  STS [R52+0x2150], R69 ;  /* 0x0021504534007388 */ /* 0x0003e20000000800 */
[----:B------:R-:W-:Y:S01]  /*6b70*/  FFMA.FTZ R229, R44, -R127, R229 ;  /* 0x8000007f2ce57223 */ /* 0x000fe200000100e5 */
[----:B------:R-:W-:Y:S01]  /*6b80*/  FFMA.FTZ R78, R219, UR43, R78 ;  /* 0x0000002bdb4e7c23 */ /* 0x000fe2000801004e */
[----:B------:R-:W-:Y:S01]  /*6b90*/  FFMA.FTZ R83, R214, UR42, -R79 ;  /* 0x0000002ad6537c23 */ /* 0x000fe2000801084f */
[----:B------:R2:W-:Y:S01]  /*6ba0*/  STS [R52+0x214c], R71 ;  /* 0x00214c4734007388 */ /* 0x0005e20000000800 */
[----:B------:R-:W-:Y:S01]  /*6bb0*/  FFMA.FTZ R222, R45, -R128, R222 ;  /* 0x800000802dde7223 */ /* 0x000fe200000100de */
[----:B0-----:R-:W-:Y:S01]  /*6bc0*/  FMUL.FTZ R75, R200, R65 ;  /* 0x00000041c84b7220 */ /* 0x001fe20000410000 */
[----:B------:R-:W-:Y:S01]  /*6bd0*/  FMUL.FTZ R79, R107, -R78 ;  /* 0x8000004e6b4f7220 */ /* 0x000fe20000410000 */
[----:B------:R-:W-:Y:S01]  /*6be0*/  FMUL.FTZ R78, R209, UR43 ;  /* 0x0000002bd14e7c20 */ /* 0x000fe20008410000 */
[----:B------:R-:W-:Y:S01]  /*6bf0*/  FMUL.FTZ R85, R106, R83 ;  /* 0x000000536a557220 */ /* 0x000fe20000410000 */
[-C--:B-1----:R-:W-:Y:S01]  /*6c00*/  FFMA.FTZ R69, R233, R72.reuse, -R76 ;  /* 0x00000048e9457223 */ /* 0x082fe2000001084c */
[----:B------:R-:W-:Y:S01]  /*6c10*/  FMUL.FTZ R72, R199, R72 ;  /* 0x00000048c7487220 */ /* 0x000fe20000410000 */
[----:B------:R0:W-:Y:S01]  /*6c20*/  STS [R52+0x2154], R79 ;  /* 0x0021544f34007388 */ /* 0x0001e20000000800 */
[----:B------:R-:W-:Y:S01]  /*6c30*/  FFMA.FTZ R82, R217, UR42, -R78 ;  /* 0x0000002ad9527c23 */ /* 0x000fe2000801084e */
[----:B--2---:R-:W-:Y:S01]  /*6c40*/  FMUL.FTZ R71, R130, R189 ;  /* 0x000000bd82477220 */ /* 0x004fe20000410000 */
[----:B------:R-:W-:Y:S01]  /*6c50*/  FFMA.FTZ R72, R233, R66, R72 ;  /* 0x00000042e9487223 */ /* 0x000fe20000010048 */
[----:B------:R-:W-:Y:S01]  /*6c60*/  FADD.FTZ R68, R68, R69 ;  /* 0x0000004544447221 */ /* 0x000fe20000010000 */
[----:B------:R-:W-:Y:S01]  /*6c70*/  FMUL.FTZ R69, R128, R231 ;  /* 0x000000e780457220 */ /* 0x000fe20000410000 */
[-C--:B------:R-:W-:Y:S01]  /*6c80*/  FFMA.FTZ R75, R226, R71.reuse, -R75 ;  /* 0x00000047e24b7223 */ /* 0x080fe2000001084b */
[----:B------:R-:W-:Y:S01]  /*6c90*/  FMUL.FTZ R71, R200, R71 ;  /* 0x00000047c8477220 */ /* 0x000fe20000410000 */
[----:B------:R-:W-:Y:S01]  /*6ca0*/  FADD.FTZ R53, R53, R72 ;  /* 0x0000004835357221 */ /* 0x000fe20000010000 */
[----:B------:R-:W-:Y:S01]  /*6cb0*/  FFMA.FTZ R86, R46, -R125, R227 ;  /* 0x8000007d2e567223 */ /* 0x000fe200000100e3 */
[----:B------:R-:W-:Y:S01]  /*6cc0*/  FADD.FTZ R75, R68, R75 ;  /* 0x0000004b444b7221 */ /* 0x000fe20000010000 */
[----:B------:R-:W-:Y:S01]  /*6cd0*/  FFMA.FTZ R72, R226, R65, R71 ;  /* 0x00000041e2487223 */ /* 0x000fe20000010047 */
[----:B------:R-:W-:Y:S01]  /*6ce0*/  FMUL.FTZ R68, R127, R224 ;  /* 0x000000e07f447220 */ /* 0x000fe20000410000 */
[----:B------:R-:W-:Y:S01]  /*6cf0*/  FMUL.FTZ R71, R128, R187 ;  /* 0x000000bb80477220 */ /* 0x000fe20000410000 */
[----:B0-----:R-:W-:Y:S01]  /*6d00*/  FMUL.FTZ R79, R202, R69 ;  /* 0x00000045ca4f7220 */ /* 0x001fe20000410000 */
[----:B------:R-:W-:Y:S01]  /*6d10*/  FADD.FTZ R53, R53, R72 ;  /* 0x0000004835357221 */ /* 0x000fe20000010000 */
[----:B------:R-:W-:Y:S01]  /*6d20*/  FMUL.FTZ R72, R127, R188 ;  /* 0x000000bc7f487220 */ /* 0x000fe20000410000 */
[----:B------:R-:W-:Y:S01]  /*6d30*/  FMUL.FTZ R76, R201, R68 ;  /* 0x00000044c94c7220 */ /* 0x000fe20000410000 */
[-C--:B------:R-:W-:Y:S01]  /*6d40*/  FFMA.FTZ R78, R222, R71.reuse, -R79 ;  /* 0x00000047de4e7223 */ /* 0x080fe2000001084f */
[----:B------:R-:W-:Y:S01]  /*6d50*/  FMUL.FTZ R71, R202, R71 ;  /* 0x00000047ca477220 */ /* 0x000fe20000410000 */
[----:B------:R-:W-:Y:S01]  /*6d60*/  FMUL.FTZ R83, R208, UR42 ;  /* 0x0000002ad0537c20 */ /* 0x000fe20008410000 */
[-C--:B------:R-:W-:Y:S01]  /*6d70*/  FFMA.FTZ R76, R229, R72.reuse, -R76 ;  /* 0x00000048e54c7223 */ /* 0x080fe2000001084c */
[----:B------:R-:W-:Y:S01]  /*6d80*/  FMUL.FTZ R72, R201, R72 ;  /* 0x00000048c9487220 */ /* 0x000fe20000410000 */
[----:B------:R0:W-:Y:S01]  /*6d90*/  STS [R52+0x2158], R85 ;  /* 0x0021585534007388 */ /* 0x0001e20000000800 */
[----:B------:R-:W-:Y:S01]  /*6da0*/  FMUL.FTZ R87, R105, R82 ;  /* 0x0000005269577220 */ /* 0x000fe20000410000 */
[----:B------:R-:W-:Y:S01]  /*6db0*/  FADD.FTZ R75, R75, R76 ;  /* 0x0000004c4b4b7221 */ /* 0x000fe20000010000 */
[----:B------:R-:W-:Y:S01]  /*6dc0*/  FFMA.FTZ R72, R229, R68, R72 ;  /* 0x00000044e5487223 */ /* 0x000fe20000010048 */
[----:B------:R-:W-:Y:S01]  /*6dd0*/  FMUL.FTZ R76, R125, R186 ;  /* 0x000000ba7d4c7220 */ /* 0x000fe20000410000 */
[----:B------:R-:W-:Y:S01]  /*6de0*/  FMUL.FTZ R82, R126, R185 ;  /* 0x000000b97e527220 */ /* 0x000fe20000410000 */
[----:B------:R-:W-:Y:S01]  /*6df0*/  FADD.FTZ R75, R75, R78 ;  /* 0x0000004e4b4b7221 */ /* 0x000fe20000010000 */
[----:B------:R-:W-:Y:S01]  /*6e00*/  FADD.FTZ R53, R53, R72 ;  /* 0x0000004835357221 */ /* 0x000fe20000010000 */
[----:B------:R-:W-:Y:S01]  /*6e10*/  FFMA.FTZ R72, R222, R69, R71 ;  /* 0x00000045de487223 */ /* 0x000fe20000010047 */
[----:B------:R-:W-:Y:S01]  /*6e20*/  FMUL.FTZ R71, R125, R228 ;  /* 0x000000e47d477220 */ /* 0x000fe20000410000 */
[----:B0-----:R-:W-:Y:S01]  /*6e30*/  FFMA.FTZ R85, R47, -R126, R220 ;  /* 0x8000007e2f557223 */ /* 0x001fe200000100dc */
[----:B------:R-:W-:Y:S01]  /*6e40*/  FFMA.FTZ R83, R214, UR43, R83 ;  /* 0x0000002bd6537c23 */ /* 0x000fe20008010053 */
[----:B------:R-:W-:Y:S01]  /*6e50*/  FADD.FTZ R53, R53, R72 ;  /* 0x0000004835357221 */ /* 0x000fe20000010000 */
[----:B------:R-:W-:Y:S01]  /*6e60*/  FMUL.FTZ R72, R126, R235 ;  /* 0x000000eb7e487220 */ /* 0x000fe20000410000 */
[----:B------:R-:W-:Y:S01]  /*6e70*/  FMUL.FTZ R79, R203, R71 ;  /* 0x00000047cb4f7220 */ /* 0x000fe20000410000 */
[----:B------:R-:W-:Y:S01]  /*6e80*/  FMUL.FTZ R88, R209, UR42 ;  /* 0x0000002ad1587c20 */ /* 0x000fe20008410000 */
[----:B------:R-:W-:Y:S01]  /*6e90*/  FMUL.FTZ R83, R106, -R83 ;  /* 0x800000536a537220 */ /* 0x000fe20000410000 */
[----:B------:R-:W-:Y:S01]  /*6ea0*/  FMUL.FTZ R84, R204, R72 ;  /* 0x00000048cc547220 */ /* 0x000fe20000410000 */
[CC--:B------:R-:W-:Y:S01]  /*6eb0*/  FFMA.FTZ R78, R86.reuse, R76.reuse, -R79 ;  /* 0x0000004c564e7223 */ /* 0x0c0fe2000001084f */
[----:B------:R-:W-:Y:S01]  /*6ec0*/  FMUL.FTZ R79, R203, R76 ;  /* 0x0000004ccb4f7220 */ /* 0x000fe20000410000 */
[----:B------:R-:W-:Y:S01]  /*6ed0*/  FFMA.FTZ R88, R217, UR43, R88 ;  /* 0x0000002bd9587c23 */ /* 0x000fe20008010058 */
[-C--:B------:R-:W-:Y:S01]  /*6ee0*/  FFMA.FTZ R84, R85, R82.reuse, -R84 ;  /* 0x0000005255547223 */ /* 0x080fe20000010854 */
[----:B------:R-:W-:Y:S01]  /*6ef0*/  FADD.FTZ R75, R75, R78 ;  /* 0x0000004e4b4b7221 */ /* 0x000fe20000010000 */
[----:B------:R-:W-:Y:S01]  /*6f00*/  FMUL.FTZ R90, R211, UR43 ;  /* 0x0000002bd35a7c20 */ /* 0x000fe20008410000 */
[----:B------:R-:W-:Y:S01]  /*6f10*/  FFMA.FTZ R76, R86, R71, R79 ;  /* 0x00000047564c7223 */ /* 0x000fe2000001004f */
[----:B------:R-:W-:Y:S01]  /*6f20*/  FMUL.FTZ R82, R204, R82 ;  /* 0x00000052cc527220 */ /* 0x000fe20000410000 */
[----:B------:R-:W-:Y:S01]  /*6f30*/  FADD.FTZ R84, R75, R84 ;  /* 0x000000544b547221 */ /* 0x000fe20000010000 */
[----:B------:R-:W-:Y:S01]  /*6f40*/  FMUL.FTZ R75, R123, R62 ;  /* 0x0000003e7b4b7220 */ /* 0x000fe20000410000 */
[----:B------:R0:W-:Y:S01]  /*6f50*/  STS [R52+0x215c], R83 ;  /* 0x00215c5334007388 */ /* 0x0001e20000000800 */
[----:B------:R-:W-:Y:S01]  /*6f60*/  FADD.FTZ R53, R53, R76 ;  /* 0x0000004c35357221 */ /* 0x000fe20000010000 */
[----:B------:R-:W-:Y:S01]  /*6f70*/  FFMA.FTZ R82, R85, R72, R82 ;  /* 0x0000004855527223 */ /* 0x000fe20000010052 */
[C---:B------:R-:W-:Y:S01]  /*6f80*/  FMUL.FTZ R76, R124.reuse, R67 ;  /* 0x000000437c4c7220 */ /* 0x040fe20000410000 */
[----:B------:R1:W-:Y:S01]  /*6f90*/  STS [R52+0x2160], R87 ;  /* 0x0021605734007388 */ /* 0x0003e20000000800 */
[----:B------:R-:W-:Y:S01]  /*6fa0*/  FMUL.FTZ R78, R123, R184 ;  /* 0x000000b87b4e7220 */ /* 0x000fe20000410000 */
[----:B------:R-:W-:Y:S01]  /*6fb0*/  FMUL.FTZ R79, R205, R75 ;  /* 0x0000004bcd4f7220 */ /* 0x000fe20000410000 */
[----:B------:R-:W-:Y:S01]  /*6fc0*/  FADD.FTZ R53, R53, R82 ;  /* 0x0000005235357221 */ /* 0x000fe20000010000 */
[----:B------:R-:W-:Y:S01]  /*6fd0*/  FMUL.FTZ R82, R124, R183 ;  /* 0x000000b77c527220 */ /* 0x000fe20000410000 */
[----:B------:R-:W-:Y:S01]  /*6fe0*/  FMUL.FTZ R92, R211, UR42 ;  /* 0x0000002ad35c7c20 */ /* 0x000fe20008410000 */
[----:B0-----:R-:W-:Y:S01]  /*6ff0*/  FMUL.FTZ R83, R105, -R88 ;  /* 0x8000005869537220 */ /* 0x001fe20000410000 */
[----:B------:R-:W-:Y:S01]  /*7000*/  FFMA.FTZ R88, R40, -R123, R223 ;  /* 0x8000007b28587223 */ /* 0x000fe200000100df */
[C---:B------:R-:W-:Y:S01]  /*7010*/  FMUL.FTZ R96, R212.reuse, UR43 ;  /* 0x0000002bd4607c20 */ /* 0x040fe20008410000 */
[----:B------:R-:W-:Y:S01]  /*7020*/  FMUL.FTZ R98, R212, UR42 ;  /* 0x0000002ad4627c20 */ /* 0x000fe20008410000 */
[----:B-1----:R-:W-:Y:S01]  /*7030*/  FFMA.FTZ R87, R213, UR42, -R90 ;  /* 0x0000002ad5577c23 */ /* 0x002fe2000801085a */
[----:B------:R0:W-:Y:S01]  /*7040*/  STS [R52+0x2164], R83 ;  /* 0x0021645334007388 */ /* 0x0001e20000000800 */
[----:B------:R-:W-:Y:S01]  /*7050*/  FMUL.FTZ R90, R206, R76 ;  /* 0x0000004cce5a7220 */ /* 0x000fe20000410000 */
[----:B------:R-:W-:Y:S01]  /*7060*/  FFMA.FTZ R96, R239, UR42, -R96 ;  /* 0x0000002aef607c23 */ /* 0x000fe20008010860 */
[----:B------:R-:W-:Y:S01]  /*7070*/  FMUL.FTZ R89, R104, R87 ;  /* 0x0000005768597220 */ /* 0x000fe20000410000 */
[----:B------:R-:W-:Y:S01]  /*7080*/  FFMA.FTZ R87, R41, -R124, R216 ;  /* 0x8000007c29577223 */ /* 0x000fe200000100d8 */
[----:B------:R-:W-:Y:S01]  /*7090*/  FFMA.FTZ R98, R239, UR43, R98 ;  /* 0x0000002bef627c23 */ /* 0x000fe20008010062 */
[----:B------:R-:W-:Y:S01]  /*70a0*/  FMUL.FTZ R95, R103, R96 ;  /* 0x00000060675f7220 */ /* 0x000fe20000410000 */
[----:B------:R-:W1:Y:S01]  /*70b0*/  LDC R159, c[0x0][0x388] ;  /* 0x0000e200ff9f7b82 */ /* 0x000e620000000800 */
[-C--:B------:R-:W-:Y:S01]  /*70c0*/  FFMA.FTZ R90, R87, R82.reuse, -R90 ;  /* 0x00000052575a7223 */ /* 0x080fe2000001085a */
[----:B------:R-:W-:Y:S01]  /*70d0*/  FMUL.FTZ R82, R206, R82 ;  /* 0x00000052ce527220 */ /* 0x000fe20000410000 */
[-C--:B0-----:R-:W-:Y:S01]  /*70e0*/  FFMA.FTZ R83, R88, R78.reuse, -R79 ;  /* 0x0000004e58537223 */ /* 0x081fe2000001084f */
[----:B------:R-:W-:Y:S01]  /*70f0*/  FMUL.FTZ R79, R205, R78 ;  /* 0x0000004ecd4f7220 */ /* 0x000fe20000410000 */
[----:B------:R0:W-:Y:S01]  /*7100*/  STS [R52+0x2168], R89 ;  /* 0x0021685934007388 */ /* 0x0001e20000000800 */
[----:B------:R-:W-:Y:S01]  /*7110*/  FFMA.FTZ R82, R87, R76, R82 ;  /* 0x0000004c57527223 */ /* 0x000fe20000010052 */
[----:B------:R-:W-:Y:S01]  /*7120*/  FADD.FTZ R83, R84, R83 ;  /* 0x0000005354537221 */ /* 0x000fe20000010000 */
[----:B------:R-:W-:Y:S01]  /*7130*/  FFMA.FTZ R78, R88, R75, R79 ;  /* 0x0000004b584e7223 */ /* 0x000fe2000001004f */
[----:B------:R-:W-:Y:S01]  /*7140*/  FMUL.FTZ R79, R121, R70 ;  /* 0x00000046794f7220 */ /* 0x000fe20000410000 */
[----:B------:R-:W-:Y:S01]  /*7150*/  FMUL.FTZ R97, R74, UR42 ;  /* 0x0000002a4a617c20 */ /* 0x000fe20008410000 */
[----:B------:R-:W-:Y:S01]  /*7160*/  FADD.FTZ R83, R83, R90 ;  /* 0x0000005a53537221 */ /* 0x000fe20000010000 */
[----:B------:R-:W-:Y:S01]  /*7170*/  FADD.FTZ R53, R53, R78 ;  /* 0x0000004e35357221 */ /* 0x000fe20000010000 */
[----:B------:R-:W-:Y:S01]  /*7180*/  FFMA.FTZ R90, R42, -R121, R219 ;  /* 0x800000792a5a7223 */ /* 0x000fe200000100db */
[----:B------:R-:W-:Y:S01]  /*7190*/  FMUL.FTZ R91, R207, R79 ;  /* 0x0000004fcf5b7220 */ /* 0x000fe20000410000 */
[----:B0-----:R-:W-:Y:S01]  /*71a0*/  FFMA.FTZ R89, R213, UR43, R92 ;  /* 0x0000002bd5597c23 */ /* 0x001fe2000801005c */
[----:B------:R-:W-:Y:S01]  /*71b0*/  FADD.FTZ R53, R53, R82 ;  /* 0x0000005235357221 */ /* 0x000fe20000010000 */
[----:B------:R-:W-:Y:S01]  /*71c0*/  FMUL.FTZ R82, R121, R182 ;  /* 0x000000b679527220 */ /* 0x000fe20000410000 */
[----:B------:R-:W-:Y:S01]  /*71d0*/  FMUL.FTZ R78, R122, R73 ;  /* 0x000000497a4e7220 */ /* 0x000fe20000410000 */
[----:B------:R-:W-:Y:S01]  /*71e0*/  FMUL.FTZ R93, R104, -R89 ;  /* 0x80000059685d7220 */ /* 0x000fe20000410000 */
[----:B------:R-:W-:Y:S01]  /*71f0*/  FFMA.FTZ R89, R43, -R122, R214 ;  /* 0x8000007a2b597223 */ /* 0x000fe200000100d6 */
[-C--:B------:R-:W-:Y:S01]  /*7200*/  FFMA.FTZ R84, R90, R82.reuse, -R91 ;  /* 0x000000525a547223 */ /* 0x080fe2000001085b */
[----:B------:R-:W-:Y:S01]  /*7210*/  FMUL.FTZ R91, R207, R82 ;  /* 0x00000052cf5b7220 */ /* 0x000fe20000410000 */
[----:B------:R-:W-:Y:S01]  /*7220*/  FMUL.FTZ R92, R122, R181 ;  /* 0x000000b57a5c7220 */ /* 0x000fe20000410000 */
[----:B------:R0:W-:Y:S01]  /*7230*/  STS [R52+0x216c], R93 ;  /* 0x00216c5d34007388 */ /* 0x0001e20000000800 */
[----:B------:R-:W-:Y:S01]  /*7240*/  FMUL.FTZ R96, R208, R78 ;  /* 0x0000004ed0607220 */ /* 0x000fe20000410000 */
[----:B------:R-:W-:Y:S01]  /*7250*/  FFMA.FTZ R82, R90, R79, R91 ;  /* 0x0000004f5a527223 */ /* 0x000fe2000001005b */
[----:B------:R-:W-:Y:S01]  /*7260*/  FMUL.FTZ R91, R103, -R98 ;  /* 0x80000062675b7220 */ /* 0x000fe20000410000 */
[----:B------:R-:W-:Y:S01]  /*7270*/  FFMA.FTZ R217, R36, -R119, R217 ;  /* 0x8000007724d97223 */ /* 0x000fe200000100d9 */
[----:B------:R-:W-:Y:S01]  /*7280*/  FFMA.FTZ R96, R89, R92, -R96 ;  /* 0x0000005c59607223 */ /* 0x000fe20000010860 */
[----:B------:R-:W-:Y:S01]  /*7290*/  FADD.FTZ R53, R53, R82 ;  /* 0x0000005235357221 */ /* 0x000fe20000010000 */
[C---:B------:R-:W-:Y:S01]  /*72a0*/  FMUL.FTZ R82, R119.reuse, R94 ;  /* 0x0000005e77527220 */ /* 0x040fe20000410000 */
[----:B------:R-:W-:Y:S01]  /*72b0*/  FMUL.FTZ R98, R119, R180 ;  /* 0x000000b477627220 */ /* 0x000fe20000410000 */
[----:B------:R-:W-:Y:S01]  /*72c0*/  FMUL.FTZ R92, R208, R92 ;  /* 0x0000005cd05c7220 */ /* 0x000fe20000410000 */
[----:B0-----:R-:W-:Y:S01]  /*72d0*/  FMUL.FTZ R93, R74, UR43 ;  /* 0x0000002b4a5d7c20 */ /* 0x001fe20008410000 */
[----:B------:R-:W-:Y:S01]  /*72e0*/  FMUL.FTZ R100, R209, R82 ;  /* 0x00000052d1647220 */ /* 0x000fe20000410000 */
[----:B------:R-:W-:Y:S01]  /*72f0*/  FADD.FTZ R83, R83, R84 ;  /* 0x0000005453537221 */ /* 0x000fe20000010000 */
[----:B------:R0:W-:Y:S01]  /*7300*/  STS [R52+0x2174], R91 ;  /* 0x0021745b34007388 */ /* 0x0001e20000000800 */
[C---:B------:R-:W-:Y:S01]  /*7310*/  FFMA.FTZ R93, R234.reuse, UR42, -R93 ;  /* 0x0000002aea5d7c23 */ /* 0x040fe2000801085d */
[----:B------:R-:W-:Y:S01]  /*7320*/  FFMA.FTZ R97, R234, UR43, R97 ;  /* 0x0000002bea617c23 */ /* 0x000fe20008010061 */
[----:B------:R-:W-:Y:S01]  /*7330*/  FMUL.FTZ R84, R120, R56 ;  /* 0x0000003878547220 */ /* 0x000fe20000410000 */
[----:B------:R-:W-:Y:S01]  /*7340*/  FFMA.FTZ R92, R89, R78, R92 ;  /* 0x0000004e595c7223 */ /* 0x000fe2000001005c */
[C---:B------:R-:W-:Y:S01]  /*7350*/  FMUL.FTZ R93, R102.reuse, R93 ;  /* 0x0000005d665d7220 */ /* 0x040fe20000410000 */
[----:B------:R-:W-:Y:S01]  /*7360*/  FADD.FTZ R96, R83, R96 ;  /* 0x0000006053607221 */ /* 0x000fe20000010000 */
[----:B------:R-:W-:Y:S01]  /*7370*/  FMUL.FTZ R83, R117, R3 ;  /* 0x0000000375537220 */ /* 0x000fe20000410000 */
[----:B------:R-:W-:Y:S01]  /*7380*/  FMUL.FTZ R97, R102, -R97 ;  /* 0x8000006166617220 */ /* 0x000fe20000410000 */
[----:B------:R-:W-:Y:S01]  /*7390*/  FFMA.FTZ R213, R37, -R120, R213 ;  /* 0x8000007825d57223 */ /* 0x000fe200000100d5 */
[-C--:B0-----:R-:W-:Y:S01]  /*73a0*/  FFMA.FTZ R91, R217, R98.reuse, -R100 ;  /* 0x00000062d95b7223 */ /* 0x081fe20000010864 */
[----:B------:R-:W-:Y:S01]  /*73b0*/  FMUL.FTZ R98, R209, R98 ;  /* 0x00000062d1627220 */ /* 0x000fe20000410000 */
[----:B------:R-:W-:Y:S01]  /*73c0*/  FMUL.FTZ R100, R120, R179 ;  /* 0x000000b378647220 */ /* 0x000fe20000410000 */
[----:B------:R-:W-:Y:S01]  /*73d0*/  FMUL.FTZ R150, R211, R84 ;  /* 0x00000054d3967220 */ /* 0x000fe20000410000 */
[----:B------:R0:W-:Y:S01]  /*73e0*/  STS [R52+0x2170], R95 ;  /* 0x0021705f34007388 */ /* 0x0001e20000000800 */
[----:B------:R-:W-:Y:S01]  /*73f0*/  FADD.FTZ R53, R53, R92 ;  /* 0x0000005c35357221 */ /* 0x000fe20000010000 */
[----:B------:R-:W-:Y:S01]  /*7400*/  FFMA.FTZ R98, R217, R82, R98 ;  /* 0x00000052d9627223 */ /* 0x000fe20000010062 */
[----:B------:R-:W-:Y:S01]  /*7410*/  FFMA.FTZ R92, R38, -R117, R239 ;  /* 0x80000075265c7223 */ /* 0x000fe200000100ef */
[----:B------:R2:W-:Y:S01]  /*7420*/  STS [R52+0x2178], R93 ;  /* 0x0021785d34007388 */ /* 0x0005e20000000800 */
[-C--:B------:R-:W-:Y:S01]  /*7430*/  FFMA.FTZ R150, R213, R100.reuse, -R150 ;  /* 0x00000064d5967223 */ /* 0x080fe20000010896 */
[----:B------:R-:W-:Y:S01]  /*7440*/  FMUL.FTZ R100, R211, R100 ;  /* 0x00000064d3647220 */ /* 0x000fe20000410000 */
[----:B------:R-:W-:Y:S01]  /*7450*/  FADD.FTZ R53, R53, R98 ;  /* 0x0000006235357221 */ /* 0x000fe20000010000 */
[----:B------:R4:W-:Y:S01]  /*7460*/  STS [R52+0x217c], R97 ;  /* 0x00217c6134007388 */ /* 0x0009e20000000800 */
[----:B------:R-:W-:Y:S01]  /*7470*/  FADD.FTZ R91, R96, R91 ;  /* 0x0000005b605b7221 */ /* 0x000fe20000010000 */
[----:B0-----:R-:W-:Y:S01]  /*7480*/  FMUL.FTZ R95, R212, R83 ;  /* 0x00000053d45f7220 */ /* 0x001fe20000410000 */
[----:B------:R-:W-:Y:S01]  /*7490*/  FFMA.FTZ R100, R213, R84, R100 ;  /* 0x00000054d5647223 */ /* 0x000fe20000010064 */
[----:B-1----:R-:W-:Y:S01]  /*74a0*/  LEA R159, R159, -R2, 0x1 ;  /* 0x800000029f9f7211 */ /* 0x002fe200078e08ff */
[----:B------:R-:W-:Y:S01]  /*74b0*/  FADD.FTZ R91, R91, R150 ;  /* 0x000000965b5b7221 */ /* 0x000fe20000010000 */
[----:B--2---:R-:W-:Y:S01]  /*74c0*/  FMUL.FTZ R93, R117, R193 ;  /* 0x000000c1755d7220 */ /* 0x004fe20000410000 */
[----:B------:R-:W-:Y:S01]  /*74d0*/  FADD.FTZ R53, R53, R100 ;  /* 0x0000006435357221 */ /* 0x000fe20000010000 */
[----:B------:R-:W-:Y:S01]  /*74e0*/  FMUL.FTZ R2, R3, UR46 ;  /* 0x0000002e03027c20 */ /* 0x000fe20008410000 */
[----:B------:R-:W-:Y:S01]  /*74f0*/  ISETP.GE.AND P0, PT, R159, 0x1, PT ;  /* 0x000000019f00780c */ /* 0x000fe20003f06270 */
[-C--:B------:R-:W-:Y:S01]  /*7500*/  FFMA.FTZ R98, R92, R93.reuse, -R95 ;  /* 0x0000005d5c627223 */ /* 0x080fe2000001085f */
[----:B------:R-:W-:Y:S01]  /*7510*/  FMUL.FTZ R93, R212, R93 ;  /* 0x0000005dd45d7220 */ /* 0x000fe20000410000 */
[----:B------:R-:W-:Y:S01]  /*7520*/  FMUL.FTZ R95, R180, UR46 ;  /* 0x0000002eb45f7c20 */ /* 0x000fe20008410000 */
[----:B------:R-:W-:Y:S01]  /*7530*/  FMUL.FTZ R150, R187, UR46 ;  /* 0x0000002ebb967c20 */ /* 0x000fe20008410000 */
[----:B----4-:R-:W-:Y:S01]  /*7540*/  FMUL.FTZ R52, R237, UR46 ;  /* 0x0000002eed347c20 */ /* 0x010fe20008410000 */
[----:B------:R-:W-:Y:S01]  /*7550*/  FFMA.FTZ R96, R92, R83, R93 ;  /* 0x000000535c607223 */ /* 0x000fe2000001005d */
[----:B------:R-:W-:Y:S01]  /*7560*/  IADD3 R93, PT, PT, R148, 0x40, RZ ;  /* 0x00000040945d7810 */ /* 0x000fe20007ffe0ff */
[----:B------:R-:W-:Y:S01]  /*7570*/  FFMA.FTZ R170, R94, UR47, R95 ;  /* 0x0000002f5eaa7c23 */ /* 0x000fe2000801005f */
[----:B------:R-:W-:Y:S01]  /*7580*/  FMUL.FTZ R100, R56, UR46 ;  /* 0x0000002e38647c20 */ /* 0x000fe20008410000 */
[----:B------:R-:W-:Y:S01]  /*7590*/  FADD.FTZ R155, R53, R96 ;  /* 0x00000060359b7221 */ /* 0x000fe20000010000 */
[----:B------:R-:W-:Y:S01]  /*75a0*/  LEA.HI R93, R93, R148, RZ, 0x1b ;  /* 0x000000945d5d7211 */ /* 0x000fe200078fd8ff */
[----:B------:R-:W-:Y:S01]  /*75b0*/  FADD.FTZ R53, R91, R98 ;  /* 0x000000625b357221 */ /* 0x000fe20000010000 */
[C---:B------:R-:W-:Y:S01]  /*75c0*/  FFMA.FTZ R91, R193.reuse, UR47, -R2 ;  /* 0x0000002fc15b7c23 */ /* 0x040fe20008010802 */
[----:B------:R-:W-:Y:S01]  /*75d0*/  FMUL.FTZ R2, R193, UR46 ;  /* 0x0000002ec1027c20 */ /* 0x000fe20008410000 */
[----:B------:R-:W-:Y:S01]  /*75e0*/  LEA R165, R93, UR20, 0x2 ;  /* 0x000000145da57c11 */ /* 0x000fe2000f8e10ff */
[----:B------:R-:W-:Y:S01]  /*75f0*/  BAR.SYNC.DEFER_BLOCKING 0x0 ;  /* 0x0000000000007b1d */ /* 0x000fe20000010000 */
[----:B------:R-:W-:Y:S01]  /*7600*/  FMUL.FTZ R93, R94, UR46 ;  /* 0x0000002e5e5d7c20 */ /* 0x000fe20008410000 */
[----:B------:R-:W-:Y:S01]  /*7610*/  FFMA.FTZ R169, R3, UR47, R2 ;  /* 0x0000002f03a97c23 */ /* 0x000fe20008010002 */
[----:B------:R-:W-:Y:S01]  /*7620*/  FMUL.FTZ R2, R73, UR46 ;  /* 0x0000002e49027c20 */ /* 0x000fe20008410000 */
[----:B------:R-:W-:Y:S01]  /*7630*/  FFMA.FTZ R171, R231, UR47, R150 ;  /* 0x0000002fe7ab7c23 */ /* 0x000fe20008010096 */
[----:B------:R-:W-:Y:S01]  /*7640*/  FFMA.FTZ R156, R180, UR47, -R93 ;  /* 0x0000002fb49c7c23 */ /* 0x000fe2000801085d */
[----:B------:R-:W-:Y:S01]  /*7650*/  FMUL.FTZ R93, R70, UR46 ;  /* 0x0000002e465d7c20 */ /* 0x000fe20008410000 */
[----:B------:R-:W-:Y:S01]  /*7660*/  FFMA.FTZ R99, R181, UR47, -R2 ;  /* 0x0000002fb5637c23 */ /* 0x000fe20008010802 */
[----:B------:R-:W-:Y:S01]  /*7670*/  FMUL.FTZ R2, R67, UR46 ;  /* 0x0000002e43027c20 */ /* 0x000fe20008410000 */
[----:B------:R-:W-:Y:S01]  /*7680*/  FFMA.FTZ R101, R81, UR47, -R52 ;  /* 0x0000002f51657c23 */ /* 0x000fe20008010834 */
        /* <DEDUP_REMOVED lines=9> */
[----:B------:R-:W-:Y:S01]  /*7720*/  FMUL.FTZ R167, R58, UR46 ;  /* 0x0000002e3aa77c20 */ /* 0x000fe20008410000 */
[----:B------:R-:W-:Y:S01]  /*7730*/  FFMA.FTZ R158, R186, UR47, -R93 ;  /* 0x0000002fba9e7c23 */ /* 0x000fe2000801085d */
[----:B------:R-:W-:Y:S01]  /*7740*/  FMUL.FTZ R93, R224, UR46 ;  /* 0x0000002ee05d7c20 */ /* 0x000fe20008410000 */
[----:B------:R-:W-:Y:S01]  /*7750*/  FFMA.FTZ R153, R187, UR47, -R2 ;  /* 0x0000002fbb997c23 */ /* 0x000fe20008010802 */
[----:B------:R-:W-:Y:S01]  /*7760*/  FMUL.FTZ R179, R179, UR46 ;  /* 0x0000002eb3b37c20 */ /* 0x000fe20008410000 */
[----:B------:R-:W0:Y:S01]  /*7770*/  LDS R165, [R165+0x2200] ;  /* 0x00220000a5a57984 */ /* 0x000e220000000800 */
[C---:B------:R-:W-:Y:S01]  /*7780*/  FFMA.FTZ R2, R188.reuse, UR47, -R93 ;  /* 0x0000002fbc027c23 */ /* 0x040fe2000801085d */
[----:B------:R-:W-:Y:S01]  /*7790*/  FMUL.FTZ R93, R188, UR46 ;  /* 0x0000002ebc5d7c20 */ /* 0x000fe20008410000 */
[----:B------:R-:W-:Y:S01]  /*77a0*/  FMUL.FTZ R52, R225, UR46 ;  /* 0x0000002ee1347c20 */ /* 0x000fe20008410000 */
[----:B------:R-:W-:Y:S01]  /*77b0*/  FFMA.FTZ R152, R64, UR47, -R167 ;  /* 0x0000002f40987c23 */ /* 0x000fe200080108a7 */
[----:B------:R-:W-:Y:S01]  /*77c0*/  FFMA.FTZ R162, R56, UR47, R179 ;  /* 0x0000002f38a27c23 */ /* 0x000fe200080100b3 */
[----:B------:R-:W-:Y:S01]  /*77d0*/  FFMA.FTZ R166, R224, UR47, R93 ;  /* 0x0000002fe0a67c23 */ /* 0x000fe2000801005d */
[----:B------:R-:W-:Y:S01]  /*77e0*/  FMUL.FTZ R93, R218, UR46 ;  /* 0x0000002eda5d7c20 */ /* 0x000fe20008410000 */
[----:B------:R-:W-:Y:S01]  /*77f0*/  FFMA.FTZ R97, R189, UR47, -R52 ;  /* 0x0000002fbd617c23 */ /* 0x000fe20008010834 */
[----:B------:R-:W-:Y:S01]  /*7800*/  FMUL.FTZ R167, R64, UR46 ;  /* 0x0000002e40a77c20 */ /* 0x000fe20008410000 */
[----:B------:R-:W-:Y:S01]  /*7810*/  FMUL.FTZ R98, R81, UR46 ;  /* 0x0000002e51627c20 */ /* 0x000fe20008410000 */
[----:B------:R-:W-:Y:S01]  /*7820*/  FFMA.FTZ R150, R190, UR47, -R93 ;  /* 0x0000002fbe967c23 */ /* 0x000fe2000801085d */
[----:B------:R-:W-:Y:S01]  /*7830*/  FMUL.FTZ R93, R215, UR46 ;  /* 0x0000002ed75d7c20 */ /* 0x000fe20008410000 */
[----:B------:R-:W-:Y:S01]  /*7840*/  FMUL.FTZ R168, R181, UR46 ;  /* 0x0000002eb5a87c20 */ /* 0x000fe20008410000 */
        /* <DEDUP_REMOVED lines=27> */
[----:B------:R-:W1:Y:S04]  /*7a00*/  LDS R179, [R52+0x2100] ;  /* 0x0021000034b37984 */ /* 0x000e680000000800 */
[----:B-1----:R1:W-:Y:S02]  /*7a10*/  REDG.E.ADD.F32.FTZ.RN.STRONG.GPU desc[UR22][R54.64], R179 ;  /* 0x000000b3360079a6 */ /* 0x0023e4000c12f316 */
.L_x_9923:
[----:B------:R-:W-:Y:S05]  /*7a20*/  BSYNC.RECONVERGENT B0 ;  /* 0x0000000000007941 */ /* 0x000fea0003800200 */
.L_x_9922:
[----:B------:R-:W-:Y:S04]  /*7a30*/  BSSY.RECONVERGENT B0, `(.L_x_9924) ;  /* 0x0000003000007945 */ /* 0x000fe80003800200 */
[----:B------:R-:W-:Y:S05]  /*7a40*/  @!P2 BRA `(.L_x_9925) ;  /* 0x000000000004a947 */ /* 0x000fea0003800000 */
[----:B0-----:R2:W-:Y:S02]  /*7a50*/  REDG.E.ADD.F32.FTZ.RN.STRONG.GPU desc[UR22][R54.64+0x100], R165 ;  /* 0x000100a5360079a6 */ /* 0x0015e4000c12f316 */
.L_x_9925:
[----:B------:R-:W-:Y:S05]  /*7a60*/  BSYNC.RECONVERGENT B0 ;  /* 0x0000000000007941 */ /* 0x000fea0003800200 */
.L_x_9924:
[-C--:B------:R-:W-:Y:S01]  /*7a70*/  LEA.HI R161, R161, R148.reuse, RZ, 0x1b ;  /* 0x00000094a1a17211 */ /* 0x080fe200078fd8ff */
[----:B------:R-:W-:Y:S01]  /*7a80*/  BSSY.RECONVERGENT B0, `(.L_x_9926) ;  /* 0x0000010000007945 */ /* 0x000fe20003800200 */
[----:B------:R-:W-:Y:S02]  /*7a90*/  ISETP.GE.AND P6, PT, R159, 0x81, PT ;  /* 0x000000819f00780c */ /* 0x000fe40003fc6270 */
[----:B------:R-:W-:Y:S02]  /*7aa0*/  LEA R161, R161, UR20, 0x2 ;  /* 0x00000014a1a17c11 */ /* 0x000fe4000f8e10ff */
[C---:B0-2---:R-:W-:Y:S02]  /*7ab0*/  IADD3 R165, PT, PT, R148.reuse, 0x100, RZ ;  /* 0x0000010094a57810 */ /* 0x045fe40007ffe0ff */
        /* <DEDUP_REMOVED lines=12> */
.L_x_9927:
[----:B------:R-:W-:Y:S05]  /*7b80*/  BSYNC.RECONVERGENT B0 ;  /* 0x0000000000007941 */ /* 0x000fea0003800200 */
.L_x_9926:
[----:B01----:R0:W1:Y:S01]  /*7b90*/  LDS R161, [R52+0x2400] ;  /* 0x0024000034a17984 */ /* 0x0030620000000800 */
[----:B------:R-:W-:Y:S01]  /*7ba0*/  BSSY.RECONVERGENT B0, `(.L_x_9928) ;  /* 0x0000006000007945 */ /* 0x000fe20003800200 */
[----:B------:R-:W-:Y:S02]  /*7bb0*/  IADD3 R163, PT, PT, R148, 0x180, RZ ;  /* 0x0000018094a37810 */ /* 0x000fe40007ffe0ff */
[----:B------:R-:W-:Y:S02]  /*7bc0*/  LEA.HI R179, R179, R148, RZ, 0x1b ;  /* 0x00000094b3b37211 */ /* 0x000fe400078fd8ff */
[----:B------:R-:W-:Y:S01]  /*7bd0*/  LEA R64, R165, UR20, 0x2 ;  /* 0x00000014a5407c11 */ /* 0x000fe2000f8e10ff */
[----:B------:R-:W-:Y:S06]  /*7be0*/  @!P0 BRA `(.L_x_9929) ;  /* 0x0000000000048947 */ /* 0x000fec0003800000 */
[----:B-1----:R2:W-:Y:S02]  /*7bf0*/  REDG.E.ADD.F32.FTZ.RN.STRONG.GPU desc[UR22][R54.64+0x300], R161 ;  /* 0x000300a1360079a6 */ /* 0x0025e4000c12f316 */
.L_x_9929:
[----:B------:R-:W-:Y:S05]  /*7c00*/  BSYNC.RECONVERGENT B0 ;  /* 0x0000000000007941 */ /* 0x000fea0003800200 */
.L_x_9928:
[----:B-12---:R1:W2:Y:S01]  /*7c10*/  LDS R161, [R64+0x2500] ;  /* 0x0025000040a17984 */ /* 0x0062a20000000800 */
[----:B------:R-:W-:Y:S01]  /*7c20*/  BSSY.RECONVERGENT B0, `(.L_x_9930) ;  /* 0x0000006000007945 */ /* 0x000fe20003800200 */
[----:B------:R-:W-:Y:S02]  /*7c30*/  IADD3 R165, PT, PT, R148, 0x1c0, RZ ;  /* 0x000001c094a57810 */ /* 0x000fe40007ffe0ff */
[----:B------:R-:W-:Y:S02]  /*7c40*/  LEA.HI R163, R163, R148, RZ, 0x1b ;  /* 0x00000094a3a37211 */ /* 0x000fe400078fd8ff */
[----:B------:R-:W-:Y:S01]  /*7c50*/  LEA R179, R179, UR20, 0x2 ;  /* 0x00000014b3b37c11 */ /* 0x000fe2000f8e10ff */
[----:B------:R-:W-:Y:S06]  /*7c60*/  @!P2 BRA `(.L_x_9931) ;  /* 0x000000000004a947 */ /* 0x000fec0003800000 */
[----:B--2---:R4:W-:Y:S02]  /*7c70*/  REDG.E.ADD.F32.FTZ.RN.STRONG.GPU desc[UR22][R54.64+0x400], R161 ;  /* 0x000400a1360079a6 */ /* 0x0049e4000c12f316 */
.L_x_9931:
[----:B------:R-:W-:Y:S05]  /*7c80*/  BSYNC.RECONVERGENT B0 ;  /* 0x0000000000007941 */ /* 0x000fea0003800200 */
.L_x_9930:
[----:B--2-4-:R2:W4:Y:S01]  /*7c90*/  LDS R161, [R179+0x2600] ;  /* 0x00260000b3a17984 */ /* 0x0145220000000800 */
[----:B------:R-:W-:Y:S01]  /*7ca0*/  BSSY.RECONVERGENT B0, `(.L_x_9932) ;  /* 0x0000005000007945 */ /* 0x000fe20003800200 */
[----:B------:R-:W-:Y:S02]  /*7cb0*/  LEA.HI R165, R165, R148, RZ, 0x1b ;  /* 0x00000094a5a57211 */ /* 0x000fe400078fd8ff */
[----:B------:R-:W-:Y:S01]  /*7cc0*/  LEA R163, R163, UR20, 0x2 ;  /* 0x00000014a3a37c11 */ /* 0x000fe2000f8e10ff */
[----:B------:R-:W-:Y:S06]  /*7cd0*/  @!P3 BRA `(.L_x_9933) ;  /* 0x000000000004b947 */ /* 0x000fec0003800000 */
[----:B----4-:R4:W-:Y:S02]  /*7ce0*/  REDG.E.ADD.F32.FTZ.RN.STRONG.GPU desc[UR22][R54.64+0x500], R161 ;  /* 0x000500a1360079a6 */ /* 0x0109e4000c12f316 */
.L_x_9933:
[----:B------:R-:W-:Y:S05]  /*7cf0*/  BSYNC.RECONVERGENT B0 ;  /* 0x0000000000007941 */ /* 0x000fea0003800200 */
.L_x_9932:
[----:B----4-:R4:W0:Y:S01]  /*7d00*/  LDS R161, [R163+0x2700] ;  /* 0x00270000a3a17984 */ /* 0x0108220000000800 */
[----:B------:R-:W-:Y:S01]  /*7d10*/  BSSY.RECONVERGENT B0, `(.L_x_9934) ;  /* 0x0000004000007945 */ /* 0x000fe20003800200 */
[----:B------:R-:W-:-:S03]  /*7d20*/  LEA R165, R165, UR20, 0x2 ;  /* 0x00000014a5a57c11 */ /* 0x000fc6000f8e10ff */
[----:B------:R-:W-:Y:S05]  /*7d30*/  @!P4 BRA `(.L_x_9935) ;  /* 0x000000000004c947 */ /* 0x000fea0003800000 */
[----:B0-----:R0:W-:Y:S02]  /*7d40*/  REDG.E.ADD.F32.FTZ.RN.STRONG.GPU desc[UR22][R54.64+0x600], R161 ;  /* 0x000600a1360079a6 */ /* 0x0011e4000c12f316 */
.L_x_9935:
[----:B------:R-:W-:Y:S05]  /*7d50*/  BSYNC.RECONVERGENT B0 ;  /* 0x0000000000007941 */ /* 0x000fea0003800200 */
.L_x_9934:
[----:B0-----:R0:W0:Y:S01]  /*7d60*/  LDS R161, [R165+0x2800] ;  /* 0x00280000a5a17984 */ /* 0x0010220000000800 */
[----:B------:R-:W-:Y:S01]  /*7d70*/  BSSY.RECONVERGENT B0, `(.L_x_9936) ;  /* 0x0000005000007945 */ /* 0x000fe20003800200 */
[----:B--2---:R-:W-:Y:S02]  /*7d80*/  IADD3 R179, PT, PT, R146, 0x200, RZ ;  /* 0x0000020092b37810 */ /* 0x004fe40007ffe0ff */
[----:B----4-:R-:W-:Y:S01]  /*7d90*/  IADD3 R163, PT, PT, R148, 0x240, RZ ;  /* 0x0000024094a37810 */ /* 0x010fe20007ffe0ff */
[----:B------:R-:W-:Y:S06]  /*7da0*/  @!P5 BRA `(.L_x_9937) ;  /* 0x000000000004d947 */ /* 0x000fec0003800000 */
[----:B0-----:R2:W-:Y:S02]  /*7db0*/  REDG.E.ADD.F32.FTZ.RN.STRONG.GPU desc[UR22][R54.64+0x700], R161 ;  /* 0x000700a1360079a6 */ /* 0x0015e4000c12f316 */
.L_x_9937:
[----:B------:R-:W-:Y:S05]  /*7dc0*/  BSYNC.RECONVERGENT B0 ;  /* 0x0000000000007941 */ /* 0x000fea0003800200 */
.L_x_9936:
[-C--:B------:R-:W-:Y:S01]  /*7dd0*/  LEA.HI R52, R179, R148.reuse, RZ, 0x1b ;  /* 0x00000094b3347211 */ /* 0x080fe200078fd8ff */
[----:B------:R-:W-:Y:S01]  /*7de0*/  BSSY.RECONVERGENT B0, `(.L_x_9938) ;  /* 0x0000010000007945 */ /* 0x000fe20003800200 */
[----:B0-2---:R-:W-:Y:S02]  /*7df0*/  IADD3 R161, PT, PT, R148, 0x280, RZ ;  /* 0x0000028094a17810 */ /* 0x005fe40007ffe0ff */
[----:B------:R-:W-:Y:S02]  /*7e00*/  LEA R52, R52, UR20, 0x2 ;  /* 0x0000001434347c11 */ /* 0x000fe4000f8e10ff */
[-C--:B-1----:R-:W-:Y:S02]  /*7e10*/  LEA.HI R64, R161, R148.reuse, RZ, 0x1b ;  /* 0x00000094a1407211 */ /* 0x082fe400078fd8ff */
[----:B------:R-:W-:Y:S01]  /*7e20*/  ISETP.GE.AND P6, PT, R159, 0x201, PT ;  /* 0x000002019f00780c */ /* 0x000fe20003fc6270 */
[----:B------:R0:W1:Y:S01]  /*7e30*/  LDS R161, [R52+0x2900] ;  /* 0x0029000034a17984 */ /* 0x0000620000000800 */
[----:B------:R-:W-:-:S02]  /*7e40*/  LEA.HI R163, R163, R148, RZ, 0x1b ;  /* 0x00000094a3a37211 */ /* 0x000fc400078fd8ff */
[----:B------:R-:W-:Y:S02]  /*7e50*/  IADD3 R165, PT, PT, R148, 0x2c0, RZ ;  /* 0x000002c094a57810 */ /* 0x000fe40007ffe0ff */
[----:B------:R-:W-:Y:S02]  /*7e60*/  LEA R178, R163, UR20, 0x2 ;  /* 0x00000014a3b27c11 */ /* 0x000fe4000f8e10ff */
[C---:B------:R-:W-:Y:S02]  /*7e70*/  ISETP.GE.AND P0, PT, R159.reuse, 0x241, PT ;  /* 0x000002419f00780c */ /* 0x040fe40003f06270 */
[C---:B------:R-:W-:Y:S02]  /*7e80*/  ISETP.GE.AND P2, PT, R159.reuse, 0x281, PT ;  /* 0x000002819f00780c */ /* 0x040fe40003f46270 */
[C---:B------:R-:W-:Y:S02]  /*7e90*/  ISETP.GE.AND P3, PT, R159.reuse, 0x2c1, PT ;  /* 0x000002c19f00780c */ /* 0x040fe40003f66270 */
[----:B------:R-:W-:-:S02]  /*7ea0*/  ISETP.GE.AND P4, PT, R159, 0x301, PT ;  /* 0x000003019f00780c */ /* 0x000fc40003f86270 */
[----:B------:R-:W-:Y:S01]  /*7eb0*/  ISETP.GE.AND P5, PT, R159, 0x341, PT ;  /* 0x000003419f00780c */ /* 0x000fe20003fa6270 */
[----:B0-----:R-:W-:-:S12]  /*7ec0*/  @!P6 BRA `(.L_x_9939) ;  /* 0x000000000004e947 */ /* 0x001fd80003800000 */
[----:B-1----:R0:W-:Y:S02]  /*7ed0*/  REDG.E.ADD.F32.FTZ.RN.STRONG.GPU desc[UR22][R54.64+0x800], R161 ;  /* 0x000800a1360079a6 */ /* 0x0021e4000c12f316 */
.L_x_9939:
[----:B------:R-:W-:Y:S05]  /*7ee0*/  BSYNC.RECONVERGENT B0 ;  /* 0x0000000000007941 */ /* 0x000fea0003800200 */
.L_x_9938:
[----:B01----:R0:W1:Y:S01]  /*7ef0*/  LDS R161, [R178+0x2a00] ;  /* 0x002a0000b2a17984 */ /* 0x0030620000000800 */
[----:B------:R-:W-:Y:S01]  /*7f00*/  BSSY.RECONVERGENT B0, `(.L_x_9940) ;  /* 0x0000006000007945 */ /* 0x000fe20003800200 */
[----:B------:R-:W-:Y:S02]  /*7f10*/  IADD3 R163, PT, PT, R148, 0x300, RZ ;  /* 0x0000030094a37810 */ /* 0x000fe40007ffe0ff */
[----:B------:R-:W-:Y:S02]  /*7f20*/  LEA.HI R165, R165, R148, RZ, 0x1b ;  /* 0x00000094a5a57211 */ /* 0x000fe400078fd8ff */
[----:B------:R-:W-:Y:S01]  /*7f30*/  LEA R64, R64, UR20, 0x2 ;  /* 0x0000001440407c11 */ /* 0x000fe2000f8e10ff */
[----:B------:R-:W-:Y:S06]  /*7f40*/  @!P0 BRA `(.L_x_9941) ;  /* 0x0000000000048947 */ /* 0x000fec0003800000 */
[----:B-1----:R2:W-:Y:S02]  /*7f50*/  REDG.E.ADD.F32.FTZ.RN.STRONG.GPU desc[UR22][R54.64+0x900], R161 ;  /* 0x000900a1360079a6 */ /* 0x0025e4000c12f316 */
.L_x_9941:
[----:B------:R-:W-:Y:S05]  /*7f60*/  BSYNC.RECONVERGENT B0 ;  /* 0x0000000000007941 */ /* 0x000fea0003800200 */
.L_x_9940:
[----:B-12---:R1:W2:Y:S01]  /*7f70*/  LDS R161, [R64+0x2b00] ;  /* 0x002b000040a17984 */ /* 0x0062a20000000800 */
[----:B------:R-:W-:Y:S01]  /*7f80*/  BSSY.RECONVERGENT B0, `(.L_x_9942) ;  /* 0x0000006000007945 */ /* 0x000fe20003800200 */
[----:B------:R-:W-:Y:S02]  /*7f90*/  IADD3 R179, PT, PT, R148, 0x340, RZ ;  /* 0x0000034094b37810 */ /* 0x000fe40007ffe0ff */
[----:B------:R-:W-:Y:S02]  /*7fa0*/  LEA.HI R163, R163, R148, RZ, 0x1b ;  /* 0x00000094a3a37211 */ /* 0x000fe400078fd8ff */
[----:B------:R-:W-:Y:S01]  /*7fb0*/  LEA R165, R165, UR20, 0x2 ;  /* 0x00000014a5a57c11 */ /* 0x000fe2000f8e10ff */
[----:B------:R-:W-:Y:S06]  /*7fc0*/  @!P2 BRA `(.L_x_9943) ;  /* 0x000000000004a947 */ /* 0x000fec0003800000 */
[----:B--2---:R4:W-:Y:S02]  /*7fd0*/  REDG.E.ADD.F32.FTZ.RN.STRONG.GPU desc[UR22][R54.64+0xa00], R161 ;  /* 0x000a00a1360079a6 */ /* 0x0049e4000c12f316 */
.L_x_9943:
[----:B------:R-:W-:Y:S05]  /*7fe0*/  BSYNC.RECONVERGENT B0 ;  /* 0x0000000000007941 */ /* 0x000fea0003800200 */
.L_x_9942:
[----:B--2-4-:R2:W4:Y:S01]  /*7ff0*/  LDS R161, [R165+0x2c00] ;  /* 0x002c0000a5a17984 */ /* 0x0145220000000800 */
[----:B------:R-:W-:Y:S01]  /*8000*/  BSSY.RECONVERGENT B0, `(.L_x_9944) ;  /* 0x0000005000007945 */ /* 0x000fe20003800200 */
[----:B------:R-:W-:Y:S02]  /*8010*/  LEA.HI R179, R179, R148, RZ, 0x1b ;  /* 0x00000094b3b37211 */ /* 0x000fe400078fd8ff */
[----:B------:R-:W-:Y:S01]  /*8020*/  LEA R52, R163, UR20, 0x2 ;  /* 0x00000014a3347c11 */ /* 0x000fe2000f8e10ff */
[----:B------:R-:W-:Y:S06]  /*8030*/  @!P3 BRA `(.L_x_9945) ;  /* 0x000000000004b947 */ /* 0x000fec0003800000 */
[----:B----4-:R4:W-:Y:S02]  /*8040*/  REDG.E.ADD.F32.FTZ.RN.STRONG.GPU desc[UR22][R54.64+0xb00], R161 ;  /* 0x000b00a1360079a6 */ /* 0x0109e4000c12f316 */
.L_x_9945:
[----:B------:R-:W-:Y:S05]  /*8050*/  BSYNC.RECONVERGENT B0 ;  /* 0x0000000000007941 */ /* 0x000fea0003800200 */
.L_x_9944:
[----:B----4-:R4:W0:Y:S01]  /*8060*/  LDS R161, [R52+0x2d00] ;  /* 0x002d000034a17984 */ /* 0x0108220000000800 */
[----:B------:R-:W-:Y:S01]  /*8070*/  BSSY.RECONVERGENT B0, `(.L_x_9946) ;  /* 0x0000005000007945 */ /* 0x000fe20003800200 */
[----:B------:R-:W-:Y:S02]  /*8080*/  IADD3 R163, PT, PT, R148, 0x380, RZ ;  /* 0x0000038094a37810 */ /* 0x000fe40007ffe0ff */
[----:B------:R-:W-:Y:S01]  /*8090*/  LEA R179, R179, UR20, 0x2 ;  /* 0x00000014b3b37c11 */ /* 0x000fe2000f8e10ff */
[----:B------:R-:W-:Y:S06]  /*80a0*/  @!P4 BRA `(.L_x_9947) ;  /* 0x000000000004c947 */ /* 0x000fec0003800000 */
[----:B0-----:R0:W-:Y:S02]  /*80b0*/  REDG.E.ADD.F32.FTZ.RN.STRONG.GPU desc[UR22][R54.64+0xc00], R161 ;  /* 0x000c00a1360079a6 */ /* 0x0011e4000c12f316 */
.L_x_9947:
[----:B------:R-:W-:Y:S05]  /*80c0*/  BSYNC.RECONVERGENT B0 ;  /* 0x0000000000007941 */ /* 0x000fea0003800200 */
.L_x_9946:
[----:B0-----:R0:W0:Y:S01]  /*80d0*/  LDS R161, [R179+0x2e00] ;  /* 0x002e0000b3a17984 */ /* 0x0010220000000800 */
[----:B------:R-:W-:Y:S01]  /*80e0*/  BSSY.RECONVERGENT B0, `(.L_x_9948) ;  /* 0x0000005000007945 */ /* 0x000fe20003800200 */
[----:B--2---:R-:W-:Y:S02]  /*80f0*/  LOP3.LUT R165, R148, 0x400, RZ, 0xfc, !PT ;  /* 0x0000040094a57812 */ /* 0x004fe400078efcff */
[----:B------:R-:W-:Y:S01]  /*8100*/  LEA.HI R163, R163, R148, RZ, 0x1b ;  /* 0x00000094a3a37211 */ /* 0x000fe200078fd8ff */
[----:B------:R-:W-:Y:S06]  /*8110*/  @!P5 BRA `(.L_x_9949) ;  /* 0x000000000004d947 */ /* 0x000fec0003800000 */
[----:B0-----:R2:W-:Y:S02]  /*8120*/  REDG.E.ADD.F32.FTZ.RN.STRONG.GPU desc[UR22][R54.64+0xd00], R161 ;  /* 0x000d00a1360079a6 */ /* 0x0015e4000c12f316 */
.L_x_9949:
[----:B------:R-:W-:Y:S05]  /*8130*/  BSYNC.RECONVERGENT B0 ;  /* 0x0000000000007941 */ /* 0x000fea0003800200 */
.L_x_9948:
[----:B0-2---:R-:W-:Y:S01]  /*8140*/  LEA R161, R163, UR20, 0x2 ;  /* 0x00000014a3a17c11 */ /* 0x005fe2000f8e10ff */
[----:B------:R-:W-:Y:S01]  /*8150*/  BSSY.RECONVERGENT B0, `(.L_x_9950) ;  /* 0x000000c000007945 */ /* 0x000fe20003800200 */
[----:B------:R-:W-:Y:S02]  /*8160*/  ISETP.GE.AND P6, PT, R159, 0x381, PT ;  /* 0x000003819f00780c */ /* 0x000fe40003fc6270 */
[----:B------:R-:W-:Y:S02]  /*8170*/  IADD3 R179, PT, PT, R148, 0x440, RZ ;  /* 0x0000044094b37810 */ /* 0x000fe40007ffe0ff */
[----:B------:R-:W0:Y:S01]  /*8180*/  LDS R161, [R161+0x2f00] ;  /* 0x002f0000a1a17984 */ /* 0x000e220000000800 */
[----:B------:R-:W-:Y:S02]  /*8190*/  LEA.HI R165, R165, R148, RZ, 0x1b ;  /* 0x00000094a5a57211 */ /* 0x000fe400078fd8ff */
[C---:B------:R-:W-:Y:S02]  /*81a0*/  ISETP.GE.AND P0, PT, R159.reuse, 0x3c1, PT ;  /* 0x000003c19f00780c */ /* 0x040fe40003f06270 */
[----:B------:R-:W-:-:S02]  /*81b0*/  ISETP.GE.AND P2, PT, R159, 0x401, PT ;  /* 0x000004019f00780c */ /* 0x000fc40003f46270 */
[C---:B------:R-:W-:Y:S02]  /*81c0*/  ISETP.GE.AND P3, PT, R159.reuse, 0x441, PT ;  /* 0x000004419f00780c */ /* 0x040fe40003f66270 */
[C---:B------:R-:W-:Y:S02]  /*81d0*/  ISETP.GE.AND P4, PT, R159.reuse, 0x481, PT ;  /* 0x000004819f00780c */ /* 0x040fe40003f86270 */
[----:B------:R-:W-:Y:S01]  /*81e0*/  ISETP.GE.AND P5, PT, R159, 0x4c1, PT ;  /* 0x000004c19f00780c */ /* 0x000fe20003fa6270 */
[----:B------:R-:W-:-:S12]  /*81f0*/  @!P6 BRA `(.L_x_9951) ;  /* 0x000000000004e947 */ /* 0x000fd80003800000 */
[----:B0-----:R2:W-:Y:S02]  /*8200*/  REDG.E.ADD.F32.FTZ.RN.STRONG.GPU desc[UR22][R54.64+0xe00], R161 ;  /* 0x000e00a1360079a6 */ /* 0x0015e4000c12f316 */
.L_x_9951:
[----:B------:R-:W-:Y:S05]  /*8210*/  BSYNC.RECONVERGENT B0 ;  /* 0x0000000000007941 */ /* 0x000fea0003800200 */
.L_x_9950:
[----:B0-2---:R0:W2:Y:S01]  /*8220*/  LDS R161, [R144+0x3000] ;  /* 0x0030000090a17984 */ /* 0x0050a20000000800 */
[----:B------:R-:W-:Y:S01]  /*8230*/  BSSY.RECONVERGENT B0, `(.L_x_9952) ;  /* 0x0000006000007945 */ /* 0x000fe20003800200 */
[----:B------:R-:W-:Y:S02]  /*8240*/  IADD3 R163, PT, PT, R148, 0x480, RZ ;  /* 0x0000048094a37810 */ /* 0x000fe40007ffe0ff */
[----:B------:R-:W-:Y:S02]  /*8250*/  LEA.HI R179, R179, R148, RZ, 0x1b ;  /* 0x00000094b3b37211 */ /* 0x000fe400078fd8ff */
[----:B----4-:R-:W-:Y:S01]  /*8260*/  LEA R52, R165, UR20, 0x2 ;  /* 0x00000014a5347c11 */ /* 0x010fe2000f8e10ff */
[----:B------:R-:W-:Y:S06]  /*8270*/  @!P0 BRA `(.L_x_9953) ;  /* 0x0000000000048947 */ /* 0x000fec0003800000 */
[----:B--2---:R4:W-:Y:S02]  /*8280*/  REDG.E.ADD.F32.FTZ.RN.STRONG.GPU desc[UR22][R54.64+0xf00], R161 ;  /* 0x000f00a1360079a6 */ /* 0x0049e4000c12f316 */
.L_x_9953:
[----:B------:R-:W-:Y:S05]  /*8290*/  BSYNC.RECONVERGENT B0 ;  /* 0x0000000000007941 */ /* 0x000fea0003800200 */
.L_x_9952:
[----:B--2-4-:R2:W4:Y:S01]  /*82a0*/  LDS R161, [R52+0x3100] ;  /* 0x0031000034a17984 */ /* 0x0145220000000800 */
[----:B------:R-:W-:Y:S01]  /*82b0*/  BSSY.RECONVERGENT B0, `(.L_x_9954) ;  /* 0x0000006000007945 */ /* 0x000fe20003800200 */
[----:B------:R-:W-:Y:S02]  /*82c0*/  IADD3 R165, PT, PT, R148, 0x4c0, RZ ;  /* 0x000004c094a57810 */ /* 0x000fe40007ffe0ff */
[----:B------:R-:W-:Y:S02]  /*82d0*/  LEA.HI R163, R163, R148, RZ, 0x1b ;  /* 0x00000094a3a37211 */ /* 0x000fe400078fd8ff */
[----:B------:R-:W-:Y:S01]  /*82e0*/  LEA R179, R179, UR20, 0x2 ;  /* 0x00000014b3b37c11 */ /* 0x000fe2000f8e10ff */
[----:B------:R-:W-:Y:S06]  /*82f0*/  @!P2 BRA `(.L_x_9955) ;  /* 0x000000000004a947 */ /* 0x000fec0003800000 */
[----:B----4-:R4:W-:Y:S02]  /*8300*/  REDG.E.ADD.F32.FTZ.RN.STRONG.GPU desc[UR22][R54.64+0x1000], R161 ;  /* 0x001000a1360079a6 */ /* 0x0109e4000c12f316 */
.L_x_9955:
[----:B------:R-:W-:Y:S05]  /*8310*/  BSYNC.RECONVERGENT B0 ;  /* 0x0000000000007941 */ /* 0x000fea0003800200 */
.L_x_9954:
[----:B----4-:R4:W0:Y:S01]  /*8320*/  LDS R161, [R179+0x3200] ;  /* 0x00320000b3a17984 */ /* 0x0108220000000800 */
[----:B------:R-:W-:Y:S01]  /*8330*/  BSSY.RECONVERGENT B0, `(.L_x_9956) ;  /* 0x0000005000007945 */ /* 0x000fe20003800200 */
[----:B------:R-:W-:Y:S02]  /*8340*/  LEA.HI R165, R165, R148, RZ, 0x1b ;  /* 0x00000094a5a57211 */ /* 0x000fe400078fd8ff */
[----:B--2---:R-:W-:Y:S01]  /*8350*/  LEA R52, R163, UR20, 0x2 ;  /* 0x00000014a3347c11 */ /* 0x004fe2000f8e10ff */
[----:B------:R-:W-:Y:S06]  /*8360*/  @!P3 BRA `(.L_x_9957) ;  /* 0x000000000004b947 */ /* 0x000fec0003800000 */
[----:B0-----:R2:W-:Y:S02]  /*8370*/  REDG.E.ADD.F32.FTZ.RN.STRONG.GPU desc[UR22][R54.64+0x1100], R161 ;  /* 0x001100a1360079a6 */ /* 0x0015e4000c12f316 */
.L_x_9957:
[----:B------:R-:W-:Y:S05]  /*8380*/  BSYNC.RECONVERGENT B0 ;  /* 0x0000000000007941 */ /* 0x000fea0003800200 */
.L_x_9956:
[----:B0-2---:R0:W2:Y:S01]  /*8390*/  LDS R161, [R52+0x3300] ;  /* 0x0033000034a17984 */ /* 0x0050a20000000800 */
[----:B------:R-:W-:Y:S01]  /*83a0*/  BSSY.RECONVERGENT B0, `(.L_x_9958) ;  /* 0x0000006000007945 */ /* 0x000fe20003800200 */
[C---:B------:R-:W-:Y:S02]  /*83b0*/  IADD3 R163, PT, PT, R148.reuse, 0x500, RZ ;  /* 0x0000050094a37810 */ /* 0x040fe40007ffe0ff */
[----:B----4-:R-:W-:Y:S02]  /*83c0*/  IADD3 R179, PT, PT, R148, 0x540, RZ ;  /* 0x0000054094b37810 */ /* 0x010fe40007ffe0ff */
[----:B------:R-:W-:Y:S01]  /*83d0*/  LEA R165, R165, UR20, 0x2 ;  /* 0x00000014a5a57c11 */ /* 0x000fe2000f8e10ff */
[----:B------:R-:W-:Y:S06]  /*83e0*/  @!P4 BRA `(.L_x_9959) ;  /* 0x000000000004c947 */ /* 0x000fec0003800000 */
[----:B--2---:R4:W-:Y:S02]  /*83f0*/  REDG.E.ADD.F32.FTZ.RN.STRONG.GPU desc[UR22][R54.64+0x1200], R161 ;  /* 0x001200a1360079a6 */ /* 0x0049e4000c12f316 */
.L_x_9959:
[----:B------:R-:W-:Y:S05]  /*8400*/  BSYNC.RECONVERGENT B0 ;  /* 0x0000000000007941 */ /* 0x000fea0003800200 */
.L_x_9958:
[----:B--2-4-:R2:W4:Y:S01]  /*8410*/  LDS R161, [R165+0x3400] ;  /* 0x00340000a5a17984 */ /* 0x0145220000000800 */
[----:B------:R-:W-:Y:S01]  /*8420*/  BSSY.RECONVERGENT B0, `(.L_x_9960) ;  /* 0x0000005000007945 */ /* 0x000fe20003800200 */
[-C--:B------:R-:W-:Y:S02]  /*8430*/  LEA.HI R163, R163, R148.reuse, RZ, 0x1b ;  /* 0x00000094a3a37211 */ /* 0x080fe400078fd8ff */
[----:B------:R-:W-:Y:S01]  /*8440*/  LEA.HI R179, R179, R148, RZ, 0x1b ;  /* 0x00000094b3b37211 */ /* 0x000fe200078fd8ff */
[----:B------:R-:W-:Y:S06]  /*8450*/  @!P5 BRA `(.L_x_9961) ;  /* 0x000000000004d947 */ /* 0x000fec0003800000 */
[----:B----4-:R4:W-:Y:S02]  /*8460*/  REDG.E.ADD.F32.FTZ.RN.STRONG.GPU desc[UR22][R54.64+0x1300], R161 ;  /* 0x001300a1360079a6 */ /* 0x0109e4000c12f316 */
.L_x_9961:
[----:B------:R-:W-:Y:S05]  /*8470*/  BSYNC.RECONVERGENT B0 ;  /* 0x0000000000007941 */ /* 0x000fea0003800200 */
.L_x_9960:
[----:B----4-:R-:W-:Y:S01]  /*8480*/  LEA R161, R163, UR20, 0x2 ;  /* 0x00000014a3a17c11 */ /* 0x010fe2000f8e10ff */
[----:B------:R-:W-:Y:S01]  /*8490*/  BSSY.RECONVERGENT B0, `(.L_x_9962) ;  /* 0x000000c000007945 */ /* 0x000fe20003800200 */
[----:B------:R-:W-:Y:S02]  /*84a0*/  ISETP.GE.AND P6, PT, R159, 0x501, PT ;  /* 0x000005019f00780c */ /* 0x000fe40003fc6270 */
[----:B--2---:R-:W-:Y:S02]  /*84b0*/  IADD3 R165, PT, PT, R148, 0x5c0, RZ ;  /* 0x000005c094a57810 */ /* 0x004fe40007ffe0ff */
[----:B------:R-:W2:Y:S01]  /*84c0*/  LDS R161, [R161+0x3500] ;  /* 0x00350000a1a17984 */ /* 0x000ea20000000800 */
[----:B------:R-:W-:Y:S02]  /*84d0*/  LEA R179, R179, UR20, 0x2 ;  /* 0x00000014b3b37c11 */ /* 0x000fe4000f8e10ff */
[C---:B------:R-:W-:Y:S02]  /*84e0*/  ISETP.GE.AND P0, PT, R159.reuse, 0x541, PT ;  /* 0x000005419f00780c */ /* 0x040fe40003f06270 */
[----:B------:R-:W-:-:S02]  /*84f0*/  ISETP.GE.AND P2, PT, R159, 0x581, PT ;  /* 0x000005819f00780c */ /* 0x000fc40003f46270 */
[C---:B------:R-:W-:Y:S02]  /*8500*/  ISETP.GE.AND P3, PT, R159.reuse, 0x5c1, PT ;  /* 0x000005c19f00780c */ /* 0x040fe40003f66270 */
[C---:B------:R-:W-:Y:S02]  /*8510*/  ISETP.GE.AND P4, PT, R159.reuse, 0x601, PT ;  /* 0x000006019f00780c */ /* 0x040fe40003f86270 */
[----:B------:R-:W-:Y:S01]  /*8520*/  ISETP.GE.AND P5, PT, R159, 0x641, PT ;  /* 0x000006419f00780c */ /* 0x000fe20003fa6270 */
[----:B------:R-:W-:-:S12]  /*8530*/  @!P6 BRA `(.L_x_9963) ;  /* 0x000000000004e947 */ /* 0x000fd80003800000 */
[----:B--2---:R4:W-:Y:S02]  /*8540*/  REDG.E.ADD.F32.FTZ.RN.STRONG.GPU desc[UR22][R54.64+0x1400], R161 ;  /* 0x001400a1360079a6 */ /* 0x0049e4000c12f316 */
.L_x_9963:
[----:B------:R-:W-:Y:S05]  /*8550*/  BSYNC.RECONVERGENT B0 ;  /* 0x0000000000007941 */ /* 0x000fea0003800200 */
.L_x_9962:
[----:B--2-4-:R2:W4:Y:S01]  /*8560*/  LDS R161, [R179+0x3600] ;  /* 0x00360000b3a17984 */ /* 0x0145220000000800 */
[----:B------:R-:W-:Y:S01]  /*8570*/  BSSY.RECONVERGENT B0, `(.L_x_9964) ;  /* 0x0000004000007945 */ /* 0x000fe20003800200 */
[----:B------:R-:W-:-:S03]  /*8580*/  LEA.HI R165, R165, R148, RZ, 0x1b ;  /* 0x00000094a5a57211 */ /* 0x000fc600078fd8ff */
[----:B------:R-:W-:Y:S05]  /*8590*/  @!P0 BRA `(.L_x_9965) ;  /* 0x0000000000048947 */ /* 0x000fea0003800000 */
[----:B----4-:R4:W-:Y:S02]  /*85a0*/  REDG.E.ADD.F32.FTZ.RN.STRONG.GPU desc[UR22][R54.64+0x1500], R161 ;  /* 0x001500a1360079a6 */ /* 0x0109e4000c12f316 */
.L_x_9965:
[----:B------:R-:W-:Y:S05]  /*85b0*/  BSYNC.RECONVERGENT B0 ;  /* 0x0000000000007941 */ /* 0x000fea0003800200 */
.L_x_9964:
[----:B----4-:R4:W0:Y:S01]  /*85c0*/  LDS R161, [R143+0x3700] ;  /* 0x003700008fa17984 */ /* 0x0108220000000800 */
[----:B------:R-:W-:Y:S01]  /*85d0*/  BSSY.RECONVERGENT B0, `(.L_x_9966) ;  /* 0x0000004000007945 */ /* 0x000fe20003800200 */
[----:B------:R-:W-:-:S03]  /*85e0*/  LEA R165, R165, UR20, 0x2 ;  /* 0x00000014a5a57c11 */ /* 0x000fc6000f8e10ff */
[----:B------:R-:W-:Y:S05]  /*85f0*/  @!P2 BRA `(.L_x_9967) ;  /* 0x000000000004a947 */ /* 0x000fea0003800000 */
[----:B0-----:R0:W-:Y:S02]  /*8600*/  REDG.E.ADD.F32.FTZ.RN.STRONG.GPU desc[UR22][R54.64+0x1600], R161 ;  /* 0x001600a1360079a6 */ /* 0x0011e4000c12f316 */
.L_x_9967:
[----:B------:R-:W-:Y:S05]  /*8610*/  BSYNC.RECONVERGENT B0 ;  /* 0x0000000000007941 */ /* 0x000fea0003800200 */
.L_x_9966:
[----:B0-----:R0:W0:Y:S01]  /*8620*/  LDS R161, [R165+0x3800] ;  /* 0x00380000a5a17984 */ /* 0x0010220000000800 */
[----:B------:R-:W-:Y:S04]  /*8630*/  BSSY.RECONVERGENT B0, `(.L_x_9968) ;  /* 0x0000003000007945 */ /* 0x000fe80003800200 */
[----:B------:R-:W-:Y:S05]  /*8640*/  @!P3 BRA `(.L_x_9969) ;  /* 0x000000000004b947 */ /* 0x000fea0003800000 */
[----:B0-----:R0:W-:Y:S02]  /*8650*/  REDG.E.ADD.F32.FTZ.RN.STRONG.GPU desc[UR22][R54.64+0x1700], R161 ;  /* 0x001700a1360079a6 */ /* 0x0011e4000c12f316 */
.L_x_9969:
[----:B------:R-:W-:Y:S05]  /*8660*/  BSYNC.RECONVERGENT B0 ;  /* 0x0000000000007941 */ /* 0x000fea0003800200 */
.L_x_9968:
[----:B0-----:R0:W0:Y:S01]  /*8670*/  LDS R161, [R142+0x3900] ;  /* 0x003900008ea17984 */ /* 0x0010220000000800 */
[----:B------:R-:W-:Y:S01]  /*8680*/  BSSY.RECONVERGENT B0, `(.L_x_9970) ;  /* 0x0000004000007945 */ /* 0x000fe20003800200 */
[----:B------:R-:W-:-:S03]  /*8690*/  IADD3 R163, PT, PT, R148, 0x680, RZ ;  /* 0x0000068094a37810 */ /* 0x000fc60007ffe0ff */
[----:B------:R-:W-:Y:S05]  /*86a0*/  @!P4 BRA `(.L_x_9971) ;  /* 0x000000000004c947 */ /* 0x000fea0003800000 */
[----:B0-----:R0:W-:Y:S02]  /*86b0*/  REDG.E.ADD.F32.FTZ.RN.STRONG.GPU desc[UR22][R54.64+0x1800], R161 ;  /* 0x001800a1360079a6 */ /* 0x0011e4000c12f316 */
.L_x_9971:
[----:B------:R-:W-:Y:S05]  /*86c0*/  BSYNC.RECONVERGENT B0 ;  /* 0x0000000000007941 */ /* 0x000fea0003800200 */
.L_x_9970:
[----:B0-----:R0:W0:Y:S01]  /*86d0*/  LDS R161, [R141+0x3a00] ;  /* 0x003a00008da17984 */ /* 0x0010220000000800 */
[----:B------:R-:W-:Y:S01]  /*86e0*/  BSSY.RECONVERGENT B0, `(.L_x_9972) ;  /* 0x0000004000007945 */ /* 0x000fe20003800200 */
[----:B------:R-:W-:-:S03]  /*86f0*/  LEA.HI R163, R163, R148, RZ, 0x1b ;  /* 0x00000094a3a37211 */ /* 0x000fc600078fd8ff */
[----:B------:R-:W-:Y:S05]  /*8700*/  @!P5 BRA `(.L_x_9973) ;  /* 0x000000000004d947 */ /* 0x000fea0003800000 */
[----:B0-----:R0:W-:Y:S02]  /*8710*/  REDG.E.ADD.F32.FTZ.RN.STRONG.GPU desc[UR22][R54.64+0x1900], R161 ;  /* 0x001900a1360079a6 */ /* 0x0011e4000c12f316 */
.L_x_9973:
[----:B------:R-:W-:Y:S05]  /*8720*/  BSYNC.RECONVERGENT B0 ;  /* 0x0000000000007941 */ /* 0x000fea0003800200 */
.L_x_9972:
[----:B0-----:R-:W-:Y:S01]  /*8730*/  LEA R161, R163, UR20, 0x2 ;  /* 0x00000014a3a17c11 */ /* 0x001fe2000f8e10ff */
[----:B------:R-:W-:Y:S01]  /*8740*/  BSSY.RECONVERGENT B0, `(.L_x_9974) ;  /* 0x000000a000007945 */ /* 0x000fe20003800200 */
[C---:B------:R-:W-:Y:S02]  /*8750*/  ISETP.GE.AND P6, PT, R159.reuse, 0x681, PT ;  /* 0x000006819f00780c */ /* 0x040fe40003fc6270 */
[C---:B------:R-:W-:Y:S02]  /*8760*/  ISETP.GE.AND P0, PT, R159.reuse, 0x6c1, PT ;  /* 0x000006c19f00780c */ /* 0x040fe40003f06270 */
[----:B------:R-:W0:Y:S01]  /*8770*/  LDS R161, [R161+0x3b00] ;  /* 0x003b0000a1a17984 */ /* 0x000e220000000800 */
[C---:B------:R-:W-:Y:S02]  /*8780*/  ISETP.GE.AND P2, PT, R159.reuse, 0x701, PT ;  /* 0x000007019f00780c */ /* 0x040fe40003f46270 */
[C---:B------:R-:W-:Y:S02]  /*8790*/  ISETP.GE.AND P3, PT, R159.reuse, 0x741, PT ;  /* 0x000007419f00780c */ /* 0x040fe40003f66270 */
[----:B------:R-:W-:-:S02]  /*87a0*/  ISETP.GE.AND P4, PT, R159, 0x781, PT ;  /* 0x000007819f00780c */ /* 0x000fc40003f86270 */
[----:B------:R-:W-:Y:S02]  /*87b0*/  ISETP.GE.AND P5, PT, R159, 0x7c1, PT ;  /* 0x000007c19f00780c */ /* 0x000fe40003fa6270 */
[----:B------:R-:W-:Y:S11]  /*87c0*/  @!P6 BRA `(.L_x_9975) ;  /* 0x000000000004e947 */ /* 0x000ff60003800000 */
[----:B0-----:R0:W-:Y:S02]  /*87d0*/  REDG.E.ADD.F32.FTZ.RN.STRONG.GPU desc[UR22][R54.64+0x1a00], R161 ;  /* 0x001a00a1360079a6 */ /* 0x0011e4000c12f316 */
.L_x_9975:
[----:B------:R-:W-:Y:S05]  /*87e0*/  BSYNC.RECONVERGENT B0 ;  /* 0x0000000000007941 */ /* 0x000fea0003800200 */
.L_x_9974:
[----:B------:R0:W0:Y:S01]  /*87f0*/  LDS R159, [R140+0x3c00] ;  /* 0x003c00008c9f7984 */ /* 0x0000220000000800 */
[----:B------:R-:W-:Y:S01]  /*8800*/  BSSY.RECONVERGENT B0, `(.L_x_9976) ;  /* 0x0000004000007945 */ /* 0x000fe20003800200 */
[----:B-1----:R-:W-:-:S03]  /*8810*/  FMUL.FTZ R64, R118, R237 ;  /* 0x000000ed76407220 */ /* 0x002fc60000410000 */
[----:B------:R-:W-:Y:S05]  /*8820*/  @!P0 BRA `(.L_x_9977) ;  /* 0x0000000000048947 */ /* 0x000fea0003800000 */
[----:B0-----:R1:W-:Y:S02]  /*8830*/  REDG.E.ADD.F32.FTZ.RN.STRONG.GPU desc[UR22][R54.64+0x1b00], R159 ;  /* 0x001b009f360079a6 */ /* 0x0013e4000c12f316 */
.L_x_9977:
[----:B------:R-:W-:Y:S05]  /*8840*/  BSYNC.RECONVERGENT B0 ;  /* 0x0000000000007941 */ /* 0x000fea0003800200 */
.L_x_9976:
[----:B0-----:R0:W0:Y:S01]  /*8850*/  LDS R161, [R139+0x3d00] ;  /* 0x003d00008ba17984 */ /* 0x0010220000000800 */
[----:B------:R-:W-:Y:S01]  /*8860*/  BSSY.RECONVERGENT B0, `(.L_x_9978) ;  /* 0x0000006000007945 */ /* 0x000fe20003800200 */
[----:B-1----:R-:W-:Y:S01]  /*8870*/  FFMA.FTZ R159, R39, -R118, R234 ;  /* 0x80000076279f7223 */ /* 0x002fe200000100ea */
[----:B------:R-:W-:Y:S01]  /*8880*/  FMUL.FTZ R81, R118, R81 ;  /* 0x0000005176517220 */ /* 0x000fe20000410000 */
[----:B------:R-:W-:Y:S01]  /*8890*/  FMUL.FTZ R52, R74, R64 ;  /* 0x000000404a347220 */ /* 0x000fe20000410000 */
[----:B------:R-:W-:Y:S06]  /*88a0*/  @!P2 BRA `(.L_x_9979) ;  /* 0x000000000004a947 */ /* 0x000fec0003800000 */
[----:B0-----:R1:W-:Y:S02]  /*88b0*/  REDG.E.ADD.F32.FTZ.RN.STRONG.GPU desc[UR22][R54.64+0x1c00], R161 ;  /* 0x001c00a1360079a6 */ /* 0x0013e4000c12f316 */
.L_x_9979:
[----:B------:R-:W-:Y:S05]  /*88c0*/  BSYNC.RECONVERGENT B0 ;  /* 0x0000000000007941 */ /* 0x000fea0003800200 */
.L_x_9978:
[-C--:B------:R-:W-:Y:S01]  /*88d0*/  FFMA.FTZ R178, R159, R81.reuse, -R52 ;  /* 0x000000519fb27223 */ /* 0x080fe20000010834 */
[----:B------:R-:W-:Y:S01]  /*88e0*/  FMUL.FTZ R52, R74, R81 ;  /* 0x000000514a347220 */ /* 0x000fe20000410000 */
[----:B------:R-:W-:Y:S01]  /*88f0*/  BSSY.RECONVERGENT B0, `(.L_x_9980) ;  /* 0x0000004000007945 */ /* 0x000fe20003800200 */
[----:B------:R0:W0:Y:S03]  /*8900*/  LDS R81, [R138+0x3e00] ;  /* 0x003e00008a517984 */ /* 0x0000260000000800 */
[----:B------:R-:W-:Y:S05]  /*8910*/  @!P3 BRA `(.L_x_9981) ;  /* 0x000000000004b947 */ /* 0x000fea0003800000 */
[----:B0-----:R0:W-:Y:S02]  /*8920*/  REDG.E.ADD.F32.FTZ.RN.STRONG.GPU desc[UR22][R54.64+0x1d00], R81 ;  /* 0x001d0051360079a6 */ /* 0x0011e4000c12f316 */
.L_x_9981:
[----:B------:R-:W-:Y:S05]  /*8930*/  BSYNC.RECONVERGENT B0 ;  /* 0x0000000000007941 */ /* 0x000fea0003800200 */
.L_x_9980:
[----:B0-----:R0:W0:Y:S01]  /*8940*/  LDS R81, [R137+0x3f00] ;  /* 0x003f000089517984 */ /* 0x0010220000000800 */
[----:B------:R-:W-:Y:S01]  /*8950*/  BSSY.RECONVERGENT B0, `(.L_x_9982) ;  /* 0x0000004000007945 */ /* 0x000fe20003800200 */
[----:B------:R-:W-:-:S03]  /*8960*/  FFMA.FTZ R52, R159, R64, R52 ;  /* 0x000000409f347223 */ /* 0x000fc60000010034 */
[----:B------:R-:W-:Y:S05]  /*8970*/  @!P4 BRA `(.L_x_9983) ;  /* 0x000000000004c947 */ /* 0x000fea0003800000 */
[----:B0-----:R0:W-:Y:S02]  /*8980*/  REDG.E.ADD.F32.FTZ.RN.STRONG.GPU desc[UR22][R54.64+0x1e00], R81 ;  /* 0x001e0051360079a6 */ /* 0x0011e4000c12f316 */
.L_x_9983:
[----:B------:R-:W-:Y:S05]  /*8990*/  BSYNC.RECONVERGENT B0 ;  /* 0x0000000000007941 */ /* 0x000fea0003800200 */
.L_x_9982:
[----:B0-----:R0:W0:Y:S01]  /*89a0*/  LDS R81, [R136+0x4000] ;  /* 0x0040000088517984 */ /* 0x0010220000000800 */
[----:B------:R-:W-:Y:S01]  /*89b0*/  BSSY.RECONVERGENT B0, `(.L_x_9984) ;  /* 0x0000004000007945 */ /* 0x000fe20003800200 */
[----:B------:R-:W-:-:S03]  /*89c0*/  FADD.FTZ R52, R155, R52 ;  /* 0x000000349b347221 */ /* 0x000fc60000010000 */
[----:B------:R-:W-:Y:S05]  /*89d0*/  @!P5 BRA `(.L_x_9985) ;  /* 0x000000000004d947 */ /* 0x000fea0003800000 */
[----:B0-----:R0:W-:Y:S02]  /*89e0*/  REDG.E.ADD.F32.FTZ.RN.STRONG.GPU desc[UR22][R54.64+0x1f00], R81 ;  /* 0x001f0051360079a6 */ /* 0x0011e4000c12f316 */
.L_x_9985:
[----:B------:R-:W-:Y:S05]  /*89f0*/  BSYNC.RECONVERGENT B0 ;  /* 0x0000000000007941 */ /* 0x000fea0003800200 */
.L_x_9984:
[----:B------:R-:W-:Y:S01]  /*8a00*/  FADD.FTZ R53, R53, R178 ;  /* 0x000000b235357221 */ /* 0x000fe20000010000 */
[C---:B01----:R-:W-:Y:S01]  /*8a10*/  FFMA.FTZ R54, R102.reuse, R77, R59 ;  /* 0x0000004d66367223 */ /* 0x043fe2000001003b */
[----:B------:R-:W-:Y:S01]  /*8a20*/  FFMA.FTZ R55, -R102, R57, R80 ;  /* 0x0000003966377223 */ /* 0x000fe20000010150 */
[----:B------:R-:W-:Y:S01]  /*8a30*/  ISETP.GT.AND P0, PT, R134, 0x1e, PT ;  /* 0x0000001e8600780c */ /* 0x000fe20003f04270 */
[----:B------:R-:W0:Y:S01]  /*8a40*/  SHFL.DOWN PT, R57, R52, 0x1, 0x1f ;  /* 0x08201f0034397f89 */ /* 0x000e2200000e0000 */
[----:B------:R-:W-:Y:S01]  /*8a50*/  FMUL.FTZ R169, R92, R169 ;  /* 0x000000a95ca97220 */ /* 0x000fe20000410000 */
[----:B------:R-:W-:Y:S01]  /*8a60*/  FMUL.FTZ R162, R213, R162 ;  /* 0x000000a2d5a27220 */ /* 0x000fe20000410000 */
[----:B------:R-:W-:Y:S01]  /*8a70*/  FMUL.FTZ R88, R88, R173 ;  /* 0x000000ad58587220 */ /* 0x000fe20000410000 */
[----:B------:R-:W1:Y:S01]  /*8a80*/  SHFL.DOWN PT, R80, R53, 0x1, 0x1f ;  /* 0x08201f0035507f89 */ /* 0x000e6200000e0000 */
[----:B------:R-:W-:Y:S01]  /*8a90*/  FFMA.FTZ R91, R212, R91, R169 ;  /* 0x0000005bd45b7223 */ /* 0x000fe200000100a9 */
[----:B------:R-:W-:Y:S01]  /*8aa0*/  FFMA.FTZ R100, R211, R100, R162 ;  /* 0x00000064d3647223 */ /* 0x000fe200000100a2 */
[----:B------:R-:W-:Y:S01]  /*8ab0*/  FFMA.FTZ R205, R205, R154, R88 ;  /* 0x0000009acdcd7223 */ /* 0x000fe20000010058 */
[----:B------:R-:W5:Y:S01]  /*8ac0*/  SHFL.DOWN PT, R59, R54, 0x1, 0x1f ;  /* 0x08201f00363b7f89 */ /* 0x000f6200000e0000 */
        /* <DEDUP_REMOVED lines=19> */
[----:B-1----:R-:W-:Y:S01]  /*8c00*/  @!P0 FADD.FTZ R53, R53, R80 ;  /* 0x0000005035358221 */ /* 0x002fe20000010000 */
[----:B------:R-:W0:Y:S01]  /*8c10*/  SHFL.DOWN PT, R57, R52, 0x2, 0x1f ;  /* 0x08401f0034397f89 */ /* 0x000e2200000e0000 */
[----:B------:R-:W-:Y:S01]  /*8c20*/  FMUL.FTZ R167, R232, R167 ;  /* 0x000000a7e8a77220 */ /* 0x000fe20000410000 */
        /* <DEDUP_REMOVED lines=40> */
[----:B------:R-:W-:-:S09]  /*8eb0*/  FFMA.FTZ R93, R48, R215, R93 ;  /* 0x000000d7305d7223 */ /* 0x000fd2000001005d */
        /* <DEDUP_REMOVED lines=26> */
.L_x_9987:
[----:B------:R-:W-:Y:S05]  /*9060*/  BSYNC.RECONVERGENT B0 ;  /* 0x0000000000007941 */ /* 0x000fea0003800200 */
.L_x_9986:
        /* <DEDUP_REMOVED lines=37> */
[----:B0-2---:R-:W0:Y:S01]  /*92c0*/  LDS.128 R56, [UR20+0x4220] ;  /* 0x00422014ff387984 */ /* 0x005e220008000c00 */
[----:B------:R-:W-:-:S04]  /*92d0*/  ULEA UR21, UR8, UR20, 0x3 ;  /* 0x0000001408157291 */ /* 0x000fc8000f8e18ff */
[----:B------:R-:W-:-:S13]  /*92e0*/  PLOP3.LUT P0, PT, PT, PT, UP0, 0x80, 0x8 ;  /* 0x000000000008781c */ /* 0x000fda0003f0f008 */
[----:B-1----:R-:W1:Y:S04]  /*92f0*/  @P0 LDS.64 R2, [UR21+0x7460] ;  /* 0x00746015ff020984 */ /* 0x002e680008000a00 */
        /* <DEDUP_REMOVED lines=11> */
.L_x_9989:
[----:B------:R-:W-:Y:S05]  /*93b0*/  BSYNC.RECONVERGENT B0 ;  /* 0x0000000000007941 */ /* 0x000fea0003800200 */
.L_x_9988:
[----:B------:R-:W-:-:S04]  /*93c0*/  UIADD3 UR8, UPT, UPT, UR8, 0x1, URZ ;  /* 0x0000000108087890 */ /* 0x000fc8000fffe0ff */
[----:B------:R-:W-:-:S09]  /*93d0*/  UISETP.GE.AND UP0, UPT, UR8, UR45, UPT ;  /* 0x0000002d0800728c */ /* 0x000fd2000bf06270 */
[----:B------:R-:W-:Y:S05]  /*93e0*/  BRA.U !UP0, `(.L_x_9990) ;  /* 0xffffff8108187547 */ /* 0x000fea000b83ffff */
.L_x_9891:
[----:B------:R-:W5:Y:S01]  /*93f0*/  S2R R0, SR_TID.X ;  /* 0x0000000000007919 */ /* 0x000f620000002100 */
[----:B------:R-:W0:Y:S01]  /*9400*/  S2UR UR20, SR_CgaCtaId ;  /* 0x00000000001479c3 */ /* 0x000e220000008800 */
[----:B------:R-:W-:Y:S01]  /*9410*/  UMOV UR8, 0x400 ;  /* 0x0000040000087882 */ /* 0x000fe20000000000 */
[----:B------:R-:W2:Y:S01]  /*9420*/  LDCU.64 UR26, c[0x0][0x4f8] ;  /* 0x00009f00ff1a77ac */ /* 0x000ea20008000a00 */
[----:B-1----:R-:W1:Y:S01]  /*9430*/  S2R R3, SR_LANEID ;  /* 0x0000000000037919 */ /* 0x002e620000000000 */
[----:B------:R-:W-:Y:S01]  /*9440*/  LOP3.LUT R135, R135, 0x1f, R146, 0xf8, !PT ;  /* 0x0000001f87877812 */ /* 0x000fe200078ef892 */
[----:B------:R-:W3:Y:S01]  /*9450*/  LDCU.64 UR28, c[0x0][0x500] ;  /* 0x0000a000ff1c77ac */ /* 0x000ee20008000a00 */
[----:B------:R-:W4:Y:S01]  /*9460*/  LDCU.64 UR30, c[0x0][0x550] ;  /* 0x0000aa00ff1e77ac */ /* 0x000f220008000a00 */
[----:B------:R-:W-:Y:S02]  /*9470*/  UIADD3 UR16, UP1, UPT, UR16, -0x1000, URZ ;  /* 0xfffff00010107890 */ /* 0x000fe4000ff3e0ff */
[----:B------:R-:W-:-:S02]  /*9480*/  UIADD3 UR14, UP2, UPT, UR14, -0x1000, URZ ;  /* 0xfffff0000e0e7890 */ /* 0x000fc4000ff5e0ff */
[----:B------:R-:W-:Y:S02]  /*9490*/  UIADD3 UR12, UP3, UPT, UR12, -0x1000, URZ ;  /* 0xfffff0000c0c7890 */ /* 0x000fe4000ff7e0ff */
[----:B------:R-:W-:Y:S02]  /*94a0*/  UIADD3.X UR15, UPT, UPT, UR15, -0x1, URZ, UP1, !UPT ;  /* 0xffffffff0f0f7890 */ /* 0x000fe40008ffe4ff */
[----:B------:R-:W-:Y:S02]  /*94b0*/  UIADD3.X UR17, UPT, UPT, UR17, -0x1, URZ, UP2, !UPT ;  /* 0xffffffff11117890 */ /* 0x000fe400097fe4ff */
[----:B0-----:R-:W-:Y:S02]  /*94c0*/  ULEA UR20, UR20, UR8, 0x18 ;  /* 0x0000000814147291 */ /* 0x001fe4000f8ec0ff */
[----:B------:R-:W-:Y:S02]  /*94d0*/  UIADD3 UR8, UPT, UPT, UR11, -0x1, URZ ;  /* 0xffffffff0b087890 */ /* 0x000fe4000fffe0ff */
[----:B------:R-:W-:-:S02]  /*94e0*/  UIADD3.X UR13, UPT, UPT, UR13, -0x1, URZ, UP3, !UPT ;  /* 0xffffffff0d0d7890 */ /* 0x000fc40009ffe4ff */
[----:B------:R-:W-:Y:S01]  /*94f0*/  USHF.L.U32 UR24, UR8, 0xa, URZ ;  /* 0x0000000a08187899 */ /* 0x000fe200080006ff */
[----:B-----5:R-:W-:-:S03]  /*9500*/  LOP3.LUT R0, R0, 0x3e0, RZ, 0xc0, !PT ;  /* 0x000003e000007812 */ /* 0x020fc600078ec0ff */
[----:B------:R-:W-:Y:S01]  /*9510*/  USHF.R.S32.HI UR25, URZ, 0x1f, UR24 ;  /* 0x0000001fff197899 */ /* 0x000fe20008011418 */
[----:B-1----:R-:W-:-:S04]  /*9520*/  IADD3 R0, PT, PT, R0, R3, RZ ;  /* 0x0000000300007210 */ /* 0x002fc80007ffe0ff */
[----:B------:R-:W-:Y:S01]  /*9530*/  LEA R48, R0, UR20, 0x6 ;  /* 0x0000001400307c11 */ /* 0x000fe2000f8e30ff */
[----:B------:R-:W-:Y:S01]  /*9540*/  BAR.SYNC.DEFER_BLOCKING 0x0 ;  /* 0x0000000000007b1d */ /* 0x000fe20000010000 */
[----:B--2---:R-:W-:Y:S01]  /*9550*/  UIMAD.WIDE.U32 UR20, UR33, UR26, UR24 ;  /* 0x0000001a211472a5 */ /* 0x004fe2000f8e0018 */
[----:B------:R-:W-:-:S03]  /*9560*/  FADD.FTZ R0, R147, R20 ;  /* 0x0000001493007221 */ /* 0x000fc60000010000 */
[----:B------:R-:W-:-:S04]  /*9570*/  UIMAD UR21, UR33, UR27, UR21 ;  /* 0x0000001b211572a4 */ /* 0x000fc8000f8e0215 */
[----:B---3--:R-:W-:-:S04]  /*9580*/  UIMAD.WIDE.U32 UR20, UR32, UR28, UR20 ;  /* 0x0000001c201472a5 */ /* 0x008fc8000f8e0014 */
[----:B------:R-:W-:Y:S02]  /*9590*/  UIMAD UR26, UR32, UR29, UR21 ;  /* 0x0000001d201a72a4 */ /* 0x000fe4000f8e0215 */
[----:B----4-:R-:W-:Y:S01]  /*95a0*/  ULEA UR21, UP0, UR20, UR30, 0x2 ;  /* 0x0000001e14157291 */ /* 0x010fe2000f8010ff */
[----:B------:R-:W0:Y:S03]  /*95b0*/  LDCU.64 UR28, c[0x0][0x560] ;  /* 0x0000ac00ff1c77ac */ /* 0x000e260008000a00 */
        /* <DEDUP_REMOVED lines=9> */
[----:B------:R3:W-:Y:S01]  /*9650*/  STS.128 [R48+0x30], R4 ;  /* 0x0000300430007388 */ /* 0x0007e20000000c00 */
[----:B------:R-:W-:-:S03]  /*9660*/  NOP ;  /* 0x0000000000007918 */ /* 0x000fc60000000000 */
[----:B------:R-:W4:Y:S04]  /*9670*/  LDS.128 R36, [R133] ;  /* 0x0000000085247984 */ /* 0x000f280000000c00 */
[----:B------:R-:W5:Y:S04]  /*9680*/  LDS.128 R40, [R133+0x200] ;  /* 0x0002000085287984 */ /* 0x000f680000000c00 */
[----:B------:R-:W5:Y:S01]  /*9690*/  LDS.128 R44, [R133+0x400] ;  /* 0x00040000852c7984 */ /* 0x000f620000000c00 */
[----:B---3--:R-:W-:Y:S01]  /*96a0*/  FADD.FTZ R5, R0, R21 ;  /* 0x0000001500057221 */ /* 0x008fe20000010000 */
[----:B--2---:R-:W-:-:S02]  /*96b0*/  UIMAD.WIDE.U32 UR24, UR33, UR20, UR24 ;  /* 0x00000014211872a5 */ /* 0x004fc4000f8e0018 */
[----:B------:R-:W2:Y:S01]  /*96c0*/  LDS.128 R16, [R133+0x600] ;  /* 0x0006000085107984 */ /* 0x000ea20000000c00 */
[----:B------:R-:W-:Y:S01]  /*96d0*/  FADD.FTZ R0, R5, R22 ;  /* 0x0000001605007221 */ /* 0x000fe20000010000 */
[----:B------:R-:W-:-:S03]  /*96e0*/  UIMAD UR21, UR33, UR21, UR25 ;  /* 0x00000015211572a4 */ /* 0x000fc6000f8e0219 */
[----:B------:R-:W-:Y:S01]  /*96f0*/  FADD.FTZ R5, R0, R23 ;  /* 0x0000001700057221 */ /* 0x000fe20000010000 */
[----:B------:R-:W-:Y:S02]  /*9700*/  UMOV UR20, UR24 ;  /* 0x0000001800147c82 */ /* 0x000fe40008000000 */
[----:B-1----:R-:W-:Y:S01]  /*9710*/  UIMAD.WIDE.U32 UR20, UR32, UR26, UR20 ;  /* 0x0000001a201472a5 */ /* 0x002fe2000f8e0014 */
[----:B------:R-:W-:-:S03]  /*9720*/  FADD.FTZ R0, R5, R24 ;  /* 0x0000001805007221 */ /* 0x000fc60000010000 */
[----:B------:R-:W-:Y:S02]  /*9730*/  UIMAD UR24, UR32, UR27, UR21 ;  /* 0x0000001b201872a4 */ /* 0x000fe4000f8e0215 */
[----:B0-----:R-:W-:-:S04]  /*9740*/  ULEA UR21, UP0, UR20, UR28, 0x2 ;  /* 0x0000001c14157291 */ /* 0x001fc8000f8010ff */
[----:B------:R-:W-:Y:S02]  /*9750*/  ULEA.HI.X UR20, UR20, UR29, UR24, 0x2, UP0 ;  /* 0x0000001d14147291 */ /* 0x000fe400080f1418 */
[----:B------:R-:W-:-:S04]  /*9760*/  UIADD3 UR19, UP0, UPT, UR19, -0x2000, URZ ;  /* 0xffffe00013137890 */ /* 0x000fc8000ff1e0ff */
[----:B------:R-:W-:Y:S02]  /*9770*/  UIADD3.X UR18, UPT, UPT, UR18, -0x1, URZ, UP0, !UPT ;  /* 0xffffffff12127890 */ /* 0x000fe400087fe4ff */
[----:B------:R-:W-:Y:S01]  /*9780*/  UISETP.GT.AND UP0, UPT, UR11, 0x1, UPT ;  /* 0x000000010b00788c */ /* 0x000fe2000bf04270 */
[----:B----4-:R-:W-:Y:S02]  /*9790*/  STG.E.128 desc[UR22][R2.64], R36 ;  /* 0x0000002402007986 */ /* 0x010fe4000c101d16 */
[----:B------:R-:W-:Y:S02]  /*97a0*/  UMOV UR11, UR8 ;  /* 0x00000008000b7c82 */ /* 0x000fe40008000000 */
[----:B-----5:R-:W-:Y:S04]  /*97b0*/  STG.E.128 desc[UR22][R2.64+0x200], R40 ;  /* 0x0002002802007986 */ /* 0x020fe8000c101d16 */
[----:B------:R-:W-:Y:S04]  /*97c0*/  STG.E.128 desc[UR22][R2.64+0x400], R44 ;  /* 0x0004002c02007986 */ /* 0x000fe8000c101d16 */
        /* <DEDUP_REMOVED lines=30> */
.L_x_9890:
        /* <DEDUP_REMOVED lines=41> */
.L_x_9993:
[----:B------:R-:W-:Y:S05]  /*9c40*/  BSYNC.RECONVERGENT B0 ;  /* 0x0000000000007941 */ /* 0x000fea0003800200 */
.L_x_9992:
        /* <DEDUP_REMOVED lines=39> */
.L_x_9995:
[----:B------:R-:W-:Y:S05]  /*9ec0*/  BSYNC.RECONVERGENT B0 ;  /* 0x0000000000007941 */ /* 0x000fea0003800200 */
.L_x_9994:
        /* <DEDUP_REMOVED lines=17> */
.L_x_9997:
        /* <DEDUP_REMOVED lines=26> */
.L_x_9996:
[----:B------:R-:W-:Y:S05]  /*a180*/  EXIT ;  /* 0x000000000000794d */ /* 0x000fea0003800000 */
.L_x_9896:
[----:B------:R-:W-:Y:S01]  /*a190*/  MOV R204, R3 ;  /* 0x0000000300cc7202 */ /* 0x000fe20000000f00 */
[----:B------:R-:W-:Y:S01]  /*a1a0*/  HFMA2 R201, -RZ, RZ, 0, 5.9604644775390625e-08 ;  /* 0x00000001ffc97431 */ /* 0x000fe200000001ff */
[----:B------:R-:W-:Y:S02]  /*a1b0*/  MOV R206, RZ ;  /* 0x000000ff00ce7202 */ /* 0x000fe40000000f00 */
[----:B------:R-:W-:-:S07]  /*a1c0*/  MOV R99, 0xffffffff ;  /* 0xffffffff00637802 */ /* 0x000fce0000000f00 */
[----:B01---5:R-:W-:Y:S05]  /*a1d0*/  WARPSYNC.COLLECTIVE R99, `(.L_x_9998) ;  /* 0x0000000063087348 */ /* 0x023fea0003c00000 */
[----:B------:R2:W3:Y:S02]  /*a1e0*/  SHFL.UP P6, R200, R204, R201, R206 ;  /* 0x040000c9ccc87389 */ /* 0x0004e400000c00ce */
[----:B0123-5:R-:W-:Y:S05]  /*a1f0*/  ENDCOLLECTIVE ;  /* 0x000000000000791b */ /* 0x02ffea0003800000 */
.L_x_9998:
[----:B------:R-:W-:Y:S02]  /*a200*/  MOV R204, R93 ;  /* 0x0000005d00cc7202 */ /* 0x000fe40000000f00 */
[----:B------:R-:W-:-:S07]  /*a210*/  MOV R92, R200 ;  /* 0x000000c8005c7202 */ /* 0x000fce0000000f00 */
[----:B------:R-:W-:Y:S05]  /*a220*/  WARPSYNC.COLLECTIVE R99, `(.L_x_9999) ;  /* 0x0000000063087348 */ /* 0x000fea0003c00000 */
[----:B------:R0:W1:Y:S02]  /*a230*/  SHFL.UP P6, R200, R204, R201, R206 ;  /* 0x040000c9ccc87389 */ /* 0x00006400000c00ce */
[----:B01----:R-:W-:Y:S05]  /*a240*/  ENDCOLLECTIVE ;  /* 0x000000000000791b */ /* 0x003fea0003800000 */
.L_x_9999:
[----:B------:R-:W-:Y:S02]  /*a250*/  MOV R204, R197 ;  /* 0x000000c500cc7202 */ /* 0x000fe40000000f00 */
[----:B------:R-:W-:-:S07]  /*a260*/  MOV R94, R200 ;  /* 0x000000c8005e7202 */ /* 0x000fce0000000f00 */
[----:B------:R-:W-:Y:S05]  /*a270*/  WARPSYNC.COLLECTIVE R99, `(.L_x_10000) ;  /* 0x0000000063087348 */ /* 0x000fea0003c00000 */
[----:B------:R0:W1:Y:S02]  /*a280*/  SHFL.UP P6, R200, R204, R201, R206 ;  /* 0x040000c9ccc87389 */ /* 0x00006400000c00ce */
[----:B01----:R-:W-:Y:S05]  /*a290*/  ENDCOLLECTIVE ;  /* 0x000000000000791b */ /* 0x003fea0003800000 */
.L_x_10000:
[-C--:B------:R-:W-:Y:S01]  /*a2a0*/  FMUL.FTZ R95, R93, R94.reuse ;  /* 0x0000005e5d5f7220 */ /* 0x080fe20000410000 */
[----:B------:R-:W-:Y:S01]  /*a2b0*/  FMUL.FTZ R94, R3, R94 ;  /* 0x0000005e035e7220 */ /* 0x000fe20000410000 */
[----:B------:R-:W-:Y:S02]  /*a2c0*/  MOV R204, R198 ;  /* 0x000000c600cc7202 */ /* 0x000fe40000000f00 */
[----:B------:R-:W-:-:S07]  /*a2d0*/  MOV R98, R200 ;  /* 0x000000c800627202 */ /* 0x000fce0000000f00 */
[----:B------:R-:W-:Y:S05]  /*a2e0*/  WARPSYNC.COLLECTIVE R99, `(.L_x_10001) ;  /* 0x0000000063087348 */ /* 0x000fea0003c00000 */
[----:B------:R0:W1:Y:S02]  /*a2f0*/  SHFL.UP P6, R200, R204, R201, R206 ;  /* 0x040000c9ccc87389 */ /* 0x00006400000c00ce */
[----:B01----:R-:W-:Y:S05]  /*a300*/  ENDCOLLECTIVE ;  /* 0x000000000000791b */ /* 0x003fea0003800000 */
.L_x_10001:
        /* <DEDUP_REMOVED lines=13> */
.L_x_10002:
[----:B------:R-:W-:Y:S02]  /*a3e0*/  MOV R204, R93 ;  /* 0x0000005d00cc7202 */ /* 0x000fe40000000f00 */
[----:B------:R-:W-:-:S07]  /*a3f0*/  MOV R92, R200 ;  /* 0x000000c8005c7202 */ /* 0x000fce0000000f00 */
[----:B------:R-:W-:Y:S05]  /*a400*/  WARPSYNC.COLLECTIVE R99, `(.L_x_10003) ;  /* 0x0000000063087348 */ /* 0x000fea0003c00000 */
[----:B------:R0:W1:Y:S02]  /*a410*/  SHFL.UP P6, R200, R204, R201, R206 ;  /* 0x040000c9ccc87389 */ /* 0x00006400000c00ce */
[----:B01----:R-:W-:Y:S05]  /*a420*/  ENDCOLLECTIVE ;  /* 0x000000000000791b */ /* 0x003fea0003800000 */
.L_x_10003:
[----:B------:R-:W-:Y:S02]  /*a430*/  MOV R204, R197 ;  /* 0x000000c500cc7202 */ /* 0x000fe40000000f00 */
[----:B------:R-:W-:-:S07]  /*a440*/  MOV R94, R200 ;  /* 0x000000c8005e7202 */ /* 0x000fce0000000f00 */
[----:B------:R-:W-:Y:S05]  /*a450*/  WARPSYNC.COLLECTIVE R99, `(.L_x_10004) ;  /* 0x0000000063087348 */ /* 0x000fea0003c00000 */
[----:B------:R0:W1:Y:S02]  /*a460*/  SHFL.UP P6, R200, R204, R201, R206 ;  /* 0x040000c9ccc87389 */ /* 0x00006400000c00ce */
[----:B01----:R-:W-:Y:S05]  /*a470*/  ENDCOLLECTIVE ;  /* 0x000000000000791b */ /* 0x003fea0003800000 */
.L_x_10004:
[-C--:B------:R-:W-:Y:S01]  /*a480*/  FMUL.FTZ R95, R93, R94.reuse ;  /* 0x0000005e5d5f7220 */ /* 0x080fe20000410000 */
[----:B------:R-:W-:Y:S01]  /*a490*/  FMUL.FTZ R94, R3, R94 ;  /* 0x0000005e035e7220 */ /* 0x000fe20000410000 */
[----:B------:R-:W-:Y:S02]  /*a4a0*/  MOV R204, R198 ;  /* 0x000000c600cc7202 */ /* 0x000fe40000000f00 */
[----:B------:R-:W-:-:S07]  /*a4b0*/  MOV R98, R200 ;  /* 0x000000c800627202 */ /* 0x000fce0000000f00 */
[----:B------:R-:W-:Y:S05]  /*a4c0*/  WARPSYNC.COLLECTIVE R99, `(.L_x_10005) ;  /* 0x0000000063087348 */ /* 0x000fea0003c00000 */
[----:B------:R0:W1:Y:S02]  /*a4d0*/  SHFL.UP P6, R200, R204, R201, R206 ;  /* 0x040000c9ccc87389 */ /* 0x00006400000c00ce */
[----:B01----:R-:W-:Y:S05]  /*a4e0*/  ENDCOLLECTIVE ;  /* 0x000000000000791b */ /* 0x003fea0003800000 */
.L_x_10005:
        /* <DEDUP_REMOVED lines=13> */
.L_x_10006:
[----:B------:R-:W-:Y:S02]  /*a5c0*/  MOV R204, R93 ;  /* 0x0000005d00cc7202 */ /* 0x000fe40000000f00 */
[----:B------:R-:W-:-:S07]  /*a5d0*/  MOV R92, R200 ;  /* 0x000000c8005c7202 */ /* 0x000fce0000000f00 */
[----:B------:R-:W-:Y:S05]  /*a5e0*/  WARPSYNC.COLLECTIVE R99, `(.L_x_10007) ;  /* 0x0000000063087348 */ /* 0x000fea0003c00000 */
[----:B------:R0:W1:Y:S02]  /*a5f0*/  SHFL.UP P6, R200, R204, R201, R206 ;  /* 0x040000c9ccc87389 */ /* 0x00006400000c00ce */
[----:B01----:R-:W-:Y:S05]  /*a600*/  ENDCOLLECTIVE ;  /* 0x000000000000791b */ /* 0x003fea0003800000 */
.L_x_10007:
[----:B------:R-:W-:Y:S02]  /*a610*/  MOV R204, R197 ;  /* 0x000000c500cc7202 */ /* 0x000fe40000000f00 */
[----:B------:R-:W-:-:S07]  /*a620*/  MOV R94, R200 ;  /* 0x000000c8005e7202 */ /* 0x000fce0000000f00 */
[----:B------:R-:W-:Y:S05]  /*a630*/  WARPSYNC.COLLECTIVE R99, `(.L_x_10008) ;  /* 0x0000000063087348 */ /* 0x000fea0003c00000 */
[----:B------:R0:W1:Y:S02]  /*a640*/  SHFL.UP P6, R200, R204, R201, R206 ;  /* 0x040000c9ccc87389 */ /* 0x00006400000c00ce */
[----:B01----:R-:W-:Y:S05]  /*a650*/  ENDCOLLECTIVE ;  /* 0x000000000000791b */ /* 0x003fea0003800000 */
.L_x_10008:
[-C--:B------:R-:W-:Y:S01]  /*a660*/  FMUL.FTZ R95, R93, R94.reuse ;  /* 0x0000005e5d5f7220 */ /* 0x080fe20000410000 */
[----:B------:R-:W-:Y:S01]  /*a670*/  FMUL.FTZ R94, R3, R94 ;  /* 0x0000005e035e7220 */ /* 0x000fe20000410000 */
[----:B------:R-:W-:Y:S02]  /*a680*/  MOV R204, R198 ;  /* 0x000000c600cc7202 */ /* 0x000fe40000000f00 */
[----:B------:R-:W-:-:S07]  /*a690*/  MOV R98, R200 ;  /* 0x000000c800627202 */ /* 0x000fce0000000f00 */
[----:B------:R-:W-:Y:S05]  /*a6a0*/  WARPSYNC.COLLECTIVE R99, `(.L_x_10009) ;  /* 0x0000000063087348 */ /* 0x000fea0003c00000 */
[----:B------:R0:W1:Y:S02]  /*a6b0*/  SHFL.UP P6, R200, R204, R201, R206 ;  /* 0x040000c9ccc87389 */ /* 0x00006400000c00ce */
[----:B01----:R-:W-:Y:S05]  /*a6c0*/  ENDCOLLECTIVE ;  /* 0x000000000000791b */ /* 0x003fea0003800000 */
.L_x_10009:
        /* <DEDUP_REMOVED lines=13> */
.L_x_10010:
[----:B------:R-:W-:Y:S02]  /*a7a0*/  MOV R204, R93 ;  /* 0x0000005d00cc7202 */ /* 0x000fe40000000f00 */
[----:B------:R-:W-:-:S07]  /*a7b0*/  MOV R92, R200 ;  /* 0x000000c8005c7202 */ /* 0x000fce0000000f00 */
[----:B------:R-:W-:Y:S05]  /*a7c0*/  WARPSYNC.COLLECTIVE R99, `(.L_x_10011) ;  /* 0x0000000063087348 */ /* 0x000fea0003c00000 */
[----:B------:R0:W1:Y:S02]  /*a7d0*/  SHFL.UP P6, R200, R204, R201, R206 ;  /* 0x040000c9ccc87389 */ /* 0x00006400000c00ce */
[----:B01----:R-:W-:Y:S05]  /*a7e0*/  ENDCOLLECTIVE ;  /* 0x000000000000791b */ /* 0x003fea0003800000 */
.L_x_10011:
[----:B------:R-:W-:Y:S02]  /*a7f0*/  MOV R204, R197 ;  /* 0x000000c500cc7202 */ /* 0x000fe40000000f00 */
[----:B------:R-:W-:-:S07]  /*a800*/  MOV R94, R200 ;  /* 0x000000c8005e7202 */ /* 0x000fce0000000f00 */
[----:B------:R-:W-:Y:S05]  /*a810*/  WARPSYNC.COLLECTIVE R99, `(.L_x_10012) ;  /* 0x0000000063087348 */ /* 0x000fea0003c00000 */
[----:B------:R0:W1:Y:S02]  /*a820*/  SHFL.UP P6, R200, R204, R201, R206 ;  /* 0x040000c9ccc87389 */ /* 0x00006400000c00ce */
[----:B01----:R-:W-:Y:S05]  /*a830*/  ENDCOLLECTIVE ;  /* 0x000000000000791b */ /* 0x003fea0003800000 */
.L_x_10012:
[-C--:B------:R-:W-:Y:S01]  /*a840*/  FMUL.FTZ R95, R93, R94.reuse ;  /* 0x0000005e5d5f7220 */ /* 0x080fe20000410000 */
[----:B------:R-:W-:Y:S01]  /*a850*/  FMUL.FTZ R94, R3, R94 ;  /* 0x0000005e035e7220 */ /* 0x000fe20000410000 */
[----:B------:R-:W-:Y:S02]  /*a860*/  MOV R204, R198 ;  /* 0x000000c600cc7202 */ /* 0x000fe40000000f00 */
[----:B------:R-:W-:-:S07]  /*a870*/  MOV R98, R200 ;  /* 0x000000c800627202 */ /* 0x000fce0000000f00 */
[----:B------:R-:W-:Y:S05]  /*a880*/  WARPSYNC.COLLECTIVE R99, `(.L_x_10013) ;  /* 0x0000000063087348 */ /* 0x000fea0003c00000 */
[----:B------:R0:W1:Y:S02]  /*a890*/  SHFL.UP P6, R200, R204, R201, R206 ;  /* 0x040000c9ccc87389 */ /* 0x00006400000c00ce */
[----:B01----:R-:W-:Y:S05]  /*a8a0*/  ENDCOLLECTIVE ;  /* 0x000000000000791b */ /* 0x003fea0003800000 */
.L_x_10013:
        /* <DEDUP_REMOVED lines=13> */
.L_x_10014:
[----:B------:R-:W-:Y:S02]  /*a980*/  MOV R204, R93 ;  /* 0x0000005d00cc7202 */ /* 0x000fe40000000f00 */
[----:B------:R-:W-:-:S07]  /*a990*/  MOV R92, R200 ;  /* 0x000000c8005c7202 */ /* 0x000fce0000000f00 */
[----:B------:R-:W-:Y:S05]  /*a9a0*/  WARPSYNC.COLLECTIVE R99, `(.L_x_10015) ;  /* 0x0000000063087348 */ /* 0x000fea0003c00000 */
[----:B------:R0:W1:Y:S02]  /*a9b0*/  SHFL.UP P6, R200, R204, R201, R206 ;  /* 0x040000c9ccc87389 */ /* 0x00006400000c00ce */
[----:B01----:R-:W-:Y:S05]  /*a9c0*/  ENDCOLLECTIVE ;  /* 0x000000000000791b */ /* 0x003fea0003800000 */
.L_x_10015:
[----:B------:R-:W-:Y:S02]  /*a9d0*/  MOV R204, R197 ;  /* 0x000000c500cc7202 */ /* 0x000fe40000000f00 */
[----:B------:R-:W-:-:S07]  /*a9e0*/  MOV R94, R200 ;  /* 0x000000c8005e7202 */ /* 0x000fce0000000f00 */
[----:B------:R-:W-:Y:S05]  /*a9f0*/  WARPSYNC.COLLECTIVE R99, `(.L_x_10016) ;  /* 0x0000000063087348 */ /* 0x000fea0003c00000 */
[----:B------:R0:W1:Y:S02]  /*aa00*/  SHFL.UP P6, R200, R204, R201, R206 ;  /* 0x040000c9ccc87389 */ /* 0x00006400000c00ce */
[----:B01----:R-:W-:Y:S05]  /*aa10*/  ENDCOLLECTIVE ;  /* 0x000000000000791b */ /* 0x003fea0003800000 */
.L_x_10016:
[----:B------:R-:W-:Y:S02]  /*aa20*/  MOV R204, R198 ;  /* 0x000000c600cc7202 */ /* 0x000fe40000000f00 */
[----:B------:R-:W-:-:S07]  /*aa30*/  MOV R98, R200 ;  /* 0x000000c800627202 */ /* 0x000fce0000000f00 */
[----:B------:R-:W-:Y:S05]  /*aa40*/  WARPSYNC.COLLECTIVE R99, `(.L_x_10017) ;  /* 0x0000000063087348 */ /* 0x000fea0003c00000 */
[----:B------:R0:W1:Y:S02]  /*aa50*/  SHFL.UP P6, R200, R204, R201, R206 ;  /* 0x040000c9ccc87389 */ /* 0x00006400000c00ce */
[----:B01----:R-:W-:Y:S05]  /*aa60*/  ENDCOLLECTIVE ;  /* 0x000000000000791b */ /* 0x003fea0003800000 */
.L_x_10017:
[----:B------:R-:W-:Y:S05]  /*aa70*/  BRA `(.L_x_10018) ;  /* 0xffffff8800ec7947 */ /* 0x000fea000383ffff */
.L_x_9897:
        /* <DEDUP_REMOVED lines=8> */
.L_x_10020:
[----:B------:R-:W-:Y:S05]  /*ab00*/  BSYNC B0 ;  /* 0x0000000000007941 */ /* 0x000fea0003800000 */
.L_x_10019:
[----:B------:R-:W-:Y:S05]  /*ab10*/  BRA `(.L_x_10021) ;  /* 0xffffff8800f87947 */ /* 0x000fea000383ffff */
.L_x_9898:
        /* <DEDUP_REMOVED lines=8> */
.L_x_10023:
[----:B------:R-:W-:Y:S05]  /*aba0*/  BSYNC B0 ;  /* 0x0000000000007941 */ /* 0x000fea0003800000 */
.L_x_10022:
[----:B------:R-:W-:Y:S05]  /*abb0*/  BRA `(.L_x_10024) ;  /* 0xffffff8800d87947 */ /* 0x000fea000383ffff */
.L_x_9899:
        /* <DEDUP_REMOVED lines=8> */
.L_x_10026:
[----:B------:R-:W-:Y:S05]  /*ac40*/  BSYNC B0 ;  /* 0x0000000000007941 */ /* 0x000fea0003800000 */
.L_x_10025:
[----:B------:R-:W-:Y:S05]  /*ac50*/  BRA `(.L_x_10027) ;  /* 0xffffff8800b87947 */ /* 0x000fea000383ffff */
.L_x_9900:
        /* <DEDUP_REMOVED lines=8> */
.L_x_10029:
[----:B------:R-:W-:Y:S05]  /*ace0*/  BSYNC B0 ;  /* 0x0000000000007941 */ /* 0x000fea0003800000 */
.L_x_10028:
[----:B------:R-:W-:Y:S05]  /*acf0*/  BRA `(.L_x_10030) ;  /* 0xffffff8800987947 */ /* 0x000fea000383ffff */
.L_x_9901:
        /* <DEDUP_REMOVED lines=8> */
.L_x_10032:
[----:B------:R-:W-:Y:S05]  /*ad80*/  BSYNC B0 ;  /* 0x0000000000007941 */ /* 0x000fea0003800000 */
.L_x_10031:
        /* <DEDUP_REMOVED lines=10> */
.L_x_10033:
[----:B------:R-:W-:Y:S02]  /*ae30*/  MOV R94, 0x1f ;  /* 0x0000001f005e7802 */ /* 0x000fe40000000f00 */
[----:B------:R-:W-:Y:S02]  /*ae40*/  MOV R204, R197 ;  /* 0x000000c500cc7202 */ /* 0x000fe40000000f00 */
[----:B------:R-:W-:-:S07]  /*ae50*/  MOV R93, R200 ;  /* 0x000000c8005d7202 */ /* 0x000fce0000000f00 */
[----:B------:R-:W-:Y:S05]  /*ae60*/  WARPSYNC.COLLECTIVE R99, `(.L_x_10034) ;  /* 0x0000000063087348 */ /* 0x000fea0003c00000 */
[----:B------:R0:W1:Y:S02]  /*ae70*/  SHFL.UP P6, R200, R204, R201, R206 ;  /* 0x040000c9ccc87389 */ /* 0x00006400000c00ce */
[----:B01----:R-:W-:Y:S05]  /*ae80*/  ENDCOLLECTIVE ;  /* 0x000000000000791b */ /* 0x003fea0003800000 */
.L_x_10034:
[----:B------:R-:W-:Y:S02]  /*ae90*/  MOV R204, R198 ;  /* 0x000000c600cc7202 */ /* 0x000fe40000000f00 */
[----:B------:R-:W-:-:S07]  /*aea0*/  MOV R197, R200 ;  /* 0x000000c800c57202 */ /* 0x000fce0000000f00 */
[----:B------:R-:W-:Y:S05]  /*aeb0*/  WARPSYNC.COLLECTIVE R99, `(.L_x_10035) ;  /* 0x0000000063087348 */ /* 0x000fea0003c00000 */
[----:B------:R0:W1:Y:S02]  /*aec0*/  SHFL.UP P6, R200, R204, R201, R206 ;  /* 0x040000c9ccc87389 */ /* 0x00006400000c00ce */
[----:B01----:R-:W-:Y:S05]  /*aed0*/  ENDCOLLECTIVE ;  /* 0x000000000000791b */ /* 0x003fea0003800000 */
.L_x_10035:
[----:B------:R-:W-:Y:S05]  /*aee0*/  WARPSYNC.COLLECTIVE R99, `(.L_x_10036) ;  /* 0x0000000063087348 */ /* 0x000fea0003c00000 */
[----:B------:R0:W1:Y:S02]  /*aef0*/  SHFL.IDX P3, R92, R98, R95, R94 ;  /* 0x0000005f625c7389 */ /* 0x000064000006005e */
[----:B01----:R-:W-:Y:S05]  /*af00*/  ENDCOLLECTIVE ;  /* 0x000000000000791b */ /* 0x003fea0003800000 */
.L_x_10036:
[----:B------:R-:W-:Y:S02]  /*af10*/  MOV R98, R85 ;  /* 0x0000005500627202 */ /* 0x000fe40000000f00 */
[----:B------:R-:W-:Y:S02]  /*af20*/  MOV R198, R200 ;  /* 0x000000c800c67202 */ /* 0x000fe40000000f00 */
[----:B------:R-:W-:-:S07]  /*af30*/  MOV R84, R92 ;  /* 0x0000005c00547202 */ /* 0x000fce0000000f00 */
[----:B------:R-:W-:Y:S05]  /*af40*/  WARPSYNC.COLLECTIVE R99, `(.L_x_10037) ;  /* 0x0000000063087348 */ /* 0x000fea0003c00000 */
[----:B------:R0:W1:Y:S02]  /*af50*/  SHFL.IDX P3, R92, R98, R95, R94 ;  /* 0x0000005f625c7389 */ /* 0x000064000006005e */
[----:B01----:R-:W-:Y:S05]  /*af60*/  ENDCOLLECTIVE ;  /* 0x000000000000791b */ /* 0x003fea0003800000 */
.L_x_10037:
[----:B------:R-:W-:Y:S02]  /*af70*/  MOV R98, R86 ;  /* 0x0000005600627202 */ /* 0x000fe40000000f00 */
[----:B------:R-:W-:-:S07]  /*af80*/  MOV R200, R92 ;  /* 0x0000005c00c87202 */ /* 0x000fce0000000f00 */
[----:B------:R-:W-:Y:S05]  /*af90*/  WARPSYNC.COLLECTIVE R99, `(.L_x_10038) ;  /* 0x0000000063087348 */ /* 0x000fea0003c00000 */
[----:B------:R0:W1:Y:S02]  /*afa0*/  SHFL.IDX P3, R92, R98, R95, R94 ;  /* 0x0000005f625c7389 */ /* 0x000064000006005e */
[----:B01----:R-:W-:Y:S05]  /*afb0*/  ENDCOLLECTIVE ;  /* 0x000000000000791b */ /* 0x003fea0003800000 */
.L_x_10038:
[----:B------:R-:W-:Y:S02]  /*afc0*/  MOV R98, R87 ;  /* 0x0000005700627202 */ /* 0x000fe40000000f00 */
[----:B------:R-:W-:-:S07]  /*afd0*/  MOV R86, R92 ;  /* 0x0000005c00567202 */ /* 0x000fce0000000f00 */
[----:B------:R-:W-:Y:S05]  /*afe0*/  WARPSYNC.COLLECTIVE R99, `(.L_x_10039) ;  /* 0x0000000063087348 */ /* 0x000fea0003c00000 */
[----:B------:R0:W1:Y:S02]  /*aff0*/  SHFL.IDX P3, R92, R98, R95, R94 ;  /* 0x0000005f625c7389 */ /* 0x000064000006005e */
[----:B01----:R-:W-:Y:S05]  /*b000*/  ENDCOLLECTIVE ;  /* 0x000000000000791b */ /* 0x003fea0003800000 */
.L_x_10039:
[----:B------:R-:W-:Y:S01]  /*b010*/  MOV R87, R92 ;  /* 0x0000005c00577202 */ /* 0x000fe20000000f00 */
[----:B------:R-:W-:Y:S06]  /*b020*/  BRA `(.L_x_10040) ;  /* 0xffffff8400f47947 */ /* 0x000fec000383ffff */
.L_x_9904:
[----:B------:R-:W-:Y:S01]  /*b030*/  MOV R250, R248 ;  /* 0x000000f800fa7202 */ /* 0x000fe20000000f00 */
[----:B------:R-:W-:Y:S01]  /*b040*/  HFMA2 R249, -RZ, RZ, 0, 5.9604644775390625e-08 ;  /* 0x00000001fff97431 */ /* 0x000fe200000001ff */
[----:B------:R-:W-:Y:S02]  /*b050*/  MOV R244, 0x1f ;  /* 0x0000001f00f47802 */ /* 0x000fe40000000f00 */
[----:B------:R-:W-:-:S07]  /*b060*/  MOV R99, 0xffffffff ;  /* 0xffffffff00637802 */ /* 0x000fce0000000f00 */
[----:B0-----:R-:W-:Y:S05]  /*b070*/  WARPSYNC.COLLECTIVE R99, `(.L_x_10041) ;  /* 0x0000000063087348 */ /* 0x001fea0003c00000 */
[----:B------:R1:W2:Y:S02]  /*b080*/  SHFL.DOWN P0, R246, R250, R249, R244 ;  /* 0x080000f9faf67389 */ /* 0x0002a400000000f4 */
[----:B012---:R-:W-:Y:S05]  /*b090*/  ENDCOLLECTIVE ;  /* 0x000000000000791b */ /* 0x007fea0003800000 */
.L_x_10041:
[----:B------:R-:W-:Y:S02]  /*b0a0*/  MOV R250, R245 ;  /* 0x000000f500fa7202 */ /* 0x000fe40000000f00 */
[----:B------:R-:W-:-:S07]  /*b0b0*/  MOV R92, R246 ;  /* 0x000000f6005c7202 */ /* 0x000fce0000000f00 */
[----:B------:R-:W-:Y:S05]  /*b0c0*/  WARPSYNC.COLLECTIVE R99, `(.L_x_10042) ;  /* 0x0000000063087348 */ /* 0x000fea0003c00000 */
[----:B------:R0:W1:Y:S02]  /*b0d0*/  SHFL.DOWN P0, R246, R250, R249, R244 ;  /* 0x080000f9faf67389 */ /* 0x00006400000000f4 */
[----:B01----:R-:W-:Y:S05]  /*b0e0*/  ENDCOLLECTIVE ;  /* 0x000000000000791b */ /* 0x003fea0003800000 */
.L_x_10042:
[----:B------:R-:W-:Y:S02]  /*b0f0*/  MOV R250, R243 ;  /* 0x000000f300fa7202 */ /* 0x000fe40000000f00 */
[----:B------:R-:W-:-:S07]  /*b100*/  MOV R94, R246 ;  /* 0x000000f6005e7202 */ /* 0x000fce0000000f00 */
[----:B------:R-:W-:Y:S05]  /*b110*/  WARPSYNC.COLLECTIVE R99, `(.L_x_10043) ;  /* 0x0000000063087348 */ /* 0x000fea0003c00000 */
[----:B------:R0:W1:Y:S02]  /*b120*/  SHFL.DOWN P0, R246, R250, R249, R244 ;  /* 0x080000f9faf67389 */ /* 0x00006400000000f4 */
[----:B01----:R-:W-:Y:S05]  /*b130*/  ENDCOLLECTIVE ;  /* 0x000000000000791b */ /* 0x003fea0003800000 */
.L_x_10043:
[----:B------:R-:W-:Y:S02]  /*b140*/  MOV R250, R93 ;  /* 0x0000005d00fa7202 */ /* 0x000fe40000000f00 */
[----:B------:R-:W-:-:S07]  /*b150*/  MOV R95, R246 ;  /* 0x000000f6005f7202 */ /* 0x000fce0000000f00 */
[----:B------:R-:W-:Y:S05]  /*b160*/  WARPSYNC.COLLECTIVE R99, `(.L_x_10044) ;  /* 0x0000000063087348 */ /* 0x000fea0003c00000 */
[----:B------:R0:W1:Y:S02]  /*b170*/  SHFL.DOWN P0, R246, R250, R249, R244 ;  /* 0x080000f9faf67389 */ /* 0x00006400000000f4 */
[----:B01----:R-:W-:Y:S05]  /*b180*/  ENDCOLLECTIVE ;  /* 0x000000000000791b */ /* 0x003fea0003800000 */
.L_x_10044:
[----:B------:R-:W-:Y:S05]  /*b190*/  BRA `(.L_x_10045) ;  /* 0xffffff9800e07947 */ /* 0x000fea000383ffff */
.L_x_9907:
        /* <DEDUP_REMOVED lines=8> */
.L_x_10047:
[----:B------:R-:W-:Y:S05]  /*b220*/  BSYNC B1 ;  /* 0x0000000000017941 */ /* 0x000fea0003800000 */
.L_x_10046:
        /* <DEDUP_REMOVED lines=8> */
.L_x_10048:
[----:B------:R-:W-:Y:S02]  /*b2b0*/  MOV R250, R243 ;  /* 0x000000f300fa7202 */ /* 0x000fe40000000f00 */
[----:B------:R-:W-:-:S07]  /*b2c0*/  MOV R94, R246 ;  /* 0x000000f6005e7202 */ /* 0x000fce0000000f00 */
[----:B------:R-:W-:Y:S05]  /*b2d0*/  WARPSYNC.COLLECTIVE R99, `(.L_x_10049) ;  /* 0x0000000063087348 */ /* 0x000fea0003c00000 */
[----:B------:R0:W1:Y:S02]  /*b2e0*/  SHFL.DOWN P0, R246, R250, R249, R244 ;  /* 0x080000f9faf67389 */ /* 0x00006400000000f4 */
[----:B01----:R-:W-:Y:S05]  /*b2f0*/  ENDCOLLECTIVE ;  /* 0x000000000000791b */ /* 0x003fea0003800000 */
.L_x_10049:
[----:B------:R-:W-:Y:S02]  /*b300*/  MOV R250, R93 ;  /* 0x0000005d00fa7202 */ /* 0x000fe40000000f00 */
[----:B------:R-:W-:-:S07]  /*b310*/  MOV R95, R246 ;  /* 0x000000f6005f7202 */ /* 0x000fce0000000f00 */
[----:B------:R-:W-:Y:S05]  /*b320*/  WARPSYNC.COLLECTIVE R99, `(.L_x_10050) ;  /* 0x0000000063087348 */ /* 0x000fea0003c00000 */
[----:B------:R0:W1:Y:S02]  /*b330*/  SHFL.DOWN P0, R246, R250, R249, R244 ;  /* 0x080000f9faf67389 */ /* 0x00006400000000f4 */
[----:B01----:R-:W-:Y:S05]  /*b340*/  ENDCOLLECTIVE ;  /* 0x000000000000791b */ /* 0x003fea0003800000 */
.L_x_10050:
[----:B------:R-:W-:Y:S05]  /*b350*/  BRA `(.L_x_10051) ;  /* 0xffffff9800c07947 */ /* 0x000fea000383ffff */
.L_x_9910:
        /* <DEDUP_REMOVED lines=8> */
.L_x_10053:
[----:B------:R-:W-:Y:S05]  /*b3e0*/  BSYNC B1 ;  /* 0x0000000000017941 */ /* 0x000fea0003800000 */
.L_x_10052:
        /* <DEDUP_REMOVED lines=8> */
.L_x_10054:
[----:B------:R-:W-:Y:S02]  /*b470*/  MOV R250, R243 ;  /* 0x000000f300fa7202 */ /* 0x000fe40000000f00 */
[----:B------:R-:W-:-:S07]  /*b480*/  MOV R94, R246 ;  /* 0x000000f6005e7202 */ /* 0x000fce0000000f00 */
[----:B------:R-:W-:Y:S05]  /*b490*/  WARPSYNC.COLLECTIVE R99, `(.L_x_10055) ;  /* 0x0000000063087348 */ /* 0x000fea0003c00000 */
[----:B------:R0:W1:Y:S02]  /*b4a0*/  SHFL.DOWN P0, R246, R250, R249, R244 ;  /* 0x080000f9faf67389 */ /* 0x00006400000000f4 */
[----:B01----:R-:W-:Y:S05]  /*b4b0*/  ENDCOLLECTIVE ;  /* 0x000000000000791b */ /* 0x003fea0003800000 */
.L_x_10055:
[----:B------:R-:W-:Y:S02]  /*b4c0*/  MOV R250, R93 ;  /* 0x0000005d00fa7202 */ /* 0x000fe40000000f00 */
[----:B------:R-:W-:-:S07]  /*b4d0*/  MOV R95, R246 ;  /* 0x000000f6005f7202 */ /* 0x000fce0000000f00 */
[----:B------:R-:W-:Y:S05]  /*b4e0*/  WARPSYNC.COLLECTIVE R99, `(.L_x_10056) ;  /* 0x0000000063087348 */ /* 0x000fea0003c00000 */
[----:B------:R0:W1:Y:S02]  /*b4f0*/  SHFL.DOWN P0, R246, R250, R249, R244 ;  /* 0x080000f9faf67389 */ /* 0x00006400000000f4 */
[----:B01----:R-:W-:Y:S05]  /*b500*/  ENDCOLLECTIVE ;  /* 0x000000000000791b */ /* 0x003fea0003800000 */
.L_x_10056:
[----:B------:R-:W-:Y:S05]  /*b510*/  BRA `(.L_x_10057) ;  /* 0xffffff9800a07947 */ /* 0x000fea000383ffff */
.L_x_9913:
        /* <DEDUP_REMOVED lines=8> */
.L_x_10059:
[----:B------:R-:W-:Y:S05]  /*b5a0*/  BSYNC B1 ;  /* 0x0000000000017941 */ /* 0x000fea0003800000 */
.L_x_10058:
        /* <DEDUP_REMOVED lines=8> */
.L_x_10060:
[----:B------:R-:W-:Y:S02]  /*b630*/  MOV R250, R243 ;  /* 0x000000f300fa7202 */ /* 0x000fe40000000f00 */
[----:B------:R-:W-:-:S07]  /*b640*/  MOV R94, R246 ;  /* 0x000000f6005e7202 */ /* 0x000fce0000000f00 */
[----:B------:R-:W-:Y:S05]  /*b650*/  WARPSYNC.COLLECTIVE R99, `(.L_x_10061) ;  /* 0x0000000063087348 */ /* 0x000fea0003c00000 */
[----:B------:R0:W1:Y:S02]  /*b660*/  SHFL.DOWN P0, R246, R250, R249, R244 ;  /* 0x080000f9faf67389 */ /* 0x00006400000000f4 */
[----:B01----:R-:W-:Y:S05]  /*b670*/  ENDCOLLECTIVE ;  /* 0x000000000000791b */ /* 0x003fea0003800000 */
.L_x_10061:
[----:B------:R-:W-:Y:S02]  /*b680*/  MOV R250, R93 ;  /* 0x0000005d00fa7202 */ /* 0x000fe40000000f00 */
[----:B------:R-:W-:-:S07]  /*b690*/  MOV R95, R246 ;  /* 0x000000f6005f7202 */ /* 0x000fce0000000f00 */
[----:B------:R-:W-:Y:S05]  /*b6a0*/  WARPSYNC.COLLECTIVE R99, `(.L_x_10062) ;  /* 0x0000000063087348 */ /* 0x000fea0003c00000 */
[----:B------:R0:W1:Y:S02]  /*b6b0*/  SHFL.DOWN P0, R246, R250, R249, R244 ;  /* 0x080000f9faf67389 */ /* 0x00006400000000f4 */
[----:B01----:R-:W-:Y:S05]  /*b6c0*/  ENDCOLLECTIVE ;  /* 0x000000000000791b */ /* 0x003fea0003800000 */
.L_x_10062:
[----:B------:R-:W-:Y:S05]  /*b6d0*/  BRA `(.L_x_10063) ;  /* 0xffffff9800807947 */ /* 0x000fea000383ffff */
.L_x_9916:
        /* <DEDUP_REMOVED lines=8> */
.L_x_10065:
[----:B------:R-:W-:Y:S05]  /*b760*/  BSYNC B1 ;  /* 0x0000000000017941 */ /* 0x000fea0003800000 */
.L_x_10064:
        /* <DEDUP_REMOVED lines=8> */
.L_x_10066:
[----:B------:R-:W-:Y:S02]  /*b7f0*/  MOV R250, R243 ;  /* 0x000000f300fa7202 */ /* 0x000fe40000000f00 */
[----:B------:R-:W-:-:S07]  /*b800*/  MOV R94, R246 ;  /* 0x000000f6005e7202 */ /* 0x000fce0000000f00 */
[----:B------:R-:W-:Y:S05]  /*b810*/  WARPSYNC.COLLECTIVE R99, `(.L_x_10067) ;  /* 0x0000000063087348 */ /* 0x000fea0003c00000 */
[----:B------:R0:W1:Y:S02]  /*b820*/  SHFL.DOWN P0, R246, R250, R249, R244 ;  /* 0x080000f9faf67389 */ /* 0x00006400000000f4 */
[----:B01----:R-:W-:Y:S05]  /*b830*/  ENDCOLLECTIVE ;  /* 0x000000000000791b */ /* 0x003fea0003800000 */
.L_x_10067:
[----:B------:R-:W-:Y:S02]  /*b840*/  MOV R250, R93 ;  /* 0x0000005d00fa7202 */ /* 0x000fe40000000f00 */
[----:B------:R-:W-:-:S07]  /*b850*/  MOV R95, R246 ;  /* 0x000000f6005f7202 */ /* 0x000fce0000000f00 */
[----:B------:R-:W-:Y:S05]  /*b860*/  WARPSYNC.COLLECTIVE R99, `(.L_x_10068) ;  /* 0x0000000063087348 */ /* 0x000fea0003c00000 */
[----:B------:R0:W1:Y:S02]  /*b870*/  SHFL.DOWN P0, R246, R250, R249, R244 ;  /* 0x080000f9faf67389 */ /* 0x00006400000000f4 */
[----:B01----:R-:W-:Y:S05]  /*b880*/  ENDCOLLECTIVE ;  /* 0x000000000000791b */ /* 0x003fea0003800000 */
.L_x_10068:
[----:B------:R-:W-:Y:S05]  /*b890*/  BRA `(.L_x_10069) ;  /* 0xffffff9800607947 */ /* 0x000fea000383ffff */
.L_x_9919:
        /* <DEDUP_REMOVED lines=8> */
.L_x_10071:
[----:B------:R-:W-:Y:S05]  /*b920*/  BSYNC B1 ;  /* 0x0000000000017941 */ /* 0x000fea0003800000 */
.L_x_10070:
        /* <DEDUP_REMOVED lines=10> */
.L_x_10072:
[----:B------:R-:W-:Y:S02]  /*b9d0*/  MOV R244, 0x1f ;  /* 0x0000001f00f47802 */ /* 0x000fe40000000f00 */
[----:B------:R-:W-:Y:S02]  /*b9e0*/  MOV R98, R243 ;  /* 0x000000f300627202 */ /* 0x000fe40000000f00 */
[----:B------:R-:W-:-:S07]  /*b9f0*/  MOV R238, R92 ;  /* 0x0000005c00ee7202 */ /* 0x000fce0000000f00 */
[----:B------:R-:W-:Y:S05]  /*ba00*/  WARPSYNC.COLLECTIVE R99, `(.L_x_10073) ;  /* 0x0000000063087348 */ /* 0x000fea0003c00000 */
[----:B------:R0:W1:Y:S02]  /*ba10*/  SHFL.IDX P3, R92, R98, R95, R94 ;  /* 0x0000005f625c7389 */ /* 0x000064000006005e */
[----:B01----:R-:W-:Y:S05]  /*ba20*/  ENDCOLLECTIVE ;  /* 0x000000000000791b */ /* 0x003fea0003800000 */
.L_x_10073:
[-C--:B------:R-:W-:Y:S01]  /*ba30*/  FMUL.FTZ R97, R87, R238.reuse ;  /* 0x000000ee57617220 */ /* 0x080fe20000410000 */
[----:B------:R-:W-:-:S03]  /*ba40*/  FMUL.FTZ R240, R84, R238 ;  /* 0x000000ee54f07220 */ /* 0x000fc60000410000 */
[CC--:B------:R-:W-:Y:S01]  /*ba50*/  FFMA.FTZ R97, R86.reuse, R241.reuse, -R97 ;  /* 0x000000f156617223 */ /* 0x0c0fe20000010861 */
[----:B------:R-:W-:Y:S01]  /*ba60*/  FFMA.FTZ R240, R85, R241, R240 ;  /* 0x000000f155f07223 */ /* 0x000fe200000100f0 */
[----:B------:R-:W-:Y:S02]  /*ba70*/  MOV R98, R93 ;  /* 0x0000005d00627202 */ /* 0x000fe40000000f00 */
[----:B------:R-:W-:Y:S01]  /*ba80*/  MOV R236, R92 ;  /* 0x0000005c00ec7202 */ /* 0x000fe20000000f00 */
[----:B------:R-:W-:-:S04]  /*ba90*/  FMUL.FTZ R92, R86, R238 ;  /* 0x000000ee565c7220 */ /* 0x000fc80000410000 */
[----:B------:R-:W-:Y:S01]  /*baa0*/  FADD.FTZ R236, R236, R97 ;  /* 0x00000061ecec7221 */ /* 0x000fe20000010000 */
[----:B------:R-:W-:-:S04]  /*bab0*/  FMUL.FTZ R97, R85, R238 ;  /* 0x000000ee55617220 */ /* 0x000fc80000410000 */
[-C--:B------:R-:W-:Y:S01]  /*bac0*/  FFMA.FTZ R238, R84, R241.reuse, -R97 ;  /* 0x000000f154ee7223 */ /* 0x080fe20000010861 */
[----:B------:R-:W-:-:S07]  /*bad0*/  FFMA.FTZ R241, R87, R241, R92 ;  /* 0x000000f157f17223 */ /* 0x000fce000001005c */
[----:B------:R-:W-:Y:S05]  /*bae0*/  WARPSYNC.COLLECTIVE R99, `(.L_x_10074) ;  /* 0x0000000063087348 */ /* 0x000fea0003c00000 */
[----:B------:R0:W1:Y:S02]  /*baf0*/  SHFL.IDX P3, R92, R98, R95, R94 ;  /* 0x0000005f625c7389 */ /* 0x000064000006005e */
[----:B01----:R-:W-:Y:S05]  /*bb00*/  ENDCOLLECTIVE ;  /* 0x000000000000791b */ /* 0x003fea0003800000 */
.L_x_10074:
[----:B------:R-:W-:Y:S05]  /*bb10*/  WARPSYNC.COLLECTIVE R99, `(.L_x_10075) ;  /* 0x0000000063087348 */ /* 0x000fea0003c00000 */
[----:B------:R0:W1:Y:S02]  /*bb20*/  SHFL.DOWN P0, R246, R250, R249, R244 ;  /* 0x080000f9faf67389 */ /* 0x00006400000000f4 */
[----:B01----:R-:W-:Y:S05]  /*bb30*/  ENDCOLLECTIVE ;  /* 0x000000000000791b */ /* 0x003fea0003800000 */
.L_x_10075:
[----:B------:R-:W-:Y:S02]  /*bb40*/  MOV R98, R84 ;  /* 0x0000005400627202 */ /* 0x000fe40000000f00 */
[----:B------:R-:W-:Y:S01]  /*bb50*/  MOV R250, R245 ;  /* 0x000000f500fa7202 */ /* 0x000fe20000000f00 */
[----:B------:R-:W-:Y:S01]  /*bb60*/  FADD.FTZ R241, R92, R241 ;  /* 0x000000f15cf17221 */ /* 0x000fe20000010000 */
[----:B------:R-:W-:-:S07]  /*bb70*/  MOV R96, R246 ;  /* 0x000000f600607202 */ /* 0x000fce0000000f00 */
[----:B------:R-:W-:Y:S05]  /*bb80*/  WARPSYNC.COLLECTIVE R99, `(.L_x_10076) ;  /* 0x0000000063087348 */ /* 0x000fea0003c00000 */
[----:B------:R0:W1:Y:S02]  /*bb90*/  SHFL.DOWN P0, R246, R250, R249, R244 ;  /* 0x080000f9faf67389 */ /* 0x00006400000000f4 */
[----:B01----:R-:W-:Y:S05]  /*bba0*/  ENDCOLLECTIVE ;  /* 0x000000000000791b */ /* 0x003fea0003800000 */
.L_x_10076:
[----:B------:R-:W-:Y:S02]  /*bbb0*/  MOV R250, R243 ;  /* 0x000000f300fa7202 */ /* 0x000fe40000000f00 */
[----:B------:R-:W-:-:S07]  /*bbc0*/  MOV R97, R246 ;  /* 0x000000f600617202 */ /* 0x000fce0000000f00 */
[----:B------:R-:W-:Y:S05]  /*bbd0*/  WARPSYNC.COLLECTIVE R99, `(.L_x_10077) ;  /* 0x0000000063087348 */ /* 0x000fea0003c00000 */
[----:B------:R0:W1:Y:S02]  /*bbe0*/  SHFL.DOWN P0, R246, R250, R249, R244 ;  /* 0x080000f9faf67389 */ /* 0x00006400000000f4 */
[----:B01----:R-:W-:Y:S05]  /*bbf0*/  ENDCOLLECTIVE ;  /* 0x000000000000791b */ /* 0x003fea0003800000 */
.L_x_10077:
[----:B------:R-:W-:Y:S02]  /*bc00*/  MOV R250, R93 ;  /* 0x0000005d00fa7202 */ /* 0x000fe40000000f00 */
[----:B------:R-:W-:-:S07]  /*bc10*/  MOV R242, R246 ;  /* 0x000000f600f27202 */ /* 0x000fce0000000f00 */
[----:B------:R-:W-:Y:S05]  /*bc20*/  WARPSYNC.COLLECTIVE R99, `(.L_x_10078) ;  /* 0x0000000063087348 */ /* 0x000fea0003c00000 */
[----:B------:R0:W1:Y:S02]  /*bc30*/  SHFL.DOWN P0, R246, R250, R249, R244 ;  /* 0x080000f9faf67389 */ /* 0x00006400000000f4 */
[----:B01----:R-:W-:Y:S05]  /*bc40*/  ENDCOLLECTIVE ;  /* 0x000000000000791b */ /* 0x003fea0003800000 */
.L_x_10078:
[----:B------:R-:W-:Y:S05]  /*bc50*/  WARPSYNC.COLLECTIVE R99, `(.L_x_10079) ;  /* 0x0000000063087348 */ /* 0x000fea0003c00000 */
[----:B------:R0:W1:Y:S02]  /*bc60*/  SHFL.IDX P3, R92, R98, R95, R94 ;  /* 0x0000005f625c7389 */ /* 0x000064000006005e */
[----:B01----:R-:W-:Y:S05]  /*bc70*/  ENDCOLLECTIVE ;  /* 0x000000000000791b */ /* 0x003fea0003800000 */
.L_x_10079:
[----:B------:R-:W-:Y:S02]  /*bc80*/  MOV R98, R85 ;  /* 0x0000005500627202 */ /* 0x000fe40000000f00 */
[----:B------:R-:W-:-:S07]  /*bc90*/  MOV R247, R92 ;  /* 0x0000005c00f77202 */ /* 0x000fce0000000f00 */
[----:B------:R-:W-:Y:S05]  /*bca0*/  WARPSYNC.COLLECTIVE R99, `(.L_x_10080) ;  /* 0x0000000063087348 */ /* 0x000fea0003c00000 */
[----:B------:R0:W1:Y:S02]  /*bcb0*/  SHFL.IDX P3, R92, R98, R95, R94 ;  /* 0x0000005f625c7389 */ /* 0x000064000006005e */
[----:B01----:R-:W-:Y:S05]  /*bcc0*/  ENDCOLLECTIVE ;  /* 0x000000000000791b */ /* 0x003fea0003800000 */
.L_x_10080:
[----:B------:R-:W-:Y:S02]  /*bcd0*/  MOV R98, R86 ;  /* 0x0000005600627202 */ /* 0x000fe40000000f00 */
[----:B------:R-:W-:-:S07]  /*bce0*/  MOV R244, R92 ;  /* 0x0000005c00f47202 */ /* 0x000fce0000000f00 */
[----:B------:R-:W-:Y:S05]  /*bcf0*/  WARPSYNC.COLLECTIVE R99, `(.L_x_10081) ;  /* 0x0000000063087348 */ /* 0x000fea0003c00000 */
[----:B------:R0:W1:Y:S02]  /*bd00*/  SHFL.IDX P3, R92, R98, R95, R94 ;  /* 0x0000005f625c7389 */ /* 0x000064000006005e */
[----:B01----:R-:W-:Y:S05]  /*bd10*/  ENDCOLLECTIVE ;  /* 0x000000000000791b */ /* 0x003fea0003800000 */
.L_x_10081:
[----:B------:R-:W-:Y:S02]  /*bd20*/  MOV R93, R244 ;  /* 0x000000f4005d7202 */ /* 0x000fe40000000f00 */
[----:B------:R-:W-:Y:S02]  /*bd30*/  MOV R98, R87 ;  /* 0x0000005700627202 */ /* 0x000fe40000000f00 */
[----:B------:R-:W-:-:S07]  /*bd40*/  MOV R249, R92 ;  /* 0x0000005c00f97202 */ /* 0x000fce0000000f00 */
[----:B------:R-:W-:Y:S05]  /*bd50*/  WARPSYNC.COLLECTIVE R99, `(.L_x_10082) ;  /* 0x0000000063087348 */ /* 0x000fea0003c00000 */
[----:B------:R0:W1:Y:S02]  /*bd60*/  SHFL.IDX P3, R92, R98, R95, R94 ;  /* 0x0000005f625c7389 */ /* 0x000064000006005e */
[----:B01----:R-:W-:Y:S05]  /*bd70*/  ENDCOLLECTIVE ;  /* 0x000000000000791b */ /* 0x003fea0003800000 */
.L_x_10082:
[----:B------:R-:W-:Y:S02]  /*bd80*/  MOV R250, R92 ;  /* 0x0000005c00fa7202 */ /* 0x000fe40000000f00 */
[----:B------:R-:W-:Y:S01]  /*bd90*/  MOV R92, R247 ;  /* 0x000000f7005c7202 */ /* 0x000fe20000000f00 */
[----:B------:R-:W-:Y:S06]  /*bda0*/  BRA `(.L_x_10083) ;  /* 0xffffff9400bc7947 */ /* 0x000fec000383ffff */
.L_x_10084:
        /* <DEDUP_REMOVED lines=13> */
.L_x_18708:


//--------------------- .text._Z25selective_scan_bwd_kernelI32Selective_Scan_bwd_kernel_traitsILi64ELi16ELb1ELb0ELb1ELb0ELb1EfN3c107complexIfEEEEv12SSMParamsBwd --------------------------
	.section	.text._Z25selective_scan_bwd_kernelI32Selective_Scan_bwd_kernel_traitsILi64ELi16ELb1ELb0ELb1ELb0ELb1EfN3c107complexIfEEEEv12SSMParamsBwd,"ax",@progbits
	.align	128
        .global         _Z25selective_scan_bwd_kernelI32Selective_Scan_bwd_kernel_traitsILi64ELi16ELb1ELb0ELb1ELb0ELb1EfN3c107complexIfEEEEv12SSMParamsBwd
        .type           _Z25selective_scan_bwd_kernelI32Selective_Scan_bwd_kernel_traitsILi64ELi16ELb1ELb0ELb1ELb0ELb1EfN3c107complexIfEEEEv12SSMParamsBwd,@function
        .size           _Z25selective_scan_bwd_kernelI32Selective_Scan_bwd_kernel_traitsILi64ELi16ELb1ELb0ELb1ELb0ELb1EfN3c107complexIfEEEEv12SSMParamsBwd,(.L_x_18709 - _Z25selective_scan_bwd_kernelI32Selective_Scan_bwd_kernel_traitsILi64ELi16ELb1ELb0ELb1ELb0ELb1EfN3c107complexIfEEEEv12SSMParamsBwd)
        .other          _Z25selective_scan_bwd_kernelI32Selective_Scan_bwd_kernel_traitsILi64ELi16ELb1ELb0ELb1ELb0ELb1EfN3c107complexIfEEEEv12SSMParamsBwd,@"STO_CUDA_ENTRY STV_DEFAULT"
_Z25selective_scan_bwd_kernelI32Selective_Scan_bwd_kernel_traitsILi64ELi16ELb1ELb0ELb1ELb0ELb1EfN3c107complexIfEEEEv12SSMParamsBwd:
.text._Z25selective_scan_bwd_kernelI32Selective_Scan_bwd_kernel_traitsILi64ELi16ELb1ELb0ELb1ELb0ELb1EfN3c107complexIfEEEEv12SSMParamsBwd:
        /* <DEDUP_REMOVED lines=27> */
[----:B---3--:R3:W3:Y:S01]  /*01b0*/  @P0 LDG.E R3, desc[UR26][R2.64] ;  /* 0x0000001a02030981 */ /* 0x0086e2000c1e1900 */
[----:B------:R-:W1:Y:S03]  /*01c0*/  LDCU.64 UR12, c[0x0][0x4d8] ;  /* 0x00009b00ff0c77ac */ /* 0x000e660008000a00 */
[----:B------:R-:W3:Y:S01]  /*01d0*/  @P1 LDG.E R4, desc[UR26][R4.64] ;  /* 0x0000001a04041981 */ /* 0x000ee2000c1e1900 */
[----:B----4-:R-:W-:Y:S01]  /*01e0*/  MOV R0, UR30 ;  /* 0x0000001e00007c02 */ /* 0x010fe20008000f00 */
[----:B------:R-:W-:Y:S01]  /*01f0*/  HFMA2 R149, -RZ, RZ, 0, 0 ;  /* 0x00000000ff957431 */ /* 0x000fe200000001ff */
[----:B-----5:R-:W-:Y:S01]  /*0200*/  UIMAD.WIDE.U32 UR4, UR32, UR8, URZ ;  /* 0x00000008200472a5 */ /* 0x020fe2000f8e00ff */
[----:B------:R-:W-:Y:S01]  /*0210*/  MOV R147, RZ ;  /* 0x000000ff00937202 */ /* 0x000fe20000000f00 */
[----:B0-----:R-:W-:Y:S01]  /*0220*/  UIMAD.WIDE.U32 UR6, UR32, UR20, URZ ;  /* 0x00000014200672a5 */ /* 0x001fe2000f8e00ff */
[----:B------:R-:W-:Y:S01]  /*0230*/  IABS R0, R0 ;  /* 0x0000000000007213 */ /* 0x000fe20000000000 */
[----:B------:R-:W-:-:S02]  /*0240*/  UIMAD UR17, UR32, UR9, UR5 ;  /* 0x00000009201172a4 */ /* 0x000fc4000f8e0205 */
[----:B------:R-:W-:Y:S01]  /*0250*/  UIMAD UR7, UR32, UR21, UR7 ;  /* 0x00000015200772a4 */ /* 0x000fe2000f8e0207 */
[----:B------:R-:W-:Y:S01]  /*0260*/  R2UR UR31, R0 ;  /* 0x00000000001f72ca */ /* 0x000fe200000e0000 */
[----:B------:R-:W-:Y:S01]  /*0270*/  UMOV UR16, UR4 ;  /* 0x0000000400107c82 */ /* 0x000fe20008000000 */
[----:B------:R-:W-:Y:S01]  /*0280*/  UMOV UR4, URZ ;  /* 0x000000ff00047c82 */ /* 0x000fe20008000000 */
[----:B------:R-:W-:Y:S02]  /*0290*/  UIMAD.WIDE.U32 UR16, UR25, UR10, UR16 ;  /* 0x0000000a191072a5 */ /* 0x000fe4000f8e0010 */
[----:B--2---:R-:W-:Y:S02]  /*02a0*/  ULEA UR21, UR28, 0xfffffc00, 0xa ;  /* 0xfffffc001c157891 */ /* 0x004fe4000f8e50ff */
[----:B------:R-:W-:Y:S01]  /*02b0*/  UIMAD UR24, UR25, UR11, UR17 ;  /* 0x0000000b191872a4 */ /* 0x000fe2000f8e0211 */
[----:B------:R-:W0:Y:S05]  /*02c0*/  LDCU.128 UR8, c[0x0][0x460] ;  /* 0x00008c00ff0877ac */ /* 0x000e2a0008000c00 */
[----:B------:R-:W2:Y:S01]  /*02d0*/  I2F.RP R0, UR31 ;  /* 0x0000001f00007d06 */ /* 0x000ea20008209400 */
[----:B------:R-:W-:-:S02]  /*02e0*/  UIMAD.WIDE.U32 UR18, UR25, UR22, UR6 ;  /* 0x00000016191272a5 */ /* 0x000fc4000f8e0006 */
[----:B------:R-:W-:Y:S02]  /*02f0*/  UIADD3 UR16, UP0, UPT, UR21, UR16, URZ ;  /* 0x0000001015107290 */ /* 0x000fe4000ff1e0ff */
[----:B------:R-:W-:Y:S02]  /*0300*/  UIMAD UR23, UR25, UR23, UR19 ;  /* 0x00000017191772a4 */ /* 0x000fe4000f8e0213 */
[----:B------:R-:W-:Y:S02]  /*0310*/  USHF.R.S32.HI UR22, URZ, 0x1f, UR21 ;  /* 0x0000001fff167899 */ /* 0x000fe40008011415 */
[----:B------:R-:W-:Y:S01]  /*0320*/  UIADD3 UR20, UP2, UPT, UR21, UR18, URZ ;  /* 0x0000001215147290 */ /* 0x000fe2000ff5e0ff */
[----:B------:R-:W4:Y:S01]  /*0330*/  LDCU.64 UR6, c[0x0][0x3d0] ;  /* 0x00007a00ff0677ac */ /* 0x000f220008000a00 */
[----:B--2---:R-:W3:Y:S02]  /*0340*/  MUFU.RCP R0, R0 ;  /* 0x0000000000007308 */ /* 0x004ee40000001000 */
[----:B0-----:R-:W-:-:S02]  /*0350*/  ULEA UR19, UP3, UR20, UR10, 0x2 ;  /* 0x0000000a14137291 */ /* 0x001fc4000f8610ff */
[----:B------:R-:W-:Y:S02]  /*0360*/  UIADD3.X UR18, UPT, UPT, UR22, UR24, URZ, UP0, !UPT ;  /* 0x0000001816127290 */ /* 0x000fe400087fe4ff */
[----:B-1----:R-:W-:Y:S02]  /*0370*/  USHF.R.U64 UR12, UR12, 0x1, UR13 ;  /* 0x000000010c0c7899 */ /* 0x002fe4000800120d */
[----:B------:R-:W-:Y:S01]  /*0380*/  USHF.R.U32.HI UR13, URZ, 0x1, UR13 ;  /* 0x00000001ff0d7899 */ /* 0x000fe2000801160d */
[----:B---3--:R-:W-:Y:S02]  /*0390*/  IADD3 R2, PT, PT, R0, 0xffffffe, RZ ;  /* 0x0ffffffe00027810 */ /* 0x008fe40007ffe0ff */
[----:B------:R-:W-:-:S04]  /*03a0*/  IABS R0, UR25 ;  /* 0x0000001900007c13 */ /* 0x000fc80008000000 */
[----:B------:R-:W0:Y:S01]  /*03b0*/  F2I.FTZ.U32.TRUNC.NTZ R2, R2 ;  /* 0x0000000200027305 */ /* 0x000e22000021f000 */
[----:B------:R-:W-:Y:S02]  /*03c0*/  R2UR UR29, R0 ;  /* 0x00000000001d72ca */ /* 0x000fe400000e0000 */
[----:B0-----:R-:W-:-:S13]  /*03d0*/  R2UR UR5, R2 ;  /* 0x00000000020572ca */ /* 0x001fda00000e0000 */
[----:B------:R-:W-:-:S04]  /*03e0*/  UIADD3 UR17, UPT, UPT, URZ, -UR5, URZ ;  /* 0x80000005ff117290 */ /* 0x000fc8000fffe0ff */
        /* <DEDUP_REMOVED lines=16> */
[----:B----4-:R-:W-:-:S02]  /*04f0*/  UIMAD.WIDE.U32 UR8, UR32, UR6, URZ ;  /* 0x00000006200872a5 */ /* 0x010fc4000f8e00ff */
[----:B------:R-:W-:-:S05]  /*0500*/  UISETP.NE.AND UP1, UPT, UR30, URZ, UPT ;  /* 0x000000ff1e00728c */ /* 0x000fca000bf25270 */
[----:B------:R-:W-:Y:S02]  /*0510*/  @!UP2 UIADD3 UR11, UPT, UPT, UR11, -UR31, URZ ;  /* 0x8000001f0b0ba290 */ /* 0x000fe4000fffe0ff */
[----:B------:R-:W-:Y:S02]  /*0520*/  @!UP2 UIADD3 UR10, UPT, UPT, UR10, 0x1, URZ ;  /* 0x000000010a0aa890 */ /* 0x000fe4000fffe0ff */
[----:B------:R-:W-:Y:S02]  /*0530*/  UISETP.GE.U32.AND UP0, UPT, UR11, UR31, UPT ;  /* 0x0000001f0b00728c */ /* 0x000fe4000bf06070 */
[----:B------:R-:W-:Y:S02]  /*0540*/  ULOP3.LUT UR11, UR25, UR30, URZ, 0x3c, !UPT ;  /* 0x0000001e190b7292 */ /* 0x000fe4000f8e3cff */
[----:B------:R-:W-:Y:S02]  /*0550*/  UIMAD UR9, UR32, UR7, UR9 ;  /* 0x00000007200972a4 */ /* 0x000fe4000f8e0209 */
[----:B------:R-:W-:Y:S01]  /*0560*/  UISETP.GE.AND UP2, UPT, UR11, URZ, UPT ;  /* 0x000000ff0b00728c */ /* 0x000fe2000bf46270 */
[----:B------:R-:W1:Y:S01]  /*0570*/  LDCU.64 UR6, c[0x0][0x3e8] ;  /* 0x00007d00ff0677ac */ /* 0x000e620008000a00 */
[----:B------:R-:W2:Y:S03]  /*0580*/  LDCU.64 UR14, c[0x0][0x4e0] ;  /* 0x00009c00ff0e77ac */ /* 0x000ea60008000a00 */
[----:B------:R-:W-:-:S02]  /*0590*/  @UP0 UIADD3 UR10, UPT, UPT, UR10, 0x1, URZ ;  /* 0x000000010a0a0890 */ /* 0x000fc4000fffe0ff */
[----:B------:R-:W-:Y:S02]  /*05a0*/  UISETP.NE.U32.AND UP0, UPT, UR36, URZ, UPT ;  /* 0x000000ff2400728c */ /* 0x000fe4000bf05070 */
[----:B------:R-:W-:Y:S02]  /*05b0*/  UIADD3 UR4, UP3, UPT, UR21, UR4, URZ ;  /* 0x0000000415047290 */ /* 0x000fe4000ff7e0ff */
[----:B------:R-:W-:Y:S02]  /*05c0*/  @!UP2 UIADD3 UR10, UPT, UPT, -UR10, URZ, URZ ;  /* 0x000000ff0a0aa290 */ /* 0x000fe4000fffe1ff */
[----:B------:R-:W-:Y:S02]  /*05d0*/  UISETP.NE.AND.EX UP0, UPT, UR37, URZ, UPT, UP0 ;  /* 0x000000ff2500728c */ /* 0x000fe4000bf05300 */
[----:B------:R-:W-:Y:S02]  /*05e0*/  UIADD3.X UR22, UPT, UPT, UR22, UR5, URZ, UP3, !UPT ;  /* 0x0000000516167290 */ /* 0x000fe40009ffe4ff */
[----:B0-----:R-:W-:-:S02]  /*05f0*/  ULEA UR21, UP2, UR4, UR34, 0x2 ;  /* 0x0000002204157291 */ /* 0x001fc4000f8410ff */
[----:B------:R-:W-:Y:S02]  /*0600*/  @!UP1 ULOP3.LUT UR10, URZ, UR30, URZ, 0x33, !UPT ;  /* 0x0000001eff0a9292 */ /* 0x000fe4000f8e33ff */
[----:B------:R-:W-:Y:S02]  /*0610*/  ULEA.HI.X UR22, UR4, UR35, UR22, 0x2, UP2 ;  /* 0x0000002304167291 */ /* 0x000fe400090f1416 */
[----:B------:R-:W-:Y:S02]  /*0620*/  USHF.R.S32.HI UR4, URZ, 0x1f, UR10 ;  /* 0x0000001fff047899 */ /* 0x000fe4000801140a */
[----:B-1----:R-:W-:Y:S02]  /*0630*/  UIMAD.WIDE.U32 UR8, UR10, UR6, UR8 ;  /* 0x000000060a0872a5 */ /* 0x002fe4000f8e0008 */
[----:B------:R-:W-:Y:S01]  /*0640*/  UIMAD UR5, UR4, UR6, URZ ;  /* 0x00000006040572a4 */ /* 0x000fe2000f8e02ff */
[----:B------:R-:W0:Y:S01]  /*0650*/  @UP0 LDCU UR16, c[0x0][0x384] ;  /* 0x00007080ff1007ac */ /* 0x000e220008000800 */
[----:B--2---:R-:W-:-:S02]  /*0660*/  UIMAD UR6, UR4, UR14, URZ ;  /* 0x0000000e040672a4 */ /* 0x004fc4000f8e02ff */
[----:B------:R-:W-:Y:S02]  /*0670*/  UIMAD UR7, UR10, UR7, UR5 ;  /* 0x000000070a0772a4 */ /* 0x000fe4000f8e0205 */
[----:B------:R-:W-:Y:S02]  /*0680*/  UIMAD.WIDE.U32 UR4, UR10, UR14, URZ ;  /* 0x0000000e0a0472a5 */ /* 0x000fe4000f8e00ff */
[----:B------:R-:W-:Y:S01]  /*0690*/  UIMAD UR10, UR10, UR15, UR6 ;  /* 0x0000000f0a0a72a4 */ /* 0x000fe2000f8e0206 */
[----:B------:R-:W1:Y:S01]  /*06a0*/  LDCU.64 UR14, c[0x0][0x540] ;  /* 0x0000a800ff0e77ac */ /* 0x000e620008000a00 */
[----:B------:R-:W2:Y:S01]  /*06b0*/  @UP0 LDCU UR29, c[0x0][0x38c] ;  /* 0x00007180ff1d07ac */ /* 0x000ea20008000800 */
[----:B------:R-:W3:Y:S01]  /*06c0*/  LDCU.64 UR30, c[0x0][0x450] ;  /* 0x00008a00ff1e77ac */ /* 0x000ee20008000a00 */
[----:B------:R-:W4:Y:S01]  /*06d0*/  @UP0 LDCU.64 UR34, c[0x0][0x480] ;  /* 0x00009000ff2207ac */ /* 0x000f220008000a00 */
[----:B------:R-:W-:Y:S02]  /*06e0*/  ULEA UR6, UR28, 0xfffff800, 0xb ;  /* 0xfffff8001c067891 */ /* 0x000fe4000f8e58ff */
[----:B------:R-:W-:-:S02]  /*06f0*/  UIADD3 UR5, UPT, UPT, UR5, UR10, URZ ;  /* 0x0000000a05057290 */ /* 0x000fc4000fffe0ff */
[----:B------:R-:W-:Y:S02]  /*0700*/  UIADD3 UR24, UP1, UPT, UR6, UR8, URZ ;  /* 0x0000000806187290 */ /* 0x000fe4000ff3e0ff */
[----:B0-----:R-:W-:Y:S02]  /*0710*/  @UP0 UIMAD UR8, UR32, UR16, UR25 ;  /* 0x00000010200802a4 */ /* 0x001fe4000f8e0219 */
[----:B------:R-:W-:Y:S02]  /*0720*/  UIADD3 UR7, UPT, UPT, UR9, UR7, URZ ;  /* 0x0000000709077290 */ /* 0x000fe4000fffe0ff */
[----:B------:R-:W-:Y:S02]  /*0730*/  UIMAD UR11, UR13, UR32, URZ ;  /* 0x000000200d0b72a4 */ /* 0x000fe4000f8e02ff */
[----:B------:R-:W-:Y:S02]  /*0740*/  UIMAD.WIDE.U32 UR4, UR32, UR12, UR4 ;  /* 0x0000000c200472a5 */ /* 0x000fe4000f8e0004 */
[----:B------:R-:W-:-:S02]  /*0750*/  @UP0 UIMAD UR8, UR8, UR28, URZ ;  /* 0x0000001c080802a4 */ /* 0x000fc4000f8e02ff */
[----:B------:R-:W-:Y:S02]  /*0760*/  ULEA.HI.X.SX32 UR6, UR6, UR7, 0x1, UP1 ;  /* 0x0000000706067291 */ /* 0x000fe400088f0eff */
[----:B------:R-:W-:Y:S02]  /*0770*/  UIADD3 UR11, UPT, UPT, UR5, UR11, URZ ;  /* 0x0000000b050b7290 */ /* 0x000fe4000fffe0ff */
[----:B-1----:R-:W-:Y:S02]  /*0780*/  ULEA UR10, UP1, UR4, UR14, 0x3 ;  /* 0x0000000e040a7291 */ /* 0x002fe4000f8218ff */
[----:B--2---:R-:W-:Y:S02]  /*0790*/  @UP0 UIMAD UR8, UR8, UR29, URZ ;  /* 0x0000001d080802a4 */ /* 0x004fe4000f8e02ff */
[----:B---3--:R-:W-:Y:S02]  /*07a0*/  ULEA UR23, UP2, UR24, UR30, 0x2 ;  /* 0x0000001e18177291 */ /* 0x008fe4000f8410ff */
[----:B------:R-:W-:Y:S01]  /*07b0*/  ULEA.HI.X UR11, UR4, UR15, UR11, 0x3, UP1 ;  /* 0x0000000f040b7291 */ /* 0x000fe200088f1c0b */
[----:B------:R-:W-:-:S02]  /*07c0*/  UMOV UR5, URZ ;  /* 0x000000ff00057c82 */ /* 0x000fc40008000000 */
[----:B------:R-:W-:Y:S01]  /*07d0*/  UMOV UR4, URZ ;  /* 0x000000ff00047c82 */ /* 0x000fe20008000000 */
[----:B----4-:R-:W-:Y:S02]  /*07e0*/  @UP0 UIMAD.WIDE UR4, UR8, 0x10, UR34 ;  /* 0x00000010080408a5 */ /* 0x010fe4000f8e0222 */
        /* <DEDUP_REMOVED lines=14> */
[C---:B0-----:R-:W-:Y:S02]  /*08d0*/  IADD3 R3, PT, PT, R146.reuse, 0x4c0, RZ ;  /* 0x000004c092037810 */ /* 0x041fe40007ffe0ff */
        /* <DEDUP_REMOVED lines=16> */
[----:B------:R-:W-:Y:S02]  /*09e0*/  LEA.HI R19, R19, R146, RZ, 0x1b ;  /* 0x0000009213137211 */ /* 0x000fe400078fd8ff */
[C---:B------:R-:W-:Y:S02]  /*09f0*/  LOP3.LUT R164, R146.reuse, 0x1f, RZ, 0xc0, !PT ;  /* 0x0000001f92a47812 */ /* 0x040fe400078ec0ff */
        /* <DEDUP_REMOVED lines=9> */
[----:B--2---:R-:W-:-:S07]  /*0a90*/  LEA R136, R19, UR8, 0x2 ;  /* 0x0000000813887c11 */ /* 0x004fce000f8e10ff */
.L_x_10187:
[----:B------:R-:W0:Y:S01]  /*0aa0*/  S2R R5, SR_TID.X ;  /* 0x0000000000057919 */ /* 0x000e220000002100 */
[----:B-1----:R-:W-:Y:S02]  /*0ab0*/  MOV R2, UR17 ;  /* 0x0000001100027c02 */ /* 0x002fe40008000f00 */
[----:B------:R-:W-:Y:S01]  /*0ac0*/  MOV R3, UR18 ;  /* 0x0000001200037c02 */ /* 0x000fe20008000f00 */
[----:B------:R-:W-:Y:S06]  /*0ad0*/  BAR.SYNC.DEFER_BLOCKING 0x0 ;  /* 0x0000000000007b1d */ /* 0x000fec0000010000 */
[----:B------:R-:W1:Y:S02]  /*0ae0*/  S2R R134, SR_LANEID ;  /* 0x0000000000867919 */ /* 0x000e640000000000 */
[----:B------:R-:W2:Y:S01]  /*0af0*/  S2UR UR9, SR_CgaCtaId ;  /* 0x00000000000979c3 */ /* 0x000ea20000008800 */
[----:B------:R-:W-:Y:S01]  /*0b00*/  UMOV UR8, 0x400 ;  /* 0x0000040000087882 */ /* 0x000fe20000000000 */
[----:B------:R-:W-:Y:S01]  /*0b10*/  MOV R20, UR19 ;  /* 0x0000001300147c02 */ /* 0x000fe20008000f00 */
[----:B------:R-:W3:Y:S01]  /*0b20*/  LDCU.128 UR12, c[0x0][0x410] ;  /* 0x00008200ff0c77ac */ /* 0x000ee20008000c00 */
[----:B------:R-:W-:-:S02]  /*0b30*/  MOV R21, UR20 ;  /* 0x0000001400157c02 */ /* 0x000fc40008000f00 */
[----:B------:R-:W-:Y:S01]  /*0b40*/  MOV R22, UR21 ;  /* 0x0000001500167c02 */ /* 0x000fe20008000f00 */
[----:B------:R-:W4:Y:S01]  /*0b50*/  LDCU.64 UR30, c[0x0][0x488] ;  /* 0x00009100ff1e77ac */ /* 0x000f220008000a00 */
[----:B------:R-:W-:Y:S01]  /*0b60*/  MOV R23, UR22 ;  /* 0x0000001600177c02 */ /* 0x000fe20008000f00 */
[----:B------:R-:W5:Y:S01]  /*0b70*/  LDCU.64 UR34, c[0x0][0x490] ;  /* 0x00009200ff2277ac */ /* 0x000f620008000a00 */
[----:B0-----:R-:W-:-:S04]  /*0b80*/  SHF.L.U32 R135, R5, 0x2, RZ ;  /* 0x0000000205877819 */ /* 0x001fc800000006ff */
[----:B------:R-:W-:-:S04]  /*0b90*/  LOP3.LUT R135, R135, 0xf80, RZ, 0xc0, !PT ;  /* 0x00000f8087877812 */ /* 0x000fc800078ec0ff */
[----:B------:R-:W-:-:S05]  /*0ba0*/  LOP3.LUT R0, R135, 0x1f, R146, 0xf8, !PT ;  /* 0x0000001f87007812 */ /* 0x000fca00078ef892 */
[----:B------:R-:W-:-:S05]  /*0bb0*/  IMAD.WIDE.U32 R2, R0, 0x10, R2 ;  /* 0x0000001000027825 */ /* 0x000fca00078e0002 */
[----:B------:R-:W3:Y:S04]  /*0bc0*/  LDG.E.128 R8, desc[UR26][R2.64] ;  /* 0x0000001a02087981 */ /* 0x000ee8000c1e1d00 */
[----:B------:R-:W4:Y:S04]  /*0bd0*/  LDG.E.128 R24, desc[UR26][R2.64+0x200] ;  /* 0x0002001a02187981 */ /* 0x000f28000c1e1d00 */
[----:B------:R-:W5:Y:S04]  /*0be0*/  LDG.E.128 R28, desc[UR26][R2.64+0x400] ;  /* 0x0004001a021c7981 */ /* 0x000f68000c1e1d00 */
[----:B------:R0:W5:Y:S01]  /*0bf0*/  LDG.E.128 R32, desc[UR26][R2.64+0x600] ;  /* 0x0006001a02207981 */ /* 0x000162000c1e1d00 */
[----:B--2---:R-:W-:Y:S01]  /*0c00*/  ULEA UR8, UR9, UR8, 0x18 ;  /* 0x0000000809087291 */ /* 0x004fe2000f8ec0ff */
[----:B------:R-:W-:Y:S01]  /*0c10*/  LOP3.LUT R5, R5, 0x3e0, RZ, 0xc0, !PT ;  /* 0x000003e005057812 */ /* 0x000fe200078ec0ff */
[----:B------:R-:W-:Y:S01]  /*0c20*/  IMAD.WIDE.U32 R20, R0, 0x10, R20 ;  /* 0x0000001000147825 */ /* 0x000fe200078e0014 */
[----:B-1----:R-:W-:-:S04]  /*0c30*/  IADD3 R133, PT, PT, R135, R134, RZ ;  /* 0x0000008687857210 */ /* 0x002fc80007ffe0ff */
[----:B------:R-:W-:Y:S02]  /*0c40*/  LEA R133, R133, UR8, 0x4 ;  /* 0x0000000885857c11 */ /* 0x000fe4000f8e20ff */
[----:B0-----:R-:W-:-:S04]  /*0c50*/  IADD3 R2, PT, PT, R5, R134, RZ ;  /* 0x0000008605027210 */ /* 0x001fc80007ffe0ff */
[----:B------:R-:W-:Y:S01]  /*0c60*/  LEA R2, R2, UR8, 0x6 ;  /* 0x0000000802027c11 */ /* 0x000fe2000f8e30ff */
[----:B---3--:R-:W-:Y:S04]  /*0c70*/  STS.128 [R133], R8 ;  /* 0x0000000885007388 */ /* 0x008fe80000000c00 */
        /* <DEDUP_REMOVED lines=13> */
[----:B------:R-:W-:-:S03]  /*0d50*/  IMAD.WIDE.U32 R22, R0, 0x10, R22 ;  /* 0x0000001000167825 */ /* 0x000fc600078e0016 */
[----:B---3--:R-:W-:Y:S04]  /*0d60*/  STS.128 [R133], R24 ;  /* 0x0000001885007388 */ /* 0x008fe80000000c00 */
[----:B----4-:R-:W-:Y:S04]  /*0d70*/  STS.128 [R133+0x200], R28 ;  /* 0x0002001c85007388 */ /* 0x010fe80000000c00 */
[----:B--2---:R0:W-:Y:S04]  /*0d80*/  STS.128 [R133+0x400], R32 ;  /* 0x0004002085007388 */ /* 0x0041e80000000c00 */
[----:B-----5:R-:W-:Y:S01]  /*0d90*/  STS.128 [R133+0x600], R36 ;  /* 0x0006002485007388 */ /* 0x020fe20000000c00 */
[----:B------:R-:W-:-:S03]  /*0da0*/  NOP ;  /* 0x0000000000007918 */ /* 0x000fc60000000000 */
[----:B------:R-:W-:Y:S04]  /*0db0*/  LDS.128 R68, [R2] ;  /* 0x0000000002447984 */ /* 0x000fe80000000c00 */
[----:B------:R-:W-:Y:S04]  /*0dc0*/  LDS.128 R64, [R2+0x10] ;  /* 0x0000100002407984 */ /* 0x000fe80000000c00 */
[----:B------:R-:W1:Y:S04]  /*0dd0*/  LDS.128 R48, [R2+0x20] ;  /* 0x0000200002307984 */ /* 0x000e680000000c00 */
[----:B------:R-:W2:Y:S01]  /*0de0*/  LDS.128 R56, [R2+0x30] ;  /* 0x0000300002387984 */ /* 0x000ea20000000c00 */
[----:B------:R-:W-:Y:S06]  /*0df0*/  BAR.SYNC.DEFER_BLOCKING 0x0 ;  /* 0x0000000000007b1d */ /* 0x000fec0000010000 */
[----:B------:R-:W3:Y:S04]  /*0e00*/  LDG.E.128 R40, desc[UR26][R22.64] ;  /* 0x0000001a16287981 */ /* 0x000ee8000c1e1d00 */
[----:B------:R-:W4:Y:S04]  /*0e10*/  LDG.E.128 R44, desc[UR26][R22.64+0x200] ;  /* 0x0002001a162c7981 */ /* 0x000f28000c1e1d00 */
[----:B0-----:R-:W5:Y:S04]  /*0e20*/  LDG.E.128 R32, desc[UR26][R22.64+0x400] ;  /* 0x0004001a16207981 */ /* 0x001f68000c1e1d00 */
[----:B------:R-:W2:Y:S01]  /*0e30*/  LDG.E.128 R60, desc[UR26][R22.64+0x600] ;  /* 0x0006001a163c7981 */ /* 0x000ea2000c1e1d00 */
[----:B------:R-:W-:Y:S01]  /*0e40*/  ULEA UR8, UR16, 0xfffffc00, 0xa ;  /* 0xfffffc0010087891 */ /* 0x000fe2000f8e50ff */
        /* <DEDUP_REMOVED lines=13> */
[----:B---3--:R-:W-:Y:S04]  /*0f20*/  STS.128 [R133], R40 ;  /* 0x0000002885007388 */ /* 0x008fe80000000c00 */
[----:B----4-:R3:W-:Y:S04]  /*0f30*/  STS.128 [R133+0x200], R44 ;  /* 0x0002002c85007388 */ /* 0x0107e80000000c00 */
[----:B-----5:R-:W-:Y:S04]  /*0f40*/  STS.128 [R133+0x400], R32 ;  /* 0x0004002085007388 */ /* 0x020fe80000000c00 */
        /* <DEDUP_REMOVED lines=8> */
[----:B------:R-:W4:Y:S04]  /*0fd0*/  LDG.E.128 R76, desc[UR26][R20.64+0x200] ;  /* 0x0002001a144c7981 */ /* 0x000f28000c1e1d00 */
[----:B------:R-:W5:Y:S04]  /*0fe0*/  LDG.E.128 R84, desc[UR26][R20.64+0x400] ;  /* 0x0004001a14547981 */ /* 0x000f68000c1e1d00 */
[----:B------:R-:W5:Y:S01]  /*0ff0*/  LDG.E.128 R88, desc[UR26][R20.64+0x600] ;  /* 0x0006001a14587981 */ /* 0x000f62000c1e1d00 */
[----:B-1----:R-:W-:-:S04]  /*1000*/  UIMAD.WIDE.U32 UR28, UR32, UR12, UR8 ;  /* 0x0000000c201c72a5 */ /* 0x002fc8000f8e0008 */
[----:B------:R-:W-:-:S03]  /*1010*/  UIMAD UR13, UR32, UR13, UR29 ;  /* 0x0000000d200d72a4 */ /* 0x000fc6000f8e021d */
[----:B------:R-:W-:Y:S02]  /*1020*/  UMOV UR12, UR28 ;  /* 0x0000001c000c7c82 */ /* 0x000fe40008000000 */
[----:B------:R-:W-:Y:S01]  /*1030*/  UIMAD.WIDE.U32 UR12, UR25, UR14, UR12 ;  /* 0x0000000e190c72a5 */ /* 0x000fe2000f8e000c */
[----:B------:R-:W-:Y:S01]  /*1040*/  FADD.FTZ R123, R48, UR7 ;  /* 0x00000007307b7e21 */ /* 0x000fe20008010000 */
[----:B------:R-:W-:Y:S01]  /*1050*/  FADD.FTZ R124, R49, UR7 ;  /* 0x00000007317c7e21 */ /* 0x000fe20008010000 */
[----:B------:R-:W-:Y:S01]  /*1060*/  FADD.FTZ R121, R50, UR7 ;  /* 0x0000000732797e21 */ /* 0x000fe20008010000 */
[----:B------:R-:W-:Y:S02]  /*1070*/  UIMAD UR15, UR25, UR15, UR13 ;  /* 0x0000000f190f72a4 */ /* 0x000fe4000f8e020d */
[----:B0-----:R-:W-:Y:S01]  /*1080*/  ULEA UR13, UP0, UR12, UR30, 0x2 ;  /* 0x0000001e0c0d7291 */ /* 0x001fe2000f8010ff */
[----:B------:R-:W-:Y:S01]  /*1090*/  FADD.FTZ R122, R51, UR7 ;  /* 0x00000007337a7e21 */ /* 0x000fe20008010000 */
[----:B------:R-:W-:Y:S01]  /*10a0*/  FADD.FTZ R119, R56, UR7 ;  /* 0x0000000738777e21 */ /* 0x000fe20008010000 */
[----:B------:R-:W-:Y:S01]  /*10b0*/  FADD.FTZ R117, R58, UR7 ;  /* 0x000000073a757e21 */ /* 0x000fe20008010000 */
[----:B------:R-:W-:-:S02]  /*10c0*/  ULEA.HI.X UR12, UR12, UR31, UR15, 0x2, UP0 ;  /* 0x0000001f0c0c7291 */ /* 0x000fc400080f140f */
[----:B---3--:R-:W-:Y:S01]  /*10d0*/  MOV R44, UR13 ;  /* 0x0000000d002c7c02 */ /* 0x008fe20008000f00 */
[----:B------:R-:W-:Y:S01]  /*10e0*/  FADD.FTZ R128, R65, UR7 ;  /* 0x0000000741807e21 */ /* 0x000fe20008010000 */
[----:B------:R-:W-:Y:S01]  /*10f0*/  FADD.FTZ R127, R64, UR7 ;  /* 0x00000007407f7e21 */ /* 0x000fe20008010000 */
[----:B------:R-:W-:Y:S01]  /*1100*/  FADD.FTZ R125, R66, UR7 ;  /* 0x00000007427d7e21 */ /* 0x000fe20008010000 */
[----:B------:R-:W-:Y:S01]  /*1110*/  MOV R45, UR12 ;  /* 0x0000000c002d7c02 */ /* 0x000fe20008000f00 */
[----:B------:R-:W-:Y:S01]  /*1120*/  FADD.FTZ R120, R57, UR7 ;  /* 0x0000000739787e21 */ /* 0x000fe20008010000 */
[----:B------:R-:W-:Y:S01]  /*1130*/  FADD.FTZ R118, R59, UR7 ;  /* 0x000000073b767e21 */ /* 0x000fe20008010000 */
[----:B------:R-:W-:Y:S01]  /*1140*/  FADD.FTZ R126, R67, UR7 ;  /* 0x00000007437e7e21 */ /* 0x000fe20008010000 */
[----:B------:R-:W-:Y:S01]  /*1150*/  FADD.FTZ R132, R69, UR7 ;  /* 0x0000000745847e21 */ /* 0x000fe20008010000 */
[----:B------:R-:W-:-:S04]  /*1160*/  IMAD.WIDE.U32 R44, R0, 0x10, R44 ;  /* 0x00000010002c7825 */ /* 0x000fc800078e002c */
[----:B------:R-:W-:Y:S01]  /*1170*/  FADD.FTZ R131, R68, UR7 ;  /* 0x0000000744837e21 */ /* 0x000fe20008010000 */
[----:B------:R-:W0:Y:S01]  /*1180*/  LDCU.64 UR14, c[0x0][0x508] ;  /* 0x0000a100ff0e77ac */ /* 0x000e220008000a00 */
[----:B------:R-:W-:Y:S01]  /*1190*/  FADD.FTZ R129, R70, UR7 ;  /* 0x0000000746817e21 */ /* 0x000fe20008010000 */
[----:B------:R-:W-:Y:S01]  /*11a0*/  FADD.FTZ R130, R71, UR7 ;  /* 0x0000000747827e21 */ /* 0x000fe20008010000 */
[----:B------:R-:W1:Y:S01]  /*11b0*/  LDCU.64 UR28, c[0x0][0x510] ;  /* 0x0000a200ff1c77ac */ /* 0x000e620008000a00 */
[----:B------:R-:W3:Y:S01]  /*11c0*/  LDCU.64 UR30, c[0x0][0x558] ;  /* 0x0000ab00ff1e77ac */ /* 0x000ee20008000a00 */
[----:B--2---:R-:W-:Y:S04]  /*11d0*/  STS.128 [R133], R72 ;  /* 0x0000004885007388 */ /* 0x004fe80000000c00 */
[----:B----4-:R2:W-:Y:S04]  /*11e0*/  STS.128 [R133+0x200], R76 ;  /* 0x0002004c85007388 */ /* 0x0105e80000000c00 */
[----:B-----5:R4:W-:Y:S04]  /*11f0*/  STS.128 [R133+0x400], R84 ;  /* 0x0004005485007388 */ /* 0x0209e80000000c00 */
[----:B------:R-:W-:Y:S01]  /*1200*/  STS.128 [R133+0x600], R88 ;  /* 0x0006005885007388 */ /* 0x000fe20000000c00 */
[----:B------:R-:W-:-:S03]  /*1210*/  NOP ;  /* 0x0000000000007918 */ /* 0x000fc60000000000 */
[----:B------:R-:W5:Y:S04]  /*1220*/  LDS.128 R60, [R2] ;  /* 0x00000000023c7984 */ /* 0x000f680000000c00 */
[----:B------:R-:W0:Y:S04]  /*1230*/  LDS.128 R40, [R2+0x10] ;  /* 0x0000100002287984 */ /* 0x000e280000000c00 */
[----:B------:R-:W1:Y:S04]  /*1240*/  LDS.128 R20, [R2+0x20] ;  /* 0x0000200002147984 */ /* 0x000e680000000c00 */
[----:B------:R-:W3:Y:S01]  /*1250*/  LDS.128 R32, [R2+0x30] ;  /* 0x0000300002207984 */ /* 0x000ee20000000c00 */
[----:B------:R-:W-:Y:S06]  /*1260*/  BAR.SYNC.DEFER_BLOCKING 0x0 ;  /* 0x0000000000007b1d */ /* 0x000fec0000010000 */
[----:B------:R-:W3:Y:S04]  /*1270*/  LDG.E.128 R80, desc[UR26][R44.64] ;  /* 0x0000001a2c507981 */ /* 0x000ee8000c1e1d00 */
[----:B--2---:R-:W2:Y:S04]  /*1280*/  LDG.E.128 R76, desc[UR26][R44.64+0x200] ;  /* 0x0002001a2c4c7981 */ /* 0x004ea8000c1e1d00 */
[----:B------:R-:W2:Y:S04]  /*1290*/  LDG.E.128 R72, desc[UR26][R44.64+0x400] ;  /* 0x0004001a2c487981 */ /* 0x000ea8000c1e1d00 */
[----:B----4-:R4:W2:Y:S01]  /*12a0*/  LDG.E.128 R84, desc[UR26][R44.64+0x600] ;  /* 0x0006001a2c547981 */ /* 0x0108a2000c1e1d00 */
[----:B-----5:R-:W-:Y:S01]  /*12b0*/  FMUL.FTZ R46, R61, -1.4426950216293334961 ;  /* 0xbfb8aa3b3d2e7820 */ /* 0x020fe20000410000 */
[----:B------:R-:W-:Y:S01]  /*12c0*/  FMUL.FTZ R47, R62, -1.4426950216293334961 ;  /* 0xbfb8aa3b3e2f7820 */ /* 0x000fe20000410000 */
[----:B0-----:R-:W-:Y:S01]  /*12d0*/  FMUL.FTZ R89, R40, -1.4426950216293334961 ;  /* 0xbfb8aa3b28597820 */ /* 0x001fe20000410000 */
[----:B------:R-:W-:Y:S01]  /*12e0*/  FMUL.FTZ R91, R41, -1.4426950216293334961 ;  /* 0xbfb8aa3b295b7820 */ /* 0x000fe20000410000 */
[----:B------:R-:W-:Y:S01]  /*12f0*/  FMUL.FTZ R3, R60, -1.4426950216293334961 ;  /* 0xbfb8aa3b3c037820 */ /* 0x000fe20000410000 */
[----:B------:R-:W-:Y:S01]  /*1300*/  FMUL.FTZ R88, R63, -1.4426950216293334961 ;  /* 0xbfb8aa3b3f587820 */ /* 0x000fe20000410000 */
[----:B------:R-:W0:Y:S01]  /*1310*/  MUFU.EX2 R46, R46 ;  /* 0x0000002e002e7308 */ /* 0x000e220000000800 */
[----:B------:R-:W-:Y:S01]  /*1320*/  FMUL.FTZ R92, R42, -1.4426950216293334961 ;  /* 0xbfb8aa3b2a5c7820 */ /* 0x000fe20000410000 */
[----:B-1----:R-:W-:Y:S01]  /*1330*/  FMUL.FTZ R94, R20, -1.4426950216293334961 ;  /* 0xbfb8aa3b145e7820 */ /* 0x002fe20000410000 */
[----:B------:R-:W-:Y:S01]  /*1340*/  FMUL.FTZ R93, R43, -1.4426950216293334961 ;  /* 0xbfb8aa3b2b5d7820 */ /* 0x000fe20000410000 */
[----:B------:R-:W1:Y:S01]  /*1350*/  MUFU.EX2 R47, R47 ;  /* 0x0000002f002f7308 */ /* 0x000e620000000800 */
[----:B------:R-:W-:Y:S01]  /*1360*/  FMUL.FTZ R98, R21, -1.4426950216293334961 ;  /* 0xbfb8aa3b15627820 */ /* 0x000fe20000410000 */
[----:B------:R-:W-:Y:S01]  /*1370*/  FMUL.FTZ R100, R23, -1.4426950216293334961 ;  /* 0xbfb8aa3b17647820 */ /* 0x000fe20000410000 */
[----:B------:R-:W-:Y:S01]  /*1380*/  UIMAD.WIDE.U32 UR12, UR32, UR14, UR8 ;  /* 0x0000000e200c72a5 */ /* 0x000fe2000f8e0008 */
[----:B----4-:R-:W-:Y:S03]  /*1390*/  MUFU.EX2 R44, R89 ;  /* 0x00000059002c7308 */ /* 0x010fe60000000800 */
[----:B------:R-:W-:Y:S01]  /*13a0*/  UIMAD UR13, UR32, UR15, UR13 ;  /* 0x0000000f200d72a4 */ /* 0x000fe2000f8e020d */
[----:B------:R3:W-:Y:S01]  /*13b0*/  MUFU.EX2 R45, R91 ;  /* 0x0000005b002d7308 */ /* 0x0007e20000000800 */
[----:B0-----:R-:W-:-:S02]  /*13c0*/  FADD.FTZ R46, R46, 1 ;  /* 0x3f8000002e2e7421 */ /* 0x001fc40000010000 */
[----:B------:R-:W-:Y:S01]  /*13d0*/  UIMAD.WIDE.U32 UR12, UR25, UR28, UR12 ;  /* 0x0000001c190c72a5 */ /* 0x000fe2000f8e000c */
[----:B------:R0:W4:Y:S01]  /*13e0*/  MUFU.EX2 R90, R88 ;  /* 0x00000058005a7308 */ /* 0x0001220000000800 */
[----:B-1----:R-:W-:Y:S02]  /*13f0*/  FADD.FTZ R47, R47, 1 ;  /* 0x3f8000002f2f7421 */ /* 0x002fe40000010000 */
[----:B------:R-:W-:Y:S01]  /*1400*/  UIMAD UR14, UR25, UR29, UR13 ;  /* 0x0000001d190e72a4 */ /* 0x000fe2000f8e020d */
[----:B------:R-:W1:Y:S01]  /*1410*/  MUFU.EX2 R3, R3 ;  /* 0x0000000300037308 */ /* 0x000e620000000800 */
[----:B---3--:R-:W-:Y:S01]  /*1420*/  FMUL.FTZ R91, R32, -1.4426950216293334961 ;  /* 0xbfb8aa3b205b7820 */ /* 0x008fe20000410000 */
[----:B------:R-:W-:Y:S02]  /*1430*/  ULEA UR13, UP0, UR12, UR30, 0x2 ;  /* 0x0000001e0c0d7291 */ /* 0x000fe4000f8010ff */
[----:B------:R3:W5:Y:S01]  /*1440*/  MUFU.EX2 R95, R92 ;  /* 0x0000005c005f7308 */ /* 0x0007620000000800 */
[----:B0-----:R-:W-:Y:S01]  /*1450*/  FMUL.FTZ R88, R22, -1.4426950216293334961 ;  /* 0xbfb8aa3b16587820 */ /* 0x001fe20000410000 */
[----:B------:R-:W-:-:S02]  /*1460*/  ULEA.HI.X UR12, UR12, UR31, UR14, 0x2, UP0 ;  /* 0x0000001f0c0c7291 */ /* 0x000fc400080f140e */
[----:B------:R0:W5:Y:S01]  /*1470*/  MUFU.EX2 R97, R94 ;  /* 0x0000005e00617308 */ /* 0x0001620000000800 */
[----:B------:R-:W-:Y:S01]  /*1480*/  UISETP.NE.U32.AND UP0, UPT, UR34, URZ, UPT ;  /* 0x000000ff2200728c */ /* 0x000fe2000bf05070 */
[----:B----4-:R-:W-:Y:S02]  /*1490*/  FADD.FTZ R90, R90, 1 ;  /* 0x3f8000005a5a7421 */ /* 0x010fe40000010000 */
[----:B------:R-:W4:Y:S01]  /*14a0*/  MUFU.EX2 R99, R88 ;  /* 0x0000005800637308 */ /* 0x000f220000000800 */
[----:B---3--:R-:W-:Y:S01]  /*14b0*/  FMUL.FTZ R92, R33, -1.4426950216293334961 ;  /* 0xbfb8aa3b215c7820 */ /* 0x008fe20000410000 */
[----:B-1----:R-:W-:Y:S01]  /*14c0*/  FADD.FTZ R3, R3, 1 ;  /* 0x3f80000003037421 */ /* 0x002fe20000010000 */
[----:B------:R-:W-:Y:S01]  /*14d0*/  UISETP.NE.AND.EX UP0, UPT, UR35, URZ, UPT, UP0 ;  /* 0x000000ff2300728c */ /* 0x000fe2000bf05300 */
[----:B------:R-:W1:Y:S01]  /*14e0*/  MUFU.EX2 R101, R91 ;  /* 0x0000005b00657308 */ /* 0x000e620000000800 */
[----:B0-----:R-:W-:Y:S01]  /*14f0*/  FMUL.FTZ R94, R35, -1.4426950216293334961 ;  /* 0xbfb8aa3b235e7820 */ /* 0x001fe20000410000 */
[----:B-----5:R-:W-:-:S02]  /*1500*/  FADD.FTZ R95, R95, 1 ;  /* 0x3f8000005f5f7421 */ /* 0x020fc40000010000 */
[----:B------:R0:W3:Y:S01]  /*1510*/  MUFU.EX2 R102, R92 ;  /* 0x0000005c00667308 */ /* 0x0000e20000000800 */
[----:B------:R-:W-:-:S03]  /*1520*/  FADD.FTZ R97, R97, 1 ;  /* 0x3f80000061617421 */ /* 0x000fc60000010000 */
[----:B------:R5:W3:Y:S01]  /*1530*/  MUFU.EX2 R104, R94 ;  /* 0x0000005e00687308 */ /* 0x000ae20000000800 */
[----:B----4-:R-:W-:-:S03]  /*1540*/  FADD.FTZ R99, R99, 1 ;  /* 0x3f80000063637421 */ /* 0x010fc60000010000 */
[----:B------:R-:W4:Y:S01]  /*1550*/  MUFU.RCP R88, R46 ;  /* 0x0000002e00587308 */ /* 0x000f220000001000 */
[----:B0-----:R-:W-:Y:S01]  /*1560*/  FADD.FTZ R92, R44, 1 ;  /* 0x3f8000002c5c7421 */ /* 0x001fe20000010000 */
[----:B-1----:R-:W-:Y:S01]  /*1570*/  FADD.FTZ R101, R101, 1 ;  /* 0x3f80000065657421 */ /* 0x002fe20000010000 */
[----:B-----5:R-:W-:Y:S01]  /*1580*/  FADD.FTZ R94, R45, 1 ;  /* 0x3f8000002d5e7421 */ /* 0x020fe20000010000 */
[----:B---3--:R-:W-:-:S04]  /*1590*/  FADD.FTZ R102, R102, 1 ;  /* 0x3f80000066667421 */ /* 0x008fc80000010000 */
[----:B------:R-:W-:Y:S01]  /*15a0*/  MUFU.RCP R91, R47 ;  /* 0x0000002f005b7308 */ /* 0x000fe20000001000 */
[----:B------:R-:W-:-:S07]  /*15b0*/  FADD.FTZ R104, R104, 1 ;  /* 0x3f80000068687421 */ /* 0x000fce0000010000 */
[----:B------:R-:W0:Y:S01]  /*15c0*/  MUFU.RCP R89, R3 ;  /* 0x0000000300597308 */ /* 0x000e220000001000 */
[----:B----4-:R-:W-:-:S04]  /*15d0*/  FADD.FTZ R56, -R88, 1 ;  /* 0x3f80000058387421 */ /* 0x010fc80000010100 */
[----:B------:R-:W-:-:S03]  /*15e0*/  FFMA.FTZ R64, R61, R56, 1 ;  /* 0x3f8000003d407423 */ /* 0x000fc60000010038 */
[----:B------:R-:W1:Y:S08]  /*15f0*/  MUFU.RCP R90, R90 ;  /* 0x0000005a005a7308 */ /* 0x000e700000001000 */
[----:B------:R3:W4:Y:S01]  /*1600*/  MUFU.EX2 R96, R93 ;  /* 0x0000005d00607308 */ /* 0x0007220000000800 */
[----:B0-----:R-:W-:-:S03]  /*1610*/  FADD.FTZ R3, -R89, 1 ;  /* 0x3f80000059037421 */ /* 0x001fc60000010100 */
[----:B------:R-:W-:Y:S01]  /*1620*/  MUFU.RCP R94, R94 ;  /* 0x0000005e005e7308 */ /* 0x000fe20000001000 */
[----:B------:R-:W-:Y:S01]  /*1630*/  FFMA.FTZ R65, R60, R3, 1 ;  /* 0x3f8000003c417423 */ /* 0x000fe20000010003 */
[----:B------:R-:W-:Y:S01]  /*1640*/  FADD.FTZ R3, -R91, 1 ;  /* 0x3f8000005b037421 */ /* 0x000fe20000010100 */
[----:B---3--:R-:W-:Y:S01]  /*1650*/  FMUL.FTZ R93, R34, -1.4426950216293334961 ;  /* 0xbfb8aa3b225d7820 */ /* 0x008fe20000410000 */
[----:B-1----:R-:W-:Y:S02]  /*1660*/  FADD.FTZ R58, -R90, 1 ;  /* 0x3f8000005a3a7421 */ /* 0x002fe40000010100 */
[----:B------:R-:W-:Y:S02]  /*1670*/  FFMA.FTZ R67, R62, R3, 1 ;  /* 0x3f8000003e437423 */ /* 0x000fe40000010003 */
[----:B------:R-:W0:Y:S01]  /*1680*/  MUFU.EX2 R98, R98 ;  /* 0x0000006200627308 */ /* 0x000e220000000800 */
[----:B------:R-:W-:Y:S01]  /*1690*/  FFMA.FTZ R66, R63, R58, 1 ;  /* 0x3f8000003f427423 */ /* 0x000fe2000001003a */
[----:B----4-:R-:W-:-:S02]  /*16a0*/  FADD.FTZ R96, R96, 1 ;  /* 0x3f80000060607421 */ /* 0x010fc40000010000 */
[----:B------:R-:W1:Y:S04]  /*16b0*/  MUFU.EX2 R103, R93 ;  /* 0x0000005d00677308 */ /* 0x000e680000000800 */
[----:B------:R-:W3:Y:S04]  /*16c0*/  MUFU.EX2 R100, R100 ;  /* 0x0000006400647308 */ /* 0x000ee80000000800 */
[----:B------:R-:W-:Y:S01]  /*16d0*/  MUFU.RCP R96, R96 ;  /* 0x0000006000607308 */ /* 0x000fe20000001000 */
[----:B0-----:R-:W-:Y:S01]  /*16e0*/  FADD.FTZ R98, R98, 1 ;  /* 0x3f80000062627421 */ /* 0x001fe20000010000 */
[----:B-1----:R-:W-:-:S06]  /*16f0*/  FADD.FTZ R103, R103, 1 ;  /* 0x3f80000067677421 */ /* 0x002fcc0000010000 */
[----:B------:R-:W0:Y:S01]  /*1700*/  MUFU.RCP R93, R92 ;  /* 0x0000005c005d7308 */ /* 0x000e220000001000 */
[----:B---3--:R-:W-:-:S07]  /*1710*/  FADD.FTZ R100, R100, 1 ;  /* 0x3f80000064647421 */ /* 0x008fce0000010000 */
[----:B------:R-:W1:Y:S08]  /*1720*/  MUFU.RCP R95, R95 ;  /* 0x0000005f005f7308 */ /* 0x000e700000001000 */
[----:B------:R-:W3:Y:S08]  /*1730*/  MUFU.RCP R98, R98 ;  /* 0x0000006200627308 */ /* 0x000ef00000001000 */
[----:B------:R-:W4:Y:S08]  /*1740*/  MUFU.RCP R99, R99 ;  /* 0x0000006300637308 */ /* 0x000f300000001000 */
[----:B------:R-:W5:Y:S08]  /*1750*/  MUFU.RCP R100, R100 ;  /* 0x0000006400647308 */ /* 0x000f700000001000 */
[----:B------:R-:W5:Y:S08]  /*1760*/  MUFU.RCP R97, R97 ;  /* 0x0000006100617308 */ /* 0x000f700000001000 */
[----:B------:R-:W5:Y:S08]  /*1770*/  MUFU.RCP R102, R102 ;  /* 0x0000006600667308 */ /* 0x000f700000001000 */
[----:B------:R-:W5:Y:S08]  /*1780*/  MUFU.RCP R103, R103 ;  /* 0x0000006700677308 */ /* 0x000f700000001000 */
[----:B------:R-:W5:Y:S08]  /*1790*/  MUFU.RCP R104, R104 ;  /* 0x0000006800687308 */ /* 0x000f700000001000 */
[----:B------:R-:W5:Y:S01]  /*17a0*/  MUFU.RCP R101, R101 ;  /* 0x0000006500657308 */ /* 0x000f620000001000 */
[----:B------:R-:W-:Y:S04]  /*17b0*/  STS.128 [R133], R80 ;  /* 0x0000005085007388 */ /* 0x000fe80000000c00 */
[----:B--2---:R-:W-:Y:S04]  /*17c0*/  STS.128 [R133+0x200], R76 ;  /* 0x0002004c85007388 */ /* 0x004fe80000000c00 */
[----:B------:R-:W-:Y:S04]  /*17d0*/  STS.128 [R133+0x400], R72 ;  /* 0x0004004885007388 */ /* 0x000fe80000000c00 */
[----:B------:R2:W-:Y:S01]  /*17e0*/  STS.128 [R133+0x600], R84 ;  /* 0x0006005485007388 */ /* 0x0005e20000000c00 */
[----:B------:R-:W-:-:S03]  /*17f0*/  NOP ;  /* 0x0000000000007918 */ /* 0x000fc60000000000 */
[----:B------:R-:W1:Y:S04]  /*1800*/  LDS.128 R44, [R2] ;  /* 0x00000000022c7984 */ /* 0x000e680000000c00 */
[----:B------:R-:W4:Y:S04]  /*1810*/  LDS.128 R48, [R2+0x10] ;  /* 0x0000100002307984 */ /* 0x000f280000000c00 */
[----:B------:R-:W5:Y:S01]  /*1820*/  LDS.128 R56, [R2+0x20] ;  /* 0x0000200002387984 */ /* 0x000f620000000c00 */
        /* <DEDUP_REMOVED lines=8> */
[----:B0-----:R-:W-:-:S04]  /*18b0*/  FADD.FTZ R61, -R93, 1 ;  /* 0x3f8000005d3d7421 */ /* 0x001fc80000010100 */
[----:B------:R-:W-:Y:S01]  /*18c0*/  FFMA.FTZ R69, R40, R61, 1 ;  /* 0x3f80000028457423 */ /* 0x000fe2000001003d */
        /* <DEDUP_REMOVED lines=18> */
[----:B------:R-:W-:Y:S01]  /*19f0*/  FADD.FTZ R40, -R94, 1 ;  /* 0x3f8000005e287421 */ /* 0x000fe20000010100 */
[----:B------:R-:W-:Y:S01]  /*1a00*/  FADD.FTZ R66, -R96, 1 ;  /* 0x3f80000060427421 */ /* 0x000fe20000010100 */
[----:B------:R-:W-:Y:S01]  /*1a10*/  FMUL.FTZ R65, R27, R51 ;  /* 0x000000331b417220 */ /* 0x000fe20000410000 */
[C---:B------:R-:W-:Y:S01]  /*1a20*/  FMUL.FTZ R88, R41.reuse, R94 ;  /* 0x0000005e29587220 */ /* 0x040fe20000410000 */
        /* <DEDUP_REMOVED lines=9> */
[----:B---3--:R-:W-:Y:S01]  /*1ac0*/  FADD.FTZ R40, -R98, 1 ;  /* 0x3f80000062287421 */ /* 0x008fe20000010100 */
[----:B------:R-:W-:Y:S01]  /*1ad0*/  FADD.FTZ R65, -R99, 1 ;  /* 0x3f80000063417421 */ /* 0x000fe20000010100 */
[----:B-----5:R-:W-:Y:S01]  /*1ae0*/  FADD.FTZ R66, -R100, 1 ;  /* 0x3f80000064427421 */ /* 0x020fe20000010100 */
        /* <DEDUP_REMOVED lines=46> */
[----:B------:R-:W-:Y:S01]  /*1dd0*/  MOV R20, UR13 ;  /* 0x0000000d00147c02 */ /* 0x000fe20008000f00 */
[----:B------:R-:W-:Y:S01]  /*1de0*/  FMUL.FTZ R113, R24, R89 ;  /* 0x0000005918717220 */ /* 0x000fe20000410000 */
[----:B------:R-:W-:Y:S01]  /*1df0*/  STS.128 [R2+0x20], R76 ;  /* 0x0000204c02007388 */ /* 0x000fe20000000c00 */
[----:B------:R-:W-:Y:S01]  /*1e00*/  MOV R21, UR12 ;  /* 0x0000000c00157c02 */ /* 0x000fe20008000f00 */
[----:B------:R-:W-:Y:S01]  /*1e10*/  FFMA.FTZ R24, R16, R3, R149 ;  /* 0x0000000310187223 */ /* 0x000fe20000010095 */
[----:B------:R-:W-:Y:S01]  /*1e20*/  FMUL.FTZ R100, R23, R100 ;  /* 0x0000006417647220 */ /* 0x000fe20000410000 */
[----:B------:R-:W-:Y:S01]  /*1e30*/  STS.128 [R2+0x30], R80 ;  /* 0x0000305002007388 */ /* 0x000fe20000000c00 */
[----:B------:R-:W-:-:S03]  /*1e40*/  NOP ;  /* 0x0000000000007918 */ /* 0x000fc60000000000 */
[----:B------:R-:W1:Y:S01]  /*1e50*/  LDS.128 R68, [R133] ;  /* 0x0000000085447984 */ /* 0x000e620000000c00 */
[----:B------:R-:W-:-:S04]  /*1e60*/  IMAD.WIDE.U32 R20, R0, 0x10, R20 ;  /* 0x0000001000147825 */ /* 0x000fc800078e0014 */
[----:B------:R-:W-:Y:S01]  /*1e70*/  FFMA.FTZ R23, R17, R116, R24 ;  /* 0x0000007411177223 */ /* 0x000fe20000010018 */
        /* <DEDUP_REMOVED lines=9> */
[----:B------:R-:W4:Y:S01]  /*1f10*/  LDS.128 R40, [R133+0x600] ;  /* 0x0006000085287984 */ /* 0x000f220000000c00 */
        /* <DEDUP_REMOVED lines=22> */
[----:B------:R-:W1:Y:S01]  /*2080*/  LDCU.128 UR12, c[0x0][0x430] ;  /* 0x00008600ff0c77ac */ /* 0x000e620008000c00 */
        /* <DEDUP_REMOVED lines=12> */
[----:B-1----:R-:W-:-:S03]  /*2150*/  UIMAD.WIDE.U32 UR8, UR32, UR12, UR8 ;  /* 0x0000000c200872a5 */ /* 0x002fc6000f8e0008 */
[----:B------:R-:W-:Y:S01]  /*2160*/  STS.128 [R2+0x10], R48 ;  /* 0x0000103002007388 */ /* 0x000fe20000000c00 */
[----:B------:R-:W-:-:S03]  /*2170*/  UIMAD UR9, UR32, UR13, UR9 ;  /* 0x0000000d200972a4 */ /* 0x000fc6000f8e0209 */
[----:B------:R-:W-:Y:S01]  /*2180*/  STS.128 [R2+0x20], R56 ;  /* 0x0000203802007388 */ /* 0x000fe20000000c00 */
[----:B------:R-:W-:-:S03]  /*2190*/  UIMAD.WIDE.U32 UR8, UR25, UR14, UR8 ;  /* 0x0000000e190872a5 */ /* 0x000fc6000f8e0008 */
[----:B------:R-:W-:Y:S01]  /*21a0*/  STS.128 [R2+0x30], R52 ;  /* 0x0000303402007388 */ /* 0x000fe20000000c00 */
[----:B------:R-:W-:-:S03]  /*21b0*/  NOP ;  /* 0x0000000000007918 */ /* 0x000fc60000000000 */
[----:B------:R-:W1:Y:S01]  /*21c0*/  LDS.128 R24, [R133] ;  /* 0x0000000085187984 */ /* 0x000e620000000c00 */
[----:B------:R-:W-:Y:S02]  /*21d0*/  UIMAD UR15, UR25, UR15, UR9 ;  /* 0x0000000f190f72a4 */ /* 0x000fe4000f8e0209 */
[----:B------:R-:W-:Y:S01]  /*21e0*/  ULEA UR9, UP0, UR8, UR34, 0x2 ;  /* 0x0000002208097291 */ /* 0x000fe2000f8010ff */
[----:B------:R-:W2:Y:S03]  /*21f0*/  LDS.128 R28, [R133+0x200] ;  /* 0x00020000851c7984 */ /* 0x000ea60000000c00 */
[----:B------:R-:W-:Y:S01]  /*2200*/  ULEA.HI.X UR8, UR8, UR35, UR15, 0x2, UP0 ;  /* 0x0000002308087291 */ /* 0x000fe200080f140f */
[----:B------:R-:W3:Y:S01]  /*2210*/  LDS.128 R32, [R133+0x400] ;  /* 0x0004000085207984 */ /* 0x000ee20000000c00 */
[----:B0-----:R-:W-:-:S03]  /*2220*/  MOV R20, UR9 ;  /* 0x0000000900147c02 */ /* 0x001fc60008000f00 */
[----:B------:R-:W0:Y:S01]  /*2230*/  LDS.128 R36, [R133+0x600] ;  /* 0x0006000085247984 */ /* 0x000e220000000c00 */
[----:B------:R-:W-:-:S03]  /*2240*/  MOV R21, UR8 ;  /* 0x0000000800157c02 */ /* 0x000fc60008000f00 */
[----:B------:R-:W-:-:S05]  /*2250*/  IMAD.WIDE.U32 R20, R0, 0x10, R20 ;  /* 0x0000001000147825 */ /* 0x000fca00078e0014 */
[----:B-1----:R1:W-:Y:S04]  /*2260*/  STG.E.128 desc[UR26][R20.64], R24 ;  /* 0x0000001814007986 */ /* 0x0023e8000c101d1a */
[----:B--2---:R1:W-:Y:S04]  /*2270*/  STG.E.128 desc[UR26][R20.64+0x200], R28 ;  /* 0x0002001c14007986 */ /* 0x0043e8000c101d1a */
[----:B---3--:R1:W-:Y:S04]  /*2280*/  STG.E.128 desc[UR26][R20.64+0x400], R32 ;  /* 0x0004002014007986 */ /* 0x0083e8000c101d1a */
[----:B0-----:R1:W-:Y:S02]  /*2290*/  STG.E.128 desc[UR26][R20.64+0x600], R36 ;  /* 0x0006002414007986 */ /* 0x0013e4000c101d1a */
.L_x_10086:
[----:B------:R-:W-:Y:S01]  /*22a0*/  FFMA.FTZ R0, R12, R113, R23 ;  /* 0x000000710c007223 */ /* 0x000fe20000010017 */
[----:B------:R-:W2:Y:S01]  /*22b0*/  LDCU UR8, c[0x0][0x38c] ;  /* 0x00007180ff0877ac */ /* 0x000ea20008000800 */
[----:B01----:R-:W-:Y:S02]  /*22c0*/  CS2R R20, SRZ ;  /* 0x0000000000147805 */ /* 0x003fe4000001ff00 */
[----:B------:R-:W-:Y:S01]  /*22d0*/  CS2R R22, SRZ ;  /* 0x0000000000167805 */ /* 0x000fe2000001ff00 */
[----:B------:R-:W-:Y:S01]  /*22e0*/  FFMA.FTZ R27, R13, R112, R0 ;  /* 0x000000700d1b7223 */ /* 0x000fe20000010000 */
[----:B------:R-:W-:Y:S02]  /*22f0*/  CS2R R24, SRZ ;  /* 0x0000000000187805 */ /* 0x000fe4000001ff00 */
[----:B------:R-:W-:Y:S02]  /*2300*/  CS2R R28, SRZ ;  /* 0x00000000001c7805 */ /* 0x000fe4000001ff00 */
[----:B------:R-:W-:Y:S01]  /*2310*/  CS2R R30, SRZ ;  /* 0x00000000001e7805 */ /* 0x000fe2000001ff00 */
[----:B------:R-:W-:Y:S01]  /*2320*/  FFMA.FTZ R0, R14, R111, R27 ;  /* 0x0000006f0e007223 */ /* 0x000fe2000001001b */
[----:B------:R-:W-:-:S02]  /*2330*/  CS2R R26, SRZ ;  /* 0x00000000001a7805 */ /* 0x000fc4000001ff00 */
[----:B------:R-:W-:Y:S01]  /*2340*/  CS2R R34, SRZ ;  /* 0x0000000000227805 */ /* 0x000fe2000001ff00 */
[----:B------:R-:W-:Y:S01]  /*2350*/  FMUL.FTZ R36, R3, UR6 ;  /* 0x0000000603247c20 */ /* 0x000fe20008410000 */
[----:B------:R-:W-:Y:S01]  /*2360*/  FFMA.FTZ R33, R15, R110, R0 ;  /* 0x0000006e0f217223 */ /* 0x000fe20000010000 */
[----:B------:R-:W-:Y:S01]  /*2370*/  FMUL.FTZ R37, R116, UR6 ;  /* 0x0000000674257c20 */ /* 0x000fe20008410000 */
[----:B------:R-:W-:Y:S01]  /*2380*/  FMUL.FTZ R38, R115, UR6 ;  /* 0x0000000673267c20 */ /* 0x000fe20008410000 */
[----:B------:R-:W-:Y:S01]  /*2390*/  FMUL.FTZ R40, R113, UR6 ;  /* 0x0000000671287c20 */ /* 0x000fe20008410000 */
[----:B------:R-:W-:Y:S01]  /*23a0*/  FFMA.FTZ R0, R8, R109, R33 ;  /* 0x0000006d08007223 */ /* 0x000fe20000010021 */
[----:B------:R-:W-:Y:S01]  /*23b0*/  CS2R R32, SRZ ;  /* 0x0000000000207805 */ /* 0x000fe2000001ff00 */
        /* <DEDUP_REMOVED lines=16> */
[----:B------:R-:W-:-:S04]  /*24c0*/  FFMA.FTZ R49, R5, R104, R0 ;  /* 0x0000006805317223 */ /* 0x000fc80000010000 */
[----:B------:R-:W-:Y:S01]  /*24d0*/  FFMA.FTZ R0, R6, R73, R49 ;  /* 0x0000004906007223 */ /* 0x000fe20000010031 */
[----:B------:R-:W-:-:S03]  /*24e0*/  FMUL.FTZ R49, R104, UR6 ;  /* 0x0000000668317c20 */ /* 0x000fc60008410000 */
        /* <DEDUP_REMOVED lines=32> */
.L_x_10186:
        /* <DEDUP_REMOVED lines=21> */
[----:B---3--:R-:W2:Y:S04]  /*2840*/  LDG.E.128 R56, desc[UR26][R86.64+0x200] ;  /* 0x0002001a56387981 */ /* 0x008ea8000c1e1d00 */
        /* <DEDUP_REMOVED lines=271> */
.L_x_10089:
[----:B------:R-:W0:Y:S02]  /*3940*/  LDS.64 R100, [R100+UR9+0x5a68] ;  /* 0x005a680964647984 */ /* 0x000e240008000a00 */
.L_x_10090:
[----:B------:R-:W-:Y:S05]  /*3950*/  BSYNC.RECONVERGENT B0 ;  /* 0x0000000000007941 */ /* 0x000fea0003800200 */
.L_x_10088:
        /* <DEDUP_REMOVED lines=247> */
.L_x_10214:
        /* <DEDUP_REMOVED lines=13> */
.L_x_10217:
[----:B------:R-:W-:-:S03]  /*49a0*/  UMOV UR33, 0xffffffff ;  /* 0xffffffff00217882 */ /* 0x000fc60000000000 */
[----:B------:R-:W-:Y:S05]  /*49b0*/  BRA.DIV UR33, `(.L_x_10094) ;  /* 0x0000007221fc7947 */ /* 0x000fea000b800000 */
.L_x_10220:
[----:B------:R-:W-:-:S03]  /*49c0*/  UMOV UR33, 0xffffffff ;  /* 0xffffffff00217882 */ /* 0x000fc60000000000 */
[----:B------:R-:W-:Y:S05]  /*49d0*/  BRA.DIV UR33, `(.L_x_10095) ;  /* 0x00000076211c7947 */ /* 0x000fea000b800000 */
.L_x_10223:
[----:B------:R-:W-:-:S03]  /*49e0*/  UMOV UR33, 0xffffffff ;  /* 0xffffffff00217882 */ /* 0x000fc60000000000 */
[----:B------:R-:W-:Y:S05]  /*49f0*/  BRA.DIV UR33, `(.L_x_10096) ;  /* 0x00000076213c7947 */ /* 0x000fea000b800000 */
.L_x_10226:
        /* <DEDUP_REMOVED lines=10> */
.L_x_10236:
        /* <DEDUP_REMOVED lines=23> */
.L_x_10091:
        /* <DEDUP_REMOVED lines=315> */
.L_x_10241:
        /* <DEDUP_REMOVED lines=12> */
.L_x_10102:
[----:B------:R-:W-:Y:S05]  /*6080*/  BSYNC.RECONVERGENT B1 ;  /* 0x0000000000017941 */ /* 0x000fea0003800200 */
.L_x_10101:
[----:B------:R-:W-:Y:S01]  /*6090*/  UMOV UR33, 0xffffffff ;  /* 0xffffffff00217882 */ /* 0x000fe20000000000 */
[----:B------:R-:W-:Y:S02]  /*60a0*/  ISETP.GT.U32.AND P2, PT, R164, 0x1d, PT ;  /* 0x0000001da400780c */ /* 0x000fe40003f44070 */
[----:B------:R-:W-:Y:S11]  /*60b0*/  BRA.DIV UR33, `(.L_x_10103) ;  /* 0x0000006221dc7947 */ /* 0x000ff6000b800000 */
[----:B--2---:R2:W1:Y:S04]  /*60c0*/  SHFL.DOWN PT, R92, R248, 0x2, 0x1f ;  /* 0x08401f00f85c7f89 */ /* 0x00446800000e0000 */
[----:B---3--:R2:W3:Y:S04]  /*60d0*/  SHFL.DOWN PT, R94, R245, 0x2, 0x1f ;  /* 0x08401f00f55e7f89 */ /* 0x0084e800000e0000 */
[----:B----4-:R2:W4:Y:S04]  /*60e0*/  SHFL.DOWN PT, R95, R243, 0x2, 0x1f ;  /* 0x08401f00f35f7f89 */ /* 0x01052800000e0000 */
[----:B0-----:R2:W0:Y:S02]  /*60f0*/  SHFL.DOWN PT, R246, R93, 0x2, 0x1f ;  /* 0x08401f005df67f89 */ /* 0x00142400000e0000 */
.L_x_10247:
        /* <DEDUP_REMOVED lines=12> */
.L_x_10105:
[----:B------:R-:W-:Y:S05]  /*61c0*/  BSYNC.RECONVERGENT B1 ;  /* 0x0000000000017941 */ /* 0x000fea0003800200 */
.L_x_10104:
[----:B------:R-:W-:Y:S01]  /*61d0*/  UMOV UR33, 0xffffffff ;  /* 0xffffffff00217882 */ /* 0x000fe20000000000 */
[----:B------:R-:W-:Y:S02]  /*61e0*/  ISETP.GT.U32.AND P2, PT, R164, 0x1b, PT ;  /* 0x0000001ba400780c */ /* 0x000fe40003f44070 */
[----:B------:R-:W-:Y:S11]  /*61f0*/  BRA.DIV UR33, `(.L_x_10106) ;  /* 0x0000006221fc7947 */ /* 0x000ff6000b800000 */
[----:B-1----:R1:W1:Y:S04]  /*6200*/  SHFL.DOWN PT, R92, R248, 0x4, 0x1f ;  /* 0x08801f00f85c7f89 */ /* 0x00226800000e0000 */
[----:B---3--:R3:W1:Y:S04]  /*6210*/  SHFL.DOWN PT, R94, R245, 0x4, 0x1f ;  /* 0x08801f00f55e7f89 */ /* 0x00866800000e0000 */
[----:B----4-:R3:W4:Y:S04]  /*6220*/  SHFL.DOWN PT, R95, R243, 0x4, 0x1f ;  /* 0x08801f00f35f7f89 */ /* 0x01072800000e0000 */
[----:B0-----:R3:W0:Y:S02]  /*6230*/  SHFL.DOWN PT, R246, R93, 0x4, 0x1f ;  /* 0x08801f005df67f89 */ /* 0x00162400000e0000 */
.L_x_10253:
        /* <DEDUP_REMOVED lines=12> */
.L_x_10108:
[----:B------:R-:W-:Y:S05]  /*6300*/  BSYNC.RECONVERGENT B1 ;  /* 0x0000000000017941 */ /* 0x000fea0003800200 */
.L_x_10107:
[----:B------:R-:W-:Y:S01]  /*6310*/  UMOV UR33, 0xffffffff ;  /* 0xffffffff00217882 */ /* 0x000fe20000000000 */
[----:B------:R-:W-:Y:S02]  /*6320*/  ISETP.GT.U32.AND P2, PT, R164, 0x17, PT ;  /* 0x00000017a400780c */ /* 0x000fe40003f44070 */
[----:B------:R-:W-:Y:S11]  /*6330*/  BRA.DIV UR33, `(.L_x_10109) ;  /* 0x00000066211c7947 */ /* 0x000ff6000b800000 */
[----:B-1----:R1:W1:Y:S04]  /*6340*/  SHFL.DOWN PT, R92, R248, 0x8, 0x1f ;  /* 0x09001f00f85c7f89 */ /* 0x00226800000e0000 */
[----:B------:R0:W1:Y:S04]  /*6350*/  SHFL.DOWN PT, R94, R245, 0x8, 0x1f ;  /* 0x09001f00f55e7f89 */ /* 0x00006800000e0000 */
[----:B----4-:R4:W1:Y:S04]  /*6360*/  SHFL.DOWN PT, R95, R243, 0x8, 0x1f ;  /* 0x09001f00f35f7f89 */ /* 0x01086800000e0000 */
[----:B0-----:R4:W0:Y:S02]  /*6370*/  SHFL.DOWN PT, R246, R93, 0x8, 0x1f ;  /* 0x09001f005df67f89 */ /* 0x00182400000e0000 */
.L_x_10259:
        /* <DEDUP_REMOVED lines=12> */
.L_x_10111:
[----:B------:R-:W-:Y:S05]  /*6440*/  BSYNC.RECONVERGENT B1 ;  /* 0x0000000000017941 */ /* 0x000fea0003800200 */
.L_x_10110:
[----:B------:R-:W-:Y:S01]  /*6450*/  UMOV UR33, 0xffffffff ;  /* 0xffffffff00217882 */ /* 0x000fe20000000000 */
[----:B------:R-:W-:Y:S02]  /*6460*/  ISETP.GT.U32.AND P2, PT, R164, 0xf, PT ;  /* 0x0000000fa400780c */ /* 0x000fe40003f44070 */
[----:B------:R-:W-:Y:S11]  /*6470*/  BRA.DIV UR33, `(.L_x_10112) ;  /* 0x00000066213c7947 */ /* 0x000ff6000b800000 */
[----:B-1----:R1:W1:Y:S04]  /*6480*/  SHFL.DOWN PT, R92, R248, 0x10, 0x1f ;  /* 0x0a001f00f85c7f89 */ /* 0x00226800000e0000 */
[----:B------:R0:W1:Y:S04]  /*6490*/  SHFL.DOWN PT, R94, R245, 0x10, 0x1f ;  /* 0x0a001f00f55e7f89 */ /* 0x00006800000e0000 */
[----:B------:R1:W1:Y:S04]  /*64a0*/  SHFL.DOWN PT, R95, R243, 0x10, 0x1f ;  /* 0x0a001f00f35f7f89 */ /* 0x00026800000e0000 */
[----:B0-----:R0:W0:Y:S02]  /*64b0*/  SHFL.DOWN PT, R246, R93, 0x10, 0x1f ;  /* 0x0a001f005df67f89 */ /* 0x00102400000e0000 */
.L_x_10265:
        /* <DEDUP_REMOVED lines=12> */
.L_x_10114:
[----:B------:R-:W-:Y:S05]  /*6580*/  BSYNC.RECONVERGENT B1 ;  /* 0x0000000000017941 */ /* 0x000fea0003800200 */
.L_x_10113:
        /* <DEDUP_REMOVED lines=27> */
.L_x_10279:
        /* <DEDUP_REMOVED lines=15> */
.L_x_10117:
[----:B------:R-:W-:Y:S05]  /*6830*/  BSYNC.RECONVERGENT B1 ;  /* 0x0000000000017941 */ /* 0x000fea0003800200 */
.L_x_10116:
        /* <DEDUP_REMOVED lines=16> */
.L_x_10099:
[----:B------:R-:W-:Y:S05]  /*6940*/  BSYNC B0 ;  /* 0x0000000000007941 */ /* 0x000fea0003800000 */
.L_x_10098:
        /* <DEDUP_REMOVED lines=567> */
.L_x_10119:
[----:B------:R-:W-:Y:S05]  /*8cc0*/  BSYNC.RECONVERGENT B0 ;  /* 0x0000000000007941 */ /* 0x000fea0003800200 */
.L_x_10118:
[----:B------:R-:W-:Y:S04]  /*8cd0*/  BSSY.RECONVERGENT B0, `(.L_x_10120) ;  /* 0x0000003000007945 */ /* 0x000fe80003800200 */
[----:B------:R-:W-:Y:S05]  /*8ce0*/  @!P2 BRA `(.L_x_10121) ;  /* 0x000000000004a947 */ /* 0x000fea0003800000 */
[----:B0-----:R2:W-:Y:S02]  /*8cf0*/  REDG.E.ADD.F32.FTZ.RN.STRONG.GPU desc[UR26][R54.64+0x100], R165 ;  /* 0x000100a5360079a6 */ /* 0x0015e4000c12f31a */
.L_x_10121:
[----:B------:R-:W-:Y:S05]  /*8d00*/  BSYNC.RECONVERGENT B0 ;  /* 0x0000000000007941 */ /* 0x000fea0003800200 */
.L_x_10120:
        /* <DEDUP_REMOVED lines=17> */
.L_x_10123:
[----:B------:R-:W-:Y:S05]  /*8e20*/  BSYNC.RECONVERGENT B0 ;  /* 0x0000000000007941 */ /* 0x000fea0003800200 */
.L_x_10122:
[----:B01----:R0:W1:Y:S01]  /*8e30*/  LDS R161, [R52+0x2400] ;  /* 0x0024000034a17984 */ /* 0x0030620000000800 */
[----:B------:R-:W-:Y:S01]  /*8e40*/  BSSY.RECONVERGENT B0, `(.L_x_10124) ;  /* 0x0000006000007945 */ /* 0x000fe20003800200 */
[----:B------:R-:W-:Y:S02]  /*8e50*/  IADD3 R163, PT, PT, R148, 0x180, RZ ;  /* 0x0000018094a37810 */ /* 0x000fe40007ffe0ff */
[----:B------:R-:W-:Y:S02]  /*8e60*/  LEA.HI R179, R179, R148, RZ, 0x1b ;  /* 0x00000094b3b37211 */ /* 0x000fe400078fd8ff */
[----:B------:R-:W-:Y:S01]  /*8e70*/  LEA R64, R165, UR9, 0x2 ;  /* 0x00000009a5407c11 */ /* 0x000fe2000f8e10ff */
[----:B------:R-:W-:Y:S06]  /*8e80*/  @!P0 BRA `(.L_x_10125) ;  /* 0x0000000000048947 */ /* 0x000fec0003800000 */
[----:B-1----:R2:W-:Y:S02]  /*8e90*/  REDG.E.ADD.F32.FTZ.RN.STRONG.GPU desc[UR26][R54.64+0x300], R161 ;  /* 0x000300a1360079a6 */ /* 0x0025e4000c12f31a */
.L_x_10125:
[----:B------:R-:W-:Y:S05]  /*8ea0*/  BSYNC.RECONVERGENT B0 ;  /* 0x0000000000007941 */ /* 0x000fea0003800200 */
.L_x_10124:
[----:B-12---:R1:W2:Y:S01]  /*8eb0*/  LDS R161, [R64+0x2500] ;  /* 0x0025000040a17984 */ /* 0x0062a20000000800 */
[----:B------:R-:W-:Y:S01]  /*8ec0*/  BSSY.RECONVERGENT B0, `(.L_x_10126) ;  /* 0x0000006000007945 */ /* 0x000fe20003800200 */
[----:B------:R-:W-:Y:S02]  /*8ed0*/  IADD3 R165, PT, PT, R148, 0x1c0, RZ ;  /* 0x000001c094a57810 */ /* 0x000fe40007ffe0ff */
[----:B------:R-:W-:Y:S02]  /*8ee0*/  LEA.HI R163, R163, R148, RZ, 0x1b ;  /* 0x00000094a3a37211 */ /* 0x000fe400078fd8ff */
[----:B------:R-:W-:Y:S01]  /*8ef0*/  LEA R179, R179, UR9, 0x2 ;  /* 0x00000009b3b37c11 */ /* 0x000fe2000f8e10ff */
[----:B------:R-:W-:Y:S06]  /*8f00*/  @!P2 BRA `(.L_x_10127) ;  /* 0x000000000004a947 */ /* 0x000fec0003800000 */
[----:B--2---:R4:W-:Y:S02]  /*8f10*/  REDG.E.ADD.F32.FTZ.RN.STRONG.GPU desc[UR26][R54.64+0x400], R161 ;  /* 0x000400a1360079a6 */ /* 0x0049e4000c12f31a */
.L_x_10127:
[----:B------:R-:W-:Y:S05]  /*8f20*/  BSYNC.RECONVERGENT B0 ;  /* 0x0000000000007941 */ /* 0x000fea0003800200 */
.L_x_10126:
[----:B--2-4-:R2:W4:Y:S01]  /*8f30*/  LDS R161, [R179+0x2600] ;  /* 0x00260000b3a17984 */ /* 0x0145220000000800 */
[----:B------:R-:W-:Y:S01]  /*8f40*/  BSSY.RECONVERGENT B0, `(.L_x_10128) ;  /* 0x0000005000007945 */ /* 0x000fe20003800200 */
[----:B------:R-:W-:Y:S02]  /*8f50*/  LEA.HI R165, R165, R148, RZ, 0x1b ;  /* 0x00000094a5a57211 */ /* 0x000fe400078fd8ff */
[----:B------:R-:W-:Y:S01]  /*8f60*/  LEA R163, R163, UR9, 0x2 ;  /* 0x00000009a3a37c11 */ /* 0x000fe2000f8e10ff */
[----:B------:R-:W-:Y:S06]  /*8f70*/  @!P3 BRA `(.L_x_10129) ;  /* 0x000000000004b947 */ /* 0x000fec0003800000 */
[----:B----4-:R4:W-:Y:S02]  /*8f80*/  REDG.E.ADD.F32.FTZ.RN.STRONG.GPU desc[UR26][R54.64+0x500], R161 ;  /* 0x000500a1360079a6 */ /* 0x0109e4000c12f31a */
.L_x_10129:
[----:B------:R-:W-:Y:S05]  /*8f90*/  BSYNC.RECONVERGENT B0 ;  /* 0x0000000000007941 */ /* 0x000fea0003800200 */
.L_x_10128:
[----:B----4-:R4:W0:Y:S01]  /*8fa0*/  LDS R161, [R163+0x2700] ;  /* 0x00270000a3a17984 */ /* 0x0108220000000800 */
[----:B------:R-:W-:Y:S01]  /*8fb0*/  BSSY.RECONVERGENT B0, `(.L_x_10130) ;  /* 0x0000004000007945 */ /* 0x000fe20003800200 */
[----:B------:R-:W-:-:S03]  /*8fc0*/  LEA R165, R165, UR9, 0x2 ;  /* 0x00000009a5a57c11 */ /* 0x000fc6000f8e10ff */
[----:B------:R-:W-:Y:S05]  /*8fd0*/  @!P4 BRA `(.L_x_10131) ;  /* 0x000000000004c947 */ /* 0x000fea0003800000 */
[----:B0-----:R0:W-:Y:S02]  /*8fe0*/  REDG.E.ADD.F32.FTZ.RN.STRONG.GPU desc[UR26][R54.64+0x600], R161 ;  /* 0x000600a1360079a6 */ /* 0x0011e4000c12f31a */
.L_x_10131:
[----:B------:R-:W-:Y:S05]  /*8ff0*/  BSYNC.RECONVERGENT B0 ;  /* 0x0000000000007941 */ /* 0x000fea0003800200 */
.L_x_10130:
[----:B0-----:R0:W0:Y:S01]  /*9000*/  LDS R161, [R165+0x2800] ;  /* 0x00280000a5a17984 */ /* 0x0010220000000800 */
[----:B------:R-:W-:Y:S01]  /*9010*/  BSSY.RECONVERGENT B0, `(.L_x_10132) ;  /* 0x0000005000007945 */ /* 0x000fe20003800200 */
[----:B--2---:R-:W-:Y:S02]  /*9020*/  IADD3 R179, PT, PT, R146, 0x200, RZ ;  /* 0x0000020092b37810 */ /* 0x004fe40007ffe0ff */
[----:B----4-:R-:W-:Y:S01]  /*9030*/  IADD3 R163, PT, PT, R148, 0x240, RZ ;  /* 0x0000024094a37810 */ /* 0x010fe20007ffe0ff */
[----:B------:R-:W-:Y:S06]  /*9040*/  @!P5 BRA `(.L_x_10133) ;  /* 0x000000000004d947 */ /* 0x000fec0003800000 */
[----:B0-----:R2:W-:Y:S02]  /*9050*/  REDG.E.ADD.F32.FTZ.RN.STRONG.GPU desc[UR26][R54.64+0x700], R161 ;  /* 0x000700a1360079a6 */ /* 0x0015e4000c12f31a */
.L_x_10133:
[----:B------:R-:W-:Y:S05]  /*9060*/  BSYNC.RECONVERGENT B0 ;  /* 0x0000000000007941 */ /* 0x000fea0003800200 */
.L_x_10132:
        /* <DEDUP_REMOVED lines=17> */
.L_x_10135:
[----:B------:R-:W-:Y:S05]  /*9180*/  BSYNC.RECONVERGENT B0 ;  /* 0x0000000000007941 */ /* 0x000fea0003800200 */
.L_x_10134:
[----:B01----:R0:W1:Y:S01]  /*9190*/  LDS R161, [R178+0x2a00] ;  /* 0x002a0000b2a17984 */ /* 0x0030620000000800 */
[----:B------:R-:W-:Y:S01]  /*91a0*/  BSSY.RECONVERGENT B0, `(.L_x_10136) ;  /* 0x0000006000007945 */ /* 0x000fe20003800200 */
[----:B------:R-:W-:Y:S02]  /*91b0*/  IADD3 R163, PT, PT, R148, 0x300, RZ ;  /* 0x0000030094a37810 */ /* 0x000fe40007ffe0ff */
[----:B------:R-:W-:Y:S02]  /*91c0*/  LEA.HI R165, R165, R148, RZ, 0x1b ;  /* 0x00000094a5a57211 */ /* 0x000fe400078fd8ff */
[----:B------:R-:W-:Y:S01]  /*91d0*/  LEA R64, R64, UR9, 0x2 ;  /* 0x0000000940407c11 */ /* 0x000fe2000f8e10ff */
[----:B------:R-:W-:Y:S06]  /*91e0*/  @!P0 BRA `(.L_x_10137) ;  /* 0x0000000000048947 */ /* 0x000fec0003800000 */
[----:B-1----:R2:W-:Y:S02]  /*91f0*/  REDG.E.ADD.F32.FTZ.RN.STRONG.GPU desc[UR26][R54.64+0x900], R161 ;  /* 0x000900a1360079a6 */ /* 0x0025e4000c12f31a */
.L_x_10137:
[----:B------:R-:W-:Y:S05]  /*9200*/  BSYNC.RECONVERGENT B0 ;  /* 0x0000000000007941 */ /* 0x000fea0003800200 */
.L_x_10136:
[----:B-12---:R1:W2:Y:S01]  /*9210*/  LDS R161, [R64+0x2b00] ;  /* 0x002b000040a17984 */ /* 0x0062a20000000800 */
[----:B------:R-:W-:Y:S01]  /*9220*/  BSSY.RECONVERGENT B0, `(.L_x_10138) ;  /* 0x0000006000007945 */ /* 0x000fe20003800200 */
[----:B------:R-:W-:Y:S02]  /*9230*/  IADD3 R179, PT, PT, R148, 0x340, RZ ;  /* 0x0000034094b37810 */ /* 0x000fe40007ffe0ff */
[----:B------:R-:W-:Y:S02]  /*9240*/  LEA.HI R163, R163, R148, RZ, 0x1b ;  /* 0x00000094a3a37211 */ /* 0x000fe400078fd8ff */
[----:B------:R-:W-:Y:S01]  /*9250*/  LEA R165, R165, UR9, 0x2 ;  /* 0x00000009a5a57c11 */ /* 0x000fe2000f8e10ff */
[----:B------:R-:W-:Y:S06]  /*9260*/  @!P2 BRA `(.L_x_10139) ;  /* 0x000000000004a947 */ /* 0x000fec0003800000 */
[----:B--2---:R4:W-:Y:S02]  /*9270*/  REDG.E.ADD.F32.FTZ.RN.STRONG.GPU desc[UR26][R54.64+0xa00], R161 ;  /* 0x000a00a1360079a6 */ /* 0x0049e4000c12f31a */
.L_x_10139:
[----:B------:R-:W-:Y:S05]  /*9280*/  BSYNC.RECONVERGENT B0 ;  /* 0x0000000000007941 */ /* 0x000fea0003800200 */
.L_x_10138:
[----:B--2-4-:R2:W4:Y:S01]  /*9290*/  LDS R161, [R165+0x2c00] ;  /* 0x002c0000a5a17984 */ /* 0x0145220000000800 */
[----:B------:R-:W-:Y:S01]  /*92a0*/  BSSY.RECONVERGENT B0, `(.L_x_10140) ;  /* 0x0000005000007945 */ /* 0x000fe20003800200 */
[----:B------:R-:W-:Y:S02]  /*92b0*/  LEA.HI R179, R179, R148, RZ, 0x1b ;  /* 0x00000094b3b37211 */ /* 0x000fe400078fd8ff */
[----:B------:R-:W-:Y:S01]  /*92c0*/  LEA R163, R163, UR9, 0x2 ;  /* 0x00000009a3a37c11 */ /* 0x000fe2000f8e10ff */
[----:B------:R-:W-:Y:S06]  /*92d0*/  @!P3 BRA `(.L_x_10141) ;  /* 0x000000000004b947 */ /* 0x000fec0003800000 */
[----:B----4-:R4:W-:Y:S02]  /*92e0*/  REDG.E.ADD.F32.FTZ.RN.STRONG.GPU desc[UR26][R54.64+0xb00], R161 ;  /* 0x000b00a1360079a6 */ /* 0x0109e4000c12f31a */
.L_x_10141:
[----:B------:R-:W-:Y:S05]  /*92f0*/  BSYNC.RECONVERGENT B0 ;  /* 0x0000000000007941 */ /* 0x000fea0003800200 */
.L_x_10140:
[----:B----4-:R4:W0:Y:S01]  /*9300*/  LDS R161, [R163+0x2d00] ;  /* 0x002d0000a3a17984 */ /* 0x0108220000000800 */
[----:B------:R-:W-:Y:S01]  /*9310*/  BSSY.RECONVERGENT B0, `(.L_x_10142) ;  /* 0x0000004000007945 */ /* 0x000fe20003800200 */
[----:B------:R-:W-:-:S03]  /*9320*/  LEA R179, R179, UR9, 0x2 ;  /* 0x00000009b3b37c11 */ /* 0x000fc6000f8e10ff */
[----:B------:R-:W-:Y:S05]  /*9330*/  @!P4 BRA `(.L_x_10143) ;  /* 0x000000000004c947 */ /* 0x000fea0003800000 */
[----:B0-----:R0:W-:Y:S02]  /*9340*/  REDG.E.ADD.F32.FTZ.RN.STRONG.GPU desc[UR26][R54.64+0xc00], R161 ;  /* 0x000c00a1360079a6 */ /* 0x0011e4000c12f31a */
.L_x_10143:
[----:B------:R-:W-:Y:S05]  /*9350*/  BSYNC.RECONVERGENT B0 ;  /* 0x0000000000007941 */ /* 0x000fea0003800200 */
.L_x_10142:
[----:B0-----:R0:W0:Y:S01]  /*9360*/  LDS R161, [R179+0x2e00] ;  /* 0x002e0000b3a17984 */ /* 0x0010220000000800 */
[----:B------:R-:W-:Y:S01]  /*9370*/  BSSY.RECONVERGENT B0, `(.L_x_10144) ;  /* 0x0000005000007945 */ /* 0x000fe20003800200 */
[C---:B----4-:R-:W-:Y:S02]  /*9380*/  IADD3 R163, PT, PT, R148.reuse, 0x380, RZ ;  /* 0x0000038094a37810 */ /* 0x050fe40007ffe0ff */
[----:B--2---:R-:W-:Y:S01]  /*9390*/  IADD3 R165, PT, PT, R148, 0x3c0, RZ ;  /* 0x000003c094a57810 */ /* 0x004fe20007ffe0ff */
[----:B------:R-:W-:Y:S06]  /*93a0*/  @!P5 BRA `(.L_x_10145) ;  /* 0x000000000004d947 */ /* 0x000fec0003800000 */
[----:B0-----:R2:W-:Y:S02]  /*93b0*/  REDG.E.ADD.F32.FTZ.RN.STRONG.GPU desc[UR26][R54.64+0xd00], R161 ;  /* 0x000d00a1360079a6 */ /* 0x0015e4000c12f31a */
.L_x_10145:
[----:B------:R-:W-:Y:S05]  /*93c0*/  BSYNC.RECONVERGENT B0 ;  /* 0x0000000000007941 */ /* 0x000fea0003800200 */
.L_x_10144:
[----:B0-2---:R-:W-:Y:S01]  /*93d0*/  LOP3.LUT R161, R148, 0x400, RZ, 0xfc, !PT ;  /* 0x0000040094a17812 */ /* 0x005fe200078efcff */
        /* <DEDUP_REMOVED lines=16> */
.L_x_10147:
[----:B------:R-:W-:Y:S05]  /*94e0*/  BSYNC.RECONVERGENT B0 ;  /* 0x0000000000007941 */ /* 0x000fea0003800200 */
.L_x_10146:
[----:B0-2---:R0:W2:Y:S01]  /*94f0*/  LDS R161, [R165+0x3000] ;  /* 0x00300000a5a17984 */ /* 0x0050a20000000800 */
[----:B------:R-:W-:Y:S01]  /*9500*/  BSSY.RECONVERGENT B0, `(.L_x_10148) ;  /* 0x0000006000007945 */ /* 0x000fe20003800200 */
[----:B------:R-:W-:Y:S02]  /*9510*/  IADD3 R163, PT, PT, R148, 0x480, RZ ;  /* 0x0000048094a37810 */ /* 0x000fe40007ffe0ff */
[----:B------:R-:W-:Y:S02]  /*9520*/  LEA.HI R179, R179, R148, RZ, 0x1b ;  /* 0x00000094b3b37211 */ /* 0x000fe400078fd8ff */
[----:B------:R-:W-:Y:S01]  /*9530*/  LEA R52, R52, UR9, 0x2 ;  /* 0x0000000934347c11 */ /* 0x000fe2000f8e10ff */
[----:B------:R-:W-:Y:S06]  /*9540*/  @!P0 BRA `(.L_x_10149) ;  /* 0x0000000000048947 */ /* 0x000fec0003800000 */
[----:B--2---:R4:W-:Y:S02]  /*9550*/  REDG.E.ADD.F32.FTZ.RN.STRONG.GPU desc[UR26][R54.64+0xf00], R161 ;  /* 0x000f00a1360079a6 */ /* 0x0049e4000c12f31a */
.L_x_10149:
[----:B------:R-:W-:Y:S05]  /*9560*/  BSYNC.RECONVERGENT B0 ;  /* 0x0000000000007941 */ /* 0x000fea0003800200 */
.L_x_10148:
[----:B--2-4-:R2:W4:Y:S01]  /*9570*/  LDS R161, [R52+0x3100] ;  /* 0x0031000034a17984 */ /* 0x0145220000000800 */
[----:B------:R-:W-:Y:S01]  /*9580*/  BSSY.RECONVERGENT B0, `(.L_x_10150) ;  /* 0x0000005000007945 */ /* 0x000fe20003800200 */
[----:B------:R-:W-:Y:S02]  /*9590*/  LEA.HI R163, R163, R148, RZ, 0x1b ;  /* 0x00000094a3a37211 */ /* 0x000fe400078fd8ff */
[----:B------:R-:W-:Y:S01]  /*95a0*/  LEA R179, R179, UR9, 0x2 ;  /* 0x00000009b3b37c11 */ /* 0x000fe2000f8e10ff */
[----:B------:R-:W-:Y:S06]  /*95b0*/  @!P2 BRA `(.L_x_10151) ;  /* 0x000000000004a947 */ /* 0x000fec0003800000 */
[----:B----4-:R4:W-:Y:S02]  /*95c0*/  REDG.E.ADD.F32.FTZ.RN.STRONG.GPU desc[UR26][R54.64+0x1000], R161 ;  /* 0x001000a1360079a6 */ /* 0x0109e4000c12f31a */
.L_x_10151:
[----:B------:R-:W-:Y:S05]  /*95d0*/  BSYNC.RECONVERGENT B0 ;  /* 0x0000000000007941 */ /* 0x000fea0003800200 */
.L_x_10150:
[----:B----4-:R4:W0:Y:S01]  /*95e0*/  LDS R161, [R179+0x3200] ;  /* 0x00320000b3a17984 */ /* 0x0108220000000800 */
[----:B------:R-:W-:Y:S01]  /*95f0*/  BSSY.RECONVERGENT B0, `(.L_x_10152) ;  /* 0x0000004000007945 */ /* 0x000fe20003800200 */
[----:B------:R-:W-:-:S03]  /*9600*/  LEA R163, R163, UR9, 0x2 ;  /* 0x00000009a3a37c11 */ /* 0x000fc6000f8e10ff */
[----:B------:R-:W-:Y:S05]  /*9610*/  @!P3 BRA `(.L_x_10153) ;  /* 0x000000000004b947 */ /* 0x000fea0003800000 */
[----:B0-----:R0:W-:Y:S02]  /*9620*/  REDG.E.ADD.F32.FTZ.RN.STRONG.GPU desc[UR26][R54.64+0x1100], R161 ;  /* 0x001100a1360079a6 */ /* 0x0011e4000c12f31a */
.L_x_10153:
[----:B------:R-:W-:Y:S05]  /*9630*/  BSYNC.RECONVERGENT B0 ;  /* 0x0000000000007941 */ /* 0x000fea0003800200 */
.L_x_10152:
[----:B0-----:R0:W0:Y:S01]  /*9640*/  LDS R161, [R163+0x3300] ;  /* 0x00330000a3a17984 */ /* 0x0010220000000800 */
[----:B------:R-:W-:Y:S04]  /*9650*/  BSSY.RECONVERGENT B0, `(.L_x_10154) ;  /* 0x0000003000007945 */ /* 0x000fe80003800200 */
[----:B------:R-:W-:Y:S05]  /*9660*/  @!P4 BRA `(.L_x_10155) ;  /* 0x000000000004c947 */ /* 0x000fea0003800000 */
[----:B0-----:R0:W-:Y:S02]  /*9670*/  REDG.E.ADD.F32.FTZ.RN.STRONG.GPU desc[UR26][R54.64+0x1200], R161 ;  /* 0x001200a1360079a6 */ /* 0x0011e4000c12f31a */
.L_x_10155:
[----:B------:R-:W-:Y:S05]  /*9680*/  BSYNC.RECONVERGENT B0 ;  /* 0x0000000000007941 */ /* 0x000fea0003800200 */
.L_x_10154:
[----:B0-----:R0:W0:Y:S01]  /*9690*/  LDS R161, [R144+0x3400] ;  /* 0x0034000090a17984 */ /* 0x0010220000000800 */
[----:B------:R-:W-:Y:S04]  /*96a0*/  BSSY.RECONVERGENT B0, `(.L_x_10156) ;  /* 0x0000003000007945 */ /* 0x000fe80003800200 */
[----:B------:R-:W-:Y:S05]  /*96b0*/  @!P5 BRA `(.L_x_10157) ;  /* 0x000000000004d947 */ /* 0x000fea0003800000 */
[----:B0-----:R0:W-:Y:S02]  /*96c0*/  REDG.E.ADD.F32.FTZ.RN.STRONG.GPU desc[UR26][R54.64+0x1300], R161 ;  /* 0x001300a1360079a6 */ /* 0x0011e4000c12f31a */
.L_x_10157:
[----:B------:R-:W-:Y:S05]  /*96d0*/  BSYNC.RECONVERGENT B0 ;  /* 0x0000000000007941 */ /* 0x000fea0003800200 */
.L_x_10156:
[----:B0-----:R0:W0:Y:S01]  /*96e0*/  LDS R161, [R143+0x3500] ;  /* 0x003500008fa17984 */ /* 0x0010220000000800 */
[C---:B------:R-:W-:Y:S01]  /*96f0*/  ISETP.GE.AND P6, PT, R159.reuse, 0x501, PT ;  /* 0x000005019f00780c */ /* 0x040fe20003fc6270 */
[----:B------:R-:W-:Y:S01]  /*9700*/  BSSY.RECONVERGENT B0, `(.L_x_10158) ;  /* 0x0000008000007945 */ /* 0x000fe20003800200 */
[C---:B------:R-:W-:Y:S02]  /*9710*/  ISETP.GE.AND P0, PT, R159.reuse, 0x541, PT ;  /* 0x000005419f00780c */ /* 0x040fe40003f06270 */
[C---:B------:R-:W-:Y:S02]  /*9720*/  ISETP.GE.AND P2, PT, R159.reuse, 0x581, PT ;  /* 0x000005819f00780c */ /* 0x040fe40003f46270 */
[C---:B------:R-:W-:Y:S02]  /*9730*/  ISETP.GE.AND P3, PT, R159.reuse, 0x5c1, PT ;  /* 0x000005c19f00780c */ /* 0x040fe40003f66270 */
[C---:B------:R-:W-:Y:S02]  /*9740*/  ISETP.GE.AND P4, PT, R159.reuse, 0x601, PT ;  /* 0x000006019f00780c */ /* 0x040fe40003f86270 */
[----:B------:R-:W-:-:S03]  /*9750*/  ISETP.GE.AND P5, PT, R159, 0x641, PT ;  /* 0x000006419f00780c */ /* 0x000fc60003fa6270 */
[----:B------:R-:W-:Y:S10]  /*9760*/  @!P6 BRA `(.L_x_10159) ;  /* 0x000000000004e947 */ /* 0x000ff40003800000 */
[----:B0-----:R0:W-:Y:S02]  /*9770*/  REDG.E.ADD.F32.FTZ.RN.STRONG.GPU desc[UR26][R54.64+0x1400], R161 ;  /* 0x001400a1360079a6 */ /* 0x0011e4000c12f31a */
.L_x_10159:
[----:B------:R-:W-:Y:S05]  /*9780*/  BSYNC.RECONVERGENT B0 ;  /* 0x0000000000007941 */ /* 0x000fea0003800200 */
.L_x_10158:
[----:B0-----:R0:W0:Y:S01]  /*9790*/  LDS R161, [R142+0x3600] ;  /* 0x003600008ea17984 */ /* 0x0010220000000800 */
[----:B------:R-:W-:Y:S04]  /*97a0*/  BSSY.RECONVERGENT B0, `(.L_x_10160) ;  /* 0x0000003000007945 */ /* 0x000fe80003800200 */
[----:B------:R-:W-:Y:S05]  /*97b0*/  @!P0 BRA `(.L_x_10161) ;  /* 0x0000000000048947 */ /* 0x000fea0003800000 */
[----:B0-----:R0:W-:Y:S02]  /*97c0*/  REDG.E.ADD.F32.FTZ.RN.STRONG.GPU desc[UR26][R54.64+0x1500], R161 ;  /* 0x001500a1360079a6 */ /* 0x0011e4000c12f31a */
.L_x_10161:
[----:B------:R-:W-:Y:S05]  /*97d0*/  BSYNC.RECONVERGENT B0 ;  /* 0x0000000000007941 */ /* 0x000fea0003800200 */
.L_x_10160:
[----:B0-----:R0:W0:Y:S01]  /*97e0*/  LDS R161, [R141+0x3700] ;  /* 0x003700008da17984 */ /* 0x0010220000000800 */
[----:B------:R-:W-:Y:S04]  /*97f0*/  BSSY.RECONVERGENT B0, `(.L_x_10162) ;  /* 0x0000003000007945 */ /* 0x000fe80003800200 */
[----:B------:R-:W-:Y:S05]  /*9800*/  @!P2 BRA `(.L_x_10163) ;  /* 0x000000000004a947 */ /* 0x000fea0003800000 */
[----:B0-----:R0:W-:Y:S02]  /*9810*/  REDG.E.ADD.F32.FTZ.RN.STRONG.GPU desc[UR26][R54.64+0x1600], R161 ;  /* 0x001600a1360079a6 */ /* 0x0011e4000c12f31a */
.L_x_10163:
[----:B------:R-:W-:Y:S05]  /*9820*/  BSYNC.RECONVERGENT B0 ;  /* 0x0000000000007941 */ /* 0x000fea0003800200 */
.L_x_10162:
[----:B0-----:R0:W0:Y:S01]  /*9830*/  LDS R161, [R140+0x3800] ;  /* 0x003800008ca17984 */ /* 0x0010220000000800 */
[----:B------:R-:W-:Y:S04]  /*9840*/  BSSY.RECONVERGENT B0, `(.L_x_10164) ;  /* 0x0000003000007945 */ /* 0x000fe80003800200 */
[----:B------:R-:W-:Y:S05]  /*9850*/  @!P3 BRA `(.L_x_10165) ;  /* 0x000000000004b947 */ /* 0x000fea0003800000 */
[----:B0-----:R0:W-:Y:S02]  /*9860*/  REDG.E.ADD.F32.FTZ.RN.STRONG.GPU desc[UR26][R54.64+0x1700], R161 ;  /* 0x001700a1360079a6 */ /* 0x0011e4000c12f31a */
.L_x_10165:
[----:B------:R-:W-:Y:S05]  /*9870*/  BSYNC.RECONVERGENT B0 ;  /* 0x0000000000007941 */ /* 0x000fea0003800200 */
.L_x_10164:
[----:B0-----:R0:W0:Y:S01]  /*9880*/  LDS R161, [R139+0x3900] ;  /* 0x003900008ba17984 */ /* 0x0010220000000800 */
[----:B------:R-:W-:Y:S01]  /*9890*/  BSSY.RECONVERGENT B0, `(.L_x_10166) ;  /* 0x0000004000007945 */ /* 0x000fe20003800200 */
[----:B------:R-:W-:-:S03]  /*98a0*/  IADD3 R163, PT, PT, R148, 0x6c0, RZ ;  /* 0x000006c094a37810 */ /* 0x000fc60007ffe0ff */
[----:B------:R-:W-:Y:S05]  /*98b0*/  @!P4 BRA `(.L_x_10167) ;  /* 0x000000000004c947 */ /* 0x000fea0003800000 */
[----:B0-----:R0:W-:Y:S02]  /*98c0*/  REDG.E.ADD.F32.FTZ.RN.STRONG.GPU desc[UR26][R54.64+0x1800], R161 ;  /* 0x001800a1360079a6 */ /* 0x0011e4000c12f31a */
.L_x_10167:
[----:B------:R-:W-:Y:S05]  /*98d0*/  BSYNC.RECONVERGENT B0 ;  /* 0x0000000000007941 */ /* 0x000fea0003800200 */
.L_x_10166:
[----:B0-----:R0:W0:Y:S01]  /*98e0*/  LDS R161, [R138+0x3a00] ;  /* 0x003a00008aa17984 */ /* 0x0010220000000800 */
[----:B------:R-:W-:Y:S01]  /*98f0*/  BSSY.RECONVERGENT B0, `(.L_x_10168) ;  /* 0x0000004000007945 */ /* 0x000fe20003800200 */
[----:B------:R-:W-:-:S03]  /*9900*/  LEA.HI R163, R163, R148, RZ, 0x1b ;  /* 0x00000094a3a37211 */ /* 0x000fc600078fd8ff */
[----:B------:R-:W-:Y:S05]  /*9910*/  @!P5 BRA `(.L_x_10169) ;  /* 0x000000000004d947 */ /* 0x000fea0003800000 */
[----:B0-----:R0:W-:Y:S02]  /*9920*/  REDG.E.ADD.F32.FTZ.RN.STRONG.GPU desc[UR26][R54.64+0x1900], R161 ;  /* 0x001900a1360079a6 */ /* 0x0011e4000c12f31a */
.L_x_10169:
[----:B------:R-:W-:Y:S05]  /*9930*/  BSYNC.RECONVERGENT B0 ;  /* 0x0000000000007941 */ /* 0x000fea0003800200 */
.L_x_10168:
[----:B0-----:R0:W0:Y:S01]  /*9940*/  LDS R161, [R137+0x3b00] ;  /* 0x003b000089a17984 */ /* 0x0010220000000800 */
[----:B------:R-:W-:Y:S01]  /*9950*/  ISETP.GE.AND P6, PT, R159, 0x681, PT ;  /* 0x000006819f00780c */ /* 0x000fe20003fc6270 */
[----:B------:R-:W-:Y:S01]  /*9960*/  BSSY.RECONVERGENT B0, `(.L_x_10170) ;  /* 0x0000009000007945 */ /* 0x000fe20003800200 */
        /* <DEDUP_REMOVED lines=8> */
.L_x_10171:
[----:B------:R-:W-:Y:S05]  /*99f0*/  BSYNC.RECONVERGENT B0 ;  /* 0x0000000000007941 */ /* 0x000fea0003800200 */
.L_x_10170:
[----:B------:R0:W0:Y:S01]  /*9a00*/  LDS R159, [R163+0x3c00] ;  /* 0x003c0000a39f7984 */ /* 0x0000220000000800 */
[----:B------:R-:W-:Y:S04]  /*9a10*/  BSSY.RECONVERGENT B0, `(.L_x_10172) ;  /* 0x0000003000007945 */ /* 0x000fe80003800200 */
[----:B------:R-:W-:Y:S05]  /*9a20*/  @!P0 BRA `(.L_x_10173) ;  /* 0x0000000000048947 */ /* 0x000fea0003800000 */
[----:B0-----:R0:W-:Y:S02]  /*9a30*/  REDG.E.ADD.F32.FTZ.RN.STRONG.GPU desc[UR26][R54.64+0x1b00], R159 ;  /* 0x001b009f360079a6 */ /* 0x0011e4000c12f31a */
.L_x_10173:
[----:B------:R-:W-:Y:S05]  /*9a40*/  BSYNC.RECONVERGENT B0 ;  /* 0x0000000000007941 */ /* 0x000fea0003800200 */
.L_x_10172:
[----:B0-----:R0:W0:Y:S01]  /*9a50*/  LDS R159, [R136+0x3d00] ;  /* 0x003d0000889f7984 */ /* 0x0010220000000800 */
[----:B------:R-:W-:Y:S04]  /*9a60*/  BSSY.RECONVERGENT B0, `(.L_x_10174) ;  /* 0x0000003000007945 */ /* 0x000fe80003800200 */
[----:B------:R-:W-:Y:S05]  /*9a70*/  @!P2 BRA `(.L_x_10175) ;  /* 0x000000000004a947 */ /* 0x000fea0003800000 */
[----:B0-----:R0:W-:Y:S02]  /*9a80*/  REDG.E.ADD.F32.FTZ.RN.STRONG.GPU desc[UR26][R54.64+0x1c00], R159 ;  /* 0x001c009f360079a6 */ /* 0x0011e4000c12f31a */
.L_x_10175:
[----:B------:R-:W-:Y:S05]  /*9a90*/  BSYNC.RECONVERGENT B0 ;  /* 0x0000000000007941 */ /* 0x000fea0003800200 */
.L_x_10174:
[----:B------:R-:W-:Y:S01]  /*9aa0*/  IADD3 R161, PT, PT, R148, 0x740, RZ ;  /* 0x0000074094a17810 */ /* 0x000fe20007ffe0ff */
[C---:B-1----:R-:W-:Y:S01]  /*9ab0*/  FMUL.FTZ R64, R118.reuse, R237 ;  /* 0x000000ed76407220 */ /* 0x042fe20000410000 */
[----:B0-----:R-:W-:Y:S01]  /*9ac0*/  FFMA.FTZ R159, R7, -R118, R234 ;  /* 0x80000076079f7223 */ /* 0x001fe200000100ea */
[----:B------:R-:W-:Y:S01]  /*9ad0*/  FMUL.FTZ R81, R118, R81 ;  /* 0x0000005176517220 */ /* 0x000fe20000410000 */
[----:B------:R-:W-:Y:S01]  /*9ae0*/  LEA.HI R161, R161, R148, RZ, 0x1b ;  /* 0x00000094a1a17211 */ /* 0x000fe200078fd8ff */
[----:B--2---:R-:W-:Y:S01]  /*9af0*/  FMUL.FTZ R52, R74, R64 ;  /* 0x000000404a347220 */ /* 0x004fe20000410000 */
[----:B------:R-:W-:Y:S01]  /*9b00*/  IADD3 R163, PT, PT, R148, 0x780, RZ ;  /* 0x0000078094a37810 */ /* 0x000fe20007ffe0ff */
[----:B------:R-:W-:Y:S01]  /*9b10*/  BSSY.RECONVERGENT B0, `(.L_x_10176) ;  /* 0x000000b000007945 */ /* 0x000fe20003800200 */
[----:B------:R-:W-:Y:S01]  /*9b20*/  LEA R161, R161, UR9, 0x2 ;  /* 0x00000009a1a17c11 */ /* 0x000fe2000f8e10ff */
[-C--:B------:R-:W-:Y:S01]  /*9b30*/  FFMA.FTZ R178, R159, R81.reuse, -R52 ;  /* 0x000000519fb27223 */ /* 0x080fe20000010834 */
[----:B------:R-:W-:Y:S01]  /*9b40*/  FMUL.FTZ R52, R74, R81 ;  /* 0x000000514a347220 */ /* 0x000fe20000410000 */
[----:B------:R-:W-:-:S02]  /*9b50*/  IADD3 R165, PT, PT, R148, 0x7c0, RZ ;  /* 0x000007c094a57810 */ /* 0x000fc40007ffe0ff */
[----:B------:R0:W1:Y:S01]  /*9b60*/  LDS R81, [R161+0x3e00] ;  /* 0x003e0000a1517984 */ /* 0x0000620000000800 */
[-C--:B------:R-:W-:Y:S02]  /*9b70*/  LEA.HI R163, R163, R148.reuse, RZ, 0x1b ;  /* 0x00000094a3a37211 */ /* 0x080fe400078fd8ff */
[----:B------:R-:W-:Y:S02]  /*9b80*/  LEA.HI R165, R165, R148, RZ, 0x1b ;  /* 0x00000094a5a57211 */ /* 0x000fe400078fd8ff */
[----:B------:R-:W-:Y:S01]  /*9b90*/  LEA R163, R163, UR9, 0x2 ;  /* 0x00000009a3a37c11 */ /* 0x000fe2000f8e10ff */
[----:B------:R-:W-:Y:S06]  /*9ba0*/  @!P3 BRA `(.L_x_10177) ;  /* 0x000000000004b947 */ /* 0x000fec0003800000 */
[----:B-1----:R2:W-:Y:S02]  /*9bb0*/  REDG.E.ADD.F32.FTZ.RN.STRONG.GPU desc[UR26][R54.64+0x1d00], R81 ;  /* 0x001d0051360079a6 */ /* 0x0025e4000c12f31a */
.L_x_10177:
[----:B------:R-:W-:Y:S05]  /*9bc0*/  BSYNC.RECONVERGENT B0 ;  /* 0x0000000000007941 */ /* 0x000fea0003800200 */
.L_x_10176:
[----:B-12---:R1:W2:Y:S01]  /*9bd0*/  LDS R81, [R163+0x3f00] ;  /* 0x003f0000a3517984 */ /* 0x0062a20000000800 */
[----:B------:R-:W-:Y:S01]  /*9be0*/  BSSY.RECONVERGENT B0, `(.L_x_10178) ;  /* 0x0000005000007945 */ /* 0x000fe20003800200 */
[----:B------:R-:W-:Y:S01]  /*9bf0*/  LEA R165, R165, UR9, 0x2 ;  /* 0x00000009a5a57c11 */ /* 0x000fe2000f8e10ff */
[----:B------:R-:W-:Y:S02]  /*9c00*/  FFMA.FTZ R52, R159, R64, R52 ;  /* 0x000000409f347223 */ /* 0x000fe40000010034 */
[----:B------:R-:W-:Y:S05]  /*9c10*/  @!P4 BRA `(.L_x_10179) ;  /* 0x000000000004c947 */ /* 0x000fea0003800000 */
[----:B--2---:R2:W-:Y:S02]  /*9c20*/  REDG.E.ADD.F32.FTZ.RN.STRONG.GPU desc[UR26][R54.64+0x1e00], R81 ;  /* 0x001e0051360079a6 */ /* 0x0045e4000c12f31a */
.L_x_10179:
[----:B------:R-:W-:Y:S05]  /*9c30*/  BSYNC.RECONVERGENT B0 ;  /* 0x0000000000007941 */ /* 0x000fea0003800200 */
.L_x_10178:
[----:B--2---:R2:W0:Y:S01]  /*9c40*/  LDS R81, [R165+0x4000] ;  /* 0x00400000a5517984 */ /* 0x0044220000000800 */
[----:B------:R-:W-:Y:S01]  /*9c50*/  BSSY.RECONVERGENT B0, `(.L_x_10180) ;  /* 0x0000004000007945 */ /* 0x000fe20003800200 */
[----:B------:R-:W-:-:S03]  /*9c60*/  FADD.FTZ R52, R155, R52 ;  /* 0x000000349b347221 */ /* 0x000fc60000010000 */
[----:B------:R-:W-:Y:S05]  /*9c70*/  @!P5 BRA `(.L_x_10181) ;  /* 0x000000000004d947 */ /* 0x000fea0003800000 */
[----:B0-----:R0:W-:Y:S02]  /*9c80*/  REDG.E.ADD.F32.FTZ.RN.STRONG.GPU desc[UR26][R54.64+0x1f00], R81 ;  /* 0x001f0051360079a6 */ /* 0x0011e4000c12f31a */
.L_x_10181:
[----:B------:R-:W-:Y:S05]  /*9c90*/  BSYNC.RECONVERGENT B0 ;  /* 0x0000000000007941 */ /* 0x000fea0003800200 */
.L_x_10180:
[----:B------:R-:W-:Y:S01]  /*9ca0*/  FADD.FTZ R53, R53, R178 ;  /* 0x000000b235357221 */ /* 0x000fe20000010000 */
[C---:B0-----:R-:W-:Y:S01]  /*9cb0*/  FFMA.FTZ R54, R102.reuse, R77, R59 ;  /* 0x0000004d66367223 */ /* 0x041fe2000001003b */
        /* <DEDUP_REMOVED lines=14> */
[----:B------:R-:W3:Y:S01]  /*9da0*/  SHFL.DOWN PT, R178, R55, 0x1, 0x1f ;  /* 0x08201f0037b27f89 */ /* 0x000ee200000e0000 */
        /* <DEDUP_REMOVED lines=15> */
[----:B-----5:R-:W-:Y:S01]  /*9ea0*/  @!P0 FADD.FTZ R53, R53, R80 ;  /* 0x0000005035358221 */ /* 0x020fe20000010000 */
[----:B------:R-:W0:Y:S01]  /*9eb0*/  SHFL.DOWN PT, R57, R52, 0x2, 0x1f ;  /* 0x08401f0034397f89 */ /* 0x000e2200000e0000 */
[----:B------:R-:W-:Y:S01]  /*9ec0*/  FMUL.FTZ R167, R232, R167 ;  /* 0x000000a7e8a77220 */ /* 0x000fe20000410000 */
[----:B------:R-:W-:Y:S01]  /*9ed0*/  FFMA.FTZ R74, R74, R101, R159 ;  /* 0x000000654a4a7223 */ /* 0x000fe2000001009f */
[----:B-1----:R-:W-:Y:S01]  /*9ee0*/  @!P0 FADD.FTZ R54, R54, R59 ;  /* 0x0000003b36368221 */ /* 0x002fe20000010000 */
[----:B------:R-:W1:Y:S01]  /*9ef0*/  SHFL.DOWN PT, R80, R53, 0x2, 0x1f ;  /* 0x08401f0035507f89 */ /* 0x000e6200000e0000 */
[----:B------:R-:W-:Y:S01]  /*9f00*/  FFMA.FTZ R209, R209, R156, R170 ;  /* 0x0000009cd1d17223 */ /* 0x000fe200000100aa */
[----:B------:R-:W-:Y:S01]  /*9f10*/  FFMA.FTZ R208, R208, R99, R89 ;  /* 0x00000063d0d07223 */ /* 0x000fe20000010059 */
[----:B---3--:R-:W-:Y:S01]  /*9f20*/  @!P0 FADD.FTZ R55, R55, R178 ;  /* 0x000000b237378221 */ /* 0x008fe20000010000 */
[----:B------:R-:W3:Y:S01]  /*9f30*/  SHFL.DOWN PT, R59, R54, 0x2, 0x1f ;  /* 0x08401f00363b7f89 */ /* 0x000ee200000e0000 */
        /* <DEDUP_REMOVED lines=27> */
[----:B-----5:R-:W-:Y:S01]  /*a0f0*/  @!P0 FADD.FTZ R55, R55, R178 ;  /* 0x000000b237378221 */ /* 0x020fe20000010000 */
[----:B------:R-:W3:Y:S01]  /*a100*/  SHFL.DOWN PT, R59, R54, 0x4, 0x1f ;  /* 0x08801f00363b7f89 */ /* 0x000ee200000e0000 */
        /* <DEDUP_REMOVED lines=8> */
[----:B---3--:R-:W-:-:S03]  /*a190*/  @!P0 FADD.FTZ R54, R54, R59 ;  /* 0x0000003b36368221 */ /* 0x008fc60000010000 */
[----:B------:R-:W1:Y:S01]  /*a1a0*/  SHFL.DOWN PT, R56, R53, 0x8, 0x1f ;  /* 0x09001f0035387f89 */ /* 0x000e6200000e0000 */
[----:B-----5:R-:W-:-:S03]  /*a1b0*/  @!P0 FADD.FTZ R55, R55, R92 ;  /* 0x0000005c37378221 */ /* 0x020fc60000010000 */
[----:B------:R-:W3:Y:S01]  /*a1c0*/  SHFL.DOWN PT, R57, R54, 0x8, 0x1f ;  /* 0x09001f0036397f89 */ /* 0x000ee200000e0000 */
[----:B------:R-:W-:-:S03]  /*a1d0*/  ISETP.GT.AND P0, PT, R134, 0x17, PT ;  /* 0x000000178600780c */ /* 0x000fc60003f04270 */
[----:B------:R-:W5:Y:S10]  /*a1e0*/  SHFL.DOWN PT, R62, R55, 0x8, 0x1f ;  /* 0x09001f00373e7f89 */ /* 0x000f7400000e0000 */
[----:B0-----:R-:W-:Y:S01]  /*a1f0*/  @!P0 FADD.FTZ R52, R52, R3 ;  /* 0x0000000334348221 */ /* 0x001fe20000010000 */
[----:B-1----:R-:W-:-:S04]  /*a200*/  @!P0 FADD.FTZ R53, R53, R56 ;  /* 0x0000003835358221 */ /* 0x002fc80000010000 */
[----:B------:R0:W1:Y:S01]  /*a210*/  SHFL.DOWN PT, R3, R52, 0x10, 0x1f ;  /* 0x0a001f0034037f89 */ /* 0x00006200000e0000 */
[----:B---3--:R-:W-:-:S03]  /*a220*/  @!P0 FADD.FTZ R54, R54, R57 ;  /* 0x0000003936368221 */ /* 0x008fc60000010000 */
[----:B------:R0:W3:Y:S01]  /*a230*/  SHFL.DOWN PT, R56, R53, 0x10, 0x1f ;  /* 0x0a001f0035387f89 */ /* 0x0000e200000e0000 */
[----:B-----5:R-:W-:-:S03]  /*a240*/  @!P0 FADD.FTZ R55, R55, R62 ;  /* 0x0000003e37378221 */ /* 0x020fc60000010000 */
[----:B------:R0:W0:Y:S04]  /*a250*/  SHFL.DOWN PT, R57, R54, 0x10, 0x1f ;  /* 0x0a001f0036397f89 */ /* 0x00002800000e0000 */
[----:B------:R0:W0:Y:S01]  /*a260*/  SHFL.DOWN PT, R58, R55, 0x10, 0x1f ;  /* 0x0a001f00373a7f89 */ /* 0x00002200000e0000 */
[----:B------:R-:W-:Y:S05]  /*a270*/  @P2 BRA `(.L_x_10183) ;  /* 0x0000000000202947 */ /* 0x000fea0003800000 */
[----:B------:R-:W-:Y:S01]  /*a280*/  ISETP.NE.AND P0, PT, R134, RZ, PT ;  /* 0x000000ff8600720c */ /* 0x000fe20003f05270 */
[----:B01----:R-:W-:Y:S01]  /*a290*/  FADD.FTZ R52, R52, R3 ;  /* 0x0000000334347221 */ /* 0x003fe20000010000 */
[----:B---3--:R-:W-:Y:S01]  /*a2a0*/  FADD.FTZ R53, R53, R56 ;  /* 0x0000003835357221 */ /* 0x008fe20000010000 */
[----:B------:R-:W-:Y:S01]  /*a2b0*/  FADD.FTZ R54, R54, R57 ;  /* 0x0000003936367221 */ /* 0x000fe20000010000 */
[----:B------:R-:W-:-:S09]  /*a2c0*/  FADD.FTZ R55, R55, R58 ;  /* 0x0000003a37377221 */ /* 0x000fd20000010000 */
[----:B------:R-:W-:-:S04]  /*a2d0*/  @!P0 SHF.R.U32.HI R2, RZ, 0x1, R148 ;  /* 0x00000001ff028819 */ /* 0x000fc80000011694 */
[----:B------:R-:W-:-:S05]  /*a2e0*/  @!P0 LOP3.LUT R2, R2, 0x1f0, RZ, 0xc0, !PT ;  /* 0x000001f002028812 */ /* 0x000fca00078ec0ff */
[----:B------:R0:W-:Y:S02]  /*a2f0*/  @!P0 STS.128 [R2+UR9+0x4210], R52 ;  /* 0x0042103402008988 */ /* 0x0001e40008000c09 */
.L_x_10183:
[----:B------:R-:W-:Y:S05]  /*a300*/  BSYNC.RECONVERGENT B0 ;  /* 0x0000000000007941 */ /* 0x000fea0003800200 */
.L_x_10182:
        /* <DEDUP_REMOVED lines=37> */
[----:B0--3--:R-:W0:Y:S01]  /*a560*/  LDS.128 R56, [UR9+0x4220] ;  /* 0x00422009ff387984 */ /* 0x009e220008000c00 */
[----:B------:R-:W-:-:S04]  /*a570*/  ULEA UR33, UR8, UR9, 0x3 ;  /* 0x0000000908217291 */ /* 0x000fc8000f8e18ff */
[----:B------:R-:W-:-:S13]  /*a580*/  PLOP3.LUT P0, PT, PT, PT, UP0, 0x80, 0x8 ;  /* 0x000000000008781c */ /* 0x000fda0003f0f008 */
[----:B-1----:R-:W1:Y:S04]  /*a590*/  @P0 LDS.64 R2, [UR33+0x7460] ;  /* 0x00746021ff020984 */ /* 0x002e680008000a00 */
[----:B------:R-:W3:Y:S01]  /*a5a0*/  @P0 LDS.64 R60, [UR33+0x6c60] ;  /* 0x006c6021ff3c0984 */ /* 0x000ee20008000a00 */
[----:B0-----:R-:W-:Y:S01]  /*a5b0*/  FADD.FTZ R54, R58, R54 ;  /* 0x000000363a367221 */ /* 0x001fe20000010000 */
[----:B------:R-:W-:Y:S01]  /*a5c0*/  FADD.FTZ R55, R59, R55 ;  /* 0x000000373b377221 */ /* 0x000fe20000010000 */
[----:B------:R-:W-:Y:S01]  /*a5d0*/  FADD.FTZ R52, R56, R52 ;  /* 0x0000003438347221 */ /* 0x000fe20000010000 */
[----:B------:R-:W-:Y:S01]  /*a5e0*/  FADD.FTZ R53, R57, R53 ;  /* 0x0000003539357221 */ /* 0x000fe20000010000 */
[----:B-1----:R-:W-:Y:S01]  /*a5f0*/  @P0 FADD.FTZ R54, R54, R2 ;  /* 0x0000000236360221 */ /* 0x002fe20000010000 */
[----:B------:R-:W-:Y:S01]  /*a600*/  @P0 FADD.FTZ R55, R55, R3 ;  /* 0x0000000337370221 */ /* 0x000fe20000010000 */
[----:B---3--:R-:W-:Y:S01]  /*a610*/  @P0 FADD.FTZ R52, R52, R60 ;  /* 0x0000003c34340221 */ /* 0x008fe20000010000 */
[----:B------:R-:W-:-:S03]  /*a620*/  @P0 FADD.FTZ R53, R53, R61 ;  /* 0x0000003d35350221 */ /* 0x000fc60000010000 */
[----:B------:R0:W-:Y:S04]  /*a630*/  STS.64 [UR33+0x7460], R54 ;  /* 0x00746036ff007988 */ /* 0x0001e80008000a21 */
[----:B------:R0:W-:Y:S02]  /*a640*/  STS.64 [UR33+0x6c60], R52 ;  /* 0x006c6034ff007988 */ /* 0x0001e40008000a21 */
.L_x_10185:
[----:B------:R-:W-:Y:S05]  /*a650*/  BSYNC.RECONVERGENT B0 ;  /* 0x0000000000007941 */ /* 0x000fea0003800200 */
.L_x_10184:
[----:B------:R-:W-:-:S04]  /*a660*/  UIADD3 UR8, UPT, UPT, UR8, 0x1, URZ ;  /* 0x0000000108087890 */ /* 0x000fc8000fffe0ff */
[----:B------:R-:W-:-:S09]  /*a670*/  UISETP.GE.AND UP0, UPT, UR8, UR45, UPT ;  /* 0x0000002d0800728c */ /* 0x000fd2000bf06270 */
[----:B------:R-:W-:Y:S05]  /*a680*/  BRA.U !UP0, `(.L_x_10186) ;  /* 0xffffff8108187547 */ /* 0x000fea000b83ffff */
.L_x_10087:
[----:B------:R-:W5:Y:S01]  /*a690*/  S2R R0, SR_TID.X ;  /* 0x0000000000007919 */ /* 0x000f620000002100 */
[----:B------:R-:W0:Y:S01]  /*a6a0*/  S2UR UR9, SR_CgaCtaId ;  /* 0x00000000000979c3 */ /* 0x000e220000008800 */
[----:B------:R-:W-:Y:S01]  /*a6b0*/  UMOV UR8, 0x400 ;  /* 0x0000040000087882 */ /* 0x000fe20000000000 */
[----:B------:R-:W2:Y:S01]  /*a6c0*/  LDCU.64 UR28, c[0x0][0x4f8] ;  /* 0x00009f00ff1c77ac */ /* 0x000ea20008000a00 */
[----:B-1----:R-:W1:Y:S01]  /*a6d0*/  S2R R3, SR_LANEID ;  /* 0x0000000000037919 */ /* 0x002e620000000000 */
[----:B------:R-:W-:Y:S01]  /*a6e0*/  LOP3.LUT R135, R135, 0x1f, R146, 0xf8, !PT ;  /* 0x0000001f87877812 */ /* 0x000fe200078ef892 */
[----:B------:R-:W3:Y:S01]  /*a6f0*/  LDCU.64 UR30, c[0x0][0x500] ;  /* 0x0000a000ff1e77ac */ /* 0x000ee20008000a00 */
[----:B------:R-:W-:Y:S01]  /*a700*/  UIADD3 UR14, UPT, UPT, UR16, -0x1, URZ ;  /* 0xffffffff100e7890 */ /* 0x000fe2000fffe0ff */
[----:B------:R-:W4:Y:S01]  /*a710*/  LDCU.64 UR34, c[0x0][0x550] ;  /* 0x0000aa00ff2277ac */ /* 0x000f220008000a00 */
[----:B------:R-:W-:Y:S02]  /*a720*/  UIADD3 UR21, UP1, UPT, UR21, -0x1000, URZ ;  /* 0xfffff00015157890 */ /* 0x000fe4000ff3e0ff */
[----:B------:R-:W-:-:S02]  /*a730*/  UIADD3 UR19, UP2, UPT, UR19, -0x1000, URZ ;  /* 0xfffff00013137890 */ /* 0x000fc4000ff5e0ff */
[----:B------:R-:W-:Y:S02]  /*a740*/  UIADD3 UR17, UP3, UPT, UR17, -0x1000, URZ ;  /* 0xfffff00011117890 */ /* 0x000fe4000ff7e0ff */
[----:B------:R-:W-:Y:S02]  /*a750*/  UIADD3.X UR22, UPT, UPT, UR22, -0x1, URZ, UP1, !UPT ;  /* 0xffffffff16167890 */ /* 0x000fe40008ffe4ff */
[----:B0-----:R-:W-:Y:S02]  /*a760*/  ULEA UR8, UR9, UR8, 0x18 ;  /* 0x0000000809087291 */ /* 0x001fe4000f8ec0ff */
[----:B------:R-:W-:Y:S01]  /*a770*/  UIADD3.X UR20, UPT, UPT, UR20, -0x1, URZ, UP2, !UPT ;  /* 0xffffffff14147890 */ /* 0x000fe200097fe4ff */
[----:B------:R-:W-:Y:S01]  /*a780*/  UMOV UR9, URZ ;  /* 0x000000ff00097c82 */ /* 0x000fe20008000000 */
[----:B------:R-:W-:Y:S01]  /*a790*/  UIADD3.X UR18, UPT, UPT, UR18, -0x1, URZ, UP3, !UPT ;  /* 0xffffffff12127890 */ /* 0x000fe20009ffe4ff */
[----:B-----5:R-:W-:-:S04]  /*a7a0*/  LOP3.LUT R0, R0, 0x3e0, RZ, 0xc0, !PT ;  /* 0x000003e000007812 */ /* 0x020fc800078ec0ff */
[----:B-1----:R-:W-:-:S04]  /*a7b0*/  IADD3 R0, PT, PT, R0, R3, RZ ;  /* 0x0000000300007210 */ /* 0x002fc80007ffe0ff */
[----:B------:R-:W-:Y:S01]  /*a7c0*/  LEA R4, R0, UR8, 0x6 ;  /* 0x0000000800047c11 */ /* 0x000fe2000f8e30ff */
[----:B------:R-:W-:Y:S01]  /*a7d0*/  BAR.SYNC.DEFER_BLOCKING 0x0 ;  /* 0x0000000000007b1d */ /* 0x000fe20000010000 */
[----:B------:R-:W-:Y:S01]  /*a7e0*/  USHF.L.U32 UR8, UR14, 0xa, URZ ;  /* 0x0000000a0e087899 */ /* 0x000fe200080006ff */
[----:B------:R-:W-:-:S03]  /*a7f0*/  FADD.FTZ R0, R147, R20 ;  /* 0x0000001493007221 */ /* 0x000fc60000010000 */
[----:B--2---:R-:W-:Y:S01]  /*a800*/  UIMAD.WIDE.U32 UR12, UR32, UR28, UR8 ;  /* 0x0000001c200c72a5 */ /* 0x004fe2000f8e0008 */
[----:B------:R-:W-:-:S03]  /*a810*/  FADD.FTZ R5, R0, R21 ;  /* 0x0000001500057221 */ /* 0x000fc60000010000 */
[----:B------:R-:W-:Y:S01]  /*a820*/  UIMAD UR13, UR32, UR29, UR13 ;  /* 0x0000001d200d72a4 */ /* 0x000fe2000f8e020d */
[----:B------:R-:W-:Y:S01]  /*a830*/  FADD.FTZ R0, R5, R22 ;  /* 0x0000001605007221 */ /* 0x000fe20000010000 */
[----:B------:R-:W0:Y:S03]  /*a840*/  LDCU.64 UR28, c[0x0][0x520] ;  /* 0x0000a400ff1c77ac */ /* 0x000e260008000a00 */
[----:B------:R-:W-:Y:S01]  /*a850*/  FADD.FTZ R5, R0, R23 ;  /* 0x0000001700057221 */ /* 0x000fe20000010000 */
[----:B---3--:R-:W-:-:S03]  /*a860*/  UIMAD.WIDE.U32 UR12, UR25, UR30, UR12 ;  /* 0x0000001e190c72a5 */ /* 0x008fc6000f8e000c */
[----:B------:R-:W-:Y:S01]  /*a870*/  FADD.FTZ R0, R5, R24 ;  /* 0x0000001805007221 */ /* 0x000fe20000010000 */
[----:B------:R-:W-:Y:S02]  /*a880*/  UIMAD UR15, UR25, UR31, UR13 ;  /* 0x0000001f190f72a4 */ /* 0x000fe4000f8e020d */
[----:B----4-:R-:W-:Y:S01]  /*a890*/  ULEA UR13, UP0, UR12, UR34, 0x2 ;  /* 0x000000220c0d7291 */ /* 0x010fe2000f8010ff */
[----:B------:R-:W1:Y:S01]  /*a8a0*/  LDCU.64 UR30, c[0x0][0x560] ;  /* 0x0000ac00ff1e77ac */ /* 0x000e620008000a00 */
[----:B------:R-:W-:Y:S02]  /*a8b0*/  STS.128 [R4], R36 ;  /* 0x0000002404007388 */ /* 0x000fe40000000c00 */
[----:B------:R-:W-:Y:S02]  /*a8c0*/  ULEA.HI.X UR12, UR12, UR35, UR15, 0x2, UP0 ;  /* 0x000000230c0c7291 */ /* 0x000fe400080f140f */
[----:B------:R-:W-:Y:S01]  /*a8d0*/  STS.128 [R4+0x10], R40 ;  /* 0x0000102804007388 */ /* 0x000fe20000000c00 */
[----:B------:R-:W-:-:S03]  /*a8e0*/  MOV R2, UR13 ;  /* 0x0000000d00027c02 */ /* 0x000fc60008000f00 */
[----:B------:R-:W-:Y:S01]  /*a8f0*/  STS.128 [R4+0x20], R44 ;  /* 0x0000202c04007388 */ /* 0x000fe20000000c00 */
[----:B------:R-:W-:-:S03]  /*a900*/  MOV R3, UR12 ;  /* 0x0000000c00037c02 */ /* 0x000fc60008000f00 */
[----:B------:R-:W-:Y:S01]  /*a910*/  STS.128 [R4+0x30], R48 ;  /* 0x0000303004007388 */ /* 0x000fe20000000c00 */
[----:B------:R-:W-:-:S03]  /*a920*/  NOP ;  /* 0x0000000000007918 */ /* 0x000fc60000000000 */
[----:B------:R-:W2:Y:S01]  /*a930*/  LDS.128 R8, [R133] ;  /* 0x0000000085087984 */ /* 0x000ea20000000c00 */
[----:B------:R-:W-:Y:S01]  /*a940*/  IMAD.WIDE.U32 R2, R135, 0x10, R2 ;  /* 0x0000001087027825 */ /* 0x000fe200078e0002 */
[----:B------:R-:W3:Y:S02]  /*a950*/  LDCU.64 UR12, c[0x0][0x518] ;  /* 0x0000a300ff0c77ac */ /* 0x000ee40008000a00 */
[----:B------:R-:W4:Y:S04]  /*a960*/  LDS.128 R12, [R133+0x200] ;  /* 0x00020000850c7984 */ /* 0x000f280000000c00 */
[----:B------:R-:W5:Y:S04]  /*a970*/  LDS.128 R16, [R133+0x400] ;  /* 0x0004000085107984 */ /* 0x000f680000000c00 */
[----:B------:R-:W5:Y:S01]  /*a980*/  LDS.128 R36, [R133+0x600] ;  /* 0x0006000085247984 */ /* 0x000f620000000c00 */
[----:B---3--:R-:W-:-:S04]  /*a990*/  UIMAD.WIDE.U32 UR8, UR32, UR12, UR8 ;  /* 0x0000000c200872a5 */ /* 0x008fc8000f8e0008 */
[----:B------:R-:W-:-:S04]  /*a9a0*/  UIMAD UR9, UR32, UR13, UR9 ;  /* 0x0000000d200972a4 */ /* 0x000fc8000f8e0209 */
[----:B0-----:R-:W-:-:S04]  /*a9b0*/  UIMAD.WIDE.U32 UR8, UR25, UR28, UR8 ;  /* 0x0000001c190872a5 */ /* 0x001fc8000f8e0008 */
[----:B------:R-:W-:Y:S02]  /*a9c0*/  UIMAD UR12, UR25, UR29, UR9 ;  /* 0x0000001d190c72a4 */ /* 0x000fe4000f8e0209 */
[----:B-1----:R-:W-:-:S04]  /*a9d0*/  ULEA UR9, UP0, UR8, UR30, 0x2 ;  /* 0x0000001e08097291 */ /* 0x002fc8000f8010ff */
[----:B------:R-:W-:Y:S01]  /*a9e0*/  ULEA.HI.X UR8, UR8, UR31, UR12, 0x2, UP0 ;  /* 0x0000001f08087291 */ /* 0x000fe200080f140c */
[----:B--2---:R-:W-:Y:S01]  /*a9f0*/  STG.E.128 desc[UR26][R2.64], R8 ;  /* 0x0000000802007986 */ /* 0x004fe2000c101d1a */
[----:B------:R-:W-:-:S03]  /*aa00*/  UIADD3 UR23, UP0, UPT, UR23, -0x2000, URZ ;  /* 0xffffe00017177890 */ /* 0x000fc6000ff1e0ff */
[----:B----4-:R-:W-:Y:S01]  /*aa10*/  STG.E.128 desc[UR26][R2.64+0x200], R12 ;  /* 0x0002000c02007986 */ /* 0x010fe2000c101d1a */
[----:B------:R-:W-:Y:S02]  /*aa20*/  UIADD3.X UR24, UPT, UPT, UR24, -0x1, URZ, UP0, !UPT ;  /* 0xffffffff18187890 */ /* 0x000fe400087fe4ff */
[----:B------:R-:W-:Y:S01]  /*aa30*/  UISETP.GT.AND UP0, UPT, UR16, 0x1, UPT ;  /* 0x000000011000788c */ /* 0x000fe2000bf04270 */
[----:B-----5:R-:W-:Y:S02]  /*aa40*/  STG.E.128 desc[UR26][R2.64+0x400], R16 ;  /* 0x0004001002007986 */ /* 0x020fe4000c101d1a */
[----:B------:R-:W-:Y:S02]  /*aa50*/  UMOV UR16, UR14 ;  /* 0x0000000e00107c82 */ /* 0x000fe40008000000 */
[----:B------:R0:W-:Y:S01]  /*aa60*/  STG.E.128 desc[UR26][R2.64+0x600], R36 ;  /* 0x0006002402007986 */ /* 0x0001e2000c101d1a */
        /* <DEDUP_REMOVED lines=29> */
.L_x_10085:
        /* <DEDUP_REMOVED lines=41> */
.L_x_10189:
[----:B------:R-:W-:Y:S05]  /*aed0*/  BSYNC.RECONVERGENT B0 ;  /* 0x0000000000007941 */ /* 0x000fea0003800200 */
.L_x_10188:
        /* <DEDUP_REMOVED lines=39> */
.L_x_10191:
[----:B------:R-:W-:Y:S05]  /*b150*/  BSYNC.RECONVERGENT B0 ;  /* 0x0000000000007941 */ /* 0x000fea0003800200 */
.L_x_10190:
        /* <DEDUP_REMOVED lines=17> */
.L_x_10193:
        /* <DEDUP_REMOVED lines=26> */
.L_x_10192:
[----:B------:R-:W-:Y:S05]  /*b410*/  EXIT ;  /* 0x000000000000794d */ /* 0x000fea0003800000 */
.L_x_10092:
[----:B------:R-:W-:Y:S01]  /*b420*/  MOV R204, R3 ;  /* 0x0000000300cc7202 */ /* 0x000fe20000000f00 */
[----:B------:R-:W-:Y:S01]  /*b430*/  HFMA2 R201, -RZ, RZ, 0, 5.9604644775390625e-08 ;  /* 0x00000001ffc97431 */ /* 0x000fe200000001ff */
[----:B------:R-:W-:Y:S02]  /*b440*/  MOV R206, RZ ;  /* 0x000000ff00ce7202 */ /* 0x000fe40000000f00 */
[----:B------:R-:W-:-:S07]  /*b450*/  MOV R99, 0xffffffff ;  /* 0xffffffff00637802 */ /* 0x000fce0000000f00 */
[----:B01---5:R-:W-:Y:S05]  /*b460*/  WARPSYNC.COLLECTIVE R99, `(.L_x_10194) ;  /* 0x0000000063087348 */ /* 0x023fea0003c00000 */
[----:B------:R2:W3:Y:S02]  /*b470*/  SHFL.UP P6, R200, R204, R201, R206 ;  /* 0x040000c9ccc87389 */ /* 0x0004e400000c00ce */
[----:B0123-5:R-:W-:Y:S05]  /*b480*/  ENDCOLLECTIVE ;  /* 0x000000000000791b */ /* 0x02ffea0003800000 */
.L_x_10194:
[----:B------:R-:W-:Y:S02]  /*b490*/  MOV R204, R93 ;  /* 0x0000005d00cc7202 */ /* 0x000fe40000000f00 */
[----:B------:R-:W-:-:S07]  /*b4a0*/  MOV R92, R200 ;  /* 0x000000c8005c7202 */ /* 0x000fce0000000f00 */
[----:B------:R-:W-:Y:S05]  /*b4b0*/  WARPSYNC.COLLECTIVE R99, `(.L_x_10195) ;  /* 0x0000000063087348 */ /* 0x000fea0003c00000 */
[----:B------:R0:W1:Y:S02]  /*b4c0*/  SHFL.UP P6, R200, R204, R201, R206 ;  /* 0x040000c9ccc87389 */ /* 0x00006400000c00ce */
[----:B01----:R-:W-:Y:S05]  /*b4d0*/  ENDCOLLECTIVE ;  /* 0x000000000000791b */ /* 0x003fea0003800000 */
.L_x_10195:
[----:B------:R-:W-:Y:S02]  /*b4e0*/  MOV R204, R197 ;  /* 0x000000c500cc7202 */ /* 0x000fe40000000f00 */
[----:B------:R-:W-:-:S07]  /*b4f0*/  MOV R94, R200 ;  /* 0x000000c8005e7202 */ /* 0x000fce0000000f00 */
[----:B------:R-:W-:Y:S05]  /*b500*/  WARPSYNC.COLLECTIVE R99, `(.L_x_10196) ;  /* 0x0000000063087348 */ /* 0x000fea0003c00000 */
[----:B------:R0:W1:Y:S02]  /*b510*/  SHFL.UP P6, R200, R204, R201, R206 ;  /* 0x040000c9ccc87389 */ /* 0x00006400000c00ce */
[----:B01----:R-:W-:Y:S05]  /*b520*/  ENDCOLLECTIVE ;  /* 0x000000000000791b */ /* 0x003fea0003800000 */
.L_x_10196:
[-C--:B------:R-:W-:Y:S01]  /*b530*/  FMUL.FTZ R95, R93, R94.reuse ;  /* 0x0000005e5d5f7220 */ /* 0x080fe20000410000 */
[----:B------:R-:W-:Y:S01]  /*b540*/  FMUL.FTZ R94, R3, R94 ;  /* 0x0000005e035e7220 */ /* 0x000fe20000410000 */
[----:B------:R-:W-:Y:S02]  /*b550*/  MOV R204, R198 ;  /* 0x000000c600cc7202 */ /* 0x000fe40000000f00 */
[----:B------:R-:W-:-:S07]  /*b560*/  MOV R98, R200 ;  /* 0x000000c800627202 */ /* 0x000fce0000000f00 */
[----:B------:R-:W-:Y:S05]  /*b570*/  WARPSYNC.COLLECTIVE R99, `(.L_x_10197) ;  /* 0x0000000063087348 */ /* 0x000fea0003c00000 */
[----:B------:R0:W1:Y:S02]  /*b580*/  SHFL.UP P6, R200, R204, R201, R206 ;  /* 0x040000c9ccc87389 */ /* 0x00006400000c00ce */
[----:B01----:R-:W-:Y:S05]  /*b590*/  ENDCOLLECTIVE ;  /* 0x000000000000791b */ /* 0x003fea0003800000 */
.L_x_10197:
        /* <DEDUP_REMOVED lines=13> */
.L_x_10198:
[----:B------:R-:W-:Y:S02]  /*b670*/  MOV R204, R93 ;  /* 0x0000005d00cc7202 */ /* 0x000fe40000000f00 */
[----:B------:R-:W-:-:S07]  /*b680*/  MOV R92, R200 ;  /* 0x000000c8005c7202 */ /* 0x000fce0000000f00 */
[----:B------:R-:W-:Y:S05]  /*b690*/  WARPSYNC.COLLECTIVE R99, `(.L_x_10199) ;  /* 0x0000000063087348 */ /* 0x000fea0003c00000 */
[----:B------:R0:W1:Y:S02]  /*b6a0*/  SHFL.UP P6, R200, R204, R201, R206 ;  /* 0x040000c9ccc87389 */ /* 0x00006400000c00ce */
[----:B01----:R-:W-:Y:S05]  /*b6b0*/  ENDCOLLECTIVE ;  /* 0x000000000000791b */ /* 0x003fea0003800000 */
.L_x_10199:
[----:B------:R-:W-:Y:S02]  /*b6c0*/  MOV R204, R197 ;  /* 0x000000c500cc7202 */ /* 0x000fe40000000f00 */
[----:B------:R-:W-:-:S07]  /*b6d0*/  MOV R94, R200 ;  /* 0x000000c8005e7202 */ /* 0x000fce0000000f00 */
[----:B------:R-:W-:Y:S05]  /*b6e0*/  WARPSYNC.COLLECTIVE R99, `(.L_x_10200) ;  /* 0x0000000063087348 */ /* 0x000fea0003c00000 */
[----:B------:R0:W1:Y:S02]  /*b6f0*/  SHFL.UP P6, R200, R204, R201, R206 ;  /* 0x040000c9ccc87389 */ /* 0x00006400000c00ce */
[----:B01----:R-:W-:Y:S05]  /*b700*/  ENDCOLLECTIVE ;  /* 0x000000000000791b */ /* 0x003fea0003800000 */
.L_x_10200:
[-C--:B------:R-:W-:Y:S01]  /*b710*/  FMUL.FTZ R95, R93, R94.reuse ;  /* 0x0000005e5d5f7220 */ /* 0x080fe20000410000 */
[----:B------:R-:W-:Y:S01]  /*b720*/  FMUL.FTZ R94, R3, R94 ;  /* 0x0000005e035e7220 */ /* 0x000fe20000410000 */
[----:B------:R-:W-:Y:S02]  /*b730*/  MOV R204, R198 ;  /* 0x000000c600cc7202 */ /* 0x000fe40000000f00 */
[----:B------:R-:W-:-:S07]  /*b740*/  MOV R98, R200 ;  /* 0x000000c800627202 */ /* 0x000fce0000000f00 */
[----:B------:R-:W-:Y:S05]  /*b750*/  WARPSYNC.COLLECTIVE R99, `(.L_x_10201) ;  /* 0x0000000063087348 */ /* 0x000fea0003c00000 */
[----:B------:R0:W1:Y:S02]  /*b760*/  SHFL.UP P6, R200, R204, R201, R206 ;  /* 0x040000c9ccc87389 */ /* 0x00006400000c00ce */
[----:B01----:R-:W-:Y:S05]  /*b770*/  ENDCOLLECTIVE ;  /* 0x000000000000791b */ /* 0x003fea0003800000 */
.L_x_10201:
        /* <DEDUP_REMOVED lines=13> */
.L_x_10202:
[----:B------:R-:W-:Y:S02]  /*b850*/  MOV R204, R93 ;  /* 0x0000005d00cc7202 */ /* 0x000fe40000000f00 */
[----:B------:R-:W-:-:S07]  /*b860*/  MOV R92, R200 ;  /* 0x000000c8005c7202 */ /* 0x000fce0000000f00 */
[----:B------:R-:W-:Y:S05]  /*b870*/  WARPSYNC.COLLECTIVE R99, `(.L_x_10203) ;  /* 0x0000000063087348 */ /* 0x000fea0003c00000 */
[----:B------:R0:W1:Y:S02]  /*b880*/  SHFL.UP P6, R200, R204, R201, R206 ;  /* 0x040000c9ccc87389 */ /* 0x00006400000c00ce */
[----:B01----:R-:W-:Y:S05]  /*b890*/  ENDCOLLECTIVE ;  /* 0x000000000000791b */ /* 0x003fea0003800000 */
.L_x_10203:
[----:B------:R-:W-:Y:S02]  /*b8a0*/  MOV R204, R197 ;  /* 0x000000c500cc7202 */ /* 0x000fe40000000f00 */
[----:B------:R-:W-:-:S07]  /*b8b0*/  MOV R94, R200 ;  /* 0x000000c8005e7202 */ /* 0x000fce0000000f00 */
[----:B------:R-:W-:Y:S05]  /*b8c0*/  WARPSYNC.COLLECTIVE R99, `(.L_x_10204) ;  /* 0x0000000063087348 */ /* 0x000fea0003c00000 */
[----:B------:R0:W1:Y:S02]  /*b8d0*/  SHFL.UP P6, R200, R204, R201, R206 ;  /* 0x040000c9ccc87389 */ /* 0x00006400000c00ce */
[----:B01----:R-:W-:Y:S05]  /*b8e0*/  ENDCOLLECTIVE ;  /* 0x000000000000791b */ /* 0x003fea0003800000 */
.L_x_10204:
[-C--:B------:R-:W-:Y:S01]  /*b8f0*/  FMUL.FTZ R95, R93, R94.reuse ;  /* 0x0000005e5d5f7220 */ /* 0x080fe20000410000 */
[----:B------:R-:W-:Y:S01]  /*b900*/  FMUL.FTZ R94, R3, R94 ;  /* 0x0000005e035e7220 */ /* 0x000fe20000410000 */
[----:B------:R-:W-:Y:S02]  /*b910*/  MOV R204, R198 ;  /* 0x000000c600cc7202 */ /* 0x000fe40000000f00 */
[----:B------:R-:W-:-:S07]  /*b920*/  MOV R98, R200 ;  /* 0x000000c800627202 */ /* 0x000fce0000000f00 */
[----:B------:R-:W-:Y:S05]  /*b930*/  WARPSYNC.COLLECTIVE R99, `(.L_x_10205) ;  /* 0x0000000063087348 */ /* 0x000fea0003c00000 */
[----:B------:R0:W1:Y:S02]  /*b940*/  SHFL.UP P6, R200, R204, R201, R206 ;  /* 0x040000c9ccc87389 */ /* 0x00006400000c00ce */
[----:B01----:R-:W-:Y:S05]  /*b950*/  ENDCOLLECTIVE ;  /* 0x000000000000791b */ /* 0x003fea0003800000 */
.L_x_10205:
        /* <DEDUP_REMOVED lines=13> */
.L_x_10206:
[----:B------:R-:W-:Y:S02]  /*ba30*/  MOV R204, R93 ;  /* 0x0000005d00cc7202 */ /* 0x000fe40000000f00 */
[----:B------:R-:W-:-:S07]  /*ba40*/  MOV R92, R200 ;  /* 0x000000c8005c7202 */ /* 0x000fce0000000f00 */
[----:B------:R-:W-:Y:S05]  /*ba50*/  WARPSYNC.COLLECTIVE R99, `(.L_x_10207) ;  /* 0x0000000063087348 */ /* 0x000fea0003c00000 */
[----:B------:R0:W1:Y:S02]  /*ba60*/  SHFL.UP P6, R200, R204, R201, R206 ;  /* 0x040000c9ccc87389 */ /* 0x00006400000c00ce */
[----:B01----:R-:W-:Y:S05]  /*ba70*/  ENDCOLLECTIVE ;  /* 0x000000000000791b */ /* 0x003fea0003800000 */
.L_x_10207:
[----:B------:R-:W-:Y:S02]  /*ba80*/  MOV R204, R197 ;  /* 0x000000c500cc7202 */ /* 0x000fe40000000f00 */
[----:B------:R-:W-:-:S07]  /*ba90*/  MOV R94, R200 ;  /* 0x000000c8005e7202 */ /* 0x000fce0000000f00 */
[----:B------:R-:W-:Y:S05]  /*baa0*/  WARPSYNC.COLLECTIVE R99, `(.L_x_10208) ;  /* 0x0000000063087348 */ /* 0x000fea0003c00000 */
[----:B------:R0:W1:Y:S02]  /*bab0*/  SHFL.UP P6, R200, R204, R201, R206 ;  /* 0x040000c9ccc87389 */ /* 0x00006400000c00ce */
[----:B01----:R-:W-:Y:S05]  /*bac0*/  ENDCOLLECTIVE ;  /* 0x000000000000791b */ /* 0x003fea0003800000 */
.L_x_10208:
[-C--:B------:R-:W-:Y:S01]  /*bad0*/  FMUL.FTZ R95, R93, R94.reuse ;  /* 0x0000005e5d5f7220 */ /* 0x080fe20000410000 */
[----:B------:R-:W-:Y:S01]  /*bae0*/  FMUL.FTZ R94, R3, R94 ;  /* 0x0000005e035e7220 */ /* 0x000fe20000410000 */
[----:B------:R-:W-:Y:S02]  /*baf0*/  MOV R204, R198 ;  /* 0x000000c600cc7202 */ /* 0x000fe40000000f00 */
[----:B------:R-:W-:-:S07]  /*bb00*/  MOV R98, R200 ;  /* 0x000000c800627202 */ /* 0x000fce0000000f00 */
[----:B------:R-:W-:Y:S05]  /*bb10*/  WARPSYNC.COLLECTIVE R99, `(.L_x_10209) ;  /* 0x0000000063087348 */ /* 0x000fea0003c00000 */
[----:B------:R0:W1:Y:S02]  /*bb20*/  SHFL.UP P6, R200, R204, R201, R206 ;  /* 0x040000c9ccc87389 */ /* 0x00006400000c00ce */
[----:B01----:R-:W-:Y:S05]  /*bb30*/  ENDCOLLECTIVE ;  /* 0x000000000000791b */ /* 0x003fea0003800000 */
.L_x_10209:
        /* <DEDUP_REMOVED lines=13> */
.L_x_10210:
[----:B------:R-:W-:Y:S02]  /*bc10*/  MOV R204, R93 ;  /* 0x0000005d00cc7202 */ /* 0x000fe40000000f00 */
[----:B------:R-:W-:-:S07]  /*bc20*/  MOV R92, R200 ;  /* 0x000000c8005c7202 */ /* 0x000fce0000000f00 */
[----:B------:R-:W-:Y:S05]  /*bc30*/  WARPSYNC.COLLECTIVE R99, `(.L_x_10211) ;  /* 0x0000000063087348 */ /* 0x000fea0003c00000 */
[----:B------:R0:W1:Y:S02]  /*bc40*/  SHFL.UP P6, R200, R204, R201, R206 ;  /* 0x040000c9ccc87389 */ /* 0x00006400000c00ce */
[----:B01----:R-:W-:Y:S05]  /*bc50*/  ENDCOLLECTIVE ;  /* 0x000000000000791b */ /* 0x003fea0003800000 */
.L_x_10211:
[----:B------:R-:W-:Y:S02]  /*bc60*/  MOV R204, R197 ;  /* 0x000000c500cc7202 */ /* 0x000fe40000000f00 */
[----:B------:R-:W-:-:S07]  /*bc70*/  MOV R94, R200 ;  /* 0x000000c8005e7202 */ /* 0x000fce0000000f00 */
[----:B------:R-:W-:Y:S05]  /*bc80*/  WARPSYNC.COLLECTIVE R99, `(.L_x_10212) ;  /* 0x0000000063087348 */ /* 0x000fea0003c00000 */
[----:B------:R0:W1:Y:S02]  /*bc90*/  SHFL.UP P6, R200, R204, R201, R206 ;  /* 0x040000c9ccc87389 */ /* 0x00006400000c00ce */
[----:B01----:R-:W-:Y:S05]  /*bca0*/  ENDCOLLECTIVE ;  /* 0x000000000000791b */ /* 0x003fea0003800000 */
.L_x_10212:
[----:B------:R-:W-:Y:S02]  /*bcb0*/  MOV R204, R198 ;  /* 0x000000c600cc7202 */ /* 0x000fe40000000f00 */
[----:B------:R-:W-:-:S07]  /*bcc0*/  MOV R98, R200 ;  /* 0x000000c800627202 */ /* 0x000fce0000000f00 */
[----:B------:R-:W-:Y:S05]  /*bcd0*/  WARPSYNC.COLLECTIVE R99, `(.L_x_10213) ;  /* 0x0000000063087348 */ /* 0x000fea0003c00000 */
[----:B------:R0:W1:Y:S02]  /*bce0*/  SHFL.UP P6, R200, R204, R201, R206 ;  /* 0x040000c9ccc87389 */ /* 0x00006400000c00ce */
[----:B01----:R-:W-:Y:S05]  /*bcf0*/  ENDCOLLECTIVE ;  /* 0x000000000000791b */ /* 0x003fea0003800000 */
.L_x_10213:
[----:B------:R-:W-:Y:S05]  /*bd00*/  BRA `(.L_x_10214) ;  /* 0xffffff8800f07947 */ /* 0x000fea000383ffff */
.L_x_10093:
        /* <DEDUP_REMOVED lines=8> */
.L_x_10216:
[----:B------:R-:W-:Y:S05]  /*bd90*/  BSYNC B0 ;  /* 0x0000000000007941 */ /* 0x000fea0003800000 */
.L_x_10215:
[----:B------:R-:W-:Y:S05]  /*bda0*/  BRA `(.L_x_10217) ;  /* 0xffffff8800fc7947 */ /* 0x000fea000383ffff */
.L_x_10094:
        /* <DEDUP_REMOVED lines=8> */
.L_x_10219:
[----:B------:R-:W-:Y:S05]  /*be30*/  BSYNC B0 ;  /* 0x0000000000007941 */ /* 0x000fea0003800000 */
.L_x_10218:
[----:B------:R-:W-:Y:S05]  /*be40*/  BRA `(.L_x_10220) ;  /* 0xffffff8800dc7947 */ /* 0x000fea000383ffff */
.L_x_10095:
        /* <DEDUP_REMOVED lines=8> */
.L_x_10222:
[----:B------:R-:W-:Y:S05]  /*bed0*/  BSYNC B0 ;  /* 0x0000000000007941 */ /* 0x000fea0003800000 */
.L_x_10221:
[----:B------:R-:W-:Y:S05]  /*bee0*/  BRA `(.L_x_10223) ;  /* 0xffffff8800bc7947 */ /* 0x000fea000383ffff */
.L_x_10096:
        /* <DEDUP_REMOVED lines=8> */
.L_x_10225:
[----:B------:R-:W-:Y:S05]  /*bf70*/  BSYNC B0 ;  /* 0x0000000000007941 */ /* 0x000fea0003800000 */
.L_x_10224:
[----:B------:R-:W-:Y:S05]  /*bf80*/  BRA `(.L_x_10226) ;  /* 0xffffff88009c7947 */ /* 0x000fea000383ffff */
.L_x_10097:
        /* <DEDUP_REMOVED lines=8> */
.L_x_10228:
[----:B------:R-:W-:Y:S05]  /*c010*/  BSYNC B0 ;  /* 0x0000000000007941 */ /* 0x000fea0003800000 */
.L_x_10227:
        /* <DEDUP_REMOVED lines=10> */
.L_x_10229:
[----:B------:R-:W-:Y:S02]  /*c0c0*/  MOV R94, 0x1f ;  /* 0x0000001f005e7802 */ /* 0x000fe40000000f00 */
[----:B------:R-:W-:Y:S02]  /*c0d0*/  MOV R204, R197 ;  /* 0x000000c500cc7202 */ /* 0x000fe40000000f00 */
[----:B------:R-:W-:-:S07]  /*c0e0*/  MOV R93, R200 ;  /* 0x000000c8005d7202 */ /* 0x000fce0000000f00 */
[----:B------:R-:W-:Y:S05]  /*c0f0*/  WARPSYNC.COLLECTIVE R99, `(.L_x_10230) ;  /* 0x0000000063087348 */ /* 0x000fea0003c00000 */
[----:B------:R0:W1:Y:S02]  /*c100*/  SHFL.UP P6, R200, R204, R201, R206 ;  /* 0x040000c9ccc87389 */ /* 0x00006400000c00ce */
[----:B01----:R-:W-:Y:S05]  /*c110*/  ENDCOLLECTIVE ;  /* 0x000000000000791b */ /* 0x003fea0003800000 */
.L_x_10230:
[----:B------:R-:W-:Y:S02]  /*c120*/  MOV R204, R198 ;  /* 0x000000c600cc7202 */ /* 0x000fe40000000f00 */
[----:B------:R-:W-:-:S07]  /*c130*/  MOV R197, R200 ;  /* 0x000000c800c57202 */ /* 0x000fce0000000f00 */
[----:B------:R-:W-:Y:S05]  /*c140*/  WARPSYNC.COLLECTIVE R99, `(.L_x_10231) ;  /* 0x0000000063087348 */ /* 0x000fea0003c00000 */
[----:B------:R0:W1:Y:S02]  /*c150*/  SHFL.UP P6, R200, R204, R201, R206 ;  /* 0x040000c9ccc87389 */ /* 0x00006400000c00ce */
[----:B01----:R-:W-:Y:S05]  /*c160*/  ENDCOLLECTIVE ;  /* 0x000000000000791b */ /* 0x003fea0003800000 */
.L_x_10231:
[----:B------:R-:W-:Y:S05]  /*c170*/  WARPSYNC.COLLECTIVE R99, `(.L_x_10232) ;  /* 0x0000000063087348 */ /* 0x000fea0003c00000 */
[----:B------:R0:W1:Y:S02]  /*c180*/  SHFL.IDX P3, R92, R98, R95, R94 ;  /* 0x0000005f625c7389 */ /* 0x000064000006005e */
[----:B01----:R-:W-:Y:S05]  /*c190*/  ENDCOLLECTIVE ;  /* 0x000000000000791b */ /* 0x003fea0003800000 */
.L_x_10232:
[----:B------:R-:W-:Y:S02]  /*c1a0*/  MOV R98, R85 ;  /* 0x0000005500627202 */ /* 0x000fe40000000f00 */
[----:B------:R-:W-:Y:S02]  /*c1b0*/  MOV R198, R200 ;  /* 0x000000c800c67202 */ /* 0x000fe40000000f00 */
[----:B------:R-:W-:-:S07]  /*c1c0*/  MOV R84, R92 ;  /* 0x0000005c00547202 */ /* 0x000fce0000000f00 */
[----:B------:R-:W-:Y:S05]  /*c1d0*/  WARPSYNC.COLLECTIVE R99, `(.L_x_10233) ;  /* 0x0000000063087348 */ /* 0x000fea0003c00000 */
[----:B------:R0:W1:Y:S02]  /*c1e0*/  SHFL.IDX P3, R92, R98, R95, R94 ;  /* 0x0000005f625c7389 */ /* 0x000064000006005e */
[----:B01----:R-:W-:Y:S05]  /*c1f0*/  ENDCOLLECTIVE ;  /* 0x000000000000791b */ /* 0x003fea0003800000 */
.L_x_10233:
[----:B------:R-:W-:Y:S02]  /*c200*/  MOV R98, R86 ;  /* 0x0000005600627202 */ /* 0x000fe40000000f00 */
[----:B------:R-:W-:-:S07]  /*c210*/  MOV R200, R92 ;  /* 0x0000005c00c87202 */ /* 0x000fce0000000f00 */
[----:B------:R-:W-:Y:S05]  /*c220*/  WARPSYNC.COLLECTIVE R99, `(.L_x_10234) ;  /* 0x0000000063087348 */ /* 0x000fea0003c00000 */
[----:B------:R0:W1:Y:S02]  /*c230*/  SHFL.IDX P3, R92, R98, R95, R94 ;  /* 0x0000005f625c7389 */ /* 0x000064000006005e */
[----:B01----:R-:W-:Y:S05]  /*c240*/  ENDCOLLECTIVE ;  /* 0x000000000000791b */ /* 0x003fea0003800000 */
.L_x_10234:
[----:B------:R-:W-:Y:S02]  /*c250*/  MOV R98, R87 ;  /* 0x0000005700627202 */ /* 0x000fe40000000f00 */
[----:B------:R-:W-:-:S07]  /*c260*/  MOV R86, R92 ;  /* 0x0000005c00567202 */ /* 0x000fce0000000f00 */
[----:B------:R-:W-:Y:S05]  /*c270*/  WARPSYNC.COLLECTIVE R99, `(.L_x_10235) ;  /* 0x0000000063087348 */ /* 0x000fea0003c00000 */
[----:B------:R0:W1:Y:S02]  /*c280*/  SHFL.IDX P3, R92, R98, R95, R94 ;  /* 0x0000005f625c7389 */ /* 0x000064000006005e */
[----:B01----:R-:W-:Y:S05]  /*c290*/  ENDCOLLECTIVE ;  /* 0x000000000000791b */ /* 0x003fea0003800000 */
.L_x_10235:
[----:B------:R-:W-:Y:S01]  /*c2a0*/  MOV R87, R92 ;  /* 0x0000005c00577202 */ /* 0x000fe20000000f00 */
[----:B------:R-:W-:Y:S06]  /*c2b0*/  BRA `(.L_x_10236) ;  /* 0xffffff8400f87947 */ /* 0x000fec000383ffff */
.L_x_10100:
[----:B------:R-:W-:Y:S01]  /*c2c0*/  MOV R250, R248 ;  /* 0x000000f800fa7202 */ /* 0x000fe20000000f00 */
[----:B------:R-:W-:Y:S01]  /*c2d0*/  HFMA2 R249, -RZ, RZ, 0, 5.9604644775390625e-08 ;  /* 0x00000001fff97431 */ /* 0x000fe200000001ff */
[----:B------:R-:W-:Y:S02]  /*c2e0*/  MOV R244, 0x1f ;  /* 0x0000001f00f47802 */ /* 0x000fe40000000f00 */
[----:B------:R-:W-:-:S07]  /*c2f0*/  MOV R99, 0xffffffff ;  /* 0xffffffff00637802 */ /* 0x000fce0000000f00 */
[----:B0-----:R-:W-:Y:S05]  /*c300*/  WARPSYNC.COLLECTIVE R99, `(.L_x_10237) ;  /* 0x0000000063087348 */ /* 0x001fea0003c00000 */
[----:B------:R1:W2:Y:S02]  /*c310*/  SHFL.DOWN P0, R246, R250, R249, R244 ;  /* 0x080000f9faf67389 */ /* 0x0002a400000000f4 */
[----:B012---:R-:W-:Y:S05]  /*c320*/  ENDCOLLECTIVE ;  /* 0x000000000000791b */ /* 0x007fea0003800000 */
.L_x_10237:
[----:B------:R-:W-:Y:S02]  /*c330*/  MOV R250, R245 ;  /* 0x000000f500fa7202 */ /* 0x000fe40000000f00 */
[----:B------:R-:W-:-:S07]  /*c340*/  MOV R92, R246 ;  /* 0x000000f6005c7202 */ /* 0x000fce0000000f00 */
[----:B------:R-:W-:Y:S05]  /*c350*/  WARPSYNC.COLLECTIVE R99, `(.L_x_10238) ;  /* 0x0000000063087348 */ /* 0x000fea0003c00000 */
[----:B------:R0:W1:Y:S02]  /*c360*/  SHFL.DOWN P0, R246, R250, R249, R244 ;  /* 0x080000f9faf67389 */ /* 0x00006400000000f4 */
[----:B01----:R-:W-:Y:S05]  /*c370*/  ENDCOLLECTIVE ;  /* 0x000000000000791b */ /* 0x003fea0003800000 */
.L_x_10238:
[----:B------:R-:W-:Y:S02]  /*c380*/  MOV R250, R243 ;  /* 0x000000f300fa7202 */ /* 0x000fe40000000f00 */
[----:B------:R-:W-:-:S07]  /*c390*/  MOV R94, R246 ;  /* 0x000000f6005e7202 */ /* 0x000fce0000000f00 */
[----:B------:R-:W-:Y:S05]  /*c3a0*/  WARPSYNC.COLLECTIVE R99, `(.L_x_10239) ;  /* 0x0000000063087348 */ /* 0x000fea0003c00000 */
[----:B------:R0:W1:Y:S02]  /*c3b0*/  SHFL.DOWN P0, R246, R250, R249, R244 ;  /* 0x080000f9faf67389 */ /* 0x00006400000000f4 */
[----:B01----:R-:W-:Y:S05]  /*c3c0*/  ENDCOLLECTIVE ;  /* 0x000000000000791b */ /* 0x003fea0003800000 */
.L_x_10239:
[----:B------:R-:W-:Y:S02]  /*c3d0*/  MOV R250, R93 ;  /* 0x0000005d00fa7202 */ /* 0x000fe40000000f00 */
[----:B------:R-:W-:-:S07]  /*c3e0*/  MOV R95, R246 ;  /* 0x000000f6005f7202 */ /* 0x000fce0000000f00 */
[----:B------:R-:W-:Y:S05]  /*c3f0*/  WARPSYNC.COLLECTIVE R99, `(.L_x_10240) ;  /* 0x0000000063087348 */ /* 0x000fea0003c00000 */
[----:B------:R0:W1:Y:S02]  /*c400*/  SHFL.DOWN P0, R246, R250, R249, R244 ;  /* 0x080000f9faf67389 */ /* 0x00006400000000f4 */
[----:B01----:R-:W-:Y:S05]  /*c410*/  ENDCOLLECTIVE ;  /* 0x000000000000791b */ /* 0x003fea0003800000 */
.L_x_10240:
[----:B------:R-:W-:Y:S05]  /*c420*/  BRA `(.L_x_10241) ;  /* 0xffffff9800e47947 */ /* 0x000fea000383ffff */
.L_x_10103:
        /* <DEDUP_REMOVED lines=8> */
.L_x_10243:
[----:B------:R-:W-:Y:S05]  /*c4b0*/  BSYNC B1 ;  /* 0x0000000000017941 */ /* 0x000fea0003800000 */
.L_x_10242:
        /* <DEDUP_REMOVED lines=8> */
.L_x_10244:
[----:B------:R-:W-:Y:S02]  /*c540*/  MOV R250, R243 ;  /* 0x000000f300fa7202 */ /* 0x000fe40000000f00 */
[----:B------:R-:W-:-:S07]  /*c550*/  MOV R94, R246 ;  /* 0x000000f6005e7202 */ /* 0x000fce0000000f00 */
[----:B------:R-:W-:Y:S05]  /*c560*/  WARPSYNC.COLLECTIVE R99, `(.L_x_10245) ;  /* 0x0000000063087348 */ /* 0x000fea0003c00000 */
[----:B------:R0:W1:Y:S02]  /*c570*/  SHFL.DOWN P0, R246, R250, R249, R244 ;  /* 0x080000f9faf67389 */ /* 0x00006400000000f4 */
[----:B01----:R-:W-:Y:S05]  /*c580*/  ENDCOLLECTIVE ;  /* 0x000000000000791b */ /* 0x003fea0003800000 */
.L_x_10245:
[----:B------:R-:W-:Y:S02]  /*c590*/  MOV R250, R93 ;  /* 0x0000005d00fa7202 */ /* 0x000fe40000000f00 */
[----:B------:R-:W-:-:S07]  /*c5a0*/  MOV R95, R246 ;  /* 0x000000f6005f7202 */ /* 0x000fce0000000f00 */
[----:B------:R-:W-:Y:S05]  /*c5b0*/  WARPSYNC.COLLECTIVE R99, `(.L_x_10246) ;  /* 0x0000000063087348 */ /* 0x000fea0003c00000 */
[----:B------:R0:W1:Y:S02]  /*c5c0*/  SHFL.DOWN P0, R246, R250, R249, R244 ;  /* 0x080000f9faf67389 */ /* 0x00006400000000f4 */
[----:B01----:R-:W-:Y:S05]  /*c5d0*/  ENDCOLLECTIVE ;  /* 0x000000000000791b */ /* 0x003fea0003800000 */
.L_x_10246:
[----:B------:R-:W-:Y:S05]  /*c5e0*/  BRA `(.L_x_10247) ;  /* 0xffffff9800c47947 */ /* 0x000fea000383ffff */
.L_x_10106:
        /* <DEDUP_REMOVED lines=8> */
.L_x_10249:
[----:B------:R-:W-:Y:S05]  /*c670*/  BSYNC B1 ;  /* 0x0000000000017941 */ /* 0x000fea0003800000 */
.L_x_10248:
        /* <DEDUP_REMOVED lines=8> */
.L_x_10250:
[----:B------:R-:W-:Y:S02]  /*c700*/  MOV R250, R243 ;  /* 0x000000f300fa7202 */ /* 0x000fe40000000f00 */
[----:B------:R-:W-:-:S07]  /*c710*/  MOV R94, R246 ;  /* 0x000000f6005e7202 */ /* 0x000fce0000000f00 */
[----:B------:R-:W-:Y:S05]  /*c720*/  WARPSYNC.COLLECTIVE R99, `(.L_x_10251) ;  /* 0x0000000063087348 */ /* 0x000fea0003c00000 */
[----:B------:R0:W1:Y:S02]  /*c730*/  SHFL.DOWN P0, R246, R250, R249, R244 ;  /* 0x080000f9faf67389 */ /* 0x00006400000000f4 */
[----:B01----:R-:W-:Y:S05]  /*c740*/  ENDCOLLECTIVE ;  /* 0x000000000000791b */ /* 0x003fea0003800000 */
.L_x_10251:
[----:B------:R-:W-:Y:S02]  /*c750*/  MOV R250, R93 ;  /* 0x0000005d00fa7202 */ /* 0x000fe40000000f00 */
[----:B------:R-:W-:-:S07]  /*c760*/  MOV R95, R246 ;  /* 0x000000f6005f7202 */ /* 0x000fce0000000f00 */
[----:B------:R-:W-:Y:S05]  /*c770*/  WARPSYNC.COLLECTIVE R99, `(.L_x_10252) ;  /* 0x0000000063087348 */ /* 0x000fea0003c00000 */
[----:B------:R0:W1:Y:S02]  /*c780*/  SHFL.DOWN P0, R246, R250, R249, R244 ;  /* 0x080000f9faf67389 */ /* 0x00006400000000f4 */
[----:B01----:R-:W-:Y:S05]  /*c790*/  ENDCOLLECTIVE ;  /* 0x000000000000791b */ /* 0x003fea0003800000 */
.L_x_10252:
[----:B------:R-:W-:Y:S05]  /*c7a0*/  BRA `(.L_x_10253) ;  /* 0xffffff9800a47947 */ /* 0x000fea000383ffff */
.L_x_10109:
        /* <DEDUP_REMOVED lines=8> */
.L_x_10255:
[----:B------:R-:W-:Y:S05]  /*c830*/  BSYNC B1 ;  /* 0x0000000000017941 */ /* 0x000fea0003800000 */
.L_x_10254:
        /* <DEDUP_REMOVED lines=8> */
.L_x_10256:
[----:B------:R-:W-:Y:S02]  /*c8c0*/  MOV R250, R243 ;  /* 0x000000f300fa7202 */ /* 0x000fe40000000f00 */
[----:B------:R-:W-:-:S07]  /*c8d0*/  MOV R94, R246 ;  /* 0x000000f6005e7202 */ /* 0x000fce0000000f00 */
[----:B------:R-:W-:Y:S05]  /*c8e0*/  WARPSYNC.COLLECTIVE R99, `(.L_x_10257) ;  /* 0x0000000063087348 */ /* 0x000fea0003c00000 */
[----:B------:R0:W1:Y:S02]  /*c8f0*/  SHFL.DOWN P0, R246, R250, R249, R244 ;  /* 0x080000f9faf67389 */ /* 0x00006400000000f4 */
[----:B01----:R-:W-:Y:S05]  /*c900*/  ENDCOLLECTIVE ;  /* 0x000000000000791b */ /* 0x003fea0003800000 */
.L_x_10257:
[----:B------:R-:W-:Y:S02]  /*c910*/  MOV R250, R93 ;  /* 0x0000005d00fa7202 */ /* 0x000fe40000000f00 */
[----:B------:R-:W-:-:S07]  /*c920*/  MOV R95, R246 ;  /* 0x000000f6005f7202 */ /* 0x000fce0000000f00 */
[----:B------:R-:W-:Y:S05]  /*c930*/  WARPSYNC.COLLECTIVE R99, `(.L_x_10258) ;  /* 0x0000000063087348 */ /* 0x000fea0003c00000 */
[----:B------:R0:W1:Y:S02]  /*c940*/  SHFL.DOWN P0, R246, R250, R249, R244 ;  /* 0x080000f9faf67389 */ /* 0x00006400000000f4 */
[----:B01----:R-:W-:Y:S05]  /*c950*/  ENDCOLLECTIVE ;  /* 0x000000000000791b */ /* 0x003fea0003800000 */
.L_x_10258:
[----:B------:R-:W-:Y:S05]  /*c960*/  BRA `(.L_x_10259) ;  /* 0xffffff9800847947 */ /* 0x000fea000383ffff */
.L_x_10112:
        /* <DEDUP_REMOVED lines=8> */
.L_x_10261:
[----:B------:R-:W-:Y:S05]  /*c9f0*/  BSYNC B1 ;  /* 0x0000000000017941 */ /* 0x000fea0003800000 */
.L_x_10260:
        /* <DEDUP_REMOVED lines=8> */
.L_x_10262:
[----:B------:R-:W-:Y:S02]  /*ca80*/  MOV R250, R243 ;  /* 0x000000f300fa7202 */ /* 0x000fe40000000f00 */
[----:B------:R-:W-:-:S07]  /*ca90*/  MOV R94, R246 ;  /* 0x000000f6005e7202 */ /* 0x000fce0000000f00 */
[----:B------:R-:W-:Y:S05]  /*caa0*/  WARPSYNC.COLLECTIVE R99, `(.L_x_10263) ;  /* 0x0000000063087348 */ /* 0x000fea0003c00000 */
[----:B------:R0:W1:Y:S02]  /*cab0*/  SHFL.DOWN P0, R246, R250, R249, R244 ;  /* 0x080000f9faf67389 */ /* 0x00006400000000f4 */
[----:B01----:R-:W-:Y:S05]  /*cac0*/  ENDCOLLECTIVE ;  /* 0x000000000000791b */ /* 0x003fea0003800000 */
.L_x_10263:
[----:B------:R-:W-:Y:S02]  /*cad0*/  MOV R250, R93 ;  /* 0x0000005d00fa7202 */ /* 0x000fe40000000f00 */
[----:B------:R-:W-:-:S07]  /*cae0*/  MOV R95, R246 ;  /* 0x000000f6005f7202 */ /* 0x000fce0000000f00 */
[----:B------:R-:W-:Y:S05]  /*caf0*/  WARPSYNC.COLLECTIVE R99, `(.L_x_10264) ;  /* 0x0000000063087348 */ /* 0x000fea0003c00000 */
[----:B------:R0:W1:Y:S02]  /*cb00*/  SHFL.DOWN P0, R246, R250, R249, R244 ;  /* 0x080000f9faf67389 */ /* 0x00006400000000f4 */
[----:B01----:R-:W-:Y:S05]  /*cb10*/  ENDCOLLECTIVE ;  /* 0x000000000000791b */ /* 0x003fea0003800000 */
.L_x_10264:
[----:B------:R-:W-:Y:S05]  /*cb20*/  BRA `(.L_x_10265) ;  /* 0xffffff9800647947 */ /* 0x000fea000383ffff */
.L_x_10115:
        /* <DEDUP_REMOVED lines=8> */
.L_x_10267:
[----:B------:R-:W-:Y:S05]  /*cbb0*/  BSYNC B1 ;  /* 0x0000000000017941 */ /* 0x000fea0003800000 */
.L_x_10266:
        /* <DEDUP_REMOVED lines=10> */
.L_x_10268:
[----:B------:R-:W-:Y:S02]  /*cc60*/  MOV R244, 0x1f ;  /* 0x0000001f00f47802 */ /* 0x000fe40000000f00 */
[----:B------:R-:W-:Y:S02]  /*cc70*/  MOV R98, R243 ;  /* 0x000000f300627202 */ /* 0x000fe40000000f00 */
[----:B------:R-:W-:-:S07]  /*cc80*/  MOV R238, R92 ;  /* 0x0000005c00ee7202 */ /* 0x000fce0000000f00 */
[----:B------:R-:W-:Y:S05]  /*cc90*/  WARPSYNC.COLLECTIVE R99, `(.L_x_10269) ;  /* 0x0000000063087348 */ /* 0x000fea0003c00000 */
[----:B------:R0:W1:Y:S02]  /*cca0*/  SHFL.IDX P3, R92, R98, R95, R94 ;  /* 0x0000005f625c7389 */ /* 0x000064000006005e */
[----:B01----:R-:W-:Y:S05]  /*ccb0*/  ENDCOLLECTIVE ;  /* 0x000000000000791b */ /* 0x003fea0003800000 */
.L_x_10269:
        /* <DEDUP_REMOVED lines=14> */
.L_x_10270:
[----:B------:R-:W-:Y:S05]  /*cda0*/  WARPSYNC.COLLECTIVE R99, `(.L_x_10271) ;  /* 0x0000000063087348 */ /* 0x000fea0003c00000 */
[----:B------:R0:W1:Y:S02]  /*cdb0*/  SHFL.DOWN P0, R246, R250, R249, R244 ;  /* 0x080000f9faf67389 */ /* 0x00006400000000f4 */
[----:B01----:R-:W-:Y:S05]  /*cdc0*/  ENDCOLLECTIVE ;  /* 0x000000000000791b */ /* 0x003fea0003800000 */
.L_x_10271:
[----:B------:R-:W-:Y:S02]  /*cdd0*/  MOV R98, R84 ;  /* 0x0000005400627202 */ /* 0x000fe40000000f00 */
[----:B------:R-:W-:Y:S01]  /*cde0*/  MOV R250, R245 ;  /* 0x000000f500fa7202 */ /* 0x000fe20000000f00 */
[----:B------:R-:W-:Y:S01]  /*cdf0*/  FADD.FTZ R241, R92, R241 ;  /* 0x000000f15cf17221 */ /* 0x000fe20000010000 */
[----:B------:R-:W-:-:S07]  /*ce00*/  MOV R96, R246 ;  /* 0x000000f600607202 */ /* 0x000fce0000000f00 */
[----:B------:R-:W-:Y:S05]  /*ce10*/  WARPSYNC.COLLECTIVE R99, `(.L_x_10272) ;  /* 0x0000000063087348 */ /* 0x000fea0003c00000 */
[----:B------:R0:W1:Y:S02]  /*ce20*/  SHFL.DOWN P0, R246, R250, R249, R244 ;  /* 0x080000f9faf67389 */ /* 0x00006400000000f4 */
[----:B01----:R-:W-:Y:S05]  /*ce30*/  ENDCOLLECTIVE ;  /* 0x000000000000791b */ /* 0x003fea0003800000 */
.L_x_10272:
[----:B------:R-:W-:Y:S02]  /*ce40*/  MOV R250, R243 ;  /* 0x000000f300fa7202 */ /* 0x000fe40000000f00 */
[----:B------:R-:W-:-:S07]  /*ce50*/  MOV R97, R246 ;  /* 0x000000f600617202 */ /* 0x000fce0000000f00 */
[----:B------:R-:W-:Y:S05]  /*ce60*/  WARPSYNC.COLLECTIVE R99, `(.L_x_10273) ;  /* 0x0000000063087348 */ /* 0x000fea0003c00000 */
[----:B------:R0:W1:Y:S02]  /*ce70*/  SHFL.DOWN P0, R246, R250, R249, R244 ;  /* 0x080000f9faf67389 */ /* 0x00006400000000f4 */
[----:B01----:R-:W-:Y:S05]  /*ce80*/  ENDCOLLECTIVE ;  /* 0x000000000000791b */ /* 0x003fea0003800000 */
.L_x_10273:
[----:B------:R-:W-:Y:S02]  /*ce90*/  MOV R250, R93 ;  /* 0x0000005d00fa7202 */ /* 0x000fe40000000f00 */
[----:B------:R-:W-:-:S07]  /*cea0*/  MOV R242, R246 ;  /* 0x000000f600f27202 */ /* 0x000fce0000000f00 */
[----:B------:R-:W-:Y:S05]  /*ceb0*/  WARPSYNC.COLLECTIVE R99, `(.L_x_10274) ;  /* 0x0000000063087348 */ /* 0x000fea0003c00000 */
[----:B------:R0:W1:Y:S02]  /*cec0*/  SHFL.DOWN P0, R246, R250, R249, R244 ;  /* 0x080000f9faf67389 */ /* 0x00006400000000f4 */
[----:B01----:R-:W-:Y:S05]  /*ced0*/  ENDCOLLECTIVE ;  /* 0x000000000000791b */ /* 0x003fea0003800000 */
.L_x_10274:
[----:B------:R-:W-:Y:S05]  /*cee0*/  WARPSYNC.COLLECTIVE R99, `(.L_x_10275) ;  /* 0x0000000063087348 */ /* 0x000fea0003c00000 */
[----:B------:R0:W1:Y:S02]  /*cef0*/  SHFL.IDX P3, R92, R98, R95, R94 ;  /* 0x0000005f625c7389 */ /* 0x000064000006005e */
[----:B01----:R-:W-:Y:S05]  /*cf00*/  ENDCOLLECTIVE ;  /* 0x000000000000791b */ /* 0x003fea0003800000 */
.L_x_10275:
[----:B------:R-:W-:Y:S02]  /*cf10*/  MOV R98, R85 ;  /* 0x0000005500627202 */ /* 0x000fe40000000f00 */
[----:B------:R-:W-:-:S07]  /*cf20*/  MOV R247, R92 ;  /* 0x0000005c00f77202 */ /* 0x000fce0000000f00 */
[----:B------:R-:W-:Y:S05]  /*cf30*/  WARPSYNC.COLLECTIVE R99, `(.L_x_10276) ;  /* 0x0000000063087348 */ /* 0x000fea0003c00000 */
[----:B------:R0:W1:Y:S02]  /*cf40*/  SHFL.IDX P3, R92, R98, R95, R94 ;  /* 0x0000005f625c7389 */ /* 0x000064000006005e */
[----:B01----:R-:W-:Y:S05]  /*cf50*/  ENDCOLLECTIVE ;  /* 0x000000000000791b */ /* 0x003fea0003800000 */
.L_x_10276:
[----:B------:R-:W-:Y:S02]  /*cf60*/  MOV R98, R86 ;  /* 0x0000005600627202 */ /* 0x000fe40000000f00 */
[----:B------:R-:W-:-:S07]  /*cf70*/  MOV R244, R92 ;  /* 0x0000005c00f47202 */ /* 0x000fce0000000f00 */
[----:B------:R-:W-:Y:S05]  /*cf80*/  WARPSYNC.COLLECTIVE R99, `(.L_x_10277) ;  /* 0x0000000063087348 */ /* 0x000fea0003c00000 */
[----:B------:R0:W1:Y:S02]  /*cf90*/  SHFL.IDX P3, R92, R98, R95, R94 ;  /* 0x0000005f625c7389 */ /* 0x000064000006005e */
[----:B01----:R-:W-:Y:S05]  /*cfa0*/  ENDCOLLECTIVE ;  /* 0x000000000000791b */ /* 0x003fea0003800000 */
.L_x_10277:
[----:B------:R-:W-:Y:S02]  /*cfb0*/  MOV R93, R244 ;  /* 0x000000f4005d7202 */ /* 0x000fe40000000f00 */
[----:B------:R-:W-:Y:S02]  /*cfc0*/  MOV R98, R87 ;  /* 0x0000005700627202 */ /* 0x000fe40000000f00 */
[----:B------:R-:W-:-:S07]  /*cfd0*/  MOV R249, R92 ;  /* 0x0000005c00f97202 */ /* 0x000fce0000000f00 */
[----:B------:R-:W-:Y:S05]  /*cfe0*/  WARPSYNC.COLLECTIVE R99, `(.L_x_10278) ;  /* 0x0000000063087348 */ /* 0x000fea0003c00000 */
[----:B------:R0:W1:Y:S02]  /*cff0*/  SHFL.IDX P3, R92, R98, R95, R94 ;  /* 0x0000005f625c7389 */ /* 0x000064000006005e */
[----:B01----:R-:W-:Y:S05]  /*d000*/  ENDCOLLECTIVE ;  /* 0x000000000000791b */ /* 0x003fea0003800000 */
.L_x_10278:
[----:B------:R-:W-:Y:S02]  /*d010*/  MOV R250, R92 ;  /* 0x0000005c00fa7202 */ /* 0x000fe40000000f00 */
[----:B------:R-:W-:Y:S01]  /*d020*/  MOV R92, R247 ;  /* 0x000000f7005c7202 */ /* 0x000fe20000000f00 */
[----:B------:R-:W-:Y:S06]  /*d030*/  BRA `(.L_x_10279) ;  /* 0xffffff9400c07947 */ /* 0x000fec000383ffff */
.L_x_10280:
        /* <DEDUP_REMOVED lines=12> */
.L_x_18709:


//--------------------- .text._Z25selective_scan_bwd_kernelI32Selective_Scan_bwd_kernel_traitsILi64ELi16ELb1ELb0ELb1ELb1ELb0EfN3c107complexIfEEEEv12SSMParamsBwd --------------------------
	.section	.text._Z25selective_scan_bwd_kernelI32Selective_Scan_bwd_kernel_traitsILi64ELi16ELb1ELb0ELb1ELb1ELb0EfN3c107complexIfEEEEv12SSMParamsBwd,"ax",@progbits
	.align	128
        .global         _Z25selective_scan_bwd_kernelI32Selective_Scan_bwd_kernel_traitsILi64ELi16ELb1ELb0ELb1ELb1ELb0EfN3c107complexIfEEEEv12SSMParamsBwd
        .type           _Z25selective_scan_bwd_kernelI32Selective_Scan_bwd_kernel_traitsILi64ELi16ELb1ELb0ELb1ELb1ELb0EfN3c107complexIfEEEEv12SSMParamsBwd,@function
        .size           _Z25selective_scan_bwd_kernelI32Selective_Scan_bwd_kernel_traitsILi64ELi16ELb1ELb0ELb1ELb1ELb0EfN3c107complexIfEEEEv12SSMParamsBwd,(.L_x_18710 - _Z25selective_scan_bwd_kernelI32Selective_Scan_bwd_kernel_traitsILi64ELi16ELb1ELb0ELb1ELb1ELb0EfN3c107complexIfEEEEv12SSMParamsBwd)
        .other          _Z25selective_scan_bwd_kernelI32Selective_Scan_bwd_kernel_traitsILi64ELi16ELb1ELb0ELb1ELb1ELb0EfN3c107complexIfEEEEv12SSMParamsBwd,@"STO_CUDA_ENTRY STV_DEFAULT"
_Z25selective_scan_bwd_kernelI32Selective_Scan_bwd_kernel_traitsILi64ELi16ELb1ELb0ELb1ELb1ELb0EfN3c107complexIfEEEEv12SSMParamsBwd:
.text._Z25selective_scan_bwd_kernelI32Selective_Scan_bwd_kernel_traitsILi64ELi16ELb1ELb0ELb1ELb1ELb0EfN3c107complexIfEEEEv12SSMParamsBwd:
        /* <DEDUP_REMOVED lines=39> */
[----:B------:R-:W-:Y:S02]  /*0270*/  UMOV UR14, UR4 ;  /* 0x00000004000e7c82 */ /* 0x000fe40008000000 */
        /* <DEDUP_REMOVED lines=9> */
[----:B------:R-:W-:Y:S02]  /*0310*/  USHF.R.S32.HI UR20, URZ, 0x1f, UR19 ;  /* 0x0000001fff147899 */ /* 0x000fe40008011413 */
[----:B------:R-:W-:Y:S01]  /*0320*/  UIADD3 UR18, UP2, UPT, UR19, UR18, URZ ;  /* 0x0000001213127290 */ /* 0x000fe2000ff5e0ff */
[----:B----4-:R-:W3:Y:S01]  /*0330*/  MUFU.RCP R0, R0 ;  /* 0x0000000000007308 */ /* 0x010ee20000001000 */
[----:B------:R-:W-:-:S02]  /*0340*/  UIADD3.X UR25, UPT, UPT, UR20, UR25, URZ, UP0, !UPT ;  /* 0x0000001914197290 */ /* 0x000fc400087fe4ff */
[----:B0-----:R-:W-:Y:S02]  /*0350*/  ULEA UR10, UP3, UR18, UR10, 0x2 ;  /* 0x0000000a120a7291 */ /* 0x001fe4000f8610ff */
[----:B-1----:R-:W-:Y:S02]  /*0360*/  USHF.R.U64 UR12, UR12, 0x1, UR13 ;  /* 0x000000010c0c7899 */ /* 0x002fe4000800120d */
[----:B------:R-:W-:Y:S01]  /*0370*/  USHF.R.U32.HI UR13, URZ, 0x1, UR13 ;  /* 0x00000001ff0d7899 */ /* 0x000fe2000801160d */
[----:B---3--:R-:W-:Y:S02]  /*0380*/  IADD3 R2, PT, PT, R0, 0xffffffe, RZ ;  /* 0x0ffffffe00027810 */ /* 0x008fe40007ffe0ff */
[----:B------:R-:W-:-:S04]  /*0390*/  IABS R0, UR21 ;  /* 0x0000001500007c13 */ /* 0x000fc80008000000 */
        /* <DEDUP_REMOVED lines=12> */
[----:B------:R-:W-:-:S02]  /*0460*/  ULEA.HI.X UR11, UR18, UR11, UR8, 0x2, UP3 ;  /* 0x0000000b120b7291 */ /* 0x000fc400098f1408 */
[----:B------:R-:W-:Y:S01]  /*0470*/  UISETP.NE.AND UP1, UPT, UR28, URZ, UPT ;  /* 0x000000ff1c00728c */ /* 0x000fe2000bf25270 */
[----:B------:R-:W-:Y:S01]  /*0480*/  UMOV UR18, UR5 ;  /* 0x0000000500127c82 */ /* 0x000fe20008000000 */
[----:B------:R-:W-:Y:S02]  /*0490*/  UIMAD.WIDE.U32 UR4, UR32, UR16, URZ ;  /* 0x00000010200472a5 */ /* 0x000fe4000f8e00ff */
[----:B------:R-:W-:Y:S02]  /*04a0*/  UIADD3 UR8, UPT, UPT, -UR18, URZ, URZ ;  /* 0x000000ff12087290 */ /* 0x000fe4000fffe1ff */
[----:B------:R-:W-:Y:S02]  /*04b0*/  UIMAD UR5, UR32, UR17, UR5 ;  /* 0x00000011200572a4 */ /* 0x000fe4000f8e0205 */
[----:B------:R-:W-:Y:S02]  /*04c0*/  UIMAD UR16, UR29, UR8, UR27 ;  /* 0x000000081d1072a4 */ /* 0x000fe4000f8e021b */
[----:B------:R-:W-:-:S02]  /*04d0*/  UIMAD.WIDE.U32 UR4, UR21, UR30, UR4 ;  /* 0x0000001e150472a5 */ /* 0x000fc4000f8e0004 */
[----:B------:R-:W-:Y:S02]  /*04e0*/  UISETP.GT.U32.AND UP2, UPT, UR29, UR16, UPT ;  /* 0x000000101d00728c */ /* 0x000fe4000bf44070 */
[----:B------:R-:W-:Y:S01]  /*04f0*/  UIMAD UR5, UR21, UR31, UR5 ;  /* 0x0000001f150572a4 */ /* 0x000fe2000f8e0205 */
[----:B------:R-:W0:Y:S01]  /*0500*/  LDCU.64 UR30, c[0x0][0x528] ;  /* 0x0000a500ff1e77ac */ /* 0x000e220008000a00 */
[----:B--2---:R-:W-:Y:S01]  /*0510*/  UIMAD.WIDE.U32 UR8, UR32, UR6, URZ ;  /* 0x00000006200872a5 */ /* 0x004fe2000f8e00ff */
[----:B------:R-:W1:Y:S06]  /*0520*/  LDCU.64 UR26, c[0x0][0x4e0] ;  /* 0x00009c00ff1a77ac */ /* 0x000e6c0008000a00 */
[----:B------:R-:W-:-:S02]  /*0530*/  @!UP2 UIADD3 UR16, UPT, UPT, UR16, -UR29, URZ ;  /* 0x8000001d1010a290 */ /* 0x000fc4000fffe0ff */
[----:B------:R-:W-:Y:S02]  /*0540*/  @!UP2 UIADD3 UR18, UPT, UPT, UR18, 0x1, URZ ;  /* 0x000000011212a890 */ /* 0x000fe4000fffe0ff */
[----:B------:R-:W-:Y:S02]  /*0550*/  UISETP.GE.U32.AND UP0, UPT, UR16, UR29, UPT ;  /* 0x0000001d1000728c */ /* 0x000fe4000bf06070 */
[----:B------:R-:W-:Y:S02]  /*0560*/  ULOP3.LUT UR16, UR21, UR28, URZ, 0x3c, !UPT ;  /* 0x0000001c15107292 */ /* 0x000fe4000f8e3cff */
[----:B------:R-:W-:Y:S02]  /*0570*/  UIMAD UR9, UR32, UR7, UR9 ;  /* 0x00000007200972a4 */ /* 0x000fe4000f8e0209 */
[----:B------:R-:W-:Y:S01]  /*0580*/  UISETP.GE.AND UP2, UPT, UR16, URZ, UPT ;  /* 0x000000ff1000728c */ /* 0x000fe2000bf46270 */
[----:B------:R-:W2:Y:S04]  /*0590*/  LDCU.64 UR6, c[0x0][0x3e8] ;  /* 0x00007d00ff0677ac */ /* 0x000ea80008000a00 */
        /* <DEDUP_REMOVED lines=10> */
[----:B--2---:R-:W-:Y:S02]  /*0640*/  UIMAD.WIDE.U32 UR8, UR18, UR6, UR8 ;  /* 0x00000006120872a5 */ /* 0x004fe4000f8e0008 */
[----:B------:R-:W-:Y:S01]  /*0650*/  UIMAD UR5, UR4, UR6, URZ ;  /* 0x00000006040572a4 */ /* 0x000fe2000f8e02ff */
[----:B------:R-:W0:Y:S01]  /*0660*/  @UP0 LDCU UR25, c[0x0][0x384] ;  /* 0x00007080ff1907ac */ /* 0x000e220008000800 */
[----:B-1----:R-:W-:-:S02]  /*0670*/  UIMAD UR6, UR4, UR26, URZ ;  /* 0x0000001a040672a4 */ /* 0x002fc4000f8e02ff */
        /* <DEDUP_REMOVED lines=9> */
[----:B------:R-:W-:Y:S02]  /*0710*/  UIADD3 UR7, UPT, UPT, UR9, UR7, URZ ;  /* 0x0000000709077290 */ /* 0x000fe4000fffe0ff */
[----:B------:R-:W-:Y:S02]  /*0720*/  UIADD3 UR20, UP1, UPT, UR6, UR8, URZ ;  /* 0x0000000806147290 */ /* 0x000fe4000ff3e0ff */
[----:B------:R-:W-:Y:S02]  /*0730*/  UIMAD UR9, UR13, UR32, URZ ;  /* 0x000000200d0972a4 */ /* 0x000fe4000f8e02ff */
[----:B0-----:R-:W-:Y:S02]  /*0740*/  @UP0 UIMAD UR8, UR32, UR25, UR21 ;  /* 0x00000019200802a4 */ /* 0x001fe4000f8e0215 */
[----:B------:R-:W-:Y:S02]  /*0750*/  UIMAD.WIDE.U32 UR12, UR32, UR12, UR4 ;  /* 0x0000000c200c72a5 */ /* 0x000fe4000f8e0004 */
[----:B------:R-:W-:-:S02]  /*0760*/  @UP0 UIMAD UR8, UR8, UR24, URZ ;  /* 0x00000018080802a4 */ /* 0x000fc4000f8e02ff */
[----:B------:R-:W-:Y:S02]  /*0770*/  UIADD3 UR4, UPT, UPT, UR13, UR9, URZ ;  /* 0x000000090d047290 */ /* 0x000fe4000fffe0ff */
[----:B------:R-:W-:Y:S02]  /*0780*/  ULEA.HI.X.SX32 UR6, UR6, UR7, 0x1, UP1 ;  /* 0x0000000706067291 */ /* 0x000fe400088f0eff */
        /* <DEDUP_REMOVED lines=51> */
.L_x_10414:
        /* <DEDUP_REMOVED lines=16> */
[----:B------:R-:W-:-:S05]  /*0bc0*/  HFMA2 R0, -RZ, RZ, 0, 9.5367431640625e-07 ;  /* 0x00000010ff007431 */ /* 0x000fca00000001ff */
[----:B0-----:R-:W-:Y:S01]  /*0bd0*/  IMAD.WIDE.U32 R2, R21, R0, UR10 ;  /* 0x0000000a15027e25 */ /* 0x001fe2000f8e0000 */
[----:B-1----:R-:W-:Y:S01]  /*0be0*/  ULEA UR8, UR20, UR8, 0x18 ;  /* 0x0000000814087291 */ /* 0x002fe2000f8ec0ff */
[-C--:B------:R-:W-:Y:S02]  /*0bf0*/  IADD3 R129, PT, PT, R131, R130.reuse, RZ ;  /* 0x0000008283817210 */ /* 0x080fe40007ffe0ff */
[----:B------:R-:W-:-:S03]  /*0c00*/  IADD3 R128, PT, PT, R151, R130, RZ ;  /* 0x0000008297807210 */ /* 0x000fc60007ffe0ff */
[----:B------:R-:W-:Y:S02]  /*0c10*/  LEA R129, R129, UR8, 0x4 ;  /* 0x0000000881817c11 */ /* 0x000fe4000f8e20ff */
[----:B------:R-:W-:-:S03]  /*0c20*/  LEA R128, R128, UR8, 0x6 ;  /* 0x0000000880807c11 */ /* 0x000fc6000f8e30ff */
[----:B--2---:R-:W-:Y:S04]  /*0c30*/  STS.128 [R129], R4 ;  /* 0x0000000481007388 */ /* 0x004fe80000000c00 */
[----:B---3--:R-:W-:Y:S04]  /*0c40*/  STS.128 [R129+0x200], R8 ;  /* 0x0002000881007388 */ /* 0x008fe80000000c00 */
        /* <DEDUP_REMOVED lines=17> */
[----:B----4-:R2:W-:Y:S04]  /*0d60*/  STS.128 [R129+0x400], R44 ;  /* 0x0004002c81007388 */ /* 0x0105e80000000c00 */
[----:B-----5:R-:W-:Y:S01]  /*0d70*/  STS.128 [R129+0x600], R48 ;  /* 0x0006003081007388 */ /* 0x020fe20000000c00 */
[----:B------:R-:W-:-:S03]  /*0d80*/  NOP ;  /* 0x0000000000007918 */ /* 0x000fc60000000000 */
[----:B------:R-:W3:Y:S04]  /*0d90*/  LDS.128 R68, [R128] ;  /* 0x0000000080447984 */ /* 0x000ee80000000c00 */
[----:B------:R-:W4:Y:S04]  /*0da0*/  LDS.128 R28, [R128+0x10] ;  /* 0x00001000801c7984 */ /* 0x000f280000000c00 */
[----:B------:R0:W4:Y:S04]  /*0db0*/  LDS.128 R24, [R128+0x20] ;  /* 0x0000200080187984 */ /* 0x0001280000000c00 */
[----:B------:R0:W4:Y:S01]  /*0dc0*/  LDS.128 R20, [R128+0x30] ;  /* 0x0000300080147984 */ /* 0x0001220000000c00 */
[----:B------:R-:W-:Y:S06]  /*0dd0*/  BAR.SYNC.DEFER_BLOCKING 0x0 ;  /* 0x0000000000007b1d */ /* 0x000fec0000010000 */
[----:B------:R-:W5:Y:S04]  /*0de0*/  LDG.E.128 R72, desc[UR22][R32.64] ;  /* 0x0000001620487981 */ /* 0x000f68000c1e1d00 */
[----:B0-----:R-:W5:Y:S04]  /*0df0*/  LDG.E.128 R36, desc[UR22][R32.64+0x200] ;  /* 0x0002001620247981 */ /* 0x001f68000c1e1d00 */
[----:B-1----:R-:W5:Y:S04]  /*0e00*/  LDG.E.128 R40, desc[UR22][R32.64+0x400] ;  /* 0x0004001620287981 */ /* 0x002f68000c1e1d00 */
        /* <DEDUP_REMOVED lines=55> */
.L_x_10283:
[----:B------:R-:W-:Y:S05]  /*1180*/  BSYNC.RECONVERGENT B0 ;  /* 0x0000000000007941 */ /* 0x000fea0003800200 */
.L_x_10282:
[----:B------:R-:W-:Y:S01]  /*1190*/  BSSY.RECONVERGENT B0, `(.L_x_10284) ;  /* 0x0000022000007945 */ /* 0x000fe20003800200 */
[----:B------:R-:W-:Y:S01]  /*11a0*/  FSETP.GTU.FTZ.AND P0, PT, R121, 20, PT ;  /* 0x41a000007900780b */ /* 0x000fe20003f1c000 */
[----:B------:R-:W-:Y:S02]  /*11b0*/  FADD.FTZ R120, R31, UR6 ;  /* 0x000000061f787e21 */ /* 0x000fe40008010000 */
[----:B------:R-:W-:Y:S10]  /*11c0*/  @P1 BRA `(.L_x_10285) ;  /* 0x0000000000781947 */ /* 0x000ff40003800000 */
[----:B------:R-:W-:Y:S01]  /*11d0*/  FMUL.FTZ R126, R126, 1.4426950216293334961 ;  /* 0x3fb8aa3b7e7e7820 */ /* 0x000fe20000410000 */
[----:B------:R-:W-:Y:S01]  /*11e0*/  MOV R28, 0x3e800000 ;  /* 0x3e800000001c7802 */ /* 0x000fe20000000f00 */
[----:B------:R-:W-:Y:S02]  /*11f0*/  HFMA2 R31, -RZ, RZ, 1.3056640625, -1.8671875 ;  /* 0x3d39bf78ff1f7431 */ /* 0x000fe400000001ff */
        /* <DEDUP_REMOVED lines=27> */
.L_x_10285:
[----:B------:R-:W-:Y:S05]  /*13b0*/  BSYNC.RECONVERGENT B0 ;  /* 0x0000000000007941 */ /* 0x000fea0003800200 */
.L_x_10284:
        /* <DEDUP_REMOVED lines=34> */
.L_x_10287:
[----:B------:R-:W-:Y:S05]  /*15e0*/  BSYNC.RECONVERGENT B0 ;  /* 0x0000000000007941 */ /* 0x000fea0003800200 */
.L_x_10286:
        /* <DEDUP_REMOVED lines=34> */
.L_x_10289:
[----:B------:R-:W-:Y:S05]  /*1810*/  BSYNC.RECONVERGENT B0 ;  /* 0x0000000000007941 */ /* 0x000fea0003800200 */
.L_x_10288:
        /* <DEDUP_REMOVED lines=34> */
.L_x_10291:
[----:B------:R-:W-:Y:S05]  /*1a40*/  BSYNC.RECONVERGENT B0 ;  /* 0x0000000000007941 */ /* 0x000fea0003800200 */
.L_x_10290:
        /* <DEDUP_REMOVED lines=36> */
.L_x_10293:
[----:B------:R-:W-:Y:S05]  /*1c90*/  BSYNC.RECONVERGENT B0 ;  /* 0x0000000000007941 */ /* 0x000fea0003800200 */
.L_x_10292:
[----:B------:R-:W-:Y:S01]  /*1ca0*/  FFMA.FTZ R3, R17, R65, R20 ;  /* 0x0000004111037223 */ /* 0x000fe20000010014 */
[----:B------:R-:W-:Y:S01]  /*1cb0*/  FADD.FTZ R112, R23, UR6 ;  /* 0x0000000617707e21 */ /* 0x000fe20008010000 */
[----:B------:R-:W-:Y:S01]  /*1cc0*/  BSSY.RECONVERGENT B0, `(.L_x_10294) ;  /* 0x0000025000007945 */ /* 0x000fe20003800200 */
[----:B------:R-:W-:Y:S01]  /*1cd0*/  HFMA2 R23, -RZ, RZ, 0, 0 ;  /* 0x00000000ff177431 */ /* 0x000fe200000001ff */
        /* <DEDUP_REMOVED lines=35> */
.L_x_10295:
[----:B------:R-:W-:Y:S05]  /*1f10*/  BSYNC.RECONVERGENT B0 ;  /* 0x0000000000007941 */ /* 0x000fea0003800200 */
.L_x_10294:
        /* <DEDUP_REMOVED lines=38> */
.L_x_10297:
[----:B------:R-:W-:Y:S05]  /*2180*/  BSYNC.RECONVERGENT B0 ;  /* 0x0000000000007941 */ /* 0x000fea0003800200 */
.L_x_10296:
        /* <DEDUP_REMOVED lines=38> */
.L_x_10299:
[----:B------:R-:W-:Y:S05]  /*23f0*/  BSYNC.RECONVERGENT B0 ;  /* 0x0000000000007941 */ /* 0x000fea0003800200 */
.L_x_10298:
        /* <DEDUP_REMOVED lines=10> */
[----:B0-----:R-:W-:Y:S01]  /*24a0*/  MOV R37, 0x3d39bf78 ;  /* 0x3d39bf7800257802 */ /* 0x001fe20000000f00 */
        /* <DEDUP_REMOVED lines=27> */
.L_x_10301:
[----:B------:R-:W-:Y:S05]  /*2660*/  BSYNC.RECONVERGENT B0 ;  /* 0x0000000000007941 */ /* 0x000fea0003800200 */
.L_x_10300:
[----:B------:R-:W-:Y:S01]  /*2670*/  FFMA.FTZ R3, R9, R57, R32 ;  /* 0x0000003909037223 */ /* 0x000fe20000010020 */
[----:B------:R-:W-:Y:S01]  /*2680*/  BSSY.RECONVERGENT B0, `(.L_x_10302) ;  /* 0x0000025000007945 */ /* 0x000fe20003800200 */
[----:B------:R-:W-:Y:S02]  /*2690*/  FSETP.GTU.FTZ.AND P3, PT, R112, 20, PT ;  /* 0x41a000007000780b */ /* 0x000fe40003f7c000 */
[----:B------:R-:W-:Y:S02]  /*26a0*/  CS2R R32, SRZ ;  /* 0x0000000000207805 */ /* 0x000fe4000001ff00 */
[----:B------:R-:W-:Y:S01]  /*26b0*/  MOV R34, RZ ;  /* 0x000000ff00227202 */ /* 0x000fe20000000f00 */
[----:B0-----:R-:W-:Y:S01]  /*26c0*/  FMUL.FTZ R36, R64, UR7 ;  /* 0x0000000740247c20 */ /* 0x001fe20008410000 */
        /* <DEDUP_REMOVED lines=32> */
.L_x_10303:
[----:B------:R-:W-:Y:S05]  /*28d0*/  BSYNC.RECONVERGENT B0 ;  /* 0x0000000000007941 */ /* 0x000fea0003800200 */
.L_x_10302:
        /* <DEDUP_REMOVED lines=32> */
.L_x_10305:
[----:B------:R-:W-:Y:S05]  /*2ae0*/  BSYNC.RECONVERGENT B0 ;  /* 0x0000000000007941 */ /* 0x000fea0003800200 */
.L_x_10304:
        /* <DEDUP_REMOVED lines=32> */
.L_x_10307:
[----:B------:R-:W-:Y:S05]  /*2cf0*/  BSYNC.RECONVERGENT B0 ;  /* 0x0000000000007941 */ /* 0x000fea0003800200 */
.L_x_10306:
        /* <DEDUP_REMOVED lines=32> */
.L_x_10309:
[----:B------:R-:W-:Y:S05]  /*2f00*/  BSYNC.RECONVERGENT B0 ;  /* 0x0000000000007941 */ /* 0x000fea0003800200 */
.L_x_10308:
        /* <DEDUP_REMOVED lines=32> */
.L_x_10311:
[----:B------:R-:W-:Y:S05]  /*3110*/  BSYNC.RECONVERGENT B0 ;  /* 0x0000000000007941 */ /* 0x000fea0003800200 */
.L_x_10310:
        /* <DEDUP_REMOVED lines=32> */
.L_x_10313:
[----:B------:R-:W-:Y:S05]  /*3320*/  BSYNC.RECONVERGENT B0 ;  /* 0x0000000000007941 */ /* 0x000fea0003800200 */
.L_x_10312:
        /* <DEDUP_REMOVED lines=53> */
.L_x_10413:
        /* <DEDUP_REMOVED lines=20> */
[----:B------:R-:W2:Y:S04]  /*37c0*/  LDG.E.128 R52, desc[UR22][R88.64] ;  /* 0x0000001658347981 */ /* 0x000ea8000c1e1d00 */
[----:B-1----:R-:W2:Y:S04]  /*37d0*/  LDG.E.128 R56, desc[UR22][R88.64+0x200] ;  /* 0x0002001658387981 */ /* 0x002ea8000c1e1d00 */
        /* <DEDUP_REMOVED lines=30> */
[----:B------:R-:W-:-:S11]  /*39c0*/  R2UR UR47, R86 ;  /* 0x00000000562f72ca */ /* 0x000fd600000e0000 */
[----:B------:R-:W-:Y:S01]  /*39d0*/  FMUL.FTZ R2, R127, UR46 ;  /* 0x0000002e7f027c20 */ /* 0x000fe20008410000 */
[----:B------:R-:W-:-:S03]  /*39e0*/  FMUL.FTZ R86, R113, UR46 ;  /* 0x0000002e71567c20 */ /* 0x000fc60008410000 */
        /* <DEDUP_REMOVED lines=10> */
[----:B------:R-:W4:Y:S01]  /*3a90*/  MUFU.SIN R151, R88 ;  /* 0x0000005800977308 */ /* 0x000f220000000400 */
        /* <DEDUP_REMOVED lines=14> */
[----:B------:R0:W1:Y:S08]  /*3b80*/  MUFU.COS R169, R87 ;  /* 0x0000005700a97308 */ /* 0x0000700000000000 */
        /* <DEDUP_REMOVED lines=9> */
[----:B------:R0:W3:Y:S08]  /*3c20*/  MUFU.COS R94, R89 ;  /* 0x00000059005e7308 */ /* 0x0000f00000000000 */
        /* <DEDUP_REMOVED lines=14> */
[----:B------:R-:W-:-:S04]  /*3d10*/  IADD3 R2, PT, PT, R131, R130, R131 ;  /* 0x0000008283027210 */ /* 0x000fc80007ffe083 */
[C---:B------:R-:W-:Y:S02]  /*3d20*/  IADD3 R91, PT, PT, R2.reuse, 0x60, RZ ;  /* 0x00000060025b7810 */ /* 0x040fe40007ffe0ff */
[----:B------:R0:W-:Y:S01]  /*3d30*/  MUFU.COS R153, R87 ;  /* 0x0000005700997308 */ /* 0x0001e20000000000 */
[C---:B------:R-:W-:Y:S02]  /*3d40*/  IADD3 R93, PT, PT, R2.reuse, 0x80, RZ ;  /* 0x00000080025d7810 */ /* 0x040fe40007ffe0ff */
[C---:B------:R-:W-:Y:S02]  /*3d50*/  IADD3 R95, PT, PT, R2.reuse, 0xa0, RZ ;  /* 0x000000a0025f7810 */ /* 0x040fe40007ffe0ff */
[C---:B------:R-:W-:Y:S02]  /*3d60*/  IADD3 R99, PT, PT, R2.reuse, 0xc0, RZ ;  /* 0x000000c002637810 */ /* 0x040fe40007ffe0ff */
[C---:B------:R-:W-:Y:S01]  /*3d70*/  IADD3 R101, PT, PT, R2.reuse, 0xe0, RZ ;  /* 0x000000e002657810 */ /* 0x040fe20007ffe0ff */
[----:B------:R-:W-:Y:S01]  /*3d80*/  MUFU.SIN R154, R90 ;  /* 0x0000005a009a7308 */ /* 0x000fe20000000400 */
[----:B0-----:R-:W-:-:S02]  /*3d90*/  IADD3 R87, PT, PT, R2, 0x20, RZ ;  /* 0x0000002002577810 */ /* 0x001fc40007ffe0ff */
[-C--:B------:R-:W-:Y:S02]  /*3da0*/  LEA.HI.SX32 R91, R91, R2.reuse, 0x1b ;  /* 0x000000025b5b7211 */ /* 0x080fe400078fdaff */
[-C--:B------:R-:W-:Y:S02]  /*3db0*/  LEA.HI.SX32 R93, R93, R2.reuse, 0x1b ;  /* 0x000000025d5d7211 */ /* 0x080fe400078fdaff */
[-C--:B------:R-:W-:Y:S01]  /*3dc0*/  LEA.HI.SX32 R95, R95, R2.reuse, 0x1b ;  /* 0x000000025f5f7211 */ /* 0x080fe200078fdaff */
[----:B------:R0:W-:Y:S01]  /*3dd0*/  MUFU.COS R155, R90 ;  /* 0x0000005a009b7308 */ /* 0x0001e20000000000 */
[-C--:B------:R-:W-:Y:S02]  /*3de0*/  LEA.HI.SX32 R99, R99, R2.reuse, 0x1b ;  /* 0x0000000263637211 */ /* 0x080fe400078fdaff */
[----:B------:R-:W-:Y:S02]  /*3df0*/  LEA.HI.SX32 R101, R101, R2, 0x1b ;  /* 0x0000000265657211 */ /* 0x000fe400078fdaff */
[----:B------:R-:W-:-:S02]  /*3e00*/  LEA R91, R91, UR20, 0x4 ;  /* 0x000000145b5b7c11 */ /* 0x000fc4000f8e20ff */
[----:B------:R-:W-:Y:S01]  /*3e10*/  LEA R93, R93, UR20, 0x4 ;  /* 0x000000145d5d7c11 */ /* 0x000fe2000f8e20ff */
[----:B------:R-:W-:Y:S01]  /*3e20*/  MUFU.SIN R156, R89 ;  /* 0x00000059009c7308 */ /* 0x000fe20000000400 */
[----:B0-----:R-:W-:Y:S01]  /*3e30*/  FMUL.RZ R90, R86, 0.15915493667125701904 ;  /* 0x3e22f983565a7820 */ /* 0x001fe2000040c000 */
[----:B------:R-:W-:Y:S01]  /*3e40*/  LEA.HI.SX32 R86, R87, R2, 0x1b ;  /* 0x0000000257567211 */ /* 0x000fe200078fdaff */
[----:B------:R-:W-:Y:S01]  /*3e50*/  FMUL.FTZ R87, R112, UR46 ;  /* 0x0000002e70577c20 */ /* 0x000fe20008410000 */
[----:B------:R-:W-:Y:S02]  /*3e60*/  LEA R95, R95, UR20, 0x4 ;  /* 0x000000145f5f7c11 */ /* 0x000fe4000f8e20ff */
[----:B------:R-:W-:Y:S01]  /*3e70*/  LEA R99, R99, UR20, 0x4 ;  /* 0x0000001463637c11 */ /* 0x000fe2000f8e20ff */
[----:B------:R-:W-:Y:S01]  /*3e80*/  FMUL.RZ R98, R87, 0.15915493667125701904 ;  /* 0x3e22f98357627820 */ /* 0x000fe2000040c000 */
[----:B------:R0:W3:Y:S01]  /*3e90*/  MUFU.COS R157, R89 ;  /* 0x00000059009d7308 */ /* 0x0000e20000000000 */
[----:B------:R-:W-:-:S07]  /*3ea0*/  LEA R101, R101, UR20, 0x4 ;  /* 0x0000001465657c11 */ /* 0x000fce000f8e20ff */
[----:B------:R-:W-:Y:S01]  /*3eb0*/  MUFU.SIN R178, R88 ;  /* 0x0000005800b27308 */ /* 0x000fe20000000400 */
[----:B0-----:R-:W-:-:S04]  /*3ec0*/  IADD3 R89, PT, PT, R2, 0x40, RZ ;  /* 0x0000004002597810 */ /* 0x001fc80007ffe0ff */
[-C--:B------:R-:W-:Y:S02]  /*3ed0*/  LEA.HI.SX32 R89, R89, R2.reuse, 0x1b ;  /* 0x0000000259597211 */ /* 0x080fe400078fdaff */
[----:B------:R-:W-:Y:S01]  /*3ee0*/  LEA.HI.SX32 R2, R2, R2, 0x1b ;  /* 0x0000000202027211 */ /* 0x000fe200078fdaff */
[----:B------:R0:W-:Y:S01]  /*3ef0*/  MUFU.COS R179, R88 ;  /* 0x0000005800b37308 */ /* 0x0001e20000000000 */
[----:B------:R-:W-:Y:S02]  /*3f00*/  LEA R89, R89, UR20, 0x4 ;  /* 0x0000001459597c11 */ /* 0x000fe4000f8e20ff */
[----:B------:R-:W-:Y:S02]  /*3f10*/  LEA R87, R2, UR20, 0x4 ;  /* 0x0000001402577c11 */ /* 0x000fe4000f8e20ff */
[----:B------:R-:W-:-:S03]  /*3f20*/  SEL R2, R189, R92, !P0 ;  /* 0x0000005cbd027207 */ /* 0x000fc60004000000 */
[----:B------:R-:W-:Y:S01]  /*3f30*/  MUFU.SIN R176, R90 ;  /* 0x0000005a00b07308 */ /* 0x000fe20000000400 */
[----:B0-----:R-:W-:Y:S01]  /*3f40*/  LEA R88, R86, UR20, 0x4 ;  /* 0x0000001456587c11 */ /* 0x001fe2000f8e20ff */
[----:B--2---:R0:W-:Y:S01]  /*3f50*/  STS.128 [R87], R52 ;  /* 0x0000003457007388 */ /* 0x0041e20000000c00 */
[----:B------:R-:W-:Y:S02]  /*3f60*/  MOV R86, UR47 ;  /* 0x0000002f00567c02 */ /* 0x000fe40008000f00 */
[----:B------:R-:W-:Y:S01]  /*3f70*/  LEA R2, R2, UR20, 0x3 ;  /* 0x0000001402027c11 */ /* 0x000fe2000f8e18ff */
[----:B------:R2:W-:Y:S02]  /*3f80*/  STS.128 [R88+0x200], R56 ;  /* 0x0002003858007388 */ /* 0x0005e40000000c00 */
[----:B------:R-:W-:Y:S01]  /*3f90*/  FMUL.FTZ R86, R86, 1.4426950216293334961 ;  /* 0x3fb8aa3b56567820 */ /* 0x000fe20000410000 */
[----:B------:R4:W3:Y:S01]  /*3fa0*/  MUFU.COS R177, R90 ;  /* 0x0000005a00b17308 */ /* 0x0008e20000000000 */
[----:B------:R5:W-:Y:S02]  /*3fb0*/  STS.128 [R89+0x400], R60 ;  /* 0x0004003c59007388 */ /* 0x000be40000000c00 */
[----:B------:R-:W-:-:S02]  /*3fc0*/  FMUL.FTZ R92, R86, R125 ;  /* 0x0000007d565c7220 */ /* 0x000fc40000410000 */
[----:B------:R-:W-:Y:S03]  /*3fd0*/  STS.128 [R91+0x600], R64 ;  /* 0x000600405b007388 */ /* 0x000fe60000000c00 */
[----:B------:R-:W-:Y:S01]  /*3fe0*/  MUFU.SIN R195, R98 ;  /* 0x0000006200c37308 */ /* 0x000fe20000000400 */
[C---:B----4-:R-:W-:Y:S01]  /*3ff0*/  FMUL.FTZ R90, R86.reuse, R126 ;  /* 0x0000007e565a7220 */ /* 0x050fe20000410000 */
[C---:B0-----:R-:W-:Y:S01]  /*4000*/  FMUL.FTZ R52, R86.reuse, R124 ;  /* 0x0000007c56347220 */ /* 0x041fe20000410000 */
[C---:B------:R-:W-:Y:S01]  /*4010*/  FMUL.FTZ R53, R86.reuse, R123 ;  /* 0x0000007b56357220 */ /* 0x040fe20000410000 */
[C---:B------:R-:W-:Y:S01]  /*4020*/  FMUL.FTZ R54, R86.reuse, R122 ;  /* 0x0000007a56367220 */ /* 0x040fe20000410000 */
[C---:B------:R-:W-:Y:S01]  /*4030*/  FMUL.FTZ R55, R86.reuse, R121 ;  /* 0x0000007956377220 */ /* 0x040fe20000410000 */
[C---:B--2---:R-:W-:Y:S01]  /*4040*/  FMUL.FTZ R56, R86.reuse, R120 ;  /* 0x0000007856387220 */ /* 0x044fe20000410000 */
[----:B------:R-:W-:Y:S01]  /*4050*/  STS.128 [R93+0x800], R68 ;  /* 0x000800445d007388 */ /* 0x000fe20000000c00 */
[----:B------:R-:W0:Y:S01]  /*4060*/  MUFU.EX2 R90, R90 ;  /* 0x0000005a005a7308 */ /* 0x000e220000000800 */
[C---:B------:R-:W-:Y:S01]  /*4070*/  FMUL.FTZ R57, R86.reuse, R119 ;  /* 0x0000007756397220 */ /* 0x040fe20000410000 */
[----:B-----5:R-:W-:Y:S01]  /*4080*/  FMUL.FTZ R60, R86, R118 ;  /* 0x00000076563c7220 */ /* 0x020fe20000410000 */
[----:B------:R2:W-:Y:S01]  /*4090*/  STS.128 [R95+0xa00], R72 ;  /* 0x000a00485f007388 */ /* 0x0005e20000000c00 */
[----:B------:R-:W4:Y:S03]  /*40a0*/  MUFU.EX2 R52, R52 ;  /* 0x0000003400347308 */ /* 0x000f260000000800 */
[----:B------:R-:W-:Y:S01]  /*40b0*/  STS.128 [R99+0xc00], R76 ;  /* 0x000c004c63007388 */ /* 0x000fe20000000c00 */
[----:B------:R5:W1:Y:S03]  /*40c0*/  MUFU.EX2 R168, R53 ;  /* 0x0000003500a87308 */ /* 0x000a660000000800 */
[----:B------:R3:W-:Y:S01]  /*40d0*/  STS.128 [R101+0xe00], R80 ;  /* 0x000e005065007388 */ /* 0x0007e20000000c00 */
[----:B------:R-:W3:Y:S01]  /*40e0*/  MUFU.EX2 R92, R92 ;  /* 0x0000005c005c7308 */ /* 0x000ee20000000800 */
[----:B0-----:R-:W-:Y:S01]  /*40f0*/  FMUL.FTZ R174, R90, R151 ;  /* 0x000000975aae7220 */ /* 0x001fe20000410000 */
[----:B------:R-:W-:-:S02]  /*4100*/  LOP3.LUT R151, R150, 0x3e0, RZ, 0xc0, !PT ;  /* 0x000003e096977812 */ /* 0x000fc400078ec0ff */
[----:B------:R-:W0:Y:S01]  /*4110*/  MUFU.EX2 R54, R54 ;  /* 0x0000003600367308 */ /* 0x000e220000000800 */
[----:B-----5:R-:W-:Y:S01]  /*4120*/  FMUL.FTZ R53, R86, R127 ;  /* 0x0000007f56357220 */ /* 0x020fe20000410000 */
[C---:B----4-:R-:W-:Y:S01]  /*4130*/  FMUL.FTZ R171, R52.reuse, R171 ;  /* 0x000000ab34ab7220 */ /* 0x050fe20000410000 */
[----:B------:R-:W-:Y:S01]  /*4140*/  FMUL.FTZ R170, R52, R165 ;  /* 0x000000a534aa7220 */ /* 0x000fe20000410000 */
[----:B------:R-:W-:Y:S01]  /*4150*/  IADD3 R52, PT, PT, R151, R130, RZ ;  /* 0x0000008297347210 */ /* 0x000fe20007ffe0ff */
[----:B------:R-:W4:Y:S01]  /*4160*/  MUFU.EX2 R55, R55 ;  /* 0x0000003700377308 */ /* 0x000f220000000800 */
[----:B--2---:R-:W-:Y:S01]  /*4170*/  FMUL.FTZ R72, R86, R117 ;  /* 0x0000007556487220 */ /* 0x004fe20000410000 */
[----:B-1----:R-:W-:Y:S01]  /*4180*/  FMUL.FTZ R169, R168, R169 ;  /* 0x000000a9a8a97220 */ /* 0x002fe20000410000 */
[----:B------:R-:W-:Y:S01]  /*4190*/  SHF.L.U32 R52, R52, 0x3, RZ ;  /* 0x0000000334347819 */ /* 0x000fe200000006ff */
[----:B------:R-:W1:Y:S01]  /*41a0*/  MUFU.EX2 R56, R56 ;  /* 0x0000003800387308 */ /* 0x000e620000000800 */
[----:B---3--:R-:W-:Y:S01]  /*41b0*/  FMUL.FTZ R172, R92, R163 ;  /* 0x000000a35cac7220 */ /* 0x008fe20000410000 */
[----:B------:R-:W-:Y:S01]  /*41c0*/  FMUL.FTZ R80, R86, R116 ;  /* 0x0000007456507220 */ /* 0x000fe20000410000 */
[----:B------:R-:W-:Y:S01]  /*41d0*/  LEA.HI.SX32 R52, R52, R52, 0x1b ;  /* 0x0000003434347211 */ /* 0x000fe200078fdaff */
[----:B------:R-:W-:Y:S01]  /*41e0*/  FMUL.FTZ R168, R168, R167 ;  /* 0x000000a7a8a87220 */ /* 0x000fe20000410000 */
[----:B------:R-:W-:Y:S01]  /*41f0*/  FMUL.FTZ R175, R90, R175 ;  /* 0x000000af5aaf7220 */ /* 0x000fe20000410000 */
[----:B------:R-:W-:Y:S01]  /*4200*/  FMUL.FTZ R173, R92, R173 ;  /* 0x000000ad5cad7220 */ /* 0x000fe20000410000 */
[----:B------:R-:W-:Y:S01]  /*4210*/  LEA R87, R52, UR20, 0x4 ;  /* 0x0000001434577c11 */ /* 0x000fe2000f8e20ff */
[----:B------:R2:W3:Y:S01]  /*4220*/  MUFU.EX2 R88, R53 ;  /* 0x0000003500587308 */ /* 0x0004e20000000800 */
[C---:B0-----:R-:W-:Y:S01]  /*4230*/  FMUL.FTZ R167, R54.reuse, R183 ;  /* 0x000000b736a77220 */ /* 0x041fe20000410000 */
[----:B------:R-:W-:Y:S01]  /*4240*/  FMUL.FTZ R166, R54, R181 ;  /* 0x000000b536a67220 */ /* 0x000fe20000410000 */
[C---:B----4-:R-:W-:Y:S01]  /*4250*/  FMUL.FTZ R165, R55.reuse, R94 ;  /* 0x0000005e37a57220 */ /* 0x050fe20000410000 */
[----:B------:R0:W4:Y:S01]  /*4260*/  MUFU.EX2 R89, R57 ;  /* 0x0000003900597308 */ /* 0x0001220000000800 */
[----:B------:R-:W-:Y:S01]  /*4270*/  FMUL.FTZ R164, R55, R164 ;  /* 0x000000a437a47220 */ /* 0x000fe20000410000 */
[C---:B-1----:R-:W-:Y:S01]  /*4280*/  FMUL.FTZ R163, R56.reuse, R187 ;  /* 0x000000bb38a37220 */ /* 0x042fe20000410000 */
[----:B------:R-:W-:Y:S01]  /*4290*/  FMUL.FTZ R162, R56, R185 ;  /* 0x000000b938a27220 */ /* 0x000fe20000410000 */
[----:B------:R-:W-:Y:S01]  /*42a0*/  NOP ;  /* 0x0000000000007918 */ /* 0x000fe20000000000 */
[----:B------:R1:W-:Y:S01]  /*42b0*/  MUFU.EX2 R90, R60 ;  /* 0x0000003c005a7308 */ /* 0x0003e20000000800 */
[----:B--2---:R-:W2:Y:S01]  /*42c0*/  LDS.128 R52, [R87] ;  /* 0x0000000057347984 */ /* 0x004ea20000000c00 */
[C---:B------:R-:W-:Y:S01]  /*42d0*/  FMUL.FTZ R93, R86.reuse, R115 ;  /* 0x00000073565d7220 */ /* 0x040fe20000410000 */
[C---:B------:R-:W-:Y:S01]  /*42e0*/  FMUL.FTZ R95, R86.reuse, R113 ;  /* 0x00000071565f7220 */ /* 0x040fe20000410000 */
[----:B------:R-:W5:Y:S01]  /*42f0*/  MUFU.EX2 R91, R72 ;  /* 0x00000048005b7308 */ /* 0x000f620000000800 */
[----:B0-----:R-:W0:Y:S01]  /*4300*/  LDS.128 R56, [R87+0x10] ;  /* 0x0000100057387984 */ /* 0x001e220000000c00 */
[C---:B------:R-:W-:Y:S01]  /*4310*/  FMUL.FTZ R94, R86.reuse, R114 ;  /* 0x00000072565e7220 */ /* 0x040fe20000410000 */
[----:B------:R-:W-:Y:S01]  /*4320*/  FMUL.FTZ R86, R86, R112 ;  /* 0x0000007056567220 */ /* 0x000fe20000410000 */
[----:B------:R-:W5:Y:S01]  /*4330*/  MUFU.EX2 R92, R80 ;  /* 0x00000050005c7308 */ /* 0x000f620000000800 */
[----:B------:R-:W0:Y:S01]  /*4340*/  LDS.128 R68, [R87+0x40] ;  /* 0x0000400057447984 */ /* 0x000e220000000c00 */
[C---:B---3--:R-:W-:Y:S01]  /*4350*/  FMUL.FTZ R96, R88.reuse, R96 ;  /* 0x0000006058607220 */ /* 0x048fe20000410000 */
[----:B------:R-:W-:Y:S01]  /*4360*/  FMUL.FTZ R97, R88, R97 ;  /* 0x0000006158617220 */ /* 0x000fe20000410000 */
[----:B------:R-:W3:Y:S01]  /*4370*/  MUFU.EX2 R93, R93 ;  /* 0x0000005d005d7308 */ /* 0x000ee20000000800 */
[----:B-1----:R-:W1:Y:S01]  /*4380*/  LDS.128 R60, [R87+0x20] ;  /* 0x00002000573c7984 */ /* 0x002e620000000c00 */
[C---:B----4-:R-:W-:Y:S01]  /*4390*/  FMUL.FTZ R161, R89.reuse, R161 ;  /* 0x000000a159a17220 */ /* 0x050fe20000410000 */
[----:B------:R-:W-:Y:S01]  /*43a0*/  FMUL.FTZ R160, R89, R160 ;  /* 0x000000a059a07220 */ /* 0x000fe20000410000 */
[----:B------:R-:W4:Y:S01]  /*43b0*/  MUFU.EX2 R95, R95 ;  /* 0x0000005f005f7308 */ /* 0x000f220000000800 */
[----:B------:R-:W1:Y:S01]  /*43c0*/  LDS.128 R64, [R87+0x30] ;  /* 0x0000300057407984 */ /* 0x000e620000000c00 */
[C---:B-----5:R-:W-:Y:S01]  /*43d0*/  FMUL.FTZ R157, R91.reuse, R157 ;  /* 0x0000009d5b9d7220 */ /* 0x060fe20000410000 */
[----:B------:R-:W-:Y:S01]  /*43e0*/  FMUL.FTZ R156, R91, R156 ;  /* 0x0000009c5b9c7220 */ /* 0x000fe20000410000 */
[----:B------:R-:W5:Y:S01]  /*43f0*/  MUFU.COS R196, R98 ;  /* 0x0000006200c47308 */ /* 0x000f620000000000 */
[----:B------:R-:W5:Y:S01]  /*4400*/  LDS.128 R72, [R87+0x50] ;  /* 0x0000500057487984 */ /* 0x000f620000000c00 */
[C---:B------:R-:W-:Y:S01]  /*4410*/  FMUL.FTZ R159, R90.reuse, R159 ;  /* 0x0000009f5a9f7220 */ /* 0x040fe20000410000 */
[----:B------:R-:W-:Y:S01]  /*4420*/  FMUL.FTZ R158, R90, R158 ;  /* 0x0000009e5a9e7220 */ /* 0x000fe20000410000 */
[C---:B------:R-:W-:Y:S01]  /*4430*/  FMUL.FTZ R155, R92.reuse, R155 ;  /* 0x0000009b5c9b7220 */ /* 0x040fe20000410000 */
[----:B------:R-:W5:Y:S01]  /*4440*/  LDS.128 R76, [R87+0x60] ;  /* 0x00006000574c7984 */ /* 0x000f620000000c00 */
[C---:B---3--:R-:W-:Y:S01]  /*4450*/  FMUL.FTZ R153, R93.reuse, R153 ;  /* 0x000000995d997220 */ /* 0x048fe20000410000 */
[----:B------:R-:W-:Y:S01]  /*4460*/  FMUL.FTZ R152, R93, R152 ;  /* 0x000000985d987220 */ /* 0x000fe20000410000 */
[----:B------:R-:W3:Y:S01]  /*4470*/  MUFU.EX2 R94, R94 ;  /* 0x0000005e005e7308 */ /* 0x000ee20000000800 */
[----:B------:R2:W5:Y:S01]  /*4480*/  LDS.128 R80, [R87+0x70] ;  /* 0x0000700057507984 */ /* 0x0005620000000c00 */
[C---:B----4-:R-:W-:Y:S01]  /*4490*/  FMUL.FTZ R177, R95.reuse, R177 ;  /* 0x000000b15fb17220 */ /* 0x050fe20000410000 */
[----:B------:R-:W-:Y:S01]  /*44a0*/  FMUL.FTZ R176, R95, R176 ;  /* 0x000000b05fb07220 */ /* 0x000fe20000410000 */
[----:B------:R-:W4:Y:S01]  /*44b0*/  MUFU.EX2 R86, R86 ;  /* 0x0000005600567308 */ /* 0x000f220000000800 */
[----:B------:R4:W-:Y:S01]  /*44c0*/  STS.64 [R2+0x4a60], R96 ;  /* 0x004a606002007388 */ /* 0x0009e20000000a00 */
[----:B------:R-:W-:Y:S01]  /*44d0*/  FMUL.FTZ R154, R92, R154 ;  /* 0x0000009a5c9a7220 */ /* 0x000fe20000410000 */
[----:B--2---:R-:W-:Y:S01]  /*44e0*/  FMUL.FTZ R87, R55, UR34 ;  /* 0x0000002237577c20 */ /* 0x004fe20008410000 */
[----:B------:R-:W-:Y:S01]  /*44f0*/  FMUL.FTZ R85, R53, UR34 ;  /* 0x0000002235557c20 */ /* 0x000fe20008410000 */
[C---:B---3--:R-:W-:Y:S01]  /*4500*/  FMUL.FTZ R179, R94.reuse, R179 ;  /* 0x000000b35eb37220 */ /* 0x048fe20000410000 */
[----:B------:R-:W-:Y:S01]  /*4510*/  FMUL.FTZ R178, R94, R178 ;  /* 0x000000b25eb27220 */ /* 0x000fe20000410000 */
[----:B0-----:R-:W-:Y:S01]  /*4520*/  FMUL.FTZ R91, R59, UR34 ;  /* 0x000000223b5b7c20 */ /* 0x001fe20008410000 */
[----:B------:R-:W-:Y:S01]  /*4530*/  FMUL.FTZ R89, R57, UR34 ;  /* 0x0000002239597c20 */ /* 0x000fe20008410000 */
[----:B------:R-:W-:Y:S01]  /*4540*/  FFMA.FTZ R192, R54, UR35, R87 ;  /* 0x0000002336c07c23 */ /* 0x000fe20008010057 */
[----:B------:R-:W-:Y:S01]  /*4550*/  FFMA.FTZ R85, R52, UR35, R85 ;  /* 0x0000002334557c23 */ /* 0x000fe20008010055 */
[----:B------:R-:W-:Y:S01]  /*4560*/  FMUL.FTZ R181, R69, UR34 ;  /* 0x0000002245b57c20 */ /* 0x000fe20008410000 */
[----:B------:R-:W-:Y:S01]  /*4570*/  FMUL.FTZ R183, R71, UR34 ;  /* 0x0000002247b77c20 */ /* 0x000fe20008410000 */
[----:B------:R-:W-:Y:S01]  /*4580*/  FFMA.FTZ R190, R58, UR35, R91 ;  /* 0x000000233abe7c23 */ /* 0x000fe2000801005b */
[----:B------:R-:W-:Y:S01]  /*4590*/  FFMA.FTZ R89, R56, UR35, R89 ;  /* 0x0000002338597c23 */ /* 0x000fe20008010059 */
[----:B-1----:R-:W-:Y:S01]  /*45a0*/  FMUL.FTZ R93, R61, UR34 ;  /* 0x000000223d5d7c20 */ /* 0x002fe20008410000 */
[----:B------:R-:W-:Y:S01]  /*45b0*/  FMUL.FTZ R95, R63, UR34 ;  /* 0x000000223f5f7c20 */ /* 0x000fe20008410000 */
[----:B------:R-:W-:Y:S01]  /*45c0*/  FFMA.FTZ R181, R68, UR35, R181 ;  /* 0x0000002344b57c23 */ /* 0x000fe200080100b5 */
[----:B------:R-:W-:Y:S01]  /*45d0*/  FFMA.FTZ R184, R70, UR35, R183 ;  /* 0x0000002346b87c23 */ /* 0x000fe200080100b7 */
        /* <DEDUP_REMOVED lines=17> */
[----:B----4-:R-:W-:Y:S01]  /*46f0*/  FFMA.FTZ R2, R82, UR35, R197 ;  /* 0x0000002352027c23 */ /* 0x010fe200080100c5 */
[----:B------:R-:W-:Y:S01]  /*4700*/  FMUL.FTZ R185, R104, -R181 ;  /* 0x800000b568b97220 */ /* 0x000fe20000410000 */
        /* <DEDUP_REMOVED lines=28> */
.L_x_10316:
[----:B------:R-:W0:Y:S02]  /*48d0*/  LDS.64 R100, [R100+UR20+0x5a68] ;  /* 0x005a681464647984 */ /* 0x000e240008000a00 */
.L_x_10317:
[----:B------:R-:W-:Y:S05]  /*48e0*/  BSYNC.RECONVERGENT B0 ;  /* 0x0000000000007941 */ /* 0x000fea0003800200 */
.L_x_10315:
[----:B------:R-:W2:Y:S01]  /*48f0*/  @P1 LDC R85, c[0x0][0x38c] ;  /* 0x0000e300ff551b82 */ /* 0x000ea20000000800 */
[----:B------:R-:W-:Y:S01]  /*4900*/  MOV R2, UR13 ;  /* 0x0000000d00027c02 */ /* 0x000fe20008000f00 */
[----:B------:R-:W-:Y:S01]  /*4910*/  HFMA2 R89, -RZ, RZ, 0, 9.5367431640625e-07 ;  /* 0x00000010ff597431 */ /* 0x000fe200000001ff */
[----:B------:R-:W-:Y:S02]  /*4920*/  MOV R84, 0x3f800000 ;  /* 0x3f80000000547802 */ /* 0x000fe40000000f00 */
[----:B------:R-:W-:Y:S02]  /*4930*/  CS2R R86, SRZ ;  /* 0x0000000000567805 */ /* 0x000fe4000001ff00 */
[----:B------:R-:W-:Y:S01]  /*4940*/  @P1 IADD3 R2, PT, PT, R2, -0x2, RZ ;  /* 0xfffffffe02021810 */ /* 0x000fe20007ffe0ff */
[----:B------:R-:W-:Y:S01]  /*4950*/  FMUL.FTZ R90, R16, R127 ;  /* 0x0000007f105a7220 */ /* 0x000fe20000410000 */
[----:B------:R-:W-:-:S04]  /*4960*/  FMUL.FTZ R92, RZ, R174 ;  /* 0x000000aeff5c7220 */ /* 0x000fc80000410000 */
[----:B------:R-:W-:Y:S01]  /*4970*/  FFMA.FTZ R92, R175, R90, -R92 ;  /* 0x0000005aaf5c7223 */ /* 0x000fe2000001085c */
[----:B--2---:R-:W-:-:S03]  /*4980*/  @P1 IMAD R2, R2, R85, UR8 ;  /* 0x0000000802021e24 */ /* 0x004fc6000f8e0255 */
[----:B------:R-:W-:Y:S01]  /*4990*/  FFMA.FTZ R92, R17, R126, R92 ;  /* 0x0000007e115c7223 */ /* 0x000fe2000001005c */
[----:B------:R-:W-:Y:S02]  /*49a0*/  HFMA2 R85, -RZ, RZ, 0, 0 ;  /* 0x00000000ff557431 */ /* 0x000fe400000001ff */
[----:B------:R-:W-:-:S04]  /*49b0*/  @P1 IMAD.WIDE R88, R2, R89, UR4 ;  /* 0x0000000402581e25 */ /* 0x000fc8000f8e0259 */
[----:B------:R-:W-:-:S04]  /*49c0*/  FMUL.FTZ R2, R174, R90 ;  /* 0x0000005aae027220 */ /* 0x000fc80000410000 */
[----:B------:R-:W-:Y:S01]  /*49d0*/  FFMA.FTZ R2, RZ, R175, R2 ;  /* 0x000000afff027223 */ /* 0x000fe20000010002 */
[----:B------:R2:W5:Y:S01]  /*49e0*/  @P1 LDG.E.128 R84, desc[UR22][R88.64] ;  /* 0x0000001658541981 */ /* 0x000562000c1e1d00 */
[----:B------:R-:W-:Y:S01]  /*49f0*/  FMUL.FTZ R90, R172, R92 ;  /* 0x0000005cac5a7220 */ /* 0x000fe20000410000 */
[----:B------:R-:W-:Y:S01]  /*4a00*/  ISETP.GT.U32.AND P2, PT, R150, 0x1f, PT ;  /* 0x0000001f9600780c */ /* 0x000fe20003f44070 */
[----:B------:R-:W-:-:S04]  /*4a10*/  FADD.FTZ R2, RZ, R2 ;  /* 0x00000002ff027221 */ /* 0x000fc80000010000 */
[-C--:B------:R-:W-:Y:S01]  /*4a20*/  FMUL.FTZ R91, R172, R2.reuse ;  /* 0x00000002ac5b7220 */ /* 0x080fe20000410000 */
[----:B------:R-:W-:-:S03]  /*4a30*/  FFMA.FTZ R90, R173, R2, R90 ;  /* 0x00000002ad5a7223 */ /* 0x000fc6000001005a */
[----:B------:R-:W-:Y:S01]  /*4a40*/  FFMA.FTZ R91, R173, R92, -R91 ;  /* 0x0000005cad5b7223 */ /* 0x000fe2000001085b */
[----:B------:R-:W-:-:S03]  /*4a50*/  FADD.FTZ R90, RZ, R90 ;  /* 0x0000005aff5a7221 */ /* 0x000fc60000010000 */
[----:B------:R-:W-:Y:S01]  /*4a60*/  FFMA.FTZ R91, R18, R125, R91 ;  /* 0x0000007d125b7223 */ /* 0x000fe2000001005b */
[----:B------:R-:W-:-:S03]  /*4a70*/  FMUL.FTZ R2, R170, R90 ;  /* 0x0000005aaa027220 */ /* 0x000fc60000410000 */
[-C--:B--2---:R-:W-:Y:S01]  /*4a80*/  FMUL.FTZ R89, R170, R91.reuse ;  /* 0x0000005baa597220 */ /* 0x084fe20000410000 */
        /* <DEDUP_REMOVED lines=19> */
[-C--:B------:R-:W-:Y:S01]  /*4bc0*/  FFMA.FTZ R2, R97, R175.reuse, R2 ;  /* 0x000000af61027223 */ /* 0x080fe20000010002 */
[-C--:B------:R-:W-:Y:S01]  /*4bd0*/  FMUL.FTZ R91, R164, R90.reuse ;  /* 0x0000005aa45b7220 */ /* 0x080fe20000410000 */
        /* <DEDUP_REMOVED lines=105> */
[CC--:B------:R-:W-:Y:S01]  /*5270*/  FMUL.FTZ R93, R195.reuse, R90.reuse ;  /* 0x0000005ac35d7220 */ /* 0x0c0fe20000410000 */
        /* <DEDUP_REMOVED lines=94> */
.L_x_10441:
        /* <DEDUP_REMOVED lines=13> */
.L_x_10444:
[----:B------:R-:W-:-:S03]  /*5930*/  UMOV UR33, 0xffffffff ;  /* 0xffffffff00217882 */ /* 0x000fc60000000000 */
[----:B------:R-:W-:Y:S05]  /*5940*/  BRA.DIV UR33, `(.L_x_10321) ;  /* 0x0000007a21e07947 */ /* 0x000fea000b800000 */
.L_x_10447:
[----:B------:R-:W-:-:S03]  /*5950*/  UMOV UR33, 0xffffffff ;  /* 0xffffffff00217882 */ /* 0x000fc60000000000 */
[----:B------:R-:W-:Y:S05]  /*5960*/  BRA.DIV UR33, `(.L_x_10322) ;  /* 0x0000007e21007947 */ /* 0x000fea000b800000 */
.L_x_10450:
[----:B------:R-:W-:-:S03]  /*5970*/  UMOV UR33, 0xffffffff ;  /* 0xffffffff00217882 */ /* 0x000fc60000000000 */
[----:B------:R-:W-:Y:S05]  /*5980*/  BRA.DIV UR33, `(.L_x_10323) ;  /* 0x0000007e21207947 */ /* 0x000fea000b800000 */
.L_x_10453:
        /* <DEDUP_REMOVED lines=10> */
.L_x_10463:
[C---:B0-----:R-:W-:Y:S01]  /*5a30*/  FMUL.FTZ R92, R93.reuse, R202 ;  /* 0x000000ca5d5c7220 */ /* 0x041fe20000410000 */
[-C--:B------:R-:W-:Y:S01]  /*5a40*/  FMUL.FTZ R95, R93, R87.reuse ;  /* 0x000000575d5f7220 */ /* 0x080fe20000410000 */
[C---:B------:R-:W-:Y:S02]  /*5a50*/  FMUL.FTZ R94, R201.reuse, R87 ;  /* 0x00000057c95e7220 */ /* 0x040fe40000410000 */
[C---:B------:R-:W-:Y:S01]  /*5a60*/  FFMA.FTZ R85, R201.reuse, R84, R92 ;  /* 0x00000054c9557223 */ /* 0x040fe2000001005c */
[-C--:B----4-:R-:W-:Y:S01]  /*5a70*/  FFMA.FTZ R95, R201, R86.reuse, R95 ;  /* 0x00000056c95f7223 */ /* 0x090fe2000001005f */
[----:B------:R-:W-:Y:S01]  /*5a80*/  FFMA.FTZ R94, R93, R86, -R94 ;  /* 0x000000565d5e7223 */ /* 0x000fe2000001085e */
[----:B------:R-:W-:Y:S02]  /*5a90*/  FMUL.FTZ R92, R201, R202 ;  /* 0x000000cac95c7220 */ /* 0x000fe40000410000 */
[----:B------:R-:W-:Y:S01]  /*5aa0*/  @P0 FADD.FTZ R87, R200, R95 ;  /* 0x0000005fc8570221 */ /* 0x000fe20000010000 */
        /* <DEDUP_REMOVED lines=15> */
.L_x_10318:
[----:B------:R-:W-:Y:S05]  /*5ba0*/  WARPSYNC.ALL ;  /* 0x0000000000007948 */ /* 0x000fea0003800000 */
[-C--:B01-3-5:R-:W-:Y:S01]  /*5bb0*/  FMUL.FTZ R85, R195, R101.reuse ;  /* 0x00000065c3557220 */ /* 0x0abfe20000410000 */
[----:B------:R-:W-:Y:S01]  /*5bc0*/  FMUL.FTZ R87, R83, UR35 ;  /* 0x0000002353577c20 */ /* 0x000fe20008410000 */
[C---:B------:R-:W-:Y:S01]  /*5bd0*/  FMUL.FTZ R2, R196.reuse, R101 ;  /* 0x00000065c4027220 */ /* 0x040fe20000410000 */
[----:B------:R-:W-:Y:S01]  /*5be0*/  FMUL.FTZ R211, R81, UR35 ;  /* 0x0000002351d37c20 */ /* 0x000fe20008410000 */
[-C--:B------:R-:W-:Y:S01]  /*5bf0*/  FFMA.FTZ R85, R196, R100.reuse, -R85 ;  /* 0x00000064c4557223 */ /* 0x080fe20000010855 */
[----:B------:R-:W-:Y:S01]  /*5c00*/  FFMA.FTZ R236, R82, UR34, -R87 ;  /* 0x0000002252ec7c23 */ /* 0x000fe20008010857 */
[C---:B------:R-:W-:Y:S01]  /*5c10*/  FFMA.FTZ R2, -R195.reuse, R100, -R2 ;  /* 0x00000064c3027223 */ /* 0x040fe20000010902 */
[----:B------:R-:W-:Y:S01]  /*5c20*/  FMUL.FTZ R87, R195, R197 ;  /* 0x000000c5c3577220 */ /* 0x000fe20000410000 */
[----:B------:R-:W-:Y:S01]  /*5c30*/  FMUL.FTZ R86, R176, R85 ;  /* 0x00000055b0567220 */ /* 0x000fe20000410000 */
[----:B------:R-:W-:Y:S01]  /*5c40*/  FMUL.FTZ R84, R149, R236 ;  /* 0x000000ec95547220 */ /* 0x000fe20000410000 */
[----:B------:R-:W-:Y:S01]  /*5c50*/  FFMA.FTZ R211, R80, UR34, -R211 ;  /* 0x0000002250d37c23 */ /* 0x000fe200080108d3 */
[----:B------:R-:W-:Y:S01]  /*5c60*/  BAR.SYNC.DEFER_BLOCKING 0x0 ;  /* 0x0000000000007b1d */ /* 0x000fe20000010000 */
[----:B--2---:R-:W-:Y:S01]  /*5c70*/  FFMA.FTZ R88, R177, R2, -R86 ;  /* 0x00000002b1587223 */ /* 0x004fe20000010856 */
[----:B------:R-:W-:Y:S01]  /*5c80*/  FMUL.FTZ R86, R195, R84 ;  /* 0x00000054c3567220 */ /* 0x000fe20000410000 */
[----:B------:R-:W-:Y:S01]  /*5c90*/  FMUL.FTZ R2, R176, R2 ;  /* 0x00000002b0027220 */ /* 0x000fe20000410000 */
[----:B------:R-:W-:Y:S01]  /*5ca0*/  FFMA.FTZ R87, R196, R84, R87 ;  /* 0x00000054c4577223 */ /* 0x000fe20000010057 */
[----:B------:R-:W-:Y:S01]  /*5cb0*/  FMUL.FTZ R84, R178, R88 ;  /* 0x00000058b2547220 */ /* 0x000fe20000410000 */
[----:B------:R-:W-:Y:S01]  /*5cc0*/  FFMA.FTZ R89, R196, R197, -R86 ;  /* 0x000000c5c4597223 */ /* 0x000fe20000010856 */
[----:B------:R-:W-:Y:S01]  /*5cd0*/  FFMA.FTZ R2, R177, R85, R2 ;  /* 0x00000055b1027223 */ /* 0x000fe20000010002 */
[----:B------:R-:W-:Y:S01]  /*5ce0*/  FFMA.FTZ R87, R148, R211, R87 ;  /* 0x000000d394577223 */ /* 0x000fe20000010057 */
[----:B------:R-:W-:Y:S01]  /*5cf0*/  FMUL.FTZ R229, R65, UR35 ;  /* 0x0000002341e57c20 */ /* 0x000fe20008410000 */
        /* <DEDUP_REMOVED lines=15> */
[-C--:B------:R-:W-:Y:S01]  /*5df0*/  FMUL.FTZ R84, R178, R89.reuse ;  /* 0x00000059b2547220 */ /* 0x080fe20000410000 */
[----:B------:R-:W-:Y:S01]  /*5e00*/  FFMA.FTZ R88, R153, R88, -R87 ;  /* 0x0000005899587223 */ /* 0x000fe20000010857 */
[----:B------:R-:W-:Y:S01]  /*5e10*/  FMUL.FTZ R90, R154, R86 ;  /* 0x000000569a5a7220 */ /* 0x000fe20000410000 */
[----:B------:R-:W-:Y:S01]  /*5e20*/  FMUL.FTZ R87, R77, UR35 ;  /* 0x000000234d577c20 */ /* 0x000fe20008410000 */
[-C--:B------:R-:W-:Y:S01]  /*5e30*/  FFMA.FTZ R85, R179, R2.reuse, R84 ;  /* 0x00000002b3557223 */ /* 0x080fe20000010054 */
[----:B------:R-:W-:Y:S01]  /*5e40*/  FMUL.FTZ R2, R178, R2 ;  /* 0x00000002b2027220 */ /* 0x000fe20000410000 */
[-C--:B------:R-:W-:Y:S01]  /*5e50*/  FMUL.FTZ R91, R154, R88.reuse ;  /* 0x000000589a5b7220 */ /* 0x080fe20000410000 */
        /* <DEDUP_REMOVED lines=9> */
[CC--:B------:R-:W-:Y:S01]  /*5ef0*/  FMUL.FTZ R86, R152.reuse, R85.reuse ;  /* 0x0000005598567220 */ /* 0x0c0fe20000410000 */
[----:B------:R-:W-:Y:S01]  /*5f00*/  FMUL.FTZ R84, R152, R2 ;  /* 0x0000000298547220 */ /* 0x000fe20000410000 */
[----:B------:R-:W-:Y:S01]  /*5f10*/  FFMA.FTZ R90, R157, R90, -R87 ;  /* 0x0000005a9d5a7223 */ /* 0x000fe20000010857 */
[----:B------:R-:W-:Y:S01]  /*5f20*/  FMUL.FTZ R89, R75, UR35 ;  /* 0x000000234b597c20 */ /* 0x000fe20008410000 */
[C---:B------:R-:W-:Y:S01]  /*5f30*/  FFMA.FTZ R87, R153.reuse, R2, -R86 ;  /* 0x0000000299577223 */ /* 0x040fe20000010856 */
[----:B------:R-:W-:Y:S01]  /*5f40*/  FFMA.FTZ R2, R153, R85, R84 ;  /* 0x0000005599027223 */ /* 0x000fe20000010054 */
[-C--:B------:R-:W-:Y:S01]  /*5f50*/  FMUL.FTZ R86, R158, R90.reuse ;  /* 0x0000005a9e567220 */ /* 0x080fe20000410000 */
[----:B------:R-:W0:Y:S01]  /*5f60*/  LDS.64 R84, [R141+0x4258] ;  /* 0x004258008d547984 */ /* 0x000e220000000a00 */
[----:B------:R-:W-:Y:S01]  /*5f70*/  FFMA.FTZ R89, R74, UR34, -R89 ;  /* 0x000000224a597c23 */ /* 0x000fe20008010859 */
[----:B------:R-:W-:Y:S01]  /*5f80*/  FADD.FTZ R87, R182, R87 ;  /* 0x00000057b6577221 */ /* 0x000fe20000010000 */
[-C--:B------:R-:W-:Y:S01]  /*5f90*/  FMUL.FTZ R93, R158, R91.reuse ;  /* 0x0000005b9e5d7220 */ /* 0x080fe20000410000 */
[----:B------:R-:W-:Y:S01]  /*5fa0*/  FFMA.FTZ R88, R159, R91, R86 ;  /* 0x0000005b9f587223 */ /* 0x000fe20000010056 */
[----:B------:R-:W-:Y:S01]  /*5fb0*/  FFMA.FTZ R2, R3, R89, R2 ;  /* 0x0000005903027223 */ /* 0x000fe20000010002 */
[----:B------:R-:W-:Y:S01]  /*5fc0*/  FMUL.FTZ R86, R154, R87 ;  /* 0x000000579a567220 */ /* 0x000fe20000410000 */
        /* <DEDUP_REMOVED lines=22> */
[----:B------:R-:W-:Y:S01]  /*6130*/  FFMA.FTZ R229, R64, UR34, -R229 ;  /* 0x0000002240e57c23 */ /* 0x000fe200080108e5 */
[----:B------:R-:W-:Y:S01]  /*6140*/  FMUL.FTZ R2, R164, R94 ;  /* 0x0000005ea4027220 */ /* 0x000fe20000410000 */
[----:B------:R-:W-:Y:S01]  /*6150*/  FFMA.FTZ R86, R103, R91, R86 ;  /* 0x0000005b67567223 */ /* 0x000fe20000010056 */
[----:B------:R-:W-:Y:S01]  /*6160*/  FADD.FTZ R87, R184, R87 ;  /* 0x00000057b8577221 */ /* 0x000fe20000010000 */
[----:B------:R-:W-:Y:S01]  /*6170*/  FMUL.FTZ R91, R69, UR35 ;  /* 0x00000023455b7c20 */ /* 0x000fe20008410000 */
[----:B------:R-:W-:Y:S01]  /*6180*/  FFMA.FTZ R90, R165, R92, R2 ;  /* 0x0000005ca55a7223 */ /* 0x000fe20000010002 */
[C---:B------:R-:W-:Y:S01]  /*6190*/  FMUL.FTZ R88, R158.reuse, R86 ;  /* 0x000000569e587220 */ /* 0x040fe20000410000 */
[-C--:B------:R-:W-:Y:S01]  /*61a0*/  FMUL.FTZ R2, R158, R87.reuse ;  /* 0x000000579e027220 */ /* 0x080fe20000410000 */
[----:B------:R-:W-:Y:S01]  /*61b0*/  FFMA.FTZ R91, R68, UR34, -R91 ;  /* 0x00000022445b7c23 */ /* 0x000fe2000801085b */
[----:B------:R-:W-:Y:S01]  /*61c0*/  FMUL.FTZ R92, R164, R92 ;  /* 0x0000005ca45c7220 */ /* 0x000fe20000410000 */
[----:B------:R-:W-:Y:S01]  /*61d0*/  FFMA.FTZ R88, R159, R87, -R88 ;  /* 0x000000579f587223 */ /* 0x000fe20000010858 */
[----:B0-----:R-:W-:Y:S01]  /*61e0*/  FMUL.FTZ R87, R97, R85 ;  /* 0x0000005561577220 */ /* 0x001fe20000410000 */
[----:B------:R-:W-:Y:S01]  /*61f0*/  FFMA.FTZ R89, R159, R86, R2 ;  /* 0x000000569f597223 */ /* 0x000fe20000010002 */
[-C--:B------:R-:W-:Y:S01]  /*6200*/  FMUL.FTZ R2, R97, R84.reuse ;  /* 0x0000005461027220 */ /* 0x080fe20000410000 */
[----:B------:R-:W-:Y:S01]  /*6210*/  FADD.FTZ R88, R185, R88 ;  /* 0x00000058b9587221 */ /* 0x000fe20000010000 */
[----:B------:R-:W-:Y:S01]  /*6220*/  FFMA.FTZ R87, R96, R84, -R87 ;  /* 0x0000005460577223 */ /* 0x000fe20000010857 */
[----:B------:R-:W-:Y:S01]  /*6230*/  FFMA.FTZ R89, R104, R91, R89 ;  /* 0x0000005b68597223 */ /* 0x000fe20000010059 */
[----:B------:R-:W-:Y:S01]  /*6240*/  FFMA.FTZ R2, R96, R85, R2 ;  /* 0x0000005560027223 */ /* 0x000fe20000010002 */
[----:B------:R-:W-:Y:S01]  /*6250*/  FFMA.FTZ R92, R165, R94, -R92 ;  /* 0x0000005ea55c7223 */ /* 0x000fe2000001085c */
[----:B------:R-:W-:Y:S01]  /*6260*/  FFMA.FTZ R233, R16, R127, R87 ;  /* 0x0000007f10e97223 */ /* 0x000fe20000010057 */
[----:B------:R-:W-:Y:S01]  /*6270*/  FMUL.FTZ R84, R160, R89 ;  /* 0x00000059a0547220 */ /* 0x000fe20000410000 */
[----:B------:R-:W-:Y:S01]  /*6280*/  FADD.FTZ R2, RZ, R2 ;  /* 0x00000002ff027221 */ /* 0x000fe20000010000 */
[----:B------:R-:W-:Y:S01]  /*6290*/  FMUL.FTZ R91, R67, UR35 ;  /* 0x00000023435b7c20 */ /* 0x000fe20008410000 */
[CC--:B------:R-:W-:Y:S01]  /*62a0*/  FMUL.FTZ R85, R174.reuse, R233.reuse ;  /* 0x000000e9ae557220 */ /* 0x0c0fe20000410000 */
[----:B------:R-:W-:Y:S01]  /*62b0*/  FFMA.FTZ R87, R161, R88, -R84 ;  /* 0x00000058a1577223 */ /* 0x000fe20000010854 */
[----:B------:R-:W-:Y:S01]  /*62c0*/  FMUL.FTZ R84, R174, R2 ;  /* 0x00000002ae547220 */ /* 0x000fe20000410000 */
[----:B------:R-:W-:Y:S01]  /*62d0*/  FMUL.FTZ R88, R160, R88 ;  /* 0x00000058a0587220 */ /* 0x000fe20000410000 */
[C---:B------:R-:W-:Y:S01]  /*62e0*/  FFMA.FTZ R85, R175.reuse, R2, R85 ;  /* 0x00000002af557223 */ /* 0x040fe20000010055 */
[----:B------:R-:W-:Y:S01]  /*62f0*/  FMUL.FTZ R86, R166, R92 ;  /* 0x0000005ca6567220 */ /* 0x000fe20000410000 */
[----:B------:R-:W-:Y:S01]  /*6300*/  FFMA.FTZ R84, R175, R233, -R84 ;  /* 0x000000e9af547223 */ /* 0x000fe20000010854 */
[----:B------:R-:W-:Y:S01]  /*6310*/  FFMA.FTZ R88, R161, R89, R88 ;  /* 0x00000059a1587223 */ /* 0x000fe20000010058 */
[----:B------:R-:W-:Y:S01]  /*6320*/  FADD.FTZ R198, RZ, R85 ;  /* 0x00000055ffc67221 */ /* 0x000fe20000010000 */
[----:B------:R-:W-:Y:S01]  /*6330*/  FFMA.FTZ R234, R66, UR34, -R91 ;  /* 0x0000002242ea7c23 */ /* 0x000fe2000801085b */
[----:B------:R-:W-:Y:S01]  /*6340*/  FFMA.FTZ R232, R17, R126, R84 ;  /* 0x0000007e11e87223 */ /* 0x000fe20000010054 */
[----:B------:R-:W-:Y:S01]  /*6350*/  FADD.FTZ R87, R186, R87 ;  /* 0x00000057ba577221 */ /* 0x000fe20000010000 */
[C---:B------:R-:W-:Y:S01]  /*6360*/  FMUL.FTZ R85, R172.reuse, R198 ;  /* 0x000000c6ac557220 */ /* 0x040fe20000410000 */
[----:B------:R-:W-:Y:S01]  /*6370*/  FFMA.FTZ R93, R167, R90, R86 ;  /* 0x0000005aa75d7223 */ /* 0x000fe20000010056 */
[----:B------:R-:W-:Y:S01]  /*6380*/  FMUL.FTZ R84, R172, R232 ;  /* 0x000000e8ac547220 */ /* 0x000fe20000410000 */
[----:B------:R-:W-:Y:S01]  /*6390*/  FFMA.FTZ R88, R105, R234, R88 ;  /* 0x000000ea69587223 */ /* 0x000fe20000010058 */
[C---:B------:R-:W-:Y:S01]  /*63a0*/  FFMA.FTZ R85, R173.reuse, R232, -R85 ;  /* 0x000000e8ad557223 */ /* 0x040fe20000010855 */
[----:B------:R-:W-:Y:S01]  /*63b0*/  FMUL.FTZ R86, R162, R87 ;  /* 0x00000057a2567220 */ /* 0x000fe20000410000 */
[----:B------:R-:W-:Y:S01]  /*63c0*/  FFMA.FTZ R84, R173, R198, R84 ;  /* 0x000000c6ad547223 */ /* 0x000fe20000010054 */
[----:B------:R-:W-:Y:S01]  /*63d0*/  FMUL.FTZ R90, R166, R90 ;  /* 0x0000005aa65a7220 */ /* 0x000fe20000410000 */
[----:B------:R-:W-:Y:S01]  /*63e0*/  FFMA.FTZ R231, R18, R125, R85 ;  /* 0x0000007d12e77223 */ /* 0x000fe20000010055 */
[----:B------:R-:W-:Y:S01]  /*63f0*/  FFMA.FTZ R89, R163, R88, R86 ;  /* 0x00000058a3597223 */ /* 0x000fe20000010056 */
[----:B------:R-:W-:Y:S01]  /*6400*/  FADD.FTZ R199, RZ, R84 ;  /* 0x00000054ffc77221 */ /* 0x000fe20000010000 */
[----:B------:R-:W-:Y:S01]  /*6410*/  FFMA.FTZ R92, R167, R92, -R90 ;  /* 0x0000005ca75c7223 */ /* 0x000fe2000001085a */
[----:B------:R-:W-:Y:S01]  /*6420*/  FMUL.FTZ R86, R170, R231 ;  /* 0x000000e7aa567220 */ /* 0x000fe20000410000 */
[----:B------:R-:W-:Y:S01]  /*6430*/  FMUL.FTZ R90, R162, R88 ;  /* 0x00000058a25a7220 */ /* 0x000fe20000410000 */
[-C--:B------:R-:W-:Y:S01]  /*6440*/  FMUL.FTZ R84, R170, R199.reuse ;  /* 0x000000c7aa547220 */ /* 0x080fe20000410000 */
[----:B------:R-:W-:Y:S01]  /*6450*/  FMUL.FTZ R88, R168, R92 ;  /* 0x0000005ca8587220 */ /* 0x000fe20000410000 */
[----:B------:R-:W-:Y:S01]  /*6460*/  FFMA.FTZ R86, R171, R199, R86 ;  /* 0x000000c7ab567223 */ /* 0x000fe20000010056 */
[----:B------:R-:W-:Y:S01]  /*6470*/  FFMA.FTZ R90, R163, R87, -R90 ;  /* 0x00000057a35a7223 */ /* 0x000fe2000001085a */
[----:B------:R-:W-:Y:S01]  /*6480*/  FFMA.FTZ R89, R106, R229, R89 ;  /* 0x000000e56a597223 */ /* 0x000fe20000010059 */
[----:B------:R-:W-:Y:S01]  /*6490*/  FFMA.FTZ R84, R171, R231, -R84 ;  /* 0x000000e7ab547223 */ /* 0x000fe20000010854 */
[----:B------:R-:W-:Y:S01]  /*64a0*/  FFMA.FTZ R94, R169, R93, R88 ;  /* 0x0000005da95e7223 */ /* 0x000fe20000010058 */
[----:B------:R-:W-:Y:S01]  /*64b0*/  FADD.FTZ R200, RZ, R86 ;  /* 0x00000056ffc87221 */ /* 0x000fe20000010000 */
[----:B------:R-:W-:Y:S01]  /*64c0*/  FADD.FTZ R90, R187, R90 ;  /* 0x0000005abb5a7221 */ /* 0x000fe20000010000 */
[-C--:B------:R-:W-:Y:S01]  /*64d0*/  FMUL.FTZ R88, R164, R89.reuse ;  /* 0x00000059a4587220 */ /* 0x080fe20000410000 */
[----:B------:R-:W-:Y:S01]  /*64e0*/  FFMA.FTZ R230, R19, R124, R84 ;  /* 0x0000007c13e67223 */ /* 0x000fe20000010054 */
[----:B------:R-:W-:Y:S01]  /*64f0*/  FMUL.FTZ R84, R168, R200 ;  /* 0x000000c8a8547220 */ /* 0x000fe20000410000 */
[----:B------:R-:W-:Y:S01]  /*6500*/  FMUL.FTZ R91, R63, UR35 ;  /* 0x000000233f5b7c20 */ /* 0x000fe20008410000 */
[-C--:B------:R-:W-:Y:S01]  /*6510*/  FFMA.FTZ R87, R165, R90.reuse, -R88 ;  /* 0x0000005aa5577223 */ /* 0x080fe20000010858 */
[----:B------:R-:W-:Y:S01]  /*6520*/  FMUL.FTZ R90, R164, R90 ;  /* 0x0000005aa45a7220 */ /* 0x000fe20000410000 */
[-C--:B------:R-:W-:Y:S01]  /*6530*/  FMUL.FTZ R85, R168, R230.reuse ;  /* 0x000000e6a8557220 */ /* 0x080fe20000410000 */
[----:B------:R-:W-:Y:S01]  /*6540*/  FFMA.FTZ R227, R169, R230, -R84 ;  /* 0x000000e6a9e37223 */ /* 0x000fe20000010854 */
[----:B------:R-:W-:Y:S01]  /*6550*/  FFMA.FTZ R228, R62, UR34, -R91 ;  /* 0x000000223ee47c23 */ /* 0x000fe2000801085b */
        /* <DEDUP_REMOVED lines=8> */
[----:B------:R-:W-:Y:S01]  /*65e0*/  FMUL.FTZ R96, R168, R93 ;  /* 0x0000005da8607220 */ /* 0x000fe20000410000 */
[C---:B------:R-:W-:Y:S01]  /*65f0*/  FFMA.FTZ R85, R167.reuse, R90, R84 ;  /* 0x0000005aa7557223 */ /* 0x040fe20000010054 */
[-C--:B------:R-:W-:Y:S01]  /*6600*/  FMUL.FTZ R84, R166, R201.reuse ;  /* 0x000000c9a6547220 */ /* 0x080fe20000410000 */
[----:B------:R-:W-:Y:S01]  /*6610*/  FFMA.FTZ R86, R167, R201, R86 ;  /* 0x000000c9a7567223 */ /* 0x000fe20000010056 */
[----:B------:R-:W-:Y:S01]  /*6620*/  FFMA.FTZ R96, R169, R92, -R96 ;  /* 0x0000005ca9607223 */ /* 0x000fe20000010860 */
[----:B------:R-:W-:Y:S01]  /*6630*/  FMUL.FTZ R225, R61, UR35 ;  /* 0x000000233de17c20 */ /* 0x000fe20008410000 */
[----:B------:R-:W-:Y:S01]  /*6640*/  FFMA.FTZ R84, R167, R227, -R84 ;  /* 0x000000e3a7547223 */ /* 0x000fe20000010854 */
[----:B------:R-:W-:Y:S01]  /*6650*/  FADD.FTZ R202, RZ, R86 ;  /* 0x00000056ffca7221 */ /* 0x000fe20000010000 */
[----:B------:R-:W-:Y:S01]  /*6660*/  FMUL.FTZ R86, R170, R96 ;  /* 0x00000060aa567220 */ /* 0x000fe20000410000 */
[----:B------:R-:W-:Y:S01]  /*6670*/  FFMA.FTZ R225, R60, UR34, -R225 ;  /* 0x000000223ce17c23 */ /* 0x000fe200080108e1 */
[----:B------:R-:W-:Y:S01]  /*6680*/  FFMA.FTZ R226, R13, R122, R84 ;  /* 0x0000007a0de27223 */ /* 0x000fe20000010054 */
[----:B------:R-:W-:Y:S01]  /*6690*/  FMUL.FTZ R88, R166, R90 ;  /* 0x0000005aa6587220 */ /* 0x000fe20000410000 */
[----:B------:R-:W-:Y:S01]  /*66a0*/  FFMA.FTZ R91, R171, R94, R86 ;  /* 0x0000005eab5b7223 */ /* 0x000fe20000010056 */
[----:B------:R-:W-:Y:S01]  /*66b0*/  FFMA.FTZ R86, R108, R225, R85 ;  /* 0x000000e16c567223 */ /* 0x000fe20000010055 */
[C---:B------:R-:W-:Y:S01]  /*66c0*/  FMUL.FTZ R85, R164.reuse, R226 ;  /* 0x000000e2a4557220 */ /* 0x040fe20000410000 */
[----:B------:R-:W-:Y:S01]  /*66d0*/  FFMA.FTZ R88, R167, R87, -R88 ;  /* 0x00000057a7587223 */ /* 0x000fe20000010858 */
[----:B------:R-:W-:Y:S01]  /*66e0*/  FMUL.FTZ R84, R164, R202 ;  /* 0x000000caa4547220 */ /* 0x000fe20000410000 */
[C---:B------:R-:W-:Y:S01]  /*66f0*/  FMUL.FTZ R90, R168.reuse, R86 ;  /* 0x00000056a85a7220 */ /* 0x040fe20000410000 */
[----:B------:R-:W-:Y:S01]  /*6700*/  FFMA.FTZ R85, R165, R202, R85 ;  /* 0x000000caa5557223 */ /* 0x000fe20000010055 */
[----:B------:R-:W-:Y:S01]  /*6710*/  FADD.FTZ R88, R189, R88 ;  /* 0x00000058bd587221 */ /* 0x000fe20000010000 */
[----:B------:R-:W-:Y:S01]  /*6720*/  FFMA.FTZ R223, R165, R226, -R84 ;  /* 0x000000e2a5df7223 */ /* 0x000fe20000010854 */
[----:B------:R-:W-:Y:S01]  /*6730*/  FMUL.FTZ R89, R59, UR35 ;  /* 0x000000233b597c20 */ /* 0x000fe20008410000 */
[----:B------:R-:W-:Y:S01]  /*6740*/  FADD.FTZ R203, RZ, R85 ;  /* 0x00000055ffcb7221 */ /* 0x000fe20000010000 */
[CC--:B------:R-:W-:Y:S01]  /*6750*/  FFMA.FTZ R87, R169.reuse, R88.reuse, -R90 ;  /* 0x00000058a9577223 */ /* 0x0c0fe2000001085a */
[----:B------:R-:W-:Y:S01]  /*6760*/  FMUL.FTZ R88, R168, R88 ;  /* 0x00000058a8587220 */ /* 0x000fe20000410000 */
[----:B------:R-:W-:Y:S01]  /*6770*/  FFMA.FTZ R223, R14, R121, R223 ;  /* 0x000000790edf7223 */ /* 0x000fe200000100df */
[----:B------:R-:W-:Y:S01]  /*6780*/  FMUL.FTZ R84, R162, R203 ;  /* 0x000000cba2547220 */ /* 0x000fe20000410000 */
[----:B------:R-:W-:Y:S01]  /*6790*/  FFMA.FTZ R224, R58, UR34, -R89 ;  /* 0x000000223ae07c23 */ /* 0x000fe20008010859 */
[----:B------:R-:W-:Y:S01]  /*67a0*/  FFMA.FTZ R88, R169, R86, R88 ;  /* 0x00000056a9587223 */ /* 0x000fe20000010058 */
[-C--:B------:R-:W-:Y:S01]  /*67b0*/  FMUL.FTZ R86, R162, R223.reuse ;  /* 0x000000dfa2567220 */ /* 0x080fe20000410000 */
[----:B------:R-:W-:Y:S01]  /*67c0*/  FFMA.FTZ R84, R163, R223, -R84 ;  /* 0x000000dfa3547223 */ /* 0x000fe20000010854 */
[----:B------:R-:W-:Y:S01]  /*67d0*/  FADD.FTZ R87, R190, R87 ;  /* 0x00000057be577221 */ /* 0x000fe20000010000 */
[----:B------:R-:W-:Y:S01]  /*67e0*/  FFMA.FTZ R88, R109, R224, R88 ;  /* 0x000000e06d587223 */ /* 0x000fe20000010058 */
[----:B------:R-:W-:Y:S01]  /*67f0*/  FFMA.FTZ R86, R163, R203, R86 ;  /* 0x000000cba3567223 */ /* 0x000fe20000010056 */
[----:B------:R-:W-:Y:S01]  /*6800*/  FFMA.FTZ R222, R15, R120, R84 ;  /* 0x000000780fde7223 */ /* 0x000fe20000010054 */
[-C--:B------:R-:W-:Y:S01]  /*6810*/  FMUL.FTZ R90, R170, R87.reuse ;  /* 0x00000057aa5a7220 */ /* 0x080fe20000410000 */
[----:B------:R-:W-:Y:S01]  /*6820*/  FMUL.FTZ R221, R57, UR35 ;  /* 0x0000002339dd7c20 */ /* 0x000fe20008410000 */
[----:B------:R-:W-:Y:S01]  /*6830*/  FADD.FTZ R204, RZ, R86 ;  /* 0x00000056ffcc7221 */ /* 0x000fe20000010000 */
[----:B------:R-:W-:Y:S01]  /*6840*/  FMUL.FTZ R84, R160, R222 ;  /* 0x000000dea0547220 */ /* 0x000fe20000410000 */
[C---:B------:R-:W-:Y:S01]  /*6850*/  FMUL.FTZ R94, R170.reuse, R94 ;  /* 0x0000005eaa5e7220 */ /* 0x040fe20000410000 */
[----:B------:R-:W-:Y:S01]  /*6860*/  FMUL.FTZ R92, R170, R88 ;  /* 0x00000058aa5c7220 */ /* 0x000fe20000410000 */
[-C--:B------:R-:W-:Y:S01]  /*6870*/  FMUL.FTZ R85, R160, R204.reuse ;  /* 0x000000cca0557220 */ /* 0x080fe20000410000 */
[----:B------:R-:W-:Y:S01]  /*6880*/  FFMA.FTZ R84, R161, R204, R84 ;  /* 0x000000cca1547223 */ /* 0x000fe20000010054 */
[----:B------:R-:W-:Y:S01]  /*6890*/  FFMA.FTZ R89, R171, R88, R90 ;  /* 0x00000058ab597223 */ /* 0x000fe2000001005a */
[----:B------:R-:W-:Y:S01]  /*68a0*/  FFMA.FTZ R221, R56, UR34, -R221 ;  /* 0x0000002238dd7c23 */ /* 0x000fe200080108dd */
[----:B------:R-:W-:Y:S01]  /*68b0*/  FFMA.FTZ R219, R161, R222, -R85 ;  /* 0x000000dea1db7223 */ /* 0x000fe20000010855 */
[----:B------:R-:W-:Y:S01]  /*68c0*/  FADD.FTZ R205, RZ, R84 ;  /* 0x00000054ffcd7221 */ /* 0x000fe20000010000 */
[C---:B------:R-:W-:Y:S01]  /*68d0*/  FFMA.FTZ R94, R171.reuse, R96, -R94 ;  /* 0x00000060ab5e7223 */ /* 0x040fe2000001085e */
[----:B------:R-:W-:Y:S01]  /*68e0*/  FFMA.FTZ R92, R171, R87, -R92 ;  /* 0x00000057ab5c7223 */ /* 0x000fe2000001085c */
[----:B------:R-:W-:Y:S01]  /*68f0*/  FFMA.FTZ R219, R8, R119, R219 ;  /* 0x0000007708db7223 */ /* 0x000fe200000100db */
[----:B------:R-:W-:Y:S01]  /*6900*/  FMUL.FTZ R84, R158, R205 ;  /* 0x000000cd9e547220 */ /* 0x000fe20000410000 */
[----:B------:R-:W-:Y:S01]  /*6910*/  FFMA.FTZ R89, R110, R221, R89 ;  /* 0x000000dd6e597223 */ /* 0x000fe20000010059 */
[----:B------:R-:W-:Y:S01]  /*6920*/  FMUL.FTZ R86, R172, R94 ;  /* 0x0000005eac567220 */ /* 0x000fe20000410000 */
[-C--:B------:R-:W-:Y:S01]  /*6930*/  FMUL.FTZ R88, R158, R219.reuse ;  /* 0x000000db9e587220 */ /* 0x080fe20000410000 */
[----:B------:R-:W-:Y:S01]  /*6940*/  FFMA.FTZ R84, R159, R219, -R84 ;  /* 0x000000db9f547223 */ /* 0x000fe20000010854 */
[----:B------:R-:W-:Y:S01]  /*6950*/  FADD.FTZ R92, R191, R92 ;  /* 0x0000005cbf5c7221 */ /* 0x000fe20000010000 */
[C---:B------:R-:W-:Y:S01]  /*6960*/  FMUL.FTZ R87, R172.reuse, R89 ;  /* 0x00000059ac577220 */ /* 0x040fe20000410000 */
[----:B------:R-:W-:Y:S01]  /*6970*/  FFMA.FTZ R88, R159, R205, R88 ;  /* 0x000000cd9f587223 */ /* 0x000fe20000010058 */
[----:B------:R-:W-:Y:S01]  /*6980*/  FFMA.FTZ R220, R9, R118, R84 ;  /* 0x0000007609dc7223 */ /* 0x000fe20000010054 */
[CC--:B------:R-:W-:Y:S01]  /*6990*/  FFMA.FTZ R85, R173.reuse, R91.reuse, R86 ;  /* 0x0000005bad557223 */ /* 0x0c0fe20000010056 */
[----:B------:R-:W-:Y:S01]  /*69a0*/  FMUL.FTZ R86, R172, R91 ;  /* 0x0000005bac567220 */ /* 0x000fe20000410000 */
[----:B------:R-:W-:Y:S01]  /*69b0*/  FADD.FTZ R206, RZ, R88 ;  /* 0x00000058ffce7221 */ /* 0x000fe20000010000 */
[----:B------:R-:W-:Y:S01]  /*69c0*/  FMUL.FTZ R84, R156, R220 ;  /* 0x000000dc9c547220 */ /* 0x000fe20000410000 */
[-C--:B------:R-:W-:Y:S01]  /*69d0*/  FFMA.FTZ R91, R173, R92.reuse, -R87 ;  /* 0x0000005cad5b7223 */ /* 0x080fe20000010857 */
[----:B------:R-:W-:Y:S01]  /*69e0*/  FMUL.FTZ R92, R172, R92 ;  /* 0x0000005cac5c7220 */ /* 0x000fe20000410000 */
[-C--:B------:R-:W-:Y:S01]  /*69f0*/  FMUL.FTZ R87, R156, R206.reuse ;  /* 0x000000ce9c577220 */ /* 0x080fe20000410000 */
[----:B------:R-:W-:Y:S01]  /*6a00*/  FFMA.FTZ R84, R157, R206, R84 ;  /* 0x000000ce9d547223 */ /* 0x000fe20000010054 */
[----:B------:R-:W-:Y:S01]  /*6a10*/  UISETP.GE.AND UP0, UPT, UR13, UR44, UPT ;  /* 0x0000002c0d00728c */ /* 0x000fe2000bf06270 */
[----:B------:R-:W-:Y:S01]  /*6a20*/  FFMA.FTZ R92, R173, R89, R92 ;  /* 0x00000059ad5c7223 */ /* 0x000fe2000001005c */
[----:B------:R-:W-:Y:S01]  /*6a30*/  FFMA.FTZ R87, R157, R220, -R87 ;  /* 0x000000dc9d577223 */ /* 0x000fe20000010857 */
[----:B------:R-:W-:Y:S01]  /*6a40*/  FADD.FTZ R207, RZ, R84 ;  /* 0x00000054ffcf7221 */ /* 0x000fe20000010000 */
[----:B------:R-:W-:Y:S01]  /*6a50*/  FMUL.FTZ R89, R55, UR35 ;  /* 0x0000002337597c20 */ /* 0x000fe20008410000 */
[----:B------:R-:W-:Y:S01]  /*6a60*/  FADD.FTZ R91, R192, R91 ;  /* 0x0000005bc05b7221 */ /* 0x000fe20000010000 */
[----:B------:R-:W-:Y:S01]  /*6a70*/  FFMA.FTZ R217, R10, R117, R87 ;  /* 0x000000750ad97223 */ /* 0x000fe20000010057 */
[----:B------:R-:W-:Y:S01]  /*6a80*/  FMUL.FTZ R84, R154, R207 ;  /* 0x000000cf9a547220 */ /* 0x000fe20000410000 */
[----:B------:R-:W-:Y:S01]  /*6a90*/  FFMA.FTZ R218, R54, UR34, -R89 ;  /* 0x0000002236da7c23 */ /* 0x000fe20008010859 */
[----:B------:R-:W-:Y:S01]  /*6aa0*/  FMUL.FTZ R90, R174, R91 ;  /* 0x0000005bae5a7220 */ /* 0x000fe20000410000 */
[-C--:B------:R-:W-:Y:S01]  /*6ab0*/  FMUL.FTZ R88, R154, R217.reuse ;  /* 0x000000d99a587220 */ /* 0x080fe20000410000 */
[----:B------:R-:W-:Y:S01]  /*6ac0*/  FFMA.FTZ R84, R155, R217, -R84 ;  /* 0x000000d99b547223 */ /* 0x000fe20000010854 */
[----:B------:R-:W-:Y:S01]  /*6ad0*/  FFMA.FTZ R92, R111, R218, R92 ;  /* 0x000000da6f5c7223 */ /* 0x000fe2000001005c */
[----:B------:R-:W-:Y:S01]  /*6ae0*/  PLOP3.LUT P0, PT, PT, PT, UP0, 0x80, 0x8 ;  /* 0x000000000008781c */ /* 0x000fe20003f0f008 */
[----:B------:R-:W-:Y:S01]  /*6af0*/  FFMA.FTZ R88, R155, R207, R88 ;  /* 0x000000cf9b587223 */ /* 0x000fe20000010058 */
[----:B------:R-:W-:Y:S01]  /*6b00*/  FFMA.FTZ R216, R11, R116, R84 ;  /* 0x000000740bd87223 */ /* 0x000fe20000010054 */
[----:B------:R-:W-:Y:S01]  /*6b10*/  FFMA.FTZ R86, R173, R94, -R86 ;  /* 0x0000005ead567223 */ /* 0x000fe20000010856 */
[----:B------:R-:W-:Y:S01]  /*6b20*/  FMUL.FTZ R94, R174, R92 ;  /* 0x0000005cae5e7220 */ /* 0x000fe20000410000 */
[----:B------:R-:W-:Y:S01]  /*6b30*/  FADD.FTZ R208, RZ, R88 ;  /* 0x00000058ffd07221 */ /* 0x000fe20000010000 */
[----:B------:R-:W-:Y:S01]  /*6b40*/  FMUL.FTZ R84, R152, R216 ;  /* 0x000000d898547220 */ /* 0x000fe20000410000 */
[----:B------:R-:W-:Y:S01]  /*6b50*/  FFMA.FTZ R93, R175, R92, R90 ;  /* 0x0000005caf5d7223 */ /* 0x000fe2000001005a */
[----:B------:R-:W-:Y:S01]  /*6b60*/  ISETP.NE.OR P0, PT, R142, RZ, P0 ;  /* 0x000000ff8e00720c */ /* 0x000fe20000705670 */
[-C--:B------:R-:W-:Y:S01]  /*6b70*/  FMUL.FTZ R87, R152, R208.reuse ;  /* 0x000000d098577220 */ /* 0x080fe20000410000 */
[----:B------:R-:W-:Y:S01]  /*6b80*/  FFMA.FTZ R84, R153, R208, R84 ;  /* 0x000000d099547223 */ /* 0x000fe20000010054 */
[----:B------:R-:W-:Y:S01]  /*6b90*/  FFMA.FTZ R98, R175, R91, -R94 ;  /* 0x0000005baf627223 */ /* 0x000fe2000001085e */
[----:B------:R-:W-:Y:S01]  /*6ba0*/  FMUL.FTZ R213, R53, UR35 ;  /* 0x0000002335d57c20 */ /* 0x000fe20008410000 */
[----:B------:R-:W-:Y:S01]  /*6bb0*/  FFMA.FTZ R87, R153, R216, -R87 ;  /* 0x000000d899577223 */ /* 0x000fe20000010857 */
[----:B------:R-:W-:Y:S01]  /*6bc0*/  FADD.FTZ R209, RZ, R84 ;  /* 0x00000054ffd17221 */ /* 0x000fe20000010000 */
[CC--:B------:R-:W-:Y:S01]  /*6bd0*/  FMUL.FTZ R84, R174.reuse, R86.reuse ;  /* 0x00000056ae547220 */ /* 0x0c0fe20000410000 */
[----:B------:R-:W-:Y:S01]  /*6be0*/  FMUL.FTZ R96, R174, R85 ;  /* 0x00000055ae607220 */ /* 0x000fe20000410000 */
[----:B------:R-:W-:Y:S01]  /*6bf0*/  FFMA.FTZ R215, R4, R115, R87 ;  /* 0x0000007304d77223 */ /* 0x000fe20000010057 */
[----:B------:R-:W-:Y:S01]  /*6c00*/  FMUL.FTZ R92, R178, R209 ;  /* 0x000000d1b25c7220 */ /* 0x000fe20000410000 */
[----:B------:R-:W-:Y:S01]  /*6c10*/  FFMA.FTZ R213, R52, UR34, -R213 ;  /* 0x0000002234d57c23 */ /* 0x000fe200080108d5 */
[----:B------:R-:W-:Y:S01]  /*6c20*/  FFMA.FTZ R84, R175, R85, R84 ;  /* 0x00000055af547223 */ /* 0x000fe20000010054 */
[-C--:B------:R-:W-:Y:S01]  /*6c30*/  FMUL.FTZ R94, R178, R215.reuse ;  /* 0x000000d7b25e7220 */ /* 0x080fe20000410000 */
[----:B------:R-:W-:Y:S01]  /*6c40*/  FFMA.FTZ R92, R179, R215, -R92 ;  /* 0x000000d7b35c7223 */ /* 0x000fe2000001085c */
[----:B------:R-:W-:Y:S01]  /*6c50*/  VOTEU.ALL UP0, P0 ;  /* 0x0000000000ff7886 */ /* 0x000fe20000000000 */
[----:B------:R-:W-:Y:S01]  /*6c60*/  FFMA.FTZ R85, R175, R86, -R96 ;  /* 0x00000056af557223 */ /* 0x000fe20000010860 */
[----:B------:R-:W-:Y:S01]  /*6c70*/  FFMA.FTZ R94, R179, R209, R94 ;  /* 0x000000d1b35e7223 */ /* 0x000fe2000001005e */
[----:B------:R-:W-:Y:S01]  /*6c80*/  FFMA.FTZ R214, R5, R114, R92 ;  /* 0x0000007205d67223 */ /* 0x000fe2000001005c */
[----:B------:R-:W-:Y:S01]  /*6c90*/  FFMA.FTZ R86, R0, R213, R93 ;  /* 0x000000d500567223 */ /* 0x000fe2000001005d */
[----:B------:R-:W-:Y:S01]  /*6ca0*/  ISETP.GT.U32.AND P2, PT, R150, 0x1f, PT ;  /* 0x0000001f9600780c */ /* 0x000fe20003f44070 */
[----:B------:R-:W-:Y:S01]  /*6cb0*/  FADD.FTZ R210, RZ, R94 ;  /* 0x0000005effd27221 */ /* 0x000fe20000010000 */
[----:B------:R-:W-:Y:S01]  /*6cc0*/  FMUL.FTZ R92, R176, R214 ;  /* 0x000000d6b05c7220 */ /* 0x000fe20000410000 */
[----:B------:R-:W-:Y:S01]  /*6cd0*/  @!UP0 ULEA UR33, UR8, UR20, 0x4 ;  /* 0x0000001408218291 */ /* 0x000fe2000f8e20ff */
[----:B------:R-:W-:-:S02]  /*6ce0*/  HFMA2 R88, -RZ, RZ, 1.875, 0 ;  /* 0x3f800000ff587431 */ /* 0x000fc400000001ff */
[-C--:B------:R-:W-:Y:S01]  /*6cf0*/  FMUL.FTZ R93, R176, R210.reuse ;  /* 0x000000d2b05d7220 */ /* 0x080fe20000410000 */
[C---:B------:R-:W-:Y:S01]  /*6d00*/  FFMA.FTZ R92, R177.reuse, R210, R92 ;  /* 0x000000d2b15c7223 */ /* 0x040fe2000001005c */
[----:B------:R-:W-:Y:S02]  /*6d10*/  CS2R R90, SRZ ;  /* 0x00000000005a7805 */ /* 0x000fe4000001ff00 */
[----:B------:R-:W-:Y:S01]  /*6d20*/  MOV R89, RZ ;  /* 0x000000ff00597202 */ /* 0x000fe20000000f00 */
[----:B------:R-:W-:Y:S01]  /*6d30*/  FFMA.FTZ R93, R177, R214, -R93 ;  /* 0x000000d6b15d7223 */ /* 0x000fe2000001085d */
[----:B------:R-:W-:Y:S01]  /*6d40*/  FADD.FTZ R212, RZ, R92 ;  /* 0x0000005cffd47221 */ /* 0x000fe20000010000 */
[----:B------:R-:W-:Y:S01]  /*6d50*/  FADD.FTZ R87, R193, R98 ;  /* 0x00000062c1577221 */ /* 0x000fe20000010000 */
[----:B------:R-:W-:Y:S01]  /*6d60*/  BSSY B0, `(.L_x_10325) ;  /* 0x00000b6000007945 */ /* 0x000fe20003800000 */
[----:B------:R-:W-:Y:S01]  /*6d70*/  FFMA.FTZ R235, R6, R113, R93 ;  /* 0x0000007106eb7223 */ /* 0x000fe2000001005d */
[CC--:B------:R-:W-:Y:S01]  /*6d80*/  FMUL.FTZ R93, R195.reuse, R212.reuse ;  /* 0x000000d4c35d7220 */ /* 0x0c0fe20000410000 */
[----:B------:R-:W0:Y:S02]  /*6d90*/  @!P0 LDS.128 R88, [UR33+0x5c60] ;  /* 0x005c6021ff588984 */ /* 0x000e240008000c00 */
[-C--:B------:R-:W-:Y:S01]  /*6da0*/  FMUL.FTZ R237, R195, R235.reuse ;  /* 0x000000ebc3ed7220 */ /* 0x080fe20000410000 */
[C---:B------:R-:W-:Y:S01]  /*6db0*/  FFMA.FTZ R238, R196.reuse, R235, -R93 ;  /* 0x000000ebc4ee7223 */ /* 0x040fe2000001085d */
[----:B------:R1:W-:Y:S02]  /*6dc0*/  STS.128 [R141+0x4660], R84 ;  /* 0x004660548d007388 */ /* 0x0003e40000000c00 */
[----:B------:R-:W-:Y:S01]  /*6dd0*/  FFMA.FTZ R237, R196, R212, R237 ;  /* 0x000000d4c4ed7223 */ /* 0x000fe200000100ed */
        /* <DEDUP_REMOVED lines=23> */
.L_x_10468:
        /* <DEDUP_REMOVED lines=12> */
.L_x_10329:
[----:B------:R-:W-:Y:S05]  /*7010*/  BSYNC.RECONVERGENT B1 ;  /* 0x0000000000017941 */ /* 0x000fea0003800200 */
.L_x_10328:
[----:B------:R-:W-:Y:S01]  /*7020*/  UMOV UR33, 0xffffffff ;  /* 0xffffffff00217882 */ /* 0x000fe20000000000 */
[----:B------:R-:W-:Y:S02]  /*7030*/  ISETP.GT.U32.AND P2, PT, R142, 0x1d, PT ;  /* 0x0000001d8e00780c */ /* 0x000fe40003f44070 */
[----:B------:R-:W-:Y:S11]  /*7040*/  BRA.DIV UR33, `(.L_x_10330) ;  /* 0x0000006a21c07947 */ /* 0x000ff6000b800000 */
[----:B--2---:R2:W1:Y:S04]  /*7050*/  SHFL.DOWN PT, R94, R250, 0x2, 0x1f ;  /* 0x08401f00fa5e7f89 */ /* 0x00446800000e0000 */
[----:B---3--:R2:W3:Y:S04]  /*7060*/  SHFL.DOWN PT, R95, R249, 0x2, 0x1f ;  /* 0x08401f00f95f7f89 */ /* 0x0084e800000e0000 */
[----:B----4-:R2:W4:Y:S04]  /*7070*/  SHFL.DOWN PT, R96, R248, 0x2, 0x1f ;  /* 0x08401f00f8607f89 */ /* 0x01052800000e0000 */
[----:B0-----:R2:W0:Y:S02]  /*7080*/  SHFL.DOWN PT, R245, R247, 0x2, 0x1f ;  /* 0x08401f00f7f57f89 */ /* 0x00142400000e0000 */
.L_x_10474:
[----:B------:R-:W-:Y:S04]  /*7090*/  BSSY.RECONVERGENT B1, `(.L_x_10331) ;  /* 0x000000c000017945 */ /* 0x000fe80003800200 */
[----:B------:R-:W-:Y:S05]  /*70a0*/  @P2 BRA `(.L_x_10332) ;  /* 0x0000000000282947 */ /* 0x000fea0003800000 */
        /* <DEDUP_REMOVED lines=10> */
.L_x_10332:
[----:B------:R-:W-:Y:S05]  /*7150*/  BSYNC.RECONVERGENT B1 ;  /* 0x0000000000017941 */ /* 0x000fea0003800200 */
.L_x_10331:
[----:B------:R-:W-:Y:S01]  /*7160*/  UMOV UR33, 0xffffffff ;  /* 0xffffffff00217882 */ /* 0x000fe20000000000 */
[----:B------:R-:W-:Y:S02]  /*7170*/  ISETP.GT.U32.AND P2, PT, R142, 0x1b, PT ;  /* 0x0000001b8e00780c */ /* 0x000fe40003f44070 */
[----:B------:R-:W-:Y:S11]  /*7180*/  BRA.DIV UR33, `(.L_x_10333) ;  /* 0x0000006a21e07947 */ /* 0x000ff6000b800000 */
[----:B-1----:R1:W1:Y:S04]  /*7190*/  SHFL.DOWN PT, R94, R250, 0x4, 0x1f ;  /* 0x08801f00fa5e7f89 */ /* 0x00226800000e0000 */
[----:B---3--:R3:W1:Y:S04]  /*71a0*/  SHFL.DOWN PT, R95, R249, 0x4, 0x1f ;  /* 0x08801f00f95f7f89 */ /* 0x00866800000e0000 */
[----:B----4-:R3:W4:Y:S04]  /*71b0*/  SHFL.DOWN PT, R96, R248, 0x4, 0x1f ;  /* 0x08801f00f8607f89 */ /* 0x01072800000e0000 */
[----:B0-----:R3:W0:Y:S02]  /*71c0*/  SHFL.DOWN PT, R245, R247, 0x4, 0x1f ;  /* 0x08801f00f7f57f89 */ /* 0x00162400000e0000 */
.L_x_10480:
[----:B------:R-:W-:Y:S04]  /*71d0*/  BSSY.RECONVERGENT B1, `(.L_x_10334) ;  /* 0x000000c000017945 */ /* 0x000fe80003800200 */
[----:B------:R-:W-:Y:S05]  /*71e0*/  @P2 BRA `(.L_x_10335) ;  /* 0x0000000000282947 */ /* 0x000fea0003800000 */
        /* <DEDUP_REMOVED lines=10> */
.L_x_10335:
[----:B------:R-:W-:Y:S05]  /*7290*/  BSYNC.RECONVERGENT B1 ;  /* 0x0000000000017941 */ /* 0x000fea0003800200 */
.L_x_10334:
[----:B------:R-:W-:Y:S01]  /*72a0*/  UMOV UR33, 0xffffffff ;  /* 0xffffffff00217882 */ /* 0x000fe20000000000 */
[----:B------:R-:W-:Y:S02]  /*72b0*/  ISETP.GT.U32.AND P2, PT, R142, 0x17, PT ;  /* 0x000000178e00780c */ /* 0x000fe40003f44070 */
[----:B------:R-:W-:Y:S11]  /*72c0*/  BRA.DIV UR33, `(.L_x_10336) ;  /* 0x0000006e21007947 */ /* 0x000ff6000b800000 */
[----:B-1----:R1:W1:Y:S04]  /*72d0*/  SHFL.DOWN PT, R94, R250, 0x8, 0x1f ;  /* 0x09001f00fa5e7f89 */ /* 0x00226800000e0000 */
[----:B------:R0:W1:Y:S04]  /*72e0*/  SHFL.DOWN PT, R95, R249, 0x8, 0x1f ;  /* 0x09001f00f95f7f89 */ /* 0x00006800000e0000 */
[----:B----4-:R4:W1:Y:S04]  /*72f0*/  SHFL.DOWN PT, R96, R248, 0x8, 0x1f ;  /* 0x09001f00f8607f89 */ /* 0x01086800000e0000 */
[----:B0-----:R4:W0:Y:S02]  /*7300*/  SHFL.DOWN PT, R245, R247, 0x8, 0x1f ;  /* 0x09001f00f7f57f89 */ /* 0x00182400000e0000 */
.L_x_10486:
[----:B------:R-:W-:Y:S04]  /*7310*/  BSSY.RECONVERGENT B1, `(.L_x_10337) ;  /* 0x000000c000017945 */ /* 0x000fe80003800200 */
[----:B------:R-:W-:Y:S05]  /*7320*/  @P2 BRA `(.L_x_10338) ;  /* 0x0000000000282947 */ /* 0x000fea0003800000 */
        /* <DEDUP_REMOVED lines=10> */
.L_x_10338:
[----:B------:R-:W-:Y:S05]  /*73d0*/  BSYNC.RECONVERGENT B1 ;  /* 0x0000000000017941 */ /* 0x000fea0003800200 */
.L_x_10337:
[----:B------:R-:W-:Y:S01]  /*73e0*/  UMOV UR33, 0xffffffff ;  /* 0xffffffff00217882 */ /* 0x000fe20000000000 */
[----:B------:R-:W-:Y:S02]  /*73f0*/  ISETP.GT.U32.AND P2, PT, R142, 0xf, PT ;  /* 0x0000000f8e00780c */ /* 0x000fe40003f44070 */
[----:B------:R-:W-:Y:S11]  /*7400*/  BRA.DIV UR33, `(.L_x_10339) ;  /* 0x0000006e21207947 */ /* 0x000ff6000b800000 */
[----:B-1----:R1:W1:Y:S04]  /*7410*/  SHFL.DOWN PT, R94, R250, 0x10, 0x1f ;  /* 0x0a001f00fa5e7f89 */ /* 0x00226800000e0000 */
[----:B------:R0:W1:Y:S04]  /*7420*/  SHFL.DOWN PT, R95, R249, 0x10, 0x1f ;  /* 0x0a001f00f95f7f89 */ /* 0x00006800000e0000 */
[----:B------:R1:W1:Y:S04]  /*7430*/  SHFL.DOWN PT, R96, R248, 0x10, 0x1f ;  /* 0x0a001f00f8607f89 */ /* 0x00026800000e0000 */
[----:B0-----:R0:W0:Y:S02]  /*7440*/  SHFL.DOWN PT, R245, R247, 0x10, 0x1f ;  /* 0x0a001f00f7f57f89 */ /* 0x00102400000e0000 */
.L_x_10492:
        /* <DEDUP_REMOVED lines=12> */
.L_x_10341:
[----:B------:R-:W-:Y:S05]  /*7510*/  BSYNC.RECONVERGENT B1 ;  /* 0x0000000000017941 */ /* 0x000fea0003800200 */
.L_x_10340:
[----:B------:R-:W-:Y:S01]  /*7520*/  UMOV UR33, 0xffffffff ;  /* 0xffffffff00217882 */ /* 0x000fe20000000000 */
[----:B------:R-:W-:Y:S02]  /*7530*/  ISETP.NE.AND P2, PT, R150, 0x1f, PT ;  /* 0x0000001f9600780c */ /* 0x000fe40003f45270 */
[----:B------:R-:W-:Y:S11]  /*7540*/  BRA.DIV UR33, `(.L_x_10342) ;  /* 0x0000006e21407947 */ /* 0x000ff6000b800000 */
[----:B------:R-:W5:Y:S04]  /*7550*/  SHFL.IDX PT, R241, R249, RZ, 0x1f ;  /* 0x00001ffff9f17589 */ /* 0x000f6800000e0000 */
[----:B------:R-:W0:Y:S04]  /*7560*/  SHFL.IDX PT, R240, R250, RZ, 0x1f ;  /* 0x00001ffffaf07589 */ /* 0x000e2800000e0000 */
[----:B------:R-:W2:Y:S04]  /*7570*/  SHFL.IDX PT, R92, R247, RZ, 0x1f ;  /* 0x00001ffff75c7589 */ /* 0x000ea800000e0000 */
[----:B------:R-:W3:Y:S04]  /*7580*/  SHFL.IDX PT, R243, R248, RZ, 0x1f ;  /* 0x00001ffff8f37589 */ /* 0x000ee800000e0000 */
[----:B------:R-:W4:Y:S04]  /*7590*/  SHFL.IDX PT, R246, R88, RZ, 0x1f ;  /* 0x00001fff58f67589 */ /* 0x000f2800000e0000 */
[----:B------:R0:W4:Y:S04]  /*75a0*/  SHFL.IDX PT, R93, R89, RZ, 0x1f ;  /* 0x00001fff595d7589 */ /* 0x00012800000e0000 */
[----:B-1----:R1:W1:Y:S01]  /*75b0*/  SHFL.DOWN PT, R96, R250, 0x1, 0x1f ;  /* 0x08201f00fa607f89 */ /* 0x00226200000e0000 */
[-C--:B-----5:R-:W-:Y:S01]  /*75c0*/  FMUL.FTZ R95, R91, R241.reuse ;  /* 0x000000f15b5f7220 */ /* 0x0a0fe20000410000 */
[----:B------:R-:W-:-:S02]  /*75d0*/  FMUL.FTZ R94, R90, R241 ;  /* 0x000000f15a5e7220 */ /* 0x000fc40000410000 */
[----:B------:R1:W1:Y:S01]  /*75e0*/  SHFL.DOWN PT, R97, R249, 0x1, 0x1f ;  /* 0x08201f00f9617f89 */ /* 0x00026200000e0000 */
[-C--:B0-----:R-:W-:Y:S01]  /*75f0*/  FFMA.FTZ R98, R90, R240.reuse, -R95 ;  /* 0x000000f05a627223 */ /* 0x081fe2000001085f */
[-C--:B------:R-:W-:Y:S01]  /*7600*/  FFMA.FTZ R99, R91, R240.reuse, R94 ;  /* 0x000000f05b637223 */ /* 0x080fe2000001005e */
[CC--:B------:R-:W-:Y:S01]  /*7610*/  FMUL.FTZ R95, R89.reuse, R241.reuse ;  /* 0x000000f1595f7220 */ /* 0x0c0fe20000410000 */
[----:B------:R0:W0:Y:S01]  /*7620*/  SHFL.DOWN PT, R244, R248, 0x1, 0x1f ;  /* 0x08201f00f8f47f89 */ /* 0x00002200000e0000 */
[C---:B------:R-:W-:Y:S02]  /*7630*/  FMUL.FTZ R94, R88.reuse, R241 ;  /* 0x000000f1585e7220 */ /* 0x040fe40000410000 */
[-C--:B------:R-:W-:Y:S01]  /*7640*/  FFMA.FTZ R242, R88, R240.reuse, -R95 ;  /* 0x000000f058f27223 */ /* 0x080fe2000001085f */
[----:B------:R0:W0:Y:S01]  /*7650*/  SHFL.DOWN PT, R245, R247, 0x1, 0x1f ;  /* 0x08201f00f7f57f89 */ /* 0x00002200000e0000 */
[----:B------:R-:W-:Y:S01]  /*7660*/  FFMA.FTZ R241, R89, R240, R94 ;  /* 0x000000f059f17223 */ /* 0x000fe2000001005e */
[----:B--2---:R-:W-:Y:S01]  /*7670*/  FADD.FTZ R240, R92, R99 ;  /* 0x000000635cf07221 */ /* 0x004fe20000010000 */
[----:B---3--:R-:W-:Y:S01]  /*7680*/  FADD.FTZ R243, R243, R98 ;  /* 0x00000062f3f37221 */ /* 0x008fe20000010000 */
[----:B------:R2:W3:Y:S01]  /*7690*/  SHFL.IDX PT, R251, R90, RZ, 0x1f ;  /* 0x00001fff5afb7589 */ /* 0x0004e200000e0000 */
[----:B----4-:R-:W-:-:S03]  /*76a0*/  MOV R92, R246 ;  /* 0x000000f6005c7202 */ /* 0x010fc60000000f00 */
[----:B------:R2:W4:Y:S04]  /*76b0*/  SHFL.IDX PT, R252, R91, RZ, 0x1f ;  /* 0x00001fff5bfc7589 */ /* 0x00052800000e0000 */
.L_x_10506:
[----:B------:R-:W-:Y:S01]  /*76c0*/  BSSY.RECONVERGENT B1, `(.L_x_10343) ;  /* 0x000000f000017945 */ /* 0x000fe20003800200 */
[----:B---3--:R-:W-:Y:S02]  /*76d0*/  MOV R94, R251 ;  /* 0x000000fb005e7202 */ /* 0x008fe40000000f00 */
[----:B----4-:R-:W-:Y:S01]  /*76e0*/  MOV R95, R252 ;  /* 0x000000fc005f7202 */ /* 0x010fe20000000f00 */
[----:B------:R-:W-:Y:S06]  /*76f0*/  @!P2 BRA `(.L_x_10344) ;  /* 0x00000000002ca947 */ /* 0x000fec0003800000 */
[C---:B-1----:R-:W-:Y:S01]  /*7700*/  FMUL.FTZ R89, R97.reuse, R93 ;  /* 0x0000005d61597220 */ /* 0x042fe20000410000 */
[CC--:B--2---:R-:W-:Y:S01]  /*7710*/  FMUL.FTZ R91, R97.reuse, R95.reuse ;  /* 0x0000005f615b7220 */ /* 0x0c4fe20000410000 */
[C---:B------:R-:W-:Y:S01]  /*7720*/  FMUL.FTZ R88, R96.reuse, R95 ;  /* 0x0000005f60587220 */ /* 0x040fe20000410000 */
[C---:B------:R-:W-:Y:S01]  /*7730*/  FMUL.FTZ R93, R96.reuse, R93 ;  /* 0x0000005d605d7220 */ /* 0x040fe20000410000 */
[C---:B------:R-:W-:Y:S01]  /*7740*/  FFMA.FTZ R89, R96.reuse, R92, -R89 ;  /* 0x0000005c60597223 */ /* 0x040fe20000010859 */
[-C--:B------:R-:W-:Y:S01]  /*7750*/  FFMA.FTZ R91, R96, R94.reuse, -R91 ;  /* 0x0000005e605b7223 */ /* 0x080fe2000001085b */
[C---:B------:R-:W-:Y:S01]  /*7760*/  FFMA.FTZ R88, R97.reuse, R94, R88 ;  /* 0x0000005e61587223 */ /* 0x040fe20000010058 */
[----:B------:R-:W-:Y:S02]  /*7770*/  FFMA.FTZ R93, R97, R92, R93 ;  /* 0x0000005c615d7223 */ /* 0x000fe4000001005d */
[----:B0-----:R-:W-:Y:S01]  /*7780*/  FADD.FTZ R94, R244, R91 ;  /* 0x0000005bf45e7221 */ /* 0x001fe20000010000 */
[----:B------:R-:W-:Y:S01]  /*7790*/  FADD.FTZ R95, R245, R88 ;  /* 0x00000058f55f7221 */ /* 0x000fe20000010000 */
[----:B------:R-:W-:-:S07]  /*77a0*/  MOV R92, R89 ;  /* 0x00000059005c7202 */ /* 0x000fce0000000f00 */
.L_x_10344:
[----:B------:R-:W-:Y:S05]  /*77b0*/  BSYNC.RECONVERGENT B1 ;  /* 0x0000000000017941 */ /* 0x000fea0003800200 */
.L_x_10343:
[C---:B--2---:R-:W-:Y:S01]  /*77c0*/  FMUL.FTZ R91, R85.reuse, R95 ;  /* 0x0000005f555b7220 */ /* 0x044fe20000410000 */
[C---:B------:R-:W-:Y:S01]  /*77d0*/  FMUL.FTZ R90, R85.reuse, R94 ;  /* 0x0000005e555a7220 */ /* 0x040fe20000410000 */
[C---:B------:R-:W-:Y:S01]  /*77e0*/  FMUL.FTZ R89, R85.reuse, R93 ;  /* 0x0000005d55597220 */ /* 0x040fe20000410000 */
[----:B------:R-:W-:Y:S01]  /*77f0*/  FMUL.FTZ R88, R85, R92 ;  /* 0x0000005c55587220 */ /* 0x000fe20000410000 */
[C---:B------:R-:W-:Y:S01]  /*7800*/  FFMA.FTZ R91, R84.reuse, R94, -R91 ;  /* 0x0000005e545b7223 */ /* 0x040fe2000001085b */
[C---:B------:R-:W-:Y:S01]  /*7810*/  FFMA.FTZ R90, R84.reuse, R95, R90 ;  /* 0x0000005f545a7223 */ /* 0x040fe2000001005a */
[C---:B-1----:R-:W-:Y:S01]  /*7820*/  FFMA.FTZ R96, R84.reuse, R92, -R89 ;  /* 0x0000005c54607223 */ /* 0x042fe20000010859 */
        /* <DEDUP_REMOVED lines=9> */
.L_x_10326:
[----:B------:R-:W-:Y:S05]  /*78c0*/  BSYNC B0 ;  /* 0x0000000000007941 */ /* 0x000fea0003800000 */
.L_x_10325:
[C---:B-1----:R-:W-:Y:S01]  /*78d0*/  FMUL.FTZ R85, R53.reuse, R2 ;  /* 0x0000000235557220 */ /* 0x042fe20000410000 */
[-C--:B------:R-:W-:Y:S01]  /*78e0*/  FMUL.FTZ R87, R53, R233.reuse ;  /* 0x000000e935577220 */ /* 0x080fe20000410000 */
[C---:B------:R-:W-:Y:S01]  /*78f0*/  FMUL.FTZ R53, R55.reuse, R198 ;  /* 0x000000c637357220 */ /* 0x040fe20000410000 */
[----:B------:R-:W-:Y:S01]  /*7900*/  FMUL.FTZ R55, R55, R232 ;  /* 0x000000e837377220 */ /* 0x000fe20000410000 */
[C---:B------:R-:W-:Y:S01]  /*7910*/  FFMA.FTZ R85, R52.reuse, R233, -R85 ;  /* 0x000000e934557223 */ /* 0x040fe20000010855 */
[----:B------:R-:W-:Y:S01]  /*7920*/  FFMA.FTZ R87, R52, R2, R87 ;  /* 0x0000000234577223 */ /* 0x000fe20000010057 */
[C---:B--2---:R-:W-:Y:S01]  /*7930*/  FMUL.FTZ R93, R57.reuse, R199 ;  /* 0x000000c7395d7220 */ /* 0x044fe20000410000 */
[-C--:B------:R-:W-:Y:S01]  /*7940*/  FMUL.FTZ R52, R57, R231.reuse ;  /* 0x000000e739347220 */ /* 0x080fe20000410000 */
[C---:B------:R-:W-:Y:S01]  /*7950*/  FFMA.FTZ R84, R54.reuse, R232, -R53 ;  /* 0x000000e836547223 */ /* 0x040fe20000010835 */
[----:B------:R-:W-:Y:S05]  /*7960*/  WARPSYNC.ALL ;  /* 0x0000000000007948 */ /* 0x000fea0003800000 */
[C---:B------:R-:W-:Y:S01]  /*7970*/  FMUL.FTZ R53, R59.reuse, R200 ;  /* 0x000000c83b357220 */ /* 0x040fe20000410000 */
[----:B------:R-:W-:Y:S01]  /*7980*/  BAR.SYNC.DEFER_BLOCKING 0x0 ;  /* 0x0000000000007b1d */ /* 0x000fe20000010000 */
[----:B------:R-:W-:Y:S01]  /*7990*/  FFMA.FTZ R54, R54, R198, R55 ;  /* 0x000000c636367223 */ /* 0x000fe20000010037 */
[C---:B------:R-:W-:Y:S01]  /*79a0*/  FFMA.FTZ R57, R56.reuse, R231, -R93 ;  /* 0x000000e738397223 */ /* 0x040fe2000001085d */
[-C--:B------:R-:W-:Y:S01]  /*79b0*/  FMUL.FTZ R59, R59, R230.reuse ;  /* 0x000000e63b3b7220 */ /* 0x080fe20000410000 */
[----:B------:R-:W-:Y:S01]  /*79c0*/  FFMA.FTZ R93, R56, R199, R52 ;  /* 0x000000c7385d7223 */ /* 0x000fe20000010034 */
[C---:B------:R-:W-:Y:S01]  /*79d0*/  FMUL.FTZ R55, R61.reuse, R201 ;  /* 0x000000c93d377220 */ /* 0x040fe20000410000 */
[-C--:B------:R-:W-:Y:S01]  /*79e0*/  FMUL.FTZ R52, R61, R227.reuse ;  /* 0x000000e33d347220 */ /* 0x080fe20000410000 */
[C---:B------:R-:W-:Y:S01]  /*79f0*/  FFMA.FTZ R56, R58.reuse, R230, -R53 ;  /* 0x000000e63a387223 */ /* 0x040fe20000010835 */
[----:B------:R-:W-:Y:S01]  /*7a00*/  FFMA.FTZ R86, R58, R200, R59 ;  /* 0x000000c83a567223 */ /* 0x000fe2000001003b */
[C---:B------:R-:W-:Y:S01]  /*7a10*/  FFMA.FTZ R59, R60.reuse, R227, -R55 ;  /* 0x000000e33c3b7223 */ /* 0x040fe20000010837 */
[C---:B------:R-:W-:Y:S01]  /*7a20*/  FMUL.FTZ R53, R63.reuse, R202 ;  /* 0x000000ca3f357220 */ /* 0x040fe20000410000 */
[----:B------:R-:W-:Y:S01]  /*7a30*/  FFMA.FTZ R55, R60, R201, R52 ;  /* 0x000000c93c377223 */ /* 0x000fe20000010034 */
[-C--:B------:R-:W-:Y:S01]  /*7a40*/  FMUL.FTZ R63, R63, R226.reuse ;  /* 0x000000e23f3f7220 */ /* 0x080fe20000410000 */
[----:B------:R-:W-:Y:S01]  /*7a50*/  FMUL.FTZ R52, R65, R223 ;  /* 0x000000df41347220 */ /* 0x000fe20000410000 */
[C---:B------:R-:W-:Y:S01]  /*7a60*/  FFMA.FTZ R58, R62.reuse, R226, -R53 ;  /* 0x000000e23e3a7223 */ /* 0x040fe20000010835 */
[C---:B------:R-:W-:Y:S01]  /*7a70*/  FMUL.FTZ R53, R67.reuse, R204 ;  /* 0x000000cc43357220 */ /* 0x040fe20000410000 */
[----:B------:R-:W-:Y:S01]  /*7a80*/  FFMA.FTZ R62, R62, R202, R63 ;  /* 0x000000ca3e3e7223 */ /* 0x000fe2000001003f */
[-C--:B------:R-:W-:Y:S01]  /*7a90*/  FFMA.FTZ R63, R64, R203.reuse, R52 ;  /* 0x000000cb403f7223 */ /* 0x080fe20000010034 */
[-C--:B------:R-:W-:Y:S01]  /*7aa0*/  FMUL.FTZ R67, R67, R222.reuse ;  /* 0x000000de43437220 */ /* 0x080fe20000410000 */
[----:B------:R-:W-:Y:S01]  /*7ab0*/  FMUL.FTZ R61, R65, R203 ;  /* 0x000000cb413d7220 */ /* 0x000fe20000410000 */
[C---:B------:R-:W-:Y:S01]  /*7ac0*/  FMUL.FTZ R52, R69.reuse, R205 ;  /* 0x000000cd45347220 */ /* 0x040fe20000410000 */
[C---:B------:R-:W-:Y:S01]  /*7ad0*/  FFMA.FTZ R60, R66.reuse, R222, -R53 ;  /* 0x000000de423c7223 */ /* 0x040fe20000010835 */
[----:B------:R-:W-:Y:S01]  /*7ae0*/  FFMA.FTZ R66, R66, R204, R67 ;  /* 0x000000cc42427223 */ /* 0x000fe20000010043 */
[----:B------:R-:W-:Y:S01]  /*7af0*/  FFMA.FTZ R61, R64, R223, -R61 ;  /* 0x000000df403d7223 */ /* 0x000fe2000001083d */
[CC--:B------:R-:W-:Y:S01]  /*7b00*/  FFMA.FTZ R67, R68.reuse, R219.reuse, -R52 ;  /* 0x000000db44437223 */ /* 0x0c0fe20000010834 */
[C---:B------:R-:W-:Y:S01]  /*7b10*/  FMUL.FTZ R65, R69.reuse, UR35 ;  /* 0x0000002345417c20 */ /* 0x040fe20008410000 */
[----:B------:R-:W-:Y:S01]  /*7b20*/  FMUL.FTZ R64, R69, R219 ;  /* 0x000000db45407220 */ /* 0x000fe20000410000 */
[----:B------:R-:W-:Y:S01]  /*7b30*/  FMUL.FTZ R53, R71, R206 ;  /* 0x000000ce47357220 */ /* 0x000fe20000410000 */
[C---:B------:R-:W-:Y:S01]  /*7b40*/  FMUL.FTZ R52, R73.reuse, R207 ;  /* 0x000000cf49347220 */ /* 0x040fe20000410000 */
[C---:B------:R-:W-:Y:S01]  /*7b50*/  FFMA.FTZ R65, R68.reuse, UR34, -R65 ;  /* 0x0000002244417c23 */ /* 0x040fe20008010841 */
[----:B------:R-:W-:Y:S01]  /*7b60*/  FFMA.FTZ R69, R68, R205, R64 ;  /* 0x000000cd44457223 */ /* 0x000fe20000010040 */
[C---:B------:R-:W-:Y:S01]  /*7b70*/  FMUL.FTZ R95, R73.reuse, UR35 ;  /* 0x00000023495f7c20 */ /* 0x040fe20008410000 */
[-C--:B------:R-:W-:Y:S01]  /*7b80*/  FMUL.FTZ R92, R73, R217.reuse ;  /* 0x000000d9495c7220 */ /* 0x080fe20000410000 */
[-C--:B------:R-:W-:Y:S01]  /*7b90*/  FFMA.FTZ R68, R70, R220.reuse, -R53 ;  /* 0x000000dc46447223 */ /* 0x080fe20000010835 */
[----:B------:R-:W-:Y:S01]  /*7ba0*/  FFMA.FTZ R73, R72, R217, -R52 ;  /* 0x000000d948497223 */ /* 0x000fe20000010834 */
[C---:B------:R-:W-:Y:S01]  /*7bb0*/  FMUL.FTZ R97, R71.reuse, UR35 ;  /* 0x0000002347617c20 */ /* 0x040fe20008410000 */
[----:B------:R-:W1:Y:S01]  /*7bc0*/  LDS.64 R52, [R141+0x4668] ;  /* 0x004668008d347984 */ /* 0x000e620000000a00 */
[----:B------:R-:W-:Y:S01]  /*7bd0*/  FMUL.FTZ R71, R71, R220 ;  /* 0x000000dc47477220 */ /* 0x000fe20000410000 */
[C---:B------:R-:W-:Y:S01]  /*7be0*/  FMUL.FTZ R99, R75.reuse, UR35 ;  /* 0x000000234b637c20 */ /* 0x040fe20008410000 */
[C---:B------:R-:W-:Y:S01]  /*7bf0*/  FFMA.FTZ R64, R70.reuse, UR34, -R97 ;  /* 0x0000002246407c23 */ /* 0x040fe20008010861 */
[C---:B------:R-:W-:Y:S01]  /*7c00*/  FMUL.FTZ R97, R75.reuse, R208 ;  /* 0x000000d04b617220 */ /* 0x040fe20000410000 */
[----:B------:R-:W-:Y:S01]  /*7c10*/  FFMA.FTZ R70, R70, R206, R71 ;  /* 0x000000ce46467223 */ /* 0x000fe20000010047 */
[-C--:B------:R-:W-:Y:S01]  /*7c20*/  FMUL.FTZ R75, R75, R216.reuse ;  /* 0x000000d84b4b7220 */ /* 0x080fe20000410000 */
[C---:B------:R-:W-:Y:S01]  /*7c30*/  FFMA.FTZ R71, R72.reuse, UR34, -R95 ;  /* 0x0000002248477c23 */ /* 0x040fe2000801085f */
[----:B------:R-:W-:Y:S01]  /*7c40*/  FFMA.FTZ R95, R72, R207, R92 ;  /* 0x000000cf485f7223 */ /* 0x000fe2000001005c */
[C---:B------:R-:W-:Y:S01]  /*7c50*/  FFMA.FTZ R72, R74.reuse, UR34, -R99 ;  /* 0x000000224a487c23 */ /* 0x040fe20008010863 */
[C---:B------:R-:W-:Y:S01]  /*7c60*/  FFMA.FTZ R92, R74.reuse, R216, -R97 ;  /* 0x000000d84a5c7223 */ /* 0x040fe20000010861 */
[----:B------:R-:W-:Y:S01]  /*7c70*/  FFMA.FTZ R74, R74, R208, R75 ;  /* 0x000000d04a4a7223 */ /* 0x000fe2000001004b */
[C---:B------:R-:W-:Y:S01]  /*7c80*/  FMUL.FTZ R75, R77.reuse, UR35 ;  /* 0x000000234d4b7c20 */ /* 0x040fe20008410000 */
        /* <DEDUP_REMOVED lines=11> */
[CC--:B------:R-:W-:Y:S01]  /*7d40*/  FMUL.FTZ R79, R81.reuse, R212.reuse ;  /* 0x000000d4514f7220 */ /* 0x0c0fe20000410000 */
[-C--:B------:R-:W-:Y:S01]  /*7d50*/  FMUL.FTZ R81, R81, R235.reuse ;  /* 0x000000eb51517220 */ /* 0x080fe20000410000 */
[----:B------:R-:W-:Y:S01]  /*7d60*/  ULEA UR33, UR13, 0xfffff800, 0xb ;  /* 0xfffff8000d217891 */ /* 0x000fe2000f8e58ff */
[----:B------:R-:W-:Y:S01]  /*7d70*/  FADD.FTZ R237, RZ, R237 ;  /* 0x000000edffed7221 */ /* 0x000fe20000010000 */
[C---:B------:R-:W-:Y:S01]  /*7d80*/  FFMA.FTZ R79, R80.reuse, R235, -R79 ;  /* 0x000000eb504f7223 */ /* 0x040fe2000001084f */
[----:B------:R-:W-:Y:S01]  /*7d90*/  FFMA.FTZ R81, R80, R212, R81 ;  /* 0x000000d450517223 */ /* 0x000fe20000010051 */
[C---:B------:R-:W-:Y:S01]  /*7da0*/  FFMA.FTZ R80, R0.reuse, R85, RZ ;  /* 0x0000005500507223 */ /* 0x040fe200000100ff */
[----:B------:R-:W-:Y:S01]  /*7db0*/  USHF.R.S32.HI UR48, URZ, 0x1f, UR33 ;  /* 0x0000001fff307899 */ /* 0x000fe20008011421 */
[C---:B------:R-:W-:Y:S01]  /*7dc0*/  FMUL.FTZ R99, R83.reuse, R238 ;  /* 0x000000ee53637220 */ /* 0x040fe20000410000 */
[----:B------:R-:W-:Y:S01]  /*7dd0*/  FMUL.FTZ R83, R83, R237 ;  /* 0x000000ed53537220 */ /* 0x000fe20000410000 */
[C---:B------:R-:W-:Y:S01]  /*7de0*/  FFMA.FTZ R85, R111.reuse, R84, R80 ;  /* 0x000000546f557223 */ /* 0x040fe20000010050 */
[----:B------:R-:W-:Y:S01]  /*7df0*/  FFMA.FTZ R84, -R0, R87, RZ ;  /* 0x0000005700547223 */ /* 0x000fe200000101ff */
[----:B------:R-:W-:Y:S01]  /*7e00*/  FFMA.FTZ R80, R82, R237, R99 ;  /* 0x000000ed52507223 */ /* 0x000fe20000010063 */
[----:B------:R-:W-:Y:S01]  /*7e10*/  MOV R99, UR42 ;  /* 0x0000002a00637c02 */ /* 0x000fe20008000f00 */
[----:B------:R-:W-:Y:S01]  /*7e20*/  FFMA.FTZ R96, R110, R57, R85 ;  /* 0x000000396e607223 */ /* 0x000fe20000010055 */
[----:B------:R-:W-:Y:S01]  /*7e30*/  FFMA.FTZ R84, -R111, R54, R84 ;  /* 0x000000366f547223 */ /* 0x000fe20000010154 */
[-C--:B-1----:R-:W-:Y:S01]  /*7e40*/  FMUL.FTZ R54, R52, R101.reuse ;  /* 0x0000006534367220 */ /* 0x082fe20000410000 */
[----:B------:R-:W-:Y:S01]  /*7e50*/  FMUL.FTZ R101, R53, R101 ;  /* 0x0000006535657220 */ /* 0x000fe20000410000 */
[----:B------:R-:W-:Y:S01]  /*7e60*/  FFMA.FTZ R82, R82, R238, -R83 ;  /* 0x000000ee52527223 */ /* 0x000fe20000010853 */
[----:B------:R-:W-:Y:S01]  /*7e70*/  FFMA.FTZ R87, R109, R56, R96 ;  /* 0x000000386d577223 */ /* 0x000fe20000010060 */
[-C--:B------:R-:W-:Y:S01]  /*7e80*/  FFMA.FTZ R54, R53, R100.reuse, -R54 ;  /* 0x0000006435367223 */ /* 0x080fe20000010836 */
[----:B------:R-:W-:Y:S01]  /*7e90*/  FFMA.FTZ R52, R52, R100, R101 ;  /* 0x0000006434347223 */ /* 0x000fe20000010065 */
[----:B------:R-:W-:Y:S01]  /*7ea0*/  MOV R53, UR48 ;  /* 0x0000003000357c02 */ /* 0x000fe20008000f00 */
[----:B------:R-:W-:Y:S01]  /*7eb0*/  FFMA.FTZ R84, -R110, R93, R84 ;  /* 0x0000005d6e547223 */ /* 0x000fe20000010154 */
[----:B------:R-:W-:Y:S01]  /*7ec0*/  FADD.FTZ R197, R197, R54 ;  /* 0x00000036c5c57221 */ /* 0x000fe20000010000 */
[----:B------:R-:W-:Y:S01]  /*7ed0*/  FFMA.FTZ R236, R149, R236, R52 ;  /* 0x000000ec95ec7223 */ /* 0x000fe20000010034 */
[----:B------:R-:W-:Y:S01]  /*7ee0*/  LOP3.LUT R52, R150, UR33, RZ, 0xfc, !PT ;  /* 0x0000002196347c12 */ /* 0x000fe2000f8efcff */
[----:B------:R-:W-:Y:S01]  /*7ef0*/  FFMA.FTZ R93, -R109, R86, R84 ;  /* 0x000000566d5d7223 */ /* 0x000fe20000010154 */
[C---:B------:R-:W-:Y:S01]  /*7f00*/  FMUL.FTZ R57, R195.reuse, R197 ;  /* 0x000000c5c3397220 */ /* 0x040fe20000410000 */
[-C--:B------:R-:W-:Y:S01]  /*7f10*/  FMUL.FTZ R54, R195, R236.reuse ;  /* 0x000000ecc3367220 */ /* 0x080fe20000410000 */
[----:B------:R-:W-:Y:S01]  /*7f20*/  MOV R101, UR43 ;  /* 0x0000002b00657c02 */ /* 0x000fe20008000f00 */
[----:B------:R-:W-:Y:S01]  /*7f30*/  FFMA.FTZ R86, R108, R59, R87 ;  /* 0x0000003b6c567223 */ /* 0x000fe20000010057 */
[----:B------:R-:W-:Y:S01]  /*7f40*/  FFMA.FTZ R83, R196, R236, R57 ;  /* 0x000000ecc4537223 */ /* 0x000fe20000010039 */
[----:B------:R-:W-:-:S04]  /*7f50*/  IMAD.WIDE.U32 R56, R99, UR8, R52 ;  /* 0x0000000863387c25 */ /* 0x000fc8000f8e0034 */
[----:B------:R-:W-:Y:S01]  /*7f60*/  FFMA.FTZ R85, R196, R197, -R54 ;  /* 0x000000c5c4557223 */ /* 0x000fe20000010836 */
[----:B------:R-:W-:Y:S01]  /*7f70*/  FFMA.FTZ R93, -R108, R55, R93 ;  /* 0x000000376c5d7223 */ /* 0x000fe2000001015d */
[----:B------:R-:W-:Y:S01]  /*7f80*/  FFMA.FTZ R211, R148, R211, R83 ;  /* 0x000000d394d37223 */ /* 0x000fe20000010053 */
[----:B------:R-:W-:Y:S02]  /*7f90*/  IMAD R57, R101, UR8, R57 ;  /* 0x0000000865397c24 */ /* 0x000fe4000f8e0239 */
[----:B------:R-:W-:Y:S01]  /*7fa0*/  FADD.FTZ R194, R194, R85 ;  /* 0x00000055c2c27221 */ /* 0x000fe20000010000 */
[----:B------:R-:W-:Y:S01]  /*7fb0*/  LEA R54, P0, R56, UR9, 0x2 ;  /* 0x0000000938367c11 */ /* 0x000fe2000f8010ff */
[CC--:B------:R-:W-:Y:S01]  /*7fc0*/  FMUL.FTZ R53, R176.reuse, R211.reuse ;  /* 0x000000d3b0357220 */ /* 0x0c0fe20000410000 */
[C---:B------:R-:W-:Y:S01]  /*7fd0*/  FFMA.FTZ R62, -R107.reuse, R62, R93 ;  /* 0x0000003e6b3e7223 */ /* 0x040fe2000001015d */
[----:B------:R-:W-:Y:S01]  /*7fe0*/  FMUL.FTZ R84, R176, R194 ;  /* 0x000000c2b0547220 */ /* 0x000fe20000410000 */
[----:B------:R-:W-:Y:S01]  /*7ff0*/  LEA.HI.X R55, R56, UR12, R57, 0x2, P0 ;  /* 0x0000000c38377c11 */ /* 0x000fe200080f1439 */
[----:B------:R-:W-:Y:S01]  /*8000*/  FFMA.FTZ R57, R107, R58, R86 ;  /* 0x0000003a6b397223 */ /* 0x000fe20000010056 */
[C---:B------:R-:W-:Y:S01]  /*8010*/  FFMA.FTZ R53, R177.reuse, R194, -R53 ;  /* 0x000000c2b1357223 */ /* 0x040fe20000010835 */
[----:B------:R-:W-:Y:S01]  /*8020*/  FFMA.FTZ R56, R177, R211, R84 ;  /* 0x000000d3b1387223 */ /* 0x000fe20000010054 */
[C---:B------:R-:W-:Y:S01]  /*8030*/  FFMA.FTZ R63, -R106.reuse, R63, R62 ;  /* 0x0000003f6a3f7223 */ /* 0x040fe2000001013e */
[----:B------:R-:W-:Y:S01]  /*8040*/  FFMA.FTZ R58, R106, R61, R57 ;  /* 0x0000003d6a3a7223 */ /* 0x000fe20000010039 */
[----:B------:R-:W-:Y:S01]  /*8050*/  FADD.FTZ R53, R180, R53 ;  /* 0x00000035b4357221 */ /* 0x000fe20000010000 */
[----:B------:R-:W-:Y:S01]  /*8060*/  FFMA.FTZ R56, R147, R94, R56 ;  /* 0x0000005e93387223 */ /* 0x000fe20000010038 */
[C---:B------:R-:W-:Y:S01]  /*8070*/  FFMA.FTZ R66, -R105.reuse, R66, R63 ;  /* 0x0000004269427223 */ /* 0x040fe2000001013f */
[----:B------:R-:W-:Y:S01]  /*8080*/  FFMA.FTZ R59, R105, R60, R58 ;  /* 0x0000003c693b7223 */ /* 0x000fe2000001003a */
[C---:B------:R-:W-:Y:S01]  /*8090*/  FMUL.FTZ R57, R178.reuse, R53 ;  /* 0x00000035b2397220 */ /* 0x040fe20000410000 */
[-C--:B------:R-:W-:Y:S01]  /*80a0*/  FMUL.FTZ R58, R178, R56.reuse ;  /* 0x00000038b23a7220 */ /* 0x080fe20000410000 */
[C---:B------:R-:W-:Y:S01]  /*80b0*/  FFMA.FTZ R69, -R104.reuse, R69, R66 ;  /* 0x0000004568457223 */ /* 0x040fe20000010142 */
[----:B------:R-:W-:Y:S01]  /*80c0*/  FFMA.FTZ R60, R104, R67, R59 ;  /* 0x00000043683c7223 */ /* 0x000fe2000001003b */
[C---:B------:R-:W-:Y:S01]  /*80d0*/  FFMA.FTZ R57, R179.reuse, R56, R57 ;  /* 0x00000038b3397223 */ /* 0x040fe20000010039 */
[----:B------:R-:W-:Y:S01]  /*80e0*/  FFMA.FTZ R58, R179, R53, -R58 ;  /* 0x00000035b33a7223 */ /* 0x000fe2000001083a */
[C---:B------:R-:W-:Y:S01]  /*80f0*/  FFMA.FTZ R70, -R103.reuse, R70, R69 ;  /* 0x0000004667467223 */ /* 0x040fe20000010145 */
[----:B------:R-:W-:Y:S01]  /*8100*/  FFMA.FTZ R59, R103, R68, R60 ;  /* 0x00000044673b7223 */ /* 0x000fe2000001003c */
[----:B------:R-:W-:Y:S01]  /*8110*/  FFMA.FTZ R77, R146, R77, R57 ;  /* 0x0000004d924d7223 */ /* 0x000fe20000010039 */
[----:B------:R-:W-:Y:S01]  /*8120*/  FADD.FTZ R58, R181, R58 ;  /* 0x0000003ab53a7221 */ /* 0x000fe20000010000 */
[C---:B------:R-:W-:Y:S01]  /*8130*/  FFMA.FTZ R70, -R102.reuse, R95, R70 ;  /* 0x0000005f66467223 */ /* 0x040fe20000010146 */
[----:B------:R-:W-:Y:S01]  /*8140*/  FFMA.FTZ R62, R102, R73, R59 ;  /* 0x00000049663e7223 */ /* 0x000fe2000001003b */
[CC--:B------:R-:W-:Y:S01]  /*8150*/  FMUL.FTZ R57, R152.reuse, R77.reuse ;  /* 0x0000004d98397220 */ /* 0x0c0fe20000410000 */
[----:B------:R-:W-:Y:S01]  /*8160*/  FMUL.FTZ R60, R152, R58 ;  /* 0x0000003a983c7220 */ /* 0x000fe20000410000 */
[----:B------:R-:W-:Y:S01]  /*8170*/  FMUL.FTZ R66, R2, UR35 ;  /* 0x0000002302427c20 */ /* 0x000fe20008410000 */
[----:B------:R-:W-:Y:S01]  /*8180*/  FFMA.FTZ R61, R3, R92, R62 ;  /* 0x0000005c033d7223 */ /* 0x000fe2000001003e */
[C---:B------:R-:W-:Y:S01]  /*8190*/  FFMA.FTZ R57, R153.reuse, R58, -R57 ;  /* 0x0000003a99397223 */ /* 0x040fe20000010839 */
[----:B------:R-:W-:Y:S01]  /*81a0*/  FFMA.FTZ R59, R153, R77, R60 ;  /* 0x0000004d993b7223 */ /* 0x000fe2000001003c */
[C---:B------:R-:W-:Y:S01]  /*81b0*/  FFMA.FTZ R70, -R3.reuse, R74, R70 ;  /* 0x0000004a03467223 */ /* 0x040fe20000010146 */
        /* <DEDUP_REMOVED lines=8> */
[----:B------:R-:W-:Y:S01]  /*8240*/  FFMA.FTZ R60, R148, R79, R59 ;  /* 0x0000004f943c7223 */ /* 0x000fe2000001003b */
[C---:B------:R-:W-:Y:S01]  /*8250*/  FFMA.FTZ R59, R155.reuse, R72, R62 ;  /* 0x000000489b3b7223 */ /* 0x040fe2000001003e */
[----:B------:R-:W-:Y:S01]  /*8260*/  FFMA.FTZ R62, R155, R57, -R154 ;  /* 0x000000399b3e7223 */ /* 0x000fe2000001089a */
[----:B------:R-:W-:Y:S01]  /*8270*/  FMUL.FTZ R68, R2, UR34 ;  /* 0x0000002202447c20 */ /* 0x000fe20008410000 */
[----:B------:R-:W-:Y:S01]  /*8280*/  P2R R61, PR, RZ, 0x4 ;  /* 0x00000004ff3d7803 */ /* 0x000fe20000000000 */
[----:B------:R-:W-:Y:S01]  /*8290*/  FFMA.FTZ R71, R102, R71, R59 ;  /* 0x0000004766477223 */ /* 0x000fe2000001003b */
[----:B------:R-:W-:Y:S01]  /*82a0*/  FADD.FTZ R62, R183, R62 ;  /* 0x0000003eb73e7221 */ /* 0x000fe20000010000 */
[----:B------:R-:W-:Y:S01]  /*82b0*/  FFMA.FTZ R59, R233, UR34, -R66 ;  /* 0x00000022e93b7c23 */ /* 0x000fe20008010842 */
[----:B------:R-:W-:Y:S01]  /*82c0*/  VOTEU.ALL UP0, P2 ;  /* 0x0000000000ff7886 */ /* 0x000fe20001000000 */
[C---:B------:R-:W-:Y:S01]  /*82d0*/  FMUL.FTZ R66, R156.reuse, R71 ;  /* 0x000000479c427220 */ /* 0x040fe20000410000 */
[-C--:B------:R-:W-:Y:S01]  /*82e0*/  FMUL.FTZ R156, R156, R62.reuse ;  /* 0x0000003e9c9c7220 */ /* 0x080fe20000410000 */
[----:B------:R-:W-:Y:S01]  /*82f0*/  FMUL.FTZ R70, R0, R59 ;  /* 0x0000003b00467220 */ /* 0x000fe20000410000 */
[----:B------:R-:W-:Y:S01]  /*8300*/  FMUL.FTZ R69, R198, UR35 ;  /* 0x00000023c6457c20 */ /* 0x000fe20008410000 */
[C---:B------:R-:W-:Y:S01]  /*8310*/  FFMA.FTZ R59, R157.reuse, R62, -R66 ;  /* 0x0000003e9d3b7223 */ /* 0x040fe20000010842 */
[----:B------:R-:W-:Y:S01]  /*8320*/  FFMA.FTZ R156, R157, R71, R156 ;  /* 0x000000479d9c7223 */ /* 0x000fe2000001009c */
[----:B------:R-:W-:Y:S01]  /*8330*/  MOV R61, UR20 ;  /* 0x00000014003d7c02 */ /* 0x000fe20008000f00 */
[----:B------:R-:W-:Y:S01]  /*8340*/  @!UP0 ULEA UR33, UR8, UR20, 0x4 ;  /* 0x0000001408218291 */ /* 0x000fe2000f8e20ff */
[----:B------:R-:W-:Y:S01]  /*8350*/  FADD.FTZ R59, R184, R59 ;  /* 0x0000003bb83b7221 */ /* 0x000fe20000010000 */
[----:B------:R-:W-:Y:S01]  /*8360*/  FFMA.FTZ R64, R103, R64, R156 ;  /* 0x0000004067407223 */ /* 0x000fe2000001009c */
[----:B------:R-:W-:Y:S01]  /*8370*/  FMUL.FTZ R73, R198, UR34 ;  /* 0x00000022c6497c20 */ /* 0x000fe20008410000 */
[----:B------:R-:W-:Y:S01]  /*8380*/  FFMA.FTZ R67, R233, UR35, R68 ;  /* 0x00000023e9437c23 */ /* 0x000fe20008010044 */
[C---:B------:R-:W-:Y:S01]  /*8390*/  FMUL.FTZ R66, R158.reuse, R59 ;  /* 0x0000003b9e427220 */ /* 0x040fe20000410000 */
[----:B------:R-:W-:Y:S01]  /*83a0*/  FMUL.FTZ R158, R158, R64 ;  /* 0x000000409e9e7220 */ /* 0x000fe20000410000 */
[----:B------:R-:W-:Y:S01]  /*83b0*/  FFMA.FTZ R68, R232, UR34, -R69 ;  /* 0x00000022e8447c23 */ /* 0x000fe20008010845 */
[----:B------:R-:W-:-:S02]  /*83c0*/  IMAD R61, R150, 0x84, R61 ;  /* 0x00000084963d7824 */ /* 0x000fc400078e023d */
[C---:B------:R-:W-:Y:S01]  /*83d0*/  FFMA.FTZ R63, R159.reuse, R64, R66 ;  /* 0x000000409f3f7223 */ /* 0x040fe20000010042 */
[----:B------:R-:W-:Y:S01]  /*83e0*/  FFMA.FTZ R66, R159, R59, -R158 ;  /* 0x0000003b9f427223 */ /* 0x000fe2000001089e */
[----:B------:R-:W-:Y:S01]  /*83f0*/  FFMA.FTZ R74, R232, UR35, R73 ;  /* 0x00000023e84a7c23 */ /* 0x000fe20008010049 */
[----:B------:R-:W-:Y:S01]  /*8400*/  FFMA.FTZ R97, -R147, R78, R97 ;  /* 0x0000004e93617223 */ /* 0x000fe20000010161 */
[----:B------:R-:W-:Y:S01]  /*8410*/  FFMA.FTZ R65, R104, R65, R63 ;  /* 0x0000004168417223 */ /* 0x000fe2000001003f */
[----:B------:R-:W-:Y:S01]  /*8420*/  FADD.FTZ R66, R185, R66 ;  /* 0x00000042b9427221 */ /* 0x000fe20000010000 */
[----:B------:R-:W-:Y:S01]  /*8430*/  FMUL.FTZ R76, R111, R68 ;  /* 0x000000446f4c7220 */ /* 0x000fe20000410000 */
[----:B------:R-:W-:Y:S01]  /*8440*/  FMUL.FTZ R78, R199, UR35 ;  /* 0x00000023c74e7c20 */ /* 0x000fe20008410000 */
[CC--:B------:R-:W-:Y:S01]  /*8450*/  FMUL.FTZ R63, R160.reuse, R65.reuse ;  /* 0x00000041a03f7220 */ /* 0x0c0fe20000410000 */
[----:B------:R-:W-:Y:S01]  /*8460*/  FMUL.FTZ R68, R160, R66 ;  /* 0x00000042a0447220 */ /* 0x000fe20000410000 */
[----:B0-----:R-:W-:Y:S01]  /*8470*/  @!P2 STS.128 [UR33+0x5c60], R88 ;  /* 0x005c6058ff00a988 */ /* 0x001fe20008000c21 */
[----:B------:R-:W-:Y:S01]  /*8480*/  FMUL.FTZ R74, R111, -R74 ;  /* 0x8000004a6f4a7220 */ /* 0x000fe20000410000 */
[C---:B------:R-:W-:Y:S01]  /*8490*/  FFMA.FTZ R63, R161.reuse, R66, -R63 ;  /* 0x00000042a13f7223 */ /* 0x040fe2000001083f */
[----:B------:R-:W-:Y:S01]  /*84a0*/  FFMA.FTZ R68, R161, R65, R68 ;  /* 0x00000041a1447223 */ /* 0x000fe20000010044 */
[----:B------:R0:W-:Y:S01]  /*84b0*/  STS [R61+0x2100], R70 ;  /* 0x002100463d007388 */ /* 0x0001e20000000800 */
[----:B------:R-:W-:Y:S01]  /*84c0*/  FMUL.FTZ R73, R200, UR35 ;  /* 0x00000023c8497c20 */ /* 0x000fe20008410000 */
[----:B------:R-:W-:Y:S01]  /*84d0*/  FADD.FTZ R63, R186, R63 ;  /* 0x0000003fba3f7221 */ /* 0x000fe20000010000 */
[----:B------:R-:W-:Y:S01]  /*84e0*/  FFMA.FTZ R234, R105, R234, R68 ;  /* 0x000000ea69ea7223 */ /* 0x000fe20000010044 */
[----:B------:R1:W-:Y:S01]  /*84f0*/  STS [R61+0x210c], R74 ;  /* 0x00210c4a3d007388 */ /* 0x0003e20000000800 */
[----:B------:R-:W-:Y:S01]  /*8500*/  FMUL.FTZ R84, R199, UR34 ;  /* 0x00000022c7547c20 */ /* 0x000fe20008410000 */
[----:B------:R-:W-:Y:S01]  /*8510*/  FMUL.FTZ R86, R201, UR34 ;  /* 0x00000022c9567c20 */ /* 0x000fe20008410000 */
[-C--:B------:R-:W-:Y:S01]  /*8520*/  FMUL.FTZ R68, R162, R234.reuse ;  /* 0x000000eaa2447220 */ /* 0x080fe20000410000 */
[----:B------:R2:W-:Y:S01]  /*8530*/  STS [R61+0x2108], R76 ;  /* 0x0021084c3d007388 */ /* 0x0005e20000000800 */
[C---:B------:R-:W-:Y:S01]  /*8540*/  FFMA.FTZ R69, R231.reuse, UR35, R84 ;  /* 0x00000023e7457c23 */ /* 0x040fe20008010054 */
[----:B0-----:R-:W-:Y:S01]  /*8550*/  FMUL.FTZ R70, R0, -R67 ;  /* 0x8000004300467220 */ /* 0x001fe20000410000 */
[----:B------:R-:W-:Y:S01]  /*8560*/  FFMA.FTZ R67, R231, UR34, -R78 ;  /* 0x00000022e7437c23 */ /* 0x000fe2000801084e */
[----:B------:R-:W-:Y:S01]  /*8570*/  FFMA.FTZ R68, R163, R63, -R68 ;  /* 0x0000003fa3447223 */ /* 0x000fe20000010844 */
[----:B------:R-:W-:Y:S01]  /*8580*/  FMUL.FTZ R84, R201, UR35 ;  /* 0x00000023c9547c20 */ /* 0x000fe20008410000 */
[----:B------:R-:W-:Y:S01]  /*8590*/  FMUL.FTZ R79, R204, UR35 ;  /* 0x00000023cc4f7c20 */ /* 0x000fe20008410000 */
[----:B-1----:R-:W-:Y:S01]  /*85a0*/  FMUL.FTZ R74, R110, R67 ;  /* 0x000000436e4a7220 */ /* 0x002fe20000410000 */
[----:B------:R-:W-:Y:S01]  /*85b0*/  FMUL.FTZ R67, R162, R63 ;  /* 0x0000003fa2437220 */ /* 0x000fe20000410000 */
[----:B------:R0:W-:Y:S01]  /*85c0*/  STS [R61+0x2104], R70 ;  /* 0x002104463d007388 */ /* 0x0001e20000000800 */
[----:B------:R-:W-:Y:S01]  /*85d0*/  FADD.FTZ R68, R187, R68 ;  /* 0x00000044bb447221 */ /* 0x000fe20000010000 */
[----:B--2---:R-:W-:Y:S01]  /*85e0*/  FMUL.FTZ R76, R110, -R69 ;  /* 0x800000456e4c7220 */ /* 0x004fe20000410000 */
[----:B------:R-:W-:Y:S01]  /*85f0*/  FFMA.FTZ R67, R163, R234, R67 ;  /* 0x000000eaa3437223 */ /* 0x000fe20000010043 */
[----:B------:R-:W-:Y:S01]  /*8600*/  FMUL.FTZ R69, R200, UR34 ;  /* 0x00000022c8457c20 */ /* 0x000fe20008410000 */
[----:B------:R1:W-:Y:S01]  /*8610*/  STS [R61+0x2110], R74 ;  /* 0x0021104a3d007388 */ /* 0x0003e20000000800 */
[----:B------:R-:W-:Y:S01]  /*8620*/  FMUL.FTZ R75, R202, UR34 ;  /* 0x00000022ca4b7c20 */ /* 0x000fe20008410000 */
[----:B------:R-:W-:Y:S01]  /*8630*/  FFMA.FTZ R229, R106, R229, R67 ;  /* 0x000000e56ae57223 */ /* 0x000fe20000010043 */
[----:B------:R-:W-:Y:S01]  /*8640*/  FMUL.FTZ R83, R204, UR34 ;  /* 0x00000022cc537c20 */ /* 0x000fe20008410000 */
[----:B------:R2:W-:Y:S01]  /*8650*/  STS [R61+0x2114], R76 ;  /* 0x0021144c3d007388 */ /* 0x0005e20000000800 */
[----:B0-----:R-:W-:Y:S01]  /*8660*/  FFMA.FTZ R70, R230, UR34, -R73 ;  /* 0x00000022e6467c23 */ /* 0x001fe20008010849 */
[CC--:B------:R-:W-:Y:S01]  /*8670*/  FMUL.FTZ R67, R164.reuse, R229.reuse ;  /* 0x000000e5a4437220 */ /* 0x0c0fe20000410000 */
[----:B------:R-:W-:Y:S01]  /*8680*/  FFMA.FTZ R73, R227, UR35, R86 ;  /* 0x00000023e3497c23 */ /* 0x000fe20008010056 */
[----:B------:R-:W-:Y:S01]  /*8690*/  FMUL.FTZ R86, R203, UR35 ;  /* 0x00000023cb567c20 */ /* 0x000fe20008410000 */
[----:B------:R-:W-:Y:S01]  /*86a0*/  FMUL.FTZ R78, R109, R70 ;  /* 0x000000466d4e7220 */ /* 0x000fe20000410000 */
[-C--:B------:R-:W-:Y:S01]  /*86b0*/  FMUL.FTZ R70, R164, R68.reuse ;  /* 0x00000044a4467220 */ /* 0x080fe20000410000 */
[----:B------:R-:W-:Y:S01]  /*86c0*/  FFMA.FTZ R67, R165, R68, -R67 ;  /* 0x00000044a5437223 */ /* 0x000fe20000010843 */
[----:B-1----:R-:W-:Y:S01]  /*86d0*/  FFMA.FTZ R74, R230, UR35, R69 ;  /* 0x00000023e64a7c23 */ /* 0x002fe20008010045 */
[----:B------:R-:W-:Y:S01]  /*86e0*/  FFMA.FTZ R69, R227, UR34, -R84 ;  /* 0x00000022e3457c23 */ /* 0x000fe20008010854 */
[----:B------:R-:W-:Y:S01]  /*86f0*/  FFMA.FTZ R70, R165, R229, R70 ;  /* 0x000000e5a5467223 */ /* 0x000fe20000010046 */
[----:B------:R-:W-:Y:S01]  /*8700*/  FADD.FTZ R67, R188, R67 ;  /* 0x00000043bc437221 */ /* 0x000fe20000010000 */
[----:B------:R0:W-:Y:S01]  /*8710*/  STS [R61+0x2118], R78 ;  /* 0x0021184e3d007388 */ /* 0x0001e20000000800 */
[----:B------:R-:W-:Y:S01]  /*8720*/  FMUL.FTZ R74, R109, -R74 ;  /* 0x8000004a6d4a7220 */ /* 0x000fe20000410000 */
[----:B------:R-:W-:Y:S01]  /*8730*/  FFMA.FTZ R228, R107, R228, R70 ;  /* 0x000000e46be47223 */ /* 0x000fe20000010046 */
[----:B------:R-:W-:Y:S01]  /*8740*/  FMUL.FTZ R70, R166, R67 ;  /* 0x00000043a6467220 */ /* 0x000fe20000410000 */
[----:B--2---:R-:W-:Y:S01]  /*8750*/  FMUL.FTZ R76, R108, R69 ;  /* 0x000000456c4c7220 */ /* 0x004fe20000410000 */
[----:B------:R-:W-:Y:S01]  /*8760*/  FFMA.FTZ R84, R226, UR35, R75 ;  /* 0x00000023e2547c23 */ /* 0x000fe2000801004b */
[-C--:B------:R-:W-:Y:S01]  /*8770*/  FMUL.FTZ R166, R166, R228.reuse ;  /* 0x000000e4a6a67220 */ /* 0x080fe20000410000 */
[----:B------:R-:W-:Y:S01]  /*8780*/  FFMA.FTZ R69, R167, R228, R70 ;  /* 0x000000e4a7457223 */ /* 0x000fe20000010046 */
[----:B------:R1:W-:Y:S01]  /*8790*/  STS [R61+0x211c], R74 ;  /* 0x00211c4a3d007388 */ /* 0x0003e20000000800 */
[----:B------:R-:W-:Y:S01]  /*87a0*/  FMUL.FTZ R84, R107, -R84 ;  /* 0x800000546b547220 */ /* 0x000fe20000410000 */
[----:B0-----:R-:W-:Y:S01]  /*87b0*/  FMUL.FTZ R78, R108, -R73 ;  /* 0x800000496c4e7220 */ /* 0x001fe20000410000 */
[----:B------:R-:W-:Y:S01]  /*87c0*/  FMUL.FTZ R73, R202, UR35 ;  /* 0x00000023ca497c20 */ /* 0x000fe20008410000 */
[----:B------:R-:W-:Y:S01]  /*87d0*/  FFMA.FTZ R70, R167, R67, -R166 ;  /* 0x00000043a7467223 */ /* 0x000fe200000108a6 */
[----:B------:R-:W-:Y:S01]  /*87e0*/  FFMA.FTZ R225, R108, R225, R69 ;  /* 0x000000e16ce17223 */ /* 0x000fe20000010045 */
[----:B------:R0:W-:Y:S01]  /*87f0*/  STS [R61+0x2120], R76 ;  /* 0x0021204c3d007388 */ /* 0x0001e20000000800 */
[----:B------:R-:W-:Y:S01]  /*8800*/  FFMA.FTZ R69, R223, UR34, -R86 ;  /* 0x00000022df457c23 */ /* 0x000fe20008010856 */
[----:B------:R-:W-:Y:S01]  /*8810*/  FADD.FTZ R70, R189, R70 ;  /* 0x00000046bd467221 */ /* 0x000fe20000010000 */
[C---:B------:R-:W-:Y:S01]  /*8820*/  FMUL.FTZ R88, R205.reuse, UR35 ;  /* 0x00000023cd587c20 */ /* 0x040fe20008410000 */
[----:B-1----:R-:W-:Y:S01]  /*8830*/  FFMA.FTZ R74, R226, UR34, -R73 ;  /* 0x00000022e24a7c23 */ /* 0x002fe20008010849 */
[----:B------:R-:W-:Y:S01]  /*8840*/  FMUL.FTZ R86, R106, R69 ;  /* 0x000000456a567220 */ /* 0x000fe20000410000 */
[----:B------:R1:W-:Y:S01]  /*8850*/  STS [R61+0x212c], R84 ;  /* 0x00212c543d007388 */ /* 0x0003e20000000800 */
[----:B------:R-:W-:Y:S01]  /*8860*/  FMUL.FTZ R90, R205, UR34 ;  /* 0x00000022cd5a7c20 */ /* 0x000fe20008410000 */
[C---:B------:R-:W-:Y:S01]  /*8870*/  FMUL.FTZ R85, R206.reuse, UR35 ;  /* 0x00000023ce557c20 */ /* 0x040fe20008410000 */
[----:B------:R-:W-:Y:S01]  /*8880*/  FMUL.FTZ R87, R206, UR34 ;  /* 0x00000022ce577c20 */ /* 0x000fe20008410000 */
[----:B0-----:R-:W-:Y:S01]  /*8890*/  FMUL.FTZ R76, R107, R74 ;  /* 0x0000004a6b4c7220 */ /* 0x001fe20000410000 */
[CC--:B------:R-:W-:Y:S01]  /*88a0*/  FMUL.FTZ R74, R168.reuse, R225.reuse ;  /* 0x000000e1a84a7220 */ /* 0x0c0fe20000410000 */
[----:B------:R-:W-:Y:S01]  /*88b0*/  FMUL.FTZ R168, R168, R70 ;  /* 0x00000046a8a87220 */ /* 0x000fe20000410000 */
[----:B------:R-:W-:Y:S01]  /*88c0*/  STS [R61+0x2130], R86 ;  /* 0x002130563d007388 */ /* 0x000fe20000000800 */
[----:B------:R-:W-:Y:S01]  /*88d0*/  FFMA.FTZ R232, R17, -R126, R232 ;  /* 0x8000007e11e87223 */ /* 0x000fe200000100e8 */
[C---:B------:R-:W-:Y:S01]  /*88e0*/  FFMA.FTZ R69, R169.reuse, R70, -R74 ;  /* 0x00000046a9457223 */ /* 0x040fe2000001084a */
[----:B------:R-:W-:Y:S01]  /*88f0*/  FFMA.FTZ R168, R169, R225, R168 ;  /* 0x000000e1a9a87223 */ /* 0x000fe200000100a8 */
[----:B------:R0:W-:Y:S01]  /*8900*/  STS [R61+0x2128], R76 ;  /* 0x0021284c3d007388 */ /* 0x0001e20000000800 */
[----:B-1----:R-:W-:Y:S01]  /*8910*/  FFMA.FTZ R84, R222, UR35, R83 ;  /* 0x00000023de547c23 */ /* 0x002fe20008010053 */
[----:B------:R-:W-:Y:S01]  /*8920*/  FADD.FTZ R69, R190, R69 ;  /* 0x00000045be457221 */ /* 0x000fe20000010000 */
[----:B------:R-:W-:Y:S01]  /*8930*/  FFMA.FTZ R224, R109, R224, R168 ;  /* 0x000000e06de07223 */ /* 0x000fe200000100a8 */
[----:B------:R1:W-:Y:S01]  /*8940*/  STS [R61+0x2124], R78 ;  /* 0x0021244e3d007388 */ /* 0x0003e20000000800 */
[----:B------:R-:W-:Y:S01]  /*8950*/  FMUL.FTZ R84, R105, -R84 ;  /* 0x8000005469547220 */ /* 0x000fe20000410000 */
[CC--:B------:R-:W-:Y:S01]  /*8960*/  FMUL.FTZ R74, R170.reuse, R69.reuse ;  /* 0x00000045aa4a7220 */ /* 0x0c0fe20000410000 */
[-C--:B------:R-:W-:Y:S01]  /*8970*/  FMUL.FTZ R170, R170, R224.reuse ;  /* 0x000000e0aaaa7220 */ /* 0x080fe20000410000 */
[----:B------:R-:W-:Y:S01]  /*8980*/  FFMA.FTZ R83, R219, UR35, R90 ;  /* 0x00000023db537c23 */ /* 0x000fe2000801005a */
[----:B------:R-:W-:Y:S01]  /*8990*/  FMUL.FTZ R90, R207, UR35 ;  /* 0x00000023cf5a7c20 */ /* 0x000fe20008410000 */
[C---:B------:R-:W-:Y:S01]  /*89a0*/  FFMA.FTZ R73, R171.reuse, R224, R74 ;  /* 0x000000e0ab497223 */ /* 0x040fe2000001004a */
[----:B------:R-:W-:Y:S01]  /*89b0*/  FFMA.FTZ R74, R171, R69, -R170 ;  /* 0x00000045ab4a7223 */ /* 0x000fe200000108aa */
[----:B0-----:R-:W-:Y:S01]  /*89c0*/  FFMA.FTZ R76, R222, UR34, -R79 ;  /* 0x00000022de4c7c23 */ /* 0x001fe2000801084f */
[----:B------:R0:W-:Y:S01]  /*89d0*/  STS [R61+0x213c], R84 ;  /* 0x00213c543d007388 */ /* 0x0001e20000000800 */
[----:B------:R-:W-:Y:S01]  /*89e0*/  FFMA.FTZ R221, R110, R221, R73 ;  /* 0x000000dd6edd7223 */ /* 0x000fe20000010049 */
[----:B------:R-:W-:Y:S01]  /*89f0*/  FADD.FTZ R74, R191, R74 ;  /* 0x0000004abf4a7221 */ /* 0x000fe20000010000 */
[----:B------:R-:W-:Y:S01]  /*8a00*/  FMUL.FTZ R86, R105, R76 ;  /* 0x0000004c69567220 */ /* 0x000fe20000410000 */
[----:B-1----:R-:W-:Y:S01]  /*8a10*/  FMUL.FTZ R78, R203, UR34 ;  /* 0x00000022cb4e7c20 */ /* 0x002fe20008410000 */
[CC--:B------:R-:W-:Y:S01]  /*8a20*/  FMUL.FTZ R73, R172.reuse, R221.reuse ;  /* 0x000000ddac497220 */ /* 0x0c0fe20000410000 */
[-C--:B------:R-:W-:Y:S01]  /*8a30*/  FMUL.FTZ R76, R172, R74.reuse ;  /* 0x0000004aac4c7220 */ /* 0x080fe20000410000 */
[----:B------:R-:W-:Y:S01]  /*8a40*/  FFMA.FTZ R91, R217, UR34, -R90 ;  /* 0x00000022d95b7c23 */ /* 0x000fe2000801085a */
[----:B------:R-:W-:Y:S01]  /*8a50*/  FFMA.FTZ R75, R223, UR35, R78 ;  /* 0x00000023df4b7c23 */ /* 0x000fe2000801004e */
[C---:B------:R-:W-:Y:S01]  /*8a60*/  FFMA.FTZ R73, R173.reuse, R74, -R73 ;  /* 0x0000004aad497223 */ /* 0x040fe20000010849 */
[----:B------:R-:W-:Y:S01]  /*8a70*/  FFMA.FTZ R76, R173, R221, R76 ;  /* 0x000000ddad4c7223 */ /* 0x000fe2000001004c */
[----:B------:R1:W-:Y:S01]  /*8a80*/  STS [R61+0x2138], R86 ;  /* 0x002138563d007388 */ /* 0x0003e20000000800 */
[----:B------:R-:W-:Y:S01]  /*8a90*/  FMUL.FTZ R78, R106, -R75 ;  /* 0x8000004b6a4e7220 */ /* 0x000fe20000410000 */
[----:B------:R-:W-:Y:S01]  /*8aa0*/  FADD.FTZ R79, R192, R73 ;  /* 0x00000049c04f7221 */ /* 0x000fe20000010000 */
[----:B------:R-:W-:Y:S01]  /*8ab0*/  FFMA.FTZ R218, R111, R218, R76 ;  /* 0x000000da6fda7223 */ /* 0x000fe2000001004c */
[----:B------:R-:W-:Y:S01]  /*8ac0*/  FFMA.FTZ R75, R219, UR34, -R88 ;  /* 0x00000022db4b7c23 */ /* 0x000fe20008010858 */
[----:B------:R-:W-:Y:S01]  /*8ad0*/  FFMA.FTZ R88, R220, UR34, -R85 ;  /* 0x00000022dc587c23 */ /* 0x000fe20008010855 */
[CC--:B------:R-:W-:Y:S01]  /*8ae0*/  FMUL.FTZ R76, R174.reuse, R79.reuse ;  /* 0x0000004fae4c7220 */ /* 0x0c0fe20000410000 */
[----:B------:R-:W-:Y:S01]  /*8af0*/  FMUL.FTZ R174, R174, R218 ;  /* 0x000000daaeae7220 */ /* 0x000fe20000410000 */
[----:B------:R2:W-:Y:S01]  /*8b00*/  STS [R61+0x2134], R78 ;  /* 0x0021344e3d007388 */ /* 0x0005e20000000800 */
[----:B------:R-:W-:Y:S01]  /*8b10*/  FMUL.FTZ R88, R103, R88 ;  /* 0x0000005867587220 */ /* 0x000fe20000410000 */
[C---:B------:R-:W-:Y:S01]  /*8b20*/  FFMA.FTZ R73, R175.reuse, R218, R76 ;  /* 0x000000daaf497223 */ /* 0x040fe2000001004c */
[----:B0-----:R-:W-:Y:S01]  /*8b30*/  FFMA.FTZ R84, R175, R79, -R174 ;  /* 0x0000004faf547223 */ /* 0x001fe200000108ae */
[----:B-1----:R-:W-:Y:S01]  /*8b40*/  FMUL.FTZ R86, R104, -R83 ;  /* 0x8000005368567220 */ /* 0x002fe20000410000 */
[----:B------:R-:W-:Y:S01]  /*8b50*/  FFMA.FTZ R76, R16, -R127, R233 ;  /* 0x8000007f104c7223 */ /* 0x000fe200000100e9 */
[----:B------:R-:W-:Y:S01]  /*8b60*/  FFMA.FTZ R213, R0, R213, R73 ;  /* 0x000000d500d57223 */ /* 0x000fe20000010049 */
[----:B------:R-:W-:Y:S01]  /*8b70*/  FADD.FTZ R84, R193, R84 ;  /* 0x00000054c1547221 */ /* 0x000fe20000010000 */
[----:B------:R0:W-:Y:S01]  /*8b80*/  STS [R61+0x2148], R88 ;  /* 0x002148583d007388 */ /* 0x0001e20000000800 */
[----:B------:R-:W-:Y:S01]  /*8b90*/  FMUL.FTZ R92, R102, R91 ;  /* 0x0000005b665c7220 */ /* 0x000fe20000410000 */
[----:B------:R-:W-:Y:S01]  /*8ba0*/  FMUL.FTZ R73, R213, R127 ;  /* 0x0000007fd5497220 */ /* 0x000fe20000410000 */
[----:B--2---:R-:W-:Y:S01]  /*8bb0*/  FMUL.FTZ R78, R104, R75 ;  /* 0x0000004b684e7220 */ /* 0x004fe20000410000 */
[----:B------:R-:W-:Y:S01]  /*8bc0*/  FMUL.FTZ R75, R218, R126 ;  /* 0x0000007eda4b7220 */ /* 0x000fe20000410000 */
[----:B------:R-:W-:Y:S01]  /*8bd0*/  FMUL.FTZ R83, R84, R127 ;  /* 0x0000007f54537220 */ /* 0x000fe20000410000 */
[----:B------:R-:W-:Y:S01]  /*8be0*/  FMUL.FTZ R85, R2, R73 ;  /* 0x0000004902557220 */ /* 0x000fe20000410000 */
[----:B------:R-:W-:Y:S01]  /*8bf0*/  STS [R61+0x2144], R86 ;  /* 0x002144563d007388 */ /* 0x000fe20000000800 */
[----:B------:R-:W-:Y:S01]  /*8c00*/  FMUL.FTZ R89, R198, R75 ;  /* 0x0000004bc6597220 */ /* 0x000fe20000410000 */
[----:B------:R-:W-:Y:S01]  /*8c10*/  FMUL.FTZ R96, R207, UR34 ;  /* 0x00000022cf607c20 */ /* 0x000fe20008410000 */
[-C--:B------:R-:W-:Y:S01]  /*8c20*/  FFMA.FTZ R85, R76, R83.reuse, -R85 ;  /* 0x000000534c557223 */ /* 0x080fe20000010855 */
[----:B------:R1:W-:Y:S01]  /*8c30*/  STS [R61+0x2140], R78 ;  /* 0x0021404e3d007388 */ /* 0x0003e20000000800 */
[----:B------:R-:W-:Y:S01]  /*8c40*/  FMUL.FTZ R83, R2, R83 ;  /* 0x0000005302537220 */ /* 0x000fe20000410000 */
[----:B0-----:R-:W-:Y:S01]  /*8c50*/  FFMA.FTZ R88, R18, -R125, R231 ;  /* 0x8000007d12587223 */ /* 0x001fe200000100e7 */
[----:B------:R-:W-:Y:S01]  /*8c60*/  FADD.FTZ R85, RZ, R85 ;  /* 0x00000055ff557221 */ /* 0x000fe20000010000 */
[----:B------:R0:W-:Y:S01]  /*8c70*/  STS [R61+0x2150], R92 ;  /* 0x0021505c3d007388 */ /* 0x0001e20000000800 */
[----:B------:R-:W-:Y:S01]  /*8c80*/  FFMA.FTZ R83, R76, R73, R83 ;  /* 0x000000494c537223 */ /* 0x000fe20000010053 */
[----:B------:R-:W-:Y:S01]  /*8c90*/  FMUL.FTZ R95, R208, UR35 ;  /* 0x00000023d05f7c20 */ /* 0x000fe20008410000 */
[----:B------:R-:W-:Y:S01]  /*8ca0*/  FFMA.FTZ R93, R217, UR35, R96 ;  /* 0x00000023d95d7c23 */ /* 0x000fe20008010060 */
[----:B------:R-:W-:Y:S01]  /*8cb0*/  FFMA.FTZ R99, R13, -R122, R226 ;  /* 0x8000007a0d637223 */ /* 0x000fe200000100e2 */
[----:B------:R-:W-:Y:S01]  /*8cc0*/  FADD.FTZ R83, RZ, R83 ;  /* 0x00000053ff537221 */ /* 0x000fe20000010000 */
[----:B-1----:R-:W-:Y:S01]  /*8cd0*/  FFMA.FTZ R78, R220, UR35, R87 ;  /* 0x00000023dc4e7c23 */ /* 0x002fe20008010057 */
[----:B------:R-:W-:Y:S01]  /*8ce0*/  FMUL.FTZ R87, R79, R126 ;  /* 0x0000007e4f577220 */ /* 0x000fe20000410000 */
[----:B------:R-:W-:Y:S01]  /*8cf0*/  FFMA.FTZ R98, R216, UR34, -R95 ;  /* 0x00000022d8627c23 */ /* 0x000fe2000801085f */
[----:B------:R-:W-:Y:S01]  /*8d00*/  FMUL.FTZ R96, R102, -R93 ;  /* 0x8000005d66607220 */ /* 0x000fe20000410000 */
[----:B------:R-:W-:Y:S01]  /*8d10*/  FMUL.FTZ R90, R103, -R78 ;  /* 0x8000004e675a7220 */ /* 0x000fe20000410000 */
[-C--:B------:R-:W-:Y:S01]  /*8d20*/  FFMA.FTZ R86, R232, R87.reuse, -R89 ;  /* 0x00000057e8567223 */ /* 0x080fe20000010859 */
[----:B------:R-:W-:Y:S01]  /*8d30*/  FMUL.FTZ R87, R198, R87 ;  /* 0x00000057c6577220 */ /* 0x000fe20000410000 */
[----:B0-----:R-:W-:Y:S01]  /*8d40*/  FMUL.FTZ R92, R69, R124 ;  /* 0x0000007c455c7220 */ /* 0x001fe20000410000 */
[----:B------:R-:W-:Y:S01]  /*8d50*/  FMUL.FTZ R100, R3, R98 ;  /* 0x0000006203647220 */ /* 0x000fe20000410000 */
[----:B------:R-:W-:Y:S01]  /*8d60*/  FADD.FTZ R85, R85, R86 ;  /* 0x0000005655557221 */ /* 0x000fe20000010000 */
[----:B------:R-:W-:Y:S01]  /*8d70*/  FFMA.FTZ R78, R232, R75, R87 ;  /* 0x0000004be84e7223 */ /* 0x000fe20000010057 */
[-C--:B------:R-:W-:Y:S01]  /*8d80*/  FMUL.FTZ R86, R74, R125.reuse ;  /* 0x0000007d4a567220 */ /* 0x080fe20000410000 */
[----:B------:R0:W-:Y:S01]  /*8d90*/  STS [R61+0x214c], R90 ;  /* 0x00214c5a3d007388 */ /* 0x0001e20000000800 */
[-C--:B------:R-:W-:Y:S01]  /*8da0*/  FFMA.FTZ R87, R19, -R124.reuse, R230 ;  /* 0x8000007c13577223 */ /* 0x080fe200000100e6 */
[----:B------:R-:W-:Y:S01]  /*8db0*/  FADD.FTZ R89, R83, R78 ;  /* 0x0000004e53597221 */ /* 0x000fe20000010000 */
[----:B------:R-:W-:Y:S01]  /*8dc0*/  FMUL.FTZ R83, R221, R125 ;  /* 0x0000007ddd537220 */ /* 0x000fe20000410000 */
[----:B------:R-:W-:Y:S01]  /*8dd0*/  FMUL.FTZ R78, R224, R124 ;  /* 0x0000007ce04e7220 */ /* 0x000fe20000410000 */
[----:B------:R-:W-:Y:S01]  /*8de0*/  FFMA.FTZ R98, R12, -R123, R227 ;  /* 0x8000007b0c627223 */ /* 0x000fe200000100e3 */
[----:B------:R-:W-:Y:S01]  /*8df0*/  STS [R61+0x2154], R96 ;  /* 0x002154603d007388 */ /* 0x000fe20000000800 */
[-C--:B------:R-:W-:Y:S01]  /*8e00*/  FMUL.FTZ R91, R199, R83.reuse ;  /* 0x00000053c75b7220 */ /* 0x080fe20000410000 */
[----:B------:R-:W-:Y:S01]  /*8e10*/  FMUL.FTZ R94, R200, R78 ;  /* 0x0000004ec85e7220 */ /* 0x000fe20000410000 */
[----:B------:R-:W-:Y:S01]  /*8e20*/  FMUL.FTZ R95, R208, UR34 ;  /* 0x00000022d05f7c20 */ /* 0x000fe20008410000 */
[----:B------:R-:W-:Y:S01]  /*8e30*/  FMUL.FTZ R152, R209, UR35 ;  /* 0x00000023d1987c20 */ /* 0x000fe20008410000 */
[-C--:B0-----:R-:W-:Y:S01]  /*8e40*/  FFMA.FTZ R90, R88, R86.reuse, -R91 ;  /* 0x00000056585a7223 */ /* 0x081fe2000001085b */
[----:B------:R-:W-:Y:S01]  /*8e50*/  FMUL.FTZ R91, R199, R86 ;  /* 0x00000056c75b7220 */ /* 0x000fe20000410000 */
[-C--:B------:R-:W-:Y:S01]  /*8e60*/  FFMA.FTZ R94, R87, R92.reuse, -R94 ;  /* 0x0000005c575e7223 */ /* 0x080fe2000001085e */
[----:B------:R-:W-:Y:S01]  /*8e70*/  FMUL.FTZ R92, R200, R92 ;  /* 0x0000005cc85c7220 */ /* 0x000fe20000410000 */
[----:B------:R-:W-:Y:S01]  /*8e80*/  FADD.FTZ R85, R85, R90 ;  /* 0x0000005a55557221 */ /* 0x000fe20000010000 */
[----:B------:R-:W-:Y:S01]  /*8e90*/  FFMA.FTZ R86, R88, R83, R91 ;  /* 0x0000005358567223 */ /* 0x000fe2000001005b */
[-C--:B------:R-:W-:Y:S01]  /*8ea0*/  FMUL.FTZ R90, R70, R123.reuse ;  /* 0x0000007b465a7220 */ /* 0x080fe20000410000 */
[----:B------:R0:W-:Y:S01]  /*8eb0*/  STS [R61+0x2158], R100 ;  /* 0x002158643d007388 */ /* 0x0001e20000000800 */
        /* <DEDUP_REMOVED lines=8> */
[-C--:B------:R-:W-:Y:S01]  /*8f40*/  FMUL.FTZ R91, R201, R85.reuse ;  /* 0x00000055c95b7220 */ /* 0x080fe20000410000 */
[----:B0-----:R-:W-:Y:S01]  /*8f50*/  FFMA.FTZ R100, R216, UR35, R95 ;  /* 0x00000023d8647c23 */ /* 0x001fe2000801005f */
[----:B------:R-:W-:Y:S01]  /*8f60*/  FFMA.FTZ R95, R215, UR34, -R152 ;  /* 0x00000022d75f7c23 */ /* 0x000fe20008010898 */
[----:B------:R-:W-:Y:S01]  /*8f70*/  FMUL.FTZ R96, R202, R86 ;  /* 0x00000056ca607220 */ /* 0x000fe20000410000 */
[-C--:B------:R-:W-:Y:S01]  /*8f80*/  FFMA.FTZ R93, R98, R90.reuse, -R91 ;  /* 0x0000005a625d7223 */ /* 0x080fe2000001085b */
[----:B------:R-:W-:Y:S01]  /*8f90*/  FMUL.FTZ R91, R201, R90 ;  /* 0x0000005ac95b7220 */ /* 0x000fe20000410000 */
[----:B------:R-:W-:Y:S01]  /*8fa0*/  FMUL.FTZ R152, R3, -R100 ;  /* 0x8000006403987220 */ /* 0x000fe20000410000 */
[CC--:B------:R-:W-:Y:S01]  /*8fb0*/  FFMA.FTZ R96, R99.reuse, R92.reuse, -R96 ;  /* 0x0000005c63607223 */ /* 0x0c0fe20000010860 */
[----:B------:R-:W-:Y:S01]  /*8fc0*/  FMUL.FTZ R92, R202, R92 ;  /* 0x0000005cca5c7220 */ /* 0x000fe20000410000 */
[----:B------:R-:W-:Y:S01]  /*8fd0*/  FFMA.FTZ R90, R98, R85, R91 ;  /* 0x00000055625a7223 */ /* 0x000fe2000001005b */
[----:B------:R-:W-:Y:S01]  /*8fe0*/  FMUL.FTZ R156, R146, R95 ;  /* 0x0000005f929c7220 */ /* 0x000fe20000410000 */
[----:B------:R-:W-:Y:S01]  /*8ff0*/  FADD.FTZ R93, R94, R93 ;  /* 0x0000005d5e5d7221 */ /* 0x000fe20000010000 */
[----:B------:R-:W-:Y:S01]  /*9000*/  FFMA.FTZ R92, R99, R86, R92 ;  /* 0x00000056635c7223 */ /* 0x000fe2000001005c */
[----:B------:R-:W-:Y:S01]  /*9010*/  FADD.FTZ R89, R89, R90 ;  /* 0x0000005a59597221 */ /* 0x000fe20000010000 */
[-C--:B------:R-:W-:Y:S01]  /*9020*/  FFMA.FTZ R100, R14, -R121.reuse, R223 ;  /* 0x800000790e647223 */ /* 0x080fe200000100df */
[-C--:B------:R-:W-:Y:S01]  /*9030*/  FMUL.FTZ R90, R234, R120.reuse ;  /* 0x00000078ea5a7220 */ /* 0x080fe20000410000 */
[-C--:B------:R-:W-:Y:S01]  /*9040*/  FMUL.FTZ R91, R68, R121.reuse ;  /* 0x00000079445b7220 */ /* 0x080fe20000410000 */
[----:B------:R-:W-:Y:S01]  /*9050*/  FADD.FTZ R92, R89, R92 ;  /* 0x0000005c595c7221 */ /* 0x000fe20000010000 */
[----:B------:R-:W-:Y:S01]  /*9060*/  FMUL.FTZ R89, R229, R121 ;  /* 0x00000079e5597220 */ /* 0x000fe20000410000 */
[----:B------:R0:W-:Y:S01]  /*9070*/  STS [R61+0x215c], R152 ;  /* 0x00215c983d007388 */ /* 0x0001e20000000800 */
[----:B------:R-:W-:Y:S01]  /*9080*/  FADD.FTZ R93, R93, R96 ;  /* 0x000000605d5d7221 */ /* 0x000fe20000010000 */
[----:B------:R-:W-:Y:S01]  /*9090*/  FMUL.FTZ R96, R63, R120 ;  /* 0x000000783f607220 */ /* 0x000fe20000410000 */
[----:B------:R-:W-:Y:S01]  /*90a0*/  FMUL.FTZ R95, R203, R89 ;  /* 0x00000059cb5f7220 */ /* 0x000fe20000410000 */
[----:B------:R-:W-:Y:S01]  /*90b0*/  FMUL.FTZ R154, R209, UR34 ;  /* 0x00000022d19a7c20 */ /* 0x000fe20008410000 */
[----:B------:R-:W-:Y:S01]  /*90c0*/  FFMA.FTZ R81, -R148, R81, R97 ;  /* 0x0000005194517223 */ /* 0x000fe20000010161 */
[----:B------:R-:W-:Y:S01]  /*90d0*/  FMUL.FTZ R97, R210, UR35 ;  /* 0x00000023d2617c20 */ /* 0x000fe20008410000 */
[-C--:B------:R-:W-:Y:S01]  /*90e0*/  FFMA.FTZ R94, R100, R91.reuse, -R95 ;  /* 0x0000005b645e7223 */ /* 0x080fe2000001085f */
[----:B------:R-:W-:Y:S01]  /*90f0*/  FMUL.FTZ R91, R203, R91 ;  /* 0x0000005bcb5b7220 */ /* 0x000fe20000410000 */
[----:B------:R-:W-:Y:S01]  /*9100*/  FFMA.FTZ R95, R215, UR35, R154 ;  /* 0x00000023d75f7c23 */ /* 0x000fe2000801009a */
[----:B0-----:R-:W-:Y:S01]  /*9110*/  FMUL.FTZ R152, R204, R90 ;  /* 0x0000005acc987220 */ /* 0x001fe20000410000 */
[----:B------:R-:W-:Y:S01]  /*9120*/  FADD.FTZ R93, R93, R94 ;  /* 0x0000005e5d5d7221 */ /* 0x000fe20000010000 */
[----:B------:R-:W-:Y:S01]  /*9130*/  FFMA.FTZ R91, R100, R89, R91 ;  /* 0x00000059645b7223 */ /* 0x000fe2000001005b */
[----:B------:R-:W-:Y:S01]  /*9140*/  FMUL.FTZ R154, R146, -R95 ;  /* 0x8000005f929a7220 */ /* 0x000fe20000410000 */
[-C--:B------:R-:W-:Y:S01]  /*9150*/  FFMA.FTZ R152, R101, R96.reuse, -R152 ;  /* 0x0000006065987223 */ /* 0x080fe20000010898 */
[----:B------:R-:W-:Y:S01]  /*9160*/  FMUL.FTZ R96, R204, R96 ;  /* 0x00000060cc607220 */ /* 0x000fe20000410000 */
[----:B------:R-:W-:Y:S01]  /*9170*/  FADD.FTZ R91, R92, R91 ;  /* 0x0000005b5c5b7221 */ /* 0x000fe20000010000 */
[-C--:B------:R-:W-:Y:S01]  /*9180*/  FMUL.FTZ R94, R66, R119.reuse ;  /* 0x00000077425e7220 */ /* 0x080fe20000410000 */
[----:B------:R-:W-:Y:S01]  /*9190*/  FADD.FTZ R93, R93, R152 ;  /* 0x000000985d5d7221 */ /* 0x000fe20000010000 */
[----:B------:R-:W-:Y:S01]  /*91a0*/  FFMA.FTZ R96, R101, R90, R96 ;  /* 0x0000005a65607223 */ /* 0x000fe20000010060 */
[-C--:B------:R-:W-:Y:S01]  /*91b0*/  FFMA.FTZ R152, R8, -R119.reuse, R219 ;  /* 0x8000007708987223 */ /* 0x080fe200000100db */
[----:B------:R0:W-:Y:S01]  /*91c0*/  STS [R61+0x2160], R156 ;  /* 0x0021609c3d007388 */ /* 0x0001e20000000800 */
[-C--:B------:R-:W-:Y:S01]  /*91d0*/  FFMA.FTZ R153, R9, -R118.reuse, R220 ;  /* 0x8000007609997223 */ /* 0x080fe200000100dc */
[----:B------:R-:W-:Y:S01]  /*91e0*/  FADD.FTZ R96, R91, R96 ;  /* 0x000000605b607221 */ /* 0x000fe20000010000 */
[----:B------:R-:W-:Y:S01]  /*91f0*/  FMUL.FTZ R91, R65, R119 ;  /* 0x00000077415b7220 */ /* 0x000fe20000410000 */
[----:B------:R1:W-:Y:S01]  /*9200*/  STS [R61+0x2164], R154 ;  /* 0x0021649a3d007388 */ /* 0x0003e20000000800 */
[-C--:B------:R-:W-:Y:S01]  /*9210*/  FMUL.FTZ R92, R64, R118.reuse ;  /* 0x00000076405c7220 */ /* 0x080fe20000410000 */
[----:B------:R-:W-:Y:S01]  /*9220*/  FMUL.FTZ R155, R210, UR34 ;  /* 0x00000022d29b7c20 */ /* 0x000fe20008410000 */
[----:B------:R-:W-:Y:S01]  /*9230*/  FMUL.FTZ R95, R205, R91 ;  /* 0x0000005bcd5f7220 */ /* 0x000fe20000410000 */
[----:B------:R-:W-:Y:S01]  /*9240*/  FMUL.FTZ R160, R212, UR35 ;  /* 0x00000023d4a07c20 */ /* 0x000fe20008410000 */
[----:B------:R-:W-:Y:S01]  /*9250*/  FFMA.FTZ R217, R10, -R117, R217 ;  /* 0x800000750ad97223 */ /* 0x000fe200000100d9 */
[C---:B0-----:R-:W-:Y:S01]  /*9260*/  FFMA.FTZ R156, R214.reuse, UR34, -R97 ;  /* 0x00000022d69c7c23 */ /* 0x041fe20008010861 */
[----:B------:R-:W-:Y:S01]  /*9270*/  FMUL.FTZ R97, R59, R118 ;  /* 0x000000763b617220 */ /* 0x000fe20000410000 */
[----:B------:R-:W-:Y:S01]  /*9280*/  FFMA.FTZ R158, R214, UR35, R155 ;  /* 0x00000023d69e7c23 */ /* 0x000fe2000801009b */
[----:B------:R-:W-:Y:S01]  /*9290*/  FFMA.FTZ R155, R235, UR34, -R160 ;  /* 0x00000022eb9b7c23 */ /* 0x000fe200080108a0 */
[-C--:B-1----:R-:W-:Y:S01]  /*92a0*/  FFMA.FTZ R154, R152, R94.reuse, -R95 ;  /* 0x0000005e989a7223 */ /* 0x082fe2000001085f */
[----:B------:R-:W-:Y:S01]  /*92b0*/  FMUL.FTZ R95, R205, R94 ;  /* 0x0000005ecd5f7220 */ /* 0x000fe20000410000 */
[----:B------:R-:W-:Y:S01]  /*92c0*/  FMUL.FTZ R156, R147, R156 ;  /* 0x0000009c939c7220 */ /* 0x000fe20000410000 */
[----:B------:R-:W-:Y:S01]  /*92d0*/  FMUL.FTZ R94, R206, R97 ;  /* 0x00000061ce5e7220 */ /* 0x000fe20000410000 */
[----:B------:R-:W-:Y:S01]  /*92e0*/  FADD.FTZ R93, R93, R154 ;  /* 0x0000009a5d5d7221 */ /* 0x000fe20000010000 */
[----:B------:R-:W-:Y:S01]  /*92f0*/  FFMA.FTZ R95, R152, R91, R95 ;  /* 0x0000005b985f7223 */ /* 0x000fe2000001005f */
[----:B------:R-:W-:Y:S01]  /*9300*/  FMUL.FTZ R162, R148, R155 ;  /* 0x0000009b94a27220 */ /* 0x000fe20000410000 */
[----:B------:R0:W-:Y:S01]  /*9310*/  STS [R61+0x2168], R156 ;  /* 0x0021689c3d007388 */ /* 0x0001e20000000800 */
[----:B------:R-:W-:Y:S01]  /*9320*/  FFMA.FTZ R94, R153, R92, R94 ;  /* 0x0000005c995e7223 */ /* 0x000fe2000001005e */
[----:B------:R-:W-:Y:S01]  /*9330*/  FADD.FTZ R95, R96, R95 ;  /* 0x0000005f605f7221 */ /* 0x000fe20000010000 */
[-C--:B------:R-:W-:Y:S01]  /*9340*/  FMUL.FTZ R96, R62, R117.reuse ;  /* 0x000000753e607220 */ /* 0x080fe20000410000 */
[-C--:B------:R-:W-:Y:S01]  /*9350*/  FFMA.FTZ R216, R11, -R116.reuse, R216 ;  /* 0x800000740bd87223 */ /* 0x080fe200000100d8 */
[----:B------:R-:W-:Y:S01]  /*9360*/  FMUL.FTZ R155, R57, R116 ;  /* 0x00000074399b7220 */ /* 0x000fe20000410000 */
[----:B------:R-:W-:Y:S01]  /*9370*/  FADD.FTZ R95, R95, R94 ;  /* 0x0000005e5f5f7221 */ /* 0x000fe20000010000 */
[----:B------:R-:W-:Y:S01]  /*9380*/  FMUL.FTZ R94, R71, R117 ;  /* 0x00000075475e7220 */ /* 0x000fe20000410000 */
[----:B------:R-:W-:Y:S01]  /*9390*/  FMUL.FTZ R158, R147, -R158 ;  /* 0x8000009e939e7220 */ /* 0x000fe20000410000 */
[----:B------:R-:W-:Y:S01]  /*93a0*/  FMUL.FTZ R161, R237, UR35 ;  /* 0x00000023eda17c20 */ /* 0x000fe20008410000 */
[----:B0-----:R-:W-:Y:S01]  /*93b0*/  FMUL.FTZ R156, R206, R92 ;  /* 0x0000005cce9c7220 */ /* 0x001fe20000410000 */
[----:B------:R-:W-:Y:S01]  /*93c0*/  FMUL.FTZ R154, R207, R94 ;  /* 0x0000005ecf9a7220 */ /* 0x000fe20000410000 */
[----:B------:R-:W-:Y:S01]  /*93d0*/  FMUL.FTZ R160, R212, UR34 ;  /* 0x00000022d4a07c20 */ /* 0x000fe20008410000 */
[----:B------:R0:W-:Y:S01]  /*93e0*/  STS [R61+0x216c], R158 ;  /* 0x00216c9e3d007388 */ /* 0x0001e20000000800 */
[----:B------:R-:W-:Y:S01]  /*93f0*/  FFMA.FTZ R156, R153, R97, -R156 ;  /* 0x00000061999c7223 */ /* 0x000fe2000001089c */
[-C--:B------:R-:W-:Y:S01]  /*9400*/  FFMA.FTZ R97, R217, R96.reuse, -R154 ;  /* 0x00000060d9617223 */ /* 0x080fe2000001089a */
[----:B------:R-:W-:Y:S01]  /*9410*/  FMUL.FTZ R96, R207, R96 ;  /* 0x00000060cf607220 */ /* 0x000fe20000410000 */
[----:B------:R-:W-:Y:S01]  /*9420*/  FFMA.FTZ R159, R235, UR35, R160 ;  /* 0x00000023eb9f7c23 */ /* 0x000fe200080100a0 */
[----:B------:R-:W-:Y:S01]  /*9430*/  FADD.FTZ R156, R93, R156 ;  /* 0x0000009c5d9c7221 */ /* 0x000fe20000010000 */
[----:B------:R-:W-:Y:S01]  /*9440*/  FMUL.FTZ R93, R72, R116 ;  /* 0x00000074485d7220 */ /* 0x000fe20000410000 */
[----:B------:R-:W-:Y:S01]  /*9450*/  FFMA.FTZ R96, R217, R94, R96 ;  /* 0x0000005ed9607223 */ /* 0x000fe20000010060 */
[----:B------:R1:W-:Y:S01]  /*9460*/  STS [R61+0x2170], R162 ;  /* 0x002170a23d007388 */ /* 0x0003e20000000800 */
[----:B------:R-:W-:Y:S01]  /*9470*/  FADD.FTZ R97, R156, R97 ;  /* 0x000000619c617221 */ /* 0x000fe20000010000 */
[----:B------:R-:W-:Y:S01]  /*9480*/  FMUL.FTZ R157, R208, R93 ;  /* 0x0000005dd09d7220 */ /* 0x000fe20000410000 */
[----:B------:R-:W-:Y:S01]  /*9490*/  FADD.FTZ R95, R95, R96 ;  /* 0x000000605f5f7221 */ /* 0x000fe20000010000 */
[----:B0-----:R-:W-:Y:S01]  /*94a0*/  FFMA.FTZ R158, R238, UR34, -R161 ;  /* 0x00000022ee9e7c23 */ /* 0x001fe200080108a1 */
[----:B------:R-:W-:Y:S01]  /*94b0*/  FMUL.FTZ R160, R148, -R159 ;  /* 0x8000009f94a07220 */ /* 0x000fe20000410000 */
[-C--:B------:R-:W-:Y:S01]  /*94c0*/  FFMA.FTZ R154, R216, R155.reuse, -R157 ;  /* 0x0000009bd89a7223 */ /* 0x080fe2000001089d */
[----:B------:R-:W-:Y:S01]  /*94d0*/  FMUL.FTZ R155, R208, R155 ;  /* 0x0000009bd09b7220 */ /* 0x000fe20000410000 */
[----:B------:R-:W-:Y:S01]  /*94e0*/  FMUL.FTZ R159, R58, R115 ;  /* 0x000000733a9f7220 */ /* 0x000fe20000410000 */
[----:B------:R-:W-:Y:S01]  /*94f0*/  FMUL.FTZ R167, R237, UR34 ;  /* 0x00000022eda77c20 */ /* 0x000fe20008410000 */
[----:B-1----:R-:W-:Y:S01]  /*9500*/  FMUL.FTZ R162, R149, R158 ;  /* 0x0000009e95a27220 */ /* 0x002fe20000410000 */
[----:B------:R-:W-:Y:S01]  /*9510*/  FFMA.FTZ R96, R216, R93, R155 ;  /* 0x0000005dd8607223 */ /* 0x000fe2000001009b */
[----:B------:R-:W-:Y:S01]  /*9520*/  FADD.FTZ R158, R97, R154 ;  /* 0x0000009a619e7221 */ /* 0x000fe20000010000 */
[-C--:B------:R-:W-:Y:S01]  /*9530*/  FFMA.FTZ R154, R4, -R115.reuse, R215 ;  /* 0x80000073049a7223 */ /* 0x080fe200000100d7 */
[----:B------:R-:W-:Y:S01]  /*9540*/  STS [R61+0x2174], R160 ;  /* 0x002174a03d007388 */ /* 0x000fe20000000800 */
[----:B------:R-:W-:Y:S01]  /*9550*/  FADD.FTZ R157, R95, R96 ;  /* 0x000000605f9d7221 */ /* 0x000fe20000010000 */
[----:B------:R-:W-:Y:S01]  /*9560*/  FMUL.FTZ R95, R77, R115 ;  /* 0x000000734d5f7220 */ /* 0x000fe20000410000 */
[-C--:B------:R-:W-:Y:S01]  /*9570*/  FMUL.FTZ R96, R56, R114.reuse ;  /* 0x0000007238607220 */ /* 0x080fe20000410000 */
[----:B------:R0:W-:Y:S01]  /*9580*/  STS [R61+0x2178], R162 ;  /* 0x002178a23d007388 */ /* 0x0001e20000000800 */
[----:B------:R-:W-:Y:S01]  /*9590*/  FFMA.FTZ R155, R5, -R114, R214 ;  /* 0x80000072059b7223 */ /* 0x000fe200000100d6 */
[----:B------:R-:W-:Y:S01]  /*95a0*/  FMUL.FTZ R161, R209, R95 ;  /* 0x0000005fd1a17220 */ /* 0x000fe20000410000 */
[----:B------:R-:W-:Y:S01]  /*95b0*/  FMUL.FTZ R164, R210, R96 ;  /* 0x00000060d2a47220 */ /* 0x000fe20000410000 */
[----:B------:R-:W1:Y:S01]  /*95c0*/  LDC R169, c[0x0][0x388] ;  /* 0x0000e200ffa97b82 */ /* 0x000e620000000800 */
[----:B------:R-:W-:Y:S01]  /*95d0*/  FMUL.FTZ R97, R211, R113 ;  /* 0x00000071d3617220 */ /* 0x000fe20000410000 */
[-C--:B------:R-:W-:Y:S01]  /*95e0*/  FFMA.FTZ R161, R154, R159.reuse, -R161 ;  /* 0x0000009f9aa17223 */ /* 0x080fe200000108a1 */
[----:B------:R-:W-:Y:S01]  /*95f0*/  FMUL.FTZ R159, R209, R159 ;  /* 0x0000009fd19f7220 */ /* 0x000fe20000410000 */
[-C--:B------:R-:W-:Y:S01]  /*9600*/  FFMA.FTZ R156, R6, -R113.reuse, R235 ;  /* 0x80000071069c7223 */ /* 0x080fe200000100eb */
[----:B------:R-:W-:Y:S01]  /*9610*/  FMUL.FTZ R163, R194, R113 ;  /* 0x00000071c2a37220 */ /* 0x000fe20000410000 */
[----:B0-----:R-:W-:Y:S01]  /*9620*/  FMUL.FTZ R162, R53, R114 ;  /* 0x0000007235a27220 */ /* 0x001fe20000410000 */
[----:B------:R-:W-:Y:S01]  /*9630*/  FFMA.FTZ R160, R154, R95, R159 ;  /* 0x0000005f9aa07223 */ /* 0x000fe2000001009f */
[----:B------:R-:W-:Y:S01]  /*9640*/  FMUL.FTZ R165, R212, R97 ;  /* 0x00000061d4a57220 */ /* 0x000fe20000410000 */
[----:B------:R-:W-:Y:S01]  /*9650*/  FADD.FTZ R158, R158, R161 ;  /* 0x000000a19e9e7221 */ /* 0x000fe20000010000 */
[-C--:B------:R-:W-:Y:S01]  /*9660*/  FFMA.FTZ R159, R155, R162.reuse, -R164 ;  /* 0x000000a29b9f7223 */ /* 0x080fe200000108a4 */
[----:B------:R-:W-:Y:S01]  /*9670*/  FADD.FTZ R157, R157, R160 ;  /* 0x000000a09d9d7221 */ /* 0x000fe20000010000 */
[----:B------:R-:W-:Y:S01]  /*9680*/  FFMA.FTZ R160, R238, UR35, R167 ;  /* 0x00000023eea07c23 */ /* 0x000fe200080100a7 */
[----:B------:R-:W-:Y:S01]  /*9690*/  FMUL.FTZ R162, R210, R162 ;  /* 0x000000a2d2a27220 */ /* 0x000fe20000410000 */
[-C--:B------:R-:W-:Y:S01]  /*96a0*/  FFMA.FTZ R165, R156, R163.reuse, -R165 ;  /* 0x000000a39ca57223 */ /* 0x080fe200000108a5 */
[----:B------:R-:W-:Y:S01]  /*96b0*/  FMUL.FTZ R163, R212, R163 ;  /* 0x000000a3d4a37220 */ /* 0x000fe20000410000 */
[----:B------:R-:W-:Y:S01]  /*96c0*/  FMUL.FTZ R164, R149, -R160 ;  /* 0x800000a095a47220 */ /* 0x000fe20000410000 */
[----:B------:R-:W-:Y:S01]  /*96d0*/  FFMA.FTZ R162, R155, R96, R162 ;  /* 0x000000609ba27223 */ /* 0x000fe200000100a2 */
[----:B------:R-:W-:Y:S01]  /*96e0*/  FADD.FTZ R158, R158, R159 ;  /* 0x0000009f9e9e7221 */ /* 0x000fe20000010000 */
[----:B------:R-:W-:Y:S01]  /*96f0*/  FFMA.FTZ R166, R156, R97, R163 ;  /* 0x000000619ca67223 */ /* 0x000fe200000100a3 */
[----:B------:R-:W-:Y:S01]  /*9700*/  FMUL.FTZ R175, R57, UR46 ;  /* 0x0000002e39af7c20 */ /* 0x000fe20008410000 */
[----:B------:R0:W-:Y:S01]  /*9710*/  STS [R61+0x217c], R164 ;  /* 0x00217ca43d007388 */ /* 0x0001e20000000800 */
[----:B------:R-:W-:Y:S01]  /*9720*/  FADD.FTZ R157, R157, R162 ;  /* 0x000000a29d9d7221 */ /* 0x000fe20000010000 */
[----:B------:R-:W-:Y:S01]  /*9730*/  FADD.FTZ R167, R158, R165 ;  /* 0x000000a59ea77221 */ /* 0x000fe20000010000 */
[----:B------:R-:W-:Y:S01]  /*9740*/  FMUL.FTZ R158, R56, UR46 ;  /* 0x0000002e389e7c20 */ /* 0x000fe20008410000 */
[----:B-1----:R-:W-:Y:S01]  /*9750*/  LEA R52, R169, -R52, 0x1 ;  /* 0x80000034a9347211 */ /* 0x002fe200078e08ff */
[----:B------:R-:W-:Y:S01]  /*9760*/  BAR.SYNC.DEFER_BLOCKING 0x0 ;  /* 0x0000000000007b1d */ /* 0x000fe20000010000 */
[----:B------:R-:W-:Y:S01]  /*9770*/  FADD.FTZ R166, R157, R166 ;  /* 0x000000a69da67221 */ /* 0x000fe20000010000 */
[----:B------:R-:W-:Y:S01]  /*9780*/  FMUL.FTZ R157, R211, UR46 ;  /* 0x0000002ed39d7c20 */ /* 0x000fe20008410000 */
[C---:B------:R-:W-:Y:S01]  /*9790*/  FFMA.FTZ R161, R53.reuse, UR47, -R158 ;  /* 0x0000002f35a17c23 */ /* 0x040fe2000801089e */
[----:B------:R-:W-:Y:S01]  /*97a0*/  FMUL.FTZ R158, R72, UR46 ;  /* 0x0000002e489e7c20 */ /* 0x000fe20008410000 */
[----:B------:R-:W-:Y:S01]  /*97b0*/  FMUL.FTZ R170, R62, UR46 ;  /* 0x0000002e3eaa7c20 */ /* 0x000fe20008410000 */
[----:B0-----:R-:W-:Y:S01]  /*97c0*/  FFMA.FTZ R61, R194, UR47, -R157 ;  /* 0x0000002fc23d7c23 */ /* 0x001fe2000801089d */
[----:B------:R-:W-:Y:S01]  /*97d0*/  FMUL.FTZ R157, R53, UR46 ;  /* 0x0000002e359d7c20 */ /* 0x000fe20008410000 */
[----:B------:R-:W-:Y:S01]  /*97e0*/  FMUL.FTZ R53, R77, UR46 ;  /* 0x0000002e4d357c20 */ /* 0x000fe20008410000 */
[----:B------:R-:W-:Y:S01]  /*97f0*/  ISETP.GE.AND P0, PT, R52, 0x1, PT ;  /* 0x000000013400780c */ /* 0x000fe20003f06270 */
[----:B------:R-:W-:Y:S01]  /*9800*/  FMUL.FTZ R159, R197, UR46 ;  /* 0x0000002ec59f7c20 */ /* 0x000fe20008410000 */
[----:B------:R-:W-:Y:S01]  /*9810*/  FFMA.FTZ R172, R56, UR47, R157 ;  /* 0x0000002f38ac7c23 */ /* 0x000fe2000801009d */
[C---:B------:R-:W-:Y:S01]  /*9820*/  FFMA.FTZ R164, R58.reuse, UR47, -R53 ;  /* 0x0000002f3aa47c23 */ /* 0x040fe20008010835 */
[----:B------:R-:W-:Y:S01]  /*9830*/  FMUL.FTZ R53, R71, UR46 ;  /* 0x0000002e47357c20 */ /* 0x000fe20008410000 */
[----:B------:R-:W-:Y:S01]  /*9840*/  FMUL.FTZ R58, R58, UR46 ;  /* 0x0000002e3a3a7c20 */ /* 0x000fe20008410000 */
[----:B------:R-:W-:Y:S01]  /*9850*/  FFMA.FTZ R157, R57, UR47, -R158 ;  /* 0x0000002f399d7c23 */ /* 0x000fe2000801089e */
[----:B------:R-:W-:Y:S01]  /*9860*/  FMUL.FTZ R57, R59, UR46 ;  /* 0x0000002e3b397c20 */ /* 0x000fe20008410000 */
[----:B------:R-:W-:Y:S01]  /*9870*/  FFMA.FTZ R158, R62, UR47, -R53 ;  /* 0x0000002f3e9e7c23 */ /* 0x000fe20008010835 */
[----:B------:R-:W-:Y:S01]  /*9880*/  FFMA.FTZ R179, R77, UR47, R58 ;  /* 0x0000002f4db37c23 */ /* 0x000fe2000801003a */
[----:B------:R-:W-:Y:S01]  /*9890*/  FMUL.FTZ R58, R64, UR46 ;  /* 0x0000002e403a7c20 */ /* 0x000fe20008410000 */
[----:B------:R-:W-:Y:S01]  /*98a0*/  FMUL.FTZ R53, R65, UR46 ;  /* 0x0000002e41357c20 */ /* 0x000fe20008410000 */
[----:B------:R-:W-:Y:S01]  /*98b0*/  FMUL.FTZ R62, R68, UR46 ;  /* 0x0000002e443e7c20 */ /* 0x000fe20008410000 */
[----:B------:R-:W-:Y:S01]  /*98c0*/  FFMA.FTZ R174, R64, UR47, R57 ;  /* 0x0000002f40ae7c23 */ /* 0x000fe20008010039 */
[----:B------:R-:W-:Y:S01]  /*98d0*/  FFMA.FTZ R163, R59, UR47, -R58 ;  /* 0x0000002f3ba37c23 */ /* 0x000fe2000801083a */
[----:B------:R0:W1:Y:S01]  /*98e0*/  LDS R169, [R140+0x2200] ;  /* 0x002200008ca97984 */ /* 0x0000620000000800 */
[----:B------:R-:W-:Y:S01]  /*98f0*/  FFMA.FTZ R162, R66, UR47, -R53 ;  /* 0x0000002f42a27c23 */ /* 0x000fe20008010835 */
[----:B------:R-:W-:Y:S01]  /*9900*/  FMUL.FTZ R58, R234, UR46 ;  /* 0x0000002eea3a7c20 */ /* 0x000fe20008410000 */
[----:B------:R-:W-:Y:S01]  /*9910*/  FMUL.FTZ R66, R66, UR46 ;  /* 0x0000002e42427c20 */ /* 0x000fe20008410000 */
[C---:B------:R-:W-:Y:S01]  /*9920*/  FMUL.FTZ R53, R229.reuse, UR46 ;  /* 0x0000002ee5357c20 */ /* 0x040fe20008410000 */
[----:B------:R-:W-:Y:S01]  /*9930*/  FFMA.FTZ R183, R229, UR47, R62 ;  /* 0x0000002fe5b77c23 */ /* 0x000fe2000801003e */
[----:B------:R-:W-:Y:S01]  /*9940*/  FFMA.FTZ R59, R63, UR47, -R58 ;  /* 0x0000002f3f3b7c23 */ /* 0x000fe2000801083a */
[----:B------:R-:W-:Y:S01]  /*9950*/  FFMA.FTZ R177, R65, UR47, R66 ;  /* 0x0000002f41b17c23 */ /* 0x000fe20008010042 */
[----:B------:R-:W-:Y:S01]  /*9960*/  FMUL.FTZ R58, R228, UR46 ;  /* 0x0000002ee43a7c20 */ /* 0x000fe20008410000 */
[----:B------:R-:W-:Y:S01]  /*9970*/  FFMA.FTZ R66, R68, UR47, -R53 ;  /* 0x0000002f44427c23 */ /* 0x000fe20008010835 */
[----:B------:R-:W-:Y:S01]  /*9980*/  FMUL.FTZ R68, R70, UR46 ;  /* 0x0000002e46447c20 */ /* 0x000fe20008410000 */
[----:B------:R-:W-:Y:S01]  /*9990*/  FMUL.FTZ R63, R63, UR46 ;  /* 0x0000002e3f3f7c20 */ /* 0x000fe20008410000 */
[----:B------:R-:W-:Y:S01]  /*99a0*/  FMUL.FTZ R53, R225, UR46 ;  /* 0x0000002ee1357c20 */ /* 0x000fe20008410000 */
[C---:B------:R-:W-:Y:S01]  /*99b0*/  FFMA.FTZ R165, R67.reuse, UR47, -R58 ;  /* 0x0000002f43a57c23 */ /* 0x040fe2000801083a */
[----:B------:R-:W-:Y:S01]  /*99c0*/  FMUL.FTZ R67, R67, UR46 ;  /* 0x0000002e43437c20 */ /* 0x000fe20008410000 */
[----:B------:R-:W-:Y:S01]  /*99d0*/  FMUL.FTZ R62, R224, UR46 ;  /* 0x0000002ee03e7c20 */ /* 0x000fe20008410000 */
[----:B------:R-:W-:Y:S01]  /*99e0*/  FFMA.FTZ R171, R225, UR47, R68 ;  /* 0x0000002fe1ab7c23 */ /* 0x000fe20008010044 */
[----:B------:R-:W-:Y:S01]  /*99f0*/  FMUL.FTZ R68, R218, UR46 ;  /* 0x0000002eda447c20 */ /* 0x000fe20008410000 */
[----:B------:R-:W-:Y:S01]  /*9a00*/  FMUL.FTZ R57, R213, UR46 ;  /* 0x0000002ed5397c20 */ /* 0x000fe20008410000 */
[----:B------:R-:W-:Y:S01]  /*9a10*/  FFMA.FTZ R168, R234, UR47, R63 ;  /* 0x0000002feaa87c23 */ /* 0x000fe2000801003f */
[----:B------:R-:W-:Y:S01]  /*9a20*/  FFMA.FTZ R58, R70, UR47, -R53 ;  /* 0x0000002f463a7c23 */ /* 0x000fe20008010835 */
[----:B------:R-:W-:Y:S01]  /*9a30*/  FFMA.FTZ R70, R228, UR47, R67 ;  /* 0x0000002fe4467c23 */ /* 0x000fe20008010043 */
[----:B------:R-:W-:Y:S01]  /*9a40*/  FMUL.FTZ R53, R221, UR46 ;  /* 0x0000002edd357c20 */ /* 0x000fe20008410000 */
[C---:B------:R-:W-:Y:S01]  /*9a50*/  FFMA.FTZ R63, R69.reuse, UR47, -R62 ;  /* 0x0000002f453f7c23 */ /* 0x040fe2000801083e */
[----:B------:R-:W-:Y:S01]  /*9a60*/  FMUL.FTZ R69, R69, UR46 ;  /* 0x0000002e45457c20 */ /* 0x000fe20008410000 */
[C---:B------:R-:W-:Y:S01]  /*9a70*/  FFMA.FTZ R67, R79.reuse, UR47, -R68 ;  /* 0x0000002f4f437c23 */ /* 0x040fe20008010844 */
[----:B------:R-:W-:Y:S01]  /*9a80*/  FFMA.FTZ R57, R84, UR47, -R57 ;  /* 0x0000002f54397c23 */ /* 0x000fe20008010839 */
[----:B------:R-:W-:Y:S01]  /*9a90*/  FMUL.FTZ R160, R236, UR46 ;  /* 0x0000002eeca07c20 */ /* 0x000fe20008410000 */
[----:B------:R-:W-:Y:S01]  /*9aa0*/  FMUL.FTZ R194, R194, UR46 ;  /* 0x0000002ec2c27c20 */ /* 0x000fe20008410000 */
[----:B------:R-:W-:Y:S01]  /*9ab0*/  FMUL.FTZ R176, R74, UR46 ;  /* 0x0000002e4ab07c20 */ /* 0x000fe20008410000 */
[----:B------:R-:W-:Y:S01]  /*9ac0*/  FMUL.FTZ R79, R79, UR46 ;  /* 0x0000002e4f4f7c20 */ /* 0x000fe20008410000 */
[----:B------:R-:W-:Y:S01]  /*9ad0*/  FMUL.FTZ R84, R84, UR46 ;  /* 0x0000002e54547c20 */ /* 0x000fe20008410000 */
[----:B------:R-:W-:Y:S01]  /*9ae0*/  BSSY.RECONVERGENT B0, `(.L_x_10345) ;  /* 0x0000011000007945 */ /* 0x000fe20003800200 */
[----:B------:R-:W-:Y:S01]  /*9af0*/  FFMA.FTZ R62, R74, UR47, -R53 ;  /* 0x0000002f4a3e7c23 */ /* 0x000fe20008010835 */
[----:B------:R-:W-:Y:S01]  /*9b00*/  FFMA.FTZ R74, R224, UR47, R69 ;  /* 0x0000002fe04a7c23 */ /* 0x000fe20008010045 */
[----:B------:R-:W-:Y:S01]  /*9b10*/  ISETP.GE.AND P2, PT, R52, 0x41, PT ;  /* 0x000000413400780c */ /* 0x000fe20003f46270 */
[----:B------:R-:W-:Y:S01]  /*9b20*/  FFMA.FTZ R159, R236, UR47, R159 ;  /* 0x0000002fec9f7c23 */ /* 0x000fe2000801009f */
[----:B------:R-:W-:Y:S01]  /*9b30*/  FFMA.FTZ R160, R197, UR47, -R160 ;  /* 0x0000002fc5a07c23 */ /* 0x000fe200080108a0 */
[----:B------:R-:W-:Y:S01]  /*9b40*/  FFMA.FTZ R173, R211, UR47, R194 ;  /* 0x0000002fd3ad7c23 */ /* 0x000fe200080100c2 */
[----:B------:R-:W-:Y:S01]  /*9b50*/  FFMA.FTZ R175, R72, UR47, R175 ;  /* 0x0000002f48af7c23 */ /* 0x000fe200080100af */
[----:B------:R-:W-:Y:S01]  /*9b60*/  FFMA.FTZ R170, R71, UR47, R170 ;  /* 0x0000002f47aa7c23 */ /* 0x000fe200080100aa */
[----:B------:R-:W-:Y:S01]  /*9b70*/  FFMA.FTZ R181, R221, UR47, R176 ;  /* 0x0000002fddb57c23 */ /* 0x000fe200080100b0 */
[----:B------:R-:W-:Y:S01]  /*9b80*/  FFMA.FTZ R79, R218, UR47, R79 ;  /* 0x0000002fda4f7c23 */ /* 0x000fe2000801004f */
[----:B------:R-:W-:Y:S01]  /*9b90*/  FFMA.FTZ R69, R213, UR47, R84 ;  /* 0x0000002fd5457c23 */ /* 0x000fe20008010054 */
[----:B01----:R-:W-:Y:S06]  /*9ba0*/  @!P0 BRA `(.L_x_10346) ;  /* 0x0000000000108947 */ /* 0x003fec0003800000 */
[----:B------:R-:W-:-:S04]  /*9bb0*/  LEA.HI R53, R150, R150, RZ, 0x1b ;  /* 0x0000009696357211 */ /* 0x000fc800078fd8ff */
[----:B------:R-:W-:-:S06]  /*9bc0*/  LEA R53, R53, UR20, 0x2 ;  /* 0x0000001435357c11 */ /* 0x000fcc000f8e10ff */
[----:B------:R-:W0:Y:S04]  /*9bd0*/  LDS R53, [R53+0x2100] ;  /* 0x0021000035357984 */ /* 0x000e280000000800 */
[----:B0-----:R0:W-:Y:S02]  /*9be0*/  REDG.E.ADD.F32.FTZ.RN.STRONG.GPU desc[UR22][R54.64], R53 ;  /* 0x00000035360079a6 */ /* 0x0011e4000c12f316 */
.L_x_10346:
[----:B------:R-:W-:Y:S05]  /*9bf0*/  BSYNC.RECONVERGENT B0 ;  /* 0x0000000000007941 */ /* 0x000fea0003800200 */
.L_x_10345:
[----:B------:R-:W-:Y:S04]  /*9c00*/  BSSY.RECONVERGENT B0, `(.L_x_10347) ;  /* 0x0000003000007945 */ /* 0x000fe80003800200 */
[----:B------:R-:W-:Y:S05]  /*9c10*/  @!P2 BRA `(.L_x_10348) ;  /* 0x000000000004a947 */ /* 0x000fea0003800000 */
[----:B------:R1:W-:Y:S02]  /*9c20*/  REDG.E.ADD.F32.FTZ.RN.STRONG.GPU desc[UR22][R54.64+0x100], R169 ;  /* 0x000100a9360079a6 */ /* 0x0003e4000c12f316 */
.L_x_10348:
[----:B------:R-:W-:Y:S05]  /*9c30*/  BSYNC.RECONVERGENT B0 ;  /* 0x0000000000007941 */ /* 0x000fea0003800200 */
.L_x_10347:
[----:B0-----:R0:W2:Y:S01]  /*9c40*/  LDS R53, [R139+0x2300] ;  /* 0x002300008b357984 */ /* 0x0010a20000000800 */
[C---:B------:R-:W-:Y:S01]  /*9c50*/  ISETP.GE.AND P6, PT, R52.reuse, 0x81, PT ;  /* 0x000000813400780c */ /* 0x040fe20003fc6270 */
[----:B------:R-:W-:Y:S01]  /*9c60*/  BSSY.RECONVERGENT B0, `(.L_x_10349) ;  /* 0x0000008000007945 */ /* 0x000fe20003800200 */
[C---:B------:R-:W-:Y:S02]  /*9c70*/  ISETP.GE.AND P0, PT, R52.reuse, 0xc1, PT ;  /* 0x000000c13400780c */ /* 0x040fe40003f06270 */
[C---:B------:R-:W-:Y:S02]  /*9c80*/  ISETP.GE.AND P2, PT, R52.reuse, 0x101, PT ;  /* 0x000001013400780c */ /* 0x040fe40003f46270 */
[C---:B------:R-:W-:Y:S02]  /*9c90*/  ISETP.GE.AND P3, PT, R52.reuse, 0x141, PT ;  /* 0x000001413400780c */ /* 0x040fe40003f66270 */
[C---:B------:R-:W-:Y:S02]  /*9ca0*/  ISETP.GE.AND P4, PT, R52.reuse, 0x181, PT ;  /* 0x000001813400780c */ /* 0x040fe40003f86270 */
[----:B------:R-:W-:-:S03]  /*9cb0*/  ISETP.GE.AND P5, PT, R52, 0x1c1, PT ;  /* 0x000001c13400780c */ /* 0x000fc60003fa6270 */
[----:B0-----:R-:W-:Y:S10]  /*9cc0*/  @!P6 BRA `(.L_x_10350) ;  /* 0x000000000004e947 */ /* 0x001ff40003800000 */
[----:B--2---:R0:W-:Y:S02]  /*9cd0*/  REDG.E.ADD.F32.FTZ.RN.STRONG.GPU desc[UR22][R54.64+0x200], R53 ;  /* 0x00020035360079a6 */ /* 0x0041e4000c12f316 */
.L_x_10350:
[----:B------:R-:W-:Y:S05]  /*9ce0*/  BSYNC.RECONVERGENT B0 ;  /* 0x0000000000007941 */ /* 0x000fea0003800200 */
.L_x_10349:
[----:B0-2---:R0:W2:Y:S01]  /*9cf0*/  LDS R53, [R138+0x2400] ;  /* 0x002400008a357984 */ /* 0x0050a20000000800 */
[----:B------:R-:W-:Y:S04]  /*9d00*/  BSSY.RECONVERGENT B0, `(.L_x_10351) ;  /* 0x0000003000007945 */ /* 0x000fe80003800200 */
[----:B------:R-:W-:Y:S05]  /*9d10*/  @!P0 BRA `(.L_x_10352) ;  /* 0x0000000000048947 */ /* 0x000fea0003800000 */
[----:B--2---:R3:W-:Y:S02]  /*9d20*/  REDG.E.ADD.F32.FTZ.RN.STRONG.GPU desc[UR22][R54.64+0x300], R53 ;  /* 0x00030035360079a6 */ /* 0x0047e4000c12f316 */
.L_x_10352:
[----:B------:R-:W-:Y:S05]  /*9d30*/  BSYNC.RECONVERGENT B0 ;  /* 0x0000000000007941 */ /* 0x000fea0003800200 */
.L_x_10351:
[----:B--23--:R2:W3:Y:S01]  /*9d40*/  LDS R53, [R137+0x2500] ;  /* 0x0025000089357984 */ /* 0x00c4e20000000800 */
[----:B------:R-:W-:Y:S04]  /*9d50*/  BSSY.RECONVERGENT B0, `(.L_x_10353) ;  /* 0x0000003000007945 */ /* 0x000fe80003800200 */
[----:B------:R-:W-:Y:S05]  /*9d60*/  @!P2 BRA `(.L_x_10354) ;  /* 0x000000000004a947 */ /* 0x000fea0003800000 */
[----:B---3--:R4:W-:Y:S02]  /*9d70*/  REDG.E.ADD.F32.FTZ.RN.STRONG.GPU desc[UR22][R54.64+0x400], R53 ;  /* 0x00040035360079a6 */ /* 0x0089e4000c12f316 */
.L_x_10354:
[----:B------:R-:W-:Y:S05]  /*9d80*/  BSYNC.RECONVERGENT B0 ;  /* 0x0000000000007941 */ /* 0x000fea0003800200 */
.L_x_10353:
[----:B---34-:R3:W4:Y:S01]  /*9d90*/  LDS R53, [R136+0x2600] ;  /* 0x0026000088357984 */ /* 0x0187220000000800 */
[----:B------:R-:W-:Y:S04]  /*9da0*/  BSSY.RECONVERGENT B0, `(.L_x_10355) ;  /* 0x0000003000007945 */ /* 0x000fe80003800200 */
[----:B------:R-:W-:Y:S05]  /*9db0*/  @!P3 BRA `(.L_x_10356) ;  /* 0x000000000004b947 */ /* 0x000fea0003800000 */
[----:B----4-:R4:W-:Y:S02]  /*9dc0*/  REDG.E.ADD.F32.FTZ.RN.STRONG.GPU desc[UR22][R54.64+0x500], R53 ;  /* 0x00050035360079a6 */ /* 0x0109e4000c12f316 */
.L_x_10356:
[----:B------:R-:W-:Y:S05]  /*9dd0*/  BSYNC.RECONVERGENT B0 ;  /* 0x0000000000007941 */ /* 0x000fea0003800200 */
.L_x_10355:
[----:B----4-:R4:W0:Y:S01]  /*9de0*/  LDS R53, [R135+0x2700] ;  /* 0x0027000087357984 */ /* 0x0108220000000800 */
[----:B------:R-:W-:Y:S01]  /*9df0*/  BSSY.RECONVERGENT B0, `(.L_x_10357) ;  /* 0x0000004000007945 */ /* 0x000fe20003800200 */
[----:B-1----:R-:W-:-:S03]  /*9e00*/  IADD3 R169, PT, PT, R144, 0x200, RZ ;  /* 0x0000020090a97810 */ /* 0x002fc60007ffe0ff */
[----:B------:R-:W-:Y:S05]  /*9e10*/  @!P4 BRA `(.L_x_10358) ;  /* 0x000000000004c947 */ /* 0x000fea0003800000 */
[----:B0-----:R1:W-:Y:S02]  /*9e20*/  REDG.E.ADD.F32.FTZ.RN.STRONG.GPU desc[UR22][R54.64+0x600], R53 ;  /* 0x00060035360079a6 */ /* 0x0013e4000c12f316 */
.L_x_10358:
[----:B------:R-:W-:Y:S05]  /*9e30*/  BSYNC.RECONVERGENT B0 ;  /* 0x0000000000007941 */ /* 0x000fea0003800200 */
.L_x_10357:
[----:B01----:R0:W1:Y:S01]  /*9e40*/  LDS R53, [R134+0x2800] ;  /* 0x0028000086357984 */ /* 0x0030620000000800 */
[----:B------:R-:W-:Y:S01]  /*9e50*/  BSSY.RECONVERGENT B0, `(.L_x_10359) ;  /* 0x0000004000007945 */ /* 0x000fe20003800200 */
[----:B------:R-:W-:-:S03]  /*9e60*/  LEA.HI R68, R169, R150, RZ, 0x1b ;  /* 0x00000096a9447211 */ /* 0x000fc600078fd8ff */
[----:B------:R-:W-:Y:S05]  /*9e70*/  @!P5 BRA `(.L_x_10360) ;  /* 0x000000000004d947 */ /* 0x000fea0003800000 */
[----:B-1----:R1:W-:Y:S02]  /*9e80*/  REDG.E.ADD.F32.FTZ.RN.STRONG.GPU desc[UR22][R54.64+0x700], R53 ;  /* 0x00070035360079a6 */ /* 0x0023e4000c12f316 */
.L_x_10360:
[----:B------:R-:W-:Y:S05]  /*9e90*/  BSYNC.RECONVERGENT B0 ;  /* 0x0000000000007941 */ /* 0x000fea0003800200 */
.L_x_10359:
[----:B-1----:R-:W-:Y:S01]  /*9ea0*/  LEA R53, R68, UR20, 0x2 ;  /* 0x0000001444357c11 */ /* 0x002fe2000f8e10ff */
[----:B------:R-:W-:Y:S01]  /*9eb0*/  BSSY.RECONVERGENT B0, `(.L_x_10361) ;  /* 0x000000b000007945 */ /* 0x000fe20003800200 */
[----:B------:R-:W-:Y:S02]  /*9ec0*/  ISETP.GE.AND P6, PT, R52, 0x201, PT ;  /* 0x000002013400780c */ /* 0x000fe40003fc6270 */
[----:B------:R-:W-:Y:S02]  /*9ed0*/  IADD3 R169, PT, PT, R150, 0x2c0, RZ ;  /* 0x000002c096a97810 */ /* 0x000fe40007ffe0ff */
[----:B------:R-:W1:Y:S01]  /*9ee0*/  LDS R53, [R53+0x2900] ;  /* 0x0029000035357984 */ /* 0x000e620000000800 */
[C---:B------:R-:W-:Y:S02]  /*9ef0*/  ISETP.GE.AND P0, PT, R52.reuse, 0x241, PT ;  /* 0x000002413400780c */ /* 0x040fe40003f06270 */
[C---:B------:R-:W-:Y:S02]  /*9f00*/  ISETP.GE.AND P2, PT, R52.reuse, 0x281, PT ;  /* 0x000002813400780c */ /* 0x040fe40003f46270 */
[----:B------:R-:W-:-:S02]  /*9f10*/  ISETP.GE.AND P3, PT, R52, 0x2c1, PT ;  /* 0x000002c13400780c */ /* 0x000fc40003f66270 */
[C---:B------:R-:W-:Y:S02]  /*9f20*/  ISETP.GE.AND P4, PT, R52.reuse, 0x301, PT ;  /* 0x000003013400780c */ /* 0x040fe40003f86270 */
[----:B------:R-:W-:Y:S01]  /*9f30*/  ISETP.GE.AND P5, PT, R52, 0x341, PT ;  /* 0x000003413400780c */ /* 0x000fe20003fa6270 */
[----:B------:R-:W-:-:S12]  /*9f40*/  @!P6 BRA `(.L_x_10362) ;  /* 0x000000000004e947 */ /* 0x000fd80003800000 */
[----:B-1----:R1:W-:Y:S02]  /*9f50*/  REDG.E.ADD.F32.FTZ.RN.STRONG.GPU desc[UR22][R54.64+0x800], R53 ;  /* 0x00080035360079a6 */ /* 0x0023e4000c12f316 */
.L_x_10362:
[----:B------:R-:W-:Y:S05]  /*9f60*/  BSYNC.RECONVERGENT B0 ;  /* 0x0000000000007941 */ /* 0x000fea0003800200 */
.L_x_10361:
[----:B-1----:R1:W0:Y:S01]  /*9f70*/  LDS R53, [R133+0x2a00] ;  /* 0x002a000085357984 */ /* 0x0022220000000800 */
[----:B------:R-:W-:Y:S01]  /*9f80*/  BSSY.RECONVERGENT B0, `(.L_x_10363) ;  /* 0x0000005000007945 */ /* 0x000fe20003800200 */
[----:B------:R-:W-:Y:S02]  /*9f90*/  IADD3 R185, PT, PT, R150, 0x300, RZ ;  /* 0x0000030096b97810 */ /* 0x000fe40007ffe0ff */
[----:B------:R-:W-:Y:S01]  /*9fa0*/  LEA.HI R169, R169, R150, RZ, 0x1b ;  /* 0x00000096a9a97211 */ /* 0x000fe200078fd8ff */
[----:B------:R-:W-:Y:S06]  /*9fb0*/  @!P0 BRA `(.L_x_10364) ;  /* 0x0000000000048947 */ /* 0x000fec0003800000 */
[----:B0-----:R0:W-:Y:S02]  /*9fc0*/  REDG.E.ADD.F32.FTZ.RN.STRONG.GPU desc[UR22][R54.64+0x900], R53 ;  /* 0x00090035360079a6 */ /* 0x0011e4000c12f316 */
.L_x_10364:
[----:B------:R-:W-:Y:S05]  /*9fd0*/  BSYNC.RECONVERGENT B0 ;  /* 0x0000000000007941 */ /* 0x000fea0003800200 */
.L_x_10363:
[----:B0-----:R0:W0:Y:S01]  /*9fe0*/  LDS R53, [R132+0x2b00] ;  /* 0x002b000084357984 */ /* 0x0010220000000800 */
[----:B------:R-:W-:Y:S01]  /*9ff0*/  BSSY.RECONVERGENT B0, `(.L_x_10365) ;  /* 0x0000006000007945 */ /* 0x000fe20003800200 */
[----:B------:R-:W-:Y:S02]  /*a000*/  IADD3 R187, PT, PT, R150, 0x340, RZ ;  /* 0x0000034096bb7810 */ /* 0x000fe40007ffe0ff */
[----:B------:R-:W-:Y:S02]  /*a010*/  LEA.HI R185, R185, R150, RZ, 0x1b ;  /* 0x00000096b9b97211 */ /* 0x000fe400078fd8ff */
[----:B------:R-:W-:Y:S01]  /*a020*/  LEA R169, R169, UR20, 0x2 ;  /* 0x00000014a9a97c11 */ /* 0x000fe2000f8e10ff */
[----:B------:R-:W-:Y:S06]  /*a030*/  @!P2 BRA `(.L_x_10366) ;  /* 0x000000000004a947 */ /* 0x000fec0003800000 */
[----:B0-----:R0:W-:Y:S02]  /*a040*/  REDG.E.ADD.F32.FTZ.RN.STRONG.GPU desc[UR22][R54.64+0xa00], R53 ;  /* 0x000a0035360079a6 */ /* 0x0011e4000c12f316 */
.L_x_10366:
[----:B------:R-:W-:Y:S05]  /*a050*/  BSYNC.RECONVERGENT B0 ;  /* 0x0000000000007941 */ /* 0x000fea0003800200 */
.L_x_10365:
[----:B0-----:R0:W0:Y:S01]  /*a060*/  LDS R53, [R169+0x2c00] ;  /* 0x002c0000a9357984 */ /* 0x0010220000000800 */
[----:B------:R-:W-:Y:S01]  /*a070*/  BSSY.RECONVERGENT B0, `(.L_x_10367) ;  /* 0x0000005000007945 */ /* 0x000fe20003800200 */
[----:B------:R-:W-:Y:S02]  /*a080*/  LEA.HI R187, R187, R150, RZ, 0x1b ;  /* 0x00000096bbbb7211 */ /* 0x000fe400078fd8ff */
[----:B------:R-:W-:Y:S01]  /*a090*/  LEA R185, R185, UR20, 0x2 ;  /* 0x00000014b9b97c11 */ /* 0x000fe2000f8e10ff */
[----:B------:R-:W-:Y:S06]  /*a0a0*/  @!P3 BRA `(.L_x_10368) ;  /* 0x000000000004b947 */ /* 0x000fec0003800000 */
[----:B0-----:R0:W-:Y:S02]  /*a0b0*/  REDG.E.ADD.F32.FTZ.RN.STRONG.GPU desc[UR22][R54.64+0xb00], R53 ;  /* 0x000b0035360079a6 */ /* 0x0011e4000c12f316 */
.L_x_10368:
[----:B------:R-:W-:Y:S05]  /*a0c0*/  BSYNC.RECONVERGENT B0 ;  /* 0x0000000000007941 */ /* 0x000fea0003800200 */
.L_x_10367:
[----:B0-----:R0:W0:Y:S01]  /*a0d0*/  LDS R53, [R185+0x2d00] ;  /* 0x002d0000b9357984 */ /* 0x0010220000000800 */
[----:B------:R-:W-:Y:S01]  /*a0e0*/  BSSY.RECONVERGENT B0, `(.L_x_10369) ;  /* 0x0000004000007945 */ /* 0x000fe20003800200 */
[----:B------:R-:W-:-:S03]  /*a0f0*/  LEA R187, R187, UR20, 0x2 ;  /* 0x00000014bbbb7c11 */ /* 0x000fc6000f8e10ff */
[----:B------:R-:W-:Y:S05]  /*a100*/  @!P4 BRA `(.L_x_10370) ;  /* 0x000000000004c947 */ /* 0x000fea0003800000 */
[----:B0-----:R0:W-:Y:S02]  /*a110*/  REDG.E.ADD.F32.FTZ.RN.STRONG.GPU desc[UR22][R54.64+0xc00], R53 ;  /* 0x000c0035360079a6 */ /* 0x0011e4000c12f316 */
.L_x_10370:
[----:B------:R-:W-:Y:S05]  /*a120*/  BSYNC.RECONVERGENT B0 ;  /* 0x0000000000007941 */ /* 0x000fea0003800200 */
.L_x_10369:
[----:B0-----:R0:W0:Y:S01]  /*a130*/  LDS R53, [R187+0x2e00] ;  /* 0x002e0000bb357984 */ /* 0x0010220000000800 */
[----:B------:R-:W-:Y:S01]  /*a140*/  BSSY.RECONVERGENT B0, `(.L_x_10371) ;  /* 0x0000005000007945 */ /* 0x000fe20003800200 */
[C---:B------:R-:W-:Y:S02]  /*a150*/  IADD3 R169, PT, PT, R150.reuse, 0x380, RZ ;  /* 0x0000038096a97810 */ /* 0x040fe40007ffe0ff */
[----:B------:R-:W-:Y:S01]  /*a160*/  IADD3 R185, PT, PT, R150, 0x3c0, RZ ;  /* 0x000003c096b97810 */ /* 0x000fe20007ffe0ff */
[----:B------:R-:W-:Y:S06]  /*a170*/  @!P5 BRA `(.L_x_10372) ;  /* 0x000000000004d947 */ /* 0x000fec0003800000 */
[----:B0-----:R0:W-:Y:S02]  /*a180*/  REDG.E.ADD.F32.FTZ.RN.STRONG.GPU desc[UR22][R54.64+0xd00], R53 ;  /* 0x000d0035360079a6 */ /* 0x0011e4000c12f316 */
.L_x_10372:
[----:B------:R-:W-:Y:S05]  /*a190*/  BSYNC.RECONVERGENT B0 ;  /* 0x0000000000007941 */ /* 0x000fea0003800200 */
.L_x_10371:
[----:B0-----:R-:W-:Y:S01]  /*a1a0*/  LOP3.LUT R53, R150, 0x400, RZ, 0xfc, !PT ;  /* 0x0000040096357812 */ /* 0x001fe200078efcff */
        /* <DEDUP_REMOVED lines=16> */
.L_x_10374:
[----:B------:R-:W-:Y:S05]  /*a2b0*/  BSYNC.RECONVERGENT B0 ;  /* 0x0000000000007941 */ /* 0x000fea0003800200 */
.L_x_10373:
[----:B0-----:R0:W0:Y:S01]  /*a2c0*/  LDS R53, [R185+0x3000] ;  /* 0x00300000b9357984 */ /* 0x0010220000000800 */
[----:B------:R-:W-:Y:S01]  /*a2d0*/  BSSY.RECONVERGENT B0, `(.L_x_10375) ;  /* 0x0000006000007945 */ /* 0x000fe20003800200 */
[----:B------:R-:W-:Y:S02]  /*a2e0*/  IADD3 R169, PT, PT, R150, 0x480, RZ ;  /* 0x0000048096a97810 */ /* 0x000fe40007ffe0ff */
[----:B------:R-:W-:Y:S02]  /*a2f0*/  LEA.HI R187, R187, R150, RZ, 0x1b ;  /* 0x00000096bbbb7211 */ /* 0x000fe400078fd8ff */
[----:B------:R-:W-:Y:S01]  /*a300*/  LEA R68, R68, UR20, 0x2 ;  /* 0x0000001444447c11 */ /* 0x000fe2000f8e10ff */
[----:B------:R-:W-:Y:S06]  /*a310*/  @!P0 BRA `(.L_x_10376) ;  /* 0x0000000000048947 */ /* 0x000fec0003800000 */
[----:B0-----:R0:W-:Y:S02]  /*a320*/  REDG.E.ADD.F32.FTZ.RN.STRONG.GPU desc[UR22][R54.64+0xf00], R53 ;  /* 0x000f0035360079a6 */ /* 0x0011e4000c12f316 */
.L_x_10376:
[----:B------:R-:W-:Y:S05]  /*a330*/  BSYNC.RECONVERGENT B0 ;  /* 0x0000000000007941 */ /* 0x000fea0003800200 */
.L_x_10375:
[----:B0-----:R0:W0:Y:S01]  /*a340*/  LDS R53, [R68+0x3100] ;  /* 0x0031000044357984 */ /* 0x0010220000000800 */
[----:B------:R-:W-:Y:S01]  /*a350*/  BSSY.RECONVERGENT B0, `(.L_x_10377) ;  /* 0x0000006000007945 */ /* 0x000fe20003800200 */
[----:B------:R-:W-:Y:S02]  /*a360*/  IADD3 R185, PT, PT, R150, 0x4c0, RZ ;  /* 0x000004c096b97810 */ /* 0x000fe40007ffe0ff */
[----:B------:R-:W-:Y:S02]  /*a370*/  LEA.HI R169, R169, R150, RZ, 0x1b ;  /* 0x00000096a9a97211 */ /* 0x000fe400078fd8ff */
[----:B------:R-:W-:Y:S01]  /*a380*/  LEA R187, R187, UR20, 0x2 ;  /* 0x00000014bbbb7c11 */ /* 0x000fe2000f8e10ff */
[----:B------:R-:W-:Y:S06]  /*a390*/  @!P2 BRA `(.L_x_10378) ;  /* 0x000000000004a947 */ /* 0x000fec0003800000 */
[----:B0-----:R0:W-:Y:S02]  /*a3a0*/  REDG.E.ADD.F32.FTZ.RN.STRONG.GPU desc[UR22][R54.64+0x1000], R53 ;  /* 0x00100035360079a6 */ /* 0x0011e4000c12f316 */
.L_x_10378:
[----:B------:R-:W-:Y:S05]  /*a3b0*/  BSYNC.RECONVERGENT B0 ;  /* 0x0000000000007941 */ /* 0x000fea0003800200 */
.L_x_10377:
[----:B0-----:R0:W0:Y:S01]  /*a3c0*/  LDS R53, [R187+0x3200] ;  /* 0x00320000bb357984 */ /* 0x0010220000000800 */
[----:B------:R-:W-:Y:S01]  /*a3d0*/  BSSY.RECONVERGENT B0, `(.L_x_10379) ;  /* 0x0000005000007945 */ /* 0x000fe20003800200 */
[----:B------:R-:W-:Y:S02]  /*a3e0*/  LEA.HI R185, R185, R150, RZ, 0x1b ;  /* 0x00000096b9b97211 */ /* 0x000fe400078fd8ff */
[----:B------:R-:W-:Y:S01]  /*a3f0*/  LEA R169, R169, UR20, 0x2 ;  /* 0x00000014a9a97c11 */ /* 0x000fe2000f8e10ff */
[----:B------:R-:W-:Y:S06]  /*a400*/  @!P3 BRA `(.L_x_10380) ;  /* 0x000000000004b947 */ /* 0x000fec0003800000 */
[----:B0-----:R0:W-:Y:S02]  /*a410*/  REDG.E.ADD.F32.FTZ.RN.STRONG.GPU desc[UR22][R54.64+0x1100], R53 ;  /* 0x00110035360079a6 */ /* 0x0011e4000c12f316 */
.L_x_10380:
[----:B------:R-:W-:Y:S05]  /*a420*/  BSYNC.RECONVERGENT B0 ;  /* 0x0000000000007941 */ /* 0x000fea0003800200 */
.L_x_10379:
[----:B0-----:R0:W0:Y:S01]  /*a430*/  LDS R53, [R169+0x3300] ;  /* 0x00330000a9357984 */ /* 0x0010220000000800 */
[----:B------:R-:W-:Y:S01]  /*a440*/  BSSY.RECONVERGENT B0, `(.L_x_10381) ;  /* 0x0000004000007945 */ /* 0x000fe20003800200 */
[----:B------:R-:W-:-:S03]  /*a450*/  LEA R68, R185, UR20, 0x2 ;  /* 0x00000014b9447c11 */ /* 0x000fc6000f8e10ff */
[----:B------:R-:W-:Y:S05]  /*a460*/  @!P4 BRA `(.L_x_10382) ;  /* 0x000000000004c947 */ /* 0x000fea0003800000 */
[----:B0-----:R0:W-:Y:S02]  /*a470*/  REDG.E.ADD.F32.FTZ.RN.STRONG.GPU desc[UR22][R54.64+0x1200], R53 ;  /* 0x00120035360079a6 */ /* 0x0011e4000c12f316 */
.L_x_10382:
[----:B------:R-:W-:Y:S05]  /*a480*/  BSYNC.RECONVERGENT B0 ;  /* 0x0000000000007941 */ /* 0x000fea0003800200 */
.L_x_10381:
[----:B0-----:R0:W0:Y:S01]  /*a490*/  LDS R53, [R68+0x3400] ;  /* 0x0034000044357984 */ /* 0x0010220000000800 */
[----:B------:R-:W-:Y:S01]  /*a4a0*/  BSSY.RECONVERGENT B0, `(.L_x_10383) ;  /* 0x0000005000007945 */ /* 0x000fe20003800200 */
[C---:B------:R-:W-:Y:S02]  /*a4b0*/  IADD3 R169, PT, PT, R150.reuse, 0x500, RZ ;  /* 0x0000050096a97810 */ /* 0x040fe40007ffe0ff */
[----:B------:R-:W-:Y:S01]  /*a4c0*/  IADD3 R185, PT, PT, R150, 0x540, RZ ;  /* 0x0000054096b97810 */ /* 0x000fe20007ffe0ff */
[----:B------:R-:W-:Y:S06]  /*a4d0*/  @!P5 BRA `(.L_x_10384) ;  /* 0x000000000004d947 */ /* 0x000fec0003800000 */
[----:B0-----:R0:W-:Y:S02]  /*a4e0*/  REDG.E.ADD.F32.FTZ.RN.STRONG.GPU desc[UR22][R54.64+0x1300], R53 ;  /* 0x00130035360079a6 */ /* 0x0011e4000c12f316 */
.L_x_10384:
[----:B------:R-:W-:Y:S05]  /*a4f0*/  BSYNC.RECONVERGENT B0 ;  /* 0x0000000000007941 */ /* 0x000fea0003800200 */
.L_x_10383:
        /* <DEDUP_REMOVED lines=17> */
.L_x_10386:
[----:B------:R-:W-:Y:S05]  /*a610*/  BSYNC.RECONVERGENT B0 ;  /* 0x0000000000007941 */ /* 0x000fea0003800200 */
.L_x_10385:
[----:B0-----:R0:W0:Y:S01]  /*a620*/  LDS R53, [R185+0x3600] ;  /* 0x00360000b9357984 */ /* 0x0010220000000800 */
[----:B------:R-:W-:Y:S01]  /*a630*/  BSSY.RECONVERGENT B0, `(.L_x_10387) ;  /* 0x0000006000007945 */ /* 0x000fe20003800200 */
[----:B------:R-:W-:Y:S02]  /*a640*/  IADD3 R169, PT, PT, R150, 0x600, RZ ;  /* 0x0000060096a97810 */ /* 0x000fe40007ffe0ff */
[----:B------:R-:W-:Y:S02]  /*a650*/  LEA.HI R187, R187, R150, RZ, 0x1b ;  /* 0x00000096bbbb7211 */ /* 0x000fe400078fd8ff */
[----:B------:R-:W-:Y:S01]  /*a660*/  LEA R68, R68, UR20, 0x2 ;  /* 0x0000001444447c11 */ /* 0x000fe2000f8e10ff */
[----:B------:R-:W-:Y:S06]  /*a670*/  @!P0 BRA `(.L_x_10388) ;  /* 0x0000000000048947 */ /* 0x000fec0003800000 */
[----:B0-----:R0:W-:Y:S02]  /*a680*/  REDG.E.ADD.F32.FTZ.RN.STRONG.GPU desc[UR22][R54.64+0x1500], R53 ;  /* 0x00150035360079a6 */ /* 0x0011e4000c12f316 */
.L_x_10388:
[----:B------:R-:W-:Y:S05]  /*a690*/  BSYNC.RECONVERGENT B0 ;  /* 0x0000000000007941 */ /* 0x000fea0003800200 */
.L_x_10387:
[----:B0-----:R0:W0:Y:S01]  /*a6a0*/  LDS R53, [R68+0x3700] ;  /* 0x0037000044357984 */ /* 0x0010220000000800 */
[----:B------:R-:W-:Y:S01]  /*a6b0*/  BSSY.RECONVERGENT B0, `(.L_x_10389) ;  /* 0x0000006000007945 */ /* 0x000fe20003800200 */
[----:B------:R-:W-:Y:S02]  /*a6c0*/  IADD3 R185, PT, PT, R150, 0x640, RZ ;  /* 0x0000064096b97810 */ /* 0x000fe40007ffe0ff */
[----:B------:R-:W-:Y:S02]  /*a6d0*/  LEA.HI R169, R169, R150, RZ, 0x1b ;  /* 0x00000096a9a97211 */ /* 0x000fe400078fd8ff */
[----:B------:R-:W-:Y:S01]  /*a6e0*/  LEA R187, R187, UR20, 0x2 ;  /* 0x00000014bbbb7c11 */ /* 0x000fe2000f8e10ff */
[----:B------:R-:W-:Y:S06]  /*a6f0*/  @!P2 BRA `(.L_x_10390) ;  /* 0x000000000004a947 */ /* 0x000fec0003800000 */
[----:B0-----:R0:W-:Y:S02]  /*a700*/  REDG.E.ADD.F32.FTZ.RN.STRONG.GPU desc[UR22][R54.64+0x1600], R53 ;  /* 0x00160035360079a6 */ /* 0x0011e4000c12f316 */
.L_x_10390:
[----:B------:R-:W-:Y:S05]  /*a710*/  BSYNC.RECONVERGENT B0 ;  /* 0x0000000000007941 */ /* 0x000fea0003800200 */
.L_x_10389:
[----:B0-----:R0:W0:Y:S01]  /*a720*/  LDS R53, [R187+0x3800] ;  /* 0x00380000bb357984 */ /* 0x0010220000000800 */
[----:B------:R-:W-:Y:S01]  /*a730*/  BSSY.RECONVERGENT B0, `(.L_x_10391) ;  /* 0x0000005000007945 */ /* 0x000fe20003800200 */
[----:B------:R-:W-:Y:S02]  /*a740*/  LEA.HI R185, R185, R150, RZ, 0x1b ;  /* 0x00000096b9b97211 */ /* 0x000fe400078fd8ff */
[----:B------:R-:W-:Y:S01]  /*a750*/  LEA R68, R169, UR20, 0x2 ;  /* 0x00000014a9447c11 */ /* 0x000fe2000f8e10ff */
[----:B------:R-:W-:Y:S06]  /*a760*/  @!P3 BRA `(.L_x_10392) ;  /* 0x000000000004b947 */ /* 0x000fec0003800000 */
[----:B0-----:R0:W-:Y:S02]  /*a770*/  REDG.E.ADD.F32.FTZ.RN.STRONG.GPU desc[UR22][R54.64+0x1700], R53 ;  /* 0x00170035360079a6 */ /* 0x0011e4000c12f316 */
.L_x_10392:
[----:B------:R-:W-:Y:S05]  /*a780*/  BSYNC.RECONVERGENT B0 ;  /* 0x0000000000007941 */ /* 0x000fea0003800200 */
.L_x_10391:
[----:B0-----:R0:W0:Y:S01]  /*a790*/  LDS R53, [R68+0x3900] ;  /* 0x0039000044357984 */ /* 0x0010220000000800 */
[----:B------:R-:W-:Y:S01]  /*a7a0*/  BSSY.RECONVERGENT B0, `(.L_x_10393) ;  /* 0x0000006000007945 */ /* 0x000fe20003800200 */
[C---:B------:R-:W-:Y:S02]  /*a7b0*/  IADD3 R169, PT, PT, R150.reuse, 0x680, RZ ;  /* 0x0000068096a97810 */ /* 0x040fe40007ffe0ff */
[----:B------:R-:W-:Y:S02]  /*a7c0*/  IADD3 R187, PT, PT, R150, 0x6c0, RZ ;  /* 0x000006c096bb7810 */ /* 0x000fe40007ffe0ff */
[----:B------:R-:W-:Y:S01]  /*a7d0*/  LEA R84, R185, UR20, 0x2 ;  /* 0x00000014b9547c11 */ /* 0x000fe2000f8e10ff */
[----:B------:R-:W-:Y:S06]  /*a7e0*/  @!P4 BRA `(.L_x_10394) ;  /* 0x000000000004c947 */ /* 0x000fec0003800000 */
[----:B0-----:R0:W-:Y:S02]  /*a7f0*/  REDG.E.ADD.F32.FTZ.RN.STRONG.GPU desc[UR22][R54.64+0x1800], R53 ;  /* 0x00180035360079a6 */ /* 0x0011e4000c12f316 */
.L_x_10394:
[----:B------:R-:W-:Y:S05]  /*a800*/  BSYNC.RECONVERGENT B0 ;  /* 0x0000000000007941 */ /* 0x000fea0003800200 */
.L_x_10393:
[----:B0-----:R0:W0:Y:S01]  /*a810*/  LDS R53, [R84+0x3a00] ;  /* 0x003a000054357984 */ /* 0x0010220000000800 */
[----:B------:R-:W-:Y:S01]  /*a820*/  BSSY.RECONVERGENT B0, `(.L_x_10395) ;  /* 0x0000006000007945 */ /* 0x000fe20003800200 */
[----:B------:R-:W-:Y:S02]  /*a830*/  IADD3 R185, PT, PT, R150, 0x700, RZ ;  /* 0x0000070096b97810 */ /* 0x000fe40007ffe0ff */
[-C--:B------:R-:W-:Y:S02]  /*a840*/  LEA.HI R169, R169, R150.reuse, RZ, 0x1b ;  /* 0x00000096a9a97211 */ /* 0x080fe400078fd8ff */
[----:B------:R-:W-:Y:S01]  /*a850*/  LEA.HI R187, R187, R150, RZ, 0x1b ;  /* 0x00000096bbbb7211 */ /* 0x000fe200078fd8ff */
[----:B------:R-:W-:Y:S06]  /*a860*/  @!P5 BRA `(.L_x_10396) ;  /* 0x000000000004d947 */ /* 0x000fec0003800000 */
[----:B0-----:R0:W-:Y:S02]  /*a870*/  REDG.E.ADD.F32.FTZ.RN.STRONG.GPU desc[UR22][R54.64+0x1900], R53 ;  /* 0x00190035360079a6 */ /* 0x0011e4000c12f316 */
.L_x_10396:
[----:B------:R-:W-:Y:S05]  /*a880*/  BSYNC.RECONVERGENT B0 ;  /* 0x0000000000007941 */ /* 0x000fea0003800200 */
.L_x_10395:
[----:B0-----:R-:W-:Y:S01]  /*a890*/  LEA R53, R169, UR20, 0x2 ;  /* 0x00000014a9357c11 */ /* 0x001fe2000f8e10ff */
[----:B------:R-:W-:Y:S01]  /*a8a0*/  BSSY.RECONVERGENT B0, `(.L_x_10397) ;  /* 0x000000c000007945 */ /* 0x000fe20003800200 */
[C---:B------:R-:W-:Y:S02]  /*a8b0*/  ISETP.GE.AND P6, PT, R52.reuse, 0x681, PT ;  /* 0x000006813400780c */ /* 0x040fe40003fc6270 */
[----:B------:R-:W-:Y:S02]  /*a8c0*/  LEA.HI R185, R185, R150, RZ, 0x1b ;  /* 0x00000096b9b97211 */ /* 0x000fe400078fd8ff */
[----:B------:R-:W0:Y:S01]  /*a8d0*/  LDS R53, [R53+0x3b00] ;  /* 0x003b000035357984 */ /* 0x000e220000000800 */
[----:B------:R-:W-:Y:S02]  /*a8e0*/  LEA R187, R187, UR20, 0x2 ;  /* 0x00000014bbbb7c11 */ /* 0x000fe4000f8e10ff */
[C---:B------:R-:W-:Y:S02]  /*a8f0*/  ISETP.GE.AND P0, PT, R52.reuse, 0x6c1, PT ;  /* 0x000006c13400780c */ /* 0x040fe40003f06270 */
[----:B------:R-:W-:-:S02]  /*a900*/  ISETP.GE.AND P2, PT, R52, 0x701, PT ;  /* 0x000007013400780c */ /* 0x000fc40003f46270 */
[C---:B------:R-:W-:Y:S02]  /*a910*/  ISETP.GE.AND P3, PT, R52.reuse, 0x741, PT ;  /* 0x000007413400780c */ /* 0x040fe40003f66270 */
[C---:B------:R-:W-:Y:S02]  /*a920*/  ISETP.GE.AND P4, PT, R52.reuse, 0x781, PT ;  /* 0x000007813400780c */ /* 0x040fe40003f86270 */
[----:B------:R-:W-:Y:S01]  /*a930*/  ISETP.GE.AND P5, PT, R52, 0x7c1, PT ;  /* 0x000007c13400780c */ /* 0x000fe20003fa6270 */
[----:B------:R-:W-:-:S12]  /*a940*/  @!P6 BRA `(.L_x_10398) ;  /* 0x000000000004e947 */ /* 0x000fd80003800000 */
[----:B0-----:R0:W-:Y:S02]  /*a950*/  REDG.E.ADD.F32.FTZ.RN.STRONG.GPU desc[UR22][R54.64+0x1a00], R53 ;  /* 0x001a0035360079a6 */ /* 0x0011e4000c12f316 */
.L_x_10398:
[----:B------:R-:W-:Y:S05]  /*a960*/  BSYNC.RECONVERGENT B0 ;  /* 0x0000000000007941 */ /* 0x000fea0003800200 */
.L_x_10397:
[----:B0-----:R0:W0:Y:S01]  /*a970*/  LDS R53, [R187+0x3c00] ;  /* 0x003c0000bb357984 */ /* 0x0010220000000800 */
[----:B------:R-:W-:Y:S01]  /*a980*/  BSSY.RECONVERGENT B0, `(.L_x_10399) ;  /* 0x0000004000007945 */ /* 0x000fe20003800200 */
[----:B------:R-:W-:-:S03]  /*a990*/  LEA R185, R185, UR20, 0x2 ;  /* 0x00000014b9b97c11 */ /* 0x000fc6000f8e10ff */
[----:B------:R-:W-:Y:S05]  /*a9a0*/  @!P0 BRA `(.L_x_10400) ;  /* 0x0000000000048947 */ /* 0x000fea0003800000 */
[----:B0-----:R0:W-:Y:S02]  /*a9b0*/  REDG.E.ADD.F32.FTZ.RN.STRONG.GPU desc[UR22][R54.64+0x1b00], R53 ;  /* 0x001b0035360079a6 */ /* 0x0011e4000c12f316 */
.L_x_10400:
[----:B------:R-:W-:Y:S05]  /*a9c0*/  BSYNC.RECONVERGENT B0 ;  /* 0x0000000000007941 */ /* 0x000fea0003800200 */
.L_x_10399:
[----:B0-----:R0:W0:Y:S01]  /*a9d0*/  LDS R53, [R185+0x3d00] ;  /* 0x003d0000b9357984 */ /* 0x0010220000000800 */
[----:B------:R-:W-:Y:S04]  /*a9e0*/  BSSY.RECONVERGENT B0, `(.L_x_10401) ;  /* 0x0000003000007945 */ /* 0x000fe80003800200 */
[----:B------:R-:W-:Y:S05]  /*a9f0*/  @!P2 BRA `(.L_x_10402) ;  /* 0x000000000004a947 */ /* 0x000fea0003800000 */
[----:B0-----:R0:W-:Y:S02]  /*aa00*/  REDG.E.ADD.F32.FTZ.RN.STRONG.GPU desc[UR22][R54.64+0x1c00], R53 ;  /* 0x001c0035360079a6 */ /* 0x0011e4000c12f316 */
.L_x_10402:
[----:B------:R-:W-:Y:S05]  /*aa10*/  BSYNC.RECONVERGENT B0 ;  /* 0x0000000000007941 */ /* 0x000fea0003800200 */
.L_x_10401:
[----:B0-----:R-:W-:Y:S01]  /*aa20*/  IADD3 R53, PT, PT, R150, 0x740, RZ ;  /* 0x0000074096357810 */ /* 0x001fe20007ffe0ff */
[-C--:B------:R-:W-:Y:S01]  /*aa30*/  FMUL.FTZ R68, R236, R112.reuse ;  /* 0x00000070ec447220 */ /* 0x080fe20000410000 */
[-C--:B------:R-:W-:Y:S01]  /*aa40*/  FFMA.FTZ R238, R7, -R112.reuse, R238 ;  /* 0x8000007007ee7223 */ /* 0x080fe200000100ee */
[----:B------:R-:W-:Y:S01]  /*aa50*/  FMUL.FTZ R197, R197, R112 ;  /* 0x00000070c5c57220 */ /* 0x000fe20000410000 */
[----:B------:R-:W-:Y:S01]  /*aa60*/  LEA.HI R52, R53, R150, RZ, 0x1b ;  /* 0x0000009635347211 */ /* 0x000fe200078fd8ff */
[C---:B------:R-:W-:Y:S01]  /*aa70*/  FMUL.FTZ R53, R237.reuse, R68 ;  /* 0x00000044ed357220 */ /* 0x040fe20000410000 */
[----:B------:R-:W-:Y:S01]  /*aa80*/  IADD3 R169, PT, PT, R150, 0x780, RZ ;  /* 0x0000078096a97810 */ /* 0x000fe20007ffe0ff */
[----:B------:R-:W-:Y:S01]  /*aa90*/  BSSY.RECONVERGENT B0, `(.L_x_10403) ;  /* 0x000000b000007945 */ /* 0x000fe20003800200 */
[----:B------:R-:W-:Y:S01]  /*aaa0*/  LEA R52, R52, UR20, 0x2 ;  /* 0x0000001434347c11 */ /* 0x000fe2000f8e10ff */
[-C--:B------:R-:W-:Y:S01]  /*aab0*/  FFMA.FTZ R84, R238, R197.reuse, -R53 ;  /* 0x000000c5ee547223 */ /* 0x080fe20000010835 */
[----:B------:R-:W-:Y:S01]  /*aac0*/  IADD3 R185, PT, PT, R150, 0x7c0, RZ ;  /* 0x000007c096b97810 */ /* 0x000fe20007ffe0ff */
[----:B------:R-:W-:Y:S01]  /*aad0*/  FMUL.FTZ R197, R237, R197 ;  /* 0x000000c5edc57220 */ /* 0x000fe20000410000 */
[-C--:B------:R-:W-:Y:S01]  /*aae0*/  LEA.HI R169, R169, R150.reuse, RZ, 0x1b ;  /* 0x00000096a9a97211 */ /* 0x080fe200078fd8ff */
[----:B------:R0:W0:Y:S01]  /*aaf0*/  LDS R53, [R52+0x3e00] ;  /* 0x003e000034357984 */ /* 0x0000220000000800 */
[----:B------:R-:W-:-:S02]  /*ab00*/  LEA.HI R185, R185, R150, RZ, 0x1b ;  /* 0x00000096b9b97211 */ /* 0x000fc400078fd8ff */
[----:B------:R-:W-:Y:S01]  /*ab10*/  LEA R169, R169, UR20, 0x2 ;  /* 0x00000014a9a97c11 */ /* 0x000fe2000f8e10ff */
[----:B------:R-:W-:Y:S06]  /*ab20*/  @!P3 BRA `(.L_x_10404) ;  /* 0x000000000004b947 */ /* 0x000fec0003800000 */
[----:B0-----:R0:W-:Y:S02]  /*ab30*/  REDG.E.ADD.F32.FTZ.RN.STRONG.GPU desc[UR22][R54.64+0x1d00], R53 ;  /* 0x001d0035360079a6 */ /* 0x0011e4000c12f316 */
.L_x_10404:
[----:B------:R-:W-:Y:S05]  /*ab40*/  BSYNC.RECONVERGENT B0 ;  /* 0x0000000000007941 */ /* 0x000fea0003800200 */
.L_x_10403:
[----:B0-----:R0:W0:Y:S01]  /*ab50*/  LDS R53, [R169+0x3f00] ;  /* 0x003f0000a9357984 */ /* 0x0010220000000800 */
[----:B------:R-:W-:Y:S01]  /*ab60*/  BSSY.RECONVERGENT B0, `(.L_x_10405) ;  /* 0x0000005000007945 */ /* 0x000fe20003800200 */
[----:B------:R-:W-:Y:S01]  /*ab70*/  LEA R185, R185, UR20, 0x2 ;  /* 0x00000014b9b97c11 */ /* 0x000fe2000f8e10ff */
[----:B------:R-:W-:Y:S02]  /*ab80*/  FFMA.FTZ R197, R238, R68, R197 ;  /* 0x00000044eec57223 */ /* 0x000fe400000100c5 */
[----:B------:R-:W-:Y:S05]  /*ab90*/  @!P4 BRA `(.L_x_10406) ;  /* 0x000000000004c947 */ /* 0x000fea0003800000 */
[----:B0-----:R0:W-:Y:S02]  /*aba0*/  REDG.E.ADD.F32.FTZ.RN.STRONG.GPU desc[UR22][R54.64+0x1e00], R53 ;  /* 0x001e0035360079a6 */ /* 0x0011e4000c12f316 */
.L_x_10406:
[----:B------:R-:W-:Y:S05]  /*abb0*/  BSYNC.RECONVERGENT B0 ;  /* 0x0000000000007941 */ /* 0x000fea0003800200 */
.L_x_10405:
[----:B0-----:R0:W0:Y:S01]  /*abc0*/  LDS R53, [R185+0x4000] ;  /* 0x00400000b9357984 */ /* 0x0010220000000800 */
[----:B------:R-:W-:Y:S01]  /*abd0*/  BSSY.RECONVERGENT B0, `(.L_x_10407) ;  /* 0x0000004000007945 */ /* 0x000fe20003800200 */
[----:B------:R-:W-:-:S03]  /*abe0*/  FADD.FTZ R52, R166, R197 ;  /* 0x000000c5a6347221 */ /* 0x000fc60000010000 */
[----:B------:R-:W-:Y:S05]  /*abf0*/  @!P5 BRA `(.L_x_10408) ;  /* 0x000000000004d947 */ /* 0x000fea0003800000 */
[----:B0-----:R0:W-:Y:S02]  /*ac00*/  REDG.E.ADD.F32.FTZ.RN.STRONG.GPU desc[UR22][R54.64+0x1f00], R53 ;  /* 0x001f0035360079a6 */ /* 0x0011e4000c12f316 */
.L_x_10408:
[----:B------:R-:W-:Y:S05]  /*ac10*/  BSYNC.RECONVERGENT B0 ;  /* 0x0000000000007941 */ /* 0x000fea0003800200 */
.L_x_10407:
        /* <DEDUP_REMOVED lines=15> */
[----:B------:R-:W-:Y:S01]  /*ad10*/  ISETP.GT.AND P2, PT, R130, 0xf, PT ;  /* 0x0000000f8200780c */ /* 0x000fe20003f44270 */
        /* <DEDUP_REMOVED lines=86> */
.L_x_10410:
[----:B------:R-:W-:Y:S05]  /*b280*/  BSYNC.RECONVERGENT B0 ;  /* 0x0000000000007941 */ /* 0x000fea0003800200 */
.L_x_10409:
        /* <DEDUP_REMOVED lines=52> */
.L_x_10412:
[----:B------:R-:W-:Y:S05]  /*b5d0*/  BSYNC.RECONVERGENT B0 ;  /* 0x0000000000007941 */ /* 0x000fea0003800200 */
.L_x_10411:
[----:B------:R-:W-:-:S04]  /*b5e0*/  UIADD3 UR8, UPT, UPT, UR8, 0x1, URZ ;  /* 0x0000000108087890 */ /* 0x000fc8000fffe0ff */
[----:B------:R-:W-:-:S09]  /*b5f0*/  UISETP.GE.AND UP0, UPT, UR8, UR45, UPT ;  /* 0x0000002d0800728c */ /* 0x000fd2000bf06270 */
[----:B------:R-:W-:Y:S05]  /*b600*/  BRA.U !UP0, `(.L_x_10413) ;  /* 0xffffff81081c7547 */ /* 0x000fea000b83ffff */
.L_x_10314:
[----:B------:R-:W-:Y:S01]  /*b610*/  BAR.SYNC.DEFER_BLOCKING 0x0 ;  /* 0x0000000000007b1d */ /* 0x000fe20000010000 */
[----:B0-----:R-:W-:Y:S01]  /*b620*/  LOP3.LUT R2, R131, 0x1f, R144, 0xf8, !PT ;  /* 0x0000001f83027812 */ /* 0x001fe200078ef890 */
[----:B------:R-:W-:-:S04]  /*b630*/  HFMA2 R3, -RZ, RZ, 0, 9.5367431640625e-07 ;  /* 0x00000010ff037431 */ /* 0x000fc800000001ff */
[----:B------:R-:W0:Y:S01]  /*b640*/  LDCU.64 UR28, c[0x0][0x4f8] ;  /* 0x00009f00ff1c77ac */ /* 0x000e220008000a00 */
[----:B------:R-:W-:Y:S01]  /*b650*/  IMAD.WIDE.U32 R2, R2, R3, UR10 ;  /* 0x0000000a02027e25 */ /* 0x000fe2000f8e0003 */
[----:B------:R-:W-:Y:S01]  /*b660*/  UIADD3 UR8, UPT, UPT, UR13, -0x1, URZ ;  /* 0xffffffff0d087890 */ /* 0x000fe2000fffe0ff */
[----:B------:R-:W5:Y:S03]  /*b670*/  LDCU.64 UR30, c[0x0][0x550] ;  /* 0x0000aa00ff1e77ac */ /* 0x000f660008000a00 */
[----:B------:R-:W2:Y:S04]  /*b680*/  LDG.E.128 R4, desc[UR22][R2.64] ;  /* 0x0000001602047981 */ /* 0x000ea8000c1e1d00 */
[----:B------:R-:W3:Y:S04]  /*b690*/  LDG.E.128 R8, desc[UR22][R2.64+0x200] ;  /* 0x0002001602087981 */ /* 0x000ee8000c1e1d00 */
[----:B------:R-:W4:Y:S04]  /*b6a0*/  LDG.E.128 R12, desc[UR22][R2.64+0x400] ;  /* 0x00040016020c7981 */ /* 0x000f28000c1e1d00 */
[----:B------:R-:W4:Y:S01]  /*b6b0*/  LDG.E.128 R16, desc[UR22][R2.64+0x600] ;  /* 0x0006001602107981 */ /* 0x000f22000c1e1d00 */
[----:B------:R-:W-:Y:S01]  /*b6c0*/  USHF.L.U32 UR26, UR8, 0xa, URZ ;  /* 0x0000000a081a7899 */ /* 0x000fe200080006ff */
[----:B------:R-:W-:Y:S01]  /*b6d0*/  LEA R151, R151, R142, 0x2 ;  /* 0x0000008e97977211 */ /* 0x000fe200078e10ff */
[----:B------:R-:W-:-:S02]  /*b6e0*/  UIADD3 UR17, UP1, UPT, UR17, -0x1000, URZ ;  /* 0xfffff00011117890 */ /* 0x000fc4000ff3e0ff */
[----:B------:R-:W-:Y:S02]  /*b6f0*/  USHF.R.S32.HI UR27, URZ, 0x1f, UR26 ;  /* 0x0000001fff1b7899 */ /* 0x000fe4000801141a */
[----:B------:R-:W-:Y:S02]  /*b700*/  UIADD3 UR14, UP2, UPT, UR14, -0x1000, URZ ;  /* 0xfffff0000e0e7890 */ /* 0x000fe4000ff5e0ff */
[----:B0-----:R-:W-:Y:S02]  /*b710*/  UIMAD.WIDE.U32 UR24, UR32, UR28, UR26 ;  /* 0x0000001c201872a5 */ /* 0x001fe4000f8e001a */
[----:B------:R-:W-:Y:S02]  /*b720*/  UIADD3 UR10, UP3, UPT, UR10, -0x1000, URZ ;  /* 0xfffff0000a0a7890 */ /* 0x000fe4000ff7e0ff */
[----:B------:R-:W-:Y:S01]  /*b730*/  UIMAD UR25, UR32, UR29, UR25 ;  /* 0x0000001d201972a4 */ /* 0x000fe2000f8e0219 */
[----:B------:R-:W0:Y:S01]  /*b740*/  LDCU.64 UR28, c[0x0][0x500] ;  /* 0x0000a000ff1c77ac */ /* 0x000e220008000a00 */
[----:B------:R-:W-:-:S02]  /*b750*/  UIADD3.X UR16, UPT, UPT, UR16, -0x1, URZ, UP1, !UPT ;  /* 0xffffffff10107890 */ /* 0x000fc40008ffe4ff */
[----:B------:R-:W-:Y:S02]  /*b760*/  UIADD3.X UR15, UPT, UPT, UR15, -0x1, URZ, UP2, !UPT ;  /* 0xffffffff0f0f7890 */ /* 0x000fe400097fe4ff */
[----:B------:R-:W-:Y:S02]  /*b770*/  UIADD3.X UR11, UPT, UPT, UR11, -0x1, URZ, UP3, !UPT ;  /* 0xffffffff0b0b7890 */ /* 0x000fe40009ffe4ff */
[----:B0-----:R-:W-:-:S04]  /*b780*/  UIMAD.WIDE.U32 UR24, UR21, UR28, UR24 ;  /* 0x0000001c151872a5 */ /* 0x001fc8000f8e0018 */
[----:B------:R-:W-:Y:S02]  /*b790*/  UIMAD UR25, UR21, UR29, UR25 ;  /* 0x0000001d151972a4 */ /* 0x000fe4000f8e0219 */
[----:B-----5:R-:W-:Y:S01]  /*b7a0*/  ULEA UR20, UP0, UR24, UR30, 0x2 ;  /* 0x0000001e18147291 */ /* 0x020fe2000f8010ff */
        /* <DEDUP_REMOVED lines=9> */
[----:B-1----:R-:W1:Y:S04]  /*b840*/  LDS.128 R56, [R128+0x10] ;  /* 0x0000100080387984 */ /* 0x002e680000000c00 */
[----:B------:R-:W3:Y:S01]  /*b850*/  LDS.128 R4, [R128+0x20] ;  /* 0x0000200080047984 */ /* 0x000ee20000000c00 */
[----:B--2---:R-:W-:Y:S01]  /*b860*/  FADD.FTZ R53, R53, UR6 ;  /* 0x0000000635357e21 */ /* 0x004fe20008010000 */
[----:B------:R-:W-:Y:S01]  /*b870*/  FADD.FTZ R52, R52, UR6 ;  /* 0x0000000634347e21 */ /* 0x000fe20008010000 */
[----:B------:R-:W-:Y:S01]  /*b880*/  FADD.FTZ R55, R55, UR6 ;  /* 0x0000000637377e21 */ /* 0x000fe20008010000 */
[----:B------:R-:W-:Y:S01]  /*b890*/  FADD.FTZ R54, R54, UR6 ;  /* 0x0000000636367e21 */ /* 0x000fe20008010000 */
[----:B-1----:R-:W-:Y:S01]  /*b8a0*/  FADD.FTZ R56, R56, UR6 ;  /* 0x0000000638387e21 */ /* 0x002fe20008010000 */
        /* <DEDUP_REMOVED lines=16> */
[----:B------:R-:W1:Y:S04]  /*b9b0*/  @!P5 MUFU.EX2 R3, R3 ;  /* 0x000000030003d308 */ /* 0x000e680000000800 */
[----:B------:R-:W2:Y:S01]  /*b9c0*/  @!P4 MUFU.EX2 R0, R0 ;  /* 0x000000000000c308 */ /* 0x000ea20000000800 */
[----:B------:R-:W-:-:S03]  /*b9d0*/  @!P2 FMUL.FTZ R4, R57, -1.4426950216293334961 ;  /* 0xbfb8aa3b3904a820 */ /* 0x000fc60000410000 */
[----:B------:R-:W-:-:S03]  /*b9e0*/  @!P3 FMUL.FTZ R12, R58, -1.4426950216293334961 ;  /* 0xbfb8aa3b3a0cb820 */ /* 0x000fc60000410000 */
        /* <DEDUP_REMOVED lines=19> */
[----:B------:R-:W0:Y:S01]  /*bb20*/  @!P2 MUFU.RCP R4, R4 ;  /* 0x000000040004a308 */ /* 0x000e220000001000 */
[----:B-1----:R-:W-:-:S03]  /*bb30*/  @!P1 FADD.FTZ R3, R3, 1 ;  /* 0x3f80000003039421 */ /* 0x002fc60000010000 */
[----:B------:R-:W-:Y:S01]  /*bb40*/  @!P5 FMUL.FTZ R14, R14, -1.4426950216293334961 ;  /* 0xbfb8aa3b0e0ed820 */ /* 0x000fe20000410000 */
[----:B------:R-:W-:Y:S01]  /*bb50*/  BAR.SYNC.DEFER_BLOCKING 0x0 ;  /* 0x0000000000007b1d */ /* 0x000fe20000010000 */
[----:B--2---:R-:W-:Y:S01]  /*bb60*/  @!P6 FADD.FTZ R0, R0, 1 ;  /* 0x3f8000000000e421 */ /* 0x004fe20000010000 */
[----:B---3--:R-:W-:-:S04]  /*bb70*/  @!P0 FADD.FTZ R2, R2, 1 ;  /* 0x3f80000002028421 */ /* 0x008fc80000010000 */
[----:B------:R-:W1:Y:S01]  /*bb80*/  @!P5 MUFU.EX2 R14, R14 ;  /* 0x0000000e000ed308 */ /* 0x000e620000000800 */
[----:B------:R-:W-:-:S03]  /*bb90*/  @!P4 FMUL.FTZ R13, R59, -1.4426950216293334961 ;  /* 0xbfb8aa3b3b0dc820 */ /* 0x000fc60000410000 */
[----:B------:R-:W2:Y:S01]  /*bba0*/  @!P6 MUFU.RCP R15, R0 ;  /* 0x00000000000fe308 */ /* 0x000ea20000001000 */
[----:B0-----:R-:W-:-:S07]  /*bbb0*/  @!P2 FMUL.FTZ R29, R29, R4 ;  /* 0x000000041d1da220 */ /* 0x001fce0000410000 */
[----:B------:R-:W0:Y:S01]  /*bbc0*/  @!P4 MUFU.EX2 R13, R13 ;  /* 0x0000000d000dc308 */ /* 0x000e220000000800 */
[----:B-1----:R-:W-:-:S03]  /*bbd0*/  @!P5 FADD.FTZ R14, R14, 1 ;  /* 0x3f8000000e0ed421 */ /* 0x002fc60000010000 */
[----:B------:R-:W1:Y:S01]  /*bbe0*/  @!P0 MUFU.RCP R2, R2 ;  /* 0x0000000200028308 */ /* 0x000e620000001000 */
[----:B------:R-:W-:Y:S01]  /*bbf0*/  STS.128 [R128], R36 ;  /* 0x0000002480007388 */ /* 0x000fe20000000c00 */
[----:B--2---:R-:W-:Y:S01]  /*bc00*/  @!P6 FMUL.FTZ R34, R34, R15 ;  /* 0x0000000f2222e220 */ /* 0x004fe20000410000 */
[----:B------:R-:W-:-:S05]  /*bc10*/  FSETP.GTU.FTZ.AND P6, PT, R5, 20, PT ;  /* 0x41a000000500780b */ /* 0x000fca0003fdc000 */
[----:B------:R-:W2:Y:S01]  /*bc20*/  @!P1 MUFU.RCP R3, R3 ;  /* 0x0000000300039308 */ /* 0x000ea20000001000 */
[----:B------:R3:W-:Y:S01]  /*bc30*/  STS.128 [R128+0x10], R40 ;  /* 0x0000102880007388 */ /* 0x0007e20000000c00 */
[----:B0-----:R-:W-:Y:S01]  /*bc40*/  @!P4 FADD.FTZ R13, R13, 1 ;  /* 0x3f8000000d0dc421 */ /* 0x001fe20000010000 */
[----:B----4-:R-:W-:Y:S01]  /*bc50*/  FADD.FTZ R8, R8, UR6 ;  /* 0x0000000608087e21 */ /* 0x010fe20008010000 */
[----:B------:R-:W-:Y:S01]  /*bc60*/  FADD.FTZ R9, R9, UR6 ;  /* 0x0000000609097e21 */ /* 0x000fe20008010000 */
[----:B------:R-:W-:-:S03]  /*bc70*/  FADD.FTZ R10, R10, UR6 ;  /* 0x000000060a0a7e21 */ /* 0x000fc60008010000 */
[----:B------:R-:W0:Y:S01]  /*bc80*/  @!P3 MUFU.RCP R17, R12 ;  /* 0x0000000c0011b308 */ /* 0x000e220000001000 */
[----:B------:R-:W-:Y:S01]  /*bc90*/  FADD.FTZ R11, R11, UR6 ;  /* 0x000000060b0b7e21 */ /* 0x000fe20008010000 */
[----:B-1----:R-:W-:Y:S01]  /*bca0*/  @!P0 FMUL.FTZ R35, R35, R2 ;  /* 0x0000000223238220 */ /* 0x002fe20000410000 */
[----:B------:R-:W-:Y:S01]  /*bcb0*/  FSETP.GTU.FTZ.AND P0, PT, R6, 20, PT ;  /* 0x41a000000600780b */ /* 0x000fe20003f1c000 */
[----:B------:R-:W-:Y:S01]  /*bcc0*/  @!P6 FMUL.FTZ R0, R5, -1.4426950216293334961 ;  /* 0xbfb8aa3b0500e820 */ /* 0x000fe20000410000 */
[----:B------:R-:W-:Y:S01]  /*bcd0*/  FSETP.GTU.FTZ.AND P2, PT, R8, 20, PT ;  /* 0x41a000000800780b */ /* 0x000fe20003f5c000 */
[----:B------:R-:W-:Y:S02]  /*bce0*/  STS.128 [R128+0x20], R44 ;  /* 0x0000202c80007388 */ /* 0x000fe40000000c00 */
[----:B------:R-:W1:Y:S01]  /*bcf0*/  @!P4 MUFU.RCP R16, R13 ;  /* 0x0000000d0010c308 */ /* 0x000e620000001000 */
[----:B--2---:R-:W-:Y:S01]  /*bd00*/  @!P1 FMUL.FTZ R28, R28, R3 ;  /* 0x000000031c1c9220 */ /* 0x004fe20000410000 */
[----:B------:R-:W-:Y:S01]  /*bd10*/  FSETP.GTU.FTZ.AND P1, PT, R7, 20, PT ;  /* 0x41a000000700780b */ /* 0x000fe20003f3c000 */
[----:B------:R-:W-:Y:S01]  /*bd20*/  STS.128 [R128+0x30], R48 ;  /* 0x0000303080007388 */ /* 0x000fe20000000c00 */
[----:B------:R-:W-:-:S04]  /*bd30*/  NOP ;  /* 0x0000000000007918 */ /* 0x000fc80000000000 */
[----:B------:R2:W4:Y:S01]  /*bd40*/  @!P5 MUFU.RCP R19, R14 ;  /* 0x0000000e0013d308 */ /* 0x0005220000001000 */
[----:B0-----:R-:W-:Y:S01]  /*bd50*/  @!P3 FMUL.FTZ R30, R30, R17 ;  /* 0x000000111e1eb220 */ /* 0x001fe20000410000 */
[----:B------:R-:W-:Y:S01]  /*bd60*/  FSETP.GTU.FTZ.AND P3, PT, R9, 20, PT ;  /* 0x41a000000900780b */ /* 0x000fe20003f7c000 */
[----:B------:R-:W-:Y:S01]  /*bd70*/  @!P0 FMUL.FTZ R2, R6, -1.4426950216293334961 ;  /* 0xbfb8aa3b06028820 */ /* 0x000fe20000410000 */
[----:B------:R-:W-:-:S03]  /*bd80*/  @!P2 FMUL.FTZ R4, R8, -1.4426950216293334961 ;  /* 0xbfb8aa3b0804a820 */ /* 0x000fc60000410000 */
[----:B------:R-:W-:Y:S01]  /*bd90*/  @!P1 FMUL.FTZ R3, R7, -1.4426950216293334961 ;  /* 0xbfb8aa3b07039820 */ /* 0x000fe20000410000 */
[----:B------:R-:W-:Y:S01]  /*bda0*/  LDS.128 R36, [R129+0x600] ;  /* 0x0006000081247984 */ /* 0x000fe20000000c00 */
[----:B-1----:R-:W-:Y:S01]  /*bdb0*/  @!P4 FMUL.FTZ R31, R31, R16 ;  /* 0x000000101f1fc220 */ /* 0x002fe20000410000 */
[----:B------:R-:W-:Y:S01]  /*bdc0*/  FSETP.GTU.FTZ.AND P4, PT, R10, 20, PT ;  /* 0x41a000000a00780b */ /* 0x000fe20003f9c000 */
[----:B------:R-:W0:Y:S01]  /*bdd0*/  @!P0 MUFU.EX2 R2, R2 ;  /* 0x0000000200028308 */ /* 0x000e220000000800 */
[----:B--2---:R-:W1:Y:S03]  /*bde0*/  LDS.128 R12, [R129+0x200] ;  /* 0x00020000810c7984 */ /* 0x004e660000000c00 */
[----:B------:R-:W2:Y:S01]  /*bdf0*/  @!P1 MUFU.EX2 R3, R3 ;  /* 0x0000000300039308 */ /* 0x000ea20000000800 */
[----:B------:R-:W-:-:S03]  /*be00*/  @!P3 FMUL.FTZ R5, R9, -1.4426950216293334961 ;  /* 0xbfb8aa3b0905b820 */ /* 0x000fc60000410000 */
[----:B------:R-:W5:Y:S01]  /*be10*/  @!P6 MUFU.EX2 R0, R0 ;  /* 0x000000000000e308 */ /* 0x000f620000000800 */
[----:B----4-:R-:W-:Y:S01]  /*be20*/  @!P5 FMUL.FTZ R24, R24, R19 ;  /* 0x000000131818d220 */ /* 0x010fe20000410000 */
[----:B------:R-:W-:Y:S01]  /*be30*/  FSETP.GTU.FTZ.AND P5, PT, R11, 20, PT ;  /* 0x41a000000b00780b */ /* 0x000fe20003fbc000 */
[----:B------:R-:W4:Y:S01]  /*be40*/  LDS.128 R16, [R129+0x400] ;  /* 0x0004000081107984 */ /* 0x000f220000000c00 */
[----:B------:R-:W-:Y:S01]  /*be50*/  @!P4 FMUL.FTZ R6, R10, -1.4426950216293334961 ;  /* 0xbfb8aa3b0a06c820 */ /* 0x000fe20000410000 */
[----:B------:R-:W3:Y:S01]  /*be60*/  @!P2 MUFU.EX2 R4, R4 ;  /* 0x000000040004a308 */ /* 0x000ee20000000800 */
[----:B0-----:R-:W-:-:S03]  /*be70*/  @!P0 FADD.FTZ R2, R2, 1 ;  /* 0x3f80000002028421 */ /* 0x001fc60000010000 */
[----:B------:R-:W0:Y:S01]  /*be80*/  @!P3 MUFU.EX2 R5, R5 ;  /* 0x000000050005b308 */ /* 0x000e220000000800 */
[----:B--2---:R-:W-:-:S03]  /*be90*/  @!P1 FADD.FTZ R3, R3, 1 ;  /* 0x3f80000003039421 */ /* 0x004fc60000010000 */
[----:B------:R-:W2:Y:S01]  /*bea0*/  @!P4 MUFU.EX2 R6, R6 ;  /* 0x000000060006c308 */ /* 0x000ea20000000800 */
[----:B-----5:R-:W-:Y:S01]  /*beb0*/  @!P6 FADD.FTZ R0, R0, 1 ;  /* 0x3f8000000000e421 */ /* 0x020fe20000010000 */
[----:B------:R-:W-:Y:S02]  /*bec0*/  @!P5 FMUL.FTZ R7, R11, -1.4426950216293334961 ;  /* 0xbfb8aa3b0b07d820 */ /* 0x000fe40000410000 */
[----:B------:R-:W5:Y:S01]  /*bed0*/  LDS.128 R8, [R129] ;  /* 0x0000000081087984 */ /* 0x000f620000000c00 */
[----:B------:R2:W1:Y:S01]  /*bee0*/  @!P0 MUFU.RCP R53, R2 ;  /* 0x0000000200358308 */ /* 0x0004620000001000 */
[----:B---3--:R-:W-:Y:S01]  /*bef0*/  @!P2 FADD.FTZ R4, R4, 1 ;  /* 0x3f8000000404a421 */ /* 0x008fe20000010000 */
[----:B0-----:R-:W-:-:S06]  /*bf00*/  @!P3 FADD.FTZ R5, R5, 1 ;  /* 0x3f8000000505b421 */ /* 0x001fcc0000010000 */
[----:B------:R-:W0:Y:S01]  /*bf10*/  @!P5 MUFU.EX2 R7, R7 ;  /* 0x000000070007d308 */ /* 0x000e220000000800 */
[----:B--2---:R-:W-:Y:S01]  /*bf20*/  MOV R2, UR20 ;  /* 0x0000001400027c02 */ /* 0x004fe20008000f00 */
[----:B------:R-:W-:Y:S02]  /*bf30*/  @!P4 FADD.FTZ R6, R6, 1 ;  /* 0x3f8000000606c421 */ /* 0x000fe40000010000 */
[----:B------:R2:W3:Y:S01]  /*bf40*/  @!P1 MUFU.RCP R40, R3 ;  /* 0x0000000300289308 */ /* 0x0004e20000001000 */
[----:B-1----:R-:W-:-:S07]  /*bf50*/  @!P0 FMUL.FTZ R26, R26, R53 ;  /* 0x000000351a1a8220 */ /* 0x002fce0000410000 */
[----:B------:R-:W1:Y:S01]  /*bf60*/  @!P6 MUFU.RCP R0, R0 ;  /* 0x000000000000e308 */ /* 0x000e620000001000 */
[----:B--2---:R-:W-:Y:S01]  /*bf70*/  MOV R3, UR24 ;  /* 0x0000001800037c02 */ /* 0x004fe20008000f00 */
[----:B0-----:R-:W-:Y:S01]  /*bf80*/  @!P5 FADD.FTZ R7, R7, 1 ;  /* 0x3f8000000707d421 */ /* 0x001fe20000010000 */
[----:B------:R-:W0:Y:S01]  /*bf90*/  LDCU.64 UR24, c[0x0][0x518] ;  /* 0x0000a300ff1877ac */ /* 0x000e220008000a00 */
[----:B------:R-:W-:-:S04]  /*bfa0*/  IMAD.WIDE.U32 R2, R151, 0x10, R2 ;  /* 0x0000001097027825 */ /* 0x000fc800078e0002 */
[----:B------:R-:W2:Y:S01]  /*bfb0*/  @!P2 MUFU.RCP R41, R4 ;  /* 0x000000040029a308 */ /* 0x000ea20000001000 */
[----:B---3--:R-:W-:Y:S01]  /*bfc0*/  @!P1 FMUL.FTZ R27, R27, R40 ;  /* 0x000000281b1b9220 */ /* 0x008fe20000410000 */
[----:B------:R-:W-:Y:S04]  /*bfd0*/  STG.E.128 desc[UR22][R2.64+0x200], R12 ;  /* 0x0002000c02007986 */ /* 0x000fe8000c101d16 */
[----:B----4-:R-:W-:Y:S02]  /*bfe0*/  STG.E.128 desc[UR22][R2.64+0x400], R16 ;  /* 0x0004001002007986 */ /* 0x010fe4000c101d16 */
[----:B------:R3:W4:Y:S01]  /*bff0*/  @!P3 MUFU.RCP R42, R5 ;  /* 0x00000005002ab308 */ /* 0x0007220000001000 */
[----:B-1----:R-:W-:Y:S01]  /*c000*/  @!P6 FMUL.FTZ R25, R25, R0 ;  /* 0x000000001919e220 */ /* 0x002fe20000410000 */
[----:B-----5:R-:W-:Y:S01]  /*c010*/  STG.E.128 desc[UR22][R2.64], R8 ;  /* 0x0000000802007986 */ /* 0x020fe2000c101d16 */
[----:B------:R-:W-:Y:S01]  /*c020*/  FADD.FTZ R0, R32, R143 ;  /* 0x0000008f20007221 */ /* 0x000fe20000010000 */
[----:B0-----:R-:W-:-:S02]  /*c030*/  UIMAD.WIDE.U32 UR26, UR32, UR24, UR26 ;  /* 0x00000018201a72a5 */ /* 0x001fc4000f8e001a */
[----:B------:R0:W-:Y:S02]  /*c040*/  STG.E.128 desc[UR22][R2.64+0x600], R36 ;  /* 0x0006002402007986 */ /* 0x0001e4000c101d16 */
        /* <DEDUP_REMOVED lines=49> */
.L_x_10281:
        /* <DEDUP_REMOVED lines=41> */
.L_x_10416:
[----:B------:R-:W-:Y:S05]  /*c5f0*/  BSYNC.RECONVERGENT B0 ;  /* 0x0000000000007941 */ /* 0x000fea0003800200 */
.L_x_10415:
        /* <DEDUP_REMOVED lines=39> */
.L_x_10418:
[----:B------:R-:W-:Y:S05]  /*c870*/  BSYNC.RECONVERGENT B0 ;  /* 0x0000000000007941 */ /* 0x000fea0003800200 */
.L_x_10417:
        /* <DEDUP_REMOVED lines=17> */
.L_x_10420:
        /* <DEDUP_REMOVED lines=26> */
.L_x_10419:
[----:B------:R-:W-:Y:S05]  /*cb30*/  EXIT ;  /* 0x000000000000794d */ /* 0x000fea0003800000 */
.L_x_10319:
[----:B------:R-:W-:Y:S01]  /*cb40*/  MOV R204, R93 ;  /* 0x0000005d00cc7202 */ /* 0x000fe20000000f00 */
[----:B------:R-:W-:Y:S01]  /*cb50*/  HFMA2 R203, -RZ, RZ, 0, 5.9604644775390625e-08 ;  /* 0x00000001ffcb7431 */ /* 0x000fe200000001ff */
[----:B------:R-:W-:Y:S02]  /*cb60*/  MOV R206, RZ ;  /* 0x000000ff00ce7202 */ /* 0x000fe40000000f00 */
[----:B------:R-:W-:-:S07]  /*cb70*/  MOV R99, 0xffffffff ;  /* 0xffffffff00637802 */ /* 0x000fce0000000f00 */
[----:B01---5:R-:W-:Y:S05]  /*cb80*/  WARPSYNC.COLLECTIVE R99, `(.L_x_10421) ;  /* 0x0000000063087348 */ /* 0x023fea0003c00000 */
[----:B------:R2:W3:Y:S02]  /*cb90*/  SHFL.UP P6, R98, R204, R203, R206 ;  /* 0x040000cbcc627389 */ /* 0x0004e400000c00ce */
[----:B0123-5:R-:W-:Y:S05]  /*cba0*/  ENDCOLLECTIVE ;  /* 0x000000000000791b */ /* 0x02ffea0003800000 */
.L_x_10421:
[----:B------:R-:W-:Y:S02]  /*cbb0*/  MOV R204, R198 ;  /* 0x000000c600cc7202 */ /* 0x000fe40000000f00 */
[----:B------:R-:W-:-:S07]  /*cbc0*/  MOV R92, R98 ;  /* 0x00000062005c7202 */ /* 0x000fce0000000f00 */
[----:B------:R-:W-:Y:S05]  /*cbd0*/  WARPSYNC.COLLECTIVE R99, `(.L_x_10422) ;  /* 0x0000000063087348 */ /* 0x000fea0003c00000 */
[----:B------:R0:W1:Y:S02]  /*cbe0*/  SHFL.UP P6, R98, R204, R203, R206 ;  /* 0x040000cbcc627389 */ /* 0x00006400000c00ce */
[----:B01----:R-:W-:Y:S05]  /*cbf0*/  ENDCOLLECTIVE ;  /* 0x000000000000791b */ /* 0x003fea0003800000 */
.L_x_10422:
[----:B------:R-:W-:Y:S02]  /*cc00*/  MOV R204, R199 ;  /* 0x000000c700cc7202 */ /* 0x000fe40000000f00 */
[----:B------:R-:W-:-:S07]  /*cc10*/  MOV R94, R98 ;  /* 0x00000062005e7202 */ /* 0x000fce0000000f00 */
[----:B------:R-:W-:Y:S05]  /*cc20*/  WARPSYNC.COLLECTIVE R99, `(.L_x_10423) ;  /* 0x0000000063087348 */ /* 0x000fea0003c00000 */
[----:B------:R0:W1:Y:S02]  /*cc30*/  SHFL.UP P6, R98, R204, R203, R206 ;  /* 0x040000cbcc627389 */ /* 0x00006400000c00ce */
[----:B01----:R-:W-:Y:S05]  /*cc40*/  ENDCOLLECTIVE ;  /* 0x000000000000791b */ /* 0x003fea0003800000 */
.L_x_10423:
[----:B------:R-:W-:Y:S02]  /*cc50*/  MOV R204, R200 ;  /* 0x000000c800cc7202 */ /* 0x000fe40000000f00 */
[----:B------:R-:W-:-:S07]  /*cc60*/  MOV R95, R98 ;  /* 0x00000062005f7202 */ /* 0x000fce0000000f00 */
[----:B------:R-:W-:Y:S05]  /*cc70*/  WARPSYNC.COLLECTIVE R99, `(.L_x_10424) ;  /* 0x0000000063087348 */ /* 0x000fea0003c00000 */
[----:B------:R0:W1:Y:S02]  /*cc80*/  SHFL.UP P6, R98, R204, R203, R206 ;  /* 0x040000cbcc627389 */ /* 0x00006400000c00ce */
[----:B01----:R-:W-:Y:S05]  /*cc90*/  ENDCOLLECTIVE ;  /* 0x000000000000791b */ /* 0x003fea0003800000 */
.L_x_10424:
        /* <DEDUP_REMOVED lines=15> */
.L_x_10425:
[----:B------:R-:W-:Y:S02]  /*cd90*/  MOV R204, R198 ;  /* 0x000000c600cc7202 */ /* 0x000fe40000000f00 */
[----:B------:R-:W-:-:S07]  /*cda0*/  MOV R92, R98 ;  /* 0x00000062005c7202 */ /* 0x000fce0000000f00 */
[----:B------:R-:W-:Y:S05]  /*cdb0*/  WARPSYNC.COLLECTIVE R99, `(.L_x_10426) ;  /* 0x0000000063087348 */ /* 0x000fea0003c00000 */
[----:B------:R0:W1:Y:S02]  /*cdc0*/  SHFL.UP P6, R98, R204, R203, R206 ;  /* 0x040000cbcc627389 */ /* 0x00006400000c00ce */
[----:B01----:R-:W-:Y:S05]  /*cdd0*/  ENDCOLLECTIVE ;  /* 0x000000000000791b */ /* 0x003fea0003800000 */
.L_x_10426:
[----:B------:R-:W-:Y:S02]  /*cde0*/  MOV R204, R199 ;  /* 0x000000c700cc7202 */ /* 0x000fe40000000f00 */
[----:B------:R-:W-:-:S07]  /*cdf0*/  MOV R94, R98 ;  /* 0x00000062005e7202 */ /* 0x000fce0000000f00 */
[----:B------:R-:W-:Y:S05]  /*ce00*/  WARPSYNC.COLLECTIVE R99, `(.L_x_10427) ;  /* 0x0000000063087348 */ /* 0x000fea0003c00000 */
[----:B------:R0:W1:Y:S02]  /*ce10*/  SHFL.UP P6, R98, R204, R203, R206 ;  /* 0x040000cbcc627389 */ /* 0x00006400000c00ce */
[----:B01----:R-:W-:Y:S05]  /*ce20*/  ENDCOLLECTIVE ;  /* 0x000000000000791b */ /* 0x003fea0003800000 */
.L_x_10427:
[----:B------:R-:W-:Y:S02]  /*ce30*/  MOV R204, R200 ;  /* 0x000000c800cc7202 */ /* 0x000fe40000000f00 */
[----:B------:R-:W-:-:S07]  /*ce40*/  MOV R95, R98 ;  /* 0x00000062005f7202 */ /* 0x000fce0000000f00 */
[----:B------:R-:W-:Y:S05]  /*ce50*/  WARPSYNC.COLLECTIVE R99, `(.L_x_10428) ;  /* 0x0000000063087348 */ /* 0x000fea0003c00000 */
[----:B------:R0:W1:Y:S02]  /*ce60*/  SHFL.UP P6, R98, R204, R203, R206 ;  /* 0x040000cbcc627389 */ /* 0x00006400000c00ce */
[----:B01----:R-:W-:Y:S05]  /*ce70*/  ENDCOLLECTIVE ;  /* 0x000000000000791b */ /* 0x003fea0003800000 */
.L_x_10428:
        /* <DEDUP_REMOVED lines=15> */
.L_x_10429:
[----:B------:R-:W-:Y:S02]  /*cf70*/  MOV R204, R198 ;  /* 0x000000c600cc7202 */ /* 0x000fe40000000f00 */
[----:B------:R-:W-:-:S07]  /*cf80*/  MOV R92, R98 ;  /* 0x00000062005c7202 */ /* 0x000fce0000000f00 */
[----:B------:R-:W-:Y:S05]  /*cf90*/  WARPSYNC.COLLECTIVE R99, `(.L_x_10430) ;  /* 0x0000000063087348 */ /* 0x000fea0003c00000 */
[----:B------:R0:W1:Y:S02]  /*cfa0*/  SHFL.UP P6, R98, R204, R203, R206 ;  /* 0x040000cbcc627389 */ /* 0x00006400000c00ce */
[----:B01----:R-:W-:Y:S05]  /*cfb0*/  ENDCOLLECTIVE ;  /* 0x000000000000791b */ /* 0x003fea0003800000 */
.L_x_10430:
[----:B------:R-:W-:Y:S02]  /*cfc0*/  MOV R204, R199 ;  /* 0x000000c700cc7202 */ /* 0x000fe40000000f00 */
[----:B------:R-:W-:-:S07]  /*cfd0*/  MOV R94, R98 ;  /* 0x00000062005e7202 */ /* 0x000fce0000000f00 */
[----:B------:R-:W-:Y:S05]  /*cfe0*/  WARPSYNC.COLLECTIVE R99, `(.L_x_10431) ;  /* 0x0000000063087348 */ /* 0x000fea0003c00000 */
[----:B------:R0:W1:Y:S02]  /*cff0*/  SHFL.UP P6, R98, R204, R203, R206 ;  /* 0x040000cbcc627389 */ /* 0x00006400000c00ce */
[----:B01----:R-:W-:Y:S05]  /*d000*/  ENDCOLLECTIVE ;  /* 0x000000000000791b */ /* 0x003fea0003800000 */
.L_x_10431:
[----:B------:R-:W-:Y:S02]  /*d010*/  MOV R204, R200 ;  /* 0x000000c800cc7202 */ /* 0x000fe40000000f00 */
[----:B------:R-:W-:-:S07]  /*d020*/  MOV R95, R98 ;  /* 0x00000062005f7202 */ /* 0x000fce0000000f00 */
[----:B------:R-:W-:Y:S05]  /*d030*/  WARPSYNC.COLLECTIVE R99, `(.L_x_10432) ;  /* 0x0000000063087348 */ /* 0x000fea0003c00000 */
[----:B------:R0:W1:Y:S02]  /*d040*/  SHFL.UP P6, R98, R204, R203, R206 ;  /* 0x040000cbcc627389 */ /* 0x00006400000c00ce */
[----:B01----:R-:W-:Y:S05]  /*d050*/  ENDCOLLECTIVE ;  /* 0x000000000000791b */ /* 0x003fea0003800000 */
.L_x_10432:
        /* <DEDUP_REMOVED lines=15> */
.L_x_10433:
[----:B------:R-:W-:Y:S02]  /*d150*/  MOV R204, R198 ;  /* 0x000000c600cc7202 */ /* 0x000fe40000000f00 */
[----:B------:R-:W-:-:S07]  /*d160*/  MOV R92, R98 ;  /* 0x00000062005c7202 */ /* 0x000fce0000000f00 */
[----:B------:R-:W-:Y:S05]  /*d170*/  WARPSYNC.COLLECTIVE R99, `(.L_x_10434) ;  /* 0x0000000063087348 */ /* 0x000fea0003c00000 */
[----:B------:R0:W1:Y:S02]  /*d180*/  SHFL.UP P6, R98, R204, R203, R206 ;  /* 0x040000cbcc627389 */ /* 0x00006400000c00ce */
[----:B01----:R-:W-:Y:S05]  /*d190*/  ENDCOLLECTIVE ;  /* 0x000000000000791b */ /* 0x003fea0003800000 */
.L_x_10434:
[----:B------:R-:W-:Y:S02]  /*d1a0*/  MOV R204, R199 ;  /* 0x000000c700cc7202 */ /* 0x000fe40000000f00 */
[----:B------:R-:W-:-:S07]  /*d1b0*/  MOV R94, R98 ;  /* 0x00000062005e7202 */ /* 0x000fce0000000f00 */
[----:B------:R-:W-:Y:S05]  /*d1c0*/  WARPSYNC.COLLECTIVE R99, `(.L_x_10435) ;  /* 0x0000000063087348 */ /* 0x000fea0003c00000 */
[----:B------:R0:W1:Y:S02]  /*d1d0*/  SHFL.UP P6, R98, R204, R203, R206 ;  /* 0x040000cbcc627389 */ /* 0x00006400000c00ce */
[----:B01----:R-:W-:Y:S05]  /*d1e0*/  ENDCOLLECTIVE ;  /* 0x000000000000791b */ /* 0x003fea0003800000 */
.L_x_10435:
[----:B------:R-:W-:Y:S02]  /*d1f0*/  MOV R204, R200 ;  /* 0x000000c800cc7202 */ /* 0x000fe40000000f00 */
[----:B------:R-:W-:-:S07]  /*d200*/  MOV R95, R98 ;  /* 0x00000062005f7202 */ /* 0x000fce0000000f00 */
[----:B------:R-:W-:Y:S05]  /*d210*/  WARPSYNC.COLLECTIVE R99, `(.L_x_10436) ;  /* 0x0000000063087348 */ /* 0x000fea0003c00000 */
[----:B------:R0:W1:Y:S02]  /*d220*/  SHFL.UP P6, R98, R204, R203, R206 ;  /* 0x040000cbcc627389 */ /* 0x00006400000c00ce */
[----:B01----:R-:W-:Y:S05]  /*d230*/  ENDCOLLECTIVE ;  /* 0x000000000000791b */ /* 0x003fea0003800000 */
.L_x_10436:
        /* <DEDUP_REMOVED lines=15> */
.L_x_10437:
[----:B------:R-:W-:Y:S02]  /*d330*/  MOV R204, R198 ;  /* 0x000000c600cc7202 */ /* 0x000fe40000000f00 */
[----:B------:R-:W-:-:S07]  /*d340*/  MOV R92, R98 ;  /* 0x00000062005c7202 */ /* 0x000fce0000000f00 */
[----:B------:R-:W-:Y:S05]  /*d350*/  WARPSYNC.COLLECTIVE R99, `(.L_x_10438) ;  /* 0x0000000063087348 */ /* 0x000fea0003c00000 */
[----:B------:R0:W1:Y:S02]  /*d360*/  SHFL.UP P6, R98, R204, R203, R206 ;  /* 0x040000cbcc627389 */ /* 0x00006400000c00ce */
[----:B01----:R-:W-:Y:S05]  /*d370*/  ENDCOLLECTIVE ;  /* 0x000000000000791b */ /* 0x003fea0003800000 */
.L_x_10438:
[----:B------:R-:W-:Y:S02]  /*d380*/  MOV R204, R199 ;  /* 0x000000c700cc7202 */ /* 0x000fe40000000f00 */
[----:B------:R-:W-:-:S07]  /*d390*/  MOV R94, R98 ;  /* 0x00000062005e7202 */ /* 0x000fce0000000f00 */
[----:B------:R-:W-:Y:S05]  /*d3a0*/  WARPSYNC.COLLECTIVE R99, `(.L_x_10439) ;  /* 0x0000000063087348 */ /* 0x000fea0003c00000 */
[----:B------:R0:W1:Y:S02]  /*d3b0*/  SHFL.UP P6, R98, R204, R203, R206 ;  /* 0x040000cbcc627389 */ /* 0x00006400000c00ce */
[----:B01----:R-:W-:Y:S05]  /*d3c0*/  ENDCOLLECTIVE ;  /* 0x000000000000791b */ /* 0x003fea0003800000 */
.L_x_10439:
[----:B------:R-:W-:Y:S02]  /*d3d0*/  MOV R204, R200 ;  /* 0x000000c800cc7202 */ /* 0x000fe40000000f00 */
[----:B------:R-:W-:-:S07]  /*d3e0*/  MOV R95, R98 ;  /* 0x00000062005f7202 */ /* 0x000fce0000000f00 */
[----:B------:R-:W-:Y:S05]  /*d3f0*/  WARPSYNC.COLLECTIVE R99, `(.L_x_10440) ;  /* 0x0000000063087348 */ /* 0x000fea0003c00000 */
[----:B------:R0:W1:Y:S02]  /*d400*/  SHFL.UP P6, R98, R204, R203, R206 ;  /* 0x040000cbcc627389 */ /* 0x00006400000c00ce */
[----:B01----:R-:W-:Y:S05]  /*d410*/  ENDCOLLECTIVE ;  /* 0x000000000000791b */ /* 0x003fea0003800000 */
.L_x_10440:
[----:B------:R-:W-:Y:S05]  /*d420*/  BRA `(.L_x_10441) ;  /* 0xffffff84000c7947 */ /* 0x000fea000383ffff */
.L_x_10320:
        /* <DEDUP_REMOVED lines=8> */
.L_x_10443:
[----:B------:R-:W-:Y:S05]  /*d4b0*/  BSYNC B0 ;  /* 0x0000000000007941 */ /* 0x000fea0003800000 */
.L_x_10442:
[----:B------:R-:W-:Y:S05]  /*d4c0*/  BRA `(.L_x_10444) ;  /* 0xffffff8400187947 */ /* 0x000fea000383ffff */
.L_x_10321:
        /* <DEDUP_REMOVED lines=8> */
.L_x_10446:
[----:B------:R-:W-:Y:S05]  /*d550*/  BSYNC B0 ;  /* 0x0000000000007941 */ /* 0x000fea0003800000 */
.L_x_10445:
[----:B------:R-:W-:Y:S05]  /*d560*/  BRA `(.L_x_10447) ;  /* 0xffffff8000f87947 */ /* 0x000fea000383ffff */
.L_x_10322:
        /* <DEDUP_REMOVED lines=8> */
.L_x_10449:
[----:B------:R-:W-:Y:S05]  /*d5f0*/  BSYNC B0 ;  /* 0x0000000000007941 */ /* 0x000fea0003800000 */
.L_x_10448:
[----:B------:R-:W-:Y:S05]  /*d600*/  BRA `(.L_x_10450) ;  /* 0xffffff8000d87947 */ /* 0x000fea000383ffff */
.L_x_10323:
        /* <DEDUP_REMOVED lines=8> */
.L_x_10452:
[----:B------:R-:W-:Y:S05]  /*d690*/  BSYNC B0 ;  /* 0x0000000000007941 */ /* 0x000fea0003800000 */
.L_x_10451:
[----:B------:R-:W-:Y:S05]  /*d6a0*/  BRA `(.L_x_10453) ;  /* 0xffffff8000b87947 */ /* 0x000fea000383ffff */
.L_x_10324:
        /* <DEDUP_REMOVED lines=8> */
.L_x_10455:
[----:B------:R-:W-:Y:S05]  /*d730*/  BSYNC B0 ;  /* 0x0000000000007941 */ /* 0x000fea0003800000 */
.L_x_10454:
        /* <DEDUP_REMOVED lines=10> */
.L_x_10456:
[----:B------:R-:W-:Y:S02]  /*d7e0*/  MOV R204, R199 ;  /* 0x000000c700cc7202 */ /* 0x000fe40000000f00 */
[----:B------:R-:W-:-:S07]  /*d7f0*/  MOV R201, R98 ;  /* 0x0000006200c97202 */ /* 0x000fce0000000f00 */
[----:B------:R-:W-:Y:S05]  /*d800*/  WARPSYNC.COLLECTIVE R99, `(.L_x_10457) ;  /* 0x0000000063087348 */ /* 0x000fea0003c00000 */
[----:B------:R0:W1:Y:S02]  /*d810*/  SHFL.UP P6, R98, R204, R203, R206 ;  /* 0x040000cbcc627389 */ /* 0x00006400000c00ce */
[----:B01----:R-:W-:Y:S05]  /*d820*/  ENDCOLLECTIVE ;  /* 0x000000000000791b */ /* 0x003fea0003800000 */
.L_x_10457:
[----:B------:R-:W-:Y:S02]  /*d830*/  MOV R204, R200 ;  /* 0x000000c800cc7202 */ /* 0x000fe40000000f00 */
[----:B------:R-:W-:-:S07]  /*d840*/  MOV R199, R98 ;  /* 0x0000006200c77202 */ /* 0x000fce0000000f00 */
[----:B------:R-:W-:Y:S05]  /*d850*/  WARPSYNC.COLLECTIVE R99, `(.L_x_10458) ;  /* 0x0000000063087348 */ /* 0x000fea0003c00000 */
[----:B------:R0:W1:Y:S02]  /*d860*/  SHFL.UP P6, R98, R204, R203, R206 ;  /* 0x040000cbcc627389 */ /* 0x00006400000c00ce */
[----:B01----:R-:W-:Y:S05]  /*d870*/  ENDCOLLECTIVE ;  /* 0x000000000000791b */ /* 0x003fea0003800000 */
.L_x_10458:
[----:B------:R-:W-:Y:S02]  /*d880*/  MOV R200, R98 ;  /* 0x0000006200c87202 */ /* 0x000fe40000000f00 */
[----:B------:R-:W-:-:S07]  /*d890*/  MOV R98, R84 ;  /* 0x0000005400627202 */ /* 0x000fce0000000f00 */
[----:B------:R-:W-:Y:S05]  /*d8a0*/  WARPSYNC.COLLECTIVE R99, `(.L_x_10459) ;  /* 0x0000000063087348 */ /* 0x000fea0003c00000 */
[----:B------:R0:W1:Y:S02]  /*d8b0*/  SHFL.IDX P3, R92, R98, R95, R94 ;  /* 0x0000005f625c7389 */ /* 0x000064000006005e */
[----:B01----:R-:W-:Y:S05]  /*d8c0*/  ENDCOLLECTIVE ;  /* 0x000000000000791b */ /* 0x003fea0003800000 */
.L_x_10459:
[----:B------:R-:W-:Y:S02]  /*d8d0*/  MOV R98, R85 ;  /* 0x0000005500627202 */ /* 0x000fe40000000f00 */
[----:B------:R-:W-:-:S07]  /*d8e0*/  MOV R84, R92 ;  /* 0x0000005c00547202 */ /* 0x000fce0000000f00 */
[----:B------:R-:W-:Y:S05]  /*d8f0*/  WARPSYNC.COLLECTIVE R99, `(.L_x_10460) ;  /* 0x0000000063087348 */ /* 0x000fea0003c00000 */
[----:B------:R0:W1:Y:S02]  /*d900*/  SHFL.IDX P3, R92, R98, R95, R94 ;  /* 0x0000005f625c7389 */ /* 0x000064000006005e */
[----:B01----:R-:W-:Y:S05]  /*d910*/  ENDCOLLECTIVE ;  /* 0x000000000000791b */ /* 0x003fea0003800000 */
.L_x_10460:
[----:B------:R-:W-:Y:S02]  /*d920*/  MOV R98, R86 ;  /* 0x0000005600627202 */ /* 0x000fe40000000f00 */
[----:B------:R-:W-:-:S07]  /*d930*/  MOV R202, R92 ;  /* 0x0000005c00ca7202 */ /* 0x000fce0000000f00 */
[----:B------:R-:W-:Y:S05]  /*d940*/  WARPSYNC.COLLECTIVE R99, `(.L_x_10461) ;  /* 0x0000000063087348 */ /* 0x000fea0003c00000 */
[----:B------:R0:W1:Y:S02]  /*d950*/  SHFL.IDX P3, R92, R98, R95, R94 ;  /* 0x0000005f625c7389 */ /* 0x000064000006005e */
[----:B01----:R-:W-:Y:S05]  /*d960*/  ENDCOLLECTIVE ;  /* 0x000000000000791b */ /* 0x003fea0003800000 */
.L_x_10461:
[----:B------:R-:W-:Y:S02]  /*d970*/  MOV R98, R87 ;  /* 0x0000005700627202 */ /* 0x000fe40000000f00 */
[----:B------:R-:W-:-:S07]  /*d980*/  MOV R86, R92 ;  /* 0x0000005c00567202 */ /* 0x000fce0000000f00 */
[----:B------:R-:W-:Y:S05]  /*d990*/  WARPSYNC.COLLECTIVE R99, `(.L_x_10462) ;  /* 0x0000000063087348 */ /* 0x000fea0003c00000 */
[----:B------:R0:W1:Y:S02]  /*d9a0*/  SHFL.IDX P3, R92, R98, R95, R94 ;  /* 0x0000005f625c7389 */ /* 0x000064000006005e */
[----:B01----:R-:W-:Y:S05]  /*d9b0*/  ENDCOLLECTIVE ;  /* 0x000000000000791b */ /* 0x003fea0003800000 */
.L_x_10462:
[----:B------:R-:W-:Y:S01]  /*d9c0*/  MOV R87, R92 ;  /* 0x0000005c00577202 */ /* 0x000fe20000000f00 */
[----:B------:R-:W-:Y:S06]  /*d9d0*/  BRA `(.L_x_10463) ;  /* 0xffffff8000147947 */ /* 0x000fec000383ffff */
.L_x_10327:
[----:B------:R-:W-:Y:S01]  /*d9e0*/  MOV R92, R250 ;  /* 0x000000fa005c7202 */ /* 0x000fe20000000f00 */
[----:B------:R-:W-:Y:S01]  /*d9f0*/  HFMA2 R93, -RZ, RZ, 0, 5.9604644775390625e-08 ;  /* 0x00000001ff5d7431 */ /* 0x000fe200000001ff */
[----:B------:R-:W-:Y:S02]  /*da00*/  MOV R252, 0x1f ;  /* 0x0000001f00fc7802 */ /* 0x000fe40000000f00 */
[----:B------:R-:W-:-:S07]  /*da10*/  MOV R99, 0xffffffff ;  /* 0xffffffff00637802 */ /* 0x000fce0000000f00 */
[----:B0-----:R-:W-:Y:S05]  /*da20*/  WARPSYNC.COLLECTIVE R99, `(.L_x_10464) ;  /* 0x0000000063087348 */ /* 0x001fea0003c00000 */
[----:B------:R1:W2:Y:S02]  /*da30*/  SHFL.DOWN P0, R245, R92, R93, R252 ;  /* 0x0800005d5cf57389 */ /* 0x0002a400000000fc */
[----:B012---:R-:W-:Y:S05]  /*da40*/  ENDCOLLECTIVE ;  /* 0x000000000000791b */ /* 0x007fea0003800000 */
.L_x_10464:
[----:B------:R-:W-:Y:S02]  /*da50*/  MOV R92, R249 ;  /* 0x000000f9005c7202 */ /* 0x000fe40000000f00 */
[----:B------:R-:W-:-:S07]  /*da60*/  MOV R94, R245 ;  /* 0x000000f5005e7202 */ /* 0x000fce0000000f00 */
[----:B------:R-:W-:Y:S05]  /*da70*/  WARPSYNC.COLLECTIVE R99, `(.L_x_10465) ;  /* 0x0000000063087348 */ /* 0x000fea0003c00000 */
[----:B------:R0:W1:Y:S02]  /*da80*/  SHFL.DOWN P0, R245, R92, R93, R252 ;  /* 0x0800005d5cf57389 */ /* 0x00006400000000fc */
[----:B01----:R-:W-:Y:S05]  /*da90*/  ENDCOLLECTIVE ;  /* 0x000000000000791b */ /* 0x003fea0003800000 */
.L_x_10465:
[----:B------:R-:W-:Y:S02]  /*daa0*/  MOV R92, R248 ;  /* 0x000000f8005c7202 */ /* 0x000fe40000000f00 */
[----:B------:R-:W-:-:S07]  /*dab0*/  MOV R95, R245 ;  /* 0x000000f5005f7202 */ /* 0x000fce0000000f00 */
[----:B------:R-:W-:Y:S05]  /*dac0*/  WARPSYNC.COLLECTIVE R99, `(.L_x_10466) ;  /* 0x0000000063087348 */ /* 0x000fea0003c00000 */
[----:B------:R0:W1:Y:S02]  /*dad0*/  SHFL.DOWN P0, R245, R92, R93, R252 ;  /* 0x0800005d5cf57389 */ /* 0x00006400000000fc */
[----:B01----:R-:W-:Y:S05]  /*dae0*/  ENDCOLLECTIVE ;  /* 0x000000000000791b */ /* 0x003fea0003800000 */
.L_x_10466:
[----:B------:R-:W-:Y:S02]  /*daf0*/  MOV R92, R247 ;  /* 0x000000f7005c7202 */ /* 0x000fe40000000f00 */
[----:B------:R-:W-:-:S07]  /*db00*/  MOV R96, R245 ;  /* 0x000000f500607202 */ /* 0x000fce0000000f00 */
[----:B------:R-:W-:Y:S05]  /*db10*/  WARPSYNC.COLLECTIVE R99, `(.L_x_10467) ;  /* 0x0000000063087348 */ /* 0x000fea0003c00000 */
[----:B------:R0:W1:Y:S02]  /*db20*/  SHFL.DOWN P0, R245, R92, R93, R252 ;  /* 0x0800005d5cf57389 */ /* 0x00006400000000fc */
[----:B01----:R-:W-:Y:S05]  /*db30*/  ENDCOLLECTIVE ;  /* 0x000000000000791b */ /* 0x003fea0003800000 */
.L_x_10467:
[----:B------:R-:W-:Y:S05]  /*db40*/  BRA `(.L_x_10468) ;  /* 0xffffff9400007947 */ /* 0x000fea000383ffff */
.L_x_10330:
        /* <DEDUP_REMOVED lines=8> */
.L_x_10470:
[----:B------:R-:W-:Y:S05]  /*dbd0*/  BSYNC B1 ;  /* 0x0000000000017941 */ /* 0x000fea0003800000 */
.L_x_10469:
        /* <DEDUP_REMOVED lines=8> */
.L_x_10471:
[----:B------:R-:W-:Y:S02]  /*dc60*/  MOV R92, R248 ;  /* 0x000000f8005c7202 */ /* 0x000fe40000000f00 */
[----:B------:R-:W-:-:S07]  /*dc70*/  MOV R95, R245 ;  /* 0x000000f5005f7202 */ /* 0x000fce0000000f00 */
[----:B------:R-:W-:Y:S05]  /*dc80*/  WARPSYNC.COLLECTIVE R99, `(.L_x_10472) ;  /* 0x0000000063087348 */ /* 0x000fea0003c00000 */
[----:B------:R0:W1:Y:S02]  /*dc90*/  SHFL.DOWN P0, R245, R92, R93, R252 ;  /* 0x0800005d5cf57389 */ /* 0x00006400000000fc */
[----:B01----:R-:W-:Y:S05]  /*dca0*/  ENDCOLLECTIVE ;  /* 0x000000000000791b */ /* 0x003fea0003800000 */
.L_x_10472:
[----:B------:R-:W-:Y:S02]  /*dcb0*/  MOV R92, R247 ;  /* 0x000000f7005c7202 */ /* 0x000fe40000000f00 */
[----:B------:R-:W-:-:S07]  /*dcc0*/  MOV R96, R245 ;  /* 0x000000f500607202 */ /* 0x000fce0000000f00 */
[----:B------:R-:W-:Y:S05]  /*dcd0*/  WARPSYNC.COLLECTIVE R99, `(.L_x_10473) ;  /* 0x0000000063087348 */ /* 0x000fea0003c00000 */
[----:B------:R0:W1:Y:S02]  /*dce0*/  SHFL.DOWN P0, R245, R92, R93, R252 ;  /* 0x0800005d5cf57389 */ /* 0x00006400000000fc */
[----:B01----:R-:W-:Y:S05]  /*dcf0*/  ENDCOLLECTIVE ;  /* 0x000000000000791b */ /* 0x003fea0003800000 */
.L_x_10473:
[----:B------:R-:W-:Y:S05]  /*dd00*/  BRA `(.L_x_10474) ;  /* 0xffffff9000e07947 */ /* 0x000fea000383ffff */
.L_x_10333:
        /* <DEDUP_REMOVED lines=8> */
.L_x_10476:
[----:B------:R-:W-:Y:S05]  /*dd90*/  BSYNC B1 ;  /* 0x0000000000017941 */ /* 0x000fea0003800000 */
.L_x_10475:
        /* <DEDUP_REMOVED lines=8> */
.L_x_10477:
[----:B------:R-:W-:Y:S02]  /*de20*/  MOV R92, R248 ;  /* 0x000000f8005c7202 */ /* 0x000fe40000000f00 */
[----:B------:R-:W-:-:S07]  /*de30*/  MOV R95, R245 ;  /* 0x000000f5005f7202 */ /* 0x000fce0000000f00 */
[----:B------:R-:W-:Y:S05]  /*de40*/  WARPSYNC.COLLECTIVE R99, `(.L_x_10478) ;  /* 0x0000000063087348 */ /* 0x000fea0003c00000 */
[----:B------:R0:W1:Y:S02]  /*de50*/  SHFL.DOWN P0, R245, R92, R93, R252 ;  /* 0x0800005d5cf57389 */ /* 0x00006400000000fc */
[----:B01----:R-:W-:Y:S05]  /*de60*/  ENDCOLLECTIVE ;  /* 0x000000000000791b */ /* 0x003fea0003800000 */
.L_x_10478:
[----:B------:R-:W-:Y:S02]  /*de70*/  MOV R92, R247 ;  /* 0x000000f7005c7202 */ /* 0x000fe40000000f00 */
[----:B------:R-:W-:-:S07]  /*de80*/  MOV R96, R245 ;  /* 0x000000f500607202 */ /* 0x000fce0000000f00 */
[----:B------:R-:W-:Y:S05]  /*de90*/  WARPSYNC.COLLECTIVE R99, `(.L_x_10479) ;  /* 0x0000000063087348 */ /* 0x000fea0003c00000 */
[----:B------:R0:W1:Y:S02]  /*dea0*/  SHFL.DOWN P0, R245, R92, R93, R252 ;  /* 0x0800005d5cf57389 */ /* 0x00006400000000fc */
[----:B01----:R-:W-:Y:S05]  /*deb0*/  ENDCOLLECTIVE ;  /* 0x000000000000791b */ /* 0x003fea0003800000 */
.L_x_10479:
[----:B------:R-:W-:Y:S05]  /*dec0*/  BRA `(.L_x_10480) ;  /* 0xffffff9000c07947 */ /* 0x000fea000383ffff */
.L_x_10336:
        /* <DEDUP_REMOVED lines=8> */
.L_x_10482:
[----:B------:R-:W-:Y:S05]  /*df50*/  BSYNC B1 ;  /* 0x0000000000017941 */ /* 0x000fea0003800000 */
.L_x_10481:
        /* <DEDUP_REMOVED lines=8> */
.L_x_10483:
[----:B------:R-:W-:Y:S02]  /*dfe0*/  MOV R92, R248 ;  /* 0x000000f8005c7202 */ /* 0x000fe40000000f00 */
[----:B------:R-:W-:-:S07]  /*dff0*/  MOV R95, R245 ;  /* 0x000000f5005f7202 */ /* 0x000fce0000000f00 */
[----:B------:R-:W-:Y:S05]  /*e000*/  WARPSYNC.COLLECTIVE R99, `(.L_x_10484) ;  /* 0x0000000063087348 */ /* 0x000fea0003c00000 */
[----:B------:R0:W1:Y:S02]  /*e010*/  SHFL.DOWN P0, R245, R92, R93, R252 ;  /* 0x0800005d5cf57389 */ /* 0x00006400000000fc */
[----:B01----:R-:W-:Y:S05]  /*e020*/  ENDCOLLECTIVE ;  /* 0x000000000000791b */ /* 0x003fea0003800000 */
.L_x_10484:
[----:B------:R-:W-:Y:S02]  /*e030*/  MOV R92, R247 ;  /* 0x000000f7005c7202 */ /* 0x000fe40000000f00 */
[----:B------:R-:W-:-:S07]  /*e040*/  MOV R96, R245 ;  /* 0x000000f500607202 */ /* 0x000fce0000000f00 */
[----:B------:R-:W-:Y:S05]  /*e050*/  WARPSYNC.COLLECTIVE R99, `(.L_x_10485) ;  /* 0x0000000063087348 */ /* 0x000fea0003c00000 */
[----:B------:R0:W1:Y:S02]  /*e060*/  SHFL.DOWN P0, R245, R92, R93, R252 ;  /* 0x0800005d5cf57389 */ /* 0x00006400000000fc */
[----:B01----:R-:W-:Y:S05]  /*e070*/  ENDCOLLECTIVE ;  /* 0x000000000000791b */ /* 0x003fea0003800000 */
.L_x_10485:
[----:B------:R-:W-:Y:S05]  /*e080*/  BRA `(.L_x_10486) ;  /* 0xffffff9000a07947 */ /* 0x000fea000383ffff */
.L_x_10339:
        /* <DEDUP_REMOVED lines=8> */
.L_x_10488:
[----:B------:R-:W-:Y:S05]  /*e110*/  BSYNC B1 ;  /* 0x0000000000017941 */ /* 0x000fea0003800000 */
.L_x_10487:
        /* <DEDUP_REMOVED lines=8> */
.L_x_10489:
[----:B------:R-:W-:Y:S02]  /*e1a0*/  MOV R92, R248 ;  /* 0x000000f8005c7202 */ /* 0x000fe40000000f00 */
[----:B------:R-:W-:-:S07]  /*e1b0*/  MOV R95, R245 ;  /* 0x000000f5005f7202 */ /* 0x000fce0000000f00 */
[----:B------:R-:W-:Y:S05]  /*e1c0*/  WARPSYNC.COLLECTIVE R99, `(.L_x_10490) ;  /* 0x0000000063087348 */ /* 0x000fea0003c00000 */
[----:B------:R0:W1:Y:S02]  /*e1d0*/  SHFL.DOWN P0, R245, R92, R93, R252 ;  /* 0x0800005d5cf57389 */ /* 0x00006400000000fc */
[----:B01----:R-:W-:Y:S05]  /*e1e0*/  ENDCOLLECTIVE ;  /* 0x000000000000791b */ /* 0x003fea0003800000 */
.L_x_10490:
[----:B------:R-:W-:Y:S02]  /*e1f0*/  MOV R92, R247 ;  /* 0x000000f7005c7202 */ /* 0x000fe40000000f00 */
[----:B------:R-:W-:-:S07]  /*e200*/  MOV R96, R245 ;  /* 0x000000f500607202 */ /* 0x000fce0000000f00 */
[----:B------:R-:W-:Y:S05]  /*e210*/  WARPSYNC.COLLECTIVE R99, `(.L_x_10491) ;  /* 0x0000000063087348 */ /* 0x000fea0003c00000 */
[----:B------:R0:W1:Y:S02]  /*e220*/  SHFL.DOWN P0, R245, R92, R93, R252 ;  /* 0x0800005d5cf57389 */ /* 0x00006400000000fc */
[----:B01----:R-:W-:Y:S05]  /*e230*/  ENDCOLLECTIVE ;  /* 0x000000000000791b */ /* 0x003fea0003800000 */
.L_x_10491:
[----:B------:R-:W-:Y:S05]  /*e240*/  BRA `(.L_x_10492) ;  /* 0xffffff9000807947 */ /* 0x000fea000383ffff */
.L_x_10342:
        /* <DEDUP_REMOVED lines=8> */
.L_x_10494:
[----:B------:R-:W-:Y:S05]  /*e2d0*/  BSYNC B1 ;  /* 0x0000000000017941 */ /* 0x000fea0003800000 */
.L_x_10493:
        /* <DEDUP_REMOVED lines=9> */
.L_x_10495:
[----:B------:R-:W-:Y:S02]  /*e370*/  MOV R98, R248 ;  /* 0x000000f800627202 */ /* 0x000fe40000000f00 */
[----:B------:R-:W-:-:S07]  /*e380*/  MOV R241, R92 ;  /* 0x0000005c00f17202 */ /* 0x000fce0000000f00 */
[----:B------:R-:W-:Y:S05]  /*e390*/  WARPSYNC.COLLECTIVE R99, `(.L_x_10496) ;  /* 0x0000000063087348 */ /* 0x000fea0003c00000 */
[----:B------:R0:W1:Y:S02]  /*e3a0*/  SHFL.IDX P3, R92, R98, R95, R94 ;  /* 0x0000005f625c7389 */ /* 0x000064000006005e */
[----:B01----:R-:W-:Y:S05]  /*e3b0*/  ENDCOLLECTIVE ;  /* 0x000000000000791b */ /* 0x003fea0003800000 */
.L_x_10496:
[-C--:B------:R-:W-:Y:S01]  /*e3c0*/  FMUL.FTZ R93, R91, R241.reuse ;  /* 0x000000f15b5d7220 */ /* 0x080fe20000410000 */
[C---:B------:R-:W-:Y:S01]  /*e3d0*/  FMUL.FTZ R96, R90.reuse, R241 ;  /* 0x000000f15a607220 */ /* 0x040fe20000410000 */
[----:B------:R-:W-:Y:S02]  /*e3e0*/  MOV R98, R247 ;  /* 0x000000f700627202 */ /* 0x000fe40000000f00 */
[----:B------:R-:W-:Y:S01]  /*e3f0*/  MOV R243, R92 ;  /* 0x0000005c00f37202 */ /* 0x000fe20000000f00 */
[----:B------:R-:W-:Y:S01]  /*e400*/  FFMA.FTZ R92, R90, R240, -R93 ;  /* 0x000000f05a5c7223 */ /* 0x000fe2000001085d */
[----:B------:R-:W-:-:S03]  /*e410*/  FMUL.FTZ R93, R89, R241 ;  /* 0x000000f1595d7220 */ /* 0x000fc60000410000 */
[----:B------:R-:W-:Y:S01]  /*e420*/  FADD.FTZ R243, R243, R92 ;  /* 0x0000005cf3f37221 */ /* 0x000fe20000010000 */
[C---:B------:R-:W-:Y:S01]  /*e430*/  FMUL.FTZ R92, R88.reuse, R241 ;  /* 0x000000f1585c7220 */ /* 0x040fe20000410000 */
[-C--:B------:R-:W-:Y:S01]  /*e440*/  FFMA.FTZ R242, R88, R240.reuse, -R93 ;  /* 0x000000f058f27223 */ /* 0x080fe2000001085d */
[-C--:B------:R-:W-:Y:S02]  /*e450*/  FFMA.FTZ R93, R91, R240.reuse, R96 ;  /* 0x000000f05b5d7223 */ /* 0x080fe40000010060 */
[----:B------:R-:W-:-:S07]  /*e460*/  FFMA.FTZ R241, R89, R240, R92 ;  /* 0x000000f059f17223 */ /* 0x000fce000001005c */
[----:B------:R-:W-:Y:S05]  /*e470*/  WARPSYNC.COLLECTIVE R99, `(.L_x_10497) ;  /* 0x0000000063087348 */ /* 0x000fea0003c00000 */
[----:B------:R0:W1:Y:S02]  /*e480*/  SHFL.IDX P3, R92, R98, R95, R94 ;  /* 0x0000005f625c7389 */ /* 0x000064000006005e */
[----:B01----:R-:W-:Y:S05]  /*e490*/  ENDCOLLECTIVE ;  /* 0x000000000000791b */ /* 0x003fea0003800000 */
.L_x_10497:
[----:B------:R-:W-:Y:S01]  /*e4a0*/  MOV R98, R88 ;  /* 0x0000005800627202 */ /* 0x000fe20000000f00 */
[----:B------:R-:W-:Y:S01]  /*e4b0*/  FADD.FTZ R240, R92, R93 ;  /* 0x0000005d5cf07221 */ /* 0x000fe20000010000 */
[----:B------:R-:W-:Y:S01]  /*e4c0*/  MOV R92, R250 ;  /* 0x000000fa005c7202 */ /* 0x000fe20000000f00 */
[----:B------:R-:W-:-:S07]  /*e4d0*/  HFMA2 R93, -RZ, RZ, 0, 5.9604644775390625e-08 ;  /* 0x00000001ff5d7431 */ /* 0x000fce00000001ff */
[----:B------:R-:W-:Y:S05]  /*e4e0*/  WARPSYNC.COLLECTIVE R99, `(.L_x_10498) ;  /* 0x0000000063087348 */ /* 0x000fea0003c00000 */
[----:B------:R0:W1:Y:S02]  /*e4f0*/  SHFL.DOWN P0, R245, R92, R93, R252 ;  /* 0x0800005d5cf57389 */ /* 0x00006400000000fc */
[----:B01----:R-:W-:Y:S05]  /*e500*/  ENDCOLLECTIVE ;  /* 0x000000000000791b */ /* 0x003fea0003800000 */
.L_x_10498:
[----:B------:R-:W-:Y:S02]  /*e510*/  MOV R92, R249 ;  /* 0x000000f9005c7202 */ /* 0x000fe40000000f00 */
[----:B------:R-:W-:-:S07]  /*e520*/  MOV R96, R245 ;  /* 0x000000f500607202 */ /* 0x000fce0000000f00 */
[----:B------:R-:W-:Y:S05]  /*e530*/  WARPSYNC.COLLECTIVE R99, `(.L_x_10499) ;  /* 0x0000000063087348 */ /* 0x000fea0003c00000 */
[----:B------:R0:W1:Y:S02]  /*e540*/  SHFL.DOWN P0, R245, R92, R93, R252 ;  /* 0x0800005d5cf57389 */ /* 0x00006400000000fc */
[----:B01----:R-:W-:Y:S05]  /*e550*/  ENDCOLLECTIVE ;  /* 0x000000000000791b */ /* 0x003fea0003800000 */
.L_x_10499:
[----:B------:R-:W-:Y:S02]  /*e560*/  MOV R92, R248 ;  /* 0x000000f8005c7202 */ /* 0x000fe40000000f00 */
[----:B------:R-:W-:-:S07]  /*e570*/  MOV R97, R245 ;  /* 0x000000f500617202 */ /* 0x000fce0000000f00 */
[----:B------:R-:W-:Y:S05]  /*e580*/  WARPSYNC.COLLECTIVE R99, `(.L_x_10500) ;  /* 0x0000000063087348 */ /* 0x000fea0003c00000 */
[----:B------:R0:W1:Y:S02]  /*e590*/  SHFL.DOWN P0, R245, R92, R93, R252 ;  /* 0x0800005d5cf57389 */ /* 0x00006400000000fc */
[----:B01----:R-:W-:Y:S05]  /*e5a0*/  ENDCOLLECTIVE ;  /* 0x000000000000791b */ /* 0x003fea0003800000 */
.L_x_10500:
[----:B------:R-:W-:Y:S02]  /*e5b0*/  MOV R92, R247 ;  /* 0x000000f7005c7202 */ /* 0x000fe40000000f00 */
[----:B------:R-:W-:-:S07]  /*e5c0*/  MOV R244, R245 ;  /* 0x000000f500f47202 */ /* 0x000fce0000000f00 */
[----:B------:R-:W-:Y:S05]  /*e5d0*/  WARPSYNC.COLLECTIVE R99, `(.L_x_10501) ;  /* 0x0000000063087348 */ /* 0x000fea0003c00000 */
[----:B------:R0:W1:Y:S02]  /*e5e0*/  SHFL.DOWN P0, R245, R92, R93, R252 ;  /* 0x0800005d5cf57389 */ /* 0x00006400000000fc */
[----:B01----:R-:W-:Y:S05]  /*e5f0*/  ENDCOLLECTIVE ;  /* 0x000000000000791b */ /* 0x003fea0003800000 */
.L_x_10501:
[----:B------:R-:W-:Y:S05]  /*e600*/  WARPSYNC.COLLECTIVE R99, `(.L_x_10502) ;  /* 0x0000000063087348 */ /* 0x000fea0003c00000 */
[----:B------:R0:W1:Y:S02]  /*e610*/  SHFL.IDX P3, R92, R98, R95, R94 ;  /* 0x0000005f625c7389 */ /* 0x000064000006005e */
[----:B01----:R-:W-:Y:S05]  /*e620*/  ENDCOLLECTIVE ;  /* 0x000000000000791b */ /* 0x003fea0003800000 */
.L_x_10502:
[----:B------:R-:W-:Y:S02]  /*e630*/  MOV R98, R89 ;  /* 0x0000005900627202 */ /* 0x000fe40000000f00 */
[----:B------:R-:W-:-:S07]  /*e640*/  MOV R246, R92 ;  /* 0x0000005c00f67202 */ /* 0x000fce0000000f00 */
[----:B------:R-:W-:Y:S05]  /*e650*/  WARPSYNC.COLLECTIVE R99, `(.L_x_10503) ;  /* 0x0000000063087348 */ /* 0x000fea0003c00000 */
[----:B------:R0:W1:Y:S02]  /*e660*/  SHFL.IDX P3, R92, R98, R95, R94 ;  /* 0x0000005f625c7389 */ /* 0x000064000006005e */
[----:B01----:R-:W-:Y:S05]  /*e670*/  ENDCOLLECTIVE ;  /* 0x000000000000791b */ /* 0x003fea0003800000 */
.L_x_10503:
[----:B------:R-:W-:Y:S02]  /*e680*/  MOV R98, R90 ;  /* 0x0000005a00627202 */ /* 0x000fe40000000f00 */
[----:B------:R-:W-:-:S07]  /*e690*/  MOV R93, R92 ;  /* 0x0000005c005d7202 */ /* 0x000fce0000000f00 */
[----:B------:R-:W-:Y:S05]  /*e6a0*/  WARPSYNC.COLLECTIVE R99, `(.L_x_10504) ;  /* 0x0000000063087348 */ /* 0x000fea0003c00000 */
[----:B------:R0:W1:Y:S02]  /*e6b0*/  SHFL.IDX P3, R92, R98, R95, R94 ;  /* 0x0000005f625c7389 */ /* 0x000064000006005e */
[----:B01----:R-:W-:Y:S05]  /*e6c0*/  ENDCOLLECTIVE ;  /* 0x000000000000791b */ /* 0x003fea0003800000 */
.L_x_10504:
[----:B------:R-:W-:Y:S02]  /*e6d0*/  MOV R98, R91 ;  /* 0x0000005b00627202 */ /* 0x000fe40000000f00 */
[----:B------:R-:W-:-:S07]  /*e6e0*/  MOV R251, R92 ;  /* 0x0000005c00fb7202 */ /* 0x000fce0000000f00 */
[----:B------:R-:W-:Y:S05]  /*e6f0*/  WARPSYNC.COLLECTIVE R99, `(.L_x_10505) ;  /* 0x0000000063087348 */ /* 0x000fea0003c00000 */
[----:B------:R0:W1:Y:S02]  /*e700*/  SHFL.IDX P3, R92, R98, R95, R94 ;  /* 0x0000005f625c7389 */ /* 0x000064000006005e */
[----:B01----:R-:W-:Y:S05]  /*e710*/  ENDCOLLECTIVE ;  /* 0x000000000000791b */ /* 0x003fea0003800000 */
.L_x_10505:
[----:B------:R-:W-:Y:S02]  /*e720*/  MOV R252, R92 ;  /* 0x0000005c00fc7202 */ /* 0x000fe40000000f00 */
[----:B------:R-:W-:Y:S01]  /*e730*/  MOV R92, R246 ;  /* 0x000000f6005c7202 */ /* 0x000fe20000000f00 */
[----:B------:R-:W-:Y:S06]  /*e740*/  BRA `(.L_x_10506) ;  /* 0xffffff8c00dc7947 */ /* 0x000fec000383ffff */
.L_x_10507:
        /* <DEDUP_REMOVED lines=11> */
.L_x_18710:


//--------------------- .text._Z25selective_scan_bwd_kernelI32Selective_Scan_bwd_kernel_traitsILi64ELi16ELb1ELb0ELb1ELb1ELb1EfN3c107complexIfEEEEv12SSMParamsBwd --------------------------
	.section	.text._Z25selective_scan_bwd_kernelI32Selective_Scan_bwd_kernel_traitsILi64ELi16ELb1ELb0ELb1ELb1ELb1EfN3c107complexIfEEEEv12SSMParamsBwd,"ax",@progbits
	.align	128
        .global         _Z25selective_scan_bwd_kernelI32Selective_Scan_bwd_kernel_traitsILi64ELi16ELb1ELb0ELb1ELb1ELb1EfN3c107complexIfEEEEv12SSMParamsBwd
        .type           _Z25selective_scan_bwd_kernelI32Selective_Scan_bwd_kernel_traitsILi64ELi16ELb1ELb0ELb1ELb1ELb1EfN3c107complexIfEEEEv12SSMParamsBwd,@function
        .size           _Z25selective_scan_bwd_kernelI32Selective_Scan_bwd_kernel_traitsILi64ELi16ELb1ELb0ELb1ELb1ELb1EfN3c107complexIfEEEEv12SSMParamsBwd,(.L_x_18711 - _Z25selective_scan_bwd_kernelI32Selective_Scan_bwd_kernel_traitsILi64ELi16ELb1ELb0ELb1ELb1ELb1EfN3c107complexIfEEEEv12SSMParamsBwd)
        .other          _Z25selective_scan_bwd_kernelI32Selective_Scan_bwd_kernel_traitsILi64ELi16ELb1ELb0ELb1ELb1ELb1EfN3c107complexIfEEEEv12SSMParamsBwd,@"STO_CUDA_ENTRY STV_DEFAULT"
_Z25selective_scan_bwd_kernelI32Selective_Scan_bwd_kernel_traitsILi64ELi16ELb1ELb0ELb1ELb1ELb1EfN3c107complexIfEEEEv12SSMParamsBwd:
.text._Z25selective_scan_bwd_kernelI32Selective_Scan_bwd_kernel_traitsILi64ELi16ELb1ELb0ELb1ELb1ELb1EfN3c107complexIfEEEEv12SSMParamsBwd:
        /* <DEDUP_REMOVED lines=38> */
[----:B------:R-:W-:Y:S01]  /*0260*/  UMOV UR16, UR4 ;  /* 0x0000000400107c82 */ /* 0x000fe20008000000 */
[----:B------:R-:W-:Y:S01]  /*0270*/  UMOV UR4, URZ ;  /* 0x000000ff00047c82 */ /* 0x000fe20008000000 */
[----:B------:R-:W-:-:S02]  /*0280*/  UIMAD.WIDE.U32 UR16, UR25, UR10, UR16 ;  /* 0x0000000a191072a5 */ /* 0x000fc4000f8e0010 */
[----:B------:R-:W-:Y:S02]  /*0290*/  UIMAD.WIDE.U32 UR18, UR25, UR14, UR6 ;  /* 0x0000000e191272a5 */ /* 0x000fe4000f8e0006 */
[----:B------:R-:W-:Y:S01]  /*02a0*/  UIMAD UR20, UR25, UR11, UR17 ;  /* 0x0000000b191472a4 */ /* 0x000fe2000f8e0211 */
[----:B------:R-:W0:Y:S05]  /*02b0*/  LDCU.128 UR8, c[0x0][0x460] ;  /* 0x00008c00ff0877ac */ /* 0x000e2a0008000c00 */
[----:B------:R-:W4:Y:S01]  /*02c0*/  I2F.RP R0, UR29 ;  /* 0x0000001d00007d06 */ /* 0x000f220008209400 */
[----:B------:R-:W-:Y:S02]  /*02d0*/  UIMAD UR23, UR25, UR15, UR19 ;  /* 0x0000000f191772a4 */ /* 0x000fe4000f8e0213 */
[----:B--2---:R-:W-:Y:S01]  /*02e0*/  ULEA UR17, UR22, 0xfffffc00, 0xa ;  /* 0xfffffc0016117891 */ /* 0x004fe2000f8e50ff */
[----:B------:R-:W2:Y:S03]  /*02f0*/  LDCU.64 UR14, c[0x0][0x498] ;  /* 0x00009300ff0e77ac */ /* 0x000ea60008000a00 */
[----:B------:R-:W-:-:S02]  /*0300*/  USHF.R.S32.HI UR21, URZ, 0x1f, UR17 ;  /* 0x0000001fff157899 */ /* 0x000fc40008011411 */
[----:B------:R-:W-:Y:S02]  /*0310*/  UIADD3 UR16, UP0, UPT, UR17, UR16, URZ ;  /* 0x0000001011107290 */ /* 0x000fe4000ff1e0ff */
[----:B------:R-:W-:Y:S01]  /*0320*/  UIADD3 UR18, UP2, UPT, UR17, UR18, URZ ;  /* 0x0000001211127290 */ /* 0x000fe2000ff5e0ff */
[----:B----4-:R-:W3:Y:S01]  /*0330*/  MUFU.RCP R0, R0 ;  /* 0x0000000000007308 */ /* 0x010ee20000001000 */
[----:B------:R-:W-:Y:S02]  /*0340*/  UIADD3.X UR20, UPT, UPT, UR21, UR20, URZ, UP0, !UPT ;  /* 0x0000001415147290 */ /* 0x000fe400087fe4ff */
[----:B0-----:R-:W-:Y:S01]  /*0350*/  ULEA UR10, UP3, UR18, UR10, 0x2 ;  /* 0x0000000a120a7291 */ /* 0x001fe2000f8610ff */
[----:B------:R-:W0:Y:S01]  /*0360*/  LDCU.64 UR12, c[0x0][0x4d8] ;  /* 0x00009b00ff0c77ac */ /* 0x000e220008000a00 */
[----:B------:R-:W4:Y:S01]  /*0370*/  LDCU.64 UR6, c[0x0][0x3d0] ;  /* 0x00007a00ff0677ac */ /* 0x000f220008000a00 */
[----:B---3--:R-:W-:Y:S02]  /*0380*/  IADD3 R2, PT, PT, R0, 0xffffffe, RZ ;  /* 0x0ffffffe00027810 */ /* 0x008fe40007ffe0ff */
[----:B------:R-:W-:-:S04]  /*0390*/  IABS R0, UR25 ;  /* 0x0000001900007c13 */ /* 0x000fc80008000000 */
[----:B------:R-:W3:Y:S01]  /*03a0*/  F2I.FTZ.U32.TRUNC.NTZ R2, R2 ;  /* 0x0000000200027305 */ /* 0x000ee2000021f000 */
[----:B------:R-:W-:Y:S02]  /*03b0*/  R2UR UR24, R0 ;  /* 0x00000000001872ca */ /* 0x000fe400000e0000 */
[----:B---3--:R-:W-:-:S13]  /*03c0*/  R2UR UR5, R2 ;  /* 0x00000000020572ca */ /* 0x008fda00000e0000 */
        /* <DEDUP_REMOVED lines=9> */
[----:B--2---:R-:W-:-:S02]  /*0460*/  UIMAD.WIDE.U32 UR4, UR32, UR14, URZ ;  /* 0x0000000e200472a5 */ /* 0x004fc4000f8e00ff */
[----:B------:R-:W-:Y:S02]  /*0470*/  UIADD3 UR8, UPT, UPT, -UR16, URZ, URZ ;  /* 0x000000ff10087290 */ /* 0x000fe4000fffe1ff */
[----:B------:R-:W-:Y:S02]  /*0480*/  UIMAD UR5, UR32, UR15, UR5 ;  /* 0x0000000f200572a4 */ /* 0x000fe4000f8e0205 */
[----:B------:R-:W-:Y:S02]  /*0490*/  UIMAD UR14, UR29, UR8, UR24 ;  /* 0x000000081d0e72a4 */ /* 0x000fe4000f8e0218 */
[----:B-1----:R-:W-:Y:S02]  /*04a0*/  UIMAD.WIDE.U32 UR4, UR25, UR30, UR4 ;  /* 0x0000001e190472a5 */ /* 0x002fe4000f8e0004 */
[----:B------:R-:W-:Y:S02]  /*04b0*/  UISETP.GT.U32.AND UP2, UPT, UR29, UR14, UPT ;  /* 0x0000000e1d00728c */ /* 0x000fe4000bf44070 */
[----:B0-----:R-:W-:-:S02]  /*04c0*/  USHF.R.U64 UR15, UR12, 0x1, UR13 ;  /* 0x000000010c0f7899 */ /* 0x001fc4000800120d */
[----:B------:R-:W-:Y:S02]  /*04d0*/  UIMAD UR12, UR25, UR31, UR5 ;  /* 0x0000001f190c72a4 */ /* 0x000fe4000f8e0205 */
[----:B------:R-:W-:Y:S02]  /*04e0*/  ULOP3.LUT UR5, UR25, UR28, URZ, 0x3c, !UPT ;  /* 0x0000001c19057292 */ /* 0x000fe4000f8e3cff */
[----:B----4-:R-:W-:Y:S02]  /*04f0*/  UIMAD.WIDE.U32 UR8, UR32, UR6, URZ ;  /* 0x00000006200872a5 */ /* 0x010fe4000f8e00ff */
[----:B------:R-:W-:Y:S02]  /*0500*/  UISETP.NE.AND UP1, UPT, UR28, URZ, UPT ;  /* 0x000000ff1c00728c */ /* 0x000fe4000bf25270 */
[----:B------:R-:W-:Y:S02]  /*0510*/  @!UP2 UIADD3 UR14, UPT, UPT, UR14, -UR29, URZ ;  /* 0x8000001d0e0ea290 */ /* 0x000fe4000fffe0ff */
[----:B------:R-:W-:-:S02]  /*0520*/  @!UP2 UIADD3 UR16, UPT, UPT, UR16, 0x1, URZ ;  /* 0x000000011010a890 */ /* 0x000fc4000fffe0ff */
[----:B------:R-:W-:Y:S02]  /*0530*/  UISETP.GE.U32.AND UP0, UPT, UR14, UR29, UPT ;  /* 0x0000001d0e00728c */ /* 0x000fe4000bf06070 */
[----:B------:R-:W-:Y:S02]  /*0540*/  UISETP.GE.AND UP2, UPT, UR5, URZ, UPT ;  /* 0x000000ff0500728c */ /* 0x000fe4000bf46270 */
[----:B------:R-:W-:Y:S01]  /*0550*/  UIMAD UR9, UR32, UR7, UR9 ;  /* 0x00000007200972a4 */ /* 0x000fe2000f8e0209 */
[----:B------:R-:W0:Y:S01]  /*0560*/  LDCU.64 UR6, c[0x0][0x3e8] ;  /* 0x00007d00ff0677ac */ /* 0x000e220008000a00 */
[----:B------:R-:W1:Y:S05]  /*0570*/  LDCU.64 UR30, c[0x0][0x4e0] ;  /* 0x00009c00ff1e77ac */ /* 0x000e6a0008000a00 */
[----:B------:R-:W-:-:S02]  /*0580*/  @UP0 UIADD3 UR16, UPT, UPT, UR16, 0x1, URZ ;  /* 0x0000000110100890 */ /* 0x000fc4000fffe0ff */
[----:B------:R-:W-:Y:S02]  /*0590*/  UISETP.NE.U32.AND UP0, UPT, UR36, URZ, UPT ;  /* 0x000000ff2400728c */ /* 0x000fe4000bf05070 */
[----:B------:R-:W-:Y:S02]  /*05a0*/  UIADD3 UR4, UP3, UPT, UR17, UR4, URZ ;  /* 0x0000000411047290 */ /* 0x000fe4000ff7e0ff */
[----:B------:R-:W-:Y:S02]  /*05b0*/  UISETP.NE.AND.EX UP0, UPT, UR37, URZ, UPT, UP0 ;  /* 0x000000ff2500728c */ /* 0x000fe4000bf05300 */
[----:B------:R-:W-:Y:S02]  /*05c0*/  @!UP2 UIADD3 UR16, UPT, UPT, -UR16, URZ, URZ ;  /* 0x000000ff1010a290 */ /* 0x000fe4000fffe1ff */
[----:B------:R-:W-:Y:S02]  /*05d0*/  UIADD3.X UR12, UPT, UPT, UR21, UR12, URZ, UP3, !UPT ;  /* 0x0000000c150c7290 */ /* 0x000fe40009ffe4ff */
[----:B------:R-:W-:-:S02]  /*05e0*/  ULEA UR21, UP2, UR4, UR34, 0x2 ;  /* 0x0000002204157291 */ /* 0x000fc4000f8410ff */
[----:B------:R-:W-:Y:S02]  /*05f0*/  @!UP1 ULOP3.LUT UR16, URZ, UR28, URZ, 0x33, !UPT ;  /* 0x0000001cff109292 */ /* 0x000fe4000f8e33ff */
[----:B------:R-:W-:Y:S01]  /*0600*/  ULEA.HI.X UR12, UR4, UR35, UR12, 0x2, UP2 ;  /* 0x00000023040c7291 */ /* 0x000fe200090f140c */
[----:B------:R-:W2:Y:S01]  /*0610*/  @UP0 LDCU UR14, c[0x0][0x384] ;  /* 0x00007080ff0e07ac */ /* 0x000ea20008000800 */
[----:B------:R-:W-:Y:S02]  /*0620*/  USHF.R.S32.HI UR4, URZ, 0x1f, UR16 ;  /* 0x0000001fff047899 */ /* 0x000fe40008011410 */
[----:B0-----:R-:W-:Y:S02]  /*0630*/  UIMAD.WIDE.U32 UR8, UR16, UR6, UR8 ;  /* 0x00000006100872a5 */ /* 0x001fe4000f8e0008 */
[----:B------:R-:W-:Y:S01]  /*0640*/  UIMAD UR5, UR4, UR6, URZ ;  /* 0x00000006040572a4 */ /* 0x000fe2000f8e02ff */
[----:B------:R-:W0:Y:S01]  /*0650*/  LDCU.64 UR28, c[0x0][0x540] ;  /* 0x0000a800ff1c77ac */ /* 0x000e220008000a00 */
[----:B-1----:R-:W-:Y:S01]  /*0660*/  UIMAD UR6, UR4, UR30, URZ ;  /* 0x0000001e040672a4 */ /* 0x002fe2000f8e02ff */
[----:B------:R-:W1:Y:S01]  /*0670*/  @UP0 LDCU UR18, c[0x0][0x38c] ;  /* 0x00007180ff1207ac */ /* 0x000e620008000800 */
[----:B------:R-:W3:Y:S01]  /*0680*/  LDCU.64 UR34, c[0x0][0x450] ;  /* 0x00008a00ff2277ac */ /* 0x000ee20008000a00 */
[----:B------:R-:W-:-:S02]  /*0690*/  UIMAD UR7, UR16, UR7, UR5 ;  /* 0x00000007100772a4 */ /* 0x000fc4000f8e0205 */
[----:B------:R-:W-:Y:S02]  /*06a0*/  UIMAD.WIDE.U32 UR4, UR16, UR30, URZ ;  /* 0x0000001e100472a5 */ /* 0x000fe4000f8e00ff */
[----:B------:R-:W-:Y:S01]  /*06b0*/  UIMAD UR16, UR16, UR31, UR6 ;  /* 0x0000001f101072a4 */ /* 0x000fe2000f8e0206 */
[----:B------:R-:W4:Y:S01]  /*06c0*/  @UP0 LDCU.64 UR30, c[0x0][0x480] ;  /* 0x00009000ff1e07ac */ /* 0x000f220008000a00 */
[----:B------:R-:W-:Y:S02]  /*06d0*/  ULEA UR6, UR22, 0xfffff800, 0xb ;  /* 0xfffff80016067891 */ /* 0x000fe4000f8e58ff */
[----:B------:R-:W-:Y:S02]  /*06e0*/  USHF.R.U32.HI UR13, URZ, 0x1, UR13 ;  /* 0x00000001ff0d7899 */ /* 0x000fe4000801160d */
[----:B------:R-:W-:Y:S02]  /*06f0*/  UIADD3 UR5, UPT, UPT, UR5, UR16, URZ ;  /* 0x0000001005057290 */ /* 0x000fe4000fffe0ff */
[----:B------:R-:W-:-:S02]  /*0700*/  UIADD3 UR24, UP1, UPT, UR6, UR8, URZ ;  /* 0x0000000806187290 */ /* 0x000fc4000ff3e0ff */
[----:B--2---:R-:W-:Y:S02]  /*0710*/  @UP0 UIMAD UR8, UR32, UR14, UR25 ;  /* 0x0000000e200802a4 */ /* 0x004fe4000f8e0219 */
[----:B------:R-:W-:Y:S02]  /*0720*/  UIADD3 UR7, UPT, UPT, UR9, UR7, URZ ;  /* 0x0000000709077290 */ /* 0x000fe4000fffe0ff */
[----:B------:R-:W-:Y:S02]  /*0730*/  UIMAD UR13, UR13, UR32, URZ ;  /* 0x000000200d0d72a4 */ /* 0x000fe4000f8e02ff */
[----:B------:R-:W-:Y:S02]  /*0740*/  UIMAD.WIDE.U32 UR4, UR32, UR15, UR4 ;  /* 0x0000000f200472a5 */ /* 0x000fe4000f8e0004 */
[----:B------:R-:W-:Y:S02]  /*0750*/  @UP0 UIMAD UR8, UR8, UR22, URZ ;  /* 0x00000016080802a4 */ /* 0x000fe4000f8e02ff */
[----:B------:R-:W-:-:S02]  /*0760*/  ULEA.HI.X.SX32 UR6, UR6, UR7, 0x1, UP1 ;  /* 0x0000000706067291 */ /* 0x000fc400088f0eff */
[----:B------:R-:W-:Y:S02]  /*0770*/  UIADD3 UR17, UPT, UPT, UR5, UR13, URZ ;  /* 0x0000000d05117290 */ /* 0x000fe4000fffe0ff */
[----:B0-----:R-:W-:Y:S02]  /*0780*/  ULEA UR16, UP1, UR4, UR28, 0x3 ;  /* 0x0000001c04107291 */ /* 0x001fe4000f8218ff */
[----:B-1----:R-:W-:Y:S02]  /*0790*/  @UP0 UIMAD UR8, UR8, UR18, URZ ;  /* 0x00000012080802a4 */ /* 0x002fe4000f8e02ff */
        /* <DEDUP_REMOVED lines=19> */
[----:B-1----:R-:W-:Y:S01]  /*08d0*/  ULEA UR8, UR9, UR8, 0x18 ;  /* 0x0000000809087291 */ /* 0x002fe2000f8ec0ff */
[C---:B0-----:R-:W-:Y:S02]  /*08e0*/  IADD3 R3, PT, PT, R148.reuse, 0x40, RZ ;  /* 0x0000004094037810 */ /* 0x041fe40007ffe0ff */
        /* <DEDUP_REMOVED lines=16> */
[----:B------:R-:W-:Y:S02]  /*09f0*/  LEA.HI R19, R19, R148, RZ, 0x1b ;  /* 0x0000009413137211 */ /* 0x000fe400078fd8ff */
[C---:B------:R-:W-:Y:S02]  /*0a00*/  LOP3.LUT R146, R148.reuse, 0x1f, RZ, 0xc0, !PT ;  /* 0x0000001f94927812 */ /* 0x040fe400078ec0ff */
        /* <DEDUP_REMOVED lines=9> */
[----:B--2---:R-:W-:-:S07]  /*0aa0*/  LEA R136, R19, UR8, 0x2 ;  /* 0x0000000813887c11 */ /* 0x004fce000f8e10ff */
.L_x_10642:
        /* <DEDUP_REMOVED lines=43> */
[----:B-----5:R3:W-:Y:S01]  /*0d60*/  STS.128 [R133+0x600], R48 ;  /* 0x0006003085007388 */ /* 0x0207e20000000c00 */
[----:B------:R-:W-:-:S03]  /*0d70*/  NOP ;  /* 0x0000000000007918 */ /* 0x000fc60000000000 */
[----:B------:R-:W4:Y:S04]  /*0d80*/  LDS.128 R52, [R132] ;  /* 0x0000000084347984 */ /* 0x000f280000000c00 */
[----:B------:R-:W5:Y:S04]  /*0d90*/  LDS.128 R28, [R132+0x10] ;  /* 0x00001000841c7984 */ /* 0x000f680000000c00 */
[----:B------:R0:W5:Y:S04]  /*0da0*/  LDS.128 R24, [R132+0x20] ;  /* 0x0000200084187984 */ /* 0x0001680000000c00 */
[----:B------:R1:W5:Y:S01]  /*0db0*/  LDS.128 R20, [R132+0x30] ;  /* 0x0000300084147984 */ /* 0x0003620000000c00 */
[----:B------:R-:W-:Y:S06]  /*0dc0*/  BAR.SYNC.DEFER_BLOCKING 0x0 ;  /* 0x0000000000007b1d */ /* 0x000fec0000010000 */
[----:B0-----:R-:W5:Y:S04]  /*0dd0*/  LDG.E.128 R36, desc[UR26][R32.64] ;  /* 0x0000001a20247981 */ /* 0x001f68000c1e1d00 */
[----:B-1----:R-:W5:Y:S04]  /*0de0*/  LDG.E.128 R40, desc[UR26][R32.64+0x200] ;  /* 0x0002001a20287981 */ /* 0x002f68000c1e1d00 */
[----:B--2---:R-:W2:Y:S04]  /*0df0*/  LDG.E.128 R44, desc[UR26][R32.64+0x400] ;  /* 0x0004001a202c7981 */ /* 0x004ea8000c1e1d00 */
[----:B---3--:R-:W3:Y:S01]  /*0e00*/  LDG.E.128 R48, desc[UR26][R32.64+0x600] ;  /* 0x0006001a20307981 */ /* 0x008ee2000c1e1d00 */
[----:B----4-:R-:W-:Y:S01]  /*0e10*/  FADD.FTZ R131, R52, UR7 ;  /* 0x0000000734837e21 */ /* 0x010fe20008010000 */
[----:B------:R-:W-:Y:S01]  /*0e20*/  FADD.FTZ R130, R53, UR7 ;  /* 0x0000000735827e21 */ /* 0x000fe20008010000 */
[----:B------:R-:W-:Y:S01]  /*0e30*/  FADD.FTZ R129, R54, UR7 ;  /* 0x0000000736817e21 */ /* 0x000fe20008010000 */
[----:B------:R-:W-:Y:S01]  /*0e40*/  FADD.FTZ R128, R55, UR7 ;  /* 0x0000000737807e21 */ /* 0x000fe20008010000 */
[----:B-----5:R-:W-:Y:S01]  /*0e50*/  FADD.FTZ R127, R28, UR7 ;  /* 0x000000071c7f7e21 */ /* 0x020fe20008010000 */
        /* <DEDUP_REMOVED lines=45> */
.L_x_10510:
[----:B------:R-:W-:Y:S05]  /*1130*/  BSYNC.RECONVERGENT B0 ;  /* 0x0000000000007941 */ /* 0x000fea0003800200 */
.L_x_10509:
[----:B------:R-:W-:Y:S01]  /*1140*/  BSSY.RECONVERGENT B0, `(.L_x_10511) ;  /* 0x0000022000007945 */ /* 0x000fe20003800200 */
[----:B------:R-:W-:Y:S01]  /*1150*/  FSETP.GTU.FTZ.AND P0, PT, R125, 20, PT ;  /* 0x41a000007d00780b */ /* 0x000fe20003f1c000 */
[----:B------:R-:W-:Y:S02]  /*1160*/  FADD.FTZ R124, R31, UR7 ;  /* 0x000000071f7c7e21 */ /* 0x000fe40008010000 */
[----:B------:R-:W-:Y:S10]  /*1170*/  @P1 BRA `(.L_x_10512) ;  /* 0x0000000000781947 */ /* 0x000ff40003800000 */
[----:B------:R-:W-:Y:S01]  /*1180*/  FMUL.FTZ R130, R130, 1.4426950216293334961 ;  /* 0x3fb8aa3b82827820 */ /* 0x000fe20000410000 */
[----:B------:R-:W-:Y:S01]  /*1190*/  MOV R31, 0x3e800000 ;  /* 0x3e800000001f7802 */ /* 0x000fe20000000f00 */
[----:B------:R-:W-:Y:S02]  /*11a0*/  HFMA2 R30, -RZ, RZ, 1.3056640625, -1.8671875 ;  /* 0x3d39bf78ff1e7431 */ /* 0x000fe400000001ff */
        /* <DEDUP_REMOVED lines=27> */
.L_x_10512:
[----:B------:R-:W-:Y:S05]  /*1360*/  BSYNC.RECONVERGENT B0 ;  /* 0x0000000000007941 */ /* 0x000fea0003800200 */
.L_x_10511:
        /* <DEDUP_REMOVED lines=34> */
.L_x_10514:
[----:B------:R-:W-:Y:S05]  /*1590*/  BSYNC.RECONVERGENT B0 ;  /* 0x0000000000007941 */ /* 0x000fea0003800200 */
.L_x_10513:
        /* <DEDUP_REMOVED lines=34> */
.L_x_10516:
[----:B------:R-:W-:Y:S05]  /*17c0*/  BSYNC.RECONVERGENT B0 ;  /* 0x0000000000007941 */ /* 0x000fea0003800200 */
.L_x_10515:
        /* <DEDUP_REMOVED lines=34> */
.L_x_10518:
[----:B------:R-:W-:Y:S05]  /*19f0*/  BSYNC.RECONVERGENT B0 ;  /* 0x0000000000007941 */ /* 0x000fea0003800200 */
.L_x_10517:
        /* <DEDUP_REMOVED lines=34> */
.L_x_10520:
[----:B------:R-:W-:Y:S05]  /*1c20*/  BSYNC.RECONVERGENT B0 ;  /* 0x0000000000007941 */ /* 0x000fea0003800200 */
.L_x_10519:
        /* <DEDUP_REMOVED lines=34> */
.L_x_10522:
[----:B------:R-:W-:Y:S05]  /*1e50*/  BSYNC.RECONVERGENT B0 ;  /* 0x0000000000007941 */ /* 0x000fea0003800200 */
.L_x_10521:
        /* <DEDUP_REMOVED lines=34> */
.L_x_10524:
[----:B------:R-:W-:Y:S05]  /*2080*/  BSYNC.RECONVERGENT B0 ;  /* 0x0000000000007941 */ /* 0x000fea0003800200 */
.L_x_10523:
        /* <DEDUP_REMOVED lines=34> */
.L_x_10526:
[----:B------:R-:W-:Y:S05]  /*22b0*/  BSYNC.RECONVERGENT B0 ;  /* 0x0000000000007941 */ /* 0x000fea0003800200 */
.L_x_10525:
        /* <DEDUP_REMOVED lines=34> */
.L_x_10528:
[----:B------:R-:W-:Y:S05]  /*24e0*/  BSYNC.RECONVERGENT B0 ;  /* 0x0000000000007941 */ /* 0x000fea0003800200 */
.L_x_10527:
[----:B------:R-:W-:Y:S01]  /*24f0*/  UIADD3 UR8, UPT, UPT, UR18, -0x1, URZ ;  /* 0xffffffff12087890 */ /* 0x000fe2000fffe0ff */
        /* <DEDUP_REMOVED lines=33> */
.L_x_10530:
[----:B------:R-:W-:Y:S05]  /*2710*/  BSYNC.RECONVERGENT B0 ;  /* 0x0000000000007941 */ /* 0x000fea0003800200 */
.L_x_10529:
        /* <DEDUP_REMOVED lines=32> */
.L_x_10532:
[----:B------:R-:W-:Y:S05]  /*2920*/  BSYNC.RECONVERGENT B0 ;  /* 0x0000000000007941 */ /* 0x000fea0003800200 */
.L_x_10531:
        /* <DEDUP_REMOVED lines=32> */
.L_x_10534:
[----:B------:R-:W-:Y:S05]  /*2b30*/  BSYNC.RECONVERGENT B0 ;  /* 0x0000000000007941 */ /* 0x000fea0003800200 */
.L_x_10533:
        /* <DEDUP_REMOVED lines=32> */
.L_x_10536:
[----:B------:R-:W-:Y:S05]  /*2d40*/  BSYNC.RECONVERGENT B0 ;  /* 0x0000000000007941 */ /* 0x000fea0003800200 */
.L_x_10535:
        /* <DEDUP_REMOVED lines=32> */
.L_x_10538:
[----:B------:R-:W-:Y:S05]  /*2f50*/  BSYNC.RECONVERGENT B0 ;  /* 0x0000000000007941 */ /* 0x000fea0003800200 */
.L_x_10537:
        /* <DEDUP_REMOVED lines=32> */
.L_x_10540:
[----:B------:R-:W-:Y:S05]  /*3160*/  BSYNC.RECONVERGENT B0 ;  /* 0x0000000000007941 */ /* 0x000fea0003800200 */
.L_x_10539:
[----:B------:R-:W1:Y:S01]  /*3170*/  LDCU.128 UR12, c[0x0][0x410] ;  /* 0x00008200ff0c77ac */ /* 0x000e620008000c00 */
[----:B------:R-:W-:Y:S01]  /*3180*/  LDS.128 R52, [R132] ;  /* 0x0000000084347984 */ /* 0x000fe20000000c00 */
[----:B------:R-:W-:-:S03]  /*3190*/  USHF.L.U32 UR8, UR8, 0xa, URZ ;  /* 0x0000000a08087899 */ /* 0x000fc600080006ff */
[----:B------:R-:W-:Y:S01]  /*31a0*/  LDS.128 R28, [R132+0x10] ;  /* 0x00001000841c7984 */ /* 0x000fe20000000c00 */
[----:B------:R-:W2:Y:S03]  /*31b0*/  LDCU.64 UR30, c[0x0][0x488] ;  /* 0x00009100ff1e77ac */ /* 0x000ea60008000a00 */
[----:B------:R-:W-:Y:S01]  /*31c0*/  LDS.128 R20, [R132+0x20] ;  /* 0x0000200084147984 */ /* 0x000fe20000000c00 */
[----:B------:R-:W-:Y:S01]  /*31d0*/  UMOV UR9, URZ ;  /* 0x000000ff00097c82 */ /* 0x000fe20008000000 */
[----:B------:R-:W3:Y:S02]  /*31e0*/  LDCU.64 UR34, c[0x0][0x490] ;  /* 0x00009200ff2277ac */ /* 0x000ee40008000a00 */
[----:B------:R-:W-:Y:S01]  /*31f0*/  LDS.128 R24, [R132+0x30] ;  /* 0x0000300084187984 */ /* 0x000fe20000000c00 */
        /* <DEDUP_REMOVED lines=13> */
[----:B0-----:R-:W4:Y:S04]  /*32d0*/  LDG.E.128 R44, desc[UR26][R2.64] ;  /* 0x0000001a022c7981 */ /* 0x001f28000c1e1d00 */
[----:B------:R-:W5:Y:S04]  /*32e0*/  LDG.E.128 R48, desc[UR26][R2.64+0x200] ;  /* 0x0002001a02307981 */ /* 0x000f68000c1e1d00 */
[----:B------:R-:W3:Y:S04]  /*32f0*/  LDG.E.128 R60, desc[UR26][R2.64+0x400] ;  /* 0x0004001a023c7981 */ /* 0x000ee8000c1e1d00 */
[----:B------:R0:W3:Y:S01]  /*3300*/  LDG.E.128 R68, desc[UR26][R2.64+0x600] ;  /* 0x0006001a02447981 */ /* 0x0000e2000c1e1d00 */
        /* <DEDUP_REMOVED lines=13> */
[----:B----4-:R0:W-:Y:S04]  /*33e0*/  STS.128 [R133], R44 ;  /* 0x0000002c85007388 */ /* 0x0101e80000000c00 */
[----:B-----5:R-:W-:Y:S04]  /*33f0*/  STS.128 [R133+0x200], R48 ;  /* 0x0002003085007388 */ /* 0x020fe80000000c00 */
[----:B---3--:R3:W-:Y:S04]  /*3400*/  STS.128 [R133+0x400], R60 ;  /* 0x0004003c85007388 */ /* 0x0087e80000000c00 */
[----:B------:R4:W-:Y:S01]  /*3410*/  STS.128 [R133+0x600], R68 ;  /* 0x0006004485007388 */ /* 0x0009e20000000c00 */
[----:B------:R-:W-:-:S03]  /*3420*/  NOP ;  /* 0x0000000000007918 */ /* 0x000fc60000000000 */
[----:B------:R-:W5:Y:S04]  /*3430*/  LDS.128 R56, [R132] ;  /* 0x0000000084387984 */ /* 0x000f680000000c00 */
[----:B------:R-:W1:Y:S04]  /*3440*/  LDS.128 R40, [R132+0x10] ;  /* 0x0000100084287984 */ /* 0x000e680000000c00 */
[----:B------:R-:W2:Y:S04]  /*3450*/  LDS.128 R32, [R132+0x20] ;  /* 0x0000200084207984 */ /* 0x000ea80000000c00 */
[----:B------:R-:W2:Y:S01]  /*3460*/  LDS.128 R36, [R132+0x30] ;  /* 0x0000300084247984 */ /* 0x000ea20000000c00 */
[----:B------:R-:W-:Y:S06]  /*3470*/  BAR.SYNC.DEFER_BLOCKING 0x0 ;  /* 0x0000000000007b1d */ /* 0x000fec0000010000 */
[----:B0-----:R-:W2:Y:S04]  /*3480*/  LDG.E.128 R44, desc[UR26][R2.64] ;  /* 0x0000001a022c7981 */ /* 0x001ea8000c1e1d00 */
[----:B------:R-:W2:Y:S04]  /*3490*/  LDG.E.128 R64, desc[UR26][R2.64+0x200] ;  /* 0x0002001a02407981 */ /* 0x000ea8000c1e1d00 */
[----:B---3--:R-:W3:Y:S04]  /*34a0*/  LDG.E.128 R60, desc[UR26][R2.64+0x400] ;  /* 0x0004001a023c7981 */ /* 0x008ee8000c1e1d00 */
[----:B----4-:R0:W4:Y:S01]  /*34b0*/  LDG.E.128 R68, desc[UR26][R2.64+0x600] ;  /* 0x0006001a02447981 */ /* 0x010122000c1e1d00 */
[----:B-----5:R-:W-:Y:S01]  /*34c0*/  FMUL.FTZ R48, R56, -1.4426950216293334961 ;  /* 0xbfb8aa3b38307820 */ /* 0x020fe20000410000 */
[----:B------:R-:W-:Y:S01]  /*34d0*/  FMUL.FTZ R49, R57, -1.4426950216293334961 ;  /* 0xbfb8aa3b39317820 */ /* 0x000fe20000410000 */
[----:B------:R-:W-:Y:S01]  /*34e0*/  FMUL.FTZ R50, R58, -1.4426950216293334961 ;  /* 0xbfb8aa3b3a327820 */ /* 0x000fe20000410000 */
[----:B------:R-:W-:Y:S01]  /*34f0*/  FMUL.FTZ R51, R59, -1.4426950216293334961 ;  /* 0xbfb8aa3b3b337820 */ /* 0x000fe20000410000 */
[----:B-1----:R-:W-:Y:S01]  /*3500*/  FMUL.FTZ R72, R40, -1.4426950216293334961 ;  /* 0xbfb8aa3b28487820 */ /* 0x002fe20000410000 */
[----:B------:R-:W-:Y:S01]  /*3510*/  FMUL.FTZ R73, R41, -1.4426950216293334961 ;  /* 0xbfb8aa3b29497820 */ /* 0x000fe20000410000 */
[----:B------:R-:W1:Y:S01]  /*3520*/  MUFU.EX2 R48, R48 ;  /* 0x0000003000307308 */ /* 0x000e620000000800 */
[----:B--2---:R-:W-:Y:S01]  /*3530*/  FMUL.FTZ R75, R32, -1.4426950216293334961 ;  /* 0xbfb8aa3b204b7820 */ /* 0x004fe20000410000 */
[----:B------:R-:W-:Y:S01]  /*3540*/  FMUL.FTZ R74, R43, -1.4426950216293334961 ;  /* 0xbfb8aa3b2b4a7820 */ /* 0x000fe20000410000 */
[----:B0-----:R-:W-:Y:S01]  /*3550*/  FMUL.FTZ R2, R42, -1.4426950216293334961 ;  /* 0xbfb8aa3b2a027820 */ /* 0x001fe20000410000 */
[----:B------:R-:W0:Y:S01]  /*3560*/  MUFU.EX2 R49, R49 ;  /* 0x0000003100317308 */ /* 0x000e220000000800 */
[----:B------:R-:W-:Y:S01]  /*3570*/  FMUL.FTZ R77, R33, -1.4426950216293334961 ;  /* 0xbfb8aa3b214d7820 */ /* 0x000fe20000410000 */
[----:B------:R-:W-:Y:S01]  /*3580*/  FMUL.FTZ R85, R37, -1.4426950216293334961 ;  /* 0xbfb8aa3b25557820 */ /* 0x000fe20000410000 */
[----:B------:R-:W-:Y:S01]  /*3590*/  FMUL.FTZ R87, R39, -1.4426950216293334961 ;  /* 0xbfb8aa3b27577820 */ /* 0x000fe20000410000 */
[----:B------:R-:W2:Y:S01]  /*35a0*/  MUFU.EX2 R50, R50 ;  /* 0x0000003200327308 */ /* 0x000ea20000000800 */
[----:B------:R-:W-:Y:S01]  /*35b0*/  FMUL.FTZ R84, R36, -1.4426950216293334961 ;  /* 0xbfb8aa3b24547820 */ /* 0x000fe20000410000 */
[----:B------:R-:W-:Y:S01]  /*35c0*/  FMUL.FTZ R86, R38, -1.4426950216293334961 ;  /* 0xbfb8aa3b26567820 */ /* 0x000fe20000410000 */
[----:B------:R-:W-:Y:S01]  /*35d0*/  FMUL.FTZ R82, R34, -1.4426950216293334961 ;  /* 0xbfb8aa3b22527820 */ /* 0x000fe20000410000 */
[----:B------:R-:W-:Y:S01]  /*35e0*/  MUFU.EX2 R51, R51 ;  /* 0x0000003300337308 */ /* 0x000fe20000000800 */
[----:B------:R-:W-:Y:S01]  /*35f0*/  UIMAD.WIDE.U32 UR12, UR32, UR14, UR8 ;  /* 0x0000000e200c72a5 */ /* 0x000fe2000f8e0008 */
[----:B-1----:R-:W-:-:S02]  /*3600*/  FADD.FTZ R48, R48, 1 ;  /* 0x3f80000030307421 */ /* 0x002fc40000010000 */
[----:B------:R1:W5:Y:S01]  /*3610*/  MUFU.EX2 R3, R72 ;  /* 0x0000004800037308 */ /* 0x0003620000000800 */
[----:B------:R-:W-:Y:S01]  /*3620*/  UIMAD UR13, UR32, UR15, UR13 ;  /* 0x0000000f200d72a4 */ /* 0x000fe2000f8e020d */
[----:B0-----:R-:W-:Y:S02]  /*3630*/  FADD.FTZ R49, R49, 1 ;  /* 0x3f80000031317421 */ /* 0x001fe40000010000 */
[----:B------:R-:W0:Y:S01]  /*3640*/  MUFU.EX2 R76, R73 ;  /* 0x00000049004c7308 */ /* 0x000e220000000800 */
[----:B------:R-:W-:Y:S01]  /*3650*/  UIMAD.WIDE.U32 UR12, UR25, UR28, UR12 ;  /* 0x0000001c190c72a5 */ /* 0x000fe2000f8e000c */
[----:B--2---:R-:W-:Y:S02]  /*3660*/  FADD.FTZ R50, R50, 1 ;  /* 0x3f80000032327421 */ /* 0x004fe40000010000 */
[----:B------:R2:W0:Y:S01]  /*3670*/  MUFU.EX2 R78, R2 ;  /* 0x00000002004e7308 */ /* 0x0004220000000800 */
[----:B-1----:R-:W-:Y:S01]  /*3680*/  FMUL.FTZ R72, R35, -1.4426950216293334961 ;  /* 0xbfb8aa3b23487820 */ /* 0x002fe20000410000 */
[----:B------:R-:W-:-:S02]  /*3690*/  UIMAD UR14, UR25, UR29, UR13 ;  /* 0x0000001d190e72a4 */ /* 0x000fc4000f8e020d */
[----:B------:R-:W1:Y:S01]  /*36a0*/  MUFU.EX2 R80, R75 ;  /* 0x0000004b00507308 */ /* 0x000e620000000800 */
[----:B------:R-:W-:Y:S01]  /*36b0*/  ULEA UR13, UP0, UR12, UR30, 0x2 ;  /* 0x0000001e0c0d7291 */ /* 0x000fe2000f8010ff */
[----:B-----5:R-:W-:Y:S02]  /*36c0*/  FADD.FTZ R3, R3, 1 ;  /* 0x3f80000003037421 */ /* 0x020fe40000010000 */
[----:B------:R5:W5:Y:S01]  /*36d0*/  MUFU.EX2 R83, R72 ;  /* 0x0000004800537308 */ /* 0x000b620000000800 */
[----:B--2---:R-:W-:Y:S01]  /*36e0*/  FADD.FTZ R2, R51, 1 ;  /* 0x3f80000033027421 */ /* 0x004fe20000010000 */
[----:B0-----:R-:W-:Y:S01]  /*36f0*/  FADD.FTZ R76, R76, 1 ;  /* 0x3f8000004c4c7421 */ /* 0x001fe20000010000 */
[----:B------:R-:W-:Y:S01]  /*3700*/  ULEA.HI.X UR12, UR12, UR31, UR14, 0x2, UP0 ;  /* 0x0000001f0c0c7291 */ /* 0x000fe200080f140e */
[----:B------:R-:W-:Y:S01]  /*3710*/  MUFU.RCP R73, R48 ;  /* 0x0000003000497308 */ /* 0x000fe20000001000 */
[----:B------:R-:W-:Y:S01]  /*3720*/  UISETP.NE.U32.AND UP0, UPT, UR34, URZ, UPT ;  /* 0x000000ff2200728c */ /* 0x000fe2000bf05070 */
[----:B------:R-:W-:-:S03]  /*3730*/  FADD.FTZ R78, R78, 1 ;  /* 0x3f8000004e4e7421 */ /* 0x000fc60000010000 */
[----:B------:R-:W-:Y:S01]  /*3740*/  UISETP.NE.AND.EX UP0, UPT, UR35, URZ, UPT, UP0 ;  /* 0x000000ff2300728c */ /* 0x000fe2000bf05300 */
[----:B-1----:R-:W-:Y:S02]  /*3750*/  FADD.FTZ R80, R80, 1 ;  /* 0x3f80000050507421 */ /* 0x002fe40000010000 */
[----:B-----5:R-:W0:Y:S01]  /*3760*/  MUFU.RCP R72, R49 ;  /* 0x0000003100487308 */ /* 0x020e220000001000 */
[----:B------:R-:W-:-:S07]  /*3770*/  FADD.FTZ R83, R83, 1 ;  /* 0x3f80000053537421 */ /* 0x000fce0000010000 */
[----:B------:R-:W-:Y:S08]  /*3780*/  MUFU.RCP R75, R50 ;  /* 0x00000032004b7308 */ /* 0x000ff00000001000 */
[----:B------:R1:W2:Y:S01]  /*3790*/  MUFU.EX2 R79, R74 ;  /* 0x0000004a004f7308 */ /* 0x0002a20000000800 */
[----:B0-----:R-:W-:-:S03]  /*37a0*/  FMUL.FTZ R88, R57, R72 ;  /* 0x0000004839587220 */ /* 0x001fc60000410000 */
[----:B------:R-:W0:Y:S04]  /*37b0*/  MUFU.EX2 R81, R77 ;  /* 0x0000004d00517308 */ /* 0x000e280000000800 */
[----:B------:R5:W-:Y:S04]  /*37c0*/  MUFU.EX2 R92, R85 ;  /* 0x00000055005c7308 */ /* 0x000be80000000800 */
[----:B-1----:R1:W1:Y:S01]  /*37d0*/  MUFU.RCP R74, R2 ;  /* 0x00000002004a7308 */ /* 0x0022620000001000 */
[----:B--2---:R-:W-:Y:S01]  /*37e0*/  FADD.FTZ R79, R79, 1 ;  /* 0x3f8000004f4f7421 */ /* 0x004fe20000010000 */
[----:B-----5:R-:W-:Y:S01]  /*37f0*/  FMUL.FTZ R85, R56, R73 ;  /* 0x0000004938557220 */ /* 0x020fe20000410000 */
[----:B0-----:R-:W-:-:S05]  /*3800*/  FADD.FTZ R81, R81, 1 ;  /* 0x3f80000051517421 */ /* 0x001fca0000010000 */
[----:B------:R0:W-:Y:S01]  /*3810*/  MUFU.RCP R77, R3 ;  /* 0x00000003004d7308 */ /* 0x0001e20000001000 */
[----:B-1----:R-:W-:-:S07]  /*3820*/  FADD.FTZ R2, -R72, 1 ;  /* 0x3f80000048027421 */ /* 0x002fce0000010100 */
[----:B------:R1:W2:Y:S01]  /*3830*/  MUFU.EX2 R101, R87 ;  /* 0x0000005700657308 */ /* 0x0002a20000000800 */
[----:B0-----:R-:W-:Y:S01]  /*3840*/  FADD.FTZ R3, -R73, 1 ;  /* 0x3f80000049037421 */ /* 0x001fe20000010100 */
[----:B------:R-:W-:Y:S02]  /*3850*/  FMUL.FTZ R90, R59, R74 ;  /* 0x0000004a3b5a7220 */ /* 0x000fe40000410000 */
[----:B------:R0:W-:Y:S04]  /*3860*/  MUFU.EX2 R89, R84 ;  /* 0x0000005400597308 */ /* 0x0001e80000000800 */
[----:B------:R5:W5:Y:S01]  /*3870*/  MUFU.EX2 R99, R86 ;  /* 0x0000005600637308 */ /* 0x000b620000000800 */
[----:B-1----:R-:W-:-:S03]  /*3880*/  FMUL.FTZ R87, R58, R75 ;  /* 0x0000004b3a577220 */ /* 0x002fc60000410000 */
[----:B------:R-:W1:Y:S01]  /*3890*/  MUFU.EX2 R82, R82 ;  /* 0x0000005200527308 */ /* 0x000e620000000800 */
[----:B0-----:R-:W-:Y:S01]  /*38a0*/  FMUL.FTZ R84, R53, R88 ;  /* 0x0000005835547220 */ /* 0x001fe20000410000 */
[----:B--2---:R-:W-:Y:S02]  /*38b0*/  FADD.FTZ R101, R101, 1 ;  /* 0x3f80000065657421 */ /* 0x004fe40000010000 */
[----:B------:R-:W-:Y:S01]  /*38c0*/  MUFU.RCP R76, R76 ;  /* 0x0000004c004c7308 */ /* 0x000fe20000001000 */
[----:B-----5:R-:W-:Y:S01]  /*38d0*/  FMUL.FTZ R86, R55, R90 ;  /* 0x0000005a37567220 */ /* 0x020fe20000410000 */
[----:B------:R-:W-:-:S06]  /*38e0*/  FADD.FTZ R99, R99, 1 ;  /* 0x3f80000063637421 */ /* 0x000fcc0000010000 */
[----:B------:R-:W0:Y:S01]  /*38f0*/  MUFU.RCP R94, R79 ;  /* 0x0000004f005e7308 */ /* 0x000e220000001000 */
[----:B-1----:R-:W-:-:S07]  /*3900*/  FADD.FTZ R82, R82, 1 ;  /* 0x3f80000052527421 */ /* 0x002fce0000010000 */
[----:B------:R-:W1:Y:S08]  /*3910*/  MUFU.RCP R91, R78 ;  /* 0x0000004e005b7308 */ /* 0x000e700000001000 */
[----:B------:R-:W2:Y:S08]  /*3920*/  MUFU.RCP R96, R81 ;  /* 0x0000005100607308 */ /* 0x000eb00000001000 */
[----:B------:R-:W5:Y:S08]  /*3930*/  MUFU.RCP R95, R82 ;  /* 0x00000052005f7308 */ /* 0x000f700000001000 */
[----:B------:R-:W5:Y:S08]  /*3940*/  MUFU.RCP R98, R83 ;  /* 0x0000005300627308 */ /* 0x000f700000001000 */
[----:B------:R-:W5:Y:S08]  /*3950*/  MUFU.RCP R93, R80 ;  /* 0x00000050005d7308 */ /* 0x000f700000001000 */
[----:B------:R-:W-:Y:S08]  /*3960*/  MUFU.RCP R99, R99 ;  /* 0x0000006300637308 */ /* 0x000ff00000001000 */
[----:B------:R-:W-:Y:S01]  /*3970*/  MUFU.RCP R102, R101 ;  /* 0x0000006500667308 */ /* 0x000fe20000001000 */
[----:B------:R-:W-:Y:S04]  /*3980*/  STS.128 [R133], R44 ;  /* 0x0000002c85007388 */ /* 0x000fe80000000c00 */
[----:B------:R0:W-:Y:S04]  /*3990*/  STS.128 [R133+0x200], R64 ;  /* 0x0002004085007388 */ /* 0x0001e80000000c00 */
[----:B---3--:R3:W-:Y:S04]  /*39a0*/  STS.128 [R133+0x400], R60 ;  /* 0x0004003c85007388 */ /* 0x0087e80000000c00 */
[----:B----4-:R-:W-:Y:S01]  /*39b0*/  STS.128 [R133+0x600], R68 ;  /* 0x0006004485007388 */ /* 0x010fe20000000c00 */
[----:B------:R-:W-:-:S03]  /*39c0*/  NOP ;  /* 0x0000000000007918 */ /* 0x000fc60000000000 */
[----:B------:R-:W4:Y:S01]  /*39d0*/  LDS.128 R48, [R132] ;  /* 0x0000000084307984 */ /* 0x000f220000000c00 */
[----:B0-----:R-:W-:Y:S01]  /*39e0*/  FADD.FTZ R64, R92, 1 ;  /* 0x3f8000005c407421 */ /* 0x001fe20000010000 */
[----:B------:R-:W-:Y:S01]  /*39f0*/  FADD.FTZ R66, -R94, 1 ;  /* 0x3f8000005e427421 */ /* 0x000fe20000010100 */
[----:B------:R-:W-:Y:S01]  /*3a00*/  FMUL.FTZ R92, R41, R76 ;  /* 0x0000004c295c7220 */ /* 0x000fe20000410000 */
[----:B------:R-:W0:Y:S01]  /*3a10*/  LDS.128 R44, [R132+0x10] ;  /* 0x00001000842c7984 */ /* 0x000e220000000c00 */
[----:B---3--:R-:W-:Y:S01]  /*3a20*/  FFMA.FTZ R61, R56, R3, 1 ;  /* 0x3f800000383d7423 */ /* 0x008fe20000010003 */
[----:B------:R-:W-:Y:S01]  /*3a30*/  FADD.FTZ R3, -R75, 1 ;  /* 0x3f8000004b037421 */ /* 0x000fe20000010100 */
[----:B------:R-:W-:Y:S01]  /*3a40*/  FFMA.FTZ R63, R57, R2, 1 ;  /* 0x3f800000393f7423 */ /* 0x000fe20000010002 */
[----:B------:R-:W-:Y:S01]  /*3a50*/  FMUL.FTZ R2, R52, R85 ;  /* 0x0000005534027220 */ /* 0x000fe20000410000 */
[----:B------:R-:W-:Y:S01]  /*3a60*/  FADD.FTZ R56, -R74, 1 ;  /* 0x3f8000004a387421 */ /* 0x000fe20000010100 */
[----:B------:R-:W-:Y:S01]  /*3a70*/  FFMA.FTZ R57, R58, R3, 1 ;  /* 0x3f8000003a397423 */ /* 0x000fe20000010003 */
[----:B------:R-:W-:Y:S01]  /*3a80*/  FMUL.FTZ R3, R54, R87 ;  /* 0x0000005736037220 */ /* 0x000fe20000410000 */
[----:B------:R-:W-:Y:S01]  /*3a90*/  FADD.FTZ R58, R89, 1 ;  /* 0x3f800000593a7421 */ /* 0x000fe20000010000 */
[----:B------:R-:W-:Y:S01]  /*3aa0*/  FFMA.FTZ R65, R59, R56, 1 ;  /* 0x3f8000003b417423 */ /* 0x000fe20000010038 */
[----:B------:R-:W-:Y:S01]  /*3ab0*/  FADD.FTZ R59, -R77, 1 ;  /* 0x3f8000004d3b7421 */ /* 0x000fe20000010100 */
[C---:B------:R-:W-:Y:S01]  /*3ac0*/  FMUL.FTZ R89, R40.reuse, R77 ;  /* 0x0000004d28597220 */ /* 0x040fe20000410000 */
[----:B------:R3:W-:Y:S01]  /*3ad0*/  MUFU.RCP R97, R58 ;  /* 0x0000003a00617308 */ /* 0x0007e20000001000 */
[----:B------:R-:W-:Y:S01]  /*3ae0*/  FFMA.FTZ R66, R43, R66, 1 ;  /* 0x3f8000002b427423 */ /* 0x000fe20000010042 */
[----:B------:R-:W-:Y:S01]  /*3af0*/  FFMA.FTZ R59, R40, R59, 1 ;  /* 0x3f800000283b7423 */ /* 0x000fe2000001003b */
[----:B------:R-:W-:-:S04]  /*3b00*/  FADD.FTZ R40, -R76, 1 ;  /* 0x3f8000004c287421 */ /* 0x000fc80000010100 */
[----:B------:R-:W-:Y:S01]  /*3b10*/  FFMA.FTZ R40, R41, R40, 1 ;  /* 0x3f80000029287423 */ /* 0x000fe20000010028 */
[----:B------:R5:W2:Y:S01]  /*3b20*/  MUFU.RCP R100, R64 ;  /* 0x0000004000647308 */ /* 0x000aa20000001000 */
[----:B-1----:R-:W-:-:S04]  /*3b30*/  FADD.FTZ R41, -R91, 1 ;  /* 0x3f8000005b297421 */ /* 0x002fc80000010100 */
        /* <DEDUP_REMOVED lines=19> */
[----:B---3--:R-:W1:Y:S01]  /*3c70*/  LDS.128 R56, [R132+0x30] ;  /* 0x0000300084387984 */ /* 0x008e620000000c00 */
[----:B------:R-:W-:Y:S01]  /*3c80*/  FMUL.FTZ R67, R76, R67 ;  /* 0x000000434c437220 */ /* 0x000fe20000410000 */
[----:B-----5:R-:W-:Y:S01]  /*3c90*/  FMUL.FTZ R64, R30, R46 ;  /* 0x0000002e1e407220 */ /* 0x020fe20000410000 */
[----:B------:R-:W-:Y:S01]  /*3ca0*/  FMUL.FTZ R65, R94, R65 ;  /* 0x000000415e417220 */ /* 0x000fe20000410000 */
[----:B------:R-:W-:Y:S01]  /*3cb0*/  BAR.SYNC.DEFER_BLOCKING 0x0 ;  /* 0x0000000000007b1d */ /* 0x000fe20000010000 */
[----:B------:R-:W-:Y:S01]  /*3cc0*/  FMUL.FTZ R73, R67, R40 ;  /* 0x0000002843497220 */ /* 0x000fe20000410000 */
[----:B------:R-:W-:Y:S01]  /*3cd0*/  FMUL.FTZ R64, R91, R64 ;  /* 0x000000405b407220 */ /* 0x000fe20000410000 */
[----:B------:R-:W-:Y:S01]  /*3ce0*/  FMUL.FTZ R75, R65, R66 ;  /* 0x00000042414b7220 */ /* 0x000fe20000410000 */
[----:B--2---:R-:W-:Y:S01]  /*3cf0*/  FADD.FTZ R40, -R96, 1 ;  /* 0x3f80000060287421 */ /* 0x004fe20000010100 */
        /* <DEDUP_REMOVED lines=9> */
[----:B------:R-:W-:Y:S01]  /*3d90*/  FFMA.FTZ R41, R32, R41, 1 ;  /* 0x3f80000020297423 */ /* 0x000fe20000010029 */
[----:B------:R-:W-:Y:S01]  /*3da0*/  STS.128 [R132], R60 ;  /* 0x0000003c84007388 */ /* 0x000fe20000000c00 */
        /* <DEDUP_REMOVED lines=42> */
[----:B------:R-:W3:Y:S01]  /*4050*/  LDS.128 R68, [R133] ;  /* 0x0000000085447984 */ /* 0x000ee20000000c00 */
[----:B------:R-:W-:Y:S01]  /*4060*/  FMUL.FTZ R99, R38, R99 ;  /* 0x0000006326637220 */ /* 0x000fe20000410000 */
[----:B------:R-:W-:Y:S01]  /*4070*/  FMUL.FTZ R102, R39, R102 ;  /* 0x0000006627667220 */ /* 0x000fe20000410000 */
[----:B0-----:R-:W-:Y:S01]  /*4080*/  FMUL.FTZ R73, R28, R89 ;  /* 0x000000591c497220 */ /* 0x001fe20000410000 */
[----:B------:R-:W0:Y:S01]  /*4090*/  LDS.128 R64, [R133+0x200] ;  /* 0x0002000085407984 */ /* 0x000e220000000c00 */
[----:B-1----:R-:W-:Y:S01]  /*40a0*/  FMUL.FTZ R77, R20, R93 ;  /* 0x0000005d144d7220 */ /* 0x002fe20000410000 */
[----:B------:R-:W-:Y:S01]  /*40b0*/  FMUL.FTZ R76, R21, R96 ;  /* 0x00000060154c7220 */ /* 0x000fe20000410000 */
[----:B------:R-:W-:Y:S01]  /*40c0*/  MOV R20, UR13 ;  /* 0x0000000d00147c02 */ /* 0x000fe20008000f00 */
[----:B------:R-:W1:Y:S01]  /*40d0*/  LDS.128 R60, [R133+0x400] ;  /* 0x00040000853c7984 */ /* 0x000e620000000c00 */
        /* <DEDUP_REMOVED lines=11> */
[----:B--2---:R-:W-:Y:S01]  /*4190*/  FMUL.FTZ R81, R24, R97 ;  /* 0x0000006118517220 */ /* 0x004fe20000410000 */
[----:B------:R-:W-:Y:S01]  /*41a0*/  FMUL.FTZ R80, R25, R100 ;  /* 0x0000006419507220 */ /* 0x000fe20000410000 */
[----:B------:R-:W-:Y:S01]  /*41b0*/  FMUL.FTZ R83, R26, R99 ;  /* 0x000000631a537220 */ /* 0x000fe20000410000 */
[----:B------:R-:W-:Y:S01]  /*41c0*/  FMUL.FTZ R82, R27, R102 ;  /* 0x000000661b527220 */ /* 0x000fe20000410000 */
[----:B------:R-:W-:Y:S01]  /*41d0*/  FFMA.FTZ R101, R19, R86, R22 ;  /* 0x0000005613657223 */ /* 0x000fe20000010016 */
[----:B---3--:R2:W-:Y:S04]  /*41e0*/  STG.E.128 desc[UR26][R20.64], R68 ;  /* 0x0000004414007986 */ /* 0x0085e8000c101d1a */
[----:B0-----:R2:W-:Y:S04]  /*41f0*/  STG.E.128 desc[UR26][R20.64+0x200], R64 ;  /* 0x0002004014007986 */ /* 0x0015e8000c101d1a */
[----:B-1----:R2:W-:Y:S04]  /*4200*/  STG.E.128 desc[UR26][R20.64+0x400], R60 ;  /* 0x0004003c14007986 */ /* 0x0025e8000c101d1a */
        /* <DEDUP_REMOVED lines=25> */
[----:B------:R-:W-:-:S03]  /*43a0*/  UIMAD.WIDE.U32 UR8, UR25, UR14, UR8 ;  /* 0x0000000e190872a5 */ /* 0x000fc6000f8e0008 */
        /* <DEDUP_REMOVED lines=16> */
.L_x_10541:
[----:B------:R-:W-:Y:S01]  /*44b0*/  FFMA.FTZ R0, R12, R73, R101 ;  /* 0x000000490c007223 */ /* 0x000fe20000010065 */
[----:B------:R-:W1:Y:S01]  /*44c0*/  LDCU UR8, c[0x0][0x38c] ;  /* 0x00007180ff0877ac */ /* 0x000e620008000800 */
[----:B------:R-:W-:Y:S02]  /*44d0*/  CS2R R22, SRZ ;  /* 0x0000000000167805 */ /* 0x000fe4000001ff00 */
[----:B0-2---:R-:W-:Y:S01]  /*44e0*/  CS2R R20, SRZ ;  /* 0x0000000000147805 */ /* 0x005fe2000001ff00 */
        /* <DEDUP_REMOVED lines=65> */
.L_x_10641:
        /* <DEDUP_REMOVED lines=293> */
.L_x_10544:
[----:B------:R-:W0:Y:S02]  /*5b50*/  LDS.64 R100, [R100+UR9+0x5a68] ;  /* 0x005a680964647984 */ /* 0x000e240008000a00 */
.L_x_10545:
[----:B------:R-:W-:Y:S05]  /*5b60*/  BSYNC.RECONVERGENT B0 ;  /* 0x0000000000007941 */ /* 0x000fea0003800200 */
.L_x_10543:
        /* <DEDUP_REMOVED lines=247> */
.L_x_10669:
        /* <DEDUP_REMOVED lines=13> */
.L_x_10672:
[----:B------:R-:W-:-:S03]  /*6bb0*/  UMOV UR33, 0xffffffff ;  /* 0xffffffff00217882 */ /* 0x000fc60000000000 */
[----:B------:R-:W-:Y:S05]  /*6bc0*/  BRA.DIV UR33, `(.L_x_10549) ;  /* 0x0000007a21dc7947 */ /* 0x000fea000b800000 */
.L_x_10675:
[----:B------:R-:W-:-:S03]  /*6bd0*/  UMOV UR33, 0xffffffff ;  /* 0xffffffff00217882 */ /* 0x000fc60000000000 */
[----:B------:R-:W-:Y:S05]  /*6be0*/  BRA.DIV UR33, `(.L_x_10550) ;  /* 0x0000007a21fc7947 */ /* 0x000fea000b800000 */
.L_x_10678:
[----:B------:R-:W-:-:S03]  /*6bf0*/  UMOV UR33, 0xffffffff ;  /* 0xffffffff00217882 */ /* 0x000fc60000000000 */
[----:B------:R-:W-:Y:S05]  /*6c00*/  BRA.DIV UR33, `(.L_x_10551) ;  /* 0x0000007e211c7947 */ /* 0x000fea000b800000 */
.L_x_10681:
        /* <DEDUP_REMOVED lines=10> */
.L_x_10691:
        /* <DEDUP_REMOVED lines=23> */
.L_x_10546:
        /* <DEDUP_REMOVED lines=315> */
.L_x_10696:
        /* <DEDUP_REMOVED lines=12> */
.L_x_10557:
[----:B------:R-:W-:Y:S05]  /*8290*/  BSYNC.RECONVERGENT B1 ;  /* 0x0000000000017941 */ /* 0x000fea0003800200 */
.L_x_10556:
[----:B------:R-:W-:Y:S01]  /*82a0*/  UMOV UR33, 0xffffffff ;  /* 0xffffffff00217882 */ /* 0x000fe20000000000 */
[----:B------:R-:W-:Y:S02]  /*82b0*/  ISETP.GT.U32.AND P2, PT, R146, 0x1d, PT ;  /* 0x0000001d9200780c */ /* 0x000fe40003f44070 */
[----:B------:R-:W-:Y:S11]  /*82c0*/  BRA.DIV UR33, `(.L_x_10558) ;  /* 0x0000006a21bc7947 */ /* 0x000ff6000b800000 */
[----:B--2---:R2:W1:Y:S04]  /*82d0*/  SHFL.DOWN PT, R94, R250, 0x2, 0x1f ;  /* 0x08401f00fa5e7f89 */ /* 0x00446800000e0000 */
[----:B---3--:R2:W3:Y:S04]  /*82e0*/  SHFL.DOWN PT, R95, R249, 0x2, 0x1f ;  /* 0x08401f00f95f7f89 */ /* 0x0084e800000e0000 */
[----:B----4-:R2:W4:Y:S04]  /*82f0*/  SHFL.DOWN PT, R96, R248, 0x2, 0x1f ;  /* 0x08401f00f8607f89 */ /* 0x01052800000e0000 */
[----:B0-----:R2:W0:Y:S02]  /*8300*/  SHFL.DOWN PT, R245, R247, 0x2, 0x1f ;  /* 0x08401f00f7f57f89 */ /* 0x00142400000e0000 */
.L_x_10702:
        /* <DEDUP_REMOVED lines=12> */
.L_x_10560:
[----:B------:R-:W-:Y:S05]  /*83d0*/  BSYNC.RECONVERGENT B1 ;  /* 0x0000000000017941 */ /* 0x000fea0003800200 */
.L_x_10559:
[----:B------:R-:W-:Y:S01]  /*83e0*/  UMOV UR33, 0xffffffff ;  /* 0xffffffff00217882 */ /* 0x000fe20000000000 */
[----:B------:R-:W-:Y:S02]  /*83f0*/  ISETP.GT.U32.AND P2, PT, R146, 0x1b, PT ;  /* 0x0000001b9200780c */ /* 0x000fe40003f44070 */
[----:B------:R-:W-:Y:S11]  /*8400*/  BRA.DIV UR33, `(.L_x_10561) ;  /* 0x0000006a21dc7947 */ /* 0x000ff6000b800000 */
[----:B-1----:R1:W1:Y:S04]  /*8410*/  SHFL.DOWN PT, R94, R250, 0x4, 0x1f ;  /* 0x08801f00fa5e7f89 */ /* 0x00226800000e0000 */
[----:B---3--:R3:W1:Y:S04]  /*8420*/  SHFL.DOWN PT, R95, R249, 0x4, 0x1f ;  /* 0x08801f00f95f7f89 */ /* 0x00866800000e0000 */
[----:B----4-:R3:W4:Y:S04]  /*8430*/  SHFL.DOWN PT, R96, R248, 0x4, 0x1f ;  /* 0x08801f00f8607f89 */ /* 0x01072800000e0000 */
[----:B0-----:R3:W0:Y:S02]  /*8440*/  SHFL.DOWN PT, R245, R247, 0x4, 0x1f ;  /* 0x08801f00f7f57f89 */ /* 0x00162400000e0000 */
.L_x_10708:
        /* <DEDUP_REMOVED lines=12> */
.L_x_10563:
[----:B------:R-:W-:Y:S05]  /*8510*/  BSYNC.RECONVERGENT B1 ;  /* 0x0000000000017941 */ /* 0x000fea0003800200 */
.L_x_10562:
[----:B------:R-:W-:Y:S01]  /*8520*/  UMOV UR33, 0xffffffff ;  /* 0xffffffff00217882 */ /* 0x000fe20000000000 */
[----:B------:R-:W-:Y:S02]  /*8530*/  ISETP.GT.U32.AND P2, PT, R146, 0x17, PT ;  /* 0x000000179200780c */ /* 0x000fe40003f44070 */
[----:B------:R-:W-:Y:S11]  /*8540*/  BRA.DIV UR33, `(.L_x_10564) ;  /* 0x0000006a21fc7947 */ /* 0x000ff6000b800000 */
[----:B-1----:R1:W1:Y:S04]  /*8550*/  SHFL.DOWN PT, R94, R250, 0x8, 0x1f ;  /* 0x09001f00fa5e7f89 */ /* 0x00226800000e0000 */
[----:B------:R0:W1:Y:S04]  /*8560*/  SHFL.DOWN PT, R95, R249, 0x8, 0x1f ;  /* 0x09001f00f95f7f89 */ /* 0x00006800000e0000 */
[----:B----4-:R4:W1:Y:S04]  /*8570*/  SHFL.DOWN PT, R96, R248, 0x8, 0x1f ;  /* 0x09001f00f8607f89 */ /* 0x01086800000e0000 */
[----:B0-----:R4:W0:Y:S02]  /*8580*/  SHFL.DOWN PT, R245, R247, 0x8, 0x1f ;  /* 0x09001f00f7f57f89 */ /* 0x00182400000e0000 */
.L_x_10714:
        /* <DEDUP_REMOVED lines=12> */
.L_x_10566:
[----:B------:R-:W-:Y:S05]  /*8650*/  BSYNC.RECONVERGENT B1 ;  /* 0x0000000000017941 */ /* 0x000fea0003800200 */
.L_x_10565:
[----:B------:R-:W-:Y:S01]  /*8660*/  UMOV UR33, 0xffffffff ;  /* 0xffffffff00217882 */ /* 0x000fe20000000000 */
[----:B------:R-:W-:Y:S02]  /*8670*/  ISETP.GT.U32.AND P2, PT, R146, 0xf, PT ;  /* 0x0000000f9200780c */ /* 0x000fe40003f44070 */
[----:B------:R-:W-:Y:S11]  /*8680*/  BRA.DIV UR33, `(.L_x_10567) ;  /* 0x0000006e211c7947 */ /* 0x000ff6000b800000 */
[----:B-1----:R1:W1:Y:S04]  /*8690*/  SHFL.DOWN PT, R94, R250, 0x10, 0x1f ;  /* 0x0a001f00fa5e7f89 */ /* 0x00226800000e0000 */
[----:B------:R0:W1:Y:S04]  /*86a0*/  SHFL.DOWN PT, R95, R249, 0x10, 0x1f ;  /* 0x0a001f00f95f7f89 */ /* 0x00006800000e0000 */
[----:B------:R1:W1:Y:S04]  /*86b0*/  SHFL.DOWN PT, R96, R248, 0x10, 0x1f ;  /* 0x0a001f00f8607f89 */ /* 0x00026800000e0000 */
[----:B0-----:R0:W0:Y:S02]  /*86c0*/  SHFL.DOWN PT, R245, R247, 0x10, 0x1f ;  /* 0x0a001f00f7f57f89 */ /* 0x00102400000e0000 */
.L_x_10720:
        /* <DEDUP_REMOVED lines=12> */
.L_x_10569:
[----:B------:R-:W-:Y:S05]  /*8790*/  BSYNC.RECONVERGENT B1 ;  /* 0x0000000000017941 */ /* 0x000fea0003800200 */
.L_x_10568:
        /* <DEDUP_REMOVED lines=26> */
.L_x_10734:
        /* <DEDUP_REMOVED lines=15> */
.L_x_10572:
[----:B------:R-:W-:Y:S05]  /*8a30*/  BSYNC.RECONVERGENT B1 ;  /* 0x0000000000017941 */ /* 0x000fea0003800200 */
.L_x_10571:
        /* <DEDUP_REMOVED lines=16> */
.L_x_10554:
[----:B------:R-:W-:Y:S05]  /*8b40*/  BSYNC B0 ;  /* 0x0000000000007941 */ /* 0x000fea0003800000 */
.L_x_10553:
        /* <DEDUP_REMOVED lines=562> */
.L_x_10574:
[----:B------:R-:W-:Y:S05]  /*ae70*/  BSYNC.RECONVERGENT B0 ;  /* 0x0000000000007941 */ /* 0x000fea0003800200 */
.L_x_10573:
[----:B------:R-:W-:Y:S04]  /*ae80*/  BSSY.RECONVERGENT B0, `(.L_x_10575) ;  /* 0x0000003000007945 */ /* 0x000fe80003800200 */
[----:B------:R-:W-:Y:S05]  /*ae90*/  @!P2 BRA `(.L_x_10576) ;  /* 0x000000000004a947 */ /* 0x000fea0003800000 */
[----:B------:R1:W-:Y:S02]  /*aea0*/  REDG.E.ADD.F32.FTZ.RN.STRONG.GPU desc[UR26][R54.64+0x100], R169 ;  /* 0x000100a9360079a6 */ /* 0x0003e4000c12f31a */
.L_x_10576:
[----:B------:R-:W-:Y:S05]  /*aeb0*/  BSYNC.RECONVERGENT B0 ;  /* 0x0000000000007941 */ /* 0x000fea0003800200 */
.L_x_10575:
        /* <DEDUP_REMOVED lines=10> */
.L_x_10578:
[----:B------:R-:W-:Y:S05]  /*af60*/  BSYNC.RECONVERGENT B0 ;  /* 0x0000000000007941 */ /* 0x000fea0003800200 */
.L_x_10577:
[----:B0-2---:R0:W2:Y:S01]  /*af70*/  LDS R53, [R142+0x2400] ;  /* 0x002400008e357984 */ /* 0x0050a20000000800 */
[----:B------:R-:W-:Y:S04]  /*af80*/  BSSY.RECONVERGENT B0, `(.L_x_10579) ;  /* 0x0000003000007945 */ /* 0x000fe80003800200 */
[----:B------:R-:W-:Y:S05]  /*af90*/  @!P0 BRA `(.L_x_10580) ;  /* 0x0000000000048947 */ /* 0x000fea0003800000 */
[----:B--2---:R3:W-:Y:S02]  /*afa0*/  REDG.E.ADD.F32.FTZ.RN.STRONG.GPU desc[UR26][R54.64+0x300], R53 ;  /* 0x00030035360079a6 */ /* 0x0047e4000c12f31a */
.L_x_10580:
[----:B------:R-:W-:Y:S05]  /*afb0*/  BSYNC.RECONVERGENT B0 ;  /* 0x0000000000007941 */ /* 0x000fea0003800200 */
.L_x_10579:
[----:B--23--:R2:W3:Y:S01]  /*afc0*/  LDS R53, [R141+0x2500] ;  /* 0x002500008d357984 */ /* 0x00c4e20000000800 */
[----:B------:R-:W-:Y:S04]  /*afd0*/  BSSY.RECONVERGENT B0, `(.L_x_10581) ;  /* 0x0000003000007945 */ /* 0x000fe80003800200 */
[----:B------:R-:W-:Y:S05]  /*afe0*/  @!P2 BRA `(.L_x_10582) ;  /* 0x000000000004a947 */ /* 0x000fea0003800000 */
[----:B---3--:R4:W-:Y:S02]  /*aff0*/  REDG.E.ADD.F32.FTZ.RN.STRONG.GPU desc[UR26][R54.64+0x400], R53 ;  /* 0x00040035360079a6 */ /* 0x0089e4000c12f31a */
.L_x_10582:
[----:B------:R-:W-:Y:S05]  /*b000*/  BSYNC.RECONVERGENT B0 ;  /* 0x0000000000007941 */ /* 0x000fea0003800200 */
.L_x_10581:
[----:B---34-:R3:W4:Y:S01]  /*b010*/  LDS R53, [R140+0x2600] ;  /* 0x002600008c357984 */ /* 0x0187220000000800 */
[----:B------:R-:W-:Y:S04]  /*b020*/  BSSY.RECONVERGENT B0, `(.L_x_10583) ;  /* 0x0000003000007945 */ /* 0x000fe80003800200 */
[----:B------:R-:W-:Y:S05]  /*b030*/  @!P3 BRA `(.L_x_10584) ;  /* 0x000000000004b947 */ /* 0x000fea0003800000 */
[----:B----4-:R4:W-:Y:S02]  /*b040*/  REDG.E.ADD.F32.FTZ.RN.STRONG.GPU desc[UR26][R54.64+0x500], R53 ;  /* 0x00050035360079a6 */ /* 0x0109e4000c12f31a */
.L_x_10584:
[----:B------:R-:W-:Y:S05]  /*b050*/  BSYNC.RECONVERGENT B0 ;  /* 0x0000000000007941 */ /* 0x000fea0003800200 */
.L_x_10583:
[----:B----4-:R4:W0:Y:S01]  /*b060*/  LDS R53, [R139+0x2700] ;  /* 0x002700008b357984 */ /* 0x0108220000000800 */
[----:B------:R-:W-:Y:S01]  /*b070*/  BSSY.RECONVERGENT B0, `(.L_x_10585) ;  /* 0x0000004000007945 */ /* 0x000fe20003800200 */
[----:B-1----:R-:W-:-:S03]  /*b080*/  IADD3 R169, PT, PT, R148, 0x200, RZ ;  /* 0x0000020094a97810 */ /* 0x002fc60007ffe0ff */
[----:B------:R-:W-:Y:S05]  /*b090*/  @!P4 BRA `(.L_x_10586) ;  /* 0x000000000004c947 */ /* 0x000fea0003800000 */
[----:B0-----:R1:W-:Y:S02]  /*b0a0*/  REDG.E.ADD.F32.FTZ.RN.STRONG.GPU desc[UR26][R54.64+0x600], R53 ;  /* 0x00060035360079a6 */ /* 0x0013e4000c12f31a */
.L_x_10586:
[----:B------:R-:W-:Y:S05]  /*b0b0*/  BSYNC.RECONVERGENT B0 ;  /* 0x0000000000007941 */ /* 0x000fea0003800200 */
.L_x_10585:
[----:B01----:R0:W1:Y:S01]  /*b0c0*/  LDS R53, [R138+0x2800] ;  /* 0x002800008a357984 */ /* 0x0030620000000800 */
[----:B------:R-:W-:Y:S01]  /*b0d0*/  BSSY.RECONVERGENT B0, `(.L_x_10587) ;  /* 0x0000004000007945 */ /* 0x000fe20003800200 */
[----:B------:R-:W-:-:S03]  /*b0e0*/  LEA.HI R68, R169, R150, RZ, 0x1b ;  /* 0x00000096a9447211 */ /* 0x000fc600078fd8ff */
[----:B------:R-:W-:Y:S05]  /*b0f0*/  @!P5 BRA `(.L_x_10588) ;  /* 0x000000000004d947 */ /* 0x000fea0003800000 */
[----:B-1----:R1:W-:Y:S02]  /*b100*/  REDG.E.ADD.F32.FTZ.RN.STRONG.GPU desc[UR26][R54.64+0x700], R53 ;  /* 0x00070035360079a6 */ /* 0x0023e4000c12f31a */
.L_x_10588:
[----:B------:R-:W-:Y:S05]  /*b110*/  BSYNC.RECONVERGENT B0 ;  /* 0x0000000000007941 */ /* 0x000fea0003800200 */
.L_x_10587:
        /* <DEDUP_REMOVED lines=12> */
.L_x_10590:
[----:B------:R-:W-:Y:S05]  /*b1e0*/  BSYNC.RECONVERGENT B0 ;  /* 0x0000000000007941 */ /* 0x000fea0003800200 */
.L_x_10589:
[----:B-1----:R1:W0:Y:S01]  /*b1f0*/  LDS R53, [R137+0x2a00] ;  /* 0x002a000089357984 */ /* 0x0022220000000800 */
[----:B------:R-:W-:Y:S01]  /*b200*/  BSSY.RECONVERGENT B0, `(.L_x_10591) ;  /* 0x0000005000007945 */ /* 0x000fe20003800200 */
[----:B------:R-:W-:Y:S02]  /*b210*/  IADD3 R185, PT, PT, R150, 0x300, RZ ;  /* 0x0000030096b97810 */ /* 0x000fe40007ffe0ff */
[----:B------:R-:W-:Y:S01]  /*b220*/  LEA.HI R169, R169, R150, RZ, 0x1b ;  /* 0x00000096a9a97211 */ /* 0x000fe200078fd8ff */
[----:B------:R-:W-:Y:S06]  /*b230*/  @!P0 BRA `(.L_x_10592) ;  /* 0x0000000000048947 */ /* 0x000fec0003800000 */
[----:B0-----:R0:W-:Y:S02]  /*b240*/  REDG.E.ADD.F32.FTZ.RN.STRONG.GPU desc[UR26][R54.64+0x900], R53 ;  /* 0x00090035360079a6 */ /* 0x0011e4000c12f31a */
.L_x_10592:
[----:B------:R-:W-:Y:S05]  /*b250*/  BSYNC.RECONVERGENT B0 ;  /* 0x0000000000007941 */ /* 0x000fea0003800200 */
.L_x_10591:
[----:B0-----:R0:W0:Y:S01]  /*b260*/  LDS R53, [R136+0x2b00] ;  /* 0x002b000088357984 */ /* 0x0010220000000800 */
[----:B------:R-:W-:Y:S01]  /*b270*/  BSSY.RECONVERGENT B0, `(.L_x_10593) ;  /* 0x0000006000007945 */ /* 0x000fe20003800200 */
[----:B------:R-:W-:Y:S02]  /*b280*/  IADD3 R187, PT, PT, R150, 0x340, RZ ;  /* 0x0000034096bb7810 */ /* 0x000fe40007ffe0ff */
[----:B------:R-:W-:Y:S02]  /*b290*/  LEA.HI R185, R185, R150, RZ, 0x1b ;  /* 0x00000096b9b97211 */ /* 0x000fe400078fd8ff */
[----:B------:R-:W-:Y:S01]  /*b2a0*/  LEA R169, R169, UR9, 0x2 ;  /* 0x00000009a9a97c11 */ /* 0x000fe2000f8e10ff */
[----:B------:R-:W-:Y:S06]  /*b2b0*/  @!P2 BRA `(.L_x_10594) ;  /* 0x000000000004a947 */ /* 0x000fec0003800000 */
[----:B0-----:R0:W-:Y:S02]  /*b2c0*/  REDG.E.ADD.F32.FTZ.RN.STRONG.GPU desc[UR26][R54.64+0xa00], R53 ;  /* 0x000a0035360079a6 */ /* 0x0011e4000c12f31a */
.L_x_10594:
[----:B------:R-:W-:Y:S05]  /*b2d0*/  BSYNC.RECONVERGENT B0 ;  /* 0x0000000000007941 */ /* 0x000fea0003800200 */
.L_x_10593:
[----:B0-----:R0:W0:Y:S01]  /*b2e0*/  LDS R53, [R169+0x2c00] ;  /* 0x002c0000a9357984 */ /* 0x0010220000000800 */
[----:B------:R-:W-:Y:S01]  /*b2f0*/  BSSY.RECONVERGENT B0, `(.L_x_10595) ;  /* 0x0000005000007945 */ /* 0x000fe20003800200 */
[----:B------:R-:W-:Y:S02]  /*b300*/  LEA.HI R187, R187, R150, RZ, 0x1b ;  /* 0x00000096bbbb7211 */ /* 0x000fe400078fd8ff */
[----:B------:R-:W-:Y:S01]  /*b310*/  LEA R185, R185, UR9, 0x2 ;  /* 0x00000009b9b97c11 */ /* 0x000fe2000f8e10ff */
[----:B------:R-:W-:Y:S06]  /*b320*/  @!P3 BRA `(.L_x_10596) ;  /* 0x000000000004b947 */ /* 0x000fec0003800000 */
[----:B0-----:R0:W-:Y:S02]  /*b330*/  REDG.E.ADD.F32.FTZ.RN.STRONG.GPU desc[UR26][R54.64+0xb00], R53 ;  /* 0x000b0035360079a6 */ /* 0x0011e4000c12f31a */
.L_x_10596:
[----:B------:R-:W-:Y:S05]  /*b340*/  BSYNC.RECONVERGENT B0 ;  /* 0x0000000000007941 */ /* 0x000fea0003800200 */
.L_x_10595:
[----:B0-----:R0:W0:Y:S01]  /*b350*/  LDS R53, [R185+0x2d00] ;  /* 0x002d0000b9357984 */ /* 0x0010220000000800 */
[----:B------:R-:W-:Y:S01]  /*b360*/  BSSY.RECONVERGENT B0, `(.L_x_10597) ;  /* 0x0000004000007945 */ /* 0x000fe20003800200 */
[----:B------:R-:W-:-:S03]  /*b370*/  LEA R187, R187, UR9, 0x2 ;  /* 0x00000009bbbb7c11 */ /* 0x000fc6000f8e10ff */
[----:B------:R-:W-:Y:S05]  /*b380*/  @!P4 BRA `(.L_x_10598) ;  /* 0x000000000004c947 */ /* 0x000fea0003800000 */
[----:B0-----:R0:W-:Y:S02]  /*b390*/  REDG.E.ADD.F32.FTZ.RN.STRONG.GPU desc[UR26][R54.64+0xc00], R53 ;  /* 0x000c0035360079a6 */ /* 0x0011e4000c12f31a */
.L_x_10598:
[----:B------:R-:W-:Y:S05]  /*b3a0*/  BSYNC.RECONVERGENT B0 ;  /* 0x0000000000007941 */ /* 0x000fea0003800200 */
.L_x_10597:
[----:B0-----:R0:W0:Y:S01]  /*b3b0*/  LDS R53, [R187+0x2e00] ;  /* 0x002e0000bb357984 */ /* 0x0010220000000800 */
[----:B------:R-:W-:Y:S01]  /*b3c0*/  BSSY.RECONVERGENT B0, `(.L_x_10599) ;  /* 0x0000005000007945 */ /* 0x000fe20003800200 */
[C---:B------:R-:W-:Y:S02]  /*b3d0*/  IADD3 R169, PT, PT, R150.reuse, 0x380, RZ ;  /* 0x0000038096a97810 */ /* 0x040fe40007ffe0ff */
[----:B------:R-:W-:Y:S01]  /*b3e0*/  IADD3 R185, PT, PT, R150, 0x3c0, RZ ;  /* 0x000003c096b97810 */ /* 0x000fe20007ffe0ff */
[----:B------:R-:W-:Y:S06]  /*b3f0*/  @!P5 BRA `(.L_x_10600) ;  /* 0x000000000004d947 */ /* 0x000fec0003800000 */
[----:B0-----:R0:W-:Y:S02]  /*b400*/  REDG.E.ADD.F32.FTZ.RN.STRONG.GPU desc[UR26][R54.64+0xd00], R53 ;  /* 0x000d0035360079a6 */ /* 0x0011e4000c12f31a */
.L_x_10600:
[----:B------:R-:W-:Y:S05]  /*b410*/  BSYNC.RECONVERGENT B0 ;  /* 0x0000000000007941 */ /* 0x000fea0003800200 */
.L_x_10599:
        /* <DEDUP_REMOVED lines=17> */
.L_x_10602:
[----:B------:R-:W-:Y:S05]  /*b530*/  BSYNC.RECONVERGENT B0 ;  /* 0x0000000000007941 */ /* 0x000fea0003800200 */
.L_x_10601:
[----:B0-----:R0:W0:Y:S01]  /*b540*/  LDS R53, [R185+0x3000] ;  /* 0x00300000b9357984 */ /* 0x0010220000000800 */
[----:B------:R-:W-:Y:S01]  /*b550*/  BSSY.RECONVERGENT B0, `(.L_x_10603) ;  /* 0x0000006000007945 */ /* 0x000fe20003800200 */
[----:B------:R-:W-:Y:S02]  /*b560*/  IADD3 R169, PT, PT, R150, 0x480, RZ ;  /* 0x0000048096a97810 */ /* 0x000fe40007ffe0ff */
[----:B------:R-:W-:Y:S02]  /*b570*/  LEA.HI R187, R187, R150, RZ, 0x1b ;  /* 0x00000096bbbb7211 */ /* 0x000fe400078fd8ff */
[----:B------:R-:W-:Y:S01]  /*b580*/  LEA R68, R68, UR9, 0x2 ;  /* 0x0000000944447c11 */ /* 0x000fe2000f8e10ff */
[----:B------:R-:W-:Y:S06]  /*b590*/  @!P0 BRA `(.L_x_10604) ;  /* 0x0000000000048947 */ /* 0x000fec0003800000 */
[----:B0-----:R0:W-:Y:S02]  /*b5a0*/  REDG.E.ADD.F32.FTZ.RN.STRONG.GPU desc[UR26][R54.64+0xf00], R53 ;  /* 0x000f0035360079a6 */ /* 0x0011e4000c12f31a */
.L_x_10604:
[----:B------:R-:W-:Y:S05]  /*b5b0*/  BSYNC.RECONVERGENT B0 ;  /* 0x0000000000007941 */ /* 0x000fea0003800200 */
.L_x_10603:
[----:B0-----:R0:W0:Y:S01]  /*b5c0*/  LDS R53, [R68+0x3100] ;  /* 0x0031000044357984 */ /* 0x0010220000000800 */
[----:B------:R-:W-:Y:S01]  /*b5d0*/  BSSY.RECONVERGENT B0, `(.L_x_10605) ;  /* 0x0000006000007945 */ /* 0x000fe20003800200 */
[----:B------:R-:W-:Y:S02]  /*b5e0*/  IADD3 R185, PT, PT, R150, 0x4c0, RZ ;  /* 0x000004c096b97810 */ /* 0x000fe40007ffe0ff */
[----:B------:R-:W-:Y:S02]  /*b5f0*/  LEA.HI R169, R169, R150, RZ, 0x1b ;  /* 0x00000096a9a97211 */ /* 0x000fe400078fd8ff */
[----:B------:R-:W-:Y:S01]  /*b600*/  LEA R187, R187, UR9, 0x2 ;  /* 0x00000009bbbb7c11 */ /* 0x000fe2000f8e10ff */
[----:B------:R-:W-:Y:S06]  /*b610*/  @!P2 BRA `(.L_x_10606) ;  /* 0x000000000004a947 */ /* 0x000fec0003800000 */
[----:B0-----:R0:W-:Y:S02]  /*b620*/  REDG.E.ADD.F32.FTZ.RN.STRONG.GPU desc[UR26][R54.64+0x1000], R53 ;  /* 0x00100035360079a6 */ /* 0x0011e4000c12f31a */
.L_x_10606:
[----:B------:R-:W-:Y:S05]  /*b630*/  BSYNC.RECONVERGENT B0 ;  /* 0x0000000000007941 */ /* 0x000fea0003800200 */
.L_x_10605:
[----:B0-----:R0:W0:Y:S01]  /*b640*/  LDS R53, [R187+0x3200] ;  /* 0x00320000bb357984 */ /* 0x0010220000000800 */
[----:B------:R-:W-:Y:S01]  /*b650*/  BSSY.RECONVERGENT B0, `(.L_x_10607) ;  /* 0x0000005000007945 */ /* 0x000fe20003800200 */
[----:B------:R-:W-:Y:S02]  /*b660*/  LEA.HI R185, R185, R150, RZ, 0x1b ;  /* 0x00000096b9b97211 */ /* 0x000fe400078fd8ff */
[----:B------:R-:W-:Y:S01]  /*b670*/  LEA R169, R169, UR9, 0x2 ;  /* 0x00000009a9a97c11 */ /* 0x000fe2000f8e10ff */
[----:B------:R-:W-:Y:S06]  /*b680*/  @!P3 BRA `(.L_x_10608) ;  /* 0x000000000004b947 */ /* 0x000fec0003800000 */
[----:B0-----:R0:W-:Y:S02]  /*b690*/  REDG.E.ADD.F32.FTZ.RN.STRONG.GPU desc[UR26][R54.64+0x1100], R53 ;  /* 0x00110035360079a6 */ /* 0x0011e4000c12f31a */
.L_x_10608:
[----:B------:R-:W-:Y:S05]  /*b6a0*/  BSYNC.RECONVERGENT B0 ;  /* 0x0000000000007941 */ /* 0x000fea0003800200 */
.L_x_10607:
[----:B0-----:R0:W0:Y:S01]  /*b6b0*/  LDS R53, [R169+0x3300] ;  /* 0x00330000a9357984 */ /* 0x0010220000000800 */
[----:B------:R-:W-:Y:S01]  /*b6c0*/  BSSY.RECONVERGENT B0, `(.L_x_10609) ;  /* 0x0000004000007945 */ /* 0x000fe20003800200 */
[----:B------:R-:W-:-:S03]  /*b6d0*/  LEA R68, R185, UR9, 0x2 ;  /* 0x00000009b9447c11 */ /* 0x000fc6000f8e10ff */
[----:B------:R-:W-:Y:S05]  /*b6e0*/  @!P4 BRA `(.L_x_10610) ;  /* 0x000000000004c947 */ /* 0x000fea0003800000 */
[----:B0-----:R0:W-:Y:S02]  /*b6f0*/  REDG.E.ADD.F32.FTZ.RN.STRONG.GPU desc[UR26][R54.64+0x1200], R53 ;  /* 0x00120035360079a6 */ /* 0x0011e4000c12f31a */
.L_x_10610:
[----:B------:R-:W-:Y:S05]  /*b700*/  BSYNC.RECONVERGENT B0 ;  /* 0x0000000000007941 */ /* 0x000fea0003800200 */
.L_x_10609:
[----:B0-----:R0:W0:Y:S01]  /*b710*/  LDS R53, [R68+0x3400] ;  /* 0x0034000044357984 */ /* 0x0010220000000800 */
[----:B------:R-:W-:Y:S01]  /*b720*/  BSSY.RECONVERGENT B0, `(.L_x_10611) ;  /* 0x0000005000007945 */ /* 0x000fe20003800200 */
[C---:B------:R-:W-:Y:S02]  /*b730*/  IADD3 R169, PT, PT, R150.reuse, 0x500, RZ ;  /* 0x0000050096a97810 */ /* 0x040fe40007ffe0ff */
[----:B------:R-:W-:Y:S01]  /*b740*/  IADD3 R185, PT, PT, R150, 0x540, RZ ;  /* 0x0000054096b97810 */ /* 0x000fe20007ffe0ff */
[----:B------:R-:W-:Y:S06]  /*b750*/  @!P5 BRA `(.L_x_10612) ;  /* 0x000000000004d947 */ /* 0x000fec0003800000 */
[----:B0-----:R0:W-:Y:S02]  /*b760*/  REDG.E.ADD.F32.FTZ.RN.STRONG.GPU desc[UR26][R54.64+0x1300], R53 ;  /* 0x00130035360079a6 */ /* 0x0011e4000c12f31a */
.L_x_10612:
[----:B------:R-:W-:Y:S05]  /*b770*/  BSYNC.RECONVERGENT B0 ;  /* 0x0000000000007941 */ /* 0x000fea0003800200 */
.L_x_10611:
        /* <DEDUP_REMOVED lines=17> */
.L_x_10614:
[----:B------:R-:W-:Y:S05]  /*b890*/  BSYNC.RECONVERGENT B0 ;  /* 0x0000000000007941 */ /* 0x000fea0003800200 */
.L_x_10613:
[----:B0-----:R0:W0:Y:S01]  /*b8a0*/  LDS R53, [R185+0x3600] ;  /* 0x00360000b9357984 */ /* 0x0010220000000800 */
[----:B------:R-:W-:Y:S01]  /*b8b0*/  BSSY.RECONVERGENT B0, `(.L_x_10615) ;  /* 0x0000006000007945 */ /* 0x000fe20003800200 */
[----:B------:R-:W-:Y:S02]  /*b8c0*/  IADD3 R169, PT, PT, R150, 0x600, RZ ;  /* 0x0000060096a97810 */ /* 0x000fe40007ffe0ff */
[----:B------:R-:W-:Y:S02]  /*b8d0*/  LEA.HI R187, R187, R150, RZ, 0x1b ;  /* 0x00000096bbbb7211 */ /* 0x000fe400078fd8ff */
[----:B------:R-:W-:Y:S01]  /*b8e0*/  LEA R68, R68, UR9, 0x2 ;  /* 0x0000000944447c11 */ /* 0x000fe2000f8e10ff */
[----:B------:R-:W-:Y:S06]  /*b8f0*/  @!P0 BRA `(.L_x_10616) ;  /* 0x0000000000048947 */ /* 0x000fec0003800000 */
[----:B0-----:R0:W-:Y:S02]  /*b900*/  REDG.E.ADD.F32.FTZ.RN.STRONG.GPU desc[UR26][R54.64+0x1500], R53 ;  /* 0x00150035360079a6 */ /* 0x0011e4000c12f31a */
.L_x_10616:
[----:B------:R-:W-:Y:S05]  /*b910*/  BSYNC.RECONVERGENT B0 ;  /* 0x0000000000007941 */ /* 0x000fea0003800200 */
.L_x_10615:
[----:B0-----:R0:W0:Y:S01]  /*b920*/  LDS R53, [R68+0x3700] ;  /* 0x0037000044357984 */ /* 0x0010220000000800 */
[----:B------:R-:W-:Y:S01]  /*b930*/  BSSY.RECONVERGENT B0, `(.L_x_10617) ;  /* 0x0000006000007945 */ /* 0x000fe20003800200 */
[----:B------:R-:W-:Y:S02]  /*b940*/  IADD3 R185, PT, PT, R150, 0x640, RZ ;  /* 0x0000064096b97810 */ /* 0x000fe40007ffe0ff */
[----:B------:R-:W-:Y:S02]  /*b950*/  LEA.HI R169, R169, R150, RZ, 0x1b ;  /* 0x00000096a9a97211 */ /* 0x000fe400078fd8ff */
[----:B------:R-:W-:Y:S01]  /*b960*/  LEA R187, R187, UR9, 0x2 ;  /* 0x00000009bbbb7c11 */ /* 0x000fe2000f8e10ff */
[----:B------:R-:W-:Y:S06]  /*b970*/  @!P2 BRA `(.L_x_10618) ;  /* 0x000000000004a947 */ /* 0x000fec0003800000 */
[----:B0-----:R0:W-:Y:S02]  /*b980*/  REDG.E.ADD.F32.FTZ.RN.STRONG.GPU desc[UR26][R54.64+0x1600], R53 ;  /* 0x00160035360079a6 */ /* 0x0011e4000c12f31a */
.L_x_10618:
[----:B------:R-:W-:Y:S05]  /*b990*/  BSYNC.RECONVERGENT B0 ;  /* 0x0000000000007941 */ /* 0x000fea0003800200 */
.L_x_10617:
[----:B0-----:R0:W0:Y:S01]  /*b9a0*/  LDS R53, [R187+0x3800] ;  /* 0x00380000bb357984 */ /* 0x0010220000000800 */
[----:B------:R-:W-:Y:S01]  /*b9b0*/  BSSY.RECONVERGENT B0, `(.L_x_10619) ;  /* 0x0000005000007945 */ /* 0x000fe20003800200 */
[----:B------:R-:W-:Y:S02]  /*b9c0*/  LEA.HI R185, R185, R150, RZ, 0x1b ;  /* 0x00000096b9b97211 */ /* 0x000fe400078fd8ff */
[----:B------:R-:W-:Y:S01]  /*b9d0*/  LEA R68, R169, UR9, 0x2 ;  /* 0x00000009a9447c11 */ /* 0x000fe2000f8e10ff */
[----:B------:R-:W-:Y:S06]  /*b9e0*/  @!P3 BRA `(.L_x_10620) ;  /* 0x000000000004b947 */ /* 0x000fec0003800000 */
[----:B0-----:R0:W-:Y:S02]  /*b9f0*/  REDG.E.ADD.F32.FTZ.RN.STRONG.GPU desc[UR26][R54.64+0x1700], R53 ;  /* 0x00170035360079a6 */ /* 0x0011e4000c12f31a */
.L_x_10620:
[----:B------:R-:W-:Y:S05]  /*ba00*/  BSYNC.RECONVERGENT B0 ;  /* 0x0000000000007941 */ /* 0x000fea0003800200 */
.L_x_10619:
[----:B0-----:R0:W0:Y:S01]  /*ba10*/  LDS R53, [R68+0x3900] ;  /* 0x0039000044357984 */ /* 0x0010220000000800 */
[----:B------:R-:W-:Y:S01]  /*ba20*/  BSSY.RECONVERGENT B0, `(.L_x_10621) ;  /* 0x0000006000007945 */ /* 0x000fe20003800200 */
[C---:B------:R-:W-:Y:S02]  /*ba30*/  IADD3 R169, PT, PT, R150.reuse, 0x680, RZ ;  /* 0x0000068096a97810 */ /* 0x040fe40007ffe0ff */
[----:B------:R-:W-:Y:S02]  /*ba40*/  IADD3 R187, PT, PT, R150, 0x6c0, RZ ;  /* 0x000006c096bb7810 */ /* 0x000fe40007ffe0ff */
[----:B------:R-:W-:Y:S01]  /*ba50*/  LEA R84, R185, UR9, 0x2 ;  /* 0x00000009b9547c11 */ /* 0x000fe2000f8e10ff */
[----:B------:R-:W-:Y:S06]  /*ba60*/  @!P4 BRA `(.L_x_10622) ;  /* 0x000000000004c947 */ /* 0x000fec0003800000 */
[----:B0-----:R0:W-:Y:S02]  /*ba70*/  REDG.E.ADD.F32.FTZ.RN.STRONG.GPU desc[UR26][R54.64+0x1800], R53 ;  /* 0x00180035360079a6 */ /* 0x0011e4000c12f31a */
.L_x_10622:
[----:B------:R-:W-:Y:S05]  /*ba80*/  BSYNC.RECONVERGENT B0 ;  /* 0x0000000000007941 */ /* 0x000fea0003800200 */
.L_x_10621:
[----:B0-----:R0:W0:Y:S01]  /*ba90*/  LDS R53, [R84+0x3a00] ;  /* 0x003a000054357984 */ /* 0x0010220000000800 */
[----:B------:R-:W-:Y:S01]  /*baa0*/  BSSY.RECONVERGENT B0, `(.L_x_10623) ;  /* 0x0000006000007945 */ /* 0x000fe20003800200 */
[----:B------:R-:W-:Y:S02]  /*bab0*/  IADD3 R185, PT, PT, R150, 0x700, RZ ;  /* 0x0000070096b97810 */ /* 0x000fe40007ffe0ff */
[-C--:B------:R-:W-:Y:S02]  /*bac0*/  LEA.HI R169, R169, R150.reuse, RZ, 0x1b ;  /* 0x00000096a9a97211 */ /* 0x080fe400078fd8ff */
[----:B------:R-:W-:Y:S01]  /*bad0*/  LEA.HI R187, R187, R150, RZ, 0x1b ;  /* 0x00000096bbbb7211 */ /* 0x000fe200078fd8ff */
[----:B------:R-:W-:Y:S06]  /*bae0*/  @!P5 BRA `(.L_x_10624) ;  /* 0x000000000004d947 */ /* 0x000fec0003800000 */
[----:B0-----:R0:W-:Y:S02]  /*baf0*/  REDG.E.ADD.F32.FTZ.RN.STRONG.GPU desc[UR26][R54.64+0x1900], R53 ;  /* 0x00190035360079a6 */ /* 0x0011e4000c12f31a */
.L_x_10624:
[----:B------:R-:W-:Y:S05]  /*bb00*/  BSYNC.RECONVERGENT B0 ;  /* 0x0000000000007941 */ /* 0x000fea0003800200 */
.L_x_10623:
        /* <DEDUP_REMOVED lines=13> */
.L_x_10626:
[----:B------:R-:W-:Y:S05]  /*bbe0*/  BSYNC.RECONVERGENT B0 ;  /* 0x0000000000007941 */ /* 0x000fea0003800200 */
.L_x_10625:
[----:B0-----:R0:W0:Y:S01]  /*bbf0*/  LDS R53, [R187+0x3c00] ;  /* 0x003c0000bb357984 */ /* 0x0010220000000800 */
[----:B------:R-:W-:Y:S01]  /*bc00*/  BSSY.RECONVERGENT B0, `(.L_x_10627) ;  /* 0x0000004000007945 */ /* 0x000fe20003800200 */
[----:B------:R-:W-:-:S03]  /*bc10*/  LEA R185, R185, UR9, 0x2 ;  /* 0x00000009b9b97c11 */ /* 0x000fc6000f8e10ff */
[----:B------:R-:W-:Y:S05]  /*bc20*/  @!P0 BRA `(.L_x_10628) ;  /* 0x0000000000048947 */ /* 0x000fea0003800000 */
[----:B0-----:R0:W-:Y:S02]  /*bc30*/  REDG.E.ADD.F32.FTZ.RN.STRONG.GPU desc[UR26][R54.64+0x1b00], R53 ;  /* 0x001b0035360079a6 */ /* 0x0011e4000c12f31a */
.L_x_10628:
[----:B------:R-:W-:Y:S05]  /*bc40*/  BSYNC.RECONVERGENT B0 ;  /* 0x0000000000007941 */ /* 0x000fea0003800200 */
.L_x_10627:
[----:B0-----:R0:W0:Y:S01]  /*bc50*/  LDS R53, [R185+0x3d00] ;  /* 0x003d0000b9357984 */ /* 0x0010220000000800 */
[----:B------:R-:W-:Y:S04]  /*bc60*/  BSSY.RECONVERGENT B0, `(.L_x_10629) ;  /* 0x0000003000007945 */ /* 0x000fe80003800200 */
[----:B------:R-:W-:Y:S05]  /*bc70*/  @!P2 BRA `(.L_x_10630) ;  /* 0x000000000004a947 */ /* 0x000fea0003800000 */
[----:B0-----:R0:W-:Y:S02]  /*bc80*/  REDG.E.ADD.F32.FTZ.RN.STRONG.GPU desc[UR26][R54.64+0x1c00], R53 ;  /* 0x001c0035360079a6 */ /* 0x0011e4000c12f31a */
.L_x_10630:
[----:B------:R-:W-:Y:S05]  /*bc90*/  BSYNC.RECONVERGENT B0 ;  /* 0x0000000000007941 */ /* 0x000fea0003800200 */
.L_x_10629:
        /* <DEDUP_REMOVED lines=18> */
.L_x_10632:
[----:B------:R-:W-:Y:S05]  /*bdc0*/  BSYNC.RECONVERGENT B0 ;  /* 0x0000000000007941 */ /* 0x000fea0003800200 */
.L_x_10631:
[----:B0-----:R0:W0:Y:S01]  /*bdd0*/  LDS R53, [R169+0x3f00] ;  /* 0x003f0000a9357984 */ /* 0x0010220000000800 */
[----:B------:R-:W-:Y:S01]  /*bde0*/  BSSY.RECONVERGENT B0, `(.L_x_10633) ;  /* 0x0000005000007945 */ /* 0x000fe20003800200 */
[----:B------:R-:W-:Y:S01]  /*bdf0*/  LEA R185, R185, UR9, 0x2 ;  /* 0x00000009b9b97c11 */ /* 0x000fe2000f8e10ff */
[----:B------:R-:W-:Y:S02]  /*be00*/  FFMA.FTZ R197, R238, R68, R197 ;  /* 0x00000044eec57223 */ /* 0x000fe400000100c5 */
[----:B------:R-:W-:Y:S05]  /*be10*/  @!P4 BRA `(.L_x_10634) ;  /* 0x000000000004c947 */ /* 0x000fea0003800000 */
[----:B0-----:R0:W-:Y:S02]  /*be20*/  REDG.E.ADD.F32.FTZ.RN.STRONG.GPU desc[UR26][R54.64+0x1e00], R53 ;  /* 0x001e0035360079a6 */ /* 0x0011e4000c12f31a */
.L_x_10634:
[----:B------:R-:W-:Y:S05]  /*be30*/  BSYNC.RECONVERGENT B0 ;  /* 0x0000000000007941 */ /* 0x000fea0003800200 */
.L_x_10633:
[----:B0-----:R0:W0:Y:S01]  /*be40*/  LDS R53, [R185+0x4000] ;  /* 0x00400000b9357984 */ /* 0x0010220000000800 */
[----:B------:R-:W-:Y:S01]  /*be50*/  BSSY.RECONVERGENT B0, `(.L_x_10635) ;  /* 0x0000004000007945 */ /* 0x000fe20003800200 */
[----:B------:R-:W-:-:S03]  /*be60*/  FADD.FTZ R52, R166, R197 ;  /* 0x000000c5a6347221 */ /* 0x000fc60000010000 */
[----:B------:R-:W-:Y:S05]  /*be70*/  @!P5 BRA `(.L_x_10636) ;  /* 0x000000000004d947 */ /* 0x000fea0003800000 */
[----:B0-----:R0:W-:Y:S02]  /*be80*/  REDG.E.ADD.F32.FTZ.RN.STRONG.GPU desc[UR26][R54.64+0x1f00], R53 ;  /* 0x001f0035360079a6 */ /* 0x0011e4000c12f31a */
.L_x_10636:
[----:B------:R-:W-:Y:S05]  /*be90*/  BSYNC.RECONVERGENT B0 ;  /* 0x0000000000007941 */ /* 0x000fea0003800200 */
.L_x_10635:
        /* <DEDUP_REMOVED lines=102> */
.L_x_10638:
[----:B------:R-:W-:Y:S05]  /*c500*/  BSYNC.RECONVERGENT B0 ;  /* 0x0000000000007941 */ /* 0x000fea0003800200 */
.L_x_10637:
        /* <DEDUP_REMOVED lines=52> */
.L_x_10640:
[----:B------:R-:W-:Y:S05]  /*c850*/  BSYNC.RECONVERGENT B0 ;  /* 0x0000000000007941 */ /* 0x000fea0003800200 */
.L_x_10639:
[----:B------:R-:W-:-:S04]  /*c860*/  UIADD3 UR8, UPT, UPT, UR8, 0x1, URZ ;  /* 0x0000000108087890 */ /* 0x000fc8000fffe0ff */
[----:B------:R-:W-:-:S09]  /*c870*/  UISETP.GE.AND UP0, UPT, UR8, UR45, UPT ;  /* 0x0000002d0800728c */ /* 0x000fd2000bf06270 */
[----:B------:R-:W-:Y:S05]  /*c880*/  BRA.U !UP0, `(.L_x_10641) ;  /* 0xffffff81081c7547 */ /* 0x000fea000b83ffff */
.L_x_10542:
[----:B------:R-:W-:Y:S01]  /*c890*/  BAR.SYNC.DEFER_BLOCKING 0x0 ;  /* 0x0000000000007b1d */ /* 0x000fe20000010000 */
[----:B0-----:R-:W-:Y:S01]  /*c8a0*/  LOP3.LUT R2, R135, 0x1f, R148, 0xf8, !PT ;  /* 0x0000001f87027812 */ /* 0x001fe200078ef894 */
[----:B------:R-:W-:-:S04]  /*c8b0*/  HFMA2 R3, -RZ, RZ, 0, 9.5367431640625e-07 ;  /* 0x00000010ff037431 */ /* 0x000fc800000001ff */
[----:B------:R-:W0:Y:S01]  /*c8c0*/  LDCU.64 UR14, c[0x0][0x4f8] ;  /* 0x00009f00ff0e77ac */ /* 0x000e220008000a00 */
[----:B------:R-:W-:Y:S01]  /*c8d0*/  IMAD.WIDE.U32 R2, R2, R3, UR10 ;  /* 0x0000000a02027e25 */ /* 0x000fe2000f8e0003 */
[----:B------:R-:W5:Y:S01]  /*c8e0*/  LDCU.64 UR28, c[0x0][0x500] ;  /* 0x0000a000ff1c77ac */ /* 0x000f620008000a00 */
[----:B------:R-:W-:Y:S01]  /*c8f0*/  UIADD3 UR33, UPT, UPT, UR18, -0x1, URZ ;  /* 0xffffffff12217890 */ /* 0x000fe2000fffe0ff */
[----:B------:R-:W1:Y:S02]  /*c900*/  LDCU.64 UR30, c[0x0][0x550] ;  /* 0x0000aa00ff1e77ac */ /* 0x000e640008000a00 */
[----:B------:R-:W2:Y:S04]  /*c910*/  LDG.E.128 R4, desc[UR26][R2.64] ;  /* 0x0000001a02047981 */ /* 0x000ea8000c1e1d00 */
[----:B------:R-:W3:Y:S04]  /*c920*/  LDG.E.128 R8, desc[UR26][R2.64+0x200] ;  /* 0x0002001a02087981 */ /* 0x000ee8000c1e1d00 */
[----:B------:R-:W4:Y:S04]  /*c930*/  LDG.E.128 R12, desc[UR26][R2.64+0x400] ;  /* 0x0004001a020c7981 */ /* 0x000f28000c1e1d00 */
[----:B------:R-:W4:Y:S01]  /*c940*/  LDG.E.128 R16, desc[UR26][R2.64+0x600] ;  /* 0x0006001a02107981 */ /* 0x000f22000c1e1d00 */
[----:B------:R-:W-:Y:S01]  /*c950*/  USHF.L.U32 UR8, UR33, 0xa, URZ ;  /* 0x0000000a21087899 */ /* 0x000fe200080006ff */
[----:B------:R-:W-:Y:S01]  /*c960*/  LEA R151, R151, R146, 0x2 ;  /* 0x0000009297977211 */ /* 0x000fe200078e10ff */
[----:B------:R-:W-:Y:S01]  /*c970*/  UMOV UR9, URZ ;  /* 0x000000ff00097c82 */ /* 0x000fe20008000000 */
[----:B------:R-:W-:-:S02]  /*c980*/  UIADD3 UR21, UP1, UPT, UR21, -0x1000, URZ ;  /* 0xfffff00015157890 */ /* 0x000fc4000ff3e0ff */
[----:B0-----:R-:W-:Y:S02]  /*c990*/  UIMAD.WIDE.U32 UR12, UR32, UR14, UR8 ;  /* 0x0000000e200c72a5 */ /* 0x001fe4000f8e0008 */
[----:B------:R-:W-:Y:S02]  /*c9a0*/  UIADD3 UR19, UP2, UPT, UR19, -0x1000, URZ ;  /* 0xfffff00013137890 */ /* 0x000fe4000ff5e0ff */
[----:B------:R-:W-:Y:S02]  /*c9b0*/  UIMAD UR13, UR32, UR15, UR13 ;  /* 0x0000000f200d72a4 */ /* 0x000fe4000f8e020d */
[----:B------:R-:W-:Y:S02]  /*c9c0*/  UIADD3 UR10, UP3, UPT, UR10, -0x1000, URZ ;  /* 0xfffff0000a0a7890 */ /* 0x000fe4000ff7e0ff */
[----:B-----5:R-:W-:Y:S02]  /*c9d0*/  UIMAD.WIDE.U32 UR12, UR25, UR28, UR12 ;  /* 0x0000001c190c72a5 */ /* 0x020fe4000f8e000c */
[----:B------:R-:W-:-:S02]  /*c9e0*/  UIADD3.X UR22, UPT, UPT, UR22, -0x1, URZ, UP1, !UPT ;  /* 0xffffffff16167890 */ /* 0x000fc40008ffe4ff */
[----:B------:R-:W-:Y:S02]  /*c9f0*/  UIMAD UR14, UR25, UR29, UR13 ;  /* 0x0000001d190e72a4 */ /* 0x000fe4000f8e020d */
[----:B-1----:R-:W-:Y:S01]  /*ca00*/  ULEA UR13, UP0, UR12, UR30, 0x2 ;  /* 0x0000001e0c0d7291 */ /* 0x002fe2000f8010ff */
[----:B------:R-:W0:Y:S03]  /*ca10*/  LDCU.64 UR28, c[0x0][0x560] ;  /* 0x0000ac00ff1c77ac */ /* 0x000e260008000a00 */
[----:B------:R-:W-:Y:S02]  /*ca20*/  ULEA.HI.X UR12, UR12, UR31, UR14, 0x2, UP0 ;  /* 0x0000001f0c0c7291 */ /* 0x000fe400080f140e */
[----:B------:R-:W-:-:S03]  /*ca30*/  UIADD3.X UR20, UPT, UPT, UR20, -0x1, URZ, UP2, !UPT ;  /* 0xffffffff14147890 */ /* 0x000fc600097fe4ff */
[----:B------:R-:W1:Y:S01]  /*ca40*/  LDCU.64 UR14, c[0x0][0x520] ;  /* 0x0000a400ff0e77ac */ /* 0x000e620008000a00 */
[----:B------:R-:W-:Y:S01]  /*ca50*/  UIADD3.X UR11, UPT, UPT, UR11, -0x1, URZ, UP3, !UPT ;  /* 0xffffffff0b0b7890 */ /* 0x000fe20009ffe4ff */
        /* <DEDUP_REMOVED lines=17> */
[----:B------:R-:W-:Y:S01]  /*cb70*/  FADD.FTZ R59, R59, UR7 ;  /* 0x000000073b3b7e21 */ /* 0x000fe20008010000 */
[----:B----4-:R-:W-:Y:S01]  /*cb80*/  FADD.FTZ R14, R4, UR7 ;  /* 0x00000007040e7e21 */ /* 0x010fe20008010000 */
        /* <DEDUP_REMOVED lines=9> */
[----:B------:R-:W2:Y:S04]  /*cc20*/  @!P1 MUFU.EX2 R3, R3 ;  /* 0x0000000300039308 */ /* 0x000ea80000000800 */
[----:B------:R-:W3:Y:S02]  /*cc30*/  @!P3 MUFU.EX2 R0, R0 ;  /* 0x000000000000b308 */ /* 0x000ee40000000800 */
[----:B------:R-:W-:Y:S02]  /*cc40*/  @!P4 FMUL.FTZ R4, R57, -1.4426950216293334961 ;  /* 0xbfb8aa3b3904c820 */ /* 0x000fe40000410000 */
[----:B------:R-:W-:-:S04]  /*cc50*/  @!P2 FMUL.FTZ R12, R58, -1.4426950216293334961 ;  /* 0xbfb8aa3b3a0ca820 */ /* 0x000fc80000410000 */
[----:B------:R-:W4:Y:S01]  /*cc60*/  @!P4 MUFU.EX2 R4, R4 ;  /* 0x000000040004c308 */ /* 0x000f220000000800 */
[----:B--2---:R-:W-:Y:S01]  /*cc70*/  @!P1 FADD.FTZ R8, R3, 1 ;  /* 0x3f80000003089421 */ /* 0x004fe20000010000 */
[----:B------:R-:W-:Y:S02]  /*cc80*/  @!P5 FMUL.FTZ R3, R56, -1.4426950216293334961 ;  /* 0xbfb8aa3b3803d820 */ /* 0x000fe40000410000 */
[----:B------:R-:W2:Y:S01]  /*cc90*/  @!P2 MUFU.EX2 R12, R12 ;  /* 0x0000000c000ca308 */ /* 0x000ea20000000800 */
[----:B---3--:R-:W-:Y:S01]  /*cca0*/  @!P3 FADD.FTZ R2, R0, 1 ;  /* 0x3f8000000002b421 */ /* 0x008fe20000010000 */
[----:B------:R-:W-:Y:S02]  /*ccb0*/  @!P0 FMUL.FTZ R0, R54, -1.4426950216293334961 ;  /* 0xbfb8aa3b36008820 */ /* 0x000fe40000410000 */
[----:B------:R-:W3:Y:S01]  /*ccc0*/  @!P1 MUFU.RCP R8, R8 ;  /* 0x0000000800089308 */ /* 0x000ee20000001000 */
[----:B----4-:R-:W-:-:S07]  /*ccd0*/  @!P4 FADD.FTZ R4, R4, 1 ;  /* 0x3f8000000404c421 */ /* 0x010fce0000010000 */
[----:B------:R4:W5:Y:S01]  /*cce0*/  @!P3 MUFU.RCP R9, R2 ;  /* 0x000000020009b308 */ /* 0x0009620000001000 */
[----:B--2---:R-:W-:-:S07]  /*ccf0*/  @!P2 FADD.FTZ R12, R12, 1 ;  /* 0x3f8000000c0ca421 */ /* 0x004fce0000010000 */
        /* <DEDUP_REMOVED lines=9> */
[----:B------:R-:W0:Y:S01]  /*cd90*/  @!P4 MUFU.RCP R4, R4 ;  /* 0x000000040004c308 */ /* 0x000e220000001000 */
[----:B--2---:R-:W-:-:S03]  /*cda0*/  @!P5 FADD.FTZ R3, R3, 1 ;  /* 0x3f8000000303d421 */ /* 0x004fc60000010000 */
[----:B------:R-:W-:Y:S01]  /*cdb0*/  @!P1 FMUL.FTZ R14, R14, -1.4426950216293334961 ;  /* 0xbfb8aa3b0e0e9820 */ /* 0x000fe20000410000 */
[----:B------:R-:W-:Y:S01]  /*cdc0*/  BAR.SYNC.DEFER_BLOCKING 0x0 ;  /* 0x0000000000007b1d */ /* 0x000fe20000010000 */
[----:B---3--:R-:W-:Y:S01]  /*cdd0*/  @!P0 FADD.FTZ R0, R0, 1 ;  /* 0x3f80000000008421 */ /* 0x008fe20000010000 */
[----:B----4-:R-:W-:-:S04]  /*cde0*/  @!P6 FADD.FTZ R2, R2, 1 ;  /* 0x3f8000000202e421 */ /* 0x010fc80000010000 */
[----:B------:R-:W2:Y:S01]  /*cdf0*/  @!P1 MUFU.EX2 R14, R14 ;  /* 0x0000000e000e9308 */ /* 0x000ea20000000800 */
[----:B------:R-:W-:-:S03]  /*ce00*/  @!P3 FMUL.FTZ R13, R59, -1.4426950216293334961 ;  /* 0xbfb8aa3b3b0db820 */ /* 0x000fc60000410000 */
[----:B------:R3:W4:Y:S01]  /*ce10*/  @!P0 MUFU.RCP R15, R0 ;  /* 0x00000000000f8308 */ /* 0x0007220000001000 */
[----:B0-----:R-:W-:-:S07]  /*ce20*/  @!P4 FMUL.FTZ R29, R29, R4 ;  /* 0x000000041d1dc220 */ /* 0x001fce0000410000 */
[----:B------:R-:W0:Y:S01]  /*ce30*/  @!P3 MUFU.EX2 R13, R13 ;  /* 0x0000000d000db308 */ /* 0x000e220000000800 */
[----:B---3--:R-:W-:Y:S01]  /*ce40*/  FADD.FTZ R0, R5, UR7 ;  /* 0x0000000705007e21 */ /* 0x008fe20008010000 */
[----:B--2---:R-:W-:Y:S02]  /*ce50*/  @!P1 FADD.FTZ R14, R14, 1 ;  /* 0x3f8000000e0e9421 */ /* 0x004fe40000010000 */
[----:B------:R-:W2:Y:S01]  /*ce60*/  @!P6 MUFU.RCP R2, R2 ;  /* 0x000000020002e308 */ /* 0x000ea20000001000 */
[----:B------:R-:W-:Y:S01]  /*ce70*/  STS.128 [R132], R36 ;  /* 0x0000002484007388 */ /* 0x000fe20000000c00 */
[----:B----4-:R-:W-:-:S03]  /*ce80*/  @!P0 FMUL.FTZ R34, R34, R15 ;  /* 0x0000000f22228220 */ /* 0x010fc60000410000 */
[----:B------:R3:W-:Y:S03]  /*ce90*/  STS.128 [R132+0x10], R40 ;  /* 0x0000102884007388 */ /* 0x0007e60000000c00 */
[----:B------:R-:W4:Y:S01]  /*cea0*/  @!P5 MUFU.RCP R3, R3 ;  /* 0x000000030003d308 */ /* 0x000f220000001000 */
[----:B------:R-:W-:Y:S01]  /*ceb0*/  FSETP.GTU.FTZ.AND P0, PT, R0, 20, PT ;  /* 0x41a000000000780b */ /* 0x000fe20003f1c000 */
[----:B0-----:R-:W-:Y:S01]  /*cec0*/  @!P3 FADD.FTZ R13, R13, 1 ;  /* 0x3f8000000d0db421 */ /* 0x001fe20000010000 */
[----:B------:R-:W-:Y:S01]  /*ced0*/  STS.128 [R132+0x20], R44 ;  /* 0x0000202c84007388 */ /* 0x000fe20000000c00 */
[----:B-----5:R-:W-:Y:S01]  /*cee0*/  FADD.FTZ R8, R8, UR7 ;  /* 0x0000000708087e21 */ /* 0x020fe20008010000 */
[----:B------:R-:W-:Y:S01]  /*cef0*/  FADD.FTZ R9, R9, UR7 ;  /* 0x0000000709097e21 */ /* 0x000fe20008010000 */
[----:B------:R-:W-:Y:S02]  /*cf00*/  FADD.FTZ R10, R10, UR7 ;  /* 0x000000070a0a7e21 */ /* 0x000fe40008010000 */
[----:B------:R-:W0:Y:S01]  /*cf10*/  @!P2 MUFU.RCP R17, R12 ;  /* 0x0000000c0011a308 */ /* 0x000e220000001000 */
[----:B------:R-:W-:Y:S01]  /*cf20*/  FADD.FTZ R11, R11, UR7 ;  /* 0x000000070b0b7e21 */ /* 0x000fe20008010000 */
[----:B--2---:R-:W-:Y:S01]  /*cf30*/  @!P6 FMUL.FTZ R35, R35, R2 ;  /* 0x000000022323e220 */ /* 0x004fe20000410000 */
[----:B------:R-:W-:Y:S01]  /*cf40*/  FSETP.GTU.FTZ.AND P6, PT, R7, 20, PT ;  /* 0x41a000000700780b */ /* 0x000fe20003fdc000 */
[----:B------:R-:W-:Y:S01]  /*cf50*/  STS.128 [R132+0x30], R48 ;  /* 0x0000303084007388 */ /* 0x000fe20000000c00 */
[----:B------:R-:W-:Y:S01]  /*cf60*/  FSETP.GTU.FTZ.AND P4, PT, R8, 20, PT ;  /* 0x41a000000800780b */ /* 0x000fe20003f9c000 */
[----:B------:R-:W-:-:S02]  /*cf70*/  NOP ;  /* 0x0000000000007918 */ /* 0x000fc40000000000 */
[----:B------:R-:W2:Y:S01]  /*cf80*/  @!P3 MUFU.RCP R16, R13 ;  /* 0x0000000d0010b308 */ /* 0x000ea20000001000 */
[----:B----4-:R-:W-:Y:S01]  /*cf90*/  @!P5 FMUL.FTZ R28, R28, R3 ;  /* 0x000000031c1cd220 */ /* 0x010fe20000410000 */
[----:B------:R-:W-:Y:S01]  /*cfa0*/  FSETP.GTU.FTZ.AND P5, PT, R6, 20, PT ;  /* 0x41a000000600780b */ /* 0x000fe20003fbc000 */
[----:B------:R-:W-:Y:S05]  /*cfb0*/  LDS.128 R36, [R133+0x600] ;  /* 0x0006000085247984 */ /* 0x000fea0000000c00 */
[----:B------:R-:W-:Y:S01]  /*cfc0*/  @!P6 FMUL.FTZ R3, R7, -1.4426950216293334961 ;  /* 0xbfb8aa3b0703e820 */ /* 0x000fe20000410000 */
[----:B------:R-:W-:Y:S01]  /*cfd0*/  @!P0 FMUL.FTZ R0, R0, -1.4426950216293334961 ;  /* 0xbfb8aa3b00008820 */ /* 0x000fe20000410000 */
[----:B0-----:R-:W-:Y:S01]  /*cfe0*/  @!P2 FMUL.FTZ R30, R30, R17 ;  /* 0x000000111e1ea220 */ /* 0x001fe20000410000 */
[----:B------:R-:W-:Y:S01]  /*cff0*/  FSETP.GTU.FTZ.AND P2, PT, R9, 20, PT ;  /* 0x41a000000900780b */ /* 0x000fe20003f5c000 */
[----:B------:R0:W4:Y:S01]  /*d000*/  @!P1 MUFU.RCP R5, R14 ;  /* 0x0000000e00059308 */ /* 0x0001220000001000 */
[----:B------:R-:W-:-:S02]  /*d010*/  @!P4 FMUL.FTZ R4, R8, -1.4426950216293334961 ;  /* 0xbfb8aa3b0804c820 */ /* 0x000fc40000410000 */
[----:B------:R-:W-:-:S05]  /*d020*/  @!P5 FMUL.FTZ R2, R6, -1.4426950216293334961 ;  /* 0xbfb8aa3b0602d820 */ /* 0x000fca0000410000 */
[----:B------:R-:W5:Y:S01]  /*d030*/  @!P6 MUFU.EX2 R3, R3 ;  /* 0x000000030003e308 */ /* 0x000f620000000800 */
[----:B0-----:R-:W0:Y:S01]  /*d040*/  LDS.128 R12, [R133+0x200] ;  /* 0x00020000850c7984 */ /* 0x001e220000000c00 */
[----:B--2---:R-:W-:Y:S01]  /*d050*/  @!P3 FMUL.FTZ R31, R31, R16 ;  /* 0x000000101f1fb220 */ /* 0x004fe20000410000 */
[----:B------:R-:W-:Y:S01]  /*d060*/  FSETP.GTU.FTZ.AND P3, PT, R11, 20, PT ;  /* 0x41a000000b00780b */ /* 0x000fe20003f7c000 */
[----:B------:R-:W2:Y:S01]  /*d070*/  @!P0 MUFU.EX2 R0, R0 ;  /* 0x0000000000008308 */ /* 0x000ea20000000800 */
[----:B------:R-:W1:Y:S03]  /*d080*/  LDS.128 R16, [R133+0x400] ;  /* 0x0004000085107984 */ /* 0x000e660000000c00 */
[----:B------:R-:W3:Y:S01]  /*d090*/  @!P5 MUFU.EX2 R2, R2 ;  /* 0x000000020002d308 */ /* 0x000ee20000000800 */
[----:B----4-:R-:W-:Y:S01]  /*d0a0*/  @!P1 FMUL.FTZ R24, R24, R5 ;  /* 0x0000000518189220 */ /* 0x010fe20000410000 */
[----:B------:R-:W-:Y:S01]  /*d0b0*/  FSETP.GTU.FTZ.AND P1, PT, R10, 20, PT ;  /* 0x41a000000a00780b */ /* 0x000fe20003f3c000 */
[----:B------:R-:W-:Y:S01]  /*d0c0*/  @!P2 FMUL.FTZ R5, R9, -1.4426950216293334961 ;  /* 0xbfb8aa3b0905a820 */ /* 0x000fe20000410000 */
[----:B------:R-:W4:Y:S01]  /*d0d0*/  @!P4 MUFU.EX2 R4, R4 ;  /* 0x000000040004c308 */ /* 0x000f220000000800 */
[----:B-----5:R-:W-:-:S03]  /*d0e0*/  @!P6 FADD.FTZ R3, R3, 1 ;  /* 0x3f8000000303e421 */ /* 0x020fc60000010000 */
[----:B------:R-:W-:Y:S01]  /*d0f0*/  @!P3 FMUL.FTZ R7, R11, -1.4426950216293334961 ;  /* 0xbfb8aa3b0b07b820 */ /* 0x000fe20000410000 */
[----:B------:R-:W5:Y:S01]  /*d100*/  @!P2 MUFU.EX2 R5, R5 ;  /* 0x000000050005a308 */ /* 0x000f620000000800 */
[----:B--2---:R-:W-:-:S04]  /*d110*/  @!P0 FADD.FTZ R0, R0, 1 ;  /* 0x3f80000000008421 */ /* 0x004fc80000010000 */
[----:B------:R-:W2:Y:S01]  /*d120*/  @!P3 MUFU.EX2 R7, R7 ;  /* 0x000000070007b308 */ /* 0x000ea20000000800 */
[----:B---3--:R-:W-:Y:S01]  /*d130*/  @!P5 FADD.FTZ R2, R2, 1 ;  /* 0x3f8000000202d421 */ /* 0x008fe20000010000 */
[----:B------:R-:W-:Y:S02]  /*d140*/  @!P1 FMUL.FTZ R6, R10, -1.4426950216293334961 ;  /* 0xbfb8aa3b0a069820 */ /* 0x000fe40000410000 */
[----:B------:R-:W3:Y:S01]  /*d150*/  LDS.128 R8, [R133] ;  /* 0x0000000085087984 */ /* 0x000ee20000000c00 */
[----:B------:R2:W0:Y:S01]  /*d160*/  @!P5 MUFU.RCP R41, R2 ;  /* 0x000000020029d308 */ /* 0x0004220000001000 */
[----:B----4-:R-:W-:Y:S01]  /*d170*/  @!P4 FADD.FTZ R4, R4, 1 ;  /* 0x3f8000000404c421 */ /* 0x010fe20000010000 */
[----:B-----5:R-:W-:-:S06]  /*d180*/  @!P2 FADD.FTZ R5, R5, 1 ;  /* 0x3f8000000505a421 */ /* 0x020fcc0000010000 */
[----:B------:R-:W4:Y:S01]  /*d190*/  @!P1 MUFU.EX2 R6, R6 ;  /* 0x0000000600069308 */ /* 0x000f220000000800 */
[----:B--2---:R-:W-:Y:S01]  /*d1a0*/  MOV R2, UR13 ;  /* 0x0000000d00027c02 */ /* 0x004fe20008000f00 */
[----:B------:R-:W-:Y:S02]  /*d1b0*/  @!P3 FADD.FTZ R7, R7, 1 ;  /* 0x3f8000000707b421 */ /* 0x000fe40000010000 */
[----:B------:R2:W5:Y:S01]  /*d1c0*/  @!P6 MUFU.RCP R40, R3 ;  /* 0x000000030028e308 */ /* 0x0005620000001000 */
[----:B0-----:R-:W-:-:S07]  /*d1d0*/  @!P5 FMUL.FTZ R26, R26, R41 ;  /* 0x000000291a1ad220 */ /* 0x001fce0000410000 */
[----:B------:R-:W0:Y:S01]  /*d1e0*/  @!P0 MUFU.RCP R0, R0 ;  /* 0x0000000000008308 */ /* 0x000e220000001000 */
[----:B--2---:R-:W-:Y:S01]  /*d1f0*/  MOV R3, UR12 ;  /* 0x0000000c00037c02 */ /* 0x004fe20008000f00 */
[----:B----4-:R-:W-:Y:S01]  /*d200*/  @!P1 FADD.FTZ R6, R6, 1 ;  /* 0x3f80000006069421 */ /* 0x010fe20000010000 */
[----:B------:R-:W2:Y:S01]  /*d210*/  LDCU.64 UR12, c[0x0][0x518] ;  /* 0x0000a300ff0c77ac */ /* 0x000ea20008000a00 */
[----:B------:R-:W-:-:S04]  /*d220*/  IMAD.WIDE.U32 R2, R151, 0x10, R2 ;  /* 0x0000001097027825 */ /* 0x000fc800078e0002 */
[----:B------:R-:W4:Y:S01]  /*d230*/  @!P4 MUFU.RCP R43, R4 ;  /* 0x00000004002bc308 */ /* 0x000f220000001000 */
[----:B-----5:R-:W-:Y:S01]  /*d240*/  @!P6 FMUL.FTZ R27, R27, R40 ;  /* 0x000000281b1be220 */ /* 0x020fe20000410000 */
[----:B------:R-:W-:Y:S04]  /*d250*/  STG.E.128 desc[UR26][R2.64+0x200], R12 ;  /* 0x0002000c02007986 */ /* 0x000fe8000c101d1a */
[----:B-1----:R-:W-:Y:S02]  /*d260*/  STG.E.128 desc[UR26][R2.64+0x400], R16 ;  /* 0x0004001002007986 */ /* 0x002fe4000c101d1a */
[----:B------:R1:W5:Y:S01]  /*d270*/  @!P2 MUFU.RCP R42, R5 ;  /* 0x00000005002aa308 */ /* 0x0003620000001000 */
[----:B0-----:R-:W-:Y:S01]  /*d280*/  @!P0 FMUL.FTZ R25, R25, R0 ;  /* 0x0000000019198220 */ /* 0x001fe20000410000 */
[----:B---3--:R-:W-:Y:S01]  /*d290*/  STG.E.128 desc[UR26][R2.64], R8 ;  /* 0x0000000802007986 */ /* 0x008fe2000c101d1a */
[----:B------:R-:W-:Y:S01]  /*d2a0*/  FADD.FTZ R0, R32, R147 ;  /* 0x0000009320007221 */ /* 0x000fe20000010000 */
[----:B--2---:R-:W-:-:S02]  /*d2b0*/  UIMAD.WIDE.U32 UR8, UR32, UR12, UR8 ;  /* 0x0000000c200872a5 */ /* 0x004fc4000f8e0008 */
[----:B------:R0:W-:Y:S02]  /*d2c0*/  STG.E.128 desc[UR26][R2.64+0x600], R36 ;  /* 0x0006002402007986 */ /* 0x0001e4000c101d1a */
[----:B------:R-:W2:Y:S01]  /*d2d0*/  @!P1 MUFU.RCP R45, R6 ;  /* 0x00000006002d9308 */ /* 0x000ea20000001000 */
[----:B-1----:R-:W-:Y:S01]  /*d2e0*/  FADD.FTZ R5, R0, R33 ;  /* 0x0000002100057221 */ /* 0x002fe20000010000 */
[----:B----4-:R-:W-:Y:S01]  /*d2f0*/  @!P4 FMUL.FTZ R20, R20, R43 ;  /* 0x0000002b1414c220 */ /* 0x010fe20000410000 */
[----:B------:R-:W-:Y:S01]  /*d300*/  BAR.SYNC.DEFER_BLOCKING 0x0 ;  /* 0x0000000000007b1d */ /* 0x000fe20000010000 */
[----:B------:R-:W-:Y:S01]  /*d310*/  UIMAD UR9, UR32, UR13, UR9 ;  /* 0x0000000d200972a4 */ /* 0x000fe2000f8e0209 */
[----:B------:R-:W-:-:S03]  /*d320*/  FADD.FTZ R0, R5, R34 ;  /* 0x0000002205007221 */ /* 0x000fc60000010000 */
[----:B------:R-:W-:Y:S01]  /*d330*/  UIMAD.WIDE.U32 UR8, UR25, UR14, UR8 ;  /* 0x0000000e190872a5 */ /* 0x000fe2000f8e0008 */
[----:B------:R-:W1:Y:S01]  /*d340*/  @!P3 MUFU.RCP R4, R7 ;  /* 0x000000070004b308 */ /* 0x000e620000001000 */
[----:B-----5:R-:W-:Y:S02]  /*d350*/  @!P2 FMUL.FTZ R21, R21, R42 ;  /* 0x0000002a1515a220 */ /* 0x020fe40000410000 */
[----:B------:R-:W-:Y:S02]  /*d360*/  UIMAD UR12, UR25, UR15, UR9 ;  /* 0x0000000f190c72a4 */ /* 0x000fe4000f8e0209 */
[----:B------:R-:W-:Y:S01]  /*d370*/  ULEA UR9, UP0, UR8, UR28, 0x2 ;  /* 0x0000001c08097291 */ /* 0x000fe2000f8010ff */
[----:B--2---:R-:W-:-:S03]  /*d380*/  @!P1 FMUL.FTZ R22, R22, R45 ;  /* 0x0000002d16169220 */ /* 0x004fc60000410000 */
[----:B------:R-:W-:Y:S02]  /*d390*/  ULEA.HI.X UR8, UR8, UR29, UR12, 0x2, UP0 ;  /* 0x0000001d08087291 */ /* 0x000fe400080f140c */
[----:B0-----:R-:W-:Y:S01]  /*d3a0*/  MOV R2, UR9 ;  /* 0x0000000900027c02 */ /* 0x001fe20008000f00 */
[----:B------:R-:W-:-:S03]  /*d3b0*/  UIADD3 UR23, UP0, UPT, UR23, -0x2000, URZ ;  /* 0xffffe00017177890 */ /* 0x000fc6000ff1e0ff */
[----:B------:R-:W-:Y:S01]  /*d3c0*/  MOV R3, UR8 ;  /* 0x0000000800037c02 */ /* 0x000fe20008000f00 */
[----:B------:R-:W-:Y:S01]  /*d3d0*/  UIADD3.X UR24, UPT, UPT, UR24, -0x1, URZ, UP0, !UPT ;  /* 0xffffffff18187890 */ /* 0x000fe200087fe4ff */
[----:B-1----:R-:W-:Y:S01]  /*d3e0*/  @!P3 FMUL.FTZ R23, R23, R4 ;  /* 0x000000041717b220 */ /* 0x002fe20000410000 */
[----:B------:R0:W-:Y:S01]  /*d3f0*/  STS.128 [R132], R32 ;  /* 0x0000002084007388 */ /* 0x0001e20000000c00 */
[----:B------:R-:W-:Y:S01]  /*d400*/  UISETP.GT.AND UP0, UPT, UR18, 0x1, UPT ;  /* 0x000000011200788c */ /* 0x000fe2000bf04270 */
[----:B------:R-:W-:Y:S02]  /*d410*/  IMAD.WIDE.U32 R2, R151, 0x10, R2 ;  /* 0x0000001097027825 */ /* 0x000fe400078e0002 */
[----:B------:R1:W-:Y:S01]  /*d420*/  STS.128 [R132+0x10], R28 ;  /* 0x0000101c84007388 */ /* 0x0003e20000000c00 */
[----:B------:R-:W-:-:S03]  /*d430*/  UMOV UR18, UR33 ;  /* 0x0000002100127c82 */ /* 0x000fc60008000000 */
        /* <DEDUP_REMOVED lines=25> */
.L_x_10508:
        /* <DEDUP_REMOVED lines=41> */
.L_x_10644:
[----:B------:R-:W-:Y:S05]  /*d860*/  BSYNC.RECONVERGENT B0 ;  /* 0x0000000000007941 */ /* 0x000fea0003800200 */
.L_x_10643:
        /* <DEDUP_REMOVED lines=39> */
.L_x_10646:
[----:B------:R-:W-:Y:S05]  /*dae0*/  BSYNC.RECONVERGENT B0 ;  /* 0x0000000000007941 */ /* 0x000fea0003800200 */
.L_x_10645:
        /* <DEDUP_REMOVED lines=17> */
.L_x_10648:
        /* <DEDUP_REMOVED lines=26> */
.L_x_10647:
[----:B------:R-:W-:Y:S05]  /*dda0*/  EXIT ;  /* 0x000000000000794d */ /* 0x000fea0003800000 */
.L_x_10547:
[----:B------:R-:W-:Y:S01]  /*ddb0*/  MOV R204, R93 ;  /* 0x0000005d00cc7202 */ /* 0x000fe20000000f00 */
[----:B------:R-:W-:Y:S01]  /*ddc0*/  HFMA2 R203, -RZ, RZ, 0, 5.9604644775390625e-08 ;  /* 0x00000001ffcb7431 */ /* 0x000fe200000001ff */
[----:B------:R-:W-:Y:S02]  /*ddd0*/  MOV R206, RZ ;  /* 0x000000ff00ce7202 */ /* 0x000fe40000000f00 */
[----:B------:R-:W-:-:S07]  /*dde0*/  MOV R99, 0xffffffff ;  /* 0xffffffff00637802 */ /* 0x000fce0000000f00 */
[----:B01---5:R-:W-:Y:S05]  /*ddf0*/  WARPSYNC.COLLECTIVE R99, `(.L_x_10649) ;  /* 0x0000000063087348 */ /* 0x023fea0003c00000 */
[----:B------:R2:W3:Y:S02]  /*de00*/  SHFL.UP P6, R98, R204, R203, R206 ;  /* 0x040000cbcc627389 */ /* 0x0004e400000c00ce */
[----:B0123-5:R-:W-:Y:S05]  /*de10*/  ENDCOLLECTIVE ;  /* 0x000000000000791b */ /* 0x02ffea0003800000 */
.L_x_10649:
[----:B------:R-:W-:Y:S02]  /*de20*/  MOV R204, R198 ;  /* 0x000000c600cc7202 */ /* 0x000fe40000000f00 */
[----:B------:R-:W-:-:S07]  /*de30*/  MOV R92, R98 ;  /* 0x00000062005c7202 */ /* 0x000fce0000000f00 */
[----:B------:R-:W-:Y:S05]  /*de40*/  WARPSYNC.COLLECTIVE R99, `(.L_x_10650) ;  /* 0x0000000063087348 */ /* 0x000fea0003c00000 */
[----:B------:R0:W1:Y:S02]  /*de50*/  SHFL.UP P6, R98, R204, R203, R206 ;  /* 0x040000cbcc627389 */ /* 0x00006400000c00ce */
[----:B01----:R-:W-:Y:S05]  /*de60*/  ENDCOLLECTIVE ;  /* 0x000000000000791b */ /* 0x003fea0003800000 */
.L_x_10650:
[----:B------:R-:W-:Y:S02]  /*de70*/  MOV R204, R199 ;  /* 0x000000c700cc7202 */ /* 0x000fe40000000f00 */
[----:B------:R-:W-:-:S07]  /*de80*/  MOV R94, R98 ;  /* 0x00000062005e7202 */ /* 0x000fce0000000f00 */
[----:B------:R-:W-:Y:S05]  /*de90*/  WARPSYNC.COLLECTIVE R99, `(.L_x_10651) ;  /* 0x0000000063087348 */ /* 0x000fea0003c00000 */
[----:B------:R0:W1:Y:S02]  /*dea0*/  SHFL.UP P6, R98, R204, R203, R206 ;  /* 0x040000cbcc627389 */ /* 0x00006400000c00ce */
[----:B01----:R-:W-:Y:S05]  /*deb0*/  ENDCOLLECTIVE ;  /* 0x000000000000791b */ /* 0x003fea0003800000 */
.L_x_10651:
[----:B------:R-:W-:Y:S02]  /*dec0*/  MOV R204, R200 ;  /* 0x000000c800cc7202 */ /* 0x000fe40000000f00 */
[----:B------:R-:W-:-:S07]  /*ded0*/  MOV R95, R98 ;  /* 0x00000062005f7202 */ /* 0x000fce0000000f00 */
[----:B------:R-:W-:Y:S05]  /*dee0*/  WARPSYNC.COLLECTIVE R99, `(.L_x_10652) ;  /* 0x0000000063087348 */ /* 0x000fea0003c00000 */
[----:B------:R0:W1:Y:S02]  /*def0*/  SHFL.UP P6, R98, R204, R203, R206 ;  /* 0x040000cbcc627389 */ /* 0x00006400000c00ce */
[----:B01----:R-:W-:Y:S05]  /*df00*/  ENDCOLLECTIVE ;  /* 0x000000000000791b */ /* 0x003fea0003800000 */
.L_x_10652:
        /* <DEDUP_REMOVED lines=15> */
.L_x_10653:
[----:B------:R-:W-:Y:S02]  /*e000*/  MOV R204, R198 ;  /* 0x000000c600cc7202 */ /* 0x000fe40000000f00 */
[----:B------:R-:W-:-:S07]  /*e010*/  MOV R92, R98 ;  /* 0x00000062005c7202 */ /* 0x000fce0000000f00 */
[----:B------:R-:W-:Y:S05]  /*e020*/  WARPSYNC.COLLECTIVE R99, `(.L_x_10654) ;  /* 0x0000000063087348 */ /* 0x000fea0003c00000 */
[----:B------:R0:W1:Y:S02]  /*e030*/  SHFL.UP P6, R98, R204, R203, R206 ;  /* 0x040000cbcc627389 */ /* 0x00006400000c00ce */
[----:B01----:R-:W-:Y:S05]  /*e040*/  ENDCOLLECTIVE ;  /* 0x000000000000791b */ /* 0x003fea0003800000 */
.L_x_10654:
[----:B------:R-:W-:Y:S02]  /*e050*/  MOV R204, R199 ;  /* 0x000000c700cc7202 */ /* 0x000fe40000000f00 */
[----:B------:R-:W-:-:S07]  /*e060*/  MOV R94, R98 ;  /* 0x00000062005e7202 */ /* 0x000fce0000000f00 */
[----:B------:R-:W-:Y:S05]  /*e070*/  WARPSYNC.COLLECTIVE R99, `(.L_x_10655) ;  /* 0x0000000063087348 */ /* 0x000fea0003c00000 */
[----:B------:R0:W1:Y:S02]  /*e080*/  SHFL.UP P6, R98, R204, R203, R206 ;  /* 0x040000cbcc627389 */ /* 0x00006400000c00ce */
[----:B01----:R-:W-:Y:S05]  /*e090*/  ENDCOLLECTIVE ;  /* 0x000000000000791b */ /* 0x003fea0003800000 */
.L_x_10655:
[----:B------:R-:W-:Y:S02]  /*e0a0*/  MOV R204, R200 ;  /* 0x000000c800cc7202 */ /* 0x000fe40000000f00 */
[----:B------:R-:W-:-:S07]  /*e0b0*/  MOV R95, R98 ;  /* 0x00000062005f7202 */ /* 0x000fce0000000f00 */
[----:B------:R-:W-:Y:S05]  /*e0c0*/  WARPSYNC.COLLECTIVE R99, `(.L_x_10656) ;  /* 0x0000000063087348 */ /* 0x000fea0003c00000 */
[----:B------:R0:W1:Y:S02]  /*e0d0*/  SHFL.UP P6, R98, R204, R203, R206 ;  /* 0x040000cbcc627389 */ /* 0x00006400000c00ce */
[----:B01----:R-:W-:Y:S05]  /*e0e0*/  ENDCOLLECTIVE ;  /* 0x000000000000791b */ /* 0x003fea0003800000 */
.L_x_10656:
        /* <DEDUP_REMOVED lines=15> */
.L_x_10657:
[----:B------:R-:W-:Y:S02]  /*e1e0*/  MOV R204, R198 ;  /* 0x000000c600cc7202 */ /* 0x000fe40000000f00 */
[----:B------:R-:W-:-:S07]  /*e1f0*/  MOV R92, R98 ;  /* 0x00000062005c7202 */ /* 0x000fce0000000f00 */
[----:B------:R-:W-:Y:S05]  /*e200*/  WARPSYNC.COLLECTIVE R99, `(.L_x_10658) ;  /* 0x0000000063087348 */ /* 0x000fea0003c00000 */
[----:B------:R0:W1:Y:S02]  /*e210*/  SHFL.UP P6, R98, R204, R203, R206 ;  /* 0x040000cbcc627389 */ /* 0x00006400000c00ce */
[----:B01----:R-:W-:Y:S05]  /*e220*/  ENDCOLLECTIVE ;  /* 0x000000000000791b */ /* 0x003fea0003800000 */
.L_x_10658:
[----:B------:R-:W-:Y:S02]  /*e230*/  MOV R204, R199 ;  /* 0x000000c700cc7202 */ /* 0x000fe40000000f00 */
[----:B------:R-:W-:-:S07]  /*e240*/  MOV R94, R98 ;  /* 0x00000062005e7202 */ /* 0x000fce0000000f00 */
[----:B------:R-:W-:Y:S05]  /*e250*/  WARPSYNC.COLLECTIVE R99, `(.L_x_10659) ;  /* 0x0000000063087348 */ /* 0x000fea0003c00000 */
[----:B------:R0:W1:Y:S02]  /*e260*/  SHFL.UP P6, R98, R204, R203, R206 ;  /* 0x040000cbcc627389 */ /* 0x00006400000c00ce */
[----:B01----:R-:W-:Y:S05]  /*e270*/  ENDCOLLECTIVE ;  /* 0x000000000000791b */ /* 0x003fea0003800000 */
.L_x_10659:
[----:B------:R-:W-:Y:S02]  /*e280*/  MOV R204, R200 ;  /* 0x000000c800cc7202 */ /* 0x000fe40000000f00 */
[----:B------:R-:W-:-:S07]  /*e290*/  MOV R95, R98 ;  /* 0x00000062005f7202 */ /* 0x000fce0000000f00 */
[----:B------:R-:W-:Y:S05]  /*e2a0*/  WARPSYNC.COLLECTIVE R99, `(.L_x_10660) ;  /* 0x0000000063087348 */ /* 0x000fea0003c00000 */
[----:B------:R0:W1:Y:S02]  /*e2b0*/  SHFL.UP P6, R98, R204, R203, R206 ;  /* 0x040000cbcc627389 */ /* 0x00006400000c00ce */
[----:B01----:R-:W-:Y:S05]  /*e2c0*/  ENDCOLLECTIVE ;  /* 0x000000000000791b */ /* 0x003fea0003800000 */
.L_x_10660:
        /* <DEDUP_REMOVED lines=15> */
.L_x_10661:
[----:B------:R-:W-:Y:S02]  /*e3c0*/  MOV R204, R198 ;  /* 0x000000c600cc7202 */ /* 0x000fe40000000f00 */
[----:B------:R-:W-:-:S07]  /*e3d0*/  MOV R92, R98 ;  /* 0x00000062005c7202 */ /* 0x000fce0000000f00 */
[----:B------:R-:W-:Y:S05]  /*e3e0*/  WARPSYNC.COLLECTIVE R99, `(.L_x_10662) ;  /* 0x0000000063087348 */ /* 0x000fea0003c00000 */
[----:B------:R0:W1:Y:S02]  /*e3f0*/  SHFL.UP P6, R98, R204, R203, R206 ;  /* 0x040000cbcc627389 */ /* 0x00006400000c00ce */
[----:B01----:R-:W-:Y:S05]  /*e400*/  ENDCOLLECTIVE ;  /* 0x000000000000791b */ /* 0x003fea0003800000 */
.L_x_10662:
[----:B------:R-:W-:Y:S02]  /*e410*/  MOV R204, R199 ;  /* 0x000000c700cc7202 */ /* 0x000fe40000000f00 */
[----:B------:R-:W-:-:S07]  /*e420*/  MOV R94, R98 ;  /* 0x00000062005e7202 */ /* 0x000fce0000000f00 */
[----:B------:R-:W-:Y:S05]  /*e430*/  WARPSYNC.COLLECTIVE R99, `(.L_x_10663) ;  /* 0x0000000063087348 */ /* 0x000fea0003c00000 */
[----:B------:R0:W1:Y:S02]  /*e440*/  SHFL.UP P6, R98, R204, R203, R206 ;  /* 0x040000cbcc627389 */ /* 0x00006400000c00ce */
[----:B01----:R-:W-:Y:S05]  /*e450*/  ENDCOLLECTIVE ;  /* 0x000000000000791b */ /* 0x003fea0003800000 */
.L_x_10663:
[----:B------:R-:W-:Y:S02]  /*e460*/  MOV R204, R200 ;  /* 0x000000c800cc7202 */ /* 0x000fe40000000f00 */
[----:B------:R-:W-:-:S07]  /*e470*/  MOV R95, R98 ;  /* 0x00000062005f7202 */ /* 0x000fce0000000f00 */
[----:B------:R-:W-:Y:S05]  /*e480*/  WARPSYNC.COLLECTIVE R99, `(.L_x_10664) ;  /* 0x0000000063087348 */ /* 0x000fea0003c00000 */
[----:B------:R0:W1:Y:S02]  /*e490*/  SHFL.UP P6, R98, R204, R203, R206 ;  /* 0x040000cbcc627389 */ /* 0x00006400000c00ce */
[----:B01----:R-:W-:Y:S05]  /*e4a0*/  ENDCOLLECTIVE ;  /* 0x000000000000791b */ /* 0x003fea0003800000 */
.L_x_10664:
        /* <DEDUP_REMOVED lines=15> */
.L_x_10665:
[----:B------:R-:W-:Y:S02]  /*e5a0*/  MOV R204, R198 ;  /* 0x000000c600cc7202 */ /* 0x000fe40000000f00 */
[----:B------:R-:W-:-:S07]  /*e5b0*/  MOV R92, R98 ;  /* 0x00000062005c7202 */ /* 0x000fce0000000f00 */
[----:B------:R-:W-:Y:S05]  /*e5c0*/  WARPSYNC.COLLECTIVE R99, `(.L_x_10666) ;  /* 0x0000000063087348 */ /* 0x000fea0003c00000 */
[----:B------:R0:W1:Y:S02]  /*e5d0*/  SHFL.UP P6, R98, R204, R203, R206 ;  /* 0x040000cbcc627389 */ /* 0x00006400000c00ce */
[----:B01----:R-:W-:Y:S05]  /*e5e0*/  ENDCOLLECTIVE ;  /* 0x000000000000791b */ /* 0x003fea0003800000 */
.L_x_10666:
[----:B------:R-:W-:Y:S02]  /*e5f0*/  MOV R204, R199 ;  /* 0x000000c700cc7202 */ /* 0x000fe40000000f00 */
[----:B------:R-:W-:-:S07]  /*e600*/  MOV R94, R98 ;  /* 0x00000062005e7202 */ /* 0x000fce0000000f00 */
[----:B------:R-:W-:Y:S05]  /*e610*/  WARPSYNC.COLLECTIVE R99, `(.L_x_10667) ;  /* 0x0000000063087348 */ /* 0x000fea0003c00000 */
[----:B------:R0:W1:Y:S02]  /*e620*/  SHFL.UP P6, R98, R204, R203, R206 ;  /* 0x040000cbcc627389 */ /* 0x00006400000c00ce */
[----:B01----:R-:W-:Y:S05]  /*e630*/  ENDCOLLECTIVE ;  /* 0x000000000000791b */ /* 0x003fea0003800000 */
.L_x_10667:
[----:B------:R-:W-:Y:S02]  /*e640*/  MOV R204, R200 ;  /* 0x000000c800cc7202 */ /* 0x000fe40000000f00 */
[----:B------:R-:W-:-:S07]  /*e650*/  MOV R95, R98 ;  /* 0x00000062005f7202 */ /* 0x000fce0000000f00 */
[----:B------:R-:W-:Y:S05]  /*e660*/  WARPSYNC.COLLECTIVE R99, `(.L_x_10668) ;  /* 0x0000000063087348 */ /* 0x000fea0003c00000 */
[----:B------:R0:W1:Y:S02]  /*e670*/  SHFL.UP P6, R98, R204, R203, R206 ;  /* 0x040000cbcc627389 */ /* 0x00006400000c00ce */
[----:B01----:R-:W-:Y:S05]  /*e680*/  ENDCOLLECTIVE ;  /* 0x000000000000791b */ /* 0x003fea0003800000 */
.L_x_10668:
[----:B------:R-:W-:Y:S05]  /*e690*/  BRA `(.L_x_10669) ;  /* 0xffffff8400107947 */ /* 0x000fea000383ffff */
.L_x_10548:
        /* <DEDUP_REMOVED lines=8> */
.L_x_10671:
[----:B------:R-:W-:Y:S05]  /*e720*/  BSYNC B0 ;  /* 0x0000000000007941 */ /* 0x000fea0003800000 */
.L_x_10670:
[----:B------:R-:W-:Y:S05]  /*e730*/  BRA `(.L_x_10672) ;  /* 0xffffff84001c7947 */ /* 0x000fea000383ffff */
.L_x_10549:
        /* <DEDUP_REMOVED lines=8> */
.L_x_10674:
[----:B------:R-:W-:Y:S05]  /*e7c0*/  BSYNC B0 ;  /* 0x0000000000007941 */ /* 0x000fea0003800000 */
.L_x_10673:
[----:B------:R-:W-:Y:S05]  /*e7d0*/  BRA `(.L_x_10675) ;  /* 0xffffff8000fc7947 */ /* 0x000fea000383ffff */
.L_x_10550:
        /* <DEDUP_REMOVED lines=8> */
.L_x_10677:
[----:B------:R-:W-:Y:S05]  /*e860*/  BSYNC B0 ;  /* 0x0000000000007941 */ /* 0x000fea0003800000 */
.L_x_10676:
[----:B------:R-:W-:Y:S05]  /*e870*/  BRA `(.L_x_10678) ;  /* 0xffffff8000dc7947 */ /* 0x000fea000383ffff */
.L_x_10551:
        /* <DEDUP_REMOVED lines=8> */
.L_x_10680:
[----:B------:R-:W-:Y:S05]  /*e900*/  BSYNC B0 ;  /* 0x0000000000007941 */ /* 0x000fea0003800000 */
.L_x_10679:
[----:B------:R-:W-:Y:S05]  /*e910*/  BRA `(.L_x_10681) ;  /* 0xffffff8000bc7947 */ /* 0x000fea000383ffff */
.L_x_10552:
        /* <DEDUP_REMOVED lines=8> */
.L_x_10683:
[----:B------:R-:W-:Y:S05]  /*e9a0*/  BSYNC B0 ;  /* 0x0000000000007941 */ /* 0x000fea0003800000 */
.L_x_10682:
        /* <DEDUP_REMOVED lines=10> */
.L_x_10684:
[----:B------:R-:W-:Y:S02]  /*ea50*/  MOV R204, R199 ;  /* 0x000000c700cc7202 */ /* 0x000fe40000000f00 */
[----:B------:R-:W-:-:S07]  /*ea60*/  MOV R201, R98 ;  /* 0x0000006200c97202 */ /* 0x000fce0000000f00 */
[----:B------:R-:W-:Y:S05]  /*ea70*/  WARPSYNC.COLLECTIVE R99, `(.L_x_10685) ;  /* 0x0000000063087348 */ /* 0x000fea0003c00000 */
[----:B------:R0:W1:Y:S02]  /*ea80*/  SHFL.UP P6, R98, R204, R203, R206 ;  /* 0x040000cbcc627389 */ /* 0x00006400000c00ce */
[----:B01----:R-:W-:Y:S05]  /*ea90*/  ENDCOLLECTIVE ;  /* 0x000000000000791b */ /* 0x003fea0003800000 */
.L_x_10685:
[----:B------:R-:W-:Y:S02]  /*eaa0*/  MOV R204, R200 ;  /* 0x000000c800cc7202 */ /* 0x000fe40000000f00 */
[----:B------:R-:W-:-:S07]  /*eab0*/  MOV R199, R98 ;  /* 0x0000006200c77202 */ /* 0x000fce0000000f00 */
[----:B------:R-:W-:Y:S05]  /*eac0*/  WARPSYNC.COLLECTIVE R99, `(.L_x_10686) ;  /* 0x0000000063087348 */ /* 0x000fea0003c00000 */
[----:B------:R0:W1:Y:S02]  /*ead0*/  SHFL.UP P6, R98, R204, R203, R206 ;  /* 0x040000cbcc627389 */ /* 0x00006400000c00ce */
[----:B01----:R-:W-:Y:S05]  /*eae0*/  ENDCOLLECTIVE ;  /* 0x000000000000791b */ /* 0x003fea0003800000 */
.L_x_10686:
[----:B------:R-:W-:Y:S02]  /*eaf0*/  MOV R200, R98 ;  /* 0x0000006200c87202 */ /* 0x000fe40000000f00 */
[----:B------:R-:W-:-:S07]  /*eb00*/  MOV R98, R84 ;  /* 0x0000005400627202 */ /* 0x000fce0000000f00 */
[----:B------:R-:W-:Y:S05]  /*eb10*/  WARPSYNC.COLLECTIVE R99, `(.L_x_10687) ;  /* 0x0000000063087348 */ /* 0x000fea0003c00000 */
[----:B------:R0:W1:Y:S02]  /*eb20*/  SHFL.IDX P3, R92, R98, R95, R94 ;  /* 0x0000005f625c7389 */ /* 0x000064000006005e */
[----:B01----:R-:W-:Y:S05]  /*eb30*/  ENDCOLLECTIVE ;  /* 0x000000000000791b */ /* 0x003fea0003800000 */
.L_x_10687:
[----:B------:R-:W-:Y:S02]  /*eb40*/  MOV R98, R85 ;  /* 0x0000005500627202 */ /* 0x000fe40000000f00 */
[----:B------:R-:W-:-:S07]  /*eb50*/  MOV R84, R92 ;  /* 0x0000005c00547202 */ /* 0x000fce0000000f00 */
[----:B------:R-:W-:Y:S05]  /*eb60*/  WARPSYNC.COLLECTIVE R99, `(.L_x_10688) ;  /* 0x0000000063087348 */ /* 0x000fea0003c00000 */
[----:B------:R0:W1:Y:S02]  /*eb70*/  SHFL.IDX P3, R92, R98, R95, R94 ;  /* 0x0000005f625c7389 */ /* 0x000064000006005e */
[----:B01----:R-:W-:Y:S05]  /*eb80*/  ENDCOLLECTIVE ;  /* 0x000000000000791b */ /* 0x003fea0003800000 */
.L_x_10688:
[----:B------:R-:W-:Y:S02]  /*eb90*/  MOV R98, R86 ;  /* 0x0000005600627202 */ /* 0x000fe40000000f00 */
[----:B------:R-:W-:-:S07]  /*eba0*/  MOV R202, R92 ;  /* 0x0000005c00ca7202 */ /* 0x000fce0000000f00 */
[----:B------:R-:W-:Y:S05]  /*ebb0*/  WARPSYNC.COLLECTIVE R99, `(.L_x_10689) ;  /* 0x0000000063087348 */ /* 0x000fea0003c00000 */
[----:B------:R0:W1:Y:S02]  /*ebc0*/  SHFL.IDX P3, R92, R98, R95, R94 ;  /* 0x0000005f625c7389 */ /* 0x000064000006005e */
[----:B01----:R-:W-:Y:S05]  /*ebd0*/  ENDCOLLECTIVE ;  /* 0x000000000000791b */ /* 0x003fea0003800000 */
.L_x_10689:
[----:B------:R-:W-:Y:S02]  /*ebe0*/  MOV R98, R87 ;  /* 0x0000005700627202 */ /* 0x000fe40000000f00 */
[----:B------:R-:W-:-:S07]  /*ebf0*/  MOV R86, R92 ;  /* 0x0000005c00567202 */ /* 0x000fce0000000f00 */
[----:B------:R-:W-:Y:S05]  /*ec00*/  WARPSYNC.COLLECTIVE R99, `(.L_x_10690) ;  /* 0x0000000063087348 */ /* 0x000fea0003c00000 */
[----:B------:R0:W1:Y:S02]  /*ec10*/  SHFL.IDX P3, R92, R98, R95, R94 ;  /* 0x0000005f625c7389 */ /* 0x000064000006005e */
[----:B01----:R-:W-:Y:S05]  /*ec20*/  ENDCOLLECTIVE ;  /* 0x000000000000791b */ /* 0x003fea0003800000 */
.L_x_10690:
[----:B------:R-:W-:Y:S01]  /*ec30*/  MOV R87, R92 ;  /* 0x0000005c00577202 */ /* 0x000fe20000000f00 */
[----:B------:R-:W-:Y:S06]  /*ec40*/  BRA `(.L_x_10691) ;  /* 0xffffff8000187947 */ /* 0x000fec000383ffff */
.L_x_10555:
[----:B------:R-:W-:Y:S01]  /*ec50*/  MOV R92, R250 ;  /* 0x000000fa005c7202 */ /* 0x000fe20000000f00 */
[----:B------:R-:W-:Y:S01]  /*ec60*/  HFMA2 R93, -RZ, RZ, 0, 5.9604644775390625e-08 ;  /* 0x00000001ff5d7431 */ /* 0x000fe200000001ff */
[----:B------:R-:W-:Y:S02]  /*ec70*/  MOV R252, 0x1f ;  /* 0x0000001f00fc7802 */ /* 0x000fe40000000f00 */
[----:B------:R-:W-:-:S07]  /*ec80*/  MOV R99, 0xffffffff ;  /* 0xffffffff00637802 */ /* 0x000fce0000000f00 */
[----:B0-----:R-:W-:Y:S05]  /*ec90*/  WARPSYNC.COLLECTIVE R99, `(.L_x_10692) ;  /* 0x0000000063087348 */ /* 0x001fea0003c00000 */
[----:B------:R1:W2:Y:S02]  /*eca0*/  SHFL.DOWN P0, R245, R92, R93, R252 ;  /* 0x0800005d5cf57389 */ /* 0x0002a400000000fc */
[----:B012---:R-:W-:Y:S05]  /*ecb0*/  ENDCOLLECTIVE ;  /* 0x000000000000791b */ /* 0x007fea0003800000 */
.L_x_10692:
[----:B------:R-:W-:Y:S02]  /*ecc0*/  MOV R92, R249 ;  /* 0x000000f9005c7202 */ /* 0x000fe40000000f00 */
[----:B------:R-:W-:-:S07]  /*ecd0*/  MOV R94, R245 ;  /* 0x000000f5005e7202 */ /* 0x000fce0000000f00 */
[----:B------:R-:W-:Y:S05]  /*ece0*/  WARPSYNC.COLLECTIVE R99, `(.L_x_10693) ;  /* 0x0000000063087348 */ /* 0x000fea0003c00000 */
[----:B------:R0:W1:Y:S02]  /*ecf0*/  SHFL.DOWN P0, R245, R92, R93, R252 ;  /* 0x0800005d5cf57389 */ /* 0x00006400000000fc */
[----:B01----:R-:W-:Y:S05]  /*ed00*/  ENDCOLLECTIVE ;  /* 0x000000000000791b */ /* 0x003fea0003800000 */
.L_x_10693:
[----:B------:R-:W-:Y:S02]  /*ed10*/  MOV R92, R248 ;  /* 0x000000f8005c7202 */ /* 0x000fe40000000f00 */
[----:B------:R-:W-:-:S07]  /*ed20*/  MOV R95, R245 ;  /* 0x000000f5005f7202 */ /* 0x000fce0000000f00 */
[----:B------:R-:W-:Y:S05]  /*ed30*/  WARPSYNC.COLLECTIVE R99, `(.L_x_10694) ;  /* 0x0000000063087348 */ /* 0x000fea0003c00000 */
[----:B------:R0:W1:Y:S02]  /*ed40*/  SHFL.DOWN P0, R245, R92, R93, R252 ;  /* 0x0800005d5cf57389 */ /* 0x00006400000000fc */
[----:B01----:R-:W-:Y:S05]  /*ed50*/  ENDCOLLECTIVE ;  /* 0x000000000000791b */ /* 0x003fea0003800000 */
.L_x_10694:
[----:B------:R-:W-:Y:S02]  /*ed60*/  MOV R92, R247 ;  /* 0x000000f7005c7202 */ /* 0x000fe40000000f00 */
[----:B------:R-:W-:-:S07]  /*ed70*/  MOV R96, R245 ;  /* 0x000000f500607202 */ /* 0x000fce0000000f00 */
[----:B------:R-:W-:Y:S05]  /*ed80*/  WARPSYNC.COLLECTIVE R99, `(.L_x_10695) ;  /* 0x0000000063087348 */ /* 0x000fea0003c00000 */
[----:B------:R0:W1:Y:S02]  /*ed90*/  SHFL.DOWN P0, R245, R92, R93, R252 ;  /* 0x0800005d5cf57389 */ /* 0x00006400000000fc */
[----:B01----:R-:W-:Y:S05]  /*eda0*/  ENDCOLLECTIVE ;  /* 0x000000000000791b */ /* 0x003fea0003800000 */
.L_x_10695:
[----:B------:R-:W-:Y:S05]  /*edb0*/  BRA `(.L_x_10696) ;  /* 0xffffff9400047947 */ /* 0x000fea000383ffff */
.L_x_10558:
        /* <DEDUP_REMOVED lines=8> */
.L_x_10698:
[----:B------:R-:W-:Y:S05]  /*ee40*/  BSYNC B1 ;  /* 0x0000000000017941 */ /* 0x000fea0003800000 */
.L_x_10697:
        /* <DEDUP_REMOVED lines=8> */
.L_x_10699:
[----:B------:R-:W-:Y:S02]  /*eed0*/  MOV R92, R248 ;  /* 0x000000f8005c7202 */ /* 0x000fe40000000f00 */
[----:B------:R-:W-:-:S07]  /*eee0*/  MOV R95, R245 ;  /* 0x000000f5005f7202 */ /* 0x000fce0000000f00 */
[----:B------:R-:W-:Y:S05]  /*eef0*/  WARPSYNC.COLLECTIVE R99, `(.L_x_10700) ;  /* 0x0000000063087348 */ /* 0x000fea0003c00000 */
[----:B------:R0:W1:Y:S02]  /*ef00*/  SHFL.DOWN P0, R245, R92, R93, R252 ;  /* 0x0800005d5cf57389 */ /* 0x00006400000000fc */
[----:B01----:R-:W-:Y:S05]  /*ef10*/  ENDCOLLECTIVE ;  /* 0x000000000000791b */ /* 0x003fea0003800000 */
.L_x_10700:
[----:B------:R-:W-:Y:S02]  /*ef20*/  MOV R92, R247 ;  /* 0x000000f7005c7202 */ /* 0x000fe40000000f00 */
[----:B------:R-:W-:-:S07]  /*ef30*/  MOV R96, R245 ;  /* 0x000000f500607202 */ /* 0x000fce0000000f00 */
[----:B------:R-:W-:Y:S05]  /*ef40*/  WARPSYNC.COLLECTIVE R99, `(.L_x_10701) ;  /* 0x0000000063087348 */ /* 0x000fea0003c00000 */
[----:B------:R0:W1:Y:S02]  /*ef50*/  SHFL.DOWN P0, R245, R92, R93, R252 ;  /* 0x0800005d5cf57389 */ /* 0x00006400000000fc */
[----:B01----:R-:W-:Y:S05]  /*ef60*/  ENDCOLLECTIVE ;  /* 0x000000000000791b */ /* 0x003fea0003800000 */
.L_x_10701:
[----:B------:R-:W-:Y:S05]  /*ef70*/  BRA `(.L_x_10702) ;  /* 0xffffff9000e47947 */ /* 0x000fea000383ffff */
.L_x_10561:
        /* <DEDUP_REMOVED lines=8> */
.L_x_10704:
[----:B------:R-:W-:Y:S05]  /*f000*/  BSYNC B1 ;  /* 0x0000000000017941 */ /* 0x000fea0003800000 */
.L_x_10703:
        /* <DEDUP_REMOVED lines=8> */
.L_x_10705:
[----:B------:R-:W-:Y:S02]  /*f090*/  MOV R92, R248 ;  /* 0x000000f8005c7202 */ /* 0x000fe40000000f00 */
[----:B------:R-:W-:-:S07]  /*f0a0*/  MOV R95, R245 ;  /* 0x000000f5005f7202 */ /* 0x000fce0000000f00 */
[----:B------:R-:W-:Y:S05]  /*f0b0*/  WARPSYNC.COLLECTIVE R99, `(.L_x_10706) ;  /* 0x0000000063087348 */ /* 0x000fea0003c00000 */
[----:B------:R0:W1:Y:S02]  /*f0c0*/  SHFL.DOWN P0, R245, R92, R93, R252 ;  /* 0x0800005d5cf57389 */ /* 0x00006400000000fc */
[----:B01----:R-:W-:Y:S05]  /*f0d0*/  ENDCOLLECTIVE ;  /* 0x000000000000791b */ /* 0x003fea0003800000 */
.L_x_10706:
[----:B------:R-:W-:Y:S02]  /*f0e0*/  MOV R92, R247 ;  /* 0x000000f7005c7202 */ /* 0x000fe40000000f00 */
[----:B------:R-:W-:-:S07]  /*f0f0*/  MOV R96, R245 ;  /* 0x000000f500607202 */ /* 0x000fce0000000f00 */
[----:B------:R-:W-:Y:S05]  /*f100*/  WARPSYNC.COLLECTIVE R99, `(.L_x_10707) ;  /* 0x0000000063087348 */ /* 0x000fea0003c00000 */
[----:B------:R0:W1:Y:S02]  /*f110*/  SHFL.DOWN P0, R245, R92, R93, R252 ;  /* 0x0800005d5cf57389 */ /* 0x00006400000000fc */
[----:B01----:R-:W-:Y:S05]  /*f120*/  ENDCOLLECTIVE ;  /* 0x000000000000791b */ /* 0x003fea0003800000 */
.L_x_10707:
[----:B------:R-:W-:Y:S05]  /*f130*/  BRA `(.L_x_10708) ;  /* 0xffffff9000c47947 */ /* 0x000fea000383ffff */
.L_x_10564:
        /* <DEDUP_REMOVED lines=8> */
.L_x_10710:
[----:B------:R-:W-:Y:S05]  /*f1c0*/  BSYNC B1 ;  /* 0x0000000000017941 */ /* 0x000fea0003800000 */
.L_x_10709:
        /* <DEDUP_REMOVED lines=8> */
.L_x_10711:
[----:B------:R-:W-:Y:S02]  /*f250*/  MOV R92, R248 ;  /* 0x000000f8005c7202 */ /* 0x000fe40000000f00 */
[----:B------:R-:W-:-:S07]  /*f260*/  MOV R95, R245 ;  /* 0x000000f5005f7202 */ /* 0x000fce0000000f00 */
[----:B------:R-:W-:Y:S05]  /*f270*/  WARPSYNC.COLLECTIVE R99, `(.L_x_10712) ;  /* 0x0000000063087348 */ /* 0x000fea0003c00000 */
[----:B------:R0:W1:Y:S02]  /*f280*/  SHFL.DOWN P0, R245, R92, R93, R252 ;  /* 0x0800005d5cf57389 */ /* 0x00006400000000fc */
[----:B01----:R-:W-:Y:S05]  /*f290*/  ENDCOLLECTIVE ;  /* 0x000000000000791b */ /* 0x003fea0003800000 */
.L_x_10712:
[----:B------:R-:W-:Y:S02]  /*f2a0*/  MOV R92, R247 ;  /* 0x000000f7005c7202 */ /* 0x000fe40000000f00 */
[----:B------:R-:W-:-:S07]  /*f2b0*/  MOV R96, R245 ;  /* 0x000000f500607202 */ /* 0x000fce0000000f00 */
[----:B------:R-:W-:Y:S05]  /*f2c0*/  WARPSYNC.COLLECTIVE R99, `(.L_x_10713) ;  /* 0x0000000063087348 */ /* 0x000fea0003c00000 */
[----:B------:R0:W1:Y:S02]  /*f2d0*/  SHFL.DOWN P0, R245, R92, R93, R252 ;  /* 0x0800005d5cf57389 */ /* 0x00006400000000fc */
[----:B01----:R-:W-:Y:S05]  /*f2e0*/  ENDCOLLECTIVE ;  /* 0x000000000000791b */ /* 0x003fea0003800000 */
.L_x_10713:
[----:B------:R-:W-:Y:S05]  /*f2f0*/  BRA `(.L_x_10714) ;  /* 0xffffff9000a47947 */ /* 0x000fea000383ffff */
.L_x_10567:
        /* <DEDUP_REMOVED lines=8> */
.L_x_10716:
[----:B------:R-:W-:Y:S05]  /*f380*/  BSYNC B1 ;  /* 0x0000000000017941 */ /* 0x000fea0003800000 */
.L_x_10715:
        /* <DEDUP_REMOVED lines=8> */
.L_x_10717:
[----:B------:R-:W-:Y:S02]  /*f410*/  MOV R92, R248 ;  /* 0x000000f8005c7202 */ /* 0x000fe40000000f00 */
[----:B------:R-:W-:-:S07]  /*f420*/  MOV R95, R245 ;  /* 0x000000f5005f7202 */ /* 0x000fce0000000f00 */
[----:B------:R-:W-:Y:S05]  /*f430*/  WARPSYNC.COLLECTIVE R99, `(.L_x_10718) ;  /* 0x0000000063087348 */ /* 0x000fea0003c00000 */
[----:B------:R0:W1:Y:S02]  /*f440*/  SHFL.DOWN P0, R245, R92, R93, R252 ;  /* 0x0800005d5cf57389 */ /* 0x00006400000000fc */
[----:B01----:R-:W-:Y:S05]  /*f450*/  ENDCOLLECTIVE ;  /* 0x000000000000791b */ /* 0x003fea0003800000 */
.L_x_10718:
[----:B------:R-:W-:Y:S02]  /*f460*/  MOV R92, R247 ;  /* 0x000000f7005c7202 */ /* 0x000fe40000000f00 */
[----:B------:R-:W-:-:S07]  /*f470*/  MOV R96, R245 ;  /* 0x000000f500607202 */ /* 0x000fce0000000f00 */
[----:B------:R-:W-:Y:S05]  /*f480*/  WARPSYNC.COLLECTIVE R99, `(.L_x_10719) ;  /* 0x0000000063087348 */ /* 0x000fea0003c00000 */
[----:B------:R0:W1:Y:S02]  /*f490*/  SHFL.DOWN P0, R245, R92, R93, R252 ;  /* 0x0800005d5cf57389 */ /* 0x00006400000000fc */
[----:B01----:R-:W-:Y:S05]  /*f4a0*/  ENDCOLLECTIVE ;  /* 0x000000000000791b */ /* 0x003fea0003800000 */
.L_x_10719:
[----:B------:R-:W-:Y:S05]  /*f4b0*/  BRA `(.L_x_10720) ;  /* 0xffffff9000847947 */ /* 0x000fea000383ffff */
.L_x_10570:
        /* <DEDUP_REMOVED lines=8> */
.L_x_10722:
[----:B------:R-:W-:Y:S05]  /*f540*/  BSYNC B1 ;  /* 0x0000000000017941 */ /* 0x000fea0003800000 */
.L_x_10721:
        /* <DEDUP_REMOVED lines=9> */
.L_x_10723:
[----:B------:R-:W-:Y:S02]  /*f5e0*/  MOV R98, R248 ;  /* 0x000000f800627202 */ /* 0x000fe40000000f00 */
[----:B------:R-:W-:-:S07]  /*f5f0*/  MOV R241, R92 ;  /* 0x0000005c00f17202 */ /* 0x000fce0000000f00 */
[----:B------:R-:W-:Y:S05]  /*f600*/  WARPSYNC.COLLECTIVE R99, `(.L_x_10724) ;  /* 0x0000000063087348 */ /* 0x000fea0003c00000 */
[----:B------:R0:W1:Y:S02]  /*f610*/  SHFL.IDX P3, R92, R98, R95, R94 ;  /* 0x0000005f625c7389 */ /* 0x000064000006005e */
[----:B01----:R-:W-:Y:S05]  /*f620*/  ENDCOLLECTIVE ;  /* 0x000000000000791b */ /* 0x003fea0003800000 */
.L_x_10724:
        /* <DEDUP_REMOVED lines=14> */
.L_x_10725:
[----:B------:R-:W-:Y:S01]  /*f710*/  MOV R98, R88 ;  /* 0x0000005800627202 */ /* 0x000fe20000000f00 */
[----:B------:R-:W-:Y:S01]  /*f720*/  FADD.FTZ R240, R92, R93 ;  /* 0x0000005d5cf07221 */ /* 0x000fe20000010000 */
[----:B------:R-:W-:Y:S01]  /*f730*/  MOV R92, R250 ;  /* 0x000000fa005c7202 */ /* 0x000fe20000000f00 */
[----:B------:R-:W-:-:S07]  /*f740*/  HFMA2 R93, -RZ, RZ, 0, 5.9604644775390625e-08 ;  /* 0x00000001ff5d7431 */ /* 0x000fce00000001ff */
[----:B------:R-:W-:Y:S05]  /*f750*/  WARPSYNC.COLLECTIVE R99, `(.L_x_10726) ;  /* 0x0000000063087348 */ /* 0x000fea0003c00000 */
[----:B------:R0:W1:Y:S02]  /*f760*/  SHFL.DOWN P0, R245, R92, R93, R252 ;  /* 0x0800005d5cf57389 */ /* 0x00006400000000fc */
[----:B01----:R-:W-:Y:S05]  /*f770*/  ENDCOLLECTIVE ;  /* 0x000000000000791b */ /* 0x003fea0003800000 */
.L_x_10726:
[----:B------:R-:W-:Y:S02]  /*f780*/  MOV R92, R249 ;  /* 0x000000f9005c7202 */ /* 0x000fe40000000f00 */
[----:B------:R-:W-:-:S07]  /*f790*/  MOV R96, R245 ;  /* 0x000000f500607202 */ /* 0x000fce0000000f00 */
[----:B------:R-:W-:Y:S05]  /*f7a0*/  WARPSYNC.COLLECTIVE R99, `(.L_x_10727) ;  /* 0x0000000063087348 */ /* 0x000fea0003c00000 */
[----:B------:R0:W1:Y:S02]  /*f7b0*/  SHFL.DOWN P0, R245, R92, R93, R252 ;  /* 0x0800005d5cf57389 */ /* 0x00006400000000fc */
[----:B01----:R-:W-:Y:S05]  /*f7c0*/  ENDCOLLECTIVE ;  /* 0x000000000000791b */ /* 0x003fea0003800000 */
.L_x_10727:
[----:B------:R-:W-:Y:S02]  /*f7d0*/  MOV R92, R248 ;  /* 0x000000f8005c7202 */ /* 0x000fe40000000f00 */
[----:B------:R-:W-:-:S07]  /*f7e0*/  MOV R97, R245 ;  /* 0x000000f500617202 */ /* 0x000fce0000000f00 */
[----:B------:R-:W-:Y:S05]  /*f7f0*/  WARPSYNC.COLLECTIVE R99, `(.L_x_10728) ;  /* 0x0000000063087348 */ /* 0x000fea0003c00000 */
[----:B------:R0:W1:Y:S02]  /*f800*/  SHFL.DOWN P0, R245, R92, R93, R252 ;  /* 0x0800005d5cf57389 */ /* 0x00006400000000fc */
[----:B01----:R-:W-:Y:S05]  /*f810*/  ENDCOLLECTIVE ;  /* 0x000000000000791b */ /* 0x003fea0003800000 */
.L_x_10728:
[----:B------:R-:W-:Y:S02]  /*f820*/  MOV R92, R247 ;  /* 0x000000f7005c7202 */ /* 0x000fe40000000f00 */
[----:B------:R-:W-:-:S07]  /*f830*/  MOV R244, R245 ;  /* 0x000000f500f47202 */ /* 0x000fce0000000f00 */
[----:B------:R-:W-:Y:S05]  /*f840*/  WARPSYNC.COLLECTIVE R99, `(.L_x_10729) ;  /* 0x0000000063087348 */ /* 0x000fea0003c00000 */
[----:B------:R0:W1:Y:S02]  /*f850*/  SHFL.DOWN P0, R245, R92, R93, R252 ;  /* 0x0800005d5cf57389 */ /* 0x00006400000000fc */
[----:B01----:R-:W-:Y:S05]  /*f860*/  ENDCOLLECTIVE ;  /* 0x000000000000791b */ /* 0x003fea0003800000 */
.L_x_10729:
[----:B------:R-:W-:Y:S05]  /*f870*/  WARPSYNC.COLLECTIVE R99, `(.L_x_10730) ;  /* 0x0000000063087348 */ /* 0x000fea0003c00000 */
[----:B------:R0:W1:Y:S02]  /*f880*/  SHFL.IDX P3, R92, R98, R95, R94 ;  /* 0x0000005f625c7389 */ /* 0x000064000006005e */
[----:B01----:R-:W-:Y:S05]  /*f890*/  ENDCOLLECTIVE ;  /* 0x000000000000791b */ /* 0x003fea0003800000 */
.L_x_10730:
[----:B------:R-:W-:Y:S02]  /*f8a0*/  MOV R98, R89 ;  /* 0x0000005900627202 */ /* 0x000fe40000000f00 */
[----:B------:R-:W-:-:S07]  /*f8b0*/  MOV R246, R92 ;  /* 0x0000005c00f67202 */ /* 0x000fce0000000f00 */
[----:B------:R-:W-:Y:S05]  /*f8c0*/  WARPSYNC.COLLECTIVE R99, `(.L_x_10731) ;  /* 0x0000000063087348 */ /* 0x000fea0003c00000 */
[----:B------:R0:W1:Y:S02]  /*f8d0*/  SHFL.IDX P3, R92, R98, R95, R94 ;  /* 0x0000005f625c7389 */ /* 0x000064000006005e */
[----:B01----:R-:W-:Y:S05]  /*f8e0*/  ENDCOLLECTIVE ;  /* 0x000000000000791b */ /* 0x003fea0003800000 */
.L_x_10731:
[----:B------:R-:W-:Y:S02]  /*f8f0*/  MOV R98, R90 ;  /* 0x0000005a00627202 */ /* 0x000fe40000000f00 */
[----:B------:R-:W-:-:S07]  /*f900*/  MOV R93, R92 ;  /* 0x0000005c005d7202 */ /* 0x000fce0000000f00 */
[----:B------:R-:W-:Y:S05]  /*f910*/  WARPSYNC.COLLECTIVE R99, `(.L_x_10732) ;  /* 0x0000000063087348 */ /* 0x000fea0003c00000 */
[----:B------:R0:W1:Y:S02]  /*f920*/  SHFL.IDX P3, R92, R98, R95, R94 ;  /* 0x0000005f625c7389 */ /* 0x000064000006005e */
[----:B01----:R-:W-:Y:S05]  /*f930*/  ENDCOLLECTIVE ;  /* 0x000000000000791b */ /* 0x003fea0003800000 */
.L_x_10732:
[----:B------:R-:W-:Y:S02]  /*f940*/  MOV R98, R91 ;  /* 0x0000005b00627202 */ /* 0x000fe40000000f00 */
[----:B------:R-:W-:-:S07]  /*f950*/  MOV R251, R92 ;  /* 0x0000005c00fb7202 */ /* 0x000fce0000000f00 */
[----:B------:R-:W-:Y:S05]  /*f960*/  WARPSYNC.COLLECTIVE R99, `(.L_x_10733) ;  /* 0x0000000063087348 */ /* 0x000fea0003c00000 */
[----:B------:R0:W1:Y:S02]  /*f970*/  SHFL.IDX P3, R92, R98, R95, R94 ;  /* 0x0000005f625c7389 */ /* 0x000064000006005e */
[----:B01----:R-:W-:Y:S05]  /*f980*/  ENDCOLLECTIVE ;  /* 0x000000000000791b */ /* 0x003fea0003800000 */
.L_x_10733:
[----:B------:R-:W-:Y:S02]  /*f990*/  MOV R252, R92 ;  /* 0x0000005c00fc7202 */ /* 0x000fe40000000f00 */
[----:B------:R-:W-:Y:S01]  /*f9a0*/  MOV R92, R246 ;  /* 0x000000f6005c7202 */ /* 0x000fe20000000f00 */
[----:B------:R-:W-:Y:S06]  /*f9b0*/  BRA `(.L_x_10734) ;  /* 0xffffff8c00e07947 */ /* 0x000fec000383ffff */
.L_x_10735:
        /* <DEDUP_REMOVED lines=12> */
.L_x_18711:


//--------------------- .text._Z25selective_scan_bwd_kernelI32Selective_Scan_bwd_kernel_traitsILi64ELi16ELb1ELb1ELb0ELb0ELb0EfN3c107complexIfEEEEv12SSMParamsBwd --------------------------
	.section	.text._Z25selective_scan_bwd_kernelI32Selective_Scan_bwd_kernel_traitsILi64ELi16ELb1ELb1ELb0ELb0ELb0EfN3c107complexIfEEEEv12SSMParamsBwd,"ax",@progbits
	.align	128
        .global         _Z25selective_scan_bwd_kernelI32Selective_Scan_bwd_kernel_traitsILi64ELi16ELb1ELb1ELb0ELb0ELb0EfN3c107complexIfEEEEv12SSMParamsBwd
        .type           _Z25selective_scan_bwd_kernelI32Selective_Scan_bwd_kernel_traitsILi64ELi16ELb1ELb1ELb0ELb0ELb0EfN3c107complexIfEEEEv12SSMParamsBwd,@function
        .size           _Z25selective_scan_bwd_kernelI32Selective_Scan_bwd_kernel_traitsILi64ELi16ELb1ELb1ELb0ELb0ELb0EfN3c107complexIfEEEEv12SSMParamsBwd,(.L_x_18712 - _Z25selective_scan_bwd_kernelI32Selective_Scan_bwd_kernel_traitsILi64ELi16ELb1ELb1ELb0ELb0ELb0EfN3c107complexIfEEEEv12SSMParamsBwd)
        .other          _Z25selective_scan_bwd_kernelI32Selective_Scan_bwd_kernel_traitsILi64ELi16ELb1ELb1ELb0ELb0ELb0EfN3c107complexIfEEEEv12SSMParamsBwd,@"STO_CUDA_ENTRY STV_DEFAULT"
_Z25selective_scan_bwd_kernelI32Selective_Scan_bwd_kernel_traitsILi64ELi16ELb1ELb1ELb0ELb0ELb0EfN3c107complexIfEEEEv12SSMParamsBwd:
.text._Z25selective_scan_bwd_kernelI32Selective_Scan_bwd_kernel_traitsILi64ELi16ELb1ELb1ELb0ELb0ELb0EfN3c107complexIfEEEEv12SSMParamsBwd:
[----:B------:R-:W-:Y:S01]  /*0000*/  LDC R1, c[0x0][0x37c] ;  /* 0x0000df00ff017b82 */ /* 0x000fe20000000800 */
[----:B------:R-:W0:Y:S07]  /*0010*/  LDCU.64 UR4, c[0x0][0x458] ;  /* 0x00008b00ff0477ac */ /* 0x000e2e0008000a00 */
[----:B------:R-:W1:Y:S01]  /*0020*/  S2UR UR8, SR_CTAID.Y ;  /* 0x00000000000879c3 */ /* 0x000e620000002600 */
[----:B------:R-:W2:Y:S01]  /*0030*/  LDCU.64 UR6, c[0x0][0x470] ;  /* 0x00008e00ff0677ac */ /* 0x000ea20008000a00 */
[----:B------:R-:W3:Y:S01]  /*0040*/  LDCU.64 UR28, c[0x0][0x358] ;  /* 0x00006b00ff1c77ac */ /* 0x000ee20008000a00 */
[----:B------:R-:W4:Y:S01]  /*0050*/  LDCU UR30, c[0x0][0x398] ;  /* 0x00007300ff1e77ac */ /* 0x000f220008000800 */
        /* <DEDUP_REMOVED lines=24> */
[----:B------:R-:W5:Y:S01]  /*01e0*/  S2UR UR6, SR_CTAID.X ;  /* 0x00000000000679c3 */ /* 0x000f620000002500 */
[----:B--2---:R-:W-:Y:S01]  /*01f0*/  ULEA UR22, UR24, 0xfffffc00, 0xa ;  /* 0xfffffc0018167891 */ /* 0x004fe2000f8e50ff */
[----:B------:R-:W-:Y:S01]  /*0200*/  HFMA2 R149, -RZ, RZ, 0, 0 ;  /* 0x00000000ff957431 */ /* 0x000fe200000001ff */
[----:B------:R-:W-:-:S02]  /*0210*/  IABS R0, R0 ;  /* 0x0000000000007213 */ /* 0x000fc40000000000 */
[----:B------:R-:W-:Y:S01]  /*0220*/  USHF.R.S32.HI UR23, URZ, 0x1f, UR22 ;  /* 0x0000001fff177899 */ /* 0x000fe20008011416 */
[----:B------:R-:W-:Y:S02]  /*0230*/  MOV R147, RZ ;  /* 0x000000ff00937202 */ /* 0x000fe40000000f00 */
[----:B------:R-:W-:-:S13]  /*0240*/  R2UR UR31, R0 ;  /* 0x00000000001f72ca */ /* 0x000fda00000e0000 */
        /* <DEDUP_REMOVED lines=17> */
[----:B------:R-:W2:Y:S01]  /*0360*/  LDCU.64 UR10, c[0x0][0x3b0] ;  /* 0x00007600ff0a77ac */ /* 0x000ea20008000a00 */
[----:B------:R-:W-:Y:S01]  /*0370*/  MOV R0, UR8 ;  /* 0x0000000800007c02 */ /* 0x000fe20008000f00 */
[----:B0-----:R-:W-:-:S03]  /*0380*/  ULEA UR14, UP3, UR17, UR14, 0x2 ;  /* 0x0000000e110e7291 */ /* 0x001fc6000f8610ff */
[----:B------:R-:W0:Y:S01]  /*0390*/  F2I.FTZ.U32.TRUNC.NTZ R2, R2 ;  /* 0x0000000200027305 */ /* 0x000e22000021f000 */
[----:B------:R-:W-:Y:S01]  /*03a0*/  IABS R0, R0 ;  /* 0x0000000000007213 */ /* 0x000fe20000000000 */
[----:B------:R-:W-:Y:S02]  /*03b0*/  ULEA UR12, UP1, UR9, UR12, 0x2 ;  /* 0x0000000c090c7291 */ /* 0x000fe4000f8210ff */
[----:B------:R-:W-:Y:S01]  /*03c0*/  ULEA.HI.X UR17, UR17, UR15, UR7, 0x2, UP3 ;  /* 0x0000000f11117291 */ /* 0x000fe200098f1407 */
[----:B------:R-:W-:Y:S01]  /*03d0*/  R2UR UR27, R0 ;  /* 0x00000000001b72ca */ /* 0x000fe200000e0000 */
[----:B------:R-:W-:Y:S02]  /*03e0*/  ULEA.HI.X UR13, UR9, UR13, UR16, 0x2, UP1 ;  /* 0x0000000d090d7291 */ /* 0x000fe400088f1410 */
[----:B------:R-:W-:Y:S01]  /*03f0*/  UISETP.NE.AND UP1, UPT, UR30, URZ, UPT ;  /* 0x000000ff1e00728c */ /* 0x000fe2000bf25270 */
[----:B------:R-:W3:Y:S01]  /*0400*/  LDCU.64 UR18, c[0x0][0x4b8] ;  /* 0x00009700ff1277ac */ /* 0x000ee20008000a00 */
[----:B0-----:R-:W-:-:S13]  /*0410*/  R2UR UR5, R2 ;  /* 0x00000000020572ca */ /* 0x001fda00000e0000 */
        /* <DEDUP_REMOVED lines=19> */
[----:B------:R-:W-:Y:S02]  /*0550*/  UIADD3 UR4, UP3, UPT, UR22, UR4, URZ ;  /* 0x0000000416047290 */ /* 0x000fe4000ff7e0ff */
[----:B--2---:R-:W-:Y:S02]  /*0560*/  UIMAD.WIDE.U32 UR20, UR6, UR10, URZ ;  /* 0x0000000a061472a5 */ /* 0x004fe4000f8e00ff */
[----:B------:R-:W-:Y:S02]  /*0570*/  UIADD3.X UR15, UPT, UPT, UR23, UR15, URZ, UP3, !UPT ;  /* 0x0000000f170f7290 */ /* 0x000fe40009ffe4ff */
[----:B------:R-:W-:-:S02]  /*0580*/  UIMAD UR21, UR6, UR11, UR21 ;  /* 0x0000000b061572a4 */ /* 0x000fc4000f8e0215 */
[----:B------:R-:W-:Y:S02]  /*0590*/  @UP0 UIADD3 UR7, UPT, UPT, UR7, 0x1, URZ ;  /* 0x0000000107070890 */ /* 0x000fe4000fffe0ff */
[----:B------:R-:W-:Y:S02]  /*05a0*/  UISETP.NE.U32.AND UP0, UPT, UR36, URZ, UPT ;  /* 0x000000ff2400728c */ /* 0x000fe4000bf05070 */
[----:B------:R-:W-:Y:S02]  /*05b0*/  @!UP2 UIADD3 UR7, UPT, UPT, -UR7, URZ, URZ ;  /* 0x000000ff0707a290 */ /* 0x000fe4000fffe1ff */
[----:B------:R-:W-:Y:S02]  /*05c0*/  UISETP.NE.AND.EX UP0, UPT, UR37, URZ, UPT, UP0 ;  /* 0x000000ff2500728c */ /* 0x000fe4000bf05300 */
[----:B------:R-:W-:Y:S02]  /*05d0*/  ULEA UR16, UP2, UR4, UR34, 0x2 ;  /* 0x0000002204107291 */ /* 0x000fe4000f8410ff */
[----:B------:R-:W-:-:S02]  /*05e0*/  @!UP1 ULOP3.LUT UR7, URZ, UR30, URZ, 0x33, !UPT ;  /* 0x0000001eff079292 */ /* 0x000fc4000f8e33ff */
[----:B------:R-:W-:Y:S02]  /*05f0*/  ULEA.HI.X UR15, UR4, UR35, UR15, 0x2, UP2 ;  /* 0x00000023040f7291 */ /* 0x000fe400090f140f */
[----:B------:R-:W-:Y:S01]  /*0600*/  USHF.R.S32.HI UR4, URZ, 0x1f, UR7 ;  /* 0x0000001fff047899 */ /* 0x000fe20008011407 */
[----:B------:R-:W2:Y:S02]  /*0610*/  LDCU.64 UR22, c[0x0][0x538] ;  /* 0x0000a700ff1677ac */ /* 0x000ea40008000a00 */
[----:B------:R-:W4:Y:S01]  /*0620*/  @UP0 LDCU UR25, c[0x0][0x384] ;  /* 0x00007080ff1907ac */ /* 0x000f220008000800 */
[----:B0-----:R-:W-:Y:S02]  /*0630*/  UIMAD UR5, UR4, UR26, URZ ;  /* 0x0000001a040572a4 */ /* 0x001fe4000f8e02ff */
[----:B-1----:R-:W-:Y:S02]  /*0640*/  UIMAD UR11, UR4, UR32, URZ ;  /* 0x00000020040b72a4 */ /* 0x002fe4000f8e02ff */
[----:B------:R-:W-:-:S02]  /*0650*/  UIMAD.WIDE.U32 UR20, UR7, UR26, UR20 ;  /* 0x0000001a071472a5 */ /* 0x000fc4000f8e0014 */
[----:B------:R-:W-:Y:S02]  /*0660*/  UIMAD UR9, UR7, UR27, UR5 ;  /* 0x0000001b070972a4 */ /* 0x000fe4000f8e0205 */
[----:B------:R-:W-:Y:S02]  /*0670*/  UIMAD.WIDE.U32 UR4, UR7, UR32, URZ ;  /* 0x00000020070472a5 */ /* 0x000fe4000f8e00ff */
[----:B------:R-:W-:Y:S01]  /*0680*/  UIMAD UR11, UR7, UR33, UR11 ;  /* 0x00000021070b72a4 */ /* 0x000fe2000f8e020b */
[----:B------:R-:W0:Y:S01]  /*0690*/  @UP0 LDCU UR26, c[0x0][0x38c] ;  /* 0x00007180ff1a07ac */ /* 0x000e220008000800 */
[----:B------:R-:W1:Y:S01]  /*06a0*/  LDCU.64 UR30, c[0x0][0x448] ;  /* 0x00008900ff1e77ac */ /* 0x000e620008000a00 */
[----:B------:R-:W-:Y:S01]  /*06b0*/  ULEA UR7, UR24, 0xfffff800, 0xb ;  /* 0xfffff80018077891 */ /* 0x000fe2000f8e58ff */
[----:B------:R-:W5:Y:S01]  /*06c0*/  @UP0 LDCU.64 UR32, c[0x0][0x480] ;  /* 0x00009000ff2007ac */ /* 0x000f620008000a00 */
[----:B---3--:R-:W-:Y:S02]  /*06d0*/  USHF.R.U64 UR10, UR18, 0x1, UR19 ;  /* 0x00000001120a7899 */ /* 0x008fe40008001213 */
[----:B------:R-:W-:-:S02]  /*06e0*/  UIADD3 UR20, UP1, UPT, UR7, UR20, URZ ;  /* 0x0000001407147290 */ /* 0x000fc4000ff3e0ff */
[----:B------:R-:W-:Y:S02]  /*06f0*/  UIADD3 UR9, UPT, UPT, UR21, UR9, URZ ;  /* 0x0000000915097290 */ /* 0x000fe4000fffe0ff */
[----:B------:R-:W-:Y:S02]  /*0700*/  USHF.R.U32.HI UR18, URZ, 0x1, UR19 ;  /* 0x00000001ff127899 */ /* 0x000fe40008011613 */
[----:B------:R-:W-:Y:S02]  /*0710*/  UIADD3 UR5, UPT, UPT, UR5, UR11, URZ ;  /* 0x0000000b05057290 */ /* 0x000fe4000fffe0ff */
[----:B------:R-:W-:Y:S02]  /*0720*/  ULEA.HI.X.SX32 UR7, UR7, UR9, 0x1, UP1 ;  /* 0x0000000907077291 */ /* 0x000fe400088f0eff */
[----:B------:R-:W-:Y:S02]  /*0730*/  UIMAD UR18, UR18, UR6, URZ ;  /* 0x00000006121272a4 */ /* 0x000fe4000f8e02ff */
[----:B----4-:R-:W-:-:S02]  /*0740*/  @UP0 UIMAD UR9, UR6, UR25, UR8 ;  /* 0x00000019060902a4 */ /* 0x010fc4000f8e0208 */
[----:B------:R-:W-:Y:S02]  /*0750*/  UIMAD.WIDE.U32 UR10, UR6, UR10, UR4 ;  /* 0x0000000a060a72a5 */ /* 0x000fe4000f8e0004 */
[----:B------:R-:W-:Y:S02]  /*0760*/  @UP0 UIMAD UR4, UR9, UR24, URZ ;  /* 0x00000018090402a4 */ /* 0x000fe4000f8e02ff */
[----:B------:R-:W-:Y:S02]  /*0770*/  UIADD3 UR5, UPT, UPT, UR11, UR18, URZ ;  /* 0x000000120b057290 */ /* 0x000fe4000fffe0ff */
[----:B--2---:R-:W-:Y:S02]  /*0780*/  ULEA UR9, UP1, UR10, UR22, 0x3 ;  /* 0x000000160a097291 */ /* 0x004fe4000f8218ff */
[----:B0-----:R-:W-:Y:S02]  /*0790*/  @UP0 UIMAD UR11, UR4, UR26, URZ ;  /* 0x0000001a040b02a4 */ /* 0x001fe4000f8e02ff */
[----:B-1----:R-:W-:-:S02]  /*07a0*/  ULEA UR19, UP2, UR20, UR30, 0x2 ;  /* 0x0000001e14137291 */ /* 0x002fc4000f8410ff */
[----:B------:R-:W-:Y:S01]  /*07b0*/  ULEA.HI.X UR10, UR10, UR23, UR5, 0x3, UP1 ;  /* 0x000000170a0a7291 */ /* 0x000fe200088f1c05 */
[----:B------:R-:W-:Y:S02]  /*07c0*/  UMOV UR4, URZ ;  /* 0x000000ff00047c82 */ /* 0x000fe40008000000 */
[----:B------:R-:W-:Y:S01]  /*07d0*/  UMOV UR5, URZ ;  /* 0x000000ff00057c82 */ /* 0x000fe20008000000 */
[----:B-----5:R-:W-:Y:S02]  /*07e0*/  @UP0 UIMAD.WIDE UR4, UR11, 0x10, UR32 ;  /* 0x000000100b0408a5 */ /* 0x020fe4000f8e0220 */
        /* <DEDUP_REMOVED lines=15> */
[----:B------:R-:W-:Y:S01]  /*08e0*/  UMOV UR19, UR20 ;  /* 0x0000001400137c82 */ /* 0x000fe20008000000 */
[C---:B0-----:R-:W-:Y:S02]  /*08f0*/  SHF.L.U32 R0, R144.reuse, 0x2, RZ ;  /* 0x0000000290007819 */ /* 0x041fe400000006ff */
[C---:B------:R-:W-:Y:S02]  /*0900*/  LOP3.LUT R146, R144.reuse, 0x1f, RZ, 0xc0, !PT ;  /* 0x0000001f90927812 */ /* 0x040fe400078ec0ff */
[C---:B------:R-:W-:Y:S02]  /*0910*/  LOP3.LUT R145, R144.reuse, 0x3e0, RZ, 0xc0, !PT ;  /* 0x000003e090917812 */ /* 0x040fe400078ec0ff */
[----:B------:R-:W-:Y:S02]  /*0920*/  LEA R144, R144, UR8, 0x4 ;  /* 0x0000000890907c11 */ /* 0x000fe4000f8e20ff */
[----:B--2---:R-:W-:-:S07]  /*0930*/  LOP3.LUT R0, R0, 0xf80, RZ, 0xc0, !PT ;  /* 0x00000f8000007812 */ /* 0x004fce00078ec0ff */
.L_x_10836:
[----:B------:R-:W0:Y:S01]  /*0940*/  S2R R143, SR_TID.X ;  /* 0x00000000008f7919 */ /* 0x000e220000002100 */
[----:B-1----:R-:W-:Y:S02]  /*0950*/  MOV R2, UR12 ;  /* 0x0000000c00027c02 */ /* 0x002fe40008000f00 */
[----:B------:R-:W-:Y:S01]  /*0960*/  MOV R3, UR13 ;  /* 0x0000000d00037c02 */ /* 0x000fe20008000f00 */
[----:B------:R-:W-:Y:S01]  /*0970*/  BAR.SYNC.DEFER_BLOCKING 0x0 ;  /* 0x0000000000007b1d */ /* 0x000fe20000010000 */
[----:B0-----:R-:W-:-:S05]  /*0980*/  LOP3.LUT R7, R0, 0x1f, R143, 0xf8, !PT ;  /* 0x0000001f00077812 */ /* 0x001fca00078ef88f */
[----:B------:R-:W-:-:S05]  /*0990*/  IMAD.WIDE.U32 R2, R7, 0x10, R2 ;  /* 0x0000001007027825 */ /* 0x000fca00078e0002 */
[----:B------:R-:W2:Y:S04]  /*09a0*/  LDG.E.128 R8, desc[UR28][R2.64] ;  /* 0x0000001c02087981 */ /* 0x000ea8000c1e1d00 */
[----:B------:R-:W3:Y:S04]  /*09b0*/  LDG.E.128 R12, desc[UR28][R2.64+0x200] ;  /* 0x0002001c020c7981 */ /* 0x000ee8000c1e1d00 */
[----:B------:R-:W4:Y:S04]  /*09c0*/  LDG.E.128 R16, desc[UR28][R2.64+0x400] ;  /* 0x0004001c02107981 */ /* 0x000f28000c1e1d00 */
[----:B------:R0:W5:Y:S01]  /*09d0*/  LDG.E.128 R20, desc[UR28][R2.64+0x600] ;  /* 0x0006001c02147981 */ /* 0x000162000c1e1d00 */
[----:B------:R-:W1:Y:S01]  /*09e0*/  S2UR UR20, SR_CgaCtaId ;  /* 0x00000000001479c3 */ /* 0x000e620000008800 */
[----:B------:R-:W-:Y:S01]  /*09f0*/  UMOV UR8, 0x400 ;  /* 0x0000040000087882 */ /* 0x000fe20000000000 */
[----:B------:R-:W-:Y:S01]  /*0a00*/  MOV R4, UR14 ;  /* 0x0000000e00047c02 */ /* 0x000fe20008000f00 */
[----:B------:R-:W1:Y:S01]  /*0a10*/  S2R R142, SR_LANEID ;  /* 0x00000000008e7919 */ /* 0x000e620000000000 */
[----:B------:R-:W-:-:S03]  /*0a20*/  MOV R5, UR17 ;  /* 0x0000001100057c02 */ /* 0x000fc60008000f00 */
[----:B0-----:R-:W-:Y:S01]  /*0a30*/  IMAD.WIDE.U32 R2, R7, 0x10, R4 ;  /* 0x0000001007027825 */ /* 0x001fe200078e0004 */
[----:B-1----:R-:W-:-:S06]  /*0a40*/  ULEA UR8, UR20, UR8, 0x18 ;  /* 0x0000000814087291 */ /* 0x002fcc000f8ec0ff */
[----:B------:R-:W-:Y:S02]  /*0a50*/  MOV R122, UR8 ;  /* 0x00000008007a7c02 */ /* 0x000fe40008000f00 */
[----:B------:R-:W-:-:S03]  /*0a60*/  IADD3 R141, PT, PT, R0, R142, RZ ;  /* 0x0000008e008d7210 */ /* 0x000fc60007ffe0ff */
[----:B------:R-:W0:Y:S01]  /*0a70*/  LDCU UR8, c[0x0][0x38c] ;  /* 0x00007180ff0877ac */ /* 0x000e220008000800 */
[----:B------:R-:W-:Y:S02]  /*0a80*/  IADD3 R41, PT, PT, R145, R142, RZ ;  /* 0x0000008e91297210 */ /* 0x000fe40007ffe0ff */
[-C--:B------:R-:W-:Y:S02]  /*0a90*/  LEA R141, R141, R122.reuse, 0x4 ;  /* 0x0000007a8d8d7211 */ /* 0x080fe400078e20ff */
[----:B------:R-:W-:-:S03]  /*0aa0*/  LEA R140, R41, R122, 0x6 ;  /* 0x0000007a298c7211 */ /* 0x000fc600078e30ff */
        /* <DEDUP_REMOVED lines=84> */
[----:B------:R-:W0:Y:S01]  /*0ff0*/  S2UR UR8, SR_CTAID.Y ;  /* 0x00000000000879c3 */ /* 0x000e220000002600 */
[----:B------:R-:W1:Y:S01]  /*1000*/  S2R R33, SR_TID.X ;  /* 0x0000000000217919 */ /* 0x000e620000002100 */
[----:B------:R-:W0:Y:S01]  /*1010*/  LDCU.64 UR24, c[0x0][0x3a0] ;  /* 0x00007400ff1877ac */ /* 0x000e220008000a00 */
[----:B------:R-:W-:Y:S01]  /*1020*/  FADD.FTZ R135, R32, UR6 ;  /* 0x0000000620877e21 */ /* 0x000fe20008010000 */
[----:B------:R-:W-:Y:S01]  /*1030*/  FADD.FTZ R132, R35, UR6 ;  /* 0x0000000623847e21 */ /* 0x000fe20008010000 */
[----:B------:R-:W-:Y:S01]  /*1040*/  FADD.FTZ R31, R26, UR6 ;  /* 0x000000061a1f7e21 */ /* 0x000fe20008010000 */
[----:B------:R-:W2:Y:S01]  /*1050*/  LDCU.64 UR26, c[0x0][0x3d8] ;  /* 0x00007b00ff1a77ac */ /* 0x000ea20008000a00 */
[----:B------:R-:W-:Y:S01]  /*1060*/  FADD.FTZ R35, R24, UR6 ;  /* 0x0000000618237e21 */ /* 0x000fe20008010000 */
[----:B------:R-:W-:Y:S01]  /*1070*/  FADD.FTZ R32, R27, UR6 ;  /* 0x000000061b207e21 */ /* 0x000fe20008010000 */
[----:B------:R-:W-:Y:S01]  /*1080*/  FADD.FTZ R26, R21, R21 ;  /* 0x00000015151a7221 */ /* 0x000fe20000010000 */
[----:B------:R-:W-:Y:S01]  /*1090*/  FADD.FTZ R27, R18, UR6 ;  /* 0x00000006121b7e21 */ /* 0x000fe20008010000 */
        /* <DEDUP_REMOVED lines=8> */
[----:B------:R-:W-:Y:S01]  /*1120*/  FADD.FTZ R12, R7, R7 ;  /* 0x00000007070c7221 */ /* 0x000fe20000010000 */
[----:B------:R-:W-:Y:S01]  /*1130*/  SHF.L.U32 R41, R41, 0x3, RZ ;  /* 0x0000000329297819 */ /* 0x000fe200000006ff */
[----:B------:R-:W-:Y:S01]  /*1140*/  FADD.FTZ R133, R34, UR6 ;  /* 0x0000000622857e21 */ /* 0x000fe20008010000 */
[----:B------:R-:W-:Y:S01]  /*1150*/  FADD.FTZ R34, R25, UR6 ;  /* 0x0000000619227e21 */ /* 0x000fe20008010000 */
[----:B------:R-:W-:Y:S01]  /*1160*/  PLOP3.LUT P0, PT, PT, PT, UP0, 0x80, 0x8 ;  /* 0x000000000008781c */ /* 0x000fe20003f0f008 */
[----:B------:R-:W-:Y:S01]  /*1170*/  FADD.FTZ R28, R19, UR6 ;  /* 0x00000006131c7e21 */ /* 0x000fe20008010000 */
[----:B------:R-:W-:Y:S01]  /*1180*/  LEA.HI.SX32 R51, R41, R41, 0x1b ;  /* 0x0000002929337211 */ /* 0x000fe200078fdaff */
[----:B------:R-:W-:Y:S01]  /*1190*/  FADD.FTZ R0, R20, R20 ;  /* 0x0000001414007221 */ /* 0x000fe20000010000 */
[----:B------:R-:W-:Y:S01]  /*11a0*/  FADD.FTZ R25, R22, R22 ;  /* 0x0000001616197221 */ /* 0x000fe20000010000 */
[----:B0-----:R-:W-:Y:S01]  /*11b0*/  UIMAD.WIDE.U32 UR20, UR8, UR24, URZ ;  /* 0x00000018081472a5 */ /* 0x001fe2000f8e00ff */
[----:B------:R-:W-:Y:S01]  /*11c0*/  FADD.FTZ R29, R16, UR6 ;  /* 0x00000006101d7e21 */ /* 0x000fe20008010000 */
[----:B--2---:R-:W-:Y:S01]  /*11d0*/  UIMAD.WIDE.U32 UR22, UR8, UR26, URZ ;  /* 0x0000001a081672a5 */ /* 0x004fe2000f8e00ff */
[----:B------:R-:W-:Y:S01]  /*11e0*/  FADD.FTZ R30, R17, UR6 ;  /* 0x00000006111e7e21 */ /* 0x000fe20008010000 */
[----:B------:R-:W-:Y:S01]  /*11f0*/  FADD.FTZ R22, R13, R13 ;  /* 0x0000000d0d167221 */ /* 0x000fe20000010000 */
[----:B-1----:R-:W-:Y:S01]  /*1200*/  SHF.L.U32 R2, R33, 0x2, RZ ;  /* 0x0000000221027819 */ /* 0x002fe200000006ff */
[----:B------:R-:W-:Y:S01]  /*1210*/  FADD.FTZ R20, R15, R15 ;  /* 0x0000000f0f147221 */ /* 0x000fe20000010000 */
[----:B------:R-:W-:Y:S01]  /*1220*/  ISETP.NE.AND P2, PT, R33, 0x3f, PT ;  /* 0x0000003f2100780c */ /* 0x000fe20003f45270 */
[----:B------:R-:W-:Y:S01]  /*1230*/  FADD.FTZ R19, R8, R8 ;  /* 0x0000000808137221 */ /* 0x000fe20000010000 */
[----:B------:R-:W-:Y:S01]  /*1240*/  LOP3.LUT R3, R2, 0xf80, RZ, 0xc0, !PT ;  /* 0x00000f8002037812 */ /* 0x000fe200078ec0ff */
[----:B------:R-:W-:-:S02]  /*1250*/  HFMA2 R103, -RZ, RZ, 0, 0 ;  /* 0x00000000ff677431 */ /* 0x000fc400000001ff */
[----:B------:R-:W-:Y:S01]  /*1260*/  FADD.FTZ R17, R10, R10 ;  /* 0x0000000a0a117221 */ /* 0x000fe20000010000 */
[----:B------:R-:W-:Y:S01]  /*1270*/  FADD.FTZ R16, R11, R11 ;  /* 0x0000000b0b107221 */ /* 0x000fe20000010000 */
[----:B------:R-:W-:Y:S01]  /*1280*/  IADD3 R2, PT, PT, R3, R142, R3 ;  /* 0x0000008e03027210 */ /* 0x000fe20007ffe003 */
[----:B------:R-:W-:Y:S01]  /*1290*/  FADD.FTZ R15, R4, R4 ;  /* 0x00000004040f7221 */ /* 0x000fe20000010000 */
[----:B------:R-:W-:Y:S01]  /*12a0*/  P2R R3, PR, RZ, 0x4 ;  /* 0x00000004ff037803 */ /* 0x000fe20000000000 */
[----:B------:R-:W-:Y:S01]  /*12b0*/  FADD.FTZ R13, R6, R6 ;  /* 0x00000006060d7221 */ /* 0x000fe20000010000 */
[----:B------:R-:W-:Y:S01]  /*12c0*/  IADD3 R3, PT, PT, R2, 0x20, RZ ;  /* 0x0000002002037810 */ /* 0x000fe20007ffe0ff */
[----:B------:R-:W-:Y:S01]  /*12d0*/  FADD.FTZ R39, R44, UR6 ;  /* 0x000000062c277e21 */ /* 0x000fe20008010000 */
[----:B------:R-:W-:Y:S01]  /*12e0*/  IADD3 R5, PT, PT, R2, 0x40, RZ ;  /* 0x0000004002057810 */ /* 0x000fe20007ffe0ff */
[----:B------:R-:W-:Y:S01]  /*12f0*/  FADD.FTZ R37, R46, UR6 ;  /* 0x000000062e257e21 */ /* 0x000fe20008010000 */
[C---:B------:R-:W-:Y:S01]  /*1300*/  IADD3 R9, PT, PT, R2.reuse, 0x80, RZ ;  /* 0x0000008002097810 */ /* 0x040fe20007ffe0ff */
[----:B------:R-:W-:Y:S01]  /*1310*/  UIMAD UR25, UR8, UR25, UR21 ;  /* 0x00000019081972a4 */ /* 0x000fe2000f8e0215 */
[C---:B------:R-:W-:Y:S01]  /*1320*/  IADD3 R7, PT, PT, R2.reuse, 0x60, RZ ;  /* 0x0000006002077810 */ /* 0x040fe20007ffe0ff */
[----:B------:R-:W-:Y:S01]  /*1330*/  UIMAD UR27, UR8, UR27, UR23 ;  /* 0x0000001b081b72a4 */ /* 0x000fe2000f8e0217 */
[C---:B------:R-:W-:Y:S01]  /*1340*/  IADD3 R45, PT, PT, R2.reuse, 0xa0, RZ ;  /* 0x000000a0022d7810 */ /* 0x040fe20007ffe0ff */
[----:B------:R-:W0:Y:S01]  /*1350*/  LDCU UR44, c[0x0][0x394] ;  /* 0x00007280ff2c77ac */ /* 0x000e220008000800 */
[----:B------:R-:W-:-:S02]  /*1360*/  IADD3 R47, PT, PT, R2, 0xc0, RZ ;  /* 0x000000c0022f7810 */ /* 0x000fc40007ffe0ff */
[----:B------:R-:W-:Y:S01]  /*1370*/  IADD3 R49, PT, PT, R2, 0xe0, RZ ;  /* 0x000000e002317810 */ /* 0x000fe20007ffe0ff */
[----:B------:R-:W1:Y:S01]  /*1380*/  LDCU UR45, c[0x0][0x38c] ;  /* 0x00007180ff2d77ac */ /* 0x000e620008000800 */
[-C--:B------:R-:W-:Y:S02]  /*1390*/  LEA.HI.SX32 R3, R3, R2.reuse, 0x1b ;  /* 0x0000000203037211 */ /* 0x080fe400078fdaff */
[-C--:B------:R-:W-:Y:S01]  /*13a0*/  LEA.HI.SX32 R5, R5, R2.reuse, 0x1b ;  /* 0x0000000205057211 */ /* 0x080fe200078fdaff */
[----:B------:R-:W2:Y:S01]  /*13b0*/  LDCU.64 UR32, c[0x0][0x3c0] ;  /* 0x00007800ff2077ac */ /* 0x000ea20008000a00 */
[-C--:B------:R-:W-:Y:S02]  /*13c0*/  LEA.HI.SX32 R43, R9, R2.reuse, 0x1b ;  /* 0x00000002092b7211 */ /* 0x080fe400078fdaff */
[-C--:B------:R-:W-:Y:S01]  /*13d0*/  LEA.HI.SX32 R41, R7, R2.reuse, 0x1b ;  /* 0x0000000207297211 */ /* 0x080fe200078fdaff */
[----:B------:R-:W3:Y:S01]  /*13e0*/  LDCU.64 UR34, c[0x0][0x440] ;  /* 0x00008800ff2277ac */ /* 0x000ee20008000a00 */
[----:B------:R-:W-:-:S02]  /*13f0*/  LEA.HI.SX32 R45, R45, R2, 0x1b ;  /* 0x000000022d2d7211 */ /* 0x000fc400078fdaff */
[-C--:B------:R-:W-:Y:S01]  /*1400*/  LEA.HI.SX32 R47, R47, R2.reuse, 0x1b ;  /* 0x000000022f2f7211 */ /* 0x080fe200078fdaff */
[----:B------:R-:W4:Y:S01]  /*1410*/  LDCU.64 UR36, c[0x0][0x3a8] ;  /* 0x00007500ff2477ac */ /* 0x000f220008000a00 */
[-C--:B------:R-:W-:Y:S02]  /*1420*/  LEA.HI.SX32 R49, R49, R2.reuse, 0x1b ;  /* 0x0000000231317211 */ /* 0x080fe400078fdaff */
[----:B------:R-:W-:Y:S01]  /*1430*/  LEA.HI.SX32 R9, R2, R2, 0x1b ;  /* 0x0000000202097211 */ /* 0x000fe200078fdaff */
[----:B------:R-:W0:Y:S01]  /*1440*/  LDCU.64 UR38, c[0x0][0x450] ;  /* 0x00008a00ff2677ac */ /* 0x000e220008000a00 */
[-C--:B------:R-:W-:Y:S02]  /*1450*/  LEA R8, R3, R122.reuse, 0x4 ;  /* 0x0000007a03087211 */ /* 0x080fe400078e20ff */
[----:B------:R-:W-:Y:S01]  /*1460*/  LEA R7, R5, R122, 0x4 ;  /* 0x0000007a05077211 */ /* 0x000fe200078e20ff */
[----:B------:R-:W0:Y:S01]  /*1470*/  LDCU.64 UR40, c[0x0][0x3e0] ;  /* 0x00007c00ff2877ac */ /* 0x000e220008000a00 */
[----:B------:R-:W-:-:S02]  /*1480*/  ISETP.NE.AND P1, PT, R33, RZ, PT ;  /* 0x000000ff2100720c */ /* 0x000fc40003f25270 */
[C---:B------:R-:W-:Y:S01]  /*1490*/  LOP3.LUT R145, R33.reuse, 0x3e0, RZ, 0xc0, !PT ;  /* 0x000003e021917812 */ /* 0x040fe200078ec0ff */
[----:B------:R-:W0:Y:S01]  /*14a0*/  LDCU.64 UR42, c[0x0][0x4d0] ;  /* 0x00009a00ff2a77ac */ /* 0x000e220008000a00 */
[C---:B------:R-:W-:Y:S02]  /*14b0*/  SHF.L.U32 R11, R33.reuse, 0x3, RZ ;  /* 0x00000003210b7819 */ /* 0x040fe400000006ff */
[----:B------:R-:W-:Y:S01]  /*14c0*/  IADD3 R128, PT, PT, R33, 0x200, RZ ;  /* 0x0000020021807810 */ /* 0x000fe20007ffe0ff */
[----:B------:R-:W-:Y:S01]  /*14d0*/  UMOV UR8, URZ ;  /* 0x000000ff00087c82 */ /* 0x000fe20008000000 */
[----:B------:R-:W-:Y:S02]  /*14e0*/  ISETP.EQ.AND P0, PT, R146, RZ, P0 ;  /* 0x000000ff9200720c */ /* 0x000fe40000702270 */
[-C--:B------:R-:W-:Y:S02]  /*14f0*/  LEA R10, R51, R122.reuse, 0x4 ;  /* 0x0000007a330a7211 */ /* 0x080fe400078e20ff */
[----:B------:R-:W-:-:S02]  /*1500*/  LEA R9, R9, R122, 0x4 ;  /* 0x0000007a09097211 */ /* 0x000fc400078e20ff */
[-C--:B------:R-:W-:Y:S02]  /*1510*/  LEA R6, R41, R122.reuse, 0x4 ;  /* 0x0000007a29067211 */ /* 0x080fe400078e20ff */
[-C--:B------:R-:W-:Y:S02]  /*1520*/  LEA R5, R43, R122.reuse, 0x4 ;  /* 0x0000007a2b057211 */ /* 0x080fe400078e20ff */
[-C--:B------:R-:W-:Y:S02]  /*1530*/  LEA R4, R45, R122.reuse, 0x4 ;  /* 0x0000007a2d047211 */ /* 0x080fe400078e20ff */
[-C--:B------:R-:W-:Y:S02]  /*1540*/  LEA R3, R47, R122.reuse, 0x4 ;  /* 0x0000007a2f037211 */ /* 0x080fe400078e20ff */
[----:B01234-:R-:W-:-:S07]  /*1550*/  LEA R2, R49, R122, 0x4 ;  /* 0x0000007a31027211 */ /* 0x01ffce00078e20ff */
.L_x_10835:
[----:B------:R-:W-:Y:S01]  /*1560*/  UIMAD.WIDE.U32 UR30, UR8, UR32, URZ ;  /* 0x00000020081e72a5 */ /* 0x000fe2000f8e00ff */
[----:B0-----:R-:W-:-:S03]  /*1570*/  LOP3.LUT R40, R11, 0x1f00, RZ, 0xc0, !PT ;  /* 0x00001f000b287812 */ /* 0x001fc600078ec0ff */
[----:B------:R-:W-:Y:S01]  /*1580*/  UIMAD UR24, UR8, UR33, UR31 ;  /* 0x00000021081872a4 */ /* 0x000fe2000f8e021f */
[----:B------:R-:W-:Y:S01]  /*1590*/  LOP3.LUT R41, R40, 0x1f, R143, 0xf8, !PT ;  /* 0x0000001f28297812 */ /* 0x000fe200078ef88f */
[----:B------:R-:W-:-:S04]  /*15a0*/  ULEA UR26, UP0, UR30, UR18, 0x2 ;  /* 0x000000121e1a7291 */ /* 0x000fc8000f8010ff */
[----:B------:R-:W-:Y:S02]  /*15b0*/  ULEA.HI.X UR30, UR30, UR19, UR24, 0x2, UP0 ;  /* 0x000000131e1e7291 */ /* 0x000fe400080f1418 */
[----:B------:R-:W-:-:S04]  /*15c0*/  MOV R120, UR26 ;  /* 0x0000001a00787c02 */ /* 0x000fc80008000f00 */
[----:B------:R-:W-:-:S03]  /*15d0*/  MOV R121, UR30 ;  /* 0x0000001e00797c02 */ /* 0x000fc60008000f00 */
[----:B------:R-:W-:-:S05]  /*15e0*/  IMAD.WIDE.U32 R120, R41, 0x10, R120 ;  /* 0x0000001029787825 */ /* 0x000fca00078e0078 */
[----:B--2---:R-:W2:Y:S04]  /*15f0*/  LDG.E.128 R40, desc[UR28][R120.64] ;  /* 0x0000001c78287981 */ /* 0x004ea8000c1e1d00 */
[----:B---3--:R-:W3:Y:S04]  /*1600*/  LDG.E.128 R44, desc[UR28][R120.64+0x200] ;  /* 0x0002001c782c7981 */ /* 0x008ee8000c1e1d00 */
[----:B-1--4-:R-:W4:Y:S04]  /*1610*/  LDG.E.128 R48, desc[UR28][R120.64+0x400] ;  /* 0x0004001c78307981 */ /* 0x012f28000c1e1d00 */
        /* <DEDUP_REMOVED lines=13> */
[----:B------:R-:W-:Y:S02]  /*16f0*/  UMOV UR26, UR22 ;  /* 0x00000016001a7c82 */ /* 0x000fe40008000000 */
[----:B------:R-:W-:-:S04]  /*1700*/  UIMAD.WIDE.U32 UR30, UR8, UR40, UR26 ;  /* 0x00000028081e72a5 */ /* 0x000fc8000f8e001a */
[----:B------:R-:W-:Y:S02]  /*1710*/  UIMAD UR24, UR8, UR41, UR31 ;  /* 0x00000029081872a4 */ /* 0x000fe4000f8e021f */
[----:B------:R-:W-:-:S04]  /*1720*/  ULEA UR26, UP0, UR30, UR38, 0x3 ;  /* 0x000000261e1a7291 */ /* 0x000fc8000f8018ff */
[----:B------:R-:W-:Y:S02]  /*1730*/  ULEA.HI.X UR30, UR30, UR39, UR24, 0x3, UP0 ;  /* 0x000000271e1e7291 */ /* 0x000fe400080f1c18 */
[----:B0-----:R-:W-:-:S04]  /*1740*/  MOV R120, UR26 ;  /* 0x0000001a00787c02 */ /* 0x001fc80008000f00 */
[----:B------:R-:W-:Y:S01]  /*1750*/  MOV R121, UR30 ;  /* 0x0000001e00797c02 */ /* 0x000fe20008000f00 */
[----:B--2---:R0:W-:Y:S04]  /*1760*/  STS.128 [R9], R40 ;  /* 0x0000002809007388 */ /* 0x0041e80000000c00 */
[----:B---3--:R1:W-:Y:S04]  /*1770*/  STS.128 [R8+0x200], R44 ;  /* 0x0002002c08007388 */ /* 0x0083e80000000c00 */
[----:B----4-:R2:W-:Y:S04]  /*1780*/  STS.128 [R7+0x400], R48 ;  /* 0x0004003007007388 */ /* 0x0105e80000000c00 */
[----:B-----5:R3:W-:Y:S04]  /*1790*/  STS.128 [R6+0x600], R52 ;  /* 0x0006003406007388 */ /* 0x0207e80000000c00 */
[----:B------:R4:W-:Y:S04]  /*17a0*/  STS.128 [R5+0x800], R56 ;  /* 0x0008003805007388 */ /* 0x0009e80000000c00 */
[----:B------:R5:W-:Y:S04]  /*17b0*/  STS.128 [R4+0xa00], R60 ;  /* 0x000a003c04007388 */ /* 0x000be80000000c00 */
[----:B------:R5:W-:Y:S04]  /*17c0*/  STS.128 [R3+0xc00], R64 ;  /* 0x000c004003007388 */ /* 0x000be80000000c00 */
[----:B------:R5:W-:Y:S01]  /*17d0*/  STS.128 [R2+0xe00], R68 ;  /* 0x000e004402007388 */ /* 0x000be20000000c00 */
[----:B------:R-:W-:-:S03]  /*17e0*/  NOP ;  /* 0x0000000000007918 */ /* 0x000fc60000000000 */
[----:B------:R-:W5:Y:S01]  /*17f0*/  LDG.E.64 R120, desc[UR28][R120.64] ;  /* 0x0000001c78787981 */ /* 0x000f62000c1e1b00 */
[----:B------:R-:W-:Y:S01]  /*1800*/  USHF.L.U32 UR26, UR11, 0x8, URZ ;  /* 0x000000080b1a7899 */ /* 0x000fe200080006ff */
[----:B------:R-:W-:Y:S01]  /*1810*/  ISETP.NE.AND P2, PT, R33, 0x3f, PT ;  /* 0x0000003f2100780c */ /* 0x000fe20003f45270 */
[----:B------:R-:W-:Y:S02]  /*1820*/  BSSY.RECONVERGENT B0, `(.L_x_10738) ;  /* 0x00000c2000007945 */ /* 0x000fe40003800200 */
[----:B------:R-:W-:-:S04]  /*1830*/  UIADD3 UR24, UPT, UPT, UR26, -0x100, URZ ;  /* 0xffffff001a187890 */ /* 0x000fc8000fffe0ff */
[----:B------:R-:W-:-:S04]  /*1840*/  ULOP3.LUT UR24, UR24, 0x100, URZ, 0xc0, !UPT ;  /* 0x0000010018187892 */ /* 0x000fc8000f8ec0ff */
[----:B------:R-:W-:Y:S01]  /*1850*/  UIADD3 UR24, UPT, UPT, UR24, UR8, URZ ;  /* 0x0000000818187290 */ /* 0x000fe2000fffe0ff */
[----:B------:R-:W-:Y:S02]  /*1860*/  R2UR UR46, R125 ;  /* 0x000000007d2e72ca */ /* 0x000fe400000e0000 */
[----:B------:R-:W-:-:S11]  /*1870*/  R2UR UR31, R124 ;  /* 0x000000007c1f72ca */ /* 0x000fd600000e0000 */
[----:B0-----:R-:W-:-:S04]  /*1880*/  FMUL.FTZ R40, R135, UR46 ;  /* 0x0000002e87287c20 */ /* 0x001fc80008410000 */
[----:B------:R-:W-:Y:S01]  /*1890*/  FMUL.RZ R42, R40, 0.15915493667125701904 ;  /* 0x3e22f983282a7820 */ /* 0x000fe2000040c000 */
[----:B------:R-:W-:-:S03]  /*18a0*/  FMUL.FTZ R40, R134, UR46 ;  /* 0x0000002e86287c20 */ /* 0x000fc60008410000 */
[----:B------:R-:W-:Y:S01]  /*18b0*/  MUFU.SIN R137, R42 ;  /* 0x0000002a00897308 */ /* 0x000fe20000000400 */
[----:B------:R-:W-:Y:S01]  /*18c0*/  FMUL.RZ R43, R40, 0.15915493667125701904 ;  /* 0x3e22f983282b7820 */ /* 0x000fe2000040c000 */
[----:B------:R-:W-:-:S04]  /*18d0*/  FMUL.FTZ R40, R133, UR46 ;  /* 0x0000002e85287c20 */ /* 0x000fc80008410000 */
[----:B-1----:R-:W-:Y:S01]  /*18e0*/  FMUL.RZ R44, R40, 0.15915493667125701904 ;  /* 0x3e22f983282c7820 */ /* 0x002fe2000040c000 */
        /* <DEDUP_REMOVED lines=12> */
[----:B--2---:R-:W-:Y:S01]  /*19b0*/  MUFU.SIN R49, R46 ;  /* 0x0000002e00317308 */ /* 0x004fe20000000400 */
[----:B0-----:R-:W-:Y:S01]  /*19c0*/  FMUL.RZ R44, R40, 0.15915493667125701904 ;  /* 0x3e22f983282c7820 */ /* 0x001fe2000040c000 */
[----:B------:R-:W-:-:S06]  /*19d0*/  FMUL.FTZ R40, R36, UR46 ;  /* 0x0000002e24287c20 */ /* 0x000fcc0008410000 */
[----:B------:R0:W2:Y:S08]  /*19e0*/  MUFU.COS R191, R46 ;  /* 0x0000002e00bf7308 */ /* 0x0000b00000000000 */
[----:B------:R-:W-:Y:S01]  /*19f0*/  MUFU.SIN R51, R42 ;  /* 0x0000002a00337308 */ /* 0x000fe20000000400 */
[----:B0-----:R-:W-:Y:S01]  /*1a00*/  FMUL.RZ R46, R40, 0.15915493667125701904 ;  /* 0x3e22f983282e7820 */ /* 0x001fe2000040c000 */
[----:B------:R-:W-:-:S06]  /*1a10*/  FMUL.FTZ R40, R35, UR46 ;  /* 0x0000002e23287c20 */ /* 0x000fcc0008410000 */
[----:B------:R0:W2:Y:S08]  /*1a20*/  MUFU.COS R189, R42 ;  /* 0x0000002a00bd7308 */ /* 0x0000b00000000000 */
[----:B---3--:R-:W-:Y:S01]  /*1a30*/  MUFU.SIN R53, R43 ;  /* 0x0000002b00357308 */ /* 0x008fe20000000400 */
[----:B0-----:R-:W-:Y:S01]  /*1a40*/  FMUL.RZ R42, R40, 0.15915493667125701904 ;  /* 0x3e22f983282a7820 */ /* 0x001fe2000040c000 */
[----:B------:R-:W-:-:S06]  /*1a50*/  FMUL.FTZ R40, R34, UR46 ;  /* 0x0000002e22287c20 */ /* 0x000fcc0008410000 */
[----:B------:R0:W3:Y:S08]  /*1a60*/  MUFU.COS R187, R43 ;  /* 0x0000002b00bb7308 */ /* 0x0000f00000000000 */
[----:B------:R-:W-:Y:S01]  /*1a70*/  MUFU.SIN R55, R44 ;  /* 0x0000002c00377308 */ /* 0x000fe20000000400 */
[----:B0-----:R-:W-:Y:S01]  /*1a80*/  FMUL.RZ R43, R40, 0.15915493667125701904 ;  /* 0x3e22f983282b7820 */ /* 0x001fe2000040c000 */
[----:B------:R-:W-:-:S06]  /*1a90*/  FMUL.FTZ R40, R31, UR46 ;  /* 0x0000002e1f287c20 */ /* 0x000fcc0008410000 */
[----:B------:R0:W-:Y:S08]  /*1aa0*/  MUFU.COS R185, R44 ;  /* 0x0000002c00b97308 */ /* 0x0001f00000000000 */
[----:B----4-:R-:W-:Y:S01]  /*1ab0*/  MUFU.SIN R57, R46 ;  /* 0x0000002e00397308 */ /* 0x010fe20000000400 */
[----:B0-----:R-:W-:Y:S01]  /*1ac0*/  FMUL.RZ R44, R40, 0.15915493667125701904 ;  /* 0x3e22f983282c7820 */ /* 0x001fe2000040c000 */
[----:B------:R-:W-:-:S06]  /*1ad0*/  FMUL.FTZ R40, R32, UR46 ;  /* 0x0000002e20287c20 */ /* 0x000fcc0008410000 */
[----:B------:R0:W4:Y:S08]  /*1ae0*/  MUFU.COS R183, R46 ;  /* 0x0000002e00b77308 */ /* 0x0001300000000000 */
[----:B------:R-:W-:Y:S01]  /*1af0*/  MUFU.SIN R59, R42 ;  /* 0x0000002a003b7308 */ /* 0x000fe20000000400 */
[----:B0-----:R-:W-:Y:S01]  /*1b00*/  FMUL.RZ R46, R40, 0.15915493667125701904 ;  /* 0x3e22f983282e7820 */ /* 0x001fe2000040c000 */
[----:B------:R-:W-:-:S06]  /*1b10*/  FMUL.FTZ R40, R29, UR46 ;  /* 0x0000002e1d287c20 */ /* 0x000fcc0008410000 */
[----:B------:R0:W4:Y:S08]  /*1b20*/  MUFU.COS R181, R42 ;  /* 0x0000002a00b57308 */ /* 0x0001300000000000 */
[----:B-----5:R-:W-:Y:S01]  /*1b30*/  MUFU.SIN R61, R43 ;  /* 0x0000002b003d7308 */ /* 0x020fe20000000400 */
[----:B0-----:R-:W-:Y:S01]  /*1b40*/  FMUL.RZ R42, R40, 0.15915493667125701904 ;  /* 0x3e22f983282a7820 */ /* 0x001fe2000040c000 */
[----:B------:R-:W-:-:S06]  /*1b50*/  FMUL.FTZ R40, R30, UR46 ;  /* 0x0000002e1e287c20 */ /* 0x000fcc0008410000 */
[----:B------:R0:W5:Y:S08]  /*1b60*/  MUFU.COS R179, R43 ;  /* 0x0000002b00b37308 */ /* 0x0001700000000000 */
[----:B------:R-:W-:Y:S01]  /*1b70*/  MUFU.SIN R63, R44 ;  /* 0x0000002c003f7308 */ /* 0x000fe20000000400 */
[----:B0-----:R-:W-:Y:S01]  /*1b80*/  FMUL.RZ R43, R40, 0.15915493667125701904 ;  /* 0x3e22f983282b7820 */ /* 0x001fe2000040c000 */
[----:B------:R-:W-:-:S04]  /*1b90*/  FMUL.FTZ R40, R27, UR46 ;  /* 0x0000002e1b287c20 */ /* 0x000fc80008410000 */
[----:B------:R-:W-:Y:S01]  /*1ba0*/  FMUL.RZ R48, R40, 0.15915493667125701904 ;  /* 0x3e22f98328307820 */ /* 0x000fe2000040c000 */
[----:B------:R-:W-:Y:S01]  /*1bb0*/  FMUL.FTZ R40, R28, UR46 ;  /* 0x0000002e1c287c20 */ /* 0x000fe20008410000 */
[----:B------:R0:W5:Y:S03]  /*1bc0*/  MUFU.COS R177, R44 ;  /* 0x0000002c00b17308 */ /* 0x0001660000000000 */
[----:B------:R-:W-:-:S05]  /*1bd0*/  FMUL.RZ R50, R40, 0.15915493667125701904 ;  /* 0x3e22f98328327820 */ /* 0x000fca000040c000 */
[----:B------:R-:W-:Y:S01]  /*1be0*/  MUFU.SIN R65, R46 ;  /* 0x0000002e00417308 */ /* 0x000fe20000000400 */
[----:B0-----:R-:W-:-:S05]  /*1bf0*/  MOV R44, UR31 ;  /* 0x0000001f002c7c02 */ /* 0x001fca0008000f00 */
[----:B------:R-:W-:Y:S02]  /*1c00*/  FMUL.FTZ R40, R44, 1.4426950216293334961 ;  /* 0x3fb8aa3b2c287820 */ /* 0x000fe40000410000 */
[----:B------:R0:W5:Y:S02]  /*1c10*/  MUFU.COS R175, R46 ;  /* 0x0000002e00af7308 */ /* 0x0001640000000000 */
[-C--:B------:R-:W-:Y:S01]  /*1c20*/  FMUL.FTZ R44, R132, R40.reuse ;  /* 0x00000028842c7220 */ /* 0x080fe20000410000 */
[-C--:B------:R-:W-:Y:S01]  /*1c30*/  FMUL.FTZ R52, R36, R40.reuse ;  /* 0x0000002824347220 */ /* 0x080fe20000410000 */
[-C--:B------:R-:W-:Y:S01]  /*1c40*/  FMUL.FTZ R54, R35, R40.reuse ;  /* 0x0000002823367220 */ /* 0x080fe20000410000 */
[-C--:B------:R-:W-:Y:S01]  /*1c50*/  FMUL.FTZ R56, R34, R40.reuse ;  /* 0x0000002822387220 */ /* 0x080fe20000410000 */
[-C--:B------:R-:W-:Y:S02]  /*1c60*/  FMUL.FTZ R58, R31, R40.reuse ;  /* 0x000000281f3a7220 */ /* 0x080fe40000410000 */
[----:B------:R-:W-:Y:S01]  /*1c70*/  MUFU.SIN R172, R42 ;  /* 0x0000002a00ac7308 */ /* 0x000fe20000000400 */
[----:B0-----:R-:W-:-:S07]  /*1c80*/  FMUL.FTZ R46, R39, R40 ;  /* 0x00000028272e7220 */ /* 0x001fce0000410000 */
[----:B------:R0:W5:Y:S08]  /*1c90*/  MUFU.COS R60, R42 ;  /* 0x0000002a003c7308 */ /* 0x0001700000000000 */
[----:B------:R-:W-:Y:S01]  /*1ca0*/  MUFU.SIN R67, R43 ;  /* 0x0000002b00437308 */ /* 0x000fe20000000400 */
[----:B0-----:R-:W-:-:S07]  /*1cb0*/  FMUL.FTZ R42, R134, R40 ;  /* 0x00000028862a7220 */ /* 0x001fce0000410000 */
[----:B------:R0:W5:Y:S08]  /*1cc0*/  MUFU.COS R171, R43 ;  /* 0x0000002b00ab7308 */ /* 0x0001700000000000 */
[----:B------:R-:W1:Y:S01]  /*1cd0*/  MUFU.EX2 R42, R42 ;  /* 0x0000002a002a7308 */ /* 0x000e620000000800 */
[----:B0-----:R-:W-:-:S03]  /*1ce0*/  FMUL.FTZ R43, R133, R40 ;  /* 0x00000028852b7220 */ /* 0x001fc60000410000 */
[----:B------:R-:W2:Y:S04]  /*1cf0*/  MUFU.EX2 R44, R44 ;  /* 0x0000002c002c7308 */ /* 0x000ea80000000800 */
[----:B------:R-:W0:Y:S04]  /*1d00*/  MUFU.EX2 R192, R43 ;  /* 0x0000002b00c07308 */ /* 0x000e280000000800 */
[----:B------:R-:W3:Y:S01]  /*1d10*/  MUFU.EX2 R46, R46 ;  /* 0x0000002e002e7308 */ /* 0x000ee20000000800 */
[C---:B-1----:R-:W-:Y:S01]  /*1d20*/  FMUL.FTZ R195, R42.reuse, R195 ;  /* 0x000000c32ac37220 */ /* 0x042fe20000410000 */
[----:B------:R-:W-:-:S02]  /*1d30*/  FMUL.FTZ R194, R42, R45 ;  /* 0x0000002d2ac27220 */ /* 0x000fc40000410000 */
[----:B------:R-:W-:Y:S01]  /*1d40*/  MUFU.SIN R69, R48 ;  /* 0x0000003000457308 */ /* 0x000fe20000000400 */
[-C--:B------:R-:W-:Y:S01]  /*1d50*/  FMUL.FTZ R42, R32, R40.reuse ;  /* 0x00000028202a7220 */ /* 0x080fe20000410000 */
[C---:B--2---:R-:W-:Y:S01]  /*1d60*/  FMUL.FTZ R191, R44.reuse, R191 ;  /* 0x000000bf2cbf7220 */ /* 0x044fe20000410000 */
[----:B------:R-:W-:Y:S01]  /*1d70*/  FMUL.FTZ R190, R44, R49 ;  /* 0x000000312cbe7220 */ /* 0x000fe20000410000 */
[-C--:B------:R-:W-:Y:S01]  /*1d80*/  FMUL.FTZ R45, R29, R40.reuse ;  /* 0x000000281d2d7220 */ /* 0x080fe20000410000 */
[-C--:B------:R-:W-:Y:S01]  /*1d90*/  FMUL.FTZ R44, R30, R40.reuse ;  /* 0x000000281e2c7220 */ /* 0x080fe20000410000 */
[C---:B0-----:R-:W-:Y:S01]  /*1da0*/  FMUL.FTZ R193, R192.reuse, R193 ;  /* 0x000000c1c0c17220 */ /* 0x041fe20000410000 */
[----:B------:R-:W-:Y:S01]  /*1db0*/  FMUL.FTZ R192, R192, R47 ;  /* 0x0000002fc0c07220 */ /* 0x000fe20000410000 */
[----:B------:R0:W1:Y:S01]  /*1dc0*/  MUFU.COS R169, R48 ;  /* 0x0000003000a97308 */ /* 0x0000620000000000 */
[-C--:B------:R-:W-:Y:S01]  /*1dd0*/  FMUL.FTZ R47, R28, R40.reuse ;  /* 0x000000281c2f7220 */ /* 0x080fe20000410000 */
[C---:B---3--:R-:W-:Y:S01]  /*1de0*/  FMUL.FTZ R189, R46.reuse, R189 ;  /* 0x000000bd2ebd7220 */ /* 0x048fe20000410000 */
[----:B------:R-:W-:Y:S01]  /*1df0*/  FMUL.FTZ R188, R46, R51 ;  /* 0x000000332ebc7220 */ /* 0x000fe20000410000 */
[----:B------:R-:W-:Y:S01]  /*1e00*/  FMUL.FTZ R46, R27, R40 ;  /* 0x000000281b2e7220 */ /* 0x000fe20000410000 */
[----:B------:R-:W-:-:S03]  /*1e10*/  MOV R43, UR24 ;  /* 0x00000018002b7c02 */ /* 0x000fc60008000f00 */
[----:B------:R-:W-:Y:S01]  /*1e20*/  MUFU.SIN R166, R50 ;  /* 0x0000003200a67308 */ /* 0x000fe20000000400 */
[----:B0-----:R-:W-:Y:S01]  /*1e30*/  FMUL.FTZ R48, R38, R40 ;  /* 0x0000002826307220 */ /* 0x001fe20000410000 */
[----:B------:R-:W-:Y:S01]  /*1e40*/  SEL R43, R43, R128, !P1 ;  /* 0x000000802b2b7207 */ /* 0x000fe20004800000 */
[----:B------:R-:W-:-:S03]  /*1e50*/  FMUL.FTZ R165, R0, R120 ;  /* 0x0000007800a57220 */ /* 0x000fc60000410000 */
[----:B------:R-:W-:Y:S01]  /*1e60*/  LEA R123, R43, R122, 0x3 ;  /* 0x0000007a2b7b7211 */ /* 0x000fe200078e18ff */
[-C--:B------:R-:W-:Y:S01]  /*1e70*/  FMUL.FTZ R164, R26, R120.reuse ;  /* 0x000000781aa47220 */ /* 0x080fe20000410000 */
[----:B------:R0:W2:Y:S01]  /*1e80*/  MUFU.COS R62, R50 ;  /* 0x00000032003e7308 */ /* 0x0000a20000000000 */
[-C--:B------:R-:W-:Y:S01]  /*1e90*/  FMUL.FTZ R163, R25, R120.reuse ;  /* 0x0000007819a37220 */ /* 0x080fe20000410000 */
[-C--:B------:R-:W-:Y:S01]  /*1ea0*/  FMUL.FTZ R162, R24, R120.reuse ;  /* 0x0000007818a27220 */ /* 0x080fe20000410000 */
[-C--:B------:R-:W-:Y:S01]  /*1eb0*/  FMUL.FTZ R161, R23, R120.reuse ;  /* 0x0000007817a17220 */ /* 0x080fe20000410000 */
[-C--:B------:R-:W-:Y:S01]  /*1ec0*/  FMUL.FTZ R160, R22, R120.reuse ;  /* 0x0000007816a07220 */ /* 0x080fe20000410000 */
[-C--:B------:R-:W-:Y:S01]  /*1ed0*/  FMUL.FTZ R157, R21, R120.reuse ;  /* 0x00000078159d7220 */ /* 0x080fe20000410000 */
[-C--:B------:R-:W-:Y:S01]  /*1ee0*/  FMUL.FTZ R156, R20, R120.reuse ;  /* 0x00000078149c7220 */ /* 0x080fe20000410000 */
[----:B------:R-:W-:Y:S01]  /*1ef0*/  FMUL.FTZ R155, R19, R120 ;  /* 0x00000078139b7220 */ /* 0x000fe20000410000 */
[----:B------:R-:W3:Y:S01]  /*1f00*/  MUFU.EX2 R48, R48 ;  /* 0x0000003000307308 */ /* 0x000ee20000000800 */
[-C--:B0-----:R-:W-:Y:S01]  /*1f10*/  FMUL.FTZ R50, R37, R40.reuse ;  /* 0x0000002825327220 */ /* 0x081fe20000410000 */
[----:B------:R-:W-:Y:S01]  /*1f20*/  FMUL.FTZ R40, R135, R40 ;  /* 0x0000002887287220 */ /* 0x000fe20000410000 */
[-C--:B------:R-:W-:Y:S01]  /*1f30*/  FMUL.FTZ R154, R18, R120.reuse ;  /* 0x00000078129a7220 */ /* 0x080fe20000410000 */
[----:B------:R-:W4:Y:S01]  /*1f40*/  MUFU.EX2 R52, R52 ;  /* 0x0000003400347308 */ /* 0x000f220000000800 */
[-C--:B------:R-:W-:Y:S01]  /*1f50*/  FMUL.FTZ R153, R17, R120.reuse ;  /* 0x0000007811997220 */ /* 0x080fe20000410000 */
[-C--:B------:R-:W-:Y:S01]  /*1f60*/  FMUL.FTZ R152, R16, R120.reuse ;  /* 0x0000007810987220 */ /* 0x080fe20000410000 */
[-C--:B------:R-:W-:Y:S01]  /*1f70*/  FMUL.FTZ R151, R15, R120.reuse ;  /* 0x000000780f977220 */ /* 0x080fe20000410000 */
[----:B------:R-:W0:Y:S01]  /*1f80*/  MUFU.EX2 R40, R40 ;  /* 0x0000002800287308 */ /* 0x000e220000000800 */
[-C--:B------:R-:W-:Y:S01]  /*1f90*/  FMUL.FTZ R150, R14, R120.reuse ;  /* 0x000000780e967220 */ /* 0x080fe20000410000 */
[-C--:B------:R-:W-:Y:S01]  /*1fa0*/  FMUL.FTZ R148, R13, R120.reuse ;  /* 0x000000780d947220 */ /* 0x080fe20000410000 */
[----:B------:R-:W-:Y:S01]  /*1fb0*/  FMUL.FTZ R211, R12, R120 ;  /* 0x000000780cd37220 */ /* 0x000fe20000410000 */
[----:B------:R-:W5:Y:S01]  /*1fc0*/  MUFU.EX2 R50, R50 ;  /* 0x0000003200327308 */ /* 0x000f620000000800 */
[----:B------:R-:W-:Y:S01]  /*1fd0*/  FMUL.FTZ R210, R0, -R121 ;  /* 0x8000007900d27220 */ /* 0x000fe20000410000 */
[C---:B---3--:R-:W-:Y:S01]  /*1fe0*/  FMUL.FTZ R187, R48.reuse, R187 ;  /* 0x000000bb30bb7220 */ /* 0x048fe20000410000 */
[----:B------:R-:W-:Y:S01]  /*1ff0*/  FMUL.FTZ R186, R48, R53 ;  /* 0x0000003530ba7220 */ /* 0x000fe20000410000 */
[----:B------:R-:W3:Y:S01]  /*2000*/  MUFU.EX2 R54, R54 ;  /* 0x0000003600367308 */ /* 0x000ee20000000800 */
[----:B------:R-:W-:Y:S01]  /*2010*/  FMUL.FTZ R209, R26, -R121 ;  /* 0x800000791ad17220 */ /* 0x000fe20000410000 */
[C---:B----4-:R-:W-:Y:S01]  /*2020*/  FMUL.FTZ R183, R52.reuse, R183 ;  /* 0x000000b734b77220 */ /* 0x050fe20000410000 */
[----:B------:R-:W-:Y:S01]  /*2030*/  FMUL.FTZ R182, R52, R57 ;  /* 0x0000003934b67220 */ /* 0x000fe20000410000 */
[----:B------:R-:W4:Y:S01]  /*2040*/  MUFU.EX2 R56, R56 ;  /* 0x0000003800387308 */ /* 0x000f220000000800 */
[----:B------:R-:W-:Y:S01]  /*2050*/  FMUL.FTZ R208, R25, -R121 ;  /* 0x8000007919d07220 */ /* 0x000fe20000410000 */
[C---:B0-----:R-:W-:Y:S01]  /*2060*/  FMUL.FTZ R136, R40.reuse, R41 ;  /* 0x0000002928887220 */ /* 0x041fe20000410000 */
[----:B------:R-:W-:Y:S01]  /*2070*/  FMUL.FTZ R137, R40, R137 ;  /* 0x0000008928897220 */ /* 0x000fe20000410000 */
[----:B------:R-:W0:Y:S01]  /*2080*/  MUFU.EX2 R58, R58 ;  /* 0x0000003a003a7308 */ /* 0x000e220000000800 */
[----:B------:R-:W-:Y:S01]  /*2090*/  FMUL.FTZ R207, R24, -R121 ;  /* 0x8000007918cf7220 */ /* 0x000fe20000410000 */
[C---:B-----5:R-:W-:Y:S01]  /*20a0*/  FMUL.FTZ R185, R50.reuse, R185 ;  /* 0x000000b932b97220 */ /* 0x060fe20000410000 */
[----:B------:R-:W-:Y:S01]  /*20b0*/  FMUL.FTZ R184, R50, R55 ;  /* 0x0000003732b87220 */ /* 0x000fe20000410000 */
[----:B------:R-:W5:Y:S01]  /*20c0*/  MUFU.EX2 R42, R42 ;  /* 0x0000002a002a7308 */ /* 0x000f620000000800 */
[----:B------:R0:W2:Y:S01]  /*20d0*/  LDS.128 R48, [R10+0x50] ;  /* 0x000050000a307984 */ /* 0x0000a20000000c00 */
[C---:B---3--:R-:W-:Y:S01]  /*20e0*/  FMUL.FTZ R181, R54.reuse, R181 ;  /* 0x000000b536b57220 */ /* 0x048fe20000410000 */
[----:B------:R-:W-:Y:S01]  /*20f0*/  FMUL.FTZ R180, R54, R59 ;  /* 0x0000003b36b47220 */ /* 0x000fe20000410000 */
[----:B------:R-:W3:Y:S01]  /*2100*/  MUFU.EX2 R45, R45 ;  /* 0x0000002d002d7308 */ /* 0x000ee20000000800 */
[----:B------:R1:W2:Y:S01]  /*2110*/  LDS.128 R52, [R10+0x40] ;  /* 0x000040000a347984 */ /* 0x0002a20000000c00 */
[C---:B----4-:R-:W-:Y:S01]  /*2120*/  FMUL.FTZ R179, R56.reuse, R179 ;  /* 0x000000b338b37220 */ /* 0x050fe20000410000 */
[----:B------:R-:W-:Y:S01]  /*2130*/  FMUL.FTZ R178, R56, R61 ;  /* 0x0000003d38b27220 */ /* 0x000fe20000410000 */
[----:B------:R-:W4:Y:S01]  /*2140*/  MUFU.EX2 R44, R44 ;  /* 0x0000002c002c7308 */ /* 0x000f220000000800 */
[----:B------:R-:W-:Y:S01]  /*2150*/  FMUL.FTZ R206, R23, -R121 ;  /* 0x8000007917ce7220 */ /* 0x000fe20000410000 */
[C---:B0-----:R-:W-:Y:S01]  /*2160*/  FMUL.FTZ R177, R58.reuse, R177 ;  /* 0x000000b13ab17220 */ /* 0x041fe20000410000 */
[----:B------:R-:W-:Y:S01]  /*2170*/  FMUL.FTZ R176, R58, R63 ;  /* 0x0000003f3ab07220 */ /* 0x000fe20000410000 */
[----:B------:R-:W1:Y:S01]  /*2180*/  MUFU.EX2 R46, R46 ;  /* 0x0000002e002e7308 */ /* 0x000e620000000800 */
[----:B------:R0:W0:Y:S01]  /*2190*/  LDS.128 R56, [R10+0x30] ;  /* 0x000030000a387984 */ /* 0x0000220000000c00 */
[C---:B-----5:R-:W-:Y:S01]  /*21a0*/  FMUL.FTZ R175, R42.reuse, R175 ;  /* 0x000000af2aaf7220 */ /* 0x060fe20000410000 */
[----:B------:R-:W-:Y:S01]  /*21b0*/  FMUL.FTZ R174, R42, R65 ;  /* 0x000000412aae7220 */ /* 0x000fe20000410000 */
[----:B------:R-:W2:Y:S01]  /*21c0*/  MUFU.EX2 R47, R47 ;  /* 0x0000002f002f7308 */ /* 0x000ea20000000800 */
[----:B------:R0:W0:Y:S01]  /*21d0*/  LDS.128 R40, [R10+0x70] ;  /* 0x000070000a287984 */ /* 0x0000220000000c00 */
[C---:B---3--:R-:W-:Y:S01]  /*21e0*/  FMUL.FTZ R173, R45.reuse, R60 ;  /* 0x0000003c2dad7220 */ /* 0x048fe20000410000 */
[----:B------:R-:W-:Y:S01]  /*21f0*/  FMUL.FTZ R172, R45, R172 ;  /* 0x000000ac2dac7220 */ /* 0x000fe20000410000 */
[-C--:B------:R-:W-:Y:S01]  /*2200*/  FMUL.FTZ R205, R22, -R121.reuse ;  /* 0x8000007916cd7220 */ /* 0x080fe20000410000 */
[----:B------:R-:W-:Y:S01]  /*2210*/  FMUL.FTZ R204, R21, -R121 ;  /* 0x8000007915cc7220 */ /* 0x000fe20000410000 */
[C---:B----4-:R-:W-:Y:S01]  /*2220*/  FMUL.FTZ R171, R44.reuse, R171 ;  /* 0x000000ab2cab7220 */ /* 0x050fe20000410000 */
[----:B------:R-:W-:Y:S01]  /*2230*/  FMUL.FTZ R170, R44, R67 ;  /* 0x000000432caa7220 */ /* 0x000fe20000410000 */
[----:B------:R-:W-:Y:S01]  /*2240*/  FMUL.FTZ R203, R20, -R121 ;  /* 0x8000007914cb7220 */ /* 0x000fe20000410000 */
[----:B------:R3:W4:Y:S01]  /*2250*/  LDS.128 R64, [R10+0x10] ;  /* 0x000010000a407984 */ /* 0x0007220000000c00 */
[C---:B-1----:R-:W-:Y:S01]  /*2260*/  FMUL.FTZ R169, R46.reuse, R169 ;  /* 0x000000a92ea97220 */ /* 0x042fe20000410000 */
[----:B------:R-:W-:Y:S01]  /*2270*/  FMUL.FTZ R168, R46, R69 ;  /* 0x000000452ea87220 */ /* 0x000fe20000410000 */
[-C--:B------:R-:W-:Y:S01]  /*2280*/  FMUL.FTZ R202, R19, -R121.reuse ;  /* 0x8000007913ca7220 */ /* 0x080fe20000410000 */
[----:B------:R3:W1:Y:S01]  /*2290*/  LDS.128 R68, [R10] ;  /* 0x000000000a447984 */ /* 0x0006620000000c00 */
[C---:B--2---:R-:W-:Y:S01]  /*22a0*/  FMUL.FTZ R167, R47.reuse, R62 ;  /* 0x0000003e2fa77220 */ /* 0x044fe20000410000 */
[----:B------:R-:W-:Y:S01]  /*22b0*/  FMUL.FTZ R166, R47, R166 ;  /* 0x000000a62fa67220 */ /* 0x000fe20000410000 */
[-C--:B------:R-:W-:Y:S01]  /*22c0*/  FMUL.FTZ R201, R18, -R121.reuse ;  /* 0x8000007912c97220 */ /* 0x080fe20000410000 */
[----:B------:R3:W2:Y:S01]  /*22d0*/  LDS.128 R60, [R10+0x20] ;  /* 0x000020000a3c7984 */ /* 0x0006a20000000c00 */
[-C--:B------:R-:W-:Y:S01]  /*22e0*/  FMUL.FTZ R200, R17, -R121.reuse ;  /* 0x8000007911c87220 */ /* 0x080fe20000410000 */
[-C--:B------:R-:W-:Y:S01]  /*22f0*/  FMUL.FTZ R199, R16, -R121.reuse ;  /* 0x8000007910c77220 */ /* 0x080fe20000410000 */
[-C--:B------:R-:W-:Y:S01]  /*2300*/  FMUL.FTZ R198, R15, -R121.reuse ;  /* 0x800000790fc67220 */ /* 0x080fe20000410000 */
[----:B------:R3:W0:Y:S01]  /*2310*/  LDS.128 R44, [R10+0x60] ;  /* 0x000060000a2c7984 */ /* 0x0006220000000c00 */
[-C--:B------:R-:W-:Y:S01]  /*2320*/  FMUL.FTZ R197, R14, -R121.reuse ;  /* 0x800000790ec57220 */ /* 0x080fe20000410000 */
[-C--:B------:R-:W-:Y:S01]  /*2330*/  FMUL.FTZ R196, R13, -R121.reuse ;  /* 0x800000790dc47220 */ /* 0x080fe20000410000 */
[----:B------:R-:W-:Y:S01]  /*2340*/  FMUL.FTZ R212, R12, -R121 ;  /* 0x800000790cd47220 */ /* 0x000fe20000410000 */
[----:B------:R3:W-:Y:S01]  /*2350*/  STS.64 [R123+0x4a60], R136 ;  /* 0x004a60887b007388 */ /* 0x0007e20000000a00 */
        /* <DEDUP_REMOVED lines=9> */
[----:B------:R-:W-:-:S05]  /*23f0*/  LEA R122, R121, R122, 0x3 ;  /* 0x0000007a797a7211 */ /* 0x000fca00078e18ff */
[----:B------:R0:W0:Y:S01]  /*2400*/  LDS.64 R158, [R122+0x4a60] ;  /* 0x004a60007a9e7984 */ /* 0x0000220000000a00 */
[----:B------:R-:W-:Y:S05]  /*2410*/  BRA `(.L_x_10740) ;  /* 0x0000000000087947 */ /* 0x000fea0003800000 */
.L_x_10739:
[----:B------:R-:W-:-:S05]  /*2420*/  IADD3 R122, PT, PT, R122, R11, RZ ;  /* 0x0000000b7a7a7210 */ /* 0x000fca0007ffe0ff */
[----:B------:R0:W0:Y:S02]  /*2430*/  LDS.64 R158, [R122+0x5a68] ;  /* 0x005a68007a9e7984 */ /* 0x0000240000000a00 */
.L_x_10740:
[----:B------:R-:W-:Y:S05]  /*2440*/  BSYNC.RECONVERGENT B0 ;  /* 0x0000000000007941 */ /* 0x000fea0003800200 */
.L_x_10738:
[----:B------:R-:W4:Y:S01]  /*2450*/  @P0 LDC R124, c[0x0][0x38c] ;  /* 0x0000e300ff7c0b82 */ /* 0x000f220000000800 */
[C---:B-1----:R-:W-:Y:S01]  /*2460*/  FMUL.FTZ R241, R135.reuse, R68 ;  /* 0x0000004487f17220 */ /* 0x042fe20000410000 */
        /* <DEDUP_REMOVED lines=10> */
[----:B0--3--:R-:W-:Y:S01]  /*2510*/  CS2R R122, SRZ ;  /* 0x00000000007a7805 */ /* 0x009fe2000001ff00 */
[C---:B------:R-:W-:Y:S01]  /*2520*/  FFMA.FTZ R130, R195.reuse, R127, R130 ;  /* 0x0000007fc3827223 */ /* 0x040fe20000010082 */
[----:B------:R-:W-:Y:S01]  /*2530*/  FMUL.FTZ R242, R134, R70 ;  /* 0x0000004686f27220 */ /* 0x000fe20000410000 */
[----:B------:R-:W-:-:S02]  /*2540*/  FFMA.FTZ R129, R195, R126, -R128 ;  /* 0x0000007ec3817223 */ /* 0x000fc40000010880 */
[----:B------:R-:W-:Y:S01]  /*2550*/  FFMA.FTZ R130, R117, R240, R130 ;  /* 0x000000f075827223 */ /* 0x000fe20000010082 */
[----:B----4-:R-:W-:Y:S02]  /*2560*/  @P0 IMAD R124, R121, R124, UR8 ;  /* 0x00000008797c0e24 */ /* 0x010fe4000f8e027c */
        /* <DEDUP_REMOVED lines=8> */
[C---:B--2---:R-:W-:Y:S01]  /*25f0*/  FMUL.FTZ R233, R39.reuse, R60 ;  /* 0x0000003c27e97220 */ /* 0x044fe20000410000 */
[----:B------:R-:W-:Y:S01]  /*2600*/  FMUL.FTZ R231, R39, R61 ;  /* 0x0000003d27e77220 */ /* 0x000fe20000410000 */
[C---:B------:R-:W-:Y:S01]  /*2610*/  FMUL.FTZ R232, R38.reuse, R63 ;  /* 0x0000003f26e87220 */ /* 0x040fe20000410000 */
[----:B------:R-:W-:Y:S01]  /*2620*/  FMUL.FTZ R234, R38, R62 ;  /* 0x0000003e26ea7220 */ /* 0x000fe20000410000 */
[C---:B------:R-:W-:Y:S01]  /*2630*/  FMUL.FTZ R213, R37.reuse, R56 ;  /* 0x0000003825d57220 */ /* 0x040fe20000410000 */
[CC--:B0-----:R-:W-:Y:S01]  /*2640*/  FMUL.FTZ R124, R192.reuse, R130.reuse ;  /* 0x00000082c07c7220 */ /* 0x0c1fe20000410000 */
        /* <DEDUP_REMOVED lines=9> */
[C---:B------:R-:W-:Y:S01]  /*26e0*/  FMUL.FTZ R219, R31.reuse, R49 ;  /* 0x000000311fdb7220 */ /* 0x040fe20000410000 */
[----:B------:R-:W-:Y:S01]  /*26f0*/  FMUL.FTZ R221, R31, R48 ;  /* 0x000000301fdd7220 */ /* 0x000fe20000410000 */
[C---:B------:R-:W-:Y:S01]  /*2700*/  FMUL.FTZ R128, R190.reuse, R124 ;  /* 0x0000007cbe807220 */ /* 0x040fe20000410000 */
[----:B------:R-:W-:Y:S01]  /*2710*/  FMUL.FTZ R126, R190, R125 ;  /* 0x0000007dbe7e7220 */ /* 0x000fe20000410000 */
[C---:B------:R-:W-:Y:S01]  /*2720*/  FMUL.FTZ R220, R32.reuse, R51 ;  /* 0x0000003320dc7220 */ /* 0x040fe20000410000 */
[----:B------:R-:W-:Y:S01]  /*2730*/  FMUL.FTZ R222, R32, R50 ;  /* 0x0000003220de7220 */ /* 0x000fe20000410000 */
[C---:B------:R-:W-:Y:S01]  /*2740*/  FFMA.FTZ R128, R191.reuse, R125, R128 ;  /* 0x0000007dbf807223 */ /* 0x040fe20000010080 */
[----:B------:R-:W-:Y:S01]  /*2750*/  FFMA.FTZ R127, R191, R124, -R126 ;  /* 0x0000007cbf7f7223 */ /* 0x000fe2000001087e */
[C---:B------:R-:W-:Y:S01]  /*2760*/  FMUL.FTZ R223, R29.reuse, R45 ;  /* 0x0000002d1ddf7220 */ /* 0x040fe20000410000 */
[----:B------:R-:W-:Y:S01]  /*2770*/  FMUL.FTZ R225, R29, R44 ;  /* 0x0000002c1de17220 */ /* 0x000fe20000410000 */
[C---:B------:R-:W-:Y:S01]  /*2780*/  FFMA.FTZ R128, R119.reuse, R236, R128 ;  /* 0x000000ec77807223 */ /* 0x040fe20000010080 */
[----:B------:R-:W-:Y:S01]  /*2790*/  FFMA.FTZ R127, R119, R238, R127 ;  /* 0x000000ee777f7223 */ /* 0x000fe2000001007f */
[----:B------:R-:W-:Y:S01]  /*27a0*/  FMUL.FTZ R226, R30, R46 ;  /* 0x0000002e1ee27220 */ /* 0x000fe20000410000 */
[C---:B------:R-:W-:Y:S01]  /*27b0*/  FMUL.FTZ R227, R27.reuse, R41 ;  /* 0x000000291be37220 */ /* 0x040fe20000410000 */
        /* <DEDUP_REMOVED lines=9> */
[----:B------:R-:W-:-:S03]  /*2850*/  FFMA.FTZ R125, R112, R231, R125 ;  /* 0x000000e7707d7223 */ /* 0x000fc6000001007d */
[C---:B------:R-:W-:Y:S01]  /*2860*/  FMUL.FTZ R128, R186.reuse, R124 ;  /* 0x0000007cba807220 */ /* 0x040fe20000410000 */
[----:B------:R-:W-:-:S03]  /*2870*/  FMUL.FTZ R126, R186, R125 ;  /* 0x0000007dba7e7220 */ /* 0x000fc60000410000 */
[C---:B------:R-:W-:Y:S01]  /*2880*/  FFMA.FTZ R128, R187.reuse, R125, R128 ;  /* 0x0000007dbb807223 */ /* 0x040fe20000010080 */
[----:B------:R-:W-:Y:S01]  /*2890*/  FFMA.FTZ R127, R187, R124, -R126 ;  /* 0x0000007cbb7f7223 */ /* 0x000fe2000001087e */
[CC--:B------:R-:W-:Y:S01]  /*28a0*/  FMUL.FTZ R124, R136.reuse, R194.reuse ;  /* 0x000000c2887c7220 */ /* 0x0c0fe20000410000 */
[----:B------:R-:W-:Y:S01]  /*28b0*/  FMUL.FTZ R125, R137, R194 ;  /* 0x000000c2897d7220 */ /* 0x000fe20000410000 */
[C---:B------:R-:W-:Y:S01]  /*28c0*/  FFMA.FTZ R128, R113.reuse, R232, R128 ;  /* 0x000000e871807223 */ /* 0x040fe20000010080 */
[----:B------:R-:W-:Y:S01]  /*28d0*/  FFMA.FTZ R127, R113, R234, R127 ;  /* 0x000000ea717f7223 */ /* 0x000fe2000001007f */
[-C--:B------:R-:W-:Y:S01]  /*28e0*/  FFMA.FTZ R124, R137, R195.reuse, R124 ;  /* 0x000000c3897c7223 */ /* 0x080fe2000001007c */
[----:B------:R-:W-:Y:S01]  /*28f0*/  FFMA.FTZ R125, R136, R195, -R125 ;  /* 0x000000c3887d7223 */ /* 0x000fe2000001087d */
[C---:B------:R-:W-:Y:S01]  /*2900*/  FMUL.FTZ R126, R184.reuse, R128 ;  /* 0x00000080b87e7220 */ /* 0x040fe20000410000 */
[----:B------:R-:W-:-:S03]  /*2910*/  FMUL.FTZ R129, R184, R127 ;  /* 0x0000007fb8817220 */ /* 0x000fc60000410000 */
[C---:B------:R-:W-:Y:S01]  /*2920*/  FFMA.FTZ R130, R185.reuse, R127, -R126 ;  /* 0x0000007fb9827223 */ /* 0x040fe2000001087e */
[C---:B------:R-:W-:Y:S01]  /*2930*/  FMUL.FTZ R126, R192.reuse, R124 ;  /* 0x0000007cc07e7220 */ /* 0x040fe20000410000 */
[----:B------:R-:W-:Y:S01]  /*2940*/  FFMA.FTZ R129, R185, R128, R129 ;  /* 0x00000080b9817223 */ /* 0x000fe20000010081 */
[----:B------:R-:W-:Y:S01]  /*2950*/  FMUL.FTZ R128, R192, R125 ;  /* 0x0000007dc0807220 */ /* 0x000fe20000410000 */
[C---:B------:R-:W-:Y:S01]  /*2960*/  FFMA.FTZ R130, R114.reuse, R213, R130 ;  /* 0x000000d572827223 */ /* 0x040fe20000010082 */
[C---:B------:R-:W-:Y:S01]  /*2970*/  FFMA.FTZ R126, R193.reuse, R125, -R126 ;  /* 0x0000007dc17e7223 */ /* 0x040fe2000001087e */
[----:B------:R-:W-:Y:S01]  /*2980*/  FFMA.FTZ R129, R114, R139, R129 ;  /* 0x0000008b72817223 */ /* 0x000fe20000010081 */
[----:B------:R-:W-:Y:S01]  /*2990*/  FFMA.FTZ R128, R193, R124, R128 ;  /* 0x0000007cc1807223 */ /* 0x000fe20000010080 */
[----:B------:R-:W-:Y:S01]  /*29a0*/  FMUL.FTZ R214, R182, R130 ;  /* 0x00000082b6d67220 */ /* 0x000fe20000410000 */
[----:B------:R-:W-:Y:S01]  /*29b0*/  FMUL.FTZ R125, R190, R126 ;  /* 0x0000007ebe7d7220 */ /* 0x000fe20000410000 */
[----:B------:R-:W-:Y:S01]  /*29c0*/  FMUL.FTZ R138, R182, R129 ;  /* 0x00000081b68a7220 */ /* 0x000fe20000410000 */
[----:B------:R-:W-:-:S02]  /*29d0*/  FMUL.FTZ R124, R190, R128 ;  /* 0x00000080be7c7220 */ /* 0x000fc40000410000 */
[----:B------:R-:W-:Y:S01]  /*29e0*/  FFMA.FTZ R125, R191, R128, R125 ;  /* 0x00000080bf7d7223 */ /* 0x000fe2000001007d */
[----:B------:R-:W-:Y:S01]  /*29f0*/  FFMA.FTZ R128, R183, R129, R214 ;  /* 0x00000081b7807223 */ /* 0x000fe200000100d6 */
[----:B------:R-:W-:Y:S01]  /*2a00*/  FFMA.FTZ R124, R191, R126, -R124 ;  /* 0x0000007ebf7c7223 */ /* 0x000fe2000001087c */
[----:B------:R-:W-:Y:S01]  /*2a10*/  FFMA.FTZ R131, R183, R130, -R138 ;  /* 0x00000082b7837223 */ /* 0x000fe2000001088a */
[----:B------:R-:W-:Y:S01]  /*2a20*/  FMUL.FTZ R127, R188, R125 ;  /* 0x0000007dbc7f7220 */ /* 0x000fe20000410000 */
[----:B------:R-:W-:Y:S01]  /*2a30*/  FMUL.FTZ R214, R36, R58 ;  /* 0x0000003a24d67220 */ /* 0x000fe20000410000 */
[-C--:B------:R-:W-:Y:S01]  /*2a40*/  FMUL.FTZ R126, R188, R124.reuse ;  /* 0x0000007cbc7e7220 */ /* 0x080fe20000410000 */
[----:B------:R-:W-:Y:S01]  /*2a50*/  FMUL.FTZ R138, R36, R59 ;  /* 0x0000003b248a7220 */ /* 0x000fe20000410000 */
[----:B------:R-:W-:Y:S01]  /*2a60*/  FFMA.FTZ R127, R189, R124, -R127 ;  /* 0x0000007cbd7f7223 */ /* 0x000fe2000001087f */
[----:B------:R-:W-:Y:S01]  /*2a70*/  FFMA.FTZ R131, R115, R214, R131 ;  /* 0x000000d673837223 */ /* 0x000fe20000010083 */
        /* <DEDUP_REMOVED lines=8> */
[----:B------:R-:W-:Y:S01]  /*2b00*/  FFMA.FTZ R124, R187, R127, -R124 ;  /* 0x0000007fbb7c7223 */ /* 0x000fe2000001087c */
[----:B------:R-:W-:Y:S01]  /*2b10*/  FFMA.FTZ R130, R181, R131, -R130 ;  /* 0x00000083b5827223 */ /* 0x000fe20000010882 */
[----:B------:R-:W-:Y:S01]  /*2b20*/  FMUL.FTZ R127, R184, R125 ;  /* 0x0000007db87f7220 */ /* 0x000fe20000410000 */
[----:B------:R-:W-:Y:S01]  /*2b30*/  FFMA.FTZ R129, R108, R215, R129 ;  /* 0x000000d76c817223 */ /* 0x000fe20000010081 */
[-C--:B------:R-:W-:Y:S01]  /*2b40*/  FMUL.FTZ R126, R184, R124.reuse ;  /* 0x0000007cb87e7220 */ /* 0x080fe20000410000 */
[----:B------:R-:W-:Y:S01]  /*2b50*/  FFMA.FTZ R130, R108, R217, R130 ;  /* 0x000000d96c827223 */ /* 0x000fe20000010082 */
[C---:B------:R-:W-:Y:S01]  /*2b60*/  FFMA.FTZ R127, R185.reuse, R124, -R127 ;  /* 0x0000007cb97f7223 */ /* 0x040fe2000001087f */
[C---:B------:R-:W-:Y:S01]  /*2b70*/  FMUL.FTZ R128, R178.reuse, R129 ;  /* 0x00000081b2807220 */ /* 0x040fe20000410000 */
[----:B------:R-:W-:Y:S01]  /*2b80*/  FFMA.FTZ R126, R185, R125, R126 ;  /* 0x0000007db97e7223 */ /* 0x000fe2000001007e */
[-C--:B------:R-:W-:Y:S01]  /*2b90*/  FMUL.FTZ R216, R178, R130.reuse ;  /* 0x00000082b2d87220 */ /* 0x080fe20000410000 */
[C---:B------:R-:W-:Y:S01]  /*2ba0*/  FMUL.FTZ R125, R182.reuse, R127 ;  /* 0x0000007fb67d7220 */ /* 0x040fe20000410000 */
[C---:B------:R-:W-:Y:S01]  /*2bb0*/  FFMA.FTZ R131, R179.reuse, R130, -R128 ;  /* 0x00000082b3837223 */ /* 0x040fe20000010880 */
[-C--:B------:R-:W-:Y:S01]  /*2bc0*/  FMUL.FTZ R124, R182, R126.reuse ;  /* 0x0000007eb67c7220 */ /* 0x080fe20000410000 */
[----:B------:R-:W-:Y:S01]  /*2bd0*/  FFMA.FTZ R128, R179, R129, R216 ;  /* 0x00000081b3807223 */ /* 0x000fe200000100d8 */
[C---:B------:R-:W-:Y:S01]  /*2be0*/  FFMA.FTZ R125, R183.reuse, R126, R125 ;  /* 0x0000007eb77d7223 */ /* 0x040fe2000001007d */
[----:B------:R-:W-:Y:S01]  /*2bf0*/  FMUL.FTZ R216, R34, R55 ;  /* 0x0000003722d87220 */ /* 0x000fe20000410000 */
[----:B------:R-:W-:Y:S01]  /*2c00*/  FFMA.FTZ R124, R183, R127, -R124 ;  /* 0x0000007fb77c7223 */ /* 0x000fe2000001087c */
[C---:B------:R-:W-:Y:S01]  /*2c10*/  FFMA.FTZ R131, R109.reuse, R218, R131 ;  /* 0x000000da6d837223 */ /* 0x040fe20000010083 */
        /* <DEDUP_REMOVED lines=23> */
[C---:B------:R-:W-:Y:S01]  /*2d90*/  FFMA.FTZ R131, R111.reuse, R222, R131 ;  /* 0x000000de6f837223 */ /* 0x040fe20000010083 */
[C---:B------:R-:W-:Y:S01]  /*2da0*/  FMUL.FTZ R125, R174.reuse, R127 ;  /* 0x0000007fae7d7220 */ /* 0x040fe20000410000 */
[----:B------:R-:W-:Y:S01]  /*2db0*/  FFMA.FTZ R128, R111, R220, R128 ;  /* 0x000000dc6f807223 */ /* 0x000fe20000010080 */
[----:B------:R-:W-:-:S02]  /*2dc0*/  FMUL.FTZ R124, R174, R126 ;  /* 0x0000007eae7c7220 */ /* 0x000fc40000410000 */
[C---:B------:R-:W-:Y:S02]  /*2dd0*/  FFMA.FTZ R125, R175.reuse, R126, R125 ;  /* 0x0000007eaf7d7223 */ /* 0x040fe4000001007d */
[----:B------:R-:W-:Y:S02]  /*2de0*/  FFMA.FTZ R124, R175, R127, -R124 ;  /* 0x0000007faf7c7223 */ /* 0x000fe4000001087c */
[CC--:B------:R-:W-:Y:S02]  /*2df0*/  FMUL.FTZ R127, R172.reuse, R125.reuse ;  /* 0x0000007dac7f7220 */ /* 0x0c0fe40000410000 */
[CC--:B------:R-:W-:Y:S02]  /*2e00*/  FMUL.FTZ R126, R172.reuse, R124.reuse ;  /* 0x0000007cac7e7220 */ /* 0x0c0fe40000410000 */
[C---:B------:R-:W-:Y:S01]  /*2e10*/  FFMA.FTZ R127, R173.reuse, R124, -R127 ;  /* 0x0000007cad7f7223 */ /* 0x040fe2000001087f */
[C---:B------:R-:W-:Y:S01]  /*2e20*/  FMUL.FTZ R124, R172.reuse, R128 ;  /* 0x00000080ac7c7220 */ /* 0x040fe20000410000 */
[C---:B------:R-:W-:Y:S01]  /*2e30*/  FFMA.FTZ R126, R173.reuse, R125, R126 ;  /* 0x0000007dad7e7223 */ /* 0x040fe2000001007e */
[----:B------:R-:W-:Y:S01]  /*2e40*/  FMUL.FTZ R125, R172, R131 ;  /* 0x00000083ac7d7220 */ /* 0x000fe20000410000 */
[C---:B------:R-:W-:Y:S01]  /*2e50*/  FMUL.FTZ R129, R170.reuse, R127 ;  /* 0x0000007faa817220 */ /* 0x040fe20000410000 */
[C---:B------:R-:W-:Y:S01]  /*2e60*/  FFMA.FTZ R124, R173.reuse, R131, -R124 ;  /* 0x00000083ad7c7223 */ /* 0x040fe2000001087c */
[----:B------:R-:W-:Y:S01]  /*2e70*/  FMUL.FTZ R130, R170, R126 ;  /* 0x0000007eaa827220 */ /* 0x000fe20000410000 */
[----:B------:R-:W-:Y:S01]  /*2e80*/  FFMA.FTZ R125, R173, R128, R125 ;  /* 0x00000080ad7d7223 */ /* 0x000fe2000001007d */
[C---:B------:R-:W-:Y:S01]  /*2e90*/  FFMA.FTZ R129, R171.reuse, R126, R129 ;  /* 0x0000007eab817223 */ /* 0x040fe20000010081 */
[C---:B------:R-:W-:Y:S01]  /*2ea0*/  FFMA.FTZ R126, R104.reuse, R225, R124 ;  /* 0x000000e1687e7223 */ /* 0x040fe2000001007c */
[----:B------:R-:W-:Y:S01]  /*2eb0*/  FFMA.FTZ R130, R171, R127, -R130 ;  /* 0x0000007fab827223 */ /* 0x000fe20000010882 */
[----:B------:R-:W-:Y:S01]  /*2ec0*/  FFMA.FTZ R127, R104, R223, R125 ;  /* 0x000000df687f7223 */ /* 0x000fe2000001007d */
[----:B------:R-:W-:-:S02]  /*2ed0*/  FMUL.FTZ R128, R168, R129 ;  /* 0x00000081a8807220 */ /* 0x000fc40000410000 */
[-C--:B------:R-:W-:Y:S02]  /*2ee0*/  FMUL.FTZ R224, R168, R130.reuse ;  /* 0x00000082a8e07220 */ /* 0x080fe40000410000 */
[C---:B------:R-:W-:Y:S01]  /*2ef0*/  FFMA.FTZ R124, R169.reuse, R130, -R128 ;  /* 0x00000082a97c7223 */ /* 0x040fe20000010880 */
[C---:B------:R-:W-:Y:S01]  /*2f00*/  FMUL.FTZ R128, R170.reuse, R127 ;  /* 0x0000007faa807220 */ /* 0x040fe20000410000 */
[-C--:B------:R-:W-:Y:S01]  /*2f10*/  FMUL.FTZ R130, R170, R126.reuse ;  /* 0x0000007eaa827220 */ /* 0x080fe20000410000 */
[----:B------:R-:W-:Y:S01]  /*2f20*/  FFMA.FTZ R125, R169, R129, R224 ;  /* 0x00000081a97d7223 */ /* 0x000fe200000100e0 */
[----:B------:R-:W-:Y:S01]  /*2f30*/  FMUL.FTZ R224, R30, R47 ;  /* 0x0000002f1ee07220 */ /* 0x000fe20000410000 */
        /* <DEDUP_REMOVED lines=20> */
[----:B------:R0:W-:Y:S02]  /*3080*/  STS.128 [R144+0x4250], R124 ;  /* 0x0042507c90007388 */ /* 0x0001e40000000c00 */
[----:B0-----:R-:W-:Y:S01]  /*3090*/  P2R R124, PR, RZ, 0x4 ;  /* 0x00000004ff7c7803 */ /* 0x001fe20000000000 */
[----:B------:R-:W-:Y:S06]  /*30a0*/  BAR.SYNC.DEFER_BLOCKING 0x0 ;  /* 0x0000000000007b1d */ /* 0x000fec0000010000 */
[----:B------:R-:W-:Y:S05]  /*30b0*/  @P2 BRA `(.L_x_10741) ;  /* 0x00000008001c2947 */ /* 0x000fea0003800000 */
[----:B------:R-:W-:Y:S01]  /*30c0*/  ISETP.NE.AND P1, PT, R33, RZ, PT ;  /* 0x000000ff2100720c */ /* 0x000fe20003f25270 */
[----:B------:R-:W-:Y:S01]  /*30d0*/  UMOV UR24, 0xffffffff ;  /* 0xffffffff00187882 */ /* 0x000fe20000000000 */
[----:B------:R-:W0:Y:S01]  /*30e0*/  S2R R33, SR_TID.X ;  /* 0x0000000000217919 */ /* 0x000e220000002100 */
[C---:B------:R-:W-:Y:S02]  /*30f0*/  ISETP.GE.AND P4, PT, R142.reuse, 0x10, PT ;  /* 0x000000108e00780c */ /* 0x040fe40003f86270 */
[C---:B------:R-:W-:Y:S02]  /*3100*/  ISETP.GE.AND P2, PT, R142.reuse, 0x8, PT ;  /* 0x000000088e00780c */ /* 0x040fe40003f46270 */
[C---:B------:R-:W-:Y:S02]  /*3110*/  ISETP.GE.AND P3, PT, R142.reuse, 0x4, PT ;  /* 0x000000048e00780c */ /* 0x040fe40003f66270 */
[----:B------:R-:W-:Y:S02]  /*3120*/  ISETP.GE.AND P5, PT, R142, 0x1, PT ;  /* 0x000000018e00780c */ /* 0x000fe40003fa6270 */
[----:B0-----:R-:W-:-:S05]  /*3130*/  LEA R244, R33, R144, 0x4 ;  /* 0x0000009021f47211 */ /* 0x001fca00078e20ff */
[----:B------:R-:W-:Y:S04]  /*3140*/  LDS.128 R124, [R244+0x4250] ;  /* 0x00425000f47c7984 */ /* 0x000fe80000000c00 */
[----:B------:R-:W0:Y:S02]  /*3150*/  LDS.128 R128, [R244+0x4260] ;  /* 0x00426000f4807984 */ /* 0x000e240000000c00 */
[-C--:B0-----:R-:W-:Y:S01]  /*3160*/  FMUL.FTZ R245, R127, R129.reuse ;  /* 0x000000817ff57220 */ /* 0x081fe20000410000 */
        /* <DEDUP_REMOVED lines=12> */
[----:B------:R-:W0:Y:S04]  /*3230*/  SHFL.UP PT, R128, R248, 0x1, RZ ;  /* 0x04200000f8807989 */ /* 0x000e2800000e00ff */
[----:B------:R-:W1:Y:S04]  /*3240*/  SHFL.UP PT, R131, R247, 0x1, RZ ;  /* 0x04200000f7837989 */ /* 0x000e6800000e00ff */
[----:B------:R-:W2:Y:S04]  /*3250*/  SHFL.UP PT, R252, R245, 0x1, RZ ;  /* 0x04200000f5fc7989 */ /* 0x000ea800000e00ff */
[----:B------:R-:W3:Y:S01]  /*3260*/  SHFL.UP PT, R130, R129, 0x1, RZ ;  /* 0x0420000081827989 */ /* 0x000ee200000e00ff */
[-C--:B0-----:R-:W-:Y:S01]  /*3270*/  FMUL.FTZ R246, R129, R128.reuse ;  /* 0x0000008081f67220 */ /* 0x081fe20000410000 */
[----:B------:R-:W-:-:S03]  /*3280*/  FMUL.FTZ R128, R245, R128 ;  /* 0x00000080f5807220 */ /* 0x000fc60000410000 */
[-C--:B-1----:R-:W-:Y:S01]  /*3290*/  FFMA.FTZ R243, R245, R131.reuse, R246 ;  /* 0x00000083f5f37223 */ /* 0x082fe200000100f6 */
[----:B------:R-:W-:Y:S01]  /*32a0*/  FFMA.FTZ R246, R129, R131, -R128 ;  /* 0x0000008381f67223 */ /* 0x000fe20000010880 */
[-C--:B--2---:R-:W-:Y:S02]  /*32b0*/  FMUL.FTZ R128, R245, R252.reuse ;  /* 0x000000fcf5807220 */ /* 0x084fe40000410000 */
[----:B------:R-:W-:Y:S01]  /*32c0*/  @P5 FADD.FTZ R248, R248, R243 ;  /* 0x000000f3f8f85221 */ /* 0x000fe20000010000 */
[----:B------:R-:W-:Y:S01]  /*32d0*/  FMUL.FTZ R252, R129, R252 ;  /* 0x000000fc81fc7220 */ /* 0x000fe20000410000 */
        /* <DEDUP_REMOVED lines=23> */
[-C--:B-1----:R-:W-:Y:S01]  /*3450*/  FFMA.FTZ R246, R129, R131.reuse, -R246 ;  /* 0x0000008381f67223 */ /* 0x082fe200000108f6 */
[C---:B------:R-:W-:Y:S01]  /*3460*/  FFMA.FTZ R131, R245.reuse, R131, R128 ;  /* 0x00000083f5837223 */ /* 0x040fe20000010080 */
[----:B--2---:R-:W-:-:S03]  /*3470*/  FMUL.FTZ R128, R245, R252 ;  /* 0x000000fcf5807220 */ /* 0x004fc60000410000 */
        /* <DEDUP_REMOVED lines=13> */
[-C--:B--2---:R-:W-:Y:S01]  /*3550*/  FMUL.FTZ R128, R245, R252.reuse ;  /* 0x000000fcf5807220 */ /* 0x084fe20000410000 */
[----:B------:R-:W-:Y:S01]  /*3560*/  FMUL.FTZ R252, R129, R252 ;  /* 0x000000fc81fc7220 */ /* 0x000fe20000410000 */
[----:B------:R-:W-:Y:S01]  /*3570*/  @P2 FADD.FTZ R247, R247, R246 ;  /* 0x000000f6f7f72221 */ /* 0x000fe20000010000 */
[----:B------:R-:W-:Y:S01]  /*3580*/  @P2 FADD.FTZ R248, R248, R131 ;  /* 0x00000083f8f82221 */ /* 0x000fe20000010000 */
[-C--:B---3--:R-:W-:Y:S01]  /*3590*/  @P2 FFMA.FTZ R129, R129, R130.reuse, -R128 ;  /* 0x0000008281812223 */ /* 0x088fe20000010880 */
[----:B------:R-:W-:Y:S02]  /*35a0*/  @P2 FFMA.FTZ R245, R245, R130, R252 ;  /* 0x00000082f5f52223 */ /* 0x000fe400000100fc */
[----:B------:R0:W1:Y:S04]  /*35b0*/  SHFL.UP PT, R131, R247, 0x10, RZ ;  /* 0x06000000f7837989 */ /* 0x00006800000e00ff */
[----:B------:R0:W2:Y:S04]  /*35c0*/  SHFL.UP PT, R130, R129, 0x10, RZ ;  /* 0x0600000081827989 */ /* 0x0000a800000e00ff */
[----:B------:R0:W3:Y:S04]  /*35d0*/  SHFL.UP PT, R252, R245, 0x10, RZ ;  /* 0x06000000f5fc7989 */ /* 0x0000e800000e00ff */
[----:B------:R0:W4:Y:S02]  /*35e0*/  SHFL.UP PT, R128, R248, 0x10, RZ ;  /* 0x06000000f8807989 */ /* 0x00012400000e00ff */
.L_x_10863:
[----:B------:R-:W-:Y:S01]  /*35f0*/  ISETP.GE.AND P2, PT, R142, 0x10, PT ;  /* 0x000000108e00780c */ /* 0x000fe20003f46270 */
[-C--:B----4-:R-:W-:Y:S01]  /*3600*/  FMUL.FTZ R246, R245, R128.reuse ;  /* 0x00000080f5f67220 */ /* 0x090fe20000410000 */
[C---:B------:R-:W-:Y:S01]  /*3610*/  FMUL.FTZ R128, R129.reuse, R128 ;  /* 0x0000008081807220 */ /* 0x040fe20000410000 */
[----:B------:R-:W-:Y:S02]  /*3620*/  UMOV UR24, 0xffffffff ;  /* 0xffffffff00187882 */ /* 0x000fe40000000000 */
[-C--:B-1----:R-:W-:Y:S01]  /*3630*/  FFMA.FTZ R246, R129, R131.reuse, -R246 ;  /* 0x0000008381f67223 */ /* 0x082fe200000108f6 */
[C---:B------:R-:W-:Y:S01]  /*3640*/  FFMA.FTZ R131, R245.reuse, R131, R128 ;  /* 0x00000083f5837223 */ /* 0x040fe20000010080 */
[-C--:B---3--:R-:W-:Y:S01]  /*3650*/  FMUL.FTZ R128, R245, R252.reuse ;  /* 0x000000fcf5807220 */ /* 0x088fe20000410000 */
[----:B------:R-:W-:-:S05]  /*3660*/  FMUL.FTZ R252, R129, R252 ;  /* 0x000000fc81fc7220 */ /* 0x000fca0000410000 */
[-C--:B0-2---:R-:W-:Y:S01]  /*3670*/  @P2 FFMA.FTZ R129, R129, R130.reuse, -R128 ;  /* 0x0000008281812223 */ /* 0x085fe20000010880 */
[----:B------:R-:W-:Y:S01]  /*3680*/  @P2 FFMA.FTZ R245, R245, R130, R252 ;  /* 0x00000082f5f52223 */ /* 0x000fe200000100fc */
[----:B------:R-:W-:Y:S01]  /*3690*/  @P2 FADD.FTZ R247, R247, R246 ;  /* 0x000000f6f7f72221 */ /* 0x000fe20000010000 */
[----:B------:R-:W-:Y:S01]  /*36a0*/  @P2 FADD.FTZ R248, R248, R131 ;  /* 0x00000083f8f82221 */ /* 0x000fe20000010000 */
[----:B------:R-:W-:Y:S06]  /*36b0*/  BRA.DIV UR24, `(.L_x_10743) ;  /* 0x0000006e18d07947 */ /* 0x000fec000b800000 */
.L_x_10866:
[----:B------:R-:W-:-:S03]  /*36c0*/  UMOV UR24, 0xffffffff ;  /* 0xffffffff00187882 */ /* 0x000fc60000000000 */
[----:B------:R-:W-:Y:S05]  /*36d0*/  BRA.DIV UR24, `(.L_x_10744) ;  /* 0x0000006e18f07947 */ /* 0x000fea000b800000 */
.L_x_10869:
[----:B------:R-:W-:-:S03]  /*36e0*/  UMOV UR24, 0xffffffff ;  /* 0xffffffff00187882 */ /* 0x000fc60000000000 */
[----:B------:R-:W-:Y:S05]  /*36f0*/  BRA.DIV UR24, `(.L_x_10745) ;  /* 0x0000007218107947 */ /* 0x000fea000b800000 */
.L_x_10872:
[----:B------:R-:W-:-:S03]  /*3700*/  UMOV UR24, 0xffffffff ;  /* 0xffffffff00187882 */ /* 0x000fc60000000000 */
[----:B------:R-:W-:Y:S05]  /*3710*/  BRA.DIV UR24, `(.L_x_10746) ;  /* 0x0000007218307947 */ /* 0x000fea000b800000 */
.L_x_10875:
[----:B------:R-:W-:-:S03]  /*3720*/  UMOV UR24, 0xffffffff ;  /* 0xffffffff00187882 */ /* 0x000fc60000000000 */
[----:B------:R-:W-:Y:S05]  /*3730*/  BRA.DIV UR24, `(.L_x_10747) ;  /* 0x0000007218507947 */ /* 0x000fea000b800000 */
[----:B-----5:R0:W1:Y:S04]  /*3740*/  SHFL.IDX PT, R250, R121, RZ, 0x1f ;  /* 0x00001fff79fa7589 */ /* 0x02006800000e0000 */
[----:B------:R-:W2:Y:S04]  /*3750*/  SHFL.IDX PT, R120, R120, RZ, 0x1f ;  /* 0x00001fff78787589 */ /* 0x000ea800000e0000 */
[----:B------:R-:W3:Y:S04]  /*3760*/  SHFL.IDX PT, R122, R122, RZ, 0x1f ;  /* 0x00001fff7a7a7589 */ /* 0x000ee800000e0000 */
[----:B------:R-:W4:Y:S04]  /*3770*/  SHFL.IDX PT, R123, R123, RZ, 0x1f ;  /* 0x00001fff7b7b7589 */ /* 0x000f2800000e0000 */
[----:B------:R-:W0:Y:S04]  /*3780*/  SHFL.UP PT, R129, R129, 0x1, RZ ;  /* 0x0420000081817989 */ /* 0x000e2800000e00ff */
[----:B------:R-:W0:Y:S04]  /*3790*/  SHFL.UP PT, R245, R245, 0x1, RZ ;  /* 0x04200000f5f57989 */ /* 0x000e2800000e00ff */
[----:B------:R-:W0:Y:S04]  /*37a0*/  SHFL.UP PT, R247, R247, 0x1, RZ ;  /* 0x04200000f7f77989 */ /* 0x000e2800000e00ff */
[----:B-12---:R-:W0:Y:S02]  /*37b0*/  SHFL.UP PT, R248, R248, 0x1, RZ ;  /* 0x04200000f8f87989 */ /* 0x006e2400000e00ff */
.L_x_10885:
[C---:B0-----:R-:W-:Y:S01]  /*37c0*/  FMUL.FTZ R128, R129.reuse, R250 ;  /* 0x000000fa81807220 */ /* 0x041fe20000410000 */
[----:B----4-:R-:W-:-:S03]  /*37d0*/  FMUL.FTZ R131, R129, R123 ;  /* 0x0000007b81837220 */ /* 0x010fc60000410000 */
[C---:B------:R-:W-:Y:S01]  /*37e0*/  FFMA.FTZ R121, R245.reuse, R120, R128 ;  /* 0x00000078f5797223 */ /* 0x040fe20000010080 */
[C---:B---3--:R-:W-:Y:S01]  /*37f0*/  FFMA.FTZ R131, R245.reuse, R122, R131 ;  /* 0x0000007af5837223 */ /* 0x048fe20000010083 */
[C---:B------:R-:W-:Y:S01]  /*3800*/  FMUL.FTZ R128, R245.reuse, R123 ;  /* 0x0000007bf5807220 */ /* 0x040fe20000410000 */
[----:B------:R-:W-:Y:S02]  /*3810*/  FMUL.FTZ R245, R245, R250 ;  /* 0x000000faf5f57220 */ /* 0x000fe40000410000 */
[----:B------:R-:W-:Y:S01]  /*3820*/  @P1 FADD.FTZ R123, R248, R131 ;  /* 0x00000083f87b1221 */ /* 0x000fe20000010000 */
[C---:B------:R-:W-:Y:S01]  /*3830*/  FFMA.FTZ R128, R129.reuse, R122, -R128 ;  /* 0x0000007a81807223 */ /* 0x040fe20000010880 */
[----:B------:R-:W-:Y:S01]  /*3840*/  @P1 FFMA.FTZ R120, R129, R120, -R245 ;  /* 0x0000007881781223 */ /* 0x000fe200000108f5 */
[----:B------:R-:W-:Y:S01]  /*3850*/  FSEL R121, R250, R121, !P1 ;  /* 0x00000079fa797208 */ /* 0x000fe20004800000 */
[----:B------:R-:W-:Y:S01]  /*3860*/  FMUL.FTZ R129, R125, R123 ;  /* 0x0000007b7d817220 */ /* 0x000fe20000410000 */
[----:B------:R-:W-:Y:S01]  /*3870*/  @P1 FADD.FTZ R122, R247, R128 ;  /* 0x00000080f77a1221 */ /* 0x000fe20000010000 */
[----:B------:R-:W-:-:S03]  /*3880*/  FMUL.FTZ R130, R125, R120 ;  /* 0x000000787d827220 */ /* 0x000fc60000410000 */
[CC--:B------:R-:W-:Y:S01]  /*3890*/  FMUL.FTZ R128, R125.reuse, R122.reuse ;  /* 0x0000007a7d807220 */ /* 0x0c0fe20000410000 */
[C---:B------:R-:W-:Y:S01]  /*38a0*/  FFMA.FTZ R131, R124.reuse, R122, -R129 ;  /* 0x0000007a7c837223 */ /* 0x040fe20000010881 */
[----:B------:R-:W-:Y:S01]  /*38b0*/  FMUL.FTZ R129, R125, R121 ;  /* 0x000000797d817220 */ /* 0x000fe20000410000 */
[----:B------:R0:W-:Y:S01]  /*38c0*/  STS.128 [R244+0x4250], R120 ;  /* 0x00425078f4007388 */ /* 0x0001e20000000c00 */
[C---:B------:R-:W-:Y:S02]  /*38d0*/  FFMA.FTZ R246, R124.reuse, R123, R128 ;  /* 0x0000007b7cf67223 */ /* 0x040fe40000010080 */
[C---:B------:R-:W-:Y:S01]  /*38e0*/  FFMA.FTZ R128, R124.reuse, R120, -R129 ;  /* 0x000000787c807223 */ /* 0x040fe20000010881 */
[----:B------:R-:W-:Y:S01]  /*38f0*/  FFMA.FTZ R129, R124, R121, R130 ;  /* 0x000000797c817223 */ /* 0x000fe20000010082 */
[----:B------:R-:W-:Y:S01]  /*3900*/  FADD.FTZ R130, R126, R131 ;  /* 0x000000837e827221 */ /* 0x000fe20000010000 */
[----:B------:R-:W-:-:S05]  /*3910*/  FADD.FTZ R131, R127, R246 ;  /* 0x000000f67f837221 */ /* 0x000fca0000010000 */
[----:B------:R0:W-:Y:S02]  /*3920*/  STS.128 [R244+0x4260], R128 ;  /* 0x00426080f4007388 */ /* 0x0001e40000000c00 */
.L_x_10741:
[----:B------:R-:W-:Y:S05]  /*3930*/  WARPSYNC.ALL ;  /* 0x0000000000007948 */ /* 0x000fea0003800000 */
[CC--:B0----5:R-:W-:Y:S01]  /*3940*/  FMUL.FTZ R120, R166.reuse, R159.reuse ;  /* 0x0000009fa6787220 */ /* 0x0e1fe20000410000 */
[C---:B------:R-:W-:Y:S01]  /*3950*/  FMUL.FTZ R121, R167.reuse, R159 ;  /* 0x0000009fa7797220 */ /* 0x040fe20000410000 */
[----:B------:R-:W-:Y:S01]  /*3960*/  BAR.SYNC.DEFER_BLOCKING 0x0 ;  /* 0x0000000000007b1d */ /* 0x000fe20000010000 */
[----:B------:R-:W-:Y:S01]  /*3970*/  UISETP.GE.AND UP0, UPT, UR11, UR44, UPT ;  /* 0x0000002c0b00728c */ /* 0x000fe2000bf06270 */
[-C--:B------:R-:W-:Y:S01]  /*3980*/  FFMA.FTZ R120, R167, R158.reuse, -R120 ;  /* 0x0000009ea7787223 */ /* 0x080fe20000010878 */
[----:B------:R-:W-:Y:S01]  /*3990*/  FFMA.FTZ R121, -R166, R158, -R121 ;  /* 0x0000009ea6797223 */ /* 0x000fe20000010979 */
[----:B------:R-:W-:-:S02]  /*39a0*/  ISETP.GT.U32.AND P3, PT, R33, 0x1f, PT ;  /* 0x0000001f2100780c */ /* 0x000fc40003f64070 */
[CC--:B------:R-:W-:Y:S01]  /*39b0*/  FMUL.FTZ R122, R168.reuse, R120.reuse ;  /* 0x00000078a87a7220 */ /* 0x0c0fe20000410000 */
[-C--:B------:R-:W-:Y:S01]  /*39c0*/  FMUL.FTZ R123, R168, R121.reuse ;  /* 0x00000079a87b7220 */ /* 0x080fe20000410000 */
[----:B------:R-:W-:Y:S02]  /*39d0*/  PLOP3.LUT P2, PT, PT, PT, UP0, 0x80, 0x8 ;  /* 0x000000000008781c */ /* 0x000fe40003f4f008 */
[C---:B------:R-:W-:Y:S01]  /*39e0*/  FFMA.FTZ R122, R169.reuse, R121, -R122 ;  /* 0x00000079a97a7223 */ /* 0x040fe2000001087a */
[----:B------:R-:W-:Y:S01]  /*39f0*/  FFMA.FTZ R123, R169, R120, R123 ;  /* 0x00000078a97b7223 */ /* 0x000fe2000001007b */
[----:B------:R-:W-:Y:S02]  /*3a00*/  ISETP.NE.OR P2, PT, R146, RZ, P2 ;  /* 0x000000ff9200720c */ /* 0x000fe40001745670 */
[C---:B------:R-:W-:Y:S01]  /*3a10*/  FMUL.FTZ R120, R170.reuse, R122 ;  /* 0x0000007aaa787220 */ /* 0x040fe20000410000 */
[----:B------:R-:W-:-:S03]  /*3a20*/  FMUL.FTZ R121, R170, R123 ;  /* 0x0000007baa797220 */ /* 0x000fc60000410000 */
[C---:B------:R-:W-:Y:S01]  /*3a30*/  FFMA.FTZ R124, R171.reuse, R123, R120 ;  /* 0x0000007bab7c7223 */ /* 0x040fe20000010078 */
[C---:B------:R-:W-:Y:S01]  /*3a40*/  FMUL.FTZ R120, R166.reuse, R212 ;  /* 0x000000d4a6787220 */ /* 0x040fe20000410000 */
[----:B------:R-:W-:Y:S01]  /*3a50*/  FFMA.FTZ R125, R171, R122, -R121 ;  /* 0x0000007aab7d7223 */ /* 0x000fe20000010879 */
[-C--:B------:R-:W-:Y:S01]  /*3a60*/  FMUL.FTZ R122, R166, R211.reuse ;  /* 0x000000d3a67a7220 */ /* 0x080fe20000410000 */
[----:B------:R-:W-:Y:S01]  /*3a70*/  FMUL.FTZ R126, R172, R124 ;  /* 0x0000007cac7e7220 */ /* 0x000fe20000410000 */
[C---:B------:R-:W-:Y:S01]  /*3a80*/  FFMA.FTZ R121, R167.reuse, R211, R120 ;  /* 0x000000d3a7797223 */ /* 0x040fe20000010078 */
[----:B------:R-:W0:Y:S01]  /*3a90*/  LDS.64 R128, [R144+0x4258] ;  /* 0x0042580090807984 */ /* 0x000e220000000a00 */
[----:B------:R-:W-:Y:S01]  /*3aa0*/  FFMA.FTZ R123, R167, R212, -R122 ;  /* 0x000000d4a77b7223 */ /* 0x000fe2000001087a */
[----:B------:R-:W-:Y:S01]  /*3ab0*/  FFMA.FTZ R126, R173, R125, -R126 ;  /* 0x0000007dad7e7223 */ /* 0x000fe2000001087e */
[----:B------:R-:W-:Y:S01]  /*3ac0*/  FADD.FTZ R121, R148, R121 ;  /* 0x0000007994797221 */ /* 0x000fe20000010000 */
[----:B------:R-:W1:Y:S01]  /*3ad0*/  @!P2 S2R R131, SR_CgaCtaId ;  /* 0x000000000083a919 */ /* 0x000e620000008800 */
[----:B------:R-:W-:-:S02]  /*3ae0*/  FADD.FTZ R123, R196, R123 ;  /* 0x0000007bc47b7221 */ /* 0x000fc40000010000 */
[C---:B------:R-:W-:Y:S02]  /*3af0*/  FMUL.FTZ R122, R168.reuse, R121 ;  /* 0x00000079a87a7220 */ /* 0x040fe40000410000 */
[-C--:B------:R-:W-:Y:S02]  /*3b00*/  FMUL.FTZ R120, R168, R123.reuse ;  /* 0x0000007ba8787220 */ /* 0x080fe40000410000 */
[C---:B------:R-:W-:Y:S02]  /*3b10*/  FFMA.FTZ R122, R169.reuse, R123, -R122 ;  /* 0x0000007ba97a7223 */ /* 0x040fe4000001087a */
[----:B------:R-:W-:Y:S01]  /*3b20*/  FFMA.FTZ R121, R169, R121, R120 ;  /* 0x00000079a9797223 */ /* 0x000fe20000010078 */
[----:B------:R-:W-:Y:S01]  /*3b30*/  FMUL.FTZ R120, R172, R125 ;  /* 0x0000007dac787220 */ /* 0x000fe20000410000 */
[----:B------:R-:W-:Y:S02]  /*3b40*/  FADD.FTZ R122, R197, R122 ;  /* 0x0000007ac57a7221 */ /* 0x000fe40000010000 */
[----:B------:R-:W-:Y:S01]  /*3b50*/  FADD.FTZ R121, R150, R121 ;  /* 0x0000007996797221 */ /* 0x000fe20000010000 */
[----:B------:R-:W-:Y:S01]  /*3b60*/  FFMA.FTZ R124, R173, R124, R120 ;  /* 0x0000007cad7c7223 */ /* 0x000fe20000010078 */
[----:B------:R-:W-:-:S02]  /*3b70*/  FMUL.FTZ R120, R170, R122 ;  /* 0x0000007aaa787220 */ /* 0x000fc40000410000 */
[-C--:B------:R-:W-:Y:S02]  /*3b80*/  FMUL.FTZ R123, R170, R121.reuse ;  /* 0x00000079aa7b7220 */ /* 0x080fe40000410000 */
        /* <DEDUP_REMOVED lines=9> */
[-C--:B------:R-:W-:Y:S02]  /*3c20*/  FMUL.FTZ R122, R172, R123.reuse ;  /* 0x0000007bac7a7220 */ /* 0x080fe40000410000 */
[C---:B------:R-:W-:Y:S01]  /*3c30*/  FFMA.FTZ R124, R173.reuse, R123, -R124 ;  /* 0x0000007bad7c7223 */ /* 0x040fe2000001087c */
[CC--:B------:R-:W-:Y:S01]  /*3c40*/  FMUL.FTZ R123, R176.reuse, R125.reuse ;  /* 0x0000007db07b7220 */ /* 0x0c0fe20000410000 */
[----:B------:R-:W-:Y:S01]  /*3c50*/  FFMA.FTZ R121, R173, R120, R122 ;  /* 0x00000078ad797223 */ /* 0x000fe2000001007a */
[-C--:B------:R-:W-:Y:S01]  /*3c60*/  FMUL.FTZ R120, R176, R126.reuse ;  /* 0x0000007eb0787220 */ /* 0x080fe20000410000 */
[----:B------:R-:W-:Y:S01]  /*3c70*/  FADD.FTZ R124, R199, R124 ;  /* 0x0000007cc77c7221 */ /* 0x000fe20000010000 */
[C---:B------:R-:W-:Y:S01]  /*3c80*/  FFMA.FTZ R126, R177.reuse, R126, -R123 ;  /* 0x0000007eb17e7223 */ /* 0x040fe2000001087b */
[----:B------:R-:W-:Y:S01]  /*3c90*/  FADD.FTZ R121, R152, R121 ;  /* 0x0000007998797221 */ /* 0x000fe20000010000 */
[----:B------:R-:W-:Y:S01]  /*3ca0*/  FFMA.FTZ R125, R177, R125, R120 ;  /* 0x0000007db17d7223 */ /* 0x000fe20000010078 */
[----:B------:R-:W-:Y:S01]  /*3cb0*/  FMUL.FTZ R120, R174, R124 ;  /* 0x0000007cae787220 */ /* 0x000fe20000410000 */
[----:B------:R-:W-:Y:S01]  /*3cc0*/  FMUL.FTZ R122, R178, R126 ;  /* 0x0000007eb27a7220 */ /* 0x000fe20000410000 */
[----:B------:R-:W-:-:S02]  /*3cd0*/  FMUL.FTZ R123, R174, R121 ;  /* 0x00000079ae7b7220 */ /* 0x000fc40000410000 */
[C---:B------:R-:W-:Y:S01]  /*3ce0*/  FFMA.FTZ R120, R175.reuse, R121, R120 ;  /* 0x00000079af787223 */ /* 0x040fe20000010078 */
[-C--:B------:R-:W-:Y:S01]  /*3cf0*/  FMUL.FTZ R121, R178, R125.reuse ;  /* 0x0000007db2797220 */ /* 0x080fe20000410000 */
[----:B------:R-:W-:Y:S01]  /*3d00*/  FFMA.FTZ R123, R175, R124, -R123 ;  /* 0x0000007caf7b7223 */ /* 0x000fe2000001087b */
[----:B------:R-:W-:Y:S01]  /*3d10*/  FFMA.FTZ R125, R179, R125, R122 ;  /* 0x0000007db37d7223 */ /* 0x000fe2000001007a */
[----:B------:R-:W-:Y:S01]  /*3d20*/  FADD.FTZ R120, R153, R120 ;  /* 0x0000007899787221 */ /* 0x000fe20000010000 */
[----:B------:R-:W-:Y:S01]  /*3d30*/  FFMA.FTZ R126, R179, R126, -R121 ;  /* 0x0000007eb37e7223 */ /* 0x000fe20000010879 */
[----:B------:R-:W-:Y:S02]  /*3d40*/  FADD.FTZ R123, R200, R123 ;  /* 0x0000007bc87b7221 */ /* 0x000fe40000010000 */
[C---:B------:R-:W-:Y:S02]  /*3d50*/  FMUL.FTZ R124, R176.reuse, R120 ;  /* 0x00000078b07c7220 */ /* 0x040fe40000410000 */
[----:B------:R-:W-:-:S02]  /*3d60*/  FMUL.FTZ R122, R176, R123 ;  /* 0x0000007bb07a7220 */ /* 0x000fc40000410000 */
        /* <DEDUP_REMOVED lines=48> */
[C---:B------:R-:W-:Y:S02]  /*4070*/  FMUL.FTZ R120, R186.reuse, R124 ;  /* 0x0000007cba787220 */ /* 0x040fe40000410000 */
[----:B------:R-:W-:-:S02]  /*4080*/  FMUL.FTZ R123, R186, R121 ;  /* 0x00000079ba7b7220 */ /* 0x000fc40000410000 */
[C---:B------:R-:W-:Y:S01]  /*4090*/  FFMA.FTZ R122, R187.reuse, R121, R120 ;  /* 0x00000079bb7a7223 */ /* 0x040fe20000010078 */
[CC--:B------:R-:W-:Y:S01]  /*40a0*/  FMUL.FTZ R121, R190.reuse, R125.reuse ;  /* 0x0000007dbe797220 */ /* 0x0c0fe20000410000 */
[----:B------:R-:W-:Y:S01]  /*40b0*/  FFMA.FTZ R123, R187, R124, -R123 ;  /* 0x0000007cbb7b7223 */ /* 0x000fe2000001087b */
[-C--:B------:R-:W-:Y:S01]  /*40c0*/  FMUL.FTZ R120, R190, R126.reuse ;  /* 0x0000007ebe787220 */ /* 0x080fe20000410000 */
[----:B------:R-:W-:Y:S01]  /*40d0*/  FADD.FTZ R122, R161, R122 ;  /* 0x0000007aa17a7221 */ /* 0x000fe20000010000 */
[C---:B------:R-:W-:Y:S01]  /*40e0*/  FFMA.FTZ R121, R191.reuse, R126, -R121 ;  /* 0x0000007ebf797223 */ /* 0x040fe20000010879 */
[----:B------:R-:W-:Y:S01]  /*40f0*/  FADD.FTZ R123, R206, R123 ;  /* 0x0000007bce7b7221 */ /* 0x000fe20000010000 */
[----:B------:R-:W-:Y:S01]  /*4100*/  FFMA.FTZ R120, R191, R125, R120 ;  /* 0x0000007dbf787223 */ /* 0x000fe20000010078 */
[C---:B------:R-:W-:Y:S02]  /*4110*/  FMUL.FTZ R126, R188.reuse, R122 ;  /* 0x0000007abc7e7220 */ /* 0x040fe40000410000 */
[----:B------:R-:W-:-:S02]  /*4120*/  FMUL.FTZ R124, R188, R123 ;  /* 0x0000007bbc7c7220 */ /* 0x000fc40000410000 */
[C---:B------:R-:W-:Y:S02]  /*4130*/  FFMA.FTZ R126, R189.reuse, R123, -R126 ;  /* 0x0000007bbd7e7223 */ /* 0x040fe4000001087e */
[----:B------:R-:W-:Y:S02]  /*4140*/  FFMA.FTZ R125, R189, R122, R124 ;  /* 0x0000007abd7d7223 */ /* 0x000fe4000001007c */
[----:B------:R-:W-:Y:S02]  /*4150*/  FADD.FTZ R126, R207, R126 ;  /* 0x0000007ecf7e7221 */ /* 0x000fe40000010000 */
[----:B------:R-:W-:Y:S02]  /*4160*/  FADD.FTZ R125, R162, R125 ;  /* 0x0000007da27d7221 */ /* 0x000fe40000010000 */
[C---:B------:R-:W-:Y:S02]  /*4170*/  FMUL.FTZ R122, R190.reuse, R126 ;  /* 0x0000007ebe7a7220 */ /* 0x040fe40000410000 */
[----:B------:R-:W-:-:S02]  /*4180*/  FMUL.FTZ R123, R190, R125 ;  /* 0x0000007dbe7b7220 */ /* 0x000fc40000410000 */
[C---:B------:R-:W-:Y:S02]  /*4190*/  FFMA.FTZ R122, R191.reuse, R125, R122 ;  /* 0x0000007dbf7a7223 */ /* 0x040fe4000001007a */
[----:B------:R-:W-:Y:S02]  /*41a0*/  FFMA.FTZ R123, R191, R126, -R123 ;  /* 0x0000007ebf7b7223 */ /* 0x000fe4000001087b */
[----:B------:R-:W-:Y:S02]  /*41b0*/  FADD.FTZ R122, R163, R122 ;  /* 0x0000007aa37a7221 */ /* 0x000fe40000010000 */
[----:B------:R-:W-:Y:S02]  /*41c0*/  FADD.FTZ R123, R208, R123 ;  /* 0x0000007bd07b7221 */ /* 0x000fe40000010000 */
[C---:B------:R-:W-:Y:S02]  /*41d0*/  FMUL.FTZ R126, R192.reuse, R122 ;  /* 0x0000007ac07e7220 */ /* 0x040fe40000410000 */
[----:B------:R-:W-:-:S02]  /*41e0*/  FMUL.FTZ R124, R192, R123 ;  /* 0x0000007bc07c7220 */ /* 0x000fc40000410000 */
[C---:B------:R-:W-:Y:S02]  /*41f0*/  FFMA.FTZ R126, R193.reuse, R123, -R126 ;  /* 0x0000007bc17e7223 */ /* 0x040fe4000001087e */
[----:B------:R-:W-:Y:S01]  /*4200*/  FFMA.FTZ R125, R193, R122, R124 ;  /* 0x0000007ac17d7223 */ /* 0x000fe2000001007c */
[CC--:B------:R-:W-:Y:S01]  /*4210*/  FMUL.FTZ R122, R192.reuse, R121.reuse ;  /* 0x00000079c07a7220 */ /* 0x0c0fe20000410000 */
[----:B------:R-:W-:Y:S01]  /*4220*/  FADD.FTZ R126, R209, R126 ;  /* 0x0000007ed17e7221 */ /* 0x000fe20000010000 */
[-C--:B------:R-:W-:Y:S01]  /*4230*/  FMUL.FTZ R124, R192, R120.reuse ;  /* 0x00000078c07c7220 */ /* 0x080fe20000410000 */
[----:B------:R-:W-:Y:S01]  /*4240*/  FADD.FTZ R125, R164, R125 ;  /* 0x0000007da47d7221 */ /* 0x000fe20000010000 */
[C---:B------:R-:W-:Y:S01]  /*4250*/  FFMA.FTZ R122, R193.reuse, R120, R122 ;  /* 0x00000078c17a7223 */ /* 0x040fe2000001007a */
[C---:B------:R-:W-:Y:S01]  /*4260*/  FMUL.FTZ R120, R194.reuse, R126 ;  /* 0x0000007ec2787220 */ /* 0x040fe20000410000 */
[----:B------:R-:W-:Y:S01]  /*4270*/  FFMA.FTZ R121, R193, R121, -R124 ;  /* 0x00000079c1797223 */ /* 0x000fe2000001087c */
[----:B------:R-:W-:-:S02]  /*4280*/  FMUL.FTZ R123, R194, R125 ;  /* 0x0000007dc27b7220 */ /* 0x000fc40000410000 */
[C---:B------:R-:W-:Y:S01]  /*4290*/  FFMA.FTZ R244, R195.reuse, R125, R120 ;  /* 0x0000007dc3f47223 */ /* 0x040fe20000010078 */
[C---:B------:R-:W-:Y:S01]  /*42a0*/  FMUL.FTZ R120, R194.reuse, R122 ;  /* 0x0000007ac2787220 */ /* 0x040fe20000410000 */
[----:B------:R-:W-:Y:S01]  /*42b0*/  FFMA.FTZ R127, R195, R126, -R123 ;  /* 0x0000007ec37f7223 */ /* 0x000fe2000001087b */
[-C--:B------:R-:W-:Y:S01]  /*42c0*/  FMUL.FTZ R123, R194, R121.reuse ;  /* 0x00000079c27b7220 */ /* 0x080fe20000410000 */
[----:B------:R-:W-:Y:S01]  /*42d0*/  FADD.FTZ R126, R165, R244 ;  /* 0x000000f4a57e7221 */ /* 0x000fe20000010000 */
[C---:B------:R-:W-:Y:S01]  /*42e0*/  FFMA.FTZ R125, R195.reuse, R121, -R120 ;  /* 0x00000079c37d7223 */ /* 0x040fe20000010878 */
[----:B------:R-:W-:Y:S01]  /*42f0*/  @!P2 MOV R120, 0x400 ;  /* 0x000004000078a802 */ /* 0x000fe20000000f00 */
[----:B------:R-:W-:Y:S01]  /*4300*/  FFMA.FTZ R124, R195, R122, R123 ;  /* 0x0000007ac37c7223 */ /* 0x000fe2000001007b */
[----:B------:R-:W-:Y:S02]  /*4310*/  MOV R121, UR8 ;  /* 0x0000000800797c02 */ /* 0x000fe40008000f00 */
[----:B------:R-:W-:-:S02]  /*4320*/  CS2R R122, SRZ ;  /* 0x00000000007a7805 */ /* 0x000fc4000001ff00 */
[----:B-1----:R-:W-:Y:S01]  /*4330*/  @!P2 LEA R120, R131, R120, 0x18 ;  /* 0x000000788378a211 */ /* 0x002fe200078ec0ff */
[C---:B0-----:R-:W-:Y:S01]  /*4340*/  FMUL.FTZ R131, R137.reuse, R128 ;  /* 0x0000008089837220 */ /* 0x041fe20000410000 */
[-C--:B------:R-:W-:Y:S01]  /*4350*/  FMUL.FTZ R137, R137, R129.reuse ;  /* 0x0000008189897220 */ /* 0x080fe20000410000 */
[----:B------:R-:W-:Y:S01]  /*4360*/  FADD.FTZ R127, R210, R127 ;  /* 0x0000007fd27f7221 */ /* 0x000fe20000010000 */
[----:B------:R-:W-:Y:S01]  /*4370*/  @!P2 LEA R130, R121, R120, 0x4 ;  /* 0x000000787982a211 */ /* 0x000fe200078e20ff */
[C---:B------:R-:W-:Y:S01]  /*4380*/  FFMA.FTZ R131, R136.reuse, R129, R131 ;  /* 0x0000008188837223 */ /* 0x040fe20000010083 */
[----:B------:R-:W-:Y:S01]  /*4390*/  FFMA.FTZ R128, R136, R128, -R137 ;  /* 0x0000008088807223 */ /* 0x000fe20000010889 */
[----:B------:R-:W-:Y:S01]  /*43a0*/  HFMA2 R120, -RZ, RZ, 1.875, 0 ;  /* 0x3f800000ff787431 */ /* 0x000fe200000001ff */
[----:B------:R-:W-:Y:S01]  /*43b0*/  MOV R121, RZ ;  /* 0x000000ff00797202 */ /* 0x000fe20000000f00 */
[C---:B------:R-:W-:Y:S01]  /*43c0*/  FFMA.FTZ R244, R116.reuse, R239, R131 ;  /* 0x000000ef74f47223 */ /* 0x040fe20000010083 */
[----:B------:R-:W-:-:S03]  /*43d0*/  FFMA.FTZ R241, R116, R241, R128 ;  /* 0x000000f174f17223 */ /* 0x000fc60000010080 */
[CC--:B------:R-:W-:Y:S01]  /*43e0*/  FMUL.FTZ R128, R194.reuse, R244.reuse ;  /* 0x000000f4c2807220 */ /* 0x0c0fe20000410000 */
[-C--:B------:R-:W-:Y:S01]  /*43f0*/  FMUL.FTZ R129, R194, R241.reuse ;  /* 0x000000f1c2817220 */ /* 0x080fe20000410000 */
[----:B------:R-:W0:Y:S02]  /*4400*/  @!P2 LDS.128 R120, [R130+0x5c60] ;  /* 0x005c60008278a984 */ /* 0x000e240000000c00 */
[C---:B------:R-:W-:Y:S01]  /*4410*/  FFMA.FTZ R128, R195.reuse, R241, -R128 ;  /* 0x000000f1c3807223 */ /* 0x040fe20000010880 */
[----:B------:R-:W-:Y:S01]  /*4420*/  FFMA.FTZ R129, R195, R244, R129 ;  /* 0x000000f4c3817223 */ /* 0x000fe20000010081 */
[----:B------:R1:W-:Y:S02]  /*4430*/  STS.128 [R144+0x4660], R124 ;  /* 0x0046607c90007388 */ /* 0x0003e40000000c00 */
[C---:B------:R-:W-:Y:S01]  /*4440*/  FFMA.FTZ R239, R117.reuse, R242, R128 ;  /* 0x000000f275ef7223 */ /* 0x040fe20000010080 */
[----:B------:R-:W-:-:S03]  /*4450*/  FFMA.FTZ R240, R117, R240, R129 ;  /* 0x000000f075f07223 */ /* 0x000fc60000010081 */
[C---:B-1----:R-:W-:Y:S01]  /*4460*/  FMUL.FTZ R126, R192.reuse, R239 ;  /* 0x000000efc07e7220 */ /* 0x042fe20000410000 */
        /* <DEDUP_REMOVED lines=84> */
[----:B0-----:R-:W-:Y:S05]  /*49b0*/  @P3 BRA `(.L_x_10748) ;  /* 0x0000000800b03947 */ /* 0x001fea0003800000 */
[----:B------:R-:W0:Y:S01]  /*49c0*/  S2R R33, SR_TID.X ;  /* 0x0000000000217919 */ /* 0x000e220000002100 */
[----:B------:R-:W-:Y:S01]  /*49d0*/  UMOV UR24, 0xffffffff ;  /* 0xffffffff00187882 */ /* 0x000fe20000000000 */
[----:B------:R-:W-:Y:S02]  /*49e0*/  ISETP.NE.AND P3, PT, R146, 0x1f, PT ;  /* 0x0000001f9200780c */ /* 0x000fe40003f65270 */
[----:B0-----:R-:W-:-:S05]  /*49f0*/  LEA R230, R33, R144, 0x4 ;  /* 0x0000009021e67211 */ /* 0x001fca00078e20ff */
        /* <DEDUP_REMOVED lines=17> */
.L_x_10890:
[----:B------:R-:W-:Y:S04]  /*4b10*/  BSSY.RECONVERGENT B0, `(.L_x_10750) ;  /* 0x000000c000007945 */ /* 0x000fe80003800200 */
[----:B------:R-:W-:Y:S05]  /*4b20*/  @!P3 BRA `(.L_x_10751) ;  /* 0x000000000028b947 */ /* 0x000fea0003800000 */
[-C--:B----4-:R-:W-:Y:S01]  /*4b30*/  FMUL.FTZ R128, R138, R130.reuse ;  /* 0x000000828a807220 */ /* 0x090fe20000410000 */
[----:B------:R-:W-:-:S03]  /*4b40*/  FMUL.FTZ R249, R139, R130 ;  /* 0x000000828bf97220 */ /* 0x000fc60000410000 */
[C---:B---3--:R-:W-:Y:S01]  /*4b50*/  FFMA.FTZ R129, R139.reuse, R247, -R128 ;  /* 0x000000f78b817223 */ /* 0x048fe20000010880 */
[C---:B--2---:R-:W-:Y:S01]  /*4b60*/  FMUL.FTZ R128, R138.reuse, R243 ;  /* 0x000000f38a807220 */ /* 0x044fe20000410000 */
[----:B------:R-:W-:Y:S01]  /*4b70*/  FFMA.FTZ R130, R138, R247, R249 ;  /* 0x000000f78a827223 */ /* 0x000fe200000100f9 */
[----:B------:R-:W-:Y:S01]  /*4b80*/  FMUL.FTZ R243, R139, R243 ;  /* 0x000000f38bf37220 */ /* 0x000fe20000410000 */
[----:B0-----:R-:W-:Y:S01]  /*4b90*/  FADD.FTZ R136, R136, R129 ;  /* 0x0000008188887221 */ /* 0x001fe20000010000 */
[----:B-1----:R-:W-:Y:S01]  /*4ba0*/  FFMA.FTZ R139, R131, R139, -R128 ;  /* 0x0000008b838b7223 */ /* 0x002fe20000010880 */
[----:B------:R-:W-:Y:S01]  /*4bb0*/  FADD.FTZ R137, R137, R130 ;  /* 0x0000008289897221 */ /* 0x000fe20000010000 */
[----:B------:R-:W-:-:S07]  /*4bc0*/  FFMA.FTZ R138, R131, R138, R243 ;  /* 0x0000008a838a7223 */ /* 0x000fce00000100f3 */
.L_x_10751:
[----:B------:R-:W-:Y:S05]  /*4bd0*/  BSYNC.RECONVERGENT B0 ;  /* 0x0000000000007941 */ /* 0x000fea0003800200 */
.L_x_10750:
[----:B------:R-:W-:Y:S01]  /*4be0*/  UMOV UR24, 0xffffffff ;  /* 0xffffffff00187882 */ /* 0x000fe20000000000 */
[----:B------:R-:W-:Y:S02]  /*4bf0*/  ISETP.GT.U32.AND P3, PT, R146, 0x1d, PT ;  /* 0x0000001d9200780c */ /* 0x000fe40003f64070 */
[----:B------:R-:W-:Y:S11]  /*4c00*/  BRA.DIV UR24, `(.L_x_10752) ;  /* 0x0000006218447947 */ /* 0x000ff6000b800000 */
[----:B-1----:R1:W0:Y:S04]  /*4c10*/  SHFL.DOWN PT, R131, R139, 0x2, 0x1f ;  /* 0x08401f008b837f89 */ /* 0x00222800000e0000 */
[----:B--2---:R1:W2:Y:S04]  /*4c20*/  SHFL.DOWN PT, R243, R138, 0x2, 0x1f ;  /* 0x08401f008af37f89 */ /* 0x0042a800000e0000 */
[----:B---3--:R1:W3:Y:S04]  /*4c30*/  SHFL.DOWN PT, R247, R136, 0x2, 0x1f ;  /* 0x08401f0088f77f89 */ /* 0x0082e800000e0000 */
[----:B----4-:R1:W4:Y:S02]  /*4c40*/  SHFL.DOWN PT, R130, R137, 0x2, 0x1f ;  /* 0x08401f0089827f89 */ /* 0x01032400000e0000 */
.L_x_10896:
[----:B------:R-:W-:Y:S04]  /*4c50*/  BSSY.RECONVERGENT B0, `(.L_x_10753) ;  /* 0x000000c000007945 */ /* 0x000fe80003800200 */
[----:B------:R-:W-:Y:S05]  /*4c60*/  @P3 BRA `(.L_x_10754) ;  /* 0x0000000000283947 */ /* 0x000fea0003800000 */
[-C--:B----4-:R-:W-:Y:S01]  /*4c70*/  FMUL.FTZ R128, R138, R130.reuse ;  /* 0x000000828a807220 */ /* 0x090fe20000410000 */
[----:B------:R-:W-:-:S03]  /*4c80*/  FMUL.FTZ R249, R139, R130 ;  /* 0x000000828bf97220 */ /* 0x000fc60000410000 */
[C---:B---3--:R-:W-:Y:S01]  /*4c90*/  FFMA.FTZ R129, R139.reuse, R247, -R128 ;  /* 0x000000f78b817223 */ /* 0x048fe20000010880 */
[C---:B--2---:R-:W-:Y:S01]  /*4ca0*/  FMUL.FTZ R128, R138.reuse, R243 ;  /* 0x000000f38a807220 */ /* 0x044fe20000410000 */
[----:B------:R-:W-:Y:S01]  /*4cb0*/  FFMA.FTZ R130, R138, R247, R249 ;  /* 0x000000f78a827223 */ /* 0x000fe200000100f9 */
[C---:B------:R-:W-:Y:S01]  /*4cc0*/  FMUL.FTZ R243, R139.reuse, R243 ;  /* 0x000000f38bf37220 */ /* 0x040fe20000410000 */
[----:B01----:R-:W-:Y:S01]  /*4cd0*/  FADD.FTZ R136, R136, R129 ;  /* 0x0000008188887221 */ /* 0x003fe20000010000 */
[-C--:B------:R-:W-:Y:S01]  /*4ce0*/  FFMA.FTZ R139, R139, R131.reuse, -R128 ;  /* 0x000000838b8b7223 */ /* 0x080fe20000010880 */
[----:B------:R-:W-:Y:S01]  /*4cf0*/  FADD.FTZ R137, R137, R130 ;  /* 0x0000008289897221 */ /* 0x000fe20000010000 */
[----:B------:R-:W-:-:S07]  /*4d00*/  FFMA.FTZ R138, R138, R131, R243 ;  /* 0x000000838a8a7223 */ /* 0x000fce00000100f3 */
.L_x_10754:
[----:B------:R-:W-:Y:S05]  /*4d10*/  BSYNC.RECONVERGENT B0 ;  /* 0x0000000000007941 */ /* 0x000fea0003800200 */
.L_x_10753:
[----:B------:R-:W-:Y:S01]  /*4d20*/  UMOV UR24, 0xffffffff ;  /* 0xffffffff00187882 */ /* 0x000fe20000000000 */
[----:B------:R-:W-:Y:S02]  /*4d30*/  ISETP.GT.U32.AND P3, PT, R146, 0x1b, PT ;  /* 0x0000001b9200780c */ /* 0x000fe40003f64070 */
[----:B------:R-:W-:Y:S11]  /*4d40*/  BRA.DIV UR24, `(.L_x_10755) ;  /* 0x0000006218647947 */ /* 0x000ff6000b800000 */
[----:B0-----:R0:W0:Y:S04]  /*4d50*/  SHFL.DOWN PT, R131, R139, 0x4, 0x1f ;  /* 0x08801f008b837f89 */ /* 0x00102800000e0000 */
[----:B--2---:R2:W0:Y:S04]  /*4d60*/  SHFL.DOWN PT, R243, R138, 0x4, 0x1f ;  /* 0x08801f008af37f89 */ /* 0x00442800000e0000 */
[----:B---3--:R2:W3:Y:S04]  /*4d70*/  SHFL.DOWN PT, R247, R136, 0x4, 0x1f ;  /* 0x08801f0088f77f89 */ /* 0x0084e800000e0000 */
[----:B----4-:R2:W4:Y:S02]  /*4d80*/  SHFL.DOWN PT, R130, R137, 0x4, 0x1f ;  /* 0x08801f0089827f89 */ /* 0x01052400000e0000 */
.L_x_10902:
[----:B------:R-:W-:Y:S04]  /*4d90*/  BSSY.RECONVERGENT B0, `(.L_x_10756) ;  /* 0x000000c000007945 */ /* 0x000fe80003800200 */
[----:B------:R-:W-:Y:S05]  /*4da0*/  @P3 BRA `(.L_x_10757) ;  /* 0x0000000000283947 */ /* 0x000fea0003800000 */
[-C--:B----4-:R-:W-:Y:S01]  /*4db0*/  FMUL.FTZ R128, R138, R130.reuse ;  /* 0x000000828a807220 */ /* 0x090fe20000410000 */
[----:B------:R-:W-:-:S03]  /*4dc0*/  FMUL.FTZ R249, R139, R130 ;  /* 0x000000828bf97220 */ /* 0x000fc60000410000 */
[C---:B---3--:R-:W-:Y:S01]  /*4dd0*/  FFMA.FTZ R129, R139.reuse, R247, -R128 ;  /* 0x000000f78b817223 */ /* 0x048fe20000010880 */
[C---:B0-----:R-:W-:Y:S01]  /*4de0*/  FMUL.FTZ R128, R138.reuse, R243 ;  /* 0x000000f38a807220 */ /* 0x041fe20000410000 */
[----:B------:R-:W-:Y:S01]  /*4df0*/  FFMA.FTZ R130, R138, R247, R249 ;  /* 0x000000f78a827223 */ /* 0x000fe200000100f9 */
[C---:B------:R-:W-:Y:S01]  /*4e00*/  FMUL.FTZ R243, R139.reuse, R243 ;  /* 0x000000f38bf37220 */ /* 0x040fe20000410000 */
[----:B-12---:R-:W-:Y:S01]  /*4e10*/  FADD.FTZ R136, R136, R129 ;  /* 0x0000008188887221 */ /* 0x006fe20000010000 */
[-C--:B------:R-:W-:Y:S01]  /*4e20*/  FFMA.FTZ R139, R139, R131.reuse, -R128 ;  /* 0x000000838b8b7223 */ /* 0x080fe20000010880 */
[----:B------:R-:W-:Y:S01]  /*4e30*/  FADD.FTZ R137, R137, R130 ;  /* 0x0000008289897221 */ /* 0x000fe20000010000 */
[----:B------:R-:W-:-:S07]  /*4e40*/  FFMA.FTZ R138, R138, R131, R243 ;  /* 0x000000838a8a7223 */ /* 0x000fce00000100f3 */
.L_x_10757:
[----:B------:R-:W-:Y:S05]  /*4e50*/  BSYNC.RECONVERGENT B0 ;  /* 0x0000000000007941 */ /* 0x000fea0003800200 */
.L_x_10756:
[----:B------:R-:W-:Y:S01]  /*4e60*/  UMOV UR24, 0xffffffff ;  /* 0xffffffff00187882 */ /* 0x000fe20000000000 */
[----:B------:R-:W-:Y:S02]  /*4e70*/  ISETP.GT.U32.AND P3, PT, R146, 0x17, PT ;  /* 0x000000179200780c */ /* 0x000fe40003f64070 */
[----:B------:R-:W-:Y:S11]  /*4e80*/  BRA.DIV UR24, `(.L_x_10758) ;  /* 0x0000006218847947 */ /* 0x000ff6000b800000 */
[----:B0-----:R0:W0:Y:S04]  /*4e90*/  SHFL.DOWN PT, R131, R139, 0x8, 0x1f ;  /* 0x09001f008b837f89 */ /* 0x00102800000e0000 */
[----:B------:R0:W0:Y:S04]  /*4ea0*/  SHFL.DOWN PT, R243, R138, 0x8, 0x1f ;  /* 0x09001f008af37f89 */ /* 0x00002800000e0000 */
[----:B---3--:R3:W0:Y:S04]  /*4eb0*/  SHFL.DOWN PT, R247, R136, 0x8, 0x1f ;  /* 0x09001f0088f77f89 */ /* 0x00862800000e0000 */
[----:B----4-:R3:W4:Y:S02]  /*4ec0*/  SHFL.DOWN PT, R130, R137, 0x8, 0x1f ;  /* 0x09001f0089827f89 */ /* 0x01072400000e0000 */
.L_x_10908:
[----:B------:R-:W-:Y:S04]  /*4ed0*/  BSSY.RECONVERGENT B0, `(.L_x_10759) ;  /* 0x000000c000007945 */ /* 0x000fe80003800200 */
[----:B------:R-:W-:Y:S05]  /*4ee0*/  @P3 BRA `(.L_x_10760) ;  /* 0x0000000000283947 */ /* 0x000fea0003800000 */
[-C--:B----4-:R-:W-:Y:S01]  /*4ef0*/  FMUL.FTZ R128, R138, R130.reuse ;  /* 0x000000828a807220 */ /* 0x090fe20000410000 */
[----:B------:R-:W-:-:S03]  /*4f00*/  FMUL.FTZ R249, R139, R130 ;  /* 0x000000828bf97220 */ /* 0x000fc60000410000 */
[C---:B0-----:R-:W-:Y:S01]  /*4f10*/  FFMA.FTZ R129, R139.reuse, R247, -R128 ;  /* 0x000000f78b817223 */ /* 0x041fe20000010880 */
[C---:B------:R-:W-:Y:S01]  /*4f20*/  FMUL.FTZ R128, R138.reuse, R243 ;  /* 0x000000f38a807220 */ /* 0x040fe20000410000 */
[----:B------:R-:W-:Y:S01]  /*4f30*/  FFMA.FTZ R130, R138, R247, R249 ;  /* 0x000000f78a827223 */ /* 0x000fe200000100f9 */
[C---:B------:R-:W-:Y:S01]  /*4f40*/  FMUL.FTZ R243, R139.reuse, R243 ;  /* 0x000000f38bf37220 */ /* 0x040fe20000410000 */
[----:B-123--:R-:W-:Y:S01]  /*4f50*/  FADD.FTZ R136, R136, R129 ;  /* 0x0000008188887221 */ /* 0x00efe20000010000 */
[-C--:B------:R-:W-:Y:S01]  /*4f60*/  FFMA.FTZ R139, R139, R131.reuse, -R128 ;  /* 0x000000838b8b7223 */ /* 0x080fe20000010880 */
[----:B------:R-:W-:Y:S01]  /*4f70*/  FADD.FTZ R137, R137, R130 ;  /* 0x0000008289897221 */ /* 0x000fe20000010000 */
[----:B------:R-:W-:-:S07]  /*4f80*/  FFMA.FTZ R138, R138, R131, R243 ;  /* 0x000000838a8a7223 */ /* 0x000fce00000100f3 */
.L_x_10760:
[----:B------:R-:W-:Y:S05]  /*4f90*/  BSYNC.RECONVERGENT B0 ;  /* 0x0000000000007941 */ /* 0x000fea0003800200 */
.L_x_10759:
[----:B------:R-:W-:Y:S01]  /*4fa0*/  UMOV UR24, 0xffffffff ;  /* 0xffffffff00187882 */ /* 0x000fe20000000000 */
[----:B------:R-:W-:Y:S02]  /*4fb0*/  ISETP.GT.U32.AND P3, PT, R146, 0xf, PT ;  /* 0x0000000f9200780c */ /* 0x000fe40003f64070 */
[----:B------:R-:W-:Y:S11]  /*4fc0*/  BRA.DIV UR24, `(.L_x_10761) ;  /* 0x0000006218a47947 */ /* 0x000ff6000b800000 */
[----:B0-----:R0:W0:Y:S04]  /*4fd0*/  SHFL.DOWN PT, R131, R139, 0x10, 0x1f ;  /* 0x0a001f008b837f89 */ /* 0x00102800000e0000 */
[----:B------:R0:W0:Y:S04]  /*4fe0*/  SHFL.DOWN PT, R243, R138, 0x10, 0x1f ;  /* 0x0a001f008af37f89 */ /* 0x00002800000e0000 */
[----:B------:R0:W0:Y:S04]  /*4ff0*/  SHFL.DOWN PT, R247, R136, 0x10, 0x1f ;  /* 0x0a001f0088f77f89 */ /* 0x00002800000e0000 */
[----:B----4-:R4:W0:Y:S02]  /*5000*/  SHFL.DOWN PT, R130, R137, 0x10, 0x1f ;  /* 0x0a001f0089827f89 */ /* 0x01082400000e0000 */
.L_x_10914:
[----:B------:R-:W-:Y:S04]  /*5010*/  BSSY.RECONVERGENT B0, `(.L_x_10762) ;  /* 0x000000c000007945 */ /* 0x000fe80003800200 */
[----:B------:R-:W-:Y:S05]  /*5020*/  @P3 BRA `(.L_x_10763) ;  /* 0x0000000000283947 */ /* 0x000fea0003800000 */
[-C--:B0-----:R-:W-:Y:S01]  /*5030*/  FMUL.FTZ R128, R138, R130.reuse ;  /* 0x000000828a807220 */ /* 0x081fe20000410000 */
[----:B------:R-:W-:-:S03]  /*5040*/  FMUL.FTZ R249, R139, R130 ;  /* 0x000000828bf97220 */ /* 0x000fc60000410000 */
[C---:B------:R-:W-:Y:S01]  /*5050*/  FFMA.FTZ R129, R139.reuse, R247, -R128 ;  /* 0x000000f78b817223 */ /* 0x040fe20000010880 */
[C---:B------:R-:W-:Y:S01]  /*5060*/  FMUL.FTZ R128, R138.reuse, R243 ;  /* 0x000000f38a807220 */ /* 0x040fe20000410000 */
[----:B------:R-:W-:Y:S01]  /*5070*/  FFMA.FTZ R130, R138, R247, R249 ;  /* 0x000000f78a827223 */ /* 0x000fe200000100f9 */
[C---:B------:R-:W-:Y:S01]  /*5080*/  FMUL.FTZ R243, R139.reuse, R243 ;  /* 0x000000f38bf37220 */ /* 0x040fe20000410000 */
[----:B-123--:R-:W-:Y:S01]  /*5090*/  FADD.FTZ R136, R136, R129 ;  /* 0x0000008188887221 */ /* 0x00efe20000010000 */
[-C--:B------:R-:W-:Y:S01]  /*50a0*/  FFMA.FTZ R139, R139, R131.reuse, -R128 ;  /* 0x000000838b8b7223 */ /* 0x080fe20000010880 */
[----:B----4-:R-:W-:Y:S01]  /*50b0*/  FADD.FTZ R137, R137, R130 ;  /* 0x0000008289897221 */ /* 0x010fe20000010000 */
[----:B------:R-:W-:-:S07]  /*50c0*/  FFMA.FTZ R138, R138, R131, R243 ;  /* 0x000000838a8a7223 */ /* 0x000fce00000100f3 */
.L_x_10763:
[----:B------:R-:W-:Y:S05]  /*50d0*/  BSYNC.RECONVERGENT B0 ;  /* 0x0000000000007941 */ /* 0x000fea0003800200 */
.L_x_10762:
[----:B------:R-:W-:Y:S01]  /*50e0*/  UMOV UR24, 0xffffffff ;  /* 0xffffffff00187882 */ /* 0x000fe20000000000 */
[----:B------:R-:W-:Y:S02]  /*50f0*/  ISETP.NE.AND P3, PT, R33, 0x1f, PT ;  /* 0x0000001f2100780c */ /* 0x000fe40003f65270 */
[----:B------:R-:W-:Y:S11]  /*5100*/  BRA.DIV UR24, `(.L_x_10764) ;  /* 0x0000006218c47947 */ /* 0x000ff6000b800000 */
[----:B------:R-:W5:Y:S04]  /*5110*/  SHFL.IDX PT, R129, R138, RZ, 0x1f ;  /* 0x00001fff8a817589 */ /* 0x000f6800000e0000 */
[----:B------:R-:W2:Y:S04]  /*5120*/  SHFL.IDX PT, R249, R139, RZ, 0x1f ;  /* 0x00001fff8bf97589 */ /* 0x000ea800000e0000 */
[----:B------:R-:W3:Y:S04]  /*5130*/  SHFL.IDX PT, R128, R137, RZ, 0x1f ;  /* 0x00001fff89807589 */ /* 0x000ee800000e0000 */
[----:B------:R-:W4:Y:S04]  /*5140*/  SHFL.IDX PT, R252, R120, RZ, 0x1f ;  /* 0x00001fff78fc7589 */ /* 0x000f2800000e0000 */
[----:B0-----:R-:W0:Y:S04]  /*5150*/  SHFL.IDX PT, R247, R136, RZ, 0x1f ;  /* 0x00001fff88f77589 */ /* 0x001e2800000e0000 */
[----:B-1----:R-:W1:Y:S01]  /*5160*/  SHFL.DOWN PT, R139, R139, 0x1, 0x1f ;  /* 0x08201f008b8b7f89 */ /* 0x002e6200000e0000 */
[-C--:B-----5:R-:W-:Y:S01]  /*5170*/  FMUL.FTZ R131, R123, R129.reuse ;  /* 0x000000817b837220 */ /* 0x0a0fe20000410000 */
[-C--:B------:R-:W-:Y:S01]  /*5180*/  FMUL.FTZ R246, R122, R129.reuse ;  /* 0x000000817af67220 */ /* 0x080fe20000410000 */
[-C--:B------:R-:W-:Y:S01]  /*5190*/  FMUL.FTZ R251, R121, R129.reuse ;  /* 0x0000008179fb7220 */ /* 0x080fe20000410000 */
[----:B------:R-:W-:Y:S01]  /*51a0*/  FMUL.FTZ R250, R120, R129 ;  /* 0x0000008178fa7220 */ /* 0x000fe20000410000 */
[-C--:B--2---:R-:W-:Y:S01]  /*51b0*/  FFMA.FTZ R130, R122, R249.reuse, -R131 ;  /* 0x000000f97a827223 */ /* 0x084fe20000010883 */
[-C--:B------:R-:W-:Y:S01]  /*51c0*/  FFMA.FTZ R131, R123, R249.reuse, R246 ;  /* 0x000000f97b837223 */ /* 0x080fe200000100f6 */
[----:B------:R-:W2:Y:S01]  /*51d0*/  SHFL.IDX PT, R122, R122, RZ, 0x1f ;  /* 0x00001fff7a7a7589 */ /* 0x000ea200000e0000 */
[-C--:B------:R-:W-:Y:S01]  /*51e0*/  FFMA.FTZ R251, R120, R249.reuse, -R251 ;  /* 0x000000f978fb7223 */ /* 0x080fe200000108fb */
[----:B------:R-:W-:Y:S01]  /*51f0*/  FFMA.FTZ R250, R121, R249, R250 ;  /* 0x000000f979fa7223 */ /* 0x000fe200000100fa */
[----:B---3--:R-:W-:Y:S01]  /*5200*/  FADD.FTZ R249, R128, R131 ;  /* 0x0000008380f97221 */ /* 0x008fe20000010000 */
[----:B------:R3:W1:Y:S01]  /*5210*/  SHFL.IDX PT, R129, R121, RZ, 0x1f ;  /* 0x00001fff79817589 */ /* 0x00066200000e0000 */
[----:B----4-:R-:W-:-:S03]  /*5220*/  MOV R128, R252 ;  /* 0x000000fc00807202 */ /* 0x010fc60000000f00 */
[----:B------:R-:W4:Y:S01]  /*5230*/  SHFL.IDX PT, R123, R123, RZ, 0x1f ;  /* 0x00001fff7b7b7589 */ /* 0x000f2200000e0000 */
[----:B0-----:R-:W-:-:S03]  /*5240*/  FADD.FTZ R247, R247, R130 ;  /* 0x00000082f7f77221 */ /* 0x001fc60000010000 */
[----:B------:R-:W0:Y:S04]  /*5250*/  SHFL.DOWN PT, R138, R138, 0x1, 0x1f ;  /* 0x08201f008a8a7f89 */ /* 0x000e2800000e0000 */
[----:B------:R-:W0:Y:S04]  /*5260*/  SHFL.DOWN PT, R136, R136, 0x1, 0x1f ;  /* 0x08201f0088887f89 */ /* 0x000e2800000e0000 */
[----:B---3--:R-:W0:Y:S02]  /*5270*/  SHFL.DOWN PT, R137, R137, 0x1, 0x1f ;  /* 0x08201f0089897f89 */ /* 0x008e2400000e0000 */
.L_x_10928:
[----:B------:R-:W-:Y:S01]  /*5280*/  BSSY.RECONVERGENT B0, `(.L_x_10765) ;  /* 0x000000f000007945 */ /* 0x000fe20003800200 */
[----:B--2---:R-:W-:Y:S02]  /*5290*/  MOV R130, R122 ;  /* 0x0000007a00827202 */ /* 0x004fe40000000f00 */
[----:B----4-:R-:W-:Y:S01]  /*52a0*/  MOV R131, R123 ;  /* 0x0000007b00837202 */ /* 0x010fe20000000f00 */
[----:B------:R-:W-:Y:S06]  /*52b0*/  @!P3 BRA `(.L_x_10766) ;  /* 0x00000000002cb947 */ /* 0x000fec0003800000 */
[C---:B01----:R-:W-:Y:S01]  /*52c0*/  FMUL.FTZ R120, R138.reuse, R129 ;  /* 0x000000818a787220 */ /* 0x043fe20000410000 */
        /* <DEDUP_REMOVED lines=10> */
.L_x_10766:
[----:B------:R-:W-:Y:S05]  /*5370*/  BSYNC.RECONVERGENT B0 ;  /* 0x0000000000007941 */ /* 0x000fea0003800200 */
.L_x_10765:
[CC--:B------:R-:W-:Y:S01]  /*5380*/  FMUL.FTZ R121, R125.reuse, R131.reuse ;  /* 0x000000837d797220 */ /* 0x0c0fe20000410000 */
[CC--:B------:R-:W-:Y:S01]  /*5390*/  FMUL.FTZ R120, R125.reuse, R130.reuse ;  /* 0x000000827d787220 */ /* 0x0c0fe20000410000 */
[----:B-1----:R1:W-:Y:S02]  /*53a0*/  STS.128 [R230+0x4670], R128 ;  /* 0x00467080e6007388 */ /* 0x0023e40000000c00 */
[C---:B------:R-:W-:Y:S01]  /*53b0*/  FFMA.FTZ R123, R124.reuse, R130, -R121 ;  /* 0x000000827c7b7223 */ /* 0x040fe20000010879 */
[----:B------:R-:W-:Y:S01]  /*53c0*/  FFMA.FTZ R122, R124, R131, R120 ;  /* 0x000000837c7a7223 */ /* 0x000fe20000010078 */
[CC--:B------:R-:W-:Y:S01]  /*53d0*/  FMUL.FTZ R121, R125.reuse, R129.reuse ;  /* 0x000000817d797220 */ /* 0x0c0fe20000410000 */
[-C--:B------:R-:W-:Y:S01]  /*53e0*/  FMUL.FTZ R120, R125, R128.reuse ;  /* 0x000000807d787220 */ /* 0x080fe20000410000 */
[----:B0-----:R-:W-:Y:S01]  /*53f0*/  FADD.FTZ R138, R126, R123 ;  /* 0x0000007b7e8a7221 */ /* 0x001fe20000010000 */
[----:B------:R-:W-:Y:S01]  /*5400*/  FADD.FTZ R139, R127, R122 ;  /* 0x0000007a7f8b7221 */ /* 0x000fe20000010000 */
[C---:B------:R-:W-:Y:S01]  /*5410*/  FFMA.FTZ R136, R124.reuse, R128, -R121 ;  /* 0x000000807c887223 */ /* 0x040fe20000010879 */
[----:B------:R-:W-:Y:S01]  /*5420*/  FFMA.FTZ R137, R124, R129, R120 ;  /* 0x000000817c897223 */ /* 0x000fe20000010078 */
[----:B------:R-:W-:-:S02]  /*5430*/  MOV R123, R249 ;  /* 0x000000f9007b7202 */ /* 0x000fc40000000f00 */
[----:B------:R-:W-:Y:S02]  /*5440*/  MOV R122, R247 ;  /* 0x000000f7007a7202 */ /* 0x000fe40000000f00 */
[----:B------:R1:W-:Y:S01]  /*5450*/  STS.128 [R230+0x4660], R136 ;  /* 0x00466088e6007388 */ /* 0x0003e20000000c00 */
[----:B------:R-:W-:Y:S02]  /*5460*/  MOV R121, R250 ;  /* 0x000000fa00797202 */ /* 0x000fe40000000f00 */
[----:B------:R-:W-:-:S07]  /*5470*/  MOV R120, R251 ;  /* 0x000000fb00787202 */ /* 0x000fce0000000f00 */
.L_x_10748:
[----:B------:R-:W-:Y:S05]  /*5480*/  WARPSYNC.ALL ;  /* 0x0000000000007948 */ /* 0x000fea0003800000 */
[----:B------:R-:W-:Y:S01]  /*5490*/  BAR.SYNC.DEFER_BLOCKING 0x0 ;  /* 0x0000000000007b1d */ /* 0x000fe20000010000 */
[----:B------:R-:W-:Y:S01]  /*54a0*/  ISETP.NE.AND P2, PT, R33, RZ, PT ;  /* 0x000000ff2100720c */ /* 0x000fe20003f45270 */
[----:B-1----:R-:W-:Y:S01]  /*54b0*/  FMUL.FTZ R136, R115, R36 ;  /* 0x0000002473887220 */ /* 0x002fe20000410000 */
[----:B------:R-:W-:Y:S01]  /*54c0*/  MOV R131, UR42 ;  /* 0x0000002a00837c02 */ /* 0x000fe20008000f00 */
[----:B------:R-:W-:Y:S01]  /*54d0*/  FMUL.FTZ R138, R109, R34 ;  /* 0x000000226d8a7220 */ /* 0x000fe20000410000 */
[----:B------:R-:W-:-:S03]  /*54e0*/  MOV R127, UR43 ;  /* 0x0000002b007f7c02 */ /* 0x000fc60008000f00 */
[----:B------:R-:W0:Y:S01]  /*54f0*/  S2UR UR26, SR_CgaCtaId ;  /* 0x00000000001a79c3 */ /* 0x000e220000008800 */
[----:B------:R-:W-:Y:S01]  /*5500*/  UMOV UR24, 0x400 ;  /* 0x0000040000187882 */ /* 0x000fe20000000000 */
[----:B------:R-:W1:Y:S01]  /*5510*/  S2R R33, SR_TID.X ;  /* 0x0000000000217919 */ /* 0x000e620000002100 */
[----:B------:R-:W-:Y:S03]  /*5520*/  BSSY.RECONVERGENT B0, `(.L_x_10767) ;  /* 0x00001de000007945 */ /* 0x000fe60003800200 */
[----:B------:R-:W-:Y:S01]  /*5530*/  VOTEU.ALL UP0, P2 ;  /* 0x0000000000ff7886 */ /* 0x000fe20001000000 */
[----:B------:R-:W2:Y:S01]  /*5540*/  LDS.64 R124, [R144+0x4668] ;  /* 0x00466800907c7984 */ /* 0x000ea20000000a00 */
[----:B0-----:R-:W-:Y:S02]  /*5550*/  ULEA UR24, UR26, UR24, 0x18 ;  /* 0x000000181a187291 */ /* 0x001fe4000f8ec0ff */
[----:B------:R-:W-:-:S02]  /*5560*/  ULEA UR26, UR11, 0xfffff800, 0xb ;  /* 0xfffff8000b1a7891 */ /* 0x000fc4000f8e58ff */
[----:B------:R-:W-:Y:S02]  /*5570*/  @!UP0 ULEA UR47, UR8, UR24, 0x4 ;  /* 0x00000018082f8291 */ /* 0x000fe4000f8e20ff */
[----:B------:R-:W-:Y:S02]  /*5580*/  USHF.R.S32.HI UR30, URZ, 0x1f, UR26 ;  /* 0x0000001fff1e7899 */ /* 0x000fe4000801141a */
[----:B-1----:R-:W-:-:S04]  /*5590*/  LOP3.LUT R128, R33, UR26, RZ, 0xfc, !PT ;  /* 0x0000001a21807c12 */ /* 0x002fc8000f8efcff */
[----:B------:R-:W-:Y:S01]  /*55a0*/  MOV R129, UR30 ;  /* 0x0000001e00817c02 */ /* 0x000fe20008000f00 */
[----:B------:R0:W-:Y:S02]  /*55b0*/  @!P2 STS.128 [UR47+0x5c60], R120 ;  /* 0x005c6078ff00a988 */ /* 0x0001e40008000c2f */
[----:B------:R-:W-:-:S04]  /*55c0*/  IMAD.WIDE.U32 R130, R131, UR8, R128 ;  /* 0x0000000883827c25 */ /* 0x000fc8000f8e0080 */
[----:B------:R-:W-:Y:S01]  /*55d0*/  IMAD R127, R127, UR8, R131 ;  /* 0x000000087f7f7c24 */ /* 0x000fe2000f8e0283 */
[----:B------:R-:W-:-:S04]  /*55e0*/  LEA R126, P3, R130, UR9, 0x2 ;  /* 0x00000009827e7c11 */ /* 0x000fc8000f8610ff */
[----:B------:R-:W-:Y:S01]  /*55f0*/  LEA.HI.X R127, R130, UR10, R127, 0x2, P3 ;  /* 0x0000000a827f7c11 */ /* 0x000fe200098f147f */
[C---:B0-----:R-:W-:Y:S01]  /*5600*/  FFMA.FTZ R121, R0.reuse, R241, RZ ;  /* 0x000000f100797223 */ /* 0x041fe200000100ff */
[----:B------:R-:W-:Y:S01]  /*5610*/  FFMA.FTZ R123, R0, -R244, RZ ;  /* 0x800000f4007b7223 */ /* 0x000fe200000100ff */
[----:B------:R-:W-:Y:S02]  /*5620*/  FMUL.FTZ R120, R116, R135 ;  /* 0x0000008774787220 */ /* 0x000fe40000410000 */
[C---:B------:R-:W-:Y:S01]  /*5630*/  FFMA.FTZ R122, R26.reuse, R239, R121 ;  /* 0x000000ef1a7a7223 */ /* 0x040fe20000010079 */
[----:B------:R-:W-:Y:S01]  /*5640*/  FFMA.FTZ R123, R26, -R240, R123 ;  /* 0x800000f01a7b7223 */ /* 0x000fe2000001007b */
[----:B------:R-:W-:Y:S01]  /*5650*/  FFMA.FTZ R241, -R68, R120, R241 ;  /* 0x0000007844f17223 */ /* 0x000fe200000101f1 */
[-C--:B--2---:R-:W-:Y:S01]  /*5660*/  FMUL.FTZ R129, R125, R159.reuse ;  /* 0x0000009f7d817220 */ /* 0x084fe20000410000 */
[C---:B------:R-:W-:Y:S01]  /*5670*/  FMUL.FTZ R130, R124.reuse, R159 ;  /* 0x0000009f7c827220 */ /* 0x040fe20000410000 */
[----:B------:R-:W-:Y:S01]  /*5680*/  FFMA.FTZ R131, R25, -R242, R123 ;  /* 0x800000f219837223 */ /* 0x000fe2000001007b */
[----:B------:R-:W-:Y:S01]  /*5690*/  FFMA.FTZ R120, R69, -R120, R244 ;  /* 0x8000007845787223 */ /* 0x000fe200000100f4 */
[----:B------:R-:W-:Y:S01]  /*56a0*/  FFMA.FTZ R124, R124, R158, R129 ;  /* 0x0000009e7c7c7223 */ /* 0x000fe20000010081 */
[----:B------:R-:W-:Y:S01]  /*56b0*/  FMUL.FTZ R129, R117, R134 ;  /* 0x0000008675817220 */ /* 0x000fe20000410000 */
[----:B------:R-:W-:Y:S01]  /*56c0*/  FFMA.FTZ R131, R24, -R236, R131 ;  /* 0x800000ec18837223 */ /* 0x000fe20000010083 */
[----:B------:R-:W-:Y:S01]  /*56d0*/  FFMA.FTZ R125, R125, R158, -R130 ;  /* 0x0000009e7d7d7223 */ /* 0x000fe20000010882 */
[----:B------:R-:W-:Y:S01]  /*56e0*/  FMUL.FTZ R158, R111, R32 ;  /* 0x000000206f9e7220 */ /* 0x000fe20000410000 */
[-C--:B------:R-:W-:Y:S01]  /*56f0*/  FFMA.FTZ R239, -R70, R129.reuse, R239 ;  /* 0x0000008146ef7223 */ /* 0x080fe200000101ef */
[----:B------:R-:W-:Y:S01]  /*5700*/  FFMA.FTZ R240, R71, -R129, R240 ;  /* 0x8000008147f07223 */ /* 0x000fe200000100f0 */
[----:B------:R-:W-:Y:S01]  /*5710*/  FFMA.FTZ R129, R25, R237, R122 ;  /* 0x000000ed19817223 */ /* 0x000fe2000001007a */
[----:B------:R-:W-:Y:S01]  /*5720*/  FFMA.FTZ R131, R23, -R238, R131 ;  /* 0x800000ee17837223 */ /* 0x000fe20000010083 */
[----:B------:R-:W-:Y:S01]  /*5730*/  FADD.FTZ R251, R212, R125 ;  /* 0x0000007dd4fb7221 */ /* 0x000fe20000010000 */
[----:B------:R-:W-:Y:S01]  /*5740*/  FMUL.FTZ R121, R118, R133 ;  /* 0x0000008576797220 */ /* 0x000fe20000410000 */
[----:B------:R-:W-:Y:S01]  /*5750*/  FFMA.FTZ R122, R24, R235, R129 ;  /* 0x000000eb187a7223 */ /* 0x000fe20000010081 */
[----:B------:R-:W-:Y:S01]  /*5760*/  FMUL.FTZ R123, R119, R132 ;  /* 0x00000084777b7220 */ /* 0x000fe20000410000 */
[----:B------:R-:W-:Y:S01]  /*5770*/  FMUL.FTZ R129, R112, R39 ;  /* 0x0000002770817220 */ /* 0x000fe20000410000 */
[----:B------:R-:W-:Y:S01]  /*5780*/  FFMA.FTZ R237, -R64, R121, R237 ;  /* 0x0000007940ed7223 */ /* 0x000fe200000101ed */
[----:B------:R-:W-:Y:S01]  /*5790*/  FFMA.FTZ R137, R23, R233, R122 ;  /* 0x000000e917897223 */ /* 0x000fe2000001007a */
[----:B------:R-:W-:Y:S01]  /*57a0*/  FFMA.FTZ R121, R65, -R121, R242 ;  /* 0x8000007941797223 */ /* 0x000fe200000100f2 */
[-C--:B------:R-:W-:Y:S01]  /*57b0*/  FFMA.FTZ R235, -R66, R123.reuse, R235 ;  /* 0x0000007b42eb7223 */ /* 0x080fe200000101eb */
[----:B------:R-:W-:Y:S01]  /*57c0*/  FFMA.FTZ R123, R67, -R123, R236 ;  /* 0x8000007b437b7223 */ /* 0x000fe200000100ec */
[C---:B------:R-:W-:Y:S01]  /*57d0*/  FFMA.FTZ R122, R22.reuse, R231, R137 ;  /* 0x000000e7167a7223 */ /* 0x040fe20000010089 */
[----:B------:R-:W-:Y:S01]  /*57e0*/  FFMA.FTZ R137, R22, -R232, R131 ;  /* 0x800000e816897223 */ /* 0x000fe20000010083 */
[----:B------:R-:W-:Y:S01]  /*57f0*/  FMUL.FTZ R131, R114, R37 ;  /* 0x0000002572837220 */ /* 0x000fe20000410000 */
[----:B------:R-:W-:Y:S01]  /*5800*/  FFMA.FTZ R233, -R60, R129, R233 ;  /* 0x000000813ce97223 */ /* 0x000fe200000101e9 */
[C---:B------:R-:W-:Y:S01]  /*5810*/  FFMA.FTZ R139, R21.reuse, R213, R122 ;  /* 0x000000d5158b7223 */ /* 0x040fe2000001007a */
[----:B------:R-:W-:Y:S01]  /*5820*/  FFMA.FTZ R137, R21, -R234, R137 ;  /* 0x800000ea15897223 */ /* 0x000fe20000010089 */
[-C--:B------:R-:W-:Y:S01]  /*5830*/  FFMA.FTZ R213, -R56, R131.reuse, R213 ;  /* 0x0000008338d57223 */ /* 0x080fe200000101d5 */
[----:B------:R-:W-:Y:S01]  /*5840*/  FFMA.FTZ R131, R57, -R131, R234 ;  /* 0x8000008339837223 */ /* 0x000fe200000100ea */
[C---:B------:R-:W-:Y:S01]  /*5850*/  FFMA.FTZ R122, R20.reuse, R245, R139 ;  /* 0x000000f5147a7223 */ /* 0x040fe2000001008b */
        /* <DEDUP_REMOVED lines=13> */
[----:B------:R-:W-:Y:S01]  /*5930*/  FFMA.FTZ R138, R55, -R138, R216 ;  /* 0x8000008a378a7223 */ /* 0x000fe200000100d8 */
[----:B------:R-:W-:Y:S01]  /*5940*/  FFMA.FTZ R221, -R48, R139, R221 ;  /* 0x0000008b30dd7223 */ /* 0x000fe200000101dd */
[C---:B------:R-:W-:Y:S01]  /*5950*/  FFMA.FTZ R122, R16.reuse, R219, R243 ;  /* 0x000000db107a7223 */ /* 0x040fe200000100f3 */
[----:B------:R-:W-:Y:S01]  /*5960*/  FFMA.FTZ R243, R16, -R220, R159 ;  /* 0x800000dc10f37223 */ /* 0x000fe2000001009f */
[----:B------:R-:W-:Y:S01]  /*5970*/  FFMA.FTZ R139, R49, -R139, R218 ;  /* 0x8000008b318b7223 */ /* 0x000fe200000100da */
[----:B------:R-:W-:Y:S01]  /*5980*/  FMUL.FTZ R216, R107, R28 ;  /* 0x0000001c6bd87220 */ /* 0x000fe20000410000 */
[C---:B------:R-:W-:Y:S01]  /*5990*/  FFMA.FTZ R247, R15.reuse, R225, R122 ;  /* 0x000000e10ff77223 */ /* 0x040fe2000001007a */
[----:B------:R-:W-:Y:S01]  /*59a0*/  FFMA.FTZ R243, R15, -R222, R243 ;  /* 0x800000de0ff37223 */ /* 0x000fe200000100f3 */
[-C--:B------:R-:W-:Y:S01]  /*59b0*/  FFMA.FTZ R219, -R50, R158.reuse, R219 ;  /* 0x0000009e32db7223 */ /* 0x080fe200000101db */
[----:B------:R-:W-:Y:S01]  /*59c0*/  FFMA.FTZ R158, R51, -R158, R220 ;  /* 0x8000009e339e7223 */ /* 0x000fe200000100dc */
[----:B------:R-:W-:Y:S01]  /*59d0*/  FFMA.FTZ R122, R14, R223, R247 ;  /* 0x000000df0e7a7223 */ /* 0x000fe200000100f7 */
[-C--:B------:R-:W-:Y:S01]  /*59e0*/  FFMA.FTZ R223, -R46, R214.reuse, R223 ;  /* 0x000000d62edf7223 */ /* 0x080fe200000101df */
[----:B------:R-:W-:Y:S01]  /*59f0*/  FFMA.FTZ R214, R47, -R214, R224 ;  /* 0x800000d62fd67223 */ /* 0x000fe200000100e0 */
[----:B------:R-:W-:Y:S01]  /*5a00*/  FFMA.FTZ R224, R14, -R224, R243 ;  /* 0x800000e00ee07223 */ /* 0x000fe200000100f3 */
[----:B------:R-:W-:Y:S01]  /*5a10*/  FADD.FTZ R243, R211, R124 ;  /* 0x0000007cd3f37221 */ /* 0x000fe20000010000 */
[----:B------:R-:W-:Y:S01]  /*5a20*/  FFMA.FTZ R211, R13, R229, R122 ;  /* 0x000000e50dd37223 */ /* 0x000fe2000001007a */
[----:B------:R-:W-:Y:S01]  /*5a30*/  FMUL.FTZ R122, R166, R251 ;  /* 0x000000fba67a7220 */ /* 0x000fe20000410000 */
[----:B------:R-:W-:Y:S01]  /*5a40*/  FMUL.FTZ R124, R106, R27 ;  /* 0x0000001b6a7c7220 */ /* 0x000fe20000410000 */
[-C--:B------:R-:W-:Y:S01]  /*5a50*/  FMUL.FTZ R166, R166, R243.reuse ;  /* 0x000000f3a6a67220 */ /* 0x080fe20000410000 */
[----:B------:R-:W-:Y:S01]  /*5a60*/  FMUL.FTZ R218, R243, UR46 ;  /* 0x0000002ef3da7c20 */ /* 0x000fe20008410000 */
[C---:B------:R-:W-:Y:S01]  /*5a70*/  FFMA.FTZ R247, R167.reuse, R243, R122 ;  /* 0x000000f3a7f77223 */ /* 0x040fe2000001007a */
[-C--:B------:R-:W-:Y:S01]  /*5a80*/  FFMA.FTZ R229, -R40, R124.reuse, R229 ;  /* 0x0000007c28e57223 */ /* 0x080fe200000101e5 */
[-C--:B------:R-:W-:Y:S01]  /*5a90*/  FFMA.FTZ R167, R167, R251.reuse, -R166 ;  /* 0x000000fba7a77223 */ /* 0x080fe200000108a6 */
[----:B------:R-:W-:Y:S01]  /*5aa0*/  FFMA.FTZ R212, R41, -R124, R226 ;  /* 0x8000007c29d47223 */ /* 0x000fe200000100e2 */
[CC--:B------:R-:W-:Y:S01]  /*5ab0*/  FMUL.FTZ R124, R43.reuse, R251.reuse ;  /* 0x000000fb2b7c7220 */ /* 0x0c0fe20000410000 */
[-C--:B------:R-:W-:Y:S01]  /*5ac0*/  FFMA.FTZ R166, R43, -R216.reuse, R228 ;  /* 0x800000d82ba67223 */ /* 0x080fe200000100e4 */
[----:B------:R-:W-:Y:S01]  /*5ad0*/  FFMA.FTZ R43, -R42, R216, R227 ;  /* 0x000000d82a2b7223 */ /* 0x000fe200000101e3 */
[C---:B------:R-:W-:Y:S01]  /*5ae0*/  FFMA.FTZ R249, R251.reuse, UR31, -R218 ;  /* 0x0000001ffbf97c23 */ /* 0x040fe200080108da */
[----:B------:R-:W-:Y:S01]  /*5af0*/  FMUL.FTZ R122, R251, UR46 ;  /* 0x0000002efb7a7c20 */ /* 0x000fe20008410000 */
[----:B------:R-:W-:Y:S01]  /*5b00*/  FMUL.FTZ R218, R28, R251 ;  /* 0x000000fb1cda7220 */ /* 0x000fe20000410000 */
[----:B------:R-:W-:Y:S01]  /*5b10*/  FADD.FTZ R216, R196, R167 ;  /* 0x000000a7c4d87221 */ /* 0x000fe20000010000 */
[-C--:B------:R-:W-:Y:S01]  /*5b20*/  FMUL.FTZ R196, R28, R243.reuse ;  /* 0x000000f31cc47220 */ /* 0x080fe20000410000 */
[----:B------:R-:W-:Y:S01]  /*5b30*/  FFMA.FTZ R124, R42, R243, R124 ;  /* 0x000000f32a7c7223 */ /* 0x000fe2000001007c */
[----:B------:R-:W-:Y:S01]  /*5b40*/  FADD.FTZ R42, R148, R247 ;  /* 0x000000f7942a7221 */ /* 0x000fe20000010000 */
[----:B------:R-:W-:Y:S01]  /*5b50*/  FFMA.FTZ R122, R243, UR31, R122 ;  /* 0x0000001ff37a7c23 */ /* 0x000fe2000801007a */
[C---:B------:R-:W-:Y:S01]  /*5b60*/  FMUL.FTZ R148, R166.reuse, R249 ;  /* 0x000000f9a6947220 */ /* 0x040fe20000410000 */
[C---:B------:R-:W-:Y:S01]  /*5b70*/  FMUL.FTZ R220, R166.reuse, R218 ;  /* 0x000000daa6dc7220 */ /* 0x040fe20000410000 */
[----:B------:R-:W-:Y:S01]  /*5b80*/  FMUL.FTZ R167, R166, R196 ;  /* 0x000000c4a6a77220 */ /* 0x000fe20000410000 */
[----:B------:R-:W-:Y:S01]  /*5b90*/  FMUL.FTZ R251, R107, R218 ;  /* 0x000000da6bfb7220 */ /* 0x000fe20000410000 */
[C---:B------:R-:W-:Y:S01]  /*5ba0*/  FFMA.FTZ R148, R43.reuse, R122, R148 ;  /* 0x0000007a2b947223 */ /* 0x040fe20000010094 */
[C---:B------:R-:W-:Y:S01]  /*5bb0*/  FFMA.FTZ R166, R43.reuse, R196, R220 ;  /* 0x000000c42ba67223 */ /* 0x040fe200000100dc */
[----:B------:R-:W-:Y:S01]  /*5bc0*/  FFMA.FTZ R43, R43, R218, -R167 ;  /* 0x000000da2b2b7223 */ /* 0x000fe200000108a7 */
[C---:B------:R-:W-:Y:S01]  /*5bd0*/  FMUL.FTZ R218, R168.reuse, R216 ;  /* 0x000000d8a8da7220 */ /* 0x040fe20000410000 */
[----:B------:R-:W-:Y:S01]  /*5be0*/  FMUL.FTZ R167, R168, R42 ;  /* 0x0000002aa8a77220 */ /* 0x000fe20000410000 */
[----:B------:R-:W-:Y:S01]  /*5bf0*/  FMUL.FTZ R243, R41, R216 ;  /* 0x000000d829f37220 */ /* 0x000fe20000410000 */
[----:B------:R-:W-:Y:S01]  /*5c00*/  FMUL.FTZ R247, R42, UR46 ;  /* 0x0000002e2af77c20 */ /* 0x000fe20008410000 */
[C---:B------:R-:W-:Y:S01]  /*5c10*/  FFMA.FTZ R41, R169.reuse, R42, R218 ;  /* 0x0000002aa9297223 */ /* 0x040fe200000100da */
[----:B------:R-:W-:Y:S01]  /*5c20*/  FFMA.FTZ R168, R169, R216, -R167 ;  /* 0x000000d8a9a87223 */ /* 0x000fe200000108a7 */
[-C--:B------:R-:W-:Y:S01]  /*5c30*/  FFMA.FTZ R167, R40, R42.reuse, R243 ;  /* 0x0000002a28a77223 */ /* 0x080fe200000100f3 */
[----:B------:R-:W-:Y:S01]  /*5c40*/  FMUL.FTZ R243, R216, UR46 ;  /* 0x0000002ed8f37c20 */ /* 0x000fe20008410000 */
[----:B------:R-:W-:Y:S01]  /*5c50*/  FADD.FTZ R169, R150, R41 ;  /* 0x0000002996a97221 */ /* 0x000fe20000010000 */
[----:B------:R-:W-:Y:S01]  /*5c60*/  FADD.FTZ R197, R197, R168 ;  /* 0x000000a8c5c57221 */ /* 0x000fe20000010000 */
[----:B------:R-:W-:Y:S01]  /*5c70*/  FMUL.FTZ R41, R27, R42 ;  /* 0x0000002a1b297220 */ /* 0x000fe20000410000 */
[----:B------:R-:W-:Y:S01]  /*5c80*/  FFMA.FTZ R150, R42, UR31, R243 ;  /* 0x0000001f2a967c23 */ /* 0x000fe200080100f3 */
[C---:B------:R-:W-:Y:S01]  /*5c90*/  FMUL.FTZ R42, R170.reuse, R169 ;  /* 0x000000a9aa2a7220 */ /* 0x040fe20000410000 */
[-C--:B------:R-:W-:Y:S01]  /*5ca0*/  FMUL.FTZ R170, R170, R197.reuse ;  /* 0x000000c5aaaa7220 */ /* 0x080fe20000410000 */
[----:B------:R-:W-:Y:S01]  /*5cb0*/  MOV R122, UR24 ;  /* 0x00000018007a7c02 */ /* 0x000fe20008000f00 */
[----:B------:R-:W-:Y:S01]  /*5cc0*/  FMUL.FTZ R249, R107, R196 ;  /* 0x000000c46bf97220 */ /* 0x000fe20000410000 */
[C---:B------:R-:W-:Y:S01]  /*5cd0*/  FFMA.FTZ R243, R171.reuse, R197, -R42 ;  /* 0x000000c5abf37223 */ /* 0x040fe2000001082a */
[----:B------:R-:W-:Y:S01]  /*5ce0*/  FFMA.FTZ R170, R171, R169, R170 ;  /* 0x000000a9abaa7223 */ /* 0x000fe200000100aa */
[----:B------:R-:W-:Y:S01]  /*5cf0*/  FFMA.FTZ R247, R216, UR31, -R247 ;  /* 0x0000001fd8f77c23 */ /* 0x000fe200080108f7 */
[----:B------:R-:W-:-:S02]  /*5d00*/  IMAD R196, R33, 0x84, R122 ;  /* 0x0000008421c47824 */ /* 0x000fc400078e027a */
        /* <DEDUP_REMOVED lines=8> */
[C---:B------:R-:W-:Y:S01]  /*5d90*/  FFMA.FTZ R151, R173.reuse, R170, R42 ;  /* 0x000000aaad977223 */ /* 0x040fe2000001002a */
[----:B------:R-:W-:Y:S01]  /*5da0*/  FFMA.FTZ R42, R173, R198, -R171 ;  /* 0x000000c6ad2a7223 */ /* 0x000fe200000108ab */
[----:B------:R-:W-:Y:S01]  /*5db0*/  FMUL.FTZ R168, R169, UR46 ;  /* 0x0000002ea9a87c20 */ /* 0x000fe20008410000 */
[----:B------:R-:W-:Y:S01]  /*5dc0*/  FMUL.FTZ R247, R106, R41 ;  /* 0x000000296af77220 */ /* 0x000fe20000410000 */
[----:B------:R-:W-:Y:S01]  /*5dd0*/  FADD.FTZ R151, R152, R151 ;  /* 0x0000009798977221 */ /* 0x000fe20000010000 */
[----:B------:R-:W-:Y:S01]  /*5de0*/  FADD.FTZ R199, R199, R42 ;  /* 0x0000002ac7c77221 */ /* 0x000fe20000010000 */
[----:B------:R-:W-:Y:S01]  /*5df0*/  FFMA.FTZ R171, R197, UR31, -R168 ;  /* 0x0000001fc5ab7c23 */ /* 0x000fe200080108a8 */
[----:B------:R-:W-:Y:S01]  /*5e00*/  FMUL.FTZ R159, R104, R29 ;  /* 0x0000001d689f7220 */ /* 0x000fe20000410000 */
[----:B0-----:R-:W-:Y:S01]  /*5e10*/  FMUL.FTZ R249, R27, R216 ;  /* 0x000000d81bf97220 */ /* 0x001fe20000410000 */
[C---:B------:R-:W-:Y:S01]  /*5e20*/  FMUL.FTZ R42, R174.reuse, R199 ;  /* 0x000000c7ae2a7220 */ /* 0x040fe20000410000 */
[----:B------:R-:W-:Y:S01]  /*5e30*/  FMUL.FTZ R174, R174, R151 ;  /* 0x00000097aeae7220 */ /* 0x000fe20000410000 */
[----:B------:R-:W-:Y:S01]  /*5e40*/  FMUL.FTZ R172, R30, R169 ;  /* 0x000000a91eac7220 */ /* 0x000fe20000410000 */
[C---:B------:R-:W-:Y:S01]  /*5e50*/  FMUL.FTZ R40, R212.reuse, R249 ;  /* 0x000000f9d4287220 */ /* 0x040fe20000410000 */
[----:B------:R-:W-:Y:S01]  /*5e60*/  FMUL.FTZ R212, R212, R41 ;  /* 0x00000029d4d47220 */ /* 0x000fe20000410000 */
[C---:B------:R-:W-:Y:S01]  /*5e70*/  FFMA.FTZ R168, R175.reuse, R151, R42 ;  /* 0x00000097afa87223 */ /* 0x040fe2000001002a */
[----:B------:R-:W-:Y:S01]  /*5e80*/  FFMA.FTZ R175, R175, R199, -R174 ;  /* 0x000000c7afaf7223 */ /* 0x000fe200000108ae */
[C---:B------:R-:W-:Y:S01]  /*5e90*/  FFMA.FTZ R40, R229.reuse, R41, R40 ;  /* 0x00000029e5287223 */ /* 0x040fe20000010028 */
[----:B------:R-:W-:Y:S01]  /*5ea0*/  FFMA.FTZ R41, R229, R249, -R212 ;  /* 0x000000f9e5297223 */ /* 0x000fe200000108d4 */
[----:B------:R-:W-:Y:S01]  /*5eb0*/  FMUL.FTZ R212, R30, R197 ;  /* 0x000000c51ed47220 */ /* 0x000fe20000410000 */
[----:B------:R-:W-:Y:S01]  /*5ec0*/  FADD.FTZ R153, R153, R168 ;  /* 0x000000a899997221 */ /* 0x000fe20000010000 */
[-C--:B------:R-:W-:Y:S01]  /*5ed0*/  FFMA.FTZ R225, -R44, R159.reuse, R225 ;  /* 0x0000009f2ce17223 */ /* 0x080fe200000101e1 */
[----:B------:R-:W-:Y:S01]  /*5ee0*/  FADD.FTZ R200, R200, R175 ;  /* 0x000000afc8c87221 */ /* 0x000fe20000010000 */
[C---:B------:R-:W-:Y:S01]  /*5ef0*/  FMUL.FTZ R216, R214.reuse, R212 ;  /* 0x000000d4d6d87220 */ /* 0x040fe20000410000 */
[----:B------:R-:W-:Y:S01]  /*5f00*/  FFMA.FTZ R159, R45, -R159, R222 ;  /* 0x8000009f2d9f7223 */ /* 0x000fe200000100de */
[----:B------:R-:W-:Y:S01]  /*5f10*/  FMUL.FTZ R150, R197, UR46 ;  /* 0x0000002ec5967c20 */ /* 0x000fe20008410000 */
[C---:B------:R-:W-:Y:S01]  /*5f20*/  FMUL.FTZ R152, R214.reuse, R171 ;  /* 0x000000abd6987220 */ /* 0x040fe20000410000 */
[----:B------:R-:W-:Y:S01]  /*5f30*/  FMUL.FTZ R45, R45, R198 ;  /* 0x000000c62d2d7220 */ /* 0x000fe20000410000 */
[-C--:B------:R-:W-:Y:S01]  /*5f40*/  FMUL.FTZ R214, R214, R172.reuse ;  /* 0x000000acd6d67220 */ /* 0x080fe20000410000 */
[-C--:B------:R-:W-:Y:S01]  /*5f50*/  FFMA.FTZ R42, R223, R172.reuse, R216 ;  /* 0x000000acdf2a7223 */ /* 0x080fe200000100d8 */
[----:B------:R-:W-:Y:S01]  /*5f60*/  FMUL.FTZ R197, R105, R172 ;  /* 0x000000ac69c57220 */ /* 0x000fe20000410000 */
[C---:B------:R-:W-:Y:S01]  /*5f70*/  FMUL.FTZ R171, R176.reuse, R153 ;  /* 0x00000099b0ab7220 */ /* 0x040fe20000410000 */
[----:B------:R-:W-:Y:S01]  /*5f80*/  FMUL.FTZ R172, R176, R200 ;  /* 0x000000c8b0ac7220 */ /* 0x000fe20000410000 */
[----:B------:R-:W-:Y:S01]  /*5f90*/  FFMA.FTZ R45, R44, R170, R45 ;  /* 0x000000aa2c2d7223 */ /* 0x000fe2000001002d */
[----:B------:R-:W-:Y:S01]  /*5fa0*/  FFMA.FTZ R46, R46, R169, R243 ;  /* 0x000000a92e2e7223 */ /* 0x000fe200000100f3 */
[----:B------:R-:W-:Y:S01]  /*5fb0*/  FFMA.FTZ R150, R169, UR31, R150 ;  /* 0x0000001fa9967c23 */ /* 0x000fe20008010096 */
[C---:B------:R-:W-:Y:S01]  /*5fc0*/  FFMA.FTZ R44, R177.reuse, R200, -R171 ;  /* 0x000000c8b12c7223 */ /* 0x040fe200000108ab */
[----:B------:R-:W-:Y:S01]  /*5fd0*/  FFMA.FTZ R169, R177, R153, R172 ;  /* 0x00000099b1a97223 */ /* 0x000fe200000100ac */
[----:B------:R-:W-:Y:S01]  /*5fe0*/  FMUL.FTZ R173, R170, UR46 ;  /* 0x0000002eaaad7c20 */ /* 0x000fe20008410000 */
[----:B------:R-:W-:Y:S01]  /*5ff0*/  FMUL.FTZ R171, R198, UR46 ;  /* 0x0000002ec6ab7c20 */ /* 0x000fe20008410000 */
[----:B------:R-:W-:Y:S01]  /*6000*/  FADD.FTZ R201, R201, R44 ;  /* 0x0000002cc9c97221 */ /* 0x000fe20000010000 */
[----:B------:R-:W-:Y:S01]  /*6010*/  FADD.FTZ R169, R154, R169 ;  /* 0x000000a99aa97221 */ /* 0x000fe20000010000 */
[----:B------:R-:W-:Y:S01]  /*6020*/  FFMA.FTZ R174, R198, UR31, -R173 ;  /* 0x0000001fc6ae7c23 */ /* 0x000fe200080108ad */
[----:B------:R-:W-:Y:S01]  /*6030*/  FMUL.FTZ R198, R29, R198 ;  /* 0x000000c61dc67220 */ /* 0x000fe20000410000 */
[C---:B------:R-:W-:Y:S01]  /*6040*/  FMUL.FTZ R154, R178.reuse, R201 ;  /* 0x000000c9b29a7220 */ /* 0x040fe20000410000 */
[-C--:B------:R-:W-:Y:S01]  /*6050*/  FMUL.FTZ R178, R178, R169.reuse ;  /* 0x000000a9b2b27220 */ /* 0x080fe20000410000 */
[----:B------:R-:W-:Y:S01]  /*6060*/  FMUL.FTZ R175, R105, R212 ;  /* 0x000000d469af7220 */ /* 0x000fe20000410000 */
[----:B------:R-:W-:Y:S01]  /*6070*/  FFMA.FTZ R44, R170, UR31, R171 ;  /* 0x0000001faa2c7c23 */ /* 0x000fe200080100ab */
[C---:B------:R-:W-:Y:S01]  /*6080*/  FFMA.FTZ R172, R179.reuse, R169, R154 ;  /* 0x000000a9b3ac7223 */ /* 0x040fe2000001009a */
[----:B------:R-:W-:Y:S01]  /*6090*/  FFMA.FTZ R179, R179, R201, -R178 ;  /* 0x000000c9b3b37223 */ /* 0x000fe200000108b2 */
[----:B------:R-:W-:Y:S01]  /*60a0*/  FMUL.FTZ R176, R29, R170 ;  /* 0x000000aa1db07220 */ /* 0x000fe20000410000 */
[----:B------:R-:W-:Y:S01]  /*60b0*/  FMUL.FTZ R170, R159, R198 ;  /* 0x000000c69faa7220 */ /* 0x000fe20000410000 */
[----:B------:R-:W-:Y:S01]  /*60c0*/  FADD.FTZ R155, R155, R172 ;  /* 0x000000ac9b9b7221 */ /* 0x000fe20000010000 */
[----:B------:R-:W-:Y:S01]  /*60d0*/  FADD.FTZ R202, R202, R179 ;  /* 0x000000b3caca7221 */ /* 0x000fe20000010000 */
[----:B------:R0:W-:Y:S01]  /*60e0*/  STS [R196+0x216c], R175 ;  /* 0x00216cafc4007388 */ /* 0x0001e20000000800 */
[C---:B------:R-:W-:Y:S01]  /*60f0*/  FMUL.FTZ R154, R159.reuse, R174 ;  /* 0x000000ae9f9a7220 */ /* 0x040fe20000410000 */
[CC--:B------:R-:W-:Y:S01]  /*6100*/  FMUL.FTZ R173, R180.reuse, R155.reuse ;  /* 0x0000009bb4ad7220 */ /* 0x0c0fe20000410000 */
[----:B------:R-:W-:Y:S01]  /*6110*/  FMUL.FTZ R172, R180, R202 ;  /* 0x000000cab4ac7220 */ /* 0x000fe20000410000 */
[-C--:B------:R-:W-:Y:S01]  /*6120*/  FMUL.FTZ R174, R159, R176.reuse ;  /* 0x000000b09fae7220 */ /* 0x080fe20000410000 */
[----:B------:R-:W-:Y:S01]  /*6130*/  FFMA.FTZ R170, R225, R176, R170 ;  /* 0x000000b0e1aa7223 */ /* 0x000fe200000100aa */
[C---:B------:R-:W-:Y:S01]  /*6140*/  FMUL.FTZ R177, R104.reuse, R198 ;  /* 0x000000c668b17220 */ /* 0x040fe20000410000 */
[C---:B------:R-:W-:Y:S01]  /*6150*/  FFMA.FTZ R159, R181.reuse, R155, R172 ;  /* 0x0000009bb59f7223 */ /* 0x040fe200000100ac */
[----:B------:R-:W-:Y:S01]  /*6160*/  FFMA.FTZ R172, R181, R202, -R173 ;  /* 0x000000cab5ac7223 */ /* 0x000fe200000108ad */
[----:B------:R-:W-:Y:S01]  /*6170*/  FFMA.FTZ R171, R225, R198, -R174 ;  /* 0x000000c6e1ab7223 */ /* 0x000fe200000108ae */
[----:B0-----:R-:W-:Y:S01]  /*6180*/  FMUL.FTZ R175, R104, R176 ;  /* 0x000000b068af7220 */ /* 0x001fe20000410000 */
[C---:B------:R-:W-:Y:S01]  /*6190*/  FMUL.FTZ R176, R32.reuse, R199 ;  /* 0x000000c720b07220 */ /* 0x040fe20000410000 */
[----:B------:R-:W-:Y:S01]  /*61a0*/  FMUL.FTZ R174, R32, R151 ;  /* 0x0000009720ae7220 */ /* 0x000fe20000410000 */
[----:B------:R-:W-:Y:S01]  /*61b0*/  FADD.FTZ R159, R156, R159 ;  /* 0x0000009f9c9f7221 */ /* 0x000fe20000010000 */
[----:B------:R-:W-:Y:S01]  /*61c0*/  FADD.FTZ R203, R203, R172 ;  /* 0x000000accbcb7221 */ /* 0x000fe20000010000 */
[C---:B------:R-:W-:Y:S01]  /*61d0*/  FMUL.FTZ R178, R158.reuse, R176 ;  /* 0x000000b09eb27220 */ /* 0x040fe20000410000 */
[----:B------:R0:W-:Y:S01]  /*61e0*/  STS [R196+0x2160], R175 ;  /* 0x002160afc4007388 */ /* 0x0001e20000000800 */
[----:B------:R-:W-:Y:S01]  /*61f0*/  FMUL.FTZ R173, R158, R174 ;  /* 0x000000ae9ead7220 */ /* 0x000fe20000410000 */
[----:B------:R-:W-:Y:S01]  /*6200*/  FMUL.FTZ R180, R31, R200 ;  /* 0x000000c81fb47220 */ /* 0x000fe20000410000 */
[C---:B------:R-:W-:Y:S01]  /*6210*/  FFMA.FTZ R172, R219.reuse, R174, R178 ;  /* 0x000000aedbac7223 */ /* 0x040fe200000100b2 */
[----:B------:R1:W-:Y:S01]  /*6220*/  STS [R196+0x2164], R177 ;  /* 0x002164b1c4007388 */ /* 0x0003e20000000800 */
[----:B------:R-:W-:Y:S01]  /*6230*/  FFMA.FTZ R156, R219, R176, -R173 ;  /* 0x000000b0db9c7223 */ /* 0x000fe200000108ad */
[----:B------:R-:W-:Y:S01]  /*6240*/  FMUL.FTZ R178, R31, R153 ;  /* 0x000000991fb27220 */ /* 0x000fe20000410000 */
[-C--:B------:R-:W-:Y:S01]  /*6250*/  FFMA.FTZ R217, -R52, R137.reuse, R217 ;  /* 0x0000008934d97223 */ /* 0x080fe200000101d9 */
[----:B------:R-:W-:Y:S01]  /*6260*/  FFMA.FTZ R137, R53, -R137, R248 ;  /* 0x8000008935897223 */ /* 0x000fe200000100f8 */
[----:B------:R-:W-:Y:S01]  /*6270*/  FFMA.FTZ R168, R223, R212, -R214 ;  /* 0x000000d4dfa87223 */ /* 0x000fe200000108d6 */
[----:B0-----:R-:W-:Y:S01]  /*6280*/  FMUL.FTZ R175, R111, R174 ;  /* 0x000000ae6faf7220 */ /* 0x001fe20000410000 */
[C---:B------:R-:W-:Y:S01]  /*6290*/  FMUL.FTZ R174, R182.reuse, R159 ;  /* 0x0000009fb6ae7220 */ /* 0x040fe20000410000 */
[-C--:B------:R-:W-:Y:S01]  /*62a0*/  FMUL.FTZ R182, R182, R203.reuse ;  /* 0x000000cbb6b67220 */ /* 0x080fe20000410000 */
[----:B------:R-:W-:Y:S01]  /*62b0*/  FMUL.FTZ R130, R113, R38 ;  /* 0x0000002671827220 */ /* 0x000fe20000410000 */
[----:B-1----:R-:W-:Y:S01]  /*62c0*/  FMUL.FTZ R177, R111, R176 ;  /* 0x000000b06fb17220 */ /* 0x002fe20000410000 */
[C---:B------:R-:W-:Y:S01]  /*62d0*/  FFMA.FTZ R173, R183.reuse, R203, -R174 ;  /* 0x000000cbb7ad7223 */ /* 0x040fe200000108ae */
[----:B------:R-:W-:Y:S01]  /*62e0*/  FFMA.FTZ R182, R183, R159, R182 ;  /* 0x0000009fb7b67223 */ /* 0x000fe200000100b6 */
[----:B------:R0:W-:Y:S01]  /*62f0*/  STS [R196+0x2158], R175 ;  /* 0x002158afc4007388 */ /* 0x0001e20000000800 */
[----:B------:R-:W-:Y:S01]  /*6300*/  FMUL.FTZ R174, R139, R180 ;  /* 0x000000b48bae7220 */ /* 0x000fe20000410000 */
[----:B------:R-:W-:Y:S01]  /*6310*/  FADD.FTZ R204, R204, R173 ;  /* 0x000000adcccc7221 */ /* 0x000fe20000010000 */
[----:B------:R-:W-:Y:S01]  /*6320*/  FADD.FTZ R157, R157, R182 ;  /* 0x000000b69d9d7221 */ /* 0x000fe20000010000 */
[----:B------:R1:W-:Y:S01]  /*6330*/  STS [R196+0x215c], R177 ;  /* 0x00215cb1c4007388 */ /* 0x0003e20000000800 */
[----:B------:R-:W-:Y:S01]  /*6340*/  FMUL.FTZ R182, R139, R178 ;  /* 0x000000b28bb67220 */ /* 0x000fe20000410000 */
[----:B------:R-:W-:Y:S01]  /*6350*/  FMUL.FTZ R176, R184, R204 ;  /* 0x000000ccb8b07220 */ /* 0x000fe20000410000 */
[----:B------:R-:W-:Y:S01]  /*6360*/  FFMA.FTZ R174, R221, R178, R174 ;  /* 0x000000b2ddae7223 */ /* 0x000fe200000100ae */
[----:B------:R-:W-:Y:S01]  /*6370*/  FFMA.FTZ R129, R61, -R129, R238 ;  /* 0x800000813d817223 */ /* 0x000fe200000100ee */
[----:B------:R-:W-:Y:S01]  /*6380*/  FFMA.FTZ R231, -R62, R130, R231 ;  /* 0x000000823ee77223 */ /* 0x000fe200000101e7 */
[-C--:B0-----:R-:W-:Y:S01]  /*6390*/  FMUL.FTZ R175, R184, R157.reuse ;  /* 0x0000009db8af7220 */ /* 0x081fe20000410000 */
[----:B------:R-:W-:Y:S01]  /*63a0*/  FFMA.FTZ R173, R185, R157, R176 ;  /* 0x0000009db9ad7223 */ /* 0x000fe200000100b0 */
[----:B------:R-:W-:Y:S01]  /*63b0*/  FFMA.FTZ R176, R221, R180, -R182 ;  /* 0x000000b4ddb07223 */ /* 0x000fe200000108b6 */
[----:B------:R-:W-:Y:S01]  /*63c0*/  FMUL.FTZ R182, R34, R201 ;  /* 0x000000c922b67220 */ /* 0x000fe20000410000 */
[----:B-1----:R-:W-:Y:S01]  /*63d0*/  FMUL.FTZ R177, R110, R178 ;  /* 0x000000b26eb17220 */ /* 0x002fe20000410000 */
[----:B------:R-:W-:Y:S01]  /*63e0*/  FFMA.FTZ R178, R185, R204, -R175 ;  /* 0x000000ccb9b27223 */ /* 0x000fe200000108af */
[----:B------:R-:W-:Y:S01]  /*63f0*/  FADD.FTZ R173, R160, R173 ;  /* 0x000000ada0ad7221 */ /* 0x000fe20000010000 */
[----:B------:R-:W-:Y:S01]  /*6400*/  FMUL.FTZ R175, R110, R180 ;  /* 0x000000b46eaf7220 */ /* 0x000fe20000410000 */
[----:B------:R-:W-:Y:S01]  /*6410*/  FMUL.FTZ R180, R34, R169 ;  /* 0x000000a922b47220 */ /* 0x000fe20000410000 */
[----:B------:R-:W-:Y:S01]  /*6420*/  FADD.FTZ R205, R205, R178 ;  /* 0x000000b2cdcd7221 */ /* 0x000fe20000010000 */
[----:B------:R-:W-:Y:S01]  /*6430*/  FMUL.FTZ R184, R138, R182 ;  /* 0x000000b68ab87220 */ /* 0x000fe20000410000 */
[----:B------:R0:W-:Y:S01]  /*6440*/  STS [R196+0x2150], R177 ;  /* 0x002150b1c4007388 */ /* 0x0001e20000000800 */
[C---:B------:R-:W-:Y:S01]  /*6450*/  FMUL.FTZ R179, R109.reuse, R180 ;  /* 0x000000b46db37220 */ /* 0x040fe20000410000 */
[C---:B------:R-:W-:Y:S01]  /*6460*/  FMUL.FTZ R160, R186.reuse, R205 ;  /* 0x000000cdbaa07220 */ /* 0x040fe20000410000 */
[-C--:B------:R-:W-:Y:S01]  /*6470*/  FMUL.FTZ R186, R186, R173.reuse ;  /* 0x000000adbaba7220 */ /* 0x080fe20000410000 */
[----:B------:R1:W-:Y:S01]  /*6480*/  STS [R196+0x2154], R175 ;  /* 0x002154afc4007388 */ /* 0x0003e20000000800 */
[----:B------:R-:W-:Y:S01]  /*6490*/  FMUL.FTZ R183, R109, R182 ;  /* 0x000000b66db77220 */ /* 0x000fe20000410000 */
[C---:B------:R-:W-:Y:S01]  /*64a0*/  FFMA.FTZ R178, R187.reuse, R173, R160 ;  /* 0x000000adbbb27223 */ /* 0x040fe200000100a0 */
[----:B------:R-:W-:Y:S01]  /*64b0*/  FFMA.FTZ R187, R187, R205, -R186 ;  /* 0x000000cdbbbb7223 */ /* 0x000fe200000108ba */
[-C--:B------:R-:W-:Y:S01]  /*64c0*/  FMUL.FTZ R186, R138, R180.reuse ;  /* 0x000000b48aba7220 */ /* 0x080fe20000410000 */
[----:B------:R-:W-:Y:S01]  /*64d0*/  FFMA.FTZ R160, R215, R180, R184 ;  /* 0x000000b4d7a07223 */ /* 0x000fe200000100b8 */
[----:B------:R-:W-:Y:S01]  /*64e0*/  FADD.FTZ R161, R161, R178 ;  /* 0x000000b2a1a17221 */ /* 0x000fe20000010000 */
[----:B------:R-:W-:Y:S01]  /*64f0*/  FADD.FTZ R206, R206, R187 ;  /* 0x000000bbcece7221 */ /* 0x000fe20000010000 */
[----:B------:R-:W-:Y:S01]  /*6500*/  FFMA.FTZ R178, R215, R182, -R186 ;  /* 0x000000b6d7b27223 */ /* 0x000fe200000108ba */
[C---:B------:R-:W-:Y:S01]  /*6510*/  FMUL.FTZ R182, R35.reuse, R155 ;  /* 0x0000009b23b67220 */ /* 0x040fe20000410000 */
[CC--:B0-----:R-:W-:Y:S01]  /*6520*/  FMUL.FTZ R177, R188.reuse, R161.reuse ;  /* 0x000000a1bcb17220 */ /* 0x0c1fe20000410000 */
[----:B------:R-:W-:Y:S01]  /*6530*/  FMUL.FTZ R180, R188, R206 ;  /* 0x000000cebcb47220 */ /* 0x000fe20000410000 */
[----:B------:R-:W-:Y:S01]  /*6540*/  FMUL.FTZ R184, R35, R202 ;  /* 0x000000ca23b87220 */ /* 0x000fe20000410000 */
[----:B------:R-:W-:Y:S01]  /*6550*/  FMUL.FTZ R181, R108, R182 ;  /* 0x000000b66cb57220 */ /* 0x000fe20000410000 */
[----:B------:R0:W-:Y:S01]  /*6560*/  STS [R196+0x2148], R179 ;  /* 0x002148b3c4007388 */ /* 0x0001e20000000800 */
[C---:B-1----:R-:W-:Y:S01]  /*6570*/  FFMA.FTZ R175, R189.reuse, R161, R180 ;  /* 0x000000a1bdaf7223 */ /* 0x042fe200000100b4 */
[----:B------:R-:W-:Y:S01]  /*6580*/  FFMA.FTZ R180, R189, R206, -R177 ;  /* 0x000000cebdb47223 */ /* 0x000fe200000108b1 */
[C---:B------:R-:W-:Y:S01]  /*6590*/  FMUL.FTZ R177, R137.reuse, R182 ;  /* 0x000000b689b17220 */ /* 0x040fe20000410000 */
[-C--:B------:R-:W-:Y:S01]  /*65a0*/  FMUL.FTZ R186, R137, R184.reuse ;  /* 0x000000b889ba7220 */ /* 0x080fe20000410000 */
[----:B------:R-:W-:Y:S01]  /*65b0*/  FADD.FTZ R175, R162, R175 ;  /* 0x000000afa2af7221 */ /* 0x000fe20000010000 */
[----:B------:R-:W-:Y:S01]  /*65c0*/  FADD.FTZ R207, R207, R180 ;  /* 0x000000b4cfcf7221 */ /* 0x000fe20000010000 */
[C---:B------:R-:W-:Y:S01]  /*65d0*/  FFMA.FTZ R162, R217.reuse, R184, -R177 ;  /* 0x000000b8d9a27223 */ /* 0x040fe200000108b1 */
[----:B------:R1:W-:Y:S01]  /*65e0*/  STS [R196+0x2140], R181 ;  /* 0x002140b5c4007388 */ /* 0x0003e20000000800 */
[C---:B------:R-:W-:Y:S01]  /*65f0*/  FMUL.FTZ R180, R190.reuse, R175 ;  /* 0x000000afbeb47220 */ /* 0x040fe20000410000 */
[-C--:B------:R-:W-:Y:S01]  /*6600*/  FMUL.FTZ R190, R190, R207.reuse ;  /* 0x000000cfbebe7220 */ /* 0x080fe20000410000 */
[----:B0-----:R-:W-:Y:S01]  /*6610*/  FFMA.FTZ R179, R217, R182, R186 ;  /* 0x000000b6d9b37223 */ /* 0x001fe200000100ba */
[----:B------:R0:W-:Y:S01]  /*6620*/  STS [R196+0x214c], R183 ;  /* 0x00214cb7c4007388 */ /* 0x0001e20000000800 */
[C---:B------:R-:W-:Y:S01]  /*6630*/  FFMA.FTZ R177, R191.reuse, R207, -R180 ;  /* 0x000000cfbfb17223 */ /* 0x040fe200000108b4 */
[----:B------:R-:W-:Y:S01]  /*6640*/  FFMA.FTZ R190, R191, R175, R190 ;  /* 0x000000afbfbe7223 */ /* 0x000fe200000100be */
[----:B------:R-:W-:Y:S01]  /*6650*/  FMUL.FTZ R186, R36, R203 ;  /* 0x000000cb24ba7220 */ /* 0x000fe20000410000 */
[----:B------:R-:W-:Y:S01]  /*6660*/  FMUL.FTZ R216, R39, R206 ;  /* 0x000000ce27d87220 */ /* 0x000fe20000410000 */
[----:B------:R-:W-:Y:S01]  /*6670*/  FADD.FTZ R208, R208, R177 ;  /* 0x000000b1d0d07221 */ /* 0x000fe20000010000 */
[----:B------:R-:W-:Y:S01]  /*6680*/  FADD.FTZ R163, R163, R190 ;  /* 0x000000bea3a37221 */ /* 0x000fe20000010000 */
[-C--:B------:R-:W-:Y:S01]  /*6690*/  FMUL.FTZ R180, R136, R186.reuse ;  /* 0x000000ba88b47220 */ /* 0x080fe20000410000 */
[----:B------:R-:W-:Y:S01]  /*66a0*/  FMUL.FTZ R185, R115, R186 ;  /* 0x000000ba73b97220 */ /* 0x000fe20000410000 */
[C---:B------:R-:W-:Y:S01]  /*66b0*/  FMUL.FTZ R182, R192.reuse, R208 ;  /* 0x000000d0c0b67220 */ /* 0x040fe20000410000 */
[----:B-1----:R-:W-:Y:S01]  /*66c0*/  FMUL.FTZ R181, R192, R163 ;  /* 0x000000a3c0b57220 */ /* 0x002fe20000410000 */
[----:B0-----:R-:W-:Y:S01]  /*66d0*/  FMUL.FTZ R183, R108, R184 ;  /* 0x000000b86cb77220 */ /* 0x001fe20000410000 */
[----:B------:R-:W-:Y:S01]  /*66e0*/  FMUL.FTZ R184, R36, R159 ;  /* 0x0000009f24b87220 */ /* 0x000fe20000410000 */
[C---:B------:R-:W-:Y:S01]  /*66f0*/  FFMA.FTZ R177, R193.reuse, R163, R182 ;  /* 0x000000a3c1b17223 */ /* 0x040fe200000100b6 */
[----:B------:R-:W-:Y:S01]  /*6700*/  FFMA.FTZ R182, R193, R208, -R181 ;  /* 0x000000d0c1b67223 */ /* 0x000fe200000108b5 */
[----:B------:R-:W-:Y:S01]  /*6710*/  STS [R196+0x213c], R185 ;  /* 0x00213cb9c4007388 */ /* 0x000fe20000000800 */
[-C--:B------:R-:W-:Y:S01]  /*6720*/  FMUL.FTZ R188, R136, R184.reuse ;  /* 0x000000b888bc7220 */ /* 0x080fe20000410000 */
[----:B------:R-:W-:Y:S01]  /*6730*/  FADD.FTZ R177, R164, R177 ;  /* 0x000000b1a4b17221 */ /* 0x000fe20000010000 */
[----:B------:R-:W-:Y:S01]  /*6740*/  FADD.FTZ R209, R209, R182 ;  /* 0x000000b6d1d17221 */ /* 0x000fe20000010000 */
[----:B------:R0:W-:Y:S01]  /*6750*/  STS [R196+0x2144], R183 ;  /* 0x002144b7c4007388 */ /* 0x0001e20000000800 */
[----:B------:R-:W-:Y:S01]  /*6760*/  FMUL.FTZ R182, R37, R157 ;  /* 0x0000009d25b67220 */ /* 0x000fe20000410000 */
[C---:B------:R-:W-:Y:S01]  /*6770*/  FFMA.FTZ R180, R245.reuse, R184, R180 ;  /* 0x000000b8f5b47223 */ /* 0x040fe200000100b4 */
[C---:B------:R-:W-:Y:S01]  /*6780*/  FMUL.FTZ R164, R194.reuse, R209 ;  /* 0x000000d1c2a47220 */ /* 0x040fe20000410000 */
[-C--:B------:R-:W-:Y:S01]  /*6790*/  FMUL.FTZ R194, R194, R177.reuse ;  /* 0x000000b1c2c27220 */ /* 0x080fe20000410000 */
[----:B------:R-:W-:Y:S01]  /*67a0*/  FFMA.FTZ R181, R245, R186, -R188 ;  /* 0x000000baf5b57223 */ /* 0x000fe200000108bc */
[----:B------:R-:W-:Y:S01]  /*67b0*/  FMUL.FTZ R189, R114, R182 ;  /* 0x000000b672bd7220 */ /* 0x000fe20000410000 */
[C---:B------:R-:W-:Y:S01]  /*67c0*/  FFMA.FTZ R164, R195.reuse, R177, R164 ;  /* 0x000000b1c3a47223 */ /* 0x040fe200000100a4 */
[-C--:B------:R-:W-:Y:S01]  /*67d0*/  FFMA.FTZ R195, R195, R209.reuse, -R194 ;  /* 0x000000d1c3c37223 */ /* 0x080fe200000108c2 */
[----:B------:R-:W-:Y:S01]  /*67e0*/  FFMA.FTZ R130, R63, -R130, R232 ;  /* 0x800000823f827223 */ /* 0x000fe200000100e8 */
[----:B0-----:R-:W-:Y:S01]  /*67f0*/  FMUL.FTZ R183, R115, R184 ;  /* 0x000000b873b77220 */ /* 0x001fe20000410000 */
[----:B------:R-:W-:Y:S01]  /*6800*/  FMUL.FTZ R184, R37, R204 ;  /* 0x000000cc25b87220 */ /* 0x000fe20000410000 */
[----:B------:R-:W-:Y:S01]  /*6810*/  FADD.FTZ R210, R210, R195 ;  /* 0x000000c3d2d27221 */ /* 0x000fe20000010000 */
[----:B------:R-:W-:Y:S01]  /*6820*/  FADD.FTZ R165, R165, R164 ;  /* 0x000000a4a5a57221 */ /* 0x000fe20000010000 */
[----:B------:R-:W-:Y:S01]  /*6830*/  FMUL.FTZ R164, R134, R209 ;  /* 0x000000d186a47220 */ /* 0x000fe20000410000 */
[----:B------:R0:W-:Y:S01]  /*6840*/  STS [R196+0x2138], R183 ;  /* 0x002138b7c4007388 */ /* 0x0001e20000000800 */
[-C--:B------:R-:W-:Y:S01]  /*6850*/  FMUL.FTZ R186, R131, R184.reuse ;  /* 0x000000b883ba7220 */ /* 0x080fe20000410000 */
[----:B------:R-:W-:Y:S01]  /*6860*/  FMUL.FTZ R191, R114, R184 ;  /* 0x000000b872bf7220 */ /* 0x000fe20000410000 */
[----:B------:R-:W-:Y:S01]  /*6870*/  FMUL.FTZ R185, R135, R165 ;  /* 0x000000a587b97220 */ /* 0x000fe20000410000 */
[----:B------:R1:W-:Y:S01]  /*6880*/  STS [R196+0x2130], R189 ;  /* 0x002130bdc4007388 */ /* 0x0003e20000000800 */
[----:B------:R-:W-:Y:S01]  /*6890*/  FFMA.FTZ R186, R213, R182, R186 ;  /* 0x000000b6d5ba7223 */ /* 0x000fe200000100ba */
[----:B------:R-:W-:Y:S01]  /*68a0*/  FMUL.FTZ R192, R240, R164 ;  /* 0x000000a4f0c07220 */ /* 0x000fe20000410000 */
[----:B------:R-:W-:Y:S01]  /*68b0*/  FMUL.FTZ R190, R120, R185 ;  /* 0x000000b978be7220 */ /* 0x000fe20000410000 */
[----:B------:R2:W-:Y:S01]  /*68c0*/  STS [R196+0x2134], R191 ;  /* 0x002134bfc4007388 */ /* 0x0005e20000000800 */
        /* <DEDUP_REMOVED lines=8> */
[----:B------:R-:W-:Y:S01]  /*6950*/  FFMA.FTZ R192, R239, R182, R192 ;  /* 0x000000b6efc07223 */ /* 0x000fe200000100c0 */
[----:B------:R-:W-:Y:S01]  /*6960*/  FFMA.FTZ R222, R231, R218, R222 ;  /* 0x000000dae7de7223 */ /* 0x000fe200000100de */
[-C--:B------:R-:W-:Y:S01]  /*6970*/  FMUL.FTZ R188, R120, R183.reuse ;  /* 0x000000b778bc7220 */ /* 0x080fe20000410000 */
[----:B------:R-:W-:Y:S01]  /*6980*/  FFMA.FTZ R190, R241, R183, -R190 ;  /* 0x000000b7f1be7223 */ /* 0x000fe200000108be */
[----:B------:R-:W-:Y:S01]  /*6990*/  FFMA.FTZ R194, R239, R164, -R187 ;  /* 0x000000a4efc27223 */ /* 0x000fe200000108bb */
[----:B------:R0:W-:Y:S01]  /*69a0*/  STS [R196+0x2168], R197 ;  /* 0x002168c5c4007388 */ /* 0x0001e20000000800 */
[----:B------:R-:W-:Y:S01]  /*69b0*/  FFMA.FTZ R188, R241, R185, R188 ;  /* 0x000000b9f1bc7223 */ /* 0x000fe200000100bc */
[----:B-1----:R-:W-:Y:S01]  /*69c0*/  FADD.FTZ R189, RZ, R190 ;  /* 0x000000beffbd7221 */ /* 0x002fe20000010000 */
[----:B------:R-:W-:Y:S01]  /*69d0*/  FMUL.FTZ R190, R133, R163 ;  /* 0x000000a385be7220 */ /* 0x000fe20000410000 */
[----:B------:R-:W-:Y:S01]  /*69e0*/  FMUL.FTZ R195, R113, R218 ;  /* 0x000000da71c37220 */ /* 0x000fe20000410000 */
[----:B------:R-:W-:Y:S01]  /*69f0*/  FADD.FTZ R187, RZ, R188 ;  /* 0x000000bcffbb7221 */ /* 0x000fe20000010000 */
[----:B------:R-:W-:Y:S01]  /*6a00*/  FMUL.FTZ R188, R133, R208 ;  /* 0x000000d085bc7220 */ /* 0x000fe20000410000 */
[----:B------:R-:W-:Y:S01]  /*6a10*/  FADD.FTZ R189, R189, R194 ;  /* 0x000000c2bdbd7221 */ /* 0x000fe20000010000 */
[C---:B--2---:R-:W-:Y:S01]  /*6a20*/  FMUL.FTZ R191, R121.reuse, R190 ;  /* 0x000000be79bf7220 */ /* 0x044fe20000410000 */
[C---:B------:R-:W-:Y:S01]  /*6a30*/  FMUL.FTZ R194, R132.reuse, R175 ;  /* 0x000000af84c27220 */ /* 0x040fe20000410000 */
[-C--:B------:R-:W-:Y:S01]  /*6a40*/  FMUL.FTZ R198, R121, R188.reuse ;  /* 0x000000bc79c67220 */ /* 0x080fe20000410000 */
[----:B------:R-:W-:Y:S01]  /*6a50*/  FADD.FTZ R187, R187, R192 ;  /* 0x000000c0bbbb7221 */ /* 0x000fe20000010000 */
[C---:B------:R-:W-:Y:S01]  /*6a60*/  FFMA.FTZ R212, R237.reuse, R188, -R191 ;  /* 0x000000bcedd47223 */ /* 0x040fe200000108bf */
[----:B------:R-:W-:Y:S01]  /*6a70*/  FMUL.FTZ R192, R132, R207 ;  /* 0x000000cf84c07220 */ /* 0x000fe20000410000 */
[----:B------:R-:W-:Y:S01]  /*6a80*/  FFMA.FTZ R198, R237, R190, R198 ;  /* 0x000000beedc67223 */ /* 0x000fe200000100c6 */
[----:B------:R-:W-:Y:S01]  /*6a90*/  FMUL.FTZ R191, R123, R194 ;  /* 0x000000c27bbf7220 */ /* 0x000fe20000410000 */
[----:B------:R-:W-:Y:S01]  /*6aa0*/  FADD.FTZ R189, R189, R212 ;  /* 0x000000d4bdbd7221 */ /* 0x000fe20000010000 */
[-C--:B------:R-:W-:Y:S01]  /*6ab0*/  FMUL.FTZ R214, R123, R192.reuse ;  /* 0x000000c07bd67220 */ /* 0x080fe20000410000 */
[----:B------:R-:W-:Y:S01]  /*6ac0*/  FADD.FTZ R187, R187, R198 ;  /* 0x000000c6bbbb7221 */ /* 0x000fe20000010000 */
[----:B------:R-:W-:Y:S01]  /*6ad0*/  FFMA.FTZ R198, R235, R192, -R191 ;  /* 0x000000c0ebc67223 */ /* 0x000fe200000108bf */
[----:B------:R-:W-:Y:S01]  /*6ae0*/  FMUL.FTZ R212, R39, R161 ;  /* 0x000000a127d47220 */ /* 0x000fe20000410000 */
[----:B------:R-:W-:Y:S01]  /*6af0*/  FFMA.FTZ R214, R235, R194, R214 ;  /* 0x000000c2ebd67223 */ /* 0x000fe200000100d6 */
[----:B0-----:R-:W-:Y:S01]  /*6b00*/  FMUL.FTZ R197, R113, R220 ;  /* 0x000000dc71c57220 */ /* 0x001fe20000410000 */
[----:B------:R-:W-:Y:S01]  /*6b10*/  FADD.FTZ R189, R189, R198 ;  /* 0x000000c6bdbd7221 */ /* 0x000fe20000010000 */
[C---:B------:R-:W-:Y:S01]  /*6b20*/  FMUL.FTZ R198, R129.reuse, R216 ;  /* 0x000000d881c67220 */ /* 0x040fe20000410000 */
[-C--:B------:R-:W-:Y:S01]  /*6b30*/  FMUL.FTZ R191, R129, R212.reuse ;  /* 0x000000d481bf7220 */ /* 0x080fe20000410000 */
[----:B------:R-:W-:Y:S01]  /*6b40*/  FADD.FTZ R187, R187, R214 ;  /* 0x000000d6bbbb7221 */ /* 0x000fe20000010000 */
[----:B------:R-:W-:Y:S01]  /*6b50*/  STS [R196+0x2128], R195 ;  /* 0x002128c3c4007388 */ /* 0x000fe20000000800 */
[C---:B------:R-:W-:Y:S01]  /*6b60*/  FFMA.FTZ R198, R233.reuse, R212, R198 ;  /* 0x000000d4e9c67223 */ /* 0x040fe200000100c6 */
[----:B------:R-:W-:Y:S01]  /*6b70*/  FFMA.FTZ R214, R233, R216, -R191 ;  /* 0x000000d8e9d67223 */ /* 0x000fe200000108bf */
[----:B------:R-:W-:Y:S01]  /*6b80*/  FMUL.FTZ R191, R130, R218 ;  /* 0x000000da82bf7220 */ /* 0x000fe20000410000 */
[----:B------:R-:W-:Y:S01]  /*6b90*/  STS [R196+0x212c], R197 ;  /* 0x00212cc5c4007388 */ /* 0x000fe20000000800 */
[----:B------:R-:W-:Y:S01]  /*6ba0*/  FADD.FTZ R187, R187, R198 ;  /* 0x000000c6bbbb7221 */ /* 0x000fe20000010000 */
[----:B------:R-:W-:Y:S01]  /*6bb0*/  FADD.FTZ R189, R189, R214 ;  /* 0x000000d6bdbd7221 */ /* 0x000fe20000010000 */
[----:B------:R-:W-:Y:S01]  /*6bc0*/  FFMA.FTZ R198, R231, R220, -R191 ;  /* 0x000000dce7c67223 */ /* 0x000fe200000108bf */
[----:B------:R0:W-:Y:S01]  /*6bd0*/  STS [R196+0x217c], R251 ;  /* 0x00217cfbc4007388 */ /* 0x0001e20000000800 */
[----:B------:R-:W-:Y:S01]  /*6be0*/  FADD.FTZ R191, R187, R222 ;  /* 0x000000debbbf7221 */ /* 0x000fe20000010000 */
[C---:B------:R-:W-:Y:S01]  /*6bf0*/  FMUL.FTZ R187, R112.reuse, R212 ;  /* 0x000000d470bb7220 */ /* 0x040fe20000410000 */
[----:B------:R-:W-:Y:S01]  /*6c00*/  FADD.FTZ R189, R189, R198 ;  /* 0x000000c6bdbd7221 */ /* 0x000fe20000010000 */
[----:B------:R-:W-:Y:S01]  /*6c10*/  FMUL.FTZ R193, R112, R216 ;  /* 0x000000d870c17220 */ /* 0x000fe20000410000 */
[----:B------:R-:W-:Y:S01]  /*6c20*/  FADD.FTZ R191, R191, R186 ;  /* 0x000000babfbf7221 */ /* 0x000fe20000010000 */
[----:B------:R-:W-:Y:S01]  /*6c30*/  FMUL.FTZ R185, R116, R185 ;  /* 0x000000b974b97220 */ /* 0x000fe20000410000 */
[----:B------:R-:W-:Y:S01]  /*6c40*/  FADD.FTZ R184, R189, R184 ;  /* 0x000000b8bdb87221 */ /* 0x000fe20000010000 */
[----:B------:R1:W-:Y:S01]  /*6c50*/  STS [R196+0x2120], R187 ;  /* 0x002120bbc4007388 */ /* 0x0003e20000000800 */
        /* <DEDUP_REMOVED lines=11> */
[C---:B-1----:R-:W-:Y:S01]  /*6d10*/  FMUL.FTZ R187, R118.reuse, R190 ;  /* 0x000000be76bb7220 */ /* 0x042fe20000410000 */
[----:B------:R-:W-:Y:S01]  /*6d20*/  FADD.FTZ R197, R179, R174 ;  /* 0x000000aeb3c57221 */ /* 0x000fe20000010000 */
[----:B------:R-:W-:Y:S01]  /*6d30*/  FMUL.FTZ R189, R118, R188 ;  /* 0x000000bc76bd7220 */ /* 0x000fe20000410000 */
[----:B------:R-:W-:Y:S01]  /*6d40*/  FMUL.FTZ R179, R117, R182 ;  /* 0x000000b675b37220 */ /* 0x000fe20000410000 */
[----:B------:R-:W-:Y:S01]  /*6d50*/  FADD.FTZ R195, R195, R176 ;  /* 0x000000b0c3c37221 */ /* 0x000fe20000010000 */
[----:B------:R-:W-:Y:S01]  /*6d60*/  FADD.FTZ R197, R197, R172 ;  /* 0x000000acc5c57221 */ /* 0x000fe20000010000 */
[----:B------:R-:W-:Y:S01]  /*6d70*/  STS [R196+0x2170], R247 ;  /* 0x002170f7c4007388 */ /* 0x000fe20000000800 */
[----:B------:R-:W1:Y:S01]  /*6d80*/  LDC R229, c[0x0][0x388] ;  /* 0x0000e200ffe57b82 */ /* 0x000e620000000800 */
[----:B0-----:R-:W-:Y:S01]  /*6d90*/  FMUL.FTZ R181, R117, R164 ;  /* 0x000000a475b57220 */ /* 0x001fe20000410000 */
[----:B------:R-:W-:Y:S01]  /*6da0*/  FADD.FTZ R156, R195, R156 ;  /* 0x0000009cc39c7221 */ /* 0x000fe20000010000 */
[----:B------:R-:W-:Y:S01]  /*6db0*/  STS [R196+0x2174], R251 ;  /* 0x002174fbc4007388 */ /* 0x000fe20000000800 */
[----:B------:R-:W-:Y:S01]  /*6dc0*/  FADD.FTZ R197, R197, R170 ;  /* 0x000000aac5c57221 */ /* 0x000fe20000010000 */
[----:B------:R-:W-:Y:S01]  /*6dd0*/  FMUL.FTZ R188, R200, UR46 ;  /* 0x0000002ec8bc7c20 */ /* 0x000fe20008410000 */
[----:B------:R-:W-:Y:S01]  /*6de0*/  FADD.FTZ R171, R156, R171 ;  /* 0x000000ab9cab7221 */ /* 0x000fe20000010000 */
[----:B------:R-:W-:Y:S01]  /*6df0*/  STS [R196+0x2124], R193 ;  /* 0x002124c1c4007388 */ /* 0x000fe20000000800 */
[----:B------:R-:W-:Y:S01]  /*6e00*/  FMUL.FTZ R190, R201, UR46 ;  /* 0x0000002ec9be7c20 */ /* 0x000fe20008410000 */
[----:B------:R-:W-:Y:S01]  /*6e10*/  FMUL.FTZ R184, R202, UR46 ;  /* 0x0000002ecab87c20 */ /* 0x000fe20008410000 */
[----:B------:R-:W-:Y:S01]  /*6e20*/  FADD.FTZ R168, R171, R168 ;  /* 0x000000a8aba87221 */ /* 0x000fe20000010000 */
[----:B------:R-:W-:Y:S01]  /*6e30*/  STS [R196+0x211c], R191 ;  /* 0x00211cbfc4007388 */ /* 0x000fe20000000800 */
[----:B------:R-:W-:Y:S01]  /*6e40*/  FMUL.FTZ R180, R203, UR46 ;  /* 0x0000002ecbb47c20 */ /* 0x000fe20008410000 */
[----:B------:R-:W-:Y:S01]  /*6e50*/  FMUL.FTZ R178, R204, UR46 ;  /* 0x0000002eccb27c20 */ /* 0x000fe20008410000 */
[----:B------:R-:W-:Y:S01]  /*6e60*/  FADD.FTZ R194, R168, R41 ;  /* 0x00000029a8c27221 */ /* 0x000fe20000010000 */
[----:B------:R0:W-:Y:S01]  /*6e70*/  STS [R196+0x2110], R187 ;  /* 0x002110bbc4007388 */ /* 0x0001e20000000800 */
[----:B------:R-:W-:Y:S01]  /*6e80*/  FMUL.FTZ R174, R205, UR46 ;  /* 0x0000002ecdae7c20 */ /* 0x000fe20008410000 */
[----:B------:R-:W-:Y:S01]  /*6e90*/  FMUL.FTZ R172, R206, UR46 ;  /* 0x0000002eceac7c20 */ /* 0x000fe20008410000 */
[----:B------:R-:W-:Y:S01]  /*6ea0*/  FMUL.FTZ R170, R175, UR46 ;  /* 0x0000002eafaa7c20 */ /* 0x000fe20008410000 */
[----:B------:R1:W-:Y:S01]  /*6eb0*/  STS [R196+0x2114], R189 ;  /* 0x002114bdc4007388 */ /* 0x0003e20000000800 */
[----:B------:R-:W-:Y:S01]  /*6ec0*/  FMUL.FTZ R168, R207, UR46 ;  /* 0x0000002ecfa87c20 */ /* 0x000fe20008410000 */
[----:B------:R-:W-:Y:S01]  /*6ed0*/  FMUL.FTZ R162, R208, UR46 ;  /* 0x0000002ed0a27c20 */ /* 0x000fe20008410000 */
[----:B------:R-:W-:Y:S01]  /*6ee0*/  FMUL.FTZ R160, R209, UR46 ;  /* 0x0000002ed1a07c20 */ /* 0x000fe20008410000 */
[----:B------:R-:W-:Y:S01]  /*6ef0*/  STS [R196+0x2108], R179 ;  /* 0x002108b3c4007388 */ /* 0x000fe20000000800 */
[----:B------:R-:W-:Y:S01]  /*6f00*/  FMUL.FTZ R156, R210, UR46 ;  /* 0x0000002ed29c7c20 */ /* 0x000fe20008410000 */
[----:B0-----:R-:W-:Y:S01]  /*6f10*/  FADD.FTZ R187, R197, R42 ;  /* 0x0000002ac5bb7221 */ /* 0x001fe20000010000 */
[----:B------:R-:W-:Y:S01]  /*6f20*/  IADD3 R42, PT, PT, R33, 0x80, RZ ;  /* 0x00000080212a7810 */ /* 0x000fe20007ffe0ff */
[----:B------:R-:W-:Y:S01]  /*6f30*/  STS [R196+0x210c], R181 ;  /* 0x00210cb5c4007388 */ /* 0x000fe20000000800 */
[----:B------:R-:W-:Y:S01]  /*6f40*/  FFMA.FTZ R125, R13, -R226, R224 ;  /* 0x800000e20d7d7223 */ /* 0x000fe200000100e0 */
[----:B------:R-:W-:Y:S01]  /*6f50*/  FADD.FTZ R187, R187, R40 ;  /* 0x00000028bbbb7221 */ /* 0x000fe20000010000 */
[----:B------:R-:W-:Y:S01]  /*6f60*/  IADD3 R40, PT, PT, R33, 0x40, RZ ;  /* 0x0000004021287810 */ /* 0x000fe20007ffe0ff */
[----:B------:R0:W-:Y:S01]  /*6f70*/  STS [R196+0x2100], R185 ;  /* 0x002100b9c4007388 */ /* 0x0001e20000000800 */
[----:B-1----:R-:W-:Y:S01]  /*6f80*/  LEA R189, R229, -R128, 0x1 ;  /* 0x80000080e5bd7211 */ /* 0x002fe200078e08ff */
[----:B------:R-:W-:Y:S01]  /*6f90*/  FFMA.FTZ R188, R153, UR31, R188 ;  /* 0x0000001f99bc7c23 */ /* 0x000fe200080100bc */
[-C--:B------:R-:W-:Y:S01]  /*6fa0*/  LEA.HI R41, R40, R33.reuse, RZ, 0x1b ;  /* 0x0000002128297211 */ /* 0x080fe200078fd8ff */
[----:B------:R1:W-:Y:S01]  /*6fb0*/  STS [R196+0x2104], R183 ;  /* 0x002104b7c4007388 */ /* 0x0003e20000000800 */
[----:B------:R-:W-:Y:S01]  /*6fc0*/  FMUL.FTZ R40, R151, UR46 ;  /* 0x0000002e97287c20 */ /* 0x000fe20008410000 */
[----:B------:R-:W-:Y:S01]  /*6fd0*/  ISETP.GE.AND P6, PT, R189, 0x1, PT ;  /* 0x00000001bd00780c */ /* 0x000fe20003fc6270 */
[----:B------:R-:W-:Y:S01]  /*6fe0*/  FFMA.FTZ R190, R169, UR31, R190 ;  /* 0x0000001fa9be7c23 */ /* 0x000fe200080100be */
[-C--:B------:R-:W-:Y:S01]  /*6ff0*/  LEA R193, R41, R122.reuse, 0x2 ;  /* 0x0000007a29c17211 */ /* 0x080fe200078e10ff */
[----:B------:R-:W-:Y:S01]  /*7000*/  BAR.SYNC.DEFER_BLOCKING 0x0 ;  /* 0x0000000000007b1d */ /* 0x000fe20000010000 */
[----:B------:R-:W-:Y:S01]  /*7010*/  FMUL.FTZ R41, R153, UR46 ;  /* 0x0000002e99297c20 */ /* 0x000fe20008410000 */
[----:B------:R-:W-:Y:S01]  /*7020*/  FFMA.FTZ R191, R199, UR31, -R40 ;  /* 0x0000001fc7bf7c23 */ /* 0x000fe20008010828 */
[----:B------:R-:W-:Y:S01]  /*7030*/  FMUL.FTZ R40, R169, UR46 ;  /* 0x0000002ea9287c20 */ /* 0x000fe20008410000 */
[----:B------:R-:W-:Y:S01]  /*7040*/  IADD3 R128, PT, PT, R33, 0xc0, RZ ;  /* 0x000000c021807810 */ /* 0x000fe20007ffe0ff */
[----:B------:R-:W-:Y:S01]  /*7050*/  FFMA.FTZ R192, R200, UR31, -R41 ;  /* 0x0000001fc8c07c23 */ /* 0x000fe20008010829 */
[----:B------:R-:W-:Y:S01]  /*7060*/  FMUL.FTZ R41, R155, UR46 ;  /* 0x0000002e9b297c20 */ /* 0x000fe20008410000 */
[----:B0-----:R-:W-:Y:S01]  /*7070*/  FFMA.FTZ R185, R201, UR31, -R40 ;  /* 0x0000001fc9b97c23 */ /* 0x001fe20008010828 */
[----:B------:R-:W-:Y:S01]  /*7080*/  FMUL.FTZ R40, R159, UR46 ;  /* 0x0000002e9f287c20 */ /* 0x000fe20008410000 */
[-C--:B------:R-:W-:Y:S01]  /*7090*/  LEA.HI R171, R42, R33.reuse, RZ, 0x1b ;  /* 0x000000212aab7211 */ /* 0x080fe200078fd8ff */
[----:B------:R-:W-:Y:S01]  /*70a0*/  FFMA.FTZ R186, R202, UR31, -R41 ;  /* 0x0000001fcaba7c23 */ /* 0x000fe20008010829 */
[----:B------:R-:W-:Y:S01]  /*70b0*/  FMUL.FTZ R41, R157, UR46 ;  /* 0x0000002e9d297c20 */ /* 0x000fe20008410000 */
[----:B-1----:R-:W-:Y:S01]  /*70c0*/  FFMA.FTZ R183, R203, UR31, -R40 ;  /* 0x0000001fcbb77c23 */ /* 0x002fe20008010828 */
[----:B------:R-:W-:Y:S01]  /*70d0*/  FMUL.FTZ R40, R173, UR46 ;  /* 0x0000002ead287c20 */ /* 0x000fe20008410000 */
[----:B------:R-:W-:Y:S01]  /*70e0*/  LEA.HI R195, R128, R33, RZ, 0x1b ;  /* 0x0000002180c37211 */ /* 0x000fe200078fd8ff */
[----:B------:R-:W-:Y:S01]  /*70f0*/  FFMA.FTZ R182, R204, UR31, -R41 ;  /* 0x0000001fccb67c23 */ /* 0x000fe20008010829 */
[----:B------:R-:W-:Y:S01]  /*7100*/  FMUL.FTZ R41, R161, UR46 ;  /* 0x0000002ea1297c20 */ /* 0x000fe20008410000 */
[----:B------:R-:W-:Y:S01]  /*7110*/  LEA R128, R171, R122, 0x2 ;  /* 0x0000007aab807211 */ /* 0x000fe200078e10ff */
[----:B------:R-:W-:Y:S01]  /*7120*/  FFMA.FTZ R181, R205, UR31, -R40 ;  /* 0x0000001fcdb57c23 */ /* 0x000fe20008010828 */
[----:B------:R-:W-:Y:S01]  /*7130*/  FMUL.FTZ R196, R199, UR46 ;  /* 0x0000002ec7c47c20 */ /* 0x000fe20008410000 */
[----:B------:R-:W-:Y:S01]  /*7140*/  FFMA.FTZ R176, R206, UR31, -R41 ;  /* 0x0000001fceb07c23 */ /* 0x000fe20008010829 */
[----:B------:R-:W-:Y:S01]  /*7150*/  FMUL.FTZ R41, R163, UR46 ;  /* 0x0000002ea3297c20 */ /* 0x000fe20008410000 */
[----:B------:R-:W-:Y:S01]  /*7160*/  FMUL.FTZ R40, R177, UR46 ;  /* 0x0000002eb1287c20 */ /* 0x000fe20008410000 */
[----:B------:R-:W-:Y:S01]  /*7170*/  FMUL.FTZ R171, R165, UR46 ;  /* 0x0000002ea5ab7c20 */ /* 0x000fe20008410000 */
[----:B------:R-:W0:Y:S01]  /*7180*/  LDS R193, [R193+0x2200] ;  /* 0x00220000c1c17984 */ /* 0x000e220000000800 */
[----:B------:R-:W-:Y:S01]  /*7190*/  FFMA.FTZ R42, R12, R227, R211 ;  /* 0x000000e30c2a7223 */ /* 0x000fe200000100d3 */
[----:B------:R-:W-:Y:S01]  /*71a0*/  ISETP.GE.AND P3, PT, R189, 0x41, PT ;  /* 0x00000041bd00780c */ /* 0x000fe20003f66270 */
[----:B------:R-:W-:Y:S01]  /*71b0*/  FFMA.FTZ R196, R151, UR31, R196 ;  /* 0x0000001f97c47c23 */ /* 0x000fe200080100c4 */
[----:B------:R-:W-:Y:S01]  /*71c0*/  ISETP.GE.AND P4, PT, R189, 0x81, PT ;  /* 0x00000081bd00780c */ /* 0x000fe20003f86270 */
        /* <DEDUP_REMOVED lines=13> */
[----:B------:R-:W-:Y:S01]  /*72a0*/  ISETP.GE.AND P5, PT, R189, 0xc1, PT ;  /* 0x000000c1bd00780c */ /* 0x000fe20003fa6270 */
[----:B------:R-:W-:-:S12]  /*72b0*/  @!P6 BRA `(.L_x_10768) ;  /* 0x000000000010e947 */ /* 0x000fd80003800000 */
[----:B------:R-:W-:-:S04]  /*72c0*/  LEA.HI R41, R33, R33, RZ, 0x1b ;  /* 0x0000002121297211 */ /* 0x000fc800078fd8ff */
[----:B------:R-:W-:-:S06]  /*72d0*/  LEA R41, R41, R122, 0x2 ;  /* 0x0000007a29297211 */ /* 0x000fcc00078e10ff */
[----:B------:R-:W1:Y:S04]  /*72e0*/  LDS R41, [R41+0x2100] ;  /* 0x0021000029297984 */ /* 0x000e680000000800 */
[----:B-1----:R1:W-:Y:S02]  /*72f0*/  REDG.E.ADD.F32.FTZ.RN.STRONG.GPU desc[UR28][R126.64], R41 ;  /* 0x000000297e0079a6 */ /* 0x0023e4000c12f31c */
.L_x_10768:
[----:B------:R-:W-:Y:S05]  /*7300*/  BSYNC.RECONVERGENT B0 ;  /* 0x0000000000007941 */ /* 0x000fea0003800200 */
.L_x_10767:
[----:B------:R-:W-:Y:S04]  /*7310*/  BSSY.RECONVERGENT B0, `(.L_x_10769) ;  /* 0x0000003000007945 */ /* 0x000fe80003800200 */
[----:B------:R-:W-:Y:S05]  /*7320*/  @!P3 BRA `(.L_x_10770) ;  /* 0x000000000004b947 */ /* 0x000fea0003800000 */
[----:B0-----:R2:W-:Y:S02]  /*7330*/  REDG.E.ADD.F32.FTZ.RN.STRONG.GPU desc[UR28][R126.64+0x100], R193 ;  /* 0x000100c17e0079a6 */ /* 0x0015e4000c12f31c */
.L_x_10770:
[----:B------:R-:W-:Y:S05]  /*7340*/  BSYNC.RECONVERGENT B0 ;  /* 0x0000000000007941 */ /* 0x000fea0003800200 */
.L_x_10769:
[----:B-1----:R1:W3:Y:S01]  /*7350*/  LDS R41, [R128+0x2300] ;  /* 0x0023000080297984 */ /* 0x0022e20000000800 */
[----:B------:R-:W-:Y:S01]  /*7360*/  BSSY.RECONVERGENT B0, `(.L_x_10771) ;  /* 0x0000004000007945 */ /* 0x000fe20003800200 */
[----:B------:R-:W-:-:S03]  /*7370*/  LEA R195, R195, R122, 0x2 ;  /* 0x0000007ac3c37211 */ /* 0x000fc600078e10ff */
[----:B------:R-:W-:Y:S05]  /*7380*/  @!P4 BRA `(.L_x_10772) ;  /* 0x000000000004c947 */ /* 0x000fea0003800000 */
[----:B---3--:R4:W-:Y:S02]  /*7390*/  REDG.E.ADD.F32.FTZ.RN.STRONG.GPU desc[UR28][R126.64+0x200], R41 ;  /* 0x000200297e0079a6 */ /* 0x0089e4000c12f31c */
.L_x_10772:
[----:B------:R-:W-:Y:S05]  /*73a0*/  BSYNC.RECONVERGENT B0 ;  /* 0x0000000000007941 */ /* 0x000fea0003800200 */
.L_x_10771:
[----:B---34-:R3:W4:Y:S01]  /*73b0*/  LDS R41, [R195+0x2400] ;  /* 0x00240000c3297984 */ /* 0x0187220000000800 */
[----:B------:R-:W-:Y:S01]  /*73c0*/  BSSY.RECONVERGENT B0, `(.L_x_10773) ;  /* 0x0000005000007945 */ /* 0x000fe20003800200 */
[C---:B------:R-:W-:Y:S02]  /*73d0*/  IADD3 R40, PT, PT, R33.reuse, 0x100, RZ ;  /* 0x0000010021287810 */ /* 0x040fe40007ffe0ff */
[----:B-1----:R-:W-:Y:S01]  /*73e0*/  IADD3 R128, PT, PT, R33, 0x140, RZ ;  /* 0x0000014021807810 */ /* 0x002fe20007ffe0ff */
[----:B------:R-:W-:Y:S06]  /*73f0*/  @!P5 BRA `(.L_x_10774) ;  /* 0x000000000004d947 */ /* 0x000fec0003800000 */
[----:B----4-:R1:W-:Y:S02]  /*7400*/  REDG.E.ADD.F32.FTZ.RN.STRONG.GPU desc[UR28][R126.64+0x300], R41 ;  /* 0x000300297e0079a6 */ /* 0x0103e4000c12f31c */
.L_x_10774:
[----:B------:R-:W-:Y:S05]  /*7410*/  BSYNC.RECONVERGENT B0 ;  /* 0x0000000000007941 */ /* 0x000fea0003800200 */
.L_x_10773:
[-C--:B-1--4-:R-:W-:Y:S01]  /*7420*/  LEA.HI R41, R40, R33.reuse, RZ, 0x1b ;  /* 0x0000002128297211 */ /* 0x092fe200078fd8ff */
[----:B------:R-:W-:Y:S01]  /*7430*/  BSSY.RECONVERGENT B0, `(.L_x_10775) ;  /* 0x000000e000007945 */ /* 0x000fe20003800200 */
[----:B------:R-:W-:Y:S02]  /*7440*/  ISETP.GE.AND P6, PT, R189, 0x101, PT ;  /* 0x00000101bd00780c */ /* 0x000fe40003fc6270 */
[----:B------:R-:W-:Y:S02]  /*7450*/  LEA R41, R41, R122, 0x2 ;  /* 0x0000007a29297211 */ /* 0x000fe400078e10ff */
[C---:B------:R-:W-:Y:S02]  /*7460*/  IADD3 R198, PT, PT, R33.reuse, 0x180, RZ ;  /* 0x0000018021c67810 */ /* 0x040fe40007ffe0ff */
[----:B0-2---:R-:W-:Y:S02]  /*7470*/  LEA.HI R193, R128, R33, RZ, 0x1b ;  /* 0x0000002180c17211 */ /* 0x005fe400078fd8ff */
[----:B------:R-:W0:Y:S01]  /*7480*/  LDS R41, [R41+0x2500] ;  /* 0x0025000029297984 */ /* 0x000e220000000800 */
[----:B------:R-:W-:-:S02]  /*7490*/  IADD3 R40, PT, PT, R33, 0x1c0, RZ ;  /* 0x000001c021287810 */ /* 0x000fc40007ffe0ff */
[----:B---3--:R-:W-:Y:S02]  /*74a0*/  LEA.HI R195, R198, R33, RZ, 0x1b ;  /* 0x00000021c6c37211 */ /* 0x008fe400078fd8ff */
[----:B------:R-:W-:Y:S02]  /*74b0*/  LEA R128, R193, R122, 0x2 ;  /* 0x0000007ac1807211 */ /* 0x000fe400078e10ff */
[C---:B------:R-:W-:Y:S02]  /*74c0*/  ISETP.GE.AND P3, PT, R189.reuse, 0x141, PT ;  /* 0x00000141bd00780c */ /* 0x040fe40003f66270 */
[C---:B------:R-:W-:Y:S02]  /*74d0*/  ISETP.GE.AND P4, PT, R189.reuse, 0x181, PT ;  /* 0x00000181bd00780c */ /* 0x040fe40003f86270 */
[----:B------:R-:W-:Y:S01]  /*74e0*/  ISETP.GE.AND P5, PT, R189, 0x1c1, PT ;  /* 0x000001c1bd00780c */ /* 0x000fe20003fa6270 */
[----:B------:R-:W-:-:S12]  /*74f0*/  @!P6 BRA `(.L_x_10776) ;  /* 0x000000000004e947 */ /* 0x000fd80003800000 */
[----:B0-----:R1:W-:Y:S02]  /*7500*/  REDG.E.ADD.F32.FTZ.RN.STRONG.GPU desc[UR28][R126.64+0x400], R41 ;  /* 0x000400297e0079a6 */ /* 0x0013e4000c12f31c */
.L_x_10776:
[----:B------:R-:W-:Y:S05]  /*7510*/  BSYNC.RECONVERGENT B0 ;  /* 0x0000000000007941 */ /* 0x000fea0003800200 */
.L_x_10775:
[----:B01----:R0:W1:Y:S01]  /*7520*/  LDS R41, [R128+0x2600] ;  /* 0x0026000080297984 */ /* 0x0030620000000800 */
[----:B------:R-:W-:Y:S01]  /*7530*/  BSSY.RECONVERGENT B0, `(.L_x_10777) ;  /* 0x0000005000007945 */ /* 0x000fe20003800200 */
[----:B------:R-:W-:Y:S02]  /*7540*/  LEA.HI R193, R40, R33, RZ, 0x1b ;  /* 0x0000002128c17211 */ /* 0x000fe400078fd8ff */
[----:B------:R-:W-:Y:S01]  /*7550*/  LEA R195, R195, R122, 0x2 ;  /* 0x0000007ac3c37211 */ /* 0x000fe200078e10ff */
[----:B------:R-:W-:Y:S06]  /*7560*/  @!P3 BRA `(.L_x_10778) ;  /* 0x000000000004b947 */ /* 0x000fec0003800000 */
[----:B-1----:R2:W-:Y:S02]  /*7570*/  REDG.E.ADD.F32.FTZ.RN.STRONG.GPU desc[UR28][R126.64+0x500], R41 ;  /* 0x000500297e0079a6 */ /* 0x0025e4000c12f31c */
.L_x_10778:
[----:B------:R-:W-:Y:S05]  /*7580*/  BSYNC.RECONVERGENT B0 ;  /* 0x0000000000007941 */ /* 0x000fea0003800200 */
.L_x_10777:
[----:B-12---:R1:W2:Y:S01]  /*7590*/  LDS R41, [R195+0x2700] ;  /* 0x00270000c3297984 */ /* 0x0062a20000000800 */
[----:B------:R-:W-:Y:S01]  /*75a0*/  BSSY.RECONVERGENT B0, `(.L_x_10779) ;  /* 0x0000004000007945 */ /* 0x000fe20003800200 */
[----:B------:R-:W-:-:S03]  /*75b0*/  LEA R193, R193, R122, 0x2 ;  /* 0x0000007ac1c17211 */ /* 0x000fc600078e10ff */
[----:B------:R-:W-:Y:S05]  /*75c0*/  @!P4 BRA `(.L_x_10780) ;  /* 0x000000000004c947 */ /* 0x000fea0003800000 */
[----:B--2---:R3:W-:Y:S02]  /*75d0*/  REDG.E.ADD.F32.FTZ.RN.STRONG.GPU desc[UR28][R126.64+0x600], R41 ;  /* 0x000600297e0079a6 */ /* 0x0047e4000c12f31c */
.L_x_10780:
[----:B------:R-:W-:Y:S05]  /*75e0*/  BSYNC.RECONVERGENT B0 ;  /* 0x0000000000007941 */ /* 0x000fea0003800200 */
.L_x_10779:
[----:B--23--:R2:W3:Y:S01]  /*75f0*/  LDS R41, [R193+0x2800] ;  /* 0x00280000c1297984 */ /* 0x00c4e20000000800 */
[----:B------:R-:W-:Y:S01]  /*7600*/  BSSY.RECONVERGENT B0, `(.L_x_10781) ;  /* 0x0000005000007945 */ /* 0x000fe20003800200 */
[C---:B0-----:R-:W-:Y:S02]  /*7610*/  IADD3 R128, PT, PT, R33.reuse, 0x200, RZ ;  /* 0x0000020021807810 */ /* 0x041fe40007ffe0ff */
[----:B------:R-:W-:Y:S01]  /*7620*/  IADD3 R40, PT, PT, R33, 0x240, RZ ;  /* 0x0000024021287810 */ /* 0x000fe20007ffe0ff */
[----:B------:R-:W-:Y:S06]  /*7630*/  @!P5 BRA `(.L_x_10782) ;  /* 0x000000000004d947 */ /* 0x000fec0003800000 */
[----:B---3--:R0:W-:Y:S02]  /*7640*/  REDG.E.ADD.F32.FTZ.RN.STRONG.GPU desc[UR28][R126.64+0x700], R41 ;  /* 0x000700297e0079a6 */ /* 0x0081e4000c12f31c */
.L_x_10782:
[----:B------:R-:W-:Y:S05]  /*7650*/  BSYNC.RECONVERGENT B0 ;  /* 0x0000000000007941 */ /* 0x000fea0003800200 */
.L_x_10781:
[-C--:B0--3--:R-:W-:Y:S01]  /*7660*/  LEA.HI R41, R128, R33.reuse, RZ, 0x1b ;  /* 0x0000002180297211 */ /* 0x089fe200078fd8ff */
[----:B------:R-:W-:Y:S01]  /*7670*/  BSSY.RECONVERGENT B0, `(.L_x_10783) ;  /* 0x000000e000007945 */ /* 0x000fe20003800200 */
[----:B------:R-:W-:Y:S02]  /*7680*/  ISETP.GE.AND P6, PT, R189, 0x201, PT ;  /* 0x00000201bd00780c */ /* 0x000fe40003fc6270 */
[----:B------:R-:W-:Y:S02]  /*7690*/  LEA R41, R41, R122, 0x2 ;  /* 0x0000007a29297211 */ /* 0x000fe400078e10ff */
[C---:B------:R-:W-:Y:S02]  /*76a0*/  IADD3 R198, PT, PT, R33.reuse, 0x280, RZ ;  /* 0x0000028021c67810 */ /* 0x040fe40007ffe0ff */
[----:B--2---:R-:W-:Y:S02]  /*76b0*/  LEA.HI R193, R40, R33, RZ, 0x1b ;  /* 0x0000002128c17211 */ /* 0x004fe400078fd8ff */
[----:B------:R-:W0:Y:S01]  /*76c0*/  LDS R41, [R41+0x2900] ;  /* 0x0029000029297984 */ /* 0x000e220000000800 */
[----:B------:R-:W-:-:S02]  /*76d0*/  IADD3 R40, PT, PT, R33, 0x2c0, RZ ;  /* 0x000002c021287810 */ /* 0x000fc40007ffe0ff */
[----:B-1----:R-:W-:Y:S02]  /*76e0*/  LEA.HI R195, R198, R33, RZ, 0x1b ;  /* 0x00000021c6c37211 */ /* 0x002fe400078fd8ff */
[----:B------:R-:W-:Y:S02]  /*76f0*/  LEA R197, R193, R122, 0x2 ;  /* 0x0000007ac1c57211 */ /* 0x000fe400078e10ff */
[C---:B------:R-:W-:Y:S02]  /*7700*/  ISETP.GE.AND P3, PT, R189.reuse, 0x241, PT ;  /* 0x00000241bd00780c */ /* 0x040fe40003f66270 */
[C---:B------:R-:W-:Y:S02]  /*7710*/  ISETP.GE.AND P4, PT, R189.reuse, 0x281, PT ;  /* 0x00000281bd00780c */ /* 0x040fe40003f86270 */
[----:B------:R-:W-:Y:S01]  /*7720*/  ISETP.GE.AND P5, PT, R189, 0x2c1, PT ;  /* 0x000002c1bd00780c */ /* 0x000fe20003fa6270 */
[----:B------:R-:W-:-:S12]  /*7730*/  @!P6 BRA `(.L_x_10784) ;  /* 0x000000000004e947 */ /* 0x000fd80003800000 */
[----:B0-----:R1:W-:Y:S02]  /*7740*/  REDG.E.ADD.F32.FTZ.RN.STRONG.GPU desc[UR28][R126.64+0x800], R41 ;  /* 0x000800297e0079a6 */ /* 0x0013e4000c12f31c */
.L_x_10784:
[----:B------:R-:W-:Y:S05]  /*7750*/  BSYNC.RECONVERGENT B0 ;  /* 0x0000000000007941 */ /* 0x000fea0003800200 */
.L_x_10783:
[----:B01----:R0:W1:Y:S01]  /*7760*/  LDS R41, [R197+0x2a00] ;  /* 0x002a0000c5297984 */ /* 0x0030620000000800 */
[----:B------:R-:W-:Y:S01]  /*7770*/  BSSY.RECONVERGENT B0, `(.L_x_10785) ;  /* 0x0000005000007945 */ /* 0x000fe20003800200 */
[----:B------:R-:W-:Y:S02]  /*7780*/  LEA.HI R193, R40, R33, RZ, 0x1b ;  /* 0x0000002128c17211 */ /* 0x000fe400078fd8ff */
[----:B------:R-:W-:Y:S01]  /*7790*/  LEA R195, R195, R122, 0x2 ;  /* 0x0000007ac3c37211 */ /* 0x000fe200078e10ff */
[----:B------:R-:W-:Y:S06]  /*77a0*/  @!P3 BRA `(.L_x_10786) ;  /* 0x000000000004b947 */ /* 0x000fec0003800000 */
[----:B-1----:R2:W-:Y:S02]  /*77b0*/  REDG.E.ADD.F32.FTZ.RN.STRONG.GPU desc[UR28][R126.64+0x900], R41 ;  /* 0x000900297e0079a6 */ /* 0x0025e4000c12f31c */
.L_x_10786:
[----:B------:R-:W-:Y:S05]  /*77c0*/  BSYNC.RECONVERGENT B0 ;  /* 0x0000000000007941 */ /* 0x000fea0003800200 */
.L_x_10785:
[----:B-12---:R1:W2:Y:S01]  /*77d0*/  LDS R41, [R195+0x2b00] ;  /* 0x002b0000c3297984 */ /* 0x0062a20000000800 */
[----:B------:R-:W-:Y:S01]  /*77e0*/  BSSY.RECONVERGENT B0, `(.L_x_10787) ;  /* 0x0000004000007945 */ /* 0x000fe20003800200 */
[----:B------:R-:W-:-:S03]  /*77f0*/  LEA R193, R193, R122, 0x2 ;  /* 0x0000007ac1c17211 */ /* 0x000fc600078e10ff */
[----:B------:R-:W-:Y:S05]  /*7800*/  @!P4 BRA `(.L_x_10788) ;  /* 0x000000000004c947 */ /* 0x000fea0003800000 */
[----:B--2---:R3:W-:Y:S02]  /*7810*/  REDG.E.ADD.F32.FTZ.RN.STRONG.GPU desc[UR28][R126.64+0xa00], R41 ;  /* 0x000a00297e0079a6 */ /* 0x0047e4000c12f31c */
.L_x_10788:
[----:B------:R-:W-:Y:S05]  /*7820*/  BSYNC.RECONVERGENT B0 ;  /* 0x0000000000007941 */ /* 0x000fea0003800200 */
.L_x_10787:
[----:B--23--:R2:W3:Y:S01]  /*7830*/  LDS R41, [R193+0x2c00] ;  /* 0x002c0000c1297984 */ /* 0x00c4e20000000800 */
[----:B------:R-:W-:Y:S01]  /*7840*/  BSSY.RECONVERGENT B0, `(.L_x_10789) ;  /* 0x0000005000007945 */ /* 0x000fe20003800200 */
[C---:B------:R-:W-:Y:S02]  /*7850*/  IADD3 R40, PT, PT, R33.reuse, 0x300, RZ ;  /* 0x0000030021287810 */ /* 0x040fe40007ffe0ff */
[----:B------:R-:W-:Y:S01]  /*7860*/  IADD3 R198, PT, PT, R33, 0x340, RZ ;  /* 0x0000034021c67810 */ /* 0x000fe20007ffe0ff */
[----:B------:R-:W-:Y:S06]  /*7870*/  @!P5 BRA `(.L_x_10790) ;  /* 0x000000000004d947 */ /* 0x000fec0003800000 */
[----:B---3--:R4:W-:Y:S02]  /*7880*/  REDG.E.ADD.F32.FTZ.RN.STRONG.GPU desc[UR28][R126.64+0xb00], R41 ;  /* 0x000b00297e0079a6 */ /* 0x0089e4000c12f31c */
.L_x_10790:
[----:B------:R-:W-:Y:S05]  /*7890*/  BSYNC.RECONVERGENT B0 ;  /* 0x0000000000007941 */ /* 0x000fea0003800200 */
.L_x_10789:
[-C--:B---34-:R-:W-:Y:S01]  /*78a0*/  LEA.HI R41, R40, R33.reuse, RZ, 0x1b ;  /* 0x0000002128297211 */ /* 0x098fe200078fd8ff */
[----:B------:R-:W-:Y:S01]  /*78b0*/  BSSY.RECONVERGENT B0, `(.L_x_10791) ;  /* 0x000000e000007945 */ /* 0x000fe20003800200 */
[----:B------:R-:W-:Y:S02]  /*78c0*/  ISETP.GE.AND P6, PT, R189, 0x301, PT ;  /* 0x00000301bd00780c */ /* 0x000fe40003fc6270 */
[----:B------:R-:W-:Y:S02]  /*78d0*/  LEA R41, R41, R122, 0x2 ;  /* 0x0000007a29297211 */ /* 0x000fe400078e10ff */
[C---:B------:R-:W-:Y:S02]  /*78e0*/  IADD3 R212, PT, PT, R33.reuse, 0x380, RZ ;  /* 0x0000038021d47810 */ /* 0x040fe40007ffe0ff */
[----:B--2---:R-:W-:Y:S02]  /*78f0*/  LEA.HI R193, R198, R33, RZ, 0x1b ;  /* 0x00000021c6c17211 */ /* 0x004fe400078fd8ff */
[----:B------:R-:W2:Y:S01]  /*7900*/  LDS R41, [R41+0x2d00] ;  /* 0x002d000029297984 */ /* 0x000ea20000000800 */
[----:B------:R-:W-:-:S02]  /*7910*/  IADD3 R40, PT, PT, R33, 0x3c0, RZ ;  /* 0x000003c021287810 */ /* 0x000fc40007ffe0ff */
[----:B-1----:R-:W-:Y:S02]  /*7920*/  LEA.HI R195, R212, R33, RZ, 0x1b ;  /* 0x00000021d4c37211 */ /* 0x002fe400078fd8ff */
[----:B0-----:R-:W-:Y:S02]  /*7930*/  LEA R197, R193, R122, 0x2 ;  /* 0x0000007ac1c57211 */ /* 0x001fe400078e10ff */
[C---:B------:R-:W-:Y:S02]  /*7940*/  ISETP.GE.AND P3, PT, R189.reuse, 0x341, PT ;  /* 0x00000341bd00780c */ /* 0x040fe40003f66270 */
[C---:B------:R-:W-:Y:S02]  /*7950*/  ISETP.GE.AND P4, PT, R189.reuse, 0x381, PT ;  /* 0x00000381bd00780c */ /* 0x040fe40003f86270 */
[----:B------:R-:W-:Y:S01]  /*7960*/  ISETP.GE.AND P5, PT, R189, 0x3c1, PT ;  /* 0x000003c1bd00780c */ /* 0x000fe20003fa6270 */
[----:B------:R-:W-:-:S12]  /*7970*/  @!P6 BRA `(.L_x_10792) ;  /* 0x000000000004e947 */ /* 0x000fd80003800000 */
[----:B--2---:R0:W-:Y:S02]  /*7980*/  REDG.E.ADD.F32.FTZ.RN.STRONG.GPU desc[UR28][R126.64+0xc00], R41 ;  /* 0x000c00297e0079a6 */ /* 0x0041e4000c12f31c */
.L_x_10792:
[----:B------:R-:W-:Y:S05]  /*7990*/  BSYNC.RECONVERGENT B0 ;  /* 0x0000000000007941 */ /* 0x000fea0003800200 */
.L_x_10791:
[----:B0-2---:R0:W1:Y:S01]  /*79a0*/  LDS R41, [R197+0x2e00] ;  /* 0x002e0000c5297984 */ /* 0x0050620000000800 */
[----:B------:R-:W-:Y:S01]  /*79b0*/  BSSY.RECONVERGENT B0, `(.L_x_10793) ;  /* 0x0000005000007945 */ /* 0x000fe20003800200 */
[----:B------:R-:W-:Y:S02]  /*79c0*/  LEA.HI R193, R40, R33, RZ, 0x1b ;  /* 0x0000002128c17211 */ /* 0x000fe400078fd8ff */
[----:B------:R-:W-:Y:S01]  /*79d0*/  LEA R195, R195, R122, 0x2 ;  /* 0x0000007ac3c37211 */ /* 0x000fe200078e10ff */
[----:B------:R-:W-:Y:S06]  /*79e0*/  @!P3 BRA `(.L_x_10794) ;  /* 0x000000000004b947 */ /* 0x000fec0003800000 */
[----:B-1----:R2:W-:Y:S02]  /*79f0*/  REDG.E.ADD.F32.FTZ.RN.STRONG.GPU desc[UR28][R126.64+0xd00], R41 ;  /* 0x000d00297e0079a6 */ /* 0x0025e4000c12f31c */
.L_x_10794:
[----:B------:R-:W-:Y:S05]  /*7a00*/  BSYNC.RECONVERGENT B0 ;  /* 0x0000000000007941 */ /* 0x000fea0003800200 */
.L_x_10793:
[----:B-12---:R1:W2:Y:S01]  /*7a10*/  LDS R41, [R195+0x2f00] ;  /* 0x002f0000c3297984 */ /* 0x0062a20000000800 */
[----:B------:R-:W-:Y:S01]  /*7a20*/  BSSY.RECONVERGENT B0, `(.L_x_10795) ;  /* 0x0000004000007945 */ /* 0x000fe20003800200 */
[----:B------:R-:W-:-:S03]  /*7a30*/  LEA R193, R193, R122, 0x2 ;  /* 0x0000007ac1c17211 */ /* 0x000fc600078e10ff */
[----:B------:R-:W-:Y:S05]  /*7a40*/  @!P4 BRA `(.L_x_10796) ;  /* 0x000000000004c947 */ /* 0x000fea0003800000 */
[----:B--2---:R3:W-:Y:S02]  /*7a50*/  REDG.E.ADD.F32.FTZ.RN.STRONG.GPU desc[UR28][R126.64+0xe00], R41 ;  /* 0x000e00297e0079a6 */ /* 0x0047e4000c12f31c */
.L_x_10796:
[----:B------:R-:W-:Y:S05]  /*7a60*/  BSYNC.RECONVERGENT B0 ;  /* 0x0000000000007941 */ /* 0x000fea0003800200 */
.L_x_10795:
[----:B--23--:R2:W3:Y:S01]  /*7a70*/  LDS R41, [R193+0x3000] ;  /* 0x00300000c1297984 */ /* 0x00c4e20000000800 */
[----:B------:R-:W-:Y:S01]  /*7a80*/  BSSY.RECONVERGENT B0, `(.L_x_10797) ;  /* 0x0000005000007945 */ /* 0x000fe20003800200 */
[C---:B------:R-:W-:Y:S02]  /*7a90*/  LOP3.LUT R40, R33.reuse, 0x400, RZ, 0xfc, !PT ;  /* 0x0000040021287812 */ /* 0x040fe400078efcff */
[----:B------:R-:W-:Y:S01]  /*7aa0*/  IADD3 R198, PT, PT, R33, 0x440, RZ ;  /* 0x0000044021c67810 */ /* 0x000fe20007ffe0ff */
[----:B------:R-:W-:Y:S06]  /*7ab0*/  @!P5 BRA `(.L_x_10798) ;  /* 0x000000000004d947 */ /* 0x000fec0003800000 */
[----:B---3--:R4:W-:Y:S02]  /*7ac0*/  REDG.E.ADD.F32.FTZ.RN.STRONG.GPU desc[UR28][R126.64+0xf00], R41 ;  /* 0x000f00297e0079a6 */ /* 0x0089e4000c12f31c */
.L_x_10798:
[----:B------:R-:W-:Y:S05]  /*7ad0*/  BSYNC.RECONVERGENT B0 ;  /* 0x0000000000007941 */ /* 0x000fea0003800200 */
.L_x_10797:
        /* <DEDUP_REMOVED lines=15> */
.L_x_10800:
[----:B------:R-:W-:Y:S05]  /*7bd0*/  BSYNC.RECONVERGENT B0 ;  /* 0x0000000000007941 */ /* 0x000fea0003800200 */
.L_x_10799:
[----:B0-2---:R0:W1:Y:S01]  /*7be0*/  LDS R41, [R197+0x3200] ;  /* 0x00320000c5297984 */ /* 0x0050620000000800 */
[----:B------:R-:W-:Y:S01]  /*7bf0*/  BSSY.RECONVERGENT B0, `(.L_x_10801) ;  /* 0x0000005000007945 */ /* 0x000fe20003800200 */
[----:B------:R-:W-:Y:S02]  /*7c00*/  LEA.HI R193, R40, R33, RZ, 0x1b ;  /* 0x0000002128c17211 */ /* 0x000fe400078fd8ff */
[----:B------:R-:W-:Y:S01]  /*7c10*/  LEA R195, R195, R122, 0x2 ;  /* 0x0000007ac3c37211 */ /* 0x000fe200078e10ff */
[----:B------:R-:W-:Y:S06]  /*7c20*/  @!P3 BRA `(.L_x_10802) ;  /* 0x000000000004b947 */ /* 0x000fec0003800000 */
[----:B-1----:R2:W-:Y:S02]  /*7c30*/  REDG.E.ADD.F32.FTZ.RN.STRONG.GPU desc[UR28][R126.64+0x1100], R41 ;  /* 0x001100297e0079a6 */ /* 0x0025e4000c12f31c */
.L_x_10802:
[----:B------:R-:W-:Y:S05]  /*7c40*/  BSYNC.RECONVERGENT B0 ;  /* 0x0000000000007941 */ /* 0x000fea0003800200 */
.L_x_10801:
[----:B-12---:R1:W2:Y:S01]  /*7c50*/  LDS R41, [R195+0x3300] ;  /* 0x00330000c3297984 */ /* 0x0062a20000000800 */
[----:B------:R-:W-:Y:S01]  /*7c60*/  BSSY.RECONVERGENT B0, `(.L_x_10803) ;  /* 0x0000004000007945 */ /* 0x000fe20003800200 */
[----:B------:R-:W-:-:S03]  /*7c70*/  LEA R193, R193, R122, 0x2 ;  /* 0x0000007ac1c17211 */ /* 0x000fc600078e10ff */
[----:B------:R-:W-:Y:S05]  /*7c80*/  @!P4 BRA `(.L_x_10804) ;  /* 0x000000000004c947 */ /* 0x000fea0003800000 */
[----:B--2---:R3:W-:Y:S02]  /*7c90*/  REDG.E.ADD.F32.FTZ.RN.STRONG.GPU desc[UR28][R126.64+0x1200], R41 ;  /* 0x001200297e0079a6 */ /* 0x0047e4000c12f31c */
.L_x_10804:
[----:B------:R-:W-:Y:S05]  /*7ca0*/  BSYNC.RECONVERGENT B0 ;  /* 0x0000000000007941 */ /* 0x000fea0003800200 */
.L_x_10803:
[----:B--23--:R2:W3:Y:S01]  /*7cb0*/  LDS R41, [R193+0x3400] ;  /* 0x00340000c1297984 */ /* 0x00c4e20000000800 */
[----:B------:R-:W-:Y:S01]  /*7cc0*/  BSSY.RECONVERGENT B0, `(.L_x_10805) ;  /* 0x0000005000007945 */ /* 0x000fe20003800200 */
[C---:B------:R-:W-:Y:S02]  /*7cd0*/  IADD3 R40, PT, PT, R33.reuse, 0x500, RZ ;  /* 0x0000050021287810 */ /* 0x040fe40007ffe0ff */
[----:B------:R-:W-:Y:S01]  /*7ce0*/  IADD3 R198, PT, PT, R33, 0x540, RZ ;  /* 0x0000054021c67810 */ /* 0x000fe20007ffe0ff */
[----:B------:R-:W-:Y:S06]  /*7cf0*/  @!P5 BRA `(.L_x_10806) ;  /* 0x000000000004d947 */ /* 0x000fec0003800000 */
[----:B---3--:R4:W-:Y:S02]  /*7d00*/  REDG.E.ADD.F32.FTZ.RN.STRONG.GPU desc[UR28][R126.64+0x1300], R41 ;  /* 0x001300297e0079a6 */ /* 0x0089e4000c12f31c */
.L_x_10806:
[----:B------:R-:W-:Y:S05]  /*7d10*/  BSYNC.RECONVERGENT B0 ;  /* 0x0000000000007941 */ /* 0x000fea0003800200 */
.L_x_10805:
        /* <DEDUP_REMOVED lines=15> */
.L_x_10808:
[----:B------:R-:W-:Y:S05]  /*7e10*/  BSYNC.RECONVERGENT B0 ;  /* 0x0000000000007941 */ /* 0x000fea0003800200 */
.L_x_10807:
[----:B0-2---:R0:W1:Y:S01]  /*7e20*/  LDS R41, [R197+0x3600] ;  /* 0x00360000c5297984 */ /* 0x0050620000000800 */
[----:B------:R-:W-:Y:S01]  /*7e30*/  BSSY.RECONVERGENT B0, `(.L_x_10809) ;  /* 0x0000005000007945 */ /* 0x000fe20003800200 */
[----:B------:R-:W-:Y:S02]  /*7e40*/  LEA.HI R193, R40, R33, RZ, 0x1b ;  /* 0x0000002128c17211 */ /* 0x000fe400078fd8ff */
[----:B------:R-:W-:Y:S01]  /*7e50*/  LEA R195, R195, R122, 0x2 ;  /* 0x0000007ac3c37211 */ /* 0x000fe200078e10ff */
[----:B------:R-:W-:Y:S06]  /*7e60*/  @!P3 BRA `(.L_x_10810) ;  /* 0x000000000004b947 */ /* 0x000fec0003800000 */
[----:B-1----:R2:W-:Y:S02]  /*7e70*/  REDG.E.ADD.F32.FTZ.RN.STRONG.GPU desc[UR28][R126.64+0x1500], R41 ;  /* 0x001500297e0079a6 */ /* 0x0025e4000c12f31c */
.L_x_10810:
[----:B------:R-:W-:Y:S05]  /*7e80*/  BSYNC.RECONVERGENT B0 ;  /* 0x0000000000007941 */ /* 0x000fea0003800200 */
.L_x_10809:
[----:B-12---:R1:W2:Y:S01]  /*7e90*/  LDS R41, [R195+0x3700] ;  /* 0x00370000c3297984 */ /* 0x0062a20000000800 */
[----:B------:R-:W-:Y:S01]  /*7ea0*/  BSSY.RECONVERGENT B0, `(.L_x_10811) ;  /* 0x0000004000007945 */ /* 0x000fe20003800200 */
[----:B------:R-:W-:-:S03]  /*7eb0*/  LEA R193, R193, R122, 0x2 ;  /* 0x0000007ac1c17211 */ /* 0x000fc600078e10ff */
[----:B------:R-:W-:Y:S05]  /*7ec0*/  @!P4 BRA `(.L_x_10812) ;  /* 0x000000000004c947 */ /* 0x000fea0003800000 */
[----:B--2---:R3:W-:Y:S02]  /*7ed0*/  REDG.E.ADD.F32.FTZ.RN.STRONG.GPU desc[UR28][R126.64+0x1600], R41 ;  /* 0x001600297e0079a6 */ /* 0x0047e4000c12f31c */
.L_x_10812:
[----:B------:R-:W-:Y:S05]  /*7ee0*/  BSYNC.RECONVERGENT B0 ;  /* 0x0000000000007941 */ /* 0x000fea0003800200 */
.L_x_10811:
[----:B--23--:R2:W3:Y:S01]  /*7ef0*/  LDS R41, [R193+0x3800] ;  /* 0x00380000c1297984 */ /* 0x00c4e20000000800 */
[----:B------:R-:W-:Y:S01]  /*7f00*/  BSSY.RECONVERGENT B0, `(.L_x_10813) ;  /* 0x0000005000007945 */ /* 0x000fe20003800200 */
[C---:B------:R-:W-:Y:S02]  /*7f10*/  IADD3 R40, PT, PT, R33.reuse, 0x600, RZ ;  /* 0x0000060021287810 */ /* 0x040fe40007ffe0ff */
[----:B------:R-:W-:Y:S01]  /*7f20*/  IADD3 R198, PT, PT, R33, 0x640, RZ ;  /* 0x0000064021c67810 */ /* 0x000fe20007ffe0ff */
[----:B------:R-:W-:Y:S06]  /*7f30*/  @!P5 BRA `(.L_x_10814) ;  /* 0x000000000004d947 */ /* 0x000fec0003800000 */
[----:B---3--:R4:W-:Y:S02]  /*7f40*/  REDG.E.ADD.F32.FTZ.RN.STRONG.GPU desc[UR28][R126.64+0x1700], R41 ;  /* 0x001700297e0079a6 */ /* 0x0089e4000c12f31c */
.L_x_10814:
[----:B------:R-:W-:Y:S05]  /*7f50*/  BSYNC.RECONVERGENT B0 ;  /* 0x0000000000007941 */ /* 0x000fea0003800200 */
.L_x_10813:
        /* <DEDUP_REMOVED lines=15> */
.L_x_10816:
[----:B------:R-:W-:Y:S05]  /*8050*/  BSYNC.RECONVERGENT B0 ;  /* 0x0000000000007941 */ /* 0x000fea0003800200 */
.L_x_10815:
[----:B0-2---:R0:W1:Y:S01]  /*8060*/  LDS R41, [R197+0x3a00] ;  /* 0x003a0000c5297984 */ /* 0x0050620000000800 */
[----:B------:R-:W-:Y:S01]  /*8070*/  BSSY.RECONVERGENT B0, `(.L_x_10817) ;  /* 0x0000005000007945 */ /* 0x000fe20003800200 */
[----:B------:R-:W-:Y:S02]  /*8080*/  LEA.HI R193, R40, R33, RZ, 0x1b ;  /* 0x0000002128c17211 */ /* 0x000fe400078fd8ff */
[----:B------:R-:W-:Y:S01]  /*8090*/  LEA R195, R195, R122, 0x2 ;  /* 0x0000007ac3c37211 */ /* 0x000fe200078e10ff */
[----:B------:R-:W-:Y:S06]  /*80a0*/  @!P3 BRA `(.L_x_10818) ;  /* 0x000000000004b947 */ /* 0x000fec0003800000 */
[----:B-1----:R2:W-:Y:S02]  /*80b0*/  REDG.E.ADD.F32.FTZ.RN.STRONG.GPU desc[UR28][R126.64+0x1900], R41 ;  /* 0x001900297e0079a6 */ /* 0x0025e4000c12f31c */
.L_x_10818:
[----:B------:R-:W-:Y:S05]  /*80c0*/  BSYNC.RECONVERGENT B0 ;  /* 0x0000000000007941 */ /* 0x000fea0003800200 */
.L_x_10817:
[----:B-12---:R1:W2:Y:S01]  /*80d0*/  LDS R41, [R195+0x3b00] ;  /* 0x003b0000c3297984 */ /* 0x0062a20000000800 */
[----:B------:R-:W-:Y:S01]  /*80e0*/  BSSY.RECONVERGENT B0, `(.L_x_10819) ;  /* 0x0000004000007945 */ /* 0x000fe20003800200 */
[----:B------:R-:W-:-:S03]  /*80f0*/  LEA R193, R193, R122, 0x2 ;  /* 0x0000007ac1c17211 */ /* 0x000fc600078e10ff */
[----:B------:R-:W-:Y:S05]  /*8100*/  @!P4 BRA `(.L_x_10820) ;  /* 0x000000000004c947 */ /* 0x000fea0003800000 */
[----:B--2---:R3:W-:Y:S02]  /*8110*/  REDG.E.ADD.F32.FTZ.RN.STRONG.GPU desc[UR28][R126.64+0x1a00], R41 ;  /* 0x001a00297e0079a6 */ /* 0x0047e4000c12f31c */
.L_x_10820:
[----:B------:R-:W-:Y:S05]  /*8120*/  BSYNC.RECONVERGENT B0 ;  /* 0x0000000000007941 */ /* 0x000fea0003800200 */
.L_x_10819:
[----:B--23--:R2:W3:Y:S01]  /*8130*/  LDS R41, [R193+0x3c00] ;  /* 0x003c0000c1297984 */ /* 0x00c4e20000000800 */
[----:B------:R-:W-:Y:S04]  /*8140*/  BSSY.RECONVERGENT B0, `(.L_x_10821) ;  /* 0x0000003000007945 */ /* 0x000fe80003800200 */
[----:B------:R-:W-:Y:S05]  /*8150*/  @!P5 BRA `(.L_x_10822) ;  /* 0x000000000004d947 */ /* 0x000fea0003800000 */
[----:B---3--:R4:W-:Y:S02]  /*8160*/  REDG.E.ADD.F32.FTZ.RN.STRONG.GPU desc[UR28][R126.64+0x1b00], R41 ;  /* 0x001b00297e0079a6 */ /* 0x0089e4000c12f31c */
.L_x_10822:
[----:B------:R-:W-:Y:S05]  /*8170*/  BSYNC.RECONVERGENT B0 ;  /* 0x0000000000007941 */ /* 0x000fea0003800200 */
.L_x_10821:
[----:B------:R-:W-:Y:S01]  /*8180*/  FADD.FTZ R40, R187, R166 ;  /* 0x000000a6bb287221 */ /* 0x000fe20000010000 */
[----:B------:R-:W-:Y:S01]  /*8190*/  IADD3 R166, PT, PT, R33, 0x700, RZ ;  /* 0x0000070021a67810 */ /* 0x000fe20007ffe0ff */
[----:B---34-:R-:W-:Y:S01]  /*81a0*/  FADD.FTZ R41, R194, R43 ;  /* 0x0000002bc2297221 */ /* 0x018fe20000010000 */
[----:B------:R-:W-:Y:S01]  /*81b0*/  ISETP.GE.AND P6, PT, R189, 0x701, PT ;  /* 0x00000701bd00780c */ /* 0x000fe20003fc6270 */
[----:B------:R-:W-:Y:S01]  /*81c0*/  BSSY.RECONVERGENT B0, `(.L_x_10823) ;  /* 0x000000f000007945 */ /* 0x000fe20003800200 */
[----:B------:R-:W-:Y:S02]  /*81d0*/  LEA.HI R43, R166, R33, RZ, 0x1b ;  /* 0x00000021a62b7211 */ /* 0x000fe400078fd8ff */
[----:B------:R-:W-:Y:S02]  /*81e0*/  IADD3 R198, PT, PT, R33, 0x740, RZ ;  /* 0x0000074021c67810 */ /* 0x000fe40007ffe0ff */
[----:B------:R-:W-:Y:S02]  /*81f0*/  LEA R43, R43, R122, 0x2 ;  /* 0x0000007a2b2b7211 */ /* 0x000fe400078e10ff */
[----:B------:R-:W-:-:S02]  /*8200*/  IADD3 R194, PT, PT, R33, 0x780, RZ ;  /* 0x0000078021c27810 */ /* 0x000fc40007ffe0ff */
[-C--:B------:R-:W-:Y:S02]  /*8210*/  LEA.HI R187, R198, R33.reuse, RZ, 0x1b ;  /* 0x00000021c6bb7211 */ /* 0x080fe400078fd8ff */
[----:B------:R-:W3:Y:S01]  /*8220*/  LDS R43, [R43+0x3d00] ;  /* 0x003d00002b2b7984 */ /* 0x000ee20000000800 */
[----:B--2---:R-:W-:Y:S02]  /*8230*/  LEA.HI R193, R194, R33, RZ, 0x1b ;  /* 0x00000021c2c17211 */ /* 0x004fe400078fd8ff */
[----:B------:R-:W-:Y:S02]  /*8240*/  IADD3 R166, PT, PT, R33, 0x7c0, RZ ;  /* 0x000007c021a67810 */ /* 0x000fe40007ffe0ff */
[----:B------:R-:W-:Y:S02]  /*8250*/  LEA R194, R187, R122, 0x2 ;  /* 0x0000007abbc27211 */ /* 0x000fe400078e10ff */
[C---:B------:R-:W-:Y:S02]  /*8260*/  ISETP.GE.AND P3, PT, R189.reuse, 0x741, PT ;  /* 0x00000741bd00780c */ /* 0x040fe40003f66270 */
[----:B------:R-:W-:-:S02]  /*8270*/  ISETP.GE.AND P4, PT, R189, 0x781, PT ;  /* 0x00000781bd00780c */ /* 0x000fc40003f86270 */
[----:B------:R-:W-:Y:S01]  /*8280*/  ISETP.GE.AND P5, PT, R189, 0x7c1, PT ;  /* 0x000007c1bd00780c */ /* 0x000fe20003fa6270 */
[----:B------:R-:W-:-:S12]  /*8290*/  @!P6 BRA `(.L_x_10824) ;  /* 0x000000000004e947 */ /* 0x000fd80003800000 */
[----:B---3--:R2:W-:Y:S02]  /*82a0*/  REDG.E.ADD.F32.FTZ.RN.STRONG.GPU desc[UR28][R126.64+0x1c00], R43 ;  /* 0x001c002b7e0079a6 */ /* 0x0085e4000c12f31c */
.L_x_10824:
[----:B------:R-:W-:Y:S05]  /*82b0*/  BSYNC.RECONVERGENT B0 ;  /* 0x0000000000007941 */ /* 0x000fea0003800200 */
.L_x_10823:
[----:B--23--:R2:W3:Y:S01]  /*82c0*/  LDS R43, [R194+0x3e00] ;  /* 0x003e0000c22b7984 */ /* 0x00c4e20000000800 */
[----:B------:R-:W-:Y:S01]  /*82d0*/  BSSY.RECONVERGENT B0, `(.L_x_10825) ;  /* 0x0000005000007945 */ /* 0x000fe20003800200 */
[----:B------:R-:W-:Y:S02]  /*82e0*/  LEA.HI R187, R166, R33, RZ, 0x1b ;  /* 0x00000021a6bb7211 */ /* 0x000fe400078fd8ff */
[----:B------:R-:W-:Y:S01]  /*82f0*/  LEA R193, R193, R122, 0x2 ;  /* 0x0000007ac1c17211 */ /* 0x000fe200078e10ff */
[----:B------:R-:W-:Y:S06]  /*8300*/  @!P3 BRA `(.L_x_10826) ;  /* 0x000000000004b947 */ /* 0x000fec0003800000 */
[----:B---3--:R4:W-:Y:S02]  /*8310*/  REDG.E.ADD.F32.FTZ.RN.STRONG.GPU desc[UR28][R126.64+0x1d00], R43 ;  /* 0x001d002b7e0079a6 */ /* 0x0089e4000c12f31c */
.L_x_10826:
[----:B------:R-:W-:Y:S05]  /*8320*/  BSYNC.RECONVERGENT B0 ;  /* 0x0000000000007941 */ /* 0x000fea0003800200 */
.L_x_10825:
[----:B---34-:R3:W4:Y:S01]  /*8330*/  LDS R43, [R193+0x3f00] ;  /* 0x003f0000c12b7984 */ /* 0x0187220000000800 */
[----:B------:R-:W-:Y:S01]  /*8340*/  BSSY.RECONVERGENT B0, `(.L_x_10827) ;  /* 0x0000004000007945 */ /* 0x000fe20003800200 */
[----:B------:R-:W-:-:S03]  /*8350*/  LEA R187, R187, R122, 0x2 ;  /* 0x0000007abbbb7211 */ /* 0x000fc600078e10ff */
[----:B------:R-:W-:Y:S05]  /*8360*/  @!P4 BRA `(.L_x_10828) ;  /* 0x000000000004c947 */ /* 0x000fea0003800000 */
[----:B----4-:R4:W-:Y:S02]  /*8370*/  REDG.E.ADD.F32.FTZ.RN.STRONG.GPU desc[UR28][R126.64+0x1e00], R43 ;  /* 0x001e002b7e0079a6 */ /* 0x0109e4000c12f31c */
.L_x_10828:
[----:B------:R-:W-:Y:S05]  /*8380*/  BSYNC.RECONVERGENT B0 ;  /* 0x0000000000007941 */ /* 0x000fea0003800200 */
.L_x_10827:
[----:B----4-:R4:W0:Y:S01]  /*8390*/  LDS R43, [R187+0x4000] ;  /* 0x00400000bb2b7984 */ /* 0x0108220000000800 */
[----:B------:R-:W-:Y:S04]  /*83a0*/  BSSY.RECONVERGENT B0, `(.L_x_10829) ;  /* 0x0000003000007945 */ /* 0x000fe80003800200 */
[----:B------:R-:W-:Y:S05]  /*83b0*/  @!P5 BRA `(.L_x_10830) ;  /* 0x000000000004d947 */ /* 0x000fea0003800000 */
[----:B0-----:R0:W-:Y:S02]  /*83c0*/  REDG.E.ADD.F32.FTZ.RN.STRONG.GPU desc[UR28][R126.64+0x1f00], R43 ;  /* 0x001f002b7e0079a6 */ /* 0x0011e4000c12f31c */
.L_x_10830:
[----:B------:R-:W-:Y:S05]  /*83d0*/  BSYNC.RECONVERGENT B0 ;  /* 0x0000000000007941 */ /* 0x000fea0003800200 */
.L_x_10829:
[----:B0-----:R-:W-:Y:S01]  /*83e0*/  FFMA.FTZ R43, R12, -R228, R125 ;  /* 0x800000e40c2b7223 */ /* 0x001fe2000001007d */
[----:B------:R-:W0:Y:S01]  /*83f0*/  SHFL.DOWN PT, R126, R41, 0x1, 0x1f ;  /* 0x08201f00297e7f89 */ /* 0x000e2200000e0000 */
[----:B------:R-:W-:Y:S01]  /*8400*/  ISETP.GT.AND P3, PT, R142, 0x1e, PT ;  /* 0x0000001e8e00780c */ /* 0x000fe20003f64270 */
[----:B------:R-:W-:Y:S01]  /*8410*/  FMUL.FTZ R51, R51, R199 ;  /* 0x000000c733337220 */ /* 0x000fe20000410000 */
[----:B------:R-:W-:Y:S01]  /*8420*/  FMUL.FTZ R49, R49, R200 ;  /* 0x000000c831317220 */ /* 0x000fe20000410000 */
[----:B------:R-:W5:Y:S01]  /*8430*/  SHFL.DOWN PT, R125, R40, 0x1, 0x1f ;  /* 0x08201f00287d7f89 */ /* 0x000f6200000e0000 */
[----:B------:R-:W-:Y:S01]  /*8440*/  FFMA.FTZ R225, R225, R44, R154 ;  /* 0x0000002ce1e17223 */ /* 0x000fe2000001009a */
[----:B------:R-:W-:Y:S01]  /*8450*/  FFMA.FTZ R50, R50, R151, R51 ;  /* 0x0000009732327223 */ /* 0x000fe20000010033 */
[----:B------:R-:W-:Y:S01]  /*8460*/  FFMA.FTZ R153, R48, R153, R49 ;  /* 0x0000009930997223 */ /* 0x000fe20000010031 */
[----:B------:R-:W1:Y:S01]  /*8470*/  SHFL.DOWN PT, R127, R42, 0x1, 0x1f ;  /* 0x08201f002a7f7f89 */ /* 0x000e6200000e0000 */
[----:B------:R-:W-:Y:S01]  /*8480*/  ISETP.GT.AND P4, PT, R142, 0xf, PT ;  /* 0x0000000f8e00780c */ /* 0x000fe20003f84270 */
[----:B------:R-:W-:Y:S01]  /*8490*/  FMUL.FTZ R53, R53, R202 ;  /* 0x000000ca35357220 */ /* 0x000fe20000410000 */
[----:B------:R-:W-:Y:S01]  /*84a0*/  FMUL.FTZ R158, R158, R191 ;  /* 0x000000bf9e9e7220 */ /* 0x000fe20000410000 */
[----:B------:R-:W2:Y:S01]  /*84b0*/  SHFL.DOWN PT, R166, R43, 0x1, 0x1f ;  /* 0x08201f002ba67f89 */ /* 0x000ea200000e0000 */
        /* <DEDUP_REMOVED lines=17> */
[----:B------:R-:W-:Y:S01]  /*85d0*/  FMUL.FTZ R170, R123, R170 ;  /* 0x000000aa7baa7220 */ /* 0x000fe20000410000 */
[----:B------:R-:W-:Y:S01]  /*85e0*/  FMUL.FTZ R65, R65, R208 ;  /* 0x000000d041417220 */ /* 0x000fe20000410000 */
[----:B-1----:R-:W-:Y:S01]  /*85f0*/  @!P3 FADD.FTZ R42, R42, R127 ;  /* 0x0000007f2a2ab221 */ /* 0x002fe20000010000 */
[----:B------:R-:W1:Y:S01]  /*8600*/  SHFL.DOWN PT, R125, R40, 0x2, 0x1f ;  /* 0x08401f00287d7f89 */ /* 0x000e6200000e0000 */
[----:B------:R-:W-:Y:S01]  /*8610*/  FMUL.FTZ R164, R121, R164 ;  /* 0x000000a479a47220 */ /* 0x000fe20000410000 */
[----:B------:R-:W-:Y:S01]  /*8620*/  FMUL.FTZ R71, R71, R209 ;  /* 0x000000d147477220 */ /* 0x000fe20000410000 */
[----:B--2---:R-:W-:Y:S01]  /*8630*/  @!P3 FADD.FTZ R43, R43, R166 ;  /* 0x000000a62b2bb221 */ /* 0x004fe20000010000 */
[----:B------:R-:W2:Y:S01]  /*8640*/  SHFL.DOWN PT, R127, R42, 0x2, 0x1f ;  /* 0x08401f002a7f7f89 */ /* 0x000ea200000e0000 */
[----:B------:R-:W-:Y:S01]  /*8650*/  ISETP.GT.AND P3, PT, R142, 0x1d, PT ;  /* 0x0000001d8e00780c */ /* 0x000fe20003f64270 */
[----:B------:R-:W-:Y:S01]  /*8660*/  FMUL.FTZ R240, R240, R179 ;  /* 0x000000b3f0f07220 */ /* 0x000fe20000410000 */
[----:B------:R-:W-:Y:S01]  /*8670*/  FMUL.FTZ R69, R69, R210 ;  /* 0x000000d245457220 */ /* 0x000fe20000410000 */
[----:B------:R-:W5:Y:S01]  /*8680*/  SHFL.DOWN PT, R166, R43, 0x2, 0x1f ;  /* 0x08401f002ba67f89 */ /* 0x000f6200000e0000 */
[----:B------:R-:W-:Y:S01]  /*8690*/  FMUL.FTZ R120, R120, R171 ;  /* 0x000000ab78787220 */ /* 0x000fe20000410000 */
        /* <DEDUP_REMOVED lines=31> */
[----:B------:R-:W-:-:S06]  /*8890*/  FFMA.FTZ R241, R241, R156, R120 ;  /* 0x0000009cf1f17223 */ /* 0x000fcc0000010078 */
        /* <DEDUP_REMOVED lines=10> */
[----:B-1----:R-:W-:Y:S01]  /*8940*/  @!P3 FADD.FTZ R40, R40, R49 ;  /* 0x000000312828b221 */ /* 0x002fe20000010000 */
[----:B--2---:R-:W-:-:S04]  /*8950*/  @!P3 FADD.FTZ R42, R42, R51 ;  /* 0x000000332a2ab221 */ /* 0x004fc80000010000 */
[----:B------:R0:W1:Y:S01]  /*8960*/  SHFL.DOWN PT, R49, R40, 0x10, 0x1f ;  /* 0x0a001f0028317f89 */ /* 0x00006200000e0000 */
[----:B-----5:R-:W-:-:S03]  /*8970*/  @!P3 FADD.FTZ R43, R43, R48 ;  /* 0x000000302b2bb221 */ /* 0x020fc60000010000 */
        /* <DEDUP_REMOVED lines=10> */
[----:B------:R-:W-:-:S04]  /*8a20*/  @!P3 LOP3.LUT R49, R44, 0x1f0, RZ, 0xc0, !PT ;  /* 0x000001f02c31b812 */ /* 0x000fc800078ec0ff */
[----:B------:R-:W-:-:S05]  /*8a30*/  @!P3 IADD3 R49, PT, PT, R122, R49, RZ ;  /* 0x000000317a31b210 */ /* 0x000fca0007ffe0ff */
[----:B------:R0:W-:Y:S02]  /*8a40*/  @!P3 STS.128 [R49+0x4210], R40 ;  /* 0x004210283100b388 */ /* 0x0001e40000000c00 */
.L_x_10832:
[----:B------:R-:W-:Y:S05]  /*8a50*/  BSYNC.RECONVERGENT B0 ;  /* 0x0000000000007941 */ /* 0x000fea0003800200 */
.L_x_10831:
        /* <DEDUP_REMOVED lines=52> */
[----:B------:R-:W-:-:S04]  /*8da0*/  MOV R45, UR8 ;  /* 0x00000008002d7c02 */ /* 0x000fc80008000f00 */
[----:B0-----:R-:W-:Y:S02]  /*8db0*/  LEA R52, R45, R122, 0x3 ;  /* 0x0000007a2d347211 */ /* 0x001fe400078e18ff */
[----:B------:R-:W-:Y:S01]  /*8dc0*/  PLOP3.LUT P2, PT, PT, PT, UP0, 0x80, 0x8 ;  /* 0x000000000008781c */ /* 0x000fe20003f4f008 */
[----:B------:R-:W0:-:S12]  /*8dd0*/  LDS.128 R44, [R122+0x4220] ;  /* 0x004220007a2c7984 */ /* 0x000e180000000c00 */
[----:B-1----:R-:W1:Y:S04]  /*8de0*/  @P2 LDS.64 R48, [R52+0x7460] ;  /* 0x0074600034302984 */ /* 0x002e680000000a00 */
[----:B--2---:R-:W2:Y:S01]  /*8df0*/  @P2 LDS.64 R50, [R52+0x6c60] ;  /* 0x006c600034322984 */ /* 0x004ea20000000a00 */
        /* <DEDUP_REMOVED lines=10> */
.L_x_10834:
[----:B------:R-:W-:Y:S05]  /*8ea0*/  BSYNC.RECONVERGENT B0 ;  /* 0x0000000000007941 */ /* 0x000fea0003800200 */
.L_x_10833:
[----:B------:R-:W-:-:S04]  /*8eb0*/  UIADD3 UR8, UPT, UPT, UR8, 0x1, URZ ;  /* 0x0000000108087890 */ /* 0x000fc8000fffe0ff */
[----:B------:R-:W-:-:S09]  /*8ec0*/  UISETP.GE.AND UP0, UPT, UR8, UR45, UPT ;  /* 0x0000002d0800728c */ /* 0x000fd2000bf06270 */
[----:B------:R-:W-:Y:S05]  /*8ed0*/  BRA.U !UP0, `(.L_x_10835) ;  /* 0xffffff8508a07547 */ /* 0x000fea000b83ffff */
.L_x_10737:
[----:B------:R-:W-:Y:S01]  /*8ee0*/  BAR.SYNC.DEFER_BLOCKING 0x0 ;  /* 0x0000000000007b1d */ /* 0x000fe20000010000 */
[----:B------:R-:W-:Y:S01]  /*8ef0*/  UIADD3 UR24, UPT, UPT, UR11, -0x1, URZ ;  /* 0xffffffff0b187890 */ /* 0x000fe2000fffe0ff */
[----:B------:R-:W-:Y:S01]  /*8f00*/  FADD.FTZ R4, R147, R88 ;  /* 0x0000005893047221 */ /* 0x000fe20000010000 */
[----:B------:R-:W-:Y:S02]  /*8f10*/  UIADD3 UR16, UP1, UPT, UR16, -0x1000, URZ ;  /* 0xfffff00010107890 */ /* 0x000fe4000ff3e0ff */
[----:B------:R-:W-:-:S03]  /*8f20*/  USHF.L.U32 UR22, UR24, 0xa, URZ ;  /* 0x0000000a18167899 */ /* 0x000fc600080006ff */
[----:B------:R-:W5:Y:S01]  /*8f30*/  S2UR UR34, SR_CTAID.X ;  /* 0x00000000002279c3 */ /* 0x000f620000002500 */
[----:B------:R-:W5:Y:S01]  /*8f40*/  LDCU.64 UR26, c[0x0][0x4f8] ;  /* 0x00009f00ff1a77ac */ /* 0x000f620008000a00 */
[----:B------:R-:W0:Y:S01]  /*8f50*/  S2R R0, SR_TID.X ;  /* 0x0000000000007919 */ /* 0x000e220000002100 */
[----:B------:R-:W-:Y:S01]  /*8f60*/  FADD.FTZ R5, R4, R89 ;  /* 0x0000005904057221 */ /* 0x000fe20000010000 */
[----:B------:R-:W1:Y:S01]  /*8f70*/  LDCU.64 UR30, c[0x0][0x500] ;  /* 0x0000a000ff1e77ac */ /* 0x000e620008000a00 */
[----:B------:R-:W2:Y:S02]  /*8f80*/  S2R R7, SR_TID.X ;  /* 0x0000000000077919 */ /* 0x000ea40000002100 */
[----:B------:R-:W-:Y:S01]  /*8f90*/  FADD.FTZ R4, R5, R90 ;  /* 0x0000005a05047221 */ /* 0x000fe20000010000 */
[----:B------:R-:W1:Y:S01]  /*8fa0*/  S2UR UR8, SR_CTAID.Y ;  /* 0x00000000000879c3 */ /* 0x000e620000002600 */
[----:B------:R-:W3:Y:S02]  /*8fb0*/  LDCU.64 UR32, c[0x0][0x550] ;  /* 0x0000aa00ff2077ac */ /* 0x000ee40008000a00 */
[----:B------:R-:W-:Y:S01]  /*8fc0*/  FADD.FTZ R5, R4, R91 ;  /* 0x0000005b04057221 */ /* 0x000fe20000010000 */
[----:B------:R-:W-:-:S02]  /*8fd0*/  USHF.R.S32.HI UR23, URZ, 0x1f, UR22 ;  /* 0x0000001fff177899 */ /* 0x000fc40008011416 */
[----:B------:R-:W-:Y:S02]  /*8fe0*/  UIADD3 UR14, UP2, UPT, UR14, -0x1000, URZ ;  /* 0xfffff0000e0e7890 */ /* 0x000fe4000ff5e0ff */
[----:B------:R-:W-:Y:S01]  /*8ff0*/  UIADD3 UR12, UP3, UPT, UR12, -0x1000, URZ ;  /* 0xfffff0000c0c7890 */ /* 0x000fe2000ff7e0ff */
[----:B------:R-:W-:Y:S01]  /*9000*/  STS.128 [R140], R84 ;  /* 0x000000548c007388 */ /* 0x000fe20000000c00 */
[----:B------:R-:W-:Y:S02]  /*9010*/  UIADD3.X UR15, UPT, UPT, UR15, -0x1, URZ, UP1, !UPT ;  /* 0xffffffff0f0f7890 */ /* 0x000fe40008ffe4ff */
[----:B------:R-:W-:Y:S01]  /*9020*/  UIADD3.X UR17, UPT, UPT, UR17, -0x1, URZ, UP2, !UPT ;  /* 0xffffffff11117890 */ /* 0x000fe200097fe4ff */
[----:B------:R-:W-:Y:S01]  /*9030*/  STS.128 [R140+0x10], R80 ;  /* 0x000010508c007388 */ /* 0x000fe20000000c00 */
[----:B------:R-:W-:Y:S02]  /*9040*/  UIADD3.X UR13, UPT, UPT, UR13, -0x1, URZ, UP3, !UPT ;  /* 0xffffffff0d0d7890 */ /* 0x000fe40009ffe4ff */
[----:B-----5:R-:W-:Y:S01]  /*9050*/  UIMAD.WIDE.U32 UR20, UR34, UR26, UR22 ;  /* 0x0000001a221472a5 */ /* 0x020fe2000f8e0016 */
[----:B------:R-:W-:Y:S03]  /*9060*/  STS.128 [R140+0x20], R76 ;  /* 0x0000204c8c007388 */ /* 0x000fe60000000c00 */
[----:B------:R-:W-:Y:S01]  /*9070*/  UIMAD UR21, UR34, UR27, UR21 ;  /* 0x0000001b221572a4 */ /* 0x000fe2000f8e0215 */
[----:B------:R-:W-:Y:S01]  /*9080*/  STS.128 [R140+0x30], R72 ;  /* 0x000030488c007388 */ /* 0x000fe20000000c00 */
[----:B------:R-:W-:-:S03]  /*9090*/  NOP ;  /* 0x0000000000007918 */ /* 0x000fc60000000000 */
[----:B------:R-:W5:Y:S01]  /*90a0*/  LDS.128 R8, [R141] ;  /* 0x000000008d087984 */ /* 0x000f620000000c00 */
[----:B-1----:R-:W-:Y:S01]  /*90b0*/  UIMAD UR25, UR8, UR31, URZ ;  /* 0x0000001f081972a4 */ /* 0x002fe2000f8e02ff */
[----:B0-----:R-:W-:Y:S01]  /*90c0*/  SHF.L.U32 R0, R0, 0x2, RZ ;  /* 0x0000000200007819 */ /* 0x001fe200000006ff */
[----:B------:R-:W-:Y:S01]  /*90d0*/  UIMAD.WIDE.U32 UR20, UR8, UR30, UR20 ;  /* 0x0000001e081472a5 */ /* 0x000fe2000f8e0014 */
[----:B------:R-:W0:Y:S01]  /*90e0*/  LDS.128 R12, [R141+0x200] ;  /* 0x000200008d0c7984 */ /* 0x000e220000000c00 */
[----:B------:R-:W1:Y:S01]  /*90f0*/  LDCU.64 UR26, c[0x0][0x520] ;  /* 0x0000a400ff1a77ac */ /* 0x000e620008000a00 */
[----:B------:R-:W-:Y:S02]  /*9100*/  LOP3.LUT R0, R0, 0xf80, RZ, 0xc0, !PT ;  /* 0x00000f8000007812 */ /* 0x000fe400078ec0ff */
[----:B------:R-:W4:Y:S01]  /*9110*/  LDS.128 R16, [R141+0x400] ;  /* 0x000400008d107984 */ /* 0x000f220000000c00 */
[----:B------:R-:W-:Y:S01]  /*9120*/  UIADD3 UR25, UPT, UPT, UR21, UR25, URZ ;  /* 0x0000001915197290 */ /* 0x000fe2000fffe0ff */
[----:B--2---:R-:W-:Y:S01]  /*9130*/  LOP3.LUT R7, R0, 0x1f, R7, 0xf8, !PT ;  /* 0x0000001f00077812 */ /* 0x004fe200078ef807 */
[----:B---3--:R-:W-:Y:S01]  /*9140*/  ULEA UR21, UP0, UR20, UR32, 0x2 ;  /* 0x0000002014157291 */ /* 0x008fe2000f8010ff */
[----:B------:R-:W2:Y:S01]  /*9150*/  LDS.128 R20, [R141+0x600] ;  /* 0x000600008d147984 */ /* 0x000ea20000000c00 */
[----:B------:R-:W3:Y:S02]  /*9160*/  LDCU.64 UR30, c[0x0][0x560] ;  /* 0x0000ac00ff1e77ac */ /* 0x000ee40008000a00 */
[----:B------:R-:W-:-:S02]  /*9170*/  ULEA.HI.X UR20, UR20, UR33, UR25, 0x2, UP0 ;  /* 0x0000002114147291 */ /* 0x000fc400080f1419 */
[----:B------:R-:W-:-:S04]  /*9180*/  MOV R2, UR21 ;  /* 0x0000001500027c02 */ /* 0x000fc80008000f00 */
[----:B------:R-:W-:-:S03]  /*9190*/  MOV R3, UR20 ;  /* 0x0000001400037c02 */ /* 0x000fc60008000f00 */
[----:B------:R-:W-:Y:S02]  /*91a0*/  IMAD.WIDE.U32 R2, R7, 0x10, R2 ;  /* 0x0000001007027825 */ /* 0x000fe400078e0002 */
[----:B------:R-:W1:Y:S03]  /*91b0*/  LDCU.64 UR20, c[0x0][0x518] ;  /* 0x0000a300ff1477ac */ /* 0x000e660008000a00 */
[----:B-----5:R-:W-:Y:S04]  /*91c0*/  STG.E.128 desc[UR28][R2.64], R8 ;  /* 0x0000000802007986 */ /* 0x020fe8000c101d1c */
[----:B0-----:R-:W-:Y:S01]  /*91d0*/  STG.E.128 desc[UR28][R2.64+0x200], R12 ;  /* 0x0002000c02007986 */ /* 0x001fe2000c101d1c */
[----:B-1----:R-:W-:-:S03]  /*91e0*/  UIMAD.WIDE.U32 UR22, UR34, UR20, UR22 ;  /* 0x00000014221672a5 */ /* 0x002fc6000f8e0016 */
[----:B----4-:R-:W-:Y:S01]  /*91f0*/  STG.E.128 desc[UR28][R2.64+0x400], R16 ;  /* 0x0004001002007986 */ /* 0x010fe2000c101d1c */
[----:B------:R-:W-:-:S03]  /*9200*/  UIMAD UR21, UR34, UR21, UR23 ;  /* 0x00000015221572a4 */ /* 0x000fc6000f8e0217 */
[----:B--2---:R0:W-:Y:S01]  /*9210*/  STG.E.128 desc[UR28][R2.64+0x600], R20 ;  /* 0x0006001402007986 */ /* 0x0041e2000c101d1c */
[----:B------:R-:W-:Y:S01]  /*9220*/  UIMAD UR23, UR8, UR27, URZ ;  /* 0x0000001b081772a4 */ /* 0x000fe2000f8e02ff */
[----:B------:R-:W-:Y:S01]  /*9230*/  UMOV UR20, UR22 ;  /* 0x0000001600147c82 */ /* 0x000fe20008000000 */
[----:B------:R-:W-:Y:S01]  /*9240*/  BAR.SYNC.DEFER_BLOCKING 0x0 ;  /* 0x0000000000007b1d */ /* 0x000fe20000010000 */
[----:B------:R-:W-:-:S04]  /*9250*/  UIMAD.WIDE.U32 UR20, UR8, UR26, UR20 ;  /* 0x0000001a081472a5 */ /* 0x000fc8000f8e0014 */
[----:B------:R-:W-:Y:S02]  /*9260*/  UIADD3 UR22, UPT, UPT, UR21, UR23, URZ ;  /* 0x0000001715167290 */ /* 0x000fe4000fffe0ff */
[----:B---3--:R-:W-:-:S04]  /*9270*/  ULEA UR21, UP0, UR20, UR30, 0x2 ;  /* 0x0000001e14157291 */ /* 0x008fc8000f8010ff */
[----:B------:R-:W-:Y:S02]  /*9280*/  ULEA.HI.X UR20, UR20, UR31, UR22, 0x2, UP0 ;  /* 0x0000001f14147291 */ /* 0x000fe400080f1416 */
[----:B------:R-:W-:Y:S01]  /*9290*/  UIADD3 UR18, UP0, UPT, UR18, -0x2000, URZ ;  /* 0xffffe00012127890 */ /* 0x000fe2000ff1e0ff */
[----:B0-----:R-:W-:-:S03]  /*92a0*/  FADD.FTZ R2, R5, R92 ;  /* 0x0000005c05027221 */ /* 0x001fc60000010000 */
[----:B------:R-:W-:Y:S01]  /*92b0*/  MOV R3, UR20 ;  /* 0x0000001400037c02 */ /* 0x000fe20008000f00 */
[----:B------:R-:W-:Y:S02]  /*92c0*/  UIADD3.X UR19, UPT, UPT, UR19, -0x1, URZ, UP0, !UPT ;  /* 0xffffffff13137890 */ /* 0x000fe400087fe4ff */
[----:B------:R-:W-:-:S03]  /*92d0*/  UISETP.GT.AND UP0, UPT, UR11, 0x1, UPT ;  /* 0x000000010b00788c */ /* 0x000fc6000bf04270 */
[----:B------:R-:W-:Y:S01]  /*92e0*/  UMOV UR11, UR24 ;  /* 0x00000018000b7c82 */ /* 0x000fe20008000000 */
        /* <DEDUP_REMOVED lines=27> */
.L_x_10736:
        /* <DEDUP_REMOVED lines=41> */
.L_x_10838:
[----:B------:R-:W-:Y:S05]  /*9730*/  BSYNC.RECONVERGENT B0 ;  /* 0x0000000000007941 */ /* 0x000fea0003800200 */
.L_x_10837:
        /* <DEDUP_REMOVED lines=39> */
.L_x_10840:
[----:B------:R-:W-:Y:S05]  /*99b0*/  BSYNC.RECONVERGENT B0 ;  /* 0x0000000000007941 */ /* 0x000fea0003800200 */
.L_x_10839:
        /* <DEDUP_REMOVED lines=16> */
.L_x_10842:
        /* <DEDUP_REMOVED lines=32> */
.L_x_10841:
[----:B------:R-:W-:Y:S05]  /*9cc0*/  EXIT ;  /* 0x000000000000794d */ /* 0x000fea0003800000 */
.L_x_10742:
[----:B------:R-:W-:Y:S01]  /*9cd0*/  MOV R251, R129 ;  /* 0x0000008100fb7202 */ /* 0x000fe20000000f00 */
[----:B------:R-:W-:Y:S01]  /*9ce0*/  HFMA2 R250, -RZ, RZ, 0, 5.9604644775390625e-08 ;  /* 0x00000001fffa7431 */ /* 0x000fe200000001ff */
[----:B------:R-:W-:Y:S02]  /*9cf0*/  MOV R249, RZ ;  /* 0x000000ff00f97202 */ /* 0x000fe40000000f00 */
[----:B------:R-:W-:-:S07]  /*9d00*/  MOV R246, 0xffffffff ;  /* 0xffffffff00f67802 */ /* 0x000fce0000000f00 */
[----:B-----5:R-:W-:Y:S05]  /*9d10*/  WARPSYNC.COLLECTIVE R246, `(.L_x_10843) ;  /* 0x00000000f6087348 */ /* 0x020fea0003c00000 */
[----:B------:R0:W1:Y:S02]  /*9d20*/  SHFL.UP P6, R128, R251, R250, R249 ;  /* 0x040000fafb807389 */ /* 0x00006400000c00f9 */
[----:B01---5:R-:W-:Y:S05]  /*9d30*/  ENDCOLLECTIVE ;  /* 0x000000000000791b */ /* 0x023fea0003800000 */
.L_x_10843:
[----:B------:R-:W-:Y:S02]  /*9d40*/  MOV R251, R245 ;  /* 0x000000f500fb7202 */ /* 0x000fe40000000f00 */
[----:B------:R-:W-:-:S07]  /*9d50*/  MOV R130, R128 ;  /* 0x0000008000827202 */ /* 0x000fce0000000f00 */
[----:B------:R-:W-:Y:S05]  /*9d60*/  WARPSYNC.COLLECTIVE R246, `(.L_x_10844) ;  /* 0x00000000f6087348 */ /* 0x000fea0003c00000 */
[----:B------:R0:W1:Y:S02]  /*9d70*/  SHFL.UP P6, R128, R251, R250, R249 ;  /* 0x040000fafb807389 */ /* 0x00006400000c00f9 */
[----:B01----:R-:W-:Y:S05]  /*9d80*/  ENDCOLLECTIVE ;  /* 0x000000000000791b */ /* 0x003fea0003800000 */
.L_x_10844:
[----:B------:R-:W-:Y:S02]  /*9d90*/  MOV R251, R247 ;  /* 0x000000f700fb7202 */ /* 0x000fe40000000f00 */
[----:B------:R-:W-:-:S07]  /*9da0*/  MOV R252, R128 ;  /* 0x0000008000fc7202 */ /* 0x000fce0000000f00 */
[----:B------:R-:W-:Y:S05]  /*9db0*/  WARPSYNC.COLLECTIVE R246, `(.L_x_10845) ;  /* 0x00000000f6087348 */ /* 0x000fea0003c00000 */
[----:B------:R0:W1:Y:S02]  /*9dc0*/  SHFL.UP P6, R128, R251, R250, R249 ;  /* 0x040000fafb807389 */ /* 0x00006400000c00f9 */
[----:B01----:R-:W-:Y:S05]  /*9dd0*/  ENDCOLLECTIVE ;  /* 0x000000000000791b */ /* 0x003fea0003800000 */
.L_x_10845:
[----:B------:R-:W-:Y:S02]  /*9de0*/  MOV R251, R248 ;  /* 0x000000f800fb7202 */ /* 0x000fe40000000f00 */
[----:B------:R-:W-:-:S07]  /*9df0*/  MOV R131, R128 ;  /* 0x0000008000837202 */ /* 0x000fce0000000f00 */
[----:B------:R-:W-:Y:S05]  /*9e00*/  WARPSYNC.COLLECTIVE R246, `(.L_x_10846) ;  /* 0x00000000f6087348 */ /* 0x000fea0003c00000 */
[----:B------:R0:W1:Y:S02]  /*9e10*/  SHFL.UP P6, R128, R251, R250, R249 ;  /* 0x040000fafb807389 */ /* 0x00006400000c00f9 */
[----:B01----:R-:W-:Y:S05]  /*9e20*/  ENDCOLLECTIVE ;  /* 0x000000000000791b */ /* 0x003fea0003800000 */
.L_x_10846:
[----:B------:R-:W-:Y:S02]  /*9e30*/  HFMA2 R250, -RZ, RZ, 0, 1.1920928955078125e-07 ;  /* 0x00000002fffa7431 */ /* 0x000fe400000001ff */
[-C--:B------:R-:W-:Y:S01]  /*9e40*/  FMUL.FTZ R243, R245, R128.reuse ;  /* 0x00000080f5f37220 */ /* 0x080fe20000410000 */
[----:B------:R-:W-:-:S03]  /*9e50*/  FMUL.FTZ R246, R129, R128 ;  /* 0x0000008081f67220 */ /* 0x000fc60000410000 */
[-C--:B------:R-:W-:Y:S01]  /*9e60*/  FFMA.FTZ R128, R129, R131.reuse, -R243 ;  /* 0x0000008381807223 */ /* 0x080fe200000108f3 */
[----:B------:R-:W-:Y:S01]  /*9e70*/  FFMA.FTZ R131, R245, R131, R246 ;  /* 0x00000083f5837223 */ /* 0x000fe200000100f6 */
[----:B------:R-:W-:Y:S02]  /*9e80*/  MOV R246, 0xffffffff ;  /* 0xffffffff00f67802 */ /* 0x000fe40000000f00 */
[----:B------:R-:W-:Y:S01]  /*9e90*/  @P5 FADD.FTZ R247, R247, R128 ;  /* 0x00000080f7f75221 */ /* 0x000fe20000010000 */
[-C--:B------:R-:W-:Y:S01]  /*9ea0*/  FMUL.FTZ R128, R245, R252.reuse ;  /* 0x000000fcf5807220 */ /* 0x080fe20000410000 */
[C---:B------:R-:W-:Y:S01]  /*9eb0*/  FMUL.FTZ R252, R129.reuse, R252 ;  /* 0x000000fc81fc7220 */ /* 0x040fe20000410000 */
[----:B------:R-:W-:Y:S02]  /*9ec0*/  @P5 FADD.FTZ R248, R248, R131 ;  /* 0x00000083f8f85221 */ /* 0x000fe40000010000 */
[-C--:B------:R-:W-:Y:S01]  /*9ed0*/  @P5 FFMA.FTZ R129, R129, R130.reuse, -R128 ;  /* 0x0000008281815223 */ /* 0x080fe20000010880 */
[----:B------:R-:W-:-:S04]  /*9ee0*/  @P5 FFMA.FTZ R245, R245, R130, R252 ;  /* 0x00000082f5f55223 */ /* 0x000fc800000100fc */
[----:B------:R-:W-:-:S07]  /*9ef0*/  MOV R251, R129 ;  /* 0x0000008100fb7202 */ /* 0x000fce0000000f00 */
[----:B------:R-:W-:Y:S05]  /*9f00*/  WARPSYNC.COLLECTIVE R246, `(.L_x_10847) ;  /* 0x00000000f6087348 */ /* 0x000fea0003c00000 */
[----:B------:R0:W1:Y:S02]  /*9f10*/  SHFL.UP P6, R128, R251, R250, R249 ;  /* 0x040000fafb807389 */ /* 0x00006400000c00f9 */
[----:B01----:R-:W-:Y:S05]  /*9f20*/  ENDCOLLECTIVE ;  /* 0x000000000000791b */ /* 0x003fea0003800000 */
.L_x_10847:
[----:B------:R-:W-:Y:S02]  /*9f30*/  MOV R251, R245 ;  /* 0x000000f500fb7202 */ /* 0x000fe40000000f00 */
[----:B------:R-:W-:-:S07]  /*9f40*/  MOV R130, R128 ;  /* 0x0000008000827202 */ /* 0x000fce0000000f00 */
[----:B------:R-:W-:Y:S05]  /*9f50*/  WARPSYNC.COLLECTIVE R246, `(.L_x_10848) ;  /* 0x00000000f6087348 */ /* 0x000fea0003c00000 */
[----:B------:R0:W1:Y:S02]  /*9f60*/  SHFL.UP P6, R128, R251, R250, R249 ;  /* 0x040000fafb807389 */ /* 0x00006400000c00f9 */
[----:B01----:R-:W-:Y:S05]  /*9f70*/  ENDCOLLECTIVE ;  /* 0x000000000000791b */ /* 0x003fea0003800000 */
.L_x_10848:
[----:B------:R-:W-:Y:S02]  /*9f80*/  MOV R251, R247 ;  /* 0x000000f700fb7202 */ /* 0x000fe40000000f00 */
[----:B------:R-:W-:-:S07]  /*9f90*/  MOV R252, R128 ;  /* 0x0000008000fc7202 */ /* 0x000fce0000000f00 */
[----:B------:R-:W-:Y:S05]  /*9fa0*/  WARPSYNC.COLLECTIVE R246, `(.L_x_10849) ;  /* 0x00000000f6087348 */ /* 0x000fea0003c00000 */
[----:B------:R0:W1:Y:S02]  /*9fb0*/  SHFL.UP P6, R128, R251, R250, R249 ;  /* 0x040000fafb807389 */ /* 0x00006400000c00f9 */
[----:B01----:R-:W-:Y:S05]  /*9fc0*/  ENDCOLLECTIVE ;  /* 0x000000000000791b */ /* 0x003fea0003800000 */
.L_x_10849:
[----:B------:R-:W-:Y:S02]  /*9fd0*/  MOV R251, R248 ;  /* 0x000000f800fb7202 */ /* 0x000fe40000000f00 */
[----:B------:R-:W-:-:S07]  /*9fe0*/  MOV R131, R128 ;  /* 0x0000008000837202 */ /* 0x000fce0000000f00 */
[----:B------:R-:W-:Y:S05]  /*9ff0*/  WARPSYNC.COLLECTIVE R246, `(.L_x_10850) ;  /* 0x00000000f6087348 */ /* 0x000fea0003c00000 */
[----:B------:R0:W1:Y:S02]  /*a000*/  SHFL.UP P6, R128, R251, R250, R249 ;  /* 0x040000fafb807389 */ /* 0x00006400000c00f9 */
[----:B01----:R-:W-:Y:S05]  /*a010*/  ENDCOLLECTIVE ;  /* 0x000000000000791b */ /* 0x003fea0003800000 */
.L_x_10850:
[----:B------:R-:W-:Y:S02]  /*a020*/  HFMA2 R250, -RZ, RZ, 0, 2.384185791015625e-07 ;  /* 0x00000004fffa7431 */ /* 0x000fe400000001ff */
        /* <DEDUP_REMOVED lines=15> */
.L_x_10851:
[----:B------:R-:W-:Y:S02]  /*a120*/  MOV R251, R245 ;  /* 0x000000f500fb7202 */ /* 0x000fe40000000f00 */
[----:B------:R-:W-:-:S07]  /*a130*/  MOV R130, R128 ;  /* 0x0000008000827202 */ /* 0x000fce0000000f00 */
[----:B------:R-:W-:Y:S05]  /*a140*/  WARPSYNC.COLLECTIVE R246, `(.L_x_10852) ;  /* 0x00000000f6087348 */ /* 0x000fea0003c00000 */
[----:B------:R0:W1:Y:S02]  /*a150*/  SHFL.UP P6, R128, R251, R250, R249 ;  /* 0x040000fafb807389 */ /* 0x00006400000c00f9 */
[----:B01----:R-:W-:Y:S05]  /*a160*/  ENDCOLLECTIVE ;  /* 0x000000000000791b */ /* 0x003fea0003800000 */
.L_x_10852:
[----:B------:R-:W-:Y:S02]  /*a170*/  MOV R251, R247 ;  /* 0x000000f700fb7202 */ /* 0x000fe40000000f00 */
[----:B------:R-:W-:-:S07]  /*a180*/  MOV R252, R128 ;  /* 0x0000008000fc7202 */ /* 0x000fce0000000f00 */
[----:B------:R-:W-:Y:S05]  /*a190*/  WARPSYNC.COLLECTIVE R246, `(.L_x_10853) ;  /* 0x00000000f6087348 */ /* 0x000fea0003c00000 */
[----:B------:R0:W1:Y:S02]  /*a1a0*/  SHFL.UP P6, R128, R251, R250, R249 ;  /* 0x040000fafb807389 */ /* 0x00006400000c00f9 */
[----:B01----:R-:W-:Y:S05]  /*a1b0*/  ENDCOLLECTIVE ;  /* 0x000000000000791b */ /* 0x003fea0003800000 */
.L_x_10853:
[----:B------:R-:W-:Y:S02]  /*a1c0*/  MOV R251, R248 ;  /* 0x000000f800fb7202 */ /* 0x000fe40000000f00 */
[----:B------:R-:W-:-:S07]  /*a1d0*/  MOV R131, R128 ;  /* 0x0000008000837202 */ /* 0x000fce0000000f00 */
[----:B------:R-:W-:Y:S05]  /*a1e0*/  WARPSYNC.COLLECTIVE R246, `(.L_x_10854) ;  /* 0x00000000f6087348 */ /* 0x000fea0003c00000 */
[----:B------:R0:W1:Y:S02]  /*a1f0*/  SHFL.UP P6, R128, R251, R250, R249 ;  /* 0x040000fafb807389 */ /* 0x00006400000c00f9 */
[----:B01----:R-:W-:Y:S05]  /*a200*/  ENDCOLLECTIVE ;  /* 0x000000000000791b */ /* 0x003fea0003800000 */
.L_x_10854:
[----:B------:R-:W-:Y:S02]  /*a210*/  HFMA2 R250, -RZ, RZ, 0, 4.76837158203125e-07 ;  /* 0x00000008fffa7431 */ /* 0x000fe400000001ff */
        /* <DEDUP_REMOVED lines=15> */
.L_x_10855:
[----:B------:R-:W-:Y:S02]  /*a310*/  MOV R251, R245 ;  /* 0x000000f500fb7202 */ /* 0x000fe40000000f00 */
[----:B------:R-:W-:-:S07]  /*a320*/  MOV R130, R128 ;  /* 0x0000008000827202 */ /* 0x000fce0000000f00 */
[----:B------:R-:W-:Y:S05]  /*a330*/  WARPSYNC.COLLECTIVE R246, `(.L_x_10856) ;  /* 0x00000000f6087348 */ /* 0x000fea0003c00000 */
[----:B------:R0:W1:Y:S02]  /*a340*/  SHFL.UP P6, R128, R251, R250, R249 ;  /* 0x040000fafb807389 */ /* 0x00006400000c00f9 */
[----:B01----:R-:W-:Y:S05]  /*a350*/  ENDCOLLECTIVE ;  /* 0x000000000000791b */ /* 0x003fea0003800000 */
.L_x_10856:
[----:B------:R-:W-:Y:S02]  /*a360*/  MOV R251, R247 ;  /* 0x000000f700fb7202 */ /* 0x000fe40000000f00 */
[----:B------:R-:W-:-:S07]  /*a370*/  MOV R252, R128 ;  /* 0x0000008000fc7202 */ /* 0x000fce0000000f00 */
[----:B------:R-:W-:Y:S05]  /*a380*/  WARPSYNC.COLLECTIVE R246, `(.L_x_10857) ;  /* 0x00000000f6087348 */ /* 0x000fea0003c00000 */
[----:B------:R0:W1:Y:S02]  /*a390*/  SHFL.UP P6, R128, R251, R250, R249 ;  /* 0x040000fafb807389 */ /* 0x00006400000c00f9 */
[----:B01----:R-:W-:Y:S05]  /*a3a0*/  ENDCOLLECTIVE ;  /* 0x000000000000791b */ /* 0x003fea0003800000 */
.L_x_10857:
[----:B------:R-:W-:Y:S02]  /*a3b0*/  MOV R251, R248 ;  /* 0x000000f800fb7202 */ /* 0x000fe40000000f00 */
[----:B------:R-:W-:-:S07]  /*a3c0*/  MOV R131, R128 ;  /* 0x0000008000837202 */ /* 0x000fce0000000f00 */
[----:B------:R-:W-:Y:S05]  /*a3d0*/  WARPSYNC.COLLECTIVE R246, `(.L_x_10858) ;  /* 0x00000000f6087348 */ /* 0x000fea0003c00000 */
[----:B------:R0:W1:Y:S02]  /*a3e0*/  SHFL.UP P6, R128, R251, R250, R249 ;  /* 0x040000fafb807389 */ /* 0x00006400000c00f9 */
[----:B01----:R-:W-:Y:S05]  /*a3f0*/  ENDCOLLECTIVE ;  /* 0x000000000000791b */ /* 0x003fea0003800000 */
.L_x_10858:
[----:B------:R-:W-:Y:S02]  /*a400*/  HFMA2 R250, -RZ, RZ, 0, 9.5367431640625e-07 ;  /* 0x00000010fffa7431 */ /* 0x000fe400000001ff */
        /* <DEDUP_REMOVED lines=15> */
.L_x_10859:
[----:B------:R-:W-:Y:S02]  /*a500*/  MOV R251, R245 ;  /* 0x000000f500fb7202 */ /* 0x000fe40000000f00 */
[----:B------:R-:W-:-:S07]  /*a510*/  MOV R130, R128 ;  /* 0x0000008000827202 */ /* 0x000fce0000000f00 */
[----:B------:R-:W-:Y:S05]  /*a520*/  WARPSYNC.COLLECTIVE R246, `(.L_x_10860) ;  /* 0x00000000f6087348 */ /* 0x000fea0003c00000 */
[----:B------:R0:W1:Y:S02]  /*a530*/  SHFL.UP P6, R128, R251, R250, R249 ;  /* 0x040000fafb807389 */ /* 0x00006400000c00f9 */
[----:B01----:R-:W-:Y:S05]  /*a540*/  ENDCOLLECTIVE ;  /* 0x000000000000791b */ /* 0x003fea0003800000 */
.L_x_10860:
[----:B------:R-:W-:Y:S02]  /*a550*/  MOV R251, R247 ;  /* 0x000000f700fb7202 */ /* 0x000fe40000000f00 */
[----:B------:R-:W-:-:S07]  /*a560*/  MOV R252, R128 ;  /* 0x0000008000fc7202 */ /* 0x000fce0000000f00 */
[----:B------:R-:W-:Y:S05]  /*a570*/  WARPSYNC.COLLECTIVE R246, `(.L_x_10861) ;  /* 0x00000000f6087348 */ /* 0x000fea0003c00000 */
[----:B------:R0:W1:Y:S02]  /*a580*/  SHFL.UP P6, R128, R251, R250, R249 ;  /* 0x040000fafb807389 */ /* 0x00006400000c00f9 */
[----:B01----:R-:W-:Y:S05]  /*a590*/  ENDCOLLECTIVE ;  /* 0x000000000000791b */ /* 0x003fea0003800000 */
.L_x_10861:
[----:B------:R-:W-:Y:S02]  /*a5a0*/  MOV R251, R248 ;  /* 0x000000f800fb7202 */ /* 0x000fe40000000f00 */
[----:B------:R-:W-:-:S07]  /*a5b0*/  MOV R131, R128 ;  /* 0x0000008000837202 */ /* 0x000fce0000000f00 */
[----:B------:R-:W-:Y:S05]  /*a5c0*/  WARPSYNC.COLLECTIVE R246, `(.L_x_10862) ;  /* 0x00000000f6087348 */ /* 0x000fea0003c00000 */
[----:B------:R0:W1:Y:S02]  /*a5d0*/  SHFL.UP P6, R128, R251, R250, R249 ;  /* 0x040000fafb807389 */ /* 0x00006400000c00f9 */
[----:B01----:R-:W-:Y:S05]  /*a5e0*/  ENDCOLLECTIVE ;  /* 0x000000000000791b */ /* 0x003fea0003800000 */
.L_x_10862:
[----:B------:R-:W-:Y:S05]  /*a5f0*/  BRA `(.L_x_10863) ;  /* 0xffffff8c00fc7947 */ /* 0x000fea000383ffff */
.L_x_10743:
        /* <DEDUP_REMOVED lines=8> */
.L_x_10865:
[----:B------:R-:W-:Y:S05]  /*a680*/  BSYNC B0 ;  /* 0x0000000000007941 */ /* 0x000fea0003800000 */
.L_x_10864:
[----:B------:R-:W-:Y:S05]  /*a690*/  BRA `(.L_x_10866) ;  /* 0xffffff9000087947 */ /* 0x000fea000383ffff */
.L_x_10744:
        /* <DEDUP_REMOVED lines=8> */
.L_x_10868:
[----:B------:R-:W-:Y:S05]  /*a720*/  BSYNC B0 ;  /* 0x0000000000007941 */ /* 0x000fea0003800000 */
.L_x_10867:
[----:B------:R-:W-:Y:S05]  /*a730*/  BRA `(.L_x_10869) ;  /* 0xffffff8c00e87947 */ /* 0x000fea000383ffff */
.L_x_10745:
        /* <DEDUP_REMOVED lines=8> */
.L_x_10871:
[----:B------:R-:W-:Y:S05]  /*a7c0*/  BSYNC B0 ;  /* 0x0000000000007941 */ /* 0x000fea0003800000 */
.L_x_10870:
[----:B------:R-:W-:Y:S05]  /*a7d0*/  BRA `(.L_x_10872) ;  /* 0xffffff8c00c87947 */ /* 0x000fea000383ffff */
.L_x_10746:
        /* <DEDUP_REMOVED lines=8> */
.L_x_10874:
[----:B------:R-:W-:Y:S05]  /*a860*/  BSYNC B0 ;  /* 0x0000000000007941 */ /* 0x000fea0003800000 */
.L_x_10873:
[----:B------:R-:W-:Y:S05]  /*a870*/  BRA `(.L_x_10875) ;  /* 0xffffff8c00a87947 */ /* 0x000fea000383ffff */
.L_x_10747:
        /* <DEDUP_REMOVED lines=8> */
.L_x_10877:
[----:B------:R-:W-:Y:S05]  /*a900*/  BSYNC B0 ;  /* 0x0000000000007941 */ /* 0x000fea0003800000 */
.L_x_10876:
        /* <DEDUP_REMOVED lines=10> */
.L_x_10878:
[----:B------:R-:W-:Y:S02]  /*a9b0*/  MOV R243, 0x1f ;  /* 0x0000001f00f37802 */ /* 0x000fe40000000f00 */
[----:B------:R-:W-:Y:S02]  /*a9c0*/  MOV R251, R247 ;  /* 0x000000f700fb7202 */ /* 0x000fe40000000f00 */
[----:B------:R-:W-:-:S07]  /*a9d0*/  MOV R245, R128 ;  /* 0x0000008000f57202 */ /* 0x000fce0000000f00 */
[----:B------:R-:W-:Y:S05]  /*a9e0*/  WARPSYNC.COLLECTIVE R246, `(.L_x_10879) ;  /* 0x00000000f6087348 */ /* 0x000fea0003c00000 */
[----:B------:R0:W1:Y:S02]  /*a9f0*/  SHFL.UP P6, R128, R251, R250, R249 ;  /* 0x040000fafb807389 */ /* 0x00006400000c00f9 */
[----:B01----:R-:W-:Y:S05]  /*aa00*/  ENDCOLLECTIVE ;  /* 0x000000000000791b */ /* 0x003fea0003800000 */
.L_x_10879:
[----:B------:R-:W-:Y:S02]  /*aa10*/  MOV R251, R248 ;  /* 0x000000f800fb7202 */ /* 0x000fe40000000f00 */
[----:B------:R-:W-:-:S07]  /*aa20*/  MOV R247, R128 ;  /* 0x0000008000f77202 */ /* 0x000fce0000000f00 */
[----:B------:R-:W-:Y:S05]  /*aa30*/  WARPSYNC.COLLECTIVE R246, `(.L_x_10880) ;  /* 0x00000000f6087348 */ /* 0x000fea0003c00000 */
[----:B------:R0:W1:Y:S02]  /*aa40*/  SHFL.UP P6, R128, R251, R250, R249 ;  /* 0x040000fafb807389 */ /* 0x00006400000c00f9 */
[----:B01----:R-:W-:Y:S05]  /*aa50*/  ENDCOLLECTIVE ;  /* 0x000000000000791b */ /* 0x003fea0003800000 */
.L_x_10880:
[----:B------:R-:W-:-:S07]  /*aa60*/  MOV R248, R128 ;  /* 0x0000008000f87202 */ /* 0x000fce0000000f00 */
[----:B------:R-:W-:Y:S05]  /*aa70*/  WARPSYNC.COLLECTIVE R246, `(.L_x_10881) ;  /* 0x00000000f6087348 */ /* 0x000fea0003c00000 */
[----:B------:R0:W1:Y:S02]  /*aa80*/  SHFL.IDX P2, R128, R130, R131, R243 ;  /* 0x0000008382807389 */ /* 0x00006400000400f3 */
[----:B01----:R-:W-:Y:S05]  /*aa90*/  ENDCOLLECTIVE ;  /* 0x000000000000791b */ /* 0x003fea0003800000 */
.L_x_10881:
[----:B------:R-:W-:Y:S02]  /*aaa0*/  MOV R130, R121 ;  /* 0x0000007900827202 */ /* 0x000fe40000000f00 */
[----:B------:R-:W-:-:S07]  /*aab0*/  MOV R120, R128 ;  /* 0x0000008000787202 */ /* 0x000fce0000000f00 */
[----:B------:R-:W-:Y:S05]  /*aac0*/  WARPSYNC.COLLECTIVE R246, `(.L_x_10882) ;  /* 0x00000000f6087348 */ /* 0x000fea0003c00000 */
[----:B------:R0:W1:Y:S02]  /*aad0*/  SHFL.IDX P2, R128, R130, R131, R243 ;  /* 0x0000008382807389 */ /* 0x00006400000400f3 */
[----:B01----:R-:W-:Y:S05]  /*aae0*/  ENDCOLLECTIVE ;  /* 0x000000000000791b */ /* 0x003fea0003800000 */
.L_x_10882:
[----:B------:R-:W-:Y:S02]  /*aaf0*/  MOV R130, R122 ;  /* 0x0000007a00827202 */ /* 0x000fe40000000f00 */
[----:B------:R-:W-:-:S07]  /*ab00*/  MOV R250, R128 ;  /* 0x0000008000fa7202 */ /* 0x000fce0000000f00 */
[----:B------:R-:W-:Y:S05]  /*ab10*/  WARPSYNC.COLLECTIVE R246, `(.L_x_10883) ;  /* 0x00000000f6087348 */ /* 0x000fea0003c00000 */
[----:B------:R0:W1:Y:S02]  /*ab20*/  SHFL.IDX P2, R128, R130, R131, R243 ;  /* 0x0000008382807389 */ /* 0x00006400000400f3 */
[----:B01----:R-:W-:Y:S05]  /*ab30*/  ENDCOLLECTIVE ;  /* 0x000000000000791b */ /* 0x003fea0003800000 */
.L_x_10883:
[----:B------:R-:W-:Y:S02]  /*ab40*/  MOV R130, R123 ;  /* 0x0000007b00827202 */ /* 0x000fe40000000f00 */
[----:B------:R-:W-:-:S07]  /*ab50*/  MOV R122, R128 ;  /* 0x00000080007a7202 */ /* 0x000fce0000000f00 */
[----:B------:R-:W-:Y:S05]  /*ab60*/  WARPSYNC.COLLECTIVE R246, `(.L_x_10884) ;  /* 0x00000000f6087348 */ /* 0x000fea0003c00000 */
[----:B------:R0:W1:Y:S02]  /*ab70*/  SHFL.IDX P2, R128, R130, R131, R243 ;  /* 0x0000008382807389 */ /* 0x00006400000400f3 */
[----:B01----:R-:W-:Y:S05]  /*ab80*/  ENDCOLLECTIVE ;  /* 0x000000000000791b */ /* 0x003fea0003800000 */
.L_x_10884:
[----:B------:R-:W-:Y:S01]  /*ab90*/  MOV R123, R128 ;  /* 0x00000080007b7202 */ /* 0x000fe20000000f00 */
[----:B------:R-:W-:Y:S06]  /*aba0*/  BRA `(.L_x_10885) ;  /* 0xffffff8c00047947 */ /* 0x000fec000383ffff */
.L_x_10749:
[----:B------:R-:W-:Y:S01]  /*abb0*/  MOV R252, R139 ;  /* 0x0000008b00fc7202 */ /* 0x000fe20000000f00 */
[----:B------:R-:W-:Y:S01]  /*abc0*/  HFMA2 R128, -RZ, RZ, 0, 5.9604644775390625e-08 ;  /* 0x00000001ff807431 */ /* 0x000fe200000001ff */
[----:B------:R-:W-:Y:S02]  /*abd0*/  MOV R129, 0x1f ;  /* 0x0000001f00817802 */ /* 0x000fe40000000f00 */
[----:B------:R-:W-:-:S07]  /*abe0*/  MOV R246, 0xffffffff ;  /* 0xffffffff00f67802 */ /* 0x000fce0000000f00 */
[----:B------:R-:W-:Y:S05]  /*abf0*/  WARPSYNC.COLLECTIVE R246, `(.L_x_10886) ;  /* 0x00000000f6087348 */ /* 0x000fea0003c00000 */
[----:B------:R0:W1:Y:S02]  /*ac00*/  SHFL.DOWN P2, R130, R252, R128, R129 ;  /* 0x08000080fc827389 */ /* 0x0000640000040081 */
[----:B01----:R-:W-:Y:S05]  /*ac10*/  ENDCOLLECTIVE ;  /* 0x000000000000791b */ /* 0x003fea0003800000 */
.L_x_10886:
[----:B------:R-:W-:Y:S02]  /*ac20*/  MOV R252, R138 ;  /* 0x0000008a00fc7202 */ /* 0x000fe40000000f00 */
[----:B------:R-:W-:-:S07]  /*ac30*/  MOV R131, R130 ;  /* 0x0000008200837202 */ /* 0x000fce0000000f00 */
[----:B------:R-:W-:Y:S05]  /*ac40*/  WARPSYNC.COLLECTIVE R246, `(.L_x_10887) ;  /* 0x00000000f6087348 */ /* 0x000fea0003c00000 */
[----:B------:R0:W1:Y:S02]  /*ac50*/  SHFL.DOWN P2, R130, R252, R128, R129 ;  /* 0x08000080fc827389 */ /* 0x0000640000040081 */
[----:B01----:R-:W-:Y:S05]  /*ac60*/  ENDCOLLECTIVE ;  /* 0x000000000000791b */ /* 0x003fea0003800000 */
.L_x_10887:
[----:B------:R-:W-:Y:S02]  /*ac70*/  MOV R252, R136 ;  /* 0x0000008800fc7202 */ /* 0x000fe40000000f00 */
[----:B------:R-:W-:-:S07]  /*ac80*/  MOV R243, R130 ;  /* 0x0000008200f37202 */ /* 0x000fce0000000f00 */
[----:B------:R-:W-:Y:S05]  /*ac90*/  WARPSYNC.COLLECTIVE R246, `(.L_x_10888) ;  /* 0x00000000f6087348 */ /* 0x000fea0003c00000 */
[----:B------:R0:W1:Y:S02]  /*aca0*/  SHFL.DOWN P2, R130, R252, R128, R129 ;  /* 0x08000080fc827389 */ /* 0x0000640000040081 */
[----:B01----:R-:W-:Y:S05]  /*acb0*/  ENDCOLLECTIVE ;  /* 0x000000000000791b */ /* 0x003fea0003800000 */
.L_x_10888:
[----:B------:R-:W-:Y:S02]  /*acc0*/  MOV R252, R137 ;  /* 0x0000008900fc7202 */ /* 0x000fe40000000f00 */
[----:B------:R-:W-:-:S07]  /*acd0*/  MOV R247, R130 ;  /* 0x0000008200f77202 */ /* 0x000fce0000000f00 */
[----:B------:R-:W-:Y:S05]  /*ace0*/  WARPSYNC.COLLECTIVE R246, `(.L_x_10889) ;  /* 0x00000000f6087348 */ /* 0x000fea0003c00000 */
[----:B------:R0:W1:Y:S02]  /*acf0*/  SHFL.DOWN P2, R130, R252, R128, R129 ;  /* 0x08000080fc827389 */ /* 0x0000640000040081 */
[----:B01----:R-:W-:Y:S05]  /*ad00*/  ENDCOLLECTIVE ;  /* 0x000000000000791b */ /* 0x003fea0003800000 */
.L_x_10889:
[----:B------:R-:W-:Y:S05]  /*ad10*/  BRA `(.L_x_10890) ;  /* 0xffffff9c007c7947 */ /* 0x000fea000383ffff */
.L_x_10752:
        /* <DEDUP_REMOVED lines=8> */
.L_x_10892:
[----:B------:R-:W-:Y:S05]  /*ada0*/  BSYNC B0 ;  /* 0x0000000000007941 */ /* 0x000fea0003800000 */
.L_x_10891:
        /* <DEDUP_REMOVED lines=8> */
.L_x_10893:
[----:B------:R-:W-:Y:S02]  /*ae30*/  MOV R252, R136 ;  /* 0x0000008800fc7202 */ /* 0x000fe40000000f00 */
[----:B------:R-:W-:-:S07]  /*ae40*/  MOV R243, R130 ;  /* 0x0000008200f37202 */ /* 0x000fce0000000f00 */
[----:B------:R-:W-:Y:S05]  /*ae50*/  WARPSYNC.COLLECTIVE R246, `(.L_x_10894) ;  /* 0x00000000f6087348 */ /* 0x000fea0003c00000 */
[----:B------:R0:W1:Y:S02]  /*ae60*/  SHFL.DOWN P2, R130, R252, R128, R129 ;  /* 0x08000080fc827389 */ /* 0x0000640000040081 */
[----:B01----:R-:W-:Y:S05]  /*ae70*/  ENDCOLLECTIVE ;  /* 0x000000000000791b */ /* 0x003fea0003800000 */
.L_x_10894:
[----:B------:R-:W-:Y:S02]  /*ae80*/  MOV R252, R137 ;  /* 0x0000008900fc7202 */ /* 0x000fe40000000f00 */
[----:B------:R-:W-:-:S07]  /*ae90*/  MOV R247, R130 ;  /* 0x0000008200f77202 */ /* 0x000fce0000000f00 */
[----:B------:R-:W-:Y:S05]  /*aea0*/  WARPSYNC.COLLECTIVE R246, `(.L_x_10895) ;  /* 0x00000000f6087348 */ /* 0x000fea0003c00000 */
[----:B------:R0:W1:Y:S02]  /*aeb0*/  SHFL.DOWN P2, R130, R252, R128, R129 ;  /* 0x08000080fc827389 */ /* 0x0000640000040081 */
[----:B01----:R-:W-:Y:S05]  /*aec0*/  ENDCOLLECTIVE ;  /* 0x000000000000791b */ /* 0x003fea0003800000 */
.L_x_10895:
[----:B------:R-:W-:Y:S05]  /*aed0*/  BRA `(.L_x_10896) ;  /* 0xffffff9c005c7947 */ /* 0x000fea000383ffff */
.L_x_10755:
        /* <DEDUP_REMOVED lines=8> */
.L_x_10898:
[----:B------:R-:W-:Y:S05]  /*af60*/  BSYNC B0 ;  /* 0x0000000000007941 */ /* 0x000fea0003800000 */
.L_x_10897:
        /* <DEDUP_REMOVED lines=8> */
.L_x_10899:
[----:B------:R-:W-:Y:S02]  /*aff0*/  MOV R252, R136 ;  /* 0x0000008800fc7202 */ /* 0x000fe40000000f00 */
[----:B------:R-:W-:-:S07]  /*b000*/  MOV R243, R130 ;  /* 0x0000008200f37202 */ /* 0x000fce0000000f00 */
[----:B------:R-:W-:Y:S05]  /*b010*/  WARPSYNC.COLLECTIVE R246, `(.L_x_10900) ;  /* 0x00000000f6087348 */ /* 0x000fea0003c00000 */
[----:B------:R0:W1:Y:S02]  /*b020*/  SHFL.DOWN P2, R130, R252, R128, R129 ;  /* 0x08000080fc827389 */ /* 0x0000640000040081 */
[----:B01----:R-:W-:Y:S05]  /*b030*/  ENDCOLLECTIVE ;  /* 0x000000000000791b */ /* 0x003fea0003800000 */
.L_x_10900:
[----:B------:R-:W-:Y:S02]  /*b040*/  MOV R252, R137 ;  /* 0x0000008900fc7202 */ /* 0x000fe40000000f00 */
[----:B------:R-:W-:-:S07]  /*b050*/  MOV R247, R130 ;  /* 0x0000008200f77202 */ /* 0x000fce0000000f00 */
[----:B------:R-:W-:Y:S05]  /*b060*/  WARPSYNC.COLLECTIVE R246, `(.L_x_10901) ;  /* 0x00000000f6087348 */ /* 0x000fea0003c00000 */
[----:B------:R0:W1:Y:S02]  /*b070*/  SHFL.DOWN P2, R130, R252, R128, R129 ;  /* 0x08000080fc827389 */ /* 0x0000640000040081 */
[----:B01----:R-:W-:Y:S05]  /*b080*/  ENDCOLLECTIVE ;  /* 0x000000000000791b */ /* 0x003fea0003800000 */
.L_x_10901:
[----:B------:R-:W-:Y:S05]  /*b090*/  BRA `(.L_x_10902) ;  /* 0xffffff9c003c7947 */ /* 0x000fea000383ffff */
.L_x_10758:
        /* <DEDUP_REMOVED lines=8> */
.L_x_10904:
[----:B------:R-:W-:Y:S05]  /*b120*/  BSYNC B0 ;  /* 0x0000000000007941 */ /* 0x000fea0003800000 */
.L_x_10903:
        /* <DEDUP_REMOVED lines=8> */
.L_x_10905:
[----:B------:R-:W-:Y:S02]  /*b1b0*/  MOV R252, R136 ;  /* 0x0000008800fc7202 */ /* 0x000fe40000000f00 */
[----:B------:R-:W-:-:S07]  /*b1c0*/  MOV R243, R130 ;  /* 0x0000008200f37202 */ /* 0x000fce0000000f00 */
[----:B------:R-:W-:Y:S05]  /*b1d0*/  WARPSYNC.COLLECTIVE R246, `(.L_x_10906) ;  /* 0x00000000f6087348 */ /* 0x000fea0003c00000 */
[----:B------:R0:W1:Y:S02]  /*b1e0*/  SHFL.DOWN P2, R130, R252, R128, R129 ;  /* 0x08000080fc827389 */ /* 0x0000640000040081 */
[----:B01----:R-:W-:Y:S05]  /*b1f0*/  ENDCOLLECTIVE ;  /* 0x000000000000791b */ /* 0x003fea0003800000 */
.L_x_10906:
[----:B------:R-:W-:Y:S02]  /*b200*/  MOV R252, R137 ;  /* 0x0000008900fc7202 */ /* 0x000fe40000000f00 */
[----:B------:R-:W-:-:S07]  /*b210*/  MOV R247, R130 ;  /* 0x0000008200f77202 */ /* 0x000fce0000000f00 */
[----:B------:R-:W-:Y:S05]  /*b220*/  WARPSYNC.COLLECTIVE R246, `(.L_x_10907) ;  /* 0x00000000f6087348 */ /* 0x000fea0003c00000 */
[----:B------:R0:W1:Y:S02]  /*b230*/  SHFL.DOWN P2, R130, R252, R128, R129 ;  /* 0x08000080fc827389 */ /* 0x0000640000040081 */
[----:B01----:R-:W-:Y:S05]  /*b240*/  ENDCOLLECTIVE ;  /* 0x000000000000791b */ /* 0x003fea0003800000 */
.L_x_10907:
[----:B------:R-:W-:Y:S05]  /*b250*/  BRA `(.L_x_10908) ;  /* 0xffffff9c001c7947 */ /* 0x000fea000383ffff */
.L_x_10761:
        /* <DEDUP_REMOVED lines=8> */
.L_x_10910:
[----:B------:R-:W-:Y:S05]  /*b2e0*/  BSYNC B0 ;  /* 0x0000000000007941 */ /* 0x000fea0003800000 */
.L_x_10909:
        /* <DEDUP_REMOVED lines=8> */
.L_x_10911:
[----:B------:R-:W-:Y:S02]  /*b370*/  MOV R252, R136 ;  /* 0x0000008800fc7202 */ /* 0x000fe40000000f00 */
[----:B------:R-:W-:-:S07]  /*b380*/  MOV R243, R130 ;  /* 0x0000008200f37202 */ /* 0x000fce0000000f00 */
[----:B------:R-:W-:Y:S05]  /*b390*/  WARPSYNC.COLLECTIVE R246, `(.L_x_10912) ;  /* 0x00000000f6087348 */ /* 0x000fea0003c00000 */
[----:B------:R0:W1:Y:S02]  /*b3a0*/  SHFL.DOWN P2, R130, R252, R128, R129 ;  /* 0x08000080fc827389 */ /* 0x0000640000040081 */
[----:B01----:R-:W-:Y:S05]  /*b3b0*/  ENDCOLLECTIVE ;  /* 0x000000000000791b */ /* 0x003fea0003800000 */
.L_x_10912:
[----:B------:R-:W-:Y:S02]  /*b3c0*/  MOV R252, R137 ;  /* 0x0000008900fc7202 */ /* 0x000fe40000000f00 */
[----:B------:R-:W-:-:S07]  /*b3d0*/  MOV R247, R130 ;  /* 0x0000008200f77202 */ /* 0x000fce0000000f00 */
[----:B------:R-:W-:Y:S05]  /*b3e0*/  WARPSYNC.COLLECTIVE R246, `(.L_x_10913) ;  /* 0x00000000f6087348 */ /* 0x000fea0003c00000 */
[----:B------:R0:W1:Y:S02]  /*b3f0*/  SHFL.DOWN P2, R130, R252, R128, R129 ;  /* 0x08000080fc827389 */ /* 0x0000640000040081 */
[----:B01----:R-:W-:Y:S05]  /*b400*/  ENDCOLLECTIVE ;  /* 0x000000000000791b */ /* 0x003fea0003800000 */
.L_x_10913:
[----:B------:R-:W-:Y:S05]  /*b410*/  BRA `(.L_x_10914) ;  /* 0xffffff9800fc7947 */ /* 0x000fea000383ffff */
.L_x_10764:
        /* <DEDUP_REMOVED lines=8> */
.L_x_10916:
[----:B------:R-:W-:Y:S05]  /*b4a0*/  BSYNC B0 ;  /* 0x0000000000007941 */ /* 0x000fea0003800000 */
.L_x_10915:
        /* <DEDUP_REMOVED lines=9> */
.L_x_10917:
[----:B------:R-:W-:Y:S02]  /*b540*/  MOV R130, R136 ;  /* 0x0000008800827202 */ /* 0x000fe40000000f00 */
[----:B------:R-:W-:-:S07]  /*b550*/  MOV R129, R128 ;  /* 0x0000008000817202 */ /* 0x000fce0000000f00 */
[----:B------:R-:W-:Y:S05]  /*b560*/  WARPSYNC.COLLECTIVE R246, `(.L_x_10918) ;  /* 0x00000000f6087348 */ /* 0x000fea0003c00000 */
[----:B------:R0:W1:Y:S02]  /*b570*/  SHFL.IDX P2, R128, R130, R131, R243 ;  /* 0x0000008382807389 */ /* 0x00006400000400f3 */
[----:B01----:R-:W-:Y:S05]  /*b580*/  ENDCOLLECTIVE ;  /* 0x000000000000791b */ /* 0x003fea0003800000 */
.L_x_10918:
[-C--:B------:R-:W-:Y:S01]  /*b590*/  FMUL.FTZ R251, R123, R129.reuse ;  /* 0x000000817bfb7220 */ /* 0x080fe20000410000 */
[----:B------:R-:W-:-:S04]  /*b5a0*/  FMUL.FTZ R250, R120, R129 ;  /* 0x0000008178fa7220 */ /* 0x000fc80000410000 */
[C---:B------:R-:W-:Y:S01]  /*b5b0*/  FFMA.FTZ R250, R121.reuse, R249, R250 ;  /* 0x000000f979fa7223 */ /* 0x040fe200000100fa */
[----:B------:R-:W-:Y:S02]  /*b5c0*/  MOV R130, R137 ;  /* 0x0000008900827202 */ /* 0x000fe40000000f00 */
[----:B------:R-:W-:Y:S01]  /*b5d0*/  MOV R247, R128 ;  /* 0x0000008000f77202 */ /* 0x000fe20000000f00 */
[----:B------:R-:W-:Y:S01]  /*b5e0*/  FFMA.FTZ R128, R122, R249, -R251 ;  /* 0x000000f97a807223 */ /* 0x000fe200000108fb */
[----:B------:R-:W-:-:S03]  /*b5f0*/  FMUL.FTZ R251, R121, R129 ;  /* 0x0000008179fb7220 */ /* 0x000fc60000410000 */
[----:B------:R-:W-:Y:S01]  /*b600*/  FADD.FTZ R247, R247, R128 ;  /* 0x00000080f7f77221 */ /* 0x000fe20000010000 */
[----:B------:R-:W-:Y:S01]  /*b610*/  FMUL.FTZ R128, R122, R129 ;  /* 0x000000817a807220 */ /* 0x000fe20000410000 */
[-C--:B------:R-:W-:Y:S01]  /*b620*/  FFMA.FTZ R251, R120, R249.reuse, -R251 ;  /* 0x000000f978fb7223 */ /* 0x080fe200000108fb */
[----:B------:R-:W-:Y:S02]  /*b630*/  MOV R129, 0x1f ;  /* 0x0000001f00817802 */ /* 0x000fe40000000f00 */
[----:B------:R-:W-:-:S07]  /*b640*/  FFMA.FTZ R249, R123, R249, R128 ;  /* 0x000000f97bf97223 */ /* 0x000fce0000010080 */
[----:B------:R-:W-:Y:S05]  /*b650*/  WARPSYNC.COLLECTIVE R246, `(.L_x_10919) ;  /* 0x00000000f6087348 */ /* 0x000fea0003c00000 */
[----:B------:R0:W1:Y:S02]  /*b660*/  SHFL.IDX P2, R128, R130, R131, R243 ;  /* 0x0000008382807389 */ /* 0x00006400000400f3 */
[----:B01----:R-:W-:Y:S05]  /*b670*/  ENDCOLLECTIVE ;  /* 0x000000000000791b */ /* 0x003fea0003800000 */
.L_x_10919:
[----:B------:R-:W-:Y:S01]  /*b680*/  FADD.FTZ R249, R128, R249 ;  /* 0x000000f980f97221 */ /* 0x000fe20000010000 */
[----:B------:R-:W-:-:S07]  /*b690*/  HFMA2 R128, -RZ, RZ, 0, 5.9604644775390625e-08 ;  /* 0x00000001ff807431 */ /* 0x000fce00000001ff */
[----:B------:R-:W-:Y:S05]  /*b6a0*/  WARPSYNC.COLLECTIVE R246, `(.L_x_10920) ;  /* 0x00000000f6087348 */ /* 0x000fea0003c00000 */
[----:B------:R0:W1:Y:S02]  /*b6b0*/  SHFL.DOWN P2, R130, R252, R128, R129 ;  /* 0x08000080fc827389 */ /* 0x0000640000040081 */
[----:B01----:R-:W-:Y:S05]  /*b6c0*/  ENDCOLLECTIVE ;  /* 0x000000000000791b */ /* 0x003fea0003800000 */
.L_x_10920:
[----:B------:R-:W-:Y:S02]  /*b6d0*/  MOV R252, R138 ;  /* 0x0000008a00fc7202 */ /* 0x000fe40000000f00 */
[----:B------:R-:W-:-:S07]  /*b6e0*/  MOV R139, R130 ;  /* 0x00000082008b7202 */ /* 0x000fce0000000f00 */
[----:B------:R-:W-:Y:S05]  /*b6f0*/  WARPSYNC.COLLECTIVE R246, `(.L_x_10921) ;  /* 0x00000000f6087348 */ /* 0x000fea0003c00000 */
[----:B------:R0:W1:Y:S02]  /*b700*/  SHFL.DOWN P2, R130, R252, R128, R129 ;  /* 0x08000080fc827389 */ /* 0x0000640000040081 */
[----:B01----:R-:W-:Y:S05]  /*b710*/  ENDCOLLECTIVE ;  /* 0x000000000000791b */ /* 0x003fea0003800000 */
.L_x_10921:
[----:B------:R-:W-:Y:S02]  /*b720*/  MOV R252, R136 ;  /* 0x0000008800fc7202 */ /* 0x000fe40000000f00 */
[----:B------:R-:W-:-:S07]  /*b730*/  MOV R138, R130 ;  /* 0x00000082008a7202 */ /* 0x000fce0000000f00 */
[----:B------:R-:W-:Y:S05]  /*b740*/  WARPSYNC.COLLECTIVE R246, `(.L_x_10922) ;  /* 0x00000000f6087348 */ /* 0x000fea0003c00000 */
[----:B------:R0:W1:Y:S02]  /*b750*/  SHFL.DOWN P2, R130, R252, R128, R129 ;  /* 0x08000080fc827389 */ /* 0x0000640000040081 */
[----:B01----:R-:W-:Y:S05]  /*b760*/  ENDCOLLECTIVE ;  /* 0x000000000000791b */ /* 0x003fea0003800000 */
.L_x_10922:
[----:B------:R-:W-:Y:S02]  /*b770*/  MOV R252, R137 ;  /* 0x0000008900fc7202 */ /* 0x000fe40000000f00 */
[----:B------:R-:W-:-:S07]  /*b780*/  MOV R136, R130 ;  /* 0x0000008200887202 */ /* 0x000fce0000000f00 */
[----:B------:R-:W-:Y:S05]  /*b790*/  WARPSYNC.COLLECTIVE R246, `(.L_x_10923) ;  /* 0x00000000f6087348 */ /* 0x000fea0003c00000 */
[----:B------:R0:W1:Y:S02]  /*b7a0*/  SHFL.DOWN P2, R130, R252, R128, R129 ;  /* 0x08000080fc827389 */ /* 0x0000640000040081 */
[----:B01----:R-:W-:Y:S05]  /*b7b0*/  ENDCOLLECTIVE ;  /* 0x000000000000791b */ /* 0x003fea0003800000 */
.L_x_10923:
[----:B------:R-:W-:Y:S02]  /*b7c0*/  MOV R137, R130 ;  /* 0x0000008200897202 */ /* 0x000fe40000000f00 */
[----:B------:R-:W-:-:S07]  /*b7d0*/  MOV R130, R120 ;  /* 0x0000007800827202 */ /* 0x000fce0000000f00 */
[----:B------:R-:W-:Y:S05]  /*b7e0*/  WARPSYNC.COLLECTIVE R246, `(.L_x_10924) ;  /* 0x00000000f6087348 */ /* 0x000fea0003c00000 */
[----:B------:R0:W1:Y:S02]  /*b7f0*/  SHFL.IDX P2, R128, R130, R131, R243 ;  /* 0x0000008382807389 */ /* 0x00006400000400f3 */
[----:B01----:R-:W-:Y:S05]  /*b800*/  ENDCOLLECTIVE ;  /* 0x000000000000791b */ /* 0x003fea0003800000 */
.L_x_10924:
[----:B------:R-:W-:Y:S02]  /*b810*/  MOV R130, R121 ;  /* 0x0000007900827202 */ /* 0x000fe40000000f00 */
[----:B------:R-:W-:-:S07]  /*b820*/  MOV R252, R128 ;  /* 0x0000008000fc7202 */ /* 0x000fce0000000f00 */
[----:B------:R-:W-:Y:S05]  /*b830*/  WARPSYNC.COLLECTIVE R246, `(.L_x_10925) ;  /* 0x00000000f6087348 */ /* 0x000fea0003c00000 */
[----:B------:R0:W1:Y:S02]  /*b840*/  SHFL.IDX P2, R128, R130, R131, R243 ;  /* 0x0000008382807389 */ /* 0x00006400000400f3 */
[----:B01----:R-:W-:Y:S05]  /*b850*/  ENDCOLLECTIVE ;  /* 0x000000000000791b */ /* 0x003fea0003800000 */
.L_x_10925:
[----:B------:R-:W-:Y:S02]  /*b860*/  MOV R130, R122 ;  /* 0x0000007a00827202 */ /* 0x000fe40000000f00 */
[----:B------:R-:W-:-:S07]  /*b870*/  MOV R129, R128 ;  /* 0x0000008000817202 */ /* 0x000fce0000000f00 */
[----:B------:R-:W-:Y:S05]  /*b880*/  WARPSYNC.COLLECTIVE R246, `(.L_x_10926) ;  /* 0x00000000f6087348 */ /* 0x000fea0003c00000 */
[----:B------:R0:W1:Y:S02]  /*b890*/  SHFL.IDX P2, R128, R130, R131, R243 ;  /* 0x0000008382807389 */ /* 0x00006400000400f3 */
[----:B01----:R-:W-:Y:S05]  /*b8a0*/  ENDCOLLECTIVE ;  /* 0x000000000000791b */ /* 0x003fea0003800000 */
.L_x_10926:
[----:B------:R-:W-:Y:S02]  /*b8b0*/  MOV R130, R123 ;  /* 0x0000007b00827202 */ /* 0x000fe40000000f00 */
[----:B------:R-:W-:-:S07]  /*b8c0*/  MOV R122, R128 ;  /* 0x00000080007a7202 */ /* 0x000fce0000000f00 */
[----:B------:R-:W-:Y:S05]  /*b8d0*/  WARPSYNC.COLLECTIVE R246, `(.L_x_10927) ;  /* 0x00000000f6087348 */ /* 0x000fea0003c00000 */
[----:B------:R0:W1:Y:S02]  /*b8e0*/  SHFL.IDX P2, R128, R130, R131, R243 ;  /* 0x0000008382807389 */ /* 0x00006400000400f3 */
[----:B01----:R-:W-:Y:S05]  /*b8f0*/  ENDCOLLECTIVE ;  /* 0x000000000000791b */ /* 0x003fea0003800000 */
.L_x_10927:
[----:B------:R-:W-:Y:S02]  /*b900*/  MOV R123, R128 ;  /* 0x00000080007b7202 */ /* 0x000fe40000000f00 */
[----:B------:R-:W-:Y:S01]  /*b910*/  MOV R128, R252 ;  /* 0x000000fc00807202 */ /* 0x000fe20000000f00 */
[----:B------:R-:W-:Y:S06]  /*b920*/  BRA `(.L_x_10928) ;  /* 0xffffff9800547947 */ /* 0x000fec000383ffff */
.L_x_10929:
        /* <DEDUP_REMOVED lines=13> */
.L_x_18712:


//--------------------- .text._Z25selective_scan_bwd_kernelI32Selective_Scan_bwd_kernel_traitsILi64ELi16ELb1ELb1ELb0ELb0ELb1EfN3c107complexIfEEEEv12SSMParamsBwd --------------------------
	.section	.text._Z25selective_scan_bwd_kernelI32Selective_Scan_bwd_kernel_traitsILi64ELi16ELb1ELb1ELb0ELb0ELb1EfN3c107complexIfEEEEv12SSMParamsBwd,"ax",@progbits
	.align	128
        .global         _Z25selective_scan_bwd_kernelI32Selective_Scan_bwd_kernel_traitsILi64ELi16ELb1ELb1ELb0ELb0ELb1EfN3c107complexIfEEEEv12SSMParamsBwd
        .type           _Z25selective_scan_bwd_kernelI32Selective_Scan_bwd_kernel_traitsILi64ELi16ELb1ELb1ELb0ELb0ELb1EfN3c107complexIfEEEEv12SSMParamsBwd,@function
        .size           _Z25selective_scan_bwd_kernelI32Selective_Scan_bwd_kernel_traitsILi64ELi16ELb1ELb1ELb0ELb0ELb1EfN3c107complexIfEEEEv12SSMParamsBwd,(.L_x_18713 - _Z25selective_scan_bwd_kernelI32Selective_Scan_bwd_kernel_traitsILi64ELi16ELb1ELb1ELb0ELb0ELb1EfN3c107complexIfEEEEv12SSMParamsBwd)
        .other          _Z25selective_scan_bwd_kernelI32Selective_Scan_bwd_kernel_traitsILi64ELi16ELb1ELb1ELb0ELb0ELb1EfN3c107complexIfEEEEv12SSMParamsBwd,@"STO_CUDA_ENTRY STV_DEFAULT"
_Z25selective_scan_bwd_kernelI32Selective_Scan_bwd_kernel_traitsILi64ELi16ELb1ELb1ELb0ELb0ELb1EfN3c107complexIfEEEEv12SSMParamsBwd:
.text._Z25selective_scan_bwd_kernelI32Selective_Scan_bwd_kernel_traitsILi64ELi16ELb1ELb1ELb0ELb0ELb1EfN3c107complexIfEEEEv12SSMParamsBwd:
        /* <DEDUP_REMOVED lines=25> */
[----:B---3--:R-:W3:Y:S01]  /*0190*/  @P1 LDG.E R4, desc[UR26][R4.64] ;  /* 0x0000001a04041981 */ /* 0x008ee2000c1e1900 */
[----:B------:R-:W1:Y:S03]  /*01a0*/  LDCU.64 UR16, c[0x0][0x4b8] ;  /* 0x00009700ff1077ac */ /* 0x000e660008000a00 */
[----:B------:R5:W3:Y:S01]  /*01b0*/  @P0 LDG.E R3, desc[UR26][R2.64] ;  /* 0x0000001a02030981 */ /* 0x000ae2000c1e1900 */
[----:B----4-:R-:W-:-:S04]  /*01c0*/  MOV R0, UR30 ;  /* 0x0000001e00007c02 */ /* 0x010fc80008000f00 */
[----:B------:R-:W-:-:S04]  /*01d0*/  IABS R0, R0 ;  /* 0x0000000000007213 */ /* 0x000fc80000000000 */
[----:B------:R-:W-:-:S13]  /*01e0*/  R2UR UR31, R0 ;  /* 0x00000000001f72ca */ /* 0x000fda00000e0000 */
[----:B------:R-:W4:Y:S01]  /*01f0*/  I2F.RP R0, UR31 ;  /* 0x0000001f00007d06 */ /* 0x000f220008209400 */
[----:B------:R-:W0:Y:S07]  /*0200*/  S2UR UR6, SR_CTAID.X ;  /* 0x00000000000679c3 */ /* 0x000e2e0000002500 */
[----:B----4-:R-:W5:Y:S02]  /*0210*/  MUFU.RCP R0, R0 ;  /* 0x0000000000007308 */ /* 0x010f640000001000 */
[----:B-----5:R-:W-:-:S06]  /*0220*/  IADD3 R2, PT, PT, R0, 0xffffffe, RZ ;  /* 0x0ffffffe00027810 */ /* 0x020fcc0007ffe0ff */
[----:B------:R-:W4:Y:S01]  /*0230*/  F2I.FTZ.U32.TRUNC.NTZ R2, R2 ;  /* 0x0000000200027305 */ /* 0x000f22000021f000 */
[----:B0-----:R-:W-:-:S04]  /*0240*/  UIMAD.WIDE.U32 UR4, UR6, UR12, URZ ;  /* 0x0000000c060472a5 */ /* 0x001fc8000f8e00ff */
[----:B------:R-:W-:-:S03]  /*0250*/  UIMAD UR19, UR6, UR13, UR5 ;  /* 0x0000000d061372a4 */ /* 0x000fc6000f8e0205 */
[----:B------:R-:W-:Y:S01]  /*0260*/  UMOV UR18, UR4 ;  /* 0x0000000400127c82 */ /* 0x000fe20008000000 */
[----:B----4-:R-:W-:Y:S01]  /*0270*/  R2UR UR5, R2 ;  /* 0x00000000020572ca */ /* 0x010fe200000e0000 */
[----:B------:R-:W-:Y:S02]  /*0280*/  UIMAD.WIDE.U32 UR18, UR10, UR14, UR18 ;  /* 0x0000000e0a1272a5 */ /* 0x000fe4000f8e0012 */
[----:B------:R-:W-:Y:S01]  /*0290*/  IABS R0, UR10 ;  /* 0x0000000a00007c13 */ /* 0x000fe20008000000 */
[----:B------:R-:W-:Y:S02]  /*02a0*/  UIMAD.WIDE.U32 UR8, UR6, UR20, URZ ;  /* 0x00000014060872a5 */ /* 0x000fe4000f8e00ff */
[----:B------:R-:W-:Y:S01]  /*02b0*/  UIMAD UR11, UR10, UR15, UR19 ;  /* 0x0000000f0a0b72a4 */ /* 0x000fe2000f8e0213 */
[----:B------:R-:W0:Y:S01]  /*02c0*/  LDCU.128 UR12, c[0x0][0x460] ;  /* 0x00008c00ff0c77ac */ /* 0x000e220008000c00 */
[----:B------:R-:W-:Y:S01]  /*02d0*/  R2UR UR29, R0 ;  /* 0x00000000001d72ca */ /* 0x000fe200000e0000 */
[----:B--2---:R-:W-:-:S04]  /*02e0*/  ULEA UR24, UR28, 0xfffffc00, 0xa ;  /* 0xfffffc001c187891 */ /* 0x004fc8000f8e50ff */
[----:B------:R-:W-:Y:S02]  /*02f0*/  UIADD3 UR4, UPT, UPT, URZ, -UR5, URZ ;  /* 0x80000005ff047290 */ /* 0x000fe4000fffe0ff */
[----:B------:R-:W-:Y:S02]  /*0300*/  UIMAD UR9, UR6, UR21, UR9 ;  /* 0x00000015060972a4 */ /* 0x000fe4000f8e0209 */
[----:B------:R-:W-:Y:S02]  /*0310*/  UIADD3 UR19, UP0, UPT, UR24, UR18, URZ ;  /* 0x0000001218137290 */ /* 0x000fe4000ff1e0ff */
[----:B------:R-:W-:Y:S01]  /*0320*/  UIMAD.WIDE.U32 UR20, UR10, UR22, UR8 ;  /* 0x000000160a1472a5 */ /* 0x000fe2000f8e0008 */
[----:B------:R-:W-:Y:S02]  /*0330*/  UMOV UR18, UR4 ;  /* 0x0000000400127c82 */ /* 0x000fe40008000000 */
[----:B------:R-:W-:Y:S01]  /*0340*/  UIMAD UR18, UR18, UR31, URZ ;  /* 0x0000001f121272a4 */ /* 0x000fe2000f8e02ff */
[----:B------:R-:W-:Y:S01]  /*0350*/  UMOV UR4, URZ ;  /* 0x000000ff00047c82 */ /* 0x000fe20008000000 */
[----:B------:R-:W-:-:S02]  /*0360*/  UIMAD UR7, UR10, UR23, UR21 ;  /* 0x000000170a0772a4 */ /* 0x000fc4000f8e0215 */
[----:B------:R-:W-:Y:S02]  /*0370*/  USHF.R.S32.HI UR25, URZ, 0x1f, UR24 ;  /* 0x0000001fff197899 */ /* 0x000fe40008011418 */
[----:B------:R-:W-:Y:S02]  /*0380*/  UIADD3 UR21, UP2, UPT, UR24, UR20, URZ ;  /* 0x0000001418157290 */ /* 0x000fe4000ff5e0ff */
[----:B------:R-:W-:Y:S02]  /*0390*/  UIMAD.WIDE.U32 UR4, UR5, UR18, UR4 ;  /* 0x00000012050472a5 */ /* 0x000fe4000f8e0004 */
[----:B------:R-:W-:Y:S02]  /*03a0*/  UIADD3.X UR7, UPT, UPT, UR25, UR7, URZ, UP2, !UPT ;  /* 0x0000000719077290 */ /* 0x000fe400097fe4ff */
[----:B------:R-:W-:Y:S02]  /*03b0*/  UIMAD.WIDE.U32 UR4, UR5, UR29, URZ ;  /* 0x0000001d050472a5 */ /* 0x000fe4000f8e00ff */
[----:B0-----:R-:W-:Y:S01]  /*03c0*/  ULEA UR20, UP3, UR21, UR14, 0x2 ;  /* 0x0000000e15147291 */ /* 0x001fe2000f8610ff */
[----:B------:R-:W0:Y:S01]  /*03d0*/  LDCU.64 UR22, c[0x0][0x498] ;  /* 0x00009300ff1677ac */ /* 0x000e220008000a00 */
[----:B------:R-:W-:-:S02]  /*03e0*/  ULEA UR18, UP1, UR19, UR12, 0x2 ;  /* 0x0000000c13127291 */ /* 0x000fc4000f8210ff */
[----:B------:R-:W-:Y:S02]  /*03f0*/  UIADD3.X UR11, UPT, UPT, UR25, UR11, URZ, UP0, !UPT ;  /* 0x0000000b190b7290 */ /* 0x000fe400087fe4ff */
[----:B------:R-:W-:Y:S02]  /*0400*/  ULEA.HI.X UR21, UR21, UR15, UR7, 0x2, UP3 ;  /* 0x0000000f15157291 */ /* 0x000fe400098f1407 */
[----:B------:R-:W-:Y:S01]  /*0410*/  ULEA.HI.X UR19, UR19, UR13, UR11, 0x2, UP1 ;  /* 0x0000000d13137291 */ /* 0x000fe200088f140b */
[----:B------:R-:W-:Y:S01]  /*0420*/  UMOV UR7, UR5 ;  /* 0x0000000500077c82 */ /* 0x000fe20008000000 */
[----:B------:R-:W2:Y:S01]  /*0430*/  LDCU.64 UR8, c[0x0][0x3b0] ;  /* 0x00007600ff0877ac */ /* 0x000ea20008000a00 */
[----:B------:R-:W-:Y:S01]  /*0440*/  UIADD3 UR11, UPT, UPT, -UR7, URZ, URZ ;  /* 0x000000ff070b7290 */ /* 0x000fe2000fffe1ff */
[----:B------:R-:W4:Y:S03]  /*0450*/  LDCU.64 UR14, c[0x0][0x3c8] ;  /* 0x00007900ff0e77ac */ /* 0x000f260008000a00 */
[----:B------:R-:W-:-:S04]  /*0460*/  UIMAD UR11, UR31, UR11, UR29 ;  /* 0x0000000b1f0b72a4 */ /* 0x000fc8000f8e021d */
[----:B------:R-:W-:Y:S02]  /*0470*/  UISETP.GT.U32.AND UP2, UPT, UR31, UR11, UPT ;  /* 0x0000000b1f00728c */ /* 0x000fe4000bf44070 */
[----:B0-----:R-:W-:Y:S02]  /*0480*/  UIMAD.WIDE.U32 UR4, UR6, UR22, URZ ;  /* 0x00000016060472a5 */ /* 0x001fe4000f8e00ff */
[----:B--2---:R-:W-:Y:S02]  /*0490*/  UIMAD.WIDE.U32 UR12, UR6, UR8, URZ ;  /* 0x00000008060c72a5 */ /* 0x004fe4000f8e00ff */
[----:B------:R-:W-:-:S05]  /*04a0*/  UIMAD UR5, UR6, UR23, UR5 ;  /* 0x00000017060572a4 */ /* 0x000fca000f8e0205 */
[----:B------:R-:W-:Y:S02]  /*04b0*/  @!UP2 UIADD3 UR11, UPT, UPT, UR11, -UR31, URZ ;  /* 0x8000001f0b0ba290 */ /* 0x000fe4000fffe0ff */
[----:B-1----:R-:W-:Y:S02]  /*04c0*/  UIMAD.WIDE.U32 UR4, UR10, UR32, UR4 ;  /* 0x000000200a0472a5 */ /* 0x002fe4000f8e0004 */
[----:B------:R-:W-:Y:S02]  /*04d0*/  UIMAD UR13, UR6, UR9, UR13 ;  /* 0x00000009060d72a4 */ /* 0x000fe4000f8e020d */
[----:B------:R-:W-:Y:S01]  /*04e0*/  UISETP.GE.U32.AND UP0, UPT, UR11, UR31, UPT ;  /* 0x0000001f0b00728c */ /* 0x000fe2000bf06070 */
[----:B------:R-:W0:Y:S01]  /*04f0*/  LDCU.64 UR8, c[0x0][0x528] ;  /* 0x0000a500ff0877ac */ /* 0x000e220008000a00 */
[----:B------:R-:W-:Y:S02]  /*0500*/  UIMAD UR23, UR10, UR33, UR5 ;  /* 0x000000210a1772a4 */ /* 0x000fe4000f8e0205 */
[----:B------:R-:W-:-:S02]  /*0510*/  ULOP3.LUT UR5, UR10, UR30, URZ, 0x3c, !UPT ;  /* 0x0000001e0a057292 */ /* 0x000fc4000f8e3cff */
[----:B------:R-:W-:Y:S02]  /*0520*/  @!UP2 UIADD3 UR7, UPT, UPT, UR7, 0x1, URZ ;  /* 0x000000010707a890 */ /* 0x000fe4000fffe0ff */
[----:B------:R-:W-:Y:S02]  /*0530*/  UISETP.GE.AND UP2, UPT, UR5, URZ, UPT ;  /* 0x000000ff0500728c */ /* 0x000fe4000bf46270 */
[----:B------:R-:W-:Y:S02]  /*0540*/  UISETP.NE.AND UP1, UPT, UR30, URZ, UPT ;  /* 0x000000ff1e00728c */ /* 0x000fe4000bf25270 */
[----:B------:R-:W-:Y:S01]  /*0550*/  @UP0 UIADD3 UR7, UPT, UPT, UR7, 0x1, URZ ;  /* 0x0000000107070890 */ /* 0x000fe2000fffe0ff */
[----:B------:R-:W1:Y:S01]  /*0560*/  LDCU.64 UR32, c[0x0][0x4c0] ;  /* 0x00009800ff2077ac */ /* 0x000e620008000a00 */
[----:B------:R-:W-:Y:S02]  /*0570*/  UISETP.NE.U32.AND UP0, UPT, UR34, URZ, UPT ;  /* 0x000000ff2200728c */ /* 0x000fe4000bf05070 */
[----:B------:R-:W-:-:S02]  /*0580*/  UIADD3 UR4, UP3, UPT, UR24, UR4, URZ ;  /* 0x0000000418047290 */ /* 0x000fc4000ff7e0ff */
[----:B------:R-:W-:Y:S02]  /*0590*/  UISETP.NE.AND.EX UP0, UPT, UR35, URZ, UPT, UP0 ;  /* 0x000000ff2300728c */ /* 0x000fe4000bf05300 */
[----:B------:R-:W-:Y:S02]  /*05a0*/  @!UP2 UIADD3 UR7, UPT, UPT, -UR7, URZ, URZ ;  /* 0x000000ff0707a290 */ /* 0x000fe4000fffe1ff */
[----:B------:R-:W-:Y:S02]  /*05b0*/  UIADD3.X UR23, UPT, UPT, UR25, UR23, URZ, UP3, !UPT ;  /* 0x0000001719177290 */ /* 0x000fe40009ffe4ff */
[----:B0-----:R-:W-:Y:S02]  /*05c0*/  ULEA UR22, UP2, UR4, UR8, 0x2 ;  /* 0x0000000804167291 */ /* 0x001fe4000f8410ff */
[----:B------:R-:W-:Y:S02]  /*05d0*/  @!UP1 ULOP3.LUT UR7, URZ, UR30, URZ, 0x33, !UPT ;  /* 0x0000001eff079292 */ /* 0x000fe4000f8e33ff */
[----:B------:R-:W-:-:S02]  /*05e0*/  ULEA.HI.X UR23, UR4, UR9, UR23, 0x2, UP2 ;  /* 0x0000000904177291 */ /* 0x000fc400090f1417 */
[----:B------:R-:W-:Y:S01]  /*05f0*/  USHF.R.S32.HI UR4, URZ, 0x1f, UR7 ;  /* 0x0000001fff047899 */ /* 0x000fe20008011407 */
[----:B------:R-:W0:Y:S01]  /*0600*/  @UP0 LDCU UR11, c[0x0][0x384] ;  /* 0x00007080ff0b07ac */ /* 0x000e220008000800 */
[----:B----4-:R-:W-:Y:S02]  /*0610*/  UIMAD.WIDE.U32 UR12, UR7, UR14, UR12 ;  /* 0x0000000e070c72a5 */ /* 0x010fe4000f8e000c */
[----:B------:R-:W-:Y:S02]  /*0620*/  UIMAD UR5, UR4, UR14, URZ ;  /* 0x0000000e040572a4 */ /* 0x000fe4000f8e02ff */
[----:B-1----:R-:W-:Y:S02]  /*0630*/  UIMAD UR9, UR4, UR32, URZ ;  /* 0x00000020040972a4 */ /* 0x002fe4000f8e02ff */
[----:B------:R-:W-:Y:S02]  /*0640*/  UIMAD UR8, UR7, UR15, UR5 ;  /* 0x0000000f070872a4 */ /* 0x000fe4000f8e0205 */
[----:B------:R-:W-:-:S02]  /*0650*/  UIMAD.WIDE.U32 UR4, UR7, UR32, URZ ;  /* 0x00000020070472a5 */ /* 0x000fc4000f8e00ff */
[----:B------:R-:W-:Y:S01]  /*0660*/  UIMAD UR9, UR7, UR33, UR9 ;  /* 0x00000021070972a4 */ /* 0x000fe2000f8e0209 */
[----:B------:R-:W1:Y:S01]  /*0670*/  LDCU.64 UR14, c[0x0][0x538] ;  /* 0x0000a700ff0e77ac */ /* 0x000e620008000a00 */
[----:B------:R-:W-:Y:S01]  /*0680*/  ULEA UR7, UR28, 0xfffff800, 0xb ;  /* 0xfffff8001c077891 */ /* 0x000fe2000f8e58ff */
[----:B------:R-:W2:Y:S01]  /*0690*/  @UP0 LDCU UR29, c[0x0][0x38c] ;  /* 0x00007180ff1d07ac */ /* 0x000ea20008000800 */
[----:B------:R-:W4:Y:S02]  /*06a0*/  LDCU.64 UR30, c[0x0][0x448] ;  /* 0x00008900ff1e77ac */ /* 0x000f240008000a00 */
[----:B------:R-:W-:Y:S02]  /*06b0*/  UIADD3 UR25, UP1, UPT, UR7, UR12, URZ ;  /* 0x0000000c07197290 */ /* 0x000fe4000ff3e0ff */
[----:B------:R-:W-:Y:S02]  /*06c0*/  UIADD3 UR8, UPT, UPT, UR13, UR8, URZ ;  /* 0x000000080d087290 */ /* 0x000fe4000fffe0ff */
[----:B------:R-:W-:Y:S01]  /*06d0*/  USHF.R.U64 UR16, UR16, 0x1, UR17 ;  /* 0x0000000110107899 */ /* 0x000fe20008001211 */
[----:B------:R-:W5:Y:S01]  /*06e0*/  @UP0 LDCU.64 UR12, c[0x0][0x480] ;  /* 0x00009000ff0c07ac */ /* 0x000f620008000a00 */
[----:B------:R-:W-:-:S02]  /*06f0*/  USHF.R.U32.HI UR17, URZ, 0x1, UR17 ;  /* 0x00000001ff117899 */ /* 0x000fc40008011611 */
[----:B------:R-:W-:Y:S02]  /*0700*/  UIADD3 UR5, UPT, UPT, UR5, UR9, URZ ;  /* 0x0000000905057290 */ /* 0x000fe4000fffe0ff */
[----:B------:R-:W-:Y:S02]  /*0710*/  ULEA.HI.X.SX32 UR7, UR7, UR8, 0x1, UP1 ;  /* 0x0000000807077291 */ /* 0x000fe400088f0eff */
[----:B------:R-:W-:Y:S02]  /*0720*/  UIMAD UR9, UR17, UR6, URZ ;  /* 0x00000006110972a4 */ /* 0x000fe4000f8e02ff */
[----:B0-----:R-:W-:Y:S02]  /*0730*/  @UP0 UIMAD UR8, UR6, UR11, UR10 ;  /* 0x0000000b060802a4 */ /* 0x001fe4000f8e020a */
[----:B------:R-:W-:Y:S02]  /*0740*/  UIMAD.WIDE.U32 UR16, UR6, UR16, UR4 ;  /* 0x00000010061072a5 */ /* 0x000fe4000f8e0004 */
[----:B------:R-:W-:-:S02]  /*0750*/  @UP0 UIMAD UR8, UR8, UR28, URZ ;  /* 0x0000001c080802a4 */ /* 0x000fc4000f8e02ff */
[----:B------:R-:W-:Y:S02]  /*0760*/  UIADD3 UR4, UPT, UPT, UR17, UR9, URZ ;  /* 0x0000000911047290 */ /* 0x000fe4000fffe0ff */
[----:B-1----:R-:W-:Y:S02]  /*0770*/  ULEA UR11, UP1, UR16, UR14, 0x3 ;  /* 0x0000000e100b7291 */ /* 0x002fe4000f8218ff */
        /* <DEDUP_REMOVED lines=10> */
[----:B------:R-:W-:Y:S02]  /*0820*/  MOV R5, RZ ;  /* 0x000000ff00057202 */ /* 0x000fe40000000f00 */
[----:B---3--:R-:W-:Y:S02]  /*0830*/  @P1 R2UR UR7, R4 ;  /* 0x00000000040712ca */ /* 0x008fe400000e0000 */
[----:B------:R-:W-:Y:S01]  /*0840*/  @P0 R2UR UR6, R3 ;  /* 0x00000000030602ca */ /* 0x000fe200000e0000 */
[----:B------:R-:W-:Y:S01]  /*0850*/  HFMA2 R3, -RZ, RZ, 0, 0 ;  /* 0x00000000ff037431 */ /* 0x000fe200000001ff */
[----:B------:R-:W-:-:S13]  /*0860*/  BRA.U !UP0, `(.L_x_10930) ;  /* 0x0000009d08a87547 */ /* 0x000fda000b800000 */
        /* <DEDUP_REMOVED lines=8> */
[C---:B------:R-:W-:Y:S02]  /*08f0*/  LOP3.LUT R2, R6.reuse, 0x1f, RZ, 0xc0, !PT ;  /* 0x0000001f06027812 */ /* 0x040fe400078ec0ff */
[----:B------:R-:W-:-:S02]  /*0900*/  LOP3.LUT R4, R6, 0x3e0, RZ, 0xc0, !PT ;  /* 0x000003e006047812 */ /* 0x000fc400078ec0ff */
[----:B------:R-:W-:Y:S02]  /*0910*/  LEA R6, R6, UR8, 0x4 ;  /* 0x0000000806067c11 */ /* 0x000fe4000f8e20ff */
[----:B--2---:R-:W-:-:S07]  /*0920*/  LOP3.LUT R14, R0, 0xf80, RZ, 0xc0, !PT ;  /* 0x00000f80000e7812 */ /* 0x004fce00078ec0ff */
.L_x_11031:
[----:B------:R-:W0:Y:S01]  /*0930*/  S2R R7, SR_TID.X ;  /* 0x0000000000077919 */ /* 0x000e220000002100 */
[----:B------:R-:W-:Y:S02]  /*0940*/  MOV R10, UR18 ;  /* 0x00000012000a7c02 */ /* 0x000fe40008000f00 */
[----:B------:R-:W-:Y:S01]  /*0950*/  MOV R11, UR19 ;  /* 0x00000013000b7c02 */ /* 0x000fe20008000f00 */
[----:B------:R-:W-:Y:S08]  /*0960*/  BAR.SYNC.DEFER_BLOCKING 0x0 ;  /* 0x0000000000007b1d */ /* 0x000ff00000010000 */
[----:B-1----:R-:W1:Y:S01]  /*0970*/  S2UR UR9, SR_CgaCtaId ;  /* 0x00000000000979c3 */ /* 0x002e620000008800 */
[----:B------:R-:W2:Y:S01]  /*0980*/  S2R R9, SR_LANEID ;  /* 0x0000000000097919 */ /* 0x000ea20000000000 */
[----:B------:R-:W-:Y:S01]  /*0990*/  UMOV UR8, 0x400 ;  /* 0x0000040000087882 */ /* 0x000fe20000000000 */
[----:B------:R-:W-:Y:S01]  /*09a0*/  MOV R20, UR20 ;  /* 0x0000001400147c02 */ /* 0x000fe20008000f00 */
[----:B------:R-:W3:Y:S01]  /*09b0*/  LDCU.128 UR12, c[0x0][0x410] ;  /* 0x00008200ff0c77ac */ /* 0x000ee20008000c00 */
[----:B------:R-:W-:-:S03]  /*09c0*/  MOV R21, UR21 ;  /* 0x0000001500157c02 */ /* 0x000fc60008000f00 */
[----:B------:R-:W3:Y:S01]  /*09d0*/  S2UR UR34, SR_CTAID.X ;  /* 0x00000000002279c3 */ /* 0x000ee20000002500 */
[----:B------:R-:W4:Y:S01]  /*09e0*/  LDCU.64 UR30, c[0x0][0x488] ;  /* 0x00009100ff1e77ac */ /* 0x000f220008000a00 */
[----:B------:R-:W5:Y:S01]  /*09f0*/  LDCU.64 UR32, c[0x0][0x490] ;  /* 0x00009200ff2077ac */ /* 0x000f620008000a00 */
[----:B0-----:R-:W-:-:S05]  /*0a00*/  LOP3.LUT R0, R14, 0x1f, R7, 0xf8, !PT ;  /* 0x0000001f0e007812 */ /* 0x001fca00078ef807 */
[----:B------:R-:W-:-:S05]  /*0a10*/  IMAD.WIDE.U32 R10, R0, 0x10, R10 ;  /* 0x00000010000a7825 */ /* 0x000fca00078e000a */
[----:B------:R-:W4:Y:S04]  /*0a20*/  LDG.E.128 R16, desc[UR26][R10.64] ;  /* 0x0000001a0a107981 */ /* 0x000f28000c1e1d00 */
[----:B------:R-:W5:Y:S04]  /*0a30*/  LDG.E.128 R24, desc[UR26][R10.64+0x200] ;  /* 0x0002001a0a187981 */ /* 0x000f68000c1e1d00 */
[----:B------:R-:W3:Y:S04]  /*0a40*/  LDG.E.128 R28, desc[UR26][R10.64+0x400] ;  /* 0x0004001a0a1c7981 */ /* 0x000ee8000c1e1d00 */
[----:B------:R0:W3:Y:S01]  /*0a50*/  LDG.E.128 R32, desc[UR26][R10.64+0x600] ;  /* 0x0006001a0a207981 */ /* 0x0000e2000c1e1d00 */
[----:B-1----:R-:W-:Y:S01]  /*0a60*/  ULEA UR8, UR9, UR8, 0x18 ;  /* 0x0000000809087291 */ /* 0x002fe2000f8ec0ff */
[-C--:B--2---:R-:W-:Y:S01]  /*0a70*/  IADD3 R13, PT, PT, R14, R9.reuse, RZ ;  /* 0x000000090e0d7210 */ /* 0x084fe20007ffe0ff */
[----:B------:R-:W-:Y:S01]  /*0a80*/  IMAD.WIDE.U32 R20, R0, 0x10, R20 ;  /* 0x0000001000147825 */ /* 0x000fe200078e0014 */
[----:B------:R-:W-:-:S03]  /*0a90*/  IADD3 R57, PT, PT, R4, R9, RZ ;  /* 0x0000000904397210 */ /* 0x000fc60007ffe0ff */
[----:B------:R-:W-:-:S04]  /*0aa0*/  MOV R122, UR8 ;  /* 0x00000008007a7c02 */ /* 0x000fc80008000f00 */
[-C--:B------:R-:W-:Y:S02]  /*0ab0*/  LEA R8, R13, R122.reuse, 0x4 ;  /* 0x0000007a0d087211 */ /* 0x080fe400078e20ff */
[----:B0-----:R-:W-:-:S03]  /*0ac0*/  LEA R10, R57, R122, 0x6 ;  /* 0x0000007a390a7211 */ /* 0x001fc600078e30ff */
[----:B----4-:R-:W-:Y:S04]  /*0ad0*/  STS.128 [R8], R16 ;  /* 0x0000001008007388 */ /* 0x010fe80000000c00 */
[----:B-----5:R-:W-:Y:S04]  /*0ae0*/  STS.128 [R8+0x200], R24 ;  /* 0x0002001808007388 */ /* 0x020fe80000000c00 */
[----:B---3--:R-:W-:Y:S04]  /*0af0*/  STS.128 [R8+0x400], R28 ;  /* 0x0004001c08007388 */ /* 0x008fe80000000c00 */
        /* <DEDUP_REMOVED lines=10> */
[----:B------:R-:W5:Y:S01]  /*0ba0*/  LDG.E.128 R44, desc[UR26][R20.64+0x600] ;  /* 0x0006001a142c7981 */ /* 0x000f62000c1e1d00 */
[----:B------:R-:W-:-:S02]  /*0bb0*/  MOV R28, UR22 ;  /* 0x00000016001c7c02 */ /* 0x000fc40008000f00 */
[----:B------:R-:W-:-:S03]  /*0bc0*/  MOV R29, UR23 ;  /* 0x00000017001d7c02 */ /* 0x000fc60008000f00 */
[----:B------:R-:W-:Y:S01]  /*0bd0*/  IMAD.WIDE.U32 R28, R0, 0x10, R28 ;  /* 0x00000010001c7825 */ /* 0x000fe200078e001c */
[----:B--2---:R-:W-:Y:S04]  /*0be0*/  STS.128 [R8], R36 ;  /* 0x0000002408007388 */ /* 0x004fe80000000c00 */
[----:B---3--:R-:W-:Y:S04]  /*0bf0*/  STS.128 [R8+0x200], R40 ;  /* 0x0002002808007388 */ /* 0x008fe80000000c00 */
        /* <DEDUP_REMOVED lines=11> */
[----:B0-----:R-:W5:Y:S01]  /*0cb0*/  LDG.E.128 R44, desc[UR26][R28.64+0x600] ;  /* 0x0006001a1c2c7981 */ /* 0x001f62000c1e1d00 */
        /* <DEDUP_REMOVED lines=24> */
[----:B------:R-:W4:Y:S04]  /*0e40*/  LDG.E.128 R72, desc[UR26][R40.64] ;  /* 0x0000001a28487981 */ /* 0x000f28000c1e1d00 */
[----:B------:R-:W5:Y:S04]  /*0e50*/  LDG.E.128 R80, desc[UR26][R40.64+0x200] ;  /* 0x0002001a28507981 */ /* 0x000f68000c1e1d00 */
[----:B------:R-:W3:Y:S04]  /*0e60*/  LDG.E.128 R84, desc[UR26][R40.64+0x400] ;  /* 0x0004001a28547981 */ /* 0x000ee8000c1e1d00 */
[----:B------:R-:W3:Y:S01]  /*0e70*/  LDG.E.128 R88, desc[UR26][R40.64+0x600] ;  /* 0x0006001a28587981 */ /* 0x000ee2000c1e1d00 */
        /* <DEDUP_REMOVED lines=8> */
[----:B--2---:R-:W-:Y:S01]  /*0f00*/  MOV R52, UR13 ;  /* 0x0000000d00347c02 */ /* 0x004fe20008000f00 */
[----:B------:R-:W0:Y:S03]  /*0f10*/  LDCU.64 UR30, c[0x0][0x558] ;  /* 0x0000ab00ff1e77ac */ /* 0x000e260008000a00 */
[----:B------:R-:W-:Y:S01]  /*0f20*/  MOV R53, UR12 ;  /* 0x0000000c00357c02 */ /* 0x000fe20008000f00 */
[----:B------:R-:W2:Y:S02]  /*0f30*/  LDCU.64 UR14, c[0x0][0x508] ;  /* 0x0000a100ff0e77ac */ /* 0x000ea40008000a00 */
[----:B------:R-:W-:Y:S01]  /*0f40*/  IMAD.WIDE.U32 R52, R0, 0x10, R52 ;  /* 0x0000001000347825 */ /* 0x000fe200078e0034 */
[----:B----4-:R4:W-:Y:S04]  /*0f50*/  STS.128 [R8], R72 ;  /* 0x0000004808007388 */ /* 0x0109e80000000c00 */
[----:B-----5:R5:W-:Y:S04]  /*0f60*/  STS.128 [R8+0x200], R80 ;  /* 0x0002005008007388 */ /* 0x020be80000000c00 */
[----:B---3--:R-:W-:Y:S04]  /*0f70*/  STS.128 [R8+0x400], R84 ;  /* 0x0004005408007388 */ /* 0x008fe80000000c00 */
[----:B------:R-:W-:Y:S01]  /*0f80*/  STS.128 [R8+0x600], R88 ;  /* 0x0006005808007388 */ /* 0x000fe20000000c00 */
[----:B------:R-:W-:-:S03]  /*0f90*/  NOP ;  /* 0x0000000000007918 */ /* 0x000fc60000000000 */
[----:B------:R-:W3:Y:S04]  /*0fa0*/  LDS.128 R68, [R10] ;  /* 0x000000000a447984 */ /* 0x000ee80000000c00 */
[----:B------:R-:W-:Y:S04]  /*0fb0*/  LDS.128 R48, [R10+0x10] ;  /* 0x000010000a307984 */ /* 0x000fe80000000c00 */
[----:B------:R-:W1:Y:S04]  /*0fc0*/  LDS.128 R40, [R10+0x20] ;  /* 0x000020000a287984 */ /* 0x000e680000000c00 */
[----:B------:R-:W0:Y:S01]  /*0fd0*/  LDS.128 R44, [R10+0x30] ;  /* 0x000030000a2c7984 */ /* 0x000e220000000c00 */
[----:B------:R-:W-:Y:S06]  /*0fe0*/  BAR.SYNC.DEFER_BLOCKING 0x0 ;  /* 0x0000000000007b1d */ /* 0x000fec0000010000 */
[----:B------:R-:W2:Y:S04]  /*0ff0*/  LDG.E.128 R76, desc[UR26][R52.64] ;  /* 0x0000001a344c7981 */ /* 0x000ea8000c1e1d00 */
[----:B------:R-:W2:Y:S04]  /*1000*/  LDG.E.128 R64, desc[UR26][R52.64+0x200] ;  /* 0x0002001a34407981 */ /* 0x000ea8000c1e1d00 */
[----:B----4-:R-:W4:Y:S04]  /*1010*/  LDG.E.128 R72, desc[UR26][R52.64+0x400] ;  /* 0x0004001a34487981 */ /* 0x010f28000c1e1d00 */
[----:B-----5:R5:W4:Y:S01]  /*1020*/  LDG.E.128 R80, desc[UR26][R52.64+0x600] ;  /* 0x0006001a34507981 */ /* 0x020b22000c1e1d00 */
[----:B---3--:R-:W-:Y:S01]  /*1030*/  FMUL.FTZ R54, R69, -1.4426950216293334961 ;  /* 0xbfb8aa3b45367820 */ /* 0x008fe20000410000 */
[----:B------:R-:W-:Y:S01]  /*1040*/  FMUL.FTZ R55, R70, -1.4426950216293334961 ;  /* 0xbfb8aa3b46377820 */ /* 0x000fe20000410000 */
[----:B------:R-:W-:Y:S01]  /*1050*/  FMUL.FTZ R11, R68, -1.4426950216293334961 ;  /* 0xbfb8aa3b440b7820 */ /* 0x000fe20000410000 */
[----:B------:R-:W-:Y:S01]  /*1060*/  FMUL.FTZ R56, R71, -1.4426950216293334961 ;  /* 0xbfb8aa3b47387820 */ /* 0x000fe20000410000 */
[----:B-1----:R-:W-:Y:S01]  /*1070*/  FMUL.FTZ R84, R40, -1.4426950216293334961 ;  /* 0xbfb8aa3b28547820 */ /* 0x002fe20000410000 */
[----:B------:R-:W-:Y:S01]  /*1080*/  FMUL.FTZ R87, R43, -1.4426950216293334961 ;  /* 0xbfb8aa3b2b577820 */ /* 0x000fe20000410000 */
[----:B------:R-:W1:Y:S01]  /*1090*/  MUFU.EX2 R54, R54 ;  /* 0x0000003600367308 */ /* 0x000e620000000800 */
[----:B0-----:R-:W-:Y:S01]  /*10a0*/  FMUL.FTZ R90, R47, -1.4426950216293334961 ;  /* 0xbfb8aa3b2f5a7820 */ /* 0x001fe20000410000 */
[----:B------:R-:W-:Y:S01]  /*10b0*/  FMUL.FTZ R85, R41, -1.4426950216293334961 ;  /* 0xbfb8aa3b29557820 */ /* 0x000fe20000410000 */
[----:B-----5:R-:W-:Y:S01]  /*10c0*/  FMUL.FTZ R52, R50, -1.4426950216293334961 ;  /* 0xbfb8aa3b32347820 */ /* 0x020fe20000410000 */
        /* <DEDUP_REMOVED lines=9> */
[----:B--2---:R-:W-:Y:S01]  /*1160*/  UIMAD.WIDE.U32 UR12, UR34, UR14, UR8 ;  /* 0x0000000e220c72a5 */ /* 0x004fe2000f8e0008 */
[----:B-1----:R-:W-:-:S02]  /*1170*/  FADD.FTZ R54, R54, 1 ;  /* 0x3f80000036367421 */ /* 0x002fc40000010000 */
[----:B------:R1:W2:Y:S01]  /*1180*/  MUFU.EX2 R91, R53 ;  /* 0x00000035005b7308 */ /* 0x0002a20000000800 */
        /* <DEDUP_REMOVED lines=8> */
[----:B------:R-:W1:Y:S01]  /*1210*/  MUFU.EX2 R95, R87 ;  /* 0x00000057005f7308 */ /* 0x000e620000000800 */
[----:B------:R-:W-:Y:S01]  /*1220*/  ULEA UR13, UP0, UR12, UR30, 0x2 ;  /* 0x0000001e0c0d7291 */ /* 0x000fe2000f8010ff */
[----:B--2---:R-:W-:Y:S02]  /*1230*/  FADD.FTZ R91, R91, 1 ;  /* 0x3f8000005b5b7421 */ /* 0x004fe40000010000 */
[----:B------:R2:W5:Y:S01]  /*1240*/  MUFU.EX2 R121, R90 ;  /* 0x0000005a00797308 */ /* 0x0005620000000800 */
[----:B------:R-:W-:Y:S01]  /*1250*/  ULEA.HI.X UR12, UR12, UR31, UR14, 0x2, UP0 ;  /* 0x0000001f0c0c7291 */ /* 0x000fe200080f140e */
[----:B0-----:R-:W-:Y:S01]  /*1260*/  FADD.FTZ R56, R56, 1 ;  /* 0x3f80000038387421 */ /* 0x001fe20000010000 */
[----:B------:R-:W-:Y:S01]  /*1270*/  UISETP.NE.U32.AND UP0, UPT, UR32, URZ, UPT ;  /* 0x000000ff2000728c */ /* 0x000fe2000bf05070 */
[----:B------:R-:W0:Y:S01]  /*1280*/  MUFU.EX2 R120, R53 ;  /* 0x0000003500787308 */ /* 0x000e220000000800 */
[----:B---3--:R-:W-:Y:S02]  /*1290*/  FADD.FTZ R92, R92, 1 ;  /* 0x3f8000005c5c7421 */ /* 0x008fe40000010000 */
[----:B------:R-:W-:Y:S01]  /*12a0*/  UISETP.NE.AND.EX UP0, UPT, UR33, URZ, UPT, UP0 ;  /* 0x000000ff2100728c */ /* 0x000fe2000bf05300 */
[----:B------:R-:W3:Y:S01]  /*12b0*/  MUFU.RCP R84, R54 ;  /* 0x0000003600547308 */ /* 0x000ee20000001000 */
[----:B--2---:R-:W-:Y:S01]  /*12c0*/  FADD.FTZ R90, R52, 1 ;  /* 0x3f800000345a7421 */ /* 0x004fe20000010000 */
[----:B-1----:R-:W-:Y:S01]  /*12d0*/  FADD.FTZ R95, R95, 1 ;  /* 0x3f8000005f5f7421 */ /* 0x002fe20000010000 */
[----:B-----5:R-:W-:-:S05]  /*12e0*/  FADD.FTZ R121, R121, 1 ;  /* 0x3f80000079797421 */ /* 0x020fca0000010000 */
[----:B------:R-:W1:Y:S01]  /*12f0*/  MUFU.RCP R87, R55 ;  /* 0x0000003700577308 */ /* 0x000e620000001000 */
[----:B0-----:R-:W-:-:S07]  /*1300*/  FADD.FTZ R120, R120, 1 ;  /* 0x3f80000078787421 */ /* 0x001fce0000010000 */
[----:B------:R0:W2:Y:S01]  /*1310*/  MUFU.EX2 R93, R85 ;  /* 0x00000055005d7308 */ /* 0x0000a20000000800 */
[----:B---3--:R-:W-:-:S03]  /*1320*/  FMUL.FTZ R96, R69, R84 ;  /* 0x0000005445607220 */ /* 0x008fc60000410000 */
[----:B------:R-:W3:Y:S04]  /*1330*/  MUFU.EX2 R58, R58 ;  /* 0x0000003a003a7308 */ /* 0x000ee80000000800 */
[----:B------:R5:W-:Y:S01]  /*1340*/  MUFU.EX2 R94, R86 ;  /* 0x00000056005e7308 */ /* 0x000be20000000800 */
[----:B-1----:R-:W-:-:S03]  /*1350*/  FMUL.FTZ R99, R70, R87 ;  /* 0x0000005746637220 */ /* 0x002fc60000410000 */
[----:B0-----:R0:W1:Y:S01]  /*1360*/  MUFU.RCP R85, R11 ;  /* 0x0000000b00557308 */ /* 0x0010620000001000 */
[----:B--2---:R-:W-:Y:S01]  /*1370*/  FADD.FTZ R93, R93, 1 ;  /* 0x3f8000005d5d7421 */ /* 0x004fe20000010000 */
[----:B---3--:R-:W-:-:S06]  /*1380*/  FADD.FTZ R58, R58, 1 ;  /* 0x3f8000003a3a7421 */ /* 0x008fcc0000010000 */
[----:B-----5:R2:W3:Y:S01]  /*1390*/  MUFU.RCP R86, R56 ;  /* 0x0000003800567308 */ /* 0x0204e20000001000 */
[----:B0-----:R-:W-:Y:S01]  /*13a0*/  FADD.FTZ R11, R12, UR7 ;  /* 0x000000070c0b7e21 */ /* 0x001fe20008010000 */
[----:B------:R-:W-:Y:S01]  /*13b0*/  FADD.FTZ R12, R13, UR7 ;  /* 0x000000070d0c7e21 */ /* 0x000fe20008010000 */
        /* <DEDUP_REMOVED lines=15> */
[----:B-1----:R-:W-:Y:S01]  /*14b0*/  FADD.FTZ R27, -R85, 1 ;  /* 0x3f800000551b7421 */ /* 0x002fe20000010100 */
[----:B------:R1:W-:Y:S01]  /*14c0*/  MUFU.EX2 R101, R89 ;  /* 0x0000005900657308 */ /* 0x0003e20000000800 */
[----:B--2---:R-:W-:Y:S01]  /*14d0*/  FADD.FTZ R56, -R84, 1 ;  /* 0x3f80000054387421 */ /* 0x004fe20000010100 */
[----:B------:R-:W-:Y:S01]  /*14e0*/  FMUL.FTZ R97, R68, R85 ;  /* 0x0000005544617220 */ /* 0x000fe20000410000 */
[----:B0-----:R-:W-:Y:S01]  /*14f0*/  FADD.FTZ R59, R59, 1 ;  /* 0x3f8000003b3b7421 */ /* 0x001fe20000010000 */
[----:B---3--:R-:W-:Y:S01]  /*1500*/  FMUL.FTZ R98, R71, R86 ;  /* 0x0000005647627220 */ /* 0x008fe20000410000 */
[----:B------:R0:W2:Y:S01]  /*1510*/  MUFU.EX2 R100, R88 ;  /* 0x0000005800647308 */ /* 0x0000a20000000800 */
[----:B------:R-:W-:-:S03]  /*1520*/  FADD.FTZ R94, R94, 1 ;  /* 0x3f8000005e5e7421 */ /* 0x000fc60000010000 */
[----:B-1----:R1:W3:Y:S08]  /*1530*/  MUFU.RCP R89, R58 ;  /* 0x0000003a00597308 */ /* 0x0022f00000001000 */
[----:B0-----:R0:W5:Y:S01]  /*1540*/  MUFU.RCP R88, R59 ;  /* 0x0000003b00587308 */ /* 0x0011620000001000 */
[----:B-1----:R-:W-:-:S07]  /*1550*/  FADD.FTZ R58, -R86, 1 ;  /* 0x3f800000563a7421 */ /* 0x002fce0000010100 */
[----:B------:R-:W1:Y:S01]  /*1560*/  MUFU.RCP R102, R91 ;  /* 0x0000005b00667308 */ /* 0x000e620000001000 */
[----:B0-----:R-:W-:-:S07]  /*1570*/  FMUL.FTZ R59, R62, R99 ;  /* 0x000000633e3b7220 */ /* 0x001fce0000410000 */
[----:B------:R-:W0:Y:S08]  /*1580*/  MUFU.RCP R103, R90 ;  /* 0x0000005a00677308 */ /* 0x000e300000001000 */
[----:B------:R-:W-:Y:S08]  /*1590*/  MUFU.RCP R126, R93 ;  /* 0x0000005d007e7308 */ /* 0x000ff00000001000 */
[----:B------:R-:W-:Y:S08]  /*15a0*/  MUFU.RCP R127, R94 ;  /* 0x0000005e007f7308 */ /* 0x000ff00000001000 */
[----:B------:R-:W0:Y:S08]  /*15b0*/  MUFU.RCP R128, R95 ;  /* 0x0000005f00807308 */ /* 0x000e300000001000 */
[----:B------:R-:W0:Y:S08]  /*15c0*/  MUFU.RCP R125, R92 ;  /* 0x0000005c007d7308 */ /* 0x000e300000001000 */
[----:B------:R-:W-:Y:S08]  /*15d0*/  MUFU.RCP R131, R120 ;  /* 0x0000007800837308 */ /* 0x000ff00000001000 */
[----:B------:R0:W-:Y:S01]  /*15e0*/  MUFU.RCP R132, R121 ;  /* 0x0000007900847308 */ /* 0x0001e20000001000 */
[----:B------:R3:W-:Y:S04]  /*15f0*/  STS.128 [R8], R76 ;  /* 0x0000004c08007388 */ /* 0x0007e80000000c00 */
[----:B------:R-:W-:Y:S04]  /*1600*/  STS.128 [R8+0x200], R64 ;  /* 0x0002004008007388 */ /* 0x000fe80000000c00 */
[----:B----4-:R4:W-:Y:S04]  /*1610*/  STS.128 [R8+0x400], R72 ;  /* 0x0004004808007388 */ /* 0x0109e80000000c00 */
[----:B------:R1:W-:Y:S01]  /*1620*/  STS.128 [R8+0x600], R80 ;  /* 0x0006005008007388 */ /* 0x0003e20000000c00 */
[----:B------:R-:W-:-:S03]  /*1630*/  NOP ;  /* 0x0000000000007918 */ /* 0x000fc60000000000 */
[----:B------:R-:W0:Y:S01]  /*1640*/  LDS.128 R52, [R10] ;  /* 0x000000000a347984 */ /* 0x000e220000000c00 */
[----:B---3--:R-:W-:Y:S01]  /*1650*/  FFMA.FTZ R77, R71, R58, 1 ;  /* 0x3f800000474d7423 */ /* 0x008fe2000001003a */
[----:B------:R-:W-:Y:S01]  /*1660*/  FMUL.FTZ R58, R63, R98 ;  /* 0x000000623f3a7220 */ /* 0x000fe20000410000 */
[----:B------:R-:W-:Y:S01]  /*1670*/  FADD.FTZ R71, -R89, 1 ;  /* 0x3f80000059477421 */ /* 0x000fe20000010100 */
[----:B------:R-:W3:Y:S01]  /*1680*/  LDS.128 R64, [R10+0x10] ;  /* 0x000010000a407984 */ /* 0x000ee20000000c00 */
[----:B----4-:R-:W-:Y:S01]  /*1690*/  FFMA.FTZ R73, R68, R27, 1 ;  /* 0x3f80000044497423 */ /* 0x010fe2000001001b */
[----:B------:R-:W-:Y:S01]  /*16a0*/  FADD.FTZ R27, -R87, 1 ;  /* 0x3f800000571b7421 */ /* 0x000fe20000010100 */
[----:B------:R-:W-:Y:S01]  /*16b0*/  FFMA.FTZ R75, R69, R56, 1 ;  /* 0x3f800000454b7423 */ /* 0x000fe20000010038 */
[----:B------:R-:W-:Y:S01]  /*16c0*/  FMUL.FTZ R56, R61, R96 ;  /* 0x000000603d387220 */ /* 0x000fe20000410000 */
[----:B------:R-:W-:Y:S01]  /*16d0*/  FFMA.FTZ R71, R48, R71, 1 ;  /* 0x3f80000030477423 */ /* 0x000fe20000010047 */
[----:B------:R-:W-:Y:S01]  /*16e0*/  FFMA.FTZ R69, R70, R27, 1 ;  /* 0x3f80000046457423 */ /* 0x000fe2000001001b */
[----:B------:R-:W-:Y:S01]  /*16f0*/  FMUL.FTZ R27, R60, R97 ;  /* 0x000000613c1b7220 */ /* 0x000fe20000410000 */
[----:B--2---:R-:W-:Y:S01]  /*1700*/  FADD.FTZ R70, R100, 1 ;  /* 0x3f80000064467421 */ /* 0x004fe20000010000 */
[----:B------:R-:W-:Y:S01]  /*1710*/  FADD.FTZ R78, R101, 1 ;  /* 0x3f800000654e7421 */ /* 0x000fe20000010000 */
[----:B------:R-:W-:Y:S01]  /*1720*/  FMUL.FTZ R101, R48, R89 ;  /* 0x0000005930657220 */ /* 0x000fe20000410000 */
[----:B-----5:R-:W-:Y:S01]  /*1730*/  FADD.FTZ R48, -R88, 1 ;  /* 0x3f80000058307421 */ /* 0x020fe20000010100 */
[----:B------:R2:W-:Y:S01]  /*1740*/  MUFU.RCP R129, R70 ;  /* 0x0000004600817308 */ /* 0x0005e20000001000 */
[----:B-1----:R-:W-:Y:S01]  /*1750*/  FADD.FTZ R80, -R102, 1 ;  /* 0x3f80000066507421 */ /* 0x002fe20000010100 */
[C---:B------:R-:W-:Y:S01]  /*1760*/  FMUL.FTZ R100, R49.reuse, R88 ;  /* 0x0000005831647220 */ /* 0x040fe20000410000 */
[----:B------:R-:W-:Y:S01]  /*1770*/  FFMA.FTZ R48, R49, R48, 1 ;  /* 0x3f80000031307423 */ /* 0x000fe20000010030 */
[----:B0-----:R-:W-:Y:S01]  /*1780*/  FADD.FTZ R49, -R103, 1 ;  /* 0x3f80000067317421 */ /* 0x001fe20000010100 */
[----:B------:R-:W-:Y:S01]  /*1790*/  FFMA.FTZ R81, R51, R80, 1 ;  /* 0x3f80000033517423 */ /* 0x000fe20000010050 */
[----:B------:R-:W-:Y:S01]  /*17a0*/  FADD.FTZ R82, -R128, 1 ;  /* 0x3f80000080527421 */ /* 0x000fe20000010100 */
[----:B------:R-:W-:Y:S01]  /*17b0*/  FMUL.FTZ R121, R28, R101 ;  /* 0x000000651c797220 */ /* 0x000fe20000410000 */
[----:B------:R0:W1:Y:S01]  /*17c0*/  MUFU.RCP R130, R78 ;  /* 0x0000004e00827308 */ /* 0x0000620000001000 */
        /* <DEDUP_REMOVED lines=10> */
[----:B---3--:R-:W-:Y:S01]  /*1870*/  FMUL.FTZ R68, R28, R64 ;  /* 0x000000401c447220 */ /* 0x008fe20000410000 */
        /* <DEDUP_REMOVED lines=13> */
[----:B------:R-:W-:Y:S01]  /*1950*/  FFMA.FTZ R84, R43, R82, 1 ;  /* 0x3f8000002b547423 */ /* 0x000fe20000010052 */
[----:B------:R-:W-:Y:S01]  /*1960*/  FMUL.FTZ R77, R79, R48 ;  /* 0x000000304f4d7220 */ /* 0x000fe20000410000 */
[----:B------:R-:W-:Y:S01]  /*1970*/  FMUL.FTZ R78, R103, R78 ;  /* 0x0000004e674e7220 */ /* 0x000fe20000410000 */
[----:B------:R-:W-:Y:S01]  /*1980*/  FMUL.FTZ R79, R80, R81 ;  /* 0x00000051504f7220 */ /* 0x000fe20000410000 */
[----:B------:R-:W-:Y:S01]  /*1990*/  FADD.FTZ R48, -R126, 1 ;  /* 0x3f8000007e307421 */ /* 0x000fe20000010100 */
[----:B------:R-:W-:Y:S01]  /*19a0*/  FADD.FTZ R81, -R127, 1 ;  /* 0x3f8000007f517421 */ /* 0x000fe20000010100 */
[----:B------:R-:W-:Y:S01]  /*19b0*/  FMUL.FTZ R78, R78, R49 ;  /* 0x000000314e4e7220 */ /* 0x000fe20000410000 */
[----:B------:R-:W-:Y:S01]  /*19c0*/  FADD.FTZ R49, -R125, 1 ;  /* 0x3f8000007d317421 */ /* 0x000fe20000010100 */
[----:B------:R-:W-:Y:S01]  /*19d0*/  FFMA.FTZ R80, R41, R48, 1 ;  /* 0x3f80000029507423 */ /* 0x000fe20000010030 */
[----:B------:R-:W-:Y:S01]  /*19e0*/  FFMA.FTZ R83, R42, R81, 1 ;  /* 0x3f8000002a537423 */ /* 0x000fe20000010051 */
[----:B------:R-:W-:Y:S01]  /*19f0*/  BAR.SYNC.DEFER_BLOCKING 0x0 ;  /* 0x0000000000007b1d */ /* 0x000fe20000010000 */
[----:B------:R-:W-:Y:S01]  /*1a00*/  FFMA.FTZ R49, R40, R49, 1 ;  /* 0x3f80000028317423 */ /* 0x000fe20000010031 */
[----:B------:R-:W-:Y:S01]  /*1a10*/  FMUL.FTZ R103, R50, R103 ;  /* 0x0000006732677220 */ /* 0x000fe20000410000 */
[----:B------:R-:W-:Y:S01]  /*1a20*/  FMUL.FTZ R102, R51, R102 ;  /* 0x0000006633667220 */ /* 0x000fe20000410000 */
[----:B------:R-:W-:-:S02]  /*1a30*/  MOV R28, UR13 ;  /* 0x0000000d001c7c02 */ /* 0x000fc40008000f00 */
[----:B------:R-:W-:Y:S01]  /*1a40*/  MOV R29, UR12 ;  /* 0x0000000c001d7c02 */ /* 0x000fe20008000f00 */
[----:B------:R-:W-:Y:S01]  /*1a50*/  FMUL.FTZ R123, R30, R103 ;  /* 0x000000671e7b7220 */ /* 0x000fe20000410000 */
[----:B------:R-:W-:Y:S01]  /*1a60*/  FFMA.FTZ R30, R116, R27, R3 ;  /* 0x0000001b741e7223 */ /* 0x000fe20000010003 */
[----:B------:R-:W-:Y:S01]  /*1a70*/  FMUL.FTZ R124, R31, R102 ;  /* 0x000000661f7c7220 */ /* 0x000fe20000410000 */
[----:B------:R-:W-:-:S04]  /*1a80*/  IMAD.WIDE.U32 R28, R0, 0x10, R28 ;  /* 0x00000010001c7825 */ /* 0x000fc800078e001c */
[----:B------:R-:W-:-:S04]  /*1a90*/  FFMA.FTZ R3, R117, R56, R30 ;  /* 0x0000003875037223 */ /* 0x000fc8000001001e */
[----:B------:R-:W-:Y:S01]  /*1aa0*/  FFMA.FTZ R30, R118, R59, R3 ;  /* 0x0000003b761e7223 */ /* 0x000fe20000010003 */
        /* <DEDUP_REMOVED lines=56> */
[----:B------:R-:W-:-:S02]  /*1e30*/  FFMA.FTZ R3, R119, R58, R30 ;  /* 0x0000003a77037223 */ /* 0x000fc4000001001e */
[----:B------:R-:W3:Y:S04]  /*1e40*/  LDS.128 R48, [R8+0x600] ;  /* 0x0006000008307984 */ /* 0x000ee80000000c00 */
        /* <DEDUP_REMOVED lines=36> */
[----:B0-----:R-:W0:Y:S01]  /*2090*/  LDS.128 R48, [R8+0x400] ;  /* 0x0004000008307984 */ /* 0x001e220000000c00 */
[----:B------:R-:W-:-:S03]  /*20a0*/  MOV R28, UR9 ;  /* 0x00000009001c7c02 */ /* 0x000fc60008000f00 */
[----:B------:R-:W3:Y:S01]  /*20b0*/  LDS.128 R72, [R8+0x600] ;  /* 0x0006000008487984 */ /* 0x000ee20000000c00 */
[----:B------:R-:W-:-:S03]  /*20c0*/  MOV R29, UR8 ;  /* 0x00000008001d7c02 */ /* 0x000fc60008000f00 */
[----:B------:R-:W-:-:S05]  /*20d0*/  IMAD.WIDE.U32 R28, R0, 0x10, R28 ;  /* 0x00000010001c7825 */ /* 0x000fca00078e001c */
[----:B-1----:R1:W-:Y:S04]  /*20e0*/  STG.E.128 desc[UR26][R28.64], R32 ;  /* 0x000000201c007986 */ /* 0x0023e8000c101d1a */
[----:B--2---:R1:W-:Y:S04]  /*20f0*/  STG.E.128 desc[UR26][R28.64+0x200], R36 ;  /* 0x000200241c007986 */ /* 0x0043e8000c101d1a */
[----:B0-----:R1:W-:Y:S04]  /*2100*/  STG.E.128 desc[UR26][R28.64+0x400], R48 ;  /* 0x000400301c007986 */ /* 0x0013e8000c101d1a */
[----:B---3--:R1:W-:Y:S02]  /*2110*/  STG.E.128 desc[UR26][R28.64+0x600], R72 ;  /* 0x000600481c007986 */ /* 0x0083e4000c101d1a */
.L_x_10931:
[----:B------:R-:W-:Y:S01]  /*2120*/  FFMA.FTZ R0, R112, R121, R3 ;  /* 0x0000007970007223 */ /* 0x000fe20000010003 */
[----:B------:R-:W2:Y:S01]  /*2130*/  LDCU UR8, c[0x0][0x38c] ;  /* 0x00007180ff0877ac */ /* 0x000ea20008000800 */
        /* <DEDUP_REMOVED lines=38> */
[----:B------:R-:W0:Y:S01]  /*23a0*/  S2R R149, SR_TID.X ;  /* 0x0000000000957919 */ /* 0x000e220000002100 */
[----:B------:R-:W1:Y:S01]  /*23b0*/  LDCU.64 UR8, c[0x0][0x3a0] ;  /* 0x00007400ff0877ac */ /* 0x000e620008000a00 */
        /* <DEDUP_REMOVED lines=8> */
[----:B------:R-:W-:-:S02]  /*2440*/  HFMA2 R100, -RZ, RZ, 0, 0 ;  /* 0x00000000ff647431 */ /* 0x000fc400000001ff */
[----:B------:R-:W-:Y:S01]  /*2450*/  FADD.FTZ R0, R27, R27 ;  /* 0x0000001b1b007221 */ /* 0x000fe20000010000 */
[----:B------:R-:W-:Y:S01]  /*2460*/  LEA.HI.SX32 R135, R57, R57, 0x1b ;  /* 0x0000003939877211 */ /* 0x000fe200078fdaff */
[----:B------:R-:W-:Y:S01]  /*2470*/  FADD.FTZ R33, R124, R124 ;  /* 0x0000007c7c217221 */ /* 0x000fe20000010000 */
[----:B------:R-:W-:Y:S01]  /*2480*/  FADD.FTZ R27, R56, R56 ;  /* 0x00000038381b7221 */ /* 0x000fe20000010000 */
[----:B------:R-:W-:Y:S01]  /*2490*/  PLOP3.LUT P0, PT, PT, PT, UP0, 0x80, 0x8 ;  /* 0x000000000008781c */ /* 0x000fe20003f0f008 */
[----:B------:R-:W-:Y:S01]  /*24a0*/  FADD.FTZ R28, R59, R59 ;  /* 0x0000003b3b1c7221 */ /* 0x000fe20000010000 */
[----:B------:R-:W-:Y:S01]  /*24b0*/  FADD.FTZ R29, R58, R58 ;  /* 0x0000003a3a1d7221 */ /* 0x000fe20000010000 */
[----:B------:R-:W-:Y:S01]  /*24c0*/  FADD.FTZ R30, R121, R121 ;  /* 0x00000079791e7221 */ /* 0x000fe20000010000 */
[----:B-1----:R-:W-:Y:S01]  /*24d0*/  UIMAD.WIDE.U32 UR12, UR10, UR8, URZ ;  /* 0x000000080a0c72a5 */ /* 0x002fe2000f8e00ff */
[----:B------:R-:W-:Y:S01]  /*24e0*/  FADD.FTZ R31, R120, R120 ;  /* 0x00000078781f7221 */ /* 0x000fe20000010000 */
[----:B------:R-:W-:Y:S01]  /*24f0*/  FADD.FTZ R32, R123, R123 ;  /* 0x0000007b7b207221 */ /* 0x000fe20000010000 */
[----:B------:R-:W-:Y:S01]  /*2500*/  FADD.FTZ R37, R42, R42 ;  /* 0x0000002a2a257221 */ /* 0x000fe20000010000 */
[----:B--2---:R-:W-:Y:S01]  /*2510*/  UIMAD.WIDE.U32 UR14, UR10, UR28, URZ ;  /* 0x0000001c0a0e72a5 */ /* 0x004fe2000f8e00ff */
[----:B------:R-:W-:Y:S01]  /*2520*/  FADD.FTZ R39, R44, R44 ;  /* 0x0000002c2c277221 */ /* 0x000fe20000010000 */
[----:B------:R-:W-:Y:S01]  /*2530*/  FADD.FTZ R133, R46, R46 ;  /* 0x0000002e2e857221 */ /* 0x000fe20000010000 */
[----:B------:R-:W-:Y:S01]  /*2540*/  ISETP.EQ.AND P0, PT, R2, RZ, P0 ;  /* 0x000000ff0200720c */ /* 0x000fe20000702270 */
[----:B------:R-:W-:Y:S01]  /*2550*/  UIMAD UR9, UR10, UR9, UR13 ;  /* 0x000000090a0972a4 */ /* 0x000fe2000f8e020d */
[----:B------:R-:W-:Y:S01]  /*2560*/  LEA R135, R135, R122, 0x4 ;  /* 0x0000007a87877211 */ /* 0x000fe200078e20ff */
[----:B------:R-:W-:Y:S01]  /*2570*/  UIMAD UR29, UR10, UR29, UR15 ;  /* 0x0000001d0a1d72a4 */ /* 0x000fe2000f8e020f */
[----:B------:R-:W1:Y:S01]  /*2580*/  LDCU UR44, c[0x0][0x394] ;  /* 0x00007280ff2c77ac */ /* 0x000e620008000800 */
[----:B0-----:R-:W-:-:S02]  /*2590*/  SHF.L.U32 R4, R149, 0x2, RZ ;  /* 0x0000000295047819 */ /* 0x001fc400000006ff */
[C---:B------:R-:W-:Y:S01]  /*25a0*/  ISETP.NE.AND P2, PT, R149.reuse, 0x3f, PT ;  /* 0x0000003f9500780c */ /* 0x040fe20003f45270 */
[----:B------:R-:W0:Y:S01]  /*25b0*/  LDCU UR45, c[0x0][0x38c] ;  /* 0x00007180ff2d77ac */ /* 0x000e220008000800 */
[----:B------:R-:W-:Y:S02]  /*25c0*/  LOP3.LUT R4, R4, 0xf80, RZ, 0xc0, !PT ;  /* 0x00000f8004047812 */ /* 0x000fe400078ec0ff */
[----:B------:R-:W-:Y:S01]  /*25d0*/  ISETP.NE.AND P1, PT, R149, RZ, PT ;  /* 0x000000ff9500720c */ /* 0x000fe20003f25270 */
[----:B------:R-:W2:Y:S01]  /*25e0*/  LDCU.64 UR32, c[0x0][0x3c0] ;  /* 0x00007800ff2077ac */ /* 0x000ea20008000a00 */
[----:B------:R-:W-:Y:S02]  /*25f0*/  IADD3 R40, PT, PT, R4, R9, R4 ;  /* 0x0000000904287210 */ /* 0x000fe40007ffe004 */
[----:B------:R-:W-:Y:S01]  /*2600*/  P2R R4, PR, RZ, 0x4 ;  /* 0x00000004ff047803 */ /* 0x000fe20000000000 */
[----:B------:R-:W3:Y:S01]  /*2610*/  LDCU.64 UR34, c[0x0][0x440] ;  /* 0x00008800ff2277ac */ /* 0x000ee20008000a00 */
[----:B------:R-:W-:-:S02]  /*2620*/  IADD3 R41, PT, PT, R40, 0x20, RZ ;  /* 0x0000002028297810 */ /* 0x000fc40007ffe0ff */
[C---:B------:R-:W-:Y:S01]  /*2630*/  IADD3 R43, PT, PT, R40.reuse, 0x40, RZ ;  /* 0x00000040282b7810 */ /* 0x040fe20007ffe0ff */
[----:B------:R-:W4:Y:S01]  /*2640*/  LDCU.64 UR36, c[0x0][0x3a8] ;  /* 0x00007500ff2477ac */ /* 0x000f220008000a00 */
[C---:B------:R-:W-:Y:S02]  /*2650*/  IADD3 R45, PT, PT, R40.reuse, 0x60, RZ ;  /* 0x00000060282d7810 */ /* 0x040fe40007ffe0ff */
[C---:B------:R-:W-:Y:S01]  /*2660*/  IADD3 R47, PT, PT, R40.reuse, 0x80, RZ ;  /* 0x00000080282f7810 */ /* 0x040fe20007ffe0ff */
[----:B------:R-:W0:Y:S01]  /*2670*/  LDCU.64 UR38, c[0x0][0x450] ;  /* 0x00008a00ff2677ac */ /* 0x000e220008000a00 */
[C---:B------:R-:W-:Y:S02]  /*2680*/  IADD3 R49, PT, PT, R40.reuse, 0xa0, RZ ;  /* 0x000000a028317810 */ /* 0x040fe40007ffe0ff */
[C---:B------:R-:W-:Y:S01]  /*2690*/  IADD3 R51, PT, PT, R40.reuse, 0xc0, RZ ;  /* 0x000000c028337810 */ /* 0x040fe20007ffe0ff */
[----:B------:R-:W0:Y:S01]  /*26a0*/  LDCU.64 UR40, c[0x0][0x3e0] ;  /* 0x00007c00ff2877ac */ /* 0x000e220008000a00 */
[----:B------:R-:W-:-:S02]  /*26b0*/  IADD3 R53, PT, PT, R40, 0xe0, RZ ;  /* 0x000000e028357810 */ /* 0x000fc40007ffe0ff */
[-C--:B------:R-:W-:Y:S01]  /*26c0*/  LEA.HI.SX32 R141, R41, R40.reuse, 0x1b ;  /* 0x00000028298d7211 */ /* 0x080fe200078fdaff */
[----:B------:R-:W0:Y:S01]  /*26d0*/  LDCU.64 UR42, c[0x0][0x4d0] ;  /* 0x00009a00ff2a77ac */ /* 0x000e220008000a00 */
[-C--:B------:R-:W-:Y:S02]  /*26e0*/  LEA.HI.SX32 R43, R43, R40.reuse, 0x1b ;  /* 0x000000282b2b7211 */ /* 0x080fe400078fdaff */
[-C--:B------:R-:W-:Y:S01]  /*26f0*/  LEA.HI.SX32 R45, R45, R40.reuse, 0x1b ;  /* 0x000000282d2d7211 */ /* 0x080fe200078fdaff */
[----:B------:R-:W-:Y:S01]  /*2700*/  UMOV UR8, URZ ;  /* 0x000000ff00087c82 */ /* 0x000fe20008000000 */
[-C--:B------:R-:W-:Y:S02]  /*2710*/  LEA.HI.SX32 R47, R47, R40.reuse, 0x1b ;  /* 0x000000282f2f7211 */ /* 0x080fe400078fdaff */
[-C--:B------:R-:W-:Y:S02]  /*2720*/  LEA.HI.SX32 R49, R49, R40.reuse, 0x1b ;  /* 0x0000002831317211 */ /* 0x080fe400078fdaff */
[----:B------:R-:W-:-:S02]  /*2730*/  LEA.HI.SX32 R51, R51, R40, 0x1b ;  /* 0x0000002833337211 */ /* 0x000fc400078fdaff */
[-C--:B------:R-:W-:Y:S02]  /*2740*/  LEA.HI.SX32 R53, R53, R40.reuse, 0x1b ;  /* 0x0000002835357211 */ /* 0x080fe400078fdaff */
[----:B------:R-:W-:Y:S02]  /*2750*/  LEA.HI.SX32 R41, R40, R40, 0x1b ;  /* 0x0000002828297211 */ /* 0x000fe400078fdaff */
[C---:B------:R-:W-:Y:S02]  /*2760*/  LOP3.LUT R4, R149.reuse, 0x3e0, RZ, 0xc0, !PT ;  /* 0x000003e095047812 */ /* 0x040fe400078ec0ff */
[C---:B------:R-:W-:Y:S02]  /*2770*/  SHF.L.U32 R134, R149.reuse, 0x3, RZ ;  /* 0x0000000395867819 */ /* 0x040fe400000006ff */
[----:B------:R-:W-:Y:S02]  /*2780*/  IADD3 R124, PT, PT, R149, 0x200, RZ ;  /* 0x00000200957c7810 */ /* 0x000fe40007ffe0ff */
        /* <DEDUP_REMOVED lines=8> */
.L_x_11030:
        /* <DEDUP_REMOVED lines=10> */
[----:B-1-3--:R-:W3:Y:S04]  /*28b0*/  LDG.E.128 R44, desc[UR26][R120.64+0x200] ;  /* 0x0002001a782c7981 */ /* 0x00aee8000c1e1d00 */
[----:B----4-:R-:W4:Y:S04]  /*28c0*/  LDG.E.128 R48, desc[UR26][R120.64+0x400] ;  /* 0x0004001a78307981 */ /* 0x010f28000c1e1d00 */
        /* <DEDUP_REMOVED lines=132> */
[-C--:B------:R-:W-:Y:S01]  /*3110*/  FMUL.FTZ R165, R0, R120.reuse ;  /* 0x0000007800a57220 */ /* 0x080fe20000410000 */
[----:B------:R-:W-:Y:S02]  /*3120*/  FMUL.FTZ R164, R27, R120 ;  /* 0x000000781ba47220 */ /* 0x000fe40000410000 */
        /* <DEDUP_REMOVED lines=20> */
[----:B------:R-:W-:Y:S01]  /*3270*/  FMUL.FTZ R211, R133, R120 ;  /* 0x0000007885d37220 */ /* 0x000fe20000410000 */
[-C--:B------:R-:W-:Y:S01]  /*3280*/  FMUL.FTZ R210, R0, -R121.reuse ;  /* 0x8000007900d27220 */ /* 0x080fe20000410000 */
        /* <DEDUP_REMOVED lines=55> */
[----:B------:R-:W-:-:S02]  /*3600*/  FMUL.FTZ R212, R133, -R121 ;  /* 0x8000007985d47220 */ /* 0x000fc40000410000 */
        /* <DEDUP_REMOVED lines=13> */
.L_x_10934:
[----:B------:R-:W-:-:S05]  /*36e0*/  IADD3 R122, PT, PT, R122, R134, RZ ;  /* 0x000000867a7a7210 */ /* 0x000fca0007ffe0ff */
[----:B------:R0:W0:Y:S02]  /*36f0*/  LDS.64 R158, [R122+0x5a68] ;  /* 0x005a68007a9e7984 */ /* 0x0000240000000a00 */
.L_x_10935:
[----:B------:R-:W-:Y:S05]  /*3700*/  BSYNC.RECONVERGENT B0 ;  /* 0x0000000000007941 */ /* 0x000fea0003800200 */
.L_x_10933:
        /* <DEDUP_REMOVED lines=199> */
[----:B------:R-:W0:Y:S01]  /*4380*/  S2R R125, SR_TID.X ;  /* 0x00000000007d7919 */ /* 0x000e220000002100 */
[----:B------:R-:W-:Y:S01]  /*4390*/  ISETP.NE.AND P1, PT, R149, RZ, PT ;  /* 0x000000ff9500720c */ /* 0x000fe20003f25270 */
[----:B------:R-:W-:Y:S01]  /*43a0*/  UMOV UR28, 0xffffffff ;  /* 0xffffffff001c7882 */ /* 0x000fe20000000000 */
        /* <DEDUP_REMOVED lines=80> */
.L_x_11058:
        /* <DEDUP_REMOVED lines=13> */
.L_x_11061:
[----:B------:R-:W-:-:S03]  /*4980*/  UMOV UR28, 0xffffffff ;  /* 0xffffffff001c7882 */ /* 0x000fc60000000000 */
[----:B------:R-:W-:Y:S05]  /*4990*/  BRA.DIV UR28, `(.L_x_10939) ;  /* 0x0000006e1cc47947 */ /* 0x000fea000b800000 */
.L_x_11064:
[----:B------:R-:W-:-:S03]  /*49a0*/  UMOV UR28, 0xffffffff ;  /* 0xffffffff001c7882 */ /* 0x000fc60000000000 */
[----:B------:R-:W-:Y:S05]  /*49b0*/  BRA.DIV UR28, `(.L_x_10940) ;  /* 0x0000006e1ce47947 */ /* 0x000fea000b800000 */
.L_x_11067:
[----:B------:R-:W-:-:S03]  /*49c0*/  UMOV UR28, 0xffffffff ;  /* 0xffffffff001c7882 */ /* 0x000fc60000000000 */
[----:B------:R-:W-:Y:S05]  /*49d0*/  BRA.DIV UR28, `(.L_x_10941) ;  /* 0x000000721c047947 */ /* 0x000fea000b800000 */
.L_x_11070:
        /* <DEDUP_REMOVED lines=10> */
.L_x_11080:
        /* <DEDUP_REMOVED lines=23> */
.L_x_10936:
[----:B------:R-:W-:Y:S05]  /*4bf0*/  WARPSYNC.ALL ;  /* 0x0000000000007948 */ /* 0x000fea0003800000 */
[CC--:B0----5:R-:W-:Y:S01]  /*4c00*/  FMUL.FTZ R122, R166.reuse, R211.reuse ;  /* 0x000000d3a67a7220 */ /* 0x0e1fe20000410000 */
[-C--:B------:R-:W-:Y:S01]  /*4c10*/  FMUL.FTZ R120, R166, R212.reuse ;  /* 0x000000d4a6787220 */ /* 0x080fe20000410000 */
[----:B------:R-:W-:Y:S01]  /*4c20*/  BAR.SYNC.DEFER_BLOCKING 0x0 ;  /* 0x0000000000007b1d */ /* 0x000fe20000010000 */
[----:B------:R-:W-:Y:S01]  /*4c30*/  UISETP.GE.AND UP0, UPT, UR17, UR44, UPT ;  /* 0x0000002c1100728c */ /* 0x000fe2000bf06270 */
[C---:B------:R-:W-:Y:S01]  /*4c40*/  FFMA.FTZ R123, R167.reuse, R212, -R122 ;  /* 0x000000d4a77b7223 */ /* 0x040fe2000001087a */
[----:B------:R-:W-:-:S03]  /*4c50*/  FFMA.FTZ R121, R167, R211, R120 ;  /* 0x000000d3a7797223 */ /* 0x000fc60000010078 */
[----:B------:R-:W-:Y:S01]  /*4c60*/  FADD.FTZ R123, R196, R123 ;  /* 0x0000007bc47b7221 */ /* 0x000fe20000010000 */
[----:B------:R-:W-:Y:S01]  /*4c70*/  FADD.FTZ R120, R148, R121 ;  /* 0x0000007994787221 */ /* 0x000fe20000010000 */
[----:B------:R-:W-:Y:S01]  /*4c80*/  FMUL.FTZ R121, R167, R159 ;  /* 0x0000009fa7797220 */ /* 0x000fe20000410000 */
[----:B------:R-:W-:Y:S01]  /*4c90*/  PLOP3.LUT P2, PT, PT, PT, UP0, 0x80, 0x8 ;  /* 0x000000000008781c */ /* 0x000fe20003f4f008 */
[----:B------:R-:W-:Y:S01]  /*4ca0*/  FMUL.FTZ R122, R168, R123 ;  /* 0x0000007ba87a7220 */ /* 0x000fe20000410000 */
[----:B------:R-:W0:Y:S01]  /*4cb0*/  S2R R149, SR_TID.X ;  /* 0x0000000000957919 */ /* 0x000e220000002100 */
[----:B------:R-:W-:Y:S01]  /*4cc0*/  FFMA.FTZ R121, -R166, R158, -R121 ;  /* 0x0000009ea6797223 */ /* 0x000fe20000010979 */
[----:B------:R-:W-:Y:S01]  /*4cd0*/  ISETP.NE.OR P2, PT, R2, RZ, P2 ;  /* 0x000000ff0200720c */ /* 0x000fe20001745670 */
[-C--:B------:R-:W-:Y:S01]  /*4ce0*/  FFMA.FTZ R125, R169, R120.reuse, R122 ;  /* 0x00000078a97d7223 */ /* 0x080fe2000001007a */
[----:B------:R-:W-:Y:S01]  /*4cf0*/  FMUL.FTZ R122, R168, R120 ;  /* 0x00000078a87a7220 */ /* 0x000fe20000410000 */
[----:B------:R-:W-:-:S02]  /*4d00*/  FMUL.FTZ R120, R166, R159 ;  /* 0x0000009fa6787220 */ /* 0x000fc40000410000 */
[----:B------:R-:W-:Y:S01]  /*4d10*/  FADD.FTZ R125, R150, R125 ;  /* 0x0000007d967d7221 */ /* 0x000fe20000010000 */
[----:B------:R-:W-:Y:S01]  /*4d20*/  FFMA.FTZ R122, R169, R123, -R122 ;  /* 0x0000007ba97a7223 */ /* 0x000fe2000001087a */
[----:B------:R-:W-:Y:S01]  /*4d30*/  FFMA.FTZ R120, R167, R158, -R120 ;  /* 0x0000009ea7787223 */ /* 0x000fe20000010878 */
[CC--:B------:R-:W-:Y:S02]  /*4d40*/  FMUL.FTZ R123, R168.reuse, R121.reuse ;  /* 0x00000079a87b7220 */ /* 0x0c0fe40000410000 */
[----:B------:R-:W-:Y:S02]  /*4d50*/  FADD.FTZ R122, R197, R122 ;  /* 0x0000007ac57a7221 */ /* 0x000fe40000010000 */
[CC--:B------:R-:W-:Y:S01]  /*4d60*/  FFMA.FTZ R123, R169.reuse, R120.reuse, R123 ;  /* 0x00000078a97b7223 */ /* 0x0c0fe2000001007b */
[----:B------:R-:W-:Y:S01]  /*4d70*/  FMUL.FTZ R120, R168, R120 ;  /* 0x00000078a8787220 */ /* 0x000fe20000410000 */
[C---:B------:R-:W-:Y:S01]  /*4d80*/  FMUL.FTZ R124, R170.reuse, R122 ;  /* 0x0000007aaa7c7220 */ /* 0x040fe20000410000 */
[----:B------:R-:W1:Y:S02]  /*4d90*/  @!P2 S2R R131, SR_CgaCtaId ;  /* 0x000000000083a919 */ /* 0x000e640000008800 */
[----:B------:R-:W-:Y:S01]  /*4da0*/  FFMA.FTZ R120, R169, R121, -R120 ;  /* 0x00000079a9787223 */ /* 0x000fe20000010878 */
[CC--:B------:R-:W-:Y:S01]  /*4db0*/  FMUL.FTZ R121, R170.reuse, R125.reuse ;  /* 0x0000007daa797220 */ /* 0x0c0fe20000410000 */
[----:B------:R-:W-:Y:S01]  /*4dc0*/  FFMA.FTZ R126, R171, R125, R124 ;  /* 0x0000007dab7e7223 */ /* 0x000fe2000001007c */
[----:B------:R-:W-:-:S02]  /*4dd0*/  FMUL.FTZ R124, R170, R123 ;  /* 0x0000007baa7c7220 */ /* 0x000fc40000410000 */
[----:B------:R-:W-:Y:S01]  /*4de0*/  FFMA.FTZ R121, R171, R122, -R121 ;  /* 0x0000007aab797223 */ /* 0x000fe20000010879 */
[----:B------:R-:W-:Y:S01]  /*4df0*/  FADD.FTZ R126, R151, R126 ;  /* 0x0000007e977e7221 */ /* 0x000fe20000010000 */
[-C--:B------:R-:W-:Y:S01]  /*4e00*/  FMUL.FTZ R122, R170, R120.reuse ;  /* 0x00000078aa7a7220 */ /* 0x080fe20000410000 */
[C---:B------:R-:W-:Y:S01]  /*4e10*/  FFMA.FTZ R124, R171.reuse, R120, -R124 ;  /* 0x00000078ab7c7223 */ /* 0x040fe2000001087c */
[----:B------:R-:W-:Y:S01]  /*4e20*/  FADD.FTZ R121, R198, R121 ;  /* 0x00000079c6797221 */ /* 0x000fe20000010000 */
[C---:B------:R-:W-:Y:S01]  /*4e30*/  FMUL.FTZ R128, R172.reuse, R126 ;  /* 0x0000007eac807220 */ /* 0x040fe20000410000 */
[----:B------:R-:W-:Y:S02]  /*4e40*/  FFMA.FTZ R122, R171, R123, R122 ;  /* 0x0000007bab7a7223 */ /* 0x000fe4000001007a */
[CC--:B------:R-:W-:Y:S01]  /*4e50*/  FMUL.FTZ R120, R172.reuse, R121.reuse ;  /* 0x00000079ac787220 */ /* 0x0c0fe20000410000 */
[----:B------:R-:W-:Y:S01]  /*4e60*/  FFMA.FTZ R128, R173, R121, -R128 ;  /* 0x00000079ad807223 */ /* 0x000fe20000010880 */
[C---:B------:R-:W-:Y:S01]  /*4e70*/  FMUL.FTZ R121, R172.reuse, R124 ;  /* 0x0000007cac797220 */ /* 0x040fe20000410000 */
[----:B0-----:R-:W-:Y:S01]  /*4e80*/  ISETP.GT.U32.AND P3, PT, R149, 0x1f, PT ;  /* 0x0000001f9500780c */ /* 0x001fe20003f64070 */
[----:B------:R-:W-:Y:S01]  /*4e90*/  FFMA.FTZ R123, R173, R126, R120 ;  /* 0x0000007ead7b7223 */ /* 0x000fe20000010078 */
[----:B------:R-:W-:Y:S01]  /*4ea0*/  FADD.FTZ R128, R199, R128 ;  /* 0x00000080c7807221 */ /* 0x000fe20000010000 */
[-C--:B------:R-:W-:Y:S01]  /*4eb0*/  FFMA.FTZ R121, R173, R122.reuse, R121 ;  /* 0x0000007aad797223 */ /* 0x080fe20000010079 */
[----:B------:R-:W-:Y:S01]  /*4ec0*/  FMUL.FTZ R122, R172, R122 ;  /* 0x0000007aac7a7220 */ /* 0x000fe20000410000 */
[----:B------:R-:W-:Y:S01]  /*4ed0*/  FADD.FTZ R123, R152, R123 ;  /* 0x0000007b987b7221 */ /* 0x000fe20000010000 */
[----:B------:R-:W-:-:S02]  /*4ee0*/  FMUL.FTZ R120, R174, R128 ;  /* 0x00000080ae787220 */ /* 0x000fc40000410000 */
[----:B------:R-:W-:Y:S01]  /*4ef0*/  FFMA.FTZ R122, R173, R124, -R122 ;  /* 0x0000007cad7a7223 */ /* 0x000fe2000001087a */
[CC--:B------:R-:W-:Y:S01]  /*4f00*/  FMUL.FTZ R125, R174.reuse, R123.reuse ;  /* 0x0000007bae7d7220 */ /* 0x0c0fe20000410000 */
[C---:B------:R-:W-:Y:S01]  /*4f10*/  FFMA.FTZ R126, R175.reuse, R123, R120 ;  /* 0x0000007baf7e7223 */ /* 0x040fe20000010078 */
[CC--:B------:R-:W-:Y:S01]  /*4f20*/  FMUL.FTZ R124, R174.reuse, R121.reuse ;  /* 0x00000079ae7c7220 */ /* 0x0c0fe20000410000 */
[----:B------:R-:W-:Y:S01]  /*4f30*/  FMUL.FTZ R120, R174, R122 ;  /* 0x0000007aae787220 */ /* 0x000fe20000410000 */
[----:B------:R-:W-:Y:S01]  /*4f40*/  FFMA.FTZ R125, R175, R128, -R125 ;  /* 0x00000080af7d7223 */ /* 0x000fe2000001087d */
[----:B------:R-:W-:Y:S01]  /*4f50*/  FADD.FTZ R126, R153, R126 ;  /* 0x0000007e997e7221 */ /* 0x000fe20000010000 */
[C---:B------:R-:W-:Y:S01]  /*4f60*/  FFMA.FTZ R124, R175.reuse, R122, -R124 ;  /* 0x0000007aaf7c7223 */ /* 0x040fe2000001087c */
[----:B------:R-:W-:Y:S01]  /*4f70*/  FFMA.FTZ R120, R175, R121, R120 ;  /* 0x00000079af787223 */ /* 0x000fe20000010078 */
[----:B------:R-:W-:Y:S01]  /*4f80*/  FADD.FTZ R125, R200, R125 ;  /* 0x0000007dc87d7221 */ /* 0x000fe20000010000 */
[C---:B------:R-:W-:Y:S01]  /*4f90*/  FMUL.FTZ R128, R176.reuse, R126 ;  /* 0x0000007eb0807220 */ /* 0x040fe20000410000 */
[----:B------:R-:W-:-:S02]  /*4fa0*/  FMUL.FTZ R121, R176, R124 ;  /* 0x0000007cb0797220 */ /* 0x000fc40000410000 */
[CC--:B------:R-:W-:Y:S01]  /*4fb0*/  FMUL.FTZ R122, R176.reuse, R125.reuse ;  /* 0x0000007db07a7220 */ /* 0x0c0fe20000410000 */
[C---:B------:R-:W-:Y:S01]  /*4fc0*/  FFMA.FTZ R128, R177.reuse, R125, -R128 ;  /* 0x0000007db1807223 */ /* 0x040fe20000010880 */
[CC--:B------:R-:W-:Y:S01]  /*4fd0*/  FFMA.FTZ R121, R177.reuse, R120.reuse, R121 ;  /* 0x00000078b1797223 */ /* 0x0c0fe20000010079 */
[----:B------:R-:W-:Y:S01]  /*4fe0*/  FMUL.FTZ R120, R176, R120 ;  /* 0x00000078b0787220 */ /* 0x000fe20000410000 */
[----:B------:R-:W-:Y:S01]  /*4ff0*/  FFMA.FTZ R123, R177, R126, R122 ;  /* 0x0000007eb17b7223 */ /* 0x000fe2000001007a */
[----:B------:R-:W-:Y:S02]  /*5000*/  FADD.FTZ R128, R201, R128 ;  /* 0x00000080c9807221 */ /* 0x000fe40000010000 */
[----:B------:R-:W-:Y:S01]  /*5010*/  FFMA.FTZ R120, R177, R124, -R120 ;  /* 0x0000007cb1787223 */ /* 0x000fe20000010878 */
[----:B------:R-:W-:Y:S01]  /*5020*/  FADD.FTZ R123, R154, R123 ;  /* 0x0000007b9a7b7221 */ /* 0x000fe20000010000 */
[C---:B------:R-:W-:Y:S01]  /*5030*/  FMUL.FTZ R122, R178.reuse, R128 ;  /* 0x00000080b27a7220 */ /* 0x040fe20000410000 */
[----:B------:R-:W-:-:S02]  /*5040*/  FMUL.FTZ R124, R178, R121 ;  /* 0x00000079b27c7220 */ /* 0x000fc40000410000 */
[CC--:B------:R-:W-:Y:S01]  /*5050*/  FMUL.FTZ R125, R178.reuse, R123.reuse ;  /* 0x0000007bb27d7220 */ /* 0x0c0fe20000410000 */
[C---:B------:R-:W-:Y:S01]  /*5060*/  FFMA.FTZ R126, R179.reuse, R123, R122 ;  /* 0x0000007bb37e7223 */ /* 0x040fe2000001007a */
[-C--:B------:R-:W-:Y:S01]  /*5070*/  FMUL.FTZ R122, R178, R120.reuse ;  /* 0x00000078b27a7220 */ /* 0x080fe20000410000 */
[C---:B------:R-:W-:Y:S01]  /*5080*/  FFMA.FTZ R124, R179.reuse, R120, -R124 ;  /* 0x00000078b37c7223 */ /* 0x040fe2000001087c */
[----:B------:R-:W-:Y:S01]  /*5090*/  FFMA.FTZ R125, R179, R128, -R125 ;  /* 0x00000080b37d7223 */ /* 0x000fe2000001087d */
[----:B------:R-:W-:Y:S01]  /*50a0*/  FADD.FTZ R126, R155, R126 ;  /* 0x0000007e9b7e7221 */ /* 0x000fe20000010000 */
[----:B------:R-:W-:Y:S01]  /*50b0*/  FFMA.FTZ R122, R179, R121, R122 ;  /* 0x00000079b37a7223 */ /* 0x000fe2000001007a */
[----:B------:R-:W-:Y:S01]  /*50c0*/  FMUL.FTZ R121, R180, R124 ;  /* 0x0000007cb4797220 */ /* 0x000fe20000410000 */
[----:B------:R-:W-:Y:S01]  /*50d0*/  FADD.FTZ R125, R202, R125 ;  /* 0x0000007dca7d7221 */ /* 0x000fe20000010000 */
[C---:B------:R-:W-:Y:S02]  /*50e0*/  FMUL.FTZ R128, R180.reuse, R126 ;  /* 0x0000007eb4807220 */ /* 0x040fe40000410000 */
[CC--:B------:R-:W-:Y:S01]  /*50f0*/  FFMA.FTZ R121, R181.reuse, R122.reuse, R121 ;  /* 0x0000007ab5797223 */ /* 0x0c0fe20000010079 */
[CC--:B------:R-:W-:Y:S01]  /*5100*/  FMUL.FTZ R120, R180.reuse, R125.reuse ;  /* 0x0000007db4787220 */ /* 0x0c0fe20000410000 */
[----:B------:R-:W-:Y:S01]  /*5110*/  FFMA.FTZ R128, R181, R125, -R128 ;  /* 0x0000007db5807223 */ /* 0x000fe20000010880 */
[----:B------:R-:W-:-:S02]  /*5120*/  FMUL.FTZ R122, R180, R122 ;  /* 0x0000007ab47a7220 */ /* 0x000fc40000410000 */
[----:B------:R-:W-:Y:S01]  /*5130*/  FFMA.FTZ R123, R181, R126, R120 ;  /* 0x0000007eb57b7223 */ /* 0x000fe20000010078 */
[----:B------:R-:W-:Y:S01]  /*5140*/  FADD.FTZ R128, R203, R128 ;  /* 0x00000080cb807221 */ /* 0x000fe20000010000 */
[----:B------:R-:W-:Y:S01]  /*5150*/  FFMA.FTZ R122, R181, R124, -R122 ;  /* 0x0000007cb57a7223 */ /* 0x000fe2000001087a */
[----:B------:R-:W-:Y:S01]  /*5160*/  FMUL.FTZ R124, R182, R121 ;  /* 0x00000079b67c7220 */ /* 0x000fe20000410000 */
[----:B------:R-:W-:Y:S01]  /*5170*/  FADD.FTZ R123, R156, R123 ;  /* 0x0000007b9c7b7221 */ /* 0x000fe20000010000 */
[C---:B------:R-:W-:Y:S02]  /*5180*/  FMUL.FTZ R120, R182.reuse, R128 ;  /* 0x00000080b6787220 */ /* 0x040fe40000410000 */
[CC--:B------:R-:W-:Y:S01]  /*5190*/  FFMA.FTZ R124, R183.reuse, R122.reuse, -R124 ;  /* 0x0000007ab77c7223 */ /* 0x0c0fe2000001087c */
[CC--:B------:R-:W-:Y:S01]  /*51a0*/  FMUL.FTZ R125, R182.reuse, R123.reuse ;  /* 0x0000007bb67d7220 */ /* 0x0c0fe20000410000 */
[----:B------:R-:W-:Y:S01]  /*51b0*/  FFMA.FTZ R126, R183, R123, R120 ;  /* 0x0000007bb77e7223 */ /* 0x000fe20000010078 */
[----:B------:R-:W-:-:S02]  /*51c0*/  FMUL.FTZ R120, R182, R122 ;  /* 0x0000007ab6787220 */ /* 0x000fc40000410000 */
        /* <DEDUP_REMOVED lines=25> */
[C---:B------:R-:W-:Y:S01]  /*5360*/  FMUL.FTZ R128, R188.reuse, R126 ;  /* 0x0000007ebc807220 */ /* 0x040fe20000410000 */
[CC--:B------:R-:W-:Y:S01]  /*5370*/  FMUL.FTZ R123, R188.reuse, R122.reuse ;  /* 0x0000007abc7b7220 */ /* 0x0c0fe20000410000 */
[C---:B------:R-:W-:Y:S01]  /*5380*/  FFMA.FTZ R121, R189.reuse, R122, R121 ;  /* 0x0000007abd797223 */ /* 0x040fe20000010079 */
[-C--:B------:R-:W-:Y:S01]  /*5390*/  FMUL.FTZ R120, R188, R125.reuse ;  /* 0x0000007dbc787220 */ /* 0x080fe20000410000 */
[C---:B------:R-:W-:Y:S01]  /*53a0*/  FFMA.FTZ R128, R189.reuse, R125, -R128 ;  /* 0x0000007dbd807223 */ /* 0x040fe20000010880 */
[C---:B------:R-:W-:Y:S01]  /*53b0*/  FFMA.FTZ R123, R189.reuse, R124, -R123 ;  /* 0x0000007cbd7b7223 */ /* 0x040fe2000001087b */
[----:B------:R-:W-:Y:S01]  /*53c0*/  FMUL.FTZ R122, R190, R121 ;  /* 0x00000079be7a7220 */ /* 0x000fe20000410000 */
[----:B------:R-:W-:Y:S01]  /*53d0*/  FFMA.FTZ R127, R189, R126, R120 ;  /* 0x0000007ebd7f7223 */ /* 0x000fe20000010078 */
[----:B------:R-:W-:-:S02]  /*53e0*/  FADD.FTZ R128, R207, R128 ;  /* 0x00000080cf807221 */ /* 0x000fc40000010000 */
[----:B------:R-:W-:Y:S01]  /*53f0*/  FFMA.FTZ R122, R191, R123, -R122 ;  /* 0x0000007bbf7a7223 */ /* 0x000fe2000001087a */
[----:B------:R-:W-:Y:S01]  /*5400*/  FADD.FTZ R127, R162, R127 ;  /* 0x0000007fa27f7221 */ /* 0x000fe20000010000 */
[----:B------:R-:W-:-:S03]  /*5410*/  FMUL.FTZ R120, R190, R128 ;  /* 0x00000080be787220 */ /* 0x000fc60000410000 */
[CC--:B------:R-:W-:Y:S01]  /*5420*/  FMUL.FTZ R125, R190.reuse, R127.reuse ;  /* 0x0000007fbe7d7220 */ /* 0x0c0fe20000410000 */
[C---:B------:R-:W-:Y:S01]  /*5430*/  FFMA.FTZ R124, R191.reuse, R127, R120 ;  /* 0x0000007fbf7c7223 */ /* 0x040fe20000010078 */
[----:B------:R-:W-:Y:S02]  /*5440*/  FMUL.FTZ R120, R190, R123 ;  /* 0x0000007bbe787220 */ /* 0x000fe40000410000 */
[----:B------:R-:W-:Y:S01]  /*5450*/  FFMA.FTZ R125, R191, R128, -R125 ;  /* 0x00000080bf7d7223 */ /* 0x000fe2000001087d */
[----:B------:R-:W-:Y:S01]  /*5460*/  FADD.FTZ R124, R163, R124 ;  /* 0x0000007ca37c7221 */ /* 0x000fe20000010000 */
[----:B------:R-:W-:Y:S02]  /*5470*/  FFMA.FTZ R120, R191, R121, R120 ;  /* 0x00000079bf787223 */ /* 0x000fe40000010078 */
[----:B------:R-:W-:Y:S01]  /*5480*/  FADD.FTZ R125, R208, R125 ;  /* 0x0000007dd07d7221 */ /* 0x000fe20000010000 */
[C---:B------:R-:W-:Y:S01]  /*5490*/  FMUL.FTZ R128, R192.reuse, R124 ;  /* 0x0000007cc0807220 */ /* 0x040fe20000410000 */
[----:B------:R-:W-:-:S02]  /*54a0*/  FMUL.FTZ R121, R192, R120 ;  /* 0x00000078c0797220 */ /* 0x000fc40000410000 */
[CC--:B------:R-:W-:Y:S01]  /*54b0*/  FMUL.FTZ R126, R192.reuse, R125.reuse ;  /* 0x0000007dc07e7220 */ /* 0x0c0fe20000410000 */
[C---:B------:R-:W-:Y:S01]  /*54c0*/  FFMA.FTZ R128, R193.reuse, R125, -R128 ;  /* 0x0000007dc1807223 */ /* 0x040fe20000010880 */
[C---:B------:R-:W-:Y:S02]  /*54d0*/  FFMA.FTZ R121, R193.reuse, R122, -R121 ;  /* 0x0000007ac1797223 */ /* 0x040fe40000010879 */
[----:B------:R-:W-:Y:S01]  /*54e0*/  FFMA.FTZ R123, R193, R124, R126 ;  /* 0x0000007cc17b7223 */ /* 0x000fe2000001007e */
[----:B------:R-:W-:-:S03]  /*54f0*/  FMUL.FTZ R124, R192, R122 ;  /* 0x0000007ac07c7220 */ /* 0x000fc60000410000 */
[----:B------:R-:W-:Y:S01]  /*5500*/  FADD.FTZ R123, R164, R123 ;  /* 0x0000007ba47b7221 */ /* 0x000fe20000010000 */
[----:B------:R-:W-:Y:S01]  /*5510*/  FFMA.FTZ R124, R193, R120, R124 ;  /* 0x00000078c17c7223 */ /* 0x000fe2000001007c */
[----:B------:R-:W-:Y:S02]  /*5520*/  FADD.FTZ R120, R209, R128 ;  /* 0x00000080d1787221 */ /* 0x000fe40000010000 */
[----:B------:R-:W0:Y:S01]  /*5530*/  LDS.64 R128, [R6+0x4258] ;  /* 0x0042580006807984 */ /* 0x000e220000000a00 */
[C---:B------:R-:W-:Y:S01]  /*5540*/  FMUL.FTZ R125, R194.reuse, R123 ;  /* 0x0000007bc27d7220 */ /* 0x040fe20000410000 */
[----:B------:R-:W-:-:S03]  /*5550*/  FMUL.FTZ R122, R194, R120 ;  /* 0x00000078c27a7220 */ /* 0x000fc60000410000 */
[C---:B------:R-:W-:Y:S01]  /*5560*/  FFMA.FTZ R127, R195.reuse, R120, -R125 ;  /* 0x00000078c37f7223 */ /* 0x040fe2000001087d */
[CC--:B------:R-:W-:Y:S01]  /*5570*/  FMUL.FTZ R120, R194.reuse, R124.reuse ;  /* 0x0000007cc2787220 */ /* 0x0c0fe20000410000 */
[C---:B------:R-:W-:Y:S01]  /*5580*/  FFMA.FTZ R122, R195.reuse, R123, R122 ;  /* 0x0000007bc37a7223 */ /* 0x040fe2000001007a */
[-C--:B------:R-:W-:Y:S01]  /*5590*/  FMUL.FTZ R123, R194, R121.reuse ;  /* 0x00000079c27b7220 */ /* 0x080fe20000410000 */
[----:B------:R-:W-:Y:S01]  /*55a0*/  FADD.FTZ R127, R210, R127 ;  /* 0x0000007fd27f7221 */ /* 0x000fe20000010000 */
[C---:B------:R-:W-:Y:S01]  /*55b0*/  FFMA.FTZ R125, R195.reuse, R121, -R120 ;  /* 0x00000079c37d7223 */ /* 0x040fe20000010878 */
[----:B------:R-:W-:Y:S01]  /*55c0*/  @!P2 MOV R120, 0x400 ;  /* 0x000004000078a802 */ /* 0x000fe20000000f00 */
[----:B------:R-:W-:Y:S01]  /*55d0*/  FFMA.FTZ R124, R195, R124, R123 ;  /* 0x0000007cc37c7223 */ /* 0x000fe2000001007b */
[----:B------:R-:W-:Y:S01]  /*55e0*/  MOV R121, UR8 ;  /* 0x0000000800797c02 */ /* 0x000fe20008000f00 */
[----:B------:R-:W-:Y:S01]  /*55f0*/  FADD.FTZ R126, R165, R122 ;  /* 0x0000007aa57e7221 */ /* 0x000fe20000010000 */
[----:B-1----:R-:W-:-:S02]  /*5600*/  @!P2 LEA R120, R131, R120, 0x18 ;  /* 0x000000788378a211 */ /* 0x002fc400078ec0ff */
[----:B------:R-:W-:Y:S02]  /*5610*/  CS2R R122, SRZ ;  /* 0x00000000007a7805 */ /* 0x000fe4000001ff00 */
[----:B------:R-:W-:Y:S01]  /*5620*/  @!P2 LEA R130, R121, R120, 0x4 ;  /* 0x000000787982a211 */ /* 0x000fe200078e20ff */
[----:B------:R-:W-:Y:S01]  /*5630*/  HFMA2 R120, -RZ, RZ, 1.875, 0 ;  /* 0x3f800000ff787431 */ /* 0x000fe200000001ff */
[----:B------:R-:W-:-:S06]  /*5640*/  MOV R121, RZ ;  /* 0x000000ff00797202 */ /* 0x000fcc0000000f00 */
        /* <DEDUP_REMOVED lines=120> */
.L_x_11085:
        /* <DEDUP_REMOVED lines=12> */
.L_x_10946:
[----:B------:R-:W-:Y:S05]  /*5e90*/  BSYNC.RECONVERGENT B0 ;  /* 0x0000000000007941 */ /* 0x000fea0003800200 */
.L_x_10945:
[----:B------:R-:W-:Y:S01]  /*5ea0*/  UMOV UR28, 0xffffffff ;  /* 0xffffffff001c7882 */ /* 0x000fe20000000000 */
[----:B------:R-:W-:Y:S02]  /*5eb0*/  ISETP.GT.U32.AND P3, PT, R2, 0x1d, PT ;  /* 0x0000001d0200780c */ /* 0x000fe40003f64070 */
[----:B------:R-:W-:Y:S11]  /*5ec0*/  BRA.DIV UR28, `(.L_x_10947) ;  /* 0x000000621c187947 */ /* 0x000ff6000b800000 */
[----:B-1----:R1:W0:Y:S04]  /*5ed0*/  SHFL.DOWN PT, R131, R139, 0x2, 0x1f ;  /* 0x08401f008b837f89 */ /* 0x00222800000e0000 */
[----:B--2---:R1:W2:Y:S04]  /*5ee0*/  SHFL.DOWN PT, R243, R138, 0x2, 0x1f ;  /* 0x08401f008af37f89 */ /* 0x0042a800000e0000 */
[----:B---3--:R1:W3:Y:S04]  /*5ef0*/  SHFL.DOWN PT, R247, R136, 0x2, 0x1f ;  /* 0x08401f0088f77f89 */ /* 0x0082e800000e0000 */
[----:B----4-:R1:W4:Y:S02]  /*5f00*/  SHFL.DOWN PT, R130, R137, 0x2, 0x1f ;  /* 0x08401f0089827f89 */ /* 0x01032400000e0000 */
.L_x_11091:
        /* <DEDUP_REMOVED lines=12> */
.L_x_10949:
[----:B------:R-:W-:Y:S05]  /*5fd0*/  BSYNC.RECONVERGENT B0 ;  /* 0x0000000000007941 */ /* 0x000fea0003800200 */
.L_x_10948:
[----:B------:R-:W-:Y:S01]  /*5fe0*/  UMOV UR28, 0xffffffff ;  /* 0xffffffff001c7882 */ /* 0x000fe20000000000 */
[----:B------:R-:W-:Y:S02]  /*5ff0*/  ISETP.GT.U32.AND P3, PT, R2, 0x1b, PT ;  /* 0x0000001b0200780c */ /* 0x000fe40003f64070 */
[----:B------:R-:W-:Y:S11]  /*6000*/  BRA.DIV UR28, `(.L_x_10950) ;  /* 0x000000621c387947 */ /* 0x000ff6000b800000 */
[----:B0-----:R0:W0:Y:S04]  /*6010*/  SHFL.DOWN PT, R131, R139, 0x4, 0x1f ;  /* 0x08801f008b837f89 */ /* 0x00102800000e0000 */
[----:B--2---:R2:W0:Y:S04]  /*6020*/  SHFL.DOWN PT, R243, R138, 0x4, 0x1f ;  /* 0x08801f008af37f89 */ /* 0x00442800000e0000 */
[----:B---3--:R2:W3:Y:S04]  /*6030*/  SHFL.DOWN PT, R247, R136, 0x4, 0x1f ;  /* 0x08801f0088f77f89 */ /* 0x0084e800000e0000 */
[----:B----4-:R2:W4:Y:S02]  /*6040*/  SHFL.DOWN PT, R130, R137, 0x4, 0x1f ;  /* 0x08801f0089827f89 */ /* 0x01052400000e0000 */
.L_x_11097:
        /* <DEDUP_REMOVED lines=12> */
.L_x_10952:
[----:B------:R-:W-:Y:S05]  /*6110*/  BSYNC.RECONVERGENT B0 ;  /* 0x0000000000007941 */ /* 0x000fea0003800200 */
.L_x_10951:
[----:B------:R-:W-:Y:S01]  /*6120*/  UMOV UR28, 0xffffffff ;  /* 0xffffffff001c7882 */ /* 0x000fe20000000000 */
[----:B------:R-:W-:Y:S02]  /*6130*/  ISETP.GT.U32.AND P3, PT, R2, 0x17, PT ;  /* 0x000000170200780c */ /* 0x000fe40003f64070 */
[----:B------:R-:W-:Y:S11]  /*6140*/  BRA.DIV UR28, `(.L_x_10953) ;  /* 0x000000621c587947 */ /* 0x000ff6000b800000 */
[----:B0-----:R0:W0:Y:S04]  /*6150*/  SHFL.DOWN PT, R131, R139, 0x8, 0x1f ;  /* 0x09001f008b837f89 */ /* 0x00102800000e0000 */
[----:B------:R0:W0:Y:S04]  /*6160*/  SHFL.DOWN PT, R243, R138, 0x8, 0x1f ;  /* 0x09001f008af37f89 */ /* 0x00002800000e0000 */
[----:B---3--:R3:W0:Y:S04]  /*6170*/  SHFL.DOWN PT, R247, R136, 0x8, 0x1f ;  /* 0x09001f0088f77f89 */ /* 0x00862800000e0000 */
[----:B----4-:R3:W4:Y:S02]  /*6180*/  SHFL.DOWN PT, R130, R137, 0x8, 0x1f ;  /* 0x09001f0089827f89 */ /* 0x01072400000e0000 */
.L_x_11103:
        /* <DEDUP_REMOVED lines=12> */
.L_x_10955:
[----:B------:R-:W-:Y:S05]  /*6250*/  BSYNC.RECONVERGENT B0 ;  /* 0x0000000000007941 */ /* 0x000fea0003800200 */
.L_x_10954:
[----:B------:R-:W-:Y:S01]  /*6260*/  UMOV UR28, 0xffffffff ;  /* 0xffffffff001c7882 */ /* 0x000fe20000000000 */
[----:B------:R-:W-:Y:S02]  /*6270*/  ISETP.GT.U32.AND P3, PT, R2, 0xf, PT ;  /* 0x0000000f0200780c */ /* 0x000fe40003f64070 */
[----:B------:R-:W-:Y:S11]  /*6280*/  BRA.DIV UR28, `(.L_x_10956) ;  /* 0x000000621c787947 */ /* 0x000ff6000b800000 */
[----:B0-----:R0:W0:Y:S04]  /*6290*/  SHFL.DOWN PT, R131, R139, 0x10, 0x1f ;  /* 0x0a001f008b837f89 */ /* 0x00102800000e0000 */
[----:B------:R0:W0:Y:S04]  /*62a0*/  SHFL.DOWN PT, R243, R138, 0x10, 0x1f ;  /* 0x0a001f008af37f89 */ /* 0x00002800000e0000 */
[----:B------:R0:W0:Y:S04]  /*62b0*/  SHFL.DOWN PT, R247, R136, 0x10, 0x1f ;  /* 0x0a001f0088f77f89 */ /* 0x00002800000e0000 */
[----:B----4-:R4:W0:Y:S02]  /*62c0*/  SHFL.DOWN PT, R130, R137, 0x10, 0x1f ;  /* 0x0a001f0089827f89 */ /* 0x01082400000e0000 */
.L_x_11109:
        /* <DEDUP_REMOVED lines=12> */
.L_x_10958:
[----:B------:R-:W-:Y:S05]  /*6390*/  BSYNC.RECONVERGENT B0 ;  /* 0x0000000000007941 */ /* 0x000fea0003800200 */
.L_x_10957:
        /* <DEDUP_REMOVED lines=26> */
.L_x_11123:
        /* <DEDUP_REMOVED lines=15> */
.L_x_10961:
[----:B------:R-:W-:Y:S05]  /*6630*/  BSYNC.RECONVERGENT B0 ;  /* 0x0000000000007941 */ /* 0x000fea0003800200 */
.L_x_10960:
        /* <DEDUP_REMOVED lines=16> */
.L_x_10943:
        /* <DEDUP_REMOVED lines=9> */
[----:B------:R-:W-:Y:S04]  /*67d0*/  BSSY.RECONVERGENT B0, `(.L_x_10962) ;  /* 0x00001df000007945 */ /* 0x000fe80003800200 */
[----:B------:R-:W-:Y:S01]  /*67e0*/  VOTEU.ALL UP0, P2 ;  /* 0x0000000000ff7886 */ /* 0x000fe20001000000 */
[----:B------:R-:W1:Y:S01]  /*67f0*/  LDS.64 R124, [R6+0x4668] ;  /* 0x00466800067c7984 */ /* 0x000e620000000a00 */
[----:B0-----:R-:W-:Y:S02]  /*6800*/  ULEA UR28, UR30, UR28, 0x18 ;  /* 0x0000001c1e1c7291 */ /* 0x001fe4000f8ec0ff */
[----:B------:R-:W-:-:S02]  /*6810*/  ULEA UR30, UR17, 0xfffff800, 0xb ;  /* 0xfffff800111e7891 */ /* 0x000fc4000f8e58ff */
[----:B------:R-:W-:Y:S02]  /*6820*/  @!UP0 ULEA UR48, UR8, UR28, 0x4 ;  /* 0x0000001c08308291 */ /* 0x000fe4000f8e20ff */
[----:B------:R-:W-:Y:S02]  /*6830*/  USHF.R.S32.HI UR47, URZ, 0x1f, UR30 ;  /* 0x0000001fff2f7899 */ /* 0x000fe4000801141e */
[----:B------:R-:W-:-:S04]  /*6840*/  LOP3.LUT R128, R149, UR30, RZ, 0xfc, !PT ;  /* 0x0000001e95807c12 */ /* 0x000fc8000f8efcff */
        /* <DEDUP_REMOVED lines=9> */
[----:B------:R-:W-:Y:S02]  /*68e0*/  FFMA.FTZ R123, R27, R239, R122 ;  /* 0x000000ef1b7b7223 */ /* 0x000fe4000001007a */
[-C--:B------:R-:W-:Y:S01]  /*68f0*/  FFMA.FTZ R241, -R68, R120.reuse, R241 ;  /* 0x0000007844f17223 */ /* 0x080fe200000101f1 */
[-C--:B-1----:R-:W-:Y:S01]  /*6900*/  FMUL.FTZ R129, R125, R159.reuse ;  /* 0x0000009f7d817220 */ /* 0x082fe20000410000 */
[----:B------:R-:W-:Y:S01]  /*6910*/  FMUL.FTZ R130, R124, R159 ;  /* 0x0000009f7c827220 */ /* 0x000fe20000410000 */
[----:B------:R-:W-:Y:S01]  /*6920*/  FFMA.FTZ R122, R28, R237, R123 ;  /* 0x000000ed1c7a7223 */ /* 0x000fe2000001007b */
[----:B------:R-:W-:Y:S01]  /*6930*/  FFMA.FTZ R120, R69, -R120, R244 ;  /* 0x8000007845787223 */ /* 0x000fe200000100f4 */
[----:B------:R-:W-:Y:S01]  /*6940*/  FFMA.FTZ R124, R124, R158, R129 ;  /* 0x0000009e7c7c7223 */ /* 0x000fe20000010081 */
[----:B------:R-:W-:Y:S01]  /*6950*/  FFMA.FTZ R129, R27, -R240, R121 ;  /* 0x800000f01b817223 */ /* 0x000fe20000010079 */
[----:B------:R-:W-:Y:S01]  /*6960*/  FFMA.FTZ R131, R29, R235, R122 ;  /* 0x000000eb1d837223 */ /* 0x000fe2000001007a */
[----:B------:R-:W-:Y:S01]  /*6970*/  FFMA.FTZ R125, R125, R158, -R130 ;  /* 0x0000009e7d7d7223 */ /* 0x000fe20000010882 */
[----:B------:R-:W-:Y:S01]  /*6980*/  FMUL.FTZ R158, R110, R21 ;  /* 0x000000156e9e7220 */ /* 0x000fe20000410000 */
[----:B------:R-:W-:Y:S01]  /*6990*/  FFMA.FTZ R129, R28, -R242, R129 ;  /* 0x800000f21c817223 */ /* 0x000fe20000010081 */
[----:B------:R-:W-:Y:S01]  /*69a0*/  FFMA.FTZ R122, R30, R233, R131 ;  /* 0x000000e91e7a7223 */ /* 0x000fe20000010083 */
[----:B------:R-:W-:Y:S01]  /*69b0*/  FADD.FTZ R251, R212, R125 ;  /* 0x0000007dd4fb7221 */ /* 0x000fe20000010000 */
[----:B------:R-:W-:Y:S01]  /*69c0*/  FMUL.FTZ R212, R107, R26 ;  /* 0x0000001a6bd47220 */ /* 0x000fe20000410000 */
[----:B------:R-:W-:Y:S01]  /*69d0*/  FFMA.FTZ R137, R29, -R236, R129 ;  /* 0x800000ec1d897223 */ /* 0x000fe20000010081 */
[----:B------:R-:W-:Y:S01]  /*69e0*/  FFMA.FTZ R131, R31, R231, R122 ;  /* 0x000000e71f837223 */ /* 0x000fe2000001007a */
[----:B------:R-:W-:Y:S01]  /*69f0*/  FMUL.FTZ R130, R117, R12 ;  /* 0x0000000c75827220 */ /* 0x000fe20000410000 */
[----:B------:R-:W-:Y:S01]  /*6a00*/  FMUL.FTZ R121, R118, R13 ;  /* 0x0000000d76797220 */ /* 0x000fe20000410000 */
[----:B------:R-:W-:Y:S01]  /*6a10*/  FFMA.FTZ R137, R30, -R238, R137 ;  /* 0x800000ee1e897223 */ /* 0x000fe20000010089 */
[----:B------:R-:W-:Y:S01]  /*6a20*/  FFMA.FTZ R122, R32, R213, R131 ;  /* 0x000000d5207a7223 */ /* 0x000fe20000010083 */
[-C--:B------:R-:W-:Y:S01]  /*6a30*/  FFMA.FTZ R213, -R56, R136.reuse, R213 ;  /* 0x0000008838d57223 */ /* 0x080fe200000101d5 */
[----:B------:R-:W-:Y:S01]  /*6a40*/  FFMA.FTZ R131, R57, -R136, R234 ;  /* 0x8000008839837223 */ /* 0x000fe200000100ea */
[----:B------:R-:W-:Y:S01]  /*6a50*/  FFMA.FTZ R137, R31, -R232, R137 ;  /* 0x800000e81f897223 */ /* 0x000fe20000010089 */
[----:B------:R-:W-:Y:S01]  /*6a60*/  FFMA.FTZ R139, R33, R245, R122 ;  /* 0x000000f5218b7223 */ /* 0x000fe2000001007a */
[----:B------:R-:W-:Y:S01]  /*6a70*/  FMUL.FTZ R136, R115, R18 ;  /* 0x0000001273887220 */ /* 0x000fe20000410000 */
[----:B------:R-:W-:Y:S01]  /*6a80*/  FFMA.FTZ R240, R71, -R130, R240 ;  /* 0x8000008247f07223 */ /* 0x000fe200000100f0 */
[----:B------:R-:W-:Y:S01]  /*6a90*/  FFMA.FTZ R137, R32, -R234, R137 ;  /* 0x800000ea20897223 */ /* 0x000fe20000010089 */
[----:B------:R-:W-:Y:S01]  /*6aa0*/  FFMA.FTZ R122, R34, R217, R139 ;  /* 0x000000d9227a7223 */ /* 0x000fe2000001008b */
[-C--:B------:R-:W-:Y:S01]  /*6ab0*/  FFMA.FTZ R245, -R58, R136.reuse, R245 ;  /* 0x000000883af57223 */ /* 0x080fe200000101f5 */
[----:B------:R-:W-:Y:S01]  /*6ac0*/  FFMA.FTZ R136, R59, -R136, R214 ;  /* 0x800000883b887223 */ /* 0x000fe200000100d6 */
[----:B------:R-:W-:Y:S01]  /*6ad0*/  FFMA.FTZ R159, R33, -R214, R137 ;  /* 0x800000d6219f7223 */ /* 0x000fe20000010089 */
[----:B------:R-:W-:Y:S01]  /*6ae0*/  FFMA.FTZ R139, R35, R215, R122 ;  /* 0x000000d7238b7223 */ /* 0x000fe2000001007a */
[-C--:B------:R-:W-:Y:S01]  /*6af0*/  FFMA.FTZ R215, -R54, R138.reuse, R215 ;  /* 0x0000008a36d77223 */ /* 0x080fe200000101d7 */
[----:B------:R-:W-:Y:S01]  /*6b00*/  FFMA.FTZ R138, R55, -R138, R216 ;  /* 0x8000008a378a7223 */ /* 0x000fe200000100d8 */
[----:B------:R-:W-:Y:S01]  /*6b10*/  FFMA.FTZ R159, R34, -R248, R159 ;  /* 0x800000f8229f7223 */ /* 0x000fe2000001009f */
[----:B------:R-:W-:Y:S01]  /*6b20*/  FFMA.FTZ R122, R36, R221, R139 ;  /* 0x000000dd247a7223 */ /* 0x000fe2000001008b */
[-C--:B------:R-:W-:Y:S01]  /*6b30*/  FFMA.FTZ R139, R49, -R158.reuse, R218 ;  /* 0x8000009e318b7223 */ /* 0x080fe200000100da */
[----:B------:R-:W-:Y:S01]  /*6b40*/  FFMA.FTZ R221, -R48, R158, R221 ;  /* 0x0000009e30dd7223 */ /* 0x000fe200000101dd */
[----:B------:R-:W-:Y:S01]  /*6b50*/  FFMA.FTZ R159, R35, -R216, R159 ;  /* 0x800000d8239f7223 */ /* 0x000fe2000001009f */
[----:B------:R-:W-:Y:S01]  /*6b60*/  FFMA.FTZ R243, R37, R219, R122 ;  /* 0x000000db25f37223 */ /* 0x000fe2000001007a */
[----:B------:R-:W-:Y:S01]  /*6b70*/  FFMA.FTZ R216, R43, -R212, R228 ;  /* 0x800000d42bd87223 */ /* 0x000fe200000100e4 */
[----:B------:R-:W-:Y:S01]  /*6b80*/  FMUL.FTZ R158, R111, R22 ;  /* 0x000000166f9e7220 */ /* 0x000fe20000410000 */
[----:B------:R-:W-:Y:S01]  /*6b90*/  FFMA.FTZ R159, R36, -R218, R159 ;  /* 0x800000da249f7223 */ /* 0x000fe2000001009f */
[----:B------:R-:W-:Y:S01]  /*6ba0*/  FFMA.FTZ R122, R38, R225, R243 ;  /* 0x000000e1267a7223 */ /* 0x000fe200000100f3 */
[----:B------:R-:W-:Y:S01]  /*6bb0*/  FADD.FTZ R243, R211, R124 ;  /* 0x0000007cd3f37221 */ /* 0x000fe20000010000 */
[----:B------:R-:W-:Y:S01]  /*6bc0*/  FMUL.FTZ R211, R106, R25 ;  /* 0x000000196ad37220 */ /* 0x000fe20000410000 */
        /* <DEDUP_REMOVED lines=9> */
[----:B------:R-:W-:Y:S01]  /*6c60*/  FMUL.FTZ R218, R243, UR31 ;  /* 0x0000001ff3da7c20 */ /* 0x000fe20008410000 */
[-C--:B------:R-:W-:Y:S01]  /*6c70*/  FFMA.FTZ R229, -R40, R211.reuse, R229 ;  /* 0x000000d328e57223 */ /* 0x080fe200000101e5 */
[----:B------:R-:W-:Y:S01]  /*6c80*/  FFMA.FTZ R211, R41, -R211, R226 ;  /* 0x800000d329d37223 */ /* 0x000fe200000100e2 */
[-C--:B------:R-:W-:Y:S01]  /*6c90*/  FMUL.FTZ R166, R43, R251.reuse ;  /* 0x000000fb2ba67220 */ /* 0x080fe20000410000 */
[----:B------:R-:W-:Y:S01]  /*6ca0*/  FFMA.FTZ R226, R132, -R226, R247 ;  /* 0x800000e284e27223 */ /* 0x000fe200000100f7 */
[----:B------:R-:W-:Y:S01]  /*6cb0*/  FFMA.FTZ R43, -R42, R212, R227 ;  /* 0x000000d42a2b7223 */ /* 0x000fe200000101e3 */
[C---:B------:R-:W-:Y:S01]  /*6cc0*/  FFMA.FTZ R247, R251.reuse, UR46, -R218 ;  /* 0x0000002efbf77c23 */ /* 0x040fe200080108da */
[----:B------:R-:W-:Y:S01]  /*6cd0*/  FADD.FTZ R212, R196, R167 ;  /* 0x000000a7c4d47221 */ /* 0x000fe20000010000 */
[----:B------:R-:W-:Y:S01]  /*6ce0*/  FMUL.FTZ R122, R251, UR31 ;  /* 0x0000001ffb7a7c20 */ /* 0x000fe20008410000 */
[C---:B------:R-:W-:Y:S01]  /*6cf0*/  FMUL.FTZ R218, R26.reuse, R251 ;  /* 0x000000fb1ada7220 */ /* 0x040fe20000410000 */
[-C--:B------:R-:W-:Y:S01]  /*6d00*/  FMUL.FTZ R196, R26, R243.reuse ;  /* 0x000000f31ac47220 */ /* 0x080fe20000410000 */
[-C--:B------:R-:W-:Y:S01]  /*6d10*/  FFMA.FTZ R219, -R50, R158.reuse, R219 ;  /* 0x0000009e32db7223 */ /* 0x080fe200000101db */
[----:B------:R-:W-:Y:S01]  /*6d20*/  FFMA.FTZ R166, R42, R243, R166 ;  /* 0x000000f32aa67223 */ /* 0x000fe200000100a6 */
[----:B------:R-:W-:Y:S01]  /*6d30*/  FFMA.FTZ R158, R51, -R158, R220 ;  /* 0x8000009e339e7223 */ /* 0x000fe200000100dc */
[----:B------:R-:W-:Y:S01]  /*6d40*/  FADD.FTZ R42, R148, R125 ;  /* 0x0000007d942a7221 */ /* 0x000fe20000010000 */
[----:B------:R-:W-:Y:S01]  /*6d50*/  FFMA.FTZ R122, R243, UR46, R122 ;  /* 0x0000002ef37a7c23 */ /* 0x000fe2000801007a */
[C---:B------:R-:W-:Y:S01]  /*6d60*/  FMUL.FTZ R148, R216.reuse, R247 ;  /* 0x000000f7d8947220 */ /* 0x040fe20000410000 */
[C---:B------:R-:W-:Y:S01]  /*6d70*/  FMUL.FTZ R220, R216.reuse, R218 ;  /* 0x000000dad8dc7220 */ /* 0x040fe20000410000 */
[----:B------:R-:W-:Y:S01]  /*6d80*/  FMUL.FTZ R125, R216, R196 ;  /* 0x000000c4d87d7220 */ /* 0x000fe20000410000 */
[C---:B------:R-:W-:Y:S01]  /*6d90*/  FMUL.FTZ R216, R168.reuse, R212 ;  /* 0x000000d4a8d87220 */ /* 0x040fe20000410000 */
[C---:B------:R-:W-:Y:S01]  /*6da0*/  FFMA.FTZ R148, R43.reuse, R122, R148 ;  /* 0x0000007a2b947223 */ /* 0x040fe20000010094 */
[C---:B------:R-:W-:Y:S01]  /*6db0*/  FFMA.FTZ R167, R43.reuse, R196, R220 ;  /* 0x000000c42ba77223 */ /* 0x040fe200000100dc */
[----:B------:R-:W-:Y:S01]  /*6dc0*/  FFMA.FTZ R125, R43, R218, -R125 ;  /* 0x000000da2b7d7223 */ /* 0x000fe2000001087d */
[-C--:B------:R-:W-:Y:S01]  /*6dd0*/  FMUL.FTZ R243, R168, R42.reuse ;  /* 0x0000002aa8f37220 */ /* 0x080fe20000410000 */
[----:B------:R-:W-:Y:S01]  /*6de0*/  FFMA.FTZ R43, R169, R42, R216 ;  /* 0x0000002aa92b7223 */ /* 0x000fe200000100d8 */
[----:B------:R-:W-:Y:S01]  /*6df0*/  FMUL.FTZ R41, R41, R212 ;  /* 0x000000d429297220 */ /* 0x000fe20000410000 */
[----:B------:R-:W-:Y:S01]  /*6e00*/  FMUL.FTZ R249, R107, R218 ;  /* 0x000000da6bf97220 */ /* 0x000fe20000410000 */
[----:B------:R-:W-:Y:S01]  /*6e10*/  FFMA.FTZ R168, R169, R212, -R243 ;  /* 0x000000d4a9a87223 */ /* 0x000fe200000108f3 */
[----:B------:R-:W-:Y:S01]  /*6e20*/  FADD.FTZ R43, R150, R43 ;  /* 0x0000002b962b7221 */ /* 0x000fe20000010000 */
[----:B------:R-:W-:Y:S01]  /*6e30*/  FMUL.FTZ R243, R42, UR31 ;  /* 0x0000001f2af37c20 */ /* 0x000fe20008410000 */
[----:B------:R-:W-:Y:S01]  /*6e40*/  FFMA.FTZ R169, R40, R42, R41 ;  /* 0x0000002a28a97223 */ /* 0x000fe20000010029 */
[----:B------:R-:W-:Y:S01]  /*6e50*/  FMUL.FTZ R41, R212, UR31 ;  /* 0x0000001fd4297c20 */ /* 0x000fe20008410000 */
[----:B------:R-:W-:Y:S01]  /*6e60*/  FADD.FTZ R197, R197, R168 ;  /* 0x000000a8c5c57221 */ /* 0x000fe20000010000 */
[----:B------:R-:W-:Y:S01]  /*6e70*/  FMUL.FTZ R40, R170, R43 ;  /* 0x0000002baa287220 */ /* 0x000fe20000410000 */
[----:B------:R-:W-:Y:S01]  /*6e80*/  FFMA.FTZ R150, R212, UR46, -R243 ;  /* 0x0000002ed4967c23 */ /* 0x000fe200080108f3 */
[----:B------:R-:W-:Y:S01]  /*6e90*/  FMUL.FTZ R212, R25, R212 ;  /* 0x000000d419d47220 */ /* 0x000fe20000410000 */
[----:B------:R-:W-:Y:S01]  /*6ea0*/  FFMA.FTZ R168, R42, UR46, R41 ;  /* 0x0000002e2aa87c23 */ /* 0x000fe20008010029 */
[-C--:B------:R-:W-:Y:S01]  /*6eb0*/  FMUL.FTZ R170, R170, R197.reuse ;  /* 0x000000c5aaaa7220 */ /* 0x080fe20000410000 */
[----:B------:R-:W-:Y:S01]  /*6ec0*/  FFMA.FTZ R41, R171, R197, -R40 ;  /* 0x000000c5ab297223 */ /* 0x000fe20000010828 */
[----:B------:R-:W-:Y:S01]  /*6ed0*/  FMUL.FTZ R42, R25, R42 ;  /* 0x0000002a192a7220 */ /* 0x000fe20000410000 */
[----:B------:R-:W-:Y:S01]  /*6ee0*/  FMUL.FTZ R216, R211, R212 ;  /* 0x000000d4d3d87220 */ /* 0x000fe20000410000 */
[----:B------:R-:W-:Y:S01]  /*6ef0*/  FFMA.FTZ R170, R171, R43, R170 ;  /* 0x0000002babaa7223 */ /* 0x000fe200000100aa */
[----:B------:R-:W-:Y:S01]  /*6f00*/  FADD.FTZ R198, R198, R41 ;  /* 0x00000029c6c67221 */ /* 0x000fe20000010000 */
[----:B------:R-:W-:Y:S01]  /*6f10*/  FMUL.FTZ R214, R105, R24 ;  /* 0x0000001869d67220 */ /* 0x000fe20000410000 */
[C---:B------:R-:W-:Y:S01]  /*6f20*/  FMUL.FTZ R150, R211.reuse, R150 ;  /* 0x00000096d3967220 */ /* 0x040fe20000410000 */
[-C--:B------:R-:W-:Y:S01]  /*6f30*/  FMUL.FTZ R218, R211, R42.reuse ;  /* 0x0000002ad3da7220 */ /* 0x080fe20000410000 */
[-C--:B------:R-:W-:Y:S01]  /*6f40*/  FFMA.FTZ R40, R229, R42.reuse, R216 ;  /* 0x0000002ae5287223 */ /* 0x080fe200000100d8 */
[----:B------:R-:W-:Y:S01]  /*6f50*/  FMUL.FTZ R211, R106, R42 ;  /* 0x0000002a6ad37220 */ /* 0x000fe20000410000 */
[----:B------:R-:W-:Y:S01]  /*6f60*/  FADD.FTZ R170, R151, R170 ;  /* 0x000000aa97aa7221 */ /* 0x000fe20000010000 */
[----:B------:R-:W-:Y:S01]  /*6f70*/  FMUL.FTZ R42, R172, R198 ;  /* 0x000000c6ac2a7220 */ /* 0x000fe20000410000 */
[-C--:B------:R-:W-:Y:S01]  /*6f80*/  FFMA.FTZ R223, -R46, R214.reuse, R223 ;  /* 0x000000d62edf7223 */ /* 0x080fe200000101df */
[C---:B------:R-:W-:Y:S01]  /*6f90*/  FFMA.FTZ R214, R47.reuse, -R214, R224 ;  /* 0x800000d62fd67223 */ /* 0x040fe200000100e0 */
[----:B------:R-:W-:Y:S01]  /*6fa0*/  FMUL.FTZ R171, R47, R197 ;  /* 0x000000c52fab7220 */ /* 0x000fe20000410000 */
[-C--:B------:R-:W-:Y:S01]  /*6fb0*/  FMUL.FTZ R151, R172, R170.reuse ;  /* 0x000000aaac977220 */ /* 0x080fe20000410000 */
[----:B------:R-:W-:Y:S01]  /*6fc0*/  FFMA.FTZ R47, R173, R170, R42 ;  /* 0x000000aaad2f7223 */ /* 0x000fe2000001002a */
[----:B------:R-:W-:Y:S01]  /*6fd0*/  FMUL.FTZ R172, R43, UR31 ;  /* 0x0000001f2bac7c20 */ /* 0x000fe20008410000 */
[----:B------:R-:W-:Y:S01]  /*6fe0*/  FFMA.FTZ R46, R46, R43, R171 ;  /* 0x0000002b2e2e7223 */ /* 0x000fe200000100ab */
[----:B------:R-:W-:Y:S01]  /*6ff0*/  FFMA.FTZ R42, R173, R198, -R151 ;  /* 0x000000c6ad2a7223 */ /* 0x000fe20000010897 */
[----:B------:R-:W-:Y:S01]  /*7000*/  FADD.FTZ R47, R152, R47 ;  /* 0x0000002f982f7221 */ /* 0x000fe20000010000 */
[----:B------:R-:W-:Y:S01]  /*7010*/  FMUL.FTZ R152, R197, UR31 ;  /* 0x0000001fc5987c20 */ /* 0x000fe20008410000 */
[-C--:B------:R-:W-:Y:S01]  /*7020*/  FFMA.FTZ R41, R229, R212.reuse, -R218 ;  /* 0x000000d4e5297223 */ /* 0x080fe200000108da */
[----:B------:R-:W-:Y:S01]  /*7030*/  FADD.FTZ R199, R199, R42 ;  /* 0x0000002ac7c77221 */ /* 0x000fe20000010000 */
[----:B------:R-:W-:Y:S01]  /*7040*/  FMUL.FTZ R42, R174, R47 ;  /* 0x0000002fae2a7220 */ /* 0x000fe20000410000 */
[----:B------:R-:W-:Y:S01]  /*7050*/  FMUL.FTZ R243, R106, R212 ;  /* 0x000000d46af37220 */ /* 0x000fe20000410000 */
[----:B------:R-:W-:Y:S01]  /*7060*/  FFMA.FTZ R171, R197, UR46, -R172 ;  /* 0x0000002ec5ab7c23 */ /* 0x000fe200080108ac */
[C---:B------:R-:W-:Y:S01]  /*7070*/  FMUL.FTZ R212, R24.reuse, R197 ;  /* 0x000000c518d47220 */ /* 0x040fe20000410000 */
[----:B------:R-:W-:Y:S01]  /*7080*/  FFMA.FTZ R151, R43, UR46, R152 ;  /* 0x0000002e2b977c23 */ /* 0x000fe20008010098 */
[----:B------:R-:W-:Y:S01]  /*7090*/  FMUL.FTZ R172, R24, R43 ;  /* 0x0000002b18ac7220 */ /* 0x000fe20000410000 */
[-C--:B------:R-:W-:Y:S01]  /*70a0*/  FMUL.FTZ R174, R174, R199.reuse ;  /* 0x000000c7aeae7220 */ /* 0x080fe20000410000 */
[C---:B------:R-:W-:Y:S01]  /*70b0*/  FFMA.FTZ R43, R175.reuse, R199, -R42 ;  /* 0x000000c7af2b7223 */ /* 0x040fe2000001082a */
[C---:B------:R-:W-:Y:S01]  /*70c0*/  FMUL.FTZ R216, R214.reuse, R212 ;  /* 0x000000d4d6d87220 */ /* 0x040fe20000410000 */
        /* <DEDUP_REMOVED lines=8> */
[----:B------:R-:W-:Y:S01]  /*7150*/  FMUL.FTZ R159, R104, R23 ;  /* 0x00000017689f7220 */ /* 0x000fe20000410000 */
[----:B------:R-:W-:Y:S01]  /*7160*/  FMUL.FTZ R175, R170, UR31 ;  /* 0x0000001faaaf7c20 */ /* 0x000fe20008410000 */
[-C--:B------:R-:W-:Y:S01]  /*7170*/  FMUL.FTZ R173, R176, R153.reuse ;  /* 0x00000099b0ad7220 */ /* 0x080fe20000410000 */
[----:B------:R-:W-:Y:S01]  /*7180*/  FFMA.FTZ R171, R177, R153, R172 ;  /* 0x00000099b1ab7223 */ /* 0x000fe200000100ac */
[-C--:B------:R-:W-:Y:S01]  /*7190*/  FFMA.FTZ R225, -R44, R159.reuse, R225 ;  /* 0x0000009f2ce17223 */ /* 0x080fe200000101e1 */
[----:B------:R-:W-:Y:S01]  /*71a0*/  FFMA.FTZ R159, R45, -R159, R222 ;  /* 0x8000009f2d9f7223 */ /* 0x000fe200000100de */
[----:B------:R-:W-:Y:S01]  /*71b0*/  FFMA.FTZ R172, R177, R200, -R173 ;  /* 0x000000c8b1ac7223 */ /* 0x000fe200000108ad */
[----:B------:R-:W-:Y:S01]  /*71c0*/  FADD.FTZ R171, R154, R171 ;  /* 0x000000ab9aab7221 */ /* 0x000fe20000010000 */
[-C--:B------:R-:W-:Y:S01]  /*71d0*/  FMUL.FTZ R45, R45, R198.reuse ;  /* 0x000000c62d2d7220 */ /* 0x080fe20000410000 */
[C---:B------:R-:W-:Y:S01]  /*71e0*/  FMUL.FTZ R173, R198.reuse, UR31 ;  /* 0x0000001fc6ad7c20 */ /* 0x040fe20008410000 */
[----:B------:R-:W-:Y:S01]  /*71f0*/  FFMA.FTZ R154, R198, UR46, -R175 ;  /* 0x0000002ec69a7c23 */ /* 0x000fe200080108af */
[----:B------:R-:W-:Y:S01]  /*7200*/  FMUL.FTZ R198, R23, R198 ;  /* 0x000000c617c67220 */ /* 0x000fe20000410000 */
[----:B------:R-:W-:Y:S01]  /*7210*/  FADD.FTZ R201, R201, R172 ;  /* 0x000000acc9c97221 */ /* 0x000fe20000010000 */
[-C--:B------:R-:W-:Y:S01]  /*7220*/  FFMA.FTZ R45, R44, R170.reuse, R45 ;  /* 0x000000aa2c2d7223 */ /* 0x080fe2000001002d */
[----:B------:R-:W-:Y:S01]  /*7230*/  FMUL.FTZ R174, R23, R170 ;  /* 0x000000aa17ae7220 */ /* 0x000fe20000410000 */
[----:B------:R-:W-:Y:S01]  /*7240*/  FFMA.FTZ R44, R170, UR46, R173 ;  /* 0x0000002eaa2c7c23 */ /* 0x000fe200080100ad */
[C---:B------:R-:W-:Y:S01]  /*7250*/  FMUL.FTZ R172, R159.reuse, R198 ;  /* 0x000000c69fac7220 */ /* 0x040fe20000410000 */
[C---:B------:R-:W-:Y:S01]  /*7260*/  FMUL.FTZ R170, R178.reuse, R201 ;  /* 0x000000c9b2aa7220 */ /* 0x040fe20000410000 */
[-C--:B------:R-:W-:Y:S01]  /*7270*/  FMUL.FTZ R178, R178, R171.reuse ;  /* 0x000000abb2b27220 */ /* 0x080fe20000410000 */
[C---:B------:R-:W-:Y:S01]  /*7280*/  FMUL.FTZ R154, R159.reuse, R154 ;  /* 0x0000009a9f9a7220 */ /* 0x040fe20000410000 */
[-C--:B------:R-:W-:Y:S01]  /*7290*/  FMUL.FTZ R176, R159, R174.reuse ;  /* 0x000000ae9fb07220 */ /* 0x080fe20000410000 */
[-C--:B------:R-:W-:Y:S01]  /*72a0*/  FFMA.FTZ R159, R225, R174.reuse, R172 ;  /* 0x000000aee19f7223 */ /* 0x080fe200000100ac */
[C---:B------:R-:W-:Y:S01]  /*72b0*/  FFMA.FTZ R172, R179.reuse, R171, R170 ;  /* 0x000000abb3ac7223 */ /* 0x040fe200000100aa */
[----:B------:R-:W-:Y:S01]  /*72c0*/  FFMA.FTZ R179, R179, R201, -R178 ;  /* 0x000000c9b3b37223 */ /* 0x000fe200000108b2 */
[----:B------:R-:W-:Y:S01]  /*72d0*/  MOV R122, UR28 ;  /* 0x0000001c007a7c02 */ /* 0x000fe20008000f00 */
[----:B------:R-:W-:Y:S01]  /*72e0*/  FMUL.FTZ R177, R104, R174 ;  /* 0x000000ae68b17220 */ /* 0x000fe20000410000 */
[----:B------:R-:W-:Y:S01]  /*72f0*/  FADD.FTZ R155, R155, R172 ;  /* 0x000000ac9b9b7221 */ /* 0x000fe20000010000 */
[----:B------:R-:W-:Y:S01]  /*7300*/  FADD.FTZ R202, R202, R179 ;  /* 0x000000b3caca7221 */ /* 0x000fe20000010000 */
[----:B------:R-:W-:Y:S01]  /*7310*/  FMUL.FTZ R247, R107, R196 ;  /* 0x000000c46bf77220 */ /* 0x000fe20000410000 */
[----:B------:R-:W-:Y:S01]  /*7320*/  FMUL.FTZ R178, R22, R199 ;  /* 0x000000c716b27220 */ /* 0x000fe20000410000 */
[C---:B------:R-:W-:Y:S01]  /*7330*/  FMUL.FTZ R175, R180.reuse, R155 ;  /* 0x0000009bb4af7220 */ /* 0x040fe20000410000 */
[----:B------:R-:W-:Y:S01]  /*7340*/  FMUL.FTZ R172, R180, R202 ;  /* 0x000000cab4ac7220 */ /* 0x000fe20000410000 */
[----:B------:R-:W-:-:S02]  /*7350*/  IMAD R196, R149, 0x84, R122 ;  /* 0x0000008495c47824 */ /* 0x000fc400078e027a */
[----:B------:R-:W-:Y:S01]  /*7360*/  FFMA.FTZ R170, R225, R198, -R176 ;  /* 0x000000c6e1aa7223 */ /* 0x000fe200000108b0 */
[C---:B------:R-:W-:Y:S01]  /*7370*/  FFMA.FTZ R174, R181.reuse, R202, -R175 ;  /* 0x000000cab5ae7223 */ /* 0x040fe200000108af */
[----:B------:R-:W-:Y:S01]  /*7380*/  FFMA.FTZ R173, R181, R155, R172 ;  /* 0x0000009bb5ad7223 */ /* 0x000fe200000100ac */
[----:B------:R-:W-:Y:S01]  /*7390*/  FMUL.FTZ R176, R22, R47 ;  /* 0x0000002f16b07220 */ /* 0x000fe20000410000 */
[----:B------:R-:W-:Y:S01]  /*73a0*/  FMUL.FTZ R180, R158, R178 ;  /* 0x000000b29eb47220 */ /* 0x000fe20000410000 */
[----:B------:R-:W-:Y:S01]  /*73b0*/  FADD.FTZ R203, R203, R174 ;  /* 0x000000aecbcb7221 */ /* 0x000fe20000010000 */
[----:B------:R-:W-:Y:S01]  /*73c0*/  FADD.FTZ R173, R156, R173 ;  /* 0x000000ad9cad7221 */ /* 0x000fe20000010000 */
[----:B------:R0:W-:Y:S01]  /*73d0*/  STS [R196+0x2168], R197 ;  /* 0x002168c5c4007388 */ /* 0x0001e20000000800 */
[----:B------:R-:W-:Y:S01]  /*73e0*/  FFMA.FTZ R172, R219, R176, R180 ;  /* 0x000000b0dbac7223 */ /* 0x000fe200000100b4 */
[C---:B------:R-:W-:Y:S01]  /*73f0*/  FMUL.FTZ R174, R182.reuse, R203 ;  /* 0x000000cbb6ae7220 */ /* 0x040fe20000410000 */
[-C--:B------:R-:W-:Y:S01]  /*7400*/  FMUL.FTZ R182, R182, R173.reuse ;  /* 0x000000adb6b67220 */ /* 0x080fe20000410000 */
[----:B------:R-:W-:Y:S01]  /*7410*/  FMUL.FTZ R180, R21, R200 ;  /* 0x000000c815b47220 */ /* 0x000fe20000410000 */
[----:B------:R-:W-:Y:S01]  /*7420*/  FMUL.FTZ R175, R111, R176 ;  /* 0x000000b06faf7220 */ /* 0x000fe20000410000 */
[C---:B------:R-:W-:Y:S01]  /*7430*/  FFMA.FTZ R174, R183.reuse, R173, R174 ;  /* 0x000000adb7ae7223 */ /* 0x040fe200000100ae */
[----:B------:R-:W-:Y:S01]  /*7440*/  FFMA.FTZ R183, R183, R203, -R182 ;  /* 0x000000cbb7b77223 */ /* 0x000fe200000108b6 */
[----:B------:R-:W-:Y:S01]  /*7450*/  FMUL.FTZ R179, R111, R178 ;  /* 0x000000b26fb37220 */ /* 0x000fe20000410000 */
[----:B------:R1:W-:Y:S01]  /*7460*/  STS [R196+0x2160], R177 ;  /* 0x002160b1c4007388 */ /* 0x0003e20000000800 */
[----:B0-----:R-:W-:Y:S01]  /*7470*/  FMUL.FTZ R197, R104, R198 ;  /* 0x000000c668c57220 */ /* 0x001fe20000410000 */
[----:B------:R-:W-:Y:S01]  /*7480*/  FMUL.FTZ R198, R158, R176 ;  /* 0x000000b09ec67220 */ /* 0x000fe20000410000 */
[----:B------:R-:W-:Y:S01]  /*7490*/  FMUL.FTZ R176, R139, R180 ;  /* 0x000000b48bb07220 */ /* 0x000fe20000410000 */
[----:B------:R-:W-:Y:S01]  /*74a0*/  FADD.FTZ R157, R157, R174 ;  /* 0x000000ae9d9d7221 */ /* 0x000fe20000010000 */
[----:B------:R-:W-:Y:S01]  /*74b0*/  FADD.FTZ R204, R204, R183 ;  /* 0x000000b7cccc7221 */ /* 0x000fe20000010000 */
[----:B------:R-:W-:Y:S01]  /*74c0*/  FFMA.FTZ R156, R219, R178, -R198 ;  /* 0x000000b2db9c7223 */ /* 0x000fe200000108c6 */
[----:B------:R-:W-:Y:S01]  /*74d0*/  FMUL.FTZ R178, R21, R153 ;  /* 0x0000009915b27220 */ /* 0x000fe20000410000 */
[----:B------:R0:W-:Y:S01]  /*74e0*/  STS [R196+0x2158], R175 ;  /* 0x002158afc4007388 */ /* 0x0001e20000000800 */
[----:B------:R-:W-:Y:S01]  /*74f0*/  FMUL.FTZ R182, R20, R201 ;  /* 0x000000c914b67220 */ /* 0x000fe20000410000 */
[----:B------:R-:W-:Y:S01]  /*7500*/  FMUL.FTZ R137, R108, R19 ;  /* 0x000000136c897220 */ /* 0x000fe20000410000 */
[-C--:B------:R-:W-:Y:S01]  /*7510*/  FFMA.FTZ R176, R221, R178.reuse, R176 ;  /* 0x000000b2ddb07223 */ /* 0x080fe200000100b0 */
[----:B-1----:R-:W-:Y:S01]  /*7520*/  FMUL.FTZ R177, R110, R178 ;  /* 0x000000b26eb17220 */ /* 0x002fe20000410000 */
[----:B------:R1:W-:Y:S01]  /*7530*/  STS [R196+0x215c], R179 ;  /* 0x00215cb3c4007388 */ /* 0x0003e20000000800 */
[----:B------:R-:W-:Y:S01]  /*7540*/  FMUL.FTZ R183, R109, R182 ;  /* 0x000000b66db77220 */ /* 0x000fe20000410000 */
[-C--:B------:R-:W-:Y:S01]  /*7550*/  FFMA.FTZ R217, -R52, R137.reuse, R217 ;  /* 0x0000008934d97223 */ /* 0x080fe200000101d9 */
[----:B------:R-:W-:Y:S01]  /*7560*/  FFMA.FTZ R137, R53, -R137, R248 ;  /* 0x8000008935897223 */ /* 0x000fe200000100f8 */
[----:B------:R-:W-:Y:S01]  /*7570*/  STS [R196+0x2150], R177 ;  /* 0x002150b1c4007388 */ /* 0x000fe20000000800 */
[----:B0-----:R-:W-:Y:S01]  /*7580*/  FMUL.FTZ R175, R139, R178 ;  /* 0x000000b28baf7220 */ /* 0x001fe20000410000 */
[CC--:B------:R-:W-:Y:S01]  /*7590*/  FMUL.FTZ R178, R184.reuse, R157.reuse ;  /* 0x0000009db8b27220 */ /* 0x0c0fe20000410000 */
[----:B------:R-:W-:Y:S01]  /*75a0*/  FMUL.FTZ R184, R184, R204 ;  /* 0x000000ccb8b87220 */ /* 0x000fe20000410000 */
[----:B------:R0:W-:Y:S01]  /*75b0*/  STS [R196+0x214c], R183 ;  /* 0x00214cb7c4007388 */ /* 0x0001e20000000800 */
[----:B------:R-:W-:Y:S01]  /*75c0*/  FFMA.FTZ R174, R221, R180, -R175 ;  /* 0x000000b4ddae7223 */ /* 0x000fe200000108af */
[C---:B------:R-:W-:Y:S01]  /*75d0*/  FFMA.FTZ R178, R185.reuse, R204, -R178 ;  /* 0x000000ccb9b27223 */ /* 0x040fe200000108b2 */
[----:B------:R-:W-:Y:S01]  /*75e0*/  FFMA.FTZ R175, R185, R157, R184 ;  /* 0x0000009db9af7223 */ /* 0x000fe200000100b8 */
[----:B-1----:R-:W-:Y:S01]  /*75f0*/  FMUL.FTZ R179, R110, R180 ;  /* 0x000000b46eb37220 */ /* 0x002fe20000410000 */
[----:B------:R-:W-:Y:S01]  /*7600*/  FMUL.FTZ R180, R20, R171 ;  /* 0x000000ab14b47220 */ /* 0x000fe20000410000 */
[----:B------:R-:W-:Y:S01]  /*7610*/  FADD.FTZ R205, R205, R178 ;  /* 0x000000b2cdcd7221 */ /* 0x000fe20000010000 */
[----:B------:R-:W-:Y:S01]  /*7620*/  FADD.FTZ R175, R160, R175 ;  /* 0x000000afa0af7221 */ /* 0x000fe20000010000 */
[C---:B------:R-:W-:Y:S01]  /*7630*/  FMUL.FTZ R160, R138.reuse, R182 ;  /* 0x000000b68aa07220 */ /* 0x040fe20000410000 */
[-C--:B------:R-:W-:Y:S01]  /*7640*/  FMUL.FTZ R184, R138, R180.reuse ;  /* 0x000000b48ab87220 */ /* 0x080fe20000410000 */
[C---:B------:R-:W-:Y:S01]  /*7650*/  FMUL.FTZ R178, R186.reuse, R205 ;  /* 0x000000cdbab27220 */ /* 0x040fe20000410000 */
[-C--:B------:R-:W-:Y:S01]  /*7660*/  FMUL.FTZ R186, R186, R175.reuse ;  /* 0x000000afbaba7220 */ /* 0x080fe20000410000 */
[-C--:B------:R-:W-:Y:S01]  /*7670*/  FFMA.FTZ R160, R215, R180.reuse, R160 ;  /* 0x000000b4d7a07223 */ /* 0x080fe200000100a0 */
[----:B------:R-:W-:Y:S01]  /*7680*/  FMUL.FTZ R181, R109, R180 ;  /* 0x000000b46db57220 */ /* 0x000fe20000410000 */
        /* <DEDUP_REMOVED lines=9> */
[----:B------:R-:W-:Y:S01]  /*7720*/  FMUL.FTZ R180, R188, R206 ;  /* 0x000000cebcb47220 */ /* 0x000fe20000410000 */
[----:B------:R-:W-:Y:S01]  /*7730*/  FMUL.FTZ R198, R137, R184 ;  /* 0x000000b889c67220 */ /* 0x000fe20000410000 */
[-C--:B0-----:R-:W-:Y:S01]  /*7740*/  FMUL.FTZ R183, R108, R186.reuse ;  /* 0x000000ba6cb77220 */ /* 0x081fe20000410000 */
[-C--:B-1----:R-:W-:Y:S01]  /*7750*/  FMUL.FTZ R179, R188, R161.reuse ;  /* 0x000000a1bcb37220 */ /* 0x082fe20000410000 */
[----:B------:R-:W-:Y:S01]  /*7760*/  FFMA.FTZ R177, R189, R161, R180 ;  /* 0x000000a1bdb17223 */ /* 0x000fe200000100b4 */
[----:B------:R-:W-:Y:S01]  /*7770*/  FMUL.FTZ R188, R137, R186 ;  /* 0x000000ba89bc7220 */ /* 0x000fe20000410000 */
[----:B------:R-:W-:Y:S01]  /*7780*/  FFMA.FTZ R239, -R70, R130, R239 ;  /* 0x0000008246ef7223 */ /* 0x000fe200000101ef */
[----:B------:R-:W-:Y:S01]  /*7790*/  FFMA.FTZ R182, R189, R206, -R179 ;  /* 0x000000cebdb67223 */ /* 0x000fe200000108b3 */
[----:B------:R-:W-:Y:S01]  /*77a0*/  FADD.FTZ R177, R162, R177 ;  /* 0x000000b1a2b17221 */ /* 0x000fe20000010000 */
[----:B------:R-:W-:Y:S01]  /*77b0*/  FFMA.FTZ R162, R217, R186, -R198 ;  /* 0x000000bad9a27223 */ /* 0x000fe200000108c6 */
[----:B------:R-:W-:Y:S01]  /*77c0*/  FMUL.FTZ R186, R18, R203 ;  /* 0x000000cb12ba7220 */ /* 0x000fe20000410000 */
[----:B------:R-:W-:Y:S01]  /*77d0*/  FADD.FTZ R207, R207, R182 ;  /* 0x000000b6cfcf7221 */ /* 0x000fe20000010000 */
[-C--:B------:R-:W-:Y:S01]  /*77e0*/  FMUL.FTZ R179, R108, R184.reuse ;  /* 0x000000b86cb37220 */ /* 0x080fe20000410000 */
[----:B------:R-:W-:Y:S01]  /*77f0*/  FFMA.FTZ R180, R217, R184, R188 ;  /* 0x000000b8d9b47223 */ /* 0x000fe200000100bc */
[----:B------:R-:W-:Y:S01]  /*7800*/  FMUL.FTZ R184, R18, R173 ;  /* 0x000000ad12b87220 */ /* 0x000fe20000410000 */
[C---:B------:R-:W-:Y:S01]  /*7810*/  FMUL.FTZ R182, R190.reuse, R207 ;  /* 0x000000cfbeb67220 */ /* 0x040fe20000410000 */
[-C--:B------:R-:W-:Y:S01]  /*7820*/  FMUL.FTZ R190, R190, R177.reuse ;  /* 0x000000b1bebe7220 */ /* 0x080fe20000410000 */
[----:B------:R-:W-:Y:S01]  /*7830*/  FMUL.FTZ R188, R136, R186 ;  /* 0x000000ba88bc7220 */ /* 0x000fe20000410000 */
[----:B------:R0:W-:Y:S01]  /*7840*/  STS [R196+0x2140], R179 ;  /* 0x002140b3c4007388 */ /* 0x0001e20000000800 */
[C---:B------:R-:W-:Y:S01]  /*7850*/  FFMA.FTZ R182, R191.reuse, R177, R182 ;  /* 0x000000b1bfb67223 */ /* 0x040fe200000100b6 */
[----:B------:R-:W-:Y:S01]  /*7860*/  FFMA.FTZ R191, R191, R207, -R190 ;  /* 0x000000cfbfbf7223 */ /* 0x000fe200000108be */
[-C--:B--2---:R-:W-:Y:S01]  /*7870*/  FFMA.FTZ R181, R245, R184.reuse, R188 ;  /* 0x000000b8f5b57223 */ /* 0x084fe200000100bc */
[----:B------:R-:W-:Y:S01]  /*7880*/  FMUL.FTZ R185, R115, R184 ;  /* 0x000000b873b97220 */ /* 0x000fe20000410000 */
[----:B------:R-:W-:Y:S01]  /*7890*/  FADD.FTZ R163, R163, R182 ;  /* 0x000000b6a3a37221 */ /* 0x000fe20000010000 */
[----:B------:R-:W-:Y:S01]  /*78a0*/  FADD.FTZ R208, R208, R191 ;  /* 0x000000bfd0d07221 */ /* 0x000fe20000010000 */
[----:B------:R1:W-:Y:S01]  /*78b0*/  STS [R196+0x2144], R183 ;  /* 0x002144b7c4007388 */ /* 0x0003e20000000800 */
[----:B------:R-:W-:Y:S01]  /*78c0*/  FMUL.FTZ R187, R115, R186 ;  /* 0x000000ba73bb7220 */ /* 0x000fe20000410000 */
[----:B------:R-:W-:Y:S01]  /*78d0*/  FMUL.FTZ R188, R17, R204 ;  /* 0x000000cc11bc7220 */ /* 0x000fe20000410000 */
[----:B0-----:R-:W-:Y:S01]  /*78e0*/  FMUL.FTZ R179, R136, R184 ;  /* 0x000000b888b37220 */ /* 0x001fe20000410000 */
[----:B------:R-:W-:Y:S01]  /*78f0*/  FMUL.FTZ R184, R192, R208 ;  /* 0x000000d0c0b87220 */ /* 0x000fe20000410000 */
[----:B------:R-:W-:Y:S01]  /*7900*/  STS [R196+0x2138], R185 ;  /* 0x002138b9c4007388 */ /* 0x000fe20000000800 */
[----:B------:R-:W-:Y:S01]  /*7910*/  FFMA.FTZ R237, -R64, R121, R237 ;  /* 0x0000007940ed7223 */ /* 0x000fe200000101ed */
[----:B------:R-:W-:Y:S01]  /*7920*/  FFMA.FTZ R182, R245, R186, -R179 ;  /* 0x000000baf5b67223 */ /* 0x000fe200000108b3 */
[----:B------:R-:W-:Y:S01]  /*7930*/  FFMA.FTZ R179, R193, R163, R184 ;  /* 0x000000a3c1b37223 */ /* 0x000fe200000100b8 */
[----:B------:R-:W-:Y:S01]  /*7940*/  FMUL.FTZ R186, R17, R157 ;  /* 0x0000009d11ba7220 */ /* 0x000fe20000410000 */
[----:B-1----:R-:W-:Y:S01]  /*7950*/  FMUL.FTZ R183, R192, R163 ;  /* 0x000000a3c0b77220 */ /* 0x002fe20000410000 */
[----:B------:R0:W-:Y:S01]  /*7960*/  STS [R196+0x213c], R187 ;  /* 0x00213cbbc4007388 */ /* 0x0001e20000000800 */
[----:B------:R-:W-:Y:S01]  /*7970*/  FADD.FTZ R179, R164, R179 ;  /* 0x000000b3a4b37221 */ /* 0x000fe20000010000 */
[----:B------:R-:W-:Y:S01]  /*7980*/  FMUL.FTZ R190, R131, R186 ;  /* 0x000000ba83be7220 */ /* 0x000fe20000410000 */
[----:B------:R-:W-:Y:S01]  /*7990*/  FFMA.FTZ R184, R193, R208, -R183 ;  /* 0x000000d0c1b87223 */ /* 0x000fe200000108b7 */
[----:B------:R-:W-:Y:S01]  /*79a0*/  FMUL.FTZ R164, R131, R188 ;  /* 0x000000bc83a47220 */ /* 0x000fe20000410000 */
[C---:B------:R-:W-:Y:S01]  /*79b0*/  FMUL.FTZ R189, R114.reuse, R186 ;  /* 0x000000ba72bd7220 */ /* 0x040fe20000410000 */
[----:B------:R-:W-:Y:S01]  /*79c0*/  FMUL.FTZ R193, R114, R188 ;  /* 0x000000bc72c17220 */ /* 0x000fe20000410000 */
[----:B------:R-:W-:Y:S01]  /*79d0*/  FADD.FTZ R209, R209, R184 ;  /* 0x000000b8d1d17221 */ /* 0x000fe20000010000 */
[C---:B------:R-:W-:Y:S01]  /*79e0*/  FMUL.FTZ R184, R194.reuse, R179 ;  /* 0x000000b3c2b87220 */ /* 0x040fe20000410000 */
[C---:B------:R-:W-:Y:S01]  /*79f0*/  FFMA.FTZ R164, R213.reuse, R186, R164 ;  /* 0x000000bad5a47223 */ /* 0x040fe200000100a4 */
[----:B0-----:R-:W-:Y:S01]  /*7a00*/  FFMA.FTZ R187, R213, R188, -R190 ;  /* 0x000000bcd5bb7223 */ /* 0x001fe200000108be */
[-C--:B------:R-:W-:Y:S01]  /*7a10*/  FMUL.FTZ R194, R194, R209.reuse ;  /* 0x000000d1c2c27220 */ /* 0x080fe20000410000 */
[CC--:B------:R-:W-:Y:S01]  /*7a20*/  FFMA.FTZ R183, R195.reuse, R209.reuse, -R184 ;  /* 0x000000d1c3b77223 */ /* 0x0c0fe200000108b8 */
[C---:B------:R-:W-:Y:S01]  /*7a30*/  FMUL.FTZ R184, R12.reuse, R209 ;  /* 0x000000d10cb87220 */ /* 0x040fe20000410000 */
[-C--:B------:R-:W-:Y:S01]  /*7a40*/  FMUL.FTZ R186, R12, R179.reuse ;  /* 0x000000b30cba7220 */ /* 0x080fe20000410000 */
[----:B------:R-:W-:Y:S01]  /*7a50*/  FFMA.FTZ R194, R195, R179, R194 ;  /* 0x000000b3c3c27223 */ /* 0x000fe200000100c2 */
[----:B------:R-:W-:Y:S01]  /*7a60*/  FADD.FTZ R210, R210, R183 ;  /* 0x000000b7d2d27221 */ /* 0x000fe20000010000 */
[----:B------:R0:W-:Y:S01]  /*7a70*/  STS [R196+0x2130], R189 ;  /* 0x002130bdc4007388 */ /* 0x0001e20000000800 */
[C---:B------:R-:W-:Y:S01]  /*7a80*/  FMUL.FTZ R191, R240.reuse, R186 ;  /* 0x000000baf0bf7220 */ /* 0x040fe20000410000 */
[----:B------:R-:W-:Y:S01]  /*7a90*/  FADD.FTZ R165, R165, R194 ;  /* 0x000000c2a5a57221 */ /* 0x000fe20000010000 */
[----:B------:R-:W-:Y:S01]  /*7aa0*/  FMUL.FTZ R183, R11, R210 ;  /* 0x000000d20bb77220 */ /* 0x000fe20000410000 */
[----:B------:R-:W-:Y:S01]  /*7ab0*/  FMUL.FTZ R194, R240, R184 ;  /* 0x000000b8f0c27220 */ /* 0x000fe20000410000 */
[----:B------:R-:W-:Y:S01]  /*7ac0*/  FFMA.FTZ R121, R65, -R121, R242 ;  /* 0x8000007941797223 */ /* 0x000fe200000100f2 */
[----:B------:R-:W-:Y:S01]  /*7ad0*/  FMUL.FTZ R185, R11, R165 ;  /* 0x000000a50bb97220 */ /* 0x000fe20000410000 */
[C---:B------:R-:W-:Y:S01]  /*7ae0*/  FMUL.FTZ R190, R120.reuse, R183 ;  /* 0x000000b778be7220 */ /* 0x040fe20000410000 */
[----:B------:R-:W-:Y:S01]  /*7af0*/  FFMA.FTZ R194, R239, R186, R194 ;  /* 0x000000baefc27223 */ /* 0x000fe200000100c2 */
[----:B------:R-:W-:Y:S01]  /*7b00*/  FMUL.FTZ R123, R119, R14 ;  /* 0x0000000e777b7220 */ /* 0x000fe20000410000 */
[-C--:B------:R-:W-:Y:S01]  /*7b10*/  FMUL.FTZ R192, R120, R185.reuse ;  /* 0x000000b978c07220 */ /* 0x080fe20000410000 */
[----:B------:R-:W-:Y:S01]  /*7b20*/  FFMA.FTZ R190, R241, R185, R190 ;  /* 0x000000b9f1be7223 */ /* 0x000fe200000100be */
[----:B------:R-:W-:Y:S01]  /*7b30*/  FMUL.FTZ R188, R13, R208 ;  /* 0x000000d00dbc7220 */ /* 0x000fe20000410000 */
[----:B------:R-:W-:Y:S01]  /*7b40*/  FFMA.FTZ R191, R239, R184, -R191 ;  /* 0x000000b8efbf7223 */ /* 0x000fe200000108bf */
[----:B------:R-:W-:Y:S01]  /*7b50*/  FFMA.FTZ R192, R241, R183, -R192 ;  /* 0x000000b7f1c07223 */ /* 0x000fe200000108c0 */
[----:B0-----:R-:W-:Y:S01]  /*7b60*/  FADD.FTZ R189, RZ, R190 ;  /* 0x000000beffbd7221 */ /* 0x001fe20000010000 */
[----:B------:R-:W-:Y:S01]  /*7b70*/  FMUL.FTZ R190, R13, R163 ;  /* 0x000000a30dbe7220 */ /* 0x000fe20000410000 */
[-C--:B------:R-:W-:Y:S01]  /*7b80*/  FFMA.FTZ R235, -R66, R123.reuse, R235 ;  /* 0x0000007b42eb7223 */ /* 0x080fe200000101eb */
[----:B------:R-:W-:Y:S01]  /*7b90*/  FADD.FTZ R192, RZ, R192 ;  /* 0x000000c0ffc07221 */ /* 0x000fe20000010000 */
[----:B------:R-:W-:Y:S01]  /*7ba0*/  FADD.FTZ R189, R189, R194 ;  /* 0x000000c2bdbd7221 */ /* 0x000fe20000010000 */
[----:B------:R-:W-:Y:S01]  /*7bb0*/  FMUL.FTZ R194, R121, R188 ;  /* 0x000000bc79c27220 */ /* 0x000fe20000410000 */
[----:B------:R-:W-:Y:S01]  /*7bc0*/  FFMA.FTZ R123, R67, -R123, R236 ;  /* 0x8000007b437b7223 */ /* 0x000fe200000100ec */
[----:B------:R-:W-:Y:S01]  /*7bd0*/  FADD.FTZ R191, R192, R191 ;  /* 0x000000bfc0bf7221 */ /* 0x000fe20000010000 */
[----:B------:R-:W-:Y:S01]  /*7be0*/  FMUL.FTZ R192, R14, R207 ;  /* 0x000000cf0ec07220 */ /* 0x000fe20000410000 */
[----:B------:R0:W-:Y:S01]  /*7bf0*/  STS [R196+0x2134], R193 ;  /* 0x002134c1c4007388 */ /* 0x0001e20000000800 */
[----:B------:R-:W-:Y:S01]  /*7c00*/  FFMA.FTZ R43, R223, R212, -R214 ;  /* 0x000000d4df2b7223 */ /* 0x000fe200000108d6 */
[----:B------:R-:W-:Y:S01]  /*7c10*/  FFMA.FTZ R198, R237, R190, R194 ;  /* 0x000000beedc67223 */ /* 0x000fe200000100c2 */
[----:B------:R-:W-:Y:S01]  /*7c20*/  FMUL.FTZ R129, R112, R15 ;  /* 0x0000000f70817220 */ /* 0x000fe20000410000 */
[----:B------:R1:W-:Y:S01]  /*7c30*/  STS [R196+0x2170], R211 ;  /* 0x002170d3c4007388 */ /* 0x0003e20000000800 */
[----:B------:R-:W-:Y:S01]  /*7c40*/  FMUL.FTZ R194, R14, R177 ;  /* 0x000000b10ec27220 */ /* 0x000fe20000410000 */
[----:B------:R-:W-:Y:S01]  /*7c50*/  FMUL.FTZ R214, R123, R192 ;  /* 0x000000c07bd67220 */ /* 0x000fe20000410000 */
[-C--:B------:R-:W-:Y:S01]  /*7c60*/  FFMA.FTZ R233, -R60, R129.reuse, R233 ;  /* 0x000000813ce97223 */ /* 0x080fe200000101e9 */
[----:B------:R-:W-:Y:S01]  /*7c70*/  FMUL.FTZ R130, R113, R16 ;  /* 0x0000001071827220 */ /* 0x000fe20000410000 */
[----:B------:R-:W-:Y:S01]  /*7c80*/  FADD.FTZ R189, R189, R198 ;  /* 0x000000c6bdbd7221 */ /* 0x000fe20000010000 */
[----:B0-----:R-:W-:Y:S01]  /*7c90*/  FMUL.FTZ R193, R121, R190 ;  /* 0x000000be79c17220 */ /* 0x001fe20000410000 */
[----:B------:R-:W-:Y:S01]  /*7ca0*/  FFMA.FTZ R214, R235, R194, R214 ;  /* 0x000000c2ebd67223 */ /* 0x000fe200000100d6 */
[----:B------:R-:W-:Y:S01]  /*7cb0*/  FFMA.FTZ R129, R61, -R129, R238 ;  /* 0x800000813d817223 */ /* 0x000fe200000100ee */
[----:B------:R-:W-:Y:S01]  /*7cc0*/  FMUL.FTZ R216, R15, R206 ;  /* 0x000000ce0fd87220 */ /* 0x000fe20000410000 */
[----:B-1----:R-:W-:Y:S01]  /*7cd0*/  FMUL.FTZ R211, R105, R212 ;  /* 0x000000d469d37220 */ /* 0x002fe20000410000 */
[----:B------:R-:W-:Y:S01]  /*7ce0*/  FFMA.FTZ R212, R237, R188, -R193 ;  /* 0x000000bcedd47223 */ /* 0x000fe200000108c1 */
[----:B------:R-:W-:Y:S01]  /*7cf0*/  FMUL.FTZ R193, R123, R194 ;  /* 0x000000c27bc17220 */ /* 0x000fe20000410000 */
[-C--:B------:R-:W-:Y:S01]  /*7d00*/  FFMA.FTZ R231, -R62, R130.reuse, R231 ;  /* 0x000000823ee77223 */ /* 0x080fe200000101e7 */
[----:B------:R-:W-:Y:S01]  /*7d10*/  FADD.FTZ R189, R189, R214 ;  /* 0x000000d6bdbd7221 */ /* 0x000fe20000010000 */
[----:B------:R-:W-:Y:S01]  /*7d20*/  FADD.FTZ R191, R191, R212 ;  /* 0x000000d4bfbf7221 */ /* 0x000fe20000010000 */
[----:B------:R-:W-:Y:S01]  /*7d30*/  FMUL.FTZ R212, R15, R161 ;  /* 0x000000a10fd47220 */ /* 0x000fe20000410000 */
[----:B------:R-:W-:Y:S01]  /*7d40*/  FFMA.FTZ R130, R63, -R130, R232 ;  /* 0x800000823f827223 */ /* 0x000fe200000100e8 */
[----:B------:R-:W-:Y:S01]  /*7d50*/  FMUL.FTZ R214, R129, R216 ;  /* 0x000000d881d67220 */ /* 0x000fe20000410000 */
[C---:B------:R-:W-:Y:S01]  /*7d60*/  FMUL.FTZ R220, R16.reuse, R205 ;  /* 0x000000cd10dc7220 */ /* 0x040fe20000410000 */
[----:B------:R-:W-:Y:S01]  /*7d70*/  FFMA.FTZ R198, R235, R192, -R193 ;  /* 0x000000c0ebc67223 */ /* 0x000fe200000108c1 */
[-C--:B------:R-:W-:Y:S01]  /*7d80*/  FMUL.FTZ R193, R129, R212.reuse ;  /* 0x000000d481c17220 */ /* 0x080fe20000410000 */
[----:B------:R-:W-:Y:S01]  /*7d90*/  FMUL.FTZ R218, R16, R175 ;  /* 0x000000af10da7220 */ /* 0x000fe20000410000 */
[----:B------:R-:W-:Y:S01]  /*7da0*/  FFMA.FTZ R214, R233, R212, R214 ;  /* 0x000000d4e9d67223 */ /* 0x000fe200000100d6 */
[C---:B------:R-:W-:Y:S01]  /*7db0*/  FMUL.FTZ R222, R130.reuse, R220 ;  /* 0x000000dc82de7220 */ /* 0x040fe20000410000 */
[----:B------:R-:W-:Y:S01]  /*7dc0*/  FADD.FTZ R191, R191, R198 ;  /* 0x000000c6bfbf7221 */ /* 0x000fe20000010000 */
[----:B------:R-:W-:Y:S01]  /*7dd0*/  FFMA.FTZ R198, R233, R216, -R193 ;  /* 0x000000d8e9c67223 */ /* 0x000fe200000108c1 */
[-C--:B------:R-:W-:Y:S01]  /*7de0*/  FMUL.FTZ R193, R130, R218.reuse ;  /* 0x000000da82c17220 */ /* 0x080fe20000410000 */
[----:B------:R-:W-:Y:S01]  /*7df0*/  FADD.FTZ R189, R189, R214 ;  /* 0x000000d6bdbd7221 */ /* 0x000fe20000010000 */
[----:B------:R-:W-:Y:S01]  /*7e00*/  FFMA.FTZ R222, R231, R218, R222 ;  /* 0x000000dae7de7223 */ /* 0x000fe200000100de */
[----:B------:R-:W-:Y:S01]  /*7e10*/  FADD.FTZ R191, R191, R198 ;  /* 0x000000c6bfbf7221 */ /* 0x000fe20000010000 */
[----:B------:R-:W-:Y:S01]  /*7e20*/  FFMA.FTZ R198, R231, R220, -R193 ;  /* 0x000000dce7c67223 */ /* 0x000fe200000108c1 */
[----:B------:R0:W-:Y:S01]  /*7e30*/  STS [R196+0x216c], R211 ;  /* 0x00216cd3c4007388 */ /* 0x0001e20000000800 */
[----:B------:R-:W-:Y:S01]  /*7e40*/  FADD.FTZ R193, R189, R222 ;  /* 0x000000debdc17221 */ /* 0x000fe20000010000 */
[----:B------:R-:W-:Y:S01]  /*7e50*/  FMUL.FTZ R189, R112, R212 ;  /* 0x000000d470bd7220 */ /* 0x000fe20000410000 */
[----:B------:R-:W-:Y:S01]  /*7e60*/  FADD.FTZ R198, R191, R198 ;  /* 0x000000c6bfc67221 */ /* 0x000fe20000010000 */
[----:B------:R1:W-:Y:S01]  /*7e70*/  STS [R196+0x2174], R243 ;  /* 0x002174f3c4007388 */ /* 0x0003e20000000800 */
[----:B------:R-:W-:Y:S01]  /*7e80*/  FADD.FTZ R164, R193, R164 ;  /* 0x000000a4c1a47221 */ /* 0x000fe20000010000 */
[----:B------:R-:W-:Y:S01]  /*7e90*/  FMUL.FTZ R193, R119, R192 ;  /* 0x000000c077c17220 */ /* 0x000fe20000410000 */
[----:B------:R-:W-:Y:S01]  /*7ea0*/  FADD.FTZ R191, R198, R187 ;  /* 0x000000bbc6bf7221 */ /* 0x000fe20000010000 */
[----:B------:R2:W-:Y:S01]  /*7eb0*/  STS [R196+0x2164], R197 ;  /* 0x002164c5c4007388 */ /* 0x0005e20000000800 */
[----:B------:R-:W-:Y:S01]  /*7ec0*/  FADD.FTZ R181, R164, R181 ;  /* 0x000000b5a4b57221 */ /* 0x000fe20000010000 */
[----:B0-----:R-:W-:Y:S01]  /*7ed0*/  FMUL.FTZ R211, R113, R220 ;  /* 0x000000dc71d37220 */ /* 0x001fe20000410000 */
[----:B------:R-:W-:Y:S01]  /*7ee0*/  FADD.FTZ R191, R191, R182 ;  /* 0x000000b6bfbf7221 */ /* 0x000fe20000010000 */
[----:B------:R-:W-:Y:S01]  /*7ef0*/  FMUL.FTZ R187, R119, R194 ;  /* 0x000000c277bb7220 */ /* 0x000fe20000410000 */
[----:B------:R-:W-:Y:S01]  /*7f00*/  FADD.FTZ R181, R181, R180 ;  /* 0x000000b4b5b57221 */ /* 0x000fe20000010000 */
[----:B-1----:R-:W0:Y:S01]  /*7f10*/  LDC R243, c[0x0][0x388] ;  /* 0x0000e200fff37b82 */ /* 0x002e220000000800 */
[----:B------:R1:W-:Y:S01]  /*7f20*/  STS [R196+0x212c], R211 ;  /* 0x00212cd3c4007388 */ /* 0x0003e20000000800 */
[----:B------:R-:W-:Y:S01]  /*7f30*/  FADD.FTZ R191, R191, R162 ;  /* 0x000000a2bfbf7221 */ /* 0x000fe20000010000 */
[----:B------:R-:W-:Y:S01]  /*7f40*/  FADD.FTZ R181, R181, R160 ;  /* 0x000000a0b5b57221 */ /* 0x000fe20000010000 */
[----:B--2---:R-:W-:Y:S01]  /*7f50*/  FMUL.FTZ R197, R113, R218 ;  /* 0x000000da71c57220 */ /* 0x004fe20000410000 */
[----:B------:R-:W-:Y:S01]  /*7f60*/  STS [R196+0x211c], R193 ;  /* 0x00211cc1c4007388 */ /* 0x000fe20000000800 */
[----:B------:R-:W-:Y:S01]  /*7f70*/  FMUL.FTZ R195, R112, R216 ;  /* 0x000000d870c37220 */ /* 0x000fe20000410000 */
[----:B------:R-:W-:Y:S01]  /*7f80*/  FMUL.FTZ R183, R116, R183 ;  /* 0x000000b774b77220 */ /* 0x000fe20000410000 */
[----:B------:R-:W-:Y:S01]  /*7f90*/  FMUL.FTZ R180, R203, UR31 ;  /* 0x0000001fcbb47c20 */ /* 0x000fe20008410000 */
[----:B------:R2:W-:Y:S01]  /*7fa0*/  STS [R196+0x2128], R197 ;  /* 0x002128c5c4007388 */ /* 0x0005e20000000800 */
[----:B------:R-:W-:Y:S01]  /*7fb0*/  FMUL.FTZ R164, R207, UR31 ;  /* 0x0000001fcfa47c20 */ /* 0x000fe20008410000 */
[----:B-1----:R-:W-:Y:S01]  /*7fc0*/  FADD.FTZ R211, R181, R176 ;  /* 0x000000b0b5d37221 */ /* 0x002fe20000010000 */
[----:B------:R-:W-:Y:S01]  /*7fd0*/  FMUL.FTZ R181, R117, R186 ;  /* 0x000000ba75b57220 */ /* 0x000fe20000410000 */
[----:B------:R1:W-:Y:S01]  /*7fe0*/  STS [R196+0x2120], R189 ;  /* 0x002120bdc4007388 */ /* 0x0003e20000000800 */
[----:B------:R-:W-:Y:S01]  /*7ff0*/  FMUL.FTZ R160, R208, UR31 ;  /* 0x0000001fd0a07c20 */ /* 0x000fe20008410000 */
[----:B------:R-:W-:Y:S01]  /*8000*/  FADD.FTZ R172, R211, R172 ;  /* 0x000000acd3ac7221 */ /* 0x000fe20000010000 */
[----:B------:R-:W-:Y:S01]  /*8010*/  FMUL.FTZ R198, R179, UR31 ;  /* 0x0000001fb3c67c20 */ /* 0x000fe20008410000 */
[----:B------:R3:W-:Y:S01]  /*8020*/  STS [R196+0x2118], R187 ;  /* 0x002118bbc4007388 */ /* 0x0007e20000000800 */
[----:B------:R-:W-:Y:S01]  /*8030*/  FFMA.FTZ R180, R173, UR46, R180 ;  /* 0x0000002eadb47c23 */ /* 0x000fe200080100b4 */
[----:B--2---:R-:W-:Y:S01]  /*8040*/  FADD.FTZ R197, R191, R178 ;  /* 0x000000b2bfc57221 */ /* 0x004fe20000010000 */
[----:B------:R-:W-:Y:S01]  /*8050*/  FADD.FTZ R193, R172, R159 ;  /* 0x0000009facc17221 */ /* 0x000fe20000010000 */
[----:B------:R-:W-:Y:S01]  /*8060*/  FMUL.FTZ R191, R118, R188 ;  /* 0x000000bc76bf7220 */ /* 0x000fe20000410000 */
[----:B------:R-:W-:Y:S01]  /*8070*/  FMUL.FTZ R159, R116, R185 ;  /* 0x000000b9749f7220 */ /* 0x000fe20000410000 */
[----:B-1----:R-:W-:Y:S01]  /*8080*/  FMUL.FTZ R189, R118, R190 ;  /* 0x000000be76bd7220 */ /* 0x002fe20000410000 */
[----:B------:R-:W-:Y:S01]  /*8090*/  STS [R196+0x2178], R247 ;  /* 0x002178f7c4007388 */ /* 0x000fe20000000800 */
[----:B0-----:R-:W-:Y:S01]  /*80a0*/  LEA R185, R243, -R128, 0x1 ;  /* 0x80000080f3b97211 */ /* 0x001fe200078e08ff */
[----:B------:R-:W-:Y:S01]  /*80b0*/  FADD.FTZ R193, R193, R42 ;  /* 0x0000002ac1c17221 */ /* 0x000fe20000010000 */
[----:B---3--:R-:W-:Y:S01]  /*80c0*/  FMUL.FTZ R187, R117, R184 ;  /* 0x000000b875bb7220 */ /* 0x008fe20000410000 */
[----:B------:R-:W-:Y:S01]  /*80d0*/  STS [R196+0x217c], R249 ;  /* 0x00217cf9c4007388 */ /* 0x000fe20000000800 */
[----:B------:R-:W-:Y:S01]  /*80e0*/  IADD3 R128, PT, PT, R149, 0x40, RZ ;  /* 0x0000004095807810 */ /* 0x000fe20007ffe0ff */
[----:B------:R-:W-:Y:S01]  /*80f0*/  FADD.FTZ R40, R193, R40 ;  /* 0x00000028c1287221 */ /* 0x000fe20000010000 */
[----:B------:R-:W-:Y:S01]  /*8100*/  FADD.FTZ R197, R197, R174 ;  /* 0x000000aec5c57221 */ /* 0x000fe20000010000 */
[----:B------:R-:W-:Y:S01]  /*8110*/  STS [R196+0x2124], R195 ;  /* 0x002124c3c4007388 */ /* 0x000fe20000000800 */
[----:B------:R-:W-:Y:S01]  /*8120*/  ISETP.GE.AND P6, PT, R185, 0x1, PT ;  /* 0x00000001b900780c */ /* 0x000fe20003fc6270 */
[----:B------:R-:W-:Y:S01]  /*8130*/  FFMA.FTZ R42, R133, R227, R124 ;  /* 0x000000e3852a7223 */ /* 0x000fe2000001007c */
[----:B------:R-:W-:Y:S01]  /*8140*/  FADD.FTZ R197, R197, R156 ;  /* 0x0000009cc5c57221 */ /* 0x000fe20000010000 */
[----:B------:R-:W-:Y:S01]  /*8150*/  STS [R196+0x2110], R189 ;  /* 0x002110bdc4007388 */ /* 0x000fe20000000800 */
[----:B------:R-:W-:Y:S01]  /*8160*/  IADD3 R124, PT, PT, R149, 0x80, RZ ;  /* 0x00000080957c7810 */ /* 0x000fe20007ffe0ff */
[----:B------:R-:W-:Y:S01]  /*8170*/  FMUL.FTZ R188, R200, UR31 ;  /* 0x0000001fc8bc7c20 */ /* 0x000fe20008410000 */
[----:B------:R-:W-:Y:S01]  /*8180*/  FADD.FTZ R170, R197, R170 ;  /* 0x000000aac5aa7221 */ /* 0x000fe20000010000 */
[----:B------:R-:W-:Y:S01]  /*8190*/  STS [R196+0x2114], R191 ;  /* 0x002114bfc4007388 */ /* 0x000fe20000000800 */
[----:B------:R-:W-:Y:S01]  /*81a0*/  IADD3 R156, PT, PT, R149, 0xc0, RZ ;  /* 0x000000c0959c7810 */ /* 0x000fe20007ffe0ff */
[----:B------:R-:W-:Y:S01]  /*81b0*/  FMUL.FTZ R190, R201, UR31 ;  /* 0x0000001fc9be7c20 */ /* 0x000fe20008410000 */
[----:B------:R-:W-:Y:S01]  /*81c0*/  FADD.FTZ R170, R170, R43 ;  /* 0x0000002baaaa7221 */ /* 0x000fe20000010000 */
[----:B------:R0:W-:Y:S01]  /*81d0*/  STS [R196+0x2108], R181 ;  /* 0x002108b5c4007388 */ /* 0x0001e20000000800 */
[----:B------:R-:W-:Y:S01]  /*81e0*/  FMUL.FTZ R184, R202, UR31 ;  /* 0x0000001fcab87c20 */ /* 0x000fe20008410000 */
[----:B------:R-:W-:Y:S01]  /*81f0*/  FMUL.FTZ R178, R204, UR31 ;  /* 0x0000001fccb27c20 */ /* 0x000fe20008410000 */
[----:B------:R-:W-:Y:S01]  /*8200*/  FADD.FTZ R192, R170, R41 ;  /* 0x00000029aac07221 */ /* 0x000fe20000010000 */
[----:B------:R1:W-:Y:S01]  /*8210*/  STS [R196+0x210c], R187 ;  /* 0x00210cbbc4007388 */ /* 0x0003e20000000800 */
[-C--:B------:R-:W-:Y:S01]  /*8220*/  LEA.HI R41, R156, R149.reuse, RZ, 0x1b ;  /* 0x000000959c297211 */ /* 0x080fe200078fd8ff */
[----:B------:R-:W-:Y:S01]  /*8230*/  FMUL.FTZ R174, R205, UR31 ;  /* 0x0000001fcdae7c20 */ /* 0x000fe20008410000 */
[----:B------:R-:W-:Y:S01]  /*8240*/  FMUL.FTZ R172, R206, UR31 ;  /* 0x0000001fceac7c20 */ /* 0x000fe20008410000 */
[----:B------:R2:W-:Y:S01]  /*8250*/  STS [R196+0x2100], R159 ;  /* 0x0021009fc4007388 */ /* 0x0005e20000000800 */
[----:B------:R-:W-:Y:S01]  /*8260*/  FMUL.FTZ R170, R177, UR31 ;  /* 0x0000001fb1aa7c20 */ /* 0x000fe20008410000 */
[----:B0-----:R-:W-:Y:S01]  /*8270*/  LEA.HI R181, R128, R149, RZ, 0x1b ;  /* 0x0000009580b57211 */ /* 0x001fe200078fd8ff */
[----:B------:R-:W-:Y:S01]  /*8280*/  FMUL.FTZ R128, R47, UR31 ;  /* 0x0000001f2f807c20 */ /* 0x000fe20008410000 */
[----:B------:R0:W-:Y:S01]  /*8290*/  STS [R196+0x2104], R183 ;  /* 0x002104b7c4007388 */ /* 0x0001e20000000800 */
[----:B------:R-:W-:Y:S01]  /*82a0*/  FMUL.FTZ R156, R209, UR31 ;  /* 0x0000001fd19c7c20 */ /* 0x000fe20008410000 */
[-C--:B------:R-:W-:Y:S01]  /*82b0*/  LEA R193, R181, R122.reuse, 0x2 ;  /* 0x0000007ab5c17211 */ /* 0x080fe200078e10ff */
[----:B-1----:R-:W-:Y:S01]  /*82c0*/  FMUL.FTZ R187, R51, R199 ;  /* 0x000000c733bb7220 */ /* 0x002fe20000410000 */
[----:B------:R-:W-:Y:S01]  /*82d0*/  BAR.SYNC.DEFER_BLOCKING 0x0 ;  /* 0x0000000000007b1d */ /* 0x000fe20000010000 */
[----:B------:R-:W-:Y:S01]  /*82e0*/  FMUL.FTZ R51, R153, UR31 ;  /* 0x0000001f99337c20 */ /* 0x000fe20008410000 */
[----:B------:R-:W-:Y:S01]  /*82f0*/  FFMA.FTZ R191, R199, UR46, -R128 ;  /* 0x0000002ec7bf7c23 */ /* 0x000fe20008010880 */
[----:B------:R-:W-:Y:S01]  /*8300*/  FMUL.FTZ R128, R171, UR31 ;  /* 0x0000001fab807c20 */ /* 0x000fe20008410000 */
[----:B--2---:R-:W-:Y:S01]  /*8310*/  LEA.HI R159, R124, R149, RZ, 0x1b ;  /* 0x000000957c9f7211 */ /* 0x004fe200078fd8ff */
[----:B------:R-:W-:Y:S01]  /*8320*/  FFMA.FTZ R194, R200, UR46, -R51 ;  /* 0x0000002ec8c27c23 */ /* 0x000fe20008010833 */
[----:B------:R-:W-:Y:S01]  /*8330*/  FMUL.FTZ R51, R155, UR31 ;  /* 0x0000001f9b337c20 */ /* 0x000fe20008410000 */
[----:B------:R-:W-:Y:S01]  /*8340*/  FFMA.FTZ R189, R201, UR46, -R128 ;  /* 0x0000002ec9bd7c23 */ /* 0x000fe20008010880 */
[----:B------:R-:W-:Y:S01]  /*8350*/  FMUL.FTZ R128, R173, UR31 ;  /* 0x0000001fad807c20 */ /* 0x000fe20008410000 */
[----:B0-----:R-:W-:Y:S01]  /*8360*/  FMUL.FTZ R196, R199, UR31 ;  /* 0x0000001fc7c47c20 */ /* 0x001fe20008410000 */
[----:B------:R-:W-:Y:S01]  /*8370*/  FFMA.FTZ R186, R202, UR46, -R51 ;  /* 0x0000002ecaba7c23 */ /* 0x000fe20008010833 */
[----:B------:R-:W-:Y:S01]  /*8380*/  FMUL.FTZ R51, R157, UR31 ;  /* 0x0000001f9d337c20 */ /* 0x000fe20008410000 */
[----:B------:R-:W-:Y:S01]  /*8390*/  FFMA.FTZ R183, R203, UR46, -R128 ;  /* 0x0000002ecbb77c23 */ /* 0x000fe20008010880 */
[----:B------:R-:W-:Y:S01]  /*83a0*/  FMUL.FTZ R128, R175, UR31 ;  /* 0x0000001faf807c20 */ /* 0x000fe20008410000 */
[----:B------:R-:W-:Y:S01]  /*83b0*/  LEA R124, R159, R122, 0x2 ;  /* 0x0000007a9f7c7211 */ /* 0x000fe200078e10ff */
[----:B------:R-:W-:Y:S01]  /*83c0*/  FFMA.FTZ R182, R204, UR46, -R51 ;  /* 0x0000002eccb67c23 */ /* 0x000fe20008010833 */
[----:B------:R-:W-:Y:S01]  /*83d0*/  FMUL.FTZ R51, R161, UR31 ;  /* 0x0000001fa1337c20 */ /* 0x000fe20008410000 */
[----:B------:R-:W-:Y:S01]  /*83e0*/  FFMA.FTZ R181, R205, UR46, -R128 ;  /* 0x0000002ecdb57c23 */ /* 0x000fe20008010880 */
[----:B------:R-:W-:Y:S01]  /*83f0*/  FMUL.FTZ R128, R210, UR31 ;  /* 0x0000001fd2807c20 */ /* 0x000fe20008410000 */
[----:B------:R-:W-:Y:S01]  /*8400*/  FFMA.FTZ R43, R133, -R228, R226 ;  /* 0x800000e4852b7223 */ /* 0x000fe200000100e2 */
[----:B------:R-:W-:Y:S01]  /*8410*/  FFMA.FTZ R176, R206, UR46, -R51 ;  /* 0x0000002eceb07c23 */ /* 0x000fe20008010833 */
[----:B------:R-:W-:Y:S01]  /*8420*/  FMUL.FTZ R51, R163, UR31 ;  /* 0x0000001fa3337c20 */ /* 0x000fe20008410000 */
[----:B------:R-:W-:Y:S01]  /*8430*/  ISETP.GE.AND P3, PT, R185, 0x41, PT ;  /* 0x00000041b900780c */ /* 0x000fe20003f66270 */
[----:B------:R-:W-:Y:S01]  /*8440*/  FFMA.FTZ R196, R47, UR46, R196 ;  /* 0x0000002e2fc47c23 */ /* 0x000fe200080100c4 */
[----:B------:R-:W0:Y:S01]  /*8450*/  LDS R193, [R193+0x2200] ;  /* 0x00220000c1c17984 */ /* 0x000e220000000800 */
[----:B------:R-:W-:Y:S01]  /*8460*/  FFMA.FTZ R162, R208, UR46, -R51 ;  /* 0x0000002ed0a27c23 */ /* 0x000fe20008010833 */
[----:B------:R-:W-:Y:S01]  /*8470*/  FMUL.FTZ R51, R165, UR31 ;  /* 0x0000001fa5337c20 */ /* 0x000fe20008410000 */
[----:B------:R-:W-:Y:S01]  /*8480*/  ISETP.GE.AND P4, PT, R185, 0x81, PT ;  /* 0x00000081b900780c */ /* 0x000fe20003f86270 */
        /* <DEDUP_REMOVED lines=19> */
.L_x_10963:
[----:B------:R-:W-:Y:S05]  /*85c0*/  BSYNC.RECONVERGENT B0 ;  /* 0x0000000000007941 */ /* 0x000fea0003800200 */
.L_x_10962:
[----:B------:R-:W-:Y:S04]  /*85d0*/  BSSY.RECONVERGENT B0, `(.L_x_10964) ;  /* 0x0000003000007945 */ /* 0x000fe80003800200 */
[----:B------:R-:W-:Y:S05]  /*85e0*/  @!P3 BRA `(.L_x_10965) ;  /* 0x000000000004b947 */ /* 0x000fea0003800000 */
[----:B0-----:R2:W-:Y:S02]  /*85f0*/  REDG.E.ADD.F32.FTZ.RN.STRONG.GPU desc[UR26][R126.64+0x100], R193 ;  /* 0x000100c17e0079a6 */ /* 0x0015e4000c12f31a */
.L_x_10965:
[----:B------:R-:W-:Y:S05]  /*8600*/  BSYNC.RECONVERGENT B0 ;  /* 0x0000000000007941 */ /* 0x000fea0003800200 */
.L_x_10964:
[----:B0-2---:R-:W-:Y:S01]  /*8610*/  LEA R193, R41, R122, 0x2 ;  /* 0x0000007a29c17211 */ /* 0x005fe200078e10ff */
[----:B------:R-:W-:Y:S01]  /*8620*/  BSSY.RECONVERGENT B0, `(.L_x_10966) ;  /* 0x0000004000007945 */ /* 0x000fe20003800200 */
[----:B------:R0:W2:Y:S03]  /*8630*/  LDS R41, [R124+0x2300] ;  /* 0x002300007c297984 */ /* 0x0000a60000000800 */
[----:B------:R-:W-:Y:S05]  /*8640*/  @!P4 BRA `(.L_x_10967) ;  /* 0x000000000004c947 */ /* 0x000fea0003800000 */
[----:B--2---:R3:W-:Y:S02]  /*8650*/  REDG.E.ADD.F32.FTZ.RN.STRONG.GPU desc[UR26][R126.64+0x200], R41 ;  /* 0x000200297e0079a6 */ /* 0x0047e4000c12f31a */
.L_x_10967:
[----:B------:R-:W-:Y:S05]  /*8660*/  BSYNC.RECONVERGENT B0 ;  /* 0x0000000000007941 */ /* 0x000fea0003800200 */
.L_x_10966:
[----:B--23--:R2:W3:Y:S01]  /*8670*/  LDS R41, [R193+0x2400] ;  /* 0x00240000c1297984 */ /* 0x00c4e20000000800 */
[----:B------:R-:W-:Y:S01]  /*8680*/  BSSY.RECONVERGENT B0, `(.L_x_10968) ;  /* 0x0000005000007945 */ /* 0x000fe20003800200 */
[C---:B0-----:R-:W-:Y:S02]  /*8690*/  IADD3 R124, PT, PT, R149.reuse, 0x100, RZ ;  /* 0x00000100957c7810 */ /* 0x041fe40007ffe0ff */
[----:B------:R-:W-:Y:S01]  /*86a0*/  IADD3 R198, PT, PT, R149, 0x140, RZ ;  /* 0x0000014095c67810 */ /* 0x000fe20007ffe0ff */
[----:B------:R-:W-:Y:S06]  /*86b0*/  @!P5 BRA `(.L_x_10969) ;  /* 0x000000000004d947 */ /* 0x000fec0003800000 */
[----:B---3--:R0:W-:Y:S02]  /*86c0*/  REDG.E.ADD.F32.FTZ.RN.STRONG.GPU desc[UR26][R126.64+0x300], R41 ;  /* 0x000300297e0079a6 */ /* 0x0081e4000c12f31a */
.L_x_10969:
[----:B------:R-:W-:Y:S05]  /*86d0*/  BSYNC.RECONVERGENT B0 ;  /* 0x0000000000007941 */ /* 0x000fea0003800200 */
.L_x_10968:
        /* <DEDUP_REMOVED lines=15> */
.L_x_10971:
[----:B------:R-:W-:Y:S05]  /*87d0*/  BSYNC.RECONVERGENT B0 ;  /* 0x0000000000007941 */ /* 0x000fea0003800200 */
.L_x_10970:
[----:B01----:R0:W1:Y:S01]  /*87e0*/  LDS R41, [R197+0x2600] ;  /* 0x00260000c5297984 */ /* 0x0030620000000800 */
[----:B------:R-:W-:Y:S01]  /*87f0*/  BSSY.RECONVERGENT B0, `(.L_x_10972) ;  /* 0x0000005000007945 */ /* 0x000fe20003800200 */
[----:B------:R-:W-:Y:S02]  /*8800*/  LEA.HI R193, R124, R149, RZ, 0x1b ;  /* 0x000000957cc17211 */ /* 0x000fe400078fd8ff */
[----:B------:R-:W-:Y:S01]  /*8810*/  LEA R195, R195, R122, 0x2 ;  /* 0x0000007ac3c37211 */ /* 0x000fe200078e10ff */
[----:B------:R-:W-:Y:S06]  /*8820*/  @!P3 BRA `(.L_x_10973) ;  /* 0x000000000004b947 */ /* 0x000fec0003800000 */
[----:B-1----:R2:W-:Y:S02]  /*8830*/  REDG.E.ADD.F32.FTZ.RN.STRONG.GPU desc[UR26][R126.64+0x500], R41 ;  /* 0x000500297e0079a6 */ /* 0x0025e4000c12f31a */
.L_x_10973:
[----:B------:R-:W-:Y:S05]  /*8840*/  BSYNC.RECONVERGENT B0 ;  /* 0x0000000000007941 */ /* 0x000fea0003800200 */
.L_x_10972:
[----:B-12---:R1:W2:Y:S01]  /*8850*/  LDS R41, [R195+0x2700] ;  /* 0x00270000c3297984 */ /* 0x0062a20000000800 */
[----:B------:R-:W-:Y:S01]  /*8860*/  BSSY.RECONVERGENT B0, `(.L_x_10974) ;  /* 0x0000004000007945 */ /* 0x000fe20003800200 */
[----:B------:R-:W-:-:S03]  /*8870*/  LEA R193, R193, R122, 0x2 ;  /* 0x0000007ac1c17211 */ /* 0x000fc600078e10ff */
[----:B------:R-:W-:Y:S05]  /*8880*/  @!P4 BRA `(.L_x_10975) ;  /* 0x000000000004c947 */ /* 0x000fea0003800000 */
[----:B--2---:R3:W-:Y:S02]  /*8890*/  REDG.E.ADD.F32.FTZ.RN.STRONG.GPU desc[UR26][R126.64+0x600], R41 ;  /* 0x000600297e0079a6 */ /* 0x0047e4000c12f31a */
.L_x_10975:
[----:B------:R-:W-:Y:S05]  /*88a0*/  BSYNC.RECONVERGENT B0 ;  /* 0x0000000000007941 */ /* 0x000fea0003800200 */
.L_x_10974:
[----:B--23--:R2:W3:Y:S01]  /*88b0*/  LDS R41, [R193+0x2800] ;  /* 0x00280000c1297984 */ /* 0x00c4e20000000800 */
[----:B------:R-:W-:Y:S01]  /*88c0*/  BSSY.RECONVERGENT B0, `(.L_x_10976) ;  /* 0x0000005000007945 */ /* 0x000fe20003800200 */
[C---:B------:R-:W-:Y:S02]  /*88d0*/  IADD3 R124, PT, PT, R149.reuse, 0x200, RZ ;  /* 0x00000200957c7810 */ /* 0x040fe40007ffe0ff */
[----:B------:R-:W-:Y:S01]  /*88e0*/  IADD3 R198, PT, PT, R149, 0x240, RZ ;  /* 0x0000024095c67810 */ /* 0x000fe20007ffe0ff */
[----:B------:R-:W-:Y:S06]  /*88f0*/  @!P5 BRA `(.L_x_10977) ;  /* 0x000000000004d947 */ /* 0x000fec0003800000 */
[----:B---3--:R4:W-:Y:S02]  /*8900*/  REDG.E.ADD.F32.FTZ.RN.STRONG.GPU desc[UR26][R126.64+0x700], R41 ;  /* 0x000700297e0079a6 */ /* 0x0089e4000c12f31a */
.L_x_10977:
[----:B------:R-:W-:Y:S05]  /*8910*/  BSYNC.RECONVERGENT B0 ;  /* 0x0000000000007941 */ /* 0x000fea0003800200 */
.L_x_10976:
        /* <DEDUP_REMOVED lines=15> */
.L_x_10979:
[----:B------:R-:W-:Y:S05]  /*8a10*/  BSYNC.RECONVERGENT B0 ;  /* 0x0000000000007941 */ /* 0x000fea0003800200 */
.L_x_10978:
[----:B0-2---:R0:W1:Y:S01]  /*8a20*/  LDS R41, [R197+0x2a00] ;  /* 0x002a0000c5297984 */ /* 0x0050620000000800 */
[----:B------:R-:W-:Y:S01]  /*8a30*/  BSSY.RECONVERGENT B0, `(.L_x_10980) ;  /* 0x0000005000007945 */ /* 0x000fe20003800200 */
[----:B------:R-:W-:Y:S02]  /*8a40*/  LEA.HI R193, R198, R149, RZ, 0x1b ;  /* 0x00000095c6c17211 */ /* 0x000fe400078fd8ff */
[----:B------:R-:W-:Y:S01]  /*8a50*/  LEA R195, R195, R122, 0x2 ;  /* 0x0000007ac3c37211 */ /* 0x000fe200078e10ff */
[----:B------:R-:W-:Y:S06]  /*8a60*/  @!P3 BRA `(.L_x_10981) ;  /* 0x000000000004b947 */ /* 0x000fec0003800000 */
[----:B-1----:R2:W-:Y:S02]  /*8a70*/  REDG.E.ADD.F32.FTZ.RN.STRONG.GPU desc[UR26][R126.64+0x900], R41 ;  /* 0x000900297e0079a6 */ /* 0x0025e4000c12f31a */
.L_x_10981:
[----:B------:R-:W-:Y:S05]  /*8a80*/  BSYNC.RECONVERGENT B0 ;  /* 0x0000000000007941 */ /* 0x000fea0003800200 */
.L_x_10980:
[----:B-12---:R1:W2:Y:S01]  /*8a90*/  LDS R41, [R195+0x2b00] ;  /* 0x002b0000c3297984 */ /* 0x0062a20000000800 */
[----:B------:R-:W-:Y:S01]  /*8aa0*/  BSSY.RECONVERGENT B0, `(.L_x_10982) ;  /* 0x0000004000007945 */ /* 0x000fe20003800200 */
[----:B------:R-:W-:-:S03]  /*8ab0*/  LEA R193, R193, R122, 0x2 ;  /* 0x0000007ac1c17211 */ /* 0x000fc600078e10ff */
[----:B------:R-:W-:Y:S05]  /*8ac0*/  @!P4 BRA `(.L_x_10983) ;  /* 0x000000000004c947 */ /* 0x000fea0003800000 */
[----:B--2---:R3:W-:Y:S02]  /*8ad0*/  REDG.E.ADD.F32.FTZ.RN.STRONG.GPU desc[UR26][R126.64+0xa00], R41 ;  /* 0x000a00297e0079a6 */ /* 0x0047e4000c12f31a */
.L_x_10983:
[----:B------:R-:W-:Y:S05]  /*8ae0*/  BSYNC.RECONVERGENT B0 ;  /* 0x0000000000007941 */ /* 0x000fea0003800200 */
.L_x_10982:
[----:B--23--:R2:W3:Y:S01]  /*8af0*/  LDS R41, [R193+0x2c00] ;  /* 0x002c0000c1297984 */ /* 0x00c4e20000000800 */
[----:B------:R-:W-:Y:S01]  /*8b00*/  BSSY.RECONVERGENT B0, `(.L_x_10984) ;  /* 0x0000005000007945 */ /* 0x000fe20003800200 */
[C---:B------:R-:W-:Y:S02]  /*8b10*/  IADD3 R198, PT, PT, R149.reuse, 0x300, RZ ;  /* 0x0000030095c67810 */ /* 0x040fe40007ffe0ff */
[----:B------:R-:W-:Y:S01]  /*8b20*/  IADD3 R212, PT, PT, R149, 0x340, RZ ;  /* 0x0000034095d47810 */ /* 0x000fe20007ffe0ff */
[----:B------:R-:W-:Y:S06]  /*8b30*/  @!P5 BRA `(.L_x_10985) ;  /* 0x000000000004d947 */ /* 0x000fec0003800000 */
[----:B---3--:R4:W-:Y:S02]  /*8b40*/  REDG.E.ADD.F32.FTZ.RN.STRONG.GPU desc[UR26][R126.64+0xb00], R41 ;  /* 0x000b00297e0079a6 */ /* 0x0089e4000c12f31a */
.L_x_10985:
[----:B------:R-:W-:Y:S05]  /*8b50*/  BSYNC.RECONVERGENT B0 ;  /* 0x0000000000007941 */ /* 0x000fea0003800200 */
.L_x_10984:
        /* <DEDUP_REMOVED lines=15> */
.L_x_10987:
[----:B------:R-:W-:Y:S05]  /*8c50*/  BSYNC.RECONVERGENT B0 ;  /* 0x0000000000007941 */ /* 0x000fea0003800200 */
.L_x_10986:
[----:B0-2---:R0:W1:Y:S01]  /*8c60*/  LDS R41, [R197+0x2e00] ;  /* 0x002e0000c5297984 */ /* 0x0050620000000800 */
[----:B------:R-:W-:Y:S01]  /*8c70*/  BSSY.RECONVERGENT B0, `(.L_x_10988) ;  /* 0x0000005000007945 */ /* 0x000fe20003800200 */
[----:B------:R-:W-:Y:S02]  /*8c80*/  LEA.HI R193, R198, R149, RZ, 0x1b ;  /* 0x00000095c6c17211 */ /* 0x000fe400078fd8ff */
[----:B------:R-:W-:Y:S01]  /*8c90*/  LEA R195, R195, R122, 0x2 ;  /* 0x0000007ac3c37211 */ /* 0x000fe200078e10ff */
[----:B------:R-:W-:Y:S06]  /*8ca0*/  @!P3 BRA `(.L_x_10989) ;  /* 0x000000000004b947 */ /* 0x000fec0003800000 */
[----:B-1----:R2:W-:Y:S02]  /*8cb0*/  REDG.E.ADD.F32.FTZ.RN.STRONG.GPU desc[UR26][R126.64+0xd00], R41 ;  /* 0x000d00297e0079a6 */ /* 0x0025e4000c12f31a */
.L_x_10989:
[----:B------:R-:W-:Y:S05]  /*8cc0*/  BSYNC.RECONVERGENT B0 ;  /* 0x0000000000007941 */ /* 0x000fea0003800200 */
.L_x_10988:
[----:B-12---:R1:W2:Y:S01]  /*8cd0*/  LDS R41, [R195+0x2f00] ;  /* 0x002f0000c3297984 */ /* 0x0062a20000000800 */
[----:B------:R-:W-:Y:S01]  /*8ce0*/  BSSY.RECONVERGENT B0, `(.L_x_10990) ;  /* 0x0000004000007945 */ /* 0x000fe20003800200 */
[----:B------:R-:W-:-:S03]  /*8cf0*/  LEA R193, R193, R122, 0x2 ;  /* 0x0000007ac1c17211 */ /* 0x000fc600078e10ff */
[----:B------:R-:W-:Y:S05]  /*8d00*/  @!P4 BRA `(.L_x_10991) ;  /* 0x000000000004c947 */ /* 0x000fea0003800000 */
[----:B--2---:R3:W-:Y:S02]  /*8d10*/  REDG.E.ADD.F32.FTZ.RN.STRONG.GPU desc[UR26][R126.64+0xe00], R41 ;  /* 0x000e00297e0079a6 */ /* 0x0047e4000c12f31a */
.L_x_10991:
[----:B------:R-:W-:Y:S05]  /*8d20*/  BSYNC.RECONVERGENT B0 ;  /* 0x0000000000007941 */ /* 0x000fea0003800200 */
.L_x_10990:
[----:B--23--:R2:W3:Y:S01]  /*8d30*/  LDS R41, [R193+0x3000] ;  /* 0x00300000c1297984 */ /* 0x00c4e20000000800 */
[----:B------:R-:W-:Y:S01]  /*8d40*/  BSSY.RECONVERGENT B0, `(.L_x_10992) ;  /* 0x0000005000007945 */ /* 0x000fe20003800200 */
[C---:B------:R-:W-:Y:S02]  /*8d50*/  LOP3.LUT R198, R149.reuse, 0x400, RZ, 0xfc, !PT ;  /* 0x0000040095c67812 */ /* 0x040fe400078efcff */
[----:B------:R-:W-:Y:S01]  /*8d60*/  IADD3 R212, PT, PT, R149, 0x440, RZ ;  /* 0x0000044095d47810 */ /* 0x000fe20007ffe0ff */
[----:B------:R-:W-:Y:S06]  /*8d70*/  @!P5 BRA `(.L_x_10993) ;  /* 0x000000000004d947 */ /* 0x000fec0003800000 */
[----:B---3--:R4:W-:Y:S02]  /*8d80*/  REDG.E.ADD.F32.FTZ.RN.STRONG.GPU desc[UR26][R126.64+0xf00], R41 ;  /* 0x000f00297e0079a6 */ /* 0x0089e4000c12f31a */
.L_x_10993:
[----:B------:R-:W-:Y:S05]  /*8d90*/  BSYNC.RECONVERGENT B0 ;  /* 0x0000000000007941 */ /* 0x000fea0003800200 */
.L_x_10992:
        /* <DEDUP_REMOVED lines=15> */
.L_x_10995:
[----:B------:R-:W-:Y:S05]  /*8e90*/  BSYNC.RECONVERGENT B0 ;  /* 0x0000000000007941 */ /* 0x000fea0003800200 */
.L_x_10994:
[----:B0-2---:R0:W1:Y:S01]  /*8ea0*/  LDS R41, [R197+0x3200] ;  /* 0x00320000c5297984 */ /* 0x0050620000000800 */
[----:B------:R-:W-:Y:S01]  /*8eb0*/  BSSY.RECONVERGENT B0, `(.L_x_10996) ;  /* 0x0000005000007945 */ /* 0x000fe20003800200 */
[----:B------:R-:W-:Y:S02]  /*8ec0*/  LEA.HI R193, R198, R149, RZ, 0x1b ;  /* 0x00000095c6c17211 */ /* 0x000fe400078fd8ff */
[----:B------:R-:W-:Y:S01]  /*8ed0*/  LEA R195, R195, R122, 0x2 ;  /* 0x0000007ac3c37211 */ /* 0x000fe200078e10ff */
[----:B------:R-:W-:Y:S06]  /*8ee0*/  @!P3 BRA `(.L_x_10997) ;  /* 0x000000000004b947 */ /* 0x000fec0003800000 */
[----:B-1----:R2:W-:Y:S02]  /*8ef0*/  REDG.E.ADD.F32.FTZ.RN.STRONG.GPU desc[UR26][R126.64+0x1100], R41 ;  /* 0x001100297e0079a6 */ /* 0x0025e4000c12f31a */
.L_x_10997:
[----:B------:R-:W-:Y:S05]  /*8f00*/  BSYNC.RECONVERGENT B0 ;  /* 0x0000000000007941 */ /* 0x000fea0003800200 */
.L_x_10996:
[----:B-12---:R1:W2:Y:S01]  /*8f10*/  LDS R41, [R195+0x3300] ;  /* 0x00330000c3297984 */ /* 0x0062a20000000800 */
[----:B------:R-:W-:Y:S01]  /*8f20*/  BSSY.RECONVERGENT B0, `(.L_x_10998) ;  /* 0x0000004000007945 */ /* 0x000fe20003800200 */
[----:B------:R-:W-:-:S03]  /*8f30*/  LEA R193, R193, R122, 0x2 ;  /* 0x0000007ac1c17211 */ /* 0x000fc600078e10ff */
[----:B------:R-:W-:Y:S05]  /*8f40*/  @!P4 BRA `(.L_x_10999) ;  /* 0x000000000004c947 */ /* 0x000fea0003800000 */
[----:B--2---:R3:W-:Y:S02]  /*8f50*/  REDG.E.ADD.F32.FTZ.RN.STRONG.GPU desc[UR26][R126.64+0x1200], R41 ;  /* 0x001200297e0079a6 */ /* 0x0047e4000c12f31a */
.L_x_10999:
[----:B------:R-:W-:Y:S05]  /*8f60*/  BSYNC.RECONVERGENT B0 ;  /* 0x0000000000007941 */ /* 0x000fea0003800200 */
.L_x_10998:
[----:B--23--:R2:W3:Y:S01]  /*8f70*/  LDS R41, [R193+0x3400] ;  /* 0x00340000c1297984 */ /* 0x00c4e20000000800 */
[----:B------:R-:W-:Y:S01]  /*8f80*/  BSSY.RECONVERGENT B0, `(.L_x_11000) ;  /* 0x0000005000007945 */ /* 0x000fe20003800200 */
[C---:B------:R-:W-:Y:S02]  /*8f90*/  IADD3 R198, PT, PT, R149.reuse, 0x500, RZ ;  /* 0x0000050095c67810 */ /* 0x040fe40007ffe0ff */
[----:B------:R-:W-:Y:S01]  /*8fa0*/  IADD3 R212, PT, PT, R149, 0x540, RZ ;  /* 0x0000054095d47810 */ /* 0x000fe20007ffe0ff */
[----:B------:R-:W-:Y:S06]  /*8fb0*/  @!P5 BRA `(.L_x_11001) ;  /* 0x000000000004d947 */ /* 0x000fec0003800000 */
[----:B---3--:R4:W-:Y:S02]  /*8fc0*/  REDG.E.ADD.F32.FTZ.RN.STRONG.GPU desc[UR26][R126.64+0x1300], R41 ;  /* 0x001300297e0079a6 */ /* 0x0089e4000c12f31a */
.L_x_11001:
[----:B------:R-:W-:Y:S05]  /*8fd0*/  BSYNC.RECONVERGENT B0 ;  /* 0x0000000000007941 */ /* 0x000fea0003800200 */
.L_x_11000:
        /* <DEDUP_REMOVED lines=15> */
.L_x_11003:
[----:B------:R-:W-:Y:S05]  /*90d0*/  BSYNC.RECONVERGENT B0 ;  /* 0x0000000000007941 */ /* 0x000fea0003800200 */
.L_x_11002:
[----:B0-2---:R0:W1:Y:S01]  /*90e0*/  LDS R41, [R197+0x3600] ;  /* 0x00360000c5297984 */ /* 0x0050620000000800 */
[----:B------:R-:W-:Y:S01]  /*90f0*/  BSSY.RECONVERGENT B0, `(.L_x_11004) ;  /* 0x0000005000007945 */ /* 0x000fe20003800200 */
[----:B------:R-:W-:Y:S02]  /*9100*/  LEA.HI R193, R198, R149, RZ, 0x1b ;  /* 0x00000095c6c17211 */ /* 0x000fe400078fd8ff */
[----:B------:R-:W-:Y:S01]  /*9110*/  LEA R195, R195, R122, 0x2 ;  /* 0x0000007ac3c37211 */ /* 0x000fe200078e10ff */
[----:B------:R-:W-:Y:S06]  /*9120*/  @!P3 BRA `(.L_x_11005) ;  /* 0x000000000004b947 */ /* 0x000fec0003800000 */
[----:B-1----:R2:W-:Y:S02]  /*9130*/  REDG.E.ADD.F32.FTZ.RN.STRONG.GPU desc[UR26][R126.64+0x1500], R41 ;  /* 0x001500297e0079a6 */ /* 0x0025e4000c12f31a */
.L_x_11005:
[----:B------:R-:W-:Y:S05]  /*9140*/  BSYNC.RECONVERGENT B0 ;  /* 0x0000000000007941 */ /* 0x000fea0003800200 */
.L_x_11004:
[----:B-12---:R1:W2:Y:S01]  /*9150*/  LDS R41, [R195+0x3700] ;  /* 0x00370000c3297984 */ /* 0x0062a20000000800 */
[----:B------:R-:W-:Y:S01]  /*9160*/  BSSY.RECONVERGENT B0, `(.L_x_11006) ;  /* 0x0000004000007945 */ /* 0x000fe20003800200 */
[----:B------:R-:W-:-:S03]  /*9170*/  LEA R193, R193, R122, 0x2 ;  /* 0x0000007ac1c17211 */ /* 0x000fc600078e10ff */
[----:B------:R-:W-:Y:S05]  /*9180*/  @!P4 BRA `(.L_x_11007) ;  /* 0x000000000004c947 */ /* 0x000fea0003800000 */
[----:B--2---:R3:W-:Y:S02]  /*9190*/  REDG.E.ADD.F32.FTZ.RN.STRONG.GPU desc[UR26][R126.64+0x1600], R41 ;  /* 0x001600297e0079a6 */ /* 0x0047e4000c12f31a */
.L_x_11007:
[----:B------:R-:W-:Y:S05]  /*91a0*/  BSYNC.RECONVERGENT B0 ;  /* 0x0000000000007941 */ /* 0x000fea0003800200 */
.L_x_11006:
[----:B--23--:R2:W3:Y:S01]  /*91b0*/  LDS R41, [R193+0x3800] ;  /* 0x00380000c1297984 */ /* 0x00c4e20000000800 */
[----:B------:R-:W-:Y:S01]  /*91c0*/  BSSY.RECONVERGENT B0, `(.L_x_11008) ;  /* 0x0000005000007945 */ /* 0x000fe20003800200 */
[C---:B------:R-:W-:Y:S02]  /*91d0*/  IADD3 R198, PT, PT, R149.reuse, 0x600, RZ ;  /* 0x0000060095c67810 */ /* 0x040fe40007ffe0ff */
[----:B------:R-:W-:Y:S01]  /*91e0*/  IADD3 R212, PT, PT, R149, 0x640, RZ ;  /* 0x0000064095d47810 */ /* 0x000fe20007ffe0ff */
[----:B------:R-:W-:Y:S06]  /*91f0*/  @!P5 BRA `(.L_x_11009) ;  /* 0x000000000004d947 */ /* 0x000fec0003800000 */
[----:B---3--:R4:W-:Y:S02]  /*9200*/  REDG.E.ADD.F32.FTZ.RN.STRONG.GPU desc[UR26][R126.64+0x1700], R41 ;  /* 0x001700297e0079a6 */ /* 0x0089e4000c12f31a */
.L_x_11009:
[----:B------:R-:W-:Y:S05]  /*9210*/  BSYNC.RECONVERGENT B0 ;  /* 0x0000000000007941 */ /* 0x000fea0003800200 */
.L_x_11008:
        /* <DEDUP_REMOVED lines=15> */
.L_x_11011:
[----:B------:R-:W-:Y:S05]  /*9310*/  BSYNC.RECONVERGENT B0 ;  /* 0x0000000000007941 */ /* 0x000fea0003800200 */
.L_x_11010:
[----:B0-2---:R0:W1:Y:S01]  /*9320*/  LDS R41, [R197+0x3a00] ;  /* 0x003a0000c5297984 */ /* 0x0050620000000800 */
[----:B------:R-:W-:Y:S01]  /*9330*/  BSSY.RECONVERGENT B0, `(.L_x_11012) ;  /* 0x0000005000007945 */ /* 0x000fe20003800200 */
[----:B------:R-:W-:Y:S02]  /*9340*/  LEA.HI R193, R198, R149, RZ, 0x1b ;  /* 0x00000095c6c17211 */ /* 0x000fe400078fd8ff */
[----:B------:R-:W-:Y:S01]  /*9350*/  LEA R195, R195, R122, 0x2 ;  /* 0x0000007ac3c37211 */ /* 0x000fe200078e10ff */
[----:B------:R-:W-:Y:S06]  /*9360*/  @!P3 BRA `(.L_x_11013) ;  /* 0x000000000004b947 */ /* 0x000fec0003800000 */
[----:B-1----:R2:W-:Y:S02]  /*9370*/  REDG.E.ADD.F32.FTZ.RN.STRONG.GPU desc[UR26][R126.64+0x1900], R41 ;  /* 0x001900297e0079a6 */ /* 0x0025e4000c12f31a */
.L_x_11013:
[----:B------:R-:W-:Y:S05]  /*9380*/  BSYNC.RECONVERGENT B0 ;  /* 0x0000000000007941 */ /* 0x000fea0003800200 */
.L_x_11012:
[----:B-12---:R1:W2:Y:S01]  /*9390*/  LDS R41, [R195+0x3b00] ;  /* 0x003b0000c3297984 */ /* 0x0062a20000000800 */
[----:B------:R-:W-:Y:S01]  /*93a0*/  BSSY.RECONVERGENT B0, `(.L_x_11014) ;  /* 0x0000004000007945 */ /* 0x000fe20003800200 */
[----:B------:R-:W-:-:S03]  /*93b0*/  LEA R193, R193, R122, 0x2 ;  /* 0x0000007ac1c17211 */ /* 0x000fc600078e10ff */
[----:B------:R-:W-:Y:S05]  /*93c0*/  @!P4 BRA `(.L_x_11015) ;  /* 0x000000000004c947 */ /* 0x000fea0003800000 */
[----:B--2---:R3:W-:Y:S02]  /*93d0*/  REDG.E.ADD.F32.FTZ.RN.STRONG.GPU desc[UR26][R126.64+0x1a00], R41 ;  /* 0x001a00297e0079a6 */ /* 0x0047e4000c12f31a */
.L_x_11015:
[----:B------:R-:W-:Y:S05]  /*93e0*/  BSYNC.RECONVERGENT B0 ;  /* 0x0000000000007941 */ /* 0x000fea0003800200 */
.L_x_11014:
[----:B--23--:R2:W3:Y:S01]  /*93f0*/  LDS R41, [R193+0x3c00] ;  /* 0x003c0000c1297984 */ /* 0x00c4e20000000800 */
[----:B------:R-:W-:Y:S04]  /*9400*/  BSSY.RECONVERGENT B0, `(.L_x_11016) ;  /* 0x0000003000007945 */ /* 0x000fe80003800200 */
[----:B------:R-:W-:Y:S05]  /*9410*/  @!P5 BRA `(.L_x_11017) ;  /* 0x000000000004d947 */ /* 0x000fea0003800000 */
[----:B---3--:R4:W-:Y:S02]  /*9420*/  REDG.E.ADD.F32.FTZ.RN.STRONG.GPU desc[UR26][R126.64+0x1b00], R41 ;  /* 0x001b00297e0079a6 */ /* 0x0089e4000c12f31a */
.L_x_11017:
[----:B------:R-:W-:Y:S05]  /*9430*/  BSYNC.RECONVERGENT B0 ;  /* 0x0000000000007941 */ /* 0x000fea0003800200 */
.L_x_11016:
[----:B------:R-:W-:Y:S01]  /*9440*/  IADD3 R198, PT, PT, R149, 0x700, RZ ;  /* 0x0000070095c67810 */ /* 0x000fe20007ffe0ff */
[----:B---34-:R-:W-:Y:S01]  /*9450*/  FADD.FTZ R41, R192, R125 ;  /* 0x0000007dc0297221 */ /* 0x018fe20000010000 */
[----:B------:R-:W-:Y:S01]  /*9460*/  ISETP.GE.AND P6, PT, R185, 0x701, PT ;  /* 0x00000701b900780c */ /* 0x000fe20003fc6270 */
[----:B------:R-:W-:Y:S01]  /*9470*/  FADD.FTZ R40, R40, R167 ;  /* 0x000000a728287221 */ /* 0x000fe20000010000 */
[----:B------:R-:W-:Y:S01]  /*9480*/  LEA.HI R125, R198, R149, RZ, 0x1b ;  /* 0x00000095c67d7211 */ /* 0x000fe200078fd8ff */
[----:B------:R-:W-:Y:S01]  /*9490*/  BSSY.RECONVERGENT B0, `(.L_x_11018) ;  /* 0x000000e000007945 */ /* 0x000fe20003800200 */
        /* <DEDUP_REMOVED lines=13> */
.L_x_11019:
[----:B------:R-:W-:Y:S05]  /*9570*/  BSYNC.RECONVERGENT B0 ;  /* 0x0000000000007941 */ /* 0x000fea0003800200 */
.L_x_11018:
[----:B--23--:R2:W3:Y:S01]  /*9580*/  LDS R125, [R192+0x3e00] ;  /* 0x003e0000c07d7984 */ /* 0x00c4e20000000800 */
[----:B------:R-:W-:Y:S01]  /*9590*/  BSSY.RECONVERGENT B0, `(.L_x_11020) ;  /* 0x0000005000007945 */ /* 0x000fe20003800200 */
[----:B------:R-:W-:Y:S02]  /*95a0*/  LEA.HI R167, R198, R149, RZ, 0x1b ;  /* 0x00000095c6a77211 */ /* 0x000fe400078fd8ff */
[----:B------:R-:W-:Y:S01]  /*95b0*/  LEA R193, R193, R122, 0x2 ;  /* 0x0000007ac1c17211 */ /* 0x000fe200078e10ff */
[----:B------:R-:W-:Y:S06]  /*95c0*/  @!P3 BRA `(.L_x_11021) ;  /* 0x000000000004b947 */ /* 0x000fec0003800000 */
[----:B---3--:R4:W-:Y:S02]  /*95d0*/  REDG.E.ADD.F32.FTZ.RN.STRONG.GPU desc[UR26][R126.64+0x1d00], R125 ;  /* 0x001d007d7e0079a6 */ /* 0x0089e4000c12f31a */
.L_x_11021:
[----:B------:R-:W-:Y:S05]  /*95e0*/  BSYNC.RECONVERGENT B0 ;  /* 0x0000000000007941 */ /* 0x000fea0003800200 */
.L_x_11020:
[----:B---34-:R3:W4:Y:S01]  /*95f0*/  LDS R125, [R193+0x3f00] ;  /* 0x003f0000c17d7984 */ /* 0x0187220000000800 */
[----:B------:R-:W-:Y:S01]  /*9600*/  BSSY.RECONVERGENT B0, `(.L_x_11022) ;  /* 0x0000004000007945 */ /* 0x000fe20003800200 */
[----:B------:R-:W-:-:S03]  /*9610*/  LEA R167, R167, R122, 0x2 ;  /* 0x0000007aa7a77211 */ /* 0x000fc600078e10ff */
[----:B------:R-:W-:Y:S05]  /*9620*/  @!P4 BRA `(.L_x_11023) ;  /* 0x000000000004c947 */ /* 0x000fea0003800000 */
[----:B----4-:R4:W-:Y:S02]  /*9630*/  REDG.E.ADD.F32.FTZ.RN.STRONG.GPU desc[UR26][R126.64+0x1e00], R125 ;  /* 0x001e007d7e0079a6 */ /* 0x0109e4000c12f31a */
.L_x_11023:
[----:B------:R-:W-:Y:S05]  /*9640*/  BSYNC.RECONVERGENT B0 ;  /* 0x0000000000007941 */ /* 0x000fea0003800200 */
.L_x_11022:
[----:B----4-:R4:W0:Y:S01]  /*9650*/  LDS R125, [R167+0x4000] ;  /* 0x00400000a77d7984 */ /* 0x0108220000000800 */
[----:B------:R-:W-:Y:S04]  /*9660*/  BSSY.RECONVERGENT B0, `(.L_x_11024) ;  /* 0x0000003000007945 */ /* 0x000fe80003800200 */
[----:B------:R-:W-:Y:S05]  /*9670*/  @!P5 BRA `(.L_x_11025) ;  /* 0x000000000004d947 */ /* 0x000fea0003800000 */
[----:B0-----:R0:W-:Y:S02]  /*9680*/  REDG.E.ADD.F32.FTZ.RN.STRONG.GPU desc[UR26][R126.64+0x1f00], R125 ;  /* 0x001f007d7e0079a6 */ /* 0x0011e4000c12f31a */
.L_x_11025:
[----:B------:R-:W-:Y:S05]  /*9690*/  BSYNC.RECONVERGENT B0 ;  /* 0x0000000000007941 */ /* 0x000fea0003800200 */
.L_x_11024:
[----:B0-----:R-:W0:Y:S01]  /*96a0*/  SHFL.DOWN PT, R125, R40, 0x1, 0x1f ;  /* 0x08201f00287d7f89 */ /* 0x001e2200000e0000 */
[----:B------:R-:W-:Y:S01]  /*96b0*/  ISETP.GT.AND P3, PT, R9, 0x1e, PT ;  /* 0x0000001e0900780c */ /* 0x000fe20003f64270 */
[----:B------:R-:W-:Y:S01]  /*96c0*/  FMUL.FTZ R49, R49, R200 ;  /* 0x000000c831317220 */ /* 0x000fe20000410000 */
[----:B------:R-:W-:Y:S01]  /*96d0*/  FFMA.FTZ R225, R225, R44, R154 ;  /* 0x0000002ce1e17223 */ /* 0x000fe2000001009a */
[----:B------:R-:W5:Y:S01]  /*96e0*/  SHFL.DOWN PT, R126, R41, 0x1, 0x1f ;  /* 0x08201f00297e7f89 */ /* 0x000f6200000e0000 */
[----:B------:R-:W-:Y:S01]  /*96f0*/  FFMA.FTZ R50, R50, R47, R187 ;  /* 0x0000002f32327223 */ /* 0x000fe200000100bb */
[----:B------:R-:W-:Y:S01]  /*9700*/  FFMA.FTZ R153, R48, R153, R49 ;  /* 0x0000009930997223 */ /* 0x000fe20000010031 */
[----:B------:R-:W-:Y:S01]  /*9710*/  ISETP.GT.AND P4, PT, R9, 0xf, PT ;  /* 0x0000000f0900780c */ /* 0x000fe20003f84270 */
[----:B------:R-:W1:Y:S01]  /*9720*/  SHFL.DOWN PT, R127, R42, 0x1, 0x1f ;  /* 0x08201f002a7f7f89 */ /* 0x000e6200000e0000 */
[----:B------:R-:W-:Y:S01]  /*9730*/  FMUL.FTZ R53, R53, R202 ;  /* 0x000000ca35357220 */ /* 0x000fe20000410000 */
[----:B------:R-:W-:Y:S01]  /*9740*/  FMUL.FTZ R158, R158, R191 ;  /* 0x000000bf9e9e7220 */ /* 0x000fe20000410000 */
[----:B------:R-:W-:Y:S01]  /*9750*/  FMUL.FTZ R194, R139, R194 ;  /* 0x000000c28bc27220 */ /* 0x000fe20000410000 */
[----:B--2---:R-:W2:Y:S01]  /*9760*/  SHFL.DOWN PT, R192, R43, 0x1, 0x1f ;  /* 0x08201f002bc07f89 */ /* 0x004ea200000e0000 */
        /* <DEDUP_REMOVED lines=89> */
.L_x_11027:
[----:B------:R-:W-:Y:S05]  /*9d00*/  BSYNC.RECONVERGENT B0 ;  /* 0x0000000000007941 */ /* 0x000fea0003800200 */
.L_x_11026:
        /* <DEDUP_REMOVED lines=55> */
[----:B-1----:R-:W0:-:S12]  /*a080*/  LDS.128 R44, [R122+0x4220] ;  /* 0x004220007a2c7984 */ /* 0x002e180000000c00 */
[----:B--2---:R-:W1:Y:S04]  /*a090*/  @P2 LDS.64 R48, [R52+0x7460] ;  /* 0x0074600034302984 */ /* 0x004e680000000a00 */
        /* <DEDUP_REMOVED lines=11> */
.L_x_11029:
[----:B------:R-:W-:Y:S05]  /*a150*/  BSYNC.RECONVERGENT B0 ;  /* 0x0000000000007941 */ /* 0x000fea0003800200 */
.L_x_11028:
[----:B------:R-:W-:-:S04]  /*a160*/  UIADD3 UR8, UPT, UPT, UR8, 0x1, URZ ;  /* 0x0000000108087890 */ /* 0x000fc8000fffe0ff */
[----:B------:R-:W-:-:S09]  /*a170*/  UISETP.GE.AND UP0, UPT, UR8, UR45, UPT ;  /* 0x0000002d0800728c */ /* 0x000fd2000bf06270 */
[----:B------:R-:W-:Y:S05]  /*a180*/  BRA.U !UP0, `(.L_x_11030) ;  /* 0xffffff8508a07547 */ /* 0x000fea000b83ffff */
.L_x_10932:
[----:B------:R-:W-:Y:S01]  /*a190*/  BAR.SYNC.DEFER_BLOCKING 0x0 ;  /* 0x0000000000007b1d */ /* 0x000fe20000010000 */
[----:B------:R-:W-:Y:S02]  /*a1a0*/  UIADD3 UR14, UPT, UPT, UR17, -0x1, URZ ;  /* 0xffffffff110e7890 */ /* 0x000fe4000fffe0ff */
[----:B------:R-:W-:Y:S02]  /*a1b0*/  UIADD3 UR22, UP1, UPT, UR22, -0x1000, URZ ;  /* 0xfffff00016167890 */ /* 0x000fe4000ff3e0ff */
[----:B------:R-:W-:-:S03]  /*a1c0*/  USHF.L.U32 UR8, UR14, 0xa, URZ ;  /* 0x0000000a0e087899 */ /* 0x000fc600080006ff */
[----:B------:R-:W5:Y:S01]  /*a1d0*/  S2UR UR34, SR_CTAID.X ;  /* 0x00000000002279c3 */ /* 0x000f620000002500 */
[----:B------:R-:W5:Y:S01]  /*a1e0*/  LDCU.64 UR28, c[0x0][0x4f8] ;  /* 0x00009f00ff1c77ac */ /* 0x000f620008000a00 */
[----:B------:R-:W0:Y:S01]  /*a1f0*/  S2R R0, SR_TID.X ;  /* 0x0000000000007919 */ /* 0x000e220000002100 */
[----:B------:R-:W1:Y:S01]  /*a200*/  LDCU.64 UR30, c[0x0][0x500] ;  /* 0x0000a000ff1e77ac */ /* 0x000e620008000a00 */
[----:B------:R-:W2:Y:S01]  /*a210*/  S2R R7, SR_TID.X ;  /* 0x0000000000077919 */ /* 0x000ea20000002100 */
[----:B------:R-:W3:Y:S01]  /*a220*/  LDCU.64 UR32, c[0x0][0x550] ;  /* 0x0000aa00ff2077ac */ /* 0x000ee20008000a00 */
[----:B------:R-:W-:Y:S01]  /*a230*/  UMOV UR9, URZ ;  /* 0x000000ff00097c82 */ /* 0x000fe20008000000 */
[----:B------:R-:W-:Y:S02]  /*a240*/  UIADD3 UR20, UP2, UPT, UR20, -0x1000, URZ ;  /* 0xfffff00014147890 */ /* 0x000fe4000ff5e0ff */
[----:B------:R-:W-:Y:S01]  /*a250*/  UIADD3 UR18, UP3, UPT, UR18, -0x1000, URZ ;  /* 0xfffff00012127890 */ /* 0x000fe2000ff7e0ff */
[----:B------:R-:W-:Y:S01]  /*a260*/  STS.128 [R10], R84 ;  /* 0x000000540a007388 */ /* 0x000fe20000000c00 */
[----:B------:R-:W-:-:S02]  /*a270*/  UIADD3.X UR23, UPT, UPT, UR23, -0x1, URZ, UP1, !UPT ;  /* 0xffffffff17177890 */ /* 0x000fc40008ffe4ff */
        /* <DEDUP_REMOVED lines=9> */
[----:B-1----:R-:W-:Y:S01]  /*a310*/  UIMAD.WIDE.U32 UR12, UR10, UR30, UR12 ;  /* 0x0000001e0a0c72a5 */ /* 0x002fe2000f8e000c */
[----:B0-----:R-:W-:Y:S01]  /*a320*/  SHF.L.U32 R0, R0, 0x2, RZ ;  /* 0x0000000200007819 */ /* 0x001fe200000006ff */
[----:B------:R-:W0:Y:S01]  /*a330*/  LDCU.64 UR28, c[0x0][0x520] ;  /* 0x0000a400ff1c77ac */ /* 0x000e220008000a00 */
[----:B------:R-:W1:Y:S02]  /*a340*/  LDS.128 R20, [R8+0x200] ;  /* 0x0002000008147984 */ /* 0x000e640000000c00 */
[----:B------:R-:W-:Y:S01]  /*a350*/  LOP3.LUT R14, R0, 0xf80, RZ, 0xc0, !PT ;  /* 0x00000f80000e7812 */ /* 0x000fe200078ec0ff */
[----:B------:R-:W-:Y:S01]  /*a360*/  UIMAD UR15, UR10, UR31, UR13 ;  /* 0x0000001f0a0f72a4 */ /* 0x000fe2000f8e020d */
[----:B------:R-:W4:Y:S01]  /*a370*/  LDS.128 R24, [R8+0x400] ;  /* 0x0004000008187984 */ /* 0x000f220000000c00 */
[----:B---3--:R-:W-:Y:S01]  /*a380*/  ULEA UR13, UP0, UR12, UR32, 0x2 ;  /* 0x000000200c0d7291 */ /* 0x008fe2000f8010ff */
[----:B--2---:R-:W-:Y:S01]  /*a390*/  LOP3.LUT R7, R14, 0x1f, R7, 0xf8, !PT ;  /* 0x0000001f0e077812 */ /* 0x004fe200078ef807 */
[----:B------:R-:W-:Y:S01]  /*a3a0*/  FADD.FTZ R0, R5, R100 ;  /* 0x0000006405007221 */ /* 0x000fe20000010000 */
[----:B------:R-:W2:Y:S01]  /*a3b0*/  LDS.128 R28, [R8+0x600] ;  /* 0x00060000081c7984 */ /* 0x000ea20000000c00 */
[----:B------:R-:W-:-:S02]  /*a3c0*/  ULEA.HI.X UR12, UR12, UR33, UR15, 0x2, UP0 ;  /* 0x000000210c0c7291 */ /* 0x000fc400080f140f */
[----:B------:R-:W-:Y:S01]  /*a3d0*/  MOV R12, UR13 ;  /* 0x0000000d000c7c02 */ /* 0x000fe20008000f00 */
[----:B------:R-:W3:Y:S01]  /*a3e0*/  LDCU.64 UR30, c[0x0][0x560] ;  /* 0x0000ac00ff1e77ac */ /* 0x000ee20008000a00 */
[----:B------:R-:W-:Y:S02]  /*a3f0*/  FADD.FTZ R5, R0, R101 ;  /* 0x0000006500057221 */ /* 0x000fe40000010000 */
[----:B------:R-:W-:Y:S02]  /*a400*/  MOV R13, UR12 ;  /* 0x0000000c000d7c02 */ /* 0x000fe40008000f00 */
[----:B------:R-:W-:Y:S01]  /*a410*/  FADD.FTZ R0, R5, R102 ;  /* 0x0000006605007221 */ /* 0x000fe20000010000 */
[----:B------:R-:W-:Y:S02]  /*a420*/  IMAD.WIDE.U32 R12, R7, 0x10, R12 ;  /* 0x00000010070c7825 */ /* 0x000fe400078e000c */
[----:B------:R-:W0:Y:S02]  /*a430*/  LDCU.64 UR12, c[0x0][0x518] ;  /* 0x0000a300ff0c77ac */ /* 0x000e240008000a00 */
[----:B------:R-:W-:-:S04]  /*a440*/  FADD.FTZ R5, R0, R103 ;  /* 0x0000006700057221 */ /* 0x000fc80000010000 */
[----:B------:R-:W-:Y:S01]  /*a450*/  FADD.FTZ R0, R5, R96 ;  /* 0x0000006005007221 */ /* 0x000fe20000010000 */
[----:B-----5:R-:W-:Y:S01]  /*a460*/  STG.E.128 desc[UR26][R12.64], R16 ;  /* 0x000000100c007986 */ /* 0x020fe2000c101d1a */
[----:B0-----:R-:W-:-:S03]  /*a470*/  UIMAD.WIDE.U32 UR8, UR34, UR12, UR8 ;  /* 0x0000000c220872a5 */ /* 0x001fc6000f8e0008 */
[----:B-1----:R-:W-:Y:S01]  /*a480*/  STG.E.128 desc[UR26][R12.64+0x200], R20 ;  /* 0x000200140c007986 */ /* 0x002fe2000c101d1a */
[----:B------:R-:W-:-:S03]  /*a490*/  UIMAD UR9, UR34, UR13, UR9 ;  /* 0x0000000d220972a4 */ /* 0x000fc6000f8e0209 */
[----:B----4-:R-:W-:Y:S01]  /*a4a0*/  STG.E.128 desc[UR26][R12.64+0x400], R24 ;  /* 0x000400180c007986 */ /* 0x010fe2000c101d1a */
[----:B------:R-:W-:-:S03]  /*a4b0*/  UIMAD.WIDE.U32 UR8, UR10, UR28, UR8 ;  /* 0x0000001c0a0872a5 */ /* 0x000fc6000f8e0008 */
[----:B--2---:R-:W-:Y:S01]  /*a4c0*/  STG.E.128 desc[UR26][R12.64+0x600], R28 ;  /* 0x0006001c0c007986 */ /* 0x004fe2000c101d1a */
[----:B------:R-:W-:Y:S01]  /*a4d0*/  UIMAD UR12, UR10, UR29, UR9 ;  /* 0x0000001d0a0c72a4 */ /* 0x000fe2000f8e0209 */
[----:B------:R-:W-:Y:S01]  /*a4e0*/  BAR.SYNC.DEFER_BLOCKING 0x0 ;  /* 0x0000000000007b1d */ /* 0x000fe20000010000 */
[----:B---3--:R-:W-:-:S04]  /*a4f0*/  ULEA UR9, UP0, UR8, UR30, 0x2 ;  /* 0x0000001e08097291 */ /* 0x008fc8000f8010ff */
[----:B------:R-:W-:Y:S02]  /*a500*/  ULEA.HI.X UR8, UR8, UR31, UR12, 0x2, UP0 ;  /* 0x0000001f08087291 */ /* 0x000fe400080f140c */
[----:B------:R-:W-:-:S04]  /*a510*/  UIADD3 UR24, UP0, UPT, UR24, -0x2000, URZ ;  /* 0xffffe00018187890 */ /* 0x000fc8000ff1e0ff */
[----:B------:R-:W-:Y:S01]  /*a520*/  MOV R9, UR8 ;  /* 0x0000000800097c02 */ /* 0x000fe20008000f00 */
[----:B------:R-:W-:Y:S02]  /*a530*/  UIADD3.X UR25, UPT, UPT, UR25, -0x1, URZ, UP0, !UPT ;  /* 0xffffffff19197890 */ /* 0x000fe400087fe4ff */
[----:B------:R-:W-:-:S03]  /*a540*/  UISETP.GT.AND UP0, UPT, UR17, 0x1, UPT ;  /* 0x000000011100788c */ /* 0x000fc6000bf04270 */
[----:B------:R-:W-:Y:S01]  /*a550*/  UMOV UR17, UR14 ;  /* 0x0000000e00117c82 */ /* 0x000fe20008000000 */
[----:B------:R-:W-:Y:S04]  /*a560*/  STS.128 [R10], R100 ;  /* 0x000000640a007388 */ /* 0x000fe80000000c00 */
[----:B------:R0:W-:Y:S04]  /*a570*/  STS.128 [R10+0x10], R96 ;  /* 0x000010600a007388 */ /* 0x0001e80000000c00 */
[----:B------:R1:W-:Y:S04]  /*a580*/  STS.128 [R10+0x20], R92 ;  /* 0x0000205c0a007388 */ /* 0x0003e80000000c00 */
[----:B------:R-:W-:Y:S01]  /*a590*/  STS.128 [R10+0x30], R88 ;  /* 0x000030580a007388 */ /* 0x000fe20000000c00 */
[----:B------:R-:W-:-:S03]  /*a5a0*/  NOP ;  /* 0x0000000000007918 */ /* 0x000fc60000000000 */
[----:B------:R-:W2:Y:S01]  /*a5b0*/  LDS.128 R16, [R8] ;  /* 0x0000000008107984 */ /* 0x000ea20000000c00 */
[----:B0-----:R-:W-:-:S03]  /*a5c0*/  FADD.FTZ R97, R0, R97 ;  /* 0x0000006100617221 */ /* 0x001fc60000010000 */
[----:B------:R-:W0:Y:S01]  /*a5d0*/  LDS.128 R20, [R8+0x200] ;  /* 0x0002000008147984 */ /* 0x000e220000000c00 */
[----:B------:R-:W-:-:S03]  /*a5e0*/  FADD.FTZ R98, R97, R98 ;  /* 0x0000006261627221 */ /* 0x000fc60000010000 */
[----:B------:R-:W3:Y:S01]  /*a5f0*/  LDS.128 R24, [R8+0x400] ;  /* 0x0004000008187984 */ /* 0x000ee20000000c00 */
[----:B------:R-:W-:-:S03]  /*a600*/  FADD.FTZ R99, R98, R99 ;  /* 0x0000006362637221 */ /* 0x000fc60000010000 */
[----:B------:R4:W5:Y:S01]  /*a610*/  LDS.128 R28, [R8+0x600] ;  /* 0x00060000081c7984 */ /* 0x0009620000000c00 */
[----:B-1----:R-:W-:-:S04]  /*a620*/  FADD.FTZ R92, R99, R92 ;  /* 0x0000005c635c7221 */ /* 0x002fc80000010000 */
[----:B------:R-:W-:Y:S01]  /*a630*/  FADD.FTZ R93, R92, R93 ;  /* 0x0000005d5c5d7221 */ /* 0x000fe20000010000 */
[----:B----4-:R-:W-:-:S03]  /*a640*/  MOV R8, UR9 ;  /* 0x0000000900087c02 */ /* 0x010fc60008000f00 */
[----:B------:R-:W-:Y:S02]  /*a650*/  FADD.FTZ R94, R93, R94 ;  /* 0x0000005e5d5e7221 */ /* 0x000fe40000010000 */
[----:B------:R-:W-:-:S04]  /*a660*/  IMAD.WIDE.U32 R8, R7, 0x10, R8 ;  /* 0x0000001007087825 */ /* 0x000fc800078e0008 */
[----:B------:R-:W-:-:S04]  /*a670*/  FADD.FTZ R95, R94, R95 ;  /* 0x0000005f5e5f7221 */ /* 0x000fc80000010000 */
[----:B------:R-:W-:-:S04]  /*a680*/  FADD.FTZ R88, R95, R88 ;  /* 0x000000585f587221 */ /* 0x000fc80000010000 */
[----:B------:R-:W-:-:S04]  /*a690*/  FADD.FTZ R89, R88, R89 ;  /* 0x0000005958597221 */ /* 0x000fc80000010000 */
[----:B------:R-:W-:Y:S01]  /*a6a0*/  FADD.FTZ R90, R89, R90 ;  /* 0x0000005a595a7221 */ /* 0x000fe20000010000 */
[----:B--2---:R1:W-:Y:S03]  /*a6b0*/  STG.E.128 desc[UR26][R8.64], R16 ;  /* 0x0000001008007986 */ /* 0x0043e6000c101d1a */
[----:B------:R-:W-:Y:S01]  /*a6c0*/  FADD.FTZ R5, R90, R91 ;  /* 0x0000005b5a057221 */ /* 0x000fe20000010000 */
[----:B0-----:R1:W-:Y:S04]  /*a6d0*/  STG.E.128 desc[UR26][R8.64+0x200], R20 ;  /* 0x0002001408007986 */ /* 0x0013e8000c101d1a */
[----:B---3--:R1:W-:Y:S04]  /*a6e0*/  STG.E.128 desc[UR26][R8.64+0x400], R24 ;  /* 0x0004001808007986 */ /* 0x0083e8000c101d1a */
[----:B-----5:R1:W-:Y:S01]  /*a6f0*/  STG.E.128 desc[UR26][R8.64+0x600], R28 ;  /* 0x0006001c08007986 */ /* 0x0203e2000c101d1a */
[----:B------:R-:W-:Y:S05]  /*a700*/  BRA.U UP0, `(.L_x_11031) ;  /* 0xffffff6100887547 */ /* 0x000fea000b83ffff */
.L_x_10930:
[----:B------:R-:W0:Y:S01]  /*a710*/  LDCU.64 UR6, c[0x0][0x548] ;  /* 0x0000a900ff0677ac */ /* 0x000e220008000a00 */
[----:B------:R-:W2:Y:S01]  /*a720*/  S2R R11, SR_TID.X ;  /* 0x00000000000b7919 */ /* 0x000ea20000002100 */
[----:B------:R-:W3:Y:S01]  /*a730*/  LDCU UR22, c[0x0][0x38c] ;  /* 0x00007180ff1677ac */ /* 0x000ee20008000800 */
[----:B------:R-:W4:Y:S01]  /*a740*/  LDCU.64 UR8, c[0x0][0x568] ;  /* 0x0000ad00ff0877ac */ /* 0x000f220008000a00 */
[----:B0-----:R-:W-:-:S04]  /*a750*/  UISETP.NE.U32.AND UP0, UPT, UR6, URZ, UPT ;  /* 0x000000ff0600728c */ /* 0x001fc8000bf05070 */
[----:B------:R-:W-:-:S09]  /*a760*/  UISETP.NE.AND.EX UP0, UPT, UR7, URZ, UPT, UP0 ;  /* 0x000000ff0700728c */ /* 0x000fd2000bf05300 */
[----:B---34-:R-:W-:Y:S05]  /*a770*/  BRA.U !UP0, `(.L_x_11032) ;  /* 0x00000001088c7547 */ /* 0x018fea000b800000 */
[----:B------:R-:W0:Y:S01]  /*a780*/  SHFL.DOWN P0, R0, R3, 0x1, 0x1f ;  /* 0x08201f0003007f89 */ /* 0x000e220000000000 */
[----:B------:R-:W-:Y:S01]  /*a790*/  BSSY.RECONVERGENT B0, `(.L_x_11032) ;  /* 0x0000021000007945 */ /* 0x000fe20003800200 */
[----:B------:R-:W3:Y:S01]  /*a7a0*/  S2R R4, SR_LANEID ;  /* 0x0000000000047919 */ /* 0x000ee20000000000 */
[----:B------:R-:W4:Y:S01]  /*a7b0*/  S2R R6, SR_TID.X ;  /* 0x0000000000067919 */ /* 0x000f220000002100 */
[----:B0-----:R-:W-:-:S05]  /*a7c0*/  @P0 FADD R0, R0, R3 ;  /* 0x0000000300000221 */ /* 0x001fca0000000000 */
[----:B------:R-:W0:Y:S01]  /*a7d0*/  SHFL.DOWN P0, R7, R0, 0x2, 0x1f ;  /* 0x08401f0000077f89 */ /* 0x000e220000000000 */
[----:B---3--:R-:W-:-:S13]  /*a7e0*/  ISETP.NE.AND P1, PT, R4, RZ, PT ;  /* 0x000000ff0400720c */ /* 0x008fda0003f25270 */
[----:B-1----:R-:W1:Y:S01]  /*a7f0*/  @!P1 S2R R8, SR_CgaCtaId ;  /* 0x0000000000089919 */ /* 0x002e620000008800 */
        /* <DEDUP_REMOVED lines=26> */
.L_x_11033:
[----:B------:R-:W-:Y:S05]  /*a9a0*/  BSYNC.RECONVERGENT B0 ;  /* 0x0000000000007941 */ /* 0x000fea0003800200 */
.L_x_11032:
[----:B------:R-:W-:Y:S01]  /*a9b0*/  UISETP.NE.U32.AND UP0, UPT, UR8, URZ, UPT ;  /* 0x000000ff0800728c */ /* 0x000fe2000bf05070 */
[----:B--2---:R-:W-:-:S03]  /*a9c0*/  ISETP.GE.AND P0, PT, R11, UR22, PT ;  /* 0x000000160b007c0c */ /* 0x004fc6000bf06270 */
[----:B------:R-:W-:-:S09]  /*a9d0*/  UISETP.NE.AND.EX UP0, UPT, UR9, URZ, UPT, UP0 ;  /* 0x000000ff0900728c */ /* 0x000fd2000bf05300 */
[----:B------:R-:W-:Y:S05]  /*a9e0*/  BRA.U !UP0, `(.L_x_11034) ;  /* 0x0000000108907547 */ /* 0x000fea000b800000 */
        /* <DEDUP_REMOVED lines=28> */
[----:B0-----:R-:W0:Y:S01]  /*abb0*/  LDS R5, [UR4+0x4208] ;  /* 0x00420804ff057984 */ /* 0x001e220008000800 */
[----:B------:R-:W-:-:S04]  /*abc0*/  ULEA UR4, UP0, UR10, UR8, 0x2 ;  /* 0x000000080a047291 */ /* 0x000fc8000f8010ff */
[----:B------:R-:W-:Y:S02]  /*abd0*/  ULEA.HI.X UR5, UR10, UR9, URZ, 0x2, UP0 ;  /* 0x000000090a057291 */ /* 0x000fe400080f14ff */
[----:B------:R-:W-:-:S04]  /*abe0*/  MOV R2, UR4 ;  /* 0x0000000400027c02 */ /* 0x000fc80008000f00 */
[----:B------:R-:W-:Y:S01]  /*abf0*/  MOV R3, UR5 ;  /* 0x0000000500037c02 */ /* 0x000fe20008000f00 */
[----:B0-----:R-:W-:-:S05]  /*ac00*/  FADD.FTZ R5, R4, R5 ;  /* 0x0000000504057221 */ /* 0x001fca0000010000 */
[----:B------:R1:W-:Y:S02]  /*ac10*/  REDG.E.ADD.F32.FTZ.RN.STRONG.GPU desc[UR26][R2.64], R5 ;  /* 0x00000005020079a6 */ /* 0x0003e4000c12f31a */
.L_x_11035:
[----:B------:R-:W-:Y:S05]  /*ac20*/  BSYNC.RECONVERGENT B0 ;  /* 0x0000000000007941 */ /* 0x000fea0003800200 */
.L_x_11034:
[----:B------:R-:W-:Y:S05]  /*ac30*/  @P0 EXIT ;  /* 0x000000000000094d */ /* 0x000fea0003800000 */
[----:B------:R-:W2:Y:S01]  /*ac40*/  S2UR UR11, SR_CTAID.Y ;  /* 0x00000000000b79c3 */ /* 0x000ea20000002600 */
[----:B------:R-:W3:Y:S01]  /*ac50*/  LDCU.64 UR8, c[0x0][0x4e8] ;  /* 0x00009d00ff0877ac */ /* 0x000ee20008000a00 */
[----:B------:R-:W-:Y:S01]  /*ac60*/  BSSY.RECONVERGENT B0, `(.L_x_11036) ;  /* 0x000002a000007945 */ /* 0x000fe20003800200 */
[----:B------:R-:W2:Y:S05]  /*ac70*/  LDCU.64 UR12, c[0x0][0x4a8] ;  /* 0x00009500ff0c77ac */ /* 0x000eaa0008000a00 */
[----:B------:R-:W4:Y:S01]  /*ac80*/  S2UR UR14, SR_CgaCtaId ;  /* 0x00000000000e79c3 */ /* 0x000f220000008800 */
[----:B------:R-:W0:Y:S01]  /*ac90*/  LDCU UR15, c[0x0][0x360] ;  /* 0x00006c00ff0f77ac */ /* 0x000e220008000800 */
[----:B------:R-:W0:Y:S06]  /*aca0*/  LDCU.64 UR16, c[0x0][0x530] ;  /* 0x0000a600ff1077ac */ /* 0x000e2c0008000a00 */
[----:B-1----:R-:W1:Y:S01]  /*acb0*/  LDC.64 R16, c[0x0][0x4b0] ;  /* 0x00012c00ff107b82 */ /* 0x002e620000000a00 */
[----:B------:R-:W0:Y:S01]  /*acc0*/  LDCU.64 UR18, c[0x0][0x4f0] ;  /* 0x00009e00ff1277ac */ /* 0x000e220008000a00 */
[----:B---3--:R-:W-:Y:S01]  /*acd0*/  UIMAD.WIDE.U32 UR4, UR10, UR8, URZ ;  /* 0x000000080a0472a5 */ /* 0x008fe2000f8e00ff */
[----:B------:R-:W3:Y:S01]  /*ace0*/  LDCU.64 UR20, c[0x0][0x540] ;  /* 0x0000a800ff1477ac */ /* 0x000ee20008000a00 */
[----:B--2---:R-:W-:Y:S01]  /*acf0*/  UIMAD.WIDE.U32 UR6, UR11, UR12, URZ ;  /* 0x0000000c0b0672a5 */ /* 0x004fe2000f8e00ff */
[----:B------:R-:W-:Y:S01]  /*ad00*/  UMOV UR8, 0x400 ;  /* 0x0000040000087882 */ /* 0x000fe20000000000 */
[----:B------:R-:W-:-:S02]  /*ad10*/  UIMAD UR10, UR10, UR9, UR5 ;  /* 0x000000090a0a72a4 */ /* 0x000fc4000f8e0205 */
[----:B------:R-:W-:Y:S02]  /*ad20*/  UIMAD UR9, UR11, UR13, UR7 ;  /* 0x0000000d0b0972a4 */ /* 0x000fe4000f8e0207 */
[----:B----4-:R-:W-:-:S12]  /*ad30*/  ULEA UR14, UR14, UR8, 0x18 ;  /* 0x000000080e0e7291 */ /* 0x010fd8000f8ec0ff */
.L_x_11037:
[C---:B------:R-:W-:Y:S01]  /*ad40*/  LEA R0, R11.reuse, UR14, 0x3 ;  /* 0x0000000e0b007c11 */ /* 0x040fe2000f8e18ff */
[----:B------:R-:W-:Y:S01]  /*ad50*/  UMOV UR8, UR6 ;  /* 0x0000000600087c82 */ /* 0x000fe20008000000 */
[----:B0-2---:R-:W-:Y:S01]  /*ad60*/  MOV R3, UR5 ;  /* 0x0000000500037c02 */ /* 0x005fe20008000f00 */
[----:B-1----:R-:W-:Y:S01]  /*ad70*/  IMAD.WIDE.U32 R6, R11, R16, UR8 ;  /* 0x000000080b067e25 */ /* 0x002fe2000f8e0010 */
[----:B------:R-:W-:Y:S01]  /*ad80*/  MOV R2, UR4 ;  /* 0x0000000400027c02 */ /* 0x000fe20008000f00 */
[----:B------:R-:W0:Y:S01]  /*ad90*/  LDS.64 R12, [R0+0x6c60] ;  /* 0x006c6000000c7984 */ /* 0x000e220000000a00 */
[----:B------:R-:W-:Y:S02]  /*ada0*/  SHF.R.S32.HI R3, RZ, 0x1f, R11 ;  /* 0x0000001fff037819 */ /* 0x000fe4000001140b */
[----:B------:R-:W-:Y:S01]  /*adb0*/  MOV R8, R2 ;  /* 0x0000000200087202 */ /* 0x000fe20000000f00 */
[----:B------:R-:W1:Y:S01]  /*adc0*/  LDS.64 R14, [R0+0x7460] ;  /* 0x00746000000e7984 */ /* 0x000e620000000a00 */
[----:B------:R-:W-:Y:S01]  /*add0*/  MOV R9, UR10 ;  /* 0x0000000a00097c02 */ /* 0x000fe20008000f00 */
[----:B------:R-:W-:-:S02]  /*ade0*/  IMAD R2, R3, R16, RZ ;  /* 0x0000001003027224 */ /* 0x000fc400078e02ff */
[----:B------:R-:W-:Y:S02]  /*adf0*/  IMAD R4, R3, UR18, RZ ;  /* 0x0000001203047c24 */ /* 0x000fe4000f8e02ff */
[C---:B------:R-:W-:Y:S01]  /*ae00*/  IMAD R3, R11.reuse, R17, R2 ;  /* 0x000000110b037224 */ /* 0x040fe200078e0202 */
        /* <DEDUP_REMOVED lines=10> */
[----:B0-----:R2:W-:Y:S04]  /*aeb0*/  REDG.E.ADD.F32.FTZ.RN.STRONG.GPU desc[UR26][R2.64], R12 ;  /* 0x0000000c020079a6 */ /* 0x0015e8000c12f31a */
[----:B------:R2:W-:Y:S04]  /*aec0*/  REDG.E.ADD.F32.FTZ.RN.STRONG.GPU desc[UR26][R2.64+0x4], R13 ;  /* 0x0000040d020079a6 */ /* 0x0005e8000c12f31a */
[----:B-1----:R2:W-:Y:S04]  /*aed0*/  REDG.E.ADD.F32.FTZ.RN.STRONG.GPU desc[UR26][R4.64], R14 ;  /* 0x0000000e040079a6 */ /* 0x0025e8000c12f31a */
[----:B------:R2:W-:Y:S01]  /*aee0*/  REDG.E.ADD.F32.FTZ.RN.STRONG.GPU desc[UR26][R4.64+0x4], R15 ;  /* 0x0000040f040079a6 */ /* 0x0005e2000c12f31a */
[----:B------:R-:W-:Y:S05]  /*aef0*/  @!P0 BRA `(.L_x_11037) ;  /* 0xfffffffc00908947 */ /* 0x000fea000383ffff */
[----:B------:R-:W-:Y:S05]  /*af00*/  BSYNC.RECONVERGENT B0 ;  /* 0x0000000000007941 */ /* 0x000fea0003800200 */
.L_x_11036:
[----:B------:R-:W-:Y:S05]  /*af10*/  EXIT ;  /* 0x000000000000794d */ /* 0x000fea0003800000 */
.L_x_10937:
[----:B------:R-:W-:Y:S01]  /*af20*/  MOV R251, R129 ;  /* 0x0000008100fb7202 */ /* 0x000fe20000000f00 */
[----:B------:R-:W-:Y:S01]  /*af30*/  HFMA2 R248, -RZ, RZ, 0, 5.9604644775390625e-08 ;  /* 0x00000001fff87431 */ /* 0x000fe200000001ff */
[----:B------:R-:W-:Y:S02]  /*af40*/  MOV R249, RZ ;  /* 0x000000ff00f97202 */ /* 0x000fe40000000f00 */
[----:B------:R-:W-:-:S07]  /*af50*/  MOV R246, 0xffffffff ;  /* 0xffffffff00f67802 */ /* 0x000fce0000000f00 */
[----:B-----5:R-:W-:Y:S05]  /*af60*/  WARPSYNC.COLLECTIVE R246, `(.L_x_11038) ;  /* 0x00000000f6087348 */ /* 0x020fea0003c00000 */
[----:B------:R0:W1:Y:S02]  /*af70*/  SHFL.UP P6, R128, R251, R248, R249 ;  /* 0x040000f8fb807389 */ /* 0x00006400000c00f9 */
[----:B01---5:R-:W-:Y:S05]  /*af80*/  ENDCOLLECTIVE ;  /* 0x000000000000791b */ /* 0x023fea0003800000 */
.L_x_11038:
[----:B------:R-:W-:Y:S02]  /*af90*/  MOV R251, R149 ;  /* 0x0000009500fb7202 */ /* 0x000fe40000000f00 */
[----:B------:R-:W-:-:S07]  /*afa0*/  MOV R130, R128 ;  /* 0x0000008000827202 */ /* 0x000fce0000000f00 */
[----:B------:R-:W-:Y:S05]  /*afb0*/  WARPSYNC.COLLECTIVE R246, `(.L_x_11039) ;  /* 0x00000000f6087348 */ /* 0x000fea0003c00000 */
[----:B------:R0:W1:Y:S02]  /*afc0*/  SHFL.UP P6, R128, R251, R248, R249 ;  /* 0x040000f8fb807389 */ /* 0x00006400000c00f9 */
[----:B01----:R-:W-:Y:S05]  /*afd0*/  ENDCOLLECTIVE ;  /* 0x000000000000791b */ /* 0x003fea0003800000 */
.L_x_11039:
[----:B------:R-:W-:Y:S02]  /*afe0*/  MOV R251, R245 ;  /* 0x000000f500fb7202 */ /* 0x000fe40000000f00 */
[----:B------:R-:W-:-:S07]  /*aff0*/  MOV R250, R128 ;  /* 0x0000008000fa7202 */ /* 0x000fce0000000f00 */
[----:B------:R-:W-:Y:S05]  /*b000*/  WARPSYNC.COLLECTIVE R246, `(.L_x_11040) ;  /* 0x00000000f6087348 */ /* 0x000fea0003c00000 */
[----:B------:R0:W1:Y:S02]  /*b010*/  SHFL.UP P6, R128, R251, R248, R249 ;  /* 0x040000f8fb807389 */ /* 0x00006400000c00f9 */
[----:B01----:R-:W-:Y:S05]  /*b020*/  ENDCOLLECTIVE ;  /* 0x000000000000791b */ /* 0x003fea0003800000 */
.L_x_11040:
[----:B------:R-:W-:Y:S02]  /*b030*/  MOV R251, R247 ;  /* 0x000000f700fb7202 */ /* 0x000fe40000000f00 */
[----:B------:R-:W-:-:S07]  /*b040*/  MOV R252, R128 ;  /* 0x0000008000fc7202 */ /* 0x000fce0000000f00 */
[----:B------:R-:W-:Y:S05]  /*b050*/  WARPSYNC.COLLECTIVE R246, `(.L_x_11041) ;  /* 0x00000000f6087348 */ /* 0x000fea0003c00000 */
[----:B------:R0:W1:Y:S02]  /*b060*/  SHFL.UP P6, R128, R251, R248, R249 ;  /* 0x040000f8fb807389 */ /* 0x00006400000c00f9 */
[----:B01----:R-:W-:Y:S05]  /*b070*/  ENDCOLLECTIVE ;  /* 0x000000000000791b */ /* 0x003fea0003800000 */
.L_x_11041:
[----:B------:R-:W-:Y:S02]  /*b080*/  HFMA2 R248, -RZ, RZ, 0, 1.1920928955078125e-07 ;  /* 0x00000002fff87431 */ /* 0x000fe400000001ff */
[-C--:B------:R-:W-:Y:S01]  /*b090*/  FMUL.FTZ R131, R149, R128.reuse ;  /* 0x0000008095837220 */ /* 0x080fe20000410000 */
[----:B------:R-:W-:-:S03]  /*b0a0*/  FMUL.FTZ R243, R129, R128 ;  /* 0x0000008081f37220 */ /* 0x000fc60000410000 */
[-C--:B------:R-:W-:Y:S01]  /*b0b0*/  FFMA.FTZ R128, R129, R252.reuse, -R131 ;  /* 0x000000fc81807223 */ /* 0x080fe20000010883 */
[----:B------:R-:W-:-:S03]  /*b0c0*/  FFMA.FTZ R252, R149, R252, R243 ;  /* 0x000000fc95fc7223 */ /* 0x000fc600000100f3 */
[----:B------:R-:W-:Y:S01]  /*b0d0*/  @P5 FADD.FTZ R245, R245, R128 ;  /* 0x00000080f5f55221 */ /* 0x000fe20000010000 */
[-C--:B------:R-:W-:Y:S01]  /*b0e0*/  FMUL.FTZ R128, R149, R250.reuse ;  /* 0x000000fa95807220 */ /* 0x080fe20000410000 */
[----:B------:R-:W-:Y:S01]  /*b0f0*/  FMUL.FTZ R250, R129, R250 ;  /* 0x000000fa81fa7220 */ /* 0x000fe20000410000 */
[----:B------:R-:W-:Y:S02]  /*b100*/  @P5 FADD.FTZ R247, R247, R252 ;  /* 0x000000fcf7f75221 */ /* 0x000fe40000010000 */
[-C--:B------:R-:W-:Y:S01]  /*b110*/  @P5 FFMA.FTZ R129, R129, R130.reuse, -R128 ;  /* 0x0000008281815223 */ /* 0x080fe20000010880 */
[----:B------:R-:W-:-:S04]  /*b120*/  @P5 FFMA.FTZ R149, R149, R130, R250 ;  /* 0x0000008295955223 */ /* 0x000fc800000100fa */
[----:B------:R-:W-:-:S07]  /*b130*/  MOV R251, R129 ;  /* 0x0000008100fb7202 */ /* 0x000fce0000000f00 */
[----:B------:R-:W-:Y:S05]  /*b140*/  WARPSYNC.COLLECTIVE R246, `(.L_x_11042) ;  /* 0x00000000f6087348 */ /* 0x000fea0003c00000 */
[----:B------:R0:W1:Y:S02]  /*b150*/  SHFL.UP P6, R128, R251, R248, R249 ;  /* 0x040000f8fb807389 */ /* 0x00006400000c00f9 */
[----:B01----:R-:W-:Y:S05]  /*b160*/  ENDCOLLECTIVE ;  /* 0x000000000000791b */ /* 0x003fea0003800000 */
.L_x_11042:
[----:B------:R-:W-:Y:S02]  /*b170*/  MOV R251, R149 ;  /* 0x0000009500fb7202 */ /* 0x000fe40000000f00 */
[----:B------:R-:W-:-:S07]  /*b180*/  MOV R130, R128 ;  /* 0x0000008000827202 */ /* 0x000fce0000000f00 */
[----:B------:R-:W-:Y:S05]  /*b190*/  WARPSYNC.COLLECTIVE R246, `(.L_x_11043) ;  /* 0x00000000f6087348 */ /* 0x000fea0003c00000 */
[----:B------:R0:W1:Y:S02]  /*b1a0*/  SHFL.UP P6, R128, R251, R248, R249 ;  /* 0x040000f8fb807389 */ /* 0x00006400000c00f9 */
[----:B01----:R-:W-:Y:S05]  /*b1b0*/  ENDCOLLECTIVE ;  /* 0x000000000000791b */ /* 0x003fea0003800000 */
.L_x_11043:
[----:B------:R-:W-:Y:S02]  /*b1c0*/  MOV R251, R245 ;  /* 0x000000f500fb7202 */ /* 0x000fe40000000f00 */
[----:B------:R-:W-:-:S07]  /*b1d0*/  MOV R250, R128 ;  /* 0x0000008000fa7202 */ /* 0x000fce0000000f00 */
[----:B------:R-:W-:Y:S05]  /*b1e0*/  WARPSYNC.COLLECTIVE R246, `(.L_x_11044) ;  /* 0x00000000f6087348 */ /* 0x000fea0003c00000 */
[----:B------:R0:W1:Y:S02]  /*b1f0*/  SHFL.UP P6, R128, R251, R248, R249 ;  /* 0x040000f8fb807389 */ /* 0x00006400000c00f9 */
[----:B01----:R-:W-:Y:S05]  /*b200*/  ENDCOLLECTIVE ;  /* 0x000000000000791b */ /* 0x003fea0003800000 */
.L_x_11044:
[----:B------:R-:W-:Y:S02]  /*b210*/  MOV R251, R247 ;  /* 0x000000f700fb7202 */ /* 0x000fe40000000f00 */
[----:B------:R-:W-:-:S07]  /*b220*/  MOV R252, R128 ;  /* 0x0000008000fc7202 */ /* 0x000fce0000000f00 */
[----:B------:R-:W-:Y:S05]  /*b230*/  WARPSYNC.COLLECTIVE R246, `(.L_x_11045) ;  /* 0x00000000f6087348 */ /* 0x000fea0003c00000 */
[----:B------:R0:W1:Y:S02]  /*b240*/  SHFL.UP P6, R128, R251, R248, R249 ;  /* 0x040000f8fb807389 */ /* 0x00006400000c00f9 */
[----:B01----:R-:W-:Y:S05]  /*b250*/  ENDCOLLECTIVE ;  /* 0x000000000000791b */ /* 0x003fea0003800000 */
.L_x_11045:
[----:B------:R-:W-:Y:S02]  /*b260*/  HFMA2 R248, -RZ, RZ, 0, 2.384185791015625e-07 ;  /* 0x00000004fff87431 */ /* 0x000fe400000001ff */
        /* <DEDUP_REMOVED lines=14> */
.L_x_11046:
[----:B------:R-:W-:Y:S02]  /*b350*/  MOV R251, R149 ;  /* 0x0000009500fb7202 */ /* 0x000fe40000000f00 */
[----:B------:R-:W-:-:S07]  /*b360*/  MOV R130, R128 ;  /* 0x0000008000827202 */ /* 0x000fce0000000f00 */
[----:B------:R-:W-:Y:S05]  /*b370*/  WARPSYNC.COLLECTIVE R246, `(.L_x_11047) ;  /* 0x00000000f6087348 */ /* 0x000fea0003c00000 */
[----:B------:R0:W1:Y:S02]  /*b380*/  SHFL.UP P6, R128, R251, R248, R249 ;  /* 0x040000f8fb807389 */ /* 0x00006400000c00f9 */
[----:B01----:R-:W-:Y:S05]  /*b390*/  ENDCOLLECTIVE ;  /* 0x000000000000791b */ /* 0x003fea0003800000 */
.L_x_11047:
[----:B------:R-:W-:Y:S02]  /*b3a0*/  MOV R251, R245 ;  /* 0x000000f500fb7202 */ /* 0x000fe40000000f00 */
[----:B------:R-:W-:-:S07]  /*b3b0*/  MOV R250, R128 ;  /* 0x0000008000fa7202 */ /* 0x000fce0000000f00 */
[----:B------:R-:W-:Y:S05]  /*b3c0*/  WARPSYNC.COLLECTIVE R246, `(.L_x_11048) ;  /* 0x00000000f6087348 */ /* 0x000fea0003c00000 */
[----:B------:R0:W1:Y:S02]  /*b3d0*/  SHFL.UP P6, R128, R251, R248, R249 ;  /* 0x040000f8fb807389 */ /* 0x00006400000c00f9 */
[----:B01----:R-:W-:Y:S05]  /*b3e0*/  ENDCOLLECTIVE ;  /* 0x000000000000791b */ /* 0x003fea0003800000 */
.L_x_11048:
[----:B------:R-:W-:Y:S02]  /*b3f0*/  MOV R251, R247 ;  /* 0x000000f700fb7202 */ /* 0x000fe40000000f00 */
[----:B------:R-:W-:-:S07]  /*b400*/  MOV R252, R128 ;  /* 0x0000008000fc7202 */ /* 0x000fce0000000f00 */
[----:B------:R-:W-:Y:S05]  /*b410*/  WARPSYNC.COLLECTIVE R246, `(.L_x_11049) ;  /* 0x00000000f6087348 */ /* 0x000fea0003c00000 */
[----:B------:R0:W1:Y:S02]  /*b420*/  SHFL.UP P6, R128, R251, R248, R249 ;  /* 0x040000f8fb807389 */ /* 0x00006400000c00f9 */
[----:B01----:R-:W-:Y:S05]  /*b430*/  ENDCOLLECTIVE ;  /* 0x000000000000791b */ /* 0x003fea0003800000 */
.L_x_11049:
[----:B------:R-:W-:Y:S02]  /*b440*/  HFMA2 R248, -RZ, RZ, 0, 4.76837158203125e-07 ;  /* 0x00000008fff87431 */ /* 0x000fe400000001ff */
        /* <DEDUP_REMOVED lines=14> */
.L_x_11050:
[----:B------:R-:W-:Y:S02]  /*b530*/  MOV R251, R149 ;  /* 0x0000009500fb7202 */ /* 0x000fe40000000f00 */
[----:B------:R-:W-:-:S07]  /*b540*/  MOV R130, R128 ;  /* 0x0000008000827202 */ /* 0x000fce0000000f00 */
[----:B------:R-:W-:Y:S05]  /*b550*/  WARPSYNC.COLLECTIVE R246, `(.L_x_11051) ;  /* 0x00000000f6087348 */ /* 0x000fea0003c00000 */
[----:B------:R0:W1:Y:S02]  /*b560*/  SHFL.UP P6, R128, R251, R248, R249 ;  /* 0x040000f8fb807389 */ /* 0x00006400000c00f9 */
[----:B01----:R-:W-:Y:S05]  /*b570*/  ENDCOLLECTIVE ;  /* 0x000000000000791b */ /* 0x003fea0003800000 */
.L_x_11051:
[----:B------:R-:W-:Y:S02]  /*b580*/  MOV R251, R245 ;  /* 0x000000f500fb7202 */ /* 0x000fe40000000f00 */
[----:B------:R-:W-:-:S07]  /*b590*/  MOV R250, R128 ;  /* 0x0000008000fa7202 */ /* 0x000fce0000000f00 */
[----:B------:R-:W-:Y:S05]  /*b5a0*/  WARPSYNC.COLLECTIVE R246, `(.L_x_11052) ;  /* 0x00000000f6087348 */ /* 0x000fea0003c00000 */
[----:B------:R0:W1:Y:S02]  /*b5b0*/  SHFL.UP P6, R128, R251, R248, R249 ;  /* 0x040000f8fb807389 */ /* 0x00006400000c00f9 */
[----:B01----:R-:W-:Y:S05]  /*b5c0*/  ENDCOLLECTIVE ;  /* 0x000000000000791b */ /* 0x003fea0003800000 */
.L_x_11052:
[----:B------:R-:W-:Y:S02]  /*b5d0*/  MOV R251, R247 ;  /* 0x000000f700fb7202 */ /* 0x000fe40000000f00 */
[----:B------:R-:W-:-:S07]  /*b5e0*/  MOV R252, R128 ;  /* 0x0000008000fc7202 */ /* 0x000fce0000000f00 */
[----:B------:R-:W-:Y:S05]  /*b5f0*/  WARPSYNC.COLLECTIVE R246, `(.L_x_11053) ;  /* 0x00000000f6087348 */ /* 0x000fea0003c00000 */
[----:B------:R0:W1:Y:S02]  /*b600*/  SHFL.UP P6, R128, R251, R248, R249 ;  /* 0x040000f8fb807389 */ /* 0x00006400000c00f9 */
[----:B01----:R-:W-:Y:S05]  /*b610*/  ENDCOLLECTIVE ;  /* 0x000000000000791b */ /* 0x003fea0003800000 */
.L_x_11053:
[----:B------:R-:W-:Y:S02]  /*b620*/  HFMA2 R248, -RZ, RZ, 0, 9.5367431640625e-07 ;  /* 0x00000010fff87431 */ /* 0x000fe400000001ff */
        /* <DEDUP_REMOVED lines=14> */
.L_x_11054:
[----:B------:R-:W-:Y:S02]  /*b710*/  MOV R251, R149 ;  /* 0x0000009500fb7202 */ /* 0x000fe40000000f00 */
[----:B------:R-:W-:-:S07]  /*b720*/  MOV R130, R128 ;  /* 0x0000008000827202 */ /* 0x000fce0000000f00 */
[----:B------:R-:W-:Y:S05]  /*b730*/  WARPSYNC.COLLECTIVE R246, `(.L_x_11055) ;  /* 0x00000000f6087348 */ /* 0x000fea0003c00000 */
[----:B------:R0:W1:Y:S02]  /*b740*/  SHFL.UP P6, R128, R251, R248, R249 ;  /* 0x040000f8fb807389 */ /* 0x00006400000c00f9 */
[----:B01----:R-:W-:Y:S05]  /*b750*/  ENDCOLLECTIVE ;  /* 0x000000000000791b */ /* 0x003fea0003800000 */
.L_x_11055:
[----:B------:R-:W-:Y:S02]  /*b760*/  MOV R251, R245 ;  /* 0x000000f500fb7202 */ /* 0x000fe40000000f00 */
[----:B------:R-:W-:-:S07]  /*b770*/  MOV R250, R128 ;  /* 0x0000008000fa7202 */ /* 0x000fce0000000f00 */
[----:B------:R-:W-:Y:S05]  /*b780*/  WARPSYNC.COLLECTIVE R246, `(.L_x_11056) ;  /* 0x00000000f6087348 */ /* 0x000fea0003c00000 */
[----:B------:R0:W1:Y:S02]  /*b790*/  SHFL.UP P6, R128, R251, R248, R249 ;  /* 0x040000f8fb807389 */ /* 0x00006400000c00f9 */
[----:B01----:R-:W-:Y:S05]  /*b7a0*/  ENDCOLLECTIVE ;  /* 0x000000000000791b */ /* 0x003fea0003800000 */
.L_x_11056:
[----:B------:R-:W-:Y:S02]  /*b7b0*/  MOV R251, R247 ;  /* 0x000000f700fb7202 */ /* 0x000fe40000000f00 */
[----:B------:R-:W-:-:S07]  /*b7c0*/  MOV R252, R128 ;  /* 0x0000008000fc7202 */ /* 0x000fce0000000f00 */
[----:B------:R-:W-:Y:S05]  /*b7d0*/  WARPSYNC.COLLECTIVE R246, `(.L_x_11057) ;  /* 0x00000000f6087348 */ /* 0x000fea0003c00000 */
[----:B------:R0:W1:Y:S02]  /*b7e0*/  SHFL.UP P6, R128, R251, R248, R249 ;  /* 0x040000f8fb807389 */ /* 0x00006400000c00f9 */
[----:B01----:R-:W-:Y:S05]  /*b7f0*/  ENDCOLLECTIVE ;  /* 0x000000000000791b */ /* 0x003fea0003800000 */
.L_x_11057:
[----:B------:R-:W-:Y:S05]  /*b800*/  BRA `(.L_x_11058) ;  /* 0xffffff9000287947 */ /* 0x000fea000383ffff */
.L_x_10938:
        /* <DEDUP_REMOVED lines=8> */
.L_x_11060:
[----:B------:R-:W-:Y:S05]  /*b890*/  BSYNC B0 ;  /* 0x0000000000007941 */ /* 0x000fea0003800000 */
.L_x_11059:
[----:B------:R-:W-:Y:S05]  /*b8a0*/  BRA `(.L_x_11061) ;  /* 0xffffff9000347947 */ /* 0x000fea000383ffff */
.L_x_10939:
        /* <DEDUP_REMOVED lines=8> */
.L_x_11063:
[----:B------:R-:W-:Y:S05]  /*b930*/  BSYNC B0 ;  /* 0x0000000000007941 */ /* 0x000fea0003800000 */
.L_x_11062:
[----:B------:R-:W-:Y:S05]  /*b940*/  BRA `(.L_x_11064) ;  /* 0xffffff9000147947 */ /* 0x000fea000383ffff */
.L_x_10940:
        /* <DEDUP_REMOVED lines=8> */
.L_x_11066:
[----:B------:R-:W-:Y:S05]  /*b9d0*/  BSYNC B0 ;  /* 0x0000000000007941 */ /* 0x000fea0003800000 */
.L_x_11065:
[----:B------:R-:W-:Y:S05]  /*b9e0*/  BRA `(.L_x_11067) ;  /* 0xffffff8c00f47947 */ /* 0x000fea000383ffff */
.L_x_10941:
        /* <DEDUP_REMOVED lines=8> */
.L_x_11069:
[----:B------:R-:W-:Y:S05]  /*ba70*/  BSYNC B0 ;  /* 0x0000000000007941 */ /* 0x000fea0003800000 */
.L_x_11068:
[----:B------:R-:W-:Y:S05]  /*ba80*/  BRA `(.L_x_11070) ;  /* 0xffffff8c00d47947 */ /* 0x000fea000383ffff */
.L_x_10942:
        /* <DEDUP_REMOVED lines=8> */
.L_x_11072:
[----:B------:R-:W-:Y:S05]  /*bb10*/  BSYNC B0 ;  /* 0x0000000000007941 */ /* 0x000fea0003800000 */
.L_x_11071:
        /* <DEDUP_REMOVED lines=10> */
.L_x_11073:
[----:B------:R-:W-:Y:S02]  /*bbc0*/  MOV R243, 0x1f ;  /* 0x0000001f00f37802 */ /* 0x000fe40000000f00 */
[----:B------:R-:W-:Y:S02]  /*bbd0*/  MOV R251, R245 ;  /* 0x000000f500fb7202 */ /* 0x000fe40000000f00 */
[----:B------:R-:W-:-:S07]  /*bbe0*/  MOV R149, R128 ;  /* 0x0000008000957202 */ /* 0x000fce0000000f00 */
[----:B------:R-:W-:Y:S05]  /*bbf0*/  WARPSYNC.COLLECTIVE R246, `(.L_x_11074) ;  /* 0x00000000f6087348 */ /* 0x000fea0003c00000 */
[----:B------:R0:W1:Y:S02]  /*bc00*/  SHFL.UP P6, R128, R251, R248, R249 ;  /* 0x040000f8fb807389 */ /* 0x00006400000c00f9 */
[----:B01----:R-:W-:Y:S05]  /*bc10*/  ENDCOLLECTIVE ;  /* 0x000000000000791b */ /* 0x003fea0003800000 */
.L_x_11074:
[----:B------:R-:W-:Y:S02]  /*bc20*/  MOV R251, R247 ;  /* 0x000000f700fb7202 */ /* 0x000fe40000000f00 */
[----:B------:R-:W-:-:S07]  /*bc30*/  MOV R245, R128 ;  /* 0x0000008000f57202 */ /* 0x000fce0000000f00 */
[----:B------:R-:W-:Y:S05]  /*bc40*/  WARPSYNC.COLLECTIVE R246, `(.L_x_11075) ;  /* 0x00000000f6087348 */ /* 0x000fea0003c00000 */
[----:B------:R0:W1:Y:S02]  /*bc50*/  SHFL.UP P6, R128, R251, R248, R249 ;  /* 0x040000f8fb807389 */ /* 0x00006400000c00f9 */
[----:B01----:R-:W-:Y:S05]  /*bc60*/  ENDCOLLECTIVE ;  /* 0x000000000000791b */ /* 0x003fea0003800000 */
.L_x_11075:
[----:B------:R-:W-:-:S07]  /*bc70*/  MOV R247, R128 ;  /* 0x0000008000f77202 */ /* 0x000fce0000000f00 */
[----:B------:R-:W-:Y:S05]  /*bc80*/  WARPSYNC.COLLECTIVE R246, `(.L_x_11076) ;  /* 0x00000000f6087348 */ /* 0x000fea0003c00000 */
[----:B------:R0:W1:Y:S02]  /*bc90*/  SHFL.IDX P2, R128, R130, R131, R243 ;  /* 0x0000008382807389 */ /* 0x00006400000400f3 */
[----:B01----:R-:W-:Y:S05]  /*bca0*/  ENDCOLLECTIVE ;  /* 0x000000000000791b */ /* 0x003fea0003800000 */
.L_x_11076:
[----:B------:R-:W-:Y:S02]  /*bcb0*/  MOV R130, R121 ;  /* 0x0000007900827202 */ /* 0x000fe40000000f00 */
[----:B------:R-:W-:-:S07]  /*bcc0*/  MOV R120, R128 ;  /* 0x0000008000787202 */ /* 0x000fce0000000f00 */
[----:B------:R-:W-:Y:S05]  /*bcd0*/  WARPSYNC.COLLECTIVE R246, `(.L_x_11077) ;  /* 0x00000000f6087348 */ /* 0x000fea0003c00000 */
[----:B------:R0:W1:Y:S02]  /*bce0*/  SHFL.IDX P2, R128, R130, R131, R243 ;  /* 0x0000008382807389 */ /* 0x00006400000400f3 */
[----:B01----:R-:W-:Y:S05]  /*bcf0*/  ENDCOLLECTIVE ;  /* 0x000000000000791b */ /* 0x003fea0003800000 */
.L_x_11077:
[----:B------:R-:W-:Y:S02]  /*bd00*/  MOV R130, R122 ;  /* 0x0000007a00827202 */ /* 0x000fe40000000f00 */
[----:B------:R-:W-:-:S07]  /*bd10*/  MOV R248, R128 ;  /* 0x0000008000f87202 */ /* 0x000fce0000000f00 */
[----:B------:R-:W-:Y:S05]  /*bd20*/  WARPSYNC.COLLECTIVE R246, `(.L_x_11078) ;  /* 0x00000000f6087348 */ /* 0x000fea0003c00000 */
[----:B------:R0:W1:Y:S02]  /*bd30*/  SHFL.IDX P2, R128, R130, R131, R243 ;  /* 0x0000008382807389 */ /* 0x00006400000400f3 */
[----:B01----:R-:W-:Y:S05]  /*bd40*/  ENDCOLLECTIVE ;  /* 0x000000000000791b */ /* 0x003fea0003800000 */
.L_x_11078:
[----:B------:R-:W-:Y:S02]  /*bd50*/  MOV R130, R123 ;  /* 0x0000007b00827202 */ /* 0x000fe40000000f00 */
[----:B------:R-:W-:-:S07]  /*bd60*/  MOV R122, R128 ;  /* 0x00000080007a7202 */ /* 0x000fce0000000f00 */
[----:B------:R-:W-:Y:S05]  /*bd70*/  WARPSYNC.COLLECTIVE R246, `(.L_x_11079) ;  /* 0x00000000f6087348 */ /* 0x000fea0003c00000 */
[----:B------:R0:W1:Y:S02]  /*bd80*/  SHFL.IDX P2, R128, R130, R131, R243 ;  /* 0x0000008382807389 */ /* 0x00006400000400f3 */
[----:B01----:R-:W-:Y:S05]  /*bd90*/  ENDCOLLECTIVE ;  /* 0x000000000000791b */ /* 0x003fea0003800000 */
.L_x_11079:
[----:B------:R-:W-:Y:S01]  /*bda0*/  MOV R123, R128 ;  /* 0x00000080007b7202 */ /* 0x000fe20000000f00 */
[----:B------:R-:W-:Y:S06]  /*bdb0*/  BRA `(.L_x_11080) ;  /* 0xffffff8c00307947 */ /* 0x000fec000383ffff */
.L_x_10944:
[----:B------:R-:W-:Y:S01]  /*bdc0*/  MOV R252, R139 ;  /* 0x0000008b00fc7202 */ /* 0x000fe20000000f00 */
[----:B------:R-:W-:Y:S01]  /*bdd0*/  HFMA2 R128, -RZ, RZ, 0, 5.9604644775390625e-08 ;  /* 0x00000001ff807431 */ /* 0x000fe200000001ff */
[----:B------:R-:W-:Y:S02]  /*bde0*/  MOV R129, 0x1f ;  /* 0x0000001f00817802 */ /* 0x000fe40000000f00 */
[----:B------:R-:W-:-:S07]  /*bdf0*/  MOV R246, 0xffffffff ;  /* 0xffffffff00f67802 */ /* 0x000fce0000000f00 */
[----:B------:R-:W-:Y:S05]  /*be00*/  WARPSYNC.COLLECTIVE R246, `(.L_x_11081) ;  /* 0x00000000f6087348 */ /* 0x000fea0003c00000 */
[----:B------:R0:W1:Y:S02]  /*be10*/  SHFL.DOWN P2, R130, R252, R128, R129 ;  /* 0x08000080fc827389 */ /* 0x0000640000040081 */
[----:B01----:R-:W-:Y:S05]  /*be20*/  ENDCOLLECTIVE ;  /* 0x000000000000791b */ /* 0x003fea0003800000 */
.L_x_11081:
[----:B------:R-:W-:Y:S02]  /*be30*/  MOV R252, R138 ;  /* 0x0000008a00fc7202 */ /* 0x000fe40000000f00 */
[----:B------:R-:W-:-:S07]  /*be40*/  MOV R131, R130 ;  /* 0x0000008200837202 */ /* 0x000fce0000000f00 */
[----:B------:R-:W-:Y:S05]  /*be50*/  WARPSYNC.COLLECTIVE R246, `(.L_x_11082) ;  /* 0x00000000f6087348 */ /* 0x000fea0003c00000 */
[----:B------:R0:W1:Y:S02]  /*be60*/  SHFL.DOWN P2, R130, R252, R128, R129 ;  /* 0x08000080fc827389 */ /* 0x0000640000040081 */
[----:B01----:R-:W-:Y:S05]  /*be70*/  ENDCOLLECTIVE ;  /* 0x000000000000791b */ /* 0x003fea0003800000 */
.L_x_11082:
[----:B------:R-:W-:Y:S02]  /*be80*/  MOV R252, R136 ;  /* 0x0000008800fc7202 */ /* 0x000fe40000000f00 */
[----:B------:R-:W-:-:S07]  /*be90*/  MOV R243, R130 ;  /* 0x0000008200f37202 */ /* 0x000fce0000000f00 */
[----:B------:R-:W-:Y:S05]  /*bea0*/  WARPSYNC.COLLECTIVE R246, `(.L_x_11083) ;  /* 0x00000000f6087348 */ /* 0x000fea0003c00000 */
[----:B------:R0:W1:Y:S02]  /*beb0*/  SHFL.DOWN P2, R130, R252, R128, R129 ;  /* 0x08000080fc827389 */ /* 0x0000640000040081 */
[----:B01----:R-:W-:Y:S05]  /*bec0*/  ENDCOLLECTIVE ;  /* 0x000000000000791b */ /* 0x003fea0003800000 */
.L_x_11083:
[----:B------:R-:W-:Y:S02]  /*bed0*/  MOV R252, R137 ;  /* 0x0000008900fc7202 */ /* 0x000fe40000000f00 */
[----:B------:R-:W-:-:S07]  /*bee0*/  MOV R247, R130 ;  /* 0x0000008200f77202 */ /* 0x000fce0000000f00 */
[----:B------:R-:W-:Y:S05]  /*bef0*/  WARPSYNC.COLLECTIVE R246, `(.L_x_11084) ;  /* 0x00000000f6087348 */ /* 0x000fea0003c00000 */
[----:B------:R0:W1:Y:S02]  /*bf00*/  SHFL.DOWN P2, R130, R252, R128, R129 ;  /* 0x08000080fc827389 */ /* 0x0000640000040081 */
[----:B01----:R-:W-:Y:S05]  /*bf10*/  ENDCOLLECTIVE ;  /* 0x000000000000791b */ /* 0x003fea0003800000 */
.L_x_11084:
[----:B------:R-:W-:Y:S05]  /*bf20*/  BRA `(.L_x_11085) ;  /* 0xffffff9c00a87947 */ /* 0x000fea000383ffff */
.L_x_10947:
        /* <DEDUP_REMOVED lines=8> */
.L_x_11087:
[----:B------:R-:W-:Y:S05]  /*bfb0*/  BSYNC B0 ;  /* 0x0000000000007941 */ /* 0x000fea0003800000 */
.L_x_11086:
        /* <DEDUP_REMOVED lines=8> */
.L_x_11088:
[----:B------:R-:W-:Y:S02]  /*c040*/  MOV R252, R136 ;  /* 0x0000008800fc7202 */ /* 0x000fe40000000f00 */
[----:B------:R-:W-:-:S07]  /*c050*/  MOV R243, R130 ;  /* 0x0000008200f37202 */ /* 0x000fce0000000f00 */
[----:B------:R-:W-:Y:S05]  /*c060*/  WARPSYNC.COLLECTIVE R246, `(.L_x_11089) ;  /* 0x00000000f6087348 */ /* 0x000fea0003c00000 */
[----:B------:R0:W1:Y:S02]  /*c070*/  SHFL.DOWN P2, R130, R252, R128, R129 ;  /* 0x08000080fc827389 */ /* 0x0000640000040081 */
[----:B01----:R-:W-:Y:S05]  /*c080*/  ENDCOLLECTIVE ;  /* 0x000000000000791b */ /* 0x003fea0003800000 */
.L_x_11089:
[----:B------:R-:W-:Y:S02]  /*c090*/  MOV R252, R137 ;  /* 0x0000008900fc7202 */ /* 0x000fe40000000f00 */
[----:B------:R-:W-:-:S07]  /*c0a0*/  MOV R247, R130 ;  /* 0x0000008200f77202 */ /* 0x000fce0000000f00 */
[----:B------:R-:W-:Y:S05]  /*c0b0*/  WARPSYNC.COLLECTIVE R246, `(.L_x_11090) ;  /* 0x00000000f6087348 */ /* 0x000fea0003c00000 */
[----:B------:R0:W1:Y:S02]  /*c0c0*/  SHFL.DOWN P2, R130, R252, R128, R129 ;  /* 0x08000080fc827389 */ /* 0x0000640000040081 */
[----:B01----:R-:W-:Y:S05]  /*c0d0*/  ENDCOLLECTIVE ;  /* 0x000000000000791b */ /* 0x003fea0003800000 */
.L_x_11090:
[----:B------:R-:W-:Y:S05]  /*c0e0*/  BRA `(.L_x_11091) ;  /* 0xffffff9c00887947 */ /* 0x000fea000383ffff */
.L_x_10950:
        /* <DEDUP_REMOVED lines=8> */
.L_x_11093:
[----:B------:R-:W-:Y:S05]  /*c170*/  BSYNC B0 ;  /* 0x0000000000007941 */ /* 0x000fea0003800000 */
.L_x_11092:
        /* <DEDUP_REMOVED lines=8> */
.L_x_11094:
[----:B------:R-:W-:Y:S02]  /*c200*/  MOV R252, R136 ;  /* 0x0000008800fc7202 */ /* 0x000fe40000000f00 */
[----:B------:R-:W-:-:S07]  /*c210*/  MOV R243, R130 ;  /* 0x0000008200f37202 */ /* 0x000fce0000000f00 */
[----:B------:R-:W-:Y:S05]  /*c220*/  WARPSYNC.COLLECTIVE R246, `(.L_x_11095) ;  /* 0x00000000f6087348 */ /* 0x000fea0003c00000 */
[----:B------:R0:W1:Y:S02]  /*c230*/  SHFL.DOWN P2, R130, R252, R128, R129 ;  /* 0x08000080fc827389 */ /* 0x0000640000040081 */
[----:B01----:R-:W-:Y:S05]  /*c240*/  ENDCOLLECTIVE ;  /* 0x000000000000791b */ /* 0x003fea0003800000 */
.L_x_11095:
[----:B------:R-:W-:Y:S02]  /*c250*/  MOV R252, R137 ;  /* 0x0000008900fc7202 */ /* 0x000fe40000000f00 */
[----:B------:R-:W-:-:S07]  /*c260*/  MOV R247, R130 ;  /* 0x0000008200f77202 */ /* 0x000fce0000000f00 */
[----:B------:R-:W-:Y:S05]  /*c270*/  WARPSYNC.COLLECTIVE R246, `(.L_x_11096) ;  /* 0x00000000f6087348 */ /* 0x000fea0003c00000 */
[----:B------:R0:W1:Y:S02]  /*c280*/  SHFL.DOWN P2, R130, R252, R128, R129 ;  /* 0x08000080fc827389 */ /* 0x0000640000040081 */
[----:B01----:R-:W-:Y:S05]  /*c290*/  ENDCOLLECTIVE ;  /* 0x000000000000791b */ /* 0x003fea0003800000 */
.L_x_11096:
[----:B------:R-:W-:Y:S05]  /*c2a0*/  BRA `(.L_x_11097) ;  /* 0xffffff9c00687947 */ /* 0x000fea000383ffff */
.L_x_10953:
        /* <DEDUP_REMOVED lines=8> */
.L_x_11099:
[----:B------:R-:W-:Y:S05]  /*c330*/  BSYNC B0 ;  /* 0x0000000000007941 */ /* 0x000fea0003800000 */
.L_x_11098:
        /* <DEDUP_REMOVED lines=8> */
.L_x_11100:
[----:B------:R-:W-:Y:S02]  /*c3c0*/  MOV R252, R136 ;  /* 0x0000008800fc7202 */ /* 0x000fe40000000f00 */
[----:B------:R-:W-:-:S07]  /*c3d0*/  MOV R243, R130 ;  /* 0x0000008200f37202 */ /* 0x000fce0000000f00 */
[----:B------:R-:W-:Y:S05]  /*c3e0*/  WARPSYNC.COLLECTIVE R246, `(.L_x_11101) ;  /* 0x00000000f6087348 */ /* 0x000fea0003c00000 */
[----:B------:R0:W1:Y:S02]  /*c3f0*/  SHFL.DOWN P2, R130, R252, R128, R129 ;  /* 0x08000080fc827389 */ /* 0x0000640000040081 */
[----:B01----:R-:W-:Y:S05]  /*c400*/  ENDCOLLECTIVE ;  /* 0x000000000000791b */ /* 0x003fea0003800000 */
.L_x_11101:
[----:B------:R-:W-:Y:S02]  /*c410*/  MOV R252, R137 ;  /* 0x0000008900fc7202 */ /* 0x000fe40000000f00 */
[----:B------:R-:W-:-:S07]  /*c420*/  MOV R247, R130 ;  /* 0x0000008200f77202 */ /* 0x000fce0000000f00 */
[----:B------:R-:W-:Y:S05]  /*c430*/  WARPSYNC.COLLECTIVE R246, `(.L_x_11102) ;  /* 0x00000000f6087348 */ /* 0x000fea0003c00000 */
[----:B------:R0:W1:Y:S02]  /*c440*/  SHFL.DOWN P2, R130, R252, R128, R129 ;  /* 0x08000080fc827389 */ /* 0x0000640000040081 */
[----:B01----:R-:W-:Y:S05]  /*c450*/  ENDCOLLECTIVE ;  /* 0x000000000000791b */ /* 0x003fea0003800000 */
.L_x_11102:
[----:B------:R-:W-:Y:S05]  /*c460*/  BRA `(.L_x_11103) ;  /* 0xffffff9c00487947 */ /* 0x000fea000383ffff */
.L_x_10956:
        /* <DEDUP_REMOVED lines=8> */
.L_x_11105:
[----:B------:R-:W-:Y:S05]  /*c4f0*/  BSYNC B0 ;  /* 0x0000000000007941 */ /* 0x000fea0003800000 */
.L_x_11104:
        /* <DEDUP_REMOVED lines=8> */
.L_x_11106:
[----:B------:R-:W-:Y:S02]  /*c580*/  MOV R252, R136 ;  /* 0x0000008800fc7202 */ /* 0x000fe40000000f00 */
[----:B------:R-:W-:-:S07]  /*c590*/  MOV R243, R130 ;  /* 0x0000008200f37202 */ /* 0x000fce0000000f00 */
[----:B------:R-:W-:Y:S05]  /*c5a0*/  WARPSYNC.COLLECTIVE R246, `(.L_x_11107) ;  /* 0x00000000f6087348 */ /* 0x000fea0003c00000 */
[----:B------:R0:W1:Y:S02]  /*c5b0*/  SHFL.DOWN P2, R130, R252, R128, R129 ;  /* 0x08000080fc827389 */ /* 0x0000640000040081 */
[----:B01----:R-:W-:Y:S05]  /*c5c0*/  ENDCOLLECTIVE ;  /* 0x000000000000791b */ /* 0x003fea0003800000 */
.L_x_11107:
[----:B------:R-:W-:Y:S02]  /*c5d0*/  MOV R252, R137 ;  /* 0x0000008900fc7202 */ /* 0x000fe40000000f00 */
[----:B------:R-:W-:-:S07]  /*c5e0*/  MOV R247, R130 ;  /* 0x0000008200f77202 */ /* 0x000fce0000000f00 */
[----:B------:R-:W-:Y:S05]  /*c5f0*/  WARPSYNC.COLLECTIVE R246, `(.L_x_11108) ;  /* 0x00000000f6087348 */ /* 0x000fea0003c00000 */
[----:B------:R0:W1:Y:S02]  /*c600*/  SHFL.DOWN P2, R130, R252, R128, R129 ;  /* 0x08000080fc827389 */ /* 0x0000640000040081 */
[----:B01----:R-:W-:Y:S05]  /*c610*/  ENDCOLLECTIVE ;  /* 0x000000000000791b */ /* 0x003fea0003800000 */
.L_x_11108:
[----:B------:R-:W-:Y:S05]  /*c620*/  BRA `(.L_x_11109) ;  /* 0xffffff9c00287947 */ /* 0x000fea000383ffff */
.L_x_10959:
        /* <DEDUP_REMOVED lines=8> */
.L_x_11111:
[----:B------:R-:W-:Y:S05]  /*c6b0*/  BSYNC B0 ;  /* 0x0000000000007941 */ /* 0x000fea0003800000 */
.L_x_11110:
        /* <DEDUP_REMOVED lines=9> */
.L_x_11112:
[----:B------:R-:W-:Y:S02]  /*c750*/  MOV R130, R136 ;  /* 0x0000008800827202 */ /* 0x000fe40000000f00 */
[----:B------:R-:W-:-:S07]  /*c760*/  MOV R129, R128 ;  /* 0x0000008000817202 */ /* 0x000fce0000000f00 */
[----:B------:R-:W-:Y:S05]  /*c770*/  WARPSYNC.COLLECTIVE R246, `(.L_x_11113) ;  /* 0x00000000f6087348 */ /* 0x000fea0003c00000 */
[----:B------:R0:W1:Y:S02]  /*c780*/  SHFL.IDX P2, R128, R130, R131, R243 ;  /* 0x0000008382807389 */ /* 0x00006400000400f3 */
[----:B01----:R-:W-:Y:S05]  /*c790*/  ENDCOLLECTIVE ;  /* 0x000000000000791b */ /* 0x003fea0003800000 */
.L_x_11113:
        /* <DEDUP_REMOVED lines=15> */
.L_x_11114:
[----:B------:R-:W-:Y:S01]  /*c890*/  FADD.FTZ R249, R128, R249 ;  /* 0x000000f980f97221 */ /* 0x000fe20000010000 */
[----:B------:R-:W-:-:S07]  /*c8a0*/  HFMA2 R128, -RZ, RZ, 0, 5.9604644775390625e-08 ;  /* 0x00000001ff807431 */ /* 0x000fce00000001ff */
[----:B------:R-:W-:Y:S05]  /*c8b0*/  WARPSYNC.COLLECTIVE R246, `(.L_x_11115) ;  /* 0x00000000f6087348 */ /* 0x000fea0003c00000 */
[----:B------:R0:W1:Y:S02]  /*c8c0*/  SHFL.DOWN P2, R130, R252, R128, R129 ;  /* 0x08000080fc827389 */ /* 0x0000640000040081 */
[----:B01----:R-:W-:Y:S05]  /*c8d0*/  ENDCOLLECTIVE ;  /* 0x000000000000791b */ /* 0x003fea0003800000 */
.L_x_11115:
[----:B------:R-:W-:Y:S02]  /*c8e0*/  MOV R252, R138 ;  /* 0x0000008a00fc7202 */ /* 0x000fe40000000f00 */
[----:B------:R-:W-:-:S07]  /*c8f0*/  MOV R139, R130 ;  /* 0x00000082008b7202 */ /* 0x000fce0000000f00 */
[----:B------:R-:W-:Y:S05]  /*c900*/  WARPSYNC.COLLECTIVE R246, `(.L_x_11116) ;  /* 0x00000000f6087348 */ /* 0x000fea0003c00000 */
[----:B------:R0:W1:Y:S02]  /*c910*/  SHFL.DOWN P2, R130, R252, R128, R129 ;  /* 0x08000080fc827389 */ /* 0x0000640000040081 */
[----:B01----:R-:W-:Y:S05]  /*c920*/  ENDCOLLECTIVE ;  /* 0x000000000000791b */ /* 0x003fea0003800000 */
.L_x_11116:
[----:B------:R-:W-:Y:S02]  /*c930*/  MOV R252, R136 ;  /* 0x0000008800fc7202 */ /* 0x000fe40000000f00 */
[----:B------:R-:W-:-:S07]  /*c940*/  MOV R138, R130 ;  /* 0x00000082008a7202 */ /* 0x000fce0000000f00 */
[----:B------:R-:W-:Y:S05]  /*c950*/  WARPSYNC.COLLECTIVE R246, `(.L_x_11117) ;  /* 0x00000000f6087348 */ /* 0x000fea0003c00000 */
[----:B------:R0:W1:Y:S02]  /*c960*/  SHFL.DOWN P2, R130, R252, R128, R129 ;  /* 0x08000080fc827389 */ /* 0x0000640000040081 */
[----:B01----:R-:W-:Y:S05]  /*c970*/  ENDCOLLECTIVE ;  /* 0x000000000000791b */ /* 0x003fea0003800000 */
.L_x_11117:
[----:B------:R-:W-:Y:S02]  /*c980*/  MOV R252, R137 ;  /* 0x0000008900fc7202 */ /* 0x000fe40000000f00 */
[----:B------:R-:W-:-:S07]  /*c990*/  MOV R136, R130 ;  /* 0x0000008200887202 */ /* 0x000fce0000000f00 */
[----:B------:R-:W-:Y:S05]  /*c9a0*/  WARPSYNC.COLLECTIVE R246, `(.L_x_11118) ;  /* 0x00000000f6087348 */ /* 0x000fea0003c00000 */
[----:B------:R0:W1:Y:S02]  /*c9b0*/  SHFL.DOWN P2, R130, R252, R128, R129 ;  /* 0x08000080fc827389 */ /* 0x0000640000040081 */
[----:B01----:R-:W-:Y:S05]  /*c9c0*/  ENDCOLLECTIVE ;  /* 0x000000000000791b */ /* 0x003fea0003800000 */
.L_x_11118:
[----:B------:R-:W-:Y:S02]  /*c9d0*/  MOV R137, R130 ;  /* 0x0000008200897202 */ /* 0x000fe40000000f00 */
[----:B------:R-:W-:-:S07]  /*c9e0*/  MOV R130, R120 ;  /* 0x0000007800827202 */ /* 0x000fce0000000f00 */
[----:B------:R-:W-:Y:S05]  /*c9f0*/  WARPSYNC.COLLECTIVE R246, `(.L_x_11119) ;  /* 0x00000000f6087348 */ /* 0x000fea0003c00000 */
[----:B------:R0:W1:Y:S02]  /*ca00*/  SHFL.IDX P2, R128, R130, R131, R243 ;  /* 0x0000008382807389 */ /* 0x00006400000400f3 */
[----:B01----:R-:W-:Y:S05]  /*ca10*/  ENDCOLLECTIVE ;  /* 0x000000000000791b */ /* 0x003fea0003800000 */
.L_x_11119:
[----:B------:R-:W-:Y:S02]  /*ca20*/  MOV R130, R121 ;  /* 0x0000007900827202 */ /* 0x000fe40000000f00 */
[----:B------:R-:W-:-:S07]  /*ca30*/  MOV R252, R128 ;  /* 0x0000008000fc7202 */ /* 0x000fce0000000f00 */
[----:B------:R-:W-:Y:S05]  /*ca40*/  WARPSYNC.COLLECTIVE R246, `(.L_x_11120) ;  /* 0x00000000f6087348 */ /* 0x000fea0003c00000 */
[----:B------:R0:W1:Y:S02]  /*ca50*/  SHFL.IDX P2, R128, R130, R131, R243 ;  /* 0x0000008382807389 */ /* 0x00006400000400f3 */
[----:B01----:R-:W-:Y:S05]  /*ca60*/  ENDCOLLECTIVE ;  /* 0x000000000000791b */ /* 0x003fea0003800000 */
.L_x_11120:
[----:B------:R-:W-:Y:S02]  /*ca70*/  MOV R130, R122 ;  /* 0x0000007a00827202 */ /* 0x000fe40000000f00 */
[----:B------:R-:W-:-:S07]  /*ca80*/  MOV R129, R128 ;  /* 0x0000008000817202 */ /* 0x000fce0000000f00 */
[----:B------:R-:W-:Y:S05]  /*ca90*/  WARPSYNC.COLLECTIVE R246, `(.L_x_11121) ;  /* 0x00000000f6087348 */ /* 0x000fea0003c00000 */
[----:B------:R0:W1:Y:S02]  /*caa0*/  SHFL.IDX P2, R128, R130, R131, R243 ;  /* 0x0000008382807389 */ /* 0x00006400000400f3 */
[----:B01----:R-:W-:Y:S05]  /*cab0*/  ENDCOLLECTIVE ;  /* 0x000000000000791b */ /* 0x003fea0003800000 */
.L_x_11121:
[----:B------:R-:W-:Y:S02]  /*cac0*/  MOV R130, R123 ;  /* 0x0000007b00827202 */ /* 0x000fe40000000f00 */
[----:B------:R-:W-:-:S07]  /*cad0*/  MOV R122, R128 ;  /* 0x00000080007a7202 */ /* 0x000fce0000000f00 */
[----:B------:R-:W-:Y:S05]  /*cae0*/  WARPSYNC.COLLECTIVE R246, `(.L_x_11122) ;  /* 0x00000000f6087348 */ /* 0x000fea0003c00000 */
[----:B------:R0:W1:Y:S02]  /*caf0*/  SHFL.IDX P2, R128, R130, R131, R243 ;  /* 0x0000008382807389 */ /* 0x00006400000400f3 */
[----:B01----:R-:W-:Y:S05]  /*cb00*/  ENDCOLLECTIVE ;  /* 0x000000000000791b */ /* 0x003fea0003800000 */
.L_x_11122:
[----:B------:R-:W-:Y:S02]  /*cb10*/  MOV R123, R128 ;  /* 0x00000080007b7202 */ /* 0x000fe40000000f00 */
[----:B------:R-:W-:Y:S01]  /*cb20*/  MOV R128, R252 ;  /* 0x000000fc00807202 */ /* 0x000fe20000000f00 */
[----:B------:R-:W-:Y:S06]  /*cb30*/  BRA `(.L_x_11123) ;  /* 0xffffff9800807947 */ /* 0x000fec000383ffff */
.L_x_11124:
        /* <DEDUP_REMOVED lines=12> */
.L_x_18713:


//--------------------- .text._Z25selective_scan_bwd_kernelI32Selective_Scan_bwd_kernel_traitsILi64ELi16ELb1ELb1ELb0ELb1ELb0EfN3c107complexIfEEEEv12SSMParamsBwd --------------------------
	.section	.text._Z25selective_scan_bwd_kernelI32Selective_Scan_bwd_kernel_traitsILi64ELi16ELb1ELb1ELb0ELb1ELb0EfN3c107complexIfEEEEv12SSMParamsBwd,"ax",@progbits
	.align	128
        .global         _Z25selective_scan_bwd_kernelI32Selective_Scan_bwd_kernel_traitsILi64ELi16ELb1ELb1ELb0ELb1ELb0EfN3c107complexIfEEEEv12SSMParamsBwd
        .type           _Z25selective_scan_bwd_kernelI32Selective_Scan_bwd_kernel_traitsILi64ELi16ELb1ELb1ELb0ELb1ELb0EfN3c107complexIfEEEEv12SSMParamsBwd,@function
        .size           _Z25selective_scan_bwd_kernelI32Selective_Scan_bwd_kernel_traitsILi64ELi16ELb1ELb1ELb0ELb1ELb0EfN3c107complexIfEEEEv12SSMParamsBwd,(.L_x_18714 - _Z25selective_scan_bwd_kernelI32Selective_Scan_bwd_kernel_traitsILi64ELi16ELb1ELb1ELb0ELb1ELb0EfN3c107complexIfEEEEv12SSMParamsBwd)
        .other          _Z25selective_scan_bwd_kernelI32Selective_Scan_bwd_kernel_traitsILi64ELi16ELb1ELb1ELb0ELb1ELb0EfN3c107complexIfEEEEv12SSMParamsBwd,@"STO_CUDA_ENTRY STV_DEFAULT"
_Z25selective_scan_bwd_kernelI32Selective_Scan_bwd_kernel_traitsILi64ELi16ELb1ELb1ELb0ELb1ELb0EfN3c107complexIfEEEEv12SSMParamsBwd:
.text._Z25selective_scan_bwd_kernelI32Selective_Scan_bwd_kernel_traitsILi64ELi16ELb1ELb1ELb0ELb1ELb0EfN3c107complexIfEEEEv12SSMParamsBwd:
        /* <DEDUP_REMOVED lines=33> */
[----:B------:R-:W-:Y:S01]  /*0210*/  IABS R0, R0 ;  /* 0x0000000000007213 */ /* 0x000fe20000000000 */
[----:B------:R-:W2:Y:S01]  /*0220*/  LDCU.64 UR34, c[0x0][0x528] ;  /* 0x0000a500ff2277ac */ /* 0x000ea20008000a00 */
[----:B------:R-:W-:-:S02]  /*0230*/  MOV R147, RZ ;  /* 0x000000ff00937202 */ /* 0x000fc40000000f00 */
[----:B------:R-:W-:Y:S01]  /*0240*/  R2UR UR31, R0 ;  /* 0x00000000001f72ca */ /* 0x000fe200000e0000 */
[----:B------:R-:W-:-:S12]  /*0250*/  USHF.R.S32.HI UR25, URZ, 0x1f, UR24 ;  /* 0x0000001fff197899 */ /* 0x000fd80008011418 */
        /* <DEDUP_REMOVED lines=22> */
[----:B-1----:R-:W-:Y:S02]  /*03c0*/  USHF.R.U64 UR14, UR20, 0x1, UR21 ;  /* 0x00000001140e7899 */ /* 0x002fe40008001215 */
[----:B------:R-:W-:Y:S01]  /*03d0*/  ULEA.HI.X UR17, UR17, UR15, UR7, 0x2, UP3 ;  /* 0x0000000f11117291 */ /* 0x000fe200098f1407 */
[----:B------:R-:W-:Y:S01]  /*03e0*/  R2UR UR27, R0 ;  /* 0x00000000001b72ca */ /* 0x000fe200000e0000 */
[----:B------:R-:W-:-:S04]  /*03f0*/  USHF.R.U32.HI UR15, URZ, 0x1, UR21 ;  /* 0x00000001ff0f7899 */ /* 0x000fc80008011615 */
[----:B------:R-:W-:Y:S01]  /*0400*/  UIMAD UR15, UR15, UR6, URZ ;  /* 0x000000060f0f72a4 */ /* 0x000fe2000f8e02ff */
        /* <DEDUP_REMOVED lines=16> */
[----:B------:R-:W-:-:S02]  /*0510*/  UIMAD UR22, UR8, UR33, UR5 ;  /* 0x00000021081672a4 */ /* 0x000fc4000f8e0205 */
[----:B------:R-:W-:Y:S02]  /*0520*/  ULOP3.LUT UR5, UR8, UR30, URZ, 0x3c, !UPT ;  /* 0x0000001e08057292 */ /* 0x000fe4000f8e3cff */
[----:B------:R-:W-:Y:S01]  /*0530*/  UIMAD UR13, UR6, UR19, UR13 ;  /* 0x00000013060d72a4 */ /* 0x000fe2000f8e020d */
[----:B------:R-:W0:Y:S04]  /*0540*/  LDCU.64 UR18, c[0x0][0x3c8] ;  /* 0x00007900ff1277ac */ /* 0x000e280008000a00 */
[----:B------:R-:W-:Y:S02]  /*0550*/  @!UP2 UIADD3 UR9, UPT, UPT, UR9, -UR31, URZ ;  /* 0x8000001f0909a290 */ /* 0x000fe4000fffe0ff */
[----:B------:R-:W-:Y:S02]  /*0560*/  @!UP2 UIADD3 UR7, UPT, UPT, UR7, 0x1, URZ ;  /* 0x000000010707a890 */ /* 0x000fe4000fffe0ff */
[----:B------:R-:W-:-:S02]  /*0570*/  UISETP.GE.U32.AND UP0, UPT, UR9, UR31, UPT ;  /* 0x0000001f0900728c */ /* 0x000fc4000bf06070 */
[----:B------:R-:W-:Y:S01]  /*0580*/  UISETP.GE.AND UP2, UPT, UR5, URZ, UPT ;  /* 0x000000ff0500728c */ /* 0x000fe2000bf46270 */
[----:B------:R-:W1:Y:S01]  /*0590*/  LDCU.64 UR32, c[0x0][0x4c0] ;  /* 0x00009800ff2077ac */ /* 0x000e620008000a00 */
[----:B------:R-:W-:-:S07]  /*05a0*/  UIADD3 UR4, UP3, UPT, UR24, UR4, URZ ;  /* 0x0000000418047290 */ /* 0x000fce000ff7e0ff */
[----:B------:R-:W-:Y:S02]  /*05b0*/  @UP0 UIADD3 UR7, UPT, UPT, UR7, 0x1, URZ ;  /* 0x0000000107070890 */ /* 0x000fe4000fffe0ff */
[----:B------:R-:W-:Y:S02]  /*05c0*/  UISETP.NE.U32.AND UP0, UPT, UR36, URZ, UPT ;  /* 0x000000ff2400728c */ /* 0x000fe4000bf05070 */
[----:B------:R-:W-:Y:S02]  /*05d0*/  @!UP2 UIADD3 UR7, UPT, UPT, -UR7, URZ, URZ ;  /* 0x000000ff0707a290 */ /* 0x000fe4000fffe1ff */
[----:B------:R-:W-:Y:S02]  /*05e0*/  UISETP.NE.AND.EX UP0, UPT, UR37, URZ, UPT, UP0 ;  /* 0x000000ff2500728c */ /* 0x000fe4000bf05300 */
[----:B------:R-:W-:Y:S02]  /*05f0*/  UIADD3.X UR22, UPT, UPT, UR25, UR22, URZ, UP3, !UPT ;  /* 0x0000001619167290 */ /* 0x000fe40009ffe4ff */
[----:B--2---:R-:W-:-:S02]  /*0600*/  ULEA UR21, UP2, UR4, UR34, 0x2 ;  /* 0x0000002204157291 */ /* 0x004fc4000f8410ff */
[----:B------:R-:W-:Y:S02]  /*0610*/  @!UP1 ULOP3.LUT UR7, URZ, UR30, URZ, 0x33, !UPT ;  /* 0x0000001eff079292 */ /* 0x000fe4000f8e33ff */
[----:B------:R-:W-:Y:S02]  /*0620*/  ULEA.HI.X UR22, UR4, UR35, UR22, 0x2, UP2 ;  /* 0x0000002304167291 */ /* 0x000fe400090f1416 */
[----:B------:R-:W-:Y:S01]  /*0630*/  USHF.R.S32.HI UR4, URZ, 0x1f, UR7 ;  /* 0x0000001fff047899 */ /* 0x000fe20008011407 */
[----:B------:R-:W2:Y:S01]  /*0640*/  @UP0 LDCU UR23, c[0x0][0x384] ;  /* 0x00007080ff1707ac */ /* 0x000ea20008000800 */
[----:B0-----:R-:W-:Y:S02]  /*0650*/  UIMAD.WIDE.U32 UR12, UR7, UR18, UR12 ;  /* 0x00000012070c72a5 */ /* 0x001fe4000f8e000c */
[----:B------:R-:W-:Y:S02]  /*0660*/  UIMAD UR5, UR4, UR18, URZ ;  /* 0x00000012040572a4 */ /* 0x000fe4000f8e02ff */
[----:B-1----:R-:W-:Y:S01]  /*0670*/  UIMAD UR18, UR4, UR32, URZ ;  /* 0x00000020041272a4 */ /* 0x002fe2000f8e02ff */
[----:B------:R-:W0:Y:S01]  /*0680*/  LDCU.64 UR24, c[0x0][0x538] ;  /* 0x0000a700ff1877ac */ /* 0x000e220008000a00 */
[----:B------:R-:W-:-:S02]  /*0690*/  UIMAD UR9, UR7, UR19, UR5 ;  /* 0x00000013070972a4 */ /* 0x000fc4000f8e0205 */
[----:B------:R-:W-:Y:S02]  /*06a0*/  UIMAD.WIDE.U32 UR4, UR7, UR32, URZ ;  /* 0x00000020070472a5 */ /* 0x000fe4000f8e00ff */
[----:B------:R-:W-:Y:S01]  /*06b0*/  UIMAD UR18, UR7, UR33, UR18 ;  /* 0x00000021071272a4 */ /* 0x000fe2000f8e0212 */
[----:B------:R-:W1:Y:S01]  /*06c0*/  @UP0 LDCU UR27, c[0x0][0x38c] ;  /* 0x00007180ff1b07ac */ /* 0x000e620008000800 */
[----:B------:R-:W3:Y:S01]  /*06d0*/  LDCU.64 UR30, c[0x0][0x448] ;  /* 0x00008900ff1e77ac */ /* 0x000ee20008000a00 */
[----:B------:R-:W-:Y:S01]  /*06e0*/  ULEA UR7, UR26, 0xfffff800, 0xb ;  /* 0xfffff8001a077891 */ /* 0x000fe2000f8e58ff */
[----:B------:R-:W4:Y:S03]  /*06f0*/  @UP0 LDCU.64 UR32, c[0x0][0x480] ;  /* 0x00009000ff2007ac */ /* 0x000f260008000a00 */
[----:B------:R-:W-:Y:S02]  /*0700*/  UIADD3 UR20, UP1, UPT, UR7, UR12, URZ ;  /* 0x0000000c07147290 */ /* 0x000fe4000ff3e0ff */
[----:B------:R-:W-:-:S02]  /*0710*/  UIADD3 UR9, UPT, UPT, UR13, UR9, URZ ;  /* 0x000000090d097290 */ /* 0x000fc4000fffe0ff */
[----:B------:R-:W-:Y:S02]  /*0720*/  UIADD3 UR5, UPT, UPT, UR5, UR18, URZ ;  /* 0x0000001205057290 */ /* 0x000fe4000fffe0ff */
[----:B------:R-:W-:Y:S02]  /*0730*/  ULEA.HI.X.SX32 UR7, UR7, UR9, 0x1, UP1 ;  /* 0x0000000907077291 */ /* 0x000fe400088f0eff */
[----:B--2---:R-:W-:Y:S02]  /*0740*/  @UP0 UIMAD UR9, UR6, UR23, UR8 ;  /* 0x00000017060902a4 */ /* 0x004fe4000f8e0208 */
[----:B------:R-:W-:Y:S02]  /*0750*/  UIMAD.WIDE.U32 UR12, UR6, UR14, UR4 ;  /* 0x0000000e060c72a5 */ /* 0x000fe4000f8e0004 */
[----:B------:R-:W-:Y:S02]  /*0760*/  @UP0 UIMAD UR4, UR9, UR26, URZ ;  /* 0x0000001a090402a4 */ /* 0x000fe4000f8e02ff */
[----:B------:R-:W-:-:S02]  /*0770*/  UIADD3 UR5, UPT, UPT, UR13, UR15, URZ ;  /* 0x0000000f0d057290 */ /* 0x000fc4000fffe0ff */
        /* <DEDUP_REMOVED lines=18> */
[----:B------:R-:W-:Y:S01]  /*08a0*/  UMOV UR14, UR11 ;  /* 0x0000000b000e7c82 */ /* 0x000fe20008000000 */
[----:B------:R-:W-:Y:S01]  /*08b0*/  MOV R149, RZ ;  /* 0x000000ff00957202 */ /* 0x000fe20000000f00 */
[----:B------:R-:W-:Y:S01]  /*08c0*/  UMOV UR15, UR16 ;  /* 0x00000010000f7c82 */ /* 0x000fe20008000000 */
[----:B------:R-:W-:Y:S01]  /*08d0*/  UMOV UR11, UR17 ;  /* 0x00000011000b7c82 */ /* 0x000fe20008000000 */
[----:B------:R-:W2:Y:S01]  /*08e0*/  LDCU UR13, c[0x0][0x394] ;  /* 0x00007280ff0d77ac */ /* 0x000ea20008000800 */
[----:B------:R-:W-:Y:S01]  /*08f0*/  UMOV UR17, UR21 ;  /* 0x0000001500117c82 */ /* 0x000fe20008000000 */
[----:B------:R-:W-:Y:S01]  /*0900*/  UMOV UR16, UR22 ;  /* 0x0000001600107c82 */ /* 0x000fe20008000000 */
[----:B-1----:R-:W-:-:S03]  /*0910*/  ULEA UR8, UR18, UR8, 0x18 ;  /* 0x0000000812087291 */ /* 0x002fc6000f8ec0ff */
[----:B------:R-:W-:Y:S01]  /*0920*/  UMOV UR18, UR20 ;  /* 0x0000001400127c82 */ /* 0x000fe20008000000 */
[C---:B0-----:R-:W-:Y:S02]  /*0930*/  SHF.L.U32 R2, R144.reuse, 0x2, RZ ;  /* 0x0000000290027819 */ /* 0x041fe400000006ff */
[C---:B------:R-:W-:Y:S02]  /*0940*/  LOP3.LUT R145, R144.reuse, 0x1f, RZ, 0xc0, !PT ;  /* 0x0000001f90917812 */ /* 0x040fe400078ec0ff */
[C---:B------:R-:W-:Y:S02]  /*0950*/  LOP3.LUT R0, R144.reuse, 0x3e0, RZ, 0xc0, !PT ;  /* 0x000003e090007812 */ /* 0x040fe400078ec0ff */
[----:B------:R-:W-:Y:S02]  /*0960*/  LEA R144, R144, UR8, 0x4 ;  /* 0x0000000890907c11 */ /* 0x000fe4000f8e20ff */
[----:B--2---:R-:W-:-:S07]  /*0970*/  LOP3.LUT R8, R2, 0xf80, RZ, 0xc0, !PT ;  /* 0x00000f8002087812 */ /* 0x004fce00078ec0ff */
.L_x_11257:
[----:B------:R-:W0:Y:S01]  /*0980*/  S2R R143, SR_TID.X ;  /* 0x00000000008f7919 */ /* 0x000e220000002100 */
[----:B--2---:R-:W-:Y:S02]  /*0990*/  MOV R2, UR14 ;  /* 0x0000000e00027c02 */ /* 0x004fe40008000f00 */
        /* <DEDUP_REMOVED lines=11> */
[----:B------:R-:W0:Y:S04]  /*0a50*/  S2R R142, SR_LANEID ;  /* 0x00000000008e7919 */ /* 0x000e280000000000 */
[----:B------:R-:W-:Y:S01]  /*0a60*/  IMAD.WIDE.U32 R4, R7, R4, UR10 ;  /* 0x0000000a07047e25 */ /* 0x000fe2000f8e0004 */
[----:B-1----:R-:W-:-:S06]  /*0a70*/  ULEA UR8, UR20, UR8, 0x18 ;  /* 0x0000000814087291 */ /* 0x002fcc000f8ec0ff */
[----:B------:R-:W-:Y:S02]  /*0a80*/  MOV R122, UR8 ;  /* 0x00000008007a7c02 */ /* 0x000fe40008000f00 */
[-C--:B0-----:R-:W-:Y:S02]  /*0a90*/  IADD3 R141, PT, PT, R8, R142.reuse, RZ ;  /* 0x0000008e088d7210 */ /* 0x081fe40007ffe0ff */
[----:B------:R-:W-:Y:S02]  /*0aa0*/  IADD3 R3, PT, PT, R0, R142, RZ ;  /* 0x0000008e00037210 */ /* 0x000fe40007ffe0ff */
[-C--:B------:R-:W-:Y:S02]  /*0ab0*/  LEA R141, R141, R122.reuse, 0x4 ;  /* 0x0000007a8d8d7211 */ /* 0x080fe400078e20ff */
[----:B------:R-:W-:-:S03]  /*0ac0*/  LEA R140, R3, R122, 0x6 ;  /* 0x0000007a038c7211 */ /* 0x000fc600078e30ff */
        /* <DEDUP_REMOVED lines=18> */
[----:B---3--:R-:W-:Y:S04]  /*0bf0*/  STS.128 [R141+0x200], R12 ;  /* 0x0002000c8d007388 */ /* 0x008fe80000000c00 */
[----:B----4-:R-:W-:Y:S04]  /*0c00*/  STS.128 [R141+0x400], R16 ;  /* 0x000400108d007388 */ /* 0x010fe80000000c00 */
[----:B-----5:R-:W-:Y:S01]  /*0c10*/  STS.128 [R141+0x600], R32 ;  /* 0x000600208d007388 */ /* 0x020fe20000000c00 */
[----:B------:R-:W-:-:S03]  /*0c20*/  NOP ;  /* 0x0000000000007918 */ /* 0x000fc60000000000 */
[----:B------:R-:W0:Y:S04]  /*0c30*/  LDS.128 R36, [R140] ;  /* 0x000000008c247984 */ /* 0x000e280000000c00 */
[----:B------:R-:W1:Y:S04]  /*0c40*/  LDS.128 R40, [R140+0x10] ;  /* 0x000010008c287984 */ /* 0x000e680000000c00 */
[----:B------:R2:W3:Y:S04]  /*0c50*/  LDS.128 R24, [R140+0x20] ;  /* 0x000020008c187984 */ /* 0x0004e80000000c00 */
[----:B------:R2:W4:Y:S01]  /*0c60*/  LDS.128 R20, [R140+0x30] ;  /* 0x000030008c147984 */ /* 0x0005220000000c00 */
[----:B------:R-:W-:Y:S06]  /*0c70*/  BAR.SYNC.DEFER_BLOCKING 0x0 ;  /* 0x0000000000007b1d */ /* 0x000fec0000010000 */
[----:B------:R-:W5:Y:S04]  /*0c80*/  LDG.E.128 R44, desc[UR28][R28.64] ;  /* 0x0000001c1c2c7981 */ /* 0x000f68000c1e1d00 */
[----:B------:R-:W2:Y:S04]  /*0c90*/  LDG.E.128 R48, desc[UR28][R28.64+0x200] ;  /* 0x0002001c1c307981 */ /* 0x000ea8000c1e1d00 */
[----:B------:R-:W3:Y:S04]  /*0ca0*/  LDG.E.128 R52, desc[UR28][R28.64+0x400] ;  /* 0x0004001c1c347981 */ /* 0x000ee8000c1e1d00 */
[----:B------:R-:W4:Y:S01]  /*0cb0*/  LDG.E.128 R56, desc[UR28][R28.64+0x600] ;  /* 0x0006001c1c387981 */ /* 0x000f22000c1e1d00 */
[----:B0-----:R-:W-:Y:S01]  /*0cc0*/  FADD.FTZ R135, R36, UR7 ;  /* 0x0000000724877e21 */ /* 0x001fe20008010000 */
[----:B------:R-:W-:Y:S01]  /*0cd0*/  FADD.FTZ R133, R38, UR7 ;  /* 0x0000000726857e21 */ /* 0x000fe20008010000 */
[----:B------:R-:W-:Y:S01]  /*0ce0*/  FADD.FTZ R132, R39, UR7 ;  /* 0x0000000727847e21 */ /* 0x000fe20008010000 */
[----:B------:R-:W-:Y:S01]  /*0cf0*/  FADD.FTZ R134, R37, UR7 ;  /* 0x0000000725867e21 */ /* 0x000fe20008010000 */
[----:B-1----:R-:W-:Y:S01]  /*0d00*/  FADD.FTZ R39, R40, UR7 ;  /* 0x0000000728277e21 */ /* 0x002fe20008010000 */
        /* <DEDUP_REMOVED lines=11> */
[----:B---3--:R0:W-:Y:S04]  /*0dc0*/  STS.128 [R141+0x400], R52 ;  /* 0x000400348d007388 */ /* 0x0081e80000000c00 */
[----:B----4-:R0:W-:Y:S01]  /*0dd0*/  STS.128 [R141+0x600], R56 ;  /* 0x000600388d007388 */ /* 0x0101e20000000c00 */
        /* <DEDUP_REMOVED lines=36> */
.L_x_11127:
[----:B------:R-:W-:Y:S05]  /*1020*/  BSYNC.RECONVERGENT B0 ;  /* 0x0000000000007941 */ /* 0x000fea0003800200 */
.L_x_11126:
        /* <DEDUP_REMOVED lines=34> */
.L_x_11129:
[----:B------:R-:W-:Y:S05]  /*1250*/  BSYNC.RECONVERGENT B0 ;  /* 0x0000000000007941 */ /* 0x000fea0003800200 */
.L_x_11128:
        /* <DEDUP_REMOVED lines=34> */
.L_x_11131:
[----:B------:R-:W-:Y:S05]  /*1480*/  BSYNC.RECONVERGENT B0 ;  /* 0x0000000000007941 */ /* 0x000fea0003800200 */
.L_x_11130:
        /* <DEDUP_REMOVED lines=34> */
.L_x_11133:
[----:B------:R-:W-:Y:S05]  /*16b0*/  BSYNC.RECONVERGENT B0 ;  /* 0x0000000000007941 */ /* 0x000fea0003800200 */
.L_x_11132:
        /* <DEDUP_REMOVED lines=34> */
.L_x_11135:
[----:B------:R-:W-:Y:S05]  /*18e0*/  BSYNC.RECONVERGENT B0 ;  /* 0x0000000000007941 */ /* 0x000fea0003800200 */
.L_x_11134:
[----:B------:R-:W-:Y:S01]  /*18f0*/  BSSY.RECONVERGENT B0, `(.L_x_11136) ;  /* 0x0000024000007945 */ /* 0x000fe20003800200 */
[----:B------:R-:W-:Y:S01]  /*1900*/  FSETP.GTU.FTZ.AND P4, PT, R33, 20, PT ;  /* 0x41a000002100780b */ /* 0x000fe20003f9c000 */
[----:B------:R-:W-:Y:S01]  /*1910*/  FADD.FTZ R32, R27, UR7 ;  /* 0x000000071b207e21 */ /* 0x000fe20008010000 */
[----:B------:R-:W-:Y:S01]  /*1920*/  FADD.FTZ R31, R20, UR7 ;  /* 0x00000007141f7e21 */ /* 0x000fe20008010000 */
[----:B-1----:R-:W-:Y:S01]  /*1930*/  FFMA.FTZ R24, R116, R16, R149 ;  /* 0x0000001074187223 */ /* 0x002fe20000010095 */
[----:B------:R-:W-:Y:S09]  /*1940*/  @P5 BRA `(.L_x_11137) ;  /* 0x0000000000785947 */ /* 0x000ff20003800000 */
        /* <DEDUP_REMOVED lines=30> */
.L_x_11137:
[----:B------:R-:W-:Y:S05]  /*1b30*/  BSYNC.RECONVERGENT B0 ;  /* 0x0000000000007941 */ /* 0x000fea0003800200 */
.L_x_11136:
        /* <DEDUP_REMOVED lines=39> */
.L_x_11139:
[----:B------:R-:W-:Y:S05]  /*1db0*/  BSYNC.RECONVERGENT B0 ;  /* 0x0000000000007941 */ /* 0x000fea0003800200 */
.L_x_11138:
        /* <DEDUP_REMOVED lines=38> */
.L_x_11141:
[----:B------:R-:W-:Y:S05]  /*2020*/  BSYNC.RECONVERGENT B0 ;  /* 0x0000000000007941 */ /* 0x000fea0003800200 */
.L_x_11140:
        /* <DEDUP_REMOVED lines=38> */
.L_x_11143:
[----:B------:R-:W-:Y:S05]  /*2290*/  BSYNC.RECONVERGENT B0 ;  /* 0x0000000000007941 */ /* 0x000fea0003800200 */
.L_x_11142:
        /* <DEDUP_REMOVED lines=38> */
.L_x_11145:
[----:B------:R-:W-:Y:S05]  /*2500*/  BSYNC.RECONVERGENT B0 ;  /* 0x0000000000007941 */ /* 0x000fea0003800200 */
.L_x_11144:
        /* <DEDUP_REMOVED lines=38> */
.L_x_11147:
[----:B------:R-:W-:Y:S05]  /*2770*/  BSYNC.RECONVERGENT B0 ;  /* 0x0000000000007941 */ /* 0x000fea0003800200 */
.L_x_11146:
        /* <DEDUP_REMOVED lines=32> */
.L_x_11149:
[----:B------:R-:W-:Y:S05]  /*2980*/  BSYNC.RECONVERGENT B0 ;  /* 0x0000000000007941 */ /* 0x000fea0003800200 */
.L_x_11148:
        /* <DEDUP_REMOVED lines=32> */
.L_x_11151:
[----:B------:R-:W-:Y:S05]  /*2b90*/  BSYNC.RECONVERGENT B0 ;  /* 0x0000000000007941 */ /* 0x000fea0003800200 */
.L_x_11150:
        /* <DEDUP_REMOVED lines=32> */
.L_x_11153:
[----:B------:R-:W-:Y:S05]  /*2da0*/  BSYNC.RECONVERGENT B0 ;  /* 0x0000000000007941 */ /* 0x000fea0003800200 */
.L_x_11152:
        /* <DEDUP_REMOVED lines=32> */
.L_x_11155:
[----:B------:R-:W-:Y:S05]  /*2fb0*/  BSYNC.RECONVERGENT B0 ;  /* 0x0000000000007941 */ /* 0x000fea0003800200 */
.L_x_11154:
        /* <DEDUP_REMOVED lines=32> */
.L_x_11157:
[----:B------:R-:W-:Y:S05]  /*31c0*/  BSYNC.RECONVERGENT B0 ;  /* 0x0000000000007941 */ /* 0x000fea0003800200 */
.L_x_11156:
[----:B------:R-:W1:Y:S01]  /*31d0*/  LDCU UR8, c[0x0][0x38c] ;  /* 0x00007180ff0877ac */ /* 0x000e620008000800 */
        /* <DEDUP_REMOVED lines=17> */
[----:B-1----:R-:W-:Y:S01]  /*32f0*/  UISETP.GE.AND UP0, UPT, UR8, 0x1, UPT ;  /* 0x000000010800788c */ /* 0x002fe2000bf06270 */
[----:B------:R-:W-:Y:S01]  /*3300*/  FMUL.FTZ R74, R6, UR6 ;  /* 0x00000006064a7c20 */ /* 0x000fe20008410000 */
[----:B------:R-:W-:Y:S01]  /*3310*/  FMUL.FTZ R75, R7, UR6 ;  /* 0x00000006074b7c20 */ /* 0x000fe20008410000 */
[----:B------:R-:W-:Y:S01]  /*3320*/  FFMA.FTZ R149, R107, R7, R0 ;  /* 0x000000076b957223 */ /* 0x000fe20000010000 */
[----:B------:R-:W-:Y:S06]  /*3330*/  BAR.SYNC.DEFER_BLOCKING 0x0 ;  /* 0x0000000000007b1d */ /* 0x000fec0000010000 */
[----:B------:R-:W-:Y:S05]  /*3340*/  BRA.U !UP0, `(.L_x_11158) ;  /* 0x0000007d08787547 */ /* 0x000fea000b800000 */
[----:B------:R-:W1:Y:S01]  /*3350*/  S2R R27, SR_TID.X ;  /* 0x00000000001b7919 */ /* 0x000e620000002100 */
[----:B------:R-:W2:Y:S01]  /*3360*/  S2UR UR8, SR_CTAID.Y ;  /* 0x00000000000879c3 */ /* 0x000ea20000002600 */
[----:B------:R-:W2:Y:S01]  /*3370*/  LDCU.64 UR24, c[0x0][0x3a0] ;  /* 0x00007400ff1877ac */ /* 0x000ea20008000a00 */
[----:B------:R-:W-:Y:S01]  /*3380*/  FADD.FTZ R21, R14, R14 ;  /* 0x0000000e0e157221 */ /* 0x000fe20000010000 */
[----:B------:R-:W-:Y:S01]  /*3390*/  FADD.FTZ R14, R5, R5 ;  /* 0x00000005050e7221 */ /* 0x000fe20000010000 */
[----:B------:R-:W-:Y:S01]  /*33a0*/  SHF.L.U32 R3, R3, 0x3, RZ ;  /* 0x0000000303037819 */ /* 0x000fe200000006ff */
[----:B------:R-:W3:Y:S01]  /*33b0*/  LDCU.64 UR26, c[0x0][0x3d8] ;  /* 0x00007b00ff1a77ac */ /* 0x000ee20008000a00 */
[----:B------:R-:W-:Y:S01]  /*33c0*/  FADD.FTZ R25, R18, R18 ;  /* 0x0000001212197221 */ /* 0x000fe20000010000 */
[----:B------:R-:W-:Y:S01]  /*33d0*/  FADD.FTZ R23, R12, R12 ;  /* 0x0000000c0c177221 */ /* 0x000fe20000010000 */
[----:B0-----:R-:W-:Y:S01]  /*33e0*/  LEA.HI.SX32 R51, R3, R3, 0x1b ;  /* 0x0000000303337211 */ /* 0x001fe200078fdaff */
        /* <DEDUP_REMOVED lines=15> */
[----:B--2---:R-:W-:Y:S01]  /*34e0*/  UIMAD.WIDE.U32 UR20, UR8, UR24, URZ ;  /* 0x00000018081472a5 */ /* 0x004fe2000f8e00ff */
[----:B------:R-:W-:Y:S01]  /*34f0*/  ISETP.EQ.AND P0, PT, R145, RZ, P0 ;  /* 0x000000ff9100720c */ /* 0x000fe20000702270 */
[----:B---3--:R-:W-:Y:S01]  /*3500*/  UIMAD.WIDE.U32 UR22, UR8, UR26, URZ ;  /* 0x0000001a081672a5 */ /* 0x008fe2000f8e00ff */
[----:B------:R-:W-:Y:S01]  /*3510*/  LEA R10, R51, R122, 0x4 ;  /* 0x0000007a330a7211 */ /* 0x000fe200078e20ff */
[----:B------:R-:W-:Y:S02]  /*3520*/  UIMAD UR25, UR8, UR25, UR21 ;  /* 0x00000019081972a4 */ /* 0x000fe4000f8e0215 */
[----:B------:R-:W-:Y:S01]  /*3530*/  UIMAD UR27, UR8, UR27, UR23 ;  /* 0x0000001b081b72a4 */ /* 0x000fe2000f8e0217 */
[C---:B-1----:R-:W-:Y:S01]  /*3540*/  SHF.L.U32 R2, R27.reuse, 0x2, RZ ;  /* 0x000000021b027819 */ /* 0x042fe200000006ff */
[----:B------:R-:W0:Y:S01]  /*3550*/  LDCU UR44, c[0x0][0x394] ;  /* 0x00007280ff2c77ac */ /* 0x000e220008000800 */
[----:B------:R-:W-:-:S02]  /*3560*/  ISETP.NE.AND P2, PT, R27, 0x3f, PT ;  /* 0x0000003f1b00780c */ /* 0x000fc40003f45270 */
[----:B------:R-:W-:Y:S01]  /*3570*/  LOP3.LUT R5, R2, 0xf80, RZ, 0xc0, !PT ;  /* 0x00000f8002057812 */ /* 0x000fe200078ec0ff */
[----:B------:R-:W1:Y:S01]  /*3580*/  LDCU UR45, c[0x0][0x38c] ;  /* 0x00007180ff2d77ac */ /* 0x000e620008000800 */
[----:B------:R-:W-:Y:S02]  /*3590*/  P2R R3, PR, RZ, 0x4 ;  /* 0x00000004ff037803 */ /* 0x000fe40000000000 */
[----:B------:R-:W-:Y:S01]  /*35a0*/  IADD3 R2, PT, PT, R5, R142, R5 ;  /* 0x0000008e05027210 */ /* 0x000fe20007ffe005 */
[----:B------:R-:W2:Y:S01]  /*35b0*/  LDCU.64 UR32, c[0x0][0x3c0] ;  /* 0x00007800ff2077ac */ /* 0x000ea20008000a00 */
[----:B------:R-:W-:Y:S02]  /*35c0*/  ISETP.NE.AND P1, PT, R27, RZ, PT ;  /* 0x000000ff1b00720c */ /* 0x000fe40003f25270 */
[C---:B------:R-:W-:Y:S01]  /*35d0*/  IADD3 R3, PT, PT, R2.reuse, 0x20, RZ ;  /* 0x0000002002037810 */ /* 0x040fe20007ffe0ff */
        /* <DEDUP_REMOVED lines=19> */
[----:B------:R-:W-:Y:S02]  /*3710*/  LEA.HI.SX32 R9, R2, R2, 0x1b ;  /* 0x0000000202097211 */ /* 0x000fe400078fdaff */
[-C--:B------:R-:W-:Y:S02]  /*3720*/  LEA R8, R3, R122.reuse, 0x4 ;  /* 0x0000007a03087211 */ /* 0x080fe400078e20ff */
[-C--:B------:R-:W-:Y:S02]  /*3730*/  LEA R7, R5, R122.reuse, 0x4 ;  /* 0x0000007a05077211 */ /* 0x080fe400078e20ff */
[C---:B------:R-:W-:Y:S02]  /*3740*/  SHF.L.U32 R11, R27.reuse, 0x3, RZ ;  /* 0x000000031b0b7819 */ /* 0x040fe400000006ff */
[----:B------:R-:W-:Y:S02]  /*3750*/  IADD3 R128, PT, PT, R27, 0x200, RZ ;  /* 0x000002001b807810 */ /* 0x000fe40007ffe0ff */
[----:B------:R-:W-:-:S02]  /*3760*/  LEA R9, R9, R122, 0x4 ;  /* 0x0000007a09097211 */ /* 0x000fc400078e20ff */
[-C--:B------:R-:W-:Y:S02]  /*3770*/  LEA R6, R41, R122.reuse, 0x4 ;  /* 0x0000007a29067211 */ /* 0x080fe400078e20ff */
[-C--:B------:R-:W-:Y:S02]  /*3780*/  LEA R5, R43, R122.reuse, 0x4 ;  /* 0x0000007a2b057211 */ /* 0x080fe400078e20ff */
[-C--:B------:R-:W-:Y:S02]  /*3790*/  LEA R4, R45, R122.reuse, 0x4 ;  /* 0x0000007a2d047211 */ /* 0x080fe400078e20ff */
[-C--:B------:R-:W-:Y:S02]  /*37a0*/  LEA R3, R47, R122.reuse, 0x4 ;  /* 0x0000007a2f037211 */ /* 0x080fe400078e20ff */
[----:B01234-:R-:W-:-:S07]  /*37b0*/  LEA R2, R49, R122, 0x4 ;  /* 0x0000007a31027211 */ /* 0x01ffce00078e20ff */
.L_x_11256:
        /* <DEDUP_REMOVED lines=44> */
[----:B------:R-:W-:Y:S01]  /*3a80*/  BSSY.RECONVERGENT B0, `(.L_x_11159) ;  /* 0x00000c2000007945 */ /* 0x000fe20003800200 */
[----:B------:R0:W1:Y:S01]  /*3a90*/  LDS.128 R68, [R10] ;  /* 0x000000000a447984 */ /* 0x0000620000000c00 */
        /* <DEDUP_REMOVED lines=14> */
[----:B--2---:R-:W-:Y:S01]  /*3b80*/  FMUL.RZ R48, R40, 0.15915493667125701904 ;  /* 0x3e22f98328307820 */ /* 0x004fe2000040c000 */
        /* <DEDUP_REMOVED lines=32> */
[----:B----4-:R0:W4:Y:S08]  /*3d90*/  MUFU.COS R57, R42 ;  /* 0x0000002a00397308 */ /* 0x0101300000000000 */
        /* <DEDUP_REMOVED lines=9> */
[----:B-----5:R0:W5:Y:S03]  /*3e30*/  MUFU.COS R61, R46 ;  /* 0x0000002e003d7308 */ /* 0x0201660000000000 */
[----:B------:R-:W-:-:S05]  /*3e40*/  FMUL.RZ R52, R40, 0.15915493667125701904 ;  /* 0x3e22f98328347820 */ /* 0x000fca000040c000 */
[----:B------:R-:W-:Y:S01]  /*3e50*/  MUFU.SIN R171, R42 ;  /* 0x0000002a00ab7308 */ /* 0x000fe20000000400 */
[----:B0-----:R-:W-:-:S05]  /*3e60*/  MOV R46, UR31 ;  /* 0x0000001f002e7c02 */ /* 0x001fca0008000f00 */
[----:B------:R-:W-:Y:S02]  /*3e70*/  FMUL.FTZ R40, R46, 1.4426950216293334961 ;  /* 0x3fb8aa3b2e287820 */ /* 0x000fe40000410000 */
[----:B------:R0:W-:Y:S02]  /*3e80*/  MUFU.COS R65, R42 ;  /* 0x0000002a00417308 */ /* 0x0001e40000000000 */
[C---:B------:R-:W-:Y:S01]  /*3e90*/  FMUL.FTZ R46, R40.reuse, R132 ;  /* 0x00000084282e7220 */ /* 0x040fe20000410000 */
[C---:B------:R-:W-:Y:S01]  /*3ea0*/  FMUL.FTZ R54, R40.reuse, R36 ;  /* 0x0000002428367220 */ /* 0x040fe20000410000 */
[C---:B------:R-:W-:Y:S01]  /*3eb0*/  FMUL.FTZ R56, R40.reuse, R35 ;  /* 0x0000002328387220 */ /* 0x040fe20000410000 */
[C---:B------:R-:W-:Y:S01]  /*3ec0*/  FMUL.FTZ R58, R40.reuse, R34 ;  /* 0x00000022283a7220 */ /* 0x040fe20000410000 */
[C---:B------:R-:W-:Y:S02]  /*3ed0*/  FMUL.FTZ R60, R40.reuse, R33 ;  /* 0x00000021283c7220 */ /* 0x040fe40000410000 */
[----:B------:R-:W-:Y:S01]  /*3ee0*/  MUFU.SIN R62, R43 ;  /* 0x0000002b003e7308 */ /* 0x000fe20000000400 */
[----:B0-----:R-:W-:-:S07]  /*3ef0*/  FMUL.FTZ R42, R40, R134 ;  /* 0x00000086282a7220 */ /* 0x001fce0000410000 */
[----:B------:R0:W-:Y:S08]  /*3f00*/  MUFU.COS R170, R43 ;  /* 0x0000002b00aa7308 */ /* 0x0001f00000000000 */
[----:B------:R-:W1:Y:S01]  /*3f10*/  MUFU.EX2 R42, R42 ;  /* 0x0000002a002a7308 */ /* 0x000e620000000800 */
[----:B0-----:R-:W-:-:S03]  /*3f20*/  FMUL.FTZ R43, R40, R133 ;  /* 0x00000085282b7220 */ /* 0x001fc60000410000 */
[----:B------:R-:W2:Y:S04]  /*3f30*/  MUFU.EX2 R46, R46 ;  /* 0x0000002e002e7308 */ /* 0x000ea80000000800 */
[----:B------:R-:W0:Y:S04]  /*3f40*/  MUFU.EX2 R191, R43 ;  /* 0x0000002b00bf7308 */ /* 0x000e280000000800 */
[----:B------:R-:W-:Y:S01]  /*3f50*/  MUFU.SIN R173, R48 ;  /* 0x0000003000ad7308 */ /* 0x000fe20000000400 */
[C---:B-1----:R-:W-:Y:S01]  /*3f60*/  FMUL.FTZ R194, R42.reuse, R45 ;  /* 0x0000002d2ac27220 */ /* 0x042fe20000410000 */
[----:B------:R-:W-:Y:S01]  /*3f70*/  FMUL.FTZ R193, R42, R193 ;  /* 0x000000c12ac17220 */ /* 0x000fe20000410000 */
[C---:B------:R-:W-:Y:S01]  /*3f80*/  FMUL.FTZ R42, R40.reuse, R32 ;  /* 0x00000020282a7220 */ /* 0x040fe20000410000 */
[----:B------:R-:W-:Y:S01]  /*3f90*/  FMUL.FTZ R45, R40, R30 ;  /* 0x0000001e282d7220 */ /* 0x000fe20000410000 */
[C---:B--2---:R-:W-:Y:S01]  /*3fa0*/  FMUL.FTZ R190, R46.reuse, R47 ;  /* 0x0000002f2ebe7220 */ /* 0x044fe20000410000 */
[----:B------:R-:W-:-:S02]  /*3fb0*/  FMUL.FTZ R189, R46, R189 ;  /* 0x000000bd2ebd7220 */ /* 0x000fc40000410000 */
[----:B------:R1:W2:Y:S01]  /*3fc0*/  MUFU.COS R63, R48 ;  /* 0x00000030003f7308 */ /* 0x0002a20000000000 */
[C---:B------:R-:W-:Y:S01]  /*3fd0*/  FMUL.FTZ R46, R40.reuse, R29 ;  /* 0x0000001d282e7220 */ /* 0x040fe20000410000 */
[C---:B0-----:R-:W-:Y:S01]  /*3fe0*/  FMUL.FTZ R192, R191.reuse, R192 ;  /* 0x000000c0bfc07220 */ /* 0x041fe20000410000 */
[----:B------:R-:W-:Y:S01]  /*3ff0*/  FMUL.FTZ R191, R191, R44 ;  /* 0x0000002cbfbf7220 */ /* 0x000fe20000410000 */
[C---:B------:R-:W-:Y:S01]  /*4000*/  FMUL.FTZ R44, R40.reuse, R31 ;  /* 0x0000001f282c7220 */ /* 0x040fe20000410000 */
[C---:B------:R-:W-:Y:S01]  /*4010*/  FMUL.FTZ R47, R40.reuse, R28 ;  /* 0x0000001c282f7220 */ /* 0x040fe20000410000 */
[----:B------:R-:W-:Y:S02]  /*4020*/  MOV R43, UR24 ;  /* 0x00000018002b7c02 */ /* 0x000fe40008000f00 */
[----:B------:R-:W-:Y:S01]  /*4030*/  MUFU.SIN R167, R50 ;  /* 0x0000003200a77308 */ /* 0x000fe20000000400 */
[----:B-1----:R-:W-:Y:S01]  /*4040*/  FMUL.FTZ R48, R40, R39 ;  /* 0x0000002728307220 */ /* 0x002fe20000410000 */
[----:B------:R-:W-:-:S04]  /*4050*/  SEL R43, R43, R128, !P1 ;  /* 0x000000802b2b7207 */ /* 0x000fc80004800000 */
[----:B------:R-:W-:Y:S02]  /*4060*/  LEA R123, R43, R122, 0x3 ;  /* 0x0000007a2b7b7211 */ /* 0x000fe400078e18ff */
[----:B------:R0:W1:Y:S08]  /*4070*/  MUFU.COS R67, R50 ;  /* 0x0000003200437308 */ /* 0x0000700000000000 */
[----:B------:R-:W-:Y:S01]  /*4080*/  MUFU.SIN R64, R52 ;  /* 0x0000003400407308 */ /* 0x000fe20000000400 */
[----:B0-----:R-:W-:-:S07]  /*4090*/  FMUL.FTZ R50, R40, R38 ;  /* 0x0000002628327220 */ /* 0x001fce0000410000 */
        /* <DEDUP_REMOVED lines=8> */
[----:B------:R-:W3:Y:S01]  /*4120*/  MUFU.EX2 R48, R48 ;  /* 0x0000003000307308 */ /* 0x000ee20000000800 */
[C---:B0-----:R-:W-:Y:S01]  /*4130*/  FMUL.FTZ R52, R40.reuse, R37 ;  /* 0x0000002528347220 */ /* 0x041fe20000410000 */
[----:B------:R-:W-:Y:S01]  /*4140*/  FMUL.FTZ R40, R40, R135 ;  /* 0x0000008728287220 */ /* 0x000fe20000410000 */
[-C--:B------:R-:W-:Y:S01]  /*4150*/  FMUL.FTZ R155, R20, R120.reuse ;  /* 0x00000078149b7220 */ /* 0x080fe20000410000 */
[----:B------:R-:W0:Y:S01]  /*4160*/  MUFU.EX2 R50, R50 ;  /* 0x0000003200327308 */ /* 0x000e220000000800 */
[-C--:B------:R-:W-:Y:S01]  /*4170*/  FMUL.FTZ R154, R19, R120.reuse ;  /* 0x00000078139a7220 */ /* 0x080fe20000410000 */
[-C--:B------:R-:W-:Y:S01]  /*4180*/  FMUL.FTZ R153, R18, R120.reuse ;  /* 0x0000007812997220 */ /* 0x080fe20000410000 */
[-C--:B------:R-:W-:Y:S01]  /*4190*/  FMUL.FTZ R152, R17, R120.reuse ;  /* 0x0000007811987220 */ /* 0x080fe20000410000 */
[----:B------:R-:W4:Y:S01]  /*41a0*/  MUFU.EX2 R40, R40 ;  /* 0x0000002800287308 */ /* 0x000f220000000800 */
[-C--:B------:R-:W-:Y:S01]  /*41b0*/  FMUL.FTZ R151, R16, R120.reuse ;  /* 0x0000007810977220 */ /* 0x080fe20000410000 */
[-C--:B------:R-:W-:Y:S01]  /*41c0*/  FMUL.FTZ R150, R15, R120.reuse ;  /* 0x000000780f967220 */ /* 0x080fe20000410000 */
[-C--:B------:R-:W-:Y:S01]  /*41d0*/  FMUL.FTZ R148, R14, R120.reuse ;  /* 0x000000780e947220 */ /* 0x080fe20000410000 */
[----:B------:R-:W2:Y:S01]  /*41e0*/  MUFU.EX2 R52, R52 ;  /* 0x0000003400347308 */ /* 0x000ea20000000800 */
[-C--:B------:R-:W-:Y:S01]  /*41f0*/  FMUL.FTZ R146, R13, R120.reuse ;  /* 0x000000780d927220 */ /* 0x080fe20000410000 */
[C---:B---3--:R-:W-:Y:S01]  /*4200*/  FMUL.FTZ R188, R48.reuse, R49 ;  /* 0x0000003130bc7220 */ /* 0x048fe20000410000 */
[----:B------:R-:W-:Y:S01]  /*4210*/  FMUL.FTZ R187, R48, R187 ;  /* 0x000000bb30bb7220 */ /* 0x000fe20000410000 */
[----:B------:R-:W3:Y:S01]  /*4220*/  MUFU.EX2 R54, R54 ;  /* 0x0000003600367308 */ /* 0x000ee20000000800 */
[----:B------:R-:W-:Y:S01]  /*4230*/  FMUL.FTZ R210, R12, R120 ;  /* 0x000000780cd27220 */ /* 0x000fe20000410000 */
[C---:B0-----:R-:W-:Y:S01]  /*4240*/  FMUL.FTZ R186, R50.reuse, R51 ;  /* 0x0000003332ba7220 */ /* 0x041fe20000410000 */
[----:B------:R-:W-:Y:S01]  /*4250*/  FMUL.FTZ R185, R50, R185 ;  /* 0x000000b932b97220 */ /* 0x000fe20000410000 */
[----:B------:R-:W0:Y:S01]  /*4260*/  MUFU.EX2 R56, R56 ;  /* 0x0000003800387308 */ /* 0x000e220000000800 */
[----:B------:R0:W1:Y:S01]  /*4270*/  LDS.128 R48, [R10+0x50] ;  /* 0x000050000a307984 */ /* 0x0000620000000c00 */
[C---:B----4-:R-:W-:Y:S01]  /*4280*/  FMUL.FTZ R136, R40.reuse, R41 ;  /* 0x0000002928887220 */ /* 0x050fe20000410000 */
[----:B------:R-:W-:Y:S01]  /*4290*/  FMUL.FTZ R137, R40, R137 ;  /* 0x0000008928897220 */ /* 0x000fe20000410000 */
[----:B------:R-:W4:Y:S01]  /*42a0*/  MUFU.EX2 R58, R58 ;  /* 0x0000003a003a7308 */ /* 0x000f220000000800 */
[----:B------:R-:W-:Y:S01]  /*42b0*/  FMUL.FTZ R209, R0, -R121 ;  /* 0x8000007900d17220 */ /* 0x000fe20000410000 */
[C---:B--2---:R-:W-:Y:S01]  /*42c0*/  FMUL.FTZ R184, R52.reuse, R53 ;  /* 0x0000003534b87220 */ /* 0x044fe20000410000 */
[----:B------:R-:W-:Y:S01]  /*42d0*/  FMUL.FTZ R183, R52, R183 ;  /* 0x000000b734b77220 */ /* 0x000fe20000410000 */
[----:B------:R-:W5:Y:S01]  /*42e0*/  MUFU.EX2 R60, R60 ;  /* 0x0000003c003c7308 */ /* 0x000f620000000800 */
[----:B------:R-:W-:Y:S01]  /*42f0*/  FMUL.FTZ R208, R26, -R121 ;  /* 0x800000791ad07220 */ /* 0x000fe20000410000 */
[C---:B---3--:R-:W-:Y:S01]  /*4300*/  FMUL.FTZ R182, R54.reuse, R55 ;  /* 0x0000003736b67220 */ /* 0x048fe20000410000 */
[----:B------:R-:W-:Y:S01]  /*4310*/  FMUL.FTZ R181, R54, R181 ;  /* 0x000000b536b57220 */ /* 0x000fe20000410000 */
[----:B------:R-:W2:Y:S01]  /*4320*/  MUFU.EX2 R42, R42 ;  /* 0x0000002a002a7308 */ /* 0x000ea20000000800 */
[----:B------:R3:W3:Y:S01]  /*4330*/  LDS.128 R52, [R10+0x40] ;  /* 0x000040000a347984 */ /* 0x0006e20000000c00 */
[C---:B0-----:R-:W-:Y:S01]  /*4340*/  FMUL.FTZ R180, R56.reuse, R57 ;  /* 0x0000003938b47220 */ /* 0x041fe20000410000 */
[----:B------:R-:W-:Y:S01]  /*4350*/  FMUL.FTZ R179, R56, R179 ;  /* 0x000000b338b37220 */ /* 0x000fe20000410000 */
[----:B------:R-:W0:Y:S01]  /*4360*/  MUFU.EX2 R44, R44 ;  /* 0x0000002c002c7308 */ /* 0x000e220000000800 */
[----:B------:R-:W-:Y:S01]  /*4370*/  FMUL.FTZ R207, R25, -R121 ;  /* 0x8000007919cf7220 */ /* 0x000fe20000410000 */
[C---:B----4-:R-:W-:Y:S01]  /*4380*/  FMUL.FTZ R178, R58.reuse, R59 ;  /* 0x0000003b3ab27220 */ /* 0x050fe20000410000 */
[----:B------:R-:W-:Y:S01]  /*4390*/  FMUL.FTZ R177, R58, R177 ;  /* 0x000000b13ab17220 */ /* 0x000fe20000410000 */
[----:B------:R-:W4:Y:S01]  /*43a0*/  MUFU.EX2 R45, R45 ;  /* 0x0000002d002d7308 */ /* 0x000f220000000800 */
[----:B------:R0:W3:Y:S01]  /*43b0*/  LDS.128 R56, [R10+0x30] ;  /* 0x000030000a387984 */ /* 0x0000e20000000c00 */
[C---:B-----5:R-:W-:Y:S01]  /*43c0*/  FMUL.FTZ R176, R60.reuse, R61 ;  /* 0x0000003d3cb07220 */ /* 0x060fe20000410000 */
[----:B------:R-:W-:Y:S01]  /*43d0*/  FMUL.FTZ R175, R60, R175 ;  /* 0x000000af3caf7220 */ /* 0x000fe20000410000 */
[----:B------:R-:W1:Y:S01]  /*43e0*/  MUFU.EX2 R46, R46 ;  /* 0x0000002e002e7308 */ /* 0x000e620000000800 */
[----:B------:R-:W-:Y:S01]  /*43f0*/  FMUL.FTZ R206, R24, -R121 ;  /* 0x8000007918ce7220 */ /* 0x000fe20000410000 */
[C---:B--2---:R-:W-:Y:S01]  /*4400*/  FMUL.FTZ R174, R42.reuse, R63 ;  /* 0x0000003f2aae7220 */ /* 0x044fe20000410000 */
[----:B------:R-:W-:Y:S01]  /*4410*/  FMUL.FTZ R173, R42, R173 ;  /* 0x000000ad2aad7220 */ /* 0x000fe20000410000 */
[----:B------:R-:W2:Y:S01]  /*4420*/  MUFU.EX2 R47, R47 ;  /* 0x0000002f002f7308 */ /* 0x000ea20000000800 */
[----:B------:R1:W3:Y:S01]  /*4430*/  LDS.128 R40, [R10+0x70] ;  /* 0x000070000a287984 */ /* 0x0002e20000000c00 */
[C---:B0-----:R-:W-:Y:S01]  /*4440*/  FMUL.FTZ R172, R44.reuse, R65 ;  /* 0x000000412cac7220 */ /* 0x041fe20000410000 */
[----:B------:R-:W-:Y:S01]  /*4450*/  FMUL.FTZ R171, R44, R171 ;  /* 0x000000ab2cab7220 */ /* 0x000fe20000410000 */
[-C--:B------:R-:W-:Y:S01]  /*4460*/  FMUL.FTZ R205, R23, -R121.reuse ;  /* 0x8000007917cd7220 */ /* 0x080fe20000410000 */
[-C--:B------:R-:W-:Y:S01]  /*4470*/  FMUL.FTZ R204, R22, -R121.reuse ;  /* 0x8000007916cc7220 */ /* 0x080fe20000410000 */
[C---:B----4-:R-:W-:Y:S01]  /*4480*/  FMUL.FTZ R170, R45.reuse, R170 ;  /* 0x000000aa2daa7220 */ /* 0x050fe20000410000 */
[----:B------:R-:W-:Y:S01]  /*4490*/  FMUL.FTZ R169, R45, R62 ;  /* 0x0000003e2da97220 */ /* 0x000fe20000410000 */
[----:B------:R-:W-:Y:S01]  /*44a0*/  FMUL.FTZ R203, R21, -R121 ;  /* 0x8000007915cb7220 */ /* 0x000fe20000410000 */
[----:B------:R0:W4:Y:S01]  /*44b0*/  LDS.128 R60, [R10+0x20] ;  /* 0x000020000a3c7984 */ /* 0x0001220000000c00 */
[C---:B-1----:R-:W-:Y:S01]  /*44c0*/  FMUL.FTZ R168, R46.reuse, R67 ;  /* 0x000000432ea87220 */ /* 0x042fe20000410000 */
[----:B------:R-:W-:Y:S01]  /*44d0*/  FMUL.FTZ R167, R46, R167 ;  /* 0x000000a72ea77220 */ /* 0x000fe20000410000 */
[-C--:B------:R-:W-:Y:S01]  /*44e0*/  FMUL.FTZ R202, R20, -R121.reuse ;  /* 0x8000007914ca7220 */ /* 0x080fe20000410000 */
[-C--:B------:R-:W-:Y:S01]  /*44f0*/  FMUL.FTZ R201, R19, -R121.reuse ;  /* 0x8000007913c97220 */ /* 0x080fe20000410000 */
[C---:B--2---:R-:W-:Y:S01]  /*4500*/  FMUL.FTZ R166, R47.reuse, R166 ;  /* 0x000000a62fa67220 */ /* 0x044fe20000410000 */
[----:B------:R-:W-:Y:S01]  /*4510*/  FMUL.FTZ R165, R47, R64 ;  /* 0x000000402fa57220 */ /* 0x000fe20000410000 */
[-C--:B------:R-:W-:Y:S01]  /*4520*/  FMUL.FTZ R200, R18, -R121.reuse ;  /* 0x8000007912c87220 */ /* 0x080fe20000410000 */
[----:B------:R0:W1:Y:S01]  /*4530*/  LDS.128 R64, [R10+0x10] ;  /* 0x000010000a407984 */ /* 0x0000620000000c00 */
[-C--:B------:R-:W-:Y:S01]  /*4540*/  FMUL.FTZ R199, R17, -R121.reuse ;  /* 0x8000007911c77220 */ /* 0x080fe20000410000 */
[-C--:B------:R-:W-:Y:S01]  /*4550*/  FMUL.FTZ R198, R16, -R121.reuse ;  /* 0x8000007910c67220 */ /* 0x080fe20000410000 */
[-C--:B------:R-:W-:Y:S01]  /*4560*/  FMUL.FTZ R197, R15, -R121.reuse ;  /* 0x800000790fc57220 */ /* 0x080fe20000410000 */
[----:B------:R0:W2:Y:S01]  /*4570*/  LDS.128 R44, [R10+0x60] ;  /* 0x000060000a2c7984 */ /* 0x0000a20000000c00 */
        /* <DEDUP_REMOVED lines=16> */
.L_x_11160:
[----:B------:R-:W-:-:S05]  /*4680*/  IADD3 R122, PT, PT, R122, R11, RZ ;  /* 0x0000000b7a7a7210 */ /* 0x000fca0007ffe0ff */
[----:B------:R0:W0:Y:S02]  /*4690*/  LDS.64 R158, [R122+0x5a68] ;  /* 0x005a68007a9e7984 */ /* 0x0000240000000a00 */
.L_x_11161:
[----:B------:R-:W-:Y:S05]  /*46a0*/  BSYNC.RECONVERGENT B0 ;  /* 0x0000000000007941 */ /* 0x000fea0003800200 */
.L_x_11159:
[----:B------:R-:W3:Y:S01]  /*46b0*/  @P0 LDC R124, c[0x0][0x38c] ;  /* 0x0000e300ff7c0b82 */ /* 0x000ee20000000800 */
[-C--:B------:R-:W-:Y:S01]  /*46c0*/  FMUL.FTZ R239, R69, R135.reuse ;  /* 0x0000008745ef7220 */ /* 0x080fe20000410000 */
[----:B------:R-:W-:Y:S01]  /*46d0*/  FMUL.FTZ R241, R68, R135 ;  /* 0x0000008744f17220 */ /* 0x000fe20000410000 */
[----:B------:R-:W-:Y:S01]  /*46e0*/  MOV R121, UR13 ;  /* 0x0000000d00797c02 */ /* 0x000fe20008000f00 */
[----:B------:R-:W-:Y:S02]  /*46f0*/  HFMA2 R125, -RZ, RZ, 0, 9.5367431640625e-07 ;  /* 0x00000010ff7d7431 */ /* 0x000fe400000001ff */
[C---:B------:R-:W-:Y:S01]  /*4700*/  FMUL.FTZ R127, R116.reuse, R239 ;  /* 0x000000ef747f7220 */ /* 0x040fe20000410000 */
[----:B------:R-:W-:Y:S01]  /*4710*/  FMUL.FTZ R126, R116, R241 ;  /* 0x000000f1747e7220 */ /* 0x000fe20000410000 */
[----:B------:R-:W-:Y:S02]  /*4720*/  @P0 IADD3 R121, PT, PT, R121, -0x2, RZ ;  /* 0xfffffffe79790810 */ /* 0x000fe40007ffe0ff */
[----:B0-----:R-:W-:Y:S01]  /*4730*/  CS2R R122, SRZ ;  /* 0x00000000007a7805 */ /* 0x001fe2000001ff00 */
        /* <DEDUP_REMOVED lines=15> */
[-C--:B-1----:R-:W-:Y:S01]  /*4830*/  FMUL.FTZ R235, R65, R133.reuse ;  /* 0x0000008541eb7220 */ /* 0x082fe20000410000 */
[----:B------:R-:W-:Y:S01]  /*4840*/  FMUL.FTZ R237, R64, R133 ;  /* 0x0000008540ed7220 */ /* 0x000fe20000410000 */
[-C--:B------:R-:W-:Y:S01]  /*4850*/  FMUL.FTZ R236, R66, R132.reuse ;  /* 0x0000008442ec7220 */ /* 0x080fe20000410000 */
[----:B------:R-:W-:Y:S01]  /*4860*/  FMUL.FTZ R234, R67, R132 ;  /* 0x0000008443ea7220 */ /* 0x000fe20000410000 */
[----:B------:R-:W-:Y:S01]  /*4870*/  FFMA.FTZ R129, R118, R235, R129 ;  /* 0x000000eb76817223 */ /* 0x000fe20000010081 */
[-C--:B----4-:R-:W-:Y:S01]  /*4880*/  FMUL.FTZ R231, R61, R39.reuse ;  /* 0x000000273de77220 */ /* 0x090fe20000410000 */
[----:B------:R-:W-:Y:S01]  /*4890*/  FMUL.FTZ R233, R60, R39 ;  /* 0x000000273ce97220 */ /* 0x000fe20000410000 */
[-C--:B------:R-:W-:Y:S01]  /*48a0*/  FMUL.FTZ R138, R63, R38.reuse ;  /* 0x000000263f8a7220 */ /* 0x080fe20000410000 */
[----:B0-----:R-:W-:Y:S01]  /*48b0*/  FMUL.FTZ R125, R191, R127 ;  /* 0x0000007fbf7d7220 */ /* 0x001fe20000410000 */
        /* <DEDUP_REMOVED lines=8> */
[----:B------:R-:W-:Y:S01]  /*4940*/  FMUL.FTZ R217, R52, R35 ;  /* 0x0000002334d97220 */ /* 0x000fe20000410000 */
[-C--:B------:R-:W-:Y:S01]  /*4950*/  FMUL.FTZ R216, R54, R34.reuse ;  /* 0x0000002236d87220 */ /* 0x080fe20000410000 */
        /* <DEDUP_REMOVED lines=11> */
[----:B------:R-:W-:Y:S01]  /*4a10*/  FFMA.FTZ R124, R137, R194, R124 ;  /* 0x000000c2897c7223 */ /* 0x000fe2000001007c */
[----:B--2---:R-:W-:Y:S01]  /*4a20*/  FMUL.FTZ R225, R44, R31 ;  /* 0x0000001f2ce17220 */ /* 0x004fe20000410000 */
[-C--:B------:R-:W-:Y:S01]  /*4a30*/  FMUL.FTZ R125, R187, R129.reuse ;  /* 0x00000081bb7d7220 */ /* 0x080fe20000410000 */
[----:B------:R-:W-:Y:S01]  /*4a40*/  FFMA.FTZ R127, R188, R129, R127 ;  /* 0x00000081bc7f7223 */ /* 0x000fe2000001007f */
[-C--:B------:R-:W-:Y:S01]  /*4a50*/  FMUL.FTZ R226, R46, R30.reuse ;  /* 0x0000001e2ee27220 */ /* 0x080fe20000410000 */
[----:B------:R-:W-:Y:S01]  /*4a60*/  FMUL.FTZ R224, R47, R30 ;  /* 0x0000001e2fe07220 */ /* 0x000fe20000410000 */
[----:B------:R-:W-:Y:S01]  /*4a70*/  FFMA.FTZ R126, R188, R126, -R125 ;  /* 0x0000007ebc7e7223 */ /* 0x000fe2000001087d */
[----:B------:R-:W-:Y:S01]  /*4a80*/  FMUL.FTZ R125, R137, R193 ;  /* 0x000000c1897d7220 */ /* 0x000fe20000410000 */
[----:B------:R-:W-:Y:S01]  /*4a90*/  FFMA.FTZ R128, R112, R231, R127 ;  /* 0x000000e770807223 */ /* 0x000fe2000001007f */
[----:B------:R-:W-:Y:S01]  /*4aa0*/  FMUL.FTZ R229, R40, R29 ;  /* 0x0000001d28e57220 */ /* 0x000fe20000410000 */
[----:B------:R-:W-:Y:S01]  /*4ab0*/  FFMA.FTZ R126, R112, R233, R126 ;  /* 0x000000e9707e7223 */ /* 0x000fe2000001007e */
[----:B------:R-:W-:Y:S01]  /*4ac0*/  FFMA.FTZ R125, R136, R194, -R125 ;  /* 0x000000c2887d7223 */ /* 0x000fe2000001087d */
[----:B------:R-:W-:Y:S01]  /*4ad0*/  FMUL.FTZ R129, R185, R128 ;  /* 0x00000080b9817220 */ /* 0x000fe20000410000 */
[----:B------:R-:W-:Y:S01]  /*4ae0*/  ISETP.GT.U32.AND P2, PT, R27, 0x1f, PT ;  /* 0x0000001f1b00780c */ /* 0x000fe20003f44070 */
        /* <DEDUP_REMOVED lines=8> */
[----:B------:R-:W-:-:S02]  /*4b70*/  FFMA.FTZ R130, R113, R232, R130 ;  /* 0x000000e871827223 */ /* 0x000fc40000010082 */
        /* <DEDUP_REMOVED lines=18> */
[C---:B------:R-:W-:Y:S01]  /*4ca0*/  FFMA.FTZ R128, R182.reuse, R130, -R215 ;  /* 0x00000082b6807223 */ /* 0x040fe200000108d7 */
[----:B------:R-:W-:Y:S01]  /*4cb0*/  FMUL.FTZ R125, R185, R127 ;  /* 0x0000007fb97d7220 */ /* 0x000fe20000410000 */
[----:B------:R-:W-:Y:S01]  /*4cc0*/  FMUL.FTZ R215, R53, R35 ;  /* 0x0000002335d77220 */ /* 0x000fe20000410000 */
[----:B------:R-:W-:Y:S01]  /*4cd0*/  FFMA.FTZ R129, R182, R131, R129 ;  /* 0x00000083b6817223 */ /* 0x000fe20000010081 */
[----:B------:R-:W-:Y:S01]  /*4ce0*/  FFMA.FTZ R128, R115, R212, R128 ;  /* 0x000000d473807223 */ /* 0x000fe20000010080 */
[CC--:B------:R-:W-:Y:S01]  /*4cf0*/  FFMA.FTZ R126, R186.reuse, R124.reuse, R125 ;  /* 0x0000007cba7e7223 */ /* 0x0c0fe2000001007d */
[----:B------:R-:W-:Y:S01]  /*4d00*/  FMUL.FTZ R125, R185, R124 ;  /* 0x0000007cb97d7220 */ /* 0x000fe20000410000 */
[----:B------:R-:W-:Y:S01]  /*4d10*/  FFMA.FTZ R124, R115, R214, R129 ;  /* 0x000000d6737c7223 */ /* 0x000fe20000010081 */
[----:B------:R-:W-:Y:S02]  /*4d20*/  FMUL.FTZ R131, R179, R128 ;  /* 0x00000080b3837220 */ /* 0x000fe40000410000 */
[----:B------:R-:W-:Y:S01]  /*4d30*/  FFMA.FTZ R125, R186, R127, -R125 ;  /* 0x0000007fba7d7223 */ /* 0x000fe2000001087d */
[----:B------:R-:W-:Y:S01]  /*4d40*/  FMUL.FTZ R127, R183, R126 ;  /* 0x0000007eb77f7220 */ /* 0x000fe20000410000 */
[----:B------:R-:W-:-:S02]  /*4d50*/  FFMA.FTZ R131, R180, R124, R131 ;  /* 0x0000007cb4837223 */ /* 0x000fc40000010083 */
[-C--:B------:R-:W-:Y:S01]  /*4d60*/  FMUL.FTZ R129, R183, R125.reuse ;  /* 0x0000007db7817220 */ /* 0x080fe20000410000 */
[----:B------:R-:W-:Y:S01]  /*4d70*/  FFMA.FTZ R127, R184, R125, -R127 ;  /* 0x0000007db87f7223 */ /* 0x000fe2000001087f */
[----:B------:R-:W-:Y:S01]  /*4d80*/  FMUL.FTZ R125, R179, R124 ;  /* 0x0000007cb37d7220 */ /* 0x000fe20000410000 */
[----:B------:R-:W-:Y:S01]  /*4d90*/  FFMA.FTZ R131, R108, R215, R131 ;  /* 0x000000d76c837223 */ /* 0x000fe20000010083 */
[----:B------:R-:W-:Y:S01]  /*4da0*/  FFMA.FTZ R129, R184, R126, R129 ;  /* 0x0000007eb8817223 */ /* 0x000fe20000010081 */
[----:B------:R-:W-:Y:S01]  /*4db0*/  FMUL.FTZ R124, R181, R127 ;  /* 0x0000007fb57c7220 */ /* 0x000fe20000410000 */
[----:B------:R-:W-:Y:S01]  /*4dc0*/  FFMA.FTZ R128, R180, R128, -R125 ;  /* 0x00000080b4807223 */ /* 0x000fe2000001087d */
[----:B------:R-:W-:Y:S01]  /*4dd0*/  FMUL.FTZ R219, R177, R131 ;  /* 0x00000083b1db7220 */ /* 0x000fe20000410000 */
[-C--:B------:R-:W-:Y:S01]  /*4de0*/  FMUL.FTZ R125, R181, R129.reuse ;  /* 0x00000081b57d7220 */ /* 0x080fe20000410000 */
[----:B------:R-:W-:Y:S01]  /*4df0*/  FFMA.FTZ R124, R182, R129, R124 ;  /* 0x00000081b67c7223 */ /* 0x000fe2000001007c */
[----:B------:R-:W-:-:S02]  /*4e00*/  FFMA.FTZ R128, R108, R217, R128 ;  /* 0x000000d96c807223 */ /* 0x000fc40000010080 */
[----:B------:R-:W-:Y:S02]  /*4e10*/  FFMA.FTZ R125, R182, R127, -R125 ;  /* 0x0000007fb67d7223 */ /* 0x000fe4000001087d */
[-C--:B------:R-:W-:Y:S01]  /*4e20*/  FMUL.FTZ R129, R177, R128.reuse ;  /* 0x00000080b1817220 */ /* 0x080fe20000410000 */
[C---:B------:R-:W-:Y:S01]  /*4e30*/  FFMA.FTZ R130, R178.reuse, R128, -R219 ;  /* 0x00000080b2827223 */ /* 0x040fe200000108db */
[----:B------:R-:W-:Y:S01]  /*4e40*/  FMUL.FTZ R127, R179, R125 ;  /* 0x0000007db37f7220 */ /* 0x000fe20000410000 */
[----:B------:R-:W-:Y:S01]  /*4e50*/  FMUL.FTZ R219, R49, R33 ;  /* 0x0000002131db7220 */ /* 0x000fe20000410000 */
[----:B------:R-:W-:Y:S01]  /*4e60*/  FFMA.FTZ R129, R178, R131, R129 ;  /* 0x00000083b2817223 */ /* 0x000fe20000010081 */
[----:B------:R-:W-:Y:S01]  /*4e70*/  FFMA.FTZ R130, R109, R216, R130 ;  /* 0x000000d86d827223 */ /* 0x000fe20000010082 */
[-C--:B------:R-:W-:Y:S01]  /*4e80*/  FFMA.FTZ R126, R180, R124.reuse, R127 ;  /* 0x0000007cb47e7223 */ /* 0x080fe2000001007f */
[----:B------:R-:W-:Y:S01]  /*4e90*/  FMUL.FTZ R127, R179, R124 ;  /* 0x0000007cb37f7220 */ /* 0x000fe20000410000 */
[----:B------:R-:W-:Y:S01]  /*4ea0*/  FFMA.FTZ R124, R109, R218, R129 ;  /* 0x000000da6d7c7223 */ /* 0x000fe20000010081 */
[----:B------:R-:W-:-:S02]  /*4eb0*/  FMUL.FTZ R131, R175, R130 ;  /* 0x00000082af837220 */ /* 0x000fc40000410000 */
[----:B------:R-:W-:Y:S01]  /*4ec0*/  FFMA.FTZ R127, R180, R125, -R127 ;  /* 0x0000007db47f7223 */ /* 0x000fe2000001087f */
[C---:B------:R-:W-:Y:S01]  /*4ed0*/  FMUL.FTZ R125, R177.reuse, R126 ;  /* 0x0000007eb17d7220 */ /* 0x040fe20000410000 */
[-C--:B------:R-:W-:Y:S02]  /*4ee0*/  FFMA.FTZ R131, R176, R124.reuse, R131 ;  /* 0x0000007cb0837223 */ /* 0x080fe40000010083 */
[-C--:B------:R-:W-:Y:S01]  /*4ef0*/  FMUL.FTZ R129, R177, R127.reuse ;  /* 0x0000007fb1817220 */ /* 0x080fe20000410000 */
[----:B------:R-:W-:Y:S01]  /*4f00*/  FFMA.FTZ R125, R178, R127, -R125 ;  /* 0x0000007fb27d7223 */ /* 0x000fe2000001087d */
[C---:B------:R-:W-:Y:S01]  /*4f10*/  FMUL.FTZ R127, R175.reuse, R124 ;  /* 0x0000007caf7f7220 */ /* 0x040fe20000410000 */
[----:B------:R-:W-:Y:S01]  /*4f20*/  FFMA.FTZ R131, R110, R219, R131 ;  /* 0x000000db6e837223 */ /* 0x000fe20000010083 */
[----:B------:R-:W-:Y:S01]  /*4f30*/  FFMA.FTZ R129, R178, R126, R129 ;  /* 0x0000007eb2817223 */ /* 0x000fe20000010081 */
[----:B------:R-:W-:Y:S01]  /*4f40*/  FMUL.FTZ R124, R175, R125 ;  /* 0x0000007daf7c7220 */ /* 0x000fe20000410000 */
[C---:B------:R-:W-:Y:S01]  /*4f50*/  FFMA.FTZ R130, R176.reuse, R130, -R127 ;  /* 0x00000082b0827223 */ /* 0x040fe2000001087f */
[----:B------:R-:W-:Y:S01]  /*4f60*/  FMUL.FTZ R223, R173, R131 ;  /* 0x00000083addf7220 */ /* 0x000fe20000410000 */
[-C--:B------:R-:W-:Y:S01]  /*4f70*/  FMUL.FTZ R127, R175, R129.reuse ;  /* 0x00000081af7f7220 */ /* 0x080fe20000410000 */
[----:B------:R-:W-:Y:S01]  /*4f80*/  FFMA.FTZ R124, R176, R129, R124 ;  /* 0x00000081b07c7223 */ /* 0x000fe2000001007c */
[----:B------:R-:W-:-:S02]  /*4f90*/  FFMA.FTZ R130, R110, R221, R130 ;  /* 0x000000dd6e827223 */ /* 0x000fc40000010082 */
[----:B------:R-:W-:Y:S02]  /*4fa0*/  FFMA.FTZ R127, R176, R125, -R127 ;  /* 0x0000007db07f7223 */ /* 0x000fe4000001087f */
[CC--:B------:R-:W-:Y:S01]  /*4fb0*/  FFMA.FTZ R126, R174.reuse, R130.reuse, -R223 ;  /* 0x00000082ae7e7223 */ /* 0x0c0fe200000108df */
[C---:B------:R-:W-:Y:S01]  /*4fc0*/  FMUL.FTZ R130, R173.reuse, R130 ;  /* 0x00000082ad827220 */ /* 0x040fe20000410000 */
[----:B------:R-:W-:Y:S01]  /*4fd0*/  FMUL.FTZ R125, R173, R127 ;  /* 0x0000007fad7d7220 */ /* 0x000fe20000410000 */
[----:B------:R-:W-:Y:S01]  /*4fe0*/  FMUL.FTZ R223, R45, R31 ;  /* 0x0000001f2ddf7220 */ /* 0x000fe20000410000 */
[----:B------:R-:W-:Y:S01]  /*4ff0*/  FFMA.FTZ R126, R111, R220, R126 ;  /* 0x000000dc6f7e7223 */ /* 0x000fe2000001007e */
[C---:B------:R-:W-:Y:S01]  /*5000*/  FFMA.FTZ R131, R174.reuse, R131, R130 ;  /* 0x00000083ae837223 */ /* 0x040fe20000010082 */
[-C--:B------:R-:W-:Y:S01]  /*5010*/  FFMA.FTZ R125, R174, R124.reuse, R125 ;  /* 0x0000007cae7d7223 */ /* 0x080fe2000001007d */
[----:B------:R-:W-:Y:S01]  /*5020*/  FMUL.FTZ R124, R173, R124 ;  /* 0x0000007cad7c7220 */ /* 0x000fe20000410000 */
[----:B------:R-:W-:Y:S01]  /*5030*/  FMUL.FTZ R130, R171, R126 ;  /* 0x0000007eab827220 */ /* 0x000fe20000410000 */
[----:B------:R-:W-:-:S02]  /*5040*/  FFMA.FTZ R131, R111, R222, R131 ;  /* 0x000000de6f837223 */ /* 0x000fc40000010083 */
[----:B------:R-:W-:Y:S01]  /*5050*/  FFMA.FTZ R124, R174, R127, -R124 ;  /* 0x0000007fae7c7223 */ /* 0x000fe2000001087c */
[C---:B------:R-:W-:Y:S01]  /*5060*/  FMUL.FTZ R127, R171.reuse, R125 ;  /* 0x0000007dab7f7220 */ /* 0x040fe20000410000 */
[CC--:B------:R-:W-:Y:S01]  /*5070*/  FMUL.FTZ R129, R171.reuse, R131.reuse ;  /* 0x00000083ab817220 */ /* 0x0c0fe20000410000 */
[C---:B------:R-:W-:Y:S01]  /*5080*/  FFMA.FTZ R131, R172.reuse, R131, R130 ;  /* 0x00000083ac837223 */ /* 0x040fe20000010082 */
[-C--:B------:R-:W-:Y:S01]  /*5090*/  FMUL.FTZ R128, R171, R124.reuse ;  /* 0x0000007cab807220 */ /* 0x080fe20000410000 */
[C---:B------:R-:W-:Y:S01]  /*50a0*/  FFMA.FTZ R127, R172.reuse, R124, -R127 ;  /* 0x0000007cac7f7223 */ /* 0x040fe2000001087f */
[----:B------:R-:W-:Y:S01]  /*50b0*/  FFMA.FTZ R126, R172, R126, -R129 ;  /* 0x0000007eac7e7223 */ /* 0x000fe20000010881 */
[----:B------:R-:W-:Y:S01]  /*50c0*/  FFMA.FTZ R131, R104, R223, R131 ;  /* 0x000000df68837223 */ /* 0x000fe20000010083 */
[----:B------:R-:W-:Y:S01]  /*50d0*/  FFMA.FTZ R128, R172, R125, R128 ;  /* 0x0000007dac807223 */ /* 0x000fe20000010080 */
[----:B------:R-:W-:Y:S01]  /*50e0*/  FMUL.FTZ R129, R169, R127 ;  /* 0x0000007fa9817220 */ /* 0x000fe20000410000 */
[----:B------:R-:W-:-:S02]  /*50f0*/  FFMA.FTZ R126, R104, R225, R126 ;  /* 0x000000e1687e7223 */ /* 0x000fc4000001007e */
[CC--:B------:R-:W-:Y:S01]  /*5100*/  FMUL.FTZ R125, R169.reuse, R128.reuse ;  /* 0x00000080a97d7220 */ /* 0x0c0fe20000410000 */
[C---:B------:R-:W-:Y:S01]  /*5110*/  FFMA.FTZ R129, R170.reuse, R128, R129 ;  /* 0x00000080aa817223 */ /* 0x040fe20000010081 */
[CC--:B------:R-:W-:Y:S02]  /*5120*/  FMUL.FTZ R124, R169.reuse, R126.reuse ;  /* 0x0000007ea97c7220 */ /* 0x0c0fe40000410000 */
[C---:B------:R-:W-:Y:S01]  /*5130*/  FFMA.FTZ R125, R170.reuse, R127, -R125 ;  /* 0x0000007faa7d7223 */ /* 0x040fe2000001087d */
[----:B------:R-:W-:Y:S01]  /*5140*/  FMUL.FTZ R127, R169, R131 ;  /* 0x00000083a97f7220 */ /* 0x000fe20000410000 */
[C---:B------:R-:W-:Y:S01]  /*5150*/  FMUL.FTZ R227, R167.reuse, R129 ;  /* 0x00000081a7e37220 */ /* 0x040fe20000410000 */
[C---:B------:R-:W-:Y:S02]  /*5160*/  FFMA.FTZ R124, R170.reuse, R131, R124 ;  /* 0x00000083aa7c7223 */ /* 0x040fe4000001007c */
[----:B------:R-:W-:Y:S01]  /*5170*/  FFMA.FTZ R127, R170, R126, -R127 ;  /* 0x0000007eaa7f7223 */ /* 0x000fe2000001087f */
[CC--:B------:R-:W-:Y:S01]  /*5180*/  FFMA.FTZ R126, R168.reuse, R125.reuse, -R227 ;  /* 0x0000007da87e7223 */ /* 0x0c0fe200000108e3 */
[----:B------:R-:W-:Y:S01]  /*5190*/  FMUL.FTZ R125, R167, R125 ;  /* 0x0000007da77d7220 */ /* 0x000fe20000410000 */
[C---:B------:R-:W-:Y:S01]  /*51a0*/  FFMA.FTZ R124, R105.reuse, R224, R124 ;  /* 0x000000e0697c7223 */ /* 0x040fe2000001007c */
[----:B------:R-:W-:Y:S01]  /*51b0*/  FFMA.FTZ R127, R105, R226, R127 ;  /* 0x000000e2697f7223 */ /* 0x000fe2000001007f */
[----:B------:R-:W-:Y:S01]  /*51c0*/  FMUL.FTZ R227, R41, R29 ;  /* 0x0000001d29e37220 */ /* 0x000fe20000410000 */
[----:B------:R-:W-:Y:S01]  /*51d0*/  FFMA.FTZ R125, R168, R129, R125 ;  /* 0x00000081a87d7223 */ /* 0x000fe2000001007d */
        /* <DEDUP_REMOVED lines=39> */
[----:B------:R-:W-:Y:S01]  /*5450*/  P2R R128, PR, RZ, 0x10 ;  /* 0x00000010ff807803 */ /* 0x000fe20000000000 */
        /* <DEDUP_REMOVED lines=63> */
.L_x_11284:
        /* <DEDUP_REMOVED lines=13> */
.L_x_11287:
[----:B------:R-:W-:-:S03]  /*5920*/  UMOV UR24, 0xffffffff ;  /* 0xffffffff00187882 */ /* 0x000fc60000000000 */
[----:B------:R-:W-:Y:S05]  /*5930*/  BRA.DIV UR24, `(.L_x_11165) ;  /* 0x0000007618e47947 */ /* 0x000fea000b800000 */
.L_x_11290:
[----:B------:R-:W-:-:S03]  /*5940*/  UMOV UR24, 0xffffffff ;  /* 0xffffffff00187882 */ /* 0x000fc60000000000 */
[----:B------:R-:W-:Y:S05]  /*5950*/  BRA.DIV UR24, `(.L_x_11166) ;  /* 0x0000007a18047947 */ /* 0x000fea000b800000 */
.L_x_11293:
[----:B------:R-:W-:-:S03]  /*5960*/  UMOV UR24, 0xffffffff ;  /* 0xffffffff00187882 */ /* 0x000fc60000000000 */
[----:B------:R-:W-:Y:S05]  /*5970*/  BRA.DIV UR24, `(.L_x_11167) ;  /* 0x0000007a18247947 */ /* 0x000fea000b800000 */
.L_x_11296:
        /* <DEDUP_REMOVED lines=10> */
.L_x_11306:
        /* <DEDUP_REMOVED lines=10> */
[C---:B------:R-:W-:Y:S01]  /*5ac0*/  FMUL.FTZ R129, R125.reuse, R123 ;  /* 0x0000007b7d817220 */ /* 0x040fe20000410000 */
        /* <DEDUP_REMOVED lines=12> */
.L_x_11162:
[----:B------:R-:W-:Y:S05]  /*5b90*/  WARPSYNC.ALL ;  /* 0x0000000000007948 */ /* 0x000fea0003800000 */
[CC--:B0----5:R-:W-:Y:S01]  /*5ba0*/  FMUL.FTZ R123, R165.reuse, R210.reuse ;  /* 0x000000d2a57b7220 */ /* 0x0e1fe20000410000 */
[-C--:B------:R-:W-:Y:S01]  /*5bb0*/  FMUL.FTZ R121, R165, R211.reuse ;  /* 0x000000d3a5797220 */ /* 0x080fe20000410000 */
[----:B------:R-:W-:Y:S01]  /*5bc0*/  BAR.SYNC.DEFER_BLOCKING 0x0 ;  /* 0x0000000000007b1d */ /* 0x000fe20000010000 */
[----:B------:R-:W-:Y:S01]  /*5bd0*/  UISETP.GE.AND UP0, UPT, UR13, UR44, UPT ;  /* 0x0000002c0d00728c */ /* 0x000fe2000bf06270 */
[C---:B------:R-:W-:Y:S01]  /*5be0*/  FFMA.FTZ R120, R166.reuse, R211, -R123 ;  /* 0x000000d3a6787223 */ /* 0x040fe2000001087b */
[----:B------:R-:W-:Y:S01]  /*5bf0*/  FFMA.FTZ R121, R166, R210, R121 ;  /* 0x000000d2a6797223 */ /* 0x000fe20000010079 */
[----:B------:R-:W-:-:S02]  /*5c00*/  ISETP.GT.U32.AND P3, PT, R27, 0x1f, PT ;  /* 0x0000001f1b00780c */ /* 0x000fc40003f64070 */
[----:B------:R-:W-:Y:S01]  /*5c10*/  FADD.FTZ R122, R195, R120 ;  /* 0x00000078c37a7221 */ /* 0x000fe20000010000 */
[----:B------:R-:W-:Y:S01]  /*5c20*/  FADD.FTZ R121, R146, R121 ;  /* 0x0000007992797221 */ /* 0x000fe20000010000 */
[----:B------:R-:W-:Y:S01]  /*5c30*/  FMUL.FTZ R120, R166, R159 ;  /* 0x0000009fa6787220 */ /* 0x000fe20000410000 */
[----:B------:R-:W-:Y:S01]  /*5c40*/  PLOP3.LUT P2, PT, PT, PT, UP0, 0x80, 0x8 ;  /* 0x000000000008781c */ /* 0x000fe20003f4f008 */
[C---:B------:R-:W-:Y:S01]  /*5c50*/  FMUL.FTZ R123, R167.reuse, R122 ;  /* 0x0000007aa77b7220 */ /* 0x040fe20000410000 */
[-C--:B------:R-:W-:Y:S01]  /*5c60*/  FMUL.FTZ R125, R167, R121.reuse ;  /* 0x00000079a77d7220 */ /* 0x080fe20000410000 */
[----:B------:R-:W-:Y:S01]  /*5c70*/  FFMA.FTZ R120, -R165, R158, -R120 ;  /* 0x0000009ea5787223 */ /* 0x000fe20000010978 */
[----:B------:R-:W-:Y:S01]  /*5c80*/  ISETP.NE.OR P2, PT, R145, RZ, P2 ;  /* 0x000000ff9100720c */ /* 0x000fe20001745670 */
[C---:B------:R-:W-:Y:S01]  /*5c90*/  FFMA.FTZ R123, R168.reuse, R121, R123 ;  /* 0x00000079a87b7223 */ /* 0x040fe2000001007b */
[----:B------:R-:W-:Y:S01]  /*5ca0*/  FMUL.FTZ R121, R165, R159 ;  /* 0x0000009fa5797220 */ /* 0x000fe20000410000 */
[----:B------:R-:W-:Y:S01]  /*5cb0*/  FFMA.FTZ R125, R168, R122, -R125 ;  /* 0x0000007aa87d7223 */ /* 0x000fe2000001087d */
[----:B------:R-:W-:Y:S01]  /*5cc0*/  FMUL.FTZ R122, R167, R120 ;  /* 0x00000078a77a7220 */ /* 0x000fe20000410000 */
[----:B------:R-:W-:Y:S01]  /*5cd0*/  FADD.FTZ R123, R148, R123 ;  /* 0x0000007b947b7221 */ /* 0x000fe20000010000 */
[----:B------:R-:W-:Y:S01]  /*5ce0*/  FFMA.FTZ R121, R166, R158, -R121 ;  /* 0x0000009ea6797223 */ /* 0x000fe20000010879 */
[----:B------:R-:W-:-:S03]  /*5cf0*/  FADD.FTZ R125, R196, R125 ;  /* 0x0000007dc47d7221 */ /* 0x000fc60000010000 */
[-C--:B------:R-:W-:Y:S01]  /*5d00*/  FFMA.FTZ R122, R168, R121.reuse, R122 ;  /* 0x00000079a87a7223 */ /* 0x080fe2000001007a */
[----:B------:R-:W-:Y:S01]  /*5d10*/  FMUL.FTZ R121, R167, R121 ;  /* 0x00000079a7797220 */ /* 0x000fe20000410000 */
[----:B------:R-:W-:-:S03]  /*5d20*/  FMUL.FTZ R127, R169, R125 ;  /* 0x0000007da97f7220 */ /* 0x000fc60000410000 */
[----:B------:R-:W-:Y:S01]  /*5d30*/  FFMA.FTZ R121, R168, R120, -R121 ;  /* 0x00000078a8797223 */ /* 0x000fe20000010879 */
[CC--:B------:R-:W-:Y:S01]  /*5d40*/  FMUL.FTZ R120, R169.reuse, R123.reuse ;  /* 0x0000007ba9787220 */ /* 0x0c0fe20000410000 */
[C---:B------:R-:W-:Y:S02]  /*5d50*/  FFMA.FTZ R127, R170.reuse, R123, R127 ;  /* 0x0000007baa7f7223 */ /* 0x040fe4000001007f */
[C---:B------:R-:W-:Y:S01]  /*5d60*/  FMUL.FTZ R123, R169.reuse, R121 ;  /* 0x00000079a97b7220 */ /* 0x040fe20000410000 */
[----:B------:R-:W-:Y:S01]  /*5d70*/  FFMA.FTZ R120, R170, R125, -R120 ;  /* 0x0000007daa787223 */ /* 0x000fe20000010878 */
[-C--:B------:R-:W-:Y:S01]  /*5d80*/  FMUL.FTZ R125, R169, R122.reuse ;  /* 0x0000007aa97d7220 */ /* 0x080fe20000410000 */
[----:B------:R-:W-:Y:S01]  /*5d90*/  FADD.FTZ R127, R150, R127 ;  /* 0x0000007f967f7221 */ /* 0x000fe20000010000 */
[C---:B------:R-:W-:Y:S01]  /*5da0*/  FFMA.FTZ R123, R170.reuse, R122, R123 ;  /* 0x0000007aaa7b7223 */ /* 0x040fe2000001007b */
[----:B------:R-:W-:Y:S01]  /*5db0*/  FADD.FTZ R120, R197, R120 ;  /* 0x00000078c5787221 */ /* 0x000fe20000010000 */
[----:B------:R-:W-:Y:S01]  /*5dc0*/  FFMA.FTZ R125, R170, R121, -R125 ;  /* 0x00000079aa7d7223 */ /* 0x000fe2000001087d */
[----:B------:R-:W-:-:S02]  /*5dd0*/  FMUL.FTZ R129, R171, R127 ;  /* 0x0000007fab817220 */ /* 0x000fc40000410000 */
[CC--:B------:R-:W-:Y:S02]  /*5de0*/  FMUL.FTZ R121, R171.reuse, R120.reuse ;  /* 0x00000078ab797220 */ /* 0x0c0fe40000410000 */
[C---:B------:R-:W-:Y:S01]  /*5df0*/  FFMA.FTZ R129, R172.reuse, R120, -R129 ;  /* 0x00000078ac817223 */ /* 0x040fe20000010881 */
[----:B------:R-:W-:Y:S01]  /*5e00*/  FMUL.FTZ R120, R171, R125 ;  /* 0x0000007dab787220 */ /* 0x000fe20000410000 */
[----:B------:R-:W-:Y:S02]  /*5e10*/  FFMA.FTZ R122, R172, R127, R121 ;  /* 0x0000007fac7a7223 */ /* 0x000fe40000010079 */
[----:B------:R-:W-:Y:S01]  /*5e20*/  FADD.FTZ R129, R198, R129 ;  /* 0x00000081c6817221 */ /* 0x000fe20000010000 */
[-C--:B------:R-:W-:Y:S01]  /*5e30*/  FFMA.FTZ R120, R172, R123.reuse, R120 ;  /* 0x0000007bac787223 */ /* 0x080fe20000010078 */
[----:B------:R-:W-:Y:S01]  /*5e40*/  FADD.FTZ R122, R151, R122 ;  /* 0x0000007a977a7221 */ /* 0x000fe20000010000 */
[----:B------:R-:W-:Y:S01]  /*5e50*/  FMUL.FTZ R123, R171, R123 ;  /* 0x0000007bab7b7220 */ /* 0x000fe20000410000 */
[----:B------:R-:W-:-:S02]  /*5e60*/  FMUL.FTZ R121, R173, R129 ;  /* 0x00000081ad797220 */ /* 0x000fc40000410000 */
[CC--:B------:R-:W-:Y:S01]  /*5e70*/  FMUL.FTZ R124, R173.reuse, R122.reuse ;  /* 0x0000007aad7c7220 */ /* 0x0c0fe20000410000 */
[----:B------:R-:W-:Y:S01]  /*5e80*/  FFMA.FTZ R123, R172, R125, -R123 ;  /* 0x0000007dac7b7223 */ /* 0x000fe2000001087b */
        /* <DEDUP_REMOVED lines=10> */
[----:B------:R-:W-:-:S02]  /*5f30*/  FMUL.FTZ R123, R175, R124 ;  /* 0x0000007caf7b7220 */ /* 0x000fc40000410000 */
[C---:B------:R-:W-:Y:S01]  /*5f40*/  FFMA.FTZ R129, R176.reuse, R124, -R129 ;  /* 0x0000007cb0817223 */ /* 0x040fe20000010881 */
[C---:B------:R-:W-:Y:S01]  /*5f50*/  FFMA.FTZ R120, R176.reuse, R121, R120 ;  /* 0x00000079b0787223 */ /* 0x040fe20000010078 */
[----:B------:R-:W-:Y:S01]  /*5f60*/  FFMA.FTZ R122, R176, R127, R123 ;  /* 0x0000007fb07a7223 */ /* 0x000fe2000001007b */
[----:B------:R-:W-:Y:S01]  /*5f70*/  FMUL.FTZ R121, R175, R121 ;  /* 0x00000079af797220 */ /* 0x000fe20000410000 */
[----:B------:R-:W-:Y:S02]  /*5f80*/  FADD.FTZ R129, R200, R129 ;  /* 0x00000081c8817221 */ /* 0x000fe40000010000 */
[----:B------:R-:W-:Y:S01]  /*5f90*/  FADD.FTZ R122, R153, R122 ;  /* 0x0000007a997a7221 */ /* 0x000fe20000010000 */
[----:B------:R-:W-:Y:S01]  /*5fa0*/  FFMA.FTZ R121, R176, R125, -R121 ;  /* 0x0000007db0797223 */ /* 0x000fe20000010879 */
[C---:B------:R-:W-:Y:S01]  /*5fb0*/  FMUL.FTZ R123, R177.reuse, R129 ;  /* 0x00000081b17b7220 */ /* 0x040fe20000410000 */
[C---:B------:R-:W-:Y:S01]  /*5fc0*/  FMUL.FTZ R125, R177.reuse, R120 ;  /* 0x00000078b17d7220 */ /* 0x040fe20000410000 */
[----:B------:R-:W-:-:S02]  /*5fd0*/  FMUL.FTZ R124, R177, R122 ;  /* 0x0000007ab17c7220 */ /* 0x000fc40000410000 */
[C---:B------:R-:W-:Y:S01]  /*5fe0*/  FFMA.FTZ R127, R178.reuse, R122, R123 ;  /* 0x0000007ab27f7223 */ /* 0x040fe2000001007b */
[----:B------:R-:W-:Y:S01]  /*5ff0*/  FMUL.FTZ R123, R177, R121 ;  /* 0x00000079b17b7220 */ /* 0x000fe20000410000 */
[C---:B------:R-:W-:Y:S01]  /*6000*/  FFMA.FTZ R124, R178.reuse, R129, -R124 ;  /* 0x00000081b27c7223 */ /* 0x040fe2000001087c */
[----:B------:R-:W-:Y:S01]  /*6010*/  FFMA.FTZ R125, R178, R121, -R125 ;  /* 0x00000079b27d7223 */ /* 0x000fe2000001087d */
[----:B------:R-:W-:Y:S01]  /*6020*/  FADD.FTZ R127, R154, R127 ;  /* 0x0000007f9a7f7221 */ /* 0x000fe20000010000 */
[----:B------:R-:W-:Y:S01]  /*6030*/  FFMA.FTZ R123, R178, R120, R123 ;  /* 0x00000078b27b7223 */ /* 0x000fe2000001007b */
[----:B------:R-:W-:Y:S01]  /*6040*/  FADD.FTZ R124, R201, R124 ;  /* 0x0000007cc97c7221 */ /* 0x000fe20000010000 */
[C---:B------:R-:W-:Y:S01]  /*6050*/  FMUL.FTZ R120, R179.reuse, R125 ;  /* 0x0000007db3787220 */ /* 0x040fe20000410000 */
[C---:B------:R-:W-:Y:S02]  /*6060*/  FMUL.FTZ R129, R179.reuse, R127 ;  /* 0x0000007fb3817220 */ /* 0x040fe40000410000 */
[CC--:B------:R-:W-:Y:S01]  /*6070*/  FMUL.FTZ R121, R179.reuse, R124.reuse ;  /* 0x0000007cb3797220 */ /* 0x0c0fe20000410000 */
[CC--:B------:R-:W-:Y:S01]  /*6080*/  FFMA.FTZ R120, R180.reuse, R123.reuse, R120 ;  /* 0x0000007bb4787223 */ /* 0x0c0fe20000010078 */
[C---:B------:R-:W-:Y:S01]  /*6090*/  FFMA.FTZ R129, R180.reuse, R124, -R129 ;  /* 0x0000007cb4817223 */ /* 0x040fe20000010881 */
[----:B------:R-:W-:Y:S01]  /*60a0*/  FMUL.FTZ R123, R179, R123 ;  /* 0x0000007bb37b7220 */ /* 0x000fe20000410000 */
[----:B------:R-:W-:-:S02]  /*60b0*/  FFMA.FTZ R122, R180, R127, R121 ;  /* 0x0000007fb47a7223 */ /* 0x000fc40000010079 */
[----:B------:R-:W-:Y:S01]  /*60c0*/  FADD.FTZ R129, R202, R129 ;  /* 0x00000081ca817221 */ /* 0x000fe20000010000 */
[----:B------:R-:W-:Y:S01]  /*60d0*/  FFMA.FTZ R123, R180, R125, -R123 ;  /* 0x0000007db47b7223 */ /* 0x000fe2000001087b */
[----:B------:R-:W-:Y:S01]  /*60e0*/  FADD.FTZ R122, R155, R122 ;  /* 0x0000007a9b7a7221 */ /* 0x000fe20000010000 */
[C---:B------:R-:W-:Y:S01]  /*60f0*/  FMUL.FTZ R125, R181.reuse, R120 ;  /* 0x00000078b57d7220 */ /* 0x040fe20000410000 */
[C---:B------:R-:W-:Y:S02]  /*6100*/  FMUL.FTZ R121, R181.reuse, R129 ;  /* 0x00000081b5797220 */ /* 0x040fe40000410000 */
[CC--:B------:R-:W-:Y:S01]  /*6110*/  FMUL.FTZ R124, R181.reuse, R122.reuse ;  /* 0x0000007ab57c7220 */ /* 0x0c0fe20000410000 */
[CC--:B------:R-:W-:Y:S01]  /*6120*/  FFMA.FTZ R125, R182.reuse, R123.reuse, -R125 ;  /* 0x0000007bb67d7223 */ /* 0x0c0fe2000001087d */
[C---:B------:R-:W-:Y:S01]  /*6130*/  FFMA.FTZ R127, R182.reuse, R122, R121 ;  /* 0x0000007ab67f7223 */ /* 0x040fe20000010079 */
[----:B------:R-:W-:Y:S01]  /*6140*/  FMUL.FTZ R121, R181, R123 ;  /* 0x0000007bb5797220 */ /* 0x000fe20000410000 */
[----:B------:R-:W-:-:S02]  /*6150*/  FFMA.FTZ R124, R182, R129, -R124 ;  /* 0x00000081b67c7223 */ /* 0x000fc4000001087c */
        /* <DEDUP_REMOVED lines=24> */
[C---:B------:R-:W-:Y:S01]  /*62e0*/  FMUL.FTZ R129, R187.reuse, R127 ;  /* 0x0000007fbb817220 */ /* 0x040fe20000410000 */
[CC--:B------:R-:W-:Y:S01]  /*62f0*/  FMUL.FTZ R122, R187.reuse, R123.reuse ;  /* 0x0000007bbb7a7220 */ /* 0x0c0fe20000410000 */
[-C--:B------:R-:W-:Y:S01]  /*6300*/  FMUL.FTZ R121, R187, R124.reuse ;  /* 0x0000007cbb797220 */ /* 0x080fe20000410000 */
[C---:B------:R-:W-:Y:S01]  /*6310*/  FFMA.FTZ R120, R188.reuse, R123, R120 ;  /* 0x0000007bbc787223 */ /* 0x040fe20000010078 */
[C---:B------:R-:W-:Y:S01]  /*6320*/  FFMA.FTZ R129, R188.reuse, R124, -R129 ;  /* 0x0000007cbc817223 */ /* 0x040fe20000010881 */
[C---:B------:R-:W-:Y:S01]  /*6330*/  FFMA.FTZ R122, R188.reuse, R125, -R122 ;  /* 0x0000007dbc7a7223 */ /* 0x040fe2000001087a */
[----:B------:R-:W-:Y:S01]  /*6340*/  FFMA.FTZ R126, R188, R127, R121 ;  /* 0x0000007fbc7e7223 */ /* 0x000fe20000010079 */
[----:B------:R-:W-:Y:S01]  /*6350*/  FMUL.FTZ R123, R189, R120 ;  /* 0x00000078bd7b7220 */ /* 0x000fe20000410000 */
[----:B------:R-:W-:-:S02]  /*6360*/  FADD.FTZ R129, R206, R129 ;  /* 0x00000081ce817221 */ /* 0x000fc40000010000 */
[----:B------:R-:W-:Y:S01]  /*6370*/  FADD.FTZ R126, R161, R126 ;  /* 0x0000007ea17e7221 */ /* 0x000fe20000010000 */
[C---:B------:R-:W-:Y:S01]  /*6380*/  FFMA.FTZ R123, R190.reuse, R122, -R123 ;  /* 0x0000007abe7b7223 */ /* 0x040fe2000001087b */
[CC--:B------:R-:W-:Y:S02]  /*6390*/  FMUL.FTZ R121, R189.reuse, R129.reuse ;  /* 0x00000081bd797220 */ /* 0x0c0fe40000410000 */
[CC--:B------:R-:W-:Y:S02]  /*63a0*/  FMUL.FTZ R124, R189.reuse, R126.reuse ;  /* 0x0000007ebd7c7220 */ /* 0x0c0fe40000410000 */
[C---:B------:R-:W-:Y:S01]  /*63b0*/  FFMA.FTZ R125, R190.reuse, R126, R121 ;  /* 0x0000007ebe7d7223 */ /* 0x040fe20000010079 */
[----:B------:R-:W-:Y:S01]  /*63c0*/  FMUL.FTZ R121, R189, R122 ;  /* 0x0000007abd797220 */ /* 0x000fe20000410000 */
[----:B------:R-:W-:Y:S02]  /*63d0*/  FFMA.FTZ R124, R190, R129, -R124 ;  /* 0x00000081be7c7223 */ /* 0x000fe4000001087c */
[----:B------:R-:W-:Y:S01]  /*63e0*/  FADD.FTZ R125, R162, R125 ;  /* 0x0000007da27d7221 */ /* 0x000fe20000010000 */
[----:B------:R-:W-:Y:S01]  /*63f0*/  FFMA.FTZ R121, R190, R120, R121 ;  /* 0x00000078be797223 */ /* 0x000fe20000010079 */
[----:B------:R-:W-:-:S02]  /*6400*/  FADD.FTZ R124, R207, R124 ;  /* 0x0000007ccf7c7221 */ /* 0x000fc40000010000 */
[C---:B------:R-:W-:Y:S01]  /*6410*/  FMUL.FTZ R129, R191.reuse, R125 ;  /* 0x0000007dbf817220 */ /* 0x040fe20000410000 */
[C---:B------:R-:W-:Y:S01]  /*6420*/  FMUL.FTZ R120, R191.reuse, R121 ;  /* 0x00000079bf787220 */ /* 0x040fe20000410000 */
[CC--:B------:R-:W-:Y:S02]  /*6430*/  FMUL.FTZ R127, R191.reuse, R124.reuse ;  /* 0x0000007cbf7f7220 */ /* 0x0c0fe40000410000 */
[C---:B------:R-:W-:Y:S01]  /*6440*/  FFMA.FTZ R129, R192.reuse, R124, -R129 ;  /* 0x0000007cc0817223 */ /* 0x040fe20000010881 */
[C---:B------:R-:W-:Y:S01]  /*6450*/  FFMA.FTZ R120, R192.reuse, R123, -R120 ;  /* 0x0000007bc0787223 */ /* 0x040fe20000010878 */
[C---:B------:R-:W-:Y:S01]  /*6460*/  FFMA.FTZ R122, R192.reuse, R125, R127 ;  /* 0x0000007dc07a7223 */ /* 0x040fe2000001007f */
[----:B------:R-:W-:Y:S01]  /*6470*/  FMUL.FTZ R125, R191, R123 ;  /* 0x0000007bbf7d7220 */ /* 0x000fe20000410000 */
[----:B------:R-:W0:Y:S02]  /*6480*/  @!P2 S2R R127, SR_CgaCtaId ;  /* 0x00000000007fa919 */ /* 0x000e240000008800 */
[----:B------:R-:W-:Y:S01]  /*6490*/  FADD.FTZ R122, R163, R122 ;  /* 0x0000007aa37a7221 */ /* 0x000fe20000010000 */
[----:B------:R-:W-:Y:S01]  /*64a0*/  FFMA.FTZ R125, R192, R121, R125 ;  /* 0x00000079c07d7223 */ /* 0x000fe2000001007d */
[----:B------:R-:W-:-:S02]  /*64b0*/  FADD.FTZ R121, R208, R129 ;  /* 0x00000081d0797221 */ /* 0x000fc40000010000 */
[----:B------:R-:W1:Y:S01]  /*64c0*/  LDS.64 R128, [R144+0x4258] ;  /* 0x0042580090807984 */ /* 0x000e620000000a00 */
[C---:B------:R-:W-:Y:S01]  /*64d0*/  FMUL.FTZ R124, R193.reuse, R122 ;  /* 0x0000007ac17c7220 */ /* 0x040fe20000410000 */
[----:B------:R-:W-:-:S04]  /*64e0*/  FMUL.FTZ R123, R193, R121 ;  /* 0x00000079c17b7220 */ /* 0x000fc80000410000 */
[C---:B------:R-:W-:Y:S01]  /*64f0*/  FFMA.FTZ R123, R194.reuse, R122, R123 ;  /* 0x0000007ac27b7223 */ /* 0x040fe2000001007b */
[----:B------:R-:W-:Y:S01]  /*6500*/  FFMA.FTZ R122, R194, R121, -R124 ;  /* 0x00000079c27a7223 */ /* 0x000fe2000001087c */
[CC--:B------:R-:W-:Y:S01]  /*6510*/  FMUL.FTZ R124, R193.reuse, R120.reuse ;  /* 0x00000078c17c7220 */ /* 0x0c0fe20000410000 */
[-C--:B------:R-:W-:Y:S01]  /*6520*/  FMUL.FTZ R121, R193, R125.reuse ;  /* 0x0000007dc1797220 */ /* 0x080fe20000410000 */
[----:B------:R-:W-:Y:S02]  /*6530*/  FADD.FTZ R126, R164, R123 ;  /* 0x0000007ba47e7221 */ /* 0x000fe40000010000 */
[C---:B------:R-:W-:Y:S01]  /*6540*/  FFMA.FTZ R124, R194.reuse, R125, R124 ;  /* 0x0000007dc27c7223 */ /* 0x040fe2000001007c */
[----:B------:R-:W-:Y:S01]  /*6550*/  FFMA.FTZ R125, R194, R120, -R121 ;  /* 0x00000078c27d7223 */ /* 0x000fe20000010879 */
[----:B------:R-:W-:Y:S02]  /*6560*/  @!P2 MOV R120, 0x400 ;  /* 0x000004000078a802 */ /* 0x000fe40000000f00 */
[----:B------:R-:W-:-:S02]  /*6570*/  MOV R121, UR8 ;  /* 0x0000000800797c02 */ /* 0x000fc40008000f00 */
[----:B0-----:R-:W-:Y:S01]  /*6580*/  @!P2 LEA R120, R127, R120, 0x18 ;  /* 0x000000787f78a211 */ /* 0x001fe200078ec0ff */
[----:B------:R-:W-:Y:S01]  /*6590*/  FADD.FTZ R127, R209, R122 ;  /* 0x0000007ad17f7221 */ /* 0x000fe20000010000 */
[----:B------:R-:W-:Y:S02]  /*65a0*/  CS2R R122, SRZ ;  /* 0x00000000007a7805 */ /* 0x000fe4000001ff00 */
[----:B------:R-:W-:Y:S01]  /*65b0*/  @!P2 LEA R130, R121, R120, 0x4 ;  /* 0x000000787982a211 */ /* 0x000fe200078e20ff */
[----:B------:R-:W-:Y:S01]  /*65c0*/  HFMA2 R120, -RZ, RZ, 1.875, 0 ;  /* 0x3f800000ff787431 */ /* 0x000fe200000001ff */
[----:B------:R-:W-:-:S06]  /*65d0*/  MOV R121, RZ ;  /* 0x000000ff00797202 */ /* 0x000fcc0000000f00 */
[----:B------:R-:W0:Y:S01]  /*65e0*/  @!P2 LDS.128 R120, [R130+0x5c60] ;  /* 0x005c60008278a984 */ /* 0x000e220000000c00 */
[CC--:B-1----:R-:W-:Y:S01]  /*65f0*/  FMUL.FTZ R131, R137.reuse, R128.reuse ;  /* 0x0000008089837220 */ /* 0x0c2fe20000410000 */
        /* <DEDUP_REMOVED lines=119> */
.L_x_11311:
[----:B------:R-:W-:Y:S04]  /*6d70*/  BSSY.RECONVERGENT B0, `(.L_x_11171) ;  /* 0x000000c000007945 */ /* 0x000fe80003800200 */
[----:B------:R-:W-:Y:S05]  /*6d80*/  @!P3 BRA `(.L_x_11172) ;  /* 0x000000000028b947 */ /* 0x000fea0003800000 */
[-C--:B----4-:R-:W-:Y:S01]  /*6d90*/  FMUL.FTZ R128, R136, R252.reuse ;  /* 0x000000fc88807220 */ /* 0x090fe20000410000 */
[----:B------:R-:W-:-:S03]  /*6da0*/  FMUL.FTZ R129, R139, R252 ;  /* 0x000000fc8b817220 */ /* 0x000fc60000410000 */
[CC--:B---3--:R-:W-:Y:S01]  /*6db0*/  FFMA.FTZ R244, R139.reuse, R130.reuse, -R128 ;  /* 0x000000828bf47223 */ /* 0x0c8fe20000010880 */
[CC--:B--2---:R-:W-:Y:S01]  /*6dc0*/  FMUL.FTZ R128, R136.reuse, R131.reuse ;  /* 0x0000008388807220 */ /* 0x0c4fe20000410000 */
[----:B------:R-:W-:Y:S01]  /*6dd0*/  FFMA.FTZ R129, R136, R130, R129 ;  /* 0x0000008288817223 */ /* 0x000fe20000010081 */
[----:B------:R-:W-:Y:S01]  /*6de0*/  FMUL.FTZ R131, R139, R131 ;  /* 0x000000838b837220 */ /* 0x000fe20000410000 */
[----:B0-----:R-:W-:Y:S01]  /*6df0*/  FADD.FTZ R137, R137, R244 ;  /* 0x000000f489897221 */ /* 0x001fe20000010000 */
[C---:B-1----:R-:W-:Y:S01]  /*6e00*/  FFMA.FTZ R139, R243.reuse, R139, -R128 ;  /* 0x0000008bf38b7223 */ /* 0x042fe20000010880 */
[----:B------:R-:W-:Y:S01]  /*6e10*/  FADD.FTZ R138, R138, R129 ;  /* 0x000000818a8a7221 */ /* 0x000fe20000010000 */
[----:B------:R-:W-:-:S07]  /*6e20*/  FFMA.FTZ R136, R243, R136, R131 ;  /* 0x00000088f3887223 */ /* 0x000fce0000010083 */
.L_x_11172:
[----:B------:R-:W-:Y:S05]  /*6e30*/  BSYNC.RECONVERGENT B0 ;  /* 0x0000000000007941 */ /* 0x000fea0003800200 */
.L_x_11171:
[----:B------:R-:W-:Y:S01]  /*6e40*/  UMOV UR24, 0xffffffff ;  /* 0xffffffff00187882 */ /* 0x000fe20000000000 */
[----:B------:R-:W-:Y:S02]  /*6e50*/  ISETP.GT.U32.AND P3, PT, R145, 0x1d, PT ;  /* 0x0000001d9100780c */ /* 0x000fe40003f64070 */
[----:B------:R-:W-:Y:S11]  /*6e60*/  BRA.DIV UR24, `(.L_x_11173) ;  /* 0x0000006a18387947 */ /* 0x000ff6000b800000 */
[----:B---3--:R3:W0:Y:S04]  /*6e70*/  SHFL.DOWN PT, R130, R139, 0x2, 0x1f ;  /* 0x08401f008b827f89 */ /* 0x00862800000e0000 */
[----:B--2---:R3:W2:Y:S04]  /*6e80*/  SHFL.DOWN PT, R131, R136, 0x2, 0x1f ;  /* 0x08401f0088837f89 */ /* 0x0046a800000e0000 */
[----:B-1----:R3:W1:Y:S04]  /*6e90*/  SHFL.DOWN PT, R243, R137, 0x2, 0x1f ;  /* 0x08401f0089f37f89 */ /* 0x00266800000e0000 */
[----:B----4-:R3:W4:Y:S02]  /*6ea0*/  SHFL.DOWN PT, R252, R138, 0x2, 0x1f ;  /* 0x08401f008afc7f89 */ /* 0x01072400000e0000 */
.L_x_11317:
[----:B------:R-:W-:Y:S04]  /*6eb0*/  BSSY.RECONVERGENT B0, `(.L_x_11174) ;  /* 0x000000c000007945 */ /* 0x000fe80003800200 */
[----:B------:R-:W-:Y:S05]  /*6ec0*/  @P3 BRA `(.L_x_11175) ;  /* 0x0000000000283947 */ /* 0x000fea0003800000 */
[-C--:B----4-:R-:W-:Y:S01]  /*6ed0*/  FMUL.FTZ R128, R136, R252.reuse ;  /* 0x000000fc88807220 */ /* 0x090fe20000410000 */
[----:B------:R-:W-:-:S03]  /*6ee0*/  FMUL.FTZ R129, R139, R252 ;  /* 0x000000fc8b817220 */ /* 0x000fc60000410000 */
[C---:B-1----:R-:W-:Y:S01]  /*6ef0*/  FFMA.FTZ R244, R139.reuse, R243, -R128 ;  /* 0x000000f38bf47223 */ /* 0x042fe20000010880 */
[C---:B--2---:R-:W-:Y:S01]  /*6f00*/  FMUL.FTZ R128, R136.reuse, R131 ;  /* 0x0000008388807220 */ /* 0x044fe20000410000 */
[----:B------:R-:W-:Y:S01]  /*6f10*/  FFMA.FTZ R129, R136, R243, R129 ;  /* 0x000000f388817223 */ /* 0x000fe20000010081 */
[----:B------:R-:W-:Y:S01]  /*6f20*/  FMUL.FTZ R131, R139, R131 ;  /* 0x000000838b837220 */ /* 0x000fe20000410000 */
[----:B0--3--:R-:W-:Y:S01]  /*6f30*/  FADD.FTZ R137, R137, R244 ;  /* 0x000000f489897221 */ /* 0x009fe20000010000 */
[-C--:B------:R-:W-:Y:S01]  /*6f40*/  FFMA.FTZ R139, R139, R130.reuse, -R128 ;  /* 0x000000828b8b7223 */ /* 0x080fe20000010880 */
[----:B------:R-:W-:Y:S01]  /*6f50*/  FADD.FTZ R138, R138, R129 ;  /* 0x000000818a8a7221 */ /* 0x000fe20000010000 */
[----:B------:R-:W-:-:S07]  /*6f60*/  FFMA.FTZ R136, R136, R130, R131 ;  /* 0x0000008288887223 */ /* 0x000fce0000010083 */
.L_x_11175:
[----:B------:R-:W-:Y:S05]  /*6f70*/  BSYNC.RECONVERGENT B0 ;  /* 0x0000000000007941 */ /* 0x000fea0003800200 */
.L_x_11174:
[----:B------:R-:W-:Y:S01]  /*6f80*/  UMOV UR24, 0xffffffff ;  /* 0xffffffff00187882 */ /* 0x000fe20000000000 */
[----:B------:R-:W-:Y:S02]  /*6f90*/  ISETP.GT.U32.AND P3, PT, R145, 0x1b, PT ;  /* 0x0000001b9100780c */ /* 0x000fe40003f64070 */
[----:B------:R-:W-:Y:S11]  /*6fa0*/  BRA.DIV UR24, `(.L_x_11176) ;  /* 0x0000006a18587947 */ /* 0x000ff6000b800000 */
[----:B0-----:R0:W0:Y:S04]  /*6fb0*/  SHFL.DOWN PT, R130, R139, 0x4, 0x1f ;  /* 0x08801f008b827f89 */ /* 0x00102800000e0000 */
[----:B--2---:R2:W0:Y:S04]  /*6fc0*/  SHFL.DOWN PT, R131, R136, 0x4, 0x1f ;  /* 0x08801f0088837f89 */ /* 0x00442800000e0000 */
[----:B-1----:R2:W1:Y:S04]  /*6fd0*/  SHFL.DOWN PT, R243, R137, 0x4, 0x1f ;  /* 0x08801f0089f37f89 */ /* 0x00246800000e0000 */
[----:B----4-:R2:W4:Y:S02]  /*6fe0*/  SHFL.DOWN PT, R252, R138, 0x4, 0x1f ;  /* 0x08801f008afc7f89 */ /* 0x01052400000e0000 */
.L_x_11323:
[----:B------:R-:W-:Y:S04]  /*6ff0*/  BSSY.RECONVERGENT B0, `(.L_x_11177) ;  /* 0x000000c000007945 */ /* 0x000fe80003800200 */
[----:B------:R-:W-:Y:S05]  /*7000*/  @P3 BRA `(.L_x_11178) ;  /* 0x0000000000283947 */ /* 0x000fea0003800000 */
[-C--:B----4-:R-:W-:Y:S01]  /*7010*/  FMUL.FTZ R128, R136, R252.reuse ;  /* 0x000000fc88807220 */ /* 0x090fe20000410000 */
[----:B------:R-:W-:-:S03]  /*7020*/  FMUL.FTZ R129, R139, R252 ;  /* 0x000000fc8b817220 */ /* 0x000fc60000410000 */
[C---:B-1----:R-:W-:Y:S01]  /*7030*/  FFMA.FTZ R244, R139.reuse, R243, -R128 ;  /* 0x000000f38bf47223 */ /* 0x042fe20000010880 */
[C---:B0-----:R-:W-:Y:S01]  /*7040*/  FMUL.FTZ R128, R136.reuse, R131 ;  /* 0x0000008388807220 */ /* 0x041fe20000410000 */
[----:B------:R-:W-:Y:S01]  /*7050*/  FFMA.FTZ R129, R136, R243, R129 ;  /* 0x000000f388817223 */ /* 0x000fe20000010081 */
[----:B------:R-:W-:Y:S01]  /*7060*/  FMUL.FTZ R131, R139, R131 ;  /* 0x000000838b837220 */ /* 0x000fe20000410000 */
[----:B--23--:R-:W-:Y:S01]  /*7070*/  FADD.FTZ R137, R137, R244 ;  /* 0x000000f489897221 */ /* 0x00cfe20000010000 */
[-C--:B------:R-:W-:Y:S01]  /*7080*/  FFMA.FTZ R139, R139, R130.reuse, -R128 ;  /* 0x000000828b8b7223 */ /* 0x080fe20000010880 */
[----:B------:R-:W-:Y:S01]  /*7090*/  FADD.FTZ R138, R138, R129 ;  /* 0x000000818a8a7221 */ /* 0x000fe20000010000 */
[----:B------:R-:W-:-:S07]  /*70a0*/  FFMA.FTZ R136, R136, R130, R131 ;  /* 0x0000008288887223 */ /* 0x000fce0000010083 */
.L_x_11178:
[----:B------:R-:W-:Y:S05]  /*70b0*/  BSYNC.RECONVERGENT B0 ;  /* 0x0000000000007941 */ /* 0x000fea0003800200 */
.L_x_11177:
[----:B------:R-:W-:Y:S01]  /*70c0*/  UMOV UR24, 0xffffffff ;  /* 0xffffffff00187882 */ /* 0x000fe20000000000 */
[----:B------:R-:W-:Y:S02]  /*70d0*/  ISETP.GT.U32.AND P3, PT, R145, 0x17, PT ;  /* 0x000000179100780c */ /* 0x000fe40003f64070 */
[----:B------:R-:W-:Y:S11]  /*70e0*/  BRA.DIV UR24, `(.L_x_11179) ;  /* 0x0000006a18787947 */ /* 0x000ff6000b800000 */
[----:B0-----:R0:W0:Y:S04]  /*70f0*/  SHFL.DOWN PT, R130, R139, 0x8, 0x1f ;  /* 0x09001f008b827f89 */ /* 0x00102800000e0000 */
[----:B------:R0:W0:Y:S04]  /*7100*/  SHFL.DOWN PT, R131, R136, 0x8, 0x1f ;  /* 0x09001f0088837f89 */ /* 0x00002800000e0000 */
[----:B-1----:R1:W0:Y:S04]  /*7110*/  SHFL.DOWN PT, R243, R137, 0x8, 0x1f ;  /* 0x09001f0089f37f89 */ /* 0x00222800000e0000 */
[----:B----4-:R1:W4:Y:S02]  /*7120*/  SHFL.DOWN PT, R252, R138, 0x8, 0x1f ;  /* 0x09001f008afc7f89 */ /* 0x01032400000e0000 */
.L_x_11329:
[----:B------:R-:W-:Y:S04]  /*7130*/  BSSY.RECONVERGENT B0, `(.L_x_11180) ;  /* 0x000000c000007945 */ /* 0x000fe80003800200 */
[----:B------:R-:W-:Y:S05]  /*7140*/  @P3 BRA `(.L_x_11181) ;  /* 0x0000000000283947 */ /* 0x000fea0003800000 */
[-C--:B----4-:R-:W-:Y:S01]  /*7150*/  FMUL.FTZ R128, R136, R252.reuse ;  /* 0x000000fc88807220 */ /* 0x090fe20000410000 */
[----:B------:R-:W-:-:S03]  /*7160*/  FMUL.FTZ R129, R139, R252 ;  /* 0x000000fc8b817220 */ /* 0x000fc60000410000 */
[C---:B0-----:R-:W-:Y:S01]  /*7170*/  FFMA.FTZ R244, R139.reuse, R243, -R128 ;  /* 0x000000f38bf47223 */ /* 0x041fe20000010880 */
[C---:B------:R-:W-:Y:S01]  /*7180*/  FMUL.FTZ R128, R136.reuse, R131 ;  /* 0x0000008388807220 */ /* 0x040fe20000410000 */
[----:B------:R-:W-:Y:S01]  /*7190*/  FFMA.FTZ R129, R136, R243, R129 ;  /* 0x000000f388817223 */ /* 0x000fe20000010081 */
[----:B------:R-:W-:Y:S01]  /*71a0*/  FMUL.FTZ R131, R139, R131 ;  /* 0x000000838b837220 */ /* 0x000fe20000410000 */
[----:B-123--:R-:W-:Y:S01]  /*71b0*/  FADD.FTZ R137, R137, R244 ;  /* 0x000000f489897221 */ /* 0x00efe20000010000 */
[-C--:B------:R-:W-:Y:S01]  /*71c0*/  FFMA.FTZ R139, R139, R130.reuse, -R128 ;  /* 0x000000828b8b7223 */ /* 0x080fe20000010880 */
[----:B------:R-:W-:Y:S01]  /*71d0*/  FADD.FTZ R138, R138, R129 ;  /* 0x000000818a8a7221 */ /* 0x000fe20000010000 */
[----:B------:R-:W-:-:S07]  /*71e0*/  FFMA.FTZ R136, R136, R130, R131 ;  /* 0x0000008288887223 */ /* 0x000fce0000010083 */
.L_x_11181:
[----:B------:R-:W-:Y:S05]  /*71f0*/  BSYNC.RECONVERGENT B0 ;  /* 0x0000000000007941 */ /* 0x000fea0003800200 */
.L_x_11180:
[----:B------:R-:W-:Y:S01]  /*7200*/  UMOV UR24, 0xffffffff ;  /* 0xffffffff00187882 */ /* 0x000fe20000000000 */
[----:B------:R-:W-:Y:S02]  /*7210*/  ISETP.GT.U32.AND P3, PT, R145, 0xf, PT ;  /* 0x0000000f9100780c */ /* 0x000fe40003f64070 */
[----:B------:R-:W-:Y:S11]  /*7220*/  BRA.DIV UR24, `(.L_x_11182) ;  /* 0x0000006a18987947 */ /* 0x000ff6000b800000 */
[----:B0-----:R0:W0:Y:S04]  /*7230*/  SHFL.DOWN PT, R130, R139, 0x10, 0x1f ;  /* 0x0a001f008b827f89 */ /* 0x00102800000e0000 */
[----:B------:R0:W0:Y:S04]  /*7240*/  SHFL.DOWN PT, R131, R136, 0x10, 0x1f ;  /* 0x0a001f0088837f89 */ /* 0x00002800000e0000 */
[----:B------:R0:W0:Y:S04]  /*7250*/  SHFL.DOWN PT, R243, R137, 0x10, 0x1f ;  /* 0x0a001f0089f37f89 */ /* 0x00002800000e0000 */
[----:B----4-:R4:W0:Y:S02]  /*7260*/  SHFL.DOWN PT, R252, R138, 0x10, 0x1f ;  /* 0x0a001f008afc7f89 */ /* 0x01082400000e0000 */
.L_x_11335:
[----:B------:R-:W-:Y:S04]  /*7270*/  BSSY.RECONVERGENT B0, `(.L_x_11183) ;  /* 0x000000c000007945 */ /* 0x000fe80003800200 */
[----:B------:R-:W-:Y:S05]  /*7280*/  @P3 BRA `(.L_x_11184) ;  /* 0x0000000000283947 */ /* 0x000fea0003800000 */
[-C--:B0-----:R-:W-:Y:S01]  /*7290*/  FMUL.FTZ R128, R136, R252.reuse ;  /* 0x000000fc88807220 */ /* 0x081fe20000410000 */
[----:B------:R-:W-:-:S03]  /*72a0*/  FMUL.FTZ R129, R139, R252 ;  /* 0x000000fc8b817220 */ /* 0x000fc60000410000 */
[C---:B------:R-:W-:Y:S01]  /*72b0*/  FFMA.FTZ R244, R139.reuse, R243, -R128 ;  /* 0x000000f38bf47223 */ /* 0x040fe20000010880 */
[C---:B------:R-:W-:Y:S01]  /*72c0*/  FMUL.FTZ R128, R136.reuse, R131 ;  /* 0x0000008388807220 */ /* 0x040fe20000410000 */
[----:B------:R-:W-:Y:S01]  /*72d0*/  FFMA.FTZ R129, R136, R243, R129 ;  /* 0x000000f388817223 */ /* 0x000fe20000010081 */
[----:B------:R-:W-:Y:S01]  /*72e0*/  FMUL.FTZ R131, R139, R131 ;  /* 0x000000838b837220 */ /* 0x000fe20000410000 */
[----:B-123--:R-:W-:Y:S01]  /*72f0*/  FADD.FTZ R137, R137, R244 ;  /* 0x000000f489897221 */ /* 0x00efe20000010000 */
[-C--:B------:R-:W-:Y:S01]  /*7300*/  FFMA.FTZ R139, R139, R130.reuse, -R128 ;  /* 0x000000828b8b7223 */ /* 0x080fe20000010880 */
[----:B----4-:R-:W-:Y:S01]  /*7310*/  FADD.FTZ R138, R138, R129 ;  /* 0x000000818a8a7221 */ /* 0x010fe20000010000 */
[----:B------:R-:W-:-:S07]  /*7320*/  FFMA.FTZ R136, R136, R130, R131 ;  /* 0x0000008288887223 */ /* 0x000fce0000010083 */
.L_x_11184:
[----:B------:R-:W-:Y:S05]  /*7330*/  BSYNC.RECONVERGENT B0 ;  /* 0x0000000000007941 */ /* 0x000fea0003800200 */
.L_x_11183:
[----:B------:R-:W-:Y:S01]  /*7340*/  UMOV UR24, 0xffffffff ;  /* 0xffffffff00187882 */ /* 0x000fe20000000000 */
[----:B------:R-:W-:Y:S02]  /*7350*/  ISETP.NE.AND P3, PT, R27, 0x1f, PT ;  /* 0x0000001f1b00780c */ /* 0x000fe40003f65270 */
[----:B------:R-:W-:Y:S11]  /*7360*/  BRA.DIV UR24, `(.L_x_11185) ;  /* 0x0000006a18b87947 */ /* 0x000ff6000b800000 */
[----:B------:R-:W5:Y:S04]  /*7370*/  SHFL.IDX PT, R248, R136, RZ, 0x1f ;  /* 0x00001fff88f87589 */ /* 0x000f6800000e0000 */
[----:B------:R-:W1:Y:S04]  /*7380*/  SHFL.IDX PT, R249, R139, RZ, 0x1f ;  /* 0x00001fff8bf97589 */ /* 0x000e6800000e0000 */
[----:B------:R-:W4:Y:S04]  /*7390*/  SHFL.IDX PT, R128, R138, RZ, 0x1f ;  /* 0x00001fff8a807589 */ /* 0x000f2800000e0000 */
[----:B------:R-:W4:Y:S04]  /*73a0*/  SHFL.IDX PT, R247, R137, RZ, 0x1f ;  /* 0x00001fff89f77589 */ /* 0x000f2800000e0000 */
[----:B0-----:R-:W0:Y:S04]  /*73b0*/  SHFL.IDX PT, R252, R120, RZ, 0x1f ;  /* 0x00001fff78fc7589 */ /* 0x001e2800000e0000 */
[----:B---3--:R-:W3:Y:S04]  /*73c0*/  SHFL.DOWN PT, R139, R139, 0x1, 0x1f ;  /* 0x08201f008b8b7f89 */ /* 0x008ee800000e0000 */
[----:B------:R0:W3:Y:S01]  /*73d0*/  SHFL.IDX PT, R129, R121, RZ, 0x1f ;  /* 0x00001fff79817589 */ /* 0x0000e200000e0000 */
[-C--:B-----5:R-:W-:Y:S01]  /*73e0*/  FMUL.FTZ R243, R123, R248.reuse ;  /* 0x000000f87bf37220 */ /* 0x0a0fe20000410000 */
[CC--:B------:R-:W-:Y:S01]  /*73f0*/  FMUL.FTZ R244, R122.reuse, R248.reuse ;  /* 0x000000f87af47220 */ /* 0x0c0fe20000410000 */
[-C--:B------:R-:W-:Y:S01]  /*7400*/  FMUL.FTZ R250, R121, R248.reuse ;  /* 0x000000f879fa7220 */ /* 0x080fe20000410000 */
[----:B--2---:R-:W2:Y:S01]  /*7410*/  SHFL.DOWN PT, R136, R136, 0x1, 0x1f ;  /* 0x08201f0088887f89 */ /* 0x004ea200000e0000 */
[-C--:B-1----:R-:W-:Y:S01]  /*7420*/  FFMA.FTZ R130, R122, R249.reuse, -R243 ;  /* 0x000000f97a827223 */ /* 0x082fe200000108f3 */
[C---:B------:R-:W-:Y:S01]  /*7430*/  FMUL.FTZ R248, R120.reuse, R248 ;  /* 0x000000f878f87220 */ /* 0x040fe20000410000 */
[-C--:B------:R-:W-:Y:S01]  /*7440*/  FFMA.FTZ R243, R123, R249.reuse, R244 ;  /* 0x000000f97bf37223 */ /* 0x080fe200000100f4 */
[----:B------:R-:W1:Y:S01]  /*7450*/  SHFL.DOWN PT, R137, R137, 0x1, 0x1f ;  /* 0x08201f0089897f89 */ /* 0x000e6200000e0000 */
[-C--:B------:R-:W-:Y:S01]  /*7460*/  FFMA.FTZ R250, R120, R249.reuse, -R250 ;  /* 0x000000f978fa7223 */ /* 0x080fe200000108fa */
[----:B------:R-:W-:Y:S01]  /*7470*/  FFMA.FTZ R248, R121, R249, R248 ;  /* 0x000000f979f87223 */ /* 0x000fe200000100f8 */
[----:B----4-:R-:W-:Y:S01]  /*7480*/  FADD.FTZ R249, R128, R243 ;  /* 0x000000f380f97221 */ /* 0x010fe20000010000 */
[----:B------:R-:W4:Y:S01]  /*7490*/  SHFL.DOWN PT, R138, R138, 0x1, 0x1f ;  /* 0x08201f008a8a7f89 */ /* 0x000f2200000e0000 */
[----:B------:R-:W-:-:S03]  /*74a0*/  FADD.FTZ R247, R247, R130 ;  /* 0x00000082f7f77221 */ /* 0x000fc60000010000 */
[----:B------:R1:W1:Y:S01]  /*74b0*/  SHFL.IDX PT, R251, R122, RZ, 0x1f ;  /* 0x00001fff7afb7589 */ /* 0x00026200000e0000 */
[----:B0-----:R-:W-:-:S03]  /*74c0*/  MOV R128, R252 ;  /* 0x000000fc00807202 */ /* 0x001fc60000000f00 */
[----:B------:R0:W0:Y:S04]  /*74d0*/  SHFL.IDX PT, R131, R123, RZ, 0x1f ;  /* 0x00001fff7b837589 */ /* 0x00002800000e0000 */
.L_x_11349:
[----:B------:R-:W-:Y:S01]  /*74e0*/  BSSY.RECONVERGENT B0, `(.L_x_11186) ;  /* 0x000000e000007945 */ /* 0x000fe20003800200 */
[----:B-1----:R-:W-:-:S03]  /*74f0*/  MOV R130, R251 ;  /* 0x000000fb00827202 */ /* 0x002fc60000000f00 */
[----:B------:R-:W-:Y:S05]  /*7500*/  @!P3 BRA `(.L_x_11187) ;  /* 0x00000000002cb947 */ /* 0x000fea0003800000 */
[C---:B--23--:R-:W-:Y:S01]  /*7510*/  FMUL.FTZ R120, R136.reuse, R129 ;  /* 0x0000008188787220 */ /* 0x04cfe20000410000 */
[CC--:B0-----:R-:W-:Y:S01]  /*7520*/  FMUL.FTZ R121, R136.reuse, R131.reuse ;  /* 0x0000008388797220 */ /* 0x0c1fe20000410000 */
[C---:B------:R-:W-:Y:S01]  /*7530*/  FMUL.FTZ R131, R139.reuse, R131 ;  /* 0x000000838b837220 */ /* 0x040fe20000410000 */
[C---:B------:R-:W-:Y:S01]  /*7540*/  FMUL.FTZ R129, R139.reuse, R129 ;  /* 0x000000818b817220 */ /* 0x040fe20000410000 */
[C---:B------:R-:W-:Y:S01]  /*7550*/  FFMA.FTZ R120, R139.reuse, R128, -R120 ;  /* 0x000000808b787223 */ /* 0x040fe20000010878 */
[-C--:B------:R-:W-:Y:S01]  /*7560*/  FFMA.FTZ R122, R139, R130.reuse, -R121 ;  /* 0x000000828b7a7223 */ /* 0x080fe20000010879 */
[C---:B------:R-:W-:Y:S01]  /*7570*/  FFMA.FTZ R131, R136.reuse, R130, R131 ;  /* 0x0000008288837223 */ /* 0x040fe20000010083 */
[----:B------:R-:W-:Y:S02]  /*7580*/  FFMA.FTZ R129, R136, R128, R129 ;  /* 0x0000008088817223 */ /* 0x000fe40000010081 */
[----:B------:R-:W-:Y:S01]  /*7590*/  FADD.FTZ R130, R137, R122 ;  /* 0x0000007a89827221 */ /* 0x000fe20000010000 */
[----:B----4-:R-:W-:Y:S01]  /*75a0*/  FADD.FTZ R131, R138, R131 ;  /* 0x000000838a837221 */ /* 0x010fe20000010000 */
[----:B------:R-:W-:-:S07]  /*75b0*/  MOV R128, R120 ;  /* 0x0000007800807202 */ /* 0x000fce0000000f00 */
.L_x_11187:
[----:B------:R-:W-:Y:S05]  /*75c0*/  BSYNC.RECONVERGENT B0 ;  /* 0x0000000000007941 */ /* 0x000fea0003800200 */
.L_x_11186:
[CC--:B0-----:R-:W-:Y:S01]  /*75d0*/  FMUL.FTZ R121, R125.reuse, R131.reuse ;  /* 0x000000837d797220 */ /* 0x0c1fe20000410000 */
[CC--:B------:R-:W-:Y:S01]  /*75e0*/  FMUL.FTZ R120, R125.reuse, R130.reuse ;  /* 0x000000827d787220 */ /* 0x0c0fe20000410000 */
[----:B---3--:R0:W-:Y:S02]  /*75f0*/  STS.128 [R230+0x4670], R128 ;  /* 0x00467080e6007388 */ /* 0x0081e40000000c00 */
[C---:B------:R-:W-:Y:S01]  /*7600*/  FFMA.FTZ R123, R124.reuse, R130, -R121 ;  /* 0x000000827c7b7223 */ /* 0x040fe20000010879 */
[----:B------:R-:W-:Y:S01]  /*7610*/  FFMA.FTZ R122, R124, R131, R120 ;  /* 0x000000837c7a7223 */ /* 0x000fe20000010078 */
[CC--:B------:R-:W-:Y:S01]  /*7620*/  FMUL.FTZ R121, R125.reuse, R129.reuse ;  /* 0x000000817d797220 */ /* 0x0c0fe20000410000 */
[-C--:B------:R-:W-:Y:S01]  /*7630*/  FMUL.FTZ R120, R125, R128.reuse ;  /* 0x000000807d787220 */ /* 0x080fe20000410000 */
[----:B----4-:R-:W-:Y:S01]  /*7640*/  FADD.FTZ R138, R126, R123 ;  /* 0x0000007b7e8a7221 */ /* 0x010fe20000010000 */
[----:B------:R-:W-:Y:S01]  /*7650*/  FADD.FTZ R139, R127, R122 ;  /* 0x0000007a7f8b7221 */ /* 0x000fe20000010000 */
[C---:B--2---:R-:W-:Y:S01]  /*7660*/  FFMA.FTZ R136, R124.reuse, R128, -R121 ;  /* 0x000000807c887223 */ /* 0x044fe20000010879 */
[----:B------:R-:W-:Y:S01]  /*7670*/  FFMA.FTZ R137, R124, R129, R120 ;  /* 0x000000817c897223 */ /* 0x000fe20000010078 */
[----:B------:R-:W-:-:S02]  /*7680*/  MOV R123, R249 ;  /* 0x000000f9007b7202 */ /* 0x000fc40000000f00 */
[----:B------:R-:W-:Y:S02]  /*7690*/  MOV R122, R247 ;  /* 0x000000f7007a7202 */ /* 0x000fe40000000f00 */
[----:B------:R0:W-:Y:S01]  /*76a0*/  STS.128 [R230+0x4660], R136 ;  /* 0x00466088e6007388 */ /* 0x0001e20000000c00 */
[----:B------:R-:W-:Y:S02]  /*76b0*/  MOV R121, R248 ;  /* 0x000000f800797202 */ /* 0x000fe40000000f00 */
[----:B------:R-:W-:-:S07]  /*76c0*/  MOV R120, R250 ;  /* 0x000000fa00787202 */ /* 0x000fce0000000f00 */
.L_x_11169:
[----:B------:R-:W-:Y:S05]  /*76d0*/  WARPSYNC.ALL ;  /* 0x0000000000007948 */ /* 0x000fea0003800000 */
[----:B------:R-:W-:Y:S01]  /*76e0*/  BAR.SYNC.DEFER_BLOCKING 0x0 ;  /* 0x0000000000007b1d */ /* 0x000fe20000010000 */
[----:B------:R-:W-:Y:S01]  /*76f0*/  ISETP.NE.AND P2, PT, R27, RZ, PT ;  /* 0x000000ff1b00720c */ /* 0x000fe20003f45270 */
[----:B0-----:R-:W-:Y:S01]  /*7700*/  FMUL.FTZ R136, R114, R37 ;  /* 0x0000002572887220 */ /* 0x001fe20000410000 */
        /* <DEDUP_REMOVED lines=20> */
[----:B0-----:R-:W-:Y:S01]  /*7850*/  FMUL.FTZ R120, R116, R135 ;  /* 0x0000008774787220 */ /* 0x001fe20000410000 */
[----:B------:R-:W-:-:S03]  /*7860*/  FFMA.FTZ R123, R0, R241, RZ ;  /* 0x000000f1007b7223 */ /* 0x000fc600000100ff */
[----:B------:R-:W-:Y:S01]  /*7870*/  FFMA.FTZ R241, -R68, R120, R241 ;  /* 0x0000007844f17223 */ /* 0x000fe200000101f1 */
[-C--:B--2---:R-:W-:Y:S01]  /*7880*/  FMUL.FTZ R129, R125, R159.reuse ;  /* 0x0000009f7d817220 */ /* 0x084fe20000410000 */
[----:B------:R-:W-:-:S03]  /*7890*/  FMUL.FTZ R130, R124, R159 ;  /* 0x0000009f7c827220 */ /* 0x000fc60000410000 */
[-C--:B------:R-:W-:Y:S01]  /*78a0*/  FFMA.FTZ R121, R124, R158.reuse, R129 ;  /* 0x0000009e7c797223 */ /* 0x080fe20000010081 */
[----:B------:R-:W-:Y:S01]  /*78b0*/  FFMA.FTZ R158, R125, R158, -R130 ;  /* 0x0000009e7d9e7223 */ /* 0x000fe20000010882 */
[----:B------:R-:W-:Y:S01]  /*78c0*/  FFMA.FTZ R125, R0, -R242, RZ ;  /* 0x800000f2007d7223 */ /* 0x000fe200000100ff */
[----:B------:R-:W-:Y:S01]  /*78d0*/  FFMA.FTZ R242, R69, -R120, R242 ;  /* 0x8000007845f27223 */ /* 0x000fe200000100f2 */
[C---:B------:R-:W-:Y:S01]  /*78e0*/  FFMA.FTZ R120, R26.reuse, R239, R123 ;  /* 0x000000ef1a787223 */ /* 0x040fe2000001007b */
[----:B------:R-:W-:Y:S01]  /*78f0*/  FMUL.FTZ R124, R117, R134 ;  /* 0x00000086757c7220 */ /* 0x000fe20000410000 */
[----:B------:R-:W-:Y:S01]  /*7900*/  FFMA.FTZ R122, R26, -R238, R125 ;  /* 0x800000ee1a7a7223 */ /* 0x000fe2000001007d */
[----:B------:R-:W-:Y:S01]  /*7910*/  FMUL.FTZ R125, R118, R133 ;  /* 0x00000085767d7220 */ /* 0x000fe20000410000 */
[----:B------:R-:W-:Y:S01]  /*7920*/  FFMA.FTZ R123, R25, R237, R120 ;  /* 0x000000ed197b7223 */ /* 0x000fe20000010078 */
[-C--:B------:R-:W-:Y:S01]  /*7930*/  FFMA.FTZ R239, -R70, R124.reuse, R239 ;  /* 0x0000007c46ef7223 */ /* 0x080fe200000101ef */
[----:B------:R-:W-:Y:S01]  /*7940*/  FFMA.FTZ R238, R71, -R124, R238 ;  /* 0x8000007c47ee7223 */ /* 0x000fe200000100ee */
[-C--:B------:R-:W-:Y:S01]  /*7950*/  FFMA.FTZ R237, -R64, R125.reuse, R237 ;  /* 0x0000007d40ed7223 */ /* 0x080fe200000101ed */
[----:B------:R-:W-:Y:S01]  /*7960*/  FMUL.FTZ R124, R119, R132 ;  /* 0x00000084777c7220 */ /* 0x000fe20000410000 */
[----:B------:R-:W-:Y:S01]  /*7970*/  FFMA.FTZ R120, R65, -R125, R240 ;  /* 0x8000007d41787223 */ /* 0x000fe200000100f0 */
[----:B------:R-:W-:Y:S01]  /*7980*/  FFMA.FTZ R125, R25, -R240, R122 ;  /* 0x800000f0197d7223 */ /* 0x000fe2000001007a */
[----:B------:R-:W-:Y:S01]  /*7990*/  FFMA.FTZ R122, R24, R235, R123 ;  /* 0x000000eb187a7223 */ /* 0x000fe2000001007b */
[----:B------:R-:W-:Y:S01]  /*79a0*/  FMUL.FTZ R129, R112, R39 ;  /* 0x0000002770817220 */ /* 0x000fe20000410000 */
[----:B------:R-:W-:Y:S01]  /*79b0*/  FFMA.FTZ R123, R67, -R124, R234 ;  /* 0x8000007c437b7223 */ /* 0x000fe200000100ea */
[----:B------:R-:W-:Y:S01]  /*79c0*/  FFMA.FTZ R234, R24, -R234, R125 ;  /* 0x800000ea18ea7223 */ /* 0x000fe2000001007d */
[----:B------:R-:W-:Y:S01]  /*79d0*/  FFMA.FTZ R125, R23, R233, R122 ;  /* 0x000000e9177d7223 */ /* 0x000fe2000001007a */
[----:B------:R-:W-:Y:S01]  /*79e0*/  FFMA.FTZ R235, -R66, R124, R235 ;  /* 0x0000007c42eb7223 */ /* 0x000fe200000101eb */
[-C--:B------:R-:W-:Y:S01]  /*79f0*/  FFMA.FTZ R233, -R60, R129.reuse, R233 ;  /* 0x000000813ce97223 */ /* 0x080fe200000101e9 */
[----:B------:R-:W-:Y:S01]  /*7a00*/  FMUL.FTZ R130, R113, R38 ;  /* 0x0000002671827220 */ /* 0x000fe20000410000 */
[----:B------:R-:W-:Y:S01]  /*7a10*/  FFMA.FTZ R124, R61, -R129, R236 ;  /* 0x800000813d7c7223 */ /* 0x000fe200000100ec */
[----:B------:R-:W-:Y:S01]  /*7a20*/  FFMA.FTZ R129, R23, -R236, R234 ;  /* 0x800000ec17817223 */ /* 0x000fe200000100ea */
[----:B------:R-:W-:Y:S01]  /*7a30*/  FFMA.FTZ R122, R22, R231, R125 ;  /* 0x000000e7167a7223 */ /* 0x000fe2000001007d */
[-C--:B------:R-:W-:Y:S01]  /*7a40*/  FFMA.FTZ R125, R63, -R130.reuse, R232 ;  /* 0x800000823f7d7223 */ /* 0x080fe200000100e8 */
[----:B------:R-:W-:Y:S01]  /*7a50*/  FFMA.FTZ R231, -R62, R130, R231 ;  /* 0x000000823ee77223 */ /* 0x000fe200000101e7 */
[----:B------:R-:W-:Y:S01]  /*7a60*/  FFMA.FTZ R232, R22, -R232, R129 ;  /* 0x800000e816e87223 */ /* 0x000fe20000010081 */
[----:B------:R-:W-:Y:S01]  /*7a70*/  FFMA.FTZ R131, R21, R213, R122 ;  /* 0x000000d515837223 */ /* 0x000fe2000001007a */
[----:B------:R-:W-:Y:S01]  /*7a80*/  FMUL.FTZ R130, R115, R36 ;  /* 0x0000002473827220 */ /* 0x000fe20000410000 */
[----:B------:R-:W-:Y:S01]  /*7a90*/  FFMA.FTZ R213, -R56, R136, R213 ;  /* 0x0000008838d57223 */ /* 0x000fe200000101d5 */
[----:B------:R-:W-:Y:S01]  /*7aa0*/  FFMA.FTZ R137, R21, -R246, R232 ;  /* 0x800000f615897223 */ /* 0x000fe200000100e8 */
[----:B------:R-:W-:Y:S01]  /*7ab0*/  FFMA.FTZ R122, R20, R245, R131 ;  /* 0x000000f5147a7223 */ /* 0x000fe20000010083 */
[-C--:B------:R-:W-:Y:S01]  /*7ac0*/  FFMA.FTZ R245, -R58, R130.reuse, R245 ;  /* 0x000000823af57223 */ /* 0x080fe200000101f5 */
[----:B------:R-:W-:Y:S01]  /*7ad0*/  FFMA.FTZ R130, R59, -R130, R214 ;  /* 0x800000823b827223 */ /* 0x000fe200000100d6 */
[----:B------:R-:W-:Y:S01]  /*7ae0*/  FFMA.FTZ R214, R20, -R214, R137 ;  /* 0x800000d614d67223 */ /* 0x000fe20000010089 */
[----:B------:R-:W-:Y:S01]  /*7af0*/  FFMA.FTZ R129, R57, -R136, R246 ;  /* 0x8000008839817223 */ /* 0x000fe200000100f6 */
[----:B------:R-:W-:Y:S01]  /*7b00*/  FFMA.FTZ R137, R19, R217, R122 ;  /* 0x000000d913897223 */ /* 0x000fe2000001007a */
[----:B------:R-:W-:Y:S01]  /*7b10*/  FMUL.FTZ R136, R109, R34 ;  /* 0x000000226d887220 */ /* 0x000fe20000410000 */
[----:B------:R-:W-:Y:S01]  /*7b20*/  FFMA.FTZ R139, R19, -R212, R214 ;  /* 0x800000d4138b7223 */ /* 0x000fe200000100d6 */
[----:B------:R-:W-:Y:S01]  /*7b30*/  FMUL.FTZ R131, R108, R35 ;  /* 0x000000236c837220 */ /* 0x000fe20000410000 */
        /* <DEDUP_REMOVED lines=13> */
[----:B------:R-:W-:Y:S01]  /*7c10*/  FMUL.FTZ R212, R105, R30 ;  /* 0x0000001e69d47220 */ /* 0x000fe20000410000 */
[----:B------:R-:W-:Y:S01]  /*7c20*/  FMUL.FTZ R139, R104, R31 ;  /* 0x0000001f688b7220 */ /* 0x000fe20000410000 */
[----:B------:R-:W-:Y:S01]  /*7c30*/  FFMA.FTZ R243, R15, -R220, R222 ;  /* 0x800000dc0ff37223 */ /* 0x000fe200000100de */
[----:B------:R-:W-:Y:S01]  /*7c40*/  FFMA.FTZ R122, R14, R223, R159 ;  /* 0x000000df0e7a7223 */ /* 0x000fe2000001009f */
[-C--:B------:R-:W-:Y:S01]  /*7c50*/  FFMA.FTZ R223, -R46, R212.reuse, R223 ;  /* 0x000000d42edf7223 */ /* 0x080fe200000101df */
[-C--:B------:R-:W-:Y:S01]  /*7c60*/  FFMA.FTZ R225, -R44, R139.reuse, R225 ;  /* 0x0000008b2ce17223 */ /* 0x080fe200000101e1 */
[----:B------:R-:W-:Y:S01]  /*7c70*/  FFMA.FTZ R212, R47, -R212, R224 ;  /* 0x800000d42fd47223 */ /* 0x000fe200000100e0 */
[----:B------:R-:W-:Y:S01]  /*7c80*/  FFMA.FTZ R139, R45, -R139, R220 ;  /* 0x8000008b2d8b7223 */ /* 0x000fe200000100dc */
[----:B------:R-:W-:Y:S01]  /*7c90*/  FFMA.FTZ R224, R14, -R224, R243 ;  /* 0x800000e00ee07223 */ /* 0x000fe200000100f3 */
[----:B------:R-:W-:Y:S01]  /*7ca0*/  FADD.FTZ R243, R210, R121 ;  /* 0x00000079d2f37221 */ /* 0x000fe20000010000 */
[----:B------:R-:W-:Y:S01]  /*7cb0*/  FADD.FTZ R220, R211, R158 ;  /* 0x0000009ed3dc7221 */ /* 0x000fe20000010000 */
[----:B------:R-:W-:Y:S01]  /*7cc0*/  FMUL.FTZ R214, R106, R29 ;  /* 0x0000001d6ad67220 */ /* 0x000fe20000410000 */
[----:B------:R-:W-:Y:S01]  /*7cd0*/  FFMA.FTZ R159, R13, R229, R122 ;  /* 0x000000e50d9f7223 */ /* 0x000fe2000001007a */
[CC--:B------:R-:W-:Y:S01]  /*7ce0*/  FMUL.FTZ R247, R165.reuse, R243.reuse ;  /* 0x000000f3a5f77220 */ /* 0x0c0fe20000410000 */
[----:B------:R-:W-:Y:S01]  /*7cf0*/  FMUL.FTZ R211, R165, R220 ;  /* 0x000000dca5d37220 */ /* 0x000fe20000410000 */
[-C--:B------:R-:W-:Y:S01]  /*7d00*/  FFMA.FTZ R229, -R40, R214.reuse, R229 ;  /* 0x000000d628e57223 */ /* 0x080fe200000101e5 */
[----:B------:R-:W-:Y:S01]  /*7d10*/  FFMA.FTZ R210, R41, -R214, R226 ;  /* 0x800000d629d27223 */ /* 0x000fe200000100e2 */
[----:B------:R-:W-:Y:S01]  /*7d20*/  FMUL.FTZ R122, R107, R28 ;  /* 0x0000001c6b7a7220 */ /* 0x000fe20000410000 */
[C---:B------:R-:W-:Y:S01]  /*7d30*/  FFMA.FTZ R165, R166.reuse, R243, R211 ;  /* 0x000000f3a6a57223 */ /* 0x040fe200000100d3 */
[-C--:B------:R-:W-:Y:S01]  /*7d40*/  FFMA.FTZ R214, R166, R220.reuse, -R247 ;  /* 0x000000dca6d67223 */ /* 0x080fe200000108f7 */
[----:B------:R-:W-:Y:S01]  /*7d50*/  FMUL.FTZ R166, R243, UR46 ;  /* 0x0000002ef3a67c20 */ /* 0x000fe20008410000 */
[C---:B------:R-:W-:Y:S01]  /*7d60*/  FMUL.FTZ R158, R43.reuse, R220 ;  /* 0x000000dc2b9e7220 */ /* 0x040fe20000410000 */
[-C--:B------:R-:W-:Y:S01]  /*7d70*/  FFMA.FTZ R43, R43, -R122.reuse, R228 ;  /* 0x8000007a2b2b7223 */ /* 0x080fe200000100e4 */
[----:B------:R-:W-:Y:S01]  /*7d80*/  FFMA.FTZ R211, -R42, R122, R227 ;  /* 0x0000007a2ad37223 */ /* 0x000fe200000101e3 */
[----:B------:R-:W-:Y:S01]  /*7d90*/  FMUL.FTZ R137, R110, R33 ;  /* 0x000000216e897220 */ /* 0x000fe20000410000 */
[C---:B------:R-:W-:Y:S01]  /*7da0*/  FMUL.FTZ R122, R220.reuse, UR46 ;  /* 0x0000002edc7a7c20 */ /* 0x040fe20008410000 */
[----:B------:R-:W-:Y:S01]  /*7db0*/  FFMA.FTZ R166, R220, UR31, -R166 ;  /* 0x0000001fdca67c23 */ /* 0x000fe200080108a6 */
[----:B------:R-:W-:Y:S01]  /*7dc0*/  FFMA.FTZ R158, R42, R243, R158 ;  /* 0x000000f32a9e7223 */ /* 0x000fe2000001009e */
[-C--:B------:R-:W-:Y:S01]  /*7dd0*/  FMUL.FTZ R220, R220, R28.reuse ;  /* 0x0000001cdcdc7220 */ /* 0x080fe20000410000 */
[----:B------:R-:W-:Y:S01]  /*7de0*/  FMUL.FTZ R218, R243, R28 ;  /* 0x0000001cf3da7220 */ /* 0x000fe20000410000 */
[----:B------:R-:W-:Y:S01]  /*7df0*/  FADD.FTZ R42, R146, R165 ;  /* 0x000000a5922a7221 */ /* 0x000fe20000010000 */
[-C--:B------:R-:W-:Y:S01]  /*7e00*/  FFMA.FTZ R221, -R48, R137.reuse, R221 ;  /* 0x0000008930dd7223 */ /* 0x080fe200000101dd */
[----:B------:R-:W-:Y:S01]  /*7e10*/  FADD.FTZ R214, R195, R214 ;  /* 0x000000d6c3d67221 */ /* 0x000fe20000010000 */
[----:B------:R-:W-:Y:S01]  /*7e20*/  FFMA.FTZ R146, R243, UR31, R122 ;  /* 0x0000001ff3927c23 */ /* 0x000fe2000801007a */
[----:B------:R-:W-:Y:S01]  /*7e30*/  FFMA.FTZ R137, R49, -R137, R216 ;  /* 0x8000008931897223 */ /* 0x000fe200000100d8 */
[----:B------:R-:W-:Y:S01]  /*7e40*/  FFMA.FTZ R121, R13, -R226, R224 ;  /* 0x800000e20d797223 */ /* 0x000fe200000100e0 */
[----:B------:R-:W-:Y:S01]  /*7e50*/  MOV R122, UR24 ;  /* 0x00000018007a7c02 */ /* 0x000fe20008000f00 */
[C---:B------:R-:W-:Y:S01]  /*7e60*/  FMUL.FTZ R222, R43.reuse, R220 ;  /* 0x000000dc2bde7220 */ /* 0x040fe20000410000 */
[C---:B------:R-:W-:Y:S01]  /*7e70*/  FMUL.FTZ R216, R43.reuse, R166 ;  /* 0x000000a62bd87220 */ /* 0x040fe20000410000 */
[----:B------:R-:W-:Y:S01]  /*7e80*/  FMUL.FTZ R224, R43, R218 ;  /* 0x000000da2be07220 */ /* 0x000fe20000410000 */
[C---:B------:R-:W-:Y:S01]  /*7e90*/  FMUL.FTZ R195, R167.reuse, R214 ;  /* 0x000000d6a7c37220 */ /* 0x040fe20000410000 */
[----:B------:R-:W-:Y:S01]  /*7ea0*/  FMUL.FTZ R167, R167, R42 ;  /* 0x0000002aa7a77220 */ /* 0x000fe20000410000 */
[-C--:B------:R-:W-:Y:S01]  /*7eb0*/  FFMA.FTZ R165, R211, R218.reuse, R222 ;  /* 0x000000dad3a57223 */ /* 0x080fe200000100de */
[----:B------:R-:W-:Y:S01]  /*7ec0*/  FMUL.FTZ R249, R107, R218 ;  /* 0x000000da6bf97220 */ /* 0x000fe20000410000 */
[----:B------:R-:W-:-:S02]  /*7ed0*/  IMAD R166, R27, 0x84, R122 ;  /* 0x000000841ba67824 */ /* 0x000fc400078e027a */
[C---:B------:R-:W-:Y:S01]  /*7ee0*/  FFMA.FTZ R43, R211.reuse, R220, -R224 ;  /* 0x000000dcd32b7223 */ /* 0x040fe200000108e0 */
[----:B------:R-:W-:Y:S01]  /*7ef0*/  FFMA.FTZ R146, R211, R146, R216 ;  /* 0x00000092d3927223 */ /* 0x000fe200000100d8 */
[----:B------:R-:W-:Y:S01]  /*7f00*/  FMUL.FTZ R211, R41, R214 ;  /* 0x000000d629d37220 */ /* 0x000fe20000410000 */
[C---:B------:R-:W-:Y:S01]  /*7f10*/  FFMA.FTZ R195, R168.reuse, R42, R195 ;  /* 0x0000002aa8c37223 */ /* 0x040fe200000100c3 */
[----:B------:R-:W-:Y:S01]  /*7f20*/  FFMA.FTZ R41, R168, R214, -R167 ;  /* 0x000000d6a8297223 */ /* 0x000fe200000108a7 */
[----:B------:R0:W-:Y:S01]  /*7f30*/  STS [R166+0x2178], R249 ;  /* 0x002178f9a6007388 */ /* 0x0001e20000000800 */
[----:B------:R-:W-:Y:S01]  /*7f40*/  FMUL.FTZ R247, R42, UR46 ;  /* 0x0000002e2af77c20 */ /* 0x000fe20008410000 */
[----:B------:R-:W-:Y:S01]  /*7f50*/  FFMA.FTZ R167, R40, R42, R211 ;  /* 0x0000002a28a77223 */ /* 0x000fe200000100d3 */
[----:B------:R-:W-:Y:S01]  /*7f60*/  FMUL.FTZ R243, R214, UR46 ;  /* 0x0000002ed6f37c20 */ /* 0x000fe20008410000 */
[----:B------:R-:W-:Y:S01]  /*7f70*/  FADD.FTZ R211, R148, R195 ;  /* 0x000000c394d37221 */ /* 0x000fe20000010000 */
[----:B------:R-:W-:Y:S01]  /*7f80*/  FADD.FTZ R196, R196, R41 ;  /* 0x00000029c4c47221 */ /* 0x000fe20000010000 */
[----:B------:R-:W-:Y:S01]  /*7f90*/  FFMA.FTZ R247, R214, UR31, -R247 ;  /* 0x0000001fd6f77c23 */ /* 0x000fe200080108f7 */
[C---:B------:R-:W-:Y:S01]  /*7fa0*/  FFMA.FTZ R168, R42.reuse, UR31, R243 ;  /* 0x0000001f2aa87c23 */ /* 0x040fe200080100f3 */
[----:B------:R-:W-:Y:S01]  /*7fb0*/  FMUL.FTZ R195, R42, R29 ;  /* 0x0000001d2ac37220 */ /* 0x000fe20000410000 */
[C---:B------:R-:W-:Y:S01]  /*7fc0*/  FMUL.FTZ R41, R169.reuse, R211 ;  /* 0x000000d3a9297220 */ /* 0x040fe20000410000 */
[----:B0-----:R-:W-:Y:S01]  /*7fd0*/  FMUL.FTZ R249, R214, R29 ;  /* 0x0000001dd6f97220 */ /* 0x001fe20000410000 */
[-C--:B------:R-:W-:Y:S01]  /*7fe0*/  FMUL.FTZ R42, R169, R196.reuse ;  /* 0x000000c4a92a7220 */ /* 0x080fe20000410000 */
[----:B------:R-:W-:Y:S01]  /*7ff0*/  FMUL.FTZ R214, R210, R247 ;  /* 0x000000f7d2d67220 */ /* 0x000fe20000410000 */
[----:B------:R-:W-:Y:S01]  /*8000*/  FMUL.FTZ R243, R106, R195 ;  /* 0x000000c36af37220 */ /* 0x000fe20000410000 */
[C---:B------:R-:W-:Y:S01]  /*8010*/  FMUL.FTZ R40, R210.reuse, R249 ;  /* 0x000000f9d2287220 */ /* 0x040fe20000410000 */
[-C--:B------:R-:W-:Y:S01]  /*8020*/  FMUL.FTZ R210, R210, R195.reuse ;  /* 0x000000c3d2d27220 */ /* 0x080fe20000410000 */
[C---:B------:R-:W-:Y:S01]  /*8030*/  FFMA.FTZ R148, R170.reuse, R196, -R41 ;  /* 0x000000c4aa947223 */ /* 0x040fe20000010829 */
[----:B------:R-:W-:Y:S01]  /*8040*/  FMUL.FTZ R251, R107, R220 ;  /* 0x000000dc6bfb7220 */ /* 0x000fe20000410000 */
[----:B------:R-:W-:Y:S01]  /*8050*/  FFMA.FTZ R40, R229, R195, R40 ;  /* 0x000000c3e5287223 */ /* 0x000fe20000010028 */
[----:B------:R-:W-:Y:S01]  /*8060*/  FFMA.FTZ R195, R170, R211, R42 ;  /* 0x000000d3aac37223 */ /* 0x000fe2000001002a */
[----:B------:R-:W-:Y:S01]  /*8070*/  FADD.FTZ R170, R197, R148 ;  /* 0x00000094c5aa7221 */ /* 0x000fe20000010000 */
[----:B------:R-:W-:Y:S01]  /*8080*/  FMUL.FTZ R197, R47, R196 ;  /* 0x000000c42fc57220 */ /* 0x000fe20000410000 */
[----:B------:R-:W-:Y:S01]  /*8090*/  FFMA.FTZ R47, R229, R168, R214 ;  /* 0x000000a8e52f7223 */ /* 0x000fe200000100d6 */
[----:B------:R-:W-:Y:S01]  /*80a0*/  FADD.FTZ R195, R150, R195 ;  /* 0x000000c396c37221 */ /* 0x000fe20000010000 */
[-C--:B------:R-:W-:Y:S01]  /*80b0*/  FMUL.FTZ R169, R171, R170.reuse ;  /* 0x000000aaaba97220 */ /* 0x080fe20000410000 */
[----:B------:R-:W-:Y:S01]  /*80c0*/  FMUL.FTZ R148, R196, UR46 ;  /* 0x0000002ec4947c20 */ /* 0x000fe20008410000 */
[-C--:B------:R-:W-:Y:S01]  /*80d0*/  FMUL.FTZ R45, R45, R170.reuse ;  /* 0x000000aa2d2d7220 */ /* 0x080fe20000410000 */
[-C--:B------:R-:W-:Y:S01]  /*80e0*/  FMUL.FTZ R171, R171, R195.reuse ;  /* 0x000000c3abab7220 */ /* 0x080fe20000410000 */
[-C--:B------:R-:W-:Y:S01]  /*80f0*/  FFMA.FTZ R42, R172, R195.reuse, R169 ;  /* 0x000000c3ac2a7223 */ /* 0x080fe200000100a9 */
[----:B------:R-:W-:Y:S01]  /*8100*/  FMUL.FTZ R169, R211, UR46 ;  /* 0x0000002ed3a97c20 */ /* 0x000fe20008410000 */
[----:B------:R-:W-:Y:S01]  /*8110*/  FFMA.FTZ R45, R44, R195, R45 ;  /* 0x000000c32c2d7223 */ /* 0x000fe2000001002d */
[----:B------:R-:W-:Y:S01]  /*8120*/  FFMA.FTZ R171, R172, R170, -R171 ;  /* 0x000000aaacab7223 */ /* 0x000fe200000108ab */
[----:B------:R-:W-:Y:S01]  /*8130*/  FADD.FTZ R151, R151, R42 ;  /* 0x0000002a97977221 */ /* 0x000fe20000010000 */
[-C--:B------:R-:W-:Y:S01]  /*8140*/  FMUL.FTZ R172, R211, R30.reuse ;  /* 0x0000001ed3ac7220 */ /* 0x080fe20000410000 */
[----:B------:R-:W-:Y:S01]  /*8150*/  FFMA.FTZ R46, R46, R211, R197 ;  /* 0x000000d32e2e7223 */ /* 0x000fe200000100c5 */
[----:B------:R-:W-:Y:S01]  /*8160*/  FADD.FTZ R198, R198, R171 ;  /* 0x000000abc6c67221 */ /* 0x000fe20000010000 */
[C---:B------:R-:W-:Y:S01]  /*8170*/  FFMA.FTZ R171, R196.reuse, UR31, -R169 ;  /* 0x0000001fc4ab7c23 */ /* 0x040fe200080108a9 */
[----:B------:R-:W-:Y:S01]  /*8180*/  FMUL.FTZ R196, R196, R30 ;  /* 0x0000001ec4c47220 */ /* 0x000fe20000410000 */
[----:B------:R-:W-:Y:S01]  /*8190*/  FFMA.FTZ R41, R229, R249, -R210 ;  /* 0x000000f9e5297223 */ /* 0x000fe200000108d2 */
[C---:B------:R-:W-:Y:S01]  /*81a0*/  FMUL.FTZ R169, R173.reuse, R198 ;  /* 0x000000c6ada97220 */ /* 0x040fe20000410000 */
[----:B------:R-:W-:Y:S01]  /*81b0*/  FMUL.FTZ R173, R173, R151 ;  /* 0x00000097adad7220 */ /* 0x000fe20000410000 */
[C---:B------:R-:W-:Y:S01]  /*81c0*/  FMUL.FTZ R150, R212.reuse, R171 ;  /* 0x000000abd4967220 */ /* 0x040fe20000410000 */
[----:B------:R-:W-:Y:S01]  /*81d0*/  FMUL.FTZ R42, R212, R196 ;  /* 0x000000c4d42a7220 */ /* 0x000fe20000410000 */
[C---:B------:R-:W-:Y:S01]  /*81e0*/  FFMA.FTZ R169, R174.reuse, R151, R169 ;  /* 0x00000097aea97223 */ /* 0x040fe200000100a9 */
[----:B------:R-:W-:Y:S01]  /*81f0*/  FFMA.FTZ R168, R174, R198, -R173 ;  /* 0x000000c6aea87223 */ /* 0x000fe200000108ad */
[-C--:B------:R-:W-:Y:S01]  /*8200*/  FMUL.FTZ R212, R212, R172.reuse ;  /* 0x000000acd4d47220 */ /* 0x080fe20000410000 */
[-C--:B------:R-:W-:Y:S01]  /*8210*/  FFMA.FTZ R42, R223, R172.reuse, R42 ;  /* 0x000000acdf2a7223 */ /* 0x080fe2000001002a */
[----:B------:R-:W-:Y:S01]  /*8220*/  FADD.FTZ R152, R152, R169 ;  /* 0x000000a998987221 */ /* 0x000fe20000010000 */
[----:B------:R-:W-:Y:S01]  /*8230*/  FADD.FTZ R168, R199, R168 ;  /* 0x000000a8c7a87221 */ /* 0x000fe20000010000 */
[----:B------:R-:W-:Y:S01]  /*8240*/  FMUL.FTZ R173, R105, R172 ;  /* 0x000000ac69ad7220 */ /* 0x000fe20000410000 */
[-C--:B------:R-:W-:Y:S01]  /*8250*/  FFMA.FTZ R169, R223, R196.reuse, -R212 ;  /* 0x000000c4dfa97223 */ /* 0x080fe200000108d4 */
[----:B------:R-:W-:Y:S01]  /*8260*/  FMUL.FTZ R197, R105, R196 ;  /* 0x000000c469c57220 */ /* 0x000fe20000410000 */
[C---:B------:R-:W-:Y:S01]  /*8270*/  FMUL.FTZ R171, R175.reuse, R168 ;  /* 0x000000a8afab7220 */ /* 0x040fe20000410000 */
[-C--:B------:R-:W-:Y:S01]  /*8280*/  FMUL.FTZ R175, R175, R152.reuse ;  /* 0x00000098afaf7220 */ /* 0x080fe20000410000 */
[----:B------:R0:W-:Y:S01]  /*8290*/  STS [R166+0x2168], R173 ;  /* 0x002168ada6007388 */ /* 0x0001e20000000800 */
[CC--:B------:R-:W-:Y:S01]  /*82a0*/  FMUL.FTZ R174, R195.reuse, R31.reuse ;  /* 0x0000001fc3ae7220 */ /* 0x0c0fe20000410000 */
[C---:B------:R-:W-:Y:S01]  /*82b0*/  FFMA.FTZ R172, R176.reuse, R152, R171 ;  /* 0x00000098b0ac7223 */ /* 0x040fe200000100ab */
[----:B------:R-:W-:Y:S01]  /*82c0*/  FFMA.FTZ R175, R176, R168, -R175 ;  /* 0x000000a8b0af7223 */ /* 0x000fe200000108af */
[----:B------:R-:W-:Y:S01]  /*82d0*/  FMUL.FTZ R171, R195, UR46 ;  /* 0x0000002ec3ab7c20 */ /* 0x000fe20008410000 */
[----:B------:R-:W-:Y:S01]  /*82e0*/  FMUL.FTZ R176, R170, R31 ;  /* 0x0000001faab07220 */ /* 0x000fe20000410000 */
[----:B------:R-:W-:Y:S01]  /*82f0*/  FADD.FTZ R153, R153, R172 ;  /* 0x000000ac99997221 */ /* 0x000fe20000010000 */
[----:B------:R-:W-:Y:S01]  /*8300*/  FADD.FTZ R200, R200, R175 ;  /* 0x000000afc8c87221 */ /* 0x000fe20000010000 */
[C---:B------:R-:W-:Y:S01]  /*8310*/  FFMA.FTZ R44, R170.reuse, UR31, -R171 ;  /* 0x0000001faa2c7c23 */ /* 0x040fe200080108ab */
[----:B------:R-:W-:Y:S01]  /*8320*/  FMUL.FTZ R172, R170, UR46 ;  /* 0x0000002eaaac7c20 */ /* 0x000fe20008410000 */
[----:B------:R-:W-:Y:S01]  /*8330*/  FMUL.FTZ R196, R139, R176 ;  /* 0x000000b08bc47220 */ /* 0x000fe20000410000 */
[CC--:B------:R-:W-:Y:S01]  /*8340*/  FMUL.FTZ R171, R177.reuse, R200.reuse ;  /* 0x000000c8b1ab7220 */ /* 0x0c0fe20000410000 */
[-C--:B------:R-:W-:Y:S01]  /*8350*/  FMUL.FTZ R177, R177, R153.reuse ;  /* 0x00000099b1b17220 */ /* 0x080fe20000410000 */
[----:B------:R-:W-:Y:S01]  /*8360*/  FFMA.FTZ R170, R195, UR31, R172 ;  /* 0x0000001fc3aa7c23 */ /* 0x000fe200080100ac */
[----:B------:R1:W-:Y:S01]  /*8370*/  STS [R166+0x216c], R197 ;  /* 0x00216cc5a6007388 */ /* 0x0003e20000000800 */
[C---:B0-----:R-:W-:Y:S01]  /*8380*/  FFMA.FTZ R173, R178.reuse, R153, R171 ;  /* 0x00000099b2ad7223 */ /* 0x041fe200000100ab */
[----:B------:R-:W-:Y:S01]  /*8390*/  FFMA.FTZ R172, R178, R200, -R177 ;  /* 0x000000c8b2ac7223 */ /* 0x000fe200000108b1 */
[-C--:B------:R-:W-:Y:S01]  /*83a0*/  FMUL.FTZ R178, R139, R174.reuse ;  /* 0x000000ae8bb27220 */ /* 0x080fe20000410000 */
[-C--:B------:R-:W-:Y:S01]  /*83b0*/  FFMA.FTZ R171, R225, R174.reuse, R196 ;  /* 0x000000aee1ab7223 */ /* 0x080fe200000100c4 */
[----:B------:R-:W-:Y:S01]  /*83c0*/  FADD.FTZ R154, R154, R173 ;  /* 0x000000ad9a9a7221 */ /* 0x000fe20000010000 */
[----:B------:R-:W-:Y:S01]  /*83d0*/  FADD.FTZ R172, R201, R172 ;  /* 0x000000acc9ac7221 */ /* 0x000fe20000010000 */
[----:B------:R-:W-:Y:S01]  /*83e0*/  FMUL.FTZ R177, R104, R174 ;  /* 0x000000ae68b17220 */ /* 0x000fe20000410000 */
[----:B------:R-:W-:Y:S01]  /*83f0*/  FFMA.FTZ R173, R225, R176, -R178 ;  /* 0x000000b0e1ad7223 */ /* 0x000fe200000108b2 */
[----:B------:R-:W-:Y:S01]  /*8400*/  FMUL.FTZ R178, R198, R32 ;  /* 0x00000020c6b27220 */ /* 0x000fe20000410000 */
[C---:B------:R-:W-:Y:S01]  /*8410*/  FMUL.FTZ R175, R179.reuse, R172 ;  /* 0x000000acb3af7220 */ /* 0x040fe20000410000 */
[----:B------:R-:W-:Y:S01]  /*8420*/  FMUL.FTZ R179, R179, R154 ;  /* 0x0000009ab3b37220 */ /* 0x000fe20000410000 */
[----:B-1----:R-:W-:Y:S01]  /*8430*/  FMUL.FTZ R197, R104, R176 ;  /* 0x000000b068c57220 */ /* 0x002fe20000410000 */
[----:B------:R-:W-:Y:S01]  /*8440*/  FMUL.FTZ R176, R151, R32 ;  /* 0x0000002097b07220 */ /* 0x000fe20000410000 */
[C---:B------:R-:W-:Y:S01]  /*8450*/  FFMA.FTZ R174, R180.reuse, R154, R175 ;  /* 0x0000009ab4ae7223 */ /* 0x040fe200000100af */
[----:B------:R-:W-:Y:S01]  /*8460*/  FFMA.FTZ R179, R180, R172, -R179 ;  /* 0x000000acb4b37223 */ /* 0x000fe200000108b3 */
[----:B------:R-:W-:Y:S01]  /*8470*/  FMUL.FTZ R180, R138, R178 ;  /* 0x000000b28ab47220 */ /* 0x000fe20000410000 */
[----:B------:R0:W-:Y:S01]  /*8480*/  STS [R166+0x2160], R177 ;  /* 0x002160b1a6007388 */ /* 0x0001e20000000800 */
[----:B------:R-:W-:Y:S01]  /*8490*/  FADD.FTZ R155, R155, R174 ;  /* 0x000000ae9b9b7221 */ /* 0x000fe20000010000 */
[----:B------:R-:W-:Y:S01]  /*84a0*/  FADD.FTZ R202, R202, R179 ;  /* 0x000000b3caca7221 */ /* 0x000fe20000010000 */
[-C--:B------:R-:W-:Y:S01]  /*84b0*/  FMUL.FTZ R175, R138, R176.reuse ;  /* 0x000000b08aaf7220 */ /* 0x080fe20000410000 */
[----:B------:R-:W-:Y:S01]  /*84c0*/  FMUL.FTZ R195, R111, R176 ;  /* 0x000000b06fc37220 */ /* 0x000fe20000410000 */
[C---:B------:R-:W-:Y:S01]  /*84d0*/  FMUL.FTZ R179, R181.reuse, R155 ;  /* 0x0000009bb5b37220 */ /* 0x040fe20000410000 */
[----:B------:R-:W-:Y:S01]  /*84e0*/  FMUL.FTZ R174, R181, R202 ;  /* 0x000000cab5ae7220 */ /* 0x000fe20000410000 */
[----:B------:R1:W-:Y:S01]  /*84f0*/  STS [R166+0x2164], R197 ;  /* 0x002164c5a6007388 */ /* 0x0003e20000000800 */
[C---:B------:R-:W-:Y:S01]  /*8500*/  FFMA.FTZ R175, R219.reuse, R178, -R175 ;  /* 0x000000b2dbaf7223 */ /* 0x040fe200000108af */
[----:B------:R-:W-:Y:S01]  /*8510*/  FMUL.FTZ R247, R106, R249 ;  /* 0x000000f96af77220 */ /* 0x000fe20000410000 */
[----:B0-----:R-:W-:Y:S01]  /*8520*/  FFMA.FTZ R177, R219, R176, R180 ;  /* 0x000000b0dbb17223 */ /* 0x001fe200000100b4 */
[C---:B------:R-:W-:Y:S01]  /*8530*/  FFMA.FTZ R176, R182.reuse, R202, -R179 ;  /* 0x000000cab6b07223 */ /* 0x040fe200000108b3 */
[----:B------:R-:W-:Y:S01]  /*8540*/  FFMA.FTZ R179, R182, R155, R174 ;  /* 0x0000009bb6b37223 */ /* 0x000fe200000100ae */
[-C--:B------:R-:W-:Y:S01]  /*8550*/  FMUL.FTZ R180, R168, R33.reuse ;  /* 0x00000021a8b47220 */ /* 0x080fe20000410000 */
[----:B------:R0:W-:Y:S01]  /*8560*/  STS [R166+0x2158], R195 ;  /* 0x002158c3a6007388 */ /* 0x0001e20000000800 */
[----:B------:R-:W-:Y:S01]  /*8570*/  FADD.FTZ R174, R203, R176 ;  /* 0x000000b0cbae7221 */ /* 0x000fe20000010000 */
[----:B------:R-:W-:Y:S01]  /*8580*/  FADD.FTZ R156, R156, R179 ;  /* 0x000000b39c9c7221 */ /* 0x000fe20000010000 */
[----:B-1----:R-:W-:Y:S01]  /*8590*/  FMUL.FTZ R197, R111, R178 ;  /* 0x000000b26fc57220 */ /* 0x002fe20000410000 */
[----:B------:R-:W-:Y:S01]  /*85a0*/  FMUL.FTZ R178, R152, R33 ;  /* 0x0000002198b27220 */ /* 0x000fe20000410000 */
[----:B------:R-:W-:Y:S01]  /*85b0*/  FMUL.FTZ R181, R183, R174 ;  /* 0x000000aeb7b57220 */ /* 0x000fe20000410000 */
[----:B------:R-:W-:Y:S01]  /*85c0*/  FMUL.FTZ R176, R137, R180 ;  /* 0x000000b489b07220 */ /* 0x000fe20000410000 */
[----:B------:R-:W-:Y:S01]  /*85d0*/  FMUL.FTZ R183, R183, R156 ;  /* 0x0000009cb7b77220 */ /* 0x000fe20000410000 */
[-C--:B------:R-:W-:Y:S01]  /*85e0*/  FMUL.FTZ R182, R137, R178.reuse ;  /* 0x000000b289b67220 */ /* 0x080fe20000410000 */
[----:B------:R1:W-:Y:S01]  /*85f0*/  STS [R166+0x215c], R197 ;  /* 0x00215cc5a6007388 */ /* 0x0003e20000000800 */
[C---:B------:R-:W-:Y:S01]  /*8600*/  FFMA.FTZ R179, R221.reuse, R178, R176 ;  /* 0x000000b2ddb37223 */ /* 0x040fe200000100b0 */
[C---:B------:R-:W-:Y:S01]  /*8610*/  FFMA.FTZ R183, R184.reuse, R174, -R183 ;  /* 0x000000aeb8b77223 */ /* 0x040fe200000108b7 */
[----:B------:R-:W-:Y:S01]  /*8620*/  FFMA.FTZ R176, R184, R156, R181 ;  /* 0x0000009cb8b07223 */ /* 0x000fe200000100b5 */
[----:B0-----:R-:W-:Y:S01]  /*8630*/  FMUL.FTZ R195, R110, R178 ;  /* 0x000000b26ec37220 */ /* 0x001fe20000410000 */
[----:B------:R-:W-:Y:S01]  /*8640*/  FFMA.FTZ R181, R221, R180, -R182 ;  /* 0x000000b4ddb57223 */ /* 0x000fe200000108b6 */
[----:B------:R-:W-:Y:S01]  /*8650*/  FADD.FTZ R204, R204, R183 ;  /* 0x000000b7cccc7221 */ /* 0x000fe20000010000 */
[----:B------:R-:W-:Y:S01]  /*8660*/  FADD.FTZ R157, R157, R176 ;  /* 0x000000b09d9d7221 */ /* 0x000fe20000010000 */
[----:B------:R-:W-:Y:S01]  /*8670*/  FMUL.FTZ R178, R153, R34 ;  /* 0x0000002299b27220 */ /* 0x000fe20000410000 */
[----:B------:R0:W-:Y:S01]  /*8680*/  STS [R166+0x2150], R195 ;  /* 0x002150c3a6007388 */ /* 0x0001e20000000800 */
[C---:B------:R-:W-:Y:S01]  /*8690*/  FMUL.FTZ R183, R185.reuse, R204 ;  /* 0x000000ccb9b77220 */ /* 0x040fe20000410000 */
[-C--:B------:R-:W-:Y:S01]  /*86a0*/  FMUL.FTZ R185, R185, R157.reuse ;  /* 0x0000009db9b97220 */ /* 0x080fe20000410000 */
[----:B-1----:R-:W-:Y:S01]  /*86b0*/  FMUL.FTZ R197, R110, R180 ;  /* 0x000000b46ec57220 */ /* 0x002fe20000410000 */
[----:B------:R-:W-:Y:S01]  /*86c0*/  FMUL.FTZ R180, R200, R34 ;  /* 0x00000022c8b47220 */ /* 0x000fe20000410000 */
[C---:B------:R-:W-:Y:S01]  /*86d0*/  FFMA.FTZ R183, R186.reuse, R157, R183 ;  /* 0x0000009dbab77223 */ /* 0x040fe200000100b7 */
[----:B------:R-:W-:Y:S01]  /*86e0*/  FFMA.FTZ R176, R186, R204, -R185 ;  /* 0x000000ccbab07223 */ /* 0x000fe200000108b9 */
[C---:B------:R-:W-:Y:S01]  /*86f0*/  FMUL.FTZ R184, R136.reuse, R178 ;  /* 0x000000b288b87220 */ /* 0x040fe20000410000 */
[-C--:B------:R-:W-:Y:S01]  /*8700*/  FMUL.FTZ R182, R136, R180.reuse ;  /* 0x000000b488b67220 */ /* 0x080fe20000410000 */
[----:B------:R-:W-:Y:S01]  /*8710*/  FADD.FTZ R160, R160, R183 ;  /* 0x000000b7a0a07221 */ /* 0x000fe20000010000 */
[----:B------:R-:W-:Y:S01]  /*8720*/  FADD.FTZ R176, R205, R176 ;  /* 0x000000b0cdb07221 */ /* 0x000fe20000010000 */
[----:B------:R1:W-:Y:S01]  /*8730*/  STS [R166+0x2154], R197 ;  /* 0x002154c5a6007388 */ /* 0x0003e20000000800 */
[C---:B------:R-:W-:Y:S01]  /*8740*/  FFMA.FTZ R183, R215.reuse, R180, -R184 ;  /* 0x000000b4d7b77223 */ /* 0x040fe200000108b8 */
[----:B------:R-:W-:Y:S01]  /*8750*/  FFMA.FTZ R182, R215, R178, R182 ;  /* 0x000000b2d7b67223 */ /* 0x000fe200000100b6 */
[C---:B------:R-:W-:Y:S01]  /*8760*/  FMUL.FTZ R185, R187.reuse, R176 ;  /* 0x000000b0bbb97220 */ /* 0x040fe20000410000 */
[----:B------:R-:W-:Y:S01]  /*8770*/  FMUL.FTZ R187, R187, R160 ;  /* 0x000000a0bbbb7220 */ /* 0x000fe20000410000 */
[----:B0-----:R-:W-:Y:S01]  /*8780*/  FMUL.FTZ R195, R109, R178 ;  /* 0x000000b26dc37220 */ /* 0x001fe20000410000 */
[-C--:B------:R-:W-:Y:S01]  /*8790*/  FMUL.FTZ R184, R172, R35.reuse ;  /* 0x00000023acb87220 */ /* 0x080fe20000410000 */
[C---:B------:R-:W-:Y:S01]  /*87a0*/  FFMA.FTZ R178, R188.reuse, R160, R185 ;  /* 0x000000a0bcb27223 */ /* 0x040fe200000100b9 */
[----:B------:R-:W-:Y:S01]  /*87b0*/  FFMA.FTZ R187, R188, R176, -R187 ;  /* 0x000000b0bcbb7223 */ /* 0x000fe200000108bb */
[----:B------:R-:W-:Y:S01]  /*87c0*/  FMUL.FTZ R188, R155, R36 ;  /* 0x000000249bbc7220 */ /* 0x000fe20000410000 */
[----:B-1----:R-:W-:Y:S01]  /*87d0*/  FMUL.FTZ R197, R109, R180 ;  /* 0x000000b46dc57220 */ /* 0x002fe20000410000 */
[----:B------:R-:W-:Y:S01]  /*87e0*/  FMUL.FTZ R180, R154, R35 ;  /* 0x000000239ab47220 */ /* 0x000fe20000410000 */
[----:B------:R-:W-:Y:S01]  /*87f0*/  FADD.FTZ R206, R206, R187 ;  /* 0x000000bbcece7221 */ /* 0x000fe20000010000 */
[----:B------:R-:W-:Y:S01]  /*8800*/  FADD.FTZ R161, R161, R178 ;  /* 0x000000b2a1a17221 */ /* 0x000fe20000010000 */
[C---:B------:R-:W-:Y:S01]  /*8810*/  FMUL.FTZ R186, R131.reuse, R184 ;  /* 0x000000b883ba7220 */ /* 0x040fe20000410000 */
[----:B------:R-:W-:Y:S01]  /*8820*/  FMUL.FTZ R187, R131, R180 ;  /* 0x000000b483bb7220 */ /* 0x000fe20000410000 */
[----:B------:R0:W-:Y:S01]  /*8830*/  STS [R166+0x214c], R197 ;  /* 0x00214cc5a6007388 */ /* 0x0001e20000000800 */
[----:B------:R-:W-:Y:S01]  /*8840*/  FMUL.FTZ R178, R189, R206 ;  /* 0x000000cebdb27220 */ /* 0x000fe20000410000 */
[C---:B------:R-:W-:Y:S01]  /*8850*/  FFMA.FTZ R185, R217.reuse, R180, R186 ;  /* 0x000000b4d9b97223 */ /* 0x040fe200000100ba */
[----:B------:R-:W-:Y:S01]  /*8860*/  FMUL.FTZ R196, R130, R188 ;  /* 0x000000bc82c47220 */ /* 0x000fe20000410000 */
[----:B------:R1:W-:Y:S01]  /*8870*/  STS [R166+0x2148], R195 ;  /* 0x002148c3a6007388 */ /* 0x0003e20000000800 */
[----:B------:R-:W-:Y:S01]  /*8880*/  FMUL.FTZ R205, R176, R39 ;  /* 0x00000027b0cd7220 */ /* 0x000fe20000410000 */
[----:B------:R-:W-:Y:S01]  /*8890*/  FMUL.FTZ R216, R204, R38 ;  /* 0x00000026ccd87220 */ /* 0x000fe20000410000 */
[----:B------:R-:W-:Y:S01]  /*88a0*/  FMUL.FTZ R224, R198, UR46 ;  /* 0x0000002ec6e07c20 */ /* 0x000fe20008410000 */
[----:B------:R-:W-:Y:S01]  /*88b0*/  STS [R166+0x217c], R251 ;  /* 0x00217cfba6007388 */ /* 0x000fe20000000800 */
[----:B------:R-:W-:Y:S01]  /*88c0*/  FMUL.FTZ R220, R200, UR46 ;  /* 0x0000002ec8dc7c20 */ /* 0x000fe20008410000 */
[CC--:B0-----:R-:W-:Y:S01]  /*88d0*/  FMUL.FTZ R197, R108.reuse, R184.reuse ;  /* 0x000000b86cc57220 */ /* 0x0c1fe20000410000 */
[----:B------:R-:W-:Y:S01]  /*88e0*/  FFMA.FTZ R184, R217, R184, -R187 ;  /* 0x000000b8d9b87223 */ /* 0x000fe200000108bb */
[-C--:B------:R-:W-:Y:S01]  /*88f0*/  FMUL.FTZ R187, R189, R161.reuse ;  /* 0x000000a1bdbb7220 */ /* 0x080fe20000410000 */
[----:B------:R-:W-:Y:S01]  /*8900*/  FMUL.FTZ R218, R125, R216 ;  /* 0x000000d87dda7220 */ /* 0x000fe20000410000 */
[----:B-1----:R-:W-:Y:S01]  /*8910*/  FMUL.FTZ R195, R108, R180 ;  /* 0x000000b46cc37220 */ /* 0x002fe20000410000 */
[----:B------:R-:W-:Y:S01]  /*8920*/  STS [R166+0x2144], R197 ;  /* 0x002144c5a6007388 */ /* 0x000fe20000000800 */
[C---:B------:R-:W-:Y:S01]  /*8930*/  FFMA.FTZ R180, R190.reuse, R206, -R187 ;  /* 0x000000cebeb47223 */ /* 0x040fe200000108bb */
[----:B------:R-:W-:Y:S01]  /*8940*/  FFMA.FTZ R187, R190, R161, R178 ;  /* 0x000000a1bebb7223 */ /* 0x000fe200000100b2 */
        /* <DEDUP_REMOVED lines=8> */
[----:B------:R-:W-:Y:S01]  /*89d0*/  FFMA.FTZ R186, R245, R188, R186 ;  /* 0x000000bcf5ba7223 */ /* 0x000fe200000100ba */
[----:B------:R-:W-:Y:S01]  /*89e0*/  STS [R166+0x2170], R243 ;  /* 0x002170f3a6007388 */ /* 0x000fe20000000800 */
[C---:B------:R-:W-:Y:S01]  /*89f0*/  FFMA.FTZ R180, R192.reuse, R162, R187 ;  /* 0x000000a2c0b47223 */ /* 0x040fe200000100bb */
[----:B------:R-:W-:Y:S01]  /*8a00*/  FFMA.FTZ R191, R192, R178, -R191 ;  /* 0x000000b2c0bf7223 */ /* 0x000fe200000108bf */
[----:B0-----:R-:W-:Y:S01]  /*8a10*/  FMUL.FTZ R195, R115, R188 ;  /* 0x000000bc73c37220 */ /* 0x001fe20000410000 */
[-C--:B------:R-:W-:Y:S01]  /*8a20*/  FMUL.FTZ R188, R156, R37.reuse ;  /* 0x000000259cbc7220 */ /* 0x080fe20000410000 */
[----:B------:R-:W-:Y:S01]  /*8a30*/  FADD.FTZ R163, R163, R180 ;  /* 0x000000b4a3a37221 */ /* 0x000fe20000010000 */
[----:B------:R-:W-:Y:S01]  /*8a40*/  FADD.FTZ R208, R208, R191 ;  /* 0x000000bfd0d07221 */ /* 0x000fe20000010000 */
[----:B------:R-:W-:Y:S01]  /*8a50*/  FMUL.FTZ R192, R174, R37 ;  /* 0x00000025aec07220 */ /* 0x000fe20000410000 */
[----:B------:R-:W-:Y:S01]  /*8a60*/  FMUL.FTZ R191, R129, R188 ;  /* 0x000000bc81bf7220 */ /* 0x000fe20000410000 */
[----:B------:R-:W-:Y:S01]  /*8a70*/  FFMA.FTZ R187, R245, R190, -R196 ;  /* 0x000000bef5bb7223 */ /* 0x000fe200000108c4 */
        /* <DEDUP_REMOVED lines=10> */
[-C--:B------:R-:W-:Y:S01]  /*8b20*/  FMUL.FTZ R190, R163, R134.reuse ;  /* 0x00000086a3be7220 */ /* 0x080fe20000410000 */
[----:B------:R-:W-:Y:S01]  /*8b30*/  FMUL.FTZ R188, R208, R134 ;  /* 0x00000086d0bc7220 */ /* 0x000fe20000410000 */
[-C--:B0-----:R-:W-:Y:S01]  /*8b40*/  FMUL.FTZ R199, R114, R192.reuse ;  /* 0x000000c072c77220 */ /* 0x081fe20000410000 */
[----:B------:R-:W-:Y:S01]  /*8b50*/  FFMA.FTZ R192, R213, R192, -R191 ;  /* 0x000000c0d5c07223 */ /* 0x000fe200000108bf */
[-C--:B------:R-:W-:Y:S01]  /*8b60*/  FMUL.FTZ R191, R164, R135.reuse ;  /* 0x00000087a4bf7220 */ /* 0x080fe20000410000 */
[----:B------:R-:W-:Y:S01]  /*8b70*/  FMUL.FTZ R189, R180, R135 ;  /* 0x00000087b4bd7220 */ /* 0x000fe20000410000 */
[----:B------:R0:W-:Y:S01]  /*8b80*/  STS [R166+0x2138], R195 ;  /* 0x002138c3a6007388 */ /* 0x0001e20000000800 */
[----:B------:R-:W-:Y:S01]  /*8b90*/  FMUL.FTZ R210, R238, R188 ;  /* 0x000000bceed27220 */ /* 0x000fe20000410000 */
[C---:B------:R-:W-:Y:S01]  /*8ba0*/  FMUL.FTZ R196, R242.reuse, R191 ;  /* 0x000000bff2c47220 */ /* 0x040fe20000410000 */
[-C--:B------:R-:W-:Y:S01]  /*8bb0*/  FMUL.FTZ R194, R242, R189.reuse ;  /* 0x000000bdf2c27220 */ /* 0x080fe20000410000 */
[----:B------:R1:W-:Y:S01]  /*8bc0*/  STS [R166+0x2130], R197 ;  /* 0x002130c5a6007388 */ /* 0x0003e20000000800 */
[----:B------:R-:W-:Y:S01]  /*8bd0*/  FMUL.FTZ R209, R113, R216 ;  /* 0x000000d871d17220 */ /* 0x000fe20000410000 */
[C---:B------:R-:W-:Y:S01]  /*8be0*/  FFMA.FTZ R196, R241.reuse, R189, -R196 ;  /* 0x000000bdf1c47223 */ /* 0x040fe200000108c4 */
[-C--:B------:R-:W-:Y:S01]  /*8bf0*/  FFMA.FTZ R194, R241, R191.reuse, R194 ;  /* 0x000000bff1c27223 */ /* 0x080fe200000100c2 */
[----:B------:R2:W-:Y:S01]  /*8c00*/  STS [R166+0x2134], R199 ;  /* 0x002134c7a6007388 */ /* 0x0005e20000000800 */
[----:B------:R-:W-:Y:S01]  /*8c10*/  FMUL.FTZ R191, R116, R191 ;  /* 0x000000bf74bf7220 */ /* 0x000fe20000410000 */
[----:B0-----:R-:W-:Y:S01]  /*8c20*/  FMUL.FTZ R195, R238, R190 ;  /* 0x000000beeec37220 */ /* 0x001fe20000410000 */
[----:B------:R-:W-:Y:S01]  /*8c30*/  FADD.FTZ R196, RZ, R196 ;  /* 0x000000c4ffc47221 */ /* 0x000fe20000010000 */
[----:B------:R-:W-:Y:S01]  /*8c40*/  FADD.FTZ R194, RZ, R194 ;  /* 0x000000c2ffc27221 */ /* 0x000fe20000010000 */
[----:B------:R-:W-:Y:S01]  /*8c50*/  FMUL.FTZ R189, R116, R189 ;  /* 0x000000bd74bd7220 */ /* 0x000fe20000410000 */
[C---:B------:R-:W-:Y:S01]  /*8c60*/  FFMA.FTZ R201, R239.reuse, R188, -R195 ;  /* 0x000000bcefc97223 */ /* 0x040fe200000108c3 */
[-C--:B------:R-:W-:Y:S01]  /*8c70*/  FMUL.FTZ R195, R178, R133.reuse ;  /* 0x00000085b2c37220 */ /* 0x080fe20000410000 */
[----:B-1----:R-:W-:Y:S01]  /*8c80*/  FMUL.FTZ R197, R162, R133 ;  /* 0x00000085a2c57220 */ /* 0x002fe20000410000 */
[----:B------:R-:W-:Y:S01]  /*8c90*/  STS [R166+0x2174], R247 ;  /* 0x002174f7a6007388 */ /* 0x000fe20000000800 */
[----:B--2---:R-:W-:Y:S01]  /*8ca0*/  FFMA.FTZ R199, R239, R190, R210 ;  /* 0x000000beefc77223 */ /* 0x004fe200000100d2 */
[----:B------:R-:W-:Y:S01]  /*8cb0*/  FADD.FTZ R201, R196, R201 ;  /* 0x000000c9c4c97221 */ /* 0x000fe20000010000 */
[C---:B------:R-:W-:Y:S01]  /*8cc0*/  FMUL.FTZ R210, R120.reuse, R195 ;  /* 0x000000c378d27220 */ /* 0x040fe20000410000 */
[-C--:B------:R-:W-:Y:S01]  /*8cd0*/  FMUL.FTZ R212, R120, R197.reuse ;  /* 0x000000c578d47220 */ /* 0x080fe20000410000 */
[----:B------:R-:W-:Y:S01]  /*8ce0*/  FADD.FTZ R199, R194, R199 ;  /* 0x000000c7c2c77221 */ /* 0x000fe20000010000 */
[-C--:B------:R-:W-:Y:S01]  /*8cf0*/  FMUL.FTZ R196, R161, R132.reuse ;  /* 0x00000084a1c47220 */ /* 0x080fe20000410000 */
[----:B------:R-:W-:Y:S01]  /*8d00*/  FMUL.FTZ R194, R206, R132 ;  /* 0x00000084cec27220 */ /* 0x000fe20000410000 */
        /* <DEDUP_REMOVED lines=8> */
[----:B------:R-:W-:Y:S01]  /*8d90*/  FMUL.FTZ R203, R160, R39 ;  /* 0x00000027a0cb7220 */ /* 0x000fe20000410000 */
[----:B------:R-:W-:Y:S01]  /*8da0*/  FMUL.FTZ R197, R118, R197 ;  /* 0x000000c576c57220 */ /* 0x000fe20000410000 */
[----:B------:R-:W-:Y:S01]  /*8db0*/  FADD.FTZ R201, R201, R210 ;  /* 0x000000d2c9c97221 */ /* 0x000fe20000010000 */
[----:B------:R-:W-:Y:S01]  /*8dc0*/  FADD.FTZ R199, R199, R214 ;  /* 0x000000d6c7c77221 */ /* 0x000fe20000010000 */
[C---:B------:R-:W-:Y:S01]  /*8dd0*/  FMUL.FTZ R210, R124.reuse, R205 ;  /* 0x000000cd7cd27220 */ /* 0x040fe20000410000 */
[----:B------:R-:W-:Y:S01]  /*8de0*/  FMUL.FTZ R212, R124, R203 ;  /* 0x000000cb7cd47220 */ /* 0x000fe20000410000 */
[----:B------:R-:W-:Y:S01]  /*8df0*/  FMUL.FTZ R214, R157, R38 ;  /* 0x000000269dd67220 */ /* 0x000fe20000410000 */
        /* <DEDUP_REMOVED lines=16> */
[----:B------:R-:W-:Y:S01]  /*8f00*/  FMUL.FTZ R210, R202, UR46 ;  /* 0x0000002ecad27c20 */ /* 0x000fe20008410000 */
        /* <DEDUP_REMOVED lines=10> */
[----:B------:R-:W-:Y:S01]  /*8fb0*/  FADD.FTZ R184, R184, R183 ;  /* 0x000000b7b8b87221 */ /* 0x000fe20000010000 */
[----:B------:R-:W-:Y:S01]  /*8fc0*/  FFMA.FTZ R148, R211, UR31, R148 ;  /* 0x0000001fd3947c23 */ /* 0x000fe20008010094 */
[----:B------:R-:W0:Y:S01]  /*8fd0*/  LDC R183, c[0x0][0x388] ;  /* 0x0000e200ffb77b82 */ /* 0x000e220000000800 */
[----:B------:R-:W-:Y:S01]  /*8fe0*/  FADD.FTZ R182, R182, R179 ;  /* 0x000000b3b6b67221 */ /* 0x000fe20000010000 */
[----:B------:R-:W-:Y:S01]  /*8ff0*/  FADD.FTZ R184, R184, R181 ;  /* 0x000000b5b8b87221 */ /* 0x000fe20000010000 */
[C---:B------:R-:W-:Y:S01]  /*9000*/  FMUL.FTZ R179, R117.reuse, R190 ;  /* 0x000000be75b37220 */ /* 0x040fe20000410000 */
[----:B------:R-:W-:Y:S01]  /*9010*/  STS [R166+0x2124], R205 ;  /* 0x002124cda6007388 */ /* 0x000fe20000000800 */
[----:B------:R-:W-:Y:S01]  /*9020*/  FADD.FTZ R182, R182, R177 ;  /* 0x000000b1b6b67221 */ /* 0x000fe20000010000 */
[----:B------:R-:W-:Y:S01]  /*9030*/  FADD.FTZ R184, R184, R175 ;  /* 0x000000afb8b87221 */ /* 0x000fe20000010000 */
[----:B------:R-:W-:Y:S01]  /*9040*/  FMUL.FTZ R175, R117, R188 ;  /* 0x000000bc75af7220 */ /* 0x000fe20000410000 */
[----:B------:R-:W-:Y:S01]  /*9050*/  STS [R166+0x2118], R187 ;  /* 0x002118bba6007388 */ /* 0x000fe20000000800 */
[----:B------:R-:W-:Y:S01]  /*9060*/  FADD.FTZ R171, R182, R171 ;  /* 0x000000abb6ab7221 */ /* 0x000fe20000010000 */
[----:B------:R-:W-:Y:S01]  /*9070*/  FADD.FTZ R184, R184, R173 ;  /* 0x000000adb8b87221 */ /* 0x000fe20000010000 */
[----:B------:R-:W-:Y:S01]  /*9080*/  IADD3 R182, PT, PT, R27, 0x80, RZ ;  /* 0x000000801bb67810 */ /* 0x000fe20007ffe0ff */
[----:B------:R-:W-:Y:S01]  /*9090*/  STS [R166+0x211c], R193 ;  /* 0x00211cc1a6007388 */ /* 0x000fe20000000800 */
[----:B------:R-:W-:Y:S01]  /*90a0*/  FADD.FTZ R171, R171, R42 ;  /* 0x0000002aabab7221 */ /* 0x000fe20000010000 */
[----:B------:R-:W-:Y:S01]  /*90b0*/  FADD.FTZ R184, R184, R169 ;  /* 0x000000a9b8b87221 */ /* 0x000fe20000010000 */
[----:B------:R-:W-:Y:S01]  /*90c0*/  IADD3 R42, PT, PT, R27, 0x40, RZ ;  /* 0x000000401b2a7810 */ /* 0x000fe20007ffe0ff */
[----:B------:R-:W-:Y:S01]  /*90d0*/  STS [R166+0x2110], R197 ;  /* 0x002110c5a6007388 */ /* 0x000fe20000000800 */
[-C--:B------:R-:W-:Y:S01]  /*90e0*/  LEA.HI R169, R182, R27.reuse, RZ, 0x1b ;  /* 0x0000001bb6a97211 */ /* 0x080fe200078fd8ff */
[----:B------:R-:W-:Y:S01]  /*90f0*/  FADD.FTZ R226, R184, R41 ;  /* 0x00000029b8e27221 */ /* 0x000fe20000010000 */
[----:B------:R-:W-:Y:S01]  /*9100*/  LEA.HI R41, R42, R27, RZ, 0x1b ;  /* 0x0000001b2a297211 */ /* 0x000fe200078fd8ff */
[----:B------:R-:W-:Y:S01]  /*9110*/  STS [R166+0x2114], R195 ;  /* 0x002114c3a6007388 */ /* 0x000fe20000000800 */
[----:B------:R-:W-:Y:S01]  /*9120*/  FFMA.FTZ R42, R12, R227, R159 ;  /* 0x000000e30c2a7223 */ /* 0x000fe2000001009f */
[----:B------:R-:W-:Y:S01]  /*9130*/  FMUL.FTZ R159, R152, UR46 ;  /* 0x0000002e989f7c20 */ /* 0x000fe20008410000 */
[----:B------:R-:W-:Y:S01]  /*9140*/  FADD.FTZ R40, R171, R40 ;  /* 0x00000028ab287221 */ /* 0x000fe20000010000 */
[----:B------:R0:W-:Y:S01]  /*9150*/  STS [R166+0x2108], R179 ;  /* 0x002108b3a6007388 */ /* 0x0001e20000000800 */
[----:B------:R-:W-:Y:S01]  /*9160*/  FMUL.FTZ R181, R151, UR46 ;  /* 0x0000002e97b57c20 */ /* 0x000fe20008410000 */
[----:B------:R-:W-:Y:S01]  /*9170*/  FFMA.FTZ R222, R168, UR31, -R159 ;  /* 0x0000001fa8de7c23 */ /* 0x000fe2000801089f */
[----:B------:R-:W-:Y:S01]  /*9180*/  FMUL.FTZ R159, R154, UR46 ;  /* 0x0000002e9a9f7c20 */ /* 0x000fe20008410000 */
[----:B------:R1:W-:Y:S01]  /*9190*/  STS [R166+0x210c], R175 ;  /* 0x00210cafa6007388 */ /* 0x0003e20000000800 */
[----:B------:R-:W-:Y:S01]  /*91a0*/  FMUL.FTZ R177, R153, UR46 ;  /* 0x0000002e99b17c20 */ /* 0x000fe20008410000 */
[----:B------:R-:W-:Y:S01]  /*91b0*/  FMUL.FTZ R190, R204, UR46 ;  /* 0x0000002eccbe7c20 */ /* 0x000fe20008410000 */
[----:B------:R-:W-:Y:S01]  /*91c0*/  FFMA.FTZ R216, R172, UR31, -R159 ;  /* 0x0000001facd87c23 */ /* 0x000fe2000801089f */
[----:B------:R-:W-:Y:S01]  /*91d0*/  STS [R166+0x2100], R191 ;  /* 0x002100bfa6007388 */ /* 0x000fe20000000800 */
[----:B------:R-:W-:Y:S01]  /*91e0*/  FMUL.FTZ R159, R156, UR46 ;  /* 0x0000002e9c9f7c20 */ /* 0x000fe20008410000 */
[----:B0-----:R-:W-:Y:S01]  /*91f0*/  LEA R179, R183, -R128, 0x1 ;  /* 0x80000080b7b37211 */ /* 0x001fe200078e08ff */
[----:B------:R-:W-:Y:S01]  /*9200*/  FMUL.FTZ R173, R160, UR46 ;  /* 0x0000002ea0ad7c20 */ /* 0x000fe20008410000 */
[----:B------:R0:W-:Y:S01]  /*9210*/  STS [R166+0x2104], R189 ;  /* 0x002104bda6007388 */ /* 0x0001e20000000800 */
[-C--:B------:R-:W-:Y:S01]  /*9220*/  LEA R183, R41, R122.reuse, 0x2 ;  /* 0x0000007a29b77211 */ /* 0x080fe200078e10ff */
[----:B------:R-:W-:Y:S01]  /*9230*/  FMUL.FTZ R41, R168, UR46 ;  /* 0x0000002ea8297c20 */ /* 0x000fe20008410000 */
[----:B------:R-:W-:Y:S01]  /*9240*/  ISETP.GE.AND P6, PT, R179, 0x1, PT ;  /* 0x00000001b300780c */ /* 0x000fe20003fc6270 */
[----:B------:R-:W-:Y:S01]  /*9250*/  BAR.SYNC.DEFER_BLOCKING 0x0 ;  /* 0x0000000000007b1d */ /* 0x000fe20000010000 */
[----:B------:R-:W-:Y:S01]  /*9260*/  FFMA.FTZ R212, R174, UR31, -R159 ;  /* 0x0000001faed47c23 */ /* 0x000fe2000801089f */
[----:B------:R-:W-:Y:S01]  /*9270*/  FFMA.FTZ R218, R152, UR31, R41 ;  /* 0x0000001f98da7c23 */ /* 0x000fe20008010029 */
[----:B------:R-:W-:Y:S01]  /*9280*/  FMUL.FTZ R41, R172, UR46 ;  /* 0x0000002eac297c20 */ /* 0x000fe20008410000 */
[----:B------:R-:W-:Y:S01]  /*9290*/  FMUL.FTZ R159, R157, UR46 ;  /* 0x0000002e9d9f7c20 */ /* 0x000fe20008410000 */
[----:B------:R-:W-:Y:S01]  /*92a0*/  IADD3 R128, PT, PT, R27, 0xc0, RZ ;  /* 0x000000c01b807810 */ /* 0x000fe20007ffe0ff */
[----:B-1----:R-:W-:Y:S01]  /*92b0*/  FMUL.FTZ R175, R155, UR46 ;  /* 0x0000002e9baf7c20 */ /* 0x002fe20008410000 */
[----:B------:R-:W-:Y:S01]  /*92c0*/  FFMA.FTZ R214, R154, UR31, R41 ;  /* 0x0000001f9ad67c23 */ /* 0x000fe20008010029 */
[----:B------:R-:W-:Y:S01]  /*92d0*/  FMUL.FTZ R41, R174, UR46 ;  /* 0x0000002eae297c20 */ /* 0x000fe20008410000 */
[----:B------:R-:W-:Y:S01]  /*92e0*/  FFMA.FTZ R194, R204, UR31, -R159 ;  /* 0x0000001fccc27c23 */ /* 0x000fe2000801089f */
[----:B------:R-:W-:Y:S01]  /*92f0*/  FMUL.FTZ R159, R161, UR46 ;  /* 0x0000002ea19f7c20 */ /* 0x000fe20008410000 */
[----:B------:R-:W-:Y:S01]  /*9300*/  LEA.HI R185, R128, R27, RZ, 0x1b ;  /* 0x0000001b80b97211 */ /* 0x000fe200078fd8ff */
[----:B------:R-:W-:Y:S01]  /*9310*/  FFMA.FTZ R196, R156, UR31, R41 ;  /* 0x0000001f9cc47c23 */ /* 0x000fe20008010029 */
[----:B------:R-:W-:Y:S01]  /*9320*/  FMUL.FTZ R41, R176, UR46 ;  /* 0x0000002eb0297c20 */ /* 0x000fe20008410000 */
[----:B------:R-:W-:Y:S01]  /*9330*/  LEA R128, R169, R122, 0x2 ;  /* 0x0000007aa9807211 */ /* 0x000fe200078e10ff */
[----:B------:R-:W-:Y:S01]  /*9340*/  FFMA.FTZ R188, R206, UR31, -R159 ;  /* 0x0000001fcebc7c23 */ /* 0x000fe2000801089f */
[----:B------:R-:W-:Y:S01]  /*9350*/  FMUL.FTZ R169, R162, UR46 ;  /* 0x0000002ea2a97c20 */ /* 0x000fe20008410000 */
[----:B------:R-:W-:Y:S01]  /*9360*/  FFMA.FTZ R192, R160, UR31, R41 ;  /* 0x0000001fa0c07c23 */ /* 0x000fe20008010029 */
[----:B------:R-:W-:Y:S01]  /*9370*/  FMUL.FTZ R41, R178, UR46 ;  /* 0x0000002eb2297c20 */ /* 0x000fe20008410000 */
[----:B------:R-:W-:Y:S01]  /*9380*/  FMUL.FTZ R171, R163, UR46 ;  /* 0x0000002ea3ab7c20 */ /* 0x000fe20008410000 */
[----:B------:R-:W-:Y:S01]  /*9390*/  FMUL.FTZ R182, R208, UR46 ;  /* 0x0000002ed0b67c20 */ /* 0x000fe20008410000 */
[----:B------:R-:W-:Y:S01]  /*93a0*/  FMUL.FTZ R159, R164, UR46 ;  /* 0x0000002ea49f7c20 */ /* 0x000fe20008410000 */
[----:B------:R-:W-:Y:S01]  /*93b0*/  FFMA.FTZ R184, R162, UR31, R41 ;  /* 0x0000001fa2b87c23 */ /* 0x000fe20008010029 */
[----:B------:R-:W-:Y:S01]  /*93c0*/  FMUL.FTZ R41, R180, UR46 ;  /* 0x0000002eb4297c20 */ /* 0x000fe20008410000 */
[----:B------:R-:W1:Y:S01]  /*93d0*/  LDS R183, [R183+0x2200] ;  /* 0x00220000b7b77984 */ /* 0x000e620000000800 */
[C---:B------:R-:W-:Y:S01]  /*93e0*/  ISETP.GE.AND P3, PT, R179.reuse, 0x41, PT ;  /* 0x00000041b300780c */ /* 0x040fe20003f66270 */
[----:B------:R-:W-:Y:S01]  /*93f0*/  FFMA.FTZ R181, R198, UR31, -R181 ;  /* 0x0000001fc6b57c23 */ /* 0x000fe200080108b5 */
[----:B------:R-:W-:Y:S01]  /*9400*/  ISETP.GE.AND P4, PT, R179, 0x81, PT ;  /* 0x00000081b300780c */ /* 0x000fe20003f86270 */
[----:B------:R-:W-:Y:S01]  /*9410*/  FFMA.FTZ R224, R151, UR31, R224 ;  /* 0x0000001f97e07c23 */ /* 0x000fe200080100e0 */
[----:B------:R-:W-:Y:S01]  /*9420*/  FFMA.FTZ R177, R200, UR31, -R177 ;  /* 0x0000001fc8b17c23 */ /* 0x000fe200080108b1 */
[----:B------:R-:W-:Y:S01]  /*9430*/  FFMA.FTZ R220, R153, UR31, R220 ;  /* 0x0000001f99dc7c23 */ /* 0x000fe200080100dc */
[----:B------:R-:W-:Y:S01]  /*9440*/  FFMA.FTZ R175, R202, UR31, -R175 ;  /* 0x0000001fcaaf7c23 */ /* 0x000fe200080108af */
[----:B------:R-:W-:Y:S01]  /*9450*/  FFMA.FTZ R210, R155, UR31, R210 ;  /* 0x0000001f9bd27c23 */ /* 0x000fe200080100d2 */
[----:B------:R-:W-:Y:S01]  /*9460*/  FFMA.FTZ R190, R157, UR31, R190 ;  /* 0x0000001f9dbe7c23 */ /* 0x000fe200080100be */
[----:B------:R-:W-:Y:S01]  /*9470*/  FFMA.FTZ R173, R176, UR31, -R173 ;  /* 0x0000001fb0ad7c23 */ /* 0x000fe200080108ad */
[----:B------:R-:W-:Y:S01]  /*9480*/  FFMA.FTZ R186, R161, UR31, R186 ;  /* 0x0000001fa1ba7c23 */ /* 0x000fe200080100ba */
[----:B------:R-:W-:Y:S01]  /*9490*/  FFMA.FTZ R169, R178, UR31, -R169 ;  /* 0x0000001fb2a97c23 */ /* 0x000fe200080108a9 */
[----:B------:R-:W-:Y:S01]  /*94a0*/  FFMA.FTZ R171, R208, UR31, -R171 ;  /* 0x0000001fd0ab7c23 */ /* 0x000fe200080108ab */
[----:B------:R-:W-:Y:S01]  /*94b0*/  FFMA.FTZ R182, R163, UR31, R182 ;  /* 0x0000001fa3b67c23 */ /* 0x000fe200080100b6 */
[----:B------:R-:W-:Y:S01]  /*94c0*/  FFMA.FTZ R159, R180, UR31, -R159 ;  /* 0x0000001fb49f7c23 */ /* 0x000fe2000801089f */
[----:B0-----:R-:W-:Y:S01]  /*94d0*/  FFMA.FTZ R166, R164, UR31, R41 ;  /* 0x0000001fa4a67c23 */ /* 0x001fe20008010029 */
[----:B------:R-:W-:Y:S01]  /*94e0*/  ISETP.GE.AND P5, PT, R179, 0xc1, PT ;  /* 0x000000c1b300780c */ /* 0x000fe20003fa6270 */
[----:B------:R-:W-:-:S12]  /*94f0*/  @!P6 BRA `(.L_x_11189) ;  /* 0x000000000010e947 */ /* 0x000fd80003800000 */
[----:B------:R-:W-:-:S04]  /*9500*/  LEA.HI R41, R27, R27, RZ, 0x1b ;  /* 0x0000001b1b297211 */ /* 0x000fc800078fd8ff */
[----:B------:R-:W-:-:S06]  /*9510*/  LEA R41, R41, R122, 0x2 ;  /* 0x0000007a29297211 */ /* 0x000fcc00078e10ff */
[----:B------:R-:W0:Y:S04]  /*9520*/  LDS R41, [R41+0x2100] ;  /* 0x0021000029297984 */ /* 0x000e280000000800 */
[----:B0-----:R0:W-:Y:S02]  /*9530*/  REDG.E.ADD.F32.FTZ.RN.STRONG.GPU desc[UR28][R126.64], R41 ;  /* 0x000000297e0079a6 */ /* 0x0011e4000c12f31c */
.L_x_11189:
[----:B------:R-:W-:Y:S05]  /*9540*/  BSYNC.RECONVERGENT B0 ;  /* 0x0000000000007941 */ /* 0x000fea0003800200 */
.L_x_11188:
[----:B------:R-:W-:Y:S04]  /*9550*/  BSSY.RECONVERGENT B0, `(.L_x_11190) ;  /* 0x0000003000007945 */ /* 0x000fe80003800200 */
[----:B------:R-:W-:Y:S05]  /*9560*/  @!P3 BRA `(.L_x_11191) ;  /* 0x000000000004b947 */ /* 0x000fea0003800000 */
[----:B-1----:R2:W-:Y:S02]  /*9570*/  REDG.E.ADD.F32.FTZ.RN.STRONG.GPU desc[UR28][R126.64+0x100], R183 ;  /* 0x000100b77e0079a6 */ /* 0x0025e4000c12f31c */
.L_x_11191:
[----:B------:R-:W-:Y:S05]  /*9580*/  BSYNC.RECONVERGENT B0 ;  /* 0x0000000000007941 */ /* 0x000fea0003800200 */
.L_x_11190:
[----:B0-----:R0:W3:Y:S01]  /*9590*/  LDS R41, [R128+0x2300] ;  /* 0x0023000080297984 */ /* 0x0010e20000000800 */
[----:B------:R-:W-:Y:S01]  /*95a0*/  BSSY.RECONVERGENT B0, `(.L_x_11192) ;  /* 0x0000004000007945 */ /* 0x000fe20003800200 */
[----:B------:R-:W-:-:S03]  /*95b0*/  LEA R185, R185, R122, 0x2 ;  /* 0x0000007ab9b97211 */ /* 0x000fc600078e10ff */
[----:B------:R-:W-:Y:S05]  /*95c0*/  @!P4 BRA `(.L_x_11193) ;  /* 0x000000000004c947 */ /* 0x000fea0003800000 */
[----:B---3--:R4:W-:Y:S02]  /*95d0*/  REDG.E.ADD.F32.FTZ.RN.STRONG.GPU desc[UR28][R126.64+0x200], R41 ;  /* 0x000200297e0079a6 */ /* 0x0089e4000c12f31c */
.L_x_11193:
[----:B------:R-:W-:Y:S05]  /*95e0*/  BSYNC.RECONVERGENT B0 ;  /* 0x0000000000007941 */ /* 0x000fea0003800200 */
.L_x_11192:
[----:B---34-:R3:W4:Y:S01]  /*95f0*/  LDS R41, [R185+0x2400] ;  /* 0x00240000b9297984 */ /* 0x0187220000000800 */
[----:B------:R-:W-:Y:S01]  /*9600*/  BSSY.RECONVERGENT B0, `(.L_x_11194) ;  /* 0x0000005000007945 */ /* 0x000fe20003800200 */
[C---:B0-----:R-:W-:Y:S02]  /*9610*/  IADD3 R128, PT, PT, R27.reuse, 0x100, RZ ;  /* 0x000001001b807810 */ /* 0x041fe40007ffe0ff */
[----:B------:R-:W-:Y:S01]  /*9620*/  IADD3 R230, PT, PT, R27, 0x140, RZ ;  /* 0x000001401be67810 */ /* 0x000fe20007ffe0ff */
[----:B------:R-:W-:Y:S06]  /*9630*/  @!P5 BRA `(.L_x_11195) ;  /* 0x000000000004d947 */ /* 0x000fec0003800000 */
[----:B----4-:R0:W-:Y:S02]  /*9640*/  REDG.E.ADD.F32.FTZ.RN.STRONG.GPU desc[UR28][R126.64+0x300], R41 ;  /* 0x000300297e0079a6 */ /* 0x0101e4000c12f31c */
.L_x_11195:
[----:B------:R-:W-:Y:S05]  /*9650*/  BSYNC.RECONVERGENT B0 ;  /* 0x0000000000007941 */ /* 0x000fea0003800200 */
.L_x_11194:
[-C--:B0---4-:R-:W-:Y:S01]  /*9660*/  LEA.HI R41, R128, R27.reuse, RZ, 0x1b ;  /* 0x0000001b80297211 */ /* 0x091fe200078fd8ff */
[----:B------:R-:W-:Y:S01]  /*9670*/  BSSY.RECONVERGENT B0, `(.L_x_11196) ;  /* 0x000000e000007945 */ /* 0x000fe20003800200 */
[----:B------:R-:W-:Y:S02]  /*9680*/  ISETP.GE.AND P6, PT, R179, 0x101, PT ;  /* 0x00000101b300780c */ /* 0x000fe40003fc6270 */
[----:B------:R-:W-:Y:S02]  /*9690*/  LEA R41, R41, R122, 0x2 ;  /* 0x0000007a29297211 */ /* 0x000fe400078e10ff */
[C---:B------:R-:W-:Y:S02]  /*96a0*/  IADD3 R232, PT, PT, R27.reuse, 0x180, RZ ;  /* 0x000001801be87810 */ /* 0x040fe40007ffe0ff */
[----:B-12---:R-:W-:Y:S02]  /*96b0*/  LEA.HI R183, R230, R27, RZ, 0x1b ;  /* 0x0000001be6b77211 */ /* 0x006fe400078fd8ff */
        /* <DEDUP_REMOVED lines=9> */
.L_x_11197:
[----:B------:R-:W-:Y:S05]  /*9750*/  BSYNC.RECONVERGENT B0 ;  /* 0x0000000000007941 */ /* 0x000fea0003800200 */
.L_x_11196:
[----:B01----:R0:W1:Y:S01]  /*9760*/  LDS R41, [R187+0x2600] ;  /* 0x00260000bb297984 */ /* 0x0030620000000800 */
[----:B------:R-:W-:Y:S01]  /*9770*/  BSSY.RECONVERGENT B0, `(.L_x_11198) ;  /* 0x0000005000007945 */ /* 0x000fe20003800200 */
[----:B------:R-:W-:Y:S02]  /*9780*/  LEA.HI R183, R128, R27, RZ, 0x1b ;  /* 0x0000001b80b77211 */ /* 0x000fe400078fd8ff */
[----:B------:R-:W-:Y:S01]  /*9790*/  LEA R185, R185, R122, 0x2 ;  /* 0x0000007ab9b97211 */ /* 0x000fe200078e10ff */
[----:B------:R-:W-:Y:S06]  /*97a0*/  @!P3 BRA `(.L_x_11199) ;  /* 0x000000000004b947 */ /* 0x000fec0003800000 */
[----:B-1----:R2:W-:Y:S02]  /*97b0*/  REDG.E.ADD.F32.FTZ.RN.STRONG.GPU desc[UR28][R126.64+0x500], R41 ;  /* 0x000500297e0079a6 */ /* 0x0025e4000c12f31c */
.L_x_11199:
[----:B------:R-:W-:Y:S05]  /*97c0*/  BSYNC.RECONVERGENT B0 ;  /* 0x0000000000007941 */ /* 0x000fea0003800200 */
.L_x_11198:
[----:B-12---:R1:W2:Y:S01]  /*97d0*/  LDS R41, [R185+0x2700] ;  /* 0x00270000b9297984 */ /* 0x0062a20000000800 */
[----:B------:R-:W-:Y:S01]  /*97e0*/  BSSY.RECONVERGENT B0, `(.L_x_11200) ;  /* 0x0000004000007945 */ /* 0x000fe20003800200 */
[----:B------:R-:W-:-:S03]  /*97f0*/  LEA R183, R183, R122, 0x2 ;  /* 0x0000007ab7b77211 */ /* 0x000fc600078e10ff */
[----:B------:R-:W-:Y:S05]  /*9800*/  @!P4 BRA `(.L_x_11201) ;  /* 0x000000000004c947 */ /* 0x000fea0003800000 */
[----:B--2---:R3:W-:Y:S02]  /*9810*/  REDG.E.ADD.F32.FTZ.RN.STRONG.GPU desc[UR28][R126.64+0x600], R41 ;  /* 0x000600297e0079a6 */ /* 0x0047e4000c12f31c */
.L_x_11201:
[----:B------:R-:W-:Y:S05]  /*9820*/  BSYNC.RECONVERGENT B0 ;  /* 0x0000000000007941 */ /* 0x000fea0003800200 */
.L_x_11200:
[----:B--23--:R2:W3:Y:S01]  /*9830*/  LDS R41, [R183+0x2800] ;  /* 0x00280000b7297984 */ /* 0x00c4e20000000800 */
[----:B------:R-:W-:Y:S01]  /*9840*/  BSSY.RECONVERGENT B0, `(.L_x_11202) ;  /* 0x0000005000007945 */ /* 0x000fe20003800200 */
[C---:B------:R-:W-:Y:S02]  /*9850*/  IADD3 R128, PT, PT, R27.reuse, 0x200, RZ ;  /* 0x000002001b807810 */ /* 0x040fe40007ffe0ff */
[----:B------:R-:W-:Y:S01]  /*9860*/  IADD3 R230, PT, PT, R27, 0x240, RZ ;  /* 0x000002401be67810 */ /* 0x000fe20007ffe0ff */
[----:B------:R-:W-:Y:S06]  /*9870*/  @!P5 BRA `(.L_x_11203) ;  /* 0x000000000004d947 */ /* 0x000fec0003800000 */
[----:B---3--:R4:W-:Y:S02]  /*9880*/  REDG.E.ADD.F32.FTZ.RN.STRONG.GPU desc[UR28][R126.64+0x700], R41 ;  /* 0x000700297e0079a6 */ /* 0x0089e4000c12f31c */
.L_x_11203:
[----:B------:R-:W-:Y:S05]  /*9890*/  BSYNC.RECONVERGENT B0 ;  /* 0x0000000000007941 */ /* 0x000fea0003800200 */
.L_x_11202:
        /* <DEDUP_REMOVED lines=15> */
.L_x_11205:
[----:B------:R-:W-:Y:S05]  /*9990*/  BSYNC.RECONVERGENT B0 ;  /* 0x0000000000007941 */ /* 0x000fea0003800200 */
.L_x_11204:
[----:B0-2---:R0:W1:Y:S01]  /*99a0*/  LDS R41, [R187+0x2a00] ;  /* 0x002a0000bb297984 */ /* 0x0050620000000800 */
[----:B------:R-:W-:Y:S01]  /*99b0*/  BSSY.RECONVERGENT B0, `(.L_x_11206) ;  /* 0x0000005000007945 */ /* 0x000fe20003800200 */
[----:B------:R-:W-:Y:S02]  /*99c0*/  LEA.HI R183, R230, R27, RZ, 0x1b ;  /* 0x0000001be6b77211 */ /* 0x000fe400078fd8ff */
[----:B------:R-:W-:Y:S01]  /*99d0*/  LEA R185, R185, R122, 0x2 ;  /* 0x0000007ab9b97211 */ /* 0x000fe200078e10ff */
[----:B------:R-:W-:Y:S06]  /*99e0*/  @!P3 BRA `(.L_x_11207) ;  /* 0x000000000004b947 */ /* 0x000fec0003800000 */
[----:B-1----:R2:W-:Y:S02]  /*99f0*/  REDG.E.ADD.F32.FTZ.RN.STRONG.GPU desc[UR28][R126.64+0x900], R41 ;  /* 0x000900297e0079a6 */ /* 0x0025e4000c12f31c */
.L_x_11207:
[----:B------:R-:W-:Y:S05]  /*9a00*/  BSYNC.RECONVERGENT B0 ;  /* 0x0000000000007941 */ /* 0x000fea0003800200 */
.L_x_11206:
[----:B-12---:R1:W2:Y:S01]  /*9a10*/  LDS R41, [R185+0x2b00] ;  /* 0x002b0000b9297984 */ /* 0x0062a20000000800 */
[----:B------:R-:W-:Y:S01]  /*9a20*/  BSSY.RECONVERGENT B0, `(.L_x_11208) ;  /* 0x0000004000007945 */ /* 0x000fe20003800200 */
[----:B------:R-:W-:-:S03]  /*9a30*/  LEA R183, R183, R122, 0x2 ;  /* 0x0000007ab7b77211 */ /* 0x000fc600078e10ff */
[----:B------:R-:W-:Y:S05]  /*9a40*/  @!P4 BRA `(.L_x_11209) ;  /* 0x000000000004c947 */ /* 0x000fea0003800000 */
[----:B--2---:R3:W-:Y:S02]  /*9a50*/  REDG.E.ADD.F32.FTZ.RN.STRONG.GPU desc[UR28][R126.64+0xa00], R41 ;  /* 0x000a00297e0079a6 */ /* 0x0047e4000c12f31c */
.L_x_11209:
[----:B------:R-:W-:Y:S05]  /*9a60*/  BSYNC.RECONVERGENT B0 ;  /* 0x0000000000007941 */ /* 0x000fea0003800200 */
.L_x_11208:
[----:B--23--:R2:W3:Y:S01]  /*9a70*/  LDS R41, [R183+0x2c00] ;  /* 0x002c0000b7297984 */ /* 0x00c4e20000000800 */
[----:B------:R-:W-:Y:S01]  /*9a80*/  BSSY.RECONVERGENT B0, `(.L_x_11210) ;  /* 0x0000005000007945 */ /* 0x000fe20003800200 */
[C---:B------:R-:W-:Y:S02]  /*9a90*/  IADD3 R230, PT, PT, R27.reuse, 0x300, RZ ;  /* 0x000003001be67810 */ /* 0x040fe40007ffe0ff */
[----:B------:R-:W-:Y:S01]  /*9aa0*/  IADD3 R232, PT, PT, R27, 0x340, RZ ;  /* 0x000003401be87810 */ /* 0x000fe20007ffe0ff */
[----:B------:R-:W-:Y:S06]  /*9ab0*/  @!P5 BRA `(.L_x_11211) ;  /* 0x000000000004d947 */ /* 0x000fec0003800000 */
[----:B---3--:R4:W-:Y:S02]  /*9ac0*/  REDG.E.ADD.F32.FTZ.RN.STRONG.GPU desc[UR28][R126.64+0xb00], R41 ;  /* 0x000b00297e0079a6 */ /* 0x0089e4000c12f31c */
.L_x_11211:
[----:B------:R-:W-:Y:S05]  /*9ad0*/  BSYNC.RECONVERGENT B0 ;  /* 0x0000000000007941 */ /* 0x000fea0003800200 */
.L_x_11210:
        /* <DEDUP_REMOVED lines=15> */
.L_x_11213:
[----:B------:R-:W-:Y:S05]  /*9bd0*/  BSYNC.RECONVERGENT B0 ;  /* 0x0000000000007941 */ /* 0x000fea0003800200 */
.L_x_11212:
[----:B0-2---:R0:W1:Y:S01]  /*9be0*/  LDS R41, [R187+0x2e00] ;  /* 0x002e0000bb297984 */ /* 0x0050620000000800 */
[----:B------:R-:W-:Y:S01]  /*9bf0*/  BSSY.RECONVERGENT B0, `(.L_x_11214) ;  /* 0x0000005000007945 */ /* 0x000fe20003800200 */
[----:B------:R-:W-:Y:S02]  /*9c00*/  LEA.HI R183, R230, R27, RZ, 0x1b ;  /* 0x0000001be6b77211 */ /* 0x000fe400078fd8ff */
[----:B------:R-:W-:Y:S01]  /*9c10*/  LEA R185, R185, R122, 0x2 ;  /* 0x0000007ab9b97211 */ /* 0x000fe200078e10ff */
[----:B------:R-:W-:Y:S06]  /*9c20*/  @!P3 BRA `(.L_x_11215) ;  /* 0x000000000004b947 */ /* 0x000fec0003800000 */
[----:B-1----:R2:W-:Y:S02]  /*9c30*/  REDG.E.ADD.F32.FTZ.RN.STRONG.GPU desc[UR28][R126.64+0xd00], R41 ;  /* 0x000d00297e0079a6 */ /* 0x0025e4000c12f31c */
.L_x_11215:
[----:B------:R-:W-:Y:S05]  /*9c40*/  BSYNC.RECONVERGENT B0 ;  /* 0x0000000000007941 */ /* 0x000fea0003800200 */
.L_x_11214:
[----:B-12---:R1:W2:Y:S01]  /*9c50*/  LDS R41, [R185+0x2f00] ;  /* 0x002f0000b9297984 */ /* 0x0062a20000000800 */
[----:B------:R-:W-:Y:S01]  /*9c60*/  BSSY.RECONVERGENT B0, `(.L_x_11216) ;  /* 0x0000004000007945 */ /* 0x000fe20003800200 */
[----:B------:R-:W-:-:S03]  /*9c70*/  LEA R183, R183, R122, 0x2 ;  /* 0x0000007ab7b77211 */ /* 0x000fc600078e10ff */
[----:B------:R-:W-:Y:S05]  /*9c80*/  @!P4 BRA `(.L_x_11217) ;  /* 0x000000000004c947 */ /* 0x000fea0003800000 */
[----:B--2---:R3:W-:Y:S02]  /*9c90*/  REDG.E.ADD.F32.FTZ.RN.STRONG.GPU desc[UR28][R126.64+0xe00], R41 ;  /* 0x000e00297e0079a6 */ /* 0x0047e4000c12f31c */
.L_x_11217:
[----:B------:R-:W-:Y:S05]  /*9ca0*/  BSYNC.RECONVERGENT B0 ;  /* 0x0000000000007941 */ /* 0x000fea0003800200 */
.L_x_11216:
[----:B--23--:R2:W3:Y:S01]  /*9cb0*/  LDS R41, [R183+0x3000] ;  /* 0x00300000b7297984 */ /* 0x00c4e20000000800 */
[----:B------:R-:W-:Y:S01]  /*9cc0*/  BSSY.RECONVERGENT B0, `(.L_x_11218) ;  /* 0x0000005000007945 */ /* 0x000fe20003800200 */
[C---:B------:R-:W-:Y:S02]  /*9cd0*/  LOP3.LUT R230, R27.reuse, 0x400, RZ, 0xfc, !PT ;  /* 0x000004001be67812 */ /* 0x040fe400078efcff */
[----:B------:R-:W-:Y:S01]  /*9ce0*/  IADD3 R232, PT, PT, R27, 0x440, RZ ;  /* 0x000004401be87810 */ /* 0x000fe20007ffe0ff */
[----:B------:R-:W-:Y:S06]  /*9cf0*/  @!P5 BRA `(.L_x_11219) ;  /* 0x000000000004d947 */ /* 0x000fec0003800000 */
[----:B---3--:R4:W-:Y:S02]  /*9d00*/  REDG.E.ADD.F32.FTZ.RN.STRONG.GPU desc[UR28][R126.64+0xf00], R41 ;  /* 0x000f00297e0079a6 */ /* 0x0089e4000c12f31c */
.L_x_11219:
[----:B------:R-:W-:Y:S05]  /*9d10*/  BSYNC.RECONVERGENT B0 ;  /* 0x0000000000007941 */ /* 0x000fea0003800200 */
.L_x_11218:
        /* <DEDUP_REMOVED lines=15> */
.L_x_11221:
[----:B------:R-:W-:Y:S05]  /*9e10*/  BSYNC.RECONVERGENT B0 ;  /* 0x0000000000007941 */ /* 0x000fea0003800200 */
.L_x_11220:
[----:B0-2---:R0:W1:Y:S01]  /*9e20*/  LDS R41, [R187+0x3200] ;  /* 0x00320000bb297984 */ /* 0x0050620000000800 */
[----:B------:R-:W-:Y:S01]  /*9e30*/  BSSY.RECONVERGENT B0, `(.L_x_11222) ;  /* 0x0000005000007945 */ /* 0x000fe20003800200 */
[----:B------:R-:W-:Y:S02]  /*9e40*/  LEA.HI R183, R230, R27, RZ, 0x1b ;  /* 0x0000001be6b77211 */ /* 0x000fe400078fd8ff */
[----:B------:R-:W-:Y:S01]  /*9e50*/  LEA R185, R185, R122, 0x2 ;  /* 0x0000007ab9b97211 */ /* 0x000fe200078e10ff */
[----:B------:R-:W-:Y:S06]  /*9e60*/  @!P3 BRA `(.L_x_11223) ;  /* 0x000000000004b947 */ /* 0x000fec0003800000 */
[----:B-1----:R2:W-:Y:S02]  /*9e70*/  REDG.E.ADD.F32.FTZ.RN.STRONG.GPU desc[UR28][R126.64+0x1100], R41 ;  /* 0x001100297e0079a6 */ /* 0x0025e4000c12f31c */
.L_x_11223:
[----:B------:R-:W-:Y:S05]  /*9e80*/  BSYNC.RECONVERGENT B0 ;  /* 0x0000000000007941 */ /* 0x000fea0003800200 */
.L_x_11222:
[----:B-12---:R1:W2:Y:S01]  /*9e90*/  LDS R41, [R185+0x3300] ;  /* 0x00330000b9297984 */ /* 0x0062a20000000800 */
[----:B------:R-:W-:Y:S01]  /*9ea0*/  BSSY.RECONVERGENT B0, `(.L_x_11224) ;  /* 0x0000004000007945 */ /* 0x000fe20003800200 */
[----:B------:R-:W-:-:S03]  /*9eb0*/  LEA R183, R183, R122, 0x2 ;  /* 0x0000007ab7b77211 */ /* 0x000fc600078e10ff */
[----:B------:R-:W-:Y:S05]  /*9ec0*/  @!P4 BRA `(.L_x_11225) ;  /* 0x000000000004c947 */ /* 0x000fea0003800000 */
[----:B--2---:R3:W-:Y:S02]  /*9ed0*/  REDG.E.ADD.F32.FTZ.RN.STRONG.GPU desc[UR28][R126.64+0x1200], R41 ;  /* 0x001200297e0079a6 */ /* 0x0047e4000c12f31c */
.L_x_11225:
[----:B------:R-:W-:Y:S05]  /*9ee0*/  BSYNC.RECONVERGENT B0 ;  /* 0x0000000000007941 */ /* 0x000fea0003800200 */
.L_x_11224:
[----:B--23--:R2:W3:Y:S01]  /*9ef0*/  LDS R41, [R183+0x3400] ;  /* 0x00340000b7297984 */ /* 0x00c4e20000000800 */
[----:B------:R-:W-:Y:S01]  /*9f00*/  BSSY.RECONVERGENT B0, `(.L_x_11226) ;  /* 0x0000005000007945 */ /* 0x000fe20003800200 */
[C---:B------:R-:W-:Y:S02]  /*9f10*/  IADD3 R230, PT, PT, R27.reuse, 0x500, RZ ;  /* 0x000005001be67810 */ /* 0x040fe40007ffe0ff */
[----:B------:R-:W-:Y:S01]  /*9f20*/  IADD3 R232, PT, PT, R27, 0x540, RZ ;  /* 0x000005401be87810 */ /* 0x000fe20007ffe0ff */
[----:B------:R-:W-:Y:S06]  /*9f30*/  @!P5 BRA `(.L_x_11227) ;  /* 0x000000000004d947 */ /* 0x000fec0003800000 */
[----:B---3--:R4:W-:Y:S02]  /*9f40*/  REDG.E.ADD.F32.FTZ.RN.STRONG.GPU desc[UR28][R126.64+0x1300], R41 ;  /* 0x001300297e0079a6 */ /* 0x0089e4000c12f31c */
.L_x_11227:
[----:B------:R-:W-:Y:S05]  /*9f50*/  BSYNC.RECONVERGENT B0 ;  /* 0x0000000000007941 */ /* 0x000fea0003800200 */
.L_x_11226:
        /* <DEDUP_REMOVED lines=15> */
.L_x_11229:
[----:B------:R-:W-:Y:S05]  /*a050*/  BSYNC.RECONVERGENT B0 ;  /* 0x0000000000007941 */ /* 0x000fea0003800200 */
.L_x_11228:
[----:B0-2---:R0:W1:Y:S01]  /*a060*/  LDS R41, [R187+0x3600] ;  /* 0x00360000bb297984 */ /* 0x0050620000000800 */
[----:B------:R-:W-:Y:S01]  /*a070*/  BSSY.RECONVERGENT B0, `(.L_x_11230) ;  /* 0x0000005000007945 */ /* 0x000fe20003800200 */
[----:B------:R-:W-:Y:S02]  /*a080*/  LEA.HI R183, R230, R27, RZ, 0x1b ;  /* 0x0000001be6b77211 */ /* 0x000fe400078fd8ff */
[----:B------:R-:W-:Y:S01]  /*a090*/  LEA R185, R185, R122, 0x2 ;  /* 0x0000007ab9b97211 */ /* 0x000fe200078e10ff */
[----:B------:R-:W-:Y:S06]  /*a0a0*/  @!P3 BRA `(.L_x_11231) ;  /* 0x000000000004b947 */ /* 0x000fec0003800000 */
[----:B-1----:R2:W-:Y:S02]  /*a0b0*/  REDG.E.ADD.F32.FTZ.RN.STRONG.GPU desc[UR28][R126.64+0x1500], R41 ;  /* 0x001500297e0079a6 */ /* 0x0025e4000c12f31c */
.L_x_11231:
[----:B------:R-:W-:Y:S05]  /*a0c0*/  BSYNC.RECONVERGENT B0 ;  /* 0x0000000000007941 */ /* 0x000fea0003800200 */
.L_x_11230:
[----:B-12---:R1:W2:Y:S01]  /*a0d0*/  LDS R41, [R185+0x3700] ;  /* 0x00370000b9297984 */ /* 0x0062a20000000800 */
[----:B------:R-:W-:Y:S01]  /*a0e0*/  BSSY.RECONVERGENT B0, `(.L_x_11232) ;  /* 0x0000004000007945 */ /* 0x000fe20003800200 */
[----:B------:R-:W-:-:S03]  /*a0f0*/  LEA R183, R183, R122, 0x2 ;  /* 0x0000007ab7b77211 */ /* 0x000fc600078e10ff */
[----:B------:R-:W-:Y:S05]  /*a100*/  @!P4 BRA `(.L_x_11233) ;  /* 0x000000000004c947 */ /* 0x000fea0003800000 */
[----:B--2---:R3:W-:Y:S02]  /*a110*/  REDG.E.ADD.F32.FTZ.RN.STRONG.GPU desc[UR28][R126.64+0x1600], R41 ;  /* 0x001600297e0079a6 */ /* 0x0047e4000c12f31c */
.L_x_11233:
[----:B------:R-:W-:Y:S05]  /*a120*/  BSYNC.RECONVERGENT B0 ;  /* 0x0000000000007941 */ /* 0x000fea0003800200 */
.L_x_11232:
[----:B--23--:R2:W3:Y:S01]  /*a130*/  LDS R41, [R183+0x3800] ;  /* 0x00380000b7297984 */ /* 0x00c4e20000000800 */
[----:B------:R-:W-:Y:S01]  /*a140*/  BSSY.RECONVERGENT B0, `(.L_x_11234) ;  /* 0x0000005000007945 */ /* 0x000fe20003800200 */
[C---:B------:R-:W-:Y:S02]  /*a150*/  IADD3 R230, PT, PT, R27.reuse, 0x600, RZ ;  /* 0x000006001be67810 */ /* 0x040fe40007ffe0ff */
[----:B------:R-:W-:Y:S01]  /*a160*/  IADD3 R232, PT, PT, R27, 0x640, RZ ;  /* 0x000006401be87810 */ /* 0x000fe20007ffe0ff */
[----:B------:R-:W-:Y:S06]  /*a170*/  @!P5 BRA `(.L_x_11235) ;  /* 0x000000000004d947 */ /* 0x000fec0003800000 */
[----:B---3--:R4:W-:Y:S02]  /*a180*/  REDG.E.ADD.F32.FTZ.RN.STRONG.GPU desc[UR28][R126.64+0x1700], R41 ;  /* 0x001700297e0079a6 */ /* 0x0089e4000c12f31c */
.L_x_11235:
[----:B------:R-:W-:Y:S05]  /*a190*/  BSYNC.RECONVERGENT B0 ;  /* 0x0000000000007941 */ /* 0x000fea0003800200 */
.L_x_11234:
        /* <DEDUP_REMOVED lines=15> */
.L_x_11237:
[----:B------:R-:W-:Y:S05]  /*a290*/  BSYNC.RECONVERGENT B0 ;  /* 0x0000000000007941 */ /* 0x000fea0003800200 */
.L_x_11236:
[----:B0-2---:R0:W1:Y:S01]  /*a2a0*/  LDS R41, [R187+0x3a00] ;  /* 0x003a0000bb297984 */ /* 0x0050620000000800 */
[----:B------:R-:W-:Y:S01]  /*a2b0*/  BSSY.RECONVERGENT B0, `(.L_x_11238) ;  /* 0x0000005000007945 */ /* 0x000fe20003800200 */
[----:B------:R-:W-:Y:S02]  /*a2c0*/  LEA.HI R183, R230, R27, RZ, 0x1b ;  /* 0x0000001be6b77211 */ /* 0x000fe400078fd8ff */
[----:B------:R-:W-:Y:S01]  /*a2d0*/  LEA R185, R185, R122, 0x2 ;  /* 0x0000007ab9b97211 */ /* 0x000fe200078e10ff */
[----:B------:R-:W-:Y:S06]  /*a2e0*/  @!P3 BRA `(.L_x_11239) ;  /* 0x000000000004b947 */ /* 0x000fec0003800000 */
[----:B-1----:R2:W-:Y:S02]  /*a2f0*/  REDG.E.ADD.F32.FTZ.RN.STRONG.GPU desc[UR28][R126.64+0x1900], R41 ;  /* 0x001900297e0079a6 */ /* 0x0025e4000c12f31c */
.L_x_11239:
[----:B------:R-:W-:Y:S05]  /*a300*/  BSYNC.RECONVERGENT B0 ;  /* 0x0000000000007941 */ /* 0x000fea0003800200 */
.L_x_11238:
[----:B-12---:R1:W2:Y:S01]  /*a310*/  LDS R41, [R185+0x3b00] ;  /* 0x003b0000b9297984 */ /* 0x0062a20000000800 */
[----:B------:R-:W-:Y:S01]  /*a320*/  BSSY.RECONVERGENT B0, `(.L_x_11240) ;  /* 0x0000004000007945 */ /* 0x000fe20003800200 */
[----:B------:R-:W-:-:S03]  /*a330*/  LEA R183, R183, R122, 0x2 ;  /* 0x0000007ab7b77211 */ /* 0x000fc600078e10ff */
[----:B------:R-:W-:Y:S05]  /*a340*/  @!P4 BRA `(.L_x_11241) ;  /* 0x000000000004c947 */ /* 0x000fea0003800000 */
[----:B--2---:R3:W-:Y:S02]  /*a350*/  REDG.E.ADD.F32.FTZ.RN.STRONG.GPU desc[UR28][R126.64+0x1a00], R41 ;  /* 0x001a00297e0079a6 */ /* 0x0047e4000c12f31c */
.L_x_11241:
[----:B------:R-:W-:Y:S05]  /*a360*/  BSYNC.RECONVERGENT B0 ;  /* 0x0000000000007941 */ /* 0x000fea0003800200 */
.L_x_11240:
[----:B--23--:R2:W3:Y:S01]  /*a370*/  LDS R41, [R183+0x3c00] ;  /* 0x003c0000b7297984 */ /* 0x00c4e20000000800 */
[----:B------:R-:W-:Y:S04]  /*a380*/  BSSY.RECONVERGENT B0, `(.L_x_11242) ;  /* 0x0000003000007945 */ /* 0x000fe80003800200 */
[----:B------:R-:W-:Y:S05]  /*a390*/  @!P5 BRA `(.L_x_11243) ;  /* 0x000000000004d947 */ /* 0x000fea0003800000 */
[----:B---3--:R4:W-:Y:S02]  /*a3a0*/  REDG.E.ADD.F32.FTZ.RN.STRONG.GPU desc[UR28][R126.64+0x1b00], R41 ;  /* 0x001b00297e0079a6 */ /* 0x0089e4000c12f31c */
.L_x_11243:
[----:B------:R-:W-:Y:S05]  /*a3b0*/  BSYNC.RECONVERGENT B0 ;  /* 0x0000000000007941 */ /* 0x000fea0003800200 */
.L_x_11242:
        /* <DEDUP_REMOVED lines=11> */
[----:B------:R-:W-:Y:S02]  /*a470*/  IADD3 R230, PT, PT, R27, 0x7c0, RZ ;  /* 0x000007c01be67810 */ /* 0x000fe40007ffe0ff */
[----:B--2---:R-:W-:Y:S02]  /*a480*/  LEA.HI R183, R226, R27, RZ, 0x1b ;  /* 0x0000001be2b77211 */ /* 0x004fe400078fd8ff */
[----:B-1----:R-:W-:Y:S02]  /*a490*/  LEA R185, R165, R122, 0x2 ;  /* 0x0000007aa5b97211 */ /* 0x002fe400078e10ff */
[C---:B------:R-:W-:Y:S02]  /*a4a0*/  ISETP.GE.AND P3, PT, R179.reuse, 0x741, PT ;  /* 0x00000741b300780c */ /* 0x040fe40003f66270 */
[----:B------:R-:W-:-:S02]  /*a4b0*/  ISETP.GE.AND P4, PT, R179, 0x781, PT ;  /* 0x00000781b300780c */ /* 0x000fc40003f86270 */
[----:B------:R-:W-:Y:S01]  /*a4c0*/  ISETP.GE.AND P5, PT, R179, 0x7c1, PT ;  /* 0x000007c1b300780c */ /* 0x000fe20003fa6270 */
[----:B------:R-:W-:-:S12]  /*a4d0*/  @!P6 BRA `(.L_x_11245) ;  /* 0x000000000004e947 */ /* 0x000fd80003800000 */
[----:B---3--:R1:W-:Y:S02]  /*a4e0*/  REDG.E.ADD.F32.FTZ.RN.STRONG.GPU desc[UR28][R126.64+0x1c00], R43 ;  /* 0x001c002b7e0079a6 */ /* 0x0083e4000c12f31c */
.L_x_11245:
[----:B------:R-:W-:Y:S05]  /*a4f0*/  BSYNC.RECONVERGENT B0 ;  /* 0x0000000000007941 */ /* 0x000fea0003800200 */
.L_x_11244:
[----:B-1-3--:R1:W2:Y:S01]  /*a500*/  LDS R43, [R185+0x3e00] ;  /* 0x003e0000b92b7984 */ /* 0x00a2a20000000800 */
[----:B------:R-:W-:Y:S01]  /*a510*/  BSSY.RECONVERGENT B0, `(.L_x_11246) ;  /* 0x0000005000007945 */ /* 0x000fe20003800200 */
[----:B------:R-:W-:Y:S02]  /*a520*/  LEA.HI R165, R230, R27, RZ, 0x1b ;  /* 0x0000001be6a57211 */ /* 0x000fe400078fd8ff */
[----:B------:R-:W-:Y:S01]  /*a530*/  LEA R183, R183, R122, 0x2 ;  /* 0x0000007ab7b77211 */ /* 0x000fe200078e10ff */
[----:B------:R-:W-:Y:S06]  /*a540*/  @!P3 BRA `(.L_x_11247) ;  /* 0x000000000004b947 */ /* 0x000fec0003800000 */
[----:B--2---:R3:W-:Y:S02]  /*a550*/  REDG.E.ADD.F32.FTZ.RN.STRONG.GPU desc[UR28][R126.64+0x1d00], R43 ;  /* 0x001d002b7e0079a6 */ /* 0x0047e4000c12f31c */
.L_x_11247:
[----:B------:R-:W-:Y:S05]  /*a560*/  BSYNC.RECONVERGENT B0 ;  /* 0x0000000000007941 */ /* 0x000fea0003800200 */
.L_x_11246:
[----:B--23--:R2:W3:Y:S01]  /*a570*/  LDS R43, [R183+0x3f00] ;  /* 0x003f0000b72b7984 */ /* 0x00c4e20000000800 */
[----:B------:R-:W-:Y:S01]  /*a580*/  BSSY.RECONVERGENT B0, `(.L_x_11248) ;  /* 0x0000004000007945 */ /* 0x000fe20003800200 */
[----:B------:R-:W-:-:S03]  /*a590*/  LEA R165, R165, R122, 0x2 ;  /* 0x0000007aa5a57211 */ /* 0x000fc600078e10ff */
[----:B------:R-:W-:Y:S05]  /*a5a0*/  @!P4 BRA `(.L_x_11249) ;  /* 0x000000000004c947 */ /* 0x000fea0003800000 */
[----:B---3--:R4:W-:Y:S02]  /*a5b0*/  REDG.E.ADD.F32.FTZ.RN.STRONG.GPU desc[UR28][R126.64+0x1e00], R43 ;  /* 0x001e002b7e0079a6 */ /* 0x0089e4000c12f31c */
.L_x_11249:
[----:B------:R-:W-:Y:S05]  /*a5c0*/  BSYNC.RECONVERGENT B0 ;  /* 0x0000000000007941 */ /* 0x000fea0003800200 */
.L_x_11248:
[----:B---34-:R3:W4:Y:S01]  /*a5d0*/  LDS R43, [R165+0x4000] ;  /* 0x00400000a52b7984 */ /* 0x0187220000000800 */
[----:B------:R-:W-:Y:S04]  /*a5e0*/  BSSY.RECONVERGENT B0, `(.L_x_11250) ;  /* 0x0000003000007945 */ /* 0x000fe80003800200 */
[----:B------:R-:W-:Y:S05]  /*a5f0*/  @!P5 BRA `(.L_x_11251) ;  /* 0x000000000004d947 */ /* 0x000fea0003800000 */
[----:B----4-:R4:W-:Y:S02]  /*a600*/  REDG.E.ADD.F32.FTZ.RN.STRONG.GPU desc[UR28][R126.64+0x1f00], R43 ;  /* 0x001f002b7e0079a6 */ /* 0x0109e4000c12f31c */
.L_x_11251:
[----:B------:R-:W-:Y:S05]  /*a610*/  BSYNC.RECONVERGENT B0 ;  /* 0x0000000000007941 */ /* 0x000fea0003800200 */
.L_x_11250:
[----:B----4-:R-:W-:Y:S01]  /*a620*/  FFMA.FTZ R43, R12, -R228, R121 ;  /* 0x800000e40c2b7223 */ /* 0x010fe20000010079 */
[----:B------:R-:W4:Y:S01]  /*a630*/  SHFL.DOWN PT, R126, R41, 0x1, 0x1f ;  /* 0x08201f00297e7f89 */ /* 0x000f2200000e0000 */
[----:B------:R-:W-:Y:S01]  /*a640*/  ISETP.GT.AND P3, PT, R142, 0x1e, PT ;  /* 0x0000001e8e00780c */ /* 0x000fe20003f64270 */
[----:B------:R-:W-:Y:S01]  /*a650*/  FMUL.FTZ R44, R139, R44 ;  /* 0x0000002c8b2c7220 */ /* 0x000fe20000410000 */
[----:B------:R-:W-:Y:S01]  /*a660*/  FMUL.FTZ R51, R51, R198 ;  /* 0x000000c633337220 */ /* 0x000fe20000410000 */
[----:B------:R-:W5:Y:S01]  /*a670*/  SHFL.DOWN PT, R121, R40, 0x1, 0x1f ;  /* 0x08201f0028797f89 */ /* 0x000f6200000e0000 */
[----:B------:R-:W-:Y:S01]  /*a680*/  FMUL.FTZ R49, R49, R168 ;  /* 0x000000a831317220 */ /* 0x000fe20000410000 */
[----:B------:R-:W-:Y:S01]  /*a690*/  FFMA.FTZ R225, R225, R170, R44 ;  /* 0x000000aae1e17223 */ /* 0x000fe2000001002c */
[----:B------:R-:W-:Y:S01]  /*a6a0*/  FFMA.FTZ R50, R50, R151, R51 ;  /* 0x0000009732327223 */ /* 0x000fe20000010033 */
[----:B------:R-:W0:Y:S01]  /*a6b0*/  SHFL.DOWN PT, R127, R42, 0x1, 0x1f ;  /* 0x08201f002a7f7f89 */ /* 0x000e2200000e0000 */
[----:B------:R-:W-:Y:S01]  /*a6c0*/  FFMA.FTZ R49, R48, R152, R49 ;  /* 0x0000009830317223 */ /* 0x000fe20000010031 */
[----:B------:R-:W-:Y:S01]  /*a6d0*/  FMUL.FTZ R55, R55, R200 ;  /* 0x000000c837377220 */ /* 0x000fe20000410000 */
[----:B------:R-:W-:Y:S01]  /*a6e0*/  ISETP.GT.AND P4, PT, R142, 0xf, PT ;  /* 0x0000000f8e00780c */ /* 0x000fe20003f84270 */
[----:B------:R-:W1:Y:S01]  /*a6f0*/  SHFL.DOWN PT, R226, R43, 0x1, 0x1f ;  /* 0x08201f002be27f89 */ /* 0x000e6200000e0000 */
        /* <DEDUP_REMOVED lines=11> */
[----:B----4-:R-:W-:Y:S01]  /*a7b0*/  @!P3 FADD.FTZ R41, R41, R126 ;  /* 0x0000007e2929b221 */ /* 0x010fe20000010000 */
[----:B------:R-:W-:Y:S01]  /*a7c0*/  FMUL.FTZ R63, R63, R204 ;  /* 0x000000cc3f3f7220 */ /* 0x000fe20000410000 */
[----:B------:R-:W-:Y:S01]  /*a7d0*/  FMUL.FTZ R194, R125, R194 ;  /* 0x000000c27dc27220 */ /* 0x000fe20000410000 */
[----:B------:R-:W-:Y:S01]  /*a7e0*/  FMUL.FTZ R61, R61, R176 ;  /* 0x000000b03d3d7220 */ /* 0x000fe20000410000 */
[----:B-----5:R-:W-:Y:S01]  /*a7f0*/  @!P3 FADD.FTZ R40, R40, R121 ;  /* 0x000000792828b221 */ /* 0x020fe20000010000 */
[----:B------:R-:W4:Y:S01]  /*a800*/  SHFL.DOWN PT, R126, R41, 0x2, 0x1f ;  /* 0x08401f00297e7f89 */ /* 0x000f2200000e0000 */
[----:B------:R-:W-:Y:S01]  /*a810*/  FMUL.FTZ R124, R124, R173 ;  /* 0x000000ad7c7c7220 */ /* 0x000fe20000410000 */
[----:B------:R-:W-:Y:S01]  /*a820*/  FMUL.FTZ R67, R67, R206 ;  /* 0x000000ce43437220 */ /* 0x000fe20000410000 */
[----:B0-----:R-:W-:Y:S01]  /*a830*/  @!P3 FADD.FTZ R42, R42, R127 ;  /* 0x0000007f2a2ab221 */ /* 0x001fe20000010000 */
[----:B------:R-:W0:Y:S01]  /*a840*/  SHFL.DOWN PT, R121, R40, 0x2, 0x1f ;  /* 0x08401f0028797f89 */ /* 0x000e2200000e0000 */
[----:B------:R-:W-:Y:S01]  /*a850*/  FMUL.FTZ R188, R123, R188 ;  /* 0x000000bc7bbc7220 */ /* 0x000fe20000410000 */
[----:B------:R-:W-:Y:S01]  /*a860*/  FMUL.FTZ R65, R65, R178 ;  /* 0x000000b241417220 */ /* 0x000fe20000410000 */
[----:B-1----:R-:W-:Y:S01]  /*a870*/  @!P3 FADD.FTZ R43, R43, R226 ;  /* 0x000000e22b2bb221 */ /* 0x002fe20000010000 */
[----:B------:R-:W1:Y:S01]  /*a880*/  SHFL.DOWN PT, R127, R42, 0x2, 0x1f ;  /* 0x08401f002a7f7f89 */ /* 0x000e6200000e0000 */
[----:B------:R-:W-:Y:S01]  /*a890*/  ISETP.GT.AND P3, PT, R142, 0x1d, PT ;  /* 0x0000001d8e00780c */ /* 0x000fe20003f64270 */
[----:B------:R-:W-:Y:S01]  /*a8a0*/  FMUL.FTZ R120, R120, R169 ;  /* 0x000000a978787220 */ /* 0x000fe20000410000 */
[----:B------:R-:W-:Y:S01]  /*a8b0*/  FMUL.FTZ R71, R71, R208 ;  /* 0x000000d047477220 */ /* 0x000fe20000410000 */
[----:B------:R-:W5:Y:S01]  /*a8c0*/  SHFL.DOWN PT, R226, R43, 0x2, 0x1f ;  /* 0x08401f002be27f89 */ /* 0x000f6200000e0000 */
[----:B------:R-:W-:Y:S01]  /*a8d0*/  FMUL.FTZ R238, R238, R171 ;  /* 0x000000abeeee7220 */ /* 0x000fe20000410000 */
[----:B------:R-:W-:Y:S01]  /*a8e0*/  FMUL.FTZ R69, R69, R180 ;  /* 0x000000b445457220 */ /* 0x000fe20000410000 */
        /* <DEDUP_REMOVED lines=9> */
[----:B----4-:R-:W-:Y:S01]  /*a980*/  @!P3 FADD.FTZ R41, R41, R126 ;  /* 0x0000007e2929b221 */ /* 0x010fe20000010000 */
[----:B------:R-:W-:Y:S01]  /*a990*/  FFMA.FTZ R57, R56, R156, R57 ;  /* 0x0000009c38397223 */ /* 0x000fe20000010039 */
[----:B------:R-:W-:Y:S01]  /*a9a0*/  FFMA.FTZ R213, R213, R196, R212 ;  /* 0x000000c4d5d57223 */ /* 0x000fe200000100d4 */
[----:B------:R-:W-:Y:S01]  /*a9b0*/  FFMA.FTZ R62, R62, R157, R63 ;  /* 0x0000009d3e3e7223 */ /* 0x000fe2000001003f */
[----:B0-----:R-:W-:Y:S01]  /*a9c0*/  @!P3 FADD.FTZ R40, R40, R121 ;  /* 0x000000792828b221 */ /* 0x001fe20000010000 */
        /* <DEDUP_REMOVED lines=8> */
[----:B------:R-:W4:Y:S01]  /*aa50*/  SHFL.DOWN PT, R121, R42, 0x4, 0x1f ;  /* 0x08801f002a797f89 */ /* 0x000f2200000e0000 */
        /* <DEDUP_REMOVED lines=8> */
[----:B------:R-:W-:-:S05]  /*aae0*/  FFMA.FTZ R241, R241, R166, R242 ;  /* 0x000000a6f1f17223 */ /* 0x000fca00000100f2 */
        /* <DEDUP_REMOVED lines=24> */
[----:B------:R-:W-:-:S04]  /*ac70*/  @!P3 LOP3.LUT R51, R44, 0x1f0, RZ, 0xc0, !PT ;  /* 0x000001f02c33b812 */ /* 0x000fc800078ec0ff */
[----:B------:R-:W-:-:S05]  /*ac80*/  @!P3 IADD3 R51, PT, PT, R122, R51, RZ ;  /* 0x000000337a33b210 */ /* 0x000fca0007ffe0ff */
[----:B------:R0:W-:Y:S02]  /*ac90*/  @!P3 STS.128 [R51+0x4210], R40 ;  /* 0x004210283300b388 */ /* 0x0001e40000000c00 */
.L_x_11253:
[----:B------:R-:W-:Y:S05]  /*aca0*/  BSYNC.RECONVERGENT B0 ;  /* 0x0000000000007941 */ /* 0x000fea0003800200 */
.L_x_11252:
        /* <DEDUP_REMOVED lines=56> */
[----:B------:R-:W5:Y:S04]  /*b030*/  @P2 LDS.64 R48, [R52+0x7460] ;  /* 0x0074600034302984 */ /* 0x000f680000000a00 */
[----:B-1----:R-:W1:Y:S01]  /*b040*/  @P2 LDS.64 R50, [R52+0x6c60] ;  /* 0x006c600034322984 */ /* 0x002e620000000a00 */
[----:B0-----:R-:W-:Y:S01]  /*b050*/  FADD.FTZ R42, R46, R42 ;  /* 0x0000002a2e2a7221 */ /* 0x001fe20000010000 */
[----:B------:R-:W-:Y:S01]  /*b060*/  FADD.FTZ R43, R47, R43 ;  /* 0x0000002b2f2b7221 */ /* 0x000fe20000010000 */
[----:B------:R-:W-:Y:S01]  /*b070*/  FADD.FTZ R40, R44, R40 ;  /* 0x000000282c287221 */ /* 0x000fe20000010000 */
[----:B------:R-:W-:Y:S01]  /*b080*/  FADD.FTZ R41, R45, R41 ;  /* 0x000000292d297221 */ /* 0x000fe20000010000 */
[----:B-----5:R-:W-:Y:S01]  /*b090*/  @P2 FADD.FTZ R42, R42, R48 ;  /* 0x000000302a2a2221 */ /* 0x020fe20000010000 */
[----:B------:R-:W-:Y:S01]  /*b0a0*/  @P2 FADD.FTZ R43, R43, R49 ;  /* 0x000000312b2b2221 */ /* 0x000fe20000010000 */
[----:B-1----:R-:W-:Y:S01]  /*b0b0*/  @P2 FADD.FTZ R40, R40, R50 ;  /* 0x0000003228282221 */ /* 0x002fe20000010000 */
[----:B------:R-:W-:-:S03]  /*b0c0*/  @P2 FADD.FTZ R41, R41, R51 ;  /* 0x0000003329292221 */ /* 0x000fc60000010000 */
[----:B------:R0:W-:Y:S04]  /*b0d0*/  STS.64 [R52+0x7460], R42 ;  /* 0x0074602a34007388 */ /* 0x0001e80000000a00 */
[----:B------:R0:W-:Y:S02]  /*b0e0*/  STS.64 [R52+0x6c60], R40 ;  /* 0x006c602834007388 */ /* 0x0001e40000000a00 */
.L_x_11255:
[----:B------:R-:W-:Y:S05]  /*b0f0*/  BSYNC.RECONVERGENT B0 ;  /* 0x0000000000007941 */ /* 0x000fea0003800200 */
.L_x_11254:
[----:B------:R-:W-:-:S04]  /*b100*/  UIADD3 UR8, UPT, UPT, UR8, 0x1, URZ ;  /* 0x0000000108087890 */ /* 0x000fc8000fffe0ff */
[----:B------:R-:W-:-:S09]  /*b110*/  UISETP.GE.AND UP0, UPT, UR8, UR45, UPT ;  /* 0x0000002d0800728c */ /* 0x000fd2000bf06270 */
[----:B------:R-:W-:Y:S05]  /*b120*/  BRA.U !UP0, `(.L_x_11256) ;  /* 0xffffff8508a47547 */ /* 0x000fea000b83ffff */
.L_x_11158:
[----:B------:R-:W5:Y:S01]  /*b130*/  S2R R32, SR_TID.X ;  /* 0x0000000000207919 */ /* 0x000f620000002100 */
[----:B------:R-:W-:Y:S01]  /*b140*/  HFMA2 R5, -RZ, RZ, 0, 9.5367431640625e-07 ;  /* 0x00000010ff057431 */ /* 0x000fe200000001ff */
[----:B------:R-:W0:Y:S01]  /*b150*/  S2R R3, SR_TID.X ;  /* 0x0000000000037919 */ /* 0x000e220000002100 */
[----:B------:R-:W-:Y:S08]  /*b160*/  BAR.SYNC.DEFER_BLOCKING 0x0 ;  /* 0x0000000000007b1d */ /* 0x000ff00000010000 */
[----:B------:R-:W1:Y:S01]  /*b170*/  S2UR UR32, SR_CTAID.X ;  /* 0x00000000002079c3 */ /* 0x000e620000002500 */
[----:B------:R-:W1:Y:S01]  /*b180*/  LDCU.64 UR26, c[0x0][0x4f8] ;  /* 0x00009f00ff1a77ac */ /* 0x000e620008000a00 */
[----:B------:R-:W-:Y:S01]  /*b190*/  UIADD3 UR24, UPT, UPT, UR13, -0x1, URZ ;  /* 0xffffffff0d187890 */ /* 0x000fe2000fffe0ff */
[----:B------:R-:W2:Y:S01]  /*b1a0*/  LDCU.64 UR30, c[0x0][0x550] ;  /* 0x0000aa00ff1e77ac */ /* 0x000ea20008000a00 */
[----:B-----5:R-:W-:-:S04]  /*b1b0*/  SHF.L.U32 R8, R32, 0x2, RZ ;  /* 0x0000000220087819 */ /* 0x020fc800000006ff */
[----:B------:R-:W-:-:S04]  /*b1c0*/  LOP3.LUT R8, R8, 0xf80, RZ, 0xc0, !PT ;  /* 0x00000f8008087812 */ /* 0x000fc800078ec0ff */
[----:B0-----:R-:W-:-:S05]  /*b1d0*/  LOP3.LUT R2, R8, 0x1f, R3, 0xf8, !PT ;  /* 0x0000001f08027812 */ /* 0x001fca00078ef803 */
[----:B------:R-:W-:-:S05]  /*b1e0*/  IMAD.WIDE.U32 R2, R2, R5, UR10 ;  /* 0x0000000a02027e25 */ /* 0x000fca000f8e0005 */
[----:B------:R-:W5:Y:S04]  /*b1f0*/  LDG.E.128 R4, desc[UR28][R2.64] ;  /* 0x0000001c02047981 */ /* 0x000f68000c1e1d00 */
[----:B------:R-:W3:Y:S04]  /*b200*/  LDG.E.128 R12, desc[UR28][R2.64+0x200] ;  /* 0x0002001c020c7981 */ /* 0x000ee8000c1e1d00 */
        /* <DEDUP_REMOVED lines=18> */
[----:B--2---:R-:W-:-:S04]  /*b330*/  ULEA UR21, UP0, UR20, UR30, 0x2 ;  /* 0x0000001e14157291 */ /* 0x004fc8000f8010ff */
[----:B------:R-:W-:Y:S01]  /*b340*/  ULEA.HI.X UR20, UR20, UR31, UR25, 0x2, UP0 ;  /* 0x0000001f14147291 */ /* 0x000fe200080f1419 */
[----:B------:R-:W1:Y:S01]  /*b350*/  LDCU.64 UR30, c[0x0][0x560] ;  /* 0x0000ac00ff1e77ac */ /* 0x000e620008000a00 */
[----:B-----5:R-:W-:Y:S04]  /*b360*/  STS.128 [R141], R4 ;  /* 0x000000048d007388 */ /* 0x020fe80000000c00 */
        /* <DEDUP_REMOVED lines=15> */
[----:B----4-:R-:W-:Y:S01]  /*b460*/  FADD.FTZ R12, R4, UR7 ;  /* 0x00000007040c7e21 */ /* 0x010fe20008010000 */
[----:B------:R-:W-:Y:S01]  /*b470*/  FADD.FTZ R30, R30, UR7 ;  /* 0x000000071e1e7e21 */ /* 0x000fe20008010000 */
        /* <DEDUP_REMOVED lines=11> */
[----:B------:R-:W2:Y:S02]  /*b530*/  @!P2 MUFU.EX2 R3, R3 ;  /* 0x000000030003a308 */ /* 0x000ea40000000800 */
[----:B------:R-:W-:Y:S02]  /*b540*/  @!P0 FMUL.FTZ R4, R29, -1.4426950216293334961 ;  /* 0xbfb8aa3b1d048820 */ /* 0x000fe40000410000 */
[----:B------:R-:W3:Y:S04]  /*b550*/  @!P1 MUFU.EX2 R0, R0 ;  /* 0x0000000000009308 */ /* 0x000ee80000000800 */
[----:B------:R-:W4:Y:S01]  /*b560*/  @!P0 MUFU.EX2 R4, R4 ;  /* 0x0000000400048308 */ /* 0x000f220000000800 */
[----:B--2---:R-:W-:Y:S01]  /*b570*/  @!P2 FADD.FTZ R9, R3, 1 ;  /* 0x3f8000000309a421 */ /* 0x004fe20000010000 */
[----:B------:R-:W-:Y:S01]  /*b580*/  @!P4 FMUL.FTZ R3, R28, -1.4426950216293334961 ;  /* 0xbfb8aa3b1c03c820 */ /* 0x000fe20000410000 */
[----:B---3--:R-:W-:-:S02]  /*b590*/  @!P1 FADD.FTZ R2, R0, 1 ;  /* 0x3f80000000029421 */ /* 0x008fc40000010000 */
        /* <DEDUP_REMOVED lines=12> */
[----:B------:R-:W-:-:S02]  /*b660*/  FSETP.GTU.FTZ.AND P1, PT, R31, 20, PT ;  /* 0x41a000001f00780b */ /* 0x000fc40003f3c000 */
[----:B------:R-:W5:Y:S01]  /*b670*/  @!P6 MUFU.EX2 R0, R0 ;  /* 0x000000000000e308 */ /* 0x000f620000000800 */
[----:B--2---:R-:W-:-:S03]  /*b680*/  @!P4 FADD.FTZ R3, R3, 1 ;  /* 0x3f8000000303c421 */ /* 0x004fc60000010000 */
[----:B------:R-:W-:Y:S01]  /*b690*/  @!P2 FMUL.FTZ R11, R12, -1.4426950216293334961 ;  /* 0xbfb8aa3b0c0ba820 */ /* 0x000fe20000410000 */
[----:B------:R-:W2:Y:S01]  /*b6a0*/  @!P0 MUFU.RCP R4, R4 ;  /* 0x0000000400048308 */ /* 0x000ea20000001000 */
[----:B------:R-:W0:Y:S01]  /*b6b0*/  LDS.128 R12, [R140+0x30] ;  /* 0x000030008c0c7984 */ /* 0x000e220000000c00 */
[----:B---3--:R-:W-:Y:S01]  /*b6c0*/  @!P3 FADD.FTZ R9, R9, 1 ;  /* 0x3f8000000909b421 */ /* 0x008fe20000010000 */
[----:B----4-:R-:W-:Y:S01]  /*b6d0*/  @!P5 FADD.FTZ R2, R2, 1 ;  /* 0x3f8000000202d421 */ /* 0x010fe20000010000 */
[----:B------:R-:W-:Y:S02]  /*b6e0*/  BAR.SYNC.DEFER_BLOCKING 0x0 ;  /* 0x0000000000007b1d */ /* 0x000fe40000010000 */
[----:B------:R-:W-:Y:S01]  /*b6f0*/  @!P1 FMUL.FTZ R10, R31, -1.4426950216293334961 ;  /* 0xbfb8aa3b1f0a9820 */ /* 0x000fe20000410000 */
[----:B-----5:R-:W-:-:S03]  /*b700*/  @!P6 FADD.FTZ R0, R0, 1 ;  /* 0x3f8000000000e421 */ /* 0x020fc60000010000 */
[----:B------:R-:W3:Y:S04]  /*b710*/  @!P2 MUFU.EX2 R11, R11 ;  /* 0x0000000b000ba308 */ /* 0x000ee80000000800 */
[----:B------:R-:W4:Y:S01]  /*b720*/  @!P1 MUFU.EX2 R10, R10 ;  /* 0x0000000a000a9308 */ /* 0x000f220000000800 */
[----:B--2---:R-:W-:Y:S01]  /*b730*/  @!P0 FMUL.FTZ R93, R93, R4 ;  /* 0x000000045d5d8220 */ /* 0x004fe20000410000 */
[----:B------:R-:W-:Y:S02]  /*b740*/  FSETP.GTU.FTZ.AND P0, PT, R7, 20, PT ;  /* 0x41a000000700780b */ /* 0x000fe40003f1c000 */
[----:B------:R-:W2:Y:S01]  /*b750*/  @!P6 MUFU.RCP R17, R0 ;  /* 0x000000000011e308 */ /* 0x000ea20000001000 */
[----:B---3--:R-:W-:-:S07]  /*b760*/  @!P2 FADD.FTZ R11, R11, 1 ;  /* 0x3f8000000b0ba421 */ /* 0x008fce0000010000 */
[----:B------:R-:W3:Y:S01]  /*b770*/  @!P4 MUFU.RCP R3, R3 ;  /* 0x000000030003c308 */ /* 0x000ee20000001000 */
[----:B----4-:R-:W-:Y:S01]  /*b780*/  @!P1 FADD.FTZ R10, R10, 1 ;  /* 0x3f8000000a0a9421 */ /* 0x010fe20000010000 */
[----:B------:R-:W-:Y:S04]  /*b790*/  STS.128 [R140], R84 ;  /* 0x000000548c007388 */ /* 0x000fe80000000c00 */
[----:B------:R-:W-:Y:S02]  /*b7a0*/  STS.128 [R140+0x10], R80 ;  /* 0x000010508c007388 */ /* 0x000fe40000000c00 */
[----:B------:R-:W4:Y:S01]  /*b7b0*/  @!P5 MUFU.RCP R2, R2 ;  /* 0x000000020002d308 */ /* 0x000f220000001000 */
[----:B--2---:R-:W-:Y:S01]  /*b7c0*/  @!P6 FMUL.FTZ R90, R90, R17 ;  /* 0x000000115a5ae220 */ /* 0x004fe20000410000 */
[----:B------:R-:W-:Y:S01]  /*b7d0*/  FSETP.GTU.FTZ.AND P6, PT, R5, 20, PT ;  /* 0x41a000000500780b */ /* 0x000fe20003fdc000 */
[----:B------:R-:W-:Y:S01]  /*b7e0*/  STS.128 [R140+0x20], R76 ;  /* 0x0000204c8c007388 */ /* 0x000fe20000000c00 */
[----:B0-----:R-:W-:Y:S01]  /*b7f0*/  FADD.FTZ R12, R12, UR7 ;  /* 0x000000070c0c7e21 */ /* 0x001fe20008010000 */
[----:B------:R-:W-:Y:S01]  /*b800*/  FADD.FTZ R13, R13, UR7 ;  /* 0x000000070d0d7e21 */ /* 0x000fe20008010000 */
[----:B------:R-:W-:-:S02]  /*b810*/  FADD.FTZ R14, R14, UR7 ;  /* 0x000000070e0e7e21 */ /* 0x000fc40008010000 */
[----:B------:R-:W0:Y:S01]  /*b820*/  @!P3 MUFU.RCP R9, R9 ;  /* 0x000000090009b308 */ /* 0x000e220000001000 */
[----:B------:R-:W-:Y:S01]  /*b830*/  FADD.FTZ R15, R15, UR7 ;  /* 0x000000070f0f7e21 */ /* 0x000fe20008010000 */
[----:B---3--:R-:W-:Y:S01]  /*b840*/  @!P4 FMUL.FTZ R92, R92, R3 ;  /* 0x000000035c5cc220 */ /* 0x008fe20000410000 */
[----:B------:R-:W-:Y:S01]  /*b850*/  FSETP.GTU.FTZ.AND P4, PT, R6, 20, PT ;  /* 0x41a000000600780b */ /* 0x000fe20003f9c000 */
[----:B------:R-:W-:Y:S01]  /*b860*/  @!P0 FMUL.FTZ R3, R7, -1.4426950216293334961 ;  /* 0xbfb8aa3b07038820 */ /* 0x000fe20000410000 */
[----:B------:R-:W-:Y:S01]  /*b870*/  STS.128 [R140+0x30], R72 ;  /* 0x000030488c007388 */ /* 0x000fe20000000c00 */
[----:B------:R-:W-:Y:S02]  /*b880*/  NOP ;  /* 0x0000000000007918 */ /* 0x000fe40000000000 */
[----:B------:R-:W2:Y:S01]  /*b890*/  @!P1 MUFU.RCP R10, R10 ;  /* 0x0000000a000a9308 */ /* 0x000ea20000001000 */
[----:B----4-:R-:W-:Y:S01]  /*b8a0*/  @!P5 FMUL.FTZ R91, R91, R2 ;  /* 0x000000025b5bd220 */ /* 0x010fe20000410000 */
[----:B------:R-:W-:Y:S01]  /*b8b0*/  FSETP.GTU.FTZ.AND P5, PT, R15, 20, PT ;  /* 0x41a000000f00780b */ /* 0x000fe20003fbc000 */
[----:B------:R-:W-:-:S05]  /*b8c0*/  @!P6 FMUL.FTZ R0, R5, -1.4426950216293334961 ;  /* 0xbfb8aa3b0500e820 */ /* 0x000fca0000410000 */
[----:B------:R-:W-:Y:S01]  /*b8d0*/  @!P4 FMUL.FTZ R2, R6, -1.4426950216293334961 ;  /* 0xbfb8aa3b0602c820 */ /* 0x000fe20000410000 */
[----:B------:R-:W3:Y:S01]  /*b8e0*/  LDS.128 R16, [R141+0x200] ;  /* 0x000200008d107984 */ /* 0x000ee20000000c00 */
[----:B0-----:R-:W-:Y:S01]  /*b8f0*/  @!P3 FMUL.FTZ R94, R94, R9 ;  /* 0x000000095e5eb220 */ /* 0x001fe20000410000 */
[----:B------:R-:W-:Y:S01]  /*b900*/  FSETP.GTU.FTZ.AND P3, PT, R14, 20, PT ;  /* 0x41a000000e00780b */ /* 0x000fe20003f7c000 */
[----:B------:R-:W0:Y:S01]  /*b910*/  @!P2 MUFU.RCP R11, R11 ;  /* 0x0000000b000ba308 */ /* 0x000e220000001000 */
[----:B------:R-:W-:Y:S04]  /*b920*/  LDS.128 R20, [R141+0x400] ;  /* 0x000400008d147984 */ /* 0x000fe80000000c00 */
[----:B------:R-:W-:Y:S01]  /*b930*/  LDS.128 R24, [R141+0x600] ;  /* 0x000600008d187984 */ /* 0x000fe20000000c00 */
[----:B------:R-:W-:-:S02]  /*b940*/  @!P5 FMUL.FTZ R7, R15, -1.4426950216293334961 ;  /* 0xbfb8aa3b0f07d820 */ /* 0x000fc40000410000 */
[----:B------:R-:W4:Y:S01]  /*b950*/  @!P6 MUFU.EX2 R0, R0 ;  /* 0x000000000000e308 */ /* 0x000f220000000800 */
[----:B--2---:R-:W-:Y:S01]  /*b960*/  @!P1 FMUL.FTZ R95, R95, R10 ;  /* 0x0000000a5f5f9220 */ /* 0x004fe20000410000 */
[----:B------:R-:W-:Y:S02]  /*b970*/  FSETP.GTU.FTZ.AND P1, PT, R12, 20, PT ;  /* 0x41a000000c00780b */ /* 0x000fe40003f3c000 */
[----:B------:R-:W-:Y:S01]  /*b980*/  @!P3 FMUL.FTZ R6, R14, -1.4426950216293334961 ;  /* 0xbfb8aa3b0e06b820 */ /* 0x000fe20000410000 */
[----:B------:R-:W2:Y:S04]  /*b990*/  @!P4 MUFU.EX2 R2, R2 ;  /* 0x000000020002c308 */ /* 0x000ea80000000800 */
[----:B------:R-:W5:Y:S01]  /*b9a0*/  @!P0 MUFU.EX2 R3, R3 ;  /* 0x0000000300038308 */ /* 0x000f620000000800 */
[----:B0-----:R-:W-:Y:S01]  /*b9b0*/  @!P2 FMUL.FTZ R96, R96, R11 ;  /* 0x0000000b6060a220 */ /* 0x001fe20000410000 */
[----:B------:R-:W-:-:S02]  /*b9c0*/  FSETP.GTU.FTZ.AND P2, PT, R13, 20, PT ;  /* 0x41a000000d00780b */ /* 0x000fc40003f5c000 */
[----:B------:R-:W0:Y:S01]  /*b9d0*/  @!P3 MUFU.EX2 R6, R6 ;  /* 0x000000060006b308 */ /* 0x000e220000000800 */
[----:B----4-:R-:W-:Y:S01]  /*b9e0*/  @!P6 FADD.FTZ R0, R0, 1 ;  /* 0x3f8000000000e421 */ /* 0x010fe20000010000 */
[----:B------:R-:W-:Y:S02]  /*b9f0*/  @!P1 FMUL.FTZ R4, R12, -1.4426950216293334961 ;  /* 0xbfb8aa3b0c049820 */ /* 0x000fe40000410000 */
[----:B------:R-:W4:Y:S01]  /*ba00*/  @!P5 MUFU.EX2 R7, R7 ;  /* 0x000000070007d308 */ /* 0x000f220000000800 */
[----:B--2---:R-:W-:-:S03]  /*ba10*/  @!P4 FADD.FTZ R2, R2, 1 ;  /* 0x3f8000000202c421 */ /* 0x004fc60000010000 */
[----:B------:R2:W1:Y:S01]  /*ba20*/  @!P6 MUFU.RCP R10, R0 ;  /* 0x00000000000ae308 */ /* 0x0004620000001000 */
[----:B-----5:R-:W-:Y:S02]  /*ba30*/  @!P0 FADD.FTZ R3, R3, 1 ;  /* 0x3f80000003038421 */ /* 0x020fe40000010000 */
[----:B------:R-:W-:Y:S02]  /*ba40*/  @!P2 FMUL.FTZ R5, R13, -1.4426950216293334961 ;  /* 0xbfb8aa3b0d05a820 */ /* 0x000fe40000410000 */
[----:B------:R-:W5:Y:S01]  /*ba50*/  LDS.128 R12, [R141] ;  /* 0x000000008d0c7984 */ /* 0x000f620000000c00 */
[----:B0-----:R-:W-:Y:S02]  /*ba60*/  @!P3 FADD.FTZ R6, R6, 1 ;  /* 0x3f8000000606b421 */ /* 0x001fe40000010000 */
[----:B------:R-:W0:Y:S01]  /*ba70*/  @!P1 MUFU.EX2 R4, R4 ;  /* 0x0000000400049308 */ /* 0x000e220000000800 */
[----:B--2---:R-:W-:Y:S01]  /*ba80*/  LOP3.LUT R0, R32, 0x3e0, RZ, 0xc0, !PT ;  /* 0x000003e020007812 */ /* 0x004fe200078ec0ff */
[----:B----4-:R-:W-:-:S02]  /*ba90*/  @!P5 FADD.FTZ R7, R7, 1 ;  /* 0x3f8000000707d421 */ /* 0x010fc40000010000 */
[----:B------:R-:W2:Y:S01]  /*baa0*/  @!P2 MUFU.EX2 R5, R5 ;  /* 0x000000050005a308 */ /* 0x000ea20000000800 */
[----:B------:R-:W-:-:S03]  /*bab0*/  LEA R9, R0, R145, 0x2 ;  /* 0x0000009100097211 */ /* 0x000fc600078e10ff */
[----:B------:R4:W3:Y:S01]  /*bac0*/  @!P4 MUFU.RCP R11, R2 ;  /* 0x00000002000bc308 */ /* 0x0008e20000001000 */
[----:B-1----:R-:W-:Y:S01]  /*bad0*/  @!P6 FMUL.FTZ R97, R97, R10 ;  /* 0x0000000a6161e220 */ /* 0x002fe20000410000 */
[----:B0-----:R-:W-:-:S06]  /*bae0*/  @!P1 FADD.FTZ R4, R4, 1 ;  /* 0x3f80000004049421 */ /* 0x001fcc0000010000 */
[----:B------:R0:W1:Y:S01]  /*baf0*/  @!P0 MUFU.RCP R28, R3 ;  /* 0x00000003001c8308 */ /* 0x0000620000001000 */
[----:B----4-:R-:W-:Y:S01]  /*bb00*/  MOV R2, UR21 ;  /* 0x0000001500027c02 */ /* 0x010fe20008000f00 */
[----:B--2---:R-:W-:-:S06]  /*bb10*/  @!P2 FADD.FTZ R5, R5, 1 ;  /* 0x3f8000000505a421 */ /* 0x004fcc0000010000 */
[----:B------:R2:W4:Y:S01]  /*bb20*/  @!P1 MUFU.RCP R29, R4 ;  /* 0x00000004001d9308 */ /* 0x0005220000001000 */
[----:B0-----:R-:W-:Y:S01]  /*bb30*/  MOV R3, UR20 ;  /* 0x0000001400037c02 */ /* 0x001fe20008000f00 */
[----:B------:R-:W0:Y:S01]  /*bb40*/  LDCU.64 UR20, c[0x0][0x518] ;  /* 0x0000a300ff1477ac */ /* 0x000e220008000a00 */
[----:B---3--:R-:W-:Y:S01]  /*bb50*/  @!P4 FMUL.FTZ R98, R98, R11 ;  /* 0x0000000b6262c220 */ /* 0x008fe20000410000 */
[----:B------:R-:W-:-:S04]  /*bb60*/  IMAD.WIDE.U32 R2, R9, 0x10, R2 ;  /* 0x0000001009027825 */ /* 0x000fc800078e0002 */
[----:B------:R3:W0:Y:S01]  /*bb70*/  @!P2 MUFU.RCP R30, R5 ;  /* 0x00000005001ea308 */ /* 0x0006220000001000 */
[----:B--2---:R-:W-:Y:S01]  /*bb80*/  FADD.FTZ R4, R88, R147 ;  /* 0x0000009358047221 */ /* 0x004fe20000010000 */
[----:B-1----:R-:W-:Y:S01]  /*bb90*/  @!P0 FMUL.FTZ R99, R99, R28 ;  /* 0x0000001c63638220 */ /* 0x002fe20000410000 */
[----:B------:R-:W-:Y:S04]  /*bba0*/  STG.E.128 desc[UR28][R2.64+0x200], R16 ;  /* 0x0002001002007986 */ /* 0x000fe8000c101d1c */
[----:B-----5:R-:W-:Y:S01]  /*bbb0*/  STG.E.128 desc[UR28][R2.64], R12 ;  /* 0x0000000c02007986 */ /* 0x020fe2000c101d1c */
[----:B------:R-:W1:Y:S01]  /*bbc0*/  @!P3 MUFU.RCP R31, R6 ;  /* 0x00000006001fb308 */ /* 0x000e620000001000 */
[----:B---3--:R-:W-:Y:S01]  /*bbd0*/  FADD.FTZ R5, R4, R89 ;  /* 0x0000005904057221 */ /* 0x008fe20000010000 */
[----:B----4-:R-:W-:Y:S01]  /*bbe0*/  @!P1 FMUL.FTZ R100, R100, R29 ;  /* 0x0000001d64649220 */ /* 0x010fe20000410000 */
[----:B------:R-:W-:Y:S01]  /*bbf0*/  STG.E.128 desc[UR28][R2.64+0x400], R20 ;  /* 0x0004001402007986 */ /* 0x000fe2000c101d1c */
[----:B0-----:R-:W-:-:S03]  /*bc00*/  UIMAD.WIDE.U32 UR22, UR32, UR20, UR22 ;  /* 0x00000014201672a5 */ /* 0x001fc6000f8e0016 */
[----:B------:R0:W-:Y:S01]  /*bc10*/  STG.E.128 desc[UR28][R2.64+0x600], R24 ;  /* 0x0006001802007986 */ /* 0x0001e2000c101d1c */
[----:B------:R-:W2:Y:S01]  /*bc20*/  @!P5 MUFU.RCP R32, R7 ;  /* 0x000000070020d308 */ /* 0x000ea20000001000 */
[----:B------:R-:W-:Y:S01]  /*bc30*/  UIMAD UR21, UR32, UR21, UR23 ;  /* 0x00000015201572a4 */ /* 0x000fe2000f8e0217 */
[----:B------:R-:W-:Y:S01]  /*bc40*/  @!P2 FMUL.FTZ R101, R101, R30 ;  /* 0x0000001e6565a220 */ /* 0x000fe20000410000 */
[----:B------:R-:W-:Y:S01]  /*bc50*/  BAR.SYNC.DEFER_BLOCKING 0x0 ;  /* 0x0000000000007b1d */ /* 0x000fe20000010000 */
[----:B------:R-:W-:-:S05]  /*bc60*/  UIMAD UR23, UR8, UR27, URZ ;  /* 0x0000001b081772a4 */ /* 0x000fca000f8e02ff */
[----:B------:R-:W-:Y:S01]  /*bc70*/  UMOV UR20, UR22 ;  /* 0x0000001600147c82 */ /* 0x000fe20008000000 */
[----:B-1----:R-:W-:Y:S01]  /*bc80*/  @!P3 FMUL.FTZ R102, R102, R31 ;  /* 0x0000001f6666b220 */ /* 0x002fe20000410000 */
[----:B------:R-:W-:-:S04]  /*bc90*/  UIMAD.WIDE.U32 UR20, UR8, UR26, UR20 ;  /* 0x0000001a081472a5 */ /* 0x000fc8000f8e0014 */
[----:B------:R-:W-:Y:S01]  /*bca0*/  UIADD3 UR22, UPT, UPT, UR21, UR23, URZ ;  /* 0x0000001715167290 */ /* 0x000fe2000fffe0ff */
[----:B0-----:R-:W-:Y:S01]  /*bcb0*/  FADD.FTZ R2, R5, R90 ;  /* 0x0000005a05027221 */ /* 0x001fe20000010000 */
[----:B--2---:R-:W-:Y:S01]  /*bcc0*/  @!P5 FMUL.FTZ R103, R103, R32 ;  /* 0x000000206767d220 */ /* 0x004fe20000410000 */
[----:B------:R-:W-:-:S04]  /*bcd0*/  ULEA UR21, UP0, UR20, UR30, 0x2 ;  /* 0x0000001e14157291 */ /* 0x000fc8000f8010ff */
[----:B------:R-:W-:Y:S02]  /*bce0*/  ULEA.HI.X UR20, UR20, UR31, UR22, 0x2, UP0 ;  /* 0x0000001f14147291 */ /* 0x000fe400080f1416 */
[----:B------:R-:W-:Y:S01]  /*bcf0*/  UIADD3 UR19, UP0, UPT, UR19, -0x2000, URZ ;  /* 0xffffe00013137890 */ /* 0x000fe2000ff1e0ff */
[----:B------:R0:W-:Y:S03]  /*bd00*/  STS.128 [R140], R88 ;  /* 0x000000588c007388 */ /* 0x0001e60000000c00 */
[----:B------:R-:W-:Y:S01]  /*bd10*/  MOV R3, UR20 ;  /* 0x0000001400037c02 */ /* 0x000fe20008000f00 */
[----:B------:R-:W-:Y:S01]  /*bd20*/  UIADD3.X UR18, UPT, UPT, UR18, -0x1, URZ, UP0, !UPT ;  /* 0xffffffff12127890 */ /* 0x000fe200087fe4ff */
[----:B------:R1:W-:Y:S01]  /*bd30*/  STS.128 [R140+0x10], R92 ;  /* 0x0000105c8c007388 */ /* 0x0003e20000000c00 */
[----:B------:R-:W-:-:S03]  /*bd40*/  UISETP.GT.AND UP0, UPT, UR13, 0x1, UPT ;  /* 0x000000010d00788c */ /* 0x000fc6000bf04270 */
[----:B------:R2:W-:Y:S01]  /*bd50*/  STS.128 [R140+0x20], R96 ;  /* 0x000020608c007388 */ /* 0x0005e20000000c00 */
[----:B------:R-:W-:-:S03]  /*bd60*/  UMOV UR13, UR24 ;  /* 0x00000018000d7c82 */ /* 0x000fc60008000000 */
[----:B------:R3:W-:Y:S01]  /*bd70*/  STS.128 [R140+0x30], R100 ;  /* 0x000030648c007388 */ /* 0x0007e20000000c00 */
[----:B------:R-:W-:-:S03]  /*bd80*/  NOP ;  /* 0x0000000000007918 */ /* 0x000fc60000000000 */
[----:B------:R-:W4:Y:S01]  /*bd90*/  LDS.128 R4, [R141] ;  /* 0x000000008d047984 */ /* 0x000f220000000c00 */
[----:B0-----:R-:W-:Y:S01]  /*bda0*/  FADD.FTZ R91, R2, R91 ;  /* 0x0000005b025b7221 */ /* 0x001fe20000010000 */
[----:B------:R-:W-:Y:S02]  /*bdb0*/  MOV R2, UR21 ;  /* 0x0000001500027c02 */ /* 0x000fe40008000f00 */
[----:B------:R-:W0:Y:S01]  /*bdc0*/  LDS.128 R12, [R141+0x200] ;  /* 0x000200008d0c7984 */ /* 0x000e220000000c00 */
[----:B-1----:R-:W-:Y:S02]  /*bdd0*/  FADD.FTZ R92, R91, R92 ;  /* 0x0000005c5b5c7221 */ /* 0x002fe40000010000 */
[----:B------:R-:W-:Y:S01]  /*bde0*/  IMAD.WIDE.U32 R2, R9, 0x10, R2 ;  /* 0x0000001009027825 */ /* 0x000fe200078e0002 */
[----:B------:R-:W1:Y:S03]  /*bdf0*/  LDS.128 R16, [R141+0x400] ;  /* 0x000400008d107984 */ /* 0x000e660000000c00 */
[----:B------:R-:W-:Y:S01]  /*be00*/  FADD.FTZ R93, R92, R93 ;  /* 0x0000005d5c5d7221 */ /* 0x000fe20000010000 */
[----:B------:R-:W5:Y:S03]  /*be10*/  LDS.128 R20, [R141+0x600] ;  /* 0x000600008d147984 */ /* 0x000f660000000c00 */
        /* <DEDUP_REMOVED lines=15> */
.L_x_11125:
        /* <DEDUP_REMOVED lines=41> */
.L_x_11259:
[----:B------:R-:W-:Y:S05]  /*c1a0*/  BSYNC.RECONVERGENT B0 ;  /* 0x0000000000007941 */ /* 0x000fea0003800200 */
.L_x_11258:
        /* <DEDUP_REMOVED lines=39> */
.L_x_11261:
[----:B------:R-:W-:Y:S05]  /*c420*/  BSYNC.RECONVERGENT B0 ;  /* 0x0000000000007941 */ /* 0x000fea0003800200 */
.L_x_11260:
        /* <DEDUP_REMOVED lines=16> */
.L_x_11263:
        /* <DEDUP_REMOVED lines=32> */
.L_x_11262:
[----:B------:R-:W-:Y:S05]  /*c730*/  EXIT ;  /* 0x000000000000794d */ /* 0x000fea0003800000 */
.L_x_11163:
[----:B------:R-:W-:Y:S01]  /*c740*/  MOV R251, R129 ;  /* 0x0000008100fb7202 */ /* 0x000fe20000000f00 */
[----:B------:R-:W-:Y:S01]  /*c750*/  HFMA2 R248, -RZ, RZ, 0, 5.9604644775390625e-08 ;  /* 0x00000001fff87431 */ /* 0x000fe200000001ff */
[----:B------:R-:W-:Y:S02]  /*c760*/  MOV R249, RZ ;  /* 0x000000ff00f97202 */ /* 0x000fe40000000f00 */
[----:B------:R-:W-:-:S07]  /*c770*/  MOV R244, 0xffffffff ;  /* 0xffffffff00f47802 */ /* 0x000fce0000000f00 */
[----:B-----5:R-:W-:Y:S05]  /*c780*/  WARPSYNC.COLLECTIVE R244, `(.L_x_11264) ;  /* 0x00000000f4087348 */ /* 0x020fea0003c00000 */
[----:B------:R0:W1:Y:S02]  /*c790*/  SHFL.UP P6, R128, R251, R248, R249 ;  /* 0x040000f8fb807389 */ /* 0x00006400000c00f9 */
[----:B01---5:R-:W-:Y:S05]  /*c7a0*/  ENDCOLLECTIVE ;  /* 0x000000000000791b */ /* 0x023fea0003800000 */
.L_x_11264:
[----:B------:R-:W-:Y:S02]  /*c7b0*/  MOV R251, R245 ;  /* 0x000000f500fb7202 */ /* 0x000fe40000000f00 */
[----:B------:R-:W-:-:S07]  /*c7c0*/  MOV R130, R128 ;  /* 0x0000008000827202 */ /* 0x000fce0000000f00 */
[----:B------:R-:W-:Y:S05]  /*c7d0*/  WARPSYNC.COLLECTIVE R244, `(.L_x_11265) ;  /* 0x00000000f4087348 */ /* 0x000fea0003c00000 */
[----:B------:R0:W1:Y:S02]  /*c7e0*/  SHFL.UP P6, R128, R251, R248, R249 ;  /* 0x040000f8fb807389 */ /* 0x00006400000c00f9 */
[----:B01----:R-:W-:Y:S05]  /*c7f0*/  ENDCOLLECTIVE ;  /* 0x000000000000791b */ /* 0x003fea0003800000 */
.L_x_11265:
[----:B------:R-:W-:Y:S02]  /*c800*/  MOV R251, R246 ;  /* 0x000000f600fb7202 */ /* 0x000fe40000000f00 */
[----:B------:R-:W-:-:S07]  /*c810*/  MOV R250, R128 ;  /* 0x0000008000fa7202 */ /* 0x000fce0000000f00 */
[----:B------:R-:W-:Y:S05]  /*c820*/  WARPSYNC.COLLECTIVE R244, `(.L_x_11266) ;  /* 0x00000000f4087348 */ /* 0x000fea0003c00000 */
[----:B------:R0:W1:Y:S02]  /*c830*/  SHFL.UP P6, R128, R251, R248, R249 ;  /* 0x040000f8fb807389 */ /* 0x00006400000c00f9 */
[----:B01----:R-:W-:Y:S05]  /*c840*/  ENDCOLLECTIVE ;  /* 0x000000000000791b */ /* 0x003fea0003800000 */
.L_x_11266:
[----:B------:R-:W-:Y:S02]  /*c850*/  MOV R251, R247 ;  /* 0x000000f700fb7202 */ /* 0x000fe40000000f00 */
[----:B------:R-:W-:-:S07]  /*c860*/  MOV R252, R128 ;  /* 0x0000008000fc7202 */ /* 0x000fce0000000f00 */
[----:B------:R-:W-:Y:S05]  /*c870*/  WARPSYNC.COLLECTIVE R244, `(.L_x_11267) ;  /* 0x00000000f4087348 */ /* 0x000fea0003c00000 */
[----:B------:R0:W1:Y:S02]  /*c880*/  SHFL.UP P6, R128, R251, R248, R249 ;  /* 0x040000f8fb807389 */ /* 0x00006400000c00f9 */
[----:B01----:R-:W-:Y:S05]  /*c890*/  ENDCOLLECTIVE ;  /* 0x000000000000791b */ /* 0x003fea0003800000 */
.L_x_11267:
        /* <DEDUP_REMOVED lines=15> */
.L_x_11268:
[----:B------:R-:W-:Y:S02]  /*c990*/  MOV R251, R245 ;  /* 0x000000f500fb7202 */ /* 0x000fe40000000f00 */
[----:B------:R-:W-:-:S07]  /*c9a0*/  MOV R130, R128 ;  /* 0x0000008000827202 */ /* 0x000fce0000000f00 */
[----:B------:R-:W-:Y:S05]  /*c9b0*/  WARPSYNC.COLLECTIVE R244, `(.L_x_11269) ;  /* 0x00000000f4087348 */ /* 0x000fea0003c00000 */
[----:B------:R0:W1:Y:S02]  /*c9c0*/  SHFL.UP P6, R128, R251, R248, R249 ;  /* 0x040000f8fb807389 */ /* 0x00006400000c00f9 */
[----:B01----:R-:W-:Y:S05]  /*c9d0*/  ENDCOLLECTIVE ;  /* 0x000000000000791b */ /* 0x003fea0003800000 */
.L_x_11269:
[----:B------:R-:W-:Y:S02]  /*c9e0*/  MOV R251, R246 ;  /* 0x000000f600fb7202 */ /* 0x000fe40000000f00 */
[----:B------:R-:W-:-:S07]  /*c9f0*/  MOV R250, R128 ;  /* 0x0000008000fa7202 */ /* 0x000fce0000000f00 */
[----:B------:R-:W-:Y:S05]  /*ca00*/  WARPSYNC.COLLECTIVE R244, `(.L_x_11270) ;  /* 0x00000000f4087348 */ /* 0x000fea0003c00000 */
[----:B------:R0:W1:Y:S02]  /*ca10*/  SHFL.UP P6, R128, R251, R248, R249 ;  /* 0x040000f8fb807389 */ /* 0x00006400000c00f9 */
[----:B01----:R-:W-:Y:S05]  /*ca20*/  ENDCOLLECTIVE ;  /* 0x000000000000791b */ /* 0x003fea0003800000 */
.L_x_11270:
[----:B------:R-:W-:Y:S02]  /*ca30*/  MOV R251, R247 ;  /* 0x000000f700fb7202 */ /* 0x000fe40000000f00 */
[----:B------:R-:W-:-:S07]  /*ca40*/  MOV R252, R128 ;  /* 0x0000008000fc7202 */ /* 0x000fce0000000f00 */
[----:B------:R-:W-:Y:S05]  /*ca50*/  WARPSYNC.COLLECTIVE R244, `(.L_x_11271) ;  /* 0x00000000f4087348 */ /* 0x000fea0003c00000 */
[----:B------:R0:W1:Y:S02]  /*ca60*/  SHFL.UP P6, R128, R251, R248, R249 ;  /* 0x040000f8fb807389 */ /* 0x00006400000c00f9 */
[----:B01----:R-:W-:Y:S05]  /*ca70*/  ENDCOLLECTIVE ;  /* 0x000000000000791b */ /* 0x003fea0003800000 */
.L_x_11271:
        /* <DEDUP_REMOVED lines=15> */
.L_x_11272:
[----:B------:R-:W-:Y:S02]  /*cb70*/  MOV R251, R245 ;  /* 0x000000f500fb7202 */ /* 0x000fe40000000f00 */
[----:B------:R-:W-:-:S07]  /*cb80*/  MOV R130, R128 ;  /* 0x0000008000827202 */ /* 0x000fce0000000f00 */
[----:B------:R-:W-:Y:S05]  /*cb90*/  WARPSYNC.COLLECTIVE R244, `(.L_x_11273) ;  /* 0x00000000f4087348 */ /* 0x000fea0003c00000 */
[----:B------:R0:W1:Y:S02]  /*cba0*/  SHFL.UP P6, R128, R251, R248, R249 ;  /* 0x040000f8fb807389 */ /* 0x00006400000c00f9 */
[----:B01----:R-:W-:Y:S05]  /*cbb0*/  ENDCOLLECTIVE ;  /* 0x000000000000791b */ /* 0x003fea0003800000 */
.L_x_11273:
[----:B------:R-:W-:Y:S02]  /*cbc0*/  MOV R251, R246 ;  /* 0x000000f600fb7202 */ /* 0x000fe40000000f00 */
[----:B------:R-:W-:-:S07]  /*cbd0*/  MOV R250, R128 ;  /* 0x0000008000fa7202 */ /* 0x000fce0000000f00 */
[----:B------:R-:W-:Y:S05]  /*cbe0*/  WARPSYNC.COLLECTIVE R244, `(.L_x_11274) ;  /* 0x00000000f4087348 */ /* 0x000fea0003c00000 */
[----:B------:R0:W1:Y:S02]  /*cbf0*/  SHFL.UP P6, R128, R251, R248, R249 ;  /* 0x040000f8fb807389 */ /* 0x00006400000c00f9 */
[----:B01----:R-:W-:Y:S05]  /*cc00*/  ENDCOLLECTIVE ;  /* 0x000000000000791b */ /* 0x003fea0003800000 */
.L_x_11274:
[----:B------:R-:W-:Y:S02]  /*cc10*/  MOV R251, R247 ;  /* 0x000000f700fb7202 */ /* 0x000fe40000000f00 */
[----:B------:R-:W-:-:S07]  /*cc20*/  MOV R252, R128 ;  /* 0x0000008000fc7202 */ /* 0x000fce0000000f00 */
[----:B------:R-:W-:Y:S05]  /*cc30*/  WARPSYNC.COLLECTIVE R244, `(.L_x_11275) ;  /* 0x00000000f4087348 */ /* 0x000fea0003c00000 */
[----:B------:R0:W1:Y:S02]  /*cc40*/  SHFL.UP P6, R128, R251, R248, R249 ;  /* 0x040000f8fb807389 */ /* 0x00006400000c00f9 */
[----:B01----:R-:W-:Y:S05]  /*cc50*/  ENDCOLLECTIVE ;  /* 0x000000000000791b */ /* 0x003fea0003800000 */
.L_x_11275:
        /* <DEDUP_REMOVED lines=15> */
.L_x_11276:
[----:B------:R-:W-:Y:S02]  /*cd50*/  MOV R251, R245 ;  /* 0x000000f500fb7202 */ /* 0x000fe40000000f00 */
[----:B------:R-:W-:-:S07]  /*cd60*/  MOV R130, R128 ;  /* 0x0000008000827202 */ /* 0x000fce0000000f00 */
[----:B------:R-:W-:Y:S05]  /*cd70*/  WARPSYNC.COLLECTIVE R244, `(.L_x_11277) ;  /* 0x00000000f4087348 */ /* 0x000fea0003c00000 */
[----:B------:R0:W1:Y:S02]  /*cd80*/  SHFL.UP P6, R128, R251, R248, R249 ;  /* 0x040000f8fb807389 */ /* 0x00006400000c00f9 */
[----:B01----:R-:W-:Y:S05]  /*cd90*/  ENDCOLLECTIVE ;  /* 0x000000000000791b */ /* 0x003fea0003800000 */
.L_x_11277:
[----:B------:R-:W-:Y:S02]  /*cda0*/  MOV R251, R246 ;  /* 0x000000f600fb7202 */ /* 0x000fe40000000f00 */
[----:B------:R-:W-:-:S07]  /*cdb0*/  MOV R250, R128 ;  /* 0x0000008000fa7202 */ /* 0x000fce0000000f00 */
[----:B------:R-:W-:Y:S05]  /*cdc0*/  WARPSYNC.COLLECTIVE R244, `(.L_x_11278) ;  /* 0x00000000f4087348 */ /* 0x000fea0003c00000 */
[----:B------:R0:W1:Y:S02]  /*cdd0*/  SHFL.UP P6, R128, R251, R248, R249 ;  /* 0x040000f8fb807389 */ /* 0x00006400000c00f9 */
[----:B01----:R-:W-:Y:S05]  /*cde0*/  ENDCOLLECTIVE ;  /* 0x000000000000791b */ /* 0x003fea0003800000 */
.L_x_11278:
[----:B------:R-:W-:Y:S02]  /*cdf0*/  MOV R251, R247 ;  /* 0x000000f700fb7202 */ /* 0x000fe40000000f00 */
[----:B------:R-:W-:-:S07]  /*ce00*/  MOV R252, R128 ;  /* 0x0000008000fc7202 */ /* 0x000fce0000000f00 */
[----:B------:R-:W-:Y:S05]  /*ce10*/  WARPSYNC.COLLECTIVE R244, `(.L_x_11279) ;  /* 0x00000000f4087348 */ /* 0x000fea0003c00000 */
[----:B------:R0:W1:Y:S02]  /*ce20*/  SHFL.UP P6, R128, R251, R248, R249 ;  /* 0x040000f8fb807389 */ /* 0x00006400000c00f9 */
[----:B01----:R-:W-:Y:S05]  /*ce30*/  ENDCOLLECTIVE ;  /* 0x000000000000791b */ /* 0x003fea0003800000 */
.L_x_11279:
        /* <DEDUP_REMOVED lines=15> */
.L_x_11280:
[----:B------:R-:W-:Y:S02]  /*cf30*/  MOV R251, R245 ;  /* 0x000000f500fb7202 */ /* 0x000fe40000000f00 */
[----:B------:R-:W-:-:S07]  /*cf40*/  MOV R130, R128 ;  /* 0x0000008000827202 */ /* 0x000fce0000000f00 */
[----:B------:R-:W-:Y:S05]  /*cf50*/  WARPSYNC.COLLECTIVE R244, `(.L_x_11281) ;  /* 0x00000000f4087348 */ /* 0x000fea0003c00000 */
[----:B------:R0:W1:Y:S02]  /*cf60*/  SHFL.UP P6, R128, R251, R248, R249 ;  /* 0x040000f8fb807389 */ /* 0x00006400000c00f9 */
[----:B01----:R-:W-:Y:S05]  /*cf70*/  ENDCOLLECTIVE ;  /* 0x000000000000791b */ /* 0x003fea0003800000 */
.L_x_11281:
[----:B------:R-:W-:Y:S02]  /*cf80*/  MOV R251, R246 ;  /* 0x000000f600fb7202 */ /* 0x000fe40000000f00 */
[----:B------:R-:W-:-:S07]  /*cf90*/  MOV R250, R128 ;  /* 0x0000008000fa7202 */ /* 0x000fce0000000f00 */
[----:B------:R-:W-:Y:S05]  /*cfa0*/  WARPSYNC.COLLECTIVE R244, `(.L_x_11282) ;  /* 0x00000000f4087348 */ /* 0x000fea0003c00000 */
[----:B------:R0:W1:Y:S02]  /*cfb0*/  SHFL.UP P6, R128, R251, R248, R249 ;  /* 0x040000f8fb807389 */ /* 0x00006400000c00f9 */
[----:B01----:R-:W-:Y:S05]  /*cfc0*/  ENDCOLLECTIVE ;  /* 0x000000000000791b */ /* 0x003fea0003800000 */
.L_x_11282:
[----:B------:R-:W-:Y:S02]  /*cfd0*/  MOV R251, R247 ;  /* 0x000000f700fb7202 */ /* 0x000fe40000000f00 */
[----:B------:R-:W-:-:S07]  /*cfe0*/  MOV R252, R128 ;  /* 0x0000008000fc7202 */ /* 0x000fce0000000f00 */
[----:B------:R-:W-:Y:S05]  /*cff0*/  WARPSYNC.COLLECTIVE R244, `(.L_x_11283) ;  /* 0x00000000f4087348 */ /* 0x000fea0003c00000 */
[----:B------:R0:W1:Y:S02]  /*d000*/  SHFL.UP P6, R128, R251, R248, R249 ;  /* 0x040000f8fb807389 */ /* 0x00006400000c00f9 */
[----:B01----:R-:W-:Y:S05]  /*d010*/  ENDCOLLECTIVE ;  /* 0x000000000000791b */ /* 0x003fea0003800000 */
.L_x_11283:
[----:B------:R-:W-:Y:S05]  /*d020*/  BRA `(.L_x_11284) ;  /* 0xffffff8800087947 */ /* 0x000fea000383ffff */
.L_x_11164:
        /* <DEDUP_REMOVED lines=8> */
.L_x_11286:
[----:B------:R-:W-:Y:S05]  /*d0b0*/  BSYNC B0 ;  /* 0x0000000000007941 */ /* 0x000fea0003800000 */
.L_x_11285:
[----:B------:R-:W-:Y:S05]  /*d0c0*/  BRA `(.L_x_11287) ;  /* 0xffffff8800147947 */ /* 0x000fea000383ffff */
.L_x_11165:
        /* <DEDUP_REMOVED lines=8> */
.L_x_11289:
[----:B------:R-:W-:Y:S05]  /*d150*/  BSYNC B0 ;  /* 0x0000000000007941 */ /* 0x000fea0003800000 */
.L_x_11288:
[----:B------:R-:W-:Y:S05]  /*d160*/  BRA `(.L_x_11290) ;  /* 0xffffff8400f47947 */ /* 0x000fea000383ffff */
.L_x_11166:
        /* <DEDUP_REMOVED lines=8> */
.L_x_11292:
[----:B------:R-:W-:Y:S05]  /*d1f0*/  BSYNC B0 ;  /* 0x0000000000007941 */ /* 0x000fea0003800000 */
.L_x_11291:
[----:B------:R-:W-:Y:S05]  /*d200*/  BRA `(.L_x_11293) ;  /* 0xffffff8400d47947 */ /* 0x000fea000383ffff */
.L_x_11167:
        /* <DEDUP_REMOVED lines=8> */
.L_x_11295:
[----:B------:R-:W-:Y:S05]  /*d290*/  BSYNC B0 ;  /* 0x0000000000007941 */ /* 0x000fea0003800000 */
.L_x_11294:
[----:B------:R-:W-:Y:S05]  /*d2a0*/  BRA `(.L_x_11296) ;  /* 0xffffff8400b47947 */ /* 0x000fea000383ffff */
.L_x_11168:
        /* <DEDUP_REMOVED lines=8> */
.L_x_11298:
[----:B------:R-:W-:Y:S05]  /*d330*/  BSYNC B0 ;  /* 0x0000000000007941 */ /* 0x000fea0003800000 */
.L_x_11297:
        /* <DEDUP_REMOVED lines=10> */
.L_x_11299:
[----:B------:R-:W-:Y:S02]  /*d3e0*/  MOV R130, 0x1f ;  /* 0x0000001f00827802 */ /* 0x000fe40000000f00 */
[----:B------:R-:W-:Y:S02]  /*d3f0*/  MOV R251, R246 ;  /* 0x000000f600fb7202 */ /* 0x000fe40000000f00 */
[----:B------:R-:W-:-:S07]  /*d400*/  MOV R245, R128 ;  /* 0x0000008000f57202 */ /* 0x000fce0000000f00 */
[----:B------:R-:W-:Y:S05]  /*d410*/  WARPSYNC.COLLECTIVE R244, `(.L_x_11300) ;  /* 0x00000000f4087348 */ /* 0x000fea0003c00000 */
[----:B------:R0:W1:Y:S02]  /*d420*/  SHFL.UP P6, R128, R251, R248, R249 ;  /* 0x040000f8fb807389 */ /* 0x00006400000c00f9 */
[----:B01----:R-:W-:Y:S05]  /*d430*/  ENDCOLLECTIVE ;  /* 0x000000000000791b */ /* 0x003fea0003800000 */
.L_x_11300:
[----:B------:R-:W-:Y:S02]  /*d440*/  MOV R251, R247 ;  /* 0x000000f700fb7202 */ /* 0x000fe40000000f00 */
[----:B------:R-:W-:-:S07]  /*d450*/  MOV R246, R128 ;  /* 0x0000008000f67202 */ /* 0x000fce0000000f00 */
[----:B------:R-:W-:Y:S05]  /*d460*/  WARPSYNC.COLLECTIVE R244, `(.L_x_11301) ;  /* 0x00000000f4087348 */ /* 0x000fea0003c00000 */
[----:B------:R0:W1:Y:S02]  /*d470*/  SHFL.UP P6, R128, R251, R248, R249 ;  /* 0x040000f8fb807389 */ /* 0x00006400000c00f9 */
[----:B01----:R-:W-:Y:S05]  /*d480*/  ENDCOLLECTIVE ;  /* 0x000000000000791b */ /* 0x003fea0003800000 */
.L_x_11301:
[----:B------:R-:W-:-:S07]  /*d490*/  MOV R247, R128 ;  /* 0x0000008000f77202 */ /* 0x000fce0000000f00 */
[----:B------:R-:W-:Y:S05]  /*d4a0*/  WARPSYNC.COLLECTIVE R244, `(.L_x_11302) ;  /* 0x00000000f4087348 */ /* 0x000fea0003c00000 */
[----:B------:R0:W1:Y:S02]  /*d4b0*/  SHFL.IDX P2, R128, R243, R131, R130 ;  /* 0x00000083f3807389 */ /* 0x0000640000040082 */
[----:B01----:R-:W-:Y:S05]  /*d4c0*/  ENDCOLLECTIVE ;  /* 0x000000000000791b */ /* 0x003fea0003800000 */
.L_x_11302:
[----:B------:R-:W-:Y:S02]  /*d4d0*/  MOV R243, R121 ;  /* 0x0000007900f37202 */ /* 0x000fe40000000f00 */
[----:B------:R-:W-:-:S07]  /*d4e0*/  MOV R120, R128 ;  /* 0x0000008000787202 */ /* 0x000fce0000000f00 */
[----:B------:R-:W-:Y:S05]  /*d4f0*/  WARPSYNC.COLLECTIVE R244, `(.L_x_11303) ;  /* 0x00000000f4087348 */ /* 0x000fea0003c00000 */
[----:B------:R0:W1:Y:S02]  /*d500*/  SHFL.IDX P2, R128, R243, R131, R130 ;  /* 0x00000083f3807389 */ /* 0x0000640000040082 */
[----:B01----:R-:W-:Y:S05]  /*d510*/  ENDCOLLECTIVE ;  /* 0x000000000000791b */ /* 0x003fea0003800000 */
.L_x_11303:
[----:B------:R-:W-:Y:S02]  /*d520*/  MOV R243, R122 ;  /* 0x0000007a00f37202 */ /* 0x000fe40000000f00 */
[----:B------:R-:W-:-:S07]  /*d530*/  MOV R248, R128 ;  /* 0x0000008000f87202 */ /* 0x000fce0000000f00 */
[----:B------:R-:W-:Y:S05]  /*d540*/  WARPSYNC.COLLECTIVE R244, `(.L_x_11304) ;  /* 0x00000000f4087348 */ /* 0x000fea0003c00000 */
[----:B------:R0:W1:Y:S02]  /*d550*/  SHFL.IDX P2, R128, R243, R131, R130 ;  /* 0x00000083f3807389 */ /* 0x0000640000040082 */
[----:B01----:R-:W-:Y:S05]  /*d560*/  ENDCOLLECTIVE ;  /* 0x000000000000791b */ /* 0x003fea0003800000 */
.L_x_11304:
[----:B------:R-:W-:Y:S02]  /*d570*/  MOV R243, R123 ;  /* 0x0000007b00f37202 */ /* 0x000fe40000000f00 */
[----:B------:R-:W-:-:S07]  /*d580*/  MOV R122, R128 ;  /* 0x00000080007a7202 */ /* 0x000fce0000000f00 */
[----:B------:R-:W-:Y:S05]  /*d590*/  WARPSYNC.COLLECTIVE R244, `(.L_x_11305) ;  /* 0x00000000f4087348 */ /* 0x000fea0003c00000 */
[----:B------:R0:W1:Y:S02]  /*d5a0*/  SHFL.IDX P2, R128, R243, R131, R130 ;  /* 0x00000083f3807389 */ /* 0x0000640000040082 */
[----:B01----:R-:W-:Y:S05]  /*d5b0*/  ENDCOLLECTIVE ;  /* 0x000000000000791b */ /* 0x003fea0003800000 */
.L_x_11305:
[----:B------:R-:W-:Y:S01]  /*d5c0*/  MOV R123, R128 ;  /* 0x00000080007b7202 */ /* 0x000fe20000000f00 */
[----:B------:R-:W-:Y:S06]  /*d5d0*/  BRA `(.L_x_11306) ;  /* 0xffffff8400107947 */ /* 0x000fec000383ffff */
.L_x_11170:
[----:B------:R-:W-:Y:S01]  /*d5e0*/  MOV R129, R139 ;  /* 0x0000008b00817202 */ /* 0x000fe20000000f00 */
[----:B------:R-:W-:Y:S01]  /*d5f0*/  HFMA2 R251, -RZ, RZ, 0, 5.9604644775390625e-08 ;  /* 0x00000001fffb7431 */ /* 0x000fe200000001ff */
[----:B------:R-:W-:Y:S02]  /*d600*/  MOV R128, 0x1f ;  /* 0x0000001f00807802 */ /* 0x000fe40000000f00 */
[----:B------:R-:W-:-:S07]  /*d610*/  MOV R244, 0xffffffff ;  /* 0xffffffff00f47802 */ /* 0x000fce0000000f00 */
[----:B------:R-:W-:Y:S05]  /*d620*/  WARPSYNC.COLLECTIVE R244, `(.L_x_11307) ;  /* 0x00000000f4087348 */ /* 0x000fea0003c00000 */
[----:B------:R0:W1:Y:S02]  /*d630*/  SHFL.DOWN P2, R252, R129, R251, R128 ;  /* 0x080000fb81fc7389 */ /* 0x0000640000040080 */
[----:B01----:R-:W-:Y:S05]  /*d640*/  ENDCOLLECTIVE ;  /* 0x000000000000791b */ /* 0x003fea0003800000 */
.L_x_11307:
[----:B------:R-:W-:Y:S02]  /*d650*/  MOV R129, R136 ;  /* 0x0000008800817202 */ /* 0x000fe40000000f00 */
[----:B------:R-:W-:-:S07]  /*d660*/  MOV R243, R252 ;  /* 0x000000fc00f37202 */ /* 0x000fce0000000f00 */
[----:B------:R-:W-:Y:S05]  /*d670*/  WARPSYNC.COLLECTIVE R244, `(.L_x_11308) ;  /* 0x00000000f4087348 */ /* 0x000fea0003c00000 */
[----:B------:R0:W1:Y:S02]  /*d680*/  SHFL.DOWN P2, R252, R129, R251, R128 ;  /* 0x080000fb81fc7389 */ /* 0x0000640000040080 */
[----:B01----:R-:W-:Y:S05]  /*d690*/  ENDCOLLECTIVE ;  /* 0x000000000000791b */ /* 0x003fea0003800000 */
.L_x_11308:
[----:B------:R-:W-:Y:S02]  /*d6a0*/  MOV R129, R137 ;  /* 0x0000008900817202 */ /* 0x000fe40000000f00 */
[----:B------:R-:W-:-:S07]  /*d6b0*/  MOV R131, R252 ;  /* 0x000000fc00837202 */ /* 0x000fce0000000f00 */
[----:B------:R-:W-:Y:S05]  /*d6c0*/  WARPSYNC.COLLECTIVE R244, `(.L_x_11309) ;  /* 0x00000000f4087348 */ /* 0x000fea0003c00000 */
[----:B------:R0:W1:Y:S02]  /*d6d0*/  SHFL.DOWN P2, R252, R129, R251, R128 ;  /* 0x080000fb81fc7389 */ /* 0x0000640000040080 */
[----:B01----:R-:W-:Y:S05]  /*d6e0*/  ENDCOLLECTIVE ;  /* 0x000000000000791b */ /* 0x003fea0003800000 */
.L_x_11309:
[----:B------:R-:W-:Y:S02]  /*d6f0*/  MOV R129, R138 ;  /* 0x0000008a00817202 */ /* 0x000fe40000000f00 */
[----:B------:R-:W-:-:S07]  /*d700*/  MOV R130, R252 ;  /* 0x000000fc00827202 */ /* 0x000fce0000000f00 */
[----:B------:R-:W-:Y:S05]  /*d710*/  WARPSYNC.COLLECTIVE R244, `(.L_x_11310) ;  /* 0x00000000f4087348 */ /* 0x000fea0003c00000 */
[----:B------:R0:W1:Y:S02]  /*d720*/  SHFL.DOWN P2, R252, R129, R251, R128 ;  /* 0x080000fb81fc7389 */ /* 0x0000640000040080 */
[----:B01----:R-:W-:Y:S05]  /*d730*/  ENDCOLLECTIVE ;  /* 0x000000000000791b */ /* 0x003fea0003800000 */
.L_x_11310:
[----:B------:R-:W-:Y:S05]  /*d740*/  BRA `(.L_x_11311) ;  /* 0xffffff9400887947 */ /* 0x000fea000383ffff */
.L_x_11173:
        /* <DEDUP_REMOVED lines=8> */
.L_x_11313:
[----:B------:R-:W-:Y:S05]  /*d7d0*/  BSYNC B0 ;  /* 0x0000000000007941 */ /* 0x000fea0003800000 */
.L_x_11312:
        /* <DEDUP_REMOVED lines=8> */
.L_x_11314:
[----:B------:R-:W-:Y:S02]  /*d860*/  MOV R129, R137 ;  /* 0x0000008900817202 */ /* 0x000fe40000000f00 */
[----:B------:R-:W-:-:S07]  /*d870*/  MOV R131, R252 ;  /* 0x000000fc00837202 */ /* 0x000fce0000000f00 */
[----:B------:R-:W-:Y:S05]  /*d880*/  WARPSYNC.COLLECTIVE R244, `(.L_x_11315) ;  /* 0x00000000f4087348 */ /* 0x000fea0003c00000 */
[----:B------:R0:W1:Y:S02]  /*d890*/  SHFL.DOWN P2, R252, R129, R251, R128 ;  /* 0x080000fb81fc7389 */ /* 0x0000640000040080 */
[----:B01----:R-:W-:Y:S05]  /*d8a0*/  ENDCOLLECTIVE ;  /* 0x000000000000791b */ /* 0x003fea0003800000 */
.L_x_11315:
[----:B------:R-:W-:Y:S02]  /*d8b0*/  MOV R129, R138 ;  /* 0x0000008a00817202 */ /* 0x000fe40000000f00 */
[----:B------:R-:W-:-:S07]  /*d8c0*/  MOV R243, R252 ;  /* 0x000000fc00f37202 */ /* 0x000fce0000000f00 */
[----:B------:R-:W-:Y:S05]  /*d8d0*/  WARPSYNC.COLLECTIVE R244, `(.L_x_11316) ;  /* 0x00000000f4087348 */ /* 0x000fea0003c00000 */
[----:B------:R0:W1:Y:S02]  /*d8e0*/  SHFL.DOWN P2, R252, R129, R251, R128 ;  /* 0x080000fb81fc7389 */ /* 0x0000640000040080 */
[----:B01----:R-:W-:Y:S05]  /*d8f0*/  ENDCOLLECTIVE ;  /* 0x000000000000791b */ /* 0x003fea0003800000 */
.L_x_11316:
[----:B------:R-:W-:Y:S05]  /*d900*/  BRA `(.L_x_11317) ;  /* 0xffffff9400687947 */ /* 0x000fea000383ffff */
.L_x_11176:
        /* <DEDUP_REMOVED lines=8> */
.L_x_11319:
[----:B------:R-:W-:Y:S05]  /*d990*/  BSYNC B0 ;  /* 0x0000000000007941 */ /* 0x000fea0003800000 */
.L_x_11318:
        /* <DEDUP_REMOVED lines=8> */
.L_x_11320:
[----:B------:R-:W-:Y:S02]  /*da20*/  MOV R129, R137 ;  /* 0x0000008900817202 */ /* 0x000fe40000000f00 */
[----:B------:R-:W-:-:S07]  /*da30*/  MOV R131, R252 ;  /* 0x000000fc00837202 */ /* 0x000fce0000000f00 */
[----:B------:R-:W-:Y:S05]  /*da40*/  WARPSYNC.COLLECTIVE R244, `(.L_x_11321) ;  /* 0x00000000f4087348 */ /* 0x000fea0003c00000 */
[----:B------:R0:W1:Y:S02]  /*da50*/  SHFL.DOWN P2, R252, R129, R251, R128 ;  /* 0x080000fb81fc7389 */ /* 0x0000640000040080 */
[----:B01----:R-:W-:Y:S05]  /*da60*/  ENDCOLLECTIVE ;  /* 0x000000000000791b */ /* 0x003fea0003800000 */
.L_x_11321:
[----:B------:R-:W-:Y:S02]  /*da70*/  MOV R129, R138 ;  /* 0x0000008a00817202 */ /* 0x000fe40000000f00 */
[----:B------:R-:W-:-:S07]  /*da80*/  MOV R243, R252 ;  /* 0x000000fc00f37202 */ /* 0x000fce0000000f00 */
[----:B------:R-:W-:Y:S05]  /*da90*/  WARPSYNC.COLLECTIVE R244, `(.L_x_11322) ;  /* 0x00000000f4087348 */ /* 0x000fea0003c00000 */
[----:B------:R0:W1:Y:S02]  /*daa0*/  SHFL.DOWN P2, R252, R129, R251, R128 ;  /* 0x080000fb81fc7389 */ /* 0x0000640000040080 */
[----:B01----:R-:W-:Y:S05]  /*dab0*/  ENDCOLLECTIVE ;  /* 0x000000000000791b */ /* 0x003fea0003800000 */
.L_x_11322:
[----:B------:R-:W-:Y:S05]  /*dac0*/  BRA `(.L_x_11323) ;  /* 0xffffff9400487947 */ /* 0x000fea000383ffff */
.L_x_11179:
        /* <DEDUP_REMOVED lines=8> */
.L_x_11325:
[----:B------:R-:W-:Y:S05]  /*db50*/  BSYNC B0 ;  /* 0x0000000000007941 */ /* 0x000fea0003800000 */
.L_x_11324:
        /* <DEDUP_REMOVED lines=8> */
.L_x_11326:
[----:B------:R-:W-:Y:S02]  /*dbe0*/  MOV R129, R137 ;  /* 0x0000008900817202 */ /* 0x000fe40000000f00 */
[----:B------:R-:W-:-:S07]  /*dbf0*/  MOV R131, R252 ;  /* 0x000000fc00837202 */ /* 0x000fce0000000f00 */
[----:B------:R-:W-:Y:S05]  /*dc00*/  WARPSYNC.COLLECTIVE R244, `(.L_x_11327) ;  /* 0x00000000f4087348 */ /* 0x000fea0003c00000 */
[----:B------:R0:W1:Y:S02]  /*dc10*/  SHFL.DOWN P2, R252, R129, R251, R128 ;  /* 0x080000fb81fc7389 */ /* 0x0000640000040080 */
[----:B01----:R-:W-:Y:S05]  /*dc20*/  ENDCOLLECTIVE ;  /* 0x000000000000791b */ /* 0x003fea0003800000 */
.L_x_11327:
[----:B------:R-:W-:Y:S02]  /*dc30*/  MOV R129, R138 ;  /* 0x0000008a00817202 */ /* 0x000fe40000000f00 */
[----:B------:R-:W-:-:S07]  /*dc40*/  MOV R243, R252 ;  /* 0x000000fc00f37202 */ /* 0x000fce0000000f00 */
[----:B------:R-:W-:Y:S05]  /*dc50*/  WARPSYNC.COLLECTIVE R244, `(.L_x_11328) ;  /* 0x00000000f4087348 */ /* 0x000fea0003c00000 */
[----:B------:R0:W1:Y:S02]  /*dc60*/  SHFL.DOWN P2, R252, R129, R251, R128 ;  /* 0x080000fb81fc7389 */ /* 0x0000640000040080 */
[----:B01----:R-:W-:Y:S05]  /*dc70*/  ENDCOLLECTIVE ;  /* 0x000000000000791b */ /* 0x003fea0003800000 */
.L_x_11328:
[----:B------:R-:W-:Y:S05]  /*dc80*/  BRA `(.L_x_11329) ;  /* 0xffffff9400287947 */ /* 0x000fea000383ffff */
.L_x_11182:
        /* <DEDUP_REMOVED lines=8> */
.L_x_11331:
[----:B------:R-:W-:Y:S05]  /*dd10*/  BSYNC B0 ;  /* 0x0000000000007941 */ /* 0x000fea0003800000 */
.L_x_11330:
        /* <DEDUP_REMOVED lines=8> */
.L_x_11332:
[----:B------:R-:W-:Y:S02]  /*dda0*/  MOV R129, R137 ;  /* 0x0000008900817202 */ /* 0x000fe40000000f00 */
[----:B------:R-:W-:-:S07]  /*ddb0*/  MOV R131, R252 ;  /* 0x000000fc00837202 */ /* 0x000fce0000000f00 */
[----:B------:R-:W-:Y:S05]  /*ddc0*/  WARPSYNC.COLLECTIVE R244, `(.L_x_11333) ;  /* 0x00000000f4087348 */ /* 0x000fea0003c00000 */
[----:B------:R0:W1:Y:S02]  /*ddd0*/  SHFL.DOWN P2, R252, R129, R251, R128 ;  /* 0x080000fb81fc7389 */ /* 0x0000640000040080 */
[----:B01----:R-:W-:Y:S05]  /*dde0*/  ENDCOLLECTIVE ;  /* 0x000000000000791b */ /* 0x003fea0003800000 */
.L_x_11333:
[----:B------:R-:W-:Y:S02]  /*ddf0*/  MOV R129, R138 ;  /* 0x0000008a00817202 */ /* 0x000fe40000000f00 */
[----:B------:R-:W-:-:S07]  /*de00*/  MOV R243, R252 ;  /* 0x000000fc00f37202 */ /* 0x000fce0000000f00 */
[----:B------:R-:W-:Y:S05]  /*de10*/  WARPSYNC.COLLECTIVE R244, `(.L_x_11334) ;  /* 0x00000000f4087348 */ /* 0x000fea0003c00000 */
[----:B------:R0:W1:Y:S02]  /*de20*/  SHFL.DOWN P2, R252, R129, R251, R128 ;  /* 0x080000fb81fc7389 */ /* 0x0000640000040080 */
[----:B01----:R-:W-:Y:S05]  /*de30*/  ENDCOLLECTIVE ;  /* 0x000000000000791b */ /* 0x003fea0003800000 */
.L_x_11334:
[----:B------:R-:W-:Y:S05]  /*de40*/  BRA `(.L_x_11335) ;  /* 0xffffff9400087947 */ /* 0x000fea000383ffff */
.L_x_11185:
        /* <DEDUP_REMOVED lines=8> */
.L_x_11337:
[----:B------:R-:W-:Y:S05]  /*ded0*/  BSYNC B0 ;  /* 0x0000000000007941 */ /* 0x000fea0003800000 */
.L_x_11336:
        /* <DEDUP_REMOVED lines=9> */
.L_x_11338:
[----:B------:R-:W-:Y:S02]  /*df70*/  MOV R243, R137 ;  /* 0x0000008900f37202 */ /* 0x000fe40000000f00 */
[----:B------:R-:W-:-:S07]  /*df80*/  MOV R248, R128 ;  /* 0x0000008000f87202 */ /* 0x000fce0000000f00 */
[----:B------:R-:W-:Y:S05]  /*df90*/  WARPSYNC.COLLECTIVE R244, `(.L_x_11339) ;  /* 0x00000000f4087348 */ /* 0x000fea0003c00000 */
[----:B------:R0:W1:Y:S02]  /*dfa0*/  SHFL.IDX P2, R128, R243, R131, R130 ;  /* 0x00000083f3807389 */ /* 0x0000640000040082 */
[----:B01----:R-:W-:Y:S05]  /*dfb0*/  ENDCOLLECTIVE ;  /* 0x000000000000791b */ /* 0x003fea0003800000 */
.L_x_11339:
        /* <DEDUP_REMOVED lines=8> */
[----:B------:R-:W-:Y:S01]  /*e040*/  FFMA.FTZ R250, R120, R249, -R129 ;  /* 0x000000f978fa7223 */ /* 0x000fe20000010881 */
[----:B------:R-:W-:Y:S02]  /*e050*/  MOV R129, R139 ;  /* 0x0000008b00817202 */ /* 0x000fe40000000f00 */
[-C--:B------:R-:W-:Y:S01]  /*e060*/  FFMA.FTZ R248, R121, R249.reuse, R128 ;  /* 0x000000f979f87223 */ /* 0x080fe20000010080 */
[----:B------:R-:W-:-:S07]  /*e070*/  FFMA.FTZ R249, R123, R249, R252 ;  /* 0x000000f97bf97223 */ /* 0x000fce00000100fc */
[----:B------:R-:W-:Y:S05]  /*e080*/  WARPSYNC.COLLECTIVE R244, `(.L_x_11340) ;  /* 0x00000000f4087348 */ /* 0x000fea0003c00000 */
[----:B------:R0:W1:Y:S02]  /*e090*/  SHFL.IDX P2, R128, R243, R131, R130 ;  /* 0x00000083f3807389 */ /* 0x0000640000040082 */
[----:B01----:R-:W-:Y:S05]  /*e0a0*/  ENDCOLLECTIVE ;  /* 0x000000000000791b */ /* 0x003fea0003800000 */
.L_x_11340:
[----:B------:R-:W-:Y:S01]  /*e0b0*/  MOV R243, R120 ;  /* 0x0000007800f37202 */ /* 0x000fe20000000f00 */
[----:B------:R-:W-:Y:S01]  /*e0c0*/  FADD.FTZ R249, R128, R249 ;  /* 0x000000f980f97221 */ /* 0x000fe20000010000 */
[----:B------:R-:W-:-:S07]  /*e0d0*/  MOV R128, 0x1f ;  /* 0x0000001f00807802 */ /* 0x000fce0000000f00 */
[----:B------:R-:W-:Y:S05]  /*e0e0*/  WARPSYNC.COLLECTIVE R244, `(.L_x_11341) ;  /* 0x00000000f4087348 */ /* 0x000fea0003c00000 */
[----:B------:R0:W1:Y:S02]  /*e0f0*/  SHFL.DOWN P2, R252, R129, R251, R128 ;  /* 0x080000fb81fc7389 */ /* 0x0000640000040080 */
[----:B01----:R-:W-:Y:S05]  /*e100*/  ENDCOLLECTIVE ;  /* 0x000000000000791b */ /* 0x003fea0003800000 */
.L_x_11341:
[----:B------:R-:W-:Y:S02]  /*e110*/  MOV R129, R136 ;  /* 0x0000008800817202 */ /* 0x000fe40000000f00 */
[----:B------:R-:W-:-:S07]  /*e120*/  MOV R139, R252 ;  /* 0x000000fc008b7202 */ /* 0x000fce0000000f00 */
[----:B------:R-:W-:Y:S05]  /*e130*/  WARPSYNC.COLLECTIVE R244, `(.L_x_11342) ;  /* 0x00000000f4087348 */ /* 0x000fea0003c00000 */
[----:B------:R0:W1:Y:S02]  /*e140*/  SHFL.DOWN P2, R252, R129, R251, R128 ;  /* 0x080000fb81fc7389 */ /* 0x0000640000040080 */
[----:B01----:R-:W-:Y:S05]  /*e150*/  ENDCOLLECTIVE ;  /* 0x000000000000791b */ /* 0x003fea0003800000 */
.L_x_11342:
[----:B------:R-:W-:Y:S02]  /*e160*/  MOV R129, R137 ;  /* 0x0000008900817202 */ /* 0x000fe40000000f00 */
[----:B------:R-:W-:-:S07]  /*e170*/  MOV R136, R252 ;  /* 0x000000fc00887202 */ /* 0x000fce0000000f00 */
[----:B------:R-:W-:Y:S05]  /*e180*/  WARPSYNC.COLLECTIVE R244, `(.L_x_11343) ;  /* 0x00000000f4087348 */ /* 0x000fea0003c00000 */
[----:B------:R0:W1:Y:S02]  /*e190*/  SHFL.DOWN P2, R252, R129, R251, R128 ;  /* 0x080000fb81fc7389 */ /* 0x0000640000040080 */
[----:B01----:R-:W-:Y:S05]  /*e1a0*/  ENDCOLLECTIVE ;  /* 0x000000000000791b */ /* 0x003fea0003800000 */
.L_x_11343:
[----:B------:R-:W-:Y:S02]  /*e1b0*/  MOV R129, R138 ;  /* 0x0000008a00817202 */ /* 0x000fe40000000f00 */
[----:B------:R-:W-:-:S07]  /*e1c0*/  MOV R137, R252 ;  /* 0x000000fc00897202 */ /* 0x000fce0000000f00 */
[----:B------:R-:W-:Y:S05]  /*e1d0*/  WARPSYNC.COLLECTIVE R244, `(.L_x_11344) ;  /* 0x00000000f4087348 */ /* 0x000fea0003c00000 */
[----:B------:R0:W1:Y:S02]  /*e1e0*/  SHFL.DOWN P2, R252, R129, R251, R128 ;  /* 0x080000fb81fc7389 */ /* 0x0000640000040080 */
[----:B01----:R-:W-:Y:S05]  /*e1f0*/  ENDCOLLECTIVE ;  /* 0x000000000000791b */ /* 0x003fea0003800000 */
.L_x_11344:
[----:B------:R-:W-:Y:S05]  /*e200*/  WARPSYNC.COLLECTIVE R244, `(.L_x_11345) ;  /* 0x00000000f4087348 */ /* 0x000fea0003c00000 */
[----:B------:R0:W1:Y:S02]  /*e210*/  SHFL.IDX P2, R128, R243, R131, R130 ;  /* 0x00000083f3807389 */ /* 0x0000640000040082 */
[----:B01----:R-:W-:Y:S05]  /*e220*/  ENDCOLLECTIVE ;  /* 0x000000000000791b */ /* 0x003fea0003800000 */
.L_x_11345:
[----:B------:R-:W-:Y:S02]  /*e230*/  MOV R243, R121 ;  /* 0x0000007900f37202 */ /* 0x000fe40000000f00 */
[----:B------:R-:W-:Y:S02]  /*e240*/  MOV R138, R252 ;  /* 0x000000fc008a7202 */ /* 0x000fe40000000f00 */
[----:B------:R-:W-:-:S07]  /*e250*/  MOV R252, R128 ;  /* 0x0000008000fc7202 */ /* 0x000fce0000000f00 */
[----:B------:R-:W-:Y:S05]  /*e260*/  WARPSYNC.COLLECTIVE R244, `(.L_x_11346) ;  /* 0x00000000f4087348 */ /* 0x000fea0003c00000 */
[----:B------:R0:W1:Y:S02]  /*e270*/  SHFL.IDX P2, R128, R243, R131, R130 ;  /* 0x00000083f3807389 */ /* 0x0000640000040082 */
[----:B01----:R-:W-:Y:S05]  /*e280*/  ENDCOLLECTIVE ;  /* 0x000000000000791b */ /* 0x003fea0003800000 */
.L_x_11346:
[----:B------:R-:W-:Y:S02]  /*e290*/  MOV R243, R122 ;  /* 0x0000007a00f37202 */ /* 0x000fe40000000f00 */
[----:B------:R-:W-:-:S07]  /*e2a0*/  MOV R129, R128 ;  /* 0x0000008000817202 */ /* 0x000fce0000000f00 */
[----:B------:R-:W-:Y:S05]  /*e2b0*/  WARPSYNC.COLLECTIVE R244, `(.L_x_11347) ;  /* 0x00000000f4087348 */ /* 0x000fea0003c00000 */
[----:B------:R0:W1:Y:S02]  /*e2c0*/  SHFL.IDX P2, R128, R243, R131, R130 ;  /* 0x00000083f3807389 */ /* 0x0000640000040082 */
[----:B01----:R-:W-:Y:S05]  /*e2d0*/  ENDCOLLECTIVE ;  /* 0x000000000000791b */ /* 0x003fea0003800000 */
.L_x_11347:
[----:B------:R-:W-:Y:S02]  /*e2e0*/  MOV R243, R123 ;  /* 0x0000007b00f37202 */ /* 0x000fe40000000f00 */
[----:B------:R-:W-:-:S07]  /*e2f0*/  MOV R251, R128 ;  /* 0x0000008000fb7202 */ /* 0x000fce0000000f00 */
[----:B------:R-:W-:Y:S05]  /*e300*/  WARPSYNC.COLLECTIVE R244, `(.L_x_11348) ;  /* 0x00000000f4087348 */ /* 0x000fea0003c00000 */
[----:B------:R0:W1:Y:S02]  /*e310*/  SHFL.IDX P2, R128, R243, R131, R130 ;  /* 0x00000083f3807389 */ /* 0x0000640000040082 */
[----:B01----:R-:W-:Y:S05]  /*e320*/  ENDCOLLECTIVE ;  /* 0x000000000000791b */ /* 0x003fea0003800000 */
.L_x_11348:
[----:B------:R-:W-:Y:S02]  /*e330*/  MOV R131, R128 ;  /* 0x0000008000837202 */ /* 0x000fe40000000f00 */
[----:B------:R-:W-:Y:S01]  /*e340*/  MOV R128, R252 ;  /* 0x000000fc00807202 */ /* 0x000fe20000000f00 */
[----:B------:R-:W-:Y:S06]  /*e350*/  BRA `(.L_x_11349) ;  /* 0xffffff9000607947 */ /* 0x000fec000383ffff */
.L_x_11350:
        /* <DEDUP_REMOVED lines=10> */
.L_x_18714:


//--------------------- .text._Z25selective_scan_bwd_kernelI32Selective_Scan_bwd_kernel_traitsILi64ELi16ELb1ELb1ELb0ELb1ELb1EfN3c107complexIfEEEEv12SSMParamsBwd --------------------------
	.section	.text._Z25selective_scan_bwd_kernelI32Selective_Scan_bwd_kernel_traitsILi64ELi16ELb1ELb1ELb0ELb1ELb1EfN3c107complexIfEEEEv12SSMParamsBwd,"ax",@progbits
	.align	128
        .global         _Z25selective_scan_bwd_kernelI32Selective_Scan_bwd_kernel_traitsILi64ELi16ELb1ELb1ELb0ELb1ELb1EfN3c107complexIfEEEEv12SSMParamsBwd
        .type           _Z25selective_scan_bwd_kernelI32Selective_Scan_bwd_kernel_traitsILi64ELi16ELb1ELb1ELb0ELb1ELb1EfN3c107complexIfEEEEv12SSMParamsBwd,@function
        .size           _Z25selective_scan_bwd_kernelI32Selective_Scan_bwd_kernel_traitsILi64ELi16ELb1ELb1ELb0ELb1ELb1EfN3c107complexIfEEEEv12SSMParamsBwd,(.L_x_18715 - _Z25selective_scan_bwd_kernelI32Selective_Scan_bwd_kernel_traitsILi64ELi16ELb1ELb1ELb0ELb1ELb1EfN3c107complexIfEEEEv12SSMParamsBwd)
        .other          _Z25selective_scan_bwd_kernelI32Selective_Scan_bwd_kernel_traitsILi64ELi16ELb1ELb1ELb0ELb1ELb1EfN3c107complexIfEEEEv12SSMParamsBwd,@"STO_CUDA_ENTRY STV_DEFAULT"
_Z25selective_scan_bwd_kernelI32Selective_Scan_bwd_kernel_traitsILi64ELi16ELb1ELb1ELb0ELb1ELb1EfN3c107complexIfEEEEv12SSMParamsBwd:
.text._Z25selective_scan_bwd_kernelI32Selective_Scan_bwd_kernel_traitsILi64ELi16ELb1ELb1ELb0ELb1ELb1EfN3c107complexIfEEEEv12SSMParamsBwd:
        /* <DEDUP_REMOVED lines=24> */
[----:B---3--:R-:W3:Y:S04]  /*0180*/  @P1 LDG.E R4, desc[UR28][R4.64] ;  /* 0x0000001c04041981 */ /* 0x008ee8000c1e1900 */
        /* <DEDUP_REMOVED lines=10> */
[----:B------:R-:W-:Y:S02]  /*0230*/  UIMAD UR21, UR6, UR13, UR5 ;  /* 0x0000000d061572a4 */ /* 0x000fe4000f8e0205 */
[----:B------:R-:W-:Y:S01]  /*0240*/  UIMAD.WIDE.U32 UR8, UR6, UR16, URZ ;  /* 0x00000010060872a5 */ /* 0x000fe2000f8e00ff */
[----:B----4-:R-:W-:-:S03]  /*0250*/  R2UR UR5, R2 ;  /* 0x00000000020572ca */ /* 0x010fc600000e0000 */
[----:B------:R-:W-:Y:S01]  /*0260*/  UIMAD UR9, UR6, UR17, UR9 ;  /* 0x00000011060972a4 */ /* 0x000fe2000f8e0209 */
[----:B------:R-:W-:Y:S01]  /*0270*/  UMOV UR20, UR4 ;  /* 0x0000000400147c82 */ /* 0x000fe20008000000 */
[----:B------:R-:W-:Y:S01]  /*0280*/  IABS R0, UR10 ;  /* 0x0000000a00007c13 */ /* 0x000fe20008000000 */
[----:B------:R-:W-:Y:S02]  /*0290*/  UIMAD.WIDE.U32 UR20, UR10, UR14, UR20 ;  /* 0x0000000e0a1472a5 */ /* 0x000fe4000f8e0014 */
[----:B------:R-:W-:Y:S02]  /*02a0*/  UIMAD.WIDE.U32 UR22, UR10, UR18, UR8 ;  /* 0x000000120a1672a5 */ /* 0x000fe4000f8e0008 */
[----:B------:R-:W-:Y:S02]  /*02b0*/  UIMAD UR11, UR10, UR15, UR21 ;  /* 0x0000000f0a0b72a4 */ /* 0x000fe4000f8e0215 */
[----:B------:R-:W-:Y:S02]  /*02c0*/  UIMAD UR7, UR10, UR19, UR23 ;  /* 0x000000130a0772a4 */ /* 0x000fe4000f8e0217 */
[----:B------:R-:W-:Y:S01]  /*02d0*/  UIADD3 UR4, UPT, UPT, URZ, -UR5, URZ ;  /* 0x80000005ff047290 */ /* 0x000fe2000fffe0ff */
[----:B------:R-:W0:Y:S01]  /*02e0*/  LDCU.128 UR12, c[0x0][0x460] ;  /* 0x00008c00ff0c77ac */ /* 0x000e220008000c00 */
[----:B------:R-:W-:Y:S01]  /*02f0*/  R2UR UR25, R0 ;  /* 0x00000000001972ca */ /* 0x000fe200000e0000 */
[----:B--2---:R-:W-:Y:S01]  /*0300*/  ULEA UR23, UR26, 0xfffffc00, 0xa ;  /* 0xfffffc001a177891 */ /* 0x004fe2000f8e50ff */
[----:B------:R-:W2:Y:S03]  /*0310*/  LDCU.64 UR18, c[0x0][0x498] ;  /* 0x00009300ff1277ac */ /* 0x000ea60008000a00 */
[----:B------:R-:W-:Y:S01]  /*0320*/  UIADD3 UR21, UP0, UPT, UR23, UR20, URZ ;  /* 0x0000001417157290 */ /* 0x000fe2000ff1e0ff */
[----:B------:R-:W4:Y:S02]  /*0330*/  LDCU.64 UR8, c[0x0][0x3b0] ;  /* 0x00007600ff0877ac */ /* 0x000f240008000a00 */
[----:B------:R-:W-:Y:S01]  /*0340*/  UMOV UR20, UR4 ;  /* 0x0000000400147c82 */ /* 0x000fe20008000000 */
[----:B------:R-:W5:Y:S01]  /*0350*/  LDCU.64 UR16, c[0x0][0x4b8] ;  /* 0x00009700ff1077ac */ /* 0x000f620008000a00 */
[----:B------:R-:W-:Y:S01]  /*0360*/  UIMAD UR20, UR20, UR30, URZ ;  /* 0x0000001e141472a4 */ /* 0x000fe2000f8e02ff */
[----:B------:R-:W-:Y:S01]  /*0370*/  UMOV UR4, URZ ;  /* 0x000000ff00047c82 */ /* 0x000fe20008000000 */
[----:B------:R-:W-:-:S02]  /*0380*/  USHF.R.S32.HI UR24, URZ, 0x1f, UR23 ;  /* 0x0000001fff187899 */ /* 0x000fc40008011417 */
[----:B------:R-:W-:Y:S02]  /*0390*/  UIADD3 UR22, UP2, UPT, UR23, UR22, URZ ;  /* 0x0000001617167290 */ /* 0x000fe4000ff5e0ff */
[----:B------:R-:W-:Y:S02]  /*03a0*/  UIMAD.WIDE.U32 UR4, UR5, UR20, UR4 ;  /* 0x00000014050472a5 */ /* 0x000fe4000f8e0004 */
[----:B------:R-:W-:Y:S02]  /*03b0*/  UIADD3.X UR7, UPT, UPT, UR24, UR7, URZ, UP2, !UPT ;  /* 0x0000000718077290 */ /* 0x000fe400097fe4ff */
[----:B------:R-:W-:Y:S02]  /*03c0*/  UIMAD.WIDE.U32 UR4, UR5, UR25, URZ ;  /* 0x00000019050472a5 */ /* 0x000fe4000f8e00ff */
[----:B0-----:R-:W-:Y:S02]  /*03d0*/  ULEA UR14, UP3, UR22, UR14, 0x2 ;  /* 0x0000000e160e7291 */ /* 0x001fe4000f8610ff */
[----:B------:R-:W-:-:S02]  /*03e0*/  ULEA UR20, UP1, UR21, UR12, 0x2 ;  /* 0x0000000c15147291 */ /* 0x000fc4000f8210ff */
[----:B------:R-:W-:Y:S02]  /*03f0*/  UIADD3.X UR11, UPT, UPT, UR24, UR11, URZ, UP0, !UPT ;  /* 0x0000000b180b7290 */ /* 0x000fe400087fe4ff */
[----:B------:R-:W-:Y:S02]  /*0400*/  ULEA.HI.X UR15, UR22, UR15, UR7, 0x2, UP3 ;  /* 0x0000000f160f7291 */ /* 0x000fe400098f1407 */
[----:B------:R-:W-:Y:S01]  /*0410*/  ULEA.HI.X UR21, UR21, UR13, UR11, 0x2, UP1 ;  /* 0x0000000d15157291 */ /* 0x000fe200088f140b */
[----:B------:R-:W-:Y:S02]  /*0420*/  UMOV UR7, UR5 ;  /* 0x0000000500077c82 */ /* 0x000fe40008000000 */
[----:B------:R-:W-:Y:S02]  /*0430*/  UIADD3 UR11, UPT, UPT, -UR7, URZ, URZ ;  /* 0x000000ff070b7290 */ /* 0x000fe4000fffe1ff */
[----:B--2---:R-:W-:Y:S02]  /*0440*/  UIMAD.WIDE.U32 UR4, UR6, UR18, URZ ;  /* 0x00000012060472a5 */ /* 0x004fe4000f8e00ff */
[----:B------:R-:W-:-:S02]  /*0450*/  UIMAD UR11, UR30, UR11, UR25 ;  /* 0x0000000b1e0b72a4 */ /* 0x000fc4000f8e0219 */
[----:B------:R-:W-:Y:S02]  /*0460*/  UIMAD UR5, UR6, UR19, UR5 ;  /* 0x00000013060572a4 */ /* 0x000fe4000f8e0205 */
[----:B------:R-:W-:Y:S02]  /*0470*/  UISETP.GT.U32.AND UP2, UPT, UR30, UR11, UPT ;  /* 0x0000000b1e00728c */ /* 0x000fe4000bf44070 */
[----:B-1----:R-:W-:Y:S02]  /*0480*/  UIMAD.WIDE.U32 UR4, UR10, UR32, UR4 ;  /* 0x000000200a0472a5 */ /* 0x002fe4000f8e0004 */
[----:B----4-:R-:W-:Y:S02]  /*0490*/  UIMAD.WIDE.U32 UR12, UR6, UR8, URZ ;  /* 0x00000008060c72a5 */ /* 0x010fe4000f8e00ff */
[----:B------:R-:W-:Y:S01]  /*04a0*/  UIMAD UR5, UR10, UR33, UR5 ;  /* 0x000000210a0572a4 */ /* 0x000fe2000f8e0205 */
[----:B------:R-:W0:Y:S04]  /*04b0*/  LDCU.64 UR32, c[0x0][0x480] ;  /* 0x00009000ff2077ac */ /* 0x000e280008000a00 */
[----:B------:R-:W-:-:S02]  /*04c0*/  @!UP2 UIADD3 UR11, UPT, UPT, UR11, -UR30, URZ ;  /* 0x8000001e0b0ba290 */ /* 0x000fc4000fffe0ff */
[----:B------:R-:W-:Y:S02]  /*04d0*/  UISETP.NE.AND UP1, UPT, UR27, URZ, UPT ;  /* 0x000000ff1b00728c */ /* 0x000fe4000bf25270 */
[----:B------:R-:W-:Y:S02]  /*04e0*/  UISETP.GE.U32.AND UP0, UPT, UR11, UR30, UPT ;  /* 0x0000001e0b00728c */ /* 0x000fe4000bf06070 */
[----:B------:R-:W-:Y:S02]  /*04f0*/  ULOP3.LUT UR11, UR10, UR27, URZ, 0x3c, !UPT ;  /* 0x0000001b0a0b7292 */ /* 0x000fe4000f8e3cff */
[----:B------:R-:W-:Y:S01]  /*0500*/  UIMAD UR13, UR6, UR9, UR13 ;  /* 0x00000009060d72a4 */ /* 0x000fe2000f8e020d */
[----:B------:R-:W1:Y:S01]  /*0510*/  LDCU.64 UR8, c[0x0][0x528] ;  /* 0x0000a500ff0877ac */ /* 0x000e620008000a00 */
[----:B------:R-:W-:Y:S02]  /*0520*/  @!UP2 UIADD3 UR7, UPT, UPT, UR7, 0x1, URZ ;  /* 0x000000010707a890 */ /* 0x000fe4000fffe0ff */
[----:B------:R-:W-:Y:S01]  /*0530*/  UISETP.GE.AND UP2, UPT, UR11, URZ, UPT ;  /* 0x000000ff0b00728c */ /* 0x000fe2000bf46270 */
[----:B------:R-:W2:Y:S01]  /*0540*/  LDCU.64 UR18, c[0x0][0x3c8] ;  /* 0x00007900ff1277ac */ /* 0x000ea20008000a00 */
[----:B------:R-:W4:Y:S01]  /*0550*/  LDCU.64 UR30, c[0x0][0x4c0] ;  /* 0x00009800ff1e77ac */ /* 0x000f220008000a00 */
[----:B------:R-:W-:-:S02]  /*0560*/  @UP0 UIADD3 UR7, UPT, UPT, UR7, 0x1, URZ ;  /* 0x0000000107070890 */ /* 0x000fc4000fffe0ff */
[----:B0-----:R-:W-:-:S06]  /*0570*/  UISETP.NE.U32.AND UP0, UPT, UR32, URZ, UPT ;  /* 0x000000ff2000728c */ /* 0x001fcc000bf05070 */
[----:B------:R-:W-:Y:S02]  /*0580*/  @!UP2 UIADD3 UR7, UPT, UPT, -UR7, URZ, URZ ;  /* 0x000000ff0707a290 */ /* 0x000fe4000fffe1ff */
[----:B------:R-:W-:Y:S02]  /*0590*/  UISETP.NE.AND.EX UP0, UPT, UR33, URZ, UPT, UP0 ;  /* 0x000000ff2100728c */ /* 0x000fe4000bf05300 */
[----:B------:R-:W-:Y:S02]  /*05a0*/  UIADD3 UR23, UP3, UPT, UR23, UR4, URZ ;  /* 0x0000000417177290 */ /* 0x000fe4000ff7e0ff */
[----:B------:R-:W-:Y:S02]  /*05b0*/  @!UP1 ULOP3.LUT UR7, URZ, UR27, URZ, 0x33, !UPT ;  /* 0x0000001bff079292 */ /* 0x000fe4000f8e33ff */
[----:B------:R-:W-:Y:S02]  /*05c0*/  UIADD3.X UR24, UPT, UPT, UR24, UR5, URZ, UP3, !UPT ;  /* 0x0000000518187290 */ /* 0x000fe40009ffe4ff */
[----:B-1----:R-:W-:-:S02]  /*05d0*/  ULEA UR22, UP2, UR23, UR8, 0x2 ;  /* 0x0000000817167291 */ /* 0x002fc4000f8410ff */
[----:B------:R-:W-:Y:S02]  /*05e0*/  USHF.R.S32.HI UR4, URZ, 0x1f, UR7 ;  /* 0x0000001fff047899 */ /* 0x000fe40008011407 */
[----:B------:R-:W-:Y:S02]  /*05f0*/  ULEA.HI.X UR23, UR23, UR9, UR24, 0x2, UP2 ;  /* 0x0000000917177291 */ /* 0x000fe400090f1418 */
[----:B--2---:R-:W-:Y:S01]  /*0600*/  UIMAD UR5, UR4, UR18, URZ ;  /* 0x00000012040572a4 */ /* 0x004fe2000f8e02ff */
[----:B------:R-:W0:Y:S01]  /*0610*/  @UP0 LDCU UR11, c[0x0][0x384] ;  /* 0x00007080ff0b07ac */ /* 0x000e220008000800 */
[----:B------:R-:W-:Y:S02]  /*0620*/  UIMAD.WIDE.U32 UR12, UR7, UR18, UR12 ;  /* 0x00000012070c72a5 */ /* 0x000fe4000f8e000c */
[----:B----4-:R-:W-:Y:S02]  /*0630*/  UIMAD UR9, UR4, UR30, URZ ;  /* 0x0000001e040972a4 */ /* 0x010fe4000f8e02ff */
[----:B------:R-:W-:-:S02]  /*0640*/  UIMAD UR8, UR7, UR19, UR5 ;  /* 0x00000013070872a4 */ /* 0x000fc4000f8e0205 */
[----:B------:R-:W-:Y:S02]  /*0650*/  UIMAD.WIDE.U32 UR4, UR7, UR30, URZ ;  /* 0x0000001e070472a5 */ /* 0x000fe4000f8e00ff */
[----:B------:R-:W-:Y:S01]  /*0660*/  UIMAD UR9, UR7, UR31, UR9 ;  /* 0x0000001f070972a4 */ /* 0x000fe2000f8e0209 */
[----:B------:R-:W1:Y:S01]  /*0670*/  LDCU.64 UR30, c[0x0][0x538] ;  /* 0x0000a700ff1e77ac */ /* 0x000e620008000a00 */
[----:B------:R-:W-:Y:S01]  /*0680*/  ULEA UR7, UR26, 0xfffff800, 0xb ;  /* 0xfffff8001a077891 */ /* 0x000fe2000f8e58ff */
[----:B------:R-:W2:Y:S01]  /*0690*/  @UP0 LDCU UR27, c[0x0][0x38c] ;  /* 0x00007180ff1b07ac */ /* 0x000ea20008000800 */
[----:B------:R-:W4:Y:S02]  /*06a0*/  LDCU.64 UR32, c[0x0][0x448] ;  /* 0x00008900ff2077ac */ /* 0x000f240008000a00 */
[----:B------:R-:W-:Y:S02]  /*06b0*/  UIADD3 UR25, UP1, UPT, UR7, UR12, URZ ;  /* 0x0000000c07197290 */ /* 0x000fe4000ff3e0ff */
[----:B------:R-:W-:Y:S01]  /*06c0*/  UIADD3 UR8, UPT, UPT, UR13, UR8, URZ ;  /* 0x000000080d087290 */ /* 0x000fe2000fffe0ff */
[----:B------:R-:W4:Y:S01]  /*06d0*/  @UP0 LDCU.64 UR12, c[0x0][0x480] ;  /* 0x00009000ff0c07ac */ /* 0x000f220008000a00 */
[----:B-----5:R-:W-:-:S02]  /*06e0*/  USHF.R.U64 UR16, UR16, 0x1, UR17 ;  /* 0x0000000110107899 */ /* 0x020fc40008001211 */
[----:B------:R-:W-:Y:S02]  /*06f0*/  USHF.R.U32.HI UR17, URZ, 0x1, UR17 ;  /* 0x00000001ff117899 */ /* 0x000fe40008011611 */
[----:B------:R-:W-:Y:S02]  /*0700*/  UIADD3 UR5, UPT, UPT, UR5, UR9, URZ ;  /* 0x0000000905057290 */ /* 0x000fe4000fffe0ff */
[----:B------:R-:W-:Y:S02]  /*0710*/  ULEA.HI.X.SX32 UR7, UR7, UR8, 0x1, UP1 ;  /* 0x0000000807077291 */ /* 0x000fe400088f0eff */
[----:B------:R-:W-:Y:S02]  /*0720*/  UIMAD UR17, UR17, UR6, URZ ;  /* 0x00000006111172a4 */ /* 0x000fe4000f8e02ff */
[----:B0-----:R-:W-:Y:S02]  /*0730*/  @UP0 UIMAD UR8, UR6, UR11, UR10 ;  /* 0x0000000b060802a4 */ /* 0x001fe4000f8e020a */
[----:B------:R-:W-:-:S02]  /*0740*/  UIMAD.WIDE.U32 UR18, UR6, UR16, UR4 ;  /* 0x00000010061272a5 */ /* 0x000fc4000f8e0004 */
[----:B------:R-:W-:Y:S02]  /*0750*/  @UP0 UIMAD UR8, UR8, UR26, URZ ;  /* 0x0000001a080802a4 */ /* 0x000fe4000f8e02ff */
[----:B------:R-:W-:Y:S02]  /*0760*/  UIADD3 UR4, UPT, UPT, UR19, UR17, URZ ;  /* 0x0000001113047290 */ /* 0x000fe4000fffe0ff */
[----:B-1----:R-:W-:Y:S02]  /*0770*/  ULEA UR11, UP1, UR18, UR30, 0x3 ;  /* 0x0000001e120b7291 */ /* 0x002fe4000f8218ff */
[----:B--2---:R-:W-:Y:S02]  /*0780*/  @UP0 UIMAD UR8, UR8, UR27, URZ ;  /* 0x0000001b080802a4 */ /* 0x004fe4000f8e02ff */
[----:B----4-:R-:W-:Y:S02]  /*0790*/  ULEA UR24, UP2, UR25, UR32, 0x2 ;  /* 0x0000002019187291 */ /* 0x010fe4000f8410ff */
[----:B------:R-:W-:Y:S01]  /*07a0*/  ULEA.HI.X UR18, UR18, UR31, UR4, 0x3, UP1 ;  /* 0x0000001f12127291 */ /* 0x000fe200088f1c04 */
[----:B------:R-:W-:-:S02]  /*07b0*/  UMOV UR5, URZ ;  /* 0x000000ff00057c82 */ /* 0x000fc40008000000 */
[----:B------:R-:W-:Y:S01]  /*07c0*/  UMOV UR4, URZ ;  /* 0x000000ff00047c82 */ /* 0x000fe20008000000 */
[----:B------:R-:W-:Y:S02]  /*07d0*/  @UP0 UIMAD.WIDE UR4, UR8, 0x10, UR12 ;  /* 0x00000010080408a5 */ /* 0x000fe4000f8e020c */
[----:B------:R-:W-:Y:S02]  /*07e0*/  ULEA.HI.X UR25, UR25, UR33, UR7, 0x2, UP2 ;  /* 0x0000002119197291 */ /* 0x000fe400090f1407 */
[----:B------:R-:W-:Y:S01]  /*07f0*/  UISETP.GE.AND UP0, UPT, UR26, 0x1, UPT ;  /* 0x000000011a00788c */ /* 0x000fe2000bf06270 */
[----:B------:R-:W-:Y:S01]  /*0800*/  UMOV UR7, URZ ;  /* 0x000000ff00077c82 */ /* 0x000fe20008000000 */
[----:B------:R-:W-:Y:S01]  /*0810*/  UMOV UR6, URZ ;  /* 0x000000ff00067c82 */ /* 0x000fe20008000000 */
[----:B------:R-:W-:Y:S02]  /*0820*/  MOV R5, RZ ;  /* 0x000000ff00057202 */ /* 0x000fe40000000f00 */
[----:B---3--:R-:W-:-:S02]  /*0830*/  @P1 R2UR UR7, R4 ;  /* 0x00000000040712ca */ /* 0x008fc400000e0000 */
        /* <DEDUP_REMOVED lines=11> */
[----:B-1----:R-:W-:Y:S01]  /*08f0*/  ULEA UR8, UR9, UR8, 0x18 ;  /* 0x0000000809087291 */ /* 0x002fe2000f8ec0ff */
[C---:B0-----:R-:W-:Y:S02]  /*0900*/  SHF.L.U32 R0, R4.reuse, 0x2, RZ ;  /* 0x0000000204007819 */ /* 0x041fe400000006ff */
[----:B------:R-:W-:-:S02]  /*0910*/  LOP3.LUT R2, R4, 0x1f, RZ, 0xc0, !PT ;  /* 0x0000001f04027812 */ /* 0x000fc400078ec0ff */
[C---:B------:R-:W-:Y:S02]  /*0920*/  LOP3.LUT R41, R4.reuse, 0x3e0, RZ, 0xc0, !PT ;  /* 0x000003e004297812 */ /* 0x040fe400078ec0ff */
[----:B------:R-:W-:Y:S02]  /*0930*/  LEA R4, R4, UR8, 0x4 ;  /* 0x0000000804047c11 */ /* 0x000fe4000f8e20ff */
[----:B--2---:R-:W-:-:S07]  /*0940*/  LOP3.LUT R16, R0, 0xf80, RZ, 0xc0, !PT ;  /* 0x00000f8000107812 */ /* 0x004fce00078ec0ff */
.L_x_11484:
[----:B--2---:R-:W0:Y:S01]  /*0950*/  S2R R6, SR_TID.X ;  /* 0x0000000000067919 */ /* 0x004e220000002100 */
[----:B------:R-:W-:Y:S02]  /*0960*/  MOV R10, UR20 ;  /* 0x00000014000a7c02 */ /* 0x000fe40008000f00 */
        /* <DEDUP_REMOVED lines=10> */
[----:B------:R-:W0:Y:S01]  /*0a10*/  S2R R7, SR_LANEID ;  /* 0x0000000000077919 */ /* 0x000e220000000000 */
[----:B-1----:R-:W-:-:S06]  /*0a20*/  ULEA UR8, UR9, UR8, 0x18 ;  /* 0x0000000809087291 */ /* 0x002fcc000f8ec0ff */
[----:B------:R-:W-:Y:S02]  /*0a30*/  MOV R122, UR8 ;  /* 0x00000008007a7c02 */ /* 0x000fe40008000f00 */
[-C--:B0-----:R-:W-:Y:S02]  /*0a40*/  IADD3 R9, PT, PT, R16, R7.reuse, RZ ;  /* 0x0000000710097210 */ /* 0x081fe40007ffe0ff */
[----:B------:R-:W-:Y:S02]  /*0a50*/  IADD3 R41, PT, PT, R41, R7, RZ ;  /* 0x0000000729297210 */ /* 0x000fe40007ffe0ff */
[----:B------:R-:W-:Y:S01]  /*0a60*/  LEA R8, R9, R122, 0x4 ;  /* 0x0000007a09087211 */ /* 0x000fe200078e20ff */
[----:B------:R-:W-:-:S05]  /*0a70*/  HFMA2 R9, -RZ, RZ, 0, 9.5367431640625e-07 ;  /* 0x00000010ff097431 */ /* 0x000fca00000001ff */
[----:B------:R-:W-:Y:S01]  /*0a80*/  IMAD.WIDE.U32 R10, R0, R9, UR16 ;  /* 0x00000010000a7e25 */ /* 0x000fe2000f8e0009 */
[----:B------:R-:W-:Y:S01]  /*0a90*/  LEA R9, R41, R122, 0x6 ;  /* 0x0000007a29097211 */ /* 0x000fe200078e30ff */
[----:B--2---:R0:W-:Y:S04]  /*0aa0*/  STS.128 [R8], R12 ;  /* 0x0000000c08007388 */ /* 0x0041e80000000c00 */
        /* <DEDUP_REMOVED lines=39> */
[----:B0-----:R-:W-:Y:S01]  /*0d20*/  FADD.FTZ R17, R50, UR7 ;  /* 0x0000000732117e21 */ /* 0x001fe20008010000 */
        /* <DEDUP_REMOVED lines=40> */
.L_x_11353:
[----:B------:R-:W-:Y:S05]  /*0fb0*/  BSYNC.RECONVERGENT B0 ;  /* 0x0000000000007941 */ /* 0x000fea0003800200 */
.L_x_11352:
[----:B------:R-:W-:Y:S01]  /*0fc0*/  BSSY.RECONVERGENT B0, `(.L_x_11354) ;  /* 0x0000022000007945 */ /* 0x000fe20003800200 */
[----:B------:R-:W-:Y:S01]  /*0fd0*/  FSETP.GTU.FTZ.AND P0, PT, R17, 20, PT ;  /* 0x41a000001100780b */ /* 0x000fe20003f1c000 */
[----:B------:R-:W-:Y:S02]  /*0fe0*/  FADD.FTZ R16, R51, UR7 ;  /* 0x0000000733107e21 */ /* 0x000fe40008010000 */
[----:B------:R-:W-:Y:S10]  /*0ff0*/  @P1 BRA `(.L_x_11355) ;  /* 0x0000000000781947 */ /* 0x000ff40003800000 */
        /* <DEDUP_REMOVED lines=30> */
.L_x_11355:
[----:B------:R-:W-:Y:S05]  /*11e0*/  BSYNC.RECONVERGENT B0 ;  /* 0x0000000000007941 */ /* 0x000fea0003800200 */
.L_x_11354:
        /* <DEDUP_REMOVED lines=34> */
.L_x_11357:
[----:B------:R-:W-:Y:S05]  /*1410*/  BSYNC.RECONVERGENT B0 ;  /* 0x0000000000007941 */ /* 0x000fea0003800200 */
.L_x_11356:
        /* <DEDUP_REMOVED lines=34> */
.L_x_11359:
[----:B------:R-:W-:Y:S05]  /*1640*/  BSYNC.RECONVERGENT B0 ;  /* 0x0000000000007941 */ /* 0x000fea0003800200 */
.L_x_11358:
        /* <DEDUP_REMOVED lines=34> */
.L_x_11361:
[----:B------:R-:W-:Y:S05]  /*1870*/  BSYNC.RECONVERGENT B0 ;  /* 0x0000000000007941 */ /* 0x000fea0003800200 */
.L_x_11360:
        /* <DEDUP_REMOVED lines=34> */
.L_x_11363:
[----:B------:R-:W-:Y:S05]  /*1aa0*/  BSYNC.RECONVERGENT B0 ;  /* 0x0000000000007941 */ /* 0x000fea0003800200 */
.L_x_11362:
        /* <DEDUP_REMOVED lines=34> */
.L_x_11365:
[----:B------:R-:W-:Y:S05]  /*1cd0*/  BSYNC.RECONVERGENT B0 ;  /* 0x0000000000007941 */ /* 0x000fea0003800200 */
.L_x_11364:
        /* <DEDUP_REMOVED lines=34> */
.L_x_11367:
[----:B------:R-:W-:Y:S05]  /*1f00*/  BSYNC.RECONVERGENT B0 ;  /* 0x0000000000007941 */ /* 0x000fea0003800200 */
.L_x_11366:
        /* <DEDUP_REMOVED lines=34> */
.L_x_11369:
[----:B------:R-:W-:Y:S05]  /*2130*/  BSYNC.RECONVERGENT B0 ;  /* 0x0000000000007941 */ /* 0x000fea0003800200 */
.L_x_11368:
        /* <DEDUP_REMOVED lines=34> */
.L_x_11371:
[----:B------:R-:W-:Y:S05]  /*2360*/  BSYNC.RECONVERGENT B0 ;  /* 0x0000000000007941 */ /* 0x000fea0003800200 */
.L_x_11370:
[----:B------:R-:W-:Y:S01]  /*2370*/  UIADD3 UR8, UPT, UPT, UR19, -0x1, URZ ;  /* 0xffffffff13087890 */ /* 0x000fe2000fffe0ff */
[----:B------:R-:W-:Y:S01]  /*2380*/  BSSY.RECONVERGENT B0, `(.L_x_11372) ;  /* 0x0000021000007945 */ /* 0x000fe20003800200 */
[----:B------:R-:W-:-:S03]  /*2390*/  FSETP.GTU.FTZ.AND P3, PT, R24, 20, PT ;  /* 0x41a000001800780b */ /* 0x000fc60003f7c000 */
        /* <DEDUP_REMOVED lines=31> */
.L_x_11373:
[----:B------:R-:W-:Y:S05]  /*2590*/  BSYNC.RECONVERGENT B0 ;  /* 0x0000000000007941 */ /* 0x000fea0003800200 */
.L_x_11372:
[----:B------:R-:W-:Y:S04]  /*25a0*/  BSSY.RECONVERGENT B0, `(.L_x_11374) ;  /* 0x0000020000007945 */ /* 0x000fe80003800200 */
        /* <DEDUP_REMOVED lines=31> */
.L_x_11375:
[----:B------:R-:W-:Y:S05]  /*27a0*/  BSYNC.RECONVERGENT B0 ;  /* 0x0000000000007941 */ /* 0x000fea0003800200 */
.L_x_11374:
        /* <DEDUP_REMOVED lines=32> */
.L_x_11377:
[----:B------:R-:W-:Y:S05]  /*29b0*/  BSYNC.RECONVERGENT B0 ;  /* 0x0000000000007941 */ /* 0x000fea0003800200 */
.L_x_11376:
        /* <DEDUP_REMOVED lines=32> */
.L_x_11379:
[----:B------:R-:W-:Y:S05]  /*2bc0*/  BSYNC.RECONVERGENT B0 ;  /* 0x0000000000007941 */ /* 0x000fea0003800200 */
.L_x_11378:
        /* <DEDUP_REMOVED lines=32> */
.L_x_11381:
[----:B------:R-:W-:Y:S05]  /*2dd0*/  BSYNC.RECONVERGENT B0 ;  /* 0x0000000000007941 */ /* 0x000fea0003800200 */
.L_x_11380:
        /* <DEDUP_REMOVED lines=32> */
.L_x_11383:
[----:B------:R-:W-:Y:S05]  /*2fe0*/  BSYNC.RECONVERGENT B0 ;  /* 0x0000000000007941 */ /* 0x000fea0003800200 */
.L_x_11382:
[----:B------:R-:W1:Y:S01]  /*2ff0*/  S2UR UR26, SR_CTAID.X ;  /* 0x00000000001a79c3 */ /* 0x000e620000002500 */
[----:B------:R-:W1:Y:S01]  /*3000*/  LDCU.128 UR12, c[0x0][0x410] ;  /* 0x00008200ff0c77ac */ /* 0x000e620008000c00 */
[----:B------:R-:W-:Y:S01]  /*3010*/  LDS.128 R56, [R9] ;  /* 0x0000000009387984 */ /* 0x000fe20000000c00 */
[----:B------:R-:W-:-:S03]  /*3020*/  USHF.L.U32 UR8, UR8, 0xa, URZ ;  /* 0x0000000a08087899 */ /* 0x000fc600080006ff */
[----:B0-----:R-:W-:Y:S01]  /*3030*/  LDS.128 R32, [R9+0x10] ;  /* 0x0000100009207984 */ /* 0x001fe20000000c00 */
[----:B------:R-:W0:Y:S03]  /*3040*/  LDCU.64 UR32, c[0x0][0x488] ;  /* 0x00009100ff2077ac */ /* 0x000e260008000a00 */
[----:B------:R-:W-:Y:S01]  /*3050*/  LDS.128 R36, [R9+0x20] ;  /* 0x0000200009247984 */ /* 0x000fe20000000c00 */
[----:B------:R-:W-:Y:S01]  /*3060*/  UMOV UR9, URZ ;  /* 0x000000ff00097c82 */ /* 0x000fe20008000000 */
[----:B------:R-:W2:Y:S02]  /*3070*/  LDCU.64 UR34, c[0x0][0x490] ;  /* 0x00009200ff2277ac */ /* 0x000ea40008000a00 */
[----:B------:R-:W-:Y:S01]  /*3080*/  LDS.128 R28, [R9+0x30] ;  /* 0x00003000091c7984 */ /* 0x000fe20000000c00 */
[----:B-1----:R-:W-:-:S04]  /*3090*/  UIMAD.WIDE.U32 UR30, UR26, UR12, UR8 ;  /* 0x0000000c1a1e72a5 */ /* 0x002fc8000f8e0008 */
[----:B------:R-:W-:-:S03]  /*30a0*/  UIMAD UR13, UR26, UR13, UR31 ;  /* 0x0000000d1a0d72a4 */ /* 0x000fc6000f8e021f */
[----:B------:R-:W-:Y:S02]  /*30b0*/  UMOV UR12, UR30 ;  /* 0x0000001e000c7c82 */ /* 0x000fe40008000000 */
[----:B------:R-:W-:-:S04]  /*30c0*/  UIMAD.WIDE.U32 UR12, UR10, UR14, UR12 ;  /* 0x0000000e0a0c72a5 */ /* 0x000fc8000f8e000c */
[----:B------:R-:W-:Y:S02]  /*30d0*/  UIMAD UR15, UR10, UR15, UR13 ;  /* 0x0000000f0a0f72a4 */ /* 0x000fe4000f8e020d */
[----:B0-----:R-:W-:-:S04]  /*30e0*/  ULEA UR13, UP0, UR12, UR32, 0x2 ;  /* 0x000000200c0d7291 */ /* 0x001fc8000f8010ff */
        /* <DEDUP_REMOVED lines=9> */
[----:B------:R-:W5:Y:S04]  /*3180*/  LDG.E.128 R80, desc[UR28][R26.64+0x400] ;  /* 0x0004001c1a507981 */ /* 0x000f68000c1e1d00 */
[----:B------:R2:W5:Y:S01]  /*3190*/  LDG.E.128 R84, desc[UR28][R26.64+0x600] ;  /* 0x0006001c1a547981 */ /* 0x000562000c1e1d00 */
        /* <DEDUP_REMOVED lines=12> */
[----:B--2---:R-:W-:Y:S01]  /*3260*/  IMAD.WIDE.U32 R26, R0, 0x10, R42 ;  /* 0x00000010001a7825 */ /* 0x004fe200078e002a */
[----:B---3--:R2:W-:Y:S04]  /*3270*/  STS.128 [R8], R60 ;  /* 0x0000003c08007388 */ /* 0x0085e80000000c00 */
[----:B----4-:R-:W-:Y:S04]  /*3280*/  STS.128 [R8+0x200], R64 ;  /* 0x0002004008007388 */ /* 0x010fe80000000c00 */
[----:B-----5:R3:W-:Y:S04]  /*3290*/  STS.128 [R8+0x400], R80 ;  /* 0x0004005008007388 */ /* 0x0207e80000000c00 */
[----:B------:R-:W-:Y:S01]  /*32a0*/  STS.128 [R8+0x600], R84 ;  /* 0x0006005408007388 */ /* 0x000fe20000000c00 */
[----:B------:R-:W-:-:S03]  /*32b0*/  NOP ;  /* 0x0000000000007918 */ /* 0x000fc60000000000 */
[----:B------:R-:W4:Y:S04]  /*32c0*/  LDS.128 R68, [R9] ;  /* 0x0000000009447984 */ /* 0x000f280000000c00 */
[----:B------:R-:W5:Y:S04]  /*32d0*/  LDS.128 R52, [R9+0x10] ;  /* 0x0000100009347984 */ /* 0x000f680000000c00 */
[----:B------:R-:W0:Y:S04]  /*32e0*/  LDS.128 R48, [R9+0x20] ;  /* 0x0000200009307984 */ /* 0x000e280000000c00 */
[----:B------:R-:W1:Y:S01]  /*32f0*/  LDS.128 R44, [R9+0x30] ;  /* 0x00003000092c7984 */ /* 0x000e620000000c00 */
[----:B------:R-:W-:Y:S06]  /*3300*/  BAR.SYNC.DEFER_BLOCKING 0x0 ;  /* 0x0000000000007b1d */ /* 0x000fec0000010000 */
[----:B------:R-:W5:Y:S04]  /*3310*/  LDG.E.128 R76, desc[UR28][R26.64] ;  /* 0x0000001c1a4c7981 */ /* 0x000f68000c1e1d00 */
[----:B------:R-:W5:Y:S04]  /*3320*/  LDG.E.128 R72, desc[UR28][R26.64+0x200] ;  /* 0x0002001c1a487981 */ /* 0x000f68000c1e1d00 */
[----:B--2---:R-:W2:Y:S04]  /*3330*/  LDG.E.128 R60, desc[UR28][R26.64+0x400] ;  /* 0x0004001c1a3c7981 */ /* 0x004ea8000c1e1d00 */
[----:B---3--:R3:W2:Y:S01]  /*3340*/  LDG.E.128 R80, desc[UR28][R26.64+0x600] ;  /* 0x0006001c1a507981 */ /* 0x0086a2000c1e1d00 */
[----:B----4-:R-:W-:Y:S01]  /*3350*/  FMUL.FTZ R43, R70, -1.4426950216293334961 ;  /* 0xbfb8aa3b462b7820 */ /* 0x010fe20000410000 */
[----:B------:R-:W-:Y:S01]  /*3360*/  FMUL.FTZ R65, R71, -1.4426950216293334961 ;  /* 0xbfb8aa3b47417820 */ /* 0x000fe20000410000 */
[----:B-----5:R-:W-:Y:S01]  /*3370*/  FMUL.FTZ R66, R52, -1.4426950216293334961 ;  /* 0xbfb8aa3b34427820 */ /* 0x020fe20000410000 */
[----:B------:R-:W-:Y:S01]  /*3380*/  FMUL.FTZ R67, R53, -1.4426950216293334961 ;  /* 0xbfb8aa3b35437820 */ /* 0x000fe20000410000 */
[----:B------:R4:W5:Y:S01]  /*3390*/  MUFU.EX2 R64, R43 ;  /* 0x0000002b00407308 */ /* 0x0009620000000800 */
[----:B------:R-:W-:Y:S01]  /*33a0*/  FMUL.FTZ R40, R68, -1.4426950216293334961 ;  /* 0xbfb8aa3b44287820 */ /* 0x000fe20000410000 */
[----:B------:R-:W-:Y:S01]  /*33b0*/  FMUL.FTZ R42, R69, -1.4426950216293334961 ;  /* 0xbfb8aa3b452a7820 */ /* 0x000fe20000410000 */
[----:B0-----:R-:W-:Y:S01]  /*33c0*/  FMUL.FTZ R85, R50, -1.4426950216293334961 ;  /* 0xbfb8aa3b32557820 */ /* 0x001fe20000410000 */
[----:B------:R-:W-:Y:S01]  /*33d0*/  MUFU.EX2 R65, R65 ;  /* 0x0000004100417308 */ /* 0x000fe20000000800 */
[----:B---3--:R-:W-:Y:S01]  /*33e0*/  FMUL.FTZ R26, R54, -1.4426950216293334961 ;  /* 0xbfb8aa3b361a7820 */ /* 0x008fe20000410000 */
[----:B------:R-:W-:Y:S01]  /*33f0*/  FMUL.FTZ R27, R55, -1.4426950216293334961 ;  /* 0xbfb8aa3b371b7820 */ /* 0x000fe20000410000 */
[----:B-1----:R-:W-:Y:S01]  /*3400*/  FMUL.FTZ R88, R45, -1.4426950216293334961 ;  /* 0xbfb8aa3b2d587820 */ /* 0x002fe20000410000 */
[----:B------:R-:W-:Y:S01]  /*3410*/  MUFU.EX2 R66, R66 ;  /* 0x0000004200427308 */ /* 0x000fe20000000800 */
[----:B----4-:R-:W-:Y:S01]  /*3420*/  FMUL.FTZ R43, R49, -1.4426950216293334961 ;  /* 0xbfb8aa3b312b7820 */ /* 0x010fe20000410000 */
[----:B------:R-:W-:Y:S01]  /*3430*/  FMUL.FTZ R84, R48, -1.4426950216293334961 ;  /* 0xbfb8aa3b30547820 */ /* 0x000fe20000410000 */
[----:B------:R-:W-:Y:S01]  /*3440*/  FMUL.FTZ R86, R51, -1.4426950216293334961 ;  /* 0xbfb8aa3b33567820 */ /* 0x000fe20000410000 */
[----:B------:R-:W-:Y:S01]  /*3450*/  MUFU.EX2 R67, R67 ;  /* 0x0000004300437308 */ /* 0x000fe20000000800 */
[----:B------:R-:W-:Y:S01]  /*3460*/  FMUL.FTZ R87, R44, -1.4426950216293334961 ;  /* 0xbfb8aa3b2c577820 */ /* 0x000fe20000410000 */
[----:B-----5:R-:W-:Y:S01]  /*3470*/  FADD.FTZ R64, R64, 1 ;  /* 0x3f80000040407421 */ /* 0x020fe20000010000 */
[----:B------:R-:W-:Y:S01]  /*3480*/  FMUL.FTZ R96, R46, -1.4426950216293334961 ;  /* 0xbfb8aa3b2e607820 */ /* 0x000fe20000410000 */
[----:B------:R-:W0:Y:S01]  /*3490*/  MUFU.EX2 R40, R40 ;  /* 0x0000002800287308 */ /* 0x000e220000000800 */
[----:B------:R-:W-:Y:S01]  /*34a0*/  FMUL.FTZ R97, R47, -1.4426950216293334961 ;  /* 0xbfb8aa3b2f617820 */ /* 0x000fe20000410000 */
[----:B------:R-:W-:-:S02]  /*34b0*/  UIMAD.WIDE.U32 UR12, UR26, UR14, UR8 ;  /* 0x0000000e1a0c72a5 */ /* 0x000fc4000f8e0008 */
[----:B------:R-:W1:Y:S02]  /*34c0*/  MUFU.EX2 R42, R42 ;  /* 0x0000002a002a7308 */ /* 0x000e640000000800 */
[----:B------:R-:W-:Y:S02]  /*34d0*/  UIMAD UR13, UR26, UR15, UR13 ;  /* 0x0000000f1a0d72a4 */ /* 0x000fe4000f8e020d */
[----:B------:R3:W4:Y:S02]  /*34e0*/  MUFU.EX2 R89, R26 ;  /* 0x0000001a00597308 */ /* 0x0007240000000800 */
[----:B------:R-:W-:Y:S02]  /*34f0*/  UIMAD.WIDE.U32 UR12, UR10, UR30, UR12 ;  /* 0x0000001e0a0c72a5 */ /* 0x000fe4000f8e000c */
[----:B------:R5:W4:Y:S01]  /*3500*/  MUFU.EX2 R90, R27 ;  /* 0x0000001b005a7308 */ /* 0x000b220000000800 */
[----:B0-----:R-:W-:Y:S01]  /*3510*/  FADD.FTZ R40, R40, 1 ;  /* 0x3f80000028287421 */ /* 0x001fe20000010000 */
[----:B------:R-:W-:-:S02]  /*3520*/  UIMAD UR14, UR10, UR31, UR13 ;  /* 0x0000001f0a0e72a4 */ /* 0x000fc4000f8e020d */
[----:B------:R0:W0:Y:S01]  /*3530*/  MUFU.EX2 R93, R85 ;  /* 0x00000055005d7308 */ /* 0x0000220000000800 */
[----:B---3--:R-:W-:Y:S01]  /*3540*/  FADD.FTZ R26, R65, 1 ;  /* 0x3f800000411a7421 */ /* 0x008fe20000010000 */
[----:B-1----:R-:W-:Y:S01]  /*3550*/  FADD.FTZ R42, R42, 1 ;  /* 0x3f8000002a2a7421 */ /* 0x002fe20000010000 */
[----:B------:R-:W-:Y:S01]  /*3560*/  ULEA UR13, UP0, UR12, UR32, 0x2 ;  /* 0x000000200c0d7291 */ /* 0x000fe2000f8010ff */
[----:B------:R1:W-:Y:S01]  /*3570*/  MUFU.EX2 R100, R88 ;  /* 0x0000005800647308 */ /* 0x0003e20000000800 */
[----:B-----5:R-:W-:Y:S01]  /*3580*/  FADD.FTZ R27, R66, 1 ;  /* 0x3f800000421b7421 */ /* 0x020fe20000010000 */
[----:B----4-:R-:W-:Y:S01]  /*3590*/  FADD.FTZ R89, R89, 1 ;  /* 0x3f80000059597421 */ /* 0x010fe20000010000 */
[----:B------:R-:W-:Y:S01]  /*35a0*/  ULEA.HI.X UR12, UR12, UR33, UR14, 0x2, UP0 ;  /* 0x000000210c0c7291 */ /* 0x000fe200080f140e */
[----:B------:R3:W4:Y:S01]  /*35b0*/  MUFU.EX2 R92, R43 ;  /* 0x0000002b005c7308 */ /* 0x0007220000000800 */
[----:B------:R-:W-:Y:S01]  /*35c0*/  UISETP.NE.U32.AND UP0, UPT, UR34, URZ, UPT ;  /* 0x000000ff2200728c */ /* 0x000fe2000bf05070 */
[----:B------:R-:W-:-:S02]  /*35d0*/  FADD.FTZ R90, R90, 1 ;  /* 0x3f8000005a5a7421 */ /* 0x000fc40000010000 */
[----:B0-----:R-:W0:Y:S01]  /*35e0*/  MUFU.RCP R85, R64 ;  /* 0x0000004000557308 */ /* 0x001e220000001000 */
[----:B-1----:R-:W-:Y:S01]  /*35f0*/  FADD.FTZ R88, R67, 1 ;  /* 0x3f80000043587421 */ /* 0x002fe20000010000 */
[----:B------:R-:W-:Y:S01]  /*3600*/  FADD.FTZ R93, R93, 1 ;  /* 0x3f8000005d5d7421 */ /* 0x000fe20000010000 */
[----:B------:R-:W-:-:S05]  /*3610*/  UISETP.NE.AND.EX UP0, UPT, UR35, URZ, UPT, UP0 ;  /* 0x000000ff2300728c */ /* 0x000fca000bf05300 */
[----:B---3--:R-:W-:Y:S01]  /*3620*/  MUFU.RCP R43, R40 ;  /* 0x00000028002b7308 */ /* 0x008fe20000001000 */
[----:B----4-:R-:W-:-:S07]  /*3630*/  FADD.FTZ R92, R92, 1 ;  /* 0x3f8000005c5c7421 */ /* 0x010fce0000010000 */
[----:B------:R1:W3:Y:S01]  /*3640*/  MUFU.EX2 R91, R84 ;  /* 0x00000054005b7308 */ /* 0x0002e20000000800 */
[----:B0-----:R-:W-:-:S03]  /*3650*/  FMUL.FTZ R99, R70, R85 ;  /* 0x0000005546637220 */ /* 0x001fc60000410000 */
[----:B------:R-:W0:Y:S04]  /*3660*/  MUFU.EX2 R94, R86 ;  /* 0x00000056005e7308 */ /* 0x000e280000000800 */
[----:B------:R-:W4:Y:S04]  /*3670*/  MUFU.EX2 R95, R87 ;  /* 0x00000057005f7308 */ /* 0x000f280000000800 */
[----:B-1----:R-:W1:Y:S01]  /*3680*/  MUFU.RCP R84, R42 ;  /* 0x0000002a00547308 */ /* 0x002e620000001000 */
[----:B---3--:R-:W-:Y:S01]  /*3690*/  FADD.FTZ R91, R91, 1 ;  /* 0x3f8000005b5b7421 */ /* 0x008fe20000010000 */
[----:B0-----:R-:W-:-:S06]  /*36a0*/  FADD.FTZ R94, R94, 1 ;  /* 0x3f8000005e5e7421 */ /* 0x001fcc0000010000 */
[----:B------:R1:W0:Y:S01]  /*36b0*/  MUFU.RCP R86, R26 ;  /* 0x0000001a00567308 */ /* 0x0002220000001000 */
[----:B----4-:R-:W-:-:S07]  /*36c0*/  FADD.FTZ R95, R95, 1 ;  /* 0x3f8000005f5f7421 */ /* 0x010fce0000010000 */
[----:B------:R3:W-:Y:S01]  /*36d0*/  MUFU.RCP R87, R27 ;  /* 0x0000001b00577308 */ /* 0x0007e20000001000 */
[----:B-1----:R-:W-:-:S07]  /*36e0*/  FADD.FTZ R26, -R84, 1 ;  /* 0x3f800000541a7421 */ /* 0x002fce0000010100 */
[----:B------:R1:W4:Y:S01]  /*36f0*/  MUFU.EX2 R120, R96 ;  /* 0x0000006000787308 */ /* 0x0003220000000800 */
[----:B---3--:R-:W-:Y:S01]  /*3700*/  FADD.FTZ R27, -R43, 1 ;  /* 0x3f8000002b1b7421 */ /* 0x008fe20000010100 */
[----:B0-----:R-:W-:Y:S01]  /*3710*/  FADD.FTZ R40, -R86, 1 ;  /* 0x3f80000056287421 */ /* 0x001fe20000010100 */
[----:B------:R-:W-:Y:S01]  /*3720*/  FMUL.FTZ R98, R71, R86 ;  /* 0x0000005647627220 */ /* 0x000fe20000410000 */
[----:B------:R0:W3:Y:S04]  /*3730*/  MUFU.EX2 R121, R97 ;  /* 0x0000006100797308 */ /* 0x0000e80000000800 */
[----:B------:R-:W-:Y:S01]  /*3740*/  MUFU.RCP R88, R88 ;  /* 0x0000005800587308 */ /* 0x000fe20000001000 */
[----:B-1----:R-:W-:Y:S01]  /*3750*/  FMUL.FTZ R96, R69, R84 ;  /* 0x0000005445607220 */ /* 0x002fe20000410000 */
[----:B0-----:R-:W-:Y:S01]  /*3760*/  FMUL.FTZ R97, R68, R43 ;  /* 0x0000002b44617220 */ /* 0x001fe20000410000 */
[----:B----4-:R-:W-:-:S05]  /*3770*/  FADD.FTZ R120, R120, 1 ;  /* 0x3f80000078787421 */ /* 0x010fca0000010000 */
[----:B------:R-:W0:Y:S01]  /*3780*/  MUFU.RCP R102, R90 ;  /* 0x0000005a00667308 */ /* 0x000e220000001000 */
[----:B------:R-:W-:Y:S01]  /*3790*/  FMUL.FTZ R42, R56, R97 ;  /* 0x00000061382a7220 */ /* 0x000fe20000410000 */
[----:B---3--:R-:W-:-:S06]  /*37a0*/  FADD.FTZ R121, R121, 1 ;  /* 0x3f80000079797421 */ /* 0x008fcc0000010000 */
[----:B------:R-:W-:Y:S08]  /*37b0*/  MUFU.RCP R101, R89 ;  /* 0x0000005900657308 */ /* 0x000ff00000001000 */
[----:B------:R-:W-:Y:S08]  /*37c0*/  MUFU.RCP R124, R92 ;  /* 0x0000005c007c7308 */ /* 0x000ff00000001000 */
[----:B------:R-:W-:Y:S08]  /*37d0*/  MUFU.RCP R125, R93 ;  /* 0x0000005d007d7308 */ /* 0x000ff00000001000 */
[----:B------:R-:W1:Y:S08]  /*37e0*/  MUFU.RCP R126, R94 ;  /* 0x0000005e007e7308 */ /* 0x000e700000001000 */
[----:B------:R-:W3:Y:S08]  /*37f0*/  MUFU.RCP R103, R91 ;  /* 0x0000005b00677308 */ /* 0x000ef00000001000 */
[----:B------:R4:W-:Y:S08]  /*3800*/  MUFU.RCP R129, R120 ;  /* 0x0000007800817308 */ /* 0x0009f00000001000 */
[----:B------:R-:W-:Y:S08]  /*3810*/  MUFU.RCP R130, R121 ;  /* 0x0000007900827308 */ /* 0x000ff00000001000 */
[----:B------:R-:W-:Y:S01]  /*3820*/  MUFU.RCP R127, R95 ;  /* 0x0000005f007f7308 */ /* 0x000fe20000001000 */
[----:B------:R-:W-:Y:S04]  /*3830*/  STS.128 [R8], R76 ;  /* 0x0000004c08007388 */ /* 0x000fe80000000c00 */
[----:B------:R5:W-:Y:S04]  /*3840*/  STS.128 [R8+0x200], R72 ;  /* 0x0002004808007388 */ /* 0x000be80000000c00 */
[----:B--2---:R-:W-:Y:S04]  /*3850*/  STS.128 [R8+0x400], R60 ;  /* 0x0004003c08007388 */ /* 0x004fe80000000c00 */
[----:B------:R0:W-:Y:S01]  /*3860*/  STS.128 [R8+0x600], R80 ;  /* 0x0006005008007388 */ /* 0x0001e20000000c00 */
[----:B------:R-:W-:-:S03]  /*3870*/  NOP ;  /* 0x0000000000007918 */ /* 0x000fc60000000000 */
[----:B------:R-:W2:Y:S01]  /*3880*/  LDS.128 R64, [R9] ;  /* 0x0000000009407984 */ /* 0x000ea20000000c00 */
[----:B-----5:R-:W-:Y:S01]  /*3890*/  FFMA.FTZ R73, R68, R27, 1 ;  /* 0x3f80000044497423 */ /* 0x020fe2000001001b */
[----:B------:R-:W-:Y:S01]  /*38a0*/  FADD.FTZ R27, -R85, 1 ;  /* 0x3f800000551b7421 */ /* 0x000fe20000010100 */
[----:B------:R-:W-:Y:S01]  /*38b0*/  FFMA.FTZ R75, R69, R26, 1 ;  /* 0x3f800000454b7423 */ /* 0x000fe2000001001a */
[----:B------:R-:W5:Y:S01]  /*38c0*/  LDS.128 R60, [R9+0x10] ;  /* 0x00001000093c7984 */ /* 0x000f620000000c00 */
[----:B------:R-:W-:Y:S01]  /*38d0*/  FFMA.FTZ R77, R71, R40, 1 ;  /* 0x3f800000474d7423 */ /* 0x000fe20000010028 */
[----:B------:R-:W-:Y:S01]  /*38e0*/  FFMA.FTZ R69, R70, R27, 1 ;  /* 0x3f80000046457423 */ /* 0x000fe2000001001b */
[----:B------:R-:W-:Y:S01]  /*38f0*/  FMUL.FTZ R26, R57, R96 ;  /* 0x00000060391a7220 */ /* 0x000fe20000410000 */
[----:B------:R-:W-:Y:S01]  /*3900*/  FMUL.FTZ R27, R58, R99 ;  /* 0x000000633a1b7220 */ /* 0x000fe20000410000 */
[----:B------:R-:W-:Y:S01]  /*3910*/  FMUL.FTZ R40, R59, R98 ;  /* 0x000000623b287220 */ /* 0x000fe20000410000 */
[----:B------:R-:W-:Y:S01]  /*3920*/  FADD.FTZ R70, R100, 1 ;  /* 0x3f80000064467421 */ /* 0x000fe20000010000 */
[----:B0-----:R-:W-:Y:S01]  /*3930*/  FADD.FTZ R80, -R102, 1 ;  /* 0x3f80000066507421 */ /* 0x001fe20000010100 */
[----:B------:R-:W-:Y:S01]  /*3940*/  FMUL.FTZ R100, R53, R88 ;  /* 0x0000005835647220 */ /* 0x000fe20000410000 */
[----:B-1----:R-:W-:Y:S01]  /*3950*/  FADD.FTZ R82, -R126, 1 ;  /* 0x3f8000007e527421 */ /* 0x002fe20000010100 */
[----:B------:R0:W1:Y:S01]  /*3960*/  MUFU.RCP R128, R70 ;  /* 0x0000004600807308 */ /* 0x0000620000001000 */
[----:B------:R-:W-:Y:S01]  /*3970*/  FFMA.FTZ R81, R55, R80, 1 ;  /* 0x3f80000037517423 */ /* 0x000fe20000010050 */
[----:B----4-:R-:W-:Y:S01]  /*3980*/  FMUL.FTZ R120, R33, R100 ;  /* 0x0000006421787220 */ /* 0x010fe20000410000 */
        /* <DEDUP_REMOVED lines=8> */
[C---:B------:R-:W-:Y:S01]  /*3a10*/  FADD.FTZ R43, -R87.reuse, 1 ;  /* 0x3f800000572b7421 */ /* 0x040fe20000010100 */
[----:B------:R-:W2:Y:S01]  /*3a20*/  LDS.128 R56, [R9+0x20] ;  /* 0x0000200009387984 */ /* 0x000ea20000000c00 */
[----:B-----5:R-:W-:Y:S01]  /*3a30*/  FMUL.FTZ R68, R32, R60 ;  /* 0x0000003c20447220 */ /* 0x020fe20000410000 */
[----:B------:R-:W-:Y:S01]  /*3a40*/  FMUL.FTZ R74, R74, R69 ;  /* 0x000000454a4a7220 */ /* 0x000fe20000410000 */
        /* <DEDUP_REMOVED lines=8> */
[----:B0-----:R-:W0:Y:S01]  /*3ad0*/  LDS.128 R68, [R9+0x30] ;  /* 0x0000300009447984 */ /* 0x001e220000000c00 */
[----:B------:R-:W-:Y:S01]  /*3ae0*/  FMUL.FTZ R75, R86, R77 ;  /* 0x0000004d564b7220 */ /* 0x000fe20000410000 */
[----:B------:R-:W-:Y:S01]  /*3af0*/  FMUL.FTZ R77, R35, R63 ;  /* 0x0000003f234d7220 */ /* 0x000fe20000410000 */
        /* <DEDUP_REMOVED lines=11> */
[----:B------:R-:W-:Y:S01]  /*3bb0*/  FFMA.FTZ R84, R51, R82, 1 ;  /* 0x3f80000033547423 */ /* 0x000fe20000010052 */
[----:B------:R-:W-:Y:S01]  /*3bc0*/  FMUL.FTZ R78, R78, R53 ;  /* 0x000000354e4e7220 */ /* 0x000fe20000410000 */
[----:B------:R-:W-:Y:S01]  /*3bd0*/  FFMA.FTZ R80, R49, R52, 1 ;  /* 0x3f80000031507423 */ /* 0x000fe20000010034 */
[----:B------:R-:W-:Y:S01]  /*3be0*/  FFMA.FTZ R83, R50, R81, 1 ;  /* 0x3f80000032537423 */ /* 0x000fe20000010051 */
[----:B---3--:R-:W-:Y:S01]  /*3bf0*/  FADD.FTZ R53, -R103, 1 ;  /* 0x3f80000067357421 */ /* 0x008fe20000010100 */
[----:B------:R-:W-:Y:S01]  /*3c00*/  BAR.SYNC.DEFER_BLOCKING 0x0 ;  /* 0x0000000000007b1d */ /* 0x000fe20000010000 */
[----:B------:R-:W-:Y:S01]  /*3c10*/  FMUL.FTZ R101, R54, R101 ;  /* 0x0000006536657220 */ /* 0x000fe20000410000 */
[----:B------:R-:W-:Y:S01]  /*3c20*/  FMUL.FTZ R102, R55, R102 ;  /* 0x0000006637667220 */ /* 0x000fe20000410000 */
[----:B------:R-:W-:Y:S01]  /*3c30*/  FFMA.FTZ R53, R48, R53, 1 ;  /* 0x3f80000030357423 */ /* 0x000fe20000010035 */
[----:B------:R-:W-:Y:S01]  /*3c40*/  FMUL.FTZ R121, R32, R43 ;  /* 0x0000002b20797220 */ /* 0x000fe20000410000 */
[----:B------:R-:W-:Y:S01]  /*3c50*/  MOV R32, UR13 ;  /* 0x0000000d00207c02 */ /* 0x000fe20008000f00 */
[----:B------:R-:W-:Y:S01]  /*3c60*/  FMUL.FTZ R123, R34, R101 ;  /* 0x00000065227b7220 */ /* 0x000fe20000410000 */
[----:B------:R-:W-:Y:S01]  /*3c70*/  MOV R33, UR12 ;  /* 0x0000000c00217c02 */ /* 0x000fe20008000f00 */
[----:B------:R-:W-:Y:S01]  /*3c80*/  FMUL.FTZ R34, R35, R102 ;  /* 0x0000006623227220 */ /* 0x000fe20000410000 */
        /* <DEDUP_REMOVED lines=34> */
[----:B------:R-:W-:Y:S01]  /*3eb0*/  FMUL.FTZ R103, R48, R103 ;  /* 0x0000006730677220 */ /* 0x000fe20000410000 */
[----:B------:R-:W-:Y:S01]  /*3ec0*/  FMUL.FTZ R129, R46, R129 ;  /* 0x000000812e817220 */ /* 0x000fe20000410000 */
[----:B------:R-:W-:Y:S01]  /*3ed0*/  STS.128 [R9+0x10], R76 ;  /* 0x0000104c09007388 */ /* 0x000fe20000000c00 */
        /* <DEDUP_REMOVED lines=19> */
[----:B------:R-:W-:Y:S01]  /*4010*/  FFMA.FTZ R28, R118, R27, R3 ;  /* 0x0000001b761c7223 */ /* 0x000fe20000010003 */
[----:B------:R-:W-:Y:S01]  /*4020*/  FMUL.FTZ R44, R29, R128 ;  /* 0x000000801d2c7220 */ /* 0x000fe20000410000 */
[----:B------:R-:W3:Y:S01]  /*4030*/  LDS.128 R52, [R8+0x600] ;  /* 0x0006000008347984 */ /* 0x000ee20000000c00 */
        /* <DEDUP_REMOVED lines=37> */
[----:B0-----:R-:W0:Y:S03]  /*4290*/  LDS.128 R52, [R8+0x200] ;  /* 0x0002000008347984 */ /* 0x001e260000000c00 */
[----:B------:R-:W-:Y:S01]  /*42a0*/  ULEA.HI.X UR8, UR8, UR35, UR15, 0x2, UP0 ;  /* 0x0000002308087291 */ /* 0x000fe200080f140f */
[----:B------:R-:W2:Y:S01]  /*42b0*/  LDS.128 R72, [R8+0x400] ;  /* 0x0004000008487984 */ /* 0x000ea20000000c00 */
[----:B------:R-:W-:-:S03]  /*42c0*/  MOV R28, UR9 ;  /* 0x00000009001c7c02 */ /* 0x000fc60008000f00 */
[----:B------:R-:W3:Y:S01]  /*42d0*/  LDS.128 R76, [R8+0x600] ;  /* 0x00060000084c7984 */ /* 0x000ee20000000c00 */
[----:B------:R-:W-:-:S03]  /*42e0*/  MOV R29, UR8 ;  /* 0x00000008001d7c02 */ /* 0x000fc60008000f00 */
[----:B------:R-:W-:-:S05]  /*42f0*/  IMAD.WIDE.U32 R28, R0, 0x10, R28 ;  /* 0x00000010001c7825 */ /* 0x000fca00078e001c */
[----:B-1----:R1:W-:Y:S04]  /*4300*/  STG.E.128 desc[UR28][R28.64], R48 ;  /* 0x000000301c007986 */ /* 0x0023e8000c101d1c */
[----:B0-----:R1:W-:Y:S04]  /*4310*/  STG.E.128 desc[UR28][R28.64+0x200], R52 ;  /* 0x000200341c007986 */ /* 0x0013e8000c101d1c */
[----:B--2---:R1:W-:Y:S04]  /*4320*/  STG.E.128 desc[UR28][R28.64+0x400], R72 ;  /* 0x000400481c007986 */ /* 0x0043e8000c101d1c */
[----:B---3--:R1:W-:Y:S02]  /*4330*/  STG.E.128 desc[UR28][R28.64+0x600], R76 ;  /* 0x0006004c1c007986 */ /* 0x0083e4000c101d1c */
.L_x_11384:
        /* <DEDUP_REMOVED lines=25> */
[----:B-1----:R-:W-:Y:S01]  /*44d0*/  FMUL.FTZ R76, R35, UR6 ;  /* 0x00000006234c7c20 */ /* 0x002fe20008410000 */
        /* <DEDUP_REMOVED lines=15> */
[----:B------:R-:W-:Y:S01]  /*45d0*/  FADD.FTZ R28, R40, R40 ;  /* 0x00000028281c7221 */ /* 0x000fe20000010000 */
[----:B------:R-:W1:Y:S01]  /*45e0*/  LDCU.64 UR8, c[0x0][0x3a0] ;  /* 0x00007400ff0877ac */ /* 0x000e620008000a00 */
[----:B------:R-:W-:Y:S01]  /*45f0*/  SHF.L.U32 R41, R41, 0x3, RZ ;  /* 0x0000000329297819 */ /* 0x000fe200000006ff */
[----:B------:R-:W-:Y:S01]  /*4600*/  FADD.FTZ R33, R35, R35 ;  /* 0x0000002323217221 */ /* 0x000fe20000010000 */
[----:B------:R-:W-:Y:S01]  /*4610*/  FADD.FTZ R35, R37, R37 ;  /* 0x0000002525237221 */ /* 0x000fe20000010000 */
[----:B------:R-:W2:Y:S01]  /*4620*/  LDCU.64 UR26, c[0x0][0x3d8] ;  /* 0x00007b00ff1a77ac */ /* 0x000ea20008000a00 */
[----:B------:R-:W-:Y:S01]  /*4630*/  FADD.FTZ R37, R39, R39 ;  /* 0x0000002727257221 */ /* 0x000fe20000010000 */
[----:B------:R-:W-:Y:S01]  /*4640*/  LEA.HI.SX32 R55, R41, R41, 0x1b ;  /* 0x0000002929377211 */ /* 0x000fe200078fdaff */
[----:B------:R-:W-:Y:S01]  /*4650*/  FADD.FTZ R39, R45, R45 ;  /* 0x0000002d2d277221 */ /* 0x000fe20000010000 */
[----:B------:R-:W-:Y:S01]  /*4660*/  UISETP.NE.AND UP0, UPT, UR19, 0x1, UPT ;  /* 0x000000011300788c */ /* 0x000fe2000bf05270 */
[----:B------:R-:W-:Y:S01]  /*4670*/  FADD.FTZ R32, R34, R34 ;  /* 0x0000002222207221 */ /* 0x000fe20000010000 */
[----:B------:R-:W-:Y:S01]  /*4680*/  FADD.FTZ R34, R36, R36 ;  /* 0x0000002424227221 */ /* 0x000fe20000010000 */
[----:B------:R-:W-:-:S02]  /*4690*/  HFMA2 R103, -RZ, RZ, 0, 0 ;  /* 0x00000000ff677431 */ /* 0x000fc400000001ff */
        /* <DEDUP_REMOVED lines=21> */
[----:B------:R-:W-:Y:S01]  /*47f0*/  P2R R41, PR, RZ, 0x4 ;  /* 0x00000004ff297803 */ /* 0x000fe20000000000 */
[----:B------:R-:W2:Y:S01]  /*4800*/  LDCU.64 UR32, c[0x0][0x3c0] ;  /* 0x00007800ff2077ac */ /* 0x000ea20008000a00 */
[----:B------:R-:W-:Y:S02]  /*4810*/  IADD3 R40, PT, PT, R40, R7, R40 ;  /* 0x0000000728287210 */ /* 0x000fe40007ffe028 */
[----:B------:R-:W-:Y:S01]  /*4820*/  ISETP.NE.AND P1, PT, R147, RZ, PT ;  /* 0x000000ff9300720c */ /* 0x000fe20003f25270 */
        /* <DEDUP_REMOVED lines=21> */
[C---:B------:R-:W-:Y:S02]  /*4980*/  SHF.L.U32 R133, R147.reuse, 0x3, RZ ;  /* 0x0000000393857819 */ /* 0x040fe400000006ff */
[----:B------:R-:W-:Y:S02]  /*4990*/  IADD3 R128, PT, PT, R147, 0x200, RZ ;  /* 0x0000020093807810 */ /* 0x000fe40007ffe0ff */
[-C--:B------:R-:W-:Y:S02]  /*49a0*/  LEA R135, R135, R122.reuse, 0x4 ;  /* 0x0000007a87877211 */ /* 0x080fe400078e20ff */
[----:B------:R-:W-:-:S02]  /*49b0*/  LEA R140, R41, R122, 0x4 ;  /* 0x0000007a298c7211 */ /* 0x000fc400078e20ff */
[-C--:B------:R-:W-:Y:S02]  /*49c0*/  LEA R141, R43, R122.reuse, 0x4 ;  /* 0x0000007a2b8d7211 */ /* 0x080fe400078e20ff */
[-C--:B------:R-:W-:Y:S02]  /*49d0*/  LEA R142, R45, R122.reuse, 0x4 ;  /* 0x0000007a2d8e7211 */ /* 0x080fe400078e20ff */
[-C--:B------:R-:W-:Y:S02]  /*49e0*/  LEA R143, R47, R122.reuse, 0x4 ;  /* 0x0000007a2f8f7211 */ /* 0x080fe400078e20ff */
[-C--:B------:R-:W-:Y:S02]  /*49f0*/  LEA R144, R49, R122.reuse, 0x4 ;  /* 0x0000007a31907211 */ /* 0x080fe400078e20ff */
[-C--:B------:R-:W-:Y:S02]  /*4a00*/  LEA R145, R51, R122.reuse, 0x4 ;  /* 0x0000007a33917211 */ /* 0x080fe400078e20ff */
[----:B01234-:R-:W-:-:S07]  /*4a10*/  LEA R146, R53, R122, 0x4 ;  /* 0x0000007a35927211 */ /* 0x01ffce00078e20ff */
.L_x_11483:
        /* <DEDUP_REMOVED lines=237> */
.L_x_11387:
[----:B------:R-:W-:-:S05]  /*58f0*/  IADD3 R122, PT, PT, R122, R133, RZ ;  /* 0x000000857a7a7210 */ /* 0x000fca0007ffe0ff */
[----:B------:R0:W0:Y:S02]  /*5900*/  LDS.64 R158, [R122+0x5a68] ;  /* 0x005a68007a9e7984 */ /* 0x0000240000000a00 */
.L_x_11388:
[----:B------:R-:W-:Y:S05]  /*5910*/  BSYNC.RECONVERGENT B0 ;  /* 0x0000000000007941 */ /* 0x000fea0003800200 */
.L_x_11386:
        /* <DEDUP_REMOVED lines=232> */
[----:B------:R-:W-:Y:S01]  /*67a0*/  FMUL.FTZ R243, R245, R131 ;  /* 0x00000083f5f37220 */ /* 0x000fe20000410000 */
[----:B------:R-:W-:Y:S02]  /*67b0*/  @P5 FADD.FTZ R147, R147, R244 ;  /* 0x000000f493935221 */ /* 0x000fe40000010000 */
[-C--:B---3--:R-:W-:Y:S01]  /*67c0*/  @P5 FFMA.FTZ R245, R245, R130.reuse, R128 ;  /* 0x00000082f5f55223 */ /* 0x088fe20000010080 */
[----:B------:R-:W-:Y:S01]  /*67d0*/  @P5 FFMA.FTZ R246, R246, R130, -R243 ;  /* 0x00000082f6f65223 */ /* 0x000fe200000108f3 */
        /* <DEDUP_REMOVED lines=20> */
[CC--:B-1----:R-:W-:Y:S01]  /*6920*/  FFMA.FTZ R244, R246.reuse, R243.reuse, -R247 ;  /* 0x000000f3f6f47223 */ /* 0x0c2fe200000108f7 */
[----:B------:R-:W-:Y:S01]  /*6930*/  FFMA.FTZ R248, R245, R243, R128 ;  /* 0x000000f3f5f87223 */ /* 0x000fe20000010080 */
[----:B--2---:R-:W-:-:S03]  /*6940*/  FMUL.FTZ R128, R246, R131 ;  /* 0x00000083f6807220 */ /* 0x004fc60000410000 */
[----:B------:R-:W-:Y:S01]  /*6950*/  @P3 FADD.FTZ R129, R129, R248 ;  /* 0x000000f881813221 */ /* 0x000fe20000010000 */
[----:B------:R-:W-:Y:S01]  /*6960*/  FMUL.FTZ R243, R245, R131 ;  /* 0x00000083f5f37220 */ /* 0x000fe20000410000 */
[----:B------:R-:W-:Y:S01]  /*6970*/  @P3 FADD.FTZ R147, R147, R244 ;  /* 0x000000f493933221 */ /* 0x000fe20000010000 */
[-C--:B---3--:R-:W-:Y:S02]  /*6980*/  @P3 FFMA.FTZ R245, R245, R130.reuse, R128 ;  /* 0x00000082f5f53223 */ /* 0x088fe40000010080 */
[----:B------:R-:W0:Y:S01]  /*6990*/  SHFL.UP PT, R128, R129, 0x8, RZ ;  /* 0x0500000081807989 */ /* 0x000e2200000e00ff */
[----:B------:R-:W-:-:S03]  /*69a0*/  @P3 FFMA.FTZ R246, R246, R130, -R243 ;  /* 0x00000082f6f63223 */ /* 0x000fc600000108f3 */
        /* <DEDUP_REMOVED lines=8> */
[C---:B------:R-:W-:Y:S01]  /*6a30*/  FMUL.FTZ R128, R246.reuse, R131 ;  /* 0x00000083f6807220 */ /* 0x040fe20000410000 */
        /* <DEDUP_REMOVED lines=8> */
.L_x_11511:
[----:B------:R-:W-:Y:S01]  /*6ac0*/  ISETP.GE.AND P2, PT, R7, 0x10, PT ;  /* 0x000000100700780c */ /* 0x000fe20003f46270 */
[CC--:B----4-:R-:W-:Y:S01]  /*6ad0*/  FMUL.FTZ R247, R245.reuse, R128.reuse ;  /* 0x00000080f5f77220 */ /* 0x0d0fe20000410000 */
[C---:B------:R-:W-:Y:S01]  /*6ae0*/  FMUL.FTZ R128, R246.reuse, R128 ;  /* 0x00000080f6807220 */ /* 0x040fe20000410000 */
[----:B------:R-:W-:Y:S02]  /*6af0*/  UMOV UR26, 0xffffffff ;  /* 0xffffffff001a7882 */ /* 0x000fe40000000000 */
[CC--:B-1----:R-:W-:Y:S01]  /*6b00*/  FFMA.FTZ R244, R246.reuse, R243.reuse, -R247 ;  /* 0x000000f3f6f47223 */ /* 0x0c2fe200000108f7 */
        /* <DEDUP_REMOVED lines=8> */
.L_x_11514:
[----:B------:R-:W-:-:S03]  /*6b90*/  UMOV UR26, 0xffffffff ;  /* 0xffffffff001a7882 */ /* 0x000fc60000000000 */
[----:B------:R-:W-:Y:S05]  /*6ba0*/  BRA.DIV UR26, `(.L_x_11392) ;  /* 0x000000761ac87947 */ /* 0x000fea000b800000 */
.L_x_11517:
[----:B------:R-:W-:-:S03]  /*6bb0*/  UMOV UR26, 0xffffffff ;  /* 0xffffffff001a7882 */ /* 0x000fc60000000000 */
[----:B------:R-:W-:Y:S05]  /*6bc0*/  BRA.DIV UR26, `(.L_x_11393) ;  /* 0x000000761ae87947 */ /* 0x000fea000b800000 */
.L_x_11520:
[----:B------:R-:W-:-:S03]  /*6bd0*/  UMOV UR26, 0xffffffff ;  /* 0xffffffff001a7882 */ /* 0x000fc60000000000 */
[----:B------:R-:W-:Y:S05]  /*6be0*/  BRA.DIV UR26, `(.L_x_11394) ;  /* 0x0000007a1a087947 */ /* 0x000fea000b800000 */
.L_x_11523:
[----:B------:R-:W-:-:S03]  /*6bf0*/  UMOV UR26, 0xffffffff ;  /* 0xffffffff001a7882 */ /* 0x000fc60000000000 */
[----:B------:R-:W-:Y:S05]  /*6c00*/  BRA.DIV UR26, `(.L_x_11395) ;  /* 0x0000007a1a287947 */ /* 0x000fea000b800000 */
[----:B-----5:R0:W1:Y:S04]  /*6c10*/  SHFL.IDX PT, R248, R121, RZ, 0x1f ;  /* 0x00001fff79f87589 */ /* 0x02006800000e0000 */
[----:B------:R-:W2:Y:S04]  /*6c20*/  SHFL.IDX PT, R120, R120, RZ, 0x1f ;  /* 0x00001fff78787589 */ /* 0x000ea800000e0000 */
[----:B------:R-:W3:Y:S04]  /*6c30*/  SHFL.IDX PT, R122, R122, RZ, 0x1f ;  /* 0x00001fff7a7a7589 */ /* 0x000ee800000e0000 */
[----:B------:R-:W4:Y:S04]  /*6c40*/  SHFL.IDX PT, R123, R123, RZ, 0x1f ;  /* 0x00001fff7b7b7589 */ /* 0x000f2800000e0000 */
[----:B------:R0:W0:Y:S04]  /*6c50*/  SHFL.UP PT, R247, R246, 0x1, RZ ;  /* 0x04200000f6f77989 */ /* 0x00002800000e00ff */
[----:B------:R-:W0:Y:S04]  /*6c60*/  SHFL.UP PT, R245, R245, 0x1, RZ ;  /* 0x04200000f5f57989 */ /* 0x000e2800000e00ff */
[----:B------:R-:W0:Y:S04]  /*6c70*/  SHFL.UP PT, R147, R147, 0x1, RZ ;  /* 0x0420000093937989 */ /* 0x000e2800000e00ff */
[----:B-12---:R-:W0:Y:S02]  /*6c80*/  SHFL.UP PT, R129, R129, 0x1, RZ ;  /* 0x0420000081817989 */ /* 0x006e2400000e00ff */
.L_x_11533:
        /* <DEDUP_REMOVED lines=8> */
[----:B------:R-:W-:Y:S01]  /*6d10*/  FSEL R121, R248, R121, !P1 ;  /* 0x00000079f8797208 */ /* 0x000fe20004800000 */
[----:B------:R-:W-:Y:S01]  /*6d20*/  @P1 FFMA.FTZ R120, R247, R120, -R245 ;  /* 0x00000078f7781223 */ /* 0x000fe200000108f5 */
[----:B------:R-:W-:Y:S01]  /*6d30*/  FMUL.FTZ R129, R125, R123 ;  /* 0x0000007b7d817220 */ /* 0x000fe20000410000 */
[----:B------:R-:W-:-:S02]  /*6d40*/  @P1 FADD.FTZ R122, R147, R128 ;  /* 0x00000080937a1221 */ /* 0x000fc40000010000 */
[C---:B------:R-:W-:Y:S02]  /*6d50*/  FMUL.FTZ R130, R125.reuse, R120 ;  /* 0x000000787d827220 */ /* 0x040fe40000410000 */
        /* <DEDUP_REMOVED lines=10> */
.L_x_11389:
[----:B------:R-:W-:Y:S05]  /*6e00*/  WARPSYNC.ALL ;  /* 0x0000000000007948 */ /* 0x000fea0003800000 */
[C---:B0----5:R-:W-:Y:S01]  /*6e10*/  FMUL.FTZ R120, R166.reuse, R159 ;  /* 0x0000009fa6787220 */ /* 0x061fe20000410000 */
[C---:B------:R-:W-:Y:S01]  /*6e20*/  FMUL.FTZ R123, R165.reuse, R211 ;  /* 0x000000d3a57b7220 */ /* 0x040fe20000410000 */
[C---:B------:R-:W-:Y:S01]  /*6e30*/  FMUL.FTZ R121, R165.reuse, R159 ;  /* 0x0000009fa5797220 */ /* 0x040fe20000410000 */
[C---:B------:R-:W-:Y:S01]  /*6e40*/  FMUL.FTZ R122, R165.reuse, R210 ;  /* 0x000000d2a57a7220 */ /* 0x040fe20000410000 */
[----:B------:R-:W-:Y:S01]  /*6e50*/  FFMA.FTZ R120, -R165, R158, -R120 ;  /* 0x0000009ea5787223 */ /* 0x000fe20000010978 */
[C---:B------:R-:W-:Y:S01]  /*6e60*/  FFMA.FTZ R123, R166.reuse, R210, R123 ;  /* 0x000000d2a67b7223 */ /* 0x040fe2000001007b */
[C---:B------:R-:W-:Y:S01]  /*6e70*/  FFMA.FTZ R121, R166.reuse, R158, -R121 ;  /* 0x0000009ea6797223 */ /* 0x040fe20000010879 */
[----:B------:R-:W-:Y:S01]  /*6e80*/  FFMA.FTZ R122, R166, R211, -R122 ;  /* 0x000000d3a67a7223 */ /* 0x000fe2000001087a */
[CC--:B------:R-:W-:Y:S01]  /*6e90*/  FMUL.FTZ R125, R167.reuse, R120.reuse ;  /* 0x00000078a77d7220 */ /* 0x0c0fe20000410000 */
[----:B------:R-:W-:Y:S01]  /*6ea0*/  FADD.FTZ R123, R148, R123 ;  /* 0x0000007b947b7221 */ /* 0x000fe20000010000 */
[-C--:B------:R-:W-:Y:S01]  /*6eb0*/  FMUL.FTZ R127, R167, R121.reuse ;  /* 0x00000079a77f7220 */ /* 0x080fe20000410000 */
[----:B------:R-:W-:Y:S01]  /*6ec0*/  FADD.FTZ R122, R195, R122 ;  /* 0x0000007ac37a7221 */ /* 0x000fe20000010000 */
[C---:B------:R-:W-:Y:S01]  /*6ed0*/  FFMA.FTZ R125, R168.reuse, R121, R125 ;  /* 0x00000079a87d7223 */ /* 0x040fe2000001007d */
[C---:B------:R-:W-:Y:S01]  /*6ee0*/  FMUL.FTZ R121, R167.reuse, R123 ;  /* 0x0000007ba7797220 */ /* 0x040fe20000410000 */
[C---:B------:R-:W-:Y:S01]  /*6ef0*/  FFMA.FTZ R127, R168.reuse, R120, -R127 ;  /* 0x00000078a87f7223 */ /* 0x040fe2000001087f */
[-C--:B------:R-:W-:Y:S01]  /*6f00*/  FMUL.FTZ R120, R167, R122.reuse ;  /* 0x0000007aa7787220 */ /* 0x080fe20000410000 */
[----:B------:R-:W-:Y:S01]  /*6f10*/  BAR.SYNC.DEFER_BLOCKING 0x0 ;  /* 0x0000000000007b1d */ /* 0x000fe20000010000 */
[C---:B------:R-:W-:Y:S01]  /*6f20*/  FFMA.FTZ R121, R168.reuse, R122, -R121 ;  /* 0x0000007aa8797223 */ /* 0x040fe20000010879 */
[C---:B------:R-:W-:Y:S01]  /*6f30*/  FMUL.FTZ R122, R169.reuse, R125 ;  /* 0x0000007da97a7220 */ /* 0x040fe20000410000 */
[----:B------:R-:W-:Y:S01]  /*6f40*/  FFMA.FTZ R120, R168, R123, R120 ;  /* 0x0000007ba8787223 */ /* 0x000fe20000010078 */
[-C--:B------:R-:W-:Y:S01]  /*6f50*/  FMUL.FTZ R123, R169, R127.reuse ;  /* 0x0000007fa97b7220 */ /* 0x080fe20000410000 */
[----:B------:R-:W-:Y:S01]  /*6f60*/  FADD.FTZ R121, R196, R121 ;  /* 0x00000079c4797221 */ /* 0x000fe20000010000 */
[C---:B------:R-:W-:Y:S01]  /*6f70*/  FFMA.FTZ R122, R170.reuse, R127, -R122 ;  /* 0x0000007faa7a7223 */ /* 0x040fe2000001087a */
[----:B------:R-:W-:Y:S01]  /*6f80*/  FADD.FTZ R120, R149, R120 ;  /* 0x0000007895787221 */ /* 0x000fe20000010000 */
[C---:B------:R-:W-:Y:S01]  /*6f90*/  FFMA.FTZ R123, R170.reuse, R125, R123 ;  /* 0x0000007daa7b7223 */ /* 0x040fe2000001007b */
[C---:B------:R-:W-:Y:S01]  /*6fa0*/  FMUL.FTZ R125, R169.reuse, R121 ;  /* 0x00000079a97d7220 */ /* 0x040fe20000410000 */
[----:B------:R-:W-:Y:S01]  /*6fb0*/  UISETP.GE.AND UP0, UPT, UR19, UR44, UPT ;  /* 0x0000002c1300728c */ /* 0x000fe2000bf06270 */
[-C--:B------:R-:W-:Y:S01]  /*6fc0*/  FMUL.FTZ R124, R169, R120.reuse ;  /* 0x00000078a97c7220 */ /* 0x080fe20000410000 */
[C---:B------:R-:W-:Y:S01]  /*6fd0*/  FMUL.FTZ R127, R171.reuse, R123 ;  /* 0x0000007bab7f7220 */ /* 0x040fe20000410000 */
[C---:B------:R-:W-:Y:S01]  /*6fe0*/  FFMA.FTZ R125, R170.reuse, R120, R125 ;  /* 0x00000078aa7d7223 */ /* 0x040fe2000001007d */
[----:B------:R-:W0:Y:S01]  /*6ff0*/  S2R R147, SR_TID.X ;  /* 0x0000000000937919 */ /* 0x000e220000002100 */
[----:B------:R-:W-:Y:S01]  /*7000*/  FFMA.FTZ R124, R170, R121, -R124 ;  /* 0x00000079aa7c7223 */ /* 0x000fe2000001087c */
[-C--:B------:R-:W-:Y:S01]  /*7010*/  FMUL.FTZ R121, R171, R122.reuse ;  /* 0x0000007aab797220 */ /* 0x080fe20000410000 */
[----:B------:R-:W-:Y:S01]  /*7020*/  FADD.FTZ R125, R150, R125 ;  /* 0x0000007d967d7221 */ /* 0x000fe20000010000 */
[C---:B------:R-:W-:Y:S01]  /*7030*/  FFMA.FTZ R127, R172.reuse, R122, -R127 ;  /* 0x0000007aac7f7223 */ /* 0x040fe2000001087f */
[----:B------:R-:W-:Y:S01]  /*7040*/  FADD.FTZ R124, R197, R124 ;  /* 0x0000007cc57c7221 */ /* 0x000fe20000010000 */
[C---:B------:R-:W-:Y:S01]  /*7050*/  FFMA.FTZ R121, R172.reuse, R123, R121 ;  /* 0x0000007bac797223 */ /* 0x040fe20000010079 */
[C---:B------:R-:W-:Y:S01]  /*7060*/  FMUL.FTZ R123, R171.reuse, R125 ;  /* 0x0000007dab7b7220 */ /* 0x040fe20000410000 */
[----:B------:R-:W-:Y:S01]  /*7070*/  PLOP3.LUT P2, PT, PT, PT, UP0, 0x80, 0x8 ;  /* 0x000000000008781c */ /* 0x000fe20003f4f008 */
[-C--:B------:R-:W-:Y:S01]  /*7080*/  FMUL.FTZ R120, R171, R124.reuse ;  /* 0x0000007cab787220 */ /* 0x080fe20000410000 */
[C---:B------:R-:W-:Y:S01]  /*7090*/  FMUL.FTZ R122, R173.reuse, R121 ;  /* 0x00000079ad7a7220 */ /* 0x040fe20000410000 */
[----:B------:R-:W-:Y:S01]  /*70a0*/  FFMA.FTZ R123, R172, R124, -R123 ;  /* 0x0000007cac7b7223 */ /* 0x000fe2000001087b */
[----:B------:R-:W-:Y:S01]  /*70b0*/  ISETP.NE.OR P2, PT, R2, RZ, P2 ;  /* 0x000000ff0200720c */ /* 0x000fe20001745670 */
[----:B------:R-:W-:Y:S01]  /*70c0*/  FFMA.FTZ R120, R172, R125, R120 ;  /* 0x0000007dac787223 */ /* 0x000fe20000010078 */
[-C--:B------:R-:W-:Y:S01]  /*70d0*/  FMUL.FTZ R125, R173, R127.reuse ;  /* 0x0000007fad7d7220 */ /* 0x080fe20000410000 */
[----:B------:R-:W-:Y:S01]  /*70e0*/  FADD.FTZ R123, R198, R123 ;  /* 0x0000007bc67b7221 */ /* 0x000fe20000010000 */
[C---:B------:R-:W-:Y:S01]  /*70f0*/  FFMA.FTZ R122, R174.reuse, R127, -R122 ;  /* 0x0000007fae7a7223 */ /* 0x040fe2000001087a */
[----:B------:R-:W-:Y:S01]  /*7100*/  FADD.FTZ R120, R151, R120 ;  /* 0x0000007897787221 */ /* 0x000fe20000010000 */
[----:B------:R-:W-:Y:S01]  /*7110*/  FFMA.FTZ R125, R174, R121, R125 ;  /* 0x00000079ae7d7223 */ /* 0x000fe2000001007d */
[----:B------:R-:W-:-:S02]  /*7120*/  FMUL.FTZ R121, R173, R123 ;  /* 0x0000007bad797220 */ /* 0x000fc40000410000 */
[-C--:B------:R-:W-:Y:S01]  /*7130*/  FMUL.FTZ R124, R173, R120.reuse ;  /* 0x00000078ad7c7220 */ /* 0x080fe20000410000 */
[C---:B------:R-:W-:Y:S01]  /*7140*/  FMUL.FTZ R127, R175.reuse, R125 ;  /* 0x0000007daf7f7220 */ /* 0x040fe20000410000 */
[C---:B------:R-:W-:Y:S02]  /*7150*/  FFMA.FTZ R121, R174.reuse, R120, R121 ;  /* 0x00000078ae797223 */ /* 0x040fe40000010079 */
[----:B------:R-:W-:Y:S01]  /*7160*/  FFMA.FTZ R124, R174, R123, -R124 ;  /* 0x0000007bae7c7223 */ /* 0x000fe2000001087c */
[-C--:B------:R-:W-:Y:S01]  /*7170*/  FMUL.FTZ R123, R175, R122.reuse ;  /* 0x0000007aaf7b7220 */ /* 0x080fe20000410000 */
[----:B------:R-:W-:Y:S01]  /*7180*/  FADD.FTZ R121, R152, R121 ;  /* 0x0000007998797221 */ /* 0x000fe20000010000 */
[C---:B------:R-:W-:Y:S01]  /*7190*/  FFMA.FTZ R127, R176.reuse, R122, -R127 ;  /* 0x0000007ab07f7223 */ /* 0x040fe2000001087f */
[----:B------:R-:W-:Y:S01]  /*71a0*/  FADD.FTZ R124, R199, R124 ;  /* 0x0000007cc77c7221 */ /* 0x000fe20000010000 */
[C---:B------:R-:W-:Y:S01]  /*71b0*/  FFMA.FTZ R123, R176.reuse, R125, R123 ;  /* 0x0000007db07b7223 */ /* 0x040fe2000001007b */
[C---:B------:R-:W-:Y:S01]  /*71c0*/  FMUL.FTZ R125, R175.reuse, R121 ;  /* 0x00000079af7d7220 */ /* 0x040fe20000410000 */
[----:B------:R-:W1:Y:S01]  /*71d0*/  @!P2 S2R R131, SR_CgaCtaId ;  /* 0x000000000083a919 */ /* 0x000e620000008800 */
[-C--:B------:R-:W-:Y:S01]  /*71e0*/  FMUL.FTZ R120, R175, R124.reuse ;  /* 0x0000007caf787220 */ /* 0x080fe20000410000 */
[----:B------:R-:W-:Y:S01]  /*71f0*/  FMUL.FTZ R122, R177, R123 ;  /* 0x0000007bb17a7220 */ /* 0x000fe20000410000 */
[C---:B------:R-:W-:Y:S01]  /*7200*/  FFMA.FTZ R125, R176.reuse, R124, -R125 ;  /* 0x0000007cb07d7223 */ /* 0x040fe2000001087d */
[----:B0-----:R-:W-:Y:S01]  /*7210*/  ISETP.GT.U32.AND P3, PT, R147, 0x1f, PT ;  /* 0x0000001f9300780c */ /* 0x001fe20003f64070 */
        /* <DEDUP_REMOVED lines=19> */
[C---:B------:R-:W-:Y:S02]  /*7350*/  FFMA.FTZ R121, R180.reuse, R124, -R121 ;  /* 0x0000007cb4797223 */ /* 0x040fe40000010879 */
        /* <DEDUP_REMOVED lines=38> */
[C---:B------:R-:W-:Y:S02]  /*75c0*/  FFMA.FTZ R129, R188.reuse, R124, -R129 ;  /* 0x0000007cbc817223 */ /* 0x040fe40000010881 */
[----:B------:R-:W-:Y:S01]  /*75d0*/  FFMA.FTZ R120, R188, R121, R125 ;  /* 0x00000079bc787223 */ /* 0x000fe2000001007d */
[----:B------:R-:W-:Y:S01]  /*75e0*/  FMUL.FTZ R121, R189, R123 ;  /* 0x0000007bbd797220 */ /* 0x000fe20000410000 */
[----:B------:R-:W-:Y:S02]  /*75f0*/  FADD.FTZ R129, R206, R129 ;  /* 0x00000081ce817221 */ /* 0x000fe40000010000 */
[----:B------:R-:W-:Y:S01]  /*7600*/  FADD.FTZ R120, R161, R120 ;  /* 0x00000078a1787221 */ /* 0x000fe20000010000 */
[----:B------:R-:W-:Y:S01]  /*7610*/  FFMA.FTZ R121, R190, R127, -R121 ;  /* 0x0000007fbe797223 */ /* 0x000fe20000010879 */
[C---:B------:R-:W-:Y:S01]  /*7620*/  FMUL.FTZ R125, R189.reuse, R129 ;  /* 0x00000081bd7d7220 */ /* 0x040fe20000410000 */
[----:B------:R-:W-:-:S03]  /*7630*/  FMUL.FTZ R127, R189, R127 ;  /* 0x0000007fbd7f7220 */ /* 0x000fc60000410000 */
[CC--:B------:R-:W-:Y:S01]  /*7640*/  FFMA.FTZ R125, R190.reuse, R120.reuse, R125 ;  /* 0x00000078be7d7223 */ /* 0x0c0fe2000001007d */
[----:B------:R-:W-:Y:S01]  /*7650*/  FMUL.FTZ R120, R189, R120 ;  /* 0x00000078bd787220 */ /* 0x000fe20000410000 */
[----:B------:R-:W-:Y:S01]  /*7660*/  FFMA.FTZ R127, R190, R123, R127 ;  /* 0x0000007bbe7f7223 */ /* 0x000fe2000001007f */
[C---:B------:R-:W-:Y:S01]  /*7670*/  FMUL.FTZ R123, R191.reuse, R121 ;  /* 0x00000079bf7b7220 */ /* 0x040fe20000410000 */
[----:B------:R-:W-:Y:S01]  /*7680*/  FADD.FTZ R125, R162, R125 ;  /* 0x0000007da27d7221 */ /* 0x000fe20000010000 */
[----:B------:R-:W-:Y:S01]  /*7690*/  FFMA.FTZ R120, R190, R129, -R120 ;  /* 0x00000081be787223 */ /* 0x000fe20000010878 */
[-C--:B------:R-:W-:Y:S01]  /*76a0*/  FMUL.FTZ R122, R191, R127.reuse ;  /* 0x0000007fbf7a7220 */ /* 0x080fe20000410000 */
[----:B------:R-:W0:Y:S01]  /*76b0*/  LDS.64 R128, [R4+0x4258] ;  /* 0x0042580004807984 */ /* 0x000e220000000a00 */
[C---:B------:R-:W-:Y:S01]  /*76c0*/  FFMA.FTZ R123, R192.reuse, R127, R123 ;  /* 0x0000007fc07b7223 */ /* 0x040fe2000001007b */
[----:B------:R-:W-:Y:S01]  /*76d0*/  FADD.FTZ R120, R207, R120 ;  /* 0x00000078cf787221 */ /* 0x000fe20000010000 */
[----:B------:R-:W-:Y:S01]  /*76e0*/  FMUL.FTZ R127, R191, R125 ;  /* 0x0000007dbf7f7220 */ /* 0x000fe20000410000 */
[----:B------:R-:W-:-:S02]  /*76f0*/  FFMA.FTZ R122, R192, R121, -R122 ;  /* 0x00000079c07a7223 */ /* 0x000fc4000001087a */
[-C--:B------:R-:W-:Y:S01]  /*7700*/  FMUL.FTZ R124, R191, R120.reuse ;  /* 0x00000078bf7c7220 */ /* 0x080fe20000410000 */
[----:B------:R-:W-:-:S03]  /*7710*/  FFMA.FTZ R127, R192, R120, -R127 ;  /* 0x00000078c07f7223 */ /* 0x000fc6000001087f */
[----:B------:R-:W-:Y:S01]  /*7720*/  FFMA.FTZ R124, R192, R125, R124 ;  /* 0x0000007dc07c7223 */ /* 0x000fe2000001007c */
[----:B------:R-:W-:Y:S01]  /*7730*/  FADD.FTZ R127, R208, R127 ;  /* 0x0000007fd07f7221 */ /* 0x000fe20000010000 */
[----:B------:R-:W-:Y:S02]  /*7740*/  FMUL.FTZ R125, R193, R123 ;  /* 0x0000007bc17d7220 */ /* 0x000fe40000410000 */
[----:B------:R-:W-:Y:S01]  /*7750*/  FADD.FTZ R124, R163, R124 ;  /* 0x0000007ca37c7221 */ /* 0x000fe20000010000 */
[CC--:B------:R-:W-:Y:S01]  /*7760*/  FMUL.FTZ R121, R193.reuse, R127.reuse ;  /* 0x0000007fc1797220 */ /* 0x0c0fe20000410000 */
[C---:B------:R-:W-:Y:S02]  /*7770*/  FFMA.FTZ R125, R194.reuse, R122, -R125 ;  /* 0x0000007ac27d7223 */ /* 0x040fe4000001087d */
[CC--:B------:R-:W-:Y:S01]  /*7780*/  FMUL.FTZ R120, R193.reuse, R124.reuse ;  /* 0x0000007cc1787220 */ /* 0x0c0fe20000410000 */
[C---:B------:R-:W-:Y:S01]  /*7790*/  FFMA.FTZ R121, R194.reuse, R124, R121 ;  /* 0x0000007cc2797223 */ /* 0x040fe20000010079 */
[----:B------:R-:W-:Y:S01]  /*77a0*/  FMUL.FTZ R124, R193, R122 ;  /* 0x0000007ac17c7220 */ /* 0x000fe20000410000 */
[----:B------:R-:W-:Y:S01]  /*77b0*/  @!P2 MOV R122, 0x400 ;  /* 0x00000400007aa802 */ /* 0x000fe20000000f00 */
[----:B------:R-:W-:Y:S01]  /*77c0*/  FFMA.FTZ R120, R194, R127, -R120 ;  /* 0x0000007fc2787223 */ /* 0x000fe20000010878 */
[----:B------:R-:W-:Y:S01]  /*77d0*/  FADD.FTZ R126, R164, R121 ;  /* 0x00000079a47e7221 */ /* 0x000fe20000010000 */
[----:B------:R-:W-:Y:S01]  /*77e0*/  FFMA.FTZ R124, R194, R123, R124 ;  /* 0x0000007bc27c7223 */ /* 0x000fe2000001007c */
[----:B-1----:R-:W-:Y:S01]  /*77f0*/  @!P2 LEA R122, R131, R122, 0x18 ;  /* 0x0000007a837aa211 */ /* 0x002fe200078ec0ff */
[----:B------:R-:W-:Y:S01]  /*7800*/  FADD.FTZ R127, R209, R120 ;  /* 0x00000078d17f7221 */ /* 0x000fe20000010000 */
[----:B------:R-:W-:Y:S01]  /*7810*/  MOV R123, UR8 ;  /* 0x00000008007b7c02 */ /* 0x000fe20008000f00 */
[----:B------:R-:W-:Y:S01]  /*7820*/  HFMA2 R120, -RZ, RZ, 1.875, 0 ;  /* 0x3f800000ff787431 */ /* 0x000fe200000001ff */
[----:B------:R-:W-:-:S02]  /*7830*/  MOV R121, RZ ;  /* 0x000000ff00797202 */ /* 0x000fc40000000f00 */
[----:B------:R-:W-:Y:S02]  /*7840*/  @!P2 LEA R130, R123, R122, 0x4 ;  /* 0x0000007a7b82a211 */ /* 0x000fe400078e20ff */
[----:B------:R-:W-:-:S06]  /*7850*/  CS2R R122, SRZ ;  /* 0x00000000007a7805 */ /* 0x000fcc000001ff00 */
        /* <DEDUP_REMOVED lines=120> */
.L_x_11538:
        /* <DEDUP_REMOVED lines=12> */
.L_x_11399:
[----:B------:R-:W-:Y:S05]  /*80a0*/  BSYNC.RECONVERGENT B0 ;  /* 0x0000000000007941 */ /* 0x000fea0003800200 */
.L_x_11398:
[----:B------:R-:W-:Y:S01]  /*80b0*/  UMOV UR26, 0xffffffff ;  /* 0xffffffff001a7882 */ /* 0x000fe20000000000 */
[----:B------:R-:W-:Y:S02]  /*80c0*/  ISETP.GT.U32.AND P3, PT, R2, 0x1d, PT ;  /* 0x0000001d0200780c */ /* 0x000fe40003f64070 */
[----:B------:R-:W-:Y:S11]  /*80d0*/  BRA.DIV UR26, `(.L_x_11400) ;  /* 0x0000006a1a1c7947 */ /* 0x000ff6000b800000 */
[----:B---3--:R3:W0:Y:S04]  /*80e0*/  SHFL.DOWN PT, R130, R139, 0x2, 0x1f ;  /* 0x08401f008b827f89 */ /* 0x00862800000e0000 */
[----:B--2---:R3:W2:Y:S04]  /*80f0*/  SHFL.DOWN PT, R131, R136, 0x2, 0x1f ;  /* 0x08401f0088837f89 */ /* 0x0046a800000e0000 */
[----:B-1----:R3:W1:Y:S04]  /*8100*/  SHFL.DOWN PT, R243, R137, 0x2, 0x1f ;  /* 0x08401f0089f37f89 */ /* 0x00266800000e0000 */
[----:B----4-:R3:W4:Y:S02]  /*8110*/  SHFL.DOWN PT, R252, R138, 0x2, 0x1f ;  /* 0x08401f008afc7f89 */ /* 0x01072400000e0000 */
.L_x_11544:
        /* <DEDUP_REMOVED lines=12> */
.L_x_11402:
[----:B------:R-:W-:Y:S05]  /*81e0*/  BSYNC.RECONVERGENT B0 ;  /* 0x0000000000007941 */ /* 0x000fea0003800200 */
.L_x_11401:
[----:B------:R-:W-:Y:S01]  /*81f0*/  UMOV UR26, 0xffffffff ;  /* 0xffffffff001a7882 */ /* 0x000fe20000000000 */
[----:B------:R-:W-:Y:S02]  /*8200*/  ISETP.GT.U32.AND P3, PT, R2, 0x1b, PT ;  /* 0x0000001b0200780c */ /* 0x000fe40003f64070 */
[----:B------:R-:W-:Y:S11]  /*8210*/  BRA.DIV UR26, `(.L_x_11403) ;  /* 0x0000006a1a3c7947 */ /* 0x000ff6000b800000 */
[----:B0-----:R0:W0:Y:S04]  /*8220*/  SHFL.DOWN PT, R130, R139, 0x4, 0x1f ;  /* 0x08801f008b827f89 */ /* 0x00102800000e0000 */
[----:B--2---:R2:W0:Y:S04]  /*8230*/  SHFL.DOWN PT, R131, R136, 0x4, 0x1f ;  /* 0x08801f0088837f89 */ /* 0x00442800000e0000 */
[----:B-1----:R2:W1:Y:S04]  /*8240*/  SHFL.DOWN PT, R243, R137, 0x4, 0x1f ;  /* 0x08801f0089f37f89 */ /* 0x00246800000e0000 */
[----:B----4-:R2:W4:Y:S02]  /*8250*/  SHFL.DOWN PT, R252, R138, 0x4, 0x1f ;  /* 0x08801f008afc7f89 */ /* 0x01052400000e0000 */
.L_x_11550:
        /* <DEDUP_REMOVED lines=12> */
.L_x_11405:
[----:B------:R-:W-:Y:S05]  /*8320*/  BSYNC.RECONVERGENT B0 ;  /* 0x0000000000007941 */ /* 0x000fea0003800200 */
.L_x_11404:
[----:B------:R-:W-:Y:S01]  /*8330*/  UMOV UR26, 0xffffffff ;  /* 0xffffffff001a7882 */ /* 0x000fe20000000000 */
[----:B------:R-:W-:Y:S02]  /*8340*/  ISETP.GT.U32.AND P3, PT, R2, 0x17, PT ;  /* 0x000000170200780c */ /* 0x000fe40003f64070 */
[----:B------:R-:W-:Y:S11]  /*8350*/  BRA.DIV UR26, `(.L_x_11406) ;  /* 0x0000006a1a5c7947 */ /* 0x000ff6000b800000 */
[----:B0-----:R0:W0:Y:S04]  /*8360*/  SHFL.DOWN PT, R130, R139, 0x8, 0x1f ;  /* 0x09001f008b827f89 */ /* 0x00102800000e0000 */
[----:B------:R0:W0:Y:S04]  /*8370*/  SHFL.DOWN PT, R131, R136, 0x8, 0x1f ;  /* 0x09001f0088837f89 */ /* 0x00002800000e0000 */
[----:B-1----:R1:W0:Y:S04]  /*8380*/  SHFL.DOWN PT, R243, R137, 0x8, 0x1f ;  /* 0x09001f0089f37f89 */ /* 0x00222800000e0000 */
[----:B----4-:R1:W4:Y:S02]  /*8390*/  SHFL.DOWN PT, R252, R138, 0x8, 0x1f ;  /* 0x09001f008afc7f89 */ /* 0x01032400000e0000 */
.L_x_11556:
        /* <DEDUP_REMOVED lines=12> */
.L_x_11408:
[----:B------:R-:W-:Y:S05]  /*8460*/  BSYNC.RECONVERGENT B0 ;  /* 0x0000000000007941 */ /* 0x000fea0003800200 */
.L_x_11407:
[----:B------:R-:W-:Y:S01]  /*8470*/  UMOV UR26, 0xffffffff ;  /* 0xffffffff001a7882 */ /* 0x000fe20000000000 */
[----:B------:R-:W-:Y:S02]  /*8480*/  ISETP.GT.U32.AND P3, PT, R2, 0xf, PT ;  /* 0x0000000f0200780c */ /* 0x000fe40003f64070 */
[----:B------:R-:W-:Y:S11]  /*8490*/  BRA.DIV UR26, `(.L_x_11409) ;  /* 0x0000006a1a7c7947 */ /* 0x000ff6000b800000 */
[----:B0-----:R0:W0:Y:S04]  /*84a0*/  SHFL.DOWN PT, R130, R139, 0x10, 0x1f ;  /* 0x0a001f008b827f89 */ /* 0x00102800000e0000 */
[----:B------:R0:W0:Y:S04]  /*84b0*/  SHFL.DOWN PT, R131, R136, 0x10, 0x1f ;  /* 0x0a001f0088837f89 */ /* 0x00002800000e0000 */
[----:B------:R0:W0:Y:S04]  /*84c0*/  SHFL.DOWN PT, R243, R137, 0x10, 0x1f ;  /* 0x0a001f0089f37f89 */ /* 0x00002800000e0000 */
[----:B----4-:R4:W0:Y:S02]  /*84d0*/  SHFL.DOWN PT, R252, R138, 0x10, 0x1f ;  /* 0x0a001f008afc7f89 */ /* 0x01082400000e0000 */
.L_x_11562:
        /* <DEDUP_REMOVED lines=12> */
.L_x_11411:
[----:B------:R-:W-:Y:S05]  /*85a0*/  BSYNC.RECONVERGENT B0 ;  /* 0x0000000000007941 */ /* 0x000fea0003800200 */
.L_x_11410:
        /* <DEDUP_REMOVED lines=26> */
.L_x_11576:
        /* <DEDUP_REMOVED lines=14> */
.L_x_11414:
[----:B------:R-:W-:Y:S05]  /*8830*/  BSYNC.RECONVERGENT B0 ;  /* 0x0000000000007941 */ /* 0x000fea0003800200 */
.L_x_11413:
        /* <DEDUP_REMOVED lines=16> */
.L_x_11396:
        /* <DEDUP_REMOVED lines=26> */
[-C--:B-1----:R-:W-:Y:S01]  /*8ae0*/  FMUL.FTZ R129, R125, R159.reuse ;  /* 0x0000009f7d817220 */ /* 0x082fe20000410000 */
        /* <DEDUP_REMOVED lines=57> */
[----:B------:R-:W-:Y:S01]  /*8e80*/  FADD.FTZ R218, R211, R158 ;  /* 0x0000009ed3da7221 */ /* 0x000fe20000010000 */
[----:B------:R-:W-:Y:S01]  /*8e90*/  FFMA.FTZ R243, R37, -R220, R222 ;  /* 0x800000dc25f37223 */ /* 0x000fe200000100de */
[----:B------:R-:W-:Y:S01]  /*8ea0*/  FFMA.FTZ R122, R38, R223, R159 ;  /* 0x000000df267a7223 */ /* 0x000fe2000001009f */
[-C--:B------:R-:W-:Y:S01]  /*8eb0*/  FFMA.FTZ R223, -R46, R212.reuse, R223 ;  /* 0x000000d42edf7223 */ /* 0x080fe200000101df */
[----:B------:R-:W-:Y:S01]  /*8ec0*/  FFMA.FTZ R212, R47, -R212, R224 ;  /* 0x800000d42fd47223 */ /* 0x000fe200000100e0 */
[----:B------:R-:W-:Y:S01]  /*8ed0*/  FFMA.FTZ R224, R38, -R224, R243 ;  /* 0x800000e026e07223 */ /* 0x000fe200000100f3 */
[----:B------:R-:W-:Y:S01]  /*8ee0*/  FADD.FTZ R243, R210, R121 ;  /* 0x00000079d2f37221 */ /* 0x000fe20000010000 */
[----:B------:R-:W-:Y:S01]  /*8ef0*/  FMUL.FTZ R211, R165, R218 ;  /* 0x000000daa5d37220 */ /* 0x000fe20000410000 */
[----:B------:R-:W-:Y:S01]  /*8f00*/  FFMA.FTZ R121, R39, R229, R122 ;  /* 0x000000e527797223 */ /* 0x000fe2000001007a */
[----:B------:R-:W-:Y:S01]  /*8f10*/  FMUL.FTZ R122, R107, R24 ;  /* 0x000000186b7a7220 */ /* 0x000fe20000410000 */
[----:B------:R-:W-:Y:S01]  /*8f20*/  FMUL.FTZ R165, R165, R243 ;  /* 0x000000f3a5a57220 */ /* 0x000fe20000410000 */
[----:B------:R-:W-:Y:S01]  /*8f30*/  FMUL.FTZ R137, R110, R21 ;  /* 0x000000156e897220 */ /* 0x000fe20000410000 */
[C---:B------:R-:W-:Y:S01]  /*8f40*/  FFMA.FTZ R211, R166.reuse, R243, R211 ;  /* 0x000000f3a6d37223 */ /* 0x040fe200000100d3 */
[----:B------:R-:W-:Y:S01]  /*8f50*/  FMUL.FTZ R214, R243, UR47 ;  /* 0x0000002ff3d67c20 */ /* 0x000fe20008410000 */
[-C--:B------:R-:W-:Y:S01]  /*8f60*/  FFMA.FTZ R166, R166, R218.reuse, -R165 ;  /* 0x000000daa6a67223 */ /* 0x080fe200000108a5 */
[C---:B------:R-:W-:Y:S01]  /*8f70*/  FMUL.FTZ R158, R43.reuse, R218 ;  /* 0x000000da2b9e7220 */ /* 0x040fe20000410000 */
[-C--:B------:R-:W-:Y:S01]  /*8f80*/  FFMA.FTZ R165, R43, -R122.reuse, R228 ;  /* 0x8000007a2ba57223 */ /* 0x080fe200000100e4 */
[----:B------:R-:W-:Y:S01]  /*8f90*/  FFMA.FTZ R221, -R48, R137, R221 ;  /* 0x0000008930dd7223 */ /* 0x000fe200000101dd */
[----:B------:R-:W-:Y:S01]  /*8fa0*/  FMUL.FTZ R139, R104, R23 ;  /* 0x00000017688b7220 */ /* 0x000fe20000410000 */
[----:B------:R-:W-:Y:S01]  /*8fb0*/  FFMA.FTZ R43, -R42, R122, R227 ;  /* 0x0000007a2a2b7223 */ /* 0x000fe200000101e3 */
[----:B------:R-:W-:Y:S01]  /*8fc0*/  FFMA.FTZ R137, R49, -R137, R216 ;  /* 0x8000008931897223 */ /* 0x000fe200000100d8 */
[C---:B------:R-:W-:Y:S01]  /*8fd0*/  FMUL.FTZ R122, R218.reuse, UR47 ;  /* 0x0000002fda7a7c20 */ /* 0x040fe20008410000 */
[C---:B------:R-:W-:Y:S01]  /*8fe0*/  FFMA.FTZ R214, R218.reuse, UR46, -R214 ;  /* 0x0000002edad67c23 */ /* 0x040fe200080108d6 */
[-C--:B------:R-:W-:Y:S01]  /*8ff0*/  FMUL.FTZ R218, R218, R24.reuse ;  /* 0x00000018dada7220 */ /* 0x080fe20000410000 */
[----:B------:R-:W-:Y:S01]  /*9000*/  FMUL.FTZ R216, R243, R24 ;  /* 0x00000018f3d87220 */ /* 0x000fe20000410000 */
[----:B------:R-:W-:Y:S01]  /*9010*/  FFMA.FTZ R225, -R44, R139, R225 ;  /* 0x0000008b2ce17223 */ /* 0x000fe200000101e1 */
[----:B------:R-:W-:Y:S01]  /*9020*/  FFMA.FTZ R158, R42, R243, R158 ;  /* 0x000000f32a9e7223 */ /* 0x000fe2000001009e */
[----:B------:R-:W-:Y:S01]  /*9030*/  FFMA.FTZ R139, R45, -R139, R220 ;  /* 0x8000008b2d8b7223 */ /* 0x000fe200000100dc */
[----:B------:R-:W-:Y:S01]  /*9040*/  FADD.FTZ R211, R148, R211 ;  /* 0x000000d394d37221 */ /* 0x000fe20000010000 */
[----:B------:R-:W-:Y:S01]  /*9050*/  FADD.FTZ R42, R195, R166 ;  /* 0x000000a6c32a7221 */ /* 0x000fe20000010000 */
[----:B------:R-:W-:Y:S01]  /*9060*/  FFMA.FTZ R148, R243, UR46, R122 ;  /* 0x0000002ef3947c23 */ /* 0x000fe2000801007a */
[C---:B------:R-:W-:Y:S01]  /*9070*/  FMUL.FTZ R166, R165.reuse, R218 ;  /* 0x000000daa5a67220 */ /* 0x040fe20000410000 */
        /* <DEDUP_REMOVED lines=8> */
[CC--:B------:R-:W-:Y:S01]  /*9100*/  FMUL.FTZ R43, R41.reuse, R42.reuse ;  /* 0x0000002a292b7220 */ /* 0x0c0fe20000410000 */
[----:B------:R-:W-:Y:S01]  /*9110*/  FFMA.FTZ R210, R41, -R159, R226 ;  /* 0x8000009f29d27223 */ /* 0x000fe200000100e2 */
[C---:B------:R-:W-:Y:S01]  /*9120*/  FFMA.FTZ R214, R168.reuse, R211, R243 ;  /* 0x000000d3a8d67223 */ /* 0x040fe200000100f3 */
[----:B------:R-:W-:Y:S01]  /*9130*/  FFMA.FTZ R41, R168, R42, -R167 ;  /* 0x0000002aa8297223 */ /* 0x000fe200000108a7 */
[C---:B------:R-:W-:Y:S01]  /*9140*/  FFMA.FTZ R229, -R40.reuse, R159, R229 ;  /* 0x0000009f28e57223 */ /* 0x040fe200000101e5 */
[----:B------:R-:W-:Y:S01]  /*9150*/  FFMA.FTZ R167, R40, R211, R43 ;  /* 0x000000d328a77223 */ /* 0x000fe2000001002b */
[----:B------:R-:W-:Y:S01]  /*9160*/  FMUL.FTZ R243, R211, UR47 ;  /* 0x0000002fd3f37c20 */ /* 0x000fe20008410000 */
[C---:B------:R-:W-:Y:S01]  /*9170*/  FMUL.FTZ R40, R42.reuse, UR47 ;  /* 0x0000002f2a287c20 */ /* 0x040fe20008410000 */
[----:B------:R-:W-:Y:S01]  /*9180*/  FADD.FTZ R43, R149, R214 ;  /* 0x000000d6952b7221 */ /* 0x000fe20000010000 */
[CC--:B------:R-:W-:Y:S01]  /*9190*/  FMUL.FTZ R247, R42.reuse, R25.reuse ;  /* 0x000000192af77220 */ /* 0x0c0fe20000410000 */
[----:B------:R-:W-:Y:S01]  /*91a0*/  FFMA.FTZ R243, R42, UR46, -R243 ;  /* 0x0000002e2af37c23 */ /* 0x000fe200080108f3 */
[C---:B------:R-:W-:Y:S01]  /*91b0*/  FFMA.FTZ R149, R211.reuse, UR46, R40 ;  /* 0x0000002ed3957c23 */ /* 0x040fe20008010028 */
[----:B------:R-:W-:Y:S01]  /*91c0*/  FADD.FTZ R42, R196, R41 ;  /* 0x00000029c42a7221 */ /* 0x000fe20000010000 */
[----:B------:R-:W-:Y:S01]  /*91d0*/  FMUL.FTZ R211, R211, R25 ;  /* 0x00000019d3d37220 */ /* 0x000fe20000410000 */
[C---:B------:R-:W-:Y:S01]  /*91e0*/  FMUL.FTZ R41, R169.reuse, R43 ;  /* 0x0000002ba9297220 */ /* 0x040fe20000410000 */
[C---:B------:R-:W-:Y:S01]  /*91f0*/  FMUL.FTZ R40, R210.reuse, R247 ;  /* 0x000000f7d2287220 */ /* 0x040fe20000410000 */
[C---:B------:R-:W-:Y:S01]  /*9200*/  FMUL.FTZ R168, R210.reuse, R243 ;  /* 0x000000f3d2a87220 */ /* 0x040fe20000410000 */
[----:B------:R-:W-:Y:S01]  /*9210*/  FMUL.FTZ R214, R210, R211 ;  /* 0x000000d3d2d67220 */ /* 0x000fe20000410000 */
[-C--:B------:R-:W-:Y:S01]  /*9220*/  FMUL.FTZ R196, R169, R42.reuse ;  /* 0x0000002aa9c47220 */ /* 0x080fe20000410000 */
[CC--:B------:R-:W-:Y:S01]  /*9230*/  FFMA.FTZ R210, R170.reuse, R42.reuse, -R41 ;  /* 0x0000002aaad27223 */ /* 0x0c0fe20000010829 */
[----:B------:R-:W-:Y:S01]  /*9240*/  FMUL.FTZ R47, R47, R42 ;  /* 0x0000002a2f2f7220 */ /* 0x000fe20000410000 */
[----:B------:R-:W-:Y:S01]  /*9250*/  MOV R122, UR26 ;  /* 0x0000001a007a7c02 */ /* 0x000fe20008000f00 */
[-C--:B------:R-:W-:Y:S01]  /*9260*/  FFMA.FTZ R169, R170, R43.reuse, R196 ;  /* 0x0000002baaa97223 */ /* 0x080fe200000100c4 */
[----:B------:R-:W-:Y:S01]  /*9270*/  FADD.FTZ R196, R197, R210 ;  /* 0x000000d2c5c47221 */ /* 0x000fe20000010000 */
[----:B------:R-:W-:Y:S01]  /*9280*/  FFMA.FTZ R46, R46, R43, R47 ;  /* 0x0000002b2e2e7223 */ /* 0x000fe2000001002f */
[----:B------:R-:W-:Y:S01]  /*9290*/  FMUL.FTZ R47, R43, UR47 ;  /* 0x0000002f2b2f7c20 */ /* 0x000fe20008410000 */
[----:B------:R-:W-:Y:S01]  /*92a0*/  FADD.FTZ R169, R150, R169 ;  /* 0x000000a996a97221 */ /* 0x000fe20000010000 */
[----:B------:R-:W-:Y:S01]  /*92b0*/  FMUL.FTZ R197, R171, R196 ;  /* 0x000000c4abc57220 */ /* 0x000fe20000410000 */
[----:B------:R-:W-:-:S02]  /*92c0*/  IMAD R195, R147, 0x84, R122 ;  /* 0x0000008493c37824 */ /* 0x000fc400078e027a */
[----:B------:R-:W-:Y:S01]  /*92d0*/  FMUL.FTZ R170, R106, R247 ;  /* 0x000000f76aaa7220 */ /* 0x000fe20000410000 */
[-C--:B------:R-:W-:Y:S01]  /*92e0*/  FMUL.FTZ R171, R171, R169.reuse ;  /* 0x000000a9abab7220 */ /* 0x080fe20000410000 */
[----:B------:R-:W-:Y:S01]  /*92f0*/  FFMA.FTZ R150, R172, R169, R197 ;  /* 0x000000a9ac967223 */ /* 0x000fe200000100c5 */
[----:B------:R-:W-:Y:S01]  /*9300*/  FFMA.FTZ R197, R42, UR46, -R47 ;  /* 0x0000002e2ac57c23 */ /* 0x000fe2000801082f */
[----:B------:R-:W-:Y:S01]  /*9310*/  FMUL.FTZ R210, R43, R22 ;  /* 0x000000162bd27220 */ /* 0x000fe20000410000 */
[-C--:B------:R-:W-:Y:S01]  /*9320*/  FFMA.FTZ R171, R172, R196.reuse, -R171 ;  /* 0x000000c4acab7223 */ /* 0x080fe200000108ab */
[----:B------:R-:W-:Y:S01]  /*9330*/  FADD.FTZ R151, R151, R150 ;  /* 0x0000009697977221 */ /* 0x000fe20000010000 */
[----:B------:R-:W-:Y:S01]  /*9340*/  FMUL.FTZ R150, R42, UR47 ;  /* 0x0000002f2a967c20 */ /* 0x000fe20008410000 */
[----:B------:R0:W-:Y:S01]  /*9350*/  STS [R195+0x2174], R170 ;  /* 0x002174aac3007388 */ /* 0x0001e20000000800 */
[----:B------:R-:W-:Y:S01]  /*9360*/  FADD.FTZ R198, R198, R171 ;  /* 0x000000abc6c67221 */ /* 0x000fe20000010000 */
[----:B------:R-:W-:Y:S01]  /*9370*/  FMUL.FTZ R45, R45, R196 ;  /* 0x000000c42d2d7220 */ /* 0x000fe20000410000 */
[----:B------:R-:W-:Y:S01]  /*9380*/  FFMA.FTZ R47, R43, UR46, R150 ;  /* 0x0000002e2b2f7c23 */ /* 0x000fe20008010096 */
[----:B------:R-:W-:Y:S01]  /*9390*/  FMUL.FTZ R43, R173, R151 ;  /* 0x00000097ad2b7220 */ /* 0x000fe20000410000 */
[----:B------:R-:W-:Y:S01]  /*93a0*/  FFMA.FTZ R41, R229, R247, -R214 ;  /* 0x000000f7e5297223 */ /* 0x000fe200000108d6 */
[----:B------:R-:W-:Y:S01]  /*93b0*/  FFMA.FTZ R45, R44, R169, R45 ;  /* 0x000000a92c2d7223 */ /* 0x000fe2000001002d */
[----:B------:R-:W-:Y:S01]  /*93c0*/  FMUL.FTZ R214, R42, R22 ;  /* 0x000000162ad67220 */ /* 0x000fe20000410000 */
[-C--:B------:R-:W-:Y:S01]  /*93d0*/  FFMA.FTZ R172, R174, R198.reuse, -R43 ;  /* 0x000000c6aeac7223 */ /* 0x080fe2000001082b */
[C---:B------:R-:W-:Y:S01]  /*93e0*/  FMUL.FTZ R150, R212.reuse, R197 ;  /* 0x000000c5d4967220 */ /* 0x040fe20000410000 */
[----:B0-----:R-:W-:Y:S01]  /*93f0*/  FMUL.FTZ R170, R173, R198 ;  /* 0x000000c6adaa7220 */ /* 0x001fe20000410000 */
[C---:B------:R-:W-:Y:S01]  /*9400*/  FMUL.FTZ R42, R212.reuse, R214 ;  /* 0x000000d6d42a7220 */ /* 0x040fe20000410000 */
[----:B------:R-:W-:Y:S01]  /*9410*/  FMUL.FTZ R212, R212, R210 ;  /* 0x000000d2d4d47220 */ /* 0x000fe20000410000 */
[----:B------:R-:W-:Y:S01]  /*9420*/  FMUL.FTZ R216, R107, R216 ;  /* 0x000000d86bd87220 */ /* 0x000fe20000410000 */
[----:B------:R-:W-:Y:S01]  /*9430*/  FFMA.FTZ R171, R174, R151, R170 ;  /* 0x00000097aeab7223 */ /* 0x000fe200000100aa */
[----:B------:R-:W-:Y:S01]  /*9440*/  FADD.FTZ R170, R199, R172 ;  /* 0x000000acc7aa7221 */ /* 0x000fe20000010000 */
[----:B------:R-:W-:Y:S01]  /*9450*/  FMUL.FTZ R172, R196, UR47 ;  /* 0x0000002fc4ac7c20 */ /* 0x000fe20008410000 */
[----:B------:R-:W-:Y:S01]  /*9460*/  FFMA.FTZ R42, R223, R210, R42 ;  /* 0x000000d2df2a7223 */ /* 0x000fe2000001002a */
[----:B------:R-:W-:Y:S01]  /*9470*/  FADD.FTZ R152, R152, R171 ;  /* 0x000000ab98987221 */ /* 0x000fe20000010000 */
[----:B------:R-:W-:Y:S01]  /*9480*/  FMUL.FTZ R171, R175, R170 ;  /* 0x000000aaafab7220 */ /* 0x000fe20000410000 */
[----:B------:R-:W-:Y:S01]  /*9490*/  FMUL.FTZ R210, R105, R210 ;  /* 0x000000d269d27220 */ /* 0x000fe20000410000 */
[----:B------:R-:W-:Y:S01]  /*94a0*/  FFMA.FTZ R43, R223, R214, -R212 ;  /* 0x000000d6df2b7223 */ /* 0x000fe200000108d4 */
[-C--:B------:R-:W-:Y:S01]  /*94b0*/  FMUL.FTZ R175, R175, R152.reuse ;  /* 0x00000098afaf7220 */ /* 0x080fe20000410000 */
[C---:B------:R-:W-:Y:S01]  /*94c0*/  FFMA.FTZ R44, R176.reuse, R152, R171 ;  /* 0x00000098b02c7223 */ /* 0x040fe200000100ab */
[----:B------:R-:W-:Y:S01]  /*94d0*/  FMUL.FTZ R171, R169, UR47 ;  /* 0x0000002fa9ab7c20 */ /* 0x000fe20008410000 */
[----:B------:R-:W-:Y:S01]  /*94e0*/  FMUL.FTZ R214, R105, R214 ;  /* 0x000000d669d67220 */ /* 0x000fe20000410000 */
[----:B------:R-:W-:Y:S01]  /*94f0*/  FFMA.FTZ R175, R176, R170, -R175 ;  /* 0x000000aab0af7223 */ /* 0x000fe200000108af */
[----:B------:R-:W-:Y:S01]  /*9500*/  FADD.FTZ R153, R153, R44 ;  /* 0x0000002c99997221 */ /* 0x000fe20000010000 */
[C---:B------:R-:W-:Y:S01]  /*9510*/  FFMA.FTZ R44, R169.reuse, UR46, R172 ;  /* 0x0000002ea92c7c23 */ /* 0x040fe200080100ac */
[-C--:B------:R-:W-:Y:S01]  /*9520*/  FMUL.FTZ R176, R169, R23.reuse ;  /* 0x00000017a9b07220 */ /* 0x080fe20000410000 */
[----:B------:R-:W-:Y:S01]  /*9530*/  FADD.FTZ R200, R200, R175 ;  /* 0x000000afc8c87221 */ /* 0x000fe20000010000 */
[C---:B------:R-:W-:Y:S01]  /*9540*/  FFMA.FTZ R174, R196.reuse, UR46, -R171 ;  /* 0x0000002ec4ae7c23 */ /* 0x040fe200080108ab */
[----:B------:R-:W-:Y:S01]  /*9550*/  FMUL.FTZ R196, R196, R23 ;  /* 0x00000017c4c47220 */ /* 0x000fe20000410000 */
[----:B------:R0:W-:Y:S01]  /*9560*/  STS [R195+0x2168], R210 ;  /* 0x002168d2c3007388 */ /* 0x0001e20000000800 */
[C---:B------:R-:W-:Y:S01]  /*9570*/  FMUL.FTZ R169, R177.reuse, R200 ;  /* 0x000000c8b1a97220 */ /* 0x040fe20000410000 */
[-C--:B------:R-:W-:Y:S01]  /*9580*/  FMUL.FTZ R177, R177, R153.reuse ;  /* 0x00000099b1b17220 */ /* 0x080fe20000410000 */
[C---:B------:R-:W-:Y:S01]  /*9590*/  FMUL.FTZ R172, R139.reuse, R174 ;  /* 0x000000ae8bac7220 */ /* 0x040fe20000410000 */
[----:B------:R1:W-:Y:S01]  /*95a0*/  STS [R195+0x216c], R214 ;  /* 0x00216cd6c3007388 */ /* 0x0003e20000000800 */
[C---:B------:R-:W-:Y:S01]  /*95b0*/  FFMA.FTZ R171, R178.reuse, R153, R169 ;  /* 0x00000099b2ab7223 */ /* 0x040fe200000100a9 */
[----:B------:R-:W-:Y:S01]  /*95c0*/  FFMA.FTZ R174, R178, R200, -R177 ;  /* 0x000000c8b2ae7223 */ /* 0x000fe200000108b1 */
[----:B------:R-:W-:Y:S01]  /*95d0*/  FMUL.FTZ R212, R139, R176 ;  /* 0x000000b08bd47220 */ /* 0x000fe20000410000 */
[----:B------:R2:W-:Y:S01]  /*95e0*/  STS [R195+0x2178], R216 ;  /* 0x002178d8c3007388 */ /* 0x0005e20000000800 */
[----:B------:R-:W-:Y:S01]  /*95f0*/  FADD.FTZ R154, R154, R171 ;  /* 0x000000ab9a9a7221 */ /* 0x000fe20000010000 */
[----:B------:R-:W-:Y:S01]  /*9600*/  FADD.FTZ R174, R201, R174 ;  /* 0x000000aec9ae7221 */ /* 0x000fe20000010000 */
[-C--:B0-----:R-:W-:Y:S01]  /*9610*/  FMUL.FTZ R210, R139, R196.reuse ;  /* 0x000000c48bd27220 */ /* 0x081fe20000410000 */
[----:B------:R-:W-:Y:S01]  /*9620*/  FFMA.FTZ R169, R225, R196, -R212 ;  /* 0x000000c4e1a97223 */ /* 0x000fe200000108d4 */
[----:B------:R-:W-:Y:S01]  /*9630*/  FMUL.FTZ R178, R151, R20 ;  /* 0x0000001497b27220 */ /* 0x000fe20000410000 */
[C---:B------:R-:W-:Y:S01]  /*9640*/  FMUL.FTZ R171, R179.reuse, R174 ;  /* 0x000000aeb3ab7220 */ /* 0x040fe20000410000 */
[----:B------:R-:W-:Y:S01]  /*9650*/  FMUL.FTZ R179, R179, R154 ;  /* 0x0000009ab3b37220 */ /* 0x000fe20000410000 */
[-C--:B------:R-:W-:Y:S01]  /*9660*/  FFMA.FTZ R139, R225, R176.reuse, R210 ;  /* 0x000000b0e18b7223 */ /* 0x080fe200000100d2 */
[----:B-1----:R-:W-:Y:S01]  /*9670*/  FMUL.FTZ R214, R104, R176 ;  /* 0x000000b068d67220 */ /* 0x002fe20000410000 */
[C---:B------:R-:W-:Y:S01]  /*9680*/  FFMA.FTZ R176, R180.reuse, R154, R171 ;  /* 0x0000009ab4b07223 */ /* 0x040fe200000100ab */
[----:B------:R-:W-:Y:S01]  /*9690*/  FFMA.FTZ R179, R180, R174, -R179 ;  /* 0x000000aeb4b37223 */ /* 0x000fe200000108b3 */
[-C--:B--2---:R-:W-:Y:S01]  /*96a0*/  FMUL.FTZ R216, R106, R211.reuse ;  /* 0x000000d36ad87220 */ /* 0x084fe20000410000 */
[----:B------:R-:W-:Y:S01]  /*96b0*/  FMUL.FTZ R180, R138, R178 ;  /* 0x000000b28ab47220 */ /* 0x000fe20000410000 */
[----:B------:R-:W-:Y:S01]  /*96c0*/  FADD.FTZ R155, R155, R176 ;  /* 0x000000b09b9b7221 */ /* 0x000fe20000010000 */
[----:B------:R-:W-:Y:S01]  /*96d0*/  FADD.FTZ R202, R202, R179 ;  /* 0x000000b3caca7221 */ /* 0x000fe20000010000 */
[----:B------:R-:W-:Y:S01]  /*96e0*/  STS [R195+0x2160], R214 ;  /* 0x002160d6c3007388 */ /* 0x000fe20000000800 */
[----:B------:R-:W-:Y:S01]  /*96f0*/  FMUL.FTZ R222, R107, R218 ;  /* 0x000000da6bde7220 */ /* 0x000fe20000410000 */
[----:B------:R-:W-:Y:S01]  /*9700*/  FFMA.FTZ R40, R229, R211, R40 ;  /* 0x000000d3e5287223 */ /* 0x000fe20000010028 */
[C---:B------:R-:W-:Y:S01]  /*9710*/  FMUL.FTZ R175, R181.reuse, R202 ;  /* 0x000000cab5af7220 */ /* 0x040fe20000410000 */
[----:B------:R0:W-:Y:S01]  /*9720*/  STS [R195+0x2170], R216 ;  /* 0x002170d8c3007388 */ /* 0x0001e20000000800 */
[-C--:B------:R-:W-:Y:S01]  /*9730*/  FMUL.FTZ R181, R181, R155.reuse ;  /* 0x0000009bb5b57220 */ /* 0x080fe20000410000 */
[----:B------:R-:W-:Y:S01]  /*9740*/  FFMA.FTZ R159, R39, -R226, R224 ;  /* 0x800000e2279f7223 */ /* 0x000fe200000100e0 */
[C---:B------:R-:W-:Y:S01]  /*9750*/  FFMA.FTZ R175, R182.reuse, R155, R175 ;  /* 0x0000009bb6af7223 */ /* 0x040fe200000100af */
[----:B------:R-:W-:Y:S01]  /*9760*/  STS [R195+0x217c], R222 ;  /* 0x00217cdec3007388 */ /* 0x000fe20000000800 */
[----:B------:R-:W-:Y:S01]  /*9770*/  FFMA.FTZ R176, R182, R202, -R181 ;  /* 0x000000cab6b07223 */ /* 0x000fe200000108b5 */
[----:B------:R-:W-:Y:S01]  /*9780*/  FMUL.FTZ R230, R198, UR47 ;  /* 0x0000002fc6e67c20 */ /* 0x000fe20008410000 */
[----:B------:R-:W-:Y:S01]  /*9790*/  FADD.FTZ R156, R156, R175 ;  /* 0x000000af9c9c7221 */ /* 0x000fe20000010000 */
[----:B------:R-:W-:Y:S01]  /*97a0*/  FMUL.FTZ R224, R200, UR47 ;  /* 0x0000002fc8e07c20 */ /* 0x000fe20008410000 */
[----:B------:R-:W-:Y:S01]  /*97b0*/  FADD.FTZ R176, R203, R176 ;  /* 0x000000b0cbb07221 */ /* 0x000fe20000010000 */
[----:B0-----:R-:W-:Y:S01]  /*97c0*/  FMUL.FTZ R216, R104, R196 ;  /* 0x000000c468d87220 */ /* 0x001fe20000410000 */
[----:B------:R-:W-:Y:S01]  /*97d0*/  FMUL.FTZ R196, R198, R20 ;  /* 0x00000014c6c47220 */ /* 0x000fe20000410000 */
[C---:B------:R-:W-:Y:S01]  /*97e0*/  FMUL.FTZ R179, R183.reuse, R156 ;  /* 0x0000009cb7b37220 */ /* 0x040fe20000410000 */
[----:B------:R-:W-:Y:S01]  /*97f0*/  FMUL.FTZ R183, R183, R176 ;  /* 0x000000b0b7b77220 */ /* 0x000fe20000410000 */
[----:B------:R-:W-:Y:S01]  /*9800*/  FFMA.FTZ R230, R151, UR46, R230 ;  /* 0x0000002e97e67c23 */ /* 0x000fe200080100e6 */
[-C--:B------:R-:W-:Y:S01]  /*9810*/  FMUL.FTZ R210, R138, R196.reuse ;  /* 0x000000c48ad27220 */ /* 0x080fe20000410000 */
[C---:B------:R-:W-:Y:S01]  /*9820*/  FFMA.FTZ R173, R219.reuse, R196, -R180 ;  /* 0x000000c4dbad7223 */ /* 0x040fe200000108b4 */
[-C--:B------:R-:W-:Y:S01]  /*9830*/  FMUL.FTZ R180, R170, R21.reuse ;  /* 0x00000015aab47220 */ /* 0x080fe20000410000 */
[----:B------:R-:W-:Y:S01]  /*9840*/  FFMA.FTZ R179, R184, R176, -R179 ;  /* 0x000000b0b8b37223 */ /* 0x000fe200000108b3 */
[-C--:B------:R-:W-:Y:S01]  /*9850*/  FFMA.FTZ R171, R219, R178.reuse, R210 ;  /* 0x000000b2dbab7223 */ /* 0x080fe200000100d2 */
[----:B------:R-:W-:Y:S01]  /*9860*/  FMUL.FTZ R210, R111, R178 ;  /* 0x000000b26fd27220 */ /* 0x000fe20000410000 */
[----:B------:R-:W-:Y:S01]  /*9870*/  FMUL.FTZ R178, R152, R21 ;  /* 0x0000001598b27220 */ /* 0x000fe20000410000 */
[----:B------:R-:W-:Y:S01]  /*9880*/  FFMA.FTZ R184, R184, R156, R183 ;  /* 0x0000009cb8b87223 */ /* 0x000fe200000100b7 */
[C---:B------:R-:W-:Y:S01]  /*9890*/  FMUL.FTZ R182, R137.reuse, R180 ;  /* 0x000000b489b67220 */ /* 0x040fe20000410000 */
[----:B------:R-:W-:Y:S01]  /*98a0*/  FADD.FTZ R204, R204, R179 ;  /* 0x000000b3cccc7221 */ /* 0x000fe20000010000 */
[----:B------:R-:W-:Y:S01]  /*98b0*/  FMUL.FTZ R175, R137, R178 ;  /* 0x000000b289af7220 */ /* 0x000fe20000410000 */
[----:B------:R0:W-:Y:S01]  /*98c0*/  STS [R195+0x2158], R210 ;  /* 0x002158d2c3007388 */ /* 0x0001e20000000800 */
[----:B------:R-:W-:Y:S01]  /*98d0*/  FMUL.FTZ R212, R111, R196 ;  /* 0x000000c46fd47220 */ /* 0x000fe20000410000 */
[----:B------:R-:W-:Y:S01]  /*98e0*/  FADD.FTZ R157, R157, R184 ;  /* 0x000000b89d9d7221 */ /* 0x000fe20000010000 */
[C---:B------:R-:W-:Y:S01]  /*98f0*/  FFMA.FTZ R175, R221.reuse, R180, -R175 ;  /* 0x000000b4ddaf7223 */ /* 0x040fe200000108af */
[CC--:B------:R-:W-:Y:S01]  /*9900*/  FMUL.FTZ R196, R110.reuse, R178.reuse ;  /* 0x000000b26ec47220 */ /* 0x0c0fe20000410000 */
[----:B------:R-:W-:Y:S01]  /*9910*/  FFMA.FTZ R177, R221, R178, R182 ;  /* 0x000000b2ddb17223 */ /* 0x000fe200000100b6 */
[----:B------:R-:W-:Y:S01]  /*9920*/  FMUL.FTZ R178, R153, R18 ;  /* 0x0000001299b27220 */ /* 0x000fe20000410000 */
[C---:B------:R-:W-:Y:S01]  /*9930*/  FMUL.FTZ R181, R185.reuse, R204 ;  /* 0x000000ccb9b57220 */ /* 0x040fe20000410000 */
[-C--:B------:R-:W-:Y:S01]  /*9940*/  FMUL.FTZ R185, R185, R157.reuse ;  /* 0x0000009db9b97220 */ /* 0x080fe20000410000 */
[----:B------:R1:W-:Y:S01]  /*9950*/  STS [R195+0x2150], R196 ;  /* 0x002150c4c3007388 */ /* 0x0003e20000000800 */
[----:B0-----:R-:W-:Y:S01]  /*9960*/  FMUL.FTZ R210, R110, R180 ;  /* 0x000000b46ed27220 */ /* 0x001fe20000410000 */
[----:B------:R-:W-:Y:S01]  /*9970*/  FMUL.FTZ R180, R200, R18 ;  /* 0x00000012c8b47220 */ /* 0x000fe20000410000 */
[----:B------:R-:W-:Y:S01]  /*9980*/  FMUL.FTZ R184, R136, R178 ;  /* 0x000000b288b87220 */ /* 0x000fe20000410000 */
[----:B------:R-:W-:Y:S01]  /*9990*/  FFMA.FTZ R183, R186, R157, R181 ;  /* 0x0000009dbab77223 */ /* 0x000fe200000100b5 */
[----:B------:R0:W-:Y:S01]  /*99a0*/  STS [R195+0x215c], R212 ;  /* 0x00215cd4c3007388 */ /* 0x0001e20000000800 */
[-C--:B------:R-:W-:Y:S01]  /*99b0*/  FMUL.FTZ R182, R136, R180.reuse ;  /* 0x000000b488b67220 */ /* 0x080fe20000410000 */
[C---:B------:R-:W-:Y:S01]  /*99c0*/  FFMA.FTZ R181, R215.reuse, R180, -R184 ;  /* 0x000000b4d7b57223 */ /* 0x040fe200000108b8 */
[----:B------:R-:W-:Y:S01]  /*99d0*/  FADD.FTZ R160, R160, R183 ;  /* 0x000000b7a0a07221 */ /* 0x000fe20000010000 */
[----:B------:R2:W-:Y:S01]  /*99e0*/  STS [R195+0x2154], R210 ;  /* 0x002154d2c3007388 */ /* 0x0005e20000000800 */
[-C--:B------:R-:W-:Y:S01]  /*99f0*/  FFMA.FTZ R179, R215, R178.reuse, R182 ;  /* 0x000000b2d7b37223 */ /* 0x080fe200000100b6 */
[----:B-1----:R-:W-:Y:S01]  /*9a00*/  FMUL.FTZ R196, R109, R178 ;  /* 0x000000b26dc47220 */ /* 0x002fe20000410000 */
[----:B------:R-:W-:Y:S01]  /*9a10*/  FFMA.FTZ R178, R186, R204, -R185 ;  /* 0x000000ccbab27223 */ /* 0x000fe200000108b9 */
[-C--:B------:R-:W-:Y:S01]  /*9a20*/  FMUL.FTZ R184, R174, R19.reuse ;  /* 0x00000013aeb87220 */ /* 0x080fe20000410000 */
[----:B------:R-:W-:Y:S01]  /*9a30*/  FMUL.FTZ R182, R154, R19 ;  /* 0x000000139ab67220 */ /* 0x000fe20000410000 */
[----:B------:R-:W-:Y:S01]  /*9a40*/  STS [R195+0x2164], R216 ;  /* 0x002164d8c3007388 */ /* 0x000fe20000000800 */
[----:B------:R-:W-:Y:S01]  /*9a50*/  FADD.FTZ R178, R205, R178 ;  /* 0x000000b2cdb27221 */ /* 0x000fe20000010000 */
[-C--:B------:R-:W-:Y:S01]  /*9a60*/  FMUL.FTZ R186, R131, R184.reuse ;  /* 0x000000b883ba7220 */ /* 0x080fe20000410000 */
[----:B0-----:R-:W-:Y:S01]  /*9a70*/  FMUL.FTZ R212, R108, R184 ;  /* 0x000000b86cd47220 */ /* 0x001fe20000410000 */
[----:B--2---:R-:W-:Y:S01]  /*9a80*/  FMUL.FTZ R210, R109, R180 ;  /* 0x000000b46dd27220 */ /* 0x004fe20000410000 */
        /* <DEDUP_REMOVED lines=10> */
[----:B------:R-:W-:Y:S01]  /*9b30*/  FMUL.FTZ R186, R202, R16 ;  /* 0x00000010caba7220 */ /* 0x000fe20000410000 */
[----:B------:R-:W-:Y:S01]  /*9b40*/  FFMA.FTZ R184, R217, R184, -R188 ;  /* 0x000000b8d9b87223 */ /* 0x000fe200000108bc */
[----:B0-----:R-:W-:Y:S01]  /*9b50*/  FMUL.FTZ R196, R108, R182 ;  /* 0x000000b66cc47220 */ /* 0x001fe20000410000 */
[C---:B------:R-:W-:Y:S01]  /*9b60*/  FMUL.FTZ R185, R189.reuse, R206 ;  /* 0x000000cebdb97220 */ /* 0x040fe20000410000 */
[-C--:B------:R-:W-:Y:S01]  /*9b70*/  FMUL.FTZ R189, R189, R161.reuse ;  /* 0x000000a1bdbd7220 */ /* 0x080fe20000410000 */
[----:B------:R-:W-:Y:S01]  /*9b80*/  FMUL.FTZ R182, R155, R16 ;  /* 0x000000109bb67220 */ /* 0x000fe20000410000 */
[----:B------:R0:W-:Y:S01]  /*9b90*/  STS [R195+0x2144], R212 ;  /* 0x002144d4c3007388 */ /* 0x0001e20000000800 */
[C---:B------:R-:W-:Y:S01]  /*9ba0*/  FFMA.FTZ R185, R190.reuse, R161, R185 ;  /* 0x000000a1beb97223 */ /* 0x040fe200000100b9 */
[----:B------:R-:W-:Y:S01]  /*9bb0*/  FFMA.FTZ R180, R190, R206, -R189 ;  /* 0x000000cebeb47223 */ /* 0x000fe200000108bd */
[C---:B------:R-:W-:Y:S01]  /*9bc0*/  FMUL.FTZ R187, R130.reuse, R182 ;  /* 0x000000b682bb7220 */ /* 0x040fe20000410000 */
[----:B------:R-:W-:Y:S01]  /*9bd0*/  FMUL.FTZ R188, R130, R186 ;  /* 0x000000ba82bc7220 */ /* 0x000fe20000410000 */
[----:B------:R-:W-:Y:S01]  /*9be0*/  FADD.FTZ R162, R162, R185 ;  /* 0x000000b9a2a27221 */ /* 0x000fe20000010000 */
[----:B------:R-:W-:Y:S01]  /*9bf0*/  FADD.FTZ R180, R207, R180 ;  /* 0x000000b4cfb47221 */ /* 0x000fe20000010000 */
[----:B------:R1:W-:Y:S01]  /*9c00*/  STS [R195+0x214c], R210 ;  /* 0x00214cd2c3007388 */ /* 0x0003e20000000800 */
[----:B------:R-:W-:Y:S01]  /*9c10*/  FFMA.FTZ R185, R245, R182, R188 ;  /* 0x000000b6f5b97223 */ /* 0x000fe200000100bc */
[-C--:B------:R-:W-:Y:S01]  /*9c20*/  FMUL.FTZ R188, R156, R17.reuse ;  /* 0x000000119cbc7220 */ /* 0x080fe20000410000 */
[-C--:B0-----:R-:W-:Y:S01]  /*9c30*/  FMUL.FTZ R212, R115, R186.reuse ;  /* 0x000000ba73d47220 */ /* 0x081fe20000410000 */
[----:B------:R-:W-:Y:S01]  /*9c40*/  FFMA.FTZ R186, R245, R186, -R187 ;  /* 0x000000baf5ba7223 */ /* 0x000fe200000108bb */
[C---:B------:R-:W-:Y:S01]  /*9c50*/  FMUL.FTZ R187, R191.reuse, R180 ;  /* 0x000000b4bfbb7220 */ /* 0x040fe20000410000 */
[----:B------:R-:W-:Y:S01]  /*9c60*/  FMUL.FTZ R191, R191, R162 ;  /* 0x000000a2bfbf7220 */ /* 0x000fe20000410000 */
[----:B------:R0:W-:Y:S01]  /*9c70*/  STS [R195+0x2140], R196 ;  /* 0x002140c4c3007388 */ /* 0x0001e20000000800 */
[----:B------:R-:W-:Y:S01]  /*9c80*/  FMUL.FTZ R216, R204, R14 ;  /* 0x0000000eccd87220 */ /* 0x000fe20000410000 */
[----:B------:R-:W-:Y:S01]  /*9c90*/  FFMA.FTZ R224, R153, UR46, R224 ;  /* 0x0000002e99e07c23 */ /* 0x000fe200080100e0 */
[----:B-1----:R-:W-:Y:S01]  /*9ca0*/  FMUL.FTZ R210, R115, R182 ;  /* 0x000000b673d27220 */ /* 0x002fe20000410000 */
[C---:B------:R-:W-:Y:S01]  /*9cb0*/  FFMA.FTZ R182, R192.reuse, R162, R187 ;  /* 0x000000a2c0b67223 */ /* 0x040fe200000100bb */
[----:B------:R-:W-:Y:S01]  /*9cc0*/  FFMA.FTZ R191, R192, R180, -R191 ;  /* 0x000000b4c0bf7223 */ /* 0x000fe200000108bf */
[----:B------:R-:W-:Y:S01]  /*9cd0*/  FMUL.FTZ R192, R176, R17 ;  /* 0x00000011b0c07220 */ /* 0x000fe20000410000 */
[----:B------:R1:W-:Y:S01]  /*9ce0*/  STS [R195+0x213c], R212 ;  /* 0x00213cd4c3007388 */ /* 0x0003e20000000800 */
[----:B------:R-:W-:Y:S01]  /*9cf0*/  FADD.FTZ R163, R163, R182 ;  /* 0x000000b6a3a37221 */ /* 0x000fe20000010000 */
[----:B------:R-:W-:Y:S01]  /*9d00*/  FADD.FTZ R208, R208, R191 ;  /* 0x000000bfd0d07221 */ /* 0x000fe20000010000 */
[C---:B------:R-:W-:Y:S01]  /*9d10*/  FMUL.FTZ R190, R129.reuse, R192 ;  /* 0x000000c081be7220 */ /* 0x040fe20000410000 */
[----:B0-----:R-:W-:Y:S01]  /*9d20*/  FMUL.FTZ R196, R129, R188 ;  /* 0x000000bc81c47220 */ /* 0x001fe20000410000 */
[CC--:B------:R-:W-:Y:S01]  /*9d30*/  FMUL.FTZ R189, R193.reuse, R163.reuse ;  /* 0x000000a3c1bd7220 */ /* 0x0c0fe20000410000 */
[----:B------:R-:W-:Y:S01]  /*9d40*/  FMUL.FTZ R182, R193, R208 ;  /* 0x000000d0c1b67220 */ /* 0x000fe20000410000 */
[C---:B------:R-:W-:Y:S01]  /*9d50*/  FFMA.FTZ R187, R213.reuse, R188, R190 ;  /* 0x000000bcd5bb7223 */ /* 0x040fe200000100be */
[CC--:B------:R-:W-:Y:S01]  /*9d60*/  FMUL.FTZ R214, R114.reuse, R192.reuse ;  /* 0x000000c072d67220 */ /* 0x0c0fe20000410000 */
[----:B------:R-:W-:Y:S01]  /*9d70*/  FFMA.FTZ R192, R213, R192, -R196 ;  /* 0x000000c0d5c07223 */ /* 0x000fe200000108c4 */
[----:B-1----:R-:W-:Y:S01]  /*9d80*/  FMUL.FTZ R212, R114, R188 ;  /* 0x000000bc72d47220 */ /* 0x002fe20000410000 */
[C---:B------:R-:W-:Y:S01]  /*9d90*/  FFMA.FTZ R188, R194.reuse, R208, -R189 ;  /* 0x000000d0c2bc7223 */ /* 0x040fe200000108bd */
[----:B------:R-:W-:Y:S01]  /*9da0*/  FFMA.FTZ R189, R194, R163, R182 ;  /* 0x000000a3c2bd7223 */ /* 0x000fe200000100b6 */
[-C--:B------:R-:W-:Y:S01]  /*9db0*/  FMUL.FTZ R190, R163, R10.reuse ;  /* 0x0000000aa3be7220 */ /* 0x080fe20000410000 */
[----:B------:R0:W-:Y:S01]  /*9dc0*/  STS [R195+0x2138], R210 ;  /* 0x002138d2c3007388 */ /* 0x0001e20000000800 */
[----:B------:R-:W-:Y:S01]  /*9dd0*/  FADD.FTZ R182, R209, R188 ;  /* 0x000000bcd1b67221 */ /* 0x000fe20000010000 */
[----:B------:R-:W-:Y:S01]  /*9de0*/  FADD.FTZ R164, R164, R189 ;  /* 0x000000bda4a47221 */ /* 0x000fe20000010000 */
[----:B------:R-:W-:Y:S01]  /*9df0*/  FMUL.FTZ R188, R208, R10 ;  /* 0x0000000ad0bc7220 */ /* 0x000fe20000410000 */
[----:B------:R-:W-:Y:S01]  /*9e00*/  FMUL.FTZ R197, R238, R190 ;  /* 0x000000beeec57220 */ /* 0x000fe20000410000 */
[-C--:B------:R-:W-:Y:S01]  /*9e10*/  FMUL.FTZ R189, R182, R11.reuse ;  /* 0x0000000bb6bd7220 */ /* 0x080fe20000410000 */
[----:B------:R-:W-:Y:S01]  /*9e20*/  FMUL.FTZ R191, R164, R11 ;  /* 0x0000000ba4bf7220 */ /* 0x000fe20000410000 */
[----:B------:R-:W-:Y:S01]  /*9e30*/  FMUL.FTZ R193, R180, R13 ;  /* 0x0000000db4c17220 */ /* 0x000fe20000410000 */
[-C--:B------:R-:W-:Y:S01]  /*9e40*/  FFMA.FTZ R201, R239, R188.reuse, -R197 ;  /* 0x000000bcefc97223 */ /* 0x080fe200000108c5 */
[C---:B------:R-:W-:Y:S01]  /*9e50*/  FMUL.FTZ R194, R242.reuse, R189 ;  /* 0x000000bdf2c27220 */ /* 0x040fe20000410000 */
[----:B------:R-:W-:Y:S01]  /*9e60*/  FMUL.FTZ R196, R242, R191 ;  /* 0x000000bff2c47220 */ /* 0x000fe20000410000 */
[----:B0-----:R-:W-:Y:S01]  /*9e70*/  FMUL.FTZ R210, R238, R188 ;  /* 0x000000bceed27220 */ /* 0x001fe20000410000 */
[----:B------:R-:W-:Y:S01]  /*9e80*/  FMUL.FTZ R197, R162, R13 ;  /* 0x0000000da2c57220 */ /* 0x000fe20000410000 */
[C---:B------:R-:W-:Y:S01]  /*9e90*/  FFMA.FTZ R194, R241.reuse, R191, R194 ;  /* 0x000000bff1c27223 */ /* 0x040fe200000100c2 */
[----:B------:R-:W-:Y:S01]  /*9ea0*/  FFMA.FTZ R196, R241, R189, -R196 ;  /* 0x000000bdf1c47223 */ /* 0x000fe200000108c4 */
[----:B------:R-:W-:Y:S01]  /*9eb0*/  FFMA.FTZ R199, R239, R190, R210 ;  /* 0x000000beefc77223 */ /* 0x000fe200000100d2 */
[----:B------:R0:W-:Y:S01]  /*9ec0*/  STS [R195+0x2130], R212 ;  /* 0x002130d4c3007388 */ /* 0x0001e20000000800 */
[----:B------:R-:W-:Y:S01]  /*9ed0*/  FADD.FTZ R194, RZ, R194 ;  /* 0x000000c2ffc27221 */ /* 0x000fe20000010000 */
[----:B------:R-:W-:Y:S01]  /*9ee0*/  FADD.FTZ R196, RZ, R196 ;  /* 0x000000c4ffc47221 */ /* 0x000fe20000010000 */
[----:B------:R-:W-:Y:S01]  /*9ef0*/  FMUL.FTZ R210, R120, R193 ;  /* 0x000000c178d27220 */ /* 0x000fe20000410000 */
[----:B------:R1:W-:Y:S01]  /*9f00*/  STS [R195+0x2134], R214 ;  /* 0x002134d6c3007388 */ /* 0x0003e20000000800 */
[----:B------:R-:W-:Y:S01]  /*9f10*/  FADD.FTZ R199, R194, R199 ;  /* 0x000000c7c2c77221 */ /* 0x000fe20000010000 */
[----:B------:R-:W-:Y:S01]  /*9f20*/  FADD.FTZ R201, R196, R201 ;  /* 0x000000c9c4c97221 */ /* 0x000fe20000010000 */
[-C--:B------:R-:W-:Y:S01]  /*9f30*/  FMUL.FTZ R194, R206, R12.reuse ;  /* 0x0000000ccec27220 */ /* 0x080fe20000410000 */
[----:B------:R-:W-:Y:S01]  /*9f40*/  FMUL.FTZ R196, R161, R12 ;  /* 0x0000000ca1c47220 */ /* 0x000fe20000410000 */
[-C--:B------:R-:W-:Y:S01]  /*9f50*/  FFMA.FTZ R210, R237, R197.reuse, R210 ;  /* 0x000000c5edd27223 */ /* 0x080fe200000100d2 */
[----:B0-----:R-:W-:Y:S01]  /*9f60*/  FMUL.FTZ R212, R120, R197 ;  /* 0x000000c578d47220 */ /* 0x001fe20000410000 */
[----:B------:R-:W-:Y:S01]  /*9f70*/  FMUL.FTZ R218, R125, R216 ;  /* 0x000000d87dda7220 */ /* 0x000fe20000410000 */
[----:B------:R-:W-:Y:S01]  /*9f80*/  FMUL.FTZ R203, R123, R196 ;  /* 0x000000c47bcb7220 */ /* 0x000fe20000410000 */
[----:B------:R-:W-:Y:S01]  /*9f90*/  FADD.FTZ R199, R199, R210 ;  /* 0x000000d2c7c77221 */ /* 0x000fe20000010000 */
[----:B------:R-:W-:Y:S01]  /*9fa0*/  FFMA.FTZ R212, R237, R193, -R212 ;  /* 0x000000c1edd47223 */ /* 0x000fe200000108d4 */
[-C--:B-1----:R-:W-:Y:S01]  /*9fb0*/  FMUL.FTZ R214, R123, R194.reuse ;  /* 0x000000c27bd67220 */ /* 0x082fe20000410000 */
[----:B------:R-:W-:Y:S01]  /*9fc0*/  FFMA.FTZ R210, R235, R194, -R203 ;  /* 0x000000c2ebd27223 */ /* 0x000fe200000108cb */
[----:B------:R-:W-:Y:S01]  /*9fd0*/  FMUL.FTZ R203, R160, R15 ;  /* 0x0000000fa0cb7220 */ /* 0x000fe20000410000 */
[----:B------:R-:W-:Y:S01]  /*9fe0*/  FADD.FTZ R201, R201, R212 ;  /* 0x000000d4c9c97221 */ /* 0x000fe20000010000 */
[-C--:B------:R-:W-:Y:S01]  /*9ff0*/  FFMA.FTZ R214, R235, R196.reuse, R214 ;  /* 0x000000c4ebd67223 */ /* 0x080fe200000100d6 */
[C---:B------:R-:W-:Y:S01]  /*a000*/  FMUL.FTZ R212, R124.reuse, R205 ;  /* 0x000000cd7cd47220 */ /* 0x040fe20000410000 */
[----:B------:R-:W-:Y:S01]  /*a010*/  FMUL.FTZ R196, R119, R196 ;  /* 0x000000c477c47220 */ /* 0x000fe20000410000 */
[----:B------:R-:W-:Y:S01]  /*a020*/  FADD.FTZ R201, R201, R210 ;  /* 0x000000d2c9c97221 */ /* 0x000fe20000010000 */
[----:B------:R-:W-:Y:S01]  /*a030*/  FADD.FTZ R199, R199, R214 ;  /* 0x000000d6c7c77221 */ /* 0x000fe20000010000 */
[-C--:B------:R-:W-:Y:S01]  /*a040*/  FMUL.FTZ R210, R124, R203.reuse ;  /* 0x000000cb7cd27220 */ /* 0x080fe20000410000 */
[----:B------:R-:W-:Y:S01]  /*a050*/  FMUL.FTZ R214, R157, R14 ;  /* 0x0000000e9dd67220 */ /* 0x000fe20000410000 */
[C---:B------:R-:W-:Y:S01]  /*a060*/  FFMA.FTZ R212, R233.reuse, R203, R212 ;  /* 0x000000cbe9d47223 */ /* 0x040fe200000100d4 */
[----:B------:R-:W-:Y:S01]  /*a070*/  STS [R195+0x2118], R196 ;  /* 0x002118c4c3007388 */ /* 0x000fe20000000800 */
[----:B------:R-:W-:Y:S01]  /*a080*/  FFMA.FTZ R210, R233, R205, -R210 ;  /* 0x000000cde9d27223 */ /* 0x000fe200000108d2 */
[-C--:B------:R-:W-:Y:S01]  /*a090*/  FMUL.FTZ R207, R125, R214.reuse ;  /* 0x000000d67dcf7220 */ /* 0x080fe20000410000 */
[----:B------:R-:W-:Y:S01]  /*a0a0*/  FADD.FTZ R199, R199, R212 ;  /* 0x000000d4c7c77221 */ /* 0x000fe20000010000 */
[----:B------:R-:W-:Y:S01]  /*a0b0*/  FFMA.FTZ R218, R231, R214, R218 ;  /* 0x000000d6e7da7223 */ /* 0x000fe200000100da */
[----:B------:R-:W-:Y:S01]  /*a0c0*/  FADD.FTZ R201, R201, R210 ;  /* 0x000000d2c9c97221 */ /* 0x000fe20000010000 */
[----:B------:R-:W-:Y:S01]  /*a0d0*/  FFMA.FTZ R212, R231, R216, -R207 ;  /* 0x000000d8e7d47223 */ /* 0x000fe200000108cf */
        /* <DEDUP_REMOVED lines=19> */
[----:B------:R-:W-:Y:S01]  /*a210*/  FADD.FTZ R184, R184, R181 ;  /* 0x000000b5b8b87221 */ /* 0x000fe20000010000 */
[----:B------:R-:W1:Y:S01]  /*a220*/  LDC R179, c[0x0][0x388] ;  /* 0x0000e200ffb37b82 */ /* 0x000e620000000800 */
[----:B------:R-:W-:Y:S01]  /*a230*/  FADD.FTZ R218, R218, R177 ;  /* 0x000000b1dada7221 */ /* 0x000fe20000010000 */
[----:B------:R-:W-:Y:S01]  /*a240*/  STS [R195+0x2128], R214 ;  /* 0x002128d6c3007388 */ /* 0x000fe20000000800 */
[----:B------:R-:W-:Y:S01]  /*a250*/  FADD.FTZ R184, R184, R175 ;  /* 0x000000afb8b87221 */ /* 0x000fe20000010000 */
[----:B------:R-:W-:Y:S01]  /*a260*/  FMUL.FTZ R175, R153, UR47 ;  /* 0x0000002f99af7c20 */ /* 0x000fe20008410000 */
[----:B------:R-:W-:Y:S01]  /*a270*/  FADD.FTZ R218, R218, R171 ;  /* 0x000000abdada7221 */ /* 0x000fe20000010000 */
[----:B------:R-:W-:Y:S01]  /*a280*/  STS [R195+0x212c], R216 ;  /* 0x00212cd8c3007388 */ /* 0x000fe20000000800 */
[----:B------:R-:W-:Y:S01]  /*a290*/  FADD.FTZ R184, R184, R173 ;  /* 0x000000adb8b87221 */ /* 0x000fe20000010000 */
[----:B0-----:R-:W-:Y:S01]  /*a2a0*/  FMUL.FTZ R186, R116, R189 ;  /* 0x000000bd74ba7220 */ /* 0x001fe20000410000 */
[----:B------:R-:W-:Y:S01]  /*a2b0*/  FADD.FTZ R139, R218, R139 ;  /* 0x0000008bda8b7221 */ /* 0x000fe20000010000 */
[----:B------:R-:W-:Y:S01]  /*a2c0*/  STS [R195+0x2120], R210 ;  /* 0x002120d2c3007388 */ /* 0x000fe20000000800 */
[----:B------:R-:W-:Y:S01]  /*a2d0*/  FADD.FTZ R196, R184, R169 ;  /* 0x000000a9b8c47221 */ /* 0x000fe20000010000 */
[----:B------:R-:W-:Y:S01]  /*a2e0*/  FMUL.FTZ R184, R116, R191 ;  /* 0x000000bf74b87220 */ /* 0x000fe20000410000 */
[----:B------:R-:W-:Y:S01]  /*a2f0*/  FADD.FTZ R139, R139, R42 ;  /* 0x0000002a8b8b7221 */ /* 0x000fe20000010000 */
[----:B------:R0:W-:Y:S01]  /*a300*/  STS [R195+0x2124], R212 ;  /* 0x002124d4c3007388 */ /* 0x0001e20000000800 */
[----:B------:R-:W-:Y:S01]  /*a310*/  FADD.FTZ R196, R196, R43 ;  /* 0x0000002bc4c47221 */ /* 0x000fe20000010000 */
[----:B------:R-:W-:Y:S01]  /*a320*/  FFMA.FTZ R42, R132, R227, R121 ;  /* 0x000000e3842a7223 */ /* 0x000fe20000010079 */
[----:B------:R-:W-:Y:S01]  /*a330*/  FADD.FTZ R173, R139, R40 ;  /* 0x000000288bad7221 */ /* 0x000fe20000010000 */
[----:B------:R-:W-:Y:S01]  /*a340*/  STS [R195+0x2110], R192 ;  /* 0x002110c0c3007388 */ /* 0x000fe20000000800 */
[----:B------:R-:W-:Y:S01]  /*a350*/  IADD3 R40, PT, PT, R147, 0x40, RZ ;  /* 0x0000004093287810 */ /* 0x000fe20007ffe0ff */
[----:B------:R-:W-:Y:S01]  /*a360*/  FADD.FTZ R226, R196, R41 ;  /* 0x00000029c4e27221 */ /* 0x000fe20000010000 */
[----:B------:R-:W-:Y:S01]  /*a370*/  FFMA.FTZ R43, R132, -R228, R159 ;  /* 0x800000e4842b7223 */ /* 0x000fe2000001009f */
[----:B------:R-:W-:Y:S01]  /*a380*/  STS [R195+0x2114], R194 ;  /* 0x002114c2c3007388 */ /* 0x000fe20000000800 */
[-C--:B------:R-:W-:Y:S01]  /*a390*/  LEA.HI R41, R40, R147.reuse, RZ, 0x1b ;  /* 0x0000009328297211 */ /* 0x080fe200078fd8ff */
[----:B------:R-:W-:Y:S01]  /*a3a0*/  FMUL.FTZ R171, R155, UR47 ;  /* 0x0000002f9bab7c20 */ /* 0x000fe20008410000 */
[----:B-1----:R-:W-:Y:S01]  /*a3b0*/  LEA R177, R179, -R128, 0x1 ;  /* 0x80000080b3b17211 */ /* 0x002fe200078e08ff */
[----:B------:R-:W-:Y:S01]  /*a3c0*/  STS [R195+0x2108], R190 ;  /* 0x002108bec3007388 */ /* 0x000fe20000000800 */
[-C--:B------:R-:W-:Y:S01]  /*a3d0*/  LEA R181, R41, R122.reuse, 0x2 ;  /* 0x0000007a29b57211 */ /* 0x080fe200078e10ff */
[----:B------:R-:W-:Y:S01]  /*a3e0*/  FMUL.FTZ R41, R170, UR47 ;  /* 0x0000002faa297c20 */ /* 0x000fe20008410000 */
[----:B------:R-:W-:Y:S01]  /*a3f0*/  IADD3 R128, PT, PT, R147, 0x80, RZ ;  /* 0x0000008093807810 */ /* 0x000fe20007ffe0ff */
[----:B------:R1:W-:Y:S01]  /*a400*/  STS [R195+0x210c], R188 ;  /* 0x00210cbcc3007388 */ /* 0x0003e20000000800 */
[----:B------:R-:W-:Y:S01]  /*a410*/  ISETP.GE.AND P6, PT, R177, 0x1, PT ;  /* 0x00000001b100780c */ /* 0x000fe20003fc6270 */
[----:B------:R-:W-:Y:S01]  /*a420*/  FFMA.FTZ R222, R152, UR46, R41 ;  /* 0x0000002e98de7c23 */ /* 0x000fe20008010029 */
[-C--:B------:R-:W-:Y:S01]  /*a430*/  LEA.HI R121, R128, R147.reuse, RZ, 0x1b ;  /* 0x0000009380797211 */ /* 0x080fe200078fd8ff */
[----:B------:R-:W-:Y:S01]  /*a440*/  STS [R195+0x2100], R184 ;  /* 0x002100b8c3007388 */ /* 0x000fe20000000800 */
[----:B------:R-:W-:Y:S01]  /*a450*/  FMUL.FTZ R41, R174, UR47 ;  /* 0x0000002fae297c20 */ /* 0x000fe20008410000 */
[----:B------:R-:W-:Y:S01]  /*a460*/  FMUL.FTZ R179, R151, UR47 ;  /* 0x0000002f97b37c20 */ /* 0x000fe20008410000 */
[----:B------:R-:W-:Y:S01]  /*a470*/  LEA R40, R121, R122, 0x2 ;  /* 0x0000007a79287211 */ /* 0x000fe200078e10ff */
[----:B------:R2:W-:Y:S01]  /*a480*/  STS [R195+0x2104], R186 ;  /* 0x002104bac3007388 */ /* 0x0005e20000000800 */
[----:B------:R-:W-:Y:S01]  /*a490*/  FMUL.FTZ R121, R152, UR47 ;  /* 0x0000002f98797c20 */ /* 0x000fe20008410000 */
[----:B------:R-:W-:Y:S01]  /*a4a0*/  FFMA.FTZ R218, R154, UR46, R41 ;  /* 0x0000002e9ada7c23 */ /* 0x000fe20008010029 */
[----:B------:R-:W-:Y:S01]  /*a4b0*/  FMUL.FTZ R41, R176, UR47 ;  /* 0x0000002fb0297c20 */ /* 0x000fe20008410000 */
[----:B------:R-:W-:Y:S01]  /*a4c0*/  BAR.SYNC.DEFER_BLOCKING 0x0 ;  /* 0x0000000000007b1d */ /* 0x000fe20000010000 */
[----:B------:R-:W-:Y:S01]  /*a4d0*/  FFMA.FTZ R228, R170, UR46, -R121 ;  /* 0x0000002eaae47c23 */ /* 0x000fe20008010879 */
[----:B------:R-:W-:Y:S01]  /*a4e0*/  FMUL.FTZ R121, R154, UR47 ;  /* 0x0000002f9a797c20 */ /* 0x000fe20008410000 */
[----:B0-----:R-:W-:Y:S01]  /*a4f0*/  FFMA.FTZ R212, R156, UR46, R41 ;  /* 0x0000002e9cd47c23 */ /* 0x001fe20008010029 */
[----:B------:R-:W-:Y:S01]  /*a500*/  FMUL.FTZ R41, R178, UR47 ;  /* 0x0000002fb2297c20 */ /* 0x000fe20008410000 */
[----:B-1----:R-:W-:Y:S01]  /*a510*/  IADD3 R188, PT, PT, R147, 0xc0, RZ ;  /* 0x000000c093bc7810 */ /* 0x002fe20007ffe0ff */
[----:B------:R-:W-:Y:S01]  /*a520*/  FFMA.FTZ R220, R174, UR46, -R121 ;  /* 0x0000002eaedc7c23 */ /* 0x000fe20008010879 */
[----:B------:R-:W-:Y:S01]  /*a530*/  FMUL.FTZ R121, R156, UR47 ;  /* 0x0000002f9c797c20 */ /* 0x000fe20008410000 */
[----:B------:R-:W-:Y:S01]  /*a540*/  FFMA.FTZ R196, R160, UR46, R41 ;  /* 0x0000002ea0c47c23 */ /* 0x000fe20008010029 */
[----:B------:R-:W-:Y:S01]  /*a550*/  FMUL.FTZ R41, R180, UR47 ;  /* 0x0000002fb4297c20 */ /* 0x000fe20008410000 */
[----:B------:R-:W-:Y:S01]  /*a560*/  LEA.HI R183, R188, R147, RZ, 0x1b ;  /* 0x00000093bcb77211 */ /* 0x000fe200078fd8ff */
[----:B------:R-:W-:Y:S01]  /*a570*/  FFMA.FTZ R216, R176, UR46, -R121 ;  /* 0x0000002eb0d87c23 */ /* 0x000fe20008010879 */
[----:B------:R-:W-:Y:S01]  /*a580*/  FMUL.FTZ R121, R157, UR47 ;  /* 0x0000002f9d797c20 */ /* 0x000fe20008410000 */
[----:B------:R-:W-:Y:S01]  /*a590*/  FFMA.FTZ R188, R162, UR46, R41 ;  /* 0x0000002ea2bc7c23 */ /* 0x000fe20008010029 */
[----:B------:R-:W-:Y:S01]  /*a5a0*/  FMUL.FTZ R214, R202, UR47 ;  /* 0x0000002fcad67c20 */ /* 0x000fe20008410000 */
[C---:B------:R-:W-:Y:S01]  /*a5b0*/  FMUL.FTZ R194, R204.reuse, UR47 ;  /* 0x0000002fccc27c20 */ /* 0x040fe20008410000 */
[----:B------:R-:W-:Y:S01]  /*a5c0*/  FFMA.FTZ R210, R204, UR46, -R121 ;  /* 0x0000002eccd27c23 */ /* 0x000fe20008010879 */
[----:B------:R-:W-:Y:S01]  /*a5d0*/  FMUL.FTZ R121, R161, UR47 ;  /* 0x0000002fa1797c20 */ /* 0x000fe20008410000 */
[----:B------:R-:W-:Y:S01]  /*a5e0*/  FMUL.FTZ R169, R160, UR47 ;  /* 0x0000002fa0a97c20 */ /* 0x000fe20008410000 */
[----:B------:R-:W-:Y:S01]  /*a5f0*/  FMUL.FTZ R190, R206, UR47 ;  /* 0x0000002fcebe7c20 */ /* 0x000fe20008410000 */
[----:B------:R-:W-:Y:S01]  /*a600*/  FMUL.FTZ R139, R162, UR47 ;  /* 0x0000002fa28b7c20 */ /* 0x000fe20008410000 */
[----:B------:R-:W-:Y:S01]  /*a610*/  FFMA.FTZ R192, R206, UR46, -R121 ;  /* 0x0000002ecec07c23 */ /* 0x000fe20008010879 */
[----:B------:R-:W-:Y:S01]  /*a620*/  FMUL.FTZ R159, R163, UR47 ;  /* 0x0000002fa39f7c20 */ /* 0x000fe20008410000 */
[----:B--2---:R-:W-:Y:S01]  /*a630*/  FMUL.FTZ R186, R208, UR47 ;  /* 0x0000002fd0ba7c20 */ /* 0x004fe20008410000 */
[----:B------:R-:W0:Y:S01]  /*a640*/  LDS R181, [R181+0x2200] ;  /* 0x00220000b5b57984 */ /* 0x000e220000000800 */
[----:B------:R-:W-:Y:S01]  /*a650*/  FMUL.FTZ R121, R164, UR47 ;  /* 0x0000002fa4797c20 */ /* 0x000fe20008410000 */
[----:B------:R-:W-:Y:S01]  /*a660*/  FMUL.FTZ R41, R182, UR47 ;  /* 0x0000002fb6297c20 */ /* 0x000fe20008410000 */
[C---:B------:R-:W-:Y:S01]  /*a670*/  ISETP.GE.AND P3, PT, R177.reuse, 0x41, PT ;  /* 0x00000041b100780c */ /* 0x040fe20003f66270 */
[----:B------:R-:W-:Y:S01]  /*a680*/  FFMA.FTZ R179, R198, UR46, -R179 ;  /* 0x0000002ec6b37c23 */ /* 0x000fe200080108b3 */
[----:B------:R-:W-:Y:S01]  /*a690*/  ISETP.GE.AND P4, PT, R177, 0x81, PT ;  /* 0x00000081b100780c */ /* 0x000fe20003f86270 */
[----:B------:R-:W-:Y:S01]  /*a6a0*/  FFMA.FTZ R175, R200, UR46, -R175 ;  /* 0x0000002ec8af7c23 */ /* 0x000fe200080108af */
        /* <DEDUP_REMOVED lines=16> */
.L_x_11416:
[----:B------:R-:W-:Y:S05]  /*a7b0*/  BSYNC.RECONVERGENT B0 ;  /* 0x0000000000007941 */ /* 0x000fea0003800200 */
.L_x_11415:
[----:B------:R-:W-:Y:S04]  /*a7c0*/  BSSY.RECONVERGENT B0, `(.L_x_11417) ;  /* 0x0000003000007945 */ /* 0x000fe80003800200 */
[----:B------:R-:W-:Y:S05]  /*a7d0*/  @!P3 BRA `(.L_x_11418) ;  /* 0x000000000004b947 */ /* 0x000fea0003800000 */
[----:B0-----:R2:W-:Y:S02]  /*a7e0*/  REDG.E.ADD.F32.FTZ.RN.STRONG.GPU desc[UR28][R126.64+0x100], R181 ;  /* 0x000100b57e0079a6 */ /* 0x0015e4000c12f31c */
.L_x_11418:
[----:B------:R-:W-:Y:S05]  /*a7f0*/  BSYNC.RECONVERGENT B0 ;  /* 0x0000000000007941 */ /* 0x000fea0003800200 */
.L_x_11417:
[----:B-1----:R1:W3:Y:S01]  /*a800*/  LDS R41, [R40+0x2300] ;  /* 0x0023000028297984 */ /* 0x0022e20000000800 */
[----:B------:R-:W-:Y:S01]  /*a810*/  BSSY.RECONVERGENT B0, `(.L_x_11419) ;  /* 0x0000004000007945 */ /* 0x000fe20003800200 */
[----:B------:R-:W-:-:S03]  /*a820*/  LEA R183, R183, R122, 0x2 ;  /* 0x0000007ab7b77211 */ /* 0x000fc600078e10ff */
[----:B------:R-:W-:Y:S05]  /*a830*/  @!P4 BRA `(.L_x_11420) ;  /* 0x000000000004c947 */ /* 0x000fea0003800000 */
[----:B---3--:R4:W-:Y:S02]  /*a840*/  REDG.E.ADD.F32.FTZ.RN.STRONG.GPU desc[UR28][R126.64+0x200], R41 ;  /* 0x000200297e0079a6 */ /* 0x0089e4000c12f31c */
.L_x_11420:
[----:B------:R-:W-:Y:S05]  /*a850*/  BSYNC.RECONVERGENT B0 ;  /* 0x0000000000007941 */ /* 0x000fea0003800200 */
.L_x_11419:
[----:B---34-:R3:W4:Y:S01]  /*a860*/  LDS R41, [R183+0x2400] ;  /* 0x00240000b7297984 */ /* 0x0187220000000800 */
[----:B------:R-:W-:Y:S01]  /*a870*/  BSSY.RECONVERGENT B0, `(.L_x_11421) ;  /* 0x0000005000007945 */ /* 0x000fe20003800200 */
[C---:B-1----:R-:W-:Y:S02]  /*a880*/  IADD3 R40, PT, PT, R147.reuse, 0x100, RZ ;  /* 0x0000010093287810 */ /* 0x042fe40007ffe0ff */
[----:B------:R-:W-:Y:S01]  /*a890*/  IADD3 R128, PT, PT, R147, 0x140, RZ ;  /* 0x0000014093807810 */ /* 0x000fe20007ffe0ff */
[----:B------:R-:W-:Y:S06]  /*a8a0*/  @!P5 BRA `(.L_x_11422) ;  /* 0x000000000004d947 */ /* 0x000fec0003800000 */
[----:B----4-:R1:W-:Y:S02]  /*a8b0*/  REDG.E.ADD.F32.FTZ.RN.STRONG.GPU desc[UR28][R126.64+0x300], R41 ;  /* 0x000300297e0079a6 */ /* 0x0103e4000c12f31c */
.L_x_11422:
[----:B------:R-:W-:Y:S05]  /*a8c0*/  BSYNC.RECONVERGENT B0 ;  /* 0x0000000000007941 */ /* 0x000fea0003800200 */
.L_x_11421:
        /* <DEDUP_REMOVED lines=15> */
.L_x_11424:
[----:B------:R-:W-:Y:S05]  /*a9c0*/  BSYNC.RECONVERGENT B0 ;  /* 0x0000000000007941 */ /* 0x000fea0003800200 */
.L_x_11423:
[----:B01----:R0:W1:Y:S01]  /*a9d0*/  LDS R41, [R128+0x2600] ;  /* 0x0026000080297984 */ /* 0x0030620000000800 */
[----:B------:R-:W-:Y:S01]  /*a9e0*/  BSSY.RECONVERGENT B0, `(.L_x_11425) ;  /* 0x0000005000007945 */ /* 0x000fe20003800200 */
[----:B------:R-:W-:Y:S02]  /*a9f0*/  LEA.HI R181, R40, R147, RZ, 0x1b ;  /* 0x0000009328b57211 */ /* 0x000fe400078fd8ff */
[----:B------:R-:W-:Y:S01]  /*aa00*/  LEA R183, R183, R122, 0x2 ;  /* 0x0000007ab7b77211 */ /* 0x000fe200078e10ff */
[----:B------:R-:W-:Y:S06]  /*aa10*/  @!P3 BRA `(.L_x_11426) ;  /* 0x000000000004b947 */ /* 0x000fec0003800000 */
[----:B-1----:R2:W-:Y:S02]  /*aa20*/  REDG.E.ADD.F32.FTZ.RN.STRONG.GPU desc[UR28][R126.64+0x500], R41 ;  /* 0x000500297e0079a6 */ /* 0x0025e4000c12f31c */
.L_x_11426:
[----:B------:R-:W-:Y:S05]  /*aa30*/  BSYNC.RECONVERGENT B0 ;  /* 0x0000000000007941 */ /* 0x000fea0003800200 */
.L_x_11425:
[----:B-12---:R1:W2:Y:S01]  /*aa40*/  LDS R41, [R183+0x2700] ;  /* 0x00270000b7297984 */ /* 0x0062a20000000800 */
[----:B------:R-:W-:Y:S01]  /*aa50*/  BSSY.RECONVERGENT B0, `(.L_x_11427) ;  /* 0x0000004000007945 */ /* 0x000fe20003800200 */
[----:B------:R-:W-:-:S03]  /*aa60*/  LEA R181, R181, R122, 0x2 ;  /* 0x0000007ab5b57211 */ /* 0x000fc600078e10ff */
[----:B------:R-:W-:Y:S05]  /*aa70*/  @!P4 BRA `(.L_x_11428) ;  /* 0x000000000004c947 */ /* 0x000fea0003800000 */
[----:B--2---:R3:W-:Y:S02]  /*aa80*/  REDG.E.ADD.F32.FTZ.RN.STRONG.GPU desc[UR28][R126.64+0x600], R41 ;  /* 0x000600297e0079a6 */ /* 0x0047e4000c12f31c */
.L_x_11428:
[----:B------:R-:W-:Y:S05]  /*aa90*/  BSYNC.RECONVERGENT B0 ;  /* 0x0000000000007941 */ /* 0x000fea0003800200 */
.L_x_11427:
[----:B--23--:R2:W3:Y:S01]  /*aaa0*/  LDS R41, [R181+0x2800] ;  /* 0x00280000b5297984 */ /* 0x00c4e20000000800 */
[----:B------:R-:W-:Y:S01]  /*aab0*/  BSSY.RECONVERGENT B0, `(.L_x_11429) ;  /* 0x0000005000007945 */ /* 0x000fe20003800200 */
[C---:B0-----:R-:W-:Y:S02]  /*aac0*/  IADD3 R128, PT, PT, R147.reuse, 0x200, RZ ;  /* 0x0000020093807810 */ /* 0x041fe40007ffe0ff */
[----:B------:R-:W-:Y:S01]  /*aad0*/  IADD3 R40, PT, PT, R147, 0x240, RZ ;  /* 0x0000024093287810 */ /* 0x000fe20007ffe0ff */
[----:B------:R-:W-:Y:S06]  /*aae0*/  @!P5 BRA `(.L_x_11430) ;  /* 0x000000000004d947 */ /* 0x000fec0003800000 */
[----:B---3--:R0:W-:Y:S02]  /*aaf0*/  REDG.E.ADD.F32.FTZ.RN.STRONG.GPU desc[UR28][R126.64+0x700], R41 ;  /* 0x000700297e0079a6 */ /* 0x0081e4000c12f31c */
.L_x_11430:
[----:B------:R-:W-:Y:S05]  /*ab00*/  BSYNC.RECONVERGENT B0 ;  /* 0x0000000000007941 */ /* 0x000fea0003800200 */
.L_x_11429:
        /* <DEDUP_REMOVED lines=15> */
.L_x_11432:
[----:B------:R-:W-:Y:S05]  /*ac00*/  BSYNC.RECONVERGENT B0 ;  /* 0x0000000000007941 */ /* 0x000fea0003800200 */
.L_x_11431:
[----:B01----:R0:W1:Y:S01]  /*ac10*/  LDS R41, [R185+0x2a00] ;  /* 0x002a0000b9297984 */ /* 0x0030620000000800 */
[----:B------:R-:W-:Y:S01]  /*ac20*/  BSSY.RECONVERGENT B0, `(.L_x_11433) ;  /* 0x0000005000007945 */ /* 0x000fe20003800200 */
[----:B------:R-:W-:Y:S02]  /*ac30*/  LEA.HI R181, R40, R147, RZ, 0x1b ;  /* 0x0000009328b57211 */ /* 0x000fe400078fd8ff */
[----:B------:R-:W-:Y:S01]  /*ac40*/  LEA R183, R183, R122, 0x2 ;  /* 0x0000007ab7b77211 */ /* 0x000fe200078e10ff */
[----:B------:R-:W-:Y:S06]  /*ac50*/  @!P3 BRA `(.L_x_11434) ;  /* 0x000000000004b947 */ /* 0x000fec0003800000 */
[----:B-1----:R2:W-:Y:S02]  /*ac60*/  REDG.E.ADD.F32.FTZ.RN.STRONG.GPU desc[UR28][R126.64+0x900], R41 ;  /* 0x000900297e0079a6 */ /* 0x0025e4000c12f31c */
.L_x_11434:
[----:B------:R-:W-:Y:S05]  /*ac70*/  BSYNC.RECONVERGENT B0 ;  /* 0x0000000000007941 */ /* 0x000fea0003800200 */
.L_x_11433:
[----:B-12---:R1:W2:Y:S01]  /*ac80*/  LDS R41, [R183+0x2b00] ;  /* 0x002b0000b7297984 */ /* 0x0062a20000000800 */
[----:B------:R-:W-:Y:S01]  /*ac90*/  BSSY.RECONVERGENT B0, `(.L_x_11435) ;  /* 0x0000004000007945 */ /* 0x000fe20003800200 */
[----:B------:R-:W-:-:S03]  /*aca0*/  LEA R181, R181, R122, 0x2 ;  /* 0x0000007ab5b57211 */ /* 0x000fc600078e10ff */
[----:B------:R-:W-:Y:S05]  /*acb0*/  @!P4 BRA `(.L_x_11436) ;  /* 0x000000000004c947 */ /* 0x000fea0003800000 */
[----:B--2---:R3:W-:Y:S02]  /*acc0*/  REDG.E.ADD.F32.FTZ.RN.STRONG.GPU desc[UR28][R126.64+0xa00], R41 ;  /* 0x000a00297e0079a6 */ /* 0x0047e4000c12f31c */
.L_x_11436:
[----:B------:R-:W-:Y:S05]  /*acd0*/  BSYNC.RECONVERGENT B0 ;  /* 0x0000000000007941 */ /* 0x000fea0003800200 */
.L_x_11435:
[----:B--23--:R2:W3:Y:S01]  /*ace0*/  LDS R41, [R181+0x2c00] ;  /* 0x002c0000b5297984 */ /* 0x00c4e20000000800 */
[----:B------:R-:W-:Y:S01]  /*acf0*/  BSSY.RECONVERGENT B0, `(.L_x_11437) ;  /* 0x0000005000007945 */ /* 0x000fe20003800200 */
[C---:B------:R-:W-:Y:S02]  /*ad00*/  IADD3 R40, PT, PT, R147.reuse, 0x300, RZ ;  /* 0x0000030093287810 */ /* 0x040fe40007ffe0ff */
[----:B------:R-:W-:Y:S01]  /*ad10*/  IADD3 R232, PT, PT, R147, 0x340, RZ ;  /* 0x0000034093e87810 */ /* 0x000fe20007ffe0ff */
[----:B------:R-:W-:Y:S06]  /*ad20*/  @!P5 BRA `(.L_x_11438) ;  /* 0x000000000004d947 */ /* 0x000fec0003800000 */
[----:B---3--:R4:W-:Y:S02]  /*ad30*/  REDG.E.ADD.F32.FTZ.RN.STRONG.GPU desc[UR28][R126.64+0xb00], R41 ;  /* 0x000b00297e0079a6 */ /* 0x0089e4000c12f31c */
.L_x_11438:
[----:B------:R-:W-:Y:S05]  /*ad40*/  BSYNC.RECONVERGENT B0 ;  /* 0x0000000000007941 */ /* 0x000fea0003800200 */
.L_x_11437:
        /* <DEDUP_REMOVED lines=15> */
.L_x_11440:
[----:B------:R-:W-:Y:S05]  /*ae40*/  BSYNC.RECONVERGENT B0 ;  /* 0x0000000000007941 */ /* 0x000fea0003800200 */
.L_x_11439:
[----:B0-2---:R0:W1:Y:S01]  /*ae50*/  LDS R41, [R185+0x2e00] ;  /* 0x002e0000b9297984 */ /* 0x0050620000000800 */
[----:B------:R-:W-:Y:S01]  /*ae60*/  BSSY.RECONVERGENT B0, `(.L_x_11441) ;  /* 0x0000005000007945 */ /* 0x000fe20003800200 */
[----:B------:R-:W-:Y:S02]  /*ae70*/  LEA.HI R181, R40, R147, RZ, 0x1b ;  /* 0x0000009328b57211 */ /* 0x000fe400078fd8ff */
[----:B------:R-:W-:Y:S01]  /*ae80*/  LEA R183, R183, R122, 0x2 ;  /* 0x0000007ab7b77211 */ /* 0x000fe200078e10ff */
[----:B------:R-:W-:Y:S06]  /*ae90*/  @!P3 BRA `(.L_x_11442) ;  /* 0x000000000004b947 */ /* 0x000fec0003800000 */
[----:B-1----:R2:W-:Y:S02]  /*aea0*/  REDG.E.ADD.F32.FTZ.RN.STRONG.GPU desc[UR28][R126.64+0xd00], R41 ;  /* 0x000d00297e0079a6 */ /* 0x0025e4000c12f31c */
.L_x_11442:
[----:B------:R-:W-:Y:S05]  /*aeb0*/  BSYNC.RECONVERGENT B0 ;  /* 0x0000000000007941 */ /* 0x000fea0003800200 */
.L_x_11441:
[----:B-12---:R1:W2:Y:S01]  /*aec0*/  LDS R41, [R183+0x2f00] ;  /* 0x002f0000b7297984 */ /* 0x0062a20000000800 */
[----:B------:R-:W-:Y:S01]  /*aed0*/  BSSY.RECONVERGENT B0, `(.L_x_11443) ;  /* 0x0000004000007945 */ /* 0x000fe20003800200 */
[----:B------:R-:W-:-:S03]  /*aee0*/  LEA R181, R181, R122, 0x2 ;  /* 0x0000007ab5b57211 */ /* 0x000fc600078e10ff */
[----:B------:R-:W-:Y:S05]  /*aef0*/  @!P4 BRA `(.L_x_11444) ;  /* 0x000000000004c947 */ /* 0x000fea0003800000 */
[----:B--2---:R3:W-:Y:S02]  /*af00*/  REDG.E.ADD.F32.FTZ.RN.STRONG.GPU desc[UR28][R126.64+0xe00], R41 ;  /* 0x000e00297e0079a6 */ /* 0x0047e4000c12f31c */
.L_x_11444:
[----:B------:R-:W-:Y:S05]  /*af10*/  BSYNC.RECONVERGENT B0 ;  /* 0x0000000000007941 */ /* 0x000fea0003800200 */
.L_x_11443:
[----:B--23--:R2:W3:Y:S01]  /*af20*/  LDS R41, [R181+0x3000] ;  /* 0x00300000b5297984 */ /* 0x00c4e20000000800 */
[----:B------:R-:W-:Y:S01]  /*af30*/  BSSY.RECONVERGENT B0, `(.L_x_11445) ;  /* 0x0000005000007945 */ /* 0x000fe20003800200 */
[C---:B------:R-:W-:Y:S02]  /*af40*/  LOP3.LUT R40, R147.reuse, 0x400, RZ, 0xfc, !PT ;  /* 0x0000040093287812 */ /* 0x040fe400078efcff */
[----:B------:R-:W-:Y:S01]  /*af50*/  IADD3 R232, PT, PT, R147, 0x440, RZ ;  /* 0x0000044093e87810 */ /* 0x000fe20007ffe0ff */
[----:B------:R-:W-:Y:S06]  /*af60*/  @!P5 BRA `(.L_x_11446) ;  /* 0x000000000004d947 */ /* 0x000fec0003800000 */
[----:B---3--:R4:W-:Y:S02]  /*af70*/  REDG.E.ADD.F32.FTZ.RN.STRONG.GPU desc[UR28][R126.64+0xf00], R41 ;  /* 0x000f00297e0079a6 */ /* 0x0089e4000c12f31c */
.L_x_11446:
[----:B------:R-:W-:Y:S05]  /*af80*/  BSYNC.RECONVERGENT B0 ;  /* 0x0000000000007941 */ /* 0x000fea0003800200 */
.L_x_11445:
        /* <DEDUP_REMOVED lines=15> */
.L_x_11448:
[----:B------:R-:W-:Y:S05]  /*b080*/  BSYNC.RECONVERGENT B0 ;  /* 0x0000000000007941 */ /* 0x000fea0003800200 */
.L_x_11447:
[----:B0-2---:R0:W1:Y:S01]  /*b090*/  LDS R41, [R185+0x3200] ;  /* 0x00320000b9297984 */ /* 0x0050620000000800 */
[----:B------:R-:W-:Y:S01]  /*b0a0*/  BSSY.RECONVERGENT B0, `(.L_x_11449) ;  /* 0x0000005000007945 */ /* 0x000fe20003800200 */
[----:B------:R-:W-:Y:S02]  /*b0b0*/  LEA.HI R181, R40, R147, RZ, 0x1b ;  /* 0x0000009328b57211 */ /* 0x000fe400078fd8ff */
[----:B------:R-:W-:Y:S01]  /*b0c0*/  LEA R183, R183, R122, 0x2 ;  /* 0x0000007ab7b77211 */ /* 0x000fe200078e10ff */
[----:B------:R-:W-:Y:S06]  /*b0d0*/  @!P3 BRA `(.L_x_11450) ;  /* 0x000000000004b947 */ /* 0x000fec0003800000 */
[----:B-1----:R2:W-:Y:S02]  /*b0e0*/  REDG.E.ADD.F32.FTZ.RN.STRONG.GPU desc[UR28][R126.64+0x1100], R41 ;  /* 0x001100297e0079a6 */ /* 0x0025e4000c12f31c */
.L_x_11450:
[----:B------:R-:W-:Y:S05]  /*b0f0*/  BSYNC.RECONVERGENT B0 ;  /* 0x0000000000007941 */ /* 0x000fea0003800200 */
.L_x_11449:
[----:B-12---:R1:W2:Y:S01]  /*b100*/  LDS R41, [R183+0x3300] ;  /* 0x00330000b7297984 */ /* 0x0062a20000000800 */
[----:B------:R-:W-:Y:S01]  /*b110*/  BSSY.RECONVERGENT B0, `(.L_x_11451) ;  /* 0x0000004000007945 */ /* 0x000fe20003800200 */
[----:B------:R-:W-:-:S03]  /*b120*/  LEA R181, R181, R122, 0x2 ;  /* 0x0000007ab5b57211 */ /* 0x000fc600078e10ff */
[----:B------:R-:W-:Y:S05]  /*b130*/  @!P4 BRA `(.L_x_11452) ;  /* 0x000000000004c947 */ /* 0x000fea0003800000 */
[----:B--2---:R3:W-:Y:S02]  /*b140*/  REDG.E.ADD.F32.FTZ.RN.STRONG.GPU desc[UR28][R126.64+0x1200], R41 ;  /* 0x001200297e0079a6 */ /* 0x0047e4000c12f31c */
.L_x_11452:
[----:B------:R-:W-:Y:S05]  /*b150*/  BSYNC.RECONVERGENT B0 ;  /* 0x0000000000007941 */ /* 0x000fea0003800200 */
.L_x_11451:
[----:B--23--:R2:W3:Y:S01]  /*b160*/  LDS R41, [R181+0x3400] ;  /* 0x00340000b5297984 */ /* 0x00c4e20000000800 */
[----:B------:R-:W-:Y:S01]  /*b170*/  BSSY.RECONVERGENT B0, `(.L_x_11453) ;  /* 0x0000005000007945 */ /* 0x000fe20003800200 */
[C---:B------:R-:W-:Y:S02]  /*b180*/  IADD3 R40, PT, PT, R147.reuse, 0x500, RZ ;  /* 0x0000050093287810 */ /* 0x040fe40007ffe0ff */
[----:B------:R-:W-:Y:S01]  /*b190*/  IADD3 R232, PT, PT, R147, 0x540, RZ ;  /* 0x0000054093e87810 */ /* 0x000fe20007ffe0ff */
[----:B------:R-:W-:Y:S06]  /*b1a0*/  @!P5 BRA `(.L_x_11454) ;  /* 0x000000000004d947 */ /* 0x000fec0003800000 */
[----:B---3--:R4:W-:Y:S02]  /*b1b0*/  REDG.E.ADD.F32.FTZ.RN.STRONG.GPU desc[UR28][R126.64+0x1300], R41 ;  /* 0x001300297e0079a6 */ /* 0x0089e4000c12f31c */
.L_x_11454:
[----:B------:R-:W-:Y:S05]  /*b1c0*/  BSYNC.RECONVERGENT B0 ;  /* 0x0000000000007941 */ /* 0x000fea0003800200 */
.L_x_11453:
        /* <DEDUP_REMOVED lines=15> */
.L_x_11456:
[----:B------:R-:W-:Y:S05]  /*b2c0*/  BSYNC.RECONVERGENT B0 ;  /* 0x0000000000007941 */ /* 0x000fea0003800200 */
.L_x_11455:
[----:B0-2---:R0:W1:Y:S01]  /*b2d0*/  LDS R41, [R185+0x3600] ;  /* 0x00360000b9297984 */ /* 0x0050620000000800 */
[----:B------:R-:W-:Y:S01]  /*b2e0*/  BSSY.RECONVERGENT B0, `(.L_x_11457) ;  /* 0x0000005000007945 */ /* 0x000fe20003800200 */
[----:B------:R-:W-:Y:S02]  /*b2f0*/  LEA.HI R181, R40, R147, RZ, 0x1b ;  /* 0x0000009328b57211 */ /* 0x000fe400078fd8ff */
[----:B------:R-:W-:Y:S01]  /*b300*/  LEA R183, R183, R122, 0x2 ;  /* 0x0000007ab7b77211 */ /* 0x000fe200078e10ff */
[----:B------:R-:W-:Y:S06]  /*b310*/  @!P3 BRA `(.L_x_11458) ;  /* 0x000000000004b947 */ /* 0x000fec0003800000 */
[----:B-1----:R2:W-:Y:S02]  /*b320*/  REDG.E.ADD.F32.FTZ.RN.STRONG.GPU desc[UR28][R126.64+0x1500], R41 ;  /* 0x001500297e0079a6 */ /* 0x0025e4000c12f31c */
.L_x_11458:
[----:B------:R-:W-:Y:S05]  /*b330*/  BSYNC.RECONVERGENT B0 ;  /* 0x0000000000007941 */ /* 0x000fea0003800200 */
.L_x_11457:
[----:B-12---:R1:W2:Y:S01]  /*b340*/  LDS R41, [R183+0x3700] ;  /* 0x00370000b7297984 */ /* 0x0062a20000000800 */
[----:B------:R-:W-:Y:S01]  /*b350*/  BSSY.RECONVERGENT B0, `(.L_x_11459) ;  /* 0x0000004000007945 */ /* 0x000fe20003800200 */
[----:B------:R-:W-:-:S03]  /*b360*/  LEA R181, R181, R122, 0x2 ;  /* 0x0000007ab5b57211 */ /* 0x000fc600078e10ff */
[----:B------:R-:W-:Y:S05]  /*b370*/  @!P4 BRA `(.L_x_11460) ;  /* 0x000000000004c947 */ /* 0x000fea0003800000 */
[----:B--2---:R3:W-:Y:S02]  /*b380*/  REDG.E.ADD.F32.FTZ.RN.STRONG.GPU desc[UR28][R126.64+0x1600], R41 ;  /* 0x001600297e0079a6 */ /* 0x0047e4000c12f31c */
.L_x_11460:
[----:B------:R-:W-:Y:S05]  /*b390*/  BSYNC.RECONVERGENT B0 ;  /* 0x0000000000007941 */ /* 0x000fea0003800200 */
.L_x_11459:
[----:B--23--:R2:W3:Y:S01]  /*b3a0*/  LDS R41, [R181+0x3800] ;  /* 0x00380000b5297984 */ /* 0x00c4e20000000800 */
[----:B------:R-:W-:Y:S01]  /*b3b0*/  BSSY.RECONVERGENT B0, `(.L_x_11461) ;  /* 0x0000005000007945 */ /* 0x000fe20003800200 */
[C---:B------:R-:W-:Y:S02]  /*b3c0*/  IADD3 R40, PT, PT, R147.reuse, 0x600, RZ ;  /* 0x0000060093287810 */ /* 0x040fe40007ffe0ff */
[----:B------:R-:W-:Y:S01]  /*b3d0*/  IADD3 R232, PT, PT, R147, 0x640, RZ ;  /* 0x0000064093e87810 */ /* 0x000fe20007ffe0ff */
[----:B------:R-:W-:Y:S06]  /*b3e0*/  @!P5 BRA `(.L_x_11462) ;  /* 0x000000000004d947 */ /* 0x000fec0003800000 */
[----:B---3--:R4:W-:Y:S02]  /*b3f0*/  REDG.E.ADD.F32.FTZ.RN.STRONG.GPU desc[UR28][R126.64+0x1700], R41 ;  /* 0x001700297e0079a6 */ /* 0x0089e4000c12f31c */
.L_x_11462:
[----:B------:R-:W-:Y:S05]  /*b400*/  BSYNC.RECONVERGENT B0 ;  /* 0x0000000000007941 */ /* 0x000fea0003800200 */
.L_x_11461:
        /* <DEDUP_REMOVED lines=15> */
.L_x_11464:
[----:B------:R-:W-:Y:S05]  /*b500*/  BSYNC.RECONVERGENT B0 ;  /* 0x0000000000007941 */ /* 0x000fea0003800200 */
.L_x_11463:
[----:B0-2---:R0:W1:Y:S01]  /*b510*/  LDS R41, [R185+0x3a00] ;  /* 0x003a0000b9297984 */ /* 0x0050620000000800 */
[----:B------:R-:W-:Y:S01]  /*b520*/  BSSY.RECONVERGENT B0, `(.L_x_11465) ;  /* 0x0000005000007945 */ /* 0x000fe20003800200 */
[----:B------:R-:W-:Y:S02]  /*b530*/  LEA.HI R181, R40, R147, RZ, 0x1b ;  /* 0x0000009328b57211 */ /* 0x000fe400078fd8ff */
[----:B------:R-:W-:Y:S01]  /*b540*/  LEA R183, R183, R122, 0x2 ;  /* 0x0000007ab7b77211 */ /* 0x000fe200078e10ff */
[----:B------:R-:W-:Y:S06]  /*b550*/  @!P3 BRA `(.L_x_11466) ;  /* 0x000000000004b947 */ /* 0x000fec0003800000 */
[----:B-1----:R2:W-:Y:S02]  /*b560*/  REDG.E.ADD.F32.FTZ.RN.STRONG.GPU desc[UR28][R126.64+0x1900], R41 ;  /* 0x001900297e0079a6 */ /* 0x0025e4000c12f31c */
.L_x_11466:
[----:B------:R-:W-:Y:S05]  /*b570*/  BSYNC.RECONVERGENT B0 ;  /* 0x0000000000007941 */ /* 0x000fea0003800200 */
.L_x_11465:
[----:B-12---:R1:W2:Y:S01]  /*b580*/  LDS R41, [R183+0x3b00] ;  /* 0x003b0000b7297984 */ /* 0x0062a20000000800 */
[----:B------:R-:W-:Y:S01]  /*b590*/  BSSY.RECONVERGENT B0, `(.L_x_11467) ;  /* 0x0000004000007945 */ /* 0x000fe20003800200 */
[----:B------:R-:W-:-:S03]  /*b5a0*/  LEA R181, R181, R122, 0x2 ;  /* 0x0000007ab5b57211 */ /* 0x000fc600078e10ff */
[----:B------:R-:W-:Y:S05]  /*b5b0*/  @!P4 BRA `(.L_x_11468) ;  /* 0x000000000004c947 */ /* 0x000fea0003800000 */
[----:B--2---:R3:W-:Y:S02]  /*b5c0*/  REDG.E.ADD.F32.FTZ.RN.STRONG.GPU desc[UR28][R126.64+0x1a00], R41 ;  /* 0x001a00297e0079a6 */ /* 0x0047e4000c12f31c */
.L_x_11468:
[----:B------:R-:W-:Y:S05]  /*b5d0*/  BSYNC.RECONVERGENT B0 ;  /* 0x0000000000007941 */ /* 0x000fea0003800200 */
.L_x_11467:
[----:B--23--:R2:W3:Y:S01]  /*b5e0*/  LDS R41, [R181+0x3c00] ;  /* 0x003c0000b5297984 */ /* 0x00c4e20000000800 */
[----:B------:R-:W-:Y:S04]  /*b5f0*/  BSSY.RECONVERGENT B0, `(.L_x_11469) ;  /* 0x0000003000007945 */ /* 0x000fe80003800200 */
[----:B------:R-:W-:Y:S05]  /*b600*/  @!P5 BRA `(.L_x_11470) ;  /* 0x000000000004d947 */ /* 0x000fea0003800000 */
[----:B---3--:R4:W-:Y:S02]  /*b610*/  REDG.E.ADD.F32.FTZ.RN.STRONG.GPU desc[UR28][R126.64+0x1b00], R41 ;  /* 0x001b00297e0079a6 */ /* 0x0089e4000c12f31c */
.L_x_11470:
[----:B------:R-:W-:Y:S05]  /*b620*/  BSYNC.RECONVERGENT B0 ;  /* 0x0000000000007941 */ /* 0x000fea0003800200 */
.L_x_11469:
        /* <DEDUP_REMOVED lines=19> */
.L_x_11472:
[----:B------:R-:W-:Y:S05]  /*b760*/  BSYNC.RECONVERGENT B0 ;  /* 0x0000000000007941 */ /* 0x000fea0003800200 */
.L_x_11471:
[----:B-1-3--:R1:W2:Y:S01]  /*b770*/  LDS R165, [R183+0x3e00] ;  /* 0x003e0000b7a57984 */ /* 0x00a2a20000000800 */
[----:B------:R-:W-:Y:S01]  /*b780*/  BSSY.RECONVERGENT B0, `(.L_x_11473) ;  /* 0x0000005000007945 */ /* 0x000fe20003800200 */
[----:B------:R-:W-:Y:S02]  /*b790*/  LEA.HI R173, R166, R147, RZ, 0x1b ;  /* 0x00000093a6ad7211 */ /* 0x000fe400078fd8ff */
[----:B------:R-:W-:Y:S01]  /*b7a0*/  LEA R181, R181, R122, 0x2 ;  /* 0x0000007ab5b57211 */ /* 0x000fe200078e10ff */
[----:B------:R-:W-:Y:S06]  /*b7b0*/  @!P3 BRA `(.L_x_11474) ;  /* 0x000000000004b947 */ /* 0x000fec0003800000 */
[----:B--2---:R3:W-:Y:S02]  /*b7c0*/  REDG.E.ADD.F32.FTZ.RN.STRONG.GPU desc[UR28][R126.64+0x1d00], R165 ;  /* 0x001d00a57e0079a6 */ /* 0x0047e4000c12f31c */
.L_x_11474:
[----:B------:R-:W-:Y:S05]  /*b7d0*/  BSYNC.RECONVERGENT B0 ;  /* 0x0000000000007941 */ /* 0x000fea0003800200 */
.L_x_11473:
[----:B--23--:R2:W3:Y:S01]  /*b7e0*/  LDS R165, [R181+0x3f00] ;  /* 0x003f0000b5a57984 */ /* 0x00c4e20000000800 */
[----:B------:R-:W-:Y:S01]  /*b7f0*/  BSSY.RECONVERGENT B0, `(.L_x_11475) ;  /* 0x0000004000007945 */ /* 0x000fe20003800200 */
[----:B------:R-:W-:-:S03]  /*b800*/  LEA R173, R173, R122, 0x2 ;  /* 0x0000007aadad7211 */ /* 0x000fc600078e10ff */
[----:B------:R-:W-:Y:S05]  /*b810*/  @!P4 BRA `(.L_x_11476) ;  /* 0x000000000004c947 */ /* 0x000fea0003800000 */
[----:B---3--:R4:W-:Y:S02]  /*b820*/  REDG.E.ADD.F32.FTZ.RN.STRONG.GPU desc[UR28][R126.64+0x1e00], R165 ;  /* 0x001e00a57e0079a6 */ /* 0x0089e4000c12f31c */
.L_x_11476:
[----:B------:R-:W-:Y:S05]  /*b830*/  BSYNC.RECONVERGENT B0 ;  /* 0x0000000000007941 */ /* 0x000fea0003800200 */
.L_x_11475:
[----:B---34-:R3:W4:Y:S01]  /*b840*/  LDS R165, [R173+0x4000] ;  /* 0x00400000ada57984 */ /* 0x0187220000000800 */
[----:B------:R-:W-:Y:S04]  /*b850*/  BSSY.RECONVERGENT B0, `(.L_x_11477) ;  /* 0x0000003000007945 */ /* 0x000fe80003800200 */
[----:B------:R-:W-:Y:S05]  /*b860*/  @!P5 BRA `(.L_x_11478) ;  /* 0x000000000004d947 */ /* 0x000fea0003800000 */
[----:B----4-:R4:W-:Y:S02]  /*b870*/  REDG.E.ADD.F32.FTZ.RN.STRONG.GPU desc[UR28][R126.64+0x1f00], R165 ;  /* 0x001f00a57e0079a6 */ /* 0x0109e4000c12f31c */
.L_x_11478:
[----:B------:R-:W-:Y:S05]  /*b880*/  BSYNC.RECONVERGENT B0 ;  /* 0x0000000000007941 */ /* 0x000fea0003800200 */
.L_x_11477:
[----:B----4-:R-:W4:Y:S01]  /*b890*/  SHFL.DOWN PT, R127, R40, 0x1, 0x1f ;  /* 0x08201f00287f7f89 */ /* 0x010f2200000e0000 */
[----:B------:R-:W-:Y:S01]  /*b8a0*/  ISETP.GT.AND P3, PT, R7, 0x1e, PT ;  /* 0x0000001e0700780c */ /* 0x000fe20003f64270 */
[----:B------:R-:W-:Y:S01]  /*b8b0*/  FFMA.FTZ R150, R223, R47, R150 ;  /* 0x0000002fdf967223 */ /* 0x000fe20000010096 */
[----:B------:R-:W-:Y:S01]  /*b8c0*/  FMUL.FTZ R51, R51, R198 ;  /* 0x000000c633337220 */ /* 0x000fe20000410000 */
[----:B------:R-:W5:Y:S01]  /*b8d0*/  SHFL.DOWN PT, R126, R41, 0x1, 0x1f ;  /* 0x08201f00297e7f89 */ /* 0x000f6200000e0000 */
[----:B------:R-:W-:Y:S01]  /*b8e0*/  FMUL.FTZ R47, R49, R170 ;  /* 0x000000aa312f7220 */ /* 0x000fe20000410000 */
[----:B------:R-:W-:Y:S01]  /*b8f0*/  FFMA.FTZ R225, R225, R44, R172 ;  /* 0x0000002ce1e17223 */ /* 0x000fe200000100ac */
[----:B------:R-:W-:Y:S01]  /*b900*/  FFMA.FTZ R50, R50, R151, R51 ;  /* 0x0000009732327223 */ /* 0x000fe20000010033 */
[----:B------:R-:W0:Y:S01]  /*b910*/  SHFL.DOWN PT, R165, R42, 0x1, 0x1f ;  /* 0x08201f002aa57f89 */ /* 0x000e2200000e0000 */
[----:B------:R-:W-:Y:S01]  /*b920*/  FFMA.FTZ R47, R48, R152, R47 ;  /* 0x00000098302f7223 */ /* 0x000fe2000001002f */
[----:B------:R-:W-:Y:S01]  /*b930*/  ISETP.GT.AND P4, PT, R7, 0xf, PT ;  /* 0x0000000f0700780c */ /* 0x000fe20003f84270 */
[----:B------:R-:W-:Y:S01]  /*b940*/  FMUL.FTZ R53, R53, R174 ;  /* 0x000000ae35357220 */ /* 0x000fe20000410000 */
[----:B------:R-:W1:Y:S01]  /*b950*/  SHFL.DOWN PT, R166, R43, 0x1, 0x1f ;  /* 0x08201f002ba67f89 */ /* 0x000e6200000e0000 */
        /* <DEDUP_REMOVED lines=75> */
[----:B----4-:R-:W-:Y:S01]  /*be10*/  @!P3 FADD.FTZ R42, R42, R51 ;  /* 0x000000332a2ab221 */ /* 0x010fe20000010000 */
[----:B-----5:R-:W-:-:S04]  /*be20*/  @!P3 FADD.FTZ R43, R43, R48 ;  /* 0x000000302b2bb221 */ /* 0x020fc80000010000 */
        /* <DEDUP_REMOVED lines=13> */
.L_x_11480:
[----:B------:R-:W-:Y:S05]  /*bf00*/  BSYNC.RECONVERGENT B0 ;  /* 0x0000000000007941 */ /* 0x000fea0003800200 */
.L_x_11479:
        /* <DEDUP_REMOVED lines=57> */
[----:B----4-:R-:W4:Y:S01]  /*c2a0*/  @P2 LDS.64 R50, [R52+0x6c60] ;  /* 0x006c600034322984 */ /* 0x010f220000000a00 */
[----:B0-----:R-:W-:Y:S01]  /*c2b0*/  FADD.FTZ R42, R46, R42 ;  /* 0x0000002a2e2a7221 */ /* 0x001fe20000010000 */
[----:B------:R-:W-:Y:S01]  /*c2c0*/  FADD.FTZ R43, R47, R43 ;  /* 0x0000002b2f2b7221 */ /* 0x000fe20000010000 */
[----:B------:R-:W-:Y:S01]  /*c2d0*/  FADD.FTZ R40, R44, R40 ;  /* 0x000000282c287221 */ /* 0x000fe20000010000 */
[----:B------:R-:W-:Y:S01]  /*c2e0*/  FADD.FTZ R41, R45, R41 ;  /* 0x000000292d297221 */ /* 0x000fe20000010000 */
[----:B-1----:R-:W-:Y:S01]  /*c2f0*/  @P2 FADD.FTZ R42, R42, R48 ;  /* 0x000000302a2a2221 */ /* 0x002fe20000010000 */
[----:B------:R-:W-:Y:S01]  /*c300*/  @P2 FADD.FTZ R43, R43, R49 ;  /* 0x000000312b2b2221 */ /* 0x000fe20000010000 */
[----:B----4-:R-:W-:Y:S01]  /*c310*/  @P2 FADD.FTZ R40, R40, R50 ;  /* 0x0000003228282221 */ /* 0x010fe20000010000 */
[----:B------:R-:W-:-:S03]  /*c320*/  @P2 FADD.FTZ R41, R41, R51 ;  /* 0x0000003329292221 */ /* 0x000fc60000010000 */
[----:B------:R0:W-:Y:S04]  /*c330*/  STS.64 [R52+0x7460], R42 ;  /* 0x0074602a34007388 */ /* 0x0001e80000000a00 */
[----:B------:R0:W-:Y:S02]  /*c340*/  STS.64 [R52+0x6c60], R40 ;  /* 0x006c602834007388 */ /* 0x0001e40000000a00 */
.L_x_11482:
[----:B------:R-:W-:Y:S05]  /*c350*/  BSYNC.RECONVERGENT B0 ;  /* 0x0000000000007941 */ /* 0x000fea0003800200 */
.L_x_11481:
[----:B------:R-:W-:-:S04]  /*c360*/  UIADD3 UR8, UPT, UPT, UR8, 0x1, URZ ;  /* 0x0000000108087890 */ /* 0x000fc8000fffe0ff */
[----:B------:R-:W-:-:S09]  /*c370*/  UISETP.GE.AND UP0, UPT, UR8, UR45, UPT ;  /* 0x0000002d0800728c */ /* 0x000fd2000bf06270 */
[----:B------:R-:W-:Y:S05]  /*c380*/  BRA.U !UP0, `(.L_x_11483) ;  /* 0xffffff8508a47547 */ /* 0x000fea000b83ffff */
.L_x_11385:
[----:B0-----:R-:W0:Y:S01]  /*c390*/  S2R R41, SR_TID.X ;  /* 0x0000000000297919 */ /* 0x001e220000002100 */
[----:B------:R-:W-:Y:S01]  /*c3a0*/  HFMA2 R11, -RZ, RZ, 0, 9.5367431640625e-07 ;  /* 0x00000010ff0b7431 */ /* 0x000fe200000001ff */
[----:B------:R-:W5:Y:S01]  /*c3b0*/  S2R R7, SR_TID.X ;  /* 0x0000000000077919 */ /* 0x000f620000002100 */
[----:B------:R-:W-:Y:S08]  /*c3c0*/  BAR.SYNC.DEFER_BLOCKING 0x0 ;  /* 0x0000000000007b1d */ /* 0x000ff00000010000 */
[----:B------:R-:W1:Y:S01]  /*c3d0*/  S2UR UR33, SR_CTAID.X ;  /* 0x00000000002179c3 */ /* 0x000e620000002500 */
[----:B------:R-:W1:Y:S01]  /*c3e0*/  LDCU.64 UR14, c[0x0][0x4f8] ;  /* 0x00009f00ff0e77ac */ /* 0x000e620008000a00 */
[----:B------:R-:W2:Y:S01]  /*c3f0*/  LDCU.64 UR26, c[0x0][0x500] ;  /* 0x0000a000ff1a77ac */ /* 0x000ea20008000a00 */
[----:B------:R-:W-:Y:S01]  /*c400*/  UIADD3 UR32, UPT, UPT, UR19, -0x1, URZ ;  /* 0xffffffff13207890 */ /* 0x000fe2000fffe0ff */
[----:B------:R-:W3:Y:S01]  /*c410*/  LDCU.64 UR30, c[0x0][0x550] ;  /* 0x0000aa00ff1e77ac */ /* 0x000ee20008000a00 */
[----:B0-----:R-:W-:-:S04]  /*c420*/  SHF.L.U32 R16, R41, 0x2, RZ ;  /* 0x0000000229107819 */ /* 0x001fc800000006ff */
[----:B------:R-:W-:-:S04]  /*c430*/  LOP3.LUT R16, R16, 0xf80, RZ, 0xc0, !PT ;  /* 0x00000f8010107812 */ /* 0x000fc800078ec0ff */
[----:B-----5:R-:W-:-:S05]  /*c440*/  LOP3.LUT R6, R16, 0x1f, R7, 0xf8, !PT ;  /* 0x0000001f10067812 */ /* 0x020fca00078ef807 */
[----:B------:R-:W-:-:S05]  /*c450*/  IMAD.WIDE.U32 R6, R6, R11, UR16 ;  /* 0x0000001006067e25 */ /* 0x000fca000f8e000b */
[----:B------:R-:W5:Y:S04]  /*c460*/  LDG.E.128 R12, desc[UR28][R6.64] ;  /* 0x0000001c060c7981 */ /* 0x000f68000c1e1d00 */
[----:B------:R-:W4:Y:S04]  /*c470*/  LDG.E.128 R20, desc[UR28][R6.64+0x200] ;  /* 0x0002001c06147981 */ /* 0x000f28000c1e1d00 */
[----:B------:R-:W4:Y:S04]  /*c480*/  LDG.E.128 R24, desc[UR28][R6.64+0x400] ;  /* 0x0004001c06187981 */ /* 0x000f28000c1e1d00 */
[----:B------:R-:W4:Y:S01]  /*c490*/  LDG.E.128 R28, desc[UR28][R6.64+0x600] ;  /* 0x0006001c061c7981 */ /* 0x000f22000c1e1d00 */
[----:B------:R-:W-:Y:S01]  /*c4a0*/  USHF.L.U32 UR8, UR32, 0xa, URZ ;  /* 0x0000000a20087899 */ /* 0x000fe200080006ff */
[----:B------:R-:W-:Y:S01]  /*c4b0*/  LOP3.LUT R41, R41, 0x3e0, RZ, 0xc0, !PT ;  /* 0x000003e029297812 */ /* 0x000fe200078ec0ff */
[----:B------:R-:W-:Y:S01]  /*c4c0*/  UMOV UR9, URZ ;  /* 0x000000ff00097c82 */ /* 0x000fe20008000000 */
[----:B------:R-:W-:-:S02]  /*c4d0*/  UIADD3 UR22, UP1, UPT, UR22, -0x1000, URZ ;  /* 0xfffff00016167890 */ /* 0x000fc4000ff3e0ff */
[----:B-1----:R-:W-:Y:S02]  /*c4e0*/  UIMAD.WIDE.U32 UR12, UR33, UR14, UR8 ;  /* 0x0000000e210c72a5 */ /* 0x002fe4000f8e0008 */
[----:B------:R-:W-:Y:S02]  /*c4f0*/  UIADD3 UR20, UP2, UPT, UR20, -0x1000, URZ ;  /* 0xfffff00014147890 */ /* 0x000fe4000ff5e0ff */
[----:B------:R-:W-:Y:S02]  /*c500*/  UIMAD UR13, UR33, UR15, UR13 ;  /* 0x0000000f210d72a4 */ /* 0x000fe4000f8e020d */
[----:B------:R-:W-:Y:S02]  /*c510*/  UIADD3 UR16, UP3, UPT, UR16, -0x1000, URZ ;  /* 0xfffff00010107890 */ /* 0x000fe4000ff7e0ff */
[----:B--2---:R-:W-:Y:S02]  /*c520*/  UIMAD.WIDE.U32 UR12, UR10, UR26, UR12 ;  /* 0x0000001a0a0c72a5 */ /* 0x004fe4000f8e000c */
[----:B------:R-:W-:-:S02]  /*c530*/  UIADD3.X UR23, UPT, UPT, UR23, -0x1, URZ, UP1, !UPT ;  /* 0xffffffff17177890 */ /* 0x000fc40008ffe4ff */
[----:B------:R-:W-:Y:S02]  /*c540*/  UIMAD UR14, UR10, UR27, UR13 ;  /* 0x0000001b0a0e72a4 */ /* 0x000fe4000f8e020d */
[----:B---3--:R-:W-:Y:S01]  /*c550*/  ULEA UR13, UP0, UR12, UR30, 0x2 ;  /* 0x0000001e0c0d7291 */ /* 0x008fe2000f8010ff */
[----:B------:R-:W0:Y:S03]  /*c560*/  LDCU.64 UR26, c[0x0][0x560] ;  /* 0x0000ac00ff1a77ac */ /* 0x000e260008000a00 */
[----:B------:R-:W-:Y:S02]  /*c570*/  ULEA.HI.X UR12, UR12, UR31, UR14, 0x2, UP0 ;  /* 0x0000001f0c0c7291 */ /* 0x000fe400080f140e */
[----:B------:R-:W-:-:S03]  /*c580*/  UIADD3.X UR21, UPT, UPT, UR21, -0x1, URZ, UP2, !UPT ;  /* 0xffffffff15157890 */ /* 0x000fc600097fe4ff */
[----:B------:R-:W1:Y:S01]  /*c590*/  LDCU.64 UR14, c[0x0][0x520] ;  /* 0x0000a400ff0e77ac */ /* 0x000e620008000a00 */
[----:B------:R-:W-:Y:S01]  /*c5a0*/  UIADD3.X UR17, UPT, UPT, UR17, -0x1, URZ, UP3, !UPT ;  /* 0xffffffff11117890 */ /* 0x000fe20009ffe4ff */
[----:B-----5:R-:W-:Y:S04]  /*c5b0*/  STS.128 [R8], R12 ;  /* 0x0000000c08007388 */ /* 0x020fe80000000c00 */
[----:B----4-:R-:W-:Y:S04]  /*c5c0*/  STS.128 [R8+0x200], R20 ;  /* 0x0002001408007388 */ /* 0x010fe80000000c00 */
        /* <DEDUP_REMOVED lines=23> */
[----:B-----5:R-:W-:Y:S01]  /*c740*/  FADD.FTZ R20, R20, UR7 ;  /* 0x0000000714147e21 */ /* 0x020fe20008010000 */
[----:B------:R-:W-:Y:S01]  /*c750*/  FSETP.GTU.FTZ.AND P6, PT, R35, 20, PT ;  /* 0x41a000002300780b */ /* 0x000fe20003fdc000 */
[----:B------:R-:W-:Y:S01]  /*c760*/  FADD.FTZ R21, R21, UR7 ;  /* 0x0000000715157e21 */ /* 0x000fe20008010000 */
        /* <DEDUP_REMOVED lines=9> */
[----:B------:R-:W3:Y:S02]  /*c800*/  @!P3 MUFU.EX2 R0, R0 ;  /* 0x000000000000b308 */ /* 0x000ee40000000800 */
[----:B------:R-:W-:Y:S04]  /*c810*/  STS.128 [R9+0x10], R80 ;  /* 0x0000105009007388 */ /* 0x000fe80000000c00 */
[----:B------:R-:W-:Y:S01]  /*c820*/  STS.128 [R9+0x20], R76 ;  /* 0x0000204c09007388 */ /* 0x000fe20000000c00 */
[----:B--2---:R-:W-:Y:S01]  /*c830*/  @!P4 FADD.FTZ R10, R7, 1 ;  /* 0x3f800000070ac421 */ /* 0x004fe20000010000 */
[----:B------:R-:W-:-:S02]  /*c840*/  @!P0 FMUL.FTZ R7, R36, -1.4426950216293334961 ;  /* 0xbfb8aa3b24078820 */ /* 0x000fc40000410000 */
[----:B------:R-:W-:Y:S01]  /*c850*/  STS.128 [R9+0x30], R72 ;  /* 0x0000304809007388 */ /* 0x000fe20000000c00 */
[----:B------:R-:W-:Y:S01]  /*c860*/  NOP ;  /* 0x0000000000007918 */ /* 0x000fe20000000000 */
[----:B---3--:R-:W-:Y:S01]  /*c870*/  @!P3 FADD.FTZ R6, R0, 1 ;  /* 0x3f8000000006b421 */ /* 0x008fe20000010000 */
[----:B------:R-:W2:Y:S01]  /*c880*/  @!P4 MUFU.RCP R10, R10 ;  /* 0x0000000a000ac308 */ /* 0x000ea20000001000 */
[----:B------:R-:W-:Y:S01]  /*c890*/  @!P5 FMUL.FTZ R0, R34, -1.4426950216293334961 ;  /* 0xbfb8aa3b2200d820 */ /* 0x000fe20000410000 */
[----:B------:R-:W-:Y:S04]  /*c8a0*/  LDS.128 R24, [R8+0x200] ;  /* 0x0002000008187984 */ /* 0x000fe80000000c00 */
[----:B------:R-:W-:Y:S02]  /*c8b0*/  LDS.128 R28, [R8+0x400] ;  /* 0x00040000081c7984 */ /* 0x000fe40000000c00 */
[----:B------:R3:W4:Y:S08]  /*c8c0*/  @!P3 MUFU.RCP R11, R6 ;  /* 0x00000006000bb308 */ /* 0x0007300000001000 */
[----:B------:R-:W5:Y:S01]  /*c8d0*/  @!P5 MUFU.EX2 R0, R0 ;  /* 0x000000000000d308 */ /* 0x000f620000000800 */
[----:B---3--:R-:W-:Y:S01]  /*c8e0*/  @!P6 FMUL.FTZ R6, R35, -1.4426950216293334961 ;  /* 0xbfb8aa3b2306e820 */ /* 0x008fe20000410000 */
[----:B--2---:R-:W-:Y:S01]  /*c8f0*/  @!P4 FMUL.FTZ R89, R89, R10 ;  /* 0x0000000a5959c220 */ /* 0x004fe20000410000 */
[----:B------:R-:W-:Y:S01]  /*c900*/  FSETP.GTU.FTZ.AND P4, PT, R17, 20, PT ;  /* 0x41a000001100780b */ /* 0x000fe20003f9c000 */
[----:B------:R-:W-:Y:S01]  /*c910*/  @!P1 FMUL.FTZ R10, R37, -1.4426950216293334961 ;  /* 0xbfb8aa3b250a9820 */ /* 0x000fe20000410000 */
[----:B------:R-:W2:Y:S01]  /*c920*/  @!P0 MUFU.EX2 R7, R7 ;  /* 0x0000000700078308 */ /* 0x000ea20000000800 */
[----:B------:R-:W-:Y:S03]  /*c930*/  LDS.128 R32, [R8+0x600] ;  /* 0x0006000008207984 */ /* 0x000fe60000000c00 */
[----:B------:R-:W3:Y:S01]  /*c940*/  @!P6 MUFU.EX2 R6, R6 ;  /* 0x000000060006e308 */ /* 0x000ee20000000800 */
[----:B----4-:R-:W-:Y:S01]  /*c950*/  @!P3 FMUL.FTZ R88, R88, R11 ;  /* 0x0000000b5858b220 */ /* 0x010fe20000410000 */
[----:B------:R-:W-:Y:S01]  /*c960*/  FSETP.GTU.FTZ.AND P3, PT, R39, 20, PT ;  /* 0x41a000002700780b */ /* 0x000fe20003f7c000 */
[----:B------:R-:W-:Y:S01]  /*c970*/  @!P2 FMUL.FTZ R11, R38, -1.4426950216293334961 ;  /* 0xbfb8aa3b260ba820 */ /* 0x000fe20000410000 */
[----:B------:R-:W4:Y:S01]  /*c980*/  @!P1 MUFU.EX2 R10, R10 ;  /* 0x0000000a000a9308 */ /* 0x000f220000000800 */
[----:B-----5:R-:W-:-:S02]  /*c990*/  @!P5 FADD.FTZ R0, R0, 1 ;  /* 0x3f8000000000d421 */ /* 0x020fc40000010000 */
[----:B------:R-:W-:Y:S02]  /*c9a0*/  @!P4 FMUL.FTZ R17, R17, -1.4426950216293334961 ;  /* 0xbfb8aa3b1111c820 */ /* 0x000fe40000410000 */
[----:B------:R-:W5:Y:S01]  /*c9b0*/  @!P2 MUFU.EX2 R11, R11 ;  /* 0x0000000b000ba308 */ /* 0x000f620000000800 */
[----:B--2---:R-:W-:-:S03]  /*c9c0*/  @!P0 FADD.FTZ R7, R7, 1 ;  /* 0x3f80000007078421 */ /* 0x004fc60000010000 */
[----:B------:R-:W2:Y:S01]  /*c9d0*/  @!P4 MUFU.EX2 R17, R17 ;  /* 0x000000110011c308 */ /* 0x000ea20000000800 */
[----:B---3--:R-:W-:Y:S01]  /*c9e0*/  @!P6 FADD.FTZ R6, R6, 1 ;  /* 0x3f8000000606e421 */ /* 0x008fe20000010000 */
[----:B------:R-:W-:Y:S02]  /*c9f0*/  @!P3 FMUL.FTZ R12, R39, -1.4426950216293334961 ;  /* 0xbfb8aa3b270cb820 */ /* 0x000fe40000410000 */
[----:B------:R-:W3:Y:S01]  /*ca00*/  @!P5 MUFU.RCP R19, R0 ;  /* 0x000000000013d308 */ /* 0x000ee20000001000 */
[----:B----4-:R-:W-:Y:S01]  /*ca10*/  @!P1 FADD.FTZ R10, R10, 1 ;  /* 0x3f8000000a0a9421 */ /* 0x010fe20000010000 */
[----:B-----5:R-:W-:-:S06]  /*ca20*/  @!P2 FADD.FTZ R11, R11, 1 ;  /* 0x3f8000000b0ba421 */ /* 0x020fcc0000010000 */
[----:B------:R-:W4:Y:S01]  /*ca30*/  @!P3 MUFU.EX2 R12, R12 ;  /* 0x0000000c000cb308 */ /* 0x000f220000000800 */
[----:B--2---:R-:W-:-:S03]  /*ca40*/  @!P4 FADD.FTZ R17, R17, 1 ;  /* 0x3f8000001111c421 */ /* 0x004fc60000010000 */
[----:B------:R-:W2:Y:S01]  /*ca50*/  @!P1 MUFU.RCP R10, R10 ;  /* 0x0000000a000a9308 */ /* 0x000ea20000001000 */
[----:B---3--:R-:W-:Y:S01]  /*ca60*/  @!P5 FMUL.FTZ R90, R90, R19 ;  /* 0x000000135a5ad220 */ /* 0x008fe20000410000 */
[----:B------:R-:W-:-:S06]  /*ca70*/  FSETP.GTU.FTZ.AND P5, PT, R13, 20, PT ;  /* 0x41a000000d00780b */ /* 0x000fcc0003fbc000 */
[----:B------:R-:W3:Y:S01]  /*ca80*/  @!P2 MUFU.RCP R11, R11 ;  /* 0x0000000b000ba308 */ /* 0x000ee20000001000 */
[----:B----4-:R-:W-:-:S07]  /*ca90*/  @!P3 FADD.FTZ R12, R12, 1 ;  /* 0x3f8000000c0cb421 */ /* 0x010fce0000010000 */
[----:B------:R-:W4:Y:S01]  /*caa0*/  @!P3 MUFU.RCP R12, R12 ;  /* 0x0000000c000cb308 */ /* 0x000f220000001000 */
[----:B--2---:R-:W-:Y:S01]  /*cab0*/  @!P1 FMUL.FTZ R93, R93, R10 ;  /* 0x0000000a5d5d9220 */ /* 0x004fe20000410000 */
[----:B------:R-:W-:Y:S01]  /*cac0*/  FSETP.GTU.FTZ.AND P1, PT, R20, 20, PT ;  /* 0x41a000001400780b */ /* 0x000fe20003f3c000 */
[----:B------:R-:W-:-:S05]  /*cad0*/  @!P5 FMUL.FTZ R0, R13, -1.4426950216293334961 ;  /* 0xbfb8aa3b0d00d820 */ /* 0x000fca0000410000 */
[----:B------:R-:W2:Y:S01]  /*cae0*/  @!P4 MUFU.RCP R17, R17 ;  /* 0x000000110011c308 */ /* 0x000ea20000001000 */
[----:B---3--:R-:W-:Y:S01]  /*caf0*/  @!P2 FMUL.FTZ R94, R94, R11 ;  /* 0x0000000b5e5ea220 */ /* 0x008fe20000410000 */
[----:B------:R-:W-:-:S06]  /*cb00*/  FSETP.GTU.FTZ.AND P2, PT, R21, 20, PT ;  /* 0x41a000001500780b */ /* 0x000fcc0003f5c000 */
[----:B------:R-:W3:Y:S01]  /*cb10*/  @!P6 MUFU.RCP R6, R6 ;  /* 0x000000060006e308 */ /* 0x000ee20000001000 */
[----:B------:R-:W-:Y:S01]  /*cb20*/  @!P1 FMUL.FTZ R10, R20, -1.4426950216293334961 ;  /* 0xbfb8aa3b140a9820 */ /* 0x000fe20000410000 */
[----:B----4-:R-:W-:Y:S01]  /*cb30*/  @!P3 FMUL.FTZ R95, R95, R12 ;  /* 0x0000000c5f5fb220 */ /* 0x010fe20000410000 */
[----:B------:R-:W-:-:S05]  /*cb40*/  FSETP.GTU.FTZ.AND P3, PT, R22, 20, PT ;  /* 0x41a000001600780b */ /* 0x000fca0003f7c000 */
[----:B------:R-:W4:Y:S01]  /*cb50*/  @!P0 MUFU.RCP R7, R7 ;  /* 0x0000000700078308 */ /* 0x000f220000001000 */
[----:B------:R-:W-:Y:S01]  /*cb60*/  @!P2 FMUL.FTZ R11, R21, -1.4426950216293334961 ;  /* 0xbfb8aa3b150ba820 */ /* 0x000fe20000410000 */
[----:B--2---:R-:W-:Y:S01]  /*cb70*/  @!P4 FMUL.FTZ R96, R96, R17 ;  /* 0x000000116060c220 */ /* 0x004fe20000410000 */
[----:B------:R-:W-:-:S05]  /*cb80*/  FSETP.GTU.FTZ.AND P4, PT, R23, 20, PT ;  /* 0x41a000001700780b */ /* 0x000fca0003f9c000 */
[----:B------:R-:W-:Y:S01]  /*cb90*/  @!P3 FMUL.FTZ R12, R22, -1.4426950216293334961 ;  /* 0xbfb8aa3b160cb820 */ /* 0x000fe20000410000 */
[----:B------:R-:W2:Y:S01]  /*cba0*/  @!P5 MUFU.EX2 R0, R0 ;  /* 0x000000000000d308 */ /* 0x000ea20000000800 */
[----:B---3--:R-:W-:Y:S01]  /*cbb0*/  @!P6 FMUL.FTZ R91, R91, R6 ;  /* 0x000000065b5be220 */ /* 0x008fe20000410000 */
[----:B------:R-:W-:Y:S02]  /*cbc0*/  FSETP.GTU.FTZ.AND P6, PT, R14, 20, PT ;  /* 0x41a000000e00780b */ /* 0x000fe40003fdc000 */
[----:B------:R-:W3:Y:S03]  /*cbd0*/  @!P1 MUFU.EX2 R10, R10 ;  /* 0x0000000a000a9308 */ /* 0x000ee60000000800 */
[----:B------:R-:W-:Y:S01]  /*cbe0*/  @!P4 FMUL.FTZ R13, R23, -1.4426950216293334961 ;  /* 0xbfb8aa3b170dc820 */ /* 0x000fe20000410000 */
[----:B------:R-:W5:Y:S01]  /*cbf0*/  @!P2 MUFU.EX2 R11, R11 ;  /* 0x0000000b000ba308 */ /* 0x000f620000000800 */
[----:B----4-:R-:W-:Y:S01]  /*cc00*/  @!P0 FMUL.FTZ R92, R92, R7 ;  /* 0x000000075c5c8220 */ /* 0x010fe20000410000 */
[----:B------:R-:W-:Y:S01]  /*cc10*/  FSETP.GTU.FTZ.AND P0, PT, R15, 20, PT ;  /* 0x41a000000f00780b */ /* 0x000fe20003f1c000 */
[----:B------:R-:W4:Y:S01]  /*cc20*/  LDS.128 R20, [R8] ;  /* 0x0000000008147984 */ /* 0x000f220000000c00 */
[----:B------:R-:W0:Y:S01]  /*cc30*/  @!P3 MUFU.EX2 R12, R12 ;  /* 0x0000000c000cb308 */ /* 0x000e220000000800 */
[----:B--2---:R-:W-:-:S02]  /*cc40*/  @!P5 FADD.FTZ R0, R0, 1 ;  /* 0x3f8000000000d421 */ /* 0x004fc40000010000 */
[----:B------:R-:W-:Y:S01]  /*cc50*/  @!P6 FMUL.FTZ R6, R14, -1.4426950216293334961 ;  /* 0xbfb8aa3b0e06e820 */ /* 0x000fe20000410000 */
[----:B------:R-:W2:Y:S01]  /*cc60*/  @!P4 MUFU.EX2 R13, R13 ;  /* 0x0000000d000dc308 */ /* 0x000ea20000000800 */
[----:B---3--:R-:W-:-:S03]  /*cc70*/  @!P1 FADD.FTZ R10, R10, 1 ;  /* 0x3f8000000a0a9421 */ /* 0x008fc60000010000 */
[----:B------:R-:W3:Y:S01]  /*cc80*/  @!P5 MUFU.RCP R0, R0 ;  /* 0x000000000000d308 */ /* 0x000ee20000001000 */
[----:B-----5:R-:W-:Y:S02]  /*cc90*/  @!P2 FADD.FTZ R11, R11, 1 ;  /* 0x3f8000000b0ba421 */ /* 0x020fe40000010000 */
[----:B------:R-:W-:Y:S01]  /*cca0*/  @!P0 FMUL.FTZ R7, R15, -1.4426950216293334961 ;  /* 0xbfb8aa3b0f078820 */ /* 0x000fe20000410000 */
[----:B------:R-:W-:Y:S01]  /*ccb0*/  LEA R15, R41, R2, 0x2 ;  /* 0x00000002290f7211 */ /* 0x000fe200078e10ff */
[----:B0-----:R-:W-:-:S03]  /*ccc0*/  @!P3 FADD.FTZ R12, R12, 1 ;  /* 0x3f8000000c0cb421 */ /* 0x001fc60000010000 */
[----:B------:R-:W0:Y:S01]  /*ccd0*/  @!P6 MUFU.EX2 R6, R6 ;  /* 0x000000060006e308 */ /* 0x000e220000000800 */
[----:B--2---:R-:W-:-:S03]  /*cce0*/  @!P4 FADD.FTZ R13, R13, 1 ;  /* 0x3f8000000d0dc421 */ /* 0x004fc60000010000 */
[----:B------:R-:W2:Y:S04]  /*ccf0*/  @!P0 MUFU.EX2 R7, R7 ;  /* 0x0000000700078308 */ /* 0x000ea80000000800 */
[----:B------:R-:W5:Y:S01]  /*cd00*/  @!P1 MUFU.RCP R19, R10 ;  /* 0x0000000a00139308 */ /* 0x000f620000001000 */
[----:B---3--:R-:W-:Y:S01]  /*cd10*/  @!P5 FMUL.FTZ R97, R97, R0 ;  /* 0x000000006161d220 */ /* 0x008fe20000410000 */
[----:B------:R-:W-:Y:S01]  /*cd20*/  FADD.FTZ R0, R88, R5 ;  /* 0x0000000558007221 */ /* 0x000fe20000010000 */
[----:B0-----:R-:W-:-:S03]  /*cd30*/  @!P6 FADD.FTZ R6, R6, 1 ;  /* 0x3f8000000606e421 */ /* 0x001fc60000010000 */
[----:B------:R-:W-:Y:S02]  /*cd40*/  FADD.FTZ R5, R0, R89 ;  /* 0x0000005900057221 */ /* 0x000fe40000010000 */
[----:B------:R-:W0:Y:S01]  /*cd50*/  @!P2 MUFU.RCP R18, R11 ;  /* 0x0000000b0012a308 */ /* 0x000e220000001000 */
[----:B--2---:R-:W-:Y:S01]  /*cd60*/  @!P0 FADD.FTZ R7, R7, 1 ;  /* 0x3f80000007078421 */ /* 0x004fe20000010000 */
[----:B------:R-:W-:-:S06]  /*cd70*/  FADD.FTZ R0, R5, R90 ;  /* 0x0000005a05007221 */ /* 0x000fcc0000010000 */
[----:B------:R2:W3:Y:S01]  /*cd80*/  @!P6 MUFU.RCP R17, R6 ;  /* 0x000000060011e308 */ /* 0x0004e20000001000 */
[----:B-----5:R-:W-:-:S07]  /*cd90*/  @!P1 FMUL.FTZ R100, R100, R19 ;  /* 0x0000001364649220 */ /* 0x020fce0000410000 */
[----:B------:R5:W1:Y:S01]  /*cda0*/  @!P0 MUFU.RCP R14, R7 ;  /* 0x00000007000e8308 */ /* 0x000a620000001000 */
[----:B--2---:R-:W-:Y:S01]  /*cdb0*/  MOV R6, UR13 ;  /* 0x0000000d00067c02 */ /* 0x004fe20008000f00 */
[----:B0-----:R-:W-:-:S06]  /*cdc0*/  @!P2 FMUL.FTZ R101, R101, R18 ;  /* 0x000000126565a220 */ /* 0x001fcc0000410000 */
[----:B------:R-:W0:Y:S01]  /*cdd0*/  @!P3 MUFU.RCP R37, R12 ;  /* 0x0000000c0025b308 */ /* 0x000e220000001000 */
[----:B-----5:R-:W-:Y:S01]  /*cde0*/  MOV R7, UR12 ;  /* 0x0000000c00077c02 */ /* 0x020fe20008000f00 */
[----:B------:R-:W2:Y:S01]  /*cdf0*/  LDCU.64 UR12, c[0x0][0x518] ;  /* 0x0000a300ff0c77ac */ /* 0x000ea20008000a00 */
[----:B---3--:R-:W-:Y:S01]  /*ce00*/  @!P6 FMUL.FTZ R98, R98, R17 ;  /* 0x000000116262e220 */ /* 0x008fe20000410000 */
[----:B------:R-:W-:-:S04]  /*ce10*/  IMAD.WIDE.U32 R6, R15, 0x10, R6 ;  /* 0x000000100f067825 */ /* 0x000fc800078e0006 */
[----:B------:R-:W3:Y:S01]  /*ce20*/  @!P4 MUFU.RCP R10, R13 ;  /* 0x0000000d000ac308 */ /* 0x000ee20000001000 */
[----:B-1----:R-:W-:Y:S01]  /*ce30*/  @!P0 FMUL.FTZ R99, R99, R14 ;  /* 0x0000000e63638220 */ /* 0x002fe20000410000 */
[----:B----4-:R-:W-:Y:S04]  /*ce40*/  STG.E.128 desc[UR28][R6.64], R20 ;  /* 0x0000001406007986 */ /* 0x010fe8000c101d1c */
[----:B------:R-:W-:Y:S01]  /*ce50*/  STG.E.128 desc[UR28][R6.64+0x200], R24 ;  /* 0x0002001806007986 */ /* 0x000fe2000c101d1c */
[----:B0-----:R-:W-:-:S03]  /*ce60*/  @!P3 FMUL.FTZ R102, R102, R37 ;  /* 0x000000256666b220 */ /* 0x001fc60000410000 */
[----:B------:R-:W-:Y:S01]  /*ce70*/  STG.E.128 desc[UR28][R6.64+0x400], R28 ;  /* 0x0004001c06007986 */ /* 0x000fe2000c101d1c */
[----:B--2---:R-:W-:-:S03]  /*ce80*/  UIMAD.WIDE.U32 UR8, UR33, UR12, UR8 ;  /* 0x0000000c210872a5 */ /* 0x004fc6000f8e0008 */
[----:B------:R0:W-:Y:S01]  /*ce90*/  STG.E.128 desc[UR28][R6.64+0x600], R32 ;  /* 0x0006002006007986 */ /* 0x0001e2000c101d1c */
[----:B------:R-:W-:Y:S01]  /*cea0*/  UIMAD UR9, UR33, UR13, UR9 ;  /* 0x0000000d210972a4 */ /* 0x000fe2000f8e0209 */
[----:B---3--:R-:W-:Y:S01]  /*ceb0*/  @!P4 FMUL.FTZ R103, R103, R10 ;  /* 0x0000000a6767c220 */ /* 0x008fe20000410000 */
[----:B------:R-:W-:Y:S02]  /*cec0*/  BAR.SYNC.DEFER_BLOCKING 0x0 ;  /* 0x0000000000007b1d */ /* 0x000fe40000010000 */
[----:B------:R-:W-:-:S04]  /*ced0*/  UIMAD.WIDE.U32 UR8, UR10, UR14, UR8 ;  /* 0x0000000e0a0872a5 */ /* 0x000fc8000f8e0008 */
[----:B------:R-:W-:Y:S02]  /*cee0*/  UIMAD UR12, UR10, UR15, UR9 ;  /* 0x0000000f0a0c72a4 */ /* 0x000fe4000f8e0209 */
[----:B------:R-:W-:-:S04]  /*cef0*/  ULEA UR9, UP0, UR8, UR26, 0x2 ;  /* 0x0000001a08097291 */ /* 0x000fc8000f8010ff */
[----:B------:R-:W-:Y:S02]  /*cf00*/  ULEA.HI.X UR8, UR8, UR27, UR12, 0x2, UP0 ;  /* 0x0000001b08087291 */ /* 0x000fe400080f140c */
[----:B------:R-:W-:Y:S01]  /*cf10*/  UIADD3 UR24, UP0, UPT, UR24, -0x2000, URZ ;  /* 0xffffe00018187890 */ /* 0x000fe2000ff1e0ff */
[----:B0-----:R-:W-:-:S03]  /*cf20*/  MOV R6, UR9 ;  /* 0x0000000900067c02 */ /* 0x001fc60008000f00 */
[----:B------:R-:W-:Y:S01]  /*cf30*/  MOV R7, UR8 ;  /* 0x0000000800077c02 */ /* 0x000fe20008000f00 */
[----:B------:R-:W-:Y:S02]  /*cf40*/  UIADD3.X UR25, UPT, UPT, UR25, -0x1, URZ, UP0, !UPT ;  /* 0xffffffff19197890 */ /* 0x000fe400087fe4ff */
[----:B------:R-:W-:Y:S01]  /*cf50*/  UISETP.GT.AND UP0, UPT, UR19, 0x1, UPT ;  /* 0x000000011300788c */ /* 0x000fe2000bf04270 */
[----:B------:R-:W-:Y:S02]  /*cf60*/  IMAD.WIDE.U32 R6, R15, 0x10, R6 ;  /* 0x000000100f067825 */ /* 0x000fe400078e0006 */
[----:B------:R-:W-:Y:S01]  /*cf70*/  UMOV UR19, UR32 ;  /* 0x0000002000137c82 */ /* 0x000fe20008000000 */
        /* <DEDUP_REMOVED lines=27> */
.L_x_11351:
        /* <DEDUP_REMOVED lines=10> */
[----:B--2---:R-:W2:Y:S01]  /*d1d0*/  S2R R6, SR_TID.X ;  /* 0x0000000000067919 */ /* 0x004ea20000002100 */
[----:B0-----:R-:W-:-:S05]  /*d1e0*/  @P0 FADD R0, R0, R3 ;  /* 0x0000000300000221 */ /* 0x001fca0000000000 */
[----:B------:R-:W0:Y:S01]  /*d1f0*/  SHFL.DOWN P0, R7, R0, 0x2, 0x1f ;  /* 0x08401f0000077f89 */ /* 0x000e220000000000 */
[----:B---3--:R-:W-:-:S13]  /*d200*/  ISETP.NE.AND P1, PT, R4, RZ, PT ;  /* 0x000000ff0400720c */ /* 0x008fda0003f25270 */
[----:B------:R-:W3:Y:S01]  /*d210*/  @!P1 S2R R8, SR_CgaCtaId ;  /* 0x0000000000089919 */ /* 0x000ee20000008800 */
[----:B------:R-:W-:Y:S01]  /*d220*/  @!P1 MOV R3, 0x400 ;  /* 0x0000040000039802 */ /* 0x000fe20000000f00 */
[----:B0-----:R-:W-:Y:S01]  /*d230*/  @P0 FADD R7, R0, R7 ;  /* 0x0000000700070221 */ /* 0x001fe20000000000 */
[----:B--2---:R-:W-:-:S04]  /*d240*/  @!P1 SHF.R.U32.HI R0, RZ, 0x3, R6 ;  /* 0x00000003ff009819 */ /* 0x004fc80000011606 */
[----:B------:R-:W0:Y:S01]  /*d250*/  SHFL.DOWN P0, R2, R7, 0x4, 0x1f ;  /* 0x08801f0007027f89 */ /* 0x000e220000000000 */
        /* <DEDUP_REMOVED lines=22> */
.L_x_11486:
[----:B------:R-:W-:Y:S05]  /*d3c0*/  BSYNC.RECONVERGENT B0 ;  /* 0x0000000000007941 */ /* 0x000fea0003800200 */
.L_x_11485:
        /* <DEDUP_REMOVED lines=8> */
[----:B--2---:R-:W2:Y:S01]  /*d450*/  S2R R6, SR_TID.X ;  /* 0x0000000000067919 */ /* 0x004ea20000002100 */
        /* <DEDUP_REMOVED lines=30> */
.L_x_11488:
[----:B------:R-:W-:Y:S05]  /*d640*/  BSYNC.RECONVERGENT B0 ;  /* 0x0000000000007941 */ /* 0x000fea0003800200 */
.L_x_11487:
[----:B------:R-:W-:Y:S05]  /*d650*/  @P0 EXIT ;  /* 0x000000000000094d */ /* 0x000fea0003800000 */
[----:B------:R-:W3:Y:S01]  /*d660*/  S2UR UR11, SR_CTAID.Y ;  /* 0x00000000000b79c3 */ /* 0x000ee20000002600 */
[----:B------:R-:W4:Y:S01]  /*d670*/  LDCU.64 UR8, c[0x0][0x4e8] ;  /* 0x00009d00ff0877ac */ /* 0x000f220008000a00 */
[----:B------:R-:W-:Y:S01]  /*d680*/  BSSY.RECONVERGENT B0, `(.L_x_11489) ;  /* 0x000002a000007945 */ /* 0x000fe20003800200 */
[----:B------:R-:W3:Y:S05]  /*d690*/  LDCU.64 UR12, c[0x0][0x4a8] ;  /* 0x00009500ff0c77ac */ /* 0x000eea0008000a00 */
[----:B------:R-:W5:Y:S01]  /*d6a0*/  S2UR UR14, SR_CgaCtaId ;  /* 0x00000000000e79c3 */ /* 0x000f620000008800 */
[----:B------:R-:W0:Y:S01]  /*d6b0*/  LDCU UR15, c[0x0][0x360] ;  /* 0x00006c00ff0f77ac */ /* 0x000e220008000800 */
[----:B------:R-:W0:Y:S06]  /*d6c0*/  LDCU.64 UR16, c[0x0][0x530] ;  /* 0x0000a600ff1077ac */ /* 0x000e2c0008000a00 */
[----:B------:R-:W0:Y:S01]  /*d6d0*/  LDC.64 R16, c[0x0][0x4b0] ;  /* 0x00012c00ff107b82 */ /* 0x000e220000000a00 */
[----:B------:R-:W0:Y:S01]  /*d6e0*/  LDCU.64 UR18, c[0x0][0x4f0] ;  /* 0x00009e00ff1277ac */ /* 0x000e220008000a00 */
[----:B----4-:R-:W-:Y:S01]  /*d6f0*/  UIMAD.WIDE.U32 UR4, UR10, UR8, URZ ;  /* 0x000000080a0472a5 */ /* 0x010fe2000f8e00ff */
[----:B------:R-:W4:Y:S01]  /*d700*/  LDCU.64 UR20, c[0x0][0x540] ;  /* 0x0000a800ff1477ac */ /* 0x000f220008000a00 */
[----:B---3--:R-:W-:Y:S01]  /*d710*/  UIMAD.WIDE.U32 UR6, UR11, UR12, URZ ;  /* 0x0000000c0b0672a5 */ /* 0x008fe2000f8e00ff */
[----:B------:R-:W-:Y:S01]  /*d720*/  UMOV UR8, 0x400 ;  /* 0x0000040000087882 */ /* 0x000fe20000000000 */
[----:B------:R-:W-:-:S02]  /*d730*/  UIMAD UR10, UR10, UR9, UR5 ;  /* 0x000000090a0a72a4 */ /* 0x000fc4000f8e0205 */
[----:B------:R-:W-:Y:S02]  /*d740*/  UIMAD UR9, UR11, UR13, UR7 ;  /* 0x0000000d0b0972a4 */ /* 0x000fe4000f8e0207 */
[----:B-----5:R-:W-:-:S12]  /*d750*/  ULEA UR14, UR14, UR8, 0x18 ;  /* 0x000000080e0e7291 */ /* 0x020fd8000f8ec0ff */
.L_x_11490:
[C---:B------:R-:W-:Y:S01]  /*d760*/  LEA R0, R11.reuse, UR14, 0x3 ;  /* 0x0000000e0b007c11 */ /* 0x040fe2000f8e18ff */
[----:B------:R-:W-:Y:S01]  /*d770*/  UMOV UR8, UR6 ;  /* 0x0000000600087c82 */ /* 0x000fe20008000000 */
[----:B0123--:R-:W-:Y:S01]  /*d780*/  MOV R3, UR5 ;  /* 0x0000000500037c02 */ /* 0x00ffe20008000f00 */
[----:B------:R-:W-:Y:S01]  /*d790*/  IMAD.WIDE.U32 R6, R11, R16, UR8 ;  /* 0x000000080b067e25 */ /* 0x000fe2000f8e0010 */
        /* <DEDUP_REMOVED lines=25> */
.L_x_11489:
[----:B------:R-:W-:Y:S05]  /*d930*/  EXIT ;  /* 0x000000000000794d */ /* 0x000fea0003800000 */
.L_x_11390:
[----:B------:R-:W-:Y:S01]  /*d940*/  MOV R251, R246 ;  /* 0x000000f600fb7202 */ /* 0x000fe20000000f00 */
[----:B------:R-:W-:Y:S01]  /*d950*/  HFMA2 R248, -RZ, RZ, 0, 5.9604644775390625e-08 ;  /* 0x00000001fff87431 */ /* 0x000fe200000001ff */
[----:B------:R-:W-:Y:S02]  /*d960*/  MOV R249, RZ ;  /* 0x000000ff00f97202 */ /* 0x000fe40000000f00 */
[----:B------:R-:W-:-:S07]  /*d970*/  MOV R244, 0xffffffff ;  /* 0xffffffff00f47802 */ /* 0x000fce0000000f00 */
[----:B-----5:R-:W-:Y:S05]  /*d980*/  WARPSYNC.COLLECTIVE R244, `(.L_x_11491) ;  /* 0x00000000f4087348 */ /* 0x020fea0003c00000 */
[----:B------:R0:W1:Y:S02]  /*d990*/  SHFL.UP P6, R128, R251, R248, R249 ;  /* 0x040000f8fb807389 */ /* 0x00006400000c00f9 */
[----:B01---5:R-:W-:Y:S05]  /*d9a0*/  ENDCOLLECTIVE ;  /* 0x000000000000791b */ /* 0x023fea0003800000 */
.L_x_11491:
[----:B------:R-:W-:Y:S02]  /*d9b0*/  MOV R251, R245 ;  /* 0x000000f500fb7202 */ /* 0x000fe40000000f00 */
[----:B------:R-:W-:-:S07]  /*d9c0*/  MOV R130, R128 ;  /* 0x0000008000827202 */ /* 0x000fce0000000f00 */
[----:B------:R-:W-:Y:S05]  /*d9d0*/  WARPSYNC.COLLECTIVE R244, `(.L_x_11492) ;  /* 0x00000000f4087348 */ /* 0x000fea0003c00000 */
[----:B------:R0:W1:Y:S02]  /*d9e0*/  SHFL.UP P6, R128, R251, R248, R249 ;  /* 0x040000f8fb807389 */ /* 0x00006400000c00f9 */
[----:B01----:R-:W-:Y:S05]  /*d9f0*/  ENDCOLLECTIVE ;  /* 0x000000000000791b */ /* 0x003fea0003800000 */
.L_x_11492:
[----:B------:R-:W-:Y:S02]  /*da00*/  MOV R251, R147 ;  /* 0x0000009300fb7202 */ /* 0x000fe40000000f00 */
[----:B------:R-:W-:-:S07]  /*da10*/  MOV R131, R128 ;  /* 0x0000008000837202 */ /* 0x000fce0000000f00 */
[----:B------:R-:W-:Y:S05]  /*da20*/  WARPSYNC.COLLECTIVE R244, `(.L_x_11493) ;  /* 0x00000000f4087348 */ /* 0x000fea0003c00000 */
[----:B------:R0:W1:Y:S02]  /*da30*/  SHFL.UP P6, R128, R251, R248, R249 ;  /* 0x040000f8fb807389 */ /* 0x00006400000c00f9 */
[----:B01----:R-:W-:Y:S05]  /*da40*/  ENDCOLLECTIVE ;  /* 0x000000000000791b */ /* 0x003fea0003800000 */
.L_x_11493:
[----:B------:R-:W-:Y:S02]  /*da50*/  MOV R251, R129 ;  /* 0x0000008100fb7202 */ /* 0x000fe40000000f00 */
[----:B------:R-:W-:-:S07]  /*da60*/  MOV R243, R128 ;  /* 0x0000008000f37202 */ /* 0x000fce0000000f00 */
[----:B------:R-:W-:Y:S05]  /*da70*/  WARPSYNC.COLLECTIVE R244, `(.L_x_11494) ;  /* 0x00000000f4087348 */ /* 0x000fea0003c00000 */
[----:B------:R0:W1:Y:S02]  /*da80*/  SHFL.UP P6, R128, R251, R248, R249 ;  /* 0x040000f8fb807389 */ /* 0x00006400000c00f9 */
[----:B01----:R-:W-:Y:S05]  /*da90*/  ENDCOLLECTIVE ;  /* 0x000000000000791b */ /* 0x003fea0003800000 */
.L_x_11494:
[----:B------:R-:W-:Y:S02]  /*daa0*/  HFMA2 R248, -RZ, RZ, 0, 1.1920928955078125e-07 ;  /* 0x00000002fff87431 */ /* 0x000fe400000001ff */
[-C--:B------:R-:W-:Y:S01]  /*dab0*/  FMUL.FTZ R247, R245, R128.reuse ;  /* 0x00000080f5f77220 */ /* 0x080fe20000410000 */
[----:B------:R-:W-:-:S03]  /*dac0*/  FMUL.FTZ R250, R246, R128 ;  /* 0x00000080f6fa7220 */ /* 0x000fc60000410000 */
[CC--:B------:R-:W-:Y:S01]  /*dad0*/  FFMA.FTZ R128, R246.reuse, R243.reuse, -R247 ;  /* 0x000000f3f6807223 */ /* 0x0c0fe200000108f7 */
[C---:B------:R-:W-:Y:S01]  /*dae0*/  FFMA.FTZ R250, R245.reuse, R243, R250 ;  /* 0x000000f3f5fa7223 */ /* 0x040fe200000100fa */
[-C--:B------:R-:W-:Y:S02]  /*daf0*/  FMUL.FTZ R243, R245, R131.reuse ;  /* 0x00000083f5f37220 */ /* 0x080fe40000410000 */
[----:B------:R-:W-:Y:S01]  /*db00*/  @P5 FADD.FTZ R147, R147, R128 ;  /* 0x0000008093935221 */ /* 0x000fe20000010000 */
[C---:B------:R-:W-:Y:S01]  /*db10*/  FMUL.FTZ R128, R246.reuse, R131 ;  /* 0x00000083f6807220 */ /* 0x040fe20000410000 */
[-C--:B------:R-:W-:Y:S01]  /*db20*/  @P5 FFMA.FTZ R246, R246, R130.reuse, -R243 ;  /* 0x00000082f6f65223 */ /* 0x080fe200000108f3 */
[----:B------:R-:W-:Y:S02]  /*db30*/  @P5 FADD.FTZ R129, R129, R250 ;  /* 0x000000fa81815221 */ /* 0x000fe40000010000 */
[----:B------:R-:W-:Y:S02]  /*db40*/  @P5 FFMA.FTZ R245, R245, R130, R128 ;  /* 0x00000082f5f55223 */ /* 0x000fe40000010080 */
[----:B------:R-:W-:-:S07]  /*db50*/  MOV R251, R246 ;  /* 0x000000f600fb7202 */ /* 0x000fce0000000f00 */
[----:B------:R-:W-:Y:S05]  /*db60*/  WARPSYNC.COLLECTIVE R244, `(.L_x_11495) ;  /* 0x00000000f4087348 */ /* 0x000fea0003c00000 */
[----:B------:R0:W1:Y:S02]  /*db70*/  SHFL.UP P6, R128, R251, R248, R249 ;  /* 0x040000f8fb807389 */ /* 0x00006400000c00f9 */
[----:B01----:R-:W-:Y:S05]  /*db80*/  ENDCOLLECTIVE ;  /* 0x000000000000791b */ /* 0x003fea0003800000 */
.L_x_11495:
[----:B------:R-:W-:Y:S02]  /*db90*/  MOV R251, R245 ;  /* 0x000000f500fb7202 */ /* 0x000fe40000000f00 */
[----:B------:R-:W-:-:S07]  /*dba0*/  MOV R130, R128 ;  /* 0x0000008000827202 */ /* 0x000fce0000000f00 */
[----:B------:R-:W-:Y:S05]  /*dbb0*/  WARPSYNC.COLLECTIVE R244, `(.L_x_11496) ;  /* 0x00000000f4087348 */ /* 0x000fea0003c00000 */
[----:B------:R0:W1:Y:S02]  /*dbc0*/  SHFL.UP P6, R128, R251, R248, R249 ;  /* 0x040000f8fb807389 */ /* 0x00006400000c00f9 */
[----:B01----:R-:W-:Y:S05]  /*dbd0*/  ENDCOLLECTIVE ;  /* 0x000000000000791b */ /* 0x003fea0003800000 */
.L_x_11496:
[----:B------:R-:W-:Y:S02]  /*dbe0*/  MOV R251, R147 ;  /* 0x0000009300fb7202 */ /* 0x000fe40000000f00 */
[----:B------:R-:W-:-:S07]  /*dbf0*/  MOV R131, R128 ;  /* 0x0000008000837202 */ /* 0x000fce0000000f00 */
[----:B------:R-:W-:Y:S05]  /*dc00*/  WARPSYNC.COLLECTIVE R244, `(.L_x_11497) ;  /* 0x00000000f4087348 */ /* 0x000fea0003c00000 */
[----:B------:R0:W1:Y:S02]  /*dc10*/  SHFL.UP P6, R128, R251, R248, R249 ;  /* 0x040000f8fb807389 */ /* 0x00006400000c00f9 */
[----:B01----:R-:W-:Y:S05]  /*dc20*/  ENDCOLLECTIVE ;  /* 0x000000000000791b */ /* 0x003fea0003800000 */
.L_x_11497:
[----:B------:R-:W-:Y:S02]  /*dc30*/  MOV R251, R129 ;  /* 0x0000008100fb7202 */ /* 0x000fe40000000f00 */
[----:B------:R-:W-:-:S07]  /*dc40*/  MOV R243, R128 ;  /* 0x0000008000f37202 */ /* 0x000fce0000000f00 */
[----:B------:R-:W-:Y:S05]  /*dc50*/  WARPSYNC.COLLECTIVE R244, `(.L_x_11498) ;  /* 0x00000000f4087348 */ /* 0x000fea0003c00000 */
[----:B------:R0:W1:Y:S02]  /*dc60*/  SHFL.UP P6, R128, R251, R248, R249 ;  /* 0x040000f8fb807389 */ /* 0x00006400000c00f9 */
[----:B01----:R-:W-:Y:S05]  /*dc70*/  ENDCOLLECTIVE ;  /* 0x000000000000791b */ /* 0x003fea0003800000 */
.L_x_11498:
[----:B------:R-:W-:Y:S02]  /*dc80*/  HFMA2 R248, -RZ, RZ, 0, 2.384185791015625e-07 ;  /* 0x00000004fff87431 */ /* 0x000fe400000001ff */
        /* <DEDUP_REMOVED lines=14> */
.L_x_11499:
[----:B------:R-:W-:Y:S02]  /*dd70*/  MOV R251, R245 ;  /* 0x000000f500fb7202 */ /* 0x000fe40000000f00 */
[----:B------:R-:W-:-:S07]  /*dd80*/  MOV R130, R128 ;  /* 0x0000008000827202 */ /* 0x000fce0000000f00 */
[----:B------:R-:W-:Y:S05]  /*dd90*/  WARPSYNC.COLLECTIVE R244, `(.L_x_11500) ;  /* 0x00000000f4087348 */ /* 0x000fea0003c00000 */
[----:B------:R0:W1:Y:S02]  /*dda0*/  SHFL.UP P6, R128, R251, R248, R249 ;  /* 0x040000f8fb807389 */ /* 0x00006400000c00f9 */
[----:B01----:R-:W-:Y:S05]  /*ddb0*/  ENDCOLLECTIVE ;  /* 0x000000000000791b */ /* 0x003fea0003800000 */
.L_x_11500:
[----:B------:R-:W-:Y:S02]  /*ddc0*/  MOV R251, R147 ;  /* 0x0000009300fb7202 */ /* 0x000fe40000000f00 */
[----:B------:R-:W-:-:S07]  /*ddd0*/  MOV R131, R128 ;  /* 0x0000008000837202 */ /* 0x000fce0000000f00 */
[----:B------:R-:W-:Y:S05]  /*dde0*/  WARPSYNC.COLLECTIVE R244, `(.L_x_11501) ;  /* 0x00000000f4087348 */ /* 0x000fea0003c00000 */
[----:B------:R0:W1:Y:S02]  /*ddf0*/  SHFL.UP P6, R128, R251, R248, R249 ;  /* 0x040000f8fb807389 */ /* 0x00006400000c00f9 */
[----:B01----:R-:W-:Y:S05]  /*de00*/  ENDCOLLECTIVE ;  /* 0x000000000000791b */ /* 0x003fea0003800000 */
.L_x_11501:
[----:B------:R-:W-:Y:S02]  /*de10*/  MOV R251, R129 ;  /* 0x0000008100fb7202 */ /* 0x000fe40000000f00 */
[----:B------:R-:W-:-:S07]  /*de20*/  MOV R243, R128 ;  /* 0x0000008000f37202 */ /* 0x000fce0000000f00 */
[----:B------:R-:W-:Y:S05]  /*de30*/  WARPSYNC.COLLECTIVE R244, `(.L_x_11502) ;  /* 0x00000000f4087348 */ /* 0x000fea0003c00000 */
[----:B------:R0:W1:Y:S02]  /*de40*/  SHFL.UP P6, R128, R251, R248, R249 ;  /* 0x040000f8fb807389 */ /* 0x00006400000c00f9 */
[----:B01----:R-:W-:Y:S05]  /*de50*/  ENDCOLLECTIVE ;  /* 0x000000000000791b */ /* 0x003fea0003800000 */
.L_x_11502:
[----:B------:R-:W-:Y:S02]  /*de60*/  HFMA2 R248, -RZ, RZ, 0, 4.76837158203125e-07 ;  /* 0x00000008fff87431 */ /* 0x000fe400000001ff */
        /* <DEDUP_REMOVED lines=14> */
.L_x_11503:
[----:B------:R-:W-:Y:S02]  /*df50*/  MOV R251, R245 ;  /* 0x000000f500fb7202 */ /* 0x000fe40000000f00 */
[----:B------:R-:W-:-:S07]  /*df60*/  MOV R130, R128 ;  /* 0x0000008000827202 */ /* 0x000fce0000000f00 */
[----:B------:R-:W-:Y:S05]  /*df70*/  WARPSYNC.COLLECTIVE R244, `(.L_x_11504) ;  /* 0x00000000f4087348 */ /* 0x000fea0003c00000 */
[----:B------:R0:W1:Y:S02]  /*df80*/  SHFL.UP P6, R128, R251, R248, R249 ;  /* 0x040000f8fb807389 */ /* 0x00006400000c00f9 */
[----:B01----:R-:W-:Y:S05]  /*df90*/  ENDCOLLECTIVE ;  /* 0x000000000000791b */ /* 0x003fea0003800000 */
.L_x_11504:
[----:B------:R-:W-:Y:S02]  /*dfa0*/  MOV R251, R147 ;  /* 0x0000009300fb7202 */ /* 0x000fe40000000f00 */
[----:B------:R-:W-:-:S07]  /*dfb0*/  MOV R131, R128 ;  /* 0x0000008000837202 */ /* 0x000fce0000000f00 */
[----:B------:R-:W-:Y:S05]  /*dfc0*/  WARPSYNC.COLLECTIVE R244, `(.L_x_11505) ;  /* 0x00000000f4087348 */ /* 0x000fea0003c00000 */
[----:B------:R0:W1:Y:S02]  /*dfd0*/  SHFL.UP P6, R128, R251, R248, R249 ;  /* 0x040000f8fb807389 */ /* 0x00006400000c00f9 */
[----:B01----:R-:W-:Y:S05]  /*dfe0*/  ENDCOLLECTIVE ;  /* 0x000000000000791b */ /* 0x003fea0003800000 */
.L_x_11505:
[----:B------:R-:W-:Y:S02]  /*dff0*/  MOV R251, R129 ;  /* 0x0000008100fb7202 */ /* 0x000fe40000000f00 */
[----:B------:R-:W-:-:S07]  /*e000*/  MOV R243, R128 ;  /* 0x0000008000f37202 */ /* 0x000fce0000000f00 */
[----:B------:R-:W-:Y:S05]  /*e010*/  WARPSYNC.COLLECTIVE R244, `(.L_x_11506) ;  /* 0x00000000f4087348 */ /* 0x000fea0003c00000 */
[----:B------:R0:W1:Y:S02]  /*e020*/  SHFL.UP P6, R128, R251, R248, R249 ;  /* 0x040000f8fb807389 */ /* 0x00006400000c00f9 */
[----:B01----:R-:W-:Y:S05]  /*e030*/  ENDCOLLECTIVE ;  /* 0x000000000000791b */ /* 0x003fea0003800000 */
.L_x_11506:
[----:B------:R-:W-:Y:S02]  /*e040*/  HFMA2 R248, -RZ, RZ, 0, 9.5367431640625e-07 ;  /* 0x00000010fff87431 */ /* 0x000fe400000001ff */
        /* <DEDUP_REMOVED lines=14> */
.L_x_11507:
[----:B------:R-:W-:Y:S02]  /*e130*/  MOV R251, R245 ;  /* 0x000000f500fb7202 */ /* 0x000fe40000000f00 */
[----:B------:R-:W-:-:S07]  /*e140*/  MOV R130, R128 ;  /* 0x0000008000827202 */ /* 0x000fce0000000f00 */
[----:B------:R-:W-:Y:S05]  /*e150*/  WARPSYNC.COLLECTIVE R244, `(.L_x_11508) ;  /* 0x00000000f4087348 */ /* 0x000fea0003c00000 */
[----:B------:R0:W1:Y:S02]  /*e160*/  SHFL.UP P6, R128, R251, R248, R249 ;  /* 0x040000f8fb807389 */ /* 0x00006400000c00f9 */
[----:B01----:R-:W-:Y:S05]  /*e170*/  ENDCOLLECTIVE ;  /* 0x000000000000791b */ /* 0x003fea0003800000 */
.L_x_11508:
[----:B------:R-:W-:Y:S02]  /*e180*/  MOV R251, R147 ;  /* 0x0000009300fb7202 */ /* 0x000fe40000000f00 */
[----:B------:R-:W-:-:S07]  /*e190*/  MOV R131, R128 ;  /* 0x0000008000837202 */ /* 0x000fce0000000f00 */
[----:B------:R-:W-:Y:S05]  /*e1a0*/  WARPSYNC.COLLECTIVE R244, `(.L_x_11509) ;  /* 0x00000000f4087348 */ /* 0x000fea0003c00000 */
[----:B------:R0:W1:Y:S02]  /*e1b0*/  SHFL.UP P6, R128, R251, R248, R249 ;  /* 0x040000f8fb807389 */ /* 0x00006400000c00f9 */
[----:B01----:R-:W-:Y:S05]  /*e1c0*/  ENDCOLLECTIVE ;  /* 0x000000000000791b */ /* 0x003fea0003800000 */
.L_x_11509:
[----:B------:R-:W-:Y:S02]  /*e1d0*/  MOV R251, R129 ;  /* 0x0000008100fb7202 */ /* 0x000fe40000000f00 */
[----:B------:R-:W-:-:S07]  /*e1e0*/  MOV R243, R128 ;  /* 0x0000008000f37202 */ /* 0x000fce0000000f00 */
[----:B------:R-:W-:Y:S05]  /*e1f0*/  WARPSYNC.COLLECTIVE R244, `(.L_x_11510) ;  /* 0x00000000f4087348 */ /* 0x000fea0003c00000 */
[----:B------:R0:W1:Y:S02]  /*e200*/  SHFL.UP P6, R128, R251, R248, R249 ;  /* 0x040000f8fb807389 */ /* 0x00006400000c00f9 */
[----:B01----:R-:W-:Y:S05]  /*e210*/  ENDCOLLECTIVE ;  /* 0x000000000000791b */ /* 0x003fea0003800000 */
.L_x_11510:
[----:B------:R-:W-:Y:S05]  /*e220*/  BRA `(.L_x_11511) ;  /* 0xffffff8800247947 */ /* 0x000fea000383ffff */
.L_x_11391:
        /* <DEDUP_REMOVED lines=8> */
.L_x_11513:
[----:B------:R-:W-:Y:S05]  /*e2b0*/  BSYNC B0 ;  /* 0x0000000000007941 */ /* 0x000fea0003800000 */
.L_x_11512:
[----:B------:R-:W-:Y:S05]  /*e2c0*/  BRA `(.L_x_11514) ;  /* 0xffffff8800307947 */ /* 0x000fea000383ffff */
.L_x_11392:
        /* <DEDUP_REMOVED lines=8> */
.L_x_11516:
[----:B------:R-:W-:Y:S05]  /*e350*/  BSYNC B0 ;  /* 0x0000000000007941 */ /* 0x000fea0003800000 */
.L_x_11515:
[----:B------:R-:W-:Y:S05]  /*e360*/  BRA `(.L_x_11517) ;  /* 0xffffff8800107947 */ /* 0x000fea000383ffff */
.L_x_11393:
        /* <DEDUP_REMOVED lines=8> */
.L_x_11519:
[----:B------:R-:W-:Y:S05]  /*e3f0*/  BSYNC B0 ;  /* 0x0000000000007941 */ /* 0x000fea0003800000 */
.L_x_11518:
[----:B------:R-:W-:Y:S05]  /*e400*/  BRA `(.L_x_11520) ;  /* 0xffffff8400f07947 */ /* 0x000fea000383ffff */
.L_x_11394:
        /* <DEDUP_REMOVED lines=8> */
.L_x_11522:
[----:B------:R-:W-:Y:S05]  /*e490*/  BSYNC B0 ;  /* 0x0000000000007941 */ /* 0x000fea0003800000 */
.L_x_11521:
[----:B------:R-:W-:Y:S05]  /*e4a0*/  BRA `(.L_x_11523) ;  /* 0xffffff8400d07947 */ /* 0x000fea000383ffff */
.L_x_11395:
        /* <DEDUP_REMOVED lines=8> */
.L_x_11525:
[----:B------:R-:W-:Y:S05]  /*e530*/  BSYNC B0 ;  /* 0x0000000000007941 */ /* 0x000fea0003800000 */
.L_x_11524:
        /* <DEDUP_REMOVED lines=10> */
.L_x_11526:
[----:B------:R-:W-:Y:S02]  /*e5e0*/  MOV R130, 0x1f ;  /* 0x0000001f00827802 */ /* 0x000fe40000000f00 */
[----:B------:R-:W-:Y:S02]  /*e5f0*/  MOV R251, R147 ;  /* 0x0000009300fb7202 */ /* 0x000fe40000000f00 */
[----:B------:R-:W-:-:S07]  /*e600*/  MOV R245, R128 ;  /* 0x0000008000f57202 */ /* 0x000fce0000000f00 */
[----:B------:R-:W-:Y:S05]  /*e610*/  WARPSYNC.COLLECTIVE R244, `(.L_x_11527) ;  /* 0x00000000f4087348 */ /* 0x000fea0003c00000 */
[----:B------:R0:W1:Y:S02]  /*e620*/  SHFL.UP P6, R128, R251, R248, R249 ;  /* 0x040000f8fb807389 */ /* 0x00006400000c00f9 */
[----:B01----:R-:W-:Y:S05]  /*e630*/  ENDCOLLECTIVE ;  /* 0x000000000000791b */ /* 0x003fea0003800000 */
.L_x_11527:
[----:B------:R-:W-:Y:S02]  /*e640*/  MOV R251, R129 ;  /* 0x0000008100fb7202 */ /* 0x000fe40000000f00 */
[----:B------:R-:W-:-:S07]  /*e650*/  MOV R147, R128 ;  /* 0x0000008000937202 */ /* 0x000fce0000000f00 */
[----:B------:R-:W-:Y:S05]  /*e660*/  WARPSYNC.COLLECTIVE R244, `(.L_x_11528) ;  /* 0x00000000f4087348 */ /* 0x000fea0003c00000 */
[----:B------:R0:W1:Y:S02]  /*e670*/  SHFL.UP P6, R128, R251, R248, R249 ;  /* 0x040000f8fb807389 */ /* 0x00006400000c00f9 */
[----:B01----:R-:W-:Y:S05]  /*e680*/  ENDCOLLECTIVE ;  /* 0x000000000000791b */ /* 0x003fea0003800000 */
.L_x_11528:
[----:B------:R-:W-:-:S07]  /*e690*/  MOV R129, R128 ;  /* 0x0000008000817202 */ /* 0x000fce0000000f00 */
[----:B------:R-:W-:Y:S05]  /*e6a0*/  WARPSYNC.COLLECTIVE R244, `(.L_x_11529) ;  /* 0x00000000f4087348 */ /* 0x000fea0003c00000 */
[----:B------:R0:W1:Y:S02]  /*e6b0*/  SHFL.IDX P2, R128, R243, R131, R130 ;  /* 0x00000083f3807389 */ /* 0x0000640000040082 */
[----:B01----:R-:W-:Y:S05]  /*e6c0*/  ENDCOLLECTIVE ;  /* 0x000000000000791b */ /* 0x003fea0003800000 */
.L_x_11529:
[----:B------:R-:W-:Y:S02]  /*e6d0*/  MOV R243, R121 ;  /* 0x0000007900f37202 */ /* 0x000fe40000000f00 */
[----:B------:R-:W-:-:S07]  /*e6e0*/  MOV R120, R128 ;  /* 0x0000008000787202 */ /* 0x000fce0000000f00 */
[----:B------:R-:W-:Y:S05]  /*e6f0*/  WARPSYNC.COLLECTIVE R244, `(.L_x_11530) ;  /* 0x00000000f4087348 */ /* 0x000fea0003c00000 */
[----:B------:R0:W1:Y:S02]  /*e700*/  SHFL.IDX P2, R128, R243, R131, R130 ;  /* 0x00000083f3807389 */ /* 0x0000640000040082 */
[----:B01----:R-:W-:Y:S05]  /*e710*/  ENDCOLLECTIVE ;  /* 0x000000000000791b */ /* 0x003fea0003800000 */
.L_x_11530:
[----:B------:R-:W-:Y:S02]  /*e720*/  MOV R243, R122 ;  /* 0x0000007a00f37202 */ /* 0x000fe40000000f00 */
[----:B------:R-:W-:-:S07]  /*e730*/  MOV R248, R128 ;  /* 0x0000008000f87202 */ /* 0x000fce0000000f00 */
[----:B------:R-:W-:Y:S05]  /*e740*/  WARPSYNC.COLLECTIVE R244, `(.L_x_11531) ;  /* 0x00000000f4087348 */ /* 0x000fea0003c00000 */
[----:B------:R0:W1:Y:S02]  /*e750*/  SHFL.IDX P2, R128, R243, R131, R130 ;  /* 0x00000083f3807389 */ /* 0x0000640000040082 */
[----:B01----:R-:W-:Y:S05]  /*e760*/  ENDCOLLECTIVE ;  /* 0x000000000000791b */ /* 0x003fea0003800000 */
.L_x_11531:
[----:B------:R-:W-:Y:S02]  /*e770*/  MOV R243, R123 ;  /* 0x0000007b00f37202 */ /* 0x000fe40000000f00 */
[----:B------:R-:W-:-:S07]  /*e780*/  MOV R122, R128 ;  /* 0x00000080007a7202 */ /* 0x000fce0000000f00 */
[----:B------:R-:W-:Y:S05]  /*e790*/  WARPSYNC.COLLECTIVE R244, `(.L_x_11532) ;  /* 0x00000000f4087348 */ /* 0x000fea0003c00000 */
[----:B------:R0:W1:Y:S02]  /*e7a0*/  SHFL.IDX P2, R128, R243, R131, R130 ;  /* 0x00000083f3807389 */ /* 0x0000640000040082 */
[----:B01----:R-:W-:Y:S05]  /*e7b0*/  ENDCOLLECTIVE ;  /* 0x000000000000791b */ /* 0x003fea0003800000 */
.L_x_11532:
[----:B------:R-:W-:Y:S01]  /*e7c0*/  MOV R123, R128 ;  /* 0x00000080007b7202 */ /* 0x000fe20000000f00 */
[----:B------:R-:W-:Y:S06]  /*e7d0*/  BRA `(.L_x_11533) ;  /* 0xffffff84002c7947 */ /* 0x000fec000383ffff */
.L_x_11397:
[----:B------:R-:W-:Y:S01]  /*e7e0*/  MOV R129, R139 ;  /* 0x0000008b00817202 */ /* 0x000fe20000000f00 */
[----:B------:R-:W-:Y:S01]  /*e7f0*/  HFMA2 R251, -RZ, RZ, 0, 5.9604644775390625e-08 ;  /* 0x00000001fffb7431 */ /* 0x000fe200000001ff */
[----:B------:R-:W-:Y:S02]  /*e800*/  MOV R128, 0x1f ;  /* 0x0000001f00807802 */ /* 0x000fe40000000f00 */
[----:B------:R-:W-:-:S07]  /*e810*/  MOV R244, 0xffffffff ;  /* 0xffffffff00f47802 */ /* 0x000fce0000000f00 */
[----:B------:R-:W-:Y:S05]  /*e820*/  WARPSYNC.COLLECTIVE R244, `(.L_x_11534) ;  /* 0x00000000f4087348 */ /* 0x000fea0003c00000 */
[----:B------:R0:W1:Y:S02]  /*e830*/  SHFL.DOWN P2, R252, R129, R251, R128 ;  /* 0x080000fb81fc7389 */ /* 0x0000640000040080 */
[----:B01----:R-:W-:Y:S05]  /*e840*/  ENDCOLLECTIVE ;  /* 0x000000000000791b */ /* 0x003fea0003800000 */
.L_x_11534:
[----:B------:R-:W-:Y:S02]  /*e850*/  MOV R129, R136 ;  /* 0x0000008800817202 */ /* 0x000fe40000000f00 */
[----:B------:R-:W-:-:S07]  /*e860*/  MOV R243, R252 ;  /* 0x000000fc00f37202 */ /* 0x000fce0000000f00 */
[----:B------:R-:W-:Y:S05]  /*e870*/  WARPSYNC.COLLECTIVE R244, `(.L_x_11535) ;  /* 0x00000000f4087348 */ /* 0x000fea0003c00000 */
[----:B------:R0:W1:Y:S02]  /*e880*/  SHFL.DOWN P2, R252, R129, R251, R128 ;  /* 0x080000fb81fc7389 */ /* 0x0000640000040080 */
[----:B01----:R-:W-:Y:S05]  /*e890*/  ENDCOLLECTIVE ;  /* 0x000000000000791b */ /* 0x003fea0003800000 */
.L_x_11535:
[----:B------:R-:W-:Y:S02]  /*e8a0*/  MOV R129, R137 ;  /* 0x0000008900817202 */ /* 0x000fe40000000f00 */
[----:B------:R-:W-:-:S07]  /*e8b0*/  MOV R131, R252 ;  /* 0x000000fc00837202 */ /* 0x000fce0000000f00 */
[----:B------:R-:W-:Y:S05]  /*e8c0*/  WARPSYNC.COLLECTIVE R244, `(.L_x_11536) ;  /* 0x00000000f4087348 */ /* 0x000fea0003c00000 */
[----:B------:R0:W1:Y:S02]  /*e8d0*/  SHFL.DOWN P2, R252, R129, R251, R128 ;  /* 0x080000fb81fc7389 */ /* 0x0000640000040080 */
[----:B01----:R-:W-:Y:S05]  /*e8e0*/  ENDCOLLECTIVE ;  /* 0x000000000000791b */ /* 0x003fea0003800000 */
.L_x_11536:
[----:B------:R-:W-:Y:S02]  /*e8f0*/  MOV R129, R138 ;  /* 0x0000008a00817202 */ /* 0x000fe40000000f00 */
[----:B------:R-:W-:-:S07]  /*e900*/  MOV R130, R252 ;  /* 0x000000fc00827202 */ /* 0x000fce0000000f00 */
[----:B------:R-:W-:Y:S05]  /*e910*/  WARPSYNC.COLLECTIVE R244, `(.L_x_11537) ;  /* 0x00000000f4087348 */ /* 0x000fea0003c00000 */
[----:B------:R0:W1:Y:S02]  /*e920*/  SHFL.DOWN P2, R252, R129, R251, R128 ;  /* 0x080000fb81fc7389 */ /* 0x0000640000040080 */
[----:B01----:R-:W-:Y:S05]  /*e930*/  ENDCOLLECTIVE ;  /* 0x000000000000791b */ /* 0x003fea0003800000 */
.L_x_11537:
[----:B------:R-:W-:Y:S05]  /*e940*/  BRA `(.L_x_11538) ;  /* 0xffffff9400a47947 */ /* 0x000fea000383ffff */
.L_x_11400:
        /* <DEDUP_REMOVED lines=8> */
.L_x_11540:
[----:B------:R-:W-:Y:S05]  /*e9d0*/  BSYNC B0 ;  /* 0x0000000000007941 */ /* 0x000fea0003800000 */
.L_x_11539:
        /* <DEDUP_REMOVED lines=8> */
.L_x_11541:
[----:B------:R-:W-:Y:S02]  /*ea60*/  MOV R129, R137 ;  /* 0x0000008900817202 */ /* 0x000fe40000000f00 */
[----:B------:R-:W-:-:S07]  /*ea70*/  MOV R131, R252 ;  /* 0x000000fc00837202 */ /* 0x000fce0000000f00 */
[----:B------:R-:W-:Y:S05]  /*ea80*/  WARPSYNC.COLLECTIVE R244, `(.L_x_11542) ;  /* 0x00000000f4087348 */ /* 0x000fea0003c00000 */
[----:B------:R0:W1:Y:S02]  /*ea90*/  SHFL.DOWN P2, R252, R129, R251, R128 ;  /* 0x080000fb81fc7389 */ /* 0x0000640000040080 */
[----:B01----:R-:W-:Y:S05]  /*eaa0*/  ENDCOLLECTIVE ;  /* 0x000000000000791b */ /* 0x003fea0003800000 */
.L_x_11542:
[----:B------:R-:W-:Y:S02]  /*eab0*/  MOV R129, R138 ;  /* 0x0000008a00817202 */ /* 0x000fe40000000f00 */
[----:B------:R-:W-:-:S07]  /*eac0*/  MOV R243, R252 ;  /* 0x000000fc00f37202 */ /* 0x000fce0000000f00 */
[----:B------:R-:W-:Y:S05]  /*ead0*/  WARPSYNC.COLLECTIVE R244, `(.L_x_11543) ;  /* 0x00000000f4087348 */ /* 0x000fea0003c00000 */
[----:B------:R0:W1:Y:S02]  /*eae0*/  SHFL.DOWN P2, R252, R129, R251, R128 ;  /* 0x080000fb81fc7389 */ /* 0x0000640000040080 */
[----:B01----:R-:W-:Y:S05]  /*eaf0*/  ENDCOLLECTIVE ;  /* 0x000000000000791b */ /* 0x003fea0003800000 */
.L_x_11543:
[----:B------:R-:W-:Y:S05]  /*eb00*/  BRA `(.L_x_11544) ;  /* 0xffffff9400847947 */ /* 0x000fea000383ffff */
.L_x_11403:
        /* <DEDUP_REMOVED lines=8> */
.L_x_11546:
[----:B------:R-:W-:Y:S05]  /*eb90*/  BSYNC B0 ;  /* 0x0000000000007941 */ /* 0x000fea0003800000 */
.L_x_11545:
        /* <DEDUP_REMOVED lines=8> */
.L_x_11547:
[----:B------:R-:W-:Y:S02]  /*ec20*/  MOV R129, R137 ;  /* 0x0000008900817202 */ /* 0x000fe40000000f00 */
[----:B------:R-:W-:-:S07]  /*ec30*/  MOV R131, R252 ;  /* 0x000000fc00837202 */ /* 0x000fce0000000f00 */
[----:B------:R-:W-:Y:S05]  /*ec40*/  WARPSYNC.COLLECTIVE R244, `(.L_x_11548) ;  /* 0x00000000f4087348 */ /* 0x000fea0003c00000 */
[----:B------:R0:W1:Y:S02]  /*ec50*/  SHFL.DOWN P2, R252, R129, R251, R128 ;  /* 0x080000fb81fc7389 */ /* 0x0000640000040080 */
[----:B01----:R-:W-:Y:S05]  /*ec60*/  ENDCOLLECTIVE ;  /* 0x000000000000791b */ /* 0x003fea0003800000 */
.L_x_11548:
[----:B------:R-:W-:Y:S02]  /*ec70*/  MOV R129, R138 ;  /* 0x0000008a00817202 */ /* 0x000fe40000000f00 */
[----:B------:R-:W-:-:S07]  /*ec80*/  MOV R243, R252 ;  /* 0x000000fc00f37202 */ /* 0x000fce0000000f00 */
[----:B------:R-:W-:Y:S05]  /*ec90*/  WARPSYNC.COLLECTIVE R244, `(.L_x_11549) ;  /* 0x00000000f4087348 */ /* 0x000fea0003c00000 */
[----:B------:R0:W1:Y:S02]  /*eca0*/  SHFL.DOWN P2, R252, R129, R251, R128 ;  /* 0x080000fb81fc7389 */ /* 0x0000640000040080 */
[----:B01----:R-:W-:Y:S05]  /*ecb0*/  ENDCOLLECTIVE ;  /* 0x000000000000791b */ /* 0x003fea0003800000 */
.L_x_11549:
[----:B------:R-:W-:Y:S05]  /*ecc0*/  BRA `(.L_x_11550) ;  /* 0xffffff9400647947 */ /* 0x000fea000383ffff */
.L_x_11406:
        /* <DEDUP_REMOVED lines=8> */
.L_x_11552:
[----:B------:R-:W-:Y:S05]  /*ed50*/  BSYNC B0 ;  /* 0x0000000000007941 */ /* 0x000fea0003800000 */
.L_x_11551:
        /* <DEDUP_REMOVED lines=8> */
.L_x_11553:
[----:B------:R-:W-:Y:S02]  /*ede0*/  MOV R129, R137 ;  /* 0x0000008900817202 */ /* 0x000fe40000000f00 */
[----:B------:R-:W-:-:S07]  /*edf0*/  MOV R131, R252 ;  /* 0x000000fc00837202 */ /* 0x000fce0000000f00 */
[----:B------:R-:W-:Y:S05]  /*ee00*/  WARPSYNC.COLLECTIVE R244, `(.L_x_11554) ;  /* 0x00000000f4087348 */ /* 0x000fea0003c00000 */
[----:B------:R0:W1:Y:S02]  /*ee10*/  SHFL.DOWN P2, R252, R129, R251, R128 ;  /* 0x080000fb81fc7389 */ /* 0x0000640000040080 */
[----:B01----:R-:W-:Y:S05]  /*ee20*/  ENDCOLLECTIVE ;  /* 0x000000000000791b */ /* 0x003fea0003800000 */
.L_x_11554:
[----:B------:R-:W-:Y:S02]  /*ee30*/  MOV R129, R138 ;  /* 0x0000008a00817202 */ /* 0x000fe40000000f00 */
[----:B------:R-:W-:-:S07]  /*ee40*/  MOV R243, R252 ;  /* 0x000000fc00f37202 */ /* 0x000fce0000000f00 */
[----:B------:R-:W-:Y:S05]  /*ee50*/  WARPSYNC.COLLECTIVE R244, `(.L_x_11555) ;  /* 0x00000000f4087348 */ /* 0x000fea0003c00000 */
[----:B------:R0:W1:Y:S02]  /*ee60*/  SHFL.DOWN P2, R252, R129, R251, R128 ;  /* 0x080000fb81fc7389 */ /* 0x0000640000040080 */
[----:B01----:R-:W-:Y:S05]  /*ee70*/  ENDCOLLECTIVE ;  /* 0x000000000000791b */ /* 0x003fea0003800000 */
.L_x_11555:
[----:B------:R-:W-:Y:S05]  /*ee80*/  BRA `(.L_x_11556) ;  /* 0xffffff9400447947 */ /* 0x000fea000383ffff */
.L_x_11409:
        /* <DEDUP_REMOVED lines=8> */
.L_x_11558:
[----:B------:R-:W-:Y:S05]  /*ef10*/  BSYNC B0 ;  /* 0x0000000000007941 */ /* 0x000fea0003800000 */
.L_x_11557:
        /* <DEDUP_REMOVED lines=8> */
.L_x_11559:
[----:B------:R-:W-:Y:S02]  /*efa0*/  MOV R129, R137 ;  /* 0x0000008900817202 */ /* 0x000fe40000000f00 */
[----:B------:R-:W-:-:S07]  /*efb0*/  MOV R131, R252 ;  /* 0x000000fc00837202 */ /* 0x000fce0000000f00 */
[----:B------:R-:W-:Y:S05]  /*efc0*/  WARPSYNC.COLLECTIVE R244, `(.L_x_11560) ;  /* 0x00000000f4087348 */ /* 0x000fea0003c00000 */
[----:B------:R0:W1:Y:S02]  /*efd0*/  SHFL.DOWN P2, R252, R129, R251, R128 ;  /* 0x080000fb81fc7389 */ /* 0x0000640000040080 */
[----:B01----:R-:W-:Y:S05]  /*efe0*/  ENDCOLLECTIVE ;  /* 0x000000000000791b */ /* 0x003fea0003800000 */
.L_x_11560:
[----:B------:R-:W-:Y:S02]  /*eff0*/  MOV R129, R138 ;  /* 0x0000008a00817202 */ /* 0x000fe40000000f00 */
[----:B------:R-:W-:-:S07]  /*f000*/  MOV R243, R252 ;  /* 0x000000fc00f37202 */ /* 0x000fce0000000f00 */
[----:B------:R-:W-:Y:S05]  /*f010*/  WARPSYNC.COLLECTIVE R244, `(.L_x_11561) ;  /* 0x00000000f4087348 */ /* 0x000fea0003c00000 */
[----:B------:R0:W1:Y:S02]  /*f020*/  SHFL.DOWN P2, R252, R129, R251, R128 ;  /* 0x080000fb81fc7389 */ /* 0x0000640000040080 */
[----:B01----:R-:W-:Y:S05]  /*f030*/  ENDCOLLECTIVE ;  /* 0x000000000000791b */ /* 0x003fea0003800000 */
.L_x_11561:
[----:B------:R-:W-:Y:S05]  /*f040*/  BRA `(.L_x_11562) ;  /* 0xffffff9400247947 */ /* 0x000fea000383ffff */
.L_x_11412:
        /* <DEDUP_REMOVED lines=8> */
.L_x_11564:
[----:B------:R-:W-:Y:S05]  /*f0d0*/  BSYNC B0 ;  /* 0x0000000000007941 */ /* 0x000fea0003800000 */
.L_x_11563:
        /* <DEDUP_REMOVED lines=9> */
.L_x_11565:
[----:B------:R-:W-:Y:S02]  /*f170*/  MOV R243, R137 ;  /* 0x0000008900f37202 */ /* 0x000fe40000000f00 */
[----:B------:R-:W-:-:S07]  /*f180*/  MOV R248, R128 ;  /* 0x0000008000f87202 */ /* 0x000fce0000000f00 */
[----:B------:R-:W-:Y:S05]  /*f190*/  WARPSYNC.COLLECTIVE R244, `(.L_x_11566) ;  /* 0x00000000f4087348 */ /* 0x000fea0003c00000 */
[----:B------:R0:W1:Y:S02]  /*f1a0*/  SHFL.IDX P2, R128, R243, R131, R130 ;  /* 0x00000083f3807389 */ /* 0x0000640000040082 */
[----:B01----:R-:W-:Y:S05]  /*f1b0*/  ENDCOLLECTIVE ;  /* 0x000000000000791b */ /* 0x003fea0003800000 */
.L_x_11566:
        /* <DEDUP_REMOVED lines=15> */
.L_x_11567:
[----:B------:R-:W-:Y:S01]  /*f2b0*/  MOV R243, R120 ;  /* 0x0000007800f37202 */ /* 0x000fe20000000f00 */
[----:B------:R-:W-:Y:S01]  /*f2c0*/  FADD.FTZ R249, R128, R249 ;  /* 0x000000f980f97221 */ /* 0x000fe20000010000 */
[----:B------:R-:W-:-:S07]  /*f2d0*/  MOV R128, 0x1f ;  /* 0x0000001f00807802 */ /* 0x000fce0000000f00 */
[----:B------:R-:W-:Y:S05]  /*f2e0*/  WARPSYNC.COLLECTIVE R244, `(.L_x_11568) ;  /* 0x00000000f4087348 */ /* 0x000fea0003c00000 */
[----:B------:R0:W1:Y:S02]  /*f2f0*/  SHFL.DOWN P2, R252, R129, R251, R128 ;  /* 0x080000fb81fc7389 */ /* 0x0000640000040080 */
[----:B01----:R-:W-:Y:S05]  /*f300*/  ENDCOLLECTIVE ;  /* 0x000000000000791b */ /* 0x003fea0003800000 */
.L_x_11568:
[----:B------:R-:W-:Y:S02]  /*f310*/  MOV R129, R136 ;  /* 0x0000008800817202 */ /* 0x000fe40000000f00 */
[----:B------:R-:W-:-:S07]  /*f320*/  MOV R139, R252 ;  /* 0x000000fc008b7202 */ /* 0x000fce0000000f00 */
[----:B------:R-:W-:Y:S05]  /*f330*/  WARPSYNC.COLLECTIVE R244, `(.L_x_11569) ;  /* 0x00000000f4087348 */ /* 0x000fea0003c00000 */
[----:B------:R0:W1:Y:S02]  /*f340*/  SHFL.DOWN P2, R252, R129, R251, R128 ;  /* 0x080000fb81fc7389 */ /* 0x0000640000040080 */
[----:B01----:R-:W-:Y:S05]  /*f350*/  ENDCOLLECTIVE ;  /* 0x000000000000791b */ /* 0x003fea0003800000 */
.L_x_11569:
[----:B------:R-:W-:Y:S02]  /*f360*/  MOV R129, R137 ;  /* 0x0000008900817202 */ /* 0x000fe40000000f00 */
[----:B------:R-:W-:-:S07]  /*f370*/  MOV R136, R252 ;  /* 0x000000fc00887202 */ /* 0x000fce0000000f00 */
[----:B------:R-:W-:Y:S05]  /*f380*/  WARPSYNC.COLLECTIVE R244, `(.L_x_11570) ;  /* 0x00000000f4087348 */ /* 0x000fea0003c00000 */
[----:B------:R0:W1:Y:S02]  /*f390*/  SHFL.DOWN P2, R252, R129, R251, R128 ;  /* 0x080000fb81fc7389 */ /* 0x0000640000040080 */
[----:B01----:R-:W-:Y:S05]  /*f3a0*/  ENDCOLLECTIVE ;  /* 0x000000000000791b */ /* 0x003fea0003800000 */
.L_x_11570:
[----:B------:R-:W-:Y:S02]  /*f3b0*/  MOV R129, R138 ;  /* 0x0000008a00817202 */ /* 0x000fe40000000f00 */
[----:B------:R-:W-:-:S07]  /*f3c0*/  MOV R137, R252 ;  /* 0x000000fc00897202 */ /* 0x000fce0000000f00 */
[----:B------:R-:W-:Y:S05]  /*f3d0*/  WARPSYNC.COLLECTIVE R244, `(.L_x_11571) ;  /* 0x00000000f4087348 */ /* 0x000fea0003c00000 */
[----:B------:R0:W1:Y:S02]  /*f3e0*/  SHFL.DOWN P2, R252, R129, R251, R128 ;  /* 0x080000fb81fc7389 */ /* 0x0000640000040080 */
[----:B01----:R-:W-:Y:S05]  /*f3f0*/  ENDCOLLECTIVE ;  /* 0x000000000000791b */ /* 0x003fea0003800000 */
.L_x_11571:
[----:B------:R-:W-:Y:S05]  /*f400*/  WARPSYNC.COLLECTIVE R244, `(.L_x_11572) ;  /* 0x00000000f4087348 */ /* 0x000fea0003c00000 */
[----:B------:R0:W1:Y:S02]  /*f410*/  SHFL.IDX P2, R128, R243, R131, R130 ;  /* 0x00000083f3807389 */ /* 0x0000640000040082 */
[----:B01----:R-:W-:Y:S05]  /*f420*/  ENDCOLLECTIVE ;  /* 0x000000000000791b */ /* 0x003fea0003800000 */
.L_x_11572:
[----:B------:R-:W-:Y:S02]  /*f430*/  MOV R243, R121 ;  /* 0x0000007900f37202 */ /* 0x000fe40000000f00 */
[----:B------:R-:W-:Y:S02]  /*f440*/  MOV R138, R252 ;  /* 0x000000fc008a7202 */ /* 0x000fe40000000f00 */
[----:B------:R-:W-:-:S07]  /*f450*/  MOV R252, R128 ;  /* 0x0000008000fc7202 */ /* 0x000fce0000000f00 */
[----:B------:R-:W-:Y:S05]  /*f460*/  WARPSYNC.COLLECTIVE R244, `(.L_x_11573) ;  /* 0x00000000f4087348 */ /* 0x000fea0003c00000 */
[----:B------:R0:W1:Y:S02]  /*f470*/  SHFL.IDX P2, R128, R243, R131, R130 ;  /* 0x00000083f3807389 */ /* 0x0000640000040082 */
[----:B01----:R-:W-:Y:S05]  /*f480*/  ENDCOLLECTIVE ;  /* 0x000000000000791b */ /* 0x003fea0003800000 */
.L_x_11573:
[----:B------:R-:W-:Y:S02]  /*f490*/  MOV R243, R122 ;  /* 0x0000007a00f37202 */ /* 0x000fe40000000f00 */
[----:B------:R-:W-:-:S07]  /*f4a0*/  MOV R129, R128 ;  /* 0x0000008000817202 */ /* 0x000fce0000000f00 */
[----:B------:R-:W-:Y:S05]  /*f4b0*/  WARPSYNC.COLLECTIVE R244, `(.L_x_11574) ;  /* 0x00000000f4087348 */ /* 0x000fea0003c00000 */
[----:B------:R0:W1:Y:S02]  /*f4c0*/  SHFL.IDX P2, R128, R243, R131, R130 ;  /* 0x00000083f3807389 */ /* 0x0000640000040082 */
[----:B01----:R-:W-:Y:S05]  /*f4d0*/  ENDCOLLECTIVE ;  /* 0x000000000000791b */ /* 0x003fea0003800000 */
.L_x_11574:
[----:B------:R-:W-:Y:S02]  /*f4e0*/  MOV R243, R123 ;  /* 0x0000007b00f37202 */ /* 0x000fe40000000f00 */
[----:B------:R-:W-:-:S07]  /*f4f0*/  MOV R251, R128 ;  /* 0x0000008000fb7202 */ /* 0x000fce0000000f00 */
[----:B------:R-:W-:Y:S05]  /*f500*/  WARPSYNC.COLLECTIVE R244, `(.L_x_11575) ;  /* 0x00000000f4087348 */ /* 0x000fea0003c00000 */
[----:B------:R0:W1:Y:S02]  /*f510*/  SHFL.IDX P2, R128, R243, R131, R130 ;  /* 0x00000083f3807389 */ /* 0x0000640000040082 */
[----:B01----:R-:W-:Y:S05]  /*f520*/  ENDCOLLECTIVE ;  /* 0x000000000000791b */ /* 0x003fea0003800000 */
.L_x_11575:
[----:B------:R-:W-:Y:S02]  /*f530*/  MOV R131, R128 ;  /* 0x0000008000837202 */ /* 0x000fe40000000f00 */
[----:B------:R-:W-:Y:S01]  /*f540*/  MOV R128, R252 ;  /* 0x000000fc00807202 */ /* 0x000fe20000000f00 */
[----:B------:R-:W-:Y:S06]  /*f550*/  BRA `(.L_x_11576) ;  /* 0xffffff90007c7947 */ /* 0x000fec000383ffff */
.L_x_11577:
        /* <DEDUP_REMOVED lines=10> */
.L_x_18715:


//--------------------- .text._Z25selective_scan_bwd_kernelI32Selective_Scan_bwd_kernel_traitsILi64ELi16ELb1ELb1ELb1ELb0ELb0EfN3c107complexIfEEEEv12SSMParamsBwd --------------------------
	.section	.text._Z25selective_scan_bwd_kernelI32Selective_Scan_bwd_kernel_traitsILi64ELi16ELb1ELb1ELb1ELb0ELb0EfN3c107complexIfEEEEv12SSMParamsBwd,"ax",@progbits
	.align	128
        .global         _Z25selective_scan_bwd_kernelI32Selective_Scan_bwd_kernel_traitsILi64ELi16ELb1ELb1ELb1ELb0ELb0EfN3c107complexIfEEEEv12SSMParamsBwd
        .type           _Z25selective_scan_bwd_kernelI32Selective_Scan_bwd_kernel_traitsILi64ELi16ELb1ELb1ELb1ELb0ELb0EfN3c107complexIfEEEEv12SSMParamsBwd,@function
        .size           _Z25selective_scan_bwd_kernelI32Selective_Scan_bwd_kernel_traitsILi64ELi16ELb1ELb1ELb1ELb0ELb0EfN3c107complexIfEEEEv12SSMParamsBwd,(.L_x_18716 - _Z25selective_scan_bwd_kernelI32Selective_Scan_bwd_kernel_traitsILi64ELi16ELb1ELb1ELb1ELb0ELb0EfN3c107complexIfEEEEv12SSMParamsBwd)
        .other          _Z25selective_scan_bwd_kernelI32Selective_Scan_bwd_kernel_traitsILi64ELi16ELb1ELb1ELb1ELb0ELb0EfN3c107complexIfEEEEv12SSMParamsBwd,@"STO_CUDA_ENTRY STV_DEFAULT"
_Z25selective_scan_bwd_kernelI32Selective_Scan_bwd_kernel_traitsILi64ELi16ELb1ELb1ELb1ELb0ELb0EfN3c107complexIfEEEEv12SSMParamsBwd:
.text._Z25selective_scan_bwd_kernelI32Selective_Scan_bwd_kernel_traitsILi64ELi16ELb1ELb1ELb1ELb0ELb0EfN3c107complexIfEEEEv12SSMParamsBwd:
        /* <DEDUP_REMOVED lines=24> */
[----:B------:R-:W-:Y:S01]  /*0180*/  MOV R5, UR7 ;  /* 0x0000000700057c02 */ /* 0x000fe20008000f00 */
[----:B------:R-:W1:Y:S03]  /*0190*/  LDCU.64 UR38, c[0x0][0x3d0] ;  /* 0x00007a00ff2677ac */ /* 0x000e660008000a00 */
[----:B---3--:R3:W3:Y:S01]  /*01a0*/  @P0 LDG.E R3, desc[UR26][R2.64] ;  /* 0x0000001a02030981 */ /* 0x0086e2000c1e1900 */
[----:B------:R-:W3:Y:S03]  /*01b0*/  LDCU.64 UR36, c[0x0][0x3b0] ;  /* 0x00007600ff2477ac */ /* 0x000ee60008000a00 */
        /* <DEDUP_REMOVED lines=20> */
[----:B------:R-:W-:Y:S02]  /*0300*/  UIADD3 UR11, UP0, UPT, UR22, UR4, URZ ;  /* 0x00000004160b7290 */ /* 0x000fe4000ff1e0ff */
[----:B------:R-:W-:Y:S02]  /*0310*/  UIADD3 UR4, UP2, UPT, UR22, UR10, URZ ;  /* 0x0000000a16047290 */ /* 0x000fe4000ff5e0ff */
[----:B-1----:R-:W-:Y:S02]  /*0320*/  ULEA UR10, UP1, UR11, UR12, 0x2 ;  /* 0x0000000c0b0a7291 */ /* 0x002fe4000f8210ff */
        /* <DEDUP_REMOVED lines=8> */
[----:B------:R-:W1:Y:S01]  /*03b0*/  F2I.FTZ.U32.TRUNC.NTZ R2, R2 ;  /* 0x0000000200027305 */ /* 0x000e62000021f000 */
[----:B------:R-:W-:Y:S01]  /*03c0*/  IABS R0, R0 ;  /* 0x0000000000007213 */ /* 0x000fe20000000000 */
[----:B------:R-:W-:Y:S01]  /*03d0*/  UMOV UR4, URZ ;  /* 0x000000ff00047c82 */ /* 0x000fe20008000000 */
[----:B------:R-:W3:Y:S02]  /*03e0*/  LDCU.64 UR16, c[0x0][0x4b8] ;  /* 0x00009700ff1077ac */ /* 0x000ee40008000a00 */
[----:B------:R-:W-:Y:S01]  /*03f0*/  R2UR UR13, R0 ;  /* 0x00000000000d72ca */ /* 0x000fe200000e0000 */
[----:B------:R-:W4:Y:S01]  /*0400*/  LDCU.64 UR30, c[0x0][0x4d8] ;  /* 0x00009b00ff1e77ac */ /* 0x000f220008000a00 */
[----:B-1----:R-:W-:Y:S01]  /*0410*/  R2UR UR5, R2 ;  /* 0x00000000020572ca */ /* 0x002fe200000e0000 */
[----:B---3--:R-:W-:Y:S02]  /*0420*/  USHF.R.U64 UR15, UR16, 0x1, UR17 ;  /* 0x00000001100f7899 */ /* 0x008fe40008001211 */
[----:B------:R-:W-:-:S02]  /*0430*/  USHF.R.U32.HI UR16, URZ, 0x1, UR17 ;  /* 0x00000001ff107899 */ /* 0x000fc40008011611 */
[----:B----4-:R-:W-:Y:S02]  /*0440*/  USHF.R.U32.HI UR17, URZ, 0x1, UR31 ;  /* 0x00000001ff117899 */ /* 0x010fe4000801161f */
[----:B------:R-:W-:-:S06]  /*0450*/  UIMAD UR16, UR16, UR6, URZ ;  /* 0x00000006101072a4 */ /* 0x000fcc000f8e02ff */
        /* <DEDUP_REMOVED lines=11> */
[----:B0-----:R-:W-:Y:S02]  /*0510*/  UIMAD.WIDE.U32 UR4, UR8, UR28, UR4 ;  /* 0x0000001c080472a5 */ /* 0x001fe4000f8e0004 */
[----:B------:R-:W-:Y:S01]  /*0520*/  UIMAD UR13, UR20, UR14, UR13 ;  /* 0x0000000e140d72a4 */ /* 0x000fe2000f8e020d */
[----:B------:R-:W0:Y:S03]  /*0530*/  LDCU.64 UR24, c[0x0][0x4c0] ;  /* 0x00009800ff1877ac */ /* 0x000e260008000a00 */
[----:B------:R-:W-:Y:S02]  /*0540*/  UISETP.GT.U32.AND UP1, UPT, UR20, UR13, UPT ;  /* 0x0000000d1400728c */ /* 0x000fe4000bf24070 */
[----:B------:R-:W-:Y:S01]  /*0550*/  UIMAD UR19, UR6, UR39, UR19 ;  /* 0x00000027061372a4 */ /* 0x000fe2000f8e0213 */
[----:B------:R-:W1:Y:S01]  /*0560*/  LDCU.64 UR38, c[0x0][0x528] ;  /* 0x0000a500ff2677ac */ /* 0x000e620008000a00 */
        /* <DEDUP_REMOVED lines=9> */
[----:B------:R-:W4:Y:S02]  /*0600*/  LDCU.64 UR20, c[0x0][0x3e8] ;  /* 0x00007d00ff1477ac */ /* 0x000f240008000a00 */
[----:B------:R-:W-:-:S02]  /*0610*/  @UP0 UIADD3 UR32, UPT, UPT, UR32, 0x1, URZ ;  /* 0x0000000120200890 */ /* 0x000fc4000fffe0ff */
[----:B--2---:R-:W-:-:S04]  /*0620*/  UISETP.NE.U32.AND UP0, UPT, UR40, URZ, UPT ;  /* 0x000000ff2800728c */ /* 0x004fc8000bf05070 */
[----:B------:R-:W-:Y:S02]  /*0630*/  @!UP2 UIADD3 UR32, UPT, UPT, -UR32, URZ, URZ ;  /* 0x000000ff2020a290 */ /* 0x000fe4000fffe1ff */
[----:B------:R-:W-:Y:S02]  /*0640*/  @!UP1 ULOP3.LUT UR32, URZ, UR34, URZ, 0x33, !UPT ;  /* 0x00000022ff209292 */ /* 0x000fe4000f8e33ff */
[----:B------:R-:W-:Y:S02]  /*0650*/  UIADD3 UR4, UP2, UPT, UR22, UR4, URZ ;  /* 0x0000000416047290 */ /* 0x000fe4000ff5e0ff */
[----:B------:R-:W-:Y:S02]  /*0660*/  USHF.R.S32.HI UR37, URZ, 0x1f, UR32 ;  /* 0x0000001fff257899 */ /* 0x000fe40008011420 */
[----:B------:R-:W-:Y:S02]  /*0670*/  UIADD3.X UR13, UPT, UPT, UR23, UR5, URZ, UP2, !UPT ;  /* 0x00000005170d7290 */ /* 0x000fe400097fe4ff */
[----:B0-----:R-:W-:-:S02]  /*0680*/  UIMAD UR34, UR37, UR24, URZ ;  /* 0x00000018252272a4 */ /* 0x001fc4000f8e02ff */
[----:B-1----:R-:W-:Y:S02]  /*0690*/  ULEA UR14, UP1, UR4, UR38, 0x2 ;  /* 0x00000026040e7291 */ /* 0x002fe4000f8210ff */
[----:B------:R-:W-:Y:S01]  /*06a0*/  UISETP.NE.AND.EX UP0, UPT, UR41, URZ, UPT, UP0 ;  /* 0x000000ff2900728c */ /* 0x000fe2000bf05300 */
[----:B------:R-:W0:Y:S01]  /*06b0*/  LDCU.64 UR22, c[0x0][0x4e0] ;  /* 0x00009c00ff1677ac */ /* 0x000e220008000a00 */
[----:B------:R-:W-:Y:S02]  /*06c0*/  UIMAD UR41, UR32, UR25, UR34 ;  /* 0x00000019202972a4 */ /* 0x000fe4000f8e0222 */
[----:B---3--:R-:W-:Y:S02]  /*06d0*/  UIMAD UR34, UR37, UR28, URZ ;  /* 0x0000001c252272a4 */ /* 0x008fe4000f8e02ff */
[----:B------:R-:W-:Y:S02]  /*06e0*/  ULEA.HI.X UR13, UR4, UR39, UR13, 0x2, UP1 ;  /* 0x00000027040d7291 */ /* 0x000fe400088f140d */
        /* <DEDUP_REMOVED lines=17> */
[----:B------:R-:W-:Y:S01]  /*0800*/  UIADD3.X UR22, UPT, UPT, UR38, UR22, URZ, UP1, !UPT ;  /* 0x0000001626167290 */ /* 0x000fe20008ffe4ff */
[----:B------:R-:W0:Y:S01]  /*0810*/  LDCU.64 UR20, c[0x0][0x538] ;  /* 0x0000a700ff1477ac */ /* 0x000e220008000a00 */
[----:B--2---:R-:W-:Y:S02]  /*0820*/  ULEA UR28, UP4, UR36, UR28, 0x2 ;  /* 0x0000001c241c7291 */ /* 0x004fe4000f8810ff */
[----:B------:R-:W-:Y:S02]  /*0830*/  UIADD3.X UR38, UPT, UPT, UR38, UR40, URZ, UP3, !UPT ;  /* 0x0000002826267290 */ /* 0x000fe40009ffe4ff */
[----:B------:R-:W-:Y:S02]  /*0840*/  ULEA.HI.X UR30, UR30, UR25, UR22, 0x2, UP2 ;  /* 0x000000191e1e7291 */ /* 0x000fe400090f1416 */
[----:B------:R-:W-:Y:S01]  /*0850*/  ULEA.HI.X UR25, UR36, UR29, UR38, 0x2, UP4 ;  /* 0x0000001d24197291 */ /* 0x000fe2000a0f1426 */
[----:B------:R-:W1:Y:S01]  /*0860*/  @UP0 LDCU UR29, c[0x0][0x384] ;  /* 0x00007080ff1d07ac */ /* 0x000e620008000800 */
[----:B------:R-:W-:-:S02]  /*0870*/  UIMAD UR37, UR32, UR23, UR37 ;  /* 0x00000017202572a4 */ /* 0x000fc4000f8e0225 */
[----:B------:R-:W-:Y:S01]  /*0880*/  UIADD3 UR5, UPT, UPT, UR5, UR41, URZ ;  /* 0x0000002905057290 */ /* 0x000fe2000fffe0ff */
[----:B------:R-:W2:Y:S01]  /*0890*/  LDCU.64 UR22, c[0x0][0x540] ;  /* 0x0000a800ff1677ac */ /* 0x000ea20008000a00 */
[----:B------:R-:W3:Y:S02]  /*08a0*/  @UP0 LDCU UR31, c[0x0][0x38c] ;  /* 0x00007180ff1f07ac */ /* 0x000ee40008000800 */
[----:B------:R-:W-:Y:S01]  /*08b0*/  UIMAD.WIDE.U32 UR4, UR6, UR15, UR4 ;  /* 0x0000000f060472a5 */ /* 0x000fe2000f8e0004 */
[----:B------:R-:W4:Y:S03]  /*08c0*/  @UP0 LDCU.64 UR34, c[0x0][0x480] ;  /* 0x00009000ff2207ac */ /* 0x000f260008000a00 */
        /* <DEDUP_REMOVED lines=27> */
[----:B------:R-:W2:Y:S01]  /*0a80*/  LDCU UR19, c[0x0][0x394] ;  /* 0x00007280ff1377ac */ /* 0x000ea20008000800 */
[----:B------:R-:W-:Y:S01]  /*0a90*/  UMOV UR20, UR30 ;  /* 0x0000001e00147c82 */ /* 0x000fe20008000000 */
[----:B------:R-:W-:Y:S01]  /*0aa0*/  UMOV UR24, UR28 ;  /* 0x0000001c00187c82 */ /* 0x000fe20008000000 */
[----:B-1----:R-:W-:Y:S01]  /*0ab0*/  ULEA UR8, UR22, UR8, 0x18 ;  /* 0x0000000816087291 */ /* 0x002fe2000f8ec0ff */
[----:B0-----:R-:W-:-:S02]  /*0ac0*/  SHF.L.U32 R0, R160, 0x2, RZ ;  /* 0x00000002a0007819 */ /* 0x001fc400000006ff */
[C---:B------:R-:W-:Y:S02]  /*0ad0*/  LOP3.LUT R161, R160.reuse, 0x1f, RZ, 0xc0, !PT ;  /* 0x0000001fa0a17812 */ /* 0x040fe400078ec0ff */
[C---:B------:R-:W-:Y:S02]  /*0ae0*/  LOP3.LUT R159, R160.reuse, 0x3e0, RZ, 0xc0, !PT ;  /* 0x000003e0a09f7812 */ /* 0x040fe400078ec0ff */
[----:B------:R-:W-:Y:S02]  /*0af0*/  LEA R160, R160, UR8, 0x4 ;  /* 0x00000008a0a07c11 */ /* 0x000fe4000f8e20ff */
[----:B--2---:R-:W-:-:S07]  /*0b00*/  LOP3.LUT R7, R0, 0xf80, RZ, 0xc0, !PT ;  /* 0x00000f8000077812 */ /* 0x004fce00078ec0ff */
.L_x_11676:
[----:B------:R-:W0:Y:S01]  /*0b10*/  S2R R0, SR_TID.X ;  /* 0x0000000000007919 */ /* 0x000e220000002100 */
[----:B------:R-:W-:Y:S02]  /*0b20*/  MOV R4, UR10 ;  /* 0x0000000a00047c02 */ /* 0x000fe40008000f00 */
[----:B------:R-:W-:Y:S01]  /*0b30*/  MOV R5, UR11 ;  /* 0x0000000b00057c02 */ /* 0x000fe20008000f00 */
[----:B------:R-:W-:Y:S01]  /*0b40*/  BAR.SYNC.DEFER_BLOCKING 0x0 ;  /* 0x0000000000007b1d */ /* 0x000fe20000010000 */
[----:B01----:R-:W-:-:S05]  /*0b50*/  LOP3.LUT R3, R7, 0x1f, R0, 0xf8, !PT ;  /* 0x0000001f07037812 */ /* 0x003fca00078ef800 */
        /* <DEDUP_REMOVED lines=13> */
[----:B------:R-:W-:Y:S02]  /*0c30*/  IADD3 R85, PT, PT, R159, R2, RZ ;  /* 0x000000029f557210 */ /* 0x000fe40007ffe0ff */
[-C--:B------:R-:W-:Y:S02]  /*0c40*/  LEA R158, R7, R180.reuse, 0x4 ;  /* 0x000000b4079e7211 */ /* 0x080fe400078e20ff */
[----:B------:R-:W-:Y:S02]  /*0c50*/  LEA R157, R85, R180, 0x6 ;  /* 0x000000b4559d7211 */ /* 0x000fe400078e30ff */
[----:B------:R-:W-:-:S03]  /*0c60*/  MOV R7, UR12 ;  /* 0x0000000c00077c02 */ /* 0x000fc60008000f00 */
[----:B------:R-:W-:Y:S01]  /*0c70*/  IMAD.WIDE.U32 R4, R3, 0x10, R6 ;  /* 0x0000001003047825 */ /* 0x000fe200078e0006 */
        /* <DEDUP_REMOVED lines=10> */
[----:B-1----:R-:W3:Y:S04]  /*0d20*/  LDG.E.128 R8, desc[UR26][R4.64] ;  /* 0x0000001a04087981 */ /* 0x002ee8000c1e1d00 */
[----:B------:R-:W4:Y:S04]  /*0d30*/  LDG.E.128 R24, desc[UR26][R4.64+0x200] ;  /* 0x0002001a04187981 */ /* 0x000f28000c1e1d00 */
[----:B--2---:R-:W2:Y:S04]  /*0d40*/  LDG.E.128 R20, desc[UR26][R4.64+0x400] ;  /* 0x0004001a04147981 */ /* 0x004ea8000c1e1d00 */
[----:B------:R-:W5:Y:S01]  /*0d50*/  LDG.E.128 R28, desc[UR26][R4.64+0x600] ;  /* 0x0006001a041c7981 */ /* 0x000f62000c1e1d00 */
[----:B------:R-:W-:-:S02]  /*0d60*/  MOV R6, UR14 ;  /* 0x0000000e00067c02 */ /* 0x000fc40008000f00 */
[----:B------:R-:W-:-:S03]  /*0d70*/  MOV R7, UR13 ;  /* 0x0000000d00077c02 */ /* 0x000fc60008000f00 */
[----:B------:R-:W-:Y:S01]  /*0d80*/  IMAD.WIDE.U32 R6, R3, 0x10, R6 ;  /* 0x0000001003067825 */ /* 0x000fe200078e0006 */
[----:B---3--:R1:W-:Y:S04]  /*0d90*/  STS.128 [R158], R8 ;  /* 0x000000089e007388 */ /* 0x0083e80000000c00 */
[----:B----4-:R-:W-:Y:S04]  /*0da0*/  STS.128 [R158+0x200], R24 ;  /* 0x000200189e007388 */ /* 0x010fe80000000c00 */
[----:B--2---:R-:W-:Y:S04]  /*0db0*/  STS.128 [R158+0x400], R20 ;  /* 0x000400149e007388 */ /* 0x004fe80000000c00 */
        /* <DEDUP_REMOVED lines=8> */
[----:B-1----:R-:W3:Y:S04]  /*0e40*/  LDG.E.128 R8, desc[UR26][R6.64+0x200] ;  /* 0x0002001a06087981 */ /* 0x002ee8000c1e1d00 */
[----:B------:R-:W4:Y:S04]  /*0e50*/  LDG.E.128 R56, desc[UR26][R6.64+0x400] ;  /* 0x0004001a06387981 */ /* 0x000f28000c1e1d00 */
[----:B------:R-:W5:Y:S01]  /*0e60*/  LDG.E.128 R60, desc[UR26][R6.64+0x600] ;  /* 0x0006001a063c7981 */ /* 0x000f62000c1e1d00 */
[----:B0-----:R-:W-:Y:S01]  /*0e70*/  UISETP.GE.AND UP0, UPT, UR8, 0x1, UPT ;  /* 0x000000010800788c */ /* 0x001fe2000bf06270 */
[----:B------:R-:W-:-:S02]  /*0e80*/  CS2R R64, SRZ ;  /* 0x0000000000407805 */ /* 0x000fc4000001ff00 */
[----:B------:R-:W-:Y:S01]  /*0e90*/  CS2R R66, SRZ ;  /* 0x0000000000427805 */ /* 0x000fe2000001ff00 */
[----:B--2---:R0:W-:Y:S04]  /*0ea0*/  STS.128 [R158], R52 ;  /* 0x000000349e007388 */ /* 0x0041e80000000c00 */
[----:B---3--:R-:W-:Y:S04]  /*0eb0*/  STS.128 [R158+0x200], R8 ;  /* 0x000200089e007388 */ /* 0x008fe80000000c00 */
[----:B----4-:R1:W-:Y:S04]  /*0ec0*/  STS.128 [R158+0x400], R56 ;  /* 0x000400389e007388 */ /* 0x0103e80000000c00 */
[----:B-----5:R2:W-:Y:S01]  /*0ed0*/  STS.128 [R158+0x600], R60 ;  /* 0x0006003c9e007388 */ /* 0x0205e20000000c00 */
[----:B------:R-:W-:-:S03]  /*0ee0*/  NOP ;  /* 0x0000000000007918 */ /* 0x000fc60000000000 */
[----:B------:R-:W3:Y:S01]  /*0ef0*/  LDS.128 R20, [R157] ;  /* 0x000000009d147984 */ /* 0x000ee20000000c00 */
[----:B0-----:R-:W-:Y:S02]  /*0f00*/  CS2R R52, SRZ ;  /* 0x0000000000347805 */ /* 0x001fe4000001ff00 */
[----:B------:R-:W-:Y:S01]  /*0f10*/  CS2R R54, SRZ ;  /* 0x0000000000367805 */ /* 0x000fe2000001ff00 */
[----:B------:R-:W0:Y:S01]  /*0f20*/  LDS.128 R24, [R157+0x10] ;  /* 0x000010009d187984 */ /* 0x000e220000000c00 */
[----:B-1----:R-:W-:Y:S02]  /*0f30*/  CS2R R56, SRZ ;  /* 0x0000000000387805 */ /* 0x002fe4000001ff00 */
[----:B------:R-:W-:Y:S01]  /*0f40*/  CS2R R58, SRZ ;  /* 0x00000000003a7805 */ /* 0x000fe2000001ff00 */
[----:B------:R-:W1:Y:S01]  /*0f50*/  LDS.128 R28, [R157+0x20] ;  /* 0x000020009d1c7984 */ /* 0x000e620000000c00 */
[----:B--2---:R-:W-:Y:S02]  /*0f60*/  CS2R R60, SRZ ;  /* 0x00000000003c7805 */ /* 0x004fe4000001ff00 */
[----:B------:R-:W-:Y:S01]  /*0f70*/  CS2R R62, SRZ ;  /* 0x00000000003e7805 */ /* 0x000fe2000001ff00 */
[----:B------:R-:W2:Y:S01]  /*0f80*/  LDS.128 R32, [R157+0x30] ;  /* 0x000030009d207984 */ /* 0x000ea20000000c00 */
[----:B---3--:R-:W-:Y:S01]  /*0f90*/  FFMA.FTZ R4, R36, R20, R165 ;  /* 0x0000001424047223 */ /* 0x008fe200000100a5 */
[----:B------:R-:W-:Y:S01]  /*0fa0*/  FMUL.FTZ R68, R20, UR6 ;  /* 0x0000000614447c20 */ /* 0x000fe20008410000 */
[----:B------:R-:W-:Y:S01]  /*0fb0*/  FMUL.FTZ R69, R21, UR6 ;  /* 0x0000000615457c20 */ /* 0x000fe20008410000 */
[----:B------:R-:W-:Y:S01]  /*0fc0*/  FMUL.FTZ R70, R22, UR6 ;  /* 0x0000000616467c20 */ /* 0x000fe20008410000 */
[----:B------:R-:W-:Y:S01]  /*0fd0*/  FFMA.FTZ R3, R37, R21, R4 ;  /* 0x0000001525037223 */ /* 0x000fe20000010004 */
[----:B------:R-:W-:Y:S01]  /*0fe0*/  FMUL.FTZ R71, R23, UR6 ;  /* 0x0000000617477c20 */ /* 0x000fe20008410000 */
[----:B0-----:R-:W-:Y:S01]  /*0ff0*/  FMUL.FTZ R72, R24, UR6 ;  /* 0x0000000618487c20 */ /* 0x001fe20008410000 */
        /* <DEDUP_REMOVED lines=27> */
[----:B------:R-:W0:Y:S01]  /*11b0*/  S2R R167, SR_TID.X ;  /* 0x0000000000a77919 */ /* 0x000e220000002100 */
[----:B------:R-:W1:Y:S01]  /*11c0*/  S2UR UR8, SR_CTAID.Y ;  /* 0x00000000000879c3 */ /* 0x000e620000002600 */
[----:B------:R-:W-:Y:S01]  /*11d0*/  FADD.FTZ R11, R12, UR7 ;  /* 0x000000070c0b7e21 */ /* 0x000fe20008010000 */
[----:B------:R-:W-:Y:S01]  /*11e0*/  FADD.FTZ R155, R21, R21 ;  /* 0x00000015159b7221 */ /* 0x000fe20000010000 */
        /* <DEDUP_REMOVED lines=9> */
[----:B------:R-:W1:Y:S01]  /*1280*/  LDCU.64 UR28, c[0x0][0x3a0] ;  /* 0x00007400ff1c77ac */ /* 0x000e620008000a00 */
        /* <DEDUP_REMOVED lines=12> */
[----:B------:R-:W-:Y:S01]  /*1350*/  UISETP.NE.AND UP0, UPT, UR19, 0x1, UPT ;  /* 0x000000011300788c */ /* 0x000fe2000bf05270 */
[----:B------:R-:W-:Y:S01]  /*1360*/  FADD.FTZ R32, R35, R35 ;  /* 0x0000002323207221 */ /* 0x000fe20000010000 */
[----:B------:R-:W-:Y:S01]  /*1370*/  SHF.L.U32 R85, R85, 0x3, RZ ;  /* 0x0000000355557819 */ /* 0x000fe200000006ff */
[----:B------:R-:W-:Y:S01]  /*1380*/  FADD.FTZ R4, R89, UR7 ;  /* 0x0000000759047e21 */ /* 0x000fe20008010000 */
[----:B------:R-:W-:Y:S01]  /*1390*/  FADD.FTZ R6, R91, UR7 ;  /* 0x000000075b067e21 */ /* 0x000fe20008010000 */
[----:B------:R-:W-:Y:S01]  /*13a0*/  FADD.FTZ R8, R93, UR7 ;  /* 0x000000075d087e21 */ /* 0x000fe20008010000 */
[----:B0-----:R-:W-:Y:S01]  /*13b0*/  SHF.L.U32 R33, R167, 0x2, RZ ;  /* 0x00000002a7217819 */ /* 0x001fe200000006ff */
[----:B------:R-:W-:Y:S01]  /*13c0*/  FADD.FTZ R10, R95, UR7 ;  /* 0x000000075f0a7e21 */ /* 0x000fe20008010000 */
[----:B------:R-:W-:Y:S01]  /*13d0*/  LEA.HI.SX32 R99, R85, R85, 0x1b ;  /* 0x0000005555637211 */ /* 0x000fe200078fdaff */
[----:B-1----:R-:W-:Y:S01]  /*13e0*/  UIMAD.WIDE.U32 UR22, UR8, UR28, URZ ;  /* 0x0000001c081672a5 */ /* 0x002fe2000f8e00ff */
[----:B------:R-:W-:Y:S01]  /*13f0*/  LOP3.LUT R33, R33, 0xf80, RZ, 0xc0, !PT ;  /* 0x00000f8021217812 */ /* 0x000fe200078ec0ff */
[----:B------:R-:W-:Y:S01]  /*1400*/  HFMA2 R52, -RZ, RZ, 0, 0 ;  /* 0x00000000ff347431 */ /* 0x000fe200000001ff */
[----:B------:R-:W-:Y:S01]  /*1410*/  ISETP.NE.AND P2, PT, R167, 0x3f, PT ;  /* 0x0000003fa700780c */ /* 0x000fe20003f45270 */
[----:B------:R-:W-:Y:S01]  /*1420*/  FADD.FTZ R3, R88, UR7 ;  /* 0x0000000758037e21 */ /* 0x000fe20008010000 */
[----:B------:R-:W-:Y:S01]  /*1430*/  IADD3 R34, PT, PT, R33, R2, R33 ;  /* 0x0000000221227210 */ /* 0x000fe20007ffe021 */
[----:B------:R-:W-:Y:S01]  /*1440*/  FADD.FTZ R5, R90, UR7 ;  /* 0x000000075a057e21 */ /* 0x000fe20008010000 */
[----:B------:R-:W-:Y:S01]  /*1450*/  PLOP3.LUT P0, PT, PT, PT, UP0, 0x80, 0x8 ;  /* 0x000000000008781c */ /* 0x000fe20003f0f008 */
[----:B------:R-:W-:Y:S01]  /*1460*/  FADD.FTZ R7, R92, UR7 ;  /* 0x000000075c077e21 */ /* 0x000fe20008010000 */
[----:B------:R-:W-:Y:S01]  /*1470*/  IADD3 R35, PT, PT, R34, 0x20, RZ ;  /* 0x0000002022237810 */ /* 0x000fe20007ffe0ff */
[----:B------:R-:W-:Y:S01]  /*1480*/  FADD.FTZ R9, R94, UR7 ;  /* 0x000000075e097e21 */ /* 0x000fe20008010000 */
[C---:B------:R-:W-:Y:S01]  /*1490*/  IADD3 R87, PT, PT, R34.reuse, 0x40, RZ ;  /* 0x0000004022577810 */ /* 0x040fe20007ffe0ff */
[----:B------:R-:W-:Y:S01]  /*14a0*/  UIMAD UR29, UR8, UR29, UR23 ;  /* 0x0000001d081d72a4 */ /* 0x000fe2000f8e0217 */
[C---:B------:R-:W-:Y:S01]  /*14b0*/  IADD3 R89, PT, PT, R34.reuse, 0x60, RZ ;  /* 0x0000006022597810 */ /* 0x040fe20007ffe0ff */
[----:B------:R-:W0:Y:S01]  /*14c0*/  LDCU UR44, c[0x0][0x394] ;  /* 0x00007280ff2c77ac */ /* 0x000e220008000800 */
[----:B------:R-:W-:-:S02]  /*14d0*/  IADD3 R91, PT, PT, R34, 0x80, RZ ;  /* 0x00000080225b7810 */ /* 0x000fc40007ffe0ff */
[C---:B------:R-:W-:Y:S01]  /*14e0*/  IADD3 R93, PT, PT, R34.reuse, 0xa0, RZ ;  /* 0x000000a0225d7810 */ /* 0x040fe20007ffe0ff */
[----:B------:R-:W1:Y:S01]  /*14f0*/  LDCU UR45, c[0x0][0x38c] ;  /* 0x00007180ff2d77ac */ /* 0x000e620008000800 */
[C---:B------:R-:W-:Y:S02]  /*1500*/  IADD3 R95, PT, PT, R34.reuse, 0xc0, RZ ;  /* 0x000000c0225f7810 */ /* 0x040fe40007ffe0ff */
[----:B------:R-:W-:Y:S01]  /*1510*/  IADD3 R97, PT, PT, R34, 0xe0, RZ ;  /* 0x000000e022617810 */ /* 0x000fe20007ffe0ff */
        /* <DEDUP_REMOVED lines=8> */
[-C--:B------:R-:W-:Y:S01]  /*15a0*/  LEA.HI.SX32 R95, R95, R34.reuse, 0x1b ;  /* 0x000000225f5f7211 */ /* 0x080fe200078fdaff */
[----:B------:R-:W0:Y:S01]  /*15b0*/  LDCU.64 UR38, c[0x0][0x3e0] ;  /* 0x00007c00ff2677ac */ /* 0x000e220008000a00 */
[-C--:B------:R-:W-:Y:S02]  /*15c0*/  LEA.HI.SX32 R97, R97, R34.reuse, 0x1b ;  /* 0x0000002261617211 */ /* 0x080fe400078fdaff */
[----:B------:R-:W-:Y:S01]  /*15d0*/  LEA.HI.SX32 R35, R34, R34, 0x1b ;  /* 0x0000002222237211 */ /* 0x000fe200078fdaff */
[----:B------:R-:W0:Y:S01]  /*15e0*/  LDCU.64 UR40, c[0x0][0x4d0] ;  /* 0x00009a00ff2877ac */ /* 0x000e220008000a00 */
[----:B------:R-:W-:-:S02]  /*15f0*/  P2R R33, PR, RZ, 0x4 ;  /* 0x00000004ff217803 */ /* 0x000fc40000000000 */
[C---:B------:R-:W-:Y:S01]  /*1600*/  ISETP.NE.AND P1, PT, R167.reuse, RZ, PT ;  /* 0x000000ffa700720c */ /* 0x040fe20003f25270 */
[----:B------:R-:W0:Y:S01]  /*1610*/  LDCU.64 UR42, c[0x0][0x4f0] ;  /* 0x00009e00ff2a77ac */ /* 0x000e220008000a00 */
[C---:B------:R-:W-:Y:S02]  /*1620*/  LOP3.LUT R159, R167.reuse, 0x3e0, RZ, 0xc0, !PT ;  /* 0x000003e0a79f7812 */ /* 0x040fe400078ec0ff */
[C---:B------:R-:W-:Y:S01]  /*1630*/  SHF.L.U32 R33, R167.reuse, 0x3, RZ ;  /* 0x00000003a7217819 */ /* 0x040fe200000006ff */
[----:B------:R-:W-:Y:S01]  /*1640*/  UMOV UR8, URZ ;  /* 0x000000ff00087c82 */ /* 0x000fe20008000000 */
[----:B------:R-:W-:Y:S02]  /*1650*/  IADD3 R170, PT, PT, R167, 0x200, RZ ;  /* 0x00000200a7aa7810 */ /* 0x000fe40007ffe0ff */
[----:B------:R-:W-:Y:S02]  /*1660*/  ISETP.EQ.AND P0, PT, R161, RZ, P0 ;  /* 0x000000ffa100720c */ /* 0x000fe40000702270 */
        /* <DEDUP_REMOVED lines=8> */
[----:B01234-:R-:W-:-:S07]  /*16f0*/  LEA R154, R97, R180, 0x4 ;  /* 0x000000b4619a7211 */ /* 0x01ffce00078e20ff */
.L_x_11675:
[----:B------:R-:W-:Y:S01]  /*1700*/  UIMAD.WIDE.U32 UR30, UR8, UR32, URZ ;  /* 0x00000020081e72a5 */ /* 0x000fe2000f8e00ff */
[----:B-1----:R-:W-:-:S03]  /*1710*/  LOP3.LUT R85, R33, 0x1f00, RZ, 0xc0, !PT ;  /* 0x00001f0021557812 */ /* 0x002fc600078ec0ff */
        /* <DEDUP_REMOVED lines=8> */
[----:B0--3--:R-:W3:Y:S04]  /*17a0*/  LDG.E.128 R88, desc[UR26][R116.64+0x200] ;  /* 0x0002001a74587981 */ /* 0x009ee8000c1e1d00 */
[----:B----4-:R-:W4:Y:S04]  /*17b0*/  LDG.E.128 R92, desc[UR26][R116.64+0x400] ;  /* 0x0004001a745c7981 */ /* 0x010f28000c1e1d00 */
        /* <DEDUP_REMOVED lines=17> */
[----:B------:R-:W-:-:S04]  /*18d0*/  MOV R172, UR31 ;  /* 0x0000001f00ac7c02 */ /* 0x000fc80008000f00 */
        /* <DEDUP_REMOVED lines=22> */
[----:B------:R-:W-:Y:S01]  /*1a40*/  LDS.128 R100, [R34+0x40] ;  /* 0x0000400022647984 */ /* 0x000fe20000000c00 */
        /* <DEDUP_REMOVED lines=9> */
[----:B------:R-:W-:Y:S01]  /*1ae0*/  LDS.128 R112, [R34+0x70] ;  /* 0x0000700022707984 */ /* 0x000fe20000000c00 */
[----:B------:R-:W-:Y:S01]  /*1af0*/  FMUL.RZ R86, R84, 0.15915493667125701904 ;  /* 0x3e22f98354567820 */ /* 0x000fe2000040c000 */
[----:B------:R-:W-:Y:S01]  /*1b00*/  FMUL.FTZ R84, R5, UR31 ;  /* 0x0000001f05547c20 */ /* 0x000fe20008410000 */
[----:B------:R-:W-:Y:S01]  /*1b10*/  FMUL.RZ R199, R199, 0.15915493667125701904 ;  /* 0x3e22f983c7c77820 */ /* 0x000fe2000040c000 */
[----:B------:R-:W-:Y:S01]  /*1b20*/  FMUL.FTZ R198, R198, 1.4426950216293334961 ;  /* 0x3fb8aa3bc6c67820 */ /* 0x000fe20000410000 */
[----:B------:R-:W-:Y:S01]  /*1b30*/  MUFU.SIN R177, R86 ;  /* 0x0000005600b17308 */ /* 0x000fe20000000400 */
[----:B-1----:R-:W-:Y:S01]  /*1b40*/  FMUL.RZ R88, R84, 0.15915493667125701904 ;  /* 0x3e22f98354587820 */ /* 0x002fe2000040c000 */
[----:B------:R-:W-:Y:S01]  /*1b50*/  FMUL.FTZ R84, R6, UR31 ;  /* 0x0000001f06547c20 */ /* 0x000fe20008410000 */
[-C--:B------:R-:W-:Y:S01]  /*1b60*/  FMUL.FTZ R200, R10, R198.reuse ;  /* 0x000000c60ac87220 */ /* 0x080fe20000410000 */
[-C--:B------:R-:W-:Y:S01]  /*1b70*/  FMUL.FTZ R202, R12, R198.reuse ;  /* 0x000000c60cca7220 */ /* 0x080fe20000410000 */
[-C--:B------:R-:W-:Y:S01]  /*1b80*/  FMUL.FTZ R201, R11, R198.reuse ;  /* 0x000000c60bc97220 */ /* 0x080fe20000410000 */
[----:B------:R-:W-:Y:S01]  /*1b90*/  FMUL.RZ R90, R84, 0.15915493667125701904 ;  /* 0x3e22f983545a7820 */ /* 0x000fe2000040c000 */
[----:B------:R-:W-:Y:S01]  /*1ba0*/  FMUL.FTZ R84, R7, UR31 ;  /* 0x0000001f07547c20 */ /* 0x000fe20008410000 */
[----:B------:R0:W1:Y:S01]  /*1bb0*/  MUFU.COS R85, R86 ;  /* 0x0000005600557308 */ /* 0x0000620000000000 */
[-C--:B------:R-:W-:Y:S01]  /*1bc0*/  FMUL.FTZ R203, R13, R198.reuse ;  /* 0x000000c60dcb7220 */ /* 0x080fe20000410000 */
[-C--:B------:R-:W-:Y:S01]  /*1bd0*/  FMUL.FTZ R204, R14, R198.reuse ;  /* 0x000000c60ecc7220 */ /* 0x080fe20000410000 */
[----:B--2---:R-:W-:Y:S01]  /*1be0*/  FMUL.RZ R92, R84, 0.15915493667125701904 ;  /* 0x3e22f983545c7820 */ /* 0x004fe2000040c000 */
[----:B------:R-:W-:Y:S01]  /*1bf0*/  FMUL.FTZ R84, R8, UR31 ;  /* 0x0000001f08547c20 */ /* 0x000fe20008410000 */
[----:B------:R-:W-:Y:S01]  /*1c00*/  FMUL.FTZ R205, R15, R198 ;  /* 0x000000c60fcd7220 */ /* 0x000fe20000410000 */
[----:B------:R-:W-:-:S02]  /*1c10*/  UIADD3 UR28, UPT, UPT, UR28, UR8, URZ ;  /* 0x000000081c1c7290 */ /* 0x000fc4000fffe0ff */
        /* <DEDUP_REMOVED lines=32> */
[----:B------:R-:W-:Y:S01]  /*1e20*/  FMUL.FTZ R84, R17, UR31 ;  /* 0x0000001f11547c20 */ /* 0x000fe20008410000 */
[----:B------:R0:W5:Y:S03]  /*1e30*/  MUFU.COS R193, R86 ;  /* 0x0000005600c17308 */ /* 0x0001660000000000 */
[----:B------:R-:W-:Y:S01]  /*1e40*/  FMUL.RZ R96, R84, 0.15915493667125701904 ;  /* 0x3e22f98354607820 */ /* 0x000fe2000040c000 */
[----:B------:R-:W-:-:S04]  /*1e50*/  FMUL.FTZ R84, R18, UR31 ;  /* 0x0000001f12547c20 */ /* 0x000fc80008410000 */
[----:B------:R-:W-:Y:S01]  /*1e60*/  MUFU.SIN R190, R88 ;  /* 0x0000005800be7308 */ /* 0x000fe20000000400 */
[----:B------:R-:W-:Y:S01]  /*1e70*/  FMUL.RZ R181, R84, 0.15915493667125701904 ;  /* 0x3e22f98354b57820 */ /* 0x000fe2000040c000 */
[-C--:B------:R-:W-:Y:S01]  /*1e80*/  FMUL.FTZ R84, R4, R198.reuse ;  /* 0x000000c604547220 */ /* 0x080fe20000410000 */
[----:B0-----:R-:W-:-:S05]  /*1e90*/  FMUL.FTZ R86, R5, R198 ;  /* 0x000000c605567220 */ /* 0x001fca0000410000 */
        /* <DEDUP_REMOVED lines=8> */
[----:B0-----:R-:W-:-:S07]  /*1f20*/  FMUL.FTZ R92, R8, R198 ;  /* 0x000000c6085c7220 */ /* 0x001fce0000410000 */
[----:B------:R0:W-:Y:S08]  /*1f30*/  MUFU.COS R185, R94 ;  /* 0x0000005e00b97308 */ /* 0x0001f00000000000 */
[----:B------:R-:W1:Y:S01]  /*1f40*/  MUFU.EX2 R84, R84 ;  /* 0x0000005400547308 */ /* 0x000e620000000800 */
[----:B0-----:R-:W-:-:S03]  /*1f50*/  FMUL.FTZ R94, R9, R198 ;  /* 0x000000c6095e7220 */ /* 0x001fc60000410000 */
[----:B------:R-:W2:Y:S04]  /*1f60*/  MUFU.EX2 R86, R86 ;  /* 0x0000005600567308 */ /* 0x000ea80000000800 */
[----:B------:R-:W3:Y:S04]  /*1f70*/  MUFU.EX2 R88, R88 ;  /* 0x0000005800587308 */ /* 0x000ee80000000800 */
[----:B------:R-:W0:Y:S01]  /*1f80*/  MUFU.EX2 R90, R90 ;  /* 0x0000005a005a7308 */ /* 0x000e220000000800 */
[C---:B-1----:R-:W-:Y:S01]  /*1f90*/  FMUL.FTZ R178, R84.reuse, R85 ;  /* 0x0000005554b27220 */ /* 0x042fe20000410000 */
[----:B------:R-:W-:-:S02]  /*1fa0*/  FMUL.FTZ R177, R84, R177 ;  /* 0x000000b154b17220 */ /* 0x000fc40000410000 */
[----:B------:R-:W1:Y:S01]  /*1fb0*/  MUFU.EX2 R92, R92 ;  /* 0x0000005c005c7308 */ /* 0x000e620000000800 */
[C---:B--2---:R-:W-:Y:S01]  /*1fc0*/  FMUL.FTZ R176, R86.reuse, R87 ;  /* 0x0000005756b07220 */ /* 0x044fe20000410000 */
[----:B------:R-:W-:Y:S02]  /*1fd0*/  FMUL.FTZ R175, R86, R175 ;  /* 0x000000af56af7220 */ /* 0x000fe40000410000 */
[----:B------:R-:W2:Y:S01]  /*1fe0*/  MUFU.EX2 R94, R94 ;  /* 0x0000005e005e7308 */ /* 0x000ea20000000800 */
[----:B------:R-:W-:Y:S01]  /*1ff0*/  LDS.128 R84, [R34] ;  /* 0x0000000022547984 */ /* 0x000fe20000000c00 */
[C---:B---3--:R-:W-:Y:S01]  /*2000*/  FMUL.FTZ R174, R88.reuse, R89 ;  /* 0x0000005958ae7220 */ /* 0x048fe20000410000 */
[----:B------:R-:W-:Y:S01]  /*2010*/  FMUL.FTZ R173, R88, R173 ;  /* 0x000000ad58ad7220 */ /* 0x000fe20000410000 */
[----:B------:R-:W-:Y:S01]  /*2020*/  MUFU.SIN R182, R96 ;  /* 0x0000006000b67308 */ /* 0x000fe20000000400 */
[C---:B0-----:R-:W-:Y:S01]  /*2030*/  FMUL.FTZ R162, R90.reuse, R93 ;  /* 0x0000005d5aa27220 */ /* 0x041fe20000410000 */
[----:B------:R-:W-:-:S02]  /*2040*/  FMUL.FTZ R164, R90, R91 ;  /* 0x0000005b5aa47220 */ /* 0x000fc40000410000 */
[----:B------:R-:W-:Y:S01]  /*2050*/  LDS.128 R88, [R34+0x10] ;  /* 0x0000100022587984 */ /* 0x000fe20000000c00 */
[C---:B-1----:R-:W-:Y:S01]  /*2060*/  FMUL.FTZ R166, R92.reuse, R97 ;  /* 0x000000615ca67220 */ /* 0x042fe20000410000 */
[----:B------:R-:W-:Y:S02]  /*2070*/  FMUL.FTZ R168, R92, R95 ;  /* 0x0000005f5ca87220 */ /* 0x000fe40000410000 */
[----:B------:R0:W-:Y:S01]  /*2080*/  MUFU.COS R183, R96 ;  /* 0x0000006000b77308 */ /* 0x0001e20000000000 */
[C---:B--2---:R-:W-:Y:S01]  /*2090*/  FMUL.FTZ R169, R94.reuse, R169 ;  /* 0x000000a95ea97220 */ /* 0x044fe20000410000 */
[----:B------:R-:W-:Y:S02]  /*20a0*/  FMUL.FTZ R172, R94, R99 ;  /* 0x000000635eac7220 */ /* 0x000fe40000410000 */
[----:B------:R-:W-:Y:S04]  /*20b0*/  LDS.128 R92, [R34+0x20] ;  /* 0x00002000225c7984 */ /* 0x000fe80000000c00 */
[----:B------:R-:W1:Y:S01]  /*20c0*/  MUFU.EX2 R200, R200 ;  /* 0x000000c800c87308 */ /* 0x000e620000000800 */
[----:B0-----:R-:W-:Y:S03]  /*20d0*/  LDS.128 R96, [R34+0x30] ;  /* 0x0000300022607984 */ /* 0x001fe60000000c00 */
[----:B------:R-:W0:Y:S01]  /*20e0*/  MUFU.EX2 R202, R202 ;  /* 0x000000ca00ca7308 */ /* 0x000e220000000800 */
[----:B----4-:R-:W-:Y:S03]  /*20f0*/  STS.128 [R35+0x2100], R116 ;  /* 0x0021007423007388 */ /* 0x010fe60000000c00 */
[----:B------:R-:W2:Y:S01]  /*2100*/  MUFU.SIN R171, R199 ;  /* 0x000000c700ab7308 */ /* 0x000ea20000000400 */
[----:B-----5:R-:W-:Y:S04]  /*2110*/  STS.128 [R148+0x2300], R120 ;  /* 0x0023007894007388 */ /* 0x020fe80000000c00 */
[----:B------:R-:W-:Y:S01]  /*2120*/  STS.128 [R149+0x2500], R124 ;  /* 0x0025007c95007388 */ /* 0x000fe20000000c00 */
[C---:B-1----:R-:W-:Y:S01]  /*2130*/  FMUL.FTZ R197, R200.reuse, R197 ;  /* 0x000000c5c8c57220 */ /* 0x042fe20000410000 */
[----:B------:R-:W-:Y:S01]  /*2140*/  FMUL.FTZ R196, R200, R196 ;  /* 0x000000c4c8c47220 */ /* 0x000fe20000410000 */
[----:B------:R-:W-:Y:S01]  /*2150*/  MUFU.COS R207, R199 ;  /* 0x000000c700cf7308 */ /* 0x000fe20000000000 */
[----:B------:R-:W-:Y:S01]  /*2160*/  STS.128 [R150+0x2700], R128 ;  /* 0x0027008096007388 */ /* 0x000fe20000000c00 */
[C---:B0-----:R-:W-:Y:S01]  /*2170*/  FMUL.FTZ R193, R202.reuse, R193 ;  /* 0x000000c1cac17220 */ /* 0x041fe20000410000 */
[----:B------:R-:W-:Y:S01]  /*2180*/  FMUL.FTZ R192, R202, R192 ;  /* 0x000000c0cac07220 */ /* 0x000fe20000410000 */
[-C--:B------:R-:W-:Y:S01]  /*2190*/  FMUL.FTZ R202, R3, R198.reuse ;  /* 0x000000c603ca7220 */ /* 0x080fe20000410000 */
[----:B------:R0:W-:Y:S03]  /*21a0*/  STS.128 [R151+0x2900], R132 ;  /* 0x0029008497007388 */ /* 0x0001e60000000c00 */
[----:B------:R-:W2:Y:S01]  /*21b0*/  MUFU.EX2 R206, R202 ;  /* 0x000000ca00ce7308 */ /* 0x000ea20000000800 */
[----:B------:R1:W-:Y:S03]  /*21c0*/  STS.128 [R152+0x2b00], R136 ;  /* 0x002b008898007388 */ /* 0x0003e60000000c00 */
[----:B------:R-:W-:Y:S01]  /*21d0*/  MUFU.SIN R179, R181 ;  /* 0x000000b500b37308 */ /* 0x000fe20000000400 */
[----:B------:R3:W-:Y:S04]  /*21e0*/  STS.128 [R153+0x2d00], R140 ;  /* 0x002d008c99007388 */ /* 0x0007e80000000c00 */
[----:B------:R4:W-:Y:S01]  /*21f0*/  STS.128 [R154+0x2f00], R144 ;  /* 0x002f00909a007388 */ /* 0x0009e20000000c00 */
[----:B------:R-:W-:Y:S01]  /*2200*/  NOP ;  /* 0x0000000000007918 */ /* 0x000fe20000000000 */
[----:B0-----:R-:W-:-:S02]  /*2210*/  FMUL.FTZ R132, R16, R198 ;  /* 0x000000c610847220 */ /* 0x001fc40000410000 */
[----:B------:R-:W0:Y:S01]  /*2220*/  LDS.128 R116, [R34+0x2100] ;  /* 0x0021000022747984 */ /* 0x000e220000000c00 */
[-C--:B-1----:R-:W-:Y:S01]  /*2230*/  FMUL.FTZ R136, R17, R198.reuse ;  /* 0x000000c611887220 */ /* 0x082fe20000410000 */
[----:B------:R-:W1:Y:S01]  /*2240*/  MUFU.COS R181, R181 ;  /* 0x000000b500b57308 */ /* 0x000e620000000000 */
[----:B--2---:R-:W-:Y:S01]  /*2250*/  FMUL.FTZ R171, R206, R171 ;  /* 0x000000abceab7220 */ /* 0x004fe20000410000 */
[----:B---3--:R-:W-:Y:S01]  /*2260*/  FMUL.FTZ R140, R18, R198 ;  /* 0x000000c6128c7220 */ /* 0x008fe20000410000 */
[----:B------:R-:W2:Y:S04]  /*2270*/  LDS.128 R120, [R34+0x2110] ;  /* 0x0021100022787984 */ /* 0x000ea80000000c00 */
[----:B------:R-:W3:Y:S01]  /*2280*/  LDS.128 R124, [R34+0x2120] ;  /* 0x00212000227c7984 */ /* 0x000ee20000000c00 */
[----:B----4-:R4:W5:Y:S03]  /*2290*/  MUFU.EX2 R144, R132 ;  /* 0x0000008400907308 */ /* 0x0109660000000800 */
[----:B------:R-:W3:Y:S01]  /*22a0*/  LDS.128 R128, [R34+0x2130] ;  /* 0x0021300022807984 */ /* 0x000ee20000000c00 */
[----:B------:R1:W5:Y:S04]  /*22b0*/  MUFU.EX2 R200, R136 ;  /* 0x0000008800c87308 */ /* 0x0003680000000800 */
[----:B------:R5:W0:Y:S01]  /*22c0*/  MUFU.EX2 R208, R140 ;  /* 0x0000008c00d07308 */ /* 0x000a220000000800 */
[----:B----4-:R-:W4:Y:S03]  /*22d0*/  LDS.128 R132, [R34+0x2140] ;  /* 0x0021400022847984 */ /* 0x010f260000000c00 */
[----:B------:R-:W0:Y:S01]  /*22e0*/  MUFU.EX2 R201, R201 ;  /* 0x000000c900c97308 */ /* 0x000e220000000800 */
[----:B-1----:R-:W1:Y:S01]  /*22f0*/  LDS.128 R136, [R34+0x2150] ;  /* 0x0021500022887984 */ /* 0x002e620000000c00 */
[C---:B-----5:R-:W-:Y:S01]  /*2300*/  FMUL.FTZ R185, R144.reuse, R185 ;  /* 0x000000b990b97220 */ /* 0x060fe20000410000 */
[----:B------:R-:W-:Y:S01]  /*2310*/  FMUL.FTZ R184, R144, R184 ;  /* 0x000000b890b87220 */ /* 0x000fe20000410000 */
[----:B------:R-:W5:Y:S01]  /*2320*/  MUFU.EX2 R203, R203 ;  /* 0x000000cb00cb7308 */ /* 0x000f620000000800 */
[----:B------:R-:W1:Y:S01]  /*2330*/  LDS.128 R140, [R34+0x2160] ;  /* 0x00216000228c7984 */ /* 0x000e620000000c00 */
[C---:B------:R-:W-:Y:S01]  /*2340*/  FMUL.FTZ R183, R200.reuse, R183 ;  /* 0x000000b7c8b77220 */ /* 0x040fe20000410000 */
[----:B------:R-:W-:Y:S01]  /*2350*/  FMUL.FTZ R182, R200, R182 ;  /* 0x000000b6c8b67220 */ /* 0x000fe20000410000 */
[----:B------:R-:W2:Y:S01]  /*2360*/  MUFU.EX2 R204, R204 ;  /* 0x000000cc00cc7308 */ /* 0x000ea20000000800 */
[----:B------:R-:W1:Y:S01]  /*2370*/  LDS.128 R144, [R34+0x2170] ;  /* 0x0021700022907984 */ /* 0x000e620000000c00 */
[C---:B0-----:R-:W-:Y:S01]  /*2380*/  FMUL.FTZ R181, R208.reuse, R181 ;  /* 0x000000b5d0b57220 */ /* 0x041fe20000410000 */
[----:B------:R-:W-:Y:S01]  /*2390*/  FMUL.FTZ R179, R208, R179 ;  /* 0x000000b3d0b37220 */ /* 0x000fe20000410000 */
[----:B------:R-:W0:Y:S01]  /*23a0*/  MUFU.EX2 R205, R205 ;  /* 0x000000cd00cd7308 */ /* 0x000e220000000800 */
[C---:B------:R-:W-:Y:S01]  /*23b0*/  FMUL.FTZ R195, R201.reuse, R195 ;  /* 0x000000c3c9c37220 */ /* 0x040fe20000410000 */
[----:B------:R-:W-:Y:S01]  /*23c0*/  FMUL.FTZ R194, R201, R194 ;  /* 0x000000c2c9c27220 */ /* 0x000fe20000410000 */
[----:B------:R-:W-:Y:S01]  /*23d0*/  FMUL.FTZ R199, R156, -R117 ;  /* 0x800000759cc77220 */ /* 0x000fe20000410000 */
[----:B------:R-:W-:Y:S01]  /*23e0*/  SEL R117, R170, UR28, P1 ;  /* 0x0000001caa757c07 */ /* 0x000fe20008800000 */
[----:B------:R-:W-:Y:S01]  /*23f0*/  FMUL.FTZ R170, R206, R207 ;  /* 0x000000cfceaa7220 */ /* 0x000fe20000410000 */
[C---:B-----5:R-:W-:Y:S01]  /*2400*/  FMUL.FTZ R191, R203.reuse, R191 ;  /* 0x000000bfcbbf7220 */ /* 0x060fe20000410000 */
[----:B------:R-:W-:Y:S01]  /*2410*/  FMUL.FTZ R190, R203, R190 ;  /* 0x000000becbbe7220 */ /* 0x000fe20000410000 */
[----:B------:R-:W-:Y:S01]  /*2420*/  LEA R117, R117, R180, 0x3 ;  /* 0x000000b475757211 */ /* 0x000fe200078e18ff */
[C---:B--2---:R-:W-:Y:S01]  /*2430*/  FMUL.FTZ R189, R204.reuse, R189 ;  /* 0x000000bdccbd7220 */ /* 0x044fe20000410000 */
[----:B------:R-:W-:Y:S01]  /*2440*/  FMUL.FTZ R188, R204, R188 ;  /* 0x000000bcccbc7220 */ /* 0x000fe20000410000 */
[C---:B0-----:R-:W-:Y:S01]  /*2450*/  FMUL.FTZ R187, R205.reuse, R187 ;  /* 0x000000bbcdbb7220 */ /* 0x041fe20000410000 */
[----:B------:R-:W-:Y:S01]  /*2460*/  FMUL.FTZ R186, R205, R186 ;  /* 0x000000bacdba7220 */ /* 0x000fe20000410000 */
[----:B------:R0:W-:Y:S01]  /*2470*/  STS.64 [R117+0x8c60], R170 ;  /* 0x008c60aa75007388 */ /* 0x0001e20000000a00 */
[----:B------:R-:W-:Y:S01]  /*2480*/  FMUL.FTZ R198, R156, R116 ;  /* 0x000000749cc67220 */ /* 0x000fe20000410000 */
[C---:B------:R-:W-:Y:S01]  /*2490*/  FMUL.FTZ R200, R155.reuse, R118 ;  /* 0x000000769bc87220 */ /* 0x040fe20000410000 */
[----:B------:R-:W-:Y:S01]  /*24a0*/  FMUL.FTZ R201, R155, -R119 ;  /* 0x800000779bc97220 */ /* 0x000fe20000410000 */
[C---:B------:R-:W-:Y:S01]  /*24b0*/  FMUL.FTZ R202, R19.reuse, R120 ;  /* 0x0000007813ca7220 */ /* 0x040fe20000410000 */
        /* <DEDUP_REMOVED lines=11> */
[C---:B----4-:R-:W-:Y:S01]  /*2570*/  FMUL.FTZ R214, R25.reuse, R132 ;  /* 0x0000008419d67220 */ /* 0x050fe20000410000 */
[----:B------:R-:W-:Y:S01]  /*2580*/  FMUL.FTZ R215, R25, -R133 ;  /* 0x8000008519d77220 */ /* 0x000fe20000410000 */
[C---:B------:R-:W-:Y:S01]  /*2590*/  FMUL.FTZ R134, R26.reuse, R134 ;  /* 0x000000861a867220 */ /* 0x040fe20000410000 */
[----:B------:R-:W-:Y:S01]  /*25a0*/  FMUL.FTZ R135, R26, -R135 ;  /* 0x800000871a877220 */ /* 0x000fe20000410000 */
[C---:B-1----:R-:W-:Y:S01]  /*25b0*/  FMUL.FTZ R136, R27.reuse, R136 ;  /* 0x000000881b887220 */ /* 0x042fe20000410000 */
        /* <DEDUP_REMOVED lines=23> */
.L_x_11581:
[----:B------:R-:W-:-:S06]  /*2730*/  IADD3 R132, PT, PT, R180, R33, RZ ;  /* 0x00000021b4847210 */ /* 0x000fcc0007ffe0ff */
[----:B------:R-:W0:Y:S02]  /*2740*/  LDS.64 R132, [R132+0x9c68] ;  /* 0x009c680084847984 */ /* 0x000e240000000a00 */
.L_x_11582:
[----:B------:R-:W-:Y:S05]  /*2750*/  BSYNC.RECONVERGENT B0 ;  /* 0x0000000000007941 */ /* 0x000fea0003800200 */
.L_x_11580:
        /* <DEDUP_REMOVED lines=21> */
[----:B------:R2:W5:Y:S03]  /*28b0*/  @P0 LDG.E.128 R116, desc[UR26][R120.64] ;  /* 0x0000001a78740981 */ /* 0x000566000c1e1d00 */
[----:B------:R-:W-:Y:S01]  /*28c0*/  FMUL.FTZ R123, R175, R125 ;  /* 0x0000007daf7b7220 */ /* 0x000fe20000410000 */
[C---:B------:R-:W-:Y:S01]  /*28d0*/  FMUL.FTZ R237, R5.reuse, R88 ;  /* 0x0000005805ed7220 */ /* 0x040fe20000410000 */
[----:B------:R-:W-:Y:S01]  /*28e0*/  FMUL.FTZ R235, R5, R89 ;  /* 0x0000005905eb7220 */ /* 0x000fe20000410000 */
[----:B------:R-:W-:Y:S01]  /*28f0*/  FMUL.FTZ R236, R6, R91 ;  /* 0x0000005b06ec7220 */ /* 0x000fe20000410000 */
[----:B------:R-:W-:Y:S01]  /*2900*/  FFMA.FTZ R123, R176, R124, R123 ;  /* 0x0000007cb07b7223 */ /* 0x000fe2000001007b */
[----:B------:R-:W-:Y:S01]  /*2910*/  FMUL.FTZ R238, R6, R90 ;  /* 0x0000005a06ee7220 */ /* 0x000fe20000410000 */
[C---:B------:R-:W-:Y:S01]  /*2920*/  FMUL.FTZ R233, R7.reuse, R92 ;  /* 0x0000005c07e97220 */ /* 0x040fe20000410000 */
[----:B------:R-:W-:Y:S01]  /*2930*/  FMUL.FTZ R231, R7, R93 ;  /* 0x0000005d07e77220 */ /* 0x000fe20000410000 */
[----:B------:R-:W-:Y:S01]  /*2940*/  FFMA.FTZ R123, R38, R235, R123 ;  /* 0x000000eb267b7223 */ /* 0x000fe2000001007b */
[----:B--2---:R-:W-:Y:S01]  /*2950*/  FMUL.FTZ R121, R175, R124 ;  /* 0x0000007caf797220 */ /* 0x004fe20000410000 */
[C---:B------:R-:W-:Y:S01]  /*2960*/  FMUL.FTZ R232, R8.reuse, R95 ;  /* 0x0000005f08e87220 */ /* 0x040fe20000410000 */
[----:B------:R-:W-:Y:S01]  /*2970*/  FMUL.FTZ R234, R8, R94 ;  /* 0x0000005e08ea7220 */ /* 0x000fe20000410000 */
[----:B------:R-:W-:Y:S01]  /*2980*/  FMUL.FTZ R131, R9, R96 ;  /* 0x0000006009837220 */ /* 0x000fe20000410000 */
[----:B------:R-:W-:Y:S01]  /*2990*/  FFMA.FTZ R120, R176, R125, -R121 ;  /* 0x0000007db0787223 */ /* 0x000fe20000010879 */
[----:B------:R-:W-:Y:S01]  /*29a0*/  FMUL.FTZ R121, R173, R123 ;  /* 0x0000007bad797220 */ /* 0x000fe20000410000 */
[----:B------:R-:W-:Y:S01]  /*29b0*/  FMUL.FTZ R129, R9, R97 ;  /* 0x0000006109817220 */ /* 0x000fe20000410000 */
[----:B------:R-:W-:Y:S01]  /*29c0*/  FMUL.FTZ R130, R10, R98 ;  /* 0x000000620a827220 */ /* 0x000fe20000410000 */
[----:B------:R-:W-:Y:S01]  /*29d0*/  FFMA.FTZ R120, R38, R237, R120 ;  /* 0x000000ed26787223 */ /* 0x000fe20000010078 */
[----:B------:R-:W-:Y:S01]  /*29e0*/  FMUL.FTZ R217, R11, R100 ;  /* 0x000000640bd97220 */ /* 0x000fe20000410000 */
[C---:B------:R-:W-:Y:S01]  /*29f0*/  FMUL.FTZ R219, R13.reuse, R105 ;  /* 0x000000690ddb7220 */ /* 0x040fe20000410000 */
[----:B------:R-:W-:Y:S01]  /*2a00*/  FMUL.FTZ R221, R13, R104 ;  /* 0x000000680ddd7220 */ /* 0x000fe20000410000 */
[-C--:B------:R-:W-:Y:S01]  /*2a10*/  FMUL.FTZ R122, R173, R120.reuse ;  /* 0x00000078ad7a7220 */ /* 0x080fe20000410000 */
[----:B------:R-:W-:Y:S01]  /*2a20*/  FFMA.FTZ R121, R174, R120, -R121 ;  /* 0x00000078ae797223 */ /* 0x000fe20000010879 */
[C---:B------:R-:W-:Y:S01]  /*2a30*/  FMUL.FTZ R222, R14.reuse, R106 ;  /* 0x0000006a0ede7220 */ /* 0x040fe20000410000 */
[----:B------:R-:W-:Y:S01]  /*2a40*/  FMUL.FTZ R220, R14, R107 ;  /* 0x0000006b0edc7220 */ /* 0x000fe20000410000 */
[----:B------:R-:W-:Y:S01]  /*2a50*/  FFMA.FTZ R122, R174, R123, R122 ;  /* 0x0000007bae7a7223 */ /* 0x000fe2000001007a */
[----:B------:R-:W-:Y:S01]  /*2a60*/  FFMA.FTZ R121, R39, R238, R121 ;  /* 0x000000ee27797223 */ /* 0x000fe20000010079 */
[C---:B------:R-:W-:Y:S01]  /*2a70*/  FMUL.FTZ R223, R15.reuse, R109 ;  /* 0x0000006d0fdf7220 */ /* 0x040fe20000410000 */
[----:B------:R-:W-:Y:S01]  /*2a80*/  FMUL.FTZ R225, R15, R108 ;  /* 0x0000006c0fe17220 */ /* 0x000fe20000410000 */
[----:B------:R-:W-:Y:S01]  /*2a90*/  FFMA.FTZ R123, R39, R236, R122 ;  /* 0x000000ec277b7223 */ /* 0x000fe2000001007a */
[----:B------:R-:W-:Y:S01]  /*2aa0*/  FMUL.FTZ R122, R164, R121 ;  /* 0x00000079a47a7220 */ /* 0x000fe20000410000 */
[C---:B------:R-:W-:Y:S01]  /*2ab0*/  FMUL.FTZ R224, R16.reuse, R111 ;  /* 0x0000006f10e07220 */ /* 0x040fe20000410000 */
[----:B------:R-:W-:Y:S01]  /*2ac0*/  FMUL.FTZ R226, R16, R110 ;  /* 0x0000006e10e27220 */ /* 0x000fe20000410000 */
[-C--:B------:R-:W-:Y:S01]  /*2ad0*/  FMUL.FTZ R125, R164, R123.reuse ;  /* 0x0000007ba47d7220 */ /* 0x080fe20000410000 */
[C---:B------:R-:W-:Y:S01]  /*2ae0*/  FFMA.FTZ R123, R162.reuse, R123, R122 ;  /* 0x0000007ba27b7223 */ /* 0x040fe2000001007a */
[C---:B------:R-:W-:Y:S01]  /*2af0*/  FMUL.FTZ R229, R17.reuse, R112 ;  /* 0x0000007011e57220 */ /* 0x040fe20000410000 */
[----:B------:R-:W-:Y:S01]  /*2b00*/  FMUL.FTZ R227, R17, R113 ;  /* 0x0000007111e37220 */ /* 0x000fe20000410000 */
[----:B------:R-:W-:Y:S01]  /*2b10*/  FFMA.FTZ R120, R162, R121, -R125 ;  /* 0x00000079a2787223 */ /* 0x000fe2000001087d */
[----:B------:R-:W-:Y:S01]  /*2b20*/  FFMA.FTZ R123, R40, R231, R123 ;  /* 0x000000e7287b7223 */ /* 0x000fe2000001007b */
[----:B------:R-:W-:Y:S01]  /*2b30*/  ISETP.GT.U32.AND P2, PT, R167, 0x1f, PT ;  /* 0x0000001fa700780c */ /* 0x000fe20003f44070 */
[----:B------:R-:W-:Y:S01]  /*2b40*/  FMUL.FTZ R230, R18, R114 ;  /* 0x0000007212e67220 */ /* 0x000fe20000410000 */
[----:B------:R-:W-:Y:S01]  /*2b50*/  FFMA.FTZ R121, R40, R233, R120 ;  /* 0x000000e928797223 */ /* 0x000fe20000010078 */
[----:B------:R-:W-:-:S03]  /*2b60*/  FMUL.FTZ R125, R168, R123 ;  /* 0x0000007ba87d7220 */ /* 0x000fc60000410000 */
[-C--:B------:R-:W-:Y:S01]  /*2b70*/  FMUL.FTZ R120, R168, R121.reuse ;  /* 0x00000079a8787220 */ /* 0x080fe20000410000 */
[C---:B------:R-:W-:Y:S01]  /*2b80*/  FFMA.FTZ R125, R166.reuse, R121, -R125 ;  /* 0x00000079a67d7223 */ /* 0x040fe2000001087d */
[----:B------:R-:W-:Y:S02]  /*2b90*/  FMUL.FTZ R121, R171, R177 ;  /* 0x000000b1ab797220 */ /* 0x000fe40000410000 */
[----:B------:R-:W-:Y:S01]  /*2ba0*/  FFMA.FTZ R120, R166, R123, R120 ;  /* 0x0000007ba6787223 */ /* 0x000fe20000010078 */
[C---:B------:R-:W-:Y:S01]  /*2bb0*/  FFMA.FTZ R125, R41.reuse, R234, R125 ;  /* 0x000000ea297d7223 */ /* 0x040fe2000001007d */
[C---:B------:R-:W-:Y:S02]  /*2bc0*/  FFMA.FTZ R121, R170.reuse, R178, -R121 ;  /* 0x000000b2aa797223 */ /* 0x040fe40000010879 */
[----:B------:R-:W-:Y:S01]  /*2bd0*/  FFMA.FTZ R122, R41, R232, R120 ;  /* 0x000000e8297a7223 */ /* 0x000fe20000010078 */
[----:B------:R-:W-:Y:S01]  /*2be0*/  FMUL.FTZ R120, R170, R177 ;  /* 0x000000b1aa787220 */ /* 0x000fe20000410000 */
[----:B------:R-:W-:-:S02]  /*2bf0*/  FMUL.FTZ R123, R172, R125 ;  /* 0x0000007dac7b7220 */ /* 0x000fc40000410000 */
[----:B------:R-:W-:Y:S01]  /*2c00*/  FMUL.FTZ R124, R172, R122 ;  /* 0x0000007aac7c7220 */ /* 0x000fe20000410000 */
[----:B------:R-:W-:-:S03]  /*2c10*/  FFMA.FTZ R120, R171, R178, R120 ;  /* 0x000000b2ab787223 */ /* 0x000fc60000010078 */
[C---:B------:R-:W-:Y:S01]  /*2c20*/  FFMA.FTZ R124, R169.reuse, R125, -R124 ;  /* 0x0000007da97c7223 */ /* 0x040fe2000001087c */
[----:B------:R-:W-:Y:S01]  /*2c30*/  FFMA.FTZ R125, R169, R122, R123 ;  /* 0x0000007aa97d7223 */ /* 0x000fe2000001007b */
[CC--:B------:R-:W-:Y:S01]  /*2c40*/  FMUL.FTZ R122, R175.reuse, R120.reuse ;  /* 0x00000078af7a7220 */ /* 0x0c0fe20000410000 */
        /* <DEDUP_REMOVED lines=8> */
[----:B------:R-:W-:-:S02]  /*2cd0*/  FMUL.FTZ R121, R173, R123 ;  /* 0x0000007bad797220 */ /* 0x000fc40000410000 */
[C---:B------:R-:W-:Y:S01]  /*2ce0*/  FFMA.FTZ R127, R197.reuse, R124, -R126 ;  /* 0x0000007cc57f7223 */ /* 0x040fe2000001087e */
[C---:B------:R-:W-:Y:S01]  /*2cf0*/  FFMA.FTZ R123, R174.reuse, R123, R120 ;  /* 0x0000007bae7b7223 */ /* 0x040fe20000010078 */
[----:B------:R-:W-:Y:S01]  /*2d00*/  FFMA.FTZ R121, R174, R122, -R121 ;  /* 0x0000007aae797223 */ /* 0x000fe20000010879 */
[----:B------:R-:W-:Y:S01]  /*2d10*/  FFMA.FTZ R122, R197, R125, R128 ;  /* 0x0000007dc57a7223 */ /* 0x000fe20000010080 */
[----:B------:R-:W-:Y:S01]  /*2d20*/  FMUL.FTZ R128, R10, R99 ;  /* 0x000000630a807220 */ /* 0x000fe20000410000 */
[C---:B------:R-:W-:Y:S01]  /*2d30*/  FMUL.FTZ R120, R164.reuse, R123 ;  /* 0x0000007ba4787220 */ /* 0x040fe20000410000 */
[-C--:B------:R-:W-:Y:S01]  /*2d40*/  FMUL.FTZ R125, R164, R121.reuse ;  /* 0x00000079a47d7220 */ /* 0x080fe20000410000 */
        /* <DEDUP_REMOVED lines=13> */
[CC--:B------:R-:W-:Y:S01]  /*2e20*/  FMUL.FTZ R122, R172.reuse, R120.reuse ;  /* 0x00000078ac7a7220 */ /* 0x0c0fe20000410000 */
[----:B------:R-:W-:Y:S01]  /*2e30*/  FMUL.FTZ R124, R172, R123 ;  /* 0x0000007bac7c7220 */ /* 0x000fe20000410000 */
[C---:B------:R-:W-:Y:S02]  /*2e40*/  FFMA.FTZ R126, R44.reuse, R217, R126 ;  /* 0x000000d92c7e7223 */ /* 0x040fe4000001007e */
[C---:B------:R-:W-:Y:S01]  /*2e50*/  FFMA.FTZ R122, R169.reuse, R123, -R122 ;  /* 0x0000007ba97a7223 */ /* 0x040fe2000001087a */
[----:B------:R-:W-:Y:S01]  /*2e60*/  FFMA.FTZ R124, R169, R120, R124 ;  /* 0x00000078a97c7223 */ /* 0x000fe2000001007c */
[----:B------:R-:W-:Y:S01]  /*2e70*/  FFMA.FTZ R123, R44, R147, R121 ;  /* 0x000000932c7b7223 */ /* 0x000fe20000010079 */
[----:B------:R-:W-:Y:S01]  /*2e80*/  FMUL.FTZ R218, R192, R126 ;  /* 0x0000007ec0da7220 */ /* 0x000fe20000410000 */
[C---:B------:R-:W-:Y:S01]  /*2e90*/  FMUL.FTZ R121, R196.reuse, R122 ;  /* 0x0000007ac4797220 */ /* 0x040fe20000410000 */
[----:B------:R-:W-:Y:S01]  /*2ea0*/  FMUL.FTZ R120, R196, R124 ;  /* 0x0000007cc4787220 */ /* 0x000fe20000410000 */
[----:B------:R-:W-:-:S02]  /*2eb0*/  FMUL.FTZ R180, R192, R123 ;  /* 0x0000007bc0b47220 */ /* 0x000fc40000410000 */
[C---:B------:R-:W-:Y:S01]  /*2ec0*/  FFMA.FTZ R121, R197.reuse, R124, R121 ;  /* 0x0000007cc5797223 */ /* 0x040fe20000010079 */
[----:B------:R-:W-:Y:S01]  /*2ed0*/  FFMA.FTZ R120, R197, R122, -R120 ;  /* 0x0000007ac5787223 */ /* 0x000fe20000010878 */
        /* <DEDUP_REMOVED lines=8> */
[C---:B------:R-:W-:Y:S01]  /*2f60*/  FFMA.FTZ R125, R45.reuse, R218, R125 ;  /* 0x000000da2d7d7223 */ /* 0x040fe2000001007d */
[----:B------:R-:W-:Y:S01]  /*2f70*/  FFMA.FTZ R124, R45, R180, R124 ;  /* 0x000000b42d7c7223 */ /* 0x000fe2000001007c */
[C---:B------:R-:W-:Y:S01]  /*2f80*/  FMUL.FTZ R121, R192.reuse, R123 ;  /* 0x0000007bc0797220 */ /* 0x040fe20000410000 */
[----:B------:R-:W-:Y:S01]  /*2f90*/  FMUL.FTZ R120, R192, R122 ;  /* 0x0000007ac0787220 */ /* 0x000fe20000410000 */
[C---:B------:R-:W-:Y:S01]  /*2fa0*/  FMUL.FTZ R127, R190.reuse, R125 ;  /* 0x0000007dbe7f7220 */ /* 0x040fe20000410000 */
[C---:B------:R-:W-:Y:S01]  /*2fb0*/  FMUL.FTZ R126, R190.reuse, R124 ;  /* 0x0000007cbe7e7220 */ /* 0x040fe20000410000 */
[C---:B------:R-:W-:Y:S01]  /*2fc0*/  FFMA.FTZ R121, R193.reuse, R122, R121 ;  /* 0x0000007ac1797223 */ /* 0x040fe20000010079 */
[----:B------:R-:W-:Y:S01]  /*2fd0*/  FFMA.FTZ R120, R193, R123, -R120 ;  /* 0x0000007bc1787223 */ /* 0x000fe20000010878 */
[C---:B------:R-:W-:Y:S01]  /*2fe0*/  FFMA.FTZ R127, R191.reuse, R124, R127 ;  /* 0x0000007cbf7f7223 */ /* 0x040fe2000001007f */
[C---:B------:R-:W-:Y:S01]  /*2ff0*/  FFMA.FTZ R126, R191.reuse, R125, -R126 ;  /* 0x0000007dbf7e7223 */ /* 0x040fe2000001087e */
[C---:B------:R-:W-:Y:S01]  /*3000*/  FMUL.FTZ R123, R190.reuse, R121 ;  /* 0x00000079be7b7220 */ /* 0x040fe20000410000 */
[-C--:B------:R-:W-:Y:S01]  /*3010*/  FMUL.FTZ R122, R190, R120.reuse ;  /* 0x00000078be7a7220 */ /* 0x080fe20000410000 */
        /* <DEDUP_REMOVED lines=12> */
[C---:B------:R-:W-:Y:S01]  /*30e0*/  FFMA.FTZ R125, R47.reuse, R222, R125 ;  /* 0x000000de2f7d7223 */ /* 0x040fe2000001007d */
[----:B------:R-:W-:Y:S01]  /*30f0*/  FFMA.FTZ R124, R47, R220, R124 ;  /* 0x000000dc2f7c7223 */ /* 0x000fe2000001007c */
[C---:B------:R-:W-:Y:S01]  /*3100*/  FMUL.FTZ R123, R186.reuse, R121 ;  /* 0x00000079ba7b7220 */ /* 0x040fe20000410000 */
[----:B------:R-:W-:-:S03]  /*3110*/  FMUL.FTZ R122, R186, R120 ;  /* 0x00000078ba7a7220 */ /* 0x000fc60000410000 */
[C---:B------:R-:W-:Y:S01]  /*3120*/  FFMA.FTZ R123, R187.reuse, R120, -R123 ;  /* 0x00000078bb7b7223 */ /* 0x040fe2000001087b */
[C---:B------:R-:W-:Y:S01]  /*3130*/  FFMA.FTZ R122, R187.reuse, R121, R122 ;  /* 0x00000079bb7a7223 */ /* 0x040fe2000001007a */
        /* <DEDUP_REMOVED lines=8> */
[C---:B------:R-:W-:Y:S01]  /*31c0*/  FFMA.FTZ R123, R48.reuse, R223, R121 ;  /* 0x000000df307b7223 */ /* 0x040fe20000010079 */
[----:B------:R-:W-:Y:S01]  /*31d0*/  FFMA.FTZ R121, R48, R225, R120 ;  /* 0x000000e130797223 */ /* 0x000fe20000010078 */
[C---:B------:R-:W-:Y:S01]  /*31e0*/  FMUL.FTZ R124, R182.reuse, R122 ;  /* 0x0000007ab67c7220 */ /* 0x040fe20000410000 */
[----:B------:R-:W-:-:S03]  /*31f0*/  FMUL.FTZ R125, R182, R126 ;  /* 0x0000007eb67d7220 */ /* 0x000fc60000410000 */
[C---:B------:R-:W-:Y:S01]  /*3200*/  FFMA.FTZ R120, R183.reuse, R126, -R124 ;  /* 0x0000007eb7787223 */ /* 0x040fe2000001087c */
[C---:B------:R-:W-:Y:S01]  /*3210*/  FMUL.FTZ R126, R184.reuse, R121 ;  /* 0x00000079b87e7220 */ /* 0x040fe20000410000 */
[-C--:B------:R-:W-:Y:S01]  /*3220*/  FMUL.FTZ R124, R184, R123.reuse ;  /* 0x0000007bb87c7220 */ /* 0x080fe20000410000 */
[----:B------:R-:W-:Y:S02]  /*3230*/  FFMA.FTZ R122, R183, R122, R125 ;  /* 0x0000007ab77a7223 */ /* 0x000fe4000001007d */
        /* <DEDUP_REMOVED lines=15> */
[C---:B------:R-:W-:Y:S01]  /*3330*/  FFMA.FTZ R125, R181.reuse, R124, -R228 ;  /* 0x0000007cb57d7223 */ /* 0x040fe200000108e4 */
[----:B------:R-:W-:Y:S02]  /*3340*/  FMUL.FTZ R228, R18, R115 ;  /* 0x0000007312e47220 */ /* 0x000fe40000410000 */
[C---:B------:R-:W-:Y:S01]  /*3350*/  FFMA.FTZ R120, R181.reuse, R120, -R121 ;  /* 0x00000078b5787223 */ /* 0x040fe20000010879 */
[----:B------:R-:W-:Y:S01]  /*3360*/  FFMA.FTZ R121, R181, R122, R123 ;  /* 0x0000007ab5797223 */ /* 0x000fe2000001007b */
[C---:B------:R-:W-:Y:S01]  /*3370*/  FFMA.FTZ R123, R51.reuse, R228, R126 ;  /* 0x000000e4337b7223 */ /* 0x040fe2000001007e */
[----:B------:R-:W-:-:S05]  /*3380*/  FFMA.FTZ R122, R51, R230, R125 ;  /* 0x000000e6337a7223 */ /* 0x000fca000001007d */
[----:B------:R2:W-:Y:S02]  /*3390*/  STS.128 [R160+0x8450], R120 ;  /* 0x00845078a0007388 */ /* 0x0005e40000000c00 */
[----:B--2---:R-:W-:Y:S01]  /*33a0*/  P2R R120, PR, RZ, 0x4 ;  /* 0x00000004ff787803 */ /* 0x004fe20000000000 */
[----:B------:R-:W-:Y:S06]  /*33b0*/  BAR.SYNC.DEFER_BLOCKING 0x0 ;  /* 0x0000000000007b1d */ /* 0x000fec0000010000 */
[----:B------:R-:W-:Y:S05]  /*33c0*/  @P2 BRA `(.L_x_11583) ;  /* 0x00000008001c2947 */ /* 0x000fea0003800000 */
[----:B------:R-:W2:Y:S01]  /*33d0*/  S2R R121, SR_TID.X ;  /* 0x0000000000797919 */ /* 0x000ea20000002100 */
[----:B------:R-:W-:Y:S01]  /*33e0*/  ISETP.NE.AND P1, PT, R167, RZ, PT ;  /* 0x000000ffa700720c */ /* 0x000fe20003f25270 */
[----:B------:R-:W-:Y:S01]  /*33f0*/  UMOV UR28, 0xffffffff ;  /* 0xffffffff001c7882 */ /* 0x000fe20000000000 */
[C---:B------:R-:W-:Y:S02]  /*3400*/  ISETP.GE.AND P4, PT, R2.reuse, 0x10, PT ;  /* 0x000000100200780c */ /* 0x040fe40003f86270 */
[C---:B------:R-:W-:Y:S02]  /*3410*/  ISETP.GE.AND P2, PT, R2.reuse, 0x8, PT ;  /* 0x000000080200780c */ /* 0x040fe40003f46270 */
[C---:B------:R-:W-:Y:S02]  /*3420*/  ISETP.GE.AND P3, PT, R2.reuse, 0x4, PT ;  /* 0x000000040200780c */ /* 0x040fe40003f66270 */
[----:B------:R-:W-:Y:S02]  /*3430*/  ISETP.GE.AND P5, PT, R2, 0x1, PT ;  /* 0x000000010200780c */ /* 0x000fe40003fa6270 */
[----:B--2---:R-:W-:-:S05]  /*3440*/  LEA R244, R121, R160, 0x4 ;  /* 0x000000a079f47211 */ /* 0x004fca00078e20ff */
[----:B------:R-:W-:Y:S04]  /*3450*/  LDS.128 R120, [R244+0x8450] ;  /* 0x00845000f4787984 */ /* 0x000fe80000000c00 */
        /* <DEDUP_REMOVED lines=21> */
[----:B------:R-:W-:Y:S01]  /*35b0*/  FFMA.FTZ R252, R125, R252, -R124 ;  /* 0x000000fc7dfc7223 */ /* 0x000fe2000001087c */
        /* <DEDUP_REMOVED lines=13> */
[----:B------:R-:W-:Y:S01]  /*3690*/  FFMA.FTZ R252, R125, R252, -R124 ;  /* 0x000000fc7dfc7223 */ /* 0x000fe2000001087c */
        /* <DEDUP_REMOVED lines=12> */
[-C--:B--2---:R-:W-:Y:S01]  /*3760*/  FFMA.FTZ R246, R125, R252.reuse, -R246 ;  /* 0x000000fc7df67223 */ /* 0x084fe200000108f6 */
[C---:B------:R-:W-:Y:S01]  /*3770*/  FFMA.FTZ R252, R167.reuse, R252, R124 ;  /* 0x000000fca7fc7223 */ /* 0x040fe2000001007c */
[----:B---3--:R-:W-:-:S03]  /*3780*/  FMUL.FTZ R124, R167, R250 ;  /* 0x000000faa77c7220 */ /* 0x008fc60000410000 */
        /* <DEDUP_REMOVED lines=13> */
[-C--:B---3--:R-:W-:Y:S01]  /*3860*/  FMUL.FTZ R124, R167, R250.reuse ;  /* 0x000000faa77c7220 */ /* 0x088fe20000410000 */
[----:B------:R-:W-:Y:S01]  /*3870*/  FMUL.FTZ R250, R125, R250 ;  /* 0x000000fa7dfa7220 */ /* 0x000fe20000410000 */
[----:B------:R-:W-:Y:S01]  /*3880*/  @P2 FADD.FTZ R245, R245, R246 ;  /* 0x000000f6f5f52221 */ /* 0x000fe20000010000 */
[----:B------:R-:W-:Y:S01]  /*3890*/  @P2 FADD.FTZ R247, R247, R252 ;  /* 0x000000fcf7f72221 */ /* 0x000fe20000010000 */
[-C--:B----4-:R-:W-:Y:S01]  /*38a0*/  @P2 FFMA.FTZ R125, R125, R126.reuse, -R124 ;  /* 0x0000007e7d7d2223 */ /* 0x090fe2000001087c */
[----:B------:R-:W-:Y:S02]  /*38b0*/  @P2 FFMA.FTZ R167, R167, R126, R250 ;  /* 0x0000007ea7a72223 */ /* 0x000fe400000100fa */
[----:B------:R0:W2:Y:S04]  /*38c0*/  SHFL.UP PT, R252, R245, 0x10, RZ ;  /* 0x06000000f5fc7989 */ /* 0x0000a800000e00ff */
[----:B------:R0:W3:Y:S04]  /*38d0*/  SHFL.UP PT, R126, R125, 0x10, RZ ;  /* 0x060000007d7e7989 */ /* 0x0000e800000e00ff */
[----:B------:R0:W4:Y:S04]  /*38e0*/  SHFL.UP PT, R250, R167, 0x10, RZ ;  /* 0x06000000a7fa7989 */ /* 0x00012800000e00ff */
[----:B------:R0:W0:Y:S02]  /*38f0*/  SHFL.UP PT, R124, R247, 0x10, RZ ;  /* 0x06000000f77c7989 */ /* 0x00002400000e00ff */
.L_x_11702:
[----:B------:R-:W-:Y:S01]  /*3900*/  ISETP.GE.AND P2, PT, R2, 0x10, PT ;  /* 0x000000100200780c */ /* 0x000fe20003f46270 */
[-C--:B0-----:R-:W-:Y:S01]  /*3910*/  FMUL.FTZ R246, R167, R124.reuse ;  /* 0x0000007ca7f67220 */ /* 0x081fe20000410000 */
[C---:B------:R-:W-:Y:S01]  /*3920*/  FMUL.FTZ R124, R125.reuse, R124 ;  /* 0x0000007c7d7c7220 */ /* 0x040fe20000410000 */
[----:B------:R-:W-:Y:S02]  /*3930*/  UMOV UR28, 0xffffffff ;  /* 0xffffffff001c7882 */ /* 0x000fe40000000000 */
[-C--:B--2---:R-:W-:Y:S01]  /*3940*/  FFMA.FTZ R246, R125, R252.reuse, -R246 ;  /* 0x000000fc7df67223 */ /* 0x084fe200000108f6 */
[C---:B------:R-:W-:Y:S01]  /*3950*/  FFMA.FTZ R252, R167.reuse, R252, R124 ;  /* 0x000000fca7fc7223 */ /* 0x040fe2000001007c */
[-C--:B----4-:R-:W-:Y:S01]  /*3960*/  FMUL.FTZ R124, R167, R250.reuse ;  /* 0x000000faa77c7220 */ /* 0x090fe20000410000 */
[----:B------:R-:W-:-:S05]  /*3970*/  FMUL.FTZ R250, R125, R250 ;  /* 0x000000fa7dfa7220 */ /* 0x000fca0000410000 */
[-C--:B---3--:R-:W-:Y:S01]  /*3980*/  @P2 FFMA.FTZ R125, R125, R126.reuse, -R124 ;  /* 0x0000007e7d7d2223 */ /* 0x088fe2000001087c */
[----:B------:R-:W-:Y:S01]  /*3990*/  @P2 FFMA.FTZ R167, R167, R126, R250 ;  /* 0x0000007ea7a72223 */ /* 0x000fe200000100fa */
[----:B------:R-:W-:Y:S01]  /*39a0*/  @P2 FADD.FTZ R245, R245, R246 ;  /* 0x000000f6f5f52221 */ /* 0x000fe20000010000 */
[----:B------:R-:W-:Y:S01]  /*39b0*/  @P2 FADD.FTZ R247, R247, R252 ;  /* 0x000000fcf7f72221 */ /* 0x000fe20000010000 */
[----:B------:R-:W-:Y:S06]  /*39c0*/  BRA.DIV UR28, `(.L_x_11585) ;  /* 0x000000721cb07947 */ /* 0x000fec000b800000 */
.L_x_11705:
[----:B------:R-:W-:-:S03]  /*39d0*/  UMOV UR28, 0xffffffff ;  /* 0xffffffff001c7882 */ /* 0x000fc60000000000 */
[----:B------:R-:W-:Y:S05]  /*39e0*/  BRA.DIV UR28, `(.L_x_11586) ;  /* 0x000000721cd07947 */ /* 0x000fea000b800000 */
.L_x_11708:
[----:B------:R-:W-:-:S03]  /*39f0*/  UMOV UR28, 0xffffffff ;  /* 0xffffffff001c7882 */ /* 0x000fc60000000000 */
[----:B------:R-:W-:Y:S05]  /*3a00*/  BRA.DIV UR28, `(.L_x_11587) ;  /* 0x000000721cf07947 */ /* 0x000fea000b800000 */
.L_x_11711:
[----:B------:R-:W-:-:S03]  /*3a10*/  UMOV UR28, 0xffffffff ;  /* 0xffffffff001c7882 */ /* 0x000fc60000000000 */
[----:B------:R-:W-:Y:S05]  /*3a20*/  BRA.DIV UR28, `(.L_x_11588) ;  /* 0x000000761c107947 */ /* 0x000fea000b800000 */
.L_x_11714:
        /* <DEDUP_REMOVED lines=10> */
.L_x_11724:
[C---:B0-----:R-:W-:Y:S01]  /*3ad0*/  FMUL.FTZ R124, R125.reuse, R248 ;  /* 0x000000f87d7c7220 */ /* 0x041fe20000410000 */
[----:B------:R-:W-:-:S03]  /*3ae0*/  FMUL.FTZ R127, R125, R119 ;  /* 0x000000777d7f7220 */ /* 0x000fc60000410000 */
[C---:B------:R-:W-:Y:S01]  /*3af0*/  FFMA.FTZ R117, R167.reuse, R116, R124 ;  /* 0x00000074a7757223 */ /* 0x040fe2000001007c */
[C---:B----4-:R-:W-:Y:S01]  /*3b00*/  FFMA.FTZ R126, R167.reuse, R118, R127 ;  /* 0x00000076a77e7223 */ /* 0x050fe2000001007f */
        /* <DEDUP_REMOVED lines=19> */
.L_x_11583:
[----:B------:R-:W-:Y:S05]  /*3c40*/  WARPSYNC.ALL ;  /* 0x0000000000007948 */ /* 0x000fea0003800000 */
[C---:B--2--5:R-:W-:Y:S01]  /*3c50*/  FMUL.FTZ R116, R179.reuse, R146 ;  /* 0x00000092b3747220 */ /* 0x064fe20000410000 */
[-C--:B------:R-:W-:Y:S01]  /*3c60*/  FMUL.FTZ R117, R179, R216.reuse ;  /* 0x000000d8b3757220 */ /* 0x080fe20000410000 */
[C---:B01----:R-:W-:Y:S01]  /*3c70*/  FMUL.FTZ R118, R181.reuse, R133 ;  /* 0x00000085b5767220 */ /* 0x043fe20000410000 */
[----:B------:R-:W-:Y:S01]  /*3c80*/  BAR.SYNC.DEFER_BLOCKING 0x0 ;  /* 0x0000000000007b1d */ /* 0x000fe20000010000 */
[C---:B------:R-:W-:Y:S01]  /*3c90*/  FFMA.FTZ R116, R181.reuse, R216, -R116 ;  /* 0x000000d8b5747223 */ /* 0x040fe20000010874 */
[----:B------:R-:W-:Y:S01]  /*3ca0*/  FFMA.FTZ R117, R181, R146, R117 ;  /* 0x00000092b5757223 */ /* 0x000fe20000010075 */
[----:B------:R-:W-:Y:S01]  /*3cb0*/  FFMA.FTZ R118, -R179, R132, -R118 ;  /* 0x00000084b3767223 */ /* 0x000fe20000010976 */
[----:B------:R-:W-:Y:S01]  /*3cc0*/  UISETP.GE.AND UP0, UPT, UR19, UR44, UPT ;  /* 0x0000002c1300728c */ /* 0x000fe2000bf06270 */
[----:B------:R-:W-:Y:S01]  /*3cd0*/  FADD.FTZ R119, R145, R116 ;  /* 0x0000007491777221 */ /* 0x000fe20000010000 */
[----:B------:R-:W-:Y:S01]  /*3ce0*/  FADD.FTZ R117, R144, R117 ;  /* 0x0000007590757221 */ /* 0x000fe20000010000 */
[----:B------:R-:W0:Y:S02]  /*3cf0*/  S2R R167, SR_TID.X ;  /* 0x0000000000a77919 */ /* 0x000e240000002100 */
[C---:B------:R-:W-:Y:S01]  /*3d00*/  FMUL.FTZ R116, R182.reuse, R119 ;  /* 0x00000077b6747220 */ /* 0x040fe20000410000 */
[----:B------:R-:W-:Y:S01]  /*3d10*/  FMUL.FTZ R120, R182, R117 ;  /* 0x00000075b6787220 */ /* 0x000fe20000410000 */
[----:B------:R-:W-:-:S02]  /*3d20*/  PLOP3.LUT P2, PT, PT, PT, UP0, 0x80, 0x8 ;  /* 0x000000000008781c */ /* 0x000fc40003f4f008 */
        /* <DEDUP_REMOVED lines=10> */
[----:B------:R-:W-:-:S02]  /*3dd0*/  FMUL.FTZ R116, R182, R116 ;  /* 0x00000074b6747220 */ /* 0x000fc40000410000 */
[----:B------:R-:W-:Y:S02]  /*3de0*/  FFMA.FTZ R122, R185, R120, -R119 ;  /* 0x00000078b97a7223 */ /* 0x000fe40000010877 */
[----:B------:R-:W-:Y:S01]  /*3df0*/  FFMA.FTZ R116, R183, R118, -R116 ;  /* 0x00000076b7747223 */ /* 0x000fe20000010874 */
[C---:B------:R-:W-:Y:S01]  /*3e00*/  FMUL.FTZ R118, R184.reuse, R120 ;  /* 0x00000078b8767220 */ /* 0x040fe20000410000 */
[C---:B------:R-:W-:Y:S01]  /*3e10*/  FMUL.FTZ R120, R184.reuse, R117 ;  /* 0x00000075b8787220 */ /* 0x040fe20000410000 */
[----:B------:R-:W-:Y:S02]  /*3e20*/  FADD.FTZ R122, R141, R122 ;  /* 0x0000007a8d7a7221 */ /* 0x000fe40000010000 */
[C---:B------:R-:W-:Y:S01]  /*3e30*/  FFMA.FTZ R121, R185.reuse, R121, R118 ;  /* 0x00000079b9797223 */ /* 0x040fe20000010076 */
[-C--:B------:R-:W-:Y:S01]  /*3e40*/  FMUL.FTZ R118, R184, R116.reuse ;  /* 0x00000074b8767220 */ /* 0x080fe20000410000 */
[C---:B------:R-:W-:Y:S01]  /*3e50*/  FFMA.FTZ R120, R185.reuse, R116, -R120 ;  /* 0x00000074b9787223 */ /* 0x040fe20000010878 */
[----:B------:R-:W-:Y:S01]  /*3e60*/  FMUL.FTZ R116, R186, R122 ;  /* 0x0000007aba747220 */ /* 0x000fe20000410000 */
[----:B------:R-:W-:Y:S01]  /*3e70*/  FADD.FTZ R121, R140, R121 ;  /* 0x000000798c797221 */ /* 0x000fe20000010000 */
[----:B------:R-:W-:Y:S01]  /*3e80*/  FFMA.FTZ R118, R185, R117, R118 ;  /* 0x00000075b9767223 */ /* 0x000fe20000010076 */
[----:B------:R-:W1:Y:S02]  /*3e90*/  @!P2 S2R R127, SR_CgaCtaId ;  /* 0x00000000007fa919 */ /* 0x000e640000008800 */
[-C--:B------:R-:W-:Y:S01]  /*3ea0*/  FMUL.FTZ R117, R186, R121.reuse ;  /* 0x00000079ba757220 */ /* 0x080fe20000410000 */
[----:B------:R-:W-:Y:S01]  /*3eb0*/  FFMA.FTZ R121, R187, R121, R116 ;  /* 0x00000079bb797223 */ /* 0x000fe20000010074 */
[----:B0-----:R-:W-:-:S02]  /*3ec0*/  ISETP.GT.U32.AND P3, PT, R167, 0x1f, PT ;  /* 0x0000001fa700780c */ /* 0x001fc40003f64070 */
[----:B------:R-:W-:Y:S01]  /*3ed0*/  FFMA.FTZ R122, R187, R122, -R117 ;  /* 0x0000007abb7a7223 */ /* 0x000fe20000010875 */
[----:B------:R-:W-:Y:S01]  /*3ee0*/  FMUL.FTZ R117, R186, R120 ;  /* 0x00000078ba757220 */ /* 0x000fe20000410000 */
[----:B------:R-:W-:Y:S02]  /*3ef0*/  FADD.FTZ R121, R138, R121 ;  /* 0x000000798a797221 */ /* 0x000fe40000010000 */
        /* <DEDUP_REMOVED lines=73> */
[C---:B------:R-:W-:Y:S02]  /*4390*/  FMUL.FTZ R116, R164.reuse, R125 ;  /* 0x0000007da4747220 */ /* 0x040fe40000410000 */
[----:B------:R-:W-:Y:S01]  /*43a0*/  FMUL.FTZ R118, R164, R121 ;  /* 0x00000079a4767220 */ /* 0x000fe20000410000 */
[----:B------:R-:W-:Y:S01]  /*43b0*/  FFMA.FTZ R117, R166, R119, -R117 ;  /* 0x00000077a6757223 */ /* 0x000fe20000010875 */
[-C--:B------:R-:W-:Y:S01]  /*43c0*/  FMUL.FTZ R119, R164, R123.reuse ;  /* 0x0000007ba4777220 */ /* 0x080fe20000410000 */
[----:B------:R-:W-:-:S02]  /*43d0*/  FFMA.FTZ R120, R162, R123, -R116 ;  /* 0x0000007ba2787223 */ /* 0x000fc40000010874 */
[----:B------:R-:W-:Y:S01]  /*43e0*/  FMUL.FTZ R116, R164, R117 ;  /* 0x00000075a4747220 */ /* 0x000fe20000410000 */
        /* <DEDUP_REMOVED lines=12> */
[C---:B------:R-:W-:Y:S01]  /*44b0*/  FFMA.FTZ R117, R174.reuse, R116, R117 ;  /* 0x00000074ae757223 */ /* 0x040fe20000010075 */
[----:B------:R-:W-:Y:S01]  /*44c0*/  FFMA.FTZ R119, R174, R118, -R119 ;  /* 0x00000076ae777223 */ /* 0x000fe20000010877 */
[----:B------:R-:W-:Y:S01]  /*44d0*/  FADD.FTZ R120, R203, R120 ;  /* 0x00000078cb787221 */ /* 0x000fe20000010000 */
[C---:B------:R-:W-:Y:S01]  /*44e0*/  FMUL.FTZ R125, R175.reuse, R121 ;  /* 0x00000079af7d7220 */ /* 0x040fe20000410000 */
[----:B------:R-:W-:-:S02]  /*44f0*/  FMUL.FTZ R116, R175, R117 ;  /* 0x00000075af747220 */ /* 0x000fc40000410000 */
[CC--:B------:R-:W-:Y:S01]  /*4500*/  FMUL.FTZ R123, R175.reuse, R120.reuse ;  /* 0x00000078af7b7220 */ /* 0x0c0fe20000410000 */
[C---:B------:R-:W-:Y:S01]  /*4510*/  FFMA.FTZ R120, R176.reuse, R120, -R125 ;  /* 0x00000078b0787223 */ /* 0x040fe2000001087d */
[C---:B------:R-:W-:Y:S01]  /*4520*/  FFMA.FTZ R116, R176.reuse, R119, -R116 ;  /* 0x00000077b0747223 */ /* 0x040fe20000010874 */
[----:B------:R-:W0:Y:S01]  /*4530*/  LDS.64 R124, [R160+0x8458] ;  /* 0x00845800a07c7984 */ /* 0x000e220000000a00 */
[----:B------:R-:W-:Y:S01]  /*4540*/  FFMA.FTZ R123, R176, R121, R123 ;  /* 0x00000079b07b7223 */ /* 0x000fe2000001007b */
[----:B------:R-:W-:Y:S01]  /*4550*/  FMUL.FTZ R121, R175, R119 ;  /* 0x00000077af797220 */ /* 0x000fe20000410000 */
[----:B------:R-:W-:Y:S02]  /*4560*/  FADD.FTZ R120, R201, R120 ;  /* 0x00000078c9787221 */ /* 0x000fe40000010000 */
[----:B------:R-:W-:Y:S01]  /*4570*/  FADD.FTZ R123, R200, R123 ;  /* 0x0000007bc87b7221 */ /* 0x000fe20000010000 */
[----:B------:R-:W-:Y:S01]  /*4580*/  FFMA.FTZ R121, R176, R117, R121 ;  /* 0x00000075b0797223 */ /* 0x000fe20000010079 */
[----:B------:R-:W-:-:S02]  /*4590*/  FMUL.FTZ R117, R177, R120 ;  /* 0x00000078b1757220 */ /* 0x000fc40000410000 */
[CC--:B------:R-:W-:Y:S02]  /*45a0*/  FMUL.FTZ R119, R177.reuse, R123.reuse ;  /* 0x0000007bb1777220 */ /* 0x0c0fe40000410000 */
[C---:B------:R-:W-:Y:S01]  /*45b0*/  FFMA.FTZ R123, R178.reuse, R123, R117 ;  /* 0x0000007bb27b7223 */ /* 0x040fe20000010075 */
[CC--:B------:R-:W-:Y:S01]  /*45c0*/  FMUL.FTZ R117, R177.reuse, R121.reuse ;  /* 0x00000079b1757220 */ /* 0x0c0fe20000410000 */
[----:B------:R-:W-:Y:S01]  /*45d0*/  FFMA.FTZ R118, R178, R120, -R119 ;  /* 0x00000078b2767223 */ /* 0x000fe20000010877 */
[-C--:B------:R-:W-:Y:S01]  /*45e0*/  FMUL.FTZ R120, R177, R116.reuse ;  /* 0x00000074b1787220 */ /* 0x080fe20000410000 */
[----:B------:R-:W-:Y:S02]  /*45f0*/  FADD.FTZ R122, R198, R123 ;  /* 0x0000007bc67a7221 */ /* 0x000fe40000010000 */
[----:B------:R-:W-:Y:S01]  /*4600*/  FADD.FTZ R123, R199, R118 ;  /* 0x00000076c77b7221 */ /* 0x000fe20000010000 */
[C---:B------:R-:W-:Y:S01]  /*4610*/  FFMA.FTZ R120, R178.reuse, R121, R120 ;  /* 0x00000079b2787223 */ /* 0x040fe20000010078 */
[----:B------:R-:W-:Y:S01]  /*4620*/  FFMA.FTZ R121, R178, R116, -R117 ;  /* 0x00000074b2797223 */ /* 0x000fe20000010875 */
[----:B------:R-:W-:-:S02]  /*4630*/  @!P2 MOV R116, 0x400 ;  /* 0x000004000074a802 */ /* 0x000fc40000000f00 */
[----:B------:R-:W-:Y:S02]  /*4640*/  CS2R R118, SRZ ;  /* 0x0000000000767805 */ /* 0x000fe4000001ff00 */
[----:B------:R-:W-:Y:S02]  /*4650*/  MOV R117, UR8 ;  /* 0x0000000800757c02 */ /* 0x000fe40008000f00 */
[----:B-1----:R-:W-:-:S04]  /*4660*/  @!P2 LEA R116, R127, R116, 0x18 ;  /* 0x000000747f74a211 */ /* 0x002fc800078ec0ff */
[----:B------:R-:W-:Y:S01]  /*4670*/  @!P2 LEA R126, R117, R116, 0x4 ;  /* 0x00000074757ea211 */ /* 0x000fe200078e20ff */
[----:B------:R-:W-:Y:S01]  /*4680*/  HFMA2 R116, -RZ, RZ, 1.875, 0 ;  /* 0x3f800000ff747431 */ /* 0x000fe200000001ff */
        /* <DEDUP_REMOVED lines=121> */
.L_x_11729:
[----:B------:R-:W-:Y:S04]  /*4e20*/  BSSY.RECONVERGENT B0, `(.L_x_11592) ;  /* 0x000000c000007945 */ /* 0x000fe80003800200 */
[----:B------:R-:W-:Y:S05]  /*4e30*/  @!P3 BRA `(.L_x_11593) ;  /* 0x000000000028b947 */ /* 0x000fea0003800000 */
[-C--:B----4-:R-:W-:Y:S01]  /*4e40*/  FMUL.FTZ R124, R130, R126.reuse ;  /* 0x0000007e827c7220 */ /* 0x090fe20000410000 */
[----:B------:R-:W-:-:S03]  /*4e50*/  FMUL.FTZ R125, R131, R126 ;  /* 0x0000007e837d7220 */ /* 0x000fc60000410000 */
[CC--:B---3--:R-:W-:Y:S01]  /*4e60*/  FFMA.FTZ R243, R131.reuse, R230.reuse, -R124 ;  /* 0x000000e683f37223 */ /* 0x0c8fe2000001087c */
[C---:B------:R-:W-:Y:S01]  /*4e70*/  FFMA.FTZ R230, R130.reuse, R230, R125 ;  /* 0x000000e682e67223 */ /* 0x040fe2000001007d */
[-C--:B--2---:R-:W-:Y:S01]  /*4e80*/  FMUL.FTZ R124, R130, R180.reuse ;  /* 0x000000b4827c7220 */ /* 0x084fe20000410000 */
[----:B------:R-:W-:Y:S01]  /*4e90*/  FMUL.FTZ R125, R131, R180 ;  /* 0x000000b4837d7220 */ /* 0x000fe20000410000 */
[----:B0-----:R-:W-:Y:S01]  /*4ea0*/  FADD.FTZ R128, R128, R243 ;  /* 0x000000f380807221 */ /* 0x001fe20000010000 */
[----:B------:R-:W-:Y:S01]  /*4eb0*/  FADD.FTZ R129, R129, R230 ;  /* 0x000000e681817221 */ /* 0x000fe20000010000 */
[C---:B-1----:R-:W-:Y:S01]  /*4ec0*/  FFMA.FTZ R131, R127.reuse, R131, -R124 ;  /* 0x000000837f837223 */ /* 0x042fe2000001087c */
[----:B------:R-:W-:-:S07]  /*4ed0*/  FFMA.FTZ R130, R127, R130, R125 ;  /* 0x000000827f827223 */ /* 0x000fce000001007d */
.L_x_11593:
[----:B------:R-:W-:Y:S05]  /*4ee0*/  BSYNC.RECONVERGENT B0 ;  /* 0x0000000000007941 */ /* 0x000fea0003800200 */
.L_x_11592:
[----:B------:R-:W-:Y:S01]  /*4ef0*/  UMOV UR28, 0xffffffff ;  /* 0xffffffff001c7882 */ /* 0x000fe20000000000 */
[----:B------:R-:W-:Y:S02]  /*4f00*/  ISETP.GT.U32.AND P3, PT, R161, 0x1d, PT ;  /* 0x0000001da100780c */ /* 0x000fe40003f64070 */
[----:B------:R-:W-:Y:S11]  /*4f10*/  BRA.DIV UR28, `(.L_x_11594) ;  /* 0x000000661c247947 */ /* 0x000ff6000b800000 */
[----:B-1----:R1:W0:Y:S04]  /*4f20*/  SHFL.DOWN PT, R127, R131, 0x2, 0x1f ;  /* 0x08401f00837f7f89 */ /* 0x00222800000e0000 */
[----:B--2---:R1:W2:Y:S04]  /*4f30*/  SHFL.DOWN PT, R180, R130, 0x2, 0x1f ;  /* 0x08401f0082b47f89 */ /* 0x0042a800000e0000 */
[----:B---3--:R1:W3:Y:S04]  /*4f40*/  SHFL.DOWN PT, R230, R128, 0x2, 0x1f ;  /* 0x08401f0080e67f89 */ /* 0x0082e800000e0000 */
[----:B----4-:R1:W4:Y:S02]  /*4f50*/  SHFL.DOWN PT, R126, R129, 0x2, 0x1f ;  /* 0x08401f00817e7f89 */ /* 0x01032400000e0000 */
.L_x_11735:
[----:B------:R-:W-:Y:S04]  /*4f60*/  BSSY.RECONVERGENT B0, `(.L_x_11595) ;  /* 0x000000c000007945 */ /* 0x000fe80003800200 */
[----:B------:R-:W-:Y:S05]  /*4f70*/  @P3 BRA `(.L_x_11596) ;  /* 0x0000000000283947 */ /* 0x000fea0003800000 */
[-C--:B----4-:R-:W-:Y:S01]  /*4f80*/  FMUL.FTZ R124, R130, R126.reuse ;  /* 0x0000007e827c7220 */ /* 0x090fe20000410000 */
[----:B------:R-:W-:-:S03]  /*4f90*/  FMUL.FTZ R125, R131, R126 ;  /* 0x0000007e837d7220 */ /* 0x000fc60000410000 */
[CC--:B---3--:R-:W-:Y:S01]  /*4fa0*/  FFMA.FTZ R243, R131.reuse, R230.reuse, -R124 ;  /* 0x000000e683f37223 */ /* 0x0c8fe2000001087c */
[C---:B------:R-:W-:Y:S01]  /*4fb0*/  FFMA.FTZ R230, R130.reuse, R230, R125 ;  /* 0x000000e682e67223 */ /* 0x040fe2000001007d */
[-C--:B--2---:R-:W-:Y:S01]  /*4fc0*/  FMUL.FTZ R124, R130, R180.reuse ;  /* 0x000000b4827c7220 */ /* 0x084fe20000410000 */
[----:B------:R-:W-:Y:S01]  /*4fd0*/  FMUL.FTZ R125, R131, R180 ;  /* 0x000000b4837d7220 */ /* 0x000fe20000410000 */
[----:B01----:R-:W-:Y:S01]  /*4fe0*/  FADD.FTZ R128, R128, R243 ;  /* 0x000000f380807221 */ /* 0x003fe20000010000 */
[----:B------:R-:W-:Y:S01]  /*4ff0*/  FADD.FTZ R129, R129, R230 ;  /* 0x000000e681817221 */ /* 0x000fe20000010000 */
[-C--:B------:R-:W-:Y:S01]  /*5000*/  FFMA.FTZ R131, R131, R127.reuse, -R124 ;  /* 0x0000007f83837223 */ /* 0x080fe2000001087c */
[----:B------:R-:W-:-:S07]  /*5010*/  FFMA.FTZ R130, R130, R127, R125 ;  /* 0x0000007f82827223 */ /* 0x000fce000001007d */
.L_x_11596:
[----:B------:R-:W-:Y:S05]  /*5020*/  BSYNC.RECONVERGENT B0 ;  /* 0x0000000000007941 */ /* 0x000fea0003800200 */
.L_x_11595:
[----:B------:R-:W-:Y:S01]  /*5030*/  UMOV UR28, 0xffffffff ;  /* 0xffffffff001c7882 */ /* 0x000fe20000000000 */
[----:B------:R-:W-:Y:S02]  /*5040*/  ISETP.GT.U32.AND P3, PT, R161, 0x1b, PT ;  /* 0x0000001ba100780c */ /* 0x000fe40003f64070 */
[----:B------:R-:W-:Y:S11]  /*5050*/  BRA.DIV UR28, `(.L_x_11597) ;  /* 0x000000661c447947 */ /* 0x000ff6000b800000 */
[----:B0-----:R0:W0:Y:S04]  /*5060*/  SHFL.DOWN PT, R127, R131, 0x4, 0x1f ;  /* 0x08801f00837f7f89 */ /* 0x00102800000e0000 */
[----:B--2---:R2:W0:Y:S04]  /*5070*/  SHFL.DOWN PT, R180, R130, 0x4, 0x1f ;  /* 0x08801f0082b47f89 */ /* 0x00442800000e0000 */
[----:B---3--:R2:W3:Y:S04]  /*5080*/  SHFL.DOWN PT, R230, R128, 0x4, 0x1f ;  /* 0x08801f0080e67f89 */ /* 0x0084e800000e0000 */
[----:B----4-:R2:W4:Y:S02]  /*5090*/  SHFL.DOWN PT, R126, R129, 0x4, 0x1f ;  /* 0x08801f00817e7f89 */ /* 0x01052400000e0000 */
.L_x_11741:
[----:B------:R-:W-:Y:S04]  /*50a0*/  BSSY.RECONVERGENT B0, `(.L_x_11598) ;  /* 0x000000c000007945 */ /* 0x000fe80003800200 */
[----:B------:R-:W-:Y:S05]  /*50b0*/  @P3 BRA `(.L_x_11599) ;  /* 0x0000000000283947 */ /* 0x000fea0003800000 */
[-C--:B----4-:R-:W-:Y:S01]  /*50c0*/  FMUL.FTZ R124, R130, R126.reuse ;  /* 0x0000007e827c7220 */ /* 0x090fe20000410000 */
[----:B------:R-:W-:-:S03]  /*50d0*/  FMUL.FTZ R125, R131, R126 ;  /* 0x0000007e837d7220 */ /* 0x000fc60000410000 */
[CC--:B---3--:R-:W-:Y:S01]  /*50e0*/  FFMA.FTZ R243, R131.reuse, R230.reuse, -R124 ;  /* 0x000000e683f37223 */ /* 0x0c8fe2000001087c */
[C---:B------:R-:W-:Y:S01]  /*50f0*/  FFMA.FTZ R230, R130.reuse, R230, R125 ;  /* 0x000000e682e67223 */ /* 0x040fe2000001007d */
[-C--:B0-----:R-:W-:Y:S01]  /*5100*/  FMUL.FTZ R124, R130, R180.reuse ;  /* 0x000000b4827c7220 */ /* 0x081fe20000410000 */
[----:B------:R-:W-:Y:S01]  /*5110*/  FMUL.FTZ R125, R131, R180 ;  /* 0x000000b4837d7220 */ /* 0x000fe20000410000 */
[----:B-12---:R-:W-:Y:S01]  /*5120*/  FADD.FTZ R128, R128, R243 ;  /* 0x000000f380807221 */ /* 0x006fe20000010000 */
[----:B------:R-:W-:Y:S01]  /*5130*/  FADD.FTZ R129, R129, R230 ;  /* 0x000000e681817221 */ /* 0x000fe20000010000 */
[-C--:B------:R-:W-:Y:S01]  /*5140*/  FFMA.FTZ R131, R131, R127.reuse, -R124 ;  /* 0x0000007f83837223 */ /* 0x080fe2000001087c */
[----:B------:R-:W-:-:S07]  /*5150*/  FFMA.FTZ R130, R130, R127, R125 ;  /* 0x0000007f82827223 */ /* 0x000fce000001007d */
.L_x_11599:
[----:B------:R-:W-:Y:S05]  /*5160*/  BSYNC.RECONVERGENT B0 ;  /* 0x0000000000007941 */ /* 0x000fea0003800200 */
.L_x_11598:
[----:B------:R-:W-:Y:S01]  /*5170*/  UMOV UR28, 0xffffffff ;  /* 0xffffffff001c7882 */ /* 0x000fe20000000000 */
[----:B------:R-:W-:Y:S02]  /*5180*/  ISETP.GT.U32.AND P3, PT, R161, 0x17, PT ;  /* 0x00000017a100780c */ /* 0x000fe40003f64070 */
[----:B------:R-:W-:Y:S11]  /*5190*/  BRA.DIV UR28, `(.L_x_11600) ;  /* 0x000000661c647947 */ /* 0x000ff6000b800000 */
[----:B0-----:R0:W0:Y:S04]  /*51a0*/  SHFL.DOWN PT, R127, R131, 0x8, 0x1f ;  /* 0x09001f00837f7f89 */ /* 0x00102800000e0000 */
[----:B------:R0:W0:Y:S04]  /*51b0*/  SHFL.DOWN PT, R180, R130, 0x8, 0x1f ;  /* 0x09001f0082b47f89 */ /* 0x00002800000e0000 */
[----:B---3--:R3:W0:Y:S04]  /*51c0*/  SHFL.DOWN PT, R230, R128, 0x8, 0x1f ;  /* 0x09001f0080e67f89 */ /* 0x00862800000e0000 */
[----:B----4-:R3:W4:Y:S02]  /*51d0*/  SHFL.DOWN PT, R126, R129, 0x8, 0x1f ;  /* 0x09001f00817e7f89 */ /* 0x01072400000e0000 */
.L_x_11747:
[----:B------:R-:W-:Y:S04]  /*51e0*/  BSSY.RECONVERGENT B0, `(.L_x_11601) ;  /* 0x000000c000007945 */ /* 0x000fe80003800200 */
[----:B------:R-:W-:Y:S05]  /*51f0*/  @P3 BRA `(.L_x_11602) ;  /* 0x0000000000283947 */ /* 0x000fea0003800000 */
[-C--:B----4-:R-:W-:Y:S01]  /*5200*/  FMUL.FTZ R124, R130, R126.reuse ;  /* 0x0000007e827c7220 */ /* 0x090fe20000410000 */
[----:B------:R-:W-:-:S03]  /*5210*/  FMUL.FTZ R125, R131, R126 ;  /* 0x0000007e837d7220 */ /* 0x000fc60000410000 */
[CC--:B0-----:R-:W-:Y:S01]  /*5220*/  FFMA.FTZ R243, R131.reuse, R230.reuse, -R124 ;  /* 0x000000e683f37223 */ /* 0x0c1fe2000001087c */
[C---:B------:R-:W-:Y:S01]  /*5230*/  FFMA.FTZ R230, R130.reuse, R230, R125 ;  /* 0x000000e682e67223 */ /* 0x040fe2000001007d */
[-C--:B------:R-:W-:Y:S01]  /*5240*/  FMUL.FTZ R124, R130, R180.reuse ;  /* 0x000000b4827c7220 */ /* 0x080fe20000410000 */
[----:B------:R-:W-:Y:S01]  /*5250*/  FMUL.FTZ R125, R131, R180 ;  /* 0x000000b4837d7220 */ /* 0x000fe20000410000 */
[----:B-123--:R-:W-:Y:S01]  /*5260*/  FADD.FTZ R128, R128, R243 ;  /* 0x000000f380807221 */ /* 0x00efe20000010000 */
[----:B------:R-:W-:Y:S01]  /*5270*/  FADD.FTZ R129, R129, R230 ;  /* 0x000000e681817221 */ /* 0x000fe20000010000 */
[-C--:B------:R-:W-:Y:S01]  /*5280*/  FFMA.FTZ R131, R131, R127.reuse, -R124 ;  /* 0x0000007f83837223 */ /* 0x080fe2000001087c */
[----:B------:R-:W-:-:S07]  /*5290*/  FFMA.FTZ R130, R130, R127, R125 ;  /* 0x0000007f82827223 */ /* 0x000fce000001007d */
.L_x_11602:
[----:B------:R-:W-:Y:S05]  /*52a0*/  BSYNC.RECONVERGENT B0 ;  /* 0x0000000000007941 */ /* 0x000fea0003800200 */
.L_x_11601:
[----:B------:R-:W-:Y:S01]  /*52b0*/  UMOV UR28, 0xffffffff ;  /* 0xffffffff001c7882 */ /* 0x000fe20000000000 */
[----:B------:R-:W-:Y:S02]  /*52c0*/  ISETP.GT.U32.AND P3, PT, R161, 0xf, PT ;  /* 0x0000000fa100780c */ /* 0x000fe40003f64070 */
[----:B------:R-:W-:Y:S11]  /*52d0*/  BRA.DIV UR28, `(.L_x_11603) ;  /* 0x000000661c847947 */ /* 0x000ff6000b800000 */
[----:B0-----:R0:W0:Y:S04]  /*52e0*/  SHFL.DOWN PT, R127, R131, 0x10, 0x1f ;  /* 0x0a001f00837f7f89 */ /* 0x00102800000e0000 */
[----:B------:R0:W0:Y:S04]  /*52f0*/  SHFL.DOWN PT, R180, R130, 0x10, 0x1f ;  /* 0x0a001f0082b47f89 */ /* 0x00002800000e0000 */
[----:B------:R0:W0:Y:S04]  /*5300*/  SHFL.DOWN PT, R230, R128, 0x10, 0x1f ;  /* 0x0a001f0080e67f89 */ /* 0x00002800000e0000 */
[----:B----4-:R4:W0:Y:S02]  /*5310*/  SHFL.DOWN PT, R126, R129, 0x10, 0x1f ;  /* 0x0a001f00817e7f89 */ /* 0x01082400000e0000 */
.L_x_11753:
        /* <DEDUP_REMOVED lines=8> */
[----:B-123--:R-:W-:Y:S01]  /*53a0*/  FADD.FTZ R128, R128, R243 ;  /* 0x000000f380807221 */ /* 0x00efe20000010000 */
[----:B----4-:R-:W-:Y:S01]  /*53b0*/  FADD.FTZ R129, R129, R230 ;  /* 0x000000e681817221 */ /* 0x010fe20000010000 */
[-C--:B------:R-:W-:Y:S01]  /*53c0*/  FFMA.FTZ R131, R131, R127.reuse, -R124 ;  /* 0x0000007f83837223 */ /* 0x080fe2000001087c */
[----:B------:R-:W-:-:S07]  /*53d0*/  FFMA.FTZ R130, R130, R127, R125 ;  /* 0x0000007f82827223 */ /* 0x000fce000001007d */
.L_x_11605:
[----:B------:R-:W-:Y:S05]  /*53e0*/  BSYNC.RECONVERGENT B0 ;  /* 0x0000000000007941 */ /* 0x000fea0003800200 */
.L_x_11604:
[----:B------:R-:W-:Y:S01]  /*53f0*/  UMOV UR28, 0xffffffff ;  /* 0xffffffff001c7882 */ /* 0x000fe20000000000 */
[----:B------:R-:W-:Y:S02]  /*5400*/  ISETP.NE.AND P3, PT, R167, 0x1f, PT ;  /* 0x0000001fa700780c */ /* 0x000fe40003f65270 */
[----:B------:R-:W-:Y:S11]  /*5410*/  BRA.DIV UR28, `(.L_x_11606) ;  /* 0x000000661ca47947 */ /* 0x000ff6000b800000 */
[----:B------:R-:W5:Y:S04]  /*5420*/  SHFL.IDX PT, R125, R130, RZ, 0x1f ;  /* 0x00001fff827d7589 */ /* 0x000f6800000e0000 */
[----:B0-----:R-:W0:Y:S04]  /*5430*/  SHFL.IDX PT, R230, R131, RZ, 0x1f ;  /* 0x00001fff83e67589 */ /* 0x001e2800000e0000 */
[----:B------:R-:W2:Y:S04]  /*5440*/  SHFL.IDX PT, R124, R129, RZ, 0x1f ;  /* 0x00001fff817c7589 */ /* 0x000ea800000e0000 */
[----:B------:R-:W3:Y:S04]  /*5450*/  SHFL.IDX PT, R251, R116, RZ, 0x1f ;  /* 0x00001fff74fb7589 */ /* 0x000ee800000e0000 */
[----:B------:R-:W4:Y:S04]  /*5460*/  SHFL.IDX PT, R180, R128, RZ, 0x1f ;  /* 0x00001fff80b47589 */ /* 0x000f2800000e0000 */
[----:B-1----:R-:W1:Y:S01]  /*5470*/  SHFL.DOWN PT, R131, R131, 0x1, 0x1f ;  /* 0x08201f0083837f89 */ /* 0x002e6200000e0000 */
[-C--:B-----5:R-:W-:Y:S01]  /*5480*/  FMUL.FTZ R243, R119, R125.reuse ;  /* 0x0000007d77f37220 */ /* 0x0a0fe20000410000 */
[-C--:B------:R-:W-:Y:S01]  /*5490*/  FMUL.FTZ R246, R118, R125.reuse ;  /* 0x0000007d76f67220 */ /* 0x080fe20000410000 */
[-C--:B------:R-:W-:Y:S01]  /*54a0*/  FMUL.FTZ R249, R117, R125.reuse ;  /* 0x0000007d75f97220 */ /* 0x080fe20000410000 */
[----:B------:R-:W-:Y:S01]  /*54b0*/  FMUL.FTZ R126, R116, R125 ;  /* 0x0000007d747e7220 */ /* 0x000fe20000410000 */
[-C--:B0-----:R-:W-:Y:S01]  /*54c0*/  FFMA.FTZ R243, R118, R230.reuse, -R243 ;  /* 0x000000e676f37223 */ /* 0x081fe200000108f3 */
[-C--:B------:R-:W-:Y:S01]  /*54d0*/  FFMA.FTZ R127, R119, R230.reuse, R246 ;  /* 0x000000e6777f7223 */ /* 0x080fe200000100f6 */
[----:B------:R-:W0:Y:S01]  /*54e0*/  SHFL.IDX PT, R118, R118, RZ, 0x1f ;  /* 0x00001fff76767589 */ /* 0x000e2200000e0000 */
[-C--:B------:R-:W-:Y:S01]  /*54f0*/  FFMA.FTZ R249, R116, R230.reuse, -R249 ;  /* 0x000000e674f97223 */ /* 0x080fe200000108f9 */
[----:B------:R-:W-:Y:S01]  /*5500*/  FFMA.FTZ R247, R117, R230, R126 ;  /* 0x000000e675f77223 */ /* 0x000fe2000001007e */
[----:B--2---:R-:W-:Y:S01]  /*5510*/  FADD.FTZ R230, R124, R127 ;  /* 0x0000007f7ce67221 */ /* 0x004fe20000010000 */
[----:B------:R2:W0:Y:S01]  /*5520*/  SHFL.IDX PT, R125, R117, RZ, 0x1f ;  /* 0x00001fff757d7589 */ /* 0x00042200000e0000 */
[----:B---3--:R-:W-:-:S03]  /*5530*/  MOV R124, R251 ;  /* 0x000000fb007c7202 */ /* 0x008fc60000000f00 */
[----:B------:R-:W3:Y:S01]  /*5540*/  SHFL.IDX PT, R119, R119, RZ, 0x1f ;  /* 0x00001fff77777589 */ /* 0x000ee200000e0000 */
[----:B----4-:R-:W-:-:S03]  /*5550*/  FADD.FTZ R180, R180, R243 ;  /* 0x000000f3b4b47221 */ /* 0x010fc60000010000 */
[----:B------:R-:W4:Y:S04]  /*5560*/  SHFL.DOWN PT, R130, R130, 0x1, 0x1f ;  /* 0x08201f0082827f89 */ /* 0x000f2800000e0000 */
[----:B------:R-:W0:Y:S04]  /*5570*/  SHFL.DOWN PT, R128, R128, 0x1, 0x1f ;  /* 0x08201f0080807f89 */ /* 0x000e2800000e0000 */
[----:B-12---:R-:W0:Y:S02]  /*5580*/  SHFL.DOWN PT, R129, R129, 0x1, 0x1f ;  /* 0x08201f0081817f89 */ /* 0x006e2400000e0000 */
.L_x_11767:
[----:B------:R-:W-:Y:S01]  /*5590*/  BSSY.RECONVERGENT B0, `(.L_x_11607) ;  /* 0x000000f000007945 */ /* 0x000fe20003800200 */
[----:B0-----:R-:W-:Y:S02]  /*55a0*/  MOV R126, R118 ;  /* 0x00000076007e7202 */ /* 0x001fe40000000f00 */
[----:B---3--:R-:W-:Y:S01]  /*55b0*/  MOV R127, R119 ;  /* 0x00000077007f7202 */ /* 0x008fe20000000f00 */
[----:B------:R-:W-:Y:S06]  /*55c0*/  @!P3 BRA `(.L_x_11608) ;  /* 0x00000000002cb947 */ /* 0x000fec0003800000 */
[C---:B----4-:R-:W-:Y:S01]  /*55d0*/  FMUL.FTZ R116, R130.reuse, R125 ;  /* 0x0000007d82747220 */ /* 0x050fe20000410000 */
        /* <DEDUP_REMOVED lines=10> */
.L_x_11608:
[----:B------:R-:W-:Y:S05]  /*5680*/  BSYNC.RECONVERGENT B0 ;  /* 0x0000000000007941 */ /* 0x000fea0003800200 */
.L_x_11607:
[CC--:B------:R-:W-:Y:S01]  /*5690*/  FMUL.FTZ R117, R121.reuse, R127.reuse ;  /* 0x0000007f79757220 */ /* 0x0c0fe20000410000 */
[CC--:B------:R-:W-:Y:S01]  /*56a0*/  FMUL.FTZ R116, R121.reuse, R126.reuse ;  /* 0x0000007e79747220 */ /* 0x0c0fe20000410000 */
[----:B------:R0:W-:Y:S02]  /*56b0*/  STS.128 [R170+0x8870], R124 ;  /* 0x0088707caa007388 */ /* 0x0001e40000000c00 */
[C---:B------:R-:W-:Y:S01]  /*56c0*/  FFMA.FTZ R119, R120.reuse, R126, -R117 ;  /* 0x0000007e78777223 */ /* 0x040fe20000010875 */
[----:B------:R-:W-:Y:S01]  /*56d0*/  FFMA.FTZ R118, R120, R127, R116 ;  /* 0x0000007f78767223 */ /* 0x000fe20000010074 */
[CC--:B------:R-:W-:Y:S01]  /*56e0*/  FMUL.FTZ R117, R121.reuse, R125.reuse ;  /* 0x0000007d79757220 */ /* 0x0c0fe20000410000 */
[-C--:B------:R-:W-:Y:S01]  /*56f0*/  FMUL.FTZ R116, R121, R124.reuse ;  /* 0x0000007c79747220 */ /* 0x080fe20000410000 */
[----:B----4-:R-:W-:Y:S01]  /*5700*/  FADD.FTZ R130, R122, R119 ;  /* 0x000000777a827221 */ /* 0x010fe20000010000 */
        /* <DEDUP_REMOVED lines=8> */
.L_x_11590:
[----:B------:R-:W-:Y:S05]  /*5790*/  WARPSYNC.ALL ;  /* 0x0000000000007948 */ /* 0x000fea0003800000 */
[----:B------:R-:W-:Y:S01]  /*57a0*/  BAR.SYNC.DEFER_BLOCKING 0x0 ;  /* 0x0000000000007b1d */ /* 0x000fe20000010000 */
[----:B------:R-:W-:Y:S01]  /*57b0*/  ISETP.NE.AND P2, PT, R167, RZ, PT ;  /* 0x000000ffa700720c */ /* 0x000fe20003f45270 */
[----:B0-----:R-:W-:Y:S01]  /*57c0*/  FMUL.FTZ R124, R51, R18 ;  /* 0x00000012337c7220 */ /* 0x001fe20000410000 */
[----:B------:R-:W-:-:S05]  /*57d0*/  LEA.HI R246, R167, R167, RZ, 0x1b ;  /* 0x000000a7a7f67211 */ /* 0x000fca00078fd8ff */
[----:B------:R-:W0:Y:S01]  /*57e0*/  S2UR UR30, SR_CgaCtaId ;  /* 0x00000000001e79c3 */ /* 0x000e220000008800 */
[----:B------:R-:W-:Y:S01]  /*57f0*/  UMOV UR28, 0x400 ;  /* 0x00000400001c7882 */ /* 0x000fe20000000000 */
[----:B------:R-:W-:Y:S04]  /*5800*/  BSSY.RECONVERGENT B0, `(.L_x_11609) ;  /* 0x00002a9000007945 */ /* 0x000fe80003800200 */
[----:B------:R-:W-:Y:S01]  /*5810*/  VOTEU.ALL UP0, P2 ;  /* 0x0000000000ff7886 */ /* 0x000fe20001000000 */
[----:B------:R-:W1:Y:S01]  /*5820*/  LDS.64 R120, [R160+0x8868] ;  /* 0x00886800a0787984 */ /* 0x000e620000000a00 */
[----:B0-----:R-:W-:-:S04]  /*5830*/  ULEA UR28, UR30, UR28, 0x18 ;  /* 0x0000001c1e1c7291 */ /* 0x001fc8000f8ec0ff */
[----:B------:R-:W-:Y:S02]  /*5840*/  @!UP0 ULEA UR30, UR8, UR28, 0x4 ;  /* 0x0000001c081e8291 */ /* 0x000fe4000f8e20ff */
[----:B------:R-:W-:Y:S01]  /*5850*/  MOV R180, UR28 ;  /* 0x0000001c00b47c02 */ /* 0x000fe20008000f00 */
[----:B------:R-:W-:-:S06]  /*5860*/  ULEA UR28, UR19, 0xfffff800, 0xb ;  /* 0xfffff800131c7891 */ /* 0x000fcc000f8e58ff */
[----:B------:R0:W-:Y:S01]  /*5870*/  @!P2 STS.128 [UR30+0x9e60], R116 ;  /* 0x009e6074ff00a988 */ /* 0x0001e20008000c1e */
[----:B------:R-:W-:Y:S01]  /*5880*/  USHF.R.S32.HI UR30, URZ, 0x1f, UR28 ;  /* 0x0000001fff1e7899 */ /* 0x000fe2000801141c */
[-C--:B-1----:R-:W-:Y:S01]  /*5890*/  FMUL.FTZ R122, R120, R133.reuse ;  /* 0x00000085787a7220 */ /* 0x082fe20000410000 */
[----:B------:R-:W-:-:S03]  /*58a0*/  FMUL.FTZ R133, R121, R133 ;  /* 0x0000008579857220 */ /* 0x000fc60000410000 */
[-C--:B------:R-:W-:Y:S01]  /*58b0*/  FFMA.FTZ R121, R121, R132.reuse, -R122 ;  /* 0x0000008479797223 */ /* 0x080fe2000001087a */
[----:B------:R-:W-:-:S03]  /*58c0*/  FFMA.FTZ R133, R120, R132, R133 ;  /* 0x0000008478857223 */ /* 0x000fc60000010085 */
[----:B------:R-:W-:Y:S01]  /*58d0*/  FADD.FTZ R216, R216, R121 ;  /* 0x00000079d8d87221 */ /* 0x000fe20000010000 */
[----:B------:R-:W-:Y:S01]  /*58e0*/  FADD.FTZ R146, R146, R133 ;  /* 0x0000008592927221 */ /* 0x000fe20000010000 */
[----:B------:R-:W-:Y:S02]  /*58f0*/  FMUL.FTZ R133, R40, R7 ;  /* 0x0000000728857220 */ /* 0x000fe40000410000 */
[-C--:B------:R-:W-:Y:S01]  /*5900*/  FMUL.FTZ R120, R179, R216.reuse ;  /* 0x000000d8b3787220 */ /* 0x080fe20000410000 */
[----:B------:R-:W-:Y:S01]  /*5910*/  FMUL.FTZ R123, R115, R216 ;  /* 0x000000d8737b7220 */ /* 0x000fe20000410000 */
[-C--:B------:R-:W-:Y:S01]  /*5920*/  FMUL.FTZ R122, R179, R146.reuse ;  /* 0x00000092b37a7220 */ /* 0x080fe20000410000 */
[-C--:B0-----:R-:W-:Y:S01]  /*5930*/  FMUL.FTZ R117, R18, R146.reuse ;  /* 0x0000009212757220 */ /* 0x081fe20000410000 */
[----:B------:R-:W-:Y:S01]  /*5940*/  FFMA.FTZ R121, R181, R146, R120 ;  /* 0x00000092b5797223 */ /* 0x000fe20000010078 */
[-C--:B------:R-:W-:Y:S01]  /*5950*/  FFMA.FTZ R120, R115, -R124.reuse, R228 ;  /* 0x8000007c73787223 */ /* 0x080fe200000100e4 */
[C---:B------:R-:W-:Y:S01]  /*5960*/  FFMA.FTZ R124, -R114.reuse, R124, R227 ;  /* 0x0000007c727c7223 */ /* 0x040fe200000101e3 */
[----:B------:R-:W-:Y:S01]  /*5970*/  FFMA.FTZ R114, R114, R146, R123 ;  /* 0x0000009272727223 */ /* 0x000fe2000001007b */
[----:B------:R-:W-:Y:S01]  /*5980*/  FMUL.FTZ R123, R146, UR31 ;  /* 0x0000001f927b7c20 */ /* 0x000fe20008410000 */
[-C--:B------:R-:W-:Y:S01]  /*5990*/  FFMA.FTZ R122, R181, R216.reuse, -R122 ;  /* 0x000000d8b57a7223 */ /* 0x080fe2000001087a */
[----:B------:R-:W-:Y:S01]  /*59a0*/  FADD.FTZ R144, R144, R121 ;  /* 0x0000007990907221 */ /* 0x000fe20000010000 */
[C---:B------:R-:W-:Y:S01]  /*59b0*/  FMUL.FTZ R115, R216.reuse, UR31 ;  /* 0x0000001fd8737c20 */ /* 0x040fe20008410000 */
[----:B------:R-:W-:Y:S01]  /*59c0*/  FFMA.FTZ R123, R216, UR46, -R123 ;  /* 0x0000002ed87b7c23 */ /* 0x000fe2000801087b */
[----:B------:R-:W-:Y:S01]  /*59d0*/  FMUL.FTZ R121, R18, R216 ;  /* 0x000000d812797220 */ /* 0x000fe20000410000 */
[----:B------:R-:W-:Y:S01]  /*59e0*/  FADD.FTZ R127, R145, R122 ;  /* 0x0000007a917f7221 */ /* 0x000fe20000010000 */
[----:B------:R-:W-:Y:S01]  /*59f0*/  FMUL.FTZ R118, R120, R117 ;  /* 0x0000007578767220 */ /* 0x000fe20000410000 */
[----:B------:R-:W-:Y:S01]  /*5a00*/  FFMA.FTZ R119, R146, UR46, R115 ;  /* 0x0000002e92777c23 */ /* 0x000fe20008010073 */
[C---:B------:R-:W-:Y:S01]  /*5a10*/  FMUL.FTZ R125, R120.reuse, R121 ;  /* 0x00000079787d7220 */ /* 0x040fe20000410000 */
[----:B------:R-:W-:Y:S01]  /*5a20*/  FMUL.FTZ R123, R120, R123 ;  /* 0x0000007b787b7220 */ /* 0x000fe20000410000 */
[CC--:B------:R-:W-:Y:S01]  /*5a30*/  FMUL.FTZ R128, R51.reuse, R121.reuse ;  /* 0x0000007933807220 */ /* 0x0c0fe20000410000 */
[----:B------:R-:W-:Y:S01]  /*5a40*/  FFMA.FTZ R118, R124, R121, -R118 ;  /* 0x000000797c767223 */ /* 0x000fe20000010876 */
[----:B------:R-:W-:Y:S01]  /*5a50*/  FMUL.FTZ R120, R182, R127 ;  /* 0x0000007fb6787220 */ /* 0x000fe20000410000 */
[----:B------:R-:W-:Y:S01]  /*5a60*/  FMUL.FTZ R121, R50, R17 ;  /* 0x0000001132797220 */ /* 0x000fe20000410000 */
[-C--:B------:R-:W-:Y:S01]  /*5a70*/  FMUL.FTZ R182, R182, R144.reuse ;  /* 0x00000090b6b67220 */ /* 0x080fe20000410000 */
[----:B------:R-:W-:Y:S01]  /*5a80*/  FMUL.FTZ R122, R144, UR31 ;  /* 0x0000001f907a7c20 */ /* 0x000fe20008410000 */
[C---:B------:R-:W-:Y:S01]  /*5a90*/  FFMA.FTZ R116, R124.reuse, R119, R123 ;  /* 0x000000777c747223 */ /* 0x040fe2000001007b */
[-C--:B------:R-:W-:Y:S01]  /*5aa0*/  FMUL.FTZ R126, R51, R117.reuse ;  /* 0x00000075337e7220 */ /* 0x080fe20000410000 */
[----:B------:R-:W-:Y:S01]  /*5ab0*/  FFMA.FTZ R119, R183, R144, R120 ;  /* 0x00000090b7777223 */ /* 0x000fe20000010078 */
[----:B------:R-:W-:Y:S01]  /*5ac0*/  FMUL.FTZ R123, R127, UR31 ;  /* 0x0000001f7f7b7c20 */ /* 0x000fe20008410000 */
[----:B------:R-:W-:Y:S01]  /*5ad0*/  FFMA.FTZ R117, R124, R117, R125 ;  /* 0x000000757c757223 */ /* 0x000fe2000001007d */
[----:B------:R-:W-:Y:S01]  /*5ae0*/  FFMA.FTZ R120, R113, -R121, R226 ;  /* 0x8000007971787223 */ /* 0x000fe200000100e2 */
[-C--:B------:R-:W-:Y:S01]  /*5af0*/  FFMA.FTZ R182, R183, R127.reuse, -R182 ;  /* 0x0000007fb7b67223 */ /* 0x080fe200000108b6 */
[-C--:B------:R-:W-:Y:S01]  /*5b00*/  FMUL.FTZ R113, R113, R127.reuse ;  /* 0x0000007f71717220 */ /* 0x080fe20000410000 */
[----:B------:R-:W-:Y:S01]  /*5b10*/  FFMA.FTZ R125, R127, UR46, -R122 ;  /* 0x0000002e7f7d7c23 */ /* 0x000fe2000801087a */
[----:B------:R-:W-:Y:S01]  /*5b20*/  FMUL.FTZ R127, R17, R127 ;  /* 0x0000007f117f7220 */ /* 0x000fe20000410000 */
[----:B------:R-:W-:Y:S01]  /*5b30*/  FFMA.FTZ R124, R144, UR46, R123 ;  /* 0x0000002e907c7c23 */ /* 0x000fe2000801007b */
[----:B------:R-:W-:-:S02]  /*5b40*/  IMAD R115, R167, 0x84, R180 ;  /* 0x00000084a7737824 */ /* 0x000fc400078e02b4 */
[-C--:B------:R-:W-:Y:S01]  /*5b50*/  FMUL.FTZ R123, R17, R144.reuse ;  /* 0x00000090117b7220 */ /* 0x080fe20000410000 */
[C---:B------:R-:W-:Y:S01]  /*5b60*/  FFMA.FTZ R121, -R112.reuse, R121, R229 ;  /* 0x0000007970797223 */ /* 0x040fe200000101e5 */
[----:B------:R-:W-:Y:S01]  /*5b70*/  FFMA.FTZ R113, R112, R144, R113 ;  /* 0x0000009070717223 */ /* 0x000fe20000010071 */
[C---:B------:R-:W-:Y:S01]  /*5b80*/  FMUL.FTZ R112, R120.reuse, R127 ;  /* 0x0000007f78707220 */ /* 0x040fe20000410000 */
[-C--:B------:R-:W-:Y:S01]  /*5b90*/  FMUL.FTZ R122, R120, R123.reuse ;  /* 0x0000007b787a7220 */ /* 0x080fe20000410000 */
[----:B------:R0:W-:Y:S01]  /*5ba0*/  STS [R115+0x4278], R126 ;  /* 0x0042787e73007388 */ /* 0x0001e20000000800 */
[----:B------:R-:W-:Y:S01]  /*5bb0*/  FADD.FTZ R182, R143, R182 ;  /* 0x000000b68fb67221 */ /* 0x000fe20000010000 */
[----:B------:R-:W-:Y:S01]  /*5bc0*/  FFMA.FTZ R112, R121, R123, R112 ;  /* 0x0000007b79707223 */ /* 0x000fe20000010070 */
[----:B------:R-:W-:Y:S01]  /*5bd0*/  FADD.FTZ R142, R142, R119 ;  /* 0x000000778e8e7221 */ /* 0x000fe20000010000 */
[----:B------:R1:W-:Y:S01]  /*5be0*/  STS [R115+0x427c], R128 ;  /* 0x00427c8073007388 */ /* 0x0003e20000000800 */
[----:B------:R-:W-:Y:S01]  /*5bf0*/  FMUL.FTZ R130, R50, R127 ;  /* 0x0000007f32827220 */ /* 0x000fe20000410000 */
[----:B------:R-:W-:Y:S01]  /*5c00*/  FMUL.FTZ R226, R31, -R226 ;  /* 0x800000e21fe27220 */ /* 0x000fe20000410000 */
[----:B------:R-:W-:Y:S01]  /*5c10*/  FMUL.FTZ R228, R32, -R228 ;  /* 0x800000e420e47220 */ /* 0x000fe20000410000 */
[----:B0-----:R-:W-:Y:S01]  /*5c20*/  FMUL.FTZ R126, R120, R125 ;  /* 0x0000007d787e7220 */ /* 0x001fe20000410000 */
[----:B------:R-:W-:Y:S01]  /*5c30*/  FFMA.FTZ R120, R121, R127, -R122 ;  /* 0x0000007f79787223 */ /* 0x000fe2000001087a */
[----:B------:R-:W-:Y:S01]  /*5c40*/  FMUL.FTZ R122, R184, R182 ;  /* 0x000000b6b87a7220 */ /* 0x000fe20000410000 */
[----:B------:R-:W-:Y:S01]  /*5c50*/  FMUL.FTZ R125, R142, UR31 ;  /* 0x0000001f8e7d7c20 */ /* 0x000fe20008410000 */
[----:B-1----:R-:W-:Y:S01]  /*5c60*/  FMUL.FTZ R128, R50, R123 ;  /* 0x0000007b32807220 */ /* 0x002fe20000410000 */
[----:B------:R-:W-:Y:S01]  /*5c70*/  FMUL.FTZ R123, R49, R16 ;  /* 0x00000010317b7220 */ /* 0x000fe20000410000 */
[----:B------:R-:W-:Y:S01]  /*5c80*/  FFMA.FTZ R119, R121, R124, R126 ;  /* 0x0000007c79777223 */ /* 0x000fe2000001007e */
[----:B------:R-:W-:Y:S01]  /*5c90*/  FFMA.FTZ R121, R185, R142, R122 ;  /* 0x0000008eb9797223 */ /* 0x000fe2000001007a */
[-C--:B------:R-:W-:Y:S01]  /*5ca0*/  FMUL.FTZ R127, R16, R182.reuse ;  /* 0x000000b6107f7220 */ /* 0x080fe20000410000 */
[CC--:B------:R-:W-:Y:S01]  /*5cb0*/  FFMA.FTZ R124, R111.reuse, -R123.reuse, R224 ;  /* 0x8000007b6f7c7223 */ /* 0x0c0fe200000100e0 */
[----:B------:R-:W-:Y:S01]  /*5cc0*/  FMUL.FTZ R111, R111, R182 ;  /* 0x000000b66f6f7220 */ /* 0x000fe20000410000 */
[-C--:B------:R-:W-:Y:S01]  /*5cd0*/  FMUL.FTZ R184, R184, R142.reuse ;  /* 0x0000008eb8b87220 */ /* 0x080fe20000410000 */
[----:B------:R-:W-:Y:S01]  /*5ce0*/  FFMA.FTZ R122, -R110, R123, R223 ;  /* 0x0000007b6e7a7223 */ /* 0x000fe200000101df */
[----:B------:R-:W-:Y:S01]  /*5cf0*/  FADD.FTZ R129, R140, R121 ;  /* 0x000000798c817221 */ /* 0x000fe20000010000 */
[-C--:B------:R-:W-:Y:S01]  /*5d00*/  FFMA.FTZ R110, R110, R142.reuse, R111 ;  /* 0x0000008e6e6e7223 */ /* 0x080fe2000001006f */
[----:B------:R-:W-:Y:S01]  /*5d10*/  FMUL.FTZ R111, R16, R142 ;  /* 0x0000008e106f7220 */ /* 0x000fe20000410000 */
[C---:B------:R-:W-:Y:S01]  /*5d20*/  FMUL.FTZ R123, R182.reuse, UR31 ;  /* 0x0000001fb67b7c20 */ /* 0x040fe20008410000 */
[----:B------:R-:W-:Y:S01]  /*5d30*/  FFMA.FTZ R125, R182, UR46, -R125 ;  /* 0x0000002eb67d7c23 */ /* 0x000fe2000801087d */
[C---:B------:R-:W-:Y:S01]  /*5d40*/  FMUL.FTZ R121, R124.reuse, R127 ;  /* 0x0000007f7c797220 */ /* 0x040fe20000410000 */
[----:B------:R-:W-:Y:S01]  /*5d50*/  FFMA.FTZ R184, R185, R182, -R184 ;  /* 0x000000b6b9b87223 */ /* 0x000fe200000108b8 */
[----:B------:R-:W-:Y:S01]  /*5d60*/  FMUL.FTZ R126, R124, R111 ;  /* 0x0000006f7c7e7220 */ /* 0x000fe20000410000 */
[----:B------:R-:W-:Y:S01]  /*5d70*/  FFMA.FTZ R123, R142, UR46, R123 ;  /* 0x0000002e8e7b7c23 */ /* 0x000fe2000801007b */
[----:B------:R-:W-:Y:S01]  /*5d80*/  FMUL.FTZ R125, R124, R125 ;  /* 0x0000007d7c7d7220 */ /* 0x000fe20000410000 */
[----:B------:R-:W-:Y:S01]  /*5d90*/  FFMA.FTZ R140, R122, R111, R121 ;  /* 0x0000006f7a8c7223 */ /* 0x000fe20000010079 */
[----:B------:R-:W-:Y:S01]  /*5da0*/  FADD.FTZ R184, R141, R184 ;  /* 0x000000b88db87221 */ /* 0x000fe20000010000 */
[----:B------:R-:W-:Y:S01]  /*5db0*/  FMUL.FTZ R121, R48, R15 ;  /* 0x0000000f30797220 */ /* 0x000fe20000410000 */
[C---:B------:R-:W-:Y:S01]  /*5dc0*/  FFMA.FTZ R141, R122.reuse, R127, -R126 ;  /* 0x0000007f7a8d7223 */ /* 0x040fe2000001087e */
[----:B------:R0:W-:Y:S01]  /*5dd0*/  STS [R115+0x4270], R128 ;  /* 0x0042708073007388 */ /* 0x0001e20000000800 */
[----:B------:R-:W-:Y:S01]  /*5de0*/  FFMA.FTZ R122, R122, R123, R125 ;  /* 0x0000007b7a7a7223 */ /* 0x000fe2000001007d */
[CC--:B------:R-:W-:Y:S01]  /*5df0*/  FMUL.FTZ R124, R186.reuse, R184.reuse ;  /* 0x000000b8ba7c7220 */ /* 0x0c0fe20000410000 */
[C---:B------:R-:W-:Y:S01]  /*5e00*/  FFMA.FTZ R123, R109.reuse, -R121, R222 ;  /* 0x800000796d7b7223 */ /* 0x040fe200000100de */
[----:B------:R-:W-:Y:S01]  /*5e10*/  FMUL.FTZ R186, R186, R129 ;  /* 0x00000081baba7220 */ /* 0x000fe20000410000 */
[-C--:B------:R-:W-:Y:S01]  /*5e20*/  FMUL.FTZ R109, R109, R184.reuse ;  /* 0x000000b86d6d7220 */ /* 0x080fe20000410000 */
[----:B------:R-:W-:Y:S01]  /*5e30*/  FMUL.FTZ R125, R129, UR31 ;  /* 0x0000001f817d7c20 */ /* 0x000fe20008410000 */
[----:B------:R1:W-:Y:S01]  /*5e40*/  STS [R115+0x4274], R130 ;  /* 0x0042748273007388 */ /* 0x0003e20000000800 */
[----:B------:R-:W-:Y:S01]  /*5e50*/  FFMA.FTZ R186, R187, R184, -R186 ;  /* 0x000000b8bbba7223 */ /* 0x000fe200000108ba */
[C---:B------:R-:W-:Y:S01]  /*5e60*/  FFMA.FTZ R121, -R108.reuse, R121, R225 ;  /* 0x000000796c797223 */ /* 0x040fe200000101e1 */
[----:B0-----:R-:W-:Y:S01]  /*5e70*/  FMUL.FTZ R128, R49, R111 ;  /* 0x0000006f31807220 */ /* 0x001fe20000410000 */
[-C--:B------:R-:W-:Y:S01]  /*5e80*/  FFMA.FTZ R111, R187, R129.reuse, R124 ;  /* 0x00000081bb6f7223 */ /* 0x080fe2000001007c */
[-C--:B------:R-:W-:Y:S01]  /*5e90*/  FFMA.FTZ R109, R108, R129.reuse, R109 ;  /* 0x000000816c6d7223 */ /* 0x080fe2000001006d */
[C---:B------:R-:W-:Y:S01]  /*5ea0*/  FMUL.FTZ R124, R184.reuse, UR31 ;  /* 0x0000001fb87c7c20 */ /* 0x040fe20008410000 */
[----:B------:R-:W-:Y:S01]  /*5eb0*/  FFMA.FTZ R108, R184, UR46, -R125 ;  /* 0x0000002eb86c7c23 */ /* 0x000fe2000801087d */
[----:B------:R0:W-:Y:S01]  /*5ec0*/  STS [R115+0x4268], R128 ;  /* 0x0042688073007388 */ /* 0x0001e20000000800 */
[----:B------:R-:W-:Y:S01]  /*5ed0*/  FMUL.FTZ R142, R15, R129 ;  /* 0x000000810f8e7220 */ /* 0x000fe20000410000 */
[----:B-1----:R-:W-:Y:S01]  /*5ee0*/  FMUL.FTZ R130, R49, R127 ;  /* 0x0000007f31827220 */ /* 0x002fe20000410000 */
[----:B------:R-:W-:Y:S01]  /*5ef0*/  FADD.FTZ R186, R139, R186 ;  /* 0x000000ba8bba7221 */ /* 0x000fe20000010000 */
[----:B------:R-:W-:Y:S01]  /*5f00*/  FFMA.FTZ R124, R129, UR46, R124 ;  /* 0x0000002e817c7c23 */ /* 0x000fe2000801007c */
[C---:B------:R-:W-:Y:S01]  /*5f10*/  FMUL.FTZ R139, R123.reuse, R142 ;  /* 0x0000008e7b8b7220 */ /* 0x040fe20000410000 */
[----:B------:R-:W-:Y:S01]  /*5f20*/  FMUL.FTZ R126, R123, R108 ;  /* 0x0000006c7b7e7220 */ /* 0x000fe20000410000 */
[----:B------:R1:W-:Y:S01]  /*5f30*/  STS [R115+0x426c], R130 ;  /* 0x00426c8273007388 */ /* 0x0003e20000000800 */
[----:B------:R-:W-:Y:S01]  /*5f40*/  FADD.FTZ R144, R138, R111 ;  /* 0x0000006f8a907221 */ /* 0x000fe20000010000 */
[----:B------:R-:W-:Y:S01]  /*5f50*/  FMUL.FTZ R108, R188, R186 ;  /* 0x000000babc6c7220 */ /* 0x000fe20000410000 */
[----:B0-----:R-:W-:Y:S01]  /*5f60*/  FMUL.FTZ R128, R15, R184 ;  /* 0x000000b80f807220 */ /* 0x001fe20000410000 */
[C---:B------:R-:W-:Y:S01]  /*5f70*/  FFMA.FTZ R111, R121.reuse, R124, R126 ;  /* 0x0000007c796f7223 */ /* 0x040fe2000001007e */
[----:B------:R-:W-:Y:S01]  /*5f80*/  FMUL.FTZ R132, R48, R142 ;  /* 0x0000008e30847220 */ /* 0x000fe20000410000 */
[----:B------:R-:W-:Y:S01]  /*5f90*/  FMUL.FTZ R125, R144, UR31 ;  /* 0x0000001f907d7c20 */ /* 0x000fe20008410000 */
[----:B------:R-:W-:Y:S01]  /*5fa0*/  FFMA.FTZ R139, R121, R128, -R139 ;  /* 0x00000080798b7223 */ /* 0x000fe2000001088b */
[-C--:B------:R-:W-:Y:S01]  /*5fb0*/  FMUL.FTZ R188, R188, R144.reuse ;  /* 0x00000090bcbc7220 */ /* 0x080fe20000410000 */
[----:B------:R-:W-:Y:S01]  /*5fc0*/  FMUL.FTZ R143, R14, R144 ;  /* 0x000000900e8f7220 */ /* 0x000fe20000410000 */
[----:B-1----:R-:W-:Y:S01]  /*5fd0*/  FMUL.FTZ R130, R123, R128 ;  /* 0x000000807b827220 */ /* 0x002fe20000410000 */
[----:B------:R-:W-:Y:S01]  /*5fe0*/  FMUL.FTZ R123, R47, R14 ;  /* 0x0000000e2f7b7220 */ /* 0x000fe20000410000 */
[----:B------:R-:W-:Y:S01]  /*5ff0*/  FFMA.FTZ R125, R186, UR46, -R125 ;  /* 0x0000002eba7d7c23 */ /* 0x000fe2000801087d */
[----:B------:R-:W-:Y:S01]  /*6000*/  FFMA.FTZ R188, R189, R186, -R188 ;  /* 0x000000babdbc7223 */ /* 0x000fe200000108bc */
[----:B------:R-:W-:Y:S01]  /*6010*/  FFMA.FTZ R142, R121, R142, R130 ;  /* 0x0000008e798e7223 */ /* 0x000fe20000010082 */
[CC--:B------:R-:W-:Y:S01]  /*6020*/  FFMA.FTZ R124, R107.reuse, -R123.reuse, R220 ;  /* 0x8000007b6b7c7223 */ /* 0x0c0fe200000100dc */
[----:B------:R-:W-:Y:S01]  /*6030*/  FMUL.FTZ R107, R107, R186 ;  /* 0x000000ba6b6b7220 */ /* 0x000fe20000410000 */
[-C--:B------:R-:W-:Y:S01]  /*6040*/  FFMA.FTZ R121, R189, R144.reuse, R108 ;  /* 0x00000090bd797223 */ /* 0x080fe2000001006c */
[----:B------:R-:W-:Y:S01]  /*6050*/  FFMA.FTZ R108, -R106, R123, R219 ;  /* 0x0000007b6a6c7223 */ /* 0x000fe200000101db */
[----:B------:R-:W-:Y:S01]  /*6060*/  FMUL.FTZ R123, R186, UR31 ;  /* 0x0000001fba7b7c20 */ /* 0x000fe20008410000 */
[----:B------:R-:W-:Y:S01]  /*6070*/  FFMA.FTZ R106, R106, R144, R107 ;  /* 0x000000906a6a7223 */ /* 0x000fe2000001006b */
[----:B------:R-:W-:Y:S01]  /*6080*/  FMUL.FTZ R107, R14, R186 ;  /* 0x000000ba0e6b7220 */ /* 0x000fe20000410000 */
[----:B------:R-:W-:Y:S01]  /*6090*/  FADD.FTZ R127, R136, R121 ;  /* 0x00000079887f7221 */ /* 0x000fe20000010000 */
[----:B------:R-:W-:Y:S01]  /*60a0*/  FMUL.FTZ R138, R48, R128 ;  /* 0x00000080308a7220 */ /* 0x000fe20000410000 */
[C---:B------:R-:W-:Y:S01]  /*60b0*/  FMUL.FTZ R126, R124.reuse, R143 ;  /* 0x0000008f7c7e7220 */ /* 0x040fe20000410000 */
[----:B------:R-:W-:Y:S01]  /*60c0*/  FMUL.FTZ R121, R124, R107 ;  /* 0x0000006b7c797220 */ /* 0x000fe20000410000 */
[----:B------:R-:W-:Y:S01]  /*60d0*/  FMUL.FTZ R128, R47, R143 ;  /* 0x0000008f2f807220 */ /* 0x000fe20000410000 */
[----:B------:R-:W-:Y:S01]  /*60e0*/  FFMA.FTZ R123, R144, UR46, R123 ;  /* 0x0000002e907b7c23 */ /* 0x000fe2000801007b */
[----:B------:R-:W-:Y:S01]  /*60f0*/  FMUL.FTZ R125, R124, R125 ;  /* 0x0000007d7c7d7220 */ /* 0x000fe20000410000 */
[----:B------:R-:W-:Y:S01]  /*6100*/  FFMA.FTZ R143, R108, R143, R121 ;  /* 0x0000008f6c8f7223 */ /* 0x000fe20000010079 */
[----:B------:R-:W-:Y:S01]  /*6110*/  FADD.FTZ R188, R137, R188 ;  /* 0x000000bc89bc7221 */ /* 0x000fe20000010000 */
[----:B------:R-:W-:Y:S01]  /*6120*/  FMUL.FTZ R121, R46, R13 ;  /* 0x0000000d2e797220 */ /* 0x000fe20000410000 */
[C---:B------:R-:W-:Y:S01]  /*6130*/  FFMA.FTZ R137, R108.reuse, R107, -R126 ;  /* 0x0000006b6c897223 */ /* 0x040fe2000001087e */
[----:B------:R-:W-:Y:S01]  /*6140*/  FFMA.FTZ R108, R108, R123, R125 ;  /* 0x0000007b6c6c7223 */ /* 0x000fe2000001007d */
[CC--:B------:R-:W-:Y:S01]  /*6150*/  FMUL.FTZ R124, R190.reuse, R188.reuse ;  /* 0x000000bcbe7c7220 */ /* 0x0c0fe20000410000 */
[C---:B------:R-:W-:Y:S01]  /*6160*/  FFMA.FTZ R123, R105.reuse, -R121, R252 ;  /* 0x80000079697b7223 */ /* 0x040fe200000100fc */
[----:B------:R-:W-:Y:S01]  /*6170*/  FMUL.FTZ R190, R190, R127 ;  /* 0x0000007fbebe7220 */ /* 0x000fe20000410000 */
[-C--:B------:R-:W-:Y:S01]  /*6180*/  FMUL.FTZ R105, R105, R188.reuse ;  /* 0x000000bc69697220 */ /* 0x080fe20000410000 */
[----:B------:R-:W-:Y:S01]  /*6190*/  FMUL.FTZ R125, R127, UR31 ;  /* 0x0000001f7f7d7c20 */ /* 0x000fe20008410000 */
[----:B------:R-:W-:Y:S01]  /*61a0*/  FMUL.FTZ R130, R47, R107 ;  /* 0x0000006b2f827220 */ /* 0x000fe20000410000 */
[----:B------:R0:W-:Y:S01]  /*61b0*/  STS [R115+0x4258], R128 ;  /* 0x0042588073007388 */ /* 0x0001e20000000800 */
[C---:B------:R-:W-:Y:S01]  /*61c0*/  FFMA.FTZ R107, R191.reuse, R127, R124 ;  /* 0x0000007fbf6b7223 */ /* 0x040fe2000001007c */
[-C--:B------:R-:W-:Y:S01]  /*61d0*/  FFMA.FTZ R190, R191, R188.reuse, -R190 ;  /* 0x000000bcbfbe7223 */ /* 0x080fe200000108be */
[C---:B------:R-:W-:Y:S01]  /*61e0*/  FFMA.FTZ R121, -R104.reuse, R121, R221 ;  /* 0x0000007968797223 */ /* 0x040fe200000101dd */
[-C--:B------:R-:W-:Y:S01]  /*61f0*/  FFMA.FTZ R105, R104, R127.reuse, R105 ;  /* 0x0000007f68697223 */ /* 0x080fe20000010069 */
[C---:B------:R-:W-:Y:S01]  /*6200*/  FMUL.FTZ R124, R188.reuse, UR31 ;  /* 0x0000001fbc7c7c20 */ /* 0x040fe20008410000 */
[----:B------:R-:W-:Y:S01]  /*6210*/  FFMA.FTZ R104, R188, UR46, -R125 ;  /* 0x0000002ebc687c23 */ /* 0x000fe2000801087d */
[----:B------:R-:W-:Y:S01]  /*6220*/  FMUL.FTZ R144, R13, R127 ;  /* 0x0000007f0d907220 */ /* 0x000fe20000410000 */
[----:B------:R1:W-:Y:S01]  /*6230*/  STS [R115+0x425c], R130 ;  /* 0x00425c8273007388 */ /* 0x0003e20000000800 */
[----:B------:R-:W-:Y:S01]  /*6240*/  FADD.FTZ R190, R135, R190 ;  /* 0x000000be87be7221 */ /* 0x000fe20000010000 */
[----:B0-----:R-:W-:Y:S01]  /*6250*/  FMUL.FTZ R128, R13, R188 ;  /* 0x000000bc0d807220 */ /* 0x001fe20000410000 */
[----:B------:R-:W-:Y:S01]  /*6260*/  FFMA.FTZ R124, R127, UR46, R124 ;  /* 0x0000002e7f7c7c23 */ /* 0x000fe2000801007c */
[C---:B------:R-:W-:Y:S01]  /*6270*/  FMUL.FTZ R145, R123.reuse, R144 ;  /* 0x000000907b917220 */ /* 0x040fe20000410000 */
[----:B------:R-:W-:Y:S01]  /*6280*/  FMUL.FTZ R126, R123, R104 ;  /* 0x000000687b7e7220 */ /* 0x000fe20000410000 */
[----:B------:R-:W-:Y:S01]  /*6290*/  FADD.FTZ R136, R134, R107 ;  /* 0x0000006b86887221 */ /* 0x000fe20000010000 */
[C---:B------:R-:W-:Y:S01]  /*62a0*/  FMUL.FTZ R104, R192.reuse, R190 ;  /* 0x000000bec0687220 */ /* 0x040fe20000410000 */
[----:B------:R0:W-:Y:S01]  /*62b0*/  STS [R115+0x4260], R132 ;  /* 0x0042608473007388 */ /* 0x0001e20000000800 */
[----:B------:R-:W-:Y:S01]  /*62c0*/  FFMA.FTZ R107, R121, R124, R126 ;  /* 0x0000007c796b7223 */ /* 0x000fe2000001007e */
[----:B-1----:R-:W-:Y:S01]  /*62d0*/  FMUL.FTZ R130, R123, R128 ;  /* 0x000000807b827220 */ /* 0x002fe20000410000 */
[----:B------:R-:W-:Y:S01]  /*62e0*/  FMUL.FTZ R123, R45, R12 ;  /* 0x0000000c2d7b7220 */ /* 0x000fe20000410000 */
[----:B------:R-:W-:Y:S01]  /*62f0*/  FFMA.FTZ R145, R121, R128, -R145 ;  /* 0x0000008079917223 */ /* 0x000fe20000010891 */
[----:B------:R-:W-:Y:S01]  /*6300*/  FMUL.FTZ R192, R192, R136 ;  /* 0x00000088c0c07220 */ /* 0x000fe20000410000 */
[----:B------:R-:W-:Y:S01]  /*6310*/  FMUL.FTZ R125, R136, UR31 ;  /* 0x0000001f887d7c20 */ /* 0x000fe20008410000 */
[CC--:B------:R-:W-:Y:S01]  /*6320*/  FFMA.FTZ R124, R103.reuse, -R123.reuse, R218 ;  /* 0x8000007b677c7223 */ /* 0x0c0fe200000100da */
[-C--:B------:R-:W-:Y:S01]  /*6330*/  FMUL.FTZ R103, R103, R190.reuse ;  /* 0x000000be67677220 */ /* 0x080fe20000410000 */
[----:B------:R-:W-:Y:S01]  /*6340*/  FMUL.FTZ R127, R12, R190 ;  /* 0x000000be0c7f7220 */ /* 0x000fe20000410000 */
[-C--:B0-----:R-:W-:Y:S01]  /*6350*/  FMUL.FTZ R132, R46, R144.reuse ;  /* 0x000000902e847220 */ /* 0x081fe20000410000 */
[----:B------:R-:W-:Y:S01]  /*6360*/  FFMA.FTZ R144, R121, R144, R130 ;  /* 0x0000009079907223 */ /* 0x000fe20000010082 */
[CC--:B------:R-:W-:Y:S01]  /*6370*/  FFMA.FTZ R121, R193.reuse, R136.reuse, R104 ;  /* 0x00000088c1797223 */ /* 0x0c0fe20000010068 */
[C---:B------:R-:W-:Y:S01]  /*6380*/  FFMA.FTZ R104, -R102.reuse, R123, R147 ;  /* 0x0000007b66687223 */ /* 0x040fe20000010193 */
[----:B------:R-:W-:Y:S01]  /*6390*/  FFMA.FTZ R102, R102, R136, R103 ;  /* 0x0000008866667223 */ /* 0x000fe20000010067 */
[----:B------:R-:W-:Y:S01]  /*63a0*/  FFMA.FTZ R192, R193, R190, -R192 ;  /* 0x000000bec1c07223 */ /* 0x000fe200000108c0 */
[----:B------:R-:W-:Y:S01]  /*63b0*/  FMUL.FTZ R123, R190, UR31 ;  /* 0x0000001fbe7b7c20 */ /* 0x000fe20008410000 */
[----:B------:R-:W-:Y:S01]  /*63c0*/  FMUL.FTZ R103, R12, R136 ;  /* 0x000000880c677220 */ /* 0x000fe20000410000 */
[----:B------:R-:W-:Y:S01]  /*63d0*/  FADD.FTZ R129, R214, R121 ;  /* 0x00000079d6817221 */ /* 0x000fe20000010000 */
[----:B------:R-:W-:Y:S01]  /*63e0*/  FFMA.FTZ R125, R190, UR46, -R125 ;  /* 0x0000002ebe7d7c23 */ /* 0x000fe2000801087d */
[----:B------:R-:W-:Y:S01]  /*63f0*/  FMUL.FTZ R121, R124, R127 ;  /* 0x0000007f7c797220 */ /* 0x000fe20000410000 */
[----:B------:R0:W-:Y:S01]  /*6400*/  STS [R115+0x4264], R138 ;  /* 0x0042648a73007388 */ /* 0x0001e20000000800 */
[----:B------:R-:W-:Y:S01]  /*6410*/  FFMA.FTZ R123, R136, UR46, R123 ;  /* 0x0000002e887b7c23 */ /* 0x000fe2000801007b */
[----:B------:R-:W-:Y:S01]  /*6420*/  FADD.FTZ R192, R215, R192 ;  /* 0x000000c0d7c07221 */ /* 0x000fe20000010000 */
[----:B------:R-:W-:Y:S01]  /*6430*/  FMUL.FTZ R125, R124, R125 ;  /* 0x0000007d7c7d7220 */ /* 0x000fe20000410000 */
[----:B------:R-:W-:Y:S01]  /*6440*/  FFMA.FTZ R136, R104, R103, R121 ;  /* 0x0000006768887223 */ /* 0x000fe20000010079 */
[----:B------:R-:W-:Y:S01]  /*6450*/  FMUL.FTZ R121, R44, R11 ;  /* 0x0000000b2c797220 */ /* 0x000fe20000410000 */
[C---:B------:R-:W-:Y:S01]  /*6460*/  FMUL.FTZ R126, R45.reuse, R103 ;  /* 0x000000672d7e7220 */ /* 0x040fe20000410000 */
[----:B------:R-:W-:Y:S01]  /*6470*/  FMUL.FTZ R134, R46, R128 ;  /* 0x000000802e867220 */ /* 0x000fe20000410000 */
[----:B------:R-:W-:Y:S01]  /*6480*/  FMUL.FTZ R128, R45, R127 ;  /* 0x0000007f2d807220 */ /* 0x000fe20000410000 */
[----:B------:R-:W-:Y:S01]  /*6490*/  FMUL.FTZ R146, R11, R129 ;  /* 0x000000810b927220 */ /* 0x000fe20000410000 */
[----:B0-----:R-:W-:Y:S01]  /*64a0*/  FMUL.FTZ R138, R124, R103 ;  /* 0x000000677c8a7220 */ /* 0x001fe20000410000 */
[CC--:B------:R-:W-:Y:S01]  /*64b0*/  FMUL.FTZ R124, R194.reuse, R192.reuse ;  /* 0x000000c0c27c7220 */ /* 0x0c0fe20000410000 */
[----:B------:R-:W-:Y:S01]  /*64c0*/  FMUL.FTZ R194, R194, R129 ;  /* 0x00000081c2c27220 */ /* 0x000fe20000410000 */
[----:B------:R0:W-:Y:S01]  /*64d0*/  STS [R115+0x4248], R126 ;  /* 0x0042487e73007388 */ /* 0x0001e20000000800 */
[C---:B------:R-:W-:Y:S01]  /*64e0*/  FFMA.FTZ R138, R104.reuse, R127, -R138 ;  /* 0x0000007f688a7223 */ /* 0x040fe2000001088a */
[----:B------:R-:W-:Y:S01]  /*64f0*/  FFMA.FTZ R104, R104, R123, R125 ;  /* 0x0000007b68687223 */ /* 0x000fe2000001007d */
[C---:B------:R-:W-:Y:S01]  /*6500*/  FFMA.FTZ R123, R101.reuse, -R121, R250 ;  /* 0x80000079657b7223 */ /* 0x040fe200000100fa */
[-C--:B------:R-:W-:Y:S01]  /*6510*/  FMUL.FTZ R101, R101, R192.reuse ;  /* 0x000000c065657220 */ /* 0x080fe20000410000 */
[----:B------:R-:W-:Y:S01]  /*6520*/  FMUL.FTZ R125, R129, UR31 ;  /* 0x0000001f817d7c20 */ /* 0x000fe20008410000 */
[CC--:B------:R-:W-:Y:S01]  /*6530*/  FFMA.FTZ R194, R195.reuse, R192.reuse, -R194 ;  /* 0x000000c0c3c27223 */ /* 0x0c0fe200000108c2 */
[----:B------:R-:W-:Y:S01]  /*6540*/  FFMA.FTZ R103, R195, R129, R124 ;  /* 0x00000081c3677223 */ /* 0x000fe2000001007c */
[C---:B------:R-:W-:Y:S01]  /*6550*/  FFMA.FTZ R121, -R100.reuse, R121, R217 ;  /* 0x0000007964797223 */ /* 0x040fe200000101d9 */
[----:B------:R-:W-:Y:S01]  /*6560*/  FFMA.FTZ R101, R100, R129, R101 ;  /* 0x0000008164657223 */ /* 0x000fe20000010065 */
[----:B------:R-:W-:Y:S01]  /*6570*/  FFMA.FTZ R100, R192, UR46, -R125 ;  /* 0x0000002ec0647c23 */ /* 0x000fe2000801087d */
[----:B------:R-:W-:Y:S01]  /*6580*/  FADD.FTZ R194, R213, R194 ;  /* 0x000000c2d5c27221 */ /* 0x000fe20000010000 */
[----:B------:R-:W-:Y:S01]  /*6590*/  FADD.FTZ R212, R212, R103 ;  /* 0x00000067d4d47221 */ /* 0x000fe20000010000 */
[----:B------:R-:W-:Y:S01]  /*65a0*/  FMUL.FTZ R124, R192, UR31 ;  /* 0x0000001fc07c7c20 */ /* 0x000fe20008410000 */
[----:B------:R-:W-:Y:S01]  /*65b0*/  FMUL.FTZ R170, R11, R192 ;  /* 0x000000c00baa7220 */ /* 0x000fe20000410000 */
[C---:B0-----:R-:W-:Y:S01]  /*65c0*/  FMUL.FTZ R126, R123.reuse, R100 ;  /* 0x000000647b7e7220 */ /* 0x041fe20000410000 */
[C---:B------:R-:W-:Y:S01]  /*65d0*/  FMUL.FTZ R100, R196.reuse, R194 ;  /* 0x000000c2c4647220 */ /* 0x040fe20000410000 */
[----:B------:R0:W-:Y:S01]  /*65e0*/  STS [R115+0x424c], R128 ;  /* 0x00424c8073007388 */ /* 0x0001e20000000800 */
[----:B------:R-:W-:Y:S01]  /*65f0*/  FMUL.FTZ R103, R123, R146 ;  /* 0x000000927b677220 */ /* 0x000fe20000410000 */
[----:B------:R-:W-:Y:S01]  /*6600*/  FMUL.FTZ R196, R196, R212 ;  /* 0x000000d4c4c47220 */ /* 0x000fe20000410000 */
[----:B------:R-:W-:Y:S01]  /*6610*/  FFMA.FTZ R124, R129, UR46, R124 ;  /* 0x0000002e817c7c23 */ /* 0x000fe2000801007c */
[----:B------:R1:W-:Y:S01]  /*6620*/  STS [R115+0x4250], R132 ;  /* 0x0042508473007388 */ /* 0x0003e20000000800 */
[----:B------:R-:W-:Y:S01]  /*6630*/  FMUL.FTZ R125, R212, UR31 ;  /* 0x0000001fd47d7c20 */ /* 0x000fe20008410000 */
[----:B------:R-:W-:Y:S01]  /*6640*/  FMUL.FTZ R130, R44, R146 ;  /* 0x000000922c827220 */ /* 0x000fe20000410000 */
[-C--:B------:R-:W-:Y:S01]  /*6650*/  FFMA.FTZ R196, R197, R194.reuse, -R196 ;  /* 0x000000c2c5c47223 */ /* 0x080fe200000108c4 */
[----:B------:R-:W-:Y:S01]  /*6660*/  FMUL.FTZ R179, R10, R194 ;  /* 0x000000c20ab37220 */ /* 0x000fe20000410000 */
[----:B------:R-:W-:Y:S01]  /*6670*/  FFMA.FTZ R125, R194, UR46, -R125 ;  /* 0x0000002ec27d7c23 */ /* 0x000fe2000801087d */
[----:B0-----:R-:W-:Y:S01]  /*6680*/  FMUL.FTZ R128, R123, R170 ;  /* 0x000000aa7b807220 */ /* 0x001fe20000410000 */
[----:B------:R-:W-:Y:S01]  /*6690*/  FMUL.FTZ R123, R43, R10 ;  /* 0x0000000a2b7b7220 */ /* 0x000fe20000410000 */
[----:B------:R-:W-:Y:S01]  /*66a0*/  FMUL.FTZ R181, R10, R212 ;  /* 0x000000d40ab57220 */ /* 0x000fe20000410000 */
[----:B------:R-:W-:Y:S01]  /*66b0*/  FADD.FTZ R196, R211, R196 ;  /* 0x000000c4d3c47221 */ /* 0x000fe20000010000 */
[-C--:B-1----:R-:W-:Y:S01]  /*66c0*/  FMUL.FTZ R132, R44, R170.reuse ;  /* 0x000000aa2c847220 */ /* 0x082fe20000410000 */
[C---:B------:R-:W-:Y:S01]  /*66d0*/  FFMA.FTZ R170, R121.reuse, R170, -R103 ;  /* 0x000000aa79aa7223 */ /* 0x040fe20000010867 */
[C---:B------:R-:W-:Y:S01]  /*66e0*/  FFMA.FTZ R146, R121.reuse, R146, R128 ;  /* 0x0000009279927223 */ /* 0x040fe20000010080 */
[----:B------:R-:W-:Y:S01]  /*66f0*/  FFMA.FTZ R103, R121, R124, R126 ;  /* 0x0000007c79677223 */ /* 0x000fe2000001007e */
[----:B------:R-:W-:Y:S01]  /*6700*/  FFMA.FTZ R121, R197, R212, R100 ;  /* 0x000000d4c5797223 */ /* 0x000fe20000010064 */
[CC--:B------:R-:W-:Y:S01]  /*6710*/  FFMA.FTZ R124, R99.reuse, -R123.reuse, R248 ;  /* 0x8000007b637c7223 */ /* 0x0c0fe200000100f8 */
[----:B------:R-:W-:Y:S01]  /*6720*/  FMUL.FTZ R99, R99, R194 ;  /* 0x000000c263637220 */ /* 0x000fe20000410000 */
[----:B------:R-:W-:Y:S01]  /*6730*/  FFMA.FTZ R100, -R98, R123, R245 ;  /* 0x0000007b62647223 */ /* 0x000fe200000101f5 */
[----:B------:R-:W-:Y:S01]  /*6740*/  FMUL.FTZ R123, R194, UR31 ;  /* 0x0000001fc27b7c20 */ /* 0x000fe20008410000 */
[----:B------:R-:W-:Y:S01]  /*6750*/  FADD.FTZ R210, R210, R121 ;  /* 0x00000079d2d27221 */ /* 0x000fe20000010000 */
[----:B------:R-:W-:Y:S01]  /*6760*/  FFMA.FTZ R98, R98, R212, R99 ;  /* 0x000000d462627223 */ /* 0x000fe20000010063 */
[C---:B------:R-:W-:Y:S01]  /*6770*/  FMUL.FTZ R121, R124.reuse, R179 ;  /* 0x000000b37c797220 */ /* 0x040fe20000410000 */
[C---:B------:R-:W-:Y:S01]  /*6780*/  FMUL.FTZ R126, R124.reuse, R181 ;  /* 0x000000b57c7e7220 */ /* 0x040fe20000410000 */
[----:B------:R-:W-:Y:S01]  /*6790*/  FMUL.FTZ R125, R124, R125 ;  /* 0x0000007d7c7d7220 */ /* 0x000fe20000410000 */
[----:B------:R-:W-:Y:S01]  /*67a0*/  FFMA.FTZ R99, R212, UR46, R123 ;  /* 0x0000002ed4637c23 */ /* 0x000fe2000801007b */
[----:B------:R-:W-:Y:S01]  /*67b0*/  FMUL.FTZ R124, R172, R196 ;  /* 0x000000c4ac7c7220 */ /* 0x000fe20000410000 */
[----:B------:R0:W-:Y:S01]  /*67c0*/  STS [R115+0x4240], R130 ;  /* 0x0042408273007388 */ /* 0x0001e20000000800 */
[----:B------:R-:W-:Y:S01]  /*67d0*/  FMUL.FTZ R123, R42, R9 ;  /* 0x000000092a7b7220 */ /* 0x000fe20000410000 */
[-C--:B------:R-:W-:Y:S01]  /*67e0*/  FMUL.FTZ R128, R43, R181.reuse ;  /* 0x000000b52b807220 */ /* 0x080fe20000410000 */
[----:B------:R-:W-:Y:S01]  /*67f0*/  FFMA.FTZ R181, R100, R181, R121 ;  /* 0x000000b564b57223 */ /* 0x000fe20000010079 */
[-C--:B------:R-:W-:Y:S01]  /*6800*/  FFMA.FTZ R121, R169, R210.reuse, R124 ;  /* 0x000000d2a9797223 */ /* 0x080fe2000001007c */
[-C--:B------:R-:W-:Y:S01]  /*6810*/  FFMA.FTZ R124, R97, -R123.reuse, R234 ;  /* 0x8000007b617c7223 */ /* 0x080fe200000100ea */
[----:B------:R-:W-:Y:S01]  /*6820*/  FMUL.FTZ R172, R172, R210 ;  /* 0x000000d2acac7220 */ /* 0x000fe20000410000 */
[-C--:B------:R-:W-:Y:S01]  /*6830*/  FMUL.FTZ R127, R9, R196.reuse ;  /* 0x000000c4097f7220 */ /* 0x080fe20000410000 */
[----:B------:R-:W-:Y:S01]  /*6840*/  FFMA.FTZ R123, -R96, R123, R239 ;  /* 0x0000007b607b7223 */ /* 0x000fe200000101ef */
[----:B------:R1:W-:Y:S01]  /*6850*/  STS [R115+0x4238], R128 ;  /* 0x0042388073007388 */ /* 0x0003e20000000800 */
[-C--:B0-----:R-:W-:Y:S01]  /*6860*/  FMUL.FTZ R130, R43, R179.reuse ;  /* 0x000000b32b827220 */ /* 0x081fe20000410000 */
[C---:B------:R-:W-:Y:S01]  /*6870*/  FFMA.FTZ R179, R100.reuse, R179, -R126 ;  /* 0x000000b364b37223 */ /* 0x040fe2000001087e */
[----:B------:R-:W-:Y:S01]  /*6880*/  FFMA.FTZ R100, R100, R99, R125 ;  /* 0x0000006364647223 */ /* 0x000fe2000001007d */
[-C--:B------:R-:W-:Y:S01]  /*6890*/  FMUL.FTZ R99, R97, R196.reuse ;  /* 0x000000c461637220 */ /* 0x080fe20000410000 */
[----:B------:R-:W-:Y:S01]  /*68a0*/  FMUL.FTZ R97, R196, UR31 ;  /* 0x0000001fc4617c20 */ /* 0x000fe20008410000 */
[----:B------:R-:W-:Y:S01]  /*68b0*/  FMUL.FTZ R125, R210, UR31 ;  /* 0x0000001fd27d7c20 */ /* 0x000fe20008410000 */
[----:B------:R-:W-:Y:S01]  /*68c0*/  FFMA.FTZ R172, R169, R196, -R172 ;  /* 0x000000c4a9ac7223 */ /* 0x000fe200000108ac */
[-C--:B------:R-:W-:Y:S01]  /*68d0*/  FFMA.FTZ R99, R96, R210.reuse, R99 ;  /* 0x000000d260637223 */ /* 0x080fe20000010063 */
[----:B------:R-:W-:Y:S01]  /*68e0*/  FFMA.FTZ R126, R210, UR46, R97 ;  /* 0x0000002ed27e7c23 */ /* 0x000fe20008010061 */
[----:B------:R-:W-:Y:S01]  /*68f0*/  FFMA.FTZ R125, R196, UR46, -R125 ;  /* 0x0000002ec47d7c23 */ /* 0x000fe2000801087d */
[----:B------:R-:W-:Y:S01]  /*6900*/  FMUL.FTZ R97, R9, R210 ;  /* 0x000000d209617220 */ /* 0x000fe20000410000 */
[----:B------:R-:W-:Y:S01]  /*6910*/  FADD.FTZ R129, R208, R121 ;  /* 0x00000079d0817221 */ /* 0x000fe20000010000 */
[C---:B------:R-:W-:Y:S01]  /*6920*/  FMUL.FTZ R96, R124.reuse, R127 ;  /* 0x0000007f7c607220 */ /* 0x040fe20000410000 */
[C---:B------:R-:W-:Y:S01]  /*6930*/  FMUL.FTZ R121, R124.reuse, R125 ;  /* 0x0000007d7c797220 */ /* 0x040fe20000410000 */
[----:B-1----:R-:W-:Y:S01]  /*6940*/  FMUL.FTZ R128, R124, R97 ;  /* 0x000000617c807220 */ /* 0x002fe20000410000 */
[----:B------:R0:W-:Y:S01]  /*6950*/  STS [R115+0x423c], R130 ;  /* 0x00423c8273007388 */ /* 0x0001e20000000800 */
[----:B------:R-:W-:Y:S01]  /*6960*/  FADD.FTZ R172, R209, R172 ;  /* 0x000000acd1ac7221 */ /* 0x000fe20000010000 */
[----:B------:R-:W-:Y:S01]  /*6970*/  FFMA.FTZ R121, R123, R126, R121 ;  /* 0x0000007e7b797223 */ /* 0x000fe20000010079 */
[----:B------:R-:W-:Y:S01]  /*6980*/  FMUL.FTZ R125, R168, R129 ;  /* 0x00000081a87d7220 */ /* 0x000fe20000410000 */
[----:B------:R-:W-:Y:S01]  /*6990*/  FMUL.FTZ R124, R41, R8 ;  /* 0x00000008297c7220 */ /* 0x000fe20000410000 */
[----:B------:R1:W-:Y:S01]  /*69a0*/  STS [R115+0x4244], R132 ;  /* 0x0042448473007388 */ /* 0x0003e20000000800 */
[----:B------:R-:W-:Y:S01]  /*69b0*/  IADD3 R192, PT, PT, R167, 0x600, RZ ;  /* 0x00000600a7c07810 */ /* 0x000fe20007ffe0ff */
[----:B------:R-:W-:Y:S01]  /*69c0*/  FMUL.FTZ R234, R23, -R234 ;  /* 0x800000ea17ea7220 */ /* 0x000fe20000410000 */
[----:B------:R-:W-:Y:S01]  /*69d0*/  FFMA.FTZ R126, -R94, R124, R231 ;  /* 0x0000007c5e7e7223 */ /* 0x000fe200000101e7 */
[----:B------:R-:W-:Y:S01]  /*69e0*/  STS [R115+0x4254], R134 ;  /* 0x0042548673007388 */ /* 0x000fe20000000800 */
[-C--:B0-----:R-:W-:Y:S01]  /*69f0*/  FMUL.FTZ R130, R42, R97.reuse ;  /* 0x000000612a827220 */ /* 0x081fe20000410000 */
[C---:B------:R-:W-:Y:S01]  /*6a00*/  FFMA.FTZ R97, R123.reuse, R97, R96 ;  /* 0x000000617b617223 */ /* 0x040fe20000010060 */
[-C--:B------:R-:W-:Y:S01]  /*6a10*/  FFMA.FTZ R96, R123, R127.reuse, -R128 ;  /* 0x0000007f7b607223 */ /* 0x080fe20000010880 */
[-C--:B------:R-:W-:Y:S01]  /*6a20*/  FMUL.FTZ R123, R168, R172.reuse ;  /* 0x000000aca87b7220 */ /* 0x080fe20000410000 */
[----:B------:R-:W-:Y:S01]  /*6a30*/  IADD3 R194, PT, PT, R167, 0x640, RZ ;  /* 0x00000640a7c27810 */ /* 0x000fe20007ffe0ff */
[----:B-1----:R-:W-:Y:S01]  /*6a40*/  FMUL.FTZ R132, R42, R127 ;  /* 0x0000007f2a847220 */ /* 0x002fe20000410000 */
[CC--:B------:R-:W-:Y:S01]  /*6a50*/  FMUL.FTZ R127, R95.reuse, R172.reuse ;  /* 0x000000ac5f7f7220 */ /* 0x0c0fe20000410000 */
[CC--:B------:R-:W-:Y:S01]  /*6a60*/  FFMA.FTZ R123, R166.reuse, R129.reuse, R123 ;  /* 0x00000081a67b7223 */ /* 0x0c0fe2000001007b */
[----:B------:R-:W-:Y:S01]  /*6a70*/  FFMA.FTZ R166, R166, R172, -R125 ;  /* 0x000000aca6a67223 */ /* 0x000fe2000001087d */
[----:B------:R-:W-:Y:S01]  /*6a80*/  FFMA.FTZ R125, R95, -R124, R232 ;  /* 0x8000007c5f7d7223 */ /* 0x000fe200000100e8 */
[----:B------:R-:W-:Y:S01]  /*6a90*/  FFMA.FTZ R124, R94, R129, R127 ;  /* 0x000000815e7c7223 */ /* 0x000fe2000001007f */
[----:B------:R-:W-:Y:S01]  /*6aa0*/  FADD.FTZ R131, R206, R123 ;  /* 0x0000007bce837221 */ /* 0x000fe20000010000 */
[----:B------:R-:W-:Y:S01]  /*6ab0*/  FADD.FTZ R166, R207, R166 ;  /* 0x000000a6cfa67221 */ /* 0x000fe20000010000 */
[----:B------:R0:W-:Y:S01]  /*6ac0*/  STS [R115+0x4234], R132 ;  /* 0x0042348473007388 */ /* 0x0001e20000000800 */
[C---:B------:R-:W-:Y:S01]  /*6ad0*/  FMUL.FTZ R127, R129.reuse, UR31 ;  /* 0x0000001f817f7c20 */ /* 0x040fe20008410000 */
[CC--:B------:R-:W-:Y:S01]  /*6ae0*/  FMUL.FTZ R123, R164.reuse, R131.reuse ;  /* 0x00000083a47b7220 */ /* 0x0c0fe20000410000 */
[-C--:B------:R-:W-:Y:S01]  /*6af0*/  FMUL.FTZ R95, R164, R166.reuse ;  /* 0x000000a6a45f7220 */ /* 0x080fe20000410000 */
[C---:B------:R-:W-:Y:S01]  /*6b00*/  FMUL.FTZ R94, R172.reuse, UR31 ;  /* 0x0000001fac5e7c20 */ /* 0x040fe20008410000 */
[----:B------:R1:W-:Y:S01]  /*6b10*/  STS [R115+0x4230], R130 ;  /* 0x0042308273007388 */ /* 0x0003e20000000800 */
[----:B------:R-:W-:Y:S01]  /*6b20*/  FFMA.FTZ R128, R172, UR46, -R127 ;  /* 0x0000002eac807c23 */ /* 0x000fe2000801087f */
[C---:B------:R-:W-:Y:S01]  /*6b30*/  FFMA.FTZ R95, R162.reuse, R131, R95 ;  /* 0x00000083a25f7223 */ /* 0x040fe2000001005f */
[----:B------:R-:W-:Y:S01]  /*6b40*/  FFMA.FTZ R162, R162, R166, -R123 ;  /* 0x000000a6a2a27223 */ /* 0x000fe2000001087b */
[----:B------:R-:W-:Y:S01]  /*6b50*/  FFMA.FTZ R127, R129, UR46, R94 ;  /* 0x0000002e817f7c23 */ /* 0x000fe2000801005e */
[----:B0-----:R-:W-:Y:S01]  /*6b60*/  FMUL.FTZ R132, R8, R172 ;  /* 0x000000ac08847220 */ /* 0x001fe20000410000 */
[----:B------:R-:W-:Y:S01]  /*6b70*/  FADD.FTZ R169, R204, R95 ;  /* 0x0000005fcca97221 */ /* 0x000fe20000010000 */
[----:B------:R-:W-:Y:S01]  /*6b80*/  FADD.FTZ R205, R205, R162 ;  /* 0x000000a2cdcd7221 */ /* 0x000fe20000010000 */
[----:B------:R-:W-:Y:S01]  /*6b90*/  FMUL.FTZ R162, R166, UR31 ;  /* 0x0000001fa6a27c20 */ /* 0x000fe20008410000 */
[C---:B------:R-:W-:Y:S01]  /*6ba0*/  FMUL.FTZ R123, R125.reuse, R132 ;  /* 0x000000847d7b7220 */ /* 0x040fe20000410000 */
[----:B-1----:R-:W-:Y:S01]  /*6bb0*/  FMUL.FTZ R130, R8, R129 ;  /* 0x0000008108827220 */ /* 0x002fe20000410000 */
[----:B------:R-:W-:Y:S01]  /*6bc0*/  FMUL.FTZ R129, R125, R128 ;  /* 0x000000807d817220 */ /* 0x000fe20000410000 */
[----:B------:R-:W-:Y:S01]  /*6bd0*/  FMUL.FTZ R128, R173, R169 ;  /* 0x000000a9ad807220 */ /* 0x000fe20000410000 */
[----:B------:R-:W-:Y:S01]  /*6be0*/  FMUL.FTZ R134, R41, R132 ;  /* 0x0000008429867220 */ /* 0x000fe20000410000 */
[-C--:B------:R-:W-:Y:S01]  /*6bf0*/  FFMA.FTZ R94, R126, R130.reuse, R123 ;  /* 0x000000827e5e7223 */ /* 0x080fe2000001007b */
[-C--:B------:R-:W-:Y:S01]  /*6c00*/  FMUL.FTZ R123, R173, R205.reuse ;  /* 0x000000cdad7b7220 */ /* 0x080fe20000410000 */
[C---:B------:R-:W-:Y:S01]  /*6c10*/  FFMA.FTZ R128, R174.reuse, R205, -R128 ;  /* 0x000000cdae807223 */ /* 0x040fe20000010880 */
[-C--:B------:R-:W-:Y:S01]  /*6c20*/  FMUL.FTZ R125, R125, R130.reuse ;  /* 0x000000827d7d7220 */ /* 0x080fe20000410000 */
[----:B------:R-:W-:Y:S01]  /*6c30*/  FMUL.FTZ R130, R41, R130 ;  /* 0x0000008229827220 */ /* 0x000fe20000410000 */
[----:B------:R-:W-:Y:S01]  /*6c40*/  FFMA.FTZ R123, R174, R169, R123 ;  /* 0x000000a9ae7b7223 */ /* 0x000fe2000001007b */
[----:B------:R-:W-:Y:S01]  /*6c50*/  FADD.FTZ R128, R203, R128 ;  /* 0x00000080cb807221 */ /* 0x000fe20000010000 */
[C---:B------:R-:W-:Y:S01]  /*6c60*/  FFMA.FTZ R95, R126.reuse, R132, -R125 ;  /* 0x000000847e5f7223 */ /* 0x040fe2000001087d */
[----:B------:R-:W-:Y:S01]  /*6c70*/  FFMA.FTZ R126, R126, R127, R129 ;  /* 0x0000007f7e7e7223 */ /* 0x000fe20000010081 */
[----:B------:R-:W-:Y:S01]  /*6c80*/  FADD.FTZ R202, R202, R123 ;  /* 0x0000007bcaca7221 */ /* 0x000fe20000010000 */
[C---:B------:R-:W-:Y:S01]  /*6c90*/  FMUL.FTZ R123, R93.reuse, R166 ;  /* 0x000000a65d7b7220 */ /* 0x040fe20000410000 */
[-C--:B------:R-:W-:Y:S01]  /*6ca0*/  FFMA.FTZ R127, R93, -R133.reuse, R238 ;  /* 0x800000855d7f7223 */ /* 0x080fe200000100ee */
[C---:B------:R-:W-:Y:S01]  /*6cb0*/  FMUL.FTZ R93, R175.reuse, R128 ;  /* 0x00000080af5d7220 */ /* 0x040fe20000410000 */
[C---:B------:R-:W-:Y:S01]  /*6cc0*/  FFMA.FTZ R133, -R92.reuse, R133, R233 ;  /* 0x000000855c857223 */ /* 0x040fe200000101e9 */
[----:B------:R-:W-:Y:S01]  /*6cd0*/  FFMA.FTZ R123, R92, R131, R123 ;  /* 0x000000835c7b7223 */ /* 0x000fe2000001007b */
[-C--:B------:R-:W-:Y:S01]  /*6ce0*/  FMUL.FTZ R175, R175, R202.reuse ;  /* 0x000000caafaf7220 */ /* 0x080fe20000410000 */
[----:B------:R-:W-:Y:S01]  /*6cf0*/  FMUL.FTZ R92, R131, UR31 ;  /* 0x0000001f835c7c20 */ /* 0x000fe20008410000 */
[C---:B------:R-:W-:Y:S01]  /*6d00*/  FFMA.FTZ R93, R176.reuse, R202, R93 ;  /* 0x000000cab05d7223 */ /* 0x040fe2000001005d */
[----:B------:R-:W-:Y:S01]  /*6d10*/  FMUL.FTZ R182, R7, R166 ;  /* 0x000000a607b67220 */ /* 0x000fe20000410000 */
[----:B------:R-:W-:Y:S01]  /*6d20*/  FFMA.FTZ R176, R176, R128, -R175 ;  /* 0x00000080b0b07223 */ /* 0x000fe200000108af */
[----:B------:R-:W-:Y:S01]  /*6d30*/  FFMA.FTZ R92, R166, UR46, -R92 ;  /* 0x0000002ea65c7c23 */ /* 0x000fe2000801085c */
[----:B------:R-:W-:Y:S01]  /*6d40*/  FADD.FTZ R125, R200, R93 ;  /* 0x0000005dc87d7221 */ /* 0x000fe20000010000 */
[----:B------:R-:W-:Y:S01]  /*6d50*/  FFMA.FTZ R162, R131, UR46, R162 ;  /* 0x0000002e83a27c23 */ /* 0x000fe200080100a2 */
[----:B------:R-:W-:Y:S01]  /*6d60*/  FADD.FTZ R201, R201, R176 ;  /* 0x000000b0c9c97221 */ /* 0x000fe20000010000 */
[----:B------:R-:W-:Y:S01]  /*6d70*/  FMUL.FTZ R168, R127, R92 ;  /* 0x0000005c7fa87220 */ /* 0x000fe20000410000 */
[----:B------:R-:W-:Y:S01]  /*6d80*/  FMUL.FTZ R92, R177, R125 ;  /* 0x0000007db15c7220 */ /* 0x000fe20000410000 */
[----:B------:R-:W-:Y:S01]  /*6d90*/  FMUL.FTZ R166, R7, R131 ;  /* 0x0000008307a67220 */ /* 0x000fe20000410000 */
[-C--:B------:R-:W-:Y:S01]  /*6da0*/  FMUL.FTZ R93, R177, R201.reuse ;  /* 0x000000c9b15d7220 */ /* 0x080fe20000410000 */
[----:B------:R0:W-:Y:S01]  /*6db0*/  STS [R115+0x422c], R134 ;  /* 0x00422c8673007388 */ /* 0x0001e20000000800 */
[----:B------:R-:W-:Y:S01]  /*6dc0*/  FFMA.FTZ R92, R178, R201, -R92 ;  /* 0x000000c9b25c7223 */ /* 0x000fe2000001085c */
[----:B------:R-:W-:Y:S01]  /*6dd0*/  FMUL.FTZ R131, R36, R3 ;  /* 0x0000000324837220 */ /* 0x000fe20000410000 */
[----:B------:R-:W-:Y:S01]  /*6de0*/  FFMA.FTZ R93, R178, R125, R93 ;  /* 0x0000007db25d7223 */ /* 0x000fe2000001005d */
[----:B------:R1:W-:Y:S01]  /*6df0*/  STS [R115+0x4228], R130 ;  /* 0x0042288273007388 */ /* 0x0003e20000000800 */
[----:B------:R-:W-:Y:S01]  /*6e00*/  FMUL.FTZ R129, R37, R4 ;  /* 0x0000000425817220 */ /* 0x000fe20000410000 */
[-C--:B------:R-:W-:Y:S01]  /*6e10*/  FFMA.FTZ R132, -R84, R131.reuse, R241 ;  /* 0x0000008354847223 */ /* 0x080fe200000101f1 */
[----:B------:R-:W-:Y:S01]  /*6e20*/  FADD.FTZ R198, R198, R93 ;  /* 0x0000005dc6c67221 */ /* 0x000fe20000010000 */
[----:B------:R-:W-:Y:S01]  /*6e30*/  FFMA.FTZ R131, R85, -R131, R244 ;  /* 0x8000008355837223 */ /* 0x000fe200000100f4 */
[-C--:B------:R-:W-:Y:S01]  /*6e40*/  FMUL.FTZ R164, R40, R166.reuse ;  /* 0x000000a628a47220 */ /* 0x080fe20000410000 */
[----:B0-----:R-:W-:Y:S01]  /*6e50*/  FADD.FTZ R134, R199, R92 ;  /* 0x0000005cc7867221 */ /* 0x001fe20000010000 */
[----:B------:R-:W-:Y:S01]  /*6e60*/  FMUL.FTZ R186, R127, R166 ;  /* 0x000000a67fba7220 */ /* 0x000fe20000410000 */
[----:B------:R-:W-:Y:S01]  /*6e70*/  FMUL.FTZ R173, R3, R198 ;  /* 0x000000c603ad7220 */ /* 0x000fe20000410000 */
[----:B------:R-:W-:Y:S01]  /*6e80*/  FMUL.FTZ R92, R4, R201 ;  /* 0x000000c9045c7220 */ /* 0x000fe20000410000 */
[----:B-1----:R-:W-:Y:S01]  /*6e90*/  FMUL.FTZ R130, R127, R182 ;  /* 0x000000b67f827220 */ /* 0x002fe20000410000 */
[----:B------:R-:W-:Y:S01]  /*6ea0*/  FMUL.FTZ R93, R3, R134 ;  /* 0x00000086035d7220 */ /* 0x000fe20000410000 */
[----:B------:R0:W-:Y:S01]  /*6eb0*/  STS [R115+0x4220], R164 ;  /* 0x004220a473007388 */ /* 0x0001e20000000800 */
[----:B------:R-:W-:Y:S01]  /*6ec0*/  FMUL.FTZ R172, R131, R173 ;  /* 0x000000ad83ac7220 */ /* 0x000fe20000410000 */
[----:B------:R-:W-:Y:S01]  /*6ed0*/  FFMA.FTZ R166, R133, R166, R130 ;  /* 0x000000a685a67223 */ /* 0x000fe20000010082 */
[-C--:B------:R-:W-:Y:S01]  /*6ee0*/  FFMA.FTZ R130, -R86, R129.reuse, R171 ;  /* 0x0000008156827223 */ /* 0x080fe200000101ab */
[----:B------:R-:W-:Y:S01]  /*6ef0*/  FFMA.FTZ R129, R87, -R129, R240 ;  /* 0x8000008157817223 */ /* 0x000fe200000100f0 */
[-C--:B------:R-:W-:Y:S01]  /*6f00*/  FMUL.FTZ R127, R131, R93.reuse ;  /* 0x0000005d837f7220 */ /* 0x080fe20000410000 */
[----:B------:R-:W-:Y:S01]  /*6f10*/  FFMA.FTZ R172, R132, R93, -R172 ;  /* 0x0000005d84ac7223 */ /* 0x000fe200000108ac */
[----:B------:R-:W-:Y:S01]  /*6f20*/  FMUL.FTZ R176, R38, R5 ;  /* 0x0000000526b07220 */ /* 0x000fe20000410000 */
[C---:B------:R-:W-:Y:S01]  /*6f30*/  FMUL.FTZ R135, R129.reuse, R92 ;  /* 0x0000005c81877220 */ /* 0x040fe20000410000 */
[----:B------:R-:W-:Y:S01]  /*6f40*/  FFMA.FTZ R127, R132, R173, R127 ;  /* 0x000000ad847f7223 */ /* 0x000fe2000001007f */
[----:B0-----:R-:W-:Y:S01]  /*6f50*/  FMUL.FTZ R164, R4, R125 ;  /* 0x0000007d04a47220 */ /* 0x001fe20000410000 */
[----:B------:R-:W-:Y:S01]  /*6f60*/  FADD.FTZ R172, RZ, R172 ;  /* 0x000000acffac7221 */ /* 0x000fe20000010000 */
[----:B------:R-:W-:Y:S01]  /*6f70*/  FMUL.FTZ R185, R6, R169 ;  /* 0x000000a906b97220 */ /* 0x000fe20000410000 */
[----:B------:R-:W-:Y:S01]  /*6f80*/  FADD.FTZ R127, RZ, R127 ;  /* 0x0000007fff7f7221 */ /* 0x000fe20000010000 */
[-C--:B------:R-:W-:Y:S01]  /*6f90*/  FMUL.FTZ R175, R129, R164.reuse ;  /* 0x000000a481af7220 */ /* 0x080fe20000410000 */
[----:B------:R-:W-:Y:S01]  /*6fa0*/  FFMA.FTZ R174, R130, R164, R135 ;  /* 0x000000a482ae7223 */ /* 0x000fe20000010087 */
[-C--:B------:R-:W-:Y:S01]  /*6fb0*/  FFMA.FTZ R188, R133, R182.reuse, -R186 ;  /* 0x000000b685bc7223 */ /* 0x080fe200000108ba */
[----:B------:R-:W-:Y:S01]  /*6fc0*/  FMUL.FTZ R190, R40, R182 ;  /* 0x000000b628be7220 */ /* 0x000fe20000410000 */
[----:B------:R-:W-:Y:S01]  /*6fd0*/  FFMA.FTZ R175, R130, R92, -R175 ;  /* 0x0000005c82af7223 */ /* 0x000fe200000108af */
[----:B------:R-:W-:Y:S01]  /*6fe0*/  FADD.FTZ R135, R127, R174 ;  /* 0x000000ae7f877221 */ /* 0x000fe20000010000 */
[----:B------:R-:W-:Y:S01]  /*6ff0*/  FMUL.FTZ R174, R39, R6 ;  /* 0x0000000627ae7220 */ /* 0x000fe20000410000 */
[-C--:B------:R-:W-:Y:S01]  /*7000*/  FFMA.FTZ R127, -R88, R176.reuse, R237 ;  /* 0x000000b0587f7223 */ /* 0x080fe200000101ed */
[----:B------:R-:W-:Y:S01]  /*7010*/  FADD.FTZ R177, R172, R175 ;  /* 0x000000afacb17221 */ /* 0x000fe20000010000 */
[----:B------:R-:W-:Y:S01]  /*7020*/  FFMA.FTZ R175, R89, -R176, R242 ;  /* 0x800000b059af7223 */ /* 0x000fe200000100f2 */
[-C--:B------:R-:W-:Y:S01]  /*7030*/  FFMA.FTZ R176, -R90, R174.reuse, R235 ;  /* 0x000000ae5ab07223 */ /* 0x080fe200000101eb */
[----:B------:R-:W-:Y:S01]  /*7040*/  FFMA.FTZ R184, R91, -R174, R236 ;  /* 0x800000ae5bb87223 */ /* 0x000fe200000100ec */
[C---:B------:R-:W-:Y:S01]  /*7050*/  FMUL.FTZ R174, R5.reuse, R202 ;  /* 0x000000ca05ae7220 */ /* 0x040fe20000410000 */
[----:B------:R-:W-:Y:S01]  /*7060*/  FMUL.FTZ R172, R5, R128 ;  /* 0x0000008005ac7220 */ /* 0x000fe20000410000 */
[----:B------:R-:W-:Y:S01]  /*7070*/  FMUL.FTZ R187, R6, R205 ;  /* 0x000000cd06bb7220 */ /* 0x000fe20000410000 */
[----:B------:R-:W-:Y:S01]  /*7080*/  FMUL.FTZ R186, R184, R185 ;  /* 0x000000b9b8ba7220 */ /* 0x000fe20000410000 */
[C---:B------:R-:W-:Y:S01]  /*7090*/  FMUL.FTZ R183, R175.reuse, R174 ;  /* 0x000000aeafb77220 */ /* 0x040fe20000410000 */
[-C--:B------:R-:W-:Y:S01]  /*70a0*/  FMUL.FTZ R178, R175, R172.reuse ;  /* 0x000000acafb27220 */ /* 0x080fe20000410000 */
[----:B------:R-:W-:Y:S01]  /*70b0*/  FMUL.FTZ R91, R91, R205 ;  /* 0x000000cd5b5b7220 */ /* 0x000fe20000410000 */
[-C--:B------:R-:W-:Y:S01]  /*70c0*/  FFMA.FTZ R186, R176, R187.reuse, -R186 ;  /* 0x000000bbb0ba7223 */ /* 0x080fe200000108ba */
[C---:B------:R-:W-:Y:S01]  /*70d0*/  FFMA.FTZ R182, R127.reuse, R172, -R183 ;  /* 0x000000ac7fb67223 */ /* 0x040fe200000108b7 */
[----:B------:R-:W-:Y:S01]  /*70e0*/  FFMA.FTZ R178, R127, R174, R178 ;  /* 0x000000ae7fb27223 */ /* 0x000fe200000100b2 */
[----:B------:R-:W-:Y:S01]  /*70f0*/  FMUL.FTZ R183, R184, R187 ;  /* 0x000000bbb8b77220 */ /* 0x000fe20000410000 */
[----:B------:R-:W-:Y:S01]  /*7100*/  FFMA.FTZ R133, R133, R162, R168 ;  /* 0x000000a285857223 */ /* 0x000fe200000100a8 */
[----:B------:R-:W-:Y:S01]  /*7110*/  FADD.FTZ R177, R177, R182 ;  /* 0x000000b6b1b17221 */ /* 0x000fe20000010000 */
[----:B------:R-:W-:Y:S01]  /*7120*/  FADD.FTZ R135, R135, R178 ;  /* 0x000000b287877221 */ /* 0x000fe20000010000 */
[----:B------:R-:W-:Y:S01]  /*7130*/  FFMA.FTZ R178, R176, R185, R183 ;  /* 0x000000b9b0b27223 */ /* 0x000fe200000100b7 */
[----:B------:R-:W-:Y:S01]  /*7140*/  FMUL.FTZ R162, R169, UR31 ;  /* 0x0000001fa9a27c20 */ /* 0x000fe20008410000 */
[----:B------:R-:W-:Y:S01]  /*7150*/  FADD.FTZ R177, R177, R186 ;  /* 0x000000bab1b17221 */ /* 0x000fe20000010000 */
[----:B------:R-:W-:Y:S01]  /*7160*/  FMUL.FTZ R174, R38, R174 ;  /* 0x000000ae26ae7220 */ /* 0x000fe20000410000 */
[----:B------:R-:W-:Y:S01]  /*7170*/  FADD.FTZ R183, R135, R178 ;  /* 0x000000b287b77221 */ /* 0x000fe20000010000 */
[----:B------:R-:W-:Y:S01]  /*7180*/  FFMA.FTZ R135, R90, R169, R91 ;  /* 0x000000a95a877223 */ /* 0x000fe2000001005b */
[----:B------:R-:W-:Y:S01]  /*7190*/  FADD.FTZ R188, R177, R188 ;  /* 0x000000bcb1bc7221 */ /* 0x000fe20000010000 */
[----:B------:R-:W-:Y:S01]  /*71a0*/  FMUL.FTZ R90, R205, UR31 ;  /* 0x0000001fcd5a7c20 */ /* 0x000fe20008410000 */
[----:B------:R-:W-:Y:S01]  /*71b0*/  FADD.FTZ R183, R183, R166 ;  /* 0x000000a6b7b77221 */ /* 0x000fe20000010000 */
[----:B------:R-:W-:Y:S01]  /*71c0*/  FMUL.FTZ R172, R38, R172 ;  /* 0x000000ac26ac7220 */ /* 0x000fe20000410000 */
[----:B------:R-:W-:Y:S01]  /*71d0*/  FADD.FTZ R95, R188, R95 ;  /* 0x0000005fbc5f7221 */ /* 0x000fe20000010000 */
[----:B------:R-:W-:Y:S01]  /*71e0*/  FFMA.FTZ R169, R169, UR46, R90 ;  /* 0x0000002ea9a97c23 */ /* 0x000fe2000801005a */
        /* <DEDUP_REMOVED lines=11> */
[----:B------:R-:W-:Y:S01]  /*72a0*/  FFMA.FTZ R205, R205, UR46, -R162 ;  /* 0x0000002ecdcd7c23 */ /* 0x000fe200080108a2 */
[----:B------:R-:W-:Y:S01]  /*72b0*/  FADD.FTZ R181, R181, R146 ;  /* 0x00000092b5b57221 */ /* 0x000fe20000010000 */
[----:B------:R0:W-:Y:S01]  /*72c0*/  STS [R115+0x421c], R96 ;  /* 0x00421c6073007388 */ /* 0x0001e20000000800 */
[----:B------:R-:W-:Y:S01]  /*72d0*/  FADD.FTZ R146, R179, R138 ;  /* 0x0000008ab3927221 */ /* 0x000fe20000010000 */
[----:B------:R-:W-:Y:S01]  /*72e0*/  FMUL.FTZ R205, R184, R205 ;  /* 0x000000cdb8cd7220 */ /* 0x000fe20000410000 */
[----:B------:R-:W-:Y:S01]  /*72f0*/  FADD.FTZ R181, R181, R136 ;  /* 0x00000088b5b57221 */ /* 0x000fe20000010000 */
[----:B------:R1:W-:Y:S01]  /*7300*/  STS [R115+0x4218], R94 ;  /* 0x0042185e73007388 */ /* 0x0003e20000000800 */
[----:B------:R-:W-:Y:S01]  /*7310*/  FADD.FTZ R146, R146, R145 ;  /* 0x0000009192927221 */ /* 0x000fe20000010000 */
[----:B------:R-:W-:Y:S01]  /*7320*/  FMUL.FTZ R91, R202, UR31 ;  /* 0x0000001fca5b7c20 */ /* 0x000fe20008410000 */
[----:B------:R-:W-:Y:S01]  /*7330*/  FADD.FTZ R144, R181, R144 ;  /* 0x00000090b5907221 */ /* 0x000fe20000010000 */
[----:B------:R-:W-:Y:S01]  /*7340*/  STS [R115+0x4214], R172 ;  /* 0x004214ac73007388 */ /* 0x000fe20000000800 */
[----:B------:R-:W-:Y:S01]  /*7350*/  FADD.FTZ R146, R146, R137 ;  /* 0x0000008992927221 */ /* 0x000fe20000010000 */
[----:B0-----:R-:W-:Y:S01]  /*7360*/  FMUL.FTZ R96, R37, R92 ;  /* 0x0000005c25607220 */ /* 0x001fe20000410000 */
[----:B------:R-:W-:Y:S01]  /*7370*/  FADD.FTZ R143, R144, R143 ;  /* 0x0000008f908f7221 */ /* 0x000fe20000010000 */
[----:B------:R-:W-:Y:S01]  /*7380*/  FMUL.FTZ R92, R36, R173 ;  /* 0x000000ad245c7220 */ /* 0x000fe20000410000 */
[----:B------:R-:W-:Y:S01]  /*7390*/  FADD.FTZ R146, R146, R139 ;  /* 0x0000008b92927221 */ /* 0x000fe20000010000 */
[----:B-1----:R-:W-:Y:S01]  /*73a0*/  FMUL.FTZ R94, R36, R93 ;  /* 0x0000005d245e7220 */ /* 0x002fe20000410000 */
[----:B------:R-:W-:Y:S01]  /*73b0*/  FADD.FTZ R143, R143, R142 ;  /* 0x0000008e8f8f7221 */ /* 0x000fe20000010000 */
[----:B------:R0:W-:Y:S01]  /*73c0*/  STS [R115+0x4208], R164 ;  /* 0x004208a473007388 */ /* 0x0001e20000000800 */
        /* <DEDUP_REMOVED lines=8> */
[C---:B------:R-:W-:Y:S01]  /*7450*/  IADD3 R140, PT, PT, R167.reuse, 0x100, RZ ;  /* 0x00000100a78c7810 */ /* 0x040fe20007ffe0ff */
[----:B------:R-:W-:Y:S01]  /*7460*/  FFMA.FTZ R90, R128, UR46, -R91 ;  /* 0x0000002e805a7c23 */ /* 0x000fe2000801085b */
[-C--:B------:R-:W-:Y:S01]  /*7470*/  LEA.HI R93, R120, R167.reuse, RZ, 0x1b ;  /* 0x000000a7785d7211 */ /* 0x080fe200078fd8ff */
[----:B------:R1:W-:Y:S01]  /*7480*/  STS [R115+0x4204], R94 ;  /* 0x0042045e73007388 */ /* 0x0003e20000000800 */
[----:B------:R-:W-:Y:S01]  /*7490*/  LEA.HI R95, R142, R167, RZ, 0x1b ;  /* 0x000000a78e5f7211 */ /* 0x000fe200078fd8ff */
[----:B------:R-:W-:Y:S01]  /*74a0*/  FFMA.FTZ R138, R176, R169, R205 ;  /* 0x000000a9b08a7223 */ /* 0x000fe200000100cd */
[C---:B------:R-:W-:Y:S01]  /*74b0*/  IADD3 R146, PT, PT, R167.reuse, 0x280, RZ ;  /* 0x00000280a7927810 */ /* 0x040fe20007ffe0ff */
[----:B------:R-:W-:Y:S01]  /*74c0*/  FADD.FTZ R117, R112, R117 ;  /* 0x0000007570757221 */ /* 0x000fe20000010000 */
[----:B0-----:R-:W-:Y:S01]  /*74d0*/  IADD3 R164, PT, PT, R167, 0x300, RZ ;  /* 0x00000300a7a47810 */ /* 0x001fe20007ffe0ff */
[----:B------:R-:W-:Y:S01]  /*74e0*/  FMUL.FTZ R136, R175, R90 ;  /* 0x0000005aaf887220 */ /* 0x000fe20000410000 */
[----:B------:R-:W-:Y:S01]  /*74f0*/  LEA.HI R139, R140, R167, RZ, 0x1b ;  /* 0x000000a78c8b7211 */ /* 0x000fe200078fd8ff */
[----:B------:R-:W-:Y:S01]  /*7500*/  FADD.FTZ R118, R141, R118 ;  /* 0x000000768d767221 */ /* 0x000fe20000010000 */
[C---:B------:R-:W-:Y:S01]  /*7510*/  IADD3 R162, PT, PT, R167.reuse, 0x2c0, RZ ;  /* 0x000002c0a7a27810 */ /* 0x040fe20007ffe0ff */
[----:B------:R-:W-:Y:S01]  /*7520*/  FMUL.FTZ R90, R156, R241 ;  /* 0x000000f19c5a7220 */ /* 0x000fe20000410000 */
[C---:B-1----:R-:W-:Y:S01]  /*7530*/  IADD3 R94, PT, PT, R167.reuse, 0x1c0, RZ ;  /* 0x000001c0a75e7810 */ /* 0x042fe20007ffe0ff */
[----:B------:R-:W-:Y:S01]  /*7540*/  FMUL.FTZ R236, R20, -R236 ;  /* 0x800000ec14ec7220 */ /* 0x000fe20000410000 */
[----:B------:R-:W-:Y:S01]  /*7550*/  IADD3 R182, PT, PT, R167, 0x4c0, RZ ;  /* 0x000004c0a7b67810 */ /* 0x000fe20007ffe0ff */
[----:B------:R-:W-:Y:S01]  /*7560*/  FMUL.FTZ R244, R156, -R244 ;  /* 0x800000f49cf47220 */ /* 0x000fe20000410000 */
[----:B------:R-:W-:Y:S01]  /*7570*/  LEA.HI R97, R94, R167, RZ, 0x1b ;  /* 0x000000a75e617211 */ /* 0x000fe200078fd8ff */
[----:B------:R-:W-:Y:S01]  /*7580*/  FMUL.FTZ R240, R155, -R240 ;  /* 0x800000f09bf07220 */ /* 0x000fe20000410000 */
[----:B------:R-:W-:Y:S01]  /*7590*/  LEA R120, R93, R180, 0x2 ;  /* 0x000000b45d787211 */ /* 0x000fe200078e10ff */
[----:B------:R-:W-:Y:S01]  /*75a0*/  FMUL.FTZ R238, R21, -R238 ;  /* 0x800000ee15ee7220 */ /* 0x000fe20000410000 */
[----:B------:R-:W-:Y:S01]  /*75b0*/  LEA R140, R95, R180, 0x2 ;  /* 0x000000b45f8c7211 */ /* 0x000fe200078e10ff */
[----:B------:R-:W-:Y:S01]  /*75c0*/  FMUL.FTZ R232, R22, -R232 ;  /* 0x800000e816e87220 */ /* 0x000fe20000410000 */
[----:B------:R-:W-:Y:S01]  /*75d0*/  LEA R142, R97, R180, 0x2 ;  /* 0x000000b4618e7211 */ /* 0x000fe200078e10ff */
[----:B------:R-:W-:Y:S01]  /*75e0*/  FMUL.FTZ R218, R26, -R218 ;  /* 0x800000da1ada7220 */ /* 0x000fe20000410000 */
[----:B------:R-:W-:Y:S01]  /*75f0*/  IADD3 R112, PT, PT, R167, 0x40, RZ ;  /* 0x00000040a7707810 */ /* 0x000fe20007ffe0ff */
[----:B------:R-:W-:Y:S01]  /*7600*/  FMUL.FTZ R171, R155, R171 ;  /* 0x000000ab9bab7220 */ /* 0x000fe20000410000 */
[----:B------:R-:W-:Y:S01]  /*7610*/  IADD3 R96, PT, PT, R167, 0xc0, RZ ;  /* 0x000000c0a7607810 */ /* 0x000fe20007ffe0ff */
[----:B------:R-:W-:Y:S01]  /*7620*/  FMUL.FTZ R242, R19, -R242 ;  /* 0x800000f213f27220 */ /* 0x000fe20000410000 */
[----:B------:R-:W-:Y:S01]  /*7630*/  IADD3 R92, PT, PT, R167, 0x180, RZ ;  /* 0x00000180a75c7810 */ /* 0x000fe20007ffe0ff */
[----:B------:R-:W-:Y:S01]  /*7640*/  FMUL.FTZ R233, R21, R233 ;  /* 0x000000e915e97220 */ /* 0x000fe20000410000 */
[C---:B------:R-:W-:Y:S01]  /*7650*/  IADD3 R166, PT, PT, R167.reuse, 0x340, RZ ;  /* 0x00000340a7a67810 */ /* 0x040fe20007ffe0ff */
[----:B------:R-:W-:Y:S01]  /*7660*/  FMUL.FTZ R231, R22, R231 ;  /* 0x000000e716e77220 */ /* 0x000fe20000410000 */
[C---:B------:R-:W-:Y:S01]  /*7670*/  IADD3 R168, PT, PT, R167.reuse, 0x380, RZ ;  /* 0x00000380a7a87810 */ /* 0x040fe20007ffe0ff */
[----:B------:R-:W-:Y:S01]  /*7680*/  FMUL.FTZ R248, R24, -R248 ;  /* 0x800000f818f87220 */ /* 0x000fe20000410000 */
[----:B------:R-:W-:Y:S01]  /*7690*/  IADD3 R172, PT, PT, R167, 0x3c0, RZ ;  /* 0x000003c0a7ac7810 */ /* 0x000fe20007ffe0ff */
[----:B------:R-:W-:Y:S01]  /*76a0*/  FMUL.FTZ R250, R25, -R250 ;  /* 0x800000fa19fa7220 */ /* 0x000fe20000410000 */
[----:B------:R-:W-:Y:S01]  /*76b0*/  LOP3.LUT R174, R167, 0x400, RZ, 0xfc, !PT ;  /* 0x00000400a7ae7812 */ /* 0x000fe200078efcff */
[----:B------:R-:W-:Y:S01]  /*76c0*/  FMUL.FTZ R252, R27, -R252 ;  /* 0x800000fc1bfc7220 */ /* 0x000fe20000410000 */
[C---:B------:R-:W-:Y:S01]  /*76d0*/  IADD3 R176, PT, PT, R167.reuse, 0x440, RZ ;  /* 0x00000440a7b07810 */ /* 0x040fe20007ffe0ff */
[----:B------:R-:W-:Y:S01]  /*76e0*/  FMUL.FTZ R220, R28, -R220 ;  /* 0x800000dc1cdc7220 */ /* 0x000fe20000410000 */
[----:B------:R-:W-:Y:S01]  /*76f0*/  IADD3 R178, PT, PT, R167, 0x480, RZ ;  /* 0x00000480a7b27810 */ /* 0x000fe20007ffe0ff */
[----:B------:R-:W-:Y:S01]  /*7700*/  FMUL.FTZ R222, R29, -R222 ;  /* 0x800000de1dde7220 */ /* 0x000fe20000410000 */
[----:B------:R-:W-:Y:S01]  /*7710*/  LOP3.LUT R94, R167, UR28, RZ, 0xfc, !PT ;  /* 0x0000001ca75e7c12 */ /* 0x000fe2000f8efcff */
[----:B------:R-:W-:Y:S01]  /*7720*/  FMUL.FTZ R224, R30, -R224 ;  /* 0x800000e01ee07220 */ /* 0x000fe20000410000 */
[----:B------:R-:W-:Y:S01]  /*7730*/  MOV R95, UR30 ;  /* 0x0000001e005f7c02 */ /* 0x000fe20008000f00 */
[----:B------:R-:W-:Y:S01]  /*7740*/  FMUL.FTZ R89, R89, R128 ;  /* 0x0000008059597220 */ /* 0x000fe20000410000 */
[----:B------:R-:W-:-:S02]  /*7750*/  MOV R93, UR40 ;  /* 0x00000028005d7c02 */ /* 0x000fc40008000f00 */
[----:B------:R-:W-:Y:S02]  /*7760*/  MOV R97, UR42 ;  /* 0x0000002a00617c02 */ /* 0x000fe40008000f00 */
        /* <DEDUP_REMOVED lines=17> */
[-C--:B------:R-:W-:Y:S01]  /*7880*/  LEA.HI R137, R96, R167.reuse, RZ, 0x1b ;  /* 0x000000a760897211 */ /* 0x080fe200078fd8ff */
[--C-:B------:R-:W-:Y:S01]  /*7890*/  IMAD.WIDE.U32 R96, R97, UR8, R94.reuse ;  /* 0x0000000861607c25 */ /* 0x100fe2000f8e005e */
[-C--:B------:R-:W-:Y:S02]  /*78a0*/  LEA.HI R141, R92, R167.reuse, RZ, 0x1b ;  /* 0x000000a75c8d7211 */ /* 0x080fe400078fd8ff */
[-C--:B------:R-:W-:Y:S01]  /*78b0*/  LEA.HI R175, R166, R167.reuse, RZ, 0x1b ;  /* 0x000000a7a6af7211 */ /* 0x080fe200078fd8ff */
[----:B------:R-:W-:Y:S01]  /*78c0*/  IMAD.WIDE.U32 R92, R93, UR8, R94 ;  /* 0x000000085d5c7c25 */ /* 0x000fe2000f8e005e */
        /* <DEDUP_REMOVED lines=19> */
[-C--:B------:R-:W-:Y:S02]  /*7a00*/  LEA R144, R145, R180.reuse, 0x2 ;  /* 0x000000b491907211 */ /* 0x080fe400078e10ff */
[----:B------:R-:W-:-:S02]  /*7a10*/  LEA R146, R173, R180, 0x2 ;  /* 0x000000b4ad927211 */ /* 0x000fc400078e10ff */
[----:B------:R-:W-:Y:S02]  /*7a20*/  IADD3 R95, PT, PT, R180, 0x4200, RZ ;  /* 0x00004200b45f7810 */ /* 0x000fe40007ffe0ff */
[-C--:B------:R-:W-:Y:S02]  /*7a30*/  LEA R145, R169, R180.reuse, 0x2 ;  /* 0x000000b4a9917211 */ /* 0x080fe400078e10ff */
[-C--:B------:R-:W-:Y:S01]  /*7a40*/  LEA R173, R189, R180.reuse, 0x2 ;  /* 0x000000b4bdad7211 */ /* 0x080fe200078e10ff */
[----:B------:R-:W-:Y:S01]  /*7a50*/  BAR.SYNC.DEFER_BLOCKING 0x0 ;  /* 0x0000000000007b1d */ /* 0x000fe20000010000 */
        /* <DEDUP_REMOVED lines=11> */
[-C--:B------:R-:W-:Y:S01]  /*7b10*/  LEA R143, R143, R180.reuse, 0x2 ;  /* 0x000000b48f8f7211 */ /* 0x080fe200078e10ff */
[----:B------:R-:W0:Y:S01]  /*7b20*/  LDS R189, [R189+0x4200] ;  /* 0x00420000bdbd7984 */ /* 0x000e220000000800 */
        /* <DEDUP_REMOVED lines=18> */
[----:B------:R-:W-:Y:S02]  /*7c50*/  LEA R187, R187, R180, 0x2 ;  /* 0x000000b4bbbb7211 */ /* 0x000fe400078e10ff */
[----:B------:R-:W-:Y:S01]  /*7c60*/  MOV R91, UR41 ;  /* 0x00000029005b7c02 */ /* 0x000fe20008000f00 */
[----:B------:R-:W0:Y:S01]  /*7c70*/  LDS R205, [R142+0x4900] ;  /* 0x004900008ecd7984 */ /* 0x000e220000000800 */
[----:B------:R-:W-:-:S02]  /*7c80*/  LEA R246, R246, R95, 0x2 ;  /* 0x0000005ff6f67211 */ /* 0x000fc400078e10ff */
[----:B------:R-:W5:Y:S01]  /*7c90*/  LDC R95, c[0x0][0x388] ;  /* 0x0000e200ff5f7b82 */ /* 0x000f620000000800 */
[----:B------:R-:W0:Y:S01]  /*7ca0*/  LDS R207, [R187+0x4a00] ;  /* 0x004a0000bbcf7984 */ /* 0x000e220000000800 */
[----:B------:R-:W-:Y:S01]  /*7cb0*/  IMAD R91, R91, UR8, R93 ;  /* 0x000000085b5b7c24 */ /* 0x000fe2000f8e025d */
[----:B------:R-:W-:Y:S02]  /*7cc0*/  MOV R93, UR43 ;  /* 0x0000002b005d7c02 */ /* 0x000fe40008000f00 */
[----:B------:R-:W0:Y:S03]  /*7cd0*/  LDS R209, [R143+0x4b00] ;  /* 0x004b00008fd17984 */ /* 0x000e260000000800 */
[----:B------:R-:W-:Y:S01]  /*7ce0*/  IMAD R93, R93, UR8, R97 ;  /* 0x000000085d5d7c24 */ /* 0x000fe2000f8e0261 */
[----:B------:R-:W0:Y:S04]  /*7cf0*/  LDS R211, [R144+0x4c00] ;  /* 0x004c000090d37984 */ /* 0x000e280000000800 */
[----:B------:R-:W0:Y:S04]  /*7d00*/  LDS R213, [R145+0x4d00] ;  /* 0x004d000091d57984 */ /* 0x000e280000000800 */
        /* <DEDUP_REMOVED lines=33> */
[----:B------:R-:W-:Y:S01]  /*7f20*/  LEA R92, P3, R96, UR17, 0x2 ;  /* 0x00000011605c7c11 */ /* 0x000fe2000f8610ff */
[----:B------:R1:W-:Y:S01]  /*7f30*/  STS [R115+0x6324], R238 ;  /* 0x006324ee73007388 */ /* 0x0003e20000000800 */
[----:B--2---:R-:W-:Y:S02]  /*7f40*/  FMUL.FTZ R244, R20, R235 ;  /* 0x000000eb14f47220 */ /* 0x004fe40000410000 */
[----:B------:R-:W-:Y:S01]  /*7f50*/  LEA.HI.X R93, R96, UR18, R93, 0x2, P3 ;  /* 0x00000012605d7c11 */ /* 0x000fe200098f145d */
[----:B------:R-:W-:Y:S01]  /*7f60*/  FMUL.FTZ R96, R19, R237 ;  /* 0x000000ed13607220 */ /* 0x000fe20000410000 */
[----:B------:R2:W-:Y:S01]  /*7f70*/  STS [R115+0x632c], R232 ;  /* 0x00632ce873007388 */ /* 0x0005e20000000800 */
[----:B-----5:R-:W-:Y:S01]  /*7f80*/  FMUL.FTZ R240, R25, R217 ;  /* 0x000000d919f07220 */ /* 0x020fe20000410000 */
[----:B------:R-:W-:-:S02]  /*7f90*/  ISETP.GE.AND P3, PT, R94, 0x41, PT ;  /* 0x000000415e00780c */ /* 0x000fc40003f66270 */
        /* <DEDUP_REMOVED lines=13> */
[----:B-1----:R-:W-:Y:S01]  /*8070*/  FMUL.FTZ R96, R26, R147 ;  /* 0x000000931a607220 */ /* 0x002fe20000410000 */
[----:B------:R-:W-:Y:S02]  /*8080*/  FMUL.FTZ R147, R128, UR31 ;  /* 0x0000001f80937c20 */ /* 0x000fe40008410000 */
[----:B------:R-:W-:Y:S01]  /*8090*/  STS [R115+0x6318], R244 ;  /* 0x006318f473007388 */ /* 0x000fe20000000800 */
[----:B------:R-:W-:Y:S01]  /*80a0*/  FMUL.FTZ R128, R125, UR31 ;  /* 0x0000001f7d807c20 */ /* 0x000fe20008410000 */
[----:B--2---:R-:W-:Y:S01]  /*80b0*/  FMUL.FTZ R171, R198, UR31 ;  /* 0x0000001fc6ab7c20 */ /* 0x004fe20008410000 */
[----:B------:R-:W-:Y:S01]  /*80c0*/  FFMA.FTZ R147, R202, UR46, R147 ;  /* 0x0000002eca937c23 */ /* 0x000fe20008010093 */
[----:B------:R1:W-:Y:S01]  /*80d0*/  STS [R115+0x6348], R96 ;  /* 0x0063486073007388 */ /* 0x0003e20000000800 */
[----:B------:R-:W-:-:S03]  /*80e0*/  FFMA.FTZ R128, R201, UR46, -R128 ;  /* 0x0000002ec9807c23 */ /* 0x000fc60008010880 */
[----:B------:R-:W-:Y:S04]  /*80f0*/  STS [R115+0x6320], R233 ;  /* 0x006320e973007388 */ /* 0x000fe80000000800 */
[----:B------:R-:W-:Y:S01]  /*8100*/  STS [R115+0x6328], R231 ;  /* 0x006328e773007388 */ /* 0x000fe20000000800 */
[----:B-1----:R-:W-:-:S03]  /*8110*/  FMUL.FTZ R96, R31, R229 ;  /* 0x000000e51f607220 */ /* 0x002fc60000410000 */
[----:B------:R-:W-:Y:S04]  /*8120*/  STS [R115+0x633c], R248 ;  /* 0x00633cf873007388 */ /* 0x000fe80000000800 */
[----:B------:R1:W-:Y:S04]  /*8130*/  STS [R115+0x6370], R96 ;  /* 0x0063706073007388 */ /* 0x0003e80000000800 */
[----:B------:R2:W-:Y:S04]  /*8140*/  STS [R115+0x6340], R240 ;  /* 0x006340f073007388 */ /* 0x0005e80000000800 */
[----:B------:R2:W-:Y:S01]  /*8150*/  STS [R115+0x6344], R250 ;  /* 0x006344fa73007388 */ /* 0x0005e20000000800 */
[----:B-1----:R-:W-:-:S03]  /*8160*/  FMUL.FTZ R96, R201, UR31 ;  /* 0x0000001fc9607c20 */ /* 0x002fc60008410000 */
[----:B------:R2:W-:Y:S01]  /*8170*/  STS [R115+0x6350], R232 ;  /* 0x006350e873007388 */ /* 0x0005e20000000800 */
[----:B------:R-:W-:Y:S01]  /*8180*/  FFMA.FTZ R97, R125, UR46, R96 ;  /* 0x0000002e7d617c23 */ /* 0x000fe20008010060 */
[----:B------:R-:W-:Y:S02]  /*8190*/  FFMA.FTZ R96, R134, UR46, -R171 ;  /* 0x0000002e86607c23 */ /* 0x000fe400080108ab */
        /* <DEDUP_REMOVED lines=11> */
[----:B0--34-:R-:W-:Y:S05]  /*8250*/  @!P6 BRA `(.L_x_11610) ;  /* 0x00000000000ce947 */ /* 0x019fea0003800000 */
[----:B--2---:R-:W0:Y:S04]  /*8260*/  LDS R115, [R246+0x2100] ;  /* 0x00210000f6737984 */ /* 0x004e280000000800 */
[----:B------:R1:W-:Y:S04]  /*8270*/  REDG.E.ADD.F32.FTZ.RN.STRONG.GPU desc[UR26][R90.64], R189 ;  /* 0x000000bd5a0079a6 */ /* 0x0003e8000c12f31a */
[----:B0-----:R1:W-:Y:S02]  /*8280*/  REDG.E.ADD.F32.FTZ.RN.STRONG.GPU desc[UR26][R92.64], R115 ;  /* 0x000000735c0079a6 */ /* 0x0013e4000c12f31a */
.L_x_11610:
[----:B------:R-:W-:Y:S05]  /*8290*/  BSYNC.RECONVERGENT B0 ;  /* 0x0000000000007941 */ /* 0x000fea0003800200 */
.L_x_11609:
[----:B-12---:R0:W1:Y:S01]  /*82a0*/  LDS R115, [R112+0x6400] ;  /* 0x0064000070737984 */ /* 0x0060620000000800 */
[----:B------:R-:W-:Y:S04]  /*82b0*/  BSSY.RECONVERGENT B0, `(.L_x_11611) ;  /* 0x0000004000007945 */ /* 0x000fe80003800200 */
[----:B------:R-:W-:Y:S05]  /*82c0*/  @!P3 BRA `(.L_x_11612) ;  /* 0x000000000008b947 */ /* 0x000fea0003800000 */
[----:B------:R2:W-:Y:S04]  /*82d0*/  REDG.E.ADD.F32.FTZ.RN.STRONG.GPU desc[UR26][R90.64+0x100], R191 ;  /* 0x000100bf5a0079a6 */ /* 0x0005e8000c12f31a */
[----:B-1----:R2:W-:Y:S02]  /*82e0*/  REDG.E.ADD.F32.FTZ.RN.STRONG.GPU desc[UR26][R92.64+0x100], R115 ;  /* 0x000100735c0079a6 */ /* 0x0025e4000c12f31a */
.L_x_11612:
[----:B------:R-:W-:Y:S05]  /*82f0*/  BSYNC.RECONVERGENT B0 ;  /* 0x0000000000007941 */ /* 0x000fea0003800200 */
.L_x_11611:
[----:B-12---:R1:W2:Y:S01]  /*8300*/  LDS R115, [R120+0x6500] ;  /* 0x0065000078737984 */ /* 0x0062a20000000800 */
[----:B------:R-:W-:Y:S04]  /*8310*/  BSSY.RECONVERGENT B0, `(.L_x_11613) ;  /* 0x0000004000007945 */ /* 0x000fe80003800200 */
[----:B------:R-:W-:Y:S05]  /*8320*/  @!P4 BRA `(.L_x_11614) ;  /* 0x000000000008c947 */ /* 0x000fea0003800000 */
[----:B------:R3:W-:Y:S04]  /*8330*/  REDG.E.ADD.F32.FTZ.RN.STRONG.GPU desc[UR26][R90.64+0x200], R193 ;  /* 0x000200c15a0079a6 */ /* 0x0007e8000c12f31a */
[----:B--2---:R3:W-:Y:S02]  /*8340*/  REDG.E.ADD.F32.FTZ.RN.STRONG.GPU desc[UR26][R92.64+0x200], R115 ;  /* 0x000200735c0079a6 */ /* 0x0047e4000c12f31a */
.L_x_11614:
[----:B------:R-:W-:Y:S05]  /*8350*/  BSYNC.RECONVERGENT B0 ;  /* 0x0000000000007941 */ /* 0x000fea0003800200 */
.L_x_11613:
[----:B------:R-:W4:Y:S01]  /*8360*/  LDS R137, [R137+0x6600] ;  /* 0x0066000089897984 */ /* 0x000f220000000800 */
[----:B------:R-:W-:Y:S04]  /*8370*/  BSSY.RECONVERGENT B0, `(.L_x_11615) ;  /* 0x0000004000007945 */ /* 0x000fe80003800200 */
[----:B------:R-:W-:Y:S05]  /*8380*/  @!P5 BRA `(.L_x_11616) ;  /* 0x000000000008d947 */ /* 0x000fea0003800000 */
[----:B------:R0:W-:Y:S04]  /*8390*/  REDG.E.ADD.F32.FTZ.RN.STRONG.GPU desc[UR26][R90.64+0x300], R195 ;  /* 0x000300c35a0079a6 */ /* 0x0001e8000c12f31a */
[----:B----4-:R0:W-:Y:S02]  /*83a0*/  REDG.E.ADD.F32.FTZ.RN.STRONG.GPU desc[UR26][R92.64+0x300], R137 ;  /* 0x000300895c0079a6 */ /* 0x0101e4000c12f31a */
.L_x_11616:
[----:B------:R-:W-:Y:S05]  /*83b0*/  BSYNC.RECONVERGENT B0 ;  /* 0x0000000000007941 */ /* 0x000fea0003800200 */
.L_x_11615:
        /* <DEDUP_REMOVED lines=9> */
.L_x_11618:
[----:B------:R-:W-:Y:S05]  /*8450*/  BSYNC.RECONVERGENT B0 ;  /* 0x0000000000007941 */ /* 0x000fea0003800200 */
.L_x_11617:
[----:B--23--:R2:W3:Y:S01]  /*8460*/  LDS R115, [R140+0x6800] ;  /* 0x006800008c737984 */ /* 0x00c4e20000000800 */
[----:B------:R-:W-:Y:S04]  /*8470*/  BSSY.RECONVERGENT B0, `(.L_x_11619) ;  /* 0x0000004000007945 */ /* 0x000fe80003800200 */
[----:B------:R-:W-:Y:S05]  /*8480*/  @!P3 BRA `(.L_x_11620) ;  /* 0x000000000008b947 */ /* 0x000fea0003800000 */
[----:B------:R0:W-:Y:S04]  /*8490*/  REDG.E.ADD.F32.FTZ.RN.STRONG.GPU desc[UR26][R90.64+0x500], R199 ;  /* 0x000500c75a0079a6 */ /* 0x0001e8000c12f31a */
[----:B---3--:R3:W-:Y:S02]  /*84a0*/  REDG.E.ADD.F32.FTZ.RN.STRONG.GPU desc[UR26][R92.64+0x500], R115 ;  /* 0x000500735c0079a6 */ /* 0x0087e4000c12f31a */
.L_x_11620:
[----:B------:R-:W-:Y:S05]  /*84b0*/  BSYNC.RECONVERGENT B0 ;  /* 0x0000000000007941 */ /* 0x000fea0003800200 */
.L_x_11619:
[----:B------:R-:W0:Y:S01]  /*84c0*/  LDS R141, [R141+0x6900] ;  /* 0x006900008d8d7984 */ /* 0x000e220000000800 */
[----:B------:R-:W-:Y:S04]  /*84d0*/  BSSY.RECONVERGENT B0, `(.L_x_11621) ;  /* 0x0000004000007945 */ /* 0x000fe80003800200 */
[----:B------:R-:W-:Y:S05]  /*84e0*/  @!P4 BRA `(.L_x_11622) ;  /* 0x000000000008c947 */ /* 0x000fea0003800000 */
[----:B------:R1:W-:Y:S04]  /*84f0*/  REDG.E.ADD.F32.FTZ.RN.STRONG.GPU desc[UR26][R90.64+0x600], R203 ;  /* 0x000600cb5a0079a6 */ /* 0x0003e8000c12f31a */
[----:B0-----:R1:W-:Y:S02]  /*8500*/  REDG.E.ADD.F32.FTZ.RN.STRONG.GPU desc[UR26][R92.64+0x600], R141 ;  /* 0x0006008d5c0079a6 */ /* 0x0013e4000c12f31a */
.L_x_11622:
[----:B------:R-:W-:Y:S05]  /*8510*/  BSYNC.RECONVERGENT B0 ;  /* 0x0000000000007941 */ /* 0x000fea0003800200 */
.L_x_11621:
[----:B---3--:R3:W0:Y:S01]  /*8520*/  LDS R115, [R142+0x6a00] ;  /* 0x006a00008e737984 */ /* 0x0086220000000800 */
[----:B------:R-:W-:Y:S04]  /*8530*/  BSSY.RECONVERGENT B0, `(.L_x_11623) ;  /* 0x0000004000007945 */ /* 0x000fe80003800200 */
[----:B------:R-:W-:Y:S05]  /*8540*/  @!P5 BRA `(.L_x_11624) ;  /* 0x000000000008d947 */ /* 0x000fea0003800000 */
[----:B------:R1:W-:Y:S04]  /*8550*/  REDG.E.ADD.F32.FTZ.RN.STRONG.GPU desc[UR26][R90.64+0x700], R205 ;  /* 0x000700cd5a0079a6 */ /* 0x0003e8000c12f31a */
[----:B0-----:R1:W-:Y:S02]  /*8560*/  REDG.E.ADD.F32.FTZ.RN.STRONG.GPU desc[UR26][R92.64+0x700], R115 ;  /* 0x000700735c0079a6 */ /* 0x0013e4000c12f31a */
.L_x_11624:
[----:B------:R-:W-:Y:S05]  /*8570*/  BSYNC.RECONVERGENT B0 ;  /* 0x0000000000007941 */ /* 0x000fea0003800200 */
.L_x_11623:
        /* <DEDUP_REMOVED lines=9> */
.L_x_11626:
[----:B------:R-:W-:Y:S05]  /*8610*/  BSYNC.RECONVERGENT B0 ;  /* 0x0000000000007941 */ /* 0x000fea0003800200 */
.L_x_11625:
[----:B------:R-:W0:Y:S01]  /*8620*/  LDS R143, [R143+0x6c00] ;  /* 0x006c00008f8f7984 */ /* 0x000e220000000800 */
[----:B------:R-:W-:Y:S04]  /*8630*/  BSSY.RECONVERGENT B0, `(.L_x_11627) ;  /* 0x0000004000007945 */ /* 0x000fe80003800200 */
[----:B------:R-:W-:Y:S05]  /*8640*/  @!P3 BRA `(.L_x_11628) ;  /* 0x000000000008b947 */ /* 0x000fea0003800000 */
[----:B------:R1:W-:Y:S04]  /*8650*/  REDG.E.ADD.F32.FTZ.RN.STRONG.GPU desc[UR26][R90.64+0x900], R209 ;  /* 0x000900d15a0079a6 */ /* 0x0003e8000c12f31a */
[----:B0-----:R1:W-:Y:S02]  /*8660*/  REDG.E.ADD.F32.FTZ.RN.STRONG.GPU desc[UR26][R92.64+0x900], R143 ;  /* 0x0009008f5c0079a6 */ /* 0x0013e4000c12f31a */
.L_x_11628:
[----:B------:R-:W-:Y:S05]  /*8670*/  BSYNC.RECONVERGENT B0 ;  /* 0x0000000000007941 */ /* 0x000fea0003800200 */
.L_x_11627:
[----:B01----:R0:W1:Y:S01]  /*8680*/  LDS R115, [R144+0x6d00] ;  /* 0x006d000090737984 */ /* 0x0030620000000800 */
[----:B------:R-:W-:Y:S04]  /*8690*/  BSSY.RECONVERGENT B0, `(.L_x_11629) ;  /* 0x0000004000007945 */ /* 0x000fe80003800200 */
[----:B------:R-:W-:Y:S05]  /*86a0*/  @!P4 BRA `(.L_x_11630) ;  /* 0x000000000008c947 */ /* 0x000fea0003800000 */
[----:B------:R0:W-:Y:S04]  /*86b0*/  REDG.E.ADD.F32.FTZ.RN.STRONG.GPU desc[UR26][R90.64+0xa00], R211 ;  /* 0x000a00d35a0079a6 */ /* 0x0001e8000c12f31a */
[----:B-1----:R0:W-:Y:S02]  /*86c0*/  REDG.E.ADD.F32.FTZ.RN.STRONG.GPU desc[UR26][R92.64+0xa00], R115 ;  /* 0x000a00735c0079a6 */ /* 0x0021e4000c12f31a */
.L_x_11630:
[----:B------:R-:W-:Y:S05]  /*86d0*/  BSYNC.RECONVERGENT B0 ;  /* 0x0000000000007941 */ /* 0x000fea0003800200 */
.L_x_11629:
[----:B------:R-:W0:Y:S01]  /*86e0*/  LDS R145, [R145+0x6e00] ;  /* 0x006e000091917984 */ /* 0x000e220000000800 */
[----:B------:R-:W-:Y:S04]  /*86f0*/  BSSY.RECONVERGENT B0, `(.L_x_11631) ;  /* 0x0000004000007945 */ /* 0x000fe80003800200 */
[----:B------:R-:W-:Y:S05]  /*8700*/  @!P5 BRA `(.L_x_11632) ;  /* 0x000000000008d947 */ /* 0x000fea0003800000 */
[----:B------:R1:W-:Y:S04]  /*8710*/  REDG.E.ADD.F32.FTZ.RN.STRONG.GPU desc[UR26][R90.64+0xb00], R213 ;  /* 0x000b00d55a0079a6 */ /* 0x0003e8000c12f31a */
[----:B0-----:R0:W-:Y:S02]  /*8720*/  REDG.E.ADD.F32.FTZ.RN.STRONG.GPU desc[UR26][R92.64+0xb00], R145 ;  /* 0x000b00915c0079a6 */ /* 0x0011e4000c12f31a */
.L_x_11632:
[----:B------:R-:W-:Y:S05]  /*8730*/  BSYNC.RECONVERGENT B0 ;  /* 0x0000000000007941 */ /* 0x000fea0003800200 */
.L_x_11631:
[----:B01----:R0:W1:Y:S01]  /*8740*/  LDS R115, [R146+0x6f00] ;  /* 0x006f000092737984 */ /* 0x0030620000000800 */
[C---:B------:R-:W-:Y:S01]  /*8750*/  ISETP.GE.AND P6, PT, R94.reuse, 0x301, PT ;  /* 0x000003015e00780c */ /* 0x040fe20003fc6270 */
[----:B------:R-:W-:Y:S01]  /*8760*/  BSSY.RECONVERGENT B0, `(.L_x_11633) ;  /* 0x0000007000007945 */ /* 0x000fe20003800200 */
[C---:B------:R-:W-:Y:S02]  /*8770*/  ISETP.GE.AND P3, PT, R94.reuse, 0x341, PT ;  /* 0x000003415e00780c */ /* 0x040fe40003f66270 */
[C---:B------:R-:W-:Y:S02]  /*8780*/  ISETP.GE.AND P4, PT, R94.reuse, 0x381, PT ;  /* 0x000003815e00780c */ /* 0x040fe40003f86270 */
[----:B------:R-:W-:-:S07]  /*8790*/  ISETP.GE.AND P5, PT, R94, 0x3c1, PT ;  /* 0x000003c15e00780c */ /* 0x000fce0003fa6270 */
[----:B------:R-:W-:Y:S06]  /*87a0*/  @!P6 BRA `(.L_x_11634) ;  /* 0x000000000008e947 */ /* 0x000fec0003800000 */
[----:B------:R0:W-:Y:S04]  /*87b0*/  REDG.E.ADD.F32.FTZ.RN.STRONG.GPU desc[UR26][R90.64+0xc00], R215 ;  /* 0x000c00d75a0079a6 */ /* 0x0001e8000c12f31a */
[----:B-1----:R0:W-:Y:S02]  /*87c0*/  REDG.E.ADD.F32.FTZ.RN.STRONG.GPU desc[UR26][R92.64+0xc00], R115 ;  /* 0x000c00735c0079a6 */ /* 0x0021e4000c12f31a */
.L_x_11634:
[----:B------:R-:W-:Y:S05]  /*87d0*/  BSYNC.RECONVERGENT B0 ;  /* 0x0000000000007941 */ /* 0x000fea0003800200 */
.L_x_11633:
[----:B01----:R0:W1:Y:S01]  /*87e0*/  LDS R115, [R162+0x7000] ;  /* 0x00700000a2737984 */ /* 0x0030620000000800 */
[----:B------:R-:W-:Y:S04]  /*87f0*/  BSSY.RECONVERGENT B0, `(.L_x_11635) ;  /* 0x0000004000007945 */ /* 0x000fe80003800200 */
[----:B------:R-:W-:Y:S05]  /*8800*/  @!P3 BRA `(.L_x_11636) ;  /* 0x000000000008b947 */ /* 0x000fea0003800000 */
[----:B------:R0:W-:Y:S04]  /*8810*/  REDG.E.ADD.F32.FTZ.RN.STRONG.GPU desc[UR26][R90.64+0xd00], R241 ;  /* 0x000d00f15a0079a6 */ /* 0x0001e8000c12f31a */
[----:B-1----:R0:W-:Y:S02]  /*8820*/  REDG.E.ADD.F32.FTZ.RN.STRONG.GPU desc[UR26][R92.64+0xd00], R115 ;  /* 0x000d00735c0079a6 */ /* 0x0021e4000c12f31a */
.L_x_11636:
[----:B------:R-:W-:Y:S05]  /*8830*/  BSYNC.RECONVERGENT B0 ;  /* 0x0000000000007941 */ /* 0x000fea0003800200 */
.L_x_11635:
[----:B01----:R0:W1:Y:S01]  /*8840*/  LDS R115, [R164+0x7100] ;  /* 0x00710000a4737984 */ /* 0x0030620000000800 */
[----:B------:R-:W-:Y:S04]  /*8850*/  BSSY.RECONVERGENT B0, `(.L_x_11637) ;  /* 0x0000004000007945 */ /* 0x000fe80003800200 */
[----:B------:R-:W-:Y:S05]  /*8860*/  @!P4 BRA `(.L_x_11638) ;  /* 0x000000000008c947 */ /* 0x000fea0003800000 */
[----:B------:R0:W-:Y:S04]  /*8870*/  REDG.E.ADD.F32.FTZ.RN.STRONG.GPU desc[UR26][R90.64+0xe00], R243 ;  /* 0x000e00f35a0079a6 */ /* 0x0001e8000c12f31a */
[----:B-1----:R0:W-:Y:S02]  /*8880*/  REDG.E.ADD.F32.FTZ.RN.STRONG.GPU desc[UR26][R92.64+0xe00], R115 ;  /* 0x000e00735c0079a6 */ /* 0x0021e4000c12f31a */
.L_x_11638:
[----:B------:R-:W-:Y:S05]  /*8890*/  BSYNC.RECONVERGENT B0 ;  /* 0x0000000000007941 */ /* 0x000fea0003800200 */
.L_x_11637:
[----:B01----:R0:W1:Y:S01]  /*88a0*/  LDS R115, [R166+0x7200] ;  /* 0x00720000a6737984 */ /* 0x0030620000000800 */
[----:B------:R-:W-:Y:S04]  /*88b0*/  BSSY.RECONVERGENT B0, `(.L_x_11639) ;  /* 0x0000004000007945 */ /* 0x000fe80003800200 */
[----:B------:R-:W-:Y:S05]  /*88c0*/  @!P5 BRA `(.L_x_11640) ;  /* 0x000000000008d947 */ /* 0x000fea0003800000 */
[----:B------:R0:W-:Y:S04]  /*88d0*/  REDG.E.ADD.F32.FTZ.RN.STRONG.GPU desc[UR26][R90.64+0xf00], R247 ;  /* 0x000f00f75a0079a6 */ /* 0x0001e8000c12f31a */
[----:B-1----:R0:W-:Y:S02]  /*88e0*/  REDG.E.ADD.F32.FTZ.RN.STRONG.GPU desc[UR26][R92.64+0xf00], R115 ;  /* 0x000f00735c0079a6 */ /* 0x0021e4000c12f31a */
.L_x_11640:
[----:B------:R-:W-:Y:S05]  /*88f0*/  BSYNC.RECONVERGENT B0 ;  /* 0x0000000000007941 */ /* 0x000fea0003800200 */
.L_x_11639:
[----:B01----:R0:W1:Y:S01]  /*8900*/  LDS R115, [R168+0x7300] ;  /* 0x00730000a8737984 */ /* 0x0030620000000800 */
[C---:B------:R-:W-:Y:S01]  /*8910*/  ISETP.GE.AND P6, PT, R94.reuse, 0x401, PT ;  /* 0x000004015e00780c */ /* 0x040fe20003fc6270 */
[----:B------:R-:W-:Y:S01]  /*8920*/  BSSY.RECONVERGENT B0, `(.L_x_11641) ;  /* 0x0000007000007945 */ /* 0x000fe20003800200 */
[C---:B------:R-:W-:Y:S02]  /*8930*/  ISETP.GE.AND P3, PT, R94.reuse, 0x441, PT ;  /* 0x000004415e00780c */ /* 0x040fe40003f66270 */
[C---:B------:R-:W-:Y:S02]  /*8940*/  ISETP.GE.AND P4, PT, R94.reuse, 0x481, PT ;  /* 0x000004815e00780c */ /* 0x040fe40003f86270 */
[----:B------:R-:W-:-:S07]  /*8950*/  ISETP.GE.AND P5, PT, R94, 0x4c1, PT ;  /* 0x000004c15e00780c */ /* 0x000fce0003fa6270 */
[----:B0-----:R-:W-:Y:S06]  /*8960*/  @!P6 BRA `(.L_x_11642) ;  /* 0x000000000008e947 */ /* 0x001fec0003800000 */
[----:B------:R0:W-:Y:S04]  /*8970*/  REDG.E.ADD.F32.FTZ.RN.STRONG.GPU desc[UR26][R90.64+0x1000], R249 ;  /* 0x001000f95a0079a6 */ /* 0x0001e8000c12f31a */
[----:B-1----:R0:W-:Y:S02]  /*8980*/  REDG.E.ADD.F32.FTZ.RN.STRONG.GPU desc[UR26][R92.64+0x1000], R115 ;  /* 0x001000735c0079a6 */ /* 0x0021e4000c12f31a */
.L_x_11642:
[----:B------:R-:W-:Y:S05]  /*8990*/  BSYNC.RECONVERGENT B0 ;  /* 0x0000000000007941 */ /* 0x000fea0003800200 */
.L_x_11641:
[----:B------:R-:W0:Y:S01]  /*89a0*/  LDS R169, [R169+0x7400] ;  /* 0x00740000a9a97984 */ /* 0x000e220000000800 */
[----:B------:R-:W-:Y:S04]  /*89b0*/  BSSY.RECONVERGENT B0, `(.L_x_11643) ;  /* 0x0000004000007945 */ /* 0x000fe80003800200 */
[----:B------:R-:W-:Y:S05]  /*89c0*/  @!P3 BRA `(.L_x_11644) ;  /* 0x000000000008b947 */ /* 0x000fea0003800000 */
[----:B------:R1:W-:Y:S04]  /*89d0*/  REDG.E.ADD.F32.FTZ.RN.STRONG.GPU desc[UR26][R90.64+0x1100], R251 ;  /* 0x001100fb5a0079a6 */ /* 0x0003e8000c12f31a */
[----:B0-----:R0:W-:Y:S02]  /*89e0*/  REDG.E.ADD.F32.FTZ.RN.STRONG.GPU desc[UR26][R92.64+0x1100], R169 ;  /* 0x001100a95c0079a6 */ /* 0x0011e4000c12f31a */
.L_x_11644:
[----:B------:R-:W-:Y:S05]  /*89f0*/  BSYNC.RECONVERGENT B0 ;  /* 0x0000000000007941 */ /* 0x000fea0003800200 */
.L_x_11643:
[----:B01----:R0:W1:Y:S01]  /*8a00*/  LDS R115, [R172+0x7500] ;  /* 0x00750000ac737984 */ /* 0x0030620000000800 */
[----:B------:R-:W-:Y:S04]  /*8a10*/  BSSY.RECONVERGENT B0, `(.L_x_11645) ;  /* 0x0000004000007945 */ /* 0x000fe80003800200 */
[----:B------:R-:W-:Y:S05]  /*8a20*/  @!P4 BRA `(.L_x_11646) ;  /* 0x000000000008c947 */ /* 0x000fea0003800000 */
[----:B------:R0:W-:Y:S04]  /*8a30*/  REDG.E.ADD.F32.FTZ.RN.STRONG.GPU desc[UR26][R90.64+0x1200], R188 ;  /* 0x001200bc5a0079a6 */ /* 0x0001e8000c12f31a */
[----:B-1----:R0:W-:Y:S02]  /*8a40*/  REDG.E.ADD.F32.FTZ.RN.STRONG.GPU desc[UR26][R92.64+0x1200], R115 ;  /* 0x001200735c0079a6 */ /* 0x0021e4000c12f31a */
.L_x_11646:
[----:B------:R-:W-:Y:S05]  /*8a50*/  BSYNC.RECONVERGENT B0 ;  /* 0x0000000000007941 */ /* 0x000fea0003800200 */
.L_x_11645:
[----:B------:R-:W0:Y:S01]  /*8a60*/  LDS R173, [R173+0x7600] ;  /* 0x00760000adad7984 */ /* 0x000e220000000800 */
[----:B------:R-:W-:Y:S04]  /*8a70*/  BSSY.RECONVERGENT B0, `(.L_x_11647) ;  /* 0x0000004000007945 */ /* 0x000fe80003800200 */
[----:B------:R-:W-:Y:S05]  /*8a80*/  @!P5 BRA `(.L_x_11648) ;  /* 0x000000000008d947 */ /* 0x000fea0003800000 */
[----:B------:R1:W-:Y:S04]  /*8a90*/  REDG.E.ADD.F32.FTZ.RN.STRONG.GPU desc[UR26][R90.64+0x1300], R190 ;  /* 0x001300be5a0079a6 */ /* 0x0003e8000c12f31a */
[----:B0-----:R0:W-:Y:S02]  /*8aa0*/  REDG.E.ADD.F32.FTZ.RN.STRONG.GPU desc[UR26][R92.64+0x1300], R173 ;  /* 0x001300ad5c0079a6 */ /* 0x0011e4000c12f31a */
.L_x_11648:
[----:B------:R-:W-:Y:S05]  /*8ab0*/  BSYNC.RECONVERGENT B0 ;  /* 0x0000000000007941 */ /* 0x000fea0003800200 */
.L_x_11647:
        /* <DEDUP_REMOVED lines=9> */
.L_x_11650:
[----:B------:R-:W-:Y:S05]  /*8b50*/  BSYNC.RECONVERGENT B0 ;  /* 0x0000000000007941 */ /* 0x000fea0003800200 */
.L_x_11649:
[----:B------:R-:W0:Y:S01]  /*8b60*/  LDS R175, [R175+0x7800] ;  /* 0x00780000afaf7984 */ /* 0x000e220000000800 */
[----:B------:R-:W-:Y:S04]  /*8b70*/  BSSY.RECONVERGENT B0, `(.L_x_11651) ;  /* 0x0000004000007945 */ /* 0x000fe80003800200 */
[----:B------:R-:W-:Y:S05]  /*8b80*/  @!P3 BRA `(.L_x_11652) ;  /* 0x000000000008b947 */ /* 0x000fea0003800000 */
[----:B------:R1:W-:Y:S04]  /*8b90*/  REDG.E.ADD.F32.FTZ.RN.STRONG.GPU desc[UR26][R90.64+0x1500], R194 ;  /* 0x001500c25a0079a6 */ /* 0x0003e8000c12f31a */
[----:B0-----:R0:W-:Y:S02]  /*8ba0*/  REDG.E.ADD.F32.FTZ.RN.STRONG.GPU desc[UR26][R92.64+0x1500], R175 ;  /* 0x001500af5c0079a6 */ /* 0x0011e4000c12f31a */
.L_x_11652:
[----:B------:R-:W-:Y:S05]  /*8bb0*/  BSYNC.RECONVERGENT B0 ;  /* 0x0000000000007941 */ /* 0x000fea0003800200 */
.L_x_11651:
[----:B01----:R0:W1:Y:S01]  /*8bc0*/  LDS R115, [R176+0x7900] ;  /* 0x00790000b0737984 */ /* 0x0030620000000800 */
[----:B------:R-:W-:Y:S04]  /*8bd0*/  BSSY.RECONVERGENT B0, `(.L_x_11653) ;  /* 0x0000004000007945 */ /* 0x000fe80003800200 */
[----:B------:R-:W-:Y:S05]  /*8be0*/  @!P4 BRA `(.L_x_11654) ;  /* 0x000000000008c947 */ /* 0x000fea0003800000 */
[----:B------:R0:W-:Y:S04]  /*8bf0*/  REDG.E.ADD.F32.FTZ.RN.STRONG.GPU desc[UR26][R90.64+0x1600], R196 ;  /* 0x001600c45a0079a6 */ /* 0x0001e8000c12f31a */
[----:B-1----:R0:W-:Y:S02]  /*8c00*/  REDG.E.ADD.F32.FTZ.RN.STRONG.GPU desc[UR26][R92.64+0x1600], R115 ;  /* 0x001600735c0079a6 */ /* 0x0021e4000c12f31a */
.L_x_11654:
[----:B------:R-:W-:Y:S05]  /*8c10*/  BSYNC.RECONVERGENT B0 ;  /* 0x0000000000007941 */ /* 0x000fea0003800200 */
.L_x_11653:
[----:B------:R-:W0:Y:S01]  /*8c20*/  LDS R177, [R177+0x7a00] ;  /* 0x007a0000b1b17984 */ /* 0x000e220000000800 */
[----:B------:R-:W-:Y:S04]  /*8c30*/  BSSY.RECONVERGENT B0, `(.L_x_11655) ;  /* 0x0000004000007945 */ /* 0x000fe80003800200 */
[----:B------:R-:W-:Y:S05]  /*8c40*/  @!P5 BRA `(.L_x_11656) ;  /* 0x000000000008d947 */ /* 0x000fea0003800000 */
[----:B------:R1:W-:Y:S04]  /*8c50*/  REDG.E.ADD.F32.FTZ.RN.STRONG.GPU desc[UR26][R90.64+0x1700], R200 ;  /* 0x001700c85a0079a6 */ /* 0x0003e8000c12f31a */
[----:B0-----:R0:W-:Y:S02]  /*8c60*/  REDG.E.ADD.F32.FTZ.RN.STRONG.GPU desc[UR26][R92.64+0x1700], R177 ;  /* 0x001700b15c0079a6 */ /* 0x0011e4000c12f31a */
.L_x_11656:
[----:B------:R-:W-:Y:S05]  /*8c70*/  BSYNC.RECONVERGENT B0 ;  /* 0x0000000000007941 */ /* 0x000fea0003800200 */
.L_x_11655:
        /* <DEDUP_REMOVED lines=9> */
.L_x_11658:
[----:B------:R-:W-:Y:S05]  /*8d10*/  BSYNC.RECONVERGENT B0 ;  /* 0x0000000000007941 */ /* 0x000fea0003800200 */
.L_x_11657:
[----:B------:R-:W0:Y:S01]  /*8d20*/  LDS R179, [R179+0x7c00] ;  /* 0x007c0000b3b37984 */ /* 0x000e220000000800 */
[----:B------:R-:W-:Y:S04]  /*8d30*/  BSSY.RECONVERGENT B0, `(.L_x_11659) ;  /* 0x0000004000007945 */ /* 0x000fe80003800200 */
[----:B------:R-:W-:Y:S05]  /*8d40*/  @!P3 BRA `(.L_x_11660) ;  /* 0x000000000008b947 */ /* 0x000fea0003800000 */
[----:B------:R1:W-:Y:S04]  /*8d50*/  REDG.E.ADD.F32.FTZ.RN.STRONG.GPU desc[UR26][R90.64+0x1900], R206 ;  /* 0x001900ce5a0079a6 */ /* 0x0003e8000c12f31a */
[----:B0-----:R0:W-:Y:S02]  /*8d60*/  REDG.E.ADD.F32.FTZ.RN.STRONG.GPU desc[UR26][R92.64+0x1900], R179 ;  /* 0x001900b35c0079a6 */ /* 0x0011e4000c12f31a */
.L_x_11660:
[----:B------:R-:W-:Y:S05]  /*8d70*/  BSYNC.RECONVERGENT B0 ;  /* 0x0000000000007941 */ /* 0x000fea0003800200 */
.L_x_11659:
[----:B------:R-:W0:Y:S01]  /*8d80*/  LDS R181, [R181+0x7d00] ;  /* 0x007d0000b5b57984 */ /* 0x000e220000000800 */
[----:B------:R-:W-:Y:S04]  /*8d90*/  BSSY.RECONVERGENT B0, `(.L_x_11661) ;  /* 0x0000004000007945 */ /* 0x000fe80003800200 */
[----:B------:R-:W-:Y:S05]  /*8da0*/  @!P4 BRA `(.L_x_11662) ;  /* 0x000000000008c947 */ /* 0x000fea0003800000 */
[----:B------:R1:W-:Y:S04]  /*8db0*/  REDG.E.ADD.F32.FTZ.RN.STRONG.GPU desc[UR26][R90.64+0x1a00], R208 ;  /* 0x001a00d05a0079a6 */ /* 0x0003e8000c12f31a */
[----:B0-----:R0:W-:Y:S02]  /*8dc0*/  REDG.E.ADD.F32.FTZ.RN.STRONG.GPU desc[UR26][R92.64+0x1a00], R181 ;  /* 0x001a00b55c0079a6 */ /* 0x0011e4000c12f31a */
.L_x_11662:
[----:B------:R-:W-:Y:S05]  /*8dd0*/  BSYNC.RECONVERGENT B0 ;  /* 0x0000000000007941 */ /* 0x000fea0003800200 */
.L_x_11661:
[----:B01----:R0:W1:Y:S01]  /*8de0*/  LDS R115, [R182+0x7e00] ;  /* 0x007e0000b6737984 */ /* 0x0030620000000800 */
[----:B------:R-:W-:Y:S04]  /*8df0*/  BSSY.RECONVERGENT B0, `(.L_x_11663) ;  /* 0x0000004000007945 */ /* 0x000fe80003800200 */
[----:B------:R-:W-:Y:S05]  /*8e00*/  @!P5 BRA `(.L_x_11664) ;  /* 0x000000000008d947 */ /* 0x000fea0003800000 */
[----:B------:R0:W-:Y:S04]  /*8e10*/  REDG.E.ADD.F32.FTZ.RN.STRONG.GPU desc[UR26][R90.64+0x1b00], R210 ;  /* 0x001b00d25a0079a6 */ /* 0x0001e8000c12f31a */
[----:B-1----:R0:W-:Y:S02]  /*8e20*/  REDG.E.ADD.F32.FTZ.RN.STRONG.GPU desc[UR26][R92.64+0x1b00], R115 ;  /* 0x001b00735c0079a6 */ /* 0x0021e4000c12f31a */
.L_x_11664:
[----:B------:R-:W-:Y:S05]  /*8e30*/  BSYNC.RECONVERGENT B0 ;  /* 0x0000000000007941 */ /* 0x000fea0003800200 */
.L_x_11663:
        /* <DEDUP_REMOVED lines=9> */
.L_x_11666:
[----:B------:R-:W-:Y:S05]  /*8ed0*/  BSYNC.RECONVERGENT B0 ;  /* 0x0000000000007941 */ /* 0x000fea0003800200 */
.L_x_11665:
[----:B01----:R0:W1:Y:S01]  /*8ee0*/  LDS R115, [R184+0x8000] ;  /* 0x00800000b8737984 */ /* 0x0030620000000800 */
[----:B------:R-:W-:Y:S04]  /*8ef0*/  BSSY.RECONVERGENT B0, `(.L_x_11667) ;  /* 0x0000004000007945 */ /* 0x000fe80003800200 */
[----:B------:R-:W-:Y:S05]  /*8f00*/  @!P3 BRA `(.L_x_11668) ;  /* 0x000000000008b947 */ /* 0x000fea0003800000 */
[----:B------:R0:W-:Y:S04]  /*8f10*/  REDG.E.ADD.F32.FTZ.RN.STRONG.GPU desc[UR26][R90.64+0x1d00], R214 ;  /* 0x001d00d65a0079a6 */ /* 0x0001e8000c12f31a */
[----:B-1----:R0:W-:Y:S02]  /*8f20*/  REDG.E.ADD.F32.FTZ.RN.STRONG.GPU desc[UR26][R92.64+0x1d00], R115 ;  /* 0x001d00735c0079a6 */ /* 0x0021e4000c12f31a */
.L_x_11668:
[----:B------:R-:W-:Y:S05]  /*8f30*/  BSYNC.RECONVERGENT B0 ;  /* 0x0000000000007941 */ /* 0x000fea0003800200 */
.L_x_11667:
[----:B------:R-:W0:Y:S01]  /*8f40*/  LDS R185, [R185+0x8100] ;  /* 0x00810000b9b97984 */ /* 0x000e220000000800 */
[----:B------:R-:W-:Y:S04]  /*8f50*/  BSSY.RECONVERGENT B0, `(.L_x_11669) ;  /* 0x0000004000007945 */ /* 0x000fe80003800200 */
[----:B------:R-:W-:Y:S05]  /*8f60*/  @!P4 BRA `(.L_x_11670) ;  /* 0x000000000008c947 */ /* 0x000fea0003800000 */
[----:B------:R1:W-:Y:S04]  /*8f70*/  REDG.E.ADD.F32.FTZ.RN.STRONG.GPU desc[UR26][R90.64+0x1e00], R216 ;  /* 0x001e00d85a0079a6 */ /* 0x0003e8000c12f31a */
[----:B0-----:R0:W-:Y:S02]  /*8f80*/  REDG.E.ADD.F32.FTZ.RN.STRONG.GPU desc[UR26][R92.64+0x1e00], R185 ;  /* 0x001e00b95c0079a6 */ /* 0x0011e4000c12f31a */
.L_x_11670:
[----:B------:R-:W-:Y:S05]  /*8f90*/  BSYNC.RECONVERGENT B0 ;  /* 0x0000000000007941 */ /* 0x000fea0003800200 */
.L_x_11669:
[----:B01----:R0:W1:Y:S01]  /*8fa0*/  LDS R115, [R186+0x8200] ;  /* 0x00820000ba737984 */ /* 0x0030620000000800 */
[----:B------:R-:W-:Y:S04]  /*8fb0*/  BSSY.RECONVERGENT B0, `(.L_x_11671) ;  /* 0x0000004000007945 */ /* 0x000fe80003800200 */
[----:B------:R-:W-:Y:S05]  /*8fc0*/  @!P5 BRA `(.L_x_11672) ;  /* 0x000000000008d947 */ /* 0x000fea0003800000 */
[----:B------:R0:W-:Y:S04]  /*8fd0*/  REDG.E.ADD.F32.FTZ.RN.STRONG.GPU desc[UR26][R90.64+0x1f00], R230 ;  /* 0x001f00e65a0079a6 */ /* 0x0001e8000c12f31a */
[----:B-1----:R0:W-:Y:S02]  /*8fe0*/  REDG.E.ADD.F32.FTZ.RN.STRONG.GPU desc[UR26][R92.64+0x1f00], R115 ;  /* 0x001f00735c0079a6 */ /* 0x0021e4000c12f31a */
.L_x_11672:
[----:B------:R-:W-:Y:S05]  /*8ff0*/  BSYNC.RECONVERGENT B0 ;  /* 0x0000000000007941 */ /* 0x000fea0003800200 */
.L_x_11671:
[----:B0-----:R-:W0:Y:S01]  /*9000*/  SHFL.DOWN PT, R90, R117, 0x1, 0x1f ;  /* 0x08201f00755a7f89 */ /* 0x001e2200000e0000 */
[----:B------:R-:W-:Y:S01]  /*9010*/  ISETP.GT.AND P3, PT, R2, 0x1e, PT ;  /* 0x0000001e0200780c */ /* 0x000fe20003f64270 */
[----:B------:R-:W-:Y:S01]  /*9020*/  FMUL.FTZ R87, R87, R201 ;  /* 0x000000c957577220 */ /* 0x000fe20000410000 */
        /* <DEDUP_REMOVED lines=25> */
[----:B-----5:R-:W-:Y:S01]  /*91c0*/  @!P3 FADD.FTZ R118, R118, R91 ;  /* 0x0000005b7676b221 */ /* 0x020fe20000010000 */
[----:B------:R-:W0:Y:S01]  /*91d0*/  SHFL.DOWN PT, R90, R117, 0x2, 0x1f ;  /* 0x08401f00755a7f89 */ /* 0x000e2200000e0000 */
[----:B------:R-:W-:Y:S01]  /*91e0*/  ISETP.GT.AND P3, PT, R2, 0x1d, PT ;  /* 0x0000001d0200780c */ /* 0x000fe20003f64270 */
[----:B------:R-:W-:Y:S01]  /*91f0*/  BSSY.RECONVERGENT B0, `(.L_x_11673) ;  /* 0x0000049000007945 */ /* 0x000fe20003800200 */
[----:B------:R-:W-:Y:S01]  /*9200*/  FFMA.FTZ R83, R18, R114, R83 ;  /* 0x0000007212537223 */ /* 0x000fe20000010053 */
[----:B------:R-:W5:Y:S01]  /*9210*/  SHFL.DOWN PT, R91, R118, 0x2, 0x1f ;  /* 0x08401f00765b7f89 */ /* 0x000f6200000e0000 */
        /* <DEDUP_REMOVED lines=19> */
[----:B0-----:R-:W-:Y:S01]  /*9350*/  @!P3 FADD.FTZ R117, R117, R90 ;  /* 0x0000005a7575b221 */ /* 0x001fe20000010000 */
[----:B------:R-:W-:Y:S01]  /*9360*/  FADD.FTZ R58, R121, R58 ;  /* 0x0000003a793a7221 */ /* 0x000fe20000010000 */
[----:B------:R-:W-:Y:S01]  /*9370*/  FFMA.FTZ R72, R7, R123, R72 ;  /* 0x0000007b07487223 */ /* 0x000fe20000010048 */
[----:B------:R-:W-:Y:S01]  /*9380*/  FADD.FTZ R57, R126, R57 ;  /* 0x000000397e397221 */ /* 0x000fe20000010000 */
[----:B-----5:R-:W-:Y:S01]  /*9390*/  @!P3 FADD.FTZ R118, R118, R91 ;  /* 0x0000005b7676b221 */ /* 0x020fe20000010000 */
[----:B------:R-:W0:Y:S01]  /*93a0*/  SHFL.DOWN PT, R90, R117, 0x4, 0x1f ;  /* 0x08801f00755a7f89 */ /* 0x000e2200000e0000 */
[----:B------:R-:W-:Y:S01]  /*93b0*/  ISETP.GT.AND P3, PT, R2, 0x1b, PT ;  /* 0x0000001b0200780c */ /* 0x000fe20003f64270 */
[----:B------:R-:W-:Y:S01]  /*93c0*/  FFMA.FTZ R71, R6, R135, R71 ;  /* 0x0000008706477223 */ /* 0x000fe20000010047 */
[----:B------:R-:W-:Y:S01]  /*93d0*/  FADD.FTZ R56, R133, R56 ;  /* 0x0000003885387221 */ /* 0x000fe20000010000 */
[----:B------:R-:W5:Y:S01]  /*93e0*/  SHFL.DOWN PT, R91, R118, 0x4, 0x1f ;  /* 0x08801f00765b7f89 */ /* 0x000f6200000e0000 */
[----:B------:R-:W-:Y:S01]  /*93f0*/  FADD.FTZ R55, R138, R55 ;  /* 0x000000378a377221 */ /* 0x000fe20000010000 */
[----:B------:R-:W-:Y:S01]  /*9400*/  FFMA.FTZ R69, R4, R86, R69 ;  /* 0x0000005604457223 */ /* 0x000fe20000010045 */
[----:B------:R-:W-:Y:S01]  /*9410*/  FFMA.FTZ R68, R3, R85, R68 ;  /* 0x0000005503447223 */ /* 0x000fe20000010044 */
[----:B------:R-:W-:Y:S01]  /*9420*/  FADD.FTZ R53, R130, R53 ;  /* 0x0000003582357221 */ /* 0x000fe20000010000 */
[----:B------:R-:W-:-:S05]  /*9430*/  FADD.FTZ R52, R95, R52 ;  /* 0x000000345f347221 */ /* 0x000fca0000010000 */
[----:B0-----:R-:W-:Y:S01]  /*9440*/  @!P3 FADD.FTZ R117, R117, R90 ;  /* 0x0000005a7575b221 */ /* 0x001fe20000010000 */
[----:B-----5:R-:W-:-:S04]  /*9450*/  @!P3 FADD.FTZ R118, R118, R91 ;  /* 0x0000005b7676b221 */ /* 0x020fc80000010000 */
[----:B------:R-:W0:Y:S01]  /*9460*/  SHFL.DOWN PT, R90, R117, 0x8, 0x1f ;  /* 0x09001f00755a7f89 */ /* 0x000e2200000e0000 */
[----:B------:R-:W-:-:S03]  /*9470*/  ISETP.GT.AND P3, PT, R2, 0x17, PT ;  /* 0x000000170200780c */ /* 0x000fc60003f64270 */
[----:B------:R-:W5:Y:S10]  /*9480*/  SHFL.DOWN PT, R91, R118, 0x8, 0x1f ;  /* 0x09001f00765b7f89 */ /* 0x000f7400000e0000 */
[----:B0-----:R-:W-:Y:S01]  /*9490*/  @!P3 FADD.FTZ R117, R117, R90 ;  /* 0x0000005a7575b221 */ /* 0x001fe20000010000 */
[----:B-----5:R-:W-:-:S04]  /*94a0*/  @!P3 FADD.FTZ R118, R118, R91 ;  /* 0x0000005b7676b221 */ /* 0x020fc80000010000 */
[----:B------:R-:W0:Y:S01]  /*94b0*/  SHFL.DOWN PT, R90, R117, 0x10, 0x1f ;  /* 0x0a001f00755a7f89 */ /* 0x000e2200000e0000 */
[----:B------:R-:W-:Y:S01]  /*94c0*/  ISETP.NE.AND P3, PT, R2, RZ, PT ;  /* 0x000000ff0200720c */ /* 0x000fe20003f65270 */
[----:B------:R-:W-:Y:S02]  /*94d0*/  FFMA.FTZ R91, R88, R202, R89 ;  /* 0x000000ca585b7223 */ /* 0x000fe40000010059 */
[----:B------:R-:W5:Y:S02]  /*94e0*/  SHFL.DOWN PT, R93, R118, 0x10, 0x1f ;  /* 0x0a001f00765d7f89 */ /* 0x000f6400000e0000 */
[-C--:B------:R-:W-:Y:S01]  /*94f0*/  FFMA.FTZ R147, R38, R91.reuse, R147 ;  /* 0x0000005b26937223 */ /* 0x080fe20000010093 */
[----:B------:R-:W-:-:S03]  /*9500*/  FFMA.FTZ R70, R5, R91, R70 ;  /* 0x0000005b05467223 */ /* 0x000fc60000010046 */
[----:B------:R-:W-:-:S04]  /*9510*/  FADD.FTZ R54, R147, R54 ;  /* 0x0000003693367221 */ /* 0x000fc80000010000 */
[----:B------:R-:W-:-:S04]  /*9520*/  @!P3 SHF.R.U32.HI R92, RZ, 0x2, R167 ;  /* 0x00000002ff5cb819 */ /* 0x000fc800000116a7 */
[----:B------:R-:W-:-:S04]  /*9530*/  @!P3 LOP3.LUT R89, R92, 0xf8, RZ, 0xc0, !PT ;  /* 0x000000f85c59b812 */ /* 0x000fc800078ec0ff */
[----:B------:R-:W-:Y:S01]  /*9540*/  @!P3 IADD3 R92, PT, PT, R180, R89, RZ ;  /* 0x00000059b45cb210 */ /* 0x000fe20007ffe0ff */
[----:B0-----:R-:W-:Y:S01]  /*9550*/  FADD.FTZ R88, R117, R90 ;  /* 0x0000005a75587221 */ /* 0x001fe20000010000 */
[----:B-----5:R-:W-:-:S05]  /*9560*/  FADD.FTZ R89, R118, R93 ;  /* 0x0000005d76597221 */ /* 0x020fca0000010000 */
[----:B------:R0:W-:Y:S01]  /*9570*/  @!P3 STS.64 [R92+0x8408], R88 ;  /* 0x008408585c00b388 */ /* 0x0001e20000000a00 */
[----:B------:R-:W-:Y:S06]  /*9580*/  BAR.SYNC.DEFER_BLOCKING 0x0 ;  /* 0x0000000000007b1d */ /* 0x000fec0000010000 */
[----:B------:R-:W-:Y:S05]  /*9590*/  @P2 BRA `(.L_x_11674) ;  /* 0x0000000000382947 */ /* 0x000fea0003800000 */
[----:B------:R-:W-:Y:S01]  /*95a0*/  UISETP.NE.AND UP0, UPT, UR19, UR44, UPT ;  /* 0x0000002c1300728c */ /* 0x000fe2000bf05270 */
[----:B------:R-:W-:Y:S02]  /*95b0*/  MOV R85, UR8 ;  /* 0x0000000800557c02 */ /* 0x000fe40008000f00 */
[----:B------:R-:W-:Y:S02]  /*95c0*/  ISETP.GT.AND P2, PT, R2, 0xf, PT ;  /* 0x0000000f0200780c */ /* 0x000fe40003f44270 */
[----:B------:R-:W-:Y:S02]  /*95d0*/  LEA R90, R85, R180, 0x3 ;  /* 0x000000b4555a7211 */ /* 0x000fe400078e18ff */
[----:B------:R-:W-:Y:S01]  /*95e0*/  PLOP3.LUT P3, PT, PT, PT, UP0, 0x80, 0x8 ;  /* 0x000000000008781c */ /* 0x000fe20003f6f008 */
[----:B------:R-:W5:Y:S01]  /*95f0*/  LDS.64 R84, [R180+0x8410] ;  /* 0x00841000b4547984 */ /* 0x000f620000000a00 */
[----:B------:R-:W-:Y:S02]  /*9600*/  FSEL R117, R117, R88, P2 ;  /* 0x0000005875757208 */ /* 0x000fe40001000000 */
[----:B------:R-:W-:-:S09]  /*9610*/  FSEL R118, R118, R89, P2 ;  /* 0x0000005976767208 */ /* 0x000fd20001000000 */
[----:B------:R-:W1:Y:S01]  /*9620*/  @P3 LDS.64 R86, [R90+0xae60] ;  /* 0x00ae60005a563984 */ /* 0x000e620000000a00 */
[----:B-----5:R-:W-:Y:S01]  /*9630*/  FADD.FTZ R84, R84, R117 ;  /* 0x0000007554547221 */ /* 0x020fe20000010000 */
[----:B------:R-:W-:-:S03]  /*9640*/  FADD.FTZ R85, R85, R118 ;  /* 0x0000007655557221 */ /* 0x000fc60000010000 */
[----:B-1----:R-:W-:Y:S01]  /*9650*/  @P3 FADD.FTZ R84, R84, R86 ;  /* 0x0000005654543221 */ /* 0x002fe20000010000 */
[----:B------:R-:W-:-:S05]  /*9660*/  @P3 FADD.FTZ R85, R85, R87 ;  /* 0x0000005755553221 */ /* 0x000fca0000010000 */
[----:B------:R1:W-:Y:S02]  /*9670*/  STS.64 [R90+0xae60], R84 ;  /* 0x00ae60545a007388 */ /* 0x0003e40000000a00 */
.L_x_11674:
[----:B------:R-:W-:Y:S05]  /*9680*/  BSYNC.RECONVERGENT B0 ;  /* 0x0000000000007941 */ /* 0x000fea0003800200 */
.L_x_11673:
[----:B------:R-:W-:-:S04]  /*9690*/  UIADD3 UR8, UPT, UPT, UR8, 0x1, URZ ;  /* 0x0000000108087890 */ /* 0x000fc8000fffe0ff */
[----:B------:R-:W-:-:S09]  /*96a0*/  UISETP.GE.AND UP0, UPT, UR8, UR45, UPT ;  /* 0x0000002d0800728c */ /* 0x000fd2000bf06270 */
[----:B------:R-:W-:Y:S05]  /*96b0*/  BRA.U !UP0, `(.L_x_11675) ;  /* 0xffffff8108107547 */ /* 0x000fea000b83ffff */
.L_x_11579:
        /* <DEDUP_REMOVED lines=8> */
[----:B------:R-:W2:Y:S04]  /*9740*/  S2R R4, SR_TID.X ;  /* 0x0000000000047919 */ /* 0x000ea80000002100 */
[----:B------:R-:W1:Y:S01]  /*9750*/  S2UR UR8, SR_CTAID.Y ;  /* 0x00000000000879c3 */ /* 0x000e620000002600 */
[----:B------:R-:W3:Y:S01]  /*9760*/  LDCU.64 UR36, c[0x0][0x550] ;  /* 0x0000aa00ff2477ac */ /* 0x000ee20008000a00 */
[----:B------:R-:W-:-:S02]  /*9770*/  USHF.R.S32.HI UR29, URZ, 0x1f, UR28 ;  /* 0x0000001fff1d7899 */ /* 0x000fc4000801141c */
[----:B------:R-:W-:Y:S02]  /*9780*/  UIADD3 UR14, UP2, UPT, UR14, -0x1000, URZ ;  /* 0xfffff0000e0e7890 */ /* 0x000fe4000ff5e0ff */
[----:B------:R-:W-:Y:S01]  /*9790*/  UIADD3 UR9, UP3, UPT, UR9, -0x1000, URZ ;  /* 0xfffff00009097890 */ /* 0x000fe2000ff7e0ff */
[----:B------:R-:W-:Y:S01]  /*97a0*/  STS.128 [R157], R68 ;  /* 0x000000449d007388 */ /* 0x000fe20000000c00 */
[----:B------:R-:W-:Y:S02]  /*97b0*/  UIADD3 UR10, UP4, UPT, UR10, -0x1000, URZ ;  /* 0xfffff0000a0a7890 */ /* 0x000fe4000ff9e0ff */
[----:B------:R-:W-:Y:S01]  /*97c0*/  UIADD3.X UR25, UPT, UPT, UR25, -0x1, URZ, UP1, !UPT ;  /* 0xffffffff19197890 */ /* 0x000fe20008ffe4ff */
[----:B------:R-:W-:Y:S01]  /*97d0*/  STS.128 [R157+0x10], R72 ;  /* 0x000010489d007388 */ /* 0x000fe20000000c00 */
[----:B------:R-:W-:Y:S02]  /*97e0*/  UIADD3.X UR13, UPT, UPT, UR13, -0x1, URZ, UP2, !UPT ;  /* 0xffffffff0d0d7890 */ /* 0x000fe400097fe4ff */
[----:B-----5:R-:W-:Y:S01]  /*97f0*/  UIMAD.WIDE.U32 UR22, UR38, UR32, UR28 ;  /* 0x00000020261672a5 */ /* 0x020fe2000f8e001c */
[----:B------:R-:W-:Y:S01]  /*9800*/  STS.128 [R157+0x20], R76 ;  /* 0x0000204c9d007388 */ /* 0x000fe20000000c00 */
[----:B------:R-:W-:-:S02]  /*9810*/  UIADD3.X UR12, UPT, UPT, UR12, -0x1, URZ, UP3, !UPT ;  /* 0xffffffff0c0c7890 */ /* 0x000fc40009ffe4ff */
        /* <DEDUP_REMOVED lines=9> */
[----:B------:R-:W-:Y:S01]  /*98b0*/  LOP3.LUT R7, R0, 0xf80, RZ, 0xc0, !PT ;  /* 0x00000f8000077812 */ /* 0x000fe200078ec0ff */
[----:B------:R-:W-:Y:S01]  /*98c0*/  FADD.FTZ R0, R163, R52 ;  /* 0x00000034a3007221 */ /* 0x000fe20000010000 */
[----:B------:R-:W4:Y:S01]  /*98d0*/  LDS.128 R16, [R158+0x400] ;  /* 0x000400009e107984 */ /* 0x000f220000000c00 */
[----:B------:R-:W-:Y:S01]  /*98e0*/  UIADD3 UR31, UPT, UPT, UR23, UR31, URZ ;  /* 0x0000001f171f7290 */ /* 0x000fe2000fffe0ff */
[----:B--2---:R-:W-:Y:S01]  /*98f0*/  LOP3.LUT R25, R7, 0x1f, R4, 0xf8, !PT ;  /* 0x0000001f07197812 */ /* 0x004fe200078ef804 */
[----:B---3--:R-:W-:Y:S01]  /*9900*/  ULEA UR23, UP0, UR22, UR36, 0x2 ;  /* 0x0000002416177291 */ /* 0x008fe2000f8010ff */
[----:B------:R-:W2:Y:S01]  /*9910*/  LDS.128 R20, [R158+0x600] ;  /* 0x000600009e147984 */ /* 0x000ea20000000c00 */
[----:B------:R-:W3:Y:S01]  /*9920*/  LDCU.64 UR34, c[0x0][0x560] ;  /* 0x0000ac00ff2277ac */ /* 0x000ee20008000a00 */
[----:B------:R-:W-:Y:S01]  /*9930*/  FADD.FTZ R5, R0, R53 ;  /* 0x0000003500057221 */ /* 0x000fe20000010000 */
[----:B------:R-:W-:-:S02]  /*9940*/  ULEA.HI.X UR22, UR22, UR37, UR31, 0x2, UP0 ;  /* 0x0000002516167291 */ /* 0x000fc400080f141f */
[----:B------:R-:W-:Y:S01]  /*9950*/  MOV R2, UR23 ;  /* 0x0000001700027c02 */ /* 0x000fe20008000f00 */
[----:B------:R-:W-:Y:S01]  /*9960*/  FADD.FTZ R0, R5, R54 ;  /* 0x0000003605007221 */ /* 0x000fe20000010000 */
[----:B------:R-:W-:Y:S02]  /*9970*/  UIADD3.X UR11, UPT, UPT, UR11, -0x1, URZ, UP4, !UPT ;  /* 0xffffffff0b0b7890 */ /* 0x000fe4000a7fe4ff */
[----:B------:R-:W-:Y:S01]  /*9980*/  MOV R3, UR22 ;  /* 0x0000001600037c02 */ /* 0x000fe20008000f00 */
[----:B------:R-:W-:Y:S02]  /*9990*/  FADD.FTZ R5, R0, R55 ;  /* 0x0000003700057221 */ /* 0x000fe40000010000 */
[----:B------:R-:W-:Y:S02]  /*99a0*/  IMAD.WIDE.U32 R2, R25, 0x10, R2 ;  /* 0x0000001019027825 */ /* 0x000fe400078e0002 */
[----:B------:R-:W1:Y:S02]  /*99b0*/  LDCU.64 UR22, c[0x0][0x518] ;  /* 0x0000a300ff1677ac */ /* 0x000e640008000a00 */
[----:B------:R-:W-:Y:S01]  /*99c0*/  FADD.FTZ R0, R5, R56 ;  /* 0x0000003805007221 */ /* 0x000fe20000010000 */
        /* <DEDUP_REMOVED lines=45> */
.L_x_11578:
        /* <DEDUP_REMOVED lines=41> */
.L_x_11678:
[----:B------:R-:W-:Y:S05]  /*9f30*/  BSYNC.RECONVERGENT B0 ;  /* 0x0000000000007941 */ /* 0x000fea0003800200 */
.L_x_11677:
        /* <DEDUP_REMOVED lines=39> */
.L_x_11680:
[----:B------:R-:W-:Y:S05]  /*a1b0*/  BSYNC.RECONVERGENT B0 ;  /* 0x0000000000007941 */ /* 0x000fea0003800200 */
.L_x_11679:
        /* <DEDUP_REMOVED lines=11> */
.L_x_11681:
        /* <DEDUP_REMOVED lines=19> */
.L_x_11584:
[----:B------:R-:W-:Y:S01]  /*a3a0*/  MOV R251, R125 ;  /* 0x0000007d00fb7202 */ /* 0x000fe20000000f00 */
[----:B------:R-:W-:Y:S01]  /*a3b0*/  HFMA2 R248, -RZ, RZ, 0, 5.9604644775390625e-08 ;  /* 0x00000001fff87431 */ /* 0x000fe200000001ff */
[----:B------:R-:W-:Y:S02]  /*a3c0*/  MOV R249, RZ ;  /* 0x000000ff00f97202 */ /* 0x000fe40000000f00 */
[----:B------:R-:W-:-:S07]  /*a3d0*/  MOV R246, 0xffffffff ;  /* 0xffffffff00f67802 */ /* 0x000fce0000000f00 */
[----:B01---5:R-:W-:Y:S05]  /*a3e0*/  WARPSYNC.COLLECTIVE R246, `(.L_x_11682) ;  /* 0x00000000f6087348 */ /* 0x023fea0003c00000 */
[----:B------:R2:W3:Y:S02]  /*a3f0*/  SHFL.UP P6, R124, R251, R248, R249 ;  /* 0x040000f8fb7c7389 */ /* 0x0004e400000c00f9 */
[----:B0123-5:R-:W-:Y:S05]  /*a400*/  ENDCOLLECTIVE ;  /* 0x000000000000791b */ /* 0x02ffea0003800000 */
.L_x_11682:
[----:B------:R-:W-:Y:S02]  /*a410*/  MOV R251, R167 ;  /* 0x000000a700fb7202 */ /* 0x000fe40000000f00 */
[----:B------:R-:W-:-:S07]  /*a420*/  MOV R126, R124 ;  /* 0x0000007c007e7202 */ /* 0x000fce0000000f00 */
[----:B------:R-:W-:Y:S05]  /*a430*/  WARPSYNC.COLLECTIVE R246, `(.L_x_11683) ;  /* 0x00000000f6087348 */ /* 0x000fea0003c00000 */
[----:B------:R0:W1:Y:S02]  /*a440*/  SHFL.UP P6, R124, R251, R248, R249 ;  /* 0x040000f8fb7c7389 */ /* 0x00006400000c00f9 */
[----:B01----:R-:W-:Y:S05]  /*a450*/  ENDCOLLECTIVE ;  /* 0x000000000000791b */ /* 0x003fea0003800000 */
.L_x_11683:
[----:B------:R-:W-:Y:S02]  /*a460*/  MOV R251, R245 ;  /* 0x000000f500fb7202 */ /* 0x000fe40000000f00 */
[----:B------:R-:W-:-:S07]  /*a470*/  MOV R250, R124 ;  /* 0x0000007c00fa7202 */ /* 0x000fce0000000f00 */
[----:B------:R-:W-:Y:S05]  /*a480*/  WARPSYNC.COLLECTIVE R246, `(.L_x_11684) ;  /* 0x00000000f6087348 */ /* 0x000fea0003c00000 */
[----:B------:R0:W1:Y:S02]  /*a490*/  SHFL.UP P6, R124, R251, R248, R249 ;  /* 0x040000f8fb7c7389 */ /* 0x00006400000c00f9 */
[----:B01----:R-:W-:Y:S05]  /*a4a0*/  ENDCOLLECTIVE ;  /* 0x000000000000791b */ /* 0x003fea0003800000 */
.L_x_11684:
[----:B------:R-:W-:Y:S02]  /*a4b0*/  MOV R251, R247 ;  /* 0x000000f700fb7202 */ /* 0x000fe40000000f00 */
[----:B------:R-:W-:-:S07]  /*a4c0*/  MOV R252, R124 ;  /* 0x0000007c00fc7202 */ /* 0x000fce0000000f00 */
[----:B------:R-:W-:Y:S05]  /*a4d0*/  WARPSYNC.COLLECTIVE R246, `(.L_x_11685) ;  /* 0x00000000f6087348 */ /* 0x000fea0003c00000 */
[----:B------:R0:W1:Y:S02]  /*a4e0*/  SHFL.UP P6, R124, R251, R248, R249 ;  /* 0x040000f8fb7c7389 */ /* 0x00006400000c00f9 */
[----:B01----:R-:W-:Y:S05]  /*a4f0*/  ENDCOLLECTIVE ;  /* 0x000000000000791b */ /* 0x003fea0003800000 */
.L_x_11685:
        /* <DEDUP_REMOVED lines=15> */
.L_x_11686:
[----:B------:R-:W-:Y:S02]  /*a5f0*/  MOV R251, R167 ;  /* 0x000000a700fb7202 */ /* 0x000fe40000000f00 */
[----:B------:R-:W-:-:S07]  /*a600*/  MOV R126, R124 ;  /* 0x0000007c007e7202 */ /* 0x000fce0000000f00 */
[----:B------:R-:W-:Y:S05]  /*a610*/  WARPSYNC.COLLECTIVE R246, `(.L_x_11687) ;  /* 0x00000000f6087348 */ /* 0x000fea0003c00000 */
[----:B------:R0:W1:Y:S02]  /*a620*/  SHFL.UP P6, R124, R251, R248, R249 ;  /* 0x040000f8fb7c7389 */ /* 0x00006400000c00f9 */
[----:B01----:R-:W-:Y:S05]  /*a630*/  ENDCOLLECTIVE ;  /* 0x000000000000791b */ /* 0x003fea0003800000 */
.L_x_11687:
[----:B------:R-:W-:Y:S02]  /*a640*/  MOV R251, R245 ;  /* 0x000000f500fb7202 */ /* 0x000fe40000000f00 */
[----:B------:R-:W-:-:S07]  /*a650*/  MOV R250, R124 ;  /* 0x0000007c00fa7202 */ /* 0x000fce0000000f00 */
[----:B------:R-:W-:Y:S05]  /*a660*/  WARPSYNC.COLLECTIVE R246, `(.L_x_11688) ;  /* 0x00000000f6087348 */ /* 0x000fea0003c00000 */
[----:B------:R0:W1:Y:S02]  /*a670*/  SHFL.UP P6, R124, R251, R248, R249 ;  /* 0x040000f8fb7c7389 */ /* 0x00006400000c00f9 */
[----:B01----:R-:W-:Y:S05]  /*a680*/  ENDCOLLECTIVE ;  /* 0x000000000000791b */ /* 0x003fea0003800000 */
.L_x_11688:
[----:B------:R-:W-:Y:S02]  /*a690*/  MOV R251, R247 ;  /* 0x000000f700fb7202 */ /* 0x000fe40000000f00 */
[----:B------:R-:W-:-:S07]  /*a6a0*/  MOV R252, R124 ;  /* 0x0000007c00fc7202 */ /* 0x000fce0000000f00 */
[----:B------:R-:W-:Y:S05]  /*a6b0*/  WARPSYNC.COLLECTIVE R246, `(.L_x_11689) ;  /* 0x00000000f6087348 */ /* 0x000fea0003c00000 */
[----:B------:R0:W1:Y:S02]  /*a6c0*/  SHFL.UP P6, R124, R251, R248, R249 ;  /* 0x040000f8fb7c7389 */ /* 0x00006400000c00f9 */
[----:B01----:R-:W-:Y:S05]  /*a6d0*/  ENDCOLLECTIVE ;  /* 0x000000000000791b */ /* 0x003fea0003800000 */
.L_x_11689:
        /* <DEDUP_REMOVED lines=15> */
.L_x_11690:
[----:B------:R-:W-:Y:S02]  /*a7d0*/  MOV R251, R167 ;  /* 0x000000a700fb7202 */ /* 0x000fe40000000f00 */
[----:B------:R-:W-:-:S07]  /*a7e0*/  MOV R126, R124 ;  /* 0x0000007c007e7202 */ /* 0x000fce0000000f00 */
[----:B------:R-:W-:Y:S05]  /*a7f0*/  WARPSYNC.COLLECTIVE R246, `(.L_x_11691) ;  /* 0x00000000f6087348 */ /* 0x000fea0003c00000 */
[----:B------:R0:W1:Y:S02]  /*a800*/  SHFL.UP P6, R124, R251, R248, R249 ;  /* 0x040000f8fb7c7389 */ /* 0x00006400000c00f9 */
[----:B01----:R-:W-:Y:S05]  /*a810*/  ENDCOLLECTIVE ;  /* 0x000000000000791b */ /* 0x003fea0003800000 */
.L_x_11691:
[----:B------:R-:W-:Y:S02]  /*a820*/  MOV R251, R245 ;  /* 0x000000f500fb7202 */ /* 0x000fe40000000f00 */
[----:B------:R-:W-:-:S07]  /*a830*/  MOV R250, R124 ;  /* 0x0000007c00fa7202 */ /* 0x000fce0000000f00 */
[----:B------:R-:W-:Y:S05]  /*a840*/  WARPSYNC.COLLECTIVE R246, `(.L_x_11692) ;  /* 0x00000000f6087348 */ /* 0x000fea0003c00000 */
[----:B------:R0:W1:Y:S02]  /*a850*/  SHFL.UP P6, R124, R251, R248, R249 ;  /* 0x040000f8fb7c7389 */ /* 0x00006400000c00f9 */
[----:B01----:R-:W-:Y:S05]  /*a860*/  ENDCOLLECTIVE ;  /* 0x000000000000791b */ /* 0x003fea0003800000 */
.L_x_11692:
[----:B------:R-:W-:Y:S02]  /*a870*/  MOV R251, R247 ;  /* 0x000000f700fb7202 */ /* 0x000fe40000000f00 */
[----:B------:R-:W-:-:S07]  /*a880*/  MOV R252, R124 ;  /* 0x0000007c00fc7202 */ /* 0x000fce0000000f00 */
[----:B------:R-:W-:Y:S05]  /*a890*/  WARPSYNC.COLLECTIVE R246, `(.L_x_11693) ;  /* 0x00000000f6087348 */ /* 0x000fea0003c00000 */
[----:B------:R0:W1:Y:S02]  /*a8a0*/  SHFL.UP P6, R124, R251, R248, R249 ;  /* 0x040000f8fb7c7389 */ /* 0x00006400000c00f9 */
[----:B01----:R-:W-:Y:S05]  /*a8b0*/  ENDCOLLECTIVE ;  /* 0x000000000000791b */ /* 0x003fea0003800000 */
.L_x_11693:
        /* <DEDUP_REMOVED lines=15> */
.L_x_11694:
[----:B------:R-:W-:Y:S02]  /*a9b0*/  MOV R251, R167 ;  /* 0x000000a700fb7202 */ /* 0x000fe40000000f00 */
[----:B------:R-:W-:-:S07]  /*a9c0*/  MOV R126, R124 ;  /* 0x0000007c007e7202 */ /* 0x000fce0000000f00 */
[----:B------:R-:W-:Y:S05]  /*a9d0*/  WARPSYNC.COLLECTIVE R246, `(.L_x_11695) ;  /* 0x00000000f6087348 */ /* 0x000fea0003c00000 */
[----:B------:R0:W1:Y:S02]  /*a9e0*/  SHFL.UP P6, R124, R251, R248, R249 ;  /* 0x040000f8fb7c7389 */ /* 0x00006400000c00f9 */
[----:B01----:R-:W-:Y:S05]  /*a9f0*/  ENDCOLLECTIVE ;  /* 0x000000000000791b */ /* 0x003fea0003800000 */
.L_x_11695:
[----:B------:R-:W-:Y:S02]  /*aa00*/  MOV R251, R245 ;  /* 0x000000f500fb7202 */ /* 0x000fe40000000f00 */
[----:B------:R-:W-:-:S07]  /*aa10*/  MOV R250, R124 ;  /* 0x0000007c00fa7202 */ /* 0x000fce0000000f00 */
[----:B------:R-:W-:Y:S05]  /*aa20*/  WARPSYNC.COLLECTIVE R246, `(.L_x_11696) ;  /* 0x00000000f6087348 */ /* 0x000fea0003c00000 */
[----:B------:R0:W1:Y:S02]  /*aa30*/  SHFL.UP P6, R124, R251, R248, R249 ;  /* 0x040000f8fb7c7389 */ /* 0x00006400000c00f9 */
[----:B01----:R-:W-:Y:S05]  /*aa40*/  ENDCOLLECTIVE ;  /* 0x000000000000791b */ /* 0x003fea0003800000 */
.L_x_11696:
[----:B------:R-:W-:Y:S02]  /*aa50*/  MOV R251, R247 ;  /* 0x000000f700fb7202 */ /* 0x000fe40000000f00 */
[----:B------:R-:W-:-:S07]  /*aa60*/  MOV R252, R124 ;  /* 0x0000007c00fc7202 */ /* 0x000fce0000000f00 */
[----:B------:R-:W-:Y:S05]  /*aa70*/  WARPSYNC.COLLECTIVE R246, `(.L_x_11697) ;  /* 0x00000000f6087348 */ /* 0x000fea0003c00000 */
[----:B------:R0:W1:Y:S02]  /*aa80*/  SHFL.UP P6, R124, R251, R248, R249 ;  /* 0x040000f8fb7c7389 */ /* 0x00006400000c00f9 */
[----:B01----:R-:W-:Y:S05]  /*aa90*/  ENDCOLLECTIVE ;  /* 0x000000000000791b */ /* 0x003fea0003800000 */
.L_x_11697:
        /* <DEDUP_REMOVED lines=15> */
.L_x_11698:
[----:B------:R-:W-:Y:S02]  /*ab90*/  MOV R251, R167 ;  /* 0x000000a700fb7202 */ /* 0x000fe40000000f00 */
[----:B------:R-:W-:-:S07]  /*aba0*/  MOV R126, R124 ;  /* 0x0000007c007e7202 */ /* 0x000fce0000000f00 */
[----:B------:R-:W-:Y:S05]  /*abb0*/  WARPSYNC.COLLECTIVE R246, `(.L_x_11699) ;  /* 0x00000000f6087348 */ /* 0x000fea0003c00000 */
[----:B------:R0:W1:Y:S02]  /*abc0*/  SHFL.UP P6, R124, R251, R248, R249 ;  /* 0x040000f8fb7c7389 */ /* 0x00006400000c00f9 */
[----:B01----:R-:W-:Y:S05]  /*abd0*/  ENDCOLLECTIVE ;  /* 0x000000000000791b */ /* 0x003fea0003800000 */
.L_x_11699:
[----:B------:R-:W-:Y:S02]  /*abe0*/  MOV R251, R245 ;  /* 0x000000f500fb7202 */ /* 0x000fe40000000f00 */
[----:B------:R-:W-:-:S07]  /*abf0*/  MOV R250, R124 ;  /* 0x0000007c00fa7202 */ /* 0x000fce0000000f00 */
[----:B------:R-:W-:Y:S05]  /*ac00*/  WARPSYNC.COLLECTIVE R246, `(.L_x_11700) ;  /* 0x00000000f6087348 */ /* 0x000fea0003c00000 */
[----:B------:R0:W1:Y:S02]  /*ac10*/  SHFL.UP P6, R124, R251, R248, R249 ;  /* 0x040000f8fb7c7389 */ /* 0x00006400000c00f9 */
[----:B01----:R-:W-:Y:S05]  /*ac20*/  ENDCOLLECTIVE ;  /* 0x000000000000791b */ /* 0x003fea0003800000 */
.L_x_11700:
[----:B------:R-:W-:Y:S02]  /*ac30*/  MOV R251, R247 ;  /* 0x000000f700fb7202 */ /* 0x000fe40000000f00 */
[----:B------:R-:W-:-:S07]  /*ac40*/  MOV R252, R124 ;  /* 0x0000007c00fc7202 */ /* 0x000fce0000000f00 */
[----:B------:R-:W-:Y:S05]  /*ac50*/  WARPSYNC.COLLECTIVE R246, `(.L_x_11701) ;  /* 0x00000000f6087348 */ /* 0x000fea0003c00000 */
[----:B------:R0:W1:Y:S02]  /*ac60*/  SHFL.UP P6, R124, R251, R248, R249 ;  /* 0x040000f8fb7c7389 */ /* 0x00006400000c00f9 */
[----:B01----:R-:W-:Y:S05]  /*ac70*/  ENDCOLLECTIVE ;  /* 0x000000000000791b */ /* 0x003fea0003800000 */
.L_x_11701:
[----:B------:R-:W-:Y:S05]  /*ac80*/  BRA `(.L_x_11702) ;  /* 0xffffff8c001c7947 */ /* 0x000fea000383ffff */
.L_x_11585:
        /* <DEDUP_REMOVED lines=8> */
.L_x_11704:
[----:B------:R-:W-:Y:S05]  /*ad10*/  BSYNC B0 ;  /* 0x0000000000007941 */ /* 0x000fea0003800000 */
.L_x_11703:
[----:B------:R-:W-:Y:S05]  /*ad20*/  BRA `(.L_x_11705) ;  /* 0xffffff8c00287947 */ /* 0x000fea000383ffff */
.L_x_11586:
        /* <DEDUP_REMOVED lines=8> */
.L_x_11707:
[----:B------:R-:W-:Y:S05]  /*adb0*/  BSYNC B0 ;  /* 0x0000000000007941 */ /* 0x000fea0003800000 */
.L_x_11706:
[----:B------:R-:W-:Y:S05]  /*adc0*/  BRA `(.L_x_11708) ;  /* 0xffffff8c00087947 */ /* 0x000fea000383ffff */
.L_x_11587:
        /* <DEDUP_REMOVED lines=8> */
.L_x_11710:
[----:B------:R-:W-:Y:S05]  /*ae50*/  BSYNC B0 ;  /* 0x0000000000007941 */ /* 0x000fea0003800000 */
.L_x_11709:
[----:B------:R-:W-:Y:S05]  /*ae60*/  BRA `(.L_x_11711) ;  /* 0xffffff8800e87947 */ /* 0x000fea000383ffff */
.L_x_11588:
        /* <DEDUP_REMOVED lines=8> */
.L_x_11713:
[----:B------:R-:W-:Y:S05]  /*aef0*/  BSYNC B0 ;  /* 0x0000000000007941 */ /* 0x000fea0003800000 */
.L_x_11712:
[----:B------:R-:W-:Y:S05]  /*af00*/  BRA `(.L_x_11714) ;  /* 0xffffff8800c87947 */ /* 0x000fea000383ffff */
.L_x_11589:
        /* <DEDUP_REMOVED lines=8> */
.L_x_11716:
[----:B------:R-:W-:Y:S05]  /*af90*/  BSYNC B0 ;  /* 0x0000000000007941 */ /* 0x000fea0003800000 */
.L_x_11715:
        /* <DEDUP_REMOVED lines=10> */
.L_x_11717:
[----:B------:R-:W-:Y:S02]  /*b040*/  MOV R126, 0x1f ;  /* 0x0000001f007e7802 */ /* 0x000fe40000000f00 */
[----:B------:R-:W-:Y:S02]  /*b050*/  MOV R251, R245 ;  /* 0x000000f500fb7202 */ /* 0x000fe40000000f00 */
[----:B------:R-:W-:-:S07]  /*b060*/  MOV R167, R124 ;  /* 0x0000007c00a77202 */ /* 0x000fce0000000f00 */
[----:B------:R-:W-:Y:S05]  /*b070*/  WARPSYNC.COLLECTIVE R246, `(.L_x_11718) ;  /* 0x00000000f6087348 */ /* 0x000fea0003c00000 */
[----:B------:R0:W1:Y:S02]  /*b080*/  SHFL.UP P6, R124, R251, R248, R249 ;  /* 0x040000f8fb7c7389 */ /* 0x00006400000c00f9 */
[----:B01----:R-:W-:Y:S05]  /*b090*/  ENDCOLLECTIVE ;  /* 0x000000000000791b */ /* 0x003fea0003800000 */
.L_x_11718:
[----:B------:R-:W-:Y:S02]  /*b0a0*/  MOV R251, R247 ;  /* 0x000000f700fb7202 */ /* 0x000fe40000000f00 */
[----:B------:R-:W-:-:S07]  /*b0b0*/  MOV R245, R124 ;  /* 0x0000007c00f57202 */ /* 0x000fce0000000f00 */
[----:B------:R-:W-:Y:S05]  /*b0c0*/  WARPSYNC.COLLECTIVE R246, `(.L_x_11719) ;  /* 0x00000000f6087348 */ /* 0x000fea0003c00000 */
[----:B------:R0:W1:Y:S02]  /*b0d0*/  SHFL.UP P6, R124, R251, R248, R249 ;  /* 0x040000f8fb7c7389 */ /* 0x00006400000c00f9 */
[----:B01----:R-:W-:Y:S05]  /*b0e0*/  ENDCOLLECTIVE ;  /* 0x000000000000791b */ /* 0x003fea0003800000 */
.L_x_11719:
[----:B------:R-:W-:-:S07]  /*b0f0*/  MOV R247, R124 ;  /* 0x0000007c00f77202 */ /* 0x000fce0000000f00 */
[----:B------:R-:W-:Y:S05]  /*b100*/  WARPSYNC.COLLECTIVE R246, `(.L_x_11720) ;  /* 0x00000000f6087348 */ /* 0x000fea0003c00000 */
[----:B------:R0:W1:Y:S02]  /*b110*/  SHFL.IDX P2, R124, R243, R127, R126 ;  /* 0x0000007ff37c7389 */ /* 0x000064000004007e */
[----:B01----:R-:W-:Y:S05]  /*b120*/  ENDCOLLECTIVE ;  /* 0x000000000000791b */ /* 0x003fea0003800000 */
.L_x_11720:
[----:B------:R-:W-:Y:S02]  /*b130*/  MOV R243, R117 ;  /* 0x0000007500f37202 */ /* 0x000fe40000000f00 */
[----:B------:R-:W-:-:S07]  /*b140*/  MOV R116, R124 ;  /* 0x0000007c00747202 */ /* 0x000fce0000000f00 */
[----:B------:R-:W-:Y:S05]  /*b150*/  WARPSYNC.COLLECTIVE R246, `(.L_x_11721) ;  /* 0x00000000f6087348 */ /* 0x000fea0003c00000 */
[----:B------:R0:W1:Y:S02]  /*b160*/  SHFL.IDX P2, R124, R243, R127, R126 ;  /* 0x0000007ff37c7389 */ /* 0x000064000004007e */
[----:B01----:R-:W-:Y:S05]  /*b170*/  ENDCOLLECTIVE ;  /* 0x000000000000791b */ /* 0x003fea0003800000 */
.L_x_11721:
[----:B------:R-:W-:Y:S02]  /*b180*/  MOV R243, R118 ;  /* 0x0000007600f37202 */ /* 0x000fe40000000f00 */
[----:B------:R-:W-:-:S07]  /*b190*/  MOV R248, R124 ;  /* 0x0000007c00f87202 */ /* 0x000fce0000000f00 */
[----:B------:R-:W-:Y:S05]  /*b1a0*/  WARPSYNC.COLLECTIVE R246, `(.L_x_11722) ;  /* 0x00000000f6087348 */ /* 0x000fea0003c00000 */
[----:B------:R0:W1:Y:S02]  /*b1b0*/  SHFL.IDX P2, R124, R243, R127, R126 ;  /* 0x0000007ff37c7389 */ /* 0x000064000004007e */
[----:B01----:R-:W-:Y:S05]  /*b1c0*/  ENDCOLLECTIVE ;  /* 0x000000000000791b */ /* 0x003fea0003800000 */
.L_x_11722:
[----:B------:R-:W-:Y:S02]  /*b1d0*/  MOV R243, R119 ;  /* 0x0000007700f37202 */ /* 0x000fe40000000f00 */
[----:B------:R-:W-:-:S07]  /*b1e0*/  MOV R118, R124 ;  /* 0x0000007c00767202 */ /* 0x000fce0000000f00 */
[----:B------:R-:W-:Y:S05]  /*b1f0*/  WARPSYNC.COLLECTIVE R246, `(.L_x_11723) ;  /* 0x00000000f6087348 */ /* 0x000fea0003c00000 */
[----:B------:R0:W1:Y:S02]  /*b200*/  SHFL.IDX P2, R124, R243, R127, R126 ;  /* 0x0000007ff37c7389 */ /* 0x000064000004007e */
[----:B01----:R-:W-:Y:S05]  /*b210*/  ENDCOLLECTIVE ;  /* 0x000000000000791b */ /* 0x003fea0003800000 */
.L_x_11723:
[----:B------:R-:W-:Y:S01]  /*b220*/  MOV R119, R124 ;  /* 0x0000007c00777202 */ /* 0x000fe20000000f00 */
[----:B------:R-:W-:Y:S06]  /*b230*/  BRA `(.L_x_11724) ;  /* 0xffffff8800247947 */ /* 0x000fec000383ffff */
.L_x_11591:
[----:B------:R-:W-:Y:S01]  /*b240*/  MOV R251, R131 ;  /* 0x0000008300fb7202 */ /* 0x000fe20000000f00 */
[----:B------:R-:W-:Y:S01]  /*b250*/  HFMA2 R124, -RZ, RZ, 0, 5.9604644775390625e-08 ;  /* 0x00000001ff7c7431 */ /* 0x000fe200000001ff */
[----:B------:R-:W-:Y:S02]  /*b260*/  MOV R125, 0x1f ;  /* 0x0000001f007d7802 */ /* 0x000fe40000000f00 */
[----:B------:R-:W-:-:S07]  /*b270*/  MOV R246, 0xffffffff ;  /* 0xffffffff00f67802 */ /* 0x000fce0000000f00 */
[----:B------:R-:W-:Y:S05]  /*b280*/  WARPSYNC.COLLECTIVE R246, `(.L_x_11725) ;  /* 0x00000000f6087348 */ /* 0x000fea0003c00000 */
[----:B------:R0:W1:Y:S02]  /*b290*/  SHFL.DOWN P2, R126, R251, R124, R125 ;  /* 0x0800007cfb7e7389 */ /* 0x000064000004007d */
[----:B01----:R-:W-:Y:S05]  /*b2a0*/  ENDCOLLECTIVE ;  /* 0x000000000000791b */ /* 0x003fea0003800000 */
.L_x_11725:
[----:B------:R-:W-:Y:S02]  /*b2b0*/  MOV R251, R130 ;  /* 0x0000008200fb7202 */ /* 0x000fe40000000f00 */
[----:B------:R-:W-:-:S07]  /*b2c0*/  MOV R127, R126 ;  /* 0x0000007e007f7202 */ /* 0x000fce0000000f00 */
[----:B------:R-:W-:Y:S05]  /*b2d0*/  WARPSYNC.COLLECTIVE R246, `(.L_x_11726) ;  /* 0x00000000f6087348 */ /* 0x000fea0003c00000 */
[----:B------:R0:W1:Y:S02]  /*b2e0*/  SHFL.DOWN P2, R126, R251, R124, R125 ;  /* 0x0800007cfb7e7389 */ /* 0x000064000004007d */
[----:B01----:R-:W-:Y:S05]  /*b2f0*/  ENDCOLLECTIVE ;  /* 0x000000000000791b */ /* 0x003fea0003800000 */
.L_x_11726:
[----:B------:R-:W-:Y:S02]  /*b300*/  MOV R251, R128 ;  /* 0x0000008000fb7202 */ /* 0x000fe40000000f00 */
[----:B------:R-:W-:-:S07]  /*b310*/  MOV R180, R126 ;  /* 0x0000007e00b47202 */ /* 0x000fce0000000f00 */
[----:B------:R-:W-:Y:S05]  /*b320*/  WARPSYNC.COLLECTIVE R246, `(.L_x_11727) ;  /* 0x00000000f6087348 */ /* 0x000fea0003c00000 */
[----:B------:R0:W1:Y:S02]  /*b330*/  SHFL.DOWN P2, R126, R251, R124, R125 ;  /* 0x0800007cfb7e7389 */ /* 0x000064000004007d */
[----:B01----:R-:W-:Y:S05]  /*b340*/  ENDCOLLECTIVE ;  /* 0x000000000000791b */ /* 0x003fea0003800000 */
.L_x_11727:
[----:B------:R-:W-:Y:S02]  /*b350*/  MOV R251, R129 ;  /* 0x0000008100fb7202 */ /* 0x000fe40000000f00 */
[----:B------:R-:W-:-:S07]  /*b360*/  MOV R230, R126 ;  /* 0x0000007e00e67202 */ /* 0x000fce0000000f00 */
[----:B------:R-:W-:Y:S05]  /*b370*/  WARPSYNC.COLLECTIVE R246, `(.L_x_11728) ;  /* 0x00000000f6087348 */ /* 0x000fea0003c00000 */
[----:B------:R0:W1:Y:S02]  /*b380*/  SHFL.DOWN P2, R126, R251, R124, R125 ;  /* 0x0800007cfb7e7389 */ /* 0x000064000004007d */
[----:B01----:R-:W-:Y:S05]  /*b390*/  ENDCOLLECTIVE ;  /* 0x000000000000791b */ /* 0x003fea0003800000 */
.L_x_11728:
[----:B------:R-:W-:Y:S05]  /*b3a0*/  BRA `(.L_x_11729) ;  /* 0xffffff98009c7947 */ /* 0x000fea000383ffff */
.L_x_11594:
        /* <DEDUP_REMOVED lines=8> */
.L_x_11731:
[----:B------:R-:W-:Y:S05]  /*b430*/  BSYNC B0 ;  /* 0x0000000000007941 */ /* 0x000fea0003800000 */
.L_x_11730:
        /* <DEDUP_REMOVED lines=8> */
.L_x_11732:
[----:B------:R-:W-:Y:S02]  /*b4c0*/  MOV R251, R128 ;  /* 0x0000008000fb7202 */ /* 0x000fe40000000f00 */
[----:B------:R-:W-:-:S07]  /*b4d0*/  MOV R180, R126 ;  /* 0x0000007e00b47202 */ /* 0x000fce0000000f00 */
[----:B------:R-:W-:Y:S05]  /*b4e0*/  WARPSYNC.COLLECTIVE R246, `(.L_x_11733) ;  /* 0x00000000f6087348 */ /* 0x000fea0003c00000 */
[----:B------:R0:W1:Y:S02]  /*b4f0*/  SHFL.DOWN P2, R126, R251, R124, R125 ;  /* 0x0800007cfb7e7389 */ /* 0x000064000004007d */
[----:B01----:R-:W-:Y:S05]  /*b500*/  ENDCOLLECTIVE ;  /* 0x000000000000791b */ /* 0x003fea0003800000 */
.L_x_11733:
[----:B------:R-:W-:Y:S02]  /*b510*/  MOV R251, R129 ;  /* 0x0000008100fb7202 */ /* 0x000fe40000000f00 */
[----:B------:R-:W-:-:S07]  /*b520*/  MOV R230, R126 ;  /* 0x0000007e00e67202 */ /* 0x000fce0000000f00 */
[----:B------:R-:W-:Y:S05]  /*b530*/  WARPSYNC.COLLECTIVE R246, `(.L_x_11734) ;  /* 0x00000000f6087348 */ /* 0x000fea0003c00000 */
[----:B------:R0:W1:Y:S02]  /*b540*/  SHFL.DOWN P2, R126, R251, R124, R125 ;  /* 0x0800007cfb7e7389 */ /* 0x000064000004007d */
[----:B01----:R-:W-:Y:S05]  /*b550*/  ENDCOLLECTIVE ;  /* 0x000000000000791b */ /* 0x003fea0003800000 */
.L_x_11734:
[----:B------:R-:W-:Y:S05]  /*b560*/  BRA `(.L_x_11735) ;  /* 0xffffff98007c7947 */ /* 0x000fea000383ffff */
.L_x_11597:
        /* <DEDUP_REMOVED lines=8> */
.L_x_11737:
[----:B------:R-:W-:Y:S05]  /*b5f0*/  BSYNC B0 ;  /* 0x0000000000007941 */ /* 0x000fea0003800000 */
.L_x_11736:
        /* <DEDUP_REMOVED lines=8> */
.L_x_11738:
[----:B------:R-:W-:Y:S02]  /*b680*/  MOV R251, R128 ;  /* 0x0000008000fb7202 */ /* 0x000fe40000000f00 */
[----:B------:R-:W-:-:S07]  /*b690*/  MOV R180, R126 ;  /* 0x0000007e00b47202 */ /* 0x000fce0000000f00 */
[----:B------:R-:W-:Y:S05]  /*b6a0*/  WARPSYNC.COLLECTIVE R246, `(.L_x_11739) ;  /* 0x00000000f6087348 */ /* 0x000fea0003c00000 */
[----:B------:R0:W1:Y:S02]  /*b6b0*/  SHFL.DOWN P2, R126, R251, R124, R125 ;  /* 0x0800007cfb7e7389 */ /* 0x000064000004007d */
[----:B01----:R-:W-:Y:S05]  /*b6c0*/  ENDCOLLECTIVE ;  /* 0x000000000000791b */ /* 0x003fea0003800000 */
.L_x_11739:
[----:B------:R-:W-:Y:S02]  /*b6d0*/  MOV R251, R129 ;  /* 0x0000008100fb7202 */ /* 0x000fe40000000f00 */
[----:B------:R-:W-:-:S07]  /*b6e0*/  MOV R230, R126 ;  /* 0x0000007e00e67202 */ /* 0x000fce0000000f00 */
[----:B------:R-:W-:Y:S05]  /*b6f0*/  WARPSYNC.COLLECTIVE R246, `(.L_x_11740) ;  /* 0x00000000f6087348 */ /* 0x000fea0003c00000 */
[----:B------:R0:W1:Y:S02]  /*b700*/  SHFL.DOWN P2, R126, R251, R124, R125 ;  /* 0x0800007cfb7e7389 */ /* 0x000064000004007d */
[----:B01----:R-:W-:Y:S05]  /*b710*/  ENDCOLLECTIVE ;  /* 0x000000000000791b */ /* 0x003fea0003800000 */
.L_x_11740:
[----:B------:R-:W-:Y:S05]  /*b720*/  BRA `(.L_x_11741) ;  /* 0xffffff98005c7947 */ /* 0x000fea000383ffff */
.L_x_11600:
        /* <DEDUP_REMOVED lines=8> */
.L_x_11743:
[----:B------:R-:W-:Y:S05]  /*b7b0*/  BSYNC B0 ;  /* 0x0000000000007941 */ /* 0x000fea0003800000 */
.L_x_11742:
        /* <DEDUP_REMOVED lines=8> */
.L_x_11744:
[----:B------:R-:W-:Y:S02]  /*b840*/  MOV R251, R128 ;  /* 0x0000008000fb7202 */ /* 0x000fe40000000f00 */
[----:B------:R-:W-:-:S07]  /*b850*/  MOV R180, R126 ;  /* 0x0000007e00b47202 */ /* 0x000fce0000000f00 */
[----:B------:R-:W-:Y:S05]  /*b860*/  WARPSYNC.COLLECTIVE R246, `(.L_x_11745) ;  /* 0x00000000f6087348 */ /* 0x000fea0003c00000 */
[----:B------:R0:W1:Y:S02]  /*b870*/  SHFL.DOWN P2, R126, R251, R124, R125 ;  /* 0x0800007cfb7e7389 */ /* 0x000064000004007d */
[----:B01----:R-:W-:Y:S05]  /*b880*/  ENDCOLLECTIVE ;  /* 0x000000000000791b */ /* 0x003fea0003800000 */
.L_x_11745:
[----:B------:R-:W-:Y:S02]  /*b890*/  MOV R251, R129 ;  /* 0x0000008100fb7202 */ /* 0x000fe40000000f00 */
[----:B------:R-:W-:-:S07]  /*b8a0*/  MOV R230, R126 ;  /* 0x0000007e00e67202 */ /* 0x000fce0000000f00 */
[----:B------:R-:W-:Y:S05]  /*b8b0*/  WARPSYNC.COLLECTIVE R246, `(.L_x_11746) ;  /* 0x00000000f6087348 */ /* 0x000fea0003c00000 */
[----:B------:R0:W1:Y:S02]  /*b8c0*/  SHFL.DOWN P2, R126, R251, R124, R125 ;  /* 0x0800007cfb7e7389 */ /* 0x000064000004007d */
[----:B01----:R-:W-:Y:S05]  /*b8d0*/  ENDCOLLECTIVE ;  /* 0x000000000000791b */ /* 0x003fea0003800000 */
.L_x_11746:
[----:B------:R-:W-:Y:S05]  /*b8e0*/  BRA `(.L_x_11747) ;  /* 0xffffff98003c7947 */ /* 0x000fea000383ffff */
.L_x_11603:
        /* <DEDUP_REMOVED lines=8> */
.L_x_11749:
[----:B------:R-:W-:Y:S05]  /*b970*/  BSYNC B0 ;  /* 0x0000000000007941 */ /* 0x000fea0003800000 */
.L_x_11748:
        /* <DEDUP_REMOVED lines=8> */
.L_x_11750:
[----:B------:R-:W-:Y:S02]  /*ba00*/  MOV R251, R128 ;  /* 0x0000008000fb7202 */ /* 0x000fe40000000f00 */
[----:B------:R-:W-:-:S07]  /*ba10*/  MOV R180, R126 ;  /* 0x0000007e00b47202 */ /* 0x000fce0000000f00 */
[----:B------:R-:W-:Y:S05]  /*ba20*/  WARPSYNC.COLLECTIVE R246, `(.L_x_11751) ;  /* 0x00000000f6087348 */ /* 0x000fea0003c00000 */
[----:B------:R0:W1:Y:S02]  /*ba30*/  SHFL.DOWN P2, R126, R251, R124, R125 ;  /* 0x0800007cfb7e7389 */ /* 0x000064000004007d */
[----:B01----:R-:W-:Y:S05]  /*ba40*/  ENDCOLLECTIVE ;  /* 0x000000000000791b */ /* 0x003fea0003800000 */
.L_x_11751:
[----:B------:R-:W-:Y:S02]  /*ba50*/  MOV R251, R129 ;  /* 0x0000008100fb7202 */ /* 0x000fe40000000f00 */
[----:B------:R-:W-:-:S07]  /*ba60*/  MOV R230, R126 ;  /* 0x0000007e00e67202 */ /* 0x000fce0000000f00 */
[----:B------:R-:W-:Y:S05]  /*ba70*/  WARPSYNC.COLLECTIVE R246, `(.L_x_11752) ;  /* 0x00000000f6087348 */ /* 0x000fea0003c00000 */
[----:B------:R0:W1:Y:S02]  /*ba80*/  SHFL.DOWN P2, R126, R251, R124, R125 ;  /* 0x0800007cfb7e7389 */ /* 0x000064000004007d */
[----:B01----:R-:W-:Y:S05]  /*ba90*/  ENDCOLLECTIVE ;  /* 0x000000000000791b */ /* 0x003fea0003800000 */
.L_x_11752:
[----:B------:R-:W-:Y:S05]  /*baa0*/  BRA `(.L_x_11753) ;  /* 0xffffff98001c7947 */ /* 0x000fea000383ffff */
.L_x_11606:
        /* <DEDUP_REMOVED lines=8> */
.L_x_11755:
[----:B------:R-:W-:Y:S05]  /*bb30*/  BSYNC B0 ;  /* 0x0000000000007941 */ /* 0x000fea0003800000 */
.L_x_11754:
        /* <DEDUP_REMOVED lines=9> */
.L_x_11756:
[----:B------:R-:W-:Y:S02]  /*bbd0*/  MOV R243, R128 ;  /* 0x0000008000f37202 */ /* 0x000fe40000000f00 */
[----:B------:R-:W-:-:S07]  /*bbe0*/  MOV R125, R124 ;  /* 0x0000007c007d7202 */ /* 0x000fce0000000f00 */
[----:B------:R-:W-:Y:S05]  /*bbf0*/  WARPSYNC.COLLECTIVE R246, `(.L_x_11757) ;  /* 0x00000000f6087348 */ /* 0x000fea0003c00000 */
[----:B------:R0:W1:Y:S02]  /*bc00*/  SHFL.IDX P2, R124, R243, R127, R126 ;  /* 0x0000007ff37c7389 */ /* 0x000064000004007e */
[----:B01----:R-:W-:Y:S05]  /*bc10*/  ENDCOLLECTIVE ;  /* 0x000000000000791b */ /* 0x003fea0003800000 */
.L_x_11757:
[-C--:B------:R-:W-:Y:S01]  /*bc20*/  FMUL.FTZ R247, R119, R125.reuse ;  /* 0x0000007d77f77220 */ /* 0x080fe20000410000 */
[----:B------:R-:W-:-:S03]  /*bc30*/  FMUL.FTZ R249, R117, R125 ;  /* 0x0000007d75f97220 */ /* 0x000fc60000410000 */
[-C--:B------:R-:W-:Y:S01]  /*bc40*/  FFMA.FTZ R247, R118, R230.reuse, -R247 ;  /* 0x000000e676f77223 */ /* 0x080fe200000108f7 */
[C---:B------:R-:W-:Y:S01]  /*bc50*/  FFMA.FTZ R249, R116.reuse, R230, -R249 ;  /* 0x000000e674f97223 */ /* 0x040fe200000108f9 */
[----:B------:R-:W-:Y:S02]  /*bc60*/  MOV R243, R129 ;  /* 0x0000008100f37202 */ /* 0x000fe40000000f00 */
[----:B------:R-:W-:Y:S01]  /*bc70*/  MOV R180, R124 ;  /* 0x0000007c00b47202 */ /* 0x000fe20000000f00 */
[-C--:B------:R-:W-:Y:S01]  /*bc80*/  FMUL.FTZ R124, R116, R125.reuse ;  /* 0x0000007d747c7220 */ /* 0x080fe20000410000 */
[----:B------:R-:W-:-:S03]  /*bc90*/  FMUL.FTZ R125, R118, R125 ;  /* 0x0000007d767d7220 */ /* 0x000fc60000410000 */
[----:B------:R-:W-:Y:S01]  /*bca0*/  FADD.FTZ R180, R180, R247 ;  /* 0x000000f7b4b47221 */ /* 0x000fe20000010000 */
[-C--:B------:R-:W-:Y:S01]  /*bcb0*/  FFMA.FTZ R247, R117, R230.reuse, R124 ;  /* 0x000000e675f77223 */ /* 0x080fe2000001007c */
[----:B------:R-:W-:-:S07]  /*bcc0*/  FFMA.FTZ R125, R119, R230, R125 ;  /* 0x000000e6777d7223 */ /* 0x000fce000001007d */
[----:B------:R-:W-:Y:S05]  /*bcd0*/  WARPSYNC.COLLECTIVE R246, `(.L_x_11758) ;  /* 0x00000000f6087348 */ /* 0x000fea0003c00000 */
[----:B------:R0:W1:Y:S02]  /*bce0*/  SHFL.IDX P2, R124, R243, R127, R126 ;  /* 0x0000007ff37c7389 */ /* 0x000064000004007e */
[----:B01----:R-:W-:Y:S05]  /*bcf0*/  ENDCOLLECTIVE ;  /* 0x000000000000791b */ /* 0x003fea0003800000 */
.L_x_11758:
[----:B------:R-:W-:Y:S01]  /*bd00*/  MOV R243, R116 ;  /* 0x0000007400f37202 */ /* 0x000fe20000000f00 */
[----:B------:R-:W-:Y:S01]  /*bd10*/  FADD.FTZ R230, R124, R125 ;  /* 0x0000007d7ce67221 */ /* 0x000fe20000010000 */
[----:B------:R-:W-:Y:S01]  /*bd20*/  HFMA2 R124, -RZ, RZ, 0, 5.9604644775390625e-08 ;  /* 0x00000001ff7c7431 */ /* 0x000fe200000001ff */
[----:B------:R-:W-:-:S07]  /*bd30*/  MOV R125, 0x1f ;  /* 0x0000001f007d7802 */ /* 0x000fce0000000f00 */
[----:B------:R-:W-:Y:S05]  /*bd40*/  WARPSYNC.COLLECTIVE R246, `(.L_x_11759) ;  /* 0x00000000f6087348 */ /* 0x000fea0003c00000 */
[----:B------:R0:W1:Y:S02]  /*bd50*/  SHFL.DOWN P2, R126, R251, R124, R125 ;  /* 0x0800007cfb7e7389 */ /* 0x000064000004007d */
[----:B01----:R-:W-:Y:S05]  /*bd60*/  ENDCOLLECTIVE ;  /* 0x000000000000791b */ /* 0x003fea0003800000 */
.L_x_11759:
[----:B------:R-:W-:Y:S02]  /*bd70*/  MOV R251, R130 ;  /* 0x0000008200fb7202 */ /* 0x000fe40000000f00 */
[----:B------:R-:W-:-:S07]  /*bd80*/  MOV R131, R126 ;  /* 0x0000007e00837202 */ /* 0x000fce0000000f00 */
[----:B------:R-:W-:Y:S05]  /*bd90*/  WARPSYNC.COLLECTIVE R246, `(.L_x_11760) ;  /* 0x00000000f6087348 */ /* 0x000fea0003c00000 */
[----:B------:R0:W1:Y:S02]  /*bda0*/  SHFL.DOWN P2, R126, R251, R124, R125 ;  /* 0x0800007cfb7e7389 */ /* 0x000064000004007d */
[----:B01----:R-:W-:Y:S05]  /*bdb0*/  ENDCOLLECTIVE ;  /* 0x000000000000791b */ /* 0x003fea0003800000 */
.L_x_11760:
[----:B------:R-:W-:Y:S02]  /*bdc0*/  MOV R251, R128 ;  /* 0x0000008000fb7202 */ /* 0x000fe40000000f00 */
[----:B------:R-:W-:-:S07]  /*bdd0*/  MOV R130, R126 ;  /* 0x0000007e00827202 */ /* 0x000fce0000000f00 */
[----:B------:R-:W-:Y:S05]  /*bde0*/  WARPSYNC.COLLECTIVE R246, `(.L_x_11761) ;  /* 0x00000000f6087348 */ /* 0x000fea0003c00000 */
[----:B------:R0:W1:Y:S02]  /*bdf0*/  SHFL.DOWN P2, R126, R251, R124, R125 ;  /* 0x0800007cfb7e7389 */ /* 0x000064000004007d */
[----:B01----:R-:W-:Y:S05]  /*be00*/  ENDCOLLECTIVE ;  /* 0x000000000000791b */ /* 0x003fea0003800000 */
.L_x_11761:
[----:B------:R-:W-:Y:S02]  /*be10*/  MOV R251, R129 ;  /* 0x0000008100fb7202 */ /* 0x000fe40000000f00 */
[----:B------:R-:W-:-:S07]  /*be20*/  MOV R128, R126 ;  /* 0x0000007e00807202 */ /* 0x000fce0000000f00 */
[----:B------:R-:W-:Y:S05]  /*be30*/  WARPSYNC.COLLECTIVE R246, `(.L_x_11762) ;  /* 0x00000000f6087348 */ /* 0x000fea0003c00000 */
[----:B------:R0:W1:Y:S02]  /*be40*/  SHFL.DOWN P2, R126, R251, R124, R125 ;  /* 0x0800007cfb7e7389 */ /* 0x000064000004007d */
[----:B01----:R-:W-:Y:S05]  /*be50*/  ENDCOLLECTIVE ;  /* 0x000000000000791b */ /* 0x003fea0003800000 */
.L_x_11762:
[----:B------:R-:W-:Y:S01]  /*be60*/  MOV R129, R126 ;  /* 0x0000007e00817202 */ /* 0x000fe20000000f00 */
[----:B------:R-:W-:-:S07]  /*be70*/  HFMA2 R126, -RZ, RZ, 0, 1.847743988037109375e-06 ;  /* 0x0000001fff7e7431 */ /* 0x000fce00000001ff */
[----:B------:R-:W-:Y:S05]  /*be80*/  WARPSYNC.COLLECTIVE R246, `(.L_x_11763) ;  /* 0x00000000f6087348 */ /* 0x000fea0003c00000 */
[----:B------:R0:W1:Y:S02]  /*be90*/  SHFL.IDX P2, R124, R243, R127, R126 ;  /* 0x0000007ff37c7389 */ /* 0x000064000004007e */
[----:B01----:R-:W-:Y:S05]  /*bea0*/  ENDCOLLECTIVE ;  /* 0x000000000000791b */ /* 0x003fea0003800000 */
.L_x_11763:
[----:B------:R-:W-:Y:S02]  /*beb0*/  MOV R243, R117 ;  /* 0x0000007500f37202 */ /* 0x000fe40000000f00 */
[----:B------:R-:W-:-:S07]  /*bec0*/  MOV R251, R124 ;  /* 0x0000007c00fb7202 */ /* 0x000fce0000000f00 */
[----:B------:R-:W-:Y:S05]  /*bed0*/  WARPSYNC.COLLECTIVE R246, `(.L_x_11764) ;  /* 0x00000000f6087348 */ /* 0x000fea0003c00000 */
[----:B------:R0:W1:Y:S02]  /*bee0*/  SHFL.IDX P2, R124, R243, R127, R126 ;  /* 0x0000007ff37c7389 */ /* 0x000064000004007e */
[----:B01----:R-:W-:Y:S05]  /*bef0*/  ENDCOLLECTIVE ;  /* 0x000000000000791b */ /* 0x003fea0003800000 */
.L_x_11764:
[----:B------:R-:W-:Y:S02]  /*bf00*/  MOV R243, R118 ;  /* 0x0000007600f37202 */ /* 0x000fe40000000f00 */
[----:B------:R-:W-:-:S07]  /*bf10*/  MOV R125, R124 ;  /* 0x0000007c007d7202 */ /* 0x000fce0000000f00 */
[----:B------:R-:W-:Y:S05]  /*bf20*/  WARPSYNC.COLLECTIVE R246, `(.L_x_11765) ;  /* 0x00000000f6087348 */ /* 0x000fea0003c00000 */
[----:B------:R0:W1:Y:S02]  /*bf30*/  SHFL.IDX P2, R124, R243, R127, R126 ;  /* 0x0000007ff37c7389 */ /* 0x000064000004007e */
[----:B01----:R-:W-:Y:S05]  /*bf40*/  ENDCOLLECTIVE ;  /* 0x000000000000791b */ /* 0x003fea0003800000 */
.L_x_11765:
[----:B------:R-:W-:Y:S02]  /*bf50*/  MOV R243, R119 ;  /* 0x0000007700f37202 */ /* 0x000fe40000000f00 */
[----:B------:R-:W-:-:S07]  /*bf60*/  MOV R118, R124 ;  /* 0x0000007c00767202 */ /* 0x000fce0000000f00 */
[----:B------:R-:W-:Y:S05]  /*bf70*/  WARPSYNC.COLLECTIVE R246, `(.L_x_11766) ;  /* 0x00000000f6087348 */ /* 0x000fea0003c00000 */
[----:B------:R0:W1:Y:S02]  /*bf80*/  SHFL.IDX P2, R124, R243, R127, R126 ;  /* 0x0000007ff37c7389 */ /* 0x000064000004007e */
[----:B01----:R-:W-:Y:S05]  /*bf90*/  ENDCOLLECTIVE ;  /* 0x000000000000791b */ /* 0x003fea0003800000 */
.L_x_11766:
[----:B------:R-:W-:Y:S02]  /*bfa0*/  MOV R119, R124 ;  /* 0x0000007c00777202 */ /* 0x000fe40000000f00 */
[----:B------:R-:W-:Y:S01]  /*bfb0*/  MOV R124, R251 ;  /* 0x000000fb007c7202 */ /* 0x000fe20000000f00 */
[----:B------:R-:W-:Y:S06]  /*bfc0*/  BRA `(.L_x_11767) ;  /* 0xffffff9400707947 */ /* 0x000fec000383ffff */
.L_x_11768:
        /* <DEDUP_REMOVED lines=11> */
.L_x_18716:


//--------------------- .text._Z25selective_scan_bwd_kernelI32Selective_Scan_bwd_kernel_traitsILi64ELi16ELb1ELb1ELb1ELb0ELb1EfN3c107complexIfEEEEv12SSMParamsBwd --------------------------
	.section	.text._Z25selective_scan_bwd_kernelI32Selective_Scan_bwd_kernel_traitsILi64ELi16ELb1ELb1ELb1ELb0ELb1EfN3c107complexIfEEEEv12SSMParamsBwd,"ax",@progbits
	.align	128
        .global         _Z25selective_scan_bwd_kernelI32Selective_Scan_bwd_kernel_traitsILi64ELi16ELb1ELb1ELb1ELb0ELb1EfN3c107complexIfEEEEv12SSMParamsBwd
        .type           _Z25selective_scan_bwd_kernelI32Selective_Scan_bwd_kernel_traitsILi64ELi16ELb1ELb1ELb1ELb0ELb1EfN3c107complexIfEEEEv12SSMParamsBwd,@function
        .size           _Z25selective_scan_bwd_kernelI32Selective_Scan_bwd_kernel_traitsILi64ELi16ELb1ELb1ELb1ELb0ELb1EfN3c107complexIfEEEEv12SSMParamsBwd,(.L_x_18717 - _Z25selective_scan_bwd_kernelI32Selective_Scan_bwd_kernel_traitsILi64ELi16ELb1ELb1ELb1ELb0ELb1EfN3c107complexIfEEEEv12SSMParamsBwd)
        .other          _Z25selective_scan_bwd_kernelI32Selective_Scan_bwd_kernel_traitsILi64ELi16ELb1ELb1ELb1ELb0ELb1EfN3c107complexIfEEEEv12SSMParamsBwd,@"STO_CUDA_ENTRY STV_DEFAULT"
_Z25selective_scan_bwd_kernelI32Selective_Scan_bwd_kernel_traitsILi64ELi16ELb1ELb1ELb1ELb0ELb1EfN3c107complexIfEEEEv12SSMParamsBwd:
.text._Z25selective_scan_bwd_kernelI32Selective_Scan_bwd_kernel_traitsILi64ELi16ELb1ELb1ELb1ELb0ELb1EfN3c107complexIfEEEEv12SSMParamsBwd:
        /* <DEDUP_REMOVED lines=47> */
[----:B------:R-:W-:Y:S02]  /*02f0*/  UIADD3 UR11, UP0, UPT, UR22, UR4, URZ ;  /* 0x00000004160b7290 */ /* 0x000fe4000ff1e0ff */
[----:B------:R-:W-:Y:S02]  /*0300*/  UIMAD UR16, UR10, UR27, UR9 ;  /* 0x0000001b0a1072a4 */ /* 0x000fe4000f8e0209 */
[----:B-1----:R-:W-:Y:S02]  /*0310*/  ULEA UR9, UP1, UR11, UR12, 0x2 ;  /* 0x0000000c0b097291 */ /* 0x002fe4000f8210ff */
        /* <DEDUP_REMOVED lines=18> */
[----:B------:R-:W-:Y:S02]  /*0440*/  USHF.R.U32.HI UR17, URZ, 0x1, UR31 ;  /* 0x00000001ff117899 */ /* 0x000fe4000801161f */
[----:B------:R-:W-:-:S06]  /*0450*/  UIMAD UR16, UR16, UR6, URZ ;  /* 0x00000006101072a4 */ /* 0x000fcc000f8e02ff */
[----:B------:R-:W-:-:S04]  /*0460*/  UIADD3 UR7, UPT, UPT, URZ, -UR5, URZ ;  /* 0x80000005ff077290 */ /* 0x000fc8000fffe0ff */
        /* <DEDUP_REMOVED lines=14> */
[----:B------:R-:W1:Y:S01]  /*0550*/  LDCU.64 UR24, c[0x0][0x4c0] ;  /* 0x00009800ff1877ac */ /* 0x000e620008000a00 */
[----:B----4-:R-:W-:-:S02]  /*0560*/  UIMAD.WIDE.U32 UR4, UR10, UR26, UR4 ;  /* 0x0000001a0a0472a5 */ /* 0x010fc4000f8e0004 */
        /* <DEDUP_REMOVED lines=10> */
[----:B------:R-:W4:Y:S05]  /*0610*/  LDCU.64 UR26, c[0x0][0x3c8] ;  /* 0x00007900ff1a77ac */ /* 0x000f2a0008000a00 */
[----:B------:R-:W-:-:S02]  /*0620*/  @!UP2 UIADD3 UR32, UPT, UPT, -UR32, URZ, URZ ;  /* 0x000000ff2020a290 */ /* 0x000fc4000fffe1ff */
[----:B------:R-:W-:Y:S02]  /*0630*/  @!UP1 ULOP3.LUT UR32, URZ, UR34, URZ, 0x33, !UPT ;  /* 0x00000022ff209292 */ /* 0x000fe4000f8e33ff */
[----:B------:R-:W-:Y:S02]  /*0640*/  UIADD3 UR4, UP2, UPT, UR22, UR4, URZ ;  /* 0x0000000416047290 */ /* 0x000fe4000ff5e0ff */
[----:B------:R-:W-:Y:S02]  /*0650*/  USHF.R.S32.HI UR37, URZ, 0x1f, UR32 ;  /* 0x0000001fff257899 */ /* 0x000fe40008011420 */
[----:B--2---:R-:W-:Y:S02]  /*0660*/  UISETP.NE.U32.AND UP0, UPT, UR40, URZ, UPT ;  /* 0x000000ff2800728c */ /* 0x004fe4000bf05070 */
[----:B------:R-:W-:Y:S02]  /*0670*/  UIADD3.X UR13, UPT, UPT, UR23, UR5, URZ, UP2, !UPT ;  /* 0x00000005170d7290 */ /* 0x000fe400097fe4ff */
[----:B0-----:R-:W-:-:S02]  /*0680*/  ULEA UR14, UP1, UR4, UR38, 0x2 ;  /* 0x00000026040e7291 */ /* 0x001fc4000f8210ff */
[----:B-1----:R-:W-:Y:S01]  /*0690*/  UIMAD UR34, UR37, UR24, URZ ;  /* 0x00000018252272a4 */ /* 0x002fe2000f8e02ff */
[----:B------:R-:W0:Y:S01]  /*06a0*/  LDCU.64 UR22, c[0x0][0x4e0] ;  /* 0x00009c00ff1677ac */ /* 0x000e220008000a00 */
[----:B------:R-:W-:Y:S02]  /*06b0*/  UISETP.NE.AND.EX UP0, UPT, UR41, URZ, UPT, UP0 ;  /* 0x000000ff2900728c */ /* 0x000fe4000bf05300 */
[----:B------:R-:W-:Y:S02]  /*06c0*/  ULEA.HI.X UR13, UR4, UR39, UR13, 0x2, UP1 ;  /* 0x00000027040d7291 */ /* 0x000fe400088f140d */
[----:B------:R-:W-:Y:S02]  /*06d0*/  UIMAD.WIDE.U32 UR4, UR32, UR24, URZ ;  /* 0x00000018200472a5 */ /* 0x000fe4000f8e00ff */
[----:B------:R-:W-:Y:S01]  /*06e0*/  UIMAD UR41, UR32, UR25, UR34 ;  /* 0x00000019202972a4 */ /* 0x000fe2000f8e0222 */
[----:B------:R-:W1:Y:S01]  /*06f0*/  LDCU.64 UR24, c[0x0][0x448] ;  /* 0x00008900ff1877ac */ /* 0x000e620008000a00 */
[----:B---3--:R-:W-:-:S02]  /*0700*/  UIMAD UR36, UR37, UR20, URZ ;  /* 0x00000014252472a4 */ /* 0x008fc4000f8e02ff */
[----:B----4-:R-:W-:Y:S02]  /*0710*/  UIMAD UR34, UR37, UR26, URZ ;  /* 0x0000001a252272a4 */ /* 0x010fe4000f8e02ff */
        /* <DEDUP_REMOVED lines=64> */
.L_x_11868:
[----:B------:R-:W0:Y:S01]  /*0b20*/  S2R R0, SR_TID.X ;  /* 0x0000000000007919 */ /* 0x000e220000002100 */
[----:B------:R-:W-:Y:S02]  /*0b30*/  MOV R4, UR20 ;  /* 0x0000001400047c02 */ /* 0x000fe40008000f00 */
[----:B------:R-:W-:Y:S01]  /*0b40*/  MOV R5, UR11 ;  /* 0x0000000b00057c02 */ /* 0x000fe20008000f00 */
[----:B------:R-:W-:Y:S08]  /*0b50*/  BAR.SYNC.DEFER_BLOCKING 0x0 ;  /* 0x0000000000007b1d */ /* 0x000ff00000010000 */
[----:B-1----:R-:W1:Y:S01]  /*0b60*/  S2UR UR9, SR_CgaCtaId ;  /* 0x00000000000979c3 */ /* 0x002e620000008800 */
[----:B------:R-:W2:Y:S01]  /*0b70*/  S2R R2, SR_LANEID ;  /* 0x0000000000027919 */ /* 0x000ea20000000000 */
[----:B------:R-:W-:Y:S01]  /*0b80*/  UMOV UR8, 0x400 ;  /* 0x0000040000087882 */ /* 0x000fe20000000000 */
[----:B------:R-:W-:-:S02]  /*0b90*/  MOV R12, UR21 ;  /* 0x00000015000c7c02 */ /* 0x000fc40008000f00 */
[----:B------:R-:W-:-:S03]  /*0ba0*/  MOV R13, UR12 ;  /* 0x0000000c000d7c02 */ /* 0x000fc60008000f00 */
[----:B------:R-:W3:Y:S08]  /*0bb0*/  S2UR UR24, SR_CTAID.X ;  /* 0x00000000001879c3 */ /* 0x000ef00000002500 */
[----:B------:R-:W4:Y:S01]  /*0bc0*/  S2UR UR10, SR_CTAID.Y ;  /* 0x00000000000a79c3 */ /* 0x000f220000002600 */
[----:B0-----:R-:W-:Y:S01]  /*0bd0*/  LOP3.LUT R84, R7, 0x1f, R0, 0xf8, !PT ;  /* 0x0000001f07547812 */ /* 0x001fe200078ef800 */
[----:B------:R-:W-:-:S06]  /*0be0*/  HFMA2 R87, -RZ, RZ, 0, 0 ;  /* 0x00000000ff577431 */ /* 0x000fcc00000001ff */
[----:B------:R-:W0:Y:S01]  /*0bf0*/  LDC.64 R72, c[0x0][0x478] ;  /* 0x00011e00ff487b82 */ /* 0x000e220000000a00 */
[----:B------:R-:W-:-:S05]  /*0c00*/  IMAD.WIDE.U32 R4, R84, 0x10, R4 ;  /* 0x0000001054047825 */ /* 0x000fca00078e0004 */
[----:B------:R-:W5:Y:S02]  /*0c10*/  LDG.E.128 R8, desc[UR28][R4.64] ;  /* 0x0000001c04087981 */ /* 0x000f64000c1e1d00 */
[----:B------:R-:W0:Y:S02]  /*0c20*/  LDC.64 R110, c[0x0][0x508] ;  /* 0x00014200ff6e7b82 */ /* 0x000e240000000a00 */
[----:B------:R-:W3:Y:S04]  /*0c30*/  LDG.E.128 R16, desc[UR28][R4.64+0x200] ;  /* 0x0002001c04107981 */ /* 0x000ee8000c1e1d00 */
[----:B------:R-:W4:Y:S02]  /*0c40*/  LDG.E.128 R20, desc[UR28][R4.64+0x400] ;  /* 0x0004001c04147981 */ /* 0x000f24000c1e1d00 */
[----:B------:R-:W0:Y:S02]  /*0c50*/  LDC.64 R112, c[0x0][0x510] ;  /* 0x00014400ff707b82 */ /* 0x000e240000000a00 */
[----:B------:R-:W4:Y:S01]  /*0c60*/  LDG.E.128 R24, desc[UR28][R4.64+0x600] ;  /* 0x0006001c04187981 */ /* 0x000f22000c1e1d00 */
[----:B-1----:R-:W-:Y:S01]  /*0c70*/  ULEA UR8, UR9, UR8, 0x18 ;  /* 0x0000000809087291 */ /* 0x002fe2000f8ec0ff */
[-C--:B--2---:R-:W-:Y:S01]  /*0c80*/  IADD3 R7, PT, PT, R7, R2.reuse, RZ ;  /* 0x0000000207077210 */ /* 0x084fe20007ffe0ff */
[----:B------:R-:W-:Y:S01]  /*0c90*/  IMAD.WIDE.U32 R12, R84, 0x10, R12 ;  /* 0x00000010540c7825 */ /* 0x000fe200078e000c */
[----:B------:R-:W-:-:S02]  /*0ca0*/  IADD3 R85, PT, PT, R159, R2, RZ ;  /* 0x000000029f557210 */ /* 0x000fc40007ffe0ff */
[----:B------:R-:W1:Y:S01]  /*0cb0*/  LDC.64 R114, c[0x0][0x558] ;  /* 0x00015600ff727b82 */ /* 0x000e620000000a00 */
[----:B------:R-:W-:-:S04]  /*0cc0*/  MOV R180, UR8 ;  /* 0x0000000800b47c02 */ /* 0x000fc80008000f00 */
[-C--:B------:R-:W-:Y:S02]  /*0cd0*/  LEA R158, R7, R180.reuse, 0x4 ;  /* 0x000000b4079e7211 */ /* 0x080fe400078e20ff */
[----:B------:R-:W-:-:S03]  /*0ce0*/  LEA R157, R85, R180, 0x6 ;  /* 0x000000b4559d7211 */ /* 0x000fc600078e30ff */
[----:B-----5:R-:W-:Y:S04]  /*0cf0*/  STS.128 [R158], R8 ;  /* 0x000000089e007388 */ /* 0x020fe80000000c00 */
[----:B---3--:R-:W-:Y:S04]  /*0d00*/  STS.128 [R158+0x200], R16 ;  /* 0x000200109e007388 */ /* 0x008fe80000000c00 */
[----:B----4-:R-:W-:Y:S04]  /*0d10*/  STS.128 [R158+0x400], R20 ;  /* 0x000400149e007388 */ /* 0x010fe80000000c00 */
[----:B------:R2:W-:Y:S01]  /*0d20*/  STS.128 [R158+0x600], R24 ;  /* 0x000600189e007388 */ /* 0x0005e20000000c00 */
        /* <DEDUP_REMOVED lines=15> */
[----:B--2---:R2:W-:Y:S04]  /*0e20*/  STS.128 [R158+0x400], R24 ;  /* 0x000400189e007388 */ /* 0x0045e80000000c00 */
[----:B-----5:R-:W-:Y:S01]  /*0e30*/  STS.128 [R158+0x600], R52 ;  /* 0x000600349e007388 */ /* 0x020fe20000000c00 */
[----:B------:R-:W-:-:S03]  /*0e40*/  NOP ;  /* 0x0000000000007918 */ /* 0x000fc60000000000 */
[----:B------:R-:W-:Y:S01]  /*0e50*/  LDS.128 R4, [R157] ;  /* 0x000000009d047984 */ /* 0x000fe20000000c00 */
[----:B------:R-:W-:Y:S01]  /*0e60*/  ULEA UR8, UR19, 0xfffffc00, 0xa ;  /* 0xfffffc0013087891 */ /* 0x000fe2000f8e50ff */
[----:B---3--:R-:W3:Y:S02]  /*0e70*/  LDC.64 R28, c[0x0][0x488] ;  /* 0x00012200ff1c7b82 */ /* 0x008ee40000000a00 */
[----:B------:R-:W-:Y:S04]  /*0e80*/  LDS.128 R8, [R157+0x10] ;  /* 0x000010009d087984 */ /* 0x000fe80000000c00 */
[----:B------:R-:W-:Y:S02]  /*0e90*/  LDS.128 R12, [R157+0x20] ;  /* 0x000020009d0c7984 */ /* 0x000fe40000000c00 */
[----:B--2---:R-:W2:Y:S02]  /*0ea0*/  LDC.64 R24, c[0x0][0x410] ;  /* 0x00010400ff187b82 */ /* 0x004ea40000000a00 */
[----:B------:R-:W-:Y:S06]  /*0eb0*/  LDS.128 R16, [R157+0x30] ;  /* 0x000030009d107984 */ /* 0x000fec0000000c00 */
[----:B------:R-:W-:Y:S08]  /*0ec0*/  BAR.SYNC.DEFER_BLOCKING 0x0 ;  /* 0x0000000000007b1d */ /* 0x000ff00000010000 */
[----:B------:R-:W4:Y:S01]  /*0ed0*/  LDC.64 R26, c[0x0][0x418] ;  /* 0x00010600ff1a7b82 */ /* 0x000f220000000a00 */
[----:B------:R-:W5:Y:S04]  /*0ee0*/  LDG.E.128 R60, desc[UR28][R20.64] ;  /* 0x0000001c143c7981 */ /* 0x000f68000c1e1d00 */
[----:B------:R-:W5:Y:S04]  /*0ef0*/  LDG.E.128 R32, desc[UR28][R20.64+0x200] ;  /* 0x0002001c14207981 */ /* 0x000f68000c1e1d00 */
[----:B------:R-:W5:Y:S04]  /*0f00*/  LDG.E.128 R64, desc[UR28][R20.64+0x400] ;  /* 0x0004001c14407981 */ /* 0x000f68000c1e1d00 */
[----:B------:R4:W5:Y:S01]  /*0f10*/  LDG.E.128 R68, desc[UR28][R20.64+0x600] ;  /* 0x0006001c14447981 */ /* 0x000962000c1e1d00 */
[----:B------:R-:W-:Y:S01]  /*0f20*/  MOV R86, UR8 ;  /* 0x0000000800567c02 */ /* 0x000fe20008000f00 */
[----:B------:R-:W1:Y:S04]  /*0f30*/  LDCU.64 UR8, c[0x0][0x490] ;  /* 0x00009200ff0877ac */ /* 0x000e680008000a00 */
[----:B--2---:R-:W-:-:S04]  /*0f40*/  IMAD.WIDE.U32 R22, R24, UR24, R86 ;  /* 0x0000001818167c25 */ /* 0x004fc8000f8e0056 */
[----:B------:R-:W-:Y:S02]  /*0f50*/  IMAD R23, R25, UR24, R23 ;  /* 0x0000001819177c24 */ /* 0x000fe4000f8e0217 */
[----:B----4-:R-:W-:-:S04]  /*0f60*/  IMAD.WIDE.U32 R20, R26, UR10, R22 ;  /* 0x0000000a1a147c25 */ /* 0x010fc8000f8e0016 */
[----:B------:R-:W-:Y:S01]  /*0f70*/  IMAD R3, R27, UR10, R21 ;  /* 0x0000000a1b037c24 */ /* 0x000fe2000f8e0215 */
[----:B---3--:R-:W-:-:S04]  /*0f80*/  LEA R22, P0, R20, R28, 0x2 ;  /* 0x0000001c14167211 */ /* 0x008fc800078010ff */
[----:B------:R-:W-:-:S03]  /*0f90*/  LEA.HI.X R23, R20, R29, R3, 0x2, P0 ;  /* 0x0000001d14177211 */ /* 0x000fc600000f1403 */
[----:B------:R-:W-:Y:S01]  /*0fa0*/  IMAD.WIDE.U32 R20, R84, 0x10, R22 ;  /* 0x0000001054147825 */ /* 0x000fe200078e0016 */
[----:B-----5:R-:W-:Y:S04]  /*0fb0*/  STS.128 [R158], R60 ;  /* 0x0000003c9e007388 */ /* 0x020fe80000000c00 */
[----:B------:R2:W-:Y:S04]  /*0fc0*/  STS.128 [R158+0x200], R32 ;  /* 0x000200209e007388 */ /* 0x0005e80000000c00 */
[----:B------:R-:W-:Y:S04]  /*0fd0*/  STS.128 [R158+0x400], R64 ;  /* 0x000400409e007388 */ /* 0x000fe80000000c00 */
[----:B------:R-:W-:Y:S01]  /*0fe0*/  STS.128 [R158+0x600], R68 ;  /* 0x000600449e007388 */ /* 0x000fe20000000c00 */
[----:B------:R-:W-:-:S03]  /*0ff0*/  NOP ;  /* 0x0000000000007918 */ /* 0x000fc60000000000 */
[----:B------:R-:W-:Y:S01]  /*1000*/  LDS.128 R56, [R157] ;  /* 0x000000009d387984 */ /* 0x000fe20000000c00 */
[----:B--2---:R-:W2:Y:S03]  /*1010*/  LDC.64 R32, c[0x0][0x420] ;  /* 0x00010800ff207b82 */ /* 0x004ea60000000a00 */
[----:B------:R-:W-:Y:S04]  /*1020*/  LDS.128 R24, [R157+0x10] ;  /* 0x000010009d187984 */ /* 0x000fe80000000c00 */
[----:B------:R-:W-:Y:S01]  /*1030*/  LDS.128 R28, [R157+0x20] ;  /* 0x000020009d1c7984 */ /* 0x000fe20000000c00 */
[----:B------:R-:W3:Y:S03]  /*1040*/  LDC.64 R34, c[0x0][0x428] ;  /* 0x00010a00ff227b82 */ /* 0x000ee60000000a00 */
[----:B------:R-:W-:Y:S05]  /*1050*/  LDS.128 R52, [R157+0x30] ;  /* 0x000030009d347984 */ /* 0x000fea0000000c00 */
[----:B------:R-:W-:Y:S06]  /*1060*/  BAR.SYNC.DEFER_BLOCKING 0x0 ;  /* 0x0000000000007b1d */ /* 0x000fec0000010000 */
        /* <DEDUP_REMOVED lines=8> */
[----:B0-----:R-:W-:-:S04]  /*10f0*/  LEA R72, P0, R22, R72, 0x2 ;  /* 0x0000004816487211 */ /* 0x001fc800078010ff */
[----:B------:R-:W-:-:S03]  /*1100*/  LEA.HI.X R73, R22, R73, R3, 0x2, P0 ;  /* 0x0000004916497211 */ /* 0x000fc600000f1403 */
[----:B------:R-:W-:Y:S01]  /*1110*/  IMAD.WIDE.U32 R72, R84, 0x10, R72 ;  /* 0x0000001054487825 */ /* 0x000fe200078e0048 */
[----:B----4-:R0:W-:Y:S04]  /*1120*/  STS.128 [R158], R76 ;  /* 0x0000004c9e007388 */ /* 0x0101e80000000c00 */
[----:B-----5:R2:W-:Y:S04]  /*1130*/  STS.128 [R158+0x200], R80 ;  /* 0x000200509e007388 */ /* 0x0205e80000000c00 */
[----:B------:R3:W-:Y:S04]  /*1140*/  STS.128 [R158+0x400], R88 ;  /* 0x000400589e007388 */ /* 0x0007e80000000c00 */
[----:B------:R-:W-:Y:S01]  /*1150*/  STS.128 [R158+0x600], R92 ;  /* 0x0006005c9e007388 */ /* 0x000fe20000000c00 */
[----:B------:R-:W-:-:S03]  /*1160*/  NOP ;  /* 0x0000000000007918 */ /* 0x000fc60000000000 */
[----:B------:R-:W4:Y:S04]  /*1170*/  LDS.128 R64, [R157] ;  /* 0x000000009d407984 */ /* 0x000f280000000c00 */
[----:B------:R-:W5:Y:S04]  /*1180*/  LDS.128 R60, [R157+0x10] ;  /* 0x000010009d3c7984 */ /* 0x000f680000000c00 */
[----:B------:R-:W1:Y:S04]  /*1190*/  LDS.128 R32, [R157+0x20] ;  /* 0x000020009d207984 */ /* 0x000e680000000c00 */
[----:B------:R-:W1:Y:S01]  /*11a0*/  LDS.128 R20, [R157+0x30] ;  /* 0x000030009d147984 */ /* 0x000e620000000c00 */
[----:B------:R-:W-:Y:S06]  /*11b0*/  BAR.SYNC.DEFER_BLOCKING 0x0 ;  /* 0x0000000000007b1d */ /* 0x000fec0000010000 */
[----:B0-----:R-:W5:Y:S04]  /*11c0*/  LDG.E.128 R76, desc[UR28][R72.64] ;  /* 0x0000001c484c7981 */ /* 0x001f68000c1e1d00 */
[----:B--2---:R-:W2:Y:S04]  /*11d0*/  LDG.E.128 R80, desc[UR28][R72.64+0x200] ;  /* 0x0002001c48507981 */ /* 0x004ea8000c1e1d00 */
[----:B------:R-:W2:Y:S04]  /*11e0*/  LDG.E.128 R68, desc[UR28][R72.64+0x400] ;  /* 0x0004001c48447981 */ /* 0x000ea8000c1e1d00 */
[----:B---3--:R0:W3:Y:S01]  /*11f0*/  LDG.E.128 R88, desc[UR28][R72.64+0x600] ;  /* 0x0006001c48587981 */ /* 0x0080e2000c1e1d00 */
[----:B----4-:R-:W-:Y:S01]  /*1200*/  FMUL.FTZ R74, R65, -1.4426950216293334961 ;  /* 0xbfb8aa3b414a7820 */ /* 0x010fe20000410000 */
[----:B------:R-:W-:Y:S01]  /*1210*/  FMUL.FTZ R75, R66, -1.4426950216293334961 ;  /* 0xbfb8aa3b424b7820 */ /* 0x000fe20000410000 */
[----:B-----5:R-:W-:Y:S01]  /*1220*/  FMUL.FTZ R94, R61, -1.4426950216293334961 ;  /* 0xbfb8aa3b3d5e7820 */ /* 0x020fe20000410000 */
[----:B------:R-:W-:Y:S01]  /*1230*/  FMUL.FTZ R92, R67, -1.4426950216293334961 ;  /* 0xbfb8aa3b435c7820 */ /* 0x000fe20000410000 */
[----:B------:R-:W-:Y:S01]  /*1240*/  FMUL.FTZ R93, R60, -1.4426950216293334961 ;  /* 0xbfb8aa3b3c5d7820 */ /* 0x000fe20000410000 */
[----:B------:R-:W-:Y:S01]  /*1250*/  FMUL.FTZ R3, R64, -1.4426950216293334961 ;  /* 0xbfb8aa3b40037820 */ /* 0x000fe20000410000 */
[----:B------:R-:W4:Y:S01]  /*1260*/  MUFU.EX2 R74, R74 ;  /* 0x0000004a004a7308 */ /* 0x000f220000000800 */
[----:B-1----:R-:W-:Y:S01]  /*1270*/  FMUL.FTZ R97, R33, -1.4426950216293334961 ;  /* 0xbfb8aa3b21617820 */ /* 0x002fe20000410000 */
[----:B------:R-:W-:Y:S01]  /*1280*/  FMUL.FTZ R102, R35, -1.4426950216293334961 ;  /* 0xbfb8aa3b23667820 */ /* 0x000fe20000410000 */
[----:B0-----:R-:W-:Y:S01]  /*1290*/  FMUL.FTZ R73, R62, -1.4426950216293334961 ;  /* 0xbfb8aa3b3e497820 */ /* 0x001fe20000410000 */
[----:B------:R-:W0:Y:S01]  /*12a0*/  MUFU.EX2 R75, R75 ;  /* 0x0000004b004b7308 */ /* 0x000e220000000800 */
[----:B------:R-:W-:Y:S01]  /*12b0*/  FMUL.FTZ R96, R32, -1.4426950216293334961 ;  /* 0xbfb8aa3b20607820 */ /* 0x000fe20000410000 */
[----:B------:R-:W-:Y:S01]  /*12c0*/  FMUL.FTZ R103, R20, -1.4426950216293334961 ;  /* 0xbfb8aa3b14677820 */ /* 0x000fe20000410000 */
[----:B------:R-:W-:Y:S01]  /*12d0*/  FMUL.FTZ R95, R63, -1.4426950216293334961 ;  /* 0xbfb8aa3b3f5f7820 */ /* 0x000fe20000410000 */
[----:B------:R-:W1:Y:S01]  /*12e0*/  MUFU.EX2 R72, R94 ;  /* 0x0000005e00487308 */ /* 0x000e620000000800 */
[----:B------:R-:W-:Y:S01]  /*12f0*/  FMUL.FTZ R100, R34, -1.4426950216293334961 ;  /* 0xbfb8aa3b22647820 */ /* 0x000fe20000410000 */
[----:B------:R-:W-:Y:S01]  /*1300*/  FMUL.FTZ R107, R21, -1.4426950216293334961 ;  /* 0xbfb8aa3b156b7820 */ /* 0x000fe20000410000 */
[----:B------:R-:W-:Y:S01]  /*1310*/  FMUL.FTZ R108, R22, -1.4426950216293334961 ;  /* 0xbfb8aa3b166c7820 */ /* 0x000fe20000410000 */
[----:B------:R-:W5:Y:S01]  /*1320*/  MUFU.EX2 R73, R73 ;  /* 0x0000004900497308 */ /* 0x000f620000000800 */
[----:B------:R-:W-:Y:S01]  /*1330*/  FMUL.FTZ R109, R23, -1.4426950216293334961 ;  /* 0xbfb8aa3b176d7820 */ /* 0x000fe20000410000 */
[----:B----4-:R-:W-:Y:S01]  /*1340*/  FADD.FTZ R74, R74, 1 ;  /* 0x3f8000004a4a7421 */ /* 0x010fe20000010000 */
[----:B------:R-:W-:Y:S01]  /*1350*/  UISETP.NE.U32.AND UP0, UPT, UR8, URZ, UPT ;  /* 0x000000ff0800728c */ /* 0x000fe2000bf05070 */
[----:B------:R-:W4:Y:S01]  /*1360*/  MUFU.EX2 R92, R92 ;  /* 0x0000005c005c7308 */ /* 0x000f220000000800 */
[----:B0-----:R-:W-:-:S02]  /*1370*/  FADD.FTZ R75, R75, 1 ;  /* 0x3f8000004b4b7421 */ /* 0x001fc40000010000 */
[----:B------:R-:W-:Y:S01]  /*1380*/  UISETP.NE.AND.EX UP0, UPT, UR9, URZ, UPT, UP0 ;  /* 0x000000ff0900728c */ /* 0x000fe2000bf05300 */
[----:B------:R-:W-:Y:S01]  /*1390*/  MUFU.EX2 R93, R93 ;  /* 0x0000005d005d7308 */ /* 0x000fe20000000800 */
[----:B-1----:R-:W-:-:S03]  /*13a0*/  FADD.FTZ R72, R72, 1 ;  /* 0x3f80000048487421 */ /* 0x002fc60000010000 */
[----:B------:R-:W0:Y:S01]  /*13b0*/  MUFU.EX2 R101, R97 ;  /* 0x0000006100657308 */ /* 0x000e220000000800 */
[----:B-----5:R-:W-:-:S03]  /*13c0*/  FADD.FTZ R117, R73, 1 ;  /* 0x3f80000049757421 */ /* 0x020fc60000010000 */
[----:B------:R-:W1:Y:S01]  /*13d0*/  MUFU.EX2 R105, R102 ;  /* 0x0000006600697308 */ /* 0x000e620000000800 */
[----:B----4-:R-:W-:-:S03]  /*13e0*/  FADD.FTZ R92, R92, 1 ;  /* 0x3f8000005c5c7421 */ /* 0x010fc60000010000 */
[----:B------:R-:W4:Y:S04]  /*13f0*/  MUFU.EX2 R3, R3 ;  /* 0x0000000300037308 */ /* 0x000f280000000800 */
[----:B------:R-:W5:Y:S01]  /*1400*/  MUFU.RCP R94, R74 ;  /* 0x0000004a005e7308 */ /* 0x000f620000001000 */
[----:B0-----:R-:W-:Y:S01]  /*1410*/  FADD.FTZ R118, R101, 1 ;  /* 0x3f80000065767421 */ /* 0x001fe20000010000 */
[----:B-1----:R-:W-:-:S06]  /*1420*/  FADD.FTZ R105, R105, 1 ;  /* 0x3f80000069697421 */ /* 0x002fcc0000010000 */
[----:B------:R-:W0:Y:S01]  /*1430*/  MUFU.RCP R97, R75 ;  /* 0x0000004b00617308 */ /* 0x000e220000001000 */
[----:B----4-:R-:W-:-:S07]  /*1440*/  FADD.FTZ R3, R3, 1 ;  /* 0x3f80000003037421 */ /* 0x010fce0000010000 */
[----:B------:R-:W-:Y:S01]  /*1450*/  MUFU.RCP R102, R72 ;  /* 0x0000004800667308 */ /* 0x000fe20000001000 */
[----:B-----5:R-:W-:-:S07]  /*1460*/  FMUL.FTZ R120, R65, R94 ;  /* 0x0000005e41787220 */ /* 0x020fce0000410000 */
[----:B------:R1:W4:Y:S01]  /*1470*/  MUFU.EX2 R99, R96 ;  /* 0x0000006000637308 */ /* 0x0003220000000800 */
[----:B0-----:R-:W-:-:S03]  /*1480*/  FMUL.FTZ R121, R66, R97 ;  /* 0x0000006142797220 */ /* 0x001fc60000410000 */
[----:B------:R0:W5:Y:S04]  /*1490*/  MUFU.EX2 R106, R103 ;  /* 0x00000067006a7308 */ /* 0x0001680000000800 */
[----:B------:R5:W5:Y:S04]  /*14a0*/  MUFU.EX2 R98, R95 ;  /* 0x0000005f00627308 */ /* 0x000b680000000800 */
[----:B-1----:R1:W1:Y:S01]  /*14b0*/  MUFU.RCP R96, R92 ;  /* 0x0000005c00607308 */ /* 0x0022620000001000 */
[----:B0-----:R-:W-:Y:S01]  /*14c0*/  FADD.FTZ R103, R93, 1 ;  /* 0x3f8000005d677421 */ /* 0x001fe20000010000 */
[----:B----4-:R-:W-:Y:S01]  /*14d0*/  FADD.FTZ R99, R99, 1 ;  /* 0x3f80000063637421 */ /* 0x010fe20000010000 */
[----:B-----5:R-:W-:-:S05]  /*14e0*/  FADD.FTZ R106, R106, 1 ;  /* 0x3f8000006a6a7421 */ /* 0x020fca0000010000 */
[----:B------:R0:W4:Y:S01]  /*14f0*/  MUFU.RCP R95, R3 ;  /* 0x00000003005f7308 */ /* 0x0001220000001000 */
[----:B-1----:R-:W-:-:S04]  /*1500*/  IMAD.WIDE.U32 R92, R110, UR24, R86 ;  /* 0x000000186e5c7c25 */ /* 0x002fc8000f8e0056 */
[----:B------:R-:W-:Y:S01]  /*1510*/  FADD.FTZ R98, R98, 1 ;  /* 0x3f80000062627421 */ /* 0x000fe20000010000 */
[----:B------:R-:W-:Y:S02]  /*1520*/  IMAD R93, R111, UR24, R93 ;  /* 0x000000186f5d7c24 */ /* 0x000fe4000f8e025d */
[----:B------:R-:W1:Y:S01]  /*1530*/  MUFU.EX2 R104, R100 ;  /* 0x0000006400687308 */ /* 0x000e620000000800 */
[----:B------:R-:W-:-:S03]  /*1540*/  FMUL.FTZ R122, R67, R96 ;  /* 0x00000060437a7220 */ /* 0x000fc60000410000 */
[----:B------:R-:W-:Y:S08]  /*1550*/  MUFU.RCP R103, R103 ;  /* 0x0000006700677308 */ /* 0x000ff00000001000 */
[----:B------:R-:W-:Y:S01]  /*1560*/  MUFU.RCP R117, R117 ;  /* 0x0000007500757308 */ /* 0x000fe20000001000 */
[----:B-1----:R-:W-:-:S07]  /*1570*/  FADD.FTZ R104, R104, 1 ;  /* 0x3f80000068687421 */ /* 0x002fce0000010000 */
[----:B------:R-:W1:Y:S08]  /*1580*/  MUFU.RCP R116, R98 ;  /* 0x0000006200747308 */ /* 0x000e700000001000 */
[----:B------:R5:W-:Y:S08]  /*1590*/  MUFU.RCP R123, R104 ;  /* 0x00000068007b7308 */ /* 0x000bf00000001000 */
[----:B------:R-:W0:Y:S04]  /*15a0*/  MUFU.EX2 R107, R107 ;  /* 0x0000006b006b7308 */ /* 0x000e280000000800 */
[----:B------:R-:W4:Y:S04]  /*15b0*/  MUFU.EX2 R108, R108 ;  /* 0x0000006c006c7308 */ /* 0x000f280000000800 */
[----:B------:R-:W1:Y:S04]  /*15c0*/  MUFU.EX2 R109, R109 ;  /* 0x0000006d006d7308 */ /* 0x000e680000000800 */
[----:B------:R-:W-:Y:S01]  /*15d0*/  MUFU.RCP R118, R118 ;  /* 0x0000007600767308 */ /* 0x000fe20000001000 */
[----:B0-----:R-:W-:Y:S01]  /*15e0*/  FADD.FTZ R107, R107, 1 ;  /* 0x3f8000006b6b7421 */ /* 0x001fe20000010000 */
[----:B----4-:R-:W-:-:S06]  /*15f0*/  FADD.FTZ R108, R108, 1 ;  /* 0x3f8000006c6c7421 */ /* 0x010fcc0000010000 */
[----:B------:R-:W0:Y:S01]  /*1600*/  MUFU.RCP R124, R105 ;  /* 0x00000069007c7308 */ /* 0x000e220000001000 */
[----:B-1----:R-:W-:-:S07]  /*1610*/  FADD.FTZ R109, R109, 1 ;  /* 0x3f8000006d6d7421 */ /* 0x002fce0000010000 */
[----:B------:R1:W4:Y:S08]  /*1620*/  MUFU.RCP R119, R99 ;  /* 0x0000006300777308 */ /* 0x0003300000001000 */
[----:B------:R0:W4:Y:S08]  /*1630*/  MUFU.RCP R126, R107 ;  /* 0x0000006b007e7308 */ /* 0x0001300000001000 */
[----:B------:R-:W4:Y:S08]  /*1640*/  MUFU.RCP R127, R108 ;  /* 0x0000006c007f7308 */ /* 0x000f300000001000 */
[----:B------:R-:W4:Y:S08]  /*1650*/  MUFU.RCP R128, R109 ;  /* 0x0000006d00807308 */ /* 0x000f300000001000 */
[----:B------:R4:W4:Y:S01]  /*1660*/  MUFU.RCP R125, R106 ;  /* 0x0000006a007d7308 */ /* 0x0009220000001000 */
[----:B------:R1:W-:Y:S04]  /*1670*/  STS.128 [R158], R76 ;  /* 0x0000004c9e007388 */ /* 0x0003e80000000c00 */
[----:B--2---:R-:W-:Y:S04]  /*1680*/  STS.128 [R158+0x200], R80 ;  /* 0x000200509e007388 */ /* 0x004fe80000000c00 */
[----:B------:R-:W-:Y:S04]  /*1690*/  STS.128 [R158+0x400], R68 ;  /* 0x000400449e007388 */ /* 0x000fe80000000c00 */
[----:B---3--:R2:W-:Y:S01]  /*16a0*/  STS.128 [R158+0x600], R88 ;  /* 0x000600589e007388 */ /* 0x0085e20000000c00 */
[----:B------:R-:W-:-:S03]  /*16b0*/  NOP ;  /* 0x0000000000007918 */ /* 0x000fc60000000000 */
[----:B------:R-:W3:Y:S01]  /*16c0*/  LDS.128 R72, [R157] ;  /* 0x000000009d487984 */ /* 0x000ee20000000c00 */
[----:B-1----:R-:W-:-:S04]  /*16d0*/  IMAD.WIDE.U32 R76, R112, UR10, R92 ;  /* 0x0000000a704c7c25 */ /* 0x002fc8000f8e005c */
[----:B------:R-:W-:Y:S01]  /*16e0*/  FADD.FTZ R78, -R94, 1 ;  /* 0x3f8000005e4e7421 */ /* 0x000fe20000010100 */
[----:B------:R-:W1:Y:S01]  /*16f0*/  LDS.128 R68, [R157+0x10] ;  /* 0x000010009d447984 */ /* 0x000e620000000c00 */
[----:B------:R-:W-:Y:S01]  /*1700*/  IMAD R3, R113, UR10, R77 ;  /* 0x0000000a71037c24 */ /* 0x000fe2000f8e024d */
[C---:B------:R-:W-:Y:S01]  /*1710*/  LEA R100, P0, R76.reuse, R114, 0x2 ;  /* 0x000000724c647211 */ /* 0x040fe200078010ff */
[----:B------:R-:W-:Y:S01]  /*1720*/  FFMA.FTZ R78, R65, R78, 1 ;  /* 0x3f800000414e7423 */ /* 0x000fe2000001004e */
[----:B------:R-:W0:Y:S01]  /*1730*/  LDS.128 R80, [R157+0x20] ;  /* 0x000020009d507984 */ /* 0x000e220000000c00 */
[----:B------:R-:W-:Y:S01]  /*1740*/  FADD.FTZ R65, -R97, 1 ;  /* 0x3f80000061417421 */ /* 0x000fe20000010100 */
[----:B------:R-:W-:Y:S01]  /*1750*/  LEA.HI.X R101, R76, R115, R3, 0x2, P0 ;  /* 0x000000734c657211 */ /* 0x000fe200000f1403 */
        /* <DEDUP_REMOVED lines=16> */
[----:B------:R-:W-:Y:S01]  /*1860*/  FADD.FTZ R19, -R95, 1 ;  /* 0x3f8000005f137421 */ /* 0x000fe20000010100 */
[----:B------:R-:W-:Y:S01]  /*1870*/  FFMA.FTZ R65, R66, R65, 1 ;  /* 0x3f80000042417423 */ /* 0x000fe20000010041 */
[----:B--2---:R-:W-:Y:S01]  /*1880*/  FADD.FTZ R90, -R116, 1 ;  /* 0x3f800000745a7421 */ /* 0x004fe20000010100 */
[----:B------:R-:W-:-:S04]  /*1890*/  IMAD.WIDE.U32 R100, R84, 0x10, R100 ;  /* 0x0000001054647825 */ /* 0x000fc800078e0064 */
[C---:B------:R-:W-:Y:S01]  /*18a0*/  FFMA.FTZ R77, R64.reuse, R19, 1 ;  /* 0x3f800000404d7423 */ /* 0x040fe20000010013 */
[----:B------:R-:W-:Y:S01]  /*18b0*/  FMUL.FTZ R19, R64, R95 ;  /* 0x0000005f40137220 */ /* 0x000fe20000410000 */
[----:B------:R-:W-:Y:S01]  /*18c0*/  FADD.FTZ R64, -R96, 1 ;  /* 0x3f80000060407421 */ /* 0x000fe20000010100 */
[----:B------:R-:W-:Y:S02]  /*18d0*/  FFMA.FTZ R90, R63, R90, 1 ;  /* 0x3f8000003f5a7423 */ /* 0x000fe4000001005a */
[C---:B------:R-:W-:Y:S01]  /*18e0*/  FMUL.FTZ R156, R56.reuse, R19 ;  /* 0x00000013389c7220 */ /* 0x040fe20000410000 */
[----:B---3--:R-:W-:Y:S01]  /*18f0*/  FMUL.FTZ R76, R56, R72 ;  /* 0x00000048384c7220 */ /* 0x008fe20000410000 */
[----:B------:R-:W-:-:S03]  /*1900*/  FMUL.FTZ R79, R57, R73 ;  /* 0x00000049394f7220 */ /* 0x000fc60000410000 */
[----:B------:R-:W-:Y:S01]  /*1910*/  FMUL.FTZ R76, R95, R76 ;  /* 0x0000004c5f4c7220 */ /* 0x000fe20000410000 */
[----:B------:R-:W-:Y:S01]  /*1920*/  FMUL.FTZ R79, R94, R79 ;  /* 0x0000004f5e4f7220 */ /* 0x000fe20000410000 */
[----:B-1----:R-:W-:Y:S01]  /*1930*/  FMUL.FTZ R88, R26, R70 ;  /* 0x000000461a587220 */ /* 0x002fe20000410000 */
        /* <DEDUP_REMOVED lines=13> */
[----:B-----5:R-:W-:Y:S01]  /*1a10*/  FMUL.FTZ R104, R78, R79 ;  /* 0x0000004f4e687220 */ /* 0x020fe20000410000 */
[----:B------:R-:W-:Y:S01]  /*1a20*/  FMUL.FTZ R64, R97, R64 ;  /* 0x0000004061407220 */ /* 0x000fe20000410000 */
[----:B------:R-:W1:Y:S01]  /*1a30*/  LDS.128 R76, [R157+0x30] ;  /* 0x000030009d4c7984 */ /* 0x000e620000000c00 */
[----:B------:R-:W-:Y:S01]  /*1a40*/  FMUL.FTZ R91, R116, R91 ;  /* 0x0000005b745b7220 */ /* 0x000fe20000410000 */
[----:B0-----:R-:W-:Y:S01]  /*1a50*/  FMUL.FTZ R99, R31, R83 ;  /* 0x000000531f637220 */ /* 0x001fe20000410000 */
[----:B------:R-:W-:Y:S01]  /*1a60*/  FMUL.FTZ R94, R64, R65 ;  /* 0x00000041405e7220 */ /* 0x000fe20000410000 */
[----:B------:R-:W-:Y:S01]  /*1a70*/  FADD.FTZ R65, -R117, 1 ;  /* 0x3f80000075417421 */ /* 0x000fe20000010100 */
[----:B------:R-:W-:Y:S01]  /*1a80*/  FADD.FTZ R64, -R102, 1 ;  /* 0x3f80000066407421 */ /* 0x000fe20000010100 */
[----:B------:R-:W-:Y:S01]  /*1a90*/  FMUL.FTZ R107, R91, R90 ;  /* 0x0000005a5b6b7220 */ /* 0x000fe20000410000 */
[----:B------:R-:W-:Y:S01]  /*1aa0*/  FADD.FTZ R90, -R124, 1 ;  /* 0x3f8000007c5a7421 */ /* 0x000fe20000010100 */
[----:B------:R-:W-:Y:S01]  /*1ab0*/  FFMA.FTZ R89, R62, R65, 1 ;  /* 0x3f8000003e597423 */ /* 0x000fe20000010041 */
[----:B------:R-:W-:Y:S01]  /*1ac0*/  FMUL.FTZ R65, R25, R69 ;  /* 0x0000004519417220 */ /* 0x000fe20000410000 */
[----:B------:R-:W-:Y:S01]  /*1ad0*/  FFMA.FTZ R64, R61, R64, 1 ;  /* 0x3f8000003d407423 */ /* 0x000fe20000010040 */
[----:B------:R-:W-:Y:S01]  /*1ae0*/  FFMA.FTZ R98, R35, R90, 1 ;  /* 0x3f80000023627423 */ /* 0x000fe2000001005a */
[----:B----4-:R-:W-:Y:S01]  /*1af0*/  FMUL.FTZ R106, R88, R89 ;  /* 0x00000059586a7220 */ /* 0x010fe20000410000 */
        /* <DEDUP_REMOVED lines=43> */
[----:B------:R-:W-:Y:S01]  /*1db0*/  FFMA.FTZ R20, R36, R156, R165 ;  /* 0x0000009c24147223 */ /* 0x000fe200000100a5 */
[----:B------:R0:W-:Y:S01]  /*1dc0*/  STS.128 [R157+0x10], R104 ;  /* 0x000010689d007388 */ /* 0x0001e20000000c00 */
        /* <DEDUP_REMOVED lines=9> */
[----:B------:R-:W1:Y:S01]  /*1e60*/  LDS.128 R88, [R158] ;  /* 0x000000009e587984 */ /* 0x000e620000000c00 */
[----:B0-----:R-:W-:Y:S01]  /*1e70*/  FMUL.FTZ R104, R57, R120 ;  /* 0x0000007839687220 */ /* 0x001fe20000410000 */
[----:B------:R-:W-:Y:S01]  /*1e80*/  FMUL.FTZ R105, R58, R121 ;  /* 0x000000793a697220 */ /* 0x000fe20000410000 */
[----:B------:R-:W-:Y:S01]  /*1e90*/  FMUL.FTZ R107, R24, R103 ;  /* 0x00000067186b7220 */ /* 0x000fe20000410000 */
[----:B------:R-:W0:Y:S01]  /*1ea0*/  LDS.128 R64, [R158+0x200] ;  /* 0x000200009e407984 */ /* 0x000e220000000c00 */
[----:B------:R-:W-:Y:S01]  /*1eb0*/  FFMA.FTZ R21, R37, R104, R20 ;  /* 0x0000006825157223 */ /* 0x000fe20000010014 */
        /* <DEDUP_REMOVED lines=20> */
[----:B-1----:R1:W-:Y:S04]  /*2000*/  STG.E.128 desc[UR28][R100.64], R88 ;  /* 0x0000005864007986 */ /* 0x0023e8000c101d1c */
[----:B0-----:R1:W-:Y:S04]  /*2010*/  STG.E.128 desc[UR28][R100.64+0x200], R64 ;  /* 0x0002004064007986 */ /* 0x0013e8000c101d1c */
        /* <DEDUP_REMOVED lines=30> */
[----:B--2---:R-:W-:-:S03]  /*2200*/  IMAD.WIDE.U32 R20, R22, UR10, R86 ;  /* 0x0000000a16147c25 */ /* 0x004fc6000f8e0056 */
[----:B------:R-:W2:Y:S01]  /*2210*/  LDS.128 R56, [R158+0x200] ;  /* 0x000200009e387984 */ /* 0x000ea20000000c00 */
[----:B------:R-:W-:Y:S01]  /*2220*/  IMAD R19, R23, UR10, R21 ;  /* 0x0000000a17137c24 */ /* 0x000fe2000f8e0215 */
[C---:B------:R-:W-:Y:S02]  /*2230*/  LEA R22, P0, R20.reuse, UR8, 0x2 ;  /* 0x0000000814167c11 */ /* 0x040fe4000f8010ff */
[----:B------:R-:W3:Y:S02]  /*2240*/  LDS.128 R60, [R158+0x400] ;  /* 0x000400009e3c7984 */ /* 0x000ee40000000c00 */
[----:B------:R-:W-:Y:S02]  /*2250*/  LEA.HI.X R23, R20, UR9, R19, 0x2, P0 ;  /* 0x0000000914177c11 */ /* 0x000fe400080f1413 */
[----:B-1----:R-:W1:Y:S01]  /*2260*/  LDS.128 R64, [R158+0x600] ;  /* 0x000600009e407984 */ /* 0x002e620000000c00 */
[----:B------:R-:W-:-:S05]  /*2270*/  IMAD.WIDE.U32 R20, R84, 0x10, R22 ;  /* 0x0000001054147825 */ /* 0x000fca00078e0016 */
[----:B0-----:R0:W-:Y:S04]  /*2280*/  STG.E.128 desc[UR28][R20.64], R52 ;  /* 0x0000003414007986 */ /* 0x0011e8000c101d1c */
[----:B--2---:R0:W-:Y:S04]  /*2290*/  STG.E.128 desc[UR28][R20.64+0x200], R56 ;  /* 0x0002003814007986 */ /* 0x0041e8000c101d1c */
[----:B---3--:R0:W-:Y:S04]  /*22a0*/  STG.E.128 desc[UR28][R20.64+0x400], R60 ;  /* 0x0004003c14007986 */ /* 0x0081e8000c101d1c */
[----:B-1----:R0:W-:Y:S02]  /*22b0*/  STG.E.128 desc[UR28][R20.64+0x600], R64 ;  /* 0x0006004014007986 */ /* 0x0021e4000c101d1c */
.L_x_11770:
        /* <DEDUP_REMOVED lines=10> */
[----:B-1----:R-:W-:Y:S02]  /*2360*/  CS2R R64, SRZ ;  /* 0x0000000000407805 */ /* 0x002fe4000001ff00 */
        /* <DEDUP_REMOVED lines=31> */
[----:B------:R-:W-:Y:S01]  /*2560*/  FADD.FTZ R25, R27, R27 ;  /* 0x0000001b1b197221 */ /* 0x000fe20000010000 */
[----:B------:R-:W-:Y:S01]  /*2570*/  FADD.FTZ R27, R29, R29 ;  /* 0x0000001d1d1b7221 */ /* 0x000fe20000010000 */
[----:B------:R-:W-:Y:S01]  /*2580*/  FADD.FTZ R29, R31, R31 ;  /* 0x0000001f1f1d7221 */ /* 0x000fe20000010000 */
[----:B------:R-:W-:Y:S01]  /*2590*/  FADD.FTZ R31, R33, R33 ;  /* 0x00000021211f7221 */ /* 0x000fe20000010000 */
[----:B------:R-:W1:Y:S01]  /*25a0*/  LDCU.64 UR8, c[0x0][0x3a0] ;  /* 0x00007400ff0877ac */ /* 0x000e620008000a00 */
[----:B------:R-:W-:Y:S01]  /*25b0*/  FADD.FTZ R22, R24, R24 ;  /* 0x0000001818167221 */ /* 0x000fe20000010000 */
[----:B------:R-:W-:Y:S01]  /*25c0*/  FADD.FTZ R24, R26, R26 ;  /* 0x0000001a1a187221 */ /* 0x000fe20000010000 */
[----:B------:R-:W-:Y:S01]  /*25d0*/  FADD.FTZ R26, R28, R28 ;  /* 0x0000001c1c1a7221 */ /* 0x000fe20000010000 */
[----:B------:R-:W-:Y:S01]  /*25e0*/  FADD.FTZ R28, R30, R30 ;  /* 0x0000001e1e1c7221 */ /* 0x000fe20000010000 */
[----:B------:R-:W-:Y:S01]  /*25f0*/  FADD.FTZ R30, R32, R32 ;  /* 0x00000020201e7221 */ /* 0x000fe20000010000 */
[----:B------:R-:W-:Y:S01]  /*2600*/  FADD.FTZ R32, R34, R34 ;  /* 0x0000002222207221 */ /* 0x000fe20000010000 */
        /* <DEDUP_REMOVED lines=8> */
[----:B------:R-:W-:Y:S01]  /*2690*/  FADD.FTZ R21, R107, R107 ;  /* 0x0000006b6b157221 */ /* 0x000fe20000010000 */
[----:B------:R-:W-:Y:S01]  /*26a0*/  MOV R52, RZ ;  /* 0x000000ff00347202 */ /* 0x000fe20000000f00 */
[----:B------:R-:W2:Y:S01]  /*26b0*/  LDCU UR44, c[0x0][0x394] ;  /* 0x00007280ff2c77ac */ /* 0x000ea20008000800 */
[----:B------:R-:W-:Y:S01]  /*26c0*/  ISETP.EQ.AND P0, PT, R161, RZ, P0 ;  /* 0x000000ffa100720c */ /* 0x000fe20000702270 */
[----:B-1----:R-:W-:Y:S01]  /*26d0*/  UIMAD.WIDE.U32 UR24, UR10, UR8, URZ ;  /* 0x000000080a1872a5 */ /* 0x002fe2000f8e00ff */
[----:B------:R-:W1:Y:S01]  /*26e0*/  LDCU UR45, c[0x0][0x38c] ;  /* 0x00007180ff2d77ac */ /* 0x000e620008000800 */
[----:B0-----:R-:W-:-:S02]  /*26f0*/  SHF.L.U32 R33, R167, 0x2, RZ ;  /* 0x00000002a7217819 */ /* 0x001fc400000006ff */
[----:B------:R-:W-:Y:S01]  /*2700*/  UIMAD UR9, UR10, UR9, UR25 ;  /* 0x000000090a0972a4 */ /* 0x000fe2000f8e0219 */
[----:B------:R-:W-:Y:S01]  /*2710*/  ISETP.NE.AND P2, PT, R167, 0x3f, PT ;  /* 0x0000003fa700780c */ /* 0x000fe20003f45270 */
[----:B------:R-:W0:Y:S01]  /*2720*/  LDCU.64 UR32, c[0x0][0x3c0] ;  /* 0x00007800ff2077ac */ /* 0x000e220008000a00 */
[----:B------:R-:W-:Y:S02]  /*2730*/  LOP3.LUT R33, R33, 0xf80, RZ, 0xc0, !PT ;  /* 0x00000f8021217812 */ /* 0x000fe400078ec0ff */
[----:B------:R-:W-:Y:S01]  /*2740*/  ISETP.NE.AND P1, PT, R167, RZ, PT ;  /* 0x000000ffa700720c */ /* 0x000fe20003f25270 */
[----:B------:R-:W3:Y:S01]  /*2750*/  LDCU.64 UR34, c[0x0][0x440] ;  /* 0x00008800ff2277ac */ /* 0x000ee20008000a00 */
[----:B------:R-:W-:Y:S02]  /*2760*/  IADD3 R34, PT, PT, R33, R2, R33 ;  /* 0x0000000221227210 */ /* 0x000fe40007ffe021 */
[----:B------:R-:W-:Y:S01]  /*2770*/  P2R R33, PR, RZ, 0x4 ;  /* 0x00000004ff217803 */ /* 0x000fe20000000000 */
        /* <DEDUP_REMOVED lines=12> */
[----:B------:R-:W-:Y:S01]  /*2840*/  UMOV UR8, URZ ;  /* 0x000000ff00087c82 */ /* 0x000fe20008000000 */
[-C--:B------:R-:W-:Y:S02]  /*2850*/  LEA.HI.SX32 R87, R87, R34.reuse, 0x1b ;  /* 0x0000002257577211 */ /* 0x080fe400078fdaff */
[-C--:B------:R-:W-:Y:S02]  /*2860*/  LEA.HI.SX32 R89, R89, R34.reuse, 0x1b ;  /* 0x0000002259597211 */ /* 0x080fe400078fdaff */
        /* <DEDUP_REMOVED lines=17> */
.L_x_11867:
        /* <DEDUP_REMOVED lines=260> */
.L_x_11773:
[----:B------:R-:W-:-:S06]  /*39c0*/  IADD3 R132, PT, PT, R180, R33, RZ ;  /* 0x00000021b4847210 */ /* 0x000fcc0007ffe0ff */
[----:B------:R-:W0:Y:S02]  /*39d0*/  LDS.64 R132, [R132+0x9c68] ;  /* 0x009c680084847984 */ /* 0x000e240000000a00 */
.L_x_11774:
[----:B------:R-:W-:Y:S05]  /*39e0*/  BSYNC.RECONVERGENT B0 ;  /* 0x0000000000007941 */ /* 0x000fea0003800200 */
.L_x_11772:
        /* <DEDUP_REMOVED lines=282> */
.L_x_11894:
        /* <DEDUP_REMOVED lines=13> */
.L_x_11897:
[----:B------:R-:W-:-:S03]  /*4c60*/  UMOV UR10, 0xffffffff ;  /* 0xffffffff000a7882 */ /* 0x000fc60000000000 */
[----:B------:R-:W-:Y:S05]  /*4c70*/  BRA.DIV UR10, `(.L_x_11778) ;  /* 0x000000720acc7947 */ /* 0x000fea000b800000 */
.L_x_11900:
[----:B------:R-:W-:-:S03]  /*4c80*/  UMOV UR10, 0xffffffff ;  /* 0xffffffff000a7882 */ /* 0x000fc60000000000 */
[----:B------:R-:W-:Y:S05]  /*4c90*/  BRA.DIV UR10, `(.L_x_11779) ;  /* 0x000000720aec7947 */ /* 0x000fea000b800000 */
.L_x_11903:
[----:B------:R-:W-:-:S03]  /*4ca0*/  UMOV UR10, 0xffffffff ;  /* 0xffffffff000a7882 */ /* 0x000fc60000000000 */
[----:B------:R-:W-:Y:S05]  /*4cb0*/  BRA.DIV UR10, `(.L_x_11780) ;  /* 0x000000760a0c7947 */ /* 0x000fea000b800000 */
.L_x_11906:
        /* <DEDUP_REMOVED lines=10> */
.L_x_11916:
        /* <DEDUP_REMOVED lines=23> */
.L_x_11775:
        /* <DEDUP_REMOVED lines=286> */
.L_x_11921:
        /* <DEDUP_REMOVED lines=12> */
.L_x_11785:
[----:B------:R-:W-:Y:S05]  /*6170*/  BSYNC.RECONVERGENT B0 ;  /* 0x0000000000007941 */ /* 0x000fea0003800200 */
.L_x_11784:
[----:B------:R-:W-:Y:S01]  /*6180*/  UMOV UR10, 0xffffffff ;  /* 0xffffffff000a7882 */ /* 0x000fe20000000000 */
[----:B------:R-:W-:Y:S02]  /*6190*/  ISETP.GT.U32.AND P3, PT, R161, 0x1d, PT ;  /* 0x0000001da100780c */ /* 0x000fe40003f64070 */
[----:B------:R-:W-:Y:S11]  /*61a0*/  BRA.DIV UR10, `(.L_x_11786) ;  /* 0x000000660a207947 */ /* 0x000ff6000b800000 */
[----:B-1----:R1:W0:Y:S04]  /*61b0*/  SHFL.DOWN PT, R127, R131, 0x2, 0x1f ;  /* 0x08401f00837f7f89 */ /* 0x00222800000e0000 */
[----:B--2---:R1:W2:Y:S04]  /*61c0*/  SHFL.DOWN PT, R180, R130, 0x2, 0x1f ;  /* 0x08401f0082b47f89 */ /* 0x0042a800000e0000 */
[----:B---3--:R1:W3:Y:S04]  /*61d0*/  SHFL.DOWN PT, R230, R128, 0x2, 0x1f ;  /* 0x08401f0080e67f89 */ /* 0x0082e800000e0000 */
[----:B----4-:R1:W4:Y:S02]  /*61e0*/  SHFL.DOWN PT, R126, R129, 0x2, 0x1f ;  /* 0x08401f00817e7f89 */ /* 0x01032400000e0000 */
.L_x_11927:
        /* <DEDUP_REMOVED lines=12> */
.L_x_11788:
[----:B------:R-:W-:Y:S05]  /*62b0*/  BSYNC.RECONVERGENT B0 ;  /* 0x0000000000007941 */ /* 0x000fea0003800200 */
.L_x_11787:
[----:B------:R-:W-:Y:S01]  /*62c0*/  UMOV UR10, 0xffffffff ;  /* 0xffffffff000a7882 */ /* 0x000fe20000000000 */
[----:B------:R-:W-:Y:S02]  /*62d0*/  ISETP.GT.U32.AND P3, PT, R161, 0x1b, PT ;  /* 0x0000001ba100780c */ /* 0x000fe40003f64070 */
[----:B------:R-:W-:Y:S11]  /*62e0*/  BRA.DIV UR10, `(.L_x_11789) ;  /* 0x000000660a407947 */ /* 0x000ff6000b800000 */
[----:B0-----:R0:W0:Y:S04]  /*62f0*/  SHFL.DOWN PT, R127, R131, 0x4, 0x1f ;  /* 0x08801f00837f7f89 */ /* 0x00102800000e0000 */
[----:B--2---:R2:W0:Y:S04]  /*6300*/  SHFL.DOWN PT, R180, R130, 0x4, 0x1f ;  /* 0x08801f0082b47f89 */ /* 0x00442800000e0000 */
[----:B---3--:R2:W3:Y:S04]  /*6310*/  SHFL.DOWN PT, R230, R128, 0x4, 0x1f ;  /* 0x08801f0080e67f89 */ /* 0x0084e800000e0000 */
[----:B----4-:R2:W4:Y:S02]  /*6320*/  SHFL.DOWN PT, R126, R129, 0x4, 0x1f ;  /* 0x08801f00817e7f89 */ /* 0x01052400000e0000 */
.L_x_11933:
        /* <DEDUP_REMOVED lines=12> */
.L_x_11791:
[----:B------:R-:W-:Y:S05]  /*63f0*/  BSYNC.RECONVERGENT B0 ;  /* 0x0000000000007941 */ /* 0x000fea0003800200 */
.L_x_11790:
[----:B------:R-:W-:Y:S01]  /*6400*/  UMOV UR10, 0xffffffff ;  /* 0xffffffff000a7882 */ /* 0x000fe20000000000 */
[----:B------:R-:W-:Y:S02]  /*6410*/  ISETP.GT.U32.AND P3, PT, R161, 0x17, PT ;  /* 0x00000017a100780c */ /* 0x000fe40003f64070 */
[----:B------:R-:W-:Y:S11]  /*6420*/  BRA.DIV UR10, `(.L_x_11792) ;  /* 0x000000660a607947 */ /* 0x000ff6000b800000 */
[----:B0-----:R0:W0:Y:S04]  /*6430*/  SHFL.DOWN PT, R127, R131, 0x8, 0x1f ;  /* 0x09001f00837f7f89 */ /* 0x00102800000e0000 */
[----:B------:R0:W0:Y:S04]  /*6440*/  SHFL.DOWN PT, R180, R130, 0x8, 0x1f ;  /* 0x09001f0082b47f89 */ /* 0x00002800000e0000 */
[----:B---3--:R3:W0:Y:S04]  /*6450*/  SHFL.DOWN PT, R230, R128, 0x8, 0x1f ;  /* 0x09001f0080e67f89 */ /* 0x00862800000e0000 */
[----:B----4-:R3:W4:Y:S02]  /*6460*/  SHFL.DOWN PT, R126, R129, 0x8, 0x1f ;  /* 0x09001f00817e7f89 */ /* 0x01072400000e0000 */
.L_x_11939:
        /* <DEDUP_REMOVED lines=12> */
.L_x_11794:
[----:B------:R-:W-:Y:S05]  /*6530*/  BSYNC.RECONVERGENT B0 ;  /* 0x0000000000007941 */ /* 0x000fea0003800200 */
.L_x_11793:
[----:B------:R-:W-:Y:S01]  /*6540*/  UMOV UR10, 0xffffffff ;  /* 0xffffffff000a7882 */ /* 0x000fe20000000000 */
[----:B------:R-:W-:Y:S02]  /*6550*/  ISETP.GT.U32.AND P3, PT, R161, 0xf, PT ;  /* 0x0000000fa100780c */ /* 0x000fe40003f64070 */
[----:B------:R-:W-:Y:S11]  /*6560*/  BRA.DIV UR10, `(.L_x_11795) ;  /* 0x000000660a807947 */ /* 0x000ff6000b800000 */
[----:B0-----:R0:W0:Y:S04]  /*6570*/  SHFL.DOWN PT, R127, R131, 0x10, 0x1f ;  /* 0x0a001f00837f7f89 */ /* 0x00102800000e0000 */
[----:B------:R0:W0:Y:S04]  /*6580*/  SHFL.DOWN PT, R180, R130, 0x10, 0x1f ;  /* 0x0a001f0082b47f89 */ /* 0x00002800000e0000 */
[----:B------:R0:W0:Y:S04]  /*6590*/  SHFL.DOWN PT, R230, R128, 0x10, 0x1f ;  /* 0x0a001f0080e67f89 */ /* 0x00002800000e0000 */
[----:B----4-:R4:W0:Y:S02]  /*65a0*/  SHFL.DOWN PT, R126, R129, 0x10, 0x1f ;  /* 0x0a001f00817e7f89 */ /* 0x01082400000e0000 */
.L_x_11945:
        /* <DEDUP_REMOVED lines=12> */
.L_x_11797:
[----:B------:R-:W-:Y:S05]  /*6670*/  BSYNC.RECONVERGENT B0 ;  /* 0x0000000000007941 */ /* 0x000fea0003800200 */
.L_x_11796:
        /* <DEDUP_REMOVED lines=26> */
.L_x_11959:
        /* <DEDUP_REMOVED lines=15> */
.L_x_11800:
[----:B------:R-:W-:Y:S05]  /*6910*/  BSYNC.RECONVERGENT B0 ;  /* 0x0000000000007941 */ /* 0x000fea0003800200 */
.L_x_11799:
        /* <DEDUP_REMOVED lines=16> */
.L_x_11782:
        /* <DEDUP_REMOVED lines=688> */
.L_x_11802:
[----:B------:R-:W-:Y:S05]  /*9520*/  BSYNC.RECONVERGENT B0 ;  /* 0x0000000000007941 */ /* 0x000fea0003800200 */
.L_x_11801:
[----:B-12---:R0:W1:Y:S01]  /*9530*/  LDS R115, [R112+0x6400] ;  /* 0x0064000070737984 */ /* 0x0060620000000800 */
[----:B------:R-:W-:Y:S04]  /*9540*/  BSSY.RECONVERGENT B0, `(.L_x_11803) ;  /* 0x0000004000007945 */ /* 0x000fe80003800200 */
[----:B------:R-:W-:Y:S05]  /*9550*/  @!P3 BRA `(.L_x_11804) ;  /* 0x000000000008b947 */ /* 0x000fea0003800000 */
[----:B------:R2:W-:Y:S04]  /*9560*/  REDG.E.ADD.F32.FTZ.RN.STRONG.GPU desc[UR28][R90.64+0x100], R191 ;  /* 0x000100bf5a0079a6 */ /* 0x0005e8000c12f31c */
[----:B-1----:R2:W-:Y:S02]  /*9570*/  REDG.E.ADD.F32.FTZ.RN.STRONG.GPU desc[UR28][R92.64+0x100], R115 ;  /* 0x000100735c0079a6 */ /* 0x0025e4000c12f31c */
.L_x_11804:
[----:B------:R-:W-:Y:S05]  /*9580*/  BSYNC.RECONVERGENT B0 ;  /* 0x0000000000007941 */ /* 0x000fea0003800200 */
.L_x_11803:
[----:B-12---:R1:W2:Y:S01]  /*9590*/  LDS R115, [R120+0x6500] ;  /* 0x0065000078737984 */ /* 0x0062a20000000800 */
[----:B------:R-:W-:Y:S04]  /*95a0*/  BSSY.RECONVERGENT B0, `(.L_x_11805) ;  /* 0x0000004000007945 */ /* 0x000fe80003800200 */
[----:B------:R-:W-:Y:S05]  /*95b0*/  @!P4 BRA `(.L_x_11806) ;  /* 0x000000000008c947 */ /* 0x000fea0003800000 */
[----:B------:R3:W-:Y:S04]  /*95c0*/  REDG.E.ADD.F32.FTZ.RN.STRONG.GPU desc[UR28][R90.64+0x200], R193 ;  /* 0x000200c15a0079a6 */ /* 0x0007e8000c12f31c */
[----:B--2---:R3:W-:Y:S02]  /*95d0*/  REDG.E.ADD.F32.FTZ.RN.STRONG.GPU desc[UR28][R92.64+0x200], R115 ;  /* 0x000200735c0079a6 */ /* 0x0047e4000c12f31c */
.L_x_11806:
[----:B------:R-:W-:Y:S05]  /*95e0*/  BSYNC.RECONVERGENT B0 ;  /* 0x0000000000007941 */ /* 0x000fea0003800200 */
.L_x_11805:
[----:B------:R-:W4:Y:S01]  /*95f0*/  LDS R137, [R137+0x6600] ;  /* 0x0066000089897984 */ /* 0x000f220000000800 */
[----:B------:R-:W-:Y:S04]  /*9600*/  BSSY.RECONVERGENT B0, `(.L_x_11807) ;  /* 0x0000004000007945 */ /* 0x000fe80003800200 */
[----:B------:R-:W-:Y:S05]  /*9610*/  @!P5 BRA `(.L_x_11808) ;  /* 0x000000000008d947 */ /* 0x000fea0003800000 */
[----:B------:R0:W-:Y:S04]  /*9620*/  REDG.E.ADD.F32.FTZ.RN.STRONG.GPU desc[UR28][R90.64+0x300], R195 ;  /* 0x000300c35a0079a6 */ /* 0x0001e8000c12f31c */
[----:B----4-:R0:W-:Y:S02]  /*9630*/  REDG.E.ADD.F32.FTZ.RN.STRONG.GPU desc[UR28][R92.64+0x300], R137 ;  /* 0x000300895c0079a6 */ /* 0x0101e4000c12f31c */
.L_x_11808:
[----:B------:R-:W-:Y:S05]  /*9640*/  BSYNC.RECONVERGENT B0 ;  /* 0x0000000000007941 */ /* 0x000fea0003800200 */
.L_x_11807:
        /* <DEDUP_REMOVED lines=9> */
.L_x_11810:
[----:B------:R-:W-:Y:S05]  /*96e0*/  BSYNC.RECONVERGENT B0 ;  /* 0x0000000000007941 */ /* 0x000fea0003800200 */
.L_x_11809:
[----:B--23--:R2:W3:Y:S01]  /*96f0*/  LDS R115, [R140+0x6800] ;  /* 0x006800008c737984 */ /* 0x00c4e20000000800 */
[----:B------:R-:W-:Y:S04]  /*9700*/  BSSY.RECONVERGENT B0, `(.L_x_11811) ;  /* 0x0000004000007945 */ /* 0x000fe80003800200 */
[----:B------:R-:W-:Y:S05]  /*9710*/  @!P3 BRA `(.L_x_11812) ;  /* 0x000000000008b947 */ /* 0x000fea0003800000 */
[----:B------:R0:W-:Y:S04]  /*9720*/  REDG.E.ADD.F32.FTZ.RN.STRONG.GPU desc[UR28][R90.64+0x500], R199 ;  /* 0x000500c75a0079a6 */ /* 0x0001e8000c12f31c */
[----:B---3--:R3:W-:Y:S02]  /*9730*/  REDG.E.ADD.F32.FTZ.RN.STRONG.GPU desc[UR28][R92.64+0x500], R115 ;  /* 0x000500735c0079a6 */ /* 0x0087e4000c12f31c */
.L_x_11812:
[----:B------:R-:W-:Y:S05]  /*9740*/  BSYNC.RECONVERGENT B0 ;  /* 0x0000000000007941 */ /* 0x000fea0003800200 */
.L_x_11811:
[----:B------:R-:W0:Y:S01]  /*9750*/  LDS R141, [R141+0x6900] ;  /* 0x006900008d8d7984 */ /* 0x000e220000000800 */
[----:B------:R-:W-:Y:S04]  /*9760*/  BSSY.RECONVERGENT B0, `(.L_x_11813) ;  /* 0x0000004000007945 */ /* 0x000fe80003800200 */
[----:B------:R-:W-:Y:S05]  /*9770*/  @!P4 BRA `(.L_x_11814) ;  /* 0x000000000008c947 */ /* 0x000fea0003800000 */
[----:B------:R1:W-:Y:S04]  /*9780*/  REDG.E.ADD.F32.FTZ.RN.STRONG.GPU desc[UR28][R90.64+0x600], R203 ;  /* 0x000600cb5a0079a6 */ /* 0x0003e8000c12f31c */
[----:B0-----:R1:W-:Y:S02]  /*9790*/  REDG.E.ADD.F32.FTZ.RN.STRONG.GPU desc[UR28][R92.64+0x600], R141 ;  /* 0x0006008d5c0079a6 */ /* 0x0013e4000c12f31c */
.L_x_11814:
[----:B------:R-:W-:Y:S05]  /*97a0*/  BSYNC.RECONVERGENT B0 ;  /* 0x0000000000007941 */ /* 0x000fea0003800200 */
.L_x_11813:
[----:B---3--:R3:W0:Y:S01]  /*97b0*/  LDS R115, [R142+0x6a00] ;  /* 0x006a00008e737984 */ /* 0x0086220000000800 */
[----:B------:R-:W-:Y:S04]  /*97c0*/  BSSY.RECONVERGENT B0, `(.L_x_11815) ;  /* 0x0000004000007945 */ /* 0x000fe80003800200 */
[----:B------:R-:W-:Y:S05]  /*97d0*/  @!P5 BRA `(.L_x_11816) ;  /* 0x000000000008d947 */ /* 0x000fea0003800000 */
[----:B------:R1:W-:Y:S04]  /*97e0*/  REDG.E.ADD.F32.FTZ.RN.STRONG.GPU desc[UR28][R90.64+0x700], R205 ;  /* 0x000700cd5a0079a6 */ /* 0x0003e8000c12f31c */
[----:B0-----:R1:W-:Y:S02]  /*97f0*/  REDG.E.ADD.F32.FTZ.RN.STRONG.GPU desc[UR28][R92.64+0x700], R115 ;  /* 0x000700735c0079a6 */ /* 0x0013e4000c12f31c */
.L_x_11816:
[----:B------:R-:W-:Y:S05]  /*9800*/  BSYNC.RECONVERGENT B0 ;  /* 0x0000000000007941 */ /* 0x000fea0003800200 */
.L_x_11815:
        /* <DEDUP_REMOVED lines=9> */
.L_x_11818:
[----:B------:R-:W-:Y:S05]  /*98a0*/  BSYNC.RECONVERGENT B0 ;  /* 0x0000000000007941 */ /* 0x000fea0003800200 */
.L_x_11817:
[----:B------:R-:W0:Y:S01]  /*98b0*/  LDS R143, [R143+0x6c00] ;  /* 0x006c00008f8f7984 */ /* 0x000e220000000800 */
[----:B------:R-:W-:Y:S04]  /*98c0*/  BSSY.RECONVERGENT B0, `(.L_x_11819) ;  /* 0x0000004000007945 */ /* 0x000fe80003800200 */
[----:B------:R-:W-:Y:S05]  /*98d0*/  @!P3 BRA `(.L_x_11820) ;  /* 0x000000000008b947 */ /* 0x000fea0003800000 */
[----:B------:R1:W-:Y:S04]  /*98e0*/  REDG.E.ADD.F32.FTZ.RN.STRONG.GPU desc[UR28][R90.64+0x900], R209 ;  /* 0x000900d15a0079a6 */ /* 0x0003e8000c12f31c */
[----:B0-----:R1:W-:Y:S02]  /*98f0*/  REDG.E.ADD.F32.FTZ.RN.STRONG.GPU desc[UR28][R92.64+0x900], R143 ;  /* 0x0009008f5c0079a6 */ /* 0x0013e4000c12f31c */
.L_x_11820:
[----:B------:R-:W-:Y:S05]  /*9900*/  BSYNC.RECONVERGENT B0 ;  /* 0x0000000000007941 */ /* 0x000fea0003800200 */
.L_x_11819:
[----:B01----:R0:W1:Y:S01]  /*9910*/  LDS R115, [R144+0x6d00] ;  /* 0x006d000090737984 */ /* 0x0030620000000800 */
[----:B------:R-:W-:Y:S04]  /*9920*/  BSSY.RECONVERGENT B0, `(.L_x_11821) ;  /* 0x0000004000007945 */ /* 0x000fe80003800200 */
[----:B------:R-:W-:Y:S05]  /*9930*/  @!P4 BRA `(.L_x_11822) ;  /* 0x000000000008c947 */ /* 0x000fea0003800000 */
[----:B------:R0:W-:Y:S04]  /*9940*/  REDG.E.ADD.F32.FTZ.RN.STRONG.GPU desc[UR28][R90.64+0xa00], R211 ;  /* 0x000a00d35a0079a6 */ /* 0x0001e8000c12f31c */
[----:B-1----:R0:W-:Y:S02]  /*9950*/  REDG.E.ADD.F32.FTZ.RN.STRONG.GPU desc[UR28][R92.64+0xa00], R115 ;  /* 0x000a00735c0079a6 */ /* 0x0021e4000c12f31c */
.L_x_11822:
[----:B------:R-:W-:Y:S05]  /*9960*/  BSYNC.RECONVERGENT B0 ;  /* 0x0000000000007941 */ /* 0x000fea0003800200 */
.L_x_11821:
[----:B------:R-:W0:Y:S01]  /*9970*/  LDS R145, [R145+0x6e00] ;  /* 0x006e000091917984 */ /* 0x000e220000000800 */
[----:B------:R-:W-:Y:S04]  /*9980*/  BSSY.RECONVERGENT B0, `(.L_x_11823) ;  /* 0x0000004000007945 */ /* 0x000fe80003800200 */
[----:B------:R-:W-:Y:S05]  /*9990*/  @!P5 BRA `(.L_x_11824) ;  /* 0x000000000008d947 */ /* 0x000fea0003800000 */
[----:B------:R1:W-:Y:S04]  /*99a0*/  REDG.E.ADD.F32.FTZ.RN.STRONG.GPU desc[UR28][R90.64+0xb00], R213 ;  /* 0x000b00d55a0079a6 */ /* 0x0003e8000c12f31c */
[----:B0-----:R0:W-:Y:S02]  /*99b0*/  REDG.E.ADD.F32.FTZ.RN.STRONG.GPU desc[UR28][R92.64+0xb00], R145 ;  /* 0x000b00915c0079a6 */ /* 0x0011e4000c12f31c */
.L_x_11824:
[----:B------:R-:W-:Y:S05]  /*99c0*/  BSYNC.RECONVERGENT B0 ;  /* 0x0000000000007941 */ /* 0x000fea0003800200 */
.L_x_11823:
        /* <DEDUP_REMOVED lines=9> */
.L_x_11826:
[----:B------:R-:W-:Y:S05]  /*9a60*/  BSYNC.RECONVERGENT B0 ;  /* 0x0000000000007941 */ /* 0x000fea0003800200 */
.L_x_11825:
[----:B01----:R0:W1:Y:S01]  /*9a70*/  LDS R115, [R162+0x7000] ;  /* 0x00700000a2737984 */ /* 0x0030620000000800 */
[----:B------:R-:W-:Y:S04]  /*9a80*/  BSSY.RECONVERGENT B0, `(.L_x_11827) ;  /* 0x0000004000007945 */ /* 0x000fe80003800200 */
[----:B------:R-:W-:Y:S05]  /*9a90*/  @!P3 BRA `(.L_x_11828) ;  /* 0x000000000008b947 */ /* 0x000fea0003800000 */
[----:B------:R0:W-:Y:S04]  /*9aa0*/  REDG.E.ADD.F32.FTZ.RN.STRONG.GPU desc[UR28][R90.64+0xd00], R241 ;  /* 0x000d00f15a0079a6 */ /* 0x0001e8000c12f31c */
[----:B-1----:R0:W-:Y:S02]  /*9ab0*/  REDG.E.ADD.F32.FTZ.RN.STRONG.GPU desc[UR28][R92.64+0xd00], R115 ;  /* 0x000d00735c0079a6 */ /* 0x0021e4000c12f31c */
.L_x_11828:
[----:B------:R-:W-:Y:S05]  /*9ac0*/  BSYNC.RECONVERGENT B0 ;  /* 0x0000000000007941 */ /* 0x000fea0003800200 */
.L_x_11827:
[----:B01----:R0:W1:Y:S01]  /*9ad0*/  LDS R115, [R164+0x7100] ;  /* 0x00710000a4737984 */ /* 0x0030620000000800 */
[----:B------:R-:W-:Y:S04]  /*9ae0*/  BSSY.RECONVERGENT B0, `(.L_x_11829) ;  /* 0x0000004000007945 */ /* 0x000fe80003800200 */
[----:B------:R-:W-:Y:S05]  /*9af0*/  @!P4 BRA `(.L_x_11830) ;  /* 0x000000000008c947 */ /* 0x000fea0003800000 */
[----:B------:R0:W-:Y:S04]  /*9b00*/  REDG.E.ADD.F32.FTZ.RN.STRONG.GPU desc[UR28][R90.64+0xe00], R243 ;  /* 0x000e00f35a0079a6 */ /* 0x0001e8000c12f31c */
[----:B-1----:R0:W-:Y:S02]  /*9b10*/  REDG.E.ADD.F32.FTZ.RN.STRONG.GPU desc[UR28][R92.64+0xe00], R115 ;  /* 0x000e00735c0079a6 */ /* 0x0021e4000c12f31c */
.L_x_11830:
[----:B------:R-:W-:Y:S05]  /*9b20*/  BSYNC.RECONVERGENT B0 ;  /* 0x0000000000007941 */ /* 0x000fea0003800200 */
.L_x_11829:
[----:B01----:R0:W1:Y:S01]  /*9b30*/  LDS R115, [R166+0x7200] ;  /* 0x00720000a6737984 */ /* 0x0030620000000800 */
[----:B------:R-:W-:Y:S04]  /*9b40*/  BSSY.RECONVERGENT B0, `(.L_x_11831) ;  /* 0x0000004000007945 */ /* 0x000fe80003800200 */
[----:B------:R-:W-:Y:S05]  /*9b50*/  @!P5 BRA `(.L_x_11832) ;  /* 0x000000000008d947 */ /* 0x000fea0003800000 */
[----:B------:R0:W-:Y:S04]  /*9b60*/  REDG.E.ADD.F32.FTZ.RN.STRONG.GPU desc[UR28][R90.64+0xf00], R247 ;  /* 0x000f00f75a0079a6 */ /* 0x0001e8000c12f31c */
[----:B-1----:R0:W-:Y:S02]  /*9b70*/  REDG.E.ADD.F32.FTZ.RN.STRONG.GPU desc[UR28][R92.64+0xf00], R115 ;  /* 0x000f00735c0079a6 */ /* 0x0021e4000c12f31c */
.L_x_11832:
[----:B------:R-:W-:Y:S05]  /*9b80*/  BSYNC.RECONVERGENT B0 ;  /* 0x0000000000007941 */ /* 0x000fea0003800200 */
.L_x_11831:
        /* <DEDUP_REMOVED lines=9> */
.L_x_11834:
[----:B------:R-:W-:Y:S05]  /*9c20*/  BSYNC.RECONVERGENT B0 ;  /* 0x0000000000007941 */ /* 0x000fea0003800200 */
.L_x_11833:
[----:B------:R-:W0:Y:S01]  /*9c30*/  LDS R169, [R169+0x7400] ;  /* 0x00740000a9a97984 */ /* 0x000e220000000800 */
[----:B------:R-:W-:Y:S04]  /*9c40*/  BSSY.RECONVERGENT B0, `(.L_x_11835) ;  /* 0x0000004000007945 */ /* 0x000fe80003800200 */
[----:B------:R-:W-:Y:S05]  /*9c50*/  @!P3 BRA `(.L_x_11836) ;  /* 0x000000000008b947 */ /* 0x000fea0003800000 */
[----:B------:R1:W-:Y:S04]  /*9c60*/  REDG.E.ADD.F32.FTZ.RN.STRONG.GPU desc[UR28][R90.64+0x1100], R251 ;  /* 0x001100fb5a0079a6 */ /* 0x0003e8000c12f31c */
[----:B0-----:R0:W-:Y:S02]  /*9c70*/  REDG.E.ADD.F32.FTZ.RN.STRONG.GPU desc[UR28][R92.64+0x1100], R169 ;  /* 0x001100a95c0079a6 */ /* 0x0011e4000c12f31c */
.L_x_11836:
[----:B------:R-:W-:Y:S05]  /*9c80*/  BSYNC.RECONVERGENT B0 ;  /* 0x0000000000007941 */ /* 0x000fea0003800200 */
.L_x_11835:
[----:B01----:R0:W1:Y:S01]  /*9c90*/  LDS R115, [R172+0x7500] ;  /* 0x00750000ac737984 */ /* 0x0030620000000800 */
[----:B------:R-:W-:Y:S04]  /*9ca0*/  BSSY.RECONVERGENT B0, `(.L_x_11837) ;  /* 0x0000004000007945 */ /* 0x000fe80003800200 */
[----:B------:R-:W-:Y:S05]  /*9cb0*/  @!P4 BRA `(.L_x_11838) ;  /* 0x000000000008c947 */ /* 0x000fea0003800000 */
[----:B------:R0:W-:Y:S04]  /*9cc0*/  REDG.E.ADD.F32.FTZ.RN.STRONG.GPU desc[UR28][R90.64+0x1200], R188 ;  /* 0x001200bc5a0079a6 */ /* 0x0001e8000c12f31c */
[----:B-1----:R0:W-:Y:S02]  /*9cd0*/  REDG.E.ADD.F32.FTZ.RN.STRONG.GPU desc[UR28][R92.64+0x1200], R115 ;  /* 0x001200735c0079a6 */ /* 0x0021e4000c12f31c */
.L_x_11838:
[----:B------:R-:W-:Y:S05]  /*9ce0*/  BSYNC.RECONVERGENT B0 ;  /* 0x0000000000007941 */ /* 0x000fea0003800200 */
.L_x_11837:
[----:B------:R-:W0:Y:S01]  /*9cf0*/  LDS R173, [R173+0x7600] ;  /* 0x00760000adad7984 */ /* 0x000e220000000800 */
[----:B------:R-:W-:Y:S04]  /*9d00*/  BSSY.RECONVERGENT B0, `(.L_x_11839) ;  /* 0x0000004000007945 */ /* 0x000fe80003800200 */
[----:B------:R-:W-:Y:S05]  /*9d10*/  @!P5 BRA `(.L_x_11840) ;  /* 0x000000000008d947 */ /* 0x000fea0003800000 */
[----:B------:R1:W-:Y:S04]  /*9d20*/  REDG.E.ADD.F32.FTZ.RN.STRONG.GPU desc[UR28][R90.64+0x1300], R190 ;  /* 0x001300be5a0079a6 */ /* 0x0003e8000c12f31c */
[----:B0-----:R0:W-:Y:S02]  /*9d30*/  REDG.E.ADD.F32.FTZ.RN.STRONG.GPU desc[UR28][R92.64+0x1300], R173 ;  /* 0x001300ad5c0079a6 */ /* 0x0011e4000c12f31c */
.L_x_11840:
[----:B------:R-:W-:Y:S05]  /*9d40*/  BSYNC.RECONVERGENT B0 ;  /* 0x0000000000007941 */ /* 0x000fea0003800200 */
.L_x_11839:
        /* <DEDUP_REMOVED lines=9> */
.L_x_11842:
[----:B------:R-:W-:Y:S05]  /*9de0*/  BSYNC.RECONVERGENT B0 ;  /* 0x0000000000007941 */ /* 0x000fea0003800200 */
.L_x_11841:
[----:B------:R-:W0:Y:S01]  /*9df0*/  LDS R175, [R175+0x7800] ;  /* 0x00780000afaf7984 */ /* 0x000e220000000800 */
[----:B------:R-:W-:Y:S04]  /*9e00*/  BSSY.RECONVERGENT B0, `(.L_x_11843) ;  /* 0x0000004000007945 */ /* 0x000fe80003800200 */
[----:B------:R-:W-:Y:S05]  /*9e10*/  @!P3 BRA `(.L_x_11844) ;  /* 0x000000000008b947 */ /* 0x000fea0003800000 */
[----:B------:R1:W-:Y:S04]  /*9e20*/  REDG.E.ADD.F32.FTZ.RN.STRONG.GPU desc[UR28][R90.64+0x1500], R194 ;  /* 0x001500c25a0079a6 */ /* 0x0003e8000c12f31c */
[----:B0-----:R0:W-:Y:S02]  /*9e30*/  REDG.E.ADD.F32.FTZ.RN.STRONG.GPU desc[UR28][R92.64+0x1500], R175 ;  /* 0x001500af5c0079a6 */ /* 0x0011e4000c12f31c */
.L_x_11844:
[----:B------:R-:W-:Y:S05]  /*9e40*/  BSYNC.RECONVERGENT B0 ;  /* 0x0000000000007941 */ /* 0x000fea0003800200 */
.L_x_11843:
[----:B01----:R0:W1:Y:S01]  /*9e50*/  LDS R115, [R176+0x7900] ;  /* 0x00790000b0737984 */ /* 0x0030620000000800 */
[----:B------:R-:W-:Y:S04]  /*9e60*/  BSSY.RECONVERGENT B0, `(.L_x_11845) ;  /* 0x0000004000007945 */ /* 0x000fe80003800200 */
[----:B------:R-:W-:Y:S05]  /*9e70*/  @!P4 BRA `(.L_x_11846) ;  /* 0x000000000008c947 */ /* 0x000fea0003800000 */
[----:B------:R0:W-:Y:S04]  /*9e80*/  REDG.E.ADD.F32.FTZ.RN.STRONG.GPU desc[UR28][R90.64+0x1600], R196 ;  /* 0x001600c45a0079a6 */ /* 0x0001e8000c12f31c */
[----:B-1----:R0:W-:Y:S02]  /*9e90*/  REDG.E.ADD.F32.FTZ.RN.STRONG.GPU desc[UR28][R92.64+0x1600], R115 ;  /* 0x001600735c0079a6 */ /* 0x0021e4000c12f31c */
.L_x_11846:
[----:B------:R-:W-:Y:S05]  /*9ea0*/  BSYNC.RECONVERGENT B0 ;  /* 0x0000000000007941 */ /* 0x000fea0003800200 */
.L_x_11845:
[----:B------:R-:W0:Y:S01]  /*9eb0*/  LDS R177, [R177+0x7a00] ;  /* 0x007a0000b1b17984 */ /* 0x000e220000000800 */
[----:B------:R-:W-:Y:S04]  /*9ec0*/  BSSY.RECONVERGENT B0, `(.L_x_11847) ;  /* 0x0000004000007945 */ /* 0x000fe80003800200 */
[----:B------:R-:W-:Y:S05]  /*9ed0*/  @!P5 BRA `(.L_x_11848) ;  /* 0x000000000008d947 */ /* 0x000fea0003800000 */
[----:B------:R1:W-:Y:S04]  /*9ee0*/  REDG.E.ADD.F32.FTZ.RN.STRONG.GPU desc[UR28][R90.64+0x1700], R200 ;  /* 0x001700c85a0079a6 */ /* 0x0003e8000c12f31c */
[----:B0-----:R0:W-:Y:S02]  /*9ef0*/  REDG.E.ADD.F32.FTZ.RN.STRONG.GPU desc[UR28][R92.64+0x1700], R177 ;  /* 0x001700b15c0079a6 */ /* 0x0011e4000c12f31c */
.L_x_11848:
[----:B------:R-:W-:Y:S05]  /*9f00*/  BSYNC.RECONVERGENT B0 ;  /* 0x0000000000007941 */ /* 0x000fea0003800200 */
.L_x_11847:
        /* <DEDUP_REMOVED lines=9> */
.L_x_11850:
[----:B------:R-:W-:Y:S05]  /*9fa0*/  BSYNC.RECONVERGENT B0 ;  /* 0x0000000000007941 */ /* 0x000fea0003800200 */
.L_x_11849:
[----:B------:R-:W0:Y:S01]  /*9fb0*/  LDS R179, [R179+0x7c00] ;  /* 0x007c0000b3b37984 */ /* 0x000e220000000800 */
[----:B------:R-:W-:Y:S04]  /*9fc0*/  BSSY.RECONVERGENT B0, `(.L_x_11851) ;  /* 0x0000004000007945 */ /* 0x000fe80003800200 */
[----:B------:R-:W-:Y:S05]  /*9fd0*/  @!P3 BRA `(.L_x_11852) ;  /* 0x000000000008b947 */ /* 0x000fea0003800000 */
[----:B------:R1:W-:Y:S04]  /*9fe0*/  REDG.E.ADD.F32.FTZ.RN.STRONG.GPU desc[UR28][R90.64+0x1900], R206 ;  /* 0x001900ce5a0079a6 */ /* 0x0003e8000c12f31c */
[----:B0-----:R0:W-:Y:S02]  /*9ff0*/  REDG.E.ADD.F32.FTZ.RN.STRONG.GPU desc[UR28][R92.64+0x1900], R179 ;  /* 0x001900b35c0079a6 */ /* 0x0011e4000c12f31c */
.L_x_11852:
[----:B------:R-:W-:Y:S05]  /*a000*/  BSYNC.RECONVERGENT B0 ;  /* 0x0000000000007941 */ /* 0x000fea0003800200 */
.L_x_11851:
[----:B------:R-:W0:Y:S01]  /*a010*/  LDS R181, [R181+0x7d00] ;  /* 0x007d0000b5b57984 */ /* 0x000e220000000800 */
[----:B------:R-:W-:Y:S04]  /*a020*/  BSSY.RECONVERGENT B0, `(.L_x_11853) ;  /* 0x0000004000007945 */ /* 0x000fe80003800200 */
[----:B------:R-:W-:Y:S05]  /*a030*/  @!P4 BRA `(.L_x_11854) ;  /* 0x000000000008c947 */ /* 0x000fea0003800000 */
[----:B------:R1:W-:Y:S04]  /*a040*/  REDG.E.ADD.F32.FTZ.RN.STRONG.GPU desc[UR28][R90.64+0x1a00], R208 ;  /* 0x001a00d05a0079a6 */ /* 0x0003e8000c12f31c */
[----:B0-----:R0:W-:Y:S02]  /*a050*/  REDG.E.ADD.F32.FTZ.RN.STRONG.GPU desc[UR28][R92.64+0x1a00], R181 ;  /* 0x001a00b55c0079a6 */ /* 0x0011e4000c12f31c */
.L_x_11854:
[----:B------:R-:W-:Y:S05]  /*a060*/  BSYNC.RECONVERGENT B0 ;  /* 0x0000000000007941 */ /* 0x000fea0003800200 */
.L_x_11853:
[----:B01----:R0:W1:Y:S01]  /*a070*/  LDS R115, [R182+0x7e00] ;  /* 0x007e0000b6737984 */ /* 0x0030620000000800 */
[----:B------:R-:W-:Y:S04]  /*a080*/  BSSY.RECONVERGENT B0, `(.L_x_11855) ;  /* 0x0000004000007945 */ /* 0x000fe80003800200 */
[----:B------:R-:W-:Y:S05]  /*a090*/  @!P5 BRA `(.L_x_11856) ;  /* 0x000000000008d947 */ /* 0x000fea0003800000 */
[----:B------:R0:W-:Y:S04]  /*a0a0*/  REDG.E.ADD.F32.FTZ.RN.STRONG.GPU desc[UR28][R90.64+0x1b00], R210 ;  /* 0x001b00d25a0079a6 */ /* 0x0001e8000c12f31c */
[----:B-1----:R0:W-:Y:S02]  /*a0b0*/  REDG.E.ADD.F32.FTZ.RN.STRONG.GPU desc[UR28][R92.64+0x1b00], R115 ;  /* 0x001b00735c0079a6 */ /* 0x0021e4000c12f31c */
.L_x_11856:
[----:B------:R-:W-:Y:S05]  /*a0c0*/  BSYNC.RECONVERGENT B0 ;  /* 0x0000000000007941 */ /* 0x000fea0003800200 */
.L_x_11855:
        /* <DEDUP_REMOVED lines=9> */
.L_x_11858:
[----:B------:R-:W-:Y:S05]  /*a160*/  BSYNC.RECONVERGENT B0 ;  /* 0x0000000000007941 */ /* 0x000fea0003800200 */
.L_x_11857:
[----:B01----:R0:W1:Y:S01]  /*a170*/  LDS R115, [R184+0x8000] ;  /* 0x00800000b8737984 */ /* 0x0030620000000800 */
[----:B------:R-:W-:Y:S04]  /*a180*/  BSSY.RECONVERGENT B0, `(.L_x_11859) ;  /* 0x0000004000007945 */ /* 0x000fe80003800200 */
[----:B------:R-:W-:Y:S05]  /*a190*/  @!P3 BRA `(.L_x_11860) ;  /* 0x000000000008b947 */ /* 0x000fea0003800000 */
[----:B------:R0:W-:Y:S04]  /*a1a0*/  REDG.E.ADD.F32.FTZ.RN.STRONG.GPU desc[UR28][R90.64+0x1d00], R214 ;  /* 0x001d00d65a0079a6 */ /* 0x0001e8000c12f31c */
[----:B-1----:R0:W-:Y:S02]  /*a1b0*/  REDG.E.ADD.F32.FTZ.RN.STRONG.GPU desc[UR28][R92.64+0x1d00], R115 ;  /* 0x001d00735c0079a6 */ /* 0x0021e4000c12f31c */
.L_x_11860:
[----:B------:R-:W-:Y:S05]  /*a1c0*/  BSYNC.RECONVERGENT B0 ;  /* 0x0000000000007941 */ /* 0x000fea0003800200 */
.L_x_11859:
[----:B------:R-:W0:Y:S01]  /*a1d0*/  LDS R185, [R185+0x8100] ;  /* 0x00810000b9b97984 */ /* 0x000e220000000800 */
[----:B------:R-:W-:Y:S04]  /*a1e0*/  BSSY.RECONVERGENT B0, `(.L_x_11861) ;  /* 0x0000004000007945 */ /* 0x000fe80003800200 */
[----:B------:R-:W-:Y:S05]  /*a1f0*/  @!P4 BRA `(.L_x_11862) ;  /* 0x000000000008c947 */ /* 0x000fea0003800000 */
[----:B------:R1:W-:Y:S04]  /*a200*/  REDG.E.ADD.F32.FTZ.RN.STRONG.GPU desc[UR28][R90.64+0x1e00], R216 ;  /* 0x001e00d85a0079a6 */ /* 0x0003e8000c12f31c */
[----:B0-----:R0:W-:Y:S02]  /*a210*/  REDG.E.ADD.F32.FTZ.RN.STRONG.GPU desc[UR28][R92.64+0x1e00], R185 ;  /* 0x001e00b95c0079a6 */ /* 0x0011e4000c12f31c */
.L_x_11862:
[----:B------:R-:W-:Y:S05]  /*a220*/  BSYNC.RECONVERGENT B0 ;  /* 0x0000000000007941 */ /* 0x000fea0003800200 */
.L_x_11861:
[----:B01----:R0:W1:Y:S01]  /*a230*/  LDS R115, [R186+0x8200] ;  /* 0x00820000ba737984 */ /* 0x0030620000000800 */
[----:B------:R-:W-:Y:S04]  /*a240*/  BSSY.RECONVERGENT B0, `(.L_x_11863) ;  /* 0x0000004000007945 */ /* 0x000fe80003800200 */
[----:B------:R-:W-:Y:S05]  /*a250*/  @!P5 BRA `(.L_x_11864) ;  /* 0x000000000008d947 */ /* 0x000fea0003800000 */
[----:B------:R0:W-:Y:S04]  /*a260*/  REDG.E.ADD.F32.FTZ.RN.STRONG.GPU desc[UR28][R90.64+0x1f00], R230 ;  /* 0x001f00e65a0079a6 */ /* 0x0001e8000c12f31c */
[----:B-1----:R0:W-:Y:S02]  /*a270*/  REDG.E.ADD.F32.FTZ.RN.STRONG.GPU desc[UR28][R92.64+0x1f00], R115 ;  /* 0x001f00735c0079a6 */ /* 0x0021e4000c12f31c */
.L_x_11864:
[----:B------:R-:W-:Y:S05]  /*a280*/  BSYNC.RECONVERGENT B0 ;  /* 0x0000000000007941 */ /* 0x000fea0003800200 */
.L_x_11863:
        /* <DEDUP_REMOVED lines=104> */
.L_x_11866:
[----:B------:R-:W-:Y:S05]  /*a910*/  BSYNC.RECONVERGENT B0 ;  /* 0x0000000000007941 */ /* 0x000fea0003800200 */
.L_x_11865:
[----:B------:R-:W-:-:S04]  /*a920*/  UIADD3 UR8, UPT, UPT, UR8, 0x1, URZ ;  /* 0x0000000108087890 */ /* 0x000fc8000fffe0ff */
[----:B------:R-:W-:-:S09]  /*a930*/  UISETP.GE.AND UP0, UPT, UR8, UR45, UPT ;  /* 0x0000002d0800728c */ /* 0x000fd2000bf06270 */
[----:B------:R-:W-:Y:S05]  /*a940*/  BRA.U !UP0, `(.L_x_11867) ;  /* 0xffffff81080c7547 */ /* 0x000fea000b83ffff */
.L_x_11771:
        /* <DEDUP_REMOVED lines=11> */
[----:B------:R-:W-:Y:S01]  /*aa00*/  UMOV UR9, URZ ;  /* 0x000000ff00097c82 */ /* 0x000fe20008000000 */
[----:B------:R-:W-:-:S02]  /*aa10*/  UIADD3 UR14, UP2, UPT, UR14, -0x1000, URZ ;  /* 0xfffff0000e0e7890 */ /* 0x000fc4000ff5e0ff */
        /* <DEDUP_REMOVED lines=40> */
[----:B------:R-:W-:Y:S02]  /*aca0*/  UIMAD UR24, UR10, UR33, URZ ;  /* 0x000000210a1872a4 */ /* 0x000fe4000f8e02ff */
[----:B------:R-:W-:Y:S01]  /*acb0*/  UIMAD UR9, UR38, UR25, UR9 ;  /* 0x00000019260972a4 */ /* 0x000fe2000f8e0209 */
[----:B--2---:R0:W-:Y:S03]  /*acc0*/  STG.E.128 desc[UR28][R2.64+0x600], R20 ;  /* 0x0006001402007986 */ /* 0x0041e6000c101d1c */
[----:B------:R-:W-:Y:S01]  /*acd0*/  UIMAD.WIDE.U32 UR8, UR10, UR32, UR8 ;  /* 0x000000200a0872a5 */ /* 0x000fe2000f8e0008 */
[----:B------:R-:W-:Y:S03]  /*ace0*/  BAR.SYNC.DEFER_BLOCKING 0x0 ;  /* 0x0000000000007b1d */ /* 0x000fe60000010000 */
[----:B------:R-:W-:-:S02]  /*acf0*/  UIADD3 UR24, UPT, UPT, UR9, UR24, URZ ;  /* 0x0000001809187290 */ /* 0x000fc4000fffe0ff */
[----:B---3--:R-:W-:-:S04]  /*ad00*/  ULEA UR9, UP0, UR8, UR34, 0x2 ;  /* 0x0000002208097291 */ /* 0x008fc8000f8010ff */
[----:B------:R-:W-:Y:S02]  /*ad10*/  ULEA.HI.X UR8, UR8, UR35, UR24, 0x2, UP0 ;  /* 0x0000002308087291 */ /* 0x000fe400080f1418 */
[----:B------:R-:W-:Y:S01]  /*ad20*/  UIADD3 UR23, UP0, UPT, UR23, -0x2000, URZ ;  /* 0xffffe00017177890 */ /* 0x000fe2000ff1e0ff */
[----:B0-----:R-:W-:-:S03]  /*ad30*/  MOV R2, UR9 ;  /* 0x0000000900027c02 */ /* 0x001fc60008000f00 */
[----:B------:R-:W-:Y:S01]  /*ad40*/  UIADD3.X UR22, UPT, UPT, UR22, -0x1, URZ, UP0, !UPT ;  /* 0xffffffff16167890 */ /* 0x000fe200087fe4ff */
[----:B------:R-:W-:Y:S01]  /*ad50*/  MOV R3, UR8 ;  /* 0x0000000800037c02 */ /* 0x000fe20008000f00 */
[----:B------:R-:W-:-:S03]  /*ad60*/  UISETP.GT.AND UP0, UPT, UR19, 0x1, UPT ;  /* 0x000000011300788c */ /* 0x000fc6000bf04270 */
[----:B------:R-:W-:Y:S01]  /*ad70*/  UMOV UR19, UR30 ;  /* 0x0000001e00137c82 */ /* 0x000fe20008000000 */
        /* <DEDUP_REMOVED lines=26> */
.L_x_11769:
        /* <DEDUP_REMOVED lines=41> */
.L_x_11870:
[----:B------:R-:W-:Y:S05]  /*b1b0*/  BSYNC.RECONVERGENT B0 ;  /* 0x0000000000007941 */ /* 0x000fea0003800200 */
.L_x_11869:
        /* <DEDUP_REMOVED lines=39> */
.L_x_11872:
[----:B------:R-:W-:Y:S05]  /*b430*/  BSYNC.RECONVERGENT B0 ;  /* 0x0000000000007941 */ /* 0x000fea0003800200 */
.L_x_11871:
        /* <DEDUP_REMOVED lines=11> */
.L_x_11873:
        /* <DEDUP_REMOVED lines=19> */
.L_x_11776:
[----:B------:R-:W-:Y:S01]  /*b620*/  MOV R251, R125 ;  /* 0x0000007d00fb7202 */ /* 0x000fe20000000f00 */
[----:B------:R-:W-:Y:S01]  /*b630*/  HFMA2 R248, -RZ, RZ, 0, 5.9604644775390625e-08 ;  /* 0x00000001fff87431 */ /* 0x000fe200000001ff */
[----:B------:R-:W-:Y:S02]  /*b640*/  MOV R249, RZ ;  /* 0x000000ff00f97202 */ /* 0x000fe40000000f00 */
[----:B------:R-:W-:-:S07]  /*b650*/  MOV R246, 0xffffffff ;  /* 0xffffffff00f67802 */ /* 0x000fce0000000f00 */
[----:B01---5:R-:W-:Y:S05]  /*b660*/  WARPSYNC.COLLECTIVE R246, `(.L_x_11874) ;  /* 0x00000000f6087348 */ /* 0x023fea0003c00000 */
[----:B------:R2:W3:Y:S02]  /*b670*/  SHFL.UP P6, R124, R251, R248, R249 ;  /* 0x040000f8fb7c7389 */ /* 0x0004e400000c00f9 */
[----:B0123-5:R-:W-:Y:S05]  /*b680*/  ENDCOLLECTIVE ;  /* 0x000000000000791b */ /* 0x02ffea0003800000 */
.L_x_11874:
[----:B------:R-:W-:Y:S02]  /*b690*/  MOV R251, R167 ;  /* 0x000000a700fb7202 */ /* 0x000fe40000000f00 */
[----:B------:R-:W-:-:S07]  /*b6a0*/  MOV R126, R124 ;  /* 0x0000007c007e7202 */ /* 0x000fce0000000f00 */
[----:B------:R-:W-:Y:S05]  /*b6b0*/  WARPSYNC.COLLECTIVE R246, `(.L_x_11875) ;  /* 0x00000000f6087348 */ /* 0x000fea0003c00000 */
[----:B------:R0:W1:Y:S02]  /*b6c0*/  SHFL.UP P6, R124, R251, R248, R249 ;  /* 0x040000f8fb7c7389 */ /* 0x00006400000c00f9 */
[----:B01----:R-:W-:Y:S05]  /*b6d0*/  ENDCOLLECTIVE ;  /* 0x000000000000791b */ /* 0x003fea0003800000 */
.L_x_11875:
[----:B------:R-:W-:Y:S02]  /*b6e0*/  MOV R251, R245 ;  /* 0x000000f500fb7202 */ /* 0x000fe40000000f00 */
[----:B------:R-:W-:-:S07]  /*b6f0*/  MOV R250, R124 ;  /* 0x0000007c00fa7202 */ /* 0x000fce0000000f00 */
[----:B------:R-:W-:Y:S05]  /*b700*/  WARPSYNC.COLLECTIVE R246, `(.L_x_11876) ;  /* 0x00000000f6087348 */ /* 0x000fea0003c00000 */
[----:B------:R0:W1:Y:S02]  /*b710*/  SHFL.UP P6, R124, R251, R248, R249 ;  /* 0x040000f8fb7c7389 */ /* 0x00006400000c00f9 */
[----:B01----:R-:W-:Y:S05]  /*b720*/  ENDCOLLECTIVE ;  /* 0x000000000000791b */ /* 0x003fea0003800000 */
.L_x_11876:
[----:B------:R-:W-:Y:S02]  /*b730*/  MOV R251, R247 ;  /* 0x000000f700fb7202 */ /* 0x000fe40000000f00 */
[----:B------:R-:W-:-:S07]  /*b740*/  MOV R252, R124 ;  /* 0x0000007c00fc7202 */ /* 0x000fce0000000f00 */
[----:B------:R-:W-:Y:S05]  /*b750*/  WARPSYNC.COLLECTIVE R246, `(.L_x_11877) ;  /* 0x00000000f6087348 */ /* 0x000fea0003c00000 */
[----:B------:R0:W1:Y:S02]  /*b760*/  SHFL.UP P6, R124, R251, R248, R249 ;  /* 0x040000f8fb7c7389 */ /* 0x00006400000c00f9 */
[----:B01----:R-:W-:Y:S05]  /*b770*/  ENDCOLLECTIVE ;  /* 0x000000000000791b */ /* 0x003fea0003800000 */
.L_x_11877:
        /* <DEDUP_REMOVED lines=15> */
.L_x_11878:
[----:B------:R-:W-:Y:S02]  /*b870*/  MOV R251, R167 ;  /* 0x000000a700fb7202 */ /* 0x000fe40000000f00 */
[----:B------:R-:W-:-:S07]  /*b880*/  MOV R126, R124 ;  /* 0x0000007c007e7202 */ /* 0x000fce0000000f00 */
[----:B------:R-:W-:Y:S05]  /*b890*/  WARPSYNC.COLLECTIVE R246, `(.L_x_11879) ;  /* 0x00000000f6087348 */ /* 0x000fea0003c00000 */
[----:B------:R0:W1:Y:S02]  /*b8a0*/  SHFL.UP P6, R124, R251, R248, R249 ;  /* 0x040000f8fb7c7389 */ /* 0x00006400000c00f9 */
[----:B01----:R-:W-:Y:S05]  /*b8b0*/  ENDCOLLECTIVE ;  /* 0x000000000000791b */ /* 0x003fea0003800000 */
.L_x_11879:
[----:B------:R-:W-:Y:S02]  /*b8c0*/  MOV R251, R245 ;  /* 0x000000f500fb7202 */ /* 0x000fe40000000f00 */
[----:B------:R-:W-:-:S07]  /*b8d0*/  MOV R250, R124 ;  /* 0x0000007c00fa7202 */ /* 0x000fce0000000f00 */
[----:B------:R-:W-:Y:S05]  /*b8e0*/  WARPSYNC.COLLECTIVE R246, `(.L_x_11880) ;  /* 0x00000000f6087348 */ /* 0x000fea0003c00000 */
[----:B------:R0:W1:Y:S02]  /*b8f0*/  SHFL.UP P6, R124, R251, R248, R249 ;  /* 0x040000f8fb7c7389 */ /* 0x00006400000c00f9 */
[----:B01----:R-:W-:Y:S05]  /*b900*/  ENDCOLLECTIVE ;  /* 0x000000000000791b */ /* 0x003fea0003800000 */
.L_x_11880:
[----:B------:R-:W-:Y:S02]  /*b910*/  MOV R251, R247 ;  /* 0x000000f700fb7202 */ /* 0x000fe40000000f00 */
[----:B------:R-:W-:-:S07]  /*b920*/  MOV R252, R124 ;  /* 0x0000007c00fc7202 */ /* 0x000fce0000000f00 */
[----:B------:R-:W-:Y:S05]  /*b930*/  WARPSYNC.COLLECTIVE R246, `(.L_x_11881) ;  /* 0x00000000f6087348 */ /* 0x000fea0003c00000 */
[----:B------:R0:W1:Y:S02]  /*b940*/  SHFL.UP P6, R124, R251, R248, R249 ;  /* 0x040000f8fb7c7389 */ /* 0x00006400000c00f9 */
[----:B01----:R-:W-:Y:S05]  /*b950*/  ENDCOLLECTIVE ;  /* 0x000000000000791b */ /* 0x003fea0003800000 */
.L_x_11881:
        /* <DEDUP_REMOVED lines=15> */
.L_x_11882:
[----:B------:R-:W-:Y:S02]  /*ba50*/  MOV R251, R167 ;  /* 0x000000a700fb7202 */ /* 0x000fe40000000f00 */
[----:B------:R-:W-:-:S07]  /*ba60*/  MOV R126, R124 ;  /* 0x0000007c007e7202 */ /* 0x000fce0000000f00 */
[----:B------:R-:W-:Y:S05]  /*ba70*/  WARPSYNC.COLLECTIVE R246, `(.L_x_11883) ;  /* 0x00000000f6087348 */ /* 0x000fea0003c00000 */
[----:B------:R0:W1:Y:S02]  /*ba80*/  SHFL.UP P6, R124, R251, R248, R249 ;  /* 0x040000f8fb7c7389 */ /* 0x00006400000c00f9 */
[----:B01----:R-:W-:Y:S05]  /*ba90*/  ENDCOLLECTIVE ;  /* 0x000000000000791b */ /* 0x003fea0003800000 */
.L_x_11883:
[----:B------:R-:W-:Y:S02]  /*baa0*/  MOV R251, R245 ;  /* 0x000000f500fb7202 */ /* 0x000fe40000000f00 */
[----:B------:R-:W-:-:S07]  /*bab0*/  MOV R250, R124 ;  /* 0x0000007c00fa7202 */ /* 0x000fce0000000f00 */
[----:B------:R-:W-:Y:S05]  /*bac0*/  WARPSYNC.COLLECTIVE R246, `(.L_x_11884) ;  /* 0x00000000f6087348 */ /* 0x000fea0003c00000 */
[----:B------:R0:W1:Y:S02]  /*bad0*/  SHFL.UP P6, R124, R251, R248, R249 ;  /* 0x040000f8fb7c7389 */ /* 0x00006400000c00f9 */
[----:B01----:R-:W-:Y:S05]  /*bae0*/  ENDCOLLECTIVE ;  /* 0x000000000000791b */ /* 0x003fea0003800000 */
.L_x_11884:
[----:B------:R-:W-:Y:S02]  /*baf0*/  MOV R251, R247 ;  /* 0x000000f700fb7202 */ /* 0x000fe40000000f00 */
[----:B------:R-:W-:-:S07]  /*bb00*/  MOV R252, R124 ;  /* 0x0000007c00fc7202 */ /* 0x000fce0000000f00 */
[----:B------:R-:W-:Y:S05]  /*bb10*/  WARPSYNC.COLLECTIVE R246, `(.L_x_11885) ;  /* 0x00000000f6087348 */ /* 0x000fea0003c00000 */
[----:B------:R0:W1:Y:S02]  /*bb20*/  SHFL.UP P6, R124, R251, R248, R249 ;  /* 0x040000f8fb7c7389 */ /* 0x00006400000c00f9 */
[----:B01----:R-:W-:Y:S05]  /*bb30*/  ENDCOLLECTIVE ;  /* 0x000000000000791b */ /* 0x003fea0003800000 */
.L_x_11885:
        /* <DEDUP_REMOVED lines=15> */
.L_x_11886:
[----:B------:R-:W-:Y:S02]  /*bc30*/  MOV R251, R167 ;  /* 0x000000a700fb7202 */ /* 0x000fe40000000f00 */
[----:B------:R-:W-:-:S07]  /*bc40*/  MOV R126, R124 ;  /* 0x0000007c007e7202 */ /* 0x000fce0000000f00 */
[----:B------:R-:W-:Y:S05]  /*bc50*/  WARPSYNC.COLLECTIVE R246, `(.L_x_11887) ;  /* 0x00000000f6087348 */ /* 0x000fea0003c00000 */
[----:B------:R0:W1:Y:S02]  /*bc60*/  SHFL.UP P6, R124, R251, R248, R249 ;  /* 0x040000f8fb7c7389 */ /* 0x00006400000c00f9 */
[----:B01----:R-:W-:Y:S05]  /*bc70*/  ENDCOLLECTIVE ;  /* 0x000000000000791b */ /* 0x003fea0003800000 */
.L_x_11887:
[----:B------:R-:W-:Y:S02]  /*bc80*/  MOV R251, R245 ;  /* 0x000000f500fb7202 */ /* 0x000fe40000000f00 */
[----:B------:R-:W-:-:S07]  /*bc90*/  MOV R250, R124 ;  /* 0x0000007c00fa7202 */ /* 0x000fce0000000f00 */
[----:B------:R-:W-:Y:S05]  /*bca0*/  WARPSYNC.COLLECTIVE R246, `(.L_x_11888) ;  /* 0x00000000f6087348 */ /* 0x000fea0003c00000 */
[----:B------:R0:W1:Y:S02]  /*bcb0*/  SHFL.UP P6, R124, R251, R248, R249 ;  /* 0x040000f8fb7c7389 */ /* 0x00006400000c00f9 */
[----:B01----:R-:W-:Y:S05]  /*bcc0*/  ENDCOLLECTIVE ;  /* 0x000000000000791b */ /* 0x003fea0003800000 */
.L_x_11888:
[----:B------:R-:W-:Y:S02]  /*bcd0*/  MOV R251, R247 ;  /* 0x000000f700fb7202 */ /* 0x000fe40000000f00 */
[----:B------:R-:W-:-:S07]  /*bce0*/  MOV R252, R124 ;  /* 0x0000007c00fc7202 */ /* 0x000fce0000000f00 */
[----:B------:R-:W-:Y:S05]  /*bcf0*/  WARPSYNC.COLLECTIVE R246, `(.L_x_11889) ;  /* 0x00000000f6087348 */ /* 0x000fea0003c00000 */
[----:B------:R0:W1:Y:S02]  /*bd00*/  SHFL.UP P6, R124, R251, R248, R249 ;  /* 0x040000f8fb7c7389 */ /* 0x00006400000c00f9 */
[----:B01----:R-:W-:Y:S05]  /*bd10*/  ENDCOLLECTIVE ;  /* 0x000000000000791b */ /* 0x003fea0003800000 */
.L_x_11889:
        /* <DEDUP_REMOVED lines=15> */
.L_x_11890:
[----:B------:R-:W-:Y:S02]  /*be10*/  MOV R251, R167 ;  /* 0x000000a700fb7202 */ /* 0x000fe40000000f00 */
[----:B------:R-:W-:-:S07]  /*be20*/  MOV R126, R124 ;  /* 0x0000007c007e7202 */ /* 0x000fce0000000f00 */
[----:B------:R-:W-:Y:S05]  /*be30*/  WARPSYNC.COLLECTIVE R246, `(.L_x_11891) ;  /* 0x00000000f6087348 */ /* 0x000fea0003c00000 */
[----:B------:R0:W1:Y:S02]  /*be40*/  SHFL.UP P6, R124, R251, R248, R249 ;  /* 0x040000f8fb7c7389 */ /* 0x00006400000c00f9 */
[----:B01----:R-:W-:Y:S05]  /*be50*/  ENDCOLLECTIVE ;  /* 0x000000000000791b */ /* 0x003fea0003800000 */
.L_x_11891:
[----:B------:R-:W-:Y:S02]  /*be60*/  MOV R251, R245 ;  /* 0x000000f500fb7202 */ /* 0x000fe40000000f00 */
[----:B------:R-:W-:-:S07]  /*be70*/  MOV R250, R124 ;  /* 0x0000007c00fa7202 */ /* 0x000fce0000000f00 */
[----:B------:R-:W-:Y:S05]  /*be80*/  WARPSYNC.COLLECTIVE R246, `(.L_x_11892) ;  /* 0x00000000f6087348 */ /* 0x000fea0003c00000 */
[----:B------:R0:W1:Y:S02]  /*be90*/  SHFL.UP P6, R124, R251, R248, R249 ;  /* 0x040000f8fb7c7389 */ /* 0x00006400000c00f9 */
[----:B01----:R-:W-:Y:S05]  /*bea0*/  ENDCOLLECTIVE ;  /* 0x000000000000791b */ /* 0x003fea0003800000 */
.L_x_11892:
[----:B------:R-:W-:Y:S02]  /*beb0*/  MOV R251, R247 ;  /* 0x000000f700fb7202 */ /* 0x000fe40000000f00 */
[----:B------:R-:W-:-:S07]  /*bec0*/  MOV R252, R124 ;  /* 0x0000007c00fc7202 */ /* 0x000fce0000000f00 */
[----:B------:R-:W-:Y:S05]  /*bed0*/  WARPSYNC.COLLECTIVE R246, `(.L_x_11893) ;  /* 0x00000000f6087348 */ /* 0x000fea0003c00000 */
[----:B------:R0:W1:Y:S02]  /*bee0*/  SHFL.UP P6, R124, R251, R248, R249 ;  /* 0x040000f8fb7c7389 */ /* 0x00006400000c00f9 */
[----:B01----:R-:W-:Y:S05]  /*bef0*/  ENDCOLLECTIVE ;  /* 0x000000000000791b */ /* 0x003fea0003800000 */
.L_x_11893:
[----:B------:R-:W-:Y:S05]  /*bf00*/  BRA `(.L_x_11894) ;  /* 0xffffff8c00207947 */ /* 0x000fea000383ffff */
.L_x_11777:
        /* <DEDUP_REMOVED lines=8> */
.L_x_11896:
[----:B------:R-:W-:Y:S05]  /*bf90*/  BSYNC B0 ;  /* 0x0000000000007941 */ /* 0x000fea0003800000 */
.L_x_11895:
[----:B------:R-:W-:Y:S05]  /*bfa0*/  BRA `(.L_x_11897) ;  /* 0xffffff8c002c7947 */ /* 0x000fea000383ffff */
.L_x_11778:
        /* <DEDUP_REMOVED lines=8> */
.L_x_11899:
[----:B------:R-:W-:Y:S05]  /*c030*/  BSYNC B0 ;  /* 0x0000000000007941 */ /* 0x000fea0003800000 */
.L_x_11898:
[----:B------:R-:W-:Y:S05]  /*c040*/  BRA `(.L_x_11900) ;  /* 0xffffff8c000c7947 */ /* 0x000fea000383ffff */
.L_x_11779:
        /* <DEDUP_REMOVED lines=8> */
.L_x_11902:
[----:B------:R-:W-:Y:S05]  /*c0d0*/  BSYNC B0 ;  /* 0x0000000000007941 */ /* 0x000fea0003800000 */
.L_x_11901:
[----:B------:R-:W-:Y:S05]  /*c0e0*/  BRA `(.L_x_11903) ;  /* 0xffffff8800ec7947 */ /* 0x000fea000383ffff */
.L_x_11780:
        /* <DEDUP_REMOVED lines=8> */
.L_x_11905:
[----:B------:R-:W-:Y:S05]  /*c170*/  BSYNC B0 ;  /* 0x0000000000007941 */ /* 0x000fea0003800000 */
.L_x_11904:
[----:B------:R-:W-:Y:S05]  /*c180*/  BRA `(.L_x_11906) ;  /* 0xffffff8800cc7947 */ /* 0x000fea000383ffff */
.L_x_11781:
        /* <DEDUP_REMOVED lines=8> */
.L_x_11908:
[----:B------:R-:W-:Y:S05]  /*c210*/  BSYNC B0 ;  /* 0x0000000000007941 */ /* 0x000fea0003800000 */
.L_x_11907:
        /* <DEDUP_REMOVED lines=10> */
.L_x_11909:
[----:B------:R-:W-:Y:S02]  /*c2c0*/  MOV R126, 0x1f ;  /* 0x0000001f007e7802 */ /* 0x000fe40000000f00 */
[----:B------:R-:W-:Y:S02]  /*c2d0*/  MOV R251, R245 ;  /* 0x000000f500fb7202 */ /* 0x000fe40000000f00 */
[----:B------:R-:W-:-:S07]  /*c2e0*/  MOV R167, R124 ;  /* 0x0000007c00a77202 */ /* 0x000fce0000000f00 */
[----:B------:R-:W-:Y:S05]  /*c2f0*/  WARPSYNC.COLLECTIVE R246, `(.L_x_11910) ;  /* 0x00000000f6087348 */ /* 0x000fea0003c00000 */
[----:B------:R0:W1:Y:S02]  /*c300*/  SHFL.UP P6, R124, R251, R248, R249 ;  /* 0x040000f8fb7c7389 */ /* 0x00006400000c00f9 */
[----:B01----:R-:W-:Y:S05]  /*c310*/  ENDCOLLECTIVE ;  /* 0x000000000000791b */ /* 0x003fea0003800000 */
.L_x_11910:
[----:B------:R-:W-:Y:S02]  /*c320*/  MOV R251, R247 ;  /* 0x000000f700fb7202 */ /* 0x000fe40000000f00 */
[----:B------:R-:W-:-:S07]  /*c330*/  MOV R245, R124 ;  /* 0x0000007c00f57202 */ /* 0x000fce0000000f00 */
[----:B------:R-:W-:Y:S05]  /*c340*/  WARPSYNC.COLLECTIVE R246, `(.L_x_11911) ;  /* 0x00000000f6087348 */ /* 0x000fea0003c00000 */
[----:B------:R0:W1:Y:S02]  /*c350*/  SHFL.UP P6, R124, R251, R248, R249 ;  /* 0x040000f8fb7c7389 */ /* 0x00006400000c00f9 */
[----:B01----:R-:W-:Y:S05]  /*c360*/  ENDCOLLECTIVE ;  /* 0x000000000000791b */ /* 0x003fea0003800000 */
.L_x_11911:
[----:B------:R-:W-:-:S07]  /*c370*/  MOV R247, R124 ;  /* 0x0000007c00f77202 */ /* 0x000fce0000000f00 */
[----:B------:R-:W-:Y:S05]  /*c380*/  WARPSYNC.COLLECTIVE R246, `(.L_x_11912) ;  /* 0x00000000f6087348 */ /* 0x000fea0003c00000 */
[----:B------:R0:W1:Y:S02]  /*c390*/  SHFL.IDX P2, R124, R243, R127, R126 ;  /* 0x0000007ff37c7389 */ /* 0x000064000004007e */
[----:B01----:R-:W-:Y:S05]  /*c3a0*/  ENDCOLLECTIVE ;  /* 0x000000000000791b */ /* 0x003fea0003800000 */
.L_x_11912:
[----:B------:R-:W-:Y:S02]  /*c3b0*/  MOV R243, R117 ;  /* 0x0000007500f37202 */ /* 0x000fe40000000f00 */
[----:B------:R-:W-:-:S07]  /*c3c0*/  MOV R116, R124 ;  /* 0x0000007c00747202 */ /* 0x000fce0000000f00 */
[----:B------:R-:W-:Y:S05]  /*c3d0*/  WARPSYNC.COLLECTIVE R246, `(.L_x_11913) ;  /* 0x00000000f6087348 */ /* 0x000fea0003c00000 */
[----:B------:R0:W1:Y:S02]  /*c3e0*/  SHFL.IDX P2, R124, R243, R127, R126 ;  /* 0x0000007ff37c7389 */ /* 0x000064000004007e */
[----:B01----:R-:W-:Y:S05]  /*c3f0*/  ENDCOLLECTIVE ;  /* 0x000000000000791b */ /* 0x003fea0003800000 */
.L_x_11913:
[----:B------:R-:W-:Y:S02]  /*c400*/  MOV R243, R118 ;  /* 0x0000007600f37202 */ /* 0x000fe40000000f00 */
[----:B------:R-:W-:-:S07]  /*c410*/  MOV R248, R124 ;  /* 0x0000007c00f87202 */ /* 0x000fce0000000f00 */
[----:B------:R-:W-:Y:S05]  /*c420*/  WARPSYNC.COLLECTIVE R246, `(.L_x_11914) ;  /* 0x00000000f6087348 */ /* 0x000fea0003c00000 */
[----:B------:R0:W1:Y:S02]  /*c430*/  SHFL.IDX P2, R124, R243, R127, R126 ;  /* 0x0000007ff37c7389 */ /* 0x000064000004007e */
[----:B01----:R-:W-:Y:S05]  /*c440*/  ENDCOLLECTIVE ;  /* 0x000000000000791b */ /* 0x003fea0003800000 */
.L_x_11914:
[----:B------:R-:W-:Y:S02]  /*c450*/  MOV R243, R119 ;  /* 0x0000007700f37202 */ /* 0x000fe40000000f00 */
[----:B------:R-:W-:-:S07]  /*c460*/  MOV R118, R124 ;  /* 0x0000007c00767202 */ /* 0x000fce0000000f00 */
[----:B------:R-:W-:Y:S05]  /*c470*/  WARPSYNC.COLLECTIVE R246, `(.L_x_11915) ;  /* 0x00000000f6087348 */ /* 0x000fea0003c00000 */
[----:B------:R0:W1:Y:S02]  /*c480*/  SHFL.IDX P2, R124, R243, R127, R126 ;  /* 0x0000007ff37c7389 */ /* 0x000064000004007e */
[----:B01----:R-:W-:Y:S05]  /*c490*/  ENDCOLLECTIVE ;  /* 0x000000000000791b */ /* 0x003fea0003800000 */
.L_x_11915:
[----:B------:R-:W-:Y:S01]  /*c4a0*/  MOV R119, R124 ;  /* 0x0000007c00777202 */ /* 0x000fe20000000f00 */
[----:B------:R-:W-:Y:S06]  /*c4b0*/  BRA `(.L_x_11916) ;  /* 0xffffff8800287947 */ /* 0x000fec000383ffff */
.L_x_11783:
[----:B------:R-:W-:Y:S01]  /*c4c0*/  MOV R251, R131 ;  /* 0x0000008300fb7202 */ /* 0x000fe20000000f00 */
[----:B------:R-:W-:Y:S01]  /*c4d0*/  HFMA2 R124, -RZ, RZ, 0, 5.9604644775390625e-08 ;  /* 0x00000001ff7c7431 */ /* 0x000fe200000001ff */
[----:B------:R-:W-:Y:S02]  /*c4e0*/  MOV R125, 0x1f ;  /* 0x0000001f007d7802 */ /* 0x000fe40000000f00 */
[----:B------:R-:W-:-:S07]  /*c4f0*/  MOV R246, 0xffffffff ;  /* 0xffffffff00f67802 */ /* 0x000fce0000000f00 */
[----:B------:R-:W-:Y:S05]  /*c500*/  WARPSYNC.COLLECTIVE R246, `(.L_x_11917) ;  /* 0x00000000f6087348 */ /* 0x000fea0003c00000 */
[----:B------:R0:W1:Y:S02]  /*c510*/  SHFL.DOWN P2, R126, R251, R124, R125 ;  /* 0x0800007cfb7e7389 */ /* 0x000064000004007d */
[----:B01----:R-:W-:Y:S05]  /*c520*/  ENDCOLLECTIVE ;  /* 0x000000000000791b */ /* 0x003fea0003800000 */
.L_x_11917:
[----:B------:R-:W-:Y:S02]  /*c530*/  MOV R251, R130 ;  /* 0x0000008200fb7202 */ /* 0x000fe40000000f00 */
[----:B------:R-:W-:-:S07]  /*c540*/  MOV R127, R126 ;  /* 0x0000007e007f7202 */ /* 0x000fce0000000f00 */
[----:B------:R-:W-:Y:S05]  /*c550*/  WARPSYNC.COLLECTIVE R246, `(.L_x_11918) ;  /* 0x00000000f6087348 */ /* 0x000fea0003c00000 */
[----:B------:R0:W1:Y:S02]  /*c560*/  SHFL.DOWN P2, R126, R251, R124, R125 ;  /* 0x0800007cfb7e7389 */ /* 0x000064000004007d */
[----:B01----:R-:W-:Y:S05]  /*c570*/  ENDCOLLECTIVE ;  /* 0x000000000000791b */ /* 0x003fea0003800000 */
.L_x_11918:
[----:B------:R-:W-:Y:S02]  /*c580*/  MOV R251, R128 ;  /* 0x0000008000fb7202 */ /* 0x000fe40000000f00 */
[----:B------:R-:W-:-:S07]  /*c590*/  MOV R180, R126 ;  /* 0x0000007e00b47202 */ /* 0x000fce0000000f00 */
[----:B------:R-:W-:Y:S05]  /*c5a0*/  WARPSYNC.COLLECTIVE R246, `(.L_x_11919) ;  /* 0x00000000f6087348 */ /* 0x000fea0003c00000 */
[----:B------:R0:W1:Y:S02]  /*c5b0*/  SHFL.DOWN P2, R126, R251, R124, R125 ;  /* 0x0800007cfb7e7389 */ /* 0x000064000004007d */
[----:B01----:R-:W-:Y:S05]  /*c5c0*/  ENDCOLLECTIVE ;  /* 0x000000000000791b */ /* 0x003fea0003800000 */
.L_x_11919:
[----:B------:R-:W-:Y:S02]  /*c5d0*/  MOV R251, R129 ;  /* 0x0000008100fb7202 */ /* 0x000fe40000000f00 */
[----:B------:R-:W-:-:S07]  /*c5e0*/  MOV R230, R126 ;  /* 0x0000007e00e67202 */ /* 0x000fce0000000f00 */
[----:B------:R-:W-:Y:S05]  /*c5f0*/  WARPSYNC.COLLECTIVE R246, `(.L_x_11920) ;  /* 0x00000000f6087348 */ /* 0x000fea0003c00000 */
[----:B------:R0:W1:Y:S02]  /*c600*/  SHFL.DOWN P2, R126, R251, R124, R125 ;  /* 0x0800007cfb7e7389 */ /* 0x000064000004007d */
[----:B01----:R-:W-:Y:S05]  /*c610*/  ENDCOLLECTIVE ;  /* 0x000000000000791b */ /* 0x003fea0003800000 */
.L_x_11920:
[----:B------:R-:W-:Y:S05]  /*c620*/  BRA `(.L_x_11921) ;  /* 0xffffff9800a07947 */ /* 0x000fea000383ffff */
.L_x_11786:
        /* <DEDUP_REMOVED lines=8> */
.L_x_11923:
[----:B------:R-:W-:Y:S05]  /*c6b0*/  BSYNC B0 ;  /* 0x0000000000007941 */ /* 0x000fea0003800000 */
.L_x_11922:
        /* <DEDUP_REMOVED lines=8> */
.L_x_11924:
[----:B------:R-:W-:Y:S02]  /*c740*/  MOV R251, R128 ;  /* 0x0000008000fb7202 */ /* 0x000fe40000000f00 */
[----:B------:R-:W-:-:S07]  /*c750*/  MOV R180, R126 ;  /* 0x0000007e00b47202 */ /* 0x000fce0000000f00 */
[----:B------:R-:W-:Y:S05]  /*c760*/  WARPSYNC.COLLECTIVE R246, `(.L_x_11925) ;  /* 0x00000000f6087348 */ /* 0x000fea0003c00000 */
[----:B------:R0:W1:Y:S02]  /*c770*/  SHFL.DOWN P2, R126, R251, R124, R125 ;  /* 0x0800007cfb7e7389 */ /* 0x000064000004007d */
[----:B01----:R-:W-:Y:S05]  /*c780*/  ENDCOLLECTIVE ;  /* 0x000000000000791b */ /* 0x003fea0003800000 */
.L_x_11925:
[----:B------:R-:W-:Y:S02]  /*c790*/  MOV R251, R129 ;  /* 0x0000008100fb7202 */ /* 0x000fe40000000f00 */
[----:B------:R-:W-:-:S07]  /*c7a0*/  MOV R230, R126 ;  /* 0x0000007e00e67202 */ /* 0x000fce0000000f00 */
[----:B------:R-:W-:Y:S05]  /*c7b0*/  WARPSYNC.COLLECTIVE R246, `(.L_x_11926) ;  /* 0x00000000f6087348 */ /* 0x000fea0003c00000 */
[----:B------:R0:W1:Y:S02]  /*c7c0*/  SHFL.DOWN P2, R126, R251, R124, R125 ;  /* 0x0800007cfb7e7389 */ /* 0x000064000004007d */
[----:B01----:R-:W-:Y:S05]  /*c7d0*/  ENDCOLLECTIVE ;  /* 0x000000000000791b */ /* 0x003fea0003800000 */
.L_x_11926:
[----:B------:R-:W-:Y:S05]  /*c7e0*/  BRA `(.L_x_11927) ;  /* 0xffffff9800807947 */ /* 0x000fea000383ffff */
.L_x_11789:
        /* <DEDUP_REMOVED lines=8> */
.L_x_11929:
[----:B------:R-:W-:Y:S05]  /*c870*/  BSYNC B0 ;  /* 0x0000000000007941 */ /* 0x000fea0003800000 */
.L_x_11928:
        /* <DEDUP_REMOVED lines=8> */
.L_x_11930:
[----:B------:R-:W-:Y:S02]  /*c900*/  MOV R251, R128 ;  /* 0x0000008000fb7202 */ /* 0x000fe40000000f00 */
[----:B------:R-:W-:-:S07]  /*c910*/  MOV R180, R126 ;  /* 0x0000007e00b47202 */ /* 0x000fce0000000f00 */
[----:B------:R-:W-:Y:S05]  /*c920*/  WARPSYNC.COLLECTIVE R246, `(.L_x_11931) ;  /* 0x00000000f6087348 */ /* 0x000fea0003c00000 */
[----:B------:R0:W1:Y:S02]  /*c930*/  SHFL.DOWN P2, R126, R251, R124, R125 ;  /* 0x0800007cfb7e7389 */ /* 0x000064000004007d */
[----:B01----:R-:W-:Y:S05]  /*c940*/  ENDCOLLECTIVE ;  /* 0x000000000000791b */ /* 0x003fea0003800000 */
.L_x_11931:
[----:B------:R-:W-:Y:S02]  /*c950*/  MOV R251, R129 ;  /* 0x0000008100fb7202 */ /* 0x000fe40000000f00 */
[----:B------:R-:W-:-:S07]  /*c960*/  MOV R230, R126 ;  /* 0x0000007e00e67202 */ /* 0x000fce0000000f00 */
[----:B------:R-:W-:Y:S05]  /*c970*/  WARPSYNC.COLLECTIVE R246, `(.L_x_11932) ;  /* 0x00000000f6087348 */ /* 0x000fea0003c00000 */
[----:B------:R0:W1:Y:S02]  /*c980*/  SHFL.DOWN P2, R126, R251, R124, R125 ;  /* 0x0800007cfb7e7389 */ /* 0x000064000004007d */
[----:B01----:R-:W-:Y:S05]  /*c990*/  ENDCOLLECTIVE ;  /* 0x000000000000791b */ /* 0x003fea0003800000 */
.L_x_11932:
[----:B------:R-:W-:Y:S05]  /*c9a0*/  BRA `(.L_x_11933) ;  /* 0xffffff9800607947 */ /* 0x000fea000383ffff */
.L_x_11792:
        /* <DEDUP_REMOVED lines=8> */
.L_x_11935:
[----:B------:R-:W-:Y:S05]  /*ca30*/  BSYNC B0 ;  /* 0x0000000000007941 */ /* 0x000fea0003800000 */
.L_x_11934:
        /* <DEDUP_REMOVED lines=8> */
.L_x_11936:
[----:B------:R-:W-:Y:S02]  /*cac0*/  MOV R251, R128 ;  /* 0x0000008000fb7202 */ /* 0x000fe40000000f00 */
[----:B------:R-:W-:-:S07]  /*cad0*/  MOV R180, R126 ;  /* 0x0000007e00b47202 */ /* 0x000fce0000000f00 */
[----:B------:R-:W-:Y:S05]  /*cae0*/  WARPSYNC.COLLECTIVE R246, `(.L_x_11937) ;  /* 0x00000000f6087348 */ /* 0x000fea0003c00000 */
[----:B------:R0:W1:Y:S02]  /*caf0*/  SHFL.DOWN P2, R126, R251, R124, R125 ;  /* 0x0800007cfb7e7389 */ /* 0x000064000004007d */
[----:B01----:R-:W-:Y:S05]  /*cb00*/  ENDCOLLECTIVE ;  /* 0x000000000000791b */ /* 0x003fea0003800000 */
.L_x_11937:
[----:B------:R-:W-:Y:S02]  /*cb10*/  MOV R251, R129 ;  /* 0x0000008100fb7202 */ /* 0x000fe40000000f00 */
[----:B------:R-:W-:-:S07]  /*cb20*/  MOV R230, R126 ;  /* 0x0000007e00e67202 */ /* 0x000fce0000000f00 */
[----:B------:R-:W-:Y:S05]  /*cb30*/  WARPSYNC.COLLECTIVE R246, `(.L_x_11938) ;  /* 0x00000000f6087348 */ /* 0x000fea0003c00000 */
[----:B------:R0:W1:Y:S02]  /*cb40*/  SHFL.DOWN P2, R126, R251, R124, R125 ;  /* 0x0800007cfb7e7389 */ /* 0x000064000004007d */
[----:B01----:R-:W-:Y:S05]  /*cb50*/  ENDCOLLECTIVE ;  /* 0x000000000000791b */ /* 0x003fea0003800000 */
.L_x_11938:
[----:B------:R-:W-:Y:S05]  /*cb60*/  BRA `(.L_x_11939) ;  /* 0xffffff9800407947 */ /* 0x000fea000383ffff */
.L_x_11795:
        /* <DEDUP_REMOVED lines=8> */
.L_x_11941:
[----:B------:R-:W-:Y:S05]  /*cbf0*/  BSYNC B0 ;  /* 0x0000000000007941 */ /* 0x000fea0003800000 */
.L_x_11940:
        /* <DEDUP_REMOVED lines=8> */
.L_x_11942:
[----:B------:R-:W-:Y:S02]  /*cc80*/  MOV R251, R128 ;  /* 0x0000008000fb7202 */ /* 0x000fe40000000f00 */
[----:B------:R-:W-:-:S07]  /*cc90*/  MOV R180, R126 ;  /* 0x0000007e00b47202 */ /* 0x000fce0000000f00 */
[----:B------:R-:W-:Y:S05]  /*cca0*/  WARPSYNC.COLLECTIVE R246, `(.L_x_11943) ;  /* 0x00000000f6087348 */ /* 0x000fea0003c00000 */
[----:B------:R0:W1:Y:S02]  /*ccb0*/  SHFL.DOWN P2, R126, R251, R124, R125 ;  /* 0x0800007cfb7e7389 */ /* 0x000064000004007d */
[----:B01----:R-:W-:Y:S05]  /*ccc0*/  ENDCOLLECTIVE ;  /* 0x000000000000791b */ /* 0x003fea0003800000 */
.L_x_11943:
[----:B------:R-:W-:Y:S02]  /*ccd0*/  MOV R251, R129 ;  /* 0x0000008100fb7202 */ /* 0x000fe40000000f00 */
[----:B------:R-:W-:-:S07]  /*cce0*/  MOV R230, R126 ;  /* 0x0000007e00e67202 */ /* 0x000fce0000000f00 */
[----:B------:R-:W-:Y:S05]  /*ccf0*/  WARPSYNC.COLLECTIVE R246, `(.L_x_11944) ;  /* 0x00000000f6087348 */ /* 0x000fea0003c00000 */
[----:B------:R0:W1:Y:S02]  /*cd00*/  SHFL.DOWN P2, R126, R251, R124, R125 ;  /* 0x0800007cfb7e7389 */ /* 0x000064000004007d */
[----:B01----:R-:W-:Y:S05]  /*cd10*/  ENDCOLLECTIVE ;  /* 0x000000000000791b */ /* 0x003fea0003800000 */
.L_x_11944:
[----:B------:R-:W-:Y:S05]  /*cd20*/  BRA `(.L_x_11945) ;  /* 0xffffff9800207947 */ /* 0x000fea000383ffff */
.L_x_11798:
        /* <DEDUP_REMOVED lines=8> */
.L_x_11947:
[----:B------:R-:W-:Y:S05]  /*cdb0*/  BSYNC B0 ;  /* 0x0000000000007941 */ /* 0x000fea0003800000 */
.L_x_11946:
        /* <DEDUP_REMOVED lines=9> */
.L_x_11948:
[----:B------:R-:W-:Y:S02]  /*ce50*/  MOV R243, R128 ;  /* 0x0000008000f37202 */ /* 0x000fe40000000f00 */
[----:B------:R-:W-:-:S07]  /*ce60*/  MOV R125, R124 ;  /* 0x0000007c007d7202 */ /* 0x000fce0000000f00 */
[----:B------:R-:W-:Y:S05]  /*ce70*/  WARPSYNC.COLLECTIVE R246, `(.L_x_11949) ;  /* 0x00000000f6087348 */ /* 0x000fea0003c00000 */
[----:B------:R0:W1:Y:S02]  /*ce80*/  SHFL.IDX P2, R124, R243, R127, R126 ;  /* 0x0000007ff37c7389 */ /* 0x000064000004007e */
[----:B01----:R-:W-:Y:S05]  /*ce90*/  ENDCOLLECTIVE ;  /* 0x000000000000791b */ /* 0x003fea0003800000 */
.L_x_11949:
        /* <DEDUP_REMOVED lines=14> */
.L_x_11950:
[----:B------:R-:W-:Y:S01]  /*cf80*/  MOV R243, R116 ;  /* 0x0000007400f37202 */ /* 0x000fe20000000f00 */
[----:B------:R-:W-:Y:S01]  /*cf90*/  FADD.FTZ R230, R124, R125 ;  /* 0x0000007d7ce67221 */ /* 0x000fe20000010000 */
[----:B------:R-:W-:Y:S01]  /*cfa0*/  HFMA2 R124, -RZ, RZ, 0, 5.9604644775390625e-08 ;  /* 0x00000001ff7c7431 */ /* 0x000fe200000001ff */
[----:B------:R-:W-:-:S07]  /*cfb0*/  MOV R125, 0x1f ;  /* 0x0000001f007d7802 */ /* 0x000fce0000000f00 */
[----:B------:R-:W-:Y:S05]  /*cfc0*/  WARPSYNC.COLLECTIVE R246, `(.L_x_11951) ;  /* 0x00000000f6087348 */ /* 0x000fea0003c00000 */
[----:B------:R0:W1:Y:S02]  /*cfd0*/  SHFL.DOWN P2, R126, R251, R124, R125 ;  /* 0x0800007cfb7e7389 */ /* 0x000064000004007d */
[----:B01----:R-:W-:Y:S05]  /*cfe0*/  ENDCOLLECTIVE ;  /* 0x000000000000791b */ /* 0x003fea0003800000 */
.L_x_11951:
[----:B------:R-:W-:Y:S02]  /*cff0*/  MOV R251, R130 ;  /* 0x0000008200fb7202 */ /* 0x000fe40000000f00 */
[----:B------:R-:W-:-:S07]  /*d000*/  MOV R131, R126 ;  /* 0x0000007e00837202 */ /* 0x000fce0000000f00 */
[----:B------:R-:W-:Y:S05]  /*d010*/  WARPSYNC.COLLECTIVE R246, `(.L_x_11952) ;  /* 0x00000000f6087348 */ /* 0x000fea0003c00000 */
[----:B------:R0:W1:Y:S02]  /*d020*/  SHFL.DOWN P2, R126, R251, R124, R125 ;  /* 0x0800007cfb7e7389 */ /* 0x000064000004007d */
[----:B01----:R-:W-:Y:S05]  /*d030*/  ENDCOLLECTIVE ;  /* 0x000000000000791b */ /* 0x003fea0003800000 */
.L_x_11952:
[----:B------:R-:W-:Y:S02]  /*d040*/  MOV R251, R128 ;  /* 0x0000008000fb7202 */ /* 0x000fe40000000f00 */
[----:B------:R-:W-:-:S07]  /*d050*/  MOV R130, R126 ;  /* 0x0000007e00827202 */ /* 0x000fce0000000f00 */
[----:B------:R-:W-:Y:S05]  /*d060*/  WARPSYNC.COLLECTIVE R246, `(.L_x_11953) ;  /* 0x00000000f6087348 */ /* 0x000fea0003c00000 */
[----:B------:R0:W1:Y:S02]  /*d070*/  SHFL.DOWN P2, R126, R251, R124, R125 ;  /* 0x0800007cfb7e7389 */ /* 0x000064000004007d */
[----:B01----:R-:W-:Y:S05]  /*d080*/  ENDCOLLECTIVE ;  /* 0x000000000000791b */ /* 0x003fea0003800000 */
.L_x_11953:
[----:B------:R-:W-:Y:S02]  /*d090*/  MOV R251, R129 ;  /* 0x0000008100fb7202 */ /* 0x000fe40000000f00 */
[----:B------:R-:W-:-:S07]  /*d0a0*/  MOV R128, R126 ;  /* 0x0000007e00807202 */ /* 0x000fce0000000f00 */
[----:B------:R-:W-:Y:S05]  /*d0b0*/  WARPSYNC.COLLECTIVE R246, `(.L_x_11954) ;  /* 0x00000000f6087348 */ /* 0x000fea0003c00000 */
[----:B------:R0:W1:Y:S02]  /*d0c0*/  SHFL.DOWN P2, R126, R251, R124, R125 ;  /* 0x0800007cfb7e7389 */ /* 0x000064000004007d */
[----:B01----:R-:W-:Y:S05]  /*d0d0*/  ENDCOLLECTIVE ;  /* 0x000000000000791b */ /* 0x003fea0003800000 */
.L_x_11954:
[----:B------:R-:W-:Y:S01]  /*d0e0*/  MOV R129, R126 ;  /* 0x0000007e00817202 */ /* 0x000fe20000000f00 */
[----:B------:R-:W-:-:S07]  /*d0f0*/  HFMA2 R126, -RZ, RZ, 0, 1.847743988037109375e-06 ;  /* 0x0000001fff7e7431 */ /* 0x000fce00000001ff */
[----:B------:R-:W-:Y:S05]  /*d100*/  WARPSYNC.COLLECTIVE R246, `(.L_x_11955) ;  /* 0x00000000f6087348 */ /* 0x000fea0003c00000 */
[----:B------:R0:W1:Y:S02]  /*d110*/  SHFL.IDX P2, R124, R243, R127, R126 ;  /* 0x0000007ff37c7389 */ /* 0x000064000004007e */
[----:B01----:R-:W-:Y:S05]  /*d120*/  ENDCOLLECTIVE ;  /* 0x000000000000791b */ /* 0x003fea0003800000 */
.L_x_11955:
[----:B------:R-:W-:Y:S02]  /*d130*/  MOV R243, R117 ;  /* 0x0000007500f37202 */ /* 0x000fe40000000f00 */
[----:B------:R-:W-:-:S07]  /*d140*/  MOV R251, R124 ;  /* 0x0000007c00fb7202 */ /* 0x000fce0000000f00 */
[----:B------:R-:W-:Y:S05]  /*d150*/  WARPSYNC.COLLECTIVE R246, `(.L_x_11956) ;  /* 0x00000000f6087348 */ /* 0x000fea0003c00000 */
[----:B------:R0:W1:Y:S02]  /*d160*/  SHFL.IDX P2, R124, R243, R127, R126 ;  /* 0x0000007ff37c7389 */ /* 0x000064000004007e */
[----:B01----:R-:W-:Y:S05]  /*d170*/  ENDCOLLECTIVE ;  /* 0x000000000000791b */ /* 0x003fea0003800000 */
.L_x_11956:
[----:B------:R-:W-:Y:S02]  /*d180*/  MOV R243, R118 ;  /* 0x0000007600f37202 */ /* 0x000fe40000000f00 */
[----:B------:R-:W-:-:S07]  /*d190*/  MOV R125, R124 ;  /* 0x0000007c007d7202 */ /* 0x000fce0000000f00 */
[----:B------:R-:W-:Y:S05]  /*d1a0*/  WARPSYNC.COLLECTIVE R246, `(.L_x_11957) ;  /* 0x00000000f6087348 */ /* 0x000fea0003c00000 */
[----:B------:R0:W1:Y:S02]  /*d1b0*/  SHFL.IDX P2, R124, R243, R127, R126 ;  /* 0x0000007ff37c7389 */ /* 0x000064000004007e */
[----:B01----:R-:W-:Y:S05]  /*d1c0*/  ENDCOLLECTIVE ;  /* 0x000000000000791b */ /* 0x003fea0003800000 */
.L_x_11957:
[----:B------:R-:W-:Y:S02]  /*d1d0*/  MOV R243, R119 ;  /* 0x0000007700f37202 */ /* 0x000fe40000000f00 */
[----:B------:R-:W-:-:S07]  /*d1e0*/  MOV R118, R124 ;  /* 0x0000007c00767202 */ /* 0x000fce0000000f00 */
[----:B------:R-:W-:Y:S05]  /*d1f0*/  WARPSYNC.COLLECTIVE R246, `(.L_x_11958) ;  /* 0x00000000f6087348 */ /* 0x000fea0003c00000 */
[----:B------:R0:W1:Y:S02]  /*d200*/  SHFL.IDX P2, R124, R243, R127, R126 ;  /* 0x0000007ff37c7389 */ /* 0x000064000004007e */
[----:B01----:R-:W-:Y:S05]  /*d210*/  ENDCOLLECTIVE ;  /* 0x000000000000791b */ /* 0x003fea0003800000 */
.L_x_11958:
[----:B------:R-:W-:Y:S02]  /*d220*/  MOV R119, R124 ;  /* 0x0000007c00777202 */ /* 0x000fe40000000f00 */
[----:B------:R-:W-:Y:S01]  /*d230*/  MOV R124, R251 ;  /* 0x000000fb007c7202 */ /* 0x000fe20000000f00 */
[----:B------:R-:W-:Y:S06]  /*d240*/  BRA `(.L_x_11959) ;  /* 0xffffff9400747947 */ /* 0x000fec000383ffff */
.L_x_11960:
        /* <DEDUP_REMOVED lines=11> */
.L_x_18717:


//--------------------- .text._Z25selective_scan_bwd_kernelI32Selective_Scan_bwd_kernel_traitsILi64ELi16ELb1ELb1ELb1ELb1ELb0EfN3c107complexIfEEEEv12SSMParamsBwd --------------------------
	.section	.text._Z25selective_scan_bwd_kernelI32Selective_Scan_bwd_kernel_traitsILi64ELi16ELb1ELb1ELb1ELb1ELb0EfN3c107complexIfEEEEv12SSMParamsBwd,"ax",@progbits
	.align	128
        .global         _Z25selective_scan_bwd_kernelI32Selective_Scan_bwd_kernel_traitsILi64ELi16ELb1ELb1ELb1ELb1ELb0EfN3c107complexIfEEEEv12SSMParamsBwd
        .type           _Z25selective_scan_bwd_kernelI32Selective_Scan_bwd_kernel_traitsILi64ELi16ELb1ELb1ELb1ELb1ELb0EfN3c107complexIfEEEEv12SSMParamsBwd,@function
        .size           _Z25selective_scan_bwd_kernelI32Selective_Scan_bwd_kernel_traitsILi64ELi16ELb1ELb1ELb1ELb1ELb0EfN3c107complexIfEEEEv12SSMParamsBwd,(.L_x_18718 - _Z25selective_scan_bwd_kernelI32Selective_Scan_bwd_kernel_traitsILi64ELi16ELb1ELb1ELb1ELb1ELb0EfN3c107complexIfEEEEv12SSMParamsBwd)
        .other          _Z25selective_scan_bwd_kernelI32Selective_Scan_bwd_kernel_traitsILi64ELi16ELb1ELb1ELb1ELb1ELb0EfN3c107complexIfEEEEv12SSMParamsBwd,@"STO_CUDA_ENTRY STV_DEFAULT"
_Z25selective_scan_bwd_kernelI32Selective_Scan_bwd_kernel_traitsILi64ELi16ELb1ELb1ELb1ELb1ELb0EfN3c107complexIfEEEEv12SSMParamsBwd:
.text._Z25selective_scan_bwd_kernelI32Selective_Scan_bwd_kernel_traitsILi64ELi16ELb1ELb1ELb1ELb1ELb0EfN3c107complexIfEEEEv12SSMParamsBwd:
        /* <DEDUP_REMOVED lines=31> */
[----:B------:R-:W4:Y:S01]  /*01f0*/  LDCU.64 UR36, c[0x0][0x3d0] ;  /* 0x00007a00ff2477ac */ /* 0x000f220008000a00 */
[----:B------:R-:W-:Y:S01]  /*0200*/  HFMA2 R163, -RZ, RZ, 0, 0 ;  /* 0x00000000ffa37431 */ /* 0x000fe200000001ff */
[----:B------:R-:W-:-:S02]  /*0210*/  IABS R0, R0 ;  /* 0x0000000000007213 */ /* 0x000fc40000000000 */
        /* <DEDUP_REMOVED lines=10> */
[----:B------:R-:W-:-:S02]  /*02c0*/  ULEA UR16, UR33, 0xfffffc00, 0xa ;  /* 0xfffffc0021107891 */ /* 0x000fc4000f8e50ff */
[----:B------:R-:W-:Y:S02]  /*02d0*/  UIMAD UR7, UR8, UR19, UR5 ;  /* 0x00000013080772a4 */ /* 0x000fe4000f8e0205 */
[----:B------:R-:W-:Y:S02]  /*02e0*/  UIMAD UR17, UR8, UR31, UR11 ;  /* 0x0000001f081172a4 */ /* 0x000fe4000f8e020b */
[----:B------:R-:W-:Y:S02]  /*02f0*/  UIADD3 UR11, UP0, UPT, UR16, UR4, URZ ;  /* 0x00000004100b7290 */ /* 0x000fe4000ff1e0ff */
[----:B------:R-:W-:Y:S02]  /*0300*/  UIADD3 UR4, UP2, UPT, UR16, UR10, URZ ;  /* 0x0000000a10047290 */ /* 0x000fe4000ff5e0ff */
[----:B------:R-:W-:Y:S02]  /*0310*/  USHF.R.S32.HI UR22, URZ, 0x1f, UR16 ;  /* 0x0000001fff167899 */ /* 0x000fe40008011410 */
[----:B-1----:R-:W-:-:S02]  /*0320*/  ULEA UR10, UP1, UR11, UR12, 0x2 ;  /* 0x0000000c0b0a7291 */ /* 0x002fc4000f8210ff */
        /* <DEDUP_REMOVED lines=30> */
[----:B------:R-:W-:-:S02]  /*0510*/  UIADD3 UR18, UPT, UPT, -UR32, URZ, URZ ;  /* 0x000000ff20127290 */ /* 0x000fc4000fffe1ff */
        /* <DEDUP_REMOVED lines=83> */
[----:B------:R-:W-:Y:S01]  /*0a50*/  UMOV UR21, UR11 ;  /* 0x0000000b00157c82 */ /* 0x000fe20008000000 */
[----:B------:R-:W-:Y:S01]  /*0a60*/  MOV R161, RZ ;  /* 0x000000ff00a17202 */ /* 0x000fe20000000f00 */
[----:B------:R-:W-:Y:S01]  /*0a70*/  UMOV UR20, UR10 ;  /* 0x0000000a00147c82 */ /* 0x000fe20008000000 */
[----:B------:R-:W-:Y:S01]  /*0a80*/  MOV R163, RZ ;  /* 0x000000ff00a37202 */ /* 0x000fe20000000f00 */
[----:B------:R-:W-:Y:S01]  /*0a90*/  UMOV UR11, UR12 ;  /* 0x0000000c000b7c82 */ /* 0x000fe20008000000 */
[----:B------:R-:W-:Y:S01]  /*0aa0*/  UMOV UR10, UR9 ;  /* 0x00000009000a7c82 */ /* 0x000fe20008000000 */
[----:B------:R-:W-:Y:S01]  /*0ab0*/  UMOV UR12, UR24 ;  /* 0x00000018000c7c82 */ /* 0x000fe20008000000 */
        /* <DEDUP_REMOVED lines=9> */
.L_x_12091:
        /* <DEDUP_REMOVED lines=45> */
[----:B------:R3:W4:Y:S04]  /*0e20*/  LDS.128 R12, [R157+0x20] ;  /* 0x000020009d0c7984 */ /* 0x0007280000000c00 */
[----:B------:R3:W3:Y:S01]  /*0e30*/  LDS.128 R16, [R157+0x30] ;  /* 0x000030009d107984 */ /* 0x0006e20000000c00 */
[----:B------:R-:W-:Y:S06]  /*0e40*/  BAR.SYNC.DEFER_BLOCKING 0x0 ;  /* 0x0000000000007b1d */ /* 0x000fec0000010000 */
[----:B------:R-:W5:Y:S04]  /*0e50*/  LDG.E.128 R60, desc[UR26][R6.64] ;  /* 0x0000001a063c7981 */ /* 0x000f68000c1e1d00 */
[----:B0-----:R-:W4:Y:S04]  /*0e60*/  LDG.E.128 R8, desc[UR26][R6.64+0x200] ;  /* 0x0002001a06087981 */ /* 0x001f28000c1e1d00 */
[----:B------:R-:W3:Y:S04]  /*0e70*/  LDG.E.128 R64, desc[UR26][R6.64+0x400] ;  /* 0x0004001a06407981 */ /* 0x000ee8000c1e1d00 */
[----:B------:R0:W3:Y:S01]  /*0e80*/  LDG.E.128 R68, desc[UR26][R6.64+0x600] ;  /* 0x0006001a06447981 */ /* 0x0000e2000c1e1d00 */
[----:B-1----:R-:W-:Y:S01]  /*0e90*/  FADD.FTZ R155, R52, UR7 ;  /* 0x00000007349b7e21 */ /* 0x002fe20008010000 */
[----:B------:R-:W-:Y:S01]  /*0ea0*/  FADD.FTZ R156, R53, UR7 ;  /* 0x00000007359c7e21 */ /* 0x000fe20008010000 */
[----:B------:R-:W-:Y:S01]  /*0eb0*/  FADD.FTZ R3, R54, UR7 ;  /* 0x0000000736037e21 */ /* 0x000fe20008010000 */
[----:B------:R-:W-:Y:S01]  /*0ec0*/  FADD.FTZ R4, R55, UR7 ;  /* 0x0000000737047e21 */ /* 0x000fe20008010000 */
[----:B--2---:R-:W-:Y:S01]  /*0ed0*/  FADD.FTZ R5, R56, UR7 ;  /* 0x0000000738057e21 */ /* 0x004fe20008010000 */
[----:B------:R-:W-:Y:S01]  /*0ee0*/  FSETP.GTU.FTZ.AND P0, PT, R155, 20, PT ;  /* 0x41a000009b00780b */ /* 0x000fe20003f1c000 */
[----:B------:R-:W-:Y:S01]  /*0ef0*/  BSSY.RECONVERGENT B0, `(.L_x_11962) ;  /* 0x0000030000007945 */ /* 0x000fe20003800200 */
[----:B------:R-:W-:Y:S01]  /*0f00*/  FSETP.GTU.FTZ.AND P1, PT, R156, 20, PT ;  /* 0x41a000009c00780b */ /* 0x000fe20003f3c000 */
[----:B0-----:R-:W-:Y:S01]  /*0f10*/  FADD.FTZ R6, R57, UR7 ;  /* 0x0000000739067e21 */ /* 0x001fe20008010000 */
[----:B------:R-:W-:Y:S01]  /*0f20*/  FSETP.GTU.FTZ.AND P2, PT, R3, 20, PT ;  /* 0x41a000000300780b */ /* 0x000fe20003f5c000 */
[----:B------:R-:W-:Y:S01]  /*0f30*/  FADD.FTZ R7, R58, UR7 ;  /* 0x000000073a077e21 */ /* 0x000fe20008010000 */
[----:B------:R-:W-:-:S02]  /*0f40*/  FSETP.GTU.FTZ.AND P3, PT, R4, 20, PT ;  /* 0x41a000000400780b */ /* 0x000fc40003f7c000 */
[----:B------:R-:W-:Y:S02]  /*0f50*/  FSETP.GTU.FTZ.AND P4, PT, R5, 20, PT ;  /* 0x41a000000500780b */ /* 0x000fe40003f9c000 */
[----:B------:R-:W-:Y:S01]  /*0f60*/  FSETP.GTU.FTZ.AND P5, PT, R6, 20, PT ;  /* 0x41a000000600780b */ /* 0x000fe20003fbc000 */
[----:B-----5:R0:W-:Y:S04]  /*0f70*/  STS.128 [R158], R60 ;  /* 0x0000003c9e007388 */ /* 0x0201e80000000c00 */
[----:B----4-:R0:W-:Y:S04]  /*0f80*/  STS.128 [R158+0x200], R8 ;  /* 0x000200089e007388 */ /* 0x0101e80000000c00 */
[----:B---3--:R0:W-:Y:S04]  /*0f90*/  STS.128 [R158+0x400], R64 ;  /* 0x000400409e007388 */ /* 0x0081e80000000c00 */
[----:B------:R0:W-:Y:S01]  /*0fa0*/  STS.128 [R158+0x600], R68 ;  /* 0x000600449e007388 */ /* 0x0001e20000000c00 */
[----:B------:R-:W-:-:S03]  /*0fb0*/  NOP ;  /* 0x0000000000007918 */ /* 0x000fc60000000000 */
[----:B------:R0:W1:Y:S04]  /*0fc0*/  LDS.128 R20, [R157] ;  /* 0x000000009d147984 */ /* 0x0000680000000c00 */
[----:B------:R0:W2:Y:S04]  /*0fd0*/  LDS.128 R24, [R157+0x10] ;  /* 0x000010009d187984 */ /* 0x0000a80000000c00 */
[----:B------:R0:W3:Y:S04]  /*0fe0*/  LDS.128 R28, [R157+0x20] ;  /* 0x000020009d1c7984 */ /* 0x0000e80000000c00 */
[----:B------:R0:W4:Y:S01]  /*0ff0*/  LDS.128 R32, [R157+0x30] ;  /* 0x000030009d207984 */ /* 0x0001220000000c00 */
        /* <DEDUP_REMOVED lines=31> */
.L_x_11963:
[----:B------:R-:W-:Y:S05]  /*11f0*/  BSYNC.RECONVERGENT B0 ;  /* 0x0000000000007941 */ /* 0x000fea0003800200 */
.L_x_11962:
[----:B------:R-:W-:Y:S01]  /*1200*/  BSSY.RECONVERGENT B0, `(.L_x_11964) ;  /* 0x0000022000007945 */ /* 0x000fe20003800200 */
[----:B------:R-:W-:Y:S01]  /*1210*/  FSETP.GTU.FTZ.AND P0, PT, R7, 20, PT ;  /* 0x41a000000700780b */ /* 0x000fe20003f1c000 */
[----:B0-----:R-:W-:Y:S02]  /*1220*/  FADD.FTZ R8, R59, UR7 ;  /* 0x000000073b087e21 */ /* 0x001fe40008010000 */
        /* <DEDUP_REMOVED lines=31> */
.L_x_11965:
[----:B------:R-:W-:Y:S05]  /*1420*/  BSYNC.RECONVERGENT B0 ;  /* 0x0000000000007941 */ /* 0x000fea0003800200 */
.L_x_11964:
        /* <DEDUP_REMOVED lines=34> */
.L_x_11967:
[----:B------:R-:W-:Y:S05]  /*1650*/  BSYNC.RECONVERGENT B0 ;  /* 0x0000000000007941 */ /* 0x000fea0003800200 */
.L_x_11966:
        /* <DEDUP_REMOVED lines=34> */
.L_x_11969:
[----:B------:R-:W-:Y:S05]  /*1880*/  BSYNC.RECONVERGENT B0 ;  /* 0x0000000000007941 */ /* 0x000fea0003800200 */
.L_x_11968:
        /* <DEDUP_REMOVED lines=34> */
.L_x_11971:
[----:B------:R-:W-:Y:S05]  /*1ab0*/  BSYNC.RECONVERGENT B0 ;  /* 0x0000000000007941 */ /* 0x000fea0003800200 */
.L_x_11970:
        /* <DEDUP_REMOVED lines=36> */
.L_x_11973:
[----:B------:R-:W-:Y:S05]  /*1d00*/  BSYNC.RECONVERGENT B0 ;  /* 0x0000000000007941 */ /* 0x000fea0003800200 */
.L_x_11972:
[----:B------:R-:W-:Y:S01]  /*1d10*/  FADD.FTZ R14, R17, UR7 ;  /* 0x00000007110e7e21 */ /* 0x000fe20008010000 */
[----:B------:R-:W-:Y:S01]  /*1d20*/  FFMA.FTZ R17, R37, R21, R52 ;  /* 0x0000001525117223 */ /* 0x000fe20000010034 */
        /* <DEDUP_REMOVED lines=37> */
.L_x_11975:
[----:B------:R-:W-:Y:S05]  /*1f80*/  BSYNC.RECONVERGENT B0 ;  /* 0x0000000000007941 */ /* 0x000fea0003800200 */
.L_x_11974:
        /* <DEDUP_REMOVED lines=38> */
.L_x_11977:
[----:B------:R-:W-:Y:S05]  /*21f0*/  BSYNC.RECONVERGENT B0 ;  /* 0x0000000000007941 */ /* 0x000fea0003800200 */
.L_x_11976:
        /* <DEDUP_REMOVED lines=38> */
.L_x_11979:
[----:B------:R-:W-:Y:S05]  /*2460*/  BSYNC.RECONVERGENT B0 ;  /* 0x0000000000007941 */ /* 0x000fea0003800200 */
.L_x_11978:
        /* <DEDUP_REMOVED lines=38> */
.L_x_11981:
[----:B------:R-:W-:Y:S05]  /*26d0*/  BSYNC.RECONVERGENT B0 ;  /* 0x0000000000007941 */ /* 0x000fea0003800200 */
.L_x_11980:
        /* <DEDUP_REMOVED lines=38> */
.L_x_11983:
[----:B------:R-:W-:Y:S05]  /*2940*/  BSYNC.RECONVERGENT B0 ;  /* 0x0000000000007941 */ /* 0x000fea0003800200 */
.L_x_11982:
        /* <DEDUP_REMOVED lines=32> */
.L_x_11985:
[----:B------:R-:W-:Y:S05]  /*2b50*/  BSYNC.RECONVERGENT B0 ;  /* 0x0000000000007941 */ /* 0x000fea0003800200 */
.L_x_11984:
        /* <DEDUP_REMOVED lines=32> */
.L_x_11987:
[----:B------:R-:W-:Y:S05]  /*2d60*/  BSYNC.RECONVERGENT B0 ;  /* 0x0000000000007941 */ /* 0x000fea0003800200 */
.L_x_11986:
        /* <DEDUP_REMOVED lines=32> */
.L_x_11989:
[----:B------:R-:W-:Y:S05]  /*2f70*/  BSYNC.RECONVERGENT B0 ;  /* 0x0000000000007941 */ /* 0x000fea0003800200 */
.L_x_11988:
        /* <DEDUP_REMOVED lines=32> */
.L_x_11991:
[----:B------:R-:W-:Y:S05]  /*3180*/  BSYNC.RECONVERGENT B0 ;  /* 0x0000000000007941 */ /* 0x000fea0003800200 */
.L_x_11990:
        /* <DEDUP_REMOVED lines=32> */
.L_x_11993:
[----:B------:R-:W-:Y:S05]  /*3390*/  BSYNC.RECONVERGENT B0 ;  /* 0x0000000000007941 */ /* 0x000fea0003800200 */
.L_x_11992:
        /* <DEDUP_REMOVED lines=24> */
[----:B------:R-:W0:Y:S01]  /*3520*/  S2R R162, SR_TID.X ;  /* 0x0000000000a27919 */ /* 0x000e220000002100 */
[----:B------:R-:W1:Y:S01]  /*3530*/  S2UR UR8, SR_CTAID.Y ;  /* 0x00000000000879c3 */ /* 0x000e620000002600 */
        /* <DEDUP_REMOVED lines=19> */
[----:B------:R-:W-:Y:S01]  /*3670*/  HFMA2 R54, -RZ, RZ, 0, 0 ;  /* 0x00000000ff367431 */ /* 0x000fe200000001ff */
[----:B------:R-:W2:Y:S02]  /*3680*/  LDCU UR44, c[0x0][0x394] ;  /* 0x00007280ff2c77ac */ /* 0x000ea40008000800 */
[----:B------:R-:W-:-:S02]  /*3690*/  LEA.HI.SX32 R99, R85, R85, 0x1b ;  /* 0x0000005555637211 */ /* 0x000fc400078fdaff */
[----:B------:R-:W-:Y:S01]  /*36a0*/  PLOP3.LUT P0, PT, PT, PT, UP0, 0x80, 0x8 ;  /* 0x000000000008781c */ /* 0x000fe20003f0f008 */
[----:B-1----:R-:W-:Y:S01]  /*36b0*/  UIMAD.WIDE.U32 UR22, UR8, UR28, URZ ;  /* 0x0000001c081672a5 */ /* 0x002fe2000f8e00ff */
[----:B------:R-:W1:Y:S02]  /*36c0*/  LDCU UR45, c[0x0][0x38c] ;  /* 0x00007180ff2d77ac */ /* 0x000e640008000800 */
[----:B------:R-:W-:Y:S02]  /*36d0*/  ISETP.EQ.AND P0, PT, R160, RZ, P0 ;  /* 0x000000ffa000720c */ /* 0x000fe40000702270 */
[C---:B0-----:R-:W-:Y:S01]  /*36e0*/  SHF.L.U32 R33, R162.reuse, 0x2, RZ ;  /* 0x00000002a2217819 */ /* 0x041fe200000006ff */
[----:B------:R-:W-:Y:S01]  /*36f0*/  UIMAD UR29, UR8, UR29, UR23 ;  /* 0x0000001d081d72a4 */ /* 0x000fe2000f8e0217 */
[----:B------:R-:W-:Y:S01]  /*3700*/  ISETP.NE.AND P2, PT, R162, 0x3f, PT ;  /* 0x0000003fa200780c */ /* 0x000fe20003f45270 */
[----:B------:R-:W0:Y:S01]  /*3710*/  LDCU.64 UR32, c[0x0][0x3c0] ;  /* 0x00007800ff2077ac */ /* 0x000e220008000a00 */
[----:B------:R-:W-:-:S02]  /*3720*/  LOP3.LUT R33, R33, 0xf80, RZ, 0xc0, !PT ;  /* 0x00000f8021217812 */ /* 0x000fc400078ec0ff */
[----:B------:R-:W-:Y:S01]  /*3730*/  P2R R35, PR, RZ, 0x4 ;  /* 0x00000004ff237803 */ /* 0x000fe20000000000 */
[----:B------:R-:W3:Y:S01]  /*3740*/  LDCU.64 UR34, c[0x0][0x440] ;  /* 0x00008800ff2277ac */ /* 0x000ee20008000a00 */
[----:B------:R-:W-:Y:S02]  /*3750*/  IADD3 R34, PT, PT, R33, R2, R33 ;  /* 0x0000000221227210 */ /* 0x000fe40007ffe021 */
[----:B------:R-:W-:Y:S01]  /*3760*/  ISETP.NE.AND P1, PT, R162, RZ, PT ;  /* 0x000000ffa200720c */ /* 0x000fe20003f25270 */
[----:B------:R-:W4:Y:S01]  /*3770*/  LDCU.64 UR36, c[0x0][0x3a8] ;  /* 0x00007500ff2477ac */ /* 0x000f220008000a00 */
[C---:B------:R-:W-:Y:S02]  /*3780*/  IADD3 R35, PT, PT, R34.reuse, 0x20, RZ ;  /* 0x0000002022237810 */ /* 0x040fe40007ffe0ff */
        /* <DEDUP_REMOVED lines=8> */
[----:B------:R-:W-:Y:S02]  /*3810*/  IADD3 R97, PT, PT, R34, 0xe0, RZ ;  /* 0x000000e022617810 */ /* 0x000fe40007ffe0ff */
[-C--:B------:R-:W-:Y:S01]  /*3820*/  LEA.HI.SX32 R85, R35, R34.reuse, 0x1b ;  /* 0x0000002223557211 */ /* 0x080fe200078fdaff */
[----:B------:R-:W-:Y:S01]  /*3830*/  UMOV UR8, URZ ;  /* 0x000000ff00087c82 */ /* 0x000fe20008000000 */
[----:B------:R-:W-:-:S02]  /*3840*/  LEA.HI.SX32 R87, R87, R34, 0x1b ;  /* 0x0000002257577211 */ /* 0x000fc400078fdaff */
[-C--:B------:R-:W-:Y:S02]  /*3850*/  LEA.HI.SX32 R89, R89, R34.reuse, 0x1b ;  /* 0x0000002259597211 */ /* 0x080fe400078fdaff */
[-C--:B------:R-:W-:Y:S02]  /*3860*/  LEA.HI.SX32 R91, R91, R34.reuse, 0x1b ;  /* 0x000000225b5b7211 */ /* 0x080fe400078fdaff */
[-C--:B------:R-:W-:Y:S02]  /*3870*/  LEA.HI.SX32 R93, R93, R34.reuse, 0x1b ;  /* 0x000000225d5d7211 */ /* 0x080fe400078fdaff */
[-C--:B------:R-:W-:Y:S02]  /*3880*/  LEA.HI.SX32 R95, R95, R34.reuse, 0x1b ;  /* 0x000000225f5f7211 */ /* 0x080fe400078fdaff */
[-C--:B------:R-:W-:Y:S02]  /*3890*/  LEA.HI.SX32 R97, R97, R34.reuse, 0x1b ;  /* 0x0000002261617211 */ /* 0x080fe400078fdaff */
[----:B------:R-:W-:-:S02]  /*38a0*/  LEA.HI.SX32 R35, R34, R34, 0x1b ;  /* 0x0000002222237211 */ /* 0x000fc400078fdaff */
[C---:B------:R-:W-:Y:S02]  /*38b0*/  SHF.L.U32 R33, R162.reuse, 0x3, RZ ;  /* 0x00000003a2217819 */ /* 0x040fe400000006ff */
[----:B------:R-:W-:Y:S02]  /*38c0*/  IADD3 R171, PT, PT, R162, 0x200, RZ ;  /* 0x00000200a2ab7810 */ /* 0x000fe40007ffe0ff */
        /* <DEDUP_REMOVED lines=8> */
[----:B01234-:R-:W-:-:S07]  /*3950*/  LEA R154, R97, R178, 0x4 ;  /* 0x000000b2619a7211 */ /* 0x01ffce00078e20ff */
.L_x_12090:
        /* <DEDUP_REMOVED lines=70> */
[C---:B------:R-:W-:Y:S01]  /*3dc0*/  FMUL.FTZ R198, R170.reuse, R8 ;  /* 0x00000008aac67220 */ /* 0x040fe20000410000 */
[C---:B------:R-:W-:Y:S01]  /*3dd0*/  FMUL.FTZ R199, R170.reuse, R9 ;  /* 0x00000009aac77220 */ /* 0x040fe20000410000 */
[----:B------:R-:W-:Y:S01]  /*3de0*/  FMUL.FTZ R200, R170, R10 ;  /* 0x0000000aaac87220 */ /* 0x000fe20000410000 */
[----:B------:R-:W-:Y:S01]  /*3df0*/  FMUL.RZ R90, R84, 0.15915493667125701904 ;  /* 0x3e22f983545a7820 */ /* 0x000fe2000040c000 */
[----:B------:R-:W-:Y:S01]  /*3e00*/  FMUL.FTZ R84, R5, UR31 ;  /* 0x0000001f05547c20 */ /* 0x000fe20008410000 */
[----:B------:R0:W1:Y:S01]  /*3e10*/  MUFU.COS R177, R86 ;  /* 0x0000005600b17308 */ /* 0x0000620000000000 */
[C---:B------:R-:W-:Y:S01]  /*3e20*/  FMUL.FTZ R201, R170.reuse, R11 ;  /* 0x0000000baac97220 */ /* 0x040fe20000410000 */
[----:B------:R-:W-:Y:S01]  /*3e30*/  FMUL.FTZ R202, R170, R12 ;  /* 0x0000000caaca7220 */ /* 0x000fe20000410000 */
        /* <DEDUP_REMOVED lines=42> */
[C---:B------:R-:W-:Y:S01]  /*40e0*/  FMUL.FTZ R84, R170.reuse, R156 ;  /* 0x0000009caa547220 */ /* 0x040fe20000410000 */
        /* <DEDUP_REMOVED lines=14> */
[----:B------:R-:W0:Y:S04]  /*41d0*/  MUFU.EX2 R88, R88 ;  /* 0x0000005800587308 */ /* 0x000e280000000800 */
[----:B------:R-:W3:Y:S01]  /*41e0*/  MUFU.EX2 R90, R90 ;  /* 0x0000005a005a7308 */ /* 0x000ee20000000800 */
[C---:B-1----:R-:W-:Y:S01]  /*41f0*/  FMUL.FTZ R177, R84.reuse, R177 ;  /* 0x000000b154b17220 */ /* 0x042fe20000410000 */
[----:B------:R-:W-:-:S02]  /*4200*/  FMUL.FTZ R176, R84, R85 ;  /* 0x0000005554b07220 */ /* 0x000fc40000410000 */
[----:B------:R-:W1:Y:S01]  /*4210*/  MUFU.EX2 R92, R92 ;  /* 0x0000005c005c7308 */ /* 0x000e620000000800 */
[C---:B--2---:R-:W-:Y:S01]  /*4220*/  FMUL.FTZ R175, R86.reuse, R175 ;  /* 0x000000af56af7220 */ /* 0x044fe20000410000 */
[----:B------:R-:W-:Y:S02]  /*4230*/  FMUL.FTZ R174, R86, R87 ;  /* 0x0000005756ae7220 */ /* 0x000fe40000410000 */
[----:B------:R-:W2:Y:S01]  /*4240*/  MUFU.EX2 R94, R94 ;  /* 0x0000005e005e7308 */ /* 0x000ea20000000800 */
[----:B------:R-:W-:Y:S01]  /*4250*/  LDS.128 R84, [R34] ;  /* 0x0000000022547984 */ /* 0x000fe20000000c00 */
[C---:B0-----:R-:W-:Y:S01]  /*4260*/  FMUL.FTZ R173, R88.reuse, R173 ;  /* 0x000000ad58ad7220 */ /* 0x041fe20000410000 */
[----:B------:R-:W-:Y:S01]  /*4270*/  FMUL.FTZ R164, R88, R89 ;  /* 0x0000005958a47220 */ /* 0x000fe20000410000 */
[----:B------:R-:W-:Y:S01]  /*4280*/  MUFU.SIN R181, R96 ;  /* 0x0000006000b57308 */ /* 0x000fe20000000400 */
[C---:B---3--:R-:W-:Y:S01]  /*4290*/  FMUL.FTZ R165, R90.reuse, R165 ;  /* 0x000000a55aa57220 */ /* 0x048fe20000410000 */
[----:B------:R-:W-:-:S02]  /*42a0*/  FMUL.FTZ R166, R90, R91 ;  /* 0x0000005b5aa67220 */ /* 0x000fc40000410000 */
[----:B------:R-:W-:Y:S01]  /*42b0*/  LDS.128 R88, [R34+0x10] ;  /* 0x0000100022587984 */ /* 0x000fe20000000c00 */
[C---:B-1----:R-:W-:Y:S01]  /*42c0*/  FMUL.FTZ R167, R92.reuse, R167 ;  /* 0x000000a75ca77220 */ /* 0x042fe20000410000 */
[----:B------:R-:W-:Y:S02]  /*42d0*/  FMUL.FTZ R168, R92, R93 ;  /* 0x0000005d5ca87220 */ /* 0x000fe40000410000 */
[----:B------:R0:W1:Y:S01]  /*42e0*/  MUFU.COS R182, R96 ;  /* 0x0000006000b67308 */ /* 0x0000620000000000 */
[C---:B--2---:R-:W-:Y:S01]  /*42f0*/  FMUL.FTZ R169, R94.reuse, R169 ;  /* 0x000000a95ea97220 */ /* 0x044fe20000410000 */
[----:B------:R-:W-:Y:S02]  /*4300*/  FMUL.FTZ R172, R94, R95 ;  /* 0x0000005f5eac7220 */ /* 0x000fe40000410000 */
[----:B------:R-:W-:Y:S04]  /*4310*/  LDS.128 R92, [R34+0x20] ;  /* 0x00002000225c7984 */ /* 0x000fe80000000c00 */
[----:B------:R-:W2:Y:S01]  /*4320*/  MUFU.EX2 R198, R198 ;  /* 0x000000c600c67308 */ /* 0x000ea20000000800 */
[----:B0-----:R-:W-:Y:S03]  /*4330*/  LDS.128 R96, [R34+0x30] ;  /* 0x0000300022607984 */ /* 0x001fe60000000c00 */
[----:B------:R-:W0:Y:S01]  /*4340*/  MUFU.EX2 R199, R199 ;  /* 0x000000c700c77308 */ /* 0x000e220000000800 */
[----:B----4-:R-:W-:Y:S03]  /*4350*/  STS.128 [R35+0x2100], R116 ;  /* 0x0021007423007388 */ /* 0x010fe60000000c00 */
[----:B------:R-:W-:Y:S01]  /*4360*/  MUFU.SIN R205, R197 ;  /* 0x000000c500cd7308 */ /* 0x000fe20000000400 */
[----:B-----5:R-:W-:Y:S04]  /*4370*/  STS.128 [R148+0x2300], R120 ;  /* 0x0023007894007388 */ /* 0x020fe80000000c00 */
[----:B------:R-:W-:Y:S01]  /*4380*/  STS.128 [R149+0x2500], R124 ;  /* 0x0025007c95007388 */ /* 0x000fe20000000c00 */
[C---:B--2---:R-:W-:Y:S01]  /*4390*/  FMUL.FTZ R196, R198.reuse, R196 ;  /* 0x000000c4c6c47220 */ /* 0x044fe20000410000 */
[----:B------:R-:W-:Y:S01]  /*43a0*/  FMUL.FTZ R195, R198, R195 ;  /* 0x000000c3c6c37220 */ /* 0x000fe20000410000 */
[----:B------:R-:W-:Y:S01]  /*43b0*/  MUFU.COS R207, R197 ;  /* 0x000000c500cf7308 */ /* 0x000fe20000000000 */
[----:B------:R-:W-:Y:S01]  /*43c0*/  STS.128 [R150+0x2700], R128 ;  /* 0x0027008096007388 */ /* 0x000fe20000000c00 */
[C---:B0-----:R-:W-:Y:S01]  /*43d0*/  FMUL.FTZ R194, R199.reuse, R194 ;  /* 0x000000c2c7c27220 */ /* 0x041fe20000410000 */
[----:B------:R-:W-:-:S02]  /*43e0*/  FMUL.FTZ R193, R199, R193 ;  /* 0x000000c1c7c17220 */ /* 0x000fc40000410000 */
[----:B------:R0:W-:Y:S03]  /*43f0*/  STS.128 [R151+0x2900], R132 ;  /* 0x0029008497007388 */ /* 0x0001e60000000c00 */
[----:B------:R-:W-:Y:S01]  /*4400*/  MUFU.SIN R179, R180 ;  /* 0x000000b400b37308 */ /* 0x000fe20000000400 */
[----:B------:R2:W-:Y:S04]  /*4410*/  STS.128 [R152+0x2b00], R136 ;  /* 0x002b008898007388 */ /* 0x0005e80000000c00 */
[----:B------:R3:W-:Y:S03]  /*4420*/  STS.128 [R153+0x2d00], R140 ;  /* 0x002d008c99007388 */ /* 0x0007e60000000c00 */
[----:B------:R-:W4:Y:S01]  /*4430*/  MUFU.COS R180, R180 ;  /* 0x000000b400b47308 */ /* 0x000f220000000000 */
[----:B------:R5:W-:Y:S01]  /*4440*/  STS.128 [R154+0x2f00], R144 ;  /* 0x002f00909a007388 */ /* 0x000be20000000c00 */
[----:B------:R-:W-:Y:S01]  /*4450*/  NOP ;  /* 0x0000000000007918 */ /* 0x000fe20000000000 */
[----:B0-----:R-:W-:-:S02]  /*4460*/  FMUL.FTZ R132, R170, R14 ;  /* 0x0000000eaa847220 */ /* 0x001fc40000410000 */
[----:B------:R-:W0:Y:S01]  /*4470*/  LDS.128 R116, [R34+0x2100] ;  /* 0x0021000022747984 */ /* 0x000e220000000c00 */
[C---:B--2---:R-:W-:Y:S02]  /*4480*/  FMUL.FTZ R136, R170.reuse, R15 ;  /* 0x0000000faa887220 */ /* 0x044fe40000410000 */
[----:B------:R-:W2:Y:S01]  /*4490*/  MUFU.EX2 R200, R200 ;  /* 0x000000c800c87308 */ /* 0x000ea20000000800 */
[C---:B---3--:R-:W-:Y:S01]  /*44a0*/  FMUL.FTZ R140, R170.reuse, R16 ;  /* 0x00000010aa8c7220 */ /* 0x048fe20000410000 */
[----:B------:R-:W3:Y:S02]  /*44b0*/  LDS.128 R120, [R34+0x2110] ;  /* 0x0021100022787984 */ /* 0x000ee40000000c00 */
[----:B------:R1:W4:Y:S01]  /*44c0*/  MUFU.EX2 R198, R136 ;  /* 0x0000008800c67308 */ /* 0x0003220000000800 */
[----:B------:R-:W-:Y:S01]  /*44d0*/  FMUL.FTZ R170, R170, R155 ;  /* 0x0000009baaaa7220 */ /* 0x000fe20000410000 */
[----:B------:R-:W3:Y:S02]  /*44e0*/  LDS.128 R124, [R34+0x2120] ;  /* 0x00212000227c7984 */ /* 0x000ee40000000c00 */
[----:B-----5:R5:W5:Y:S02]  /*44f0*/  MUFU.EX2 R144, R132 ;  /* 0x0000008400907308 */ /* 0x020b640000000800 */
[----:B------:R-:W3:Y:S02]  /*4500*/  LDS.128 R128, [R34+0x2130] ;  /* 0x0021300022807984 */ /* 0x000ee40000000c00 */
[----:B------:R5:W5:Y:S01]  /*4510*/  MUFU.EX2 R199, R140 ;  /* 0x0000008c00c77308 */ /* 0x000b620000000800 */
[C---:B--2---:R-:W-:Y:S01]  /*4520*/  FMUL.FTZ R192, R200.reuse, R192 ;  /* 0x000000c0c8c07220 */ /* 0x044fe20000410000 */
[----:B-1----:R-:W-:Y:S02]  /*4530*/  LDS.128 R136, [R34+0x2150] ;  /* 0x0021500022887984 */ /* 0x002fe40000000c00 */
[----:B------:R-:W1:Y:S01]  /*4540*/  MUFU.EX2 R206, R170 ;  /* 0x000000aa00ce7308 */ /* 0x000e620000000800 */
[----:B------:R-:W-:Y:S01]  /*4550*/  FMUL.FTZ R191, R200, R191 ;  /* 0x000000bfc8bf7220 */ /* 0x000fe20000410000 */
[C---:B----4-:R-:W-:Y:S01]  /*4560*/  FMUL.FTZ R182, R198.reuse, R182 ;  /* 0x000000b6c6b67220 */ /* 0x050fe20000410000 */
[----:B-----5:R-:W2:Y:S01]  /*4570*/  LDS.128 R132, [R34+0x2140] ;  /* 0x0021400022847984 */ /* 0x020ea20000000c00 */
[----:B------:R-:W4:Y:S01]  /*4580*/  MUFU.EX2 R201, R201 ;  /* 0x000000c900c97308 */ /* 0x000f220000000800 */
[----:B------:R-:W-:Y:S01]  /*4590*/  FMUL.FTZ R181, R198, R181 ;  /* 0x000000b5c6b57220 */ /* 0x000fe20000410000 */
[C---:B------:R-:W-:Y:S01]  /*45a0*/  FMUL.FTZ R184, R144.reuse, R184 ;  /* 0x000000b890b87220 */ /* 0x040fe20000410000 */
[----:B------:R-:W-:Y:S01]  /*45b0*/  FMUL.FTZ R183, R144, R183 ;  /* 0x000000b790b77220 */ /* 0x000fe20000410000 */
[----:B------:R-:W5:Y:S01]  /*45c0*/  LDS.128 R140, [R34+0x2160] ;  /* 0x00216000228c7984 */ /* 0x000f620000000c00 */
[----:B------:R-:W0:Y:S01]  /*45d0*/  MUFU.EX2 R202, R202 ;  /* 0x000000ca00ca7308 */ /* 0x000e220000000800 */
[C---:B------:R-:W-:Y:S01]  /*45e0*/  FMUL.FTZ R180, R199.reuse, R180 ;  /* 0x000000b4c7b47220 */ /* 0x040fe20000410000 */
[----:B------:R-:W-:Y:S01]  /*45f0*/  FMUL.FTZ R179, R199, R179 ;  /* 0x000000b3c7b37220 */ /* 0x000fe20000410000 */
[----:B------:R-:W5:Y:S01]  /*4600*/  LDS.128 R144, [R34+0x2170] ;  /* 0x0021700022907984 */ /* 0x000f620000000c00 */
[----:B------:R-:W3:Y:S01]  /*4610*/  MUFU.EX2 R203, R203 ;  /* 0x000000cb00cb7308 */ /* 0x000ee20000000800 */
[C---:B-1----:R-:W-:Y:S01]  /*4620*/  FMUL.FTZ R170, R206.reuse, R207 ;  /* 0x000000cfceaa7220 */ /* 0x042fe20000410000 */
[C---:B----4-:R-:W-:Y:S01]  /*4630*/  FMUL.FTZ R190, R201.reuse, R190 ;  /* 0x000000bec9be7220 */ /* 0x050fe20000410000 */
[----:B------:R-:W-:Y:S01]  /*4640*/  FMUL.FTZ R189, R201, R189 ;  /* 0x000000bdc9bd7220 */ /* 0x000fe20000410000 */
[----:B0-----:R-:W-:Y:S01]  /*4650*/  FMUL.FTZ R198, R17, -R117 ;  /* 0x8000007511c67220 */ /* 0x001fe20000410000 */
[----:B------:R-:W-:Y:S01]  /*4660*/  SEL R117, R171, UR28, P1 ;  /* 0x0000001cab757c07 */ /* 0x000fe20008800000 */
[----:B------:R-:W-:Y:S01]  /*4670*/  FMUL.FTZ R171, R206, R205 ;  /* 0x000000cdceab7220 */ /* 0x000fe20000410000 */
[C---:B------:R-:W-:Y:S01]  /*4680*/  FMUL.FTZ R188, R202.reuse, R188 ;  /* 0x000000bccabc7220 */ /* 0x040fe20000410000 */
[----:B------:R-:W-:Y:S01]  /*4690*/  FMUL.FTZ R187, R202, R187 ;  /* 0x000000bbcabb7220 */ /* 0x000fe20000410000 */
[----:B------:R-:W-:Y:S01]  /*46a0*/  LEA R117, R117, R178, 0x3 ;  /* 0x000000b275757211 */ /* 0x000fe200078e18ff */
[C---:B---3--:R-:W-:Y:S01]  /*46b0*/  FMUL.FTZ R186, R203.reuse, R186 ;  /* 0x000000bacbba7220 */ /* 0x048fe20000410000 */
[----:B------:R-:W-:Y:S01]  /*46c0*/  FMUL.FTZ R185, R203, R185 ;  /* 0x000000b9cbb97220 */ /* 0x000fe20000410000 */
[----:B------:R-:W-:Y:S01]  /*46d0*/  FMUL.FTZ R197, R17, R116 ;  /* 0x0000007411c57220 */ /* 0x000fe20000410000 */
[C---:B------:R-:W-:Y:S01]  /*46e0*/  FMUL.FTZ R199, R18.reuse, R118 ;  /* 0x0000007612c77220 */ /* 0x040fe20000410000 */
[----:B------:R0:W-:Y:S01]  /*46f0*/  STS.64 [R117+0x8c60], R170 ;  /* 0x008c60aa75007388 */ /* 0x0001e20000000a00 */
        /* <DEDUP_REMOVED lines=21> */
[C---:B-----5:R-:W-:Y:S01]  /*4850*/  FMUL.FTZ R140, R29.reuse, R140 ;  /* 0x0000008c1d8c7220 */ /* 0x060fe20000410000 */
        /* <DEDUP_REMOVED lines=19> */
.L_x_11996:
[----:B------:R-:W-:-:S06]  /*4990*/  IADD3 R132, PT, PT, R178, R33, RZ ;  /* 0x00000021b2847210 */ /* 0x000fcc0007ffe0ff */
[----:B------:R-:W0:Y:S02]  /*49a0*/  LDS.64 R132, [R132+0x9c68] ;  /* 0x009c680084847984 */ /* 0x000e240000000a00 */
.L_x_11997:
[----:B------:R-:W-:Y:S05]  /*49b0*/  BSYNC.RECONVERGENT B0 ;  /* 0x0000000000007941 */ /* 0x000fea0003800200 */
.L_x_11995:
        /* <DEDUP_REMOVED lines=9> */
[CC--:B------:R-:W-:Y:S01]  /*4a50*/  FMUL.FTZ R124, R176.reuse, R123.reuse ;  /* 0x0000007bb07c7220 */ /* 0x0c0fe20000410000 */
[----:B------:R-:W-:Y:S01]  /*4a60*/  CS2R R118, SRZ ;  /* 0x0000000000767805 */ /* 0x000fe2000001ff00 */
[----:B------:R-:W-:Y:S01]  /*4a70*/  FMUL.FTZ R126, R176, R122 ;  /* 0x0000007ab07e7220 */ /* 0x000fe20000410000 */
[----:B------:R-:W-:Y:S01]  /*4a80*/  FMUL.FTZ R240, R86, R156 ;  /* 0x0000009c56f07220 */ /* 0x000fe20000410000 */
[----:B------:R-:W-:Y:S01]  /*4a90*/  FFMA.FTZ R124, R177, R122, -R124 ;  /* 0x0000007ab17c7223 */ /* 0x000fe2000001087c */
[----:B------:R-:W-:Y:S01]  /*4aa0*/  FMUL.FTZ R238, R87, R156 ;  /* 0x0000009c57ee7220 */ /* 0x000fe20000410000 */
[----:B------:R-:W-:-:S02]  /*4ab0*/  FFMA.FTZ R123, R177, R123, R126 ;  /* 0x0000007bb17b7223 */ /* 0x000fc4000001007e */
        /* <DEDUP_REMOVED lines=12> */
[----:B------:R-:W-:Y:S01]  /*4b80*/  FMUL.FTZ R232, R94, R6 ;  /* 0x000000065ee87220 */ /* 0x000fe20000410000 */
[-C--:B------:R-:W-:Y:S01]  /*4b90*/  FMUL.FTZ R129, R97, R7.reuse ;  /* 0x0000000761817220 */ /* 0x080fe20000410000 */
[----:B------:R-:W-:Y:S01]  /*4ba0*/  FMUL.FTZ R131, R96, R7 ;  /* 0x0000000760837220 */ /* 0x000fe20000410000 */
[C---:B--2---:R-:W-:Y:S01]  /*4bb0*/  FMUL.FTZ R120, R174.reuse, R124 ;  /* 0x0000007cae787220 */ /* 0x044fe20000410000 */
[----:B------:R-:W-:Y:S01]  /*4bc0*/  FMUL.FTZ R121, R174, R123 ;  /* 0x0000007bae797220 */ /* 0x000fe20000410000 */
[----:B------:R-:W-:Y:S01]  /*4bd0*/  FMUL.FTZ R178, R99, R8 ;  /* 0x0000000863b27220 */ /* 0x000fe20000410000 */
[----:B------:R-:W-:Y:S01]  /*4be0*/  FMUL.FTZ R215, R101, R9 ;  /* 0x0000000965d77220 */ /* 0x000fe20000410000 */
[C---:B------:R-:W-:Y:S01]  /*4bf0*/  FFMA.FTZ R123, R175.reuse, R123, R120 ;  /* 0x0000007baf7b7223 */ /* 0x040fe20000010078 */
[----:B------:R-:W-:Y:S01]  /*4c00*/  FFMA.FTZ R124, R175, R124, -R121 ;  /* 0x0000007caf7c7223 */ /* 0x000fe20000010879 */
[----:B------:R-:W-:Y:S01]  /*4c10*/  FMUL.FTZ R217, R100, R9 ;  /* 0x0000000964d97220 */ /* 0x000fe20000410000 */
[----:B------:R-:W-:Y:S01]  /*4c20*/  FMUL.FTZ R218, R103, R10 ;  /* 0x0000000a67da7220 */ /* 0x000fe20000410000 */
[C---:B------:R-:W-:Y:S01]  /*4c30*/  FFMA.FTZ R123, R38.reuse, R235, R123 ;  /* 0x000000eb267b7223 */ /* 0x040fe2000001007b */
[----:B------:R-:W-:Y:S01]  /*4c40*/  FFMA.FTZ R124, R38, R237, R124 ;  /* 0x000000ed267c7223 */ /* 0x000fe2000001007c */
[-C--:B------:R-:W-:Y:S01]  /*4c50*/  FMUL.FTZ R219, R105, R11.reuse ;  /* 0x0000000b69db7220 */ /* 0x080fe20000410000 */
[----:B------:R-:W-:Y:S01]  /*4c60*/  FMUL.FTZ R221, R104, R11 ;  /* 0x0000000b68dd7220 */ /* 0x000fe20000410000 */
[CC--:B------:R-:W-:Y:S01]  /*4c70*/  FMUL.FTZ R120, R164.reuse, R123.reuse ;  /* 0x0000007ba4787220 */ /* 0x0c0fe20000410000 */
[----:B------:R-:W-:Y:S01]  /*4c80*/  FMUL.FTZ R122, R164, R124 ;  /* 0x0000007ca47a7220 */ /* 0x000fe20000410000 */
[-C--:B------:R-:W-:Y:S01]  /*4c90*/  FMUL.FTZ R220, R106, R12.reuse ;  /* 0x0000000c6adc7220 */ /* 0x080fe20000410000 */
        /* <DEDUP_REMOVED lines=10> */
[-C--:B------:R-:W-:Y:S01]  /*4d40*/  FMUL.FTZ R121, R166, R123.reuse ;  /* 0x0000007ba6797220 */ /* 0x080fe20000410000 */
[----:B------:R-:W-:Y:S01]  /*4d50*/  ISETP.GT.U32.AND P2, PT, R162, 0x1f, PT ;  /* 0x0000001fa200780c */ /* 0x000fe20003f44070 */
[----:B------:R-:W-:Y:S01]  /*4d60*/  FMUL.FTZ R228, R115, R16 ;  /* 0x0000001073e47220 */ /* 0x000fe20000410000 */
[C---:B------:R-:W-:Y:S01]  /*4d70*/  FFMA.FTZ R123, R165.reuse, R123, R122 ;  /* 0x0000007ba57b7223 */ /* 0x040fe2000001007a */
[----:B------:R-:W-:Y:S01]  /*4d80*/  FFMA.FTZ R122, R165, R120, -R121 ;  /* 0x00000078a57a7223 */ /* 0x000fe20000010879 */
[CC--:B------:R-:W-:Y:S01]  /*4d90*/  FMUL.FTZ R121, R171.reuse, R176.reuse ;  /* 0x000000b0ab797220 */ /* 0x0c0fe20000410000 */
[----:B------:R-:W-:Y:S01]  /*4da0*/  FMUL.FTZ R120, R170, R176 ;  /* 0x000000b0aa787220 */ /* 0x000fe20000410000 */
        /* <DEDUP_REMOVED lines=33> */
[----:B------:R-:W-:Y:S01]  /*4fc0*/  FFMA.FTZ R216, R196, R126, -R125 ;  /* 0x0000007ec4d87223 */ /* 0x000fe2000001087d */
[----:B------:R-:W-:-:S02]  /*4fd0*/  FMUL.FTZ R124, R168, R120 ;  /* 0x00000078a87c7220 */ /* 0x000fc40000410000 */
[----:B------:R-:W-:Y:S01]  /*4fe0*/  FFMA.FTZ R121, R196, R123, R121 ;  /* 0x0000007bc4797223 */ /* 0x000fe20000010079 */
[----:B------:R-:W-:Y:S01]  /*4ff0*/  FFMA.FTZ R216, R43, R130, R216 ;  /* 0x000000822bd87223 */ /* 0x000fe200000100d8 */
[-C--:B------:R-:W-:Y:S01]  /*5000*/  FFMA.FTZ R124, R167, R122.reuse, R124 ;  /* 0x0000007aa77c7223 */ /* 0x080fe2000001007c */
[----:B------:R-:W-:Y:S01]  /*5010*/  FMUL.FTZ R122, R168, R122 ;  /* 0x0000007aa87a7220 */ /* 0x000fe20000410000 */
[----:B------:R-:W-:Y:S01]  /*5020*/  FFMA.FTZ R123, R43, R178, R121 ;  /* 0x000000b22b7b7223 */ /* 0x000fe20000010079 */
[----:B------:R-:W-:Y:S02]  /*5030*/  FMUL.FTZ R127, R193, R216 ;  /* 0x000000d8c17f7220 */ /* 0x000fe40000410000 */
[----:B------:R-:W-:Y:S01]  /*5040*/  FFMA.FTZ R122, R167, R120, -R122 ;  /* 0x00000078a77a7223 */ /* 0x000fe2000001087a */
[----:B------:R-:W-:Y:S01]  /*5050*/  FMUL.FTZ R120, R172, R124 ;  /* 0x0000007cac787220 */ /* 0x000fe20000410000 */
[-C--:B------:R-:W-:Y:S01]  /*5060*/  FMUL.FTZ R125, R193, R123.reuse ;  /* 0x0000007bc17d7220 */ /* 0x080fe20000410000 */
[----:B------:R-:W-:Y:S01]  /*5070*/  FFMA.FTZ R127, R194, R123, R127 ;  /* 0x0000007bc27f7223 */ /* 0x000fe2000001007f */
[-C--:B------:R-:W-:Y:S01]  /*5080*/  FMUL.FTZ R121, R172, R122.reuse ;  /* 0x0000007aac797220 */ /* 0x080fe20000410000 */
[C---:B------:R-:W-:Y:S01]  /*5090*/  FFMA.FTZ R120, R169.reuse, R122, -R120 ;  /* 0x0000007aa9787223 */ /* 0x040fe20000010878 */
[----:B------:R-:W-:Y:S01]  /*50a0*/  FFMA.FTZ R216, R194, R216, -R125 ;  /* 0x000000d8c2d87223 */ /* 0x000fe2000001087d */
[C---:B------:R-:W-:Y:S01]  /*50b0*/  FFMA.FTZ R127, R44.reuse, R215, R127 ;  /* 0x000000d72c7f7223 */ /* 0x040fe2000001007f */
[----:B------:R-:W-:Y:S01]  /*50c0*/  FFMA.FTZ R121, R169, R124, R121 ;  /* 0x0000007ca9797223 */ /* 0x000fe20000010079 */
[----:B------:R-:W-:Y:S01]  /*50d0*/  FMUL.FTZ R122, R195, R120 ;  /* 0x00000078c37a7220 */ /* 0x000fe20000410000 */
[----:B------:R-:W-:Y:S01]  /*50e0*/  FFMA.FTZ R216, R44, R217, R216 ;  /* 0x000000d92cd87223 */ /* 0x000fe200000100d8 */
[----:B------:R-:W-:Y:S01]  /*50f0*/  FMUL.FTZ R125, R191, R127 ;  /* 0x0000007fbf7d7220 */ /* 0x000fe20000410000 */
[-C--:B------:R-:W-:Y:S01]  /*5100*/  FMUL.FTZ R123, R195, R121.reuse ;  /* 0x00000079c37b7220 */ /* 0x080fe20000410000 */
[----:B------:R-:W-:-:S02]  /*5110*/  FFMA.FTZ R122, R196, R121, R122 ;  /* 0x00000079c47a7223 */ /* 0x000fc4000001007a */
[----:B------:R-:W-:Y:S01]  /*5120*/  FFMA.FTZ R124, R192, R216, -R125 ;  /* 0x000000d8c07c7223 */ /* 0x000fe2000001087d */
[----:B------:R-:W-:Y:S01]  /*5130*/  FFMA.FTZ R123, R196, R120, -R123 ;  /* 0x00000078c47b7223 */ /* 0x000fe2000001087b */
[----:B------:R-:W-:Y:S01]  /*5140*/  FMUL.FTZ R125, R191, R216 ;  /* 0x000000d8bf7d7220 */ /* 0x000fe20000410000 */
[----:B------:R-:W-:Y:S02]  /*5150*/  FMUL.FTZ R216, R102, R10 ;  /* 0x0000000a66d87220 */ /* 0x000fe40000410000 */
[----:B------:R-:W-:Y:S01]  /*5160*/  FMUL.FTZ R121, R193, R123 ;  /* 0x0000007bc1797220 */ /* 0x000fe20000410000 */
[----:B------:R-:W-:Y:S01]  /*5170*/  FFMA.FTZ R125, R192, R127, R125 ;  /* 0x0000007fc07d7223 */ /* 0x000fe2000001007d */
[----:B------:R-:W-:Y:S02]  /*5180*/  FFMA.FTZ R124, R45, R216, R124 ;  /* 0x000000d82d7c7223 */ /* 0x000fe4000001007c */
        /* <DEDUP_REMOVED lines=104> */
[C---:B------:R-:W-:Y:S01]  /*5810*/  FFMA.FTZ R247, R246.reuse, R242, -R243 ;  /* 0x000000f2f6f77223 */ /* 0x040fe200000108f3 */
[-C--:B----4-:R-:W-:Y:S02]  /*5820*/  FMUL.FTZ R124, R246, R127.reuse ;  /* 0x0000007ff67c7220 */ /* 0x090fe40000410000 */
[----:B------:R-:W-:Y:S01]  /*5830*/  @P5 FADD.FTZ R125, R125, R248 ;  /* 0x000000f87d7d5221 */ /* 0x000fe20000010000 */
[C---:B------:R-:W-:Y:S01]  /*5840*/  FMUL.FTZ R243, R245.reuse, R127 ;  /* 0x0000007ff5f37220 */ /* 0x040fe20000410000 */
[----:B------:R-:W-:Y:S01]  /*5850*/  @P5 FADD.FTZ R162, R162, R247 ;  /* 0x000000f7a2a25221 */ /* 0x000fe20000010000 */
[-C--:B0-----:R-:W-:Y:S02]  /*5860*/  @P5 FFMA.FTZ R245, R245, R126.reuse, R124 ;  /* 0x0000007ef5f55223 */ /* 0x081fe4000001007c */
[----:B------:R-:W0:Y:S01]  /*5870*/  SHFL.UP PT, R124, R125, 0x2, RZ ;  /* 0x044000007d7c7989 */ /* 0x000e2200000e00ff */
[----:B------:R-:W-:-:S03]  /*5880*/  @P5 FFMA.FTZ R246, R246, R126, -R243 ;  /* 0x0000007ef6f65223 */ /* 0x000fc600000108f3 */
        /* <DEDUP_REMOVED lines=20> */
[----:B------:R-:W-:Y:S01]  /*59d0*/  FFMA.FTZ R242, R245, R242, R124 ;  /* 0x000000f2f5f27223 */ /* 0x000fe2000001007c */
[----:B---3--:R-:W-:-:S03]  /*59e0*/  FMUL.FTZ R124, R246, R127 ;  /* 0x0000007ff67c7220 */ /* 0x008fc60000410000 */
        /* <DEDUP_REMOVED lines=23> */
.L_x_12117:
[----:B------:R-:W-:Y:S01]  /*5b60*/  ISETP.GE.AND P2, PT, R2, 0x10, PT ;  /* 0x000000100200780c */ /* 0x000fe20003f46270 */
[CC--:B0-----:R-:W-:Y:S01]  /*5b70*/  FMUL.FTZ R243, R245.reuse, R124.reuse ;  /* 0x0000007cf5f37220 */ /* 0x0c1fe20000410000 */
[C---:B------:R-:W-:Y:S01]  /*5b80*/  FMUL.FTZ R124, R246.reuse, R124 ;  /* 0x0000007cf67c7220 */ /* 0x040fe20000410000 */
[----:B------:R-:W-:Y:S02]  /*5b90*/  UMOV UR28, 0xffffffff ;  /* 0xffffffff001c7882 */ /* 0x000fe40000000000 */
[CC--:B--2---:R-:W-:Y:S01]  /*5ba0*/  FFMA.FTZ R247, R246.reuse, R242.reuse, -R243 ;  /* 0x000000f2f6f77223 */ /* 0x0c4fe200000108f3 */
        /* <DEDUP_REMOVED lines=8> */
.L_x_12120:
[----:B------:R-:W-:-:S03]  /*5c30*/  UMOV UR28, 0xffffffff ;  /* 0xffffffff001c7882 */ /* 0x000fc60000000000 */
[----:B------:R-:W-:Y:S05]  /*5c40*/  BRA.DIV UR28, `(.L_x_12001) ;  /* 0x0000007a1cd47947 */ /* 0x000fea000b800000 */
.L_x_12123:
[----:B------:R-:W-:-:S03]  /*5c50*/  UMOV UR28, 0xffffffff ;  /* 0xffffffff001c7882 */ /* 0x000fc60000000000 */
[----:B------:R-:W-:Y:S05]  /*5c60*/  BRA.DIV UR28, `(.L_x_12002) ;  /* 0x0000007a1cf47947 */ /* 0x000fea000b800000 */
.L_x_12126:
[----:B------:R-:W-:-:S03]  /*5c70*/  UMOV UR28, 0xffffffff ;  /* 0xffffffff001c7882 */ /* 0x000fc60000000000 */
[----:B------:R-:W-:Y:S05]  /*5c80*/  BRA.DIV UR28, `(.L_x_12003) ;  /* 0x0000007e1c147947 */ /* 0x000fea000b800000 */
.L_x_12129:
        /* <DEDUP_REMOVED lines=10> */
.L_x_12139:
        /* <DEDUP_REMOVED lines=23> */
.L_x_11998:
[----:B------:R-:W-:Y:S05]  /*5ea0*/  WARPSYNC.ALL ;  /* 0x0000000000007948 */ /* 0x000fea0003800000 */
[CC--:B012--5:R-:W-:Y:S01]  /*5eb0*/  FMUL.FTZ R116, R180.reuse, R133.reuse ;  /* 0x00000085b4747220 */ /* 0x0e7fe20000410000 */
[C---:B------:R-:W-:Y:S01]  /*5ec0*/  FMUL.FTZ R117, R179.reuse, R133 ;  /* 0x00000085b3757220 */ /* 0x040fe20000410000 */
[CC--:B------:R-:W-:Y:S01]  /*5ed0*/  FMUL.FTZ R119, R179.reuse, R147.reuse ;  /* 0x00000093b3777220 */ /* 0x0c0fe20000410000 */
[C---:B------:R-:W-:Y:S01]  /*5ee0*/  FMUL.FTZ R118, R179.reuse, R146 ;  /* 0x00000092b3767220 */ /* 0x040fe20000410000 */
[-C--:B------:R-:W-:Y:S01]  /*5ef0*/  FFMA.FTZ R116, -R179, R132.reuse, -R116 ;  /* 0x00000084b3747223 */ /* 0x080fe20000010974 */
[C---:B------:R-:W-:Y:S01]  /*5f00*/  FFMA.FTZ R117, R180.reuse, R132, -R117 ;  /* 0x00000084b4757223 */ /* 0x040fe20000010875 */
        /* <DEDUP_REMOVED lines=8> */
[CC--:B------:R-:W-:Y:S01]  /*5f90*/  FMUL.FTZ R117, R181.reuse, R119.reuse ;  /* 0x00000077b5757220 */ /* 0x0c0fe20000410000 */
[-C--:B------:R-:W-:Y:S01]  /*5fa0*/  FMUL.FTZ R116, R181, R118.reuse ;  /* 0x00000076b5747220 */ /* 0x080fe20000410000 */
[----:B------:R-:W-:Y:S01]  /*5fb0*/  BAR.SYNC.DEFER_BLOCKING 0x0 ;  /* 0x0000000000007b1d */ /* 0x000fe20000010000 */
[----:B------:R-:W-:Y:S01]  /*5fc0*/  UISETP.GE.AND UP0, UPT, UR19, UR44, UPT ;  /* 0x0000002c1300728c */ /* 0x000fe2000bf06270 */
[C---:B------:R-:W-:Y:S01]  /*5fd0*/  FFMA.FTZ R118, R182.reuse, R118, -R117 ;  /* 0x00000076b6767223 */ /* 0x040fe20000010875 */
[----:B------:R-:W-:Y:S01]  /*5fe0*/  FFMA.FTZ R119, R182, R119, R116 ;  /* 0x00000077b6777223 */ /* 0x000fe20000010074 */
[C---:B------:R-:W-:Y:S01]  /*5ff0*/  FMUL.FTZ R117, R183.reuse, R123 ;  /* 0x0000007bb7757220 */ /* 0x040fe20000410000 */
[-C--:B------:R-:W-:Y:S01]  /*6000*/  FMUL.FTZ R116, R183, R121.reuse ;  /* 0x00000079b7747220 */ /* 0x080fe20000410000 */
[----:B------:R-:W-:Y:S01]  /*6010*/  FADD.FTZ R118, R143, R118 ;  /* 0x000000768f767221 */ /* 0x000fe20000010000 */
[----:B------:R-:W-:Y:S01]  /*6020*/  FADD.FTZ R119, R142, R119 ;  /* 0x000000778e777221 */ /* 0x000fe20000010000 */
[C---:B------:R-:W-:Y:S01]  /*6030*/  FFMA.FTZ R117, R184.reuse, R121, R117 ;  /* 0x00000079b8757223 */ /* 0x040fe20000010075 */
[C---:B------:R-:W-:Y:S01]  /*6040*/  FFMA.FTZ R116, R184.reuse, R123, -R116 ;  /* 0x0000007bb8747223 */ /* 0x040fe20000010874 */
[CC--:B------:R-:W-:Y:S01]  /*6050*/  FMUL.FTZ R120, R183.reuse, R118.reuse ;  /* 0x00000076b7787220 */ /* 0x0c0fe20000410000 */
[----:B------:R-:W-:Y:S01]  /*6060*/  FMUL.FTZ R121, R183, R119 ;  /* 0x00000077b7797220 */ /* 0x000fe20000410000 */
[C---:B------:R-:W-:Y:S01]  /*6070*/  FMUL.FTZ R123, R185.reuse, R117 ;  /* 0x00000075b97b7220 */ /* 0x040fe20000410000 */
[----:B------:R-:W-:Y:S01]  /*6080*/  PLOP3.LUT P2, PT, PT, PT, UP0, 0x80, 0x8 ;  /* 0x000000000008781c */ /* 0x000fe20003f4f008 */
[C---:B------:R-:W-:Y:S01]  /*6090*/  FFMA.FTZ R119, R184.reuse, R119, R120 ;  /* 0x00000077b8777223 */ /* 0x040fe20000010078 */
[----:B------:R-:W-:Y:S01]  /*60a0*/  FFMA.FTZ R118, R184, R118, -R121 ;  /* 0x00000076b8767223 */ /* 0x000fe20000010879 */
[-C--:B------:R-:W-:Y:S01]  /*60b0*/  FMUL.FTZ R121, R185, R116.reuse ;  /* 0x00000074b9797220 */ /* 0x080fe20000410000 */
[----:B------:R-:W-:Y:S01]  /*60c0*/  FFMA.FTZ R123, R186, R116, -R123 ;  /* 0x00000074ba7b7223 */ /* 0x000fe2000001087b */
[----:B------:R-:W-:Y:S01]  /*60d0*/  FADD.FTZ R119, R140, R119 ;  /* 0x000000778c777221 */ /* 0x000fe20000010000 */
[----:B------:R-:W-:Y:S01]  /*60e0*/  FADD.FTZ R118, R141, R118 ;  /* 0x000000768d767221 */ /* 0x000fe20000010000 */
[----:B------:R-:W-:Y:S01]  /*60f0*/  FFMA.FTZ R121, R186, R117, R121 ;  /* 0x00000075ba797223 */ /* 0x000fe20000010079 */
[----:B------:R-:W-:Y:S01]  /*6100*/  ISETP.NE.OR P2, PT, R160, RZ, P2 ;  /* 0x000000ffa000720c */ /* 0x000fe20001745670 */
[CC--:B------:R-:W-:Y:S01]  /*6110*/  FMUL.FTZ R117, R185.reuse, R119.reuse ;  /* 0x00000077b9757220 */ /* 0x0c0fe20000410000 */
[-C--:B------:R-:W-:Y:S01]  /*6120*/  FMUL.FTZ R116, R185, R118.reuse ;  /* 0x00000076b9747220 */ /* 0x080fe20000410000 */
[----:B------:R-:W0:Y:S02]  /*6130*/  LDS.64 R124, [R159+0x8458] ;  /* 0x008458009f7c7984 */ /* 0x000e240000000a00 */
        /* <DEDUP_REMOVED lines=11> */
[----:B------:R-:W1:Y:S01]  /*61f0*/  @!P2 S2R R127, SR_CgaCtaId ;  /* 0x00000000007fa919 */ /* 0x000e620000008800 */
[C---:B------:R-:W-:Y:S01]  /*6200*/  FFMA.FTZ R119, R188.reuse, R119, R120 ;  /* 0x00000077bc777223 */ /* 0x040fe20000010078 */
[----:B------:R-:W-:Y:S01]  /*6210*/  FFMA.FTZ R118, R188, R118, -R121 ;  /* 0x00000076bc767223 */ /* 0x000fe20000010879 */
[-C--:B------:R-:W-:Y:S01]  /*6220*/  FMUL.FTZ R121, R189, R116.reuse ;  /* 0x00000074bd797220 */ /* 0x080fe20000410000 */
[----:B------:R-:W-:Y:S01]  /*6230*/  FFMA.FTZ R123, R190, R116, -R123 ;  /* 0x00000074be7b7223 */ /* 0x000fe2000001087b */
[----:B------:R-:W-:Y:S01]  /*6240*/  FADD.FTZ R119, R136, R119 ;  /* 0x0000007788777221 */ /* 0x000fe20000010000 */
[----:B------:R-:W-:Y:S01]  /*6250*/  FADD.FTZ R118, R137, R118 ;  /* 0x0000007689767221 */ /* 0x000fe20000010000 */
[----:B------:R-:W-:Y:S01]  /*6260*/  FFMA.FTZ R121, R190, R117, R121 ;  /* 0x00000075be797223 */ /* 0x000fe20000010079 */
[----:B------:R-:W2:Y:S01]  /*6270*/  S2R R162, SR_TID.X ;  /* 0x0000000000a27919 */ /* 0x000ea20000002100 */
        /* <DEDUP_REMOVED lines=12> */
[----:B------:R-:W-:-:S02]  /*6340*/  FMUL.FTZ R123, R193, R117 ;  /* 0x00000075c17b7220 */ /* 0x000fc40000410000 */
[C---:B------:R-:W-:Y:S01]  /*6350*/  FFMA.FTZ R120, R192.reuse, R119, R120 ;  /* 0x00000077c0787223 */ /* 0x040fe20000010078 */
[----:B------:R-:W-:Y:S01]  /*6360*/  FFMA.FTZ R121, R192, R118, -R121 ;  /* 0x00000076c0797223 */ /* 0x000fe20000010879 */
[-C--:B------:R-:W-:Y:S01]  /*6370*/  FMUL.FTZ R119, R193, R116.reuse ;  /* 0x00000074c1777220 */ /* 0x080fe20000410000 */
[----:B------:R-:W-:Y:S01]  /*6380*/  FFMA.FTZ R123, R194, R116, -R123 ;  /* 0x00000074c27b7223 */ /* 0x000fe2000001087b */
[----:B------:R-:W-:Y:S01]  /*6390*/  FADD.FTZ R120, R213, R120 ;  /* 0x00000078d5787221 */ /* 0x000fe20000010000 */
[----:B------:R-:W-:Y:S01]  /*63a0*/  FADD.FTZ R121, R214, R121 ;  /* 0x00000079d6797221 */ /* 0x000fe20000010000 */
[----:B------:R-:W-:Y:S02]  /*63b0*/  FFMA.FTZ R119, R194, R117, R119 ;  /* 0x00000075c2777223 */ /* 0x000fe40000010077 */
        /* <DEDUP_REMOVED lines=12> */
[----:B--2---:R-:W-:-:S02]  /*6480*/  ISETP.GT.U32.AND P3, PT, R162, 0x1f, PT ;  /* 0x0000001fa200780c */ /* 0x004fc40003f64070 */
[C---:B------:R-:W-:Y:S01]  /*6490*/  FFMA.FTZ R120, R196.reuse, R120, R119 ;  /* 0x00000078c4787223 */ /* 0x040fe20000010077 */
[----:B------:R-:W-:Y:S01]  /*64a0*/  FFMA.FTZ R121, R196, R121, -R118 ;  /* 0x00000079c4797223 */ /* 0x000fe20000010876 */
[CC--:B------:R-:W-:Y:S01]  /*64b0*/  FMUL.FTZ R119, R172.reuse, R117.reuse ;  /* 0x00000075ac777220 */ /* 0x0c0fe20000410000 */
[-C--:B------:R-:W-:Y:S01]  /*64c0*/  FMUL.FTZ R118, R172, R116.reuse ;  /* 0x00000074ac767220 */ /* 0x080fe20000410000 */
[----:B------:R-:W-:Y:S01]  /*64d0*/  FADD.FTZ R120, R209, R120 ;  /* 0x00000078d1787221 */ /* 0x000fe20000010000 */
[----:B------:R-:W-:Y:S01]  /*64e0*/  FADD.FTZ R121, R210, R121 ;  /* 0x00000079d2797221 */ /* 0x000fe20000010000 */
[C---:B------:R-:W-:Y:S01]  /*64f0*/  FFMA.FTZ R119, R169.reuse, R116, -R119 ;  /* 0x00000074a9777223 */ /* 0x040fe20000010877 */
[C---:B------:R-:W-:Y:S01]  /*6500*/  FFMA.FTZ R118, R169.reuse, R117, R118 ;  /* 0x00000075a9767223 */ /* 0x040fe20000010076 */
[C---:B------:R-:W-:Y:S01]  /*6510*/  FMUL.FTZ R116, R172.reuse, R120 ;  /* 0x00000078ac747220 */ /* 0x040fe20000410000 */
[-C--:B------:R-:W-:Y:S02]  /*6520*/  FMUL.FTZ R117, R172, R121.reuse ;  /* 0x00000079ac757220 */ /* 0x080fe40000410000 */
[C---:B------:R-:W-:Y:S01]  /*6530*/  FMUL.FTZ R122, R168.reuse, R118 ;  /* 0x00000076a87a7220 */ /* 0x040fe20000410000 */
[C---:B------:R-:W-:Y:S01]  /*6540*/  FFMA.FTZ R121, R169.reuse, R121, -R116 ;  /* 0x00000079a9797223 */ /* 0x040fe20000010874 */
[----:B------:R-:W-:Y:S01]  /*6550*/  FFMA.FTZ R120, R169, R120, R117 ;  /* 0x00000078a9787223 */ /* 0x000fe20000010075 */
        /* <DEDUP_REMOVED lines=19> */
[-C--:B------:R-:W-:Y:S02]  /*6690*/  FMUL.FTZ R120, R164, R118.reuse ;  /* 0x00000076a4787220 */ /* 0x080fe40000410000 */
[----:B------:R-:W-:Y:S01]  /*66a0*/  FADD.FTZ R121, R204, R121 ;  /* 0x00000079cc797221 */ /* 0x000fe20000010000 */
[----:B------:R-:W-:Y:S01]  /*66b0*/  FADD.FTZ R116, R203, R116 ;  /* 0x00000074cb747221 */ /* 0x000fe20000010000 */
[CC--:B------:R-:W-:Y:S01]  /*66c0*/  FFMA.FTZ R119, R173.reuse, R117.reuse, -R120 ;  /* 0x00000075ad777223 */ /* 0x0c0fe20000010878 */
[C---:B------:R-:W-:Y:S01]  /*66d0*/  FMUL.FTZ R120, R164.reuse, R117 ;  /* 0x00000075a4787220 */ /* 0x040fe20000410000 */
[----:B------:R-:W-:Y:S02]  /*66e0*/  FMUL.FTZ R117, R164, R121 ;  /* 0x00000079a4757220 */ /* 0x000fe40000410000 */
[----:B------:R-:W-:Y:S01]  /*66f0*/  FMUL.FTZ R122, R174, R119 ;  /* 0x00000077ae7a7220 */ /* 0x000fe20000410000 */
[C---:B------:R-:W-:Y:S01]  /*6700*/  FFMA.FTZ R120, R173.reuse, R118, R120 ;  /* 0x00000076ad787223 */ /* 0x040fe20000010078 */
[-C--:B------:R-:W-:Y:S01]  /*6710*/  FFMA.FTZ R118, R173, R116.reuse, R117 ;  /* 0x00000074ad767223 */ /* 0x080fe20000010075 */
[----:B------:R-:W-:-:S02]  /*6720*/  FMUL.FTZ R116, R164, R116 ;  /* 0x00000074a4747220 */ /* 0x000fc40000410000 */
[-C--:B------:R-:W-:Y:S01]  /*6730*/  FFMA.FTZ R122, R175, R120.reuse, R122 ;  /* 0x00000078af7a7223 */ /* 0x080fe2000001007a */
[----:B------:R-:W-:Y:S01]  /*6740*/  FADD.FTZ R118, R201, R118 ;  /* 0x00000076c9767221 */ /* 0x000fe20000010000 */
[----:B------:R-:W-:Y:S01]  /*6750*/  FFMA.FTZ R121, R173, R121, -R116 ;  /* 0x00000079ad797223 */ /* 0x000fe20000010874 */
[C---:B------:R-:W-:Y:S02]  /*6760*/  FMUL.FTZ R120, R174.reuse, R120 ;  /* 0x00000078ae787220 */ /* 0x040fe40000410000 */
[----:B------:R-:W-:Y:S01]  /*6770*/  FMUL.FTZ R116, R174, R118 ;  /* 0x00000076ae747220 */ /* 0x000fe20000410000 */
[----:B------:R-:W-:Y:S01]  /*6780*/  FADD.FTZ R121, R202, R121 ;  /* 0x00000079ca797221 */ /* 0x000fe20000010000 */
[----:B------:R-:W-:-:S03]  /*6790*/  FFMA.FTZ R119, R175, R119, -R120 ;  /* 0x00000077af777223 */ /* 0x000fc60000010878 */
[-C--:B------:R-:W-:Y:S01]  /*67a0*/  FMUL.FTZ R117, R174, R121.reuse ;  /* 0x00000079ae757220 */ /* 0x080fe20000410000 */
[----:B------:R-:W-:-:S03]  /*67b0*/  FFMA.FTZ R121, R175, R121, -R116 ;  /* 0x00000079af797223 */ /* 0x000fc60000010874 */
[----:B------:R-:W-:Y:S01]  /*67c0*/  FFMA.FTZ R118, R175, R118, R117 ;  /* 0x00000076af767223 */ /* 0x000fe20000010075 */
[----:B------:R-:W-:Y:S01]  /*67d0*/  FADD.FTZ R121, R200, R121 ;  /* 0x00000079c8797221 */ /* 0x000fe20000010000 */
[C---:B------:R-:W-:Y:S02]  /*67e0*/  FMUL.FTZ R117, R176.reuse, R119 ;  /* 0x00000077b0757220 */ /* 0x040fe40000410000 */
[----:B------:R-:W-:Y:S01]  /*67f0*/  FADD.FTZ R118, R199, R118 ;  /* 0x00000076c7767221 */ /* 0x000fe20000010000 */
[----:B------:R-:W-:-:S03]  /*6800*/  FMUL.FTZ R116, R176, R121 ;  /* 0x00000079b0747220 */ /* 0x000fc60000410000 */
[CC--:B------:R-:W-:Y:S01]  /*6810*/  FMUL.FTZ R120, R176.reuse, R118.reuse ;  /* 0x00000076b0787220 */ /* 0x0c0fe20000410000 */
[C---:B------:R-:W-:Y:S01]  /*6820*/  FFMA.FTZ R118, R177.reuse, R118, R116 ;  /* 0x00000076b1767223 */ /* 0x040fe20000010074 */
[-C--:B------:R-:W-:Y:S02]  /*6830*/  FMUL.FTZ R116, R176, R122.reuse ;  /* 0x0000007ab0747220 */ /* 0x080fe40000410000 */
[C---:B------:R-:W-:Y:S01]  /*6840*/  FFMA.FTZ R123, R177.reuse, R121, -R120 ;  /* 0x00000079b17b7223 */ /* 0x040fe20000010878 */
[C---:B------:R-:W-:Y:S01]  /*6850*/  FFMA.FTZ R120, R177.reuse, R122, R117 ;  /* 0x0000007ab1787223 */ /* 0x040fe20000010075 */
[----:B------:R-:W-:Y:S01]  /*6860*/  FFMA.FTZ R121, R177, R119, -R116 ;  /* 0x00000077b1797223 */ /* 0x000fe20000010874 */
[----:B------:R-:W-:Y:S01]  /*6870*/  @!P2 MOV R116, 0x400 ;  /* 0x000004000074a802 */ /* 0x000fe20000000f00 */
[----:B------:R-:W-:Y:S01]  /*6880*/  FADD.FTZ R122, R197, R118 ;  /* 0x00000076c57a7221 */ /* 0x000fe20000010000 */
        /* <DEDUP_REMOVED lines=127> */
.L_x_12144:
[----:B------:R-:W-:Y:S04]  /*7080*/  BSSY.RECONVERGENT B0, `(.L_x_12007) ;  /* 0x000000c000007945 */ /* 0x000fe80003800200 */
[----:B------:R-:W-:Y:S05]  /*7090*/  @!P3 BRA `(.L_x_12008) ;  /* 0x000000000028b947 */ /* 0x000fea0003800000 */
[CC--:B----4-:R-:W-:Y:S01]  /*70a0*/  FMUL.FTZ R124, R128.reuse, R251.reuse ;  /* 0x000000fb807c7220 */ /* 0x0d0fe20000410000 */
[C---:B------:R-:W-:Y:S01]  /*70b0*/  FMUL.FTZ R251, R131.reuse, R251 ;  /* 0x000000fb83fb7220 */ /* 0x040fe20000410000 */
[CC--:B--2---:R-:W-:Y:S01]  /*70c0*/  FMUL.FTZ R125, R128.reuse, R127.reuse ;  /* 0x0000007f807d7220 */ /* 0x0c4fe20000410000 */
[C---:B------:R-:W-:Y:S01]  /*70d0*/  FMUL.FTZ R127, R131.reuse, R127 ;  /* 0x0000007f837f7220 */ /* 0x040fe20000410000 */
[-C--:B---3--:R-:W-:Y:S01]  /*70e0*/  FFMA.FTZ R124, R131, R126.reuse, -R124 ;  /* 0x0000007e837c7223 */ /* 0x088fe2000001087c */
[----:B------:R-:W-:Y:S01]  /*70f0*/  FFMA.FTZ R251, R128, R126, R251 ;  /* 0x0000007e80fb7223 */ /* 0x000fe200000100fb */
[C---:B01----:R-:W-:Y:S01]  /*7100*/  FFMA.FTZ R131, R178.reuse, R131, -R125 ;  /* 0x00000083b2837223 */ /* 0x043fe2000001087d */
[----:B------:R-:W-:Y:S01]  /*7110*/  FFMA.FTZ R128, R178, R128, R127 ;  /* 0x00000080b2807223 */ /* 0x000fe2000001007f */
[----:B------:R-:W-:Y:S01]  /*7120*/  FADD.FTZ R129, R129, R124 ;  /* 0x0000007c81817221 */ /* 0x000fe20000010000 */
[----:B------:R-:W-:-:S07]  /*7130*/  FADD.FTZ R130, R130, R251 ;  /* 0x000000fb82827221 */ /* 0x000fce0000010000 */
.L_x_12008:
[----:B------:R-:W-:Y:S05]  /*7140*/  BSYNC.RECONVERGENT B0 ;  /* 0x0000000000007941 */ /* 0x000fea0003800200 */
.L_x_12007:
[----:B------:R-:W-:Y:S01]  /*7150*/  UMOV UR28, 0xffffffff ;  /* 0xffffffff001c7882 */ /* 0x000fe20000000000 */
[----:B------:R-:W-:Y:S02]  /*7160*/  ISETP.GT.U32.AND P3, PT, R160, 0x1d, PT ;  /* 0x0000001da000780c */ /* 0x000fe40003f64070 */
[----:B------:R-:W-:Y:S11]  /*7170*/  BRA.DIV UR28, `(.L_x_12009) ;  /* 0x0000006e1c287947 */ /* 0x000ff6000b800000 */
[----:B---3--:R3:W0:Y:S04]  /*7180*/  SHFL.DOWN PT, R126, R131, 0x2, 0x1f ;  /* 0x08401f00837e7f89 */ /* 0x00862800000e0000 */
[----:B--2---:R3:W2:Y:S04]  /*7190*/  SHFL.DOWN PT, R127, R128, 0x2, 0x1f ;  /* 0x08401f00807f7f89 */ /* 0x0046a800000e0000 */
[----:B-1----:R3:W1:Y:S04]  /*71a0*/  SHFL.DOWN PT, R178, R129, 0x2, 0x1f ;  /* 0x08401f0081b27f89 */ /* 0x00266800000e0000 */
[----:B----4-:R3:W4:Y:S02]  /*71b0*/  SHFL.DOWN PT, R251, R130, 0x2, 0x1f ;  /* 0x08401f0082fb7f89 */ /* 0x01072400000e0000 */
.L_x_12150:
[----:B------:R-:W-:Y:S04]  /*71c0*/  BSSY.RECONVERGENT B0, `(.L_x_12010) ;  /* 0x000000c000007945 */ /* 0x000fe80003800200 */
[----:B------:R-:W-:Y:S05]  /*71d0*/  @P3 BRA `(.L_x_12011) ;  /* 0x0000000000283947 */ /* 0x000fea0003800000 */
[-C--:B----4-:R-:W-:Y:S01]  /*71e0*/  FMUL.FTZ R124, R128, R251.reuse ;  /* 0x000000fb807c7220 */ /* 0x090fe20000410000 */
[----:B------:R-:W-:-:S03]  /*71f0*/  FMUL.FTZ R251, R131, R251 ;  /* 0x000000fb83fb7220 */ /* 0x000fc60000410000 */
[CC--:B-1----:R-:W-:Y:S01]  /*7200*/  FFMA.FTZ R230, R131.reuse, R178.reuse, -R124 ;  /* 0x000000b283e67223 */ /* 0x0c2fe2000001087c */
[CC--:B--2---:R-:W-:Y:S01]  /*7210*/  FMUL.FTZ R124, R128.reuse, R127.reuse ;  /* 0x0000007f807c7220 */ /* 0x0c4fe20000410000 */
[----:B------:R-:W-:Y:S01]  /*7220*/  FFMA.FTZ R251, R128, R178, R251 ;  /* 0x000000b280fb7223 */ /* 0x000fe200000100fb */
[----:B------:R-:W-:Y:S01]  /*7230*/  FMUL.FTZ R127, R131, R127 ;  /* 0x0000007f837f7220 */ /* 0x000fe20000410000 */
[----:B0--3--:R-:W-:Y:S01]  /*7240*/  FADD.FTZ R129, R129, R230 ;  /* 0x000000e681817221 */ /* 0x009fe20000010000 */
[-C--:B------:R-:W-:Y:S01]  /*7250*/  FFMA.FTZ R131, R131, R126.reuse, -R124 ;  /* 0x0000007e83837223 */ /* 0x080fe2000001087c */
[----:B------:R-:W-:Y:S01]  /*7260*/  FADD.FTZ R130, R130, R251 ;  /* 0x000000fb82827221 */ /* 0x000fe20000010000 */
[----:B------:R-:W-:-:S07]  /*7270*/  FFMA.FTZ R128, R128, R126, R127 ;  /* 0x0000007e80807223 */ /* 0x000fce000001007f */
.L_x_12011:
[----:B------:R-:W-:Y:S05]  /*7280*/  BSYNC.RECONVERGENT B0 ;  /* 0x0000000000007941 */ /* 0x000fea0003800200 */
.L_x_12010:
[----:B------:R-:W-:Y:S01]  /*7290*/  UMOV UR28, 0xffffffff ;  /* 0xffffffff001c7882 */ /* 0x000fe20000000000 */
[----:B------:R-:W-:Y:S02]  /*72a0*/  ISETP.GT.U32.AND P3, PT, R160, 0x1b, PT ;  /* 0x0000001ba000780c */ /* 0x000fe40003f64070 */
[----:B------:R-:W-:Y:S11]  /*72b0*/  BRA.DIV UR28, `(.L_x_12012) ;  /* 0x0000006e1c487947 */ /* 0x000ff6000b800000 */
[----:B0-----:R0:W0:Y:S04]  /*72c0*/  SHFL.DOWN PT, R126, R131, 0x4, 0x1f ;  /* 0x08801f00837e7f89 */ /* 0x00102800000e0000 */
[----:B--2---:R2:W0:Y:S04]  /*72d0*/  SHFL.DOWN PT, R127, R128, 0x4, 0x1f ;  /* 0x08801f00807f7f89 */ /* 0x00442800000e0000 */
[----:B-1----:R2:W1:Y:S04]  /*72e0*/  SHFL.DOWN PT, R178, R129, 0x4, 0x1f ;  /* 0x08801f0081b27f89 */ /* 0x00246800000e0000 */
[----:B----4-:R2:W4:Y:S02]  /*72f0*/  SHFL.DOWN PT, R251, R130, 0x4, 0x1f ;  /* 0x08801f0082fb7f89 */ /* 0x01052400000e0000 */
.L_x_12156:
[----:B------:R-:W-:Y:S04]  /*7300*/  BSSY.RECONVERGENT B0, `(.L_x_12013) ;  /* 0x000000c000007945 */ /* 0x000fe80003800200 */
[----:B------:R-:W-:Y:S05]  /*7310*/  @P3 BRA `(.L_x_12014) ;  /* 0x0000000000283947 */ /* 0x000fea0003800000 */
[-C--:B----4-:R-:W-:Y:S01]  /*7320*/  FMUL.FTZ R124, R128, R251.reuse ;  /* 0x000000fb807c7220 */ /* 0x090fe20000410000 */
[----:B------:R-:W-:-:S03]  /*7330*/  FMUL.FTZ R251, R131, R251 ;  /* 0x000000fb83fb7220 */ /* 0x000fc60000410000 */
[CC--:B-1----:R-:W-:Y:S01]  /*7340*/  FFMA.FTZ R230, R131.reuse, R178.reuse, -R124 ;  /* 0x000000b283e67223 */ /* 0x0c2fe2000001087c */
[CC--:B0-----:R-:W-:Y:S01]  /*7350*/  FMUL.FTZ R124, R128.reuse, R127.reuse ;  /* 0x0000007f807c7220 */ /* 0x0c1fe20000410000 */
[----:B------:R-:W-:Y:S01]  /*7360*/  FFMA.FTZ R251, R128, R178, R251 ;  /* 0x000000b280fb7223 */ /* 0x000fe200000100fb */
[----:B------:R-:W-:Y:S01]  /*7370*/  FMUL.FTZ R127, R131, R127 ;  /* 0x0000007f837f7220 */ /* 0x000fe20000410000 */
[----:B--23--:R-:W-:Y:S01]  /*7380*/  FADD.FTZ R129, R129, R230 ;  /* 0x000000e681817221 */ /* 0x00cfe20000010000 */
[-C--:B------:R-:W-:Y:S01]  /*7390*/  FFMA.FTZ R131, R131, R126.reuse, -R124 ;  /* 0x0000007e83837223 */ /* 0x080fe2000001087c */
[----:B------:R-:W-:Y:S01]  /*73a0*/  FADD.FTZ R130, R130, R251 ;  /* 0x000000fb82827221 */ /* 0x000fe20000010000 */
[----:B------:R-:W-:-:S07]  /*73b0*/  FFMA.FTZ R128, R128, R126, R127 ;  /* 0x0000007e80807223 */ /* 0x000fce000001007f */
.L_x_12014:
[----:B------:R-:W-:Y:S05]  /*73c0*/  BSYNC.RECONVERGENT B0 ;  /* 0x0000000000007941 */ /* 0x000fea0003800200 */
.L_x_12013:
[----:B------:R-:W-:Y:S01]  /*73d0*/  UMOV UR28, 0xffffffff ;  /* 0xffffffff001c7882 */ /* 0x000fe20000000000 */
[----:B------:R-:W-:Y:S02]  /*73e0*/  ISETP.GT.U32.AND P3, PT, R160, 0x17, PT ;  /* 0x00000017a000780c */ /* 0x000fe40003f64070 */
[----:B------:R-:W-:Y:S11]  /*73f0*/  BRA.DIV UR28, `(.L_x_12015) ;  /* 0x0000006e1c687947 */ /* 0x000ff6000b800000 */
[----:B0-----:R0:W0:Y:S04]  /*7400*/  SHFL.DOWN PT, R126, R131, 0x8, 0x1f ;  /* 0x09001f00837e7f89 */ /* 0x00102800000e0000 */
[----:B------:R0:W0:Y:S04]  /*7410*/  SHFL.DOWN PT, R127, R128, 0x8, 0x1f ;  /* 0x09001f00807f7f89 */ /* 0x00002800000e0000 */
[----:B-1----:R1:W0:Y:S04]  /*7420*/  SHFL.DOWN PT, R178, R129, 0x8, 0x1f ;  /* 0x09001f0081b27f89 */ /* 0x00222800000e0000 */
[----:B----4-:R1:W4:Y:S02]  /*7430*/  SHFL.DOWN PT, R251, R130, 0x8, 0x1f ;  /* 0x09001f0082fb7f89 */ /* 0x01032400000e0000 */
.L_x_12162:
[----:B------:R-:W-:Y:S04]  /*7440*/  BSSY.RECONVERGENT B0, `(.L_x_12016) ;  /* 0x000000c000007945 */ /* 0x000fe80003800200 */
[----:B------:R-:W-:Y:S05]  /*7450*/  @P3 BRA `(.L_x_12017) ;  /* 0x0000000000283947 */ /* 0x000fea0003800000 */
[-C--:B----4-:R-:W-:Y:S01]  /*7460*/  FMUL.FTZ R124, R128, R251.reuse ;  /* 0x000000fb807c7220 */ /* 0x090fe20000410000 */
[----:B------:R-:W-:-:S03]  /*7470*/  FMUL.FTZ R251, R131, R251 ;  /* 0x000000fb83fb7220 */ /* 0x000fc60000410000 */
[CC--:B0-----:R-:W-:Y:S01]  /*7480*/  FFMA.FTZ R230, R131.reuse, R178.reuse, -R124 ;  /* 0x000000b283e67223 */ /* 0x0c1fe2000001087c */
[CC--:B------:R-:W-:Y:S01]  /*7490*/  FMUL.FTZ R124, R128.reuse, R127.reuse ;  /* 0x0000007f807c7220 */ /* 0x0c0fe20000410000 */
[----:B------:R-:W-:Y:S01]  /*74a0*/  FFMA.FTZ R251, R128, R178, R251 ;  /* 0x000000b280fb7223 */ /* 0x000fe200000100fb */
[----:B------:R-:W-:Y:S01]  /*74b0*/  FMUL.FTZ R127, R131, R127 ;  /* 0x0000007f837f7220 */ /* 0x000fe20000410000 */
[----:B-123--:R-:W-:Y:S01]  /*74c0*/  FADD.FTZ R129, R129, R230 ;  /* 0x000000e681817221 */ /* 0x00efe20000010000 */
[-C--:B------:R-:W-:Y:S01]  /*74d0*/  FFMA.FTZ R131, R131, R126.reuse, -R124 ;  /* 0x0000007e83837223 */ /* 0x080fe2000001087c */
[----:B------:R-:W-:Y:S01]  /*74e0*/  FADD.FTZ R130, R130, R251 ;  /* 0x000000fb82827221 */ /* 0x000fe20000010000 */
[----:B------:R-:W-:-:S07]  /*74f0*/  FFMA.FTZ R128, R128, R126, R127 ;  /* 0x0000007e80807223 */ /* 0x000fce000001007f */
.L_x_12017:
[----:B------:R-:W-:Y:S05]  /*7500*/  BSYNC.RECONVERGENT B0 ;  /* 0x0000000000007941 */ /* 0x000fea0003800200 */
.L_x_12016:
[----:B------:R-:W-:Y:S01]  /*7510*/  UMOV UR28, 0xffffffff ;  /* 0xffffffff001c7882 */ /* 0x000fe20000000000 */
[----:B------:R-:W-:Y:S02]  /*7520*/  ISETP.GT.U32.AND P3, PT, R160, 0xf, PT ;  /* 0x0000000fa000780c */ /* 0x000fe40003f64070 */
[----:B------:R-:W-:Y:S11]  /*7530*/  BRA.DIV UR28, `(.L_x_12018) ;  /* 0x0000006e1c887947 */ /* 0x000ff6000b800000 */
[----:B0-----:R0:W0:Y:S04]  /*7540*/  SHFL.DOWN PT, R126, R131, 0x10, 0x1f ;  /* 0x0a001f00837e7f89 */ /* 0x00102800000e0000 */
[----:B------:R0:W0:Y:S04]  /*7550*/  SHFL.DOWN PT, R127, R128, 0x10, 0x1f ;  /* 0x0a001f00807f7f89 */ /* 0x00002800000e0000 */
[----:B------:R0:W0:Y:S04]  /*7560*/  SHFL.DOWN PT, R178, R129, 0x10, 0x1f ;  /* 0x0a001f0081b27f89 */ /* 0x00002800000e0000 */
[----:B----4-:R4:W0:Y:S02]  /*7570*/  SHFL.DOWN PT, R251, R130, 0x10, 0x1f ;  /* 0x0a001f0082fb7f89 */ /* 0x01082400000e0000 */
.L_x_12168:
[----:B------:R-:W-:Y:S04]  /*7580*/  BSSY.RECONVERGENT B0, `(.L_x_12019) ;  /* 0x000000c000007945 */ /* 0x000fe80003800200 */
[----:B------:R-:W-:Y:S05]  /*7590*/  @P3 BRA `(.L_x_12020) ;  /* 0x0000000000283947 */ /* 0x000fea0003800000 */
[-C--:B0-----:R-:W-:Y:S01]  /*75a0*/  FMUL.FTZ R124, R128, R251.reuse ;  /* 0x000000fb807c7220 */ /* 0x081fe20000410000 */
[----:B------:R-:W-:-:S03]  /*75b0*/  FMUL.FTZ R251, R131, R251 ;  /* 0x000000fb83fb7220 */ /* 0x000fc60000410000 */
[CC--:B------:R-:W-:Y:S01]  /*75c0*/  FFMA.FTZ R230, R131.reuse, R178.reuse, -R124 ;  /* 0x000000b283e67223 */ /* 0x0c0fe2000001087c */
[CC--:B------:R-:W-:Y:S01]  /*75d0*/  FMUL.FTZ R124, R128.reuse, R127.reuse ;  /* 0x0000007f807c7220 */ /* 0x0c0fe20000410000 */
[----:B------:R-:W-:Y:S01]  /*75e0*/  FFMA.FTZ R251, R128, R178, R251 ;  /* 0x000000b280fb7223 */ /* 0x000fe200000100fb */
[----:B------:R-:W-:Y:S01]  /*75f0*/  FMUL.FTZ R127, R131, R127 ;  /* 0x0000007f837f7220 */ /* 0x000fe20000410000 */
[----:B-123--:R-:W-:Y:S01]  /*7600*/  FADD.FTZ R129, R129, R230 ;  /* 0x000000e681817221 */ /* 0x00efe20000010000 */
[-C--:B------:R-:W-:Y:S01]  /*7610*/  FFMA.FTZ R131, R131, R126.reuse, -R124 ;  /* 0x0000007e83837223 */ /* 0x080fe2000001087c */
[----:B----4-:R-:W-:Y:S01]  /*7620*/  FADD.FTZ R130, R130, R251 ;  /* 0x000000fb82827221 */ /* 0x010fe20000010000 */
[----:B------:R-:W-:-:S07]  /*7630*/  FFMA.FTZ R128, R128, R126, R127 ;  /* 0x0000007e80807223 */ /* 0x000fce000001007f */
.L_x_12020:
[----:B------:R-:W-:Y:S05]  /*7640*/  BSYNC.RECONVERGENT B0 ;  /* 0x0000000000007941 */ /* 0x000fea0003800200 */
.L_x_12019:
[----:B------:R-:W-:Y:S01]  /*7650*/  UMOV UR28, 0xffffffff ;  /* 0xffffffff001c7882 */ /* 0x000fe20000000000 */
[----:B------:R-:W-:Y:S02]  /*7660*/  ISETP.NE.AND P3, PT, R162, 0x1f, PT ;  /* 0x0000001fa200780c */ /* 0x000fe40003f65270 */
[----:B------:R-:W-:Y:S11]  /*7670*/  BRA.DIV UR28, `(.L_x_12021) ;  /* 0x0000006e1ca87947 */ /* 0x000ff6000b800000 */
[----:B------:R-:W5:Y:S04]  /*7680*/  SHFL.IDX PT, R230, R128, RZ, 0x1f ;  /* 0x00001fff80e67589 */ /* 0x000f6800000e0000 */
[----:B------:R-:W1:Y:S04]  /*7690*/  SHFL.IDX PT, R249, R131, RZ, 0x1f ;  /* 0x00001fff83f97589 */ /* 0x000e6800000e0000 */
[----:B------:R-:W4:Y:S04]  /*76a0*/  SHFL.IDX PT, R124, R130, RZ, 0x1f ;  /* 0x00001fff827c7589 */ /* 0x000f2800000e0000 */
[----:B0-----:R-:W0:Y:S04]  /*76b0*/  SHFL.IDX PT, R178, R129, RZ, 0x1f ;  /* 0x00001fff81b27589 */ /* 0x001e2800000e0000 */
[----:B------:R-:W0:Y:S04]  /*76c0*/  SHFL.IDX PT, R252, R116, RZ, 0x1f ;  /* 0x00001fff74fc7589 */ /* 0x000e2800000e0000 */
[----:B---3--:R-:W3:Y:S04]  /*76d0*/  SHFL.DOWN PT, R131, R131, 0x1, 0x1f ;  /* 0x08201f0083837f89 */ /* 0x008ee800000e0000 */
[----:B------:R0:W3:Y:S01]  /*76e0*/  SHFL.IDX PT, R125, R117, RZ, 0x1f ;  /* 0x00001fff757d7589 */ /* 0x0000e200000e0000 */
[-C--:B-----5:R-:W-:Y:S01]  /*76f0*/  FMUL.FTZ R126, R118, R230.reuse ;  /* 0x000000e6767e7220 */ /* 0x0a0fe20000410000 */
[-C--:B------:R-:W-:Y:S01]  /*7700*/  FMUL.FTZ R243, R119, R230.reuse ;  /* 0x000000e677f37220 */ /* 0x080fe20000410000 */
[-C--:B------:R-:W-:Y:S01]  /*7710*/  FMUL.FTZ R250, R117, R230.reuse ;  /* 0x000000e675fa7220 */ /* 0x080fe20000410000 */
[----:B--2---:R-:W2:Y:S01]  /*7720*/  SHFL.DOWN PT, R128, R128, 0x1, 0x1f ;  /* 0x08201f0080807f89 */ /* 0x004ea200000e0000 */
[----:B------:R-:W-:Y:S01]  /*7730*/  FMUL.FTZ R230, R116, R230 ;  /* 0x000000e674e67220 */ /* 0x000fe20000410000 */
[-C--:B-1----:R-:W-:Y:S01]  /*7740*/  FFMA.FTZ R126, R119, R249.reuse, R126 ;  /* 0x000000f9777e7223 */ /* 0x082fe2000001007e */
[-C--:B------:R-:W-:Y:S01]  /*7750*/  FFMA.FTZ R243, R118, R249.reuse, -R243 ;  /* 0x000000f976f37223 */ /* 0x080fe200000108f3 */
[----:B------:R-:W1:Y:S01]  /*7760*/  SHFL.DOWN PT, R129, R129, 0x1, 0x1f ;  /* 0x08201f0081817f89 */ /* 0x000e6200000e0000 */
[-C--:B------:R-:W-:Y:S01]  /*7770*/  FFMA.FTZ R250, R116, R249.reuse, -R250 ;  /* 0x000000f974fa7223 */ /* 0x080fe200000108fa */
[----:B------:R-:W-:Y:S01]  /*7780*/  FFMA.FTZ R230, R117, R249, R230 ;  /* 0x000000f975e67223 */ /* 0x000fe200000100e6 */
[----:B----4-:R-:W-:Y:S01]  /*7790*/  FADD.FTZ R249, R124, R126 ;  /* 0x0000007e7cf97221 */ /* 0x010fe20000010000 */
[----:B------:R-:W4:Y:S01]  /*77a0*/  SHFL.DOWN PT, R130, R130, 0x1, 0x1f ;  /* 0x08201f0082827f89 */ /* 0x000f2200000e0000 */
[----:B0-----:R-:W-:-:S03]  /*77b0*/  FADD.FTZ R178, R178, R243 ;  /* 0x000000f3b2b27221 */ /* 0x001fc60000010000 */
[----:B------:R0:W0:Y:S01]  /*77c0*/  SHFL.IDX PT, R251, R118, RZ, 0x1f ;  /* 0x00001fff76fb7589 */ /* 0x00002200000e0000 */
[----:B------:R-:W-:-:S03]  /*77d0*/  MOV R124, R252 ;  /* 0x000000fc007c7202 */ /* 0x000fc60000000f00 */
[----:B------:R0:W0:Y:S04]  /*77e0*/  SHFL.IDX PT, R127, R119, RZ, 0x1f ;  /* 0x00001fff777f7589 */ /* 0x00002800000e0000 */
.L_x_12182:
[----:B------:R-:W-:Y:S01]  /*77f0*/  BSSY.RECONVERGENT B0, `(.L_x_12022) ;  /* 0x000000e000007945 */ /* 0x000fe20003800200 */
[----:B0-----:R-:W-:-:S03]  /*7800*/  MOV R126, R251 ;  /* 0x000000fb007e7202 */ /* 0x001fc60000000f00 */
[----:B------:R-:W-:Y:S05]  /*7810*/  @!P3 BRA `(.L_x_12023) ;  /* 0x00000000002cb947 */ /* 0x000fea0003800000 */
[C---:B--23--:R-:W-:Y:S01]  /*7820*/  FMUL.FTZ R116, R128.reuse, R125 ;  /* 0x0000007d80747220 */ /* 0x04cfe20000410000 */
[CC--:B------:R-:W-:Y:S01]  /*7830*/  FMUL.FTZ R117, R128.reuse, R127.reuse ;  /* 0x0000007f80757220 */ /* 0x0c0fe20000410000 */
[C---:B------:R-:W-:Y:S01]  /*7840*/  FMUL.FTZ R127, R131.reuse, R127 ;  /* 0x0000007f837f7220 */ /* 0x040fe20000410000 */
[C---:B------:R-:W-:Y:S01]  /*7850*/  FMUL.FTZ R125, R131.reuse, R125 ;  /* 0x0000007d837d7220 */ /* 0x040fe20000410000 */
[C---:B------:R-:W-:Y:S01]  /*7860*/  FFMA.FTZ R116, R131.reuse, R124, -R116 ;  /* 0x0000007c83747223 */ /* 0x040fe20000010874 */
[-C--:B------:R-:W-:Y:S01]  /*7870*/  FFMA.FTZ R118, R131, R126.reuse, -R117 ;  /* 0x0000007e83767223 */ /* 0x080fe20000010875 */
[C---:B------:R-:W-:Y:S01]  /*7880*/  FFMA.FTZ R127, R128.reuse, R126, R127 ;  /* 0x0000007e807f7223 */ /* 0x040fe2000001007f */
[----:B------:R-:W-:Y:S02]  /*7890*/  FFMA.FTZ R125, R128, R124, R125 ;  /* 0x0000007c807d7223 */ /* 0x000fe4000001007d */
[----:B-1----:R-:W-:Y:S01]  /*78a0*/  FADD.FTZ R126, R129, R118 ;  /* 0x00000076817e7221 */ /* 0x002fe20000010000 */
[----:B----4-:R-:W-:Y:S01]  /*78b0*/  FADD.FTZ R127, R130, R127 ;  /* 0x0000007f827f7221 */ /* 0x010fe20000010000 */
[----:B------:R-:W-:-:S07]  /*78c0*/  MOV R124, R116 ;  /* 0x00000074007c7202 */ /* 0x000fce0000000f00 */
.L_x_12023:
[----:B------:R-:W-:Y:S05]  /*78d0*/  BSYNC.RECONVERGENT B0 ;  /* 0x0000000000007941 */ /* 0x000fea0003800200 */
.L_x_12022:
[CC--:B------:R-:W-:Y:S01]  /*78e0*/  FMUL.FTZ R117, R121.reuse, R127.reuse ;  /* 0x0000007f79757220 */ /* 0x0c0fe20000410000 */
        /* <DEDUP_REMOVED lines=9> */
[----:B-1----:R-:W-:Y:S01]  /*7980*/  FFMA.FTZ R129, R120, R125, R116 ;  /* 0x0000007d78817223 */ /* 0x002fe20000010074 */
[----:B------:R-:W-:-:S02]  /*7990*/  MOV R119, R249 ;  /* 0x000000f900777202 */ /* 0x000fc40000000f00 */
[----:B------:R-:W-:Y:S02]  /*79a0*/  MOV R118, R178 ;  /* 0x000000b200767202 */ /* 0x000fe40000000f00 */
[----:B------:R0:W-:Y:S01]  /*79b0*/  STS.128 [R171+0x8860], R128 ;  /* 0x00886080ab007388 */ /* 0x0001e20000000c00 */
[----:B------:R-:W-:Y:S02]  /*79c0*/  MOV R117, R230 ;  /* 0x000000e600757202 */ /* 0x000fe40000000f00 */
[----:B------:R-:W-:-:S07]  /*79d0*/  MOV R116, R250 ;  /* 0x000000fa00747202 */ /* 0x000fce0000000f00 */
.L_x_12005:
[----:B------:R-:W-:Y:S05]  /*79e0*/  WARPSYNC.ALL ;  /* 0x0000000000007948 */ /* 0x000fea0003800000 */
[----:B------:R-:W-:Y:S01]  /*79f0*/  BAR.SYNC.DEFER_BLOCKING 0x0 ;  /* 0x0000000000007b1d */ /* 0x000fe20000010000 */
[C---:B------:R-:W-:Y:S01]  /*7a00*/  ISETP.NE.AND P2, PT, R162.reuse, RZ, PT ;  /* 0x000000ffa200720c */ /* 0x040fe20003f45270 */
[----:B------:R-:W-:Y:S01]  /*7a10*/  FMUL.FTZ R250, R17, -R170 ;  /* 0x800000aa11fa7220 */ /* 0x000fe20000410000 */
[----:B------:R-:W-:Y:S01]  /*7a20*/  LEA.HI R251, R162, R162, RZ, 0x1b ;  /* 0x000000a2a2fb7211 */ /* 0x000fe200078fd8ff */
[----:B------:R-:W-:-:S04]  /*7a30*/  FMUL.FTZ R252, R20, R235 ;  /* 0x000000eb14fc7220 */ /* 0x000fc80000410000 */
[----:B------:R-:W1:Y:S01]  /*7a40*/  S2UR UR30, SR_CgaCtaId ;  /* 0x00000000001e79c3 */ /* 0x000e620000008800 */
[----:B------:R-:W-:Y:S01]  /*7a50*/  UMOV UR28, 0x400 ;  /* 0x00000400001c7882 */ /* 0x000fe20000000000 */
[----:B------:R-:W-:Y:S04]  /*7a60*/  BSSY.RECONVERGENT B0, `(.L_x_12024) ;  /* 0x00002a7000007945 */ /* 0x000fe80003800200 */
[----:B------:R-:W-:Y:S01]  /*7a70*/  VOTEU.ALL UP0, P2 ;  /* 0x0000000000ff7886 */ /* 0x000fe20001000000 */
[----:B------:R-:W2:Y:S01]  /*7a80*/  LDS.64 R120, [R159+0x8868] ;  /* 0x008868009f787984 */ /* 0x000ea20000000a00 */
[----:B-1----:R-:W-:-:S04]  /*7a90*/  ULEA UR28, UR30, UR28, 0x18 ;  /* 0x0000001c1e1c7291 */ /* 0x002fc8000f8ec0ff */
[----:B------:R-:W-:Y:S02]  /*7aa0*/  @!UP0 ULEA UR30, UR8, UR28, 0x4 ;  /* 0x0000001c081e8291 */ /* 0x000fe4000f8e20ff */
[----:B------:R-:W-:Y:S01]  /*7ab0*/  MOV R178, UR28 ;  /* 0x0000001c00b27c02 */ /* 0x000fe20008000f00 */
[----:B------:R-:W-:-:S03]  /*7ac0*/  ULEA UR28, UR19, 0xfffff800, 0xb ;  /* 0xfffff800131c7891 */ /* 0x000fc6000f8e58ff */
[----:B------:R-:W-:-:S03]  /*7ad0*/  LEA R249, R251, R178, 0x2 ;  /* 0x000000b2fbf97211 */ /* 0x000fc600078e10ff */
[----:B------:R1:W-:Y:S01]  /*7ae0*/  @!P2 STS.128 [UR30+0x9e60], R116 ;  /* 0x009e6074ff00a988 */ /* 0x0003e20008000c1e */
[----:B------:R-:W-:Y:S01]  /*7af0*/  USHF.R.S32.HI UR30, URZ, 0x1f, UR28 ;  /* 0x0000001fff1e7899 */ /* 0x000fe2000801141c */
[-C--:B--2---:R-:W-:Y:S01]  /*7b00*/  FMUL.FTZ R122, R120, R133.reuse ;  /* 0x00000085787a7220 */ /* 0x084fe20000410000 */
[----:B------:R-:W-:-:S03]  /*7b10*/  FMUL.FTZ R133, R121, R133 ;  /* 0x0000008579857220 */ /* 0x000fc60000410000 */
[-C--:B------:R-:W-:Y:S01]  /*7b20*/  FFMA.FTZ R122, R121, R132.reuse, -R122 ;  /* 0x00000084797a7223 */ /* 0x080fe2000001087a */
[----:B------:R-:W-:Y:S01]  /*7b30*/  FFMA.FTZ R133, R120, R132, R133 ;  /* 0x0000008478857223 */ /* 0x000fe20000010085 */
[----:B------:R-:W-:Y:S02]  /*7b40*/  FMUL.FTZ R120, R51, R16 ;  /* 0x0000001033787220 */ /* 0x000fe40000410000 */
[----:B0-----:R-:W-:Y:S01]  /*7b50*/  FADD.FTZ R125, R147, R122 ;  /* 0x0000007a937d7221 */ /* 0x001fe20000010000 */
[----:B------:R-:W-:Y:S01]  /*7b60*/  FADD.FTZ R146, R146, R133 ;  /* 0x0000008592927221 */ /* 0x000fe20000010000 */
[-C--:B------:R-:W-:Y:S01]  /*7b70*/  FFMA.FTZ R124, R115, -R120.reuse, R228 ;  /* 0x80000078737c7223 */ /* 0x080fe200000100e4 */
[----:B------:R-:W-:Y:S01]  /*7b80*/  FFMA.FTZ R122, -R114, R120, R227 ;  /* 0x00000078727a7223 */ /* 0x000fe200000101e3 */
[CC--:B------:R-:W-:Y:S01]  /*7b90*/  FMUL.FTZ R121, R179.reuse, R125.reuse ;  /* 0x0000007db3797220 */ /* 0x0c0fe20000410000 */
[-C--:B------:R-:W-:Y:S01]  /*7ba0*/  FMUL.FTZ R179, R179, R146.reuse ;  /* 0x00000092b3b37220 */ /* 0x080fe20000410000 */
[----:B------:R-:W-:Y:S01]  /*7bb0*/  FMUL.FTZ R120, R146, UR31 ;  /* 0x0000001f92787c20 */ /* 0x000fe20008410000 */
[-C--:B------:R-:W-:Y:S01]  /*7bc0*/  FMUL.FTZ R123, R115, R125.reuse ;  /* 0x0000007d737b7220 */ /* 0x080fe20000410000 */
[C---:B------:R-:W-:Y:S01]  /*7bd0*/  FFMA.FTZ R121, R180.reuse, R146, R121 ;  /* 0x00000092b4797223 */ /* 0x040fe20000010079 */
[----:B------:R-:W-:Y:S01]  /*7be0*/  FFMA.FTZ R180, R180, R125, -R179 ;  /* 0x0000007db4b47223 */ /* 0x000fe200000108b3 */
[C---:B------:R-:W-:Y:S01]  /*7bf0*/  FMUL.FTZ R115, R125.reuse, UR31 ;  /* 0x0000001f7d737c20 */ /* 0x040fe20008410000 */
[C---:B-1----:R-:W-:Y:S01]  /*7c00*/  FFMA.FTZ R117, R125.reuse, UR46, -R120 ;  /* 0x0000002e7d757c23 */ /* 0x042fe20008010878 */
[-C--:B------:R-:W-:Y:S01]  /*7c10*/  FMUL.FTZ R125, R125, R16.reuse ;  /* 0x000000107d7d7220 */ /* 0x080fe20000410000 */
[----:B------:R-:W-:Y:S01]  /*7c20*/  FMUL.FTZ R119, R146, R16 ;  /* 0x0000001092777220 */ /* 0x000fe20000410000 */
[----:B------:R-:W-:Y:S01]  /*7c30*/  FFMA.FTZ R114, R114, R146, R123 ;  /* 0x0000009272727223 */ /* 0x000fe2000001007b */
[----:B------:R-:W-:Y:S01]  /*7c40*/  FADD.FTZ R144, R144, R121 ;  /* 0x0000007990907221 */ /* 0x000fe20000010000 */
[C---:B------:R-:W-:Y:S01]  /*7c50*/  FMUL.FTZ R127, R124.reuse, R125 ;  /* 0x0000007d7c7f7220 */ /* 0x040fe20000410000 */
[----:B------:R-:W-:Y:S01]  /*7c60*/  FMUL.FTZ R116, R124, R119 ;  /* 0x000000777c747220 */ /* 0x000fe20000410000 */
[----:B------:R-:W-:Y:S01]  /*7c70*/  FFMA.FTZ R121, R146, UR46, R115 ;  /* 0x0000002e92797c23 */ /* 0x000fe20008010073 */
[----:B------:R-:W-:Y:S01]  /*7c80*/  FMUL.FTZ R123, R124, R117 ;  /* 0x000000757c7b7220 */ /* 0x000fe20000410000 */
[----:B------:R-:W-:Y:S01]  /*7c90*/  FADD.FTZ R180, R145, R180 ;  /* 0x000000b491b47221 */ /* 0x000fe20000010000 */
[CC--:B------:R-:W-:Y:S01]  /*7ca0*/  FMUL.FTZ R126, R51.reuse, R119.reuse ;  /* 0x00000077337e7220 */ /* 0x0c0fe20000410000 */
[C---:B------:R-:W-:Y:S01]  /*7cb0*/  FFMA.FTZ R118, R122.reuse, R119, R127 ;  /* 0x000000777a767223 */ /* 0x040fe2000001007f */
[----:B------:R-:W-:Y:S01]  /*7cc0*/  FFMA.FTZ R119, R122, R125, -R116 ;  /* 0x0000007d7a777223 */ /* 0x000fe20000010874 */
[----:B------:R-:W-:Y:S01]  /*7cd0*/  FMUL.FTZ R120, R50, R15 ;  /* 0x0000000f32787220 */ /* 0x000fe20000410000 */
[----:B------:R-:W-:Y:S01]  /*7ce0*/  FFMA.FTZ R116, R122, R121, R123 ;  /* 0x000000797a747223 */ /* 0x000fe2000001007b */
[----:B------:R-:W-:Y:S01]  /*7cf0*/  FMUL.FTZ R123, R180, UR31 ;  /* 0x0000001fb47b7c20 */ /* 0x000fe20008410000 */
[----:B------:R-:W-:Y:S01]  /*7d00*/  FMUL.FTZ R128, R51, R125 ;  /* 0x0000007d33807220 */ /* 0x000fe20000410000 */
[----:B------:R-:W-:Y:S01]  /*7d10*/  FMUL.FTZ R117, R181, R180 ;  /* 0x000000b4b5757220 */ /* 0x000fe20000410000 */
[----:B------:R-:W-:Y:S01]  /*7d20*/  FFMA.FTZ R121, R113, -R120, R226 ;  /* 0x8000007871797223 */ /* 0x000fe200000100e2 */
[----:B------:R-:W-:Y:S01]  /*7d30*/  FMUL.FTZ R181, R181, R144 ;  /* 0x00000090b5b57220 */ /* 0x000fe20000410000 */
[----:B------:R-:W-:Y:S01]  /*7d40*/  FMUL.FTZ R113, R113, R180 ;  /* 0x000000b471717220 */ /* 0x000fe20000410000 */
[C---:B------:R-:W-:Y:S01]  /*7d50*/  FMUL.FTZ R124, R144.reuse, UR31 ;  /* 0x0000001f907c7c20 */ /* 0x040fe20008410000 */
[C---:B------:R-:W-:Y:S01]  /*7d60*/  FFMA.FTZ R125, R144.reuse, UR46, R123 ;  /* 0x0000002e907d7c23 */ /* 0x040fe2000801007b */
[-C--:B------:R-:W-:Y:S01]  /*7d70*/  FMUL.FTZ R123, R144, R15.reuse ;  /* 0x0000000f907b7220 */ /* 0x080fe20000410000 */
[----:B------:R-:W-:Y:S01]  /*7d80*/  FFMA.FTZ R117, R182, R144, R117 ;  /* 0x00000090b6757223 */ /* 0x000fe20000010075 */
[----:B------:R-:W-:Y:S01]  /*7d90*/  FMUL.FTZ R127, R180, R15 ;  /* 0x0000000fb47f7220 */ /* 0x000fe20000410000 */
[----:B------:R-:W-:Y:S01]  /*7da0*/  FFMA.FTZ R182, R182, R180, -R181 ;  /* 0x000000b4b6b67223 */ /* 0x000fe200000108b5 */
[C---:B------:R-:W-:Y:S01]  /*7db0*/  FFMA.FTZ R122, -R112.reuse, R120, R229 ;  /* 0x00000078707a7223 */ /* 0x040fe200000101e5 */
[----:B------:R-:W-:Y:S01]  /*7dc0*/  FFMA.FTZ R113, R112, R144, R113 ;  /* 0x0000009070717223 */ /* 0x000fe20000010071 */
[----:B------:R-:W-:Y:S01]  /*7dd0*/  FFMA.FTZ R124, R180, UR46, -R124 ;  /* 0x0000002eb47c7c23 */ /* 0x000fe2000801087c */
[----:B------:R-:W-:-:S02]  /*7de0*/  IMAD R115, R162, 0x84, R178 ;  /* 0x00000084a2737824 */ /* 0x000fc400078e02b2 */
[C---:B------:R-:W-:Y:S01]  /*7df0*/  FMUL.FTZ R112, R121.reuse, R123 ;  /* 0x0000007b79707220 */ /* 0x040fe20000410000 */
[----:B------:R-:W-:Y:S01]  /*7e00*/  FADD.FTZ R133, R142, R117 ;  /* 0x000000758e857221 */ /* 0x000fe20000010000 */
[-C--:B------:R-:W-:Y:S01]  /*7e10*/  FMUL.FTZ R129, R121, R127.reuse ;  /* 0x0000007f79817220 */ /* 0x080fe20000410000 */
[----:B------:R-:W-:Y:S01]  /*7e20*/  FADD.FTZ R182, R143, R182 ;  /* 0x000000b68fb67221 */ /* 0x000fe20000010000 */
[----:B------:R-:W-:Y:S01]  /*7e30*/  FMUL.FTZ R117, R121, R124 ;  /* 0x0000007c79757220 */ /* 0x000fe20000410000 */
[C---:B------:R-:W-:Y:S01]  /*7e40*/  FFMA.FTZ R121, R122.reuse, R127, -R112 ;  /* 0x0000007f7a797223 */ /* 0x040fe20000010870 */
[----:B------:R0:W-:Y:S01]  /*7e50*/  STS [R115+0x4278], R126 ;  /* 0x0042787e73007388 */ /* 0x0001e20000000800 */
[----:B------:R-:W-:Y:S01]  /*7e60*/  FMUL.FTZ R112, R49, R14 ;  /* 0x0000000e31707220 */ /* 0x000fe20000410000 */
[C---:B------:R-:W-:Y:S01]  /*7e70*/  FFMA.FTZ R120, R122.reuse, R123, R129 ;  /* 0x0000007b7a787223 */ /* 0x040fe20000010081 */
[----:B------:R-:W-:Y:S01]  /*7e80*/  FFMA.FTZ R117, R122, R125, R117 ;  /* 0x0000007d7a757223 */ /* 0x000fe20000010075 */
[----:B------:R-:W-:Y:S01]  /*7e90*/  FMUL.FTZ R125, R133, UR31 ;  /* 0x0000001f857d7c20 */ /* 0x000fe20008410000 */
[C---:B------:R-:W-:Y:S01]  /*7ea0*/  FFMA.FTZ R122, R111.reuse, -R112, R224 ;  /* 0x800000706f7a7223 */ /* 0x040fe200000100e0 */
[----:B------:R-:W-:Y:S01]  /*7eb0*/  FMUL.FTZ R111, R111, R182 ;  /* 0x000000b66f6f7220 */ /* 0x000fe20000410000 */
[C---:B------:R-:W-:Y:S01]  /*7ec0*/  FMUL.FTZ R124, R182.reuse, UR31 ;  /* 0x0000001fb67c7c20 */ /* 0x040fe20008410000 */
[----:B------:R-:W-:Y:S01]  /*7ed0*/  FMUL.FTZ R131, R182, R14 ;  /* 0x0000000eb6837220 */ /* 0x000fe20000410000 */
[----:B------:R-:W-:Y:S01]  /*7ee0*/  FFMA.FTZ R112, -R110, R112, R223 ;  /* 0x000000706e707223 */ /* 0x000fe200000101df */
[----:B0-----:R-:W-:Y:S01]  /*7ef0*/  FMUL.FTZ R126, R50, R123 ;  /* 0x0000007b327e7220 */ /* 0x001fe20000410000 */
[----:B------:R-:W-:Y:S01]  /*7f00*/  FMUL.FTZ R123, R183, R182 ;  /* 0x000000b6b77b7220 */ /* 0x000fe20000410000 */
[----:B------:R-:W-:Y:S01]  /*7f10*/  FMUL.FTZ R129, R133, R14 ;  /* 0x0000000e85817220 */ /* 0x000fe20000410000 */
[-C--:B------:R-:W-:Y:S01]  /*7f20*/  FFMA.FTZ R110, R110, R133.reuse, R111 ;  /* 0x000000856e6e7223 */ /* 0x080fe2000001006f */
[-C--:B------:R-:W-:Y:S01]  /*7f30*/  FMUL.FTZ R183, R183, R133.reuse ;  /* 0x00000085b7b77220 */ /* 0x080fe20000410000 */
[----:B------:R-:W-:Y:S01]  /*7f40*/  FFMA.FTZ R123, R184, R133, R123 ;  /* 0x00000085b87b7223 */ /* 0x000fe2000001007b */
[----:B------:R-:W-:Y:S01]  /*7f50*/  FFMA.FTZ R111, R182, UR46, -R125 ;  /* 0x0000002eb66f7c23 */ /* 0x000fe2000801087d */
[----:B------:R-:W-:Y:S01]  /*7f60*/  FFMA.FTZ R125, R133, UR46, R124 ;  /* 0x0000002e857d7c23 */ /* 0x000fe2000801007c */
[----:B------:R0:W-:Y:S01]  /*7f70*/  STS [R115+0x427c], R128 ;  /* 0x00427c8073007388 */ /* 0x0001e20000000800 */
[----:B------:R-:W-:Y:S01]  /*7f80*/  FADD.FTZ R140, R140, R123 ;  /* 0x0000007b8c8c7221 */ /* 0x000fe20000010000 */
[C---:B------:R-:W-:Y:S01]  /*7f90*/  FMUL.FTZ R123, R122.reuse, R131 ;  /* 0x000000837a7b7220 */ /* 0x040fe20000410000 */
[----:B------:R-:W-:Y:S01]  /*7fa0*/  FMUL.FTZ R124, R122, R129 ;  /* 0x000000817a7c7220 */ /* 0x000fe20000410000 */
[----:B------:R-:W-:Y:S01]  /*7fb0*/  FFMA.FTZ R184, R184, R182, -R183 ;  /* 0x000000b6b8b87223 */ /* 0x000fe200000108b7 */
[----:B------:R1:W-:Y:S01]  /*7fc0*/  STS [R115+0x4270], R126 ;  /* 0x0042707e73007388 */ /* 0x0003e20000000800 */
[----:B------:R-:W-:Y:S01]  /*7fd0*/  IADD3 R183, PT, PT, R162, 0x540, RZ ;  /* 0x00000540a2b77810 */ /* 0x000fe20007ffe0ff */
[----:B------:R-:W-:Y:S01]  /*7fe0*/  FMUL.FTZ R224, R30, -R224 ;  /* 0x800000e01ee07220 */ /* 0x000fe20000410000 */
[----:B------:R-:W-:Y:S01]  /*7ff0*/  FADD.FTZ R184, R141, R184 ;  /* 0x000000b88db87221 */ /* 0x000fe20000010000 */
[----:B------:R-:W-:Y:S01]  /*8000*/  FMUL.FTZ R226, R31, -R226 ;  /* 0x800000e21fe27220 */ /* 0x000fe20000410000 */
[----:B0-----:R-:W-:Y:S01]  /*8010*/  FMUL.FTZ R128, R50, R127 ;  /* 0x0000007f32807220 */ /* 0x001fe20000410000 */
[----:B------:R-:W-:Y:S01]  /*8020*/  FMUL.FTZ R127, R122, R111 ;  /* 0x0000006f7a7f7220 */ /* 0x000fe20000410000 */
[C---:B------:R-:W-:Y:S01]  /*8030*/  FFMA.FTZ R122, R112.reuse, R129, R123 ;  /* 0x00000081707a7223 */ /* 0x040fe2000001007b */
[----:B------:R-:W-:Y:S01]  /*8040*/  FFMA.FTZ R123, R112, R131, -R124 ;  /* 0x00000083707b7223 */ /* 0x000fe2000001087c */
[----:B------:R-:W-:Y:S01]  /*8050*/  FMUL.FTZ R124, R48, R13 ;  /* 0x0000000d307c7220 */ /* 0x000fe20000410000 */
[----:B-1----:R-:W-:Y:S01]  /*8060*/  FMUL.FTZ R126, R49, R129 ;  /* 0x00000081317e7220 */ /* 0x002fe20000410000 */
[----:B------:R-:W-:Y:S01]  /*8070*/  FFMA.FTZ R112, R112, R125, R127 ;  /* 0x0000007d70707223 */ /* 0x000fe2000001007f */
[----:B------:R-:W-:Y:S01]  /*8080*/  FMUL.FTZ R111, R185, R184 ;  /* 0x000000b8b96f7220 */ /* 0x000fe20000410000 */
[C---:B------:R-:W-:Y:S01]  /*8090*/  FFMA.FTZ R125, R109.reuse, -R124, R220 ;  /* 0x8000007c6d7d7223 */ /* 0x040fe200000100dc */
[----:B------:R-:W-:Y:S01]  /*80a0*/  FMUL.FTZ R109, R109, R184 ;  /* 0x000000b86d6d7220 */ /* 0x000fe20000410000 */
[----:B------:R-:W-:Y:S01]  /*80b0*/  FMUL.FTZ R127, R140, UR31 ;  /* 0x0000001f8c7f7c20 */ /* 0x000fe20008410000 */
[----:B------:R0:W-:Y:S01]  /*80c0*/  STS [R115+0x4268], R126 ;  /* 0x0042687e73007388 */ /* 0x0001e20000000800 */
[-C--:B------:R-:W-:Y:S01]  /*80d0*/  FMUL.FTZ R185, R185, R140.reuse ;  /* 0x0000008cb9b97220 */ /* 0x080fe20000410000 */
[-C--:B------:R-:W-:Y:S01]  /*80e0*/  FFMA.FTZ R109, R108, R140.reuse, R109 ;  /* 0x0000008c6c6d7223 */ /* 0x080fe2000001006d */
[C---:B------:R-:W-:Y:S01]  /*80f0*/  FFMA.FTZ R111, R186.reuse, R140, R111 ;  /* 0x0000008cba6f7223 */ /* 0x040fe2000001006f */
[----:B------:R1:W-:Y:S01]  /*8100*/  STS [R115+0x4274], R128 ;  /* 0x0042748073007388 */ /* 0x0003e20000000800 */
[----:B------:R-:W-:Y:S01]  /*8110*/  FFMA.FTZ R186, R186, R184, -R185 ;  /* 0x000000b8baba7223 */ /* 0x000fe200000108b9 */
[----:B------:R-:W-:Y:S01]  /*8120*/  IADD3 R185, PT, PT, R162, 0x580, RZ ;  /* 0x00000580a2b97810 */ /* 0x000fe20007ffe0ff */
[----:B------:R-:W-:Y:S01]  /*8130*/  FADD.FTZ R141, R138, R111 ;  /* 0x0000006f8a8d7221 */ /* 0x000fe20000010000 */
[----:B------:R-:W-:Y:S01]  /*8140*/  LEA.HI R183, R183, R162, RZ, 0x1b ;  /* 0x000000a2b7b77211 */ /* 0x000fe200078fd8ff */
[----:B------:R-:W-:Y:S01]  /*8150*/  FADD.FTZ R186, R139, R186 ;  /* 0x000000ba8bba7221 */ /* 0x000fe20000010000 */
[----:B0-----:R-:W-:Y:S01]  /*8160*/  FFMA.FTZ R126, -R108, R124, R225 ;  /* 0x0000007c6c7e7223 */ /* 0x001fe200000101e1 */
[C---:B------:R-:W-:Y:S01]  /*8170*/  FMUL.FTZ R124, R184.reuse, UR31 ;  /* 0x0000001fb87c7c20 */ /* 0x040fe20008410000 */
[----:B------:R-:W-:Y:S01]  /*8180*/  FFMA.FTZ R108, R184, UR46, -R127 ;  /* 0x0000002eb86c7c23 */ /* 0x000fe2000801087f */
[----:B------:R-:W-:Y:S01]  /*8190*/  FMUL.FTZ R127, R140, R13 ;  /* 0x0000000d8c7f7220 */ /* 0x000fe20000410000 */
[----:B-1----:R-:W-:Y:S01]  /*81a0*/  FMUL.FTZ R128, R49, R131 ;  /* 0x0000008331807220 */ /* 0x002fe20000410000 */
[----:B------:R-:W-:Y:S01]  /*81b0*/  FMUL.FTZ R131, R184, R13 ;  /* 0x0000000db8837220 */ /* 0x000fe20000410000 */
[----:B------:R-:W-:Y:S01]  /*81c0*/  FFMA.FTZ R129, R140, UR46, R124 ;  /* 0x0000002e8c817c23 */ /* 0x000fe2000801007c */
[C---:B------:R-:W-:Y:S01]  /*81d0*/  FMUL.FTZ R124, R125.reuse, R127 ;  /* 0x0000007f7d7c7220 */ /* 0x040fe20000410000 */
[C---:B------:R-:W-:Y:S01]  /*81e0*/  FMUL.FTZ R111, R125.reuse, R108 ;  /* 0x0000006c7d6f7220 */ /* 0x040fe20000410000 */
[-C--:B------:R-:W-:Y:S01]  /*81f0*/  FMUL.FTZ R133, R125, R131.reuse ;  /* 0x000000837d857220 */ /* 0x080fe20000410000 */
[----:B------:R-:W-:Y:S01]  /*8200*/  FMUL.FTZ R108, R47, R12 ;  /* 0x0000000c2f6c7220 */ /* 0x000fe20000410000 */
[----:B------:R0:W-:Y:S01]  /*8210*/  STS [R115+0x426c], R128 ;  /* 0x00426c8073007388 */ /* 0x0001e20000000800 */
[C---:B------:R-:W-:Y:S01]  /*8220*/  FFMA.FTZ R124, R126.reuse, R131, -R124 ;  /* 0x000000837e7c7223 */ /* 0x040fe2000001087c */
[C---:B------:R-:W-:Y:S01]  /*8230*/  FFMA.FTZ R125, R126.reuse, R127, R133 ;  /* 0x0000007f7e7d7223 */ /* 0x040fe20000010085 */
[----:B------:R-:W-:Y:S01]  /*8240*/  FFMA.FTZ R111, R126, R129, R111 ;  /* 0x000000817e6f7223 */ /* 0x000fe2000001006f */
[C---:B------:R-:W-:Y:S01]  /*8250*/  FFMA.FTZ R126, R107.reuse, -R108, R222 ;  /* 0x8000006c6b7e7223 */ /* 0x040fe200000100de */
[----:B------:R-:W-:Y:S01]  /*8260*/  FMUL.FTZ R107, R107, R186 ;  /* 0x000000ba6b6b7220 */ /* 0x000fe20000410000 */
[----:B------:R-:W-:Y:S01]  /*8270*/  FMUL.FTZ R129, R141, UR31 ;  /* 0x0000001f8d817c20 */ /* 0x000fe20008410000 */
[----:B------:R-:W-:Y:S01]  /*8280*/  FMUL.FTZ R130, R48, R131 ;  /* 0x0000008330827220 */ /* 0x000fe20000410000 */
[C---:B------:R-:W-:Y:S01]  /*8290*/  FFMA.FTZ R108, -R106.reuse, R108, R219 ;  /* 0x0000006c6a6c7223 */ /* 0x040fe200000101db */
[----:B------:R-:W-:Y:S01]  /*82a0*/  FFMA.FTZ R106, R106, R141, R107 ;  /* 0x0000008d6a6a7223 */ /* 0x000fe2000001006b */
[----:B0-----:R-:W-:Y:S01]  /*82b0*/  FMUL.FTZ R128, R48, R127 ;  /* 0x0000007f30807220 */ /* 0x001fe20000410000 */
[C---:B------:R-:W-:Y:S01]  /*82c0*/  FMUL.FTZ R127, R187.reuse, R186 ;  /* 0x000000babb7f7220 */ /* 0x040fe20000410000 */
[-C--:B------:R-:W-:Y:S01]  /*82d0*/  FMUL.FTZ R187, R187, R141.reuse ;  /* 0x0000008dbbbb7220 */ /* 0x080fe20000410000 */
[-C--:B------:R-:W-:Y:S01]  /*82e0*/  FMUL.FTZ R139, R186, R12.reuse ;  /* 0x0000000cba8b7220 */ /* 0x080fe20000410000 */
[----:B------:R-:W-:Y:S01]  /*82f0*/  FMUL.FTZ R131, R141, R12 ;  /* 0x0000000c8d837220 */ /* 0x000fe20000410000 */
[----:B------:R0:W-:Y:S01]  /*8300*/  STS [R115+0x4260], R128 ;  /* 0x0042608073007388 */ /* 0x0001e20000000800 */
[C---:B------:R-:W-:Y:S01]  /*8310*/  FFMA.FTZ R127, R188.reuse, R141, R127 ;  /* 0x0000008dbc7f7223 */ /* 0x040fe2000001007f */
[----:B------:R-:W-:Y:S01]  /*8320*/  FFMA.FTZ R188, R188, R186, -R187 ;  /* 0x000000babcbc7223 */ /* 0x000fe200000108bb */
[----:B------:R-:W-:Y:S01]  /*8330*/  FFMA.FTZ R107, R186, UR46, -R129 ;  /* 0x0000002eba6b7c23 */ /* 0x000fe20008010881 */
[----:B------:R-:W-:Y:S01]  /*8340*/  FMUL.FTZ R133, R126, R139 ;  /* 0x0000008b7e857220 */ /* 0x000fe20000410000 */
[----:B------:R-:W-:Y:S01]  /*8350*/  FADD.FTZ R136, R136, R127 ;  /* 0x0000007f88887221 */ /* 0x000fe20000010000 */
[----:B------:R-:W-:Y:S01]  /*8360*/  FADD.FTZ R188, R137, R188 ;  /* 0x000000bc89bc7221 */ /* 0x000fe20000010000 */
[----:B------:R-:W-:Y:S01]  /*8370*/  FMUL.FTZ R127, R126, R107 ;  /* 0x0000006b7e7f7220 */ /* 0x000fe20000410000 */
[----:B------:R-:W-:Y:S01]  /*8380*/  FMUL.FTZ R132, R47, R139 ;  /* 0x0000008b2f847220 */ /* 0x000fe20000410000 */
[-C--:B------:R-:W-:Y:S01]  /*8390*/  FFMA.FTZ R140, R108, R131.reuse, R133 ;  /* 0x000000836c8c7223 */ /* 0x080fe20000010085 */
[----:B0-----:R-:W-:Y:S01]  /*83a0*/  FMUL.FTZ R128, R186, UR31 ;  /* 0x0000001fba807c20 */ /* 0x001fe20008410000 */
[C---:B------:R-:W-:Y:S01]  /*83b0*/  FMUL.FTZ R107, R189.reuse, R188 ;  /* 0x000000bcbd6b7220 */ /* 0x040fe20000410000 */
[-C--:B------:R-:W-:Y:S01]  /*83c0*/  FMUL.FTZ R189, R189, R136.reuse ;  /* 0x00000088bdbd7220 */ /* 0x080fe20000410000 */
[----:B------:R0:W-:Y:S01]  /*83d0*/  STS [R115+0x4264], R130 ;  /* 0x0042648273007388 */ /* 0x0001e20000000800 */
[----:B------:R-:W-:Y:S01]  /*83e0*/  FFMA.FTZ R129, R141, UR46, R128 ;  /* 0x0000002e8d817c23 */ /* 0x000fe20008010080 */
[----:B------:R-:W-:Y:S01]  /*83f0*/  FMUL.FTZ R128, R126, R131 ;  /* 0x000000837e807220 */ /* 0x000fe20000410000 */
[----:B------:R-:W-:Y:S01]  /*8400*/  FMUL.FTZ R126, R46, R11 ;  /* 0x0000000b2e7e7220 */ /* 0x000fe20000410000 */
[C---:B------:R-:W-:Y:S01]  /*8410*/  FFMA.FTZ R107, R190.reuse, R136, R107 ;  /* 0x00000088be6b7223 */ /* 0x040fe2000001006b */
[----:B------:R-:W-:Y:S01]  /*8420*/  FFMA.FTZ R190, R190, R188, -R189 ;  /* 0x000000bcbebe7223 */ /* 0x000fe200000108bd */
[C---:B------:R-:W-:Y:S01]  /*8430*/  FFMA.FTZ R139, R108.reuse, R139, -R128 ;  /* 0x0000008b6c8b7223 */ /* 0x040fe20000010880 */
[----:B------:R-:W-:Y:S01]  /*8440*/  FFMA.FTZ R108, R108, R129, R127 ;  /* 0x000000816c6c7223 */ /* 0x000fe2000001007f */
[C---:B------:R-:W-:Y:S01]  /*8450*/  FFMA.FTZ R127, R105.reuse, -R126, R216 ;  /* 0x8000007e697f7223 */ /* 0x040fe200000100d8 */
[----:B------:R-:W-:Y:S01]  /*8460*/  FMUL.FTZ R105, R105, R188 ;  /* 0x000000bc69697220 */ /* 0x000fe20000410000 */
[----:B------:R-:W-:Y:S01]  /*8470*/  FMUL.FTZ R129, R136, UR31 ;  /* 0x0000001f88817c20 */ /* 0x000fe20008410000 */
[----:B0-----:R-:W-:Y:S01]  /*8480*/  FMUL.FTZ R130, R47, R131 ;  /* 0x000000832f827220 */ /* 0x001fe20000410000 */
[C---:B------:R-:W-:Y:S01]  /*8490*/  FFMA.FTZ R128, -R104.reuse, R126, R221 ;  /* 0x0000007e68807223 */ /* 0x040fe200000101dd */
[----:B------:R-:W-:Y:S01]  /*84a0*/  FFMA.FTZ R105, R104, R136, R105 ;  /* 0x0000008868697223 */ /* 0x000fe20000010069 */
[C---:B------:R-:W-:Y:S01]  /*84b0*/  FFMA.FTZ R104, R188.reuse, UR46, -R129 ;  /* 0x0000002ebc687c23 */ /* 0x040fe20008010881 */
[-C--:B------:R-:W-:Y:S01]  /*84c0*/  FMUL.FTZ R131, R188, R11.reuse ;  /* 0x0000000bbc837220 */ /* 0x080fe20000410000 */
[----:B------:R-:W-:Y:S01]  /*84d0*/  FMUL.FTZ R141, R136, R11 ;  /* 0x0000000b888d7220 */ /* 0x000fe20000410000 */
[----:B------:R-:W-:Y:S01]  /*84e0*/  FMUL.FTZ R126, R188, UR31 ;  /* 0x0000001fbc7e7c20 */ /* 0x000fe20008410000 */
[----:B------:R-:W-:Y:S01]  /*84f0*/  FADD.FTZ R190, R135, R190 ;  /* 0x000000be87be7221 */ /* 0x000fe20000010000 */
[----:B------:R-:W-:Y:S01]  /*8500*/  FADD.FTZ R137, R134, R107 ;  /* 0x0000006b86897221 */ /* 0x000fe20000010000 */
[C---:B------:R-:W-:Y:S01]  /*8510*/  FMUL.FTZ R133, R127.reuse, R131 ;  /* 0x000000837f857220 */ /* 0x040fe20000410000 */
[C---:B------:R-:W-:Y:S01]  /*8520*/  FMUL.FTZ R142, R127.reuse, R141 ;  /* 0x0000008d7f8e7220 */ /* 0x040fe20000410000 */
[----:B------:R-:W-:Y:S01]  /*8530*/  FMUL.FTZ R107, R127, R104 ;  /* 0x000000687f6b7220 */ /* 0x000fe20000410000 */
[----:B------:R0:W-:Y:S01]  /*8540*/  STS [R115+0x425c], R132 ;  /* 0x00425c8473007388 */ /* 0x0001e20000000800 */
[----:B------:R-:W-:Y:S01]  /*8550*/  FFMA.FTZ R129, R136, UR46, R126 ;  /* 0x0000002e88817c23 */ /* 0x000fe2000801007e */
[----:B------:R-:W-:Y:S01]  /*8560*/  FMUL.FTZ R127, R191, R190 ;  /* 0x000000bebf7f7220 */ /* 0x000fe20000410000 */
[----:B------:R-:W-:Y:S01]  /*8570*/  FMUL.FTZ R126, R45, R10 ;  /* 0x0000000a2d7e7220 */ /* 0x000fe20000410000 */
[----:B------:R1:W-:Y:S01]  /*8580*/  STS [R115+0x4258], R130 ;  /* 0x0042588273007388 */ /* 0x0003e20000000800 */
[-C--:B------:R-:W-:Y:S01]  /*8590*/  FMUL.FTZ R191, R191, R137.reuse ;  /* 0x00000089bfbf7220 */ /* 0x080fe20000410000 */
[----:B------:R-:W-:Y:S01]  /*85a0*/  FFMA.FTZ R104, R192, R137, R127 ;  /* 0x00000089c0687223 */ /* 0x000fe2000001007f */
[C---:B------:R-:W-:Y:S01]  /*85b0*/  FFMA.FTZ R127, R103.reuse, -R126, R218 ;  /* 0x8000007e677f7223 */ /* 0x040fe200000100da */
[----:B------:R-:W-:Y:S01]  /*85c0*/  FFMA.FTZ R107, R128, R129, R107 ;  /* 0x00000081806b7223 */ /* 0x000fe2000001006b */
[-C--:B------:R-:W-:Y:S01]  /*85d0*/  FMUL.FTZ R103, R103, R190.reuse ;  /* 0x000000be67677220 */ /* 0x080fe20000410000 */
[----:B0-----:R-:W-:Y:S01]  /*85e0*/  FMUL.FTZ R132, R46, R131 ;  /* 0x000000832e847220 */ /* 0x001fe20000410000 */
[C---:B------:R-:W-:Y:S01]  /*85f0*/  FMUL.FTZ R129, R137.reuse, UR31 ;  /* 0x0000001f89817c20 */ /* 0x040fe20008410000 */
[----:B------:R-:W-:Y:S01]  /*8600*/  FFMA.FTZ R191, R192, R190, -R191 ;  /* 0x000000bec0bf7223 */ /* 0x000fe200000108bf */
[----:B------:R-:W-:Y:S01]  /*8610*/  FFMA.FTZ R126, -R102, R126, R215 ;  /* 0x0000007e667e7223 */ /* 0x000fe200000101d7 */
[-C--:B-1----:R-:W-:Y:S01]  /*8620*/  FMUL.FTZ R130, R46, R141.reuse ;  /* 0x0000008d2e827220 */ /* 0x082fe20000410000 */
[----:B------:R0:W-:Y:S01]  /*8630*/  STS [R115+0x4254], R132 ;  /* 0x0042548473007388 */ /* 0x0001e20000000800 */
[C---:B------:R-:W-:Y:S01]  /*8640*/  FFMA.FTZ R141, R128.reuse, R141, R133 ;  /* 0x0000008d808d7223 */ /* 0x040fe20000010085 */
[----:B------:R-:W-:Y:S01]  /*8650*/  FFMA.FTZ R142, R128, R131, -R142 ;  /* 0x00000083808e7223 */ /* 0x000fe2000001088e */
[----:B------:R-:W-:Y:S01]  /*8660*/  FFMA.FTZ R102, R102, R137, R103 ;  /* 0x0000008966667223 */ /* 0x000fe20000010067 */
[----:B------:R1:W-:Y:S01]  /*8670*/  STS [R115+0x4250], R130 ;  /* 0x0042508273007388 */ /* 0x0003e20000000800 */
[----:B------:R-:W-:Y:S01]  /*8680*/  FMUL.FTZ R138, R137, R10 ;  /* 0x0000000a898a7220 */ /* 0x000fe20000410000 */
[----:B------:R-:W-:Y:S01]  /*8690*/  FMUL.FTZ R128, R190, UR31 ;  /* 0x0000001fbe807c20 */ /* 0x000fe20008410000 */
[----:B------:R-:W-:Y:S01]  /*86a0*/  FADD.FTZ R214, R214, R191 ;  /* 0x000000bfd6d67221 */ /* 0x000fe20000010000 */
[----:B------:R-:W-:Y:S01]  /*86b0*/  FADD.FTZ R144, R213, R104 ;  /* 0x00000068d5907221 */ /* 0x000fe20000010000 */
[----:B------:R-:W-:Y:S01]  /*86c0*/  FMUL.FTZ R143, R127, R138 ;  /* 0x0000008a7f8f7220 */ /* 0x000fe20000410000 */
[----:B0-----:R-:W-:Y:S01]  /*86d0*/  FMUL.FTZ R132, R190, R10 ;  /* 0x0000000abe847220 */ /* 0x001fe20000410000 */
[----:B------:R-:W-:Y:S01]  /*86e0*/  FMUL.FTZ R134, R45, R138 ;  /* 0x0000008a2d867220 */ /* 0x000fe20000410000 */
[-C--:B------:R-:W-:Y:S01]  /*86f0*/  FMUL.FTZ R145, R214, R9.reuse ;  /* 0x00000009d6917220 */ /* 0x080fe20000410000 */
[----:B------:R-:W-:Y:S01]  /*8700*/  IADD3 R187, PT, PT, R162, 0x5c0, RZ ;  /* 0x000005c0a2bb7810 */ /* 0x000fe20007ffe0ff */
[----:B-1----:R-:W-:Y:S01]  /*8710*/  FFMA.FTZ R130, R190, UR46, -R129 ;  /* 0x0000002ebe827c23 */ /* 0x002fe20008010881 */
[-C--:B------:R-:W-:Y:S01]  /*8720*/  FMUL.FTZ R103, R127, R132.reuse ;  /* 0x000000847f677220 */ /* 0x080fe20000410000 */
[----:B------:R-:W-:Y:S01]  /*8730*/  FFMA.FTZ R129, R137, UR46, R128 ;  /* 0x0000002e89817c23 */ /* 0x000fe20008010080 */
[C---:B------:R-:W-:Y:S01]  /*8740*/  FFMA.FTZ R143, R126.reuse, R132, -R143 ;  /* 0x000000847e8f7223 */ /* 0x040fe2000001088f */
[----:B------:R-:W-:Y:S01]  /*8750*/  FMUL.FTZ R131, R127, R130 ;  /* 0x000000827f837220 */ /* 0x000fe20000410000 */
[----:B------:R-:W-:Y:S01]  /*8760*/  FFMA.FTZ R138, R126, R138, R103 ;  /* 0x0000008a7e8a7223 */ /* 0x000fe20000010067 */
[C---:B------:R-:W-:Y:S01]  /*8770*/  FMUL.FTZ R103, R193.reuse, R214 ;  /* 0x000000d6c1677220 */ /* 0x040fe20000410000 */
[----:B------:R-:W-:Y:S01]  /*8780*/  FMUL.FTZ R127, R44, R9 ;  /* 0x000000092c7f7220 */ /* 0x000fe20000410000 */
[----:B------:R-:W-:Y:S01]  /*8790*/  FFMA.FTZ R104, R126, R129, R131 ;  /* 0x000000817e687223 */ /* 0x000fe20000010083 */
[-C--:B------:R-:W-:Y:S01]  /*87a0*/  FMUL.FTZ R193, R193, R144.reuse ;  /* 0x00000090c1c17220 */ /* 0x080fe20000410000 */
[----:B------:R-:W-:Y:S01]  /*87b0*/  FFMA.FTZ R126, R194, R144, R103 ;  /* 0x00000090c27e7223 */ /* 0x000fe20000010067 */
[CC--:B------:R-:W-:Y:S01]  /*87c0*/  FFMA.FTZ R128, R101.reuse, -R127.reuse, R248 ;  /* 0x8000007f65807223 */ /* 0x0c0fe200000100f8 */
[----:B------:R-:W-:Y:S01]  /*87d0*/  FMUL.FTZ R101, R101, R214 ;  /* 0x000000d665657220 */ /* 0x000fe20000410000 */
[----:B------:R-:W-:Y:S01]  /*87e0*/  FFMA.FTZ R103, -R100, R127, R217 ;  /* 0x0000007f64677223 */ /* 0x000fe200000101d9 */
[----:B------:R-:W-:Y:S01]  /*87f0*/  FMUL.FTZ R127, R214, UR31 ;  /* 0x0000001fd67f7c20 */ /* 0x000fe20008410000 */
[----:B------:R-:W-:Y:S01]  /*8800*/  FMUL.FTZ R129, R144, UR31 ;  /* 0x0000001f90817c20 */ /* 0x000fe20008410000 */
[----:B------:R-:W-:Y:S01]  /*8810*/  FFMA.FTZ R101, R100, R144, R101 ;  /* 0x0000009064657223 */ /* 0x000fe20000010065 */
[----:B------:R-:W-:Y:S01]  /*8820*/  FFMA.FTZ R193, R194, R214, -R193 ;  /* 0x000000d6c2c17223 */ /* 0x000fe200000108c1 */
[C---:B------:R-:W-:Y:S01]  /*8830*/  FFMA.FTZ R100, R144.reuse, UR46, R127 ;  /* 0x0000002e90647c23 */ /* 0x040fe2000801007f */
[----:B------:R-:W-:Y:S01]  /*8840*/  FMUL.FTZ R127, R144, R9 ;  /* 0x00000009907f7220 */ /* 0x000fe20000410000 */
[----:B------:R-:W-:Y:S01]  /*8850*/  FFMA.FTZ R129, R214, UR46, -R129 ;  /* 0x0000002ed6817c23 */ /* 0x000fe20008010881 */
[----:B------:R-:W-:Y:S01]  /*8860*/  FADD.FTZ R211, R211, R126 ;  /* 0x0000007ed3d37221 */ /* 0x000fe20000010000 */
[----:B------:R-:W-:Y:S01]  /*8870*/  FMUL.FTZ R144, R128, R145 ;  /* 0x0000009180907220 */ /* 0x000fe20000410000 */
[----:B------:R-:W-:Y:S01]  /*8880*/  FADD.FTZ R146, R212, R193 ;  /* 0x000000c1d4927221 */ /* 0x000fe20000010000 */
[-C--:B------:R-:W-:Y:S01]  /*8890*/  FMUL.FTZ R126, R128, R127.reuse ;  /* 0x0000007f807e7220 */ /* 0x080fe20000410000 */
[----:B------:R-:W-:Y:S01]  /*88a0*/  FMUL.FTZ R136, R45, R132 ;  /* 0x000000842d887220 */ /* 0x000fe20000410000 */
[C---:B------:R-:W-:Y:S01]  /*88b0*/  FMUL.FTZ R130, R44.reuse, R127 ;  /* 0x0000007f2c827220 */ /* 0x040fe20000410000 */
[----:B------:R-:W-:Y:S01]  /*88c0*/  FMUL.FTZ R132, R44, R145 ;  /* 0x000000912c847220 */ /* 0x000fe20000410000 */
[----:B------:R-:W-:Y:S01]  /*88d0*/  FMUL.FTZ R128, R128, R129 ;  /* 0x0000008180807220 */ /* 0x000fe20000410000 */
[C---:B------:R-:W-:Y:S01]  /*88e0*/  FFMA.FTZ R144, R103.reuse, R127, R144 ;  /* 0x0000007f67907223 */ /* 0x040fe20000010090 */
[----:B------:R-:W-:Y:S01]  /*88f0*/  FFMA.FTZ R145, R103, R145, -R126 ;  /* 0x0000009167917223 */ /* 0x000fe2000001087e */
[----:B------:R-:W-:Y:S01]  /*8900*/  FMUL.FTZ R127, R195, R146 ;  /* 0x00000092c37f7220 */ /* 0x000fe20000410000 */
[----:B------:R-:W-:Y:S01]  /*8910*/  FMUL.FTZ R126, R43, R8 ;  /* 0x000000082b7e7220 */ /* 0x000fe20000410000 */
[-C--:B------:R-:W-:Y:S01]  /*8920*/  FMUL.FTZ R195, R195, R211.reuse ;  /* 0x000000d3c3c37220 */ /* 0x080fe20000410000 */
[----:B------:R-:W-:Y:S01]  /*8930*/  FFMA.FTZ R103, R103, R100, R128 ;  /* 0x0000006467677223 */ /* 0x000fe20000010080 */
[----:B------:R-:W-:Y:S01]  /*8940*/  FMUL.FTZ R129, R211, UR31 ;  /* 0x0000001fd3817c20 */ /* 0x000fe20008410000 */
[-C--:B------:R-:W-:Y:S01]  /*8950*/  FFMA.FTZ R100, R196, R211.reuse, R127 ;  /* 0x000000d3c4647223 */ /* 0x080fe2000001007f */
[C---:B------:R-:W-:Y:S01]  /*8960*/  FMUL.FTZ R127, R99.reuse, R146 ;  /* 0x00000092637f7220 */ /* 0x040fe20000410000 */
[-C--:B------:R-:W-:Y:S01]  /*8970*/  FFMA.FTZ R128, R99, -R126.reuse, R246 ;  /* 0x8000007e63807223 */ /* 0x080fe200000100f6 */
[----:B------:R-:W-:Y:S01]  /*8980*/  FFMA.FTZ R99, -R98, R126, R247 ;  /* 0x0000007e62637223 */ /* 0x000fe200000101f7 */
[----:B------:R-:W-:Y:S01]  /*8990*/  FFMA.FTZ R195, R196, R146, -R195 ;  /* 0x00000092c4c37223 */ /* 0x000fe200000108c3 */
[C---:B------:R-:W-:Y:S01]  /*89a0*/  FMUL.FTZ R126, R146.reuse, UR31 ;  /* 0x0000001f927e7c20 */ /* 0x040fe20008410000 */
[C---:B------:R-:W-:Y:S01]  /*89b0*/  FFMA.FTZ R129, R146.reuse, UR46, -R129 ;  /* 0x0000002e92817c23 */ /* 0x040fe20008010881 */
[-C--:B------:R-:W-:Y:S01]  /*89c0*/  FMUL.FTZ R146, R146, R8.reuse ;  /* 0x0000000892927220 */ /* 0x080fe20000410000 */
[----:B------:R0:W-:Y:S01]  /*89d0*/  STS [R115+0x4240], R130 ;  /* 0x0042408273007388 */ /* 0x0001e20000000800 */
[----:B------:R-:W-:Y:S01]  /*89e0*/  FADD.FTZ R209, R209, R100 ;  /* 0x00000064d1d17221 */ /* 0x000fe20000010000 */
[C---:B------:R-:W-:Y:S01]  /*89f0*/  FMUL.FTZ R100, R211.reuse, R8 ;  /* 0x00000008d3647220 */ /* 0x040fe20000410000 */
[----:B------:R-:W-:Y:S01]  /*8a00*/  FADD.FTZ R210, R210, R195 ;  /* 0x000000c3d2d27221 */ /* 0x000fe20000010000 */
[----:B------:R1:W-:Y:S01]  /*8a10*/  STS [R115+0x4248], R134 ;  /* 0x0042488673007388 */ /* 0x0003e20000000800 */
[----:B------:R-:W-:Y:S01]  /*8a20*/  FFMA.FTZ R98, R98, R211, R127 ;  /* 0x000000d362627223 */ /* 0x000fe2000001007f */
[----:B------:R-:W-:Y:S01]  /*8a30*/  FMUL.FTZ R127, R128, R100 ;  /* 0x00000064807f7220 */ /* 0x000fe20000410000 */
[----:B------:R-:W-:Y:S01]  /*8a40*/  FMUL.FTZ R131, R210, R7 ;  /* 0x00000007d2837220 */ /* 0x000fe20000410000 */
[----:B------:R2:W-:Y:S01]  /*8a50*/  STS [R115+0x4244], R132 ;  /* 0x0042448473007388 */ /* 0x0005e20000000800 */
[----:B------:R-:W-:Y:S01]  /*8a60*/  FMUL.FTZ R137, R40, R5 ;  /* 0x0000000528897220 */ /* 0x000fe20000410000 */
[----:B0-----:R-:W-:Y:S01]  /*8a70*/  FFMA.FTZ R130, R211, UR46, R126 ;  /* 0x0000002ed3827c23 */ /* 0x001fe2000801007e */
[----:B------:R-:W-:Y:S01]  /*8a80*/  FMUL.FTZ R126, R128, R146 ;  /* 0x00000092807e7220 */ /* 0x000fe20000410000 */
[----:B------:R0:W-:Y:S01]  /*8a90*/  STS [R115+0x424c], R136 ;  /* 0x00424c8873007388 */ /* 0x0001e20000000800 */
[----:B------:R-:W-:Y:S01]  /*8aa0*/  IADD3 R189, PT, PT, R162, 0x600, RZ ;  /* 0x00000600a2bd7810 */ /* 0x000fe20007ffe0ff */
[-C--:B-1----:R-:W-:Y:S01]  /*8ab0*/  FMUL.FTZ R134, R43, R100.reuse ;  /* 0x000000642b867220 */ /* 0x082fe20000410000 */
[----:B------:R-:W-:Y:S01]  /*8ac0*/  FFMA.FTZ R147, R99, R100, R126 ;  /* 0x0000006463937223 */ /* 0x000fe2000001007e */
[CC--:B------:R-:W-:Y:S01]  /*8ad0*/  FMUL.FTZ R100, R172.reuse, R210.reuse ;  /* 0x000000d2ac647220 */ /* 0x0c0fe20000410000 */
[----:B------:R-:W-:Y:S01]  /*8ae0*/  FMUL.FTZ R172, R172, R209 ;  /* 0x000000d1acac7220 */ /* 0x000fe20000410000 */
[----:B--2---:R-:W-:Y:S01]  /*8af0*/  FMUL.FTZ R132, R128, R129 ;  /* 0x0000008180847220 */ /* 0x004fe20000410000 */
[----:B------:R-:W-:Y:S01]  /*8b00*/  FMUL.FTZ R129, R209, R7 ;  /* 0x00000007d1817220 */ /* 0x000fe20000410000 */
[C---:B------:R-:W-:Y:S01]  /*8b10*/  FFMA.FTZ R126, R169.reuse, R209, R100 ;  /* 0x000000d1a97e7223 */ /* 0x040fe20000010064 */
[----:B------:R-:W-:Y:S01]  /*8b20*/  FFMA.FTZ R169, R169, R210, -R172 ;  /* 0x000000d2a9a97223 */ /* 0x000fe200000108ac */
[-C--:B0-----:R-:W-:Y:S01]  /*8b30*/  FMUL.FTZ R136, R43, R146.reuse ;  /* 0x000000922b887220 */ /* 0x081fe20000410000 */
[----:B------:R-:W-:Y:S01]  /*8b40*/  FFMA.FTZ R146, R99, R146, -R127 ;  /* 0x0000009263927223 */ /* 0x000fe2000001087f */
[----:B------:R-:W-:Y:S01]  /*8b50*/  FADD.FTZ R207, R207, R126 ;  /* 0x0000007ecfcf7221 */ /* 0x000fe20000010000 */
[----:B------:R-:W-:Y:S01]  /*8b60*/  FADD.FTZ R169, R208, R169 ;  /* 0x000000a9d0a97221 */ /* 0x000fe20000010000 */
[----:B------:R-:W-:Y:S01]  /*8b70*/  FMUL.FTZ R127, R42, R7 ;  /* 0x000000072a7f7220 */ /* 0x000fe20000410000 */
[----:B------:R-:W-:Y:S01]  /*8b80*/  FFMA.FTZ R100, R99, R130, R132 ;  /* 0x0000008263647223 */ /* 0x000fe20000010084 */
[C---:B------:R-:W-:Y:S01]  /*8b90*/  FMUL.FTZ R99, R97.reuse, R210 ;  /* 0x000000d261637220 */ /* 0x040fe20000410000 */
[C---:B------:R-:W-:Y:S01]  /*8ba0*/  FMUL.FTZ R126, R168.reuse, R169 ;  /* 0x000000a9a87e7220 */ /* 0x040fe20000410000 */
[----:B------:R-:W-:Y:S01]  /*8bb0*/  FMUL.FTZ R168, R168, R207 ;  /* 0x000000cfa8a87220 */ /* 0x000fe20000410000 */
[-C--:B------:R-:W-:Y:S01]  /*8bc0*/  FFMA.FTZ R128, R97, -R127.reuse, R244 ;  /* 0x8000007f61807223 */ /* 0x080fe200000100f4 */
[C---:B------:R-:W-:Y:S01]  /*8bd0*/  FFMA.FTZ R127, -R96.reuse, R127, R245 ;  /* 0x0000007f607f7223 */ /* 0x040fe200000101f5 */
[----:B------:R-:W-:Y:S01]  /*8be0*/  FFMA.FTZ R126, R167, R207, R126 ;  /* 0x000000cfa77e7223 */ /* 0x000fe2000001007e */
[----:B------:R-:W-:Y:S01]  /*8bf0*/  FFMA.FTZ R99, R96, R209, R99 ;  /* 0x000000d160637223 */ /* 0x000fe20000010063 */
[----:B------:R-:W-:Y:S01]  /*8c00*/  FMUL.FTZ R97, R209, UR31 ;  /* 0x0000001fd1617c20 */ /* 0x000fe20008410000 */
[----:B------:R-:W-:Y:S01]  /*8c10*/  FFMA.FTZ R167, R167, R169, -R168 ;  /* 0x000000a9a7a77223 */ /* 0x000fe200000108a8 */
[C---:B------:R-:W-:Y:S01]  /*8c20*/  FMUL.FTZ R96, R210.reuse, UR31 ;  /* 0x0000001fd2607c20 */ /* 0x040fe20008410000 */
[----:B------:R-:W-:Y:S01]  /*8c30*/  FADD.FTZ R205, R205, R126 ;  /* 0x0000007ecdcd7221 */ /* 0x000fe20000010000 */
[----:B------:R-:W-:Y:S01]  /*8c40*/  FFMA.FTZ R97, R210, UR46, -R97 ;  /* 0x0000002ed2617c23 */ /* 0x000fe20008010861 */
[----:B------:R-:W-:Y:S01]  /*8c50*/  FADD.FTZ R206, R206, R167 ;  /* 0x000000a7cece7221 */ /* 0x000fe20000010000 */
[----:B------:R-:W-:Y:S01]  /*8c60*/  FFMA.FTZ R132, R209, UR46, R96 ;  /* 0x0000002ed1847c23 */ /* 0x000fe20008010060 */
[----:B------:R-:W-:Y:S01]  /*8c70*/  FMUL.FTZ R96, R128, R131 ;  /* 0x0000008380607220 */ /* 0x000fe20000410000 */
[C---:B------:R-:W-:Y:S01]  /*8c80*/  FMUL.FTZ R126, R166.reuse, R205 ;  /* 0x000000cda67e7220 */ /* 0x040fe20000410000 */
[----:B------:R0:W-:Y:S01]  /*8c90*/  STS [R115+0x4238], R134 ;  /* 0x0042388673007388 */ /* 0x0001e20000000800 */
[----:B------:R-:W-:Y:S01]  /*8ca0*/  FMUL.FTZ R166, R166, R206 ;  /* 0x000000cea6a67220 */ /* 0x000fe20000410000 */
[----:B------:R-:W-:Y:S01]  /*8cb0*/  FFMA.FTZ R96, R127, R129, R96 ;  /* 0x000000817f607223 */ /* 0x000fe20000010060 */
[----:B------:R-:W-:Y:S01]  /*8cc0*/  FMUL.FTZ R130, R41, R6 ;  /* 0x0000000629827220 */ /* 0x000fe20000410000 */
[----:B------:R1:W-:Y:S01]  /*8cd0*/  STS [R115+0x423c], R136 ;  /* 0x00423c8873007388 */ /* 0x0003e20000000800 */
[----:B------:R-:W-:Y:S01]  /*8ce0*/  FFMA.FTZ R166, R165, R205, R166 ;  /* 0x000000cda5a67223 */ /* 0x000fe200000100a6 */
[----:B------:R-:W-:Y:S01]  /*8cf0*/  FMUL.FTZ R168, R42, R131 ;  /* 0x000000832aa87220 */ /* 0x000fe20000410000 */
[-C--:B------:R-:W-:Y:S01]  /*8d00*/  FFMA.FTZ R172, R93, -R137.reuse, R236 ;  /* 0x800000895dac7223 */ /* 0x080fe200000100ec */
[----:B------:R-:W-:Y:S01]  /*8d10*/  FFMA.FTZ R137, -R92, R137, R233 ;  /* 0x000000895c897223 */ /* 0x000fe200000101e9 */
[----:B------:R-:W-:Y:S01]  /*8d20*/  FADD.FTZ R203, R203, R166 ;  /* 0x000000a6cbcb7221 */ /* 0x000fe20000010000 */
[C---:B0-----:R-:W-:Y:S01]  /*8d30*/  FMUL.FTZ R134, R128.reuse, R97 ;  /* 0x0000006180867220 */ /* 0x041fe20000410000 */
[----:B------:R-:W-:Y:S01]  /*8d40*/  FMUL.FTZ R128, R128, R129 ;  /* 0x0000008180807220 */ /* 0x000fe20000410000 */
[----:B------:R-:W-:Y:S01]  /*8d50*/  STS [R115+0x4234], R168 ;  /* 0x004234a873007388 */ /* 0x000fe20000000800 */
[----:B------:R-:W-:Y:S01]  /*8d60*/  FMUL.FTZ R179, R206, R5 ;  /* 0x00000005ceb37220 */ /* 0x000fe20000410000 */
[----:B-1----:R-:W-:Y:S01]  /*8d70*/  FMUL.FTZ R136, R42, R129 ;  /* 0x000000812a887220 */ /* 0x002fe20000410000 */
[----:B------:R-:W-:Y:S01]  /*8d80*/  FFMA.FTZ R129, R165, R206, -R126 ;  /* 0x000000cea5817223 */ /* 0x000fe2000001087e */
[----:B------:R-:W-:Y:S01]  /*8d90*/  FFMA.FTZ R97, R127, R131, -R128 ;  /* 0x000000837f617223 */ /* 0x000fe20000010880 */
[----:B------:R-:W-:Y:S01]  /*8da0*/  FMUL.FTZ R126, R95, R169 ;  /* 0x000000a95f7e7220 */ /* 0x000fe20000410000 */
[----:B------:R-:W-:Y:S01]  /*8db0*/  FMUL.FTZ R131, R207, UR31 ;  /* 0x0000001fcf837c20 */ /* 0x000fe20008410000 */
[----:B------:R-:W-:Y:S01]  /*8dc0*/  FADD.FTZ R204, R204, R129 ;  /* 0x00000081cccc7221 */ /* 0x000fe20000010000 */
[----:B------:R-:W-:Y:S01]  /*8dd0*/  FFMA.FTZ R129, R95, -R130, R232 ;  /* 0x800000825f817223 */ /* 0x000fe200000100e8 */
[C---:B------:R-:W-:Y:S01]  /*8de0*/  FMUL.FTZ R95, R164.reuse, R203 ;  /* 0x000000cba45f7220 */ /* 0x040fe20000410000 */
[----:B------:R-:W-:Y:S01]  /*8df0*/  FFMA.FTZ R127, R127, R132, R134 ;  /* 0x000000847f7f7223 */ /* 0x000fe20000010086 */
[----:B------:R-:W-:Y:S01]  /*8e00*/  FMUL.FTZ R128, R164, R204 ;  /* 0x000000cca4807220 */ /* 0x000fe20000410000 */
[C---:B------:R-:W-:Y:S01]  /*8e10*/  FFMA.FTZ R130, -R94.reuse, R130, R231 ;  /* 0x000000825e827223 */ /* 0x040fe200000101e7 */
[C---:B------:R-:W-:Y:S01]  /*8e20*/  FFMA.FTZ R95, R173.reuse, R204, -R95 ;  /* 0x000000ccad5f7223 */ /* 0x040fe2000001085f */
[----:B------:R-:W-:Y:S01]  /*8e30*/  FFMA.FTZ R126, R94, R207, R126 ;  /* 0x000000cf5e7e7223 */ /* 0x000fe2000001007e */
[----:B------:R-:W-:Y:S01]  /*8e40*/  FFMA.FTZ R128, R173, R203, R128 ;  /* 0x000000cbad807223 */ /* 0x000fe20000010080 */
[CC--:B------:R-:W-:Y:S01]  /*8e50*/  FMUL.FTZ R134, R169.reuse, R6.reuse ;  /* 0x00000006a9867220 */ /* 0x0c0fe20000410000 */
[----:B------:R-:W-:Y:S01]  /*8e60*/  FADD.FTZ R202, R202, R95 ;  /* 0x0000005fcaca7221 */ /* 0x000fe20000010000 */
[----:B------:R-:W-:Y:S01]  /*8e70*/  FMUL.FTZ R94, R169, UR31 ;  /* 0x0000001fa95e7c20 */ /* 0x000fe20008410000 */
[----:B------:R-:W-:Y:S01]  /*8e80*/  FADD.FTZ R201, R201, R128 ;  /* 0x00000080c9c97221 */ /* 0x000fe20000010000 */
[----:B------:R-:W-:Y:S01]  /*8e90*/  FFMA.FTZ R128, R169, UR46, -R131 ;  /* 0x0000002ea9807c23 */ /* 0x000fe20008010883 */
[----:B------:R-:W-:Y:S01]  /*8ea0*/  FMUL.FTZ R132, R207, R6 ;  /* 0x00000006cf847220 */ /* 0x000fe20000410000 */
[C---:B------:R-:W-:Y:S01]  /*8eb0*/  FMUL.FTZ R135, R129.reuse, R134 ;  /* 0x0000008681877220 */ /* 0x040fe20000410000 */
[CC--:B------:R-:W-:Y:S01]  /*8ec0*/  FMUL.FTZ R95, R174.reuse, R201.reuse ;  /* 0x000000c9ae5f7220 */ /* 0x0c0fe20000410000 */
[----:B------:R-:W-:Y:S01]  /*8ed0*/  FMUL.FTZ R133, R129, R128 ;  /* 0x0000008081857220 */ /* 0x000fe20000410000 */
[----:B------:R-:W-:Y:S01]  /*8ee0*/  FMUL.FTZ R128, R174, R202 ;  /* 0x000000caae807220 */ /* 0x000fe20000410000 */
[----:B------:R-:W-:Y:S01]  /*8ef0*/  FFMA.FTZ R131, R207, UR46, R94 ;  /* 0x0000002ecf837c23 */ /* 0x000fe2000801005e */
[-C--:B------:R-:W-:Y:S01]  /*8f00*/  FMUL.FTZ R129, R129, R132.reuse ;  /* 0x0000008481817220 */ /* 0x080fe20000410000 */
[C---:B------:R-:W-:Y:S01]  /*8f10*/  FFMA.FTZ R94, R130.reuse, R132, R135 ;  /* 0x00000084825e7223 */ /* 0x040fe20000010087 */
[C---:B------:R-:W-:Y:S01]  /*8f20*/  FFMA.FTZ R128, R175.reuse, R201, R128 ;  /* 0x000000c9af807223 */ /* 0x040fe20000010080 */
[----:B------:R-:W-:Y:S01]  /*8f30*/  FFMA.FTZ R175, R175, R202, -R95 ;  /* 0x000000caafaf7223 */ /* 0x000fe2000001085f */
[-C--:B------:R-:W-:Y:S01]  /*8f40*/  FFMA.FTZ R95, R130, R134.reuse, -R129 ;  /* 0x00000086825f7223 */ /* 0x080fe20000010881 */
[----:B------:R0:W-:Y:S01]  /*8f50*/  STS [R115+0x4230], R136 ;  /* 0x0042308873007388 */ /* 0x0001e20000000800 */
[----:B------:R-:W-:Y:S01]  /*8f60*/  FADD.FTZ R199, R199, R128 ;  /* 0x00000080c7c77221 */ /* 0x000fe20000010000 */
[----:B------:R-:W-:Y:S01]  /*8f70*/  FADD.FTZ R200, R200, R175 ;  /* 0x000000afc8c87221 */ /* 0x000fe20000010000 */
[----:B------:R-:W-:Y:S01]  /*8f80*/  FFMA.FTZ R128, R130, R131, R133 ;  /* 0x0000008382807223 */ /* 0x000fe20000010085 */
[----:B------:R-:W-:Y:S01]  /*8f90*/  FMUL.FTZ R164, R41, R134 ;  /* 0x0000008629a47220 */ /* 0x000fe20000410000 */
[C---:B------:R-:W-:Y:S01]  /*8fa0*/  FMUL.FTZ R129, R176.reuse, R199 ;  /* 0x000000c7b0817220 */ /* 0x040fe20000410000 */
[-C--:B------:R-:W-:Y:S01]  /*8fb0*/  FMUL.FTZ R130, R176, R200.reuse ;  /* 0x000000c8b0827220 */ /* 0x080fe20000410000 */
        /* <DEDUP_REMOVED lines=9> */
[----:B------:R-:W-:Y:S01]  /*9050*/  FFMA.FTZ R135, -R84, R134, R241 ;  /* 0x0000008654877223 */ /* 0x000fe200000101f1 */
[----:B------:R-:W-:Y:S01]  /*9060*/  FFMA.FTZ R129, R92, R205, R132 ;  /* 0x000000cd5c817223 */ /* 0x000fe20000010084 */
[----:B------:R-:W-:Y:S01]  /*9070*/  FMUL.FTZ R132, R37, R156 ;  /* 0x0000009c25847220 */ /* 0x000fe20000410000 */
[----:B------:R-:W-:Y:S01]  /*9080*/  FFMA.FTZ R134, R85, -R134, R170 ;  /* 0x8000008655867223 */ /* 0x000fe200000100aa */
[-C--:B------:R-:W-:Y:S01]  /*9090*/  FMUL.FTZ R93, R198, R155.reuse ;  /* 0x0000009bc65d7220 */ /* 0x080fe20000410000 */
[----:B------:R-:W-:Y:S01]  /*90a0*/  FMUL.FTZ R165, R197, R155 ;  /* 0x0000009bc5a57220 */ /* 0x000fe20000410000 */
[----:B------:R0:W-:Y:S01]  /*90b0*/  STS [R115+0x4228], R136 ;  /* 0x0042288873007388 */ /* 0x0001e20000000800 */
[-C--:B------:R-:W-:Y:S01]  /*90c0*/  FFMA.FTZ R133, -R86, R132.reuse, R239 ;  /* 0x0000008456857223 */ /* 0x080fe200000101ef */
[----:B------:R-:W-:Y:S01]  /*90d0*/  FFMA.FTZ R132, R87, -R132, R238 ;  /* 0x8000008457847223 */ /* 0x000fe200000100ee */
[-C--:B------:R-:W-:Y:S01]  /*90e0*/  FMUL.FTZ R92, R200, R156.reuse ;  /* 0x0000009cc85c7220 */ /* 0x080fe20000410000 */
[----:B------:R-:W-:Y:S01]  /*90f0*/  FMUL.FTZ R130, R38, R3 ;  /* 0x0000000326827220 */ /* 0x000fe20000410000 */
[----:B-1----:R-:W-:Y:S01]  /*9100*/  FMUL.FTZ R164, R199, R156 ;  /* 0x0000009cc7a47220 */ /* 0x002fe20000410000 */
[----:B------:R-:W-:Y:S01]  /*9110*/  FMUL.FTZ R166, R134, R165 ;  /* 0x000000a586a67220 */ /* 0x000fe20000410000 */
[C---:B------:R-:W-:Y:S01]  /*9120*/  FMUL.FTZ R168, R132.reuse, R92 ;  /* 0x0000005c84a87220 */ /* 0x040fe20000410000 */
[----:B------:R-:W-:Y:S01]  /*9130*/  FFMA.FTZ R131, R89, -R130, R240 ;  /* 0x8000008259837223 */ /* 0x000fe200000100f0 */
[-C--:B------:R-:W-:Y:S01]  /*9140*/  FMUL.FTZ R173, R132, R164.reuse ;  /* 0x000000a484ad7220 */ /* 0x080fe20000410000 */
[-C--:B0-----:R-:W-:Y:S01]  /*9150*/  FMUL.FTZ R136, R134, R93.reuse ;  /* 0x0000005d86887220 */ /* 0x081fe20000410000 */
[----:B------:R-:W-:Y:S01]  /*9160*/  FFMA.FTZ R166, R135, R93, -R166 ;  /* 0x0000005d87a67223 */ /* 0x000fe200000108a6 */
[----:B------:R-:W-:Y:S01]  /*9170*/  FMUL.FTZ R167, R202, R3 ;  /* 0x00000003caa77220 */ /* 0x000fe20000410000 */
[----:B------:R-:W-:Y:S01]  /*9180*/  FFMA.FTZ R171, R133, R164, R168 ;  /* 0x000000a485ab7223 */ /* 0x000fe200000100a8 */
[----:B------:R-:W-:Y:S01]  /*9190*/  FFMA.FTZ R136, R135, R165, R136 ;  /* 0x000000a587887223 */ /* 0x000fe20000010088 */
[----:B------:R-:W-:Y:S01]  /*91a0*/  FFMA.FTZ R130, -R88, R130, R237 ;  /* 0x0000008258827223 */ /* 0x000fe200000101ed */
[----:B------:R-:W-:Y:S01]  /*91b0*/  FFMA.FTZ R173, R133, R92, -R173 ;  /* 0x0000005c85ad7223 */ /* 0x000fe200000108ad */
[----:B------:R-:W-:Y:S01]  /*91c0*/  FADD.FTZ R166, RZ, R166 ;  /* 0x000000a6ffa67221 */ /* 0x000fe20000010000 */
[----:B------:R-:W-:Y:S01]  /*91d0*/  FADD.FTZ R136, RZ, R136 ;  /* 0x00000088ff887221 */ /* 0x000fe20000010000 */
[C---:B------:R-:W-:Y:S01]  /*91e0*/  FMUL.FTZ R168, R131.reuse, R169 ;  /* 0x000000a983a87220 */ /* 0x040fe20000410000 */
[-C--:B------:R-:W-:Y:S01]  /*91f0*/  FMUL.FTZ R175, R131, R167.reuse ;  /* 0x000000a783af7220 */ /* 0x080fe20000410000 */
[----:B------:R-:W-:Y:S01]  /*9200*/  FADD.FTZ R166, R166, R173 ;  /* 0x000000ada6a67221 */ /* 0x000fe20000010000 */
[----:B------:R-:W-:Y:S01]  /*9210*/  FADD.FTZ R136, R136, R171 ;  /* 0x000000ab88887221 */ /* 0x000fe20000010000 */
[C---:B------:R-:W-:Y:S01]  /*9220*/  FFMA.FTZ R171, R130.reuse, R167, -R168 ;  /* 0x000000a782ab7223 */ /* 0x040fe200000108a8 */
[----:B------:R-:W-:Y:S01]  /*9230*/  FFMA.FTZ R175, R130, R169, R175 ;  /* 0x000000a982af7223 */ /* 0x000fe200000100af */
[----:B------:R-:W-:Y:S01]  /*9240*/  FMUL.FTZ R168, R39, R4 ;  /* 0x0000000427a87220 */ /* 0x000fe20000410000 */
[C---:B------:R-:W-:Y:S01]  /*9250*/  FMUL.FTZ R173, R205.reuse, UR31 ;  /* 0x0000001fcdad7c20 */ /* 0x040fe20008410000 */
[----:B------:R-:W-:Y:S01]  /*9260*/  FMUL.FTZ R174, R206, UR31 ;  /* 0x0000001fceae7c20 */ /* 0x000fe20008410000 */
[----:B------:R-:W-:Y:S01]  /*9270*/  FADD.FTZ R171, R166, R171 ;  /* 0x000000aba6ab7221 */ /* 0x000fe20000010000 */
[----:B------:R-:W-:Y:S01]  /*9280*/  FADD.FTZ R136, R136, R175 ;  /* 0x000000af88887221 */ /* 0x000fe20000010000 */
[-C--:B------:R-:W-:Y:S01]  /*9290*/  FFMA.FTZ R166, -R90, R168.reuse, R235 ;  /* 0x000000a85aa67223 */ /* 0x080fe200000101eb */
[----:B------:R-:W-:Y:S01]  /*92a0*/  FFMA.FTZ R177, R206, UR46, -R173 ;  /* 0x0000002eceb17c23 */ /* 0x000fe200080108ad */
[----:B------:R-:W-:Y:S01]  /*92b0*/  FFMA.FTZ R174, R205, UR46, R174 ;  /* 0x0000002ecdae7c23 */ /* 0x000fe200080100ae */
[----:B------:R-:W-:Y:S01]  /*92c0*/  FFMA.FTZ R168, R91, -R168, R234 ;  /* 0x800000a85ba87223 */ /* 0x000fe200000100ea */
[----:B------:R-:W-:Y:S01]  /*92d0*/  FMUL.FTZ R205, R205, R5 ;  /* 0x00000005cdcd7220 */ /* 0x000fe20000410000 */
[-C--:B------:R-:W-:Y:S01]  /*92e0*/  FMUL.FTZ R175, R204, R4.reuse ;  /* 0x00000004ccaf7220 */ /* 0x080fe20000410000 */
[----:B------:R-:W-:Y:S01]  /*92f0*/  FMUL.FTZ R173, R203, R4 ;  /* 0x00000004cbad7220 */ /* 0x000fe20000410000 */
[C---:B------:R-:W-:Y:S01]  /*9300*/  FMUL.FTZ R176, R172.reuse, R177 ;  /* 0x000000b1acb07220 */ /* 0x040fe20000410000 */
        /* <DEDUP_REMOVED lines=16> */
[----:B------:R-:W-:Y:S01]  /*9410*/  FFMA.FTZ R136, R90, R203, R91 ;  /* 0x000000cb5a887223 */ /* 0x000fe2000001005b */
[----:B------:R-:W-:Y:S01]  /*9420*/  FMUL.FTZ R90, R204, UR31 ;  /* 0x0000001fcc5a7c20 */ /* 0x000fe20008410000 */
[----:B------:R-:W-:Y:S01]  /*9430*/  FADD.FTZ R181, R181, R94 ;  /* 0x0000005eb5b57221 */ /* 0x000fe20000010000 */
[----:B------:R-:W-:Y:S01]  /*9440*/  FADD.FTZ R182, R182, R95 ;  /* 0x0000005fb6b67221 */ /* 0x000fe20000010000 */
[C---:B------:R-:W-:Y:S01]  /*9450*/  FMUL.FTZ R91, R203.reuse, UR31 ;  /* 0x0000001fcb5b7c20 */ /* 0x040fe20008410000 */
[----:B------:R-:W-:Y:S01]  /*9460*/  FFMA.FTZ R203, R203, UR46, R90 ;  /* 0x0000002ecbcb7c23 */ /* 0x000fe2000801005a */
[----:B------:R-:W-:Y:S01]  /*9470*/  FADD.FTZ R96, R181, R96 ;  /* 0x00000060b5607221 */ /* 0x000fe20000010000 */
[----:B------:R-:W-:Y:S01]  /*9480*/  FADD.FTZ R97, R182, R97 ;  /* 0x00000061b6617221 */ /* 0x000fe20000010000 */
[C---:B------:R-:W-:Y:S01]  /*9490*/  FMUL.FTZ R94, R39.reuse, R175 ;  /* 0x000000af275e7220 */ /* 0x040fe20000410000 */
[----:B------:R-:W-:Y:S01]  /*94a0*/  FMUL.FTZ R90, R39, R173 ;  /* 0x000000ad275a7220 */ /* 0x000fe20000410000 */
[----:B------:R-:W-:Y:S01]  /*94b0*/  FADD.FTZ R147, R96, R147 ;  /* 0x0000009360937221 */ /* 0x000fe20000010000 */
[----:B------:R-:W-:Y:S01]  /*94c0*/  FADD.FTZ R146, R97, R146 ;  /* 0x0000009261927221 */ /* 0x000fe20000010000 */
[----:B------:R-:W-:Y:S01]  /*94d0*/  STS [R115+0x4220], R180 ;  /* 0x004220b473007388 */ /* 0x000fe20000000800 */
[----:B------:R-:W-:Y:S01]  /*94e0*/  FFMA.FTZ R91, R204, UR46, -R91 ;  /* 0x0000002ecc5b7c23 */ /* 0x000fe2000801085b */
[----:B------:R-:W-:Y:S01]  /*94f0*/  FADD.FTZ R147, R147, R144 ;  /* 0x0000009093937221 */ /* 0x000fe20000010000 */
[----:B------:R-:W-:Y:S01]  /*9500*/  FADD.FTZ R146, R146, R145 ;  /* 0x0000009192927221 */ /* 0x000fe20000010000 */
[----:B------:R0:W-:Y:S01]  /*9510*/  STS [R115+0x421c], R94 ;  /* 0x00421c5e73007388 */ /* 0x0001e20000000800 */
[----:B------:R-:W-:Y:S01]  /*9520*/  FMUL.FTZ R91, R168, R91 ;  /* 0x0000005ba85b7220 */ /* 0x000fe20000410000 */
[----:B------:R-:W-:Y:S01]  /*9530*/  FADD.FTZ R96, R147, R138 ;  /* 0x0000008a93607221 */ /* 0x000fe20000010000 */
[----:B------:R-:W-:Y:S01]  /*9540*/  FADD.FTZ R143, R146, R143 ;  /* 0x0000008f928f7221 */ /* 0x000fe20000010000 */
[----:B------:R1:W-:Y:S01]  /*9550*/  STS [R115+0x4218], R90 ;  /* 0x0042185a73007388 */ /* 0x0003e20000000800 */
[----:B------:R-:W-:Y:S01]  /*9560*/  IADD3 R95, PT, PT, R162, 0xc0, RZ ;  /* 0x000000c0a25f7810 */ /* 0x000fe20007ffe0ff */
[----:B------:R-:W-:Y:S01]  /*9570*/  FADD.FTZ R141, R96, R141 ;  /* 0x0000008d608d7221 */ /* 0x000fe20000010000 */
[----:B------:R-:W-:Y:S01]  /*9580*/  FADD.FTZ R144, R143, R142 ;  /* 0x0000008e8f907221 */ /* 0x000fe20000010000 */
[C---:B------:R-:W-:Y:S01]  /*9590*/  FMUL.FTZ R96, R38.reuse, R169 ;  /* 0x000000a926607220 */ /* 0x040fe20000410000 */
[----:B------:R-:W-:Y:S01]  /*95a0*/  FMUL.FTZ R142, R38, R167 ;  /* 0x000000a7268e7220 */ /* 0x000fe20000410000 */
[----:B------:R-:W-:Y:S01]  /*95b0*/  FADD.FTZ R140, R141, R140 ;  /* 0x0000008c8d8c7221 */ /* 0x000fe20000010000 */
[----:B0-----:R-:W-:Y:S01]  /*95c0*/  FMUL.FTZ R94, R37, R92 ;  /* 0x0000005c255e7220 */ /* 0x001fe20000410000 */
[----:B------:R-:W-:Y:S01]  /*95d0*/  FADD.FTZ R139, R144, R139 ;  /* 0x0000008b908b7221 */ /* 0x000fe20000010000 */
[C---:B------:R-:W-:Y:S01]  /*95e0*/  FMUL.FTZ R92, R36.reuse, R93 ;  /* 0x0000005d245c7220 */ /* 0x040fe20000410000 */
[----:B-1----:R-:W-:Y:S01]  /*95f0*/  FMUL.FTZ R90, R36, R165 ;  /* 0x000000a5245a7220 */ /* 0x002fe20000410000 */
[----:B------:R-:W-:Y:S01]  /*9600*/  FADD.FTZ R125, R140, R125 ;  /* 0x0000007d8c7d7221 */ /* 0x000fe20000010000 */
[----:B------:R-:W-:Y:S01]  /*9610*/  FADD.FTZ R124, R139, R124 ;  /* 0x0000007c8b7c7221 */ /* 0x000fe20000010000 */
[----:B------:R-:W-:Y:S01]  /*9620*/  STS [R115+0x4224], R184 ;  /* 0x004224b873007388 */ /* 0x000fe20000000800 */
[----:B------:R-:W-:Y:S01]  /*9630*/  IADD3 R93, PT, PT, R162, 0x80, RZ ;  /* 0x00000080a25d7810 */ /* 0x000fe20007ffe0ff */
[----:B------:R-:W-:Y:S01]  /*9640*/  FADD.FTZ R125, R125, R122 ;  /* 0x0000007a7d7d7221 */ /* 0x000fe20000010000 */
[----:B------:R-:W-:Y:S01]  /*9650*/  FADD.FTZ R124, R124, R123 ;  /* 0x0000007b7c7c7221 */ /* 0x000fe20000010000 */
[----:B------:R0:W-:Y:S01]  /*9660*/  STS [R115+0x4210], R96 ;  /* 0x0042106073007388 */ /* 0x0001e20000000800 */
[----:B------:R-:W-:Y:S01]  /*9670*/  FFMA.FTZ R138, R166, R203, R91 ;  /* 0x000000cba68a7223 */ /* 0x000fe2000001005b */
[----:B------:R-:W-:Y:S01]  /*9680*/  FADD.FTZ R125, R125, R120 ;  /* 0x000000787d7d7221 */ /* 0x000fe20000010000 */
[----:B------:R-:W-:Y:S01]  /*9690*/  FADD.FTZ R124, R124, R121 ;  /* 0x000000797c7c7221 */ /* 0x000fe20000010000 */
[----:B------:R-:W-:Y:S01]  /*96a0*/  STS [R115+0x4214], R142 ;  /* 0x0042148e73007388 */ /* 0x000fe20000000800 */
[----:B------:R-:W-:Y:S01]  /*96b0*/  IADD3 R139, PT, PT, R162, 0x240, RZ ;  /* 0x00000240a28b7810 */ /* 0x000fe20007ffe0ff */
[----:B------:R-:W-:Y:S01]  /*96c0*/  FADD.FTZ R121, R125, R118 ;  /* 0x000000767d797221 */ /* 0x000fe20000010000 */
[----:B------:R-:W-:Y:S01]  /*96d0*/  FADD.FTZ R118, R124, R119 ;  /* 0x000000777c767221 */ /* 0x000fe20000010000 */
[----:B------:R-:W-:Y:S01]  /*96e0*/  STS [R115+0x4208], R164 ;  /* 0x004208a473007388 */ /* 0x000fe20000000800 */
[C---:B------:R-:W-:Y:S01]  /*96f0*/  IADD3 R91, PT, PT, R162.reuse, 0x40, RZ ;  /* 0x00000040a25b7810 */ /* 0x040fe20007ffe0ff */
[----:B------:R-:W-:Y:S01]  /*9700*/  FFMA.FTZ R137, R137, R174, R176 ;  /* 0x000000ae89897223 */ /* 0x000fe200000100b0 */
[C---:B------:R-:W-:Y:S01]  /*9710*/  IADD3 R97, PT, PT, R162.reuse, 0x100, RZ ;  /* 0x00000100a2617810 */ /* 0x040fe20007ffe0ff */
[----:B------:R-:W-:Y:S01]  /*9720*/  STS [R115+0x420c], R94 ;  /* 0x00420c5e73007388 */ /* 0x000fe20000000800 */
[C---:B------:R-:W-:Y:S01]  /*9730*/  IADD3 R119, PT, PT, R162.reuse, 0x140, RZ ;  /* 0x00000140a2777810 */ /* 0x040fe20007ffe0ff */
[----:B0-----:R-:W-:Y:S01]  /*9740*/  FMUL.FTZ R96, R17, R241 ;  /* 0x000000f111607220 */ /* 0x001fe20000410000 */
[C---:B------:R-:W-:Y:S01]  /*9750*/  IADD3 R123, PT, PT, R162.reuse, 0x180, RZ ;  /* 0x00000180a27b7810 */ /* 0x040fe20007ffe0ff */
[----:B------:R-:W-:Y:S01]  /*9760*/  STS [R115+0x4200], R90 ;  /* 0x0042005a73007388 */ /* 0x000fe20000000800 */
[----:B------:R-:W-:Y:S01]  /*9770*/  IADD3 R125, PT, PT, R162, 0x1c0, RZ ;  /* 0x000001c0a27d7810 */ /* 0x000fe20007ffe0ff */
[----:B------:R-:W-:Y:S01]  /*9780*/  FMUL.FTZ R238, R18, -R238 ;  /* 0x800000ee12ee7220 */ /* 0x000fe20000410000 */
[C---:B------:R-:W-:Y:S01]  /*9790*/  IADD3 R143, PT, PT, R162.reuse, 0x280, RZ ;  /* 0x00000280a28f7810 */ /* 0x040fe20007ffe0ff */
[----:B------:R0:W-:Y:S01]  /*97a0*/  STS [R115+0x4204], R92 ;  /* 0x0042045c73007388 */ /* 0x0001e20000000800 */
[----:B------:R-:W-:Y:S01]  /*97b0*/  IADD3 R145, PT, PT, R162, 0x2c0, RZ ;  /* 0x000002c0a2917810 */ /* 0x000fe20007ffe0ff */
[----:B------:R-:W-:Y:S01]  /*97c0*/  FMUL.FTZ R234, R20, -R234 ;  /* 0x800000ea14ea7220 */ /* 0x000fe20000410000 */
[C---:B------:R-:W-:Y:S01]  /*97d0*/  IADD3 R147, PT, PT, R162.reuse, 0x300, RZ ;  /* 0x00000300a2937810 */ /* 0x040fe20007ffe0ff */
[----:B------:R-:W-:Y:S01]  /*97e0*/  BAR.SYNC.DEFER_BLOCKING 0x0 ;  /* 0x0000000000007b1d */ /* 0x000fe20000010000 */
[C---:B------:R-:W-:Y:S01]  /*97f0*/  IADD3 R165, PT, PT, R162.reuse, 0x340, RZ ;  /* 0x00000340a2a57810 */ /* 0x040fe20007ffe0ff */
[----:B------:R-:W-:Y:S01]  /*9800*/  FMUL.FTZ R236, R21, -R236 ;  /* 0x800000ec15ec7220 */ /* 0x000fe20000410000 */
        /* <DEDUP_REMOVED lines=8> */
[C---:B------:R-:W-:Y:S01]  /*9890*/  IADD3 R177, PT, PT, R162.reuse, 0x480, RZ ;  /* 0x00000480a2b17810 */ /* 0x040fe20007ffe0ff */
        /* <DEDUP_REMOVED lines=12> */
[----:B------:R-:W1:Y:S01]  /*9960*/  LDS R249, [R249+0x4200] ;  /* 0x00420000f9f97984 */ /* 0x000e620000000800 */
[----:B------:R-:W-:Y:S01]  /*9970*/  IADD3 R205, PT, PT, R162, 0x740, RZ ;  /* 0x00000740a2cd7810 */ /* 0x000fe20007ffe0ff */
[----:B------:R-:W-:Y:S01]  /*9980*/  FMUL.FTZ R228, R32, -R228 ;  /* 0x800000e420e47220 */ /* 0x000fe20000410000 */
[C---:B------:R-:W-:Y:S01]  /*9990*/  IADD3 R207, PT, PT, R162.reuse, 0x780, RZ ;  /* 0x00000780a2cf7810 */ /* 0x040fe20007ffe0ff */
[----:B------:R-:W-:Y:S01]  /*99a0*/  FMUL.FTZ R89, R89, R202 ;  /* 0x000000ca59597220 */ /* 0x000fe20000410000 */
        /* <DEDUP_REMOVED lines=34> */
[----:B0-----:R-:W-:Y:S01]  /*9bd0*/  LOP3.LUT R92, R162, UR28, RZ, 0xfc, !PT ;  /* 0x0000001ca25c7c12 */ /* 0x001fe2000f8efcff */
[----:B------:R-:W0:Y:S01]  /*9be0*/  LDS R241, [R230+0x4400] ;  /* 0x00440000e6f17984 */ /* 0x000e220000000800 */
[----:B------:R-:W-:Y:S02]  /*9bf0*/  MOV R93, UR30 ;  /* 0x0000001e005d7c02 */ /* 0x000fe40008000f00 */
[----:B------:R-:W-:Y:S01]  /*9c00*/  MOV R95, UR40 ;  /* 0x00000028005f7c02 */ /* 0x000fe20008000f00 */
[----:B------:R-:W2:Y:S01]  /*9c10*/  LDS R213, [R214+0x4500] ;  /* 0x00450000d6d57984 */ /* 0x000ea20000000800 */
[----:B------:R-:W-:-:S02]  /*9c20*/  LEA R242, R91, R178, 0x2 ;  /* 0x000000b25bf27211 */ /* 0x000fc400078e10ff */
[-C--:B------:R-:W-:Y:S01]  /*9c30*/  LEA R212, R97, R178.reuse, 0x2 ;  /* 0x000000b261d47211 */ /* 0x080fe200078e10ff */
[----:B------:R-:W-:Y:S01]  /*9c40*/  IMAD.WIDE.U32 R94, R95, UR8, R92 ;  /* 0x000000085f5e7c25 */ /* 0x000fe2000f8e005c */
[-C--:B------:R-:W-:Y:S01]  /*9c50*/  LEA R210, R119, R178.reuse, 0x2 ;  /* 0x000000b277d27211 */ /* 0x080fe200078e10ff */
[----:B------:R-:W3:Y:S01]  /*9c60*/  LDS R243, [R242+0x4300] ;  /* 0x00430000f2f37984 */ /* 0x000ee20000000800 */
[-C--:B------:R-:W-:Y:S02]  /*9c70*/  LEA R208, R123, R178.reuse, 0x2 ;  /* 0x000000b27bd07211 */ /* 0x080fe400078e10ff */
[-C--:B------:R-:W-:Y:S01]  /*9c80*/  LEA R206, R125, R178.reuse, 0x2 ;  /* 0x000000b27dce7211 */ /* 0x080fe200078e10ff */
[----:B------:R-:W4:Y:S01]  /*9c90*/  LDS R211, [R212+0x4600] ;  /* 0x00460000d4d37984 */ /* 0x000f220000000800 */
        /* <DEDUP_REMOVED lines=63> */
[C---:B------:R-:W-:Y:S01]  /*a090*/  LEA R94, P3, R96.reuse, UR17, 0x2 ;  /* 0x00000011605e7c11 */ /* 0x040fe2000f8610ff */
[----:B------:R-:W-:Y:S01]  /*a0a0*/  IMAD R93, R93, UR8, R97 ;  /* 0x000000085d5d7c24 */ /* 0x000fe2000f8e0261 */
[----:B------:R1:W-:Y:S01]  /*a0b0*/  STS [R115+0x6304], R250 ;  /* 0x006304fa73007388 */ /* 0x0003e20000000800 */
[----:B--2---:R-:W-:Y:S01]  /*a0c0*/  FMUL.FTZ R234, R25, R217 ;  /* 0x000000d919ea7220 */ /* 0x004fe20000410000 */
[----:B------:R-:W-:Y:S01]  /*a0d0*/  FMUL.FTZ R97, R201, UR31 ;  /* 0x0000001fc9617c20 */ /* 0x000fe20008410000 */
[----:B------:R-:W-:Y:S01]  /*a0e0*/  FMUL.FTZ R217, R199, UR31 ;  /* 0x0000001fc7d97c20 */ /* 0x000fe20008410000 */
[----:B------:R-:W-:Y:S01]  /*a0f0*/  LEA.HI.X R95, R96, UR18, R93, 0x2, P3 ;  /* 0x00000012605f7c11 */ /* 0x000fe200098f145d */
[----:B------:R-:W-:Y:S01]  /*a100*/  FMUL.FTZ R96, R18, R239 ;  /* 0x000000ef12607220 */ /* 0x000fe20000410000 */
[----:B------:R-:W2:Y:S01]  /*a110*/  LDC R93, c[0x0][0x388] ;  /* 0x0000e200ff5d7b82 */ /* 0x000ea20000000800 */
[----:B-----5:R-:W-:Y:S01]  /*a120*/  IADD3 R236, PT, PT, R178, 0x4200, RZ ;  /* 0x00004200b2ec7810 */ /* 0x020fe20007ffe0ff */
[----:B------:R5:W-:Y:S01]  /*a130*/  STS [R115+0x6314], R240 ;  /* 0x006314f073007388 */ /* 0x000be20000000800 */
[----:B-1----:R-:W-:-:S02]  /*a140*/  FMUL.FTZ R250, R19, R237 ;  /* 0x000000ed13fa7220 */ /* 0x002fc40000410000 */
[----:B------:R-:W-:Y:S01]  /*a150*/  LEA R251, R251, R236, 0x2 ;  /* 0x000000ecfbfb7211 */ /* 0x000fe200078e10ff */
[----:B------:R1:W-:Y:S01]  /*a160*/  STS [R115+0x6308], R96 ;  /* 0x0063086073007388 */ /* 0x0003e20000000800 */
[----:B------:R-:W-:-:S03]  /*a170*/  FMUL.FTZ R236, R28, R219 ;  /* 0x000000db1cec7220 */ /* 0x000fc60000410000 */
[----:B------:R3:W-:Y:S01]  /*a180*/  STS [R115+0x632c], R232 ;  /* 0x00632ce873007388 */ /* 0x0007e20000000800 */
[----:B-----5:R-:W-:-:S03]  /*a190*/  FMUL.FTZ R240, R24, R247 ;  /* 0x000000f718f07220 */ /* 0x020fc60000410000 */
[----:B------:R5:W-:Y:S01]  /*a1a0*/  STS [R115+0x6330], R238 ;  /* 0x006330ee73007388 */ /* 0x000be20000000800 */
[----:B-1----:R-:W-:-:S03]  /*a1b0*/  FMUL.FTZ R96, R22, R231 ;  /* 0x000000e716607220 */ /* 0x002fc60000410000 */
[----:B------:R1:W-:Y:S01]  /*a1c0*/  STS [R115+0x6340], R234 ;  /* 0x006340ea73007388 */ /* 0x0003e20000000800 */
[----:B---3--:R-:W-:-:S03]  /*a1d0*/  FMUL.FTZ R232, R27, R221 ;  /* 0x000000dd1be87220 */ /* 0x008fc60000410000 */
[----:B------:R3:W-:Y:S01]  /*a1e0*/  STS [R115+0x6328], R96 ;  /* 0x0063286073007388 */ /* 0x0007e20000000800 */
[----:B--2---:R-:W-:Y:S01]  /*a1f0*/  LEA R93, R93, -R92, 0x1 ;  /* 0x8000005c5d5d7211 */ /* 0x004fe200078e08ff */
[----:B-----5:R-:W-:Y:S02]  /*a200*/  FMUL.FTZ R238, R30, R223 ;  /* 0x000000df1eee7220 */ /* 0x020fe40000410000 */
[----:B------:R2:W-:Y:S01]  /*a210*/  STS [R115+0x634c], R218 ;  /* 0x00634cda73007388 */ /* 0x0005e20000000800 */
[----:B------:R-:W-:Y:S01]  /*a220*/  FMUL.FTZ R92, R198, UR31 ;  /* 0x0000001fc65c7c20 */ /* 0x000fe20008410000 */
[----:B------:R-:W-:Y:S01]  /*a230*/  ISETP.GE.AND P6, PT, R93, 0x1, PT ;  /* 0x000000015d00780c */ /* 0x000fe20003fc6270 */
[----:B-1----:R-:W-:Y:S01]  /*a240*/  FMUL.FTZ R234, R29, R225 ;  /* 0x000000e11dea7220 */ /* 0x002fe20000410000 */
[----:B------:R1:W-:Y:S01]  /*a250*/  STS [R115+0x6354], R216 ;  /* 0x006354d873007388 */ /* 0x0003e20000000800 */
[C---:B------:R-:W-:Y:S01]  /*a260*/  ISETP.GE.AND P3, PT, R93.reuse, 0x41, PT ;  /* 0x000000415d00780c */ /* 0x040fe20003f66270 */
[----:B---3--:R-:W-:Y:S01]  /*a270*/  FMUL.FTZ R96, R26, R215 ;  /* 0x000000d71a607220 */ /* 0x008fe20000410000 */
[----:B------:R-:W-:Y:S01]  /*a280*/  ISETP.GE.AND P4, PT, R93, 0x81, PT ;  /* 0x000000815d00780c */ /* 0x000fe20003f86270 */
[----:B------:R-:W-:Y:S01]  /*a290*/  STS [R115+0x6310], R250 ;  /* 0x006310fa73007388 */ /* 0x000fe20000000800 */
[----:B------:R-:W-:Y:S01]  /*a2a0*/  FFMA.FTZ R92, R197, UR46, R92 ;  /* 0x0000002ec55c7c23 */ /* 0x000fe2000801005c */
[----:B--2---:R-:W-:Y:S01]  /*a2b0*/  FMUL.FTZ R218, R32, R227 ;  /* 0x000000e320da7220 */ /* 0x004fe20000410000 */
[----:B------:R-:W-:Y:S01]  /*a2c0*/  ISETP.GE.AND P5, PT, R93, 0xc1, PT ;  /* 0x000000c15d00780c */ /* 0x000fe20003fa6270 */
[----:B------:R2:W-:Y:S01]  /*a2d0*/  STS [R115+0x6348], R96 ;  /* 0x0063486073007388 */ /* 0x0005e20000000800 */
[C---:B-1----:R-:W-:Y:S01]  /*a2e0*/  FFMA.FTZ R216, R202.reuse, UR46, -R97 ;  /* 0x0000002ecad87c23 */ /* 0x042fe20008010861 */
[----:B------:R-:W-:-:S02]  /*a2f0*/  FMUL.FTZ R202, R202, UR31 ;  /* 0x0000001fcaca7c20 */ /* 0x000fc40008410000 */
[----:B------:R-:W-:Y:S01]  /*a300*/  STS [R115+0x6318], R252 ;  /* 0x006318fc73007388 */ /* 0x000fe20000000800 */
[----:B------:R-:W-:Y:S01]  /*a310*/  FMUL.FTZ R97, R197, UR31 ;  /* 0x0000001fc5617c20 */ /* 0x000fe20008410000 */
[----:B------:R-:W-:Y:S02]  /*a320*/  FFMA.FTZ R215, R201, UR46, R202 ;  /* 0x0000002ec9d77c23 */ /* 0x000fe400080100ca */
[----:B------:R-:W-:Y:S01]  /*a330*/  STS [R115+0x6320], R233 ;  /* 0x006320e973007388 */ /* 0x000fe20000000800 */
[----:B------:R-:W-:Y:S01]  /*a340*/  FFMA.FTZ R97, R198, UR46, -R97 ;  /* 0x0000002ec6617c23 */ /* 0x000fe20008010861 */
[----:B--2---:R-:W-:Y:S02]  /*a350*/  FMUL.FTZ R96, R31, R229 ;  /* 0x000000e51f607220 */ /* 0x004fe40000410000 */
[----:B------:R-:W-:Y:S04]  /*a360*/  STS [R115+0x6334], R244 ;  /* 0x006334f473007388 */ /* 0x000fe80000000800 */
[----:B------:R1:W-:Y:S04]  /*a370*/  STS [R115+0x6370], R96 ;  /* 0x0063706073007388 */ /* 0x0003e80000000800 */
[----:B------:R-:W-:Y:S04]  /*a380*/  STS [R115+0x6338], R240 ;  /* 0x006338f073007388 */ /* 0x000fe80000000800 */
[----:B------:R-:W-:Y:S01]  /*a390*/  STS [R115+0x633c], R246 ;  /* 0x00633cf673007388 */ /* 0x000fe20000000800 */
[----:B-1----:R-:W-:-:S03]  /*a3a0*/  FMUL.FTZ R96, R200, UR31 ;  /* 0x0000001fc8607c20 */ /* 0x002fc60008410000 */
[----:B------:R-:W-:Y:S01]  /*a3b0*/  STS [R115+0x6344], R248 ;  /* 0x006344f873007388 */ /* 0x000fe20000000800 */
[----:B------:R-:W-:-:S03]  /*a3c0*/  FFMA.FTZ R96, R199, UR46, R96 ;  /* 0x0000002ec7607c23 */ /* 0x000fc60008010060 */
        /* <DEDUP_REMOVED lines=10> */
[----:B-1----:R-:W-:Y:S01]  /*a470*/  FFMA.FTZ R115, R200, UR46, -R217 ;  /* 0x0000002ec8737c23 */ /* 0x002fe200080108d9 */
[----:B------:R-:W-:Y:S06]  /*a480*/  BAR.SYNC.DEFER_BLOCKING 0x0 ;  /* 0x0000000000007b1d */ /* 0x000fec0000010000 */
[----:B0---4-:R-:W-:Y:S05]  /*a490*/  @!P6 BRA `(.L_x_12025) ;  /* 0x00000000000ce947 */ /* 0x011fea0003800000 */
[----:B------:R-:W0:Y:S04]  /*a4a0*/  LDS R251, [R251+0x2100] ;  /* 0x00210000fbfb7984 */ /* 0x000e280000000800 */
[----:B------:R1:W-:Y:S04]  /*a4b0*/  REDG.E.ADD.F32.FTZ.RN.STRONG.GPU desc[UR26][R90.64], R249 ;  /* 0x000000f95a0079a6 */ /* 0x0003e8000c12f31a */
[----:B0-----:R1:W-:Y:S02]  /*a4c0*/  REDG.E.ADD.F32.FTZ.RN.STRONG.GPU desc[UR26][R94.64], R251 ;  /* 0x000000fb5e0079a6 */ /* 0x0013e4000c12f31a */
.L_x_12025:
[----:B------:R-:W-:Y:S05]  /*a4d0*/  BSYNC.RECONVERGENT B0 ;  /* 0x0000000000007941 */ /* 0x000fea0003800200 */
.L_x_12024:
[----:B------:R0:W2:Y:S01]  /*a4e0*/  LDS R217, [R242+0x6400] ;  /* 0x00640000f2d97984 */ /* 0x0000a20000000800 */
[----:B------:R-:W-:Y:S04]  /*a4f0*/  BSSY.RECONVERGENT B0, `(.L_x_12026) ;  /* 0x0000004000007945 */ /* 0x000fe80003800200 */
[----:B------:R-:W-:Y:S05]  /*a500*/  @!P3 BRA `(.L_x_12027) ;  /* 0x000000000008b947 */ /* 0x000fea0003800000 */
[----:B------:R3:W-:Y:S04]  /*a510*/  REDG.E.ADD.F32.FTZ.RN.STRONG.GPU desc[UR26][R90.64+0x100], R243 ;  /* 0x000100f35a0079a6 */ /* 0x0007e8000c12f31a */
[----:B--2---:R3:W-:Y:S02]  /*a520*/  REDG.E.ADD.F32.FTZ.RN.STRONG.GPU desc[UR26][R94.64+0x100], R217 ;  /* 0x000100d95e0079a6 */ /* 0x0047e4000c12f31a */
.L_x_12027:
[----:B------:R-:W-:Y:S05]  /*a530*/  BSYNC.RECONVERGENT B0 ;  /* 0x0000000000007941 */ /* 0x000fea0003800200 */
.L_x_12026:
[----:B--23--:R2:W3:Y:S01]  /*a540*/  LDS R217, [R230+0x6500] ;  /* 0x00650000e6d97984 */ /* 0x00c4e20000000800 */
[----:B------:R-:W-:Y:S04]  /*a550*/  BSSY.RECONVERGENT B0, `(.L_x_12028) ;  /* 0x0000004000007945 */ /* 0x000fe80003800200 */
[----:B------:R-:W-:Y:S05]  /*a560*/  @!P4 BRA `(.L_x_12029) ;  /* 0x000000000008c947 */ /* 0x000fea0003800000 */
[----:B------:R4:W-:Y:S04]  /*a570*/  REDG.E.ADD.F32.FTZ.RN.STRONG.GPU desc[UR26][R90.64+0x200], R241 ;  /* 0x000200f15a0079a6 */ /* 0x0009e8000c12f31a */
[----:B---3--:R4:W-:Y:S02]  /*a580*/  REDG.E.ADD.F32.FTZ.RN.STRONG.GPU desc[UR26][R94.64+0x200], R217 ;  /* 0x000200d95e0079a6 */ /* 0x0089e4000c12f31a */
.L_x_12029:
[----:B------:R-:W-:Y:S05]  /*a590*/  BSYNC.RECONVERGENT B0 ;  /* 0x0000000000007941 */ /* 0x000fea0003800200 */
.L_x_12028:
[----:B---34-:R3:W4:Y:S01]  /*a5a0*/  LDS R217, [R214+0x6600] ;  /* 0x00660000d6d97984 */ /* 0x0187220000000800 */
[----:B------:R-:W-:Y:S04]  /*a5b0*/  BSSY.RECONVERGENT B0, `(.L_x_12030) ;  /* 0x0000004000007945 */ /* 0x000fe80003800200 */
[----:B------:R-:W-:Y:S05]  /*a5c0*/  @!P5 BRA `(.L_x_12031) ;  /* 0x000000000008d947 */ /* 0x000fea0003800000 */
[----:B------:R0:W-:Y:S04]  /*a5d0*/  REDG.E.ADD.F32.FTZ.RN.STRONG.GPU desc[UR26][R90.64+0x300], R213 ;  /* 0x000300d55a0079a6 */ /* 0x0001e8000c12f31a */
[----:B----4-:R0:W-:Y:S02]  /*a5e0*/  REDG.E.ADD.F32.FTZ.RN.STRONG.GPU desc[UR26][R94.64+0x300], R217 ;  /* 0x000300d95e0079a6 */ /* 0x0101e4000c12f31a */
.L_x_12031:
[----:B------:R-:W-:Y:S05]  /*a5f0*/  BSYNC.RECONVERGENT B0 ;  /* 0x0000000000007941 */ /* 0x000fea0003800200 */
.L_x_12030:
[----:B0-----:R0:W0:Y:S01]  /*a600*/  LDS R213, [R212+0x6700] ;  /* 0x00670000d4d57984 */ /* 0x0010220000000800 */
        /* <DEDUP_REMOVED lines=8> */
.L_x_12033:
[----:B------:R-:W-:Y:S05]  /*a690*/  BSYNC.RECONVERGENT B0 ;  /* 0x0000000000007941 */ /* 0x000fea0003800200 */
.L_x_12032:
[----:B-1----:R1:W0:Y:S01]  /*a6a0*/  LDS R211, [R210+0x6800] ;  /* 0x00680000d2d37984 */ /* 0x0022220000000800 */
[----:B------:R-:W-:Y:S04]  /*a6b0*/  BSSY.RECONVERGENT B0, `(.L_x_12034) ;  /* 0x0000004000007945 */ /* 0x000fe80003800200 */
[----:B------:R-:W-:Y:S05]  /*a6c0*/  @!P3 BRA `(.L_x_12035) ;  /* 0x000000000008b947 */ /* 0x000fea0003800000 */
[----:B------:R1:W-:Y:S04]  /*a6d0*/  REDG.E.ADD.F32.FTZ.RN.STRONG.GPU desc[UR26][R90.64+0x500], R209 ;  /* 0x000500d15a0079a6 */ /* 0x0003e8000c12f31a */
[----:B0-----:R1:W-:Y:S02]  /*a6e0*/  REDG.E.ADD.F32.FTZ.RN.STRONG.GPU desc[UR26][R94.64+0x500], R211 ;  /* 0x000500d35e0079a6 */ /* 0x0013e4000c12f31a */
.L_x_12035:
[----:B------:R-:W-:Y:S05]  /*a6f0*/  BSYNC.RECONVERGENT B0 ;  /* 0x0000000000007941 */ /* 0x000fea0003800200 */
.L_x_12034:
[----:B-1----:R1:W0:Y:S01]  /*a700*/  LDS R209, [R208+0x6900] ;  /* 0x00690000d0d17984 */ /* 0x0022220000000800 */
[----:B------:R-:W-:Y:S04]  /*a710*/  BSSY.RECONVERGENT B0, `(.L_x_12036) ;  /* 0x0000004000007945 */ /* 0x000fe80003800200 */
[----:B------:R-:W-:Y:S05]  /*a720*/  @!P4 BRA `(.L_x_12037) ;  /* 0x000000000008c947 */ /* 0x000fea0003800000 */
[----:B------:R1:W-:Y:S04]  /*a730*/  REDG.E.ADD.F32.FTZ.RN.STRONG.GPU desc[UR26][R90.64+0x600], R207 ;  /* 0x000600cf5a0079a6 */ /* 0x0003e8000c12f31a */
[----:B0-----:R1:W-:Y:S02]  /*a740*/  REDG.E.ADD.F32.FTZ.RN.STRONG.GPU desc[UR26][R94.64+0x600], R209 ;  /* 0x000600d15e0079a6 */ /* 0x0013e4000c12f31a */
.L_x_12037:
[----:B------:R-:W-:Y:S05]  /*a750*/  BSYNC.RECONVERGENT B0 ;  /* 0x0000000000007941 */ /* 0x000fea0003800200 */
.L_x_12036:
[----:B-1----:R1:W0:Y:S01]  /*a760*/  LDS R207, [R206+0x6a00] ;  /* 0x006a0000cecf7984 */ /* 0x0022220000000800 */
[----:B------:R-:W-:Y:S04]  /*a770*/  BSSY.RECONVERGENT B0, `(.L_x_12038) ;  /* 0x0000004000007945 */ /* 0x000fe80003800200 */
[----:B------:R-:W-:Y:S05]  /*a780*/  @!P5 BRA `(.L_x_12039) ;  /* 0x000000000008d947 */ /* 0x000fea0003800000 */
[----:B------:R1:W-:Y:S04]  /*a790*/  REDG.E.ADD.F32.FTZ.RN.STRONG.GPU desc[UR26][R90.64+0x700], R205 ;  /* 0x000700cd5a0079a6 */ /* 0x0003e8000c12f31a */
[----:B0-----:R1:W-:Y:S02]  /*a7a0*/  REDG.E.ADD.F32.FTZ.RN.STRONG.GPU desc[UR26][R94.64+0x700], R207 ;  /* 0x000700cf5e0079a6 */ /* 0x0013e4000c12f31a */
.L_x_12039:
[----:B------:R-:W-:Y:S05]  /*a7b0*/  BSYNC.RECONVERGENT B0 ;  /* 0x0000000000007941 */ /* 0x000fea0003800200 */
.L_x_12038:
[----:B-1----:R1:W0:Y:S01]  /*a7c0*/  LDS R205, [R120+0x6b00] ;  /* 0x006b000078cd7984 */ /* 0x0022220000000800 */
[C---:B------:R-:W-:Y:S01]  /*a7d0*/  ISETP.GE.AND P6, PT, R93.reuse, 0x201, PT ;  /* 0x000002015d00780c */ /* 0x040fe20003fc6270 */
[----:B------:R-:W-:Y:S01]  /*a7e0*/  BSSY.RECONVERGENT B0, `(.L_x_12040) ;  /* 0x0000007000007945 */ /* 0x000fe20003800200 */
[C---:B------:R-:W-:Y:S02]  /*a7f0*/  ISETP.GE.AND P3, PT, R93.reuse, 0x241, PT ;  /* 0x000002415d00780c */ /* 0x040fe40003f66270 */
[C---:B------:R-:W-:Y:S02]  /*a800*/  ISETP.GE.AND P4, PT, R93.reuse, 0x281, PT ;  /* 0x000002815d00780c */ /* 0x040fe40003f86270 */
[----:B------:R-:W-:-:S07]  /*a810*/  ISETP.GE.AND P5, PT, R93, 0x2c1, PT ;  /* 0x000002c15d00780c */ /* 0x000fce0003fa6270 */
[----:B-1----:R-:W-:Y:S06]  /*a820*/  @!P6 BRA `(.L_x_12041) ;  /* 0x000000000008e947 */ /* 0x002fec0003800000 */
[----:B------:R1:W-:Y:S04]  /*a830*/  REDG.E.ADD.F32.FTZ.RN.STRONG.GPU desc[UR26][R90.64+0x800], R203 ;  /* 0x000800cb5a0079a6 */ /* 0x0003e8000c12f31a */
[----:B0-----:R1:W-:Y:S02]  /*a840*/  REDG.E.ADD.F32.FTZ.RN.STRONG.GPU desc[UR26][R94.64+0x800], R205 ;  /* 0x000800cd5e0079a6 */ /* 0x0013e4000c12f31a */
.L_x_12041:
[----:B------:R-:W-:Y:S05]  /*a850*/  BSYNC.RECONVERGENT B0 ;  /* 0x0000000000007941 */ /* 0x000fea0003800200 */
.L_x_12040:
[----:B-1----:R1:W0:Y:S01]  /*a860*/  LDS R203, [R204+0x6c00] ;  /* 0x006c0000cccb7984 */ /* 0x0022220000000800 */
[----:B------:R-:W-:Y:S04]  /*a870*/  BSSY.RECONVERGENT B0, `(.L_x_12042) ;  /* 0x0000004000007945 */ /* 0x000fe80003800200 */
[----:B------:R-:W-:Y:S05]  /*a880*/  @!P3 BRA `(.L_x_12043) ;  /* 0x000000000008b947 */ /* 0x000fea0003800000 */
[----:B------:R1:W-:Y:S04]  /*a890*/  REDG.E.ADD.F32.FTZ.RN.STRONG.GPU desc[UR26][R90.64+0x900], R195 ;  /* 0x000900c35a0079a6 */ /* 0x0003e8000c12f31a */
[----:B0-----:R1:W-:Y:S02]  /*a8a0*/  REDG.E.ADD.F32.FTZ.RN.STRONG.GPU desc[UR26][R94.64+0x900], R203 ;  /* 0x000900cb5e0079a6 */ /* 0x0013e4000c12f31a */
.L_x_12043:
[----:B------:R-:W-:Y:S05]  /*a8b0*/  BSYNC.RECONVERGENT B0 ;  /* 0x0000000000007941 */ /* 0x000fea0003800200 */
.L_x_12042:
[----:B-1----:R1:W0:Y:S01]  /*a8c0*/  LDS R195, [R196+0x6d00] ;  /* 0x006d0000c4c37984 */ /* 0x0022220000000800 */
[----:B------:R-:W-:Y:S04]  /*a8d0*/  BSSY.RECONVERGENT B0, `(.L_x_12044) ;  /* 0x0000004000007945 */ /* 0x000fe80003800200 */
[----:B------:R-:W-:Y:S05]  /*a8e0*/  @!P4 BRA `(.L_x_12045) ;  /* 0x000000000008c947 */ /* 0x000fea0003800000 */
[----:B------:R1:W-:Y:S04]  /*a8f0*/  REDG.E.ADD.F32.FTZ.RN.STRONG.GPU desc[UR26][R90.64+0xa00], R193 ;  /* 0x000a00c15a0079a6 */ /* 0x0003e8000c12f31a */
[----:B0-----:R1:W-:Y:S02]  /*a900*/  REDG.E.ADD.F32.FTZ.RN.STRONG.GPU desc[UR26][R94.64+0xa00], R195 ;  /* 0x000a00c35e0079a6 */ /* 0x0013e4000c12f31a */
.L_x_12045:
[----:B------:R-:W-:Y:S05]  /*a910*/  BSYNC.RECONVERGENT B0 ;  /* 0x0000000000007941 */ /* 0x000fea0003800200 */
.L_x_12044:
[----:B-1----:R1:W0:Y:S01]  /*a920*/  LDS R193, [R194+0x6e00] ;  /* 0x006e0000c2c17984 */ /* 0x0022220000000800 */
[----:B------:R-:W-:Y:S04]  /*a930*/  BSSY.RECONVERGENT B0, `(.L_x_12046) ;  /* 0x0000004000007945 */ /* 0x000fe80003800200 */
[----:B------:R-:W-:Y:S05]  /*a940*/  @!P5 BRA `(.L_x_12047) ;  /* 0x000000000008d947 */ /* 0x000fea0003800000 */
[----:B------:R1:W-:Y:S04]  /*a950*/  REDG.E.ADD.F32.FTZ.RN.STRONG.GPU desc[UR26][R90.64+0xb00], R191 ;  /* 0x000b00bf5a0079a6 */ /* 0x0003e8000c12f31a */
[----:B0-----:R1:W-:Y:S02]  /*a960*/  REDG.E.ADD.F32.FTZ.RN.STRONG.GPU desc[UR26][R94.64+0xb00], R193 ;  /* 0x000b00c15e0079a6 */ /* 0x0013e4000c12f31a */
.L_x_12047:
[----:B------:R-:W-:Y:S05]  /*a970*/  BSYNC.RECONVERGENT B0 ;  /* 0x0000000000007941 */ /* 0x000fea0003800200 */
.L_x_12046:
        /* <DEDUP_REMOVED lines=9> */
.L_x_12049:
[----:B------:R-:W-:Y:S05]  /*aa10*/  BSYNC.RECONVERGENT B0 ;  /* 0x0000000000007941 */ /* 0x000fea0003800200 */
.L_x_12048:
[----:B-1----:R1:W0:Y:S01]  /*aa20*/  LDS R189, [R190+0x7000] ;  /* 0x00700000bebd7984 */ /* 0x0022220000000800 */
[----:B------:R-:W-:Y:S04]  /*aa30*/  BSSY.RECONVERGENT B0, `(.L_x_12050) ;  /* 0x0000004000007945 */ /* 0x000fe80003800200 */
[----:B------:R-:W-:Y:S05]  /*aa40*/  @!P3 BRA `(.L_x_12051) ;  /* 0x000000000008b947 */ /* 0x000fea0003800000 */
[----:B------:R1:W-:Y:S04]  /*aa50*/  REDG.E.ADD.F32.FTZ.RN.STRONG.GPU desc[UR26][R90.64+0xd00], R187 ;  /* 0x000d00bb5a0079a6 */ /* 0x0003e8000c12f31a */
[----:B0-----:R1:W-:Y:S02]  /*aa60*/  REDG.E.ADD.F32.FTZ.RN.STRONG.GPU desc[UR26][R94.64+0xd00], R189 ;  /* 0x000d00bd5e0079a6 */ /* 0x0013e4000c12f31a */
.L_x_12051:
[----:B------:R-:W-:Y:S05]  /*aa70*/  BSYNC.RECONVERGENT B0 ;  /* 0x0000000000007941 */ /* 0x000fea0003800200 */
.L_x_12050:
[----:B-1----:R1:W0:Y:S01]  /*aa80*/  LDS R187, [R188+0x7100] ;  /* 0x00710000bcbb7984 */ /* 0x0022220000000800 */
[----:B------:R-:W-:Y:S04]  /*aa90*/  BSSY.RECONVERGENT B0, `(.L_x_12052) ;  /* 0x0000004000007945 */ /* 0x000fe80003800200 */
[----:B------:R-:W-:Y:S05]  /*aaa0*/  @!P4 BRA `(.L_x_12053) ;  /* 0x000000000008c947 */ /* 0x000fea0003800000 */
[----:B------:R1:W-:Y:S04]  /*aab0*/  REDG.E.ADD.F32.FTZ.RN.STRONG.GPU desc[UR26][R90.64+0xe00], R185 ;  /* 0x000e00b95a0079a6 */ /* 0x0003e8000c12f31a */
[----:B0-----:R1:W-:Y:S02]  /*aac0*/  REDG.E.ADD.F32.FTZ.RN.STRONG.GPU desc[UR26][R94.64+0xe00], R187 ;  /* 0x000e00bb5e0079a6 */ /* 0x0013e4000c12f31a */
.L_x_12053:
[----:B------:R-:W-:Y:S05]  /*aad0*/  BSYNC.RECONVERGENT B0 ;  /* 0x0000000000007941 */ /* 0x000fea0003800200 */
.L_x_12052:
[----:B-1----:R1:W0:Y:S01]  /*aae0*/  LDS R185, [R186+0x7200] ;  /* 0x00720000bab97984 */ /* 0x0022220000000800 */
[----:B------:R-:W-:Y:S04]  /*aaf0*/  BSSY.RECONVERGENT B0, `(.L_x_12054) ;  /* 0x0000004000007945 */ /* 0x000fe80003800200 */
[----:B------:R-:W-:Y:S05]  /*ab00*/  @!P5 BRA `(.L_x_12055) ;  /* 0x000000000008d947 */ /* 0x000fea0003800000 */
[----:B------:R1:W-:Y:S04]  /*ab10*/  REDG.E.ADD.F32.FTZ.RN.STRONG.GPU desc[UR26][R90.64+0xf00], R183 ;  /* 0x000f00b75a0079a6 */ /* 0x0003e8000c12f31a */
[----:B0-----:R1:W-:Y:S02]  /*ab20*/  REDG.E.ADD.F32.FTZ.RN.STRONG.GPU desc[UR26][R94.64+0xf00], R185 ;  /* 0x000f00b95e0079a6 */ /* 0x0013e4000c12f31a */
.L_x_12055:
[----:B------:R-:W-:Y:S05]  /*ab30*/  BSYNC.RECONVERGENT B0 ;  /* 0x0000000000007941 */ /* 0x000fea0003800200 */
.L_x_12054:
        /* <DEDUP_REMOVED lines=9> */
.L_x_12057:
[----:B------:R-:W-:Y:S05]  /*abd0*/  BSYNC.RECONVERGENT B0 ;  /* 0x0000000000007941 */ /* 0x000fea0003800200 */
.L_x_12056:
[----:B-1----:R1:W0:Y:S01]  /*abe0*/  LDS R181, [R182+0x7400] ;  /* 0x00740000b6b57984 */ /* 0x0022220000000800 */
[----:B------:R-:W-:Y:S04]  /*abf0*/  BSSY.RECONVERGENT B0, `(.L_x_12058) ;  /* 0x0000004000007945 */ /* 0x000fe80003800200 */
[----:B------:R-:W-:Y:S05]  /*ac00*/  @!P3 BRA `(.L_x_12059) ;  /* 0x000000000008b947 */ /* 0x000fea0003800000 */
[----:B------:R1:W-:Y:S04]  /*ac10*/  REDG.E.ADD.F32.FTZ.RN.STRONG.GPU desc[UR26][R90.64+0x1100], R179 ;  /* 0x001100b35a0079a6 */ /* 0x0003e8000c12f31a */
[----:B0-----:R1:W-:Y:S02]  /*ac20*/  REDG.E.ADD.F32.FTZ.RN.STRONG.GPU desc[UR26][R94.64+0x1100], R181 ;  /* 0x001100b55e0079a6 */ /* 0x0013e4000c12f31a */
.L_x_12059:
[----:B------:R-:W-:Y:S05]  /*ac30*/  BSYNC.RECONVERGENT B0 ;  /* 0x0000000000007941 */ /* 0x000fea0003800200 */
.L_x_12058:
[----:B-1----:R1:W0:Y:S01]  /*ac40*/  LDS R179, [R180+0x7500] ;  /* 0x00750000b4b37984 */ /* 0x0022220000000800 */
[----:B------:R-:W-:Y:S04]  /*ac50*/  BSSY.RECONVERGENT B0, `(.L_x_12060) ;  /* 0x0000004000007945 */ /* 0x000fe80003800200 */
[----:B------:R-:W-:Y:S05]  /*ac60*/  @!P4 BRA `(.L_x_12061) ;  /* 0x000000000008c947 */ /* 0x000fea0003800000 */
[----:B------:R1:W-:Y:S04]  /*ac70*/  REDG.E.ADD.F32.FTZ.RN.STRONG.GPU desc[UR26][R90.64+0x1200], R177 ;  /* 0x001200b15a0079a6 */ /* 0x0003e8000c12f31a */
[----:B0-----:R1:W-:Y:S02]  /*ac80*/  REDG.E.ADD.F32.FTZ.RN.STRONG.GPU desc[UR26][R94.64+0x1200], R179 ;  /* 0x001200b35e0079a6 */ /* 0x0013e4000c12f31a */
.L_x_12061:
[----:B------:R-:W-:Y:S05]  /*ac90*/  BSYNC.RECONVERGENT B0 ;  /* 0x0000000000007941 */ /* 0x000fea0003800200 */
.L_x_12060:
[----:B-1----:R1:W0:Y:S01]  /*aca0*/  LDS R177, [R176+0x7600] ;  /* 0x00760000b0b17984 */ /* 0x0022220000000800 */
[----:B------:R-:W-:Y:S04]  /*acb0*/  BSSY.RECONVERGENT B0, `(.L_x_12062) ;  /* 0x0000004000007945 */ /* 0x000fe80003800200 */
[----:B------:R-:W-:Y:S05]  /*acc0*/  @!P5 BRA `(.L_x_12063) ;  /* 0x000000000008d947 */ /* 0x000fea0003800000 */
[----:B------:R1:W-:Y:S04]  /*acd0*/  REDG.E.ADD.F32.FTZ.RN.STRONG.GPU desc[UR26][R90.64+0x1300], R175 ;  /* 0x001300af5a0079a6 */ /* 0x0003e8000c12f31a */
[----:B0-----:R1:W-:Y:S02]  /*ace0*/  REDG.E.ADD.F32.FTZ.RN.STRONG.GPU desc[UR26][R94.64+0x1300], R177 ;  /* 0x001300b15e0079a6 */ /* 0x0013e4000c12f31a */
.L_x_12063:
[----:B------:R-:W-:Y:S05]  /*acf0*/  BSYNC.RECONVERGENT B0 ;  /* 0x0000000000007941 */ /* 0x000fea0003800200 */
.L_x_12062:
        /* <DEDUP_REMOVED lines=9> */
.L_x_12065:
[----:B------:R-:W-:Y:S05]  /*ad90*/  BSYNC.RECONVERGENT B0 ;  /* 0x0000000000007941 */ /* 0x000fea0003800200 */
.L_x_12064:
[----:B-1----:R1:W0:Y:S01]  /*ada0*/  LDS R173, [R172+0x7800] ;  /* 0x00780000acad7984 */ /* 0x0022220000000800 */
[----:B------:R-:W-:Y:S04]  /*adb0*/  BSSY.RECONVERGENT B0, `(.L_x_12066) ;  /* 0x0000004000007945 */ /* 0x000fe80003800200 */
[----:B------:R-:W-:Y:S05]  /*adc0*/  @!P3 BRA `(.L_x_12067) ;  /* 0x000000000008b947 */ /* 0x000fea0003800000 */
[----:B------:R1:W-:Y:S04]  /*add0*/  REDG.E.ADD.F32.FTZ.RN.STRONG.GPU desc[UR26][R90.64+0x1500], R169 ;  /* 0x001500a95a0079a6 */ /* 0x0003e8000c12f31a */
[----:B0-----:R1:W-:Y:S02]  /*ade0*/  REDG.E.ADD.F32.FTZ.RN.STRONG.GPU desc[UR26][R94.64+0x1500], R173 ;  /* 0x001500ad5e0079a6 */ /* 0x0013e4000c12f31a */
.L_x_12067:
[----:B------:R-:W-:Y:S05]  /*adf0*/  BSYNC.RECONVERGENT B0 ;  /* 0x0000000000007941 */ /* 0x000fea0003800200 */
.L_x_12066:
[----:B-1----:R1:W0:Y:S01]  /*ae00*/  LDS R169, [R170+0x7900] ;  /* 0x00790000aaa97984 */ /* 0x0022220000000800 */
[----:B------:R-:W-:Y:S04]  /*ae10*/  BSSY.RECONVERGENT B0, `(.L_x_12068) ;  /* 0x0000004000007945 */ /* 0x000fe80003800200 */
[----:B------:R-:W-:Y:S05]  /*ae20*/  @!P4 BRA `(.L_x_12069) ;  /* 0x000000000008c947 */ /* 0x000fea0003800000 */
[----:B------:R1:W-:Y:S04]  /*ae30*/  REDG.E.ADD.F32.FTZ.RN.STRONG.GPU desc[UR26][R90.64+0x1600], R167 ;  /* 0x001600a75a0079a6 */ /* 0x0003e8000c12f31a */
[----:B0-----:R1:W-:Y:S02]  /*ae40*/  REDG.E.ADD.F32.FTZ.RN.STRONG.GPU desc[UR26][R94.64+0x1600], R169 ;  /* 0x001600a95e0079a6 */ /* 0x0013e4000c12f31a */
.L_x_12069:
[----:B------:R-:W-:Y:S05]  /*ae50*/  BSYNC.RECONVERGENT B0 ;  /* 0x0000000000007941 */ /* 0x000fea0003800200 */
.L_x_12068:
[----:B-1----:R1:W0:Y:S01]  /*ae60*/  LDS R167, [R168+0x7a00] ;  /* 0x007a0000a8a77984 */ /* 0x0022220000000800 */
[----:B------:R-:W-:Y:S04]  /*ae70*/  BSSY.RECONVERGENT B0, `(.L_x_12070) ;  /* 0x0000004000007945 */ /* 0x000fe80003800200 */
[----:B------:R-:W-:Y:S05]  /*ae80*/  @!P5 BRA `(.L_x_12071) ;  /* 0x000000000008d947 */ /* 0x000fea0003800000 */
[----:B------:R1:W-:Y:S04]  /*ae90*/  REDG.E.ADD.F32.FTZ.RN.STRONG.GPU desc[UR26][R90.64+0x1700], R165 ;  /* 0x001700a55a0079a6 */ /* 0x0003e8000c12f31a */
[----:B0-----:R1:W-:Y:S02]  /*aea0*/  REDG.E.ADD.F32.FTZ.RN.STRONG.GPU desc[UR26][R94.64+0x1700], R167 ;  /* 0x001700a75e0079a6 */ /* 0x0013e4000c12f31a */
.L_x_12071:
[----:B------:R-:W-:Y:S05]  /*aeb0*/  BSYNC.RECONVERGENT B0 ;  /* 0x0000000000007941 */ /* 0x000fea0003800200 */
.L_x_12070:
        /* <DEDUP_REMOVED lines=9> */
.L_x_12073:
[----:B------:R-:W-:Y:S05]  /*af50*/  BSYNC.RECONVERGENT B0 ;  /* 0x0000000000007941 */ /* 0x000fea0003800200 */
.L_x_12072:
[----:B-1----:R1:W0:Y:S01]  /*af60*/  LDS R147, [R164+0x7c00] ;  /* 0x007c0000a4937984 */ /* 0x0022220000000800 */
[----:B------:R-:W-:Y:S04]  /*af70*/  BSSY.RECONVERGENT B0, `(.L_x_12074) ;  /* 0x0000004000007945 */ /* 0x000fe80003800200 */
[----:B------:R-:W-:Y:S05]  /*af80*/  @!P3 BRA `(.L_x_12075) ;  /* 0x000000000008b947 */ /* 0x000fea0003800000 */
[----:B------:R1:W-:Y:S04]  /*af90*/  REDG.E.ADD.F32.FTZ.RN.STRONG.GPU desc[UR26][R90.64+0x1900], R145 ;  /* 0x001900915a0079a6 */ /* 0x0003e8000c12f31a */
[----:B0-----:R1:W-:Y:S02]  /*afa0*/  REDG.E.ADD.F32.FTZ.RN.STRONG.GPU desc[UR26][R94.64+0x1900], R147 ;  /* 0x001900935e0079a6 */ /* 0x0013e4000c12f31a */
.L_x_12075:
[----:B------:R-:W-:Y:S05]  /*afb0*/  BSYNC.RECONVERGENT B0 ;  /* 0x0000000000007941 */ /* 0x000fea0003800200 */
.L_x_12074:
[----:B-1----:R1:W0:Y:S01]  /*afc0*/  LDS R145, [R146+0x7d00] ;  /* 0x007d000092917984 */ /* 0x0022220000000800 */
[----:B------:R-:W-:Y:S04]  /*afd0*/  BSSY.RECONVERGENT B0, `(.L_x_12076) ;  /* 0x0000004000007945 */ /* 0x000fe80003800200 */
[----:B------:R-:W-:Y:S05]  /*afe0*/  @!P4 BRA `(.L_x_12077) ;  /* 0x000000000008c947 */ /* 0x000fea0003800000 */
[----:B------:R1:W-:Y:S04]  /*aff0*/  REDG.E.ADD.F32.FTZ.RN.STRONG.GPU desc[UR26][R90.64+0x1a00], R143 ;  /* 0x001a008f5a0079a6 */ /* 0x0003e8000c12f31a */
[----:B0-----:R1:W-:Y:S02]  /*b000*/  REDG.E.ADD.F32.FTZ.RN.STRONG.GPU desc[UR26][R94.64+0x1a00], R145 ;  /* 0x001a00915e0079a6 */ /* 0x0013e4000c12f31a */
.L_x_12077:
[----:B------:R-:W-:Y:S05]  /*b010*/  BSYNC.RECONVERGENT B0 ;  /* 0x0000000000007941 */ /* 0x000fea0003800200 */
.L_x_12076:
[----:B-1----:R1:W0:Y:S01]  /*b020*/  LDS R143, [R144+0x7e00] ;  /* 0x007e0000908f7984 */ /* 0x0022220000000800 */
[----:B------:R-:W-:Y:S04]  /*b030*/  BSSY.RECONVERGENT B0, `(.L_x_12078) ;  /* 0x0000004000007945 */ /* 0x000fe80003800200 */
[----:B------:R-:W-:Y:S05]  /*b040*/  @!P5 BRA `(.L_x_12079) ;  /* 0x000000000008d947 */ /* 0x000fea0003800000 */
[----:B------:R1:W-:Y:S04]  /*b050*/  REDG.E.ADD.F32.FTZ.RN.STRONG.GPU desc[UR26][R90.64+0x1b00], R141 ;  /* 0x001b008d5a0079a6 */ /* 0x0003e8000c12f31a */
[----:B0-----:R1:W-:Y:S02]  /*b060*/  REDG.E.ADD.F32.FTZ.RN.STRONG.GPU desc[UR26][R94.64+0x1b00], R143 ;  /* 0x001b008f5e0079a6 */ /* 0x0013e4000c12f31a */
.L_x_12079:
[----:B------:R-:W-:Y:S05]  /*b070*/  BSYNC.RECONVERGENT B0 ;  /* 0x0000000000007941 */ /* 0x000fea0003800200 */
.L_x_12078:
        /* <DEDUP_REMOVED lines=9> */
.L_x_12081:
[----:B------:R-:W-:Y:S05]  /*b110*/  BSYNC.RECONVERGENT B0 ;  /* 0x0000000000007941 */ /* 0x000fea0003800200 */
.L_x_12080:
[----:B------:R0:W0:Y:S01]  /*b120*/  LDS R93, [R140+0x8000] ;  /* 0x008000008c5d7984 */ /* 0x0000220000000800 */
[----:B------:R-:W-:Y:S04]  /*b130*/  BSSY.RECONVERGENT B0, `(.L_x_12082) ;  /* 0x0000004000007945 */ /* 0x000fe80003800200 */
[----:B------:R-:W-:Y:S05]  /*b140*/  @!P3 BRA `(.L_x_12083) ;  /* 0x000000000008b947 */ /* 0x000fea0003800000 */
[----:B------:R1:W-:Y:S04]  /*b150*/  REDG.E.ADD.F32.FTZ.RN.STRONG.GPU desc[UR26][R90.64+0x1d00], R125 ;  /* 0x001d007d5a0079a6 */ /* 0x0003e8000c12f31a */
[----:B0-----:R1:W-:Y:S02]  /*b160*/  REDG.E.ADD.F32.FTZ.RN.STRONG.GPU desc[UR26][R94.64+0x1d00], R93 ;  /* 0x001d005d5e0079a6 */ /* 0x0013e4000c12f31a */
.L_x_12083:
[----:B------:R-:W-:Y:S05]  /*b170*/  BSYNC.RECONVERGENT B0 ;  /* 0x0000000000007941 */ /* 0x000fea0003800200 */
.L_x_12082:
[----:B01----:R0:W1:Y:S01]  /*b180*/  LDS R93, [R124+0x8100] ;  /* 0x008100007c5d7984 */ /* 0x0030620000000800 */
[----:B------:R-:W-:Y:S04]  /*b190*/  BSSY.RECONVERGENT B0, `(.L_x_12084) ;  /* 0x0000004000007945 */ /* 0x000fe80003800200 */
[----:B------:R-:W-:Y:S05]  /*b1a0*/  @!P4 BRA `(.L_x_12085) ;  /* 0x000000000008c947 */ /* 0x000fea0003800000 */
[----:B------:R0:W-:Y:S04]  /*b1b0*/  REDG.E.ADD.F32.FTZ.RN.STRONG.GPU desc[UR26][R90.64+0x1e00], R123 ;  /* 0x001e007b5a0079a6 */ /* 0x0001e8000c12f31a */
[----:B-1----:R0:W-:Y:S02]  /*b1c0*/  REDG.E.ADD.F32.FTZ.RN.STRONG.GPU desc[UR26][R94.64+0x1e00], R93 ;  /* 0x001e005d5e0079a6 */ /* 0x0021e4000c12f31a */
.L_x_12085:
[----:B------:R-:W-:Y:S05]  /*b1d0*/  BSYNC.RECONVERGENT B0 ;  /* 0x0000000000007941 */ /* 0x000fea0003800200 */
.L_x_12084:
[----:B01----:R0:W1:Y:S01]  /*b1e0*/  LDS R93, [R122+0x8200] ;  /* 0x008200007a5d7984 */ /* 0x0030620000000800 */
[----:B------:R-:W-:Y:S04]  /*b1f0*/  BSSY.RECONVERGENT B0, `(.L_x_12086) ;  /* 0x0000004000007945 */ /* 0x000fe80003800200 */
[----:B------:R-:W-:Y:S05]  /*b200*/  @!P5 BRA `(.L_x_12087) ;  /* 0x000000000008d947 */ /* 0x000fea0003800000 */
[----:B------:R0:W-:Y:S04]  /*b210*/  REDG.E.ADD.F32.FTZ.RN.STRONG.GPU desc[UR26][R90.64+0x1f00], R119 ;  /* 0x001f00775a0079a6 */ /* 0x0001e8000c12f31a */
[----:B-1----:R0:W-:Y:S02]  /*b220*/  REDG.E.ADD.F32.FTZ.RN.STRONG.GPU desc[UR26][R94.64+0x1f00], R93 ;  /* 0x001f005d5e0079a6 */ /* 0x0021e4000c12f31a */
.L_x_12087:
[----:B------:R-:W-:Y:S05]  /*b230*/  BSYNC.RECONVERGENT B0 ;  /* 0x0000000000007941 */ /* 0x000fea0003800200 */
.L_x_12086:
[----:B0-----:R-:W0:Y:S01]  /*b240*/  SHFL.DOWN PT, R90, R121, 0x1, 0x1f ;  /* 0x08201f00795a7f89 */ /* 0x001e2200000e0000 */
[----:B------:R-:W-:Y:S01]  /*b250*/  ISETP.GT.AND P3, PT, R2, 0x1e, PT ;  /* 0x0000001e0200780c */ /* 0x000fe20003f64270 */
[----:B------:R-:W-:Y:S01]  /*b260*/  FMUL.FTZ R131, R131, R216 ;  /* 0x000000d883837220 */ /* 0x000fe20000410000 */
[----:B------:R-:W-:Y:S01]  /*b270*/  FMUL.FTZ R87, R87, R200 ;  /* 0x000000c857577220 */ /* 0x000fe20000410000 */
[----:B------:R-:W5:Y:S01]  /*b280*/  SHFL.DOWN PT, R91, R118, 0x1, 0x1f ;  /* 0x08201f00765b7f89 */ /* 0x000f6200000e0000 */
        /* <DEDUP_REMOVED lines=26> */
[----:B------:R-:W-:Y:S01]  /*b430*/  FFMA.FTZ R131, R38, R201, R131 ;  /* 0x000000c926837223 */ /* 0x000fe20000010083 */
[----:B------:R-:W-:Y:S01]  /*b440*/  FFMA.FTZ R96, R37, R86, R96 ;  /* 0x0000005625607223 */ /* 0x000fe20000010060 */
[----:B------:R-:W5:Y:S01]  /*b450*/  SHFL.DOWN PT, R91, R118, 0x2, 0x1f ;  /* 0x08401f00765b7f89 */ /* 0x000f6200000e0000 */
[----:B------:R-:W-:Y:S01]  /*b460*/  FFMA.FTZ R135, R36, R85, R135 ;  /* 0x0000005524877223 */ /* 0x000fe20000010087 */
[----:B------:R-:W-:Y:S01]  /*b470*/  BSSY.RECONVERGENT B0, `(.L_x_12088) ;  /* 0x0000046000007945 */ /* 0x000fe20003800200 */
[----:B------:R-:W-:Y:S01]  /*b480*/  FFMA.FTZ R83, R114, R16, R83 ;  /* 0x0000001072537223 */ /* 0x000fe20000010053 */
        /* <DEDUP_REMOVED lines=16> */
[----:B0-----:R-:W-:Y:S01]  /*b590*/  @!P3 FADD.FTZ R121, R121, R90 ;  /* 0x0000005a7979b221 */ /* 0x001fe20000010000 */
[----:B------:R-:W-:Y:S01]  /*b5a0*/  FFMA.FTZ R74, R99, R7, R74 ;  /* 0x00000007634a7223 */ /* 0x000fe2000001004a */
[----:B------:R-:W-:Y:S01]  /*b5b0*/  FADD.FTZ R59, R100, R59 ;  /* 0x0000003b643b7221 */ /* 0x000fe20000010000 */
[----:B------:R-:W-:Y:S01]  /*b5c0*/  FFMA.FTZ R73, R126, R6, R73 ;  /* 0x000000067e497223 */ /* 0x000fe20000010049 */
[----:B-----5:R-:W-:Y:S01]  /*b5d0*/  @!P3 FADD.FTZ R118, R118, R91 ;  /* 0x0000005b7676b221 */ /* 0x020fe20000010000 */
[----:B------:R-:W0:Y:S01]  /*b5e0*/  SHFL.DOWN PT, R90, R121, 0x4, 0x1f ;  /* 0x08801f00795a7f89 */ /* 0x000e2200000e0000 */
[----:B------:R-:W-:Y:S01]  /*b5f0*/  ISETP.GT.AND P3, PT, R2, 0x1b, PT ;  /* 0x0000001b0200780c */ /* 0x000fe20003f64270 */
[----:B------:R-:W-:Y:S01]  /*b600*/  FADD.FTZ R58, R127, R58 ;  /* 0x0000003a7f3a7221 */ /* 0x000fe20000010000 */
[----:B------:R-:W-:Y:S01]  /*b610*/  FFMA.FTZ R72, R129, R5, R72 ;  /* 0x0000000581487223 */ /* 0x000fe20000010048 */
[----:B------:R-:W5:Y:S01]  /*b620*/  SHFL.DOWN PT, R91, R118, 0x4, 0x1f ;  /* 0x08801f00765b7f89 */ /* 0x000f6200000e0000 */
        /* <DEDUP_REMOVED lines=18> */
[----:B------:R-:W-:-:S03]  /*b750*/  ISETP.NE.AND P3, PT, R2, RZ, PT ;  /* 0x000000ff0200720c */ /* 0x000fc60003f65270 */
[----:B------:R-:W5:Y:S10]  /*b760*/  SHFL.DOWN PT, R91, R118, 0x10, 0x1f ;  /* 0x0a001f00765b7f89 */ /* 0x000f7400000e0000 */
[----:B-1----:R-:W-:-:S04]  /*b770*/  @!P3 SHF.R.U32.HI R93, RZ, 0x2, R162 ;  /* 0x00000002ff5db819 */ /* 0x002fc800000116a2 */
        /* <DEDUP_REMOVED lines=12> */
[----:B------:R-:W1:Y:S01]  /*b840*/  LDS.64 R84, [R178+0x8410] ;  /* 0x00841000b2547984 */ /* 0x000e620000000a00 */
[----:B------:R-:W-:Y:S02]  /*b850*/  FSEL R121, R121, R88, P2 ;  /* 0x0000005879797208 */ /* 0x000fe40001000000 */
[----:B------:R-:W-:-:S09]  /*b860*/  FSEL R118, R118, R89, P2 ;  /* 0x0000005976767208 */ /* 0x000fd20001000000 */
[----:B------:R-:W5:Y:S01]  /*b870*/  @P3 LDS.64 R86, [R90+0xae60] ;  /* 0x00ae60005a563984 */ /* 0x000f620000000a00 */
[----:B-1----:R-:W-:Y:S01]  /*b880*/  FADD.FTZ R84, R84, R121 ;  /* 0x0000007954547221 */ /* 0x002fe20000010000 */
[----:B------:R-:W-:-:S03]  /*b890*/  FADD.FTZ R85, R85, R118 ;  /* 0x0000007655557221 */ /* 0x000fc60000010000 */
[----:B-----5:R-:W-:Y:S01]  /*b8a0*/  @P3 FADD.FTZ R84, R84, R86 ;  /* 0x0000005654543221 */ /* 0x020fe20000010000 */
[----:B------:R-:W-:-:S05]  /*b8b0*/  @P3 FADD.FTZ R85, R85, R87 ;  /* 0x0000005755553221 */ /* 0x000fca0000010000 */
[----:B------:R1:W-:Y:S02]  /*b8c0*/  STS.64 [R90+0xae60], R84 ;  /* 0x00ae60545a007388 */ /* 0x0003e40000000a00 */
.L_x_12089:
[----:B------:R-:W-:Y:S05]  /*b8d0*/  BSYNC.RECONVERGENT B0 ;  /* 0x0000000000007941 */ /* 0x000fea0003800200 */
.L_x_12088:
[----:B------:R-:W-:-:S04]  /*b8e0*/  UIADD3 UR8, UPT, UPT, UR8, 0x1, URZ ;  /* 0x0000000108087890 */ /* 0x000fc8000fffe0ff */
[----:B------:R-:W-:-:S09]  /*b8f0*/  UISETP.GE.AND UP0, UPT, UR8, UR45, UPT ;  /* 0x0000002d0800728c */ /* 0x000fd2000bf06270 */
[----:B------:R-:W-:Y:S05]  /*b900*/  BRA.U !UP0, `(.L_x_12090) ;  /* 0xffffff8108147547 */ /* 0x000fea000b83ffff */
.L_x_11994:
[----:B-1----:R-:W1:Y:S01]  /*b910*/  S2R R85, SR_TID.X ;  /* 0x0000000000557919 */ /* 0x002e620000002100 */
[----:B------:R-:W-:Y:S01]  /*b920*/  HFMA2 R3, -RZ, RZ, 0, 9.5367431640625e-07 ;  /* 0x00000010ff037431 */ /* 0x000fe200000001ff */
[----:B------:R-:W5:Y:S01]  /*b930*/  S2R R2, SR_TID.X ;  /* 0x0000000000027919 */ /* 0x000f620000002100 */
[----:B------:R-:W-:Y:S08]  /*b940*/  BAR.SYNC.DEFER_BLOCKING 0x0 ;  /* 0x0000000000007b1d */ /* 0x000ff00000010000 */
[----:B------:R-:W0:Y:S01]  /*b950*/  S2UR UR36, SR_CTAID.X ;  /* 0x00000000002479c3 */ /* 0x000e220000002500 */
[----:B------:R-:W0:Y:S01]  /*b960*/  LDCU.64 UR32, c[0x0][0x4f8] ;  /* 0x00009f00ff2077ac */ /* 0x000e220008000a00 */
[----:B------:R-:W-:Y:S01]  /*b970*/  UIADD3 UR30, UPT, UPT, UR19, -0x1, URZ ;  /* 0xffffffff131e7890 */ /* 0x000fe2000fffe0ff */
[----:B------:R-:W2:Y:S01]  /*b980*/  LDCU.64 UR34, c[0x0][0x550] ;  /* 0x0000aa00ff2277ac */ /* 0x000ea20008000a00 */
[----:B-1----:R-:W-:-:S04]  /*b990*/  SHF.L.U32 R9, R85, 0x2, RZ ;  /* 0x0000000255097819 */ /* 0x002fc800000006ff */
[----:B------:R-:W-:-:S04]  /*b9a0*/  LOP3.LUT R9, R9, 0xf80, RZ, 0xc0, !PT ;  /* 0x00000f8009097812 */ /* 0x000fc800078ec0ff */
[----:B-----5:R-:W-:-:S05]  /*b9b0*/  LOP3.LUT R2, R9, 0x1f, R2, 0xf8, !PT ;  /* 0x0000001f09027812 */ /* 0x020fca00078ef802 */
[----:B------:R-:W-:-:S05]  /*b9c0*/  IMAD.WIDE.U32 R2, R2, R3, UR10 ;  /* 0x0000000a02027e25 */ /* 0x000fca000f8e0003 */
[----:B------:R-:W5:Y:S04]  /*b9d0*/  LDG.E.128 R4, desc[UR26][R2.64] ;  /* 0x0000001a02047981 */ /* 0x000f68000c1e1d00 */
[----:B------:R-:W3:Y:S04]  /*b9e0*/  LDG.E.128 R12, desc[UR26][R2.64+0x200] ;  /* 0x0002001a020c7981 */ /* 0x000ee8000c1e1d00 */
[----:B------:R-:W4:Y:S04]  /*b9f0*/  LDG.E.128 R16, desc[UR26][R2.64+0x400] ;  /* 0x0004001a02107981 */ /* 0x000f28000c1e1d00 */
[----:B------:R-:W4:Y:S01]  /*ba00*/  LDG.E.128 R20, desc[UR26][R2.64+0x600] ;  /* 0x0006001a02147981 */ /* 0x000f22000c1e1d00 */
[----:B------:R-:W-:Y:S01]  /*ba10*/  USHF.L.U32 UR28, UR30, 0xa, URZ ;  /* 0x0000000a1e1c7899 */ /* 0x000fe200080006ff */
[----:B------:R-:W1:Y:S01]  /*ba20*/  S2UR UR8, SR_CTAID.Y ;  /* 0x00000000000879c3 */ /* 0x000e620000002600 */
[----:B------:R-:W-:Y:S01]  /*ba30*/  LOP3.LUT R85, R85, 0x3e0, RZ, 0xc0, !PT ;  /* 0x000003e055557812 */ /* 0x000fe200078ec0ff */
[----:B------:R-:W-:-:S02]  /*ba40*/  UIADD3 UR24, UP1, UPT, UR24, -0x2000, URZ ;  /* 0xffffe00018187890 */ /* 0x000fc4000ff3e0ff */
[----:B------:R-:W-:Y:S02]  /*ba50*/  USHF.R.S32.HI UR29, URZ, 0x1f, UR28 ;  /* 0x0000001fff1d7899 */ /* 0x000fe4000801141c */
[----:B------:R-:W-:Y:S02]  /*ba60*/  UIADD3 UR16, UP2, UPT, UR16, -0x1000, URZ ;  /* 0xfffff00010107890 */ /* 0x000fe4000ff5e0ff */
[----:B0-----:R-:W-:Y:S02]  /*ba70*/  UIMAD.WIDE.U32 UR22, UR36, UR32, UR28 ;  /* 0x00000020241672a5 */ /* 0x001fe4000f8e001c */
[----:B------:R-:W-:Y:S02]  /*ba80*/  UIADD3 UR20, UP3, UPT, UR20, -0x1000, URZ ;  /* 0xfffff00014147890 */ /* 0x000fe4000ff7e0ff */
[----:B------:R-:W-:Y:S01]  /*ba90*/  UIMAD UR23, UR36, UR33, UR23 ;  /* 0x00000021241772a4 */ /* 0x000fe2000f8e0217 */
[----:B------:R-:W1:Y:S01]  /*baa0*/  LDCU.64 UR32, c[0x0][0x500] ;  /* 0x0000a000ff2077ac */ /* 0x000e620008000a00 */
[----:B------:R-:W-:-:S02]  /*bab0*/  UIADD3 UR10, UP4, UPT, UR10, -0x1000, URZ ;  /* 0xfffff0000a0a7890 */ /* 0x000fc4000ff9e0ff */
[----:B------:R-:W-:Y:S02]  /*bac0*/  UIADD3.X UR25, UPT, UPT, UR25, -0x1, URZ, UP1, !UPT ;  /* 0xffffffff19197890 */ /* 0x000fe40008ffe4ff */
[----:B------:R-:W-:Y:S02]  /*bad0*/  UIADD3.X UR15, UPT, UPT, UR15, -0x1, URZ, UP2, !UPT ;  /* 0xffffffff0f0f7890 */ /* 0x000fe400097fe4ff */
[----:B------:R-:W-:Y:S02]  /*bae0*/  UIADD3.X UR21, UPT, UPT, UR21, -0x1, URZ, UP3, !UPT ;  /* 0xffffffff15157890 */ /* 0x000fe40009ffe4ff */
[----:B------:R-:W-:Y:S02]  /*baf0*/  UIADD3.X UR11, UPT, UPT, UR11, -0x1, URZ, UP4, !UPT ;  /* 0xffffffff0b0b7890 */ /* 0x000fe4000a7fe4ff */
[----:B-1----:R-:W-:Y:S02]  /*bb00*/  UIMAD UR31, UR8, UR33, URZ ;  /* 0x00000021081f72a4 */ /* 0x002fe4000f8e02ff */
        /* <DEDUP_REMOVED lines=41> */
[----:B---3--:R-:W-:Y:S01]  /*bda0*/  @!P1 FADD.FTZ R2, R0, 1 ;  /* 0x3f80000000029421 */ /* 0x008fe20000010000 */
[----:B------:R-:W-:-:S03]  /*bdb0*/  @!P6 FMUL.FTZ R0, R26, -1.4426950216293334961 ;  /* 0xbfb8aa3b1a00e820 */ /* 0x000fc60000410000 */
[----:B------:R-:W2:Y:S01]  /*bdc0*/  @!P2 MUFU.RCP R8, R8 ;  /* 0x000000080008a308 */ /* 0x000ea20000001000 */
[----:B----4-:R-:W-:-:S07]  /*bdd0*/  @!P0 FADD.FTZ R4, R4, 1 ;  /* 0x3f80000004048421 */ /* 0x010fce0000010000 */
[----:B------:R3:W4:Y:S08]  /*bde0*/  @!P1 MUFU.RCP R11, R2 ;  /* 0x00000002000b9308 */ /* 0x0007300000001000 */
[----:B------:R-:W5:Y:S01]  /*bdf0*/  @!P4 MUFU.EX2 R3, R3 ;  /* 0x000000030003c308 */ /* 0x000f620000000800 */
[----:B---3--:R-:W-:Y:S01]  /*be00*/  @!P5 FMUL.FTZ R2, R27, -1.4426950216293334961 ;  /* 0xbfb8aa3b1b02d820 */ /* 0x008fe20000410000 */
[----:B--2---:R-:W-:Y:S01]  /*be10*/  @!P2 FMUL.FTZ R53, R53, R8 ;  /* 0x000000083535a220 */ /* 0x004fe20000410000 */
[----:B------:R-:W-:Y:S01]  /*be20*/  FSETP.GTU.FTZ.AND P2, PT, R12, 20, PT ;  /* 0x41a000000c00780b */ /* 0x000fe20003f5c000 */
[----:B------:R-:W-:Y:S01]  /*be30*/  @!P3 FMUL.FTZ R8, R30, -1.4426950216293334961 ;  /* 0xbfb8aa3b1e08b820 */ /* 0x000fe20000410000 */
[----:B------:R-:W2:Y:S04]  /*be40*/  @!P6 MUFU.EX2 R0, R0 ;  /* 0x000000000000e308 */ /* 0x000ea80000000800 */
[----:B------:R-:W3:Y:S01]  /*be50*/  @!P5 MUFU.EX2 R2, R2 ;  /* 0x000000020002d308 */ /* 0x000ee20000000800 */
[----:B----4-:R-:W-:Y:S01]  /*be60*/  @!P1 FMUL.FTZ R52, R52, R11 ;  /* 0x0000000b34349220 */ /* 0x010fe20000410000 */
[----:B------:R-:W-:-:S02]  /*be70*/  FSETP.GTU.FTZ.AND P1, PT, R31, 20, PT ;  /* 0x41a000001f00780b */ /* 0x000fc40003f3c000 */
[----:B------:R-:W4:Y:S01]  /*be80*/  @!P3 MUFU.EX2 R8, R8 ;  /* 0x000000080008b308 */ /* 0x000f220000000800 */
[----:B-----5:R-:W-:Y:S02]  /*be90*/  @!P4 FADD.FTZ R3, R3, 1 ;  /* 0x3f8000000303c421 */ /* 0x020fe40000010000 */
[----:B------:R-:W-:Y:S01]  /*bea0*/  @!P2 FMUL.FTZ R11, R12, -1.4426950216293334961 ;  /* 0xbfb8aa3b0c0ba820 */ /* 0x000fe20000410000 */
[----:B------:R-:W5:Y:S01]  /*beb0*/  @!P0 MUFU.RCP R4, R4 ;  /* 0x0000000400048308 */ /* 0x000f620000001000 */
[----:B------:R-:W0:Y:S01]  /*bec0*/  LDS.128 R12, [R157+0x30] ;  /* 0x000030009d0c7984 */ /* 0x000e220000000c00 */
[----:B--2---:R-:W-:Y:S01]  /*bed0*/  @!P6 FADD.FTZ R0, R0, 1 ;  /* 0x3f8000000000e421 */ /* 0x004fe20000010000 */
[----:B------:R-:W-:Y:S01]  /*bee0*/  BAR.SYNC.DEFER_BLOCKING 0x0 ;  /* 0x0000000000007b1d */ /* 0x000fe20000010000 */
[----:B---3--:R-:W-:-:S03]  /*bef0*/  @!P5 FADD.FTZ R2, R2, 1 ;  /* 0x3f8000000202d421 */ /* 0x008fc60000010000 */
[----:B------:R-:W-:Y:S01]  /*bf00*/  @!P1 FMUL.FTZ R10, R31, -1.4426950216293334961 ;  /* 0xbfb8aa3b1f0a9820 */ /* 0x000fe20000410000 */
[----:B----4-:R-:W-:Y:S01]  /*bf10*/  @!P3 FADD.FTZ R8, R8, 1 ;  /* 0x3f8000000808b421 */ /* 0x010fe20000010000 */
[----:B------:R-:W2:Y:S04]  /*bf20*/  @!P2 MUFU.EX2 R11, R11 ;  /* 0x0000000b000ba308 */ /* 0x000ea80000000800 */
[----:B------:R-:W3:Y:S01]  /*bf30*/  @!P1 MUFU.EX2 R10, R10 ;  /* 0x0000000a000a9308 */ /* 0x000ee20000000800 */
[----:B-----5:R-:W-:-:S03]  /*bf40*/  @!P0 FMUL.FTZ R57, R57, R4 ;  /* 0x0000000439398220 */ /* 0x020fc60000410000 */
[----:B------:R-:W4:Y:S01]  /*bf50*/  @!P6 MUFU.RCP R17, R0 ;  /* 0x000000000011e308 */ /* 0x000f220000001000 */
[----:B------:R-:W-:Y:S01]  /*bf60*/  FSETP.GTU.FTZ.AND P0, PT, R7, 20, PT ;  /* 0x41a000000700780b */ /* 0x000fe20003f1c000 */
[----:B--2---:R-:W-:-:S06]  /*bf70*/  @!P2 FADD.FTZ R11, R11, 1 ;  /* 0x3f8000000b0ba421 */ /* 0x004fcc0000010000 */
[----:B------:R-:W2:Y:S01]  /*bf80*/  @!P4 MUFU.RCP R3, R3 ;  /* 0x000000030003c308 */ /* 0x000ea20000001000 */
[----:B---3--:R-:W-:Y:S01]  /*bf90*/  @!P1 FADD.FTZ R10, R10, 1 ;  /* 0x3f8000000a0a9421 */ /* 0x008fe20000010000 */
[----:B------:R-:W-:Y:S04]  /*bfa0*/  STS.128 [R157], R68 ;  /* 0x000000449d007388 */ /* 0x000fe80000000c00 */
[----:B------:R-:W-:Y:S02]  /*bfb0*/  STS.128 [R157+0x10], R72 ;  /* 0x000010489d007388 */ /* 0x000fe40000000c00 */
[----:B------:R-:W3:Y:S01]  /*bfc0*/  @!P5 MUFU.RCP R2, R2 ;  /* 0x000000020002d308 */ /* 0x000ee20000001000 */
[----:B----4-:R-:W-:Y:S01]  /*bfd0*/  @!P6 FMUL.FTZ R54, R54, R17 ;  /* 0x000000113636e220 */ /* 0x010fe20000410000 */
[----:B------:R-:W-:Y:S01]  /*bfe0*/  FSETP.GTU.FTZ.AND P6, PT, R5, 20, PT ;  /* 0x41a000000500780b */ /* 0x000fe20003fdc000 */
[----:B------:R-:W-:Y:S01]  /*bff0*/  STS.128 [R157+0x20], R76 ;  /* 0x0000204c9d007388 */ /* 0x000fe20000000c00 */
[----:B0-----:R-:W-:Y:S01]  /*c000*/  FADD.FTZ R12, R12, UR7 ;  /* 0x000000070c0c7e21 */ /* 0x001fe20008010000 */
[----:B------:R-:W-:-:S03]  /*c010*/  FADD.FTZ R13, R13, UR7 ;  /* 0x000000070d0d7e21 */ /* 0x000fc60008010000 */
[----:B------:R-:W0:Y:S01]  /*c020*/  @!P3 MUFU.RCP R19, R8 ;  /* 0x000000080013b308 */ /* 0x000e220000001000 */
[----:B------:R-:W-:Y:S01]  /*c030*/  FADD.FTZ R14, R14, UR7 ;  /* 0x000000070e0e7e21 */ /* 0x000fe20008010000 */
[----:B------:R-:W-:Y:S01]  /*c040*/  FADD.FTZ R15, R15, UR7 ;  /* 0x000000070f0f7e21 */ /* 0x000fe20008010000 */
[----:B--2---:R-:W-:Y:S01]  /*c050*/  @!P4 FMUL.FTZ R56, R56, R3 ;  /* 0x000000033838c220 */ /* 0x004fe20000410000 */
[----:B------:R-:W-:Y:S01]  /*c060*/  FSETP.GTU.FTZ.AND P4, PT, R6, 20, PT ;  /* 0x41a000000600780b */ /* 0x000fe20003f9c000 */
[----:B------:R-:W-:Y:S01]  /*c070*/  @!P0 FMUL.FTZ R3, R7, -1.4426950216293334961 ;  /* 0xbfb8aa3b07038820 */ /* 0x000fe20000410000 */
[----:B------:R-:W-:Y:S01]  /*c080*/  STS.128 [R157+0x30], R80 ;  /* 0x000030509d007388 */ /* 0x000fe20000000c00 */
[----:B------:R-:W-:Y:S01]  /*c090*/  NOP ;  /* 0x0000000000007918 */ /* 0x000fe20000000000 */
[----:B------:R-:W2:Y:S01]  /*c0a0*/  @!P1 MUFU.RCP R10, R10 ;  /* 0x0000000a000a9308 */ /* 0x000ea20000001000 */
[----:B---3--:R-:W-:Y:S01]  /*c0b0*/  @!P5 FMUL.FTZ R55, R55, R2 ;  /* 0x000000023737d220 */ /* 0x008fe20000410000 */
[----:B------:R-:W-:Y:S01]  /*c0c0*/  FSETP.GTU.FTZ.AND P5, PT, R15, 20, PT ;  /* 0x41a000000f00780b */ /* 0x000fe20003fbc000 */
[----:B------:R-:W-:-:S06]  /*c0d0*/  @!P6 FMUL.FTZ R0, R5, -1.4426950216293334961 ;  /* 0xbfb8aa3b0500e820 */ /* 0x000fcc0000410000 */
[----:B------:R-:W-:Y:S01]  /*c0e0*/  @!P4 FMUL.FTZ R2, R6, -1.4426950216293334961 ;  /* 0xbfb8aa3b0602c820 */ /* 0x000fe20000410000 */
[----:B0-----:R-:W-:Y:S01]  /*c0f0*/  @!P3 FMUL.FTZ R58, R58, R19 ;  /* 0x000000133a3ab220 */ /* 0x001fe20000410000 */
[----:B------:R-:W-:Y:S01]  /*c100*/  FSETP.GTU.FTZ.AND P3, PT, R14, 20, PT ;  /* 0x41a000000e00780b */ /* 0x000fe20003f7c000 */
[----:B------:R-:W0:Y:S01]  /*c110*/  LDS.128 R16, [R158+0x200] ;  /* 0x000200009e107984 */ /* 0x000e220000000c00 */
[----:B------:R-:W3:Y:S03]  /*c120*/  @!P2 MUFU.RCP R11, R11 ;  /* 0x0000000b000ba308 */ /* 0x000ee60000001000 */
[----:B------:R-:W4:Y:S01]  /*c130*/  LDS.128 R20, [R158+0x400] ;  /* 0x000400009e147984 */ /* 0x000f220000000c00 */
[----:B------:R-:W-:-:S03]  /*c140*/  @!P5 FMUL.FTZ R7, R15, -1.4426950216293334961 ;  /* 0xbfb8aa3b0f07d820 */ /* 0x000fc60000410000 */
[----:B------:R-:W5:Y:S01]  /*c150*/  LDS.128 R24, [R158+0x600] ;  /* 0x000600009e187984 */ /* 0x000f620000000c00 */
[----:B------:R-:W1:Y:S01]  /*c160*/  @!P4 MUFU.EX2 R2, R2 ;  /* 0x000000020002c308 */ /* 0x000e620000000800 */
[----:B--2---:R-:W-:Y:S01]  /*c170*/  @!P1 FMUL.FTZ R59, R59, R10 ;  /* 0x0000000a3b3b9220 */ /* 0x004fe20000410000 */
[----:B------:R-:W-:Y:S01]  /*c180*/  FSETP.GTU.FTZ.AND P1, PT, R12, 20, PT ;  /* 0x41a000000c00780b */ /* 0x000fe20003f3c000 */
[----:B------:R-:W-:Y:S01]  /*c190*/  @!P3 FMUL.FTZ R6, R14, -1.4426950216293334961 ;  /* 0xbfb8aa3b0e06b820 */ /* 0x000fe20000410000 */
[----:B------:R-:W2:Y:S04]  /*c1a0*/  @!P0 MUFU.EX2 R3, R3 ;  /* 0x0000000300038308 */ /* 0x000ea80000000800 */
[----:B------:R-:W2:Y:S01]  /*c1b0*/  @!P6 MUFU.EX2 R0, R0 ;  /* 0x000000000000e308 */ /* 0x000ea20000000800 */
[----:B---3--:R-:W-:Y:S01]  /*c1c0*/  @!P2 FMUL.FTZ R60, R60, R11 ;  /* 0x0000000b3c3ca220 */ /* 0x008fe20000410000 */
[----:B------:R-:W-:-:S02]  /*c1d0*/  FSETP.GTU.FTZ.AND P2, PT, R13, 20, PT ;  /* 0x41a000000d00780b */ /* 0x000fc40003f5c000 */
[----:B------:R-:W3:Y:S01]  /*c1e0*/  @!P3 MUFU.EX2 R6, R6 ;  /* 0x000000060006b308 */ /* 0x000ee20000000800 */
[----:B------:R-:W-:Y:S01]  /*c1f0*/  LEA R11, R85, R160, 0x2 ;  /* 0x000000a0550b7211 */ /* 0x000fe200078e10ff */
[----:B-1----:R-:W-:Y:S01]  /*c200*/  @!P4 FADD.FTZ R2, R2, 1 ;  /* 0x3f8000000202c421 */ /* 0x002fe20000010000 */
[----:B------:R-:W-:Y:S01]  /*c210*/  @!P1 FMUL.FTZ R4, R12, -1.4426950216293334961 ;  /* 0xbfb8aa3b0c049820 */ /* 0x000fe20000410000 */
[----:B------:R-:W1:Y:S01]  /*c220*/  @!P5 MUFU.EX2 R7, R7 ;  /* 0x000000070007d308 */ /* 0x000e620000000800 */
[----:B--2---:R-:W-:-:S03]  /*c230*/  @!P0 FADD.FTZ R3, R3, 1 ;  /* 0x3f80000003038421 */ /* 0x004fc60000010000 */
[----:B------:R2:W0:Y:S01]  /*c240*/  @!P4 MUFU.RCP R29, R2 ;  /* 0x00000002001dc308 */ /* 0x0004220000001000 */
[----:B------:R-:W-:Y:S02]  /*c250*/  @!P6 FADD.FTZ R0, R0, 1 ;  /* 0x3f8000000000e421 */ /* 0x000fe40000010000 */
[----:B------:R-:W-:Y:S02]  /*c260*/  @!P2 FMUL.FTZ R5, R13, -1.4426950216293334961 ;  /* 0xbfb8aa3b0d05a820 */ /* 0x000fe40000410000 */
[----:B------:R-:W5:Y:S01]  /*c270*/  LDS.128 R12, [R158] ;  /* 0x000000009e0c7984 */ /* 0x000f620000000c00 */
[----:B---3--:R-:W-:Y:S02]  /*c280*/  @!P3 FADD.FTZ R6, R6, 1 ;  /* 0x3f8000000606b421 */ /* 0x008fe40000010000 */
[----:B------:R-:W3:Y:S01]  /*c290*/  @!P1 MUFU.EX2 R4, R4 ;  /* 0x0000000400049308 */ /* 0x000ee20000000800 */
[----:B--2---:R-:W-:Y:S01]  /*c2a0*/  MOV R2, UR23 ;  /* 0x0000001700027c02 */ /* 0x004fe20008000f00 */
[----:B-1----:R-:W-:-:S02]  /*c2b0*/  @!P5 FADD.FTZ R7, R7, 1 ;  /* 0x3f8000000707d421 */ /* 0x002fc40000010000 */
[----:B------:R-:W1:Y:S04]  /*c2c0*/  @!P2 MUFU.EX2 R5, R5 ;  /* 0x000000050005a308 */ /* 0x000e680000000800 */
[----:B------:R2:W4:Y:S01]  /*c2d0*/  @!P0 MUFU.RCP R8, R3 ;  /* 0x0000000300088308 */ /* 0x0005220000001000 */
[----:B0-----:R-:W-:Y:S01]  /*c2e0*/  @!P4 FMUL.FTZ R62, R62, R29 ;  /* 0x0000001d3e3ec220 */ /* 0x001fe20000410000 */
[----:B---3--:R-:W-:-:S06]  /*c2f0*/  @!P1 FADD.FTZ R4, R4, 1 ;  /* 0x3f80000004049421 */ /* 0x008fcc0000010000 */
[----:B------:R-:W0:Y:S01]  /*c300*/  @!P6 MUFU.RCP R0, R0 ;  /* 0x000000000000e308 */ /* 0x000e220000001000 */
[----:B--2---:R-:W-:Y:S01]  /*c310*/  MOV R3, UR22 ;  /* 0x0000001600037c02 */ /* 0x004fe20008000f00 */
[----:B-1----:R-:W-:Y:S01]  /*c320*/  @!P2 FADD.FTZ R5, R5, 1 ;  /* 0x3f8000000505a421 */ /* 0x002fe20000010000 */
[----:B------:R-:W1:Y:S01]  /*c330*/  LDCU.64 UR22, c[0x0][0x518] ;  /* 0x0000a300ff1677ac */ /* 0x000e620008000a00 */
[----:B------:R-:W-:-:S04]  /*c340*/  IMAD.WIDE.U32 R2, R11, 0x10, R2 ;  /* 0x000000100b027825 */ /* 0x000fc800078e0002 */
[----:B------:R-:W2:Y:S01]  /*c350*/  @!P1 MUFU.RCP R31, R4 ;  /* 0x00000004001f9308 */ /* 0x000ea20000001000 */
[----:B----4-:R-:W-:Y:S01]  /*c360*/  @!P0 FMUL.FTZ R63, R63, R8 ;  /* 0x000000083f3f8220 */ /* 0x010fe20000410000 */
[----:B------:R-:W-:Y:S04]  /*c370*/  STG.E.128 desc[UR26][R2.64+0x200], R16 ;  /* 0x0002001002007986 */ /* 0x000fe8000c101d1a */
[----:B------:R-:W-:Y:S02]  /*c380*/  STG.E.128 desc[UR26][R2.64+0x400], R20 ;  /* 0x0004001402007986 */ /* 0x000fe4000c101d1a */
[----:B------:R3:W4:Y:S01]  /*c390*/  @!P2 MUFU.RCP R10, R5 ;  /* 0x00000005000aa308 */ /* 0x0007220000001000 */
[----:B0-----:R-:W-:Y:S01]  /*c3a0*/  @!P6 FMUL.FTZ R61, R61, R0 ;  /* 0x000000003d3de220 */ /* 0x001fe20000410000 */
[----:B-----5:R-:W-:Y:S01]  /*c3b0*/  STG.E.128 desc[UR26][R2.64+0x600], R24 ;  /* 0x0006001802007986 */ /* 0x020fe2000c101d1a */
[----:B------:R-:W-:Y:S01]  /*c3c0*/  FADD.FTZ R0, R52, R161 ;  /* 0x000000a134007221 */ /* 0x000fe20000010000 */
[----:B-1----:R-:W-:-:S02]  /*c3d0*/  UIMAD.WIDE.U32 UR28, UR36, UR22, UR28 ;  /* 0x00000016241c72a5 */ /* 0x002fc4000f8e001c */
[----:B------:R0:W-:Y:S02]  /*c3e0*/  STG.E.128 desc[UR26][R2.64], R12 ;  /* 0x0000000c02007986 */ /* 0x0001e4000c101d1a */
[----:B------:R-:W1:Y:S01]  /*c3f0*/  @!P3 MUFU.RCP R33, R6 ;  /* 0x000000060021b308 */ /* 0x000e620000001000 */
[----:B---3--:R-:W-:Y:S01]  /*c400*/  FADD.FTZ R5, R0, R53 ;  /* 0x0000003500057221 */ /* 0x008fe20000010000 */
[----:B--2---:R-:W-:Y:S01]  /*c410*/  @!P1 FMUL.FTZ R64, R64, R31 ;  /* 0x0000001f40409220 */ /* 0x004fe20000410000 */
[----:B------:R-:W-:Y:S01]  /*c420*/  BAR.SYNC.DEFER_BLOCKING 0x0 ;  /* 0x0000000000007b1d */ /* 0x000fe20000010000 */
[----:B------:R-:W-:Y:S01]  /*c430*/  UIMAD UR23, UR36, UR23, UR29 ;  /* 0x00000017241772a4 */ /* 0x000fe2000f8e021d */
[----:B------:R-:W-:Y:S01]  /*c440*/  FADD.FTZ R0, R5, R54 ;  /* 0x0000003605007221 */ /* 0x000fe20000010000 */
[----:B------:R-:W-:-:S03]  /*c450*/  UIMAD UR29, UR8, UR33, URZ ;  /* 0x00000021081d72a4 */ /* 0x000fc6000f8e02ff */
[----:B------:R-:W2:Y:S01]  /*c460*/  @!P5 MUFU.RCP R4, R7 ;  /* 0x000000070004d308 */ /* 0x000ea20000001000 */
[----:B----4-:R-:W-:Y:S01]  /*c470*/  @!P2 FMUL.FTZ R65, R65, R10 ;  /* 0x0000000a4141a220 */ /* 0x010fe20000410000 */
[----:B------:R-:W-:Y:S02]  /*c480*/  UMOV UR22, UR28 ;  /* 0x0000001c00167c82 */ /* 0x000fe40008000000 */
[----:B------:R-:W-:Y:S01]  /*c490*/  UIMAD.WIDE.U32 UR22, UR8, UR32, UR22 ;  /* 0x00000020081672a5 */ /* 0x000fe2000f8e0016 */
[----:B0-----:R-:W-:Y:S01]  /*c4a0*/  FADD.FTZ R3, R0, R55 ;  /* 0x0000003700037221 */ /* 0x001fe20000010000 */
[----:B-1----:R-:W-:Y:S02]  /*c4b0*/  @!P3 FMUL.FTZ R66, R66, R33 ;  /* 0x000000214242b220 */ /* 0x002fe40000410000 */
[----:B------:R-:W-:Y:S02]  /*c4c0*/  UIADD3 UR28, UPT, UPT, UR23, UR29, URZ ;  /* 0x0000001d171c7290 */ /* 0x000fe4000fffe0ff */
[----:B------:R-:W-:-:S04]  /*c4d0*/  ULEA UR23, UP0, UR22, UR34, 0x2 ;  /* 0x0000002216177291 */ /* 0x000fc8000f8010ff */
[----:B------:R-:W-:Y:S01]  /*c4e0*/  ULEA.HI.X UR22, UR22, UR35, UR28, 0x2, UP0 ;  /* 0x0000002316167291 */ /* 0x000fe200080f141c */
[----:B--2---:R-:W-:Y:S01]  /*c4f0*/  @!P5 FMUL.FTZ R67, R67, R4 ;  /* 0x000000044343d220 */ /* 0x004fe20000410000 */
[----:B------:R-:W-:Y:S01]  /*c500*/  STS.128 [R157], R52 ;  /* 0x000000349d007388 */ /* 0x000fe20000000c00 */
[----:B------:R-:W-:Y:S01]  /*c510*/  MOV R2, UR23 ;  /* 0x0000001700027c02 */ /* 0x000fe20008000f00 */
[----:B------:R-:W-:Y:S02]  /*c520*/  UIADD3 UR12, UP0, UPT, UR12, -0x2000, URZ ;  /* 0xffffe0000c0c7890 */ /* 0x000fe4000ff1e0ff */
[----:B------:R0:W-:Y:S02]  /*c530*/  STS.128 [R157+0x10], R56 ;  /* 0x000010389d007388 */ /* 0x0001e40000000c00 */
[----:B------:R-:W-:Y:S02]  /*c540*/  UIADD3.X UR9, UPT, UPT, UR9, -0x1, URZ, UP0, !UPT ;  /* 0xffffffff09097890 */ /* 0x000fe400087fe4ff */
[----:B------:R1:W-:Y:S01]  /*c550*/  STS.128 [R157+0x20], R60 ;  /* 0x0000203c9d007388 */ /* 0x0003e20000000c00 */
[----:B------:R-:W-:-:S03]  /*c560*/  UISETP.GT.AND UP0, UPT, UR19, 0x1, UPT ;  /* 0x000000011300788c */ /* 0x000fc6000bf04270 */
[----:B------:R2:W-:Y:S01]  /*c570*/  STS.128 [R157+0x30], R64 ;  /* 0x000030409d007388 */ /* 0x0005e20000000c00 */
[----:B------:R-:W-:-:S03]  /*c580*/  NOP ;  /* 0x0000000000007918 */ /* 0x000fc60000000000 */
[----:B------:R-:W3:Y:S01]  /*c590*/  LDS.128 R4, [R158] ;  /* 0x000000009e047984 */ /* 0x000ee20000000c00 */
[----:B0-----:R-:W-:Y:S01]  /*c5a0*/  FADD.FTZ R56, R3, R56 ;  /* 0x0000003803387221 */ /* 0x001fe20000010000 */
[----:B------:R-:W-:Y:S01]  /*c5b0*/  MOV R3, UR22 ;  /* 0x0000001600037c02 */ /* 0x000fe20008000f00 */
[----:B------:R-:W-:Y:S01]  /*c5c0*/  UMOV UR19, UR30 ;  /* 0x0000001e00137c82 */ /* 0x000fe20008000000 */
[----:B------:R-:W0:Y:S01]  /*c5d0*/  LDS.128 R12, [R158+0x200] ;  /* 0x000200009e0c7984 */ /* 0x000e220000000c00 */
[----:B------:R-:W-:Y:S01]  /*c5e0*/  FADD.FTZ R57, R56, R57 ;  /* 0x0000003938397221 */ /* 0x000fe20000010000 */
[----:B------:R-:W-:Y:S02]  /*c5f0*/  IMAD.WIDE.U32 R2, R11, 0x10, R2 ;  /* 0x000000100b027825 */ /* 0x000fe400078e0002 */
[----:B------:R-:W4:Y:S02]  /*c600*/  LDS.128 R16, [R158+0x400] ;  /* 0x000400009e107984 */ /* 0x000f240000000c00 */
[----:B------:R-:W-:-:S02]  /*c610*/  FADD.FTZ R58, R57, R58 ;  /* 0x0000003a393a7221 */ /* 0x000fc40000010000 */
[----:B------:R-:W5:Y:S02]  /*c620*/  LDS.128 R20, [R158+0x600] ;  /* 0x000600009e147984 */ /* 0x000f640000000c00 */
[----:B------:R-:W-:-:S04]  /*c630*/  FADD.FTZ R59, R58, R59 ;  /* 0x0000003b3a3b7221 */ /* 0x000fc80000010000 */
[----:B-1----:R-:W-:-:S04]  /*c640*/  FADD.FTZ R60, R59, R60 ;  /* 0x0000003c3b3c7221 */ /* 0x002fc80000010000 */
[----:B------:R-:W-:-:S04]  /*c650*/  FADD.FTZ R61, R60, R61 ;  /* 0x0000003d3c3d7221 */ /* 0x000fc80000010000 */
[----:B------:R-:W-:-:S04]  /*c660*/  FADD.FTZ R62, R61, R62 ;  /* 0x0000003e3d3e7221 */ /* 0x000fc80000010000 */
[----:B------:R-:W-:-:S04]  /*c670*/  FADD.FTZ R63, R62, R63 ;  /* 0x0000003f3e3f7221 */ /* 0x000fc80000010000 */
[----:B--2---:R-:W-:-:S04]  /*c680*/  FADD.FTZ R64, R63, R64 ;  /* 0x000000403f407221 */ /* 0x004fc80000010000 */
[----:B------:R-:W-:Y:S01]  /*c690*/  FADD.FTZ R65, R64, R65 ;  /* 0x0000004140417221 */ /* 0x000fe20000010000 */
[----:B---3--:R1:W-:Y:S03]  /*c6a0*/  STG.E.128 desc[UR26][R2.64], R4 ;  /* 0x0000000402007986 */ /* 0x0083e6000c101d1a */
[----:B------:R-:W-:Y:S01]  /*c6b0*/  FADD.FTZ R66, R65, R66 ;  /* 0x0000004241427221 */ /* 0x000fe20000010000 */
[----:B0-----:R1:W-:Y:S03]  /*c6c0*/  STG.E.128 desc[UR26][R2.64+0x200], R12 ;  /* 0x0002000c02007986 */ /* 0x0013e6000c101d1a */
[----:B------:R-:W-:Y:S01]  /*c6d0*/  FADD.FTZ R161, R66, R67 ;  /* 0x0000004342a17221 */ /* 0x000fe20000010000 */
[----:B----4-:R1:W-:Y:S04]  /*c6e0*/  STG.E.128 desc[UR26][R2.64+0x400], R16 ;  /* 0x0004001002007986 */ /* 0x0103e8000c101d1a */
[----:B-----5:R1:W-:Y:S01]  /*c6f0*/  STG.E.128 desc[UR26][R2.64+0x600], R20 ;  /* 0x0006001402007986 */ /* 0x0203e2000c101d1a */
[----:B------:R-:W-:Y:S05]  /*c700*/  BRA.U UP0, `(.L_x_12091) ;  /* 0xffffff4500107547 */ /* 0x000fea000b83ffff */
.L_x_11961:
        /* <DEDUP_REMOVED lines=9> */
[----:B-1----:R-:W1:Y:S01]  /*c7a0*/  S2R R4, SR_LANEID ;  /* 0x0000000000047919 */ /* 0x002e620000000000 */
[----:B------:R-:W3:Y:S01]  /*c7b0*/  S2R R6, SR_TID.X ;  /* 0x0000000000067919 */ /* 0x000ee20000002100 */
[----:B0-----:R-:W-:-:S05]  /*c7c0*/  @P0 FADD R0, R0, R163 ;  /* 0x000000a300000221 */ /* 0x001fca0000000000 */
[----:B------:R-:W0:Y:S01]  /*c7d0*/  SHFL.DOWN P0, R3, R0, 0x2, 0x1f ;  /* 0x08401f0000037f89 */ /* 0x000e220000000000 */
        /* <DEDUP_REMOVED lines=28> */
.L_x_12093:
[----:B------:R-:W-:Y:S05]  /*c9a0*/  BSYNC.RECONVERGENT B0 ;  /* 0x0000000000007941 */ /* 0x000fea0003800200 */
.L_x_12092:
[----:B------:R-:W-:Y:S01]  /*c9b0*/  UISETP.NE.U32.AND UP0, UPT, UR10, URZ, UPT ;  /* 0x000000ff0a00728c */ /* 0x000fe2000bf05070 */
[----:B--2---:R-:W-:-:S03]  /*c9c0*/  ISETP.GE.AND P0, PT, R9, UR16, PT ;  /* 0x0000001009007c0c */ /* 0x004fc6000bf06270 */
[----:B------:R-:W-:-:S09]  /*c9d0*/  UISETP.NE.AND.EX UP0, UPT, UR11, URZ, UPT, UP0 ;  /* 0x000000ff0b00728c */ /* 0x000fd2000bf05300 */
[----:B------:R-:W-:Y:S05]  /*c9e0*/  BRA.U !UP0, `(.L_x_12094) ;  /* 0x0000000108907547 */ /* 0x000fea000b800000 */
[----:B------:R-:W-:Y:S06]  /*c9f0*/  BAR.SYNC.DEFER_BLOCKING 0x0 ;  /* 0x0000000000007b1d */ /* 0x000fec0000010000 */
[----:B------:R-:W-:Y:S01]  /*ca00*/  BSSY.RECONVERGENT B0, `(.L_x_12094) ;  /* 0x0000022000007945 */ /* 0x000fe20003800200 */
[----:B------:R-:W2:Y:S01]  /*ca10*/  SHFL.DOWN P1, R0, R161, 0x1, 0x1f ;  /* 0x08201f00a1007f89 */ /* 0x000ea20000020000 */
[----:B01----:R-:W0:Y:S01]  /*ca20*/  S2R R4, SR_LANEID ;  /* 0x0000000000047919 */ /* 0x003e220000000000 */
[----:B------:R-:W1:Y:S01]  /*ca30*/  S2R R6, SR_TID.X ;  /* 0x0000000000067919 */ /* 0x000e620000002100 */
[----:B--2---:R-:W-:-:S05]  /*ca40*/  @P1 FADD R0, R0, R161 ;  /* 0x000000a100001221 */ /* 0x004fca0000000000 */
[----:B------:R-:W2:Y:S01]  /*ca50*/  SHFL.DOWN P1, R3, R0, 0x2, 0x1f ;  /* 0x08401f0000037f89 */ /* 0x000ea20000020000 */
[----:B0-----:R-:W-:-:S13]  /*ca60*/  ISETP.NE.AND P2, PT, R4, RZ, PT ;  /* 0x000000ff0400720c */ /* 0x001fda0003f45270 */
[----:B------:R-:W0:Y:S01]  /*ca70*/  @!P2 S2R R8, SR_CgaCtaId ;  /* 0x000000000008a919 */ /* 0x000e220000008800 */
[----:B------:R-:W-:Y:S01]  /*ca80*/  @!P2 MOV R7, 0x400 ;  /* 0x000004000007a802 */ /* 0x000fe20000000f00 */
[----:B--2---:R-:W-:Y:S01]  /*ca90*/  @P1 FADD R3, R0, R3 ;  /* 0x0000000300031221 */ /* 0x004fe20000000000 */
[----:B-1----:R-:W-:-:S04]  /*caa0*/  @!P2 SHF.R.U32.HI R0, RZ, 0x3, R6 ;  /* 0x00000003ff00a819 */ /* 0x002fc80000011606 */
        /* <DEDUP_REMOVED lines=23> */
.L_x_12095:
[----:B------:R-:W-:Y:S05]  /*cc20*/  BSYNC.RECONVERGENT B0 ;  /* 0x0000000000007941 */ /* 0x000fea0003800200 */
.L_x_12094:
[----:B------:R-:W-:Y:S05]  /*cc30*/  @P0 EXIT ;  /* 0x000000000000094d */ /* 0x000fea0003800000 */
[----:B------:R-:W2:Y:S01]  /*cc40*/  S2UR UR9, SR_CgaCtaId ;  /* 0x00000000000979c3 */ /* 0x000ea20000008800 */
[----:B------:R-:W3:Y:S01]  /*cc50*/  LDCU.64 UR6, c[0x0][0x4a8] ;  /* 0x00009500ff0677ac */ /* 0x000ee20008000a00 */
[----:B01----:R-:W-:Y:S01]  /*cc60*/  MOV R7, R9 ;  /* 0x0000000900077202 */ /* 0x003fe20000000f00 */
[----:B------:R-:W0:Y:S01]  /*cc70*/  LDCU UR10, c[0x0][0x360] ;  /* 0x00006c00ff0a77ac */ /* 0x000e220008000800 */
[----:B------:R-:W1:Y:S01]  /*cc80*/  LDCU.64 UR12, c[0x0][0x4b0] ;  /* 0x00009600ff0c77ac */ /* 0x000e620008000a00 */
[----:B------:R-:W4:Y:S01]  /*cc90*/  LDCU.64 UR14, c[0x0][0x530] ;  /* 0x0000a600ff0e77ac */ /* 0x000f220008000a00 */
[----:B---3--:R-:W-:-:S03]  /*cca0*/  UIMAD.WIDE.U32 UR4, UR8, UR6, URZ ;  /* 0x00000006080472a5 */ /* 0x008fc6000f8e00ff */
[----:B------:R-:W-:Y:S01]  /*ccb0*/  UMOV UR6, 0x400 ;  /* 0x0000040000067882 */ /* 0x000fe20000000000 */
[----:B------:R-:W-:Y:S02]  /*ccc0*/  UIMAD UR8, UR8, UR7, UR5 ;  /* 0x00000007080872a4 */ /* 0x000fe4000f8e0205 */
[----:B012-4-:R-:W-:-:S12]  /*ccd0*/  ULEA UR6, UR9, UR6, 0x18 ;  /* 0x0000000609067291 */ /* 0x017fd8000f8ec0ff */
.L_x_12096:
[C---:B------:R-:W-:Y:S02]  /*cce0*/  LEA R0, R7.reuse, UR6, 0x3 ;  /* 0x0000000607007c11 */ /* 0x040fe4000f8e18ff */
[----:B------:R-:W-:Y:S02]  /*ccf0*/  SHF.R.S32.HI R4, RZ, 0x1f, R7 ;  /* 0x0000001fff047819 */ /* 0x000fe40000011407 */
[----:B0-----:R-:W-:Y:S01]  /*cd00*/  MOV R2, UR4 ;  /* 0x0000000400027c02 */ /* 0x001fe20008000f00 */
        /* <DEDUP_REMOVED lines=16> */
.L_x_11999:
[----:B------:R-:W-:Y:S01]  /*ce10*/  MOV R250, R246 ;  /* 0x000000f600fa7202 */ /* 0x000fe20000000f00 */
[----:B------:R-:W-:Y:S01]  /*ce20*/  HFMA2 R249, -RZ, RZ, 0, 5.9604644775390625e-08 ;  /* 0x00000001fff97431 */ /* 0x000fe200000001ff */
[----:B------:R-:W-:Y:S02]  /*ce30*/  MOV R248, RZ ;  /* 0x000000ff00f87202 */ /* 0x000fe40000000f00 */
[----:B------:R-:W-:-:S07]  /*ce40*/  MOV R243, 0xffffffff ;  /* 0xffffffff00f37802 */ /* 0x000fce0000000f00 */
[----:B01---5:R-:W-:Y:S05]  /*ce50*/  WARPSYNC.COLLECTIVE R243, `(.L_x_12097) ;  /* 0x00000000f3087348 */ /* 0x023fea0003c00000 */
[----:B------:R2:W3:Y:S02]  /*ce60*/  SHFL.UP P6, R124, R250, R249, R248 ;  /* 0x040000f9fa7c7389 */ /* 0x0004e400000c00f8 */
[----:B0123-5:R-:W-:Y:S05]  /*ce70*/  ENDCOLLECTIVE ;  /* 0x000000000000791b */ /* 0x02ffea0003800000 */
.L_x_12097:
[----:B------:R-:W-:Y:S02]  /*ce80*/  MOV R250, R245 ;  /* 0x000000f500fa7202 */ /* 0x000fe40000000f00 */
[----:B------:R-:W-:-:S07]  /*ce90*/  MOV R126, R124 ;  /* 0x0000007c007e7202 */ /* 0x000fce0000000f00 */
[----:B------:R-:W-:Y:S05]  /*cea0*/  WARPSYNC.COLLECTIVE R243, `(.L_x_12098) ;  /* 0x00000000f3087348 */ /* 0x000fea0003c00000 */
[----:B------:R0:W1:Y:S02]  /*ceb0*/  SHFL.UP P6, R124, R250, R249, R248 ;  /* 0x040000f9fa7c7389 */ /* 0x00006400000c00f8 */
[----:B01----:R-:W-:Y:S05]  /*cec0*/  ENDCOLLECTIVE ;  /* 0x000000000000791b */ /* 0x003fea0003800000 */
.L_x_12098:
[----:B------:R-:W-:Y:S02]  /*ced0*/  MOV R250, R162 ;  /* 0x000000a200fa7202 */ /* 0x000fe40000000f00 */
[----:B------:R-:W-:-:S07]  /*cee0*/  MOV R127, R124 ;  /* 0x0000007c007f7202 */ /* 0x000fce0000000f00 */
[----:B------:R-:W-:Y:S05]  /*cef0*/  WARPSYNC.COLLECTIVE R243, `(.L_x_12099) ;  /* 0x00000000f3087348 */ /* 0x000fea0003c00000 */
[----:B------:R0:W1:Y:S02]  /*cf00*/  SHFL.UP P6, R124, R250, R249, R248 ;  /* 0x040000f9fa7c7389 */ /* 0x00006400000c00f8 */
[----:B01----:R-:W-:Y:S05]  /*cf10*/  ENDCOLLECTIVE ;  /* 0x000000000000791b */ /* 0x003fea0003800000 */
.L_x_12099:
[----:B------:R-:W-:Y:S02]  /*cf20*/  MOV R250, R125 ;  /* 0x0000007d00fa7202 */ /* 0x000fe40000000f00 */
[----:B------:R-:W-:-:S07]  /*cf30*/  MOV R242, R124 ;  /* 0x0000007c00f27202 */ /* 0x000fce0000000f00 */
[----:B------:R-:W-:Y:S05]  /*cf40*/  WARPSYNC.COLLECTIVE R243, `(.L_x_12100) ;  /* 0x00000000f3087348 */ /* 0x000fea0003c00000 */
[----:B------:R0:W1:Y:S02]  /*cf50*/  SHFL.UP P6, R124, R250, R249, R248 ;  /* 0x040000f9fa7c7389 */ /* 0x00006400000c00f8 */
[----:B01----:R-:W-:Y:S05]  /*cf60*/  ENDCOLLECTIVE ;  /* 0x000000000000791b */ /* 0x003fea0003800000 */
.L_x_12100:
        /* <DEDUP_REMOVED lines=8> */
[-C--:B------:R-:W-:Y:S01]  /*cff0*/  @P5 FFMA.FTZ R245, R245, R126.reuse, R124 ;  /* 0x0000007ef5f55223 */ /* 0x080fe2000001007c */
[----:B------:R-:W-:Y:S02]  /*d000*/  @P5 FADD.FTZ R125, R125, R242 ;  /* 0x000000f27d7d5221 */ /* 0x000fe40000010000 */
[----:B------:R-:W-:-:S05]  /*d010*/  @P5 FFMA.FTZ R246, R246, R126, -R247 ;  /* 0x0000007ef6f65223 */ /* 0x000fca00000108f7 */
[----:B------:R-:W-:-:S07]  /*d020*/  MOV R250, R246 ;  /* 0x000000f600fa7202 */ /* 0x000fce0000000f00 */
[----:B------:R-:W-:Y:S05]  /*d030*/  WARPSYNC.COLLECTIVE R243, `(.L_x_12101) ;  /* 0x00000000f3087348 */ /* 0x000fea0003c00000 */
[----:B------:R0:W1:Y:S02]  /*d040*/  SHFL.UP P6, R124, R250, R249, R248 ;  /* 0x040000f9fa7c7389 */ /* 0x00006400000c00f8 */
[----:B01----:R-:W-:Y:S05]  /*d050*/  ENDCOLLECTIVE ;  /* 0x000000000000791b */ /* 0x003fea0003800000 */
.L_x_12101:
[----:B------:R-:W-:Y:S02]  /*d060*/  MOV R250, R245 ;  /* 0x000000f500fa7202 */ /* 0x000fe40000000f00 */
[----:B------:R-:W-:-:S07]  /*d070*/  MOV R126, R124 ;  /* 0x0000007c007e7202 */ /* 0x000fce0000000f00 */
[----:B------:R-:W-:Y:S05]  /*d080*/  WARPSYNC.COLLECTIVE R243, `(.L_x_12102) ;  /* 0x00000000f3087348 */ /* 0x000fea0003c00000 */
[----:B------:R0:W1:Y:S02]  /*d090*/  SHFL.UP P6, R124, R250, R249, R248 ;  /* 0x040000f9fa7c7389 */ /* 0x00006400000c00f8 */
[----:B01----:R-:W-:Y:S05]  /*d0a0*/  ENDCOLLECTIVE ;  /* 0x000000000000791b */ /* 0x003fea0003800000 */
.L_x_12102:
[----:B------:R-:W-:Y:S02]  /*d0b0*/  MOV R250, R162 ;  /* 0x000000a200fa7202 */ /* 0x000fe40000000f00 */
[----:B------:R-:W-:-:S07]  /*d0c0*/  MOV R127, R124 ;  /* 0x0000007c007f7202 */ /* 0x000fce0000000f00 */
[----:B------:R-:W-:Y:S05]  /*d0d0*/  WARPSYNC.COLLECTIVE R243, `(.L_x_12103) ;  /* 0x00000000f3087348 */ /* 0x000fea0003c00000 */
[----:B------:R0:W1:Y:S02]  /*d0e0*/  SHFL.UP P6, R124, R250, R249, R248 ;  /* 0x040000f9fa7c7389 */ /* 0x00006400000c00f8 */
[----:B01----:R-:W-:Y:S05]  /*d0f0*/  ENDCOLLECTIVE ;  /* 0x000000000000791b */ /* 0x003fea0003800000 */
.L_x_12103:
[----:B------:R-:W-:Y:S02]  /*d100*/  MOV R250, R125 ;  /* 0x0000007d00fa7202 */ /* 0x000fe40000000f00 */
[----:B------:R-:W-:-:S07]  /*d110*/  MOV R242, R124 ;  /* 0x0000007c00f27202 */ /* 0x000fce0000000f00 */
[----:B------:R-:W-:Y:S05]  /*d120*/  WARPSYNC.COLLECTIVE R243, `(.L_x_12104) ;  /* 0x00000000f3087348 */ /* 0x000fea0003c00000 */
[----:B------:R0:W1:Y:S02]  /*d130*/  SHFL.UP P6, R124, R250, R249, R248 ;  /* 0x040000f9fa7c7389 */ /* 0x00006400000c00f8 */
[----:B01----:R-:W-:Y:S05]  /*d140*/  ENDCOLLECTIVE ;  /* 0x000000000000791b */ /* 0x003fea0003800000 */
.L_x_12104:
        /* <DEDUP_REMOVED lines=15> */
.L_x_12105:
[----:B------:R-:W-:Y:S02]  /*d240*/  MOV R250, R245 ;  /* 0x000000f500fa7202 */ /* 0x000fe40000000f00 */
[----:B------:R-:W-:-:S07]  /*d250*/  MOV R126, R124 ;  /* 0x0000007c007e7202 */ /* 0x000fce0000000f00 */
[----:B------:R-:W-:Y:S05]  /*d260*/  WARPSYNC.COLLECTIVE R243, `(.L_x_12106) ;  /* 0x00000000f3087348 */ /* 0x000fea0003c00000 */
[----:B------:R0:W1:Y:S02]  /*d270*/  SHFL.UP P6, R124, R250, R249, R248 ;  /* 0x040000f9fa7c7389 */ /* 0x00006400000c00f8 */
[----:B01----:R-:W-:Y:S05]  /*d280*/  ENDCOLLECTIVE ;  /* 0x000000000000791b */ /* 0x003fea0003800000 */
.L_x_12106:
[----:B------:R-:W-:Y:S02]  /*d290*/  MOV R250, R162 ;  /* 0x000000a200fa7202 */ /* 0x000fe40000000f00 */
[----:B------:R-:W-:-:S07]  /*d2a0*/  MOV R127, R124 ;  /* 0x0000007c007f7202 */ /* 0x000fce0000000f00 */
[----:B------:R-:W-:Y:S05]  /*d2b0*/  WARPSYNC.COLLECTIVE R243, `(.L_x_12107) ;  /* 0x00000000f3087348 */ /* 0x000fea0003c00000 */
[----:B------:R0:W1:Y:S02]  /*d2c0*/  SHFL.UP P6, R124, R250, R249, R248 ;  /* 0x040000f9fa7c7389 */ /* 0x00006400000c00f8 */
[----:B01----:R-:W-:Y:S05]  /*d2d0*/  ENDCOLLECTIVE ;  /* 0x000000000000791b */ /* 0x003fea0003800000 */
.L_x_12107:
[----:B------:R-:W-:Y:S02]  /*d2e0*/  MOV R250, R125 ;  /* 0x0000007d00fa7202 */ /* 0x000fe40000000f00 */
[----:B------:R-:W-:-:S07]  /*d2f0*/  MOV R242, R124 ;  /* 0x0000007c00f27202 */ /* 0x000fce0000000f00 */
[----:B------:R-:W-:Y:S05]  /*d300*/  WARPSYNC.COLLECTIVE R243, `(.L_x_12108) ;  /* 0x00000000f3087348 */ /* 0x000fea0003c00000 */
[----:B------:R0:W1:Y:S02]  /*d310*/  SHFL.UP P6, R124, R250, R249, R248 ;  /* 0x040000f9fa7c7389 */ /* 0x00006400000c00f8 */
[----:B01----:R-:W-:Y:S05]  /*d320*/  ENDCOLLECTIVE ;  /* 0x000000000000791b */ /* 0x003fea0003800000 */
.L_x_12108:
        /* <DEDUP_REMOVED lines=15> */
.L_x_12109:
[----:B------:R-:W-:Y:S02]  /*d420*/  MOV R250, R245 ;  /* 0x000000f500fa7202 */ /* 0x000fe40000000f00 */
[----:B------:R-:W-:-:S07]  /*d430*/  MOV R126, R124 ;  /* 0x0000007c007e7202 */ /* 0x000fce0000000f00 */
[----:B------:R-:W-:Y:S05]  /*d440*/  WARPSYNC.COLLECTIVE R243, `(.L_x_12110) ;  /* 0x00000000f3087348 */ /* 0x000fea0003c00000 */
[----:B------:R0:W1:Y:S02]  /*d450*/  SHFL.UP P6, R124, R250, R249, R248 ;  /* 0x040000f9fa7c7389 */ /* 0x00006400000c00f8 */
[----:B01----:R-:W-:Y:S05]  /*d460*/  ENDCOLLECTIVE ;  /* 0x000000000000791b */ /* 0x003fea0003800000 */
.L_x_12110:
[----:B------:R-:W-:Y:S02]  /*d470*/  MOV R250, R162 ;  /* 0x000000a200fa7202 */ /* 0x000fe40000000f00 */
[----:B------:R-:W-:-:S07]  /*d480*/  MOV R127, R124 ;  /* 0x0000007c007f7202 */ /* 0x000fce0000000f00 */
[----:B------:R-:W-:Y:S05]  /*d490*/  WARPSYNC.COLLECTIVE R243, `(.L_x_12111) ;  /* 0x00000000f3087348 */ /* 0x000fea0003c00000 */
[----:B------:R0:W1:Y:S02]  /*d4a0*/  SHFL.UP P6, R124, R250, R249, R248 ;  /* 0x040000f9fa7c7389 */ /* 0x00006400000c00f8 */
[----:B01----:R-:W-:Y:S05]  /*d4b0*/  ENDCOLLECTIVE ;  /* 0x000000000000791b */ /* 0x003fea0003800000 */
.L_x_12111:
[----:B------:R-:W-:Y:S02]  /*d4c0*/  MOV R250, R125 ;  /* 0x0000007d00fa7202 */ /* 0x000fe40000000f00 */
[----:B------:R-:W-:-:S07]  /*d4d0*/  MOV R242, R124 ;  /* 0x0000007c00f27202 */ /* 0x000fce0000000f00 */
[----:B------:R-:W-:Y:S05]  /*d4e0*/  WARPSYNC.COLLECTIVE R243, `(.L_x_12112) ;  /* 0x00000000f3087348 */ /* 0x000fea0003c00000 */
[----:B------:R0:W1:Y:S02]  /*d4f0*/  SHFL.UP P6, R124, R250, R249, R248 ;  /* 0x040000f9fa7c7389 */ /* 0x00006400000c00f8 */
[----:B01----:R-:W-:Y:S05]  /*d500*/  ENDCOLLECTIVE ;  /* 0x000000000000791b */ /* 0x003fea0003800000 */
.L_x_12112:
        /* <DEDUP_REMOVED lines=15> */
.L_x_12113:
[----:B------:R-:W-:Y:S02]  /*d600*/  MOV R250, R245 ;  /* 0x000000f500fa7202 */ /* 0x000fe40000000f00 */
[----:B------:R-:W-:-:S07]  /*d610*/  MOV R126, R124 ;  /* 0x0000007c007e7202 */ /* 0x000fce0000000f00 */
[----:B------:R-:W-:Y:S05]  /*d620*/  WARPSYNC.COLLECTIVE R243, `(.L_x_12114) ;  /* 0x00000000f3087348 */ /* 0x000fea0003c00000 */
[----:B------:R0:W1:Y:S02]  /*d630*/  SHFL.UP P6, R124, R250, R249, R248 ;  /* 0x040000f9fa7c7389 */ /* 0x00006400000c00f8 */
[----:B01----:R-:W-:Y:S05]  /*d640*/  ENDCOLLECTIVE ;  /* 0x000000000000791b */ /* 0x003fea0003800000 */
.L_x_12114:
[----:B------:R-:W-:Y:S02]  /*d650*/  MOV R250, R162 ;  /* 0x000000a200fa7202 */ /* 0x000fe40000000f00 */
[----:B------:R-:W-:-:S07]  /*d660*/  MOV R127, R124 ;  /* 0x0000007c007f7202 */ /* 0x000fce0000000f00 */
[----:B------:R-:W-:Y:S05]  /*d670*/  WARPSYNC.COLLECTIVE R243, `(.L_x_12115) ;  /* 0x00000000f3087348 */ /* 0x000fea0003c00000 */
[----:B------:R0:W1:Y:S02]  /*d680*/  SHFL.UP P6, R124, R250, R249, R248 ;  /* 0x040000f9fa7c7389 */ /* 0x00006400000c00f8 */
[----:B01----:R-:W-:Y:S05]  /*d690*/  ENDCOLLECTIVE ;  /* 0x000000000000791b */ /* 0x003fea0003800000 */
.L_x_12115:
[----:B------:R-:W-:Y:S02]  /*d6a0*/  MOV R250, R125 ;  /* 0x0000007d00fa7202 */ /* 0x000fe40000000f00 */
[----:B------:R-:W-:-:S07]  /*d6b0*/  MOV R242, R124 ;  /* 0x0000007c00f27202 */ /* 0x000fce0000000f00 */
[----:B------:R-:W-:Y:S05]  /*d6c0*/  WARPSYNC.COLLECTIVE R243, `(.L_x_12116) ;  /* 0x00000000f3087348 */ /* 0x000fea0003c00000 */
[----:B------:R0:W1:Y:S02]  /*d6d0*/  SHFL.UP P6, R124, R250, R249, R248 ;  /* 0x040000f9fa7c7389 */ /* 0x00006400000c00f8 */
[----:B01----:R-:W-:Y:S05]  /*d6e0*/  ENDCOLLECTIVE ;  /* 0x000000000000791b */ /* 0x003fea0003800000 */
.L_x_12116:
[----:B------:R-:W-:Y:S05]  /*d6f0*/  BRA `(.L_x_12117) ;  /* 0xffffff8400187947 */ /* 0x000fea000383ffff */
.L_x_12000:
        /* <DEDUP_REMOVED lines=8> */
.L_x_12119:
[----:B------:R-:W-:Y:S05]  /*d780*/  BSYNC B0 ;  /* 0x0000000000007941 */ /* 0x000fea0003800000 */
.L_x_12118:
[----:B------:R-:W-:Y:S05]  /*d790*/  BRA `(.L_x_12120) ;  /* 0xffffff8400247947 */ /* 0x000fea000383ffff */
.L_x_12001:
        /* <DEDUP_REMOVED lines=8> */
.L_x_12122:
[----:B------:R-:W-:Y:S05]  /*d820*/  BSYNC B0 ;  /* 0x0000000000007941 */ /* 0x000fea0003800000 */
.L_x_12121:
[----:B------:R-:W-:Y:S05]  /*d830*/  BRA `(.L_x_12123) ;  /* 0xffffff8400047947 */ /* 0x000fea000383ffff */
.L_x_12002:
        /* <DEDUP_REMOVED lines=8> */
.L_x_12125:
[----:B------:R-:W-:Y:S05]  /*d8c0*/  BSYNC B0 ;  /* 0x0000000000007941 */ /* 0x000fea0003800000 */
.L_x_12124:
[----:B------:R-:W-:Y:S05]  /*d8d0*/  BRA `(.L_x_12126) ;  /* 0xffffff8000e47947 */ /* 0x000fea000383ffff */
.L_x_12003:
        /* <DEDUP_REMOVED lines=8> */
.L_x_12128:
[----:B------:R-:W-:Y:S05]  /*d960*/  BSYNC B0 ;  /* 0x0000000000007941 */ /* 0x000fea0003800000 */
.L_x_12127:
[----:B------:R-:W-:Y:S05]  /*d970*/  BRA `(.L_x_12129) ;  /* 0xffffff8000c47947 */ /* 0x000fea000383ffff */
.L_x_12004:
        /* <DEDUP_REMOVED lines=8> */
.L_x_12131:
[----:B------:R-:W-:Y:S05]  /*da00*/  BSYNC B0 ;  /* 0x0000000000007941 */ /* 0x000fea0003800000 */
.L_x_12130:
        /* <DEDUP_REMOVED lines=10> */
.L_x_12132:
[----:B------:R-:W-:Y:S02]  /*dab0*/  MOV R127, 0x1f ;  /* 0x0000001f007f7802 */ /* 0x000fe40000000f00 */
[----:B------:R-:W-:Y:S02]  /*dac0*/  MOV R250, R162 ;  /* 0x000000a200fa7202 */ /* 0x000fe40000000f00 */
[----:B------:R-:W-:-:S07]  /*dad0*/  MOV R245, R124 ;  /* 0x0000007c00f57202 */ /* 0x000fce0000000f00 */
[----:B------:R-:W-:Y:S05]  /*dae0*/  WARPSYNC.COLLECTIVE R243, `(.L_x_12133) ;  /* 0x00000000f3087348 */ /* 0x000fea0003c00000 */
[----:B------:R0:W1:Y:S02]  /*daf0*/  SHFL.UP P6, R124, R250, R249, R248 ;  /* 0x040000f9fa7c7389 */ /* 0x00006400000c00f8 */
[----:B01----:R-:W-:Y:S05]  /*db00*/  ENDCOLLECTIVE ;  /* 0x000000000000791b */ /* 0x003fea0003800000 */
.L_x_12133:
[----:B------:R-:W-:Y:S02]  /*db10*/  MOV R250, R125 ;  /* 0x0000007d00fa7202 */ /* 0x000fe40000000f00 */
[----:B------:R-:W-:-:S07]  /*db20*/  MOV R162, R124 ;  /* 0x0000007c00a27202 */ /* 0x000fce0000000f00 */
[----:B------:R-:W-:Y:S05]  /*db30*/  WARPSYNC.COLLECTIVE R243, `(.L_x_12134) ;  /* 0x00000000f3087348 */ /* 0x000fea0003c00000 */
[----:B------:R0:W1:Y:S02]  /*db40*/  SHFL.UP P6, R124, R250, R249, R248 ;  /* 0x040000f9fa7c7389 */ /* 0x00006400000c00f8 */
[----:B01----:R-:W-:Y:S05]  /*db50*/  ENDCOLLECTIVE ;  /* 0x000000000000791b */ /* 0x003fea0003800000 */
.L_x_12134:
[----:B------:R-:W-:-:S07]  /*db60*/  MOV R125, R124 ;  /* 0x0000007c007d7202 */ /* 0x000fce0000000f00 */
[----:B------:R-:W-:Y:S05]  /*db70*/  WARPSYNC.COLLECTIVE R243, `(.L_x_12135) ;  /* 0x00000000f3087348 */ /* 0x000fea0003c00000 */
[----:B------:R0:W1:Y:S02]  /*db80*/  SHFL.IDX P2, R124, R242, R126, R127 ;  /* 0x0000007ef27c7389 */ /* 0x000064000004007f */
[----:B01----:R-:W-:Y:S05]  /*db90*/  ENDCOLLECTIVE ;  /* 0x000000000000791b */ /* 0x003fea0003800000 */
.L_x_12135:
[----:B------:R-:W-:Y:S02]  /*dba0*/  MOV R242, R117 ;  /* 0x0000007500f27202 */ /* 0x000fe40000000f00 */
[----:B------:R-:W-:-:S07]  /*dbb0*/  MOV R116, R124 ;  /* 0x0000007c00747202 */ /* 0x000fce0000000f00 */
[----:B------:R-:W-:Y:S05]  /*dbc0*/  WARPSYNC.COLLECTIVE R243, `(.L_x_12136) ;  /* 0x00000000f3087348 */ /* 0x000fea0003c00000 */
[----:B------:R0:W1:Y:S02]  /*dbd0*/  SHFL.IDX P2, R124, R242, R126, R127 ;  /* 0x0000007ef27c7389 */ /* 0x000064000004007f */
[----:B01----:R-:W-:Y:S05]  /*dbe0*/  ENDCOLLECTIVE ;  /* 0x000000000000791b */ /* 0x003fea0003800000 */
.L_x_12136:
[----:B------:R-:W-:Y:S02]  /*dbf0*/  MOV R242, R118 ;  /* 0x0000007600f27202 */ /* 0x000fe40000000f00 */
[----:B------:R-:W-:-:S07]  /*dc00*/  MOV R248, R124 ;  /* 0x0000007c00f87202 */ /* 0x000fce0000000f00 */
[----:B------:R-:W-:Y:S05]  /*dc10*/  WARPSYNC.COLLECTIVE R243, `(.L_x_12137) ;  /* 0x00000000f3087348 */ /* 0x000fea0003c00000 */
[----:B------:R0:W1:Y:S02]  /*dc20*/  SHFL.IDX P2, R124, R242, R126, R127 ;  /* 0x0000007ef27c7389 */ /* 0x000064000004007f */
[----:B01----:R-:W-:Y:S05]  /*dc30*/  ENDCOLLECTIVE ;  /* 0x000000000000791b */ /* 0x003fea0003800000 */
.L_x_12137:
[----:B------:R-:W-:Y:S02]  /*dc40*/  MOV R242, R119 ;  /* 0x0000007700f27202 */ /* 0x000fe40000000f00 */
[----:B------:R-:W-:-:S07]  /*dc50*/  MOV R118, R124 ;  /* 0x0000007c00767202 */ /* 0x000fce0000000f00 */
[----:B------:R-:W-:Y:S05]  /*dc60*/  WARPSYNC.COLLECTIVE R243, `(.L_x_12138) ;  /* 0x00000000f3087348 */ /* 0x000fea0003c00000 */
[----:B------:R0:W1:Y:S02]  /*dc70*/  SHFL.IDX P2, R124, R242, R126, R127 ;  /* 0x0000007ef27c7389 */ /* 0x000064000004007f */
[----:B01----:R-:W-:Y:S05]  /*dc80*/  ENDCOLLECTIVE ;  /* 0x000000000000791b */ /* 0x003fea0003800000 */
.L_x_12138:
[----:B------:R-:W-:Y:S01]  /*dc90*/  MOV R119, R124 ;  /* 0x0000007c00777202 */ /* 0x000fe20000000f00 */
[----:B------:R-:W-:Y:S06]  /*dca0*/  BRA `(.L_x_12139) ;  /* 0xffffff8000207947 */ /* 0x000fec000383ffff */
.L_x_12006:
[----:B------:R-:W-:Y:S01]  /*dcb0*/  MOV R124, R131 ;  /* 0x00000083007c7202 */ /* 0x000fe20000000f00 */
[----:B------:R-:W-:Y:S01]  /*dcc0*/  HFMA2 R125, -RZ, RZ, 0, 5.9604644775390625e-08 ;  /* 0x00000001ff7d7431 */ /* 0x000fe200000001ff */
[----:B------:R-:W-:Y:S02]  /*dcd0*/  MOV R252, 0x1f ;  /* 0x0000001f00fc7802 */ /* 0x000fe40000000f00 */
[----:B------:R-:W-:-:S07]  /*dce0*/  MOV R243, 0xffffffff ;  /* 0xffffffff00f37802 */ /* 0x000fce0000000f00 */
[----:B------:R-:W-:Y:S05]  /*dcf0*/  WARPSYNC.COLLECTIVE R243, `(.L_x_12140) ;  /* 0x00000000f3087348 */ /* 0x000fea0003c00000 */
[----:B------:R0:W1:Y:S02]  /*dd00*/  SHFL.DOWN P2, R251, R124, R125, R252 ;  /* 0x0800007d7cfb7389 */ /* 0x00006400000400fc */
[----:B01----:R-:W-:Y:S05]  /*dd10*/  ENDCOLLECTIVE ;  /* 0x000000000000791b */ /* 0x003fea0003800000 */
.L_x_12140:
[----:B------:R-:W-:Y:S02]  /*dd20*/  MOV R124, R128 ;  /* 0x00000080007c7202 */ /* 0x000fe40000000f00 */
[----:B------:R-:W-:-:S07]  /*dd30*/  MOV R178, R251 ;  /* 0x000000fb00b27202 */ /* 0x000fce0000000f00 */
[----:B------:R-:W-:Y:S05]  /*dd40*/  WARPSYNC.COLLECTIVE R243, `(.L_x_12141) ;  /* 0x00000000f3087348 */ /* 0x000fea0003c00000 */
[----:B------:R0:W1:Y:S02]  /*dd50*/  SHFL.DOWN P2, R251, R124, R125, R252 ;  /* 0x0800007d7cfb7389 */ /* 0x00006400000400fc */
[----:B01----:R-:W-:Y:S05]  /*dd60*/  ENDCOLLECTIVE ;  /* 0x000000000000791b */ /* 0x003fea0003800000 */
.L_x_12141:
[----:B------:R-:W-:Y:S02]  /*dd70*/  MOV R124, R129 ;  /* 0x00000081007c7202 */ /* 0x000fe40000000f00 */
[----:B------:R-:W-:-:S07]  /*dd80*/  MOV R127, R251 ;  /* 0x000000fb007f7202 */ /* 0x000fce0000000f00 */
[----:B------:R-:W-:Y:S05]  /*dd90*/  WARPSYNC.COLLECTIVE R243, `(.L_x_12142) ;  /* 0x00000000f3087348 */ /* 0x000fea0003c00000 */
[----:B------:R0:W1:Y:S02]  /*dda0*/  SHFL.DOWN P2, R251, R124, R125, R252 ;  /* 0x0800007d7cfb7389 */ /* 0x00006400000400fc */
[----:B01----:R-:W-:Y:S05]  /*ddb0*/  ENDCOLLECTIVE ;  /* 0x000000000000791b */ /* 0x003fea0003800000 */
.L_x_12142:
[----:B------:R-:W-:Y:S02]  /*ddc0*/  MOV R124, R130 ;  /* 0x00000082007c7202 */ /* 0x000fe40000000f00 */
[----:B------:R-:W-:-:S07]  /*ddd0*/  MOV R126, R251 ;  /* 0x000000fb007e7202 */ /* 0x000fce0000000f00 */
[----:B------:R-:W-:Y:S05]  /*dde0*/  WARPSYNC.COLLECTIVE R243, `(.L_x_12143) ;  /* 0x00000000f3087348 */ /* 0x000fea0003c00000 */
[----:B------:R0:W1:Y:S02]  /*ddf0*/  SHFL.DOWN P2, R251, R124, R125, R252 ;  /* 0x0800007d7cfb7389 */ /* 0x00006400000400fc */
[----:B01----:R-:W-:Y:S05]  /*de00*/  ENDCOLLECTIVE ;  /* 0x000000000000791b */ /* 0x003fea0003800000 */
.L_x_12143:
[----:B------:R-:W-:Y:S05]  /*de10*/  BRA `(.L_x_12144) ;  /* 0xffffff9000987947 */ /* 0x000fea000383ffff */
.L_x_12009:
        /* <DEDUP_REMOVED lines=8> */
.L_x_12146:
[----:B------:R-:W-:Y:S05]  /*dea0*/  BSYNC B0 ;  /* 0x0000000000007941 */ /* 0x000fea0003800000 */
.L_x_12145:
        /* <DEDUP_REMOVED lines=8> */
.L_x_12147:
[----:B------:R-:W-:Y:S02]  /*df30*/  MOV R124, R129 ;  /* 0x00000081007c7202 */ /* 0x000fe40000000f00 */
[----:B------:R-:W-:-:S07]  /*df40*/  MOV R127, R251 ;  /* 0x000000fb007f7202 */ /* 0x000fce0000000f00 */
[----:B------:R-:W-:Y:S05]  /*df50*/  WARPSYNC.COLLECTIVE R243, `(.L_x_12148) ;  /* 0x00000000f3087348 */ /* 0x000fea0003c00000 */
[----:B------:R0:W1:Y:S02]  /*df60*/  SHFL.DOWN P2, R251, R124, R125, R252 ;  /* 0x0800007d7cfb7389 */ /* 0x00006400000400fc */
[----:B01----:R-:W-:Y:S05]  /*df70*/  ENDCOLLECTIVE ;  /* 0x000000000000791b */ /* 0x003fea0003800000 */
.L_x_12148:
[----:B------:R-:W-:Y:S02]  /*df80*/  MOV R124, R130 ;  /* 0x00000082007c7202 */ /* 0x000fe40000000f00 */
[----:B------:R-:W-:-:S07]  /*df90*/  MOV R178, R251 ;  /* 0x000000fb00b27202 */ /* 0x000fce0000000f00 */
[----:B------:R-:W-:Y:S05]  /*dfa0*/  WARPSYNC.COLLECTIVE R243, `(.L_x_12149) ;  /* 0x00000000f3087348 */ /* 0x000fea0003c00000 */
[----:B------:R0:W1:Y:S02]  /*dfb0*/  SHFL.DOWN P2, R251, R124, R125, R252 ;  /* 0x0800007d7cfb7389 */ /* 0x00006400000400fc */
[----:B01----:R-:W-:Y:S05]  /*dfc0*/  ENDCOLLECTIVE ;  /* 0x000000000000791b */ /* 0x003fea0003800000 */
.L_x_12149:
[----:B------:R-:W-:Y:S05]  /*dfd0*/  BRA `(.L_x_12150) ;  /* 0xffffff9000787947 */ /* 0x000fea000383ffff */
.L_x_12012:
        /* <DEDUP_REMOVED lines=8> */
.L_x_12152:
[----:B------:R-:W-:Y:S05]  /*e060*/  BSYNC B0 ;  /* 0x0000000000007941 */ /* 0x000fea0003800000 */
.L_x_12151:
        /* <DEDUP_REMOVED lines=8> */
.L_x_12153:
[----:B------:R-:W-:Y:S02]  /*e0f0*/  MOV R124, R129 ;  /* 0x00000081007c7202 */ /* 0x000fe40000000f00 */
[----:B------:R-:W-:-:S07]  /*e100*/  MOV R127, R251 ;  /* 0x000000fb007f7202 */ /* 0x000fce0000000f00 */
[----:B------:R-:W-:Y:S05]  /*e110*/  WARPSYNC.COLLECTIVE R243, `(.L_x_12154) ;  /* 0x00000000f3087348 */ /* 0x000fea0003c00000 */
[----:B------:R0:W1:Y:S02]  /*e120*/  SHFL.DOWN P2, R251, R124, R125, R252 ;  /* 0x0800007d7cfb7389 */ /* 0x00006400000400fc */
[----:B01----:R-:W-:Y:S05]  /*e130*/  ENDCOLLECTIVE ;  /* 0x000000000000791b */ /* 0x003fea0003800000 */
.L_x_12154:
[----:B------:R-:W-:Y:S02]  /*e140*/  MOV R124, R130 ;  /* 0x00000082007c7202 */ /* 0x000fe40000000f00 */
[----:B------:R-:W-:-:S07]  /*e150*/  MOV R178, R251 ;  /* 0x000000fb00b27202 */ /* 0x000fce0000000f00 */
[----:B------:R-:W-:Y:S05]  /*e160*/  WARPSYNC.COLLECTIVE R243, `(.L_x_12155) ;  /* 0x00000000f3087348 */ /* 0x000fea0003c00000 */
[----:B------:R0:W1:Y:S02]  /*e170*/  SHFL.DOWN P2, R251, R124, R125, R252 ;  /* 0x0800007d7cfb7389 */ /* 0x00006400000400fc */
[----:B01----:R-:W-:Y:S05]  /*e180*/  ENDCOLLECTIVE ;  /* 0x000000000000791b */ /* 0x003fea0003800000 */
.L_x_12155:
[----:B------:R-:W-:Y:S05]  /*e190*/  BRA `(.L_x_12156) ;  /* 0xffffff9000587947 */ /* 0x000fea000383ffff */
.L_x_12015:
        /* <DEDUP_REMOVED lines=8> */
.L_x_12158:
[----:B------:R-:W-:Y:S05]  /*e220*/  BSYNC B0 ;  /* 0x0000000000007941 */ /* 0x000fea0003800000 */
.L_x_12157:
        /* <DEDUP_REMOVED lines=8> */
.L_x_12159:
[----:B------:R-:W-:Y:S02]  /*e2b0*/  MOV R124, R129 ;  /* 0x00000081007c7202 */ /* 0x000fe40000000f00 */
[----:B------:R-:W-:-:S07]  /*e2c0*/  MOV R127, R251 ;  /* 0x000000fb007f7202 */ /* 0x000fce0000000f00 */
[----:B------:R-:W-:Y:S05]  /*e2d0*/  WARPSYNC.COLLECTIVE R243, `(.L_x_12160) ;  /* 0x00000000f3087348 */ /* 0x000fea0003c00000 */
[----:B------:R0:W1:Y:S02]  /*e2e0*/  SHFL.DOWN P2, R251, R124, R125, R252 ;  /* 0x0800007d7cfb7389 */ /* 0x00006400000400fc */
[----:B01----:R-:W-:Y:S05]  /*e2f0*/  ENDCOLLECTIVE ;  /* 0x000000000000791b */ /* 0x003fea0003800000 */
.L_x_12160:
[----:B------:R-:W-:Y:S02]  /*e300*/  MOV R124, R130 ;  /* 0x00000082007c7202 */ /* 0x000fe40000000f00 */
[----:B------:R-:W-:-:S07]  /*e310*/  MOV R178, R251 ;  /* 0x000000fb00b27202 */ /* 0x000fce0000000f00 */
[----:B------:R-:W-:Y:S05]  /*e320*/  WARPSYNC.COLLECTIVE R243, `(.L_x_12161) ;  /* 0x00000000f3087348 */ /* 0x000fea0003c00000 */
[----:B------:R0:W1:Y:S02]  /*e330*/  SHFL.DOWN P2, R251, R124, R125, R252 ;  /* 0x0800007d7cfb7389 */ /* 0x00006400000400fc */
[----:B01----:R-:W-:Y:S05]  /*e340*/  ENDCOLLECTIVE ;  /* 0x000000000000791b */ /* 0x003fea0003800000 */
.L_x_12161:
[----:B------:R-:W-:Y:S05]  /*e350*/  BRA `(.L_x_12162) ;  /* 0xffffff9000387947 */ /* 0x000fea000383ffff */
.L_x_12018:
        /* <DEDUP_REMOVED lines=8> */
.L_x_12164:
[----:B------:R-:W-:Y:S05]  /*e3e0*/  BSYNC B0 ;  /* 0x0000000000007941 */ /* 0x000fea0003800000 */
.L_x_12163:
        /* <DEDUP_REMOVED lines=8> */
.L_x_12165:
[----:B------:R-:W-:Y:S02]  /*e470*/  MOV R124, R129 ;  /* 0x00000081007c7202 */ /* 0x000fe40000000f00 */
[----:B------:R-:W-:-:S07]  /*e480*/  MOV R127, R251 ;  /* 0x000000fb007f7202 */ /* 0x000fce0000000f00 */
[----:B------:R-:W-:Y:S05]  /*e490*/  WARPSYNC.COLLECTIVE R243, `(.L_x_12166) ;  /* 0x00000000f3087348 */ /* 0x000fea0003c00000 */
[----:B------:R0:W1:Y:S02]  /*e4a0*/  SHFL.DOWN P2, R251, R124, R125, R252 ;  /* 0x0800007d7cfb7389 */ /* 0x00006400000400fc */
[----:B01----:R-:W-:Y:S05]  /*e4b0*/  ENDCOLLECTIVE ;  /* 0x000000000000791b */ /* 0x003fea0003800000 */
.L_x_12166:
[----:B------:R-:W-:Y:S02]  /*e4c0*/  MOV R124, R130 ;  /* 0x00000082007c7202 */ /* 0x000fe40000000f00 */
[----:B------:R-:W-:-:S07]  /*e4d0*/  MOV R178, R251 ;  /* 0x000000fb00b27202 */ /* 0x000fce0000000f00 */
[----:B------:R-:W-:Y:S05]  /*e4e0*/  WARPSYNC.COLLECTIVE R243, `(.L_x_12167) ;  /* 0x00000000f3087348 */ /* 0x000fea0003c00000 */
[----:B------:R0:W1:Y:S02]  /*e4f0*/  SHFL.DOWN P2, R251, R124, R125, R252 ;  /* 0x0800007d7cfb7389 */ /* 0x00006400000400fc */
[----:B01----:R-:W-:Y:S05]  /*e500*/  ENDCOLLECTIVE ;  /* 0x000000000000791b */ /* 0x003fea0003800000 */
.L_x_12167:
[----:B------:R-:W-:Y:S05]  /*e510*/  BRA `(.L_x_12168) ;  /* 0xffffff9000187947 */ /* 0x000fea000383ffff */
.L_x_12021:
        /* <DEDUP_REMOVED lines=8> */
.L_x_12170:
[----:B------:R-:W-:Y:S05]  /*e5a0*/  BSYNC B0 ;  /* 0x0000000000007941 */ /* 0x000fea0003800000 */
.L_x_12169:
[----:B------:R-:W-:Y:S01]  /*e5b0*/  MOV R242, R128 ;  /* 0x0000008000f27202 */ /* 0x000fe20000000f00 */
[----:B------:R-:W-:Y:S01]  /*e5c0*/  HFMA2 R126, -RZ, RZ, 0, 0 ;  /* 0x00000000ff7e7431 */ /* 0x000fe200000001ff */
[----:B------:R-:W-:Y:S02]  /*e5d0*/  MOV R127, 0x1f ;  /* 0x0000001f007f7802 */ /* 0x000fe40000000f00 */
[----:B------:R-:W-:Y:S02]  /*e5e0*/  MOV R243, 0xffffffff ;  /* 0xffffffff00f37802 */ /* 0x000fe40000000f00 */
[----:B------:R-:W-:-:S07]  /*e5f0*/  MOV R249, R124 ;  /* 0x0000007c00f97202 */ /* 0x000fce0000000f00 */
[----:B------:R-:W-:Y:S05]  /*e600*/  WARPSYNC.COLLECTIVE R243, `(.L_x_12171) ;  /* 0x00000000f3087348 */ /* 0x000fea0003c00000 */
[----:B------:R0:W1:Y:S02]  /*e610*/  SHFL.IDX P2, R124, R242, R126, R127 ;  /* 0x0000007ef27c7389 */ /* 0x000064000004007f */
[----:B01----:R-:W-:Y:S05]  /*e620*/  ENDCOLLECTIVE ;  /* 0x000000000000791b */ /* 0x003fea0003800000 */
.L_x_12171:
[----:B------:R-:W-:Y:S02]  /*e630*/  MOV R242, R129 ;  /* 0x0000008100f27202 */ /* 0x000fe40000000f00 */
[----:B------:R-:W-:-:S07]  /*e640*/  MOV R230, R124 ;  /* 0x0000007c00e67202 */ /* 0x000fce0000000f00 */
[----:B------:R-:W-:Y:S05]  /*e650*/  WARPSYNC.COLLECTIVE R243, `(.L_x_12172) ;  /* 0x00000000f3087348 */ /* 0x000fea0003c00000 */
[----:B------:R0:W1:Y:S02]  /*e660*/  SHFL.IDX P2, R124, R242, R126, R127 ;  /* 0x0000007ef27c7389 */ /* 0x000064000004007f */
[----:B01----:R-:W-:Y:S05]  /*e670*/  ENDCOLLECTIVE ;  /* 0x000000000000791b */ /* 0x003fea0003800000 */
.L_x_12172:
[-C--:B------:R-:W-:Y:S01]  /*e680*/  FMUL.FTZ R125, R119, R230.reuse ;  /* 0x000000e6777d7220 */ /* 0x080fe20000410000 */
[----:B------:R-:W-:-:S03]  /*e690*/  FMUL.FTZ R252, R118, R230 ;  /* 0x000000e676fc7220 */ /* 0x000fc60000410000 */
[----:B------:R-:W-:Y:S01]  /*e6a0*/  FFMA.FTZ R125, R118, R249, -R125 ;  /* 0x000000f9767d7223 */ /* 0x000fe2000001087d */
[----:B------:R-:W-:Y:S02]  /*e6b0*/  MOV R242, R130 ;  /* 0x0000008200f27202 */ /* 0x000fe40000000f00 */
[----:B------:R-:W-:Y:S01]  /*e6c0*/  MOV R178, R124 ;  /* 0x0000007c00b27202 */ /* 0x000fe20000000f00 */
[----:B------:R-:W-:-:S04]  /*e6d0*/  FMUL.FTZ R124, R116, R230 ;  /* 0x000000e6747c7220 */ /* 0x000fc80000410000 */
[----:B------:R-:W-:Y:S01]  /*e6e0*/  FADD.FTZ R178, R178, R125 ;  /* 0x0000007db2b27221 */ /* 0x000fe20000010000 */
[C---:B------:R-:W-:Y:S01]  /*e6f0*/  FMUL.FTZ R125, R117.reuse, R230 ;  /* 0x000000e6757d7220 */ /* 0x040fe20000410000 */
[----:B------:R-:W-:-:S07]  /*e700*/  FFMA.FTZ R230, R117, R249, R124 ;  /* 0x000000f975e67223 */ /* 0x000fce000001007c */
[----:B------:R-:W-:Y:S05]  /*e710*/  WARPSYNC.COLLECTIVE R243, `(.L_x_12173) ;  /* 0x00000000f3087348 */ /* 0x000fea0003c00000 */
[----:B------:R0:W1:Y:S02]  /*e720*/  SHFL.IDX P2, R124, R242, R126, R127 ;  /* 0x0000007ef27c7389 */ /* 0x000064000004007f */
[----:B01----:R-:W-:Y:S05]  /*e730*/  ENDCOLLECTIVE ;  /* 0x000000000000791b */ /* 0x003fea0003800000 */
.L_x_12173:
[-C--:B------:R-:W-:Y:S01]  /*e740*/  FFMA.FTZ R250, R116, R249.reuse, -R125 ;  /* 0x000000f974fa7223 */ /* 0x080fe2000001087d */
[----:B------:R-:W-:Y:S01]  /*e750*/  FFMA.FTZ R249, R119, R249, R252 ;  /* 0x000000f977f97223 */ /* 0x000fe200000100fc */
[----:B------:R-:W-:Y:S01]  /*e760*/  HFMA2 R125, -RZ, RZ, 0, 5.9604644775390625e-08 ;  /* 0x00000001ff7d7431 */ /* 0x000fe200000001ff */
[----:B------:R-:W-:Y:S02]  /*e770*/  MOV R252, 0x1f ;  /* 0x0000001f00fc7802 */ /* 0x000fe40000000f00 */
[----:B------:R-:W-:Y:S01]  /*e780*/  MOV R242, R116 ;  /* 0x0000007400f27202 */ /* 0x000fe20000000f00 */
[----:B------:R-:W-:Y:S01]  /*e790*/  FADD.FTZ R249, R124, R249 ;  /* 0x000000f97cf97221 */ /* 0x000fe20000010000 */
[----:B------:R-:W-:-:S07]  /*e7a0*/  MOV R124, R131 ;  /* 0x00000083007c7202 */ /* 0x000fce0000000f00 */
[----:B------:R-:W-:Y:S05]  /*e7b0*/  WARPSYNC.COLLECTIVE R243, `(.L_x_12174) ;  /* 0x00000000f3087348 */ /* 0x000fea0003c00000 */
[----:B------:R0:W1:Y:S02]  /*e7c0*/  SHFL.DOWN P2, R251, R124, R125, R252 ;  /* 0x0800007d7cfb7389 */ /* 0x00006400000400fc */
[----:B01----:R-:W-:Y:S05]  /*e7d0*/  ENDCOLLECTIVE ;  /* 0x000000000000791b */ /* 0x003fea0003800000 */
.L_x_12174:
[----:B------:R-:W-:Y:S02]  /*e7e0*/  MOV R124, R128 ;  /* 0x00000080007c7202 */ /* 0x000fe40000000f00 */
[----:B------:R-:W-:-:S07]  /*e7f0*/  MOV R131, R251 ;  /* 0x000000fb00837202 */ /* 0x000fce0000000f00 */
[----:B------:R-:W-:Y:S05]  /*e800*/  WARPSYNC.COLLECTIVE R243, `(.L_x_12175) ;  /* 0x00000000f3087348 */ /* 0x000fea0003c00000 */
[----:B------:R0:W1:Y:S02]  /*e810*/  SHFL.DOWN P2, R251, R124, R125, R252 ;  /* 0x0800007d7cfb7389 */ /* 0x00006400000400fc */
[----:B01----:R-:W-:Y:S05]  /*e820*/  ENDCOLLECTIVE ;  /* 0x000000000000791b */ /* 0x003fea0003800000 */
.L_x_12175:
[----:B------:R-:W-:Y:S02]  /*e830*/  MOV R124, R129 ;  /* 0x00000081007c7202 */ /* 0x000fe40000000f00 */
[----:B------:R-:W-:-:S07]  /*e840*/  MOV R128, R251 ;  /* 0x000000fb00807202 */ /* 0x000fce0000000f00 */
[----:B------:R-:W-:Y:S05]  /*e850*/  WARPSYNC.COLLECTIVE R243, `(.L_x_12176) ;  /* 0x00000000f3087348 */ /* 0x000fea0003c00000 */
[----:B------:R0:W1:Y:S02]  /*e860*/  SHFL.DOWN P2, R251, R124, R125, R252 ;  /* 0x0800007d7cfb7389 */ /* 0x00006400000400fc */
[----:B01----:R-:W-:Y:S05]  /*e870*/  ENDCOLLECTIVE ;  /* 0x000000000000791b */ /* 0x003fea0003800000 */
.L_x_12176:
[----:B------:R-:W-:Y:S02]  /*e880*/  MOV R124, R130 ;  /* 0x00000082007c7202 */ /* 0x000fe40000000f00 */
[----:B------:R-:W-:-:S07]  /*e890*/  MOV R129, R251 ;  /* 0x000000fb00817202 */ /* 0x000fce0000000f00 */
[----:B------:R-:W-:Y:S05]  /*e8a0*/  WARPSYNC.COLLECTIVE R243, `(.L_x_12177) ;  /* 0x00000000f3087348 */ /* 0x000fea0003c00000 */
[----:B------:R0:W1:Y:S02]  /*e8b0*/  SHFL.DOWN P2, R251, R124, R125, R252 ;  /* 0x0800007d7cfb7389 */ /* 0x00006400000400fc */
[----:B01----:R-:W-:Y:S05]  /*e8c0*/  ENDCOLLECTIVE ;  /* 0x000000000000791b */ /* 0x003fea0003800000 */
.L_x_12177:
[----:B------:R-:W-:Y:S05]  /*e8d0*/  WARPSYNC.COLLECTIVE R243, `(.L_x_12178) ;  /* 0x00000000f3087348 */ /* 0x000fea0003c00000 */
[----:B------:R0:W1:Y:S02]  /*e8e0*/  SHFL.IDX P2, R124, R242, R126, R127 ;  /* 0x0000007ef27c7389 */ /* 0x000064000004007f */
[----:B01----:R-:W-:Y:S05]  /*e8f0*/  ENDCOLLECTIVE ;  /* 0x000000000000791b */ /* 0x003fea0003800000 */
.L_x_12178:
[----:B------:R-:W-:Y:S02]  /*e900*/  MOV R242, R117 ;  /* 0x0000007500f27202 */ /* 0x000fe40000000f00 */
[----:B------:R-:W-:Y:S02]  /*e910*/  MOV R130, R251 ;  /* 0x000000fb00827202 */ /* 0x000fe40000000f00 */
[----:B------:R-:W-:-:S07]  /*e920*/  MOV R252, R124 ;  /* 0x0000007c00fc7202 */ /* 0x000fce0000000f00 */
[----:B------:R-:W-:Y:S05]  /*e930*/  WARPSYNC.COLLECTIVE R243, `(.L_x_12179) ;  /* 0x00000000f3087348 */ /* 0x000fea0003c00000 */
[----:B------:R0:W1:Y:S02]  /*e940*/  SHFL.IDX P2, R124, R242, R126, R127 ;  /* 0x0000007ef27c7389 */ /* 0x000064000004007f */
[----:B01----:R-:W-:Y:S05]  /*e950*/  ENDCOLLECTIVE ;  /* 0x000000000000791b */ /* 0x003fea0003800000 */
.L_x_12179:
[----:B------:R-:W-:Y:S02]  /*e960*/  MOV R242, R118 ;  /* 0x0000007600f27202 */ /* 0x000fe40000000f00 */
[----:B------:R-:W-:-:S07]  /*e970*/  MOV R125, R124 ;  /* 0x0000007c007d7202 */ /* 0x000fce0000000f00 */
[----:B------:R-:W-:Y:S05]  /*e980*/  WARPSYNC.COLLECTIVE R243, `(.L_x_12180) ;  /* 0x00000000f3087348 */ /* 0x000fea0003c00000 */
[----:B------:R0:W1:Y:S02]  /*e990*/  SHFL.IDX P2, R124, R242, R126, R127 ;  /* 0x0000007ef27c7389 */ /* 0x000064000004007f */
[----:B01----:R-:W-:Y:S05]  /*e9a0*/  ENDCOLLECTIVE ;  /* 0x000000000000791b */ /* 0x003fea0003800000 */
.L_x_12180:
[----:B------:R-:W-:Y:S02]  /*e9b0*/  MOV R242, R119 ;  /* 0x0000007700f27202 */ /* 0x000fe40000000f00 */
[----:B------:R-:W-:-:S07]  /*e9c0*/  MOV R251, R124 ;  /* 0x0000007c00fb7202 */ /* 0x000fce0000000f00 */
[----:B------:R-:W-:Y:S05]  /*e9d0*/  WARPSYNC.COLLECTIVE R243, `(.L_x_12181) ;  /* 0x00000000f3087348 */ /* 0x000fea0003c00000 */
[----:B------:R0:W1:Y:S02]  /*e9e0*/  SHFL.IDX P2, R124, R242, R126, R127 ;  /* 0x0000007ef27c7389 */ /* 0x000064000004007f */
[----:B01----:R-:W-:Y:S05]  /*e9f0*/  ENDCOLLECTIVE ;  /* 0x000000000000791b */ /* 0x003fea0003800000 */
.L_x_12181:
[----:B------:R-:W-:Y:S02]  /*ea00*/  MOV R127, R124 ;  /* 0x0000007c007f7202 */ /* 0x000fe40000000f00 */
[----:B------:R-:W-:Y:S01]  /*ea10*/  MOV R124, R252 ;  /* 0x000000fc007c7202 */ /* 0x000fe20000000f00 */
[----:B------:R-:W-:Y:S06]  /*ea20*/  BRA `(.L_x_12182) ;  /* 0xffffff8c00707947 */ /* 0x000fec000383ffff */
.L_x_12183:
        /* <DEDUP_REMOVED lines=13> */
.L_x_18718:


//--------------------- .text._Z25selective_scan_bwd_kernelI32Selective_Scan_bwd_kernel_traitsILi64ELi16ELb1ELb1ELb1ELb1ELb1EfN3c107complexIfEEEEv12SSMParamsBwd --------------------------
	.section	.text._Z25selective_scan_bwd_kernelI32Selective_Scan_bwd_kernel_traitsILi64ELi16ELb1ELb1ELb1ELb1ELb1EfN3c107complexIfEEEEv12SSMParamsBwd,"ax",@progbits
	.align	128
        .global         _Z25selective_scan_bwd_kernelI32Selective_Scan_bwd_kernel_traitsILi64ELi16ELb1ELb1ELb1ELb1ELb1EfN3c107complexIfEEEEv12SSMParamsBwd
        .type           _Z25selective_scan_bwd_kernelI32Selective_Scan_bwd_kernel_traitsILi64ELi16ELb1ELb1ELb1ELb1ELb1EfN3c107complexIfEEEEv12SSMParamsBwd,@function
        .size           _Z25selective_scan_bwd_kernelI32Selective_Scan_bwd_kernel_traitsILi64ELi16ELb1ELb1ELb1ELb1ELb1EfN3c107complexIfEEEEv12SSMParamsBwd,(.L_x_18719 - _Z25selective_scan_bwd_kernelI32Selective_Scan_bwd_kernel_traitsILi64ELi16ELb1ELb1ELb1ELb1ELb1EfN3c107complexIfEEEEv12SSMParamsBwd)
        .other          _Z25selective_scan_bwd_kernelI32Selective_Scan_bwd_kernel_traitsILi64ELi16ELb1ELb1ELb1ELb1ELb1EfN3c107complexIfEEEEv12SSMParamsBwd,@"STO_CUDA_ENTRY STV_DEFAULT"
_Z25selective_scan_bwd_kernelI32Selective_Scan_bwd_kernel_traitsILi64ELi16ELb1ELb1ELb1ELb1ELb1EfN3c107complexIfEEEEv12SSMParamsBwd:
.text._Z25selective_scan_bwd_kernelI32Selective_Scan_bwd_kernel_traitsILi64ELi16ELb1ELb1ELb1ELb1ELb1EfN3c107complexIfEEEEv12SSMParamsBwd:
        /* <DEDUP_REMOVED lines=36> */
[----:B------:R-:W1:Y:S01]  /*0240*/  I2F.RP R0, UR20 ;  /* 0x0000001400007d06 */ /* 0x000e620008209400 */
[----:B-----5:R-:W-:Y:S02]  /*0250*/  UIMAD.WIDE.U32 UR4, UR6, UR16, URZ ;  /* 0x00000010060472a5 */ /* 0x020fe4000f8e00ff */
[----:B0-----:R-:W-:Y:S02]  /*0260*/  UIMAD.WIDE.U32 UR8, UR6, UR24, URZ ;  /* 0x00000018060872a5 */ /* 0x001fe4000f8e00ff */
[----:B------:R-:W-:Y:S02]  /*0270*/  UIMAD UR5, UR6, UR17, UR5 ;  /* 0x00000011060572a4 */ /* 0x000fe4000f8e0205 */
[----:B------:R-:W-:Y:S02]  /*0280*/  UIMAD UR9, UR6, UR25, UR9 ;  /* 0x00000019060972a4 */ /* 0x000fe4000f8e0209 */
[----:B------:R-:W-:Y:S02]  /*0290*/  UIMAD.WIDE.U32 UR4, UR10, UR18, UR4 ;  /* 0x000000120a0472a5 */ /* 0x000fe4000f8e0004 */
[----:B--2---:R-:W-:Y:S01]  /*02a0*/  ULEA UR16, UR33, 0xfffffc00, 0xa ;  /* 0xfffffc0021107891 */ /* 0x004fe2000f8e50ff */
[----:B-1----:R-:W3:Y:S01]  /*02b0*/  MUFU.RCP R0, R0 ;  /* 0x0000000000007308 */ /* 0x002ee20000001000 */
        /* <DEDUP_REMOVED lines=37> */
[----:B------:R-:W-:Y:S01]  /*0510*/  UIADD3 UR18, UPT, UPT, -UR32, URZ, URZ ;  /* 0x000000ff20127290 */ /* 0x000fe2000fffe1ff */
[----:B------:R-:W3:Y:S03]  /*0520*/  LDCU.64 UR24, c[0x0][0x4c0] ;  /* 0x00009800ff1877ac */ /* 0x000ee60008000a00 */
[----:B------:R-:W-:Y:S02]  /*0530*/  UIMAD UR15, UR20, UR18, UR15 ;  /* 0x00000012140f72a4 */ /* 0x000fe4000f8e020f */
[----:B--2---:R-:W-:Y:S02]  /*0540*/  UIMAD.WIDE.U32 UR4, UR10, UR26, UR4 ;  /* 0x0000001a0a0472a5 */ /* 0x004fe4000f8e0004 */
[----:B------:R-:W-:Y:S02]  /*0550*/  UISETP.GT.U32.AND UP1, UPT, UR20, UR15, UPT ;  /* 0x0000000f1400728c */ /* 0x000fe4000bf24070 */
[----:B----4-:R-:W-:-:S02]  /*0560*/  UIMAD.WIDE.U32 UR18, UR6, UR36, URZ ;  /* 0x00000024061272a5 */ /* 0x010fc4000f8e00ff */
        /* <DEDUP_REMOVED lines=26> */
[----:B------:R-:W-:Y:S02]  /*0710*/  UIMAD UR40, UR32, UR21, UR36 ;  /* 0x00000015202872a4 */ /* 0x000fe4000f8e0224 */
[----:B------:R-:W-:Y:S02]  /*0720*/  UIMAD.WIDE.U32 UR30, UR32, UR26, UR30 ;  /* 0x0000001a201e72a5 */ /* 0x000fe4000f8e001e */
[----:B------:R-:W-:Y:S02]  /*0730*/  ULEA UR36, UR33, 0xfffff800, 0xb ;  /* 0xfffff80021247891 */ /* 0x000fe4000f8e58ff */
[----:B------:R-:W-:Y:S02]  /*0740*/  UISETP.NE.AND.EX UP0, UPT, UR39, URZ, UPT, UP0 ;  /* 0x000000ff2700728c */ /* 0x000fe4000bf05300 */
[----:B------:R-:W-:Y:S02]  /*0750*/  UIMAD UR39, UR32, UR27, UR34 ;  /* 0x0000001b202772a4 */ /* 0x000fe4000f8e0222 */
[----:B------:R-:W-:-:S02]  /*0760*/  UIMAD.WIDE.U32 UR34, UR32, UR20, UR18 ;  /* 0x00000014202272a5 */ /* 0x000fc4000f8e0012 */
[----:B------:R-:W-:Y:S02]  /*0770*/  UIADD3 UR30, UP1, UPT, UR36, UR30, URZ ;  /* 0x0000001e241e7290 */ /* 0x000fe4000ff3e0ff */
[----:B0-----:R-:W-:Y:S02]  /*0780*/  UIMAD.WIDE.U32 UR18, UR32, UR22, URZ ;  /* 0x00000016201272a5 */ /* 0x001fe4000f8e00ff */
[----:B------:R-:W-:Y:S02]  /*0790*/  UIMAD UR37, UR37, UR22, URZ ;  /* 0x00000016252572a4 */ /* 0x000fe4000f8e02ff */
[----:B------:R-:W-:Y:S02]  /*07a0*/  USHF.R.S32.HI UR38, URZ, 0x1f, UR36 ;  /* 0x0000001fff267899 */ /* 0x000fe40008011424 */
[----:B------:R-:W-:Y:S02]  /*07b0*/  UIADD3 UR22, UPT, UPT, UR31, UR39, URZ ;  /* 0x000000271f167290 */ /* 0x000fe4000fffe0ff */
[----:B-1----:R-:W-:-:S02]  /*07c0*/  ULEA UR24, UP2, UR30, UR24, 0x2 ;  /* 0x000000181e187291 */ /* 0x002fc4000f8410ff */
[----:B------:R-:W-:Y:S01]  /*07d0*/  UIADD3.X UR22, UPT, UPT, UR38, UR22, URZ, UP1, !UPT ;  /* 0x0000001626167290 */ /* 0x000fe20008ffe4ff */
[----:B------:R-:W0:Y:S03]  /*07e0*/  LDCU.64 UR20, c[0x0][0x538] ;  /* 0x0000a700ff1477ac */ /* 0x000e260008000a00 */
[----:B------:R-:W-:Y:S01]  /*07f0*/  ULEA.HI.X UR25, UR30, UR25, UR22, 0x2, UP2 ;  /* 0x000000191e197291 */ /* 0x000fe200090f1416 */
[----:B------:R-:W1:Y:S01]  /*0800*/  @UP0 LDCU UR30, c[0x0][0x384] ;  /* 0x00007080ff1e07ac */ /* 0x000e620008000800 */
[----:B------:R-:W-:-:S05]  /*0810*/  UIMAD UR37, UR32, UR23, UR37 ;  /* 0x00000017202572a4 */ /* 0x000fca000f8e0225 */
[----:B------:R-:W2:Y:S01]  /*0820*/  LDCU.64 UR22, c[0x0][0x540] ;  /* 0x0000a800ff1677ac */ /* 0x000ea20008000a00 */
[----:B------:R-:W-:Y:S01]  /*0830*/  UIADD3 UR5, UPT, UPT, UR5, UR41, URZ ;  /* 0x0000002905057290 */ /* 0x000fe2000fffe0ff */
[----:B------:R-:W3:Y:S01]  /*0840*/  @UP0 LDCU UR31, c[0x0][0x38c] ;  /* 0x00007180ff1f07ac */ /* 0x000ee20008000800 */
[----:B------:R-:W-:Y:S02]  /*0850*/  UIADD3 UR36, UP3, UPT, UR36, UR34, URZ ;  /* 0x0000002224247290 */ /* 0x000fe4000ff7e0ff */
[----:B------:R-:W-:Y:S02]  /*0860*/  UIADD3 UR40, UPT, UPT, UR35, UR40, URZ ;  /* 0x0000002823287290 */ /* 0x000fe4000fffe0ff */
        /* <DEDUP_REMOVED lines=9> */
[----:B------:R-:W-:Y:S01]  /*0900*/  @UP0 UIMAD UR17, UR17, UR33, URZ ;  /* 0x00000021111102a4 */ /* 0x000fe2000f8e02ff */
[----:B------:R-:W0:Y:S01]  /*0910*/  LDCU.64 UR26, c[0x0][0x450] ;  /* 0x00008a00ff1a77ac */ /* 0x000e220008000a00 */
        /* <DEDUP_REMOVED lines=19> */
[----:B------:R-:W-:Y:S01]  /*0a50*/  UMOV UR9, UR8 ;  /* 0x0000000800097c82 */ /* 0x000fe20008000000 */
[----:B------:R-:W-:Y:S01]  /*0a60*/  UMOV UR8, 0x400 ;  /* 0x0000040000087882 */ /* 0x000fe20000000000 */
[----:B------:R-:W-:Y:S01]  /*0a70*/  MOV R163, RZ ;  /* 0x000000ff00a37202 */ /* 0x000fe20000000f00 */
[----:B------:R-:W-:Y:S01]  /*0a80*/  UMOV UR17, UR12 ;  /* 0x0000000c00117c82 */ /* 0x000fe20008000000 */
[----:B------:R-:W-:Y:S01]  /*0a90*/  MOV R165, RZ ;  /* 0x000000ff00a57202 */ /* 0x000fe20000000f00 */
[----:B------:R-:W2:Y:S01]  /*0aa0*/  LDCU UR20, c[0x0][0x394] ;  /* 0x00007280ff1477ac */ /* 0x000ea20008000800 */
        /* <DEDUP_REMOVED lines=9> */
.L_x_12315:
[----:B------:R-:W0:Y:S01]  /*0b40*/  S2R R0, SR_TID.X ;  /* 0x0000000000007919 */ /* 0x000e220000002100 */
[----:B-1----:R-:W-:Y:S02]  /*0b50*/  MOV R4, UR21 ;  /* 0x0000001500047c02 */ /* 0x002fe40008000f00 */
[----:B------:R-:W-:Y:S01]  /*0b60*/  MOV R5, UR11 ;  /* 0x0000000b00057c02 */ /* 0x000fe20008000f00 */
[----:B------:R-:W-:Y:S08]  /*0b70*/  BAR.SYNC.DEFER_BLOCKING 0x0 ;  /* 0x0000000000007b1d */ /* 0x000ff00000010000 */
[----:B------:R-:W1:Y:S01]  /*0b80*/  S2UR UR10, SR_CgaCtaId ;  /* 0x00000000000a79c3 */ /* 0x000e620000008800 */
[----:B------:R-:W2:Y:S01]  /*0b90*/  S2R R2, SR_LANEID ;  /* 0x0000000000027919 */ /* 0x000ea20000000000 */
[----:B------:R-:W-:Y:S01]  /*0ba0*/  UMOV UR8, 0x400 ;  /* 0x0000040000087882 */ /* 0x000fe20000000000 */
[----:B------:R-:W-:Y:S01]  /*0bb0*/  HFMA2 R6, -RZ, RZ, 0, 9.5367431640625e-07 ;  /* 0x00000010ff067431 */ /* 0x000fe200000001ff */
[----:B------:R-:W-:Y:S01]  /*0bc0*/  UMOV UR16, UR9 ;  /* 0x0000000900107c82 */ /* 0x000fe20008000000 */
[----:B------:R-:W-:-:S03]  /*0bd0*/  MOV R7, UR15 ;  /* 0x0000000f00077c02 */ /* 0x000fc60008000f00 */
[----:B------:R-:W3:Y:S01]  /*0be0*/  LDC.64 R18, c[0x0][0x410] ;  /* 0x00010400ff127b82 */ /* 0x000ee20000000a00 */
[----:B0-----:R-:W-:-:S05]  /*0bf0*/  LOP3.LUT R17, R9, 0x1f, R0, 0xf8, !PT ;  /* 0x0000001f09117812 */ /* 0x001fca00078ef800 */
[----:B------:R-:W-:-:S05]  /*0c00*/  IMAD.WIDE.U32 R4, R17, 0x10, R4 ;  /* 0x0000001011047825 */ /* 0x000fca00078e0004 */
[----:B------:R-:W4:Y:S04]  /*0c10*/  LDG.E.128 R12, desc[UR28][R4.64] ;  /* 0x0000001c040c7981 */ /* 0x000f28000c1e1d00 */
[----:B------:R-:W5:Y:S04]  /*0c20*/  LDG.E.128 R20, desc[UR28][R4.64+0x200] ;  /* 0x0002001c04147981 */ /* 0x000f68000c1e1d00 */
[----:B------:R-:W3:Y:S04]  /*0c30*/  LDG.E.128 R24, desc[UR28][R4.64+0x400] ;  /* 0x0004001c04187981 */ /* 0x000ee8000c1e1d00 */
[----:B------:R0:W3:Y:S01]  /*0c40*/  LDG.E.128 R28, desc[UR28][R4.64+0x600] ;  /* 0x0006001c041c7981 */ /* 0x0000e2000c1e1d00 */
[----:B-1----:R-:W-:Y:S01]  /*0c50*/  ULEA UR8, UR10, UR8, 0x18 ;  /* 0x000000080a087291 */ /* 0x002fe2000f8ec0ff */
[----:B--2---:R-:W-:-:S02]  /*0c60*/  IADD3 R9, PT, PT, R9, R2, RZ ;  /* 0x0000000209097210 */ /* 0x004fc40007ffe0ff */
[----:B------:R-:W-:-:S03]  /*0c70*/  IADD3 R85, PT, PT, R159, R2, RZ ;  /* 0x000000029f557210 */ /* 0x000fc60007ffe0ff */
[----:B------:R-:W-:Y:S01]  /*0c80*/  MOV R180, UR8 ;  /* 0x0000000800b47c02 */ /* 0x000fe20008000f00 */
[----:B0-----:R-:W-:-:S03]  /*0c90*/  IMAD.WIDE.U32 R4, R17, R6, UR16 ;  /* 0x0000001011047e25 */ /* 0x001fc6000f8e0006 */
[-C--:B------:R-:W-:Y:S02]  /*0ca0*/  LEA R158, R9, R180.reuse, 0x4 ;  /* 0x000000b4099e7211 */ /* 0x080fe400078e20ff */
[----:B------:R-:W-:-:S03]  /*0cb0*/  LEA R157, R85, R180, 0x6 ;  /* 0x000000b4559d7211 */ /* 0x000fc600078e30ff */
[----:B----4-:R-:W-:Y:S04]  /*0cc0*/  STS.128 [R158], R12 ;  /* 0x0000000c9e007388 */ /* 0x010fe80000000c00 */
[----:B-----5:R-:W-:Y:S04]  /*0cd0*/  STS.128 [R158+0x200], R20 ;  /* 0x000200149e007388 */ /* 0x020fe80000000c00 */
[----:B---3--:R0:W-:Y:S04]  /*0ce0*/  STS.128 [R158+0x400], R24 ;  /* 0x000400189e007388 */ /* 0x0081e80000000c00 */
        /* <DEDUP_REMOVED lines=11> */
[----:B------:R-:W-:-:S05]  /*0da0*/  MOV R6, UR12 ;  /* 0x0000000c00067c02 */ /* 0x000fca0008000f00 */
        /* <DEDUP_REMOVED lines=14> */
[----:B---3--:R0:W3:Y:S01]  /*0e90*/  LDG.E.128 R32, desc[UR28][R6.64+0x600] ;  /* 0x0006001c06207981 */ /* 0x0080e2000c1e1d00 */
[----:B----4-:R-:W-:Y:S01]  /*0ea0*/  FADD.FTZ R155, R52, UR7 ;  /* 0x00000007349b7e21 */ /* 0x010fe20008010000 */
[----:B------:R-:W-:Y:S01]  /*0eb0*/  FADD.FTZ R156, R53, UR7 ;  /* 0x00000007359c7e21 */ /* 0x000fe20008010000 */
[----:B------:R-:W-:Y:S01]  /*0ec0*/  FADD.FTZ R3, R54, UR7 ;  /* 0x0000000736037e21 */ /* 0x000fe20008010000 */
[----:B------:R-:W-:Y:S01]  /*0ed0*/  FADD.FTZ R4, R55, UR7 ;  /* 0x0000000737047e21 */ /* 0x000fe20008010000 */
[----:B-----5:R-:W-:Y:S01]  /*0ee0*/  FADD.FTZ R5, R56, UR7 ;  /* 0x0000000738057e21 */ /* 0x020fe20008010000 */
        /* <DEDUP_REMOVED lines=45> */
.L_x_12186:
[----:B------:R-:W-:Y:S05]  /*11c0*/  BSYNC.RECONVERGENT B0 ;  /* 0x0000000000007941 */ /* 0x000fea0003800200 */
.L_x_12185:
        /* <DEDUP_REMOVED lines=34> */
.L_x_12188:
[----:B------:R-:W-:Y:S05]  /*13f0*/  BSYNC.RECONVERGENT B0 ;  /* 0x0000000000007941 */ /* 0x000fea0003800200 */
.L_x_12187:
        /* <DEDUP_REMOVED lines=34> */
.L_x_12190:
[----:B------:R-:W-:Y:S05]  /*1620*/  BSYNC.RECONVERGENT B0 ;  /* 0x0000000000007941 */ /* 0x000fea0003800200 */
.L_x_12189:
        /* <DEDUP_REMOVED lines=34> */
.L_x_12192:
[----:B------:R-:W-:Y:S05]  /*1850*/  BSYNC.RECONVERGENT B0 ;  /* 0x0000000000007941 */ /* 0x000fea0003800200 */
.L_x_12191:
        /* <DEDUP_REMOVED lines=34> */
.L_x_12194:
[----:B------:R-:W-:Y:S05]  /*1a80*/  BSYNC.RECONVERGENT B0 ;  /* 0x0000000000007941 */ /* 0x000fea0003800200 */
.L_x_12193:
        /* <DEDUP_REMOVED lines=34> */
.L_x_12196:
[----:B------:R-:W-:Y:S05]  /*1cb0*/  BSYNC.RECONVERGENT B0 ;  /* 0x0000000000007941 */ /* 0x000fea0003800200 */
.L_x_12195:
        /* <DEDUP_REMOVED lines=34> */
.L_x_12198:
[----:B------:R-:W-:Y:S05]  /*1ee0*/  BSYNC.RECONVERGENT B0 ;  /* 0x0000000000007941 */ /* 0x000fea0003800200 */
.L_x_12197:
        /* <DEDUP_REMOVED lines=34> */
.L_x_12200:
[----:B------:R-:W-:Y:S05]  /*2110*/  BSYNC.RECONVERGENT B0 ;  /* 0x0000000000007941 */ /* 0x000fea0003800200 */
.L_x_12199:
        /* <DEDUP_REMOVED lines=34> */
.L_x_12202:
[----:B------:R-:W-:Y:S05]  /*2340*/  BSYNC.RECONVERGENT B0 ;  /* 0x0000000000007941 */ /* 0x000fea0003800200 */
.L_x_12201:
        /* <DEDUP_REMOVED lines=34> */
.L_x_12204:
[----:B------:R-:W-:Y:S05]  /*2570*/  BSYNC.RECONVERGENT B0 ;  /* 0x0000000000007941 */ /* 0x000fea0003800200 */
.L_x_12203:
        /* <DEDUP_REMOVED lines=34> */
.L_x_12206:
[----:B------:R-:W-:Y:S05]  /*27a0*/  BSYNC.RECONVERGENT B0 ;  /* 0x0000000000007941 */ /* 0x000fea0003800200 */
.L_x_12205:
        /* <DEDUP_REMOVED lines=32> */
.L_x_12208:
[----:B------:R-:W-:Y:S05]  /*29b0*/  BSYNC.RECONVERGENT B0 ;  /* 0x0000000000007941 */ /* 0x000fea0003800200 */
.L_x_12207:
        /* <DEDUP_REMOVED lines=32> */
.L_x_12210:
[----:B------:R-:W-:Y:S05]  /*2bc0*/  BSYNC.RECONVERGENT B0 ;  /* 0x0000000000007941 */ /* 0x000fea0003800200 */
.L_x_12209:
        /* <DEDUP_REMOVED lines=32> */
.L_x_12212:
[----:B------:R-:W-:Y:S05]  /*2dd0*/  BSYNC.RECONVERGENT B0 ;  /* 0x0000000000007941 */ /* 0x000fea0003800200 */
.L_x_12211:
        /* <DEDUP_REMOVED lines=32> */
.L_x_12214:
[----:B------:R-:W-:Y:S05]  /*2fe0*/  BSYNC.RECONVERGENT B0 ;  /* 0x0000000000007941 */ /* 0x000fea0003800200 */
.L_x_12213:
        /* <DEDUP_REMOVED lines=32> */
.L_x_12216:
[----:B------:R-:W-:Y:S05]  /*31f0*/  BSYNC.RECONVERGENT B0 ;  /* 0x0000000000007941 */ /* 0x000fea0003800200 */
.L_x_12215:
[----:B------:R-:W0:Y:S01]  /*3200*/  S2UR UR24, SR_CTAID.X ;  /* 0x00000000001879c3 */ /* 0x000e220000002500 */
[----:B------:R-:W-:Y:S01]  /*3210*/  USHF.L.U32 UR8, UR8, 0xa, URZ ;  /* 0x0000000a08087899 */ /* 0x000fe200080006ff */
[----:B------:R-:W-:Y:S01]  /*3220*/  HFMA2 R77, -RZ, RZ, 0, 0 ;  /* 0x00000000ff4d7431 */ /* 0x000fe200000001ff */
[----:B------:R-:W-:Y:S04]  /*3230*/  LDS.128 R32, [R157+0x20] ;  /* 0x000020009d207984 */ /* 0x000fe80000000c00 */
[----:B------:R-:W-:Y:S01]  /*3240*/  MOV R76, UR8 ;  /* 0x00000008004c7c02 */ /* 0x000fe20008000f00 */
[----:B------:R-:W1:Y:S01]  /*3250*/  LDC.64 R22, c[0x0][0x418] ;  /* 0x00010600ff167b82 */ /* 0x000e620000000a00 */
[----:B------:R-:W-:Y:S03]  /*3260*/  LDS.128 R28, [R157+0x30] ;  /* 0x000030009d1c7984 */ /* 0x000fe60000000c00 */
[----:B------:R-:W2:Y:S04]  /*3270*/  LDCU.64 UR8, c[0x0][0x490] ;  /* 0x00009200ff0877ac */ /* 0x000ea80008000a00 */
[----:B------:R-:W1:Y:S08]  /*3280*/  S2UR UR10, SR_CTAID.Y ;  /* 0x00000000000a79c3 */ /* 0x000e700000002600 */
[----:B------:R-:W3:Y:S01]  /*3290*/  LDC.64 R24, c[0x0][0x488] ;  /* 0x00012200ff187b82 */ /* 0x000ee20000000a00 */
[----:B0-----:R-:W-:-:S04]  /*32a0*/  IMAD.WIDE.U32 R20, R18, UR24, R76 ;  /* 0x0000001812147c25 */ /* 0x001fc8000f8e004c */
[----:B------:R-:W-:-:S03]  /*32b0*/  IMAD R21, R19, UR24, R21 ;  /* 0x0000001813157c24 */ /* 0x000fc6000f8e0215 */
[----:B------:R-:W0:Y:S01]  /*32c0*/  LDC.64 R54, c[0x0][0x420] ;  /* 0x00010800ff367b82 */ /* 0x000e220000000a00 */
[----:B-1----:R-:W-:-:S07]  /*32d0*/  IMAD.WIDE.U32 R18, R22, UR10, R20 ;  /* 0x0000000a16127c25 */ /* 0x002fce000f8e0014 */
[----:B------:R-:W1:Y:S01]  /*32e0*/  LDC.64 R56, c[0x0][0x428] ;  /* 0x00010a00ff387b82 */ /* 0x000e620000000a00 */
[----:B------:R-:W-:Y:S01]  /*32f0*/  IMAD R19, R23, UR10, R19 ;  /* 0x0000000a17137c24 */ /* 0x000fe2000f8e0213 */
[----:B---3--:R-:W-:-:S06]  /*3300*/  LEA R20, P0, R18, R24, 0x2 ;  /* 0x0000001812147211 */ /* 0x008fcc00078010ff */
[----:B------:R-:W3:Y:S01]  /*3310*/  LDC.64 R58, c[0x0][0x478] ;  /* 0x00011e00ff3a7b82 */ /* 0x000ee20000000a00 */
[----:B------:R-:W-:Y:S02]  /*3320*/  LEA.HI.X R21, R18, R25, R19, 0x2, P0 ;  /* 0x0000001912157211 */ /* 0x000fe400000f1413 */
[----:B------:R-:W-:Y:S01]  /*3330*/  LDS.128 R24, [R157] ;  /* 0x000000009d187984 */ /* 0x000fe20000000c00 */
[----:B------:R-:W-:-:S04]  /*3340*/  IMAD.WIDE.U32 R18, R17, 0x10, R20 ;  /* 0x0000001011127825 */ /* 0x000fc800078e0014 */
[----:B------:R-:W4:Y:S01]  /*3350*/  LDC.64 R108, c[0x0][0x508] ;  /* 0x00014200ff6c7b82 */ /* 0x000f220000000a00 */
[----:B------:R-:W-:Y:S07]  /*3360*/  LDS.128 R20, [R157+0x10] ;  /* 0x000010009d147984 */ /* 0x000fee0000000c00 */
[----:B------:R-:W-:Y:S08]  /*3370*/  BAR.SYNC.DEFER_BLOCKING 0x0 ;  /* 0x0000000000007b1d */ /* 0x000ff00000010000 */
[----:B------:R-:W5:Y:S01]  /*3380*/  LDC.64 R110, c[0x0][0x510] ;  /* 0x00014400ff6e7b82 */ /* 0x000f620000000a00 */
[----:B------:R-:W2:Y:S04]  /*3390*/  LDG.E.128 R68, desc[UR28][R18.64] ;  /* 0x0000001c12447981 */ /* 0x000ea8000c1e1d00 */
[----:B------:R-:W4:Y:S04]  /*33a0*/  LDG.E.128 R72, desc[UR28][R18.64+0x200] ;  /* 0x0002001c12487981 */ /* 0x000f28000c1e1d00 */
[----:B------:R-:W5:Y:S04]  /*33b0*/  LDG.E.128 R92, desc[UR28][R18.64+0x400] ;  /* 0x0004001c125c7981 */ /* 0x000f68000c1e1d00 */
[----:B------:R3:W5:Y:S01]  /*33c0*/  LDG.E.128 R96, desc[UR28][R18.64+0x600] ;  /* 0x0006001c12607981 */ /* 0x000762000c1e1d00 */
[----:B0-----:R-:W-:-:S04]  /*33d0*/  IMAD.WIDE.U32 R52, R54, UR24, R76 ;  /* 0x0000001836347c25 */ /* 0x001fc8000f8e004c */
[----:B------:R-:W-:Y:S02]  /*33e0*/  IMAD R53, R55, UR24, R53 ;  /* 0x0000001837357c24 */ /* 0x000fe4000f8e0235 */
[----:B-1----:R-:W-:-:S04]  /*33f0*/  IMAD.WIDE.U32 R52, R56, UR10, R52 ;  /* 0x0000000a38347c25 */ /* 0x002fc8000f8e0034 */
[----:B------:R-:W-:Y:S01]  /*3400*/  IMAD R53, R57, UR10, R53 ;  /* 0x0000000a39357c24 */ /* 0x000fe2000f8e0235 */
[----:B---3--:R-:W-:-:S04]  /*3410*/  LEA R54, P0, R52, R58, 0x2 ;  /* 0x0000003a34367211 */ /* 0x008fc800078010ff */
[----:B------:R-:W-:-:S03]  /*3420*/  LEA.HI.X R55, R52, R59, R53, 0x2, P0 ;  /* 0x0000003b34377211 */ /* 0x000fc600000f1435 */
[----:B------:R-:W-:Y:S01]  /*3430*/  IMAD.WIDE.U32 R18, R17, 0x10, R54 ;  /* 0x0000001011127825 */ /* 0x000fe200078e0036 */
[----:B--2---:R0:W-:Y:S04]  /*3440*/  STS.128 [R158], R68 ;  /* 0x000000449e007388 */ /* 0x0041e80000000c00 */
[----:B----4-:R-:W-:Y:S04]  /*3450*/  STS.128 [R158+0x200], R72 ;  /* 0x000200489e007388 */ /* 0x010fe80000000c00 */
[----:B-----5:R1:W-:Y:S04]  /*3460*/  STS.128 [R158+0x400], R92 ;  /* 0x0004005c9e007388 */ /* 0x0203e80000000c00 */
[----:B------:R-:W-:Y:S01]  /*3470*/  STS.128 [R158+0x600], R96 ;  /* 0x000600609e007388 */ /* 0x000fe20000000c00 */
[----:B------:R-:W-:-:S03]  /*3480*/  NOP ;  /* 0x0000000000007918 */ /* 0x000fc60000000000 */
[----:B------:R-:W2:Y:S04]  /*3490*/  LDS.128 R64, [R157] ;  /* 0x000000009d407984 */ /* 0x000ea80000000c00 */
[----:B------:R-:W3:Y:S04]  /*34a0*/  LDS.128 R52, [R157+0x10] ;  /* 0x000010009d347984 */ /* 0x000ee80000000c00 */
[----:B------:R-:W4:Y:S04]  /*34b0*/  LDS.128 R60, [R157+0x20] ;  /* 0x000020009d3c7984 */ /* 0x000f280000000c00 */
[----:B------:R-:W5:Y:S01]  /*34c0*/  LDS.128 R56, [R157+0x30] ;  /* 0x000030009d387984 */ /* 0x000f620000000c00 */
        /* <DEDUP_REMOVED lines=8> */
[----:B------:R-:W-:Y:S01]  /*3550*/  FMUL.FTZ R75, R67, -1.4426950216293334961 ;  /* 0xbfb8aa3b434b7820 */ /* 0x000fe20000410000 */
[----:B---3--:R-:W-:Y:S01]  /*3560*/  FMUL.FTZ R84, R55, -1.4426950216293334961 ;  /* 0xbfb8aa3b37547820 */ /* 0x008fe20000410000 */
[----:B----4-:R-:W-:Y:S01]  /*3570*/  FMUL.FTZ R86, R60, -1.4426950216293334961 ;  /* 0xbfb8aa3b3c567820 */ /* 0x010fe20000410000 */
[----:B------:R-:W1:Y:S01]  /*3580*/  MUFU.EX2 R72, R72 ;  /* 0x0000004800487308 */ /* 0x000e620000000800 */
[----:B------:R-:W-:Y:S01]  /*3590*/  FMUL.FTZ R87, R61, -1.4426950216293334961 ;  /* 0xbfb8aa3b3d577820 */ /* 0x000fe20000410000 */
[----:B------:R-:W-:Y:S01]  /*35a0*/  FMUL.FTZ R79, R53, -1.4426950216293334961 ;  /* 0xbfb8aa3b354f7820 */ /* 0x000fe20000410000 */
[----:B------:R-:W-:Y:S01]  /*35b0*/  FMUL.FTZ R78, R52, -1.4426950216293334961 ;  /* 0xbfb8aa3b344e7820 */ /* 0x000fe20000410000 */
[----:B------:R-:W2:Y:S01]  /*35c0*/  MUFU.EX2 R73, R73 ;  /* 0x0000004900497308 */ /* 0x000ea20000000800 */
        /* <DEDUP_REMOVED lines=8> */
[----:B------:R-:W-:Y:S01]  /*3650*/  UISETP.NE.U32.AND UP0, UPT, UR8, URZ, UPT ;  /* 0x000000ff0800728c */ /* 0x000fe2000bf05070 */
[----:B-1----:R-:W-:-:S02]  /*3660*/  FADD.FTZ R72, R72, 1 ;  /* 0x3f80000048487421 */ /* 0x002fc40000010000 */
[----:B------:R-:W1:Y:S01]  /*3670*/  MUFU.EX2 R98, R84 ;  /* 0x0000005400627308 */ /* 0x000e620000000800 */
[----:B------:R-:W-:Y:S01]  /*3680*/  UISETP.NE.AND.EX UP0, UPT, UR9, URZ, UPT, UP0 ;  /* 0x000000ff0900728c */ /* 0x000fe2000bf05300 */
[----:B--2---:R-:W-:Y:S02]  /*3690*/  FADD.FTZ R73, R73, 1 ;  /* 0x3f80000049497421 */ /* 0x004fe40000010000 */
[----:B------:R-:W2:Y:S01]  /*36a0*/  MUFU.EX2 R99, R86 ;  /* 0x0000005600637308 */ /* 0x000ea20000000800 */
[----:B0-----:R-:W-:-:S03]  /*36b0*/  FADD.FTZ R74, R74, 1 ;  /* 0x3f8000004a4a7421 */ /* 0x001fc60000010000 */
[----:B------:R-:W0:Y:S01]  /*36c0*/  MUFU.EX2 R100, R87 ;  /* 0x0000005700647308 */ /* 0x000e220000000800 */
[----:B---3--:R-:W-:-:S03]  /*36d0*/  FADD.FTZ R75, R75, 1 ;  /* 0x3f8000004b4b7421 */ /* 0x008fc60000010000 */
[----:B------:R-:W3:Y:S01]  /*36e0*/  MUFU.RCP R97, R72 ;  /* 0x0000004800617308 */ /* 0x000ee20000001000 */
[----:B-1----:R-:W-:Y:S01]  /*36f0*/  FADD.FTZ R98, R98, 1 ;  /* 0x3f80000062627421 */ /* 0x002fe20000010000 */
[----:B--2---:R-:W-:-:S06]  /*3700*/  FADD.FTZ R99, R99, 1 ;  /* 0x3f80000063637421 */ /* 0x004fcc0000010000 */
[----:B------:R-:W-:Y:S01]  /*3710*/  MUFU.RCP R84, R73 ;  /* 0x0000004900547308 */ /* 0x000fe20000001000 */
[----:B0-----:R-:W-:-:S07]  /*3720*/  FADD.FTZ R100, R100, 1 ;  /* 0x3f80000064647421 */ /* 0x001fce0000010000 */
[----:B------:R-:W-:Y:S01]  /*3730*/  MUFU.RCP R87, R74 ;  /* 0x0000004a00577308 */ /* 0x000fe20000001000 */
[----:B---3--:R-:W-:-:S07]  /*3740*/  FMUL.FTZ R117, R64, R97 ;  /* 0x0000006140757220 */ /* 0x008fce0000410000 */
[----:B------:R-:W0:Y:S08]  /*3750*/  MUFU.RCP R86, R75 ;  /* 0x0000004b00567308 */ /* 0x000e300000001000 */
[----:B------:R1:W2:Y:S04]  /*3760*/  MUFU.EX2 R18, R79 ;  /* 0x0000004f00127308 */ /* 0x0002a80000000800 */
[----:B------:R-:W-:Y:S04]  /*3770*/  MUFU.EX2 R78, R78 ;  /* 0x0000004e004e7308 */ /* 0x000fe80000000800 */
[----:B------:R-:W3:Y:S01]  /*3780*/  MUFU.EX2 R19, R19 ;  /* 0x0000001300137308 */ /* 0x000ee20000000800 */
[----:B-1----:R-:W-:Y:S01]  /*3790*/  FMUL.FTZ R79, R56, -1.4426950216293334961 ;  /* 0xbfb8aa3b384f7820 */ /* 0x002fe20000410000 */
[----:B0-----:R-:W-:-:S02]  /*37a0*/  FMUL.FTZ R116, R67, R86 ;  /* 0x0000005643747220 */ /* 0x001fc40000410000 */
[----:B------:R3:W0:Y:S01]  /*37b0*/  MUFU.EX2 R101, R96 ;  /* 0x0000006000657308 */ /* 0x0006220000000800 */
[----:B--2---:R-:W-:-:S03]  /*37c0*/  FADD.FTZ R18, R18, 1 ;  /* 0x3f80000012127421 */ /* 0x004fc60000010000 */
[----:B------:R1:W2:Y:S04]  /*37d0*/  MUFU.EX2 R103, R79 ;  /* 0x0000004f00677308 */ /* 0x0002a80000000800 */
[----:B------:R-:W4:Y:S01]  /*37e0*/  MUFU.EX2 R104, R104 ;  /* 0x0000006800687308 */ /* 0x000f220000000800 */
[----:B---3--:R-:W-:-:S03]  /*37f0*/  FADD.FTZ R96, R19, 1 ;  /* 0x3f80000013607421 */ /* 0x008fc60000010000 */
[----:B------:R-:W3:Y:S01]  /*3800*/  MUFU.EX2 R102, R102 ;  /* 0x0000006600667308 */ /* 0x000ee20000000800 */
[----:B-1----:R-:W-:Y:S01]  /*3810*/  FADD.FTZ R79, R78, 1 ;  /* 0x3f8000004e4f7421 */ /* 0x002fe20000010000 */
[----:B0-----:R-:W-:Y:S02]  /*3820*/  FADD.FTZ R101, R101, 1 ;  /* 0x3f80000065657421 */ /* 0x001fe40000010000 */
[----:B------:R0:W-:Y:S01]  /*3830*/  MUFU.RCP R78, R18 ;  /* 0x00000012004e7308 */ /* 0x0001e20000001000 */
[----:B--2---:R-:W-:Y:S01]  /*3840*/  FADD.FTZ R103, R103, 1 ;  /* 0x3f80000067677421 */ /* 0x004fe20000010000 */
[----:B----4-:R-:W-:-:S06]  /*3850*/  FADD.FTZ R104, R104, 1 ;  /* 0x3f80000068687421 */ /* 0x010fcc0000010000 */
[----:B------:R-:W-:Y:S01]  /*3860*/  MUFU.RCP R79, R79 ;  /* 0x0000004f004f7308 */ /* 0x000fe20000001000 */
[----:B0-----:R-:W-:-:S04]  /*3870*/  IMAD.WIDE.U32 R18, R108, UR24, R76 ;  /* 0x000000186c127c25 */ /* 0x001fc8000f8e004c */
[----:B---3--:R-:W-:Y:S01]  /*3880*/  FADD.FTZ R102, R102, 1 ;  /* 0x3f80000066667421 */ /* 0x008fe20000010000 */
[----:B------:R-:W-:Y:S02]  /*3890*/  IMAD R19, R109, UR24, R19 ;  /* 0x000000186d137c24 */ /* 0x000fe4000f8e0213 */
        /* <DEDUP_REMOVED lines=9> */
[----:B------:R0:W1:Y:S08]  /*3930*/  MUFU.RCP R123, R101 ;  /* 0x00000065007b7308 */ /* 0x0000700000001000 */
[----:B------:R-:W2:Y:S01]  /*3940*/  MUFU.RCP R122, R102 ;  /* 0x00000066007a7308 */ /* 0x000ea20000001000 */
[----:B0-----:R-:W-:-:S07]  /*3950*/  FADD.FTZ R101, R106, 1 ;  /* 0x3f8000006a657421 */ /* 0x001fce0000010000 */
[----:B------:R0:W3:Y:S08]  /*3960*/  MUFU.RCP R121, R99 ;  /* 0x0000006300797308 */ /* 0x0000f00000001000 */
[----:B------:R4:W5:Y:S08]  /*3970*/  MUFU.RCP R127, R105 ;  /* 0x00000069007f7308 */ /* 0x0009700000001000 */
[----:B------:R3:W5:Y:S08]  /*3980*/  MUFU.RCP R126, R101 ;  /* 0x00000065007e7308 */ /* 0x0007700000001000 */
[----:B------:R-:W5:Y:S01]  /*3990*/  MUFU.RCP R125, R103 ;  /* 0x00000067007d7308 */ /* 0x000f620000001000 */
[----:B------:R-:W-:Y:S04]  /*39a0*/  STS.128 [R158], R88 ;  /* 0x000000589e007388 */ /* 0x000fe80000000c00 */
[----:B------:R1:W-:Y:S04]  /*39b0*/  STS.128 [R158+0x200], R80 ;  /* 0x000200509e007388 */ /* 0x0003e80000000c00 */
[----:B------:R-:W-:Y:S04]  /*39c0*/  STS.128 [R158+0x400], R68 ;  /* 0x000400449e007388 */ /* 0x000fe80000000c00 */
[----:B------:R-:W-:Y:S01]  /*39d0*/  STS.128 [R158+0x600], R92 ;  /* 0x0006005c9e007388 */ /* 0x000fe20000000c00 */
[----:B------:R-:W-:-:S03]  /*39e0*/  NOP ;  /* 0x0000000000007918 */ /* 0x000fc60000000000 */
[----:B------:R-:W0:Y:S01]  /*39f0*/  LDS.128 R72, [R157] ;  /* 0x000000009d487984 */ /* 0x000e220000000c00 */
[----:B-1----:R-:W1:Y:S01]  /*3a00*/  LDC.64 R82, c[0x0][0x558] ;  /* 0x00015600ff527b82 */ /* 0x002e620000000a00 */
[----:B------:R-:W-:-:S04]  /*3a10*/  IMAD.WIDE.U32 R80, R110, UR10, R18 ;  /* 0x0000000a6e507c25 */ /* 0x000fc8000f8e0012 */
[----:B------:R-:W-:Y:S01]  /*3a20*/  FADD.FTZ R91, -R79, 1 ;  /* 0x3f8000004f5b7421 */ /* 0x000fe20000010100 */
[----:B------:R-:W2:Y:S01]  /*3a30*/  LDS.128 R68, [R157+0x10] ;  /* 0x000010009d447984 */ /* 0x000ea20000000c00 */
[----:B------:R-:W-:Y:S02]  /*3a40*/  IMAD R19, R111, UR10, R81 ;  /* 0x0000000a6f137c24 */ /* 0x000fe4000f8e0251 */
[----:B------:R-:W-:Y:S01]  /*3a50*/  FADD.FTZ R81, -R97, 1 ;  /* 0x3f80000061517421 */ /* 0x000fe20000010100 */
[----:B------:R-:W-:-:S03]  /*3a60*/  FFMA.FTZ R91, R52, R91, 1 ;  /* 0x3f800000345b7423 */ /* 0x000fc6000001005b */
[----:B------:R-:W-:Y:S01]  /*3a70*/  FFMA.FTZ R81, R64, R81, 1 ;  /* 0x3f80000040517423 */ /* 0x000fe20000010051 */
[----:B------:R-:W-:-:S04]  /*3a80*/  FADD.FTZ R64, -R86, 1 ;  /* 0x3f80000056407421 */ /* 0x000fc80000010100 */
[----:B------:R-:W-:Y:S01]  /*3a90*/  FFMA.FTZ R88, R67, R64, 1 ;  /* 0x3f80000043587423 */ /* 0x000fe20000010040 */
[----:B-1----:R-:W-:Y:S01]  /*3aa0*/  LEA R18, P0, R80, R82, 0x2 ;  /* 0x0000005250127211 */ /* 0x002fe200078010ff */
[----:B------:R-:W-:-:S03]  /*3ab0*/  FADD.FTZ R82, -R84, 1 ;  /* 0x3f80000054527421 */ /* 0x000fc60000010100 */
[----:B------:R-:W-:Y:S01]  /*3ac0*/  LEA.HI.X R19, R80, R83, R19, 0x2, P0 ;  /* 0x0000005350137211 */ /* 0x000fe200000f1413 */
[----:B------:R-:W-:Y:S02]  /*3ad0*/  FFMA.FTZ R82, R65, R82, 1 ;  /* 0x3f80000041527423 */ /* 0x000fe40000010052 */
[----:B------:R-:W-:-:S04]  /*3ae0*/  IMAD.WIDE.U32 R18, R17, 0x10, R18 ;  /* 0x0000001011127825 */ /* 0x000fc800078e0012 */
[----:B0-----:R-:W-:Y:S01]  /*3af0*/  FMUL.FTZ R80, R24, R72 ;  /* 0x0000004818507220 */ /* 0x001fe20000410000 */
[----:B------:R-:W-:Y:S01]  /*3b00*/  FMUL.FTZ R83, R25, R73 ;  /* 0x0000004919537220 */ /* 0x000fe20000410000 */
[----:B------:R-:W-:Y:S01]  /*3b10*/  FMUL.FTZ R89, R27, R75 ;  /* 0x0000004b1b597220 */ /* 0x000fe20000410000 */
[----:B------:R-:W-:Y:S01]  /*3b20*/  FMUL.FTZ R64, R26, R74 ;  /* 0x0000004a1a407220 */ /* 0x000fe20000410000 */
[----:B------:R-:W-:Y:S01]  /*3b30*/  FMUL.FTZ R80, R97, R80 ;  /* 0x0000005061507220 */ /* 0x000fe20000410000 */
[----:B------:R-:W-:Y:S01]  /*3b40*/  FMUL.FTZ R83, R84, R83 ;  /* 0x0000005354537220 */ /* 0x000fe20000410000 */
[----:B--2---:R-:W-:Y:S01]  /*3b50*/  FMUL.FTZ R90, R20, R68 ;  /* 0x00000044145a7220 */ /* 0x004fe20000410000 */
[----:B------:R-:W-:Y:S01]  /*3b60*/  FMUL.FTZ R89, R86, R89 ;  /* 0x0000005956597220 */ /* 0x000fe20000410000 */
[----:B------:R-:W-:Y:S01]  /*3b70*/  FMUL.FTZ R92, R80, R81 ;  /* 0x00000051505c7220 */ /* 0x000fe20000410000 */
[----:B------:R-:W-:Y:S01]  /*3b80*/  FMUL.FTZ R93, R83, R82 ;  /* 0x00000052535d7220 */ /* 0x000fe20000410000 */
[----:B------:R-:W-:Y:S01]  /*3b90*/  FMUL.FTZ R90, R79, R90 ;  /* 0x0000005a4f5a7220 */ /* 0x000fe20000410000 */
[----:B------:R-:W0:Y:S01]  /*3ba0*/  LDS.128 R80, [R157+0x20] ;  /* 0x000020009d507984 */ /* 0x000e220000000c00 */
[----:B------:R-:W-:Y:S01]  /*3bb0*/  FMUL.FTZ R84, R65, R84 ;  /* 0x0000005441547220 */ /* 0x000fe20000410000 */
        /* <DEDUP_REMOVED lines=20> */
[----:B------:R-:W-:Y:S01]  /*3d00*/  FADD.FTZ R97, -R123, 1 ;  /* 0x3f8000007b617421 */ /* 0x000fe20000010100 */
[----:B------:R-:W-:Y:S01]  /*3d10*/  FADD.FTZ R98, -R122, 1 ;  /* 0x3f8000007a627421 */ /* 0x000fe20000010100 */
[----:B------:R-:W-:Y:S01]  /*3d20*/  BAR.SYNC.DEFER_BLOCKING 0x0 ;  /* 0x0000000000007b1d */ /* 0x000fe20000010000 */
[----:B----4-:R-:W-:Y:S01]  /*3d30*/  FMUL.FTZ R105, R65, R64 ;  /* 0x0000004041697220 */ /* 0x010fe20000410000 */
[----:B------:R-:W-:Y:S01]  /*3d40*/  FADD.FTZ R64, -R120, 1 ;  /* 0x3f80000078407421 */ /* 0x000fe20000010100 */
[----:B------:R-:W-:Y:S01]  /*3d50*/  FFMA.FTZ R99, R62, R97, 1 ;  /* 0x3f8000003e637423 */ /* 0x000fe20000010061 */
[----:B------:R-:W-:Y:S01]  /*3d60*/  FFMA.FTZ R100, R63, R98, 1 ;  /* 0x3f8000003f647423 */ /* 0x000fe20000010062 */
[----:B---3--:R-:W-:Y:S01]  /*3d70*/  FADD.FTZ R65, -R121, 1 ;  /* 0x3f80000079417421 */ /* 0x008fe20000010100 */
[----:B------:R-:W-:Y:S01]  /*3d80*/  FFMA.FTZ R96, R61, R64, 1 ;  /* 0x3f8000003d607423 */ /* 0x000fe20000010040 */
        /* <DEDUP_REMOVED lines=56> */
[----:B0-----:R-:W-:Y:S01]  /*4110*/  FMUL.FTZ R104, R21, R78 ;  /* 0x0000004e15687220 */ /* 0x001fe20000410000 */
[----:B------:R-:W-:Y:S01]  /*4120*/  FFMA.FTZ R21, R37, R86, R20 ;  /* 0x0000005625157223 */ /* 0x000fe20000010014 */
[----:B------:R-:W-:Y:S01]  /*4130*/  FMUL.FTZ R107, R32, R121 ;  /* 0x00000079206b7220 */ /* 0x000fe20000410000 */
[----:B------:R-:W0:Y:S01]  /*4140*/  LDS.128 R64, [R158+0x200] ;  /* 0x000200009e407984 */ /* 0x000e220000000c00 */
[----:B------:R-:W-:Y:S01]  /*4150*/  FMUL.FTZ R126, R59, R126 ;  /* 0x0000007e3b7e7220 */ /* 0x000fe20000410000 */
[----:B------:R-:W-:Y:S01]  /*4160*/  FFMA.FTZ R20, R38, R25, R21 ;  /* 0x0000001926147223 */ /* 0x000fe20000010015 */
[----:B------:R-:W-:Y:S01]  /*4170*/  FMUL.FTZ R32, R33, R120 ;  /* 0x0000007821207220 */ /* 0x000fe20000410000 */
[----:B------:R-:W3:Y:S01]  /*4180*/  LDS.128 R100, [R158+0x400] ;  /* 0x000400009e647984 */ /* 0x000ee20000000c00 */
[----:B------:R-:W-:Y:S01]  /*4190*/  FMUL.FTZ R33, R34, R123 ;  /* 0x0000007b22217220 */ /* 0x000fe20000410000 */
[----:B------:R-:W-:Y:S01]  /*41a0*/  FMUL.FTZ R106, R23, R118 ;  /* 0x00000076176a7220 */ /* 0x000fe20000410000 */
[----:B------:R-:W-:Y:S01]  /*41b0*/  FMUL.FTZ R34, R35, R122 ;  /* 0x0000007a23227220 */ /* 0x000fe20000410000 */
[----:B------:R-:W4:Y:S01]  /*41c0*/  LDS.128 R92, [R158+0x600] ;  /* 0x000600009e5c7984 */ /* 0x000f220000000c00 */
[----:B------:R-:W-:Y:S01]  /*41d0*/  FMUL.FTZ R105, R22, R119 ;  /* 0x0000007716697220 */ /* 0x000fe20000410000 */
[----:B------:R-:W-:Y:S01]  /*41e0*/  FMUL.FTZ R35, R28, R125 ;  /* 0x0000007d1c237220 */ /* 0x000fe20000410000 */
[----:B-1----:R-:W-:Y:S01]  /*41f0*/  FMUL.FTZ R108, R29, R124 ;  /* 0x0000007c1d6c7220 */ /* 0x002fe20000410000 */
[----:B------:R-:W-:Y:S01]  /*4200*/  FMUL.FTZ R109, R30, R127 ;  /* 0x0000007f1e6d7220 */ /* 0x000fe20000410000 */
[----:B------:R-:W-:Y:S01]  /*4210*/  FMUL.FTZ R110, R31, R126 ;  /* 0x0000007e1f6e7220 */ /* 0x000fe20000410000 */
[----:B------:R-:W-:Y:S01]  /*4220*/  FFMA.FTZ R23, R39, R26, R20 ;  /* 0x0000001a27177223 */ /* 0x000fe20000010014 */
[----:B--2---:R1:W-:Y:S04]  /*4230*/  STG.E.128 desc[UR28][R18.64], R96 ;  /* 0x0000006012007986 */ /* 0x0043e8000c101d1c */
[----:B0-----:R1:W-:Y:S04]  /*4240*/  STG.E.128 desc[UR28][R18.64+0x200], R64 ;  /* 0x0002004012007986 */ /* 0x0013e8000c101d1c */
        /* <DEDUP_REMOVED lines=9> */
[----:B-1----:R-:W0:Y:S01]  /*42e0*/  LDC.64 R18, c[0x0][0x430] ;  /* 0x00010c00ff127b82 */ /* 0x002e220000000a00 */
        /* <DEDUP_REMOVED lines=32> */
.L_x_12217:
[----:B01----:R-:W-:Y:S01]  /*44f0*/  FFMA.FTZ R18, R40, R27, R23 ;  /* 0x0000001b28127223 */ /* 0x003fe20000010017 */
        /* <DEDUP_REMOVED lines=42> */
[----:B------:R-:W1:Y:S01]  /*47a0*/  LDCU.64 UR8, c[0x0][0x3a0] ;  /* 0x00007400ff0877ac */ /* 0x000e620008000a00 */
        /* <DEDUP_REMOVED lines=17> */
[----:B-1----:R-:W-:Y:S01]  /*48c0*/  UIMAD.WIDE.U32 UR24, UR10, UR8, URZ ;  /* 0x000000080a1872a5 */ /* 0x002fe2000f8e00ff */
[----:B------:R-:W-:Y:S01]  /*48d0*/  FADD.FTZ R32, R110, R110 ;  /* 0x0000006e6e207221 */ /* 0x000fe20000010000 */
[----:B------:R-:W-:Y:S01]  /*48e0*/  MOV R52, RZ ;  /* 0x000000ff00347202 */ /* 0x000fe20000000f00 */
[----:B------:R-:W1:Y:S01]  /*48f0*/  LDCU UR44, c[0x0][0x394] ;  /* 0x00007280ff2c77ac */ /* 0x000e620008000800 */
[----:B------:R-:W-:Y:S01]  /*4900*/  ISETP.EQ.AND P0, PT, R161, RZ, P0 ;  /* 0x000000ffa100720c */ /* 0x000fe20000702270 */
[----:B------:R-:W-:Y:S01]  /*4910*/  UIMAD UR9, UR10, UR9, UR25 ;  /* 0x000000090a0972a4 */ /* 0x000fe2000f8e0219 */
[----:B------:R-:W2:Y:S01]  /*4920*/  LDCU UR45, c[0x0][0x38c] ;  /* 0x00007180ff2d77ac */ /* 0x000ea20008000800 */
[----:B0-----:R-:W-:-:S02]  /*4930*/  SHF.L.U32 R33, R167, 0x2, RZ ;  /* 0x00000002a7217819 */ /* 0x001fc400000006ff */
        /* <DEDUP_REMOVED lines=39> */
.L_x_12314:
        /* <DEDUP_REMOVED lines=170> */
[C---:B------:R-:W-:Y:S01]  /*5650*/  FMUL.FTZ R202, R198.reuse, R155 ;  /* 0x0000009bc6ca7220 */ /* 0x040fe20000410000 */
        /* <DEDUP_REMOVED lines=9> */
[----:B-1----:R-:W-:Y:S01]  /*56f0*/  FMUL.FTZ R136, R198, R15 ;  /* 0x0000000fc6887220 */ /* 0x002fe20000410000 */
        /* <DEDUP_REMOVED lines=79> */
.L_x_12220:
[----:B------:R-:W-:-:S06]  /*5bf0*/  IADD3 R132, PT, PT, R180, R33, RZ ;  /* 0x00000021b4847210 */ /* 0x000fcc0007ffe0ff */
[----:B------:R-:W0:Y:S02]  /*5c00*/  LDS.64 R132, [R132+0x9c68] ;  /* 0x009c680084847984 */ /* 0x000e240000000a00 */
.L_x_12221:
[----:B------:R-:W-:Y:S05]  /*5c10*/  BSYNC.RECONVERGENT B0 ;  /* 0x0000000000007941 */ /* 0x000fea0003800200 */
.L_x_12219:
        /* <DEDUP_REMOVED lines=11> */
[-C--:B------:R-:W-:Y:S01]  /*5cd0*/  FMUL.FTZ R125, R177, R123.reuse ;  /* 0x0000007bb17d7220 */ /* 0x080fe20000410000 */
[-C--:B------:R-:W-:Y:S01]  /*5ce0*/  FMUL.FTZ R240, R87, R156.reuse ;  /* 0x0000009c57f07220 */ /* 0x080fe20000410000 */
        /* <DEDUP_REMOVED lines=10> */
[-C--:B------:R-:W-:Y:S01]  /*5d90*/  FMUL.FTZ R237, R88, R3.reuse ;  /* 0x0000000358ed7220 */ /* 0x080fe20000410000 */
[----:B------:R-:W-:Y:S01]  /*5da0*/  FMUL.FTZ R235, R89, R3 ;  /* 0x0000000359eb7220 */ /* 0x000fe20000410000 */
[----:B------:R-:W-:Y:S01]  /*5db0*/  FMUL.FTZ R236, R91, R4 ;  /* 0x000000045bec7220 */ /* 0x000fe20000410000 */
[----:B------:R-:W-:Y:S01]  /*5dc0*/  FFMA.FTZ R123, R176, R124, R123 ;  /* 0x0000007cb07b7223 */ /* 0x000fe2000001007b */
[----:B------:R-:W-:Y:S01]  /*5dd0*/  FMUL.FTZ R238, R90, R4 ;  /* 0x000000045aee7220 */ /* 0x000fe20000410000 */
[-C--:B------:R-:W-:Y:S01]  /*5de0*/  FMUL.FTZ R233, R92, R5.reuse ;  /* 0x000000055ce97220 */ /* 0x080fe20000410000 */
[----:B------:R-:W-:Y:S01]  /*5df0*/  FMUL.FTZ R231, R93, R5 ;  /* 0x000000055de77220 */ /* 0x000fe20000410000 */
[----:B------:R-:W-:Y:S01]  /*5e00*/  FFMA.FTZ R123, R38, R235, R123 ;  /* 0x000000eb267b7223 */ /* 0x000fe2000001007b */
[----:B--2---:R-:W-:Y:S01]  /*5e10*/  FMUL.FTZ R121, R175, R124 ;  /* 0x0000007caf797220 */ /* 0x004fe20000410000 */
[-C--:B------:R-:W-:Y:S01]  /*5e20*/  FMUL.FTZ R232, R95, R6.reuse ;  /* 0x000000065fe87220 */ /* 0x080fe20000410000 */
        /* <DEDUP_REMOVED lines=8> */
[-C--:B------:R-:W-:Y:S01]  /*5eb0*/  FMUL.FTZ R219, R105, R11.reuse ;  /* 0x0000000b69db7220 */ /* 0x080fe20000410000 */
[----:B------:R-:W-:Y:S01]  /*5ec0*/  FMUL.FTZ R221, R104, R11 ;  /* 0x0000000b68dd7220 */ /* 0x000fe20000410000 */
[-C--:B------:R-:W-:Y:S01]  /*5ed0*/  FMUL.FTZ R122, R173, R120.reuse ;  /* 0x00000078ad7a7220 */ /* 0x080fe20000410000 */
[----:B------:R-:W-:Y:S01]  /*5ee0*/  FFMA.FTZ R121, R174, R120, -R121 ;  /* 0x00000078ae797223 */ /* 0x000fe20000010879 */
[-C--:B------:R-:W-:Y:S01]  /*5ef0*/  FMUL.FTZ R222, R106, R12.reuse ;  /* 0x0000000c6ade7220 */ /* 0x080fe20000410000 */
[----:B------:R-:W-:Y:S01]  /*5f00*/  FMUL.FTZ R220, R107, R12 ;  /* 0x0000000c6bdc7220 */ /* 0x000fe20000410000 */
[----:B------:R-:W-:Y:S01]  /*5f10*/  FFMA.FTZ R122, R174, R123, R122 ;  /* 0x0000007bae7a7223 */ /* 0x000fe2000001007a */
[----:B------:R-:W-:Y:S01]  /*5f20*/  FFMA.FTZ R121, R39, R238, R121 ;  /* 0x000000ee27797223 */ /* 0x000fe20000010079 */
[-C--:B------:R-:W-:Y:S01]  /*5f30*/  FMUL.FTZ R223, R109, R13.reuse ;  /* 0x0000000d6ddf7220 */ /* 0x080fe20000410000 */
[----:B------:R-:W-:Y:S01]  /*5f40*/  FMUL.FTZ R225, R108, R13 ;  /* 0x0000000d6ce17220 */ /* 0x000fe20000410000 */
[----:B------:R-:W-:Y:S01]  /*5f50*/  FFMA.FTZ R123, R39, R236, R122 ;  /* 0x000000ec277b7223 */ /* 0x000fe2000001007a */
[----:B------:R-:W-:Y:S01]  /*5f60*/  FMUL.FTZ R122, R164, R121 ;  /* 0x00000079a47a7220 */ /* 0x000fe20000410000 */
[-C--:B------:R-:W-:Y:S01]  /*5f70*/  FMUL.FTZ R224, R111, R14.reuse ;  /* 0x0000000e6fe07220 */ /* 0x080fe20000410000 */
[----:B------:R-:W-:Y:S01]  /*5f80*/  FMUL.FTZ R226, R110, R14 ;  /* 0x0000000e6ee27220 */ /* 0x000fe20000410000 */
[-C--:B------:R-:W-:Y:S01]  /*5f90*/  FMUL.FTZ R125, R164, R123.reuse ;  /* 0x0000007ba47d7220 */ /* 0x080fe20000410000 */
[----:B------:R-:W-:Y:S01]  /*5fa0*/  FFMA.FTZ R123, R162, R123, R122 ;  /* 0x0000007ba27b7223 */ /* 0x000fe2000001007a */
[-C--:B------:R-:W-:Y:S01]  /*5fb0*/  FMUL.FTZ R229, R112, R15.reuse ;  /* 0x0000000f70e57220 */ /* 0x080fe20000410000 */
        /* <DEDUP_REMOVED lines=64> */
[CC--:B------:R-:W-:Y:S01]  /*63c0*/  FMUL.FTZ R123, R194.reuse, R121.reuse ;  /* 0x00000079c27b7220 */ /* 0x0c0fe20000410000 */
[----:B------:R-:W-:Y:S01]  /*63d0*/  FMUL.FTZ R122, R194, R120 ;  /* 0x00000078c27a7220 */ /* 0x000fe20000410000 */
[-C--:B------:R-:W-:Y:S01]  /*63e0*/  FMUL.FTZ R218, R102, R10.reuse ;  /* 0x0000000a66da7220 */ /* 0x080fe20000410000 */
        /* <DEDUP_REMOVED lines=64> */
[----:B------:R-:W-:Y:S01]  /*67f0*/  FFMA.FTZ R125, R181, R124, -R228 ;  /* 0x0000007cb57d7223 */ /* 0x000fe200000108e4 */
        /* <DEDUP_REMOVED lines=92> */
.L_x_12341:
        /* <DEDUP_REMOVED lines=13> */
.L_x_12344:
[----:B------:R-:W-:-:S03]  /*6e90*/  UMOV UR10, 0xffffffff ;  /* 0xffffffff000a7882 */ /* 0x000fc60000000000 */
[----:B------:R-:W-:Y:S05]  /*6ea0*/  BRA.DIV UR10, `(.L_x_12225) ;  /* 0x0000007a0acc7947 */ /* 0x000fea000b800000 */
.L_x_12347:
[----:B------:R-:W-:-:S03]  /*6eb0*/  UMOV UR10, 0xffffffff ;  /* 0xffffffff000a7882 */ /* 0x000fc60000000000 */
[----:B------:R-:W-:Y:S05]  /*6ec0*/  BRA.DIV UR10, `(.L_x_12226) ;  /* 0x0000007a0aec7947 */ /* 0x000fea000b800000 */
.L_x_12350:
[----:B------:R-:W-:-:S03]  /*6ed0*/  UMOV UR10, 0xffffffff ;  /* 0xffffffff000a7882 */ /* 0x000fc60000000000 */
[----:B------:R-:W-:Y:S05]  /*6ee0*/  BRA.DIV UR10, `(.L_x_12227) ;  /* 0x0000007e0a0c7947 */ /* 0x000fea000b800000 */
.L_x_12353:
        /* <DEDUP_REMOVED lines=10> */
.L_x_12363:
        /* <DEDUP_REMOVED lines=23> */
.L_x_12222:
        /* <DEDUP_REMOVED lines=286> */
.L_x_12368:
        /* <DEDUP_REMOVED lines=12> */
.L_x_12232:
[----:B------:R-:W-:Y:S05]  /*83a0*/  BSYNC.RECONVERGENT B0 ;  /* 0x0000000000007941 */ /* 0x000fea0003800200 */
.L_x_12231:
[----:B------:R-:W-:Y:S01]  /*83b0*/  UMOV UR10, 0xffffffff ;  /* 0xffffffff000a7882 */ /* 0x000fe20000000000 */
[----:B------:R-:W-:Y:S02]  /*83c0*/  ISETP.GT.U32.AND P3, PT, R161, 0x1d, PT ;  /* 0x0000001da100780c */ /* 0x000fe40003f64070 */
[----:B------:R-:W-:Y:S11]  /*83d0*/  BRA.DIV UR10, `(.L_x_12233) ;  /* 0x0000006e0a207947 */ /* 0x000ff6000b800000 */
[----:B-1----:R1:W0:Y:S04]  /*83e0*/  SHFL.DOWN PT, R127, R131, 0x2, 0x1f ;  /* 0x08401f00837f7f89 */ /* 0x00222800000e0000 */
[----:B--2---:R1:W2:Y:S04]  /*83f0*/  SHFL.DOWN PT, R180, R130, 0x2, 0x1f ;  /* 0x08401f0082b47f89 */ /* 0x0042a800000e0000 */
[----:B---3--:R1:W3:Y:S04]  /*8400*/  SHFL.DOWN PT, R230, R128, 0x2, 0x1f ;  /* 0x08401f0080e67f89 */ /* 0x0082e800000e0000 */
[----:B----4-:R1:W4:Y:S02]  /*8410*/  SHFL.DOWN PT, R126, R129, 0x2, 0x1f ;  /* 0x08401f00817e7f89 */ /* 0x01032400000e0000 */
.L_x_12374:
        /* <DEDUP_REMOVED lines=12> */
.L_x_12235:
[----:B------:R-:W-:Y:S05]  /*84e0*/  BSYNC.RECONVERGENT B0 ;  /* 0x0000000000007941 */ /* 0x000fea0003800200 */
.L_x_12234:
[----:B------:R-:W-:Y:S01]  /*84f0*/  UMOV UR10, 0xffffffff ;  /* 0xffffffff000a7882 */ /* 0x000fe20000000000 */
[----:B------:R-:W-:Y:S02]  /*8500*/  ISETP.GT.U32.AND P3, PT, R161, 0x1b, PT ;  /* 0x0000001ba100780c */ /* 0x000fe40003f64070 */
[----:B------:R-:W-:Y:S11]  /*8510*/  BRA.DIV UR10, `(.L_x_12236) ;  /* 0x0000006e0a407947 */ /* 0x000ff6000b800000 */
[----:B0-----:R0:W0:Y:S04]  /*8520*/  SHFL.DOWN PT, R127, R131, 0x4, 0x1f ;  /* 0x08801f00837f7f89 */ /* 0x00102800000e0000 */
[----:B--2---:R2:W0:Y:S04]  /*8530*/  SHFL.DOWN PT, R180, R130, 0x4, 0x1f ;  /* 0x08801f0082b47f89 */ /* 0x00442800000e0000 */
[----:B---3--:R2:W3:Y:S04]  /*8540*/  SHFL.DOWN PT, R230, R128, 0x4, 0x1f ;  /* 0x08801f0080e67f89 */ /* 0x0084e800000e0000 */
[----:B----4-:R2:W4:Y:S02]  /*8550*/  SHFL.DOWN PT, R126, R129, 0x4, 0x1f ;  /* 0x08801f00817e7f89 */ /* 0x01052400000e0000 */
.L_x_12380:
        /* <DEDUP_REMOVED lines=12> */
.L_x_12238:
[----:B------:R-:W-:Y:S05]  /*8620*/  BSYNC.RECONVERGENT B0 ;  /* 0x0000000000007941 */ /* 0x000fea0003800200 */
.L_x_12237:
[----:B------:R-:W-:Y:S01]  /*8630*/  UMOV UR10, 0xffffffff ;  /* 0xffffffff000a7882 */ /* 0x000fe20000000000 */
[----:B------:R-:W-:Y:S02]  /*8640*/  ISETP.GT.U32.AND P3, PT, R161, 0x17, PT ;  /* 0x00000017a100780c */ /* 0x000fe40003f64070 */
[----:B------:R-:W-:Y:S11]  /*8650*/  BRA.DIV UR10, `(.L_x_12239) ;  /* 0x0000006e0a607947 */ /* 0x000ff6000b800000 */
[----:B0-----:R0:W0:Y:S04]  /*8660*/  SHFL.DOWN PT, R127, R131, 0x8, 0x1f ;  /* 0x09001f00837f7f89 */ /* 0x00102800000e0000 */
[----:B------:R0:W0:Y:S04]  /*8670*/  SHFL.DOWN PT, R180, R130, 0x8, 0x1f ;  /* 0x09001f0082b47f89 */ /* 0x00002800000e0000 */
[----:B---3--:R3:W0:Y:S04]  /*8680*/  SHFL.DOWN PT, R230, R128, 0x8, 0x1f ;  /* 0x09001f0080e67f89 */ /* 0x00862800000e0000 */
[----:B----4-:R3:W4:Y:S02]  /*8690*/  SHFL.DOWN PT, R126, R129, 0x8, 0x1f ;  /* 0x09001f00817e7f89 */ /* 0x01072400000e0000 */
.L_x_12386:
        /* <DEDUP_REMOVED lines=12> */
.L_x_12241:
[----:B------:R-:W-:Y:S05]  /*8760*/  BSYNC.RECONVERGENT B0 ;  /* 0x0000000000007941 */ /* 0x000fea0003800200 */
.L_x_12240:
[----:B------:R-:W-:Y:S01]  /*8770*/  UMOV UR10, 0xffffffff ;  /* 0xffffffff000a7882 */ /* 0x000fe20000000000 */
[----:B------:R-:W-:Y:S02]  /*8780*/  ISETP.GT.U32.AND P3, PT, R161, 0xf, PT ;  /* 0x0000000fa100780c */ /* 0x000fe40003f64070 */
[----:B------:R-:W-:Y:S11]  /*8790*/  BRA.DIV UR10, `(.L_x_12242) ;  /* 0x0000006e0a807947 */ /* 0x000ff6000b800000 */
[----:B0-----:R0:W0:Y:S04]  /*87a0*/  SHFL.DOWN PT, R127, R131, 0x10, 0x1f ;  /* 0x0a001f00837f7f89 */ /* 0x00102800000e0000 */
[----:B------:R0:W0:Y:S04]  /*87b0*/  SHFL.DOWN PT, R180, R130, 0x10, 0x1f ;  /* 0x0a001f0082b47f89 */ /* 0x00002800000e0000 */
[----:B------:R0:W0:Y:S04]  /*87c0*/  SHFL.DOWN PT, R230, R128, 0x10, 0x1f ;  /* 0x0a001f0080e67f89 */ /* 0x00002800000e0000 */
[----:B----4-:R4:W0:Y:S02]  /*87d0*/  SHFL.DOWN PT, R126, R129, 0x10, 0x1f ;  /* 0x0a001f00817e7f89 */ /* 0x01082400000e0000 */
.L_x_12392:
        /* <DEDUP_REMOVED lines=12> */
.L_x_12244:
[----:B------:R-:W-:Y:S05]  /*88a0*/  BSYNC.RECONVERGENT B0 ;  /* 0x0000000000007941 */ /* 0x000fea0003800200 */
.L_x_12243:
        /* <DEDUP_REMOVED lines=26> */
.L_x_12406:
        /* <DEDUP_REMOVED lines=15> */
.L_x_12247:
[----:B------:R-:W-:Y:S05]  /*8b40*/  BSYNC.RECONVERGENT B0 ;  /* 0x0000000000007941 */ /* 0x000fea0003800200 */
.L_x_12246:
        /* <DEDUP_REMOVED lines=16> */
.L_x_12229:
        /* <DEDUP_REMOVED lines=25> */
[----:B------:R-:W-:Y:S01]  /*8de0*/  FMUL.FTZ R122, R179, R146 ;  /* 0x00000092b37a7220 */ /* 0x000fe20000410000 */
[----:B0-----:R-:W-:Y:S01]  /*8df0*/  FMUL.FTZ R117, R146, R16 ;  /* 0x0000001092757220 */ /* 0x001fe20000410000 */
[----:B------:R-:W-:Y:S01]  /*8e00*/  FFMA.FTZ R121, R181, R146, R120 ;  /* 0x00000092b5797223 */ /* 0x000fe20000010078 */
[-C--:B------:R-:W-:Y:S01]  /*8e10*/  FFMA.FTZ R120, R115, -R124.reuse, R228 ;  /* 0x8000007c73787223 */ /* 0x080fe200000100e4 */
[C---:B------:R-:W-:Y:S01]  /*8e20*/  FFMA.FTZ R124, -R114.reuse, R124, R227 ;  /* 0x0000007c727c7223 */ /* 0x040fe200000101e3 */
[----:B------:R-:W-:Y:S01]  /*8e30*/  FFMA.FTZ R114, R114, R146, R123 ;  /* 0x0000009272727223 */ /* 0x000fe2000001007b */
[----:B------:R-:W-:Y:S01]  /*8e40*/  FMUL.FTZ R123, R146, UR31 ;  /* 0x0000001f927b7c20 */ /* 0x000fe20008410000 */
[----:B------:R-:W-:Y:S01]  /*8e50*/  FFMA.FTZ R122, R181, R216, -R122 ;  /* 0x000000d8b57a7223 */ /* 0x000fe2000001087a */
[----:B------:R-:W-:Y:S01]  /*8e60*/  FADD.FTZ R144, R144, R121 ;  /* 0x0000007990907221 */ /* 0x000fe20000010000 */
[C---:B------:R-:W-:Y:S01]  /*8e70*/  FMUL.FTZ R115, R216.reuse, UR31 ;  /* 0x0000001fd8737c20 */ /* 0x040fe20008410000 */
[C---:B------:R-:W-:Y:S01]  /*8e80*/  FFMA.FTZ R123, R216.reuse, UR46, -R123 ;  /* 0x0000002ed87b7c23 */ /* 0x040fe2000801087b */
        /* <DEDUP_REMOVED lines=15> */
[----:B------:R-:W-:Y:S01]  /*8f80*/  FFMA.FTZ R117, R124, R117, R125 ;  /* 0x000000757c757223 */ /* 0x000fe2000001007d */
[----:B------:R-:W-:Y:S01]  /*8f90*/  FFMA.FTZ R120, R113, -R121, R226 ;  /* 0x8000007971787223 */ /* 0x000fe200000100e2 */
[----:B------:R-:W-:Y:S01]  /*8fa0*/  FMUL.FTZ R123, R127, UR31 ;  /* 0x0000001f7f7b7c20 */ /* 0x000fe20008410000 */
[-C--:B------:R-:W-:Y:S01]  /*8fb0*/  FFMA.FTZ R182, R183, R127.reuse, -R182 ;  /* 0x0000007fb7b67223 */ /* 0x080fe200000108b6 */
[----:B------:R-:W-:Y:S01]  /*8fc0*/  FMUL.FTZ R113, R113, R127 ;  /* 0x0000007f71717220 */ /* 0x000fe20000410000 */
[C---:B------:R-:W-:Y:S01]  /*8fd0*/  FFMA.FTZ R125, R127.reuse, UR46, -R122 ;  /* 0x0000002e7f7d7c23 */ /* 0x040fe2000801087a */
[----:B------:R-:W-:Y:S01]  /*8fe0*/  FMUL.FTZ R127, R127, R15 ;  /* 0x0000000f7f7f7220 */ /* 0x000fe20000410000 */
[----:B------:R-:W-:-:S02]  /*8ff0*/  IMAD R115, R167, 0x84, R180 ;  /* 0x00000084a7737824 */ /* 0x000fc400078e02b4 */
[----:B------:R-:W-:Y:S01]  /*9000*/  FFMA.FTZ R124, R144, UR46, R123 ;  /* 0x0000002e907c7c23 */ /* 0x000fe2000801007b */
[C---:B------:R-:W-:Y:S01]  /*9010*/  FFMA.FTZ R121, -R112.reuse, R121, R229 ;  /* 0x0000007970797223 */ /* 0x040fe200000101e5 */
[----:B------:R-:W-:Y:S01]  /*9020*/  FFMA.FTZ R113, R112, R144, R113 ;  /* 0x0000009070717223 */ /* 0x000fe20000010071 */
[----:B------:R-:W-:Y:S01]  /*9030*/  FMUL.FTZ R123, R144, R15 ;  /* 0x0000000f907b7220 */ /* 0x000fe20000410000 */
[C---:B------:R-:W-:Y:S01]  /*9040*/  FMUL.FTZ R112, R120.reuse, R127 ;  /* 0x0000007f78707220 */ /* 0x040fe20000410000 */
[----:B------:R0:W-:Y:S01]  /*9050*/  STS [R115+0x4278], R126 ;  /* 0x0042787e73007388 */ /* 0x0001e20000000800 */
[----:B------:R-:W-:Y:S01]  /*9060*/  FADD.FTZ R182, R143, R182 ;  /* 0x000000b68fb67221 */ /* 0x000fe20000010000 */
[-C--:B------:R-:W-:Y:S01]  /*9070*/  FMUL.FTZ R122, R120, R123.reuse ;  /* 0x0000007b787a7220 */ /* 0x080fe20000410000 */
[----:B------:R-:W-:Y:S01]  /*9080*/  FFMA.FTZ R112, R121, R123, R112 ;  /* 0x0000007b79707223 */ /* 0x000fe20000010070 */
[----:B------:R1:W-:Y:S01]  /*9090*/  STS [R115+0x427c], R128 ;  /* 0x00427c8073007388 */ /* 0x0003e20000000800 */
[----:B------:R-:W-:Y:S01]  /*90a0*/  FADD.FTZ R142, R142, R119 ;  /* 0x000000778e8e7221 */ /* 0x000fe20000010000 */
[----:B------:R-:W-:Y:S01]  /*90b0*/  FMUL.FTZ R130, R50, R127 ;  /* 0x0000007f32827220 */ /* 0x000fe20000410000 */
[----:B------:R-:W-:Y:S01]  /*90c0*/  FMUL.FTZ R226, R31, -R226 ;  /* 0x800000e21fe27220 */ /* 0x000fe20000410000 */
[----:B------:R-:W-:Y:S01]  /*90d0*/  FMUL.FTZ R228, R32, -R228 ;  /* 0x800000e420e47220 */ /* 0x000fe20000410000 */
[----:B0-----:R-:W-:Y:S01]  /*90e0*/  FMUL.FTZ R126, R120, R125 ;  /* 0x0000007d787e7220 */ /* 0x001fe20000410000 */
[----:B------:R-:W-:Y:S01]  /*90f0*/  FFMA.FTZ R120, R121, R127, -R122 ;  /* 0x0000007f79787223 */ /* 0x000fe2000001087a */
[C---:B------:R-:W-:Y:S01]  /*9100*/  FMUL.FTZ R122, R184.reuse, R182 ;  /* 0x000000b6b87a7220 */ /* 0x040fe20000410000 */
[----:B------:R-:W-:Y:S01]  /*9110*/  FMUL.FTZ R184, R184, R142 ;  /* 0x0000008eb8b87220 */ /* 0x000fe20000410000 */
[----:B-1----:R-:W-:Y:S01]  /*9120*/  FMUL.FTZ R128, R50, R123 ;  /* 0x0000007b32807220 */ /* 0x002fe20000410000 */
[----:B------:R-:W-:Y:S01]  /*9130*/  FMUL.FTZ R123, R49, R14 ;  /* 0x0000000e317b7220 */ /* 0x000fe20000410000 */
[----:B------:R-:W-:Y:S01]  /*9140*/  FFMA.FTZ R119, R121, R124, R126 ;  /* 0x0000007c79777223 */ /* 0x000fe2000001007e */
[----:B------:R-:W-:Y:S01]  /*9150*/  FFMA.FTZ R121, R185, R142, R122 ;  /* 0x0000008eb9797223 */ /* 0x000fe2000001007a */
[----:B------:R-:W-:Y:S01]  /*9160*/  FMUL.FTZ R125, R142, UR31 ;  /* 0x0000001f8e7d7c20 */ /* 0x000fe20008410000 */
[CC--:B------:R-:W-:Y:S01]  /*9170*/  FFMA.FTZ R124, R111.reuse, -R123.reuse, R224 ;  /* 0x8000007b6f7c7223 */ /* 0x0c0fe200000100e0 */
[-C--:B------:R-:W-:Y:S01]  /*9180*/  FMUL.FTZ R111, R111, R182.reuse ;  /* 0x000000b66f6f7220 */ /* 0x080fe20000410000 */
[----:B------:R-:W-:Y:S01]  /*9190*/  FFMA.FTZ R122, -R110, R123, R223 ;  /* 0x0000007b6e7a7223 */ /* 0x000fe200000101df */
[----:B------:R-:W-:Y:S01]  /*91a0*/  FFMA.FTZ R184, R185, R182, -R184 ;  /* 0x000000b6b9b87223 */ /* 0x000fe200000108b8 */
[----:B------:R-:W-:Y:S01]  /*91b0*/  FMUL.FTZ R123, R182, UR31 ;  /* 0x0000001fb67b7c20 */ /* 0x000fe20008410000 */
[----:B------:R-:W-:Y:S01]  /*91c0*/  FFMA.FTZ R110, R110, R142, R111 ;  /* 0x0000008e6e6e7223 */ /* 0x000fe2000001006f */
[-C--:B------:R-:W-:Y:S01]  /*91d0*/  FMUL.FTZ R127, R182, R14.reuse ;  /* 0x0000000eb67f7220 */ /* 0x080fe20000410000 */
[----:B------:R-:W-:Y:S01]  /*91e0*/  FMUL.FTZ R111, R142, R14 ;  /* 0x0000000e8e6f7220 */ /* 0x000fe20000410000 */
[----:B------:R-:W-:Y:S01]  /*91f0*/  FFMA.FTZ R125, R182, UR46, -R125 ;  /* 0x0000002eb67d7c23 */ /* 0x000fe2000801087d */
[----:B------:R-:W-:Y:S01]  /*9200*/  FFMA.FTZ R123, R142, UR46, R123 ;  /* 0x0000002e8e7b7c23 */ /* 0x000fe2000801007b */
[----:B------:R-:W-:Y:S01]  /*9210*/  FADD.FTZ R184, R141, R184 ;  /* 0x000000b88db87221 */ /* 0x000fe20000010000 */
[C---:B------:R-:W-:Y:S01]  /*9220*/  FMUL.FTZ R141, R124.reuse, R127 ;  /* 0x0000007f7c8d7220 */ /* 0x040fe20000410000 */
[----:B------:R-:W-:Y:S01]  /*9230*/  FMUL.FTZ R142, R124, R111 ;  /* 0x0000006f7c8e7220 */ /* 0x000fe20000410000 */
[----:B------:R-:W-:Y:S01]  /*9240*/  FADD.FTZ R129, R140, R121 ;  /* 0x000000798c817221 */ /* 0x000fe20000010000 */
[----:B------:R-:W-:Y:S01]  /*9250*/  FMUL.FTZ R125, R124, R125 ;  /* 0x0000007d7c7d7220 */ /* 0x000fe20000410000 */
[----:B------:R-:W-:Y:S01]  /*9260*/  FMUL.FTZ R121, R48, R13 ;  /* 0x0000000d30797220 */ /* 0x000fe20000410000 */
[C---:B------:R-:W-:Y:S01]  /*9270*/  FFMA.FTZ R141, R122.reuse, R111, R141 ;  /* 0x0000006f7a8d7223 */ /* 0x040fe2000001008d */
        /* <DEDUP_REMOVED lines=10> */
[----:B------:R-:W-:Y:S01]  /*9320*/  FFMA.FTZ R111, R187, R129, R124 ;  /* 0x00000081bb6f7223 */ /* 0x000fe2000001007c */
[----:B0-----:R-:W-:Y:S01]  /*9330*/  FMUL.FTZ R128, R49, R127 ;  /* 0x0000007f31807220 */ /* 0x001fe20000410000 */
[----:B------:R-:W-:Y:S01]  /*9340*/  FFMA.FTZ R186, R187, R184, -R186 ;  /* 0x000000b8bbba7223 */ /* 0x000fe200000108ba */
[C---:B------:R-:W-:Y:S01]  /*9350*/  FFMA.FTZ R121, -R108.reuse, R121, R225 ;  /* 0x000000796c797223 */ /* 0x040fe200000101e1 */
[----:B------:R-:W-:Y:S01]  /*9360*/  FFMA.FTZ R109, R108, R129, R109 ;  /* 0x000000816c6d7223 */ /* 0x000fe2000001006d */
[C---:B------:R-:W-:Y:S01]  /*9370*/  FMUL.FTZ R124, R184.reuse, UR31 ;  /* 0x0000001fb87c7c20 */ /* 0x040fe20008410000 */
[----:B------:R0:W-:Y:S01]  /*9380*/  STS [R115+0x426c], R128 ;  /* 0x00426c8073007388 */ /* 0x0001e20000000800 */
[C---:B------:R-:W-:Y:S01]  /*9390*/  FFMA.FTZ R108, R184.reuse, UR46, -R125 ;  /* 0x0000002eb86c7c23 */ /* 0x040fe2000801087d */
[----:B------:R-:W-:Y:S01]  /*93a0*/  FADD.FTZ R186, R139, R186 ;  /* 0x000000ba8bba7221 */ /* 0x000fe20000010000 */
[-C--:B-1----:R-:W-:Y:S01]  /*93b0*/  FMUL.FTZ R130, R184, R13.reuse ;  /* 0x0000000db8827220 */ /* 0x082fe20000410000 */
[----:B------:R1:W-:Y:S01]  /*93c0*/  STS [R115+0x4268], R126 ;  /* 0x0042687e73007388 */ /* 0x0003e20000000800 */
[----:B------:R-:W-:Y:S01]  /*93d0*/  FFMA.FTZ R124, R129, UR46, R124 ;  /* 0x0000002e817c7c23 */ /* 0x000fe2000801007c */
[----:B------:R-:W-:Y:S01]  /*93e0*/  FADD.FTZ R144, R138, R111 ;  /* 0x0000006f8a907221 */ /* 0x000fe20000010000 */
[----:B------:R-:W-:Y:S01]  /*93f0*/  FMUL.FTZ R132, R123, R130 ;  /* 0x000000827b847220 */ /* 0x000fe20000410000 */
[----:B------:R-:W-:Y:S01]  /*9400*/  FMUL.FTZ R127, R186, R12 ;  /* 0x0000000cba7f7220 */ /* 0x000fe20000410000 */
[----:B------:R-:W-:Y:S01]  /*9410*/  FMUL.FTZ R140, R48, R130 ;  /* 0x00000082308c7220 */ /* 0x000fe20000410000 */
[----:B0-----:R-:W-:Y:S01]  /*9420*/  FMUL.FTZ R128, R129, R13 ;  /* 0x0000000d81807220 */ /* 0x001fe20000410000 */
[----:B------:R-:W-:Y:S01]  /*9430*/  FMUL.FTZ R125, R144, UR31 ;  /* 0x0000001f907d7c20 */ /* 0x000fe20008410000 */
[----:B------:R-:W-:Y:S01]  /*9440*/  FMUL.FTZ R222, R29, -R222 ;  /* 0x800000de1dde7220 */ /* 0x000fe20000410000 */
[----:B------:R-:W-:Y:S01]  /*9450*/  FMUL.FTZ R224, R30, -R224 ;  /* 0x800000e01ee07220 */ /* 0x000fe20000410000 */
[C---:B------:R-:W-:Y:S01]  /*9460*/  FMUL.FTZ R139, R123.reuse, R128 ;  /* 0x000000807b8b7220 */ /* 0x040fe20000410000 */
[----:B-1----:R-:W-:Y:S01]  /*9470*/  FMUL.FTZ R126, R123, R108 ;  /* 0x0000006c7b7e7220 */ /* 0x002fe20000410000 */
[----:B------:R-:W-:Y:S01]  /*9480*/  FMUL.FTZ R123, R47, R12 ;  /* 0x0000000c2f7b7220 */ /* 0x000fe20000410000 */
[C---:B------:R-:W-:Y:S01]  /*9490*/  FMUL.FTZ R108, R188.reuse, R186 ;  /* 0x000000babc6c7220 */ /* 0x040fe20000410000 */
[C---:B------:R-:W-:Y:S01]  /*94a0*/  FFMA.FTZ R143, R121.reuse, R128, R132 ;  /* 0x00000080798f7223 */ /* 0x040fe20000010084 */
[----:B------:R-:W-:Y:S01]  /*94b0*/  FFMA.FTZ R111, R121, R124, R126 ;  /* 0x0000007c796f7223 */ /* 0x000fe2000001007e */
[-C--:B------:R-:W-:Y:S01]  /*94c0*/  FFMA.FTZ R124, R107, -R123.reuse, R220 ;  /* 0x8000007b6b7c7223 */ /* 0x080fe200000100dc */
[----:B------:R-:W-:Y:S01]  /*94d0*/  FFMA.FTZ R139, R121, R130, -R139 ;  /* 0x00000082798b7223 */ /* 0x000fe2000001088b */
[----:B------:R-:W-:Y:S01]  /*94e0*/  FMUL.FTZ R107, R107, R186 ;  /* 0x000000ba6b6b7220 */ /* 0x000fe20000410000 */
[CC--:B------:R-:W-:Y:S01]  /*94f0*/  FFMA.FTZ R121, R189.reuse, R144.reuse, R108 ;  /* 0x00000090bd797223 */ /* 0x0c0fe2000001006c */
[-C--:B------:R-:W-:Y:S01]  /*9500*/  FMUL.FTZ R188, R188, R144.reuse ;  /* 0x00000090bcbc7220 */ /* 0x080fe20000410000 */
[C---:B------:R-:W-:Y:S01]  /*9510*/  FFMA.FTZ R108, -R106.reuse, R123, R219 ;  /* 0x0000007b6a6c7223 */ /* 0x040fe200000101db */
[----:B------:R-:W-:Y:S01]  /*9520*/  FFMA.FTZ R106, R106, R144, R107 ;  /* 0x000000906a6a7223 */ /* 0x000fe2000001006b */
[----:B------:R-:W-:Y:S01]  /*9530*/  FMUL.FTZ R123, R186, UR31 ;  /* 0x0000001fba7b7c20 */ /* 0x000fe20008410000 */
[----:B------:R-:W-:Y:S01]  /*9540*/  FMUL.FTZ R107, R144, R12 ;  /* 0x0000000c906b7220 */ /* 0x000fe20000410000 */
[----:B------:R-:W-:Y:S01]  /*9550*/  FADD.FTZ R129, R136, R121 ;  /* 0x0000007988817221 */ /* 0x000fe20000010000 */
[----:B------:R-:W-:Y:S01]  /*9560*/  FFMA.FTZ R125, R186, UR46, -R125 ;  /* 0x0000002eba7d7c23 */ /* 0x000fe2000801087d */
[----:B------:R-:W-:Y:S01]  /*9570*/  FMUL.FTZ R121, R124, R127 ;  /* 0x0000007f7c797220 */ /* 0x000fe20000410000 */
[----:B------:R-:W-:Y:S01]  /*9580*/  FFMA.FTZ R188, R189, R186, -R188 ;  /* 0x000000babdbc7223 */ /* 0x000fe200000108bc */
[----:B------:R-:W-:Y:S01]  /*9590*/  FFMA.FTZ R123, R144, UR46, R123 ;  /* 0x0000002e907b7c23 */ /* 0x000fe2000801007b */
[C---:B------:R-:W-:Y:S01]  /*95a0*/  FMUL.FTZ R126, R124.reuse, R107 ;  /* 0x0000006b7c7e7220 */ /* 0x040fe20000410000 */
[----:B------:R-:W-:Y:S01]  /*95b0*/  FMUL.FTZ R125, R124, R125 ;  /* 0x0000007d7c7d7220 */ /* 0x000fe20000410000 */
[----:B------:R-:W-:Y:S01]  /*95c0*/  FFMA.FTZ R144, R108, R107, R121 ;  /* 0x0000006b6c907223 */ /* 0x000fe20000010079 */
[----:B------:R-:W-:Y:S01]  /*95d0*/  FADD.FTZ R188, R137, R188 ;  /* 0x000000bc89bc7221 */ /* 0x000fe20000010000 */
[----:B------:R-:W-:Y:S01]  /*95e0*/  FMUL.FTZ R121, R46, R11 ;  /* 0x0000000b2e797220 */ /* 0x000fe20000410000 */
[----:B------:R-:W-:Y:S01]  /*95f0*/  FFMA.FTZ R137, R108, R127, -R126 ;  /* 0x0000007f6c897223 */ /* 0x000fe2000001087e */
[----:B------:R-:W-:Y:S01]  /*9600*/  FMUL.FTZ R138, R48, R128 ;  /* 0x00000080308a7220 */ /* 0x000fe20000410000 */
[----:B------:R-:W-:Y:S01]  /*9610*/  FFMA.FTZ R108, R108, R123, R125 ;  /* 0x0000007b6c6c7223 */ /* 0x000fe2000001007d */
[C---:B------:R-:W-:Y:S01]  /*9620*/  FMUL.FTZ R128, R47.reuse, R107 ;  /* 0x0000006b2f807220 */ /* 0x040fe20000410000 */
[----:B------:R-:W-:Y:S01]  /*9630*/  FMUL.FTZ R130, R47, R127 ;  /* 0x0000007f2f827220 */ /* 0x000fe20000410000 */
[CC--:B------:R-:W-:Y:S01]  /*9640*/  FMUL.FTZ R124, R190.reuse, R188.reuse ;  /* 0x000000bcbe7c7220 */ /* 0x0c0fe20000410000 */
[C---:B------:R-:W-:Y:S01]  /*9650*/  FFMA.FTZ R123, R105.reuse, -R121, R252 ;  /* 0x80000079697b7223 */ /* 0x040fe200000100fc */
[-C--:B------:R-:W-:Y:S01]  /*9660*/  FMUL.FTZ R190, R190, R129.reuse ;  /* 0x00000081bebe7220 */ /* 0x080fe20000410000 */
[-C--:B------:R-:W-:Y:S01]  /*9670*/  FMUL.FTZ R105, R105, R188.reuse ;  /* 0x000000bc69697220 */ /* 0x080fe20000410000 */
[----:B------:R-:W-:Y:S01]  /*9680*/  FMUL.FTZ R125, R129, UR31 ;  /* 0x0000001f817d7c20 */ /* 0x000fe20008410000 */
[----:B------:R0:W-:Y:S01]  /*9690*/  STS [R115+0x4258], R128 ;  /* 0x0042588073007388 */ /* 0x0001e20000000800 */
[C---:B------:R-:W-:Y:S01]  /*96a0*/  FFMA.FTZ R107, R191.reuse, R129, R124 ;  /* 0x00000081bf6b7223 */ /* 0x040fe2000001007c */
[----:B------:R-:W-:Y:S01]  /*96b0*/  FFMA.FTZ R190, R191, R188, -R190 ;  /* 0x000000bcbfbe7223 */ /* 0x000fe200000108be */
[C---:B------:R-:W-:Y:S01]  /*96c0*/  FFMA.FTZ R121, -R104.reuse, R121, R221 ;  /* 0x0000007968797223 */ /* 0x040fe200000101dd */
[----:B------:R1:W-:Y:S01]  /*96d0*/  STS [R115+0x425c], R130 ;  /* 0x00425c8273007388 */ /* 0x0003e20000000800 */
[----:B------:R-:W-:Y:S01]  /*96e0*/  FFMA.FTZ R105, R104, R129, R105 ;  /* 0x0000008168697223 */ /* 0x000fe20000010069 */
[C---:B------:R-:W-:Y:S01]  /*96f0*/  FMUL.FTZ R124, R188.reuse, UR31 ;  /* 0x0000001fbc7c7c20 */ /* 0x040fe20008410000 */
[----:B------:R-:W-:Y:S01]  /*9700*/  FFMA.FTZ R104, R188, UR46, -R125 ;  /* 0x0000002ebc687c23 */ /* 0x000fe2000801087d */
[----:B------:R-:W-:Y:S01]  /*9710*/  FADD.FTZ R190, R135, R190 ;  /* 0x000000be87be7221 */ /* 0x000fe20000010000 */
[----:B------:R2:W-:Y:S01]  /*9720*/  STS [R115+0x4260], R138 ;  /* 0x0042608a73007388 */ /* 0x0005e20000000800 */
[CC--:B0-----:R-:W-:Y:S01]  /*9730*/  FMUL.FTZ R128, R129.reuse, R11.reuse ;  /* 0x0000000b81807220 */ /* 0x0c1fe20000410000 */
[----:B------:R-:W-:Y:S01]  /*9740*/  FFMA.FTZ R124, R129, UR46, R124 ;  /* 0x0000002e817c7c23 */ /* 0x000fe2000801007c */
[C---:B------:R-:W-:Y:S01]  /*9750*/  FMUL.FTZ R126, R123.reuse, R104 ;  /* 0x000000687b7e7220 */ /* 0x040fe20000410000 */
[----:B------:R-:W-:Y:S01]  /*9760*/  FMUL.FTZ R104, R192, R190 ;  /* 0x000000bec0687220 */ /* 0x000fe20000410000 */
[----:B-1----:R-:W-:Y:S01]  /*9770*/  FMUL.FTZ R130, R188, R11 ;  /* 0x0000000bbc827220 */ /* 0x002fe20000410000 */
[C---:B------:R-:W-:Y:S01]  /*9780*/  FMUL.FTZ R145, R123.reuse, R128 ;  /* 0x000000807b917220 */ /* 0x040fe20000410000 */
[----:B------:R-:W-:Y:S01]  /*9790*/  FMUL.FTZ R127, R190, R10 ;  /* 0x0000000abe7f7220 */ /* 0x000fe20000410000 */
[----:B------:R-:W-:Y:S01]  /*97a0*/  STS [R115+0x4264], R140 ;  /* 0x0042648c73007388 */ /* 0x000fe20000000800 */
[----:B------:R-:W-:Y:S01]  /*97b0*/  FMUL.FTZ R132, R123, R130 ;  /* 0x000000827b847220 */ /* 0x000fe20000410000 */
[----:B------:R-:W-:Y:S01]  /*97c0*/  FMUL.FTZ R123, R45, R10 ;  /* 0x0000000a2d7b7220 */ /* 0x000fe20000410000 */
[----:B--2---:R-:W-:Y:S01]  /*97d0*/  FADD.FTZ R138, R134, R107 ;  /* 0x0000006b868a7221 */ /* 0x004fe20000010000 */
[C---:B------:R-:W-:Y:S01]  /*97e0*/  FFMA.FTZ R107, R121.reuse, R124, R126 ;  /* 0x0000007c796b7223 */ /* 0x040fe2000001007e */
[----:B------:R-:W-:Y:S01]  /*97f0*/  FFMA.FTZ R135, R121, R128, R132 ;  /* 0x0000008079877223 */ /* 0x000fe20000010084 */
[-C--:B------:R-:W-:Y:S01]  /*9800*/  FFMA.FTZ R124, R103, -R123.reuse, R218 ;  /* 0x8000007b677c7223 */ /* 0x080fe200000100da */
[----:B------:R-:W-:Y:S01]  /*9810*/  FFMA.FTZ R145, R121, R130, -R145 ;  /* 0x0000008279917223 */ /* 0x000fe20000010891 */
[----:B------:R-:W-:Y:S01]  /*9820*/  FMUL.FTZ R103, R103, R190 ;  /* 0x000000be67677220 */ /* 0x000fe20000410000 */
[-C--:B------:R-:W-:Y:S01]  /*9830*/  FMUL.FTZ R192, R192, R138.reuse ;  /* 0x0000008ac0c07220 */ /* 0x080fe20000410000 */
[C---:B------:R-:W-:Y:S01]  /*9840*/  FFMA.FTZ R121, R193.reuse, R138, R104 ;  /* 0x0000008ac1797223 */ /* 0x040fe20000010068 */
[----:B------:R-:W-:Y:S01]  /*9850*/  FMUL.FTZ R125, R138, UR31 ;  /* 0x0000001f8a7d7c20 */ /* 0x000fe20008410000 */
[----:B------:R-:W-:Y:S01]  /*9860*/  FFMA.FTZ R104, -R102, R123, R147 ;  /* 0x0000007b66687223 */ /* 0x000fe20000010193 */
[----:B------:R-:W-:Y:S01]  /*9870*/  FMUL.FTZ R136, R46, R130 ;  /* 0x000000822e887220 */ /* 0x000fe20000410000 */
[----:B------:R-:W-:Y:S01]  /*9880*/  FMUL.FTZ R123, R190, UR31 ;  /* 0x0000001fbe7b7c20 */ /* 0x000fe20008410000 */
[----:B------:R-:W-:Y:S01]  /*9890*/  FFMA.FTZ R102, R102, R138, R103 ;  /* 0x0000008a66667223 */ /* 0x000fe20000010067 */
[----:B------:R-:W-:Y:S01]  /*98a0*/  FFMA.FTZ R192, R193, R190, -R192 ;  /* 0x000000bec1c07223 */ /* 0x000fe200000108c0 */
[----:B------:R-:W-:Y:S01]  /*98b0*/  FMUL.FTZ R103, R138, R10 ;  /* 0x0000000a8a677220 */ /* 0x000fe20000410000 */
[----:B------:R-:W-:Y:S01]  /*98c0*/  FADD.FTZ R129, R214, R121 ;  /* 0x00000079d6817221 */ /* 0x000fe20000010000 */
[----:B------:R-:W-:Y:S01]  /*98d0*/  FFMA.FTZ R125, R190, UR46, -R125 ;  /* 0x0000002ebe7d7c23 */ /* 0x000fe2000801087d */
[----:B------:R-:W-:Y:S01]  /*98e0*/  FMUL.FTZ R121, R124, R127 ;  /* 0x0000007f7c797220 */ /* 0x000fe20000410000 */
[----:B------:R-:W-:Y:S01]  /*98f0*/  FFMA.FTZ R123, R138, UR46, R123 ;  /* 0x0000002e8a7b7c23 */ /* 0x000fe2000801007b */
[----:B------:R0:W-:Y:S01]  /*9900*/  STS [R115+0x4254], R136 ;  /* 0x0042548873007388 */ /* 0x0001e20000000800 */
[----:B------:R-:W-:Y:S01]  /*9910*/  FADD.FTZ R192, R215, R192 ;  /* 0x000000c0d7c07221 */ /* 0x000fe20000010000 */
[C---:B------:R-:W-:Y:S01]  /*9920*/  FMUL.FTZ R138, R124.reuse, R103 ;  /* 0x000000677c8a7220 */ /* 0x040fe20000410000 */
[----:B------:R-:W-:Y:S01]  /*9930*/  FMUL.FTZ R125, R124, R125 ;  /* 0x0000007d7c7d7220 */ /* 0x000fe20000410000 */
[C---:B------:R-:W-:Y:S01]  /*9940*/  FMUL.FTZ R126, R45.reuse, R103 ;  /* 0x000000672d7e7220 */ /* 0x040fe20000410000 */
[----:B------:R-:W-:Y:S01]  /*9950*/  FMUL.FTZ R124, R194, R192 ;  /* 0x000000c0c27c7220 */ /* 0x000fe20000410000 */
[----:B------:R-:W-:Y:S01]  /*9960*/  FFMA.FTZ R138, R104, R127, -R138 ;  /* 0x0000007f688a7223 */ /* 0x000fe2000001088a */
[----:B------:R-:W-:Y:S01]  /*9970*/  FMUL.FTZ R194, R194, R129 ;  /* 0x00000081c2c27220 */ /* 0x000fe20000410000 */
[----:B------:R-:W-:Y:S01]  /*9980*/  FMUL.FTZ R134, R46, R128 ;  /* 0x000000802e867220 */ /* 0x000fe20000410000 */
[----:B------:R-:W-:Y:S01]  /*9990*/  FMUL.FTZ R128, R45, R127 ;  /* 0x0000007f2d807220 */ /* 0x000fe20000410000 */
[----:B0-----:R-:W-:Y:S01]  /*99a0*/  FFMA.FTZ R136, R104, R103, R121 ;  /* 0x0000006768887223 */ /* 0x001fe20000010079 */
[----:B------:R-:W-:Y:S01]  /*99b0*/  FMUL.FTZ R121, R44, R9 ;  /* 0x000000092c797220 */ /* 0x000fe20000410000 */
[----:B------:R-:W-:Y:S01]  /*99c0*/  FFMA.FTZ R104, R104, R123, R125 ;  /* 0x0000007b68687223 */ /* 0x000fe2000001007d */
[----:B------:R-:W-:Y:S01]  /*99d0*/  FMUL.FTZ R125, R129, UR31 ;  /* 0x0000001f817d7c20 */ /* 0x000fe20008410000 */
[-C--:B------:R-:W-:Y:S01]  /*99e0*/  FFMA.FTZ R194, R195, R192.reuse, -R194 ;  /* 0x000000c0c3c27223 */ /* 0x080fe200000108c2 */
[C---:B------:R-:W-:Y:S01]  /*99f0*/  FFMA.FTZ R123, R101.reuse, -R121, R250 ;  /* 0x80000079657b7223 */ /* 0x040fe200000100fa */
[----:B------:R-:W-:Y:S01]  /*9a00*/  FMUL.FTZ R101, R101, R192 ;  /* 0x000000c065657220 */ /* 0x000fe20000410000 */
[----:B------:R-:W-:Y:S01]  /*9a10*/  FFMA.FTZ R103, R195, R129, R124 ;  /* 0x00000081c3677223 */ /* 0x000fe2000001007c */
[C---:B------:R-:W-:Y:S01]  /*9a20*/  FFMA.FTZ R121, -R100.reuse, R121, R217 ;  /* 0x0000007964797223 */ /* 0x040fe200000101d9 */
[----:B------:R-:W-:Y:S01]  /*9a30*/  FADD.FTZ R194, R213, R194 ;  /* 0x000000c2d5c27221 */ /* 0x000fe20000010000 */
[----:B------:R-:W-:Y:S01]  /*9a40*/  FFMA.FTZ R101, R100, R129, R101 ;  /* 0x0000008164657223 */ /* 0x000fe20000010065 */
[----:B------:R-:W-:Y:S01]  /*9a50*/  FFMA.FTZ R100, R192, UR46, -R125 ;  /* 0x0000002ec0647c23 */ /* 0x000fe2000801087d */
[-C--:B------:R-:W-:Y:S01]  /*9a60*/  FMUL.FTZ R146, R129, R9.reuse ;  /* 0x0000000981927220 */ /* 0x080fe20000410000 */
[----:B------:R-:W-:Y:S01]  /*9a70*/  FADD.FTZ R212, R212, R103 ;  /* 0x00000067d4d47221 */ /* 0x000fe20000010000 */
[----:B------:R0:W-:Y:S01]  /*9a80*/  STS [R115+0x4248], R126 ;  /* 0x0042487e73007388 */ /* 0x0001e20000000800 */
[C---:B------:R-:W-:Y:S01]  /*9a90*/  FMUL.FTZ R124, R192.reuse, UR31 ;  /* 0x0000001fc07c7c20 */ /* 0x040fe20008410000 */
[----:B------:R-:W-:Y:S01]  /*9aa0*/  FMUL.FTZ R170, R192, R9 ;  /* 0x00000009c0aa7220 */ /* 0x000fe20000410000 */
[----:B------:R-:W-:Y:S01]  /*9ab0*/  FMUL.FTZ R103, R123, R146 ;  /* 0x000000927b677220 */ /* 0x000fe20000410000 */
[----:B------:R1:W-:Y:S01]  /*9ac0*/  STS [R115+0x424c], R128 ;  /* 0x00424c8073007388 */ /* 0x0003e20000000800 */
[----:B------:R-:W-:Y:S01]  /*9ad0*/  FFMA.FTZ R124, R129, UR46, R124 ;  /* 0x0000002e817c7c23 */ /* 0x000fe2000801007c */
[----:B------:R-:W-:Y:S01]  /*9ae0*/  FMUL.FTZ R132, R44, R170 ;  /* 0x000000aa2c847220 */ /* 0x000fe20000410000 */
[----:B------:R-:W-:Y:S01]  /*9af0*/  FMUL.FTZ R125, R212, UR31 ;  /* 0x0000001fd47d7c20 */ /* 0x000fe20008410000 */
[----:B------:R-:W-:Y:S01]  /*9b00*/  FMUL.FTZ R130, R44, R146 ;  /* 0x000000922c827220 */ /* 0x000fe20000410000 */
[----:B------:R-:W-:Y:S01]  /*9b10*/  FMUL.FTZ R179, R194, R8 ;  /* 0x00000008c2b37220 */ /* 0x000fe20000410000 */
[C---:B0-----:R-:W-:Y:S01]  /*9b20*/  FMUL.FTZ R126, R123.reuse, R100 ;  /* 0x000000647b7e7220 */ /* 0x041fe20000410000 */
[C---:B------:R-:W-:Y:S01]  /*9b30*/  FMUL.FTZ R100, R196.reuse, R194 ;  /* 0x000000c2c4647220 */ /* 0x040fe20000410000 */
[----:B------:R-:W-:Y:S01]  /*9b40*/  FMUL.FTZ R196, R196, R212 ;  /* 0x000000d4c4c47220 */ /* 0x000fe20000410000 */
[----:B------:R-:W-:Y:S01]  /*9b50*/  FFMA.FTZ R125, R194, UR46, -R125 ;  /* 0x0000002ec27d7c23 */ /* 0x000fe2000801087d */
[----:B-1----:R-:W-:Y:S01]  /*9b60*/  FMUL.FTZ R128, R123, R170 ;  /* 0x000000aa7b807220 */ /* 0x002fe20000410000 */
[----:B------:R-:W-:Y:S01]  /*9b70*/  FMUL.FTZ R123, R43, R8 ;  /* 0x000000082b7b7220 */ /* 0x000fe20000410000 */
[----:B------:R-:W-:Y:S01]  /*9b80*/  FFMA.FTZ R170, R121, R170, -R103 ;  /* 0x000000aa79aa7223 */ /* 0x000fe20000010867 */
[----:B------:R-:W-:Y:S01]  /*9b90*/  FFMA.FTZ R196, R197, R194, -R196 ;  /* 0x000000c2c5c47223 */ /* 0x000fe200000108c4 */
[C---:B------:R-:W-:Y:S01]  /*9ba0*/  FFMA.FTZ R146, R121.reuse, R146, R128 ;  /* 0x0000009279927223 */ /* 0x040fe20000010080 */
[----:B------:R-:W-:Y:S01]  /*9bb0*/  FFMA.FTZ R103, R121, R124, R126 ;  /* 0x0000007c79677223 */ /* 0x000fe2000001007e */
[----:B------:R-:W-:Y:S01]  /*9bc0*/  FFMA.FTZ R121, R197, R212, R100 ;  /* 0x000000d4c5797223 */ /* 0x000fe20000010064 */
[CC--:B------:R-:W-:Y:S01]  /*9bd0*/  FFMA.FTZ R124, R99.reuse, -R123.reuse, R248 ;  /* 0x8000007b637c7223 */ /* 0x0c0fe200000100f8 */
[----:B------:R-:W-:Y:S01]  /*9be0*/  FMUL.FTZ R99, R99, R194 ;  /* 0x000000c263637220 */ /* 0x000fe20000410000 */
[----:B------:R-:W-:Y:S01]  /*9bf0*/  FFMA.FTZ R100, -R98, R123, R245 ;  /* 0x0000007b62647223 */ /* 0x000fe200000101f5 */
[----:B------:R-:W-:Y:S01]  /*9c00*/  FMUL.FTZ R181, R212, R8 ;  /* 0x00000008d4b57220 */ /* 0x000fe20000410000 */
[----:B------:R-:W-:Y:S01]  /*9c10*/  FMUL.FTZ R123, R194, UR31 ;  /* 0x0000001fc27b7c20 */ /* 0x000fe20008410000 */
[----:B------:R-:W-:Y:S01]  /*9c20*/  FADD.FTZ R196, R211, R196 ;  /* 0x000000c4d3c47221 */ /* 0x000fe20000010000 */
        /* <DEDUP_REMOVED lines=12> */
[----:B------:R-:W-:Y:S01]  /*9cf0*/  FFMA.FTZ R124, R97, -R123, R234 ;  /* 0x8000007b617c7223 */ /* 0x000fe200000100ea */
[----:B------:R-:W-:Y:S01]  /*9d00*/  FMUL.FTZ R172, R172, R210 ;  /* 0x000000d2acac7220 */ /* 0x000fe20000410000 */
[----:B------:R-:W-:Y:S01]  /*9d10*/  FMUL.FTZ R127, R196, R7 ;  /* 0x00000007c47f7220 */ /* 0x000fe20000410000 */
        /* <DEDUP_REMOVED lines=9> */
[----:B------:R-:W-:Y:S01]  /*9db0*/  FFMA.FTZ R99, R96, R210, R99 ;  /* 0x000000d260637223 */ /* 0x000fe20000010063 */
        /* <DEDUP_REMOVED lines=43> */
[C---:B------:R-:W-:Y:S01]  /*a070*/  FMUL.FTZ R140, R166.reuse, UR31 ;  /* 0x0000001fa68c7c20 */ /* 0x040fe20008410000 */
[----:B------:R-:W-:Y:S01]  /*a080*/  FMUL.FTZ R123, R125, R132 ;  /* 0x000000847d7b7220 */ /* 0x000fe20000410000 */
[----:B-1----:R-:W-:Y:S01]  /*a090*/  FMUL.FTZ R130, R129, R6 ;  /* 0x0000000681827220 */ /* 0x002fe20000410000 */
[----:B------:R-:W-:Y:S01]  /*a0a0*/  FMUL.FTZ R129, R125, R128 ;  /* 0x000000807d817220 */ /* 0x000fe20000410000 */
[C---:B------:R-:W-:Y:S01]  /*a0b0*/  FMUL.FTZ R128, R173.reuse, R169 ;  /* 0x000000a9ad807220 */ /* 0x040fe20000410000 */
[----:B------:R-:W-:Y:S01]  /*a0c0*/  FMUL.FTZ R184, R166, R5 ;  /* 0x00000005a6b87220 */ /* 0x000fe20000410000 */
[-C--:B------:R-:W-:Y:S01]  /*a0d0*/  FFMA.FTZ R94, R126, R130.reuse, R123 ;  /* 0x000000827e5e7223 */ /* 0x080fe2000001007b */
[-C--:B------:R-:W-:Y:S01]  /*a0e0*/  FMUL.FTZ R123, R173, R205.reuse ;  /* 0x000000cdad7b7220 */ /* 0x080fe20000410000 */
[C---:B------:R-:W-:Y:S01]  /*a0f0*/  FFMA.FTZ R128, R174.reuse, R205, -R128 ;  /* 0x000000cdae807223 */ /* 0x040fe20000010880 */
[----:B------:R-:W-:Y:S01]  /*a100*/  FMUL.FTZ R125, R125, R130 ;  /* 0x000000827d7d7220 */ /* 0x000fe20000410000 */
[-C--:B------:R-:W-:Y:S01]  /*a110*/  FMUL.FTZ R134, R41, R132.reuse ;  /* 0x0000008429867220 */ /* 0x080fe20000410000 */
        /* <DEDUP_REMOVED lines=35> */
[-C--:B------:R-:W-:Y:S01]  /*a350*/  FMUL.FTZ R173, R198, R155.reuse ;  /* 0x0000009bc6ad7220 */ /* 0x080fe20000410000 */
        /* <DEDUP_REMOVED lines=9> */
[C---:B------:R-:W-:Y:S01]  /*a3f0*/  FFMA.FTZ R168, R132.reuse, R93, -R168 ;  /* 0x0000005d84a87223 */ /* 0x040fe200000108a8 */
[----:B------:R-:W-:Y:S01]  /*a400*/  FMUL.FTZ R187, R169, R4 ;  /* 0x00000004a9bb7220 */ /* 0x000fe20000410000 */
[----:B------:R-:W-:Y:S01]  /*a410*/  FMUL.FTZ R175, R129, R92 ;  /* 0x0000005c81af7220 */ /* 0x000fe20000410000 */
[----:B------:R-:W-:Y:S01]  /*a420*/  FFMA.FTZ R127, R132, R173, R127 ;  /* 0x000000ad847f7223 */ /* 0x000fe2000001007f */
[----:B0-----:R-:W-:Y:S01]  /*a430*/  FMUL.FTZ R162, R125, R156 ;  /* 0x0000009c7da27220 */ /* 0x001fe20000410000 */
[----:B------:R-:W-:Y:S01]  /*a440*/  FADD.FTZ R168, RZ, R168 ;  /* 0x000000a8ffa87221 */ /* 0x000fe20000010000 */
[----:B------:R-:W-:Y:S01]  /*a450*/  FFMA.FTZ R186, R133, R184, -R186 ;  /* 0x000000b885ba7223 */ /* 0x000fe200000108ba */
[----:B------:R-:W-:Y:S01]  /*a460*/  FADD.FTZ R127, RZ, R127 ;  /* 0x0000007fff7f7221 */ /* 0x000fe20000010000 */
[-C--:B------:R-:W-:Y:S01]  /*a470*/  FMUL.FTZ R177, R129, R162.reuse ;  /* 0x000000a281b17220 */ /* 0x080fe20000410000 */
[----:B------:R-:W-:Y:S01]  /*a480*/  FFMA.FTZ R172, R130, R162, R175 ;  /* 0x000000a282ac7223 */ /* 0x000fe200000100af */
[----:B------:R-:W-:Y:S01]  /*a490*/  FMUL.FTZ R175, R38, R3 ;  /* 0x0000000326af7220 */ /* 0x000fe20000410000 */
        /* <DEDUP_REMOVED lines=9> */
[-C--:B------:R-:W-:Y:S01]  /*a530*/  FMUL.FTZ R168, R128, R3.reuse ;  /* 0x0000000380a87220 */ /* 0x080fe20000410000 */
[----:B------:R-:W-:Y:S01]  /*a540*/  FMUL.FTZ R172, R202, R3 ;  /* 0x00000003caac7220 */ /* 0x000fe20000410000 */
[----:B------:R-:W-:Y:S01]  /*a550*/  FMUL.FTZ R189, R205, R4 ;  /* 0x00000004cdbd7220 */ /* 0x000fe20000410000 */
[----:B------:R-:W-:Y:S01]  /*a560*/  FMUL.FTZ R184, R182, R187 ;  /* 0x000000bbb6b87220 */ /* 0x000fe20000410000 */
[C---:B------:R-:W-:Y:S01]  /*a570*/  FMUL.FTZ R178, R175.reuse, R168 ;  /* 0x000000a8afb27220 */ /* 0x040fe20000410000 */
[-C--:B------:R-:W-:Y:S01]  /*a580*/  FMUL.FTZ R185, R175, R172.reuse ;  /* 0x000000acafb97220 */ /* 0x080fe20000410000 */
[----:B------:R-:W-:Y:S01]  /*a590*/  FMUL.FTZ R91, R91, R205 ;  /* 0x000000cd5b5b7220 */ /* 0x000fe20000410000 */
[-C--:B------:R-:W-:Y:S01]  /*a5a0*/  FFMA.FTZ R184, R174, R189.reuse, -R184 ;  /* 0x000000bdaeb87223 */ /* 0x080fe200000108b8 */
[C---:B------:R-:W-:Y:S01]  /*a5b0*/  FFMA.FTZ R183, R127.reuse, R172, R178 ;  /* 0x000000ac7fb77223 */ /* 0x040fe200000100b2 */
[----:B------:R-:W-:Y:S01]  /*a5c0*/  FFMA.FTZ R178, R127, R168, -R185 ;  /* 0x000000a87fb27223 */ /* 0x000fe200000108b9 */
[----:B------:R-:W-:Y:S01]  /*a5d0*/  FMUL.FTZ R185, R182, R189 ;  /* 0x000000bdb6b97220 */ /* 0x000fe20000410000 */
[----:B------:R-:W-:Y:S01]  /*a5e0*/  FFMA.FTZ R133, R133, R140, R166 ;  /* 0x0000008c85857223 */ /* 0x000fe200000100a6 */
[----:B------:R-:W-:Y:S01]  /*a5f0*/  FADD.FTZ R176, R176, R183 ;  /* 0x000000b7b0b07221 */ /* 0x000fe20000010000 */
[----:B------:R-:W-:Y:S01]  /*a600*/  FADD.FTZ R177, R177, R178 ;  /* 0x000000b2b1b17221 */ /* 0x000fe20000010000 */
[----:B------:R-:W-:Y:S01]  /*a610*/  FFMA.FTZ R185, R174, R187, R185 ;  /* 0x000000bbaeb97223 */ /* 0x000fe200000100b9 */
[----:B------:R-:W-:Y:S01]  /*a620*/  FFMA.FTZ R140, R90, R169, R91 ;  /* 0x000000a95a8c7223 */ /* 0x000fe2000001005b */
[----:B------:R-:W-:Y:S01]  /*a630*/  FMUL.FTZ R90, R205, UR31 ;  /* 0x0000001fcd5a7c20 */ /* 0x000fe20008410000 */
[----:B------:R-:W-:Y:S01]  /*a640*/  FADD.FTZ R177, R177, R184 ;  /* 0x000000b8b1b17221 */ /* 0x000fe20000010000 */
[----:B------:R-:W-:Y:S01]  /*a650*/  FADD.FTZ R185, R176, R185 ;  /* 0x000000b9b0b97221 */ /* 0x000fe20000010000 */
[C---:B------:R-:W-:Y:S01]  /*a660*/  FMUL.FTZ R172, R38.reuse, R172 ;  /* 0x000000ac26ac7220 */ /* 0x040fe20000410000 */
[----:B------:R-:W-:Y:S01]  /*a670*/  FMUL.FTZ R168, R38, R168 ;  /* 0x000000a826a87220 */ /* 0x000fe20000410000 */
[----:B------:R-:W-:Y:S01]  /*a680*/  FADD.FTZ R186, R177, R186 ;  /* 0x000000bab1ba7221 */ /* 0x000fe20000010000 */
[----:B------:R-:W-:Y:S01]  /*a690*/  FADD.FTZ R185, R185, R164 ;  /* 0x000000a4b9b97221 */ /* 0x000fe20000010000 */
[C---:B------:R-:W-:Y:S01]  /*a6a0*/  FMUL.FTZ R164, R169.reuse, UR31 ;  /* 0x0000001fa9a47c20 */ /* 0x040fe20008410000 */
[----:B------:R-:W-:Y:S01]  /*a6b0*/  FFMA.FTZ R169, R169, UR46, R90 ;  /* 0x0000002ea9a97c23 */ /* 0x000fe2000801005a */
[----:B------:R-:W-:Y:S01]  /*a6c0*/  FADD.FTZ R95, R186, R95 ;  /* 0x0000005fba5f7221 */ /* 0x000fe20000010000 */
[----:B------:R-:W-:Y:S01]  /*a6d0*/  FADD.FTZ R94, R185, R94 ;  /* 0x0000005eb95e7221 */ /* 0x000fe20000010000 */
[----:B------:R-:W-:Y:S01]  /*a6e0*/  FFMA.FTZ R205, R205, UR46, -R164 ;  /* 0x0000002ecdcd7c23 */ /* 0x000fe200080108a4 */
[----:B------:R-:W-:Y:S01]  /*a6f0*/  FMUL.FTZ R162, R37, R162 ;  /* 0x000000a225a27220 */ /* 0x000fe20000410000 */
[----:B------:R-:W-:Y:S01]  /*a700*/  FADD.FTZ R96, R95, R96 ;  /* 0x000000605f607221 */ /* 0x000fe20000010000 */
[----:B------:R-:W-:Y:S01]  /*a710*/  FADD.FTZ R90, R94, R97 ;  /* 0x000000615e5a7221 */ /* 0x000fe20000010000 */
[C---:B------:R-:W-:Y:S01]  /*a720*/  FMUL.FTZ R94, R39.reuse, R187 ;  /* 0x000000bb275e7220 */ /* 0x040fe20000410000 */
[----:B------:R-:W-:Y:S01]  /*a730*/  STS [R115+0x4224], R188 ;  /* 0x004224bc73007388 */ /* 0x000fe20000000800 */
[----:B------:R-:W-:Y:S01]  /*a740*/  FADD.FTZ R179, R96, R179 ;  /* 0x000000b360b37221 */ /* 0x000fe20000010000 */
[----:B------:R-:W-:Y:S01]  /*a750*/  FADD.FTZ R181, R90, R181 ;  /* 0x000000b55ab57221 */ /* 0x000fe20000010000 */
[----:B------:R-:W-:Y:S01]  /*a760*/  FMUL.FTZ R96, R39, R189 ;  /* 0x000000bd27607220 */ /* 0x000fe20000410000 */
[----:B------:R0:W-:Y:S01]  /*a770*/  STS [R115+0x4218], R94 ;  /* 0x0042185e73007388 */ /* 0x0001e20000000800 */
[----:B------:R-:W-:Y:S01]  /*a780*/  FADD.FTZ R179, R179, R170 ;  /* 0x000000aab3b37221 */ /* 0x000fe20000010000 */
[----:B------:R-:W-:Y:S01]  /*a790*/  FADD.FTZ R181, R181, R146 ;  /* 0x00000092b5b57221 */ /* 0x000fe20000010000 */
[----:B------:R-:W-:Y:S01]  /*a7a0*/  FMUL.FTZ R205, R182, R205 ;  /* 0x000000cdb6cd7220 */ /* 0x000fe20000410000 */
[----:B------:R1:W-:Y:S01]  /*a7b0*/  STS [R115+0x421c], R96 ;  /* 0x00421c6073007388 */ /* 0x0003e20000000800 */
[----:B------:R-:W-:Y:S01]  /*a7c0*/  FADD.FTZ R164, R179, R138 ;  /* 0x0000008ab3a47221 */ /* 0x000fe20000010000 */
[----:B------:R-:W-:Y:S01]  /*a7d0*/  FADD.FTZ R146, R181, R136 ;  /* 0x00000088b5927221 */ /* 0x000fe20000010000 */
[----:B------:R-:W-:Y:S01]  /*a7e0*/  FMUL.FTZ R91, R202, UR31 ;  /* 0x0000001fca5b7c20 */ /* 0x000fe20008410000 */
[----:B------:R-:W-:Y:S01]  /*a7f0*/  STS [R115+0x4210], R172 ;  /* 0x004210ac73007388 */ /* 0x000fe20000000800 */
[----:B------:R-:W-:Y:S01]  /*a800*/  FADD.FTZ R164, R164, R145 ;  /* 0x00000091a4a47221 */ /* 0x000fe20000010000 */
[----:B------:R-:W-:Y:S01]  /*a810*/  FADD.FTZ R135, R146, R135 ;  /* 0x0000008792877221 */ /* 0x000fe20000010000 */
[----:B0-----:R-:W-:Y:S01]  /*a820*/  FMUL.FTZ R94, R36, R93 ;  /* 0x0000005d245e7220 */ /* 0x001fe20000410000 */
[----:B------:R-:W-:Y:S01]  /*a830*/  STS [R115+0x4214], R168 ;  /* 0x004214a873007388 */ /* 0x000fe20000000800 */
[----:B------:R-:W-:Y:S01]  /*a840*/  FADD.FTZ R164, R164, R137 ;  /* 0x00000089a4a47221 */ /* 0x000fe20000010000 */
[----:B------:R-:W-:Y:S01]  /*a850*/  FADD.FTZ R144, R135, R144 ;  /* 0x0000009087907221 */ /* 0x000fe20000010000 */
[----:B-1----:R-:W-:Y:S01]  /*a860*/  FMUL.FTZ R96, R37, R92 ;  /* 0x0000005c25607220 */ /* 0x002fe20000410000 */
[----:B------:R-:W-:Y:S01]  /*a870*/  FMUL.FTZ R92, R36, R173 ;  /* 0x000000ad245c7220 */ /* 0x000fe20000410000 */
[----:B------:R-:W-:Y:S01]  /*a880*/  FADD.FTZ R139, R164, R139 ;  /* 0x0000008ba48b7221 */ /* 0x000fe20000010000 */
[----:B------:R-:W-:Y:S01]  /*a890*/  FADD.FTZ R144, R144, R143 ;  /* 0x0000008f90907221 */ /* 0x000fe20000010000 */
[----:B------:R0:W-:Y:S01]  /*a8a0*/  STS [R115+0x4208], R162 ;  /* 0x004208a273007388 */ /* 0x0001e20000000800 */
[----:B------:R-:W-:Y:S01]  /*a8b0*/  FFMA.FTZ R90, R128, UR46, -R91 ;  /* 0x0000002e805a7c23 */ /* 0x000fe2000801085b */
[----:B------:R-:W-:Y:S01]  /*a8c0*/  FADD.FTZ R139, R139, R142 ;  /* 0x0000008e8b8b7221 */ /* 0x000fe20000010000 */
[----:B------:R-:W-:Y:S01]  /*a8d0*/  FADD.FTZ R141, R144, R141 ;  /* 0x0000008d908d7221 */ /* 0x000fe20000010000 */
[----:B------:R-:W-:Y:S01]  /*a8e0*/  STS [R115+0x420c], R96 ;  /* 0x00420c6073007388 */ /* 0x000fe20000000800 */
[----:B------:R-:W-:Y:S01]  /*a8f0*/  IADD3 R142, PT, PT, R167, 0x100, RZ ;  /* 0x00000100a78e7810 */ /* 0x000fe20007ffe0ff */
[----:B------:R-:W-:Y:S01]  /*a900*/  FADD.FTZ R139, R139, R120 ;  /* 0x000000788b8b7221 */ /* 0x000fe20000010000 */
[C---:B------:R-:W-:Y:S01]  /*a910*/  IADD3 R120, PT, PT, R167.reuse, 0x80, RZ ;  /* 0x00000080a7787810 */ /* 0x040fe20007ffe0ff */
[----:B------:R-:W-:Y:S01]  /*a920*/  STS [R115+0x4200], R92 ;  /* 0x0042005c73007388 */ /* 0x000fe20000000800 */
[----:B------:R-:W-:Y:S01]  /*a930*/  IADD3 R144, PT, PT, R167, 0x140, RZ ;  /* 0x00000140a7907810 */ /* 0x000fe20007ffe0ff */
[----:B------:R-:W-:Y:S01]  /*a940*/  FADD.FTZ R112, R141, R112 ;  /* 0x000000708d707221 */ /* 0x000fe20000010000 */
[----:B0-----:R-:W-:Y:S01]  /*a950*/  IADD3 R162, PT, PT, R167, 0x280, RZ ;  /* 0x00000280a7a27810 */ /* 0x001fe20007ffe0ff */
[----:B------:R0:W-:Y:S01]  /*a960*/  STS [R115+0x4204], R94 ;  /* 0x0042045e73007388 */ /* 0x0001e20000000800 */
[-C--:B------:R-:W-:Y:S01]  /*a970*/  LEA.HI R93, R120, R167.reuse, RZ, 0x1b ;  /* 0x000000a7785d7211 */ /* 0x080fe200078fd8ff */
[----:B------:R-:W-:Y:S01]  /*a980*/  FADD.FTZ R118, R139, R118 ;  /* 0x000000768b767221 */ /* 0x000fe20000010000 */
[----:B------:R-:W-:Y:S01]  /*a990*/  LEA.HI R97, R162, R167, RZ, 0x1b ;  /* 0x000000a7a2617211 */ /* 0x000fe200078fd8ff */
[----:B------:R-:W-:Y:S01]  /*a9a0*/  FFMA.FTZ R138, R174, R169, R205 ;  /* 0x000000a9ae8a7223 */ /* 0x000fe200000100cd */
[-C--:B------:R-:W-:Y:S01]  /*a9b0*/  LEA.HI R137, R142, R167.reuse, RZ, 0x1b ;  /* 0x000000a78e897211 */ /* 0x080fe200078fd8ff */
[----:B------:R-:W-:Y:S01]  /*a9c0*/  FADD.FTZ R117, R112, R117 ;  /* 0x0000007570757221 */ /* 0x000fe20000010000 */
[----:B------:R-:W-:Y:S01]  /*a9d0*/  LEA.HI R139, R144, R167, RZ, 0x1b ;  /* 0x000000a7908b7211 */ /* 0x000fe200078fd8ff */
[----:B------:R-:W-:Y:S01]  /*a9e0*/  FMUL.FTZ R136, R175, R90 ;  /* 0x0000005aaf887220 */ /* 0x000fe20000410000 */
[----:B------:R-:W-:Y:S01]  /*a9f0*/  IADD3 R166, PT, PT, R167, 0x300, RZ ;  /* 0x00000300a7a67810 */ /* 0x000fe20007ffe0ff */
[----:B------:R-:W-:Y:S01]  /*aa00*/  FMUL.FTZ R90, R17, R241 ;  /* 0x000000f1115a7220 */ /* 0x000fe20000410000 */
[C---:B0-----:R-:W-:Y:S01]  /*aa10*/  IADD3 R94, PT, PT, R167.reuse, 0x1c0, RZ ;  /* 0x000001c0a75e7810 */ /* 0x041fe20007ffe0ff */
[----:B------:R-:W-:Y:S01]  /*aa20*/  FMUL.FTZ R236, R20, -R236 ;  /* 0x800000ec14ec7220 */ /* 0x000fe20000410000 */
[----:B------:R-:W-:Y:S01]  /*aa30*/  IADD3 R168, PT, PT, R167, 0x340, RZ ;  /* 0x00000340a7a87810 */ /* 0x000fe20007ffe0ff */
[----:B------:R-:W-:Y:S01]  /*aa40*/  FMUL.FTZ R244, R17, -R244 ;  /* 0x800000f411f47220 */ /* 0x000fe20000410000 */
[----:B------:R-:W-:Y:S01]  /*aa50*/  LEA.HI R95, R94, R167, RZ, 0x1b ;  /* 0x000000a75e5f7211 */ /* 0x000fe200078fd8ff */
[----:B------:R-:W-:Y:S01]  /*aa60*/  FMUL.FTZ R240, R18, -R240 ;  /* 0x800000f012f07220 */ /* 0x000fe20000410000 */
[----:B------:R-:W-:Y:S01]  /*aa70*/  IADD3 R186, PT, PT, R167, 0x500, RZ ;  /* 0x00000500a7ba7810 */ /* 0x000fe20007ffe0ff */
[----:B------:R-:W-:Y:S01]  /*aa80*/  FMUL.FTZ R238, R21, -R238 ;  /* 0x800000ee15ee7220 */ /* 0x000fe20000410000 */
[----:B------:R-:W-:Y:S01]  /*aa90*/  LEA R120, R93, R180, 0x2 ;  /* 0x000000b45d787211 */ /* 0x000fe200078e10ff */
[----:B------:R-:W-:Y:S01]  /*aaa0*/  FMUL.FTZ R232, R22, -R232 ;  /* 0x800000e816e87220 */ /* 0x000fe20000410000 */
[----:B------:R-:W-:Y:S01]  /*aab0*/  LEA R142, R95, R180, 0x2 ;  /* 0x000000b45f8e7211 */ /* 0x000fe200078e10ff */
[----:B------:R-:W-:Y:S01]  /*aac0*/  FMUL.FTZ R218, R26, -R218 ;  /* 0x800000da1ada7220 */ /* 0x000fe20000410000 */
[----:B------:R-:W-:Y:S01]  /*aad0*/  LEA R144, R97, R180, 0x2 ;  /* 0x000000b461907211 */ /* 0x000fe200078e10ff */
        /* <DEDUP_REMOVED lines=16> */
[----:B------:R-:W-:Y:S01]  /*abe0*/  FMUL.FTZ R89, R89, R128 ;  /* 0x0000008059597220 */ /* 0x000fe20000410000 */
[----:B------:R-:W-:-:S02]  /*abf0*/  IADD3 R184, PT, PT, R167, 0x4c0, RZ ;  /* 0x000004c0a7b87810 */ /* 0x000fc40007ffe0ff */
[C---:B------:R-:W-:Y:S02]  /*ac00*/  LOP3.LUT R94, R167.reuse, UR10, RZ, 0xfc, !PT ;  /* 0x0000000aa75e7c12 */ /* 0x040fe4000f8efcff */
[----:B------:R-:W-:Y:S02]  /*ac10*/  MOV R95, UR30 ;  /* 0x0000001e005f7c02 */ /* 0x000fe40008000f00 */
[----:B------:R-:W-:Y:S02]  /*ac20*/  MOV R93, UR40 ;  /* 0x00000028005d7c02 */ /* 0x000fe40008000f00 */
[----:B------:R-:W-:Y:S02]  /*ac30*/  MOV R97, UR42 ;  /* 0x0000002a00617c02 */ /* 0x000fe40008000f00 */
        /* <DEDUP_REMOVED lines=11> */
[----:B------:R-:W-:Y:S02]  /*acf0*/  IADD3 R170, PT, PT, R167, 0x200, RZ ;  /* 0x00000200a7aa7810 */ /* 0x000fe40007ffe0ff */
[-C--:B------:R-:W-:Y:S02]  /*ad00*/  LEA.HI R169, R166, R167.reuse, RZ, 0x1b ;  /* 0x000000a7a6a97211 */ /* 0x080fe400078fd8ff */
[----:B------:R-:W-:-:S02]  /*ad10*/  LEA.HI R173, R168, R167, RZ, 0x1b ;  /* 0x000000a7a8ad7211 */ /* 0x000fc400078fd8ff */
[-C--:B------:R-:W-:Y:S02]  /*ad20*/  LEA.HI R189, R186, R167.reuse, RZ, 0x1b ;  /* 0x000000a7babd7211 */ /* 0x080fe400078fd8ff */
[-C--:B------:R-:W-:Y:S02]  /*ad30*/  LEA.HI R91, R112, R167.reuse, RZ, 0x1b ;  /* 0x000000a7705b7211 */ /* 0x080fe400078fd8ff */
[-C--:B------:R-:W-:Y:S01]  /*ad40*/  LEA.HI R135, R96, R167.reuse, RZ, 0x1b ;  /* 0x000000a760877211 */ /* 0x080fe200078fd8ff */
[--C-:B------:R-:W-:Y:S01]  /*ad50*/  IMAD.WIDE.U32 R96, R97, UR8, R94.reuse ;  /* 0x0000000861607c25 */ /* 0x100fe2000f8e005e */
[-C--:B------:R-:W-:Y:S02]  /*ad60*/  LEA.HI R141, R92, R167.reuse, RZ, 0x1b ;  /* 0x000000a75c8d7211 */ /* 0x080fe400078fd8ff */
[-C--:B------:R-:W-:Y:S01]  /*ad70*/  LEA.HI R175, R172, R167.reuse, RZ, 0x1b ;  /* 0x000000a7acaf7211 */ /* 0x080fe200078fd8ff */
[----:B------:R-:W-:Y:S01]  /*ad80*/  IMAD.WIDE.U32 R92, R93, UR8, R94 ;  /* 0x000000085d5c7c25 */ /* 0x000fe2000f8e005e */
        /* <DEDUP_REMOVED lines=19> */
[----:B------:R-:W-:Y:S02]  /*aec0*/  IADD3 R95, PT, PT, R180, 0x4200, RZ ;  /* 0x00004200b45f7810 */ /* 0x000fe40007ffe0ff */
[-C--:B------:R-:W-:Y:S01]  /*aed0*/  LEA R146, R169, R180.reuse, 0x2 ;  /* 0x000000b4a9927211 */ /* 0x080fe200078e10ff */
[----:B------:R-:W-:Y:S01]  /*aee0*/  BAR.SYNC.DEFER_BLOCKING 0x0 ;  /* 0x0000000000007b1d */ /* 0x000fe20000010000 */
        /* <DEDUP_REMOVED lines=11> */
[-C--:B------:R-:W-:Y:S01]  /*afa0*/  LEA R137, R137, R180.reuse, 0x2 ;  /* 0x000000b489897211 */ /* 0x080fe200078e10ff */
[----:B------:R-:W0:Y:S01]  /*afb0*/  LDS R215, [R146+0x4e00] ;  /* 0x004e000092d77984 */ /* 0x000e220000000800 */
[-C--:B------:R-:W-:Y:S02]  /*afc0*/  LEA R139, R139, R180.reuse, 0x2 ;  /* 0x000000b48b8b7211 */ /* 0x080fe400078e10ff */
[-C--:B------:R-:W-:Y:S01]  /*afd0*/  LEA R141, R141, R180.reuse, 0x2 ;  /* 0x000000b48d8d7211 */ /* 0x080fe200078e10ff */
[----:B------:R-:W1:Y:S01]  /*afe0*/  LDS R189, [R189+0x4200] ;  /* 0x00420000bdbd7984 */ /* 0x000e620000000800 */
[-C--:B------:R-:W-:Y:S02]  /*aff0*/  LEA R143, R143, R180.reuse, 0x2 ;  /* 0x000000b48f8f7211 */ /* 0x080fe400078e10ff */
[-C--:B------:R-:W-:Y:S01]  /*b000*/  LEA R145, R145, R180.reuse, 0x2 ;  /* 0x000000b491917211 */ /* 0x080fe200078e10ff */
[----:B------:R-:W2:Y:S01]  /*b010*/  LDS R241, [R162+0x4f00] ;  /* 0x004f0000a2f17984 */ /* 0x000ea20000000800 */
[----:B------:R-:W-:-:S02]  /*b020*/  LEA R175, R191, R180, 0x2 ;  /* 0x000000b4bfaf7211 */ /* 0x000fc400078e10ff */
[-C--:B------:R-:W-:Y:S01]  /*b030*/  LEA R176, R193, R180.reuse, 0x2 ;  /* 0x000000b4c1b07211 */ /* 0x080fe200078e10ff */
[----:B------:R-:W3:Y:S01]  /*b040*/  LDS R191, [R112+0x4300] ;  /* 0x0043000070bf7984 */ /* 0x000ee20000000800 */
[-C--:B------:R-:W-:Y:S02]  /*b050*/  LEA R177, R195, R180.reuse, 0x2 ;  /* 0x000000b4c3b17211 */ /* 0x080fe400078e10ff */
[-C--:B------:R-:W-:Y:S01]  /*b060*/  LEA R178, R197, R180.reuse, 0x2 ;  /* 0x000000b4c5b27211 */ /* 0x080fe200078e10ff */
[----:B------:R-:W4:Y:S01]  /*b070*/  LDS R193, [R120+0x4400] ;  /* 0x0044000078c17984 */ /* 0x000f220000000800 */
        /* <DEDUP_REMOVED lines=10> */
[----:B------:R-:W-:Y:S01]  /*b120*/  LEA R187, R187, R180, 0x2 ;  /* 0x000000b4bbbb7211 */ /* 0x000fe200078e10ff */
[----:B------:R-:W0:Y:S01]  /*b130*/  LDS R203, [R141+0x4800] ;  /* 0x004800008dcb7984 */ /* 0x000e220000000800 */
[----:B------:R-:W-:-:S02]  /*b140*/  MOV R91, UR41 ;  /* 0x00000029005b7c02 */ /* 0x000fc40008000f00 */
[----:B------:R-:W-:Y:S01]  /*b150*/  LEA R246, R246, R95, 0x2 ;  /* 0x0000005ff6f67211 */ /* 0x000fe200078e10ff */
[----:B------:R-:W0:Y:S01]  /*b160*/  LDS R205, [R142+0x4900] ;  /* 0x004900008ecd7984 */ /* 0x000e220000000800 */
[----:B------:R-:W5:Y:S01]  /*b170*/  LDC R95, c[0x0][0x388] ;  /* 0x0000e200ff5f7b82 */ /* 0x000f620000000800 */
[----:B------:R-:W-:Y:S01]  /*b180*/  IMAD R91, R91, UR8, R93 ;  /* 0x000000085b5b7c24 */ /* 0x000fe2000f8e025d */
[----:B------:R-:W-:Y:S01]  /*b190*/  MOV R93, UR43 ;  /* 0x0000002b005d7c02 */ /* 0x000fe20008000f00 */
[----:B------:R-:W0:Y:S04]  /*b1a0*/  LDS R207, [R187+0x4a00] ;  /* 0x004a0000bbcf7984 */ /* 0x000e280000000800 */
[----:B------:R-:W0:Y:S01]  /*b1b0*/  LDS R209, [R143+0x4b00] ;  /* 0x004b00008fd17984 */ /* 0x000e220000000800 */
[----:B------:R-:W-:-:S03]  /*b1c0*/  IMAD R93, R93, UR8, R97 ;  /* 0x000000085d5d7c24 */ /* 0x000fc6000f8e0261 */
[----:B------:R-:W0:Y:S04]  /*b1d0*/  LDS R211, [R144+0x4c00] ;  /* 0x004c000090d37984 */ /* 0x000e280000000800 */
[----:B------:R-:W0:Y:S04]  /*b1e0*/  LDS R213, [R145+0x4d00] ;  /* 0x004d000091d57984 */ /* 0x000e280000000800 */
[----:B------:R-:W0:Y:S04]  /*b1f0*/  LDS R243, [R164+0x5000] ;  /* 0x00500000a4f37984 */ /* 0x000e280000000800 */
[----:B------:R-:W0:Y:S01]  /*b200*/  LDS R247, [R166+0x5100] ;  /* 0x00510000a6f77984 */ /* 0x000e220000000800 */
[----:B-----5:R-:W-:Y:S01]  /*b210*/  LEA R94, R95, -R94, 0x1 ;  /* 0x8000005e5f5e7211 */ /* 0x020fe200078e08ff */
[----:B------:R-:W-:-:S02]  /*b220*/  FMUL.FTZ R95, R134, UR31 ;  /* 0x0000001f865f7c20 */ /* 0x000fc40008410000 */
[----:B------:R-:W0:Y:S01]  /*b230*/  LDS R249, [R168+0x5200] ;  /* 0x00520000a8f97984 */ /* 0x000e220000000800 */
[----:B------:R-:W-:Y:S01]  /*b240*/  ISETP.GE.AND P6, PT, R94, 0x1, PT ;  /* 0x000000015e00780c */ /* 0x000fe20003fc6270 */
[----:B------:R-:W-:Y:S01]  /*b250*/  FFMA.FTZ R95, R198, UR46, R95 ;  /* 0x0000002ec65f7c23 */ /* 0x000fe2000801005f */
[C---:B------:R-:W-:Y:S01]  /*b260*/  ISETP.GE.AND P4, PT, R94.reuse, 0x81, PT ;  /* 0x000000815e00780c */ /* 0x040fe20003f86270 */
[----:B------:R-:W0:Y:S01]  /*b270*/  LDS R251, [R169+0x5300] ;  /* 0x00530000a9fb7984 */ /* 0x000e220000000800 */
[----:B------:R-:W-:-:S03]  /*b280*/  ISETP.GE.AND P5, PT, R94, 0xc1, PT ;  /* 0x000000c15e00780c */ /* 0x000fc60003fa6270 */
        /* <DEDUP_REMOVED lines=76> */
.L_x_12249:
[----:B------:R-:W-:Y:S05]  /*b750*/  BSYNC.RECONVERGENT B0 ;  /* 0x0000000000007941 */ /* 0x000fea0003800200 */
.L_x_12248:
[----:B-12---:R0:W1:Y:S01]  /*b760*/  LDS R115, [R112+0x6400] ;  /* 0x0064000070737984 */ /* 0x0060620000000800 */
[----:B------:R-:W-:Y:S04]  /*b770*/  BSSY.RECONVERGENT B0, `(.L_x_12250) ;  /* 0x0000004000007945 */ /* 0x000fe80003800200 */
[----:B------:R-:W-:Y:S05]  /*b780*/  @!P3 BRA `(.L_x_12251) ;  /* 0x000000000008b947 */ /* 0x000fea0003800000 */
[----:B------:R2:W-:Y:S04]  /*b790*/  REDG.E.ADD.F32.FTZ.RN.STRONG.GPU desc[UR28][R90.64+0x100], R191 ;  /* 0x000100bf5a0079a6 */ /* 0x0005e8000c12f31c */
[----:B-1----:R2:W-:Y:S02]  /*b7a0*/  REDG.E.ADD.F32.FTZ.RN.STRONG.GPU desc[UR28][R92.64+0x100], R115 ;  /* 0x000100735c0079a6 */ /* 0x0025e4000c12f31c */
.L_x_12251:
[----:B------:R-:W-:Y:S05]  /*b7b0*/  BSYNC.RECONVERGENT B0 ;  /* 0x0000000000007941 */ /* 0x000fea0003800200 */
.L_x_12250:
[----:B-12---:R1:W2:Y:S01]  /*b7c0*/  LDS R115, [R120+0x6500] ;  /* 0x0065000078737984 */ /* 0x0062a20000000800 */
[----:B------:R-:W-:Y:S04]  /*b7d0*/  BSSY.RECONVERGENT B0, `(.L_x_12252) ;  /* 0x0000004000007945 */ /* 0x000fe80003800200 */
[----:B------:R-:W-:Y:S05]  /*b7e0*/  @!P4 BRA `(.L_x_12253) ;  /* 0x000000000008c947 */ /* 0x000fea0003800000 */
[----:B------:R3:W-:Y:S04]  /*b7f0*/  REDG.E.ADD.F32.FTZ.RN.STRONG.GPU desc[UR28][R90.64+0x200], R193 ;  /* 0x000200c15a0079a6 */ /* 0x0007e8000c12f31c */
[----:B--2---:R3:W-:Y:S02]  /*b800*/  REDG.E.ADD.F32.FTZ.RN.STRONG.GPU desc[UR28][R92.64+0x200], R115 ;  /* 0x000200735c0079a6 */ /* 0x0047e4000c12f31c */
.L_x_12253:
[----:B------:R-:W-:Y:S05]  /*b810*/  BSYNC.RECONVERGENT B0 ;  /* 0x0000000000007941 */ /* 0x000fea0003800200 */
.L_x_12252:
[----:B------:R-:W4:Y:S01]  /*b820*/  LDS R135, [R135+0x6600] ;  /* 0x0066000087877984 */ /* 0x000f220000000800 */
[----:B------:R-:W-:Y:S04]  /*b830*/  BSSY.RECONVERGENT B0, `(.L_x_12254) ;  /* 0x0000004000007945 */ /* 0x000fe80003800200 */
[----:B------:R-:W-:Y:S05]  /*b840*/  @!P5 BRA `(.L_x_12255) ;  /* 0x000000000008d947 */ /* 0x000fea0003800000 */
[----:B------:R0:W-:Y:S04]  /*b850*/  REDG.E.ADD.F32.FTZ.RN.STRONG.GPU desc[UR28][R90.64+0x300], R195 ;  /* 0x000300c35a0079a6 */ /* 0x0001e8000c12f31c */
[----:B----4-:R0:W-:Y:S02]  /*b860*/  REDG.E.ADD.F32.FTZ.RN.STRONG.GPU desc[UR28][R92.64+0x300], R135 ;  /* 0x000300875c0079a6 */ /* 0x0101e4000c12f31c */
.L_x_12255:
[----:B------:R-:W-:Y:S05]  /*b870*/  BSYNC.RECONVERGENT B0 ;  /* 0x0000000000007941 */ /* 0x000fea0003800200 */
.L_x_12254:
        /* <DEDUP_REMOVED lines=9> */
.L_x_12257:
[----:B------:R-:W-:Y:S05]  /*b910*/  BSYNC.RECONVERGENT B0 ;  /* 0x0000000000007941 */ /* 0x000fea0003800200 */
.L_x_12256:
[----:B------:R-:W0:Y:S01]  /*b920*/  LDS R139, [R139+0x6800] ;  /* 0x006800008b8b7984 */ /* 0x000e220000000800 */
[----:B------:R-:W-:Y:S04]  /*b930*/  BSSY.RECONVERGENT B0, `(.L_x_12258) ;  /* 0x0000004000007945 */ /* 0x000fe80003800200 */
[----:B------:R-:W-:Y:S05]  /*b940*/  @!P3 BRA `(.L_x_12259) ;  /* 0x000000000008b947 */ /* 0x000fea0003800000 */
[----:B------:R1:W-:Y:S04]  /*b950*/  REDG.E.ADD.F32.FTZ.RN.STRONG.GPU desc[UR28][R90.64+0x500], R199 ;  /* 0x000500c75a0079a6 */ /* 0x0003e8000c12f31c */
[----:B0-----:R1:W-:Y:S02]  /*b960*/  REDG.E.ADD.F32.FTZ.RN.STRONG.GPU desc[UR28][R92.64+0x500], R139 ;  /* 0x0005008b5c0079a6 */ /* 0x0013e4000c12f31c */
.L_x_12259:
[----:B------:R-:W-:Y:S05]  /*b970*/  BSYNC.RECONVERGENT B0 ;  /* 0x0000000000007941 */ /* 0x000fea0003800200 */
.L_x_12258:
[----:B------:R-:W0:Y:S01]  /*b980*/  LDS R141, [R141+0x6900] ;  /* 0x006900008d8d7984 */ /* 0x000e220000000800 */
[----:B------:R-:W-:Y:S04]  /*b990*/  BSSY.RECONVERGENT B0, `(.L_x_12260) ;  /* 0x0000004000007945 */ /* 0x000fe80003800200 */
[----:B------:R-:W-:Y:S05]  /*b9a0*/  @!P4 BRA `(.L_x_12261) ;  /* 0x000000000008c947 */ /* 0x000fea0003800000 */
[----:B------:R1:W-:Y:S04]  /*b9b0*/  REDG.E.ADD.F32.FTZ.RN.STRONG.GPU desc[UR28][R90.64+0x600], R203 ;  /* 0x000600cb5a0079a6 */ /* 0x0003e8000c12f31c */
[----:B0-----:R1:W-:Y:S02]  /*b9c0*/  REDG.E.ADD.F32.FTZ.RN.STRONG.GPU desc[UR28][R92.64+0x600], R141 ;  /* 0x0006008d5c0079a6 */ /* 0x0013e4000c12f31c */
.L_x_12261:
[----:B------:R-:W-:Y:S05]  /*b9d0*/  BSYNC.RECONVERGENT B0 ;  /* 0x0000000000007941 */ /* 0x000fea0003800200 */
.L_x_12260:
[----:B--23--:R2:W3:Y:S01]  /*b9e0*/  LDS R115, [R142+0x6a00] ;  /* 0x006a00008e737984 */ /* 0x00c4e20000000800 */
[----:B------:R-:W-:Y:S04]  /*b9f0*/  BSSY.RECONVERGENT B0, `(.L_x_12262) ;  /* 0x0000004000007945 */ /* 0x000fe80003800200 */
[----:B------:R-:W-:Y:S05]  /*ba00*/  @!P5 BRA `(.L_x_12263) ;  /* 0x000000000008d947 */ /* 0x000fea0003800000 */
[----:B------:R0:W-:Y:S04]  /*ba10*/  REDG.E.ADD.F32.FTZ.RN.STRONG.GPU desc[UR28][R90.64+0x700], R205 ;  /* 0x000700cd5a0079a6 */ /* 0x0001e8000c12f31c */
[----:B---3--:R3:W-:Y:S02]  /*ba20*/  REDG.E.ADD.F32.FTZ.RN.STRONG.GPU desc[UR28][R92.64+0x700], R115 ;  /* 0x000700735c0079a6 */ /* 0x0087e4000c12f31c */
.L_x_12263:
[----:B------:R-:W-:Y:S05]  /*ba30*/  BSYNC.RECONVERGENT B0 ;  /* 0x0000000000007941 */ /* 0x000fea0003800200 */
.L_x_12262:
        /* <DEDUP_REMOVED lines=9> */
.L_x_12265:
[----:B------:R-:W-:Y:S05]  /*bad0*/  BSYNC.RECONVERGENT B0 ;  /* 0x0000000000007941 */ /* 0x000fea0003800200 */
.L_x_12264:
[----:B------:R-:W0:Y:S01]  /*bae0*/  LDS R143, [R143+0x6c00] ;  /* 0x006c00008f8f7984 */ /* 0x000e220000000800 */
[----:B------:R-:W-:Y:S04]  /*baf0*/  BSSY.RECONVERGENT B0, `(.L_x_12266) ;  /* 0x0000004000007945 */ /* 0x000fe80003800200 */
[----:B------:R-:W-:Y:S05]  /*bb00*/  @!P3 BRA `(.L_x_12267) ;  /* 0x000000000008b947 */ /* 0x000fea0003800000 */
[----:B------:R1:W-:Y:S04]  /*bb10*/  REDG.E.ADD.F32.FTZ.RN.STRONG.GPU desc[UR28][R90.64+0x900], R209 ;  /* 0x000900d15a0079a6 */ /* 0x0003e8000c12f31c */
[----:B0-----:R1:W-:Y:S02]  /*bb20*/  REDG.E.ADD.F32.FTZ.RN.STRONG.GPU desc[UR28][R92.64+0x900], R143 ;  /* 0x0009008f5c0079a6 */ /* 0x0013e4000c12f31c */
.L_x_12267:
[----:B------:R-:W-:Y:S05]  /*bb30*/  BSYNC.RECONVERGENT B0 ;  /* 0x0000000000007941 */ /* 0x000fea0003800200 */
.L_x_12266:
[----:B---3--:R3:W0:Y:S01]  /*bb40*/  LDS R115, [R144+0x6d00] ;  /* 0x006d000090737984 */ /* 0x0086220000000800 */
[----:B------:R-:W-:Y:S04]  /*bb50*/  BSSY.RECONVERGENT B0, `(.L_x_12268) ;  /* 0x0000004000007945 */ /* 0x000fe80003800200 */
[----:B------:R-:W-:Y:S05]  /*bb60*/  @!P4 BRA `(.L_x_12269) ;  /* 0x000000000008c947 */ /* 0x000fea0003800000 */
[----:B------:R1:W-:Y:S04]  /*bb70*/  REDG.E.ADD.F32.FTZ.RN.STRONG.GPU desc[UR28][R90.64+0xa00], R211 ;  /* 0x000a00d35a0079a6 */ /* 0x0003e8000c12f31c */
[----:B0-----:R1:W-:Y:S02]  /*bb80*/  REDG.E.ADD.F32.FTZ.RN.STRONG.GPU desc[UR28][R92.64+0xa00], R115 ;  /* 0x000a00735c0079a6 */ /* 0x0013e4000c12f31c */
.L_x_12269:
[----:B------:R-:W-:Y:S05]  /*bb90*/  BSYNC.RECONVERGENT B0 ;  /* 0x0000000000007941 */ /* 0x000fea0003800200 */
.L_x_12268:
[----:B------:R-:W0:Y:S01]  /*bba0*/  LDS R145, [R145+0x6e00] ;  /* 0x006e000091917984 */ /* 0x000e220000000800 */
[----:B------:R-:W-:Y:S04]  /*bbb0*/  BSSY.RECONVERGENT B0, `(.L_x_12270) ;  /* 0x0000004000007945 */ /* 0x000fe80003800200 */
[----:B------:R-:W-:Y:S05]  /*bbc0*/  @!P5 BRA `(.L_x_12271) ;  /* 0x000000000008d947 */ /* 0x000fea0003800000 */
[----:B------:R1:W-:Y:S04]  /*bbd0*/  REDG.E.ADD.F32.FTZ.RN.STRONG.GPU desc[UR28][R90.64+0xb00], R213 ;  /* 0x000b00d55a0079a6 */ /* 0x0003e8000c12f31c */
[----:B0-----:R1:W-:Y:S02]  /*bbe0*/  REDG.E.ADD.F32.FTZ.RN.STRONG.GPU desc[UR28][R92.64+0xb00], R145 ;  /* 0x000b00915c0079a6 */ /* 0x0013e4000c12f31c */
.L_x_12271:
[----:B------:R-:W-:Y:S05]  /*bbf0*/  BSYNC.RECONVERGENT B0 ;  /* 0x0000000000007941 */ /* 0x000fea0003800200 */
.L_x_12270:
        /* <DEDUP_REMOVED lines=9> */
.L_x_12273:
[----:B------:R-:W-:Y:S05]  /*bc90*/  BSYNC.RECONVERGENT B0 ;  /* 0x0000000000007941 */ /* 0x000fea0003800200 */
.L_x_12272:
[----:B01----:R0:W1:Y:S01]  /*bca0*/  LDS R115, [R162+0x7000] ;  /* 0x00700000a2737984 */ /* 0x0030620000000800 */
[----:B------:R-:W-:Y:S04]  /*bcb0*/  BSSY.RECONVERGENT B0, `(.L_x_12274) ;  /* 0x0000004000007945 */ /* 0x000fe80003800200 */
[----:B------:R-:W-:Y:S05]  /*bcc0*/  @!P3 BRA `(.L_x_12275) ;  /* 0x000000000008b947 */ /* 0x000fea0003800000 */
[----:B------:R0:W-:Y:S04]  /*bcd0*/  REDG.E.ADD.F32.FTZ.RN.STRONG.GPU desc[UR28][R90.64+0xd00], R241 ;  /* 0x000d00f15a0079a6 */ /* 0x0001e8000c12f31c */
[----:B-1----:R0:W-:Y:S02]  /*bce0*/  REDG.E.ADD.F32.FTZ.RN.STRONG.GPU desc[UR28][R92.64+0xd00], R115 ;  /* 0x000d00735c0079a6 */ /* 0x0021e4000c12f31c */
.L_x_12275:
[----:B------:R-:W-:Y:S05]  /*bcf0*/  BSYNC.RECONVERGENT B0 ;  /* 0x0000000000007941 */ /* 0x000fea0003800200 */
.L_x_12274:
[----:B01----:R0:W1:Y:S01]  /*bd00*/  LDS R115, [R164+0x7100] ;  /* 0x00710000a4737984 */ /* 0x0030620000000800 */
[----:B------:R-:W-:Y:S04]  /*bd10*/  BSSY.RECONVERGENT B0, `(.L_x_12276) ;  /* 0x0000004000007945 */ /* 0x000fe80003800200 */
[----:B------:R-:W-:Y:S05]  /*bd20*/  @!P4 BRA `(.L_x_12277) ;  /* 0x000000000008c947 */ /* 0x000fea0003800000 */
[----:B------:R0:W-:Y:S04]  /*bd30*/  REDG.E.ADD.F32.FTZ.RN.STRONG.GPU desc[UR28][R90.64+0xe00], R243 ;  /* 0x000e00f35a0079a6 */ /* 0x0001e8000c12f31c */
[----:B-1----:R0:W-:Y:S02]  /*bd40*/  REDG.E.ADD.F32.FTZ.RN.STRONG.GPU desc[UR28][R92.64+0xe00], R115 ;  /* 0x000e00735c0079a6 */ /* 0x0021e4000c12f31c */
.L_x_12277:
[----:B------:R-:W-:Y:S05]  /*bd50*/  BSYNC.RECONVERGENT B0 ;  /* 0x0000000000007941 */ /* 0x000fea0003800200 */
.L_x_12276:
[----:B01----:R0:W1:Y:S01]  /*bd60*/  LDS R115, [R166+0x7200] ;  /* 0x00720000a6737984 */ /* 0x0030620000000800 */
[----:B------:R-:W-:Y:S04]  /*bd70*/  BSSY.RECONVERGENT B0, `(.L_x_12278) ;  /* 0x0000004000007945 */ /* 0x000fe80003800200 */
[----:B------:R-:W-:Y:S05]  /*bd80*/  @!P5 BRA `(.L_x_12279) ;  /* 0x000000000008d947 */ /* 0x000fea0003800000 */
[----:B------:R0:W-:Y:S04]  /*bd90*/  REDG.E.ADD.F32.FTZ.RN.STRONG.GPU desc[UR28][R90.64+0xf00], R247 ;  /* 0x000f00f75a0079a6 */ /* 0x0001e8000c12f31c */
[----:B-1----:R0:W-:Y:S02]  /*bda0*/  REDG.E.ADD.F32.FTZ.RN.STRONG.GPU desc[UR28][R92.64+0xf00], R115 ;  /* 0x000f00735c0079a6 */ /* 0x0021e4000c12f31c */
.L_x_12279:
[----:B------:R-:W-:Y:S05]  /*bdb0*/  BSYNC.RECONVERGENT B0 ;  /* 0x0000000000007941 */ /* 0x000fea0003800200 */
.L_x_12278:
        /* <DEDUP_REMOVED lines=9> */
.L_x_12281:
[----:B------:R-:W-:Y:S05]  /*be50*/  BSYNC.RECONVERGENT B0 ;  /* 0x0000000000007941 */ /* 0x000fea0003800200 */
.L_x_12280:
[----:B------:R-:W0:Y:S01]  /*be60*/  LDS R169, [R169+0x7400] ;  /* 0x00740000a9a97984 */ /* 0x000e220000000800 */
[----:B------:R-:W-:Y:S04]  /*be70*/  BSSY.RECONVERGENT B0, `(.L_x_12282) ;  /* 0x0000004000007945 */ /* 0x000fe80003800200 */
[----:B------:R-:W-:Y:S05]  /*be80*/  @!P3 BRA `(.L_x_12283) ;  /* 0x000000000008b947 */ /* 0x000fea0003800000 */
[----:B------:R1:W-:Y:S04]  /*be90*/  REDG.E.ADD.F32.FTZ.RN.STRONG.GPU desc[UR28][R90.64+0x1100], R251 ;  /* 0x001100fb5a0079a6 */ /* 0x0003e8000c12f31c */
[----:B0-----:R0:W-:Y:S02]  /*bea0*/  REDG.E.ADD.F32.FTZ.RN.STRONG.GPU desc[UR28][R92.64+0x1100], R169 ;  /* 0x001100a95c0079a6 */ /* 0x0011e4000c12f31c */
.L_x_12283:
[----:B------:R-:W-:Y:S05]  /*beb0*/  BSYNC.RECONVERGENT B0 ;  /* 0x0000000000007941 */ /* 0x000fea0003800200 */
.L_x_12282:
[----:B01----:R0:W1:Y:S01]  /*bec0*/  LDS R115, [R172+0x7500] ;  /* 0x00750000ac737984 */ /* 0x0030620000000800 */
[----:B------:R-:W-:Y:S04]  /*bed0*/  BSSY.RECONVERGENT B0, `(.L_x_12284) ;  /* 0x0000004000007945 */ /* 0x000fe80003800200 */
[----:B------:R-:W-:Y:S05]  /*bee0*/  @!P4 BRA `(.L_x_12285) ;  /* 0x000000000008c947 */ /* 0x000fea0003800000 */
[----:B------:R0:W-:Y:S04]  /*bef0*/  REDG.E.ADD.F32.FTZ.RN.STRONG.GPU desc[UR28][R90.64+0x1200], R188 ;  /* 0x001200bc5a0079a6 */ /* 0x0001e8000c12f31c */
[----:B-1----:R0:W-:Y:S02]  /*bf00*/  REDG.E.ADD.F32.FTZ.RN.STRONG.GPU desc[UR28][R92.64+0x1200], R115 ;  /* 0x001200735c0079a6 */ /* 0x0021e4000c12f31c */
.L_x_12285:
[----:B------:R-:W-:Y:S05]  /*bf10*/  BSYNC.RECONVERGENT B0 ;  /* 0x0000000000007941 */ /* 0x000fea0003800200 */
.L_x_12284:
[----:B------:R-:W0:Y:S01]  /*bf20*/  LDS R173, [R173+0x7600] ;  /* 0x00760000adad7984 */ /* 0x000e220000000800 */
[----:B------:R-:W-:Y:S04]  /*bf30*/  BSSY.RECONVERGENT B0, `(.L_x_12286) ;  /* 0x0000004000007945 */ /* 0x000fe80003800200 */
[----:B------:R-:W-:Y:S05]  /*bf40*/  @!P5 BRA `(.L_x_12287) ;  /* 0x000000000008d947 */ /* 0x000fea0003800000 */
[----:B------:R1:W-:Y:S04]  /*bf50*/  REDG.E.ADD.F32.FTZ.RN.STRONG.GPU desc[UR28][R90.64+0x1300], R190 ;  /* 0x001300be5a0079a6 */ /* 0x0003e8000c12f31c */
[----:B0-----:R0:W-:Y:S02]  /*bf60*/  REDG.E.ADD.F32.FTZ.RN.STRONG.GPU desc[UR28][R92.64+0x1300], R173 ;  /* 0x001300ad5c0079a6 */ /* 0x0011e4000c12f31c */
.L_x_12287:
[----:B------:R-:W-:Y:S05]  /*bf70*/  BSYNC.RECONVERGENT B0 ;  /* 0x0000000000007941 */ /* 0x000fea0003800200 */
.L_x_12286:
        /* <DEDUP_REMOVED lines=9> */
.L_x_12289:
[----:B------:R-:W-:Y:S05]  /*c010*/  BSYNC.RECONVERGENT B0 ;  /* 0x0000000000007941 */ /* 0x000fea0003800200 */
.L_x_12288:
[----:B------:R-:W0:Y:S01]  /*c020*/  LDS R175, [R175+0x7800] ;  /* 0x00780000afaf7984 */ /* 0x000e220000000800 */
[----:B------:R-:W-:Y:S04]  /*c030*/  BSSY.RECONVERGENT B0, `(.L_x_12290) ;  /* 0x0000004000007945 */ /* 0x000fe80003800200 */
[----:B------:R-:W-:Y:S05]  /*c040*/  @!P3 BRA `(.L_x_12291) ;  /* 0x000000000008b947 */ /* 0x000fea0003800000 */
[----:B------:R1:W-:Y:S04]  /*c050*/  REDG.E.ADD.F32.FTZ.RN.STRONG.GPU desc[UR28][R90.64+0x1500], R194 ;  /* 0x001500c25a0079a6 */ /* 0x0003e8000c12f31c */
[----:B0-----:R0:W-:Y:S02]  /*c060*/  REDG.E.ADD.F32.FTZ.RN.STRONG.GPU desc[UR28][R92.64+0x1500], R175 ;  /* 0x001500af5c0079a6 */ /* 0x0011e4000c12f31c */
.L_x_12291:
[----:B------:R-:W-:Y:S05]  /*c070*/  BSYNC.RECONVERGENT B0 ;  /* 0x0000000000007941 */ /* 0x000fea0003800200 */
.L_x_12290:
[----:B01----:R0:W1:Y:S01]  /*c080*/  LDS R115, [R176+0x7900] ;  /* 0x00790000b0737984 */ /* 0x0030620000000800 */
[----:B------:R-:W-:Y:S04]  /*c090*/  BSSY.RECONVERGENT B0, `(.L_x_12292) ;  /* 0x0000004000007945 */ /* 0x000fe80003800200 */
[----:B------:R-:W-:Y:S05]  /*c0a0*/  @!P4 BRA `(.L_x_12293) ;  /* 0x000000000008c947 */ /* 0x000fea0003800000 */
[----:B------:R0:W-:Y:S04]  /*c0b0*/  REDG.E.ADD.F32.FTZ.RN.STRONG.GPU desc[UR28][R90.64+0x1600], R196 ;  /* 0x001600c45a0079a6 */ /* 0x0001e8000c12f31c */
[----:B-1----:R0:W-:Y:S02]  /*c0c0*/  REDG.E.ADD.F32.FTZ.RN.STRONG.GPU desc[UR28][R92.64+0x1600], R115 ;  /* 0x001600735c0079a6 */ /* 0x0021e4000c12f31c */
.L_x_12293:
[----:B------:R-:W-:Y:S05]  /*c0d0*/  BSYNC.RECONVERGENT B0 ;  /* 0x0000000000007941 */ /* 0x000fea0003800200 */
.L_x_12292:
[----:B------:R-:W0:Y:S01]  /*c0e0*/  LDS R177, [R177+0x7a00] ;  /* 0x007a0000b1b17984 */ /* 0x000e220000000800 */
[----:B------:R-:W-:Y:S04]  /*c0f0*/  BSSY.RECONVERGENT B0, `(.L_x_12294) ;  /* 0x0000004000007945 */ /* 0x000fe80003800200 */
[----:B------:R-:W-:Y:S05]  /*c100*/  @!P5 BRA `(.L_x_12295) ;  /* 0x000000000008d947 */ /* 0x000fea0003800000 */
[----:B------:R1:W-:Y:S04]  /*c110*/  REDG.E.ADD.F32.FTZ.RN.STRONG.GPU desc[UR28][R90.64+0x1700], R200 ;  /* 0x001700c85a0079a6 */ /* 0x0003e8000c12f31c */
[----:B0-----:R0:W-:Y:S02]  /*c120*/  REDG.E.ADD.F32.FTZ.RN.STRONG.GPU desc[UR28][R92.64+0x1700], R177 ;  /* 0x001700b15c0079a6 */ /* 0x0011e4000c12f31c */
.L_x_12295:
[----:B------:R-:W-:Y:S05]  /*c130*/  BSYNC.RECONVERGENT B0 ;  /* 0x0000000000007941 */ /* 0x000fea0003800200 */
.L_x_12294:
        /* <DEDUP_REMOVED lines=9> */
.L_x_12297:
[----:B------:R-:W-:Y:S05]  /*c1d0*/  BSYNC.RECONVERGENT B0 ;  /* 0x0000000000007941 */ /* 0x000fea0003800200 */
.L_x_12296:
[----:B------:R-:W0:Y:S01]  /*c1e0*/  LDS R179, [R179+0x7c00] ;  /* 0x007c0000b3b37984 */ /* 0x000e220000000800 */
[----:B------:R-:W-:Y:S04]  /*c1f0*/  BSSY.RECONVERGENT B0, `(.L_x_12298) ;  /* 0x0000004000007945 */ /* 0x000fe80003800200 */
[----:B------:R-:W-:Y:S05]  /*c200*/  @!P3 BRA `(.L_x_12299) ;  /* 0x000000000008b947 */ /* 0x000fea0003800000 */
[----:B------:R1:W-:Y:S04]  /*c210*/  REDG.E.ADD.F32.FTZ.RN.STRONG.GPU desc[UR28][R90.64+0x1900], R206 ;  /* 0x001900ce5a0079a6 */ /* 0x0003e8000c12f31c */
[----:B0-----:R0:W-:Y:S02]  /*c220*/  REDG.E.ADD.F32.FTZ.RN.STRONG.GPU desc[UR28][R92.64+0x1900], R179 ;  /* 0x001900b35c0079a6 */ /* 0x0011e4000c12f31c */
.L_x_12299:
[----:B------:R-:W-:Y:S05]  /*c230*/  BSYNC.RECONVERGENT B0 ;  /* 0x0000000000007941 */ /* 0x000fea0003800200 */
.L_x_12298:
[----:B------:R-:W0:Y:S01]  /*c240*/  LDS R181, [R181+0x7d00] ;  /* 0x007d0000b5b57984 */ /* 0x000e220000000800 */
[----:B------:R-:W-:Y:S04]  /*c250*/  BSSY.RECONVERGENT B0, `(.L_x_12300) ;  /* 0x0000004000007945 */ /* 0x000fe80003800200 */
[----:B------:R-:W-:Y:S05]  /*c260*/  @!P4 BRA `(.L_x_12301) ;  /* 0x000000000008c947 */ /* 0x000fea0003800000 */
[----:B------:R1:W-:Y:S04]  /*c270*/  REDG.E.ADD.F32.FTZ.RN.STRONG.GPU desc[UR28][R90.64+0x1a00], R208 ;  /* 0x001a00d05a0079a6 */ /* 0x0003e8000c12f31c */
[----:B0-----:R0:W-:Y:S02]  /*c280*/  REDG.E.ADD.F32.FTZ.RN.STRONG.GPU desc[UR28][R92.64+0x1a00], R181 ;  /* 0x001a00b55c0079a6 */ /* 0x0011e4000c12f31c */
.L_x_12301:
[----:B------:R-:W-:Y:S05]  /*c290*/  BSYNC.RECONVERGENT B0 ;  /* 0x0000000000007941 */ /* 0x000fea0003800200 */
.L_x_12300:
[----:B01----:R0:W1:Y:S01]  /*c2a0*/  LDS R115, [R182+0x7e00] ;  /* 0x007e0000b6737984 */ /* 0x0030620000000800 */
[----:B------:R-:W-:Y:S04]  /*c2b0*/  BSSY.RECONVERGENT B0, `(.L_x_12302) ;  /* 0x0000004000007945 */ /* 0x000fe80003800200 */
[----:B------:R-:W-:Y:S05]  /*c2c0*/  @!P5 BRA `(.L_x_12303) ;  /* 0x000000000008d947 */ /* 0x000fea0003800000 */
[----:B------:R0:W-:Y:S04]  /*c2d0*/  REDG.E.ADD.F32.FTZ.RN.STRONG.GPU desc[UR28][R90.64+0x1b00], R210 ;  /* 0x001b00d25a0079a6 */ /* 0x0001e8000c12f31c */
[----:B-1----:R0:W-:Y:S02]  /*c2e0*/  REDG.E.ADD.F32.FTZ.RN.STRONG.GPU desc[UR28][R92.64+0x1b00], R115 ;  /* 0x001b00735c0079a6 */ /* 0x0021e4000c12f31c */
.L_x_12303:
[----:B------:R-:W-:Y:S05]  /*c2f0*/  BSYNC.RECONVERGENT B0 ;  /* 0x0000000000007941 */ /* 0x000fea0003800200 */
.L_x_12302:
        /* <DEDUP_REMOVED lines=9> */
.L_x_12305:
[----:B------:R-:W-:Y:S05]  /*c390*/  BSYNC.RECONVERGENT B0 ;  /* 0x0000000000007941 */ /* 0x000fea0003800200 */
.L_x_12304:
[----:B01----:R0:W1:Y:S01]  /*c3a0*/  LDS R115, [R184+0x8000] ;  /* 0x00800000b8737984 */ /* 0x0030620000000800 */
[----:B------:R-:W-:Y:S04]  /*c3b0*/  BSSY.RECONVERGENT B0, `(.L_x_12306) ;  /* 0x0000004000007945 */ /* 0x000fe80003800200 */
[----:B------:R-:W-:Y:S05]  /*c3c0*/  @!P3 BRA `(.L_x_12307) ;  /* 0x000000000008b947 */ /* 0x000fea0003800000 */
[----:B------:R0:W-:Y:S04]  /*c3d0*/  REDG.E.ADD.F32.FTZ.RN.STRONG.GPU desc[UR28][R90.64+0x1d00], R214 ;  /* 0x001d00d65a0079a6 */ /* 0x0001e8000c12f31c */
[----:B-1----:R0:W-:Y:S02]  /*c3e0*/  REDG.E.ADD.F32.FTZ.RN.STRONG.GPU desc[UR28][R92.64+0x1d00], R115 ;  /* 0x001d00735c0079a6 */ /* 0x0021e4000c12f31c */
.L_x_12307:
[----:B------:R-:W-:Y:S05]  /*c3f0*/  BSYNC.RECONVERGENT B0 ;  /* 0x0000000000007941 */ /* 0x000fea0003800200 */
.L_x_12306:
[----:B------:R-:W0:Y:S01]  /*c400*/  LDS R185, [R185+0x8100] ;  /* 0x00810000b9b97984 */ /* 0x000e220000000800 */
[----:B------:R-:W-:Y:S04]  /*c410*/  BSSY.RECONVERGENT B0, `(.L_x_12308) ;  /* 0x0000004000007945 */ /* 0x000fe80003800200 */
[----:B------:R-:W-:Y:S05]  /*c420*/  @!P4 BRA `(.L_x_12309) ;  /* 0x000000000008c947 */ /* 0x000fea0003800000 */
[----:B------:R1:W-:Y:S04]  /*c430*/  REDG.E.ADD.F32.FTZ.RN.STRONG.GPU desc[UR28][R90.64+0x1e00], R216 ;  /* 0x001e00d85a0079a6 */ /* 0x0003e8000c12f31c */
[----:B0-----:R0:W-:Y:S02]  /*c440*/  REDG.E.ADD.F32.FTZ.RN.STRONG.GPU desc[UR28][R92.64+0x1e00], R185 ;  /* 0x001e00b95c0079a6 */ /* 0x0011e4000c12f31c */
.L_x_12309:
[----:B------:R-:W-:Y:S05]  /*c450*/  BSYNC.RECONVERGENT B0 ;  /* 0x0000000000007941 */ /* 0x000fea0003800200 */
.L_x_12308:
[----:B01----:R0:W1:Y:S01]  /*c460*/  LDS R115, [R186+0x8200] ;  /* 0x00820000ba737984 */ /* 0x0030620000000800 */
[----:B------:R-:W-:Y:S04]  /*c470*/  BSSY.RECONVERGENT B0, `(.L_x_12310) ;  /* 0x0000004000007945 */ /* 0x000fe80003800200 */
[----:B------:R-:W-:Y:S05]  /*c480*/  @!P5 BRA `(.L_x_12311) ;  /* 0x000000000008d947 */ /* 0x000fea0003800000 */
[----:B------:R0:W-:Y:S04]  /*c490*/  REDG.E.ADD.F32.FTZ.RN.STRONG.GPU desc[UR28][R90.64+0x1f00], R230 ;  /* 0x001f00e65a0079a6 */ /* 0x0001e8000c12f31c */
[----:B-1----:R0:W-:Y:S02]  /*c4a0*/  REDG.E.ADD.F32.FTZ.RN.STRONG.GPU desc[UR28][R92.64+0x1f00], R115 ;  /* 0x001f00735c0079a6 */ /* 0x0021e4000c12f31c */
.L_x_12311:
[----:B------:R-:W-:Y:S05]  /*c4b0*/  BSYNC.RECONVERGENT B0 ;  /* 0x0000000000007941 */ /* 0x000fea0003800200 */
.L_x_12310:
        /* <DEDUP_REMOVED lines=79> */
[----:B------:R-:W-:Y:S01]  /*c9b0*/  FFMA.FTZ R147, R38, R91, R147 ;  /* 0x0000005b26937223 */ /* 0x000fe20000010093 */
        /* <DEDUP_REMOVED lines=24> */
.L_x_12313:
[----:B------:R-:W-:Y:S05]  /*cb40*/  BSYNC.RECONVERGENT B0 ;  /* 0x0000000000007941 */ /* 0x000fea0003800200 */
.L_x_12312:
[----:B------:R-:W-:-:S04]  /*cb50*/  UIADD3 UR8, UPT, UPT, UR8, 0x1, URZ ;  /* 0x0000000108087890 */ /* 0x000fc8000fffe0ff */
[----:B------:R-:W-:-:S09]  /*cb60*/  UISETP.GE.AND UP0, UPT, UR8, UR45, UPT ;  /* 0x0000002d0800728c */ /* 0x000fd2000bf06270 */
[----:B------:R-:W-:Y:S05]  /*cb70*/  BRA.U !UP0, `(.L_x_12314) ;  /* 0xffffff81080c7547 */ /* 0x000fea000b83ffff */
.L_x_12218:
[----:B------:R-:W5:Y:S01]  /*cb80*/  S2R R0, SR_TID.X ;  /* 0x0000000000007919 */ /* 0x000f620000002100 */
[----:B------:R-:W0:Y:S01]  /*cb90*/  S2R R2, SR_TID.X ;  /* 0x0000000000027919 */ /* 0x000e220000002100 */
[----:B------:R-:W-:Y:S08]  /*cba0*/  BAR.SYNC.DEFER_BLOCKING 0x0 ;  /* 0x0000000000007b1d */ /* 0x000ff00000010000 */
[----:B------:R-:W1:Y:S01]  /*cbb0*/  S2UR UR37, SR_CTAID.X ;  /* 0x00000000002579c3 */ /* 0x000e620000002500 */
[----:B------:R-:W1:Y:S01]  /*cbc0*/  LDCU.64 UR30, c[0x0][0x4f8] ;  /* 0x00009f00ff1e77ac */ /* 0x000e620008000a00 */
[----:B------:R-:W2:Y:S06]  /*cbd0*/  LDCU.64 UR32, c[0x0][0x500] ;  /* 0x0000a000ff2077ac */ /* 0x000eac0008000a00 */
[----:B------:R-:W2:Y:S01]  /*cbe0*/  S2UR UR10, SR_CTAID.Y ;  /* 0x00000000000a79c3 */ /* 0x000ea20000002600 */
[----:B------:R-:W-:Y:S01]  /*cbf0*/  UIADD3 UR36, UPT, UPT, UR20, -0x1, URZ ;  /* 0xffffffff14247890 */ /* 0x000fe2000fffe0ff */
[----:B------:R-:W3:Y:S01]  /*cc00*/  LDCU.64 UR34, c[0x0][0x550] ;  /* 0x0000aa00ff2277ac */ /* 0x000ee20008000a00 */
[----:B-----5:R-:W-:-:S04]  /*cc10*/  SHF.L.U32 R0, R0, 0x2, RZ ;  /* 0x0000000200007819 */ /* 0x020fc800000006ff */
[----:B------:R-:W-:Y:S01]  /*cc20*/  LOP3.LUT R9, R0, 0xf80, RZ, 0xc0, !PT ;  /* 0x00000f8000097812 */ /* 0x000fe200078ec0ff */
[----:B------:R-:W-:-:S03]  /*cc30*/  HFMA2 R0, -RZ, RZ, 0, 9.5367431640625e-07 ;  /* 0x00000010ff007431 */ /* 0x000fc600000001ff */
[----:B0-----:R-:W-:-:S05]  /*cc40*/  LOP3.LUT R33, R9, 0x1f, R2, 0xf8, !PT ;  /* 0x0000001f09217812 */ /* 0x001fca00078ef802 */
[----:B------:R-:W-:-:S05]  /*cc50*/  IMAD.WIDE.U32 R2, R33, R0, UR16 ;  /* 0x0000001021027e25 */ /* 0x000fca000f8e0000 */
[----:B------:R-:W5:Y:S04]  /*cc60*/  LDG.E.128 R4, desc[UR28][R2.64] ;  /* 0x0000001c02047981 */ /* 0x000f68000c1e1d00 */
[----:B------:R-:W4:Y:S04]  /*cc70*/  LDG.E.128 R12, desc[UR28][R2.64+0x200] ;  /* 0x0002001c020c7981 */ /* 0x000f28000c1e1d00 */
[----:B------:R-:W4:Y:S04]  /*cc80*/  LDG.E.128 R16, desc[UR28][R2.64+0x400] ;  /* 0x0004001c02107981 */ /* 0x000f28000c1e1d00 */
[----:B------:R-:W4:Y:S01]  /*cc90*/  LDG.E.128 R20, desc[UR28][R2.64+0x600] ;  /* 0x0006001c02147981 */ /* 0x000f22000c1e1d00 */
        /* <DEDUP_REMOVED lines=44> */
[----:B-----5:R-:W-:Y:S01]  /*cf60*/  FADD.FTZ R12, R12, UR7 ;  /* 0x000000070c0c7e21 */ /* 0x020fe20008010000 */
[----:B------:R-:W-:Y:S01]  /*cf70*/  @!P2 FMUL.FTZ R0, R24, -1.4426950216293334961 ;  /* 0xbfb8aa3b1800a820 */ /* 0x000fe20000410000 */
[----:B------:R-:W-:Y:S01]  /*cf80*/  FADD.FTZ R13, R13, UR7 ;  /* 0x000000070d0d7e21 */ /* 0x000fe20008010000 */
[----:B------:R-:W-:Y:S01]  /*cf90*/  @!P3 FMUL.FTZ R3, R25, -1.4426950216293334961 ;  /* 0xbfb8aa3b1903b820 */ /* 0x000fe20000410000 */
[----:B------:R-:W-:Y:S01]  /*cfa0*/  FADD.FTZ R14, R14, UR7 ;  /* 0x000000070e0e7e21 */ /* 0x000fe20008010000 */
[----:B------:R-:W-:Y:S01]  /*cfb0*/  FADD.FTZ R15, R15, UR7 ;  /* 0x000000070f0f7e21 */ /* 0x000fe20008010000 */
[----:B------:R-:W-:Y:S01]  /*cfc0*/  STS.128 [R157], R68 ;  /* 0x000000449d007388 */ /* 0x000fe20000000c00 */
[----:B------:R-:W2:Y:S03]  /*cfd0*/  @!P2 MUFU.EX2 R0, R0 ;  /* 0x000000000000a308 */ /* 0x000ea60000000800 */
[----:B------:R-:W-:Y:S01]  /*cfe0*/  STS.128 [R157+0x10], R72 ;  /* 0x000010489d007388 */ /* 0x000fe20000000c00 */
[----:B------:R-:W3:Y:S03]  /*cff0*/  @!P3 MUFU.EX2 R3, R3 ;  /* 0x000000030003b308 */ /* 0x000ee60000000800 */
[----:B------:R-:W-:Y:S04]  /*d000*/  STS.128 [R157+0x20], R76 ;  /* 0x0000204c9d007388 */ /* 0x000fe80000000c00 */
[----:B------:R-:W-:Y:S01]  /*d010*/  STS.128 [R157+0x30], R80 ;  /* 0x000030509d007388 */ /* 0x000fe20000000c00 */
[----:B------:R-:W-:Y:S01]  /*d020*/  NOP ;  /* 0x0000000000007918 */ /* 0x000fe20000000000 */
[----:B--2---:R-:W-:Y:S01]  /*d030*/  @!P2 FADD.FTZ R2, R0, 1 ;  /* 0x3f8000000002a421 */ /* 0x004fe20000010000 */
[----:B---3--:R-:W-:Y:S01]  /*d040*/  @!P3 FADD.FTZ R8, R3, 1 ;  /* 0x3f8000000308b421 */ /* 0x008fe20000010000 */
[----:B------:R-:W-:Y:S01]  /*d050*/  @!P0 FMUL.FTZ R3, R28, -1.4426950216293334961 ;  /* 0xbfb8aa3b1c038820 */ /* 0x000fe20000410000 */
[----:B------:R-:W-:Y:S01]  /*d060*/  @!P5 FMUL.FTZ R0, R26, -1.4426950216293334961 ;  /* 0xbfb8aa3b1a00d820 */ /* 0x000fe20000410000 */
[----:B------:R2:W3:Y:S01]  /*d070*/  @!P2 MUFU.RCP R11, R2 ;  /* 0x00000002000ba308 */ /* 0x0004e20000001000 */
[----:B------:R-:W-:Y:S07]  /*d080*/  LDS.128 R20, [R158+0x400] ;  /* 0x000400009e147984 */ /* 0x000fee0000000c00 */
[----:B------:R-:W4:Y:S01]  /*d090*/  @!P3 MUFU.RCP R8, R8 ;  /* 0x000000080008b308 */ /* 0x000f220000001000 */
[----:B--2---:R-:W-:-:S02]  /*d0a0*/  @!P6 FMUL.FTZ R2, R27, -1.4426950216293334961 ;  /* 0xbfb8aa3b1b02e820 */ /* 0x004fc40000410000 */
[----:B------:R-:W-:Y:S05]  /*d0b0*/  LDS.128 R24, [R158+0x600] ;  /* 0x000600009e187984 */ /* 0x000fea0000000c00 */
[----:B------:R-:W2:Y:S01]  /*d0c0*/  @!P6 MUFU.EX2 R2, R2 ;  /* 0x000000020002e308 */ /* 0x000ea20000000800 */
[----:B---3--:R-:W-:Y:S01]  /*d0d0*/  @!P2 FMUL.FTZ R52, R52, R11 ;  /* 0x0000000b3434a220 */ /* 0x008fe20000410000 */
[----:B------:R-:W-:Y:S01]  /*d0e0*/  FADD.FTZ R11, R4, UR7 ;  /* 0x00000007040b7e21 */ /* 0x000fe20008010000 */
[----:B------:R-:W-:Y:S01]  /*d0f0*/  FSETP.GTU.FTZ.AND P2, PT, R30, 20, PT ;  /* 0x41a000001e00780b */ /* 0x000fe20003f5c000 */
[----:B------:R-:W-:Y:S01]  /*d100*/  @!P1 FMUL.FTZ R4, R29, -1.4426950216293334961 ;  /* 0xbfb8aa3b1d049820 */ /* 0x000fe20000410000 */
[----:B------:R-:W3:Y:S02]  /*d110*/  @!P0 MUFU.EX2 R3, R3 ;  /* 0x0000000300038308 */ /* 0x000ee40000000800 */
[----:B------:R-:W-:Y:S01]  /*d120*/  FSETP.GTU.FTZ.AND P4, PT, R11, 20, PT ;  /* 0x41a000000b00780b */ /* 0x000fe20003f9c000 */
[----:B----4-:R-:W-:Y:S01]  /*d130*/  @!P3 FMUL.FTZ R53, R53, R8 ;  /* 0x000000083535b220 */ /* 0x010fe20000410000 */
[----:B------:R-:W-:Y:S01]  /*d140*/  FSETP.GTU.FTZ.AND P3, PT, R31, 20, PT ;  /* 0x41a000001f00780b */ /* 0x000fe20003f7c000 */
[----:B------:R-:W4:Y:S01]  /*d150*/  @!P1 MUFU.EX2 R4, R4 ;  /* 0x0000000400049308 */ /* 0x000f220000000800 */
[----:B--2---:R-:W-:-:S03]  /*d160*/  @!P6 FADD.FTZ R2, R2, 1 ;  /* 0x3f8000000202e421 */ /* 0x004fc60000010000 */
[----:B------:R-:W2:Y:S02]  /*d170*/  @!P5 MUFU.EX2 R0, R0 ;  /* 0x000000000000d308 */ /* 0x000ea40000000800 */
[----:B------:R-:W-:Y:S01]  /*d180*/  @!P2 FMUL.FTZ R8, R30, -1.4426950216293334961 ;  /* 0xbfb8aa3b1e08a820 */ /* 0x000fe20000410000 */
[----:B---3--:R-:W-:-:S03]  /*d190*/  @!P0 FADD.FTZ R3, R3, 1 ;  /* 0x3f80000003038421 */ /* 0x008fc60000010000 */
[----:B------:R-:W-:Y:S01]  /*d1a0*/  @!P4 FMUL.FTZ R11, R11, -1.4426950216293334961 ;  /* 0xbfb8aa3b0b0bc820 */ /* 0x000fe20000410000 */
[----:B------:R-:W3:Y:S01]  /*d1b0*/  @!P6 MUFU.RCP R2, R2 ;  /* 0x000000020002e308 */ /* 0x000ee20000001000 */
[----:B------:R-:W-:Y:S01]  /*d1c0*/  @!P3 FMUL.FTZ R10, R31, -1.4426950216293334961 ;  /* 0xbfb8aa3b1f0ab820 */ /* 0x000fe20000410000 */
[----:B----4-:R-:W-:-:S06]  /*d1d0*/  @!P1 FADD.FTZ R4, R4, 1 ;  /* 0x3f80000004049421 */ /* 0x010fcc0000010000 */
[----:B------:R-:W4:Y:S01]  /*d1e0*/  @!P3 MUFU.EX2 R10, R10 ;  /* 0x0000000a000ab308 */ /* 0x000f220000000800 */
[----:B--2---:R-:W-:-:S03]  /*d1f0*/  @!P5 FADD.FTZ R0, R0, 1 ;  /* 0x3f8000000000d421 */ /* 0x004fc60000010000 */
[----:B------:R-:W2:Y:S04]  /*d200*/  @!P4 MUFU.EX2 R11, R11 ;  /* 0x0000000b000bc308 */ /* 0x000ea80000000800 */
[----:B------:R-:W5:Y:S01]  /*d210*/  @!P2 MUFU.EX2 R8, R8 ;  /* 0x000000080008a308 */ /* 0x000f620000000800 */
[----:B---3--:R-:W-:Y:S01]  /*d220*/  @!P6 FMUL.FTZ R55, R55, R2 ;  /* 0x000000023737e220 */ /* 0x008fe20000410000 */
[----:B------:R-:W-:Y:S02]  /*d230*/  FSETP.GTU.FTZ.AND P6, PT, R6, 20, PT ;  /* 0x41a000000600780b */ /* 0x000fe40003fdc000 */
[----:B------:R-:W3:Y:S01]  /*d240*/  @!P5 MUFU.RCP R17, R0 ;  /* 0x000000000011d308 */ /* 0x000ee20000001000 */
[----:B----4-:R-:W-:Y:S01]  /*d250*/  @!P3 FADD.FTZ R10, R10, 1 ;  /* 0x3f8000000a0ab421 */ /* 0x010fe20000010000 */
[----:B--2---:R-:W-:-:S06]  /*d260*/  @!P4 FADD.FTZ R11, R11, 1 ;  /* 0x3f8000000b0bc421 */ /* 0x004fcc0000010000 */
[----:B------:R-:W2:Y:S01]  /*d270*/  @!P0 MUFU.RCP R3, R3 ;  /* 0x0000000300038308 */ /* 0x000ea20000001000 */
[----:B-----5:R-:W-:Y:S02]  /*d280*/  @!P2 FADD.FTZ R8, R8, 1 ;  /* 0x3f8000000808a421 */ /* 0x020fe40000010000 */
[----:B------:R-:W-:-:S05]  /*d290*/  @!P6 FMUL.FTZ R2, R6, -1.4426950216293334961 ;  /* 0xbfb8aa3b0602e820 */ /* 0x000fca0000410000 */
[----:B------:R-:W4:Y:S01]  /*d2a0*/  @!P1 MUFU.RCP R4, R4 ;  /* 0x0000000400049308 */ /* 0x000f220000001000 */
[----:B---3--:R-:W-:Y:S01]  /*d2b0*/  @!P5 FMUL.FTZ R54, R54, R17 ;  /* 0x000000113636d220 */ /* 0x008fe20000410000 */
[----:B------:R-:W-:-:S06]  /*d2c0*/  FSETP.GTU.FTZ.AND P5, PT, R5, 20, PT ;  /* 0x41a000000500780b */ /* 0x000fcc0003fbc000 */
[----:B------:R-:W3:Y:S01]  /*d2d0*/  @!P2 MUFU.RCP R19, R8 ;  /* 0x000000080013a308 */ /* 0x000ee20000001000 */
[----:B--2---:R-:W-:Y:S01]  /*d2e0*/  @!P0 FMUL.FTZ R56, R56, R3 ;  /* 0x0000000338388220 */ /* 0x004fe20000410000 */
[----:B------:R-:W-:-:S06]  /*d2f0*/  FSETP.GTU.FTZ.AND P0, PT, R7, 20, PT ;  /* 0x41a000000700780b */ /* 0x000fcc0003f1c000 */
[----:B------:R-:W2:Y:S01]  /*d300*/  @!P3 MUFU.RCP R10, R10 ;  /* 0x0000000a000ab308 */ /* 0x000ea20000001000 */
[----:B------:R-:W-:Y:S01]  /*d310*/  @!P5 FMUL.FTZ R0, R5, -1.4426950216293334961 ;  /* 0xbfb8aa3b0500d820 */ /* 0x000fe20000410000 */
[----:B----4-:R-:W-:Y:S01]  /*d320*/  @!P1 FMUL.FTZ R57, R57, R4 ;  /* 0x0000000439399220 */ /* 0x010fe20000410000 */
[----:B------:R-:W-:-:S05]  /*d330*/  FSETP.GTU.FTZ.AND P1, PT, R13, 20, PT ;  /* 0x41a000000d00780b */ /* 0x000fca0003f3c000 */
[----:B------:R-:W4:Y:S01]  /*d340*/  @!P4 MUFU.RCP R11, R11 ;  /* 0x0000000b000bc308 */ /* 0x000f220000001000 */
[----:B------:R-:W-:Y:S01]  /*d350*/  @!P0 FMUL.FTZ R3, R7, -1.4426950216293334961 ;  /* 0xbfb8aa3b07038820 */ /* 0x000fe20000410000 */
[----:B---3--:R-:W-:Y:S01]  /*d360*/  @!P2 FMUL.FTZ R58, R58, R19 ;  /* 0x000000133a3aa220 */ /* 0x008fe20000410000 */
[----:B------:R-:W-:Y:S01]  /*d370*/  FSETP.GTU.FTZ.AND P2, PT, R12, 20, PT ;  /* 0x41a000000c00780b */ /* 0x000fe20003f5c000 */
[----:B------:R-:W3:Y:S04]  /*d380*/  LDS.128 R16, [R158+0x200] ;  /* 0x000200009e107984 */ /* 0x000ee80000000c00 */
[----:B------:R-:W-:Y:S01]  /*d390*/  @!P1 FMUL.FTZ R5, R13, -1.4426950216293334961 ;  /* 0xbfb8aa3b0d059820 */ /* 0x000fe20000410000 */
[----:B------:R-:W5:Y:S01]  /*d3a0*/  @!P6 MUFU.EX2 R2, R2 ;  /* 0x000000020002e308 */ /* 0x000f620000000800 */
[----:B--2---:R-:W-:Y:S01]  /*d3b0*/  @!P3 FMUL.FTZ R59, R59, R10 ;  /* 0x0000000a3b3bb220 */ /* 0x004fe20000410000 */
[----:B------:R-:W-:-:S02]  /*d3c0*/  FSETP.GTU.FTZ.AND P3, PT, R14, 20, PT ;  /* 0x41a000000e00780b */ /* 0x000fc40003f7c000 */
[----:B------:R-:W2:Y:S03]  /*d3d0*/  @!P0 MUFU.EX2 R3, R3 ;  /* 0x0000000300038308 */ /* 0x000ea60000000800 */
[----:B------:R-:W-:Y:S01]  /*d3e0*/  @!P2 FMUL.FTZ R4, R12, -1.4426950216293334961 ;  /* 0xbfb8aa3b0c04a820 */ /* 0x000fe20000410000 */
[----:B------:R-:W0:Y:S01]  /*d3f0*/  @!P5 MUFU.EX2 R0, R0 ;  /* 0x000000000000d308 */ /* 0x000e220000000800 */
[----:B----4-:R-:W-:Y:S01]  /*d400*/  @!P4 FMUL.FTZ R60, R60, R11 ;  /* 0x0000000b3c3cc220 */ /* 0x010fe20000410000 */
[----:B------:R-:W-:Y:S02]  /*d410*/  FSETP.GTU.FTZ.AND P4, PT, R15, 20, PT ;  /* 0x41a000000f00780b */ /* 0x000fe40003f9c000 */
[----:B------:R-:W4:Y:S01]  /*d420*/  @!P1 MUFU.EX2 R5, R5 ;  /* 0x0000000500059308 */ /* 0x000f220000000800 */
[----:B-----5:R-:W-:Y:S02]  /*d430*/  @!P6 FADD.FTZ R2, R2, 1 ;  /* 0x3f8000000202e421 */ /* 0x020fe40000010000 */
[----:B------:R-:W-:Y:S01]  /*d440*/  @!P3 FMUL.FTZ R6, R14, -1.4426950216293334961 ;  /* 0xbfb8aa3b0e06b820 */ /* 0x000fe20000410000 */
[----:B------:R-:W5:Y:S01]  /*d450*/  @!P2 MUFU.EX2 R4, R4 ;  /* 0x000000040004a308 */ /* 0x000f620000000800 */
[----:B--2---:R-:W-:-:S03]  /*d460*/  @!P0 FADD.FTZ R3, R3, 1 ;  /* 0x3f80000003038421 */ /* 0x004fc60000010000 */
[----:B------:R2:W1:Y:S01]  /*d470*/  @!P6 MUFU.RCP R11, R2 ;  /* 0x00000002000be308 */ /* 0x0004620000001000 */
[----:B0-----:R-:W-:Y:S02]  /*d480*/  @!P5 FADD.FTZ R0, R0, 1 ;  /* 0x3f8000000000d421 */ /* 0x001fe40000010000 */
[----:B------:R-:W-:Y:S02]  /*d490*/  @!P4 FMUL.FTZ R7, R15, -1.4426950216293334961 ;  /* 0xbfb8aa3b0f07c820 */ /* 0x000fe40000410000 */
[----:B------:R-:W0:Y:S01]  /*d4a0*/  LDS.128 R12, [R158] ;  /* 0x000000009e0c7984 */ /* 0x000e220000000c00 */
[----:B----4-:R-:W-:Y:S02]  /*d4b0*/  @!P1 FADD.FTZ R5, R5, 1 ;  /* 0x3f80000005059421 */ /* 0x010fe40000010000 */
[----:B------:R-:W4:Y:S01]  /*d4c0*/  @!P3 MUFU.EX2 R6, R6 ;  /* 0x000000060006b308 */ /* 0x000f220000000800 */
[----:B--2---:R-:W-:Y:S01]  /*d4d0*/  MOV R2, UR25 ;  /* 0x0000001900027c02 */ /* 0x004fe20008000f00 */
[----:B-----5:R-:W-:-:S02]  /*d4e0*/  @!P2 FADD.FTZ R4, R4, 1 ;  /* 0x3f8000000404a421 */ /* 0x020fc40000010000 */
[----:B------:R-:W2:Y:S04]  /*d4f0*/  @!P4 MUFU.EX2 R7, R7 ;  /* 0x000000070007c308 */ /* 0x000ea80000000800 */
[----:B------:R5:W3:Y:S01]  /*d500*/  @!P0 MUFU.RCP R8, R3 ;  /* 0x0000000300088308 */ /* 0x000ae20000001000 */
[----:B-1----:R-:W-:Y:S01]  /*d510*/  @!P6 FMUL.FTZ R62, R62, R11 ;  /* 0x0000000b3e3ee220 */ /* 0x002fe20000410000 */
[----:B----4-:R-:W-:-:S06]  /*d520*/  @!P3 FADD.FTZ R6, R6, 1 ;  /* 0x3f8000000606b421 */ /* 0x010fcc0000010000 */
[----:B------:R-:W1:Y:S01]  /*d530*/  @!P5 MUFU.RCP R0, R0 ;  /* 0x000000000000d308 */ /* 0x000e620000001000 */
[----:B-----5:R-:W-:Y:S01]  /*d540*/  MOV R3, UR24 ;  /* 0x0000001800037c02 */ /* 0x020fe20008000f00 */
[----:B--2---:R-:W-:Y:S01]  /*d550*/  @!P4 FADD.FTZ R7, R7, 1 ;  /* 0x3f8000000707c421 */ /* 0x004fe20000010000 */
[----:B------:R-:W2:Y:S01]  /*d560*/  LDCU.64 UR24, c[0x0][0x518] ;  /* 0x0000a300ff1877ac */ /* 0x000ea20008000a00 */
[----:B------:R-:W-:-:S04]  /*d570*/  IMAD.WIDE.U32 R2, R33, 0x10, R2 ;  /* 0x0000001021027825 */ /* 0x000fc800078e0002 */
[----:B------:R-:W4:Y:S01]  /*d580*/  @!P2 MUFU.RCP R29, R4 ;  /* 0x00000004001da308 */ /* 0x000f220000001000 */
[----:B---3--:R-:W-:Y:S01]  /*d590*/  @!P0 FMUL.FTZ R63, R63, R8 ;  /* 0x000000083f3f8220 */ /* 0x008fe20000410000 */
[----:B------:R-:W-:Y:S04]  /*d5a0*/  STG.E.128 desc[UR28][R2.64+0x200], R16 ;  /* 0x0002001002007986 */ /* 0x000fe8000c101d1c */
[----:B------:R-:W-:Y:S02]  /*d5b0*/  STG.E.128 desc[UR28][R2.64+0x400], R20 ;  /* 0x0004001402007986 */ /* 0x000fe4000c101d1c */
[----:B------:R3:W5:Y:S01]  /*d5c0*/  @!P1 MUFU.RCP R10, R5 ;  /* 0x00000005000a9308 */ /* 0x0007620000001000 */
[----:B-1----:R-:W-:Y:S01]  /*d5d0*/  @!P5 FMUL.FTZ R61, R61, R0 ;  /* 0x000000003d3dd220 */ /* 0x002fe20000410000 */
[----:B------:R-:W-:Y:S01]  /*d5e0*/  STG.E.128 desc[UR28][R2.64+0x600], R24 ;  /* 0x0006001802007986 */ /* 0x000fe2000c101d1c */
[----:B------:R-:W-:Y:S01]  /*d5f0*/  FADD.FTZ R0, R52, R163 ;  /* 0x000000a334007221 */ /* 0x000fe20000010000 */
[----:B--2---:R-:W-:-:S02]  /*d600*/  UIMAD.WIDE.U32 UR8, UR37, UR24, UR8 ;  /* 0x00000018250872a5 */ /* 0x004fc4000f8e0008 */
[----:B0-----:R0:W-:Y:S02]  /*d610*/  STG.E.128 desc[UR28][R2.64], R12 ;  /* 0x0000000c02007986 */ /* 0x0011e4000c101d1c */
[----:B------:R-:W1:Y:S01]  /*d620*/  @!P3 MUFU.RCP R31, R6 ;  /* 0x00000006001fb308 */ /* 0x000e620000001000 */
[----:B---3--:R-:W-:Y:S01]  /*d630*/  FADD.FTZ R5, R0, R53 ;  /* 0x0000003500057221 */ /* 0x008fe20000010000 */
[----:B----4-:R-:W-:Y:S01]  /*d640*/  @!P2 FMUL.FTZ R64, R64, R29 ;  /* 0x0000001d4040a220 */ /* 0x010fe20000410000 */
[----:B------:R-:W-:Y:S01]  /*d650*/  BAR.SYNC.DEFER_BLOCKING 0x0 ;  /* 0x0000000000007b1d */ /* 0x000fe20000010000 */
[----:B------:R-:W-:Y:S01]  /*d660*/  UIMAD UR9, UR37, UR25, UR9 ;  /* 0x00000019250972a4 */ /* 0x000fe2000f8e0209 */
[----:B------:R-:W-:Y:S01]  /*d670*/  FADD.FTZ R0, R5, R54 ;  /* 0x0000003605007221 */ /* 0x000fe20000010000 */
[----:B------:R-:W-:Y:S02]  /*d680*/  UIMAD UR24, UR10, UR31, URZ ;  /* 0x0000001f0a1872a4 */ /* 0x000fe4000f8e02ff */
[----:B------:R-:W-:Y:S01]  /*d690*/  UIMAD.WIDE.U32 UR8, UR10, UR30, UR8 ;  /* 0x0000001e0a0872a5 */ /* 0x000fe2000f8e0008 */
[----:B------:R-:W2:Y:S01]  /*d6a0*/  @!P4 MUFU.RCP R4, R7 ;  /* 0x000000070004c308 */ /* 0x000ea20000001000 */
[----:B-----5:R-:W-:-:S02]  /*d6b0*/  @!P1 FMUL.FTZ R65, R65, R10 ;  /* 0x0000000a41419220 */ /* 0x020fc40000410000 */
[----:B------:R-:W-:Y:S02]  /*d6c0*/  UIADD3 UR24, UPT, UPT, UR9, UR24, URZ ;  /* 0x0000001809187290 */ /* 0x000fe4000fffe0ff */
[----:B------:R-:W-:Y:S01]  /*d6d0*/  ULEA UR9, UP0, UR8, UR32, 0x2 ;  /* 0x0000002008097291 */ /* 0x000fe2000f8010ff */
[----:B0-----:R-:W-:Y:S01]  /*d6e0*/  FADD.FTZ R3, R0, R55 ;  /* 0x0000003700037221 */ /* 0x001fe20000010000 */
[----:B-1----:R-:W-:Y:S02]  /*d6f0*/  @!P3 FMUL.FTZ R66, R66, R31 ;  /* 0x0000001f4242b220 */ /* 0x002fe40000410000 */
[----:B------:R-:W-:Y:S02]  /*d700*/  ULEA.HI.X UR8, UR8, UR33, UR24, 0x2, UP0 ;  /* 0x0000002108087291 */ /* 0x000fe400080f1418 */
[----:B------:R-:W-:Y:S01]  /*d710*/  MOV R2, UR9 ;  /* 0x0000000900027c02 */ /* 0x000fe20008000f00 */
[----:B------:R-:W-:Y:S02]  /*d720*/  UIADD3 UR23, UP0, UPT, UR23, -0x2000, URZ ;  /* 0xffffe00017177890 */ /* 0x000fe4000ff1e0ff */
[----:B------:R-:W-:-:S02]  /*d730*/  UIADD3 UR9, UP4, UPT, UR16, -0x1000, URZ ;  /* 0xfffff00010097890 */ /* 0x000fc4000ff9e0ff */
[----:B------:R-:W-:Y:S01]  /*d740*/  UIADD3.X UR22, UPT, UPT, UR22, -0x1, URZ, UP0, !UPT ;  /* 0xffffffff16167890 */ /* 0x000fe200087fe4ff */
[----:B--2---:R-:W-:Y:S01]  /*d750*/  @!P4 FMUL.FTZ R67, R67, R4 ;  /* 0x000000044343c220 */ /* 0x004fe20000410000 */
[----:B------:R-:W-:Y:S01]  /*d760*/  STS.128 [R157], R52 ;  /* 0x000000349d007388 */ /* 0x000fe20000000c00 */
[----:B------:R-:W-:Y:S02]  /*d770*/  UISETP.GT.AND UP0, UPT, UR20, 0x1, UPT ;  /* 0x000000011400788c */ /* 0x000fe4000bf04270 */
[----:B------:R-:W-:Y:S01]  /*d780*/  UIADD3.X UR17, UPT, UPT, UR17, -0x1, URZ, UP4, !UPT ;  /* 0xffffffff11117890 */ /* 0x000fe2000a7fe4ff */
        /* <DEDUP_REMOVED lines=28> */
.L_x_12184:
        /* <DEDUP_REMOVED lines=41> */
.L_x_12317:
[----:B------:R-:W-:Y:S05]  /*dbe0*/  BSYNC.RECONVERGENT B0 ;  /* 0x0000000000007941 */ /* 0x000fea0003800200 */
.L_x_12316:
        /* <DEDUP_REMOVED lines=39> */
.L_x_12319:
[----:B------:R-:W-:Y:S05]  /*de60*/  BSYNC.RECONVERGENT B0 ;  /* 0x0000000000007941 */ /* 0x000fea0003800200 */
.L_x_12318:
        /* <DEDUP_REMOVED lines=11> */
.L_x_12320:
        /* <DEDUP_REMOVED lines=19> */
.L_x_12223:
[----:B------:R-:W-:Y:S01]  /*e050*/  MOV R251, R125 ;  /* 0x0000007d00fb7202 */ /* 0x000fe20000000f00 */
[----:B------:R-:W-:Y:S01]  /*e060*/  HFMA2 R248, -RZ, RZ, 0, 5.9604644775390625e-08 ;  /* 0x00000001fff87431 */ /* 0x000fe200000001ff */
[----:B------:R-:W-:Y:S02]  /*e070*/  MOV R249, RZ ;  /* 0x000000ff00f97202 */ /* 0x000fe40000000f00 */
[----:B------:R-:W-:-:S07]  /*e080*/  MOV R246, 0xffffffff ;  /* 0xffffffff00f67802 */ /* 0x000fce0000000f00 */
[----:B01---5:R-:W-:Y:S05]  /*e090*/  WARPSYNC.COLLECTIVE R246, `(.L_x_12321) ;  /* 0x00000000f6087348 */ /* 0x023fea0003c00000 */
[----:B------:R2:W3:Y:S02]  /*e0a0*/  SHFL.UP P6, R124, R251, R248, R249 ;  /* 0x040000f8fb7c7389 */ /* 0x0004e400000c00f9 */
[----:B0123-5:R-:W-:Y:S05]  /*e0b0*/  ENDCOLLECTIVE ;  /* 0x000000000000791b */ /* 0x02ffea0003800000 */
.L_x_12321:
[----:B------:R-:W-:Y:S02]  /*e0c0*/  MOV R251, R167 ;  /* 0x000000a700fb7202 */ /* 0x000fe40000000f00 */
[----:B------:R-:W-:-:S07]  /*e0d0*/  MOV R126, R124 ;  /* 0x0000007c007e7202 */ /* 0x000fce0000000f00 */
[----:B------:R-:W-:Y:S05]  /*e0e0*/  WARPSYNC.COLLECTIVE R246, `(.L_x_12322) ;  /* 0x00000000f6087348 */ /* 0x000fea0003c00000 */
[----:B------:R0:W1:Y:S02]  /*e0f0*/  SHFL.UP P6, R124, R251, R248, R249 ;  /* 0x040000f8fb7c7389 */ /* 0x00006400000c00f9 */
[----:B01----:R-:W-:Y:S05]  /*e100*/  ENDCOLLECTIVE ;  /* 0x000000000000791b */ /* 0x003fea0003800000 */
.L_x_12322:
[----:B------:R-:W-:Y:S02]  /*e110*/  MOV R251, R245 ;  /* 0x000000f500fb7202 */ /* 0x000fe40000000f00 */
[----:B------:R-:W-:-:S07]  /*e120*/  MOV R250, R124 ;  /* 0x0000007c00fa7202 */ /* 0x000fce0000000f00 */
[----:B------:R-:W-:Y:S05]  /*e130*/  WARPSYNC.COLLECTIVE R246, `(.L_x_12323) ;  /* 0x00000000f6087348 */ /* 0x000fea0003c00000 */
[----:B------:R0:W1:Y:S02]  /*e140*/  SHFL.UP P6, R124, R251, R248, R249 ;  /* 0x040000f8fb7c7389 */ /* 0x00006400000c00f9 */
[----:B01----:R-:W-:Y:S05]  /*e150*/  ENDCOLLECTIVE ;  /* 0x000000000000791b */ /* 0x003fea0003800000 */
.L_x_12323:
[----:B------:R-:W-:Y:S02]  /*e160*/  MOV R251, R247 ;  /* 0x000000f700fb7202 */ /* 0x000fe40000000f00 */
[----:B------:R-:W-:-:S07]  /*e170*/  MOV R252, R124 ;  /* 0x0000007c00fc7202 */ /* 0x000fce0000000f00 */
[----:B------:R-:W-:Y:S05]  /*e180*/  WARPSYNC.COLLECTIVE R246, `(.L_x_12324) ;  /* 0x00000000f6087348 */ /* 0x000fea0003c00000 */
[----:B------:R0:W1:Y:S02]  /*e190*/  SHFL.UP P6, R124, R251, R248, R249 ;  /* 0x040000f8fb7c7389 */ /* 0x00006400000c00f9 */
[----:B01----:R-:W-:Y:S05]  /*e1a0*/  ENDCOLLECTIVE ;  /* 0x000000000000791b */ /* 0x003fea0003800000 */
.L_x_12324:
        /* <DEDUP_REMOVED lines=15> */
.L_x_12325:
[----:B------:R-:W-:Y:S02]  /*e2a0*/  MOV R251, R167 ;  /* 0x000000a700fb7202 */ /* 0x000fe40000000f00 */
[----:B------:R-:W-:-:S07]  /*e2b0*/  MOV R126, R124 ;  /* 0x0000007c007e7202 */ /* 0x000fce0000000f00 */
[----:B------:R-:W-:Y:S05]  /*e2c0*/  WARPSYNC.COLLECTIVE R246, `(.L_x_12326) ;  /* 0x00000000f6087348 */ /* 0x000fea0003c00000 */
[----:B------:R0:W1:Y:S02]  /*e2d0*/  SHFL.UP P6, R124, R251, R248, R249 ;  /* 0x040000f8fb7c7389 */ /* 0x00006400000c00f9 */
[----:B01----:R-:W-:Y:S05]  /*e2e0*/  ENDCOLLECTIVE ;  /* 0x000000000000791b */ /* 0x003fea0003800000 */
.L_x_12326:
[----:B------:R-:W-:Y:S02]  /*e2f0*/  MOV R251, R245 ;  /* 0x000000f500fb7202 */ /* 0x000fe40000000f00 */
[----:B------:R-:W-:-:S07]  /*e300*/  MOV R250, R124 ;  /* 0x0000007c00fa7202 */ /* 0x000fce0000000f00 */
[----:B------:R-:W-:Y:S05]  /*e310*/  WARPSYNC.COLLECTIVE R246, `(.L_x_12327) ;  /* 0x00000000f6087348 */ /* 0x000fea0003c00000 */
[----:B------:R0:W1:Y:S02]  /*e320*/  SHFL.UP P6, R124, R251, R248, R249 ;  /* 0x040000f8fb7c7389 */ /* 0x00006400000c00f9 */
[----:B01----:R-:W-:Y:S05]  /*e330*/  ENDCOLLECTIVE ;  /* 0x000000000000791b */ /* 0x003fea0003800000 */
.L_x_12327:
[----:B------:R-:W-:Y:S02]  /*e340*/  MOV R251, R247 ;  /* 0x000000f700fb7202 */ /* 0x000fe40000000f00 */
[----:B------:R-:W-:-:S07]  /*e350*/  MOV R252, R124 ;  /* 0x0000007c00fc7202 */ /* 0x000fce0000000f00 */
[----:B------:R-:W-:Y:S05]  /*e360*/  WARPSYNC.COLLECTIVE R246, `(.L_x_12328) ;  /* 0x00000000f6087348 */ /* 0x000fea0003c00000 */
[----:B------:R0:W1:Y:S02]  /*e370*/  SHFL.UP P6, R124, R251, R248, R249 ;  /* 0x040000f8fb7c7389 */ /* 0x00006400000c00f9 */
[----:B01----:R-:W-:Y:S05]  /*e380*/  ENDCOLLECTIVE ;  /* 0x000000000000791b */ /* 0x003fea0003800000 */
.L_x_12328:
        /* <DEDUP_REMOVED lines=15> */
.L_x_12329:
[----:B------:R-:W-:Y:S02]  /*e480*/  MOV R251, R167 ;  /* 0x000000a700fb7202 */ /* 0x000fe40000000f00 */
[----:B------:R-:W-:-:S07]  /*e490*/  MOV R126, R124 ;  /* 0x0000007c007e7202 */ /* 0x000fce0000000f00 */
[----:B------:R-:W-:Y:S05]  /*e4a0*/  WARPSYNC.COLLECTIVE R246, `(.L_x_12330) ;  /* 0x00000000f6087348 */ /* 0x000fea0003c00000 */
[----:B------:R0:W1:Y:S02]  /*e4b0*/  SHFL.UP P6, R124, R251, R248, R249 ;  /* 0x040000f8fb7c7389 */ /* 0x00006400000c00f9 */
[----:B01----:R-:W-:Y:S05]  /*e4c0*/  ENDCOLLECTIVE ;  /* 0x000000000000791b */ /* 0x003fea0003800000 */
.L_x_12330:
[----:B------:R-:W-:Y:S02]  /*e4d0*/  MOV R251, R245 ;  /* 0x000000f500fb7202 */ /* 0x000fe40000000f00 */
[----:B------:R-:W-:-:S07]  /*e4e0*/  MOV R250, R124 ;  /* 0x0000007c00fa7202 */ /* 0x000fce0000000f00 */
[----:B------:R-:W-:Y:S05]  /*e4f0*/  WARPSYNC.COLLECTIVE R246, `(.L_x_12331) ;  /* 0x00000000f6087348 */ /* 0x000fea0003c00000 */
[----:B------:R0:W1:Y:S02]  /*e500*/  SHFL.UP P6, R124, R251, R248, R249 ;  /* 0x040000f8fb7c7389 */ /* 0x00006400000c00f9 */
[----:B01----:R-:W-:Y:S05]  /*e510*/  ENDCOLLECTIVE ;  /* 0x000000000000791b */ /* 0x003fea0003800000 */
.L_x_12331:
[----:B------:R-:W-:Y:S02]  /*e520*/  MOV R251, R247 ;  /* 0x000000f700fb7202 */ /* 0x000fe40000000f00 */
[----:B------:R-:W-:-:S07]  /*e530*/  MOV R252, R124 ;  /* 0x0000007c00fc7202 */ /* 0x000fce0000000f00 */
[----:B------:R-:W-:Y:S05]  /*e540*/  WARPSYNC.COLLECTIVE R246, `(.L_x_12332) ;  /* 0x00000000f6087348 */ /* 0x000fea0003c00000 */
[----:B------:R0:W1:Y:S02]  /*e550*/  SHFL.UP P6, R124, R251, R248, R249 ;  /* 0x040000f8fb7c7389 */ /* 0x00006400000c00f9 */
[----:B01----:R-:W-:Y:S05]  /*e560*/  ENDCOLLECTIVE ;  /* 0x000000000000791b */ /* 0x003fea0003800000 */
.L_x_12332:
        /* <DEDUP_REMOVED lines=15> */
.L_x_12333:
[----:B------:R-:W-:Y:S02]  /*e660*/  MOV R251, R167 ;  /* 0x000000a700fb7202 */ /* 0x000fe40000000f00 */
[----:B------:R-:W-:-:S07]  /*e670*/  MOV R126, R124 ;  /* 0x0000007c007e7202 */ /* 0x000fce0000000f00 */
[----:B------:R-:W-:Y:S05]  /*e680*/  WARPSYNC.COLLECTIVE R246, `(.L_x_12334) ;  /* 0x00000000f6087348 */ /* 0x000fea0003c00000 */
[----:B------:R0:W1:Y:S02]  /*e690*/  SHFL.UP P6, R124, R251, R248, R249 ;  /* 0x040000f8fb7c7389 */ /* 0x00006400000c00f9 */
[----:B01----:R-:W-:Y:S05]  /*e6a0*/  ENDCOLLECTIVE ;  /* 0x000000000000791b */ /* 0x003fea0003800000 */
.L_x_12334:
[----:B------:R-:W-:Y:S02]  /*e6b0*/  MOV R251, R245 ;  /* 0x000000f500fb7202 */ /* 0x000fe40000000f00 */
[----:B------:R-:W-:-:S07]  /*e6c0*/  MOV R250, R124 ;  /* 0x0000007c00fa7202 */ /* 0x000fce0000000f00 */
[----:B------:R-:W-:Y:S05]  /*e6d0*/  WARPSYNC.COLLECTIVE R246, `(.L_x_12335) ;  /* 0x00000000f6087348 */ /* 0x000fea0003c00000 */
[----:B------:R0:W1:Y:S02]  /*e6e0*/  SHFL.UP P6, R124, R251, R248, R249 ;  /* 0x040000f8fb7c7389 */ /* 0x00006400000c00f9 */
[----:B01----:R-:W-:Y:S05]  /*e6f0*/  ENDCOLLECTIVE ;  /* 0x000000000000791b */ /* 0x003fea0003800000 */
.L_x_12335:
[----:B------:R-:W-:Y:S02]  /*e700*/  MOV R251, R247 ;  /* 0x000000f700fb7202 */ /* 0x000fe40000000f00 */
[----:B------:R-:W-:-:S07]  /*e710*/  MOV R252, R124 ;  /* 0x0000007c00fc7202 */ /* 0x000fce0000000f00 */
[----:B------:R-:W-:Y:S05]  /*e720*/  WARPSYNC.COLLECTIVE R246, `(.L_x_12336) ;  /* 0x00000000f6087348 */ /* 0x000fea0003c00000 */
[----:B------:R0:W1:Y:S02]  /*e730*/  SHFL.UP P6, R124, R251, R248, R249 ;  /* 0x040000f8fb7c7389 */ /* 0x00006400000c00f9 */
[----:B01----:R-:W-:Y:S05]  /*e740*/  ENDCOLLECTIVE ;  /* 0x000000000000791b */ /* 0x003fea0003800000 */
.L_x_12336:
        /* <DEDUP_REMOVED lines=15> */
.L_x_12337:
[----:B------:R-:W-:Y:S02]  /*e840*/  MOV R251, R167 ;  /* 0x000000a700fb7202 */ /* 0x000fe40000000f00 */
[----:B------:R-:W-:-:S07]  /*e850*/  MOV R126, R124 ;  /* 0x0000007c007e7202 */ /* 0x000fce0000000f00 */
[----:B------:R-:W-:Y:S05]  /*e860*/  WARPSYNC.COLLECTIVE R246, `(.L_x_12338) ;  /* 0x00000000f6087348 */ /* 0x000fea0003c00000 */
[----:B------:R0:W1:Y:S02]  /*e870*/  SHFL.UP P6, R124, R251, R248, R249 ;  /* 0x040000f8fb7c7389 */ /* 0x00006400000c00f9 */
[----:B01----:R-:W-:Y:S05]  /*e880*/  ENDCOLLECTIVE ;  /* 0x000000000000791b */ /* 0x003fea0003800000 */
.L_x_12338:
[----:B------:R-:W-:Y:S02]  /*e890*/  MOV R251, R245 ;  /* 0x000000f500fb7202 */ /* 0x000fe40000000f00 */
[----:B------:R-:W-:-:S07]  /*e8a0*/  MOV R250, R124 ;  /* 0x0000007c00fa7202 */ /* 0x000fce0000000f00 */
[----:B------:R-:W-:Y:S05]  /*e8b0*/  WARPSYNC.COLLECTIVE R246, `(.L_x_12339) ;  /* 0x00000000f6087348 */ /* 0x000fea0003c00000 */
[----:B------:R0:W1:Y:S02]  /*e8c0*/  SHFL.UP P6, R124, R251, R248, R249 ;  /* 0x040000f8fb7c7389 */ /* 0x00006400000c00f9 */
[----:B01----:R-:W-:Y:S05]  /*e8d0*/  ENDCOLLECTIVE ;  /* 0x000000000000791b */ /* 0x003fea0003800000 */
.L_x_12339:
[----:B------:R-:W-:Y:S02]  /*e8e0*/  MOV R251, R247 ;  /* 0x000000f700fb7202 */ /* 0x000fe40000000f00 */
[----:B------:R-:W-:-:S07]  /*e8f0*/  MOV R252, R124 ;  /* 0x0000007c00fc7202 */ /* 0x000fce0000000f00 */
[----:B------:R-:W-:Y:S05]  /*e900*/  WARPSYNC.COLLECTIVE R246, `(.L_x_12340) ;  /* 0x00000000f6087348 */ /* 0x000fea0003c00000 */
[----:B------:R0:W1:Y:S02]  /*e910*/  SHFL.UP P6, R124, R251, R248, R249 ;  /* 0x040000f8fb7c7389 */ /* 0x00006400000c00f9 */
[----:B01----:R-:W-:Y:S05]  /*e920*/  ENDCOLLECTIVE ;  /* 0x000000000000791b */ /* 0x003fea0003800000 */
.L_x_12340:
[----:B------:R-:W-:Y:S05]  /*e930*/  BRA `(.L_x_12341) ;  /* 0xffffff8400207947 */ /* 0x000fea000383ffff */
.L_x_12224:
        /* <DEDUP_REMOVED lines=8> */
.L_x_12343:
[----:B------:R-:W-:Y:S05]  /*e9c0*/  BSYNC B0 ;  /* 0x0000000000007941 */ /* 0x000fea0003800000 */
.L_x_12342:
[----:B------:R-:W-:Y:S05]  /*e9d0*/  BRA `(.L_x_12344) ;  /* 0xffffff84002c7947 */ /* 0x000fea000383ffff */
.L_x_12225:
        /* <DEDUP_REMOVED lines=8> */
.L_x_12346:
[----:B------:R-:W-:Y:S05]  /*ea60*/  BSYNC B0 ;  /* 0x0000000000007941 */ /* 0x000fea0003800000 */
.L_x_12345:
[----:B------:R-:W-:Y:S05]  /*ea70*/  BRA `(.L_x_12347) ;  /* 0xffffff84000c7947 */ /* 0x000fea000383ffff */
.L_x_12226:
        /* <DEDUP_REMOVED lines=8> */
.L_x_12349:
[----:B------:R-:W-:Y:S05]  /*eb00*/  BSYNC B0 ;  /* 0x0000000000007941 */ /* 0x000fea0003800000 */
.L_x_12348:
[----:B------:R-:W-:Y:S05]  /*eb10*/  BRA `(.L_x_12350) ;  /* 0xffffff8000ec7947 */ /* 0x000fea000383ffff */
.L_x_12227:
        /* <DEDUP_REMOVED lines=8> */
.L_x_12352:
[----:B------:R-:W-:Y:S05]  /*eba0*/  BSYNC B0 ;  /* 0x0000000000007941 */ /* 0x000fea0003800000 */
.L_x_12351:
[----:B------:R-:W-:Y:S05]  /*ebb0*/  BRA `(.L_x_12353) ;  /* 0xffffff8000cc7947 */ /* 0x000fea000383ffff */
.L_x_12228:
        /* <DEDUP_REMOVED lines=8> */
.L_x_12355:
[----:B------:R-:W-:Y:S05]  /*ec40*/  BSYNC B0 ;  /* 0x0000000000007941 */ /* 0x000fea0003800000 */
.L_x_12354:
        /* <DEDUP_REMOVED lines=10> */
.L_x_12356:
[----:B------:R-:W-:Y:S02]  /*ecf0*/  MOV R126, 0x1f ;  /* 0x0000001f007e7802 */ /* 0x000fe40000000f00 */
[----:B------:R-:W-:Y:S02]  /*ed00*/  MOV R251, R245 ;  /* 0x000000f500fb7202 */ /* 0x000fe40000000f00 */
[----:B------:R-:W-:-:S07]  /*ed10*/  MOV R167, R124 ;  /* 0x0000007c00a77202 */ /* 0x000fce0000000f00 */
[----:B------:R-:W-:Y:S05]  /*ed20*/  WARPSYNC.COLLECTIVE R246, `(.L_x_12357) ;  /* 0x00000000f6087348 */ /* 0x000fea0003c00000 */
[----:B------:R0:W1:Y:S02]  /*ed30*/  SHFL.UP P6, R124, R251, R248, R249 ;  /* 0x040000f8fb7c7389 */ /* 0x00006400000c00f9 */
[----:B01----:R-:W-:Y:S05]  /*ed40*/  ENDCOLLECTIVE ;  /* 0x000000000000791b */ /* 0x003fea0003800000 */
.L_x_12357:
[----:B------:R-:W-:Y:S02]  /*ed50*/  MOV R251, R247 ;  /* 0x000000f700fb7202 */ /* 0x000fe40000000f00 */
[----:B------:R-:W-:-:S07]  /*ed60*/  MOV R245, R124 ;  /* 0x0000007c00f57202 */ /* 0x000fce0000000f00 */
[----:B------:R-:W-:Y:S05]  /*ed70*/  WARPSYNC.COLLECTIVE R246, `(.L_x_12358) ;  /* 0x00000000f6087348 */ /* 0x000fea0003c00000 */
[----:B------:R0:W1:Y:S02]  /*ed80*/  SHFL.UP P6, R124, R251, R248, R249 ;  /* 0x040000f8fb7c7389 */ /* 0x00006400000c00f9 */
[----:B01----:R-:W-:Y:S05]  /*ed90*/  ENDCOLLECTIVE ;  /* 0x000000000000791b */ /* 0x003fea0003800000 */
.L_x_12358:
[----:B------:R-:W-:-:S07]  /*eda0*/  MOV R247, R124 ;  /* 0x0000007c00f77202 */ /* 0x000fce0000000f00 */
[----:B------:R-:W-:Y:S05]  /*edb0*/  WARPSYNC.COLLECTIVE R246, `(.L_x_12359) ;  /* 0x00000000f6087348 */ /* 0x000fea0003c00000 */
[----:B------:R0:W1:Y:S02]  /*edc0*/  SHFL.IDX P2, R124, R243, R127, R126 ;  /* 0x0000007ff37c7389 */ /* 0x000064000004007e */
[----:B01----:R-:W-:Y:S05]  /*edd0*/  ENDCOLLECTIVE ;  /* 0x000000000000791b */ /* 0x003fea0003800000 */
.L_x_12359:
[----:B------:R-:W-:Y:S02]  /*ede0*/  MOV R243, R117 ;  /* 0x0000007500f37202 */ /* 0x000fe40000000f00 */
[----:B------:R-:W-:-:S07]  /*edf0*/  MOV R116, R124 ;  /* 0x0000007c00747202 */ /* 0x000fce0000000f00 */
[----:B------:R-:W-:Y:S05]  /*ee00*/  WARPSYNC.COLLECTIVE R246, `(.L_x_12360) ;  /* 0x00000000f6087348 */ /* 0x000fea0003c00000 */
[----:B------:R0:W1:Y:S02]  /*ee10*/  SHFL.IDX P2, R124, R243, R127, R126 ;  /* 0x0000007ff37c7389 */ /* 0x000064000004007e */
[----:B01----:R-:W-:Y:S05]  /*ee20*/  ENDCOLLECTIVE ;  /* 0x000000000000791b */ /* 0x003fea0003800000 */
.L_x_12360:
[----:B------:R-:W-:Y:S02]  /*ee30*/  MOV R243, R118 ;  /* 0x0000007600f37202 */ /* 0x000fe40000000f00 */
[----:B------:R-:W-:-:S07]  /*ee40*/  MOV R248, R124 ;  /* 0x0000007c00f87202 */ /* 0x000fce0000000f00 */
[----:B------:R-:W-:Y:S05]  /*ee50*/  WARPSYNC.COLLECTIVE R246, `(.L_x_12361) ;  /* 0x00000000f6087348 */ /* 0x000fea0003c00000 */
[----:B------:R0:W1:Y:S02]  /*ee60*/  SHFL.IDX P2, R124, R243, R127, R126 ;  /* 0x0000007ff37c7389 */ /* 0x000064000004007e */
[----:B01----:R-:W-:Y:S05]  /*ee70*/  ENDCOLLECTIVE ;  /* 0x000000000000791b */ /* 0x003fea0003800000 */
.L_x_12361:
[----:B------:R-:W-:Y:S02]  /*ee80*/  MOV R243, R119 ;  /* 0x0000007700f37202 */ /* 0x000fe40000000f00 */
[----:B------:R-:W-:-:S07]  /*ee90*/  MOV R118, R124 ;  /* 0x0000007c00767202 */ /* 0x000fce0000000f00 */
[----:B------:R-:W-:Y:S05]  /*eea0*/  WARPSYNC.COLLECTIVE R246, `(.L_x_12362) ;  /* 0x00000000f6087348 */ /* 0x000fea0003c00000 */
[----:B------:R0:W1:Y:S02]  /*eeb0*/  SHFL.IDX P2, R124, R243, R127, R126 ;  /* 0x0000007ff37c7389 */ /* 0x000064000004007e */
[----:B01----:R-:W-:Y:S05]  /*eec0*/  ENDCOLLECTIVE ;  /* 0x000000000000791b */ /* 0x003fea0003800000 */
.L_x_12362:
[----:B------:R-:W-:Y:S01]  /*eed0*/  MOV R119, R124 ;  /* 0x0000007c00777202 */ /* 0x000fe20000000f00 */
[----:B------:R-:W-:Y:S06]  /*eee0*/  BRA `(.L_x_12363) ;  /* 0xffffff8000287947 */ /* 0x000fec000383ffff */
.L_x_12230:
[----:B------:R-:W-:Y:S01]  /*eef0*/  MOV R251, R131 ;  /* 0x0000008300fb7202 */ /* 0x000fe20000000f00 */
[----:B------:R-:W-:Y:S01]  /*ef00*/  HFMA2 R124, -RZ, RZ, 0, 5.9604644775390625e-08 ;  /* 0x00000001ff7c7431 */ /* 0x000fe200000001ff */
[----:B------:R-:W-:Y:S02]  /*ef10*/  MOV R125, 0x1f ;  /* 0x0000001f007d7802 */ /* 0x000fe40000000f00 */
[----:B------:R-:W-:-:S07]  /*ef20*/  MOV R246, 0xffffffff ;  /* 0xffffffff00f67802 */ /* 0x000fce0000000f00 */
[----:B------:R-:W-:Y:S05]  /*ef30*/  WARPSYNC.COLLECTIVE R246, `(.L_x_12364) ;  /* 0x00000000f6087348 */ /* 0x000fea0003c00000 */
[----:B------:R0:W1:Y:S02]  /*ef40*/  SHFL.DOWN P2, R126, R251, R124, R125 ;  /* 0x0800007cfb7e7389 */ /* 0x000064000004007d */
[----:B01----:R-:W-:Y:S05]  /*ef50*/  ENDCOLLECTIVE ;  /* 0x000000000000791b */ /* 0x003fea0003800000 */
.L_x_12364:
[----:B------:R-:W-:Y:S02]  /*ef60*/  MOV R251, R130 ;  /* 0x0000008200fb7202 */ /* 0x000fe40000000f00 */
[----:B------:R-:W-:-:S07]  /*ef70*/  MOV R127, R126 ;  /* 0x0000007e007f7202 */ /* 0x000fce0000000f00 */
[----:B------:R-:W-:Y:S05]  /*ef80*/  WARPSYNC.COLLECTIVE R246, `(.L_x_12365) ;  /* 0x00000000f6087348 */ /* 0x000fea0003c00000 */
[----:B------:R0:W1:Y:S02]  /*ef90*/  SHFL.DOWN P2, R126, R251, R124, R125 ;  /* 0x0800007cfb7e7389 */ /* 0x000064000004007d */
[----:B01----:R-:W-:Y:S05]  /*efa0*/  ENDCOLLECTIVE ;  /* 0x000000000000791b */ /* 0x003fea0003800000 */
.L_x_12365:
[----:B------:R-:W-:Y:S02]  /*efb0*/  MOV R251, R128 ;  /* 0x0000008000fb7202 */ /* 0x000fe40000000f00 */
[----:B------:R-:W-:-:S07]  /*efc0*/  MOV R180, R126 ;  /* 0x0000007e00b47202 */ /* 0x000fce0000000f00 */
[----:B------:R-:W-:Y:S05]  /*efd0*/  WARPSYNC.COLLECTIVE R246, `(.L_x_12366) ;  /* 0x00000000f6087348 */ /* 0x000fea0003c00000 */
[----:B------:R0:W1:Y:S02]  /*efe0*/  SHFL.DOWN P2, R126, R251, R124, R125 ;  /* 0x0800007cfb7e7389 */ /* 0x000064000004007d */
[----:B01----:R-:W-:Y:S05]  /*eff0*/  ENDCOLLECTIVE ;  /* 0x000000000000791b */ /* 0x003fea0003800000 */
.L_x_12366:
[----:B------:R-:W-:Y:S02]  /*f000*/  MOV R251, R129 ;  /* 0x0000008100fb7202 */ /* 0x000fe40000000f00 */
[----:B------:R-:W-:-:S07]  /*f010*/  MOV R230, R126 ;  /* 0x0000007e00e67202 */ /* 0x000fce0000000f00 */
[----:B------:R-:W-:Y:S05]  /*f020*/  WARPSYNC.COLLECTIVE R246, `(.L_x_12367) ;  /* 0x00000000f6087348 */ /* 0x000fea0003c00000 */
[----:B------:R0:W1:Y:S02]  /*f030*/  SHFL.DOWN P2, R126, R251, R124, R125 ;  /* 0x0800007cfb7e7389 */ /* 0x000064000004007d */
[----:B01----:R-:W-:Y:S05]  /*f040*/  ENDCOLLECTIVE ;  /* 0x000000000000791b */ /* 0x003fea0003800000 */
.L_x_12367:
[----:B------:R-:W-:Y:S05]  /*f050*/  BRA `(.L_x_12368) ;  /* 0xffffff9000a07947 */ /* 0x000fea000383ffff */
.L_x_12233:
        /* <DEDUP_REMOVED lines=8> */
.L_x_12370:
[----:B------:R-:W-:Y:S05]  /*f0e0*/  BSYNC B0 ;  /* 0x0000000000007941 */ /* 0x000fea0003800000 */
.L_x_12369:
        /* <DEDUP_REMOVED lines=8> */
.L_x_12371:
[----:B------:R-:W-:Y:S02]  /*f170*/  MOV R251, R128 ;  /* 0x0000008000fb7202 */ /* 0x000fe40000000f00 */
[----:B------:R-:W-:-:S07]  /*f180*/  MOV R180, R126 ;  /* 0x0000007e00b47202 */ /* 0x000fce0000000f00 */
[----:B------:R-:W-:Y:S05]  /*f190*/  WARPSYNC.COLLECTIVE R246, `(.L_x_12372) ;  /* 0x00000000f6087348 */ /* 0x000fea0003c00000 */
[----:B------:R0:W1:Y:S02]  /*f1a0*/  SHFL.DOWN P2, R126, R251, R124, R125 ;  /* 0x0800007cfb7e7389 */ /* 0x000064000004007d */
[----:B01----:R-:W-:Y:S05]  /*f1b0*/  ENDCOLLECTIVE ;  /* 0x000000000000791b */ /* 0x003fea0003800000 */
.L_x_12372:
[----:B------:R-:W-:Y:S02]  /*f1c0*/  MOV R251, R129 ;  /* 0x0000008100fb7202 */ /* 0x000fe40000000f00 */
[----:B------:R-:W-:-:S07]  /*f1d0*/  MOV R230, R126 ;  /* 0x0000007e00e67202 */ /* 0x000fce0000000f00 */
[----:B------:R-:W-:Y:S05]  /*f1e0*/  WARPSYNC.COLLECTIVE R246, `(.L_x_12373) ;  /* 0x00000000f6087348 */ /* 0x000fea0003c00000 */
[----:B------:R0:W1:Y:S02]  /*f1f0*/  SHFL.DOWN P2, R126, R251, R124, R125 ;  /* 0x0800007cfb7e7389 */ /* 0x000064000004007d */
[----:B01----:R-:W-:Y:S05]  /*f200*/  ENDCOLLECTIVE ;  /* 0x000000000000791b */ /* 0x003fea0003800000 */
.L_x_12373:
[----:B------:R-:W-:Y:S05]  /*f210*/  BRA `(.L_x_12374) ;  /* 0xffffff9000807947 */ /* 0x000fea000383ffff */
.L_x_12236:
        /* <DEDUP_REMOVED lines=8> */
.L_x_12376:
[----:B------:R-:W-:Y:S05]  /*f2a0*/  BSYNC B0 ;  /* 0x0000000000007941 */ /* 0x000fea0003800000 */
.L_x_12375:
        /* <DEDUP_REMOVED lines=8> */
.L_x_12377:
[----:B------:R-:W-:Y:S02]  /*f330*/  MOV R251, R128 ;  /* 0x0000008000fb7202 */ /* 0x000fe40000000f00 */
[----:B------:R-:W-:-:S07]  /*f340*/  MOV R180, R126 ;  /* 0x0000007e00b47202 */ /* 0x000fce0000000f00 */
[----:B------:R-:W-:Y:S05]  /*f350*/  WARPSYNC.COLLECTIVE R246, `(.L_x_12378) ;  /* 0x00000000f6087348 */ /* 0x000fea0003c00000 */
[----:B------:R0:W1:Y:S02]  /*f360*/  SHFL.DOWN P2, R126, R251, R124, R125 ;  /* 0x0800007cfb7e7389 */ /* 0x000064000004007d */
[----:B01----:R-:W-:Y:S05]  /*f370*/  ENDCOLLECTIVE ;  /* 0x000000000000791b */ /* 0x003fea0003800000 */
.L_x_12378:
[----:B------:R-:W-:Y:S02]  /*f380*/  MOV R251, R129 ;  /* 0x0000008100fb7202 */ /* 0x000fe40000000f00 */
[----:B------:R-:W-:-:S07]  /*f390*/  MOV R230, R126 ;  /* 0x0000007e00e67202 */ /* 0x000fce0000000f00 */
[----:B------:R-:W-:Y:S05]  /*f3a0*/  WARPSYNC.COLLECTIVE R246, `(.L_x_12379) ;  /* 0x00000000f6087348 */ /* 0x000fea0003c00000 */
[----:B------:R0:W1:Y:S02]  /*f3b0*/  SHFL.DOWN P2, R126, R251, R124, R125 ;  /* 0x0800007cfb7e7389 */ /* 0x000064000004007d */
[----:B01----:R-:W-:Y:S05]  /*f3c0*/  ENDCOLLECTIVE ;  /* 0x000000000000791b */ /* 0x003fea0003800000 */
.L_x_12379:
[----:B------:R-:W-:Y:S05]  /*f3d0*/  BRA `(.L_x_12380) ;  /* 0xffffff9000607947 */ /* 0x000fea000383ffff */
.L_x_12239:
        /* <DEDUP_REMOVED lines=8> */
.L_x_12382:
[----:B------:R-:W-:Y:S05]  /*f460*/  BSYNC B0 ;  /* 0x0000000000007941 */ /* 0x000fea0003800000 */
.L_x_12381:
        /* <DEDUP_REMOVED lines=8> */
.L_x_12383:
[----:B------:R-:W-:Y:S02]  /*f4f0*/  MOV R251, R128 ;  /* 0x0000008000fb7202 */ /* 0x000fe40000000f00 */
[----:B------:R-:W-:-:S07]  /*f500*/  MOV R180, R126 ;  /* 0x0000007e00b47202 */ /* 0x000fce0000000f00 */
[----:B------:R-:W-:Y:S05]  /*f510*/  WARPSYNC.COLLECTIVE R246, `(.L_x_12384) ;  /* 0x00000000f6087348 */ /* 0x000fea0003c00000 */
[----:B------:R0:W1:Y:S02]  /*f520*/  SHFL.DOWN P2, R126, R251, R124, R125 ;  /* 0x0800007cfb7e7389 */ /* 0x000064000004007d */
[----:B01----:R-:W-:Y:S05]  /*f530*/  ENDCOLLECTIVE ;  /* 0x000000000000791b */ /* 0x003fea0003800000 */
.L_x_12384:
[----:B------:R-:W-:Y:S02]  /*f540*/  MOV R251, R129 ;  /* 0x0000008100fb7202 */ /* 0x000fe40000000f00 */
[----:B------:R-:W-:-:S07]  /*f550*/  MOV R230, R126 ;  /* 0x0000007e00e67202 */ /* 0x000fce0000000f00 */
[----:B------:R-:W-:Y:S05]  /*f560*/  WARPSYNC.COLLECTIVE R246, `(.L_x_12385) ;  /* 0x00000000f6087348 */ /* 0x000fea0003c00000 */
[----:B------:R0:W1:Y:S02]  /*f570*/  SHFL.DOWN P2, R126, R251, R124, R125 ;  /* 0x0800007cfb7e7389 */ /* 0x000064000004007d */
[----:B01----:R-:W-:Y:S05]  /*f580*/  ENDCOLLECTIVE ;  /* 0x000000000000791b */ /* 0x003fea0003800000 */
.L_x_12385:
[----:B------:R-:W-:Y:S05]  /*f590*/  BRA `(.L_x_12386) ;  /* 0xffffff9000407947 */ /* 0x000fea000383ffff */
.L_x_12242:
        /* <DEDUP_REMOVED lines=8> */
.L_x_12388:
[----:B------:R-:W-:Y:S05]  /*f620*/  BSYNC B0 ;  /* 0x0000000000007941 */ /* 0x000fea0003800000 */
.L_x_12387:
        /* <DEDUP_REMOVED lines=8> */
.L_x_12389:
[----:B------:R-:W-:Y:S02]  /*f6b0*/  MOV R251, R128 ;  /* 0x0000008000fb7202 */ /* 0x000fe40000000f00 */
[----:B------:R-:W-:-:S07]  /*f6c0*/  MOV R180, R126 ;  /* 0x0000007e00b47202 */ /* 0x000fce0000000f00 */
[----:B------:R-:W-:Y:S05]  /*f6d0*/  WARPSYNC.COLLECTIVE R246, `(.L_x_12390) ;  /* 0x00000000f6087348 */ /* 0x000fea0003c00000 */
[----:B------:R0:W1:Y:S02]  /*f6e0*/  SHFL.DOWN P2, R126, R251, R124, R125 ;  /* 0x0800007cfb7e7389 */ /* 0x000064000004007d */
[----:B01----:R-:W-:Y:S05]  /*f6f0*/  ENDCOLLECTIVE ;  /* 0x000000000000791b */ /* 0x003fea0003800000 */
.L_x_12390:
[----:B------:R-:W-:Y:S02]  /*f700*/  MOV R251, R129 ;  /* 0x0000008100fb7202 */ /* 0x000fe40000000f00 */
[----:B------:R-:W-:-:S07]  /*f710*/  MOV R230, R126 ;  /* 0x0000007e00e67202 */ /* 0x000fce0000000f00 */
[----:B------:R-:W-:Y:S05]  /*f720*/  WARPSYNC.COLLECTIVE R246, `(.L_x_12391) ;  /* 0x00000000f6087348 */ /* 0x000fea0003c00000 */
[----:B------:R0:W1:Y:S02]  /*f730*/  SHFL.DOWN P2, R126, R251, R124, R125 ;  /* 0x0800007cfb7e7389 */ /* 0x000064000004007d */
[----:B01----:R-:W-:Y:S05]  /*f740*/  ENDCOLLECTIVE ;  /* 0x000000000000791b */ /* 0x003fea0003800000 */
.L_x_12391:
[----:B------:R-:W-:Y:S05]  /*f750*/  BRA `(.L_x_12392) ;  /* 0xffffff9000207947 */ /* 0x000fea000383ffff */
.L_x_12245:
        /* <DEDUP_REMOVED lines=8> */
.L_x_12394:
[----:B------:R-:W-:Y:S05]  /*f7e0*/  BSYNC B0 ;  /* 0x0000000000007941 */ /* 0x000fea0003800000 */
.L_x_12393:
        /* <DEDUP_REMOVED lines=9> */
.L_x_12395:
[----:B------:R-:W-:Y:S02]  /*f880*/  MOV R243, R128 ;  /* 0x0000008000f37202 */ /* 0x000fe40000000f00 */
[----:B------:R-:W-:-:S07]  /*f890*/  MOV R125, R124 ;  /* 0x0000007c007d7202 */ /* 0x000fce0000000f00 */
[----:B------:R-:W-:Y:S05]  /*f8a0*/  WARPSYNC.COLLECTIVE R246, `(.L_x_12396) ;  /* 0x00000000f6087348 */ /* 0x000fea0003c00000 */
[----:B------:R0:W1:Y:S02]  /*f8b0*/  SHFL.IDX P2, R124, R243, R127, R126 ;  /* 0x0000007ff37c7389 */ /* 0x000064000004007e */
[----:B01----:R-:W-:Y:S05]  /*f8c0*/  ENDCOLLECTIVE ;  /* 0x000000000000791b */ /* 0x003fea0003800000 */
.L_x_12396:
        /* <DEDUP_REMOVED lines=14> */
.L_x_12397:
[----:B------:R-:W-:Y:S01]  /*f9b0*/  MOV R243, R116 ;  /* 0x0000007400f37202 */ /* 0x000fe20000000f00 */
[----:B------:R-:W-:Y:S01]  /*f9c0*/  FADD.FTZ R230, R124, R125 ;  /* 0x0000007d7ce67221 */ /* 0x000fe20000010000 */
[----:B------:R-:W-:Y:S01]  /*f9d0*/  HFMA2 R124, -RZ, RZ, 0, 5.9604644775390625e-08 ;  /* 0x00000001ff7c7431 */ /* 0x000fe200000001ff */
[----:B------:R-:W-:-:S07]  /*f9e0*/  MOV R125, 0x1f ;  /* 0x0000001f007d7802 */ /* 0x000fce0000000f00 */
[----:B------:R-:W-:Y:S05]  /*f9f0*/  WARPSYNC.COLLECTIVE R246, `(.L_x_12398) ;  /* 0x00000000f6087348 */ /* 0x000fea0003c00000 */
[----:B------:R0:W1:Y:S02]  /*fa00*/  SHFL.DOWN P2, R126, R251, R124, R125 ;  /* 0x0800007cfb7e7389 */ /* 0x000064000004007d */
[----:B01----:R-:W-:Y:S05]  /*fa10*/  ENDCOLLECTIVE ;  /* 0x000000000000791b */ /* 0x003fea0003800000 */
.L_x_12398:
[----:B------:R-:W-:Y:S02]  /*fa20*/  MOV R251, R130 ;  /* 0x0000008200fb7202 */ /* 0x000fe40000000f00 */
[----:B------:R-:W-:-:S07]  /*fa30*/  MOV R131, R126 ;  /* 0x0000007e00837202 */ /* 0x000fce0000000f00 */
[----:B------:R-:W-:Y:S05]  /*fa40*/  WARPSYNC.COLLECTIVE R246, `(.L_x_12399) ;  /* 0x00000000f6087348 */ /* 0x000fea0003c00000 */
[----:B------:R0:W1:Y:S02]  /*fa50*/  SHFL.DOWN P2, R126, R251, R124, R125 ;  /* 0x0800007cfb7e7389 */ /* 0x000064000004007d */
[----:B01----:R-:W-:Y:S05]  /*fa60*/  ENDCOLLECTIVE ;  /* 0x000000000000791b */ /* 0x003fea0003800000 */
.L_x_12399:
[----:B------:R-:W-:Y:S02]  /*fa70*/  MOV R251, R128 ;  /* 0x0000008000fb7202 */ /* 0x000fe40000000f00 */
[----:B------:R-:W-:-:S07]  /*fa80*/  MOV R130, R126 ;  /* 0x0000007e00827202 */ /* 0x000fce0000000f00 */
[----:B------:R-:W-:Y:S05]  /*fa90*/  WARPSYNC.COLLECTIVE R246, `(.L_x_12400) ;  /* 0x00000000f6087348 */ /* 0x000fea0003c00000 */
[----:B------:R0:W1:Y:S02]  /*faa0*/  SHFL.DOWN P2, R126, R251, R124, R125 ;  /* 0x0800007cfb7e7389 */ /* 0x000064000004007d */
[----:B01----:R-:W-:Y:S05]  /*fab0*/  ENDCOLLECTIVE ;  /* 0x000000000000791b */ /* 0x003fea0003800000 */
.L_x_12400:
[----:B------:R-:W-:Y:S02]  /*fac0*/  MOV R251, R129 ;  /* 0x0000008100fb7202 */ /* 0x000fe40000000f00 */
[----:B------:R-:W-:-:S07]  /*fad0*/  MOV R128, R126 ;  /* 0x0000007e00807202 */ /* 0x000fce0000000f00 */
[----:B------:R-:W-:Y:S05]  /*fae0*/  WARPSYNC.COLLECTIVE R246, `(.L_x_12401) ;  /* 0x00000000f6087348 */ /* 0x000fea0003c00000 */
[----:B------:R0:W1:Y:S02]  /*faf0*/  SHFL.DOWN P2, R126, R251, R124, R125 ;  /* 0x0800007cfb7e7389 */ /* 0x000064000004007d */
[----:B01----:R-:W-:Y:S05]  /*fb00*/  ENDCOLLECTIVE ;  /* 0x000000000000791b */ /* 0x003fea0003800000 */
.L_x_12401:
[----:B------:R-:W-:Y:S01]  /*fb10*/  MOV R129, R126 ;  /* 0x0000007e00817202 */ /* 0x000fe20000000f00 */
[----:B------:R-:W-:-:S07]  /*fb20*/  HFMA2 R126, -RZ, RZ, 0, 1.847743988037109375e-06 ;  /* 0x0000001fff7e7431 */ /* 0x000fce00000001ff */
[----:B------:R-:W-:Y:S05]  /*fb30*/  WARPSYNC.COLLECTIVE R246, `(.L_x_12402) ;  /* 0x00000000f6087348 */ /* 0x000fea0003c00000 */
[----:B------:R0:W1:Y:S02]  /*fb40*/  SHFL.IDX P2, R124, R243, R127, R126 ;  /* 0x0000007ff37c7389 */ /* 0x000064000004007e */
[----:B01----:R-:W-:Y:S05]  /*fb50*/  ENDCOLLECTIVE ;  /* 0x000000000000791b */ /* 0x003fea0003800000 */
.L_x_12402:
[----:B------:R-:W-:Y:S02]  /*fb60*/  MOV R243, R117 ;  /* 0x0000007500f37202 */ /* 0x000fe40000000f00 */
[----:B------:R-:W-:-:S07]  /*fb70*/  MOV R251, R124 ;  /* 0x0000007c00fb7202 */ /* 0x000fce0000000f00 */
[----:B------:R-:W-:Y:S05]  /*fb80*/  WARPSYNC.COLLECTIVE R246, `(.L_x_12403) ;  /* 0x00000000f6087348 */ /* 0x000fea0003c00000 */
[----:B------:R0:W1:Y:S02]  /*fb90*/  SHFL.IDX P2, R124, R243, R127, R126 ;  /* 0x0000007ff37c7389 */ /* 0x000064000004007e */
[----:B01----:R-:W-:Y:S05]  /*fba0*/  ENDCOLLECTIVE ;  /* 0x000000000000791b */ /* 0x003fea0003800000 */
.L_x_12403:
[----:B------:R-:W-:Y:S02]  /*fbb0*/  MOV R243, R118 ;  /* 0x0000007600f37202 */ /* 0x000fe40000000f00 */
[----:B------:R-:W-:-:S07]  /*fbc0*/  MOV R125, R124 ;  /* 0x0000007c007d7202 */ /* 0x000fce0000000f00 */
[----:B------:R-:W-:Y:S05]  /*fbd0*/  WARPSYNC.COLLECTIVE R246, `(.L_x_12404) ;  /* 0x00000000f6087348 */ /* 0x000fea0003c00000 */
[----:B------:R0:W1:Y:S02]  /*fbe0*/  SHFL.IDX P2, R124, R243, R127, R126 ;  /* 0x0000007ff37c7389 */ /* 0x000064000004007e */
[----:B01----:R-:W-:Y:S05]  /*fbf0*/  ENDCOLLECTIVE ;  /* 0x000000000000791b */ /* 0x003fea0003800000 */
.L_x_12404:
[----:B------:R-:W-:Y:S02]  /*fc00*/  MOV R243, R119 ;  /* 0x0000007700f37202 */ /* 0x000fe40000000f00 */
[----:B------:R-:W-:-:S07]  /*fc10*/  MOV R118, R124 ;  /* 0x0000007c00767202 */ /* 0x000fce0000000f00 */
[----:B------:R-:W-:Y:S05]  /*fc20*/  WARPSYNC.COLLECTIVE R246, `(.L_x_12405) ;  /* 0x00000000f6087348 */ /* 0x000fea0003c00000 */
[----:B------:R0:W1:Y:S02]  /*fc30*/  SHFL.IDX P2, R124, R243, R127, R126 ;  /* 0x0000007ff37c7389 */ /* 0x000064000004007e */
[----:B01----:R-:W-:Y:S05]  /*fc40*/  ENDCOLLECTIVE ;  /* 0x000000000000791b */ /* 0x003fea0003800000 */
.L_x_12405:
[----:B------:R-:W-:Y:S02]  /*fc50*/  MOV R119, R124 ;  /* 0x0000007c00777202 */ /* 0x000fe40000000f00 */
[----:B------:R-:W-:Y:S01]  /*fc60*/  MOV R124, R251 ;  /* 0x000000fb007c7202 */ /* 0x000fe20000000f00 */
[----:B------:R-:W-:Y:S06]  /*fc70*/  BRA `(.L_x_12406) ;  /* 0xffffff8c00747947 */ /* 0x000fec000383ffff */
.L_x_12407:
        /* <DEDUP_REMOVED lines=16> */
.L_x_18719:


//--------------------- .text._Z25selective_scan_bwd_kernelI32Selective_Scan_bwd_kernel_traitsILi32ELi16ELb0ELb0ELb0ELb0ELb0EfN3c107complexIfEEEEv12SSMParamsBwd --------------------------
	.section	.text._Z25selective_scan_bwd_kernelI32Selective_Scan_bwd_kernel_traitsILi32ELi16ELb0ELb0ELb0ELb0ELb0EfN3c107complexIfEEEEv12SSMParamsBwd,"ax",@progbits
	.align	128
        .global         _Z25selective_scan_bwd_kernelI32Selective_Scan_bwd_kernel_traitsILi32ELi16ELb0ELb0ELb0ELb0ELb0EfN3c107complexIfEEEEv12SSMParamsBwd
        .type           _Z25selective_scan_bwd_kernelI32Selective_Scan_bwd_kernel_traitsILi32ELi16ELb0ELb0ELb0ELb0ELb0EfN3c107complexIfEEEEv12SSMParamsBwd,@function
        .size           _Z25selective_scan_bwd_kernelI32Selective_Scan_bwd_kernel_traitsILi32ELi16ELb0ELb0ELb0ELb0ELb0EfN3c107complexIfEEEEv12SSMParamsBwd,(.L_x_18720 - _Z25selective_scan_bwd_kernelI32Selective_Scan_bwd_kernel_traitsILi32ELi16ELb0ELb0ELb0ELb0ELb0EfN3c107complexIfEEEEv12SSMParamsBwd)
        .other          _Z25selective_scan_bwd_kernelI32Selective_Scan_bwd_kernel_traitsILi32ELi16ELb0ELb0ELb0ELb0ELb0EfN3c107complexIfEEEEv12SSMParamsBwd,@"STO_CUDA_ENTRY STV_DEFAULT"
_Z25selective_scan_bwd_kernelI32Selective_Scan_bwd_kernel_traitsILi32ELi16ELb0ELb0ELb0ELb0ELb0EfN3c107complexIfEEEEv12SSMParamsBwd:
.text._Z25selective_scan_bwd_kernelI32Selective_Scan_bwd_kernel_traitsILi32ELi16ELb0ELb0ELb0ELb0ELb0EfN3c107complexIfEEEEv12SSMParamsBwd:
        /* <DEDUP_REMOVED lines=27> */
[----:B---3--:R3:W5:Y:S04]  /*01b0*/  @P1 LDG.E R17, desc[UR22][R4.64] ;  /* 0x0000001604111981 */ /* 0x008768000c1e1900 */
        /* <DEDUP_REMOVED lines=8> */
[----:B0-----:R-:W-:Y:S02]  /*0240*/  ULEA UR9, UR36, 0xfffffe00, 0x9 ;  /* 0xfffffe0024097891 */ /* 0x001fe4000f8e48ff */
[----:B------:R-:W-:-:S02]  /*0250*/  UIMAD.WIDE.U32 UR18, UR8, UR34, UR10 ;  /* 0x00000022081272a5 */ /* 0x000fc4000f8e000a */
[----:B--2---:R-:W-:Y:S02]  /*0260*/  UISETP.NE.U32.AND UP0, UPT, UR16, URZ, UPT ;  /* 0x000000ff1000728c */ /* 0x004fe4000bf05070 */
        /* <DEDUP_REMOVED lines=19> */
[----:B------:R-:W4:Y:S01]  /*03a0*/  @UP0 LDCU.64 UR32, c[0x0][0x480] ;  /* 0x00009000ff2007ac */ /* 0x000f220008000a00 */
[----:B------:R-:W-:Y:S01]  /*03b0*/  UIMAD UR13, UR25, UR39, UR21 ;  /* 0x00000027190d72a4 */ /* 0x000fe2000f8e0215 */
        /* <DEDUP_REMOVED lines=8> */
[----:B------:R-:W2:Y:S01]  /*0440*/  LDCU.64 UR34, c[0x0][0x528] ;  /* 0x0000a500ff2277ac */ /* 0x000ea20008000a00 */
[----:B------:R-:W-:-:S02]  /*0450*/  UIADD3.X UR24, UPT, UPT, UR24, UR11, URZ, UP2, !UPT ;  /* 0x0000000b18187290 */ /* 0x000fc400097fe4ff */
[----:B0-----:R-:W-:Y:S02]  /*0460*/  @UP0 UIMAD UR11, UR4, UR16, URZ ;  /* 0x00000010040b02a4 */ /* 0x001fe4000f8e02ff */
[----:B------:R-:W-:Y:S01]  /*0470*/  ULEA.HI.X UR7, UR18, UR5, UR7, 0x3, UP1 ;  /* 0x0000000512077291 */ /* 0x000fe200088f1c07 */
[----:B------:R-:W-:Y:S02]  /*0480*/  UMOV UR4, URZ ;  /* 0x000000ff00047c82 */ /* 0x000fe40008000000 */
[----:B------:R-:W-:Y:S01]  /*0490*/  UMOV UR5, URZ ;  /* 0x000000ff00057c82 */ /* 0x000fe20008000000 */
[----:B----4-:R-:W-:Y:S02]  /*04a0*/  @UP0 UIMAD.WIDE UR4, UR11, 0x10, UR32 ;  /* 0x000000100b0408a5 */ /* 0x010fe4000f8e0220 */
[----:B------:R-:W-:Y:S01]  /*04b0*/  UISETP.GE.AND UP0, UPT, UR36, 0x1, UPT ;  /* 0x000000012400788c */ /* 0x000fe2000bf06270 */
[----:B------:R-:W-:Y:S01]  /*04c0*/  CS2R R18, SRZ ;  /* 0x0000000000127805 */ /* 0x000fe2000001ff00 */
[----:B------:R-:W-:-:S02]  /*04d0*/  UIMAD UR10, UR8, UR17, UR15 ;  /* 0x00000011080a72a4 */ /* 0x000fc4000f8e020f */
[----:B-1----:R-:W-:Y:S02]  /*04e0*/  ULEA UR9, UP1, UR14, UR30, 0x3 ;  /* 0x0000001e0e097291 */ /* 0x002fe4000f8218ff */
[----:B--2---:R-:W-:Y:S02]  /*04f0*/  ULEA UR21, UP2, UR12, UR34, 0x2 ;  /* 0x000000220c157291 */ /* 0x004fe4000f8410ff */
[----:B------:R-:W-:Y:S02]  /*0500*/  ULEA.HI.X UR10, UR14, UR31, UR10, 0x3, UP1 ;  /* 0x0000001f0e0a7291 */ /* 0x000fe400088f1c0a */
[----:B------:R-:W-:Y:S01]  /*0510*/  ULEA.HI.X UR24, UR12, UR35, UR24, 0x2, UP2 ;  /* 0x000000230c187291 */ /* 0x000fe200090f1418 */
[----:B---3--:R-:W-:Y:S11]  /*0520*/  BRA.U !UP0, `(.L_x_12408) ;  /* 0x0000007908607547 */ /* 0x008ff6000b800000 */
[----:B------:R-:W0:Y:S01]  /*0530*/  S2R R20, SR_TID.X ;  /* 0x0000000000147919 */ /* 0x000e220000002100 */
[----:B------:R-:W-:Y:S01]  /*0540*/  CS2R R18, SRZ ;  /* 0x0000000000127805 */ /* 0x000fe2000001ff00 */
[----:B------:R-:W1:Y:S01]  /*0550*/  LDCU UR11, c[0x0][0x394] ;  /* 0x00007280ff0b77ac */ /* 0x000e620008000800 */
[----:B------:R-:W-:Y:S01]  /*0560*/  UMOV UR12, UR28 ;  /* 0x0000001c000c7c82 */ /* 0x000fe20008000000 */
[----:B------:R-:W-:Y:S01]  /*0570*/  UMOV UR13, UR29 ;  /* 0x0000001d000d7c82 */ /* 0x000fe20008000000 */
[----:B------:R-:W-:Y:S01]  /*0580*/  UMOV UR14, UR26 ;  /* 0x0000001a000e7c82 */ /* 0x000fe20008000000 */
[----:B------:R-:W-:Y:S01]  /*0590*/  UMOV UR15, UR27 ;  /* 0x0000001b000f7c82 */ /* 0x000fe20008000000 */
[C---:B0-----:R-:W-:Y:S02]  /*05a0*/  SHF.L.U32 R0, R20.reuse, 0x4, RZ ;  /* 0x0000000414007819 */ /* 0x041fe400000006ff */
[----:B------:R-:W-:Y:S02]  /*05b0*/  LOP3.LUT R203, R20, 0x1f, RZ, 0xc0, !PT ;  /* 0x0000001f14cb7812 */ /* 0x000fe400078ec0ff */
[----:B------:R-:W-:-:S04]  /*05c0*/  LOP3.LUT R3, R0, 0x3e00, RZ, 0xc0, !PT ;  /* 0x00003e0000037812 */ /* 0x000fc800078ec0ff */
[----:B-1----:R-:W-:-:S07]  /*05d0*/  LOP3.LUT R7, R3, 0x1f, R20, 0xf8, !PT ;  /* 0x0000001f03077812 */ /* 0x002fce00078ef814 */
.L_x_12428:
[----:B0-----:R-:W0:Y:S01]  /*05e0*/  LDCU UR16, c[0x0][0x388] ;  /* 0x00007100ff1077ac */ /* 0x001e220008000800 */
        /* <DEDUP_REMOVED lines=8> */
[----:B------:R-:W-:Y:S01]  /*0670*/  LOP3.LUT R27, R5, 0x1f, R20, 0xf8, !PT ;  /* 0x0000001f051b7812 */ /* 0x000fe200078ef814 */
[----:B------:R-:W-:Y:S01]  /*0680*/  HFMA2 R0, -RZ, RZ, 0, 0 ;  /* 0x00000000ff007431 */ /* 0x000fe200000001ff */
[----:B------:R-:W-:-:S02]  /*0690*/  CS2R R10, SRZ ;  /* 0x00000000000a7805 */ /* 0x000fc4000001ff00 */
[----:B------:R-:W-:Y:S02]  /*06a0*/  MOV R13, RZ ;  /* 0x000000ff000d7202 */ /* 0x000fe40000000f00 */
[----:B------:R-:W-:Y:S02]  /*06b0*/  CS2R R34, SRZ ;  /* 0x0000000000227805 */ /* 0x000fe4000001ff00 */
[----:B------:R-:W-:Y:S02]  /*06c0*/  CS2R R38, SRZ ;  /* 0x0000000000267805 */ /* 0x000fe4000001ff00 */
[----:B------:R-:W-:Y:S02]  /*06d0*/  CS2R R40, SRZ ;  /* 0x0000000000287805 */ /* 0x000fe4000001ff00 */
[----:B------:R-:W-:Y:S01]  /*06e0*/  MOV R42, RZ ;  /* 0x000000ff002a7202 */ /* 0x000fe20000000f00 */
[----:B0-----:R-:W-:Y:S01]  /*06f0*/  UIADD3 UR32, UPT, UPT, -UR18, UR16, URZ ;  /* 0x0000001012207290 */ /* 0x001fe2000fffe1ff */
[----:B------:R-:W-:-:S02]  /*0700*/  LOP3.LUT R12, R27, 0xe0, RZ, 0xfc, !PT ;  /* 0x000000e01b0c7812 */ /* 0x000fc400078efcff */
[C---:B------:R-:W-:Y:S02]  /*0710*/  LOP3.LUT R55, R27.reuse, 0x100, RZ, 0xfc, !PT ;  /* 0x000001001b377812 */ /* 0x040fe400078efcff */
[----:B------:R-:W-:Y:S02]  /*0720*/  LOP3.LUT R67, R27, 0x20, RZ, 0xfc, !PT ;  /* 0x000000201b437812 */ /* 0x000fe400078efcff */
[C---:B------:R-:W-:Y:S01]  /*0730*/  ISETP.GE.AND P0, PT, R7.reuse, UR32, PT ;  /* 0x0000002007007c0c */ /* 0x040fe2000bf06270 */
[----:B------:R-:W-:Y:S01]  /*0740*/  IMAD.WIDE.U32 R6, R7, 0x4, R2 ;  /* 0x0000000407067825 */ /* 0x000fe200078e0002 */
[----:B------:R-:W-:Y:S02]  /*0750*/  SHF.L.U32 R2, R27, 0x2, RZ ;  /* 0x000000021b027819 */ /* 0x000fe400000006ff */
[----:B------:R-:W-:Y:S02]  /*0760*/  P2R R66, PR, RZ, 0x1 ;  /* 0x00000001ff427803 */ /* 0x000fe40000000000 */
[----:B------:R-:W-:-:S02]  /*0770*/  IADD3 R4, P1, PT, R2, UR14, RZ ;  /* 0x0000000e02047c10 */ /* 0x000fc4000ff3e0ff */
[----:B------:R-:W-:Y:S02]  /*0780*/  IADD3 R2, P0, PT, R2, UR21, RZ ;  /* 0x0000001502027c10 */ /* 0x000fe4000ff1e0ff */
[----:B------:R-:W-:Y:S02]  /*0790*/  IADD3.X R5, PT, PT, RZ, UR15, RZ, P1, !PT ;  /* 0x0000000fff057c10 */ /* 0x000fe40008ffe4ff */
[----:B------:R-:W-:Y:S02]  /*07a0*/  IADD3.X R3, PT, PT, RZ, UR24, RZ, P0, !PT ;  /* 0x00000018ff037c10 */ /* 0x000fe400087fe4ff */
[----:B------:R-:W-:Y:S01]  /*07b0*/  ISETP.GE.AND P0, PT, R12, UR32, PT ;  /* 0x000000200c007c0c */ /* 0x000fe2000bf06270 */
[----:B------:R-:W-:Y:S01]  /*07c0*/  BAR.SYNC.DEFER_BLOCKING 0x0 ;  /* 0x0000000000007b1d */ /* 0x000fe20000010000 */
[----:B------:R-:W-:Y:S02]  /*07d0*/  ISETP.NE.AND P1, PT, R66, RZ, PT ;  /* 0x000000ff4200720c */ /* 0x000fe40003f25270 */
[----:B------:R-:W-:-:S02]  /*07e0*/  LOP3.LUT R77, R27, 0xc0, RZ, 0xfc, !PT ;  /* 0x000000c01b4d7812 */ /* 0x000fc400078efcff */
[C---:B------:R-:W-:Y:S02]  /*07f0*/  LOP3.LUT R69, R27.reuse, 0x40, RZ, 0xfc, !PT ;  /* 0x000000401b457812 */ /* 0x040fe400078efcff */
[C---:B------:R-:W-:Y:S02]  /*0800*/  LOP3.LUT R71, R27.reuse, 0x60, RZ, 0xfc, !PT ;  /* 0x000000601b477812 */ /* 0x040fe400078efcff */
[----:B------:R-:W-:Y:S02]  /*0810*/  LOP3.LUT R73, R27, 0x80, RZ, 0xfc, !PT ;  /* 0x000000801b497812 */ /* 0x000fe400078efcff */
[----:B------:R-:W-:Y:S02]  /*0820*/  ISETP.GE.AND P2, PT, R77, UR32, PT ;  /* 0x000000204d007c0c */ /* 0x000fe4000bf46270 */
[----:B------:R-:W-:Y:S02]  /*0830*/  LOP3.LUT R75, R27, 0xa0, RZ, 0xfc, !PT ;  /* 0x000000a01b4b7812 */ /* 0x000fe400078efcff */
[----:B------:R-:W-:-:S02]  /*0840*/  ISETP.GE.AND P6, PT, R69, UR32, PT ;  /* 0x0000002045007c0c */ /* 0x000fc4000bfc6270 */
[----:B------:R-:W-:Y:S02]  /*0850*/  ISETP.GE.AND P5, PT, R71, UR32, PT ;  /* 0x0000002047007c0c */ /* 0x000fe4000bfa6270 */
[----:B------:R-:W-:Y:S02]  /*0860*/  ISETP.GE.AND P4, PT, R73, UR32, PT ;  /* 0x0000002049007c0c */ /* 0x000fe4000bf86270 */
[----:B------:R-:W-:Y:S01]  /*0870*/  ISETP.GE.AND P3, PT, R75, UR32, PT ;  /* 0x000000204b007c0c */ /* 0x000fe2000bf66270 */
[----:B------:R-:W2:Y:S01]  /*0880*/  @!P0 LDG.E R14, desc[UR22][R6.64+0x380] ;  /* 0x00038016060e8981 */ /* 0x000ea2000c1e1900 */
[----:B------:R-:W-:-:S03]  /*0890*/  ISETP.GE.AND P0, PT, R55, UR32, PT ;  /* 0x0000002037007c0c */ /* 0x000fc6000bf06270 */
[----:B------:R-:W3:Y:S01]  /*08a0*/  @!P1 LDG.E R9, desc[UR22][R6.64] ;  /* 0x0000001606099981 */ /* 0x000ee2000c1e1900 */
[----:B------:R-:W-:Y:S02]  /*08b0*/  ISETP.GE.AND P1, PT, R67, UR32, PT ;  /* 0x0000002043007c0c */ /* 0x000fe4000bf26270 */
[C---:B------:R-:W-:Y:S01]  /*08c0*/  LOP3.LUT R21, R27.reuse, 0x120, RZ, 0xfc, !PT ;  /* 0x000001201b157812 */ /* 0x040fe200078efcff */
[----:B----4-:R-:W4:Y:S01]  /*08d0*/  @!P2 LDG.E R15, desc[UR22][R6.64+0x300] ;  /* 0x00030016060fa981 */ /* 0x010f22000c1e1900 */
[C---:B------:R-:W-:Y:S02]  /*08e0*/  LOP3.LUT R22, R27.reuse, 0x140, RZ, 0xfc, !PT ;  /* 0x000001401b167812 */ /* 0x040fe400078efcff */
[C---:B------:R-:W-:Y:S01]  /*08f0*/  LOP3.LUT R23, R27.reuse, 0x160, RZ, 0xfc, !PT ;  /* 0x000001601b177812 */ /* 0x040fe200078efcff */
[----:B------:R-:W2:Y:S01]  /*0900*/  @!P6 LDG.E R11, desc[UR22][R6.64+0x100] ;  /* 0x00010016060be981 */ /* 0x000ea2000c1e1900 */
[C---:B------:R-:W-:Y:S02]  /*0910*/  LOP3.LUT R24, R27.reuse, 0x180, RZ, 0xfc, !PT ;  /* 0x000001801b187812 */ /* 0x040fe400078efcff */
[----:B------:R-:W-:Y:S01]  /*0920*/  LOP3.LUT R25, R27, 0x1a0, RZ, 0xfc, !PT ;  /* 0x000001a01b197812 */ /* 0x000fe200078efcff */
[----:B------:R-:W4:Y:S01]  /*0930*/  @!P0 LDG.E R33, desc[UR22][R6.64+0x400] ;  /* 0x0004001606218981 */ /* 0x000f22000c1e1900 */
[----:B------:R-:W-:-:S02]  /*0940*/  ISETP.GE.AND P0, PT, R21, UR32, PT ;  /* 0x0000002015007c0c */ /* 0x000fc4000bf06270 */
[----:B------:R-:W-:Y:S01]  /*0950*/  LOP3.LUT R26, R27, 0x1c0, RZ, 0xfc, !PT ;  /* 0x000001c01b1a7812 */ /* 0x000fe200078efcff */
[----:B------:R-:W2:Y:S01]  /*0960*/  @!P1 LDG.E R0, desc[UR22][R6.64+0x80] ;  /* 0x0000801606009981 */ /* 0x000ea2000c1e1900 */
[----:B------:R-:W-:Y:S02]  /*0970*/  ISETP.GE.AND P1, PT, R22, UR32, PT ;  /* 0x0000002016007c0c */ /* 0x000fe4000bf26270 */
[----:B------:R-:W-:Y:S01]  /*0980*/  ISETP.GE.AND P2, PT, R23, UR32, PT ;  /* 0x0000002017007c0c */ /* 0x000fe2000bf46270 */
[----:B------:R-:W4:Y:S01]  /*0990*/  @!P5 LDG.E R8, desc[UR22][R6.64+0x180] ;  /* 0x000180160608d981 */ /* 0x000f22000c1e1900 */
[----:B------:R-:W-:-:S03]  /*09a0*/  LOP3.LUT R27, R27, 0x1e0, RZ, 0xfc, !PT ;  /* 0x000001e01b1b7812 */ /* 0x000fc600078efcff */
[----:B------:R-:W4:Y:S01]  /*09b0*/  @!P4 LDG.E R13, desc[UR22][R6.64+0x200] ;  /* 0x00020016060dc981 */ /* 0x000f22000c1e1900 */
[----:B------:R-:W-:-:S03]  /*09c0*/  ISETP.GE.AND P4, PT, R25, UR32, PT ;  /* 0x0000002019007c0c */ /* 0x000fc6000bf86270 */
        /* <DEDUP_REMOVED lines=11> */
[----:B------:R-:W0:Y:S01]  /*0a80*/  S2R R21, SR_LANEID ;  /* 0x0000000000157919 */ /* 0x000e220000000000 */
[----:B------:R-:W1:Y:S01]  /*0a90*/  S2UR UR20, SR_CgaCtaId ;  /* 0x00000000001479c3 */ /* 0x000e620000008800 */
[----:B------:R-:W-:-:S02]  /*0aa0*/  UMOV UR16, 0x400 ;  /* 0x0000040000107882 */ /* 0x000fc40000000000 */
[----:B-1----:R-:W-:Y:S01]  /*0ab0*/  ULEA UR20, UR20, UR16, 0x18 ;  /* 0x0000001014147291 */ /* 0x002fe2000f8ec0ff */
[----:B------:R-:W-:Y:S02]  /*0ac0*/  P2R R65, PR, RZ, 0x1 ;  /* 0x00000001ff417803 */ /* 0x000fe40000000000 */
[----:B------:R-:W-:Y:S02]  /*0ad0*/  CS2R R56, SRZ ;  /* 0x0000000000387805 */ /* 0x000fe4000001ff00 */
[C---:B0-----:R-:W-:Y:S02]  /*0ae0*/  IADD3 R6, PT, PT, R21.reuse, 0x80, RZ ;  /* 0x0000008015067810 */ /* 0x041fe40007ffe0ff */
[----:B------:R-:W-:Y:S02]  /*0af0*/  CS2R R58, SRZ ;  /* 0x00000000003a7805 */ /* 0x000fe4000001ff00 */
[----:B------:R-:W-:Y:S02]  /*0b00*/  IADD3 R24, PT, PT, R21, 0x20, RZ ;  /* 0x0000002015187810 */ /* 0x000fe40007ffe0ff */
[----:B------:R-:W-:-:S02]  /*0b10*/  CS2R R60, SRZ ;  /* 0x00000000003c7805 */ /* 0x000fc4000001ff00 */
[C---:B------:R-:W-:Y:S02]  /*0b20*/  IADD3 R26, PT, PT, R21.reuse, 0x40, RZ ;  /* 0x00000040151a7810 */ /* 0x040fe40007ffe0ff */
[----:B------:R-:W-:Y:S02]  /*0b30*/  CS2R R82, SRZ ;  /* 0x0000000000527805 */ /* 0x000fe4000001ff00 */
[----:B------:R-:W-:Y:S02]  /*0b40*/  LEA.HI.SX32 R6, R6, R21, 0x1b ;  /* 0x0000001506067211 */ /* 0x000fe400078fdaff */
[----:B------:R-:W-:Y:S02]  /*0b50*/  MOV R84, RZ ;  /* 0x000000ff00547202 */ /* 0x000fe40000000f00 */
[----:B------:R-:W-:Y:S02]  /*0b60*/  CS2R R86, SRZ ;  /* 0x0000000000567805 */ /* 0x000fe4000001ff00 */
[----:B------:R-:W-:-:S02]  /*0b70*/  IADD3 R28, PT, PT, R21, 0x60, RZ ;  /* 0x00000060151c7810 */ /* 0x000fc40007ffe0ff */
[----:B------:R-:W-:Y:S02]  /*0b80*/  CS2R R88, SRZ ;  /* 0x0000000000587805 */ /* 0x000fe4000001ff00 */
[CC--:B------:R-:W-:Y:S01]  /*0b90*/  LEA.HI.SX32 R22, R21.reuse, R21.reuse, 0x1b ;  /* 0x0000001515167211 */ /* 0x0c0fe200078fdaff */
[----:B------:R-:W0:Y:S01]  /*0ba0*/  LDCU UR16, c[0x0][0x38c] ;  /* 0x00007180ff1077ac */ /* 0x000e220008000800 */
[----:B------:R-:W-:Y:S02]  /*0bb0*/  IADD3 R30, PT, PT, R21, 0xa0, RZ ;  /* 0x000000a0151e7810 */ /* 0x000fe40007ffe0ff */
[-C--:B------:R-:W-:Y:S02]  /*0bc0*/  LEA.HI.SX32 R23, R24, R21.reuse, 0x1b ;  /* 0x0000001518177211 */ /* 0x080fe400078fdaff */
[----:B------:R-:W-:Y:S02]  /*0bd0*/  LEA.HI.SX32 R24, R26, R21, 0x1b ;  /* 0x000000151a187211 */ /* 0x000fe400078fdaff */
[----:B------:R-:W-:-:S02]  /*0be0*/  LEA R26, R6, UR20, 0x2 ;  /* 0x00000014061a7c11 */ /* 0x000fc4000f8e10ff */
[-C--:B------:R-:W-:Y:S02]  /*0bf0*/  LEA.HI.SX32 R25, R28, R21.reuse, 0x1b ;  /* 0x000000151c197211 */ /* 0x080fe400078fdaff */
[C---:B------:R-:W-:Y:S02]  /*0c00*/  IADD3 R6, PT, PT, R21.reuse, 0xc0, RZ ;  /* 0x000000c015067810 */ /* 0x040fe40007ffe0ff */
[----:B------:R-:W-:Y:S02]  /*0c10*/  LEA R22, R22, UR20, 0x2 ;  /* 0x0000001416167c11 */ /* 0x000fe4000f8e10ff */
[----:B------:R-:W-:Y:S02]  /*0c20*/  LEA.HI.SX32 R27, R30, R21, 0x1b ;  /* 0x000000151e1b7211 */ /* 0x000fe400078fdaff */
[----:B------:R-:W-:Y:S02]  /*0c30*/  IADD3 R28, PT, PT, R21, 0xe0, RZ ;  /* 0x000000e0151c7810 */ /* 0x000fe40007ffe0ff */
[----:B------:R-:W-:-:S02]  /*0c40*/  LEA R23, R23, UR20, 0x2 ;  /* 0x0000001417177c11 */ /* 0x000fc4000f8e10ff */
[----:B------:R-:W-:Y:S02]  /*0c50*/  IADD3 R30, PT, PT, R21, 0x100, RZ ;  /* 0x00000100151e7810 */ /* 0x000fe40007ffe0ff */
[----:B------:R-:W-:Y:S02]  /*0c60*/  LEA R24, R24, UR20, 0x2 ;  /* 0x0000001418187c11 */ /* 0x000fe4000f8e10ff */
[-C--:B------:R-:W-:Y:S02]  /*0c70*/  LEA.HI.SX32 R6, R6, R21.reuse, 0x1b ;  /* 0x0000001506067211 */ /* 0x080fe400078fdaff */
[----:B------:R-:W-:Y:S02]  /*0c80*/  LEA R25, R25, UR20, 0x2 ;  /* 0x0000001419197c11 */ /* 0x000fe4000f8e10ff */
[----:B------:R-:W-:Y:S02]  /*0c90*/  LEA.HI.SX32 R29, R28, R21, 0x1b ;  /* 0x000000151c1d7211 */ /* 0x000fe400078fdaff */
[----:B------:R-:W-:-:S02]  /*0ca0*/  IADD3 R32, PT, PT, R21, 0x120, RZ ;  /* 0x0000012015207810 */ /* 0x000fc40007ffe0ff */
[-C--:B------:R-:W-:Y:S02]  /*0cb0*/  LEA.HI.SX32 R30, R30, R21.reuse, 0x1b ;  /* 0x000000151e1e7211 */ /* 0x080fe400078fdaff */
[----:B------:R-:W-:Y:S02]  /*0cc0*/  LEA R27, R27, UR20, 0x2 ;  /* 0x000000141b1b7c11 */ /* 0x000fe4000f8e10ff */
[----:B------:R-:W-:Y:S02]  /*0cd0*/  IADD3 R36, PT, PT, R21, 0x140, RZ ;  /* 0x0000014015247810 */ /* 0x000fe40007ffe0ff */
[----:B------:R-:W-:Y:S02]  /*0ce0*/  LEA R28, R6, UR20, 0x2 ;  /* 0x00000014061c7c11 */ /* 0x000fe4000f8e10ff */
[----:B------:R-:W-:Y:S02]  /*0cf0*/  LEA R29, R29, UR20, 0x2 ;  /* 0x000000141d1d7c11 */ /* 0x000fe4000f8e10ff */
[----:B------:R-:W-:-:S02]  /*0d00*/  LEA.HI.SX32 R31, R32, R21, 0x1b ;  /* 0x00000015201f7211 */ /* 0x000fc400078fdaff */
[----:B------:R-:W-:Y:S02]  /*0d10*/  LEA R30, R30, UR20, 0x2 ;  /* 0x000000141e1e7c11 */ /* 0x000fe4000f8e10ff */
[----:B------:R-:W-:Y:S02]  /*0d20*/  LEA.HI.SX32 R32, R36, R21, 0x1b ;  /* 0x0000001524207211 */ /* 0x000fe400078fdaff */
[----:B------:R-:W-:Y:S02]  /*0d30*/  IADD3 R6, PT, PT, R21, 0x180, RZ ;  /* 0x0000018015067810 */ /* 0x000fe40007ffe0ff */
[----:B------:R-:W-:Y:S02]  /*0d40*/  LEA R31, R31, UR20, 0x2 ;  /* 0x000000141f1f7c11 */ /* 0x000fe4000f8e10ff */
[----:B------:R-:W-:Y:S02]  /*0d50*/  LEA R32, R32, UR20, 0x2 ;  /* 0x0000001420207c11 */ /* 0x000fe4000f8e10ff */
[----:B------:R-:W-:-:S02]  /*0d60*/  IADD3 R36, PT, PT, R21, 0x1e0, RZ ;  /* 0x000001e015247810 */ /* 0x000fc40007ffe0ff */
[-C--:B------:R-:W-:Y:S02]  /*0d70*/  LEA.HI.SX32 R6, R6, R21.reuse, 0x1b ;  /* 0x0000001506067211 */ /* 0x080fe400078fdaff */
[----:B------:R-:W-:-:S04]  /*0d80*/  LEA.HI.SX32 R37, R36, R21, 0x1b ;  /* 0x0000001524257211 */ /* 0x000fc800078fdaff */
[----:B------:R-:W-:Y:S02]  /*0d90*/  LEA R37, R37, UR20, 0x2 ;  /* 0x0000001425257c11 */ /* 0x000fe4000f8e10ff */
[----:B------:R-:W-:Y:S02]  /*0da0*/  ISETP.NE.AND P0, PT, R66, RZ, PT ;  /* 0x000000ff4200720c */ /* 0x000fe40003f05270 */
[----:B------:R-:W-:Y:S02]  /*0db0*/  P2R R64, PR, RZ, 0x2 ;  /* 0x00000002ff407803 */ /* 0x000fe40000000000 */
[----:B------:R-:W-:Y:S02]  /*0dc0*/  P2R R63, PR, RZ, 0x4 ;  /* 0x00000004ff3f7803 */ /* 0x000fe40000000000 */
[----:B------:R-:W-:Y:S02]  /*0dd0*/  ISETP.GE.AND P1, PT, R71, UR32, PT ;  /* 0x0000002047007c0c */ /* 0x000fe4000bf26270 */
[----:B------:R-:W-:-:S02]  /*0de0*/  P2R R62, PR, RZ, 0x8 ;  /* 0x00000008ff3e7803 */ /* 0x000fc40000000000 */
[----:B------:R-:W-:Y:S02]  /*0df0*/  ISETP.GE.AND P2, PT, R69, UR32, PT ;  /* 0x0000002045007c0c */ /* 0x000fe4000bf46270 */
[----:B------:R-:W-:Y:S01]  /*0e00*/  ISETP.GE.AND P3, PT, R67, UR32, PT ;  /* 0x0000002043007c0c */ /* 0x000fe2000bf66270 */
[----:B---3--:R-:W-:Y:S04]  /*0e10*/  STS [R22], R9 ;  /* 0x0000000916007388 */ /* 0x008fe80000000800 */
[----:B--2---:R1:W-:Y:S04]  /*0e20*/  STS [R23+0x80], R0 ;  /* 0x0000800017007388 */ /* 0x0043e80000000800 */
[----:B------:R-:W-:Y:S04]  /*0e30*/  STS [R24+0x100], R11 ;  /* 0x0001000b18007388 */ /* 0x000fe80000000800 */
[----:B----4-:R2:W-:Y:S01]  /*0e40*/  STS [R25+0x180], R8 ;  /* 0x0001800819007388 */ /* 0x0105e20000000800 */
[----:B-1----:R-:W-:-:S03]  /*0e50*/  IADD3 R0, PT, PT, R21, 0x160, RZ ;  /* 0x0000016015007810 */ /* 0x002fc60007ffe0ff */
[----:B------:R-:W-:Y:S01]  /*0e60*/  STS [R26+0x200], R13 ;  /* 0x0002000d1a007388 */ /* 0x000fe20000000800 */
[----:B------:R-:W-:-:S03]  /*0e70*/  LEA.HI.SX32 R0, R0, R21, 0x1b ;  /* 0x0000001500007211 */ /* 0x000fc600078fdaff */
[----:B------:R1:W-:Y:S01]  /*0e80*/  STS [R27+0x280], R10 ;  /* 0x0002800a1b007388 */ /* 0x0003e20000000800 */
[----:B--2---:R-:W-:-:S03]  /*0e90*/  IADD3 R8, PT, PT, R21, 0x1a0, RZ ;  /* 0x000001a015087810 */ /* 0x004fc60007ffe0ff */
[----:B------:R-:W-:Y:S04]  /*0ea0*/  STS [R28+0x300], R15 ;  /* 0x0003000f1c007388 */ /* 0x000fe80000000800 */
[----:B------:R-:W-:Y:S01]  /*0eb0*/  STS [R29+0x380], R14 ;  /* 0x0003800e1d007388 */ /* 0x000fe20000000800 */
[----:B-1----:R-:W-:-:S03]  /*0ec0*/  IADD3 R10, PT, PT, R21, 0x1c0, RZ ;  /* 0x000001c0150a7810 */ /* 0x002fc60007ffe0ff */
[----:B------:R1:W-:Y:S01]  /*0ed0*/  STS [R30+0x400], R33 ;  /* 0x000400211e007388 */ /* 0x0003e20000000800 */
[-C--:B------:R-:W-:Y:S02]  /*0ee0*/  LEA.HI.SX32 R8, R8, R21.reuse, 0x1b ;  /* 0x0000001508087211 */ /* 0x080fe400078fdaff */
[----:B------:R-:W-:Y:S01]  /*0ef0*/  LEA.HI.SX32 R10, R10, R21, 0x1b ;  /* 0x000000150a0a7211 */ /* 0x000fe200078fdaff */
[----:B------:R2:W-:Y:S01]  /*0f00*/  STS [R31+0x480], R34 ;  /* 0x000480221f007388 */ /* 0x0005e20000000800 */
[----:B-1----:R-:W-:Y:S02]  /*0f10*/  LEA R33, R0, UR20, 0x2 ;  /* 0x0000001400217c11 */ /* 0x002fe4000f8e10ff */
[----:B------:R-:W-:Y:S01]  /*0f20*/  SHF.L.U32 R0, R21, 0x4, RZ ;  /* 0x0000000415007819 */ /* 0x000fe200000006ff */
[----:B------:R1:W-:Y:S01]  /*0f30*/  STS [R32+0x500], R35 ;  /* 0x0005002320007388 */ /* 0x0003e20000000800 */
[----:B--2---:R-:W-:-:S03]  /*0f40*/  LEA R34, R6, UR20, 0x2 ;  /* 0x0000001406227c11 */ /* 0x004fc6000f8e10ff */
[----:B------:R2:W-:Y:S01]  /*0f50*/  STS [R33+0x580], R38 ;  /* 0x0005802621007388 */ /* 0x0005e20000000800 */
[----:B------:R-:W-:Y:S02]  /*0f60*/  LEA R36, R10, UR20, 0x2 ;  /* 0x000000140a247c11 */ /* 0x000fe4000f8e10ff */
[----:B-1----:R-:W-:Y:S02]  /*0f70*/  LEA R35, R8, UR20, 0x2 ;  /* 0x0000001408237c11 */ /* 0x002fe4000f8e10ff */
[----:B--2---:R-:W-:Y:S01]  /*0f80*/  LEA.HI.SX32 R38, R0, R0, 0x1b ;  /* 0x0000000000267211 */ /* 0x004fe200078fdaff */
[----:B------:R-:W-:Y:S03]  /*0f90*/  STS [R34+0x600], R39 ;  /* 0x0006002722007388 */ /* 0x000fe60000000800 */
[----:B------:R-:W-:Y:S01]  /*0fa0*/  LEA R38, R38, UR20, 0x2 ;  /* 0x0000001426267c11 */ /* 0x000fe2000f8e10ff */
        /* <DEDUP_REMOVED lines=22> */
[----:B------:R-:W-:Y:S02]  /*1110*/  CS2R R10, SRZ ;  /* 0x00000000000a7805 */ /* 0x000fe4000001ff00 */
[----:B------:R-:W-:Y:S02]  /*1120*/  CS2R R8, SRZ ;  /* 0x0000000000087805 */ /* 0x000fe4000001ff00 */
        /* <DEDUP_REMOVED lines=10> */
[----:B------:R-:W-:Y:S01]  /*11d0*/  CS2R R14, SRZ ;  /* 0x00000000000e7805 */ /* 0x000fe2000001ff00 */
[----:B------:R-:W-:Y:S01]  /*11e0*/  HFMA2 R13, -RZ, RZ, 0, 0 ;  /* 0x00000000ff0d7431 */ /* 0x000fe200000001ff */
[----:B------:R-:W-:Y:S01]  /*11f0*/  MOV R0, RZ ;  /* 0x000000ff00007202 */ /* 0x000fe20000000f00 */
[----:B------:R-:W4:Y:S04]  /*1200*/  @!P5 LDG.E R61, desc[UR22][R4.64+0x700] ;  /* 0x00070016043dd981 */ /* 0x000f28000c1e1900 */
[----:B------:R-:W4:Y:S01]  /*1210*/  @!P1 LDG.E R14, desc[UR22][R4.64+0x380] ;  /* 0x00038016040e9981 */ /* 0x000f22000c1e1900 */
[----:B------:R-:W-:-:S03]  /*1220*/  ISETP.NE.AND P1, PT, R64, RZ, PT ;  /* 0x000000ff4000720c */ /* 0x000fc60003f25270 */
[----:B------:R-:W4:Y:S01]  /*1230*/  @!P0 LDG.E R15, desc[UR22][R4.64+0x400] ;  /* 0x00040016040f8981 */ /* 0x000f22000c1e1900 */
[----:B------:R-:W-:-:S03]  /*1240*/  ISETP.NE.AND P0, PT, R65, RZ, PT ;  /* 0x000000ff4100720c */ /* 0x000fc60003f05270 */
[----:B------:R-:W4:Y:S01]  /*1250*/  @!P2 LDG.E R13, desc[UR22][R4.64+0x300] ;  /* 0x00030016040da981 */ /* 0x000f22000c1e1900 */
[----:B------:R-:W-:-:S03]  /*1260*/  ISETP.NE.AND P2, PT, R63, RZ, PT ;  /* 0x000000ff3f00720c */ /* 0x000fc60003f45270 */
[----:B------:R-:W4:Y:S01]  /*1270*/  @!P3 LDG.E R10, desc[UR22][R4.64+0x280] ;  /* 0x00028016040ab981 */ /* 0x000f22000c1e1900 */
        /* <DEDUP_REMOVED lines=9> */
[----:B-1----:R-:W-:Y:S01]  /*1310*/  HFMA2 R5, -RZ, RZ, 0, 0 ;  /* 0x00000000ff057431 */ /* 0x002fe200000001ff */
[----:B------:R-:W-:Y:S02]  /*1320*/  P2R R63, PR, RZ, 0x2 ;  /* 0x00000002ff3f7803 */ /* 0x000fe40000000000 */
[----:B------:R-:W-:Y:S01]  /*1330*/  ISETP.GE.AND P1, PT, R67, UR32, PT ;  /* 0x0000002043007c0c */ /* 0x000fe2000bf26270 */
[----:B--2---:R1:W-:Y:S04]  /*1340*/  STS [R22], R7 ;  /* 0x0000000716007388 */ /* 0x0043e80000000800 */
        /* <DEDUP_REMOVED lines=33> */
[----:B-1----:R-:W-:-:S02]  /*1560*/  MOV R7, RZ ;  /* 0x000000ff00077202 */ /* 0x002fc40000000f00 */
[----:B--2---:R-:W-:-:S03]  /*1570*/  CS2R R56, SRZ ;  /* 0x0000000000387805 */ /* 0x004fc6000001ff00 */
[----:B------:R-:W2:Y:S01]  /*1580*/  @!P0 LDG.E R5, desc[UR22][R2.64] ;  /* 0x0000001602058981 */ /* 0x000ea2000c1e1900 */
[----:B------:R-:W-:-:S03]  /*1590*/  ISETP.GE.AND P0, PT, R69, UR32, PT ;  /* 0x0000002045007c0c */ /* 0x000fc6000bf06270 */
[----:B------:R-:W2:Y:S01]  /*15a0*/  @!P1 LDG.E R56, desc[UR22][R2.64+0x80] ;  /* 0x0000801602389981 */ /* 0x000ea2000c1e1900 */
[----:B------:R-:W-:Y:S01]  /*15b0*/  ISETP.GE.AND P1, PT, R71, UR32, PT ;  /* 0x0000002047007c0c */ /* 0x000fe2000bf26270 */
[----:B---3--:R-:W-:Y:S01]  /*15c0*/  HFMA2 R58, -RZ, RZ, 0, 0 ;  /* 0x00000000ff3a7431 */ /* 0x008fe200000001ff */
[----:B------:R-:W-:Y:S01]  /*15d0*/  MOV R9, RZ ;  /* 0x000000ff00097202 */ /* 0x000fe20000000f00 */
[----:B----4-:R-:W-:Y:S01]  /*15e0*/  HFMA2 R60, -RZ, RZ, 0, 0 ;  /* 0x00000000ff3c7431 */ /* 0x010fe200000001ff */
[----:B------:R-:W-:Y:S02]  /*15f0*/  MOV R11, RZ ;  /* 0x000000ff000b7202 */ /* 0x000fe40000000f00 */
[----:B------:R-:W-:Y:S01]  /*1600*/  MOV R13, RZ ;  /* 0x000000ff000d7202 */ /* 0x000fe20000000f00 */
[----:B------:R-:W-:Y:S01]  /*1610*/  HFMA2 R15, -RZ, RZ, 0, 0 ;  /* 0x00000000ff0f7431 */ /* 0x000fe200000001ff */
[----:B------:R-:W3:Y:S04]  /*1620*/  @!P2 LDG.E R84, desc[UR22][R2.64+0x580] ;  /* 0x000580160254a981 */ /* 0x000ee8000c1e1900 */
[----:B------:R-:W4:Y:S01]  /*1630*/  @!P0 LDG.E R7, desc[UR22][R2.64+0x100] ;  /* 0x0001001602078981 */ /* 0x000f22000c1e1900 */
[----:B------:R-:W-:-:S03]  /*1640*/  ISETP.GE.AND P0, PT, R73, UR32, PT ;  /* 0x0000002049007c0c */ /* 0x000fc6000bf06270 */
[----:B------:R-:W3:Y:S01]  /*1650*/  @!P1 LDG.E R58, desc[UR22][R2.64+0x180] ;  /* 0x00018016023a9981 */ /* 0x000ee2000c1e1900 */
[----:B------:R-:W-:-:S03]  /*1660*/  ISETP.GE.AND P1, PT, R75, UR32, PT ;  /* 0x000000204b007c0c */ /* 0x000fc6000bf26270 */
[----:B------:R-:W3:Y:S04]  /*1670*/  @!P4 LDG.E R86, desc[UR22][R2.64+0x680] ;  /* 0x000680160256c981 */ /* 0x000ee8000c1e1900 */
[----:B------:R-:W3:Y:S04]  /*1680*/  @!P5 LDG.E R57, desc[UR22][R2.64+0x700] ;  /* 0x000700160239d981 */ /* 0x000ee8000c1e1900 */
[----:B------:R-:W3:Y:S01]  /*1690*/  @!P0 LDG.E R9, desc[UR22][R2.64+0x200] ;  /* 0x0002001602098981 */ /* 0x000ee2000c1e1900 */
[----:B------:R-:W-:-:S03]  /*16a0*/  ISETP.GE.AND P0, PT, R77, UR32, PT ;  /* 0x000000204d007c0c */ /* 0x000fc6000bf06270 */
[----:B------:R-:W3:Y:S01]  /*16b0*/  @!P1 LDG.E R60, desc[UR22][R2.64+0x280] ;  /* 0x00028016023c9981 */ /* 0x000ee2000c1e1900 */
[----:B------:R-:W-:-:S03]  /*16c0*/  ISETP.GE.AND P1, PT, R12, UR32, PT ;  /* 0x000000200c007c0c */ /* 0x000fc6000bf26270 */
[----:B------:R-:W3:Y:S06]  /*16d0*/  @!P6 LDG.E R88, desc[UR22][R2.64+0x780] ;  /* 0x000780160258e981 */ /* 0x000eec000c1e1900 */
[----:B------:R-:W3:Y:S01]  /*16e0*/  @!P0 LDG.E R11, desc[UR22][R2.64+0x300] ;  /* 0x00030016020b8981 */ /* 0x000ee2000c1e1900 */
[----:B------:R-:W-:Y:S01]  /*16f0*/  ISETP.GE.AND P0, PT, R55, UR32, PT ;  /* 0x0000002037007c0c */ /* 0x000fe2000bf06270 */
[----:B------:R-:W-:-:S06]  /*1700*/  HFMA2 R12, -RZ, RZ, 0, 0 ;  /* 0x00000000ff0c7431 */ /* 0x000fcc00000001ff */
[----:B------:R-:W3:Y:S01]  /*1710*/  @!P1 LDG.E R12, desc[UR22][R2.64+0x380] ;  /* 0x00038016020c9981 */ /* 0x000ee2000c1e1900 */
[----:B------:R-:W-:-:S05]  /*1720*/  ISETP.NE.AND P1, PT, R63, RZ, PT ;  /* 0x000000ff3f00720c */ /* 0x000fca0003f25270 */
[----:B------:R-:W3:Y:S01]  /*1730*/  @!P0 LDG.E R13, desc[UR22][R2.64+0x400] ;  /* 0x00040016020d8981 */ /* 0x000ee2000c1e1900 */
[----:B------:R-:W-:Y:S01]  /*1740*/  ISETP.NE.AND P0, PT, R65, RZ, PT ;  /* 0x000000ff4100720c */ /* 0x000fe20003f05270 */
[----:B------:R-:W-:-:S06]  /*1750*/  HFMA2 R55, -RZ, RZ, 0, 0 ;  /* 0x00000000ff377431 */ /* 0x000fcc00000001ff */
[----:B------:R-:W3:Y:S04]  /*1760*/  @!P1 LDG.E R15, desc[UR22][R2.64+0x500] ;  /* 0x00050016020f9981 */ /* 0x000ee8000c1e1900 */
[----:B------:R-:W3:Y:S04]  /*1770*/  @!P3 LDG.E R55, desc[UR22][R2.64+0x600] ;  /* 0x000600160237b981 */ /* 0x000ee8000c1e1900 */
[----:B------:R-:W3:Y:S01]  /*1780*/  @!P0 LDG.E R82, desc[UR22][R2.64+0x480] ;  /* 0x0004801602528981 */ /* 0x000ee2000c1e1900 */
[----:B0-----:R-:W-:Y:S01]  /*1790*/  UISETP.GE.AND UP0, UPT, UR16, 0x1, UPT ;  /* 0x000000011000788c */ /* 0x001fe2000bf06270 */
[----:B------:R-:W-:-:S02]  /*17a0*/  HFMA2 R75, -RZ, RZ, 0, 0 ;  /* 0x00000000ff4b7431 */ /* 0x000fc400000001ff */
[----:B------:R-:W-:Y:S02]  /*17b0*/  HFMA2 R97, -RZ, RZ, 0, 0 ;  /* 0x00000000ff617431 */ /* 0x000fe400000001ff */
[----:B------:R-:W-:Y:S02]  /*17c0*/  HFMA2 R99, -RZ, RZ, 0, 0 ;  /* 0x00000000ff637431 */ /* 0x000fe400000001ff */
[----:B------:R-:W-:Y:S01]  /*17d0*/  HFMA2 R119, -RZ, RZ, 0, 0 ;  /* 0x00000000ff777431 */ /* 0x000fe200000001ff */
[----:B------:R-:W-:Y:S02]  /*17e0*/  MOV R81, RZ ;  /* 0x000000ff00517202 */ /* 0x000fe40000000f00 */
[----:B------:R-:W-:Y:S02]  /*17f0*/  MOV R67, RZ ;  /* 0x000000ff00437202 */ /* 0x000fe40000000f00 */
[----:B------:R-:W-:Y:S02]  /*1800*/  MOV R69, RZ ;  /* 0x000000ff00457202 */ /* 0x000fe40000000f00 */
[----:B------:R-:W-:-:S02]  /*1810*/  MOV R129, RZ ;  /* 0x000000ff00817202 */ /* 0x000fc40000000f00 */
[----:B------:R-:W-:Y:S02]  /*1820*/  MOV R123, RZ ;  /* 0x000000ff007b7202 */ /* 0x000fe40000000f00 */
[----:B------:R-:W-:Y:S01]  /*1830*/  MOV R91, RZ ;  /* 0x000000ff005b7202 */ /* 0x000fe20000000f00 */
[----:B--2---:R-:W-:Y:S04]  /*1840*/  STS [R22], R5 ;  /* 0x0000000516007388 */ /* 0x004fe80000000800 */
[----:B------:R-:W-:Y:S04]  /*1850*/  STS [R23+0x80], R56 ;  /* 0x0000803817007388 */ /* 0x000fe80000000800 */
        /* <DEDUP_REMOVED lines=44> */
[----:B--2---:R-:W-:Y:S01]  /*1b20*/  FFMA.FTZ R18, R52, R137, R11 ;  /* 0x0000008934127223 */ /* 0x004fe2000001000b */
[----:B------:R-:W-:-:S03]  /*1b30*/  HFMA2 R55, -RZ, RZ, 0, 0 ;  /* 0x00000000ff377431 */ /* 0x000fc600000001ff */
[----:B---3--:R-:W-:Y:S01]  /*1b40*/  FFMA.FTZ R11, R53, R100, R18 ;  /* 0x00000064350b7223 */ /* 0x008fe20000010012 */
[----:B------:R-:W-:Y:S01]  /*1b50*/  CS2R R56, SRZ ;  /* 0x0000000000387805 */ /* 0x000fe2000001ff00 */
        /* <DEDUP_REMOVED lines=62> */
.L_x_12427:
        /* <DEDUP_REMOVED lines=11> */
[----:B-1-3--:R-:W-:Y:S01]  /*1ff0*/  IMAD.WIDE.U32 R4, R104, UR36, RZ ;  /* 0x0000002468047c25 */ /* 0x00afe2000f8e00ff */
        /* <DEDUP_REMOVED lines=28> */
[-C--:B------:R-:W-:Y:S01]  /*21c0*/  FMUL.FTZ R15, R58, R14.reuse ;  /* 0x0000000e3a0f7220 */ /* 0x080fe20000410000 */
[----:B------:R-:W-:-:S04]  /*21d0*/  FMUL.FTZ R138, R72, R14 ;  /* 0x0000000e488a7220 */ /* 0x000fc80000410000 */
[----:B------:R0:W-:Y:S04]  /*21e0*/  MUFU.EX2 R118, R6 ;  /* 0x0000000600767308 */ /* 0x0001e80000000800 */
[----:B------:R1:W-:Y:S04]  /*21f0*/  MUFU.EX2 R108, R7 ;  /* 0x00000007006c7308 */ /* 0x0003e80000000800 */
[----:B------:R4:W-:Y:S01]  /*2200*/  MUFU.COS R112, R110 ;  /* 0x0000006e00707308 */ /* 0x0009e20000000000 */
[----:B0-----:R-:W-:-:S04]  /*2210*/  FMUL.FTZ R6, R62, R9 ;  /* 0x000000093e067220 */ /* 0x001fc80000410000 */
[----:B------:R-:W-:Y:S01]  /*2220*/  FMUL.RZ R122, R6, 0.15915493667125701904 ;  /* 0x3e22f983067a7820 */ /* 0x000fe2000040c000 */
[----:B-1----:R-:W-:Y:S01]  /*2230*/  FMUL.FTZ R7, R105, R9 ;  /* 0x0000000969077220 */ /* 0x002fe20000410000 */
[-C--:B------:R-:W-:Y:S01]  /*2240*/  FMUL.FTZ R6, R62, R14.reuse ;  /* 0x0000000e3e067220 */ /* 0x080fe20000410000 */
[----:B------:R-:W-:Y:S01]  /*2250*/  MUFU.SIN R135, R116 ;  /* 0x0000007400877308 */ /* 0x000fe20000000400 */
[----:B----4-:R-:W-:Y:S01]  /*2260*/  FMUL.RZ R110, R12, 0.15915493667125701904 ;  /* 0x3e22f9830c6e7820 */ /* 0x010fe2000040c000 */
[----:B------:R-:W-:-:S06]  /*2270*/  FMUL.FTZ R12, R103, R14 ;  /* 0x0000000e670c7220 */ /* 0x000fcc0000410000 */
[----:B------:R0:W-:Y:S08]  /*2280*/  MUFU.COS R137, R116 ;  /* 0x0000007400897308 */ /* 0x0001f00000000000 */
[----:B------:R1:W-:Y:S01]  /*2290*/  MUFU.EX2 R120, R6 ;  /* 0x0000000600787308 */ /* 0x0003e20000000800 */
[----:B0-----:R-:W-:Y:S01]  /*22a0*/  FMUL.RZ R116, R7, 0.15915493667125701904 ;  /* 0x3e22f98307747820 */ /* 0x001fe2000040c000 */
[----:B------:R-:W-:-:S02]  /*22b0*/  FMUL.FTZ R7, R105, R14 ;  /* 0x0000000e69077220 */ /* 0x000fc40000410000 */
[----:B------:R-:W-:Y:S01]  /*22c0*/  MUFU.SIN R139, R110 ;  /* 0x0000006e008b7308 */ /* 0x000fe20000000400 */
[----:B-1----:R-:W-:-:S07]  /*22d0*/  FMUL.FTZ R6, R107, R9 ;  /* 0x000000096b067220 */ /* 0x002fce0000410000 */
[----:B------:R0:W-:Y:S08]  /*22e0*/  MUFU.COS R141, R110 ;  /* 0x0000006e008d7308 */ /* 0x0001f00000000000 */
[----:B------:R-:W-:Y:S08]  /*22f0*/  MUFU.SIN R143, R122 ;  /* 0x0000007a008f7308 */ /* 0x000ff00000000400 */
[----:B------:R1:W-:Y:S08]  /*2300*/  MUFU.COS R145, R122 ;  /* 0x0000007a00917308 */ /* 0x0003f00000000000 */
[----:B0-----:R0:W-:Y:S01]  /*2310*/  MUFU.EX2 R110, R7 ;  /* 0x00000007006e7308 */ /* 0x0011e20000000800 */
[----:B-1----:R-:W-:Y:S01]  /*2320*/  FMUL.RZ R122, R6, 0.15915493667125701904 ;  /* 0x3e22f983067a7820 */ /* 0x002fe2000040c000 */
[----:B------:R-:W-:-:S02]  /*2330*/  FMUL.FTZ R6, R107, R14 ;  /* 0x0000000e6b067220 */ /* 0x000fc40000410000 */
[----:B------:R-:W-:Y:S01]  /*2340*/  MUFU.COS R13, R114 ;  /* 0x00000072000d7308 */ /* 0x000fe20000000000 */
[----:B0-----:R-:W-:-:S07]  /*2350*/  FMUL.FTZ R7, R66, R9 ;  /* 0x0000000942077220 */ /* 0x001fce0000410000 */
[----:B------:R0:W1:Y:S01]  /*2360*/  MUFU.EX2 R162, R6 ;  /* 0x0000000600a27308 */ /* 0x0000620000000800 */
[----:B------:R-:W-:Y:S01]  /*2370*/  FMUL.RZ R126, R7, 0.15915493667125701904 ;  /* 0x3e22f983077e7820 */ /* 0x000fe2000040c000 */
[----:B------:R-:W-:Y:S02]  /*2380*/  FMUL.FTZ R7, R66, R14 ;  /* 0x0000000e42077220 */ /* 0x000fe40000410000 */
[----:B------:R-:W-:Y:S01]  /*2390*/  MUFU.SIN R155, R122 ;  /* 0x0000007a009b7308 */ /* 0x000fe20000000400 */
[----:B0-----:R-:W-:-:S07]  /*23a0*/  FMUL.FTZ R6, R68, R9 ;  /* 0x0000000944067220 */ /* 0x001fce0000410000 */
[----:B------:R0:W1:Y:S08]  /*23b0*/  MUFU.COS R157, R122 ;  /* 0x0000007a009d7308 */ /* 0x0000700000000000 */
[----:B------:R4:W5:Y:S01]  /*23c0*/  MUFU.EX2 R166, R7 ;  /* 0x0000000700a67308 */ /* 0x0009620000000800 */
[----:B0-----:R-:W-:Y:S01]  /*23d0*/  FMUL.RZ R122, R6, 0.15915493667125701904 ;  /* 0x3e22f983067a7820 */ /* 0x001fe2000040c000 */
[----:B------:R-:W-:-:S02]  /*23e0*/  FMUL.FTZ R6, R68, R14 ;  /* 0x0000000e44067220 */ /* 0x000fc40000410000 */
[----:B------:R-:W-:Y:S01]  /*23f0*/  MUFU.SIN R147, R116 ;  /* 0x0000007400937308 */ /* 0x000fe20000000400 */
[----:B----4-:R-:W-:Y:S01]  /*2400*/  FMUL.FTZ R7, R111, R9 ;  /* 0x000000096f077220 */ /* 0x010fe20000410000 */
[C---:B-1----:R-:W-:Y:S01]  /*2410*/  FMUL.FTZ R160, R162.reuse, R157 ;  /* 0x0000009da2a07220 */ /* 0x042fe20000410000 */
[----:B------:R-:W-:-:S05]  /*2420*/  FMUL.FTZ R162, R162, R155 ;  /* 0x0000009ba2a27220 */ /* 0x000fca0000410000 */
[----:B------:R0:W-:Y:S01]  /*2430*/  MUFU.COS R149, R116 ;  /* 0x0000007400957308 */ /* 0x0001e20000000000 */
[----:B------:R-:W-:Y:S01]  /*2440*/  FMUL.RZ R130, R7, 0.15915493667125701904 ;  /* 0x3e22f98307827820 */ /* 0x000fe2000040c000 */
[----:B------:R-:W-:-:S06]  /*2450*/  FMUL.FTZ R7, R111, R14 ;  /* 0x0000000e6f077220 */ /* 0x000fcc0000410000 */
[----:B------:R1:W-:Y:S01]  /*2460*/  MUFU.EX2 R172, R6 ;  /* 0x0000000600ac7308 */ /* 0x0003e20000000800 */
[----:B0-----:R-:W-:-:S03]  /*2470*/  FMUL.FTZ R116, R109, R9 ;  /* 0x000000096d747220 */ /* 0x001fc60000410000 */
[----:B------:R3:W0:Y:S01]  /*2480*/  MUFU.EX2 R177, R7 ;  /* 0x0000000700b17308 */ /* 0x0006220000000800 */
[----:B------:R-:W-:Y:S01]  /*2490*/  FMUL.RZ R128, R116, 0.15915493667125701904 ;  /* 0x3e22f98374807820 */ /* 0x000fe2000040c000 */
[----:B------:R-:W-:Y:S02]  /*24a0*/  FMUL.FTZ R116, R109, R14 ;  /* 0x0000000e6d747220 */ /* 0x000fe40000410000 */
[----:B------:R4:W-:Y:S01]  /*24b0*/  MUFU.SIN R133, R114 ;  /* 0x0000007200857308 */ /* 0x0009e20000000400 */
[----:B-1----:R-:W-:-:S04]  /*24c0*/  FMUL.FTZ R6, R113, R9 ;  /* 0x0000000971067220 */ /* 0x002fc80000410000 */
[----:B------:R-:W-:Y:S01]  /*24d0*/  FMUL.RZ R142, R6, 0.15915493667125701904 ;  /* 0x3e22f983068e7820 */ /* 0x000fe2000040c000 */
[CC--:B---3--:R-:W-:Y:S01]  /*24e0*/  FMUL.FTZ R7, R3.reuse, R5.reuse ;  /* 0x0000000503077220 */ /* 0x0c8fe20000410000 */
[----:B------:R-:W-:Y:S01]  /*24f0*/  FMUL.FTZ R6, R2, R5 ;  /* 0x0000000502067220 */ /* 0x000fe20000410000 */
[----:B------:R1:W-:Y:S01]  /*2500*/  MUFU.EX2 R169, R116 ;  /* 0x0000007400a97308 */ /* 0x0003e20000000800 */
[-C--:B----4-:R-:W-:Y:S01]  /*2510*/  FMUL.FTZ R114, R64, R9.reuse ;  /* 0x0000000940727220 */ /* 0x090fe20000410000 */
[-C--:B------:R-:W-:Y:S01]  /*2520*/  FMUL.FTZ R5, R72, R9.reuse ;  /* 0x0000000948057220 */ /* 0x080fe20000410000 */
[-C--:B------:R-:W-:Y:S01]  /*2530*/  FFMA.FTZ R7, R2, R4.reuse, -R7 ;  /* 0x0000000402077223 */ /* 0x080fe20000010807 */
[----:B------:R-:W-:Y:S01]  /*2540*/  FFMA.FTZ R3, R3, R4, R6 ;  /* 0x0000000403037223 */ /* 0x000fe20000010006 */
[----:B------:R-:W-:Y:S01]  /*2550*/  FMUL.RZ R124, R114, 0.15915493667125701904 ;  /* 0x3e22f983727c7820 */ /* 0x000fe2000040c000 */
[-C--:B------:R-:W-:Y:S01]  /*2560*/  FMUL.FTZ R2, R115, R9.reuse ;  /* 0x0000000973027220 */ /* 0x080fe20000410000 */
[----:B------:R-:W-:Y:S01]  /*2570*/  FMUL.RZ R4, R5, 0.15915493667125701904 ;  /* 0x3e22f98305047820 */ /* 0x000fe2000040c000 */
[----:B------:R-:W3:Y:S01]  /*2580*/  MUFU.EX2 R15, R15 ;  /* 0x0000000f000f7308 */ /* 0x000ee20000000800 */
[----:B-1----:R-:W-:Y:S01]  /*2590*/  FMUL.FTZ R116, R70, R9 ;  /* 0x0000000946747220 */ /* 0x002fe20000410000 */
[----:B------:R-:W-:Y:S01]  /*25a0*/  FMUL.RZ R6, R2, 0.15915493667125701904 ;  /* 0x3e22f98302067820 */ /* 0x000fe2000040c000 */
[-C--:B------:R-:W-:Y:S01]  /*25b0*/  FMUL.FTZ R114, R64, R14.reuse ;  /* 0x0000000e40727220 */ /* 0x080fe20000410000 */
[----:B------:R-:W-:Y:S01]  /*25c0*/  MUFU.SIN R159, R126 ;  /* 0x0000007e009f7308 */ /* 0x000fe20000000400 */
[----:B------:R-:W-:Y:S01]  /*25d0*/  FMUL.RZ R132, R116, 0.15915493667125701904 ;  /* 0x3e22f98374847820 */ /* 0x000fe2000040c000 */
[----:B------:R-:W-:Y:S01]  /*25e0*/  FMUL.FTZ R116, R70, R14 ;  /* 0x0000000e46747220 */ /* 0x000fe20000410000 */
[----:B------:R-:W-:Y:S01]  /*25f0*/  IADD3 R2, PT, PT, R104, UR16, RZ ;  /* 0x0000001068027c10 */ /* 0x000fe2000fffe0ff */
[-C--:B------:R-:W-:Y:S01]  /*2600*/  FMUL.FTZ R158, R82, R7.reuse ;  /* 0x00000007529e7220 */ /* 0x080fe20000410000 */
[----:B------:R-:W-:Y:S01]  /*2610*/  @P2 IADD3 R2, PT, PT, R20, 0x200, RZ ;  /* 0x0000020014022810 */ /* 0x000fe20007ffe0ff */
[-C--:B------:R-:W-:Y:S01]  /*2620*/  FMUL.FTZ R173, R84, R7.reuse ;  /* 0x0000000754ad7220 */ /* 0x080fe20000410000 */
[-C--:B------:R-:W-:Y:S01]  /*2630*/  FMUL.FTZ R182, R86, R7.reuse ;  /* 0x0000000756b67220 */ /* 0x080fe20000410000 */
[----:B------:R-:W5:Y:S01]  /*2640*/  MUFU.COS R161, R126 ;  /* 0x0000007e00a17308 */ /* 0x000f620000000000 */
[----:B------:R-:W-:Y:S01]  /*2650*/  LEA R2, R2, UR20, 0x3 ;  /* 0x0000001402027c11 */ /* 0x000fe2000f8e18ff */
[-C--:B------:R-:W-:Y:S01]  /*2660*/  FMUL.FTZ R186, R88, R7.reuse ;  /* 0x0000000758ba7220 */ /* 0x080fe20000410000 */
[-C--:B------:R-:W-:Y:S01]  /*2670*/  FMUL.FTZ R188, R90, R7.reuse ;  /* 0x000000075abc7220 */ /* 0x080fe20000410000 */
[-C--:B------:R-:W-:Y:S01]  /*2680*/  FMUL.FTZ R190, R92, R7.reuse ;  /* 0x000000075cbe7220 */ /* 0x080fe20000410000 */
[-C--:B------:R-:W-:Y:S01]  /*2690*/  FMUL.FTZ R192, R94, R7.reuse ;  /* 0x000000075ec07220 */ /* 0x080fe20000410000 */
[-C--:B------:R-:W-:Y:S01]  /*26a0*/  FMUL.FTZ R150, R96, R7.reuse ;  /* 0x0000000760967220 */ /* 0x080fe20000410000 */
[-C--:B------:R-:W-:Y:S01]  /*26b0*/  FMUL.FTZ R148, R98, R7.reuse ;  /* 0x0000000762947220 */ /* 0x080fe20000410000 */
[----:B------:R-:W-:Y:S01]  /*26c0*/  MUFU.SIN R126, R130 ;  /* 0x00000082007e7308 */ /* 0x000fe20000000400 */
[----:B------:R-:W-:Y:S01]  /*26d0*/  FMUL.FTZ R144, R102, R7 ;  /* 0x0000000766907220 */ /* 0x000fe20000410000 */
[-C--:B------:R-:W-:Y:S01]  /*26e0*/  FMUL.FTZ R156, R82, -R3.reuse ;  /* 0x80000003529c7220 */ /* 0x080fe20000410000 */
[-C--:B------:R-:W-:Y:S01]  /*26f0*/  FMUL.FTZ R176, R84, -R3.reuse ;  /* 0x8000000354b07220 */ /* 0x080fe20000410000 */
[-C--:B------:R-:W-:Y:S01]  /*2700*/  FMUL.FTZ R184, R86, -R3.reuse ;  /* 0x8000000356b87220 */ /* 0x080fe20000410000 */
[-C--:B------:R-:W-:Y:S01]  /*2710*/  FMUL.FTZ R187, R88, -R3.reuse ;  /* 0x8000000358bb7220 */ /* 0x080fe20000410000 */
[-C--:B------:R-:W-:Y:S01]  /*2720*/  FMUL.FTZ R189, R90, -R3.reuse ;  /* 0x800000035abd7220 */ /* 0x080fe20000410000 */
[-C--:B------:R-:W-:Y:S01]  /*2730*/  FMUL.FTZ R191, R92, -R3.reuse ;  /* 0x800000035cbf7220 */ /* 0x080fe20000410000 */
[----:B------:R1:W0:Y:S01]  /*2740*/  MUFU.COS R174, R130 ;  /* 0x0000008200ae7308 */ /* 0x0002220000000000 */
[----:B------:R-:W-:Y:S01]  /*2750*/  FMUL.FTZ R193, R94, -R3 ;  /* 0x800000035ec17220 */ /* 0x000fe20000410000 */
[C---:B-----5:R-:W-:Y:S01]  /*2760*/  FMUL.FTZ R164, R166.reuse, R161 ;  /* 0x000000a1a6a47220 */ /* 0x060fe20000410000 */
[----:B------:R-:W-:Y:S01]  /*2770*/  FMUL.FTZ R166, R166, R159 ;  /* 0x0000009fa6a67220 */ /* 0x000fe20000410000 */
[-C--:B------:R-:W-:Y:S01]  /*2780*/  FMUL.FTZ R194, R96, -R3.reuse ;  /* 0x8000000360c27220 */ /* 0x080fe20000410000 */
[-C--:B------:R-:W-:Y:S01]  /*2790*/  FMUL.FTZ R146, R98, -R3.reuse ;  /* 0x8000000362927220 */ /* 0x080fe20000410000 */
[-C--:B------:R-:W-:Y:S01]  /*27a0*/  FMUL.FTZ R161, R100, -R3.reuse ;  /* 0x8000000364a17220 */ /* 0x080fe20000410000 */
[----:B------:R-:W-:Y:S01]  /*27b0*/  FMUL.FTZ R196, R102, -R3 ;  /* 0x8000000366c47220 */ /* 0x000fe20000410000 */
[----:B------:R-:W-:Y:S01]  /*27c0*/  MUFU.SIN R151, R124 ;  /* 0x0000007c00977308 */ /* 0x000fe20000000400 */
[C---:B-1----:R-:W-:Y:S01]  /*27d0*/  FMUL.FTZ R130, R118.reuse, R13 ;  /* 0x0000000d76827220 */ /* 0x042fe20000410000 */
[----:B------:R-:W-:-:S06]  /*27e0*/  FMUL.FTZ R118, R118, R133 ;  /* 0x0000008576767220 */ /* 0x000fcc0000410000 */
[----:B------:R-:W-:Y:S01]  /*27f0*/  MUFU.COS R153, R124 ;  /* 0x0000007c00997308 */ /* 0x000fe20000000000 */
[C---:B0-----:R-:W-:Y:S01]  /*2800*/  FMUL.FTZ R174, R177.reuse, R174 ;  /* 0x000000aeb1ae7220 */ /* 0x041fe20000410000 */
[----:B------:R-:W-:Y:S01]  /*2810*/  FMUL.FTZ R177, R177, R126 ;  /* 0x0000007eb1b17220 */ /* 0x000fe20000410000 */
[----:B------:R-:W-:-:S05]  /*2820*/  FMUL.FTZ R126, R0, -R3 ;  /* 0x80000003007e7220 */ /* 0x000fca0000410000 */
[----:B------:R-:W-:Y:S08]  /*2830*/  MUFU.SIN R163, R122 ;  /* 0x0000007a00a37308 */ /* 0x000ff00000000400 */
[----:B------:R0:W1:Y:S08]  /*2840*/  MUFU.COS R165, R122 ;  /* 0x0000007a00a57308 */ /* 0x0000700000000000 */
[----:B------:R-:W-:Y:S01]  /*2850*/  MUFU.SIN R5, R4 ;  /* 0x0000000400057308 */ /* 0x000fe20000000400 */
[----:B0-----:R-:W-:-:S07]  /*2860*/  FMUL.FTZ R122, R113, R14 ;  /* 0x0000000e717a7220 */ /* 0x001fce0000410000 */
[----:B------:R0:W-:Y:S01]  /*2870*/  MUFU.COS R13, R4 ;  /* 0x00000004000d7308 */ /* 0x0001e20000000000 */
[C---:B-1----:R-:W-:Y:S01]  /*2880*/  FMUL.FTZ R170, R172.reuse, R165 ;  /* 0x000000a5acaa7220 */ /* 0x042fe20000410000 */
[----:B------:R-:W-:-:S06]  /*2890*/  FMUL.FTZ R172, R172, R163 ;  /* 0x000000a3acac7220 */ /* 0x000fcc0000410000 */
[----:B------:R-:W-:Y:S01]  /*28a0*/  MUFU.SIN R124, R128 ;  /* 0x00000080007c7308 */ /* 0x000fe20000000400 */
[----:B0-----:R-:W-:Y:S01]  /*28b0*/  FMUL.FTZ R4, R115, R14 ;  /* 0x0000000e73047220 */ /* 0x001fe20000410000 */
[C---:B---3--:R-:W-:Y:S01]  /*28c0*/  FMUL.FTZ R14, R15.reuse, R112 ;  /* 0x000000700f0e7220 */ /* 0x048fe20000410000 */
[----:B------:R-:W-:Y:S01]  /*28d0*/  FMUL.FTZ R15, R15, R106 ;  /* 0x0000006a0f0f7220 */ /* 0x000fe20000410000 */
[C---:B------:R-:W-:Y:S01]  /*28e0*/  FMUL.FTZ R106, R76.reuse, R7 ;  /* 0x000000074c6a7220 */ /* 0x040fe20000410000 */
[----:B------:R-:W-:-:S03]  /*28f0*/  FMUL.FTZ R112, R76, -R3 ;  /* 0x800000034c707220 */ /* 0x000fc60000410000 */
[----:B------:R-:W0:Y:S01]  /*2900*/  MUFU.COS R168, R128 ;  /* 0x0000008000a87308 */ /* 0x000e220000000000 */
[----:B------:R1:W-:Y:S07]  /*2910*/  STS.64 [R2+0xca0], R14 ;  /* 0x000ca00e02007388 */ /* 0x0003ee0000000a00 */
[----:B------:R-:W3:Y:S08]  /*2920*/  MUFU.COS R134, R132 ;  /* 0x0000008400867308 */ /* 0x000ef00000000000 */
[----:B------:R-:W-:Y:S01]  /*2930*/  MUFU.COS R140, R142 ;  /* 0x0000008e008c7308 */ /* 0x000fe20000000000 */
[C---:B0-----:R-:W-:Y:S01]  /*2940*/  FMUL.FTZ R168, R169.reuse, R168 ;  /* 0x000000a8a9a87220 */ /* 0x041fe20000410000 */
[----:B------:R-:W-:Y:S01]  /*2950*/  FMUL.FTZ R169, R169, R124 ;  /* 0x0000007ca9a97220 */ /* 0x000fe20000410000 */
[----:B------:R-:W-:-:S05]  /*2960*/  FMUL.FTZ R124, R74, -R3 ;  /* 0x800000034a7c7220 */ /* 0x000fca0000410000 */
[----:B------:R0:W4:Y:S08]  /*2970*/  MUFU.SIN R128, R132 ;  /* 0x0000008400807308 */ /* 0x0001300000000400 */
[----:B------:R-:W5:Y:S01]  /*2980*/  MUFU.SIN R136, R142 ;  /* 0x0000008e00887308 */ /* 0x000f620000000400 */
[C---:B0-----:R-:W-:Y:S01]  /*2990*/  FMUL.FTZ R132, R108.reuse, R137 ;  /* 0x000000896c847220 */ /* 0x041fe20000410000 */
[----:B------:R-:W-:Y:S01]  /*29a0*/  FMUL.FTZ R108, R108, R135 ;  /* 0x000000876c6c7220 */ /* 0x000fe20000410000 */
[----:B------:R-:W-:Y:S01]  /*29b0*/  FMUL.FTZ R135, R78, R7 ;  /* 0x000000074e877220 */ /* 0x000fe20000410000 */
[----:B------:R-:W-:-:S04]  /*29c0*/  FMUL.FTZ R137, R80, -R3 ;  /* 0x8000000350897220 */ /* 0x000fc80000410000 */
[----:B------:R-:W-:Y:S08]  /*29d0*/  MUFU.SIN R175, R6 ;  /* 0x0000000600af7308 */ /* 0x000ff00000000400 */
[----:B------:R-:W0:Y:S08]  /*29e0*/  MUFU.COS R171, R6 ;  /* 0x0000000600ab7308 */ /* 0x000e300000000000 */
[----:B------:R-:W3:Y:S04]  /*29f0*/  MUFU.EX2 R185, R116 ;  /* 0x0000007400b97308 */ /* 0x000ee80000000800 */
[----:B------:R2:W1:Y:S04]  /*2a00*/  MUFU.EX2 R183, R122 ;  /* 0x0000007a00b77308 */ /* 0x0004680000000800 */
[----:B------:R-:W0:Y:S04]  /*2a10*/  MUFU.EX2 R114, R114 ;  /* 0x0000007200727308 */ /* 0x000e280000000800 */
[----:B------:R0:W0:Y:S01]  /*2a20*/  MUFU.EX2 R180, R138 ;  /* 0x0000008a00b47308 */ /* 0x0000220000000800 */
[C---:B--2---:R-:W-:Y:S01]  /*2a30*/  FMUL.FTZ R122, R120.reuse, R145 ;  /* 0x00000091787a7220 */ /* 0x044fe20000410000 */
[C---:B---3--:R-:W-:Y:S01]  /*2a40*/  FMUL.FTZ R181, R185.reuse, R134 ;  /* 0x00000086b9b57220 */ /* 0x048fe20000410000 */
[----:B----4-:R-:W-:Y:S01]  /*2a50*/  FMUL.FTZ R185, R185, R128 ;  /* 0x00000080b9b97220 */ /* 0x010fe20000410000 */
[----:B------:R-:W2:Y:S01]  /*2a60*/  MUFU.EX2 R12, R12 ;  /* 0x0000000c000c7308 */ /* 0x000ea20000000800 */
[----:B------:R-:W-:Y:S01]  /*2a70*/  FMUL.FTZ R120, R120, R143 ;  /* 0x0000008f78787220 */ /* 0x000fe20000410000 */
[C---:B-1----:R-:W-:Y:S01]  /*2a80*/  FMUL.FTZ R179, R183.reuse, R140 ;  /* 0x0000008cb7b37220 */ /* 0x042fe20000410000 */
[----:B-----5:R-:W-:Y:S01]  /*2a90*/  FMUL.FTZ R183, R183, R136 ;  /* 0x00000088b7b77220 */ /* 0x020fe20000410000 */
[----:B------:R-:W1:Y:S01]  /*2aa0*/  MUFU.EX2 R4, R4 ;  /* 0x0000000400047308 */ /* 0x000e620000000800 */
[----:B0-----:R-:W-:Y:S01]  /*2ab0*/  FMUL.FTZ R138, R110, R149 ;  /* 0x000000956e8a7220 */ /* 0x001fe20000410000 */
[C---:B------:R-:W-:Y:S01]  /*2ac0*/  FMUL.FTZ R154, R114.reuse, R153 ;  /* 0x00000099729a7220 */ /* 0x040fe20000410000 */
[----:B------:R-:W-:Y:S01]  /*2ad0*/  FMUL.FTZ R152, R114, R151 ;  /* 0x0000009772987220 */ /* 0x000fe20000410000 */
[----:B------:R-:W-:Y:S01]  /*2ae0*/  FMUL.FTZ R110, R110, R147 ;  /* 0x000000936e6e7220 */ /* 0x000fe20000410000 */
[----:B------:R-:W-:Y:S01]  /*2af0*/  FMUL.FTZ R128, R0, R7 ;  /* 0x0000000700807220 */ /* 0x000fe20000410000 */
[C---:B------:R-:W-:Y:S01]  /*2b00*/  FMUL.FTZ R178, R180.reuse, R13 ;  /* 0x0000000db4b27220 */ /* 0x040fe20000410000 */
[----:B------:R-:W-:Y:S01]  /*2b10*/  FMUL.FTZ R180, R180, R5 ;  /* 0x00000005b4b47220 */ /* 0x000fe20000410000 */
[-C--:B------:R-:W-:Y:S01]  /*2b20*/  FMUL.FTZ R114, R74, R7.reuse ;  /* 0x000000074a727220 */ /* 0x080fe20000410000 */
[----:B------:R-:W-:Y:S01]  /*2b30*/  FMUL.FTZ R136, R80, R7 ;  /* 0x0000000750887220 */ /* 0x000fe20000410000 */
[C---:B--2---:R-:W-:Y:S01]  /*2b40*/  FMUL.FTZ R133, R12.reuse, R141 ;  /* 0x0000008d0c857220 */ /* 0x044fe20000410000 */
[----:B------:R-:W-:Y:S01]  /*2b50*/  FMUL.FTZ R116, R12, R139 ;  /* 0x0000008b0c747220 */ /* 0x000fe20000410000 */
        /* <DEDUP_REMOVED lines=15> */
.L_x_12411:
[----:B------:R-:W-:-:S06]  /*2c50*/  LEA R12, R20, UR20, 0x3 ;  /* 0x00000014140c7c11 */ /* 0x000fcc000f8e18ff */
[----:B------:R-:W0:Y:S02]  /*2c60*/  LDS.64 R12, [R12+0x1ca8] ;  /* 0x001ca8000c0c7984 */ /* 0x000e240000000a00 */
.L_x_12412:
[----:B------:R-:W-:Y:S05]  /*2c70*/  BSYNC.RECONVERGENT B0 ;  /* 0x0000000000007941 */ /* 0x000fea0003800200 */
.L_x_12410:
[----:B------:R-:W-:Y:S01]  /*2c80*/  FMUL.FTZ R163, R39, R58 ;  /* 0x0000003a27a37220 */ /* 0x000fe20000410000 */
[----:B------:R-:W-:Y:S01]  /*2c90*/  FMUL.FTZ R3, RZ, R118 ;  /* 0x00000076ff037220 */ /* 0x000fe20000410000 */
[----:B------:R-:W3:Y:S01]  /*2ca0*/  @P0 LDC R149, c[0x0][0x38c] ;  /* 0x0000e300ff950b82 */ /* 0x000ee20000000800 */
[----:B------:R-:W-:Y:S01]  /*2cb0*/  VOTEU.ANY UP0, P0 ;  /* 0x0000000000ff7886 */ /* 0x000fe20000000100 */
[-C--:B-1----:R-:W-:Y:S01]  /*2cc0*/  FMUL.FTZ R2, R118, R163.reuse ;  /* 0x000000a376027220 */ /* 0x082fe20000410000 */
[----:B------:R-:W-:-:S03]  /*2cd0*/  FFMA.FTZ R3, R130, R163, -R3 ;  /* 0x000000a382037223 */ /* 0x000fc60000010803 */
[----:B------:R-:W-:Y:S01]  /*2ce0*/  FFMA.FTZ R2, RZ, R130, R2 ;  /* 0x00000082ff027223 */ /* 0x000fe20000010002 */
[----:B------:R-:W-:Y:S01]  /*2cf0*/  FFMA.FTZ R3, R40, R101, R3 ;  /* 0x0000006528037223 */ /* 0x000fe20000010003 */
[----:B------:R-:W-:Y:S02]  /*2d00*/  @UP0 UIADD3 UR16, UPT, UPT, UR11, -0x2, URZ ;  /* 0xfffffffe0b100890 */ /* 0x000fe4000fffe0ff */
        /* <DEDUP_REMOVED lines=18> */
[-C--:B------:R-:W-:Y:S01]  /*2e30*/  FMUL.FTZ R3, R15, R118.reuse ;  /* 0x000000760f037220 */ /* 0x080fe20000410000 */
[----:B------:R-:W-:Y:S01]  /*2e40*/  FMUL.FTZ R2, R14, R118 ;  /* 0x000000760e027220 */ /* 0x000fe20000410000 */
[----:B------:R-:W-:Y:S01]  /*2e50*/  FFMA.FTZ R5, R43, R62, R4 ;  /* 0x0000003e2b057223 */ /* 0x000fe20000010004 */
[----:B------:R-:W-:Y:S01]  /*2e60*/  FMUL.FTZ R139, R110, R7 ;  /* 0x000000076e8b7220 */ /* 0x000fe20000410000 */
[-C--:B------:R-:W-:Y:S02]  /*2e70*/  FFMA.FTZ R3, R14, R130.reuse, -R3 ;  /* 0x000000820e037223 */ /* 0x080fe40000010803 */
[-C--:B------:R-:W-:Y:S01]  /*2e80*/  FMUL.FTZ R4, R110, R5.reuse ;  /* 0x000000056e047220 */ /* 0x080fe20000410000 */
[----:B------:R-:W-:Y:S01]  /*2e90*/  FFMA.FTZ R139, R138, R5, -R139 ;  /* 0x000000058a8b7223 */ /* 0x000fe2000001088b */
[----:B------:R-:W-:Y:S01]  /*2ea0*/  FFMA.FTZ R5, R15, R130, R2 ;  /* 0x000000820f057223 */ /* 0x000fe20000010002 */
[----:B------:R-:W-:Y:S01]  /*2eb0*/  FMUL.FTZ R2, R108, R3 ;  /* 0x000000036c027220 */ /* 0x000fe20000410000 */
[----:B------:R-:W-:Y:S01]  /*2ec0*/  FFMA.FTZ R4, R138, R7, R4 ;  /* 0x000000078a047223 */ /* 0x000fe20000010004 */
[----:B------:R-:W-:Y:S01]  /*2ed0*/  FFMA.FTZ R141, R44, R105, R139 ;  /* 0x000000692c8d7223 */ /* 0x000fe2000001008b */
[-C--:B------:R-:W-:Y:S01]  /*2ee0*/  FMUL.FTZ R7, R108, R5.reuse ;  /* 0x000000056c077220 */ /* 0x080fe20000410000 */
[----:B------:R-:W-:Y:S01]  /*2ef0*/  FFMA.FTZ R139, R132, R5, R2 ;  /* 0x00000005848b7223 */ /* 0x000fe20000010002 */
[----:B------:R-:W-:Y:S01]  /*2f00*/  FADD.FTZ R143, RZ, R4 ;  /* 0x00000004ff8f7221 */ /* 0x000fe20000010000 */
[----:B------:R-:W-:Y:S01]  /*2f10*/  FMUL.FTZ R145, R152, R141 ;  /* 0x0000008d98917220 */ /* 0x000fe20000410000 */
[-C--:B0-2---:R-:W-:Y:S01]  /*2f20*/  FMUL.FTZ R4, R171, R13.reuse ;  /* 0x0000000dab047220 */ /* 0x085fe20000410000 */
[----:B------:R-:W-:Y:S01]  /*2f30*/  FMUL.FTZ R2, R175, R13 ;  /* 0x0000000daf027220 */ /* 0x000fe20000410000 */
[----:B------:R-:W-:-:S02]  /*2f40*/  HFMA2 R5, -RZ, RZ, 0, 9.5367431640625e-07 ;  /* 0x00000010ff057431 */ /* 0x000fc400000001ff */
[-C--:B------:R-:W-:Y:S01]  /*2f50*/  FFMA.FTZ R145, R154, R143.reuse, R145 ;  /* 0x0000008f9a917223 */ /* 0x080fe20000010091 */
[----:B------:R-:W-:Y:S01]  /*2f60*/  FMUL.FTZ R143, R152, R143 ;  /* 0x0000008f988f7220 */ /* 0x000fe20000410000 */
[-C--:B------:R-:W-:Y:S01]  /*2f70*/  FFMA.FTZ R147, -R175, R12.reuse, -R4 ;  /* 0x0000000caf937223 */ /* 0x080fe20000010904 */
[----:B---3--:R-:W-:Y:S02]  /*2f80*/  @P0 IMAD R4, R149, UR16, R104 ;  /* 0x0000001095040c24 */ /* 0x008fe4000f8e0268 */
[----:B------:R-:W-:Y:S01]  /*2f90*/  FFMA.FTZ R7, R132, R3, -R7 ;  /* 0x0000000384077223 */ /* 0x000fe20000010807 */
[----:B------:R-:W-:Y:S01]  /*2fa0*/  FFMA.FTZ R142, R154, R141, -R143 ;  /* 0x0000008d9a8e7223 */ /* 0x000fe2000001088f */
[----:B------:R-:W-:Y:S01]  /*2fb0*/  FFMA.FTZ R143, R171, R12, -R2 ;  /* 0x0000000cab8f7223 */ /* 0x000fe20000010802 */
[----:B------:R-:W-:Y:S01]  /*2fc0*/  CS2R R2, SRZ ;  /* 0x0000000000027805 */ /* 0x000fe2000001ff00 */
[----:B------:R-:W-:-:S04]  /*2fd0*/  @P0 IMAD.WIDE R4, R4, R5, UR4 ;  /* 0x0000000404040e25 */ /* 0x000fc8000f8e0205 */
[C---:B------:R-:W-:Y:S01]  /*2fe0*/  FMUL.FTZ R141, R180.reuse, R147 ;  /* 0x00000093b48d7220 */ /* 0x040fe20000410000 */
[-C--:B------:R-:W-:Y:S01]  /*2ff0*/  FMUL.FTZ R149, R180, R143.reuse ;  /* 0x0000008fb4957220 */ /* 0x080fe20000410000 */
[----:B------:R-:W-:Y:S01]  /*3000*/  FADD.FTZ R145, RZ, R145 ;  /* 0x00000091ff917221 */ /* 0x000fe20000010000 */
[----:B------:R0:W2:Y:S01]  /*3010*/  @P0 LDG.E.64 R2, desc[UR22][R4.64+0x8] ;  /* 0x0000081604020981 */ /* 0x0000a2000c1e1b00 */
[----:B------:R-:W-:Y:S01]  /*3020*/  FFMA.FTZ R6, R178, R143, R141 ;  /* 0x0000008fb2067223 */ /* 0x000fe2000001008d */
[----:B------:R-:W-:Y:S01]  /*3030*/  FFMA.FTZ R141, R45, R64, R142 ;  /* 0x000000402d8d7223 */ /* 0x000fe2000001008e */
[----:B------:R-:W-:-:S03]  /*3040*/  FMUL.FTZ R200, R116, R7 ;  /* 0x0000000774c87220 */ /* 0x000fc60000410000 */
[C---:B------:R-:W-:Y:S01]  /*3050*/  FMUL.FTZ R143, R162.reuse, R141 ;  /* 0x0000008da28f7220 */ /* 0x040fe20000410000 */
[----:B------:R-:W-:Y:S01]  /*3060*/  FMUL.FTZ R202, R162, R145 ;  /* 0x00000091a2ca7220 */ /* 0x000fe20000410000 */
[----:B------:R-:W-:Y:S02]  /*3070*/  FMUL.FTZ R198, R116, R139 ;  /* 0x0000008b74c67220 */ /* 0x000fe40000410000 */
[C---:B------:R-:W-:Y:S01]  /*3080*/  FFMA.FTZ R143, R160.reuse, R145, R143 ;  /* 0x00000091a08f7223 */ /* 0x040fe2000001008f */
[C---:B------:R-:W-:Y:S01]  /*3090*/  FFMA.FTZ R139, R133.reuse, R139, R200 ;  /* 0x0000008b858b7223 */ /* 0x040fe200000100c8 */
[----:B------:R-:W-:Y:S02]  /*30a0*/  FFMA.FTZ R141, R160, R141, -R202 ;  /* 0x0000008da08d7223 */ /* 0x000fe400000108ca */
[----:B------:R-:W-:Y:S01]  /*30b0*/  FADD.FTZ R143, RZ, R143 ;  /* 0x0000008fff8f7221 */ /* 0x000fe20000010000 */
[----:B------:R-:W-:Y:S01]  /*30c0*/  FFMA.FTZ R7, R133, R7, -R198 ;  /* 0x0000000785077223 */ /* 0x000fe200000108c6 */
[----:B0-----:R-:W-:Y:S01]  /*30d0*/  FMUL.FTZ R5, R120, R139 ;  /* 0x0000008b78057220 */ /* 0x001fe20000410000 */
[----:B------:R-:W-:Y:S01]  /*30e0*/  FFMA.FTZ R141, R46, R107, R141 ;  /* 0x0000006b2e8d7223 */ /* 0x000fe2000001008d */
[----:B------:R-:W-:Y:S01]  /*30f0*/  FMUL.FTZ R145, R166, R143 ;  /* 0x0000008fa6917220 */ /* 0x000fe20000410000 */
[-C--:B------:R-:W-:Y:S01]  /*3100*/  FMUL.FTZ R4, R120, R7.reuse ;  /* 0x0000000778047220 */ /* 0x080fe20000410000 */
[----:B------:R-:W-:Y:S01]  /*3110*/  FFMA.FTZ R5, R122, R7, -R5 ;  /* 0x000000077a057223 */ /* 0x000fe20000010805 */
[-C--:B------:R-:W-:Y:S01]  /*3120*/  FMUL.FTZ R200, R166, R141.reuse ;  /* 0x0000008da6c87220 */ /* 0x080fe20000410000 */
[----:B------:R-:W-:Y:S01]  /*3130*/  FFMA.FTZ R198, R164, R141, -R145 ;  /* 0x0000008da4c67223 */ /* 0x000fe20000010891 */
[----:B------:R-:W-:Y:S01]  /*3140*/  FFMA.FTZ R139, R122, R139, R4 ;  /* 0x0000008b7a8b7223 */ /* 0x000fe20000010004 */
[----:B------:R-:W-:Y:S01]  /*3150*/  FMUL.FTZ R7, R110, R5 ;  /* 0x000000056e077220 */ /* 0x000fe20000410000 */
[----:B------:R-:W-:Y:S01]  /*3160*/  FFMA.FTZ R200, R164, R143, R200 ;  /* 0x0000008fa4c87223 */ /* 0x000fe200000100c8 */
[----:B------:R-:W-:Y:S01]  /*3170*/  FFMA.FTZ R198, R47, R66, R198 ;  /* 0x000000422fc67223 */ /* 0x000fe200000100c6 */
[-C--:B------:R-:W-:Y:S01]  /*3180*/  FMUL.FTZ R4, R110, R139.reuse ;  /* 0x0000008b6e047220 */ /* 0x080fe20000410000 */
[C---:B------:R-:W-:Y:S01]  /*3190*/  FFMA.FTZ R7, R138.reuse, R139, R7 ;  /* 0x0000008b8a077223 */ /* 0x040fe20000010007 */
[----:B------:R-:W-:Y:S01]  /*31a0*/  FADD.FTZ R200, RZ, R200 ;  /* 0x000000c8ffc87221 */ /* 0x000fe20000010000 */
[C---:B------:R-:W-:Y:S01]  /*31b0*/  FMUL.FTZ R143, R169.reuse, R198 ;  /* 0x000000c6a98f7220 */ /* 0x040fe20000410000 */
[----:B------:R-:W-:Y:S01]  /*31c0*/  FFMA.FTZ R5, R138, R5, -R4 ;  /* 0x000000058a057223 */ /* 0x000fe20000010804 */
[----:B------:R-:W-:Y:S01]  /*31d0*/  FMUL.FTZ R139, R152, R7 ;  /* 0x00000007988b7220 */ /* 0x000fe20000410000 */
[-C--:B------:R-:W-:Y:S01]  /*31e0*/  FMUL.FTZ R141, R169, R200.reuse ;  /* 0x000000c8a98d7220 */ /* 0x080fe20000410000 */
[----:B------:R-:W-:Y:S01]  /*31f0*/  FFMA.FTZ R143, R168, R200, R143 ;  /* 0x000000c8a88f7223 */ /* 0x000fe2000001008f */
[-C--:B------:R-:W-:Y:S01]  /*3200*/  FMUL.FTZ R4, R152, R5.reuse ;  /* 0x0000000598047220 */ /* 0x080fe20000410000 */
[----:B------:R-:W-:Y:S01]  /*3210*/  FFMA.FTZ R139, R154, R5, -R139 ;  /* 0x000000059a8b7223 */ /* 0x000fe2000001088b */
        /* <DEDUP_REMOVED lines=10> */
[----:B------:R-:W-:Y:S01]  /*32c0*/  FFMA.FTZ R139, R160, R139, -R4 ;  /* 0x0000008ba08b7223 */ /* 0x000fe20000010804 */
[----:B------:R-:W-:Y:S01]  /*32d0*/  FMUL.FTZ R7, R166, R5 ;  /* 0x00000005a6077220 */ /* 0x000fe20000410000 */
[----:B------:R-:W-:Y:S01]  /*32e0*/  FFMA.FTZ R200, R170, R143, R200 ;  /* 0x0000008faac87223 */ /* 0x000fe200000100c8 */
[----:B------:R-:W-:Y:S01]  /*32f0*/  FFMA.FTZ R141, R49, R68, R198 ;  /* 0x00000044318d7223 */ /* 0x000fe200000100c6 */
[-C--:B------:R-:W-:Y:S01]  /*3300*/  FMUL.FTZ R4, R166, R139.reuse ;  /* 0x0000008ba6047220 */ /* 0x080fe20000410000 */
[C---:B------:R-:W-:Y:S01]  /*3310*/  FFMA.FTZ R7, R164.reuse, R139, -R7 ;  /* 0x0000008ba4077223 */ /* 0x040fe20000010807 */
[----:B------:R-:W-:Y:S01]  /*3320*/  FADD.FTZ R200, RZ, R200 ;  /* 0x000000c8ffc87221 */ /* 0x000fe20000010000 */
[----:B------:R-:W-:Y:S01]  /*3330*/  FMUL.FTZ R139, R177, R141 ;  /* 0x0000008db18b7220 */ /* 0x000fe20000410000 */
[----:B------:R-:W-:-:S02]  /*3340*/  FFMA.FTZ R4, R164, R5, R4 ;  /* 0x00000005a4047223 */ /* 0x000fc40000010004 */
[-C--:B------:R-:W-:Y:S01]  /*3350*/  FMUL.FTZ R202, R177, R200.reuse ;  /* 0x000000c8b1ca7220 */ /* 0x080fe20000410000 */
[C---:B------:R-:W-:Y:S01]  /*3360*/  FFMA.FTZ R139, R174.reuse, R200, R139 ;  /* 0x000000c8ae8b7223 */ /* 0x040fe2000001008b */
[C---:B------:R-:W-:Y:S01]  /*3370*/  FMUL.FTZ R5, R169.reuse, R7 ;  /* 0x00000007a9057220 */ /* 0x040fe20000410000 */
[-C--:B------:R-:W-:Y:S01]  /*3380*/  FMUL.FTZ R198, R169, R4.reuse ;  /* 0x00000004a9c67220 */ /* 0x080fe20000410000 */
[----:B------:R-:W-:Y:S01]  /*3390*/  FFMA.FTZ R141, R174, R141, -R202 ;  /* 0x0000008dae8d7223 */ /* 0x000fe200000108ca */
[----:B------:R-:W-:Y:S01]  /*33a0*/  FADD.FTZ R200, RZ, R139 ;  /* 0x0000008bffc87221 */ /* 0x000fe20000010000 */
[C---:B------:R-:W-:Y:S01]  /*33b0*/  FFMA.FTZ R5, R168.reuse, R4, R5 ;  /* 0x00000004a8057223 */ /* 0x040fe20000010005 */
[----:B------:R-:W-:Y:S01]  /*33c0*/  FFMA.FTZ R7, R168, R7, -R198 ;  /* 0x00000007a8077223 */ /* 0x000fe200000108c6 */
[----:B------:R-:W-:Y:S01]  /*33d0*/  FFMA.FTZ R198, R50, R111, R141 ;  /* 0x0000006f32c67223 */ /* 0x000fe2000001008d */
        /* <DEDUP_REMOVED lines=9> */
[CC--:B------:R-:W-:Y:S01]  /*3470*/  FMUL.FTZ R5, R177.reuse, R139.reuse ;  /* 0x0000008bb1057220 */ /* 0x0c0fe20000410000 */
[----:B------:R-:W-:Y:S01]  /*3480*/  FMUL.FTZ R198, R177, R4 ;  /* 0x00000004b1c67220 */ /* 0x000fe20000410000 */
[----:B------:R-:W-:Y:S01]  /*3490*/  FADD.FTZ R204, RZ, R141 ;  /* 0x0000008dffcc7221 */ /* 0x000fe20000010000 */
[C---:B------:R-:W-:Y:S01]  /*34a0*/  FMUL.FTZ R206, R183.reuse, R202 ;  /* 0x000000cab7ce7220 */ /* 0x040fe20000410000 */
[C---:B------:R-:W-:Y:S01]  /*34b0*/  FFMA.FTZ R4, R174.reuse, R4, R5 ;  /* 0x00000004ae047223 */ /* 0x040fe20000010005 */
[----:B------:R-:W-:Y:S01]  /*34c0*/  FFMA.FTZ R198, R174, R139, -R198 ;  /* 0x0000008baec67223 */ /* 0x000fe200000108c6 */
[-C--:B------:R-:W-:Y:S01]  /*34d0*/  FMUL.FTZ R7, R183, R204.reuse ;  /* 0x000000ccb7077220 */ /* 0x080fe20000410000 */
[----:B------:R-:W-:Y:S01]  /*34e0*/  FFMA.FTZ R206, R179, R204, R206 ;  /* 0x000000ccb3ce7223 */ /* 0x000fe200000100ce */
[C---:B------:R-:W-:Y:S01]  /*34f0*/  FMUL.FTZ R200, R185.reuse, R4 ;  /* 0x00000004b9c87220 */ /* 0x040fe20000410000 */
[----:B------:R-:W-:Y:S01]  /*3500*/  FMUL.FTZ R5, R185, R198 ;  /* 0x000000c6b9057220 */ /* 0x000fe20000410000 */
[----:B------:R-:W-:Y:S01]  /*3510*/  FFMA.FTZ R7, R179, R202, -R7 ;  /* 0x000000cab3077223 */ /* 0x000fe20000010807 */
[----:B------:R-:W-:Y:S01]  /*3520*/  FADD.FTZ R139, RZ, R206 ;  /* 0x000000ceff8b7221 */ /* 0x000fe20000010000 */
[C---:B------:R-:W-:Y:S01]  /*3530*/  FFMA.FTZ R200, R181.reuse, R198, -R200 ;  /* 0x000000c6b5c87223 */ /* 0x040fe200000108c8 */
[----:B------:R-:W-:Y:S01]  /*3540*/  FFMA.FTZ R4, R181, R4, R5 ;  /* 0x00000004b5047223 */ /* 0x000fe20000010005 */
[C---:B------:R-:W-:Y:S01]  /*3550*/  FMUL.FTZ R198, R175.reuse, R196 ;  /* 0x000000c4afc67220 */ /* 0x040fe20000410000 */
[----:B------:R-:W-:Y:S01]  /*3560*/  FFMA.FTZ R7, R52, R113, R7 ;  /* 0x0000007134077223 */ /* 0x000fe20000010007 */
[C---:B------:R-:W-:Y:S01]  /*3570*/  FMUL.FTZ R5, R180.reuse, R139 ;  /* 0x0000008bb4057220 */ /* 0x040fe20000410000 */
[-C--:B------:R-:W-:Y:S01]  /*3580*/  FMUL.FTZ R143, R175, R144.reuse ;  /* 0x00000090af8f7220 */ /* 0x080fe20000410000 */
[C---:B------:R-:W-:Y:S01]  /*3590*/  FFMA.FTZ R141, R171.reuse, R144, R198 ;  /* 0x00000090ab8d7223 */ /* 0x040fe200000100c6 */
[-C--:B------:R-:W-:Y:S01]  /*35a0*/  FMUL.FTZ R202, R180, R7.reuse ;  /* 0x00000007b4ca7220 */ /* 0x080fe20000410000 */
[----:B------:R-:W-:Y:S01]  /*35b0*/  FFMA.FTZ R198, R178, R7, -R5 ;  /* 0x00000007b2c67223 */ /* 0x000fe20000010805 */
[----:B------:R-:W-:-:S02]  /*35c0*/  FFMA.FTZ R206, R171, R196, -R143 ;  /* 0x000000c4abce7223 */ /* 0x000fc4000001088f */
[----:B------:R-:W-:Y:S01]  /*35d0*/  FFMA.FTZ R202, R178, R139, R202 ;  /* 0x0000008bb2ca7223 */ /* 0x000fe200000100ca */
[----:B------:R-:W-:Y:S01]  /*35e0*/  FFMA.FTZ R204, R53, R72, R198 ;  /* 0x0000004835cc7223 */ /* 0x000fe200000100c6 */
[----:B------:R-:W-:Y:S01]  /*35f0*/  FADD.FTZ R143, R161, R206 ;  /* 0x000000cea18f7221 */ /* 0x000fe20000010000 */
[----:B------:R-:W-:Y:S01]  /*3600*/  FMUL.FTZ R198, R183, R4 ;  /* 0x00000004b7c67220 */ /* 0x000fe20000410000 */
[----:B------:R-:W-:Y:S01]  /*3610*/  FADD.FTZ R202, RZ, R202 ;  /* 0x000000caffca7221 */ /* 0x000fe20000010000 */
[----:B------:R-:W-:Y:S01]  /*3620*/  FMUL.FTZ R206, R175, R204 ;  /* 0x000000ccafce7220 */ /* 0x000fe20000410000 */
[----:B------:R-:W-:Y:S01]  /*3630*/  FADD.FTZ R141, R140, R141 ;  /* 0x0000008d8c8d7221 */ /* 0x000fe20000010000 */
[----:B------:R-:W-:Y:S01]  /*3640*/  FMUL.FTZ R7, R180, R143 ;  /* 0x0000008fb4077220 */ /* 0x000fe20000410000 */
[-C--:B------:R-:W-:Y:S01]  /*3650*/  FFMA.FTZ R5, R179, R200.reuse, -R198 ;  /* 0x000000c8b3057223 */ /* 0x080fe200000108c6 */
[----:B------:R-:W-:Y:S01]  /*3660*/  FMUL.FTZ R200, R183, R200 ;  /* 0x000000c8b7c87220 */ /* 0x000fe20000410000 */
[-C--:B------:R-:W-:Y:S01]  /*3670*/  FFMA.FTZ R206, R171, R202.reuse, R206 ;  /* 0x000000caabce7223 */ /* 0x080fe200000100ce */
[C---:B------:R-:W-:Y:S01]  /*3680*/  FFMA.FTZ R142, R178.reuse, R147, -R149 ;  /* 0x00000093b28e7223 */ /* 0x040fe20000010895 */
[----:B------:R-:W-:Y:S01]  /*3690*/  FMUL.FTZ R202, R175, R202 ;  /* 0x000000caafca7220 */ /* 0x000fe20000410000 */
[-C--:B------:R-:W-:Y:S01]  /*36a0*/  FFMA.FTZ R147, R178, R141.reuse, R7 ;  /* 0x0000008db2937223 */ /* 0x080fe20000010007 */
[----:B------:R-:W-:Y:S01]  /*36b0*/  FMUL.FTZ R145, R180, R141 ;  /* 0x0000008db4917220 */ /* 0x000fe20000410000 */
[----:B------:R-:W-:Y:S01]  /*36c0*/  FFMA.FTZ R7, R179, R4, R200 ;  /* 0x00000004b3077223 */ /* 0x000fe200000100c8 */
[----:B------:R-:W-:Y:S01]  /*36d0*/  FFMA.FTZ R141, R171, R204, -R202 ;  /* 0x000000ccab8d7223 */ /* 0x000fe200000108ca */
[----:B------:R-:W-:Y:S01]  /*36e0*/  FADD.FTZ R139, RZ, R206 ;  /* 0x000000ceff8b7221 */ /* 0x000fe20000010000 */
[----:B------:R-:W-:Y:S01]  /*36f0*/  FFMA.FTZ R149, R178, R143, -R145 ;  /* 0x0000008fb2957223 */ /* 0x000fe20000010891 */
[C---:B------:R-:W-:Y:S01]  /*3700*/  FMUL.FTZ R143, R180.reuse, R7 ;  /* 0x00000007b48f7220 */ /* 0x040fe20000410000 */
[----:B------:R-:W-:Y:S01]  /*3710*/  FMUL.FTZ R198, R180, R5 ;  /* 0x00000005b4c67220 */ /* 0x000fe20000410000 */
[----:B------:R-:W-:Y:S01]  /*3720*/  FFMA.FTZ R141, R54, R115, R141 ;  /* 0x00000073368d7223 */ /* 0x000fe2000001008d */
[----:B------:R-:W0:Y:S01]  /*3730*/  SHFL.UP PT, R145, R139, 0x1, RZ ;  /* 0x042000008b917989 */ /* 0x000e2200000e00ff */
[----:B------:R-:W-:Y:S01]  /*3740*/  FMUL.FTZ R200, R183, R142 ;  /* 0x0000008eb7c87220 */ /* 0x000fe20000410000 */
[C---:B------:R-:W-:Y:S01]  /*3750*/  FFMA.FTZ R4, R178.reuse, R5, -R143 ;  /* 0x00000005b2047223 */ /* 0x040fe2000001088f */
[----:B------:R-:W-:Y:S01]  /*3760*/  FFMA.FTZ R198, R178, R7, R198 ;  /* 0x00000007b2c67223 */ /* 0x000fe200000100c6 */
[----:B------:R-:W-:Y:S01]  /*3770*/  FADD.FTZ R202, R146, R149 ;  /* 0x0000009592ca7221 */ /* 0x000fe20000010000 */
[----:B------:R-:W1:Y:S01]  /*3780*/  SHFL.UP PT, R7, R141, 0x1, RZ ;  /* 0x042000008d077989 */ /* 0x000e6200000e00ff */
[----:B------:R-:W-:Y:S01]  /*3790*/  FFMA.FTZ R204, R179, R6, R200 ;  /* 0x00000006b3cc7223 */ /* 0x000fe200000100c8 */
[----:B------:R-:W-:Y:S01]  /*37a0*/  FMUL.FTZ R200, R175, R4 ;  /* 0x00000004afc87220 */ /* 0x000fe20000410000 */
[C---:B------:R-:W-:Y:S01]  /*37b0*/  FMUL.FTZ R206, R183.reuse, R6 ;  /* 0x00000006b7ce7220 */ /* 0x040fe20000410000 */
[----:B------:R-:W-:Y:S01]  /*37c0*/  FMUL.FTZ R5, R183, R202 ;  /* 0x000000cab7057220 */ /* 0x000fe20000410000 */
[----:B------:R-:W-:Y:S01]  /*37d0*/  FADD.FTZ R6, R148, R147 ;  /* 0x0000009394067221 */ /* 0x000fe20000010000 */
[-C--:B------:R-:W-:Y:S01]  /*37e0*/  FFMA.FTZ R143, R171, R198.reuse, R200 ;  /* 0x000000c6ab8f7223 */ /* 0x080fe200000100c8 */
[----:B------:R-:W-:Y:S01]  /*37f0*/  FMUL.FTZ R198, R175, R198 ;  /* 0x000000c6afc67220 */ /* 0x000fe20000410000 */
[C---:B------:R-:W-:Y:S01]  /*3800*/  FFMA.FTZ R206, R179.reuse, R142, -R206 ;  /* 0x0000008eb3ce7223 */ /* 0x040fe200000108ce */
[----:B------:R-:W-:-:S02]  /*3810*/  FFMA.FTZ R149, R179, R6, R5 ;  /* 0x00000006b3957223 */ /* 0x000fc40000010005 */
[----:B------:R-:W-:Y:S01]  /*3820*/  FFMA.FTZ R142, R171, R4, -R198 ;  /* 0x00000004ab8e7223 */ /* 0x000fe200000108c6 */
[----:B------:R-:W3:Y:S01]  /*3830*/  SHFL.UP PT, R5, R143, 0x1, RZ ;  /* 0x042000008f057989 */ /* 0x000ee200000e00ff */
[----:B------:R-:W-:-:S03]  /*3840*/  ISETP.GE.AND P1, PT, R21, 0x1, PT ;  /* 0x000000011500780c */ /* 0x000fc60003f26270 */
[----:B------:R-:W4:Y:S01]  /*3850*/  SHFL.UP PT, R4, R142, 0x1, RZ ;  /* 0x042000008e047989 */ /* 0x000f2200000e00ff */
[----:B------:R-:W-:Y:S01]  /*3860*/  FMUL.FTZ R147, R183, R6 ;  /* 0x00000006b7937220 */ /* 0x000fe20000410000 */
[C---:B------:R-:W-:Y:S01]  /*3870*/  FMUL.FTZ R6, R185.reuse, R204 ;  /* 0x000000ccb9067220 */ /* 0x040fe20000410000 */
[CC--:B0-----:R-:W-:Y:S01]  /*3880*/  FMUL.FTZ R198, R142.reuse, R145.reuse ;  /* 0x000000918ec67220 */ /* 0x0c1fe20000410000 */
[----:B------:R-:W-:Y:S01]  /*3890*/  FMUL.FTZ R153, R185, R206 ;  /* 0x000000ceb9997220 */ /* 0x000fe20000410000 */
[----:B------:R-:W-:Y:S01]  /*38a0*/  FFMA.FTZ R151, R179, R202, -R147 ;  /* 0x000000cab3977223 */ /* 0x000fe20000010893 */
[----:B------:R-:W-:Y:S01]  /*38b0*/  FFMA.FTZ R206, R181, R206, -R6 ;  /* 0x000000ceb5ce7223 */ /* 0x000fe20000010806 */
[C---:B------:R-:W-:Y:S01]  /*38c0*/  FMUL.FTZ R147, R143.reuse, R145 ;  /* 0x000000918f937220 */ /* 0x040fe20000410000 */
[-C--:B-1----:R-:W-:Y:S01]  /*38d0*/  FFMA.FTZ R198, R143, R7.reuse, R198 ;  /* 0x000000078fc67223 */ /* 0x082fe200000100c6 */
[----:B------:R-:W-:Y:S01]  /*38e0*/  FFMA.FTZ R153, R181, R204, R153 ;  /* 0x000000ccb5997223 */ /* 0x000fe20000010099 */
[----:B------:R-:W-:Y:S01]  /*38f0*/  FMUL.FTZ R145, R177, R206 ;  /* 0x000000ceb1917220 */ /* 0x000fe20000410000 */
[----:B------:R-:W-:Y:S01]  /*3900*/  FFMA.FTZ R6, R142, R7, -R147 ;  /* 0x000000078e067223 */ /* 0x000fe20000010893 */
[----:B------:R-:W-:Y:S01]  /*3910*/  @P1 FADD.FTZ R139, R139, R198 ;  /* 0x000000c68b8b1221 */ /* 0x000fe20000010000 */
[----:B------:R-:W-:Y:S01]  /*3920*/  FADD.FTZ R200, R194, R151 ;  /* 0x00000097c2c87221 */ /* 0x000fe20000010000 */
[-C--:B------:R-:W-:Y:S01]  /*3930*/  FFMA.FTZ R151, R174, R153.reuse, R145 ;  /* 0x00000099ae977223 */ /* 0x080fe20000010091 */
[----:B------:R-:W-:Y:S01]  /*3940*/  @P1 FADD.FTZ R141, R141, R6 ;  /* 0x000000068d8d1221 */ /* 0x000fe20000010000 */
[----:B------:R-:W-:Y:S01]  /*3950*/  FMUL.FTZ R153, R177, R153 ;  /* 0x00000099b1997220 */ /* 0x000fe20000410000 */
[----:B------:R-:W0:Y:S01]  /*3960*/  SHFL.UP PT, R145, R139, 0x2, RZ ;  /* 0x044000008b917989 */ /* 0x000e2200000e00ff */
[----:B------:R-:W-:Y:S01]  /*3970*/  FADD.FTZ R198, R150, R149 ;  /* 0x0000009596c67221 */ /* 0x000fe20000010000 */
[-C--:B---3--:R-:W-:Y:S01]  /*3980*/  FMUL.FTZ R6, R142, R5.reuse ;  /* 0x000000058e067220 */ /* 0x088fe20000410000 */
[----:B------:R-:W-:Y:S01]  /*3990*/  FMUL.FTZ R202, R185, R200 ;  /* 0x000000c8b9ca7220 */ /* 0x000fe20000410000 */
[----:B------:R-:W1:Y:S01]  /*39a0*/  SHFL.UP PT, R7, R141, 0x2, RZ ;  /* 0x044000008d077989 */ /* 0x000e6200000e00ff */
[----:B------:R-:W-:Y:S01]  /*39b0*/  FFMA.FTZ R153, R174, R206, -R153 ;  /* 0x000000ceae997223 */ /* 0x000fe20000010899 */
[C---:B------:R-:W-:Y:S01]  /*39c0*/  FMUL.FTZ R5, R143.reuse, R5 ;  /* 0x000000058f057220 */ /* 0x040fe20000410000 */
[----:B----4-:R-:W-:Y:S01]  /*39d0*/  @P1 FFMA.FTZ R143, R143, R4, R6 ;  /* 0x000000048f8f1223 */ /* 0x010fe20000010006 */
[-C--:B------:R-:W-:Y:S01]  /*39e0*/  FFMA.FTZ R147, R181, R198.reuse, R202 ;  /* 0x000000c6b5937223 */ /* 0x080fe200000100ca */
[----:B------:R-:W-:Y:S01]  /*39f0*/  FMUL.FTZ R198, R185, R198 ;  /* 0x000000c6b9c67220 */ /* 0x000fe20000410000 */
[----:B------:R-:W-:Y:S01]  /*3a00*/  FMUL.FTZ R149, R172, R153 ;  /* 0x00000099ac957220 */ /* 0x000fe20000410000 */
[----:B------:R-:W-:-:S02]  /*3a10*/  @P1 FFMA.FTZ R142, R142, R4, -R5 ;  /* 0x000000048e8e1223 */ /* 0x000fc40000010805 */
[----:B------:R-:W3:Y:S01]  /*3a20*/  SHFL.UP PT, R5, R143, 0x2, RZ ;  /* 0x044000008f057989 */ /* 0x000ee200000e00ff */
[----:B------:R-:W-:Y:S01]  /*3a30*/  FFMA.FTZ R198, R181, R200, -R198 ;  /* 0x000000c8b5c67223 */ /* 0x000fe200000108c6 */
[-C--:B------:R-:W-:Y:S01]  /*3a40*/  FFMA.FTZ R155, R170, R151.reuse, R149 ;  /* 0x00000097aa9b7223 */ /* 0x080fe20000010095 */
[----:B------:R-:W-:Y:S01]  /*3a50*/  FMUL.FTZ R151, R172, R151 ;  /* 0x00000097ac977220 */ /* 0x000fe20000410000 */
[----:B------:R-:W-:Y:S01]  /*3a60*/  FADD.FTZ R147, R192, R147 ;  /* 0x00000093c0937221 */ /* 0x000fe20000010000 */
[----:B------:R-:W4:Y:S01]  /*3a70*/  SHFL.UP PT, R4, R142, 0x2, RZ ;  /* 0x044000008e047989 */ /* 0x000f2200000e00ff */
[----:B------:R-:W-:Y:S01]  /*3a80*/  FADD.FTZ R198, R193, R198 ;  /* 0x000000c6c1c67221 */ /* 0x000fe20000010000 */
[----:B------:R-:W-:Y:S01]  /*3a90*/  FFMA.FTZ R153, R170, R153, -R151 ;  /* 0x00000099aa997223 */ /* 0x000fe20000010897 */
[----:B------:R-:W-:Y:S01]  /*3aa0*/  FMUL.FTZ R151, R177, R147 ;  /* 0x00000093b1977220 */ /* 0x000fe20000410000 */
[----:B------:R-:W-:Y:S01]  /*3ab0*/  ISETP.GE.AND P1, PT, R21, 0x2, PT ;  /* 0x000000021500780c */ /* 0x000fe20003f26270 */
[----:B------:R-:W-:-:S02]  /*3ac0*/  FMUL.FTZ R149, R177, R198 ;  /* 0x000000c6b1957220 */ /* 0x000fc40000410000 */
[----:B------:R-:W-:Y:S01]  /*3ad0*/  FFMA.FTZ R6, R174, R198, -R151 ;  /* 0x000000c6ae067223 */ /* 0x000fe20000010897 */
[----:B0-----:R-:W-:Y:S01]  /*3ae0*/  FMUL.FTZ R198, R142, R145 ;  /* 0x000000918ec67220 */ /* 0x001fe20000410000 */
[----:B------:R-:W-:Y:S01]  /*3af0*/  FFMA.FTZ R149, R174, R147, R149 ;  /* 0x00000093ae957223 */ /* 0x000fe20000010095 */
[----:B------:R-:W-:Y:S01]  /*3b00*/  FMUL.FTZ R147, R143, R145 ;  /* 0x000000918f937220 */ /* 0x000fe20000410000 */
[----:B------:R-:W-:Y:S01]  /*3b10*/  FADD.FTZ R145, R191, R6 ;  /* 0x00000006bf917221 */ /* 0x000fe20000010000 */
[-C--:B-1----:R-:W-:Y:S02]  /*3b20*/  FFMA.FTZ R198, R143, R7.reuse, R198 ;  /* 0x000000078fc67223 */ /* 0x082fe400000100c6 */
[----:B------:R-:W-:Y:S01]  /*3b30*/  FFMA.FTZ R6, R142, R7, -R147 ;  /* 0x000000078e067223 */ /* 0x000fe20000010893 */
[----:B------:R-:W-:Y:S01]  /*3b40*/  FMUL.FTZ R7, R172, R145 ;  /* 0x00000091ac077220 */ /* 0x000fe20000410000 */
[----:B------:R-:W-:Y:S01]  /*3b50*/  FADD.FTZ R149, R190, R149 ;  /* 0x00000095be957221 */ /* 0x000fe20000010000 */
[----:B------:R-:W-:Y:S01]  /*3b60*/  @P1 FADD.FTZ R139, R139, R198 ;  /* 0x000000c68b8b1221 */ /* 0x000fe20000010000 */
[----:B------:R-:W-:Y:S01]  /*3b70*/  @P1 FADD.FTZ R141, R141, R6 ;  /* 0x000000068d8d1221 */ /* 0x000fe20000010000 */
[----:B---3--:R-:W-:Y:S01]  /*3b80*/  FMUL.FTZ R6, R142, R5 ;  /* 0x000000058e067220 */ /* 0x008fe20000410000 */
[----:B------:R-:W-:Y:S01]  /*3b90*/  FFMA.FTZ R147, R170, R149, R7 ;  /* 0x00000095aa937223 */ /* 0x000fe20000010007 */
[C---:B------:R-:W-:Y:S01]  /*3ba0*/  FMUL.FTZ R5, R143.reuse, R5 ;  /* 0x000000058f057220 */ /* 0x040fe20000410000 */
[----:B------:R-:W0:Y:S01]  /*3bb0*/  SHFL.UP PT, R7, R139, 0x4, RZ ;  /* 0x048000008b077989 */ /* 0x000e2200000e00ff */
[----:B----4-:R-:W-:Y:S01]  /*3bc0*/  @P1 FFMA.FTZ R143, R143, R4, R6 ;  /* 0x000000048f8f1223 */ /* 0x010fe20000010006 */
[----:B------:R-:W-:-:S02]  /*3bd0*/  FMUL.FTZ R149, R172, R149 ;  /* 0x00000095ac957220 */ /* 0x000fc40000410000 */
[----:B------:R-:W1:Y:S01]  /*3be0*/  SHFL.UP PT, R6, R141, 0x4, RZ ;  /* 0x048000008d067989 */ /* 0x000e6200000e00ff */
[----:B------:R-:W-:Y:S01]  /*3bf0*/  @P1 FFMA.FTZ R142, R142, R4, -R5 ;  /* 0x000000048e8e1223 */ /* 0x000fe20000010805 */
[----:B------:R-:W-:Y:S02]  /*3c00*/  FFMA.FTZ R198, R170, R145, -R149 ;  /* 0x00000091aac67223 */ /* 0x000fe40000010895 */
[----:B------:R-:W3:Y:S01]  /*3c10*/  SHFL.UP PT, R5, R143, 0x4, RZ ;  /* 0x048000008f057989 */ /* 0x000ee200000e00ff */
[----:B------:R-:W-:Y:S01]  /*3c20*/  FADD.FTZ R147, R188, R147 ;  /* 0x00000093bc937221 */ /* 0x000fe20000010000 */
[----:B------:R-:W-:Y:S02]  /*3c30*/  FADD.FTZ R198, R189, R198 ;  /* 0x000000c6bdc67221 */ /* 0x000fe40000010000 */
[----:B------:R-:W4:Y:S01]  /*3c40*/  SHFL.UP PT, R4, R142, 0x4, RZ ;  /* 0x048000008e047989 */ /* 0x000f2200000e00ff */
[C---:B------:R-:W-:Y:S01]  /*3c50*/  FMUL.FTZ R149, R169.reuse, R147 ;  /* 0x00000093a9957220 */ /* 0x040fe20000410000 */
[C---:B------:R-:W-:Y:S01]  /*3c60*/  FMUL.FTZ R157, R169.reuse, R153 ;  /* 0x00000099a99d7220 */ /* 0x040fe20000410000 */
[-C--:B------:R-:W-:Y:S01]  /*3c70*/  FMUL.FTZ R145, R169, R198.reuse ;  /* 0x000000c6a9917220 */ /* 0x080fe20000410000 */
[----:B------:R-:W-:Y:S01]  /*3c80*/  ISETP.GE.AND P1, PT, R21, 0x4, PT ;  /* 0x000000041500780c */ /* 0x000fe20003f26270 */
[C---:B------:R-:W-:Y:S01]  /*3c90*/  FFMA.FTZ R198, R168.reuse, R198, -R149 ;  /* 0x000000c6a8c67223 */ /* 0x040fe20000010895 */
[C---:B------:R-:W-:Y:S01]  /*3ca0*/  FFMA.FTZ R157, R168.reuse, R155, R157 ;  /* 0x0000009ba89d7223 */ /* 0x040fe2000001009d */
[----:B------:R-:W-:Y:S01]  /*3cb0*/  FFMA.FTZ R145, R168, R147, R145 ;  /* 0x00000093a8917223 */ /* 0x000fe20000010091 */
[----:B------:R-:W-:Y:S01]  /*3cc0*/  FMUL.FTZ R155, R169, R155 ;  /* 0x0000009ba99b7220 */ /* 0x000fe20000410000 */
[----:B------:R-:W-:-:S02]  /*3cd0*/  FADD.FTZ R149, R187, R198 ;  /* 0x000000c6bb957221 */ /* 0x000fc40000010000 */
[----:B------:R-:W-:Y:S01]  /*3ce0*/  FADD.FTZ R147, R186, R145 ;  /* 0x00000091ba937221 */ /* 0x000fe20000010000 */
[-C--:B0-----:R-:W-:Y:S01]  /*3cf0*/  FMUL.FTZ R200, R142, R7.reuse ;  /* 0x000000078ec87220 */ /* 0x081fe20000410000 */
[C---:B------:R-:W-:Y:S01]  /*3d00*/  FMUL.FTZ R145, R143.reuse, R7 ;  /* 0x000000078f917220 */ /* 0x040fe20000410000 */
[----:B------:R-:W-:Y:S01]  /*3d10*/  FFMA.FTZ R155, R168, R153, -R155 ;  /* 0x00000099a89b7223 */ /* 0x000fe2000001089b */
[C---:B------:R-:W-:Y:S01]  /*3d20*/  FMUL.FTZ R151, R166.reuse, R157 ;  /* 0x0000009da6977220 */ /* 0x040fe20000410000 */
[----:B------:R-:W-:Y:S01]  /*3d30*/  FMUL.FTZ R7, R166, R149 ;  /* 0x00000095a6077220 */ /* 0x000fe20000410000 */
[CC--:B-1----:R-:W-:Y:S01]  /*3d40*/  FFMA.FTZ R200, R143.reuse, R6.reuse, R200 ;  /* 0x000000068fc87223 */ /* 0x0c2fe200000100c8 */
[----:B------:R-:W-:Y:S01]  /*3d50*/  FFMA.FTZ R198, R142, R6, -R145 ;  /* 0x000000068ec67223 */ /* 0x000fe20000010891 */
[C---:B------:R-:W-:Y:S01]  /*3d60*/  FFMA.FTZ R151, R164.reuse, R155, -R151 ;  /* 0x0000009ba4977223 */ /* 0x040fe20000010897 */
[----:B------:R-:W-:Y:S01]  /*3d70*/  FFMA.FTZ R145, R164, R147, R7 ;  /* 0x00000093a4917223 */ /* 0x000fe20000010007 */
[----:B------:R-:W-:Y:S01]  /*3d80*/  FMUL.FTZ R155, R166, R155 ;  /* 0x0000009ba69b7220 */ /* 0x000fe20000410000 */
[-C--:B---3--:R-:W-:Y:S01]  /*3d90*/  FMUL.FTZ R7, R143, R5.reuse ;  /* 0x000000058f077220 */ /* 0x088fe20000410000 */
[----:B------:R-:W-:Y:S01]  /*3da0*/  @P1 FADD.FTZ R139, R139, R200 ;  /* 0x000000c88b8b1221 */ /* 0x000fe20000010000 */
[----:B------:R-:W-:Y:S01]  /*3db0*/  FMUL.FTZ R6, R142, R5 ;  /* 0x000000058e067220 */ /* 0x000fe20000410000 */
[----:B------:R-:W-:Y:S01]  /*3dc0*/  FFMA.FTZ R155, R164, R157, R155 ;  /* 0x0000009da49b7223 */ /* 0x000fe2000001009b */
[----:B------:R-:W-:Y:S01]  /*3dd0*/  FMUL.FTZ R153, R162, R151 ;  /* 0x00000097a2997220 */ /* 0x000fe20000410000 */
[----:B------:R-:W-:Y:S01]  /*3de0*/  FMUL.FTZ R147, R166, R147 ;  /* 0x00000093a6937220 */ /* 0x000fe20000410000 */
[-C--:B----4-:R-:W-:Y:S01]  /*3df0*/  @P1 FFMA.FTZ R142, R142, R4.reuse, -R7 ;  /* 0x000000048e8e1223 */ /* 0x090fe20000010807 */
[----:B------:R-:W-:Y:S01]  /*3e00*/  @P1 FADD.FTZ R141, R141, R198 ;  /* 0x000000c68d8d1221 */ /* 0x000fe20000010000 */
[----:B------:R-:W-:Y:S01]  /*3e10*/  @P1 FFMA.FTZ R143, R143, R4, R6 ;  /* 0x000000048f8f1223 */ /* 0x000fe20000010006 */
[----:B------:R-:W0:Y:S01]  /*3e20*/  SHFL.UP PT, R7, R139, 0x8, RZ ;  /* 0x050000008b077989 */ /* 0x000e2200000e00ff */
[----:B------:R-:W-:Y:S01]  /*3e30*/  FFMA.FTZ R153, R160, R155, R153 ;  /* 0x0000009ba0997223 */ /* 0x000fe20000010099 */
[----:B------:R-:W-:Y:S01]  /*3e40*/  FFMA.FTZ R147, R164, R149, -R147 ;  /* 0x00000095a4937223 */ /* 0x000fe20000010893 */
[----:B------:R-:W-:Y:S01]  /*3e50*/  FMUL.FTZ R155, R162, R155 ;  /* 0x0000009ba29b7220 */ /* 0x000fe20000410000 */
[----:B------:R-:W1:Y:S01]  /*3e60*/  SHFL.UP PT, R6, R141, 0x8, RZ ;  /* 0x050000008d067989 */ /* 0x000e6200000e00ff */
[----:B------:R-:W-:Y:S01]  /*3e70*/  FADD.FTZ R145, R182, R145 ;  /* 0x00000091b6917221 */ /* 0x000fe20000010000 */
[----:B------:R-:W-:-:S02]  /*3e80*/  FADD.FTZ R147, R184, R147 ;  /* 0x00000093b8937221 */ /* 0x000fc40000010000 */
[----:B------:R-:W3:Y:S01]  /*3e90*/  SHFL.UP PT, R5, R143, 0x8, RZ ;  /* 0x050000008f057989 */ /* 0x000ee200000e00ff */
[----:B------:R-:W-:Y:S01]  /*3ea0*/  FFMA.FTZ R155, R160, R151, -R155 ;  /* 0x00000097a09b7223 */ /* 0x000fe2000001089b */
[----:B------:R-:W-:Y:S02]  /*3eb0*/  FMUL.FTZ R198, R162, R147 ;  /* 0x00000093a2c67220 */ /* 0x000fe40000410000 */
[----:B------:R-:W4:Y:S01]  /*3ec0*/  SHFL.UP PT, R4, R142, 0x8, RZ ;  /* 0x050000008e047989 */ /* 0x000f2200000e00ff */
[----:B------:R-:W-:Y:S01]  /*3ed0*/  FMUL.FTZ R151, R152, R155 ;  /* 0x0000009b98977220 */ /* 0x000fe20000410000 */
[----:B------:R-:W-:Y:S01]  /*3ee0*/  FMUL.FTZ R149, R162, R145 ;  /* 0x00000091a2957220 */ /* 0x000fe20000410000 */
[----:B------:R-:W-:Y:S01]  /*3ef0*/  FMUL.FTZ R200, R152, R153 ;  /* 0x0000009998c87220 */ /* 0x000fe20000410000 */
[----:B------:R-:W-:Y:S01]  /*3f00*/  FFMA.FTZ R198, R160, R145, R198 ;  /* 0x00000091a0c67223 */ /* 0x000fe200000100c6 */
[----:B------:R-:W-:Y:S01]  /*3f10*/  FFMA.FTZ R151, R154, R153, R151 ;  /* 0x000000999a977223 */ /* 0x000fe20000010097 */
[----:B------:R-:W-:Y:S01]  /*3f20*/  FFMA.FTZ R149, R160, R147, -R149 ;  /* 0x00000093a0957223 */ /* 0x000fe20000010895 */
[----:B------:R-:W-:Y:S01]  /*3f30*/  FFMA.FTZ R155, R154, R155, -R200 ;  /* 0x0000009b9a9b7223 */ /* 0x000fe200000108c8 */
[----:B------:R-:W-:Y:S01]  /*3f40*/  FADD.FTZ R145, R173, R198 ;  /* 0x000000c6ad917221 */ /* 0x000fe20000010000 */
[----:B------:R-:W-:Y:S01]  /*3f50*/  ISETP.GE.AND P1, PT, R21, 0x8, PT ;  /* 0x000000081500780c */ /* 0x000fe20003f26270 */
[----:B------:R-:W-:Y:S01]  /*3f60*/  FADD.FTZ R149, R176, R149 ;  /* 0x00000095b0957221 */ /* 0x000fe20000010000 */
[C---:B------:R-:W-:Y:S01]  /*3f70*/  FMUL.FTZ R198, R110.reuse, R151 ;  /* 0x000000976ec67220 */ /* 0x040fe20000410000 */
[----:B------:R-:W-:Y:S01]  /*3f80*/  FMUL.FTZ R153, R110, R155 ;  /* 0x0000009b6e997220 */ /* 0x000fe20000410000 */
[C---:B------:R-:W-:Y:S01]  /*3f90*/  FMUL.FTZ R200, R152.reuse, R145 ;  /* 0x0000009198c87220 */ /* 0x040fe20000410000 */
[----:B------:R-:W-:Y:S01]  /*3fa0*/  FMUL.FTZ R147, R152, R149 ;  /* 0x0000009598937220 */ /* 0x000fe20000410000 */
[----:B------:R-:W-:Y:S01]  /*3fb0*/  FFMA.FTZ R155, R138, R155, -R198 ;  /* 0x0000009b8a9b7223 */ /* 0x000fe200000108c6 */
[----:B0-----:R-:W-:Y:S01]  /*3fc0*/  FMUL.FTZ R198, R142, R7 ;  /* 0x000000078ec67220 */ /* 0x001fe20000410000 */
[C---:B------:R-:W-:Y:S01]  /*3fd0*/  FFMA.FTZ R149, R154.reuse, R149, -R200 ;  /* 0x000000959a957223 */ /* 0x040fe200000108c8 */
[----:B------:R-:W-:Y:S01]  /*3fe0*/  FFMA.FTZ R147, R154, R145, R147 ;  /* 0x000000919a937223 */ /* 0x000fe20000010093 */
[C---:B------:R-:W-:Y:S01]  /*3ff0*/  FMUL.FTZ R145, R143.reuse, R7 ;  /* 0x000000078f917220 */ /* 0x040fe20000410000 */
[CC--:B-1----:R-:W-:Y:S01]  /*4000*/  FFMA.FTZ R200, R143.reuse, R6.reuse, R198 ;  /* 0x000000068fc87223 */ /* 0x0c2fe200000100c6 */
[CC--:B---3--:R-:W-:Y:S01]  /*4010*/  FMUL.FTZ R198, R142.reuse, R5.reuse ;  /* 0x000000058ec67220 */ /* 0x0c8fe20000410000 */
[----:B------:R-:W-:Y:S01]  /*4020*/  FMUL.FTZ R7, R143, R5 ;  /* 0x000000058f077220 */ /* 0x000fe20000410000 */
[C---:B------:R-:W-:Y:S01]  /*4030*/  FFMA.FTZ R6, R142.reuse, R6, -R145 ;  /* 0x000000068e067223 */ /* 0x040fe20000010891 */
[----:B------:R-:W-:Y:S01]  /*4040*/  @P1 FADD.FTZ R139, R139, R200 ;  /* 0x000000c88b8b1221 */ /* 0x000fe20000010000 */
[-C--:B----4-:R-:W-:Y:S01]  /*4050*/  @P1 FFMA.FTZ R143, R143, R4.reuse, R198 ;  /* 0x000000048f8f1223 */ /* 0x090fe200000100c6 */
[----:B------:R-:W-:Y:S01]  /*4060*/  @P1 FFMA.FTZ R142, R142, R4, -R7 ;  /* 0x000000048e8e1223 */ /* 0x000fe20000010807 */
[----:B------:R-:W-:-:S02]  /*4070*/  @P1 FADD.FTZ R141, R141, R6 ;  /* 0x000000068d8d1221 */ /* 0x000fc40000010000 */
[----:B------:R-:W0:Y:S01]  /*4080*/  SHFL.UP PT, R7, R139, 0x10, RZ ;  /* 0x060000008b077989 */ /* 0x000e2200000e00ff */
[----:B------:R-:W-:Y:S01]  /*4090*/  FADD.FTZ R147, R158, R147 ;  /* 0x000000939e937221 */ /* 0x000fe20000010000 */
[----:B------:R-:W-:Y:S02]  /*40a0*/  FADD.FTZ R149, R156, R149 ;  /* 0x000000959c957221 */ /* 0x000fe40000010000 */
[----:B------:R-:W1:Y:S01]  /*40b0*/  SHFL.UP PT, R5, R143, 0x10, RZ ;  /* 0x060000008f057989 */ /* 0x000e6200000e00ff */
[----:B------:R-:W-:-:S03]  /*40c0*/  FMUL.FTZ R145, R110, R147 ;  /* 0x000000936e917220 */ /* 0x000fc60000410000 */
[----:B------:R-:W3:Y:S01]  /*40d0*/  SHFL.UP PT, R6, R141, 0x10, RZ ;  /* 0x060000008d067989 */ /* 0x000ee200000e00ff */
[----:B------:R-:W-:Y:S01]  /*40e0*/  FFMA.FTZ R153, R138, R151, R153 ;  /* 0x000000978a997223 */ /* 0x000fe20000010099 */
[----:B------:R-:W-:Y:S02]  /*40f0*/  FMUL.FTZ R198, R110, R149 ;  /* 0x000000956ec67220 */ /* 0x000fe40000410000 */
[----:B------:R-:W4:Y:S01]  /*4100*/  SHFL.UP PT, R4, R142, 0x10, RZ ;  /* 0x060000008e047989 */ /* 0x000f2200000e00ff */
[----:B------:R-:W-:Y:S01]  /*4110*/  FMUL.FTZ R151, R120, R155 ;  /* 0x0000009b78977220 */ /* 0x000fe20000410000 */
[----:B------:R-:W-:Y:S01]  /*4120*/  FFMA.FTZ R200, R138, R149, -R145 ;  /* 0x000000958ac87223 */ /* 0x000fe20000010891 */
[----:B------:R-:W-:Y:S01]  /*4130*/  FMUL.FTZ R202, R120, R153 ;  /* 0x0000009978ca7220 */ /* 0x000fe20000410000 */
[----:B------:R-:W-:Y:S01]  /*4140*/  FFMA.FTZ R147, R138, R147, R198 ;  /* 0x000000938a937223 */ /* 0x000fe200000100c6 */
[C---:B------:R-:W-:Y:S01]  /*4150*/  FFMA.FTZ R151, R122.reuse, R153, R151 ;  /* 0x000000997a977223 */ /* 0x040fe20000010097 */
[----:B------:R-:W-:Y:S01]  /*4160*/  FADD.FTZ R145, R137, R200 ;  /* 0x000000c889917221 */ /* 0x000fe20000010000 */
[----:B------:R-:W-:Y:S01]  /*4170*/  FFMA.FTZ R202, R122, R155, -R202 ;  /* 0x0000009b7aca7223 */ /* 0x000fe200000108ca */
[----:B------:R-:W-:Y:S01]  /*4180*/  FADD.FTZ R147, R136, R147 ;  /* 0x0000009388937221 */ /* 0x000fe20000010000 */
[----:B------:R-:W-:Y:S01]  /*4190*/  ISETP.GE.AND P3, PT, R21, 0x10, PT ;  /* 0x000000101500780c */ /* 0x000fe20003f66270 */
[----:B------:R-:W-:Y:S01]  /*41a0*/  FMUL.FTZ R153, R116, R151 ;  /* 0x0000009774997220 */ /* 0x000fe20000410000 */
[----:B------:R-:W-:Y:S01]  /*41b0*/  FMUL.FTZ R149, R120, R145 ;  /* 0x0000009178957220 */ /* 0x000fe20000410000 */
[-C--:B------:R-:W-:Y:S01]  /*41c0*/  FMUL.FTZ R200, R116, R202.reuse ;  /* 0x000000ca74c87220 */ /* 0x080fe20000410000 */
[-C--:B------:R-:W-:Y:S01]  /*41d0*/  FMUL.FTZ R198, R120, R147.reuse ;  /* 0x0000009378c67220 */ /* 0x080fe20000410000 */
[C---:B------:R-:W-:Y:S01]  /*41e0*/  FFMA.FTZ R153, R133.reuse, R202, -R153 ;  /* 0x000000ca85997223 */ /* 0x040fe20000010899 */
[C---:B------:R-:W-:Y:S01]  /*41f0*/  FFMA.FTZ R202, R122.reuse, R147, R149 ;  /* 0x000000937aca7223 */ /* 0x040fe20000010095 */
[----:B------:R-:W-:Y:S01]  /*4200*/  FFMA.FTZ R151, R133, R151, R200 ;  /* 0x0000009785977223 */ /* 0x000fe200000100c8 */
[----:B------:R-:W-:Y:S01]  /*4210*/  FFMA.FTZ R147, R122, R145, -R198 ;  /* 0x000000917a937223 */ /* 0x000fe200000108c6 */
[CC--:B0-----:R-:W-:Y:S01]  /*4220*/  FMUL.FTZ R145, R143.reuse, R7.reuse ;  /* 0x000000078f917220 */ /* 0x0c1fe20000410000 */
[C---:B------:R-:W-:Y:S01]  /*4230*/  FMUL.FTZ R200, R142.reuse, R7 ;  /* 0x000000078ec87220 */ /* 0x040fe20000410000 */
[-C--:B-1----:R-:W-:Y:S01]  /*4240*/  FMUL.FTZ R7, R143, R5.reuse ;  /* 0x000000058f077220 */ /* 0x082fe20000410000 */
[C---:B------:R-:W-:Y:S01]  /*4250*/  FMUL.FTZ R5, R142.reuse, R5 ;  /* 0x000000058e057220 */ /* 0x040fe20000410000 */
[----:B---3--:R-:W-:-:S02]  /*4260*/  FFMA.FTZ R198, R142, R6, -R145 ;  /* 0x000000068ec67223 */ /* 0x008fc40000010891 */
[----:B----4-:R-:W-:Y:S01]  /*4270*/  @P3 FFMA.FTZ R142, R142, R4, -R7 ;  /* 0x000000048e8e3223 */ /* 0x010fe20000010807 */
[C---:B------:R-:W-:Y:S01]  /*4280*/  FFMA.FTZ R200, R143.reuse, R6, R200 ;  /* 0x000000068fc87223 */ /* 0x040fe200000100c8 */
[----:B------:R-:W-:Y:S01]  /*4290*/  @P3 FFMA.FTZ R143, R143, R4, R5 ;  /* 0x000000048f8f3223 */ /* 0x000fe20000010005 */
[----:B------:R-:W-:Y:S01]  /*42a0*/  UISETP.GE.AND UP0, UPT, UR11, UR33, UPT ;  /* 0x000000210b00728c */ /* 0x000fe2000bf06270 */
[----:B--2---:R-:W-:Y:S01]  /*42b0*/  SHFL.IDX PT, R3, R3, RZ, 0x1f ;  /* 0x00001fff03037589 */ /* 0x004fe200000e0000 */
[----:B------:R-:W-:Y:S01]  /*42c0*/  FADD.FTZ R147, R134, R147 ;  /* 0x0000009386937221 */ /* 0x000fe20000010000 */
[----:B------:R-:W-:Y:S02]  /*42d0*/  @P3 FADD.FTZ R139, R139, R200 ;  /* 0x000000c88b8b3221 */ /* 0x000fe40000010000 */
[----:B------:R-:W0:Y:S01]  /*42e0*/  SHFL.UP PT, R142, R142, 0x1, RZ ;  /* 0x042000008e8e7989 */ /* 0x000e2200000e00ff */
[----:B------:R-:W-:Y:S01]  /*42f0*/  @P3 FADD.FTZ R141, R141, R198 ;  /* 0x000000c68d8d3221 */ /* 0x000fe20000010000 */
[----:B------:R-:W-:Y:S01]  /*4300*/  FADD.FTZ R202, R135, R202 ;  /* 0x000000ca87ca7221 */ /* 0x000fe20000010000 */
[----:B------:R-:W-:Y:S01]  /*4310*/  FMUL.FTZ R198, R116, R147 ;  /* 0x0000009374c67220 */ /* 0x000fe20000410000 */
[----:B------:R-:W-:Y:S01]  /*4320*/  SHFL.IDX PT, R2, R2, RZ, 0x1f ;  /* 0x00001fff02027589 */ /* 0x000fe200000e0000 */
[----:B------:R-:W-:Y:S01]  /*4330*/  PLOP3.LUT P1, PT, PT, PT, UP0, 0x80, 0x8 ;  /* 0x000000000008781c */ /* 0x000fe20003f2f008 */
[----:B------:R-:W-:-:S02]  /*4340*/  FMUL.FTZ R155, R108, R151 ;  /* 0x000000976c9b7220 */ /* 0x000fc40000410000 */
[----:B------:R-:W1:Y:S01]  /*4350*/  SHFL.UP PT, R143, R143, 0x1, RZ ;  /* 0x042000008f8f7989 */ /* 0x000e6200000e00ff */
[CC--:B------:R-:W-:Y:S01]  /*4360*/  FFMA.FTZ R149, R133.reuse, R202.reuse, R198 ;  /* 0x000000ca85957223 */ /* 0x0c0fe200000100c6 */
[----:B------:R-:W-:Y:S01]  /*4370*/  ISETP.NE.OR P1, PT, R20, RZ, P1 ;  /* 0x000000ff1400720c */ /* 0x000fe20000f25670 */
[----:B------:R-:W-:Y:S01]  /*4380*/  FMUL.FTZ R202, R116, R202 ;  /* 0x000000ca74ca7220 */ /* 0x000fe20000410000 */
[----:B------:R-:W2:Y:S01]  /*4390*/  SHFL.UP PT, R139, R139, 0x1, RZ ;  /* 0x042000008b8b7989 */ /* 0x000ea200000e00ff */
[-C--:B------:R-:W-:Y:S01]  /*43a0*/  FFMA.FTZ R155, R132, R153.reuse, -R155 ;  /* 0x00000099849b7223 */ /* 0x080fe2000001089b */
[----:B------:R-:W-:Y:S01]  /*43b0*/  FMUL.FTZ R153, R108, R153 ;  /* 0x000000996c997220 */ /* 0x000fe20000410000 */
[----:B------:R-:W-:Y:S01]  /*43c0*/  FFMA.FTZ R147, R133, R147, -R202 ;  /* 0x0000009385937223 */ /* 0x000fe200000108ca */
[----:B------:R-:W3:Y:S02]  /*43d0*/  SHFL.UP PT, R141, R141, 0x1, RZ ;  /* 0x042000008d8d7989 */ /* 0x000ee400000e00ff */
[----:B------:R-:W-:Y:S01]  /*43e0*/  FFMA.FTZ R153, R132, R151, R153 ;  /* 0x0000009784997223 */ /* 0x000fe20000010099 */
[----:B------:R-:W-:Y:S01]  /*43f0*/  FADD.FTZ R149, R106, R149 ;  /* 0x000000956a957221 */ /* 0x000fe20000010000 */
[----:B------:R-:W-:-:S02]  /*4400*/  FADD.FTZ R147, R112, R147 ;  /* 0x0000009370937221 */ /* 0x000fc40000010000 */
[----:B------:R-:W-:Y:S01]  /*4410*/  FMUL.FTZ R198, R118, R153 ;  /* 0x0000009976c67220 */ /* 0x000fe20000410000 */
[----:B------:R-:W-:Y:S02]  /*4420*/  MOV R4, 0x3f800000 ;  /* 0x3f80000000047802 */ /* 0x000fe40000000f00 */
[----:B------:R-:W-:Y:S01]  /*4430*/  CS2R R6, SRZ ;  /* 0x0000000000067805 */ /* 0x000fe2000001ff00 */
[----:B------:R-:W-:Y:S02]  /*4440*/  HFMA2 R5, -RZ, RZ, 0, 0 ;  /* 0x00000000ff057431 */ /* 0x000fe400000001ff */
[C---:B------:R-:W-:Y:S01]  /*4450*/  FMUL.FTZ R151, R108.reuse, R149 ;  /* 0x000000956c977220 */ /* 0x040fe20000410000 */
[----:B------:R-:W-:Y:S01]  /*4460*/  FMUL.FTZ R200, R108, R147 ;  /* 0x000000936cc87220 */ /* 0x000fe20000410000 */
[----:B------:R-:W-:Y:S01]  /*4470*/  @!P1 LEA R145, R104, UR20, 0x4 ;  /* 0x0000001468919c11 */ /* 0x000fe2000f8e20ff */
[----:B------:R-:W-:Y:S01]  /*4480*/  FFMA.FTZ R195, R130, R155, -R198 ;  /* 0x0000009b82c37223 */ /* 0x000fe200000108c6 */
[----:B0-----:R-:W-:Y:S01]  /*4490*/  FMUL.FTZ R198, R142, R3 ;  /* 0x000000038ec67220 */ /* 0x001fe20000410000 */
[C---:B------:R-:W-:Y:S01]  /*44a0*/  FFMA.FTZ R151, R132.reuse, R147, -R151 ;  /* 0x0000009384977223 */ /* 0x040fe20000010897 */
[----:B------:R-:W-:Y:S01]  /*44b0*/  FFMA.FTZ R149, R132, R149, R200 ;  /* 0x0000009584957223 */ /* 0x000fe200000100c8 */
[----:B------:R0:W4:Y:S01]  /*44c0*/  @!P1 LDS.128 R4, [R145+0x1da0] ;  /* 0x001da00091049984 */ /* 0x0001220000000c00 */
[CC--:B-1----:R-:W-:Y:S01]  /*44d0*/  FFMA.FTZ R198, R143.reuse, R2.reuse, R198 ;  /* 0x000000028fc67223 */ /* 0x0c2fe200000100c6 */
[----:B------:R-:W-:Y:S01]  /*44e0*/  FADD.FTZ R151, R124, R151 ;  /* 0x000000977c977221 */ /* 0x000fe20000010000 */
[----:B------:R-:W-:Y:S01]  /*44f0*/  FADD.FTZ R149, R114, R149 ;  /* 0x0000009572957221 */ /* 0x000fe20000010000 */
[----:B0-----:R-:W-:Y:S01]  /*4500*/  FMUL.FTZ R145, R143, R3 ;  /* 0x000000038f917220 */ /* 0x001fe20000410000 */
[----:B--2---:R-:W-:Y:S01]  /*4510*/  @P2 FADD.FTZ R3, R139, R198 ;  /* 0x000000c68b032221 */ /* 0x004fe20000010000 */
[C---:B------:R-:W-:Y:S01]  /*4520*/  FMUL.FTZ R143, R118.reuse, R151 ;  /* 0x00000097768f7220 */ /* 0x040fe20000410000 */
[----:B------:R-:W-:Y:S01]  /*4530*/  FMUL.FTZ R198, R118, R149 ;  /* 0x0000009576c67220 */ /* 0x000fe20000410000 */
[----:B------:R-:W-:Y:S01]  /*4540*/  FFMA.FTZ R142, R142, R2, -R145 ;  /* 0x000000028e8e7223 */ /* 0x000fe20000010891 */
[----:B------:R-:W-:Y:S01]  /*4550*/  ISETP.NE.AND P1, PT, R203, 0x1f, PT ;  /* 0x0000001fcb00780c */ /* 0x000fe20003f25270 */
[----:B------:R-:W-:Y:S01]  /*4560*/  FMUL.FTZ R197, R118, R155 ;  /* 0x0000009b76c57220 */ /* 0x000fe20000410000 */
[C---:B------:R-:W-:Y:S01]  /*4570*/  FFMA.FTZ R143, R130.reuse, R149, R143 ;  /* 0x00000095828f7223 */ /* 0x040fe2000001008f */
[----:B---3--:R-:W-:Y:S01]  /*4580*/  @P2 FADD.FTZ R2, R141, R142 ;  /* 0x0000008e8d022221 */ /* 0x008fe20000010000 */
[C---:B------:R-:W-:Y:S01]  /*4590*/  FFMA.FTZ R151, R130.reuse, R151, -R198 ;  /* 0x0000009782977223 */ /* 0x040fe200000108c6 */
[C---:B------:R-:W-:Y:S01]  /*45a0*/  FMUL.FTZ R139, R15.reuse, R3 ;  /* 0x000000030f8b7220 */ /* 0x040fe20000410000 */
[----:B------:R-:W-:Y:S01]  /*45b0*/  FFMA.FTZ R197, R130, R153, R197 ;  /* 0x0000009982c57223 */ /* 0x000fe200000100c5 */
[-C--:B------:R-:W-:Y:S01]  /*45c0*/  FMUL.FTZ R142, R15, R2.reuse ;  /* 0x000000020f8e7220 */ /* 0x080fe20000410000 */
[----:B------:R-:W-:Y:S01]  /*45d0*/  FADD.FTZ R198, R128, R143 ;  /* 0x0000008f80c67221 */ /* 0x000fe20000010000 */
[----:B------:R-:W-:Y:S01]  /*45e0*/  FADD.FTZ R199, R126, R151 ;  /* 0x000000977ec77221 */ /* 0x000fe20000010000 */
[C---:B------:R-:W-:Y:S01]  /*45f0*/  FFMA.FTZ R2, R14.reuse, R2, -R139 ;  /* 0x000000020e027223 */ /* 0x040fe2000001088b */
[----:B------:R-:W-:Y:S01]  /*4600*/  FFMA.FTZ R3, R14, R3, R142 ;  /* 0x000000030e037223 */ /* 0x000fe2000001008e */
[----:B------:R0:W1:Y:S01]  /*4610*/  SHFL.DOWN PT, R139, R197, 0x1, 0x1f ;  /* 0x08201f00c58b7f89 */ /* 0x00006200000e0000 */
[----:B------:R-:W-:Y:S03]  /*4620*/  BSSY.RECONVERGENT B0, `(.L_x_12413) ;  /* 0x000000f000007945 */ /* 0x000fe60003800200 */
[----:B------:R0:W2:Y:S04]  /*4630*/  SHFL.DOWN PT, R142, R195, 0x1, 0x1f ;  /* 0x08201f00c38e7f89 */ /* 0x0000a800000e0000 */
[----:B------:R0:W3:Y:S04]  /*4640*/  SHFL.DOWN PT, R141, R198, 0x1, 0x1f ;  /* 0x08201f00c68d7f89 */ /* 0x0000e800000e0000 */
[----:B------:R0:W0:Y:S01]  /*4650*/  SHFL.DOWN PT, R202, R199, 0x1, 0x1f ;  /* 0x08201f00c7ca7f89 */ /* 0x00002200000e0000 */
[----:B------:R-:W-:Y:S05]  /*4660*/  @!P1 BRA `(.L_x_12414) ;  /* 0x0000000000289947 */ /* 0x000fea0003800000 */
[-C--:B0-----:R-:W-:Y:S01]  /*4670*/  FMUL.FTZ R200, R195, R202.reuse ;  /* 0x000000cac3c87220 */ /* 0x081fe20000410000 */
[----:B------:R-:W-:Y:S01]  /*4680*/  FMUL.FTZ R202, R197, R202 ;  /* 0x000000cac5ca7220 */ /* 0x000fe20000410000 */
[-C--:B--2---:R-:W-:Y:S01]  /*4690*/  FMUL.FTZ R14, R195, R142.reuse ;  /* 0x0000008ec30e7220 */ /* 0x084fe20000410000 */
[C---:B------:R-:W-:Y:S01]  /*46a0*/  FMUL.FTZ R142, R197.reuse, R142 ;  /* 0x0000008ec58e7220 */ /* 0x040fe20000410000 */
[-C--:B---3--:R-:W-:Y:S01]  /*46b0*/  FFMA.FTZ R15, R197, R141.reuse, -R200 ;  /* 0x0000008dc50f7223 */ /* 0x088fe200000108c8 */
[----:B------:R-:W-:Y:S01]  /*46c0*/  FFMA.FTZ R202, R195, R141, R202 ;  /* 0x0000008dc3ca7223 */ /* 0x000fe200000100ca */
[C---:B-1----:R-:W-:Y:S01]  /*46d0*/  FFMA.FTZ R197, R139.reuse, R197, -R14 ;  /* 0x000000c58bc57223 */ /* 0x042fe2000001080e */
[----:B------:R-:W-:Y:S01]  /*46e0*/  FFMA.FTZ R195, R139, R195, R142 ;  /* 0x000000c38bc37223 */ /* 0x000fe2000001008e */
[----:B------:R-:W-:Y:S01]  /*46f0*/  FADD.FTZ R198, R198, R15 ;  /* 0x0000000fc6c67221 */ /* 0x000fe20000010000 */
[----:B------:R-:W-:-:S07]  /*4700*/  FADD.FTZ R199, R199, R202 ;  /* 0x000000cac7c77221 */ /* 0x000fce0000010000 */
.L_x_12414:
[----:B------:R-:W-:Y:S05]  /*4710*/  BSYNC.RECONVERGENT B0 ;  /* 0x0000000000007941 */ /* 0x000fea0003800200 */
.L_x_12413:
[----:B------:R-:W-:Y:S01]  /*4720*/  ISETP.GT.U32.AND P1, PT, R203, 0x1d, PT ;  /* 0x0000001dcb00780c */ /* 0x000fe20003f24070 */
[----:B------:R-:W-:Y:S01]  /*4730*/  FADD.FTZ R163, R163, R2 ;  /* 0x00000002a3a37221 */ /* 0x000fe20000010000 */
[----:B------:R-:W-:Y:S01]  /*4740*/  FADD.FTZ R3, RZ, R3 ;  /* 0x00000003ff037221 */ /* 0x000fe20000010000 */
[----:B---3--:R3:W1:Y:S01]  /*4750*/  SHFL.DOWN PT, R141, R197, 0x2, 0x1f ;  /* 0x08401f00c58d7f89 */ /* 0x00866200000e0000 */
[----:B------:R-:W-:Y:S01]  /*4760*/  BSSY.RECONVERGENT B0, `(.L_x_12415) ;  /* 0x0000011000007945 */ /* 0x000fe20003800200 */
[C---:B------:R-:W-:Y:S01]  /*4770*/  FMUL.FTZ R15, R118.reuse, R163 ;  /* 0x000000a3760f7220 */ /* 0x040fe20000410000 */
[----:B------:R-:W-:Y:S01]  /*4780*/  FMUL.FTZ R2, R118, R3 ;  /* 0x0000000376027220 */ /* 0x000fe20000410000 */
[----:B--2---:R3:W2:Y:S04]  /*4790*/  SHFL.DOWN PT, R142, R195, 0x2, 0x1f ;  /* 0x08401f00c38e7f89 */ /* 0x0046a800000e0000 */
[----:B------:R3:W1:Y:S04]  /*47a0*/  SHFL.DOWN PT, R143, R198, 0x2, 0x1f ;  /* 0x08401f00c68f7f89 */ /* 0x00066800000e0000 */
[----:B0-----:R3:W0:Y:S01]  /*47b0*/  SHFL.DOWN PT, R202, R199, 0x2, 0x1f ;  /* 0x08401f00c7ca7f89 */ /* 0x00162200000e0000 */
[----:B------:R-:W-:Y:S05]  /*47c0*/  @P1 BRA `(.L_x_12416) ;  /* 0x0000000000281947 */ /* 0x000fea0003800000 */
[-C--:B0-----:R-:W-:Y:S01]  /*47d0*/  FMUL.FTZ R200, R195, R202.reuse ;  /* 0x000000cac3c87220 */ /* 0x081fe20000410000 */
[----:B------:R-:W-:Y:S01]  /*47e0*/  FMUL.FTZ R202, R197, R202 ;  /* 0x000000cac5ca7220 */ /* 0x000fe20000410000 */
[-C--:B--2---:R-:W-:Y:S01]  /*47f0*/  FMUL.FTZ R14, R195, R142.reuse ;  /* 0x0000008ec30e7220 */ /* 0x084fe20000410000 */
[C---:B------:R-:W-:Y:S01]  /*4800*/  FMUL.FTZ R142, R197.reuse, R142 ;  /* 0x0000008ec58e7220 */ /* 0x040fe20000410000 */
[-C--:B-1----:R-:W-:Y:S01]  /*4810*/  FFMA.FTZ R139, R197, R143.reuse, -R200 ;  /* 0x0000008fc58b7223 */ /* 0x082fe200000108c8 */
[----:B------:R-:W-:Y:S01]  /*4820*/  FFMA.FTZ R202, R195, R143, R202 ;  /* 0x0000008fc3ca7223 */ /* 0x000fe200000100ca */
[-C--:B---3--:R-:W-:Y:S01]  /*4830*/  FFMA.FTZ R197, R197, R141.reuse, -R14 ;  /* 0x0000008dc5c57223 */ /* 0x088fe2000001080e */
[----:B------:R-:W-:Y:S01]  /*4840*/  FFMA.FTZ R195, R195, R141, R142 ;  /* 0x0000008dc3c37223 */ /* 0x000fe2000001008e */
[----:B------:R-:W-:Y:S01]  /*4850*/  FADD.FTZ R198, R198, R139 ;  /* 0x0000008bc6c67221 */ /* 0x000fe20000010000 */
[----:B------:R-:W-:-:S07]  /*4860*/  FADD.FTZ R199, R199, R202 ;  /* 0x000000cac7c77221 */ /* 0x000fce0000010000 */
.L_x_12416:
[----:B------:R-:W-:Y:S05]  /*4870*/  BSYNC.RECONVERGENT B0 ;  /* 0x0000000000007941 */ /* 0x000fea0003800200 */
.L_x_12415:
[----:B------:R-:W-:Y:S01]  /*4880*/  ISETP.GT.U32.AND P1, PT, R203, 0x1b, PT ;  /* 0x0000001bcb00780c */ /* 0x000fe20003f24070 */
[C---:B------:R-:W-:Y:S01]  /*4890*/  FFMA.FTZ R15, R130.reuse, R3, R15 ;  /* 0x00000003820f7223 */ /* 0x040fe2000001000f */
[----:B------:R-:W-:Y:S01]  /*48a0*/  FFMA.FTZ R159, R130, R163, -R2 ;  /* 0x000000a3829f7223 */ /* 0x000fe20000010802 */
[----:B-1----:R1:W1:Y:S01]  /*48b0*/  SHFL.DOWN PT, R143, R197, 0x4, 0x1f ;  /* 0x08801f00c58f7f89 */ /* 0x00226200000e0000 */
[----:B------:R-:W-:Y:S01]  /*48c0*/  BSSY.RECONVERGENT B0, `(.L_x_12417) ;  /* 0x0000013000007945 */ /* 0x000fe20003800200 */
[----:B------:R-:W-:Y:S01]  /*48d0*/  FADD.FTZ R139, RZ, R15 ;  /* 0x0000000fff8b7221 */ /* 0x000fe20000010000 */
[----:B------:R-:W-:Y:S01]  /*48e0*/  FFMA.FTZ R159, R40, R101, R159 ;  /* 0x00000065289f7223 */ /* 0x000fe2000001009f */
[----:B--2---:R2:W1:Y:S02]  /*48f0*/  SHFL.DOWN PT, R142, R195, 0x4, 0x1f ;  /* 0x08801f00c38e7f89 */ /* 0x00446400000e0000 */
[C---:B------:R-:W-:Y:S01]  /*4900*/  FMUL.FTZ R15, R108.reuse, R139 ;  /* 0x0000008b6c0f7220 */ /* 0x040fe20000410000 */
[----:B------:R-:W-:Y:S01]  /*4910*/  FMUL.FTZ R2, R108, R159 ;  /* 0x0000009f6c027220 */ /* 0x000fe20000410000 */
[----:B------:R2:W1:Y:S04]  /*4920*/  SHFL.DOWN PT, R145, R198, 0x4, 0x1f ;  /* 0x08801f00c6917f89 */ /* 0x00046800000e0000 */
[----:B0-----:R2:W0:Y:S01]  /*4930*/  SHFL.DOWN PT, R202, R199, 0x4, 0x1f ;  /* 0x08801f00c7ca7f89 */ /* 0x00142200000e0000 */
[----:B------:R-:W-:Y:S05]  /*4940*/  @P1 BRA `(.L_x_12418) ;  /* 0x0000000000281947 */ /* 0x000fea0003800000 */
[-C--:B0-----:R-:W-:Y:S01]  /*4950*/  FMUL.FTZ R200, R195, R202.reuse ;  /* 0x000000cac3c87220 */ /* 0x081fe20000410000 */
[----:B------:R-:W-:Y:S01]  /*4960*/  FMUL.FTZ R202, R197, R202 ;  /* 0x000000cac5ca7220 */ /* 0x000fe20000410000 */
[-C--:B-1----:R-:W-:Y:S01]  /*4970*/  FMUL.FTZ R14, R195, R142.reuse ;  /* 0x0000008ec30e7220 */ /* 0x082fe20000410000 */
[C---:B------:R-:W-:Y:S01]  /*4980*/  FMUL.FTZ R142, R197.reuse, R142 ;  /* 0x0000008ec58e7220 */ /* 0x040fe20000410000 */
[-C--:B------:R-:W-:Y:S01]  /*4990*/  FFMA.FTZ R141, R197, R145.reuse, -R200 ;  /* 0x00000091c58d7223 */ /* 0x080fe200000108c8 */
[----:B------:R-:W-:Y:S01]  /*49a0*/  FFMA.FTZ R202, R195, R145, R202 ;  /* 0x00000091c3ca7223 */ /* 0x000fe200000100ca */
[-C--:B---3--:R-:W-:Y:S01]  /*49b0*/  FFMA.FTZ R197, R197, R143.reuse, -R14 ;  /* 0x0000008fc5c57223 */ /* 0x088fe2000001080e */
[----:B--2---:R-:W-:Y:S01]  /*49c0*/  FFMA.FTZ R195, R195, R143, R142 ;  /* 0x0000008fc3c37223 */ /* 0x004fe2000001008e */
[----:B------:R-:W-:Y:S01]  /*49d0*/  FADD.FTZ R198, R198, R141 ;  /* 0x0000008dc6c67221 */ /* 0x000fe20000010000 */
[----:B------:R-:W-:-:S07]  /*49e0*/  FADD.FTZ R199, R199, R202 ;  /* 0x000000cac7c77221 */ /* 0x000fce0000010000 */
.L_x_12418:
[----:B------:R-:W-:Y:S05]  /*49f0*/  BSYNC.RECONVERGENT B0 ;  /* 0x0000000000007941 */ /* 0x000fea0003800200 */
.L_x_12417:
[----:B------:R-:W-:Y:S01]  /*4a00*/  ISETP.GT.U32.AND P1, PT, R203, 0x17, PT ;  /* 0x00000017cb00780c */ /* 0x000fe20003f24070 */
[C---:B-1----:R-:W-:Y:S01]  /*4a10*/  FFMA.FTZ R142, R132.reuse, R159, -R15 ;  /* 0x0000009f848e7223 */ /* 0x042fe2000001080f */
[----:B------:R-:W-:Y:S01]  /*4a20*/  FFMA.FTZ R2, R132, R139, R2 ;  /* 0x0000008b84027223 */ /* 0x000fe20000010002 */
[----:B------:R1:W1:Y:S01]  /*4a30*/  SHFL.DOWN PT, R143, R197, 0x8, 0x1f ;  /* 0x09001f00c58f7f89 */ /* 0x00026200000e0000 */
[----:B------:R-:W-:Y:S01]  /*4a40*/  BSSY.RECONVERGENT B0, `(.L_x_12419) ;  /* 0x0000014000007945 */ /* 0x000fe20003800200 */
[----:B------:R-:W-:Y:S01]  /*4a50*/  FFMA.FTZ R142, R41, R60, R142 ;  /* 0x0000003c298e7223 */ /* 0x000fe2000001008e */
[----:B------:R-:W-:Y:S01]  /*4a60*/  FADD.FTZ R15, RZ, R2 ;  /* 0x00000002ff0f7221 */ /* 0x000fe20000010000 */
[----:B0-----:R0:W0:Y:S01]  /*4a70*/  SHFL.DOWN PT, R202, R195, 0x8, 0x1f ;  /* 0x09001f00c3ca7f89 */ /* 0x00102200000e0000 */
[----:B------:R-:W-:Y:S01]  /*4a80*/  ISETP.GT.U32.AND P2, PT, R203, 0xf, PT ;  /* 0x0000000fcb00780c */ /* 0x000fe20003f44070 */
[C---:B------:R-:W-:Y:S01]  /*4a90*/  FMUL.FTZ R14, R116.reuse, R142 ;  /* 0x0000008e740e7220 */ /* 0x040fe20000410000 */
[----:B------:R-:W-:Y:S01]  /*4aa0*/  FMUL.FTZ R2, R116, R15 ;  /* 0x0000000f74027220 */ /* 0x000fe20000410000 */
[----:B------:R0:W0:Y:S04]  /*4ab0*/  SHFL.DOWN PT, R145, R198, 0x8, 0x1f ;  /* 0x09001f00c6917f89 */ /* 0x00002800000e0000 */
[----:B------:R0:W0:Y:S01]  /*4ac0*/  SHFL.DOWN PT, R206, R199, 0x8, 0x1f ;  /* 0x09001f00c7ce7f89 */ /* 0x00002200000e0000 */
[----:B------:R-:W-:Y:S05]  /*4ad0*/  @P1 BRA `(.L_x_12420) ;  /* 0x0000000000281947 */ /* 0x000fea0003800000 */
[-C--:B0-----:R-:W-:Y:S01]  /*4ae0*/  FMUL.FTZ R204, R195, R206.reuse ;  /* 0x000000cec3cc7220 */ /* 0x081fe20000410000 */
[----:B------:R-:W-:Y:S01]  /*4af0*/  FMUL.FTZ R206, R197, R206 ;  /* 0x000000cec5ce7220 */ /* 0x000fe20000410000 */
[-C--:B------:R-:W-:Y:S01]  /*4b00*/  FMUL.FTZ R200, R195, R202.reuse ;  /* 0x000000cac3c87220 */ /* 0x080fe20000410000 */
[C---:B------:R-:W-:Y:S01]  /*4b10*/  FMUL.FTZ R202, R197.reuse, R202 ;  /* 0x000000cac5ca7220 */ /* 0x040fe20000410000 */
[-C--:B------:R-:W-:Y:S01]  /*4b20*/  FFMA.FTZ R141, R197, R145.reuse, -R204 ;  /* 0x00000091c58d7223 */ /* 0x080fe200000108cc */
[----:B------:R-:W-:Y:S01]  /*4b30*/  FFMA.FTZ R206, R195, R145, R206 ;  /* 0x00000091c3ce7223 */ /* 0x000fe200000100ce */
[-C--:B-1-3--:R-:W-:Y:S01]  /*4b40*/  FFMA.FTZ R197, R197, R143.reuse, -R200 ;  /* 0x0000008fc5c57223 */ /* 0x08afe200000108c8 */
[----:B--2---:R-:W-:Y:S01]  /*4b50*/  FFMA.FTZ R195, R195, R143, R202 ;  /* 0x0000008fc3c37223 */ /* 0x004fe200000100ca */
[----:B------:R-:W-:Y:S01]  /*4b60*/  FADD.FTZ R198, R198, R141 ;  /* 0x0000008dc6c67221 */ /* 0x000fe20000010000 */
[----:B------:R-:W-:-:S07]  /*4b70*/  FADD.FTZ R199, R199, R206 ;  /* 0x000000cec7c77221 */ /* 0x000fce0000010000 */
.L_x_12420:
[----:B------:R-:W-:Y:S05]  /*4b80*/  BSYNC.RECONVERGENT B0 ;  /* 0x0000000000007941 */ /* 0x000fea0003800200 */
.L_x_12419:
[----:B-1----:R1:W1:Y:S01]  /*4b90*/  SHFL.DOWN PT, R143, R197, 0x10, 0x1f ;  /* 0x0a001f00c58f7f89 */ /* 0x00226200000e0000 */
[----:B------:R-:W-:Y:S01]  /*4ba0*/  BSSY.RECONVERGENT B0, `(.L_x_12421) ;  /* 0x0000011000007945 */ /* 0x000fe20003800200 */
[C---:B------:R-:W-:Y:S01]  /*4bb0*/  FFMA.FTZ R149, R133.reuse, R142, -R2 ;  /* 0x0000008e85957223 */ /* 0x040fe20000010802 */
[----:B------:R-:W-:Y:S01]  /*4bc0*/  FFMA.FTZ R14, R133, R15, R14 ;  /* 0x0000000f850e7223 */ /* 0x000fe2000001000e */
[----:B------:R1:W1:Y:S04]  /*4bd0*/  SHFL.DOWN PT, R200, R195, 0x10, 0x1f ;  /* 0x0a001f00c3c87f89 */ /* 0x00026800000e0000 */
[----:B0-----:R0:W0:Y:S04]  /*4be0*/  SHFL.DOWN PT, R145, R198, 0x10, 0x1f ;  /* 0x0a001f00c6917f89 */ /* 0x00102800000e0000 */
[----:B------:R0:W0:Y:S01]  /*4bf0*/  SHFL.DOWN PT, R204, R199, 0x10, 0x1f ;  /* 0x0a001f00c7cc7f89 */ /* 0x00002200000e0000 */
        /* <DEDUP_REMOVED lines=11> */
.L_x_12422:
[----:B------:R-:W-:Y:S05]  /*4cb0*/  BSYNC.RECONVERGENT B0 ;  /* 0x0000000000007941 */ /* 0x000fea0003800200 */
.L_x_12421:
[----:B------:R-:W-:Y:S01]  /*4cc0*/  FADD.FTZ R141, RZ, R14 ;  /* 0x0000000eff8d7221 */ /* 0x000fe20000010000 */
[----:B------:R-:W-:Y:S01]  /*4cd0*/  FFMA.FTZ R149, R42, R103, R149 ;  /* 0x000000672a957223 */ /* 0x000fe20000010095 */
[----:B------:R-:W-:Y:S01]  /*4ce0*/  SHFL.DOWN PT, R167, R195, 0x1, 0x1f ;  /* 0x08201f00c3a77f89 */ /* 0x000fe200000e0000 */
[----:B------:R-:W-:Y:S01]  /*4cf0*/  ISETP.NE.AND P1, PT, R20, 0x1f, PT ;  /* 0x0000001f1400780c */ /* 0x000fe20003f25270 */
[C---:B-1----:R-:W-:Y:S01]  /*4d00*/  FMUL.FTZ R143, R120.reuse, R141 ;  /* 0x0000008d788f7220 */ /* 0x042fe20000410000 */
[-C--:B------:R-:W-:Y:S01]  /*4d10*/  FMUL.FTZ R14, R120, R149.reuse ;  /* 0x00000095780e7220 */ /* 0x080fe20000410000 */
[----:B----4-:R-:W1:Y:S01]  /*4d20*/  SHFL.IDX PT, R165, R7, RZ, 0x1f ;  /* 0x00001fff07a57589 */ /* 0x010e6200000e0000 */
[C---:B------:R-:W-:Y:S01]  /*4d30*/  ISETP.GT.AND P2, PT, R21.reuse, 0x1e, PT ;  /* 0x0000001e1500780c */ /* 0x040fe20003f44270 */
[C---:B------:R-:W-:Y:S01]  /*4d40*/  FFMA.FTZ R2, R122.reuse, R149, -R143 ;  /* 0x000000957a027223 */ /* 0x040fe2000001088f */
[----:B------:R-:W-:Y:S01]  /*4d50*/  FFMA.FTZ R14, R122, R141, R14 ;  /* 0x0000008d7a0e7223 */ /* 0x000fe2000001000e */
[----:B------:R-:W4:Y:S01]  /*4d60*/  SHFL.DOWN PT, R155, R197, 0x1, 0x1f ;  /* 0x08201f00c59b7f89 */ /* 0x000f2200000e0000 */
[----:B------:R-:W-:Y:S01]  /*4d70*/  ISETP.GT.AND P3, PT, R21, 0xf, PT ;  /* 0x0000000f1500780c */ /* 0x000fe20003f64270 */
[----:B------:R-:W-:Y:S01]  /*4d80*/  FFMA.FTZ R151, R43, R62, R2 ;  /* 0x0000003e2b977223 */ /* 0x000fe20000010002 */
[----:B------:R-:W-:Y:S01]  /*4d90*/  FADD.FTZ R143, RZ, R14 ;  /* 0x0000000eff8f7221 */ /* 0x000fe20000010000 */
[----:B------:R-:W5:Y:S01]  /*4da0*/  SHFL.IDX PT, R157, R6, RZ, 0x1f ;  /* 0x00001fff069d7589 */ /* 0x000f6200000e0000 */
[----:B------:R-:W-:Y:S01]  /*4db0*/  BSSY.RECONVERGENT B0, `(.L_x_12423) ;  /* 0x0000217000007945 */ /* 0x000fe20003800200 */
[C---:B0-----:R-:W-:Y:S01]  /*4dc0*/  FMUL.FTZ R145, R110.reuse, R151 ;  /* 0x000000976e917220 */ /* 0x041fe20000410000 */
[-C--:B------:R-:W-:Y:S01]  /*4dd0*/  FMUL.FTZ R2, R110, R143.reuse ;  /* 0x0000008f6e027220 */ /* 0x080fe20000410000 */
[----:B------:R-:W0:Y:S02]  /*4de0*/  SHFL.DOWN PT, R202, R198, 0x1, 0x1f ;  /* 0x08201f00c6ca7f89 */ /* 0x000e2400000e0000 */
[C---:B------:R-:W-:Y:S01]  /*4df0*/  FFMA.FTZ R145, R138.reuse, R143, R145 ;  /* 0x0000008f8a917223 */ /* 0x040fe20000010091 */
[----:B------:R-:W-:Y:S01]  /*4e00*/  FFMA.FTZ R153, R138, R151, -R2 ;  /* 0x000000978a997223 */ /* 0x000fe20000010802 */
[----:B------:R-:W0:Y:S02]  /*4e10*/  SHFL.DOWN PT, R201, R199, 0x1, 0x1f ;  /* 0x08201f00c7c97f89 */ /* 0x000e2400000e0000 */
[----:B------:R-:W-:Y:S01]  /*4e20*/  FADD.FTZ R145, RZ, R145 ;  /* 0x00000091ff917221 */ /* 0x000fe20000010000 */
[----:B------:R-:W-:Y:S01]  /*4e30*/  FFMA.FTZ R153, R44, R105, R153 ;  /* 0x000000692c997223 */ /* 0x000fe20000010099 */
[----:B--23--:R-:W2:Y:S02]  /*4e40*/  SHFL.IDX PT, R195, R195, RZ, 0x1f ;  /* 0x00001fffc3c37589 */ /* 0x00cea400000e0000 */
[C---:B------:R-:W-:Y:S01]  /*4e50*/  FMUL.FTZ R147, R152.reuse, R145 ;  /* 0x0000009198937220 */ /* 0x040fe20000410000 */
[----:B------:R-:W-:Y:S01]  /*4e60*/  FMUL.FTZ R2, R152, R153 ;  /* 0x0000009998027220 */ /* 0x000fe20000410000 */
[----:B-1----:R-:W-:Y:S01]  /*4e70*/  @P1 FMUL.FTZ R14, R167, R165 ;  /* 0x000000a5a70e1220 */ /* 0x002fe20000410000 */
[----:B------:R-:W1:Y:S02]  /*4e80*/  SHFL.IDX PT, R197, R197, RZ, 0x1f ;  /* 0x00001fffc5c57589 */ /* 0x000e6400000e0000 */
[----:B------:R-:W-:Y:S01]  /*4e90*/  FFMA.FTZ R2, R154, R145, R2 ;  /* 0x000000919a027223 */ /* 0x000fe20000010002 */
[C---:B----4-:R-:W-:Y:S01]  /*4ea0*/  @P1 FMUL.FTZ R200, R155.reuse, R165 ;  /* 0x000000a59bc81220 */ /* 0x050fe20000410000 */
[----:B------:R-:W3:Y:S01]  /*4eb0*/  SHFL.IDX PT, R198, R198, RZ, 0x1f ;  /* 0x00001fffc6c67589 */ /* 0x000ee200000e0000 */
[----:B-----5:R-:W-:-:S02]  /*4ec0*/  @P1 FFMA.FTZ R155, R155, R157, -R14 ;  /* 0x0000009d9b9b1223 */ /* 0x020fc4000001080e */
[----:B------:R-:W-:Y:S01]  /*4ed0*/  @P1 FFMA.FTZ R200, R167, R157, R200 ;  /* 0x0000009da7c81223 */ /* 0x000fe200000100c8 */
[----:B------:R-:W-:Y:S01]  /*4ee0*/  FFMA.FTZ R14, R154, R153, -R147 ;  /* 0x000000999a0e7223 */ /* 0x000fe20000010893 */
[----:B------:R-:W-:Y:S01]  /*4ef0*/  FADD.FTZ R147, RZ, R2 ;  /* 0x00000002ff937221 */ /* 0x000fe20000010000 */
[----:B0-----:R-:W-:Y:S01]  /*4f00*/  @P1 FADD.FTZ R157, R202, R155 ;  /* 0x0000009bca9d1221 */ /* 0x001fe20000010000 */
[----:B------:R-:W0:Y:S01]  /*4f10*/  SHFL.IDX PT, R199, R199, RZ, 0x1f ;  /* 0x00001fffc7c77589 */ /* 0x000e2200000e0000 */
[----:B------:R-:W-:Y:S01]  /*4f20*/  FFMA.FTZ R14, R45, R64, R14 ;  /* 0x000000402d0e7223 */ /* 0x000fe2000001000e */
[----:B------:R-:W-:Y:S01]  /*4f30*/  @P1 FADD.FTZ R165, R201, R200 ;  /* 0x000000c8c9a51221 */ /* 0x000fe20000010000 */
[-C--:B------:R-:W-:Y:S02]  /*4f40*/  FMUL.FTZ R200, R157, R13.reuse ;  /* 0x0000000d9dc87220 */ /* 0x080fe40000410000 */
[----:B------:R-:W-:Y:S01]  /*4f50*/  FMUL.FTZ R155, R162, R14 ;  /* 0x0000000ea29b7220 */ /* 0x000fe20000410000 */
[----:B------:R-:W-:Y:S01]  /*4f60*/  ISETP.NE.AND P1, PT, R20, RZ, PT ;  /* 0x000000ff1400720c */ /* 0x000fe20003f25270 */
[C---:B------:R-:W-:Y:S01]  /*4f70*/  FMUL.FTZ R2, R165.reuse, R13 ;  /* 0x0000000da5027220 */ /* 0x040fe20000410000 */
[-C--:B------:R-:W-:Y:S01]  /*4f80*/  FMUL.FTZ R13, R162, R147.reuse ;  /* 0x00000093a20d7220 */ /* 0x080fe20000410000 */
[-C--:B------:R-:W-:Y:S01]  /*4f90*/  FFMA.FTZ R167, R165, R12.reuse, -R200 ;  /* 0x0000000ca5a77223 */ /* 0x080fe200000108c8 */
[C---:B------:R-:W-:Y:S01]  /*4fa0*/  FFMA.FTZ R155, R160.reuse, R147, R155 ;  /* 0x00000093a09b7223 */ /* 0x040fe2000001009b */
[----:B------:R-:W-:Y:S01]  /*4fb0*/  FFMA.FTZ R165, R157, R12, R2 ;  /* 0x0000000c9da57223 */ /* 0x000fe20000010002 */
[----:B------:R-:W-:Y:S01]  /*4fc0*/  FFMA.FTZ R157, R160, R14, -R13 ;  /* 0x0000000ea09d7223 */ /* 0x000fe2000001080d */
[----:B------:R-:W-:Y:S01]  /*4fd0*/  FADD.FTZ R2, R196, R167 ;  /* 0x000000a7c4027221 */ /* 0x000fe20000010000 */
[----:B------:R-:W-:Y:S01]  /*4fe0*/  FADD.FTZ R13, RZ, R155 ;  /* 0x0000009bff0d7221 */ /* 0x000fe20000010000 */
[----:B------:R-:W-:Y:S01]  /*4ff0*/  FADD.FTZ R12, R144, R165 ;  /* 0x000000a5900c7221 */ /* 0x000fe20000010000 */
[----:B------:R-:W-:Y:S01]  /*5000*/  FFMA.FTZ R157, R46, R107, R157 ;  /* 0x0000006b2e9d7223 */ /* 0x000fe2000001009d */
[C---:B------:R-:W-:Y:S01]  /*5010*/  FMUL.FTZ R144, R175.reuse, R2 ;  /* 0x00000002af907220 */ /* 0x040fe20000410000 */
[C---:B------:R-:W-:Y:S01]  /*5020*/  FMUL.FTZ R155, R166.reuse, R13 ;  /* 0x0000000da69b7220 */ /* 0x040fe20000410000 */
[-C--:B------:R-:W-:Y:S01]  /*5030*/  FMUL.FTZ R167, R175, R12.reuse ;  /* 0x0000000cafa77220 */ /* 0x080fe20000410000 */
[-C--:B------:R-:W-:Y:S01]  /*5040*/  FMUL.FTZ R196, R166, R157.reuse ;  /* 0x0000009da6c47220 */ /* 0x080fe20000410000 */
[C---:B------:R-:W-:Y:S01]  /*5050*/  FFMA.FTZ R165, R171.reuse, R12, R144 ;  /* 0x0000000caba57223 */ /* 0x040fe20000010090 */
[C---:B------:R-:W-:Y:S01]  /*5060*/  FFMA.FTZ R144, R164.reuse, R157, -R155 ;  /* 0x0000009da4907223 */ /* 0x040fe2000001089b */
[----:B------:R-:W-:Y:S01]  /*5070*/  FFMA.FTZ R200, R171, R2, -R167 ;  /* 0x00000002abc87223 */ /* 0x000fe200000108a7 */
[----:B------:R-:W-:Y:S01]  /*5080*/  FFMA.FTZ R155, R164, R13, R196 ;  /* 0x0000000da49b7223 */ /* 0x000fe200000100c4 */
[----:B------:R-:W-:Y:S01]  /*5090*/  FADD.FTZ R140, R140, R165 ;  /* 0x000000a58c8c7221 */ /* 0x000fe20000010000 */
[----:B------:R-:W-:Y:S01]  /*50a0*/  FFMA.FTZ R144, R47, R66, R144 ;  /* 0x000000422f907223 */ /* 0x000fe20000010090 */
[----:B------:R-:W-:Y:S01]  /*50b0*/  FADD.FTZ R161, R161, R200 ;  /* 0x000000c8a1a17221 */ /* 0x000fe20000010000 */
[----:B------:R-:W-:Y:S01]  /*50c0*/  FADD.FTZ R155, RZ, R155 ;  /* 0x0000009bff9b7221 */ /* 0x000fe20000010000 */
[C---:B------:R-:W-:Y:S01]  /*50d0*/  FMUL.FTZ R205, R180.reuse, R140 ;  /* 0x0000008cb4cd7220 */ /* 0x040fe20000410000 */
[C---:B------:R-:W-:Y:S01]  /*50e0*/  FMUL.FTZ R167, R169.reuse, R144 ;  /* 0x00000090a9a77220 */ /* 0x040fe20000410000 */
[----:B------:R-:W-:Y:S01]  /*50f0*/  FMUL.FTZ R201, R180, R161 ;  /* 0x000000a1b4c97220 */ /* 0x000fe20000410000 */
[----:B------:R-:W-:Y:S01]  /*5100*/  FMUL.FTZ R165, R169, R155 ;  /* 0x0000009ba9a57220 */ /* 0x000fe20000410000 */
[----:B------:R-:W-:Y:S01]  /*5110*/  FFMA.FTZ R205, R178, R161, -R205 ;  /* 0x000000a1b2cd7223 */ /* 0x000fe200000108cd */
[----:B------:R-:W-:Y:S01]  /*5120*/  FFMA.FTZ R196, R168, R155, R167 ;  /* 0x0000009ba8c47223 */ /* 0x000fe200000100a7 */
        /* <DEDUP_REMOVED lines=26> */
[----:B------:R-:W-:Y:S01]  /*52d0*/  FADD.FTZ R200, R193, R200 ;  /* 0x000000c8c1c87221 */ /* 0x000fe20000010000 */
[----:B------:R-:W-:Y:S01]  /*52e0*/  FADD.FTZ R202, RZ, R202 ;  /* 0x000000caffca7221 */ /* 0x000fe20000010000 */
[----:B------:R-:W-:Y:S01]  /*52f0*/  FADD.FTZ R192, R192, R209 ;  /* 0x000000d1c0c07221 */ /* 0x000fe20000010000 */
[----:B------:R-:W-:Y:S01]  /*5300*/  FFMA.FTZ R193, R50, R111, R205 ;  /* 0x0000006f32c17223 */ /* 0x000fe200000100cd */
[----:B------:R-:W-:Y:S01]  /*5310*/  FMUL.FTZ R205, R177, R200 ;  /* 0x000000c8b1cd7220 */ /* 0x000fe20000410000 */
[----:B------:R-:W-:Y:S01]  /*5320*/  FMUL.FTZ R204, R185, R202 ;  /* 0x000000cab9cc7220 */ /* 0x000fe20000410000 */
        /* <DEDUP_REMOVED lines=11> */
[----:B------:R-:W-:Y:S01]  /*53e0*/  FMUL.FTZ R207, R9, R192 ;  /* 0x000000c009cf7220 */ /* 0x000fe20000410000 */
[----:B------:R-:W-:Y:S01]  /*53f0*/  FMUL.FTZ R181, R172, R191 ;  /* 0x000000bfacb57220 */ /* 0x000fe20000410000 */
[C---:B------:R-:W-:Y:S01]  /*5400*/  FMUL.FTZ R172, R183.reuse, R174 ;  /* 0x000000aeb7ac7220 */ /* 0x040fe20000410000 */
[----:B------:R-:W-:Y:S01]  /*5410*/  FMUL.FTZ R183, R183, R190 ;  /* 0x000000beb7b77220 */ /* 0x000fe20000410000 */
[----:B------:R-:W-:Y:S01]  /*5420*/  FMUL.FTZ R205, R9, R200 ;  /* 0x000000c809cd7220 */ /* 0x000fe20000410000 */
[C---:B------:R-:W-:Y:S01]  /*5430*/  FFMA.FTZ R185, R170.reuse, R177, R181 ;  /* 0x000000b1aab97223 */ /* 0x040fe200000100b5 */
[----:B------:R-:W-:Y:S01]  /*5440*/  FFMA.FTZ R170, R170, R191, -R204 ;  /* 0x000000bfaaaa7223 */ /* 0x000fe200000108cc */
[C---:B------:R-:W-:Y:S01]  /*5450*/  FFMA.FTZ R181, R179.reuse, R190, -R172 ;  /* 0x000000beb3b57223 */ /* 0x040fe200000108ac */
[----:B------:R-:W-:Y:S01]  /*5460*/  FFMA.FTZ R179, R179, R174, R183 ;  /* 0x000000aeb3b37223 */ /* 0x000fe200000100b7 */
[----:B------:R-:W-:Y:S01]  /*5470*/  FADD.FTZ R188, R188, R185 ;  /* 0x000000b9bcbc7221 */ /* 0x000fe20000010000 */
[----:B------:R-:W-:Y:S01]  /*5480*/  FADD.FTZ R170, R189, R170 ;  /* 0x000000aabdaa7221 */ /* 0x000fe20000010000 */
[----:B------:R-:W-:Y:S01]  /*5490*/  FFMA.FTZ R181, R52, R113, R181 ;  /* 0x0000007134b57223 */ /* 0x000fe200000100b5 */
[----:B------:R-:W-:Y:S01]  /*54a0*/  FADD.FTZ R179, RZ, R179 ;  /* 0x000000b3ffb37221 */ /* 0x000fe20000010000 */
[C---:B------:R-:W-:Y:S01]  /*54b0*/  FMUL.FTZ R185, R169.reuse, R188 ;  /* 0x000000bca9b97220 */ /* 0x040fe20000410000 */
[-C--:B------:R-:W-:Y:S01]  /*54c0*/  FMUL.FTZ R183, R169, R170.reuse ;  /* 0x000000aaa9b77220 */ /* 0x080fe20000410000 */
[----:B--2---:R-:W-:Y:S01]  /*54d0*/  FMUL.FTZ R172, R195, R7 ;  /* 0x00000007c3ac7220 */ /* 0x004fe20000410000 */
[----:B------:R-:W-:Y:S01]  /*54e0*/  FMUL.FTZ R169, R180, R179 ;  /* 0x000000b3b4a97220 */ /* 0x000fe20000410000 */
[C---:B------:R-:W-:Y:S01]  /*54f0*/  FFMA.FTZ R204, R168.reuse, R170, -R185 ;  /* 0x000000aaa8cc7223 */ /* 0x040fe200000108b9 */
[----:B------:R-:W-:Y:S01]  /*5500*/  FFMA.FTZ R183, R168, R188, R183 ;  /* 0x000000bca8b77223 */ /* 0x000fe200000100b7 */
[-C--:B------:R-:W-:Y:S01]  /*5510*/  FMUL.FTZ R180, R180, R181.reuse ;  /* 0x000000b5b4b47220 */ /* 0x080fe20000410000 */
[----:B------:R-:W-:Y:S01]  /*5520*/  FFMA.FTZ R168, R178, R181, -R169 ;  /* 0x000000b5b2a87223 */ /* 0x000fe200000108a9 */
[----:B------:R-:W-:Y:S01]  /*5530*/  FADD.FTZ R187, R187, R204 ;  /* 0x000000ccbbbb7221 */ /* 0x000fe20000010000 */
[----:B------:R-:W-:Y:S01]  /*5540*/  FADD.FTZ R169, R186, R183 ;  /* 0x000000b7baa97221 */ /* 0x000fe20000010000 */
[----:B------:R-:W-:Y:S01]  /*5550*/  FFMA.FTZ R180, R178, R179, R180 ;  /* 0x000000b3b2b47223 */ /* 0x000fe200000100b4 */
[----:B-1----:R-:W-:Y:S01]  /*5560*/  FFMA.FTZ R189, R197, R6, -R172 ;  /* 0x00000006c5bd7223 */ /* 0x002fe200000108ac */
[C---:B------:R-:W-:Y:S01]  /*5570*/  FMUL.FTZ R183, R166.reuse, R187 ;  /* 0x000000bba6b77220 */ /* 0x040fe20000410000 */
[-C--:B------:R-:W-:Y:S01]  /*5580*/  FMUL.FTZ R178, R166, R169.reuse ;  /* 0x000000a9a6b27220 */ /* 0x080fe20000410000 */
[C---:B------:R-:W-:Y:S01]  /*5590*/  FMUL.FTZ R166, R195.reuse, R4 ;  /* 0x00000004c3a67220 */ /* 0x040fe20000410000 */
[C---:B------:R-:W-:Y:S01]  /*55a0*/  FMUL.FTZ R172, R195.reuse, R6 ;  /* 0x00000006c3ac7220 */ /* 0x040fe20000410000 */
[C---:B------:R-:W-:Y:S01]  /*55b0*/  FFMA.FTZ R183, R164.reuse, R169, R183 ;  /* 0x000000a9a4b77223 */ /* 0x040fe200000100b7 */
[----:B------:R-:W-:Y:S01]  /*55c0*/  FFMA.FTZ R185, R164, R187, -R178 ;  /* 0x000000bba4b97223 */ /* 0x000fe200000108b2 */
[-C--:B------:R-:W-:Y:S01]  /*55d0*/  FMUL.FTZ R6, R195, R5.reuse ;  /* 0x00000005c3067220 */ /* 0x080fe20000410000 */
[C---:B------:R-:W-:Y:S01]  /*55e0*/  FFMA.FTZ R5, R197.reuse, R5, R166 ;  /* 0x00000005c5057223 */ /* 0x040fe200000100a6 */
[----:B------:R-:W-:Y:S01]  /*55f0*/  FADD.FTZ R183, R182, R183 ;  /* 0x000000b7b6b77221 */ /* 0x000fe20000010000 */
[----:B------:R-:W-:Y:S01]  /*5600*/  FADD.FTZ R185, R184, R185 ;  /* 0x000000b9b8b97221 */ /* 0x000fe20000010000 */
[----:B------:R-:W-:Y:S01]  /*5610*/  FADD.FTZ R164, RZ, R180 ;  /* 0x000000b4ffa47221 */ /* 0x000fe20000010000 */
[----:B------:R-:W-:Y:S01]  /*5620*/  FFMA.FTZ R172, R197, R7, R172 ;  /* 0x00000007c5ac7223 */ /* 0x000fe200000100ac */
[----:B------:R-:W-:Y:S01]  /*5630*/  FFMA.FTZ R166, R53, R72, R168 ;  /* 0x0000004835a67223 */ /* 0x000fe200000100a8 */
[C---:B------:R-:W-:Y:S01]  /*5640*/  FMUL.FTZ R195, R162.reuse, R183 ;  /* 0x000000b7a2c37220 */ /* 0x040fe20000410000 */
[----:B------:R-:W-:Y:S01]  /*5650*/  FFMA.FTZ R4, R197, R4, -R6 ;  /* 0x00000004c5047223 */ /* 0x000fe20000010806 */
[----:B------:R-:W-:Y:S01]  /*5660*/  FMUL.FTZ R162, R162, R185 ;  /* 0x000000b9a2a27220 */ /* 0x000fe20000410000 */
[----:B---3--:R-:W-:Y:S01]  /*5670*/  FADD.FTZ R6, R198, R189 ;  /* 0x000000bdc6067221 */ /* 0x008fe20000010000 */
[----:B------:R-:W-:Y:S01]  /*5680*/  FMUL.FTZ R168, R175, R164 ;  /* 0x000000a4afa87220 */ /* 0x000fe20000410000 */
[----:B------:R-:W-:Y:S01]  /*5690*/  FFMA.FTZ R197, R0, R163, RZ ;  /* 0x000000a300c57223 */ /* 0x000fe200000100ff */
[----:B0-----:R-:W-:Y:S01]  /*56a0*/  FADD.FTZ R7, R199, R172 ;  /* 0x000000acc7077221 */ /* 0x001fe20000010000 */
[-C--:B------:R-:W-:Y:S01]  /*56b0*/  FMUL.FTZ R189, R175, R166.reuse ;  /* 0x000000a6afbd7220 */ /* 0x080fe20000410000 */
[----:B------:R-:W-:Y:S01]  /*56c0*/  @!P1 LEA R172, R104, UR20, 0x4 ;  /* 0x0000001468ac9c11 */ /* 0x000fe2000f8e20ff */
[C---:B------:R-:W-:Y:S01]  /*56d0*/  FFMA.FTZ R195, R160.reuse, R185, -R195 ;  /* 0x000000b9a0c37223 */ /* 0x040fe200000108c3 */
[----:B------:R-:W-:Y:S01]  /*56e0*/  FFMA.FTZ R162, R160, R183, R162 ;  /* 0x000000b7a0a27223 */ /* 0x000fe200000100a2 */
[C---:B------:R-:W-:Y:S01]  /*56f0*/  FFMA.FTZ R175, R171.reuse, R166, -R168 ;  /* 0x000000a6abaf7223 */ /* 0x040fe200000108a8 */
[----:B------:R-:W-:Y:S01]  /*5700*/  FFMA.FTZ R160, R0, -R3, RZ ;  /* 0x8000000300a07223 */ /* 0x000fe200000100ff */
[----:B------:R-:W-:Y:S01]  /*5710*/  FFMA.FTZ R197, R74, R159, R197 ;  /* 0x0000009f4ac57223 */ /* 0x000fe200000100c5 */
[----:B------:R-:W-:Y:S01]  /*5720*/  FFMA.FTZ R171, R171, R164, R189 ;  /* 0x000000a4abab7223 */ /* 0x000fe200000100bd */
[----:B------:R-:W-:Y:S01]  /*5730*/  FADD.FTZ R189, R176, R195 ;  /* 0x000000c3b0bd7221 */ /* 0x000fe20000010000 */
[----:B------:R0:W-:Y:S01]  /*5740*/  @!P1 STS.128 [R172+0x1da0], R4 ;  /* 0x001da004ac009388 */ /* 0x0001e20000000c00 */
[----:B------:R-:W-:Y:S01]  /*5750*/  FADD.FTZ R173, R173, R162 ;  /* 0x000000a2adad7221 */ /* 0x000fe20000010000 */
[----:B------:R-:W-:Y:S01]  /*5760*/  FFMA.FTZ R160, R74, -R139, R160 ;  /* 0x8000008b4aa07223 */ /* 0x000fe200000100a0 */
[----:B------:R-:W-:Y:S01]  /*5770*/  FMUL.FTZ R195, R152, R189 ;  /* 0x000000bd98c37220 */ /* 0x000fe20000410000 */
[-C--:B------:R-:W-:Y:S01]  /*5780*/  FFMA.FTZ R207, R8, R200.reuse, -R207 ;  /* 0x000000c808cf7223 */ /* 0x080fe200000108cf */
[----:B------:R-:W-:Y:S01]  /*5790*/  FMUL.FTZ R152, R152, R173 ;  /* 0x000000ad98987220 */ /* 0x000fe20000410000 */
[----:B------:R-:W-:Y:S01]  /*57a0*/  FFMA.FTZ R160, R76, -R15, R160 ;  /* 0x8000000f4ca07223 */ /* 0x000fe200000100a0 */
[----:B------:R-:W-:Y:S01]  /*57b0*/  FFMA.FTZ R195, R154, R173, R195 ;  /* 0x000000ad9ac37223 */ /* 0x000fe200000100c3 */
[----:B------:R-:W-:Y:S01]  /*57c0*/  FMUL.FTZ R200, R111, R200 ;  /* 0x000000c86fc87220 */ /* 0x000fe20000410000 */
[----:B------:R-:W-:Y:S01]  /*57d0*/  FMUL.FTZ R217, R70, R194 ;  /* 0x000000c246d97220 */ /* 0x000fe20000410000 */
[----:B------:R-:W-:Y:S01]  /*57e0*/  FFMA.FTZ R160, R78, -R141, R160 ;  /* 0x8000008d4ea07223 */ /* 0x000fe200000100a0 */
[----:B------:R-:W-:Y:S01]  /*57f0*/  FADD.FTZ R195, R158, R195 ;  /* 0x000000c39ec37221 */ /* 0x000fe20000010000 */
[----:B------:R-:W-:Y:S01]  /*5800*/  FMUL.FTZ R211, R70, R150 ;  /* 0x0000009646d37220 */ /* 0x000fe20000410000 */
[----:B------:R-:W-:Y:S01]  /*5810*/  FMUL.FTZ R219, R174, R217 ;  /* 0x000000d9aedb7220 */ /* 0x000fe20000410000 */
[----:B------:R-:W-:Y:S01]  /*5820*/  FFMA.FTZ R160, R80, -R143, R160 ;  /* 0x8000008f50a07223 */ /* 0x000fe200000100a0 */
[----:B------:R-:W-:Y:S01]  /*5830*/  FFMA.FTZ R163, R39, -R58, R163 ;  /* 0x8000003a27a37223 */ /* 0x000fe200000100a3 */
[----:B0-----:R-:W-:Y:S01]  /*5840*/  FFMA.FTZ R5, R76, R142, R197 ;  /* 0x0000008e4c057223 */ /* 0x001fe200000100c5 */
[----:B------:R-:W-:Y:S01]  /*5850*/  FFMA.FTZ R197, R154, R189, -R152 ;  /* 0x000000bd9ac57223 */ /* 0x000fe20000010898 */
[----:B------:R-:W-:Y:S01]  /*5860*/  FFMA.FTZ R160, R82, -R145, R160 ;  /* 0x8000009152a07223 */ /* 0x000fe200000100a0 */
[----:B------:R-:W-:Y:S01]  /*5870*/  FMUL.FTZ R6, R111, R192 ;  /* 0x000000c06f067220 */ /* 0x000fe20000410000 */
        /* <DEDUP_REMOVED lines=8> */
[----:B------:R-:W-:Y:S01]  /*5900*/  FFMA.FTZ R7, R82, R153, R7 ;  /* 0x0000009952077223 */ /* 0x000fe20000010007 */
        /* <DEDUP_REMOVED lines=10> */
[----:B------:R-:W-:Y:S01]  /*59b0*/  FMUL.FTZ R110, R202, R200 ;  /* 0x000000c8ca6e7220 */ /* 0x000fe20000410000 */
[----:B------:R-:W-:Y:S01]  /*59c0*/  FFMA.FTZ R7, R88, R144, R7 ;  /* 0x0000009058077223 */ /* 0x000fe20000010007 */
[----:B------:R-:W-:Y:S01]  /*59d0*/  FFMA.FTZ R5, R122, R137, -R120 ;  /* 0x000000897a057223 */ /* 0x000fe20000010878 */
[----:B------:R-:W-:Y:S01]  /*59e0*/  FADD.FTZ R135, R135, R4 ;  /* 0x0000000487877221 */ /* 0x000fe20000010000 */
[----:B------:R-:W-:Y:S01]  /*59f0*/  FFMA.FTZ R4, R8, R192, R205 ;  /* 0x000000c008047223 */ /* 0x000fe200000100cd */
[----:B------:R-:W-:Y:S01]  /*5a00*/  FFMA.FTZ R7, R90, R167, R7 ;  /* 0x000000a75a077223 */ /* 0x000fe20000010007 */
[----:B------:R-:W-:Y:S01]  /*5a10*/  FADD.FTZ R134, R134, R5 ;  /* 0x0000000586867221 */ /* 0x000fe20000010000 */
[----:B------:R-:W-:Y:S01]  /*5a20*/  FFMA.FTZ R5, R92, -R201, R160 ;  /* 0x800000c95c057223 */ /* 0x000fe200000100a0 */
[----:B------:R-:W-:Y:S01]  /*5a30*/  FADD.FTZ R79, R6, R79 ;  /* 0x0000004f064f7221 */ /* 0x000fe20000010000 */
[----:B------:R-:W-:Y:S01]  /*5a40*/  FFMA.FTZ R7, R92, R196, R7 ;  /* 0x000000c45c077223 */ /* 0x000fe20000010007 */
[----:B------:R-:W-:Y:S01]  /*5a50*/  FFMA.FTZ R196, R49, -R68, R196 ;  /* 0x8000004431c47223 */ /* 0x000fe200000100c4 */
[C---:B------:R-:W-:Y:S01]  /*5a60*/  FFMA.FTZ R213, R94.reuse, -R202, R5 ;  /* 0x800000ca5ed57223 */ /* 0x040fe20000010005 */
[----:B------:R-:W-:Y:S01]  /*5a70*/  FADD.FTZ R73, R211, R73 ;  /* 0x00000049d3497221 */ /* 0x000fe20000010000 */
[----:B------:R-:W-:Y:S01]  /*5a80*/  FFMA.FTZ R209, R94, R193, R7 ;  /* 0x000000c15ed17223 */ /* 0x000fe20000010007 */
[----:B------:R-:W-:Y:S01]  /*5a90*/  FFMA.FTZ R7, R50, -R111, R193 ;  /* 0x8000006f32077223 */ /* 0x000fe200000100c1 */
[----:B------:R-:W-:Y:S01]  /*5aa0*/  FMUL.FTZ R193, R116, R135 ;  /* 0x0000008774c17220 */ /* 0x000fe20000410000 */
[----:B------:R-:W-:Y:S01]  /*5ab0*/  FFMA.FTZ R159, R40, -R101, R159 ;  /* 0x80000065289f7223 */ /* 0x000fe2000001009f */
[----:B------:R-:W-:Y:S01]  /*5ac0*/  FMUL.FTZ R215, R9, R150 ;  /* 0x0000009609d77220 */ /* 0x000fe20000410000 */
[C---:B------:R-:W-:Y:S01]  /*5ad0*/  FMUL.FTZ R5, R7.reuse, R4 ;  /* 0x0000000407057220 */ /* 0x040fe20000410000 */
[-C--:B------:R-:W-:Y:S01]  /*5ae0*/  FFMA.FTZ R4, R7, R6.reuse, R110 ;  /* 0x0000000607047223 */ /* 0x080fe2000001006e */
[----:B------:R-:W-:Y:S01]  /*5af0*/  FMUL.FTZ R110, R202, R6 ;  /* 0x00000006ca6e7220 */ /* 0x000fe20000410000 */
[-C--:B------:R-:W-:Y:S01]  /*5b00*/  FMUL.FTZ R6, R116, R134.reuse ;  /* 0x0000008674067220 */ /* 0x080fe20000410000 */
[----:B------:R-:W-:Y:S01]  /*5b10*/  FFMA.FTZ R207, R202, R207, R5 ;  /* 0x000000cfcacf7223 */ /* 0x000fe20000010005 */
[----:B------:R-:W-:Y:S01]  /*5b20*/  FFMA.FTZ R193, R133, R134, -R193 ;  /* 0x0000008685c17223 */ /* 0x000fe200000108c1 */
[----:B------:R-:W-:Y:S01]  /*5b30*/  FFMA.FTZ R5, R7, R200, -R110 ;  /* 0x000000c807057223 */ /* 0x000fe2000001086e */
[----:B------:R-:W-:Y:S01]  /*5b40*/  FFMA.FTZ R7, R133, R135, R6 ;  /* 0x0000008785077223 */ /* 0x000fe20000010006 */
[C---:B------:R-:W-:Y:S01]  /*5b50*/  FMUL.FTZ R116, R68.reuse, R191 ;  /* 0x000000bf44747220 */ /* 0x040fe20000410000 */
[-C--:B------:R-:W-:Y:S01]  /*5b60*/  FMUL.FTZ R133, R9, R177.reuse ;  /* 0x000000b109857220 */ /* 0x080fe20000410000 */
[----:B------:R-:W-:Y:S01]  /*5b70*/  FMUL.FTZ R110, R68, R177 ;  /* 0x000000b1446e7220 */ /* 0x000fe20000410000 */
[----:B------:R-:W-:Y:S01]  /*5b80*/  FADD.FTZ R193, R112, R193 ;  /* 0x000000c170c17221 */ /* 0x000fe20000010000 */
[----:B------:R-:W-:Y:S01]  /*5b90*/  FMUL.FTZ R205, R201, R116 ;  /* 0x00000074c9cd7220 */ /* 0x000fe20000410000 */
[-C--:B------:R-:W-:Y:S01]  /*5ba0*/  FFMA.FTZ R120, R8, R191.reuse, -R133 ;  /* 0x000000bf08787223 */ /* 0x080fe20000010885 */
[----:B------:R-:W-:Y:S01]  /*5bb0*/  FMUL.FTZ R191, R9, R191 ;  /* 0x000000bf09bf7220 */ /* 0x000fe20000410000 */
[----:B------:R-:W-:Y:S01]  /*5bc0*/  FADD.FTZ R133, R106, R7 ;  /* 0x000000076a857221 */ /* 0x000fe20000010000 */
[----:B------:R-:W-:Y:S01]  /*5bd0*/  FFMA.FTZ R192, R50, R192, R207 ;  /* 0x000000c032c07223 */ /* 0x000fe200000100cf */
[-C--:B------:R-:W-:Y:S01]  /*5be0*/  FFMA.FTZ R6, R196, R110.reuse, R205 ;  /* 0x0000006ec4067223 */ /* 0x080fe200000100cd */
[----:B------:R-:W-:Y:S01]  /*5bf0*/  FMUL.FTZ R207, R201, R110 ;  /* 0x0000006ec9cf7220 */ /* 0x000fe20000410000 */
[----:B------:R-:W-:Y:S01]  /*5c00*/  FFMA.FTZ R205, R8, R177, R191 ;  /* 0x000000b108cd7223 */ /* 0x000fe200000100bf */
[C---:B------:R-:W-:Y:S01]  /*5c10*/  FMUL.FTZ R191, R108.reuse, R193 ;  /* 0x000000c16cbf7220 */ /* 0x040fe20000410000 */
[----:B------:R-:W-:Y:S01]  /*5c20*/  FMUL.FTZ R108, R108, R133 ;  /* 0x000000856c6c7220 */ /* 0x000fe20000410000 */
[C---:B------:R-:W-:Y:S01]  /*5c30*/  FFMA.FTZ R7, R196.reuse, R116, -R207 ;  /* 0x00000074c4077223 */ /* 0x040fe200000108cf */
[----:B------:R-:W-:Y:S01]  /*5c40*/  FMUL.FTZ R196, R196, R205 ;  /* 0x000000cdc4c47220 */ /* 0x000fe20000410000 */
[----:B------:R-:W-:Y:S01]  /*5c50*/  FFMA.FTZ R207, R96, R190, R209 ;  /* 0x000000be60cf7223 */ /* 0x000fe200000100d1 */
[C---:B------:R-:W-:Y:S01]  /*5c60*/  FFMA.FTZ R205, R132.reuse, R193, -R108 ;  /* 0x000000c184cd7223 */ /* 0x040fe2000001086c */
[----:B------:R-:W-:Y:S01]  /*5c70*/  FFMA.FTZ R191, R132, R133, R191 ;  /* 0x0000008584bf7223 */ /* 0x000fe200000100bf */
[----:B------:R-:W-:Y:S01]  /*5c80*/  FFMA.FTZ R190, R51, -R70, R190 ;  /* 0x8000004633be7223 */ /* 0x000fe200000100be */
[----:B------:R-:W-:Y:S01]  /*5c90*/  FMUL.FTZ R209, R9, R194 ;  /* 0x000000c209d17220 */ /* 0x000fe20000410000 */
[----:B------:R-:W-:Y:S01]  /*5ca0*/  FADD.FTZ R205, R124, R205 ;  /* 0x000000cd7ccd7221 */ /* 0x000fe20000010000 */
[----:B------:R-:W-:Y:S01]  /*5cb0*/  FADD.FTZ R191, R114, R191 ;  /* 0x000000bf72bf7221 */ /* 0x000fe20000010000 */
[-C--:B------:R-:W-:Y:S01]  /*5cc0*/  FFMA.FTZ R116, R190, R211.reuse, R219 ;  /* 0x000000d3be747223 */ /* 0x080fe200000100db */
[----:B------:R-:W-:Y:S01]  /*5cd0*/  FMUL.FTZ R219, R174, R211 ;  /* 0x000000d3aedb7220 */ /* 0x000fe20000410000 */
[----:B------:R-:W-:Y:S01]  /*5ce0*/  FFMA.FTZ R211, R8, R150, R209 ;  /* 0x0000009608d37223 */ /* 0x000fe200000100d1 */
[C---:B------:R-:W-:Y:S01]  /*5cf0*/  FMUL.FTZ R209, R118.reuse, R205 ;  /* 0x000000cd76d17220 */ /* 0x040fe20000410000 */
[----:B------:R-:W-:Y:S01]  /*5d00*/  FMUL.FTZ R118, R118, R191 ;  /* 0x000000bf76767220 */ /* 0x000fe20000410000 */
[C---:B------:R-:W-:Y:S01]  /*5d10*/  FFMA.FTZ R114, R190.reuse, R217, -R219 ;  /* 0x000000d9be727223 */ /* 0x040fe200000108db */
[----:B------:R-:W-:Y:S01]  /*5d20*/  FFMA.FTZ R196, R201, R120, R196 ;  /* 0x00000078c9c47223 */ /* 0x000fe200000100c4 */
[----:B------:R-:W-:Y:S01]  /*5d30*/  FMUL.FTZ R217, R190, R211 ;  /* 0x000000d3bed97220 */ /* 0x000fe20000410000 */
[C---:B------:R-:W-:Y:S01]  /*5d40*/  FFMA.FTZ R201, R130.reuse, R191, R209 ;  /* 0x000000bf82c97223 */ /* 0x040fe200000100d1 */
[-C--:B------:R-:W-:Y:S01]  /*5d50*/  FFMA.FTZ R211, R130, R205.reuse, -R118 ;  /* 0x000000cd82d37223 */ /* 0x080fe20000010876 */
[C---:B------:R-:W-:Y:S01]  /*5d60*/  FMUL.FTZ R122, R101.reuse, R205 ;  /* 0x000000cd657a7220 */ /* 0x040fe20000410000 */
[----:B------:R-:W-:Y:S01]  /*5d70*/  FMUL.FTZ R108, R101, R191 ;  /* 0x000000bf656c7220 */ /* 0x000fe20000410000 */
[----:B------:R-:W-:Y:S01]  /*5d80*/  FADD.FTZ R128, R128, R201 ;  /* 0x000000c980807221 */ /* 0x000fe20000010000 */
[----:B------:R-:W-:Y:S01]  /*5d90*/  FADD.FTZ R201, R126, R211 ;  /* 0x000000d37ec97221 */ /* 0x000fe20000010000 */
[----:B------:R-:W-:Y:S01]  /*5da0*/  FMUL.FTZ R120, R139, R122 ;  /* 0x0000007a8b787220 */ /* 0x000fe20000410000 */
[----:B------:R-:W-:Y:S01]  /*5db0*/  FMUL.FTZ R126, R60, R193 ;  /* 0x000000c13c7e7220 */ /* 0x000fe20000410000 */
[C---:B------:R-:W-:Y:S01]  /*5dc0*/  FMUL.FTZ R106, R58.reuse, R128 ;  /* 0x000000803a6a7220 */ /* 0x040fe20000410000 */
[----:B------:R-:W-:Y:S01]  /*5dd0*/  FMUL.FTZ R112, R58, R201 ;  /* 0x000000c93a707220 */ /* 0x000fe20000410000 */
[----:B------:R-:W-:Y:S01]  /*5de0*/  FFMA.FTZ R211, R159, R108, R120 ;  /* 0x0000006c9fd37223 */ /* 0x000fe20000010078 */
[----:B------:R-:W-:Y:S01]  /*5df0*/  FADD.FTZ R77, R110, R77 ;  /* 0x0000004d6e4d7221 */ /* 0x000fe20000010000 */
[C---:B------:R-:W-:Y:S01]  /*5e00*/  FMUL.FTZ R120, R3.reuse, R106 ;  /* 0x0000006a03787220 */ /* 0x040fe20000410000 */
[----:B------:R-:W-:Y:S01]  /*5e10*/  FMUL.FTZ R118, R3, R112 ;  /* 0x0000007003767220 */ /* 0x000fe20000410000 */
[----:B------:R-:W-:Y:S01]  /*5e20*/  FFMA.FTZ R215, R8, R194, -R215 ;  /* 0x000000c208d77223 */ /* 0x000fe200000108d7 */
[----:B------:R-:W-:Y:S01]  /*5e30*/  FFMA.FTZ R142, R41, -R60, R142 ;  /* 0x8000003c298e7223 */ /* 0x000fe2000001008e */
[----:B------:R-:W-:Y:S01]  /*5e40*/  FMUL.FTZ R110, R60, R133 ;  /* 0x000000853c6e7220 */ /* 0x000fe20000410000 */
[----:B------:R-:W-:Y:S01]  /*5e50*/  FFMA.FTZ R118, R163, R106, R118 ;  /* 0x0000006aa3767223 */ /* 0x000fe20000010076 */
[----:B------:R-:W-:Y:S01]  /*5e60*/  FMUL.FTZ R124, R139, R108 ;  /* 0x0000006c8b7c7220 */ /* 0x000fe20000410000 */
[----:B------:R-:W-:Y:S01]  /*5e70*/  FFMA.FTZ R120, R163, R112, -R120 ;  /* 0x00000070a3787223 */ /* 0x000fe20000010878 */
[----:B------:R-:W-:Y:S01]  /*5e80*/  FFMA.FTZ R209, R96, -R174, R213 ;  /* 0x800000ae60d17223 */ /* 0x000fe200000100d5 */
[----:B------:R-:W-:Y:S01]  /*5e90*/  FADD.FTZ R118, RZ, R118 ;  /* 0x00000076ff767221 */ /* 0x000fe20000010000 */
[----:B------:R-:W-:Y:S01]  /*5ea0*/  FFMA.FTZ R174, R174, R215, R217 ;  /* 0x000000d7aeae7223 */ /* 0x000fe200000100d9 */
[----:B------:R-:W-:Y:S01]  /*5eb0*/  FMUL.FTZ R112, R103, R135 ;  /* 0x0000008767707220 */ /* 0x000fe20000410000 */
[C---:B------:R-:W-:Y:S01]  /*5ec0*/  FMUL.FTZ R215, R15.reuse, R110 ;  /* 0x0000006e0fd77220 */ /* 0x040fe20000410000 */
[----:B------:R-:W-:Y:S01]  /*5ed0*/  FADD.FTZ R118, R118, R211 ;  /* 0x000000d376767221 */ /* 0x000fe20000010000 */
[----:B------:R-:W-:Y:S01]  /*5ee0*/  FMUL.FTZ R211, R15, R126 ;  /* 0x0000007e0fd37220 */ /* 0x000fe20000410000 */
[----:B------:R-:W-:Y:S01]  /*5ef0*/  FFMA.FTZ R213, R159, R122, -R124 ;  /* 0x0000007a9fd57223 */ /* 0x000fe2000001087c */
[----:B------:R-:W-:Y:S01]  /*5f00*/  FADD.FTZ R120, RZ, R120 ;  /* 0x00000078ff787221 */ /* 0x000fe20000010000 */
[----:B------:R-:W-:Y:S01]  /*5f10*/  FFMA.FTZ R149, R42, -R103, R149 ;  /* 0x800000672a957223 */ /* 0x000fe20000010095 */
[C---:B------:R-:W-:Y:S01]  /*5f20*/  FFMA.FTZ R211, R142.reuse, R110, R211 ;  /* 0x0000006e8ed37223 */ /* 0x040fe200000100d3 */
[----:B------:R-:W-:Y:S01]  /*5f30*/  FMUL.FTZ R122, R103, R134 ;  /* 0x00000086677a7220 */ /* 0x000fe20000410000 */
[----:B------:R-:W-:Y:S01]  /*5f40*/  FMUL.FTZ R124, R141, R112 ;  /* 0x000000708d7c7220 */ /* 0x000fe20000410000 */
[----:B------:R-:W-:Y:S01]  /*5f50*/  FFMA.FTZ R215, R142, R126, -R215 ;  /* 0x0000007e8ed77223 */ /* 0x000fe200000108d7 */
[----:B------:R-:W-:Y:S01]  /*5f60*/  FADD.FTZ R211, R118, R211 ;  /* 0x000000d376d37221 */ /* 0x000fe20000010000 */
[----:B------:R-:W-:Y:S01]  /*5f70*/  FADD.FTZ R120, R120, R213 ;  /* 0x000000d578787221 */ /* 0x000fe20000010000 */
[C---:B------:R-:W-:Y:S01]  /*5f80*/  FMUL.FTZ R118, R62.reuse, R199 ;  /* 0x000000c73e767220 */ /* 0x040fe20000410000 */
[----:B------:R-:W-:Y:S01]  /*5f90*/  FFMA.FTZ R213, R149, R122, -R124 ;  /* 0x0000007a95d57223 */ /* 0x000fe2000001087c */
[----:B------:R-:W-:Y:S01]  /*5fa0*/  FMUL.FTZ R124, R62, R137 ;  /* 0x000000893e7c7220 */ /* 0x000fe20000410000 */
[----:B------:R-:W-:Y:S01]  /*5fb0*/  FFMA.FTZ R151, R43, -R62, R151 ;  /* 0x8000003e2b977223 */ /* 0x000fe20000010097 */
[----:B------:R-:W-:Y:S01]  /*5fc0*/  FMUL.FTZ R126, R143, R118 ;  /* 0x000000768f7e7220 */ /* 0x000fe20000410000 */
[----:B------:R-:W-:Y:S01]  /*5fd0*/  FADD.FTZ R120, R120, R215 ;  /* 0x000000d778787221 */ /* 0x000fe20000010000 */
[----:B------:R-:W-:Y:S01]  /*5fe0*/  FMUL.FTZ R122, R141, R122 ;  /* 0x0000007a8d7a7220 */ /* 0x000fe20000410000 */
[-C--:B------:R-:W-:Y:S01]  /*5ff0*/  FMUL.FTZ R217, R143, R124.reuse ;  /* 0x0000007c8fd97220 */ /* 0x080fe20000410000 */
[----:B------:R-:W-:Y:S01]  /*6000*/  FFMA.FTZ R215, R151, R124, -R126 ;  /* 0x0000007c97d77223 */ /* 0x000fe2000001087e */
[----:B------:R-:W-:Y:S01]  /*6010*/  FADD.FTZ R120, R120, R213 ;  /* 0x000000d578787221 */ /* 0x000fe20000010000 */
[----:B------:R-:W-:Y:S01]  /*6020*/  FFMA.FTZ R122, R149, R112, R122 ;  /* 0x00000070957a7223 */ /* 0x000fe2000001007a */
[----:B------:R-:W-:Y:S01]  /*6030*/  FFMA.FTZ R217, R151, R118, R217 ;  /* 0x0000007697d97223 */ /* 0x000fe200000100d9 */
[----:B------:R-:W-:Y:S01]  /*6040*/  FFMA.FTZ R153, R44, -R105, R153 ;  /* 0x800000692c997223 */ /* 0x000fe20000010099 */
[----:B------:R-:W-:Y:S01]  /*6050*/  FADD.FTZ R215, R120, R215 ;  /* 0x000000d778d77221 */ /* 0x000fe20000010000 */
[----:B------:R-:W-:Y:S01]  /*6060*/  FADD.FTZ R122, R211, R122 ;  /* 0x0000007ad37a7221 */ /* 0x000fe20000010000 */
[----:B------:R-:W-:Y:S01]  /*6070*/  FFMA.FTZ R120, R45, -R64, R14 ;  /* 0x800000402d787223 */ /* 0x000fe2000001000e */
[----:B------:R-:W-:Y:S01]  /*6080*/  FMUL.FTZ R14, R105, R195 ;  /* 0x000000c3690e7220 */ /* 0x000fe20000410000 */
[----:B------:R-:W-:Y:S01]  /*6090*/  FMUL.FTZ R136, R109, R170 ;  /* 0x000000aa6d887220 */ /* 0x000fe20000410000 */
[----:B------:R-:W-:Y:S01]  /*60a0*/  FADD.FTZ R217, R122, R217 ;  /* 0x000000d97ad97221 */ /* 0x000fe20000010000 */
[----:B------:R-:W-:Y:S01]  /*60b0*/  FMUL.FTZ R122, R105, R197 ;  /* 0x000000c5697a7220 */ /* 0x000fe20000410000 */
[----:B------:R-:W-:Y:S01]  /*60c0*/  FMUL.FTZ R124, R145, R14 ;  /* 0x0000000e917c7220 */ /* 0x000fe20000410000 */
[----:B------:R-:W-:Y:S01]  /*60d0*/  FFMA.FTZ R138, R48, -R109, R167 ;  /* 0x8000006d308a7223 */ /* 0x000fe200000100a7 */
[----:B------:R-:W-:Y:S01]  /*60e0*/  FMUL.FTZ R132, R109, R188 ;  /* 0x000000bc6d847220 */ /* 0x000fe20000410000 */
[----:B------:R-:W-:Y:S01]  /*60f0*/  FMUL.FTZ R167, R165, R136 ;  /* 0x00000088a5a77220 */ /* 0x000fe20000410000 */
[-C--:B------:R-:W-:Y:S01]  /*6100*/  FFMA.FTZ R126, R153, R122.reuse, -R124 ;  /* 0x0000007a997e7223 */ /* 0x080fe2000001087c */
[----:B------:R-:W-:Y:S01]  /*6110*/  FMUL.FTZ R124, R145, R122 ;  /* 0x0000007a917c7220 */ /* 0x000fe20000410000 */
[----:B------:R-:W-:Y:S01]  /*6120*/  FMUL.FTZ R130, R64, R189 ;  /* 0x000000bd40827220 */ /* 0x000fe20000410000 */
[----:B------:R-:W-:Y:S01]  /*6130*/  FFMA.FTZ R219, R138, R132, R167 ;  /* 0x000000848adb7223 */ /* 0x000fe200000100a7 */
[----:B------:R-:W-:Y:S01]  /*6140*/  FMUL.FTZ R122, R64, R173 ;  /* 0x000000ad407a7220 */ /* 0x000fe20000410000 */
[----:B------:R-:W-:Y:S01]  /*6150*/  FFMA.FTZ R124, R153, R14, R124 ;  /* 0x0000000e997c7223 */ /* 0x000fe2000001007c */
[----:B------:R-:W-:Y:S01]  /*6160*/  FMUL.FTZ R167, R147, R130 ;  /* 0x0000008293a77220 */ /* 0x000fe20000410000 */
[----:B------:R-:W-:Y:S01]  /*6170*/  FFMA.FTZ R196, R49, R177, R196 ;  /* 0x000000b131c47223 */ /* 0x000fe200000100c4 */
[-C--:B------:R-:W-:Y:S01]  /*6180*/  FMUL.FTZ R177, R147, R122.reuse ;  /* 0x0000007a93b17220 */ /* 0x080fe20000410000 */
[----:B------:R-:W-:Y:S01]  /*6190*/  FADD.FTZ R124, R217, R124 ;  /* 0x0000007cd97c7221 */ /* 0x000fe20000010000 */
[----:B------:R-:W-:Y:S01]  /*61a0*/  FFMA.FTZ R167, R120, R122, R167 ;  /* 0x0000007a78a77223 */ /* 0x000fe200000100a7 */
[----:B------:R-:W-:Y:S01]  /*61b0*/  FADD.FTZ R71, R132, R71 ;  /* 0x0000004784477221 */ /* 0x000fe20000010000 */
[----:B------:R-:W-:Y:S01]  /*61c0*/  FMUL.FTZ R211, R165, R132 ;  /* 0x00000084a5d37220 */ /* 0x000fe20000410000 */
[----:B------:R-:W-:Y:S01]  /*61d0*/  FFMA.FTZ R177, R120, R130, -R177 ;  /* 0x0000008278b17223 */ /* 0x000fe200000108b1 */
[----:B------:R-:W-:Y:S01]  /*61e0*/  FADD.FTZ R167, R124, R167 ;  /* 0x000000a77ca77221 */ /* 0x000fe20000010000 */
[C---:B------:R-:W-:Y:S01]  /*61f0*/  FMUL.FTZ R124, R107.reuse, R183 ;  /* 0x000000b76b7c7220 */ /* 0x040fe20000410000 */
[----:B------:R-:W-:Y:S01]  /*6200*/  FFMA.FTZ R157, R46, -R107, R157 ;  /* 0x8000006b2e9d7223 */ /* 0x000fe2000001009d */
[----:B------:R-:W-:Y:S01]  /*6210*/  FMUL.FTZ R130, R107, R185 ;  /* 0x000000b96b827220 */ /* 0x000fe20000410000 */
[----:B------:R-:W-:Y:S01]  /*6220*/  FFMA.FTZ R217, R138, R136, -R211 ;  /* 0x000000888ad97223 */ /* 0x000fe200000108d3 */
[----:B------:R-:W-:Y:S01]  /*6230*/  FMUL.FTZ R132, R13, R124 ;  /* 0x0000007c0d847220 */ /* 0x000fe20000410000 */
[----:B------:R-:W-:Y:S01]  /*6240*/  FADD.FTZ R126, R215, R126 ;  /* 0x0000007ed77e7221 */ /* 0x000fe20000010000 */
[----:B------:R-:W-:Y:S01]  /*6250*/  FMUL.FTZ R211, R9, R188 ;  /* 0x000000bc09d37220 */ /* 0x000fe20000410000 */
[----:B------:R-:W-:Y:S01]  /*6260*/  FMUL.FTZ R136, R66, R187 ;  /* 0x000000bb42887220 */ /* 0x000fe20000410000 */
[-C--:B------:R-:W-:Y:S01]  /*6270*/  FFMA.FTZ R132, R157, R130.reuse, -R132 ;  /* 0x000000829d847223 */ /* 0x080fe20000010884 */
[----:B------:R-:W-:Y:S01]  /*6280*/  FMUL.FTZ R130, R13, R130 ;  /* 0x000000820d827220 */ /* 0x000fe20000410000 */
[----:B------:R-:W-:Y:S01]  /*6290*/  FFMA.FTZ R174, R51, R150, R174 ;  /* 0x0000009633ae7223 */ /* 0x000fe200000100ae */
[----:B------:R-:W-:Y:S01]  /*62a0*/  FADD.FTZ R177, R126, R177 ;  /* 0x000000b17eb17221 */ /* 0x000fe20000010000 */
[----:B------:R-:W-:Y:S01]  /*62b0*/  FFMA.FTZ R150, R8, R170, -R211 ;  /* 0x000000aa08967223 */ /* 0x000fe200000108d3 */
[----:B------:R-:W-:Y:S01]  /*62c0*/  FFMA.FTZ R144, R47, -R66, R144 ;  /* 0x800000422f907223 */ /* 0x000fe20000010090 */
[----:B------:R-:W-:Y:S01]  /*62d0*/  FMUL.FTZ R213, R9, R170 ;  /* 0x000000aa09d57220 */ /* 0x000fe20000410000 */
[----:B------:R-:W-:Y:S01]  /*62e0*/  FMUL.FTZ R126, R66, R169 ;  /* 0x000000a9427e7220 */ /* 0x000fe20000410000 */
[----:B------:R-:W-:Y:S01]  /*62f0*/  FFMA.FTZ R130, R157, R124, R130 ;  /* 0x0000007c9d827223 */ /* 0x000fe20000010082 */
        /* <DEDUP_REMOVED lines=8> */
[----:B------:R-:W-:Y:S01]  /*6380*/  FADD.FTZ R130, R130, R211 ;  /* 0x000000d382827221 */ /* 0x000fe20000010000 */
[C---:B------:R-:W-:Y:S01]  /*6390*/  FMUL.FTZ R152, R113.reuse, R146 ;  /* 0x0000009271987220 */ /* 0x040fe20000410000 */
[----:B------:R-:W-:Y:S01]  /*63a0*/  FFMA.FTZ R207, R98, R181, R207 ;  /* 0x000000b562cf7223 */ /* 0x000fe200000100cf */
[----:B------:R-:W-:Y:S01]  /*63b0*/  FADD.FTZ R132, R132, R213 ;  /* 0x000000d584847221 */ /* 0x000fe20000010000 */
[----:B------:R-:W-:Y:S01]  /*63c0*/  FADD.FTZ R219, R130, R219 ;  /* 0x000000db82db7221 */ /* 0x000fe20000010000 */
[----:B------:R-:W-:Y:S01]  /*63d0*/  FMUL.FTZ R130, R113, R148 ;  /* 0x0000009471827220 */ /* 0x000fe20000410000 */
[----:B------:R-:W-:Y:S01]  /*63e0*/  FFMA.FTZ R181, R52, -R113, R181 ;  /* 0x8000007134b57223 */ /* 0x000fe200000100b5 */
[----:B------:R-:W-:Y:S01]  /*63f0*/  FMUL.FTZ R154, R179, R152 ;  /* 0x00000098b39a7220 */ /* 0x000fe20000410000 */
[-C--:B------:R-:W-:Y:S01]  /*6400*/  FFMA.FTZ R136, R8, R146.reuse, -R167 ;  /* 0x0000009208887223 */ /* 0x080fe200000108a7 */
[----:B------:R-:W-:Y:S01]  /*6410*/  FMUL.FTZ R167, R9, R146 ;  /* 0x0000009209a77220 */ /* 0x000fe20000410000 */
[----:B------:R-:W-:Y:S01]  /*6420*/  FADD.FTZ R65, R130, R65 ;  /* 0x0000004182417221 */ /* 0x000fe20000010000 */
[-C--:B------:R-:W-:Y:S01]  /*6430*/  FFMA.FTZ R177, R181, R130.reuse, R154 ;  /* 0x00000082b5b17223 */ /* 0x080fe2000001009a */
[----:B------:R-:W-:Y:S01]  /*6440*/  FMUL.FTZ R146, R179, R130 ;  /* 0x00000082b3927220 */ /* 0x000fe20000410000 */
[----:B------:R-:W-:Y:S01]  /*6450*/  FADD.FTZ R132, R132, R217 ;  /* 0x000000d984847221 */ /* 0x000fe20000010000 */
[----:B------:R-:W-:Y:S01]  /*6460*/  FFMA.FTZ R130, R8, R148, R167 ;  /* 0x0000009408827223 */ /* 0x000fe200000100a7 */
[----:B------:R-:W-:Y:S01]  /*6470*/  FMUL.FTZ R167, R72, R161 ;  /* 0x000000a148a77220 */ /* 0x000fe20000410000 */
[----:B------:R-:W-:Y:S01]  /*6480*/  FADD.FTZ R219, R219, R6 ;  /* 0x00000006dbdb7221 */ /* 0x000fe20000010000 */
[----:B------:R-:W-:Y:S01]  /*6490*/  FADD.FTZ R132, R132, R7 ;  /* 0x0000000784847221 */ /* 0x000fe20000010000 */
[C---:B------:R-:W-:Y:S01]  /*64a0*/  FFMA.FTZ R146, R181.reuse, R152, -R146 ;  /* 0x00000098b5927223 */ /* 0x040fe20000010892 */
[----:B------:R-:W-:Y:S01]  /*64b0*/  FMUL.FTZ R130, R181, R130 ;  /* 0x00000082b5827220 */ /* 0x000fe20000410000 */
[----:B------:R-:W-:Y:S01]  /*64c0*/  FFMA.FTZ R207, R100, R166, R207 ;  /* 0x000000a664cf7223 */ /* 0x000fe200000100cf */
[----:B------:R-:W-:Y:S01]  /*64d0*/  FMUL.FTZ R7, R72, R140 ;  /* 0x0000008c48077220 */ /* 0x000fe20000410000 */
[----:B------:R-:W-:Y:S01]  /*64e0*/  FFMA.FTZ R166, R53, -R72, R166 ;  /* 0x8000004835a67223 */ /* 0x000fe200000100a6 */
[----:B------:R-:W-:Y:S01]  /*64f0*/  FMUL.FTZ R181, R164, R167 ;  /* 0x000000a7a4b57220 */ /* 0x000fe20000410000 */
[----:B------:R-:W-:Y:S01]  /*6500*/  FADD.FTZ R219, R219, R4 ;  /* 0x00000004dbdb7221 */ /* 0x000fe20000010000 */
[----:B------:R-:W-:Y:S01]  /*6510*/  FADD.FTZ R5, R132, R5 ;  /* 0x0000000584057221 */ /* 0x000fe20000010000 */
[-C--:B------:R-:W-:Y:S01]  /*6520*/  FMUL.FTZ R4, R164, R7.reuse ;  /* 0x00000007a4047220 */ /* 0x080fe20000410000 */
[----:B------:R-:W-:Y:S01]  /*6530*/  FADD.FTZ R63, R7, R63 ;  /* 0x0000003f073f7221 */ /* 0x000fe20000010000 */
[----:B------:R-:W-:Y:S01]  /*6540*/  FFMA.FTZ R181, R166, R7, R181 ;  /* 0x00000007a6b57223 */ /* 0x000fe200000100b5 */
[----:B------:R-:W-:Y:S01]  /*6550*/  FADD.FTZ R116, R219, R116 ;  /* 0x00000074db747221 */ /* 0x000fe20000010000 */
[----:B------:R-:W-:Y:S01]  /*6560*/  FFMA.FTZ R175, R54, R115, R175 ;  /* 0x0000007336af7223 */ /* 0x000fe200000100af */
[----:B------:R-:W-:Y:S01]  /*6570*/  FMUL.FTZ R7, R115, R2 ;  /* 0x0000000273077220 */ /* 0x000fe20000410000 */
[----:B------:R-:W-:Y:S01]  /*6580*/  FADD.FTZ R171, RZ, R171 ;  /* 0x000000abffab7221 */ /* 0x000fe20000010000 */
[----:B------:R-:W-:Y:S01]  /*6590*/  FADD.FTZ R5, R5, R114 ;  /* 0x0000007205057221 */ /* 0x000fe20000010000 */
[----:B------:R-:W-:Y:S01]  /*65a0*/  FMUL.FTZ R6, R115, R12 ;  /* 0x0000000c73067220 */ /* 0x000fe20000410000 */
[----:B------:R-:W-:Y:S01]  /*65b0*/  FFMA.FTZ R4, R166, R167, -R4 ;  /* 0x000000a7a6047223 */ /* 0x000fe20000010804 */
[----:B------:R-:W-:Y:S01]  /*65c0*/  FFMA.FTZ R207, R102, R175, R207 ;  /* 0x000000af66cf7223 */ /* 0x000fe200000100cf */
[----:B------:R-:W-:Y:S01]  /*65d0*/  FFMA.FTZ R132, R54, -R115, R175 ;  /* 0x8000007336847223 */ /* 0x000fe200000100af */
[C---:B------:R-:W-:Y:S01]  /*65e0*/  FMUL.FTZ R167, R171.reuse, R7 ;  /* 0x00000007aba77220 */ /* 0x040fe20000410000 */
[----:B------:R-:W-:Y:S01]  /*65f0*/  FADD.FTZ R116, R116, R177 ;  /* 0x000000b174747221 */ /* 0x000fe20000010000 */
[----:B------:R-:W-:Y:S01]  /*6600*/  FFMA.FTZ R209, R98, -R179, R209 ;  /* 0x800000b362d17223 */ /* 0x000fe200000100d1 */
[-C--:B------:R-:W-:Y:S01]  /*6610*/  FMUL.FTZ R175, R171, R6.reuse ;  /* 0x00000006abaf7220 */ /* 0x080fe20000410000 */
[----:B------:R-:W-:Y:S01]  /*6620*/  FADD.FTZ R5, R5, R146 ;  /* 0x0000009205057221 */ /* 0x000fe20000010000 */
[----:B------:R-:W-:Y:S01]  /*6630*/  FADD.FTZ R61, R6, R61 ;  /* 0x0000003d063d7221 */ /* 0x000fe20000010000 */
[----:B------:R-:W-:Y:S01]  /*6640*/  FFMA.FTZ R167, R132, R6, R167 ;  /* 0x0000000684a77223 */ /* 0x000fe200000100a7 */
[----:B------:R-:W-:Y:S01]  /*6650*/  FADD.FTZ R116, R116, R181 ;  /* 0x000000b574747221 */ /* 0x000fe20000010000 */
[----:B------:R-:W-:Y:S01]  /*6660*/  FFMA.FTZ R209, R100, -R164, R209 ;  /* 0x800000a464d17223 */ /* 0x000fe200000100d1 */
[----:B------:R-:W-:Y:S01]  /*6670*/  FFMA.FTZ R6, R132, R7, -R175 ;  /* 0x0000000784067223 */ /* 0x000fe200000108af */
[----:B------:R-:W-:Y:S01]  /*6680*/  FADD.FTZ R5, R5, R4 ;  /* 0x0000000405057221 */ /* 0x000fe20000010000 */
[----:B------:R-:W-:Y:S01]  /*6690*/  FMUL.FTZ R138, R138, R215 ;  /* 0x000000d78a8a7220 */ /* 0x000fe20000410000 */
[----:B------:R-:W-:Y:S01]  /*66a0*/  FADD.FTZ R4, R116, R167 ;  /* 0x000000a774047221 */ /* 0x000fe20000010000 */
[----:B------:R-:W-:Y:S01]  /*66b0*/  FFMA.FTZ R7, R102, -R171, R209 ;  /* 0x800000ab66077223 */ /* 0x000fe200000100d1 */
[----:B------:R-:W-:Y:S01]  /*66c0*/  FADD.FTZ R116, R5, R6 ;  /* 0x0000000605747221 */ /* 0x000fe20000010000 */
[----:B------:R-:W-:Y:S01]  /*66d0*/  FFMA.FTZ R165, R165, R150, R138 ;  /* 0x00000096a5a57223 */ /* 0x000fe2000001008a */
[----:B------:R-:W0:Y:S01]  /*66e0*/  SHFL.DOWN PT, R175, R207, 0x1, 0x1f ;  /* 0x08201f00cfaf7f89 */ /* 0x000e2200000e0000 */
[C---:B------:R-:W-:Y:S01]  /*66f0*/  FMUL.FTZ R5, R9.reuse, R169 ;  /* 0x000000a909057220 */ /* 0x040fe20000410000 */
[C---:B------:R-:W-:Y:S01]  /*6700*/  FMUL.FTZ R6, R9.reuse, R140 ;  /* 0x0000008c09067220 */ /* 0x040fe20000410000 */
[----:B------:R-:W-:Y:S01]  /*6710*/  FFMA.FTZ R188, R48, R188, R165 ;  /* 0x000000bc30bc7223 */ /* 0x000fe200000100a5 */
[----:B------:R-:W1:Y:S01]  /*6720*/  SHFL.DOWN PT, R146, R7, 0x1, 0x1f ;  /* 0x08201f0007927f89 */ /* 0x000e6200000e0000 */
[C---:B------:R-:W-:Y:S01]  /*6730*/  FFMA.FTZ R114, R8.reuse, R187, -R5 ;  /* 0x000000bb08727223 */ /* 0x040fe20000010805 */
[----:B------:R-:W-:Y:S01]  /*6740*/  FFMA.FTZ R165, R8, R161, -R6 ;  /* 0x000000a108a57223 */ /* 0x000fe20000010806 */
[----:B------:R-:W-:Y:S01]  /*6750*/  MOV R6, R207 ;  /* 0x000000cf00067202 */ /* 0x000fe20000000f00 */
[----:B------:R-:W2:Y:S01]  /*6760*/  SHFL.DOWN PT, R167, R4, 0x1, 0x1f ;  /* 0x08201f0004a77f89 */ /* 0x000ea200000e0000 */
[----:B------:R-:W-:Y:S01]  /*6770*/  MOV R5, R116 ;  /* 0x0000007400057202 */ /* 0x000fe20000000f00 */
[----:B------:R-:W-:Y:S01]  /*6780*/  FMUL.FTZ R187, R9, R187 ;  /* 0x000000bb09bb7220 */ /* 0x000fe20000410000 */
[----:B------:R-:W-:Y:S01]  /*6790*/  FFMA.FTZ R179, R179, R136, R130 ;  /* 0x00000088b3b37223 */ /* 0x000fe20000010082 */
[----:B------:R3:W4:Y:S01]  /*67a0*/  SHFL.DOWN PT, R138, R116, 0x1, 0x1f ;  /* 0x08201f00748a7f89 */ /* 0x00072200000e0000 */
[----:B------:R-:W-:Y:S01]  /*67b0*/  FADD.FTZ R59, R126, R59 ;  /* 0x0000003b7e3b7221 */ /* 0x000fe20000010000 */
[----:B------:R-:W-:Y:S01]  /*67c0*/  FFMA.FTZ R187, R8, R169, R187 ;  /* 0x000000a908bb7223 */ /* 0x000fe200000100bb */
[----:B------:R-:W-:Y:S01]  /*67d0*/  FADD.FTZ R131, R124, R131 ;  /* 0x000000837c837221 */ /* 0x000fe20000010000 */
[----:B------:R-:W-:Y:S01]  /*67e0*/  FADD.FTZ R127, R14, R127 ;  /* 0x0000007f0e7f7221 */ /* 0x000fe20000010000 */
[----:B------:R-:W-:Y:S01]  /*67f0*/  FADD.FTZ R121, R118, R121 ;  /* 0x0000007976797221 */ /* 0x000fe20000010000 */
[----:B------:R-:W-:Y:S01]  /*6800*/  FMUL.FTZ R144, R144, R187 ;  /* 0x000000bb90907220 */ /* 0x000fe20000410000 */
[----:B------:R-:W-:Y:S01]  /*6810*/  FMUL.FTZ R161, R9, R161 ;  /* 0x000000a109a17220 */ /* 0x000fe20000410000 */
[----:B------:R-:W-:Y:S01]  /*6820*/  FADD.FTZ R85, R112, R85 ;  /* 0x0000005570557221 */ /* 0x000fe20000010000 */
[----:B------:R-:W-:Y:S01]  /*6830*/  FFMA.FTZ R148, R52, R148, R179 ;  /* 0x0000009434947223 */ /* 0x000fe200000100b3 */
[----:B------:R-:W-:Y:S01]  /*6840*/  FFMA.FTZ R144, R155, R114, R144 ;  /* 0x000000729b907223 */ /* 0x000fe20000010090 */
[C---:B------:R-:W-:Y:S01]  /*6850*/  FMUL.FTZ R114, R9.reuse, R183 ;  /* 0x000000b709727220 */ /* 0x040fe20000410000 */
[----:B0-----:R-:W-:Y:S01]  /*6860*/  @!P2 FADD.FTZ R6, R6, R175 ;  /* 0x000000af0606a221 */ /* 0x001fe20000010000 */
[----:B------:R-:W-:Y:S01]  /*6870*/  FMUL.FTZ R155, R9, R12 ;  /* 0x0000000c099b7220 */ /* 0x000fe20000410000 */
[C---:B------:R-:W-:Y:S01]  /*6880*/  FFMA.FTZ R161, R8.reuse, R140, R161 ;  /* 0x0000008c08a17223 */ /* 0x040fe200000100a1 */
[CC--:B------:R-:W-:Y:S01]  /*6890*/  FFMA.FTZ R114, R8.reuse, R185.reuse, -R114 ;  /* 0x000000b908727223 */ /* 0x0c0fe20000010872 */
[----:B-1----:R-:W-:Y:S01]  /*68a0*/  @!P2 FADD.FTZ R7, R7, R146 ;  /* 0x000000920707a221 */ /* 0x002fe20000010000 */
[----:B------:R-:W0:Y:S01]  /*68b0*/  SHFL.DOWN PT, R175, R6, 0x2, 0x1f ;  /* 0x08401f0006af7f89 */ /* 0x000e2200000e0000 */
[----:B------:R-:W-:Y:S01]  /*68c0*/  FMUL.FTZ R185, R9, R185 ;  /* 0x000000b909b97220 */ /* 0x000fe20000410000 */
[CC--:B---3--:R-:W-:Y:S01]  /*68d0*/  FFMA.FTZ R116, R8.reuse, R2.reuse, -R155 ;  /* 0x0000000208747223 */ /* 0x0c8fe2000001089b */
[----:B--2---:R-:W-:Y:S01]  /*68e0*/  @!P2 FADD.FTZ R4, R167, R4 ;  /* 0x00000004a704a221 */ /* 0x004fe20000010000 */
[----:B------:R-:W1:Y:S01]  /*68f0*/  SHFL.DOWN PT, R130, R7, 0x2, 0x1f ;  /* 0x08401f0007827f89 */ /* 0x000e6200000e0000 */
[----:B------:R-:W-:Y:S01]  /*6900*/  FMUL.FTZ R155, R9, R2 ;  /* 0x00000002099b7220 */ /* 0x000fe20000410000 */
[C---:B------:R-:W-:Y:S01]  /*6910*/  FFMA.FTZ R2, R8.reuse, R183, R185 ;  /* 0x000000b708027223 */ /* 0x040fe200000100b9 */
[----:B----4-:R-:W-:Y:S01]  /*6920*/  @!P2 FADD.FTZ R5, R5, R138 ;  /* 0x0000008a0505a221 */ /* 0x010fe20000010000 */
[----:B------:R-:W2:Y:S01]  /*6930*/  SHFL.DOWN PT, R167, R4, 0x2, 0x1f ;  /* 0x08401f0004a77f89 */ /* 0x000ea200000e0000 */
[----:B------:R-:W-:Y:S01]  /*6940*/  ISETP.GT.AND P2, PT, R21, 0x1d, PT ;  /* 0x0000001d1500780c */ /* 0x000fe20003f44270 */
[----:B------:R-:W-:Y:S01]  /*6950*/  FFMA.FTZ R155, R8, R12, R155 ;  /* 0x0000000c089b7223 */ /* 0x000fe2000001009b */
[----:B------:R-:W-:Y:S01]  /*6960*/  FMUL.FTZ R2, R157, R2 ;  /* 0x000000029d027220 */ /* 0x000fe20000410000 */
[----:B------:R-:W3:Y:S01]  /*6970*/  SHFL.DOWN PT, R126, R5, 0x2, 0x1f ;  /* 0x08401f00057e7f89 */ /* 0x000ee200000e0000 */
[----:B------:R-:W-:Y:S01]  /*6980*/  FMUL.FTZ R161, R166, R161 ;  /* 0x000000a1a6a17220 */ /* 0x000fe20000410000 */
[----:B------:R-:W-:Y:S01]  /*6990*/  FMUL.FTZ R132, R132, R155 ;  /* 0x0000009b84847220 */ /* 0x000fe20000410000 */
[----:B------:R-:W-:Y:S01]  /*69a0*/  FFMA.FTZ R155, R13, R114, R2 ;  /* 0x000000720d9b7223 */ /* 0x000fe20000010002 */
[----:B------:R-:W-:Y:S01]  /*69b0*/  FMUL.FTZ R13, R9, R173 ;  /* 0x000000ad090d7220 */ /* 0x000fe20000410000 */
[----:B------:R-:W-:Y:S01]  /*69c0*/  FFMA.FTZ R164, R164, R165, R161 ;  /* 0x000000a5a4a47223 */ /* 0x000fe200000100a1 */
[----:B------:R-:W-:Y:S01]  /*69d0*/  FFMA.FTZ R171, R171, R116, R132 ;  /* 0x00000074abab7223 */ /* 0x000fe20000010084 */
[----:B------:R-:W-:Y:S01]  /*69e0*/  FFMA.FTZ R114, R46, R183, R155 ;  /* 0x000000b72e727223 */ /* 0x000fe2000001009b */
[-C--:B------:R-:W-:Y:S01]  /*69f0*/  FFMA.FTZ R2, R8, R189.reuse, -R13 ;  /* 0x000000bd08027223 */ /* 0x080fe2000001080d */
[C---:B------:R-:W-:Y:S01]  /*6a00*/  FMUL.FTZ R189, R9.reuse, R189 ;  /* 0x000000bd09bd7220 */ /* 0x040fe20000410000 */
[C---:B------:R-:W-:Y:S01]  /*6a10*/  FMUL.FTZ R13, R9.reuse, R197 ;  /* 0x000000c5090d7220 */ /* 0x040fe20000410000 */
[----:B------:R-:W-:Y:S01]  /*6a20*/  FFMA.FTZ R116, R54, R12, R171 ;  /* 0x0000000c36747223 */ /* 0x000fe200000100ab */
[----:B0-----:R-:W-:Y:S01]  /*6a30*/  @!P2 FADD.FTZ R6, R6, R175 ;  /* 0x000000af0606a221 */ /* 0x001fe20000010000 */
[----:B------:R-:W-:Y:S01]  /*6a40*/  FFMA.FTZ R189, R8, R173, R189 ;  /* 0x000000ad08bd7223 */ /* 0x000fe200000100bd */
[----:B------:R-:W-:Y:S01]  /*6a50*/  FMUL.FTZ R12, R9, R195 ;  /* 0x000000c3090c7220 */ /* 0x000fe20000410000 */
[----:B------:R-:W-:Y:S01]  /*6a60*/  FADD.FTZ R83, R116, R83 ;  /* 0x0000005374537221 */ /* 0x000fe20000010000 */
[----:B-1----:R-:W-:Y:S01]  /*6a70*/  @!P2 FADD.FTZ R7, R7, R130 ;  /* 0x000000820707a221 */ /* 0x002fe20000010000 */
[----:B------:R-:W0:Y:S01]  /*6a80*/  SHFL.DOWN PT, R157, R6, 0x4, 0x1f ;  /* 0x08801f00069d7f89 */ /* 0x000e2200000e0000 */
[----:B------:R-:W-:Y:S01]  /*6a90*/  FMUL.FTZ R120, R120, R189 ;  /* 0x000000bd78787220 */ /* 0x000fe20000410000 */
[----:B------:R-:W-:Y:S01]  /*6aa0*/  FFMA.FTZ R12, R8, R197, -R12 ;  /* 0x000000c5080c7223 */ /* 0x000fe2000001080c */
[----:B--2---:R-:W-:Y:S01]  /*6ab0*/  @!P2 FADD.FTZ R4, R4, R167 ;  /* 0x000000a70404a221 */ /* 0x004fe20000010000 */
[----:B------:R-:W-:Y:S01]  /*6ac0*/  FFMA.FTZ R144, R47, R169, R144 ;  /* 0x000000a92f907223 */ /* 0x000fe20000010090 */
[----:B------:R-:W-:Y:S01]  /*6ad0*/  FFMA.FTZ R120, R147, R2, R120 ;  /* 0x0000000293787223 */ /* 0x000fe20000010078 */
[C---:B------:R-:W-:Y:S01]  /*6ae0*/  FFMA.FTZ R2, R8.reuse, R195, R13 ;  /* 0x000000c308027223 */ /* 0x040fe2000001000d */
[----:B---3--:R-:W-:Y:S01]  /*6af0*/  @!P2 FADD.FTZ R5, R5, R126 ;  /* 0x0000007e0505a221 */ /* 0x008fe20000010000 */
[----:B------:R-:W1:Y:S01]  /*6b00*/  SHFL.DOWN PT, R155, R4, 0x4, 0x1f ;  /* 0x08801f00049b7f89 */ /* 0x000e6200000e0000 */
[----:B------:R-:W-:Y:S01]  /*6b10*/  ISETP.GT.AND P2, PT, R21, 0x1b, PT ;  /* 0x0000001b1500780c */ /* 0x000fe20003f44270 */
[----:B------:R-:W-:Y:S01]  /*6b20*/  FMUL.FTZ R2, R153, R2 ;  /* 0x0000000299027220 */ /* 0x000fe20000410000 */
[----:B------:R-:W-:Y:S01]  /*6b30*/  FMUL.FTZ R13, R9, R199 ;  /* 0x000000c7090d7220 */ /* 0x000fe20000410000 */
[----:B------:R-:W2:Y:S01]  /*6b40*/  SHFL.DOWN PT, R126, R7, 0x4, 0x1f ;  /* 0x08801f00077e7f89 */ /* 0x000ea200000e0000 */
[----:B------:R-:W-:Y:S01]  /*6b50*/  FFMA.FTZ R164, R53, R140, R164 ;  /* 0x0000008c35a47223 */ /* 0x000fe200000100a4 */
[----:B------:R-:W-:Y:S01]  /*6b60*/  FFMA.FTZ R145, R145, R12, R2 ;  /* 0x0000000c91917223 */ /* 0x000fe20000010002 */
[-C--:B------:R-:W-:Y:S01]  /*6b70*/  FFMA.FTZ R12, R8, R137.reuse, -R13 ;  /* 0x00000089080c7223 */ /* 0x080fe2000001080d */
[----:B------:R-:W3:Y:S01]  /*6b80*/  SHFL.DOWN PT, R124, R5, 0x4, 0x1f ;  /* 0x08801f00057c7f89 */ /* 0x000ee200000e0000 */
[C---:B------:R-:W-:Y:S01]  /*6b90*/  FMUL.FTZ R137, R9.reuse, R137 ;  /* 0x0000008909897220 */ /* 0x040fe20000410000 */
[----:B------:R-:W-:Y:S01]  /*6ba0*/  FFMA.FTZ R14, R44, R195, R145 ;  /* 0x000000c32c0e7223 */ /* 0x000fe20000010091 */
[----:B------:R-:W-:Y:S01]  /*6bb0*/  FMUL.FTZ R13, R9, R134 ;  /* 0x00000086090d7220 */ /* 0x000fe20000410000 */
[----:B------:R-:W-:Y:S01]  /*6bc0*/  FFMA.FTZ R120, R45, R173, R120 ;  /* 0x000000ad2d787223 */ /* 0x000fe20000010078 */
[----:B------:R-:W-:Y:S01]  /*6bd0*/  FFMA.FTZ R2, R8, R199, R137 ;  /* 0x000000c708027223 */ /* 0x000fe20000010089 */
[-C--:B------:R-:W-:Y:S01]  /*6be0*/  FMUL.FTZ R137, R9, R135.reuse ;  /* 0x0000008709897220 */ /* 0x080fe20000410000 */
[----:B------:R-:W-:Y:S01]  /*6bf0*/  FADD.FTZ R129, R114, R129 ;  /* 0x0000008172817221 */ /* 0x000fe20000010000 */
[----:B0-----:R-:W-:Y:S01]  /*6c00*/  @!P2 FADD.FTZ R6, R6, R157 ;  /* 0x0000009d0606a221 */ /* 0x001fe20000010000 */
[----:B------:R-:W-:Y:S01]  /*6c10*/  FMUL.FTZ R2, R151, R2 ;  /* 0x0000000297027220 */ /* 0x000fe20000410000 */
[----:B------:R-:W-:Y:S01]  /*6c20*/  FFMA.FTZ R134, R8, R134, -R137 ;  /* 0x0000008608867223 */ /* 0x000fe20000010889 */
[----:B------:R-:W-:Y:S01]  /*6c30*/  FADD.FTZ R75, R192, R75 ;  /* 0x0000004bc04b7221 */ /* 0x000fe20000010000 */
[----:B------:R-:W-:Y:S01]  /*6c40*/  FADD.FTZ R69, R196, R69 ;  /* 0x00000045c4457221 */ /* 0x000fe20000010000 */
[----:B------:R-:W0:Y:S01]  /*6c50*/  SHFL.DOWN PT, R147, R6, 0x8, 0x1f ;  /* 0x09001f0006937f89 */ /* 0x000e2200000e0000 */
[----:B------:R-:W-:Y:S01]  /*6c60*/  FFMA.FTZ R12, R143, R12, R2 ;  /* 0x0000000c8f0c7223 */ /* 0x000fe20000010002 */
[----:B------:R-:W-:Y:S01]  /*6c70*/  FFMA.FTZ R2, R8, R135, R13 ;  /* 0x0000008708027223 */ /* 0x000fe2000001000d */
[----:B-1----:R-:W-:Y:S01]  /*6c80*/  @!P2 FADD.FTZ R4, R4, R155 ;  /* 0x0000009b0404a221 */ /* 0x002fe20000010000 */
[----:B------:R-:W-:Y:S01]  /*6c90*/  FMUL.FTZ R13, R9, R133 ;  /* 0x00000085090d7220 */ /* 0x000fe20000410000 */
[----:B------:R-:W-:Y:S01]  /*6ca0*/  FFMA.FTZ R12, R43, R199, R12 ;  /* 0x000000c72b0c7223 */ /* 0x000fe2000001000c */
[----:B------:R-:W-:Y:S01]  /*6cb0*/  FMUL.FTZ R2, R149, R2 ;  /* 0x0000000295027220 */ /* 0x000fe20000410000 */
[----:B--2---:R-:W-:Y:S01]  /*6cc0*/  @!P2 FADD.FTZ R7, R7, R126 ;  /* 0x0000007e0707a221 */ /* 0x004fe20000010000 */
[----:B------:R-:W1:Y:S01]  /*6cd0*/  SHFL.DOWN PT, R145, R4, 0x8, 0x1f ;  /* 0x09001f0004917f89 */ /* 0x000e6200000e0000 */
[-C--:B------:R-:W-:Y:S01]  /*6ce0*/  FFMA.FTZ R112, R8, R193.reuse, -R13 ;  /* 0x000000c108707223 */ /* 0x080fe2000001080d */
[----:B------:R-:W-:Y:S01]  /*6cf0*/  FFMA.FTZ R141, R141, R134, R2 ;  /* 0x000000868d8d7223 */ /* 0x000fe20000010002 */
[----:B---3--:R-:W-:Y:S01]  /*6d00*/  @!P2 FADD.FTZ R5, R5, R124 ;  /* 0x0000007c0505a221 */ /* 0x008fe20000010000 */
[----:B------:R-:W2:Y:S01]  /*6d10*/  SHFL.DOWN PT, R118, R7, 0x8, 0x1f ;  /* 0x09001f0007767f89 */ /* 0x000ea200000e0000 */
[----:B------:R-:W-:Y:S01]  /*6d20*/  ISETP.GT.AND P2, PT, R21, 0x17, PT ;  /* 0x000000171500780c */ /* 0x000fe20003f44270 */
[C---:B------:R-:W-:Y:S01]  /*6d30*/  FMUL.FTZ R2, R9.reuse, R193 ;  /* 0x000000c109027220 */ /* 0x040fe20000410000 */
[----:B------:R-:W-:Y:S01]  /*6d40*/  FADD.FTZ R119, R12, R119 ;  /* 0x000000770c777221 */ /* 0x000fe20000010000 */
[----:B------:R-:W3:Y:S01]  /*6d50*/  SHFL.DOWN PT, R116, R5, 0x8, 0x1f ;  /* 0x09001f0005747f89 */ /* 0x000ee200000e0000 */
[----:B------:R-:W-:Y:S01]  /*6d60*/  FFMA.FTZ R114, R42, R135, R141 ;  /* 0x000000872a727223 */ /* 0x000fe2000001008d */
[----:B------:R-:W-:Y:S01]  /*6d70*/  FFMA.FTZ R13, R8, R133, R2 ;  /* 0x00000085080d7223 */ /* 0x000fe20000010002 */
[----:B------:R-:W-:Y:S01]  /*6d80*/  FADD.FTZ R67, R174, R67 ;  /* 0x00000043ae437221 */ /* 0x000fe20000010000 */
[----:B------:R-:W-:Y:S01]  /*6d90*/  FADD.FTZ R57, R188, R57 ;  /* 0x00000039bc397221 */ /* 0x000fe20000010000 */
[----:B------:R-:W-:Y:S01]  /*6da0*/  FADD.FTZ R55, R148, R55 ;  /* 0x0000003794377221 */ /* 0x000fe20000010000 */
[----:B------:R-:W-:Y:S01]  /*6db0*/  FMUL.FTZ R142, R142, R13 ;  /* 0x0000000d8e8e7220 */ /* 0x000fe20000410000 */
[----:B------:R-:W-:Y:S01]  /*6dc0*/  FADD.FTZ R97, R144, R97 ;  /* 0x0000006190617221 */ /* 0x000fe20000010000 */
[----:B------:R-:W-:Y:S01]  /*6dd0*/  FADD.FTZ R81, R164, R81 ;  /* 0x00000051a4517221 */ /* 0x000fe20000010000 */
[----:B------:R-:W-:Y:S01]  /*6de0*/  FADD.FTZ R125, R122, R125 ;  /* 0x0000007d7a7d7221 */ /* 0x000fe20000010000 */
[----:B0-----:R-:W-:Y:S01]  /*6df0*/  @!P2 FADD.FTZ R6, R6, R147 ;  /* 0x000000930606a221 */ /* 0x001fe20000010000 */
[----:B------:R-:W-:Y:S01]  /*6e00*/  FADD.FTZ R99, R120, R99 ;  /* 0x0000006378637221 */ /* 0x000fe20000010000 */
[----:B------:R-:W-:Y:S01]  /*6e10*/  FADD.FTZ R123, R14, R123 ;  /* 0x0000007b0e7b7221 */ /* 0x000fe20000010000 */
[----:B------:R-:W-:Y:S01]  /*6e20*/  FADD.FTZ R117, R110, R117 ;  /* 0x000000756e757221 */ /* 0x000fe20000010000 */
[----:B------:R-:W-:Y:S01]  /*6e30*/  FMUL.FTZ R135, R9, R205 ;  /* 0x000000cd09877220 */ /* 0x000fe20000410000 */
[----:B------:R0:W4:Y:S01]  /*6e40*/  SHFL.DOWN PT, R137, R6, 0x10, 0x1f ;  /* 0x0a001f0006897f89 */ /* 0x00012200000e0000 */
[----:B-1----:R-:W-:Y:S01]  /*6e50*/  @!P2 FADD.FTZ R4, R4, R145 ;  /* 0x000000910404a221 */ /* 0x002fe20000010000 */
[----:B--2---:R-:W-:-:S04]  /*6e60*/  @!P2 FADD.FTZ R7, R7, R118 ;  /* 0x000000760707a221 */ /* 0x004fc80000010000 */
[----:B------:R0:W1:Y:S01]  /*6e70*/  SHFL.DOWN PT, R13, R4, 0x10, 0x1f ;  /* 0x0a001f00040d7f89 */ /* 0x00006200000e0000 */
[----:B---3--:R-:W-:-:S03]  /*6e80*/  @!P2 FADD.FTZ R5, R5, R116 ;  /* 0x000000740505a221 */ /* 0x008fc60000010000 */
[----:B------:R0:W2:Y:S04]  /*6e90*/  SHFL.DOWN PT, R12, R7, 0x10, 0x1f ;  /* 0x0a001f00070c7f89 */ /* 0x0000a800000e0000 */
[----:B------:R0:W3:Y:S01]  /*6ea0*/  SHFL.DOWN PT, R2, R5, 0x10, 0x1f ;  /* 0x0a001f0005027f89 */ /* 0x0000e200000e0000 */
[----:B------:R-:W-:Y:S05]  /*6eb0*/  @P3 BRA `(.L_x_12424) ;  /* 0x0000000000183947 */ /* 0x000fea0003800000 */
[----:B------:R-:W-:Y:S01]  /*6ec0*/  ISETP.NE.AND P2, PT, R21, RZ, PT ;  /* 0x000000ff1500720c */ /* 0x000fe20003f45270 */
[----:B01----:R-:W-:Y:S01]  /*6ed0*/  FADD.FTZ R4, R4, R13 ;  /* 0x0000000d04047221 */ /* 0x003fe20000010000 */
[----:B---3--:R-:W-:Y:S01]  /*6ee0*/  FADD.FTZ R5, R5, R2 ;  /* 0x0000000205057221 */ /* 0x008fe20000010000 */
[----:B----4-:R-:W-:Y:S01]  /*6ef0*/  FADD.FTZ R6, R6, R137 ;  /* 0x0000008906067221 */ /* 0x010fe20000010000 */
[----:B--2---:R-:W-:-:S09]  /*6f00*/  FADD.FTZ R7, R7, R12 ;  /* 0x0000000c07077221 */ /* 0x004fd20000010000 */
[----:B------:R0:W-:Y:S02]  /*6f10*/  @!P2 STS.128 [UR20+0x860], R4 ;  /* 0x00086004ff00a988 */ /* 0x0001e40008000c14 */
.L_x_12424:
[----:B------:R-:W-:Y:S05]  /*6f20*/  BSYNC.RECONVERGENT B0 ;  /* 0x0000000000007941 */ /* 0x000fea0003800200 */
.L_x_12423:
[C---:B-1----:R-:W-:Y:S01]  /*6f30*/  FMUL.FTZ R13, R9.reuse, R201 ;  /* 0x000000c9090d7220 */ /* 0x042fe20000410000 */
[CC--:B------:R-:W-:Y:S01]  /*6f40*/  FMUL.FTZ R110, R9.reuse, R191.reuse ;  /* 0x000000bf096e7220 */ /* 0x0c0fe20000410000 */
[C---:B------:R-:W-:Y:S01]  /*6f50*/  FFMA.FTZ R14, R8.reuse, R191, R135 ;  /* 0x000000bf080e7223 */ /* 0x040fe20000010087 */
[-C--:B--2---:R-:W-:Y:S01]  /*6f60*/  FMUL.FTZ R12, R9, R128.reuse ;  /* 0x00000080090c7220 */ /* 0x084fe20000410000 */
[C---:B---3--:R-:W-:Y:S01]  /*6f70*/  FFMA.FTZ R2, R8.reuse, R128, R13 ;  /* 0x0000008008027223 */ /* 0x048fe2000001000d */
        /* <DEDUP_REMOVED lines=20> */
[----:B------:R-:W-:-:S05]  /*70c0*/  LEA R12, R104, UR20, 0x3 ;  /* 0x00000014680c7c11 */ /* 0x000fca000f8e18ff */
[----:B------:R-:W-:-:S13]  /*70d0*/  PLOP3.LUT P1, PT, PT, PT, UP0, 0x80, 0x8 ;  /* 0x000000000008781c */ /* 0x000fda0003f2f008 */
[----:B------:R-:W0:Y:S04]  /*70e0*/  @P1 LDS.64 R2, [R12+0x35a0] ;  /* 0x0035a0000c021984 */ /* 0x000e280000000a00 */
[----:B------:R-:W1:Y:S01]  /*70f0*/  @P1 LDS.64 R8, [R12+0x2da0] ;  /* 0x002da0000c081984 */ /* 0x000e620000000a00 */
[----:B0-----:R-:W-:Y:S01]  /*7100*/  @P1 FADD.FTZ R6, R6, R2 ;  /* 0x0000000206061221 */ /* 0x001fe20000010000 */
[----:B------:R-:W-:Y:S01]  /*7110*/  @P1 FADD.FTZ R7, R7, R3 ;  /* 0x0000000307071221 */ /* 0x000fe20000010000 */
[----:B-1----:R-:W-:Y:S01]  /*7120*/  @P1 FADD.FTZ R4, R4, R8 ;  /* 0x0000000804041221 */ /* 0x002fe20000010000 */
[----:B------:R-:W-:-:S03]  /*7130*/  @P1 FADD.FTZ R5, R5, R9 ;  /* 0x0000000905051221 */ /* 0x000fc60000010000 */
[----:B------:R1:W-:Y:S04]  /*7140*/  STS.64 [R12+0x35a0], R6 ;  /* 0x0035a0060c007388 */ /* 0x0003e80000000a00 */
[----:B------:R1:W-:Y:S02]  /*7150*/  STS.64 [R12+0x2da0], R4 ;  /* 0x002da0040c007388 */ /* 0x0003e40000000a00 */
.L_x_12426:
[----:B------:R-:W-:Y:S05]  /*7160*/  BSYNC.RECONVERGENT B0 ;  /* 0x0000000000007941 */ /* 0x000fea0003800200 */
.L_x_12425:
[----:B------:R-:W-:-:S04]  /*7170*/  IADD3 R104, PT, PT, R104, 0x1, RZ ;  /* 0x0000000168687810 */ /* 0x000fc80007ffe0ff */
[----:B------:R-:W-:-:S13]  /*7180*/  ISETP.GE.AND P1, PT, R104, UR38, PT ;  /* 0x0000002668007c0c */ /* 0x000fda000bf26270 */
[----:B------:R-:W-:Y:S05]  /*7190*/  @!P1 BRA `(.L_x_12427) ;  /* 0xffffffac00689947 */ /* 0x000fea000383ffff */
.L_x_12409:
[----:B------:R-:W-:Y:S01]  /*71a0*/  BAR.SYNC.DEFER_BLOCKING 0x0 ;  /* 0x0000000000007b1d */ /* 0x000fe20000010000 */
[C---:B------:R-:W-:Y:S01]  /*71b0*/  ISETP.NE.AND P0, PT, R20.reuse, RZ, PT ;  /* 0x000000ff1400720c */ /* 0x040fe20003f05270 */
[----:B------:R-:W-:Y:S01]  /*71c0*/  USHF.R.S32.HI UR19, URZ, 0x1f, UR18 ;  /* 0x0000001fff137899 */ /* 0x000fe20008011412 */
[----:B------:R-:W-:Y:S01]  /*71d0*/  MOV R3, UR32 ;  /* 0x0000002000037c02 */ /* 0x000fe20008000f00 */
[----:B------:R-:W-:Y:S01]  /*71e0*/  UIADD3 UR12, UP0, UPT, UR12, -0x800, URZ ;  /* 0xfffff8000c0c7890 */ /* 0x000fe2000ff1e0ff */
[----:B------:R-:W-:Y:S01]  /*71f0*/  SHF.L.U32 R2, R20, 0x4, RZ ;  /* 0x0000000414027819 */ /* 0x000fe200000006ff */
[----:B------:R-:W2:Y:S03]  /*7200*/  LDCU.64 UR26, c[0x0][0x4f8] ;  /* 0x00009f00ff1a77ac */ /* 0x000ea60008000a00 */
[----:B01----:R-:W-:Y:S01]  /*7210*/  LOP3.LUT R7, R2, 0x3e00, RZ, 0xc0, !PT ;  /* 0x00003e0002077812 */ /* 0x003fe200078ec0ff */
[----:B------:R-:W0:Y:S03]  /*7220*/  LDCU.64 UR28, c[0x0][0x500] ;  /* 0x0000a000ff1c77ac */ /* 0x000e260008000a00 */
[----:B------:R-:W-:Y:S01]  /*7230*/  LOP3.LUT R7, R7, 0x1f, R20, 0xf8, !PT ;  /* 0x0000001f07077812 */ /* 0x000fe200078ef814 */
[----:B------:R-:W-:-:S02]  /*7240*/  UIADD3.X UR13, UPT, UPT, UR13, -0x1, URZ, UP0, !UPT ;  /* 0xffffffff0d0d7890 */ /* 0x000fc400087fe4ff */
[----:B------:R-:W-:Y:S01]  /*7250*/  UISETP.GT.AND UP0, UPT, UR11, 0x1, UPT ;  /* 0x000000010b00788c */ /* 0x000fe2000bf04270 */
[C---:B------:R-:W-:Y:S01]  /*7260*/  LOP3.LUT R101, R7.reuse, 0x140, RZ, 0xfc, !PT ;  /* 0x0000014007657812 */ /* 0x040fe200078efcff */
[----:B------:R-:W-:Y:S01]  /*7270*/  UIADD3 UR14, UP1, UPT, UR14, -0x800, URZ ;  /* 0xfffff8000e0e7890 */ /* 0x000fe2000ff3e0ff */
[C---:B------:R-:W-:Y:S01]  /*7280*/  LOP3.LUT R103, R7.reuse, 0x160, RZ, 0xfc, !PT ;  /* 0x0000016007677812 */ /* 0x040fe200078efcff */
[----:B------:R-:W-:Y:S01]  /*7290*/  UIADD3 UR21, UP2, UPT, UR21, -0x800, URZ ;  /* 0xfffff80015157890 */ /* 0x000fe2000ff5e0ff */
[C---:B------:R-:W-:Y:S01]  /*72a0*/  LOP3.LUT R105, R7.reuse, 0x180, RZ, 0xfc, !PT ;  /* 0x0000018007697812 */ /* 0x040fe200078efcff */
[----:B------:R-:W-:Y:S01]  /*72b0*/  UIADD3.X UR15, UPT, UPT, UR15, -0x1, URZ, UP1, !UPT ;  /* 0xffffffff0f0f7890 */ /* 0x000fe20008ffe4ff */
[C---:B------:R-:W-:Y:S01]  /*72c0*/  LOP3.LUT R107, R7.reuse, 0x1a0, RZ, 0xfc, !PT ;  /* 0x000001a0076b7812 */ /* 0x040fe200078efcff */
[----:B------:R1:W-:Y:S01]  /*72d0*/  STS [R38], R93 ;  /* 0x0000005d26007388 */ /* 0x0003e20000000800 */
[----:B--2---:R-:W-:Y:S01]  /*72e0*/  UIMAD.WIDE.U32 UR16, UR25, UR26, UR18 ;  /* 0x0000001a191072a5 */ /* 0x004fe2000f8e0012 */
[C---:B------:R-:W-:Y:S01]  /*72f0*/  LOP3.LUT R109, R7.reuse, 0x1c0, RZ, 0xfc, !PT ;  /* 0x000001c0076d7812 */ /* 0x040fe200078efcff */
[----:B------:R-:W-:Y:S01]  /*7300*/  UIADD3.X UR24, UPT, UPT, UR24, -0x1, URZ, UP2, !UPT ;  /* 0xffffffff18187890 */ /* 0x000fe200097fe4ff */
[----:B------:R2:W-:Y:S01]  /*7310*/  STS [R38+0x4], R95 ;  /* 0x0000045f26007388 */ /* 0x0005e20000000800 */
[----:B------:R-:W-:Y:S01]  /*7320*/  UIMAD UR17, UR25, UR27, UR17 ;  /* 0x0000001b191172a4 */ /* 0x000fe2000f8e0211 */
[C---:B------:R-:W-:Y:S01]  /*7330*/  LOP3.LUT R111, R7.reuse, 0x1e0, RZ, 0xfc, !PT ;  /* 0x000001e0076f7812 */ /* 0x040fe200078efcff */
[----:B------:R-:W3:Y:S01]  /*7340*/  LDCU.64 UR26, c[0x0][0x550] ;  /* 0x0000aa00ff1a77ac */ /* 0x000ee20008000a00 */
[----:B------:R-:W-:Y:S01]  /*7350*/  STS [R38+0x8], R117 ;  /* 0x0000087526007388 */ /* 0x000fe20000000800 */
[----:B-1----:R-:W-:Y:S01]  /*7360*/  LOP3.LUT R93, R7, 0x100, RZ, 0xfc, !PT ;  /* 0x00000100075d7812 */ /* 0x002fe200078efcff */
[----:B0-----:R-:W-:-:S02]  /*7370*/  UIMAD.WIDE.U32 UR16, UR8, UR28, UR16 ;  /* 0x0000001c081072a5 */ /* 0x001fc4000f8e0010 */
[----:B------:R0:W-:Y:S01]  /*7380*/  STS [R38+0xc], R85 ;  /* 0x00000c5526007388 */ /* 0x0001e20000000800 */
[C---:B--2---:R-:W-:Y:S01]  /*7390*/  LOP3.LUT R95, R7.reuse, 0x120, RZ, 0xfc, !PT ;  /* 0x00000120075f7812 */ /* 0x044fe200078efcff */
[----:B------:R-:W-:Y:S02]  /*73a0*/  UIMAD UR17, UR8, UR29, UR17 ;  /* 0x0000001d081172a4 */ /* 0x000fe4000f8e0211 */
[----:B------:R-:W-:Y:S01]  /*73b0*/  STS [R38+0x10], R121 ;  /* 0x0000107926007388 */ /* 0x000fe20000000800 */
[----:B------:R-:W1:Y:S03]  /*73c0*/  LDCU.64 UR28, c[0x0][0x560] ;  /* 0x0000ac00ff1c77ac */ /* 0x000e660008000a00 */
[----:B------:R-:W-:Y:S01]  /*73d0*/  STS [R38+0x14], R127 ;  /* 0x0000147f26007388 */ /* 0x000fe20000000800 */
[----:B0-----:R-:W-:-:S03]  /*73e0*/  LOP3.LUT R85, R7, 0xe0, RZ, 0xfc, !PT ;  /* 0x000000e007557812 */ /* 0x001fc600078efcff */
[----:B------:R-:W-:Y:S04]  /*73f0*/  STS [R38+0x18], R125 ;  /* 0x0000187d26007388 */ /* 0x000fe80000000800 */
[----:B------:R-:W-:Y:S04]  /*7400*/  STS [R38+0x1c], R131 ;  /* 0x00001c8326007388 */ /* 0x000fe80000000800 */
[----:B------:R-:W-:Y:S04]  /*7410*/  STS [R38+0x20], R59 ;  /* 0x0000203b26007388 */ /* 0x000fe80000000800 */
[----:B------:R0:W-:Y:S04]  /*7420*/  STS [R38+0x24], R71 ;  /* 0x0000244726007388 */ /* 0x0001e80000000800 */
[----:B------:R2:W-:Y:S04]  /*7430*/  STS [R38+0x28], R77 ;  /* 0x0000284d26007388 */ /* 0x0005e80000000800 */
[----:B------:R5:W-:Y:S01]  /*7440*/  STS [R38+0x2c], R79 ;  /* 0x00002c4f26007388 */ /* 0x000be20000000800 */
[----:B0-----:R-:W-:-:S03]  /*7450*/  LOP3.LUT R71, R7, 0x60, RZ, 0xfc, !PT ;  /* 0x0000006007477812 */ /* 0x001fc600078efcff */
[----:B------:R0:W-:Y:S01]  /*7460*/  STS [R38+0x30], R73 ;  /* 0x0000304926007388 */ /* 0x0001e20000000800 */
[----:B--2---:R-:W-:-:S03]  /*7470*/  LOP3.LUT R77, R7, 0xa0, RZ, 0xfc, !PT ;  /* 0x000000a0074d7812 */ /* 0x004fc600078efcff */
[----:B------:R-:W-:Y:S01]  /*7480*/  STS [R38+0x34], R65 ;  /* 0x0000344126007388 */ /* 0x000fe20000000800 */
[----:B-----5:R-:W-:-:S03]  /*7490*/  LOP3.LUT R79, R7, 0xc0, RZ, 0xfc, !PT ;  /* 0x000000c0074f7812 */ /* 0x020fc600078efcff */
[----:B------:R2:W-:Y:S01]  /*74a0*/  STS [R38+0x38], R63 ;  /* 0x0000383f26007388 */ /* 0x0005e20000000800 */
[----:B0-----:R-:W-:-:S03]  /*74b0*/  LOP3.LUT R73, R7, 0x80, RZ, 0xfc, !PT ;  /* 0x0000008007497812 */ /* 0x001fc600078efcff */
[----:B------:R-:W-:Y:S01]  /*74c0*/  STS [R38+0x3c], R61 ;  /* 0x00003c3d26007388 */ /* 0x000fe20000000800 */
[----:B------:R-:W-:-:S03]  /*74d0*/  NOP ;  /* 0x0000000000007918 */ /* 0x000fc60000000000 */
[----:B------:R-:W-:Y:S01]  /*74e0*/  LDS R5, [R22] ;  /* 0x0000000016057984 */ /* 0x000fe20000000800 */
[C---:B--2---:R-:W-:Y:S02]  /*74f0*/  LOP3.LUT R63, R7.reuse, 0x20, RZ, 0xfc, !PT ;  /* 0x00000020073f7812 */ /* 0x044fe400078efcff */
        /* <DEDUP_REMOVED lines=18> */
[----:B0-----:R-:W-:-:S04]  /*7620*/  IADD3 R3, P1, PT, R7, UR16, RZ ;  /* 0x0000001007037c10 */ /* 0x001fc8000ff3e0ff */
[----:B------:R-:W-:Y:S01]  /*7630*/  IADD3.X R4, PT, PT, RZ, UR17, RZ, P1, !PT ;  /* 0x00000011ff047c10 */ /* 0x000fe20008ffe4ff */
[----:B------:R-:W0:Y:S01]  /*7640*/  LDCU.64 UR16, c[0x0][0x518] ;  /* 0x0000a300ff1077ac */ /* 0x000e220008000a00 */
[----:B---3--:R-:W-:-:S04]  /*7650*/  LEA R2, P5, R3, UR26, 0x2 ;  /* 0x0000001a03027c11 */ /* 0x008fc8000f8a10ff */
[----:B------:R-:W-:Y:S01]  /*7660*/  LEA.HI.X R3, R3, UR27, R4, 0x2, P5 ;  /* 0x0000001b03037c11 */ /* 0x000fe2000a8f1404 */
[----:B------:R-:W2:Y:S01]  /*7670*/  LDCU.64 UR26, c[0x0][0x520] ;  /* 0x0000a400ff1a77ac */ /* 0x000ea20008000a00 */
[----:B------:R-:W3:Y:S01]  /*7680*/  LDS R0, [UR20+0x840] ;  /* 0x00084014ff007984 */ /* 0x000ee20008000800 */
[----:B0-----:R-:W-:-:S04]  /*7690*/  UIMAD.WIDE.U32 UR18, UR25, UR16, UR18 ;  /* 0x00000010191272a5 */ /* 0x001fc8000f8e0012 */
[----:B------:R-:W-:-:S03]  /*76a0*/  UIMAD UR17, UR25, UR17, UR19 ;  /* 0x00000011191172a4 */ /* 0x000fc6000f8e0213 */
[----:B------:R-:W-:Y:S02]  /*76b0*/  UMOV UR16, UR18 ;  /* 0x0000001200107c82 */ /* 0x000fe40008000000 */
[----:B--2---:R-:W-:-:S04]  /*76c0*/  UIMAD.WIDE.U32 UR16, UR8, UR26, UR16 ;  /* 0x0000001a081072a5 */ /* 0x004fc8000f8e0010 */
[----:B------:R-:W-:Y:S01]  /*76d0*/  UIMAD UR17, UR8, UR27, UR17 ;  /* 0x0000001b081172a4 */ /* 0x000fe2000f8e0211 */
[-C--:B---3--:R-:W-:Y:S02]  /*76e0*/  ISETP.GE.AND P1, PT, R7, R0.reuse, PT ;  /* 0x000000000700720c */ /* 0x088fe40003f26270 */
        /* <DEDUP_REMOVED lines=32> */
[----:B0-----:R-:W-:-:S05]  /*78f0*/  MOV R2, UR32 ;  /* 0x0000002000027c02 */ /* 0x001fca0008000f00 */
[----:B------:R0:W-:Y:S04]  /*7900*/  STS [R38], R56 ;  /* 0x0000003826007388 */ /* 0x0001e80000000800 */
[----:B------:R-:W-:Y:S04]  /*7910*/  STS [R38+0x4], R91 ;  /* 0x0000045b26007388 */ /* 0x000fe80000000800 */
[----:B------:R-:W-:Y:S01]  /*7920*/  STS [R38+0x8], R89 ;  /* 0x0000085926007388 */ /* 0x000fe20000000800 */
[----:B0-----:R-:W-:-:S03]  /*7930*/  FADD.FTZ R56, R56, R19 ;  /* 0x0000001338387221 */ /* 0x001fc60000010000 */
[----:B------:R-:W-:Y:S01]  /*7940*/  STS [R38+0xc], R87 ;  /* 0x00000c5726007388 */ /* 0x000fe20000000800 */
[----:B------:R-:W-:-:S03]  /*7950*/  FADD.FTZ R56, R56, R91 ;  /* 0x0000005b38387221 */ /* 0x000fc60000010000 */
        /* <DEDUP_REMOVED lines=23> */
[----:B------:R-:W-:-:S03]  /*7ad0*/  NOP ;  /* 0x0000000000007918 */ /* 0x000fc60000000000 */
[----:B------:R-:W-:Y:S01]  /*7ae0*/  LDS R5, [R22] ;  /* 0x0000000016057984 */ /* 0x000fe20000000800 */
[----:B------:R-:W-:-:S03]  /*7af0*/  FADD.FTZ R56, R56, R55 ;  /* 0x0000003738387221 */ /* 0x000fc60000010000 */
[----:B------:R-:W-:Y:S01]  /*7b00*/  LDS R23, [R23+0x80] ;  /* 0x0000800017177984 */ /* 0x000fe20000000800 */
[----:B------:R-:W-:-:S03]  /*7b10*/  FADD.FTZ R56, R56, R81 ;  /* 0x0000005138387221 */ /* 0x000fc60000010000 */
        /* <DEDUP_REMOVED lines=17> */
[----:B------:R-:W-:Y:S01]  /*7c30*/  IADD3 R3, P0, PT, R7, UR16, RZ ;  /* 0x0000001007037c10 */ /* 0x000fe2000ff1e0ff */
[----:B------:R-:W-:-:S03]  /*7c40*/  UIADD3 UR16, UPT, UPT, UR11, -0x1, URZ ;  /* 0xffffffff0b107890 */ /* 0x000fc6000fffe0ff */
[----:B------:R-:W-:Y:S02]  /*7c50*/  IADD3.X R4, PT, PT, RZ, UR17, RZ, P0, !PT ;  /* 0x00000011ff047c10 */ /* 0x000fe400087fe4ff */
[C---:B-1----:R-:W-:Y:S02]  /*7c60*/  LEA R2, P3, R3.reuse, UR28, 0x2 ;  /* 0x0000001c03027c11 */ /* 0x042fe4000f8610ff */
        /* <DEDUP_REMOVED lines=36> */
.L_x_12408:
        /* <DEDUP_REMOVED lines=10> */
[----:B------:R-:W3:Y:S01]  /*7f50*/  S2R R6, SR_TID.X ;  /* 0x0000000000067919 */ /* 0x000ee20000002100 */
[----:B-1----:R-:W-:-:S05]  /*7f60*/  @P0 FADD R3, R3, R18 ;  /* 0x0000001203030221 */ /* 0x002fca0000000000 */
[----:B------:R-:W1:Y:S01]  /*7f70*/  SHFL.DOWN P0, R0, R3, 0x2, 0x1f ;  /* 0x08401f0003007f89 */ /* 0x000e620000000000 */
[----:B--2---:R-:W-:-:S13]  /*7f80*/  ISETP.NE.AND P1, PT, R4, RZ, PT ;  /* 0x000000ff0400720c */ /* 0x004fda0003f25270 */
[----:B------:R-:W2:Y:S01]  /*7f90*/  @!P1 S2R R4, SR_CgaCtaId ;  /* 0x0000000000049919 */ /* 0x000ea20000008800 */
[----:B-1----:R-:W-:Y:S01]  /*7fa0*/  @P0 FADD R0, R3, R0 ;  /* 0x0000000003000221 */ /* 0x002fe20000000000 */
[----:B------:R-:W-:-:S04]  /*7fb0*/  @!P1 MOV R3, 0x400 ;  /* 0x0000040000039802 */ /* 0x000fc80000000f00 */
[----:B------:R-:W1:Y:S01]  /*7fc0*/  SHFL.DOWN P0, R5, R0, 0x4, 0x1f ;  /* 0x08801f0000057f89 */ /* 0x000e620000000000 */
[----:B--2---:R-:W-:Y:S01]  /*7fd0*/  @!P1 LEA R4, R4, R3, 0x18 ;  /* 0x0000000304049211 */ /* 0x004fe200078ec0ff */
[----:B-1----:R-:W-:-:S05]  /*7fe0*/  @P0 FADD R5, R0, R5 ;  /* 0x0000000500050221 */ /* 0x002fca0000000000 */
[----:B------:R-:W1:Y:S02]  /*7ff0*/  SHFL.DOWN P0, R2, R5, 0x8, 0x1f ;  /* 0x09001f0005027f89 */ /* 0x000e640000000000 */
[----:B-1----:R-:W-:-:S05]  /*8000*/  @P0 FADD R2, R5, R2 ;  /* 0x0000000205020221 */ /* 0x002fca0000000000 */
[----:B------:R-:W1:Y:S02]  /*8010*/  SHFL.DOWN P0, R7, R2, 0x10, 0x1f ;  /* 0x0a001f0002077f89 */ /* 0x000e640000000000 */
[----:B-1----:R-:W-:Y:S01]  /*8020*/  @P0 FADD R7, R2, R7 ;  /* 0x0000000702070221 */ /* 0x002fe20000000000 */
[----:B---3--:R-:W-:-:S04]  /*8030*/  ISETP.NE.AND P0, PT, R6, RZ, PT ;  /* 0x000000ff0600720c */ /* 0x008fc80003f05270 */
[----:B------:R1:W-:Y:S01]  /*8040*/  @!P1 STS [R4+0x854], R7 ;  /* 0x0008540704009388 */ /* 0x0003e20000000800 */
[----:B------:R-:W-:Y:S08]  /*8050*/  BAR.SYNC.DEFER_BLOCKING 0x0 ;  /* 0x0000000000007b1d */ /* 0x000ff00000010000 */
[----:B------:R-:W-:Y:S05]  /*8060*/  @P0 BRA `(.L_x_12430) ;  /* 0x0000000000140947 */ /* 0x000fea0003800000 */
[----:B------:R-:W-:-:S04]  /*8070*/  ULEA UR4, UP0, UR8, UR12, 0x2 ;  /* 0x0000000c08047291 */ /* 0x000fc8000f8010ff */
[----:B------:R-:W-:Y:S02]  /*8080*/  ULEA.HI.X UR5, UR8, UR13, URZ, 0x2, UP0 ;  /* 0x0000000d08057291 */ /* 0x000fe400080f14ff */
[----:B------:R-:W-:-:S04]  /*8090*/  MOV R2, UR4 ;  /* 0x0000000400027c02 */ /* 0x000fc80008000f00 */
[----:B------:R-:W-:-:S05]  /*80a0*/  MOV R3, UR5 ;  /* 0x0000000500037c02 */ /* 0x000fca0008000f00 */
[----:B------:R2:W-:Y:S02]  /*80b0*/  REDG.E.ADD.F32.FTZ.RN.STRONG.GPU desc[UR22][R2.64], R7 ;  /* 0x00000007020079a6 */ /* 0x0005e4000c12f316 */
.L_x_12430:
[----:B------:R-:W-:Y:S05]  /*80c0*/  BSYNC.RECONVERGENT B0 ;  /* 0x0000000000007941 */ /* 0x000fea0003800200 */
.L_x_12429:
        /* <DEDUP_REMOVED lines=8> */
[----:B------:R-:W3:Y:S01]  /*8150*/  S2R R6, SR_TID.X ;  /* 0x0000000000067919 */ /* 0x000ee20000002100 */
[----:B0-----:R-:W-:-:S05]  /*8160*/  @P1 FADD R0, R0, R19 ;  /* 0x0000001300001221 */ /* 0x001fca0000000000 */
[----:B--2---:R-:W0:Y:S01]  /*8170*/  SHFL.DOWN P1, R3, R0, 0x2, 0x1f ;  /* 0x08401f0000037f89 */ /* 0x004e220000020000 */
[----:B-1----:R-:W-:-:S13]  /*8180*/  ISETP.NE.AND P2, PT, R4, RZ, PT ;  /* 0x000000ff0400720c */ /* 0x002fda0003f45270 */
[----:B------:R-:W1:Y:S01]  /*8190*/  @!P2 S2R R7, SR_CgaCtaId ;  /* 0x000000000007a919 */ /* 0x000e620000008800 */
[----:B0-----:R-:W-:Y:S01]  /*81a0*/  @P1 FADD R3, R0, R3 ;  /* 0x0000000300031221 */ /* 0x001fe20000000000 */
[----:B------:R-:W-:-:S04]  /*81b0*/  @!P2 MOV R0, 0x400 ;  /* 0x000004000000a802 */ /* 0x000fc80000000f00 */
[----:B------:R-:W0:Y:S01]  /*81c0*/  SHFL.DOWN P1, R2, R3, 0x4, 0x1f ;  /* 0x08801f0003027f89 */ /* 0x000e220000020000 */
[----:B-1----:R-:W-:Y:S01]  /*81d0*/  @!P2 LEA R7, R7, R0, 0x18 ;  /* 0x000000000707a211 */ /* 0x002fe200078ec0ff */
[----:B0-----:R-:W-:-:S05]  /*81e0*/  @P1 FADD R2, R3, R2 ;  /* 0x0000000203021221 */ /* 0x001fca0000000000 */
[----:B------:R-:W0:Y:S02]  /*81f0*/  SHFL.DOWN P1, R5, R2, 0x8, 0x1f ;  /* 0x09001f0002057f89 */ /* 0x000e240000020000 */
[----:B0-----:R-:W-:-:S05]  /*8200*/  @P1 FADD R5, R2, R5 ;  /* 0x0000000502051221 */ /* 0x001fca0000000000 */
[----:B------:R-:W0:Y:S02]  /*8210*/  SHFL.DOWN P1, R4, R5, 0x10, 0x1f ;  /* 0x0a001f0005047f89 */ /* 0x000e240000020000 */
[----:B0-----:R-:W-:Y:S01]  /*8220*/  @P1 FADD R4, R5, R4 ;  /* 0x0000000405041221 */ /* 0x001fe20000000000 */
        /* <DEDUP_REMOVED lines=9> */
.L_x_12432:
[----:B------:R-:W-:Y:S05]  /*82c0*/  BSYNC.RECONVERGENT B0 ;  /* 0x0000000000007941 */ /* 0x000fea0003800200 */
.L_x_12431:
[----:B------:R-:W-:Y:S05]  /*82d0*/  @P0 EXIT ;  /* 0x000000000000094d */ /* 0x000fea0003800000 */
[----:B------:R-:W3:Y:S01]  /*82e0*/  LDCU.64 UR12, c[0x0][0x4e8] ;  /* 0x00009d00ff0c77ac */ /* 0x000ee20008000a00 */
[----:B------:R-:W0:Y:S01]  /*82f0*/  S2UR UR24, SR_CgaCtaId ;  /* 0x00000000001879c3 */ /* 0x000e220000008800 */
[----:B------:R-:W-:Y:S01]  /*8300*/  BSSY.RECONVERGENT B0, `(.L_x_12433) ;  /* 0x0000054000007945 */ /* 0x000fe20003800200 */
[----:B------:R-:W1:Y:S01]  /*8310*/  LDCU.64 UR18, c[0x0][0x4c8] ;  /* 0x00009900ff1277ac */ /* 0x000e620008000a00 */
[----:B------:R-:W2:Y:S01]  /*8320*/  LDCU.64 UR20, c[0x0][0x4a8] ;  /* 0x00009500ff1477ac */ /* 0x000ea20008000a00 */
[----:B------:R-:W-:Y:S01]  /*8330*/  UMOV UR17, 0x400 ;  /* 0x0000040000117882 */ /* 0x000fe20000000000 */
[----:B------:R-:W0:Y:S01]  /*8340*/  LDCU UR25, c[0x0][0x360] ;  /* 0x00006c00ff1977ac */ /* 0x000e220008000800 */
[----:B------:R-:W0:Y:S01]  /*8350*/  LDCU.64 UR40, c[0x0][0x3e0] ;  /* 0x00007c00ff2877ac */ /* 0x000e220008000a00 */
[----:B---3--:R-:W-:Y:S01]  /*8360*/  UIMAD.WIDE.U32 UR4, UR8, UR12, URZ ;  /* 0x0000000c080472a5 */ /* 0x008fe2000f8e00ff */
[----:B------:R-:W3:Y:S03]  /*8370*/  LDCU.64 UR42, c[0x0][0x3c0] ;  /* 0x00007800ff2a77ac */ /* 0x000ee60008000a00 */
[----:B------:R-:W-:-:S02]  /*8380*/  UIMAD UR16, UR8, UR13, UR5 ;  /* 0x0000000d081072a4 */ /* 0x000fc4000f8e0205 */
[----:B-1----:R-:W-:Y:S02]  /*8390*/  UIMAD.WIDE.U32 UR12, UR8, UR18, URZ ;  /* 0x00000012080c72a5 */ /* 0x002fe4000f8e00ff */
[----:B--2---:R-:W-:Y:S02]  /*83a0*/  UIMAD.WIDE.U32 UR14, UR8, UR20, URZ ;  /* 0x00000014080e72a5 */ /* 0x004fe4000f8e00ff */
[----:B------:R-:W-:Y:S01]  /*83b0*/  UIMAD UR11, UR8, UR19, UR13 ;  /* 0x00000013080b72a4 */ /* 0x000fe2000f8e020d */
[----:B------:R-:W1:Y:S01]  /*83c0*/  LDCU.64 UR26, c[0x0][0x4b0] ;  /* 0x00009600ff1a77ac */ /* 0x000e620008000a00 */
[----:B------:R-:W2:Y:S01]  /*83d0*/  LDCU.64 UR32, c[0x0][0x4d0] ;  /* 0x00009a00ff2077ac */ /* 0x000ea20008000a00 */
[----:B------:R-:W1:Y:S01]  /*83e0*/  LDCU.64 UR34, c[0x0][0x4f0] ;  /* 0x00009e00ff2277ac */ /* 0x000e620008000a00 */
[----:B------:R-:W1:Y:S01]  /*83f0*/  LDCU.64 UR36, c[0x0][0x540] ;  /* 0x0000a800ff2477ac */ /* 0x000e620008000a00 */
[----:B------:R-:W1:Y:S01]  /*8400*/  LDCU.128 UR28, c[0x0][0x530] ;  /* 0x0000a600ff1c77ac */ /* 0x000e620008000c00 */
[----:B------:R-:W-:-:S02]  /*8410*/  UIMAD UR8, UR8, UR21, UR15 ;  /* 0x00000015080872a4 */ /* 0x000fc4000f8e020f */
[----:B0-----:R-:W-:-:S12]  /*8420*/  ULEA UR17, UR24, UR17, 0x18 ;  /* 0x0000001118117291 */ /* 0x001fd8000f8ec0ff */
.L_x_12434:
[C---:B------:R-:W-:Y:S01]  /*8430*/  LEA R0, R11.reuse, UR17, 0x3 ;  /* 0x000000110b007c11 */ /* 0x040fe2000f8e18ff */
[C---:B0-----:R-:W-:Y:S01]  /*8440*/  IMAD.WIDE.U32 R6, R11.reuse, UR40, RZ ;  /* 0x000000280b067c25 */ /* 0x041fe2000f8e00ff */
[----:B------:R-:W-:Y:S02]  /*8450*/  MOV R2, UR14 ;  /* 0x0000000e00027c02 */ /* 0x000fe40008000f00 */
[----:B------:R-:W-:Y:S01]  /*8460*/  SHF.R.S32.HI R10, RZ, 0x1f, R11 ;  /* 0x0000001fff0a7819 */ /* 0x000fe2000001140b */
[----:B------:R-:W0:Y:S01]  /*8470*/  LDS.64 R12, [R0+0x2da0] ;  /* 0x002da000000c7984 */ /* 0x000e220000000a00 */
        /* <DEDUP_REMOVED lines=15> */
[----:B0-----:R-:W-:Y:S04]  /*8570*/  REDG.E.ADD.F32.FTZ.RN.STRONG.GPU desc[UR22][R2.64], R12 ;  /* 0x0000000c020079a6 */ /* 0x001fe8000c12f316 */
[----:B------:R0:W-:Y:S04]  /*8580*/  REDG.E.ADD.F32.FTZ.RN.STRONG.GPU desc[UR22][R2.64+0x4], R13 ;  /* 0x0000040d020079a6 */ /* 0x0001e8000c12f316 */
[----:B-----5:R4:W1:Y:S01]  /*8590*/  LDG.E.64 R16, desc[UR22][R8.64] ;  /* 0x0000001608107981 */ /* 0x020862000c1e1b00 */
[----:B------:R-:W-:Y:S01]  /*85a0*/  MOV R6, UR12 ;  /* 0x0000000c00067c02 */ /* 0x000fe20008000f00 */
[C---:B--2---:R-:W-:Y:S01]  /*85b0*/  IMAD R18, R10.reuse, UR32, RZ ;  /* 0x000000200a127c24 */ /* 0x044fe2000f8e02ff */
        /* <DEDUP_REMOVED lines=41> */
.L_x_12433:
[----:B------:R-:W-:Y:S05]  /*8850*/  EXIT ;  /* 0x000000000000794d */ /* 0x000fea0003800000 */
.L_x_12435:
        /* <DEDUP_REMOVED lines=10> */
.L_x_18720:


//--------------------- .text._Z25selective_scan_bwd_kernelI32Selective_Scan_bwd_kernel_traitsILi32ELi16ELb0ELb0ELb0ELb0ELb1EfN3c107complexIfEEEEv12SSMParamsBwd --------------------------
	.section	.text._Z25selective_scan_bwd_kernelI32Selective_Scan_bwd_kernel_traitsILi32ELi16ELb0ELb0ELb0ELb0ELb1EfN3c107complexIfEEEEv12SSMParamsBwd,"ax",@progbits
	.align	128
        .global         _Z25selective_scan_bwd_kernelI32Selective_Scan_bwd_kernel_traitsILi32ELi16ELb0ELb0ELb0ELb0ELb1EfN3c107complexIfEEEEv12SSMParamsBwd
        .type           _Z25selective_scan_bwd_kernelI32Selective_Scan_bwd_kernel_traitsILi32ELi16ELb0ELb0ELb0ELb0ELb1EfN3c107complexIfEEEEv12SSMParamsBwd,@function
        .size           _Z25selective_scan_bwd_kernelI32Selective_Scan_bwd_kernel_traitsILi32ELi16ELb0ELb0ELb0ELb0ELb1EfN3c107complexIfEEEEv12SSMParamsBwd,(.L_x_18721 - _Z25selective_scan_bwd_kernelI32Selective_Scan_bwd_kernel_traitsILi32ELi16ELb0ELb0ELb0ELb0ELb1EfN3c107complexIfEEEEv12SSMParamsBwd)
        .other          _Z25selective_scan_bwd_kernelI32Selective_Scan_bwd_kernel_traitsILi32ELi16ELb0ELb0ELb0ELb0ELb1EfN3c107complexIfEEEEv12SSMParamsBwd,@"STO_CUDA_ENTRY STV_DEFAULT"
_Z25selective_scan_bwd_kernelI32Selective_Scan_bwd_kernel_traitsILi32ELi16ELb0ELb0ELb0ELb0ELb1EfN3c107complexIfEEEEv12SSMParamsBwd:
.text._Z25selective_scan_bwd_kernelI32Selective_Scan_bwd_kernel_traitsILi32ELi16ELb0ELb0ELb0ELb0ELb1EfN3c107complexIfEEEEv12SSMParamsBwd:
        /* <DEDUP_REMOVED lines=28> */
[----:B---3--:R3:W5:Y:S01]  /*01c0*/  @P1 LDG.E R53, desc[UR28][R4.64] ;  /* 0x0000001c04351981 */ /* 0x008762000c1e1900 */
[----:B------:R-:W3:Y:S03]  /*01d0*/  LDCU.64 UR38, c[0x0][0x528] ;  /* 0x0000a500ff2677ac */ /* 0x000ee60008000a00 */
[----:B------:R0:W5:Y:S01]  /*01e0*/  @P0 LDG.E R54, desc[UR28][R2.64] ;  /* 0x0000001c02360981 */ /* 0x000162000c1e1900 */
[----:B----4-:R-:W-:Y:S02]  /*01f0*/  UIMAD.WIDE.U32 UR10, UR32, UR24, URZ ;  /* 0x00000018200a72a5 */ /* 0x010fe4000f8e00ff */
[----:B------:R-:W-:Y:S02]  /*0200*/  UIMAD.WIDE.U32 UR6, UR32, UR20, URZ ;  /* 0x00000014200672a5 */ /* 0x000fe4000f8e00ff */
[----:B------:R-:W-:Y:S02]  /*0210*/  UIMAD UR11, UR32, UR25, UR11 ;  /* 0x00000019200b72a4 */ /* 0x000fe4000f8e020b */
[----:B------:R-:W-:-:S02]  /*0220*/  UIMAD UR7, UR32, UR21, UR7 ;  /* 0x00000015200772a4 */ /* 0x000fc4000f8e0207 */
[----:B------:R-:W-:Y:S02]  /*0230*/  UIMAD.WIDE.U32 UR18, UR8, UR26, UR10 ;  /* 0x0000001a081272a5 */ /* 0x000fe4000f8e000a */
[----:B------:R-:W-:Y:S02]  /*0240*/  UIMAD.WIDE.U32 UR16, UR8, UR22, UR6 ;  /* 0x00000016081072a5 */ /* 0x000fe4000f8e0006 */
[----:B------:R-:W-:Y:S02]  /*0250*/  UIMAD UR9, UR8, UR27, UR19 ;  /* 0x0000001b080972a4 */ /* 0x000fe4000f8e0213 */
[----:B--2---:R-:W-:Y:S02]  /*0260*/  UISETP.NE.U32.AND UP0, UPT, UR36, URZ, UPT ;  /* 0x000000ff2400728c */ /* 0x004fe4000bf05070 */
[----:B0-----:R-:W-:Y:S02]  /*0270*/  ULEA UR19, UR30, 0xfffffe00, 0x9 ;  /* 0xfffffe001e137891 */ /* 0x001fe4000f8e48ff */
[----:B------:R-:W-:-:S02]  /*0280*/  UIMAD UR17, UR8, UR23, UR17 ;  /* 0x00000017081172a4 */ /* 0x000fc4000f8e0211 */
[----:B------:R-:W-:Y:S02]  /*0290*/  UISETP.NE.AND.EX UP0, UPT, UR37, URZ, UPT, UP0 ;  /* 0x000000ff2500728c */ /* 0x000fe4000bf05300 */
[----:B-1----:R-:W-:Y:S02]  /*02a0*/  UIMAD.WIDE.U32 UR20, UR32, UR34, URZ ;  /* 0x00000022201472a5 */ /* 0x002fe4000f8e00ff */
[----:B------:R-:W-:Y:S02]  /*02b0*/  UIADD3 UR26, UP1, UPT, UR19, UR16, URZ ;  /* 0x00000010131a7290 */ /* 0x000fe4000ff3e0ff */
[----:B------:R-:W-:Y:S02]  /*02c0*/  UIADD3 UR23, UP3, UPT, UR19, UR18, URZ ;  /* 0x0000001213177290 */ /* 0x000fe4000ff7e0ff */
[----:B------:R-:W-:Y:S02]  /*02d0*/  USHF.R.S32.HI UR18, URZ, 0x1f, UR19 ;  /* 0x0000001fff127899 */ /* 0x000fe40008011413 */
[----:B------:R-:W-:-:S02]  /*02e0*/  ULEA UR27, UP2, UR26, UR12, 0x2 ;  /* 0x0000000c1a1b7291 */ /* 0x000fc4000f8410ff */
[----:B------:R-:W-:Y:S01]  /*02f0*/  UIADD3.X UR12, UPT, UPT, UR18, UR17, URZ, UP1, !UPT ;  /* 0x00000011120c7290 */ /* 0x000fe20008ffe4ff */
[----:B------:R-:W0:Y:S03]  /*0300*/  LDCU.64 UR24, c[0x0][0x3d8] ;  /* 0x00007b00ff1877ac */ /* 0x000e260008000a00 */
[----:B------:R-:W-:Y:S02]  /*0310*/  ULEA.HI.X UR26, UR26, UR13, UR12, 0x2, UP2 ;  /* 0x0000000d1a1a7291 */ /* 0x000fe400090f140c */
[----:B------:R-:W-:Y:S01]  /*0320*/  UIMAD UR13, UR32, UR35, UR21 ;  /* 0x00000023200d72a4 */ /* 0x000fe2000f8e0215 */
[----:B------:R-:W1:Y:S01]  /*0330*/  @UP0 LDCU UR21, c[0x0][0x384] ;  /* 0x00007080ff1507ac */ /* 0x000e620008000800 */
[----:B------:R-:W2:Y:S01]  /*0340*/  LDCU.64 UR6, c[0x0][0x4a0] ;  /* 0x00009400ff0677ac */ /* 0x000ea20008000a00 */
[----:B------:R-:W4:Y:S01]  /*0350*/  @UP0 LDCU UR31, c[0x0][0x38c] ;  /* 0x00007180ff1f07ac */ /* 0x000f220008000800 */
[----:B------:R-:W3:Y:S01]  /*0360*/  LDCU.64 UR10, c[0x0][0x3b8] ;  /* 0x00007700ff0a77ac */ /* 0x000ee20008000a00 */
[----:B------:R-:W-:-:S02]  /*0370*/  ULEA UR22, UP4, UR23, UR14, 0x2 ;  /* 0x0000000e17167291 */ /* 0x000fc4000f8810ff */
[----:B------:R-:W-:Y:S01]  /*0380*/  UIADD3.X UR9, UPT, UPT, UR18, UR9, URZ, UP3, !UPT ;  /* 0x0000000912097290 */ /* 0x000fe20009ffe4ff */
[----:B------:R-:W3:Y:S01]  /*0390*/  @UP0 LDCU.64 UR36, c[0x0][0x480] ;  /* 0x00009000ff2407ac */ /* 0x000ee20008000a00 */
[----:B0-----:R-:W-:Y:S02]  /*03a0*/  UIMAD.WIDE.U32 UR16, UR8, UR24, URZ ;  /* 0x00000018081072a5 */ /* 0x001fe4000f8e00ff */
[----:B------:R-:W-:Y:S02]  /*03b0*/  ULEA.HI.X UR23, UR23, UR15, UR9, 0x2, UP4 ;  /* 0x0000000f17177291 */ /* 0x000fe4000a0f1409 */
[----:B------:R-:W-:Y:S02]  /*03c0*/  ULEA UR9, UP1, UR16, UR4, 0x3 ;  /* 0x0000000410097291 */ /* 0x000fe4000f8218ff */
[----:B-1----:R-:W-:Y:S01]  /*03d0*/  @UP0 UIMAD UR4, UR32, UR21, UR8 ;  /* 0x00000015200402a4 */ /* 0x002fe2000f8e0208 */
[----:B------:R-:W0:Y:S03]  /*03e0*/  LDCU.64 UR34, c[0x0][0x448] ;  /* 0x00008900ff2277ac */ /* 0x000e260008000a00 */
[----:B------:R-:W-:Y:S01]  /*03f0*/  @UP0 UIMAD UR4, UR4, UR30, URZ ;  /* 0x0000001e040402a4 */ /* 0x000fe2000f8e02ff */
[----:B------:R-:W-:Y:S01]  /*0400*/  UMOV UR12, UR20 ;  /* 0x00000014000c7c82 */ /* 0x000fe20008000000 */
[----:B------:R-:W-:-:S02]  /*0410*/  UIMAD UR17, UR8, UR25, UR17 ;  /* 0x00000019081172a4 */ /* 0x000fc4000f8e0211 */
[----:B--2---:R-:W-:Y:S02]  /*0420*/  UIMAD.WIDE.U32 UR12, UR8, UR6, UR12 ;  /* 0x00000006080c72a5 */ /* 0x004fe4000f8e000c */
[----:B----4-:R-:W-:Y:S02]  /*0430*/  @UP0 UIMAD UR6, UR4, UR31, URZ ;  /* 0x0000001f040602a4 */ /* 0x010fe4000f8e02ff */
[----:B---3--:R-:W-:Y:S02]  /*0440*/  UIMAD.WIDE.U32 UR14, UR8, UR10, URZ ;  /* 0x0000000a080e72a5 */ /* 0x008fe4000f8e00ff */
[----:B------:R-:W-:Y:S01]  /*0450*/  ULEA.HI.X UR10, UR16, UR5, UR17, 0x3, UP1 ;  /* 0x00000005100a7291 */ /* 0x000fe200088f1c11 */
[----:B------:R-:W-:Y:S02]  /*0460*/  UMOV UR4, URZ ;  /* 0x000000ff00047c82 */ /* 0x000fe40008000000 */
[----:B------:R-:W-:Y:S01]  /*0470*/  UMOV UR5, URZ ;  /* 0x000000ff00057c82 */ /* 0x000fe20008000000 */
[----:B------:R-:W-:-:S02]  /*0480*/  @UP0 UIMAD.WIDE UR4, UR6, 0x10, UR36 ;  /* 0x00000010060408a5 */ /* 0x000fc4000f8e0224 */
[----:B------:R-:W-:Y:S02]  /*0490*/  UISETP.GE.AND UP0, UPT, UR30, 0x1, UPT ;  /* 0x000000011e00788c */ /* 0x000fe4000bf06270 */
[----:B------:R-:W-:Y:S02]  /*04a0*/  UIMAD UR7, UR8, UR7, UR13 ;  /* 0x00000007080772a4 */ /* 0x000fe4000f8e020d */
[----:B------:R-:W-:Y:S01]  /*04b0*/  UIADD3 UR12, UP2, UPT, UR19, UR12, URZ ;  /* 0x0000000c130c7290 */ /* 0x000fe2000ff5e0ff */
[----:B------:R-:W-:Y:S01]  /*04c0*/  HFMA2 R51, -RZ, RZ, 0, 0 ;  /* 0x00000000ff337431 */ /* 0x000fe200000001ff */
[----:B------:R-:W-:Y:S02]  /*04d0*/  UIMAD UR20, UR8, UR11, UR15 ;  /* 0x0000000b081472a4 */ /* 0x000fe4000f8e020f */
[----:B------:R-:W-:Y:S02]  /*04e0*/  UIADD3.X UR25, UPT, UPT, UR18, UR7, URZ, UP2, !UPT ;  /* 0x0000000712197290 */ /* 0x000fe400097fe4ff */
[----:B0-----:R-:W-:-:S02]  /*04f0*/  ULEA UR11, UP1, UR14, UR34, 0x3 ;  /* 0x000000220e0b7291 */ /* 0x001fc4000f8218ff */
[----:B------:R-:W-:Y:S02]  /*0500*/  ULEA UR24, UP2, UR12, UR38, 0x2 ;  /* 0x000000260c187291 */ /* 0x000fe4000f8410ff */
[----:B------:R-:W-:Y:S02]  /*0510*/  ULEA.HI.X UR20, UR14, UR35, UR20, 0x3, UP1 ;  /* 0x000000230e147291 */ /* 0x000fe400088f1c14 */
[----:B------:R-:W-:Y:S01]  /*0520*/  ULEA.HI.X UR25, UR12, UR39, UR25, 0x2, UP2 ;  /* 0x000000270c197291 */ /* 0x000fe200090f1419 */
[----:B------:R-:W-:Y:S11]  /*0530*/  BRA.U !UP0, `(.L_x_12436) ;  /* 0x0000009908ac7547 */ /* 0x000ff6000b800000 */
[----:B------:R-:W0:Y:S01]  /*0540*/  S2R R50, SR_TID.X ;  /* 0x0000000000327919 */ /* 0x000e220000002100 */
[----:B------:R-:W-:Y:S01]  /*0550*/  MOV R51, RZ ;  /* 0x000000ff00337202 */ /* 0x000fe20000000f00 */
[----:B------:R-:W1:Y:S01]  /*0560*/  LDCU UR21, c[0x0][0x394] ;  /* 0x00007280ff1577ac */ /* 0x000e620008000800 */
[----:B------:R-:W-:Y:S02]  /*0570*/  MOV R52, RZ ;  /* 0x000000ff00347202 */ /* 0x000fe40000000f00 */
[C---:B0-----:R-:W-:Y:S02]  /*0580*/  SHF.L.U32 R0, R50.reuse, 0x4, RZ ;  /* 0x0000000432007819 */ /* 0x041fe400000006ff */
[----:B------:R-:W-:Y:S02]  /*0590*/  LOP3.LUT R152, R50, 0x1f, RZ, 0xc0, !PT ;  /* 0x0000001f32987812 */ /* 0x000fe400078ec0ff */
[----:B------:R-:W-:-:S04]  /*05a0*/  LOP3.LUT R3, R0, 0x3e00, RZ, 0xc0, !PT ;  /* 0x00003e0000037812 */ /* 0x000fc800078ec0ff */
[----:B-1----:R-:W-:-:S07]  /*05b0*/  LOP3.LUT R17, R3, 0x1f, R50, 0xf8, !PT ;  /* 0x0000001f03117812 */ /* 0x002fce00078ef832 */
.L_x_12457:
        /* <DEDUP_REMOVED lines=12> */
[----:B------:R-:W-:-:S02]  /*0680*/  CS2R R26, SRZ ;  /* 0x00000000001a7805 */ /* 0x000fc4000001ff00 */
[----:B------:R-:W-:Y:S02]  /*0690*/  CS2R R20, SRZ ;  /* 0x0000000000147805 */ /* 0x000fe4000001ff00 */
[----:B------:R-:W-:Y:S01]  /*06a0*/  CS2R R22, SRZ ;  /* 0x0000000000167805 */ /* 0x000fe2000001ff00 */
[----:B------:R-:W3:Y:S01]  /*06b0*/  LDCU.64 UR36, c[0x0][0x488] ;  /* 0x00009100ff2477ac */ /* 0x000ee20008000a00 */
[----:B------:R-:W-:Y:S02]  /*06c0*/  CS2R R28, SRZ ;  /* 0x00000000001c7805 */ /* 0x000fe4000001ff00 */
[----:B------:R-:W-:Y:S02]  /*06d0*/  CS2R R30, SRZ ;  /* 0x00000000001e7805 */ /* 0x000fe4000001ff00 */
[----:B------:R-:W-:Y:S01]  /*06e0*/  CS2R R64, SRZ ;  /* 0x0000000000407805 */ /* 0x000fe2000001ff00 */
[----:B0-----:R-:W-:Y:S01]  /*06f0*/  UIMAD.WIDE.U32 UR30, UR32, UR12, UR6 ;  /* 0x0000000c201e72a5 */ /* 0x001fe2000f8e0006 */
[----:B------:R-:W-:Y:S01]  /*0700*/  HFMA2 R32, -RZ, RZ, 0, 0 ;  /* 0x00000000ff207431 */ /* 0x000fe200000001ff */
        /* <DEDUP_REMOVED lines=15> */
[----:B------:R-:W-:Y:S02]  /*0800*/  IADD3 R3, P1, PT, R0, UR14, RZ ;  /* 0x0000000e00037c10 */ /* 0x000fe4000ff3e0ff */
[----:B---3--:R-:W-:Y:S01]  /*0810*/  LEA R4, P0, R5, UR36, 0x2 ;  /* 0x0000002405047c11 */ /* 0x008fe2000f8010ff */
[----:B------:R-:W1:Y:S01]  /*0820*/  S2R R49, SR_LANEID ;  /* 0x0000000000317919 */ /* 0x000e620000000000 */
[----:B------:R-:W-:Y:S02]  /*0830*/  IADD3.X R8, PT, PT, RZ, UR19, RZ, P1, !PT ;  /* 0x00000013ff087c10 */ /* 0x000fe40008ffe4ff */
[----:B------:R-:W-:Y:S02]  /*0840*/  CS2R R66, SRZ ;  /* 0x0000000000427805 */ /* 0x000fe4000001ff00 */
[----:B0-----:R-:W-:Y:S02]  /*0850*/  LEA R2, P1, R3, UR38, 0x2 ;  /* 0x0000002603027c11 */ /* 0x001fe4000f8210ff */
[----:B------:R-:W-:-:S02]  /*0860*/  CS2R R70, SRZ ;  /* 0x0000000000467805 */ /* 0x000fc4000001ff00 */
[----:B------:R-:W-:Y:S02]  /*0870*/  SHF.L.U32 R6, R0, 0x2, RZ ;  /* 0x0000000200067819 */ /* 0x000fe400000006ff */
[----:B------:R-:W-:Y:S02]  /*0880*/  CS2R R68, SRZ ;  /* 0x0000000000447805 */ /* 0x000fe4000001ff00 */
[----:B------:R-:W-:Y:S02]  /*0890*/  LEA.HI.X R5, R5, UR37, R10, 0x2, P0 ;  /* 0x0000002505057c11 */ /* 0x000fe400080f140a */
[----:B------:R-:W-:Y:S02]  /*08a0*/  CS2R R74, SRZ ;  /* 0x00000000004a7805 */ /* 0x000fe4000001ff00 */
[----:B------:R-:W-:Y:S02]  /*08b0*/  LEA.HI.X R3, R3, UR39, R8, 0x2, P1 ;  /* 0x0000002703037c11 */ /* 0x000fe400088f1408 */
[----:B------:R-:W-:-:S02]  /*08c0*/  CS2R R72, SRZ ;  /* 0x0000000000487805 */ /* 0x000fc4000001ff00 */
[----:B------:R-:W-:Y:S02]  /*08d0*/  IADD3 R8, P0, PT, R6, UR22, RZ ;  /* 0x0000001606087c10 */ /* 0x000fe4000ff1e0ff */
[----:B------:R-:W-:Y:S02]  /*08e0*/  CS2R R76, SRZ ;  /* 0x00000000004c7805 */ /* 0x000fe4000001ff00 */
[----:B------:R-:W-:Y:S02]  /*08f0*/  LOP3.LUT R63, R0, 0x20, RZ, 0xfc, !PT ;  /* 0x00000020003f7812 */ /* 0x000fe400078efcff */
[----:B------:R-:W-:Y:S02]  /*0900*/  CS2R R78, SRZ ;  /* 0x00000000004e7805 */ /* 0x000fe4000001ff00 */
[----:B------:R-:W-:Y:S01]  /*0910*/  IADD3.X R9, PT, PT, RZ, UR23, RZ, P0, !PT ;  /* 0x00000017ff097c10 */ /* 0x000fe200087fe4ff */
[----:B------:R-:W2:Y:S01]  /*0920*/  @!P2 LDG.E R19, desc[UR28][R16.64] ;  /* 0x0000001c1013a981 */ /* 0x000ea2000c1e1900 */
[----:B------:R-:W-:-:S02]  /*0930*/  ISETP.GE.AND P0, PT, R63, UR16, PT ;  /* 0x000000103f007c0c */ /* 0x000fc4000bf06270 */
[----:B------:R-:W-:Y:S02]  /*0940*/  MOV R96, RZ ;  /* 0x000000ff00607202 */ /* 0x000fe40000000f00 */
[----:B------:R-:W-:Y:S02]  /*0950*/  MOV R94, RZ ;  /* 0x000000ff005e7202 */ /* 0x000fe40000000f00 */
[----:B------:R-:W-:Y:S02]  /*0960*/  MOV R100, RZ ;  /* 0x000000ff00647202 */ /* 0x000fe40000000f00 */
[----:B------:R-:W-:Y:S02]  /*0970*/  MOV R98, RZ ;  /* 0x000000ff00627202 */ /* 0x000fe40000000f00 */
[----:B------:R-:W-:Y:S02]  /*0980*/  MOV R102, RZ ;  /* 0x000000ff00667202 */ /* 0x000fe40000000f00 */
[----:B------:R-:W-:Y:S01]  /*0990*/  MOV R104, RZ ;  /* 0x000000ff00687202 */ /* 0x000fe20000000f00 */
[----:B------:R-:W3:Y:S01]  /*09a0*/  @!P0 LDG.E R18, desc[UR28][R16.64+0x80] ;  /* 0x0000801c10128981 */ /* 0x000ee2000c1e1900 */
[----:B------:R-:W-:-:S02]  /*09b0*/  LOP3.LUT R15, R0, 0xe0, RZ, 0xfc, !PT ;  /* 0x000000e0000f7812 */ /* 0x000fc400078efcff */
[----:B------:R-:W-:Y:S02]  /*09c0*/  MOV R106, RZ ;  /* 0x000000ff006a7202 */ /* 0x000fe40000000f00 */
[----:B------:R-:W-:Y:S01]  /*09d0*/  MOV R108, RZ ;  /* 0x000000ff006c7202 */ /* 0x000fe20000000f00 */
[----:B------:R-:W-:Y:S01]  /*09e0*/  HFMA2 R91, -RZ, RZ, 0, 0 ;  /* 0x00000000ff5b7431 */ /* 0x000fe200000001ff */
[----:B------:R-:W-:Y:S02]  /*09f0*/  ISETP.GE.AND P0, PT, R15, UR16, PT ;  /* 0x000000100f007c0c */ /* 0x000fe4000bf06270 */
[----:B------:R-:W-:Y:S02]  /*0a00*/  MOV R93, RZ ;  /* 0x000000ff005d7202 */ /* 0x000fe40000000f00 */
[----:B------:R-:W-:Y:S02]  /*0a10*/  MOV R110, RZ ;  /* 0x000000ff006e7202 */ /* 0x000fe40000000f00 */
[----:B------:R-:W-:-:S02]  /*0a20*/  CS2R R114, SRZ ;  /* 0x0000000000727805 */ /* 0x000fc4000001ff00 */
[C---:B------:R-:W-:Y:S02]  /*0a30*/  LOP3.LUT R55, R0.reuse, 0x100, RZ, 0xfc, !PT ;  /* 0x0000010000377812 */ /* 0x040fe400078efcff */
[----:B------:R-:W-:Y:S01]  /*0a40*/  MOV R117, RZ ;  /* 0x000000ff00757202 */ /* 0x000fe20000000f00 */
[----:B------:R-:W-:Y:S01]  /*0a50*/  HFMA2 R119, -RZ, RZ, 0, 0 ;  /* 0x00000000ff777431 */ /* 0x000fe200000001ff */
[C---:B------:R-:W-:Y:S02]  /*0a60*/  LOP3.LUT R10, R0.reuse, 0x40, RZ, 0xfc, !PT ;  /* 0x00000040000a7812 */ /* 0x040fe400078efcff */
[----:B------:R-:W-:Y:S02]  /*0a70*/  CS2R R120, SRZ ;  /* 0x0000000000787805 */ /* 0x000fe4000001ff00 */
[C---:B------:R-:W-:Y:S01]  /*0a80*/  LOP3.LUT R14, R0.reuse, 0xc0, RZ, 0xfc, !PT ;  /* 0x000000c0000e7812 */ /* 0x040fe200078efcff */
[----:B----4-:R-:W4:Y:S01]  /*0a90*/  @!P0 LDG.E R24, desc[UR28][R16.64+0x380] ;  /* 0x0003801c10188981 */ /* 0x010f22000c1e1900 */
[----:B------:R-:W-:-:S02]  /*0aa0*/  LOP3.LUT R11, R0, 0x60, RZ, 0xfc, !PT ;  /* 0x00000060000b7812 */ /* 0x000fc400078efcff */
[----:B------:R-:W-:Y:S02]  /*0ab0*/  CS2R R122, SRZ ;  /* 0x00000000007a7805 */ /* 0x000fe4000001ff00 */
[C---:B------:R-:W-:Y:S02]  /*0ac0*/  LOP3.LUT R13, R0.reuse, 0xa0, RZ, 0xfc, !PT ;  /* 0x000000a0000d7812 */ /* 0x040fe400078efcff */
[----:B------:R-:W-:Y:S02]  /*0ad0*/  CS2R R124, SRZ ;  /* 0x00000000007c7805 */ /* 0x000fe4000001ff00 */
[----:B------:R-:W-:Y:S01]  /*0ae0*/  LOP3.LUT R12, R0, 0x80, RZ, 0xfc, !PT ;  /* 0x00000080000c7812 */ /* 0x000fe200078efcff */
[----:B------:R-:W0:Y:S01]  /*0af0*/  LDCU.64 UR30, c[0x0][0x490] ;  /* 0x00009200ff1e77ac */ /* 0x000e220008000a00 */
[----:B------:R-:W-:Y:S02]  /*0b00*/  ISETP.GE.AND P0, PT, R55, UR16, PT ;  /* 0x0000001037007c0c */ /* 0x000fe4000bf06270 */
[----:B------:R-:W-:-:S02]  /*0b10*/  P2R R113, PR, RZ, 0x4 ;  /* 0x00000004ff717803 */ /* 0x000fc40000000000 */
[C---:B------:R-:W-:Y:S02]  /*0b20*/  LOP3.LUT R56, R0.reuse, 0x120, RZ, 0xfc, !PT ;  /* 0x0000012000387812 */ /* 0x040fe400078efcff */
[C---:B------:R-:W-:Y:S02]  /*0b30*/  LOP3.LUT R57, R0.reuse, 0x140, RZ, 0xfc, !PT ;  /* 0x0000014000397812 */ /* 0x040fe400078efcff */
[C---:B------:R-:W-:Y:S02]  /*0b40*/  LOP3.LUT R58, R0.reuse, 0x160, RZ, 0xfc, !PT ;  /* 0x00000160003a7812 */ /* 0x040fe400078efcff */
[C---:B------:R-:W-:Y:S02]  /*0b50*/  LOP3.LUT R59, R0.reuse, 0x180, RZ, 0xfc, !PT ;  /* 0x00000180003b7812 */ /* 0x040fe400078efcff */
[----:B------:R-:W-:Y:S01]  /*0b60*/  LOP3.LUT R60, R0, 0x1a0, RZ, 0xfc, !PT ;  /* 0x000001a0003c7812 */ /* 0x000fe200078efcff */
[----:B------:R-:W4:Y:S01]  /*0b70*/  @!P0 LDG.E R27, desc[UR28][R16.64+0x400] ;  /* 0x0004001c101b8981 */ /* 0x000f22000c1e1900 */
[----:B------:R-:W-:-:S02]  /*0b80*/  ISETP.GE.AND P6, PT, R10, UR16, PT ;  /* 0x000000100a007c0c */ /* 0x000fc4000bfc6270 */
[C---:B------:R-:W-:Y:S02]  /*0b90*/  LOP3.LUT R61, R0.reuse, 0x1c0, RZ, 0xfc, !PT ;  /* 0x000001c0003d7812 */ /* 0x040fe400078efcff */
[----:B------:R-:W-:Y:S01]  /*0ba0*/  LOP3.LUT R62, R0, 0x1e0, RZ, 0xfc, !PT ;  /* 0x000001e0003e7812 */ /* 0x000fe200078efcff */
[----:B------:R-:W1:Y:S01]  /*0bb0*/  S2UR UR12, SR_CgaCtaId ;  /* 0x00000000000c79c3 */ /* 0x000e620000008800 */
[----:B------:R-:W-:Y:S01]  /*0bc0*/  ISETP.GE.AND P2, PT, R14, UR16, PT ;  /* 0x000000100e007c0c */ /* 0x000fe2000bf46270 */
[----:B------:R-:W-:Y:S01]  /*0bd0*/  UMOV UR17, 0x400 ;  /* 0x0000040000117882 */ /* 0x000fe20000000000 */
[----:B------:R-:W-:Y:S01]  /*0be0*/  ISETP.GE.AND P5, PT, R11, UR16, PT ;  /* 0x000000100b007c0c */ /* 0x000fe2000bfa6270 */
[----:B------:R-:W0:Y:S01]  /*0bf0*/  LDCU.64 UR14, c[0x0][0x508] ;  /* 0x0000a100ff0e77ac */ /* 0x000e220008000a00 */
[----:B------:R-:W-:Y:S02]  /*0c00*/  ISETP.GE.AND P3, PT, R13, UR16, PT ;  /* 0x000000100d007c0c */ /* 0x000fe4000bf66270 */
[----:B------:R-:W-:Y:S01]  /*0c10*/  ISETP.GE.AND P4, PT, R12, UR16, PT ;  /* 0x000000100c007c0c */ /* 0x000fe2000bf86270 */
[----:B------:R-:W4:Y:S01]  /*0c20*/  @!P6 LDG.E R21, desc[UR28][R16.64+0x100] ;  /* 0x0001001c1015e981 */ /* 0x000f22000c1e1900 */
[----:B------:R-:W-:Y:S01]  /*0c30*/  IADD3 R6, P1, PT, R6, UR24, RZ ;  /* 0x0000001806067c10 */ /* 0x000fe2000ff3e0ff */
[----:B------:R-:W0:Y:S01]  /*0c40*/  LDCU.64 UR18, c[0x0][0x510] ;  /* 0x0000a200ff1277ac */ /* 0x000e220008000a00 */
[----:B------:R-:W-:-:S02]  /*0c50*/  ISETP.GE.AND P0, PT, R56, UR16, PT ;  /* 0x0000001038007c0c */ /* 0x000fc4000bf06270 */
[----:B------:R-:W-:Y:S01]  /*0c60*/  IADD3.X R7, PT, PT, RZ, UR25, RZ, P1, !PT ;  /* 0x00000019ff077c10 */ /* 0x000fe20008ffe4ff */
[----:B------:R-:W4:Y:S01]  /*0c70*/  @!P2 LDG.E R25, desc[UR28][R16.64+0x300] ;  /* 0x0003001c1019a981 */ /* 0x000f22000c1e1900 */
[----:B------:R-:W-:Y:S02]  /*0c80*/  ISETP.GE.AND P1, PT, R57, UR16, PT ;  /* 0x0000001039007c0c */ /* 0x000fe4000bf26270 */
[----:B------:R-:W-:Y:S01]  /*0c90*/  ISETP.GE.AND P2, PT, R58, UR16, PT ;  /* 0x000000103a007c0c */ /* 0x000fe2000bf46270 */
[----:B------:R-:W4:Y:S01]  /*0ca0*/  @!P5 LDG.E R20, desc[UR28][R16.64+0x180] ;  /* 0x0001801c1014d981 */ /* 0x000f22000c1e1900 */
[----:B------:R-:W-:-:S03]  /*0cb0*/  ISETP.GE.AND P5, PT, R61, UR16, PT ;  /* 0x000000103d007c0c */ /* 0x000fc6000bfa6270 */
[----:B------:R-:W4:Y:S01]  /*0cc0*/  @!P3 LDG.E R22, desc[UR28][R16.64+0x280] ;  /* 0x0002801c1016b981 */ /* 0x000f22000c1e1900 */
[----:B------:R-:W-:-:S03]  /*0cd0*/  ISETP.GE.AND P3, PT, R59, UR16, PT ;  /* 0x000000103b007c0c */ /* 0x000fc6000bf66270 */
        /* <DEDUP_REMOVED lines=9> */
[----:B------:R0:W4:Y:S01]  /*0d70*/  @!P6 LDG.E R32, desc[UR28][R16.64+0x780] ;  /* 0x0007801c1020e981 */ /* 0x000122000c1e1900 */
[----:B-1----:R-:W-:Y:S01]  /*0d80*/  ULEA UR17, UR12, UR17, 0x18 ;  /* 0x000000110c117291 */ /* 0x002fe2000f8ec0ff */
[----:B------:R-:W-:-:S02]  /*0d90*/  IADD3 R34, PT, PT, R49, 0x20, RZ ;  /* 0x0000002031227810 */ /* 0x000fc40007ffe0ff */
[C---:B------:R-:W-:Y:S02]  /*0da0*/  IADD3 R36, PT, PT, R49.reuse, 0x40, RZ ;  /* 0x0000004031247810 */ /* 0x040fe40007ffe0ff */
[C---:B0-----:R-:W-:Y:S02]  /*0db0*/  IADD3 R16, PT, PT, R49.reuse, 0x80, RZ ;  /* 0x0000008031107810 */ /* 0x041fe40007ffe0ff */
[C---:B------:R-:W-:Y:S02]  /*0dc0*/  IADD3 R38, PT, PT, R49.reuse, 0x60, RZ ;  /* 0x0000006031267810 */ /* 0x040fe40007ffe0ff */
[-C--:B------:R-:W-:Y:S02]  /*0dd0*/  LEA.HI.SX32 R16, R16, R49.reuse, 0x1b ;  /* 0x0000003110107211 */ /* 0x080fe400078fdaff */
[C---:B------:R-:W-:Y:S02]  /*0de0*/  LEA.HI.SX32 R48, R49.reuse, R49, 0x1b ;  /* 0x0000003131307211 */ /* 0x040fe400078fdaff */
[----:B------:R-:W-:-:S02]  /*0df0*/  IADD3 R40, PT, PT, R49, 0xa0, RZ ;  /* 0x000000a031287810 */ /* 0x000fc40007ffe0ff */
[-C--:B------:R-:W-:Y:S02]  /*0e00*/  LEA.HI.SX32 R34, R34, R49.reuse, 0x1b ;  /* 0x0000003122227211 */ /* 0x080fe400078fdaff */
[-C--:B------:R-:W-:Y:S02]  /*0e10*/  LEA.HI.SX32 R36, R36, R49.reuse, 0x1b ;  /* 0x0000003124247211 */ /* 0x080fe400078fdaff */
[----:B------:R-:W-:Y:S02]  /*0e20*/  LEA R44, R16, UR17, 0x2 ;  /* 0x00000011102c7c11 */ /* 0x000fe4000f8e10ff */
[----:B------:R-:W-:Y:S02]  /*0e30*/  LEA.HI.SX32 R38, R38, R49, 0x1b ;  /* 0x0000003126267211 */ /* 0x000fe400078fdaff */
[----:B------:R-:W-:Y:S02]  /*0e40*/  IADD3 R16, PT, PT, R49, 0xc0, RZ ;  /* 0x000000c031107810 */ /* 0x000fe40007ffe0ff */
[----:B------:R-:W-:-:S02]  /*0e50*/  LEA R48, R48, UR17, 0x2 ;  /* 0x0000001130307c11 */ /* 0x000fc4000f8e10ff */
[-C--:B------:R-:W-:Y:S02]  /*0e60*/  LEA.HI.SX32 R40, R40, R49.reuse, 0x1b ;  /* 0x0000003128287211 */ /* 0x080fe400078fdaff */
[----:B------:R-:W-:Y:S02]  /*0e70*/  LEA R47, R34, UR17, 0x2 ;  /* 0x00000011222f7c11 */ /* 0x000fe4000f8e10ff */
[----:B------:R-:W-:Y:S02]  /*0e80*/  LEA R46, R36, UR17, 0x2 ;  /* 0x00000011242e7c11 */ /* 0x000fe4000f8e10ff */
[----:B------:R-:W-:Y:S02]  /*0e90*/  LEA R45, R38, UR17, 0x2 ;  /* 0x00000011262d7c11 */ /* 0x000fe4000f8e10ff */
[----:B------:R-:W-:Y:S02]  /*0ea0*/  IADD3 R34, PT, PT, R49, 0xe0, RZ ;  /* 0x000000e031227810 */ /* 0x000fe40007ffe0ff */
[----:B------:R-:W-:-:S02]  /*0eb0*/  LEA.HI.SX32 R16, R16, R49, 0x1b ;  /* 0x0000003110107211 */ /* 0x000fc400078fdaff */
[----:B------:R-:W-:Y:S02]  /*0ec0*/  LEA R43, R40, UR17, 0x2 ;  /* 0x00000011282b7c11 */ /* 0x000fe4000f8e10ff */
[C---:B------:R-:W-:Y:S02]  /*0ed0*/  IADD3 R36, PT, PT, R49.reuse, 0x100, RZ ;  /* 0x0000010031247810 */ /* 0x040fe40007ffe0ff */
[C---:B------:R-:W-:Y:S02]  /*0ee0*/  IADD3 R38, PT, PT, R49.reuse, 0x120, RZ ;  /* 0x0000012031267810 */ /* 0x040fe40007ffe0ff */
[----:B------:R-:W-:Y:S02]  /*0ef0*/  IADD3 R40, PT, PT, R49, 0x140, RZ ;  /* 0x0000014031287810 */ /* 0x000fe40007ffe0ff */
[----:B------:R-:W-:Y:S02]  /*0f00*/  LEA.HI.SX32 R34, R34, R49, 0x1b ;  /* 0x0000003122227211 */ /* 0x000fe400078fdaff */
[----:B------:R-:W-:-:S02]  /*0f10*/  LEA R42, R16, UR17, 0x2 ;  /* 0x00000011102a7c11 */ /* 0x000fc4000f8e10ff */
[C---:B------:R-:W-:Y:S02]  /*0f20*/  IADD3 R16, PT, PT, R49.reuse, 0x160, RZ ;  /* 0x0000016031107810 */ /* 0x040fe40007ffe0ff */
[-C--:B------:R-:W-:Y:S02]  /*0f30*/  LEA.HI.SX32 R36, R36, R49.reuse, 0x1b ;  /* 0x0000003124247211 */ /* 0x080fe400078fdaff */
[-C--:B------:R-:W-:Y:S02]  /*0f40*/  LEA.HI.SX32 R38, R38, R49.reuse, 0x1b ;  /* 0x0000003126267211 */ /* 0x080fe400078fdaff */
[----:B------:R-:W-:Y:S02]  /*0f50*/  LEA.HI.SX32 R17, R40, R49, 0x1b ;  /* 0x0000003128117211 */ /* 0x000fe400078fdaff */
[----:B------:R-:W-:Y:S02]  /*0f60*/  LEA R41, R34, UR17, 0x2 ;  /* 0x0000001122297c11 */ /* 0x000fe4000f8e10ff */
[----:B------:R-:W-:-:S02]  /*0f70*/  IADD3 R34, PT, PT, R49, 0x1e0, RZ ;  /* 0x000001e031227810 */ /* 0x000fc40007ffe0ff */
[-C--:B------:R-:W-:Y:S02]  /*0f80*/  LEA.HI.SX32 R16, R16, R49.reuse, 0x1b ;  /* 0x0000003110107211 */ /* 0x080fe400078fdaff */
[----:B------:R-:W-:Y:S02]  /*0f90*/  LEA R40, R36, UR17, 0x2 ;  /* 0x0000001124287c11 */ /* 0x000fe4000f8e10ff */
[----:B------:R-:W-:Y:S02]  /*0fa0*/  LEA R39, R38, UR17, 0x2 ;  /* 0x0000001126277c11 */ /* 0x000fe4000f8e10ff */
[----:B------:R-:W-:Y:S02]  /*0fb0*/  LEA R38, R17, UR17, 0x2 ;  /* 0x0000001111267c11 */ /* 0x000fe4000f8e10ff */
[----:B------:R-:W-:Y:S02]  /*0fc0*/  LEA.HI.SX32 R33, R34, R49, 0x1b ;  /* 0x0000003122217211 */ /* 0x000fe400078fdaff */
        /* <DEDUP_REMOVED lines=11> */
[----:B--2---:R-:W-:Y:S04]  /*1080*/  STS [R48], R19 ;  /* 0x0000001330007388 */ /* 0x004fe80000000800 */
[----:B---3--:R0:W-:Y:S02]  /*1090*/  STS [R47+0x80], R18 ;  /* 0x000080122f007388 */ /* 0x0081e40000000800 */
[----:B0-----:R-:W-:-:S04]  /*10a0*/  IADD3 R18, PT, PT, R49, 0x180, RZ ;  /* 0x0000018031127810 */ /* 0x001fc80007ffe0ff */
[----:B------:R-:W-:-:S04]  /*10b0*/  LEA.HI.SX32 R18, R18, R49, 0x1b ;  /* 0x0000003112127211 */ /* 0x000fc800078fdaff */
[----:B------:R-:W-:Y:S01]  /*10c0*/  LEA R36, R18, UR17, 0x2 ;  /* 0x0000001112247c11 */ /* 0x000fe2000f8e10ff */
[----:B----4-:R-:W-:Y:S04]  /*10d0*/  STS [R46+0x100], R21 ;  /* 0x000100152e007388 */ /* 0x010fe80000000800 */
[----:B------:R0:W-:Y:S04]  /*10e0*/  STS [R45+0x180], R20 ;  /* 0x000180142d007388 */ /* 0x0001e80000000800 */
[----:B------:R-:W-:Y:S01]  /*10f0*/  STS [R44+0x200], R23 ;  /* 0x000200172c007388 */ /* 0x000fe20000000800 */
[----:B0-----:R-:W-:-:S03]  /*1100*/  IADD3 R20, PT, PT, R49, 0x1a0, RZ ;  /* 0x000001a031147810 */ /* 0x001fc60007ffe0ff */
[----:B------:R0:W-:Y:S01]  /*1110*/  STS [R43+0x280], R22 ;  /* 0x000280162b007388 */ /* 0x0001e20000000800 */
[----:B------:R-:W-:-:S03]  /*1120*/  LEA.HI.SX32 R20, R20, R49, 0x1b ;  /* 0x0000003114147211 */ /* 0x000fc600078fdaff */
[----:B------:R-:W-:Y:S01]  /*1130*/  STS [R42+0x300], R25 ;  /* 0x000300192a007388 */ /* 0x000fe20000000800 */
[----:B0-----:R-:W-:-:S03]  /*1140*/  IADD3 R22, PT, PT, R49, 0x1c0, RZ ;  /* 0x000001c031167810 */ /* 0x001fc60007ffe0ff */
[----:B------:R-:W-:Y:S01]  /*1150*/  STS [R41+0x380], R24 ;  /* 0x0003801829007388 */ /* 0x000fe20000000800 */
[----:B------:R-:W-:-:S03]  /*1160*/  LEA.HI.SX32 R22, R22, R49, 0x1b ;  /* 0x0000003116167211 */ /* 0x000fc600078fdaff */
[----:B------:R-:W-:Y:S01]  /*1170*/  STS [R40+0x400], R27 ;  /* 0x0004001b28007388 */ /* 0x000fe20000000800 */
[----:B------:R-:W-:Y:S02]  /*1180*/  LEA R35, R20, UR17, 0x2 ;  /* 0x0000001114237c11 */ /* 0x000fe4000f8e10ff */
[----:B------:R-:W-:Y:S01]  /*1190*/  LEA R34, R22, UR17, 0x2 ;  /* 0x0000001116227c11 */ /* 0x000fe2000f8e10ff */
        /* <DEDUP_REMOVED lines=36> */
[----:B------:R-:W-:Y:S01]  /*13e0*/  ISETP.GE.AND P3, PT, R13, UR16, PT ;  /* 0x000000100d007c0c */ /* 0x000fe2000bf66270 */
[----:B------:R-:W4:Y:S01]  /*13f0*/  @!P1 LDG.E R70, desc[UR28][R8.64+0x380] ;  /* 0x0003801c08469981 */ /* 0x000f22000c1e1900 */
[----:B------:R-:W-:-:S03]  /*1400*/  ISETP.NE.AND P1, PT, R82, RZ, PT ;  /* 0x000000ff5200720c */ /* 0x000fc60003f25270 */
[----:B------:R-:W4:Y:S01]  /*1410*/  @!P2 LDG.E R73, desc[UR28][R8.64+0x300] ;  /* 0x0003001c0849a981 */ /* 0x000f22000c1e1900 */
[----:B------:R-:W-:Y:S02]  /*1420*/  ISETP.NE.AND P2, PT, R81, RZ, PT ;  /* 0x000000ff5100720c */ /* 0x000fe40003f45270 */
[----:B------:R-:W-:Y:S01]  /*1430*/  MOV R65, RZ ;  /* 0x000000ff00417202 */ /* 0x000fe20000000f00 */
[----:B------:R-:W4:Y:S04]  /*1440*/  @!P4 LDG.E R76, desc[UR28][R8.64+0x680] ;  /* 0x0006801c084cc981 */ /* 0x000f28000c1e1900 */
        /* <DEDUP_REMOVED lines=67> */
[----:B--2---:R-:W-:Y:S01]  /*1880*/  HFMA2 R65, -RZ, RZ, 0, 0 ;  /* 0x00000000ff417431 */ /* 0x004fe200000001ff */
[----:B------:R-:W-:Y:S01]  /*1890*/  ISETP.NE.AND P1, PT, R85, RZ, PT ;  /* 0x000000ff5500720c */ /* 0x000fe20003f25270 */
[----:B------:R-:W-:Y:S01]  /*18a0*/  HFMA2 R73, -RZ, RZ, 0, 0 ;  /* 0x00000000ff497431 */ /* 0x000fe200000001ff */
[----:B------:R-:W2:Y:S04]  /*18b0*/  @!P4 LDG.E R106, desc[UR28][R6.64+0x680] ;  /* 0x0006801c066ac981 */ /* 0x000ea8000c1e1900 */
[----:B------:R-:W2:Y:S01]  /*18c0*/  @!P2 LDG.E R65, desc[UR28][R6.64+0x300] ;  /* 0x0003001c0641a981 */ /* 0x000ea2000c1e1900 */
[----:B------:R-:W-:-:S03]  /*18d0*/  ISETP.NE.AND P2, PT, R83, RZ, PT ;  /* 0x000000ff5300720c */ /* 0x000fc60003f45270 */
[----:B------:R-:W2:Y:S01]  /*18e0*/  @!P0 LDG.E R71, desc[UR28][R6.64+0x400] ;  /* 0x0004001c06478981 */ /* 0x000ea2000c1e1900 */
[----:B------:R-:W-:-:S03]  /*18f0*/  ISETP.NE.AND P0, PT, R87, RZ, PT ;  /* 0x000000ff5700720c */ /* 0x000fc60003f05270 */
[----:B------:R-:W2:Y:S01]  /*1900*/  @!P3 LDG.E R98, desc[UR28][R6.64+0x280] ;  /* 0x0002801c0662b981 */ /* 0x000ea2000c1e1900 */
[----:B------:R-:W-:Y:S01]  /*1910*/  ISETP.NE.AND P3, PT, R81, RZ, PT ;  /* 0x000000ff5100720c */ /* 0x000fe20003f65270 */
[----:B------:R-:W-:Y:S02]  /*1920*/  HFMA2 R75, -RZ, RZ, 0, 0 ;  /* 0x00000000ff4b7431 */ /* 0x000fe400000001ff */
[----:B---3--:R-:W-:Y:S01]  /*1930*/  HFMA2 R77, -RZ, RZ, 0, 0 ;  /* 0x00000000ff4d7431 */ /* 0x008fe200000001ff */
        /* <DEDUP_REMOVED lines=15> */
[----:B------:R0:W-:Y:S04]  /*1a30*/  STS [R47+0x80], R94 ;  /* 0x0000805e2f007388 */ /* 0x0001e80000000800 */
[----:B------:R-:W-:Y:S04]  /*1a40*/  STS [R46+0x100], R67 ;  /* 0x000100432e007388 */ /* 0x000fe80000000800 */
[----:B------:R1:W-:Y:S04]  /*1a50*/  STS [R45+0x180], R96 ;  /* 0x000180602d007388 */ /* 0x0003e80000000800 */
[----:B------:R-:W-:Y:S04]  /*1a60*/  STS [R44+0x200], R69 ;  /* 0x000200452c007388 */ /* 0x000fe80000000800 */
[----:B--2---:R2:W-:Y:S04]  /*1a70*/  STS [R43+0x280], R98 ;  /* 0x000280622b007388 */ /* 0x0045e80000000800 */
[----:B------:R-:W-:Y:S04]  /*1a80*/  STS [R42+0x300], R65 ;  /* 0x000300412a007388 */ /* 0x000fe80000000800 */
[----:B------:R4:W-:Y:S04]  /*1a90*/  STS [R41+0x380], R100 ;  /* 0x0003806429007388 */ /* 0x0009e80000000800 */
[----:B------:R-:W-:Y:S04]  /*1aa0*/  STS [R40+0x400], R71 ;  /* 0x0004004728007388 */ /* 0x000fe80000000800 */
[----:B---3--:R3:W-:Y:S04]  /*1ab0*/  STS [R39+0x480], R102 ;  /* 0x0004806627007388 */ /* 0x0087e80000000800 */
        /* <DEDUP_REMOVED lines=28> */
[----:B------:R-:W3:Y:S01]  /*1c80*/  @!P1 LDG.E R96, desc[UR28][R4.64+0x180] ;  /* 0x0001801c04609981 */ /* 0x000ee2000c1e1900 */
[----:B------:R-:W-:-:S03]  /*1c90*/  ISETP.GE.AND P1, PT, R15, UR16, PT ;  /* 0x000000100f007c0c */ /* 0x000fc6000bf26270 */
[----:B------:R-:W3:Y:S01]  /*1ca0*/  @!P2 LDG.E R93, desc[UR28][R4.64+0x100] ;  /* 0x0001001c045da981 */ /* 0x000ee2000c1e1900 */
[----:B------:R-:W-:-:S03]  /*1cb0*/  ISETP.GE.AND P2, PT, R14, UR16, PT ;  /* 0x000000100e007c0c */ /* 0x000fc6000bf46270 */
[----:B------:R-:W3:Y:S04]  /*1cc0*/  @!P3 LDG.E R94, desc[UR28][R4.64+0x80] ;  /* 0x0000801c045eb981 */ /* 0x000ee8000c1e1900 */
[----:B------:R-:W3:Y:S01]  /*1cd0*/  @!P0 LDG.E R95, desc[UR28][R4.64+0x200] ;  /* 0x0002001c045f8981 */ /* 0x000ee2000c1e1900 */
[----:B------:R-:W-:Y:S02]  /*1ce0*/  ISETP.GE.AND P0, PT, R55, UR16, PT ;  /* 0x0000001037007c0c */ /* 0x000fe4000bf06270 */
[----:B------:R-:W-:Y:S02]  /*1cf0*/  ISETP.GE.AND P3, PT, R13, UR16, PT ;  /* 0x000000100d007c0c */ /* 0x000fe4000bf66270 */
[----:B--2---:R-:W-:Y:S02]  /*1d00*/  CS2R R98, SRZ ;  /* 0x0000000000627805 */ /* 0x004fe4000001ff00 */
[----:B----4-:R-:W-:Y:S01]  /*1d10*/  CS2R R100, SRZ ;  /* 0x0000000000647805 */ /* 0x010fe2000001ff00 */
[----:B------:R-:W2:Y:S01]  /*1d20*/  @!P2 LDG.E R97, desc[UR28][R4.64+0x300] ;  /* 0x0003001c0461a981 */ /* 0x000ea2000c1e1900 */
[----:B------:R-:W-:Y:S01]  /*1d30*/  ISETP.NE.AND P2, PT, R105, RZ, PT ;  /* 0x000000ff6900720c */ /* 0x000fe20003f45270 */
[----:B---3--:R-:W-:Y:S01]  /*1d40*/  HFMA2 R102, -RZ, RZ, 0, 0 ;  /* 0x00000000ff667431 */ /* 0x008fe200000001ff */
[----:B------:R-:W-:-:S02]  /*1d50*/  CS2R R106, SRZ ;  /* 0x00000000006a7805 */ /* 0x000fc4000001ff00 */
[----:B------:R-:W-:Y:S01]  /*1d60*/  CS2R R108, SRZ ;  /* 0x00000000006c7805 */ /* 0x000fe2000001ff00 */
[----:B------:R-:W3:Y:S01]  /*1d70*/  @!P1 LDG.E R100, desc[UR28][R4.64+0x380] ;  /* 0x0003801c04649981 */ /* 0x000ee2000c1e1900 */
[----:B------:R-:W-:-:S03]  /*1d80*/  ISETP.NE.AND P1, PT, R111, RZ, PT ;  /* 0x000000ff6f00720c */ /* 0x000fc60003f25270 */
[----:B------:R-:W4:Y:S01]  /*1d90*/  @!P0 LDG.E R99, desc[UR28][R4.64+0x400] ;  /* 0x0004001c04638981 */ /* 0x000f22000c1e1900 */
[----:B------:R-:W-:-:S03]  /*1da0*/  ISETP.NE.AND P0, PT, R112, RZ, PT ;  /* 0x000000ff7000720c */ /* 0x000fc60003f05270 */
[----:B------:R-:W2:Y:S01]  /*1db0*/  @!P3 LDG.E R98, desc[UR28][R4.64+0x280] ;  /* 0x0002801c0462b981 */ /* 0x000ea2000c1e1900 */
[----:B------:R-:W-:-:S03]  /*1dc0*/  ISETP.NE.AND P3, PT, R103, RZ, PT ;  /* 0x000000ff6700720c */ /* 0x000fc60003f65270 */
[----:B------:R-:W4:Y:S04]  /*1dd0*/  @!P2 LDG.E R106, desc[UR28][R4.64+0x580] ;  /* 0x0005801c046aa981 */ /* 0x000f28000c1e1900 */
[----:B------:R-:W4:Y:S04]  /*1de0*/  @!P1 LDG.E R101, desc[UR28][R4.64+0x500] ;  /* 0x0005001c04659981 */ /* 0x000f28000c1e1900 */
[----:B------:R-:W4:Y:S04]  /*1df0*/  @!P0 LDG.E R102, desc[UR28][R4.64+0x480] ;  /* 0x0004801c04668981 */ /* 0x000f28000c1e1900 */
[----:B------:R-:W4:Y:S04]  /*1e00*/  @!P3 LDG.E R107, desc[UR28][R4.64+0x600] ;  /* 0x0006001c046bb981 */ /* 0x000f28000c1e1900 */
[----:B------:R-:W4:Y:S04]  /*1e10*/  @!P4 LDG.E R108, desc[UR28][R4.64+0x680] ;  /* 0x0006801c046cc981 */ /* 0x000f28000c1e1900 */
[----:B------:R-:W4:Y:S04]  /*1e20*/  @!P5 LDG.E R109, desc[UR28][R4.64+0x700] ;  /* 0x0007001c046dd981 */ /* 0x000f28000c1e1900 */
[----:B------:R-:W4:Y:S01]  /*1e30*/  @!P6 LDG.E R110, desc[UR28][R4.64+0x780] ;  /* 0x0007801c046ee981 */ /* 0x000f22000c1e1900 */
[----:B------:R-:W-:-:S02]  /*1e40*/  P2R R118, PR, RZ, 0x1 ;  /* 0x00000001ff767803 */ /* 0x000fc40000000000 */
[----:B------:R-:W-:Y:S01]  /*1e50*/  ISETP.NE.AND P0, PT, R113, RZ, PT ;  /* 0x000000ff7100720c */ /* 0x000fe20003f05270 */
[----:B------:R-:W-:Y:S01]  /*1e60*/  HFMA2 R111, -RZ, RZ, 0, 0 ;  /* 0x00000000ff6f7431 */ /* 0x000fe200000001ff */
[----:B------:R-:W-:Y:S02]  /*1e70*/  P2R R116, PR, RZ, 0x2 ;  /* 0x00000002ff747803 */ /* 0x000fe40000000000 */
[----:B------:R-:W-:Y:S02]  /*1e80*/  ISETP.GE.AND P1, PT, R63, UR16, PT ;  /* 0x000000103f007c0c */ /* 0x000fe4000bf26270 */
[----:B------:R-:W-:Y:S01]  /*1e90*/  CS2R R112, SRZ ;  /* 0x0000000000707805 */ /* 0x000fe2000001ff00 */
[----:B------:R-:W-:Y:S04]  /*1ea0*/  STS [R48], R91 ;  /* 0x0000005b30007388 */ /* 0x000fe80000000800 */
[----:B------:R-:W-:Y:S04]  /*1eb0*/  STS [R47+0x80], R94 ;  /* 0x0000805e2f007388 */ /* 0x000fe80000000800 */
        /* <DEDUP_REMOVED lines=9> */
[----:B------:R0:W-:Y:S04]  /*1f50*/  STS [R37+0x580], R106 ;  /* 0x0005806a25007388 */ /* 0x0001e80000000800 */
        /* <DEDUP_REMOVED lines=8> */
[----:B------:R-:W4:Y:S04]  /*1fe0*/  LDS R102, [R32+0xc] ;  /* 0x00000c0020667984 */ /* 0x000f280000000800 */
[----:B------:R-:W4:Y:S04]  /*1ff0*/  LDS R101, [R32+0x10] ;  /* 0x0000100020657984 */ /* 0x000f280000000800 */
[----:B------:R-:W-:Y:S04]  /*2000*/  LDS R100, [R32+0x14] ;  /* 0x0000140020647984 */ /* 0x000fe80000000800 */
[----:B------:R-:W-:Y:S04]  /*2010*/  LDS R99, [R32+0x18] ;  /* 0x0000180020637984 */ /* 0x000fe80000000800 */
[----:B------:R-:W-:Y:S04]  /*2020*/  LDS R98, [R32+0x1c] ;  /* 0x00001c0020627984 */ /* 0x000fe80000000800 */
[----:B------:R-:W-:Y:S04]  /*2030*/  LDS R97, [R32+0x20] ;  /* 0x0000200020617984 */ /* 0x000fe80000000800 */
[----:B------:R-:W4:Y:S04]  /*2040*/  LDS R96, [R32+0x24] ;  /* 0x0000240020607984 */ /* 0x000f280000000800 */
[----:B------:R-:W-:Y:S04]  /*2050*/  LDS R95, [R32+0x28] ;  /* 0x00002800205f7984 */ /* 0x000fe80000000800 */
[----:B------:R-:W4:Y:S04]  /*2060*/  LDS R91, [R32+0x2c] ;  /* 0x00002c00205b7984 */ /* 0x000f280000000800 */
[----:B------:R-:W-:Y:S04]  /*2070*/  LDS R94, [R32+0x30] ;  /* 0x00003000205e7984 */ /* 0x000fe80000000800 */
[----:B------:R-:W-:Y:S04]  /*2080*/  LDS R93, [R32+0x34] ;  /* 0x00003400205d7984 */ /* 0x000fe80000000800 */
[----:B------:R-:W-:Y:S04]  /*2090*/  LDS R5, [R32+0x38] ;  /* 0x0000380020057984 */ /* 0x000fe80000000800 */
[----:B------:R-:W4:Y:S01]  /*20a0*/  LDS R4, [R32+0x3c] ;  /* 0x00003c0020047984 */ /* 0x000f220000000800 */
[----:B------:R-:W-:Y:S01]  /*20b0*/  BAR.SYNC.DEFER_BLOCKING 0x0 ;  /* 0x0000000000007b1d */ /* 0x000fe20000010000 */
[----:B0-----:R-:W-:-:S05]  /*20c0*/  MOV R106, RZ ;  /* 0x000000ff006a7202 */ /* 0x001fca0000000f00 */
[----:B------:R-:W4:Y:S01]  /*20d0*/  @!P0 LDG.E R111, desc[UR28][R2.64] ;  /* 0x0000001c026f8981 */ /* 0x000f22000c1e1900 */
[----:B------:R-:W-:-:S03]  /*20e0*/  ISETP.GE.AND P0, PT, R10, UR16, PT ;  /* 0x000000100a007c0c */ /* 0x000fc6000bf06270 */
[----:B------:R-:W4:Y:S01]  /*20f0*/  @!P1 LDG.E R106, desc[UR28][R2.64+0x80] ;  /* 0x0000801c026a9981 */ /* 0x000f22000c1e1900 */
[----:B------:R-:W-:Y:S01]  /*2100*/  ISETP.GE.AND P1, PT, R11, UR16, PT ;  /* 0x000000100b007c0c */ /* 0x000fe2000bf26270 */
[----:B-1----:R-:W-:Y:S02]  /*2110*/  HFMA2 R108, -RZ, RZ, 0, 0 ;  /* 0x00000000ff6c7431 */ /* 0x002fe400000001ff */
[----:B------:R-:W4:Y:S04]  /*2120*/  @!P2 LDG.E R120, desc[UR28][R2.64+0x580] ;  /* 0x0005801c0278a981 */ /* 0x000f28000c1e1900 */
[----:B------:R-:W4:Y:S04]  /*2130*/  @!P3 LDG.E R123, desc[UR28][R2.64+0x600] ;  /* 0x0006001c027bb981 */ /* 0x000f28000c1e1900 */
[----:B------:R-:W4:Y:S01]  /*2140*/  @!P0 LDG.E R113, desc[UR28][R2.64+0x100] ;  /* 0x0001001c02718981 */ /* 0x000f22000c1e1900 */
[----:B------:R-:W-:-:S03]  /*2150*/  ISETP.GE.AND P0, PT, R12, UR16, PT ;  /* 0x000000100c007c0c */ /* 0x000fc6000bf06270 */
[----:B------:R-:W4:Y:S01]  /*2160*/  @!P1 LDG.E R108, desc[UR28][R2.64+0x180] ;  /* 0x0001801c026c9981 */ /* 0x000f22000c1e1900 */
[----:B------:R-:W-:-:S03]  /*2170*/  ISETP.GE.AND P1, PT, R13, UR16, PT ;  /* 0x000000100d007c0c */ /* 0x000fc6000bf26270 */
[----:B------:R-:W4:Y:S04]  /*2180*/  @!P4 LDG.E R122, desc[UR28][R2.64+0x680] ;  /* 0x0006801c027ac981 */ /* 0x000f28000c1e1900 */
[----:B------:R-:W4:Y:S04]  /*2190*/  @!P5 LDG.E R125, desc[UR28][R2.64+0x700] ;  /* 0x0007001c027dd981 */ /* 0x000f28000c1e1900 */
[----:B------:R-:W4:Y:S01]  /*21a0*/  @!P0 LDG.E R115, desc[UR28][R2.64+0x200] ;  /* 0x0002001c02738981 */ /* 0x000f22000c1e1900 */
[----:B------:R-:W-:-:S03]  /*21b0*/  ISETP.GE.AND P0, PT, R14, UR16, PT ;  /* 0x000000100e007c0c */ /* 0x000fc6000bf06270 */
[----:B------:R-:W4:Y:S01]  /*21c0*/  @!P1 LDG.E R112, desc[UR28][R2.64+0x280] ;  /* 0x0002801c02709981 */ /* 0x000f22000c1e1900 */
[----:B------:R-:W-:-:S03]  /*21d0*/  ISETP.GE.AND P1, PT, R15, UR16, PT ;  /* 0x000000100f007c0c */ /* 0x000fc6000bf26270 */
[----:B------:R-:W4:Y:S06]  /*21e0*/  @!P6 LDG.E R124, desc[UR28][R2.64+0x780] ;  /* 0x0007801c027ce981 */ /* 0x000f2c000c1e1900 */
[----:B------:R-:W4:Y:S01]  /*21f0*/  @!P0 LDG.E R117, desc[UR28][R2.64+0x300] ;  /* 0x0003001c02758981 */ /* 0x000f22000c1e1900 */
[----:B------:R-:W-:-:S03]  /*2200*/  ISETP.GE.AND P0, PT, R55, UR16, PT ;  /* 0x0000001037007c0c */ /* 0x000fc6000bf06270 */
[----:B------:R-:W4:Y:S01]  /*2210*/  @!P1 LDG.E R114, desc[UR28][R2.64+0x380] ;  /* 0x0003801c02729981 */ /* 0x000f22000c1e1900 */
[----:B------:R-:W-:-:S09]  /*2220*/  ISETP.NE.AND P1, PT, R116, RZ, PT ;  /* 0x000000ff7400720c */ /* 0x000fd20003f25270 */
[----:B------:R-:W4:Y:S01]  /*2230*/  @!P0 LDG.E R119, desc[UR28][R2.64+0x400] ;  /* 0x0004001c02778981 */ /* 0x000f22000c1e1900 */
[----:B------:R-:W-:Y:S02]  /*2240*/  ISETP.NE.AND P0, PT, R118, RZ, PT ;  /* 0x000000ff7600720c */ /* 0x000fe40003f05270 */
[----:B------:R-:W-:Y:S01]  /*2250*/  MOV R116, RZ ;  /* 0x000000ff00747202 */ /* 0x000fe20000000f00 */
[----:B------:R-:W4:Y:S10]  /*2260*/  @!P1 LDG.E R121, desc[UR28][R2.64+0x500] ;  /* 0x0005001c02799981 */ /* 0x000f34000c1e1900 */
[----:B------:R0:W4:Y:S01]  /*2270*/  @!P0 LDG.E R116, desc[UR28][R2.64+0x480] ;  /* 0x0004801c02748981 */ /* 0x000122000c1e1900 */
[----:B--2---:R-:W-:Y:S01]  /*2280*/  FMUL.FTZ R107, R105, -1.4426950216293334961 ;  /* 0xbfb8aa3b696b7820 */ /* 0x004fe20000410000 */
[----:B---3--:R-:W-:Y:S01]  /*2290*/  FMUL.FTZ R109, R104, -1.4426950216293334961 ;  /* 0xbfb8aa3b686d7820 */ /* 0x008fe20000410000 */
[----:B----4-:R-:W-:-:S04]  /*22a0*/  FMUL.FTZ R110, R103, -1.4426950216293334961 ;  /* 0xbfb8aa3b676e7820 */ /* 0x010fc80000410000 */
[----:B------:R-:W1:Y:S01]  /*22b0*/  MUFU.EX2 R107, R107 ;  /* 0x0000006b006b7308 */ /* 0x000e620000000800 */
[----:B------:R-:W-:-:S03]  /*22c0*/  FMUL.FTZ R126, R102, -1.4426950216293334961 ;  /* 0xbfb8aa3b667e7820 */ /* 0x000fc60000410000 */
[----:B------:R-:W2:Y:S01]  /*22d0*/  MUFU.EX2 R109, R109 ;  /* 0x0000006d006d7308 */ /* 0x000ea20000000800 */
[----:B------:R-:W-:-:S03]  /*22e0*/  FMUL.FTZ R127, R101, -1.4426950216293334961 ;  /* 0xbfb8aa3b657f7820 */ /* 0x000fc60000410000 */
[----:B------:R3:W-:Y:S04]  /*22f0*/  MUFU.EX2 R118, R110 ;  /* 0x0000006e00767308 */ /* 0x0007e80000000800 */
[----:B------:R-:W4:Y:S01]  /*2300*/  MUFU.EX2 R126, R126 ;  /* 0x0000007e007e7308 */ /* 0x000f220000000800 */
[----:B---3--:R-:W-:-:S03]  /*2310*/  FMUL.FTZ R110, R96, -1.4426950216293334961 ;  /* 0xbfb8aa3b606e7820 */ /* 0x008fc60000410000 */
[----:B------:R-:W3:Y:S04]  /*2320*/  MUFU.EX2 R127, R127 ;  /* 0x0000007f007f7308 */ /* 0x000ee80000000800 */
[----:B------:R1:W-:Y:S01]  /*2330*/  MUFU.EX2 R130, R110 ;  /* 0x0000006e00827308 */ /* 0x0003e20000000800 */
[----:B0-----:R-:W-:Y:S01]  /*2340*/  FMUL.FTZ R3, R98, -1.4426950216293334961 ;  /* 0xbfb8aa3b62037820 */ /* 0x001fe20000410000 */
[----:B-1----:R-:W-:Y:S01]  /*2350*/  FADD.FTZ R110, R107, 1 ;  /* 0x3f8000006b6e7421 */ /* 0x002fe20000010000 */
[----:B--2---:R-:W-:-:S04]  /*2360*/  FADD.FTZ R107, R109, 1 ;  /* 0x3f8000006d6b7421 */ /* 0x004fc80000010000 */
[----:B------:R-:W-:Y:S01]  /*2370*/  MUFU.EX2 R3, R3 ;  /* 0x0000000300037308 */ /* 0x000fe20000000800 */
[----:B----4-:R-:W-:-:S03]  /*2380*/  FADD.FTZ R109, R126, 1 ;  /* 0x3f8000007e6d7421 */ /* 0x010fc60000010000 */
[----:B------:R-:W-:Y:S01]  /*2390*/  MUFU.RCP R107, R107 ;  /* 0x0000006b006b7308 */ /* 0x000fe20000001000 */
[----:B------:R-:W-:Y:S01]  /*23a0*/  FMUL.FTZ R132, R91, -1.4426950216293334961 ;  /* 0xbfb8aa3b5b847820 */ /* 0x000fe20000410000 */
[----:B---3--:R-:W-:-:S06]  /*23b0*/  FADD.FTZ R127, R127, 1 ;  /* 0x3f8000007f7f7421 */ /* 0x008fcc0000010000 */
[----:B------:R-:W-:Y:S01]  /*23c0*/  MUFU.RCP R109, R109 ;  /* 0x0000006d006d7308 */ /* 0x000fe20000001000 */
[----:B------:R-:W-:Y:S01]  /*23d0*/  FMUL.FTZ R2, R99, -1.4426950216293334961 ;  /* 0xbfb8aa3b63027820 */ /* 0x000fe20000410000 */
[----:B------:R-:W-:-:S06]  /*23e0*/  FMUL.FTZ R128, R100, -1.4426950216293334961 ;  /* 0xbfb8aa3b64807820 */ /* 0x000fcc0000410000 */
[----:B------:R0:W-:Y:S04]  /*23f0*/  MUFU.EX2 R133, R132 ;  /* 0x0000008400857308 */ /* 0x0001e80000000800 */
[----:B0-----:R-:W-:Y:S01]  /*2400*/  MUFU.RCP R132, R127 ;  /* 0x0000007f00847308 */ /* 0x001fe20000001000 */
[----:B------:R-:W-:-:S07]  /*2410*/  FADD.FTZ R118, R118, 1 ;  /* 0x3f80000076767421 */ /* 0x000fce0000010000 */
[----:B------:R-:W0:Y:S04]  /*2420*/  MUFU.EX2 R2, R2 ;  /* 0x0000000200027308 */ /* 0x000e280000000800 */
[----:B------:R-:W-:Y:S04]  /*2430*/  MUFU.EX2 R128, R128 ;  /* 0x0000008000807308 */ /* 0x000fe80000000800 */
[----:B------:R-:W1:Y:S01]  /*2440*/  MUFU.RCP R110, R110 ;  /* 0x0000006e006e7308 */ /* 0x000e620000001000 */
[----:B------:R-:W-:Y:S01]  /*2450*/  FMUL.FTZ R131, R95, -1.4426950216293334961 ;  /* 0xbfb8aa3b5f837820 */ /* 0x000fe20000410000 */
[----:B------:R-:W-:Y:S01]  /*2460*/  FMUL.FTZ R129, R97, -1.4426950216293334961 ;  /* 0xbfb8aa3b61817820 */ /* 0x000fe20000410000 */
[----:B------:R-:W-:Y:S01]  /*2470*/  FMUL.FTZ R140, R4, -1.4426950216293334961 ;  /* 0xbfb8aa3b048c7820 */ /* 0x000fe20000410000 */
[----:B------:R-:W-:-:S04]  /*2480*/  FMUL.FTZ R134, R94, -1.4426950216293334961 ;  /* 0xbfb8aa3b5e867820 */ /* 0x000fc80000410000 */
[----:B------:R-:W2:Y:S01]  /*2490*/  MUFU.RCP R118, R118 ;  /* 0x0000007600767308 */ /* 0x000ea20000001000 */
[----:B0-----:R-:W-:Y:S01]  /*24a0*/  FADD.FTZ R2, R2, 1 ;  /* 0x3f80000002027421 */ /* 0x001fe20000010000 */
[----:B------:R-:W-:-:S06]  /*24b0*/  FMUL.FTZ R136, R93, -1.4426950216293334961 ;  /* 0xbfb8aa3b5d887820 */ /* 0x000fcc0000410000 */
[----:B------:R-:W0:Y:S04]  /*24c0*/  MUFU.EX2 R131, R131 ;  /* 0x0000008300837308 */ /* 0x000e280000000800 */
[----:B------:R-:W-:Y:S04]  /*24d0*/  MUFU.EX2 R143, R140 ;  /* 0x0000008c008f7308 */ /* 0x000fe80000000800 */
[----:B------:R-:W3:Y:S04]  /*24e0*/  MUFU.EX2 R129, R129 ;  /* 0x0000008100817308 */ /* 0x000ee80000000800 */
[----:B------:R4:W-:Y:S01]  /*24f0*/  MUFU.EX2 R135, R134 ;  /* 0x0000008600877308 */ /* 0x0009e20000000800 */
[----:B------:R-:W-:-:S03]  /*2500*/  FMUL.FTZ R138, R5, -1.4426950216293334961 ;  /* 0xbfb8aa3b058a7820 */ /* 0x000fc60000410000 */
[----:B----4-:R1:W4:Y:S02]  /*2510*/  MUFU.RCP R134, R2 ;  /* 0x0000000200867308 */ /* 0x0103240000001000 */
[----:B-1----:R-:W-:-:S06]  /*2520*/  FADD.FTZ R2, -R110, 1 ;  /* 0x3f8000006e027421 */ /* 0x002fcc0000010100 */
[----:B------:R-:W1:Y:S01]  /*2530*/  MUFU.EX2 R137, R136 ;  /* 0x0000008800897308 */ /* 0x000e620000000800 */
[----:B------:R-:W-:Y:S01]  /*2540*/  FFMA.FTZ R2, R105, R2, 1 ;  /* 0x3f80000069027423 */ /* 0x000fe20000010002 */
[----:B0-----:R-:W-:Y:S01]  /*2550*/  FADD.FTZ R131, R131, 1 ;  /* 0x3f80000083837421 */ /* 0x001fe20000010000 */
[----:B------:R-:W-:Y:S04]  /*2560*/  STS [R48], R111 ;  /* 0x0000006f30007388 */ /* 0x000fe80000000800 */
        /* <DEDUP_REMOVED lines=16> */
[----:B------:R-:W3:Y:S04]  /*2670*/  LDS R106, [R32+0x4] ;  /* 0x00000400206a7984 */ /* 0x000ee80000000800 */
[----:B------:R-:W1:Y:S04]  /*2680*/  LDS R114, [R32+0xc] ;  /* 0x00000c0020727984 */ /* 0x000e680000000800 */
[----:B------:R-:W4:Y:S04]  /*2690*/  LDS R116, [R32+0x10] ;  /* 0x0000100020747984 */ /* 0x000f280000000800 */
[----:B------:R-:W4:Y:S04]  /*26a0*/  LDS R108, [R32] ;  /* 0x00000000206c7984 */ /* 0x000f280000000800 */
[----:B------:R-:W4:Y:S01]  /*26b0*/  LDS R112, [R32+0x8] ;  /* 0x0000080020707984 */ /* 0x000f220000000800 */
[----:B0-----:R-:W-:Y:S01]  /*26c0*/  FADD.FTZ R115, R3, 1 ;  /* 0x3f80000003737421 */ /* 0x001fe20000010000 */
[----:B------:R-:W-:-:S02]  /*26d0*/  FADD.FTZ R3, -R107, 1 ;  /* 0x3f8000006b037421 */ /* 0x000fc40000010100 */
[----:B------:R-:W-:Y:S02]  /*26e0*/  LDS R122, [R32+0x18] ;  /* 0x00001800207a7984 */ /* 0x000fe40000000800 */
[----:B------:R-:W-:Y:S02]  /*26f0*/  FFMA.FTZ R126, R104, R3, 1 ;  /* 0x3f800000687e7423 */ /* 0x000fe40000010003 */
[----:B------:R-:W-:Y:S01]  /*2700*/  LDS R120, [R32+0x14] ;  /* 0x0000140020787984 */ /* 0x000fe20000000800 */
[----:B------:R-:W-:Y:S01]  /*2710*/  FADD.FTZ R113, R128, 1 ;  /* 0x3f80000080717421 */ /* 0x000fe20000010000 */
[----:B--2---:R-:W-:Y:S02]  /*2720*/  FADD.FTZ R117, R130, 1 ;  /* 0x3f80000082757421 */ /* 0x004fe40000010000 */
[----:B------:R-:W-:Y:S04]  /*2730*/  LDS R128, [R32+0x28] ;  /* 0x0000280020807984 */ /* 0x000fe80000000800 */
[----:B------:R-:W-:Y:S04]  /*2740*/  LDS R146, [R32+0x30] ;  /* 0x0000300020927984 */ /* 0x000fe80000000800 */
[----:B------:R-:W-:Y:S01]  /*2750*/  LDS R144, [R32+0x34] ;  /* 0x0000340020907984 */ /* 0x000fe20000000800 */
[----:B---3--:R-:W-:-:S03]  /*2760*/  FMUL.FTZ R124, R87, R106 ;  /* 0x0000006a577c7220 */ /* 0x008fc60000410000 */
[----:B------:R-:W-:Y:S01]  /*2770*/  LDS R130, [R32+0x2c] ;  /* 0x00002c0020827984 */ /* 0x000fe20000000800 */
[----:B------:R-:W-:-:S03]  /*2780*/  FMUL.FTZ R111, R107, R124 ;  /* 0x0000007c6b6f7220 */ /* 0x000fc60000410000 */
[----:B------:R-:W0:Y:S01]  /*2790*/  LDS R124, [R32+0x1c] ;  /* 0x00001c00207c7984 */ /* 0x000e220000000800 */
[----:B------:R-:W-:Y:S01]  /*27a0*/  FMUL.FTZ R119, R111, R126 ;  /* 0x0000007e6f777220 */ /* 0x000fe20000410000 */
[----:B------:R-:W-:Y:S01]  /*27b0*/  FADD.FTZ R111, -R109, 1 ;  /* 0x3f8000006d6f7421 */ /* 0x000fe20000010100 */
[----:B------:R-:W-:-:S03]  /*27c0*/  FADD.FTZ R126, -R132, 1 ;  /* 0x3f800000847e7421 */ /* 0x000fc60000010100 */
[----:B------:R-:W-:Y:S02]  /*27d0*/  FFMA.FTZ R123, R102, R111, 1 ;  /* 0x3f800000667b7423 */ /* 0x000fe4000001006f */
[----:B------:R-:W2:Y:S01]  /*27e0*/  LDS R111, [R32+0x20] ;  /* 0x00002000206f7984 */ /* 0x000ea20000000800 */
[----:B------:R-:W-:Y:S01]  /*27f0*/  FFMA.FTZ R142, R101, R126, 1 ;  /* 0x3f800000658e7423 */ /* 0x000fe2000001007e */
[----:B-1----:R-:W-:Y:S01]  /*2800*/  FMUL.FTZ R140, R83, R114 ;  /* 0x00000072538c7220 */ /* 0x002fe20000410000 */
[----:B----4-:R-:W-:Y:S01]  /*2810*/  FMUL.FTZ R125, R81, R116 ;  /* 0x00000074517d7220 */ /* 0x010fe20000410000 */
[----:B------:R-:W1:Y:S01]  /*2820*/  LDS R126, [R32+0x24] ;  /* 0x00002400207e7984 */ /* 0x000e620000000800 */
[----:B------:R-:W-:Y:S01]  /*2830*/  MUFU.RCP R115, R115 ;  /* 0x0000007300737308 */ /* 0x000fe20000001000 */
[----:B------:R-:W-:Y:S01]  /*2840*/  FMUL.FTZ R3, R89, R108 ;  /* 0x0000006c59037220 */ /* 0x000fe20000410000 */
[----:B------:R-:W-:Y:S01]  /*2850*/  FMUL.FTZ R140, R109, R140 ;  /* 0x0000008c6d8c7220 */ /* 0x000fe20000410000 */
[----:B------:R-:W-:-:S02]  /*2860*/  FMUL.FTZ R125, R132, R125 ;  /* 0x0000007d847d7220 */ /* 0x000fc40000410000 */
[----:B------:R-:W-:Y:S01]  /*2870*/  FMUL.FTZ R3, R110, R3 ;  /* 0x000000036e037220 */ /* 0x000fe20000410000 */
[----:B------:R-:W-:Y:S01]  /*2880*/  FMUL.FTZ R123, R140, R123 ;  /* 0x0000007b8c7b7220 */ /* 0x000fe20000410000 */
[----:B------:R-:W-:Y:S01]  /*2890*/  FMUL.FTZ R125, R125, R142 ;  /* 0x0000008e7d7d7220 */ /* 0x000fe20000410000 */
[----:B------:R-:W3:Y:S01]  /*28a0*/  MUFU.RCP R113, R113 ;  /* 0x0000007100717308 */ /* 0x000ee20000001000 */
[----:B------:R-:W4:Y:S01]  /*28b0*/  LDS R142, [R32+0x38] ;  /* 0x00003800208e7984 */ /* 0x000f220000000800 */
[----:B------:R-:W-:-:S03]  /*28c0*/  FMUL.FTZ R3, R3, R2 ;  /* 0x0000000203037220 */ /* 0x000fc60000410000 */
[----:B------:R-:W4:Y:S01]  /*28d0*/  LDS R140, [R32+0x3c] ;  /* 0x00003c00208c7984 */ /* 0x000f220000000800 */
[C---:B------:R-:W-:Y:S01]  /*28e0*/  FADD.FTZ R2, -R118.reuse, 1 ;  /* 0x3f80000076027421 */ /* 0x040fe20000010100 */
[----:B------:R-:W-:Y:S01]  /*28f0*/  FMUL.FTZ R121, R85, R112 ;  /* 0x0000007055797220 */ /* 0x000fe20000410000 */
[----:B------:R-:W2:Y:S01]  /*2900*/  MUFU.RCP R117, R117 ;  /* 0x0000007500757308 */ /* 0x000ea20000001000 */
[----:B------:R-:W-:Y:S01]  /*2910*/  FADD.FTZ R129, R129, 1 ;  /* 0x3f80000081817421 */ /* 0x000fe20000010000 */
[----:B------:R-:W-:Y:S01]  /*2920*/  FFMA.FTZ R2, R103, R2, 1 ;  /* 0x3f80000067027423 */ /* 0x000fe20000010002 */
[----:B------:R-:W-:-:S05]  /*2930*/  FMUL.FTZ R121, R118, R121 ;  /* 0x0000007976797220 */ /* 0x000fca0000410000 */
[----:B------:R0:W2:Y:S01]  /*2940*/  MUFU.EX2 R139, R138 ;  /* 0x0000008a008b7308 */ /* 0x0000a20000000800 */
[----:B------:R-:W-:Y:S01]  /*2950*/  FADD.FTZ R133, R133, 1 ;  /* 0x3f80000085857421 */ /* 0x000fe20000010000 */
[----:B------:R-:W-:Y:S01]  /*2960*/  FADD.FTZ R137, R137, 1 ;  /* 0x3f80000089897421 */ /* 0x000fe20000010000 */
[----:B------:R-:W-:Y:S01]  /*2970*/  FADD.FTZ R143, R143, 1 ;  /* 0x3f8000008f8f7421 */ /* 0x000fe20000010000 */
[----:B------:R2:W-:Y:S01]  /*2980*/  MUFU.RCP R136, R129 ;  /* 0x0000008100887308 */ /* 0x0005e20000001000 */
[----:B------:R-:W-:Y:S01]  /*2990*/  FMUL.FTZ R121, R121, R2 ;  /* 0x0000000279797220 */ /* 0x000fe20000410000 */
[----:B------:R-:W-:Y:S01]  /*29a0*/  FADD.FTZ R2, -R134, 1 ;  /* 0x3f80000086027421 */ /* 0x000fe20000010100 */
[----:B---3--:R-:W-:Y:S01]  /*29b0*/  FADD.FTZ R127, -R113, 1 ;  /* 0x3f800000717f7421 */ /* 0x008fe20000010100 */
[----:B------:R-:W-:Y:S01]  /*29c0*/  FADD.FTZ R135, R135, 1 ;  /* 0x3f80000087877421 */ /* 0x000fe20000010000 */
[----:B0-----:R-:W-:Y:S01]  /*29d0*/  FMUL.FTZ R154, R75, R124 ;  /* 0x0000007c4b9a7220 */ /* 0x001fe20000410000 */
[----:B------:R-:W-:Y:S06]  /*29e0*/  BAR.SYNC.DEFER_BLOCKING 0x0 ;  /* 0x0000000000007b1d */ /* 0x000fec0000010000 */
[----:B------:R0:W3:Y:S01]  /*29f0*/  MUFU.RCP R138, R131 ;  /* 0x00000083008a7308 */ /* 0x0000e20000001000 */
[----:B--2---:R-:W-:Y:S01]  /*2a00*/  FADD.FTZ R129, -R115, 1 ;  /* 0x3f80000073817421 */ /* 0x004fe20000010100 */
[----:B------:R-:W-:Y:S01]  /*2a10*/  FFMA.FTZ R150, R99, R2, 1 ;  /* 0x3f80000063967423 */ /* 0x000fe20000010002 */
[----:B------:R-:W-:-:S05]  /*2a20*/  FMUL.FTZ R2, R79, R120 ;  /* 0x000000784f027220 */ /* 0x000fca0000410000 */
[----:B------:R2:W4:Y:S01]  /*2a30*/  MUFU.RCP R148, R133 ;  /* 0x0000008500947308 */ /* 0x0005220000001000 */
[----:B0-----:R-:W-:Y:S01]  /*2a40*/  FFMA.FTZ R131, R98, R129, 1 ;  /* 0x3f80000062837423 */ /* 0x001fe20000010081 */
[----:B------:R-:W-:Y:S01]  /*2a50*/  FMUL.FTZ R129, R77, R122 ;  /* 0x0000007a4d817220 */ /* 0x000fe20000410000 */
[----:B------:R-:W-:Y:S01]  /*2a60*/  FADD.FTZ R139, R139, 1 ;  /* 0x3f8000008b8b7421 */ /* 0x000fe20000010000 */
[----:B------:R-:W-:-:S04]  /*2a70*/  FFMA.FTZ R127, R100, R127, 1 ;  /* 0x3f800000647f7423 */ /* 0x000fc8000001007f */
[----:B------:R-:W0:Y:S01]  /*2a80*/  MUFU.RCP R158, R137 ;  /* 0x00000089009e7308 */ /* 0x000e220000001000 */
[----:B------:R-:W-:Y:S01]  /*2a90*/  FMUL.FTZ R129, R134, R129 ;  /* 0x0000008186817220 */ /* 0x000fe20000410000 */
[----:B------:R-:W-:Y:S01]  /*2aa0*/  FMUL.FTZ R2, R113, R2 ;  /* 0x0000000271027220 */ /* 0x000fe20000410000 */
[----:B--2---:R-:W-:-:S05]  /*2ab0*/  FADD.FTZ R133, -R117, 1 ;  /* 0x3f80000075857421 */ /* 0x004fca0000010100 */
[----:B------:R-:W2:Y:S01]  /*2ac0*/  MUFU.RCP R149, R143 ;  /* 0x0000008f00957308 */ /* 0x000ea20000001000 */
[----:B------:R-:W-:Y:S01]  /*2ad0*/  FMUL.FTZ R154, R115, R154 ;  /* 0x0000009a739a7220 */ /* 0x000fe20000410000 */
[----:B------:R-:W-:Y:S01]  /*2ae0*/  FMUL.FTZ R129, R129, R150 ;  /* 0x0000009681817220 */ /* 0x000fe20000410000 */
[----:B------:R-:W-:Y:S01]  /*2af0*/  FMUL.FTZ R127, R2, R127 ;  /* 0x0000007f027f7220 */ /* 0x000fe20000410000 */
[----:B---3--:R-:W-:-:S04]  /*2b00*/  FADD.FTZ R150, -R138, 1 ;  /* 0x3f8000008a967421 */ /* 0x008fc80000010100 */
[----:B------:R3:W2:Y:S01]  /*2b10*/  MUFU.RCP R141, R135 ;  /* 0x00000087008d7308 */ /* 0x0006a20000001000 */
[----:B------:R-:W-:Y:S01]  /*2b20*/  FADD.FTZ R2, -R136, 1 ;  /* 0x3f80000088027421 */ /* 0x000fe20000010100 */
[----:B------:R-:W-:-:S06]  /*2b30*/  FMUL.FTZ R131, R154, R131 ;  /* 0x000000839a837220 */ /* 0x000fcc0000410000 */
[----:B------:R0:W2:Y:S01]  /*2b40*/  MUFU.RCP R160, R139 ;  /* 0x0000008b00a07308 */ /* 0x0000a20000001000 */
[----:B---3--:R-:W-:Y:S01]  /*2b50*/  FFMA.FTZ R135, R96, R133, 1 ;  /* 0x3f80000060877423 */ /* 0x008fe20000010085 */
[----:B------:R-:W-:Y:S01]  /*2b60*/  FMUL.FTZ R133, R6, R111 ;  /* 0x0000006f06857220 */ /* 0x000fe20000410000 */
[----:B------:R-:W-:Y:S01]  /*2b70*/  FFMA.FTZ R154, R95, R150, 1 ;  /* 0x3f8000005f9a7423 */ /* 0x000fe20000010096 */
[----:B------:R-:W-:Y:S01]  /*2b80*/  FFMA.FTZ R2, R97, R2, 1 ;  /* 0x3f80000061027423 */ /* 0x000fe20000010002 */
[----:B-1----:R-:W-:Y:S01]  /*2b90*/  FMUL.FTZ R150, R7, R126 ;  /* 0x0000007e07967220 */ /* 0x002fe20000410000 */
[----:B------:R-:W-:Y:S01]  /*2ba0*/  FMUL.FTZ R133, R136, R133 ;  /* 0x0000008588857220 */ /* 0x000fe20000410000 */
[----:B----4-:R-:W-:Y:S01]  /*2bb0*/  FADD.FTZ R156, -R148, 1 ;  /* 0x3f800000949c7421 */ /* 0x010fe20000010100 */
[----:B------:R-:W-:Y:S01]  /*2bc0*/  FMUL.FTZ R137, R9, R128 ;  /* 0x0000008009897220 */ /* 0x000fe20000410000 */
[----:B0-----:R-:W-:Y:S01]  /*2bd0*/  FMUL.FTZ R139, R65, R130 ;  /* 0x00000082418b7220 */ /* 0x001fe20000410000 */
[----:B------:R-:W-:Y:S01]  /*2be0*/  FMUL.FTZ R150, R117, R150 ;  /* 0x0000009675967220 */ /* 0x000fe20000410000 */
[----:B------:R-:W-:Y:S01]  /*2bf0*/  FMUL.FTZ R133, R133, R2 ;  /* 0x0000000285857220 */ /* 0x000fe20000410000 */
[----:B------:R-:W-:Y:S01]  /*2c00*/  FFMA.FTZ R156, R91, R156, 1 ;  /* 0x3f8000005b9c7423 */ /* 0x000fe2000001009c */
[----:B------:R-:W-:Y:S01]  /*2c10*/  FMUL.FTZ R137, R138, R137 ;  /* 0x000000898a897220 */ /* 0x000fe20000410000 */
[----:B------:R-:W-:Y:S01]  /*2c20*/  FMUL.FTZ R139, R148, R139 ;  /* 0x0000008b948b7220 */ /* 0x000fe20000410000 */
[----:B------:R-:W-:Y:S01]  /*2c30*/  FADD.FTZ R2, -R158, 1 ;  /* 0x3f8000009e027421 */ /* 0x000fe20000010100 */
[----:B--2---:R-:W-:Y:S01]  /*2c40*/  FADD.FTZ R145, -R149, 1 ;  /* 0x3f80000095917421 */ /* 0x004fe20000010100 */
        /* <DEDUP_REMOVED lines=64> */
[----:B0-----:R-:W-:-:S04]  /*3050*/  IADD3 R3, P0, PT, R0, UR12, RZ ;  /* 0x0000000c00037c10 */ /* 0x001fc8000ff1e0ff */
[----:B------:R-:W-:Y:S02]  /*3060*/  IADD3.X R154, PT, PT, RZ, UR13, RZ, P0, !PT ;  /* 0x0000000dff9a7c10 */ /* 0x000fe400087fe4ff */
[----:B-1----:R-:W-:-:S04]  /*3070*/  LEA R2, P2, R3, UR14, 0x2 ;  /* 0x0000000e03027c11 */ /* 0x002fc8000f8410ff */
[----:B------:R-:W-:Y:S02]  /*3080*/  LEA.HI.X R3, R3, UR15, R154, 0x2, P2 ;  /* 0x0000000f03037c11 */ /* 0x000fe400090f149a */
[-C--:B--2---:R-:W-:Y:S02]  /*3090*/  ISETP.GE.AND P0, PT, R0, R150.reuse, PT ;  /* 0x000000960000720c */ /* 0x084fe40003f06270 */
[----:B------:R-:W-:-:S11]  /*30a0*/  ISETP.GE.AND P5, PT, R63, R150, PT ;  /* 0x000000963f00720c */ /* 0x000fd60003fa6270 */
[----:B------:R-:W-:Y:S01]  /*30b0*/  @!P0 STG.E desc[UR28][R2.64], R119 ;  /* 0x0000007702008986 */ /* 0x000fe2000c10191c */
[-C--:B------:R-:W-:Y:S02]  /*30c0*/  ISETP.GE.AND P0, PT, R11, R150.reuse, PT ;  /* 0x000000960b00720c */ /* 0x080fe40003f06270 */
[-C--:B------:R-:W-:Y:S01]  /*30d0*/  ISETP.GE.AND P4, PT, R14, R150.reuse, PT ;  /* 0x000000960e00720c */ /* 0x080fe20003f86270 */
[----:B------:R-:W-:Y:S01]  /*30e0*/  @!P5 STG.E desc[UR28][R2.64+0x80], R121 ;  /* 0x000080790200d986 */ /* 0x000fe2000c10191c */
[-C--:B------:R-:W-:Y:S02]  /*30f0*/  ISETP.GE.AND P5, PT, R15, R150.reuse, PT ;  /* 0x000000960f00720c */ /* 0x080fe40003fa6270 */
[----:B------:R-:W-:-:S07]  /*3100*/  ISETP.GE.AND P6, PT, R10, R150, PT ;  /* 0x000000960a00720c */ /* 0x000fce0003fc6270 */
[----:B------:R-:W-:Y:S01]  /*3110*/  @!P0 STG.E desc[UR28][R2.64+0x180], R125 ;  /* 0x0001807d02008986 */ /* 0x000fe2000c10191c */
[----:B------:R-:W-:-:S03]  /*3120*/  ISETP.GE.AND P0, PT, R56, R150, PT ;  /* 0x000000963800720c */ /* 0x000fc60003f06270 */
[----:B------:R-:W-:Y:S01]  /*3130*/  @!P4 STG.E desc[UR28][R2.64+0x300], R131 ;  /* 0x000300830200c986 */ /* 0x000fe2000c10191c */
[----:B------:R-:W-:-:S03]  /*3140*/  ISETP.GE.AND P4, PT, R61, R150, PT ;  /* 0x000000963d00720c */ /* 0x000fc60003f86270 */
[----:B------:R0:W-:Y:S01]  /*3150*/  @!P5 STG.E desc[UR28][R2.64+0x380], R133 ;  /* 0x000380850200d986 */ /* 0x0001e2000c10191c */
[----:B------:R-:W-:-:S05]  /*3160*/  ISETP.GE.AND P5, PT, R60, R150, PT ;  /* 0x000000963c00720c */ /* 0x000fca0003fa6270 */
[----:B------:R-:W-:Y:S01]  /*3170*/  @!P0 STG.E desc[UR28][R2.64+0x480], R137 ;  /* 0x0004808902008986 */ /* 0x000fe2000c10191c */
[-C--:B------:R-:W-:Y:S02]  /*3180*/  ISETP.GE.AND P0, PT, R62, R150.reuse, PT ;  /* 0x000000963e00720c */ /* 0x080fe40003f06270 */
[-C--:B------:R-:W-:Y:S01]  /*3190*/  ISETP.GE.AND P2, PT, R12, R150.reuse, PT ;  /* 0x000000960c00720c */ /* 0x080fe20003f46270 */
[----:B------:R-:W-:Y:S01]  /*31a0*/  @!P6 STG.E desc[UR28][R2.64+0x100], R123 ;  /* 0x0001007b0200e986 */ /* 0x000fe2000c10191c */
[-C--:B------:R-:W-:Y:S02]  /*31b0*/  ISETP.GE.AND P3, PT, R13, R150.reuse, PT ;  /* 0x000000960d00720c */ /* 0x080fe40003f66270 */
[----:B------:R-:W-:Y:S01]  /*31c0*/  ISETP.GE.AND P6, PT, R55, R150, PT ;  /* 0x000000963700720c */ /* 0x000fe20003fc6270 */
[----:B------:R-:W-:Y:S04]  /*31d0*/  @!P5 STG.E desc[UR28][R2.64+0x680], R147 ;  /* 0x000680930200d986 */ /* 0x000fe8000c10191c */
[----:B------:R-:W-:Y:S04]  /*31e0*/  @!P4 STG.E desc[UR28][R2.64+0x700], R151 ;  /* 0x000700970200c986 */ /* 0x000fe8000c10191c */
[----:B------:R-:W-:Y:S01]  /*31f0*/  @!P0 STG.E desc[UR28][R2.64+0x780], R153 ;  /* 0x0007809902008986 */ /* 0x000fe2000c10191c */
[----:B------:R-:W-:-:S03]  /*3200*/  UISETP.NE.U32.AND UP0, UPT, UR30, URZ, UPT ;  /* 0x000000ff1e00728c */ /* 0x000fc6000bf05070 */
[----:B------:R-:W-:Y:S01]  /*3210*/  @!P2 STG.E desc[UR28][R2.64+0x200], R127 ;  /* 0x0002007f0200a986 */ /* 0x000fe2000c10191c */
[----:B------:R-:W-:-:S03]  /*3220*/  ISETP.GE.AND P2, PT, R57, R150, PT ;  /* 0x000000963900720c */ /* 0x000fc60003f46270 */
[----:B------:R-:W-:Y:S01]  /*3230*/  @!P3 STG.E desc[UR28][R2.64+0x280], R129 ;  /* 0x000280810200b986 */ /* 0x000fe2000c10191c */
[----:B------:R-:W-:-:S03]  /*3240*/  ISETP.GE.AND P3, PT, R58, R150, PT ;  /* 0x000000963a00720c */ /* 0x000fc60003f66270 */
[----:B------:R1:W-:Y:S01]  /*3250*/  @!P6 STG.E desc[UR28][R2.64+0x400], R135 ;  /* 0x000400870200e986 */ /* 0x0003e2000c10191c */
[----:B------:R-:W-:Y:S01]  /*3260*/  ISETP.GE.AND P6, PT, R59, R150, PT ;  /* 0x000000963b00720c */ /* 0x000fe20003fc6270 */
        /* <DEDUP_REMOVED lines=17> */
[----:B------:R2:W-:Y:S01]  /*3380*/  @!P2 STG.E desc[UR28][R2.64+0x500], R139 ;  /* 0x0005008b0200a986 */ /* 0x0005e2000c10191c */
[----:B------:R-:W-:Y:S01]  /*3390*/  FMUL.FTZ R5, R89, R105 ;  /* 0x0000006959057220 */ /* 0x000fe20000410000 */
[----:B0-----:R-:W-:Y:S01]  /*33a0*/  FMUL.FTZ R133, R87, R104 ;  /* 0x0000006857857220 */ /* 0x001fe20000410000 */
[----:B------:R-:W-:Y:S01]  /*33b0*/  FMUL.FTZ R4, R85, R103 ;  /* 0x0000006755047220 */ /* 0x000fe20000410000 */
[----:B------:R0:W-:Y:S01]  /*33c0*/  @!P3 STG.E desc[UR28][R2.64+0x580], R143 ;  /* 0x0005808f0200b986 */ /* 0x0001e2000c10191c */
[----:B-1----:R-:W-:Y:S01]  /*33d0*/  FMUL.FTZ R135, R83, R102 ;  /* 0x0000006653877220 */ /* 0x002fe20000410000 */
[----:B------:R-:W-:Y:S01]  /*33e0*/  FMUL.FTZ R94, R81, R101 ;  /* 0x00000065515e7220 */ /* 0x000fe20000410000 */
[----:B------:R-:W-:Y:S01]  /*33f0*/  FMUL.FTZ R137, R79, R100 ;  /* 0x000000644f897220 */ /* 0x000fe20000410000 */
[----:B------:R1:W-:Y:S01]  /*3400*/  @!P6 STG.E desc[UR28][R2.64+0x600], R145 ;  /* 0x000600910200e986 */ /* 0x0003e2000c10191c */
[----:B------:R-:W-:Y:S01]  /*3410*/  FMUL.FTZ R96, R77, R99 ;  /* 0x000000634d607220 */ /* 0x000fe20000410000 */
[----:B------:R-:W-:Y:S01]  /*3420*/  FMUL.FTZ R6, R6, R97 ;  /* 0x0000006106067220 */ /* 0x000fe20000410000 */
[----:B------:R-:W-:Y:S01]  /*3430*/  FMUL.FTZ R7, R7, R117 ;  /* 0x0000007507077220 */ /* 0x000fe20000410000 */
[----:B--2---:R-:W-:Y:S01]  /*3440*/  FMUL.FTZ R139, R75, R98 ;  /* 0x000000624b8b7220 */ /* 0x004fe20000410000 */
[----:B------:R-:W-:Y:S01]  /*3450*/  FMUL.FTZ R9, R9, R95 ;  /* 0x0000005f09097220 */ /* 0x000fe20000410000 */
[----:B------:R-:W-:Y:S01]  /*3460*/  FMUL.FTZ R141, R65, R91 ;  /* 0x0000005b418d7220 */ /* 0x000fe20000410000 */
[----:B------:R-:W-:Y:S01]  /*3470*/  FMUL.FTZ R110, R67, R107 ;  /* 0x0000006b436e7220 */ /* 0x000fe20000410000 */
[----:B0-----:R-:W-:Y:S01]  /*3480*/  FMUL.FTZ R143, R69, R93 ;  /* 0x0000005d458f7220 */ /* 0x001fe20000410000 */
[----:B------:R-:W-:Y:S01]  /*3490*/  FMUL.FTZ R118, R71, R160 ;  /* 0x000000a047767220 */ /* 0x000fe20000410000 */
[----:B-1----:R-:W-:Y:S01]  /*34a0*/  FMUL.FTZ R145, R73, R149 ;  /* 0x0000009549917220 */ /* 0x002fe20000410000 */
[----:B------:R-:W-:Y:S06]  /*34b0*/  BRA.U !UP0, `(.L_x_12437) ;  /* 0x0000000508807547 */ /* 0x000fec000b800000 */
        /* <DEDUP_REMOVED lines=20> */
[----:B------:R1:W-:Y:S04]  /*3600*/  STS [R32+0x4], R3 ;  /* 0x0000040320007388 */ /* 0x0003e80000000800 */
[----:B------:R-:W-:Y:S04]  /*3610*/  STS [R32+0x8], R103 ;  /* 0x0000086720007388 */ /* 0x000fe80000000800 */
[----:B------:R-:W-:Y:S01]  /*3620*/  STS [R32+0xc], R65 ;  /* 0x00000c4120007388 */ /* 0x000fe20000000800 */
[----:B0-----:R-:W-:-:S03]  /*3630*/  UIMAD.WIDE.U32 UR18, UR32, UR12, UR6 ;  /* 0x0000000c201272a5 */ /* 0x001fc6000f8e0006 */
[----:B------:R-:W-:Y:S01]  /*3640*/  STS [R32+0x10], R101 ;  /* 0x0000106520007388 */ /* 0x000fe20000000800 */
[----:B------:R-:W-:-:S03]  /*3650*/  UIMAD UR13, UR32, UR13, UR19 ;  /* 0x0000000d200d72a4 */ /* 0x000fc6000f8e0213 */
[----:B------:R-:W-:Y:S01]  /*3660*/  STS [R32+0x14], R67 ;  /* 0x0000144320007388 */ /* 0x000fe20000000800 */
[----:B------:R-:W-:Y:S02]  /*3670*/  UMOV UR12, UR18 ;  /* 0x00000012000c7c82 */ /* 0x000fe40008000000 */
[----:B------:R-:W-:Y:S01]  /*3680*/  UIMAD.WIDE.U32 UR12, UR8, UR14, UR12 ;  /* 0x0000000e080c72a5 */ /* 0x000fe2000f8e000c */
[----:B------:R-:W-:Y:S03]  /*3690*/  STS [R32+0x18], R99 ;  /* 0x0000186320007388 */ /* 0x000fe60000000800 */
[----:B------:R-:W-:Y:S01]  /*36a0*/  UIMAD UR15, UR8, UR15, UR13 ;  /* 0x0000000f080f72a4 */ /* 0x000fe2000f8e020d */
[----:B------:R-:W-:Y:S01]  /*36b0*/  STS [R32+0x1c], R69 ;  /* 0x00001c4520007388 */ /* 0x000fe20000000800 */
[----:B-1----:R-:W-:-:S03]  /*36c0*/  IADD3 R3, P0, PT, R0, UR12, RZ ;  /* 0x0000000c00037c10 */ /* 0x002fc6000ff1e0ff */
        /* <DEDUP_REMOVED lines=63> */
.L_x_12437:
[----:B0-----:R-:W-:Y:S01]  /*3ac0*/  FFMA.FTZ R3, R31, R5, R52 ;  /* 0x000000051f037223 */ /* 0x001fe20000010034 */
[----:B------:R-:W0:Y:S01]  /*3ad0*/  LDCU UR12, c[0x0][0x38c] ;  /* 0x00007180ff0c77ac */ /* 0x000e220008000800 */
[----:B------:R-:W-:Y:S02]  /*3ae0*/  MOV R59, RZ ;  /* 0x000000ff003b7202 */ /* 0x000fe40000000f00 */
[----:B------:R-:W-:Y:S01]  /*3af0*/  CS2R R56, SRZ ;  /* 0x0000000000387805 */ /* 0x000fe2000001ff00 */
[----:B------:R-:W-:Y:S01]  /*3b00*/  FFMA.FTZ R0, R30, R133, R3 ;  /* 0x000000851e007223 */ /* 0x000fe20000010003 */
[----:B------:R-:W-:Y:S01]  /*3b10*/  MOV R73, RZ ;  /* 0x000000ff00497202 */ /* 0x000fe20000000f00 */
[--C-:B-----5:R-:W-:Y:S01]  /*3b20*/  FADD.FTZ R58, R92, R53.reuse ;  /* 0x000000355c3a7221 */ /* 0x120fe20000010000 */
        /* <DEDUP_REMOVED lines=26> */
[--C-:B------:R-:W-:Y:S01]  /*3cd0*/  FADD.FTZ R91, R80, R53.reuse ;  /* 0x00000035505b7221 */ /* 0x100fe20000010000 */
[--C-:B------:R-:W-:Y:S01]  /*3ce0*/  FADD.FTZ R66, R66, R53.reuse ;  /* 0x0000003542427221 */ /* 0x100fe20000010000 */
[----:B------:R-:W-:Y:S01]  /*3cf0*/  FADD.FTZ R93, R78, R53 ;  /* 0x000000354e5d7221 */ /* 0x000fe20000010000 */
        /* <DEDUP_REMOVED lines=58> */
.L_x_12456:
        /* <DEDUP_REMOVED lines=46> */
[----:B----4-:R-:W-:Y:S01]  /*4380*/  FMUL.FTZ R7, R89, R9 ;  /* 0x0000000959077220 */ /* 0x010fe20000410000 */
[-C--:B------:R-:W-:Y:S01]  /*4390*/  FMUL.FTZ R6, R62, R14.reuse ;  /* 0x0000000e3e067220 */ /* 0x080fe20000410000 */
[----:B------:R-:W-:Y:S01]  /*43a0*/  MUFU.SIN R135, R116 ;  /* 0x0000007400877308 */ /* 0x000fe20000000400 */
[----:B-----5:R-:W-:Y:S01]  /*43b0*/  FMUL.RZ R110, R12, 0.15915493667125701904 ;  /* 0x3e22f9830c6e7820 */ /* 0x020fe2000040c000 */
[----:B------:R-:W-:-:S06]  /*43c0*/  FMUL.FTZ R12, R87, R14 ;  /* 0x0000000e570c7220 */ /* 0x000fcc0000410000 */
[----:B------:R0:W-:Y:S08]  /*43d0*/  MUFU.COS R137, R116 ;  /* 0x0000007400897308 */ /* 0x0001f00000000000 */
[----:B------:R4:W-:Y:S01]  /*43e0*/  MUFU.EX2 R120, R6 ;  /* 0x0000000600787308 */ /* 0x0009e20000000800 */
[----:B0-----:R-:W-:Y:S01]  /*43f0*/  FMUL.RZ R116, R7, 0.15915493667125701904 ;  /* 0x3e22f98307747820 */ /* 0x001fe2000040c000 */
[----:B------:R-:W-:-:S02]  /*4400*/  FMUL.FTZ R7, R89, R14 ;  /* 0x0000000e59077220 */ /* 0x000fc40000410000 */
[----:B------:R-:W-:Y:S01]  /*4410*/  MUFU.SIN R139, R110 ;  /* 0x0000006e008b7308 */ /* 0x000fe20000000400 */
[----:B----4-:R-:W-:-:S07]  /*4420*/  FMUL.FTZ R6, R91, R9 ;  /* 0x000000095b067220 */ /* 0x010fce0000410000 */
[----:B------:R0:W-:Y:S08]  /*4430*/  MUFU.COS R141, R110 ;  /* 0x0000006e008d7308 */ /* 0x0001f00000000000 */
[----:B------:R-:W-:Y:S08]  /*4440*/  MUFU.SIN R143, R122 ;  /* 0x0000007a008f7308 */ /* 0x000ff00000000400 */
[----:B------:R4:W-:Y:S08]  /*4450*/  MUFU.COS R145, R122 ;  /* 0x0000007a00917308 */ /* 0x0009f00000000000 */
[----:B0-----:R0:W-:Y:S01]  /*4460*/  MUFU.EX2 R110, R7 ;  /* 0x00000007006e7308 */ /* 0x0011e20000000800 */
[----:B----4-:R-:W-:Y:S01]  /*4470*/  FMUL.RZ R122, R6, 0.15915493667125701904 ;  /* 0x3e22f983067a7820 */ /* 0x010fe2000040c000 */
[----:B------:R-:W-:-:S02]  /*4480*/  FMUL.FTZ R6, R91, R14 ;  /* 0x0000000e5b067220 */ /* 0x000fc40000410000 */
[----:B------:R-:W-:Y:S01]  /*4490*/  MUFU.SIN R133, R114 ;  /* 0x0000007200857308 */ /* 0x000fe20000000400 */
[----:B0-----:R-:W-:-:S07]  /*44a0*/  FMUL.FTZ R7, R66, R9 ;  /* 0x0000000942077220 */ /* 0x001fce0000410000 */
[----:B------:R0:W4:Y:S01]  /*44b0*/  MUFU.EX2 R164, R6 ;  /* 0x0000000600a47308 */ /* 0x0001220000000800 */
[----:B------:R-:W-:Y:S01]  /*44c0*/  FMUL.RZ R126, R7, 0.15915493667125701904 ;  /* 0x3e22f983077e7820 */ /* 0x000fe2000040c000 */
[----:B------:R-:W-:Y:S02]  /*44d0*/  FMUL.FTZ R7, R66, R14 ;  /* 0x0000000e42077220 */ /* 0x000fe40000410000 */
[----:B------:R5:W-:Y:S01]  /*44e0*/  MUFU.COS R13, R114 ;  /* 0x00000072000d7308 */ /* 0x000be20000000000 */
[----:B0-----:R-:W-:-:S07]  /*44f0*/  FMUL.FTZ R6, R68, R9 ;  /* 0x0000000944067220 */ /* 0x001fce0000410000 */
[----:B------:R-:W-:Y:S01]  /*4500*/  MUFU.SIN R155, R122 ;  /* 0x0000007a009b7308 */ /* 0x000fe20000000400 */
[----:B-----5:R-:W-:-:S04]  /*4510*/  FMUL.FTZ R114, R64, R9 ;  /* 0x0000000940727220 */ /* 0x020fc80000410000 */
[----:B------:R-:W-:Y:S01]  /*4520*/  FMUL.RZ R124, R114, 0.15915493667125701904 ;  /* 0x3e22f983727c7820 */ /* 0x000fe2000040c000 */
[-C--:B------:R-:W-:Y:S02]  /*4530*/  FMUL.FTZ R114, R64, R14.reuse ;  /* 0x0000000e40727220 */ /* 0x080fe40000410000 */
[----:B------:R0:W4:Y:S08]  /*4540*/  MUFU.COS R157, R122 ;  /* 0x0000007a009d7308 */ /* 0x0001300000000000 */
[----:B------:R5:W-:Y:S01]  /*4550*/  MUFU.EX2 R168, R7 ;  /* 0x0000000700a87308 */ /* 0x000be20000000800 */
[----:B0-----:R-:W-:Y:S01]  /*4560*/  FMUL.RZ R122, R6, 0.15915493667125701904 ;  /* 0x3e22f983067a7820 */ /* 0x001fe2000040c000 */
[----:B------:R-:W-:-:S02]  /*4570*/  FMUL.FTZ R6, R68, R14 ;  /* 0x0000000e44067220 */ /* 0x000fc40000410000 */
[----:B------:R-:W-:Y:S01]  /*4580*/  MUFU.SIN R147, R116 ;  /* 0x0000007400937308 */ /* 0x000fe20000000400 */
[----:B-----5:R-:W-:Y:S01]  /*4590*/  FMUL.FTZ R7, R95, R9 ;  /* 0x000000095f077220 */ /* 0x020fe20000410000 */
[C---:B----4-:R-:W-:Y:S01]  /*45a0*/  FMUL.FTZ R162, R164.reuse, R157 ;  /* 0x0000009da4a27220 */ /* 0x050fe20000410000 */
[----:B------:R-:W-:-:S05]  /*45b0*/  FMUL.FTZ R164, R164, R155 ;  /* 0x0000009ba4a47220 */ /* 0x000fca0000410000 */
[----:B------:R0:W-:Y:S01]  /*45c0*/  MUFU.COS R149, R116 ;  /* 0x0000007400957308 */ /* 0x0001e20000000000 */
[----:B------:R-:W-:Y:S01]  /*45d0*/  FMUL.RZ R130, R7, 0.15915493667125701904 ;  /* 0x3e22f98307827820 */ /* 0x000fe2000040c000 */
[----:B------:R-:W-:-:S06]  /*45e0*/  FMUL.FTZ R7, R95, R14 ;  /* 0x0000000e5f077220 */ /* 0x000fcc0000410000 */
[----:B------:R-:W-:Y:S01]  /*45f0*/  MUFU.SIN R151, R124 ;  /* 0x0000007c00977308 */ /* 0x000fe20000000400 */
[----:B0-----:R-:W-:-:S07]  /*4600*/  FMUL.FTZ R116, R93, R9 ;  /* 0x000000095d747220 */ /* 0x001fce0000410000 */
[----:B------:R0:W-:Y:S08]  /*4610*/  MUFU.COS R153, R124 ;  /* 0x0000007c00997308 */ /* 0x0001f00000000000 */
[----:B------:R4:W-:Y:S01]  /*4620*/  MUFU.EX2 R174, R6 ;  /* 0x0000000600ae7308 */ /* 0x0009e20000000800 */
[----:B0-----:R-:W-:Y:S01]  /*4630*/  FMUL.RZ R124, R116, 0.15915493667125701904 ;  /* 0x3e22f983747c7820 */ /* 0x001fe2000040c000 */
[----:B------:R-:W-:-:S02]  /*4640*/  FMUL.FTZ R116, R93, R14 ;  /* 0x0000000e5d747220 */ /* 0x000fc40000410000 */
[----:B------:R3:W0:Y:S04]  /*4650*/  MUFU.EX2 R178, R7 ;  /* 0x0000000700b27308 */ /* 0x0006280000000800 */
[----:B------:R5:W2:Y:S01]  /*4660*/  MUFU.EX2 R170, R116 ;  /* 0x0000007400aa7308 */ /* 0x000aa20000000800 */
[----:B----4-:R-:W-:-:S03]  /*4670*/  FMUL.FTZ R6, R97, R9 ;  /* 0x0000000961067220 */ /* 0x010fc60000410000 */
[----:B------:R-:W4:Y:S01]  /*4680*/  MUFU.EX2 R15, R15 ;  /* 0x0000000f000f7308 */ /* 0x000f220000000800 */
[----:B------:R-:W-:Y:S01]  /*4690*/  FMUL.RZ R138, R6, 0.15915493667125701904 ;  /* 0x3e22f983068a7820 */ /* 0x000fe2000040c000 */
[CC--:B---3--:R-:W-:Y:S01]  /*46a0*/  FMUL.FTZ R7, R3.reuse, R5.reuse ;  /* 0x0000000503077220 */ /* 0x0c8fe20000410000 */
[----:B------:R-:W-:Y:S01]  /*46b0*/  FMUL.FTZ R6, R2, R5 ;  /* 0x0000000502067220 */ /* 0x000fe20000410000 */
[-C--:B------:R-:W-:Y:S01]  /*46c0*/  FMUL.FTZ R5, R72, R9.reuse ;  /* 0x0000000948057220 */ /* 0x080fe20000410000 */
[-C--:B-----5:R-:W-:Y:S01]  /*46d0*/  FMUL.FTZ R116, R70, R9.reuse ;  /* 0x0000000946747220 */ /* 0x0a0fe20000410000 */
[-C--:B------:R-:W-:Y:S01]  /*46e0*/  FFMA.FTZ R7, R2, R4.reuse, -R7 ;  /* 0x0000000402077223 */ /* 0x080fe20000010807 */
[----:B------:R-:W-:Y:S01]  /*46f0*/  FFMA.FTZ R3, R3, R4, R6 ;  /* 0x0000000403037223 */ /* 0x000fe20000010006 */
[----:B------:R-:W-:Y:S01]  /*4700*/  FMUL.FTZ R2, R117, R9 ;  /* 0x0000000975027220 */ /* 0x000fe20000410000 */
[----:B------:R-:W-:Y:S01]  /*4710*/  FMUL.RZ R132, R116, 0.15915493667125701904 ;  /* 0x3e22f98374847820 */ /* 0x000fe2000040c000 */
[----:B------:R-:W-:Y:S01]  /*4720*/  FMUL.RZ R4, R5, 0.15915493667125701904 ;  /* 0x3e22f98305047820 */ /* 0x000fe2000040c000 */
[----:B------:R-:W-:Y:S01]  /*4730*/  MUFU.SIN R171, R130 ;  /* 0x0000008200ab7308 */ /* 0x000fe20000000400 */
[----:B------:R-:W-:Y:S01]  /*4740*/  FMUL.RZ R6, R2, 0.15915493667125701904 ;  /* 0x3e22f98302067820 */ /* 0x000fe2000040c000 */
[----:B------:R-:W-:Y:S01]  /*4750*/  FMUL.FTZ R116, R70, R14 ;  /* 0x0000000e46747220 */ /* 0x000fe20000410000 */
[----:B------:R-:W-:Y:S01]  /*4760*/  IADD3 R2, PT, PT, R104, UR17, RZ ;  /* 0x0000001168027c10 */ /* 0x000fe2000fffe0ff */
[----:B-1----:R-:W-:Y:S01]  /*4770*/  ULEA UR17, UR19, UR18, 0x18 ;  /* 0x0000001213117291 */ /* 0x002fe2000f8ec0ff */
[----:B------:R-:W-:Y:S01]  /*4780*/  @P2 IADD3 R2, PT, PT, R50, 0x200, RZ ;  /* 0x0000020032022810 */ /* 0x000fe20007ffe0ff */
[-C--:B------:R-:W-:Y:S01]  /*4790*/  FMUL.FTZ R160, R82, R7.reuse ;  /* 0x0000000752a07220 */ /* 0x080fe20000410000 */
[-C--:B------:R-:W-:Y:S01]  /*47a0*/  FMUL.FTZ R173, R84, R7.reuse ;  /* 0x0000000754ad7220 */ /* 0x080fe20000410000 */
[----:B------:R1:W0:Y:S01]  /*47b0*/  MUFU.COS R175, R130 ;  /* 0x0000008200af7308 */ /* 0x0002220000000000 */
[-C--:B------:R-:W-:Y:S01]  /*47c0*/  FMUL.FTZ R184, R86, R7.reuse ;  /* 0x0000000756b87220 */ /* 0x080fe20000410000 */
[----:B------:R-:W-:Y:S01]  /*47d0*/  LEA R2, R2, UR17, 0x3 ;  /* 0x0000001102027c11 */ /* 0x000fe2000f8e18ff */
[-C--:B------:R-:W-:Y:S01]  /*47e0*/  FMUL.FTZ R187, R88, R7.reuse ;  /* 0x0000000758bb7220 */ /* 0x080fe20000410000 */
[-C--:B------:R-:W-:Y:S01]  /*47f0*/  FMUL.FTZ R189, R90, R7.reuse ;  /* 0x000000075abd7220 */ /* 0x080fe20000410000 */
[-C--:B------:R-:W-:Y:S01]  /*4800*/  FMUL.FTZ R191, R92, R7.reuse ;  /* 0x000000075cbf7220 */ /* 0x080fe20000410000 */
[-C--:B------:R-:W-:Y:S01]  /*4810*/  FMUL.FTZ R193, R94, R7.reuse ;  /* 0x000000075ec17220 */ /* 0x080fe20000410000 */
[----:B------:R-:W-:Y:S01]  /*4820*/  FMUL.FTZ R150, R96, R7 ;  /* 0x0000000760967220 */ /* 0x000fe20000410000 */
[----:B------:R-:W-:Y:S01]  /*4830*/  MUFU.SIN R159, R126 ;  /* 0x0000007e009f7308 */ /* 0x000fe20000000400 */
[C---:B-1----:R-:W-:Y:S01]  /*4840*/  FMUL.FTZ R130, R118.reuse, R13 ;  /* 0x0000000d76827220 */ /* 0x042fe20000410000 */
[----:B------:R-:W-:Y:S01]  /*4850*/  FMUL.FTZ R118, R118, R133 ;  /* 0x0000008576767220 */ /* 0x000fe20000410000 */
[-C--:B------:R-:W-:Y:S01]  /*4860*/  FMUL.FTZ R148, R98, R7.reuse ;  /* 0x0000000762947220 */ /* 0x080fe20000410000 */
[-C--:B------:R-:W-:Y:S01]  /*4870*/  FMUL.FTZ R140, R100, R7.reuse ;  /* 0x00000007648c7220 */ /* 0x080fe20000410000 */
[----:B------:R-:W-:Y:S01]  /*4880*/  FMUL.FTZ R144, R102, R7 ;  /* 0x0000000766907220 */ /* 0x000fe20000410000 */
[-C--:B------:R-:W-:Y:S01]  /*4890*/  FMUL.FTZ R158, R82, -R3.reuse ;  /* 0x80000003529e7220 */ /* 0x080fe20000410000 */
[-C--:B------:R-:W-:Y:S01]  /*48a0*/  FMUL.FTZ R176, R84, -R3.reuse ;  /* 0x8000000354b07220 */ /* 0x080fe20000410000 */
[----:B------:R-:W1:Y:S01]  /*48b0*/  MUFU.COS R161, R126 ;  /* 0x0000007e00a17308 */ /* 0x000e620000000000 */
[----:B------:R-:W-:Y:S01]  /*48c0*/  FMUL.FTZ R186, R86, -R3 ;  /* 0x8000000356ba7220 */ /* 0x000fe20000410000 */
[C---:B0-----:R-:W-:Y:S01]  /*48d0*/  FMUL.FTZ R175, R178.reuse, R175 ;  /* 0x000000afb2af7220 */ /* 0x041fe20000410000 */
[----:B------:R-:W-:Y:S01]  /*48e0*/  FMUL.FTZ R178, R178, R171 ;  /* 0x000000abb2b27220 */ /* 0x000fe20000410000 */
[-C--:B------:R-:W-:Y:S01]  /*48f0*/  FMUL.FTZ R188, R88, -R3.reuse ;  /* 0x8000000358bc7220 */ /* 0x080fe20000410000 */
[-C--:B------:R-:W-:Y:S01]  /*4900*/  FMUL.FTZ R190, R90, -R3.reuse ;  /* 0x800000035abe7220 */ /* 0x080fe20000410000 */
[-C--:B------:R-:W-:Y:S01]  /*4910*/  FMUL.FTZ R192, R92, -R3.reuse ;  /* 0x800000035cc07220 */ /* 0x080fe20000410000 */
[-C--:B------:R-:W-:Y:S01]  /*4920*/  FMUL.FTZ R194, R94, -R3.reuse ;  /* 0x800000035ec27220 */ /* 0x080fe20000410000 */
[----:B------:R-:W-:Y:S01]  /*4930*/  MUFU.SIN R163, R124 ;  /* 0x0000007c00a37308 */ /* 0x000fe20000000400 */
[-C--:B------:R-:W-:Y:S01]  /*4940*/  FMUL.FTZ R195, R96, -R3.reuse ;  /* 0x8000000360c37220 */ /* 0x080fe20000410000 */
[-C--:B------:R-:W-:Y:S01]  /*4950*/  FMUL.FTZ R146, R98, -R3.reuse ;  /* 0x8000000362927220 */ /* 0x080fe20000410000 */
[----:B------:R-:W-:-:S05]  /*4960*/  FMUL.FTZ R196, R102, -R3 ;  /* 0x8000000366c47220 */ /* 0x000fca0000410000 */
[----:B------:R-:W2:Y:S01]  /*4970*/  MUFU.COS R169, R124 ;  /* 0x0000007c00a97308 */ /* 0x000ea20000000000 */
[C---:B-1----:R-:W-:Y:S01]  /*4980*/  FMUL.FTZ R166, R168.reuse, R161 ;  /* 0x000000a1a8a67220 */ /* 0x042fe20000410000 */
[----:B------:R-:W-:Y:S01]  /*4990*/  FMUL.FTZ R168, R168, R159 ;  /* 0x0000009fa8a87220 */ /* 0x000fe20000410000 */
[----:B------:R-:W-:-:S05]  /*49a0*/  FMUL.FTZ R161, R100, -R3 ;  /* 0x8000000364a17220 */ /* 0x000fca0000410000 */
[----:B------:R-:W-:Y:S08]  /*49b0*/  MUFU.SIN R124, R132 ;  /* 0x00000084007c7308 */ /* 0x000ff00000000400 */
[----:B------:R0:W-:Y:S01]  /*49c0*/  MUFU.COS R126, R132 ;  /* 0x00000084007e7308 */ /* 0x0001e20000000000 */
[C---:B--2---:R-:W-:Y:S01]  /*49d0*/  FMUL.FTZ R169, R170.reuse, R169 ;  /* 0x000000a9aaa97220 */ /* 0x044fe20000410000 */
[----:B------:R-:W-:-:S06]  /*49e0*/  FMUL.FTZ R170, R170, R163 ;  /* 0x000000a3aaaa7220 */ /* 0x000fcc0000410000 */
[----:B------:R-:W-:Y:S01]  /*49f0*/  MUFU.SIN R5, R4 ;  /* 0x0000000400057308 */ /* 0x000fe20000000400 */
[C---:B0-----:R-:W-:Y:S01]  /*4a00*/  FMUL.FTZ R132, R108.reuse, R137 ;  /* 0x000000896c847220 */ /* 0x041fe20000410000 */
[----:B------:R-:W-:Y:S01]  /*4a10*/  FMUL.FTZ R108, R108, R135 ;  /* 0x000000876c6c7220 */ /* 0x000fe20000410000 */
[----:B------:R-:W-:-:S05]  /*4a20*/  FMUL.FTZ R137, R80, -R3 ;  /* 0x8000000350897220 */ /* 0x000fca0000410000 */
[----:B------:R0:W-:Y:S08]  /*4a30*/  MUFU.COS R13, R4 ;  /* 0x00000004000d7308 */ /* 0x0001f00000000000 */
[----:B------:R-:W-:Y:S01]  /*4a40*/  MUFU.SIN R165, R122 ;  /* 0x0000007a00a57308 */ /* 0x000fe20000000400 */
[----:B0-----:R-:W-:-:S07]  /*4a50*/  FMUL.FTZ R4, R117, R14 ;  /* 0x0000000e75047220 */ /* 0x001fce0000410000 */
[----:B------:R0:W1:Y:S08]  /*4a60*/  MUFU.COS R167, R122 ;  /* 0x0000007a00a77308 */ /* 0x0000700000000000 */
[----:B------:R-:W2:Y:S01]  /*4a70*/  MUFU.COS R134, R138 ;  /* 0x0000008a00867308 */ /* 0x000ea20000000000 */
[----:B0-----:R-:W-:Y:S01]  /*4a80*/  FMUL.FTZ R122, R97, R14 ;  /* 0x0000000e617a7220 */ /* 0x001fe20000410000 */
[C---:B----4-:R-:W-:Y:S01]  /*4a90*/  FMUL.FTZ R14, R15.reuse, R112 ;  /* 0x000000700f0e7220 */ /* 0x050fe20000410000 */
[----:B------:R-:W-:Y:S01]  /*4aa0*/  FMUL.FTZ R15, R15, R106 ;  /* 0x0000006a0f0f7220 */ /* 0x000fe20000410000 */
[C---:B------:R-:W-:Y:S01]  /*4ab0*/  FMUL.FTZ R106, R76.reuse, R7 ;  /* 0x000000074c6a7220 */ /* 0x040fe20000410000 */
[----:B------:R-:W-:-:S03]  /*4ac0*/  FMUL.FTZ R112, R76, -R3 ;  /* 0x800000034c707220 */ /* 0x000fc60000410000 */
[----:B------:R0:W3:Y:S01]  /*4ad0*/  MUFU.SIN R128, R138 ;  /* 0x0000008a00807308 */ /* 0x0000e20000000400 */
[----:B------:R4:W-:Y:S01]  /*4ae0*/  STS.64 [R2+0xca0], R14 ;  /* 0x000ca00e02007388 */ /* 0x0009e20000000a00 */
[C---:B-1----:R-:W-:Y:S01]  /*4af0*/  FMUL.FTZ R172, R174.reuse, R167 ;  /* 0x000000a7aeac7220 */ /* 0x042fe20000410000 */
[----:B------:R-:W-:-:S05]  /*4b00*/  FMUL.FTZ R174, R174, R165 ;  /* 0x000000a5aeae7220 */ /* 0x000fca0000410000 */
[----:B------:R-:W1:Y:S01]  /*4b10*/  MUFU.COS R135, R6 ;  /* 0x0000000600877308 */ /* 0x000e620000000000 */
[C---:B0-----:R-:W-:Y:S01]  /*4b20*/  FMUL.FTZ R138, R110.reuse, R149 ;  /* 0x000000956e8a7220 */ /* 0x041fe20000410000 */
[----:B------:R-:W-:-:S06]  /*4b30*/  FMUL.FTZ R110, R110, R147 ;  /* 0x000000936e6e7220 */ /* 0x000fcc0000410000 */
[----:B------:R-:W0:Y:S08]  /*4b40*/  MUFU.SIN R177, R6 ;  /* 0x0000000600b17308 */ /* 0x000e300000000400 */
[----:B------:R-:W5:Y:S04]  /*4b50*/  MUFU.EX2 R185, R116 ;  /* 0x0000007400b97308 */ /* 0x000f680000000800 */
[----:B------:R2:W4:Y:S04]  /*4b60*/  MUFU.EX2 R183, R122 ;  /* 0x0000007a00b77308 */ /* 0x0005280000000800 */
[----:B------:R-:W1:Y:S04]  /*4b70*/  MUFU.EX2 R114, R114 ;  /* 0x0000007200727308 */ /* 0x000e680000000800 */
[----:B------:R-:W0:Y:S01]  /*4b80*/  MUFU.EX2 R136, R136 ;  /* 0x0000008800887308 */ /* 0x000e220000000800 */
[C---:B--2---:R-:W-:Y:S01]  /*4b90*/  FMUL.FTZ R122, R120.reuse, R145 ;  /* 0x00000091787a7220 */ /* 0x044fe20000410000 */
[C---:B-----5:R-:W-:Y:S01]  /*4ba0*/  FMUL.FTZ R181, R185.reuse, R126 ;  /* 0x0000007eb9b57220 */ /* 0x060fe20000410000 */
[----:B------:R-:W-:Y:S01]  /*4bb0*/  FMUL.FTZ R185, R185, R124 ;  /* 0x0000007cb9b97220 */ /* 0x000fe20000410000 */
[----:B------:R-:W2:Y:S01]  /*4bc0*/  MUFU.EX2 R4, R4 ;  /* 0x0000000400047308 */ /* 0x000ea20000000800 */
[----:B------:R-:W-:Y:S01]  /*4bd0*/  FMUL.FTZ R120, R120, R143 ;  /* 0x0000008f78787220 */ /* 0x000fe20000410000 */
[C---:B----4-:R-:W-:Y:S01]  /*4be0*/  FMUL.FTZ R179, R183.reuse, R134 ;  /* 0x00000086b7b37220 */ /* 0x050fe20000410000 */
[----:B---3--:R-:W-:Y:S01]  /*4bf0*/  FMUL.FTZ R183, R183, R128 ;  /* 0x00000080b7b77220 */ /* 0x008fe20000410000 */
[----:B------:R-:W3:Y:S01]  /*4c00*/  MUFU.EX2 R12, R12 ;  /* 0x0000000c000c7308 */ /* 0x000ee20000000800 */
[----:B------:R-:W-:Y:S01]  /*4c10*/  FMUL.FTZ R128, R0, R7 ;  /* 0x0000000700807220 */ /* 0x000fe20000410000 */
[C---:B-1----:R-:W-:Y:S01]  /*4c20*/  FMUL.FTZ R156, R114.reuse, R153 ;  /* 0x00000099729c7220 */ /* 0x042fe20000410000 */
[----:B------:R-:W-:Y:S01]  /*4c30*/  FMUL.FTZ R154, R114, R151 ;  /* 0x00000097729a7220 */ /* 0x000fe20000410000 */
[----:B------:R-:W-:Y:S01]  /*4c40*/  FMUL.FTZ R114, R74, R7 ;  /* 0x000000074a727220 */ /* 0x000fe20000410000 */
[----:B------:R-:W-:Y:S01]  /*4c50*/  FMUL.FTZ R126, R0, -R3 ;  /* 0x80000003007e7220 */ /* 0x000fe20000410000 */
[C---:B0-----:R-:W-:Y:S01]  /*4c60*/  FMUL.FTZ R180, R136.reuse, R13 ;  /* 0x0000000d88b47220 */ /* 0x041fe20000410000 */
[----:B------:R-:W-:Y:S01]  /*4c70*/  FMUL.FTZ R182, R136, R5 ;  /* 0x0000000588b67220 */ /* 0x000fe20000410000 */
[----:B------:R-:W-:Y:S01]  /*4c80*/  FMUL.FTZ R136, R80, R7 ;  /* 0x0000000750887220 */ /* 0x000fe20000410000 */
[----:B------:R-:W-:Y:S01]  /*4c90*/  FMUL.FTZ R124, R74, -R3 ;  /* 0x800000034a7c7220 */ /* 0x000fe20000410000 */
[C---:B--2---:R-:W-:Y:S01]  /*4ca0*/  FMUL.FTZ R171, R4.reuse, R135 ;  /* 0x0000008704ab7220 */ /* 0x044fe20000410000 */
[----:B------:R-:W-:Y:S01]  /*4cb0*/  FMUL.FTZ R177, R4, R177 ;  /* 0x000000b104b17220 */ /* 0x000fe20000410000 */
[C---:B------:R-:W-:Y:S01]  /*4cc0*/  FMUL.FTZ R135, R78.reuse, R7 ;  /* 0x000000074e877220 */ /* 0x040fe20000410000 */
        /* <DEDUP_REMOVED lines=14> */
.L_x_12440:
[----:B------:R-:W-:-:S06]  /*4db0*/  LEA R12, R50, UR17, 0x3 ;  /* 0x00000011320c7c11 */ /* 0x000fcc000f8e18ff */
[----:B------:R-:W0:Y:S02]  /*4dc0*/  LDS.64 R12, [R12+0x1ca8] ;  /* 0x001ca8000c0c7984 */ /* 0x000e240000000a00 */
.L_x_12441:
[----:B------:R-:W-:Y:S05]  /*4dd0*/  BSYNC.RECONVERGENT B0 ;  /* 0x0000000000007941 */ /* 0x000fea0003800200 */
.L_x_12439:
        /* <DEDUP_REMOVED lines=61> */
[----:B------:R-:W-:Y:S01]  /*51b0*/  FMUL.FTZ R143, R164, R141 ;  /* 0x0000008da48f7220 */ /* 0x000fe20000410000 */
[C---:B------:R-:W-:Y:S01]  /*51c0*/  FMUL.FTZ R200, R116.reuse, R7 ;  /* 0x0000000774c87220 */ /* 0x040fe20000410000 */
[----:B------:R-:W-:Y:S02]  /*51d0*/  FMUL.FTZ R198, R116, R139 ;  /* 0x0000008b74c67220 */ /* 0x000fe40000410000 */
[C---:B------:R-:W-:Y:S01]  /*51e0*/  FFMA.FTZ R143, R162.reuse, R145, R143 ;  /* 0x00000091a28f7223 */ /* 0x040fe2000001008f */
[----:B------:R-:W-:Y:S01]  /*51f0*/  FFMA.FTZ R141, R162, R141, -R202 ;  /* 0x0000008da28d7223 */ /* 0x000fe200000108ca */
[C---:B------:R-:W-:Y:S02]  /*5200*/  FFMA.FTZ R139, R133.reuse, R139, R200 ;  /* 0x0000008b858b7223 */ /* 0x040fe400000100c8 */
[----:B------:R-:W-:Y:S01]  /*5210*/  FADD.FTZ R143, RZ, R143 ;  /* 0x0000008fff8f7221 */ /* 0x000fe20000010000 */
[----:B------:R-:W-:Y:S01]  /*5220*/  FFMA.FTZ R7, R133, R7, -R198 ;  /* 0x0000000785077223 */ /* 0x000fe200000108c6 */
[----:B------:R-:W-:Y:S01]  /*5230*/  FFMA.FTZ R141, R24, R91, R141 ;  /* 0x0000005b188d7223 */ /* 0x000fe2000001008d */
[----:B0-----:R-:W-:Y:S01]  /*5240*/  FMUL.FTZ R5, R120, R139 ;  /* 0x0000008b78057220 */ /* 0x001fe20000410000 */
[----:B------:R-:W-:Y:S01]  /*5250*/  FMUL.FTZ R145, R168, R143 ;  /* 0x0000008fa8917220 */ /* 0x000fe20000410000 */
[----:B------:R-:W-:Y:S01]  /*5260*/  FMUL.FTZ R4, R120, R7 ;  /* 0x0000000778047220 */ /* 0x000fe20000410000 */
[----:B------:R-:W-:Y:S01]  /*5270*/  FMUL.FTZ R200, R168, R141 ;  /* 0x0000008da8c87220 */ /* 0x000fe20000410000 */
        /* <DEDUP_REMOVED lines=8> */
[----:B------:R-:W-:Y:S01]  /*5300*/  FFMA.FTZ R7, R138, R139, R7 ;  /* 0x0000008b8a077223 */ /* 0x000fe20000010007 */
[----:B------:R-:W-:Y:S01]  /*5310*/  FMUL.FTZ R202, R170, R198 ;  /* 0x000000c6aaca7220 */ /* 0x000fe20000410000 */
[----:B------:R-:W-:Y:S01]  /*5320*/  FFMA.FTZ R5, R138, R5, -R4 ;  /* 0x000000058a057223 */ /* 0x000fe20000010804 */
[-C--:B------:R-:W-:Y:S01]  /*5330*/  FMUL.FTZ R141, R170, R200.reuse ;  /* 0x000000c8aa8d7220 */ /* 0x080fe20000410000 */
[C---:B------:R-:W-:Y:S01]  /*5340*/  FMUL.FTZ R139, R154.reuse, R7 ;  /* 0x000000079a8b7220 */ /* 0x040fe20000410000 */
[C---:B------:R-:W-:Y:S01]  /*5350*/  FFMA.FTZ R202, R169.reuse, R200, R202 ;  /* 0x000000c8a9ca7223 */ /* 0x040fe200000100ca */
[-C--:B------:R-:W-:Y:S01]  /*5360*/  FMUL.FTZ R4, R154, R5.reuse ;  /* 0x000000059a047220 */ /* 0x080fe20000410000 */
[----:B------:R-:W-:Y:S01]  /*5370*/  FFMA.FTZ R141, R169, R198, -R141 ;  /* 0x000000c6a98d7223 */ /* 0x000fe2000001088d */
[C---:B------:R-:W-:Y:S01]  /*5380*/  FFMA.FTZ R139, R156.reuse, R5, -R139 ;  /* 0x000000059c8b7223 */ /* 0x040fe2000001088b */
[----:B------:R-:W-:Y:S01]  /*5390*/  FADD.FTZ R143, RZ, R202 ;  /* 0x000000caff8f7221 */ /* 0x000fe20000010000 */
[----:B------:R-:W-:Y:S01]  /*53a0*/  FFMA.FTZ R7, R156, R7, R4 ;  /* 0x000000079c077223 */ /* 0x000fe20000010004 */
[----:B------:R-:W-:Y:S01]  /*53b0*/  FFMA.FTZ R141, R22, R93, R141 ;  /* 0x0000005d168d7223 */ /* 0x000fe2000001008d */
[----:B------:R-:W-:Y:S01]  /*53c0*/  FMUL.FTZ R5, R164, R139 ;  /* 0x0000008ba4057220 */ /* 0x000fe20000410000 */
[----:B------:R-:W-:Y:S01]  /*53d0*/  FMUL.FTZ R145, R174, R143 ;  /* 0x0000008fae917220 */ /* 0x000fe20000410000 */
[----:B------:R-:W-:Y:S01]  /*53e0*/  FMUL.FTZ R4, R164, R7 ;  /* 0x00000007a4047220 */ /* 0x000fe20000410000 */
[----:B------:R-:W-:Y:S01]  /*53f0*/  FMUL.FTZ R200, R174, R141 ;  /* 0x0000008daec87220 */ /* 0x000fe20000410000 */
[----:B------:R-:W-:Y:S01]  /*5400*/  FFMA.FTZ R5, R162, R7, R5 ;  /* 0x00000007a2057223 */ /* 0x000fe20000010005 */
[----:B------:R-:W-:Y:S01]  /*5410*/  FFMA.FTZ R198, R172, R141, -R145 ;  /* 0x0000008dacc67223 */ /* 0x000fe20000010891 */
[----:B------:R-:W-:Y:S01]  /*5420*/  FFMA.FTZ R139, R162, R139, -R4 ;  /* 0x0000008ba28b7223 */ /* 0x000fe20000010804 */
[----:B------:R-:W-:Y:S01]  /*5430*/  FFMA.FTZ R200, R172, R143, R200 ;  /* 0x0000008facc87223 */ /* 0x000fe200000100c8 */
[C---:B------:R-:W-:Y:S01]  /*5440*/  FMUL.FTZ R7, R168.reuse, R5 ;  /* 0x00000005a8077220 */ /* 0x040fe20000410000 */
[----:B------:R-:W-:Y:S01]  /*5450*/  FFMA.FTZ R141, R21, R68, R198 ;  /* 0x00000044158d7223 */ /* 0x000fe200000100c6 */
[-C--:B------:R-:W-:Y:S01]  /*5460*/  FMUL.FTZ R4, R168, R139.reuse ;  /* 0x0000008ba8047220 */ /* 0x080fe20000410000 */
[----:B------:R-:W-:Y:S01]  /*5470*/  FADD.FTZ R143, RZ, R200 ;  /* 0x000000c8ff8f7221 */ /* 0x000fe20000010000 */
[----:B------:R-:W-:Y:S01]  /*5480*/  FFMA.FTZ R7, R166, R139, -R7 ;  /* 0x0000008ba6077223 */ /* 0x000fe20000010807 */
[----:B------:R-:W-:Y:S01]  /*5490*/  FMUL.FTZ R198, R178, R141 ;  /* 0x0000008db2c67220 */ /* 0x000fe20000410000 */
[----:B------:R-:W-:Y:S01]  /*54a0*/  FFMA.FTZ R4, R166, R5, R4 ;  /* 0x00000005a6047223 */ /* 0x000fe20000010004 */
[----:B------:R-:W-:Y:S01]  /*54b0*/  FMUL.FTZ R202, R178, R143 ;  /* 0x0000008fb2ca7220 */ /* 0x000fe20000410000 */
[C---:B------:R-:W-:Y:S01]  /*54c0*/  FMUL.FTZ R200, R170.reuse, R7 ;  /* 0x00000007aac87220 */ /* 0x040fe20000410000 */
[C---:B------:R-:W-:Y:S01]  /*54d0*/  FFMA.FTZ R143, R175.reuse, R143, R198 ;  /* 0x0000008faf8f7223 */ /* 0x040fe200000100c6 */
[-C--:B------:R-:W-:Y:S01]  /*54e0*/  FMUL.FTZ R198, R170, R4.reuse ;  /* 0x00000004aac67220 */ /* 0x080fe20000410000 */
[----:B------:R-:W-:Y:S01]  /*54f0*/  FFMA.FTZ R141, R175, R141, -R202 ;  /* 0x0000008daf8d7223 */ /* 0x000fe200000108ca */
[C---:B------:R-:W-:Y:S01]  /*5500*/  FFMA.FTZ R5, R169.reuse, R4, R200 ;  /* 0x00000004a9057223 */ /* 0x040fe200000100c8 */
[----:B------:R-:W-:Y:S01]  /*5510*/  FADD.FTZ R200, RZ, R143 ;  /* 0x0000008fffc87221 */ /* 0x000fe20000010000 */
[----:B------:R-:W-:Y:S01]  /*5520*/  FFMA.FTZ R7, R169, R7, -R198 ;  /* 0x00000007a9077223 */ /* 0x000fe200000108c6 */
[----:B------:R-:W-:-:S02]  /*5530*/  FFMA.FTZ R198, R20, R95, R141 ;  /* 0x0000005f14c67223 */ /* 0x000fc4000001008d */
        /* <DEDUP_REMOVED lines=12> */
[----:B------:R-:W-:Y:S01]  /*5600*/  FMUL.FTZ R206, R183, R202 ;  /* 0x000000cab7ce7220 */ /* 0x000fe20000410000 */
        /* <DEDUP_REMOVED lines=60> */
[CC--:B0-----:R-:W-:Y:S01]  /*59d0*/  FMUL.FTZ R198, R142.reuse, R145.reuse ;  /* 0x000000918ec67220 */ /* 0x0c1fe20000410000 */
[----:B------:R-:W-:Y:S02]  /*59e0*/  FMUL.FTZ R6, R185, R204 ;  /* 0x000000ccb9067220 */ /* 0x000fe40000410000 */
[----:B------:R-:W-:Y:S01]  /*59f0*/  FFMA.FTZ R202, R179, R202, -R147 ;  /* 0x000000cab3ca7223 */ /* 0x000fe20000010893 */
[C---:B------:R-:W-:Y:S01]  /*5a00*/  FMUL.FTZ R147, R143.reuse, R145 ;  /* 0x000000918f937220 */ /* 0x040fe20000410000 */
[-C--:B-1----:R-:W-:Y:S01]  /*5a10*/  FFMA.FTZ R198, R143, R7.reuse, R198 ;  /* 0x000000078fc67223 */ /* 0x082fe200000100c6 */
[-C--:B------:R-:W-:Y:S01]  /*5a20*/  FMUL.FTZ R151, R185, R206.reuse ;  /* 0x000000ceb9977220 */ /* 0x080fe20000410000 */
[----:B------:R-:W-:Y:S01]  /*5a30*/  FFMA.FTZ R206, R181, R206, -R6 ;  /* 0x000000ceb5ce7223 */ /* 0x000fe20000010806 */
[----:B------:R-:W-:Y:S01]  /*5a40*/  FFMA.FTZ R6, R142, R7, -R147 ;  /* 0x000000078e067223 */ /* 0x000fe20000010893 */
[----:B------:R-:W-:Y:S01]  /*5a50*/  @P1 FADD.FTZ R139, R139, R198 ;  /* 0x000000c68b8b1221 */ /* 0x000fe20000010000 */
[----:B------:R-:W-:-:S02]  /*5a60*/  FFMA.FTZ R151, R181, R204, R151 ;  /* 0x000000ccb5977223 */ /* 0x000fc40000010097 */
[----:B------:R-:W-:Y:S01]  /*5a70*/  @P1 FADD.FTZ R141, R141, R6 ;  /* 0x000000068d8d1221 */ /* 0x000fe20000010000 */
[----:B------:R-:W-:Y:S01]  /*5a80*/  FMUL.FTZ R200, R178, R206 ;  /* 0x000000ceb2c87220 */ /* 0x000fe20000410000 */
[----:B------:R-:W0:Y:S01]  /*5a90*/  SHFL.UP PT, R145, R139, 0x2, RZ ;  /* 0x044000008b917989 */ /* 0x000e2200000e00ff */
[----:B------:R-:W-:Y:S01]  /*5aa0*/  FADD.FTZ R202, R195, R202 ;  /* 0x000000cac3ca7221 */ /* 0x000fe20000010000 */
[----:B---3--:R-:W-:Y:S02]  /*5ab0*/  FMUL.FTZ R6, R142, R5 ;  /* 0x000000058e067220 */ /* 0x008fe40000410000 */
[----:B------:R-:W1:Y:S01]  /*5ac0*/  SHFL.UP PT, R7, R141, 0x2, RZ ;  /* 0x044000008d077989 */ /* 0x000e6200000e00ff */
[-C--:B------:R-:W-:Y:S01]  /*5ad0*/  FFMA.FTZ R153, R175, R151.reuse, R200 ;  /* 0x00000097af997223 */ /* 0x080fe200000100c8 */
[----:B------:R-:W-:Y:S01]  /*5ae0*/  FMUL.FTZ R204, R178, R151 ;  /* 0x00000097b2cc7220 */ /* 0x000fe20000410000 */
[----:B------:R-:W-:Y:S01]  /*5af0*/  FMUL.FTZ R5, R143, R5 ;  /* 0x000000058f057220 */ /* 0x000fe20000410000 */
[----:B------:R-:W-:Y:S01]  /*5b00*/  FADD.FTZ R198, R150, R149 ;  /* 0x0000009596c67221 */ /* 0x000fe20000010000 */
[----:B------:R-:W-:Y:S01]  /*5b10*/  FMUL.FTZ R200, R185, R202 ;  /* 0x000000cab9c87220 */ /* 0x000fe20000410000 */
[----:B----4-:R-:W-:Y:S01]  /*5b20*/  @P1 FFMA.FTZ R143, R143, R4, R6 ;  /* 0x000000048f8f1223 */ /* 0x010fe20000010006 */
[----:B------:R-:W-:Y:S01]  /*5b30*/  FFMA.FTZ R149, R175, R206, -R204 ;  /* 0x000000ceaf957223 */ /* 0x000fe200000108cc */
[----:B------:R-:W-:Y:S01]  /*5b40*/  @P1 FFMA.FTZ R142, R142, R4, -R5 ;  /* 0x000000048e8e1223 */ /* 0x000fe20000010805 */
[-C--:B------:R-:W-:Y:S01]  /*5b50*/  FFMA.FTZ R200, R181, R198.reuse, R200 ;  /* 0x000000c6b5c87223 */ /* 0x080fe200000100c8 */
[----:B------:R-:W-:Y:S01]  /*5b60*/  FMUL.FTZ R198, R185, R198 ;  /* 0x000000c6b9c67220 */ /* 0x000fe20000410000 */
[----:B------:R-:W3:Y:S01]  /*5b70*/  SHFL.UP PT, R5, R143, 0x2, RZ ;  /* 0x044000008f057989 */ /* 0x000ee200000e00ff */
[----:B------:R-:W-:Y:S01]  /*5b80*/  FMUL.FTZ R151, R174, R149 ;  /* 0x00000095ae977220 */ /* 0x000fe20000410000 */
[----:B------:R-:W-:Y:S01]  /*5b90*/  FADD.FTZ R200, R193, R200 ;  /* 0x000000c8c1c87221 */ /* 0x000fe20000010000 */
[----:B------:R-:W-:Y:S01]  /*5ba0*/  FFMA.FTZ R147, R181, R202, -R198 ;  /* 0x000000cab5937223 */ /* 0x000fe200000108c6 */
[----:B------:R-:W4:Y:S01]  /*5bb0*/  SHFL.UP PT, R4, R142, 0x2, RZ ;  /* 0x044000008e047989 */ /* 0x000f2200000e00ff */
[-C--:B------:R-:W-:Y:S01]  /*5bc0*/  FFMA.FTZ R151, R172, R153.reuse, R151 ;  /* 0x00000099ac977223 */ /* 0x080fe20000010097 */
[----:B------:R-:W-:Y:S01]  /*5bd0*/  FMUL.FTZ R153, R174, R153 ;  /* 0x00000099ae997220 */ /* 0x000fe20000410000 */
[----:B------:R-:W-:Y:S01]  /*5be0*/  FADD.FTZ R147, R194, R147 ;  /* 0x00000093c2937221 */ /* 0x000fe20000010000 */
[-C--:B------:R-:W-:Y:S01]  /*5bf0*/  FMUL.FTZ R198, R178, R200.reuse ;  /* 0x000000c8b2c67220 */ /* 0x080fe20000410000 */
[----:B------:R-:W-:Y:S01]  /*5c00*/  ISETP.GE.AND P1, PT, R49, 0x2, PT ;  /* 0x000000023100780c */ /* 0x000fe20003f26270 */
[----:B------:R-:W-:Y:S01]  /*5c10*/  FFMA.FTZ R153, R172, R149, -R153 ;  /* 0x00000095ac997223 */ /* 0x000fe20000010899 */
[-C--:B------:R-:W-:Y:S01]  /*5c20*/  FMUL.FTZ R6, R178, R147.reuse ;  /* 0x00000093b2067220 */ /* 0x080fe20000410000 */
[----:B------:R-:W-:Y:S01]  /*5c30*/  FFMA.FTZ R149, R175, R147, -R198 ;  /* 0x00000093af957223 */ /* 0x000fe200000108c6 */
[-C--:B0-----:R-:W-:Y:S01]  /*5c40*/  FMUL.FTZ R198, R142, R145.reuse ;  /* 0x000000918ec67220 */ /* 0x081fe20000410000 */
[----:B------:R-:W-:Y:S01]  /*5c50*/  FMUL.FTZ R147, R143, R145 ;  /* 0x000000918f937220 */ /* 0x000fe20000410000 */
[----:B------:R-:W-:Y:S01]  /*5c60*/  FFMA.FTZ R200, R175, R200, R6 ;  /* 0x000000c8afc87223 */ /* 0x000fe20000010006 */
[----:B------:R-:W-:Y:S01]  /*5c70*/  FADD.FTZ R149, R192, R149 ;  /* 0x00000095c0957221 */ /* 0x000fe20000010000 */
[-C--:B-1----:R-:W-:Y:S01]  /*5c80*/  FFMA.FTZ R198, R143, R7.reuse, R198 ;  /* 0x000000078fc67223 */ /* 0x082fe200000100c6 */
[----:B------:R-:W-:Y:S01]  /*5c90*/  FFMA.FTZ R6, R142, R7, -R147 ;  /* 0x000000078e067223 */ /* 0x000fe20000010893 */
[----:B------:R-:W-:Y:S01]  /*5ca0*/  FADD.FTZ R7, R191, R200 ;  /* 0x000000c8bf077221 */ /* 0x000fe20000010000 */
[----:B------:R-:W-:-:S02]  /*5cb0*/  FMUL.FTZ R145, R174, R149 ;  /* 0x00000095ae917220 */ /* 0x000fc40000410000 */
[----:B------:R-:W-:Y:S01]  /*5cc0*/  @P1 FADD.FTZ R139, R139, R198 ;  /* 0x000000c68b8b1221 */ /* 0x000fe20000010000 */
[----:B------:R-:W-:Y:S01]  /*5cd0*/  @P1 FADD.FTZ R141, R141, R6 ;  /* 0x000000068d8d1221 */ /* 0x000fe20000010000 */
[----:B------:R-:W-:Y:S01]  /*5ce0*/  FFMA.FTZ R198, R172, R7, R145 ;  /* 0x00000007acc67223 */ /* 0x000fe20000010091 */
[----:B---3--:R-:W-:Y:S01]  /*5cf0*/  FMUL.FTZ R6, R142, R5 ;  /* 0x000000058e067220 */ /* 0x008fe20000410000 */
[----:B------:R-:W-:Y:S01]  /*5d00*/  FMUL.FTZ R145, R174, R7 ;  /* 0x00000007ae917220 */ /* 0x000fe20000410000 */
[C---:B------:R-:W-:Y:S01]  /*5d10*/  FMUL.FTZ R202, R170.reuse, R153 ;  /* 0x00000099aaca7220 */ /* 0x040fe20000410000 */
[----:B------:R-:W0:Y:S01]  /*5d20*/  SHFL.UP PT, R7, R139, 0x4, RZ ;  /* 0x048000008b077989 */ /* 0x000e2200000e00ff */
[C---:B------:R-:W-:Y:S01]  /*5d30*/  FMUL.FTZ R5, R143.reuse, R5 ;  /* 0x000000058f057220 */ /* 0x040fe20000410000 */
[-C--:B----4-:R-:W-:Y:S01]  /*5d40*/  @P1 FFMA.FTZ R143, R143, R4.reuse, R6 ;  /* 0x000000048f8f1223 */ /* 0x090fe20000010006 */
[CC--:B------:R-:W-:Y:S01]  /*5d50*/  FFMA.FTZ R155, R169.reuse, R151.reuse, R202 ;  /* 0x00000097a99b7223 */ /* 0x0c0fe200000100ca */
[----:B------:R-:W1:Y:S01]  /*5d60*/  SHFL.UP PT, R6, R141, 0x4, RZ ;  /* 0x048000008d067989 */ /* 0x000e6200000e00ff */
[----:B------:R-:W-:Y:S01]  /*5d70*/  FMUL.FTZ R202, R170, R151 ;  /* 0x00000097aaca7220 */ /* 0x000fe20000410000 */
[----:B------:R-:W-:Y:S01]  /*5d80*/  @P1 FFMA.FTZ R142, R142, R4, -R5 ;  /* 0x000000048e8e1223 */ /* 0x000fe20000010805 */
[----:B------:R-:W-:Y:S01]  /*5d90*/  FFMA.FTZ R145, R172, R149, -R145 ;  /* 0x00000095ac917223 */ /* 0x000fe20000010891 */
[----:B------:R-:W3:Y:S01]  /*5da0*/  SHFL.UP PT, R5, R143, 0x4, RZ ;  /* 0x048000008f057989 */ /* 0x000ee200000e00ff */
[----:B------:R-:W-:Y:S01]  /*5db0*/  FFMA.FTZ R153, R169, R153, -R202 ;  /* 0x00000099a9997223 */ /* 0x000fe200000108ca */
[----:B------:R-:W-:Y:S01]  /*5dc0*/  FMUL.FTZ R147, R168, R155 ;  /* 0x0000009ba8937220 */ /* 0x000fe20000410000 */
[----:B------:R-:W-:Y:S01]  /*5dd0*/  FADD.FTZ R198, R189, R198 ;  /* 0x000000c6bdc67221 */ /* 0x000fe20000010000 */
[----:B------:R-:W-:Y:S01]  /*5de0*/  FADD.FTZ R145, R190, R145 ;  /* 0x00000091be917221 */ /* 0x000fe20000010000 */
[----:B------:R-:W4:Y:S01]  /*5df0*/  SHFL.UP PT, R4, R142, 0x4, RZ ;  /* 0x048000008e047989 */ /* 0x000f2200000e00ff */
[-C--:B------:R-:W-:Y:S01]  /*5e00*/  FFMA.FTZ R151, R166, R153.reuse, -R147 ;  /* 0x00000099a6977223 */ /* 0x080fe20000010893 */
[----:B------:R-:W-:Y:S01]  /*5e10*/  FMUL.FTZ R153, R168, R153 ;  /* 0x00000099a8997220 */ /* 0x000fe20000410000 */
[CC--:B------:R-:W-:Y:S01]  /*5e20*/  FMUL.FTZ R202, R170.reuse, R198.reuse ;  /* 0x000000c6aaca7220 */ /* 0x0c0fe20000410000 */
[----:B------:R-:W-:Y:S01]  /*5e30*/  FMUL.FTZ R200, R170, R145 ;  /* 0x00000091aac87220 */ /* 0x000fe20000410000 */
[----:B------:R-:W-:Y:S01]  /*5e40*/  FMUL.FTZ R147, R164, R151 ;  /* 0x00000097a4937220 */ /* 0x000fe20000410000 */
[----:B------:R-:W-:Y:S01]  /*5e50*/  FFMA.FTZ R153, R166, R155, R153 ;  /* 0x0000009ba6997223 */ /* 0x000fe20000010099 */
[C---:B------:R-:W-:Y:S01]  /*5e60*/  FFMA.FTZ R145, R169.reuse, R145, -R202 ;  /* 0x00000091a9917223 */ /* 0x040fe200000108ca */
[----:B------:R-:W-:Y:S01]  /*5e70*/  FFMA.FTZ R200, R169, R198, R200 ;  /* 0x000000c6a9c87223 */ /* 0x000fe200000100c8 */
[----:B------:R-:W-:Y:S01]  /*5e80*/  ISETP.GE.AND P1, PT, R49, 0x4, PT ;  /* 0x000000043100780c */ /* 0x000fe20003f26270 */
[----:B------:R-:W-:Y:S01]  /*5e90*/  FFMA.FTZ R155, R162, R153, R147 ;  /* 0x00000099a29b7223 */ /* 0x000fe20000010093 */
[----:B------:R-:W-:Y:S01]  /*5ea0*/  FADD.FTZ R149, R188, R145 ;  /* 0x00000091bc957221 */ /* 0x000fe20000010000 */
[----:B------:R-:W-:Y:S01]  /*5eb0*/  FADD.FTZ R147, R187, R200 ;  /* 0x000000c8bb937221 */ /* 0x000fe20000010000 */
[-C--:B0-----:R-:W-:Y:S01]  /*5ec0*/  FMUL.FTZ R200, R142, R7.reuse ;  /* 0x000000078ec87220 */ /* 0x081fe20000410000 */
[----:B------:R-:W-:Y:S01]  /*5ed0*/  FMUL.FTZ R145, R143, R7 ;  /* 0x000000078f917220 */ /* 0x000fe20000410000 */
[----:B------:R-:W-:-:S02]  /*5ee0*/  FMUL.FTZ R7, R168, R149 ;  /* 0x00000095a8077220 */ /* 0x000fc40000410000 */
[CC--:B-1----:R-:W-:Y:S01]  /*5ef0*/  FFMA.FTZ R200, R143.reuse, R6.reuse, R200 ;  /* 0x000000068fc87223 */ /* 0x0c2fe200000100c8 */
[----:B------:R-:W-:Y:S01]  /*5f00*/  FFMA.FTZ R198, R142, R6, -R145 ;  /* 0x000000068ec67223 */ /* 0x000fe20000010891 */
[----:B------:R-:W-:Y:S01]  /*5f10*/  FFMA.FTZ R145, R166, R147, R7 ;  /* 0x00000093a6917223 */ /* 0x000fe20000010007 */
[-C--:B---3--:R-:W-:Y:S01]  /*5f20*/  FMUL.FTZ R7, R143, R5.reuse ;  /* 0x000000058f077220 */ /* 0x088fe20000410000 */
[----:B------:R-:W-:Y:S01]  /*5f30*/  FMUL.FTZ R6, R142, R5 ;  /* 0x000000058e067220 */ /* 0x000fe20000410000 */
[----:B------:R-:W-:Y:S01]  /*5f40*/  @P1 FADD.FTZ R139, R139, R200 ;  /* 0x000000c88b8b1221 */ /* 0x000fe20000010000 */
[----:B------:R-:W-:Y:S01]  /*5f50*/  FMUL.FTZ R147, R168, R147 ;  /* 0x00000093a8937220 */ /* 0x000fe20000410000 */
[-C--:B----4-:R-:W-:Y:S01]  /*5f60*/  @P1 FFMA.FTZ R142, R142, R4.reuse, -R7 ;  /* 0x000000048e8e1223 */ /* 0x090fe20000010807 */
[----:B------:R-:W-:Y:S01]  /*5f70*/  @P1 FADD.FTZ R141, R141, R198 ;  /* 0x000000c68d8d1221 */ /* 0x000fe20000010000 */
[----:B------:R-:W-:Y:S01]  /*5f80*/  @P1 FFMA.FTZ R143, R143, R4, R6 ;  /* 0x000000048f8f1223 */ /* 0x000fe20000010006 */
[----:B------:R-:W0:Y:S01]  /*5f90*/  SHFL.UP PT, R7, R139, 0x8, RZ ;  /* 0x050000008b077989 */ /* 0x000e2200000e00ff */
[----:B------:R-:W-:Y:S01]  /*5fa0*/  FFMA.FTZ R147, R166, R149, -R147 ;  /* 0x00000095a6937223 */ /* 0x000fe20000010893 */
[----:B------:R-:W-:-:S02]  /*5fb0*/  FMUL.FTZ R153, R164, R153 ;  /* 0x00000099a4997220 */ /* 0x000fc40000410000 */
[----:B------:R-:W1:Y:S01]  /*5fc0*/  SHFL.UP PT, R6, R141, 0x8, RZ ;  /* 0x050000008d067989 */ /* 0x000e6200000e00ff */
[----:B------:R-:W-:Y:S01]  /*5fd0*/  FADD.FTZ R147, R186, R147 ;  /* 0x00000093ba937221 */ /* 0x000fe20000010000 */
[----:B------:R-:W-:Y:S02]  /*5fe0*/  FFMA.FTZ R153, R162, R151, -R153 ;  /* 0x00000097a2997223 */ /* 0x000fe40000010899 */
[----:B------:R-:W3:Y:S01]  /*5ff0*/  SHFL.UP PT, R5, R143, 0x8, RZ ;  /* 0x050000008f057989 */ /* 0x000ee200000e00ff */
[----:B------:R-:W-:Y:S01]  /*6000*/  FADD.FTZ R145, R184, R145 ;  /* 0x00000091b8917221 */ /* 0x000fe20000010000 */
        /* <DEDUP_REMOVED lines=76> */
[----:B------:R-:W-:Y:S02]  /*64d0*/  FMUL.FTZ R202, R116, R202 ;  /* 0x000000ca74ca7220 */ /* 0x000fe40000410000 */
[----:B------:R-:W2:Y:S01]  /*64e0*/  SHFL.UP PT, R139, R139, 0x1, RZ ;  /* 0x042000008b8b7989 */ /* 0x000ea200000e00ff */
[----:B------:R-:W-:Y:S01]  /*64f0*/  ISETP.NE.OR P1, PT, R50, RZ, P1 ;  /* 0x000000ff3200720c */ /* 0x000fe20000f25670 */
[-C--:B------:R-:W-:Y:S01]  /*6500*/  FFMA.FTZ R155, R132, R153.reuse, -R155 ;  /* 0x00000099849b7223 */ /* 0x080fe2000001089b */
[----:B------:R-:W-:Y:S01]  /*6510*/  FMUL.FTZ R153, R108, R153 ;  /* 0x000000996c997220 */ /* 0x000fe20000410000 */
[----:B------:R-:W3:Y:S01]  /*6520*/  SHFL.UP PT, R141, R141, 0x1, RZ ;  /* 0x042000008d8d7989 */ /* 0x000ee200000e00ff */
[----:B------:R-:W-:Y:S02]  /*6530*/  FFMA.FTZ R147, R133, R147, -R202 ;  /* 0x0000009385937223 */ /* 0x000fe400000108ca */
[----:B------:R-:W-:Y:S01]  /*6540*/  FFMA.FTZ R153, R132, R151, R153 ;  /* 0x0000009784997223 */ /* 0x000fe20000010099 */
[----:B------:R-:W-:Y:S01]  /*6550*/  FADD.FTZ R149, R106, R149 ;  /* 0x000000956a957221 */ /* 0x000fe20000010000 */
[----:B------:R-:W-:-:S02]  /*6560*/  FADD.FTZ R147, R112, R147 ;  /* 0x0000009370937221 */ /* 0x000fc40000010000 */
[----:B------:R-:W-:Y:S01]  /*6570*/  FMUL.FTZ R200, R118, R153 ;  /* 0x0000009976c87220 */ /* 0x000fe20000410000 */
[C---:B------:R-:W-:Y:S01]  /*6580*/  FMUL.FTZ R151, R108.reuse, R149 ;  /* 0x000000956c977220 */ /* 0x040fe20000410000 */
[----:B------:R-:W-:Y:S01]  /*6590*/  FMUL.FTZ R202, R108, R147 ;  /* 0x000000936cca7220 */ /* 0x000fe20000410000 */
[----:B------:R-:W-:Y:S02]  /*65a0*/  MOV R4, 0x3f800000 ;  /* 0x3f80000000047802 */ /* 0x000fe40000000f00 */
[----:B------:R-:W-:Y:S01]  /*65b0*/  CS2R R6, SRZ ;  /* 0x0000000000067805 */ /* 0x000fe2000001ff00 */
[----:B------:R-:W-:Y:S01]  /*65c0*/  HFMA2 R5, -RZ, RZ, 0, 0 ;  /* 0x00000000ff057431 */ /* 0x000fe200000001ff */
        /* <DEDUP_REMOVED lines=32> */
[CC--:B0-----:R-:W-:Y:S01]  /*67d0*/  FMUL.FTZ R139, R197.reuse, R202.reuse ;  /* 0x000000cac58b7220 */ /* 0x0c1fe20000410000 */
[C---:B------:R-:W-:Y:S01]  /*67e0*/  FMUL.FTZ R202, R198.reuse, R202 ;  /* 0x000000cac6ca7220 */ /* 0x040fe20000410000 */
[CC--:B--2---:R-:W-:Y:S01]  /*67f0*/  FMUL.FTZ R15, R197.reuse, R14.reuse ;  /* 0x0000000ec50f7220 */ /* 0x0c4fe20000410000 */
[C---:B------:R-:W-:Y:S01]  /*6800*/  FMUL.FTZ R14, R198.reuse, R14 ;  /* 0x0000000ec60e7220 */ /* 0x040fe20000410000 */
[-C--:B---3--:R-:W-:Y:S01]  /*6810*/  FFMA.FTZ R142, R198, R141.reuse, -R139 ;  /* 0x0000008dc68e7223 */ /* 0x088fe2000001088b */
[----:B------:R-:W-:Y:S01]  /*6820*/  FFMA.FTZ R139, R197, R141, R202 ;  /* 0x0000008dc58b7223 */ /* 0x000fe200000100ca */
[C---:B-1----:R-:W-:Y:S01]  /*6830*/  FFMA.FTZ R198, R204.reuse, R198, -R15 ;  /* 0x000000c6ccc67223 */ /* 0x042fe2000001080f */
[----:B------:R-:W-:Y:S01]  /*6840*/  FFMA.FTZ R197, R204, R197, R14 ;  /* 0x000000c5ccc57223 */ /* 0x000fe2000001000e */
[----:B------:R-:W-:Y:S01]  /*6850*/  FADD.FTZ R199, R199, R142 ;  /* 0x0000008ec7c77221 */ /* 0x000fe20000010000 */
[----:B------:R-:W-:-:S07]  /*6860*/  FADD.FTZ R200, R200, R139 ;  /* 0x0000008bc8c87221 */ /* 0x000fce0000010000 */
.L_x_12443:
[----:B------:R-:W-:Y:S05]  /*6870*/  BSYNC.RECONVERGENT B0 ;  /* 0x0000000000007941 */ /* 0x000fea0003800200 */
.L_x_12442:
[----:B------:R-:W-:Y:S01]  /*6880*/  ISETP.GT.U32.AND P1, PT, R152, 0x1d, PT ;  /* 0x0000001d9800780c */ /* 0x000fe20003f24070 */
[----:B------:R-:W-:Y:S01]  /*6890*/  FADD.FTZ R163, R163, R2 ;  /* 0x00000002a3a37221 */ /* 0x000fe20000010000 */
[----:B------:R-:W-:Y:S01]  /*68a0*/  FADD.FTZ R3, RZ, R3 ;  /* 0x00000003ff037221 */ /* 0x000fe20000010000 */
[----:B-1----:R1:W1:Y:S01]  /*68b0*/  SHFL.DOWN PT, R204, R198, 0x2, 0x1f ;  /* 0x08401f00c6cc7f89 */ /* 0x00226200000e0000 */
[----:B------:R-:W-:Y:S01]  /*68c0*/  BSSY.RECONVERGENT B0, `(.L_x_12444) ;  /* 0x0000011000007945 */ /* 0x000fe20003800200 */
[C---:B------:R-:W-:Y:S01]  /*68d0*/  FMUL.FTZ R15, R118.reuse, R163 ;  /* 0x000000a3760f7220 */ /* 0x040fe20000410000 */
[----:B------:R-:W-:Y:S01]  /*68e0*/  FMUL.FTZ R2, R118, R3 ;  /* 0x0000000376027220 */ /* 0x000fe20000410000 */
[----:B--2---:R2:W1:Y:S04]  /*68f0*/  SHFL.DOWN PT, R14, R197, 0x2, 0x1f ;  /* 0x08401f00c50e7f89 */ /* 0x00446800000e0000 */
[----:B------:R2:W1:Y:S04]  /*6900*/  SHFL.DOWN PT, R143, R199, 0x2, 0x1f ;  /* 0x08401f00c78f7f89 */ /* 0x00046800000e0000 */
[----:B0-----:R2:W0:Y:S01]  /*6910*/  SHFL.DOWN PT, R202, R200, 0x2, 0x1f ;  /* 0x08401f00c8ca7f89 */ /* 0x00142200000e0000 */
[----:B------:R-:W-:Y:S05]  /*6920*/  @P1 BRA `(.L_x_12445) ;  /* 0x0000000000281947 */ /* 0x000fea0003800000 */
[CC--:B0--3--:R-:W-:Y:S01]  /*6930*/  FMUL.FTZ R141, R197.reuse, R202.reuse ;  /* 0x000000cac58d7220 */ /* 0x0c9fe20000410000 */
[C---:B------:R-:W-:Y:S01]  /*6940*/  FMUL.FTZ R202, R198.reuse, R202 ;  /* 0x000000cac6ca7220 */ /* 0x040fe20000410000 */
[CC--:B-1----:R-:W-:Y:S01]  /*6950*/  FMUL.FTZ R139, R197.reuse, R14.reuse ;  /* 0x0000000ec58b7220 */ /* 0x0c2fe20000410000 */
[C---:B------:R-:W-:Y:S01]  /*6960*/  FMUL.FTZ R14, R198.reuse, R14 ;  /* 0x0000000ec60e7220 */ /* 0x040fe20000410000 */
[CC--:B------:R-:W-:Y:S01]  /*6970*/  FFMA.FTZ R142, R198.reuse, R143.reuse, -R141 ;  /* 0x0000008fc68e7223 */ /* 0x0c0fe2000001088d */
[C---:B------:R-:W-:Y:S01]  /*6980*/  FFMA.FTZ R141, R197.reuse, R143, R202 ;  /* 0x0000008fc58d7223 */ /* 0x040fe200000100ca */
[-C--:B------:R-:W-:Y:S01]  /*6990*/  FFMA.FTZ R198, R198, R204.reuse, -R139 ;  /* 0x000000ccc6c67223 */ /* 0x080fe2000001088b */
[----:B--2---:R-:W-:Y:S01]  /*69a0*/  FFMA.FTZ R197, R197, R204, R14 ;  /* 0x000000ccc5c57223 */ /* 0x004fe2000001000e */
[----:B------:R-:W-:Y:S01]  /*69b0*/  FADD.FTZ R199, R199, R142 ;  /* 0x0000008ec7c77221 */ /* 0x000fe20000010000 */
[----:B------:R-:W-:-:S07]  /*69c0*/  FADD.FTZ R200, R200, R141 ;  /* 0x0000008dc8c87221 */ /* 0x000fce0000010000 */
.L_x_12445:
[----:B------:R-:W-:Y:S05]  /*69d0*/  BSYNC.RECONVERGENT B0 ;  /* 0x0000000000007941 */ /* 0x000fea0003800200 */
.L_x_12444:
[----:B------:R-:W-:Y:S01]  /*69e0*/  ISETP.GT.U32.AND P1, PT, R152, 0x1b, PT ;  /* 0x0000001b9800780c */ /* 0x000fe20003f24070 */
[C---:B------:R-:W-:Y:S01]  /*69f0*/  FFMA.FTZ R15, R130.reuse, R3, R15 ;  /* 0x00000003820f7223 */ /* 0x040fe2000001000f */
[----:B------:R-:W-:Y:S01]  /*6a00*/  FFMA.FTZ R159, R130, R163, -R2 ;  /* 0x000000a3829f7223 */ /* 0x000fe20000010802 */
[----:B-1----:R1:W1:Y:S01]  /*6a10*/  SHFL.DOWN PT, R204, R198, 0x4, 0x1f ;  /* 0x08801f00c6cc7f89 */ /* 0x00226200000e0000 */
[----:B------:R-:W-:Y:S01]  /*6a20*/  BSSY.RECONVERGENT B0, `(.L_x_12446) ;  /* 0x0000013000007945 */ /* 0x000fe20003800200 */
[----:B------:R-:W-:Y:S01]  /*6a30*/  FADD.FTZ R139, RZ, R15 ;  /* 0x0000000fff8b7221 */ /* 0x000fe20000010000 */
[----:B------:R-:W-:Y:S01]  /*6a40*/  FFMA.FTZ R159, R30, R85, R159 ;  /* 0x000000551e9f7223 */ /* 0x000fe2000001009f */
[----:B------:R0:W1:Y:S02]  /*6a50*/  SHFL.DOWN PT, R14, R197, 0x4, 0x1f ;  /* 0x08801f00c50e7f89 */ /* 0x00006400000e0000 */
[C---:B------:R-:W-:Y:S01]  /*6a60*/  FMUL.FTZ R15, R108.reuse, R139 ;  /* 0x0000008b6c0f7220 */ /* 0x040fe20000410000 */
[----:B------:R-:W-:Y:S01]  /*6a70*/  FMUL.FTZ R2, R108, R159 ;  /* 0x0000009f6c027220 */ /* 0x000fe20000410000 */
[----:B------:R1:W1:Y:S04]  /*6a80*/  SHFL.DOWN PT, R145, R199, 0x4, 0x1f ;  /* 0x08801f00c7917f89 */ /* 0x00026800000e0000 */
[----:B0-----:R0:W0:Y:S01]  /*6a90*/  SHFL.DOWN PT, R202, R200, 0x4, 0x1f ;  /* 0x08801f00c8ca7f89 */ /* 0x00102200000e0000 */
[----:B------:R-:W-:Y:S05]  /*6aa0*/  @P1 BRA `(.L_x_12447) ;  /* 0x0000000000281947 */ /* 0x000fea0003800000 */
[CC--:B0-----:R-:W-:Y:S01]  /*6ab0*/  FMUL.FTZ R143, R197.reuse, R202.reuse ;  /* 0x000000cac58f7220 */ /* 0x0c1fe20000410000 */
[C---:B------:R-:W-:Y:S01]  /*6ac0*/  FMUL.FTZ R202, R198.reuse, R202 ;  /* 0x000000cac6ca7220 */ /* 0x040fe20000410000 */
[CC--:B-1-3--:R-:W-:Y:S01]  /*6ad0*/  FMUL.FTZ R141, R197.reuse, R14.reuse ;  /* 0x0000000ec58d7220 */ /* 0x0cafe20000410000 */
[C---:B------:R-:W-:Y:S01]  /*6ae0*/  FMUL.FTZ R14, R198.reuse, R14 ;  /* 0x0000000ec60e7220 */ /* 0x040fe20000410000 */
[CC--:B------:R-:W-:Y:S01]  /*6af0*/  FFMA.FTZ R142, R198.reuse, R145.reuse, -R143 ;  /* 0x00000091c68e7223 */ /* 0x0c0fe2000001088f */
[C---:B------:R-:W-:Y:S01]  /*6b00*/  FFMA.FTZ R143, R197.reuse, R145, R202 ;  /* 0x00000091c58f7223 */ /* 0x040fe200000100ca */
[-C--:B------:R-:W-:Y:S01]  /*6b10*/  FFMA.FTZ R198, R198, R204.reuse, -R141 ;  /* 0x000000ccc6c67223 */ /* 0x080fe2000001088d */
[----:B--2---:R-:W-:Y:S01]  /*6b20*/  FFMA.FTZ R197, R197, R204, R14 ;  /* 0x000000ccc5c57223 */ /* 0x004fe2000001000e */
[----:B------:R-:W-:Y:S01]  /*6b30*/  FADD.FTZ R199, R199, R142 ;  /* 0x0000008ec7c77221 */ /* 0x000fe20000010000 */
[----:B------:R-:W-:-:S07]  /*6b40*/  FADD.FTZ R200, R200, R143 ;  /* 0x0000008fc8c87221 */ /* 0x000fce0000010000 */
.L_x_12447:
[----:B------:R-:W-:Y:S05]  /*6b50*/  BSYNC.RECONVERGENT B0 ;  /* 0x0000000000007941 */ /* 0x000fea0003800200 */
.L_x_12446:
[----:B------:R-:W-:Y:S01]  /*6b60*/  ISETP.GT.U32.AND P1, PT, R152, 0x17, PT ;  /* 0x000000179800780c */ /* 0x000fe20003f24070 */
[C---:B------:R-:W-:Y:S01]  /*6b70*/  FFMA.FTZ R142, R132.reuse, R159, -R15 ;  /* 0x0000009f848e7223 */ /* 0x040fe2000001080f */
[----:B------:R-:W-:Y:S01]  /*6b80*/  FFMA.FTZ R2, R132, R139, R2 ;  /* 0x0000008b84027223 */ /* 0x000fe20000010002 */
[----:B------:R2:W2:Y:S01]  /*6b90*/  SHFL.DOWN PT, R208, R198, 0x8, 0x1f ;  /* 0x09001f00c6d07f89 */ /* 0x0004a200000e0000 */
[----:B------:R-:W-:Y:S01]  /*6ba0*/  BSSY.RECONVERGENT B0, `(.L_x_12448) ;  /* 0x0000014000007945 */ /* 0x000fe20003800200 */
[----:B------:R-:W-:Y:S01]  /*6bb0*/  FFMA.FTZ R142, R29, R60, R142 ;  /* 0x0000003c1d8e7223 */ /* 0x000fe2000001008e */
[----:B------:R-:W-:Y:S01]  /*6bc0*/  FADD.FTZ R15, RZ, R2 ;  /* 0x00000002ff0f7221 */ /* 0x000fe20000010000 */
[----:B0-----:R0:W0:Y:S01]  /*6bd0*/  SHFL.DOWN PT, R202, R197, 0x8, 0x1f ;  /* 0x09001f00c5ca7f89 */ /* 0x00102200000e0000 */
[----:B------:R-:W-:Y:S01]  /*6be0*/  ISETP.GT.U32.AND P2, PT, R152, 0xf, PT ;  /* 0x0000000f9800780c */ /* 0x000fe20003f44070 */
[C---:B-1----:R-:W-:Y:S01]  /*6bf0*/  FMUL.FTZ R14, R116.reuse, R142 ;  /* 0x0000008e740e7220 */ /* 0x042fe20000410000 */
[----:B------:R-:W-:Y:S01]  /*6c00*/  FMUL.FTZ R2, R116, R15 ;  /* 0x0000000f74027220 */ /* 0x000fe20000410000 */
[----:B------:R1:W0:Y:S04]  /*6c10*/  SHFL.DOWN PT, R145, R199, 0x8, 0x1f ;  /* 0x09001f00c7917f89 */ /* 0x00022800000e0000 */
[----:B------:R1:W0:Y:S01]  /*6c20*/  SHFL.DOWN PT, R206, R200, 0x8, 0x1f ;  /* 0x09001f00c8ce7f89 */ /* 0x00022200000e0000 */
[----:B------:R-:W-:Y:S05]  /*6c30*/  @P1 BRA `(.L_x_12449) ;  /* 0x0000000000281947 */ /* 0x000fea0003800000 */
[CC--:B0-----:R-:W-:Y:S01]  /*6c40*/  FMUL.FTZ R143, R197.reuse, R206.reuse ;  /* 0x000000cec58f7220 */ /* 0x0c1fe20000410000 */
[C---:B------:R-:W-:Y:S01]  /*6c50*/  FMUL.FTZ R206, R198.reuse, R206 ;  /* 0x000000cec6ce7220 */ /* 0x040fe20000410000 */
[CC--:B---3--:R-:W-:Y:S01]  /*6c60*/  FMUL.FTZ R141, R197.reuse, R202.reuse ;  /* 0x000000cac58d7220 */ /* 0x0c8fe20000410000 */
[C---:B------:R-:W-:Y:S01]  /*6c70*/  FMUL.FTZ R202, R198.reuse, R202 ;  /* 0x000000cac6ca7220 */ /* 0x040fe20000410000 */
[CC--:B------:R-:W-:Y:S01]  /*6c80*/  FFMA.FTZ R204, R198.reuse, R145.reuse, -R143 ;  /* 0x00000091c6cc7223 */ /* 0x0c0fe2000001088f */
[C---:B------:R-:W-:Y:S01]  /*6c90*/  FFMA.FTZ R143, R197.reuse, R145, R206 ;  /* 0x00000091c58f7223 */ /* 0x040fe200000100ce */
[-C--:B--2---:R-:W-:Y:S01]  /*6ca0*/  FFMA.FTZ R198, R198, R208.reuse, -R141 ;  /* 0x000000d0c6c67223 */ /* 0x084fe2000001088d */
[----:B------:R-:W-:Y:S01]  /*6cb0*/  FFMA.FTZ R197, R197, R208, R202 ;  /* 0x000000d0c5c57223 */ /* 0x000fe200000100ca */
[----:B-1----:R-:W-:Y:S01]  /*6cc0*/  FADD.FTZ R199, R199, R204 ;  /* 0x000000ccc7c77221 */ /* 0x002fe20000010000 */
[----:B------:R-:W-:-:S07]  /*6cd0*/  FADD.FTZ R200, R200, R143 ;  /* 0x0000008fc8c87221 */ /* 0x000fce0000010000 */
.L_x_12449:
[----:B------:R-:W-:Y:S05]  /*6ce0*/  BSYNC.RECONVERGENT B0 ;  /* 0x0000000000007941 */ /* 0x000fea0003800200 */
.L_x_12448:
[C---:B------:R-:W-:Y:S01]  /*6cf0*/  FFMA.FTZ R149, R133.reuse, R142, -R2 ;  /* 0x0000008e85957223 */ /* 0x040fe20000010802 */
[----:B0-----:R0:W0:Y:S01]  /*6d00*/  SHFL.DOWN PT, R206, R198, 0x10, 0x1f ;  /* 0x0a001f00c6ce7f89 */ /* 0x00102200000e0000 */
[----:B------:R-:W-:Y:S01]  /*6d10*/  BSSY.RECONVERGENT B0, `(.L_x_12450) ;  /* 0x0000010000007945 */ /* 0x000fe20003800200 */
[----:B------:R-:W-:Y:S02]  /*6d20*/  FFMA.FTZ R14, R133, R15, R14 ;  /* 0x0000000f850e7223 */ /* 0x000fe4000001000e */
[----:B------:R0:W0:Y:S04]  /*6d30*/  SHFL.DOWN PT, R2, R197, 0x10, 0x1f ;  /* 0x0a001f00c5027f89 */ /* 0x00002800000e0000 */
        /* <DEDUP_REMOVED lines=13> */
.L_x_12451:
[----:B------:R-:W-:Y:S05]  /*6e10*/  BSYNC.RECONVERGENT B0 ;  /* 0x0000000000007941 */ /* 0x000fea0003800200 */
.L_x_12450:
[----:B---3--:R-:W-:Y:S01]  /*6e20*/  FADD.FTZ R141, RZ, R14 ;  /* 0x0000000eff8d7221 */ /* 0x008fe20000010000 */
[----:B------:R-:W-:Y:S01]  /*6e30*/  FFMA.FTZ R149, R28, R87, R149 ;  /* 0x000000571c957223 */ /* 0x000fe20000010095 */
[----:B------:R-:W-:Y:S01]  /*6e40*/  SHFL.DOWN PT, R167, R197, 0x1, 0x1f ;  /* 0x08201f00c5a77f89 */ /* 0x000fe200000e0000 */
[----:B------:R-:W-:Y:S01]  /*6e50*/  ISETP.NE.AND P1, PT, R50, 0x1f, PT ;  /* 0x0000001f3200780c */ /* 0x000fe20003f25270 */
[C---:B------:R-:W-:Y:S01]  /*6e60*/  FMUL.FTZ R143, R120.reuse, R141 ;  /* 0x0000008d788f7220 */ /* 0x040fe20000410000 */
[-C--:B------:R-:W-:Y:S01]  /*6e70*/  FMUL.FTZ R14, R120, R149.reuse ;  /* 0x00000095780e7220 */ /* 0x080fe20000410000 */
[----:B----4-:R-:W3:Y:S01]  /*6e80*/  SHFL.IDX PT, R165, R7, RZ, 0x1f ;  /* 0x00001fff07a57589 */ /* 0x010ee200000e0000 */
[C---:B------:R-:W-:Y:S01]  /*6e90*/  ISETP.GT.AND P2, PT, R49.reuse, 0x1e, PT ;  /* 0x0000001e3100780c */ /* 0x040fe20003f44270 */
[C---:B0-----:R-:W-:Y:S01]  /*6ea0*/  FFMA.FTZ R2, R122.reuse, R149, -R143 ;  /* 0x000000957a027223 */ /* 0x041fe2000001088f */
[----:B------:R-:W-:Y:S01]  /*6eb0*/  FFMA.FTZ R14, R122, R141, R14 ;  /* 0x0000008d7a0e7223 */ /* 0x000fe2000001000e */
[----:B------:R-:W0:Y:S01]  /*6ec0*/  SHFL.DOWN PT, R155, R198, 0x1, 0x1f ;  /* 0x08201f00c69b7f89 */ /* 0x000e2200000e0000 */
[----:B------:R-:W-:Y:S01]  /*6ed0*/  ISETP.GT.AND P3, PT, R49, 0xf, PT ;  /* 0x0000000f3100780c */ /* 0x000fe20003f64270 */
[----:B------:R-:W-:Y:S01]  /*6ee0*/  FFMA.FTZ R151, R27, R62, R2 ;  /* 0x0000003e1b977223 */ /* 0x000fe20000010002 */
[----:B------:R-:W-:Y:S01]  /*6ef0*/  FADD.FTZ R143, RZ, R14 ;  /* 0x0000000eff8f7221 */ /* 0x000fe20000010000 */
[----:B------:R-:W4:Y:S01]  /*6f00*/  SHFL.IDX PT, R157, R6, RZ, 0x1f ;  /* 0x00001fff069d7589 */ /* 0x000f2200000e0000 */
[----:B------:R-:W-:Y:S01]  /*6f10*/  BSSY.RECONVERGENT B0, `(.L_x_12452) ;  /* 0x0000217000007945 */ /* 0x000fe20003800200 */
[C---:B------:R-:W-:Y:S01]  /*6f20*/  FMUL.FTZ R145, R110.reuse, R151 ;  /* 0x000000976e917220 */ /* 0x040fe20000410000 */
[-C--:B------:R-:W-:Y:S01]  /*6f30*/  FMUL.FTZ R2, R110, R143.reuse ;  /* 0x0000008f6e027220 */ /* 0x080fe20000410000 */
[----:B------:R-:W5:Y:S02]  /*6f40*/  SHFL.DOWN PT, R204, R199, 0x1, 0x1f ;  /* 0x08201f00c7cc7f89 */ /* 0x000f6400000e0000 */
[C---:B------:R-:W-:Y:S01]  /*6f50*/  FFMA.FTZ R145, R138.reuse, R143, R145 ;  /* 0x0000008f8a917223 */ /* 0x040fe20000010091 */
[----:B------:R-:W-:Y:S01]  /*6f60*/  FFMA.FTZ R153, R138, R151, -R2 ;  /* 0x000000978a997223 */ /* 0x000fe20000010802 */
[----:B------:R-:W5:Y:S02]  /*6f70*/  SHFL.DOWN PT, R201, R200, 0x1, 0x1f ;  /* 0x08201f00c8c97f89 */ /* 0x000f6400000e0000 */
[----:B------:R-:W-:Y:S01]  /*6f80*/  FADD.FTZ R145, RZ, R145 ;  /* 0x00000091ff917221 */ /* 0x000fe20000010000 */
[----:B------:R-:W-:Y:S01]  /*6f90*/  FFMA.FTZ R153, R26, R89, R153 ;  /* 0x000000591a997223 */ /* 0x000fe20000010099 */
[----:B--2---:R-:W2:Y:S02]  /*6fa0*/  SHFL.IDX PT, R197, R197, RZ, 0x1f ;  /* 0x00001fffc5c57589 */ /* 0x004ea400000e0000 */
[C---:B------:R-:W-:Y:S01]  /*6fb0*/  FMUL.FTZ R147, R154.reuse, R145 ;  /* 0x000000919a937220 */ /* 0x040fe20000410000 */
[----:B------:R-:W-:Y:S01]  /*6fc0*/  FMUL.FTZ R2, R154, R153 ;  /* 0x000000999a027220 */ /* 0x000fe20000410000 */
[----:B---3--:R-:W-:Y:S01]  /*6fd0*/  @P1 FMUL.FTZ R14, R167, R165 ;  /* 0x000000a5a70e1220 */ /* 0x008fe20000410000 */
[----:B------:R-:W3:Y:S02]  /*6fe0*/  SHFL.IDX PT, R198, R198, RZ, 0x1f ;  /* 0x00001fffc6c67589 */ /* 0x000ee400000e0000 */
[----:B------:R-:W-:Y:S01]  /*6ff0*/  FFMA.FTZ R2, R156, R145, R2 ;  /* 0x000000919c027223 */ /* 0x000fe20000010002 */
[C---:B0-----:R-:W-:Y:S01]  /*7000*/  @P1 FMUL.FTZ R202, R155.reuse, R165 ;  /* 0x000000a59bca1220 */ /* 0x041fe20000410000 */
[----:B-1----:R-:W0:Y:S01]  /*7010*/  SHFL.IDX PT, R199, R199, RZ, 0x1f ;  /* 0x00001fffc7c77589 */ /* 0x002e2200000e0000 */
[----:B----4-:R-:W-:-:S02]  /*7020*/  @P1 FFMA.FTZ R155, R155, R157, -R14 ;  /* 0x0000009d9b9b1223 */ /* 0x010fc4000001080e */
[----:B------:R-:W-:Y:S01]  /*7030*/  @P1 FFMA.FTZ R202, R167, R157, R202 ;  /* 0x0000009da7ca1223 */ /* 0x000fe200000100ca */
[----:B------:R-:W-:Y:S01]  /*7040*/  FFMA.FTZ R14, R156, R153, -R147 ;  /* 0x000000999c0e7223 */ /* 0x000fe20000010893 */
[----:B------:R-:W-:Y:S01]  /*7050*/  FADD.FTZ R147, RZ, R2 ;  /* 0x00000002ff937221 */ /* 0x000fe20000010000 */
[----:B-----5:R-:W-:Y:S01]  /*7060*/  @P1 FADD.FTZ R157, R204, R155 ;  /* 0x0000009bcc9d1221 */ /* 0x020fe20000010000 */
[----:B------:R-:W1:Y:S01]  /*7070*/  SHFL.IDX PT, R200, R200, RZ, 0x1f ;  /* 0x00001fffc8c87589 */ /* 0x000e6200000e0000 */
        /* <DEDUP_REMOVED lines=29> */
[----:B------:R-:W-:Y:S01]  /*7250*/  FMUL.FTZ R167, R182, R161 ;  /* 0x000000a1b6a77220 */ /* 0x000fe20000410000 */
[----:B------:R-:W-:Y:S01]  /*7260*/  FMUL.FTZ R165, R170, R155 ;  /* 0x0000009baaa57220 */ /* 0x000fe20000410000 */
        /* <DEDUP_REMOVED lines=22> */
[-C--:B------:R-:W-:Y:S01]  /*73d0*/  FMUL.FTZ R203, R185, R196.reuse ;  /* 0x000000c4b9cb7220 */ /* 0x080fe20000410000 */
[-C--:B------:R-:W-:Y:S01]  /*73e0*/  FMUL.FTZ R201, R178, R195.reuse ;  /* 0x000000c3b2c97220 */ /* 0x080fe20000410000 */
        /* <DEDUP_REMOVED lines=8> */
[CC--:B------:R-:W-:Y:S01]  /*7470*/  FMUL.FTZ R206, R178.reuse, R194.reuse ;  /* 0x000000c2b2ce7220 */ /* 0x0c0fe20000410000 */
[----:B------:R-:W-:Y:S01]  /*7480*/  FMUL.FTZ R207, R9, R194 ;  /* 0x000000c209cf7220 */ /* 0x000fe20000410000 */
[----:B------:R-:W-:Y:S01]  /*7490*/  FMUL.FTZ R203, R178, R193 ;  /* 0x000000c1b2cb7220 */ /* 0x000fe20000410000 */
[C---:B------:R-:W-:Y:S01]  /*74a0*/  FMUL.FTZ R178, R185.reuse, R204 ;  /* 0x000000ccb9b27220 */ /* 0x040fe20000410000 */
        /* <DEDUP_REMOVED lines=10> */
[----:B------:R-:W-:Y:S01]  /*7550*/  FMUL.FTZ R185, R174, R181 ;  /* 0x000000b5aeb97220 */ /* 0x000fe20000410000 */
[C---:B------:R-:W-:Y:S01]  /*7560*/  FMUL.FTZ R175, R183.reuse, R192 ;  /* 0x000000c0b7af7220 */ /* 0x040fe20000410000 */
[-C--:B------:R-:W-:Y:S01]  /*7570*/  FMUL.FTZ R174, R183, R178.reuse ;  /* 0x000000b2b7ae7220 */ /* 0x080fe20000410000 */
[----:B------:R-:W-:Y:S01]  /*7580*/  FFMA.FTZ R203, R0, R163, RZ ;  /* 0x000000a300cb7223 */ /* 0x000fe200000100ff */
[C---:B------:R-:W-:Y:S01]  /*7590*/  FFMA.FTZ R206, R172.reuse, R191, R185 ;  /* 0x000000bfacce7223 */ /* 0x040fe200000100b9 */
[----:B------:R-:W-:Y:S01]  /*75a0*/  FFMA.FTZ R185, R172, R181, -R208 ;  /* 0x000000b5acb97223 */ /* 0x000fe200000108d0 */
[C---:B------:R-:W-:Y:S01]  /*75b0*/  FFMA.FTZ R175, R179.reuse, R178, R175 ;  /* 0x000000b2b3af7223 */ /* 0x040fe200000100af */
[----:B------:R-:W-:Y:S01]  /*75c0*/  FFMA.FTZ R183, R179, R192, -R174 ;  /* 0x000000c0b3b77223 */ /* 0x000fe200000108ae */
[----:B------:R-:W-:Y:S01]  /*75d0*/  FADD.FTZ R189, R189, R206 ;  /* 0x000000cebdbd7221 */ /* 0x000fe20000010000 */
[----:B------:R-:W-:Y:S01]  /*75e0*/  FADD.FTZ R190, R190, R185 ;  /* 0x000000b9bebe7221 */ /* 0x000fe20000010000 */
[----:B------:R-:W-:Y:S01]  /*75f0*/  FADD.FTZ R175, RZ, R175 ;  /* 0x000000afffaf7221 */ /* 0x000fe20000010000 */
[----:B------:R-:W-:Y:S01]  /*7600*/  FFMA.FTZ R179, R18, R97, R183 ;  /* 0x0000006112b37223 */ /* 0x000fe200000100b7 */
[C---:B------:R-:W-:Y:S01]  /*7610*/  FMUL.FTZ R185, R170.reuse, R189 ;  /* 0x000000bdaab97220 */ /* 0x040fe20000410000 */
[----:B------:R-:W-:Y:S01]  /*7620*/  FMUL.FTZ R172, R170, R190 ;  /* 0x000000beaaac7220 */ /* 0x000fe20000410000 */
[C---:B------:R-:W-:Y:S01]  /*7630*/  FMUL.FTZ R183, R182.reuse, R175 ;  /* 0x000000afb6b77220 */ /* 0x040fe20000410000 */
[----:B------:R-:W-:Y:S01]  /*7640*/  FMUL.FTZ R182, R182, R179 ;  /* 0x000000b3b6b67220 */ /* 0x000fe20000410000 */
[----:B--2---:R-:W-:Y:S01]  /*7650*/  FMUL.FTZ R174, R197, R6 ;  /* 0x00000006c5ae7220 */ /* 0x004fe20000410000 */
[C---:B------:R-:W-:Y:S01]  /*7660*/  FFMA.FTZ R172, R169.reuse, R189, R172 ;  /* 0x000000bda9ac7223 */ /* 0x040fe200000100ac */
[----:B------:R-:W-:Y:S01]  /*7670*/  FFMA.FTZ R169, R169, R190, -R185 ;  /* 0x000000bea9a97223 */ /* 0x000fe200000108b9 */
[----:B------:R-:W-:Y:S01]  /*7680*/  FFMA.FTZ R170, R180, R179, -R183 ;  /* 0x000000b3b4aa7223 */ /* 0x000fe200000108b7 */
[----:B------:R-:W-:Y:S01]  /*7690*/  FMUL.FTZ R183, R197, R7 ;  /* 0x00000007c5b77220 */ /* 0x000fe20000410000 */
[----:B------:R-:W-:Y:S01]  /*76a0*/  FADD.FTZ R187, R187, R172 ;  /* 0x000000acbbbb7221 */ /* 0x000fe20000010000 */
[----:B------:R-:W-:Y:S01]  /*76b0*/  FADD.FTZ R169, R188, R169 ;  /* 0x000000a9bca97221 */ /* 0x000fe20000010000 */
[----:B------:R-:W-:Y:S01]  /*76c0*/  FFMA.FTZ R182, R180, R175, R182 ;  /* 0x000000afb4b67223 */ /* 0x000fe200000100b6 */
[----:B---3--:R-:W-:Y:S01]  /*76d0*/  FFMA.FTZ R172, R198, R6, -R183 ;  /* 0x00000006c6ac7223 */ /* 0x008fe200000108b7 */
[C---:B------:R-:W-:Y:S01]  /*76e0*/  FMUL.FTZ R183, R197.reuse, R5 ;  /* 0x00000005c5b77220 */ /* 0x040fe20000410000 */
[C---:B------:R-:W-:Y:S01]  /*76f0*/  FMUL.FTZ R185, R168.reuse, R169 ;  /* 0x000000a9a8b97220 */ /* 0x040fe20000410000 */
[-C--:B------:R-:W-:Y:S01]  /*7700*/  FMUL.FTZ R168, R168, R187.reuse ;  /* 0x000000bba8a87220 */ /* 0x080fe20000410000 */
[-C--:B------:R-:W-:Y:S01]  /*7710*/  FMUL.FTZ R6, R197, R4.reuse ;  /* 0x00000004c5067220 */ /* 0x080fe20000410000 */
[----:B------:R-:W-:Y:S01]  /*7720*/  FFMA.FTZ R4, R198, R4, -R183 ;  /* 0x00000004c6047223 */ /* 0x000fe200000108b7 */
[C---:B------:R-:W-:Y:S01]  /*7730*/  FFMA.FTZ R185, R166.reuse, R187, R185 ;  /* 0x000000bba6b97223 */ /* 0x040fe200000100b9 */
[----:B------:R-:W-:Y:S01]  /*7740*/  FFMA.FTZ R197, R166, R169, -R168 ;  /* 0x000000a9a6c57223 */ /* 0x000fe200000108a8 */
[----:B------:R-:W-:Y:S01]  /*7750*/  FFMA.FTZ R5, R198, R5, R6 ;  /* 0x00000005c6057223 */ /* 0x000fe20000010006 */
[----:B------:R-:W-:Y:S01]  /*7760*/  FADD.FTZ R166, RZ, R182 ;  /* 0x000000b6ffa67221 */ /* 0x000fe20000010000 */
[----:B------:R-:W-:Y:S01]  /*7770*/  FADD.FTZ R183, R184, R185 ;  /* 0x000000b9b8b77221 */ /* 0x000fe20000010000 */
[----:B------:R-:W-:Y:S01]  /*7780*/  FADD.FTZ R185, R186, R197 ;  /* 0x000000c5bab97221 */ /* 0x000fe20000010000 */
[----:B0-----:R-:W-:Y:S01]  /*7790*/  FADD.FTZ R6, R199, R172 ;  /* 0x000000acc7067221 */ /* 0x001fe20000010000 */
[----:B------:R-:W-:Y:S01]  /*77a0*/  FFMA.FTZ R168, R17, R72, R170 ;  /* 0x0000004811a87223 */ /* 0x000fe200000100aa */
[----:B------:R-:W-:Y:S01]  /*77b0*/  FFMA.FTZ R7, R198, R7, R174 ;  /* 0x00000007c6077223 */ /* 0x000fe200000100ae */
[C---:B------:R-:W-:Y:S01]  /*77c0*/  FMUL.FTZ R199, R164.reuse, R183 ;  /* 0x000000b7a4c77220 */ /* 0x040fe20000410000 */
[-C--:B------:R-:W-:Y:S01]  /*77d0*/  FMUL.FTZ R164, R164, R185.reuse ;  /* 0x000000b9a4a47220 */ /* 0x080fe20000410000 */
[C---:B------:R-:W-:Y:S01]  /*77e0*/  FMUL.FTZ R170, R177.reuse, R166 ;  /* 0x000000a6b1aa7220 */ /* 0x040fe20000410000 */
[-C--:B------:R-:W-:Y:S01]  /*77f0*/  FMUL.FTZ R197, R177, R168.reuse ;  /* 0x000000a8b1c57220 */ /* 0x080fe20000410000 */
[----:B-1----:R-:W-:Y:S01]  /*7800*/  FADD.FTZ R7, R200, R7 ;  /* 0x00000007c8077221 */ /* 0x002fe20000010000 */
        /* <DEDUP_REMOVED lines=11> */
[C---:B------:R-:W-:Y:S01]  /*78c0*/  FMUL.FTZ R199, R154.reuse, R197 ;  /* 0x000000c59ac77220 */ /* 0x040fe20000410000 */
[----:B------:R-:W-:Y:S01]  /*78d0*/  FMUL.FTZ R209, R9, R193 ;  /* 0x000000c109d17220 */ /* 0x000fe20000410000 */
[----:B------:R-:W-:Y:S01]  /*78e0*/  FMUL.FTZ R154, R154, R173 ;  /* 0x000000ad9a9a7220 */ /* 0x000fe20000410000 */
[----:B------:R-:W-:Y:S01]  /*78f0*/  FFMA.FTZ R162, R76, -R15, R162 ;  /* 0x8000000f4ca27223 */ /* 0x000fe200000100a2 */
[----:B------:R-:W-:Y:S01]  /*7900*/  FFMA.FTZ R199, R156, R173, R199 ;  /* 0x000000ad9cc77223 */ /* 0x000fe200000100c7 */
[-C--:B------:R-:W-:Y:S01]  /*7910*/  FFMA.FTZ R211, R8, R194.reuse, -R209 ;  /* 0x000000c208d37223 */ /* 0x080fe200000108d1 */
[----:B------:R-:W-:Y:S01]  /*7920*/  FMUL.FTZ R194, R95, R194 ;  /* 0x000000c25fc27220 */ /* 0x000fe20000410000 */
[----:B------:R-:W-:Y:S01]  /*7930*/  FFMA.FTZ R162, R78, -R141, R162 ;  /* 0x8000008d4ea27223 */ /* 0x000fe200000100a2 */
[----:B------:R-:W-:Y:S01]  /*7940*/  FADD.FTZ R199, R160, R199 ;  /* 0x000000c7a0c77221 */ /* 0x000fe20000010000 */
[----:B------:R-:W-:Y:S01]  /*7950*/  FMUL.FTZ R217, R70, R196 ;  /* 0x000000c446d97220 */ /* 0x000fe20000410000 */
[----:B------:R-:W-:Y:S01]  /*7960*/  FFMA.FTZ R163, R31, -R58, R163 ;  /* 0x8000003a1fa37223 */ /* 0x000fe200000100a3 */
        /* <DEDUP_REMOVED lines=36> */
[----:B------:R-:W-:Y:S01]  /*7bb0*/  FFMA.FTZ R213, R94, -R204, R5 ;  /* 0x800000cc5ed57223 */ /* 0x000fe20000010005 */
[----:B------:R-:W-:Y:S01]  /*7bc0*/  FMUL.FTZ R219, R178, R217 ;  /* 0x000000d9b2db7220 */ /* 0x000fe20000410000 */
[----:B------:R-:W-:Y:S01]  /*7bd0*/  FFMA.FTZ R209, R94, R201, R7 ;  /* 0x000000c95ed17223 */ /* 0x000fe20000010007 */
[----:B------:R-:W-:Y:S01]  /*7be0*/  FFMA.FTZ R7, R20, -R95, R201 ;  /* 0x8000005f14077223 */ /* 0x000fe200000100c9 */
[----:B------:R-:W-:Y:S01]  /*7bf0*/  FMUL.FTZ R201, R116, R135 ;  /* 0x0000008774c97220 */ /* 0x000fe20000410000 */
[----:B------:R-:W-:Y:S01]  /*7c00*/  FMUL.FTZ R215, R9, R150 ;  /* 0x0000009609d77220 */ /* 0x000fe20000410000 */
[----:B------:R-:W-:Y:S01]  /*7c10*/  FFMA.FTZ R142, R29, -R60, R142 ;  /* 0x8000003c1d8e7223 */ /* 0x000fe2000001008e */
[C---:B------:R-:W-:Y:S01]  /*7c20*/  FMUL.FTZ R5, R7.reuse, R4 ;  /* 0x0000000407057220 */ /* 0x040fe20000410000 */
[CC--:B------:R-:W-:Y:S01]  /*7c30*/  FFMA.FTZ R4, R7.reuse, R6.reuse, R110 ;  /* 0x0000000607047223 */ /* 0x0c0fe2000001006e */
[----:B------:R-:W-:Y:S01]  /*7c40*/  FMUL.FTZ R110, R204, R6 ;  /* 0x00000006cc6e7220 */ /* 0x000fe20000410000 */
[----:B------:R-:W-:Y:S01]  /*7c50*/  FMUL.FTZ R6, R116, R134 ;  /* 0x0000008674067220 */ /* 0x000fe20000410000 */
[----:B------:R-:W-:Y:S01]  /*7c60*/  FFMA.FTZ R211, R204, R211, R5 ;  /* 0x000000d3ccd37223 */ /* 0x000fe20000010005 */
[----:B------:R-:W-:Y:S01]  /*7c70*/  FMUL.FTZ R116, R68, R181 ;  /* 0x000000b544747220 */ /* 0x000fe20000410000 */
[----:B------:R-:W-:Y:S01]  /*7c80*/  FFMA.FTZ R5, R7, R194, -R110 ;  /* 0x000000c207057223 */ /* 0x000fe2000001086e */
[C---:B------:R-:W-:Y:S01]  /*7c90*/  FFMA.FTZ R7, R133.reuse, R135, R6 ;  /* 0x0000008785077223 */ /* 0x040fe20000010006 */
[----:B------:R-:W-:Y:S01]  /*7ca0*/  FFMA.FTZ R122, R20, R193, R211 ;  /* 0x000000c1147a7223 */ /* 0x000fe200000100d3 */
[----:B------:R-:W-:Y:S01]  /*7cb0*/  FFMA.FTZ R193, R133, R134, -R201 ;  /* 0x0000008685c17223 */ /* 0x000fe200000108c9 */
[-C--:B------:R-:W-:Y:S01]  /*7cc0*/  FMUL.FTZ R133, R9, R191.reuse ;  /* 0x000000bf09857220 */ /* 0x080fe20000410000 */
[----:B------:R-:W-:Y:S01]  /*7cd0*/  FMUL.FTZ R110, R68, R191 ;  /* 0x000000bf446e7220 */ /* 0x000fe20000410000 */
[----:B------:R-:W-:Y:S01]  /*7ce0*/  FMUL.FTZ R201, R195, R116 ;  /* 0x00000074c3c97220 */ /* 0x000fe20000410000 */
[----:B------:R-:W-:Y:S01]  /*7cf0*/  FADD.FTZ R193, R112, R193 ;  /* 0x000000c170c17221 */ /* 0x000fe20000010000 */
[-C--:B------:R-:W-:Y:S01]  /*7d00*/  FFMA.FTZ R120, R8, R181.reuse, -R133 ;  /* 0x000000b508787223 */ /* 0x080fe20000010885 */
[----:B------:R-:W-:Y:S01]  /*7d10*/  FMUL.FTZ R181, R9, R181 ;  /* 0x000000b509b57220 */ /* 0x000fe20000410000 */
[----:B------:R-:W-:Y:S01]  /*7d20*/  FADD.FTZ R133, R106, R7 ;  /* 0x000000076a857221 */ /* 0x000fe20000010000 */
        /* <DEDUP_REMOVED lines=10> */
[----:B------:R-:W-:Y:S01]  /*7dd0*/  FMUL.FTZ R211, R70, R150 ;  /* 0x0000009646d37220 */ /* 0x000fe20000410000 */
[----:B------:R-:W-:Y:S01]  /*7de0*/  FFMA.FTZ R192, R19, -R70, R192 ;  /* 0x8000004613c07223 */ /* 0x000fe200000100c0 */
[----:B------:R-:W-:Y:S01]  /*7df0*/  FMUL.FTZ R209, R9, R196 ;  /* 0x000000c409d17220 */ /* 0x000fe20000410000 */
[----:B------:R-:W-:Y:S01]  /*7e00*/  FADD.FTZ R201, R124, R201 ;  /* 0x000000c97cc97221 */ /* 0x000fe20000010000 */
[----:B------:R-:W-:Y:S01]  /*7e10*/  FADD.FTZ R181, R114, R181 ;  /* 0x000000b572b57221 */ /* 0x000fe20000010000 */
[-C--:B------:R-:W-:Y:S01]  /*7e20*/  FFMA.FTZ R116, R192, R211.reuse, R219 ;  /* 0x000000d3c0747223 */ /* 0x080fe200000100db */
[----:B------:R-:W-:Y:S01]  /*7e30*/  FADD.FTZ R109, R211, R109 ;  /* 0x0000006dd36d7221 */ /* 0x000fe20000010000 */
        /* <DEDUP_REMOVED lines=9> */
[----:B------:R-:W-:Y:S01]  /*7ed0*/  FADD.FTZ R71, R122, R71 ;  /* 0x000000477a477221 */ /* 0x000fe20000010000 */
[C---:B------:R-:W-:Y:S01]  /*7ee0*/  FMUL.FTZ R122, R85.reuse, R201 ;  /* 0x000000c9557a7220 */ /* 0x040fe20000410000 */
[----:B------:R-:W-:Y:S01]  /*7ef0*/  FADD.FTZ R128, R128, R195 ;  /* 0x000000c380807221 */ /* 0x000fe20000010000 */
[----:B------:R-:W-:Y:S01]  /*7f00*/  FADD.FTZ R195, R126, R211 ;  /* 0x000000d37ec37221 */ /* 0x000fe20000010000 */
[----:B------:R-:W-:Y:S01]  /*7f10*/  FMUL.FTZ R108, R85, R181 ;  /* 0x000000b5556c7220 */ /* 0x000fe20000410000 */
[----:B------:R-:W-:Y:S01]  /*7f20*/  FMUL.FTZ R120, R139, R122 ;  /* 0x0000007a8b787220 */ /* 0x000fe20000410000 */
[C---:B------:R-:W-:Y:S01]  /*7f30*/  FMUL.FTZ R106, R58.reuse, R128 ;  /* 0x000000803a6a7220 */ /* 0x040fe20000410000 */
[----:B------:R-:W-:Y:S01]  /*7f40*/  FMUL.FTZ R112, R58, R195 ;  /* 0x000000c33a707220 */ /* 0x000fe20000410000 */
[----:B------:R-:W-:Y:S01]  /*7f50*/  FMUL.FTZ R126, R60, R193 ;  /* 0x000000c13c7e7220 */ /* 0x000fe20000410000 */
[----:B------:R-:W-:Y:S01]  /*7f60*/  FFMA.FTZ R211, R159, R108, R120 ;  /* 0x0000006c9fd37223 */ /* 0x000fe20000010078 */
[C---:B------:R-:W-:Y:S01]  /*7f70*/  FMUL.FTZ R120, R3.reuse, R106 ;  /* 0x0000006a03787220 */ /* 0x040fe20000410000 */
[----:B------:R-:W-:Y:S01]  /*7f80*/  FMUL.FTZ R118, R3, R112 ;  /* 0x0000007003767220 */ /* 0x000fe20000410000 */
[----:B------:R-:W-:Y:S01]  /*7f90*/  FADD.FTZ R111, R110, R111 ;  /* 0x0000006f6e6f7221 */ /* 0x000fe20000010000 */
[----:B------:R-:W-:Y:S01]  /*7fa0*/  FFMA.FTZ R215, R8, R196, -R215 ;  /* 0x000000c408d77223 */ /* 0x000fe200000108d7 */
        /* <DEDUP_REMOVED lines=113> */
[----:B------:R-:W-:Y:S01]  /*86c0*/  FFMA.FTZ R177, R16, R117, R177 ;  /* 0x0000007510b17223 */ /* 0x000fe200000100b1 */
[----:B------:R-:W-:Y:S01]  /*86d0*/  FMUL.FTZ R7, R117, R2 ;  /* 0x0000000275077220 */ /* 0x000fe20000410000 */
[----:B------:R-:W-:Y:S01]  /*86e0*/  FADD.FTZ R171, RZ, R171 ;  /* 0x000000abffab7221 */ /* 0x000fe20000010000 */
[----:B------:R-:W-:Y:S01]  /*86f0*/  FADD.FTZ R116, R219, R116 ;  /* 0x00000074db747221 */ /* 0x000fe20000010000 */
        /* <DEDUP_REMOVED lines=10> */
[----:B------:R-:W-:Y:S01]  /*87a0*/  FMUL.FTZ R138, R138, R215 ;  /* 0x000000d78a8a7220 */ /* 0x000fe20000410000 */
[----:B------:R-:W-:Y:S01]  /*87b0*/  FADD.FTZ R101, R6, R101 ;  /* 0x0000006506657221 */ /* 0x000fe20000010000 */
[----:B------:R-:W-:Y:S01]  /*87c0*/  FFMA.FTZ R167, R132, R6, R167 ;  /* 0x0000000684a77223 */ /* 0x000fe200000100a7 */
[----:B------:R-:W-:Y:S01]  /*87d0*/  FFMA.FTZ R209, R100, -R166, R209 ;  /* 0x800000a664d17223 */ /* 0x000fe200000100d1 */
[----:B------:R-:W-:Y:S01]  /*87e0*/  FADD.FTZ R116, R116, R179 ;  /* 0x000000b374747221 */ /* 0x000fe20000010000 */
[----:B------:R-:W-:Y:S01]  /*87f0*/  FFMA.FTZ R6, R132, R7, -R177 ;  /* 0x0000000784067223 */ /* 0x000fe200000108b1 */
[----:B------:R-:W-:Y:S01]  /*8800*/  FADD.FTZ R5, R5, R4 ;  /* 0x0000000405057221 */ /* 0x000fe20000010000 */
[----:B------:R-:W-:Y:S01]  /*8810*/  FFMA.FTZ R165, R165, R150, R138 ;  /* 0x00000096a5a57223 */ /* 0x000fe2000001008a */
[----:B------:R-:W-:Y:S01]  /*8820*/  FFMA.FTZ R7, R102, -R171, R209 ;  /* 0x800000ab66077223 */ /* 0x000fe200000100d1 */
[----:B------:R-:W-:Y:S01]  /*8830*/  FADD.FTZ R4, R116, R167 ;  /* 0x000000a774047221 */ /* 0x000fe20000010000 */
[----:B------:R-:W-:Y:S01]  /*8840*/  FADD.FTZ R138, R5, R6 ;  /* 0x00000006058a7221 */ /* 0x000fe20000010000 */
[----:B------:R-:W0:Y:S01]  /*8850*/  SHFL.DOWN PT, R177, R207, 0x1, 0x1f ;  /* 0x08201f00cfb17f89 */ /* 0x000e2200000e0000 */
[----:B------:R-:W-:Y:S01]  /*8860*/  FMUL.FTZ R5, R9, R187 ;  /* 0x000000bb09057220 */ /* 0x000fe20000410000 */
[----:B------:R-:W-:Y:S01]  /*8870*/  FFMA.FTZ R6, R22, R189, R165 ;  /* 0x000000bd16067223 */ /* 0x000fe200000100a5 */
[----:B------:R-:W-:Y:S01]  /*8880*/  FFMA.FTZ R175, R175, R136, R130 ;  /* 0x00000088afaf7223 */ /* 0x000fe20000010082 */
[----:B------:R-:W1:Y:S01]  /*8890*/  SHFL.DOWN PT, R150, R7, 0x1, 0x1f ;  /* 0x08201f0007967f89 */ /* 0x000e6200000e0000 */
[-C--:B------:R-:W-:Y:S01]  /*88a0*/  FFMA.FTZ R114, R8, R169.reuse, -R5 ;  /* 0x000000a908727223 */ /* 0x080fe20000010805 */
[----:B------:R-:W-:Y:S01]  /*88b0*/  FADD.FTZ R83, R6, R83 ;  /* 0x0000005306537221 */ /* 0x000fe20000010000 */
[C---:B------:R-:W-:Y:S01]  /*88c0*/  FMUL.FTZ R169, R9.reuse, R169 ;  /* 0x000000a909a97220 */ /* 0x040fe20000410000 */
[----:B------:R-:W2:Y:S01]  /*88d0*/  SHFL.DOWN PT, R167, R4, 0x1, 0x1f ;  /* 0x08201f0004a77f89 */ /* 0x000ea200000e0000 */
[----:B------:R-:W-:Y:S01]  /*88e0*/  MOV R6, R207 ;  /* 0x000000cf00067202 */ /* 0x000fe20000000f00 */
[----:B------:R-:W-:Y:S01]  /*88f0*/  FADD.FTZ R99, R126, R99 ;  /* 0x000000637e637221 */ /* 0x000fe20000010000 */
[----:B------:R-:W-:Y:S01]  /*8900*/  MOV R5, R138 ;  /* 0x0000008a00057202 */ /* 0x000fe20000000f00 */
[----:B------:R-:W3:Y:S01]  /*8910*/  SHFL.DOWN PT, R146, R138, 0x1, 0x1f ;  /* 0x08201f008a927f89 */ /* 0x000ee200000e0000 */
[----:B------:R-:W-:Y:S01]  /*8920*/  FFMA.FTZ R169, R8, R187, R169 ;  /* 0x000000bb08a97223 */ /* 0x000fe200000100a9 */
[C---:B------:R-:W-:Y:S01]  /*8930*/  FMUL.FTZ R116, R9.reuse, R140 ;  /* 0x0000008c09747220 */ /* 0x040fe20000410000 */
[----:B------:R-:W-:Y:S01]  /*8940*/  FADD.FTZ R131, R124, R131 ;  /* 0x000000837c837221 */ /* 0x000fe20000010000 */
[----:B------:R-:W-:Y:S01]  /*8950*/  FADD.FTZ R129, R14, R129 ;  /* 0x000000810e817221 */ /* 0x000fe20000010000 */
[----:B------:R-:W-:Y:S01]  /*8960*/  FMUL.FTZ R144, R144, R169 ;  /* 0x000000a990907220 */ /* 0x000fe20000410000 */
[-C--:B------:R-:W-:Y:S01]  /*8970*/  FFMA.FTZ R165, R8, R161.reuse, -R116 ;  /* 0x000000a108a57223 */ /* 0x080fe20000010874 */
[----:B------:R-:W-:Y:S01]  /*8980*/  FADD.FTZ R125, R118, R125 ;  /* 0x0000007d767d7221 */ /* 0x000fe20000010000 */
[----:B------:R-:W-:Y:S01]  /*8990*/  FMUL.FTZ R161, R9, R161 ;  /* 0x000000a109a17220 */ /* 0x000fe20000410000 */
[----:B------:R-:W-:Y:S01]  /*89a0*/  FFMA.FTZ R144, R155, R114, R144 ;  /* 0x000000729b907223 */ /* 0x000fe20000010090 */
[C---:B------:R-:W-:Y:S01]  /*89b0*/  FMUL.FTZ R114, R9.reuse, R183 ;  /* 0x000000b709727220 */ /* 0x040fe20000410000 */
[C---:B------:R-:W-:Y:S01]  /*89c0*/  FMUL.FTZ R155, R9.reuse, R12 ;  /* 0x0000000c099b7220 */ /* 0x040fe20000410000 */
[----:B0-----:R-:W-:Y:S01]  /*89d0*/  @!P2 FADD.FTZ R6, R6, R177 ;  /* 0x000000b10606a221 */ /* 0x001fe20000010000 */
[C---:B------:R-:W-:Y:S01]  /*89e0*/  FFMA.FTZ R161, R8.reuse, R140, R161 ;  /* 0x0000008c08a17223 */ /* 0x040fe200000100a1 */
[CC--:B------:R-:W-:Y:S01]  /*89f0*/  FFMA.FTZ R114, R8.reuse, R185.reuse, -R114 ;  /* 0x000000b908727223 */ /* 0x0c0fe20000010872 */
[----:B------:R-:W-:Y:S01]  /*8a00*/  FMUL.FTZ R185, R9, R185 ;  /* 0x000000b909b97220 */ /* 0x000fe20000410000 */
[----:B-1----:R-:W-:Y:S01]  /*8a10*/  @!P2 FADD.FTZ R7, R7, R150 ;  /* 0x000000960707a221 */ /* 0x002fe20000010000 */
[----:B------:R-:W0:Y:S01]  /*8a20*/  SHFL.DOWN PT, R169, R6, 0x2, 0x1f ;  /* 0x08401f0006a97f89 */ /* 0x000e2200000e0000 */
[CC--:B------:R-:W-:Y:S01]  /*8a30*/  FFMA.FTZ R116, R8.reuse, R2.reuse, -R155 ;  /* 0x0000000208747223 */ /* 0x0c0fe2000001089b */
[----:B------:R-:W-:Y:S01]  /*8a40*/  FMUL.FTZ R155, R9, R2 ;  /* 0x00000002099b7220 */ /* 0x000fe20000410000 */
[----:B--2---:R-:W-:Y:S01]  /*8a50*/  @!P2 FADD.FTZ R4, R167, R4 ;  /* 0x00000004a704a221 */ /* 0x004fe20000010000 */
[----:B------:R-:W1:Y:S01]  /*8a60*/  SHFL.DOWN PT, R130, R7, 0x2, 0x1f ;  /* 0x08401f0007827f89 */ /* 0x000e6200000e0000 */
[C---:B------:R-:W-:Y:S01]  /*8a70*/  FFMA.FTZ R2, R8.reuse, R183, R185 ;  /* 0x000000b708027223 */ /* 0x040fe200000100b9 */
[----:B------:R-:W-:Y:S01]  /*8a80*/  FFMA.FTZ R155, R8, R12, R155 ;  /* 0x0000000c089b7223 */ /* 0x000fe2000001009b */
[----:B---3--:R-:W-:Y:S01]  /*8a90*/  @!P2 FADD.FTZ R5, R5, R146 ;  /* 0x000000920505a221 */ /* 0x008fe20000010000 */
[----:B------:R-:W2:Y:S01]  /*8aa0*/  SHFL.DOWN PT, R167, R4, 0x2, 0x1f ;  /* 0x08401f0004a77f89 */ /* 0x000ea200000e0000 */
[----:B------:R-:W-:Y:S01]  /*8ab0*/  ISETP.GT.AND P2, PT, R49, 0x1d, PT ;  /* 0x0000001d3100780c */ /* 0x000fe20003f44270 */
[----:B------:R-:W-:Y:S01]  /*8ac0*/  FMUL.FTZ R2, R157, R2 ;  /* 0x000000029d027220 */ /* 0x000fe20000410000 */
[----:B------:R-:W-:Y:S01]  /*8ad0*/  FMUL.FTZ R132, R132, R155 ;  /* 0x0000009b84847220 */ /* 0x000fe20000410000 */
[----:B------:R-:W3:Y:S01]  /*8ae0*/  SHFL.DOWN PT, R126, R5, 0x2, 0x1f ;  /* 0x08401f00057e7f89 */ /* 0x000ee200000e0000 */
[----:B------:R-:W-:Y:S01]  /*8af0*/  FMUL.FTZ R161, R168, R161 ;  /* 0x000000a1a8a17220 */ /* 0x000fe20000410000 */
[----:B------:R-:W-:Y:S01]  /*8b00*/  FFMA.FTZ R155, R13, R114, R2 ;  /* 0x000000720d9b7223 */ /* 0x000fe20000010002 */
[----:B------:R-:W-:Y:S01]  /*8b10*/  FMUL.FTZ R13, R9, R173 ;  /* 0x000000ad090d7220 */ /* 0x000fe20000410000 */
[----:B------:R-:W-:Y:S01]  /*8b20*/  FFMA.FTZ R171, R171, R116, R132 ;  /* 0x00000074abab7223 */ /* 0x000fe20000010084 */
[----:B------:R-:W-:Y:S01]  /*8b30*/  FADD.FTZ R115, R112, R115 ;  /* 0x0000007370737221 */ /* 0x000fe20000010000 */
[----:B------:R-:W-:Y:S01]  /*8b40*/  FFMA.FTZ R114, R24, R183, R155 ;  /* 0x000000b718727223 */ /* 0x000fe2000001009b */
[-C--:B------:R-:W-:Y:S01]  /*8b50*/  FFMA.FTZ R2, R8, R197.reuse, -R13 ;  /* 0x000000c508027223 */ /* 0x080fe2000001080d */
[C---:B------:R-:W-:Y:S01]  /*8b60*/  FMUL.FTZ R197, R9.reuse, R197 ;  /* 0x000000c509c57220 */ /* 0x040fe20000410000 */
[C---:B------:R-:W-:Y:S01]  /*8b70*/  FMUL.FTZ R13, R9.reuse, R203 ;  /* 0x000000cb090d7220 */ /* 0x040fe20000410000 */
[----:B------:R-:W-:Y:S01]  /*8b80*/  FFMA.FTZ R116, R16, R12, R171 ;  /* 0x0000000c10747223 */ /* 0x000fe200000100ab */
[----:B------:R-:W-:Y:S01]  /*8b90*/  FMUL.FTZ R12, R9, R199 ;  /* 0x000000c7090c7220 */ /* 0x000fe20000410000 */
[----:B0-----:R-:W-:Y:S01]  /*8ba0*/  @!P2 FADD.FTZ R6, R6, R169 ;  /* 0x000000a90606a221 */ /* 0x001fe20000010000 */
[----:B------:R-:W-:Y:S01]  /*8bb0*/  FFMA.FTZ R197, R8, R173, R197 ;  /* 0x000000ad08c57223 */ /* 0x000fe200000100c5 */
[----:B------:R-:W-:Y:S01]  /*8bc0*/  FADD.FTZ R59, R116, R59 ;  /* 0x0000003b743b7221 */ /* 0x000fe20000010000 */
[----:B------:R-:W-:Y:S01]  /*8bd0*/  FFMA.FTZ R12, R8, R203, -R12 ;  /* 0x000000cb080c7223 */ /* 0x000fe2000001080c */
[----:B-1----:R-:W-:Y:S01]  /*8be0*/  @!P2 FADD.FTZ R7, R7, R130 ;  /* 0x000000820707a221 */ /* 0x002fe20000010000 */
[----:B------:R-:W0:Y:S01]  /*8bf0*/  SHFL.DOWN PT, R157, R6, 0x4, 0x1f ;  /* 0x08801f00069d7f89 */ /* 0x000e2200000e0000 */
[----:B------:R-:W-:Y:S01]  /*8c00*/  FMUL.FTZ R120, R120, R197 ;  /* 0x000000c578787220 */ /* 0x000fe20000410000 */
[----:B------:R-:W-:Y:S01]  /*8c10*/  FFMA.FTZ R166, R166, R165, R161 ;  /* 0x000000a5a6a67223 */ /* 0x000fe200000100a1 */
        /* <DEDUP_REMOVED lines=19> */
[----:B------:R-:W-:Y:S01]  /*8d50*/  FMUL.FTZ R137, R9, R135 ;  /* 0x0000008709897220 */ /* 0x000fe20000410000 */
[----:B------:R-:W-:Y:S01]  /*8d60*/  FFMA.FTZ R120, R25, R173, R120 ;  /* 0x000000ad19787223 */ /* 0x000fe20000010078 */
        /* <DEDUP_REMOVED lines=34> */
[----:B------:R-:W-:-:S02]  /*8f90*/  FMUL.FTZ R135, R9, R201 ;  /* 0x000000c909877220 */ /* 0x000fc40000410000 */
        /* <DEDUP_REMOVED lines=14> */
.L_x_12453:
[----:B------:R-:W-:Y:S05]  /*9080*/  BSYNC.RECONVERGENT B0 ;  /* 0x0000000000007941 */ /* 0x000fea0003800200 */
.L_x_12452:
        /* <DEDUP_REMOVED lines=35> */
.L_x_12455:
[----:B------:R-:W-:Y:S05]  /*92c0*/  BSYNC.RECONVERGENT B0 ;  /* 0x0000000000007941 */ /* 0x000fea0003800200 */
.L_x_12454:
[----:B------:R-:W-:-:S04]  /*92d0*/  IADD3 R104, PT, PT, R104, 0x1, RZ ;  /* 0x0000000168687810 */ /* 0x000fc80007ffe0ff */
[----:B------:R-:W-:-:S13]  /*92e0*/  ISETP.GE.AND P2, PT, R104, UR37, PT ;  /* 0x0000002568007c0c */ /* 0x000fda000bf46270 */
[----:B------:R-:W-:Y:S05]  /*92f0*/  @!P2 BRA `(.L_x_12456) ;  /* 0xffffffac0068a947 */ /* 0x000fea000383ffff */
.L_x_12438:
[----:B------:R-:W-:Y:S01]  /*9300*/  BAR.SYNC.DEFER_BLOCKING 0x0 ;  /* 0x0000000000007b1d */ /* 0x000fe20000010000 */
[----:B------:R-:W-:Y:S01]  /*9310*/  MOV R3, UR16 ;  /* 0x0000001000037c02 */ /* 0x000fe20008000f00 */
[----:B------:R-:W-:Y:S01]  /*9320*/  UIADD3 UR27, UP0, UPT, UR27, -0x800, URZ ;  /* 0xfffff8001b1b7890 */ /* 0x000fe2000ff1e0ff */
[----:B------:R-:W-:Y:S01]  /*9330*/  SHF.L.U32 R2, R50, 0x4, RZ ;  /* 0x0000000432027819 */ /* 0x000fe200000006ff */
[----:B------:R-:W-:Y:S02]  /*9340*/  UIADD3 UR22, UP1, UPT, UR22, -0x800, URZ ;  /* 0xfffff80016167890 */ /* 0x000fe4000ff3e0ff */
[----:B------:R-:W2:Y:S01]  /*9350*/  LDCU.64 UR14, c[0x0][0x4f8] ;  /* 0x00009f00ff0e77ac */ /* 0x000ea20008000a00 */
[----:B------:R-:W-:Y:S01]  /*9360*/  LOP3.LUT R17, R2, 0x3e00, RZ, 0xc0, !PT ;  /* 0x00003e0002117812 */ /* 0x000fe200078ec0ff */
[----:B------:R-:W3:Y:S03]  /*9370*/  LDCU.64 UR18, c[0x0][0x500] ;  /* 0x0000a000ff1277ac */ /* 0x000ee60008000a00 */
[----:B------:R-:W-:Y:S01]  /*9380*/  LOP3.LUT R17, R17, 0x1f, R50, 0xf8, !PT ;  /* 0x0000001f11117812 */ /* 0x000fe200078ef832 */
[----:B------:R-:W-:-:S03]  /*9390*/  UMOV UR7, URZ ;  /* 0x000000ff00077c82 */ /* 0x000fc60008000000 */
[C---:B------:R-:W-:Y:S01]  /*93a0*/  LOP3.LUT R89, R17.reuse, 0x20, RZ, 0xfc, !PT ;  /* 0x0000002011597812 */ /* 0x040fe200078efcff */
[----:B------:R-:W-:Y:S01]  /*93b0*/  UIADD3.X UR26, UPT, UPT, UR26, -0x1, URZ, UP0, !UPT ;  /* 0xffffffff1a1a7890 */ /* 0x000fe200087fe4ff */
[C---:B------:R-:W-:Y:S01]  /*93c0*/  LOP3.LUT R91, R17.reuse, 0x40, RZ, 0xfc, !PT ;  /* 0x00000040115b7812 */ /* 0x040fe200078efcff */
[----:B------:R-:W-:Y:S01]  /*93d0*/  UISETP.GT.AND UP0, UPT, UR21, 0x1, UPT ;  /* 0x000000011500788c */ /* 0x000fe2000bf04270 */
[C---:B------:R-:W-:Y:S01]  /*93e0*/  LOP3.LUT R93, R17.reuse, 0x60, RZ, 0xfc, !PT ;  /* 0x00000060115d7812 */ /* 0x040fe200078efcff */
[----:B------:R-:W-:Y:S01]  /*93f0*/  UIADD3 UR24, UP2, UPT, UR24, -0x800, URZ ;  /* 0xfffff80018187890 */ /* 0x000fe2000ff5e0ff */
[C---:B------:R-:W-:Y:S01]  /*9400*/  LOP3.LUT R95, R17.reuse, 0x80, RZ, 0xfc, !PT ;  /* 0x00000080115f7812 */ /* 0x040fe200078efcff */
[----:B------:R-:W-:Y:S01]  /*9410*/  UIADD3.X UR23, UPT, UPT, UR23, -0x1, URZ, UP1, !UPT ;  /* 0xffffffff17177890 */ /* 0x000fe20008ffe4ff */
[C---:B------:R-:W-:Y:S01]  /*9420*/  LOP3.LUT R97, R17.reuse, 0xa0, RZ, 0xfc, !PT ;  /* 0x000000a011617812 */ /* 0x040fe200078efcff */
[----:B------:R-:W-:Y:S01]  /*9430*/  STS [R32], R119 ;  /* 0x0000007720007388 */ /* 0x000fe20000000800 */
[----:B--2---:R-:W-:Y:S01]  /*9440*/  UIMAD.WIDE.U32 UR12, UR32, UR14, UR6 ;  /* 0x0000000e200c72a5 */ /* 0x004fe2000f8e0006 */
[----:B------:R-:W-:Y:S01]  /*9450*/  LOP3.LUT R117, R17, 0x1e0, RZ, 0xfc, !PT ;  /* 0x000001e011757812 */ /* 0x000fe200078efcff */
[----:B------:R-:W-:Y:S01]  /*9460*/  UIADD3.X UR25, UPT, UPT, UR25, -0x1, URZ, UP2, !UPT ;  /* 0xffffffff19197890 */ /* 0x000fe200097fe4ff */
[----:B------:R-:W-:Y:S01]  /*9470*/  STS [R32+0x4], R121 ;  /* 0x0000047920007388 */ /* 0x000fe20000000800 */
[----:B------:R-:W-:Y:S01]  /*9480*/  UIMAD UR13, UR32, UR15, UR13 ;  /* 0x0000000f200d72a4 */ /* 0x000fe2000f8e020d */
[----:B------:R-:W2:Y:S02]  /*9490*/  LDCU.64 UR14, c[0x0][0x550] ;  /* 0x0000aa00ff0e77ac */ /* 0x000ea40008000a00 */
[----:B------:R-:W-:Y:S01]  /*94a0*/  STS [R32+0x8], R123 ;  /* 0x0000087b20007388 */ /* 0x000fe20000000800 */
[----:B---3--:R-:W-:-:S03]  /*94b0*/  UIMAD.WIDE.U32 UR12, UR8, UR18, UR12 ;  /* 0x00000012080c72a5 */ /* 0x008fc6000f8e000c */
[----:B------:R3:W-:Y:S01]  /*94c0*/  STS [R32+0xc], R115 ;  /* 0x00000c7320007388 */ /* 0x0007e20000000800 */
[----:B------:R-:W-:-:S03]  /*94d0*/  UIMAD UR13, UR8, UR19, UR13 ;  /* 0x00000013080d72a4 */ /* 0x000fc6000f8e020d */
[----:B------:R-:W-:Y:S04]  /*94e0*/  STS [R32+0x10], R125 ;  /* 0x0000107d20007388 */ /* 0x000fe80000000800 */
[----:B------:R-:W-:Y:S01]  /*94f0*/  STS [R32+0x14], R129 ;  /* 0x0000148120007388 */ /* 0x000fe20000000800 */
[----:B---3--:R-:W-:-:S03]  /*9500*/  LOP3.LUT R115, R17, 0x1c0, RZ, 0xfc, !PT ;  /* 0x000001c011737812 */ /* 0x008fc600078efcff */
[----:B------:R-:W-:Y:S04]  /*9510*/  STS [R32+0x18], R127 ;  /* 0x0000187f20007388 */ /* 0x000fe80000000800 */
[----:B------:R-:W-:Y:S04]  /*9520*/  STS [R32+0x1c], R131 ;  /* 0x00001c8320007388 */ /* 0x000fe80000000800 */
[----:B------:R3:W-:Y:S04]  /*9530*/  STS [R32+0x20], R99 ;  /* 0x0000206320007388 */ /* 0x0007e80000000800 */
[----:B------:R5:W-:Y:S04]  /*9540*/  STS [R32+0x24], R107 ;  /* 0x0000246b20007388 */ /* 0x000be80000000800 */
[----:B------:R0:W-:Y:S01]  /*9550*/  STS [R32+0x28], R111 ;  /* 0x0000286f20007388 */ /* 0x0001e20000000800 */
[----:B---3--:R-:W-:-:S03]  /*9560*/  LOP3.LUT R99, R17, 0xc0, RZ, 0xfc, !PT ;  /* 0x000000c011637812 */ /* 0x008fc600078efcff */
[----:B------:R3:W-:Y:S01]  /*9570*/  STS [R32+0x2c], R113 ;  /* 0x00002c7120007388 */ /* 0x0007e20000000800 */
[----:B-----5:R-:W-:-:S03]  /*9580*/  LOP3.LUT R107, R17, 0x140, RZ, 0xfc, !PT ;  /* 0x00000140116b7812 */ /* 0x020fc600078efcff */
[----:B------:R5:W-:Y:S01]  /*9590*/  STS [R32+0x30], R109 ;  /* 0x0000306d20007388 */ /* 0x000be20000000800 */
[----:B0-----:R-:W-:-:S03]  /*95a0*/  LOP3.LUT R111, R17, 0x180, RZ, 0xfc, !PT ;  /* 0x00000180116f7812 */ /* 0x001fc600078efcff */
[----:B------:R-:W-:Y:S01]  /*95b0*/  STS [R32+0x34], R105 ;  /* 0x0000346920007388 */ /* 0x000fe20000000800 */
[----:B---3--:R-:W-:-:S03]  /*95c0*/  LOP3.LUT R113, R17, 0x1a0, RZ, 0xfc, !PT ;  /* 0x000001a011717812 */ /* 0x008fc600078efcff */
[----:B------:R0:W-:Y:S01]  /*95d0*/  STS [R32+0x38], R103 ;  /* 0x0000386720007388 */ /* 0x0001e20000000800 */
[----:B-----5:R-:W-:-:S03]  /*95e0*/  LOP3.LUT R109, R17, 0x160, RZ, 0xfc, !PT ;  /* 0x00000160116d7812 */ /* 0x020fc600078efcff */
[----:B------:R3:W-:Y:S01]  /*95f0*/  STS [R32+0x3c], R101 ;  /* 0x00003c6520007388 */ /* 0x0007e20000000800 */
[----:B------:R-:W-:-:S03]  /*9600*/  NOP ;  /* 0x0000000000007918 */ /* 0x000fc60000000000 */
[----:B-1----:R-:W-:Y:S01]  /*9610*/  LDS R5, [R48] ;  /* 0x0000000030057984 */ /* 0x002fe20000000800 */
[C---:B0-----:R-:W-:Y:S02]  /*9620*/  LOP3.LUT R103, R17.reuse, 0x100, RZ, 0xfc, !PT ;  /* 0x0000010011677812 */ /* 0x041fe400078efcff */
[C---:B---3--:R-:W-:Y:S01]  /*9630*/  LOP3.LUT R101, R17.reuse, 0xe0, RZ, 0xfc, !PT ;  /* 0x000000e011657812 */ /* 0x048fe200078efcff */
[----:B------:R-:W-:Y:S01]  /*9640*/  LDS R7, [R47+0x80] ;  /* 0x000080002f077984 */ /* 0x000fe20000000800 */
[----:B------:R-:W-:-:S03]  /*9650*/  LOP3.LUT R105, R17, 0x120, RZ, 0xfc, !PT ;  /* 0x0000012011697812 */ /* 0x000fc600078efcff */
        /* <DEDUP_REMOVED lines=19> */
[----:B--2---:R-:W-:-:S04]  /*9790*/  LEA R2, P5, R3, UR14, 0x2 ;  /* 0x0000000e03027c11 */ /* 0x004fc8000f8a10ff */
[----:B------:R-:W-:Y:S01]  /*97a0*/  LEA.HI.X R3, R3, UR15, R4, 0x2, P5 ;  /* 0x0000000f03037c11 */ /* 0x000fe2000a8f1404 */
[----:B------:R-:W1:Y:S01]  /*97b0*/  LDCU.64 UR14, c[0x0][0x520] ;  /* 0x0000a400ff0e77ac */ /* 0x000e620008000a00 */
[----:B------:R-:W2:Y:S01]  /*97c0*/  LDS R0, [UR17+0x840] ;  /* 0x00084011ff007984 */ /* 0x000ea20008000800 */
[----:B0-----:R-:W-:-:S04]  /*97d0*/  UIMAD.WIDE.U32 UR6, UR32, UR12, UR6 ;  /* 0x0000000c200672a5 */ /* 0x001fc8000f8e0006 */
[----:B------:R-:W-:Y:S01]  /*97e0*/  UIMAD UR7, UR32, UR13, UR7 ;  /* 0x0000000d200772a4 */ /* 0x000fe2000f8e0207 */
[----:B------:R-:W0:Y:S03]  /*97f0*/  LDCU.64 UR12, c[0x0][0x560] ;  /* 0x0000ac00ff0c77ac */ /* 0x000e260008000a00 */
[----:B-1----:R-:W-:-:S04]  /*9800*/  UIMAD.WIDE.U32 UR6, UR8, UR14, UR6 ;  /* 0x0000000e080672a5 */ /* 0x002fc8000f8e0006 */
[----:B------:R-:W-:Y:S01]  /*9810*/  UIMAD UR7, UR8, UR15, UR7 ;  /* 0x0000000f080772a4 */ /* 0x000fe2000f8e0207 */
[-C--:B--2---:R-:W-:Y:S02]  /*9820*/  ISETP.GE.AND P0, PT, R17, R0.reuse, PT ;  /* 0x000000001100720c */ /* 0x084fe40003f06270 */
        /* <DEDUP_REMOVED lines=32> */
[----:B-1----:R-:W-:-:S02]  /*9a30*/  MOV R2, UR16 ;  /* 0x0000001000027c02 */ /* 0x002fc40008000f00 */
[----:B------:R-:W-:Y:S01]  /*9a40*/  IADD3 R3, P0, PT, R17, UR6, RZ ;  /* 0x0000000611037c10 */ /* 0x000fe2000ff1e0ff */
[----:B------:R-:W-:-:S03]  /*9a50*/  UIADD3 UR6, UPT, UPT, UR21, -0x1, URZ ;  /* 0xffffffff15067890 */ /* 0x000fc6000fffe0ff */
[----:B------:R-:W-:-:S04]  /*9a60*/  IADD3.X R4, PT, PT, RZ, UR7, RZ, P0, !PT ;  /* 0x00000007ff047c10 */ /* 0x000fc800087fe4ff */
[----:B------:R-:W-:Y:S01]  /*9a70*/  UMOV UR21, UR6 ;  /* 0x0000000600157c82 */ /* 0x000fe20008000000 */
[----:B------:R1:W-:Y:S04]  /*9a80*/  STS [R32], R56 ;  /* 0x0000003820007388 */ /* 0x0003e80000000800 */
[----:B------:R-:W-:Y:S04]  /*9a90*/  STS [R32+0x4], R65 ;  /* 0x0000044120007388 */ /* 0x000fe80000000800 */
[----:B------:R-:W-:Y:S01]  /*9aa0*/  STS [R32+0x8], R63 ;  /* 0x0000083f20007388 */ /* 0x000fe20000000800 */
[----:B-1----:R-:W-:-:S03]  /*9ab0*/  FADD.FTZ R56, R56, R51 ;  /* 0x0000003338387221 */ /* 0x002fc60000010000 */
        /* <DEDUP_REMOVED lines=83> */
.L_x_12436:
        /* <DEDUP_REMOVED lines=33> */
.L_x_12459:
[----:B------:R-:W-:Y:S05]  /*a200*/  BSYNC.RECONVERGENT B0 ;  /* 0x0000000000007941 */ /* 0x000fea0003800200 */
.L_x_12458:
        /* <DEDUP_REMOVED lines=31> */
.L_x_12461:
[----:B------:R-:W-:Y:S05]  /*a400*/  BSYNC.RECONVERGENT B0 ;  /* 0x0000000000007941 */ /* 0x000fea0003800200 */
.L_x_12460:
[----:B------:R-:W-:Y:S05]  /*a410*/  @P0 EXIT ;  /* 0x000000000000094d */ /* 0x000fea0003800000 */
[----:B------:R-:W3:Y:S01]  /*a420*/  S2UR UR21, SR_CgaCtaId ;  /* 0x00000000001579c3 */ /* 0x000ee20000008800 */
[----:B------:R-:W0:Y:S01]  /*a430*/  LDCU.64 UR14, c[0x0][0x4e8] ;  /* 0x00009d00ff0e77ac */ /* 0x000e220008000a00 */
[----:B------:R-:W-:Y:S01]  /*a440*/  BSSY.RECONVERGENT B0, `(.L_x_12462) ;  /* 0x0000054000007945 */ /* 0x000fe20003800200 */
[----:B------:R-:W1:Y:S01]  /*a450*/  LDCU.64 UR16, c[0x0][0x4c8] ;  /* 0x00009900ff1077ac */ /* 0x000e620008000a00 */
[----:B------:R-:W2:Y:S01]  /*a460*/  LDCU.64 UR18, c[0x0][0x4a8] ;  /* 0x00009500ff1277ac */ /* 0x000ea20008000a00 */
[----:B------:R-:W2:Y:S01]  /*a470*/  LDCU UR22, c[0x0][0x360] ;  /* 0x00006c00ff1677ac */ /* 0x000ea20008000800 */
[----:B------:R-:W2:Y:S01]  /*a480*/  LDCU.64 UR38, c[0x0][0x3e0] ;  /* 0x00007c00ff2677ac */ /* 0x000ea20008000a00 */
[----:B0-----:R-:W-:Y:S02]  /*a490*/  UIMAD.WIDE.U32 UR4, UR8, UR14, URZ ;  /* 0x0000000e080472a5 */ /* 0x001fe4000f8e00ff */
[----:B-1----:R-:W-:Y:S02]  /*a4a0*/  UIMAD.WIDE.U32 UR6, UR8, UR16, URZ ;  /* 0x00000010080672a5 */ /* 0x002fe4000f8e00ff */
[----:B------:R-:W-:-:S02]  /*a4b0*/  UIMAD UR15, UR8, UR15, UR5 ;  /* 0x0000000f080f72a4 */ /* 0x000fc4000f8e0205 */
[----:B--2---:R-:W-:Y:S01]  /*a4c0*/  UIMAD.WIDE.U32 UR12, UR8, UR18, URZ ;  /* 0x00000012080c72a5 */ /* 0x004fe2000f8e00ff */
[----:B------:R-:W-:Y:S01]  /*a4d0*/  UMOV UR16, 0x400 ;  /* 0x0000040000107882 */ /* 0x000fe20000000000 */
[----:B------:R-:W-:Y:S01]  /*a4e0*/  UIMAD UR14, UR8, UR17, UR7 ;  /* 0x00000011080e72a4 */ /* 0x000fe2000f8e0207 */
[----:B------:R-:W0:Y:S01]  /*a4f0*/  LDCU.64 UR40, c[0x0][0x3c0] ;  /* 0x00007800ff2877ac */ /* 0x000e220008000a00 */
[----:B------:R-:W1:Y:S01]  /*a500*/  LDCU.64 UR30, c[0x0][0x4b0] ;  /* 0x00009600ff1e77ac */ /* 0x000e620008000a00 */
[----:B------:R-:W2:Y:S01]  /*a510*/  LDCU.64 UR32, c[0x0][0x4d0] ;  /* 0x00009a00ff2077ac */ /* 0x000ea20008000a00 */
[----:B------:R-:W0:Y:S01]  /*a520*/  LDCU.64 UR34, c[0x0][0x4f0] ;  /* 0x00009e00ff2277ac */ /* 0x000e220008000a00 */
[----:B------:R-:W0:Y:S01]  /*a530*/  LDCU.64 UR36, c[0x0][0x540] ;  /* 0x0000a800ff2477ac */ /* 0x000e220008000a00 */
[----:B------:R-:W0:Y:S01]  /*a540*/  LDCU.128 UR24, c[0x0][0x530] ;  /* 0x0000a600ff1877ac */ /* 0x000e220008000c00 */
[----:B------:R-:W-:Y:S02]  /*a550*/  UIMAD UR8, UR8, UR19, UR13 ;  /* 0x00000013080872a4 */ /* 0x000fe4000f8e020d */
[----:B---3--:R-:W-:-:S12]  /*a560*/  ULEA UR16, UR21, UR16, 0x18 ;  /* 0x0000001015107291 */ /* 0x008fd8000f8ec0ff */
.L_x_12463:
[C---:B------:R-:W-:Y:S01]  /*a570*/  LEA R0, R11.reuse, UR16, 0x3 ;  /* 0x000000100b007c11 */ /* 0x040fe2000f8e18ff */
[C---:B---3--:R-:W-:Y:S01]  /*a580*/  IMAD.WIDE.U32 R6, R11.reuse, UR38, RZ ;  /* 0x000000260b067c25 */ /* 0x048fe2000f8e00ff */
[----:B------:R-:W-:Y:S02]  /*a590*/  MOV R2, UR12 ;  /* 0x0000000c00027c02 */ /* 0x000fe40008000f00 */
[----:B------:R-:W-:Y:S01]  /*a5a0*/  SHF.R.S32.HI R10, RZ, 0x1f, R11 ;  /* 0x0000001fff0a7819 */ /* 0x000fe2000001140b */
[----:B------:R-:W3:Y:S01]  /*a5b0*/  LDS.64 R12, [R0+0x2da0] ;  /* 0x002da000000c7984 */ /* 0x000ee20000000a00 */
        /* <DEDUP_REMOVED lines=15> */
[----:B---3--:R-:W-:Y:S04]  /*a6b0*/  REDG.E.ADD.F32.FTZ.RN.STRONG.GPU desc[UR28][R2.64], R12 ;  /* 0x0000000c020079a6 */ /* 0x008fe8000c12f31c */
[----:B------:R0:W-:Y:S04]  /*a6c0*/  REDG.E.ADD.F32.FTZ.RN.STRONG.GPU desc[UR28][R2.64+0x4], R13 ;  /* 0x0000040d020079a6 */ /* 0x0001e8000c12f31c */
[----:B------:R3:W1:Y:S01]  /*a6d0*/  LDG.E.64 R16, desc[UR28][R8.64] ;  /* 0x0000001c08107981 */ /* 0x000662000c1e1b00 */
[----:B------:R-:W-:Y:S01]  /*a6e0*/  MOV R6, UR6 ;  /* 0x0000000600067c02 */ /* 0x000fe20008000f00 */
[C---:B--2---:R-:W-:Y:S01]  /*a6f0*/  IMAD R18, R10.reuse, UR32, RZ ;  /* 0x000000200a127c24 */ /* 0x044fe2000f8e02ff */
[----:B------:R-:W-:Y:S01]  /*a700*/  MOV R5, UR14 ;  /* 0x0000000e00057c02 */ /* 0x000fe20008000f00 */
[----:B------:R-:W-:Y:S01]  /*a710*/  IMAD R20, R10, UR40, RZ ;  /* 0x000000280a147c24 */ /* 0x000fe2000f8e02ff */
[----:B------:R-:W-:Y:S01]  /*a720*/  MOV R4, R6 ;  /* 0x0000000600047202 */ /* 0x000fe20000000f00 */
[C---:B------:R-:W-:Y:S01]  /*a730*/  IMAD R19, R11.reuse, UR33, R18 ;  /* 0x000000210b137c24 */ /* 0x040fe2000f8e0212 */
[----:B------:R-:W-:Y:S01]  /*a740*/  MOV R7, UR7 ;  /* 0x0000000700077c02 */ /* 0x000fe20008000f00 */
[----:B------:R-:W-:-:S04]  /*a750*/  IMAD.WIDE.U32 R6, R11, UR40, RZ ;  /* 0x000000280b067c25 */ /* 0x000fc8000f8e00ff */
[----:B------:R-:W-:Y:S01]  /*a760*/  IMAD.WIDE.U32 R4, R11, UR32, R4 ;  /* 0x000000200b047c25 */ /* 0x000fe2000f8e0004 */
[----:B---3--:R-:W-:-:S03]  /*a770*/  LEA R8, P1, R6, UR11, 0x3 ;  /* 0x0000000b06087c11 */ /* 0x008fc6000f8218ff */
        /* <DEDUP_REMOVED lines=33> */
.L_x_12462:
[----:B------:R-:W-:Y:S05]  /*a990*/  EXIT ;  /* 0x000000000000794d */ /* 0x000fea0003800000 */
.L_x_12464:
        /* <DEDUP_REMOVED lines=14> */
.L_x_18721:


//--------------------- .text._Z25selective_scan_bwd_kernelI32Selective_Scan_bwd_kernel_traitsILi32ELi16ELb0ELb0ELb0ELb1ELb0EfN3c107complexIfEEEEv12SSMParamsBwd --------------------------
	.section	.text._Z25selective_scan_bwd_kernelI32Selective_Scan_bwd_kernel_traitsILi32ELi16ELb0ELb0ELb0ELb1ELb0EfN3c107complexIfEEEEv12SSMParamsBwd,"ax",@progbits
	.align	128
        .global         _Z25selective_scan_bwd_kernelI32Selective_Scan_bwd_kernel_traitsILi32ELi16ELb0ELb0ELb0ELb1ELb0EfN3c107complexIfEEEEv12SSMParamsBwd
        .type           _Z25selective_scan_bwd_kernelI32Selective_Scan_bwd_kernel_traitsILi32ELi16ELb0ELb0ELb0ELb1ELb0EfN3c107complexIfEEEEv12SSMParamsBwd,@function
        .size           _Z25selective_scan_bwd_kernelI32Selective_Scan_bwd_kernel_traitsILi32ELi16ELb0ELb0ELb0ELb1ELb0EfN3c107complexIfEEEEv12SSMParamsBwd,(.L_x_18722 - _Z25selective_scan_bwd_kernelI32Selective_Scan_bwd_kernel_traitsILi32ELi16ELb0ELb0ELb0ELb1ELb0EfN3c107complexIfEEEEv12SSMParamsBwd)
        .other          _Z25selective_scan_bwd_kernelI32Selective_Scan_bwd_kernel_traitsILi32ELi16ELb0ELb0ELb0ELb1ELb0EfN3c107complexIfEEEEv12SSMParamsBwd,@"STO_CUDA_ENTRY STV_DEFAULT"
_Z25selective_scan_bwd_kernelI32Selective_Scan_bwd_kernel_traitsILi32ELi16ELb0ELb0ELb0ELb1ELb0EfN3c107complexIfEEEEv12SSMParamsBwd:
.text._Z25selective_scan_bwd_kernelI32Selective_Scan_bwd_kernel_traitsILi32ELi16ELb0ELb0ELb0ELb1ELb0EfN3c107complexIfEEEEv12SSMParamsBwd:
        /* <DEDUP_REMOVED lines=39> */
[----:B------:R-:W-:Y:S02]  /*0270*/  USHF.R.S32.HI UR24, URZ, 0x1f, UR9 ;  /* 0x0000001fff187899 */ /* 0x000fe40008011409 */
[----:B------:R-:W-:Y:S02]  /*0280*/  UIMAD UR19, UR8, UR35, UR19 ;  /* 0x00000023081372a4 */ /* 0x000fe4000f8e0213 */
[----:B------:R-:W-:Y:S02]  /*0290*/  UIADD3 UR27, UP3, UPT, UR9, UR18, URZ ;  /* 0x00000012091b7290 */ /* 0x000fe4000ff7e0ff */
[----:B--2---:R-:W-:Y:S02]  /*02a0*/  UISETP.NE.U32.AND UP0, UPT, UR16, URZ, UPT ;  /* 0x000000ff1000728c */ /* 0x004fe4000bf05070 */
[----:B------:R-:W-:Y:S02]  /*02b0*/  UIADD3 UR7, UP1, UPT, UR9, UR6, URZ ;  /* 0x0000000609077290 */ /* 0x000fe4000ff3e0ff */
[----:B------:R-:W-:-:S02]  /*02c0*/  UIADD3.X UR6, UPT, UPT, UR24, UR19, URZ, UP3, !UPT ;  /* 0x0000001318067290 */ /* 0x000fc40009ffe4ff */
[----:B------:R-:W-:Y:S02]  /*02d0*/  UISETP.NE.AND.EX UP0, UPT, UR17, URZ, UPT, UP0 ;  /* 0x000000ff1100728c */ /* 0x000fe4000bf05300 */
[----:B----4-:R-:W-:Y:S02]  /*02e0*/  UIMAD.WIDE.U32 UR18, UR8, UR30, URZ ;  /* 0x0000001e081272a5 */ /* 0x010fe4000f8e00ff */
[----:B-1----:R-:W-:Y:S02]  /*02f0*/  ULEA UR28, UP2, UR7, UR12, 0x2 ;  /* 0x0000000c071c7291 */ /* 0x002fe4000f8410ff */
[----:B------:R-:W-:Y:S02]  /*0300*/  UIADD3.X UR29, UPT, UPT, UR24, UR29, URZ, UP1, !UPT ;  /* 0x0000001d181d7290 */ /* 0x000fe40008ffe4ff */
[----:B------:R-:W-:Y:S02]  /*0310*/  UIMAD.WIDE.U32 UR20, UR25, UR38, URZ ;  /* 0x00000026191472a5 */ /* 0x000fe4000f8e00ff */
[----:B------:R-:W-:Y:S01]  /*0320*/  ULEA.HI.X UR29, UR7, UR13, UR29, 0x2, UP2 ;  /* 0x0000000d071d7291 */ /* 0x000fe200090f141d */
[----:B------:R-:W0:Y:S01]  /*0330*/  LDCU.64 UR10, c[0x0][0x4a0] ;  /* 0x00009400ff0a77ac */ /* 0x000e220008000a00 */
[----:B------:R-:W-:Y:S01]  /*0340*/  UIMAD UR7, UR8, UR31, UR19 ;  /* 0x0000001f080772a4 */ /* 0x000fe2000f8e0213 */
[----:B------:R-:W1:Y:S01]  /*0350*/  @UP0 LDCU UR19, c[0x0][0x384] ;  /* 0x00007080ff1307ac */ /* 0x000e620008000800 */
[----:B------:R-:W2:Y:S01]  /*0360*/  LDCU.64 UR16, c[0x0][0x3b8] ;  /* 0x00007700ff1077ac */ /* 0x000ea20008000a00 */
[----:B------:R-:W-:-:S04]  /*0370*/  UIMAD UR13, UR25, UR39, UR21 ;  /* 0x00000027190d72a4 */ /* 0x000fc8000f8e0215 */
[----:B------:R-:W4:Y:S01]  /*0380*/  @UP0 LDCU UR21, c[0x0][0x38c] ;  /* 0x00007180ff1507ac */ /* 0x000f220008000800 */
[----:B------:R-:W-:Y:S01]  /*0390*/  ULEA UR26, UP4, UR27, UR14, 0x2 ;  /* 0x0000000e1b1a7291 */ /* 0x000fe2000f8810ff */
[----:B------:R-:W3:Y:S01]  /*03a0*/  @UP0 LDCU.64 UR32, c[0x0][0x480] ;  /* 0x00009000ff2007ac */ /* 0x000ee20008000a00 */
[----:B------:R-:W-:Y:S02]  /*03b0*/  UMOV UR12, UR20 ;  /* 0x00000014000c7c82 */ /* 0x000fe40008000000 */
[----:B------:R-:W-:Y:S02]  /*03c0*/  ULEA.HI.X UR27, UR27, UR15, UR6, 0x2, UP4 ;  /* 0x0000000f1b1b7291 */ /* 0x000fe4000a0f1406 */
[----:B------:R-:W-:Y:S02]  /*03d0*/  ULEA UR6, UP1, UR18, UR4, 0x3 ;  /* 0x0000000412067291 */ /* 0x000fe4000f8218ff */
[----:B0-----:R-:W-:Y:S02]  /*03e0*/  UIMAD.WIDE.U32 UR12, UR8, UR10, UR12 ;  /* 0x0000000a080c72a5 */ /* 0x001fe4000f8e000c */
[----:B-1----:R-:W-:-:S02]  /*03f0*/  @UP0 UIMAD UR4, UR25, UR19, UR8 ;  /* 0x00000013190402a4 */ /* 0x002fc4000f8e0208 */
[----:B--2---:R-:W-:Y:S02]  /*0400*/  UIMAD.WIDE.U32 UR14, UR8, UR16, URZ ;  /* 0x00000010080e72a5 */ /* 0x004fe4000f8e00ff */
[----:B------:R-:W-:Y:S02]  /*0410*/  UIMAD UR11, UR8, UR11, UR13 ;  /* 0x0000000b080b72a4 */ /* 0x000fe4000f8e020d */
[----:B------:R-:W-:Y:S02]  /*0420*/  UIADD3 UR12, UP2, UPT, UR9, UR12, URZ ;  /* 0x0000000c090c7290 */ /* 0x000fe4000ff5e0ff */
[----:B------:R-:W-:Y:S01]  /*0430*/  @UP0 UIMAD UR4, UR4, UR36, URZ ;  /* 0x00000024040402a4 */ /* 0x000fe2000f8e02ff */
[----:B------:R-:W0:Y:S01]  /*0440*/  LDCU.64 UR30, c[0x0][0x448] ;  /* 0x00008900ff1e77ac */ /* 0x000e220008000a00 */
[----:B------:R-:W1:Y:S01]  /*0450*/  LDCU.64 UR34, c[0x0][0x528] ;  /* 0x0000a500ff2277ac */ /* 0x000e620008000a00 */
[----:B------:R-:W-:Y:S02]  /*0460*/  UIMAD UR10, UR8, UR17, UR15 ;  /* 0x00000011080a72a4 */ /* 0x000fe4000f8e020f */
[----:B------:R-:W-:-:S02]  /*0470*/  UIADD3.X UR17, UPT, UPT, UR24, UR11, URZ, UP2, !UPT ;  /* 0x0000000b18117290 */ /* 0x000fc400097fe4ff */
[----:B----4-:R-:W-:Y:S02]  /*0480*/  @UP0 UIMAD UR11, UR4, UR21, URZ ;  /* 0x00000015040b02a4 */ /* 0x010fe4000f8e02ff */
[----:B------:R-:W-:Y:S01]  /*0490*/  ULEA.HI.X UR7, UR18, UR5, UR7, 0x3, UP1 ;  /* 0x0000000512077291 */ /* 0x000fe200088f1c07 */
[----:B------:R-:W-:Y:S02]  /*04a0*/  UMOV UR4, URZ ;  /* 0x000000ff00047c82 */ /* 0x000fe40008000000 */
[----:B------:R-:W-:Y:S01]  /*04b0*/  UMOV UR5, URZ ;  /* 0x000000ff00057c82 */ /* 0x000fe20008000000 */
[----:B---3--:R-:W-:Y:S02]  /*04c0*/  @UP0 UIMAD.WIDE UR4, UR11, 0x10, UR32 ;  /* 0x000000100b0408a5 */ /* 0x008fe4000f8e0220 */
[----:B------:R-:W-:Y:S01]  /*04d0*/  UISETP.GE.AND UP0, UPT, UR36, 0x1, UPT ;  /* 0x000000012400788c */ /* 0x000fe2000bf06270 */
[----:B------:R-:W-:Y:S01]  /*04e0*/  HFMA2 R53, -RZ, RZ, 0, 0 ;  /* 0x00000000ff357431 */ /* 0x000fe200000001ff */
[----:B0-----:R-:W-:-:S02]  /*04f0*/  ULEA UR9, UP1, UR14, UR30, 0x3 ;  /* 0x0000001e0e097291 */ /* 0x001fc4000f8218ff */
[----:B-1----:R-:W-:Y:S02]  /*0500*/  ULEA UR16, UP2, UR12, UR34, 0x2 ;  /* 0x000000220c107291 */ /* 0x002fe4000f8410ff */
[----:B------:R-:W-:Y:S02]  /*0510*/  ULEA.HI.X UR10, UR14, UR31, UR10, 0x3, UP1 ;  /* 0x0000001f0e0a7291 */ /* 0x000fe400088f1c0a */
[----:B------:R-:W-:Y:S01]  /*0520*/  ULEA.HI.X UR17, UR12, UR35, UR17, 0x2, UP2 ;  /* 0x000000230c117291 */ /* 0x000fe200090f1411 */
[----:B------:R-:W-:Y:S11]  /*0530*/  BRA.U !UP0, `(.L_x_12465) ;  /* 0x000000a908747547 */ /* 0x000ff6000b800000 */
[----:B------:R-:W0:Y:S01]  /*0540*/  S2R R52, SR_TID.X ;  /* 0x0000000000347919 */ /* 0x000e220000002100 */
[----:B------:R-:W-:Y:S01]  /*0550*/  MOV R53, RZ ;  /* 0x000000ff00357202 */ /* 0x000fe20000000f00 */
[----:B------:R-:W1:Y:S01]  /*0560*/  LDCU UR11, c[0x0][0x394] ;  /* 0x00007280ff0b77ac */ /* 0x000e620008000800 */
[----:B------:R-:W-:Y:S01]  /*0570*/  MOV R54, RZ ;  /* 0x000000ff00367202 */ /* 0x000fe20000000f00 */
[----:B------:R-:W-:Y:S01]  /*0580*/  UMOV UR12, UR28 ;  /* 0x0000001c000c7c82 */ /* 0x000fe20008000000 */
[----:B------:R-:W-:Y:S01]  /*0590*/  UMOV UR13, UR29 ;  /* 0x0000001d000d7c82 */ /* 0x000fe20008000000 */
[----:B------:R-:W-:Y:S01]  /*05a0*/  UMOV UR14, UR26 ;  /* 0x0000001a000e7c82 */ /* 0x000fe20008000000 */
[----:B------:R-:W-:Y:S01]  /*05b0*/  UMOV UR15, UR27 ;  /* 0x0000001b000f7c82 */ /* 0x000fe20008000000 */
[C---:B0-----:R-:W-:Y:S02]  /*05c0*/  SHF.L.U32 R0, R52.reuse, 0x4, RZ ;  /* 0x0000000434007819 */ /* 0x041fe400000006ff */
[----:B------:R-:W-:-:S02]  /*05d0*/  LOP3.LUT R197, R52, 0x1f, RZ, 0xc0, !PT ;  /* 0x0000001f34c57812 */ /* 0x000fc400078ec0ff */
[----:B------:R-:W-:-:S04]  /*05e0*/  LOP3.LUT R3, R0, 0x3e00, RZ, 0xc0, !PT ;  /* 0x00003e0000037812 */ /* 0x000fc800078ec0ff */
[----:B-1----:R-:W-:-:S07]  /*05f0*/  LOP3.LUT R5, R3, 0x1f, R52, 0xf8, !PT ;  /* 0x0000001f03057812 */ /* 0x002fce00078ef834 */
.L_x_12517:
        /* <DEDUP_REMOVED lines=13> */
[C---:B------:R-:W-:Y:S02]  /*06d0*/  LOP3.LUT R26, R30.reuse, 0x20, RZ, 0xfc, !PT ;  /* 0x000000201e1a7812 */ /* 0x040fe400078efcff */
[----:B------:R-:W-:Y:S02]  /*06e0*/  CS2R R28, SRZ ;  /* 0x00000000001c7805 */ /* 0x000fe4000001ff00 */
[C---:B------:R-:W-:Y:S01]  /*06f0*/  LOP3.LUT R6, R30.reuse, 0x80, RZ, 0xfc, !PT ;  /* 0x000000801e067812 */ /* 0x040fe200078efcff */
[----:B------:R-:W-:Y:S01]  /*0700*/  HFMA2 R32, -RZ, RZ, 0, 0 ;  /* 0x00000000ff207431 */ /* 0x000fe200000001ff */
[----:B0-----:R-:W-:Y:S01]  /*0710*/  UIADD3 UR18, UPT, UPT, -UR18, UR19, URZ ;  /* 0x0000001312127290 */ /* 0x001fe2000fffe1ff */
[----:B------:R-:W-:-:S02]  /*0720*/  LOP3.LUT R10, R30, 0xe0, RZ, 0xfc, !PT ;  /* 0x000000e01e0a7812 */ /* 0x000fc400078efcff */
[----:B------:R-:W-:-:S03]  /*0730*/  LOP3.LUT R0, R30, 0x40, RZ, 0xfc, !PT ;  /* 0x000000401e007812 */ /* 0x000fc600078efcff */
[C---:B------:R-:W-:Y:S01]  /*0740*/  ISETP.GE.AND P1, PT, R5.reuse, UR18, PT ;  /* 0x0000001205007c0c */ /* 0x040fe2000bf26270 */
[----:B------:R-:W-:Y:S01]  /*0750*/  IMAD.WIDE.U32 R4, R5, 0x4, R2 ;  /* 0x0000000405047825 */ /* 0x000fe200078e0002 */
[----:B------:R-:W-:Y:S02]  /*0760*/  ISETP.GE.AND P0, PT, R26, UR18, PT ;  /* 0x000000121a007c0c */ /* 0x000fe4000bf06270 */
[C---:B------:R-:W-:Y:S02]  /*0770*/  SHF.L.U32 R2, R30.reuse, 0x2, RZ ;  /* 0x000000021e027819 */ /* 0x040fe400000006ff */
[----:B------:R-:W-:Y:S02]  /*0780*/  P2R R70, PR, RZ, 0x2 ;  /* 0x00000002ff467803 */ /* 0x000fe40000000000 */
[----:B------:R-:W-:Y:S02]  /*0790*/  LOP3.LUT R3, R30, 0x60, RZ, 0xfc, !PT ;  /* 0x000000601e037812 */ /* 0x000fe400078efcff */
[----:B------:R-:W-:-:S02]  /*07a0*/  P2R R72, PR, RZ, 0x1 ;  /* 0x00000001ff487803 */ /* 0x000fc40000000000 */
[C---:B------:R-:W-:Y:S02]  /*07b0*/  IADD3 R12, P1, PT, R2.reuse, UR14, RZ ;  /* 0x0000000e020c7c10 */ /* 0x040fe4000ff3e0ff */
[----:B------:R-:W-:Y:S02]  /*07c0*/  IADD3 R2, P0, PT, R2, UR16, RZ ;  /* 0x0000001002027c10 */ /* 0x000fe4000ff1e0ff */
[----:B------:R-:W-:Y:S02]  /*07d0*/  ISETP.GE.AND P5, PT, R3, UR18, PT ;  /* 0x0000001203007c0c */ /* 0x000fe4000bfa6270 */
[----:B------:R-:W-:Y:S02]  /*07e0*/  IADD3.X R13, PT, PT, RZ, UR15, RZ, P1, !PT ;  /* 0x0000000fff0d7c10 */ /* 0x000fe40008ffe4ff */
[----:B------:R-:W-:Y:S02]  /*07f0*/  ISETP.NE.AND P1, PT, R70, RZ, PT ;  /* 0x000000ff4600720c */ /* 0x000fe40003f25270 */
[----:B------:R-:W-:-:S02]  /*0800*/  IADD3.X R3, PT, PT, RZ, UR17, RZ, P0, !PT ;  /* 0x00000011ff037c10 */ /* 0x000fc400087fe4ff */
[----:B------:R-:W-:Y:S01]  /*0810*/  ISETP.GE.AND P4, PT, R6, UR18, PT ;  /* 0x0000001206007c0c */ /* 0x000fe2000bf86270 */
[----:B------:R-:W-:Y:S01]  /*0820*/  BAR.SYNC.DEFER_BLOCKING 0x0 ;  /* 0x0000000000007b1d */ /* 0x000fe20000010000 */
[----:B------:R-:W-:Y:S02]  /*0830*/  ISETP.GE.AND P0, PT, R10, UR18, PT ;  /* 0x000000120a007c0c */ /* 0x000fe4000bf06270 */
[C---:B------:R-:W-:Y:S02]  /*0840*/  LOP3.LUT R6, R30.reuse, 0xc0, RZ, 0xfc, !PT ;  /* 0x000000c01e067812 */ /* 0x040fe400078efcff */
[----:B------:R-:W-:Y:S02]  /*0850*/  LOP3.LUT R16, R30, 0x100, RZ, 0xfc, !PT ;  /* 0x000001001e107812 */ /* 0x000fe400078efcff */
[----:B------:R-:W-:Y:S02]  /*0860*/  ISETP.GE.AND P2, PT, R6, UR18, PT ;  /* 0x0000001206007c0c */ /* 0x000fe4000bf46270 */
[----:B------:R-:W-:-:S02]  /*0870*/  CS2R R6, SRZ ;  /* 0x0000000000067805 */ /* 0x000fc4000001ff00 */
[----:B------:R-:W-:Y:S02]  /*0880*/  ISETP.GE.AND P6, PT, R0, UR18, PT ;  /* 0x0000001200007c0c */ /* 0x000fe4000bfc6270 */
[----:B------:R-:W-:Y:S02]  /*0890*/  LOP3.LUT R0, R30, 0xa0, RZ, 0xfc, !PT ;  /* 0x000000a01e007812 */ /* 0x000fe400078efcff */
[----:B------:R-:W-:Y:S02]  /*08a0*/  P2R R73, PR, RZ, 0x1 ;  /* 0x00000001ff497803 */ /* 0x000fe40000000000 */
[----:B------:R-:W-:Y:S02]  /*08b0*/  ISETP.GE.AND P3, PT, R0, UR18, PT ;  /* 0x0000001200007c0c */ /* 0x000fe4000bf66270 */
[----:B------:R-:W-:Y:S02]  /*08c0*/  MOV R0, RZ ;  /* 0x000000ff00007202 */ /* 0x000fe40000000f00 */
[----:B------:R-:W-:-:S02]  /*08d0*/  LOP3.LUT R18, R30, 0x120, RZ, 0xfc, !PT ;  /* 0x000001201e127812 */ /* 0x000fc400078efcff */
[C---:B------:R-:W-:Y:S02]  /*08e0*/  LOP3.LUT R19, R30.reuse, 0x140, RZ, 0xfc, !PT ;  /* 0x000001401e137812 */ /* 0x040fe400078efcff */
[----:B------:R-:W-:Y:S01]  /*08f0*/  LOP3.LUT R22, R30, 0x160, RZ, 0xfc, !PT ;  /* 0x000001601e167812 */ /* 0x000fe200078efcff */
[----:B------:R-:W2:Y:S01]  /*0900*/  @!P1 LDG.E R7, desc[UR22][R4.64] ;  /* 0x0000001604079981 */ /* 0x000ea2000c1e1900 */
[----:B------:R-:W-:Y:S02]  /*0910*/  ISETP.GE.AND P1, PT, R26, UR18, PT ;  /* 0x000000121a007c0c */ /* 0x000fe4000bf26270 */
[----:B------:R-:W-:Y:S01]  /*0920*/  LOP3.LUT R23, R30, 0x180, RZ, 0xfc, !PT ;  /* 0x000001801e177812 */ /* 0x000fe200078efcff */
[----:B------:R-:W3:Y:S01]  /*0930*/  @!P0 LDG.E R14, desc[UR22][R4.64+0x380] ;  /* 0x00038016040e8981 */ /* 0x000ee2000c1e1900 */
[----:B------:R-:W-:Y:S02]  /*0940*/  ISETP.GE.AND P0, PT, R16, UR18, PT ;  /* 0x0000001210007c0c */ /* 0x000fe4000bf06270 */
[----:B------:R-:W-:Y:S01]  /*0950*/  LOP3.LUT R26, R30, 0x1a0, RZ, 0xfc, !PT ;  /* 0x000001a01e1a7812 */ /* 0x000fe200078efcff */
[----:B------:R-:W4:Y:S01]  /*0960*/  @!P6 LDG.E R9, desc[UR22][R4.64+0x100] ;  /* 0x000100160409e981 */ /* 0x000f22000c1e1900 */
[----:B------:R-:W-:-:S02]  /*0970*/  P2R R75, PR, RZ, 0x1 ;  /* 0x00000001ff4b7803 */ /* 0x000fc40000000000 */
[----:B------:R-:W-:Y:S01]  /*0980*/  P2R R71, PR, RZ, 0x4 ;  /* 0x00000004ff477803 */ /* 0x000fe20000000000 */
[----:B------:R-:W3:Y:S01]  /*0990*/  @!P2 LDG.E R15, desc[UR22][R4.64+0x300] ;  /* 0x00030016040fa981 */ /* 0x000ee2000c1e1900 */
        /* <DEDUP_REMOVED lines=8> */
[----:B------:R-:W3:Y:S01]  /*0a20*/  @!P5 LDG.E R6, desc[UR22][R4.64+0x180] ;  /* 0x000180160406d981 */ /* 0x000ee2000c1e1900 */
[----:B------:R-:W-:Y:S02]  /*0a30*/  ISETP.GE.AND P2, PT, R22, UR18, PT ;  /* 0x0000001216007c0c */ /* 0x000fe4000bf46270 */
[----:B------:R-:W-:Y:S01]  /*0a40*/  P2R R76, PR, RZ, 0x20 ;  /* 0x00000020ff4c7803 */ /* 0x000fe20000000000 */
[----:B------:R-:W3:Y:S01]  /*0a50*/  @!P3 LDG.E R8, desc[UR22][R4.64+0x280] ;  /* 0x000280160408b981 */ /* 0x000ee2000c1e1900 */
[----:B------:R-:W-:Y:S02]  /*0a60*/  ISETP.GE.AND P3, PT, R23, UR18, PT ;  /* 0x0000001217007c0c */ /* 0x000fe4000bf66270 */
[----:B------:R-:W-:Y:S01]  /*0a70*/  P2R R74, PR, RZ, 0x40 ;  /* 0x00000040ff4a7803 */ /* 0x000fe20000000000 */
[----:B------:R-:W3:Y:S01]  /*0a80*/  @!P4 LDG.E R11, desc[UR22][R4.64+0x200] ;  /* 0x00020016040bc981 */ /* 0x000ee2000c1e1900 */
[----:B------:R-:W-:-:S02]  /*0a90*/  ISETP.GE.AND P4, PT, R26, UR18, PT ;  /* 0x000000121a007c0c */ /* 0x000fc4000bf86270 */
        /* <DEDUP_REMOVED lines=17> */
[C---:B-1----:R-:W-:Y:S02]  /*0bb0*/  IADD3 R10, PT, PT, R51.reuse, 0x20, RZ ;  /* 0x00000020330a7810 */ /* 0x042fe40007ffe0ff */
[C---:B------:R-:W-:Y:S02]  /*0bc0*/  IADD3 R4, PT, PT, R51.reuse, 0x80, RZ ;  /* 0x0000008033047810 */ /* 0x040fe40007ffe0ff */
[C---:B------:R-:W-:Y:S02]  /*0bd0*/  LEA.HI.SX32 R50, R51.reuse, R51, 0x1b ;  /* 0x0000003333327211 */ /* 0x040fe400078fdaff */
[----:B------:R-:W-:-:S02]  /*0be0*/  IADD3 R16, PT, PT, R51, 0x40, RZ ;  /* 0x0000004033107810 */ /* 0x000fc40007ffe0ff */
[C---:B------:R-:W-:Y:S02]  /*0bf0*/  IADD3 R18, PT, PT, R51.reuse, 0x60, RZ ;  /* 0x0000006033127810 */ /* 0x040fe40007ffe0ff */
[-C--:B------:R-:W-:Y:S02]  /*0c00*/  LEA.HI.SX32 R10, R10, R51.reuse, 0x1b ;  /* 0x000000330a0a7211 */ /* 0x080fe400078fdaff */
[-C--:B------:R-:W-:Y:S02]  /*0c10*/  LEA.HI.SX32 R4, R4, R51.reuse, 0x1b ;  /* 0x0000003304047211 */ /* 0x080fe400078fdaff */
[----:B------:R-:W-:Y:S02]  /*0c20*/  IADD3 R22, PT, PT, R51, 0xa0, RZ ;  /* 0x000000a033167810 */ /* 0x000fe40007ffe0ff */
[----:B------:R-:W-:Y:S02]  /*0c30*/  LEA R50, R50, UR24, 0x2 ;  /* 0x0000001832327c11 */ /* 0x000fe4000f8e10ff */
[----:B------:R-:W-:-:S02]  /*0c40*/  LEA.HI.SX32 R16, R16, R51, 0x1b ;  /* 0x0000003310107211 */ /* 0x000fc400078fdaff */
[-C--:B------:R-:W-:Y:S02]  /*0c50*/  LEA.HI.SX32 R18, R18, R51.reuse, 0x1b ;  /* 0x0000003312127211 */ /* 0x080fe400078fdaff */
[----:B------:R-:W-:Y:S02]  /*0c60*/  LEA R49, R10, UR24, 0x2 ;  /* 0x000000180a317c11 */ /* 0x000fe4000f8e10ff */
[----:B------:R-:W-:Y:S02]  /*0c70*/  LEA R46, R4, UR24, 0x2 ;  /* 0x00000018042e7c11 */ /* 0x000fe4000f8e10ff */
[----:B------:R-:W-:Y:S02]  /*0c80*/  IADD3 R4, PT, PT, R51, 0xc0, RZ ;  /* 0x000000c033047810 */ /* 0x000fe40007ffe0ff */
[----:B------:R-:W-:Y:S02]  /*0c90*/  LEA.HI.SX32 R22, R22, R51, 0x1b ;  /* 0x0000003316167211 */ /* 0x000fe400078fdaff */
[----:B------:R-:W-:-:S02]  /*0ca0*/  LEA R48, R16, UR24, 0x2 ;  /* 0x0000001810307c11 */ /* 0x000fc4000f8e10ff */
[----:B------:R-:W-:Y:S02]  /*0cb0*/  LEA R47, R18, UR24, 0x2 ;  /* 0x00000018122f7c11 */ /* 0x000fe4000f8e10ff */
[C---:B------:R-:W-:Y:S02]  /*0cc0*/  IADD3 R10, PT, PT, R51.reuse, 0xe0, RZ ;  /* 0x000000e0330a7810 */ /* 0x040fe40007ffe0ff */
[----:B------:R-:W-:Y:S02]  /*0cd0*/  LEA.HI.SX32 R4, R4, R51, 0x1b ;  /* 0x0000003304047211 */ /* 0x000fe400078fdaff */
[----:B------:R-:W-:Y:S02]  /*0ce0*/  LEA R45, R22, UR24, 0x2 ;  /* 0x00000018162d7c11 */ /* 0x000fe4000f8e10ff */
[C---:B------:R-:W-:Y:S02]  /*0cf0*/  IADD3 R16, PT, PT, R51.reuse, 0x100, RZ ;  /* 0x0000010033107810 */ /* 0x040fe40007ffe0ff */
[----:B------:R-:W-:-:S02]  /*0d00*/  IADD3 R18, PT, PT, R51, 0x120, RZ ;  /* 0x0000012033127810 */ /* 0x000fc40007ffe0ff */
[----:B------:R-:W-:Y:S02]  /*0d10*/  IADD3 R22, PT, PT, R51, 0x140, RZ ;  /* 0x0000014033167810 */ /* 0x000fe40007ffe0ff */
[-C--:B------:R-:W-:Y:S02]  /*0d20*/  LEA.HI.SX32 R10, R10, R51.reuse, 0x1b ;  /* 0x000000330a0a7211 */ /* 0x080fe400078fdaff */
[----:B------:R-:W-:Y:S02]  /*0d30*/  P2R R66, PR, RZ, 0x1 ;  /* 0x00000001ff427803 */ /* 0x000fe40000000000 */
[----:B------:R-:W-:Y:S02]  /*0d40*/  LEA R44, R4, UR24, 0x2 ;  /* 0x00000018042c7c11 */ /* 0x000fe4000f8e10ff */
[----:B------:R-:W-:Y:S02]  /*0d50*/  ISETP.NE.AND P0, PT, R71, RZ, PT ;  /* 0x000000ff4700720c */ /* 0x000fe40003f05270 */
[----:B------:R-:W-:-:S02]  /*0d60*/  LEA.HI.SX32 R16, R16, R51, 0x1b ;  /* 0x0000003310107211 */ /* 0x000fc400078fdaff */
[C---:B------:R-:W-:Y:S02]  /*0d70*/  IADD3 R4, PT, PT, R51.reuse, 0x180, RZ ;  /* 0x0000018033047810 */ /* 0x040fe40007ffe0ff */
[-C--:B------:R-:W-:Y:S02]  /*0d80*/  LEA.HI.SX32 R18, R18, R51.reuse, 0x1b ;  /* 0x0000003312127211 */ /* 0x080fe400078fdaff */
[----:B------:R-:W-:Y:S02]  /*0d90*/  LEA.HI.SX32 R22, R22, R51, 0x1b ;  /* 0x0000003316167211 */ /* 0x000fe400078fdaff */
[----:B------:R-:W-:Y:S02]  /*0da0*/  LEA R43, R10, UR24, 0x2 ;  /* 0x000000180a2b7c11 */ /* 0x000fe4000f8e10ff */
[----:B------:R-:W-:Y:S02]  /*0db0*/  IADD3 R10, PT, PT, R51, 0x1e0, RZ ;  /* 0x000001e0330a7810 */ /* 0x000fe40007ffe0ff */
[----:B------:R-:W-:-:S02]  /*0dc0*/  P2R R65, PR, RZ, 0x1 ;  /* 0x00000001ff417803 */ /* 0x000fc40000000000 */
[----:B------:R-:W-:Y:S02]  /*0dd0*/  LEA R42, R16, UR24, 0x2 ;  /* 0x00000018102a7c11 */ /* 0x000fe4000f8e10ff */
[-C--:B------:R-:W-:Y:S02]  /*0de0*/  LEA.HI.SX32 R4, R4, R51.reuse, 0x1b ;  /* 0x0000003304047211 */ /* 0x080fe400078fdaff */
[----:B------:R-:W-:Y:S02]  /*0df0*/  ISETP.NE.AND P0, PT, R69, RZ, PT ;  /* 0x000000ff4500720c */ /* 0x000fe40003f05270 */
[----:B------:R-:W-:Y:S02]  /*0e00*/  LEA R41, R18, UR24, 0x2 ;  /* 0x0000001812297c11 */ /* 0x000fe4000f8e10ff */
[----:B------:R-:W-:Y:S02]  /*0e10*/  LEA R40, R22, UR24, 0x2 ;  /* 0x0000001816287c11 */ /* 0x000fe4000f8e10ff */
[----:B------:R-:W-:-:S02]  /*0e20*/  LEA.HI.SX32 R10, R10, R51, 0x1b ;  /* 0x000000330a0a7211 */ /* 0x000fc400078fdaff */
[----:B------:R-:W-:Y:S02]  /*0e30*/  LEA R38, R4, UR24, 0x2 ;  /* 0x0000001804267c11 */ /* 0x000fe4000f8e10ff */
[----:B------:R-:W-:Y:S02]  /*0e40*/  P2R R64, PR, RZ, 0x1 ;  /* 0x00000001ff407803 */ /* 0x000fe40000000000 */
[----:B------:R-:W-:Y:S02]  /*0e50*/  ISETP.NE.AND P0, PT, R78, RZ, PT ;  /* 0x000000ff4e00720c */ /* 0x000fe40003f05270 */
        /* <DEDUP_REMOVED lines=11> */
[----:B----4-:R0:W-:Y:S04]  /*0f10*/  STS [R49+0x80], R0 ;  /* 0x0000800031007388 */ /* 0x0101e80000000800 */
[----:B------:R-:W-:Y:S01]  /*0f20*/  STS [R48+0x100], R9 ;  /* 0x0001000930007388 */ /* 0x000fe20000000800 */
[----:B0-----:R-:W-:-:S03]  /*0f30*/  IADD3 R0, PT, PT, R51, 0x160, RZ ;  /* 0x0000016033007810 */ /* 0x001fc60007ffe0ff */
[----:B---3--:R0:W-:Y:S01]  /*0f40*/  STS [R47+0x180], R6 ;  /* 0x000180062f007388 */ /* 0x0081e20000000800 */
[----:B------:R-:W-:-:S03]  /*0f50*/  LEA.HI.SX32 R0, R0, R51, 0x1b ;  /* 0x0000003300007211 */ /* 0x000fc600078fdaff */
[----:B------:R-:W-:Y:S04]  /*0f60*/  STS [R46+0x200], R11 ;  /* 0x0002000b2e007388 */ /* 0x000fe80000000800 */
[----:B------:R1:W-:Y:S01]  /*0f70*/  STS [R45+0x280], R8 ;  /* 0x000280082d007388 */ /* 0x0003e20000000800 */
[C---:B0-----:R-:W-:Y:S02]  /*0f80*/  IADD3 R6, PT, PT, R51.reuse, 0x1a0, RZ ;  /* 0x000001a033067810 */ /* 0x041fe40007ffe0ff */
[----:B------:R-:W-:Y:S02]  /*0f90*/  LEA R39, R0, UR24, 0x2 ;  /* 0x0000001800277c11 */ /* 0x000fe4000f8e10ff */
[----:B------:R-:W-:Y:S02]  /*0fa0*/  LEA.HI.SX32 R6, R6, R51, 0x1b ;  /* 0x0000003306067211 */ /* 0x000fe400078fdaff */
[----:B------:R-:W-:-:S02]  /*0fb0*/  SHF.L.U32 R0, R51, 0x4, RZ ;  /* 0x0000000433007819 */ /* 0x000fc400000006ff */
[----:B-1----:R-:W-:Y:S01]  /*0fc0*/  IADD3 R8, PT, PT, R51, 0x1c0, RZ ;  /* 0x000001c033087810 */ /* 0x002fe20007ffe0ff */
[----:B------:R-:W-:Y:S03]  /*0fd0*/  STS [R44+0x300], R15 ;  /* 0x0003000f2c007388 */ /* 0x000fe60000000800 */
[----:B------:R-:W-:Y:S01]  /*0fe0*/  LEA.HI.SX32 R8, R8, R51, 0x1b ;  /* 0x0000003308087211 */ /* 0x000fe200078fdaff */
[----:B------:R0:W-:Y:S01]  /*0ff0*/  STS [R43+0x380], R14 ;  /* 0x0003800e2b007388 */ /* 0x0001e20000000800 */
[----:B------:R-:W-:Y:S02]  /*1000*/  LEA R37, R6, UR24, 0x2 ;  /* 0x0000001806257c11 */ /* 0x000fe4000f8e10ff */
[----:B------:R-:W-:Y:S01]  /*1010*/  LEA.HI.SX32 R34, R0, R0, 0x1b ;  /* 0x0000000000227211 */ /* 0x000fe200078fdaff */
[----:B------:R1:W-:Y:S01]  /*1020*/  STS [R42+0x400], R17 ;  /* 0x000400112a007388 */ /* 0x0003e20000000800 */
[----:B------:R-:W-:-:S03]  /*1030*/  LEA R36, R8, UR24, 0x2 ;  /* 0x0000001808247c11 */ /* 0x000fc6000f8e10ff */
[----:B------:R-:W-:Y:S01]  /*1040*/  STS [R41+0x480], R20 ;  /* 0x0004801429007388 */ /* 0x000fe20000000800 */
[----:B------:R-:W-:-:S03]  /*1050*/  LEA R34, R34, UR24, 0x2 ;  /* 0x0000001822227c11 */ /* 0x000fc6000f8e10ff */
        /* <DEDUP_REMOVED lines=41> */
[----:B0-----:R-:W-:-:S11]  /*12f0*/  CS2R R14, SRZ ;  /* 0x00000000000e7805 */ /* 0x001fd6000001ff00 */
[----:B------:R-:W4:Y:S01]  /*1300*/  @!P0 LDG.E R10, desc[UR22][R12.64+0x380] ;  /* 0x000380160c0a8981 */ /* 0x000f22000c1e1900 */
[----:B------:R-:W-:Y:S02]  /*1310*/  ISETP.NE.AND P0, PT, R67, RZ, PT ;  /* 0x000000ff4300720c */ /* 0x000fe40003f05270 */
[----:B-1----:R-:W-:Y:S02]  /*1320*/  CS2R R16, SRZ ;  /* 0x0000000000107805 */ /* 0x002fe4000001ff00 */
[----:B------:R-:W-:Y:S01]  /*1330*/  MOV R57, RZ ;  /* 0x000000ff00397202 */ /* 0x000fe20000000f00 */
[----:B------:R-:W-:Y:S01]  /*1340*/  HFMA2 R0, -RZ, RZ, 0, 0 ;  /* 0x00000000ff007431 */ /* 0x000fe200000001ff */
[----:B------:R-:W-:Y:S02]  /*1350*/  CS2R R58, SRZ ;  /* 0x00000000003a7805 */ /* 0x000fe4000001ff00 */
        /* <DEDUP_REMOVED lines=28> */
[----:B------:R-:W-:Y:S02]  /*1520*/  HFMA2 R78, -RZ, RZ, 0, 0 ;  /* 0x00000000ff4e7431 */ /* 0x000fe400000001ff */
[----:B------:R-:W-:Y:S01]  /*1530*/  HFMA2 R80, -RZ, RZ, 0, 0 ;  /* 0x00000000ff507431 */ /* 0x000fe200000001ff */
[----:B--2---:R0:W-:Y:S04]  /*1540*/  STS [R50], R5 ;  /* 0x0000000532007388 */ /* 0x0041e80000000800 */
[----:B---3--:R-:W-:Y:S04]  /*1550*/  STS [R49+0x80], R4 ;  /* 0x0000800431007388 */ /* 0x008fe80000000800 */
        /* <DEDUP_REMOVED lines=22> */
[----:B------:R0:W2:Y:S04]  /*16c0*/  LDS R14, [R34+0x1c] ;  /* 0x00001c00220e7984 */ /* 0x0000a80000000800 */
[----:B------:R0:W2:Y:S04]  /*16d0*/  LDS R62, [R34+0x20] ;  /* 0x00002000223e7984 */ /* 0x0000a80000000800 */
[----:B------:R0:W2:Y:S04]  /*16e0*/  LDS R16, [R34+0x24] ;  /* 0x0000240022107984 */ /* 0x0000a80000000800 */
[----:B------:R0:W2:Y:S04]  /*16f0*/  LDS R60, [R34+0x28] ;  /* 0x00002800223c7984 */ /* 0x0000a80000000800 */
[----:B------:R0:W2:Y:S04]  /*1700*/  LDS R74, [R34+0x2c] ;  /* 0x00002c00224a7984 */ /* 0x0000a80000000800 */
[----:B------:R0:W2:Y:S04]  /*1710*/  LDS R58, [R34+0x30] ;  /* 0x00003000223a7984 */ /* 0x0000a80000000800 */
[----:B------:R0:W2:Y:S04]  /*1720*/  LDS R4, [R34+0x34] ;  /* 0x0000340022047984 */ /* 0x0000a80000000800 */
[----:B------:R2:W2:Y:S04]  /*1730*/  LDS R72, [R34+0x38] ;  /* 0x0000380022487984 */ /* 0x0004a80000000800 */
[----:B------:R2:W3:Y:S01]  /*1740*/  LDS R0, [R34+0x3c] ;  /* 0x00003c0022007984 */ /* 0x0004e20000000800 */
[----:B0-----:R-:W-:Y:S01]  /*1750*/  MOV R5, RZ ;  /* 0x000000ff00057202 */ /* 0x001fe20000000f00 */
[----:B------:R-:W-:Y:S01]  /*1760*/  BAR.SYNC.DEFER_BLOCKING 0x0 ;  /* 0x0000000000007b1d */ /* 0x000fe20000010000 */
[----:B-1----:R-:W-:-:S05]  /*1770*/  MOV R7, RZ ;  /* 0x000000ff00077202 */ /* 0x002fca0000000f00 */
[----:B------:R-:W4:Y:S01]  /*1780*/  @!P0 LDG.E R5, desc[UR22][R2.64] ;  /* 0x0000001602058981 */ /* 0x000f22000c1e1900 */
[----:B------:R-:W-:-:S13]  /*1790*/  ISETP.NE.AND P0, PT, R61, RZ, PT ;  /* 0x000000ff3d00720c */ /* 0x000fda0003f05270 */
[----:B------:R-:W4:Y:S01]  /*17a0*/  @!P0 LDG.E R76, desc[UR22][R2.64+0x80] ;  /* 0x00008016024c8981 */ /* 0x000f22000c1e1900 */
[----:B------:R-:W-:-:S13]  /*17b0*/  ISETP.NE.AND P0, PT, R63, RZ, PT ;  /* 0x000000ff3f00720c */ /* 0x000fda0003f05270 */
[----:B------:R-:W4:Y:S01]  /*17c0*/  @!P0 LDG.E R7, desc[UR22][R2.64+0x100] ;  /* 0x0001001602078981 */ /* 0x000f22000c1e1900 */
[----:B------:R-:W-:Y:S02]  /*17d0*/  ISETP.NE.AND P0, PT, R65, RZ, PT ;  /* 0x000000ff4100720c */ /* 0x000fe40003f05270 */
[----:B--2---:R-:W-:-:S11]  /*17e0*/  MOV R9, RZ ;  /* 0x000000ff00097202 */ /* 0x004fd60000000f00 */
[----:B------:R-:W2:Y:S01]  /*17f0*/  @!P0 LDG.E R78, desc[UR22][R2.64+0x180] ;  /* 0x00018016024e8981 */ /* 0x000ea2000c1e1900 */
[----:B------:R-:W-:-:S13]  /*1800*/  ISETP.NE.AND P0, PT, R67, RZ, PT ;  /* 0x000000ff4300720c */ /* 0x000fda0003f05270 */
[----:B------:R-:W2:Y:S01]  /*1810*/  @!P0 LDG.E R9, desc[UR22][R2.64+0x200] ;  /* 0x0002001602098981 */ /* 0x000ea2000c1e1900 */
[----:B------:R-:W-:Y:S02]  /*1820*/  ISETP.NE.AND P0, PT, R69, RZ, PT ;  /* 0x000000ff4500720c */ /* 0x000fe40003f05270 */
[----:B---3--:R-:W-:-:S11]  /*1830*/  MOV R11, RZ ;  /* 0x000000ff000b7202 */ /* 0x008fd60000000f00 */
[----:B------:R-:W3:Y:S01]  /*1840*/  @!P0 LDG.E R80, desc[UR22][R2.64+0x280] ;  /* 0x0002801602508981 */ /* 0x000ee2000c1e1900 */
[----:B------:R-:W-:Y:S01]  /*1850*/  ISETP.NE.AND P0, PT, R71, RZ, PT ;  /* 0x000000ff4700720c */ /* 0x000fe20003f05270 */
[----:B------:R-:W-:-:S12]  /*1860*/  HFMA2 R82, -RZ, RZ, 0, 0 ;  /* 0x00000000ff527431 */ /* 0x000fd800000001ff */
[----:B------:R-:W3:Y:S01]  /*1870*/  @!P0 LDG.E R11, desc[UR22][R2.64+0x300] ;  /* 0x00030016020b8981 */ /* 0x000ee2000c1e1900 */
[----:B------:R-:W-:Y:S02]  /*1880*/  ISETP.NE.AND P0, PT, R73, RZ, PT ;  /* 0x000000ff4900720c */ /* 0x000fe40003f05270 */
[----:B----4-:R-:W-:-:S11]  /*1890*/  MOV R15, RZ ;  /* 0x000000ff000f7202 */ /* 0x010fd60000000f00 */
        /* <DEDUP_REMOVED lines=18> */
[----:B-----5:R-:W-:-:S05]  /*19c0*/  FADD.FTZ R70, R70, R55 ;  /* 0x0000003746467221 */ /* 0x020fca0000010000 */
        /* <DEDUP_REMOVED lines=77> */
.L_x_12467:
[----:B------:R-:W-:Y:S05]  /*1ea0*/  BSYNC.RECONVERGENT B0 ;  /* 0x0000000000007941 */ /* 0x000fea0003800200 */
.L_x_12466:
[----:B------:R-:W-:Y:S01]  /*1eb0*/  BSSY.RECONVERGENT B0, `(.L_x_12468) ;  /* 0x0000022000007945 */ /* 0x000fe20003800200 */
[----:B------:R-:W-:Y:S01]  /*1ec0*/  FSETP.GTU.FTZ.AND P0, PT, R64, 20, PT ;  /* 0x41a000004000780b */ /* 0x000fe20003f1c000 */
[----:B------:R-:W-:Y:S02]  /*1ed0*/  FADD.FTZ R75, R14, R55 ;  /* 0x000000370e4b7221 */ /* 0x000fe40000010000 */
        /* <DEDUP_REMOVED lines=31> */
.L_x_12469:
[----:B------:R-:W-:Y:S05]  /*20d0*/  BSYNC.RECONVERGENT B0 ;  /* 0x0000000000007941 */ /* 0x000fea0003800200 */
.L_x_12468:
[----:B------:R-:W-:Y:S01]  /*20e0*/  BSSY.RECONVERGENT B0, `(.L_x_12470) ;  /* 0x0000022000007945 */ /* 0x000fe20003800200 */
[----:B------:R-:W-:Y:S01]  /*20f0*/  FSETP.GTU.FTZ.AND P1, PT, R75, 20, PT ;  /* 0x41a000004b00780b */ /* 0x000fe20003f3c000 */
[----:B------:R-:W-:Y:S02]  /*2100*/  FADD.FTZ R62, R62, R55 ;  /* 0x000000373e3e7221 */ /* 0x000fe40000010000 */
        /* <DEDUP_REMOVED lines=31> */
.L_x_12471:
[----:B------:R-:W-:Y:S05]  /*2300*/  BSYNC.RECONVERGENT B0 ;  /* 0x0000000000007941 */ /* 0x000fea0003800200 */
.L_x_12470:
        /* <DEDUP_REMOVED lines=34> */
.L_x_12473:
[----:B------:R-:W-:Y:S05]  /*2530*/  BSYNC.RECONVERGENT B0 ;  /* 0x0000000000007941 */ /* 0x000fea0003800200 */
.L_x_12472:
        /* <DEDUP_REMOVED lines=34> */
.L_x_12475:
[----:B------:R-:W-:Y:S05]  /*2760*/  BSYNC.RECONVERGENT B0 ;  /* 0x0000000000007941 */ /* 0x000fea0003800200 */
.L_x_12474:
[----:B------:R-:W-:Y:S01]  /*2770*/  BSSY.RECONVERGENT B0, `(.L_x_12476) ;  /* 0x0000024000007945 */ /* 0x000fe20003800200 */
[----:B------:R-:W-:Y:S01]  /*2780*/  HFMA2 R71, -RZ, RZ, 0, 0 ;  /* 0x00000000ff477431 */ /* 0x000fe200000001ff */
[----:B------:R-:W-:Y:S01]  /*2790*/  FSETP.GTU.FTZ.AND P4, PT, R60, 20, PT ;  /* 0x41a000003c00780b */ /* 0x000fe20003f9c000 */
[----:B------:R-:W-:Y:S01]  /*27a0*/  FADD.FTZ R69, R74, R55 ;  /* 0x000000374a457221 */ /* 0x000fe20000010000 */
        /* <DEDUP_REMOVED lines=32> */
.L_x_12477:
[----:B------:R-:W-:Y:S05]  /*29b0*/  BSYNC.RECONVERGENT B0 ;  /* 0x0000000000007941 */ /* 0x000fea0003800200 */
.L_x_12476:
        /* <DEDUP_REMOVED lines=39> */
.L_x_12479:
[----:B------:R-:W-:Y:S05]  /*2c30*/  BSYNC.RECONVERGENT B0 ;  /* 0x0000000000007941 */ /* 0x000fea0003800200 */
.L_x_12478:
        /* <DEDUP_REMOVED lines=39> */
.L_x_12481:
[----:B------:R-:W-:Y:S05]  /*2eb0*/  BSYNC.RECONVERGENT B0 ;  /* 0x0000000000007941 */ /* 0x000fea0003800200 */
.L_x_12480:
        /* <DEDUP_REMOVED lines=39> */
.L_x_12483:
[----:B------:R-:W-:Y:S05]  /*3130*/  BSYNC.RECONVERGENT B0 ;  /* 0x0000000000007941 */ /* 0x000fea0003800200 */
.L_x_12482:
        /* <DEDUP_REMOVED lines=39> */
.L_x_12485:
[----:B------:R-:W-:Y:S05]  /*33b0*/  BSYNC.RECONVERGENT B0 ;  /* 0x0000000000007941 */ /* 0x000fea0003800200 */
.L_x_12484:
[----:B------:R-:W-:Y:S01]  /*33c0*/  FFMA.FTZ R0, R24, R9, R99 ;  /* 0x0000000918007223 */ /* 0x000fe20000010063 */
[----:B------:R-:W-:Y:S01]  /*33d0*/  BSSY.RECONVERGENT B0, `(.L_x_12486) ;  /* 0x0000026000007945 */ /* 0x000fe20003800200 */
[----:B------:R-:W-:Y:S01]  /*33e0*/  HFMA2 R115, -RZ, RZ, 0, 0 ;  /* 0x00000000ff737431 */ /* 0x000fe200000001ff */
[----:B------:R-:W-:Y:S01]  /*33f0*/  FSETP.GTU.FTZ.AND P3, PT, R111, 20, PT ;  /* 0x41a000006f00780b */ /* 0x000fe20003f7c000 */
[----:B------:R-:W-:Y:S01]  /*3400*/  FMUL.FTZ R117, R137, R56 ;  /* 0x0000003889757220 */ /* 0x000fe20000410000 */
        /* <DEDUP_REMOVED lines=34> */
.L_x_12487:
[----:B------:R-:W-:Y:S05]  /*3630*/  BSYNC.RECONVERGENT B0 ;  /* 0x0000000000007941 */ /* 0x000fea0003800200 */
.L_x_12486:
        /* <DEDUP_REMOVED lines=32> */
.L_x_12489:
[----:B------:R-:W-:Y:S05]  /*3840*/  BSYNC.RECONVERGENT B0 ;  /* 0x0000000000007941 */ /* 0x000fea0003800200 */
.L_x_12488:
        /* <DEDUP_REMOVED lines=32> */
.L_x_12491:
[----:B------:R-:W-:Y:S05]  /*3a50*/  BSYNC.RECONVERGENT B0 ;  /* 0x0000000000007941 */ /* 0x000fea0003800200 */
.L_x_12490:
        /* <DEDUP_REMOVED lines=32> */
.L_x_12493:
[----:B------:R-:W-:Y:S05]  /*3c60*/  BSYNC.RECONVERGENT B0 ;  /* 0x0000000000007941 */ /* 0x000fea0003800200 */
.L_x_12492:
        /* <DEDUP_REMOVED lines=32> */
.L_x_12495:
[----:B------:R-:W-:Y:S05]  /*3e70*/  BSYNC.RECONVERGENT B0 ;  /* 0x0000000000007941 */ /* 0x000fea0003800200 */
.L_x_12494:
        /* <DEDUP_REMOVED lines=32> */
.L_x_12497:
[----:B------:R-:W-:Y:S05]  /*4080*/  BSYNC.RECONVERGENT B0 ;  /* 0x0000000000007941 */ /* 0x000fea0003800200 */
.L_x_12496:
        /* <DEDUP_REMOVED lines=24> */
[----:B------:R-:W-:Y:S01]  /*4210*/  FADD.FTZ R80, R11, R11 ;  /* 0x0000000b0b507221 */ /* 0x000fe20000010000 */
[----:B------:R-:W-:Y:S01]  /*4220*/  UISETP.NE.AND UP0, UPT, UR11, 0x1, UPT ;  /* 0x000000010b00788c */ /* 0x000fe2000bf05270 */
[----:B------:R-:W0:Y:S01]  /*4230*/  LDC.64 R10, c[0x0][0x440] ;  /* 0x00011000ff0a7b82 */ /* 0x000e220000000a00 */
        /* <DEDUP_REMOVED lines=24> */
.L_x_12516:
        /* <DEDUP_REMOVED lines=29> */
[C---:B-----5:R-:W-:Y:S01]  /*4590*/  FMUL.FTZ R16, R9.reuse, R70 ;  /* 0x0000004609107220 */ /* 0x060fe20000410000 */
[CC--:B0-----:R-:W-:Y:S01]  /*45a0*/  FMUL.FTZ R7, R9.reuse, R68.reuse ;  /* 0x0000004409077220 */ /* 0x0c1fe20000410000 */
[C---:B------:R-:W-:Y:S01]  /*45b0*/  FMUL.FTZ R110, R9.reuse, R81 ;  /* 0x00000051096e7220 */ /* 0x040fe20000410000 */
[----:B----4-:R-:W-:Y:S01]  /*45c0*/  FMUL.FTZ R14, R9, R79 ;  /* 0x0000004f090e7220 */ /* 0x010fe20000410000 */
        /* <DEDUP_REMOVED lines=8> */
[----:B------:R0:W1:Y:S04]  /*4650*/  MUFU.EX2 R120, R6 ;  /* 0x0000000600787308 */ /* 0x0000680000000800 */
[----:B------:R4:W-:Y:S04]  /*4660*/  MUFU.EX2 R110, R7 ;  /* 0x00000007006e7308 */ /* 0x0009e80000000800 */
[----:B------:R5:W-:Y:S01]  /*4670*/  MUFU.COS R114, R112 ;  /* 0x0000007000727308 */ /* 0x000be20000000000 */
[----:B0-----:R-:W-:-:S04]  /*4680*/  FMUL.FTZ R6, R9, R66 ;  /* 0x0000004209067220 */ /* 0x001fc80000410000 */
[----:B------:R-:W-:Y:S01]  /*4690*/  FMUL.RZ R122, R6, 0.15915493667125701904 ;  /* 0x3e22f983067a7820 */ /* 0x000fe2000040c000 */
[----:B----4-:R-:W-:Y:S01]  /*46a0*/  FMUL.FTZ R7, R9, R77 ;  /* 0x0000004d09077220 */ /* 0x010fe20000410000 */
[----:B------:R-:W-:Y:S01]  /*46b0*/  FMUL.FTZ R6, R16, R66 ;  /* 0x0000004210067220 */ /* 0x000fe20000410000 */
        /* <DEDUP_REMOVED lines=17> */
[----:B------:R0:W1:Y:S01]  /*47d0*/  MUFU.COS R135, R116 ;  /* 0x0000007400877308 */ /* 0x0000620000000000 */
[----:B------:R-:W-:Y:S01]  /*47e0*/  FMUL.RZ R128, R7, 0.15915493667125701904 ;  /* 0x3e22f98307807820 */ /* 0x000fe2000040c000 */
[----:B------:R-:W-:-:S06]  /*47f0*/  FMUL.FTZ R7, R16, R62 ;  /* 0x0000003e10077220 */ /* 0x000fcc0000410000 */
[----:B------:R4:W5:Y:S01]  /*4800*/  MUFU.EX2 R166, R6 ;  /* 0x0000000600a67308 */ /* 0x0009620000000800 */
[----:B0-----:R-:W-:-:S03]  /*4810*/  FMUL.FTZ R116, R9, R64 ;  /* 0x0000004009747220 */ /* 0x001fc60000410000 */
[----:B------:R-:W-:Y:S01]  /*4820*/  MUFU.SIN R149, R118 ;  /* 0x0000007600957308 */ /* 0x000fe20000000400 */
[----:B------:R-:W-:Y:S01]  /*4830*/  FMUL.RZ R126, R116, 0.15915493667125701904 ;  /* 0x3e22f983747e7820 */ /* 0x000fe2000040c000 */
[----:B------:R-:W-:Y:S01]  /*4840*/  FMUL.FTZ R116, R16, R64 ;  /* 0x0000004010747220 */ /* 0x000fe20000410000 */
[----:B----4-:R-:W-:Y:S01]  /*4850*/  FMUL.FTZ R6, R9, R60 ;  /* 0x0000003c09067220 */ /* 0x010fe20000410000 */
[C---:B-1----:R-:W-:Y:S01]  /*4860*/  FMUL.FTZ R135, R120.reuse, R135 ;  /* 0x0000008778877220 */ /* 0x042fe20000410000 */
[----:B------:R-:W-:-:S03]  /*4870*/  FMUL.FTZ R120, R120, R137 ;  /* 0x0000008978787220 */ /* 0x000fc60000410000 */
[----:B------:R0:W-:Y:S08]  /*4880*/  MUFU.COS R151, R118 ;  /* 0x0000007600977308 */ /* 0x0001f00000000000 */
[----:B------:R-:W-:Y:S01]  /*4890*/  MUFU.SIN R157, R122 ;  /* 0x0000007a009d7308 */ /* 0x000fe20000000400 */
[----:B0-----:R-:W-:-:S07]  /*48a0*/  FMUL.FTZ R118, R9, R73 ;  /* 0x0000004909767220 */ /* 0x001fce0000410000 */
[----:B------:R0:W5:Y:S08]  /*48b0*/  MUFU.COS R159, R122 ;  /* 0x0000007a009f7308 */ /* 0x0001700000000000 */
[----:B------:R1:W4:Y:S01]  /*48c0*/  MUFU.EX2 R170, R7 ;  /* 0x0000000700aa7308 */ /* 0x0003220000000800 */
[----:B0-----:R-:W-:Y:S01]  /*48d0*/  FMUL.RZ R122, R6, 0.15915493667125701904 ;  /* 0x3e22f983067a7820 */ /* 0x001fe2000040c000 */
[----:B------:R-:W-:-:S02]  /*48e0*/  FMUL.FTZ R6, R16, R60 ;  /* 0x0000003c10067220 */ /* 0x000fc40000410000 */
[----:B------:R-:W-:Y:S01]  /*48f0*/  MUFU.SIN R153, R126 ;  /* 0x0000007e00997308 */ /* 0x000fe20000000400 */
[----:B-1----:R-:W-:Y:S01]  /*4900*/  FMUL.FTZ R7, R9, R69 ;  /* 0x0000004509077220 */ /* 0x002fe20000410000 */
[C---:B-----5:R-:W-:Y:S01]  /*4910*/  FMUL.FTZ R164, R166.reuse, R159 ;  /* 0x0000009fa6a47220 */ /* 0x060fe20000410000 */
[----:B------:R-:W-:-:S05]  /*4920*/  FMUL.FTZ R166, R166, R157 ;  /* 0x0000009da6a67220 */ /* 0x000fca0000410000 */
[----:B------:R0:W-:Y:S08]  /*4930*/  MUFU.COS R155, R126 ;  /* 0x0000007e009b7308 */ /* 0x0001f00000000000 */
[----:B------:R-:W-:Y:S01]  /*4940*/  MUFU.SIN R161, R128 ;  /* 0x0000008000a17308 */ /* 0x000fe20000000400 */
[----:B0-----:R-:W-:Y:S01]  /*4950*/  FMUL.RZ R126, R118, 0.15915493667125701904 ;  /* 0x3e22f983767e7820 */ /* 0x001fe2000040c000 */
[----:B------:R-:W-:-:S06]  /*4960*/  FMUL.FTZ R118, R16, R73 ;  /* 0x0000004910767220 */ /* 0x000fcc0000410000 */
[----:B------:R0:W4:Y:S08]  /*4970*/  MUFU.COS R163, R128 ;  /* 0x0000008000a37308 */ /* 0x0001300000000000 */
[----:B------:R1:W5:Y:S01]  /*4980*/  MUFU.EX2 R172, R6 ;  /* 0x0000000600ac7308 */ /* 0x0003620000000800 */
[----:B0-----:R-:W-:Y:S01]  /*4990*/  FMUL.RZ R128, R7, 0.15915493667125701904 ;  /* 0x3e22f98307807820 */ /* 0x001fe2000040c000 */
[----:B------:R-:W-:-:S02]  /*49a0*/  FMUL.FTZ R7, R16, R69 ;  /* 0x0000004510077220 */ /* 0x000fc40000410000 */
[----:B------:R0:W-:Y:S04]  /*49b0*/  MUFU.EX2 R177, R118 ;  /* 0x0000007600b17308 */ /* 0x0001e80000000800 */
[----:B------:R2:W-:Y:S01]  /*49c0*/  MUFU.EX2 R178, R7 ;  /* 0x0000000700b27308 */ /* 0x0005e20000000800 */
[C---:B-1----:R-:W-:Y:S01]  /*49d0*/  FMUL.FTZ R6, R9.reuse, R89 ;  /* 0x0000005909067220 */ /* 0x042fe20000410000 */
[C---:B----4-:R-:W-:Y:S01]  /*49e0*/  FMUL.FTZ R168, R170.reuse, R163 ;  /* 0x000000a3aaa87220 */ /* 0x050fe20000410000 */
[----:B------:R-:W-:Y:S01]  /*49f0*/  FMUL.FTZ R170, R170, R161 ;  /* 0x000000a1aaaa7220 */ /* 0x000fe20000410000 */
[----:B------:R-:W1:Y:S01]  /*4a00*/  MUFU.EX2 R17, R17 ;  /* 0x0000001100117308 */ /* 0x000e620000000800 */
[----:B0-----:R-:W-:Y:S01]  /*4a10*/  FMUL.FTZ R118, R9, R58 ;  /* 0x0000003a09767220 */ /* 0x001fe20000410000 */
[----:B------:R-:W-:Y:S01]  /*4a20*/  FMUL.RZ R144, R6, 0.15915493667125701904 ;  /* 0x3e22f98306907820 */ /* 0x000fe2000040c000 */
[-C--:B---3--:R-:W-:Y:S01]  /*4a30*/  FMUL.FTZ R6, R2, R5.reuse ;  /* 0x0000000502067220 */ /* 0x088fe20000410000 */
[----:B------:R-:W-:Y:S01]  /*4a40*/  MUFU.SIN R165, R122 ;  /* 0x0000007a00a57308 */ /* 0x000fe20000000400 */
[----:B--2---:R-:W-:Y:S01]  /*4a50*/  FMUL.FTZ R7, R3, R5 ;  /* 0x0000000503077220 */ /* 0x004fe20000410000 */
[----:B------:R-:W-:Y:S01]  /*4a60*/  FMUL.FTZ R5, R9, R72 ;  /* 0x0000004809057220 */ /* 0x000fe20000410000 */
[----:B------:R-:W-:Y:S01]  /*4a70*/  FMUL.RZ R136, R118, 0.15915493667125701904 ;  /* 0x3e22f98376887820 */ /* 0x000fe2000040c000 */
[-C--:B------:R-:W-:Y:S01]  /*4a80*/  FFMA.FTZ R3, R3, R4.reuse, R6 ;  /* 0x0000000403037223 */ /* 0x080fe20000010006 */
[----:B------:R-:W-:Y:S01]  /*4a90*/  FFMA.FTZ R7, R2, R4, -R7 ;  /* 0x0000000402077223 */ /* 0x000fe20000010807 */
[----:B------:R-:W-:Y:S01]  /*4aa0*/  FMUL.FTZ R2, R9, R111 ;  /* 0x0000006f09027220 */ /* 0x000fe20000410000 */
[----:B------:R-:W-:Y:S01]  /*4ab0*/  FMUL.RZ R4, R5, 0.15915493667125701904 ;  /* 0x3e22f98305047820 */ /* 0x000fe2000040c000 */
[----:B------:R-:W-:Y:S01]  /*4ac0*/  MUFU.SIN R134, R136 ;  /* 0x0000008800867308 */ /* 0x000fe20000000400 */
[----:B------:R-:W-:Y:S01]  /*4ad0*/  FMUL.FTZ R118, R16, R58 ;  /* 0x0000003a10767220 */ /* 0x000fe20000410000 */
[----:B------:R-:W-:Y:S01]  /*4ae0*/  FMUL.RZ R6, R2, 0.15915493667125701904 ;  /* 0x3e22f98302067820 */ /* 0x000fe2000040c000 */
[----:B------:R-:W-:Y:S01]  /*4af0*/  IADD3 R2, PT, PT, R106, UR18, RZ ;  /* 0x000000126a027c10 */ /* 0x000fe2000fffe0ff */
[-C--:B------:R-:W-:Y:S01]  /*4b00*/  FMUL.FTZ R162, R86, R7.reuse ;  /* 0x0000000756a27220 */ /* 0x080fe20000410000 */
[----:B------:R-:W-:Y:S01]  /*4b10*/  @P2 IADD3 R2, PT, PT, R52, 0x200, RZ ;  /* 0x0000020034022810 */ /* 0x000fe20007ffe0ff */
[-C--:B------:R-:W-:Y:S01]  /*4b20*/  FMUL.FTZ R184, R88, R7.reuse ;  /* 0x0000000758b87220 */ /* 0x080fe20000410000 */
[-C--:B------:R-:W-:Y:S01]  /*4b30*/  FMUL.FTZ R188, R90, R7.reuse ;  /* 0x000000075abc7220 */ /* 0x080fe20000410000 */
[----:B------:R0:W-:Y:S01]  /*4b40*/  MUFU.COS R138, R136 ;  /* 0x00000088008a7308 */ /* 0x0001e20000000000 */
[----:B------:R-:W-:Y:S01]  /*4b50*/  LEA R2, R2, UR24, 0x3 ;  /* 0x0000001802027c11 */ /* 0x000fe2000f8e18ff */
[-C--:B------:R-:W-:Y:S01]  /*4b60*/  FMUL.FTZ R190, R92, R7.reuse ;  /* 0x000000075cbe7220 */ /* 0x080fe20000410000 */
[-C--:B------:R-:W-:Y:S01]  /*4b70*/  FMUL.FTZ R192, R94, R7.reuse ;  /* 0x000000075ec07220 */ /* 0x080fe20000410000 */
[-C--:B------:R-:W-:Y:S01]  /*4b80*/  FMUL.FTZ R194, R96, R7.reuse ;  /* 0x0000000760c27220 */ /* 0x080fe20000410000 */
[-C--:B------:R-:W-:Y:S01]  /*4b90*/  FMUL.FTZ R158, R98, R7.reuse ;  /* 0x00000007629e7220 */ /* 0x080fe20000410000 */
[-C--:B------:R-:W-:Y:S01]  /*4ba0*/  FMUL.FTZ R156, R100, R7.reuse ;  /* 0x00000007649c7220 */ /* 0x080fe20000410000 */
[----:B------:R-:W-:Y:S01]  /*4bb0*/  FMUL.FTZ R146, R102, R7 ;  /* 0x0000000766927220 */ /* 0x000fe20000410000 */
[----:B------:R2:W5:Y:S01]  /*4bc0*/  MUFU.COS R167, R122 ;  /* 0x0000007a00a77308 */ /* 0x0005620000000000 */
[C---:B0-----:R-:W-:Y:S01]  /*4bd0*/  FMUL.FTZ R136, R110.reuse, R139 ;  /* 0x0000008b6e887220 */ /* 0x041fe20000410000 */
[----:B------:R-:W-:Y:S01]  /*4be0*/  FMUL.FTZ R110, R110, R15 ;  /* 0x0000000f6e6e7220 */ /* 0x000fe20000410000 */
[-C--:B------:R-:W-:Y:S01]  /*4bf0*/  FMUL.FTZ R139, R80, R7.reuse ;  /* 0x00000007508b7220 */ /* 0x080fe20000410000 */
[----:B------:R-:W-:Y:S01]  /*4c00*/  FMUL.FTZ R152, R104, R7 ;  /* 0x0000000768987220 */ /* 0x000fe20000410000 */
[-C--:B------:R-:W-:Y:S01]  /*4c10*/  FMUL.FTZ R176, R86, -R3.reuse ;  /* 0x8000000356b07220 */ /* 0x080fe20000410000 */
[-C--:B------:R-:W-:Y:S01]  /*4c20*/  FMUL.FTZ R186, R88, -R3.reuse ;  /* 0x8000000358ba7220 */ /* 0x080fe20000410000 */
[----:B------:R-:W-:Y:S01]  /*4c30*/  FMUL.FTZ R189, R90, -R3 ;  /* 0x800000035abd7220 */ /* 0x000fe20000410000 */
[----:B------:R-:W-:Y:S01]  /*4c40*/  MUFU.SIN R5, R4 ;  /* 0x0000000400057308 */ /* 0x000fe20000000400 */
[----:B--2---:R-:W-:Y:S01]  /*4c50*/  FMUL.FTZ R122, R16, R89 ;  /* 0x00000059107a7220 */ /* 0x004fe20000410000 */
[-C--:B------:R-:W-:Y:S01]  /*4c60*/  FMUL.FTZ R191, R92, -R3.reuse ;  /* 0x800000035cbf7220 */ /* 0x080fe20000410000 */
[-C--:B------:R-:W-:Y:S01]  /*4c70*/  FMUL.FTZ R193, R94, -R3.reuse ;  /* 0x800000035ec17220 */ /* 0x080fe20000410000 */
[-C--:B------:R-:W-:Y:S01]  /*4c80*/  FMUL.FTZ R195, R96, -R3.reuse ;  /* 0x8000000360c37220 */ /* 0x080fe20000410000 */
[-C--:B------:R-:W-:Y:S01]  /*4c90*/  FMUL.FTZ R196, R98, -R3.reuse ;  /* 0x8000000362c47220 */ /* 0x080fe20000410000 */
[-C--:B------:R-:W-:Y:S01]  /*4ca0*/  FMUL.FTZ R154, R100, -R3.reuse ;  /* 0x80000003649a7220 */ /* 0x080fe20000410000 */
[----:B------:R-:W-:Y:S01]  /*4cb0*/  FMUL.FTZ R198, R104, -R3 ;  /* 0x8000000368c67220 */ /* 0x000fe20000410000 */
[----:B------:R0:W-:Y:S01]  /*4cc0*/  MUFU.COS R15, R4 ;  /* 0x00000004000f7308 */ /* 0x0001e20000000000 */
[C---:B-----5:R-:W-:Y:S01]  /*4cd0*/  FMUL.FTZ R160, R172.reuse, R167 ;  /* 0x000000a7aca07220 */ /* 0x060fe20000410000 */
[----:B------:R-:W-:Y:S01]  /*4ce0*/  FMUL.FTZ R172, R172, R165 ;  /* 0x000000a5acac7220 */ /* 0x000fe20000410000 */
[----:B------:R-:W-:-:S05]  /*4cf0*/  FMUL.FTZ R167, R102, -R3 ;  /* 0x8000000366a77220 */ /* 0x000fca0000410000 */
[----:B------:R-:W-:Y:S01]  /*4d00*/  MUFU.SIN R130, R126 ;  /* 0x0000007e00827308 */ /* 0x000fe20000000400 */
[----:B0-----:R-:W-:-:S07]  /*4d10*/  FMUL.FTZ R4, R16, R111 ;  /* 0x0000006f10047220 */ /* 0x001fce0000410000 */
[----:B------:R0:W2:Y:S08]  /*4d20*/  MUFU.COS R132, R126 ;  /* 0x0000007e00847308 */ /* 0x0000b00000000000 */
[----:B------:R-:W-:Y:S01]  /*4d30*/  MUFU.COS R142, R144 ;  /* 0x00000090008e7308 */ /* 0x000fe20000000000 */
[----:B0-----:R-:W-:Y:S01]  /*4d40*/  FMUL.FTZ R126, R16, R72 ;  /* 0x00000048107e7220 */ /* 0x001fe20000410000 */
[C---:B-1----:R-:W-:Y:S01]  /*4d50*/  FMUL.FTZ R16, R17.reuse, R114 ;  /* 0x0000007211107220 */ /* 0x042fe20000410000 */
[----:B------:R-:W-:Y:S01]  /*4d60*/  FMUL.FTZ R17, R17, R108 ;  /* 0x0000006c11117220 */ /* 0x000fe20000410000 */
[C---:B------:R-:W-:Y:S01]  /*4d70*/  FMUL.FTZ R108, R78.reuse, R7 ;  /* 0x000000074e6c7220 */ /* 0x040fe20000410000 */
[----:B------:R-:W-:-:S03]  /*4d80*/  FMUL.FTZ R114, R78, -R3 ;  /* 0x800000034e727220 */ /* 0x000fc60000410000 */
[----:B------:R-:W0:Y:S01]  /*4d90*/  MUFU.COS R171, R128 ;  /* 0x0000008000ab7308 */ /* 0x000e220000000000 */
[----:B------:R1:W-:Y:S01]  /*4da0*/  STS.64 [R2+0xca0], R16 ;  /* 0x000ca01002007388 */ /* 0x0003e20000000a00 */
[C---:B--2---:R-:W-:Y:S01]  /*4db0*/  FMUL.FTZ R175, R177.reuse, R132 ;  /* 0x00000084b1af7220 */ /* 0x044fe20000410000 */
[----:B------:R-:W-:Y:S01]  /*4dc0*/  FMUL.FTZ R177, R177, R130 ;  /* 0x00000082b1b17220 */ /* 0x000fe20000410000 */
[-C--:B------:R-:W-:Y:S01]  /*4dd0*/  FMUL.FTZ R132, R0, -R3.reuse ;  /* 0x8000000300847220 */ /* 0x080fe20000410000 */
[----:B------:R-:W-:-:S03]  /*4de0*/  FMUL.FTZ R130, R76, -R3 ;  /* 0x800000034c827220 */ /* 0x000fc60000410000 */
[----:B------:R-:W-:Y:S08]  /*4df0*/  MUFU.SIN R140, R144 ;  /* 0x00000090008c7308 */ /* 0x000ff00000000400 */
[----:B------:R2:W3:Y:S01]  /*4e00*/  MUFU.SIN R169, R128 ;  /* 0x0000008000a97308 */ /* 0x0004e20000000400 */
[----:B0-----:R-:W-:-:S07]  /*4e10*/  FMUL.FTZ R174, R178, R171 ;  /* 0x000000abb2ae7220 */ /* 0x001fce0000410000 */
[----:B------:R-:W-:Y:S01]  /*4e20*/  MUFU.SIN R179, R6 ;  /* 0x0000000600b37308 */ /* 0x000fe20000000400 */
[C---:B--2---:R-:W-:Y:S01]  /*4e30*/  FMUL.FTZ R128, R112.reuse, R151 ;  /* 0x0000009770807220 */ /* 0x044fe20000410000 */
[----:B------:R-:W-:-:S06]  /*4e40*/  FMUL.FTZ R112, R112, R149 ;  /* 0x0000009570707220 */ /* 0x000fcc0000410000 */
[----:B------:R-:W0:Y:S01]  /*4e50*/  MUFU.COS R173, R6 ;  /* 0x0000000600ad7308 */ /* 0x000e220000000000 */
[----:B---3--:R-:W-:-:S07]  /*4e60*/  FMUL.FTZ R178, R178, R169 ;  /* 0x000000a9b2b27220 */ /* 0x008fce0000410000 */
[----:B------:R-:W2:Y:S04]  /*4e70*/  MUFU.EX2 R187, R118 ;  /* 0x0000007600bb7308 */ /* 0x000ea80000000800 */
[----:B------:R-:W3:Y:S04]  /*4e80*/  MUFU.EX2 R185, R122 ;  /* 0x0000007a00b97308 */ /* 0x000ee80000000800 */
[----:B------:R-:W4:Y:S04]  /*4e90*/  MUFU.EX2 R14, R14 ;  /* 0x0000000e000e7308 */ /* 0x000f280000000800 */
[----:B------:R-:W5:Y:S01]  /*4ea0*/  MUFU.EX2 R116, R116 ;  /* 0x0000007400747308 */ /* 0x000f620000000800 */
[C---:B--2---:R-:W-:Y:S01]  /*4eb0*/  FMUL.FTZ R183, R187.reuse, R138 ;  /* 0x0000008abbb77220 */ /* 0x044fe20000410000 */
[----:B------:R-:W-:-:S02]  /*4ec0*/  FMUL.FTZ R187, R187, R134 ;  /* 0x00000086bbbb7220 */ /* 0x000fc40000410000 */
[----:B------:R2:W1:Y:S01]  /*4ed0*/  MUFU.EX2 R182, R126 ;  /* 0x0000007e00b67308 */ /* 0x0004620000000800 */
[-C--:B------:R-:W-:Y:S01]  /*4ee0*/  FMUL.FTZ R134, R0, R7.reuse ;  /* 0x0000000700867220 */ /* 0x080fe20000410000 */
[C---:B---3--:R-:W-:Y:S01]  /*4ef0*/  FMUL.FTZ R181, R185.reuse, R142 ;  /* 0x0000008eb9b57220 */ /* 0x048fe20000410000 */
[----:B------:R-:W-:Y:S01]  /*4f00*/  FMUL.FTZ R185, R185, R140 ;  /* 0x0000008cb9b97220 */ /* 0x000fe20000410000 */
[----:B------:R-:W0:Y:S01]  /*4f10*/  MUFU.EX2 R4, R4 ;  /* 0x0000000400047308 */ /* 0x000e220000000800 */
[----:B------:R-:W-:Y:S01]  /*4f20*/  FMUL.FTZ R140, R82, R7 ;  /* 0x00000007528c7220 */ /* 0x000fe20000410000 */
[C---:B----4-:R-:W-:Y:S01]  /*4f30*/  FMUL.FTZ R137, R14.reuse, R143 ;  /* 0x0000008f0e897220 */ /* 0x050fe20000410000 */
[----:B------:R-:W-:Y:S01]  /*4f40*/  FMUL.FTZ R118, R14, R141 ;  /* 0x0000008d0e767220 */ /* 0x000fe20000410000 */
[----:B------:R-:W-:Y:S01]  /*4f50*/  FMUL.FTZ R143, R84, R7 ;  /* 0x00000007548f7220 */ /* 0x000fe20000410000 */
[----:B--2---:R-:W-:Y:S01]  /*4f60*/  FMUL.FTZ R126, R124, R147 ;  /* 0x000000937c7e7220 */ /* 0x004fe20000410000 */
[C---:B-----5:R-:W-:Y:S01]  /*4f70*/  FMUL.FTZ R144, R116.reuse, R155 ;  /* 0x0000009b74907220 */ /* 0x060fe20000410000 */
[----:B------:R-:W-:Y:S01]  /*4f80*/  FMUL.FTZ R122, R116, R153 ;  /* 0x00000099747a7220 */ /* 0x000fe20000410000 */
[----:B------:R-:W-:Y:S01]  /*4f90*/  FMUL.FTZ R124, R124, R145 ;  /* 0x000000917c7c7220 */ /* 0x000fe20000410000 */
[----:B------:R-:W-:Y:S01]  /*4fa0*/  FMUL.FTZ R116, R76, R7 ;  /* 0x000000074c747220 */ /* 0x000fe20000410000 */
[C---:B-1----:R-:W-:Y:S01]  /*4fb0*/  FMUL.FTZ R180, R182.reuse, R15 ;  /* 0x0000000fb6b47220 */ /* 0x042fe20000410000 */
[----:B------:R-:W-:Y:S01]  /*4fc0*/  FMUL.FTZ R182, R182, R5 ;  /* 0x00000005b6b67220 */ /* 0x000fe20000410000 */
[-C--:B------:R-:W-:Y:S01]  /*4fd0*/  FMUL.FTZ R138, R80, -R3.reuse ;  /* 0x80000003508a7220 */ /* 0x080fe20000410000 */
[----:B------:R-:W-:Y:S01]  /*4fe0*/  FMUL.FTZ R141, R82, -R3 ;  /* 0x80000003528d7220 */ /* 0x000fe20000410000 */
[C---:B0-----:R-:W-:Y:S01]  /*4ff0*/  FMUL.FTZ R173, R4.reuse, R173 ;  /* 0x000000ad04ad7220 */ /* 0x041fe20000410000 */
[----:B------:R-:W-:Y:S01]  /*5000*/  FMUL.FTZ R179, R4, R179 ;  /* 0x000000b304b37220 */ /* 0x000fe20000410000 */
[----:B------:R-:W-:Y:S01]  /*5010*/  FMUL.FTZ R142, R84, -R3 ;  /* 0x80000003548e7220 */ /* 0x000fe20000410000 */
        /* <DEDUP_REMOVED lines=11> */
.L_x_12500:
[----:B------:R-:W-:-:S06]  /*50d0*/  LEA R14, R52, UR24, 0x3 ;  /* 0x00000018340e7c11 */ /* 0x000fcc000f8e18ff */
[----:B------:R-:W0:Y:S02]  /*50e0*/  LDS.64 R14, [R14+0x1ca8] ;  /* 0x001ca8000e0e7984 */ /* 0x000e240000000a00 */
.L_x_12501:
[----:B------:R-:W-:Y:S05]  /*50f0*/  BSYNC.RECONVERGENT B0 ;  /* 0x0000000000007941 */ /* 0x000fea0003800200 */
.L_x_12499:
        /* <DEDUP_REMOVED lines=31> */
[----:B------:R-:W-:Y:S02]  /*52f0*/  FFMA.FTZ R3, R16, R135, -R3 ;  /* 0x0000008710037223 */ /* 0x000fe40000010803 */
        /* <DEDUP_REMOVED lines=50> */
[C---:B------:R-:W-:Y:S01]  /*5620*/  FFMA.FTZ R7, R128.reuse, R145, R7 ;  /* 0x0000009180077223 */ /* 0x040fe20000010007 */
[C---:B------:R-:W-:Y:S01]  /*5630*/  FMUL.FTZ R204, R177.reuse, R200 ;  /* 0x000000c8b1cc7220 */ /* 0x040fe20000410000 */
        /* <DEDUP_REMOVED lines=25> */
[-C--:B------:R-:W-:Y:S01]  /*57d0*/  FMUL.FTZ R204, R178, R149.reuse ;  /* 0x00000095b2cc7220 */ /* 0x080fe20000410000 */
        /* <DEDUP_REMOVED lines=18> */
[-C--:B------:R-:W-:Y:S01]  /*5900*/  FMUL.FTZ R4, R178, R7.reuse ;  /* 0x00000007b2047220 */ /* 0x080fe20000410000 */
        /* <DEDUP_REMOVED lines=59> */
[----:B------:R-:W-:Y:S01]  /*5cc0*/  ISETP.GE.AND P1, PT, R51, 0x1, PT ;  /* 0x000000013300780c */ /* 0x000fe20003f26270 */
[----:B------:R-:W-:Y:S02]  /*5cd0*/  FMUL.FTZ R153, R185, R6 ;  /* 0x00000006b9997220 */ /* 0x000fe40000410000 */
[----:B------:R-:W4:Y:S01]  /*5ce0*/  SHFL.UP PT, R4, R148, 0x1, RZ ;  /* 0x0420000094047989 */ /* 0x000f2200000e00ff */
[C---:B------:R-:W-:Y:S01]  /*5cf0*/  FMUL.FTZ R6, R187.reuse, R206 ;  /* 0x000000cebb067220 */ /* 0x040fe20000410000 */
[-C--:B0-----:R-:W-:Y:S01]  /*5d00*/  FMUL.FTZ R200, R148, R151.reuse ;  /* 0x0000009794c87220 */ /* 0x081fe20000410000 */
[-C--:B------:R-:W-:Y:S02]  /*5d10*/  FMUL.FTZ R159, R187, R208.reuse ;  /* 0x000000d0bb9f7220 */ /* 0x080fe40000410000 */
[----:B------:R-:W-:Y:S01]  /*5d20*/  FFMA.FTZ R161, R183, R208, -R6 ;  /* 0x000000d0b7a17223 */ /* 0x000fe20000010806 */
[----:B------:R-:W-:Y:S01]  /*5d30*/  FFMA.FTZ R157, R181, R204, -R153 ;  /* 0x000000ccb59d7223 */ /* 0x000fe20000010899 */
[C---:B------:R-:W-:Y:S01]  /*5d40*/  FMUL.FTZ R153, R149.reuse, R151 ;  /* 0x0000009795997220 */ /* 0x040fe20000410000 */
[----:B-1----:R-:W-:Y:S01]  /*5d50*/  FFMA.FTZ R200, R149, R7, R200 ;  /* 0x0000000795c87223 */ /* 0x002fe200000100c8 */
[----:B------:R-:W-:Y:S01]  /*5d60*/  FFMA.FTZ R159, R183, R206, R159 ;  /* 0x000000ceb79f7223 */ /* 0x000fe2000001009f */
[----:B------:R-:W-:Y:S01]  /*5d70*/  FMUL.FTZ R151, R178, R161 ;  /* 0x000000a1b2977220 */ /* 0x000fe20000410000 */
[----:B------:R-:W-:Y:S01]  /*5d80*/  FFMA.FTZ R6, R148, R7, -R153 ;  /* 0x0000000794067223 */ /* 0x000fe20000010899 */
[----:B------:R-:W-:Y:S01]  /*5d90*/  @P1 FADD.FTZ R145, R145, R200 ;  /* 0x000000c891911221 */ /* 0x000fe20000010000 */
[----:B------:R-:W-:Y:S01]  /*5da0*/  FADD.FTZ R202, R196, R157 ;  /* 0x0000009dc4ca7221 */ /* 0x000fe20000010000 */
[-C--:B------:R-:W-:Y:S01]  /*5db0*/  FFMA.FTZ R157, R174, R159.reuse, R151 ;  /* 0x0000009fae9d7223 */ /* 0x080fe20000010097 */
[----:B------:R-:W-:Y:S01]  /*5dc0*/  FMUL.FTZ R159, R178, R159 ;  /* 0x0000009fb29f7220 */ /* 0x000fe20000410000 */
[----:B------:R-:W-:Y:S01]  /*5dd0*/  @P1 FADD.FTZ R147, R147, R6 ;  /* 0x0000000693931221 */ /* 0x000fe20000010000 */
[----:B------:R-:W-:Y:S01]  /*5de0*/  FADD.FTZ R200, R158, R155 ;  /* 0x0000009b9ec87221 */ /* 0x000fe20000010000 */
[----:B------:R-:W-:Y:S01]  /*5df0*/  FMUL.FTZ R204, R187, R202 ;  /* 0x000000cabbcc7220 */ /* 0x000fe20000410000 */
[----:B------:R-:W0:Y:S01]  /*5e00*/  SHFL.UP PT, R151, R145, 0x2, RZ ;  /* 0x0440000091977989 */ /* 0x000e2200000e00ff */
[----:B------:R-:W-:Y:S01]  /*5e10*/  FFMA.FTZ R159, R174, R161, -R159 ;  /* 0x000000a1ae9f7223 */ /* 0x000fe2000001089f */
[-C--:B---3--:R-:W-:Y:S01]  /*5e20*/  FMUL.FTZ R6, R148, R5.reuse ;  /* 0x0000000594067220 */ /* 0x088fe20000410000 */
[-C--:B------:R-:W-:Y:S01]  /*5e30*/  FFMA.FTZ R153, R183, R200.reuse, R204 ;  /* 0x000000c8b7997223 */ /* 0x080fe200000100cc */
[----:B------:R-:W1:Y:S01]  /*5e40*/  SHFL.UP PT, R7, R147, 0x2, RZ ;  /* 0x0440000093077989 */ /* 0x000e6200000e00ff */
[----:B------:R-:W-:Y:S01]  /*5e50*/  FMUL.FTZ R200, R187, R200 ;  /* 0x000000c8bbc87220 */ /* 0x000fe20000410000 */
[C---:B------:R-:W-:Y:S01]  /*5e60*/  FMUL.FTZ R5, R149.reuse, R5 ;  /* 0x0000000595057220 */ /* 0x040fe20000410000 */
[----:B------:R-:W-:Y:S01]  /*5e70*/  FMUL.FTZ R155, R172, R159 ;  /* 0x0000009fac9b7220 */ /* 0x000fe20000410000 */
[----:B----4-:R-:W-:Y:S01]  /*5e80*/  @P1 FFMA.FTZ R149, R149, R4, R6 ;  /* 0x0000000495951223 */ /* 0x010fe20000010006 */
[----:B------:R-:W-:Y:S01]  /*5e90*/  FFMA.FTZ R200, R183, R202, -R200 ;  /* 0x000000cab7c87223 */ /* 0x000fe200000108c8 */
[----:B------:R-:W-:Y:S01]  /*5ea0*/  @P1 FFMA.FTZ R148, R148, R4, -R5 ;  /* 0x0000000494941223 */ /* 0x000fe20000010805 */
[-C--:B------:R-:W-:Y:S01]  /*5eb0*/  FFMA.FTZ R202, R160, R157.reuse, R155 ;  /* 0x0000009da0ca7223 */ /* 0x080fe2000001009b */
[----:B------:R-:W-:Y:S01]  /*5ec0*/  FMUL.FTZ R157, R172, R157 ;  /* 0x0000009dac9d7220 */ /* 0x000fe20000410000 */
[----:B------:R-:W3:Y:S01]  /*5ed0*/  SHFL.UP PT, R5, R149, 0x2, RZ ;  /* 0x0440000095057989 */ /* 0x000ee200000e00ff */
[----:B------:R-:W-:-:S02]  /*5ee0*/  FADD.FTZ R153, R194, R153 ;  /* 0x00000099c2997221 */ /* 0x000fc40000010000 */
[----:B------:R-:W-:Y:S01]  /*5ef0*/  FFMA.FTZ R204, R160, R159, -R157 ;  /* 0x0000009fa0cc7223 */ /* 0x000fe2000001089d */
[----:B------:R-:W4:Y:S01]  /*5f00*/  SHFL.UP PT, R4, R148, 0x2, RZ ;  /* 0x0440000094047989 */ /* 0x000f2200000e00ff */
[----:B------:R-:W-:Y:S01]  /*5f10*/  FADD.FTZ R155, R195, R200 ;  /* 0x000000c8c39b7221 */ /* 0x000fe20000010000 */
[C---:B------:R-:W-:Y:S01]  /*5f20*/  FMUL.FTZ R6, R178.reuse, R153 ;  /* 0x00000099b2067220 */ /* 0x040fe20000410000 */
[----:B------:R-:W-:Y:S01]  /*5f30*/  FMUL.FTZ R200, R177, R204 ;  /* 0x000000ccb1c87220 */ /* 0x000fe20000410000 */
[----:B------:R-:W-:Y:S01]  /*5f40*/  ISETP.GE.AND P1, PT, R51, 0x2, PT ;  /* 0x000000023300780c */ /* 0x000fe20003f26270 */
[-C--:B------:R-:W-:Y:S01]  /*5f50*/  FMUL.FTZ R157, R178, R155.reuse ;  /* 0x0000009bb29d7220 */ /* 0x080fe20000410000 */
[----:B------:R-:W-:Y:S01]  /*5f60*/  FFMA.FTZ R6, R174, R155, -R6 ;  /* 0x0000009bae067223 */ /* 0x000fe20000010806 */
[----:B------:R-:W-:Y:S01]  /*5f70*/  FFMA.FTZ R155, R175, R202, R200 ;  /* 0x000000caaf9b7223 */ /* 0x000fe200000100c8 */
[----:B0-----:R-:W-:Y:S01]  /*5f80*/  FMUL.FTZ R200, R148, R151 ;  /* 0x0000009794c87220 */ /* 0x001fe20000410000 */
[----:B------:R-:W-:Y:S01]  /*5f90*/  FFMA.FTZ R157, R174, R153, R157 ;  /* 0x00000099ae9d7223 */ /* 0x000fe2000001009d */
[----:B------:R-:W-:Y:S01]  /*5fa0*/  FMUL.FTZ R153, R149, R151 ;  /* 0x0000009795997220 */ /* 0x000fe20000410000 */
[----:B------:R-:W-:Y:S01]  /*5fb0*/  FADD.FTZ R151, R193, R6 ;  /* 0x00000006c1977221 */ /* 0x000fe20000010000 */
[----:B-1----:R-:W-:-:S02]  /*5fc0*/  FFMA.FTZ R200, R149, R7, R200 ;  /* 0x0000000795c87223 */ /* 0x002fc400000100c8 */
[----:B------:R-:W-:Y:S01]  /*5fd0*/  FFMA.FTZ R6, R148, R7, -R153 ;  /* 0x0000000794067223 */ /* 0x000fe20000010899 */
[----:B------:R-:W-:Y:S01]  /*5fe0*/  FMUL.FTZ R7, R172, R151 ;  /* 0x00000097ac077220 */ /* 0x000fe20000410000 */
[----:B------:R-:W-:Y:S01]  /*5ff0*/  FADD.FTZ R157, R192, R157 ;  /* 0x0000009dc09d7221 */ /* 0x000fe20000010000 */
[----:B------:R-:W-:Y:S01]  /*6000*/  @P1 FADD.FTZ R145, R145, R200 ;  /* 0x000000c891911221 */ /* 0x000fe20000010000 */
[----:B------:R-:W-:Y:S01]  /*6010*/  @P1 FADD.FTZ R147, R147, R6 ;  /* 0x0000000693931221 */ /* 0x000fe20000010000 */
[----:B---3--:R-:W-:Y:S01]  /*6020*/  FMUL.FTZ R6, R148, R5 ;  /* 0x0000000594067220 */ /* 0x008fe20000410000 */
[-C--:B------:R-:W-:Y:S01]  /*6030*/  FFMA.FTZ R153, R160, R157.reuse, R7 ;  /* 0x0000009da0997223 */ /* 0x080fe20000010007 */
[----:B------:R-:W-:Y:S01]  /*6040*/  FMUL.FTZ R157, R172, R157 ;  /* 0x0000009dac9d7220 */ /* 0x000fe20000410000 */
[----:B------:R-:W0:Y:S01]  /*6050*/  SHFL.UP PT, R7, R145, 0x4, RZ ;  /* 0x0480000091077989 */ /* 0x000e2200000e00ff */
[C---:B------:R-:W-:Y:S01]  /*6060*/  FMUL.FTZ R5, R149.reuse, R5 ;  /* 0x0000000595057220 */ /* 0x040fe20000410000 */
[----:B----4-:R-:W-:Y:S01]  /*6070*/  @P1 FFMA.FTZ R149, R149, R4, R6 ;  /* 0x0000000495951223 */ /* 0x010fe20000010006 */
[----:B------:R-:W-:Y:S01]  /*6080*/  FMUL.FTZ R202, R177, R202 ;  /* 0x000000cab1ca7220 */ /* 0x000fe20000410000 */
[----:B------:R-:W1:Y:S01]  /*6090*/  SHFL.UP PT, R6, R147, 0x4, RZ ;  /* 0x0480000093067989 */ /* 0x000e6200000e00ff */
[----:B------:R-:W-:Y:S01]  /*60a0*/  FFMA.FTZ R200, R160, R151, -R157 ;  /* 0x00000097a0c87223 */ /* 0x000fe2000001089d */
[----:B------:R-:W-:Y:S01]  /*60b0*/  @P1 FFMA.FTZ R148, R148, R4, -R5 ;  /* 0x0000000494941223 */ /* 0x000fe20000010805 */
[----:B------:R-:W-:Y:S01]  /*60c0*/  FFMA.FTZ R159, R175, R204, -R202 ;  /* 0x000000ccaf9f7223 */ /* 0x000fe200000108ca */
[----:B------:R-:W-:Y:S01]  /*60d0*/  FMUL.FTZ R161, R170, R155 ;  /* 0x0000009baaa17220 */ /* 0x000fe20000410000 */
[----:B------:R-:W3:Y:S01]  /*60e0*/  SHFL.UP PT, R5, R149, 0x4, RZ ;  /* 0x0480000095057989 */ /* 0x000ee200000e00ff */
[----:B------:R-:W-:Y:S01]  /*60f0*/  FADD.FTZ R202, R191, R200 ;  /* 0x000000c8bfca7221 */ /* 0x000fe20000010000 */
[----:B------:R-:W-:Y:S01]  /*6100*/  FADD.FTZ R200, R190, R153 ;  /* 0x00000099bec87221 */ /* 0x000fe20000010000 */
[-C--:B------:R-:W-:Y:S01]  /*6110*/  FFMA.FTZ R161, R168, R159.reuse, -R161 ;  /* 0x0000009fa8a17223 */ /* 0x080fe200000108a1 */
[----:B------:R-:W-:Y:S01]  /*6120*/  FMUL.FTZ R159, R170, R159 ;  /* 0x0000009faa9f7220 */ /* 0x000fe20000410000 */
[----:B------:R-:W4:Y:S01]  /*6130*/  SHFL.UP PT, R4, R148, 0x4, RZ ;  /* 0x0480000094047989 */ /* 0x000f2200000e00ff */
[C---:B------:R-:W-:Y:S01]  /*6140*/  FMUL.FTZ R153, R177.reuse, R200 ;  /* 0x000000c8b1997220 */ /* 0x040fe20000410000 */
[-C--:B------:R-:W-:Y:S01]  /*6150*/  FMUL.FTZ R204, R177, R202.reuse ;  /* 0x000000cab1cc7220 */ /* 0x080fe20000410000 */
[----:B------:R-:W-:Y:S01]  /*6160*/  FFMA.FTZ R159, R168, R155, R159 ;  /* 0x0000009ba89f7223 */ /* 0x000fe2000001009f */
[----:B------:R-:W-:Y:S01]  /*6170*/  FMUL.FTZ R155, R166, R161 ;  /* 0x000000a1a69b7220 */ /* 0x000fe20000410000 */
[----:B------:R-:W-:Y:S01]  /*6180*/  FFMA.FTZ R202, R175, R202, -R153 ;  /* 0x000000caafca7223 */ /* 0x000fe20000010899 */
[----:B------:R-:W-:Y:S01]  /*6190*/  ISETP.GE.AND P1, PT, R51, 0x4, PT ;  /* 0x000000043300780c */ /* 0x000fe20003f26270 */
[----:B------:R-:W-:Y:S01]  /*61a0*/  FFMA.FTZ R151, R175, R200, R204 ;  /* 0x000000c8af977223 */ /* 0x000fe200000100cc */
[----:B------:R-:W-:Y:S01]  /*61b0*/  FFMA.FTZ R157, R164, R159, R155 ;  /* 0x0000009fa49d7223 */ /* 0x000fe2000001009b */
[----:B------:R-:W-:Y:S01]  /*61c0*/  FADD.FTZ R155, R189, R202 ;  /* 0x000000cabd9b7221 */ /* 0x000fe20000010000 */
[-C--:B0-----:R-:W-:Y:S01]  /*61d0*/  FMUL.FTZ R202, R148, R7.reuse ;  /* 0x0000000794ca7220 */ /* 0x081fe20000410000 */
[----:B------:R-:W-:Y:S01]  /*61e0*/  FADD.FTZ R153, R188, R151 ;  /* 0x00000097bc997221 */ /* 0x000fe20000010000 */
[C---:B------:R-:W-:Y:S01]  /*61f0*/  FMUL.FTZ R151, R149.reuse, R7 ;  /* 0x0000000795977220 */ /* 0x040fe20000410000 */
[----:B------:R-:W-:Y:S01]  /*6200*/  FMUL.FTZ R7, R170, R155 ;  /* 0x0000009baa077220 */ /* 0x000fe20000410000 */
[----:B-1----:R-:W-:-:S02]  /*6210*/  FFMA.FTZ R202, R149, R6, R202 ;  /* 0x0000000695ca7223 */ /* 0x002fc400000100ca */
[----:B------:R-:W-:Y:S01]  /*6220*/  FFMA.FTZ R200, R148, R6, -R151 ;  /* 0x0000000694c87223 */ /* 0x000fe20000010897 */
[----:B------:R-:W-:Y:S01]  /*6230*/  FFMA.FTZ R151, R168, R153, R7 ;  /* 0x00000099a8977223 */ /* 0x000fe20000010007 */
[-C--:B---3--:R-:W-:Y:S01]  /*6240*/  FMUL.FTZ R7, R149, R5.reuse ;  /* 0x0000000595077220 */ /* 0x088fe20000410000 */
[----:B------:R-:W-:Y:S01]  /*6250*/  @P1 FADD.FTZ R145, R145, R202 ;  /* 0x000000ca91911221 */ /* 0x000fe20000010000 */
[----:B------:R-:W-:Y:S01]  /*6260*/  FMUL.FTZ R6, R148, R5 ;  /* 0x0000000594067220 */ /* 0x000fe20000410000 */
[----:B------:R-:W-:Y:S01]  /*6270*/  FMUL.FTZ R153, R170, R153 ;  /* 0x00000099aa997220 */ /* 0x000fe20000410000 */
[----:B------:R-:W-:Y:S01]  /*6280*/  @P1 FADD.FTZ R147, R147, R200 ;  /* 0x000000c893931221 */ /* 0x000fe20000010000 */
[-C--:B----4-:R-:W-:Y:S01]  /*6290*/  @P1 FFMA.FTZ R148, R148, R4.reuse, -R7 ;  /* 0x0000000494941223 */ /* 0x090fe20000010807 */
[----:B------:R-:W-:Y:S01]  /*62a0*/  @P1 FFMA.FTZ R149, R149, R4, R6 ;  /* 0x0000000495951223 */ /* 0x000fe20000010006 */
[----:B------:R-:W0:Y:S01]  /*62b0*/  SHFL.UP PT, R7, R145, 0x8, RZ ;  /* 0x0500000091077989 */ /* 0x000e2200000e00ff */
[----:B------:R-:W-:Y:S01]  /*62c0*/  FMUL.FTZ R159, R166, R159 ;  /* 0x0000009fa69f7220 */ /* 0x000fe20000410000 */
[----:B------:R-:W-:-:S02]  /*62d0*/  FFMA.FTZ R153, R168, R155, -R153 ;  /* 0x0000009ba8997223 */ /* 0x000fc40000010899 */
[----:B------:R-:W1:Y:S01]  /*62e0*/  SHFL.UP PT, R6, R147, 0x8, RZ ;  /* 0x0500000093067989 */ /* 0x000e6200000e00ff */
[----:B------:R-:W-:Y:S01]  /*62f0*/  FFMA.FTZ R159, R164, R161, -R159 ;  /* 0x000000a1a49f7223 */ /* 0x000fe2000001089f */
[----:B------:R-:W-:Y:S02]  /*6300*/  FADD.FTZ R151, R184, R151 ;  /* 0x00000097b8977221 */ /* 0x000fe40000010000 */
[----:B------:R-:W3:Y:S01]  /*6310*/  SHFL.UP PT, R5, R149, 0x8, RZ ;  /* 0x0500000095057989 */ /* 0x000ee200000e00ff */
[----:B------:R-:W-:Y:S01]  /*6320*/  FADD.FTZ R153, R186, R153 ;  /* 0x00000099ba997221 */ /* 0x000fe20000010000 */
[----:B------:R-:W-:Y:S02]  /*6330*/  FMUL.FTZ R161, R122, R159 ;  /* 0x0000009f7aa17220 */ /* 0x000fe40000410000 */
[----:B------:R-:W4:Y:S01]  /*6340*/  SHFL.UP PT, R4, R148, 0x8, RZ ;  /* 0x0500000094047989 */ /* 0x000f2200000e00ff */
[C---:B------:R-:W-:Y:S01]  /*6350*/  FMUL.FTZ R155, R166.reuse, R151 ;  /* 0x00000097a69b7220 */ /* 0x040fe20000410000 */
[----:B------:R-:W-:Y:S01]  /*6360*/  FMUL.FTZ R200, R166, R153 ;  /* 0x00000099a6c87220 */ /* 0x000fe20000410000 */
[-C--:B------:R-:W-:Y:S01]  /*6370*/  FMUL.FTZ R202, R122, R157.reuse ;  /* 0x0000009d7aca7220 */ /* 0x080fe20000410000 */
[----:B------:R-:W-:Y:S01]  /*6380*/  FFMA.FTZ R161, R144, R157, R161 ;  /* 0x0000009d90a17223 */ /* 0x000fe200000100a1 */
[C---:B------:R-:W-:Y:S01]  /*6390*/  FFMA.FTZ R155, R164.reuse, R153, -R155 ;  /* 0x00000099a49b7223 */ /* 0x040fe2000001089b */
[----:B------:R-:W-:Y:S01]  /*63a0*/  FFMA.FTZ R151, R164, R151, R200 ;  /* 0x00000097a4977223 */ /* 0x000fe200000100c8 */
[----:B------:R-:W-:Y:S01]  /*63b0*/  FFMA.FTZ R159, R144, R159, -R202 ;  /* 0x0000009f909f7223 */ /* 0x000fe200000108ca */
[----:B------:R-:W-:Y:S01]  /*63c0*/  ISETP.GE.AND P1, PT, R51, 0x8, PT ;  /* 0x000000083300780c */ /* 0x000fe20003f26270 */
[----:B------:R-:W-:Y:S01]  /*63d0*/  FADD.FTZ R155, R176, R155 ;  /* 0x0000009bb09b7221 */ /* 0x000fe20000010000 */
[----:B------:R-:W-:Y:S01]  /*63e0*/  FADD.FTZ R151, R162, R151 ;  /* 0x00000097a2977221 */ /* 0x000fe20000010000 */
[C---:B------:R-:W-:Y:S01]  /*63f0*/  FMUL.FTZ R200, R112.reuse, R161 ;  /* 0x000000a170c87220 */ /* 0x040fe20000410000 */
[----:B------:R-:W-:Y:S01]  /*6400*/  FMUL.FTZ R157, R112, R159 ;  /* 0x0000009f709d7220 */ /* 0x000fe20000410000 */
[C---:B------:R-:W-:Y:S01]  /*6410*/  FMUL.FTZ R153, R122.reuse, R155 ;  /* 0x0000009b7a997220 */ /* 0x040fe20000410000 */
[----:B------:R-:W-:Y:S01]  /*6420*/  FMUL.FTZ R202, R122, R151 ;  /* 0x000000977aca7220 */ /* 0x000fe20000410000 */
[----:B------:R-:W-:Y:S01]  /*6430*/  FFMA.FTZ R159, R128, R159, -R200 ;  /* 0x0000009f809f7223 */ /* 0x000fe200000108c8 */
[----:B0-----:R-:W-:Y:S01]  /*6440*/  FMUL.FTZ R200, R148, R7 ;  /* 0x0000000794c87220 */ /* 0x001fe20000410000 */
[C---:B------:R-:W-:Y:S01]  /*6450*/  FFMA.FTZ R204, R144.reuse, R151, R153 ;  /* 0x0000009790cc7223 */ /* 0x040fe20000010099 */
[----:B------:R-:W-:Y:S01]  /*6460*/  FFMA.FTZ R155, R144, R155, -R202 ;  /* 0x0000009b909b7223 */ /* 0x000fe200000108ca */
        /* <DEDUP_REMOVED lines=10> */
[----:B------:R-:W-:-:S03]  /*6510*/  FADD.FTZ R151, R143, R204 ;  /* 0x000000cc8f977221 */ /* 0x000fc60000010000 */
[----:B------:R-:W1:Y:S01]  /*6520*/  SHFL.UP PT, R5, R149, 0x10, RZ ;  /* 0x0600000095057989 */ /* 0x000e6200000e00ff */
[----:B------:R-:W-:-:S03]  /*6530*/  FFMA.FTZ R157, R128, R161, R157 ;  /* 0x000000a1809d7223 */ /* 0x000fc6000001009d */
[----:B------:R-:W3:Y:S01]  /*6540*/  SHFL.UP PT, R6, R147, 0x10, RZ ;  /* 0x0600000093067989 */ /* 0x000ee200000e00ff */
[----:B------:R-:W-:Y:S01]  /*6550*/  FADD.FTZ R155, R142, R155 ;  /* 0x0000009b8e9b7221 */ /* 0x000fe20000010000 */
[----:B------:R-:W-:Y:S02]  /*6560*/  FMUL.FTZ R153, R112, R151 ;  /* 0x0000009770997220 */ /* 0x000fe40000410000 */
[----:B------:R-:W4:Y:S01]  /*6570*/  SHFL.UP PT, R4, R148, 0x10, RZ ;  /* 0x0600000094047989 */ /* 0x000f2200000e00ff */
        /* <DEDUP_REMOVED lines=8> */
[----:B------:R-:W-:Y:S01]  /*6600*/  ISETP.GE.AND P3, PT, R51, 0x10, PT ;  /* 0x000000103300780c */ /* 0x000fe20003f66270 */
[----:B------:R-:W-:Y:S01]  /*6610*/  FMUL.FTZ R157, R118, R161 ;  /* 0x000000a1769d7220 */ /* 0x000fe20000410000 */
[----:B------:R-:W-:Y:S01]  /*6620*/  FADD.FTZ R151, R140, R151 ;  /* 0x000000978c977221 */ /* 0x000fe20000010000 */
[-C--:B------:R-:W-:Y:S01]  /*6630*/  FMUL.FTZ R202, R118, R204.reuse ;  /* 0x000000cc76ca7220 */ /* 0x080fe20000410000 */
[C---:B------:R-:W-:Y:S01]  /*6640*/  FMUL.FTZ R155, R124.reuse, R153 ;  /* 0x000000997c9b7220 */ /* 0x040fe20000410000 */
[C---:B------:R-:W-:Y:S01]  /*6650*/  FFMA.FTZ R157, R137.reuse, R204, -R157 ;  /* 0x000000cc899d7223 */ /* 0x040fe2000001089d */
[----:B------:R-:W-:Y:S01]  /*6660*/  FMUL.FTZ R200, R124, R151 ;  /* 0x000000977cc87220 */ /* 0x000fe20000410000 */
[----:B------:R-:W-:Y:S01]  /*6670*/  FFMA.FTZ R161, R137, R161, R202 ;  /* 0x000000a189a17223 */ /* 0x000fe200000100ca */
[----:B------:R-:W-:Y:S01]  /*6680*/  FFMA.FTZ R204, R126, R151, R155 ;  /* 0x000000977ecc7223 */ /* 0x000fe2000001009b */
[CC--:B0-----:R-:W-:Y:S01]  /*6690*/  FMUL.FTZ R151, R149.reuse, R7.reuse ;  /* 0x0000000795977220 */ /* 0x0c1fe20000410000 */
[----:B------:R-:W-:Y:S01]  /*66a0*/  FMUL.FTZ R202, R148, R7 ;  /* 0x0000000794ca7220 */ /* 0x000fe20000410000 */
[C---:B-1----:R-:W-:Y:S01]  /*66b0*/  FMUL.FTZ R7, R149.reuse, R5 ;  /* 0x0000000595077220 */ /* 0x042fe20000410000 */
[----:B------:R-:W-:Y:S01]  /*66c0*/  FFMA.FTZ R153, R126, R153, -R200 ;  /* 0x000000997e997223 */ /* 0x000fe200000108c8 */
[C---:B------:R-:W-:Y:S01]  /*66d0*/  FMUL.FTZ R5, R148.reuse, R5 ;  /* 0x0000000594057220 */ /* 0x040fe20000410000 */
[C---:B---3--:R-:W-:Y:S01]  /*66e0*/  FFMA.FTZ R200, R148.reuse, R6, -R151 ;  /* 0x0000000694c87223 */ /* 0x048fe20000010897 */
[----:B----4-:R-:W-:Y:S01]  /*66f0*/  @P3 FFMA.FTZ R148, R148, R4, -R7 ;  /* 0x0000000494943223 */ /* 0x010fe20000010807 */
[C---:B------:R-:W-:Y:S01]  /*6700*/  FFMA.FTZ R202, R149.reuse, R6, R202 ;  /* 0x0000000695ca7223 */ /* 0x040fe200000100ca */
[----:B------:R-:W-:Y:S01]  /*6710*/  @P3 FFMA.FTZ R149, R149, R4, R5 ;  /* 0x0000000495953223 */ /* 0x000fe20000010005 */
[----:B------:R-:W-:Y:S01]  /*6720*/  UISETP.GE.AND UP0, UPT, UR11, UR34, UPT ;  /* 0x000000220b00728c */ /* 0x000fe2000bf06270 */
[----:B--2---:R-:W-:Y:S01]  /*6730*/  SHFL.IDX PT, R3, R3, RZ, 0x1f ;  /* 0x00001fff03037589 */ /* 0x004fe200000e0000 */
[----:B------:R-:W-:Y:S01]  /*6740*/  FADD.FTZ R153, R138, R153 ;  /* 0x000000998a997221 */ /* 0x000fe20000010000 */
[----:B------:R-:W-:-:S02]  /*6750*/  @P3 FADD.FTZ R145, R145, R202 ;  /* 0x000000ca91913221 */ /* 0x000fc40000010000 */
[----:B------:R-:W0:Y:S01]  /*6760*/  SHFL.UP PT, R148, R148, 0x1, RZ ;  /* 0x0420000094947989 */ /* 0x000e2200000e00ff */
[----:B------:R-:W-:Y:S01]  /*6770*/  @P3 FADD.FTZ R147, R147, R200 ;  /* 0x000000c893933221 */ /* 0x000fe20000010000 */
[----:B------:R-:W-:Y:S01]  /*6780*/  FADD.FTZ R204, R139, R204 ;  /* 0x000000cc8bcc7221 */ /* 0x000fe20000010000 */
[----:B------:R-:W-:Y:S01]  /*6790*/  FMUL.FTZ R200, R118, R153 ;  /* 0x0000009976c87220 */ /* 0x000fe20000410000 */
[----:B------:R-:W-:Y:S01]  /*67a0*/  SHFL.IDX PT, R2, R2, RZ, 0x1f ;  /* 0x00001fff02027589 */ /* 0x000fe200000e0000 */
[----:B------:R-:W-:Y:S01]  /*67b0*/  PLOP3.LUT P1, PT, PT, PT, UP0, 0x80, 0x8 ;  /* 0x000000000008781c */ /* 0x000fe20003f2f008 */
[----:B------:R-:W-:Y:S02]  /*67c0*/  FMUL.FTZ R159, R110, R161 ;  /* 0x000000a16e9f7220 */ /* 0x000fe40000410000 */
        /* <DEDUP_REMOVED lines=34> */
[----:B------:R-:W-:Y:S01]  /*69f0*/  FFMA.FTZ R155, R135, R155, R204 ;  /* 0x0000009b879b7223 */ /* 0x000fe200000100cc */
        /* <DEDUP_REMOVED lines=25> */
.L_x_12503:
[----:B------:R-:W-:Y:S05]  /*6b90*/  BSYNC.RECONVERGENT B0 ;  /* 0x0000000000007941 */ /* 0x000fea0003800200 */
.L_x_12502:
[----:B------:R-:W-:Y:S01]  /*6ba0*/  ISETP.GT.U32.AND P1, PT, R197, 0x1d, PT ;  /* 0x0000001dc500780c */ /* 0x000fe20003f24070 */
[----:B------:R-:W-:Y:S01]  /*6bb0*/  FADD.FTZ R150, R150, R145 ;  /* 0x0000009196967221 */ /* 0x000fe20000010000 */
[----:B------:R-:W-:Y:S01]  /*6bc0*/  FADD.FTZ R3, RZ, R3 ;  /* 0x00000003ff037221 */ /* 0x000fe20000010000 */
[----:B------:R0:W0:Y:S01]  /*6bd0*/  SHFL.DOWN PT, R206, R200, 0x2, 0x1f ;  /* 0x08401f00c8ce7f89 */ /* 0x00002200000e0000 */
[----:B------:R-:W-:Y:S01]  /*6be0*/  BSSY.RECONVERGENT B0, `(.L_x_12504) ;  /* 0x0000011000007945 */ /* 0x000fe20003800200 */
[C---:B--2---:R-:W-:Y:S01]  /*6bf0*/  FMUL.FTZ R2, R120.reuse, R150 ;  /* 0x0000009678027220 */ /* 0x044fe20000410000 */
[----:B------:R-:W-:Y:S01]  /*6c00*/  FMUL.FTZ R17, R120, R3 ;  /* 0x0000000378117220 */ /* 0x000fe20000410000 */
[----:B------:R2:W0:Y:S04]  /*6c10*/  SHFL.DOWN PT, R16, R199, 0x2, 0x1f ;  /* 0x08401f00c7107f89 */ /* 0x00042800000e0000 */
[----:B---3--:R2:W3:Y:S04]  /*6c20*/  SHFL.DOWN PT, R149, R201, 0x2, 0x1f ;  /* 0x08401f00c9957f89 */ /* 0x0084e800000e0000 */
[----:B-1----:R2:W1:Y:S01]  /*6c30*/  SHFL.DOWN PT, R204, R202, 0x2, 0x1f ;  /* 0x08401f00cacc7f89 */ /* 0x00246200000e0000 */
[----:B------:R-:W-:Y:S05]  /*6c40*/  @P1 BRA `(.L_x_12505) ;  /* 0x0000000000281947 */ /* 0x000fea0003800000 */
[CC--:B-1----:R-:W-:Y:S01]  /*6c50*/  FMUL.FTZ R147, R199.reuse, R204.reuse ;  /* 0x000000ccc7937220 */ /* 0x0c2fe20000410000 */
[C---:B------:R-:W-:Y:S01]  /*6c60*/  FMUL.FTZ R204, R200.reuse, R204 ;  /* 0x000000ccc8cc7220 */ /* 0x040fe20000410000 */
[CC--:B0-----:R-:W-:Y:S01]  /*6c70*/  FMUL.FTZ R145, R199.reuse, R16.reuse ;  /* 0x00000010c7917220 */ /* 0x0c1fe20000410000 */
[C---:B------:R-:W-:Y:S01]  /*6c80*/  FMUL.FTZ R16, R200.reuse, R16 ;  /* 0x00000010c8107220 */ /* 0x040fe20000410000 */
[CC--:B---3--:R-:W-:Y:S01]  /*6c90*/  FFMA.FTZ R148, R200.reuse, R149.reuse, -R147 ;  /* 0x00000095c8947223 */ /* 0x0c8fe20000010893 */
[C---:B------:R-:W-:Y:S01]  /*6ca0*/  FFMA.FTZ R147, R199.reuse, R149, R204 ;  /* 0x00000095c7937223 */ /* 0x040fe200000100cc */
[-C--:B------:R-:W-:Y:S01]  /*6cb0*/  FFMA.FTZ R200, R200, R206.reuse, -R145 ;  /* 0x000000cec8c87223 */ /* 0x080fe20000010891 */
[----:B--2---:R-:W-:Y:S01]  /*6cc0*/  FFMA.FTZ R199, R199, R206, R16 ;  /* 0x000000cec7c77223 */ /* 0x004fe20000010010 */
[----:B------:R-:W-:Y:S01]  /*6cd0*/  FADD.FTZ R201, R201, R148 ;  /* 0x00000094c9c97221 */ /* 0x000fe20000010000 */
[----:B------:R-:W-:-:S07]  /*6ce0*/  FADD.FTZ R202, R202, R147 ;  /* 0x00000093caca7221 */ /* 0x000fce0000010000 */
.L_x_12505:
[----:B------:R-:W-:Y:S05]  /*6cf0*/  BSYNC.RECONVERGENT B0 ;  /* 0x0000000000007941 */ /* 0x000fea0003800200 */
.L_x_12504:
[----:B------:R-:W-:Y:S01]  /*6d00*/  ISETP.GT.U32.AND P1, PT, R197, 0x1b, PT ;  /* 0x0000001bc500780c */ /* 0x000fe20003f24070 */
[C---:B------:R-:W-:Y:S01]  /*6d10*/  FFMA.FTZ R2, R135.reuse, R3, R2 ;  /* 0x0000000387027223 */ /* 0x040fe20000010002 */
[----:B------:R-:W-:Y:S01]  /*6d20*/  FFMA.FTZ R17, R135, R150, -R17 ;  /* 0x0000009687117223 */ /* 0x000fe20000010811 */
[----:B0-----:R0:W0:Y:S01]  /*6d30*/  SHFL.DOWN PT, R206, R200, 0x4, 0x1f ;  /* 0x08801f00c8ce7f89 */ /* 0x00102200000e0000 */
[----:B------:R-:W-:Y:S01]  /*6d40*/  BSSY.RECONVERGENT B0, `(.L_x_12506) ;  /* 0x0000013000007945 */ /* 0x000fe20003800200 */
[----:B------:R-:W-:Y:S01]  /*6d50*/  FADD.FTZ R145, RZ, R2 ;  /* 0x00000002ff917221 */ /* 0x000fe20000010000 */
[----:B------:R-:W-:Y:S01]  /*6d60*/  FFMA.FTZ R161, R32, R81, R17 ;  /* 0x0000005120a17223 */ /* 0x000fe20000010011 */
[----:B------:R0:W0:Y:S02]  /*6d70*/  SHFL.DOWN PT, R16, R199, 0x4, 0x1f ;  /* 0x08801f00c7107f89 */ /* 0x00002400000e0000 */
[C---:B------:R-:W-:Y:S01]  /*6d80*/  FMUL.FTZ R17, R110.reuse, R145 ;  /* 0x000000916e117220 */ /* 0x040fe20000410000 */
[----:B------:R-:W-:Y:S01]  /*6d90*/  FMUL.FTZ R2, R110, R161 ;  /* 0x000000a16e027220 */ /* 0x000fe20000410000 */
[----:B------:R0:W0:Y:S04]  /*6da0*/  SHFL.DOWN PT, R151, R201, 0x4, 0x1f ;  /* 0x08801f00c9977f89 */ /* 0x00002800000e0000 */
[----:B-1----:R1:W0:Y:S01]  /*6db0*/  SHFL.DOWN PT, R204, R202, 0x4, 0x1f ;  /* 0x08801f00cacc7f89 */ /* 0x00222200000e0000 */
[----:B------:R-:W-:Y:S05]  /*6dc0*/  @P1 BRA `(.L_x_12507) ;  /* 0x0000000000281947 */ /* 0x000fea0003800000 */
[CC--:B0--3--:R-:W-:Y:S01]  /*6dd0*/  FMUL.FTZ R149, R199.reuse, R204.reuse ;  /* 0x000000ccc7957220 */ /* 0x0c9fe20000410000 */
[C---:B------:R-:W-:Y:S01]  /*6de0*/  FMUL.FTZ R204, R200.reuse, R204 ;  /* 0x000000ccc8cc7220 */ /* 0x040fe20000410000 */
[CC--:B------:R-:W-:Y:S01]  /*6df0*/  FMUL.FTZ R147, R199.reuse, R16.reuse ;  /* 0x00000010c7937220 */ /* 0x0c0fe20000410000 */
[C---:B------:R-:W-:Y:S01]  /*6e00*/  FMUL.FTZ R16, R200.reuse, R16 ;  /* 0x00000010c8107220 */ /* 0x040fe20000410000 */
[CC--:B------:R-:W-:Y:S01]  /*6e10*/  FFMA.FTZ R148, R200.reuse, R151.reuse, -R149 ;  /* 0x00000097c8947223 */ /* 0x0c0fe20000010895 */
[C---:B------:R-:W-:Y:S01]  /*6e20*/  FFMA.FTZ R149, R199.reuse, R151, R204 ;  /* 0x00000097c7957223 */ /* 0x040fe200000100cc */
[-C--:B------:R-:W-:Y:S01]  /*6e30*/  FFMA.FTZ R200, R200, R206.reuse, -R147 ;  /* 0x000000cec8c87223 */ /* 0x080fe20000010893 */
[----:B--2---:R-:W-:Y:S01]  /*6e40*/  FFMA.FTZ R199, R199, R206, R16 ;  /* 0x000000cec7c77223 */ /* 0x004fe20000010010 */
[----:B------:R-:W-:Y:S01]  /*6e50*/  FADD.FTZ R201, R201, R148 ;  /* 0x00000094c9c97221 */ /* 0x000fe20000010000 */
[----:B-1----:R-:W-:-:S07]  /*6e60*/  FADD.FTZ R202, R202, R149 ;  /* 0x00000095caca7221 */ /* 0x002fce0000010000 */
.L_x_12507:
[----:B------:R-:W-:Y:S05]  /*6e70*/  BSYNC.RECONVERGENT B0 ;  /* 0x0000000000007941 */ /* 0x000fea0003800200 */
.L_x_12506:
[----:B------:R-:W-:Y:S01]  /*6e80*/  ISETP.GT.U32.AND P1, PT, R197, 0x17, PT ;  /* 0x00000017c500780c */ /* 0x000fe20003f24070 */
[C---:B------:R-:W-:Y:S01]  /*6e90*/  FFMA.FTZ R148, R136.reuse, R161, -R17 ;  /* 0x000000a188947223 */ /* 0x040fe20000010811 */
        /* <DEDUP_REMOVED lines=12> */
[CC--:B0--3--:R-:W-:Y:S01]  /*6f60*/  FMUL.FTZ R149, R199.reuse, R208.reuse ;  /* 0x000000d0c7957220 */ /* 0x0c9fe20000410000 */
[C---:B------:R-:W-:Y:S01]  /*6f70*/  FMUL.FTZ R208, R200.reuse, R208 ;  /* 0x000000d0c8d07220 */ /* 0x040fe20000410000 */
[CC--:B------:R-:W-:Y:S01]  /*6f80*/  FMUL.FTZ R147, R199.reuse, R204.reuse ;  /* 0x000000ccc7937220 */ /* 0x0c0fe20000410000 */
[C---:B------:R-:W-:Y:S01]  /*6f90*/  FMUL.FTZ R204, R200.reuse, R204 ;  /* 0x000000ccc8cc7220 */ /* 0x040fe20000410000 */
[CC--:B------:R-:W-:Y:S01]  /*6fa0*/  FFMA.FTZ R206, R200.reuse, R151.reuse, -R149 ;  /* 0x00000097c8ce7223 */ /* 0x0c0fe20000010895 */
[C---:B------:R-:W-:Y:S01]  /*6fb0*/  FFMA.FTZ R149, R199.reuse, R151, R208 ;  /* 0x00000097c7957223 */ /* 0x040fe200000100d0 */
[-C--:B-1----:R-:W-:Y:S01]  /*6fc0*/  FFMA.FTZ R200, R200, R210.reuse, -R147 ;  /* 0x000000d2c8c87223 */ /* 0x082fe20000010893 */
[----:B--2---:R-:W-:Y:S01]  /*6fd0*/  FFMA.FTZ R199, R199, R210, R204 ;  /* 0x000000d2c7c77223 */ /* 0x004fe200000100cc */
[----:B------:R-:W-:Y:S01]  /*6fe0*/  FADD.FTZ R201, R201, R206 ;  /* 0x000000cec9c97221 */ /* 0x000fe20000010000 */
[----:B------:R-:W-:-:S07]  /*6ff0*/  FADD.FTZ R202, R202, R149 ;  /* 0x00000095caca7221 */ /* 0x000fce0000010000 */
.L_x_12509:
[----:B------:R-:W-:Y:S05]  /*7000*/  BSYNC.RECONVERGENT B0 ;  /* 0x0000000000007941 */ /* 0x000fea0003800200 */
.L_x_12508:
        /* <DEDUP_REMOVED lines=18> */
.L_x_12511:
[----:B------:R-:W-:Y:S05]  /*7130*/  BSYNC.RECONVERGENT B0 ;  /* 0x0000000000007941 */ /* 0x000fea0003800200 */
.L_x_12510:
[----:B------:R-:W-:Y:S01]  /*7140*/  FADD.FTZ R147, RZ, R16 ;  /* 0x00000010ff937221 */ /* 0x000fe20000010000 */
[----:B------:R-:W-:Y:S01]  /*7150*/  FFMA.FTZ R157, R30, R79, R157 ;  /* 0x0000004f1e9d7223 */ /* 0x000fe2000001009d */
[----:B------:R-:W-:Y:S01]  /*7160*/  SHFL.DOWN PT, R171, R199, 0x1, 0x1f ;  /* 0x08201f00c7ab7f89 */ /* 0x000fe200000e0000 */
[----:B------:R-:W-:Y:S01]  /*7170*/  ISETP.NE.AND P1, PT, R52, 0x1f, PT ;  /* 0x0000001f3400780c */ /* 0x000fe20003f25270 */
[C---:B---3--:R-:W-:Y:S01]  /*7180*/  FMUL.FTZ R149, R124.reuse, R147 ;  /* 0x000000937c957220 */ /* 0x048fe20000410000 */
        /* <DEDUP_REMOVED lines=23> */
[----:B-1----:R-:W1:Y:S02]  /*7300*/  SHFL.IDX PT, R200, R200, RZ, 0x1f ;  /* 0x00001fffc8c87589 */ /* 0x002e6400000e0000 */
[----:B------:R-:W-:Y:S01]  /*7310*/  FFMA.FTZ R2, R144, R151, R2 ;  /* 0x0000009790027223 */ /* 0x000fe20000010002 */
[C---:B0-----:R-:W-:Y:S01]  /*7320*/  @P1 FMUL.FTZ R204, R163.reuse, R169 ;  /* 0x000000a9a3cc1220 */ /* 0x041fe20000410000 */
[----:B------:R-:W0:Y:S01]  /*7330*/  SHFL.IDX PT, R201, R201, RZ, 0x1f ;  /* 0x00001fffc9c97589 */ /* 0x000e2200000e0000 */
[----:B----4-:R-:W-:-:S02]  /*7340*/  @P1 FFMA.FTZ R163, R163, R165, -R16 ;  /* 0x000000a5a3a31223 */ /* 0x010fc40000010810 */
[----:B------:R-:W-:Y:S01]  /*7350*/  @P1 FFMA.FTZ R204, R171, R165, R204 ;  /* 0x000000a5abcc1223 */ /* 0x000fe200000100cc */
[----:B------:R-:W-:Y:S01]  /*7360*/  FFMA.FTZ R16, R144, R159, -R153 ;  /* 0x0000009f90107223 */ /* 0x000fe20000010899 */
[----:B------:R-:W-:Y:S01]  /*7370*/  FADD.FTZ R153, RZ, R2 ;  /* 0x00000002ff997221 */ /* 0x000fe20000010000 */
[----:B-----5:R-:W-:Y:S01]  /*7380*/  @P1 FADD.FTZ R165, R206, R163 ;  /* 0x000000a3cea51221 */ /* 0x020fe20000010000 */
[----:B------:R-:W3:Y:S01]  /*7390*/  SHFL.IDX PT, R202, R202, RZ, 0x1f ;  /* 0x00001fffcaca7589 */ /* 0x000ee200000e0000 */
        /* <DEDUP_REMOVED lines=55> */
[C---:B------:R-:W-:Y:S01]  /*7710*/  FFMA.FTZ R206, R183.reuse, R196, -R204 ;  /* 0x000000c4b7ce7223 */ /* 0x040fe200000108cc */
[C---:B------:R-:W-:Y:S01]  /*7720*/  FFMA.FTZ R204, R174.reuse, R203, R207 ;  /* 0x000000cbaecc7223 */ /* 0x040fe200000100cf */
[----:B------:R-:W-:Y:S01]  /*7730*/  FFMA.FTZ R211, R183, R158, R209 ;  /* 0x0000009eb7d37223 */ /* 0x000fe200000100d1 */
[----:B------:R-:W-:Y:S01]  /*7740*/  FFMA.FTZ R209, R174, R205, -R198 ;  /* 0x000000cdaed17223 */ /* 0x000fe200000108c6 */
[----:B------:R-:W-:Y:S01]  /*7750*/  FADD.FTZ R207, R195, R206 ;  /* 0x000000cec3cf7221 */ /* 0x000fe20000010000 */
[----:B------:R-:W-:Y:S01]  /*7760*/  FMUL.FTZ R219, R196, R58 ;  /* 0x0000003ac4db7220 */ /* 0x000fe20000410000 */
[----:B------:R-:W-:Y:S01]  /*7770*/  FADD.FTZ R195, R194, R211 ;  /* 0x000000d3c2c37221 */ /* 0x000fe20000010000 */
[----:B------:R-:W-:Y:S01]  /*7780*/  FADD.FTZ R194, RZ, R204 ;  /* 0x000000ccffc27221 */ /* 0x000fe20000010000 */
[----:B------:R-:W-:Y:S01]  /*7790*/  FFMA.FTZ R209, R22, R69, R209 ;  /* 0x0000004516d17223 */ /* 0x000fe200000100d1 */
[C---:B------:R-:W-:Y:S01]  /*77a0*/  FMUL.FTZ R211, R178.reuse, R207 ;  /* 0x000000cfb2d37220 */ /* 0x040fe20000410000 */
[----:B------:R-:W-:Y:S01]  /*77b0*/  FMUL.FTZ R198, R178, R195 ;  /* 0x000000c3b2c67220 */ /* 0x000fe20000410000 */
[CC--:B------:R-:W-:Y:S01]  /*77c0*/  FMUL.FTZ R178, R187.reuse, R194.reuse ;  /* 0x000000c2bbb27220 */ /* 0x0c0fe20000410000 */
        /* <DEDUP_REMOVED lines=11> */
[C---:B------:R-:W-:Y:S01]  /*7880*/  FMUL.FTZ R187, R185.reuse, R178 ;  /* 0x000000b2b9bb7220 */ /* 0x040fe20000410000 */
[----:B------:R-:W-:Y:S01]  /*7890*/  FMUL.FTZ R172, R185, R174 ;  /* 0x000000aeb9ac7220 */ /* 0x000fe20000410000 */
[C---:B------:R-:W-:Y:S01]  /*78a0*/  FFMA.FTZ R192, R160.reuse, R193, -R192 ;  /* 0x000000c1a0c07223 */ /* 0x040fe200000108c0 */
[----:B------:R-:W-:Y:S01]  /*78b0*/  FFMA.FTZ R211, R160, R183, R211 ;  /* 0x000000b7a0d37223 */ /* 0x000fe200000100d3 */
[----:B------:R-:W-:Y:S01]  /*78c0*/  FMUL.FTZ R213, R9, R195 ;  /* 0x000000c309d57220 */ /* 0x000fe20000410000 */
[----:B------:R-:W-:Y:S01]  /*78d0*/  FFMA.FTZ R185, R181, R178, -R172 ;  /* 0x000000b2b5b97223 */ /* 0x000fe200000108ac */
[----:B------:R-:W-:Y:S01]  /*78e0*/  FADD.FTZ R172, R191, R192 ;  /* 0x000000c0bfac7221 */ /* 0x000fe20000010000 */
[----:B------:R-:W-:Y:S01]  /*78f0*/  FADD.FTZ R160, R190, R211 ;  /* 0x000000d3bea07221 */ /* 0x000fe20000010000 */
        /* <DEDUP_REMOVED lines=10> */
[----:B------:R-:W-:Y:S01]  /*79a0*/  FADD.FTZ R175, R188, R187 ;  /* 0x000000bbbcaf7221 */ /* 0x000fe20000010000 */
[----:B------:R-:W-:Y:S01]  /*79b0*/  FADD.FTZ R189, R189, R192 ;  /* 0x000000c0bdbd7221 */ /* 0x000fe20000010000 */
[----:B------:R-:W-:Y:S01]  /*79c0*/  FFMA.FTZ R182, R180, R185, -R177 ;  /* 0x000000b9b4b67223 */ /* 0x000fe200000108b1 */
[C---:B--2---:R-:W-:Y:S01]  /*79d0*/  FMUL.FTZ R177, R199.reuse, R7 ;  /* 0x00000007c7b17220 */ /* 0x044fe20000410000 */
[CC--:B------:R-:W-:Y:S01]  /*79e0*/  FMUL.FTZ R188, R199.reuse, R6.reuse ;  /* 0x00000006c7bc7220 */ /* 0x0c0fe20000410000 */
[C---:B------:R-:W-:Y:S01]  /*79f0*/  FMUL.FTZ R187, R170.reuse, R189 ;  /* 0x000000bdaabb7220 */ /* 0x040fe20000410000 */
[----:B------:R-:W-:Y:S01]  /*7a00*/  FMUL.FTZ R170, R170, R175 ;  /* 0x000000afaaaa7220 */ /* 0x000fe20000410000 */
[----:B-1----:R-:W-:Y:S01]  /*7a10*/  FFMA.FTZ R180, R200, R6, -R177 ;  /* 0x00000006c8b47223 */ /* 0x002fe200000108b1 */
[C---:B------:R-:W-:Y:S01]  /*7a20*/  FMUL.FTZ R177, R199.reuse, R5 ;  /* 0x00000005c7b17220 */ /* 0x040fe20000410000 */
[C---:B------:R-:W-:Y:S01]  /*7a30*/  FFMA.FTZ R187, R168.reuse, R175, R187 ;  /* 0x000000afa8bb7223 */ /* 0x040fe200000100bb */
[-C--:B------:R-:W-:Y:S01]  /*7a40*/  FMUL.FTZ R6, R199, R4.reuse ;  /* 0x00000004c7067220 */ /* 0x080fe20000410000 */
[----:B------:R-:W-:Y:S01]  /*7a50*/  FFMA.FTZ R191, R168, R189, -R170 ;  /* 0x000000bda8bf7223 */ /* 0x000fe200000108aa */
[----:B------:R-:W-:Y:S01]  /*7a60*/  FFMA.FTZ R4, R200, R4, -R177 ;  /* 0x00000004c8047223 */ /* 0x000fe200000108b1 */
[----:B------:R-:W-:Y:S01]  /*7a70*/  FADD.FTZ R177, R184, R187 ;  /* 0x000000bbb8b17221 */ /* 0x000fe20000010000 */
[----:B------:R-:W-:Y:S01]  /*7a80*/  FADD.FTZ R168, RZ, R190 ;  /* 0x000000beffa87221 */ /* 0x000fe20000010000 */
[----:B------:R-:W-:Y:S01]  /*7a90*/  FADD.FTZ R187, R186, R191 ;  /* 0x000000bfbabb7221 */ /* 0x000fe20000010000 */
[----:B------:R-:W-:Y:S01]  /*7aa0*/  FFMA.FTZ R170, R19, R72, R182 ;  /* 0x0000004813aa7223 */ /* 0x000fe200000100b6 */
[----:B------:R-:W-:Y:S01]  /*7ab0*/  FFMA.FTZ R5, R200, R5, R6 ;  /* 0x00000005c8057223 */ /* 0x000fe20000010006 */
[C---:B------:R-:W-:Y:S01]  /*7ac0*/  FMUL.FTZ R199, R166.reuse, R177 ;  /* 0x000000b1a6c77220 */ /* 0x040fe20000410000 */
[----:B0-----:R-:W-:Y:S01]  /*7ad0*/  FADD.FTZ R6, R201, R180 ;  /* 0x000000b4c9067221 */ /* 0x001fe20000010000 */
[C---:B------:R-:W-:Y:S01]  /*7ae0*/  FMUL.FTZ R180, R179.reuse, R168 ;  /* 0x000000a8b3b47220 */ /* 0x040fe20000410000 */
[-C--:B------:R-:W-:Y:S01]  /*7af0*/  FMUL.FTZ R191, R179, R170.reuse ;  /* 0x000000aab3bf7220 */ /* 0x080fe20000410000 */
[-C--:B------:R-:W-:Y:S01]  /*7b00*/  FMUL.FTZ R166, R166, R187.reuse ;  /* 0x000000bba6a67220 */ /* 0x080fe20000410000 */
[C---:B------:R-:W-:Y:S01]  /*7b10*/  FFMA.FTZ R201, R164.reuse, R187, -R199 ;  /* 0x000000bba4c97223 */ /* 0x040fe200000108c7 */
[C---:B------:R-:W-:Y:S01]  /*7b20*/  FFMA.FTZ R179, R173.reuse, R170, -R180 ;  /* 0x000000aaadb37223 */ /* 0x040fe200000108b4 */
[----:B------:R-:W-:Y:S01]  /*7b30*/  FFMA.FTZ R173, R173, R168, R191 ;  /* 0x000000a8adad7223 */ /* 0x000fe200000100bf */
[----:B------:R-:W-:Y:S01]  /*7b40*/  FFMA.FTZ R199, R164, R177, R166 ;  /* 0x000000b1a4c77223 */ /* 0x000fe200000100a6 */
[----:B------:R-:W-:Y:S01]  /*7b50*/  FADD.FTZ R191, R176, R201 ;  /* 0x000000c9b0bf7221 */ /* 0x000fe20000010000 */
[C---:B------:R-:W-:Y:S01]  /*7b60*/  FFMA.FTZ R211, R0.reuse, R150, RZ ;  /* 0x0000009600d37223 */ /* 0x040fe200000100ff */
[----:B------:R-:W-:Y:S01]  /*7b70*/  FFMA.FTZ R164, R0, -R3, RZ ;  /* 0x8000000300a47223 */ /* 0x000fe200000100ff */
[----:B------:R-:W-:Y:S01]  /*7b80*/  FADD.FTZ R199, R162, R199 ;  /* 0x000000c7a2c77221 */ /* 0x000fe20000010000 */
[----:B------:R-:W-:Y:S01]  /*7b90*/  FMUL.FTZ R201, R122, R191 ;  /* 0x000000bf7ac97220 */ /* 0x000fe20000410000 */
[----:B------:R-:W-:Y:S01]  /*7ba0*/  FFMA.FTZ R211, R76, R161, R211 ;  /* 0x000000a14cd37223 */ /* 0x000fe200000100d3 */
[----:B------:R-:W-:Y:S01]  /*7bb0*/  FFMA.FTZ R7, R200, R7, R188 ;  /* 0x00000007c8077223 */ /* 0x000fe200000100bc */
[-C--:B------:R-:W-:Y:S01]  /*7bc0*/  FMUL.FTZ R162, R122, R199.reuse ;  /* 0x000000c77aa27220 */ /* 0x080fe20000410000 */
[----:B------:R-:W-:Y:S01]  /*7bd0*/  FFMA.FTZ R122, R144, R199, R201 ;  /* 0x000000c7907a7223 */ /* 0x000fe200000100c9 */
[----:B------:R-:W-:Y:S01]  /*7be0*/  FFMA.FTZ R164, R76, -R145, R164 ;  /* 0x800000914ca47223 */ /* 0x000fe200000100a4 */
[----:B------:R-:W-:Y:S01]  /*7bf0*/  FFMA.FTZ R211, R78, R148, R211 ;  /* 0x000000944ed37223 */ /* 0x000fe200000100d3 */
[----:B---3--:R-:W-:Y:S01]  /*7c00*/  FADD.FTZ R7, R202, R7 ;  /* 0x00000007ca077221 */ /* 0x008fe20000010000 */
[----:B------:R-:W-:Y:S01]  /*7c10*/  @!P1 LEA R182, R106, UR24, 0x4 ;  /* 0x000000186ab69c11 */ /* 0x000fe2000f8e20ff */
[----:B------:R-:W-:Y:S01]  /*7c20*/  FFMA.FTZ R201, R144, R191, -R162 ;  /* 0x000000bf90c97223 */ /* 0x000fe200000108a2 */
[----:B------:R-:W-:Y:S01]  /*7c30*/  FADD.FTZ R143, R143, R122 ;  /* 0x0000007a8f8f7221 */ /* 0x000fe20000010000 */
[----:B------:R-:W-:Y:S01]  /*7c40*/  FFMA.FTZ R164, R78, -R17, R164 ;  /* 0x800000114ea47223 */ /* 0x000fe200000100a4 */
[----:B------:R-:W-:Y:S01]  /*7c50*/  FFMA.FTZ R211, R80, R157, R211 ;  /* 0x0000009d50d37223 */ /* 0x000fe200000100d3 */
[----:B------:R0:W-:Y:S01]  /*7c60*/  @!P1 STS.128 [R182+0x1da0], R4 ;  /* 0x001da004b6009388 */ /* 0x0001e20000000c00 */
[----:B------:R-:W-:Y:S01]  /*7c70*/  FADD.FTZ R201, R142, R201 ;  /* 0x000000c98ec97221 */ /* 0x000fe20000010000 */
[----:B------:R-:W-:Y:S01]  /*7c80*/  FFMA.FTZ R164, R80, -R147, R164 ;  /* 0x8000009350a47223 */ /* 0x000fe200000100a4 */
[----:B------:R-:W-:Y:S01]  /*7c90*/  FFMA.FTZ R211, R82, R155, R211 ;  /* 0x0000009b52d37223 */ /* 0x000fe200000100d3 */
[-C--:B------:R-:W-:Y:S01]  /*7ca0*/  FMUL.FTZ R215, R9, R207.reuse ;  /* 0x000000cf09d77220 */ /* 0x080fe20000410000 */
[----:B------:R-:W-:Y:S01]  /*7cb0*/  FFMA.FTZ R217, R8, R207, -R213 ;  /* 0x000000cf08d97223 */ /* 0x000fe200000108d5 */
[----:B------:R-:W-:Y:S01]  /*7cc0*/  FFMA.FTZ R164, R82, -R149, R164 ;  /* 0x8000009552a47223 */ /* 0x000fe200000100a4 */
[----:B------:R-:W-:Y:S01]  /*7cd0*/  FFMA.FTZ R161, R32, -R81, R161 ;  /* 0x8000005120a17223 */ /* 0x000fe200000100a1 */
[----:B------:R-:W-:Y:S01]  /*7ce0*/  FMUL.FTZ R221, R174, R219 ;  /* 0x000000dbaedd7220 */ /* 0x000fe20000410000 */
[----:B------:R-:W-:Y:S01]  /*7cf0*/  FFMA.FTZ R148, R31, -R68, R148 ;  /* 0x800000441f947223 */ /* 0x000fe20000010094 */
[----:B------:R-:W-:Y:S01]  /*7d00*/  FFMA.FTZ R164, R84, -R151, R164 ;  /* 0x8000009754a47223 */ /* 0x000fe200000100a4 */
[----:B------:R-:W-:Y:S01]  /*7d10*/  FFMA.FTZ R157, R30, -R79, R157 ;  /* 0x8000004f1e9d7223 */ /* 0x000fe2000001009d */
[----:B------:R-:W-:Y:S01]  /*7d20*/  FFMA.FTZ R155, R29, -R66, R155 ;  /* 0x800000421d9b7223 */ /* 0x000fe2000001009b */
[----:B------:R-:W-:Y:S01]  /*7d30*/  FMUL.FTZ R142, R172, R73 ;  /* 0x00000049ac8e7220 */ /* 0x000fe20000410000 */
[----:B------:R-:W-:Y:S01]  /*7d40*/  FFMA.FTZ R164, R86, -R153, R164 ;  /* 0x8000009956a47223 */ /* 0x000fe200000100a4 */
[----:B------:R-:W-:Y:S01]  /*7d50*/  FFMA.FTZ R144, R24, -R73, R171 ;  /* 0x8000004918907223 */ /* 0x000fe200000100ab */
[C---:B0-----:R-:W-:Y:S01]  /*7d60*/  FMUL.FTZ R5, R112.reuse, R143 ;  /* 0x0000008f70057220 */ /* 0x041fe20000410000 */
[----:B------:R-:W-:Y:S01]  /*7d70*/  FMUL.FTZ R112, R112, R201 ;  /* 0x000000c970707220 */ /* 0x000fe20000410000 */
[----:B------:R-:W-:Y:S01]  /*7d80*/  FFMA.FTZ R164, R88, -R15, R164 ;  /* 0x8000000f58a47223 */ /* 0x000fe200000100a4 */
[----:B------:R-:W-:Y:S01]  /*7d90*/  FMUL.FTZ R6, R195, R69 ;  /* 0x00000045c3067220 */ /* 0x000fe20000410000 */
        /* <DEDUP_REMOVED lines=11> */
[----:B------:R-:W-:Y:S01]  /*7e50*/  FMUL.FTZ R112, R207, R69 ;  /* 0x00000045cf707220 */ /* 0x000fe20000410000 */
[----:B------:R-:W-:Y:S01]  /*7e60*/  FFMA.FTZ R4, R126, R211, R5 ;  /* 0x000000d37e047223 */ /* 0x000fe20000010005 */
[----:B------:R-:W-:Y:S01]  /*7e70*/  FFMA.FTZ R7, R90, R152, R7 ;  /* 0x000000985a077223 */ /* 0x000fe20000010007 */
[----:B------:R-:W-:Y:S01]  /*7e80*/  FFMA.FTZ R5, R126, R141, -R124 ;  /* 0x0000008d7e057223 */ /* 0x000fe2000001087c */
[----:B------:R-:W-:Y:S01]  /*7e90*/  FMUL.FTZ R122, R194, R112 ;  /* 0x00000070c27a7220 */ /* 0x000fe20000410000 */
[----:B------:R-:W-:Y:S01]  /*7ea0*/  FADD.FTZ R139, R139, R4 ;  /* 0x000000048b8b7221 */ /* 0x000fe20000010000 */
[----:B------:R-:W-:Y:S01]  /*7eb0*/  FFMA.FTZ R7, R92, R171, R7 ;  /* 0x000000ab5c077223 */ /* 0x000fe20000010007 */
[----:B------:R-:W-:Y:S01]  /*7ec0*/  FADD.FTZ R138, R138, R5 ;  /* 0x000000058a8a7221 */ /* 0x000fe20000010000 */
[----:B------:R-:W-:Y:S01]  /*7ed0*/  FFMA.FTZ R5, R94, -R203, R164 ;  /* 0x800000cb5e057223 */ /* 0x000fe200000100a4 */
[----:B------:R-:W-:Y:S01]  /*7ee0*/  FFMA.FTZ R4, R8, R195, R215 ;  /* 0x000000c308047223 */ /* 0x000fe200000100d7 */
[----:B------:R-:W-:Y:S01]  /*7ef0*/  FFMA.FTZ R7, R94, R205, R7 ;  /* 0x000000cd5e077223 */ /* 0x000fe20000010007 */
[----:B------:R-:W-:Y:S01]  /*7f00*/  FADD.FTZ R101, R6, R101 ;  /* 0x0000006506657221 */ /* 0x000fe20000010000 */
[----:B------:R-:W-:Y:S01]  /*7f10*/  FMUL.FTZ R207, R118, R139 ;  /* 0x0000008b76cf7220 */ /* 0x000fe20000410000 */
[----:B------:R-:W-:Y:S01]  /*7f20*/  FFMA.FTZ R205, R23, -R60, R205 ;  /* 0x8000003c17cd7223 */ /* 0x000fe200000100cd */
[----:B------:R-:W-:Y:S01]  /*7f30*/  FFMA.FTZ R213, R96, R209, R7 ;  /* 0x000000d160d57223 */ /* 0x000fe20000010007 */
[----:B------:R-:W-:Y:S01]  /*7f40*/  FFMA.FTZ R7, R22, -R69, R209 ;  /* 0x8000004516077223 */ /* 0x000fe200000100d1 */
[----:B------:R-:W-:Y:S01]  /*7f50*/  FFMA.FTZ R209, R96, -R194, R5 ;  /* 0x800000c260d17223 */ /* 0x000fe20000010005 */
[----:B------:R-:W-:Y:S01]  /*7f60*/  FFMA.FTZ R207, R137, R138, -R207 ;  /* 0x0000008a89cf7223 */ /* 0x000fe200000108cf */
[----:B------:R-:W-:Y:S01]  /*7f70*/  FMUL.FTZ R215, R158, R58 ;  /* 0x0000003a9ed77220 */ /* 0x000fe20000410000 */
[C---:B------:R-:W-:Y:S01]  /*7f80*/  FMUL.FTZ R5, R7.reuse, R4 ;  /* 0x0000000407057220 */ /* 0x040fe20000410000 */
        /* <DEDUP_REMOVED lines=8> */
[----:B------:R-:W-:Y:S01]  /*8010*/  FFMA.FTZ R122, R22, R195, R217 ;  /* 0x000000c3167a7223 */ /* 0x000fe200000100d9 */
[-C--:B------:R-:W-:Y:S01]  /*8020*/  FMUL.FTZ R195, R9, R193.reuse ;  /* 0x000000c109c37220 */ /* 0x080fe20000410000 */
[----:B------:R-:W-:Y:S01]  /*8030*/  FMUL.FTZ R112, R183, R60 ;  /* 0x0000003cb7707220 */ /* 0x000fe20000410000 */
[----:B------:R-:W-:Y:S01]  /*8040*/  FFMA.FTZ R124, R8, R193, -R137 ;  /* 0x000000c1087c7223 */ /* 0x000fe20000010889 */
[----:B------:R-:W-:Y:S01]  /*8050*/  FADD.FTZ R193, R114, R207 ;  /* 0x000000cf72c17221 */ /* 0x000fe20000010000 */
[----:B------:R-:W-:Y:S01]  /*8060*/  FADD.FTZ R137, R108, R7 ;  /* 0x000000076c897221 */ /* 0x000fe20000010000 */
[----:B------:R-:W-:Y:S01]  /*8070*/  FFMA.FTZ R108, R8, R183, R195 ;  /* 0x000000b7086c7223 */ /* 0x000fe200000100c3 */
[----:B------:R-:W-:Y:S01]  /*8080*/  FMUL.FTZ R6, R203, R118 ;  /* 0x00000076cb067220 */ /* 0x000fe20000410000 */
[C---:B------:R-:W-:Y:S01]  /*8090*/  FMUL.FTZ R195, R110.reuse, R193 ;  /* 0x000000c16ec37220 */ /* 0x040fe20000410000 */
[-C--:B------:R-:W-:Y:S01]  /*80a0*/  FMUL.FTZ R110, R110, R137.reuse ;  /* 0x000000896e6e7220 */ /* 0x080fe20000410000 */
[----:B------:R-:W-:Y:S01]  /*80b0*/  FADD.FTZ R99, R112, R99 ;  /* 0x0000006370637221 */ /* 0x000fe20000010000 */
[-C--:B------:R-:W-:Y:S01]  /*80c0*/  FFMA.FTZ R6, R205, R112.reuse, R6 ;  /* 0x00000070cd067223 */ /* 0x080fe20000010006 */
[C---:B------:R-:W-:Y:S01]  /*80d0*/  FFMA.FTZ R195, R136.reuse, R137, R195 ;  /* 0x0000008988c37223 */ /* 0x040fe200000100c3 */
[----:B------:R-:W-:Y:S01]  /*80e0*/  FFMA.FTZ R207, R136, R193, -R110 ;  /* 0x000000c188cf7223 */ /* 0x000fe2000001086e */
[----:B------:R-:W-:Y:S01]  /*80f0*/  FMUL.FTZ R112, R203, R112 ;  /* 0x00000070cb707220 */ /* 0x000fe20000410000 */
[----:B------:R-:W-:Y:S01]  /*8100*/  FMUL.FTZ R217, R9, R158 ;  /* 0x0000009e09d97220 */ /* 0x000fe20000410000 */
[----:B------:R-:W-:Y:S01]  /*8110*/  FADD.FTZ R116, R116, R195 ;  /* 0x000000c374747221 */ /* 0x000fe20000010000 */
[----:B------:R-:W-:Y:S01]  /*8120*/  FADD.FTZ R130, R130, R207 ;  /* 0x000000cf82827221 */ /* 0x000fe20000010000 */
[C---:B------:R-:W-:Y:S01]  /*8130*/  FFMA.FTZ R7, R205.reuse, R118, -R112 ;  /* 0x00000076cd077223 */ /* 0x040fe20000010870 */
[----:B------:R-:W-:Y:S01]  /*8140*/  FMUL.FTZ R112, R205, R108 ;  /* 0x0000006ccd707220 */ /* 0x000fe20000410000 */
[C---:B------:R-:W-:Y:S01]  /*8150*/  FMUL.FTZ R207, R120.reuse, R116 ;  /* 0x0000007478cf7220 */ /* 0x040fe20000410000 */
[----:B------:R-:W-:Y:S01]  /*8160*/  FMUL.FTZ R108, R120, R130 ;  /* 0x00000082786c7220 */ /* 0x000fe20000410000 */
[-C--:B------:R-:W-:Y:S01]  /*8170*/  FMUL.FTZ R126, R130, R81.reuse ;  /* 0x00000051827e7220 */ /* 0x080fe20000410000 */
[----:B------:R-:W-:Y:S01]  /*8180*/  FFMA.FTZ R136, R203, R124, R112 ;  /* 0x0000007ccb887223 */ /* 0x000fe20000010070 */
[----:B------:R-:W-:Y:S01]  /*8190*/  FFMA.FTZ R205, R98, R178, R213 ;  /* 0x000000b262cd7223 */ /* 0x000fe200000100d5 */
[C---:B------:R-:W-:Y:S01]  /*81a0*/  FFMA.FTZ R195, R135.reuse, R116, R108 ;  /* 0x0000007487c37223 */ /* 0x040fe2000001006c */
[----:B------:R-:W-:Y:S01]  /*81b0*/  FFMA.FTZ R135, R135, R130, -R207 ;  /* 0x0000008287877223 */ /* 0x000fe200000108cf */
[----:B------:R-:W-:Y:S01]  /*81c0*/  FMUL.FTZ R110, R116, R81 ;  /* 0x00000051746e7220 */ /* 0x000fe20000410000 */
        /* <DEDUP_REMOVED lines=8> */
[----:B------:R-:W-:Y:S01]  /*8250*/  FFMA.FTZ R178, R21, -R58, R178 ;  /* 0x8000003a15b27223 */ /* 0x000fe200000100b2 */
[C---:B------:R-:W-:Y:S01]  /*8260*/  FFMA.FTZ R213, R8.reuse, R158, R213 ;  /* 0x0000009e08d57223 */ /* 0x040fe200000100d5 */
[----:B------:R-:W-:Y:S01]  /*8270*/  FMUL.FTZ R120, R3, R114 ;  /* 0x0000007203787220 */ /* 0x000fe20000410000 */
[----:B------:R-:W-:Y:S01]  /*8280*/  FMUL.FTZ R132, R193, R68 ;  /* 0x00000044c1847220 */ /* 0x000fe20000410000 */
[----:B------:R-:W-:Y:S01]  /*8290*/  FMUL.FTZ R124, R3, R108 ;  /* 0x0000006c037c7220 */ /* 0x000fe20000410000 */
[----:B------:R-:W-:Y:S01]  /*82a0*/  FFMA.FTZ R217, R8, R196, -R217 ;  /* 0x000000c408d97223 */ /* 0x000fe200000108d9 */
[----:B------:R-:W-:Y:S01]  /*82b0*/  FFMA.FTZ R120, R195, R108, R120 ;  /* 0x0000006cc3787223 */ /* 0x000fe20000010078 */
[C---:B------:R-:W-:Y:S01]  /*82c0*/  FMUL.FTZ R213, R178.reuse, R213 ;  /* 0x000000d5b2d57220 */ /* 0x040fe20000410000 */
[----:B------:R-:W-:Y:S01]  /*82d0*/  FMUL.FTZ R112, R137, R68 ;  /* 0x0000004489707220 */ /* 0x000fe20000410000 */
[----:B------:R-:W-:Y:S01]  /*82e0*/  FMUL.FTZ R128, R145, R110 ;  /* 0x0000006e91807220 */ /* 0x000fe20000410000 */
[----:B------:R-:W-:Y:S01]  /*82f0*/  FADD.FTZ R120, RZ, R120 ;  /* 0x00000078ff787221 */ /* 0x000fe20000010000 */
[----:B------:R-:W-:Y:S01]  /*8300*/  FFMA.FTZ R124, R195, R114, -R124 ;  /* 0x00000072c37c7223 */ /* 0x000fe2000001087c */
[----:B------:R-:W-:Y:S01]  /*8310*/  FADD.FTZ R97, R215, R97 ;  /* 0x00000061d7617221 */ /* 0x000fe20000010000 */
[-C--:B------:R-:W-:Y:S01]  /*8320*/  FFMA.FTZ R118, R178, R215.reuse, R221 ;  /* 0x000000d7b2767223 */ /* 0x080fe200000100dd */
[----:B------:R-:W-:Y:S01]  /*8330*/  FADD.FTZ R120, R120, R207 ;  /* 0x000000cf78787221 */ /* 0x000fe20000010000 */
[----:B------:R-:W-:Y:S01]  /*8340*/  FMUL.FTZ R207, R17, R132 ;  /* 0x0000008411cf7220 */ /* 0x000fe20000410000 */
[----:B------:R-:W-:Y:S01]  /*8350*/  FMUL.FTZ R215, R174, R215 ;  /* 0x000000d7aed77220 */ /* 0x000fe20000410000 */
[----:B------:R-:W-:Y:S01]  /*8360*/  FFMA.FTZ R203, R98, -R174, R209 ;  /* 0x800000ae62cb7223 */ /* 0x000fe200000100d1 */
[----:B------:R-:W-:Y:S01]  /*8370*/  FFMA.FTZ R174, R174, R217, R213 ;  /* 0x000000d9aeae7223 */ /* 0x000fe200000100d5 */
[-C--:B------:R-:W-:Y:S01]  /*8380*/  FMUL.FTZ R114, R139, R79.reuse ;  /* 0x0000004f8b727220 */ /* 0x080fe20000410000 */
[-C--:B------:R-:W-:Y:S01]  /*8390*/  FFMA.FTZ R207, R148, R112.reuse, R207 ;  /* 0x0000007094cf7223 */ /* 0x080fe200000100cf */
[----:B------:R-:W-:Y:S01]  /*83a0*/  FMUL.FTZ R213, R17, R112 ;  /* 0x0000007011d57220 */ /* 0x000fe20000410000 */
[----:B------:R-:W-:Y:S01]  /*83b0*/  FFMA.FTZ R209, R161, R126, -R128 ;  /* 0x0000007ea1d17223 */ /* 0x000fe20000010880 */
[----:B------:R-:W-:Y:S01]  /*83c0*/  FADD.FTZ R124, RZ, R124 ;  /* 0x0000007cff7c7221 */ /* 0x000fe20000010000 */
[----:B------:R-:W-:Y:S01]  /*83d0*/  FMUL.FTZ R126, R138, R79 ;  /* 0x0000004f8a7e7220 */ /* 0x000fe20000410000 */
[----:B------:R-:W-:Y:S01]  /*83e0*/  FMUL.FTZ R128, R147, R114 ;  /* 0x0000007293807220 */ /* 0x000fe20000410000 */
[----:B------:R-:W-:Y:S01]  /*83f0*/  FADD.FTZ R207, R120, R207 ;  /* 0x000000cf78cf7221 */ /* 0x000fe20000010000 */
[----:B------:R-:W-:Y:S01]  /*8400*/  FFMA.FTZ R213, R148, R132, -R213 ;  /* 0x0000008494d57223 */ /* 0x000fe200000108d5 */
[----:B------:R-:W-:Y:S01]  /*8410*/  FADD.FTZ R124, R124, R209 ;  /* 0x000000d17c7c7221 */ /* 0x000fe20000010000 */
[----:B------:R-:W-:Y:S01]  /*8420*/  FMUL.FTZ R120, R211, R66 ;  /* 0x00000042d3787220 */ /* 0x000fe20000410000 */
[----:B------:R-:W-:Y:S01]  /*8430*/  FFMA.FTZ R209, R157, R126, -R128 ;  /* 0x0000007e9dd17223 */ /* 0x000fe20000010880 */
[----:B------:R-:W-:Y:S01]  /*8440*/  FMUL.FTZ R128, R141, R66 ;  /* 0x000000428d807220 */ /* 0x000fe20000410000 */
[----:B------:R-:W-:Y:S01]  /*8450*/  FADD.FTZ R124, R124, R213 ;  /* 0x000000d57c7c7221 */ /* 0x000fe20000010000 */
[----:B------:R-:W-:Y:S01]  /*8460*/  FMUL.FTZ R132, R149, R120 ;  /* 0x0000007895847220 */ /* 0x000fe20000410000 */
[----:B------:R-:W-:Y:S01]  /*8470*/  FMUL.FTZ R126, R147, R126 ;  /* 0x0000007e937e7220 */ /* 0x000fe20000410000 */
[----:B------:R-:W-:Y:S01]  /*8480*/  FADD.FTZ R61, R122, R61 ;  /* 0x0000003d7a3d7221 */ /* 0x000fe20000010000 */
[----:B------:R-:W-:Y:S01]  /*8490*/  FFMA.FTZ R122, R178, R219, -R215 ;  /* 0x000000dbb27a7223 */ /* 0x000fe200000108d7 */
[----:B------:R-:W-:Y:S01]  /*84a0*/  FFMA.FTZ R213, R155, R128, -R132 ;  /* 0x000000809bd57223 */ /* 0x000fe20000010884 */
[----:B------:R-:W-:Y:S01]  /*84b0*/  FADD.FTZ R124, R124, R209 ;  /* 0x000000d17c7c7221 */ /* 0x000fe20000010000 */
[----:B------:R-:W-:Y:S01]  /*84c0*/  FFMA.FTZ R126, R157, R114, R126 ;  /* 0x000000729d7e7223 */ /* 0x000fe2000001007e */
[----:B------:R-:W-:Y:S01]  /*84d0*/  FMUL.FTZ R215, R149, R128 ;  /* 0x0000008095d77220 */ /* 0x000fe20000410000 */
[-C--:B------:R-:W-:Y:S01]  /*84e0*/  FFMA.FTZ R159, R28, -R77.reuse, R159 ;  /* 0x8000004d1c9f7223 */ /* 0x080fe2000001009f */
[----:B------:R-:W-:Y:S01]  /*84f0*/  FADD.FTZ R213, R124, R213 ;  /* 0x000000d57cd57221 */ /* 0x000fe20000010000 */
[----:B------:R-:W-:Y:S01]  /*8500*/  FADD.FTZ R126, R207, R126 ;  /* 0x0000007ecf7e7221 */ /* 0x000fe20000010000 */
[----:B------:R-:W-:Y:S01]  /*8510*/  FFMA.FTZ R215, R155, R120, R215 ;  /* 0x000000789bd77223 */ /* 0x000fe200000100d7 */
[----:B------:R-:W-:Y:S01]  /*8520*/  FFMA.FTZ R124, R27, -R64, R16 ;  /* 0x800000401b7c7223 */ /* 0x000fe20000010010 */
[----:B------:R-:W-:Y:S01]  /*8530*/  FMUL.FTZ R16, R143, R77 ;  /* 0x0000004d8f107220 */ /* 0x000fe20000410000 */
[----:B------:R-:W-:Y:S01]  /*8540*/  FFMA.FTZ R162, R23, R183, R136 ;  /* 0x000000b717a27223 */ /* 0x000fe20000010088 */
[----:B------:R-:W-:Y:S01]  /*8550*/  FADD.FTZ R215, R126, R215 ;  /* 0x000000d77ed77221 */ /* 0x000fe20000010000 */
[----:B------:R-:W-:Y:S01]  /*8560*/  FMUL.FTZ R126, R201, R77 ;  /* 0x0000004dc97e7220 */ /* 0x000fe20000410000 */
[----:B------:R-:W-:Y:S01]  /*8570*/  FMUL.FTZ R128, R151, R16 ;  /* 0x0000001097807220 */ /* 0x000fe20000410000 */
[----:B------:R-:W-:Y:S01]  /*8580*/  FMUL.FTZ R140, R160, R73 ;  /* 0x00000049a08c7220 */ /* 0x000fe20000410000 */
[----:B------:R-:W-:Y:S01]  /*8590*/  FMUL.FTZ R171, R169, R142 ;  /* 0x0000008ea9ab7220 */ /* 0x000fe20000410000 */
[----:B------:R-:W-:Y:S01]  /*85a0*/  FMUL.FTZ R136, R191, R64 ;  /* 0x00000040bf887220 */ /* 0x000fe20000410000 */
[-C--:B------:R-:W-:Y:S01]  /*85b0*/  FFMA.FTZ R132, R159, R126.reuse, -R128 ;  /* 0x0000007e9f847223 */ /* 0x080fe20000010880 */
[----:B------:R-:W-:Y:S01]  /*85c0*/  FMUL.FTZ R128, R151, R126 ;  /* 0x0000007e97807220 */ /* 0x000fe20000410000 */
[----:B------:R-:W-:Y:S01]  /*85d0*/  FFMA.FTZ R217, R144, R140, R171 ;  /* 0x0000008c90d97223 */ /* 0x000fe200000100ab */
[----:B------:R-:W-:Y:S01]  /*85e0*/  FMUL.FTZ R126, R199, R64 ;  /* 0x00000040c77e7220 */ /* 0x000fe20000410000 */
[----:B------:R-:W-:Y:S01]  /*85f0*/  FMUL.FTZ R171, R153, R136 ;  /* 0x0000008899ab7220 */ /* 0x000fe20000410000 */
[----:B------:R-:W-:Y:S01]  /*8600*/  FFMA.FTZ R128, R159, R16, R128 ;  /* 0x000000109f807223 */ /* 0x000fe20000010080 */
[----:B------:R-:W-:Y:S01]  /*8610*/  FADD.FTZ R121, R140, R121 ;  /* 0x000000798c797221 */ /* 0x000fe20000010000 */
[-C--:B------:R-:W-:Y:S01]  /*8620*/  FMUL.FTZ R183, R153, R126.reuse ;  /* 0x0000007e99b77220 */ /* 0x080fe20000410000 */
[C---:B------:R-:W-:Y:S01]  /*8630*/  FFMA.FTZ R171, R124.reuse, R126, R171 ;  /* 0x0000007e7cab7223 */ /* 0x040fe200000100ab */
[----:B------:R-:W-:Y:S01]  /*8640*/  FADD.FTZ R128, R215, R128 ;  /* 0x00000080d7807221 */ /* 0x000fe20000010000 */
[----:B------:R-:W-:Y:S01]  /*8650*/  FMUL.FTZ R207, R169, R140 ;  /* 0x0000008ca9cf7220 */ /* 0x000fe20000410000 */
[----:B------:R-:W-:Y:S01]  /*8660*/  FFMA.FTZ R183, R124, R136, -R183 ;  /* 0x000000887cb77223 */ /* 0x000fe200000108b7 */
[-C--:B------:R-:W-:Y:S01]  /*8670*/  FFMA.FTZ R165, R26, -R75.reuse, R165 ;  /* 0x8000004b1aa57223 */ /* 0x080fe200000100a5 */
[----:B------:R-:W-:Y:S01]  /*8680*/  FADD.FTZ R171, R128, R171 ;  /* 0x000000ab80ab7221 */ /* 0x000fe20000010000 */
[-C--:B------:R-:W-:Y:S01]  /*8690*/  FMUL.FTZ R128, R177, R75.reuse ;  /* 0x0000004bb1807220 */ /* 0x080fe20000410000 */
[----:B------:R-:W-:Y:S01]  /*86a0*/  FMUL.FTZ R136, R187, R75 ;  /* 0x0000004bbb887220 */ /* 0x000fe20000410000 */
[----:B------:R-:W-:Y:S01]  /*86b0*/  FFMA.FTZ R215, R144, R142, -R207 ;  /* 0x0000008e90d77223 */ /* 0x000fe200000108cf */
[----:B------:R-:W-:Y:S01]  /*86c0*/  FADD.FTZ R132, R213, R132 ;  /* 0x00000084d5847221 */ /* 0x000fe20000010000 */
[----:B------:R-:W-:Y:S01]  /*86d0*/  FMUL.FTZ R140, R15, R128 ;  /* 0x000000800f8c7220 */ /* 0x000fe20000410000 */
[----:B------:R-:W-:Y:S01]  /*86e0*/  FMUL.FTZ R207, R9, R160 ;  /* 0x000000a009cf7220 */ /* 0x000fe20000410000 */
[----:B------:R-:W-:Y:S01]  /*86f0*/  FMUL.FTZ R142, R189, R62 ;  /* 0x0000003ebd8e7220 */ /* 0x000fe20000410000 */
[----:B------:R-:W-:Y:S01]  /*8700*/  FADD.FTZ R183, R132, R183 ;  /* 0x000000b784b77221 */ /* 0x000fe20000010000 */
[-C--:B------:R-:W-:Y:S01]  /*8710*/  FFMA.FTZ R140, R165, R136.reuse, -R140 ;  /* 0x00000088a58c7223 */ /* 0x080fe2000001088c */
[----:B------:R-:W-:Y:S01]  /*8720*/  FMUL.FTZ R136, R15, R136 ;  /* 0x000000880f887220 */ /* 0x000fe20000410000 */
[C---:B------:R-:W-:Y:S01]  /*8730*/  FFMA.FTZ R150, R8.reuse, R172, -R207 ;  /* 0x000000ac08967223 */ /* 0x040fe200000108cf */
        /* <DEDUP_REMOVED lines=9> */
[----:B------:R-:W-:Y:S01]  /*87d0*/  FFMA.FTZ R174, R21, R158, R174 ;  /* 0x0000009e15ae7223 */ /* 0x000fe200000100ae */
[----:B------:R-:W-:Y:S01]  /*87e0*/  FFMA.FTZ R209, R152, R142, -R209 ;  /* 0x0000008e98d17223 */ /* 0x000fe200000108d1 */
[----:B------:R-:W-:Y:S01]  /*87f0*/  FADD.FTZ R140, R183, R140 ;  /* 0x0000008cb78c7221 */ /* 0x000fe20000010000 */
[----:B------:R-:W-:Y:S01]  /*8800*/  FADD.FTZ R136, R136, R207 ;  /* 0x000000cf88887221 */ /* 0x000fe20000010000 */
[----:B------:R-:W-:Y:S01]  /*8810*/  FMUL.FTZ R171, R9, R156 ;  /* 0x0000009c09ab7220 */ /* 0x000fe20000410000 */
[----:B------:R-:W-:Y:S01]  /*8820*/  FMUL.FTZ R158, R154, R89 ;  /* 0x000000599a9e7220 */ /* 0x000fe20000410000 */
[----:B------:R-:W-:Y:S01]  /*8830*/  FADD.FTZ R59, R162, R59 ;  /* 0x0000003ba23b7221 */ /* 0x000fe20000010000 */
[----:B------:R-:W-:Y:S01]  /*8840*/  FADD.FTZ R217, R136, R217 ;  /* 0x000000d988d97221 */ /* 0x000fe20000010000 */
[----:B------:R-:W-:Y:S01]  /*8850*/  FFMA.FTZ R205, R100, R185, R205 ;  /* 0x000000b964cd7223 */ /* 0x000fe200000100cd */
[----:B------:R-:W-:Y:S01]  /*8860*/  FADD.FTZ R140, R140, R209 ;  /* 0x000000d18c8c7221 */ /* 0x000fe20000010000 */
[-C--:B------:R-:W-:Y:S01]  /*8870*/  FMUL.FTZ R136, R156, R89.reuse ;  /* 0x000000599c887220 */ /* 0x080fe20000410000 */
        /* <DEDUP_REMOVED lines=15> */
[-C--:B------:R-:W-:Y:S01]  /*8970*/  FMUL.FTZ R7, R146, R72.reuse ;  /* 0x0000004892077220 */ /* 0x080fe20000410000 */
[----:B------:R-:W-:Y:S01]  /*8980*/  FFMA.FTZ R170, R19, -R72, R170 ;  /* 0x8000004813aa7223 */ /* 0x000fe200000100aa */
[----:B------:R-:W-:Y:S01]  /*8990*/  FMUL.FTZ R185, R168, R171 ;  /* 0x000000aba8b97220 */ /* 0x000fe20000410000 */
[----:B------:R-:W-:Y:S01]  /*89a0*/  FADD.FTZ R217, R217, R4 ;  /* 0x00000004d9d97221 */ /* 0x000fe20000010000 */
[----:B------:R-:W-:Y:S01]  /*89b0*/  FADD.FTZ R5, R140, R5 ;  /* 0x000000058c057221 */ /* 0x000fe20000010000 */
[-C--:B------:R-:W-:Y:S01]  /*89c0*/  FMUL.FTZ R4, R168, R7.reuse ;  /* 0x00000007a8047220 */ /* 0x080fe20000410000 */
[----:B------:R-:W-:Y:S01]  /*89d0*/  FADD.FTZ R103, R7, R103 ;  /* 0x0000006707677221 */ /* 0x000fe20000010000 */
[----:B------:R-:W-:Y:S01]  /*89e0*/  FFMA.FTZ R185, R170, R7, R185 ;  /* 0x00000007aab97223 */ /* 0x000fe200000100b9 */
[-C--:B------:R-:W-:Y:S01]  /*89f0*/  FFMA.FTZ R179, R18, R111.reuse, R179 ;  /* 0x0000006f12b37223 */ /* 0x080fe200000100b3 */
[-C--:B------:R-:W-:Y:S01]  /*8a00*/  FMUL.FTZ R7, R2, R111.reuse ;  /* 0x0000006f02077220 */ /* 0x080fe20000410000 */
        /* <DEDUP_REMOVED lines=14> */
[----:B------:R-:W-:Y:S01]  /*8af0*/  FFMA.FTZ R203, R102, -R168, R203 ;  /* 0x800000a866cb7223 */ /* 0x000fe200000100cb */
[----:B------:R-:W-:Y:S01]  /*8b00*/  FADD.FTZ R118, R118, R185 ;  /* 0x000000b976767221 */ /* 0x000fe20000010000 */
[----:B------:R-:W-:Y:S01]  /*8b10*/  FFMA.FTZ R6, R122, R7, -R179 ;  /* 0x000000077a067223 */ /* 0x000fe200000108b3 */
[----:B------:R-:W-:Y:S01]  /*8b20*/  FADD.FTZ R5, R5, R4 ;  /* 0x0000000405057221 */ /* 0x000fe20000010000 */
[----:B------:R-:W-:Y:S01]  /*8b30*/  FMUL.FTZ R144, R144, R213 ;  /* 0x000000d590907220 */ /* 0x000fe20000410000 */
[----:B------:R-:W-:Y:S01]  /*8b40*/  FFMA.FTZ R7, R104, -R173, R203 ;  /* 0x800000ad68077223 */ /* 0x000fe200000100cb */
[----:B------:R-:W-:Y:S01]  /*8b50*/  FADD.FTZ R4, R118, R171 ;  /* 0x000000ab76047221 */ /* 0x000fe20000010000 */
        /* <DEDUP_REMOVED lines=14> */
[----:B------:R-:W3:Y:S01]  /*8c40*/  SHFL.DOWN PT, R144, R140, 0x1, 0x1f ;  /* 0x08201f008c907f89 */ /* 0x000ee200000e0000 */
        /* <DEDUP_REMOVED lines=18> */
[CC--:B------:R-:W-:Y:S01]  /*8d70*/  FFMA.FTZ R132, R8.reuse, R2.reuse, -R163 ;  /* 0x0000000208847223 */ /* 0x0c0fe200000108a3 */
[----:B--2---:R-:W-:Y:S01]  /*8d80*/  @!P2 FADD.FTZ R4, R171, R4 ;  /* 0x00000004ab04a221 */ /* 0x004fe20000010000 */
[----:B------:R-:W1:Y:S01]  /*8d90*/  SHFL.DOWN PT, R140, R7, 0x2, 0x1f ;  /* 0x08401f00078c7f89 */ /* 0x000e6200000e0000 */
[----:B------:R-:W-:Y:S01]  /*8da0*/  FMUL.FTZ R163, R9, R2 ;  /* 0x0000000209a37220 */ /* 0x000fe20000410000 */
[C---:B------:R-:W-:Y:S01]  /*8db0*/  FFMA.FTZ R2, R8.reuse, R177, R187 ;  /* 0x000000b108027223 */ /* 0x040fe200000100bb */
[----:B---3--:R-:W-:Y:S01]  /*8dc0*/  @!P2 FADD.FTZ R5, R5, R144 ;  /* 0x000000900505a221 */ /* 0x008fe20000010000 */
        /* <DEDUP_REMOVED lines=25> */
[----:B------:R-:W1:Y:S01]  /*8f60*/  SHFL.DOWN PT, R132, R7, 0x4, 0x1f ;  /* 0x08801f0007847f89 */ /* 0x000e6200000e0000 */
[----:B------:R-:W-:Y:S01]  /*8f70*/  FFMA.FTZ R124, R153, R2, R124 ;  /* 0x00000002997c7223 */ /* 0x000fe2000001007c */
[C---:B------:R-:W-:Y:S01]  /*8f80*/  FFMA.FTZ R2, R8.reuse, R143, R15 ;  /* 0x0000008f08027223 */ /* 0x040fe2000001000f */
[----:B---3--:R-:W-:Y:S01]  /*8f90*/  @!P2 FADD.FTZ R5, R5, R136 ;  /* 0x000000880505a221 */ /* 0x008fe20000010000 */
[----:B------:R-:W2:Y:S01]  /*8fa0*/  SHFL.DOWN PT, R163, R4, 0x4, 0x1f ;  /* 0x08801f0004a37f89 */ /* 0x000ea200000e0000 */
[----:B------:R-:W-:Y:S01]  /*8fb0*/  ISETP.GT.AND P2, PT, R51, 0x1b, PT ;  /* 0x0000001b3300780c */ /* 0x000fe20003f44270 */
[----:B------:R-:W-:Y:S01]  /*8fc0*/  FMUL.FTZ R2, R159, R2 ;  /* 0x000000029f027220 */ /* 0x000fe20000410000 */
[----:B------:R-:W-:Y:S01]  /*8fd0*/  FMUL.FTZ R15, R9, R211 ;  /* 0x000000d3090f7220 */ /* 0x000fe20000410000 */
[----:B------:R-:W3:Y:S01]  /*8fe0*/  SHFL.DOWN PT, R128, R5, 0x4, 0x1f ;  /* 0x08801f0005807f89 */ /* 0x000ee200000e0000 */
[----:B------:R-:W-:Y:S01]  /*8ff0*/  FFMA.FTZ R152, R25, R175, R152 ;  /* 0x000000af19987223 */ /* 0x000fe20000010098 */
[----:B------:R-:W-:Y:S01]  /*9000*/  FFMA.FTZ R151, R151, R14, R2 ;  /* 0x0000000e97977223 */ /* 0x000fe20000010002 */
[-C--:B------:R-:W-:Y:S01]  /*9010*/  FFMA.FTZ R14, R8, R141.reuse, -R15 ;  /* 0x0000008d080e7223 */ /* 0x080fe2000001080f */
[C---:B------:R-:W-:Y:S01]  /*9020*/  FMUL.FTZ R141, R9.reuse, R141 ;  /* 0x0000008d098d7220 */ /* 0x040fe20000410000 */
[----:B------:R-:W-:Y:S01]  /*9030*/  FMUL.FTZ R15, R9, R138 ;  /* 0x0000008a090f7220 */ /* 0x000fe20000410000 */
[----:B------:R-:W-:Y:S01]  /*9040*/  FFMA.FTZ R16, R28, R143, R151 ;  /* 0x0000008f1c107223 */ /* 0x000fe20000010097 */
[----:B------:R-:W-:Y:S01]  /*9050*/  FFMA.FTZ R168, R19, R146, R168 ;  /* 0x0000009213a87223 */ /* 0x000fe200000100a8 */
[----:B------:R-:W-:Y:S01]  /*9060*/  FFMA.FTZ R2, R8, R211, R141 ;  /* 0x000000d308027223 */ /* 0x000fe2000001008d */
[----:B------:R-:W-:Y:S01]  /*9070*/  FMUL.FTZ R141, R9, R139 ;  /* 0x0000008b098d7220 */ /* 0x000fe20000410000 */
[----:B------:R-:W-:Y:S01]  /*9080*/  FFMA.FTZ R124, R27, R199, R124 ;  /* 0x000000c71b7c7223 */ /* 0x000fe2000001007c */
[----:B------:R-:W-:Y:S01]  /*9090*/  FADD.FTZ R123, R112, R123 ;  /* 0x0000007b707b7221 */ /* 0x000fe20000010000 */
[----:B0-----:R-:W-:Y:S01]  /*90a0*/  @!P2 FADD.FTZ R6, R6, R165 ;  /* 0x000000a50606a221 */ /* 0x001fe20000010000 */
[----:B------:R-:W-:Y:S01]  /*90b0*/  FMUL.FTZ R2, R155, R2 ;  /* 0x000000029b027220 */ /* 0x000fe20000410000 */
[----:B------:R-:W-:Y:S01]  /*90c0*/  FFMA.FTZ R138, R8, R138, -R141 ;  /* 0x0000008a088a7223 */ /* 0x000fe2000001088d */
[----:B------:R-:W-:Y:S01]  /*90d0*/  FADD.FTZ R63, R174, R63 ;  /* 0x0000003fae3f7221 */ /* 0x000fe20000010000 */
        /* <DEDUP_REMOVED lines=8> */
[----:B---3--:R-:W-:Y:S01]  /*9160*/  @!P2 FADD.FTZ R5, R5, R128 ;  /* 0x000000800505a221 */ /* 0x008fe20000010000 */
[----:B------:R-:W2:Y:S01]  /*9170*/  SHFL.DOWN PT, R143, R4, 0x8, 0x1f ;  /* 0x09001f00048f7f89 */ /* 0x000ea200000e0000 */
[----:B------:R-:W-:Y:S01]  /*9180*/  ISETP.GT.AND P2, PT, R51, 0x17, PT ;  /* 0x000000173300780c */ /* 0x000fe20003f44270 */
[----:B------:R-:W-:Y:S01]  /*9190*/  FFMA.FTZ R147, R147, R138, R2 ;  /* 0x0000008a93937223 */ /* 0x000fe20000010002 */
[-C--:B------:R-:W-:Y:S01]  /*91a0*/  FMUL.FTZ R2, R9, R193.reuse ;  /* 0x000000c109027220 */ /* 0x080fe20000410000 */
[----:B------:R-:W3:Y:S01]  /*91b0*/  SHFL.DOWN PT, R118, R5, 0x8, 0x1f ;  /* 0x09001f0005767f89 */ /* 0x000ee200000e0000 */
[C---:B------:R-:W-:Y:S01]  /*91c0*/  FFMA.FTZ R114, R8.reuse, R193, -R15 ;  /* 0x000000c108727223 */ /* 0x040fe2000001080f */
[----:B------:R-:W-:Y:S01]  /*91d0*/  FFMA.FTZ R14, R29, R211, R14 ;  /* 0x000000d31d0e7223 */ /* 0x000fe2000001000e */
[----:B------:R-:W-:Y:S01]  /*91e0*/  FFMA.FTZ R15, R8, R137, R2 ;  /* 0x00000089080f7223 */ /* 0x000fe20000010002 */
[----:B------:R-:W-:Y:S01]  /*91f0*/  FFMA.FTZ R112, R30, R139, R147 ;  /* 0x0000008b1e707223 */ /* 0x000fe20000010093 */
[----:B------:R-:W-:Y:S01]  /*9200*/  FADD.FTZ R57, R160, R57 ;  /* 0x00000039a0397221 */ /* 0x000fe20000010000 */
[----:B------:R-:W-:Y:S01]  /*9210*/  FADD.FTZ R93, R14, R93 ;  /* 0x0000005d0e5d7221 */ /* 0x000fe20000010000 */
        /* <DEDUP_REMOVED lines=11> */
[----:B------:R-:W-:Y:S01]  /*92d0*/  FMUL.FTZ R139, R9, R130 ;  /* 0x00000082098b7220 */ /* 0x000fe20000410000 */
[----:B--2---:R-:W-:-:S02]  /*92e0*/  @!P2 FADD.FTZ R4, R4, R143 ;  /* 0x0000008f0404a221 */ /* 0x004fc40000010000 */
        /* <DEDUP_REMOVED lines=10> */
[----:B------:R0:W-:Y:S02]  /*9390*/  @!P2 STS.128 [UR24+0x860], R4 ;  /* 0x00086004ff00a988 */ /* 0x0001e40008000c18 */
.L_x_12513:
[----:B------:R-:W-:Y:S05]  /*93a0*/  BSYNC.RECONVERGENT B0 ;  /* 0x0000000000007941 */ /* 0x000fea0003800200 */
.L_x_12512:
[CC--:B---3--:R-:W-:Y:S01]  /*93b0*/  FMUL.FTZ R15, R9.reuse, R135.reuse ;  /* 0x00000087090f7220 */ /* 0x0c8fe20000410000 */
[CC--:B-1----:R-:W-:Y:S01]  /*93c0*/  FMUL.FTZ R141, R9.reuse, R116.reuse ;  /* 0x00000074098d7220 */ /* 0x0c2fe20000410000 */
[C---:B------:R-:W-:Y:S01]  /*93d0*/  FFMA.FTZ R16, R8.reuse, R116, R139 ;  /* 0x0000007408107223 */ /* 0x040fe2000001008b */
[-C--:B--2---:R-:W-:Y:S01]  /*93e0*/  FMUL.FTZ R14, R9, R134.reuse ;  /* 0x00000086090e7220 */ /* 0x084fe20000410000 */
        /* <DEDUP_REMOVED lines=31> */
.L_x_12515:
[----:B------:R-:W-:Y:S05]  /*95e0*/  BSYNC.RECONVERGENT B0 ;  /* 0x0000000000007941 */ /* 0x000fea0003800200 */
.L_x_12514:
[----:B------:R-:W-:-:S04]  /*95f0*/  IADD3 R106, PT, PT, R106, 0x1, RZ ;  /* 0x000000016a6a7810 */ /* 0x000fc80007ffe0ff */
[----:B------:R-:W-:-:S13]  /*9600*/  ISETP.GE.AND P1, PT, R106, UR35, PT ;  /* 0x000000236a007c0c */ /* 0x000fda000bf26270 */
[----:B------:R-:W-:Y:S05]  /*9610*/  @!P1 BRA `(.L_x_12516) ;  /* 0xffffffac00689947 */ /* 0x000fea000383ffff */
.L_x_12498:
[----:B------:R-:W2:Y:S01]  /*9620*/  LDCU UR18, c[0x0][0x388] ;  /* 0x00007100ff1277ac */ /* 0x000ea20008000800 */
[----:B01----:R-:W-:Y:S02]  /*9630*/  SHF.L.U32 R4, R52, 0x4, RZ ;  /* 0x0000000434047819 */ /* 0x003fe400000006ff */
[----:B------:R-:W-:Y:S01]  /*9640*/  CS2R R2, SRZ ;  /* 0x0000000000027805 */ /* 0x000fe2000001ff00 */
[----:B------:R-:W-:Y:S01]  /*9650*/  HFMA2 R0, -RZ, RZ, 0, 0 ;  /* 0x00000000ff007431 */ /* 0x000fe200000001ff */
[----:B------:R-:W-:Y:S01]  /*9660*/  ULEA UR20, UR11, 0xfffffe00, 0x9 ;  /* 0xfffffe000b147891 */ /* 0x000fe2000f8e48ff */
[----:B------:R-:W-:Y:S02]  /*9670*/  LOP3.LUT R5, R4, 0x3e00, RZ, 0xc0, !PT ;  /* 0x00003e0004057812 */ /* 0x000fe400078ec0ff */
[----:B------:R-:W-:Y:S02]  /*9680*/  CS2R R6, SRZ ;  /* 0x0000000000067805 */ /* 0x000fe4000001ff00 */
[----:B------:R-:W-:-:S02]  /*9690*/  CS2R R8, SRZ ;  /* 0x0000000000087805 */ /* 0x000fc4000001ff00 */
[----:B------:R-:W-:Y:S02]  /*96a0*/  MOV R4, RZ ;  /* 0x000000ff00047202 */ /* 0x000fe40000000f00 */
[----:B------:R-:W-:Y:S02]  /*96b0*/  CS2R R10, SRZ ;  /* 0x00000000000a7805 */ /* 0x000fe4000001ff00 */
[----:B------:R-:W-:Y:S02]  /*96c0*/  LOP3.LUT R5, R5, 0x1f, R52, 0xf8, !PT ;  /* 0x0000001f05057812 */ /* 0x000fe400078ef834 */
[----:B------:R-:W-:Y:S02]  /*96d0*/  CS2R R14, SRZ ;  /* 0x00000000000e7805 */ /* 0x000fe4000001ff00 */
[----:B------:R-:W-:Y:S01]  /*96e0*/  CS2R R16, SRZ ;  /* 0x0000000000107805 */ /* 0x000fe2000001ff00 */
[----:B------:R-:W-:Y:S01]  /*96f0*/  HFMA2 R19, -RZ, RZ, 0, 0 ;  /* 0x00000000ff137431 */ /* 0x000fe200000001ff */
[C---:B------:R-:W-:Y:S01]  /*9700*/  LOP3.LUT R75, R5.reuse, 0x20, RZ, 0xfc, !PT ;  /* 0x00000020054b7812 */ /* 0x040fe200078efcff */
[----:B------:R-:W0:Y:S01]  /*9710*/  LDCU.64 UR26, c[0x0][0x4f8] ;  /* 0x00009f00ff1a77ac */ /* 0x000e220008000a00 */
[----:B------:R-:W-:-:S02]  /*9720*/  LOP3.LUT R77, R5, 0x40, RZ, 0xfc, !PT ;  /* 0x00000040054d7812 */ /* 0x000fc400078efcff */
[C---:B------:R-:W-:Y:S01]  /*9730*/  LOP3.LUT R79, R5.reuse, 0x60, RZ, 0xfc, !PT ;  /* 0x00000060054f7812 */ /* 0x040fe200078efcff */
[----:B--2---:R-:W-:Y:S01]  /*9740*/  UIADD3 UR18, UPT, UPT, -UR20, UR18, URZ ;  /* 0x0000001214127290 */ /* 0x004fe2000fffe1ff */
[C---:B------:R-:W-:Y:S01]  /*9750*/  LOP3.LUT R81, R5.reuse, 0x80, RZ, 0xfc, !PT ;  /* 0x0000008005517812 */ /* 0x040fe200078efcff */
[----:B------:R-:W1:Y:S01]  /*9760*/  LDCU.64 UR28, c[0x0][0x500] ;  /* 0x0000a000ff1c77ac */ /* 0x000e620008000a00 */
[C---:B------:R-:W-:Y:S02]  /*9770*/  LOP3.LUT R89, R5.reuse, 0xa0, RZ, 0xfc, !PT ;  /* 0x000000a005597812 */ /* 0x040fe400078efcff */
[C---:B------:R-:W-:Y:S02]  /*9780*/  LOP3.LUT R111, R5.reuse, 0xc0, RZ, 0xfc, !PT ;  /* 0x000000c0056f7812 */ /* 0x040fe400078efcff */
[----:B------:R-:W-:Y:S01]  /*9790*/  ISETP.GE.AND P2, PT, R5, UR18, PT ;  /* 0x0000001205007c0c */ /* 0x000fe2000bf46270 */
[----:B------:R-:W-:Y:S01]  /*97a0*/  BAR.SYNC.DEFER_BLOCKING 0x0 ;  /* 0x0000000000007b1d */ /* 0x000fe20000010000 */
[----:B------:R-:W-:-:S02]  /*97b0*/  ISETP.GE.AND P1, PT, R75, UR18, PT ;  /* 0x000000124b007c0c */ /* 0x000fc4000bf26270 */
[----:B------:R-:W-:Y:S02]  /*97c0*/  ISETP.GE.AND P0, PT, R77, UR18, PT ;  /* 0x000000124d007c0c */ /* 0x000fe4000bf06270 */
[----:B------:R-:W-:Y:S02]  /*97d0*/  LOP3.LUT R135, R5, 0xe0, RZ, 0xfc, !PT ;  /* 0x000000e005877812 */ /* 0x000fe400078efcff */
[----:B------:R-:W-:Y:S02]  /*97e0*/  ISETP.GE.AND P4, PT, R79, UR18, PT ;  /* 0x000000124f007c0c */ /* 0x000fe4000bf86270 */
[----:B------:R-:W-:Y:S02]  /*97f0*/  LOP3.LUT R137, R5, 0x100, RZ, 0xfc, !PT ;  /* 0x0000010005897812 */ /* 0x000fe400078efcff */
[----:B------:R-:W-:Y:S02]  /*9800*/  ISETP.GE.AND P6, PT, R81, UR18, PT ;  /* 0x0000001251007c0c */ /* 0x000fe4000bfc6270 */
[----:B------:R-:W-:-:S02]  /*9810*/  ISETP.GE.AND P5, PT, R89, UR18, PT ;  /* 0x0000001259007c0c */ /* 0x000fc4000bfa6270 */
[----:B------:R-:W-:Y:S02]  /*9820*/  ISETP.GE.AND P3, PT, R111, UR18, PT ;  /* 0x000000126f007c0c */ /* 0x000fe4000bf66270 */
[C---:B------:R-:W-:Y:S02]  /*9830*/  LOP3.LUT R139, R5.reuse, 0x120, RZ, 0xfc, !PT ;  /* 0x00000120058b7812 */ /* 0x040fe400078efcff */
[C---:B------:R-:W-:Y:S02]  /*9840*/  LOP3.LUT R141, R5.reuse, 0x140, RZ, 0xfc, !PT ;  /* 0x00000140058d7812 */ /* 0x040fe400078efcff */
[C---:B------:R-:W-:Y:S02]  /*9850*/  LOP3.LUT R143, R5.reuse, 0x160, RZ, 0xfc, !PT ;  /* 0x00000160058f7812 */ /* 0x040fe400078efcff */
[----:B------:R-:W-:Y:S01]  /*9860*/  LOP3.LUT R145, R5, 0x180, RZ, 0xfc, !PT ;  /* 0x0000018005917812 */ /* 0x000fe200078efcff */
[----:B------:R-:W2:Y:S01]  /*9870*/  @!P2 LDG.E R3, desc[UR22][R12.64] ;  /* 0x000000160c03a981 */ /* 0x000ea2000c1e1900 */
[----:B------:R-:W-:-:S02]  /*9880*/  ISETP.GE.AND P2, PT, R135, UR18, PT ;  /* 0x0000001287007c0c */ /* 0x000fc4000bf46270 */
[----:B------:R-:W-:Y:S01]  /*9890*/  LOP3.LUT R147, R5, 0x1a0, RZ, 0xfc, !PT ;  /* 0x000001a005937812 */ /* 0x000fe200078efcff */
[----:B------:R-:W3:Y:S01]  /*98a0*/  @!P1 LDG.E R0, desc[UR22][R12.64+0x80] ;  /* 0x000080160c009981 */ /* 0x000ee2000c1e1900 */
[----:B------:R-:W-:Y:S02]  /*98b0*/  ISETP.GE.AND P1, PT, R137, UR18, PT ;  /* 0x0000001289007c0c */ /* 0x000fe4000bf26270 */
[----:B------:R-:W-:Y:S01]  /*98c0*/  LOP3.LUT R149, R5, 0x1c0, RZ, 0xfc, !PT ;  /* 0x000001c005957812 */ /* 0x000fe200078efcff */
[----:B------:R-:W4:Y:S01]  /*98d0*/  @!P0 LDG.E R7, desc[UR22][R12.64+0x100] ;  /* 0x000100160c078981 */ /* 0x000f22000c1e1900 */
[----:B------:R-:W-:Y:S02]  /*98e0*/  ISETP.GE.AND P0, PT, R139, UR18, PT ;  /* 0x000000128b007c0c */ /* 0x000fe4000bf06270 */
[----:B------:R-:W-:Y:S01]  /*98f0*/  LOP3.LUT R151, R5, 0x1e0, RZ, 0xfc, !PT ;  /* 0x000001e005977812 */ /* 0x000fe200078efcff */
[----:B------:R-:W5:Y:S01]  /*9900*/  @!P4 LDG.E R2, desc[UR22][R12.64+0x180] ;  /* 0x000180160c02c981 */ /* 0x000f62000c1e1900 */
[----:B------:R-:W-:-:S03]  /*9910*/  ISETP.GE.AND P4, PT, R141, UR18, PT ;  /* 0x000000128d007c0c */ /* 0x000fc6000bf86270 */
        /* <DEDUP_REMOVED lines=9> */
[----:B------:R-:W-:Y:S02]  /*99b0*/  ISETP.GE.AND P1, PT, R151, UR18, PT ;  /* 0x0000001297007c0c */ /* 0x000fe4000bf26270 */
        /* <DEDUP_REMOVED lines=8> */
[----:B------:R-:W-:-:S03]  /*9a40*/  USHF.R.S32.HI UR21, URZ, 0x1f, UR20 ;  /* 0x0000001fff157899 */ /* 0x000fc60008011414 */
        /* <DEDUP_REMOVED lines=24> */
[----:B--2---:R-:W-:-:S03]  /*9bd0*/  FADD.FTZ R3, R0, R55 ;  /* 0x0000003700037221 */ /* 0x004fc60000010000 */
[----:B------:R-:W2:Y:S02]  /*9be0*/  LDS R0, [R34+0xc] ;  /* 0x00000c0022007984 */ /* 0x000ea40000000800 */
[----:B------:R-:W-:Y:S01]  /*9bf0*/  FSETP.GTU.FTZ.AND P1, PT, R3, 20, PT ;  /* 0x41a000000300780b */ /* 0x000fe20003f3c000 */
[--C-:B---3--:R-:W-:Y:S02]  /*9c00*/  FADD.FTZ R9, R2, R55.reuse ;  /* 0x0000003702097221 */ /* 0x108fe40000010000 */
[----:B------:R-:W3:Y:S01]  /*9c10*/  LDS R2, [R34+0x10] ;  /* 0x0000100022027984 */ /* 0x000ee20000000800 */
[----:B----4-:R-:W-:Y:S02]  /*9c20*/  FADD.FTZ R13, R4, R55 ;  /* 0x00000037040d7221 */ /* 0x010fe40000010000 */
[----:B------:R-:W-:Y:S01]  /*9c30*/  FSETP.GTU.FTZ.AND P6, PT, R9, 20, PT ;  /* 0x41a000000900780b */ /* 0x000fe20003fdc000 */
[----:B------:R-:W4:Y:S02]  /*9c40*/  LDS R4, [R34+0x14] ;  /* 0x0000140022047984 */ /* 0x000f240000000800 */
[----:B------:R-:W-:-:S04]  /*9c50*/  FSETP.GTU.FTZ.AND P5, PT, R13, 20, PT ;  /* 0x41a000000d00780b */ /* 0x000fc80003fbc000 */
[----:B------:R-:W-:-:S06]  /*9c60*/  @!P1 FMUL.FTZ R3, R3, -1.4426950216293334961 ;  /* 0xbfb8aa3b03039820 */ /* 0x000fcc0000410000 */
[----:B------:R-:W5:Y:S01]  /*9c70*/  @!P1 MUFU.EX2 R3, R3 ;  /* 0x0000000300039308 */ /* 0x000f620000000800 */
[----:B------:R-:W-:Y:S02]  /*9c80*/  @!P6 FMUL.FTZ R9, R9, -1.4426950216293334961 ;  /* 0xbfb8aa3b0909e820 */ /* 0x000fe40000410000 */
[----:B------:R-:W-:-:S04]  /*9c90*/  @!P5 FMUL.FTZ R13, R13, -1.4426950216293334961 ;  /* 0xbfb8aa3b0d0dd820 */ /* 0x000fc80000410000 */
[----:B------:R-:W0:Y:S04]  /*9ca0*/  @!P6 MUFU.EX2 R9, R9 ;  /* 0x000000090009e308 */ /* 0x000e280000000800 */
[----:B------:R-:W1:Y:S01]  /*9cb0*/  @!P5 MUFU.EX2 R13, R13 ;  /* 0x0000000d000dd308 */ /* 0x000e620000000800 */
[----:B-----5:R-:W-:-:S06]  /*9cc0*/  @!P1 FADD.FTZ R7, R3, 1 ;  /* 0x3f80000003079421 */ /* 0x020fcc0000010000 */
[----:B------:R-:W5:Y:S01]  /*9cd0*/  @!P1 MUFU.RCP R7, R7 ;  /* 0x0000000700079308 */ /* 0x000f620000001000 */
[----:B0-----:R-:W-:Y:S01]  /*9ce0*/  @!P6 FADD.FTZ R11, R9, 1 ;  /* 0x3f800000090be421 */ /* 0x001fe20000010000 */
[--C-:B--2---:R-:W-:Y:S01]  /*9cf0*/  FADD.FTZ R0, R0, R55.reuse ;  /* 0x0000003700007221 */ /* 0x104fe20000010000 */
[----:B---3--:R-:W-:Y:S01]  /*9d00*/  FADD.FTZ R2, R2, R55 ;  /* 0x0000003702027221 */ /* 0x008fe20000010000 */
[----:B-1----:R-:W-:-:S04]  /*9d10*/  @!P5 FADD.FTZ R14, R13, 1 ;  /* 0x3f8000000d0ed421 */ /* 0x002fc80000010000 */
[----:B------:R-:W0:Y:S01]  /*9d20*/  @!P6 MUFU.RCP R16, R11 ;  /* 0x0000000b0010e308 */ /* 0x000e220000001000 */
[--C-:B----4-:R-:W-:Y:S01]  /*9d30*/  FADD.FTZ R4, R4, R55.reuse ;  /* 0x0000003704047221 */ /* 0x110fe20000010000 */
[----:B------:R-:W-:Y:S01]  /*9d40*/  FSETP.GTU.FTZ.AND P4, PT, R2, 20, PT ;  /* 0x41a000000200780b */ /* 0x000fe20003f9c000 */
[--C-:B------:R-:W-:Y:S01]  /*9d50*/  FADD.FTZ R6, R6, R55.reuse ;  /* 0x0000003706067221 */ /* 0x100fe20000010000 */
[----:B------:R-:W-:Y:S02]  /*9d60*/  FSETP.GTU.FTZ.AND P0, PT, R0, 20, PT ;  /* 0x41a000000000780b */ /* 0x000fe40003f1c000 */
[----:B------:R-:W-:Y:S02]  /*9d70*/  FSETP.GTU.FTZ.AND P3, PT, R4, 20, PT ;  /* 0x41a000000400780b */ /* 0x000fe40003f7c000 */
[----:B------:R-:W1:Y:S01]  /*9d80*/  @!P5 MUFU.RCP R14, R14 ;  /* 0x0000000e000ed308 */ /* 0x000e620000001000 */
[----:B------:R-:W-:Y:S01]  /*9d90*/  FSETP.GTU.FTZ.AND P2, PT, R6, 20, PT ;  /* 0x41a000000600780b */ /* 0x000fe20003f5c000 */
[----:B-----5:R-:W-:Y:S01]  /*9da0*/  @!P1 FMUL.FTZ R74, R74, R7 ;  /* 0x000000074a4a9220 */ /* 0x020fe20000410000 */
[--C-:B------:R-:W-:Y:S01]  /*9db0*/  FADD.FTZ R7, R10, R55.reuse ;  /* 0x000000370a077221 */ /* 0x100fe20000010000 */
[----:B------:R-:W-:-:S03]  /*9dc0*/  FADD.FTZ R3, R8, R55 ;  /* 0x0000003708037221 */ /* 0x000fc60000010000 */
[----:B------:R-:W-:Y:S02]  /*9dd0*/  @!P4 FMUL.FTZ R2, R2, -1.4426950216293334961 ;  /* 0xbfb8aa3b0202c820 */ /* 0x000fe40000410000 */
[----:B------:R-:W-:Y:S01]  /*9de0*/  @!P0 FMUL.FTZ R0, R0, -1.4426950216293334961 ;  /* 0xbfb8aa3b00008820 */ /* 0x000fe20000410000 */
[----:B0-----:R-:W-:Y:S01]  /*9df0*/  @!P6 FMUL.FTZ R115, R115, R16 ;  /* 0x000000107373e220 */ /* 0x001fe20000410000 */
[----:B------:R-:W-:Y:S01]  /*9e00*/  FSETP.GTU.FTZ.AND P6, PT, R7, 20, PT ;  /* 0x41a000000700780b */ /* 0x000fe20003fdc000 */
[----:B------:R-:W-:Y:S01]  /*9e10*/  @!P3 FMUL.FTZ R4, R4, -1.4426950216293334961 ;  /* 0xbfb8aa3b0404b820 */ /* 0x000fe20000410000 */
[----:B------:R-:W-:Y:S01]  /*9e20*/  FSETP.GTU.FTZ.AND P1, PT, R3, 20, PT ;  /* 0x41a000000300780b */ /* 0x000fe20003f3c000 */
[----:B------:R-:W-:Y:S01]  /*9e30*/  FADD.FTZ R13, R12, R55 ;  /* 0x000000370c0d7221 */ /* 0x000fe20000010000 */
[----:B------:R-:W0:Y:S01]  /*9e40*/  @!P4 MUFU.EX2 R2, R2 ;  /* 0x000000020002c308 */ /* 0x000e220000000800 */
[----:B------:R-:W-:-:S03]  /*9e50*/  @!P2 FMUL.FTZ R8, R6, -1.4426950216293334961 ;  /* 0xbfb8aa3b0608a820 */ /* 0x000fc60000410000 */
[----:B------:R-:W2:Y:S01]  /*9e60*/  @!P0 MUFU.EX2 R0, R0 ;  /* 0x0000000000008308 */ /* 0x000ea20000000800 */
[----:B-1----:R-:W-:Y:S01]  /*9e70*/  @!P5 FMUL.FTZ R113, R113, R14 ;  /* 0x0000000e7171d220 */ /* 0x002fe20000410000 */
[----:B------:R-:W-:Y:S02]  /*9e80*/  FSETP.GTU.FTZ.AND P5, PT, R13, 20, PT ;  /* 0x41a000000d00780b */ /* 0x000fe40003fbc000 */
[----:B------:R-:W1:Y:S01]  /*9e90*/  @!P3 MUFU.EX2 R4, R4 ;  /* 0x000000040004b308 */ /* 0x000e620000000800 */
[----:B------:R-:W-:-:S03]  /*9ea0*/  @!P6 FMUL.FTZ R12, R7, -1.4426950216293334961 ;  /* 0xbfb8aa3b070ce820 */ /* 0x000fc60000410000 */
[----:B------:R-:W3:Y:S01]  /*9eb0*/  @!P2 MUFU.EX2 R8, R8 ;  /* 0x000000080008a308 */ /* 0x000ee20000000800 */
[----:B------:R-:W-:Y:S01]  /*9ec0*/  @!P1 FMUL.FTZ R10, R3, -1.4426950216293334961 ;  /* 0xbfb8aa3b030a9820 */ /* 0x000fe20000410000 */
[----:B0-----:R-:W-:Y:S02]  /*9ed0*/  @!P4 FADD.FTZ R6, R2, 1 ;  /* 0x3f8000000206c421 */ /* 0x001fe40000010000 */
[----:B------:R-:W0:Y:S01]  /*9ee0*/  @!P6 MUFU.EX2 R12, R12 ;  /* 0x0000000c000ce308 */ /* 0x000e220000000800 */
[----:B------:R-:W-:Y:S01]  /*9ef0*/  LDS R2, [R34+0x2c] ;  /* 0x00002c0022027984 */ /* 0x000fe20000000800 */
[----:B--2---:R-:W-:Y:S02]  /*9f00*/  @!P0 FADD.FTZ R3, R0, 1 ;  /* 0x3f80000000038421 */ /* 0x004fe40000010000 */
[----:B------:R-:W2:Y:S01]  /*9f10*/  @!P1 MUFU.EX2 R10, R10 ;  /* 0x0000000a000a9308 */ /* 0x000ea20000000800 */
[----:B------:R-:W4:Y:S01]  /*9f20*/  LDS R0, [R34+0x28] ;  /* 0x0000280022007984 */ /* 0x000f220000000800 */
[----:B------:R-:W-:Y:S01]  /*9f30*/  @!P5 FMUL.FTZ R13, R13, -1.4426950216293334961 ;  /* 0xbfb8aa3b0d0dd820 */ /* 0x000fe20000410000 */
[----:B-1----:R-:W-:Y:S01]  /*9f40*/  @!P3 FADD.FTZ R7, R4, 1 ;  /* 0x3f8000000407b421 */ /* 0x002fe20000010000 */
[----:B------:R1:W-:Y:S01]  /*9f50*/  @!P4 MUFU.RCP R16, R6 ;  /* 0x000000060010c308 */ /* 0x0003e20000001000 */
[----:B------:R-:W5:Y:S01]  /*9f60*/  LDS R4, [R34+0x30] ;  /* 0x0000300022047984 */ /* 0x000f620000000800 */
[----:B---3--:R-:W-:-:S03]  /*9f70*/  @!P2 FADD.FTZ R9, R8, 1 ;  /* 0x3f8000000809a421 */ /* 0x008fc60000010000 */
[----:B------:R-:W-:Y:S04]  /*9f80*/  LDS R8, [R34+0x38] ;  /* 0x0000380022087984 */ /* 0x000fe80000000800 */
[----:B-1----:R-:W1:Y:S01]  /*9f90*/  LDS R6, [R34+0x34] ;  /* 0x0000340022067984 */ /* 0x002e620000000800 */
[----:B------:R-:W3:Y:S01]  /*9fa0*/  @!P5 MUFU.EX2 R13, R13 ;  /* 0x0000000d000dd308 */ /* 0x000ee20000000800 */
[----:B0-----:R-:W-:-:S03]  /*9fb0*/  @!P6 FADD.FTZ R12, R12, 1 ;  /* 0x3f8000000c0ce421 */ /* 0x001fc60000010000 */
[----:B------:R-:W0:Y:S01]  /*9fc0*/  @!P0 MUFU.RCP R14, R3 ;  /* 0x00000003000e8308 */ /* 0x000e220000001000 */
[----:B--2---:R-:W-:Y:S02]  /*9fd0*/  @!P1 FADD.FTZ R11, R10, 1 ;  /* 0x3f8000000a0b9421 */ /* 0x004fe40000010000 */
[----:B------:R-:W2:Y:S01]  /*9fe0*/  LDS R10, [R34+0x3c] ;  /* 0x00003c00220a7984 */ /* 0x000ea20000000800 */
[----:B------:R-:W-:Y:S01]  /*9ff0*/  BAR.SYNC.DEFER_BLOCKING 0x0 ;  /* 0x0000000000007b1d */ /* 0x000fe20000010000 */
[----:B---3--:R-:W-:-:S05]  /*a000*/  @!P5 FADD.FTZ R13, R13, 1 ;  /* 0x3f8000000d0dd421 */ /* 0x008fca0000010000 */
[----:B------:R-:W3:Y:S01]  /*a010*/  @!P6 MUFU.RCP R12, R12 ;  /* 0x0000000c000ce308 */ /* 0x000ee20000001000 */
[----:B0-----:R-:W-:-:S07]  /*a020*/  @!P0 FMUL.FTZ R91, R91, R14 ;  /* 0x0000000e5b5b8220 */ /* 0x001fce0000410000 */
[----:B------:R-:W0:Y:S01]  /*a030*/  @!P5 MUFU.RCP R24, R13 ;  /* 0x0000000d0018d308 */ /* 0x000e220000001000 */
[----:B------:R-:W-:-:S07]  /*a040*/  ISETP.NE.AND P0, PT, R52, RZ, PT ;  /* 0x000000ff3400720c */ /* 0x000fce0003f05270 */
[----:B------:R-:W2:Y:S01]  /*a050*/  @!P3 MUFU.RCP R18, R7 ;  /* 0x000000070012b308 */ /* 0x000ea20000001000 */
[----:B---3--:R-:W-:-:S07]  /*a060*/  @!P6 FMUL.FTZ R87, R87, R12 ;  /* 0x0000000c5757e220 */ /* 0x008fce0000410000 */
[----:B------:R3:W2:Y:S01]  /*a070*/  @!P2 MUFU.RCP R20, R9 ;  /* 0x000000090014a308 */ /* 0x0006a20000001000 */
[----:B------:R-:W-:Y:S01]  /*a080*/  MOV R12, UR18 ;  /* 0x00000012000c7c02 */ /* 0x000fe20008000f00 */
[----:B------:R-:W-:Y:S01]  /*a090*/  STS [R34], R117 ;  /* 0x0000007522007388 */ /* 0x000fe20000000800 */
[----:B----4-:R-:W-:-:S03]  /*a0a0*/  FADD.FTZ R0, R0, R55 ;  /* 0x0000003700007221 */ /* 0x010fc60000010000 */
[----:B------:R-:W-:Y:S02]  /*a0b0*/  STS [R34+0x4], R119 ;  /* 0x0000047722007388 */ /* 0x000fe40000000800 */
[----:B------:R4:W2:Y:S02]  /*a0c0*/  @!P1 MUFU.RCP R22, R11 ;  /* 0x0000000b00169308 */ /* 0x0008a40000001000 */
[----:B------:R-:W-:Y:S01]  /*a0d0*/  STS [R34+0x8], R123 ;  /* 0x0000087b22007388 */ /* 0x000fe20000000800 */
[----:B-----5:R-:W-:-:S03]  /*a0e0*/  FADD.FTZ R4, R4, R55 ;  /* 0x0000003704047221 */ /* 0x020fc60000010000 */
        /* <DEDUP_REMOVED lines=14> */
[----:B---3--:R-:W-:Y:S01]  /*a1d0*/  LDS R9, [R50] ;  /* 0x0000000032097984 */ /* 0x008fe20000000800 */
[----:B0-----:R-:W-:Y:S01]  /*a1e0*/  @!P5 FMUL.FTZ R57, R57, R24 ;  /* 0x000000183939d220 */ /* 0x001fe20000410000 */
[----:B-1----:R-:W-:Y:S02]  /*a1f0*/  FADD.FTZ R6, R6, R55 ;  /* 0x0000003706067221 */ /* 0x002fe40000010000 */
[----:B----4-:R-:W-:Y:S01]  /*a200*/  LDS R11, [R49+0x80] ;  /* 0x00008000310b7984 */ /* 0x010fe20000000800 */
[----:B------:R-:W-:-:S03]  /*a210*/  FSETP.GTU.FTZ.AND P5, PT, R0, 20, PT ;  /* 0x41a000000000780b */ /* 0x000fc60003fbc000 */
        /* <DEDUP_REMOVED lines=16> */
[----:B------:R-:W-:Y:S01]  /*a320*/  @!P4 FMUL.FTZ R93, R93, R16 ;  /* 0x000000105d5dc220 */ /* 0x000fe20000410000 */
[----:B------:R-:W-:Y:S01]  /*a330*/  BAR.SYNC.DEFER_BLOCKING 0x0 ;  /* 0x0000000000007b1d */ /* 0x000fe20000010000 */
[----:B--2---:R-:W-:Y:S01]  /*a340*/  @!P3 FMUL.FTZ R95, R95, R18 ;  /* 0x000000125f5fb220 */ /* 0x004fe20000410000 */
[----:B------:R-:W-:Y:S01]  /*a350*/  FSETP.GTU.FTZ.AND P4, PT, R4, 20, PT ;  /* 0x41a000000400780b */ /* 0x000fe20003f9c000 */
[----:B------:R-:W-:Y:S01]  /*a360*/  @!P2 FMUL.FTZ R83, R83, R20 ;  /* 0x000000145353a220 */ /* 0x000fe20000410000 */
[----:B------:R-:W-:Y:S01]  /*a370*/  FADD.FTZ R2, R2, R55 ;  /* 0x0000003702027221 */ /* 0x000fe20000010000 */
[----:B------:R-:W-:-:S02]  /*a380*/  FSETP.GTU.FTZ.AND P3, PT, R6, 20, PT ;  /* 0x41a000000600780b */ /* 0x000fc40003f7c000 */
[----:B------:R-:W-:Y:S02]  /*a390*/  FSETP.GTU.FTZ.AND P2, PT, R8, 20, PT ;  /* 0x41a000000800780b */ /* 0x000fe40003f5c000 */
[----:B------:R-:W-:Y:S01]  /*a3a0*/  FSETP.GTU.FTZ.AND P6, PT, R2, 20, PT ;  /* 0x41a000000200780b */ /* 0x000fe20003fdc000 */
[----:B------:R-:W-:Y:S01]  /*a3b0*/  @!P5 FMUL.FTZ R0, R0, -1.4426950216293334961 ;  /* 0xbfb8aa3b0000d820 */ /* 0x000fe20000410000 */
[----:B------:R-:W-:-:S04]  /*a3c0*/  FADD.FTZ R10, R10, R55 ;  /* 0x000000370a0a7221 */ /* 0x000fc80000010000 */
[----:B------:R-:W-:Y:S01]  /*a3d0*/  @!P4 FMUL.FTZ R3, R4, -1.4426950216293334961 ;  /* 0xbfb8aa3b0403c820 */ /* 0x000fe20000410000 */
[----:B------:R-:W0:Y:S02]  /*a3e0*/  @!P5 MUFU.EX2 R0, R0 ;  /* 0x000000000000d308 */ /* 0x000e240000000800 */
[----:B------:R-:W-:Y:S02]  /*a3f0*/  @!P3 FMUL.FTZ R4, R6, -1.4426950216293334961 ;  /* 0xbfb8aa3b0604b820 */ /* 0x000fe40000410000 */
[----:B------:R-:W-:Y:S01]  /*a400*/  @!P2 FMUL.FTZ R6, R8, -1.4426950216293334961 ;  /* 0xbfb8aa3b0806a820 */ /* 0x000fe20000410000 */
[----:B------:R-:W-:Y:S01]  /*a410*/  @!P1 FMUL.FTZ R85, R85, R22 ;  /* 0x0000001655559220 */ /* 0x000fe20000410000 */
[----:B------:R-:W-:Y:S01]  /*a420*/  FSETP.GTU.FTZ.AND P1, PT, R10, 20, PT ;  /* 0x41a000000a00780b */ /* 0x000fe20003f3c000 */
[----:B------:R-:W-:Y:S01]  /*a430*/  @!P6 FMUL.FTZ R2, R2, -1.4426950216293334961 ;  /* 0xbfb8aa3b0202e820 */ /* 0x000fe20000410000 */
[----:B------:R-:W1:Y:S01]  /*a440*/  @!P3 MUFU.EX2 R4, R4 ;  /* 0x000000040004b308 */ /* 0x000e620000000800 */
[----:B------:R-:W2:Y:S03]  /*a450*/  LDS R8, [UR24+0x840] ;  /* 0x00084018ff087984 */ /* 0x000ea60008000800 */
[----:B------:R-:W3:Y:S04]  /*a460*/  @!P2 MUFU.EX2 R6, R6 ;  /* 0x000000060006a308 */ /* 0x000ee80000000800 */
[----:B------:R-:W4:Y:S04]  /*a470*/  @!P4 MUFU.EX2 R3, R3 ;  /* 0x000000030003c308 */ /* 0x000f280000000800 */
[----:B------:R-:W5:Y:S01]  /*a480*/  @!P6 MUFU.EX2 R2, R2 ;  /* 0x000000020002e308 */ /* 0x000f620000000800 */
[----:B0-----:R-:W-:Y:S01]  /*a490*/  @!P5 FADD.FTZ R0, R0, 1 ;  /* 0x3f8000000000d421 */ /* 0x001fe20000010000 */
[----:B------:R-:W-:Y:S01]  /*a4a0*/  @!P1 FMUL.FTZ R7, R10, -1.4426950216293334961 ;  /* 0xbfb8aa3b0a079820 */ /* 0x000fe20000410000 */
[----:B-1----:R-:W-:Y:S01]  /*a4b0*/  @!P3 FADD.FTZ R4, R4, 1 ;  /* 0x3f8000000404b421 */ /* 0x002fe20000010000 */
[----:B---3--:R-:W-:-:S03]  /*a4c0*/  @!P2 FADD.FTZ R6, R6, 1 ;  /* 0x3f8000000606a421 */ /* 0x008fc60000010000 */
[----:B------:R-:W0:Y:S01]  /*a4d0*/  @!P5 MUFU.RCP R0, R0 ;  /* 0x000000000000d308 */ /* 0x000e220000001000 */
[----:B----4-:R-:W-:Y:S01]  /*a4e0*/  @!P4 FADD.FTZ R3, R3, 1 ;  /* 0x3f8000000303c421 */ /* 0x010fe20000010000 */
[----:B------:R-:W-:-:S06]  /*a4f0*/  UIMAD.WIDE.U32 UR18, UR25, UR26, UR20 ;  /* 0x0000001a191272a5 */ /* 0x000fcc000f8e0014 */
[----:B------:R-:W1:Y:S01]  /*a500*/  @!P1 MUFU.EX2 R7, R7 ;  /* 0x0000000700079308 */ /* 0x000e620000000800 */
[----:B-----5:R-:W-:-:S03]  /*a510*/  @!P6 FADD.FTZ R2, R2, 1 ;  /* 0x3f8000000202e421 */ /* 0x020fc60000010000 */
[----:B------:R-:W3:Y:S01]  /*a520*/  @!P3 MUFU.RCP R4, R4 ;  /* 0x000000040004b308 */ /* 0x000ee20000001000 */
[----:B------:R-:W-:Y:S01]  /*a530*/  UIMAD UR19, UR25, UR27, UR19 ;  /* 0x0000001b191372a4 */ /* 0x000fe2000f8e0213 */
[----:B------:R-:W4:Y:S06]  /*a540*/  LDCU.64 UR26, c[0x0][0x550] ;  /* 0x0000aa00ff1a77ac */ /* 0x000f2c0008000a00 */
[----:B------:R5:W2:Y:S08]  /*a550*/  @!P4 MUFU.RCP R10, R3 ;  /* 0x00000003000ac308 */ /* 0x000ab00000001000 */
[----:B------:R-:W4:Y:S01]  /*a560*/  @!P2 MUFU.RCP R6, R6 ;  /* 0x000000060006a308 */ /* 0x000f220000001000 */
[----:B------:R-:W-:Y:S01]  /*a570*/  UIMAD.WIDE.U32 UR18, UR8, UR28, UR18 ;  /* 0x0000001c081272a5 */ /* 0x000fe2000f8e0012 */
[----:B-1----:R-:W-:-:S06]  /*a580*/  @!P1 FADD.FTZ R7, R7, 1 ;  /* 0x3f80000007079421 */ /* 0x002fcc0000010000 */
[----:B------:R-:W1:Y:S01]  /*a590*/  @!P6 MUFU.RCP R2, R2 ;  /* 0x000000020002e308 */ /* 0x000e620000001000 */
[----:B------:R-:W-:Y:S01]  /*a5a0*/  UIMAD UR19, UR8, UR29, UR19 ;  /* 0x0000001d081372a4 */ /* 0x000fe2000f8e0213 */
[----:B0-----:R-:W-:Y:S01]  /*a5b0*/  @!P5 FMUL.FTZ R59, R59, R0 ;  /* 0x000000003b3bd220 */ /* 0x001fe20000410000 */
[----:B-----5:R-:W-:Y:S01]  /*a5c0*/  IADD3 R3, P5, PT, R5, UR18, RZ ;  /* 0x0000001205037c10 */ /* 0x020fe2000ffbe0ff */
[----:B---3--:R-:W-:Y:S01]  /*a5d0*/  @!P3 FMUL.FTZ R65, R65, R4 ;  /* 0x000000044141b220 */ /* 0x008fe20000410000 */
[----:B--2---:R-:W-:Y:S01]  /*a5e0*/  @!P4 FMUL.FTZ R63, R63, R10 ;  /* 0x0000000a3f3fc220 */ /* 0x004fe20000410000 */
[----:B------:R-:W0:Y:S02]  /*a5f0*/  LDCU.64 UR28, c[0x0][0x560] ;  /* 0x0000ac00ff1c77ac */ /* 0x000e240008000a00 */
[----:B------:R-:W2:Y:S01]  /*a600*/  @!P1 MUFU.RCP R0, R7 ;  /* 0x0000000700009308 */ /* 0x000ea20000001000 */
[----:B------:R-:W-:Y:S01]  /*a610*/  IADD3.X R4, PT, PT, RZ, UR19, RZ, P5, !PT ;  /* 0x00000013ff047c10 */ /* 0x000fe2000affe4ff */
[----:B----4-:R-:W-:Y:S01]  /*a620*/  @!P2 FMUL.FTZ R67, R67, R6 ;  /* 0x000000064343a220 */ /* 0x010fe20000410000 */
[-C--:B------:R-:W-:Y:S01]  /*a630*/  ISETP.GE.AND P2, PT, R5, R8.reuse, PT ;  /* 0x000000080500720c */ /* 0x080fe20003f46270 */
[----:B------:R-:W3:Y:S01]  /*a640*/  LDCU.64 UR18, c[0x0][0x518] ;  /* 0x0000a300ff1277ac */ /* 0x000ee20008000a00 */
[----:B------:R-:W-:-:S02]  /*a650*/  ISETP.GE.AND P3, PT, R75, R8, PT ;  /* 0x000000084b00720c */ /* 0x000fc40003f66270 */
[-C--:B------:R-:W-:Y:S02]  /*a660*/  ISETP.GE.AND P4, PT, R77, R8.reuse, PT ;  /* 0x000000084d00720c */ /* 0x080fe40003f86270 */
[----:B------:R-:W-:Y:S01]  /*a670*/  ISETP.GE.AND P5, PT, R79, R8, PT ;  /* 0x000000084f00720c */ /* 0x000fe20003fa6270 */
[----:B-1----:R-:W-:Y:S01]  /*a680*/  @!P6 FMUL.FTZ R61, R61, R2 ;  /* 0x000000023d3de220 */ /* 0x002fe20000410000 */
[----:B------:R-:W-:-:S04]  /*a690*/  LEA R2, P6, R3, UR26, 0x2 ;  /* 0x0000001a03027c11 */ /* 0x000fc8000f8c10ff */
[----:B------:R-:W-:Y:S01]  /*a6a0*/  LEA.HI.X R3, R3, UR27, R4, 0x2, P6 ;  /* 0x0000001b03037c11 */ /* 0x000fe2000b0f1404 */
[----:B------:R-:W1:Y:S01]  /*a6b0*/  LDCU.64 UR26, c[0x0][0x520] ;  /* 0x0000a400ff1a77ac */ /* 0x000e620008000a00 */
        /* <DEDUP_REMOVED lines=65> */
[----:B------:R-:W4:Y:S01]  /*aad0*/  LDS R0, [UR24+0x840] ;  /* 0x00084018ff007984 */ /* 0x000f220008000800 */
[----:B---3--:R-:W-:-:S04]  /*aae0*/  UIMAD.WIDE.U32 UR20, UR25, UR18, UR20 ;  /* 0x00000012191472a5 */ /* 0x008fc8000f8e0014 */
[----:B------:R-:W-:-:S03]  /*aaf0*/  UIMAD UR19, UR25, UR19, UR21 ;  /* 0x00000013191372a4 */ /* 0x000fc6000f8e0215 */
[----:B------:R-:W-:Y:S02]  /*ab00*/  UMOV UR18, UR20 ;  /* 0x0000001400127c82 */ /* 0x000fe40008000000 */
[----:B-1----:R-:W-:Y:S01]  /*ab10*/  UIMAD.WIDE.U32 UR18, UR8, UR26, UR18 ;  /* 0x0000001a081272a5 */ /* 0x002fe2000f8e0012 */
[----:B--2---:R-:W-:-:S03]  /*ab20*/  FADD.FTZ R74, R74, R53 ;  /* 0x000000354a4a7221 */ /* 0x004fc60000010000 */
[----:B------:R-:W-:Y:S02]  /*ab30*/  UIMAD UR19, UR8, UR27, UR19 ;  /* 0x0000001b081372a4 */ /* 0x000fe4000f8e0213 */
[----:B------:R-:W-:Y:S01]  /*ab40*/  IADD3 R3, P0, PT, R5, UR18, RZ ;  /* 0x0000001205037c10 */ /* 0x000fe2000ff1e0ff */
[----:B------:R-:W-:-:S03]  /*ab50*/  FADD.FTZ R74, R74, R115 ;  /* 0x000000734a4a7221 */ /* 0x000fc60000010000 */
[----:B------:R-:W-:Y:S02]  /*ab60*/  IADD3.X R4, PT, PT, RZ, UR19, RZ, P0, !PT ;  /* 0x00000013ff047c10 */ /* 0x000fe400087fe4ff */
[----:B0-----:R-:W-:Y:S01]  /*ab70*/  LEA R2, P3, R3, UR28, 0x2 ;  /* 0x0000001c03027c11 */ /* 0x001fe2000f8610ff */
[----:B------:R-:W-:-:S03]  /*ab80*/  FADD.FTZ R74, R74, R113 ;  /* 0x000000714a4a7221 */ /* 0x000fc60000010000 */
[----:B------:R-:W-:Y:S01]  /*ab90*/  LEA.HI.X R3, R3, UR29, R4, 0x2, P3 ;  /* 0x0000001d03037c11 */ /* 0x000fe200098f1404 */
[----:B------:R-:W-:Y:S01]  /*aba0*/  FADD.FTZ R74, R74, R91 ;  /* 0x0000005b4a4a7221 */ /* 0x000fe20000010000 */
[-C--:B----4-:R-:W-:Y:S02]  /*abb0*/  ISETP.GE.AND P2, PT, R5, R0.reuse, PT ;  /* 0x000000000500720c */ /* 0x090fe40003f46270 */
        /* <DEDUP_REMOVED lines=53> */
.L_x_12465:
        /* <DEDUP_REMOVED lines=15> */
[----:B0-----:R-:W-:Y:S01]  /*b000*/  @P0 FADD R0, R3, R0 ;  /* 0x0000000003000221 */ /* 0x001fe20000000000 */
[----:B------:R-:W-:-:S04]  /*b010*/  @!P1 MOV R3, 0x400 ;  /* 0x0000040000039802 */ /* 0x000fc80000000f00 */
[----:B------:R-:W0:Y:S01]  /*b020*/  SHFL.DOWN P0, R5, R0, 0x4, 0x1f ;  /* 0x08801f0000057f89 */ /* 0x000e220000000000 */
[----:B--2---:R-:W-:Y:S01]  /*b030*/  @!P1 LEA R4, R4, R3, 0x18 ;  /* 0x0000000304049211 */ /* 0x004fe200078ec0ff */
        /* <DEDUP_REMOVED lines=14> */
.L_x_12519:
[----:B------:R-:W-:Y:S05]  /*b120*/  BSYNC.RECONVERGENT B0 ;  /* 0x0000000000007941 */ /* 0x000fea0003800200 */
.L_x_12518:
        /* <DEDUP_REMOVED lines=13> */
[----:B-1----:R-:W-:Y:S01]  /*b200*/  @P1 FADD R3, R0, R3 ;  /* 0x0000000300031221 */ /* 0x002fe20000000000 */
[----:B------:R-:W-:-:S04]  /*b210*/  @!P2 MOV R0, 0x400 ;  /* 0x000004000000a802 */ /* 0x000fc80000000f00 */
[----:B------:R-:W1:Y:S01]  /*b220*/  SHFL.DOWN P1, R2, R3, 0x4, 0x1f ;  /* 0x08801f0003027f89 */ /* 0x000e620000020000 */
[----:B0-----:R-:W-:Y:S01]  /*b230*/  @!P2 LEA R7, R7, R0, 0x18 ;  /* 0x000000000707a211 */ /* 0x001fe200078ec0ff */
[----:B-1----:R-:W-:-:S05]  /*b240*/  @P1 FADD R2, R3, R2 ;  /* 0x0000000203021221 */ /* 0x002fca0000000000 */
        /* <DEDUP_REMOVED lines=13> */
.L_x_12521:
[----:B------:R-:W-:Y:S05]  /*b320*/  BSYNC.RECONVERGENT B0 ;  /* 0x0000000000007941 */ /* 0x000fea0003800200 */
.L_x_12520:
        /* <DEDUP_REMOVED lines=22> */
.L_x_12523:
        /* <DEDUP_REMOVED lines=66> */
.L_x_12522:
[----:B------:R-:W-:Y:S05]  /*b8b0*/  EXIT ;  /* 0x000000000000794d */ /* 0x000fea0003800000 */
.L_x_12524:
        /* <DEDUP_REMOVED lines=12> */
.L_x_18722:


//--------------------- .text._Z25selective_scan_bwd_kernelI32Selective_Scan_bwd_kernel_traitsILi32ELi16ELb0ELb0ELb0ELb1ELb1EfN3c107complexIfEEEEv12SSMParamsBwd --------------------------
	.section	.text._Z25selective_scan_bwd_kernelI32Selective_Scan_bwd_kernel_traitsILi32ELi16ELb0ELb0ELb0ELb1ELb1EfN3c107complexIfEEEEv12SSMParamsBwd,"ax",@progbits
	.align	128
        .global         _Z25selective_scan_bwd_kernelI32Selective_Scan_bwd_kernel_traitsILi32ELi16ELb0ELb0ELb0ELb1ELb1EfN3c107complexIfEEEEv12SSMParamsBwd
        .type           _Z25selective_scan_bwd_kernelI32Selective_Scan_bwd_kernel_traitsILi32ELi16ELb0ELb0ELb0ELb1ELb1EfN3c107complexIfEEEEv12SSMParamsBwd,@function
        .size           _Z25selective_scan_bwd_kernelI32Selective_Scan_bwd_kernel_traitsILi32ELi16ELb0ELb0ELb0ELb1ELb1EfN3c107complexIfEEEEv12SSMParamsBwd,(.L_x_18723 - _Z25selective_scan_bwd_kernelI32Selective_Scan_bwd_kernel_traitsILi32ELi16ELb0ELb0ELb0ELb1ELb1EfN3c107complexIfEEEEv12SSMParamsBwd)
        .other          _Z25selective_scan_bwd_kernelI32Selective_Scan_bwd_kernel_traitsILi32ELi16ELb0ELb0ELb0ELb1ELb1EfN3c107complexIfEEEEv12SSMParamsBwd,@"STO_CUDA_ENTRY STV_DEFAULT"
_Z25selective_scan_bwd_kernelI32Selective_Scan_bwd_kernel_traitsILi32ELi16ELb0ELb0ELb0ELb1ELb1EfN3c107complexIfEEEEv12SSMParamsBwd:
.text._Z25selective_scan_bwd_kernelI32Selective_Scan_bwd_kernel_traitsILi32ELi16ELb0ELb0ELb0ELb1ELb1EfN3c107complexIfEEEEv12SSMParamsBwd:
        /* <DEDUP_REMOVED lines=33> */
[----:B------:R-:W-:Y:S02]  /*0210*/  UIMAD UR7, UR25, UR21, UR7 ;  /* 0x00000015190772a4 */ /* 0x000fe4000f8e0207 */
[----:B------:R-:W-:-:S02]  /*0220*/  UIMAD.WIDE.U32 UR18, UR12, UR30, UR14 ;  /* 0x0000001e0c1272a5 */ /* 0x000fc4000f8e000e */
[----:B------:R-:W-:-:S04]  /*0230*/  UIMAD.WIDE.U32 UR16, UR12, UR22, UR6 ;  /* 0x000000160c1072a5 */ /* 0x000fc8000f8e0006 */
[----:B------:R-:W-:Y:S02]  /*0240*/  UIMAD UR28, UR12, UR23, UR17 ;  /* 0x000000170c1c72a4 */ /* 0x000fe4000f8e0211 */
[----:B------:R-:W-:Y:S01]  /*0250*/  UIMAD UR17, UR12, UR31, UR19 ;  /* 0x0000001f0c1172a4 */ /* 0x000fe2000f8e0213 */
[----:B------:R-:W3:Y:S01]  /*0260*/  LDCU.64 UR30, c[0x0][0x3d8] ;  /* 0x00007b00ff1e77ac */ /* 0x000ee20008000a00 */
[----:B0-----:R-:W-:Y:S02]  /*0270*/  UISETP.NE.U32.AND UP0, UPT, UR36, URZ, UPT ;  /* 0x000000ff2400728c */ /* 0x001fe4000bf05070 */
[----:B--2---:R-:W-:Y:S02]  /*0280*/  ULEA UR22, UR32, 0xfffffe00, 0x9 ;  /* 0xfffffe0020167891 */ /* 0x004fe4000f8e48ff */
[----:B------:R-:W-:Y:S02]  /*0290*/  UISETP.NE.AND.EX UP0, UPT, UR37, URZ, UPT, UP0 ;  /* 0x000000ff2500728c */ /* 0x000fe4000bf05300 */
[----:B-1----:R-:W-:-:S02]  /*02a0*/  UIMAD.WIDE.U32 UR20, UR25, UR34, URZ ;  /* 0x00000022191472a5 */ /* 0x002fc4000f8e00ff */
[----:B------:R-:W-:Y:S02]  /*02b0*/  UIADD3 UR16, UP1, UPT, UR22, UR16, URZ ;  /* 0x0000001016107290 */ /* 0x000fe4000ff3e0ff */
[----:B------:R-:W-:Y:S02]  /*02c0*/  USHF.R.S32.HI UR23, URZ, 0x1f, UR22 ;  /* 0x0000001fff177899 */ /* 0x000fe40008011416 */
[----:B----4-:R-:W-:Y:S02]  /*02d0*/  ULEA UR24, UP2, UR16, UR8, 0x2 ;  /* 0x0000000810187291 */ /* 0x010fe4000f8410ff */
[----:B------:R-:W-:Y:S01]  /*02e0*/  UIADD3.X UR28, UPT, UPT, UR23, UR28, URZ, UP1, !UPT ;  /* 0x0000001c171c7290 */ /* 0x000fe20008ffe4ff */
[----:B------:R-:W0:Y:S03]  /*02f0*/  LDCU.64 UR14, c[0x0][0x3b8] ;  /* 0x00007700ff0e77ac */ /* 0x000e260008000a00 */
[----:B------:R-:W-:-:S02]  /*0300*/  ULEA.HI.X UR28, UR16, UR9, UR28, 0x2, UP2 ;  /* 0x00000009101c7291 */ /* 0x000fc400090f141c */
[----:B------:R-:W-:Y:S02]  /*0310*/  UIMAD UR9, UR25, UR35, UR21 ;  /* 0x00000023190972a4 */ /* 0x000fe4000f8e0215 */
[----:B------:R-:W-:Y:S01]  /*0320*/  UIADD3 UR13, UP3, UPT, UR22, UR18, URZ ;  /* 0x00000012160d7290 */ /* 0x000fe2000ff7e0ff */
[----:B------:R-:W1:Y:S01]  /*0330*/  @UP0 LDCU UR21, c[0x0][0x384] ;  /* 0x00007080ff1507ac */ /* 0x000e620008000800 */
[----:B---3--:R-:W-:Y:S01]  /*0340*/  UIMAD.WIDE.U32 UR18, UR12, UR30, URZ ;  /* 0x0000001e0c1272a5 */ /* 0x008fe2000f8e00ff */
[----:B------:R-:W2:Y:S03]  /*0350*/  LDCU.64 UR6, c[0x0][0x4a0] ;  /* 0x00009400ff0677ac */ /* 0x000ea60008000a00 */
[----:B------:R-:W-:Y:S01]  /*0360*/  UIMAD UR19, UR12, UR31, UR19 ;  /* 0x0000001f0c1372a4 */ /* 0x000fe2000f8e0213 */
[----:B------:R-:W3:Y:S01]  /*0370*/  LDCU.64 UR30, c[0x0][0x448] ;  /* 0x00008900ff1e77ac */ /* 0x000ee20008000a00 */
[----:B------:R-:W4:Y:S01]  /*0380*/  @UP0 LDCU UR29, c[0x0][0x38c] ;  /* 0x00007180ff1d07ac */ /* 0x000f220008000800 */
[----:B------:R-:W-:-:S02]  /*0390*/  ULEA UR10, UP4, UR13, UR10, 0x2 ;  /* 0x0000000a0d0a7291 */ /* 0x000fc4000f8810ff */
[----:B------:R-:W-:Y:S01]  /*03a0*/  UIADD3.X UR8, UPT, UPT, UR23, UR17, URZ, UP3, !UPT ;  /* 0x0000001117087290 */ /* 0x000fe20009ffe4ff */
[----:B------:R-:W4:Y:S03]  /*03b0*/  @UP0 LDCU.64 UR34, c[0x0][0x480] ;  /* 0x00009000ff2207ac */ /* 0x000f260008000a00 */
[----:B------:R-:W-:Y:S02]  /*03c0*/  ULEA.HI.X UR11, UR13, UR11, UR8, 0x2, UP4 ;  /* 0x0000000b0d0b7291 */ /* 0x000fe4000a0f1408 */
[----:B------:R-:W-:Y:S02]  /*03d0*/  ULEA UR13, UP1, UR18, UR4, 0x3 ;  /* 0x00000004120d7291 */ /* 0x000fe4000f8218ff */
[----:B0-----:R-:W-:Y:S02]  /*03e0*/  UIMAD.WIDE.U32 UR16, UR12, UR14, URZ ;  /* 0x0000000e0c1072a5 */ /* 0x001fe4000f8e00ff */
[----:B-1----:R-:W-:-:S02]  /*03f0*/  @UP0 UIMAD UR4, UR25, UR21, UR12 ;  /* 0x00000015190402a4 */ /* 0x002fc4000f8e020c */
[----:B------:R-:W-:Y:S02]  /*0400*/  ULEA.HI.X UR14, UR18, UR5, UR19, 0x3, UP1 ;  /* 0x00000005120e7291 */ /* 0x000fe400088f1c13 */
[----:B------:R-:W-:Y:S02]  /*0410*/  UIMAD UR5, UR12, UR15, UR17 ;  /* 0x0000000f0c0572a4 */ /* 0x000fe4000f8e0211 */
[----:B------:R-:W-:Y:S01]  /*0420*/  @UP0 UIMAD UR4, UR4, UR32, URZ ;  /* 0x00000020040402a4 */ /* 0x000fe2000f8e02ff */
[----:B------:R-:W0:Y:S01]  /*0430*/  LDCU.64 UR36, c[0x0][0x528] ;  /* 0x0000a500ff2477ac */ /* 0x000e220008000a00 */
[----:B------:R-:W-:Y:S01]  /*0440*/  UMOV UR8, UR20 ;  /* 0x0000001400087c82 */ /* 0x000fe20008000000 */
[----:B---3--:R-:W-:Y:S02]  /*0450*/  ULEA UR15, UP1, UR16, UR30, 0x3 ;  /* 0x0000001e100f7291 */ /* 0x008fe4000f8218ff */
[----:B--2---:R-:W-:Y:S02]  /*0460*/  UIMAD.WIDE.U32 UR8, UR12, UR6, UR8 ;  /* 0x000000060c0872a5 */ /* 0x004fe4000f8e0008 */
[----:B----4-:R-:W-:-:S02]  /*0470*/  @UP0 UIMAD UR6, UR4, UR29, URZ ;  /* 0x0000001d040602a4 */ /* 0x010fc4000f8e02ff */
[----:B------:R-:W-:Y:S01]  /*0480*/  ULEA.HI.X UR16, UR16, UR31, UR5, 0x3, UP1 ;  /* 0x0000001f10107291 */ /* 0x000fe200088f1c05 */
[----:B------:R-:W-:Y:S02]  /*0490*/  UMOV UR4, URZ ;  /* 0x000000ff00047c82 */ /* 0x000fe40008000000 */
[----:B------:R-:W-:Y:S01]  /*04a0*/  UMOV UR5, URZ ;  /* 0x000000ff00057c82 */ /* 0x000fe20008000000 */
[----:B------:R-:W-:Y:S02]  /*04b0*/  @UP0 UIMAD.WIDE UR4, UR6, 0x10, UR34 ;  /* 0x00000010060408a5 */ /* 0x000fe4000f8e0222 */
[----:B------:R-:W-:Y:S02]  /*04c0*/  UISETP.GE.AND UP0, UPT, UR32, 0x1, UPT ;  /* 0x000000012000788c */ /* 0x000fe4000bf06270 */
[----:B------:R-:W-:Y:S02]  /*04d0*/  UIMAD UR7, UR12, UR7, UR9 ;  /* 0x000000070c0772a4 */ /* 0x000fe4000f8e0209 */
[----:B------:R-:W-:Y:S01]  /*04e0*/  UIADD3 UR8, UP2, UPT, UR22, UR8, URZ ;  /* 0x0000000816087290 */ /* 0x000fe2000ff5e0ff */
[----:B------:R-:W-:-:S03]  /*04f0*/  HFMA2 R53, -RZ, RZ, 0, 0 ;  /* 0x00000000ff357431 */ /* 0x000fc600000001ff */
[----:B------:R-:W-:Y:S02]  /*0500*/  UIADD3.X UR17, UPT, UPT, UR23, UR7, URZ, UP2, !UPT ;  /* 0x0000000717117290 */ /* 0x000fe400097fe4ff */
[----:B0-----:R-:W-:-:S04]  /*0510*/  ULEA UR18, UP2, UR8, UR36, 0x2 ;  /* 0x0000002408127291 */ /* 0x001fc8000f8410ff */
        /* <DEDUP_REMOVED lines=14> */
.L_x_12578:
[----:B------:R-:W0:Y:S01]  /*0600*/  LDCU UR7, c[0x0][0x388] ;  /* 0x00007100ff0777ac */ /* 0x000e220008000800 */
[----:B------:R-:W-:Y:S02]  /*0610*/  MOV R2, UR22 ;  /* 0x0000001600027c02 */ /* 0x000fe40008000f00 */
[----:B------:R-:W-:Y:S02]  /*0620*/  CS2R R20, SRZ ;  /* 0x0000000000147805 */ /* 0x000fe4000001ff00 */
[----:B------:R-:W-:Y:S01]  /*0630*/  MOV R3, UR21 ;  /* 0x0000001500037c02 */ /* 0x000fe20008000f00 */
[----:B------:R-:W-:Y:S01]  /*0640*/  ULEA UR6, UR23, 0xfffffe00, 0x9 ;  /* 0xfffffe0017067891 */ /* 0x000fe2000f8e48ff */
[----:B------:R-:W-:Y:S02]  /*0650*/  SHF.L.U32 R0, R52, 0x4, RZ ;  /* 0x0000000434007819 */ /* 0x000fe400000006ff */
[----:B------:R-:W-:Y:S02]  /*0660*/  CS2R R26, SRZ ;  /* 0x00000000001a7805 */ /* 0x000fe4000001ff00 */
[----:B------:R-:W-:-:S02]  /*0670*/  CS2R R22, SRZ ;  /* 0x0000000000167805 */ /* 0x000fc4000001ff00 */
[----:B------:R-:W-:Y:S02]  /*0680*/  CS2R R28, SRZ ;  /* 0x00000000001c7805 */ /* 0x000fe4000001ff00 */
[----:B------:R-:W-:Y:S02]  /*0690*/  CS2R R24, SRZ ;  /* 0x0000000000187805 */ /* 0x000fe4000001ff00 */
[----:B------:R-:W-:Y:S02]  /*06a0*/  CS2R R30, SRZ ;  /* 0x00000000001e7805 */ /* 0x000fe4000001ff00 */
[----:B------:R-:W-:Y:S02]  /*06b0*/  CS2R R32, SRZ ;  /* 0x0000000000207805 */ /* 0x000fe4000001ff00 */
[----:B------:R-:W-:Y:S01]  /*06c0*/  MOV R57, RZ ;  /* 0x000000ff00397202 */ /* 0x000fe20000000f00 */
[----:B------:R-:W-:Y:S01]  /*06d0*/  HFMA2 R34, -RZ, RZ, 0, 0 ;  /* 0x00000000ff227431 */ /* 0x000fe200000001ff */
[----:B0-----:R-:W-:-:S06]  /*06e0*/  UIADD3 UR30, UPT, UPT, -UR6, UR7, URZ ;  /* 0x00000007061e7290 */ /* 0x001fcc000fffe1ff */
[C---:B------:R-:W-:Y:S01]  /*06f0*/  ISETP.GE.AND P0, PT, R19.reuse, UR30, PT ;  /* 0x0000001e13007c0c */ /* 0x040fe2000bf06270 */
[----:B------:R-:W-:Y:S01]  /*0700*/  IMAD.WIDE.U32 R18, R19, 0x4, R2 ;  /* 0x0000000413127825 */ /* 0x000fe200078e0002 */
[----:B------:R-:W-:Y:S01]  /*0710*/  BAR.SYNC.DEFER_BLOCKING 0x0 ;  /* 0x0000000000007b1d */ /* 0x000fe20000010000 */
[----:B------:R-:W-:Y:S02]  /*0720*/  LOP3.LUT R3, R0, 0x3e00, RZ, 0xc0, !PT ;  /* 0x00003e0000037812 */ /* 0x000fe400078ec0ff */
[----:B------:R-:W-:Y:S02]  /*0730*/  P2R R103, PR, RZ, 0x1 ;  /* 0x00000001ff677803 */ /* 0x000fe40000000000 */
[----:B------:R-:W-:-:S04]  /*0740*/  LOP3.LUT R74, R3, 0x1f, R52, 0xf8, !PT ;  /* 0x0000001f034a7812 */ /* 0x000fc800078ef834 */
[C---:B------:R-:W-:Y:S02]  /*0750*/  LOP3.LUT R75, R74.reuse, 0x20, RZ, 0xfc, !PT ;  /* 0x000000204a4b7812 */ /* 0x040fe400078efcff */
[C---:B------:R-:W-:Y:S02]  /*0760*/  SHF.L.U32 R2, R74.reuse, 0x2, RZ ;  /* 0x000000024a027819 */ /* 0x040fe400000006ff */
[----:B------:R-:W-:Y:S02]  /*0770*/  LOP3.LUT R10, R74, 0xe0, RZ, 0xfc, !PT ;  /* 0x000000e04a0a7812 */ /* 0x000fe400078efcff */
[----:B------:R-:W-:Y:S01]  /*0780*/  IADD3 R8, P1, PT, R2, UR20, RZ ;  /* 0x0000001402087c10 */ /* 0x000fe2000ff3e0ff */
[----:B------:R-:W2:Y:S01]  /*0790*/  @!P0 LDG.E R21, desc[UR26][R18.64] ;  /* 0x0000001a12158981 */ /* 0x000ea2000c1e1900 */
[----:B------:R-:W-:Y:S02]  /*07a0*/  ISETP.GE.AND P0, PT, R75, UR30, PT ;  /* 0x0000001e4b007c0c */ /* 0x000fe4000bf06270 */
[----:B------:R-:W-:-:S02]  /*07b0*/  LOP3.LUT R0, R74, 0x40, RZ, 0xfc, !PT ;  /* 0x000000404a007812 */ /* 0x000fc400078efcff */
[----:B------:R-:W-:Y:S02]  /*07c0*/  P2R R101, PR, RZ, 0x1 ;  /* 0x00000001ff657803 */ /* 0x000fe40000000000 */
[----:B------:R-:W-:Y:S02]  /*07d0*/  IADD3 R2, P0, PT, R2, UR18, RZ ;  /* 0x0000001202027c10 */ /* 0x000fe4000ff1e0ff */
[----:B------:R-:W-:Y:S02]  /*07e0*/  LOP3.LUT R4, R74, 0x60, RZ, 0xfc, !PT ;  /* 0x000000604a047812 */ /* 0x000fe400078efcff */
[----:B------:R-:W-:Y:S02]  /*07f0*/  IADD3.X R3, PT, PT, RZ, UR17, RZ, P0, !PT ;  /* 0x00000011ff037c10 */ /* 0x000fe400087fe4ff */
[----:B------:R-:W-:Y:S02]  /*0800*/  ISETP.GE.AND P0, PT, R10, UR30, PT ;  /* 0x0000001e0a007c0c */ /* 0x000fe4000bf06270 */
[----:B------:R-:W-:-:S02]  /*0810*/  LOP3.LUT R11, R74, 0x100, RZ, 0xfc, !PT ;  /* 0x000001004a0b7812 */ /* 0x000fc400078efcff */
[C---:B------:R-:W-:Y:S02]  /*0820*/  LOP3.LUT R5, R74.reuse, 0x80, RZ, 0xfc, !PT ;  /* 0x000000804a057812 */ /* 0x040fe400078efcff */
[----:B------:R-:W-:Y:S02]  /*0830*/  LOP3.LUT R7, R74, 0xc0, RZ, 0xfc, !PT ;  /* 0x000000c04a077812 */ /* 0x000fe400078efcff */
[----:B------:R-:W-:Y:S02]  /*0840*/  ISETP.GE.AND P6, PT, R0, UR30, PT ;  /* 0x0000001e00007c0c */ /* 0x000fe4000bfc6270 */
[----:B------:R-:W-:Y:S02]  /*0850*/  IADD3.X R9, PT, PT, RZ, UR19, RZ, P1, !PT ;  /* 0x00000013ff097c10 */ /* 0x000fe40008ffe4ff */
[----:B------:R-:W-:Y:S01]  /*0860*/  LOP3.LUT R6, R74, 0xa0, RZ, 0xfc, !PT ;  /* 0x000000a04a067812 */ /* 0x000fe200078efcff */
[----:B------:R-:W3:Y:S01]  /*0870*/  @!P0 LDG.E R26, desc[UR26][R18.64+0x380] ;  /* 0x0003801a121a8981 */ /* 0x000ee2000c1e1900 */
[----:B------:R-:W-:-:S02]  /*0880*/  ISETP.GE.AND P5, PT, R4, UR30, PT ;  /* 0x0000001e04007c0c */ /* 0x000fc4000bfa6270 */
[----:B------:R-:W-:Y:S02]  /*0890*/  ISETP.NE.AND P1, PT, R101, RZ, PT ;  /* 0x000000ff6500720c */ /* 0x000fe40003f25270 */
[----:B------:R-:W-:Y:S02]  /*08a0*/  P2R R108, PR, RZ, 0x1 ;  /* 0x00000001ff6c7803 */ /* 0x000fe40000000000 */
[----:B------:R-:W-:Y:S01]  /*08b0*/  ISETP.GE.AND P0, PT, R11, UR30, PT ;  /* 0x0000001e0b007c0c */ /* 0x000fe2000bf06270 */
[----:B------:R-:W4:Y:S01]  /*08c0*/  @!P6 LDG.E R23, desc[UR26][R18.64+0x100] ;  /* 0x0001001a1217e981 */ /* 0x000f22000c1e1900 */
[----:B------:R-:W-:Y:S02]  /*08d0*/  ISETP.GE.AND P4, PT, R5, UR30, PT ;  /* 0x0000001e05007c0c */ /* 0x000fe4000bf86270 */
[----:B------:R-:W-:Y:S02]  /*08e0*/  ISETP.GE.AND P2, PT, R7, UR30, PT ;  /* 0x0000001e07007c0c */ /* 0x000fe4000bf46270 */
[----:B------:R-:W-:Y:S01]  /*08f0*/  ISETP.GE.AND P3, PT, R6, UR30, PT ;  /* 0x0000001e06007c0c */ /* 0x000fe2000bf66270 */
[----:B------:R-:W3:Y:S01]  /*0900*/  @!P5 LDG.E R22, desc[UR26][R18.64+0x180] ;  /* 0x0001801a1216d981 */ /* 0x000ee2000c1e1900 */
[----:B------:R-:W-:-:S02]  /*0910*/  LOP3.LUT R12, R74, 0x120, RZ, 0xfc, !PT ;  /* 0x000001204a0c7812 */ /* 0x000fc400078efcff */
[C---:B------:R-:W-:Y:S01]  /*0920*/  LOP3.LUT R13, R74.reuse, 0x140, RZ, 0xfc, !PT ;  /* 0x000001404a0d7812 */ /* 0x040fe200078efcff */
[----:B------:R-:W4:Y:S01]  /*0930*/  @!P1 LDG.E R20, desc[UR26][R18.64+0x80] ;  /* 0x0000801a12149981 */ /* 0x000f22000c1e1900 */
[C---:B------:R-:W-:Y:S02]  /*0940*/  LOP3.LUT R14, R74.reuse, 0x160, RZ, 0xfc, !PT ;  /* 0x000001604a0e7812 */ /* 0x040fe400078efcff */
[----:B------:R-:W-:Y:S01]  /*0950*/  P2R R99, PR, RZ, 0x40 ;  /* 0x00000040ff637803 */ /* 0x000fe20000000000 */
[----:B------:R-:W3:Y:S01]  /*0960*/  @!P0 LDG.E R29, desc[UR26][R18.64+0x400] ;  /* 0x0004001a121d8981 */ /* 0x000ee2000c1e1900 */
        /* <DEDUP_REMOVED lines=26> */
[----:B------:R-:W0:Y:S01]  /*0b10*/  S2R R51, SR_LANEID ;  /* 0x0000000000337919 */ /* 0x000e220000000000 */
[----:B------:R-:W1:Y:S01]  /*0b20*/  S2UR UR7, SR_CgaCtaId ;  /* 0x00000000000779c3 */ /* 0x000e620000008800 */
[----:B------:R-:W-:Y:S01]  /*0b30*/  UMOV UR24, 0x400 ;  /* 0x0000040000187882 */ /* 0x000fe20000000000 */
[----:B------:R-:W-:-:S02]  /*0b40*/  P2R R79, PR, RZ, 0x40 ;  /* 0x00000040ff4f7803 */ /* 0x000fc40000000000 */
[----:B------:R-:W-:Y:S02]  /*0b50*/  P2R R86, PR, RZ, 0x40 ;  /* 0x00000040ff567803 */ /* 0x000fe40000000000 */
[----:B------:R-:W-:Y:S01]  /*0b60*/  ISETP.NE.AND P6, PT, R109, RZ, PT ;  /* 0x000000ff6d00720c */ /* 0x000fe20003fc5270 */
[----:B-1----:R-:W-:Y:S01]  /*0b70*/  ULEA UR24, UR7, UR24, 0x18 ;  /* 0x0000001807187291 */ /* 0x002fe2000f8ec0ff */
[C---:B0-----:R-:W-:Y:S02]  /*0b80*/  IADD3 R18, PT, PT, R51.reuse, 0x80, RZ ;  /* 0x0000008033127810 */ /* 0x041fe40007ffe0ff */
[C---:B------:R-:W-:Y:S02]  /*0b90*/  IADD3 R36, PT, PT, R51.reuse, 0x20, RZ ;  /* 0x0000002033247810 */ /* 0x040fe40007ffe0ff */
[----:B------:R-:W-:Y:S02]  /*0ba0*/  IADD3 R38, PT, PT, R51, 0x40, RZ ;  /* 0x0000004033267810 */ /* 0x000fe40007ffe0ff */
[----:B------:R-:W-:-:S02]  /*0bb0*/  LEA.HI.SX32 R18, R18, R51, 0x1b ;  /* 0x0000003312127211 */ /* 0x000fc400078fdaff */
[C---:B------:R-:W-:Y:S02]  /*0bc0*/  IADD3 R40, PT, PT, R51.reuse, 0x60, RZ ;  /* 0x0000006033287810 */ /* 0x040fe40007ffe0ff */
[CC--:B------:R-:W-:Y:S02]  /*0bd0*/  LEA.HI.SX32 R50, R51.reuse, R51.reuse, 0x1b ;  /* 0x0000003333327211 */ /* 0x0c0fe400078fdaff */
[----:B------:R-:W-:Y:S02]  /*0be0*/  IADD3 R42, PT, PT, R51, 0xa0, RZ ;  /* 0x000000a0332a7810 */ /* 0x000fe40007ffe0ff */
[-C--:B------:R-:W-:Y:S02]  /*0bf0*/  LEA.HI.SX32 R36, R36, R51.reuse, 0x1b ;  /* 0x0000003324247211 */ /* 0x080fe400078fdaff */
[----:B------:R-:W-:Y:S02]  /*0c00*/  LEA.HI.SX32 R38, R38, R51, 0x1b ;  /* 0x0000003326267211 */ /* 0x000fe400078fdaff */
[----:B------:R-:W-:-:S02]  /*0c10*/  LEA R46, R18, UR24, 0x2 ;  /* 0x00000018122e7c11 */ /* 0x000fc4000f8e10ff */
[-C--:B------:R-:W-:Y:S02]  /*0c20*/  LEA.HI.SX32 R40, R40, R51.reuse, 0x1b ;  /* 0x0000003328287211 */ /* 0x080fe400078fdaff */
[----:B------:R-:W-:Y:S02]  /*0c30*/  IADD3 R18, PT, PT, R51, 0xc0, RZ ;  /* 0x000000c033127810 */ /* 0x000fe40007ffe0ff */
[----:B------:R-:W-:Y:S02]  /*0c40*/  LEA R50, R50, UR24, 0x2 ;  /* 0x0000001832327c11 */ /* 0x000fe4000f8e10ff */
[----:B------:R-:W-:Y:S02]  /*0c50*/  LEA.HI.SX32 R42, R42, R51, 0x1b ;  /* 0x000000332a2a7211 */ /* 0x000fe400078fdaff */
[----:B------:R-:W-:Y:S02]  /*0c60*/  LEA R49, R36, UR24, 0x2 ;  /* 0x0000001824317c11 */ /* 0x000fe4000f8e10ff */
[----:B------:R-:W-:-:S02]  /*0c70*/  LEA R48, R38, UR24, 0x2 ;  /* 0x0000001826307c11 */ /* 0x000fc4000f8e10ff */
[----:B------:R-:W-:Y:S02]  /*0c80*/  LEA R47, R40, UR24, 0x2 ;  /* 0x00000018282f7c11 */ /* 0x000fe4000f8e10ff */
[C---:B------:R-:W-:Y:S02]  /*0c90*/  IADD3 R36, PT, PT, R51.reuse, 0xe0, RZ ;  /* 0x000000e033247810 */ /* 0x040fe40007ffe0ff */
[----:B------:R-:W-:Y:S02]  /*0ca0*/  LEA.HI.SX32 R18, R18, R51, 0x1b ;  /* 0x0000003312127211 */ /* 0x000fe400078fdaff */
[----:B------:R-:W-:Y:S02]  /*0cb0*/  LEA R45, R42, UR24, 0x2 ;  /* 0x000000182a2d7c11 */ /* 0x000fe4000f8e10ff */
[C---:B------:R-:W-:Y:S02]  /*0cc0*/  IADD3 R38, PT, PT, R51.reuse, 0x100, RZ ;  /* 0x0000010033267810 */ /* 0x040fe40007ffe0ff */
[----:B------:R-:W-:-:S02]  /*0cd0*/  IADD3 R40, PT, PT, R51, 0x120, RZ ;  /* 0x0000012033287810 */ /* 0x000fc40007ffe0ff */
[C---:B------:R-:W-:Y:S02]  /*0ce0*/  IADD3 R42, PT, PT, R51.reuse, 0x140, RZ ;  /* 0x00000140332a7810 */ /* 0x040fe40007ffe0ff */
[-C--:B------:R-:W-:Y:S02]  /*0cf0*/  LEA.HI.SX32 R36, R36, R51.reuse, 0x1b ;  /* 0x0000003324247211 */ /* 0x080fe400078fdaff */
[----:B------:R-:W-:Y:S02]  /*0d00*/  LEA R44, R18, UR24, 0x2 ;  /* 0x00000018122c7c11 */ /* 0x000fe4000f8e10ff */
[----:B------:R-:W-:Y:S02]  /*0d10*/  IADD3 R18, PT, PT, R51, 0x160, RZ ;  /* 0x0000016033127810 */ /* 0x000fe40007ffe0ff */
[-C--:B------:R-:W-:Y:S02]  /*0d20*/  LEA.HI.SX32 R38, R38, R51.reuse, 0x1b ;  /* 0x0000003326267211 */ /* 0x080fe400078fdaff */
[----:B------:R-:W-:-:S02]  /*0d30*/  LEA.HI.SX32 R40, R40, R51, 0x1b ;  /* 0x0000003328287211 */ /* 0x000fc400078fdaff */
[----:B------:R-:W-:Y:S02]  /*0d40*/  P2R R85, PR, RZ, 0x40 ;  /* 0x00000040ff557803 */ /* 0x000fe40000000000 */
[-C--:B------:R-:W-:Y:S02]  /*0d50*/  LEA.HI.SX32 R19, R42, R51.reuse, 0x1b ;  /* 0x000000332a137211 */ /* 0x080fe400078fdaff */
[----:B------:R-:W-:Y:S02]  /*0d60*/  LEA R43, R36, UR24, 0x2 ;  /* 0x00000018242b7c11 */ /* 0x000fe4000f8e10ff */
[----:B------:R-:W-:Y:S02]  /*0d70*/  ISETP.NE.AND P6, PT, R108, RZ, PT ;  /* 0x000000ff6c00720c */ /* 0x000fe40003fc5270 */
[----:B------:R-:W-:Y:S02]  /*0d80*/  IADD3 R36, PT, PT, R51, 0x1e0, RZ ;  /* 0x000001e033247810 */ /* 0x000fe40007ffe0ff */
[----:B------:R-:W-:-:S02]  /*0d90*/  LEA.HI.SX32 R18, R18, R51, 0x1b ;  /* 0x0000003312127211 */ /* 0x000fc400078fdaff */
[----:B------:R-:W-:Y:S02]  /*0da0*/  LEA R42, R38, UR24, 0x2 ;  /* 0x00000018262a7c11 */ /* 0x000fe4000f8e10ff */
[----:B------:R-:W-:Y:S02]  /*0db0*/  LEA R41, R40, UR24, 0x2 ;  /* 0x0000001828297c11 */ /* 0x000fe4000f8e10ff */
[----:B------:R-:W-:Y:S02]  /*0dc0*/  LEA R40, R19, UR24, 0x2 ;  /* 0x0000001813287c11 */ /* 0x000fe4000f8e10ff */
[----:B------:R-:W-:Y:S02]  /*0dd0*/  P2R R84, PR, RZ, 0x40 ;  /* 0x00000040ff547803 */ /* 0x000fe40000000000 */
[----:B------:R-:W-:Y:S02]  /*0de0*/  LEA.HI.SX32 R35, R36, R51, 0x1b ;  /* 0x0000003324237211 */ /* 0x000fe400078fdaff */
[----:B------:R-:W-:-:S02]  /*0df0*/  LEA R39, R18, UR24, 0x2 ;  /* 0x0000001812277c11 */ /* 0x000fc4000f8e10ff */
[----:B------:R-:W-:Y:S02]  /*0e00*/  ISETP.NE.AND P6, PT, R107, RZ, PT ;  /* 0x000000ff6b00720c */ /* 0x000fe40003fc5270 */
[----:B------:R-:W-:Y:S02]  /*0e10*/  LEA R35, R35, UR24, 0x2 ;  /* 0x0000001823237c11 */ /* 0x000fe4000f8e10ff */
[----:B------:R-:W-:Y:S02]  /*0e20*/  P2R R83, PR, RZ, 0x40 ;  /* 0x00000040ff537803 */ /* 0x000fe40000000000 */
[----:B------:R-:W-:Y:S02]  /*0e30*/  ISETP.NE.AND P6, PT, R105, RZ, PT ;  /* 0x000000ff6900720c */ /* 0x000fe40003fc5270 */
[----:B------:R-:W-:Y:S02]  /*0e40*/  SHF.L.U32 R18, R51, 0x4, RZ ;  /* 0x0000000433127819 */ /* 0x000fe400000006ff */
        /* <DEDUP_REMOVED lines=13> */
[----:B------:R-:W-:Y:S04]  /*0f20*/  STS [R48+0x100], R23 ;  /* 0x0001001730007388 */ /* 0x000fe80000000800 */
[----:B---3--:R1:W-:Y:S01]  /*0f30*/  STS [R47+0x180], R22 ;  /* 0x000180162f007388 */ /* 0x0083e20000000800 */
[----:B0-----:R-:W-:-:S03]  /*0f40*/  IADD3 R20, PT, PT, R51, 0x180, RZ ;  /* 0x0000018033147810 */ /* 0x001fc60007ffe0ff */
[----:B------:R-:W-:Y:S04]  /*0f50*/  STS [R46+0x200], R25 ;  /* 0x000200192e007388 */ /* 0x000fe80000000800 */
[----:B------:R0:W-:Y:S01]  /*0f60*/  STS [R45+0x280], R24 ;  /* 0x000280182d007388 */ /* 0x0001e20000000800 */
[C---:B-1----:R-:W-:Y:S02]  /*0f70*/  IADD3 R22, PT, PT, R51.reuse, 0x1a0, RZ ;  /* 0x000001a033167810 */ /* 0x042fe40007ffe0ff */
[-C--:B------:R-:W-:Y:S02]  /*0f80*/  LEA.HI.SX32 R20, R20, R51.reuse, 0x1b ;  /* 0x0000003314147211 */ /* 0x080fe400078fdaff */
[----:B------:R-:W-:Y:S02]  /*0f90*/  LEA.HI.SX32 R22, R22, R51, 0x1b ;  /* 0x0000003316167211 */ /* 0x000fe400078fdaff */
[----:B0-----:R-:W-:Y:S01]  /*0fa0*/  IADD3 R24, PT, PT, R51, 0x1c0, RZ ;  /* 0x000001c033187810 */ /* 0x001fe20007ffe0ff */
[----:B------:R-:W-:Y:S01]  /*0fb0*/  STS [R44+0x300], R27 ;  /* 0x0003001b2c007388 */ /* 0x000fe20000000800 */
[----:B------:R-:W-:-:S02]  /*0fc0*/  LEA R38, R20, UR24, 0x2 ;  /* 0x0000001814267c11 */ /* 0x000fc4000f8e10ff */
[----:B------:R-:W-:Y:S01]  /*0fd0*/  LEA.HI.SX32 R24, R24, R51, 0x1b ;  /* 0x0000003318187211 */ /* 0x000fe200078fdaff */
        /* <DEDUP_REMOVED lines=50> */
[----:B------:R-:W-:Y:S02]  /*1300*/  ISETP.NE.AND P6, PT, R85, RZ, PT ;  /* 0x000000ff5500720c */ /* 0x000fe40003fc5270 */
[----:B------:R-:W-:Y:S02]  /*1310*/  CS2R R68, SRZ ;  /* 0x0000000000447805 */ /* 0x000fe4000001ff00 */
[----:B------:R-:W-:Y:S02]  /*1320*/  MOV R57, RZ ;  /* 0x000000ff00397202 */ /* 0x000fe40000000f00 */
[----:B------:R-:W-:Y:S01]  /*1330*/  CS2R R70, SRZ ;  /* 0x0000000000467805 */ /* 0x000fe2000001ff00 */
        /* <DEDUP_REMOVED lines=51> */
[----:B------:R-:W-:Y:S04]  /*1670*/  LDS R64, [R34+0xc] ;  /* 0x00000c0022407984 */ /* 0x000fe80000000800 */
[----:B------:R-:W4:Y:S04]  /*1680*/  LDS R66, [R34+0x10] ;  /* 0x0000100022427984 */ /* 0x000f280000000800 */
[----:B------:R-:W-:Y:S04]  /*1690*/  LDS R68, [R34+0x14] ;  /* 0x0000140022447984 */ /* 0x000fe80000000800 */
[----:B------:R-:W-:Y:S04]  /*16a0*/  LDS R70, [R34+0x18] ;  /* 0x0000180022467984 */ /* 0x000fe80000000800 */
[----:B------:R-:W-:Y:S04]  /*16b0*/  LDS R72, [R34+0x1c] ;  /* 0x00001c0022487984 */ /* 0x000fe80000000800 */
[----:B------:R-:W4:Y:S04]  /*16c0*/  LDS R76, [R34+0x20] ;  /* 0x00002000224c7984 */ /* 0x000f280000000800 */
[----:B------:R-:W-:Y:S04]  /*16d0*/  LDS R78, [R34+0x24] ;  /* 0x00002400224e7984 */ /* 0x000fe80000000800 */
[----:B------:R-:W4:Y:S04]  /*16e0*/  LDS R80, [R34+0x28] ;  /* 0x0000280022507984 */ /* 0x000f280000000800 */
[----:B------:R-:W-:Y:S04]  /*16f0*/  LDS R82, [R34+0x2c] ;  /* 0x00002c0022527984 */ /* 0x000fe80000000800 */
[----:B------:R-:W4:Y:S04]  /*1700*/  LDS R84, [R34+0x30] ;  /* 0x0000300022547984 */ /* 0x000f280000000800 */
[----:B------:R-:W-:Y:S04]  /*1710*/  LDS R86, [R34+0x34] ;  /* 0x0000340022567984 */ /* 0x000fe80000000800 */
[----:B------:R-:W4:Y:S04]  /*1720*/  LDS R88, [R34+0x38] ;  /* 0x0000380022587984 */ /* 0x000f280000000800 */
[----:B------:R-:W4:Y:S01]  /*1730*/  LDS R90, [R34+0x3c] ;  /* 0x00003c00225a7984 */ /* 0x000f220000000800 */
        /* <DEDUP_REMOVED lines=42> */
[--C-:B------:R-:W-:Y:S01]  /*19e0*/  FADD.FTZ R57, R60, R55.reuse ;  /* 0x000000373c397221 */ /* 0x100fe20000010000 */
[----:B------:R-:W-:Y:S01]  /*19f0*/  BSSY.RECONVERGENT B0, `(.L_x_12526) ;  /* 0x000003f000007945 */ /* 0x000fe20003800200 */
[--C-:B------:R-:W-:Y:S01]  /*1a00*/  FADD.FTZ R60, R62, R55.reuse ;  /* 0x000000373e3c7221 */ /* 0x100fe20000010000 */
[--C-:B------:R-:W-:Y:S01]  /*1a10*/  FADD.FTZ R62, R66, R55.reuse ;  /* 0x00000037423e7221 */ /* 0x100fe20000010000 */
[--C-:B------:R-:W-:Y:S01]  /*1a20*/  FADD.FTZ R66, R76, R55.reuse ;  /* 0x000000374c427221 */ /* 0x100fe20000010000 */
[----:B------:R0:W-:Y:S04]  /*1a30*/  STS [R50], R59 ;  /* 0x0000003b32007388 */ /* 0x0001e80000000800 */
[----:B------:R-:W-:Y:S04]  /*1a40*/  STS [R49+0x80], R92 ;  /* 0x0000805c31007388 */ /* 0x000fe80000000800 */
[----:B------:R1:W-:Y:S04]  /*1a50*/  STS [R48+0x100], R61 ;  /* 0x0001003d30007388 */ /* 0x0003e80000000800 */
[----:B--2---:R-:W-:Y:S01]  /*1a60*/  STS [R47+0x180], R94 ;  /* 0x0001805e2f007388 */ /* 0x004fe20000000800 */
[----:B0-----:R-:W-:-:S03]  /*1a70*/  FADD.FTZ R59, R64, R55 ;  /* 0x00000037403b7221 */ /* 0x001fc60000010000 */
[----:B------:R0:W-:Y:S01]  /*1a80*/  STS [R46+0x200], R63 ;  /* 0x0002003f2e007388 */ /* 0x0001e20000000800 */
[----:B-1----:R-:W-:-:S03]  /*1a90*/  FADD.FTZ R61, R68, R55 ;  /* 0x00000037443d7221 */ /* 0x002fc60000010000 */
[----:B---3--:R-:W-:Y:S01]  /*1aa0*/  STS [R45+0x280], R96 ;  /* 0x000280602d007388 */ /* 0x008fe20000000800 */
[--C-:B------:R-:W-:Y:S01]  /*1ab0*/  FADD.FTZ R64, R70, R55.reuse ;  /* 0x0000003746407221 */ /* 0x100fe20000010000 */
[--C-:B0-----:R-:W-:Y:S02]  /*1ac0*/  FADD.FTZ R63, R72, R55.reuse ;  /* 0x00000037483f7221 */ /* 0x101fe40000010000 */
[----:B------:R0:W-:Y:S01]  /*1ad0*/  STS [R44+0x300], R65 ;  /* 0x000300412c007388 */ /* 0x0001e20000000800 */
[--C-:B------:R-:W-:Y:S01]  /*1ae0*/  FADD.FTZ R68, R80, R55.reuse ;  /* 0x0000003750447221 */ /* 0x100fe20000010000 */
[--C-:B------:R-:W-:Y:S02]  /*1af0*/  FADD.FTZ R70, R84, R55.reuse ;  /* 0x0000003754467221 */ /* 0x100fe40000010000 */
[----:B----4-:R-:W-:Y:S01]  /*1b00*/  STS [R43+0x380], R98 ;  /* 0x000380622b007388 */ /* 0x010fe20000000800 */
[--C-:B0-----:R-:W-:Y:S01]  /*1b10*/  FADD.FTZ R65, R78, R55.reuse ;  /* 0x000000374e417221 */ /* 0x101fe20000010000 */
[----:B------:R-:W-:-:S02]  /*1b20*/  FADD.FTZ R72, R88, R55 ;  /* 0x0000003758487221 */ /* 0x000fc40000010000 */
[----:B------:R0:W-:Y:S04]  /*1b30*/  STS [R42+0x400], R67 ;  /* 0x000400432a007388 */ /* 0x0001e80000000800 */
[----:B------:R-:W-:Y:S04]  /*1b40*/  STS [R41+0x480], R100 ;  /* 0x0004806429007388 */ /* 0x000fe80000000800 */
[----:B------:R1:W-:Y:S04]  /*1b50*/  STS [R40+0x500], R69 ;  /* 0x0005004528007388 */ /* 0x0003e80000000800 */
[----:B------:R-:W-:Y:S04]  /*1b60*/  STS [R39+0x580], R102 ;  /* 0x0005806627007388 */ /* 0x000fe80000000800 */
[----:B------:R2:W-:Y:S04]  /*1b70*/  STS [R38+0x600], R71 ;  /* 0x0006004726007388 */ /* 0x0005e80000000800 */
[----:B------:R3:W-:Y:S04]  /*1b80*/  STS [R37+0x680], R104 ;  /* 0x0006806825007388 */ /* 0x0007e80000000800 */
[----:B------:R3:W-:Y:S04]  /*1b90*/  STS [R36+0x700], R77 ;  /* 0x0007004d24007388 */ /* 0x0007e80000000800 */
[----:B------:R3:W-:Y:S01]  /*1ba0*/  STS [R35+0x780], R106 ;  /* 0x0007806a23007388 */ /* 0x0007e20000000800 */
[--C-:B0-----:R-:W-:Y:S01]  /*1bb0*/  FADD.FTZ R67, R82, R55.reuse ;  /* 0x0000003752437221 */ /* 0x101fe20000010000 */
[--C-:B-1----:R-:W-:Y:S01]  /*1bc0*/  FADD.FTZ R69, R86, R55.reuse ;  /* 0x0000003756457221 */ /* 0x102fe20000010000 */
[----:B--2---:R-:W-:Y:S01]  /*1bd0*/  FADD.FTZ R71, R90, R55 ;  /* 0x000000375a477221 */ /* 0x004fe20000010000 */
[----:B------:R-:W-:Y:S01]  /*1be0*/  NOP ;  /* 0x0000000000007918 */ /* 0x000fe20000000000 */
[----:B------:R-:W-:Y:S05]  /*1bf0*/  @P5 BRA `(.L_x_12527) ;  /* 0x0000000000785947 */ /* 0x000fea0003800000 */
[----:B------:R-:W-:Y:S01]  /*1c00*/  FMUL.FTZ R58, R58, 1.4426950216293334961 ;  /* 0x3fb8aa3b3a3a7820 */ /* 0x000fe20000410000 */
[----:B---3--:R-:W-:Y:S02]  /*1c10*/  MOV R77, 0x3e800000 ;  /* 0x3e800000004d7802 */ /* 0x008fe40000000f00 */
        /* <DEDUP_REMOVED lines=28> */
.L_x_12527:
[----:B------:R-:W-:Y:S05]  /*1de0*/  BSYNC.RECONVERGENT B0 ;  /* 0x0000000000007941 */ /* 0x000fea0003800200 */
.L_x_12526:
[----:B------:R-:W-:Y:S01]  /*1df0*/  FSETP.GTU.FTZ.AND P5, PT, R57, 20, PT ;  /* 0x41a000003900780b */ /* 0x000fe20003fbc000 */
[----:B------:R-:W-:-:S12]  /*1e00*/  BSSY.RECONVERGENT B0, `(.L_x_12528) ;  /* 0x0000020000007945 */ /* 0x000fd80003800200 */
[----:B------:R-:W-:Y:S05]  /*1e10*/  @P5 BRA `(.L_x_12529) ;  /* 0x0000000000785947 */ /* 0x000fea0003800000 */
[----:B------:R-:W-:Y:S01]  /*1e20*/  FMUL.FTZ R57, R57, 1.4426950216293334961 ;  /* 0x3fb8aa3b39397820 */ /* 0x000fe20000410000 */
[----:B------:R-:W-:Y:S01]  /*1e30*/  MOV R83, 0x3e800000 ;  /* 0x3e80000000537802 */ /* 0x000fe20000000f00 */
[----:B------:R-:W-:Y:S02]  /*1e40*/  HFMA2 R78, -RZ, RZ, 1.3056640625, -1.8671875 ;  /* 0x3d39bf78ff4e7431 */ /* 0x000fe400000001ff */
[----:B---3--:R-:W0:Y:S02]  /*1e50*/  MUFU.EX2 R77, R57 ;  /* 0x00000039004d7308 */ /* 0x008e240000000800 */
        /* <DEDUP_REMOVED lines=26> */
.L_x_12529:
[----:B------:R-:W-:Y:S05]  /*2000*/  BSYNC.RECONVERGENT B0 ;  /* 0x0000000000007941 */ /* 0x000fea0003800200 */
.L_x_12528:
[----:B------:R-:W-:Y:S01]  /*2010*/  FSETP.GTU.FTZ.AND P5, PT, R60, 20, PT ;  /* 0x41a000003c00780b */ /* 0x000fe20003fbc000 */
[----:B------:R-:W-:-:S12]  /*2020*/  BSSY.RECONVERGENT B0, `(.L_x_12530) ;  /* 0x0000020000007945 */ /* 0x000fd80003800200 */
[----:B------:R-:W-:Y:S05]  /*2030*/  @P5 BRA `(.L_x_12531) ;  /* 0x0000000000785947 */ /* 0x000fea0003800000 */
[----:B------:R-:W-:Y:S01]  /*2040*/  FMUL.FTZ R60, R60, 1.4426950216293334961 ;  /* 0x3fb8aa3b3c3c7820 */ /* 0x000fe20000410000 */
[----:B------:R-:W-:Y:S01]  /*2050*/  HFMA2 R83, -RZ, RZ, 1.625, 0 ;  /* 0x3e800000ff537431 */ /* 0x000fe200000001ff */
[----:B------:R-:W-:Y:S02]  /*2060*/  MOV R78, 0x3d39bf78 ;  /* 0x3d39bf78004e7802 */ /* 0x000fe40000000f00 */
        /* <DEDUP_REMOVED lines=27> */
.L_x_12531:
[----:B------:R-:W-:Y:S05]  /*2220*/  BSYNC.RECONVERGENT B0 ;  /* 0x0000000000007941 */ /* 0x000fea0003800200 */
.L_x_12530:
        /* <DEDUP_REMOVED lines=33> */
.L_x_12533:
[----:B------:R-:W-:Y:S05]  /*2440*/  BSYNC.RECONVERGENT B0 ;  /* 0x0000000000007941 */ /* 0x000fea0003800200 */
.L_x_12532:
        /* <DEDUP_REMOVED lines=33> */
.L_x_12535:
[----:B------:R-:W-:Y:S05]  /*2660*/  BSYNC.RECONVERGENT B0 ;  /* 0x0000000000007941 */ /* 0x000fea0003800200 */
.L_x_12534:
        /* <DEDUP_REMOVED lines=33> */
.L_x_12537:
[----:B------:R-:W-:Y:S05]  /*2880*/  BSYNC.RECONVERGENT B0 ;  /* 0x0000000000007941 */ /* 0x000fea0003800200 */
.L_x_12536:
        /* <DEDUP_REMOVED lines=33> */
.L_x_12539:
[----:B------:R-:W-:Y:S05]  /*2aa0*/  BSYNC.RECONVERGENT B0 ;  /* 0x0000000000007941 */ /* 0x000fea0003800200 */
.L_x_12538:
        /* <DEDUP_REMOVED lines=33> */
.L_x_12541:
[----:B------:R-:W-:Y:S05]  /*2cc0*/  BSYNC.RECONVERGENT B0 ;  /* 0x0000000000007941 */ /* 0x000fea0003800200 */
.L_x_12540:
        /* <DEDUP_REMOVED lines=33> */
.L_x_12543:
[----:B------:R-:W-:Y:S05]  /*2ee0*/  BSYNC.RECONVERGENT B0 ;  /* 0x0000000000007941 */ /* 0x000fea0003800200 */
.L_x_12542:
        /* <DEDUP_REMOVED lines=33> */
.L_x_12545:
[----:B------:R-:W-:Y:S05]  /*3100*/  BSYNC.RECONVERGENT B0 ;  /* 0x0000000000007941 */ /* 0x000fea0003800200 */
.L_x_12544:
        /* <DEDUP_REMOVED lines=33> */
.L_x_12547:
[----:B------:R-:W-:Y:S05]  /*3320*/  BSYNC.RECONVERGENT B0 ;  /* 0x0000000000007941 */ /* 0x000fea0003800200 */
.L_x_12546:
        /* <DEDUP_REMOVED lines=33> */
.L_x_12549:
[----:B------:R-:W-:Y:S05]  /*3540*/  BSYNC.RECONVERGENT B0 ;  /* 0x0000000000007941 */ /* 0x000fea0003800200 */
.L_x_12548:
        /* <DEDUP_REMOVED lines=33> */
.L_x_12551:
[----:B------:R-:W-:Y:S05]  /*3760*/  BSYNC.RECONVERGENT B0 ;  /* 0x0000000000007941 */ /* 0x000fea0003800200 */
.L_x_12550:
        /* <DEDUP_REMOVED lines=33> */
.L_x_12553:
[----:B------:R-:W-:Y:S05]  /*3980*/  BSYNC.RECONVERGENT B0 ;  /* 0x0000000000007941 */ /* 0x000fea0003800200 */
.L_x_12552:
        /* <DEDUP_REMOVED lines=33> */
.L_x_12555:
[----:B------:R-:W-:Y:S05]  /*3ba0*/  BSYNC.RECONVERGENT B0 ;  /* 0x0000000000007941 */ /* 0x000fea0003800200 */
.L_x_12554:
        /* <DEDUP_REMOVED lines=33> */
.L_x_12557:
[----:B------:R-:W-:Y:S05]  /*3dc0*/  BSYNC.RECONVERGENT B0 ;  /* 0x0000000000007941 */ /* 0x000fea0003800200 */
.L_x_12556:
[----:B------:R-:W0:Y:S01]  /*3dd0*/  LDCU.128 UR8, c[0x0][0x410] ;  /* 0x00008200ff0877ac */ /* 0x000e220008000c00 */
[----:B------:R-:W-:Y:S01]  /*3de0*/  P2R R120, PR, RZ, 0x1 ;  /* 0x00000001ff787803 */ /* 0x000fe20000000000 */
[----:B------:R-:W-:Y:S01]  /*3df0*/  LDS R91, [R34] ;  /* 0x00000000225b7984 */ /* 0x000fe20000000800 */
[----:B------:R-:W-:Y:S01]  /*3e00*/  ISETP.NE.AND P0, PT, R95, RZ, PT ;  /* 0x000000ff5f00720c */ /* 0x000fe20003f05270 */
[----:B------:R-:W-:Y:S01]  /*3e10*/  UMOV UR7, URZ ;  /* 0x000000ff00077c82 */ /* 0x000fe20008000000 */
[----:B------:R-:W-:Y:S01]  /*3e20*/  ISETP.NE.AND P6, PT, R81, RZ, PT ;  /* 0x000000ff5100720c */ /* 0x000fe20003fc5270 */
[----:B------:R-:W-:Y:S01]  /*3e30*/  LDS R90, [R34+0x4] ;  /* 0x00000400225a7984 */ /* 0x000fe20000000800 */
[----:B------:R-:W-:Y:S02]  /*3e40*/  P2R R118, PR, RZ, 0x1 ;  /* 0x00000001ff767803 */ /* 0x000fe40000000000 */
[----:B------:R-:W-:Y:S02]  /*3e50*/  CS2R R110, SRZ ;  /* 0x00000000006e7805 */ /* 0x000fe4000001ff00 */
[----:B------:R-:W-:Y:S01]  /*3e60*/  ISETP.NE.AND P0, PT, R97, RZ, PT ;  /* 0x000000ff6100720c */ /* 0x000fe20003f05270 */
[----:B------:R-:W-:Y:S01]  /*3e70*/  LDS R89, [R34+0x8] ;  /* 0x0000080022597984 */ /* 0x000fe20000000800 */
[----:B------:R-:W-:Y:S01]  /*3e80*/  HFMA2 R94, -RZ, RZ, 0, 0 ;  /* 0x00000000ff5e7431 */ /* 0x000fe200000001ff */
[----:B------:R-:W-:-:S02]  /*3e90*/  CS2R R112, SRZ ;  /* 0x0000000000707805 */ /* 0x000fc4000001ff00 */
[----:B------:R-:W-:Y:S01]  /*3ea0*/  P2R R116, PR, RZ, 0x1 ;  /* 0x00000001ff747803 */ /* 0x000fe20000000000 */
[----:B------:R-:W-:Y:S01]  /*3eb0*/  LDS R88, [R34+0xc] ;  /* 0x00000c0022587984 */ /* 0x000fe20000000800 */
[----:B------:R-:W-:Y:S02]  /*3ec0*/  ISETP.NE.AND P0, PT, R99, RZ, PT ;  /* 0x000000ff6300720c */ /* 0x000fe40003f05270 */
[----:B------:R-:W-:Y:S02]  /*3ed0*/  CS2R R114, SRZ ;  /* 0x0000000000727805 */ /* 0x000fe4000001ff00 */
[----:B------:R-:W-:Y:S01]  /*3ee0*/  MOV R96, RZ ;  /* 0x000000ff00607202 */ /* 0x000fe20000000f00 */
[----:B0-----:R-:W-:Y:S01]  /*3ef0*/  UIMAD.WIDE.U32 UR28, UR25, UR8, UR6 ;  /* 0x00000008191c72a5 */ /* 0x001fe2000f8e0006 */
[----:B------:R-:W-:Y:S01]  /*3f00*/  LDS R87, [R34+0x10] ;  /* 0x0000100022577984 */ /* 0x000fe20000000800 */
[----:B---3--:R-:W-:Y:S01]  /*3f10*/  P2R R106, PR, RZ, 0x1 ;  /* 0x00000001ff6a7803 */ /* 0x008fe20000000000 */
[----:B------:R-:W-:Y:S01]  /*3f20*/  HFMA2 R98, -RZ, RZ, 0, 0 ;  /* 0x00000000ff627431 */ /* 0x000fe200000001ff */
[----:B------:R-:W-:Y:S01]  /*3f30*/  UIMAD UR9, UR25, UR9, UR29 ;  /* 0x00000009190972a4 */ /* 0x000fe2000f8e021d */
[----:B------:R-:W-:Y:S01]  /*3f40*/  LDS R86, [R34+0x14] ;  /* 0x0000140022567984 */ /* 0x000fe20000000800 */
[----:B------:R-:W-:Y:S01]  /*3f50*/  ISETP.NE.AND P0, PT, R101, RZ, PT ;  /* 0x000000ff6500720c */ /* 0x000fe20003f05270 */
[----:B------:R-:W-:Y:S01]  /*3f60*/  UMOV UR8, UR28 ;  /* 0x0000001c00087c82 */ /* 0x000fe20008000000 */
[----:B------:R-:W-:Y:S01]  /*3f70*/  P2R R122, PR, RZ, 0x2 ;  /* 0x00000002ff7a7803 */ /* 0x000fe20000000000 */
[----:B------:R-:W-:Y:S01]  /*3f80*/  UIMAD.WIDE.U32 UR8, UR12, UR10, UR8 ;  /* 0x0000000a0c0872a5 */ /* 0x000fe2000f8e0008 */
[----:B------:R-:W-:Y:S01]  /*3f90*/  LDS R85, [R34+0x18] ;  /* 0x0000180022557984 */ /* 0x000fe20000000800 */
[----:B------:R-:W-:Y:S01]  /*3fa0*/  P2R R104, PR, RZ, 0x1 ;  /* 0x00000001ff687803 */ /* 0x000fe20000000000 */
[----:B------:R-:W-:Y:S01]  /*3fb0*/  HFMA2 R100, -RZ, RZ, 0, 0 ;  /* 0x00000000ff647431 */ /* 0x000fe200000001ff */
[----:B------:R-:W-:Y:S01]  /*3fc0*/  UIMAD UR11, UR12, UR11, UR9 ;  /* 0x0000000b0c0b72a4 */ /* 0x000fe2000f8e0209 */
[----:B------:R-:W-:Y:S01]  /*3fd0*/  LDS R78, [R34+0x24] ;  /* 0x00002400224e7984 */ /* 0x000fe20000000800 */
[----:B------:R-:W-:Y:S01]  /*3fe0*/  IADD3 R2, P5, PT, R74, UR8, RZ ;  /* 0x000000084a027c10 */ /* 0x000fe2000ffbe0ff */
[----:B------:R-:W-:Y:S01]  /*3ff0*/  HFMA2 R102, -RZ, RZ, 0, 0 ;  /* 0x00000000ff667431 */ /* 0x000fe200000001ff */
[----:B------:R-:W-:Y:S01]  /*4000*/  ISETP.NE.AND P0, PT, R103, RZ, PT ;  /* 0x000000ff6700720c */ /* 0x000fe20003f05270 */
        /* <DEDUP_REMOVED lines=15> */
[----:B------:R-:W-:Y:S02]  /*4100*/  MOV R117, RZ ;  /* 0x000000ff00757202 */ /* 0x000fe40000000f00 */
[----:B------:R-:W-:Y:S02]  /*4110*/  MOV R119, RZ ;  /* 0x000000ff00777202 */ /* 0x000fe40000000f00 */
[----:B------:R-:W-:-:S02]  /*4120*/  MOV R121, RZ ;  /* 0x000000ff00797202 */ /* 0x000fc40000000f00 */
[----:B------:R-:W-:Y:S01]  /*4130*/  MOV R125, RZ ;  /* 0x000000ff007d7202 */ /* 0x000fe20000000f00 */
        /* <DEDUP_REMOVED lines=19> */
[----:B------:R-:W-:Y:S01]  /*4270*/  LDS R79, [R34+0x1c] ;  /* 0x00001c00224f7984 */ /* 0x000fe20000000800 */
[----:B------:R-:W-:Y:S06]  /*4280*/  BAR.SYNC.DEFER_BLOCKING 0x0 ;  /* 0x0000000000007b1d */ /* 0x000fec0000010000 */
        /* <DEDUP_REMOVED lines=71> */
[----:B------:R-:W0:Y:S04]  /*4700*/  LDS R97, [R34+0x28] ;  /* 0x0000280022617984 */ /* 0x000e280000000800 */
[----:B------:R-:W0:Y:S04]  /*4710*/  LDS R96, [R34+0x2c] ;  /* 0x00002c0022607984 */ /* 0x000e280000000800 */
[----:B------:R-:W-:Y:S04]  /*4720*/  LDS R95, [R34+0x30] ;  /* 0x00003000225f7984 */ /* 0x000fe80000000800 */
[----:B------:R-:W0:Y:S04]  /*4730*/  LDS R94, [R34+0x34] ;  /* 0x00003400225e7984 */ /* 0x000e280000000800 */
[----:B------:R-:W-:Y:S04]  /*4740*/  LDS R93, [R34+0x38] ;  /* 0x00003800225d7984 */ /* 0x000fe80000000800 */
[----:B------:R-:W0:Y:S01]  /*4750*/  LDS R92, [R34+0x3c] ;  /* 0x00003c00225c7984 */ /* 0x000e220000000800 */
[----:B------:R-:W-:Y:S01]  /*4760*/  BAR.SYNC.DEFER_BLOCKING 0x0 ;  /* 0x0000000000007b1d */ /* 0x000fe20000010000 */
[----:B-1----:R-:W-:-:S05]  /*4770*/  CS2R R112, SRZ ;  /* 0x0000000000707805 */ /* 0x002fca000001ff00 */
[----:B------:R-:W5:Y:S01]  /*4780*/  @!P5 LDG.E R109, desc[UR26][R2.64] ;  /* 0x0000001a026dd981 */ /* 0x000f62000c1e1900 */
[----:B------:R-:W-:Y:S02]  /*4790*/  ISETP.NE.AND P5, PT, R108, RZ, PT ;  /* 0x000000ff6c00720c */ /* 0x000fe40003fa5270 */
[----:B------:R-:W-:Y:S02]  /*47a0*/  MOV R108, RZ ;  /* 0x000000ff006c7202 */ /* 0x000fe40000000f00 */
[----:B--2---:R-:W-:Y:S01]  /*47b0*/  CS2R R114, SRZ ;  /* 0x0000000000727805 */ /* 0x004fe2000001ff00 */
[----:B------:R-:W2:Y:S08]  /*47c0*/  @!P4 LDG.E R130, desc[UR26][R2.64+0x780] ;  /* 0x0007801a0282c981 */ /* 0x000eb0000c1e1900 */
        /* <DEDUP_REMOVED lines=27> */
[----:B---3--:R-:W-:Y:S01]  /*4980*/  FMUL.FTZ R111, R106, -1.4426950216293334961 ;  /* 0xbfb8aa3b6a6f7820 */ /* 0x008fe20000410000 */
[----:B------:R-:W-:Y:S01]  /*4990*/  FMUL.FTZ R110, R107, -1.4426950216293334961 ;  /* 0xbfb8aa3b6b6e7820 */ /* 0x000fe20000410000 */
[----:B----4-:R-:W-:-:S04]  /*49a0*/  FMUL.FTZ R117, R104, -1.4426950216293334961 ;  /* 0xbfb8aa3b68757820 */ /* 0x010fc80000410000 */
[----:B------:R-:W3:Y:S01]  /*49b0*/  MUFU.EX2 R111, R111 ;  /* 0x0000006f006f7308 */ /* 0x000ee20000000800 */
[----:B------:R-:W-:-:S03]  /*49c0*/  FMUL.FTZ R116, R105, -1.4426950216293334961 ;  /* 0xbfb8aa3b69747820 */ /* 0x000fc60000410000 */
[----:B------:R-:W4:Y:S01]  /*49d0*/  MUFU.EX2 R110, R110 ;  /* 0x0000006e006e7308 */ /* 0x000f220000000800 */
[----:B-----5:R-:W-:-:S03]  /*49e0*/  FMUL.FTZ R124, R103, -1.4426950216293334961 ;  /* 0xbfb8aa3b677c7820 */ /* 0x020fc60000410000 */
[----:B------:R-:W5:Y:S01]  /*49f0*/  MUFU.EX2 R117, R117 ;  /* 0x0000007500757308 */ /* 0x000f620000000800 */
[----:B0-----:R-:W-:-:S03]  /*4a00*/  FMUL.FTZ R125, R102, -1.4426950216293334961 ;  /* 0xbfb8aa3b667d7820 */ /* 0x001fc60000410000 */
[----:B------:R-:W0:Y:S01]  /*4a10*/  MUFU.EX2 R116, R116 ;  /* 0x0000007400747308 */ /* 0x000e220000000800 */
[----:B---3--:R-:W-:-:S03]  /*4a20*/  FADD.FTZ R111, R111, 1 ;  /* 0x3f8000006f6f7421 */ /* 0x008fc60000010000 */
[----:B------:R-:W3:Y:S01]  /*4a30*/  MUFU.EX2 R124, R124 ;  /* 0x0000007c007c7308 */ /* 0x000ee20000000800 */
[----:B-1----:R-:W-:Y:S01]  /*4a40*/  FMUL.FTZ R3, R100, -1.4426950216293334961 ;  /* 0xbfb8aa3b64037820 */ /* 0x002fe20000410000 */
[----:B------:R-:W-:Y:S01]  /*4a50*/  FMUL.FTZ R2, R101, -1.4426950216293334961 ;  /* 0xbfb8aa3b65027820 */ /* 0x000fe20000410000 */
[----:B----4-:R-:W-:Y:S01]  /*4a60*/  FADD.FTZ R110, R110, 1 ;  /* 0x3f8000006e6e7421 */ /* 0x010fe20000010000 */
[----:B------:R-:W1:Y:S01]  /*4a70*/  MUFU.RCP R111, R111 ;  /* 0x0000006f006f7308 */ /* 0x000e620000001000 */
[----:B-----5:R-:W-:-:S07]  /*4a80*/  FADD.FTZ R117, R117, 1 ;  /* 0x3f80000075757421 */ /* 0x020fce0000010000 */
[----:B------:R-:W4:Y:S04]  /*4a90*/  MUFU.EX2 R125, R125 ;  /* 0x0000007d007d7308 */ /* 0x000f280000000800 */
[----:B------:R-:W-:Y:S04]  /*4aa0*/  MUFU.EX2 R3, R3 ;  /* 0x0000000300037308 */ /* 0x000fe80000000800 */
[----:B------:R-:W5:Y:S01]  /*4ab0*/  MUFU.EX2 R2, R2 ;  /* 0x0000000200027308 */ /* 0x000f620000000800 */
[----:B0-----:R-:W-:-:S03]  /*4ac0*/  FADD.FTZ R116, R116, 1 ;  /* 0x3f80000074747421 */ /* 0x001fc60000010000 */
[----:B------:R-:W0:Y:S01]  /*4ad0*/  MUFU.RCP R110, R110 ;  /* 0x0000006e006e7308 */ /* 0x000e220000001000 */
[----:B---3--:R-:W-:Y:S01]  /*4ae0*/  FADD.FTZ R124, R124, 1 ;  /* 0x3f8000007c7c7421 */ /* 0x008fe20000010000 */
[----:B------:R-:W-:Y:S01]  /*4af0*/  FMUL.FTZ R126, R99, -1.4426950216293334961 ;  /* 0xbfb8aa3b637e7820 */ /* 0x000fe20000410000 */
[----:B------:R-:W-:Y:S01]  /*4b00*/  FMUL.FTZ R132, R98, -1.4426950216293334961 ;  /* 0xbfb8aa3b62847820 */ /* 0x000fe20000410000 */
[----:B------:R-:W-:-:S04]  /*4b10*/  FMUL.FTZ R133, R97, -1.4426950216293334961 ;  /* 0xbfb8aa3b61857820 */ /* 0x000fc80000410000 */
[----:B------:R-:W3:Y:S01]  /*4b20*/  MUFU.RCP R117, R117 ;  /* 0x0000007500757308 */ /* 0x000ee20000001000 */
[----:B------:R-:W-:Y:S01]  /*4b30*/  FMUL.FTZ R134, R96, -1.4426950216293334961 ;  /* 0xbfb8aa3b60867820 */ /* 0x000fe20000410000 */
[----:B----4-:R-:W-:Y:S01]  /*4b40*/  FADD.FTZ R125, R125, 1 ;  /* 0x3f8000007d7d7421 */ /* 0x010fe20000010000 */
[----:B-----5:R-:W-:-:S05]  /*4b50*/  FADD.FTZ R2, R2, 1 ;  /* 0x3f80000002027421 */ /* 0x020fca0000010000 */
[----:B------:R-:W-:Y:S01]  /*4b60*/  MUFU.RCP R116, R116 ;  /* 0x0000007400747308 */ /* 0x000fe20000001000 */
[----:B------:R-:W-:-:S07]  /*4b70*/  FMUL.FTZ R137, R94, -1.4426950216293334961 ;  /* 0xbfb8aa3b5e897820 */ /* 0x000fce0000410000 */
[----:B------:R-:W4:Y:S08]  /*4b80*/  MUFU.RCP R124, R124 ;  /* 0x0000007c007c7308 */ /* 0x000f300000001000 */
[----:B------:R5:W3:Y:S04]  /*4b90*/  MUFU.EX2 R131, R126 ;  /* 0x0000007e00837308 */ /* 0x000ae80000000800 */
[----:B------:R-:W4:Y:S04]  /*4ba0*/  MUFU.EX2 R132, R132 ;  /* 0x0000008400847308 */ /* 0x000f280000000800 */
[----:B------:R-:W4:Y:S01]  /*4bb0*/  MUFU.EX2 R133, R133 ;  /* 0x0000008500857308 */ /* 0x000f220000000800 */
[----:B-----5:R-:W-:-:S03]  /*4bc0*/  FMUL.FTZ R126, R92, -1.4426950216293334961 ;  /* 0xbfb8aa3b5c7e7820 */ /* 0x020fc60000410000 */
[----:B------:R-:W5:Y:S04]  /*4bd0*/  MUFU.EX2 R134, R134 ;  /* 0x0000008600867308 */ /* 0x000f680000000800 */
[----:B------:R1:W-:Y:S04]  /*4be0*/  MUFU.EX2 R146, R126 ;  /* 0x0000007e00927308 */ /* 0x0003e80000000800 */
[----:B------:R-:W-:Y:S08]  /*4bf0*/  MUFU.RCP R125, R125 ;  /* 0x0000007d007d7308 */ /* 0x000ff00000001000 */
[----:B-1----:R0:W-:Y:S01]  /*4c00*/  MUFU.RCP R126, R2 ;  /* 0x00000002007e7308 */ /* 0x0021e20000001000 */
        /* <DEDUP_REMOVED lines=22> */
[----:B-1----:R-:W-:Y:S01]  /*4d70*/  FADD.FTZ R127, R3, 1 ;  /* 0x3f800000037f7421 */ /* 0x002fe20000010000 */
[----:B------:R-:W-:-:S02]  /*4d80*/  FADD.FTZ R3, -R111, 1 ;  /* 0x3f8000006f037421 */ /* 0x000fc40000010100 */
[----:B------:R-:W1:Y:S01]  /*4d90*/  LDS R118, [R34+0x18] ;  /* 0x0000180022767984 */ /* 0x000e620000000800 */
[----:B0-----:R-:W-:Y:S01]  /*4da0*/  FADD.FTZ R2, -R110, 1 ;  /* 0x3f8000006e027421 */ /* 0x001fe20000010100 */
[----:B------:R-:W-:Y:S01]  /*4db0*/  FFMA.FTZ R122, R106, R3, 1 ;  /* 0x3f8000006a7a7423 */ /* 0x000fe20000010003 */
[----:B------:R-:W0:Y:S01]  /*4dc0*/  MUFU.RCP R127, R127 ;  /* 0x0000007f007f7308 */ /* 0x000e220000001000 */
[----:B------:R-:W1:Y:S01]  /*4dd0*/  LDS R115, [R34+0x14] ;  /* 0x0000140022737984 */ /* 0x000e620000000800 */
[----:B------:R-:W-:Y:S01]  /*4de0*/  FFMA.FTZ R2, R107, R2, 1 ;  /* 0x3f8000006b027423 */ /* 0x000fe20000010002 */
[----:B------:R-:W-:-:S05]  /*4df0*/  FMUL.FTZ R139, R93, -1.4426950216293334961 ;  /* 0xbfb8aa3b5d8b7820 */ /* 0x000fca0000410000 */
[----:B------:R0:W-:Y:S01]  /*4e00*/  MUFU.EX2 R138, R137 ;  /* 0x00000089008a7308 */ /* 0x0001e20000000800 */
[----:B---3--:R-:W-:Y:S01]  /*4e10*/  FADD.FTZ R128, R131, 1 ;  /* 0x3f80000083807421 */ /* 0x008fe20000010000 */
[----:B----4-:R-:W-:Y:S01]  /*4e20*/  FADD.FTZ R129, R132, 1 ;  /* 0x3f80000084817421 */ /* 0x010fe20000010000 */
[----:B--2---:R-:W-:Y:S01]  /*4e30*/  FADD.FTZ R130, R133, 1 ;  /* 0x3f80000085827421 */ /* 0x004fe20000010000 */
[----:B------:R-:W-:Y:S01]  /*4e40*/  FMUL.FTZ R135, R95, -1.4426950216293334961 ;  /* 0xbfb8aa3b5f877820 */ /* 0x000fe20000410000 */
[----:B-----5:R-:W-:Y:S01]  /*4e50*/  FADD.FTZ R134, R134, 1 ;  /* 0x3f80000086867421 */ /* 0x020fe20000010000 */
[----:B------:R-:W-:Y:S01]  /*4e60*/  LDS R121, [R34+0x28] ;  /* 0x0000280022797984 */ /* 0x000fe20000000800 */
[----:B------:R-:W-:-:S03]  /*4e70*/  FMUL.FTZ R120, R90, R109 ;  /* 0x0000006d5a787220 */ /* 0x000fc60000410000 */
[----:B------:R-:W-:Y:S01]  /*4e80*/  LDS R123, [R34+0x2c] ;  /* 0x00002c00227b7984 */ /* 0x000fe20000000800 */
[----:B------:R-:W-:Y:S01]  /*4e90*/  FMUL.FTZ R119, R111, R120 ;  /* 0x000000786f777220 */ /* 0x000fe20000410000 */
[----:B------:R-:W-:Y:S02]  /*4ea0*/  FMUL.FTZ R3, R91, R108 ;  /* 0x0000006c5b037220 */ /* 0x000fe40000410000 */
[----:B------:R-:W2:Y:S01]  /*4eb0*/  LDS R120, [R34+0x1c] ;  /* 0x00001c0022787984 */ /* 0x000ea20000000800 */
[----:B0-----:R-:W-:Y:S01]  /*4ec0*/  FMUL.FTZ R137, R119, R122 ;  /* 0x0000007a77897220 */ /* 0x001fe20000410000 */
[----:B------:R-:W-:Y:S01]  /*4ed0*/  FMUL.FTZ R3, R110, R3 ;  /* 0x000000036e037220 */ /* 0x000fe20000410000 */
[----:B------:R-:W-:Y:S01]  /*4ee0*/  FADD.FTZ R119, -R117, 1 ;  /* 0x3f80000075777421 */ /* 0x000fe20000010100 */
[----:B------:R-:W-:Y:S01]  /*4ef0*/  FADD.FTZ R122, -R124, 1 ;  /* 0x3f8000007c7a7421 */ /* 0x000fe20000010100 */
[----:B------:R-:W-:Y:S01]  /*4f00*/  FMUL.FTZ R131, R89, R112 ;  /* 0x0000007059837220 */ /* 0x000fe20000410000 */
[----:B------:R-:W-:Y:S01]  /*4f10*/  FMUL.FTZ R3, R3, R2 ;  /* 0x0000000203037220 */ /* 0x000fe20000410000 */
[----:B------:R-:W-:Y:S01]  /*4f20*/  FADD.FTZ R2, -R116, 1 ;  /* 0x3f80000074027421 */ /* 0x000fe20000010100 */
[----:B------:R-:W-:Y:S01]  /*4f30*/  FFMA.FTZ R133, R104, R119, 1 ;  /* 0x3f80000068857423 */ /* 0x000fe20000010077 */
[----:B------:R-:W-:Y:S01]  /*4f40*/  FMUL.FTZ R132, R88, R113 ;  /* 0x0000007158847220 */ /* 0x000fe20000410000 */
[----:B------:R-:W0:Y:S01]  /*4f50*/  LDS R119, [R34+0x24] ;  /* 0x0000240022777984 */ /* 0x000e220000000800 */
[----:B------:R3:W-:Y:S01]  /*4f60*/  MUFU.EX2 R140, R139 ;  /* 0x0000008b008c7308 */ /* 0x0007e20000000800 */
[----:B------:R-:W-:Y:S01]  /*4f70*/  FFMA.FTZ R2, R105, R2, 1 ;  /* 0x3f80000069027423 */ /* 0x000fe20000010002 */
[----:B------:R-:W-:Y:S01]  /*4f80*/  FMUL.FTZ R131, R116, R131 ;  /* 0x0000008374837220 */ /* 0x000fe20000410000 */
[----:B------:R-:W-:Y:S01]  /*4f90*/  FMUL.FTZ R132, R117, R132 ;  /* 0x0000008475847220 */ /* 0x000fe20000410000 */
[----:B------:R4:W5:Y:S01]  /*4fa0*/  MUFU.EX2 R136, R135 ;  /* 0x0000008700887308 */ /* 0x0009620000000800 */
[----:B------:R-:W-:-:S02]  /*4fb0*/  FFMA.FTZ R143, R103, R122, 1 ;  /* 0x3f800000678f7423 */ /* 0x000fc4000001007a */
[----:B------:R-:W0:Y:S01]  /*4fc0*/  LDS R122, [R34+0x20] ;  /* 0x00002000227a7984 */ /* 0x000e220000000800 */
[----:B---3--:R-:W-:Y:S01]  /*4fd0*/  FMUL.FTZ R139, R87, R114 ;  /* 0x00000072578b7220 */ /* 0x008fe20000410000 */
[----:B------:R-:W-:Y:S01]  /*4fe0*/  FMUL.FTZ R141, R132, R133 ;  /* 0x00000085848d7220 */ /* 0x000fe20000410000 */
[----:B----4-:R3:W4:Y:S01]  /*4ff0*/  MUFU.RCP R135, R134 ;  /* 0x0000008600877308 */ /* 0x0107220000001000 */
[----:B------:R-:W-:Y:S01]  /*5000*/  FADD.FTZ R133, -R127, 1 ;  /* 0x3f8000007f857421 */ /* 0x000fe20000010100 */
[----:B------:R-:W-:Y:S01]  /*5010*/  LDS R132, [R34+0x38] ;  /* 0x0000380022847984 */ /* 0x000fe20000000800 */
[----:B---3--:R-:W-:Y:S01]  /*5020*/  FMUL.FTZ R134, R124, R139 ;  /* 0x0000008b7c867220 */ /* 0x008fe20000410000 */
[----:B------:R-:W-:Y:S01]  /*5030*/  FMUL.FTZ R139, R131, R2 ;  /* 0x00000002838b7220 */ /* 0x000fe20000410000 */
[----:B------:R-:W-:Y:S01]  /*5040*/  FADD.FTZ R131, -R125, 1 ;  /* 0x3f8000007d837421 */ /* 0x000fe20000010100 */
[----:B------:R-:W-:Y:S01]  /*5050*/  FFMA.FTZ R149, R100, R133, 1 ;  /* 0x3f80000064957423 */ /* 0x000fe20000010085 */
[----:B------:R-:W-:Y:S01]  /*5060*/  FMUL.FTZ R143, R134, R143 ;  /* 0x0000008f868f7220 */ /* 0x000fe20000410000 */
[----:B------:R-:W-:Y:S01]  /*5070*/  LDS R133, [R34+0x34] ;  /* 0x0000340022857984 */ /* 0x000fe20000000800 */
[----:B------:R-:W-:-:S03]  /*5080*/  FFMA.FTZ R145, R102, R131, 1 ;  /* 0x3f80000066917423 */ /* 0x000fc60000010083 */
[----:B------:R-:W3:Y:S01]  /*5090*/  LDS R134, [R34+0x30] ;  /* 0x0000300022867984 */ /* 0x000ee20000000800 */
[----:B------:R-:W0:Y:S03]  /*50a0*/  MUFU.RCP R130, R130 ;  /* 0x0000008200827308 */ /* 0x000e260000001000 */
[----:B------:R-:W3:Y:S01]  /*50b0*/  LDS R131, [R34+0x3c] ;  /* 0x00003c0022837984 */ /* 0x000ee20000000800 */
[----:B-----5:R-:W-:Y:S01]  /*50c0*/  FADD.FTZ R136, R136, 1 ;  /* 0x3f80000088887421 */ /* 0x020fe20000010000 */
[----:B------:R-:W-:-:S03]  /*50d0*/  FADD.FTZ R138, R138, 1 ;  /* 0x3f8000008a8a7421 */ /* 0x000fc60000010000 */
[----:B------:R-:W5:Y:S01]  /*50e0*/  MUFU.RCP R129, R129 ;  /* 0x0000008100817308 */ /* 0x000f620000001000 */
[----:B------:R-:W-:Y:S01]  /*50f0*/  FADD.FTZ R2, -R126, 1 ;  /* 0x3f8000007e027421 */ /* 0x000fe20000010100 */
[----:B-1----:R-:W-:Y:S01]  /*5100*/  FMUL.FTZ R147, R85, R118 ;  /* 0x0000007655937220 */ /* 0x002fe20000410000 */
[----:B------:R-:W-:Y:S01]  /*5110*/  FADD.FTZ R140, R140, 1 ;  /* 0x3f8000008c8c7421 */ /* 0x000fe20000010000 */
[----:B------:R-:W-:-:S04]  /*5120*/  FADD.FTZ R146, R146, 1 ;  /* 0x3f80000092927421 */ /* 0x000fc80000010000 */
[----:B------:R-:W1:Y:S01]  /*5130*/  MUFU.RCP R128, R128 ;  /* 0x0000008000807308 */ /* 0x000e620000001000 */
[----:B------:R-:W-:Y:S01]  /*5140*/  FMUL.FTZ R147, R126, R147 ;  /* 0x000000937e937220 */ /* 0x000fe20000410000 */
[----:B----4-:R-:W-:Y:S01]  /*5150*/  FADD.FTZ R155, -R135, 1 ;  /* 0x3f800000879b7421 */ /* 0x010fe20000010100 */
[----:B------:R-:W-:Y:S06]  /*5160*/  BAR.SYNC.DEFER_BLOCKING 0x0 ;  /* 0x0000000000007b1d */ /* 0x000fec0000010000 */
[----:B------:R4:W-:Y:S08]  /*5170*/  MUFU.RCP R142, R136 ;  /* 0x00000088008e7308 */ /* 0x0009f00000001000 */
[----:B------:R2:W3:Y:S01]  /*5180*/  MUFU.RCP R161, R138 ;  /* 0x0000008a00a17308 */ /* 0x0004e20000001000 */
[----:B----4-:R-:W-:Y:S01]  /*5190*/  FFMA.FTZ R136, R101, R2, 1 ;  /* 0x3f80000065887423 */ /* 0x010fe20000010002 */
[----:B------:R-:W-:-:S03]  /*51a0*/  FMUL.FTZ R2, R86, R115 ;  /* 0x0000007356027220 */ /* 0x000fc60000410000 */
[----:B------:R-:W-:-:S03]  /*51b0*/  FMUL.FTZ R147, R147, R136 ;  /* 0x0000008893937220 */ /* 0x000fc60000410000 */
[----:B------:R4:W3:Y:S01]  /*51c0*/  MUFU.RCP R144, R140 ;  /* 0x0000008c00907308 */ /* 0x0008e20000001000 */
[----:B--2---:R-:W-:Y:S01]  /*51d0*/  FMUL.FTZ R138, R79, R120 ;  /* 0x000000784f8a7220 */ /* 0x004fe20000410000 */
[----:B0-----:R-:W-:-:S03]  /*51e0*/  FADD.FTZ R136, -R130, 1 ;  /* 0x3f80000082887421 */ /* 0x001fc60000010100 */
[----:B------:R-:W-:-:S03]  /*51f0*/  FMUL.FTZ R138, R127, R138 ;  /* 0x0000008a7f8a7220 */ /* 0x000fc60000410000 */
[----:B------:R-:W0:Y:S01]  /*5200*/  MUFU.RCP R167, R146 ;  /* 0x0000009200a77308 */ /* 0x000e220000001000 */
[----:B------:R-:W-:Y:S01]  /*5210*/  FMUL.FTZ R149, R138, R149 ;  /* 0x000000958a957220 */ /* 0x000fe20000410000 */
[----:B------:R-:W-:Y:S01]  /*5220*/  FFMA.FTZ R138, R97, R136, 1 ;  /* 0x3f800000618a7423 */ /* 0x000fe20000010088 */
[----:B------:R-:W-:Y:S01]  /*5230*/  FMUL.FTZ R2, R125, R2 ;  /* 0x000000027d027220 */ /* 0x000fe20000410000 */
[C---:B-----5:R-:W-:Y:S01]  /*5240*/  FADD.FTZ R151, -R129.reuse, 1 ;  /* 0x3f80000081977421 */ /* 0x060fe20000010100 */
[----:B------:R-:W-:Y:S01]  /*5250*/  FMUL.FTZ R136, R78, R119 ;  /* 0x000000774e887220 */ /* 0x000fe20000410000 */
[----:B------:R-:W-:Y:S01]  /*5260*/  FFMA.FTZ R157, R96, R155, 1 ;  /* 0x3f800000609d7423 */ /* 0x000fe2000001009b */
[----:B------:R-:W-:Y:S01]  /*5270*/  FMUL.FTZ R145, R2, R145 ;  /* 0x0000009102917220 */ /* 0x000fe20000410000 */
[----:B------:R-:W-:Y:S01]  /*5280*/  FFMA.FTZ R153, R98, R151, 1 ;  /* 0x3f80000062997423 */ /* 0x000fe20000010097 */
[----:B------:R-:W-:Y:S01]  /*5290*/  FMUL.FTZ R155, R82, R121 ;  /* 0x00000079529b7220 */ /* 0x000fe20000410000 */
[----:B------:R-:W-:Y:S01]  /*52a0*/  FMUL.FTZ R136, R129, R136 ;  /* 0x0000008881887220 */ /* 0x000fe20000410000 */
[----:B-1----:R-:W-:Y:S01]  /*52b0*/  FADD.FTZ R2, -R128, 1 ;  /* 0x3f80000080027421 */ /* 0x002fe20000010100 */
[----:B------:R-:W-:Y:S01]  /*52c0*/  FMUL.FTZ R151, R77, R122 ;  /* 0x0000007a4d977220 */ /* 0x000fe20000410000 */
[----:B----4-:R-:W-:Y:S01]  /*52d0*/  FMUL.FTZ R140, R80, R123 ;  /* 0x0000007b508c7220 */ /* 0x010fe20000410000 */
[----:B------:R-:W-:Y:S01]  /*52e0*/  FMUL.FTZ R155, R130, R155 ;  /* 0x0000009b829b7220 */ /* 0x000fe20000410000 */
[----:B------:R-:W-:Y:S01]  /*52f0*/  FMUL.FTZ R153, R136, R153 ;  /* 0x0000009988997220 */ /* 0x000fe20000410000 */
[----:B------:R-:W-:Y:S01]  /*5300*/  FFMA.FTZ R2, R99, R2, 1 ;  /* 0x3f80000063027423 */ /* 0x000fe20000010002 */
[----:B------:R-:W-:Y:S01]  /*5310*/  FMUL.FTZ R151, R128, R151 ;  /* 0x0000009780977220 */ /* 0x000fe20000410000 */
[----:B------:R-:W-:Y:S01]  /*5320*/  FMUL.FTZ R140, R135, R140 ;  /* 0x0000008c878c7220 */ /* 0x000fe20000410000 */
[----:B---3--:R-:W-:Y:S01]  /*5330*/  FADD.FTZ R159, -R161, 1 ;  /* 0x3f800000a19f7421 */ /* 0x008fe20000010100 */
[----:B------:R-:W-:Y:S01]  /*5340*/  FADD.FTZ R136, -R144, 1 ;  /* 0x3f80000090887421 */ /* 0x000fe20000010100 */
[----:B0-----:R-:W-:Y:S01]  /*5350*/  FADD.FTZ R165, -R167, 1 ;  /* 0x3f800000a7a57421 */ /* 0x001fe20000010100 */
        /* <DEDUP_REMOVED lines=23> */
[----:B------:R-:W-:Y:S01]  /*54d0*/  UIMAD.WIDE.U32 UR8, UR25, UR10, UR6 ;  /* 0x0000000a190872a5 */ /* 0x000fe2000f8e0006 */
[----:B------:R-:W1:Y:S02]  /*54e0*/  LDCU.64 UR30, c[0x0][0x490] ;  /* 0x00009200ff1e77ac */ /* 0x000e640008000a00 */
        /* <DEDUP_REMOVED lines=35> */
[----:B------:R-:W-:Y:S01]  /*5720*/  UIMAD UR9, UR25, UR11, UR9 ;  /* 0x0000000b190972a4 */ /* 0x000fe2000f8e0209 */
[----:B------:R-:W3:Y:S03]  /*5730*/  LDCU.64 UR10, c[0x0][0x558] ;  /* 0x0000ab00ff0a77ac */ /* 0x000ee60008000a00 */
[----:B------:R-:W-:-:S04]  /*5740*/  UIMAD.WIDE.U32 UR8, UR12, UR28, UR8 ;  /* 0x0000001c0c0872a5 */ /* 0x000fc8000f8e0008 */
[----:B------:R-:W-:Y:S02]  /*5750*/  UIMAD UR9, UR12, UR29, UR9 ;  /* 0x0000001d0c0972a4 */ /* 0x000fe4000f8e0209 */
[----:B0-----:R-:W-:-:S04]  /*5760*/  IADD3 R3, P0, PT, R74, UR8, RZ ;  /* 0x000000084a037c10 */ /* 0x001fc8000ff1e0ff */
        /* <DEDUP_REMOVED lines=34> */
[----:B0-----:R-:W-:Y:S02]  /*5990*/  FMUL.FTZ R137, R90, R106 ;  /* 0x0000006a5a897220 */ /* 0x001fe40000410000 */
[----:B------:R0:W-:Y:S01]  /*59a0*/  @!P3 STG.E desc[UR26][R2.64+0x580], R159 ;  /* 0x0005809f0200b986 */ /* 0x0001e2000c10191a */
[----:B------:R-:W-:-:S03]  /*59b0*/  FMUL.FTZ R90, R89, R116 ;  /* 0x00000074595a7220 */ /* 0x000fc60000410000 */
[----:B------:R0:W-:Y:S04]  /*59c0*/  @!P6 STG.E desc[UR26][R2.64+0x600], R163 ;  /* 0x000600a30200e986 */ /* 0x0001e8000c10191a */
[----:B------:R0:W-:Y:S04]  /*59d0*/  @!P5 STG.E desc[UR26][R2.64+0x680], R165 ;  /* 0x000680a50200d986 */ /* 0x0001e8000c10191a */
[----:B------:R0:W-:Y:S04]  /*59e0*/  @!P4 STG.E desc[UR26][R2.64+0x700], R169 ;  /* 0x000700a90200c986 */ /* 0x0001e8000c10191a */
[----:B------:R0:W-:Y:S01]  /*59f0*/  @!P0 STG.E desc[UR26][R2.64+0x780], R171 ;  /* 0x000780ab02008986 */ /* 0x0001e2000c10191a */
[----:B------:R-:W-:Y:S01]  /*5a00*/  FFMA.FTZ R89, R33, R105, R54 ;  /* 0x0000006921597223 */ /* 0x000fe20000010036 */
[----:B-1----:R-:W-:Y:S01]  /*5a10*/  UISETP.NE.U32.AND UP0, UPT, UR30, URZ, UPT ;  /* 0x000000ff1e00728c */ /* 0x002fe2000bf05070 */
[----:B------:R-:W-:Y:S01]  /*5a20*/  FMUL.FTZ R99, R99, R128 ;  /* 0x0000008063637220 */ /* 0x000fe20000410000 */
[----:B------:R-:W-:Y:S01]  /*5a30*/  FMUL.FTZ R104, R104, R117 ;  /* 0x0000007568687220 */ /* 0x000fe20000410000 */
[----:B------:R-:W-:Y:S01]  /*5a40*/  FFMA.FTZ R54, R32, R137, R89 ;  /* 0x0000008920367223 */ /* 0x000fe20000010059 */
[----:B------:R-:W-:Y:S01]  /*5a50*/  UISETP.NE.AND.EX UP0, UPT, UR31, URZ, UPT, UP0 ;  /* 0x000000ff1f00728c */ /* 0x000fe2000bf05300 */
[----:B------:R-:W-:Y:S01]  /*5a60*/  FMUL.FTZ R167, R92, R167 ;  /* 0x000000a75ca77220 */ /* 0x000fe20000410000 */
[----:B------:R-:W-:Y:S01]  /*5a70*/  FMUL.FTZ R92, R77, R99 ;  /* 0x000000634d5c7220 */ /* 0x000fe20000410000 */
[----:B------:R-:W-:Y:S01]  /*5a80*/  FMUL.FTZ R103, R103, R124 ;  /* 0x0000007c67677220 */ /* 0x000fe20000410000 */
[----:B--2---:R-:W-:Y:S01]  /*5a90*/  FMUL.FTZ R139, R88, R104 ;  /* 0x00000068588b7220 */ /* 0x004fe20000410000 */
        /* <DEDUP_REMOVED lines=12> */
[----:B---3--:R-:W-:Y:S01]  /*5b60*/  FMUL.FTZ R141, R86, R102 ;  /* 0x00000066568d7220 */ /* 0x008fe20000410000 */
[----:B------:R-:W-:Y:S01]  /*5b70*/  FMUL.FTZ R86, R85, R101 ;  /* 0x0000006555567220 */ /* 0x000fe20000410000 */
[----:B----4-:R-:W-:Y:S01]  /*5b80*/  FMUL.FTZ R143, R79, R100 ;  /* 0x000000644f8f7220 */ /* 0x010fe20000410000 */
[----:B-----5:R-:W-:Y:S01]  /*5b90*/  FMUL.FTZ R145, R78, R98 ;  /* 0x000000624e917220 */ /* 0x020fe20000410000 */
        /* <DEDUP_REMOVED lines=28> */
[----:B------:R1:W-:Y:S01]  /*5d60*/  STS [R34+0x8], R3 ;  /* 0x0000080322007388 */ /* 0x0003e20000000800 */
        /* <DEDUP_REMOVED lines=74> */
.L_x_12558:
[----:B------:R-:W-:Y:S01]  /*6210*/  FFMA.FTZ R0, R28, R141, R111 ;  /* 0x0000008d1c007223 */ /* 0x000fe2000001006f */
[----:B------:R-:W1:Y:S01]  /*6220*/  LDCU UR7, c[0x0][0x38c] ;  /* 0x00007180ff0777ac */ /* 0x000e620008000800 */
[----:B0-----:R-:W-:Y:S01]  /*6230*/  MOV R85, RZ ;  /* 0x000000ff00557202 */ /* 0x001fe20000000f00 */
[----:B------:R-:W-:Y:S01]  /*6240*/  FMUL.FTZ R95, R105, R56 ;  /* 0x00000038695f7220 */ /* 0x000fe20000410000 */
[----:B------:R-:W-:Y:S01]  /*6250*/  FFMA.FTZ R3, R27, R86, R0 ;  /* 0x000000561b037223 */ /* 0x000fe20000010000 */
[----:B------:R-:W-:Y:S01]  /*6260*/  MOV R83, RZ ;  /* 0x000000ff00537202 */ /* 0x000fe20000000f00 */
[-C--:B------:R-:W-:Y:S01]  /*6270*/  FMUL.FTZ R97, R137, R56.reuse ;  /* 0x0000003889617220 */ /* 0x080fe20000410000 */
[----:B------:R-:W-:Y:S01]  /*6280*/  MOV R113, RZ ;  /* 0x000000ff00717202 */ /* 0x000fe20000000f00 */
[----:B------:R-:W-:Y:S01]  /*6290*/  FFMA.FTZ R0, R26, R143, R3 ;  /* 0x0000008f1a007223 */ /* 0x000fe20000010003 */
[----:B------:R-:W-:Y:S01]  /*62a0*/  MOV R79, RZ ;  /* 0x000000ff004f7202 */ /* 0x000fe20000000f00 */
[----:B------:R-:W-:Y:S01]  /*62b0*/  FMUL.FTZ R115, R90, R56 ;  /* 0x000000385a737220 */ /* 0x000fe20000410000 */
[----:B------:R-:W-:Y:S01]  /*62c0*/  MOV R103, RZ ;  /* 0x000000ff00677202 */ /* 0x000fe20000000f00 */
[----:B------:R-:W-:Y:S01]  /*62d0*/  FFMA.FTZ R3, R25, R92, R0 ;  /* 0x0000005c19037223 */ /* 0x000fe20000010000 */
[----:B------:R-:W-:Y:S01]  /*62e0*/  MOV R121, RZ ;  /* 0x000000ff00797202 */ /* 0x000fe20000000f00 */
[-C--:B------:R-:W-:Y:S01]  /*62f0*/  FMUL.FTZ R87, R139, R56.reuse ;  /* 0x000000388b577220 */ /* 0x080fe20000410000 */
[----:B------:R-:W-:Y:S01]  /*6300*/  MOV R135, RZ ;  /* 0x000000ff00877202 */ /* 0x000fe20000000f00 */
[----:B------:R-:W-:Y:S01]  /*6310*/  FFMA.FTZ R0, R24, R145, R3 ;  /* 0x0000009118007223 */ /* 0x000fe20000010003 */
[----:B------:R-:W-:Y:S01]  /*6320*/  MOV R99, RZ ;  /* 0x000000ff00637202 */ /* 0x000fe20000000f00 */
[----:B------:R-:W-:Y:S01]  /*6330*/  FMUL.FTZ R119, R88, R56 ;  /* 0x0000003858777220 */ /* 0x000fe20000410000 */
[----:B-1----:R-:W-:Y:S01]  /*6340*/  UISETP.GE.AND UP0, UPT, UR7, 0x1, UPT ;  /* 0x000000010700788c */ /* 0x002fe2000bf06270 */
        /* <DEDUP_REMOVED lines=54> */
.L_x_12577:
        /* <DEDUP_REMOVED lines=42> */
[----:B------:R1:W-:Y:S04]  /*6950*/  MUFU.EX2 R108, R7 ;  /* 0x00000007006c7308 */ /* 0x0003e80000000800 */
[----:B------:R4:W-:Y:S01]  /*6960*/  MUFU.COS R112, R110 ;  /* 0x0000006e00707308 */ /* 0x0009e20000000000 */
[----:B0-----:R-:W-:-:S04]  /*6970*/  FMUL.FTZ R6, R11, R62 ;  /* 0x0000003e0b067220 */ /* 0x001fc80000410000 */
[----:B------:R-:W-:Y:S01]  /*6980*/  FMUL.RZ R120, R6, 0.15915493667125701904 ;  /* 0x3e22f98306787820 */ /* 0x000fe2000040c000 */
[----:B-1----:R-:W-:Y:S01]  /*6990*/  FMUL.FTZ R7, R11, R61 ;  /* 0x0000003d0b077220 */ /* 0x002fe20000410000 */
[----:B------:R-:W-:Y:S01]  /*69a0*/  FMUL.FTZ R6, R16, R62 ;  /* 0x0000003e10067220 */ /* 0x000fe20000410000 */
        /* <DEDUP_REMOVED lines=15> */
[----:B------:R-:W-:Y:S01]  /*6aa0*/  MUFU.SIN R137, R114 ;  /* 0x0000007200897308 */ /* 0x000fe20000000400 */
[----:B0-----:R-:W-:-:S07]  /*6ab0*/  FMUL.FTZ R7, R11, R66 ;  /* 0x000000420b077220 */ /* 0x001fce0000410000 */
[----:B------:R0:W-:Y:S01]  /*6ac0*/  MUFU.COS R15, R114 ;  /* 0x00000072000f7308 */ /* 0x0001e20000000000 */
[----:B------:R-:W-:Y:S01]  /*6ad0*/  FMUL.RZ R126, R7, 0.15915493667125701904 ;  /* 0x3e22f983077e7820 */ /* 0x000fe2000040c000 */
[----:B------:R-:W-:-:S06]  /*6ae0*/  FMUL.FTZ R7, R16, R66 ;  /* 0x0000004210077220 */ /* 0x000fcc0000410000 */
[----:B------:R1:W4:Y:S01]  /*6af0*/  MUFU.EX2 R166, R6 ;  /* 0x0000000600a67308 */ /* 0x0003220000000800 */
[----:B0-----:R-:W-:-:S03]  /*6b00*/  FMUL.FTZ R114, R11, R64 ;  /* 0x000000400b727220 */ /* 0x001fc60000410000 */
[----:B------:R-:W-:Y:S01]  /*6b10*/  MUFU.SIN R151, R116 ;  /* 0x0000007400977308 */ /* 0x000fe20000000400 */
[----:B------:R-:W-:Y:S01]  /*6b20*/  FMUL.RZ R124, R114, 0.15915493667125701904 ;  /* 0x3e22f983727c7820 */ /* 0x000fe2000040c000 */
[----:B------:R-:W-:Y:S01]  /*6b30*/  FMUL.FTZ R114, R16, R64 ;  /* 0x0000004010727220 */ /* 0x000fe20000410000 */
[----:B-1----:R-:W-:-:S05]  /*6b40*/  FMUL.FTZ R6, R11, R68 ;  /* 0x000000440b067220 */ /* 0x002fca0000410000 */
[----:B------:R0:W-:Y:S08]  /*6b50*/  MUFU.COS R153, R116 ;  /* 0x0000007400997308 */ /* 0x0001f00000000000 */
[----:B------:R-:W-:Y:S01]  /*6b60*/  MUFU.SIN R159, R120 ;  /* 0x00000078009f7308 */ /* 0x000fe20000000400 */
[----:B0-----:R-:W-:-:S07]  /*6b70*/  FMUL.FTZ R116, R11, R65 ;  /* 0x000000410b747220 */ /* 0x001fce0000410000 */
        /* <DEDUP_REMOVED lines=8> */
[----:B------:R0:W-:Y:S08]  /*6c00*/  MUFU.COS R157, R124 ;  /* 0x0000007c009d7308 */ /* 0x0001f00000000000 */
[----:B------:R-:W-:Y:S01]  /*6c10*/  MUFU.SIN R163, R126 ;  /* 0x0000007e00a37308 */ /* 0x000fe20000000400 */
[----:B0-----:R-:W-:Y:S01]  /*6c20*/  FMUL.RZ R124, R116, 0.15915493667125701904 ;  /* 0x3e22f983747c7820 */ /* 0x001fe2000040c000 */
[----:B------:R-:W-:-:S06]  /*6c30*/  FMUL.FTZ R116, R16, R65 ;  /* 0x0000004110747220 */ /* 0x000fcc0000410000 */
[----:B------:R0:W5:Y:S08]  /*6c40*/  MUFU.COS R165, R126 ;  /* 0x0000007e00a57308 */ /* 0x0001700000000000 */
[----:B------:R1:W4:Y:S01]  /*6c50*/  MUFU.EX2 R172, R6 ;  /* 0x0000000600ac7308 */ /* 0x0003220000000800 */
[----:B0-----:R-:W-:Y:S01]  /*6c60*/  FMUL.RZ R126, R7, 0.15915493667125701904 ;  /* 0x3e22f983077e7820 */ /* 0x001fe2000040c000 */
[----:B------:R-:W-:-:S02]  /*6c70*/  FMUL.FTZ R7, R16, R67 ;  /* 0x0000004310077220 */ /* 0x000fc40000410000 */
[----:B------:R0:W-:Y:S04]  /*6c80*/  MUFU.EX2 R179, R116 ;  /* 0x0000007400b37308 */ /* 0x0001e80000000800 */
[----:B------:R2:W-:Y:S01]  /*6c90*/  MUFU.EX2 R178, R7 ;  /* 0x0000000700b27308 */ /* 0x0005e20000000800 */
[C---:B-1----:R-:W-:Y:S01]  /*6ca0*/  FMUL.FTZ R6, R11.reuse, R69 ;  /* 0x000000450b067220 */ /* 0x042fe20000410000 */
[C---:B-----5:R-:W-:Y:S01]  /*6cb0*/  FMUL.FTZ R168, R170.reuse, R165 ;  /* 0x000000a5aaa87220 */ /* 0x060fe20000410000 */
        /* <DEDUP_REMOVED lines=29> */
[----:B------:R2:W4:Y:S01]  /*6e90*/  MUFU.COS R169, R120 ;  /* 0x0000007800a97308 */ /* 0x0005220000000000 */
[C---:B0-----:R-:W-:Y:S01]  /*6ea0*/  FMUL.FTZ R134, R118.reuse, R15 ;  /* 0x0000000f76867220 */ /* 0x041fe20000410000 */
[----:B------:R-:W-:Y:S01]  /*6eb0*/  FMUL.FTZ R118, R118, R137 ;  /* 0x0000008976767220 */ /* 0x000fe20000410000 */
[----:B------:R-:W-:Y:S01]  /*6ec0*/  FMUL.FTZ R150, R104, R7 ;  /* 0x0000000768967220 */ /* 0x000fe20000410000 */
[-C--:B------:R-:W-:Y:S01]  /*6ed0*/  FMUL.FTZ R176, R86, -R3.reuse ;  /* 0x8000000356b07220 */ /* 0x080fe20000410000 */
        /* <DEDUP_REMOVED lines=9> */
[----:B------:R-:W-:-:S02]  /*6f70*/  FMUL.FTZ R198, R104, -R3 ;  /* 0x8000000368c67220 */ /* 0x000fc40000410000 */
[----:B------:R0:W-:Y:S01]  /*6f80*/  MUFU.COS R15, R4 ;  /* 0x00000004000f7308 */ /* 0x0001e20000000000 */
[C---:B----4-:R-:W-:Y:S01]  /*6f90*/  FMUL.FTZ R158, R172.reuse, R169 ;  /* 0x000000a9ac9e7220 */ /* 0x050fe20000410000 */
        /* <DEDUP_REMOVED lines=17> */
[----:B------:R2:W-:Y:S08]  /*70b0*/  MUFU.SIN R140, R136 ;  /* 0x00000088008c7308 */ /* 0x0005f00000000400 */
[----:B------:R3:W4:Y:S01]  /*70c0*/  MUFU.SIN R171, R126 ;  /* 0x0000007e00ab7308 */ /* 0x0007220000000400 */
[C---:B--2---:R-:W-:Y:S01]  /*70d0*/  FMUL.FTZ R136, R108.reuse, R141 ;  /* 0x0000008d6c887220 */ /* 0x044fe20000410000 */
[----:B------:R-:W-:Y:S01]  /*70e0*/  FMUL.FTZ R108, R108, R139 ;  /* 0x0000008b6c6c7220 */ /* 0x000fe20000410000 */
[----:B0-----:R-:W-:Y:S01]  /*70f0*/  FMUL.FTZ R174, R178, R173 ;  /* 0x000000adb2ae7220 */ /* 0x001fe20000410000 */
[----:B------:R-:W-:Y:S01]  /*7100*/  FMUL.FTZ R139, R80, R7 ;  /* 0x00000007508b7220 */ /* 0x000fe20000410000 */
[----:B------:R-:W-:-:S03]  /*7110*/  FMUL.FTZ R141, R82, -R3 ;  /* 0x80000003528d7220 */ /* 0x000fc60000410000 */
[----:B------:R-:W-:Y:S01]  /*7120*/  MUFU.SIN R181, R6 ;  /* 0x0000000600b57308 */ /* 0x000fe20000000400 */
[C---:B---3--:R-:W-:Y:S01]  /*7130*/  FMUL.FTZ R126, R110.reuse, R153 ;  /* 0x000000996e7e7220 */ /* 0x048fe20000410000 */
[----:B------:R-:W-:-:S06]  /*7140*/  FMUL.FTZ R110, R110, R151 ;  /* 0x000000976e6e7220 */ /* 0x000fcc0000410000 */
[----:B------:R-:W0:Y:S01]  /*7150*/  MUFU.COS R175, R6 ;  /* 0x0000000600af7308 */ /* 0x000e220000000000 */
[----:B----4-:R-:W-:-:S07]  /*7160*/  FMUL.FTZ R178, R178, R171 ;  /* 0x000000abb2b27220 */ /* 0x010fce0000410000 */
        /* <DEDUP_REMOVED lines=37> */
.L_x_12561:
[----:B------:R-:W-:-:S06]  /*73c0*/  LEA R14, R52, UR24, 0x3 ;  /* 0x00000018340e7c11 */ /* 0x000fcc000f8e18ff */
[----:B------:R-:W0:Y:S02]  /*73d0*/  LDS.64 R14, [R14+0x1ca8] ;  /* 0x001ca8000e0e7984 */ /* 0x000e240000000a00 */
.L_x_12562:
[----:B------:R-:W-:Y:S05]  /*73e0*/  BSYNC.RECONVERGENT B0 ;  /* 0x0000000000007941 */ /* 0x000fea0003800200 */
.L_x_12560:
[----:B------:R-:W-:Y:S01]  /*73f0*/  FMUL.FTZ R165, R33, R58 ;  /* 0x0000003a21a57220 */ /* 0x000fe20000410000 */
[----:B------:R-:W-:Y:S01]  /*7400*/  FMUL.FTZ R3, RZ, R118 ;  /* 0x00000076ff037220 */ /* 0x000fe20000410000 */
[----:B------:R-:W-:Y:S02]  /*7410*/  VOTEU.ANY UP0, P0 ;  /* 0x0000000000ff7886 */ /* 0x000fe40000000100 */
[-C--:B-1----:R-:W-:Y:S01]  /*7420*/  FMUL.FTZ R2, R118, R165.reuse ;  /* 0x000000a576027220 */ /* 0x082fe20000410000 */
[----:B------:R-:W-:Y:S02]  /*7430*/  FFMA.FTZ R3, R134, R165, -R3 ;  /* 0x000000a586037223 */ /* 0x000fe40000010803 */
[----:B------:R-:W-:Y:S01]  /*7440*/  @UP0 UIADD3 UR7, UPT, UPT, UR23, -0x2, URZ ;  /* 0xfffffffe17070890 */ /* 0x000fe2000fffe0ff */
        /* <DEDUP_REMOVED lines=15> */
[C---:B------:R-:W-:Y:S01]  /*7540*/  FMUL.FTZ R7, R122.reuse, R3 ;  /* 0x000000037a077220 */ /* 0x040fe20000410000 */
[----:B------:R-:W1:Y:S02]  /*7550*/  @P0 LDC R6, c[0x0][0x38c] ;  /* 0x0000e300ff060b82 */ /* 0x000e640000000800 */
        /* <DEDUP_REMOVED lines=25> */
[----:B-1----:R-:W-:Y:S02]  /*76f0*/  @P0 IMAD R4, R6, UR7, R105 ;  /* 0x0000000706040c24 */ /* 0x002fe4000f8e0269 */
        /* <DEDUP_REMOVED lines=173> */
[----:B------:R-:W-:Y:S01]  /*81d0*/  FADD.FTZ R155, R196, R153 ;  /* 0x00000099c49b7221 */ /* 0x000fe20000010000 */
[----:B------:R-:W-:Y:S01]  /*81e0*/  FADD.FTZ R153, R195, R202 ;  /* 0x000000cac3997221 */ /* 0x000fe20000010000 */
[----:B------:R-:W-:Y:S01]  /*81f0*/  FFMA.FTZ R206, R158, R157, -R161 ;  /* 0x0000009d9ece7223 */ /* 0x000fe200000108a1 */
[----:B------:R-:W4:Y:S01]  /*8200*/  SHFL.UP PT, R4, R148, 0x2, RZ ;  /* 0x0440000094047989 */ /* 0x000f2200000e00ff */
[C---:B------:R-:W-:Y:S01]  /*8210*/  FMUL.FTZ R157, R178.reuse, R155 ;  /* 0x0000009bb29d7220 */ /* 0x040fe20000410000 */
[-C--:B------:R-:W-:Y:S01]  /*8220*/  FMUL.FTZ R6, R178, R153.reuse ;  /* 0x00000099b2067220 */ /* 0x080fe20000410000 */
[----:B------:R-:W-:Y:S01]  /*8230*/  FMUL.FTZ R200, R179, R206 ;  /* 0x000000ceb3c87220 */ /* 0x000fe20000410000 */
[----:B------:R-:W-:Y:S01]  /*8240*/  ISETP.GE.AND P1, PT, R51, 0x2, PT ;  /* 0x000000023300780c */ /* 0x000fe20003f26270 */
[C---:B------:R-:W-:Y:S01]  /*8250*/  FFMA.FTZ R202, R174.reuse, R153, R157 ;  /* 0x00000099aeca7223 */ /* 0x040fe2000001009d */
[----:B------:R-:W-:Y:S01]  /*8260*/  FFMA.FTZ R155, R174, R155, -R6 ;  /* 0x0000009bae9b7223 */ /* 0x000fe20000010806 */
[----:B------:R-:W-:Y:S01]  /*8270*/  FFMA.FTZ R157, R177, R204, R200 ;  /* 0x000000ccb19d7223 */ /* 0x000fe200000100c8 */
[-C--:B0-----:R-:W-:Y:S01]  /*8280*/  FMUL.FTZ R200, R148, R151.reuse ;  /* 0x0000009794c87220 */ /* 0x081fe20000410000 */
[----:B------:R-:W-:Y:S01]  /*8290*/  FMUL.FTZ R153, R149, R151 ;  /* 0x0000009795997220 */ /* 0x000fe20000410000 */
[----:B------:R-:W-:-:S02]  /*82a0*/  FADD.FTZ R155, R194, R155 ;  /* 0x0000009bc29b7221 */ /* 0x000fc40000010000 */
[-C--:B-1----:R-:W-:Y:S01]  /*82b0*/  FFMA.FTZ R200, R149, R7.reuse, R200 ;  /* 0x0000000795c87223 */ /* 0x082fe200000100c8 */
[----:B------:R-:W-:Y:S01]  /*82c0*/  FFMA.FTZ R6, R148, R7, -R153 ;  /* 0x0000000794067223 */ /* 0x000fe20000010899 */
[----:B------:R-:W-:Y:S01]  /*82d0*/  FADD.FTZ R7, R193, R202 ;  /* 0x000000cac1077221 */ /* 0x000fe20000010000 */
[----:B------:R-:W-:Y:S02]  /*82e0*/  FMUL.FTZ R151, R172, R155 ;  /* 0x0000009bac977220 */ /* 0x000fe40000410000 */
[----:B------:R-:W-:Y:S01]  /*82f0*/  @P1 FADD.FTZ R145, R145, R200 ;  /* 0x000000c891911221 */ /* 0x000fe20000010000 */
[----:B------:R-:W-:Y:S01]  /*8300*/  @P1 FADD.FTZ R147, R147, R6 ;  /* 0x0000000693931221 */ /* 0x000fe20000010000 */
[----:B------:R-:W-:Y:S01]  /*8310*/  FFMA.FTZ R200, R158, R7, R151 ;  /* 0x000000079ec87223 */ /* 0x000fe20000010097 */
[----:B---3--:R-:W-:Y:S01]  /*8320*/  FMUL.FTZ R6, R148, R5 ;  /* 0x0000000594067220 */ /* 0x008fe20000410000 */
[----:B------:R-:W-:Y:S01]  /*8330*/  FMUL.FTZ R151, R172, R7 ;  /* 0x00000007ac977220 */ /* 0x000fe20000410000 */
        /* <DEDUP_REMOVED lines=15> */
[C---:B------:R-:W-:Y:S01]  /*8430*/  FMUL.FTZ R153, R179.reuse, R200 ;  /* 0x000000c8b3997220 */ /* 0x040fe20000410000 */
[-C--:B------:R-:W-:Y:S01]  /*8440*/  FMUL.FTZ R204, R179, R202.reuse ;  /* 0x000000cab3cc7220 */ /* 0x080fe20000410000 */
[----:B------:R-:W-:Y:S01]  /*8450*/  FMUL.FTZ R155, R166, R159 ;  /* 0x0000009fa69b7220 */ /* 0x000fe20000410000 */
[----:B------:R-:W-:Y:S01]  /*8460*/  FFMA.FTZ R157, R168, R157, R151 ;  /* 0x0000009da89d7223 */ /* 0x000fe20000010097 */
        /* <DEDUP_REMOVED lines=16> */
[-C--:B----4-:R-:W-:Y:S01]  /*8570*/  @P1 FFMA.FTZ R148, R148, R4.reuse, -R7 ;  /* 0x0000000494941223 */ /* 0x090fe20000010807 */
[----:B------:R-:W-:Y:S01]  /*8580*/  @P1 FADD.FTZ R147, R147, R200 ;  /* 0x000000c893931221 */ /* 0x000fe20000010000 */
        /* <DEDUP_REMOVED lines=84> */
[-C--:B------:R-:W-:Y:S01]  /*8ad0*/  FFMA.FTZ R155, R137, R204.reuse, R200 ;  /* 0x000000cc899b7223 */ /* 0x080fe200000100c8 */
[----:B------:R-:W-:-:S02]  /*8ae0*/  FMUL.FTZ R204, R116, R204 ;  /* 0x000000cc74cc7220 */ /* 0x000fc40000410000 */
        /* <DEDUP_REMOVED lines=8> */
[----:B------:R-:W-:Y:S02]  /*8b70*/  FADD.FTZ R153, R112, R153 ;  /* 0x0000009970997221 */ /* 0x000fe40000010000 */
[----:B------:R-:W-:Y:S01]  /*8b80*/  FMUL.FTZ R202, R118, R157 ;  /* 0x0000009d76ca7220 */ /* 0x000fe20000410000 */
[C---:B------:R-:W-:Y:S01]  /*8b90*/  FMUL.FTZ R159, R108.reuse, R155 ;  /* 0x0000009b6c9f7220 */ /* 0x040fe20000410000 */
[----:B------:R-:W-:Y:S01]  /*8ba0*/  FMUL.FTZ R204, R108, R153 ;  /* 0x000000996ccc7220 */ /* 0x000fe20000410000 */
[----:B------:R-:W-:-:S02]  /*8bb0*/  MOV R4, 0x3f800000 ;  /* 0x3f80000000047802 */ /* 0x000fc40000000f00 */
        /* <DEDUP_REMOVED lines=44> */
.L_x_12564:
[----:B------:R-:W-:Y:S05]  /*8e80*/  BSYNC.RECONVERGENT B0 ;  /* 0x0000000000007941 */ /* 0x000fea0003800200 */
.L_x_12563:
        /* <DEDUP_REMOVED lines=21> */
.L_x_12566:
[----:B------:R-:W-:Y:S05]  /*8fe0*/  BSYNC.RECONVERGENT B0 ;  /* 0x0000000000007941 */ /* 0x000fea0003800200 */
.L_x_12565:
        /* <DEDUP_REMOVED lines=23> */
.L_x_12568:
[----:B------:R-:W-:Y:S05]  /*9160*/  BSYNC.RECONVERGENT B0 ;  /* 0x0000000000007941 */ /* 0x000fea0003800200 */
.L_x_12567:
        /* <DEDUP_REMOVED lines=24> */
.L_x_12570:
[----:B------:R-:W-:Y:S05]  /*92f0*/  BSYNC.RECONVERGENT B0 ;  /* 0x0000000000007941 */ /* 0x000fea0003800200 */
.L_x_12569:
        /* <DEDUP_REMOVED lines=18> */
.L_x_12572:
[----:B------:R-:W-:Y:S05]  /*9420*/  BSYNC.RECONVERGENT B0 ;  /* 0x0000000000007941 */ /* 0x000fea0003800200 */
.L_x_12571:
[----:B---3--:R-:W-:Y:S01]  /*9430*/  FADD.FTZ R147, RZ, R16 ;  /* 0x00000010ff937221 */ /* 0x008fe20000010000 */
[----:B------:R-:W-:Y:S01]  /*9440*/  FFMA.FTZ R157, R30, R59, R157 ;  /* 0x0000003b1e9d7223 */ /* 0x000fe2000001009d */
[----:B------:R-:W-:Y:S01]  /*9450*/  SHFL.DOWN PT, R173, R199, 0x1, 0x1f ;  /* 0x08201f00c7ad7f89 */ /* 0x000fe200000e0000 */
[----:B------:R-:W-:Y:S01]  /*9460*/  ISETP.NE.AND P1, PT, R52, 0x1f, PT ;  /* 0x0000001f3400780c */ /* 0x000fe20003f25270 */
[C---:B------:R-:W-:Y:S01]  /*9470*/  FMUL.FTZ R149, R122.reuse, R147 ;  /* 0x000000937a957220 */ /* 0x040fe20000410000 */
[----:B------:R-:W-:Y:S01]  /*9480*/  FMUL.FTZ R16, R122, R157 ;  /* 0x0000009d7a107220 */ /* 0x000fe20000410000 */
[----:B----4-:R-:W3:Y:S01]  /*9490*/  SHFL.IDX PT, R171, R7, RZ, 0x1f ;  /* 0x00001fff07ab7589 */ /* 0x010ee200000e0000 */
[----:B------:R-:W-:Y:S01]  /*94a0*/  FFMA.FTZ R211, R0, R165, RZ ;  /* 0x000000a500d37223 */ /* 0x000fe200000100ff */
[C---:B0-----:R-:W-:Y:S01]  /*94b0*/  FFMA.FTZ R2, R124.reuse, R157, -R149 ;  /* 0x0000009d7c027223 */ /* 0x041fe20000010895 */
[----:B------:R-:W-:Y:S01]  /*94c0*/  FFMA.FTZ R16, R124, R147, R16 ;  /* 0x000000937c107223 */ /* 0x000fe20000010010 */
[----:B------:R-:W0:Y:S01]  /*94d0*/  SHFL.DOWN PT, R163, R200, 0x1, 0x1f ;  /* 0x08201f00c8a37f89 */ /* 0x000e2200000e0000 */
[----:B------:R-:W-:Y:S01]  /*94e0*/  FFMA.FTZ R211, R76, R161, R211 ;  /* 0x000000a14cd37223 */ /* 0x000fe200000100d3 */
[----:B------:R-:W-:Y:S01]  /*94f0*/  FFMA.FTZ R155, R29, R62, R2 ;  /* 0x0000003e1d9b7223 */ /* 0x000fe20000010002 */
[----:B------:R-:W-:Y:S01]  /*9500*/  FADD.FTZ R149, RZ, R16 ;  /* 0x00000010ff957221 */ /* 0x000fe20000010000 */
[----:B------:R-:W4:Y:S01]  /*9510*/  SHFL.IDX PT, R167, R6, RZ, 0x1f ;  /* 0x00001fff06a77589 */ /* 0x000f2200000e0000 */
[----:B------:R-:W-:Y:S01]  /*9520*/  FFMA.FTZ R211, R78, R148, R211 ;  /* 0x000000944ed37223 */ /* 0x000fe200000100d3 */
[C---:B------:R-:W-:Y:S01]  /*9530*/  FMUL.FTZ R151, R110.reuse, R155 ;  /* 0x0000009b6e977220 */ /* 0x040fe20000410000 */
[----:B------:R-:W-:Y:S01]  /*9540*/  FMUL.FTZ R2, R110, R149 ;  /* 0x000000956e027220 */ /* 0x000fe20000410000 */
[----:B------:R-:W5:Y:S01]  /*9550*/  SHFL.DOWN PT, R206, R201, 0x1, 0x1f ;  /* 0x08201f00c9ce7f89 */ /* 0x000f6200000e0000 */
[----:B------:R-:W-:Y:S01]  /*9560*/  FFMA.FTZ R211, R80, R157, R211 ;  /* 0x0000009d50d37223 */ /* 0x000fe200000100d3 */
[C---:B------:R-:W-:Y:S01]  /*9570*/  FFMA.FTZ R151, R126.reuse, R149, R151 ;  /* 0x000000957e977223 */ /* 0x040fe20000010097 */
[-C--:B------:R-:W-:Y:S01]  /*9580*/  FFMA.FTZ R159, R126, R155.reuse, -R2 ;  /* 0x0000009b7e9f7223 */ /* 0x080fe20000010802 */
[----:B------:R-:W5:Y:S01]  /*9590*/  SHFL.DOWN PT, R203, R202, 0x1, 0x1f ;  /* 0x08201f00cacb7f89 */ /* 0x000f6200000e0000 */
[----:B------:R-:W-:Y:S01]  /*95a0*/  FFMA.FTZ R211, R82, R155, R211 ;  /* 0x0000009b52d37223 */ /* 0x000fe200000100d3 */
[----:B------:R-:W-:Y:S01]  /*95b0*/  FADD.FTZ R151, RZ, R151 ;  /* 0x00000097ff977221 */ /* 0x000fe20000010000 */
[----:B------:R-:W-:Y:S01]  /*95c0*/  FFMA.FTZ R159, R28, R61, R159 ;  /* 0x0000003d1c9f7223 */ /* 0x000fe2000001009f */
[----:B--2---:R-:W2:Y:S01]  /*95d0*/  SHFL.IDX PT, R199, R199, RZ, 0x1f ;  /* 0x00001fffc7c77589 */ /* 0x004ea200000e0000 */
[----:B------:R-:W-:Y:S01]  /*95e0*/  FFMA.FTZ R165, R33, -R58, R165 ;  /* 0x8000003a21a57223 */ /* 0x000fe200000100a5 */
[C---:B------:R-:W-:Y:S01]  /*95f0*/  FMUL.FTZ R153, R120.reuse, R151 ;  /* 0x0000009778997220 */ /* 0x040fe20000410000 */
[----:B------:R-:W-:Y:S01]  /*9600*/  FMUL.FTZ R2, R120, R159 ;  /* 0x0000009f78027220 */ /* 0x000fe20000410000 */
[----:B---3--:R-:W-:Y:S01]  /*9610*/  @P1 FMUL.FTZ R16, R173, R171 ;  /* 0x000000abad101220 */ /* 0x008fe20000410000 */
[----:B------:R-:W3:Y:S01]  /*9620*/  SHFL.IDX PT, R200, R200, RZ, 0x1f ;  /* 0x00001fffc8c87589 */ /* 0x000ee200000e0000 */
[----:B------:R-:W-:Y:S01]  /*9630*/  FFMA.FTZ R161, R32, -R57, R161 ;  /* 0x8000003920a17223 */ /* 0x000fe200000100a1 */
[----:B------:R-:W-:Y:S01]  /*9640*/  FFMA.FTZ R2, R144, R151, R2 ;  /* 0x0000009790027223 */ /* 0x000fe20000010002 */
[----:B0-----:R-:W-:Y:S01]  /*9650*/  @P1 FMUL.FTZ R204, R163, R171 ;  /* 0x000000aba3cc1220 */ /* 0x001fe20000410000 */
[----:B-1----:R-:W0:Y:S01]  /*9660*/  SHFL.IDX PT, R201, R201, RZ, 0x1f ;  /* 0x00001fffc9c97589 */ /* 0x002e2200000e0000 */
[----:B------:R-:W-:Y:S01]  /*9670*/  FFMA.FTZ R148, R31, -R60, R148 ;  /* 0x8000003c1f947223 */ /* 0x000fe20000010094 */
[----:B------:R-:W-:Y:S01]  /*9680*/  FFMA.FTZ R157, R30, -R59, R157 ;  /* 0x8000003b1e9d7223 */ /* 0x000fe2000001009d */
[-C--:B----4-:R-:W-:Y:S01]  /*9690*/  @P1 FFMA.FTZ R163, R163, R167.reuse, -R16 ;  /* 0x000000a7a3a31223 */ /* 0x090fe20000010810 */
[----:B------:R-:W-:Y:S01]  /*96a0*/  @P1 FFMA.FTZ R204, R173, R167, R204 ;  /* 0x000000a7adcc1223 */ /* 0x000fe200000100cc */
[----:B------:R-:W-:Y:S01]  /*96b0*/  FFMA.FTZ R16, R144, R159, -R153 ;  /* 0x0000009f90107223 */ /* 0x000fe20000010899 */
[----:B------:R-:W-:Y:S01]  /*96c0*/  FADD.FTZ R153, RZ, R2 ;  /* 0x00000002ff997221 */ /* 0x000fe20000010000 */
[----:B-----5:R-:W-:Y:S01]  /*96d0*/  @P1 FADD.FTZ R167, R206, R163 ;  /* 0x000000a3cea71221 */ /* 0x020fe20000010000 */
[----:B------:R-:W1:Y:S01]  /*96e0*/  SHFL.IDX PT, R202, R202, RZ, 0x1f ;  /* 0x00001fffcaca7589 */ /* 0x000e6200000e0000 */
[----:B------:R-:W-:Y:S01]  /*96f0*/  FFMA.FTZ R16, R27, R64, R16 ;  /* 0x000000401b107223 */ /* 0x000fe20000010010 */
[----:B------:R-:W-:Y:S01]  /*9700*/  FFMA.FTZ R155, R29, -R62, R155 ;  /* 0x8000003e1d9b7223 */ /* 0x000fe2000001009b */
[----:B------:R-:W-:Y:S01]  /*9710*/  @P1 FADD.FTZ R171, R203, R204 ;  /* 0x000000cccbab1221 */ /* 0x000fe20000010000 */
[-C--:B------:R-:W-:Y:S01]  /*9720*/  FMUL.FTZ R204, R167, R15.reuse ;  /* 0x0000000fa7cc7220 */ /* 0x080fe20000410000 */
        /* <DEDUP_REMOVED lines=75> */
[----:B------:R-:W-:Y:S01]  /*9be0*/  FMUL.FTZ R213, R11, R195 ;  /* 0x000000c30bd57220 */ /* 0x000fe20000410000 */
[C---:B------:R-:W-:Y:S01]  /*9bf0*/  FMUL.FTZ R172, R187.reuse, R174 ;  /* 0x000000aebbac7220 */ /* 0x040fe20000410000 */
[-C--:B------:R-:W-:Y:S01]  /*9c00*/  FMUL.FTZ R187, R187, R178.reuse ;  /* 0x000000b2bbbb7220 */ /* 0x080fe20000410000 */
        /* <DEDUP_REMOVED lines=10> */
[----:B------:R-:W-:Y:S01]  /*9cb0*/  FFMA.FTZ R217, R10, R205, -R213 ;  /* 0x000000cd0ad97223 */ /* 0x000fe200000108d5 */
[C---:B------:R-:W-:Y:S01]  /*9cc0*/  FMUL.FTZ R179, R182.reuse, R183 ;  /* 0x000000b7b6b37220 */ /* 0x040fe20000410000 */
[C---:B------:R-:W-:Y:S01]  /*9cd0*/  FFMA.FTZ R209, R177.reuse, R192, -R187 ;  /* 0x000000c0b1d17223 */ /* 0x040fe200000108bb */
[----:B------:R-:W-:Y:S01]  /*9ce0*/  FFMA.FTZ R191, R177, R158, R172 ;  /* 0x0000009eb1bf7223 */ /* 0x000fe200000100ac */
[-C--:B------:R-:W-:Y:S01]  /*9cf0*/  FMUL.FTZ R182, R182, R185.reuse ;  /* 0x000000b9b6b67220 */ /* 0x080fe20000410000 */
[----:B------:R-:W-:Y:S01]  /*9d00*/  FFMA.FTZ R172, R180, R185, -R179 ;  /* 0x000000b9b4ac7223 */ /* 0x000fe200000108b3 */
[----:B------:R-:W-:Y:S01]  /*9d10*/  FADD.FTZ R179, R190, R209 ;  /* 0x000000d1beb37221 */ /* 0x000fe20000010000 */
[C---:B--2---:R-:W-:Y:S01]  /*9d20*/  FMUL.FTZ R187, R199.reuse, R7 ;  /* 0x00000007c7bb7220 */ /* 0x044fe20000410000 */
[----:B------:R-:W-:Y:S01]  /*9d30*/  FADD.FTZ R177, R188, R191 ;  /* 0x000000bfbcb17221 */ /* 0x000fe20000010000 */
[----:B------:R-:W-:Y:S01]  /*9d40*/  FFMA.FTZ R182, R180, R183, R182 ;  /* 0x000000b7b4b67223 */ /* 0x000fe200000100b6 */
[----:B------:R-:W-:Y:S01]  /*9d50*/  FMUL.FTZ R191, R170, R179 ;  /* 0x000000b3aabf7220 */ /* 0x000fe20000410000 */
[-C--:B---3--:R-:W-:Y:S01]  /*9d60*/  FFMA.FTZ R180, R200, R6.reuse, -R187 ;  /* 0x00000006c8b47223 */ /* 0x088fe200000108bb */
[----:B------:R-:W-:Y:S01]  /*9d70*/  FMUL.FTZ R170, R170, R177 ;  /* 0x000000b1aaaa7220 */ /* 0x000fe20000410000 */
[C---:B------:R-:W-:Y:S01]  /*9d80*/  FMUL.FTZ R187, R199.reuse, R5 ;  /* 0x00000005c7bb7220 */ /* 0x040fe20000410000 */
[C---:B------:R-:W-:Y:S01]  /*9d90*/  FFMA.FTZ R191, R168.reuse, R177, R191 ;  /* 0x000000b1a8bf7223 */ /* 0x040fe200000100bf */
[C---:B------:R-:W-:Y:S01]  /*9da0*/  FMUL.FTZ R188, R199.reuse, R6 ;  /* 0x00000006c7bc7220 */ /* 0x040fe20000410000 */
[-C--:B------:R-:W-:Y:S01]  /*9db0*/  FMUL.FTZ R6, R199, R4.reuse ;  /* 0x00000004c7067220 */ /* 0x080fe20000410000 */
[----:B------:R-:W-:Y:S01]  /*9dc0*/  FFMA.FTZ R199, R168, R179, -R170 ;  /* 0x000000b3a8c77223 */ /* 0x000fe200000108aa */
[----:B------:R-:W-:Y:S01]  /*9dd0*/  FFMA.FTZ R4, R200, R4, -R187 ;  /* 0x00000004c8047223 */ /* 0x000fe200000108bb */
[----:B------:R-:W-:Y:S01]  /*9de0*/  FADD.FTZ R187, R184, R191 ;  /* 0x000000bfb8bb7221 */ /* 0x000fe20000010000 */
[----:B------:R-:W-:Y:S01]  /*9df0*/  FFMA.FTZ R5, R200, R5, R6 ;  /* 0x00000005c8057223 */ /* 0x000fe20000010006 */
[----:B------:R-:W-:Y:S01]  /*9e00*/  FADD.FTZ R168, RZ, R182 ;  /* 0x000000b6ffa87221 */ /* 0x000fe20000010000 */
[----:B------:R-:W-:Y:S01]  /*9e10*/  FADD.FTZ R191, R186, R199 ;  /* 0x000000c7babf7221 */ /* 0x000fe20000010000 */
[----:B0-----:R-:W-:Y:S01]  /*9e20*/  FADD.FTZ R6, R201, R180 ;  /* 0x000000b4c9067221 */ /* 0x001fe20000010000 */
        /* <DEDUP_REMOVED lines=10> */
[----:B------:R-:W-:Y:S01]  /*9ed0*/  FFMA.FTZ R164, R0, -R3, RZ ;  /* 0x8000000300a47223 */ /* 0x000fe200000100ff */
[----:B------:R-:W-:Y:S01]  /*9ee0*/  FADD.FTZ R201, R162, R201 ;  /* 0x000000c9a2c97221 */ /* 0x000fe20000010000 */
[----:B------:R-:W-:Y:S01]  /*9ef0*/  FFMA.FTZ R7, R200, R7, R188 ;  /* 0x00000007c8077223 */ /* 0x000fe200000100bc */
[----:B------:R-:W-:Y:S01]  /*9f00*/  FMUL.FTZ R209, R120, R199 ;  /* 0x000000c778d17220 */ /* 0x000fe20000410000 */
[----:B------:R-:W-:Y:S01]  /*9f10*/  FFMA.FTZ R164, R76, -R145, R164 ;  /* 0x800000914ca47223 */ /* 0x000fe200000100a4 */
[-C--:B------:R-:W-:Y:S01]  /*9f20*/  FMUL.FTZ R162, R120, R201.reuse ;  /* 0x000000c978a27220 */ /* 0x080fe20000410000 */
[----:B-1----:R-:W-:Y:S01]  /*9f30*/  FADD.FTZ R7, R202, R7 ;  /* 0x00000007ca077221 */ /* 0x002fe20000010000 */
[C---:B------:R-:W-:Y:S01]  /*9f40*/  FFMA.FTZ R120, R144.reuse, R201, R209 ;  /* 0x000000c990787223 */ /* 0x040fe200000100d1 */
[----:B------:R-:W-:Y:S01]  /*9f50*/  @!P1 LEA R180, R105, UR24, 0x4 ;  /* 0x0000001869b49c11 */ /* 0x000fe2000f8e20ff */
[----:B------:R-:W-:Y:S01]  /*9f60*/  FFMA.FTZ R209, R144, R199, -R162 ;  /* 0x000000c790d17223 */ /* 0x000fe200000108a2 */
[----:B------:R-:W-:Y:S01]  /*9f70*/  FFMA.FTZ R164, R78, -R17, R164 ;  /* 0x800000114ea47223 */ /* 0x000fe200000100a4 */
[----:B------:R-:W-:Y:S01]  /*9f80*/  FADD.FTZ R143, R143, R120 ;  /* 0x000000788f8f7221 */ /* 0x000fe20000010000 */
[----:B------:R-:W-:Y:S01]  /*9f90*/  FMUL.FTZ R219, R198, R70 ;  /* 0x00000046c6db7220 */ /* 0x000fe20000410000 */
[----:B------:R0:W-:Y:S01]  /*9fa0*/  @!P1 STS.128 [R180+0x1da0], R4 ;  /* 0x001da004b4009388 */ /* 0x0001e20000000c00 */
[----:B------:R-:W-:Y:S01]  /*9fb0*/  FADD.FTZ R209, R142, R209 ;  /* 0x000000d18ed17221 */ /* 0x000fe20000010000 */
[----:B------:R-:W-:Y:S01]  /*9fc0*/  FFMA.FTZ R164, R80, -R147, R164 ;  /* 0x8000009350a47223 */ /* 0x000fe200000100a4 */
[----:B------:R-:W-:Y:S01]  /*9fd0*/  FMUL.FTZ R221, R174, R219 ;  /* 0x000000dbaedd7220 */ /* 0x000fe20000410000 */
[----:B------:R-:W-:Y:S01]  /*9fe0*/  FFMA.FTZ R181, R18, R71, R181 ;  /* 0x0000004712b57223 */ /* 0x000fe200000100b5 */
[----:B------:R-:W-:Y:S01]  /*9ff0*/  FADD.FTZ R175, RZ, R175 ;  /* 0x000000afffaf7221 */ /* 0x000fe20000010000 */
[----:B------:R-:W-:Y:S01]  /*a000*/  FFMA.FTZ R164, R82, -R149, R164 ;  /* 0x8000009552a47223 */ /* 0x000fe200000100a4 */
[C---:B------:R-:W-:Y:S01]  /*a010*/  ISETP.GT.AND P2, PT, R51.reuse, 0x1e, PT ;  /* 0x0000001e3300780c */ /* 0x040fe20003f44270 */
[----:B------:R-:W-:Y:S01]  /*a020*/  BSSY.RECONVERGENT B0, `(.L_x_12573) ;  /* 0x0000167000007945 */ /* 0x000fe20003800200 */
[----:B------:R-:W-:Y:S01]  /*a030*/  ISETP.GT.AND P3, PT, R51, 0xf, PT ;  /* 0x0000000f3300780c */ /* 0x000fe20003f64270 */
[----:B------:R-:W-:-:S04]  /*a040*/  FFMA.FTZ R164, R84, -R151, R164 ;  /* 0x8000009754a47223 */ /* 0x000fc800000100a4 */
[----:B------:R-:W-:Y:S01]  /*a050*/  FFMA.FTZ R164, R86, -R153, R164 ;  /* 0x8000009956a47223 */ /* 0x000fe200000100a4 */
[C---:B0-----:R-:W-:Y:S01]  /*a060*/  FMUL.FTZ R5, R110.reuse, R143 ;  /* 0x0000008f6e057220 */ /* 0x041fe20000410000 */
[----:B------:R-:W-:Y:S02]  /*a070*/  FMUL.FTZ R110, R110, R209 ;  /* 0x000000d16e6e7220 */ /* 0x000fe40000410000 */
        /* <DEDUP_REMOVED lines=25> */
[----:B------:R-:W-:Y:S01]  /*a210*/  FFMA.FTZ R215, R96, -R196, R5 ;  /* 0x800000c460d77223 */ /* 0x000fe20000010005 */
[----:B------:R-:W-:Y:S01]  /*a220*/  FMUL.FTZ R205, R116, R139 ;  /* 0x0000008b74cd7220 */ /* 0x000fe20000410000 */
[----:B------:R-:W-:Y:S01]  /*a230*/  FFMA.FTZ R213, R96, R207, R7 ;  /* 0x000000cf60d57223 */ /* 0x000fe20000010007 */
[----:B------:R-:W-:Y:S01]  /*a240*/  FFMA.FTZ R207, R22, -R67, R207 ;  /* 0x8000004316cf7223 */ /* 0x000fe200000100cf */
[----:B------:R-:W-:Y:S01]  /*a250*/  FFMA.FTZ R203, R23, -R68, R203 ;  /* 0x8000004417cb7223 */ /* 0x000fe200000100cb */
[----:B------:R-:W-:Y:S01]  /*a260*/  FFMA.FTZ R159, R28, -R61, R159 ;  /* 0x8000003d1c9f7223 */ /* 0x000fe2000001009f */
[----:B------:R-:W-:Y:S01]  /*a270*/  FFMA.FTZ R167, R26, -R63, R167 ;  /* 0x8000003f1aa77223 */ /* 0x000fe200000100a7 */
[C---:B------:R-:W-:Y:S01]  /*a280*/  FMUL.FTZ R5, R207.reuse, R4 ;  /* 0x00000004cf057220 */ /* 0x040fe20000410000 */
[-C--:B------:R-:W-:Y:S01]  /*a290*/  FFMA.FTZ R4, R207, R6.reuse, R120 ;  /* 0x00000006cf047223 */ /* 0x080fe20000010078 */
        /* <DEDUP_REMOVED lines=8> */
[----:B------:R-:W-:Y:S01]  /*a320*/  FMUL.FTZ R137, R11, R193 ;  /* 0x000000c10b897220 */ /* 0x000fe20000410000 */
[----:B------:R-:W-:Y:S01]  /*a330*/  FMUL.FTZ R110, R193, R68 ;  /* 0x00000044c16e7220 */ /* 0x000fe20000410000 */
[----:B------:R-:W-:Y:S01]  /*a340*/  FMUL.FTZ R6, R197, R116 ;  /* 0x00000074c5067220 */ /* 0x000fe20000410000 */
[----:B------:R-:W-:Y:S01]  /*a350*/  FADD.FTZ R195, R112, R195 ;  /* 0x000000c370c37221 */ /* 0x000fe20000010000 */
[-C--:B------:R-:W-:Y:S01]  /*a360*/  FFMA.FTZ R120, R10, R189.reuse, -R137 ;  /* 0x000000bd0a787223 */ /* 0x080fe20000010889 */
[----:B------:R-:W-:Y:S01]  /*a370*/  FMUL.FTZ R189, R11, R189 ;  /* 0x000000bd0bbd7220 */ /* 0x000fe20000410000 */
[----:B------:R-:W-:Y:S01]  /*a380*/  FADD.FTZ R137, R106, R7 ;  /* 0x000000076a897221 */ /* 0x000fe20000010000 */
[----:B------:R-:W-:Y:S01]  /*a390*/  FADD.FTZ R107, R110, R107 ;  /* 0x0000006b6e6b7221 */ /* 0x000fe20000010000 */
[-C--:B------:R-:W-:Y:S01]  /*a3a0*/  FFMA.FTZ R6, R203, R110.reuse, R6 ;  /* 0x0000006ecb067223 */ /* 0x080fe20000010006 */
[----:B------:R-:W-:Y:S01]  /*a3b0*/  FFMA.FTZ R106, R10, R193, R189 ;  /* 0x000000c10a6a7223 */ /* 0x000fe200000100bd */
[----:B------:R-:W-:Y:S01]  /*a3c0*/  FMUL.FTZ R110, R197, R110 ;  /* 0x0000006ec56e7220 */ /* 0x000fe20000410000 */
[C---:B------:R-:W-:Y:S01]  /*a3d0*/  FMUL.FTZ R189, R108.reuse, R195 ;  /* 0x000000c36cbd7220 */ /* 0x040fe20000410000 */
[----:B------:R-:W-:Y:S01]  /*a3e0*/  FMUL.FTZ R108, R108, R137 ;  /* 0x000000896c6c7220 */ /* 0x000fe20000410000 */
[----:B------:R-:W-:Y:S01]  /*a3f0*/  FFMA.FTZ R205, R98, R178, R213 ;  /* 0x000000b262cd7223 */ /* 0x000fe200000100d5 */
[-C--:B------:R-:W-:Y:S01]  /*a400*/  FMUL.FTZ R207, R156, R70.reuse ;  /* 0x000000469ccf7220 */ /* 0x080fe20000410000 */
[----:B------:R-:W-:Y:S01]  /*a410*/  FFMA.FTZ R178, R21, -R70, R178 ;  /* 0x8000004615b27223 */ /* 0x000fe200000100b2 */
[C---:B------:R-:W-:Y:S01]  /*a420*/  FFMA.FTZ R7, R203.reuse, R116, -R110 ;  /* 0x00000074cb077223 */ /* 0x040fe2000001086e */
[----:B------:R-:W-:Y:S01]  /*a430*/  FMUL.FTZ R106, R203, R106 ;  /* 0x0000006acb6a7220 */ /* 0x000fe20000410000 */
[C---:B------:R-:W-:Y:S01]  /*a440*/  FFMA.FTZ R203, R136.reuse, R195, -R108 ;  /* 0x000000c388cb7223 */ /* 0x040fe2000001086c */
[----:B------:R-:W-:Y:S01]  /*a450*/  FFMA.FTZ R189, R136, R137, R189 ;  /* 0x0000008988bd7223 */ /* 0x000fe200000100bd */
[----:B------:R-:W-:Y:S01]  /*a460*/  FADD.FTZ R109, R207, R109 ;  /* 0x0000006dcf6d7221 */ /* 0x000fe20000010000 */
[-C--:B------:R-:W-:Y:S01]  /*a470*/  FFMA.FTZ R116, R178, R207.reuse, R221 ;  /* 0x000000cfb2747223 */ /* 0x080fe200000100dd */
[----:B------:R-:W-:Y:S01]  /*a480*/  FMUL.FTZ R207, R174, R207 ;  /* 0x000000cfaecf7220 */ /* 0x000fe20000410000 */
[----:B------:R-:W-:Y:S01]  /*a490*/  FMUL.FTZ R213, R11, R198 ;  /* 0x000000c60bd57220 */ /* 0x000fe20000410000 */
[----:B------:R-:W-:Y:S01]  /*a4a0*/  FADD.FTZ R203, R128, R203 ;  /* 0x000000cb80cb7221 */ /* 0x000fe20000010000 */
[----:B------:R-:W-:Y:S01]  /*a4b0*/  FADD.FTZ R189, R114, R189 ;  /* 0x000000bd72bd7221 */ /* 0x000fe20000010000 */
        /* <DEDUP_REMOVED lines=8> */
[----:B------:R-:W-:Y:S01]  /*a540*/  FADD.FTZ R103, R122, R103 ;  /* 0x000000677a677221 */ /* 0x000fe20000010000 */
[-C--:B------:R-:W-:Y:S01]  /*a550*/  FMUL.FTZ R122, R203, R57.reuse ;  /* 0x00000039cb7a7220 */ /* 0x080fe20000410000 */
[----:B------:R-:W-:Y:S01]  /*a560*/  FADD.FTZ R132, R132, R197 ;  /* 0x000000c584847221 */ /* 0x000fe20000010000 */
[----:B------:R-:W-:Y:S01]  /*a570*/  FADD.FTZ R197, R130, R213 ;  /* 0x000000d582c57221 */ /* 0x000fe20000010000 */
[----:B------:R-:W-:Y:S01]  /*a580*/  FMUL.FTZ R108, R189, R57 ;  /* 0x00000039bd6c7220 */ /* 0x000fe20000410000 */
[----:B------:R-:W-:Y:S01]  /*a590*/  FMUL.FTZ R120, R145, R122 ;  /* 0x0000007a91787220 */ /* 0x000fe20000410000 */
[-C--:B------:R-:W-:Y:S01]  /*a5a0*/  FMUL.FTZ R106, R132, R58.reuse ;  /* 0x0000003a846a7220 */ /* 0x080fe20000410000 */
[----:B------:R-:W-:Y:S01]  /*a5b0*/  FMUL.FTZ R112, R197, R58 ;  /* 0x0000003ac5707220 */ /* 0x000fe20000410000 */
[----:B------:R-:W-:Y:S01]  /*a5c0*/  FMUL.FTZ R217, R11, R156 ;  /* 0x0000009c0bd97220 */ /* 0x000fe20000410000 */
[----:B------:R-:W-:Y:S01]  /*a5d0*/  FFMA.FTZ R213, R161, R108, R120 ;  /* 0x0000006ca1d57223 */ /* 0x000fe20000010078 */
[----:B------:R-:W-:Y:S01]  /*a5e0*/  FMUL.FTZ R126, R195, R60 ;  /* 0x0000003cc37e7220 */ /* 0x000fe20000410000 */
[C---:B------:R-:W-:Y:S01]  /*a5f0*/  FMUL.FTZ R118, R3.reuse, R112 ;  /* 0x0000007003767220 */ /* 0x040fe20000410000 */
[----:B------:R-:W-:Y:S01]  /*a600*/  FMUL.FTZ R120, R3, R106 ;  /* 0x0000006a03787220 */ /* 0x000fe20000410000 */
        /* <DEDUP_REMOVED lines=8> */
[-C--:B------:R-:W-:Y:S01]  /*a690*/  FMUL.FTZ R112, R139, R59.reuse ;  /* 0x0000003b8b707220 */ /* 0x080fe20000410000 */
[C---:B------:R-:W-:Y:S01]  /*a6a0*/  FMUL.FTZ R217, R17.reuse, R110 ;  /* 0x0000006e11d97220 */ /* 0x040fe20000410000 */
[----:B------:R-:W-:Y:S01]  /*a6b0*/  FADD.FTZ R118, R118, R213 ;  /* 0x000000d576767221 */ /* 0x000fe20000010000 */
[----:B------:R-:W-:Y:S01]  /*a6c0*/  FMUL.FTZ R213, R17, R126 ;  /* 0x0000007e11d57220 */ /* 0x000fe20000410000 */
[----:B------:R-:W-:Y:S01]  /*a6d0*/  FFMA.FTZ R215, R161, R122, -R124 ;  /* 0x0000007aa1d77223 */ /* 0x000fe2000001087c */
[----:B------:R-:W-:Y:S01]  /*a6e0*/  FADD.FTZ R120, RZ, R120 ;  /* 0x00000078ff787221 */ /* 0x000fe20000010000 */
[----:B------:R-:W-:Y:S01]  /*a6f0*/  FMUL.FTZ R122, R138, R59 ;  /* 0x0000003b8a7a7220 */ /* 0x000fe20000410000 */
[C---:B------:R-:W-:Y:S01]  /*a700*/  FFMA.FTZ R213, R148.reuse, R110, R213 ;  /* 0x0000006e94d57223 */ /* 0x040fe200000100d5 */
[----:B------:R-:W-:Y:S01]  /*a710*/  FMUL.FTZ R124, R147, R112 ;  /* 0x00000070937c7220 */ /* 0x000fe20000410000 */
[----:B------:R-:W-:Y:S01]  /*a720*/  FFMA.FTZ R217, R148, R126, -R217 ;  /* 0x0000007e94d97223 */ /* 0x000fe200000108d9 */
[----:B------:R-:W-:Y:S01]  /*a730*/  FADD.FTZ R120, R120, R215 ;  /* 0x000000d778787221 */ /* 0x000fe20000010000 */
[----:B------:R-:W-:Y:S01]  /*a740*/  FADD.FTZ R213, R118, R213 ;  /* 0x000000d576d57221 */ /* 0x000fe20000010000 */
[----:B------:R-:W-:Y:S01]  /*a750*/  FMUL.FTZ R118, R211, R62 ;  /* 0x0000003ed3767220 */ /* 0x000fe20000410000 */
[----:B------:R-:W-:Y:S01]  /*a760*/  FFMA.FTZ R215, R157, R122, -R124 ;  /* 0x0000007a9dd77223 */ /* 0x000fe2000001087c */
[----:B------:R-:W-:Y:S01]  /*a770*/  FMUL.FTZ R124, R141, R62 ;  /* 0x0000003e8d7c7220 */ /* 0x000fe20000410000 */
[----:B------:R-:W-:Y:S01]  /*a780*/  FADD.FTZ R120, R120, R217 ;  /* 0x000000d978787221 */ /* 0x000fe20000010000 */
[----:B------:R-:W-:Y:S01]  /*a790*/  FMUL.FTZ R126, R149, R118 ;  /* 0x00000076957e7220 */ /* 0x000fe20000410000 */
[----:B------:R-:W-:Y:S01]  /*a7a0*/  FMUL.FTZ R122, R147, R122 ;  /* 0x0000007a937a7220 */ /* 0x000fe20000410000 */
[-C--:B------:R-:W-:Y:S01]  /*a7b0*/  FMUL.FTZ R219, R149, R124.reuse ;  /* 0x0000007c95db7220 */ /* 0x080fe20000410000 */
[----:B------:R-:W-:Y:S01]  /*a7c0*/  FADD.FTZ R120, R120, R215 ;  /* 0x000000d778787221 */ /* 0x000fe20000010000 */
[----:B------:R-:W-:Y:S01]  /*a7d0*/  FFMA.FTZ R217, R155, R124, -R126 ;  /* 0x0000007c9bd97223 */ /* 0x000fe2000001087e */
[----:B------:R-:W-:Y:S01]  /*a7e0*/  FFMA.FTZ R122, R157, R112, R122 ;  /* 0x000000709d7a7223 */ /* 0x000fe2000001007a */
[----:B------:R-:W-:Y:S01]  /*a7f0*/  FFMA.FTZ R219, R155, R118, R219 ;  /* 0x000000769bdb7223 */ /* 0x000fe200000100db */
[----:B------:R-:W-:Y:S01]  /*a800*/  FMUL.FTZ R134, R192, R65 ;  /* 0x00000041c0867220 */ /* 0x000fe20000410000 */
[----:B------:R-:W-:Y:S01]  /*a810*/  FADD.FTZ R217, R120, R217 ;  /* 0x000000d978d97221 */ /* 0x000fe20000010000 */
[----:B------:R-:W-:Y:S01]  /*a820*/  FADD.FTZ R122, R213, R122 ;  /* 0x0000007ad57a7221 */ /* 0x000fe20000010000 */
[----:B------:R-:W-:Y:S01]  /*a830*/  FFMA.FTZ R120, R27, -R64, R16 ;  /* 0x800000401b787223 */ /* 0x000fe20000010010 */
[----:B------:R-:W-:Y:S01]  /*a840*/  FMUL.FTZ R16, R143, R61 ;  /* 0x0000003d8f107220 */ /* 0x000fe20000410000 */
[----:B------:R-:W-:Y:S01]  /*a850*/  FFMA.FTZ R136, R24, -R65, R173 ;  /* 0x8000004118887223 */ /* 0x000fe200000100ad */
[----:B------:R-:W-:Y:S01]  /*a860*/  FADD.FTZ R219, R122, R219 ;  /* 0x000000db7adb7221 */ /* 0x000fe20000010000 */
[----:B------:R-:W-:Y:S01]  /*a870*/  FMUL.FTZ R122, R209, R61 ;  /* 0x0000003dd17a7220 */ /* 0x000fe20000410000 */
[----:B------:R-:W-:Y:S01]  /*a880*/  FMUL.FTZ R124, R151, R16 ;  /* 0x00000010977c7220 */ /* 0x000fe20000410000 */
[----:B------:R-:W-:Y:S01]  /*a890*/  FFMA.FTZ R142, R23, R193, R128 ;  /* 0x000000c1178e7223 */ /* 0x000fe20000010080 */
        /* <DEDUP_REMOVED lines=8> */
[C---:B------:R-:W-:Y:S01]  /*a920*/  FMUL.FTZ R173, R153.reuse, R128 ;  /* 0x0000008099ad7220 */ /* 0x040fe20000410000 */
[----:B------:R-:W-:Y:S01]  /*a930*/  FADD.FTZ R111, R130, R111 ;  /* 0x0000006f826f7221 */ /* 0x000fe20000010000 */
[-C--:B------:R-:W-:Y:S01]  /*a940*/  FMUL.FTZ R193, R153, R122.reuse ;  /* 0x0000007a99c17220 */ /* 0x080fe20000410000 */
[----:B------:R-:W-:Y:S01]  /*a950*/  FADD.FTZ R124, R219, R124 ;  /* 0x0000007cdb7c7221 */ /* 0x000fe20000010000 */
[C---:B------:R-:W-:Y:S01]  /*a960*/  FFMA.FTZ R173, R120.reuse, R122, R173 ;  /* 0x0000007a78ad7223 */ /* 0x040fe200000100ad */
[----:B------:R-:W-:Y:S01]  /*a970*/  FMUL.FTZ R213, R171, R130 ;  /* 0x00000082abd57220 */ /* 0x000fe20000410000 */
[----:B------:R-:W-:Y:S01]  /*a980*/  FFMA.FTZ R193, R120, R128, -R193 ;  /* 0x0000008078c17223 */ /* 0x000fe200000108c1 */
[-C--:B------:R-:W-:Y:S01]  /*a990*/  FMUL.FTZ R128, R191, R63.reuse ;  /* 0x0000003fbf807220 */ /* 0x080fe20000410000 */
[----:B------:R-:W-:Y:S01]  /*a9a0*/  FADD.FTZ R173, R124, R173 ;  /* 0x000000ad7cad7221 */ /* 0x000fe20000010000 */
[----:B------:R-:W-:Y:S01]  /*a9b0*/  FMUL.FTZ R124, R187, R63 ;  /* 0x0000003fbb7c7220 */ /* 0x000fe20000410000 */
[----:B------:R-:W-:Y:S01]  /*a9c0*/  FFMA.FTZ R219, R136, R134, -R213 ;  /* 0x0000008688db7223 */ /* 0x000fe200000108d5 */
[----:B------:R-:W-:Y:S01]  /*a9d0*/  FADD.FTZ R126, R217, R126 ;  /* 0x0000007ed97e7221 */ /* 0x000fe20000010000 */
[----:B------:R-:W-:Y:S01]  /*a9e0*/  FMUL.FTZ R213, R11, R158 ;  /* 0x0000009e0bd57220 */ /* 0x000fe20000410000 */
[----:B------:R-:W-:Y:S01]  /*a9f0*/  FMUL.FTZ R130, R15, R124 ;  /* 0x0000007c0f827220 */ /* 0x000fe20000410000 */
[----:B------:R-:W-:Y:S01]  /*aa00*/  FMUL.FTZ R134, R179, R66 ;  /* 0x00000042b3867220 */ /* 0x000fe20000410000 */
[----:B------:R-:W-:Y:S01]  /*aa10*/  FADD.FTZ R193, R126, R193 ;  /* 0x000000c17ec17221 */ /* 0x000fe20000010000 */
[----:B------:R-:W-:Y:S01]  /*aa20*/  FFMA.FTZ R140, R10, R192, -R213 ;  /* 0x000000c00a8c7223 */ /* 0x000fe200000108d5 */
[-C--:B------:R-:W-:Y:S01]  /*aa30*/  FFMA.FTZ R130, R167, R128.reuse, -R130 ;  /* 0x00000080a7827223 */ /* 0x080fe20000010882 */
[----:B------:R-:W-:Y:S01]  /*aa40*/  FMUL.FTZ R128, R15, R128 ;  /* 0x000000800f807220 */ /* 0x000fe20000410000 */
[-C--:B------:R-:W-:Y:S01]  /*aa50*/  FFMA.FTZ R150, R25, -R66.reuse, R150 ;  /* 0x8000004219967223 */ /* 0x080fe20000010096 */
[----:B------:R-:W-:Y:S01]  /*aa60*/  FMUL.FTZ R126, R177, R66 ;  /* 0x00000042b17e7220 */ /* 0x000fe20000410000 */
[----:B------:R-:W-:Y:S01]  /*aa70*/  FMUL.FTZ R213, R163, R134 ;  /* 0x00000086a3d57220 */ /* 0x000fe20000410000 */
[----:B------:R-:W-:Y:S01]  /*aa80*/  FFMA.FTZ R128, R167, R124, R128 ;  /* 0x0000007ca7807223 */ /* 0x000fe20000010080 */
[----:B------:R-:W-:Y:S01]  /*aa90*/  FMUL.FTZ R215, R11, R192 ;  /* 0x000000c00bd77220 */ /* 0x000fe20000410000 */
[----:B------:R-:W-:Y:S01]  /*aaa0*/  FADD.FTZ R121, R142, R121 ;  /* 0x000000798e797221 */ /* 0x000fe20000010000 */
[----:B------:R-:W-:Y:S01]  /*aab0*/  FFMA.FTZ R213, R150, R126, R213 ;  /* 0x0000007e96d57223 */ /* 0x000fe200000100d5 */
[----:B------:R-:W-:Y:S01]  /*aac0*/  FADD.FTZ R128, R173, R128 ;  /* 0x00000080ad807221 */ /* 0x000fe20000010000 */
[----:B------:R-:W-:Y:S01]  /*aad0*/  FFMA.FTZ R217, R10, R158, R215 ;  /* 0x0000009e0ad97223 */ /* 0x000fe200000100d7 */
[----:B------:R-:W-:Y:S01]  /*aae0*/  FMUL.FTZ R215, R163, R126 ;  /* 0x0000007ea3d77220 */ /* 0x000fe20000410000 */
[----:B------:R-:W-:Y:S01]  /*aaf0*/  FMUL.FTZ R142, R152, R69 ;  /* 0x00000045988e7220 */ /* 0x000fe20000410000 */
[----:B------:R-:W-:Y:S01]  /*ab00*/  FADD.FTZ R128, R128, R213 ;  /* 0x000000d580807221 */ /* 0x000fe20000010000 */
[----:B------:R-:W-:Y:S01]  /*ab10*/  FADD.FTZ R130, R193, R130 ;  /* 0x00000082c1827221 */ /* 0x000fe20000010000 */
[----:B------:R-:W-:Y:S01]  /*ab20*/  FFMA.FTZ R215, R150, R134, -R215 ;  /* 0x0000008696d77223 */ /* 0x000fe200000108d7 */
[----:B------:R-:W-:Y:S01]  /*ab30*/  FMUL.FTZ R173, R11, R154 ;  /* 0x0000009a0bad7220 */ /* 0x000fe20000410000 */
[----:B------:R-:W-:Y:S01]  /*ab40*/  FADD.FTZ R221, R128, R221 ;  /* 0x000000dd80dd7221 */ /* 0x000fe20000010000 */
[----:B------:R-:W-:Y:S01]  /*ab50*/  FFMA.FTZ R205, R100, R185, R205 ;  /* 0x000000b964cd7223 */ /* 0x000fe200000100cd */
[-C--:B------:R-:W-:Y:S01]  /*ab60*/  FMUL.FTZ R128, R154, R69.reuse ;  /* 0x000000459a807220 */ /* 0x080fe20000410000 */
[----:B------:R-:W-:Y:S01]  /*ab70*/  FFMA.FTZ R185, R20, -R69, R185 ;  /* 0x8000004514b97223 */ /* 0x000fe200000100b9 */
[----:B------:R-:W-:Y:S01]  /*ab80*/  FMUL.FTZ R144, R183, R142 ;  /* 0x0000008eb7907220 */ /* 0x000fe20000410000 */
[----:B------:R-:W-:Y:S01]  /*ab90*/  FADD.FTZ R130, R130, R215 ;  /* 0x000000d782827221 */ /* 0x000fe20000010000 */
[-C--:B------:R-:W-:Y:S01]  /*aba0*/  FFMA.FTZ R134, R10, R152.reuse, -R173 ;  /* 0x000000980a867223 */ /* 0x080fe200000108ad */
[----:B------:R-:W-:Y:S01]  /*abb0*/  FMUL.FTZ R173, R11, R152 ;  /* 0x000000980bad7220 */ /* 0x000fe20000410000 */
[-C--:B------:R-:W-:Y:S01]  /*abc0*/  FFMA.FTZ R193, R185, R128.reuse, R144 ;  /* 0x00000080b9c17223 */ /* 0x080fe20000010090 */
[----:B------:R-:W-:Y:S01]  /*abd0*/  FADD.FTZ R131, R128, R131 ;  /* 0x0000008380837221 */ /* 0x000fe20000010000 */
        /* <DEDUP_REMOVED lines=18> */
[-C--:B------:R-:W-:Y:S01]  /*ad00*/  FMUL.FTZ R7, R2, R71.reuse ;  /* 0x0000004702077220 */ /* 0x080fe20000410000 */
        /* <DEDUP_REMOVED lines=27> */
[C---:B------:R-:W-:Y:S01]  /*aec0*/  FFMA.FTZ R171, R10.reuse, R169, -R6 ;  /* 0x000000a90aab7223 */ /* 0x040fe20000010806 */
[----:B------:R-:W-:Y:S01]  /*aed0*/  FMUL.FTZ R179, R11, R179 ;  /* 0x000000b30bb37220 */ /* 0x000fe20000410000 */
[----:B------:R-:W2:Y:S01]  /*aee0*/  SHFL.DOWN PT, R173, R4, 0x1, 0x1f ;  /* 0x08201f0004ad7f89 */ /* 0x000ea200000e0000 */
[----:B------:R-:W-:Y:S01]  /*aef0*/  MOV R6, R205 ;  /* 0x000000cd00067202 */ /* 0x000fe20000000f00 */
[----:B------:R-:W-:Y:S01]  /*af00*/  FFMA.FTZ R183, R183, R134, R128 ;  /* 0x00000086b7b77223 */ /* 0x000fe20000010080 */
[----:B------:R-:W-:Y:S01]  /*af10*/  MOV R5, R116 ;  /* 0x0000007400057202 */ /* 0x000fe20000000f00 */
[----:B------:R3:W4:Y:S01]  /*af20*/  SHFL.DOWN PT, R136, R116, 0x1, 0x1f ;  /* 0x08201f0074887f89 */ /* 0x00072200000e0000 */
        /* <DEDUP_REMOVED lines=17> */
[CC--:B---3--:R-:W-:Y:S01]  /*b040*/  FFMA.FTZ R116, R10.reuse, R2.reuse, -R163 ;  /* 0x000000020a747223 */ /* 0x0c8fe200000108a3 */
[----:B------:R-:W-:Y:S01]  /*b050*/  FMUL.FTZ R163, R11, R2 ;  /* 0x000000020ba37220 */ /* 0x000fe20000410000 */
[----:B--2---:R-:W-:Y:S01]  /*b060*/  @!P2 FADD.FTZ R4, R173, R4 ;  /* 0x00000004ad04a221 */ /* 0x004fe20000010000 */
[----:B------:R-:W1:Y:S01]  /*b070*/  SHFL.DOWN PT, R128, R7, 0x2, 0x1f ;  /* 0x08401f0007807f89 */ /* 0x000e6200000e0000 */
[C---:B------:R-:W-:Y:S01]  /*b080*/  FFMA.FTZ R2, R10.reuse, R187, R191 ;  /* 0x000000bb0a027223 */ /* 0x040fe200000100bf */
[----:B------:R-:W-:Y:S01]  /*b090*/  FFMA.FTZ R163, R10, R14, R163 ;  /* 0x0000000e0aa37223 */ /* 0x000fe200000100a3 */
[----:B----4-:R-:W-:Y:S01]  /*b0a0*/  @!P2 FADD.FTZ R5, R5, R136 ;  /* 0x000000880505a221 */ /* 0x010fe20000010000 */
        /* <DEDUP_REMOVED lines=94> */
.L_x_12574:
[----:B------:R-:W-:Y:S05]  /*b690*/  BSYNC.RECONVERGENT B0 ;  /* 0x0000000000007941 */ /* 0x000fea0003800200 */
.L_x_12573:
        /* <DEDUP_REMOVED lines=35> */
.L_x_12576:
[----:B------:R-:W-:Y:S05]  /*b8d0*/  BSYNC.RECONVERGENT B0 ;  /* 0x0000000000007941 */ /* 0x000fea0003800200 */
.L_x_12575:
[----:B------:R-:W-:-:S04]  /*b8e0*/  IADD3 R105, PT, PT, R105, 0x1, RZ ;  /* 0x0000000169697810 */ /* 0x000fc80007ffe0ff */
[----:B------:R-:W-:-:S13]  /*b8f0*/  ISETP.GE.AND P2, PT, R105, UR35, PT ;  /* 0x0000002369007c0c */ /* 0x000fda000bf46270 */
[----:B------:R-:W-:Y:S05]  /*b900*/  @!P2 BRA `(.L_x_12577) ;  /* 0xffffffac0068a947 */ /* 0x000fea000383ffff */
.L_x_12559:
[----:B------:R-:W2:Y:S01]  /*b910*/  LDCU UR7, c[0x0][0x388] ;  /* 0x00007100ff0777ac */ /* 0x000ea20008000800 */
[----:B01----:R-:W-:Y:S02]  /*b920*/  SHF.L.U32 R4, R52, 0x4, RZ ;  /* 0x0000000434047819 */ /* 0x003fe400000006ff */
        /* <DEDUP_REMOVED lines=14> */
[----:B------:R-:W1:Y:S01]  /*ba10*/  LDCU.64 UR28, c[0x0][0x500] ;  /* 0x0000a000ff1c77ac */ /* 0x000e620008000a00 */
[C---:B------:R-:W-:Y:S02]  /*ba20*/  LOP3.LUT R65, R19.reuse, 0x60, RZ, 0xfc, !PT ;  /* 0x0000006013417812 */ /* 0x040fe400078efcff */
[C---:B------:R-:W-:Y:S01]  /*ba30*/  LOP3.LUT R67, R19.reuse, 0x80, RZ, 0xfc, !PT ;  /* 0x0000008013437812 */ /* 0x040fe200078efcff */
[----:B--2---:R-:W-:Y:S01]  /*ba40*/  UIADD3 UR7, UPT, UPT, -UR6, UR7, URZ ;  /* 0x0000000706077290 */ /* 0x004fe2000fffe1ff */
        /* <DEDUP_REMOVED lines=12> */
[C---:B----4-:R-:W-:Y:S02]  /*bb10*/  LOP3.LUT R141, R19.reuse, 0x140, RZ, 0xfc, !PT ;  /* 0x00000140138d7812 */ /* 0x050fe400078efcff */
[C---:B------:R-:W-:Y:S02]  /*bb20*/  LOP3.LUT R143, R19.reuse, 0x160, RZ, 0xfc, !PT ;  /* 0x00000160138f7812 */ /* 0x040fe400078efcff */
[C---:B------:R-:W-:Y:S02]  /*bb30*/  LOP3.LUT R145, R19.reuse, 0x180, RZ, 0xfc, !PT ;  /* 0x0000018013917812 */ /* 0x040fe400078efcff */
[----:B------:R-:W-:Y:S01]  /*bb40*/  LOP3.LUT R147, R19, 0x1a0, RZ, 0xfc, !PT ;  /* 0x000001a013937812 */ /* 0x000fe200078efcff */
[----:B------:R-:W2:Y:S01]  /*bb50*/  @!P2 LDG.E R3, desc[UR26][R8.64] ;  /* 0x0000001a0803a981 */ /* 0x000ea2000c1e1900 */
[----:B------:R-:W-:-:S03]  /*bb60*/  ISETP.GE.AND P2, PT, R71, UR7, PT ;  /* 0x0000000747007c0c */ /* 0x000fc6000bf46270 */
[----:B------:R-:W3:Y:S01]  /*bb70*/  @!P3 LDG.E R0, desc[UR26][R8.64+0x80] ;  /* 0x0000801a0800b981 */ /* 0x000ee2000c1e1900 */
[----:B------:R-:W-:-:S03]  /*bb80*/  ISETP.GE.AND P3, PT, R105, UR7, PT ;  /* 0x0000000769007c0c */ /* 0x000fc6000bf66270 */
[----:B------:R-:W4:Y:S01]  /*bb90*/  @!P4 LDG.E R5, desc[UR26][R8.64+0x100] ;  /* 0x0001001a0805c981 */ /* 0x000f22000c1e1900 */
[----:B------:R-:W-:-:S03]  /*bba0*/  ISETP.GE.AND P4, PT, R137, UR7, PT ;  /* 0x0000000789007c0c */ /* 0x000fc6000bf86270 */
[----:B------:R-:W5:Y:S01]  /*bbb0*/  @!P5 LDG.E R2, desc[UR26][R8.64+0x180] ;  /* 0x0001801a0802d981 */ /* 0x000f62000c1e1900 */
[----:B------:R-:W-:Y:S02]  /*bbc0*/  ISETP.GE.AND P5, PT, R139, UR7, PT ;  /* 0x000000078b007c0c */ /* 0x000fe4000bfa6270 */
[----:B------:R-:W-:Y:S01]  /*bbd0*/  LOP3.LUT R149, R19, 0x1c0, RZ, 0xfc, !PT ;  /* 0x000001c013957812 */ /* 0x000fe200078efcff */
[----:B------:R-:W5:Y:S01]  /*bbe0*/  @!P6 LDG.E R7, desc[UR26][R8.64+0x200] ;  /* 0x0002001a0807e981 */ /* 0x000f62000c1e1900 */
        /* <DEDUP_REMOVED lines=12> */
[----:B------:R-:W5:Y:S04]  /*bcb0*/  @!P6 LDG.E R15, desc[UR26][R8.64+0x500] ;  /* 0x0005001a080fe981 */ /* 0x000f68000c1e1900 */
[----:B------:R-:W5:Y:S04]  /*bcc0*/  @!P0 LDG.E R12, desc[UR26][R8.64+0x580] ;  /* 0x0005801a080c8981 */ /* 0x000f68000c1e1900 */
[----:B------:R-:W5:Y:S04]  /*bcd0*/  @!P2 LDG.E R17, desc[UR26][R8.64+0x600] ;  /* 0x0006001a0811a981 */ /* 0x000f68000c1e1900 */
[----:B------:R-:W5:Y:S04]  /*bce0*/  @!P3 LDG.E R14, desc[UR26][R8.64+0x680] ;  /* 0x0006801a080eb981 */ /* 0x000f68000c1e1900 */
[----:B------:R-:W5:Y:S04]  /*bcf0*/  @!P4 LDG.E R21, desc[UR26][R8.64+0x700] ;  /* 0x0007001a0815c981 */ /* 0x000f68000c1e1900 */
[----:B------:R-:W5:Y:S04]  /*bd00*/  @!P5 LDG.E R16, desc[UR26][R8.64+0x780] ;  /* 0x0007801a0810d981 */ /* 0x000f68000c1e1900 */
        /* <DEDUP_REMOVED lines=23> */
[----:B--2---:R-:W-:-:S03]  /*be80*/  FADD.FTZ R3, R0, R55 ;  /* 0x0000003700037221 */ /* 0x004fc60000010000 */
[----:B------:R-:W2:Y:S02]  /*be90*/  LDS R0, [R34+0x10] ;  /* 0x0000100022007984 */ /* 0x000ea40000000800 */
[----:B------:R-:W-:Y:S01]  /*bea0*/  FSETP.GTU.FTZ.AND P3, PT, R3, 20, PT ;  /* 0x41a000000300780b */ /* 0x000fe20003f7c000 */
[--C-:B---3--:R-:W-:Y:S01]  /*beb0*/  FADD.FTZ R5, R2, R55.reuse ;  /* 0x0000003702057221 */ /* 0x108fe20000010000 */
[--C-:B----4-:R-:W-:Y:S01]  /*bec0*/  FADD.FTZ R9, R4, R55.reuse ;  /* 0x0000003704097221 */ /* 0x110fe20000010000 */
[----:B------:R-:W-:Y:S03]  /*bed0*/  LDS R2, [R34+0x14] ;  /* 0x0000140022027984 */ /* 0x000fe60000000800 */
[----:B------:R-:W-:Y:S02]  /*bee0*/  FSETP.GTU.FTZ.AND P5, PT, R5, 20, PT ;  /* 0x41a000000500780b */ /* 0x000fe40003fbc000 */
[----:B------:R-:W-:Y:S01]  /*bef0*/  FSETP.GTU.FTZ.AND P0, PT, R9, 20, PT ;  /* 0x41a000000900780b */ /* 0x000fe20003f1c000 */
[----:B-----5:R-:W-:Y:S01]  /*bf00*/  FADD.FTZ R12, R6, R55 ;  /* 0x00000037060c7221 */ /* 0x020fe20000010000 */
[----:B------:R-:W3:Y:S03]  /*bf10*/  LDS R4, [R34+0x18] ;  /* 0x0000180022047984 */ /* 0x000ee60000000800 */
[----:B------:R-:W-:Y:S01]  /*bf20*/  @!P3 FMUL.FTZ R3, R3, -1.4426950216293334961 ;  /* 0xbfb8aa3b0303b820 */ /* 0x000fe20000410000 */
[----:B------:R-:W-:Y:S01]  /*bf30*/  FSETP.GTU.FTZ.AND P2, PT, R12, 20, PT ;  /* 0x41a000000c00780b */ /* 0x000fe20003f5c000 */
[----:B------:R-:W4:Y:S04]  /*bf40*/  LDS R6, [R34+0x1c] ;  /* 0x00001c0022067984 */ /* 0x000f280000000800 */
[----:B------:R-:W5:Y:S01]  /*bf50*/  @!P3 MUFU.EX2 R3, R3 ;  /* 0x000000030003b308 */ /* 0x000f620000000800 */
[----:B------:R-:W-:Y:S01]  /*bf60*/  @!P5 FMUL.FTZ R5, R5, -1.4426950216293334961 ;  /* 0xbfb8aa3b0505d820 */ /* 0x000fe20000410000 */
[----:B------:R-:W-:-:S05]  /*bf70*/  @!P0 FMUL.FTZ R9, R9, -1.4426950216293334961 ;  /* 0xbfb8aa3b09098820 */ /* 0x000fca0000410000 */
[----:B------:R-:W0:Y:S01]  /*bf80*/  @!P5 MUFU.EX2 R5, R5 ;  /* 0x000000050005d308 */ /* 0x000e220000000800 */
[----:B------:R-:W-:-:S03]  /*bf90*/  @!P2 FMUL.FTZ R12, R12, -1.4426950216293334961 ;  /* 0xbfb8aa3b0c0ca820 */ /* 0x000fc60000410000 */
[----:B------:R-:W1:Y:S01]  /*bfa0*/  @!P0 MUFU.EX2 R9, R9 ;  /* 0x0000000900098308 */ /* 0x000e620000000800 */
[----:B-----5:R-:W-:-:S03]  /*bfb0*/  @!P3 FADD.FTZ R3, R3, 1 ;  /* 0x3f8000000303b421 */ /* 0x020fc60000010000 */
[----:B------:R-:W5:Y:S04]  /*bfc0*/  @!P2 MUFU.EX2 R12, R12 ;  /* 0x0000000c000ca308 */ /* 0x000f680000000800 */
[----:B------:R-:W3:Y:S01]  /*bfd0*/  @!P3 MUFU.RCP R3, R3 ;  /* 0x000000030003b308 */ /* 0x000ee20000001000 */
[----:B0-----:R-:W-:Y:S01]  /*bfe0*/  @!P5 FADD.FTZ R7, R5, 1 ;  /* 0x3f8000000507d421 */ /* 0x001fe20000010000 */
[----:B-1----:R-:W-:-:S06]  /*bff0*/  @!P0 FADD.FTZ R11, R9, 1 ;  /* 0x3f800000090b8421 */ /* 0x002fcc0000010000 */
[----:B------:R-:W0:Y:S01]  /*c000*/  @!P5 MUFU.RCP R14, R7 ;  /* 0x00000007000ed308 */ /* 0x000e220000001000 */
[----:B-----5:R-:W-:-:S07]  /*c010*/  @!P2 FADD.FTZ R5, R12, 1 ;  /* 0x3f8000000c05a421 */ /* 0x020fce0000010000 */
[----:B------:R-:W1:Y:S01]  /*c020*/  @!P0 MUFU.RCP R16, R11 ;  /* 0x0000000b00108308 */ /* 0x000e620000001000 */
[--C-:B--2---:R-:W-:Y:S01]  /*c030*/  FADD.FTZ R0, R0, R55.reuse ;  /* 0x0000003700007221 */ /* 0x104fe20000010000 */
[----:B---3--:R-:W-:Y:S01]  /*c040*/  @!P3 FMUL.FTZ R74, R74, R3 ;  /* 0x000000034a4ab220 */ /* 0x008fe20000410000 */
[--C-:B------:R-:W-:Y:S01]  /*c050*/  FADD.FTZ R4, R4, R55.reuse ;  /* 0x0000003704047221 */ /* 0x100fe20000010000 */
[----:B----4-:R-:W-:-:S04]  /*c060*/  FADD.FTZ R6, R6, R55 ;  /* 0x0000003706067221 */ /* 0x010fc80000010000 */
[----:B------:R-:W2:Y:S01]  /*c070*/  @!P2 MUFU.RCP R18, R5 ;  /* 0x000000050012a308 */ /* 0x000ea20000001000 */
[----:B------:R-:W-:Y:S01]  /*c080*/  FSETP.GTU.FTZ.AND P3, PT, R0, 20, PT ;  /* 0x41a000000000780b */ /* 0x000fe20003f7c000 */
[--C-:B------:R-:W-:Y:S01]  /*c090*/  FADD.FTZ R8, R8, R55.reuse ;  /* 0x0000003708087221 */ /* 0x100fe20000010000 */
[--C-:B------:R-:W-:Y:S01]  /*c0a0*/  FADD.FTZ R2, R2, R55.reuse ;  /* 0x0000003702027221 */ /* 0x100fe20000010000 */
[----:B0-----:R-:W-:Y:S01]  /*c0b0*/  @!P5 FMUL.FTZ R93, R93, R14 ;  /* 0x0000000e5d5dd220 */ /* 0x001fe20000410000 */
[----:B------:R-:W-:Y:S02]  /*c0c0*/  FSETP.GTU.FTZ.AND P6, PT, R4, 20, PT ;  /* 0x41a000000400780b */ /* 0x000fe40003fdc000 */
[----:B------:R-:W-:Y:S01]  /*c0d0*/  FSETP.GTU.FTZ.AND P5, PT, R6, 20, PT ;  /* 0x41a000000600780b */ /* 0x000fe20003fbc000 */
[----:B-1----:R-:W-:Y:S01]  /*c0e0*/  @!P0 FMUL.FTZ R91, R91, R16 ;  /* 0x000000105b5b8220 */ /* 0x002fe20000410000 */
[----:B------:R-:W-:Y:S01]  /*c0f0*/  FSETP.GTU.FTZ.AND P0, PT, R8, 20, PT ;  /* 0x41a000000800780b */ /* 0x000fe20003f1c000 */
[----:B------:R-:W-:Y:S01]  /*c100*/  FADD.FTZ R10, R10, R55 ;  /* 0x000000370a0a7221 */ /* 0x000fe20000010000 */
[----:B------:R-:W-:-:S03]  /*c110*/  FSETP.GTU.FTZ.AND P4, PT, R2, 20, PT ;  /* 0x41a000000200780b */ /* 0x000fc60003f9c000 */
[----:B------:R-:W-:Y:S01]  /*c120*/  @!P3 FMUL.FTZ R0, R0, -1.4426950216293334961 ;  /* 0xbfb8aa3b0000b820 */ /* 0x000fe20000410000 */
[----:B--2---:R-:W-:Y:S01]  /*c130*/  @!P2 FMUL.FTZ R89, R89, R18 ;  /* 0x000000125959a220 */ /* 0x004fe20000410000 */
[----:B------:R-:W-:Y:S02]  /*c140*/  FSETP.GTU.FTZ.AND P2, PT, R10, 20, PT ;  /* 0x41a000000a00780b */ /* 0x000fe40003f5c000 */
[----:B------:R-:W-:Y:S02]  /*c150*/  @!P6 FMUL.FTZ R4, R4, -1.4426950216293334961 ;  /* 0xbfb8aa3b0404e820 */ /* 0x000fe40000410000 */
[----:B------:R-:W-:Y:S01]  /*c160*/  @!P5 FMUL.FTZ R6, R6, -1.4426950216293334961 ;  /* 0xbfb8aa3b0606d820 */ /* 0x000fe20000410000 */
[----:B------:R-:W0:Y:S01]  /*c170*/  @!P3 MUFU.EX2 R0, R0 ;  /* 0x000000000000b308 */ /* 0x000e220000000800 */
[----:B------:R-:W-:Y:S02]  /*c180*/  @!P0 FMUL.FTZ R8, R8, -1.4426950216293334961 ;  /* 0xbfb8aa3b08088820 */ /* 0x000fe40000410000 */
[----:B------:R-:W-:Y:S01]  /*c190*/  @!P4 FMUL.FTZ R2, R2, -1.4426950216293334961 ;  /* 0xbfb8aa3b0202c820 */ /* 0x000fe20000410000 */
[----:B------:R-:W1:Y:S04]  /*c1a0*/  @!P6 MUFU.EX2 R4, R4 ;  /* 0x000000040004e308 */ /* 0x000e680000000800 */
[----:B------:R-:W2:Y:S01]  /*c1b0*/  @!P5 MUFU.EX2 R6, R6 ;  /* 0x000000060006d308 */ /* 0x000ea20000000800 */
[----:B------:R-:W-:-:S03]  /*c1c0*/  @!P2 FMUL.FTZ R10, R10, -1.4426950216293334961 ;  /* 0xbfb8aa3b0a0aa820 */ /* 0x000fc60000410000 */
[----:B------:R-:W3:Y:S04]  /*c1d0*/  @!P0 MUFU.EX2 R8, R8 ;  /* 0x0000000800088308 */ /* 0x000ee80000000800 */
[----:B------:R-:W4:Y:S01]  /*c1e0*/  @!P4 MUFU.EX2 R2, R2 ;  /* 0x000000020002c308 */ /* 0x000f220000000800 */
[----:B0-----:R-:W-:Y:S02]  /*c1f0*/  @!P3 FADD.FTZ R3, R0, 1 ;  /* 0x3f8000000003b421 */ /* 0x001fe40000010000 */
[----:B------:R-:W0:Y:S01]  /*c200*/  LDS R0, [R34+0x28] ;  /* 0x0000280022007984 */ /* 0x000e220000000800 */
[----:B------:R-:W5:Y:S01]  /*c210*/  @!P2 MUFU.EX2 R10, R10 ;  /* 0x0000000a000aa308 */ /* 0x000f620000000800 */
[----:B-1----:R-:W-:Y:S01]  /*c220*/  @!P6 FADD.FTZ R7, R4, 1 ;  /* 0x3f8000000407e421 */ /* 0x002fe20000010000 */
[----:B--2---:R-:W-:Y:S01]  /*c230*/  @!P5 FADD.FTZ R9, R6, 1 ;  /* 0x3f8000000609d421 */ /* 0x004fe20000010000 */
[----:B------:R-:W1:Y:S01]  /*c240*/  LDS R4, [R34+0x30] ;  /* 0x0000300022047984 */ /* 0x000e620000000800 */
[----:B---3--:R-:W-:-:S03]  /*c250*/  @!P0 FADD.FTZ R11, R8, 1 ;  /* 0x3f800000080b8421 */ /* 0x008fc60000010000 */
[----:B------:R-:W2:Y:S01]  /*c260*/  LDS R6, [R34+0x34] ;  /* 0x0000340022067984 */ /* 0x000ea20000000800 */
[----:B----4-:R-:W-:-:S03]  /*c270*/  @!P4 FADD.FTZ R5, R2, 1 ;  /* 0x3f8000000205c421 */ /* 0x010fc60000010000 */
[----:B------:R-:W3:Y:S04]  /*c280*/  LDS R8, [R34+0x38] ;  /* 0x0000380022087984 */ /* 0x000ee80000000800 */
[----:B------:R-:W4:Y:S01]  /*c290*/  LDS R2, [R34+0x2c] ;  /* 0x00002c0022027984 */ /* 0x000f220000000800 */
[----:B------:R5:W-:Y:S02]  /*c2a0*/  @!P3 MUFU.RCP R12, R3 ;  /* 0x00000003000cb308 */ /* 0x000be40000001000 */
[----:B-----5:R-:W-:Y:S02]  /*c2b0*/  @!P2 FADD.FTZ R3, R10, 1 ;  /* 0x3f8000000a03a421 */ /* 0x020fe40000010000 */
[----:B------:R-:W5:Y:S04]  /*c2c0*/  LDS R10, [R34+0x3c] ;  /* 0x00003c00220a7984 */ /* 0x000f680000000800 */
[----:B------:R-:W0:Y:S01]  /*c2d0*/  @!P4 MUFU.RCP R14, R5 ;  /* 0x00000005000ec308 */ /* 0x000e220000001000 */
[----:B------:R-:W-:Y:S07]  /*c2e0*/  BAR.SYNC.DEFER_BLOCKING 0x0 ;  /* 0x0000000000007b1d */ /* 0x000fee0000010000 */
[----:B------:R-:W1:Y:S08]  /*c2f0*/  @!P5 MUFU.RCP R18, R9 ;  /* 0x000000090012d308 */ /* 0x000e700000001000 */
[----:B------:R-:W4:Y:S01]  /*c300*/  @!P2 MUFU.RCP R22, R3 ;  /* 0x000000030016a308 */ /* 0x000f220000001000 */
[----:B0-----:R-:W-:Y:S01]  /*c310*/  @!P4 FMUL.FTZ R123, R123, R14 ;  /* 0x0000000e7b7bc220 */ /* 0x001fe20000410000 */
[----:B------:R-:W-:Y:S01]  /*c320*/  MOV R14, UR7 ;  /* 0x00000007000e7c02 */ /* 0x000fe20008000f00 */
[----:B------:R-:W-:-:S05]  /*c330*/  FADD.FTZ R0, R0, R55 ;  /* 0x0000003700007221 */ /* 0x000fca0000010000 */
[----:B------:R0:W5:Y:S01]  /*c340*/  @!P6 MUFU.RCP R16, R7 ;  /* 0x000000070010e308 */ /* 0x0001620000001000 */
[----:B------:R-:W-:Y:S04]  /*c350*/  STS [R34], R95 ;  /* 0x0000005f22007388 */ /* 0x000fe80000000800 */
[----:B------:R-:W-:Y:S03]  /*c360*/  STS [R34+0x4], R97 ;  /* 0x0000046122007388 */ /* 0x000fe60000000800 */
[----:B------:R2:W5:Y:S01]  /*c370*/  @!P0 MUFU.RCP R20, R11 ;  /* 0x0000000b00148308 */ /* 0x0005620000001000 */
        /* <DEDUP_REMOVED lines=15> */
[----:B0-----:R-:W-:Y:S01]  /*c470*/  LDS R7, [R50] ;  /* 0x0000000032077984 */ /* 0x001fe20000000800 */
[----:B-1----:R-:W-:Y:S01]  /*c480*/  @!P5 FMUL.FTZ R129, R129, R18 ;  /* 0x000000128181d220 */ /* 0x002fe20000410000 */
[----:B------:R-:W-:Y:S02]  /*c490*/  FADD.FTZ R4, R4, R55 ;  /* 0x0000003704047221 */ /* 0x000fe40000010000 */
[----:B------:R-:W-:Y:S01]  /*c4a0*/  LDS R9, [R49+0x80] ;  /* 0x0000800031097984 */ /* 0x000fe20000000800 */
[----:B------:R-:W-:-:S03]  /*c4b0*/  FSETP.GTU.FTZ.AND P5, PT, R0, 20, PT ;  /* 0x41a000000000780b */ /* 0x000fc60003fbc000 */
[----:B--2---:R-:W-:Y:S01]  /*c4c0*/  LDS R11, [R48+0x100] ;  /* 0x00010000300b7984 */ /* 0x004fe20000000800 */
        /* <DEDUP_REMOVED lines=15> */
[--C-:B---3--:R-:W-:Y:S01]  /*c5c0*/  FADD.FTZ R8, R8, R55.reuse ;  /* 0x0000003708087221 */ /* 0x108fe20000010000 */
[----:B------:R-:W-:Y:S01]  /*c5d0*/  @!P3 FMUL.FTZ R117, R117, R12 ;  /* 0x0000000c7575b220 */ /* 0x000fe20000410000 */
[----:B------:R-:W-:Y:S01]  /*c5e0*/  BAR.SYNC.DEFER_BLOCKING 0x0 ;  /* 0x0000000000007b1d */ /* 0x000fe20000010000 */
[----:B----4-:R-:W-:Y:S01]  /*c5f0*/  FADD.FTZ R2, R2, R55 ;  /* 0x0000003702027221 */ /* 0x010fe20000010000 */
[----:B------:R-:W-:Y:S01]  /*c600*/  FSETP.GTU.FTZ.AND P4, PT, R4, 20, PT ;  /* 0x41a000000400780b */ /* 0x000fe20003f9c000 */
[----:B------:R-:W-:Y:S01]  /*c610*/  @!P2 FMUL.FTZ R135, R135, R22 ;  /* 0x000000168787a220 */ /* 0x000fe20000410000 */
[----:B------:R-:W-:Y:S01]  /*c620*/  FSETP.GTU.FTZ.AND P3, PT, R6, 20, PT ;  /* 0x41a000000600780b */ /* 0x000fe20003f7c000 */
[----:B-----5:R-:W-:Y:S01]  /*c630*/  @!P6 FMUL.FTZ R101, R101, R16 ;  /* 0x000000106565e220 */ /* 0x020fe20000410000 */
[----:B------:R-:W-:-:S02]  /*c640*/  FSETP.GTU.FTZ.AND P2, PT, R8, 20, PT ;  /* 0x41a000000800780b */ /* 0x000fc40003f5c000 */
[----:B------:R-:W-:Y:S01]  /*c650*/  FSETP.GTU.FTZ.AND P6, PT, R2, 20, PT ;  /* 0x41a000000200780b */ /* 0x000fe20003fdc000 */
[----:B------:R-:W-:Y:S01]  /*c660*/  @!P5 FMUL.FTZ R0, R0, -1.4426950216293334961 ;  /* 0xbfb8aa3b0000d820 */ /* 0x000fe20000410000 */
[----:B------:R-:W-:Y:S01]  /*c670*/  FADD.FTZ R10, R10, R55 ;  /* 0x000000370a0a7221 */ /* 0x000fe20000010000 */
[----:B------:R-:W-:-:S04]  /*c680*/  @!P0 FMUL.FTZ R99, R99, R20 ;  /* 0x0000001463638220 */ /* 0x000fc80000410000 */
[----:B------:R-:W-:Y:S01]  /*c690*/  @!P4 FMUL.FTZ R3, R4, -1.4426950216293334961 ;  /* 0xbfb8aa3b0403c820 */ /* 0x000fe20000410000 */
[----:B------:R-:W0:Y:S01]  /*c6a0*/  @!P5 MUFU.EX2 R0, R0 ;  /* 0x000000000000d308 */ /* 0x000e220000000800 */
[----:B------:R-:W-:Y:S01]  /*c6b0*/  @!P3 FMUL.FTZ R4, R6, -1.4426950216293334961 ;  /* 0xbfb8aa3b0604b820 */ /* 0x000fe20000410000 */
[----:B------:R-:W-:Y:S01]  /*c6c0*/  FSETP.GTU.FTZ.AND P0, PT, R10, 20, PT ;  /* 0x41a000000a00780b */ /* 0x000fe20003f1c000 */
[----:B------:R-:W-:Y:S02]  /*c6d0*/  @!P2 FMUL.FTZ R5, R8, -1.4426950216293334961 ;  /* 0xbfb8aa3b0805a820 */ /* 0x000fe40000410000 */
[----:B------:R-:W-:Y:S02]  /*c6e0*/  @!P6 FMUL.FTZ R2, R2, -1.4426950216293334961 ;  /* 0xbfb8aa3b0202e820 */ /* 0x000fe40000410000 */
[----:B------:R-:W1:Y:S01]  /*c6f0*/  @!P3 MUFU.EX2 R4, R4 ;  /* 0x000000040004b308 */ /* 0x000e620000000800 */
[----:B------:R-:W2:Y:S03]  /*c700*/  LDS R8, [UR24+0x840] ;  /* 0x00084018ff087984 */ /* 0x000ea60008000800 */
[----:B------:R-:W3:Y:S04]  /*c710*/  @!P4 MUFU.EX2 R3, R3 ;  /* 0x000000030003c308 */ /* 0x000ee80000000800 */
[----:B------:R-:W4:Y:S04]  /*c720*/  @!P2 MUFU.EX2 R5, R5 ;  /* 0x000000050005a308 */ /* 0x000f280000000800 */
[----:B------:R-:W5:Y:S01]  /*c730*/  @!P6 MUFU.EX2 R2, R2 ;  /* 0x000000020002e308 */ /* 0x000f620000000800 */
[----:B------:R-:W-:Y:S01]  /*c740*/  @!P0 FMUL.FTZ R6, R10, -1.4426950216293334961 ;  /* 0xbfb8aa3b0a068820 */ /* 0x000fe20000410000 */
[----:B0-----:R-:W-:Y:S01]  /*c750*/  @!P5 FADD.FTZ R0, R0, 1 ;  /* 0x3f8000000000d421 */ /* 0x001fe20000010000 */
[----:B-1----:R-:W-:-:S04]  /*c760*/  @!P3 FADD.FTZ R4, R4, 1 ;  /* 0x3f8000000404b421 */ /* 0x002fc80000010000 */
[----:B------:R-:W0:Y:S01]  /*c770*/  @!P0 MUFU.EX2 R6, R6 ;  /* 0x0000000600068308 */ /* 0x000e220000000800 */
[----:B---3--:R-:W-:Y:S01]  /*c780*/  @!P4 FADD.FTZ R3, R3, 1 ;  /* 0x3f8000000303c421 */ /* 0x008fe20000010000 */
[----:B----4-:R-:W-:Y:S02]  /*c790*/  @!P2 FADD.FTZ R5, R5, 1 ;  /* 0x3f8000000505a421 */ /* 0x010fe40000010000 */
[----:B------:R-:W1:Y:S01]  /*c7a0*/  @!P5 MUFU.RCP R0, R0 ;  /* 0x000000000000d308 */ /* 0x000e620000001000 */
[----:B------:R-:W-:Y:S01]  /*c7b0*/  UMOV UR7, URZ ;  /* 0x000000ff00077c82 */ /* 0x000fe20008000000 */
[----:B-----5:R-:W-:Y:S01]  /*c7c0*/  @!P6 FADD.FTZ R2, R2, 1 ;  /* 0x3f8000000202e421 */ /* 0x020fe20000010000 */
[----:B------:R-:W-:-:S05]  /*c7d0*/  UIMAD.WIDE.U32 UR8, UR25, UR10, UR6 ;  /* 0x0000000a190872a5 */ /* 0x000fca000f8e0006 */
[----:B------:R-:W3:Y:S01]  /*c7e0*/  @!P4 MUFU.RCP R10, R3 ;  /* 0x00000003000ac308 */ /* 0x000ee20000001000 */
[----:B------:R-:W-:Y:S01]  /*c7f0*/  UIMAD UR9, UR25, UR11, UR9 ;  /* 0x0000000b190972a4 */ /* 0x000fe2000f8e0209 */
[----:B------:R-:W4:Y:S06]  /*c800*/  LDCU.64 UR10, c[0x0][0x550] ;  /* 0x0000aa00ff0a77ac */ /* 0x000f2c0008000a00 */
[----:B------:R-:W5:Y:S08]  /*c810*/  @!P3 MUFU.RCP R4, R4 ;  /* 0x000000040004b308 */ /* 0x000f700000001000 */
[----:B------:R-:W2:Y:S01]  /*c820*/  @!P2 MUFU.RCP R12, R5 ;  /* 0x00000005000ca308 */ /* 0x000ea20000001000 */
[----:B------:R-:W-:Y:S01]  /*c830*/  UIMAD.WIDE.U32 UR8, UR12, UR28, UR8 ;  /* 0x0000001c0c0872a5 */ /* 0x000fe2000f8e0008 */
[----:B0-----:R-:W-:-:S06]  /*c840*/  @!P0 FADD.FTZ R6, R6, 1 ;  /* 0x3f80000006068421 */ /* 0x001fcc0000010000 */
[----:B------:R-:W0:Y:S01]  /*c850*/  @!P6 MUFU.RCP R2, R2 ;  /* 0x000000020002e308 */ /* 0x000e220000001000 */
[----:B------:R-:W-:Y:S01]  /*c860*/  UIMAD UR9, UR12, UR29, UR9 ;  /* 0x0000001d0c0972a4 */ /* 0x000fe2000f8e0209 */
[----:B-1----:R-:W-:Y:S01]  /*c870*/  @!P5 FMUL.FTZ R121, R121, R0 ;  /* 0x000000007979d220 */ /* 0x002fe20000410000 */
[----:B------:R-:W-:Y:S01]  /*c880*/  IADD3 R0, P5, PT, R19, UR8, RZ ;  /* 0x0000000813007c10 */ /* 0x000fe2000ffbe0ff */
[----:B---3--:R-:W-:-:S04]  /*c890*/  @!P4 FMUL.FTZ R79, R79, R10 ;  /* 0x0000000a4f4fc220 */ /* 0x008fc80000410000 */
[----:B------:R-:W1:Y:S01]  /*c8a0*/  @!P0 MUFU.RCP R6, R6 ;  /* 0x0000000600068308 */ /* 0x000e620000001000 */
[----:B-----5:R-:W-:Y:S01]  /*c8b0*/  @!P3 FMUL.FTZ R113, R113, R4 ;  /* 0x000000047171b220 */ /* 0x020fe20000410000 */
[----:B--2---:R-:W-:Y:S01]  /*c8c0*/  @!P2 FMUL.FTZ R83, R83, R12 ;  /* 0x0000000c5353a220 */ /* 0x004fe20000410000 */
[----:B------:R-:W-:Y:S01]  /*c8d0*/  IADD3.X R3, PT, PT, RZ, UR9, RZ, P5, !PT ;  /* 0x00000009ff037c10 */ /* 0x000fe2000affe4ff */
[----:B------:R-:W2:Y:S01]  /*c8e0*/  LDCU.64 UR8, c[0x0][0x518] ;  /* 0x0000a300ff0877ac */ /* 0x000ea20008000a00 */
[-C--:B------:R-:W-:Y:S02]  /*c8f0*/  ISETP.GE.AND P2, PT, R19, R8.reuse, PT ;  /* 0x000000081300720c */ /* 0x080fe40003f46270 */
[-C--:B------:R-:W-:Y:S02]  /*c900*/  ISETP.GE.AND P3, PT, R61, R8.reuse, PT ;  /* 0x000000083d00720c */ /* 0x080fe40003f66270 */
[-C--:B------:R-:W-:Y:S02]  /*c910*/  ISETP.GE.AND P4, PT, R63, R8.reuse, PT ;  /* 0x000000083f00720c */ /* 0x080fe40003f86270 */
[----:B------:R-:W-:Y:S01]  /*c920*/  ISETP.GE.AND P5, PT, R65, R8, PT ;  /* 0x000000084100720c */ /* 0x000fe20003fa6270 */
[----:B0-----:R-:W-:Y:S01]  /*c930*/  @!P6 FMUL.FTZ R103, R103, R2 ;  /* 0x000000026767e220 */ /* 0x001fe20000410000 */
[----:B----4-:R-:W-:-:S04]  /*c940*/  LEA R2, P6, R0, UR10, 0x2 ;  /* 0x0000000a00027c11 */ /* 0x010fc8000f8c10ff */
        /* <DEDUP_REMOVED lines=70> */
[----:B------:R-:W3:Y:S03]  /*cdb0*/  LDCU.64 UR8, c[0x0][0x560] ;  /* 0x0000ac00ff0877ac */ /* 0x000ee60008000a00 */
[----:B0-----:R-:W-:Y:S01]  /*cdc0*/  UIMAD.WIDE.U32 UR6, UR12, UR10, UR6 ;  /* 0x0000000a0c0672a5 */ /* 0x001fe2000f8e0006 */
[----:B-1----:R-:W-:-:S03]  /*cdd0*/  FADD.FTZ R74, R74, R53 ;  /* 0x000000354a4a7221 */ /* 0x002fc60000010000 */
[----:B------:R-:W-:Y:S02]  /*cde0*/  UIMAD UR7, UR12, UR11, UR7 ;  /* 0x0000000b0c0772a4 */ /* 0x000fe4000f8e0207 */
[----:B------:R-:W-:Y:S01]  /*cdf0*/  IADD3 R3, P0, PT, R19, UR6, RZ ;  /* 0x0000000613037c10 */ /* 0x000fe2000ff1e0ff */
[----:B------:R-:W-:-:S03]  /*ce00*/  FADD.FTZ R74, R74, R93 ;  /* 0x0000005d4a4a7221 */ /* 0x000fc60000010000 */
[----:B------:R-:W-:Y:S02]  /*ce10*/  IADD3.X R4, PT, PT, RZ, UR7, RZ, P0, !PT ;  /* 0x00000007ff047c10 */ /* 0x000fe400087fe4ff */
[----:B---3--:R-:W-:Y:S01]  /*ce20*/  LEA R2, P3, R3, UR8, 0x2 ;  /* 0x0000000803027c11 */ /* 0x008fe2000f8610ff */
[----:B------:R-:W-:-:S03]  /*ce30*/  FADD.FTZ R74, R74, R91 ;  /* 0x0000005b4a4a7221 */ /* 0x000fc60000010000 */
[----:B------:R-:W-:Y:S01]  /*ce40*/  LEA.HI.X R3, R3, UR9, R4, 0x2, P3 ;  /* 0x0000000903037c11 */ /* 0x000fe200098f1404 */
[----:B------:R-:W-:Y:S01]  /*ce50*/  FADD.FTZ R74, R74, R89 ;  /* 0x000000594a4a7221 */ /* 0x000fe20000010000 */
        /* <DEDUP_REMOVED lines=54> */
.L_x_12525:
        /* <DEDUP_REMOVED lines=33> */
.L_x_12580:
[----:B------:R-:W-:Y:S05]  /*d3d0*/  BSYNC.RECONVERGENT B0 ;  /* 0x0000000000007941 */ /* 0x000fea0003800200 */
.L_x_12579:
        /* <DEDUP_REMOVED lines=31> */
.L_x_12582:
[----:B------:R-:W-:Y:S05]  /*d5d0*/  BSYNC.RECONVERGENT B0 ;  /* 0x0000000000007941 */ /* 0x000fea0003800200 */
.L_x_12581:
[----:B------:R-:W-:Y:S05]  /*d5e0*/  @P0 EXIT ;  /* 0x000000000000094d */ /* 0x000fea0003800000 */
[----:B------:R-:W3:Y:S01]  /*d5f0*/  S2UR UR22, SR_CgaCtaId ;  /* 0x00000000001679c3 */ /* 0x000ee20000008800 */
[----:B------:R-:W4:Y:S01]  /*d600*/  LDCU.64 UR10, c[0x0][0x4e8] ;  /* 0x00009d00ff0a77ac */ /* 0x000f220008000a00 */
[----:B------:R-:W-:Y:S01]  /*d610*/  BSSY.RECONVERGENT B0, `(.L_x_12583) ;  /* 0x0000054000007945 */ /* 0x000fe20003800200 */
[----:B------:R-:W0:Y:S01]  /*d620*/  LDCU.64 UR18, c[0x0][0x4c8] ;  /* 0x00009900ff1277ac */ /* 0x000e220008000a00 */
[----:B------:R-:W1:Y:S01]  /*d630*/  LDCU.64 UR20, c[0x0][0x4a8] ;  /* 0x00009500ff1477ac */ /* 0x000e620008000a00 */
[----:B------:R-:W-:Y:S01]  /*d640*/  UMOV UR17, 0x400 ;  /* 0x0000040000117882 */ /* 0x000fe20000000000 */
[----:B------:R-:W1:Y:S01]  /*d650*/  LDCU UR23, c[0x0][0x360] ;  /* 0x00006c00ff1777ac */ /* 0x000e620008000800 */
[----:B------:R-:W1:Y:S01]  /*d660*/  LDCU.64 UR40, c[0x0][0x3e0] ;  /* 0x00007c00ff2877ac */ /* 0x000e620008000a00 */
[----:B----4-:R-:W-:Y:S02]  /*d670*/  UIMAD.WIDE.U32 UR4, UR12, UR10, URZ ;  /* 0x0000000a0c0472a5 */ /* 0x010fe4000f8e00ff */
[----:B0-----:R-:W-:-:S02]  /*d680*/  UIMAD.WIDE.U32 UR6, UR12, UR18, URZ ;  /* 0x000000120c0672a5 */ /* 0x001fc4000f8e00ff */
[----:B------:R-:W-:Y:S02]  /*d690*/  UIMAD UR11, UR12, UR11, UR5 ;  /* 0x0000000b0c0b72a4 */ /* 0x000fe4000f8e0205 */
[----:B-1----:R-:W-:Y:S02]  /*d6a0*/  UIMAD.WIDE.U32 UR8, UR12, UR20, URZ ;  /* 0x000000140c0872a5 */ /* 0x002fe4000f8e00ff */
[----:B------:R-:W-:Y:S01]  /*d6b0*/  UIMAD UR10, UR12, UR19, UR7 ;  /* 0x000000130c0a72a4 */ /* 0x000fe2000f8e0207 */
[----:B------:R-:W0:Y:S01]  /*d6c0*/  LDCU.64 UR42, c[0x0][0x3c0] ;  /* 0x00007800ff2a77ac */ /* 0x000e220008000a00 */
[----:B------:R-:W1:Y:S01]  /*d6d0*/  LDCU.64 UR24, c[0x0][0x4b0] ;  /* 0x00009600ff1877ac */ /* 0x000e620008000a00 */
[----:B------:R-:W4:Y:S01]  /*d6e0*/  LDCU.64 UR32, c[0x0][0x4d0] ;  /* 0x00009a00ff2077ac */ /* 0x000f220008000a00 */
[----:B------:R-:W0:Y:S01]  /*d6f0*/  LDCU.64 UR34, c[0x0][0x4f0] ;  /* 0x00009e00ff2277ac */ /* 0x000e220008000a00 */
[----:B------:R-:W0:Y:S01]  /*d700*/  LDCU.64 UR36, c[0x0][0x540] ;  /* 0x0000a800ff2477ac */ /* 0x000e220008000a00 */
[----:B------:R-:W0:Y:S01]  /*d710*/  LDCU.128 UR28, c[0x0][0x530] ;  /* 0x0000a600ff1c77ac */ /* 0x000e220008000c00 */
[----:B------:R-:W-:-:S02]  /*d720*/  UIMAD UR12, UR12, UR21, UR9 ;  /* 0x000000150c0c72a4 */ /* 0x000fc4000f8e0209 */
[----:B---3--:R-:W-:-:S12]  /*d730*/  ULEA UR17, UR22, UR17, 0x18 ;  /* 0x0000001116117291 */ /* 0x008fd8000f8ec0ff */
.L_x_12584:
        /* <DEDUP_REMOVED lines=66> */
.L_x_12583:
[----:B------:R-:W-:Y:S05]  /*db60*/  EXIT ;  /* 0x000000000000794d */ /* 0x000fea0003800000 */
.L_x_12585:
        /* <DEDUP_REMOVED lines=9> */
.L_x_18723:


//--------------------- .text._Z25selective_scan_bwd_kernelI32Selective_Scan_bwd_kernel_traitsILi32ELi16ELb0ELb0ELb1ELb0ELb0EfN3c107complexIfEEEEv12SSMParamsBwd --------------------------
	.section	.text._Z25selective_scan_bwd_kernelI32Selective_Scan_bwd_kernel_traitsILi32ELi16ELb0ELb0ELb1ELb0ELb0EfN3c107complexIfEEEEv12SSMParamsBwd,"ax",@progbits
	.align	128
        .global         _Z25selective_scan_bwd_kernelI32Selective_Scan_bwd_kernel_traitsILi32ELi16ELb0ELb0ELb1ELb0ELb0EfN3c107complexIfEEEEv12SSMParamsBwd
        .type           _Z25selective_scan_bwd_kernelI32Selective_Scan_bwd_kernel_traitsILi32ELi16ELb0ELb0ELb1ELb0ELb0EfN3c107complexIfEEEEv12SSMParamsBwd,@function
        .size           _Z25selective_scan_bwd_kernelI32Selective_Scan_bwd_kernel_traitsILi32ELi16ELb0ELb0ELb1ELb0ELb0EfN3c107complexIfEEEEv12SSMParamsBwd,(.L_x_18724 - _Z25selective_scan_bwd_kernelI32Selective_Scan_bwd_kernel_traitsILi32ELi16ELb0ELb0ELb1ELb0ELb0EfN3c107complexIfEEEEv12SSMParamsBwd)
        .other          _Z25selective_scan_bwd_kernelI32Selective_Scan_bwd_kernel_traitsILi32ELi16ELb0ELb0ELb1ELb0ELb0EfN3c107complexIfEEEEv12SSMParamsBwd,@"STO_CUDA_ENTRY STV_DEFAULT"
_Z25selective_scan_bwd_kernelI32Selective_Scan_bwd_kernel_traitsILi32ELi16ELb0ELb0ELb1ELb0ELb0EfN3c107complexIfEEEEv12SSMParamsBwd:
.text._Z25selective_scan_bwd_kernelI32Selective_Scan_bwd_kernel_traitsILi32ELi16ELb0ELb0ELb1ELb0ELb0EfN3c107complexIfEEEEv12SSMParamsBwd:
        /* <DEDUP_REMOVED lines=32> */
[----:B------:R-:W-:-:S02]  /*0200*/  CS2R R18, SRZ ;  /* 0x0000000000127805 */ /* 0x000fc4000001ff00 */
[----:B------:R-:W-:Y:S01]  /*0210*/  IABS R0, R0 ;  /* 0x0000000000007213 */ /* 0x000fe20000000000 */
[----:B------:R-:W2:Y:S03]  /*0220*/  LDCU.64 UR34, c[0x0][0x528] ;  /* 0x0000a500ff2277ac */ /* 0x000ea60008000a00 */
        /* <DEDUP_REMOVED lines=28> */
[----:B0-----:R-:W-:Y:S01]  /*03f0*/  R2UR UR5, R2 ;  /* 0x00000000020572ca */ /* 0x001fe200000e0000 */
[----:B-1----:R-:W-:Y:S02]  /*0400*/  USHF.R.U64 UR10, UR20, 0x1, UR21 ;  /* 0x00000001140a7899 */ /* 0x002fe40008001215 */
[----:B------:R-:W-:-:S10]  /*0410*/  UIMAD UR13, UR6, UR11, UR13 ;  /* 0x0000000b060d72a4 */ /* 0x000fd4000f8e020d */
[----:B------:R-:W-:-:S04]  /*0420*/  UIADD3 UR18, UPT, UPT, URZ, -UR5, URZ ;  /* 0x80000005ff127290 */ /* 0x000fc8000fffe0ff */
[----:B------:R-:W-:-:S04]  /*0430*/  UIMAD UR18, UR18, UR29, URZ ;  /* 0x0000001d121272a4 */ /* 0x000fc8000f8e02ff */
[----:B------:R-:W-:Y:S02]  /*0440*/  UIMAD.WIDE.U32 UR4, UR5, UR18, UR4 ;  /* 0x00000012050472a5 */ /* 0x000fe4000f8e0004 */
[----:B------:R-:W-:Y:S02]  /*0450*/  ULEA UR18, UP3, UR19, UR14, 0x2 ;  /* 0x0000000e13127291 */ /* 0x000fe4000f8610ff */
[----:B------:R-:W-:Y:S02]  /*0460*/  UIMAD.WIDE.U32 UR4, UR5, UR27, URZ ;  /* 0x0000001b050472a5 */ /* 0x000fe4000f8e00ff */
[----:B------:R-:W-:Y:S02]  /*0470*/  ULEA.HI.X UR19, UR19, UR15, UR7, 0x2, UP3 ;  /* 0x0000000f13137291 */ /* 0x000fe400098f1407 */
[----:B------:R-:W-:-:S03]  /*0480*/  USHF.R.U32.HI UR14, URZ, 0x1, UR21 ;  /* 0x00000001ff0e7899 */ /* 0x000fc60008011615 */
        /* <DEDUP_REMOVED lines=16> */
[----:B------:R-:W-:Y:S02]  /*0590*/  UIMAD UR14, UR14, UR6, URZ ;  /* 0x000000060e0e72a4 */ /* 0x000fe4000f8e02ff */
[----:B------:R-:W-:Y:S01]  /*05a0*/  UIADD3.X UR21, UPT, UPT, UR25, UR21, URZ, UP3, !UPT ;  /* 0x0000001519157290 */ /* 0x000fe20009ffe4ff */
[----:B------:R-:W3:Y:S02]  /*05b0*/  LDCU.64 UR24, c[0x0][0x540] ;  /* 0x0000a800ff1877ac */ /* 0x000ee40008000a00 */
[----:B------:R-:W-:-:S02]  /*05c0*/  @UP0 UIADD3 UR7, UPT, UPT, UR7, 0x1, URZ ;  /* 0x0000000107070890 */ /* 0x000fc4000fffe0ff */
[----:B------:R-:W-:Y:S02]  /*05d0*/  UISETP.NE.U32.AND UP0, UPT, UR36, URZ, UPT ;  /* 0x000000ff2400728c */ /* 0x000fe4000bf05070 */
[----:B------:R-:W-:Y:S02]  /*05e0*/  @!UP2 UIADD3 UR7, UPT, UPT, -UR7, URZ, URZ ;  /* 0x000000ff0707a290 */ /* 0x000fe4000fffe1ff */
[----:B------:R-:W-:Y:S02]  /*05f0*/  UISETP.NE.AND.EX UP0, UPT, UR37, URZ, UPT, UP0 ;  /* 0x000000ff2500728c */ /* 0x000fe4000bf05300 */
[----:B--2---:R-:W-:Y:S02]  /*0600*/  ULEA UR20, UP2, UR4, UR34, 0x2 ;  /* 0x0000002204147291 */ /* 0x004fe4000f8410ff */
[----:B------:R-:W-:Y:S02]  /*0610*/  @!UP1 ULOP3.LUT UR7, URZ, UR28, URZ, 0x33, !UPT ;  /* 0x0000001cff079292 */ /* 0x000fe4000f8e33ff */
[----:B------:R-:W-:-:S02]  /*0620*/  ULEA.HI.X UR21, UR4, UR35, UR21, 0x2, UP2 ;  /* 0x0000002304157291 */ /* 0x000fc400090f1415 */
[----:B------:R-:W-:Y:S02]  /*0630*/  USHF.R.S32.HI UR4, URZ, 0x1f, UR7 ;  /* 0x0000001fff047899 */ /* 0x000fe40008011407 */
[----:B0-----:R-:W-:Y:S01]  /*0640*/  UIMAD.WIDE.U32 UR12, UR7, UR22, UR12 ;  /* 0x00000016070c72a5 */ /* 0x001fe2000f8e000c */
[----:B------:R-:W0:Y:S01]  /*0650*/  @UP0 LDCU UR15, c[0x0][0x384] ;  /* 0x00007080ff0f07ac */ /* 0x000e220008000800 */
[----:B------:R-:W-:Y:S02]  /*0660*/  UIMAD UR5, UR4, UR22, URZ ;  /* 0x00000016040572a4 */ /* 0x000fe4000f8e02ff */
[----:B-1----:R-:W-:Y:S02]  /*0670*/  UIMAD UR11, UR4, UR32, URZ ;  /* 0x00000020040b72a4 */ /* 0x002fe4000f8e02ff */
[----:B------:R-:W-:Y:S02]  /*0680*/  UIMAD UR9, UR7, UR23, UR5 ;  /* 0x00000017070972a4 */ /* 0x000fe4000f8e0205 */
[----:B------:R-:W-:-:S02]  /*0690*/  UIMAD.WIDE.U32 UR4, UR7, UR32, URZ ;  /* 0x00000020070472a5 */ /* 0x000fc4000f8e00ff */
[----:B------:R-:W-:Y:S02]  /*06a0*/  UIMAD UR11, UR7, UR33, UR11 ;  /* 0x00000021070b72a4 */ /* 0x000fe4000f8e020b */
[----:B------:R-:W-:Y:S01]  /*06b0*/  ULEA UR7, UR26, 0xfffffc00, 0xa ;  /* 0xfffffc001a077891 */ /* 0x000fe2000f8e50ff */
[----:B------:R-:W1:Y:S01]  /*06c0*/  @UP0 LDCU UR27, c[0x0][0x38c] ;  /* 0x00007180ff1b07ac */ /* 0x000e620008000800 */
[----:B------:R-:W2:Y:S02]  /*06d0*/  LDCU.64 UR28, c[0x0][0x450] ;  /* 0x00008a00ff1c77ac */ /* 0x000ea40008000a00 */
        /* <DEDUP_REMOVED lines=9> */
[----:B---3--:R-:W-:-:S02]  /*0770*/  ULEA UR9, UP1, UR10, UR24, 0x3 ;  /* 0x000000180a097291 */ /* 0x008fc4000f8218ff */
[----:B-1----:R-:W-:Y:S02]  /*0780*/  @UP0 UIMAD UR11, UR4, UR27, URZ ;  /* 0x0000001b040b02a4 */ /* 0x002fe4000f8e02ff */
[----:B--2---:R-:W-:Y:S02]  /*0790*/  ULEA UR22, UP2, UR23, UR28, 0x2 ;  /* 0x0000001c17167291 */ /* 0x004fe4000f8410ff */
        /* <DEDUP_REMOVED lines=12> */
[----:B------:R-:W-:Y:S01]  /*0860*/  CS2R R18, SRZ ;  /* 0x0000000000127805 */ /* 0x000fe2000001ff00 */
[----:B------:R-:W1:Y:S01]  /*0870*/  LDCU UR11, c[0x0][0x394] ;  /* 0x00007280ff0b77ac */ /* 0x000e620008000800 */
[C---:B0-----:R-:W-:Y:S02]  /*0880*/  SHF.L.U32 R0, R5.reuse, 0x4, RZ ;  /* 0x0000000405007819 */ /* 0x041fe400000006ff */
[----:B------:R-:W-:-:S04]  /*0890*/  LOP3.LUT R5, R5, 0x1f, RZ, 0xc0, !PT ;  /* 0x0000001f05057812 */ /* 0x000fc800078ec0ff */
[----:B-1----:R-:W-:-:S07]  /*08a0*/  LOP3.LUT R7, R5, 0x3e00, R0, 0xf8, !PT ;  /* 0x00003e0005077812 */ /* 0x002fce00078ef800 */
.L_x_12670:
[----:B0-----:R-:W0:Y:S01]  /*08b0*/  S2R R136, SR_TID.X ;  /* 0x0000000000887919 */ /* 0x001e220000002100 */
[----:B-1----:R-:W1:Y:S01]  /*08c0*/  LDCU UR32, c[0x0][0x388] ;  /* 0x00007100ff2077ac */ /* 0x002e620008000800 */
[----:B------:R-:W-:Y:S02]  /*08d0*/  MOV R2, UR16 ;  /* 0x0000001000027c02 */ /* 0x000fe40008000f00 */
[----:B------:R-:W-:Y:S02]  /*08e0*/  CS2R R32, SRZ ;  /* 0x0000000000207805 */ /* 0x000fe4000001ff00 */
[----:B------:R-:W-:Y:S01]  /*08f0*/  MOV R3, UR17 ;  /* 0x0000001100037c02 */ /* 0x000fe20008000f00 */
[----:B------:R-:W-:Y:S01]  /*0900*/  ULEA UR8, UR11, 0xfffffe00, 0x9 ;  /* 0xfffffe000b087891 */ /* 0x000fe2000f8e48ff */
[----:B------:R-:W-:Y:S02]  /*0910*/  MOV R15, RZ ;  /* 0x000000ff000f7202 */ /* 0x000fe40000000f00 */
[----:B------:R-:W-:-:S02]  /*0920*/  CS2R R12, SRZ ;  /* 0x00000000000c7805 */ /* 0x000fc4000001ff00 */
[----:B------:R-:W-:Y:S01]  /*0930*/  CS2R R10, SRZ ;  /* 0x00000000000a7805 */ /* 0x000fe2000001ff00 */
[----:B------:R-:W-:Y:S01]  /*0940*/  HFMA2 R34, -RZ, RZ, 0, 0 ;  /* 0x00000000ff227431 */ /* 0x000fe200000001ff */
[----:B------:R-:W-:Y:S02]  /*0950*/  MOV R37, RZ ;  /* 0x000000ff00257202 */ /* 0x000fe40000000f00 */
[----:B------:R-:W-:Y:S02]  /*0960*/  CS2R R38, SRZ ;  /* 0x0000000000267805 */ /* 0x000fe4000001ff00 */
[----:B------:R-:W-:Y:S01]  /*0970*/  CS2R R40, SRZ ;  /* 0x0000000000287805 */ /* 0x000fe2000001ff00 */
[----:B-1----:R-:W-:-:S06]  /*0980*/  UIADD3 UR8, UPT, UPT, -UR8, UR32, URZ ;  /* 0x0000002008087290 */ /* 0x002fcc000fffe1ff */
[C---:B------:R-:W-:Y:S01]  /*0990*/  ISETP.GE.AND P1, PT, R7.reuse, UR8, PT ;  /* 0x0000000807007c0c */ /* 0x040fe2000bf26270 */
[----:B------:R-:W-:-:S03]  /*09a0*/  IMAD.WIDE.U32 R6, R7, 0x4, R2 ;  /* 0x0000000407067825 */ /* 0x000fc600078e0002 */
[----:B------:R-:W-:Y:S02]  /*09b0*/  P2R R67, PR, RZ, 0x2 ;  /* 0x00000002ff437803 */ /* 0x000fe40000000000 */
[----:B0-----:R-:W-:-:S04]  /*09c0*/  SHF.L.U32 R0, R136, 0x4, RZ ;  /* 0x0000000488007819 */ /* 0x001fc800000006ff */
[----:B------:R-:W-:-:S04]  /*09d0*/  LOP3.LUT R25, R5, 0x3e00, R0, 0xf8, !PT ;  /* 0x00003e0005197812 */ /* 0x000fc800078ef800 */
[C---:B------:R-:W-:Y:S02]  /*09e0*/  LOP3.LUT R23, R25.reuse, 0x20, RZ, 0xfc, !PT ;  /* 0x0000002019177812 */ /* 0x040fe400078efcff */
[----:B------:R-:W-:Y:S02]  /*09f0*/  LOP3.LUT R4, R25, 0x80, RZ, 0xfc, !PT ;  /* 0x0000008019047812 */ /* 0x000fe400078efcff */
[----:B------:R-:W-:Y:S02]  /*0a00*/  ISETP.GE.AND P0, PT, R23, UR8, PT ;  /* 0x0000000817007c0c */ /* 0x000fe4000bf06270 */
[C---:B------:R-:W-:Y:S02]  /*0a10*/  SHF.L.U32 R2, R25.reuse, 0x2, RZ ;  /* 0x0000000219027819 */ /* 0x040fe400000006ff */
[----:B------:R-:W-:Y:S01]  /*0a20*/  ISETP.GE.AND P4, PT, R4, UR8, PT ;  /* 0x0000000804007c0c */ /* 0x000fe2000bf86270 */
[----:B------:R-:W-:Y:S01]  /*0a30*/  BAR.SYNC.DEFER_BLOCKING 0x0 ;  /* 0x0000000000007b1d */ /* 0x000fe20000010000 */
[----:B------:R-:W-:-:S02]  /*0a40*/  LOP3.LUT R3, R25, 0x60, RZ, 0xfc, !PT ;  /* 0x0000006019037812 */ /* 0x000fc400078efcff */
[----:B------:R-:W-:Y:S02]  /*0a50*/  P2R R69, PR, RZ, 0x1 ;  /* 0x00000001ff457803 */ /* 0x000fe40000000000 */
[C---:B------:R-:W-:Y:S02]  /*0a60*/  IADD3 R4, P1, PT, R2.reuse, UR18, RZ ;  /* 0x0000001202047c10 */ /* 0x040fe4000ff3e0ff */
[----:B------:R-:W-:Y:S02]  /*0a70*/  IADD3 R2, P0, PT, R2, UR20, RZ ;  /* 0x0000001402027c10 */ /* 0x000fe4000ff1e0ff */
[C---:B------:R-:W-:Y:S02]  /*0a80*/  LOP3.LUT R14, R25.reuse, 0xe0, RZ, 0xfc, !PT ;  /* 0x000000e0190e7812 */ /* 0x040fe400078efcff */
[----:B------:R-:W-:Y:S02]  /*0a90*/  LOP3.LUT R0, R25, 0x40, RZ, 0xfc, !PT ;  /* 0x0000004019007812 */ /* 0x000fe400078efcff */
[----:B------:R-:W-:-:S02]  /*0aa0*/  ISETP.GE.AND P5, PT, R3, UR8, PT ;  /* 0x0000000803007c0c */ /* 0x000fc4000bfa6270 */
[----:B------:R-:W-:Y:S02]  /*0ab0*/  IADD3.X R3, PT, PT, RZ, UR21, RZ, P0, !PT ;  /* 0x00000015ff037c10 */ /* 0x000fe400087fe4ff */
[----:B------:R-:W-:Y:S02]  /*0ac0*/  IADD3.X R5, PT, PT, RZ, UR19, RZ, P1, !PT ;  /* 0x00000013ff057c10 */ /* 0x000fe40008ffe4ff */
[----:B------:R-:W-:Y:S02]  /*0ad0*/  ISETP.GE.AND P0, PT, R14, UR8, PT ;  /* 0x000000080e007c0c */ /* 0x000fe4000bf06270 */
[----:B------:R-:W-:Y:S02]  /*0ae0*/  ISETP.NE.AND P1, PT, R67, RZ, PT ;  /* 0x000000ff4300720c */ /* 0x000fe40003f25270 */
[----:B------:R-:W-:Y:S01]  /*0af0*/  ISETP.GE.AND P6, PT, R0, UR8, PT ;  /* 0x0000000800007c0c */ /* 0x000fe2000bfc6270 */
[----:B------:R-:W2:Y:S01]  /*0b00*/  @!P4 LDG.E R10, desc[UR30][R6.64+0x200] ;  /* 0x0002001e060ac981 */ /* 0x000ea2000c1e1900 */
[----:B------:R-:W-:-:S02]  /*0b10*/  LOP3.LUT R0, R25, 0xa0, RZ, 0xfc, !PT ;  /* 0x000000a019007812 */ /* 0x000fc400078efcff */
[C---:B------:R-:W-:Y:S01]  /*0b20*/  LOP3.LUT R16, R25.reuse, 0x100, RZ, 0xfc, !PT ;  /* 0x0000010019107812 */ /* 0x040fe200078efcff */
[----:B---3--:R-:W3:Y:S01]  /*0b30*/  @!P5 LDG.E R11, desc[UR30][R6.64+0x180] ;  /* 0x0001801e060bd981 */ /* 0x008ee2000c1e1900 */
[----:B------:R-:W-:Y:S01]  /*0b40*/  ISETP.GE.AND P3, PT, R0, UR8, PT ;  /* 0x0000000800007c0c */ /* 0x000fe2000bf66270 */
[----:B------:R-:W-:Y:S01]  /*0b50*/  HFMA2 R0, -RZ, RZ, 0, 0 ;  /* 0x00000000ff007431 */ /* 0x000fe200000001ff */
[----:B------:R-:W-:Y:S01]  /*0b60*/  LOP3.LUT R8, R25, 0xc0, RZ, 0xfc, !PT ;  /* 0x000000c019087812 */ /* 0x000fe200078efcff */
[----:B------:R-:W4:Y:S01]  /*0b70*/  @!P0 LDG.E R15, desc[UR30][R6.64+0x380] ;  /* 0x0003801e060f8981 */ /* 0x000f22000c1e1900 */
[----:B------:R-:W-:Y:S02]  /*0b80*/  P2R R68, PR, RZ, 0x1 ;  /* 0x00000001ff447803 */ /* 0x000fe40000000000 */
[----:B------:R-:W-:Y:S01]  /*0b90*/  ISETP.GE.AND P0, PT, R16, UR8, PT ;  /* 0x0000000810007c0c */ /* 0x000fe2000bf06270 */
[----:B------:R-:W5:Y:S01]  /*0ba0*/  @!P1 LDG.E R0, desc[UR30][R6.64] ;  /* 0x0000001e06009981 */ /* 0x000f62000c1e1900 */
[----:B------:R-:W-:-:S02]  /*0bb0*/  ISETP.GE.AND P1, PT, R23, UR8, PT ;  /* 0x0000000817007c0c */ /* 0x000fc4000bf26270 */
[----:B------:R-:W-:Y:S02]  /*0bc0*/  ISETP.GE.AND P2, PT, R8, UR8, PT ;  /* 0x0000000808007c0c */ /* 0x000fe4000bf46270 */
[----:B------:R-:W-:Y:S02]  /*0bd0*/  CS2R R8, SRZ ;  /* 0x0000000000087805 */ /* 0x000fe4000001ff00 */
[C---:B------:R-:W-:Y:S01]  /*0be0*/  LOP3.LUT R17, R25.reuse, 0x120, RZ, 0xfc, !PT ;  /* 0x0000012019117812 */ /* 0x040fe200078efcff */
[----:B------:R-:W4:Y:S01]  /*0bf0*/  @!P3 LDG.E R13, desc[UR30][R6.64+0x280] ;  /* 0x0002801e060db981 */ /* 0x000f22000c1e1900 */
[C---:B------:R-:W-:Y:S02]  /*0c00*/  LOP3.LUT R20, R25.reuse, 0x140, RZ, 0xfc, !PT ;  /* 0x0000014019147812 */ /* 0x040fe400078efcff */
[----:B------:R-:W-:Y:S01]  /*0c10*/  LOP3.LUT R21, R25, 0x160, RZ, 0xfc, !PT ;  /* 0x0000016019157812 */ /* 0x000fe200078efcff */
[----:B------:R-:W2:Y:S01]  /*0c20*/  @!P6 LDG.E R8, desc[UR30][R6.64+0x100] ;  /* 0x0001001e0608e981 */ /* 0x000ea2000c1e1900 */
[----:B------:R-:W-:-:S02]  /*0c30*/  P2R R70, PR, RZ, 0x1 ;  /* 0x00000001ff467803 */ /* 0x000fc40000000000 */
[----:B------:R-:W-:Y:S01]  /*0c40*/  P2R R66, PR, RZ, 0x4 ;  /* 0x00000004ff427803 */ /* 0x000fe20000000000 */
[----:B------:R-:W4:Y:S01]  /*0c50*/  @!P0 LDG.E R32, desc[UR30][R6.64+0x400] ;  /* 0x0004001e06208981 */ /* 0x000f22000c1e1900 */
[----:B------:R-:W-:Y:S02]  /*0c60*/  ISETP.GE.AND P0, PT, R17, UR8, PT ;  /* 0x0000000811007c0c */ /* 0x000fe4000bf06270 */
[C---:B------:R-:W-:Y:S01]  /*0c70*/  LOP3.LUT R22, R25.reuse, 0x180, RZ, 0xfc, !PT ;  /* 0x0000018019167812 */ /* 0x040fe200078efcff */
[----:B------:R-:W3:Y:S01]  /*0c80*/  @!P1 LDG.E R9, desc[UR30][R6.64+0x80] ;  /* 0x0000801e06099981 */ /* 0x000ee2000c1e1900 */
[----:B------:R-:W-:Y:S02]  /*0c90*/  ISETP.GE.AND P1, PT, R20, UR8, PT ;  /* 0x0000000814007c0c */ /* 0x000fe4000bf26270 */
[----:B------:R-:W-:Y:S01]  /*0ca0*/  LOP3.LUT R24, R25, 0x1c0, RZ, 0xfc, !PT ;  /* 0x000001c019187812 */ /* 0x000fe200078efcff */
[----:B------:R-:W4:Y:S01]  /*0cb0*/  @!P2 LDG.E R12, desc[UR30][R6.64+0x300] ;  /* 0x0003001e060ca981 */ /* 0x000f22000c1e1900 */
[----:B------:R-:W-:-:S02]  /*0cc0*/  ISETP.GE.AND P2, PT, R21, UR8, PT ;  /* 0x0000000815007c0c */ /* 0x000fc4000bf46270 */
[C---:B------:R-:W-:Y:S02]  /*0cd0*/  LOP3.LUT R23, R25.reuse, 0x1a0, RZ, 0xfc, !PT ;  /* 0x000001a019177812 */ /* 0x040fe400078efcff */
[----:B------:R-:W-:Y:S01]  /*0ce0*/  P2R R75, PR, RZ, 0x8 ;  /* 0x00000008ff4b7803 */ /* 0x000fe20000000000 */
[----:B------:R-:W4:Y:S01]  /*0cf0*/  @!P0 LDG.E R33, desc[UR30][R6.64+0x480] ;  /* 0x0004801e06218981 */ /* 0x000f22000c1e1900 */
[----:B------:R-:W-:Y:S02]  /*0d00*/  LOP3.LUT R25, R25, 0x1e0, RZ, 0xfc, !PT ;  /* 0x000001e019197812 */ /* 0x000fe400078efcff */
[----:B------:R-:W-:Y:S01]  /*0d10*/  P2R R74, PR, RZ, 0x10 ;  /* 0x00000010ff4a7803 */ /* 0x000fe20000000000 */
[----:B------:R-:W4:Y:S01]  /*0d20*/  @!P1 LDG.E R34, desc[UR30][R6.64+0x500] ;  /* 0x0005001e06229981 */ /* 0x000f22000c1e1900 */
[----:B------:R-:W-:Y:S02]  /*0d30*/  ISETP.GE.AND P3, PT, R22, UR8, PT ;  /* 0x0000000816007c0c */ /* 0x000fe4000bf66270 */
[----:B------:R-:W-:Y:S01]  /*0d40*/  P2R R73, PR, RZ, 0x20 ;  /* 0x00000020ff497803 */ /* 0x000fe20000000000 */
[----:B------:R-:W4:Y:S01]  /*0d50*/  @!P2 LDG.E R37, desc[UR30][R6.64+0x580] ;  /* 0x0005801e0625a981 */ /* 0x000f22000c1e1900 */
[----:B------:R-:W-:-:S02]  /*0d60*/  ISETP.GE.AND P4, PT, R23, UR8, PT ;  /* 0x0000000817007c0c */ /* 0x000fc4000bf86270 */
[----:B------:R-:W-:Y:S02]  /*0d70*/  P2R R72, PR, RZ, 0x40 ;  /* 0x00000040ff487803 */ /* 0x000fe40000000000 */
[----:B------:R-:W-:Y:S02]  /*0d80*/  ISETP.GE.AND P5, PT, R24, UR8, PT ;  /* 0x0000000818007c0c */ /* 0x000fe4000bfa6270 */
[----:B------:R-:W-:-:S03]  /*0d90*/  ISETP.GE.AND P6, PT, R25, UR8, PT ;  /* 0x0000000819007c0c */ /* 0x000fc6000bfc6270 */
[----:B------:R-:W4:Y:S04]  /*0da0*/  @!P3 LDG.E R38, desc[UR30][R6.64+0x600] ;  /* 0x0006001e0626b981 */ /* 0x000f28000c1e1900 */
[----:B------:R-:W4:Y:S04]  /*0db0*/  @!P4 LDG.E R39, desc[UR30][R6.64+0x680] ;  /* 0x0006801e0627c981 */ /* 0x000f28000c1e1900 */
[----:B------:R-:W4:Y:S04]  /*0dc0*/  @!P5 LDG.E R40, desc[UR30][R6.64+0x700] ;  /* 0x0007001e0628d981 */ /* 0x000f28000c1e1900 */
[----:B------:R0:W4:Y:S01]  /*0dd0*/  @!P6 LDG.E R41, desc[UR30][R6.64+0x780] ;  /* 0x0007801e0629e981 */ /* 0x000122000c1e1900 */
[----:B------:R-:W0:Y:S01]  /*0de0*/  S2R R20, SR_LANEID ;  /* 0x0000000000147919 */ /* 0x000e220000000000 */
[----:B------:R-:W1:Y:S01]  /*0df0*/  S2UR UR8, SR_CgaCtaId ;  /* 0x00000000000879c3 */ /* 0x000e620000008800 */
[----:B------:R-:W-:Y:S01]  /*0e00*/  UMOV UR28, 0x400 ;  /* 0x00000400001c7882 */ /* 0x000fe20000000000 */
[----:B------:R-:W-:-:S02]  /*0e10*/  P2R R65, PR, RZ, 0x1 ;  /* 0x00000001ff417803 */ /* 0x000fc40000000000 */
[----:B------:R-:W-:-:S04]  /*0e20*/  ISETP.NE.AND P0, PT, R70, RZ, PT ;  /* 0x000000ff4600720c */ /* 0x000fc80003f05270 */
[----:B------:R-:W-:Y:S01]  /*0e30*/  P2R R64, PR, RZ, 0x1 ;  /* 0x00000001ff407803 */ /* 0x000fe20000000000 */
[----:B-1----:R-:W-:Y:S01]  /*0e40*/  ULEA UR28, UR8, UR28, 0x18 ;  /* 0x0000001c081c7291 */ /* 0x002fe2000f8ec0ff */
[C---:B0-----:R-:W-:Y:S01]  /*0e50*/  IADD3 R7, PT, PT, R20.reuse, 0x80, RZ ;  /* 0x0000008014077810 */ /* 0x041fe20007ffe0ff */
[----:B------:R-:W-:Y:S01]  /*0e60*/  HFMA2 R14, -RZ, RZ, 0, 0 ;  /* 0x00000000ff0e7431 */ /* 0x000fe200000001ff */
[C---:B------:R-:W-:Y:S02]  /*0e70*/  IADD3 R17, PT, PT, R20.reuse, 0x20, RZ ;  /* 0x0000002014117810 */ /* 0x040fe40007ffe0ff */
[----:B------:R-:W-:Y:S02]  /*0e80*/  CS2R R54, SRZ ;  /* 0x0000000000367805 */ /* 0x000fe4000001ff00 */
[----:B------:R-:W-:Y:S01]  /*0e90*/  IADD3 R25, PT, PT, R20, 0x60, RZ ;  /* 0x0000006014197810 */ /* 0x000fe20007ffe0ff */
[----:B------:R-:W0:Y:S01]  /*0ea0*/  LDCU UR8, c[0x0][0x38c] ;  /* 0x00007180ff0877ac */ /* 0x000e220008000800 */
[----:B------:R-:W-:-:S02]  /*0eb0*/  LEA.HI.SX32 R7, R7, R20, 0x1b ;  /* 0x0000001407077211 */ /* 0x000fc400078fdaff */
[C---:B------:R-:W-:Y:S02]  /*0ec0*/  IADD3 R23, PT, PT, R20.reuse, 0x40, RZ ;  /* 0x0000004014177810 */ /* 0x040fe40007ffe0ff */
[-C--:B------:R-:W-:Y:S02]  /*0ed0*/  LEA.HI.SX32 R17, R17, R20.reuse, 0x1b ;  /* 0x0000001411117211 */ /* 0x080fe400078fdaff */
[C---:B------:R-:W-:Y:S02]  /*0ee0*/  IADD3 R27, PT, PT, R20.reuse, 0xa0, RZ ;  /* 0x000000a0141b7810 */ /* 0x040fe40007ffe0ff */
[-C--:B------:R-:W-:Y:S02]  /*0ef0*/  LEA.HI.SX32 R24, R25, R20.reuse, 0x1b ;  /* 0x0000001419187211 */ /* 0x080fe400078fdaff */
[----:B------:R-:W-:Y:S02]  /*0f00*/  LEA.HI.SX32 R21, R20, R20, 0x1b ;  /* 0x0000001414157211 */ /* 0x000fe400078fdaff */
[----:B------:R-:W-:-:S02]  /*0f10*/  LEA R25, R7, UR28, 0x2 ;  /* 0x0000001c07197c11 */ /* 0x000fc4000f8e10ff */
[C---:B------:R-:W-:Y:S02]  /*0f20*/  IADD3 R7, PT, PT, R20.reuse, 0xc0, RZ ;  /* 0x000000c014077810 */ /* 0x040fe40007ffe0ff */
[-C--:B------:R-:W-:Y:S02]  /*0f30*/  LEA.HI.SX32 R23, R23, R20.reuse, 0x1b ;  /* 0x0000001417177211 */ /* 0x080fe400078fdaff */
[----:B------:R-:W-:Y:S02]  /*0f40*/  LEA R22, R17, UR28, 0x2 ;  /* 0x0000001c11167c11 */ /* 0x000fe4000f8e10ff */
[----:B------:R-:W-:Y:S02]  /*0f50*/  LEA.HI.SX32 R26, R27, R20, 0x1b ;  /* 0x000000141b1a7211 */ /* 0x000fe400078fdaff */
[----:B------:R-:W-:Y:S02]  /*0f60*/  IADD3 R17, PT, PT, R20, 0xe0, RZ ;  /* 0x000000e014117810 */ /* 0x000fe40007ffe0ff */
[----:B------:R-:W-:-:S02]  /*0f70*/  LEA R21, R21, UR28, 0x2 ;  /* 0x0000001c15157c11 */ /* 0x000fc4000f8e10ff */
[----:B------:R-:W-:Y:S02]  /*0f80*/  IADD3 R27, PT, PT, R20, 0x100, RZ ;  /* 0x00000100141b7810 */ /* 0x000fe40007ffe0ff */
[-C--:B------:R-:W-:Y:S02]  /*0f90*/  LEA.HI.SX32 R7, R7, R20.reuse, 0x1b ;  /* 0x0000001407077211 */ /* 0x080fe400078fdaff */
[----:B------:R-:W-:Y:S02]  /*0fa0*/  LEA R23, R23, UR28, 0x2 ;  /* 0x0000001c17177c11 */ /* 0x000fe4000f8e10ff */
[----:B------:R-:W-:Y:S02]  /*0fb0*/  LEA R24, R24, UR28, 0x2 ;  /* 0x0000001c18187c11 */ /* 0x000fe4000f8e10ff */
[----:B------:R-:W-:Y:S02]  /*0fc0*/  LEA.HI.SX32 R17, R17, R20, 0x1b ;  /* 0x0000001411117211 */ /* 0x000fe400078fdaff */
[----:B------:R-:W-:-:S02]  /*0fd0*/  IADD3 R31, PT, PT, R20, 0x120, RZ ;  /* 0x00000120141f7810 */ /* 0x000fc40007ffe0ff */
[----:B------:R-:W-:Y:S02]  /*0fe0*/  LEA.HI.SX32 R29, R27, R20, 0x1b ;  /* 0x000000141b1d7211 */ /* 0x000fe400078fdaff */
[----:B------:R-:W-:Y:S02]  /*0ff0*/  LEA R26, R26, UR28, 0x2 ;  /* 0x0000001c1a1a7c11 */ /* 0x000fe4000f8e10ff */
[----:B------:R-:W-:Y:S02]  /*1000*/  IADD3 R35, PT, PT, R20, 0x140, RZ ;  /* 0x0000014014237810 */ /* 0x000fe40007ffe0ff */
[----:B------:R-:W-:Y:S02]  /*1010*/  LEA R27, R7, UR28, 0x2 ;  /* 0x0000001c071b7c11 */ /* 0x000fe4000f8e10ff */
[----:B------:R-:W-:Y:S02]  /*1020*/  ISETP.NE.AND P0, PT, R68, RZ, PT ;  /* 0x000000ff4400720c */ /* 0x000fe40003f05270 */
[----:B------:R-:W-:-:S02]  /*1030*/  IADD3 R7, PT, PT, R20, 0x160, RZ ;  /* 0x0000016014077810 */ /* 0x000fc40007ffe0ff */
[----:B------:R-:W-:Y:S02]  /*1040*/  LEA R28, R17, UR28, 0x2 ;  /* 0x0000001c111c7c11 */ /* 0x000fe4000f8e10ff */
[-C--:B------:R-:W-:Y:S02]  /*1050*/  LEA.HI.SX32 R30, R31, R20.reuse, 0x1b ;  /* 0x000000141f1e7211 */ /* 0x080fe400078fdaff */
[----:B------:R-:W-:Y:S02]  /*1060*/  LEA R29, R29, UR28, 0x2 ;  /* 0x0000001c1d1d7c11 */ /* 0x000fe4000f8e10ff */
[-C--:B------:R-:W-:Y:S02]  /*1070*/  LEA.HI.SX32 R31, R35, R20.reuse, 0x1b ;  /* 0x00000014231f7211 */ /* 0x080fe400078fdaff */
[----:B------:R-:W-:Y:S02]  /*1080*/  P2R R63, PR, RZ, 0x1 ;  /* 0x00000001ff3f7803 */ /* 0x000fe40000000000 */
[----:B------:R-:W-:-:S02]  /*1090*/  LEA.HI.SX32 R7, R7, R20, 0x1b ;  /* 0x0000001407077211 */ /* 0x000fc400078fdaff */
[----:B------:R-:W-:Y:S02]  /*10a0*/  ISETP.NE.AND P0, PT, R66, RZ, PT ;  /* 0x000000ff4200720c */ /* 0x000fe40003f05270 */
[----:B------:R-:W-:Y:S02]  /*10b0*/  LEA R30, R30, UR28, 0x2 ;  /* 0x0000001c1e1e7c11 */ /* 0x000fe4000f8e10ff */
[----:B------:R-:W-:Y:S02]  /*10c0*/  LEA R31, R31, UR28, 0x2 ;  /* 0x0000001c1f1f7c11 */ /* 0x000fe4000f8e10ff */
[----:B------:R-:W-:Y:S02]  /*10d0*/  IADD3 R17, PT, PT, R20, 0x1e0, RZ ;  /* 0x000001e014117810 */ /* 0x000fe40007ffe0ff */
[----:B------:R-:W-:Y:S02]  /*10e0*/  P2R R62, PR, RZ, 0x1 ;  /* 0x00000001ff3e7803 */ /* 0x000fe40000000000 */
[----:B------:R-:W-:-:S02]  /*10f0*/  ISETP.NE.AND P0, PT, R75, RZ, PT ;  /* 0x000000ff4b00720c */ /* 0x000fc40003f05270 */
[----:B------:R-:W-:Y:S02]  /*1100*/  LEA.HI.SX32 R17, R17, R20, 0x1b ;  /* 0x0000001411117211 */ /* 0x000fe400078fdaff */
        /* <DEDUP_REMOVED lines=11> */
[----:B-----5:R-:W-:Y:S04]  /*11c0*/  STS [R21], R0 ;  /* 0x0000000015007388 */ /* 0x020fe80000000800 */
[----:B---3--:R1:W-:Y:S04]  /*11d0*/  STS [R22+0x80], R9 ;  /* 0x0000800916007388 */ /* 0x0083e80000000800 */
[----:B--2---:R-:W-:Y:S04]  /*11e0*/  STS [R23+0x100], R8 ;  /* 0x0001000817007388 */ /* 0x004fe80000000800 */
[----:B------:R2:W-:Y:S01]  /*11f0*/  STS [R24+0x180], R11 ;  /* 0x0001800b18007388 */ /* 0x0005e20000000800 */
[----:B-1----:R-:W-:-:S03]  /*1200*/  IADD3 R9, PT, PT, R20, 0x180, RZ ;  /* 0x0000018014097810 */ /* 0x002fc60007ffe0ff */
[----:B------:R-:W-:Y:S04]  /*1210*/  STS [R25+0x200], R10 ;  /* 0x0002000a19007388 */ /* 0x000fe80000000800 */
[----:B----4-:R1:W-:Y:S01]  /*1220*/  STS [R26+0x280], R13 ;  /* 0x0002800d1a007388 */ /* 0x0103e20000000800 */
[----:B--2---:R-:W-:-:S03]  /*1230*/  IADD3 R11, PT, PT, R20, 0x1a0, RZ ;  /* 0x000001a0140b7810 */ /* 0x004fc60007ffe0ff */
[----:B------:R-:W-:Y:S01]  /*1240*/  STS [R27+0x300], R12 ;  /* 0x0003000c1b007388 */ /* 0x000fe20000000800 */
[----:B------:R-:W-:-:S03]  /*1250*/  LEA.HI.SX32 R9, R9, R20, 0x1b ;  /* 0x0000001409097211 */ /* 0x000fc600078fdaff */
[----:B------:R-:W-:Y:S01]  /*1260*/  STS [R28+0x380], R15 ;  /* 0x0003800f1c007388 */ /* 0x000fe20000000800 */
[----:B-1----:R-:W-:-:S03]  /*1270*/  IADD3 R13, PT, PT, R20, 0x1c0, RZ ;  /* 0x000001c0140d7810 */ /* 0x002fc60007ffe0ff */
[----:B------:R1:W-:Y:S01]  /*1280*/  STS [R29+0x400], R32 ;  /* 0x000400201d007388 */ /* 0x0003e20000000800 */
[-C--:B------:R-:W-:Y:S02]  /*1290*/  LEA.HI.SX32 R11, R11, R20.reuse, 0x1b ;  /* 0x000000140b0b7211 */ /* 0x080fe400078fdaff */
[----:B------:R-:W-:Y:S01]  /*12a0*/  SHF.L.U32 R0, R20, 0x4, RZ ;  /* 0x0000000414007819 */ /* 0x000fe200000006ff */
[----:B------:R2:W-:Y:S01]  /*12b0*/  STS [R30+0x480], R33 ;  /* 0x000480211e007388 */ /* 0x0005e20000000800 */
[----:B------:R-:W-:Y:S02]  /*12c0*/  LEA.HI.SX32 R13, R13, R20, 0x1b ;  /* 0x000000140d0d7211 */ /* 0x000fe400078fdaff */
[----:B-1----:R-:W-:Y:S01]  /*12d0*/  LEA R32, R7, UR28, 0x2 ;  /* 0x0000001c07207c11 */ /* 0x002fe2000f8e10ff */
[----:B------:R1:W-:Y:S01]  /*12e0*/  STS [R31+0x500], R34 ;  /* 0x000500221f007388 */ /* 0x0003e20000000800 */
[----:B------:R-:W-:Y:S02]  /*12f0*/  LEA R35, R13, UR28, 0x2 ;  /* 0x0000001c0d237c11 */ /* 0x000fe4000f8e10ff */
[----:B--2---:R-:W-:Y:S01]  /*1300*/  LEA R33, R9, UR28, 0x2 ;  /* 0x0000001c09217c11 */ /* 0x004fe2000f8e10ff */
[----:B------:R2:W-:Y:S01]  /*1310*/  STS [R32+0x580], R37 ;  /* 0x0005802520007388 */ /* 0x0005e20000000800 */
[----:B-1----:R-:W-:-:S02]  /*1320*/  LEA R34, R11, UR28, 0x2 ;  /* 0x0000001c0b227c11 */ /* 0x002fc4000f8e10ff */
        /* <DEDUP_REMOVED lines=25> */
[----:B------:R-:W-:-:S04]  /*14c0*/  CS2R R8, SRZ ;  /* 0x0000000000087805 */ /* 0x000fc8000001ff00 */
[----:B------:R-:W2:Y:S01]  /*14d0*/  @!P0 LDG.E R6, desc[UR30][R4.64] ;  /* 0x0000001e04068981 */ /* 0x000ea2000c1e1900 */
[----:B------:R-:W-:Y:S02]  /*14e0*/  ISETP.NE.AND P0, PT, R56, RZ, PT ;  /* 0x000000ff3800720c */ /* 0x000fe40003f05270 */
[----:B------:R-:W-:Y:S02]  /*14f0*/  CS2R R10, SRZ ;  /* 0x00000000000a7805 */ /* 0x000fe4000001ff00 */
[----:B------:R-:W-:Y:S02]  /*1500*/  CS2R R12, SRZ ;  /* 0x00000000000c7805 */ /* 0x000fe4000001ff00 */
[----:B------:R-:W-:Y:S02]  /*1510*/  MOV R15, RZ ;  /* 0x000000ff000f7202 */ /* 0x000fe40000000f00 */
[----:B------:R-:W-:Y:S01]  /*1520*/  CS2R R16, SRZ ;  /* 0x0000000000107805 */ /* 0x000fe2000001ff00 */
[----:B------:R-:W-:Y:S01]  /*1530*/  HFMA2 R0, -RZ, RZ, 0, 0 ;  /* 0x00000000ff007431 */ /* 0x000fe200000001ff */
[----:B------:R-:W-:Y:S01]  /*1540*/  MOV R57, RZ ;  /* 0x000000ff00397202 */ /* 0x000fe20000000f00 */
[----:B------:R-:W3:Y:S04]  /*1550*/  @!P3 LDG.E R54, desc[UR30][R4.64+0x600] ;  /* 0x0006001e0436b981 */ /* 0x000ee8000c1e1900 */
[----:B------:R-:W4:Y:S04]  /*1560*/  @!P1 LDG.E R16, desc[UR30][R4.64+0x500] ;  /* 0x0005001e04109981 */ /* 0x000f28000c1e1900 */
[----:B------:R-:W5:Y:S01]  /*1570*/  @!P0 LDG.E R7, desc[UR30][R4.64+0x80] ;  /* 0x0000801e04078981 */ /* 0x000f62000c1e1900 */
[----:B------:R-:W-:-:S03]  /*1580*/  ISETP.NE.AND P0, PT, R58, RZ, PT ;  /* 0x000000ff3a00720c */ /* 0x000fc60003f05270 */
[----:B------:R-:W3:Y:S04]  /*1590*/  @!P2 LDG.E R17, desc[UR30][R4.64+0x580] ;  /* 0x0005801e0411a981 */ /* 0x000ee8000c1e1900 */
[----:B------:R-:W3:Y:S04]  /*15a0*/  @!P4 LDG.E R55, desc[UR30][R4.64+0x680] ;  /* 0x0006801e0437c981 */ /* 0x000ee8000c1e1900 */
[----:B------:R-:W3:Y:S04]  /*15b0*/  @!P5 LDG.E R0, desc[UR30][R4.64+0x700] ;  /* 0x0007001e0400d981 */ /* 0x000ee8000c1e1900 */
[----:B------:R-:W4:Y:S01]  /*15c0*/  @!P0 LDG.E R8, desc[UR30][R4.64+0x100] ;  /* 0x0001001e04088981 */ /* 0x000f22000c1e1900 */
[----:B------:R-:W-:-:S03]  /*15d0*/  ISETP.NE.AND P0, PT, R59, RZ, PT ;  /* 0x000000ff3b00720c */ /* 0x000fc60003f05270 */
[----:B------:R-:W3:Y:S10]  /*15e0*/  @!P6 LDG.E R57, desc[UR30][R4.64+0x780] ;  /* 0x0007801e0439e981 */ /* 0x000ef4000c1e1900 */
        /* <DEDUP_REMOVED lines=31> */
[----:B--2---:R-:W-:Y:S04]  /*17e0*/  STS [R21], R6 ;  /* 0x0000000615007388 */ /* 0x004fe80000000800 */
[----:B-----5:R1:W-:Y:S04]  /*17f0*/  STS [R22+0x80], R7 ;  /* 0x0000800716007388 */ /* 0x0203e80000000800 */
        /* <DEDUP_REMOVED lines=31> */
[----:B-1----:R-:W-:Y:S01]  /*19f0*/  CS2R R6, SRZ ;  /* 0x0000000000067805 */ /* 0x002fe2000001ff00 */
[----:B------:R-:W-:Y:S01]  /*1a00*/  BAR.SYNC.DEFER_BLOCKING 0x0 ;  /* 0x0000000000007b1d */ /* 0x000fe20000010000 */
[----:B--2---:R-:W-:-:S05]  /*1a10*/  HFMA2 R0, -RZ, RZ, 0, 0 ;  /* 0x00000000ff007431 */ /* 0x004fca00000001ff */
[----:B------:R-:W2:Y:S01]  /*1a20*/  @!P0 LDG.E R6, desc[UR30][R2.64] ;  /* 0x0000001e02068981 */ /* 0x000ea2000c1e1900 */
        /* <DEDUP_REMOVED lines=21> */
[----:B---3--:R-:W-:Y:S01]  /*1b80*/  CS2R R56, SRZ ;  /* 0x0000000000387805 */ /* 0x008fe2000001ff00 */
[----:B------:R-:W3:Y:S04]  /*1b90*/  @!P1 LDG.E R14, desc[UR30][R2.64+0x500] ;  /* 0x0005001e020e9981 */ /* 0x000ee8000c1e1900 */
[----:B------:R-:W3:Y:S04]  /*1ba0*/  @!P2 LDG.E R17, desc[UR30][R2.64+0x580] ;  /* 0x0005801e0211a981 */ /* 0x000ee8000c1e1900 */
[----:B------:R-:W3:Y:S01]  /*1bb0*/  @!P0 LDG.E R12, desc[UR30][R2.64+0x400] ;  /* 0x0004001e020c8981 */ /* 0x000ee2000c1e1900 */
[----:B------:R-:W-:-:S03]  /*1bc0*/  ISETP.NE.AND P0, PT, R71, RZ, PT ;  /* 0x000000ff4700720c */ /* 0x000fc60003f05270 */
[----:B------:R-:W3:Y:S04]  /*1bd0*/  @!P3 LDG.E R16, desc[UR30][R2.64+0x600] ;  /* 0x0006001e0210b981 */ /* 0x000ee8000c1e1900 */
[----:B------:R-:W3:Y:S04]  /*1be0*/  @!P4 LDG.E R55, desc[UR30][R2.64+0x680] ;  /* 0x0006801e0237c981 */ /* 0x000ee8000c1e1900 */
[----:B------:R-:W3:Y:S04]  /*1bf0*/  @!P5 LDG.E R54, desc[UR30][R2.64+0x700] ;  /* 0x0007001e0236d981 */ /* 0x000ee8000c1e1900 */
[----:B------:R-:W3:Y:S04]  /*1c00*/  @!P0 LDG.E R15, desc[UR30][R2.64+0x480] ;  /* 0x0004801e020f8981 */ /* 0x000ee8000c1e1900 */
[----:B------:R-:W3:Y:S01]  /*1c10*/  @!P6 LDG.E R57, desc[UR30][R2.64+0x780] ;  /* 0x0007801e0239e981 */ /* 0x000ee2000c1e1900 */
[----:B0-----:R-:W-:Y:S01]  /*1c20*/  UISETP.GE.AND UP0, UPT, UR8, 0x1, UPT ;  /* 0x000000010800788c */ /* 0x001fe2000bf06270 */
[----:B------:R-:W-:-:S02]  /*1c30*/  HFMA2 R58, -RZ, RZ, 0, 0 ;  /* 0x00000000ff3a7431 */ /* 0x000fc400000001ff */
[----:B------:R-:W-:Y:S02]  /*1c40*/  HFMA2 R62, -RZ, RZ, 0, 0 ;  /* 0x00000000ff3e7431 */ /* 0x000fe400000001ff */
[----:B------:R-:W-:Y:S02]  /*1c50*/  HFMA2 R66, -RZ, RZ, 0, 0 ;  /* 0x00000000ff427431 */ /* 0x000fe400000001ff */
[----:B------:R-:W-:Y:S02]  /*1c60*/  HFMA2 R70, -RZ, RZ, 0, 0 ;  /* 0x00000000ff467431 */ /* 0x000fe400000001ff */
[----:B------:R-:W-:Y:S02]  /*1c70*/  HFMA2 R74, -RZ, RZ, 0, 0 ;  /* 0x00000000ff4a7431 */ /* 0x000fe400000001ff */
[----:B------:R-:W-:Y:S02]  /*1c80*/  HFMA2 R78, -RZ, RZ, 0, 0 ;  /* 0x00000000ff4e7431 */ /* 0x000fe400000001ff */
[----:B------:R-:W-:Y:S01]  /*1c90*/  HFMA2 R82, -RZ, RZ, 0, 0 ;  /* 0x00000000ff527431 */ /* 0x000fe200000001ff */
[----:B------:R-:W-:-:S02]  /*1ca0*/  MOV R60, RZ ;  /* 0x000000ff003c7202 */ /* 0x000fc40000000f00 */
[----:B------:R-:W-:Y:S02]  /*1cb0*/  MOV R64, RZ ;  /* 0x000000ff00407202 */ /* 0x000fe40000000f00 */
[----:B------:R-:W-:Y:S02]  /*1cc0*/  MOV R68, RZ ;  /* 0x000000ff00447202 */ /* 0x000fe40000000f00 */
[----:B------:R-:W-:Y:S02]  /*1cd0*/  MOV R72, RZ ;  /* 0x000000ff00487202 */ /* 0x000fe40000000f00 */
[----:B------:R-:W-:Y:S02]  /*1ce0*/  MOV R76, RZ ;  /* 0x000000ff004c7202 */ /* 0x000fe40000000f00 */
[----:B------:R-:W-:Y:S02]  /*1cf0*/  MOV R80, RZ ;  /* 0x000000ff00507202 */ /* 0x000fe40000000f00 */
[----:B------:R-:W-:Y:S01]  /*1d00*/  MOV R84, RZ ;  /* 0x000000ff00547202 */ /* 0x000fe20000000f00 */
[----:B--2---:R-:W-:Y:S04]  /*1d10*/  STS [R21], R6 ;  /* 0x0000000615007388 */ /* 0x004fe80000000800 */
[----:B----4-:R-:W-:Y:S04]  /*1d20*/  STS [R22+0x80], R7 ;  /* 0x0000800716007388 */ /* 0x010fe80000000800 */
[----:B-----5:R-:W-:Y:S04]  /*1d30*/  STS [R23+0x100], R0 ;  /* 0x0001000017007388 */ /* 0x020fe80000000800 */
[----:B------:R-:W-:Y:S04]  /*1d40*/  STS [R24+0x180], R9 ;  /* 0x0001800918007388 */ /* 0x000fe80000000800 */
[----:B------:R-:W-:Y:S04]  /*1d50*/  STS [R25+0x200], R8 ;  /* 0x0002000819007388 */ /* 0x000fe80000000800 */
[----:B------:R-:W-:Y:S04]  /*1d60*/  STS [R26+0x280], R11 ;  /* 0x0002800b1a007388 */ /* 0x000fe80000000800 */
[----:B------:R-:W-:Y:S04]  /*1d70*/  STS [R27+0x300], R10 ;  /* 0x0003000a1b007388 */ /* 0x000fe80000000800 */
[----:B------:R-:W-:Y:S04]  /*1d80*/  STS [R28+0x380], R13 ;  /* 0x0003800d1c007388 */ /* 0x000fe80000000800 */
[----:B---3--:R-:W-:Y:S04]  /*1d90*/  STS [R29+0x400], R12 ;  /* 0x0004000c1d007388 */ /* 0x008fe80000000800 */
        /* <DEDUP_REMOVED lines=59> */
[----:B------:R-:W0:Y:S01]  /*2150*/  S2UR UR40, SR_CTAID.Y ;  /* 0x00000000002879c3 */ /* 0x000e220000002600 */
[----:B------:R-:W0:Y:S01]  /*2160*/  LDCU.64 UR28, c[0x0][0x3a0] ;  /* 0x00007400ff1c77ac */ /* 0x000e220008000a00 */
[----:B------:R-:W-:Y:S01]  /*2170*/  SHF.L.U32 R87, R136, 0x5, RZ ;  /* 0x0000000588577819 */ /* 0x000fe200000006ff */
[----:B------:R-:W-:Y:S01]  /*2180*/  FADD.FTZ R118, R118, UR6 ;  /* 0x0000000676767e21 */ /* 0x000fe20008010000 */
[----:B------:R-:W-:Y:S01]  /*2190*/  FADD.FTZ R55, R4, UR6 ;  /* 0x0000000604377e21 */ /* 0x000fe20008010000 */
[----:B------:R-:W1:Y:S01]  /*21a0*/  LDCU.64 UR24, c[0x0][0x3b8] ;  /* 0x00007700ff1877ac */ /* 0x000e620008000a00 */
[----:B------:R-:W-:Y:S01]  /*21b0*/  LOP3.LUT R134, R87, 0x7c1f, R136, 0xc8, !PT ;  /* 0x00007c1f57867812 */ /* 0x000fe200078ec888 */
[----:B------:R-:W-:Y:S01]  /*21c0*/  FADD.FTZ R57, R5, UR6 ;  /* 0x0000000605397e21 */ /* 0x000fe20008010000 */
[----:B------:R-:W-:Y:S01]  /*21d0*/  FADD.FTZ R120, R120, UR6 ;  /* 0x0000000678787e21 */ /* 0x000fe20008010000 */
[----:B------:R-:W-:Y:S01]  /*21e0*/  USHF.L.U32 UR8, UR11, 0xa, URZ ;  /* 0x0000000a0b087899 */ /* 0x000fe200080006ff */
[----:B------:R-:W-:Y:S01]  /*21f0*/  FADD.FTZ R59, R59, UR6 ;  /* 0x000000063b3b7e21 */ /* 0x000fe20008010000 */
[----:B------:R-:W-:Y:S01]  /*2200*/  UISETP.NE.AND UP0, UPT, UR11, 0x1, UPT ;  /* 0x000000010b00788c */ /* 0x000fe2000bf05270 */
[----:B------:R-:W-:Y:S01]  /*2210*/  FADD.FTZ R122, R122, UR6 ;  /* 0x000000067a7a7e21 */ /* 0x000fe20008010000 */
[----:B------:R-:W-:Y:S01]  /*2220*/  ULEA UR8, UR32, -UR8, 0x1 ;  /* 0x8000000820087291 */ /* 0x000fe2000f8e08ff */
[----:B------:R-:W-:Y:S01]  /*2230*/  FADD.FTZ R61, R61, UR6 ;  /* 0x000000063d3d7e21 */ /* 0x000fe20008010000 */
[----:B------:R-:W-:Y:S01]  /*2240*/  FADD.FTZ R124, R124, UR6 ;  /* 0x000000067c7c7e21 */ /* 0x000fe20008010000 */
[----:B------:R-:W-:Y:S01]  /*2250*/  FADD.FTZ R63, R63, UR6 ;  /* 0x000000063f3f7e21 */ /* 0x000fe20008010000 */
[----:B------:R-:W-:Y:S01]  /*2260*/  UIADD3 UR41, UPT, UPT, UR8, 0x400, URZ ;  /* 0x0000040008297890 */ /* 0x000fe2000fffe0ff */
[----:B------:R-:W-:Y:S01]  /*2270*/  PLOP3.LUT P1, PT, PT, PT, UP0, 0x80, 0x8 ;  /* 0x000000000008781c */ /* 0x000fe20003f2f008 */
[----:B------:R-:W-:Y:S01]  /*2280*/  FADD.FTZ R126, R126, UR6 ;  /* 0x000000067e7e7e21 */ /* 0x000fe20008010000 */
[----:B------:R-:W-:Y:S01]  /*2290*/  FADD.FTZ R65, R65, UR6 ;  /* 0x0000000641417e21 */ /* 0x000fe20008010000 */
[----:B------:R-:W-:Y:S01]  /*22a0*/  FADD.FTZ R128, R128, UR6 ;  /* 0x0000000680807e21 */ /* 0x000fe20008010000 */
[----:B------:R-:W-:Y:S01]  /*22b0*/  FADD.FTZ R67, R67, UR6 ;  /* 0x0000000643437e21 */ /* 0x000fe20008010000 */
[----:B------:R-:W-:Y:S01]  /*22c0*/  FADD.FTZ R130, R130, UR6 ;  /* 0x0000000682827e21 */ /* 0x000fe20008010000 */
[----:B0-----:R-:W-:Y:S01]  /*22d0*/  UIMAD.WIDE.U32 UR12, UR40, UR28, URZ ;  /* 0x0000001c280c72a5 */ /* 0x001fe2000f8e00ff */
[----:B------:R-:W-:Y:S01]  /*22e0*/  FADD.FTZ R69, R69, UR6 ;  /* 0x0000000645457e21 */ /* 0x000fe20008010000 */
[----:B-1----:R-:W-:Y:S01]  /*22f0*/  UIMAD.WIDE.U32 UR14, UR40, UR24, URZ ;  /* 0x00000018280e72a5 */ /* 0x002fe2000f8e00ff */
        /* <DEDUP_REMOVED lines=15> */
[----:B------:R-:W-:Y:S01]  /*23f0*/  ISETP.GE.AND P0, PT, R134, UR41, PT ;  /* 0x0000002986007c0c */ /* 0x000fe2000bf06270 */
[----:B------:R-:W-:Y:S01]  /*2400*/  FADD.FTZ R97, R14, R14 ;  /* 0x0000000e0e617221 */ /* 0x000fe20000010000 */
[----:B------:R-:W-:Y:S01]  /*2410*/  FADD.FTZ R99, R99, R99 ;  /* 0x0000006363637221 */ /* 0x000fe20000010000 */
[----:B------:R-:W-:Y:S01]  /*2420*/  FADD.FTZ R101, R16, R16 ;  /* 0x0000001010657221 */ /* 0x000fe20000010000 */
[----:B------:R-:W-:Y:S01]  /*2430*/  MOV R54, RZ ;  /* 0x000000ff00367202 */ /* 0x000fe20000000f00 */
[----:B------:R-:W-:Y:S01]  /*2440*/  UIMAD UR29, UR40, UR29, UR13 ;  /* 0x0000001d281d72a4 */ /* 0x000fe2000f8e020d */
[----:B------:R-:W-:Y:S01]  /*2450*/  LOP3.LUT R160, R136, 0x1f, RZ, 0xc0, !PT ;  /* 0x0000001f88a07812 */ /* 0x000fe200078ec0ff */
[----:B------:R-:W-:Y:S01]  /*2460*/  UIMAD UR40, UR40, UR25, UR15 ;  /* 0x00000019282872a4 */ /* 0x000fe2000f8e020f */
[----:B------:R-:W0:Y:S01]  /*2470*/  LDCU UR48, c[0x0][0x394] ;  /* 0x00007280ff3077ac */ /* 0x000e220008000800 */
[----:B------:R-:W1:Y:S01]  /*2480*/  LDCU UR49, c[0x0][0x38c] ;  /* 0x00007180ff3177ac */ /* 0x000e620008000800 */
[----:B------:R-:W2:Y:S01]  /*2490*/  LDCU UR42, c[0x0][0x388] ;  /* 0x00007100ff2a77ac */ /* 0x000ea20008000800 */
[----:B------:R-:W3:Y:S01]  /*24a0*/  LDCU.64 UR34, c[0x0][0x3a8] ;  /* 0x00007500ff2277ac */ /* 0x000ee20008000a00 */
[----:B------:R-:W4:Y:S01]  /*24b0*/  LDCU.64 UR36, c[0x0][0x3c0] ;  /* 0x00007800ff2477ac */ /* 0x000f220008000a00 */
[----:B------:R-:W0:Y:S01]  /*24c0*/  LDCU.64 UR38, c[0x0][0x4f0] ;  /* 0x00009e00ff2677ac */ /* 0x000e220008000a00 */
[----:B------:R-:W0:Y:S01]  /*24d0*/  LDCU.128 UR24, c[0x0][0x440] ;  /* 0x00008800ff1877ac */ /* 0x000e220008000c00 */
[----:B------:R-:W-:-:S05]  /*24e0*/  UMOV UR8, URZ ;  /* 0x000000ff00087c82 */ /* 0x000fca0008000000 */
.L_x_12669:
[----:B------:R-:W-:Y:S01]  /*24f0*/  LOP3.LUT R119, R160, 0x7c00, R87, 0xf8, !PT ;  /* 0x00007c00a0777812 */ /* 0x000fe200078ef857 */
[----:B----4-:R-:W5:Y:S01]  /*2500*/  @!P0 LDC.64 R2, c[0x0][0x3e0] ;  /* 0x0000f800ff028b82 */ /* 0x010f620000000a00 */
[----:B------:R-:W-:Y:S01]  /*2510*/  @!P0 MOV R135, RZ ;  /* 0x000000ff00878202 */ /* 0x000fe20000000f00 */
[----:B------:R-:W-:Y:S01]  /*2520*/  HFMA2 R109, -RZ, RZ, 0, 0 ;  /* 0x00000000ff6d7431 */ /* 0x000fe200000001ff */
[C---:B------:R-:W-:Y:S02]  /*2530*/  LOP3.LUT R10, R119.reuse, 0x20, RZ, 0xfc, !PT ;  /* 0x00000020770a7812 */ /* 0x040fe400078efcff */
[----:B------:R-:W-:Y:S02]  /*2540*/  LOP3.LUT R12, R119, 0x40, RZ, 0xfc, !PT ;  /* 0x00000040770c7812 */ /* 0x000fe400078efcff */
[----:B------:R-:W-:Y:S02]  /*2550*/  ISETP.GE.AND P2, PT, R10, UR41, PT ;  /* 0x000000290a007c0c */ /* 0x000fe4000bf46270 */
[----:B------:R-:W-:-:S02]  /*2560*/  ISETP.GE.AND P3, PT, R12, UR41, PT ;  /* 0x000000290c007c0c */ /* 0x000fc4000bf66270 */
[----:B0-2---:R-:W-:-:S04]  /*2570*/  LOP3.LUT R6, R119, 0x60, RZ, 0xfc, !PT ;  /* 0x0000006077067812 */ /* 0x005fc800078efcff */
[----:B------:R-:W-:-:S05]  /*2580*/  ISETP.GE.AND P4, PT, R6, UR41, PT ;  /* 0x0000002906007c0c */ /* 0x000fca000bf86270 */
[----:B-1----:R-:W1:Y:S01]  /*2590*/  @!P2 LDC.64 R14, c[0x0][0x3e0] ;  /* 0x0000f800ff0eab82 */ /* 0x002e620000000a00 */
[----:B------:R-:W-:Y:S02]  /*25a0*/  @!P2 MOV R11, RZ ;  /* 0x000000ff000ba202 */ /* 0x000fe40000000f00 */
[----:B------:R-:W-:Y:S01]  /*25b0*/  @!P3 MOV R13, RZ ;  /* 0x000000ff000db202 */ /* 0x000fe20000000f00 */
[----:B-----5:R-:W-:Y:S01]  /*25c0*/  @!P0 IMAD.WIDE.U32 R8, R2, UR8, R134 ;  /* 0x0000000802088c25 */ /* 0x020fe2000f8e0086 */
[----:B------:R-:W-:-:S03]  /*25d0*/  LOP3.LUT R2, R119, 0x80, RZ, 0xfc, !PT ;  /* 0x0000008077027812 */ /* 0x000fc600078efcff */
[----:B------:R-:W5:Y:S01]  /*25e0*/  @!P3 LDC.64 R16, c[0x0][0x3e0] ;  /* 0x0000f800ff10bb82 */ /* 0x000f620000000a00 */
[----:B------:R-:W-:Y:S01]  /*25f0*/  @!P0 IMAD R3, R3, UR8, R9 ;  /* 0x0000000803038c24 */ /* 0x000fe2000f8e0209 */
[----:B------:R-:W-:-:S04]  /*2600*/  @!P0 LEA R4, P5, R8, UR22, 0x2 ;  /* 0x0000001608048c11 */ /* 0x000fc8000f8a10ff */
[----:B------:R-:W-:Y:S02]  /*2610*/  @!P0 LEA.HI.X R5, R8, UR23, R3, 0x2, P5 ;  /* 0x0000001708058c11 */ /* 0x000fe4000a8f1403 */
[----:B------:R-:W2:Y:S01]  /*2620*/  @!P4 LDC.64 R138, c[0x0][0x3e0] ;  /* 0x0000f800ff8acb82 */ /* 0x000ea20000000a00 */
[----:B------:R-:W-:Y:S02]  /*2630*/  ISETP.GE.AND P5, PT, R2, UR41, PT ;  /* 0x0000002902007c0c */ /* 0x000fe4000bfa6270 */
[----:B------:R-:W-:Y:S01]  /*2640*/  LOP3.LUT R8, R119, 0xa0, RZ, 0xfc, !PT ;  /* 0x000000a077087812 */ /* 0x000fe200078efcff */
[----:B-1----:R-:W-:-:S04]  /*2650*/  @!P2 IMAD.WIDE.U32 R10, R14, UR8, R10 ;  /* 0x000000080e0aac25 */ /* 0x002fc8000f8e000a */
[----:B------:R-:W-:Y:S01]  /*2660*/  @!P2 IMAD R3, R15, UR8, R11 ;  /* 0x000000080f03ac24 */ /* 0x000fe2000f8e020b */
[----:B------:R-:W-:-:S04]  /*2670*/  @!P2 LEA R14, P6, R10, UR22, 0x2 ;  /* 0x000000160a0eac11 */ /* 0x000fc8000f8c10ff */
[----:B------:R-:W-:Y:S01]  /*2680*/  @!P2 LEA.HI.X R15, R10, UR23, R3, 0x2, P6 ;  /* 0x000000170a0fac11 */ /* 0x000fe2000b0f1403 */
[----:B-----5:R-:W-:Y:S02]  /*2690*/  @!P3 IMAD.WIDE.U32 R10, R16, UR8, R12 ;  /* 0x00000008100abc25 */ /* 0x020fe4000f8e000c */
[----:B------:R-:W1:Y:S02]  /*26a0*/  @!P5 LDC.64 R12, c[0x0][0x3e0] ;  /* 0x0000f800ff0cdb82 */ /* 0x000e640000000a00 */
[----:B------:R5:W4:Y:S01]  /*26b0*/  @!P2 LDG.E R109, desc[UR30][R14.64] ;  /* 0x0000001e0e6da981 */ /* 0x000b22000c1e1900 */
[----:B------:R-:W-:Y:S01]  /*26c0*/  ISETP.GE.AND P2, PT, R8, UR41, PT ;  /* 0x0000002908007c0c */ /* 0x000fe2000bf46270 */
[----:B------:R-:W-:Y:S01]  /*26d0*/  @!P3 IMAD R3, R17, UR8, R11 ;  /* 0x000000081103bc24 */ /* 0x000fe2000f8e020b */
[----:B------:R-:W-:Y:S01]  /*26e0*/  @!P3 LEA R16, P6, R10, UR22, 0x2 ;  /* 0x000000160a10bc11 */ /* 0x000fe2000f8c10ff */
[----:B------:R-:W-:Y:S01]  /*26f0*/  HFMA2 R152, -RZ, RZ, 0, 0 ;  /* 0x00000000ff987431 */ /* 0x000fe200000001ff */
[----:B------:R-:W-:-:S02]  /*2700*/  @!P4 MOV R7, RZ ;  /* 0x000000ff0007c202 */ /* 0x000fc40000000f00 */
[----:B------:R-:W-:Y:S01]  /*2710*/  @!P3 LEA.HI.X R17, R10, UR23, R3, 0x2, P6 ;  /* 0x000000170a11bc11 */ /* 0x000fe2000b0f1403 */
[----:B--2---:R-:W-:Y:S01]  /*2720*/  @!P4 IMAD.WIDE.U32 R10, R138, UR8, R6 ;  /* 0x000000088a0acc25 */ /* 0x004fe2000f8e0006 */
[----:B------:R-:W-:-:S03]  /*2730*/  LOP3.LUT R6, R119, 0xc0, RZ, 0xfc, !PT ;  /* 0x000000c077067812 */ /* 0x000fc600078efcff */
[----:B------:R2:W4:Y:S01]  /*2740*/  @!P3 LDG.E R152, desc[UR30][R16.64] ;  /* 0x0000001e1098b981 */ /* 0x000522000c1e1900 */
[----:B------:R-:W-:Y:S02]  /*2750*/  HFMA2 R113, -RZ, RZ, 0, 0 ;  /* 0x00000000ff717431 */ /* 0x000fe400000001ff */
[----:B------:R-:W-:Y:S01]  /*2760*/  @!P4 IMAD R3, R139, UR8, R11 ;  /* 0x000000088b03cc24 */ /* 0x000fe2000f8e020b */
[----:B-----5:R-:W5:Y:S01]  /*2770*/  @!P2 LDC.64 R14, c[0x0][0x3e0] ;  /* 0x0000f800ff0eab82 */ /* 0x020f620000000a00 */
[----:B------:R-:W-:Y:S02]  /*2780*/  @!P4 LEA R138, P6, R10, UR22, 0x2 ;  /* 0x000000160a8acc11 */ /* 0x000fe4000f8c10ff */
[----:B------:R-:W-:Y:S02]  /*2790*/  ISETP.GE.AND P3, PT, R6, UR41, PT ;  /* 0x0000002906007c0c */ /* 0x000fe4000bf66270 */
[----:B------:R-:W-:Y:S02]  /*27a0*/  @!P4 LEA.HI.X R139, R10, UR23, R3, 0x2, P6 ;  /* 0x000000170a8bcc11 */ /* 0x000fe4000b0f1403 */
[----:B------:R-:W-:-:S03]  /*27b0*/  @!P5 MOV R3, RZ ;  /* 0x000000ff0003d202 */ /* 0x000fc60000000f00 */
[----:B---3--:R3:W4:Y:S01]  /*27c0*/  @!P4 LDG.E R113, desc[UR30][R138.64] ;  /* 0x0000001e8a71c981 */ /* 0x008722000c1e1900 */
[----:B-1----:R-:W-:Y:S01]  /*27d0*/  @!P5 IMAD.WIDE.U32 R140, R12, UR8, R2 ;  /* 0x000000080c8cdc25 */ /* 0x002fe2000f8e0002 */
[----:B------:R-:W-:-:S04]  /*27e0*/  LOP3.LUT R2, R119, 0xe0, RZ, 0xfc, !PT ;  /* 0x000000e077027812 */ /* 0x000fc800078efcff */
[----:B------:R-:W3:Y:S01]  /*27f0*/  @!P3 LDC.64 R10, c[0x0][0x3e0] ;  /* 0x0000f800ff0abb82 */ /* 0x000ee20000000a00 */
[----:B------:R-:W-:Y:S01]  /*2800*/  ISETP.GE.AND P4, PT, R2, UR41, PT ;  /* 0x0000002902007c0c */ /* 0x000fe2000bf86270 */
[----:B------:R-:W-:Y:S01]  /*2810*/  @!P5 IMAD R13, R13, UR8, R141 ;  /* 0x000000080d0ddc24 */ /* 0x000fe2000f8e028d */
[C---:B--2---:R-:W-:Y:S02]  /*2820*/  @!P5 LEA R16, P6, R140.reuse, UR22, 0x2 ;  /* 0x000000168c10dc11 */ /* 0x044fe4000f8c10ff */
[----:B------:R-:W-:Y:S01]  /*2830*/  @!P2 MOV R9, RZ ;  /* 0x000000ff0009a202 */ /* 0x000fe20000000f00 */
[----:B------:R-:W-:Y:S01]  /*2840*/  HFMA2 R150, -RZ, RZ, 0, 0 ;  /* 0x00000000ff967431 */ /* 0x000fe200000001ff */
[----:B------:R-:W-:Y:S01]  /*2850*/  @!P5 LEA.HI.X R17, R140, UR23, R13, 0x2, P6 ;  /* 0x000000178c11dc11 */ /* 0x000fe2000b0f140d */
[----:B-----5:R-:W-:Y:S01]  /*2860*/  @!P2 IMAD.WIDE.U32 R140, R14, UR8, R8 ;  /* 0x000000080e8cac25 */ /* 0x020fe2000f8e0008 */
[----:B------:R-:W-:-:S03]  /*2870*/  LOP3.LUT R8, R119, 0x100, RZ, 0xfc, !PT ;  /* 0x0000010077087812 */ /* 0x000fc600078efcff */
[----:B------:R1:W2:Y:S02]  /*2880*/  @!P5 LDG.E R150, desc[UR30][R16.64] ;  /* 0x0000001e1096d981 */ /* 0x0002a4000c1e1900 */
[----:B------:R-:W5:Y:S01]  /*2890*/  @!P4 LDC.64 R12, c[0x0][0x3e0] ;  /* 0x0000f800ff0ccb82 */ /* 0x000f620000000a00 */
[----:B------:R-:W-:Y:S01]  /*28a0*/  ISETP.GE.AND P5, PT, R8, UR41, PT ;  /* 0x0000002908007c0c */ /* 0x000fe2000bfa6270 */
[----:B------:R-:W-:Y:S01]  /*28b0*/  @!P2 IMAD R15, R15, UR8, R141 ;  /* 0x000000080f0fac24 */ /* 0x000fe2000f8e028d */
[----:B------:R-:W-:Y:S02]  /*28c0*/  @!P3 MOV R7, RZ ;  /* 0x000000ff0007b202 */ /* 0x000fe40000000f00 */
[----:B------:R-:W-:Y:S01]  /*28d0*/  @!P2 LEA R14, P6, R140, UR22, 0x2 ;  /* 0x000000168c0eac11 */ /* 0x000fe2000f8c10ff */
[----:B------:R-:W-:-:S03]  /*28e0*/  HFMA2 R107, -RZ, RZ, 0, 0 ;  /* 0x00000000ff6b7431 */ /* 0x000fc600000001ff */
[----:B------:R-:W-:Y:S01]  /*28f0*/  @!P2 LEA.HI.X R15, R140, UR23, R15, 0x2, P6 ;  /* 0x000000178c0fac11 */ /* 0x000fe2000b0f140f */
[----:B---3--:R-:W-:Y:S01]  /*2900*/  @!P3 IMAD.WIDE.U32 R138, R10, UR8, R6 ;  /* 0x000000080a8abc25 */ /* 0x008fe2000f8e0006 */
[----:B------:R-:W-:-:S03]  /*2910*/  LOP3.LUT R10, R119, 0x120, RZ, 0xfc, !PT ;  /* 0x00000120770a7812 */ /* 0x000fc600078efcff */
[----:B------:R-:W3:Y:S01]  /*2920*/  @!P5 LDC.64 R6, c[0x0][0x3e0] ;  /* 0x0000f800ff06db82 */ /* 0x000ee20000000a00 */
[----:B------:R0:W2:Y:S01]  /*2930*/  @!P2 LDG.E R107, desc[UR30][R14.64] ;  /* 0x0000001e0e6ba981 */ /* 0x0000a2000c1e1900 */
[----:B------:R-:W-:Y:S01]  /*2940*/  @!P3 IMAD R11, R11, UR8, R139 ;  /* 0x000000080b0bbc24 */ /* 0x000fe2000f8e028b */
[----:B------:R-:W-:Y:S02]  /*2950*/  ISETP.GE.AND P2, PT, R10, UR41, PT ;  /* 0x000000290a007c0c */ /* 0x000fe4000bf46270 */
[C---:B-1----:R-:W-:Y:S02]  /*2960*/  @!P3 LEA R16, P6, R138.reuse, UR22, 0x2 ;  /* 0x000000168a10bc11 */ /* 0x042fe4000f8c10ff */
[----:B------:R-:W-:Y:S01]  /*2970*/  @!P4 MOV R3, RZ ;  /* 0x000000ff0003c202 */ /* 0x000fe20000000f00 */
[----:B------:R-:W-:Y:S01]  /*2980*/  HFMA2 R156, -RZ, RZ, 0, 0 ;  /* 0x00000000ff9c7431 */ /* 0x000fe200000001ff */
[----:B------:R-:W-:Y:S01]  /*2990*/  @!P3 LEA.HI.X R17, R138, UR23, R11, 0x2, P6 ;  /* 0x000000178a11bc11 */ /* 0x000fe2000b0f140b */
[----:B-----5:R-:W-:Y:S01]  /*29a0*/  @!P4 IMAD.WIDE.U32 R138, R12, UR8, R2 ;  /* 0x000000080c8acc25 */ /* 0x020fe2000f8e0002 */
[----:B------:R-:W-:-:S03]  /*29b0*/  LOP3.LUT R2, R119, 0x140, RZ, 0xfc, !PT ;  /* 0x0000014077027812 */ /* 0x000fc600078efcff */
[----:B------:R1:W5:Y:S01]  /*29c0*/  @!P3 LDG.E R156, desc[UR30][R16.64] ;  /* 0x0000001e109cb981 */ /* 0x000362000c1e1900 */
[----:B------:R-:W-:Y:S01]  /*29d0*/  @!P5 MOV R9, RZ ;  /* 0x000000ff0009d202 */ /* 0x000fe20000000f00 */
[----:B0-----:R-:W0:Y:S01]  /*29e0*/  @!P2 LDC.64 R14, c[0x0][0x3e0] ;  /* 0x0000f800ff0eab82 */ /* 0x001e220000000a00 */
[----:B------:R-:W-:Y:S01]  /*29f0*/  ISETP.GE.AND P3, PT, R2, UR41, PT ;  /* 0x0000002902007c0c */ /* 0x000fe2000bf66270 */
[----:B------:R-:W-:Y:S01]  /*2a00*/  @!P4 IMAD R13, R13, UR8, R139 ;  /* 0x000000080d0dcc24 */ /* 0x000fe2000f8e028b */
[----:B------:R-:W-:Y:S01]  /*2a10*/  @!P4 LEA R12, P6, R138, UR22, 0x2 ;  /* 0x000000168a0ccc11 */ /* 0x000fe2000f8c10ff */
[----:B------:R-:W-:-:S03]  /*2a20*/  HFMA2 R105, -RZ, RZ, 0, 0 ;  /* 0x00000000ff697431 */ /* 0x000fc600000001ff */
[----:B------:R-:W-:Y:S01]  /*2a30*/  @!P4 LEA.HI.X R13, R138, UR23, R13, 0x2, P6 ;  /* 0x000000178a0dcc11 */ /* 0x000fe2000b0f140d */
[----:B---3--:R-:W-:Y:S01]  /*2a40*/  @!P5 IMAD.WIDE.U32 R138, R6, UR8, R8 ;  /* 0x00000008068adc25 */ /* 0x008fe2000f8e0008 */
[----:B------:R-:W-:-:S03]  /*2a50*/  LOP3.LUT R6, R119, 0x160, RZ, 0xfc, !PT ;  /* 0x0000016077067812 */ /* 0x000fc600078efcff */
[----:B------:R3:W5:Y:S01]  /*2a60*/  @!P4 LDG.E R105, desc[UR30][R12.64] ;  /* 0x0000001e0c69c981 */ /* 0x000762000c1e1900 */
[----:B------:R-:W-:Y:S01]  /*2a70*/  ISETP.GE.AND P4, PT, R6, UR41, PT ;  /* 0x0000002906007c0c */ /* 0x000fe2000bf86270 */
[----:B------:R-:W3:Y:S01]  /*2a80*/  @!P3 LDC.64 R8, c[0x0][0x3e0] ;  /* 0x0000f800ff08bb82 */ /* 0x000ee20000000a00 */
[----:B------:R-:W-:Y:S01]  /*2a90*/  @!P5 IMAD R7, R7, UR8, R139 ;  /* 0x000000080707dc24 */ /* 0x000fe2000f8e028b */
[C---:B------:R-:W-:Y:S01]  /*2aa0*/  @!P5 LEA R140, P6, R138.reuse, UR22, 0x2 ;  /* 0x000000168a8cdc11 */ /* 0x040fe2000f8c10ff */
[----:B------:R-:W-:Y:S01]  /*2ab0*/  HFMA2 R154, -RZ, RZ, 0, 0 ;  /* 0x00000000ff9a7431 */ /* 0x000fe200000001ff */
[----:B------:R-:W-:Y:S02]  /*2ac0*/  @!P2 MOV R11, RZ ;  /* 0x000000ff000ba202 */ /* 0x000fe40000000f00 */
[----:B------:R-:W-:Y:S02]  /*2ad0*/  @!P5 LEA.HI.X R141, R138, UR23, R7, 0x2, P6 ;  /* 0x000000178a8ddc11 */ /* 0x000fe4000b0f1407 */
[----:B-1----:R-:W-:Y:S01]  /*2ae0*/  LOP3.LUT R16, R119, 0x180, RZ, 0xfc, !PT ;  /* 0x0000018077107812 */ /* 0x002fe200078efcff */
[----:B0-----:R-:W-:-:S02]  /*2af0*/  @!P2 IMAD.WIDE.U32 R10, R14, UR8, R10 ;  /* 0x000000080e0aac25 */ /* 0x001fc4000f8e000a */
[----:B------:R0:W5:Y:S01]  /*2b00*/  @!P5 LDG.E R154, desc[UR30][R140.64] ;  /* 0x0000001e8c9ad981 */ /* 0x000162000c1e1900 */
[----:B---3--:R-:W1:Y:S01]  /*2b10*/  @!P4 LDC.64 R12, c[0x0][0x3e0] ;  /* 0x0000f800ff0ccb82 */ /* 0x008e620000000a00 */
[----:B------:R-:W-:Y:S01]  /*2b20*/  ISETP.GE.AND P5, PT, R16, UR41, PT ;  /* 0x0000002910007c0c */ /* 0x000fe2000bfa6270 */
[----:B------:R-:W-:Y:S01]  /*2b30*/  @!P2 IMAD R15, R15, UR8, R11 ;  /* 0x000000080f0fac24 */ /* 0x000fe2000f8e020b */
[C---:B------:R-:W-:Y:S02]  /*2b40*/  @!P2 LEA R138, P6, R10.reuse, UR22, 0x2 ;  /* 0x000000160a8aac11 */ /* 0x040fe4000f8c10ff */
[----:B------:R-:W-:Y:S01]  /*2b50*/  @!P3 MOV R3, RZ ;  /* 0x000000ff0003b202 */ /* 0x000fe20000000f00 */
[----:B------:R-:W-:Y:S01]  /*2b60*/  HFMA2 R111, -RZ, RZ, 0, 0 ;  /* 0x00000000ff6f7431 */ /* 0x000fe200000001ff */
[----:B------:R-:W-:Y:S01]  /*2b70*/  @!P2 LEA.HI.X R139, R10, UR23, R15, 0x2, P6 ;  /* 0x000000170a8bac11 */ /* 0x000fe2000b0f140f */
[----:B------:R-:W-:Y:S01]  /*2b80*/  @!P3 IMAD.WIDE.U32 R10, R8, UR8, R2 ;  /* 0x00000008080abc25 */ /* 0x000fe2000f8e0002 */
[----:B------:R-:W-:-:S03]  /*2b90*/  LOP3.LUT R8, R119, 0x1a0, RZ, 0xfc, !PT ;  /* 0x000001a077087812 */ /* 0x000fc600078efcff */
[----:B------:R-:W3:Y:S02]  /*2ba0*/  @!P2 LDG.E R111, desc[UR30][R138.64] ;  /* 0x0000001e8a6fa981 */ /* 0x000ee4000c1e1900 */
[----:B------:R-:W0:Y:S01]  /*2bb0*/  @!P5 LDC.64 R2, c[0x0][0x3e0] ;  /* 0x0000f800ff02db82 */ /* 0x000e220000000a00 */
[----:B------:R-:W-:Y:S01]  /*2bc0*/  ISETP.GE.AND P2, PT, R8, UR41, PT ;  /* 0x0000002908007c0c */ /* 0x000fe2000bf46270 */
[----:B------:R-:W-:Y:S01]  /*2bd0*/  @!P3 IMAD R9, R9, UR8, R11 ;  /* 0x000000080909bc24 */ /* 0x000fe2000f8e020b */
[C---:B------:R-:W-:Y:S02]  /*2be0*/  @!P3 LEA R14, P6, R10.reuse, UR22, 0x2 ;  /* 0x000000160a0ebc11 */ /* 0x040fe4000f8c10ff */
[----:B------:R-:W-:Y:S01]  /*2bf0*/  @!P4 MOV R7, RZ ;  /* 0x000000ff0007c202 */ /* 0x000fe20000000f00 */
[----:B------:R-:W-:Y:S01]  /*2c00*/  HFMA2 R148, -RZ, RZ, 0, 0 ;  /* 0x00000000ff947431 */ /* 0x000fe200000001ff */
[----:B------:R-:W-:Y:S01]  /*2c10*/  @!P3 LEA.HI.X R15, R10, UR23, R9, 0x2, P6 ;  /* 0x000000170a0fbc11 */ /* 0x000fe2000b0f1409 */
[----:B-1----:R-:W-:Y:S01]  /*2c20*/  @!P4 IMAD.WIDE.U32 R6, R12, UR8, R6 ;  /* 0x000000080c06cc25 */ /* 0x002fe2000f8e0006 */
[----:B------:R-:W-:-:S03]  /*2c30*/  LOP3.LUT R12, R119, 0x1c0, RZ, 0xfc, !PT ;  /* 0x000001c0770c7812 */ /* 0x000fc600078efcff */
[----:B------:R1:W3:Y:S02]  /*2c40*/  @!P3 LDG.E R148, desc[UR30][R14.64] ;  /* 0x0000001e0e94b981 */ /* 0x0002e4000c1e1900 */
[----:B------:R-:W1:Y:S01]  /*2c50*/  @!P2 LDC.64 R10, c[0x0][0x3e0] ;  /* 0x0000f800ff0aab82 */ /* 0x000e620000000a00 */
[----:B------:R-:W-:Y:S01]  /*2c60*/  ISETP.GE.AND P3, PT, R12, UR41, PT ;  /* 0x000000290c007c0c */ /* 0x000fe2000bf66270 */
[----:B------:R-:W-:Y:S01]  /*2c70*/  @!P4 IMAD R13, R13, UR8, R7 ;  /* 0x000000080d0dcc24 */ /* 0x000fe2000f8e0207 */
[C---:B0-----:R-:W-:Y:S02]  /*2c80*/  @!P4 LEA R140, P6, R6.reuse, UR22, 0x2 ;  /* 0x00000016068ccc11 */ /* 0x041fe4000f8c10ff */
[----:B------:R-:W-:Y:S01]  /*2c90*/  @!P5 MOV R17, RZ ;  /* 0x000000ff0011d202 */ /* 0x000fe20000000f00 */
[----:B------:R-:W-:Y:S01]  /*2ca0*/  HFMA2 R115, -RZ, RZ, 0, 0 ;  /* 0x00000000ff737431 */ /* 0x000fe200000001ff */
[----:B------:R-:W-:Y:S01]  /*2cb0*/  @!P4 LEA.HI.X R141, R6, UR23, R13, 0x2, P6 ;  /* 0x00000017068dcc11 */ /* 0x000fe2000b0f140d */
[----:B------:R-:W-:Y:S01]  /*2cc0*/  @!P5 IMAD.WIDE.U32 R16, R2, UR8, R16 ;  /* 0x000000080210dc25 */ /* 0x000fe2000f8e0010 */
[----:B------:R-:W-:-:S03]  /*2cd0*/  LOP3.LUT R2, R119, 0x1e0, RZ, 0xfc, !PT ;  /* 0x000001e077027812 */ /* 0x000fc600078efcff */
[----:B------:R-:W3:Y:S02]  /*2ce0*/  @!P4 LDG.E R115, desc[UR30][R140.64] ;  /* 0x0000001e8c73c981 */ /* 0x000ee4000c1e1900 */
[----:B------:R-:W0:Y:S01]  /*2cf0*/  @!P3 LDC.64 R6, c[0x0][0x3e0] ;  /* 0x0000f800ff06bb82 */ /* 0x000e220000000a00 */
[----:B------:R-:W-:Y:S02]  /*2d00*/  ISETP.GE.AND P4, PT, R2, UR41, PT ;  /* 0x0000002902007c0c */ /* 0x000fe4000bf86270 */
[----:B------:R-:W-:Y:S01]  /*2d10*/  @!P2 MOV R9, RZ ;  /* 0x000000ff0009a202 */ /* 0x000fe20000000f00 */
[----:B------:R-:W-:Y:S01]  /*2d20*/  @!P5 IMAD R3, R3, UR8, R17 ;  /* 0x000000080303dc24 */ /* 0x000fe2000f8e0211 */
[----:B-1----:R-:W-:Y:S02]  /*2d30*/  @!P5 LEA R14, P6, R16, UR22, 0x2 ;  /* 0x00000016100edc11 */ /* 0x002fe4000f8c10ff */
[----:B------:R-:W-:Y:S01]  /*2d40*/  CS2R R146, SRZ ;  /* 0x0000000000927805 */ /* 0x000fe2000001ff00 */
[----:B------:R-:W-:Y:S01]  /*2d50*/  @!P2 IMAD.WIDE.U32 R8, R10, UR8, R8 ;  /* 0x000000080a08ac25 */ /* 0x000fe2000f8e0008 */
[----:B------:R-:W-:-:S02]  /*2d60*/  @!P5 LEA.HI.X R15, R16, UR23, R3, 0x2, P6 ;  /* 0x00000017100fdc11 */ /* 0x000fc4000b0f1403 */
[----:B------:R-:W-:Y:S01]  /*2d70*/  LOP3.LUT R138, R119, 0x200, RZ, 0xfc, !PT ;  /* 0x00000200778a7812 */ /* 0x000fe200078efcff */
[----:B------:R-:W-:Y:S02]  /*2d80*/  @!P2 IMAD R3, R11, UR8, R9 ;  /* 0x000000080b03ac24 */ /* 0x000fe4000f8e0209 */
[----:B------:R-:W1:Y:S01]  /*2d90*/  @!P4 LDC.64 R10, c[0x0][0x3e0] ;  /* 0x0000f800ff0acb82 */ /* 0x000e620000000a00 */
[----:B------:R0:W3:Y:S01]  /*2da0*/  @!P5 LDG.E R146, desc[UR30][R14.64] ;  /* 0x0000001e0e92d981 */ /* 0x0000e2000c1e1900 */
[----:B------:R-:W-:Y:S02]  /*2db0*/  ISETP.GE.AND P5, PT, R138, UR41, PT ;  /* 0x000000298a007c0c */ /* 0x000fe4000bfa6270 */
[----:B------:R-:W-:Y:S02]  /*2dc0*/  @!P3 MOV R13, RZ ;  /* 0x000000ff000db202 */ /* 0x000fe40000000f00 */
[----:B------:R-:W-:Y:S01]  /*2dd0*/  @!P2 LEA R16, P6, R8, UR22, 0x2 ;  /* 0x000000160810ac11 */ /* 0x000fe2000f8c10ff */
[----:B------:R-:W-:-:S02]  /*2de0*/  HFMA2 R103, -RZ, RZ, 0, 0 ;  /* 0x00000000ff677431 */ /* 0x000fc400000001ff */
[----:B0-----:R-:W-:Y:S01]  /*2df0*/  @!P3 IMAD.WIDE.U32 R12, R6, UR8, R12 ;  /* 0x00000008060cbc25 */ /* 0x001fe2000f8e000c */
[----:B------:R-:W-:Y:S02]  /*2e00*/  @!P2 LEA.HI.X R17, R8, UR23, R3, 0x2, P6 ;  /* 0x000000170811ac11 */ /* 0x000fe4000b0f1403 */
[----:B------:R-:W-:Y:S01]  /*2e10*/  LOP3.LUT R8, R119, 0x220, RZ, 0xfc, !PT ;  /* 0x0000022077087812 */ /* 0x000fe200078efcff */
[----:B------:R-:W-:Y:S01]  /*2e20*/  @!P3 IMAD R3, R7, UR8, R13 ;  /* 0x000000080703bc24 */ /* 0x000fe2000f8e020d */
[----:B------:R-:W-:Y:S01]  /*2e30*/  @!P3 LEA R14, P6, R12, UR22, 0x2 ;  /* 0x000000160c0ebc11 */ /* 0x000fe2000f8c10ff */
[----:B------:R0:W3:Y:S01]  /*2e40*/  @!P2 LDG.E R103, desc[UR30][R16.64] ;  /* 0x0000001e1067a981 */ /* 0x0000e2000c1e1900 */
[----:B------:R-:W4:Y:S01]  /*2e50*/  @!P5 LDC.64 R6, c[0x0][0x3e0] ;  /* 0x0000f800ff06db82 */ /* 0x000f220000000a00 */
[----:B------:R-:W-:Y:S02]  /*2e60*/  ISETP.GE.AND P2, PT, R8, UR41, PT ;  /* 0x0000002908007c0c */ /* 0x000fe4000bf46270 */
[----:B------:R-:W-:-:S02]  /*2e70*/  @!P3 LEA.HI.X R15, R12, UR23, R3, 0x2, P6 ;  /* 0x000000170c0fbc11 */ /* 0x000fc4000b0f1403 */
[----:B------:R-:W-:Y:S01]  /*2e80*/  @!P4 MOV R3, RZ ;  /* 0x000000ff0003c202 */ /* 0x000fe20000000f00 */
[----:B------:R-:W-:Y:S02]  /*2e90*/  HFMA2 R158, -RZ, RZ, 0, 0 ;  /* 0x00000000ff9e7431 */ /* 0x000fe400000001ff */
        /* <DEDUP_REMOVED lines=10> */
[----:B----4-:R-:W-:Y:S01]  /*2f40*/  @!P5 IMAD.WIDE.U32 R138, R6, UR8, R138 ;  /* 0x00000008068adc25 */ /* 0x010fe2000f8e008a */
[----:B------:R-:W-:-:S03]  /*2f50*/  LOP3.LUT R6, R119, 0x260, RZ, 0xfc, !PT ;  /* 0x0000026077067812 */ /* 0x000fc600078efcff */
[----:B------:R0:W4:Y:S02]  /*2f60*/  @!P4 LDG.E R117, desc[UR30][R16.64] ;  /* 0x0000001e1075c981 */ /* 0x000124000c1e1900 */
[----:B-1----:R-:W1:Y:S01]  /*2f70*/  @!P3 LDC.64 R14, c[0x0][0x3e0] ;  /* 0x0000f800ff0ebb82 */ /* 0x002e620000000a00 */
[----:B------:R-:W-:Y:S01]  /*2f80*/  ISETP.GE.AND P4, PT, R6, UR41, PT ;  /* 0x0000002906007c0c */ /* 0x000fe2000bf86270 */
[----:B------:R-:W-:Y:S01]  /*2f90*/  @!P5 IMAD R7, R7, UR8, R139 ;  /* 0x000000080707dc24 */ /* 0x000fe2000f8e028b */
[C---:B------:R-:W-:Y:S02]  /*2fa0*/  @!P5 LEA R140, P6, R138.reuse, UR22, 0x2 ;  /* 0x000000168a8cdc11 */ /* 0x040fe4000f8c10ff */
[----:B------:R-:W-:Y:S02]  /*2fb0*/  @!P2 MOV R9, RZ ;  /* 0x000000ff0009a202 */ /* 0x000fe40000000f00 */
[----:B------:R-:W-:Y:S02]  /*2fc0*/  MOV R121, RZ ;  /* 0x000000ff00797202 */ /* 0x000fe40000000f00 */
[----:B------:R-:W-:Y:S01]  /*2fd0*/  @!P5 LEA.HI.X R141, R138, UR23, R7, 0x2, P6 ;  /* 0x000000178a8ddc11 */ /* 0x000fe2000b0f1407 */
[----:B------:R-:W-:Y:S01]  /*2fe0*/  @!P2 IMAD.WIDE.U32 R138, R12, UR8, R8 ;  /* 0x000000080c8aac25 */ /* 0x000fe2000f8e0008 */
[----:B------:R-:W-:-:S03]  /*2ff0*/  LOP3.LUT R8, R119, 0x280, RZ, 0xfc, !PT ;  /* 0x0000028077087812 */ /* 0x000fc600078efcff */
[----:B------:R2:W4:Y:S01]  /*3000*/  @!P5 LDG.E R121, desc[UR30][R140.64] ;  /* 0x0000001e8c79d981 */ /* 0x000522000c1e1900 */
[----:B0-----:R-:W2:Y:S01]  /*3010*/  @!P4 LDC.64 R16, c[0x0][0x3e0] ;  /* 0x0000f800ff10cb82 */ /* 0x001ea20000000a00 */
        /* <DEDUP_REMOVED lines=8> */
[----:B------:R0:W4:Y:S01]  /*30a0*/  @!P2 LDG.E R123, desc[UR30][R142.64] ;  /* 0x0000001e8e7ba981 */ /* 0x000122000c1e1900 */
[----:B------:R-:W-:Y:S01]  /*30b0*/  @!P3 IMAD R7, R15, UR8, R13 ;  /* 0x000000080f07bc24 */ /* 0x000fe2000f8e020d */
[----:B------:R-:W-:Y:S01]  /*30c0*/  ISETP.GE.AND P2, PT, R10, UR41, PT ;  /* 0x000000290a007c0c */ /* 0x000fe2000bf46270 */
[----:B------:R-:W1:Y:S01]  /*30d0*/  @!P5 LDC.64 R14, c[0x0][0x3e0] ;  /* 0x0000f800ff0edb82 */ /* 0x000e620000000a00 */
[----:B------:R-:W-:-:S04]  /*30e0*/  @!P3 LEA R144, P6, R12, UR22, 0x2 ;  /* 0x000000160c90bc11 */ /* 0x000fc8000f8c10ff */
[----:B------:R-:W-:Y:S02]  /*30f0*/  @!P3 LEA.HI.X R145, R12, UR23, R7, 0x2, P6 ;  /* 0x000000170c91bc11 */ /* 0x000fe4000b0f1407 */
[----:B------:R-:W-:Y:S02]  /*3100*/  @!P4 MOV R7, RZ ;  /* 0x000000ff0007c202 */ /* 0x000fe40000000f00 */
[----:B------:R-:W-:Y:S01]  /*3110*/  LOP3.LUT R12, R119, 0x2c0, RZ, 0xfc, !PT ;  /* 0x000002c0770c7812 */ /* 0x000fe200078efcff */
[----:B------:R-:W-:Y:S02]  /*3120*/  HFMA2 R125, -RZ, RZ, 0, 0 ;  /* 0x00000000ff7d7431 */ /* 0x000fe400000001ff */
[----:B--2---:R-:W-:Y:S01]  /*3130*/  @!P4 IMAD.WIDE.U32 R140, R16, UR8, R6 ;  /* 0x00000008108ccc25 */ /* 0x004fe2000f8e0006 */
[----:B------:R-:W-:Y:S01]  /*3140*/  ISETP.GE.AND P6, PT, R12, UR41, PT ;  /* 0x000000290c007c0c */ /* 0x000fe2000bfc6270 */
[----:B------:R-:W2:Y:S02]  /*3150*/  @!P2 LDC.64 R138, c[0x0][0x3e0] ;  /* 0x0000f800ff8aab82 */ /* 0x000ea40000000a00 */
[----:B------:R2:W4:Y:S01]  /*3160*/  @!P3 LDG.E R125, desc[UR30][R144.64] ;  /* 0x0000001e907db981 */ /* 0x000522000c1e1900 */
[----:B------:R-:W-:Y:S01]  /*3170*/  @!P4 IMAD R17, R17, UR8, R141 ;  /* 0x000000081111cc24 */ /* 0x000fe2000f8e028d */
[----:B0-----:R-:W-:-:S02]  /*3180*/  @!P4 LEA R142, P3, R140, UR22, 0x2 ;  /* 0x000000168c8ecc11 */ /* 0x001fc4000f8610ff */
[----:B------:R-:W-:Y:S02]  /*3190*/  LOP3.LUT R6, R119, 0x2e0, RZ, 0xfc, !PT ;  /* 0x000002e077067812 */ /* 0x000fe400078efcff */
[----:B------:R-:W-:Y:S02]  /*31a0*/  @!P5 MOV R9, RZ ;  /* 0x000000ff0009d202 */ /* 0x000fe40000000f00 */
[----:B------:R-:W-:Y:S01]  /*31b0*/  @!P4 LEA.HI.X R143, R140, UR23, R17, 0x2, P3 ;  /* 0x000000178c8fcc11 */ /* 0x000fe200098f1411 */
[----:B------:R-:W-:Y:S01]  /*31c0*/  UMOV UR28, UR12 ;  /* 0x0000000c001c7c82 */ /* 0x000fe20008000000 */
[----:B------:R-:W-:Y:S01]  /*31d0*/  ISETP.GE.AND P3, PT, R6, UR41, PT ;  /* 0x0000002906007c0c */ /* 0x000fe2000bf66270 */
[----:B------:R-:W-:Y:S01]  /*31e0*/  HFMA2 R127, -RZ, RZ, 0, 0 ;  /* 0x00000000ff7f7431 */ /* 0x000fe200000001ff */
[----:B------:R-:W-:Y:S01]  /*31f0*/  UIMAD.WIDE.U32 UR32, UR8, UR34, UR28 ;  /* 0x00000022082072a5 */ /* 0x000fe2000f8e001c */
[----:B------:R-:W0:Y:S01]  /*3200*/  @!P6 LDC.64 R16, c[0x0][0x3e0] ;  /* 0x0000f800ff10eb82 */ /* 0x000e220000000a00 */
[----:B-1----:R-:W-:-:S02]  /*3210*/  @!P5 IMAD.WIDE.U32 R8, R14, UR8, R8 ;  /* 0x000000080e08dc25 */ /* 0x002fc4000f8e0008 */
[----:B------:R-:W-:Y:S01]  /*3220*/  UIMAD UR28, UR8, UR35, UR33 ;  /* 0x00000023081c72a4 */ /* 0x000fe2000f8e0221 */
[----:B------:R1:W4:Y:S01]  /*3230*/  @!P4 LDG.E R127, desc[UR30][R142.64] ;  /* 0x0000001e8e7fc981 */ /* 0x000322000c1e1900 */
[----:B------:R-:W-:Y:S01]  /*3240*/  @!P5 IMAD R15, R15, UR8, R9 ;  /* 0x000000080f0fdc24 */ /* 0x000fe2000f8e0209 */
[----:B------:R-:W-:Y:S01]  /*3250*/  ULEA UR33, UP0, UR32, UR24, 0x3 ;  /* 0x0000001820217291 */ /* 0x000fe2000f8018ff */
[C---:B------:R-:W-:Y:S02]  /*3260*/  @!P5 LEA R140, P4, R8.reuse, UR22, 0x2 ;  /* 0x00000016088cdc11 */ /* 0x040fe4000f8810ff */
[----:B------:R-:W-:Y:S01]  /*3270*/  @!P2 MOV R11, RZ ;  /* 0x000000ff000ba202 */ /* 0x000fe20000000f00 */
[----:B------:R-:W-:Y:S01]  /*3280*/  ULEA.HI.X UR32, UR32, UR25, UR28, 0x3, UP0 ;  /* 0x0000001920207291 */ /* 0x000fe200080f1c1c */
[----:B------:R-:W-:Y:S02]  /*3290*/  @!P5 LEA.HI.X R141, R8, UR23, R15, 0x2, P4 ;  /* 0x00000017088ddc11 */ /* 0x000fe4000a0f140f */
[----:B------:R-:W5:Y:S01]  /*32a0*/  @!P3 LDC.64 R14, c[0x0][0x3e0] ;  /* 0x0000f800ff0ebb82 */ /* 0x000f620000000a00 */
[----:B------:R-:W-:-:S02]  /*32b0*/  HFMA2 R129, -RZ, RZ, 0, 0 ;  /* 0x00000000ff817431 */ /* 0x000fc400000001ff */
[----:B--2---:R-:W-:Y:S01]  /*32c0*/  @!P2 IMAD.WIDE.U32 R10, R138, UR8, R10 ;  /* 0x000000088a0aac25 */ /* 0x004fe2000f8e000a */
[----:B------:R-:W-:Y:S02]  /*32d0*/  MOV R2, UR33 ;  /* 0x0000002100027c02 */ /* 0x000fe40008000f00 */
[----:B------:R-:W-:Y:S01]  /*32e0*/  MOV R3, UR32 ;  /* 0x0000002000037c02 */ /* 0x000fe20008000f00 */
[----:B------:R-:W-:Y:S01]  /*32f0*/  @!P2 IMAD R139, R139, UR8, R11 ;  /* 0x000000088b8bac24 */ /* 0x000fe2000f8e020b */
[----:B------:R-:W2:Y:S01]  /*3300*/  @!P5 LDG.E R129, desc[UR30][R140.64] ;  /* 0x0000001e8c81d981 */ /* 0x000ea2000c1e1900 */
[C---:B------:R-:W-:Y:S02]  /*3310*/  @!P2 LEA R138, P5, R10.reuse, UR22, 0x2 ;  /* 0x000000160a8aac11 */ /* 0x040fe4000f8a10ff */
[----:B------:R-:W-:Y:S01]  /*3320*/  @!P6 MOV R13, RZ ;  /* 0x000000ff000de202 */ /* 0x000fe20000000f00 */
[----:B------:R-:W3:Y:S01]  /*3330*/  LDG.E.64 R2, desc[UR30][R2.64] ;  /* 0x0000001e02027981 */ /* 0x000ee2000c1e1b00 */
[----:B------:R-:W-:Y:S01]  /*3340*/  LOP3.LUT R8, R119, 0x300, RZ, 0xfc, !PT ;  /* 0x0000030077087812 */ /* 0x000fe200078efcff */
[----:B------:R-:W-:Y:S01]  /*3350*/  HFMA2 R131, -RZ, RZ, 0, 0 ;  /* 0x00000000ff837431 */ /* 0x000fe200000001ff */
[----:B------:R-:W-:Y:S01]  /*3360*/  @!P2 LEA.HI.X R139, R10, UR23, R139, 0x2, P5 ;  /* 0x000000170a8bac11 */ /* 0x000fe2000a8f148b */
[----:B0-----:R-:W-:Y:S01]  /*3370*/  @!P6 IMAD.WIDE.U32 R12, R16, UR8, R12 ;  /* 0x00000008100cec25 */ /* 0x001fe2000f8e000c */
[----:B------:R-:W-:-:S02]  /*3380*/  ISETP.GE.AND P4, PT, R8, UR41, PT ;  /* 0x0000002908007c0c */ /* 0x000fc4000bf86270 */
[----:B------:R-:W-:Y:S02]  /*3390*/  LOP3.LUT R10, R119, 0x320, RZ, 0xfc, !PT ;  /* 0x00000320770a7812 */ /* 0x000fe400078efcff */
[----:B------:R-:W-:Y:S01]  /*33a0*/  CS2R R144, SRZ ;  /* 0x0000000000907805 */ /* 0x000fe2000001ff00 */
[----:B------:R-:W-:Y:S01]  /*33b0*/  @!P6 IMAD R17, R17, UR8, R13 ;  /* 0x000000081111ec24 */ /* 0x000fe2000f8e020d */
[----:B------:R-:W2:Y:S01]  /*33c0*/  @!P2 LDG.E R131, desc[UR30][R138.64] ;  /* 0x0000001e8a83a981 */ /* 0x000ea2000c1e1900 */
[----:B-1----:R-:W-:Y:S02]  /*33d0*/  @!P6 LEA R142, P5, R12, UR22, 0x2 ;  /* 0x000000160c8eec11 */ /* 0x002fe4000f8a10ff */
[----:B------:R-:W-:Y:S01]  /*33e0*/  ISETP.GE.AND P2, PT, R10, UR41, PT ;  /* 0x000000290a007c0c */ /* 0x000fe2000bf46270 */
[----:B------:R5:W4:Y:S01]  /*33f0*/  @!P0 LDG.E R144, desc[UR30][R4.64] ;  /* 0x0000001e04908981 */ /* 0x000b22000c1e1900 */
[----:B------:R-:W-:Y:S02]  /*3400*/  @!P3 MOV R7, RZ ;  /* 0x000000ff0007b202 */ /* 0x000fe40000000f00 */
[----:B------:R-:W-:-:S02]  /*3410*/  MOV R133, RZ ;  /* 0x000000ff00857202 */ /* 0x000fc40000000f00 */
[----:B------:R-:W-:Y:S02]  /*3420*/  @!P6 LEA.HI.X R143, R12, UR23, R17, 0x2, P5 ;  /* 0x000000170c8fec11 */ /* 0x000fe4000a8f1411 */
[----:B------:R-:W-:Y:S01]  /*3430*/  LOP3.LUT R12, R119, 0x340, RZ, 0xfc, !PT ;  /* 0x00000340770c7812 */ /* 0x000fe200078efcff */
[----:B-----5:R-:W-:Y:S02]  /*3440*/  @!P3 IMAD.WIDE.U32 R4, R14, UR8, R6 ;  /* 0x000000080e04bc25 */ /* 0x020fe4000f8e0006 */
[----:B------:R0:W5:Y:S01]  /*3450*/  @!P6 LDG.E R133, desc[UR30][R142.64] ;  /* 0x0000001e8e85e981 */ /* 0x000162000c1e1900 */
[----:B------:R-:W1:Y:S01]  /*3460*/  @!P4 LDC.64 R6, c[0x0][0x3e0] ;  /* 0x0000f800ff06cb82 */ /* 0x000e620000000a00 */
[----:B------:R-:W-:Y:S01]  /*3470*/  ISETP.GE.AND P6, PT, R12, UR41, PT ;  /* 0x000000290c007c0c */ /* 0x000fe2000bfc6270 */
[----:B------:R-:W-:Y:S01]  /*3480*/  @!P3 IMAD R15, R15, UR8, R5 ;  /* 0x000000080f0fbc24 */ /* 0x000fe2000f8e0205 */
[----:B------:R-:W-:Y:S02]  /*3490*/  @!P3 LEA R140, P5, R4, UR22, 0x2 ;  /* 0x00000016048cbc11 */ /* 0x000fe4000f8a10ff */
[----:B------:R-:W-:-:S02]  /*34a0*/  LOP3.LUT R14, R119, 0x360, RZ, 0xfc, !PT ;  /* 0x00000360770e7812 */ /* 0x000fc400078efcff */
[----:B------:R-:W-:Y:S01]  /*34b0*/  @!P3 LEA.HI.X R141, R4, UR23, R15, 0x2, P5 ;  /* 0x00000017048dbc11 */ /* 0x000fe2000a8f140f */
[----:B------:R-:W0:Y:S01]  /*34c0*/  @!P2 LDC.64 R138, c[0x0][0x3e0] ;  /* 0x0000f800ff8aab82 */ /* 0x000e220000000a00 */
[----:B------:R-:W-:Y:S02]  /*34d0*/  ISETP.GE.AND P5, PT, R14, UR41, PT ;  /* 0x000000290e007c0c */ /* 0x000fe4000bfa6270 */
[----:B------:R-:W-:-:S05]  /*34e0*/  @!P4 MOV R9, RZ ;  /* 0x000000ff0009c202 */ /* 0x000fca0000000f00 */
[----:B------:R-:W0:Y:S01]  /*34f0*/  @!P6 LDC.64 R16, c[0x0][0x3e0] ;  /* 0x0000f800ff10eb82 */ /* 0x000e220000000a00 */
[----:B------:R-:W-:Y:S01]  /*3500*/  HFMA2 R135, -RZ, RZ, 0, 0 ;  /* 0x00000000ff877431 */ /* 0x000fe200000001ff */
[----:B------:R-:W-:-:S05]  /*3510*/  @!P2 MOV R11, RZ ;  /* 0x000000ff000ba202 */ /* 0x000fca0000000f00 */
[----:B------:R0:W5:Y:S01]  /*3520*/  @!P3 LDG.E R135, desc[UR30][R140.64] ;  /* 0x0000001e8c87b981 */ /* 0x000162000c1e1900 */
[----:B------:R-:W0:Y:S01]  /*3530*/  @!P5 LDC.64 R4, c[0x0][0x3e0] ;  /* 0x0000f800ff04db82 */ /* 0x000e220000000a00 */
[----:B-1----:R-:W-:-:S04]  /*3540*/  @!P4 IMAD.WIDE.U32 R8, R6, UR8, R8 ;  /* 0x000000080608cc25 */ /* 0x002fc8000f8e0008 */
[----:B------:R-:W-:Y:S01]  /*3550*/  @!P4 IMAD R7, R7, UR8, R9 ;  /* 0x000000080707cc24 */ /* 0x000fe2000f8e0209 */
[----:B0-----:R-:W-:Y:S01]  /*3560*/  @!P4 LEA R142, P3, R8, UR22, 0x2 ;  /* 0x00000016088ecc11 */ /* 0x001fe2000f8610ff */
[----:B------:R-:W-:Y:S01]  /*3570*/  @!P2 IMAD.WIDE.U32 R10, R138, UR8, R10 ;  /* 0x000000088a0aac25 */ /* 0x000fe2000f8e000a */
[----:B------:R-:W-:Y:S02]  /*3580*/  @!P6 MOV R13, RZ ;  /* 0x000000ff000de202 */ /* 0x000fe40000000f00 */
[----:B------:R-:W-:Y:S01]  /*3590*/  @!P4 LEA.HI.X R143, R8, UR23, R7, 0x2, P3 ;  /* 0x00000017088fcc11 */ /* 0x000fe200098f1407 */
[----:B------:R-:W-:Y:S01]  /*35a0*/  @!P2 IMAD R139, R139, UR8, R11 ;  /* 0x000000088b8bac24 */ /* 0x000fe2000f8e020b */
[----:B------:R-:W-:Y:S02]  /*35b0*/  @!P2 LEA R138, P3, R10, UR22, 0x2 ;  /* 0x000000160a8aac11 */ /* 0x000fe4000f8610ff */
[----:B------:R-:W-:Y:S01]  /*35c0*/  LOP3.LUT R6, R119, 0x380, RZ, 0xfc, !PT ;  /* 0x0000038077067812 */ /* 0x000fe200078efcff */
[----:B------:R-:W-:Y:S01]  /*35d0*/  @!P6 IMAD.WIDE.U32 R12, R16, UR8, R12 ;  /* 0x00000008100cec25 */ /* 0x000fe2000f8e000c */
[----:B------:R-:W-:-:S03]  /*35e0*/  @!P2 LEA.HI.X R139, R10, UR23, R139, 0x2, P3 ;  /* 0x000000170a8bac11 */ /* 0x000fc600098f148b */
[----:B------:R-:W-:Y:S01]  /*35f0*/  HFMA2 R137, -RZ, RZ, 0, 0 ;  /* 0x00000000ff897431 */ /* 0x000fe200000001ff */
[----:B------:R-:W-:Y:S01]  /*3600*/  ISETP.GE.AND P3, PT, R6, UR41, PT ;  /* 0x0000002906007c0c */ /* 0x000fe2000bf66270 */
[----:B------:R-:W5:Y:S01]  /*3610*/  @!P4 LDG.E R145, desc[UR30][R142.64] ;  /* 0x0000001e8e91c981 */ /* 0x000f62000c1e1900 */
[----:B------:R-:W-:Y:S01]  /*3620*/  @!P5 MOV R15, RZ ;  /* 0x000000ff000fd202 */ /* 0x000fe20000000f00 */
[----:B------:R-:W-:Y:S01]  /*3630*/  @!P6 IMAD R17, R17, UR8, R13 ;  /* 0x000000081111ec24 */ /* 0x000fe2000f8e020d */
[----:B------:R-:W-:Y:S01]  /*3640*/  @!P6 LEA R140, P4, R12, UR22, 0x2 ;  /* 0x000000160c8cec11 */ /* 0x000fe2000f8810ff */
[----:B------:R0:W5:Y:S01]  /*3650*/  @!P2 LDG.E R137, desc[UR30][R138.64] ;  /* 0x0000001e8a89a981 */ /* 0x000162000c1e1900 */
[----:B------:R-:W-:Y:S01]  /*3660*/  @!P5 IMAD.WIDE.U32 R14, R4, UR8, R14 ;  /* 0x00000008040edc25 */ /* 0x000fe2000f8e000e */
[----:B------:R-:W-:Y:S02]  /*3670*/  LOP3.LUT R4, R119, 0x3a0, RZ, 0xfc, !PT ;  /* 0x000003a077047812 */ /* 0x000fe400078efcff */
[----:B------:R-:W-:Y:S01]  /*3680*/  @!P6 LEA.HI.X R141, R12, UR23, R17, 0x2, P4 ;  /* 0x000000170c8dec11 */ /* 0x000fe2000a0f1411 */
[----:B------:R-:W-:Y:S01]  /*3690*/  @!P5 IMAD R5, R5, UR8, R15 ;  /* 0x000000080505dc24 */ /* 0x000fe2000f8e020f */
[----:B------:R-:W-:-:S02]  /*36a0*/  ISETP.GE.AND P2, PT, R4, UR41, PT ;  /* 0x0000002904007c0c */ /* 0x000fc4000bf46270 */
[----:B------:R-:W1:Y:S01]  /*36b0*/  @!P3 LDC.64 R12, c[0x0][0x3e0] ;  /* 0x0000f800ff0cbb82 */ /* 0x000e620000000a00 */
[----:B------:R-:W-:Y:S01]  /*36c0*/  LOP3.LUT R10, R119, 0x3c0, RZ, 0xfc, !PT ;  /* 0x000003c0770a7812 */ /* 0x000fe200078efcff */
[----:B------:R1:W5:Y:S01]  /*36d0*/  @!P6 LDG.E R147, desc[UR30][R140.64] ;  /* 0x0000001e8c93e981 */ /* 0x000362000c1e1900 */
[----:B------:R-:W-:Y:S02]  /*36e0*/  @!P5 LEA R16, P4, R14, UR22, 0x2 ;  /* 0x000000160e10dc11 */ /* 0x000fe4000f8810ff */
[----:B------:R-:W-:Y:S02]  /*36f0*/  LOP3.LUT R8, R87, 0x3e0, R160, 0xfe, !PT ;  /* 0x000003e057087812 */ /* 0x000fe400078efea0 */
[----:B------:R-:W-:Y:S02]  /*3700*/  ISETP.GE.AND P6, PT, R10, UR41, PT ;  /* 0x000000290a007c0c */ /* 0x000fe4000bfc6270 */
[----:B------:R-:W-:Y:S02]  /*3710*/  @!P5 LEA.HI.X R17, R14, UR23, R5, 0x2, P4 ;  /* 0x000000170e11dc11 */ /* 0x000fe4000a0f1405 */
[----:B------:R-:W-:Y:S01]  /*3720*/  ISETP.GE.AND P4, PT, R8, UR41, PT ;  /* 0x0000002908007c0c */ /* 0x000fe2000bf86270 */
[----:B------:R-:W1:Y:S01]  /*3730*/  @!P2 LDC.64 R14, c[0x0][0x3e0] ;  /* 0x0000f800ff0eab82 */ /* 0x000e620000000a00 */
[----:B------:R-:W-:-:S07]  /*3740*/  @!P3 MOV R7, RZ ;  /* 0x000000ff0007b202 */ /* 0x000fce0000000f00 */
[----:B0-----:R-:W0:Y:S01]  /*3750*/  @!P6 LDC.64 R138, c[0x0][0x3e0] ;  /* 0x0000f800ff8aeb82 */ /* 0x001e220000000a00 */
[----:B------:R-:W-:-:S07]  /*3760*/  HFMA2 R119, -RZ, RZ, 0, 0 ;  /* 0x00000000ff777431 */ /* 0x000fce00000001ff */
[----:B------:R-:W0:Y:S01]  /*3770*/  @!P4 LDC.64 R142, c[0x0][0x3e0] ;  /* 0x0000f800ff8ecb82 */ /* 0x000e220000000a00 */
[----:B-1----:R-:W-:Y:S01]  /*3780*/  @!P3 IMAD.WIDE.U32 R6, R12, UR8, R6 ;  /* 0x000000080c06bc25 */ /* 0x002fe2000f8e0006 */
[----:B------:R-:W5:Y:S01]  /*3790*/  @!P5 LDG.E R119, desc[UR30][R16.64] ;  /* 0x0000001e1077d981 */ /* 0x000f62000c1e1900 */
[----:B------:R-:W-:Y:S02]  /*37a0*/  @!P2 MOV R5, RZ ;  /* 0x000000ff0005a202 */ /* 0x000fe40000000f00 */
[----:B------:R-:W-:Y:S01]  /*37b0*/  @!P3 IMAD R13, R13, UR8, R7 ;  /* 0x000000080d0dbc24 */ /* 0x000fe2000f8e0207 */
[----:B------:R-:W-:Y:S01]  /*37c0*/  @!P3 LEA R12, P5, R6, UR22, 0x2 ;  /* 0x00000016060cbc11 */ /* 0x000fe2000f8a10ff */
[----:B------:R-:W-:Y:S02]  /*37d0*/  HFMA2 R140, -RZ, RZ, 0, 0 ;  /* 0x00000000ff8c7431 */ /* 0x000fe400000001ff */
[----:B------:R-:W-:Y:S01]  /*37e0*/  @!P2 IMAD.WIDE.U32 R4, R14, UR8, R4 ;  /* 0x000000080e04ac25 */ /* 0x000fe2000f8e0004 */
[----:B------:R-:W-:-:S02]  /*37f0*/  @!P6 MOV R11, RZ ;  /* 0x000000ff000be202 */ /* 0x000fc40000000f00 */
[----:B------:R-:W-:Y:S02]  /*3800*/  @!P3 LEA.HI.X R13, R6, UR23, R13, 0x2, P5 ;  /* 0x00000017060dbc11 */ /* 0x000fe4000a8f140d */
[----:B------:R-:W-:Y:S01]  /*3810*/  @!P4 MOV R9, RZ ;  /* 0x000000ff0009c202 */ /* 0x000fe20000000f00 */
[----:B------:R-:W-:Y:S02]  /*3820*/  @!P2 IMAD R15, R15, UR8, R5 ;  /* 0x000000080f0fac24 */ /* 0x000fe4000f8e0205 */
[----:B------:R1:W5:Y:S01]  /*3830*/  @!P3 LDG.E R140, desc[UR30][R12.64] ;  /* 0x0000001e0c8cb981 */ /* 0x000362000c1e1900 */
[----:B------:R-:W-:Y:S01]  /*3840*/  @!P2 LEA R6, P3, R4, UR22, 0x2 ;  /* 0x000000160406ac11 */ /* 0x000fe2000f8610ff */
[----:B0-----:R-:W-:-:S03]  /*3850*/  @!P6 IMAD.WIDE.U32 R10, R138, UR8, R10 ;  /* 0x000000088a0aec25 */ /* 0x001fc6000f8e000a */
[----:B------:R-:W-:Y:S01]  /*3860*/  @!P2 LEA.HI.X R7, R4, UR23, R15, 0x2, P3 ;  /* 0x000000170407ac11 */ /* 0x000fe200098f140f */
[----:B------:R-:W-:Y:S01]  /*3870*/  @!P4 IMAD.WIDE.U32 R8, R142, UR8, R8 ;  /* 0x000000088e08cc25 */ /* 0x000fe2000f8e0008 */
[----:B------:R-:W-:-:S03]  /*3880*/  @!P6 LEA R4, P3, R10, UR22, 0x2 ;  /* 0x000000160a04ec11 */ /* 0x000fc6000f8610ff */
[----:B------:R-:W-:Y:S01]  /*3890*/  @!P6 IMAD R139, R139, UR8, R11 ;  /* 0x000000088b8bec24 */ /* 0x000fe2000f8e020b */
[----:B-1----:R-:W-:Y:S01]  /*38a0*/  @!P4 LEA R12, P5, R8, UR22, 0x2 ;  /* 0x00000016080ccc11 */ /* 0x002fe2000f8a10ff */
[----:B------:R-:W-:Y:S01]  /*38b0*/  @!P4 IMAD R143, R143, UR8, R9 ;  /* 0x000000088f8fcc24 */ /* 0x000fe2000f8e0209 */
[----:B------:R-:W-:Y:S01]  /*38c0*/  CS2R R14, SRZ ;  /* 0x00000000000e7805 */ /* 0x000fe2000001ff00 */
[----:B------:R-:W-:Y:S01]  /*38d0*/  HFMA2 R16, -RZ, RZ, 0, 0 ;  /* 0x00000000ff107431 */ /* 0x000fe200000001ff */
[----:B------:R-:W-:Y:S02]  /*38e0*/  @!P6 LEA.HI.X R5, R10, UR23, R139, 0x2, P3 ;  /* 0x000000170a05ec11 */ /* 0x000fe400098f148b */
[----:B------:R-:W-:Y:S01]  /*38f0*/  @!P4 LEA.HI.X R13, R8, UR23, R143, 0x2, P5 ;  /* 0x00000017080dcc11 */ /* 0x000fe2000a8f148f */
[----:B------:R-:W-:Y:S01]  /*3900*/  UMOV UR32, UR14 ;  /* 0x0000000e00207c82 */ /* 0x000fe20008000000 */
[----:B------:R0:W5:Y:S01]  /*3910*/  @!P2 LDG.E R15, desc[UR30][R6.64] ;  /* 0x0000001e060fa981 */ /* 0x000162000c1e1900 */
[----:B------:R-:W-:-:S02]  /*3920*/  UMOV UR33, UR40 ;  /* 0x0000002800217c82 */ /* 0x000fc40008000000 */
[----:B------:R-:W-:Y:S01]  /*3930*/  UIMAD.WIDE.U32 UR32, UR8, UR36, UR32 ;  /* 0x00000024082072a5 */ /* 0x000fe2000f8e0020 */
[----:B------:R1:W5:Y:S04]  /*3940*/  @!P6 LDG.E R14, desc[UR30][R4.64] ;  /* 0x0000001e040ee981 */ /* 0x000368000c1e1900 */
[----:B------:R5:W5:Y:S01]  /*3950*/  @!P4 LDG.E R16, desc[UR30][R12.64] ;  /* 0x0000001e0c10c981 */ /* 0x000b62000c1e1900 */
[----:B------:R-:W-:Y:S02]  /*3960*/  UIMAD UR28, UR8, UR37, UR33 ;  /* 0x00000025081c72a4 */ /* 0x000fe4000f8e0221 */
[----:B------:R-:W-:-:S04]  /*3970*/  ULEA UR33, UP0, UR32, UR26, 0x3 ;  /* 0x0000001a20217291 */ /* 0x000fc8000f8018ff */
[----:B------:R-:W-:Y:S02]  /*3980*/  ULEA.HI.X UR32, UR32, UR27, UR28, 0x3, UP0 ;  /* 0x0000001b20207291 */ /* 0x000fe400080f1c1c */
[----:B------:R-:W-:-:S04]  /*3990*/  MOV R8, UR33 ;  /* 0x0000002100087c02 */ /* 0x000fc80008000f00 */
[----:B------:R-:W-:-:S06]  /*39a0*/  MOV R9, UR32 ;  /* 0x0000002000097c02 */ /* 0x000fcc0008000f00 */
[----:B------:R-:W5:Y:S01]  /*39b0*/  LDG.E.64 R8, desc[UR30][R8.64] ;  /* 0x0000001e08087981 */ /* 0x000f62000c1e1b00 */
[----:B------:R-:W0:Y:S01]  /*39c0*/  S2UR UR32, SR_CgaCtaId ;  /* 0x00000000002079c3 */ /* 0x000e220000008800 */
[----:B------:R-:W-:Y:S02]  /*39d0*/  UMOV UR28, 0x400 ;  /* 0x00000400001c7882 */ /* 0x000fe40000000000 */
[----:B0-----:R-:W-:Y:S01]  /*39e0*/  ULEA UR28, UR32, UR28, 0x18 ;  /* 0x0000001c201c7291 */ /* 0x001fe2000f8ec0ff */
[----:B---3--:R-:W-:-:S13]  /*39f0*/  R2UR UR45, R3 ;  /* 0x00000000032d72ca */ /* 0x008fda00000e0000 */
[----:B------:R-:W-:-:S04]  /*3a00*/  FMUL.FTZ R3, R118, UR45 ;  /* 0x0000002d76037c20 */ /* 0x000fc80008410000 */
[----:B------:R-:W-:Y:S01]  /*3a10*/  FMUL.RZ R6, R3, 0.15915493667125701904 ;  /* 0x3e22f98303067820 */ /* 0x000fe2000040c000 */
[----:B------:R-:W-:-:S04]  /*3a20*/  FMUL.FTZ R3, R55, UR45 ;  /* 0x0000002d37037c20 */ /* 0x000fc80008410000 */
[----:B------:R-:W-:Y:S01]  /*3a30*/  FMUL.RZ R7, R3, 0.15915493667125701904 ;  /* 0x3e22f98303077820 */ /* 0x000fe2000040c000 */
[----:B------:R-:W-:-:S04]  /*3a40*/  FMUL.FTZ R3, R57, UR45 ;  /* 0x0000002d39037c20 */ /* 0x000fc80008410000 */
[----:B------:R-:W-:Y:S01]  /*3a50*/  FMUL.RZ R10, R3, 0.15915493667125701904 ;  /* 0x3e22f983030a7820 */ /* 0x000fe2000040c000 */
[----:B------:R-:W-:Y:S01]  /*3a60*/  FMUL.FTZ R3, R120, UR45 ;  /* 0x0000002d78037c20 */ /* 0x000fe20008410000 */
[----:B----4-:R-:W-:Y:S03]  /*3a70*/  STS [R21], R144 ;  /* 0x0000009015007388 */ /* 0x010fe60000000800 */
[----:B------:R-:W-:Y:S01]  /*3a80*/  FMUL.RZ R11, R3, 0.15915493667125701904 ;  /* 0x3e22f983030b7820 */ /* 0x000fe2000040c000 */
[----:B------:R0:W-:Y:S01]  /*3a90*/  STS [R22+0x80], R109 ;  /* 0x0000806d16007388 */ /* 0x0001e20000000800 */
[----:B------:R-:W-:-:S03]  /*3aa0*/  FMUL.FTZ R3, R59, UR45 ;  /* 0x0000002d3b037c20 */ /* 0x000fc60008410000 */
[----:B------:R-:W-:Y:S01]  /*3ab0*/  STS [R23+0x100], R152 ;  /* 0x0001009817007388 */ /* 0x000fe20000000800 */
[----:B------:R-:W-:-:S03]  /*3ac0*/  FMUL.RZ R138, R3, 0.15915493667125701904 ;  /* 0x3e22f983038a7820 */ /* 0x000fc6000040c000 */
[----:B------:R-:W-:Y:S01]  /*3ad0*/  STS [R24+0x180], R113 ;  /* 0x0001807118007388 */ /* 0x000fe20000000800 */
[----:B------:R-:W-:Y:S01]  /*3ae0*/  FMUL.FTZ R3, R122, UR45 ;  /* 0x0000002d7a037c20 */ /* 0x000fe20008410000 */
[----:B0-----:R-:W-:Y:S02]  /*3af0*/  FMUL.FTZ R109, R65, UR45 ;  /* 0x0000002d416d7c20 */ /* 0x001fe40008410000 */
[----:B------:R-:W-:Y:S04]  /*3b00*/  STS [R25+0x200], R150 ;  /* 0x0002009619007388 */ /* 0x000fe80000000800 */
[----:B------:R-:W-:Y:S04]  /*3b10*/  STS [R26+0x280], R107 ;  /* 0x0002806b1a007388 */ /* 0x000fe80000000800 */
[----:B------:R-:W-:Y:S04]  /*3b20*/  STS [R27+0x300], R156 ;  /* 0x0003009c1b007388 */ /* 0x000fe80000000800 */
[----:B------:R-:W-:Y:S01]  /*3b30*/  STS [R28+0x380], R105 ;  /* 0x000380691c007388 */ /* 0x000fe20000000800 */
[----:B------:R-:W-:-:S03]  /*3b40*/  FMUL.RZ R155, R3, 0.15915493667125701904 ;  /* 0x3e22f983039b7820 */ /* 0x000fc6000040c000 */
[----:B------:R0:W-:Y:S01]  /*3b50*/  STS [R29+0x400], R154 ;  /* 0x0004009a1d007388 */ /* 0x0001e20000000800 */
[----:B------:R-:W-:-:S03]  /*3b60*/  FMUL.FTZ R3, R61, UR45 ;  /* 0x0000002d3d037c20 */ /* 0x000fc60008410000 */
[----:B------:R3:W-:Y:S04]  /*3b70*/  STS [R30+0x480], R111 ;  /* 0x0004806f1e007388 */ /* 0x0007e80000000800 */
[----:B------:R-:W-:Y:S01]  /*3b80*/  STS [R31+0x500], R148 ;  /* 0x000500941f007388 */ /* 0x000fe20000000800 */
[----:B0-----:R-:W-:Y:S01]  /*3b90*/  FMUL.RZ R154, R109, 0.15915493667125701904 ;  /* 0x3e22f9836d9a7820 */ /* 0x001fe2000040c000 */
[C---:B------:R-:W-:Y:S02]  /*3ba0*/  IADD3 R109, PT, PT, R20.reuse, 0x240, RZ ;  /* 0x00000240146d7810 */ /* 0x040fe40007ffe0ff */
[----:B------:R-:W-:Y:S04]  /*3bb0*/  STS [R32+0x580], R115 ;  /* 0x0005807320007388 */ /* 0x000fe80000000800 */
[----:B------:R-:W-:Y:S01]  /*3bc0*/  STS [R33+0x600], R146 ;  /* 0x0006009221007388 */ /* 0x000fe20000000800 */
[----:B---3--:R-:W-:-:S03]  /*3bd0*/  IADD3 R111, PT, PT, R20, 0x280, RZ ;  /* 0x00000280146f7810 */ /* 0x008fc60007ffe0ff */
[----:B------:R0:W-:Y:S01]  /*3be0*/  STS [R34+0x680], R103 ;  /* 0x0006806722007388 */ /* 0x0001e20000000800 */
[-C--:B------:R-:W-:Y:S01]  /*3bf0*/  LEA.HI.SX32 R109, R109, R20.reuse, 0x1b ;  /* 0x000000146d6d7211 */ /* 0x080fe200078fdaff */
[----:B------:R-:W-:Y:S01]  /*3c00*/  FMUL.RZ R157, R3, 0.15915493667125701904 ;  /* 0x3e22f983039d7820 */ /* 0x000fe2000040c000 */
[----:B------:R-:W-:Y:S01]  /*3c10*/  FMUL.FTZ R3, R124, UR45 ;  /* 0x0000002d7c037c20 */ /* 0x000fe20008410000 */
[----:B------:R-:W-:Y:S02]  /*3c20*/  IADD3 R105, PT, PT, R20, 0x200, RZ ;  /* 0x0000020014697810 */ /* 0x000fe40007ffe0ff */
[----:B------:R-:W-:Y:S02]  /*3c30*/  R2UR UR44, R2 ;  /* 0x00000000022c72ca */ /* 0x000fe400000e0000 */
[----:B0-----:R-:W-:Y:S02]  /*3c40*/  IADD3 R103, PT, PT, R20, 0x260, RZ ;  /* 0x0000026014677810 */ /* 0x001fe40007ffe0ff */
[----:B------:R-:W-:-:S02]  /*3c50*/  LEA.HI.SX32 R111, R111, R20, 0x1b ;  /* 0x000000146f6f7211 */ /* 0x000fc400078fdaff */
[-C--:B------:R-:W-:Y:S02]  /*3c60*/  LEA.HI.SX32 R103, R103, R20.reuse, 0x1b ;  /* 0x0000001467677211 */ /* 0x080fe400078fdaff */
[----:B------:R-:W-:Y:S01]  /*3c70*/  LEA R148, R109, UR28, 0x2 ;  /* 0x0000001c6d947c11 */ /* 0x000fe2000f8e10ff */
[----:B------:R-:W-:Y:S01]  /*3c80*/  FMUL.FTZ R109, R67, UR45 ;  /* 0x0000002d436d7c20 */ /* 0x000fe20008410000 */
[----:B------:R-:W-:Y:S01]  /*3c90*/  FMUL.RZ R159, R3, 0.15915493667125701904 ;  /* 0x3e22f983039f7820 */ /* 0x000fe2000040c000 */
[-C--:B------:R-:W-:Y:S02]  /*3ca0*/  LEA.HI.SX32 R105, R105, R20.reuse, 0x1b ;  /* 0x0000001469697211 */ /* 0x080fe400078fdaff */
[----:B------:R-:W-:Y:S02]  /*3cb0*/  LEA R150, R103, UR28, 0x2 ;  /* 0x0000001c67967c11 */ /* 0x000fe4000f8e10ff */
[----:B------:R-:W-:Y:S01]  /*3cc0*/  LEA R152, R111, UR28, 0x2 ;  /* 0x0000001c6f987c11 */ /* 0x000fe2000f8e10ff */
[----:B------:R-:W-:Y:S01]  /*3cd0*/  FMUL.RZ R111, R109, 0.15915493667125701904 ;  /* 0x3e22f9836d6f7820 */ /* 0x000fe2000040c000 */
[C---:B------:R-:W-:Y:S01]  /*3ce0*/  IADD3 R103, PT, PT, R20.reuse, 0x2a0, RZ ;  /* 0x000002a014677810 */ /* 0x040fe20007ffe0ff */
[----:B-1----:R-:W-:Y:S01]  /*3cf0*/  MUFU.SIN R5, R6 ;  /* 0x0000000600057308 */ /* 0x002fe20000000400 */
[----:B------:R-:W-:Y:S01]  /*3d00*/  IADD3 R107, PT, PT, R20, 0x220, RZ ;  /* 0x00000220146b7810 */ /* 0x000fe20007ffe0ff */
[----:B------:R-:W-:Y:S01]  /*3d10*/  FMUL.FTZ R2, R69, UR45 ;  /* 0x0000002d45027c20 */ /* 0x000fe20008410000 */
[----:B------:R-:W-:Y:S01]  /*3d20*/  LEA R144, R105, UR28, 0x2 ;  /* 0x0000001c69907c11 */ /* 0x000fe2000f8e10ff */
[----:B------:R-:W-:Y:S01]  /*3d30*/  FMUL.FTZ R113, R128, UR45 ;  /* 0x0000002d80717c20 */ /* 0x000fe20008410000 */
[----:B------:R-:W-:-:S03]  /*3d40*/  LEA.HI.SX32 R103, R103, R20, 0x1b ;  /* 0x0000001467677211 */ /* 0x000fc600078fdaff */
[----:B------:R-:W-:Y:S01]  /*3d50*/  MUFU.COS R4, R6 ;  /* 0x0000000600047308 */ /* 0x000fe20000000000 */
[----:B------:R-:W-:Y:S01]  /*3d60*/  STS [R35+0x700], R158 ;  /* 0x0007009e23007388 */ /* 0x000fe20000000800 */
[----:B------:R-:W-:-:S06]  /*3d70*/  LEA.HI.SX32 R107, R107, R20, 0x1b ;  /* 0x000000146b6b7211 */ /* 0x000fcc00078fdaff */
[----:B------:R-:W-:Y:S01]  /*3d80*/  MUFU.SIN R149, R7 ;  /* 0x0000000700957308 */ /* 0x000fe20000000400 */
[----:B------:R-:W-:Y:S01]  /*3d90*/  STS [R36+0x780], R117 ;  /* 0x0007807524007388 */ /* 0x000fe20000000800 */
[----:B------:R-:W-:-:S06]  /*3da0*/  FMUL.RZ R113, R113, 0.15915493667125701904 ;  /* 0x3e22f98371717820 */ /* 0x000fcc000040c000 */
[----:B------:R-:W-:Y:S01]  /*3db0*/  MUFU.COS R153, R7 ;  /* 0x0000000700997308 */ /* 0x000fe20000000000 */
[----:B------:R0:W-:Y:S07]  /*3dc0*/  STS [R144+0x800], R121 ;  /* 0x0008007990007388 */ /* 0x0001ee0000000800 */
[----:B------:R-:W-:Y:S01]  /*3dd0*/  MUFU.SIN R6, R159 ;  /* 0x0000009f00067308 */ /* 0x000fe20000000400 */
[----:B------:R-:W-:Y:S01]  /*3de0*/  FMUL.FTZ R3, R63, UR45 ;  /* 0x0000002d3f037c20 */ /* 0x000fe20008410000 */
[----:B0-----:R-:W-:-:S06]  /*3df0*/  LEA R144, R103, UR28, 0x2 ;  /* 0x0000001c67907c11 */ /* 0x001fcc000f8e10ff */
[----:B------:R-:W-:Y:S01]  /*3e00*/  MUFU.COS R7, R159 ;  /* 0x0000009f00077308 */ /* 0x000fe20000000000 */
[----:B------:R-:W-:Y:S01]  /*3e10*/  FMUL.FTZ R103, R130, UR45 ;  /* 0x0000002d82677c20 */ /* 0x000fe20008410000 */
[----:B------:R-:W-:-:S06]  /*3e20*/  LEA R146, R107, UR28, 0x2 ;  /* 0x0000001c6b927c11 */ /* 0x000fcc000f8e10ff */
[----:B------:R-:W-:Y:S01]  /*3e30*/  MUFU.SIN R159, R154 ;  /* 0x0000009a009f7308 */ /* 0x000fe20000000400 */
[----:B------:R-:W-:-:S07]  /*3e40*/  IADD3 R105, PT, PT, R20, 0x2c0, RZ ;  /* 0x000002c014697810 */ /* 0x000fce0007ffe0ff */
[----:B------:R-:W-:Y:S01]  /*3e50*/  MUFU.COS R161, R154 ;  /* 0x0000009a00a17308 */ /* 0x000fe20000000000 */
[----:B------:R-:W-:-:S07]  /*3e60*/  IADD3 R107, PT, PT, R20, 0x2e0, RZ ;  /* 0x000002e0146b7810 */ /* 0x000fce0007ffe0ff */
[----:B------:R-:W-:Y:S08]  /*3e70*/  MUFU.SIN R154, R111 ;  /* 0x0000006f009a7308 */ /* 0x000ff00000000400 */
[----:B------:R0:W-:Y:S01]  /*3e80*/  MUFU.COS R156, R111 ;  /* 0x0000006f009c7308 */ /* 0x0001e20000000000 */
[----:B------:R-:W-:Y:S01]  /*3e90*/  IADD3 R109, PT, PT, R20, 0x300, RZ ;  /* 0x00000300146d7810 */ /* 0x000fe20007ffe0ff */
[----:B0-----:R-:W-:Y:S01]  /*3ea0*/  FMUL.RZ R111, R2, 0.15915493667125701904 ;  /* 0x3e22f983026f7820 */ /* 0x001fe2000040c000 */
[----:B------:R-:W-:-:S05]  /*3eb0*/  MOV R2, UR44 ;  /* 0x0000002c00027c02 */ /* 0x000fca0008000f00 */
[----:B------:R-:W-:Y:S01]  /*3ec0*/  MUFU.SIN R188, R113 ;  /* 0x0000007100bc7308 */ /* 0x000fe20000000400 */
[----:B------:R-:W-:Y:S01]  /*3ed0*/  FMUL.RZ R160, R3, 0.15915493667125701904 ;  /* 0x3e22f98303a07820 */ /* 0x000fe2000040c000 */
[----:B------:R-:W-:Y:S01]  /*3ee0*/  FMUL.FTZ R2, R2, 1.4426950216293334961 ;  /* 0x3fb8aa3b02027820 */ /* 0x000fe20000410000 */
[----:B------:R0:W-:Y:S05]  /*3ef0*/  STS [R146+0x880], R123 ;  /* 0x0008807b92007388 */ /* 0x0001ea0000000800 */
[----:B------:R1:W-:Y:S01]  /*3f00*/  MUFU.COS R190, R113 ;  /* 0x0000007100be7308 */ /* 0x0003e20000000000 */
[-C--:B------:R-:W-:Y:S02]  /*3f10*/  LEA.HI.SX32 R105, R105, R20.reuse, 0x1b ;  /* 0x0000001469697211 */ /* 0x080fe400078fdaff */
[-C--:B------:R-:W-:Y:S01]  /*3f20*/  LEA.HI.SX32 R107, R107, R20.reuse, 0x1b ;  /* 0x000000146b6b7211 */ /* 0x080fe200078fdaff */
[----:B------:R3:W-:Y:S01]  /*3f30*/  STS [R148+0x900], R125 ;  /* 0x0009007d94007388 */ /* 0x0007e20000000800 */
[----:B------:R-:W-:Y:S01]  /*3f40*/  LEA.HI.SX32 R109, R109, R20, 0x1b ;  /* 0x000000146d6d7211 */ /* 0x000fe200078fdaff */
[----:B-1----:R-:W-:Y:S01]  /*3f50*/  FMUL.RZ R113, R103, 0.15915493667125701904 ;  /* 0x3e22f98367717820 */ /* 0x002fe2000040c000 */
[----:B------:R-:W-:Y:S01]  /*3f60*/  IADD3 R103, PT, PT, R20, 0x320, RZ ;  /* 0x0000032014677810 */ /* 0x000fe20007ffe0ff */
[----:B0-----:R-:W-:Y:S01]  /*3f70*/  FMUL.FTZ R123, R63, R2 ;  /* 0x000000023f7b7220 */ /* 0x001fe20000410000 */
[----:B------:R-:W0:Y:S01]  /*3f80*/  MUFU.SIN R3, R160 ;  /* 0x000000a000037308 */ /* 0x000e220000000400 */
[----:B------:R1:W-:Y:S01]  /*3f90*/  STS [R150+0x980], R127 ;  /* 0x0009807f96007388 */ /* 0x0003e20000000800 */
[----:B------:R-:W-:-:S02]  /*3fa0*/  LEA.HI.SX32 R103, R103, R20, 0x1b ;  /* 0x0000001467677211 */ /* 0x000fc400078fdaff */
[----:B------:R-:W-:Y:S01]  /*3fb0*/  LEA R146, R105, UR28, 0x2 ;  /* 0x0000001c69927c11 */ /* 0x000fe2000f8e10ff */
[----:B--2---:R-:W-:Y:S01]  /*3fc0*/  STS [R152+0xa00], R129 ;  /* 0x000a008198007388 */ /* 0x004fe20000000800 */
[----:B---3--:R-:W-:Y:S02]  /*3fd0*/  LEA R148, R107, UR28, 0x2 ;  /* 0x0000001c6b947c11 */ /* 0x008fe4000f8e10ff */
[----:B------:R-:W0:Y:S01]  /*3fe0*/  MUFU.EX2 R123, R123 ;  /* 0x0000007b007b7308 */ /* 0x000e220000000800 */
[----:B------:R2:W-:Y:S01]  /*3ff0*/  STS [R144+0xa80], R131 ;  /* 0x000a808390007388 */ /* 0x0005e20000000800 */
[----:B-1----:R-:W-:Y:S01]  /*4000*/  LEA R150, R109, UR28, 0x2 ;  /* 0x0000001c6d967c11 */ /* 0x002fe2000f8e10ff */
[----:B------:R-:W-:Y:S02]  /*4010*/  FMUL.FTZ R115, R55, R2 ;  /* 0x0000000237737220 */ /* 0x000fe40000410000 */
[----:B-----5:R-:W-:Y:S01]  /*4020*/  STS [R146+0xb00], R133 ;  /* 0x000b008592007388 */ /* 0x020fe20000000800 */
[----:B--2---:R-:W-:-:S03]  /*4030*/  LEA R144, R103, UR28, 0x2 ;  /* 0x0000001c67907c11 */ /* 0x004fc6000f8e10ff */
[----:B------:R-:W-:Y:S04]  /*4040*/  STS [R148+0xb80], R135 ;  /* 0x000b808794007388 */ /* 0x000fe80000000800 */
[----:B------:R-:W-:Y:S04]  /*4050*/  STS [R150+0xc00], R145 ;  /* 0x000c009196007388 */ /* 0x000fe80000000800 */
[----:B------:R1:W-:Y:S01]  /*4060*/  STS [R144+0xc80], R137 ;  /* 0x000c808990007388 */ /* 0x0003e20000000800 */
[----:B------:R-:W-:Y:S01]  /*4070*/  MUFU.SIN R12, R155 ;  /* 0x0000009b000c7308 */ /* 0x000fe20000000400 */
[----:B------:R-:W-:-:S07]  /*4080*/  IADD3 R105, PT, PT, R20, 0x340, RZ ;  /* 0x0000034014697810 */ /* 0x000fce0007ffe0ff */
[----:B-1----:R1:W-:Y:S04]  /*4090*/  MUFU.EX2 R144, R115 ;  /* 0x0000007300907308 */ /* 0x0023e80000000800 */
[----:B------:R-:W2:Y:S01]  /*40a0*/  MUFU.COS R13, R155 ;  /* 0x0000009b000d7308 */ /* 0x000ea20000000000 */
[-C--:B-1----:R-:W-:Y:S01]  /*40b0*/  FMUL.FTZ R115, R122, R2.reuse ;  /* 0x000000027a737220 */ /* 0x082fe20000410000 */
[----:B------:R-:W-:Y:S01]  /*40c0*/  IADD3 R107, PT, PT, R20, 0x360, RZ ;  /* 0x00000360146b7810 */ /* 0x000fe20007ffe0ff */
[----:B0-----:R-:W-:Y:S01]  /*40d0*/  FMUL.FTZ R150, R123, R3 ;  /* 0x000000037b967220 */ /* 0x001fe20000410000 */
[----:B------:R-:W-:-:S04]  /*40e0*/  FMUL.FTZ R3, R130, R2 ;  /* 0x0000000282037220 */ /* 0x000fc80000410000 */
[----:B------:R-:W2:Y:S01]  /*40f0*/  MUFU.EX2 R115, R115 ;  /* 0x0000007300737308 */ /* 0x000ea20000000800 */
[-C--:B------:R-:W-:Y:S02]  /*4100*/  LEA.HI.SX32 R105, R105, R20.reuse, 0x1b ;  /* 0x0000001469697211 */ /* 0x080fe400078fdaff */
[----:B------:R-:W-:Y:S01]  /*4110*/  LEA.HI.SX32 R107, R107, R20, 0x1b ;  /* 0x000000146b6b7211 */ /* 0x000fe200078fdaff */
[----:B------:R-:W-:Y:S01]  /*4120*/  MUFU.SIN R200, R113 ;  /* 0x0000007100c87308 */ /* 0x000fe20000000400 */
[----:B------:R-:W-:Y:S02]  /*4130*/  LEA R146, R105, UR28, 0x2 ;  /* 0x0000001c69927c11 */ /* 0x000fe4000f8e10ff */
[----:B------:R-:W-:-:S05]  /*4140*/  LEA R148, R107, UR28, 0x2 ;  /* 0x0000001c6b947c11 */ /* 0x000fca000f8e10ff */
[----:B------:R-:W0:Y:S01]  /*4150*/  MUFU.COS R202, R113 ;  /* 0x0000007100ca7308 */ /* 0x000e220000000000 */
[----:B------:R-:W-:Y:S01]  /*4160*/  FMUL.FTZ R117, R57, R2 ;  /* 0x0000000239757220 */ /* 0x000fe20000410000 */
[----:B------:R-:W-:Y:S01]  /*4170*/  IADD3 R109, PT, PT, R20, 0x380, RZ ;  /* 0x00000380146d7810 */ /* 0x000fe20007ffe0ff */
[----:B------:R1:W-:Y:S05]  /*4180*/  STS [R146+0xd00], R147 ;  /* 0x000d009392007388 */ /* 0x0003ea0000000800 */
[----:B------:R-:W0:Y:S01]  /*4190*/  MUFU.EX2 R3, R3 ;  /* 0x0000000300037308 */ /* 0x000e220000000800 */
[----:B------:R3:W-:Y:S01]  /*41a0*/  STS [R148+0xd80], R119 ;  /* 0x000d807794007388 */ /* 0x0007e20000000800 */
[C---:B--2---:R-:W-:Y:S01]  /*41b0*/  FMUL.FTZ R13, R115.reuse, R13 ;  /* 0x0000000d730d7220 */ /* 0x044fe20000410000 */
[----:B------:R-:W-:Y:S01]  /*41c0*/  FMUL.FTZ R12, R115, R12 ;  /* 0x0000000c730c7220 */ /* 0x000fe20000410000 */
[----:B------:R-:W-:Y:S01]  /*41d0*/  FMUL.FTZ R115, R128, R2 ;  /* 0x0000000280737220 */ /* 0x000fe20000410000 */
[----:B-1----:R1:W-:Y:S01]  /*41e0*/  MUFU.EX2 R146, R117 ;  /* 0x0000007500927308 */ /* 0x0023e20000000800 */
[----:B------:R-:W-:-:S03]  /*41f0*/  LEA.HI.SX32 R109, R109, R20, 0x1b ;  /* 0x000000146d6d7211 */ /* 0x000fc600078fdaff */
[----:B------:R-:W-:Y:S01]  /*4200*/  MUFU.SIN R143, R10 ;  /* 0x0000000a008f7308 */ /* 0x000fe20000000400 */
[-C--:B---3--:R-:W-:Y:S01]  /*4210*/  FMUL.FTZ R119, R120, R2.reuse ;  /* 0x0000000278777220 */ /* 0x088fe20000410000 */
[----:B-1----:R-:W-:Y:S01]  /*4220*/  FMUL.FTZ R117, R61, R2 ;  /* 0x000000023d757220 */ /* 0x002fe20000410000 */
[----:B------:R-:W-:-:S05]  /*4230*/  IADD3 R103, PT, PT, R20, 0x3a0, RZ ;  /* 0x000003a014677810 */ /* 0x000fca0007ffe0ff */
[----:B------:R-:W-:Y:S01]  /*4240*/  MUFU.COS R151, R10 ;  /* 0x0000000a00977308 */ /* 0x000fe20000000000 */
[----:B------:R-:W-:Y:S02]  /*4250*/  IADD3 R105, PT, PT, R20, 0x3c0, RZ ;  /* 0x000003c014697810 */ /* 0x000fe40007ffe0ff */
[----:B------:R-:W-:-:S05]  /*4260*/  LEA R109, R109, UR28, 0x2 ;  /* 0x0000001c6d6d7c11 */ /* 0x000fca000f8e10ff */
[----:B------:R-:W-:Y:S01]  /*4270*/  MUFU.SIN R141, R11 ;  /* 0x0000000b008d7308 */ /* 0x000fe20000000400 */
[----:B------:R-:W-:Y:S01]  /*4280*/  IADD3 R107, PT, PT, R20, 0x3e0, RZ ;  /* 0x000003e0146b7810 */ /* 0x000fe20007ffe0ff */
[----:B0-----:R-:W-:-:S06]  /*4290*/  FMUL.FTZ R202, R3, R202 ;  /* 0x000000ca03ca7220 */ /* 0x001fcc0000410000 */
[----:B------:R-:W-:Y:S01]  /*42a0*/  MUFU.COS R17, R11 ;  /* 0x0000000b00117308 */ /* 0x000fe20000000000 */
[----:B------:R-:W-:Y:S01]  /*42b0*/  LEA.HI.SX32 R103, R103, R20, 0x1b ;  /* 0x0000001467677211 */ /* 0x000fe200078fdaff */
[----:B------:R-:W-:-:S06]  /*42c0*/  FMUL.FTZ R200, R3, R200 ;  /* 0x000000c803c87220 */ /* 0x000fcc0000410000 */
[----:B------:R-:W-:Y:S01]  /*42d0*/  MUFU.SIN R10, R157 ;  /* 0x0000009d000a7308 */ /* 0x000fe20000000400 */
[----:B------:R-:W-:-:S07]  /*42e0*/  LEA.HI.SX32 R105, R105, R20, 0x1b ;  /* 0x0000001469697211 */ /* 0x000fce00078fdaff */
[----:B------:R-:W0:Y:S01]  /*42f0*/  MUFU.COS R11, R157 ;  /* 0x0000009d000b7308 */ /* 0x000e220000000000 */
[----:B------:R-:W-:-:S07]  /*4300*/  SHF.L.U32 R3, R20, 0x5, RZ ;  /* 0x0000000514037819 */ /* 0x000fce00000006ff */
[----:B------:R1:W-:Y:S01]  /*4310*/  MUFU.EX2 R148, R119 ;  /* 0x0000007700947308 */ /* 0x0003e20000000800 */
[----:B------:R-:W-:-:S03]  /*4320*/  LEA.HI.SX32 R107, R107, R20, 0x1b ;  /* 0x000000146b6b7211 */ /* 0x000fc600078fdaff */
[----:B------:R-:W0:Y:S01]  /*4330*/  MUFU.EX2 R117, R117 ;  /* 0x0000007500757308 */ /* 0x000e220000000800 */
[----:B-1----:R-:W-:-:S03]  /*4340*/  FMUL.FTZ R119, R124, R2 ;  /* 0x000000027c777220 */ /* 0x002fc60000410000 */
[----:B------:R-:W1:Y:S01]  /*4350*/  MUFU.EX2 R115, R115 ;  /* 0x0000007300737308 */ /* 0x000e620000000800 */
[----:B------:R2:W-:Y:S01]  /*4360*/  STS [R109+0xe00], R140 ;  /* 0x000e008c6d007388 */ /* 0x0005e20000000800 */
[----:B------:R-:W-:Y:S02]  /*4370*/  LEA.HI.SX32 R3, R3, R3, 0x1b ;  /* 0x0000000303037211 */ /* 0x000fe400078fdaff */
[----:B------:R-:W-:Y:S01]  /*4380*/  MUFU.SIN R214, R111 ;  /* 0x0000006f00d67308 */ /* 0x000fe20000000400 */
[----:B------:R-:W-:Y:S01]  /*4390*/  LEA R113, R107, UR28, 0x2 ;  /* 0x0000001c6b717c11 */ /* 0x000fe2000f8e10ff */
[----:B------:R-:W-:Y:S01]  /*43a0*/  FMUL.FTZ R121, R59, R2 ;  /* 0x000000023b797220 */ /* 0x000fe20000410000 */
[----:B--2---:R-:W-:-:S05]  /*43b0*/  LEA R140, R103, UR28, 0x2 ;  /* 0x0000001c678c7c11 */ /* 0x004fca000f8e10ff */
[----:B------:R-:W2:Y:S04]  /*43c0*/  MUFU.EX2 R119, R119 ;  /* 0x0000007700777308 */ /* 0x000ea80000000800 */
[----:B------:R3:W-:Y:S01]  /*43d0*/  MUFU.COS R212, R111 ;  /* 0x0000006f00d47308 */ /* 0x0007e20000000000 */
[----:B------:R-:W-:Y:S01]  /*43e0*/  STS [R140+0xe80], R15 ;  /* 0x000e800f8c007388 */ /* 0x000fe20000000800 */
[----:B------:R-:W-:Y:S02]  /*43f0*/  LEA R3, R3, UR28, 0x2 ;  /* 0x0000001c03037c11 */ /* 0x000fe4000f8e10ff */
[----:B---3--:R-:W-:-:S04]  /*4400*/  LEA R111, R105, UR28, 0x2 ;  /* 0x0000001c696f7c11 */ /* 0x008fc8000f8e10ff */
[----:B------:R-:W3:Y:S01]  /*4410*/  MUFU.SIN R139, R138 ;  /* 0x0000008a008b7308 */ /* 0x000ee20000000400 */
[C---:B0-----:R-:W-:Y:S01]  /*4420*/  FMUL.FTZ R11, R117.reuse, R11 ;  /* 0x0000000b750b7220 */ /* 0x041fe20000410000 */
[----:B------:R-:W-:Y:S01]  /*4430*/  STS [R111+0xf00], R14 ;  /* 0x000f000e6f007388 */ /* 0x000fe20000000800 */
[----:B------:R-:W-:Y:S01]  /*4440*/  FMUL.FTZ R10, R117, R10 ;  /* 0x0000000a750a7220 */ /* 0x000fe20000410000 */
[C---:B-1----:R-:W-:Y:S02]  /*4450*/  FMUL.FTZ R190, R115.reuse, R190 ;  /* 0x000000be73be7220 */ /* 0x042fe40000410000 */
[----:B------:R0:W-:Y:S02]  /*4460*/  STS [R113+0xf80], R16 ;  /* 0x000f801071007388 */ /* 0x0001e40000000800 */
[----:B------:R-:W-:Y:S01]  /*4470*/  MUFU.COS R142, R138 ;  /* 0x0000008a008e7308 */ /* 0x000fe20000000000 */
[----:B------:R-:W-:Y:S01]  /*4480*/  FMUL.FTZ R188, R115, R188 ;  /* 0x000000bc73bc7220 */ /* 0x000fe20000410000 */
[----:B------:R-:W-:-:S06]  /*4490*/  NOP ;  /* 0x0000000000007918 */ /* 0x000fcc0000000000 */
[----:B------:R1:W4:Y:S01]  /*44a0*/  MUFU.COS R138, R160 ;  /* 0x000000a0008a7308 */ /* 0x0003220000000000 */
[----:B0-----:R-:W-:Y:S01]  /*44b0*/  FMUL.FTZ R113, R65, R2 ;  /* 0x0000000241717220 */ /* 0x001fe20000410000 */
[----:B------:R-:W0:Y:S01]  /*44c0*/  LDS R172, [R3+0x44] ;  /* 0x0000440003ac7984 */ /* 0x000e220000000800 */
[C---:B------:R-:W-:Y:S01]  /*44d0*/  FMUL.FTZ R105, R146.reuse, R151 ;  /* 0x0000009792697220 */ /* 0x040fe20000410000 */
[----:B------:R-:W-:Y:S02]  /*44e0*/  FMUL.FTZ R103, R146, R143 ;  /* 0x0000008f92677220 */ /* 0x000fe40000410000 */
[----:B------:R-:W5:Y:S02]  /*44f0*/  LDS R117, [R3+0x4c] ;  /* 0x00004c0003757984 */ /* 0x000f640000000800 */
[----:B------:R-:W3:Y:S02]  /*4500*/  MUFU.EX2 R121, R121 ;  /* 0x0000007900797308 */ /* 0x000ee40000000800 */
[----:B------:R-:W-:Y:S01]  /*4510*/  LDS R174, [R3+0x54] ;  /* 0x0000540003ae7984 */ /* 0x000fe20000000800 */
[C---:B------:R-:W-:Y:S01]  /*4520*/  FMUL.FTZ R17, R148.reuse, R17 ;  /* 0x0000001194117220 */ /* 0x040fe20000410000 */
[----:B------:R-:W-:-:S02]  /*4530*/  FMUL.FTZ R16, R148, R141 ;  /* 0x0000008d94107220 */ /* 0x000fc40000410000 */
[----:B------:R-:W5:Y:S01]  /*4540*/  LDS R115, [R3+0x5c] ;  /* 0x00005c0003737984 */ /* 0x000f620000000800 */
[----:B------:R-:W-:-:S03]  /*4550*/  FMUL.FTZ R155, R126, UR45 ;  /* 0x0000002d7e9b7c20 */ /* 0x000fc60008410000 */
[----:B-1----:R-:W1:Y:S01]  /*4560*/  LDS R160, [R3+0x64] ;  /* 0x0000640003a07984 */ /* 0x002e620000000800 */
[----:B------:R4:W-:Y:S03]  /*4570*/  MUFU.EX2 R140, R113 ;  /* 0x00000071008c7308 */ /* 0x0009e60000000800 */
[----:B------:R-:W1:Y:S01]  /*4580*/  LDS R230, [R3+0x6c] ;  /* 0x00006c0003e67984 */ /* 0x000e620000000800 */
[----:B--2---:R-:W-:-:S03]  /*4590*/  FMUL.FTZ R148, R119, R7 ;  /* 0x0000000777947220 */ /* 0x004fc60000410000 */
[----:B------:R-:W2:Y:S01]  /*45a0*/  LDS R228, [R3+0x74] ;  /* 0x0000740003e47984 */ /* 0x000ea20000000800 */
[----:B------:R-:W-:-:S03]  /*45b0*/  FMUL.FTZ R146, R119, R6 ;  /* 0x0000000677927220 */ /* 0x000fc60000410000 */
[----:B------:R-:W2:Y:S01]  /*45c0*/  LDS R183, [R3+0x7c] ;  /* 0x00007c0003b77984 */ /* 0x000ea20000000800 */
[----:B------:R-:W-:-:S03]  /*45d0*/  FMUL.RZ R155, R155, 0.15915493667125701904 ;  /* 0x3e22f9839b9b7820 */ /* 0x000fc6000040c000 */
[----:B------:R-:W-:Y:S04]  /*45e0*/  LDS R238, [R3+0x40] ;  /* 0x0000400003ee7984 */ /* 0x000fe80000000800 */
[----:B------:R-:W2:Y:S04]  /*45f0*/  LDS R119, [R3+0x48] ;  /* 0x0000480003777984 */ /* 0x000ea80000000800 */
[----:B------:R-:W-:Y:S04]  /*4600*/  LDS R236, [R3+0x50] ;  /* 0x0000500003ec7984 */ /* 0x000fe80000000800 */
[----:B----4-:R-:W4:Y:S04]  /*4610*/  LDS R113, [R3+0x58] ;  /* 0x0000580003717984 */ /* 0x010f280000000800 */
[----:B------:R-:W4:Y:S04]  /*4620*/  LDS R234, [R3+0x60] ;  /* 0x0000600003ea7984 */ /* 0x000f280000000800 */
[----:B------:R-:W4:Y:S04]  /*4630*/  LDS R232, [R3+0x68] ;  /* 0x0000680003e87984 */ /* 0x000f280000000800 */
[----:B------:R-:W4:Y:S04]  /*4640*/  LDS R226, [R3+0x70] ;  /* 0x0000700003e27984 */ /* 0x000f280000000800 */
[----:B------:R-:W4:Y:S01]  /*4650*/  LDS R179, [R3+0x78] ;  /* 0x0000780003b37984 */ /* 0x000f220000000800 */
[-C--:B------:R-:W-:Y:S01]  /*4660*/  FMUL.FTZ R111, R126, R2.reuse ;  /* 0x000000027e6f7220 */ /* 0x080fe20000410000 */
[----:B------:R-:W-:Y:S01]  /*4670*/  MUFU.SIN R176, R155 ;  /* 0x0000009b00b07308 */ /* 0x000fe20000000400 */
[----:B------:R-:W-:Y:S01]  /*4680*/  FMUL.FTZ R7, R132, UR45 ;  /* 0x0000002d84077c20 */ /* 0x000fe20008410000 */
[----:B------:R-:W-:Y:S01]  /*4690*/  USHF.L.U32 UR33, UR11, 0x8, URZ ;  /* 0x000000080b217899 */ /* 0x000fe200080006ff */
[-C--:B------:R-:W-:Y:S01]  /*46a0*/  FMUL.FTZ R6, R67, R2.reuse ;  /* 0x0000000243067220 */ /* 0x080fe20000410000 */
[----:B---3--:R-:W-:Y:S01]  /*46b0*/  FMUL.FTZ R14, R121, R139 ;  /* 0x0000008b790e7220 */ /* 0x008fe20000410000 */
[----:B------:R-:W-:Y:S01]  /*46c0*/  R2UR UR46, R8 ;  /* 0x00000000082e72ca */ /* 0x000fe200000e0000 */
[----:B------:R-:W3:Y:S02]  /*46d0*/  LDS R133, [R3] ;  /* 0x0000000003857984 */ /* 0x000ee40000000800 */
[----:B------:R-:W0:Y:S01]  /*46e0*/  MUFU.COS R178, R155 ;  /* 0x0000009b00b27308 */ /* 0x000e220000000000 */
[----:B------:R-:W-:Y:S01]  /*46f0*/  FMUL.RZ R139, R7, 0.15915493667125701904 ;  /* 0x3e22f983078b7820 */ /* 0x000fe2000040c000 */
[----:B------:R-:W-:Y:S01]  /*4700*/  UIADD3 UR32, UPT, UPT, UR33, -0x100, URZ ;  /* 0xffffff0021207890 */ /* 0x000fe2000fffe0ff */
[-C--:B------:R-:W-:Y:S01]  /*4710*/  FMUL.FTZ R7, R69, R2.reuse ;  /* 0x0000000245077220 */ /* 0x080fe20000410000 */
[----:B------:R-:W-:Y:S01]  /*4720*/  FMUL.FTZ R8, R132, R2 ;  /* 0x0000000284087220 */ /* 0x000fe20000410000 */
[C---:B------:R-:W-:Y:S01]  /*4730*/  ISETP.NE.AND P2, PT, R136.reuse, RZ, PT ;  /* 0x000000ff8800720c */ /* 0x040fe20003f45270 */
[----:B------:R-:W1:Y:S02]  /*4740*/  LDS R135, [R3+0x4] ;  /* 0x0000040003877984 */ /* 0x000e640000000800 */
[----:B------:R-:W0:Y:S01]  /*4750*/  MUFU.EX2 R111, R111 ;  /* 0x0000006f006f7308 */ /* 0x000e220000000800 */
[----:B------:R-:W-:Y:S01]  /*4760*/  ULOP3.LUT UR32, UR32, 0x100, URZ, 0xc0, !UPT ;  /* 0x0000010020207892 */ /* 0x000fe2000f8ec0ff */
[----:B------:R-:W-:Y:S01]  /*4770*/  R2UR UR47, R9 ;  /* 0x00000000092f72ca */ /* 0x000fe200000e0000 */
[----:B------:R-:W1:Y:S01]  /*4780*/  LDS R131, [R3+0x8] ;  /* 0x0000080003837984 */ /* 0x000e620000000800 */
[----:B------:R5:W2:Y:S01]  /*4790*/  MUFU.EX2 R165, R6 ;  /* 0x0000000600a57308 */ /* 0x000aa20000000800 */
[----:B------:R-:W-:-:S02]  /*47a0*/  ISETP.NE.AND P3, PT, R136, 0x1f, PT ;  /* 0x0000001f8800780c */ /* 0x000fc40003f65270 */
[----:B------:R-:W1:Y:S01]  /*47b0*/  LDS R129, [R3+0xc] ;  /* 0x00000c0003817984 */ /* 0x000e620000000800 */
[----:B------:R-:W-:Y:S03]  /*47c0*/  MUFU.SIN R137, R139 ;  /* 0x0000008b00897308 */ /* 0x000fe60000000400 */
[----:B------:R-:W1:Y:S01]  /*47d0*/  LDS R168, [R3+0x10] ;  /* 0x0000100003a87984 */ /* 0x000e620000000800 */
[----:B-----5:R-:W-:-:S03]  /*47e0*/  FMUL.FTZ R6, R118, R2 ;  /* 0x0000000276067220 */ /* 0x020fc60000410000 */
[----:B------:R-:W3:Y:S01]  /*47f0*/  LDS R182, [R3+0x14] ;  /* 0x0000140003b67984 */ /* 0x000ee20000000800 */
[----:B------:R-:W5:Y:S01]  /*4800*/  MUFU.COS R139, R139 ;  /* 0x0000008b008b7308 */ /* 0x000f620000000000 */
[----:B------:R-:W-:Y:S01]  /*4810*/  UIADD3 UR32, UPT, UPT, UR32, UR8, URZ ;  /* 0x0000000820207290 */ /* 0x000fe2000fffe0ff */
[----:B------:R-:W-:Y:S01]  /*4820*/  FMUL.FTZ R152, R123, R138 ;  /* 0x0000008a7b987220 */ /* 0x000fe20000410000 */
[C---:B0-----:R-:W-:Y:S01]  /*4830*/  FMUL.FTZ R178, R111.reuse, R178 ;  /* 0x000000b26fb27220 */ /* 0x041fe20000410000 */
[----:B------:R-:W-:Y:S01]  /*4840*/  FMUL.FTZ R176, R111, R176 ;  /* 0x000000b06fb07220 */ /* 0x000fe20000410000 */
[----:B------:R-:W0:Y:S03]  /*4850*/  LDS R125, [R3+0x18] ;  /* 0x00001800037d7984 */ /* 0x000e260000000800 */
[----:B------:R-:W4:Y:S01]  /*4860*/  MUFU.EX2 R6, R6 ;  /* 0x0000000600067308 */ /* 0x000f220000000800 */
[----:B------:R-:W0:Y:S03]  /*4870*/  LDS R127, [R3+0x1c] ;  /* 0x00001c00037f7984 */ /* 0x000e260000000800 */
[----:B------:R-:W5:Y:S01]  /*4880*/  MUFU.EX2 R7, R7 ;  /* 0x0000000700077308 */ /* 0x000f620000000800 */
[----:B------:R-:W0:Y:S03]  /*4890*/  LDS R170, [R3+0x20] ;  /* 0x0000200003aa7984 */ /* 0x000e260000000800 */
[----:B------:R-:W5:Y:S01]  /*48a0*/  MUFU.EX2 R8, R8 ;  /* 0x0000000800087308 */ /* 0x000f620000000800 */
[----:B------:R-:W-:Y:S01]  /*48b0*/  IADD3 R111, PT, PT, R136, 0x200, RZ ;  /* 0x00000200886f7810 */ /* 0x000fe20007ffe0ff */
[----:B------:R-:W-:Y:S01]  /*48c0*/  FMUL.FTZ R15, R121, R142 ;  /* 0x0000008e790f7220 */ /* 0x000fe20000410000 */
[----:B------:R-:W-:Y:S01]  /*48d0*/  MOV R138, UR32 ;  /* 0x00000020008a7c02 */ /* 0x000fe20008000f00 */
[C---:B--2---:R-:W-:Y:S01]  /*48e0*/  FMUL.FTZ R167, R165.reuse, R156 ;  /* 0x0000009ca5a77220 */ /* 0x044fe20000410000 */
[----:B------:R-:W2:Y:S02]  /*48f0*/  LDS R186, [R3+0x24] ;  /* 0x0000240003ba7984 */ /* 0x000ea40000000800 */
[----:B------:R-:W-:Y:S01]  /*4900*/  SEL R2, R138, R111, !P2 ;  /* 0x0000006f8a027207 */ /* 0x000fe20005000000 */
[C---:B----4-:R-:W-:Y:S01]  /*4910*/  FMUL.FTZ R4, R6.reuse, R4 ;  /* 0x0000000406047220 */ /* 0x050fe20000410000 */
[----:B------:R-:W-:Y:S01]  /*4920*/  FMUL.FTZ R5, R6, R5 ;  /* 0x0000000506057220 */ /* 0x000fe20000410000 */
[----:B------:R-:W-:Y:S01]  /*4930*/  FMUL.FTZ R165, R165, R154 ;  /* 0x0000009aa5a57220 */ /* 0x000fe20000410000 */
[----:B------:R-:W-:Y:S01]  /*4940*/  LEA R2, R2, UR28, 0x3 ;  /* 0x0000001c02027c11 */ /* 0x000fe2000f8e18ff */
[----:B------:R-:W4:Y:S01]  /*4950*/  LDS R123, [R3+0x28] ;  /* 0x00002800037b7984 */ /* 0x000f220000000800 */
[C---:B-----5:R-:W-:Y:S01]  /*4960*/  FMUL.FTZ R212, R7.reuse, R212 ;  /* 0x000000d407d47220 */ /* 0x060fe20000410000 */
[----:B------:R-:W-:Y:S01]  /*4970*/  FMUL.FTZ R214, R7, R214 ;  /* 0x000000d607d67220 */ /* 0x000fe20000410000 */
[C---:B------:R-:W-:Y:S01]  /*4980*/  FMUL.FTZ R220, R8.reuse, R139 ;  /* 0x0000008b08dc7220 */ /* 0x040fe20000410000 */
[----:B------:R-:W0:Y:S01]  /*4990*/  LDS R121, [R3+0x2c] ;  /* 0x00002c0003797984 */ /* 0x000e220000000800 */
[----:B------:R-:W-:Y:S01]  /*49a0*/  FMUL.FTZ R222, R8, R137 ;  /* 0x0000008908de7220 */ /* 0x000fe20000410000 */
[----:B------:R-:W-:Y:S01]  /*49b0*/  FMUL.FTZ R7, R172, UR46 ;  /* 0x0000002eac077c20 */ /* 0x000fe20008410000 */
[----:B------:R-:W-:Y:S01]  /*49c0*/  FMUL.FTZ R6, R117, UR46 ;  /* 0x0000002e75067c20 */ /* 0x000fe20008410000 */
[----:B------:R-:W0:Y:S01]  /*49d0*/  LDS R204, [R3+0x30] ;  /* 0x0000300003cc7984 */ /* 0x000e220000000800 */
[----:B------:R-:W-:Y:S01]  /*49e0*/  FMUL.FTZ R138, R115, UR46 ;  /* 0x0000002e738a7c20 */ /* 0x000fe20008410000 */
[----:B-1----:R-:W-:Y:S01]  /*49f0*/  FMUL.FTZ R9, R160, UR46 ;  /* 0x0000002ea0097c20 */ /* 0x002fe20008410000 */
[----:B------:R-:W-:Y:S01]  /*4a00*/  FMUL.FTZ R137, R230, UR46 ;  /* 0x0000002ee6897c20 */ /* 0x000fe20008410000 */
[----:B------:R-:W1:Y:S01]  /*4a10*/  LDS R244, [R3+0x34] ;  /* 0x0000340003f47984 */ /* 0x000e620000000800 */
[----:B------:R-:W-:Y:S01]  /*4a20*/  FMUL.FTZ R139, R228, UR46 ;  /* 0x0000002ee48b7c20 */ /* 0x000fe20008410000 */
[----:B------:R-:W-:-:S02]  /*4a30*/  FMUL.FTZ R154, R183, UR46 ;  /* 0x0000002eb79a7c20 */ /* 0x000fc40008410000 */
[----:B------:R-:W0:Y:S04]  /*4a40*/  LDS R240, [R3+0x38] ;  /* 0x0000380003f07984 */ /* 0x000e280000000800 */
[----:B------:R5:W0:Y:S01]  /*4a50*/  LDS R242, [R3+0x3c] ;  /* 0x00003c0003f27984 */ /* 0x000a220000000800 */
[C---:B------:R-:W-:Y:S01]  /*4a60*/  FMUL.FTZ R109, R144.reuse, R153 ;  /* 0x00000099906d7220 */ /* 0x040fe20000410000 */
[----:B------:R-:W-:Y:S01]  /*4a70*/  FMUL.FTZ R107, R144, R149 ;  /* 0x00000095906b7220 */ /* 0x000fe20000410000 */
[C---:B------:R-:W-:Y:S01]  /*4a80*/  FMUL.FTZ R161, R140.reuse, R161 ;  /* 0x000000a18ca17220 */ /* 0x040fe20000410000 */
[----:B------:R-:W-:Y:S01]  /*4a90*/  FMUL.FTZ R159, R140, R159 ;  /* 0x0000009f8c9f7220 */ /* 0x000fe20000410000 */
[----:B------:R3:W-:Y:S01]  /*4aa0*/  STS.64 [R2+0x2550], R4 ;  /* 0x0025500402007388 */ /* 0x0007e20000000a00 */
[----:B-----5:R-:W-:Y:S01]  /*4ab0*/  FMUL.FTZ R3, R174, UR46 ;  /* 0x0000002eae037c20 */ /* 0x020fe20008410000 */
        /* <DEDUP_REMOVED lines=8> */
[----:B---3--:R-:W-:Y:S01]  /*4b40*/  FFMA.FTZ R2, R238, UR47, R7 ;  /* 0x0000002fee027c23 */ /* 0x008fe20008010007 */
        /* <DEDUP_REMOVED lines=9> */
[----:B--2-4-:R-:W-:Y:S05]  /*4be0*/  @P3 BRA `(.L_x_12589) ;  /* 0x0000000000243947 */ /* 0x014fea0003800000 */
[----:B------:R-:W-:Y:S01]  /*4bf0*/  UISETP.NE.AND UP0, UPT, UR11, UR48, UPT ;  /* 0x000000300b00728c */ /* 0x000fe2000bf05270 */
[----:B------:R-:W-:Y:S02]  /*4c00*/  MOV R8, 0x3f800000 ;  /* 0x3f80000000087802 */ /* 0x000fe40000000f00 */
[----:B------:R-:W-:-:S06]  /*4c10*/  MOV R9, RZ ;  /* 0x000000ff00097202 */ /* 0x000fcc0000000f00 */
[----:B------:R-:W-:Y:S05]  /*4c20*/  BRA.U !UP0, `(.L_x_12590) ;  /* 0x00000001081c7547 */ /* 0x000fea000b800000 */
[----:B------:R-:W-:-:S04]  /*4c30*/  ULOP3.LUT UR32, UR33, 0x100, URZ, 0xc0, !UPT ;  /* 0x0000010021207892 */ /* 0x000fc8000f8ec0ff */
[----:B------:R-:W-:-:S04]  /*4c40*/  UIADD3 UR32, UPT, UPT, UR32, UR8, URZ ;  /* 0x0000000820207290 */ /* 0x000fc8000fffe0ff */
[----:B------:R-:W-:-:S09]  /*4c50*/  ULEA UR32, UR32, UR28, 0x3 ;  /* 0x0000001c20207291 */ /* 0x000fd2000f8e18ff */
[----:B------:R-:W3:Y:S01]  /*4c60*/  LDS.64 R8, [UR32+0x2550] ;  /* 0x00255020ff087984 */ /* 0x000ee20008000a00 */
[----:B------:R-:W-:Y:S05]  /*4c70*/  BRA `(.L_x_12590) ;  /* 0x0000000000087947 */ /* 0x000fea0003800000 */
.L_x_12589:
[----:B------:R-:W-:-:S06]  /*4c80*/  LEA R8, R136, UR28, 0x3 ;  /* 0x0000001c88087c11 */ /* 0x000fcc000f8e18ff */
[----:B------:R-:W2:Y:S02]  /*4c90*/  LDS.64 R8, [R8+0x3558] ;  /* 0x0035580008087984 */ /* 0x000ea40000000a00 */
.L_x_12590:
[----:B------:R-:W-:Y:S05]  /*4ca0*/  BSYNC.RECONVERGENT B0 ;  /* 0x0000000000007941 */ /* 0x000fea0003800200 */
.L_x_12588:
[----:B------:R-:W-:Y:S01]  /*4cb0*/  FMUL.FTZ R2, R4, R107 ;  /* 0x0000006b04027220 */ /* 0x000fe20000410000 */
[----:B--23--:R-:W-:Y:S01]  /*4cc0*/  FMUL.FTZ R137, R220, R9 ;  /* 0x00000009dc897220 */ /* 0x00cfe20000410000 */
[----:B------:R-:W-:Y:S01]  /*4cd0*/  FMUL.FTZ R162, R39, R118 ;  /* 0x0000007627a27220 */ /* 0x000fe20000410000 */
[C---:B------:R-:W-:Y:S01]  /*4ce0*/  FMUL.FTZ R3, R5.reuse, R107 ;  /* 0x0000006b05037220 */ /* 0x040fe20000410000 */
[----:B------:R-:W-:Y:S01]  /*4cf0*/  FFMA.FTZ R136, R5, R109, R2 ;  /* 0x0000006d05887223 */ /* 0x000fe20000010002 */
[C---:B------:R-:W-:Y:S01]  /*4d00*/  FMUL.FTZ R7, R222.reuse, R9 ;  /* 0x00000009de077220 */ /* 0x040fe20000410000 */
[----:B------:R-:W-:Y:S01]  /*4d10*/  FFMA.FTZ R137, -R222, R8, -R137 ;  /* 0x00000008de897223 */ /* 0x000fe20000010989 */
[----:B------:R-:W-:Y:S01]  /*4d20*/  FMUL.FTZ R2, R107, R162 ;  /* 0x000000a26b027220 */ /* 0x000fe20000410000 */
[----:B------:R-:W-:Y:S01]  /*4d30*/  FFMA.FTZ R6, R4, R109, -R3 ;  /* 0x0000006d04067223 */ /* 0x000fe20000010803 */
[----:B------:R-:W-:Y:S01]  /*4d40*/  FMUL.FTZ R140, R103, R136 ;  /* 0x00000088678c7220 */ /* 0x000fe20000410000 */
[----:B------:R-:W-:Y:S01]  /*4d50*/  FMUL.FTZ R138, RZ, R107 ;  /* 0x0000006bff8a7220 */ /* 0x000fe20000410000 */
[----:B------:R-:W-:Y:S01]  /*4d60*/  FFMA.FTZ R7, R220, R8, -R7 ;  /* 0x00000008dc077223 */ /* 0x000fe20000010807 */
[----:B------:R-:W-:Y:S01]  /*4d70*/  FMUL.FTZ R139, R214, R137 ;  /* 0x00000089d68b7220 */ /* 0x000fe20000410000 */
[----:B------:R-:W-:Y:S01]  /*4d80*/  FFMA.FTZ R2, RZ, R109, R2 ;  /* 0x0000006dff027223 */ /* 0x000fe20000010002 */
[-C--:B------:R-:W-:Y:S01]  /*4d90*/  FFMA.FTZ R140, R105, R6.reuse, -R140 ;  /* 0x00000006698c7223 */ /* 0x080fe2000001088c */
[----:B------:R-:W-:Y:S01]  /*4da0*/  FMUL.FTZ R224, R183, UR47 ;  /* 0x0000002fb7e07c20 */ /* 0x000fe20008410000 */
[----:B------:R-:W-:Y:S01]  /*4db0*/  FMUL.FTZ R6, R103, R6 ;  /* 0x0000000667067220 */ /* 0x000fe20000410000 */
[----:B------:R-:W-:Y:S01]  /*4dc0*/  FFMA.FTZ R3, R109, R162, -R138 ;  /* 0x000000a26d037223 */ /* 0x000fe2000001088a */
[-C--:B------:R-:W-:Y:S01]  /*4dd0*/  FFMA.FTZ R143, R212, R7.reuse, R139 ;  /* 0x00000007d48f7223 */ /* 0x080fe2000001008b */
[----:B------:R-:W-:Y:S01]  /*4de0*/  FADD.FTZ R2, RZ, R2 ;  /* 0x00000002ff027221 */ /* 0x000fe20000010000 */
[----:B------:R-:W-:Y:S01]  /*4df0*/  FMUL.FTZ R7, R214, R7 ;  /* 0x00000007d6077220 */ /* 0x000fe20000410000 */
[----:B------:R-:W-:Y:S01]  /*4e00*/  FFMA.FTZ R224, R179, UR46, -R224 ;  /* 0x0000002eb3e07c23 */ /* 0x000fe200080108e0 */
[----:B------:R-:W-:Y:S01]  /*4e10*/  FFMA.FTZ R136, R105, R136, R6 ;  /* 0x0000008869887223 */ /* 0x000fe20000010006 */
[----:B------:R-:W-:Y:S01]  /*4e20*/  FFMA.FTZ R6, R38, R55, R3 ;  /* 0x0000003726067223 */ /* 0x000fe20000010003 */
[----:B------:R-:W-:Y:S01]  /*4e30*/  FMUL.FTZ R3, R103, R2 ;  /* 0x0000000267037220 */ /* 0x000fe20000410000 */
[----:B------:R-:W-:Y:S01]  /*4e40*/  FFMA.FTZ R145, R212, R137, -R7 ;  /* 0x00000089d4917223 */ /* 0x000fe20000010807 */
[----:B------:R-:W-:Y:S01]  /*4e50*/  FMUL.FTZ R139, R222, R185 ;  /* 0x000000b9de8b7220 */ /* 0x000fe20000410000 */
[----:B------:R-:W-:Y:S01]  /*4e60*/  FMUL.FTZ R137, R101, R224 ;  /* 0x000000e065897220 */ /* 0x000fe20000410000 */
[-C--:B------:R-:W-:Y:S01]  /*4e70*/  FMUL.FTZ R138, R103, R6.reuse ;  /* 0x00000006678a7220 */ /* 0x080fe20000410000 */
[C---:B------:R-:W-:Y:S01]  /*4e80*/  FFMA.FTZ R3, R105.reuse, R6, -R3 ;  /* 0x0000000669037223 */ /* 0x040fe20000010803 */
[----:B------:R-:W-:Y:S01]  /*4e90*/  FMUL.FTZ R7, R16, R140 ;  /* 0x0000008c10077220 */ /* 0x000fe20000410000 */
[-C--:B------:R-:W-:Y:S01]  /*4ea0*/  FFMA.FTZ R6, R220, R137.reuse, R139 ;  /* 0x00000089dc067223 */ /* 0x080fe2000001008b */
[----:B------:R-:W-:Y:S01]  /*4eb0*/  FMUL.FTZ R137, R222, R137 ;  /* 0x00000089de897220 */ /* 0x000fe20000410000 */
[----:B------:R-:W-:Y:S01]  /*4ec0*/  FFMA.FTZ R138, R105, R2, R138 ;  /* 0x00000002698a7223 */ /* 0x000fe2000001008a */
[-C--:B------:R-:W-:Y:S01]  /*4ed0*/  FMUL.FTZ R2, R16, R136.reuse ;  /* 0x0000008810027220 */ /* 0x080fe20000410000 */
[C---:B------:R-:W-:Y:S01]  /*4ee0*/  FFMA.FTZ R7, R17.reuse, R136, R7 ;  /* 0x0000008811077223 */ /* 0x040fe20000010007 */
[----:B------:R-:W-:Y:S01]  /*4ef0*/  FMUL.FTZ R139, R200, R145 ;  /* 0x00000091c88b7220 */ /* 0x000fe20000410000 */
[----:B------:R-:W-:Y:S01]  /*4f00*/  FFMA.FTZ R136, R220, R185, -R137 ;  /* 0x000000b9dc887223 */ /* 0x000fe20000010889 */
[----:B------:R-:W-:Y:S01]  /*4f10*/  FMUL.FTZ R141, R228, UR47 ;  /* 0x0000002fe48d7c20 */ /* 0x000fe20008410000 */
[----:B------:R-:W-:Y:S01]  /*4f20*/  FFMA.FTZ R2, R17, R140, -R2 ;  /* 0x0000008c11027223 */ /* 0x000fe20000010802 */
[-C--:B------:R-:W-:Y:S01]  /*4f30*/  FFMA.FTZ R142, R202, R143.reuse, R139 ;  /* 0x0000008fca8e7223 */ /* 0x080fe2000001008b */
[----:B------:R-:W-:Y:S01]  /*4f40*/  FMUL.FTZ R140, R200, R143 ;  /* 0x0000008fc88c7220 */ /* 0x000fe20000410000 */
[----:B------:R-:W-:Y:S01]  /*4f50*/  FADD.FTZ R139, R181, R136 ;  /* 0x00000088b58b7221 */ /* 0x000fe20000010000 */
[----:B------:R-:W-:Y:S01]  /*4f60*/  FMUL.FTZ R136, R14, R7 ;  /* 0x000000070e887220 */ /* 0x000fe20000410000 */
[----:B------:R-:W-:Y:S01]  /*4f70*/  FFMA.FTZ R218, R226, UR46, -R141 ;  /* 0x0000002ee2da7c23 */ /* 0x000fe2000801088d */
[----:B------:R-:W-:Y:S01]  /*4f80*/  FFMA.FTZ R3, R40, R57, R3 ;  /* 0x0000003928037223 */ /* 0x000fe20000010003 */
[----:B------:R-:W-:Y:S01]  /*4f90*/  FFMA.FTZ R144, R202, R145, -R140 ;  /* 0x00000091ca907223 */ /* 0x000fe2000001088c */
[----:B------:R-:W-:Y:S01]  /*4fa0*/  FADD.FTZ R138, RZ, R138 ;  /* 0x0000008aff8a7221 */ /* 0x000fe20000010000 */
[-C--:B------:R-:W-:Y:S01]  /*4fb0*/  FFMA.FTZ R136, R15, R2.reuse, -R136 ;  /* 0x000000020f887223 */ /* 0x080fe20000010888 */
[----:B------:R-:W-:Y:S01]  /*4fc0*/  FMUL.FTZ R140, R14, R2 ;  /* 0x000000020e8c7220 */ /* 0x000fe20000410000 */
[----:B------:R-:W-:Y:S01]  /*4fd0*/  FFMA.FTZ R137, R99, R218, R6 ;  /* 0x000000da63897223 */ /* 0x000fe20000010006 */
[C---:B------:R-:W-:Y:S01]  /*4fe0*/  FMUL.FTZ R2, R16.reuse, R3 ;  /* 0x0000000310027220 */ /* 0x040fe20000410000 */
[-C--:B------:R-:W-:Y:S01]  /*4ff0*/  FMUL.FTZ R6, R16, R138.reuse ;  /* 0x0000008a10067220 */ /* 0x080fe20000410000 */
[----:B------:R-:W-:Y:S01]  /*5000*/  FFMA.FTZ R140, R15, R7, R140 ;  /* 0x000000070f8c7223 */ /* 0x000fe2000001008c */
[----:B------:R-:W-:Y:S01]  /*5010*/  FMUL.FTZ R141, R214, R137 ;  /* 0x00000089d68d7220 */ /* 0x000fe20000410000 */
[C---:B------:R-:W-:Y:S01]  /*5020*/  FFMA.FTZ R2, R17.reuse, R138, R2 ;  /* 0x0000008a11027223 */ /* 0x040fe20000010002 */
[----:B------:R-:W-:Y:S01]  /*5030*/  FFMA.FTZ R6, R17, R3, -R6 ;  /* 0x0000000311067223 */ /* 0x000fe20000010806 */
[----:B------:R-:W2:Y:S01]  /*5040*/  @P1 LDC R145, c[0x0][0x38c] ;  /* 0x0000e300ff911b82 */ /* 0x000ea20000000800 */
[-C--:B------:R-:W-:Y:S01]  /*5050*/  FFMA.FTZ R156, R212, R139.reuse, -R141 ;  /* 0x0000008bd49c7223 */ /* 0x080fe2000001088d */
[----:B------:R-:W-:Y:S01]  /*5060*/  FADD.FTZ R2, RZ, R2 ;  /* 0x00000002ff027221 */ /* 0x000fe20000010000 */
[----:B------:R-:W-:Y:S01]  /*5070*/  FMUL.FTZ R139, R214, R139 ;  /* 0x0000008bd68b7220 */ /* 0x000fe20000410000 */
[----:B------:R-:W-:Y:S01]  /*5080*/  FMUL.FTZ R138, R12, R140 ;  /* 0x0000008c0c8a7220 */ /* 0x000fe20000410000 */
[----:B------:R-:W-:Y:S01]  /*5090*/  FFMA.FTZ R6, R41, R120, R6 ;  /* 0x0000007829067223 */ /* 0x000fe20000010006 */
[----:B------:R-:W-:Y:S01]  /*50a0*/  FMUL.FTZ R3, R14, R2 ;  /* 0x000000020e037220 */ /* 0x000fe20000410000 */
[----:B------:R-:W-:Y:S01]  /*50b0*/  FFMA.FTZ R154, R212, R137, R139 ;  /* 0x00000089d49a7223 */ /* 0x000fe2000001008b */
[----:B------:R-:W-:Y:S01]  /*50c0*/  FMUL.FTZ R158, R165, R144 ;  /* 0x00000090a59e7220 */ /* 0x000fe20000410000 */
[----:B------:R-:W-:Y:S01]  /*50d0*/  FFMA.FTZ R137, R13, R136, -R138 ;  /* 0x000000880d897223 */ /* 0x000fe2000001088a */
[-C--:B------:R-:W-:Y:S01]  /*50e0*/  FMUL.FTZ R138, R14, R6.reuse ;  /* 0x000000060e8a7220 */ /* 0x080fe20000410000 */
[----:B------:R-:W-:Y:S01]  /*50f0*/  FFMA.FTZ R3, R15, R6, -R3 ;  /* 0x000000060f037223 */ /* 0x000fe20000010803 */
[-C--:B------:R-:W-:Y:S01]  /*5100*/  FFMA.FTZ R139, R167, R142.reuse, R158 ;  /* 0x0000008ea78b7223 */ /* 0x080fe2000001009e */
[----:B------:R-:W-:Y:S01]  /*5110*/  FMUL.FTZ R142, R165, R142 ;  /* 0x0000008ea58e7220 */ /* 0x000fe20000410000 */
[----:B------:R-:W-:Y:S01]  /*5120*/  MOV R7, UR11 ;  /* 0x0000000b00077c02 */ /* 0x000fe20008000f00 */
[----:B------:R-:W-:Y:S01]  /*5130*/  FFMA.FTZ R138, R15, R2, R138 ;  /* 0x000000020f8a7223 */ /* 0x000fe2000001008a */
[----:B------:R-:W-:Y:S01]  /*5140*/  FFMA.FTZ R3, R42, R59, R3 ;  /* 0x0000003b2a037223 */ /* 0x000fe20000010003 */
[C---:B------:R-:W-:Y:S01]  /*5150*/  FMUL.FTZ R136, R12.reuse, R136 ;  /* 0x000000880c887220 */ /* 0x040fe20000410000 */
[----:B------:R-:W-:Y:S01]  /*5160*/  FFMA.FTZ R141, R167, R144, -R142 ;  /* 0x00000090a78d7223 */ /* 0x000fe2000001088e */
[----:B------:R-:W-:Y:S01]  /*5170*/  @P1 IADD3 R2, PT, PT, R7, -0x2, RZ ;  /* 0xfffffffe07021810 */ /* 0x000fe20007ffe0ff */
[----:B------:R-:W-:Y:S01]  /*5180*/  FADD.FTZ R6, RZ, R138 ;  /* 0x0000008aff067221 */ /* 0x000fe20000010000 */
[----:B------:R-:W-:Y:S01]  /*5190*/  FMUL.FTZ R7, R12, R3 ;  /* 0x000000030c077220 */ /* 0x000fe20000410000 */
[C---:B------:R-:W-:Y:S01]  /*51a0*/  FFMA.FTZ R140, R13.reuse, R140, R136 ;  /* 0x0000008c0d8c7223 */ /* 0x040fe20000010088 */
[C---:B------:R-:W-:Y:S01]  /*51b0*/  FMUL.FTZ R136, R188.reuse, R139 ;  /* 0x0000008bbc887220 */ /* 0x040fe20000410000 */
[-C--:B------:R-:W-:Y:S01]  /*51c0*/  FMUL.FTZ R143, R188, R141.reuse ;  /* 0x0000008dbc8f7220 */ /* 0x080fe20000410000 */
[-C--:B------:R-:W-:Y:S01]  /*51d0*/  FMUL.FTZ R142, R12, R6.reuse ;  /* 0x000000060c8e7220 */ /* 0x080fe20000410000 */
[C---:B------:R-:W-:Y:S01]  /*51e0*/  FFMA.FTZ R7, R13.reuse, R6, R7 ;  /* 0x000000060d077223 */ /* 0x040fe20000010007 */
[C---:B------:R-:W-:Y:S01]  /*51f0*/  FFMA.FTZ R136, R190.reuse, R141, -R136 ;  /* 0x0000008dbe887223 */ /* 0x040fe20000010888 */
[----:B------:R-:W-:Y:S01]  /*5200*/  FFMA.FTZ R138, R190, R139, R143 ;  /* 0x0000008bbe8a7223 */ /* 0x000fe2000001008f */
[----:B------:R-:W-:Y:S01]  /*5210*/  FFMA.FTZ R142, R13, R3, -R142 ;  /* 0x000000030d8e7223 */ /* 0x000fe2000001088e */
[----:B------:R-:W-:Y:S01]  /*5220*/  FMUL.FTZ R141, R230, UR47 ;  /* 0x0000002fe68d7c20 */ /* 0x000fe20008410000 */
[----:B------:R-:W-:-:S02]  /*5230*/  HFMA2 R143, -RZ, RZ, 0, 9.5367431640625e-07 ;  /* 0x00000010ff8f7431 */ /* 0x000fc400000001ff */
[----:B------:R-:W-:Y:S01]  /*5240*/  FADD.FTZ R139, RZ, R7 ;  /* 0x00000007ff8b7221 */ /* 0x000fe20000010000 */
[----:B--2---:R-:W-:Y:S02]  /*5250*/  @P1 IMAD R6, R2, R145, UR8 ;  /* 0x0000000802061e24 */ /* 0x004fe4000f8e0291 */
[----:B------:R-:W-:Y:S01]  /*5260*/  FFMA.FTZ R142, R43, R122, R142 ;  /* 0x0000007a2b8e7223 */ /* 0x000fe2000001008e */
[----:B------:R-:W-:Y:S01]  /*5270*/  FFMA.FTZ R216, R232, UR46, -R141 ;  /* 0x0000002ee8d87c23 */ /* 0x000fe2000801088d */
[----:B------:R-:W-:Y:S01]  /*5280*/  CS2R R2, SRZ ;  /* 0x0000000000027805 */ /* 0x000fe2000001ff00 */
[----:B------:R-:W-:Y:S01]  /*5290*/  FMUL.FTZ R141, R10, R139 ;  /* 0x0000008b0a8d7220 */ /* 0x000fe20000410000 */
[----:B------:R-:W-:-:S04]  /*52a0*/  @P1 IMAD.WIDE R6, R6, R143, UR4 ;  /* 0x0000000406061e25 */ /* 0x000fc8000f8e028f */
[-C--:B------:R-:W-:Y:S01]  /*52b0*/  FMUL.FTZ R144, R10, R142.reuse ;  /* 0x0000008e0a907220 */ /* 0x080fe20000410000 */
[----:B------:R-:W-:Y:S01]  /*52c0*/  FADD.FTZ R145, R177, R156 ;  /* 0x0000009cb1917221 */ /* 0x000fe20000010000 */
[----:B------:R-:W-:Y:S01]  /*52d0*/  FFMA.FTZ R141, R11, R142, -R141 ;  /* 0x0000008e0b8d7223 */ /* 0x000fe2000001088d */
[----:B------:R-:W-:Y:S01]  /*52e0*/  FFMA.FTZ R143, R97, R216, R154 ;  /* 0x000000d8618f7223 */ /* 0x000fe2000001009a */
[----:B------:R2:W3:Y:S01]  /*52f0*/  @P1 LDG.E.64 R2, desc[UR30][R6.64+0x8] ;  /* 0x0000081e06021981 */ /* 0x0004e2000c1e1b00 */
[C---:B------:R-:W-:Y:S01]  /*5300*/  FFMA.FTZ R144, R11.reuse, R139, R144 ;  /* 0x0000008b0b907223 */ /* 0x040fe20000010090 */
[----:B------:R-:W-:Y:S01]  /*5310*/  FFMA.FTZ R141, R44, R61, R141 ;  /* 0x0000003d2c8d7223 */ /* 0x000fe2000001008d */
[----:B------:R-:W-:Y:S02]  /*5320*/  FMUL.FTZ R147, R200, R145 ;  /* 0x00000091c8937220 */ /* 0x000fe40000410000 */
[----:B------:R-:W-:Y:S01]  /*5330*/  FADD.FTZ R139, RZ, R144 ;  /* 0x00000090ff8b7221 */ /* 0x000fe20000010000 */
[----:B------:R-:W-:Y:S01]  /*5340*/  FMUL.FTZ R154, R146, R141 ;  /* 0x0000008d929a7220 */ /* 0x000fe20000410000 */
[-C--:B------:R-:W-:Y:S01]  /*5350*/  FFMA.FTZ R156, R202, R143.reuse, R147 ;  /* 0x0000008fca9c7223 */ /* 0x080fe20000010093 */
[----:B------:R-:W-:Y:S01]  /*5360*/  FMUL.FTZ R147, R200, R143 ;  /* 0x0000008fc8937220 */ /* 0x000fe20000410000 */
[-C--:B------:R-:W-:Y:S01]  /*5370*/  FMUL.FTZ R143, R146, R139.reuse ;  /* 0x0000008b928f7220 */ /* 0x080fe20000410000 */
[----:B------:R-:W-:Y:S01]  /*5380*/  FFMA.FTZ R154, R148, R139, R154 ;  /* 0x0000008b949a7223 */ /* 0x000fe2000001009a */
[C---:B------:R-:W-:Y:S01]  /*5390*/  FMUL.FTZ R142, R10.reuse, R140 ;  /* 0x0000008c0a8e7220 */ /* 0x040fe20000410000 */
[----:B--2---:R-:W-:Y:S01]  /*53a0*/  FMUL.FTZ R6, R10, R137 ;  /* 0x000000890a067220 */ /* 0x004fe20000410000 */
[----:B------:R-:W-:Y:S01]  /*53b0*/  FFMA.FTZ R144, R148, R141, -R143 ;  /* 0x0000008d94907223 */ /* 0x000fe2000001088f */
[----:B------:R-:W-:Y:S01]  /*53c0*/  FADD.FTZ R143, RZ, R154 ;  /* 0x0000009aff8f7221 */ /* 0x000fe20000010000 */
[----:B------:R-:W-:Y:S01]  /*53d0*/  FFMA.FTZ R7, R11, R137, -R142 ;  /* 0x000000890b077223 */ /* 0x000fe2000001088e */
[----:B------:R-:W-:Y:S01]  /*53e0*/  FMUL.FTZ R139, R160, UR47 ;  /* 0x0000002fa08b7c20 */ /* 0x000fe20008410000 */
[----:B------:R-:W-:Y:S01]  /*53f0*/  FFMA.FTZ R141, R45, R124, R144 ;  /* 0x0000007c2d8d7223 */ /* 0x000fe20000010090 */
[----:B------:R-:W-:Y:S01]  /*5400*/  FFMA.FTZ R137, R11, R140, R6 ;  /* 0x0000008c0b897223 */ /* 0x000fe20000010006 */
[----:B------:R-:W-:Y:S01]  /*5410*/  FMUL.FTZ R6, R150, R143 ;  /* 0x0000008f96067220 */ /* 0x000fe20000410000 */
[----:B------:R-:W-:Y:S01]  /*5420*/  FFMA.FTZ R158, R202, R145, -R147 ;  /* 0x00000091ca9e7223 */ /* 0x000fe20000010893 */
[----:B------:R-:W-:Y:S01]  /*5430*/  FFMA.FTZ R210, R234, UR46, -R139 ;  /* 0x0000002eead27c23 */ /* 0x000fe2000801088b */
[-C--:B------:R-:W-:Y:S01]  /*5440*/  FMUL.FTZ R145, R150, R141.reuse ;  /* 0x0000008d96917220 */ /* 0x080fe20000410000 */
[----:B------:R-:W-:Y:S01]  /*5450*/  FFMA.FTZ R141, R152, R141, -R6 ;  /* 0x0000008d988d7223 */ /* 0x000fe20000010806 */
[----:B------:R-:W-:Y:S01]  /*5460*/  FMUL.FTZ R139, R146, R137 ;  /* 0x00000089928b7220 */ /* 0x000fe20000410000 */
[----:B------:R-:W-:Y:S01]  /*5470*/  FFMA.FTZ R156, R95, R210, R156 ;  /* 0x000000d25f9c7223 */ /* 0x000fe2000001009c */
[----:B------:R-:W-:Y:S01]  /*5480*/  FFMA.FTZ R145, R152, R143, R145 ;  /* 0x0000008f98917223 */ /* 0x000fe20000010091 */
[----:B------:R-:W-:Y:S01]  /*5490*/  FFMA.FTZ R141, R46, R63, R141 ;  /* 0x0000003f2e8d7223 */ /* 0x000fe2000001008d */
[-C--:B------:R-:W-:Y:S01]  /*54a0*/  FFMA.FTZ R139, R148, R7.reuse, -R139 ;  /* 0x00000007948b7223 */ /* 0x080fe2000001088b */
[----:B------:R-:W-:Y:S01]  /*54b0*/  FMUL.FTZ R7, R146, R7 ;  /* 0x0000000792077220 */ /* 0x000fe20000410000 */
[----:B------:R-:W-:Y:S01]  /*54c0*/  FADD.FTZ R158, R175, R158 ;  /* 0x0000009eaf9e7221 */ /* 0x000fe20000010000 */
[----:B------:R-:W-:Y:S01]  /*54d0*/  FMUL.FTZ R6, R165, R156 ;  /* 0x0000009ca5067220 */ /* 0x000fe20000410000 */
[----:B------:R-:W-:Y:S01]  /*54e0*/  FADD.FTZ R145, RZ, R145 ;  /* 0x00000091ff917221 */ /* 0x000fe20000010000 */
[----:B------:R-:W-:Y:S01]  /*54f0*/  FMUL.FTZ R143, R176, R141 ;  /* 0x0000008db08f7220 */ /* 0x000fe20000410000 */
[----:B------:R-:W-:Y:S01]  /*5500*/  FFMA.FTZ R7, R148, R137, R7 ;  /* 0x0000008994077223 */ /* 0x000fe20000010007 */
[----:B------:R-:W-:Y:S01]  /*5510*/  FFMA.FTZ R144, R167, R158, -R6 ;  /* 0x0000009ea7907223 */ /* 0x000fe20000010806 */
[-C--:B------:R-:W-:Y:S01]  /*5520*/  FMUL.FTZ R6, R176, R145.reuse ;  /* 0x00000091b0067220 */ /* 0x080fe20000410000 */
[----:B------:R-:W-:Y:S01]  /*5530*/  FFMA.FTZ R143, R178, R145, R143 ;  /* 0x00000091b28f7223 */ /* 0x000fe2000001008f */
[----:B------:R-:W-:-:S02]  /*5540*/  FMUL.FTZ R137, R150, R7 ;  /* 0x0000000796897220 */ /* 0x000fc40000410000 */
[----:B------:R-:W-:Y:S01]  /*5550*/  FFMA.FTZ R6, R178, R141, -R6 ;  /* 0x0000008db2067223 */ /* 0x000fe20000010806 */
[----:B------:R-:W-:Y:S01]  /*5560*/  FADD.FTZ R140, RZ, R143 ;  /* 0x0000008fff8c7221 */ /* 0x000fe20000010000 */
[-C--:B------:R-:W-:Y:S01]  /*5570*/  FFMA.FTZ R137, R152, R139.reuse, -R137 ;  /* 0x0000008b98897223 */ /* 0x080fe20000010889 */
[----:B------:R-:W-:Y:S01]  /*5580*/  FMUL.FTZ R139, R150, R139 ;  /* 0x0000008b968b7220 */ /* 0x000fe20000410000 */
[----:B------:R-:W-:Y:S01]  /*5590*/  FFMA.FTZ R6, R47, R126, R6 ;  /* 0x0000007e2f067223 */ /* 0x000fe20000010006 */
[C---:B------:R-:W-:Y:S02]  /*55a0*/  FMUL.FTZ R142, R159.reuse, R140 ;  /* 0x0000008c9f8e7220 */ /* 0x040fe40000410000 */
[----:B------:R-:W-:Y:S01]  /*55b0*/  FFMA.FTZ R139, R152, R7, R139 ;  /* 0x00000007988b7223 */ /* 0x000fe2000001008b */
[-C--:B------:R-:W-:Y:S01]  /*55c0*/  FMUL.FTZ R141, R159, R6.reuse ;  /* 0x000000069f8d7220 */ /* 0x080fe20000410000 */
[----:B------:R-:W-:Y:S01]  /*55d0*/  FFMA.FTZ R7, R161, R6, -R142 ;  /* 0x00000006a1077223 */ /* 0x000fe2000001088e */
[----:B------:R-:W-:Y:S01]  /*55e0*/  FMUL.FTZ R158, R165, R158 ;  /* 0x0000009ea59e7220 */ /* 0x000fe20000410000 */
[----:B------:R-:W-:Y:S01]  /*55f0*/  FMUL.FTZ R208, R115, UR47 ;  /* 0x0000002f73d07c20 */ /* 0x000fe20008410000 */
[----:B------:R-:W-:Y:S01]  /*5600*/  FFMA.FTZ R141, R161, R140, R141 ;  /* 0x0000008ca18d7223 */ /* 0x000fe2000001008d */
[----:B------:R-:W-:Y:S01]  /*5610*/  FFMA.FTZ R143, R48, R65, R7 ;  /* 0x00000041308f7223 */ /* 0x000fe20000010007 */
[----:B------:R-:W-:Y:S01]  /*5620*/  FFMA.FTZ R158, R167, R156, R158 ;  /* 0x0000009ca79e7223 */ /* 0x000fe2000001009e */
[----:B------:R-:W-:Y:S01]  /*5630*/  FFMA.FTZ R208, R113, UR46, -R208 ;  /* 0x0000002e71d07c23 */ /* 0x000fe200080108d0 */
[----:B------:R-:W-:Y:S01]  /*5640*/  FADD.FTZ R141, RZ, R141 ;  /* 0x0000008dff8d7221 */ /* 0x000fe20000010000 */
[----:B------:R-:W-:Y:S01]  /*5650*/  FADD.FTZ R147, R173, R144 ;  /* 0x00000090ad937221 */ /* 0x000fe20000010000 */
[C---:B------:R-:W-:Y:S01]  /*5660*/  FMUL.FTZ R6, R188.reuse, R143 ;  /* 0x0000008fbc067220 */ /* 0x040fe20000410000 */
[----:B------:R-:W-:Y:S01]  /*5670*/  FFMA.FTZ R145, R93, R208, R158 ;  /* 0x000000d05d917223 */ /* 0x000fe2000001009e */
[C---:B------:R-:W-:Y:S01]  /*5680*/  FMUL.FTZ R144, R188.reuse, R141 ;  /* 0x0000008dbc907220 */ /* 0x040fe20000410000 */
[----:B------:R-:W-:Y:S01]  /*5690*/  FMUL.FTZ R7, R188, R147 ;  /* 0x00000093bc077220 */ /* 0x000fe20000410000 */
[----:B------:R-:W-:Y:S01]  /*56a0*/  FFMA.FTZ R141, R190, R141, R6 ;  /* 0x0000008dbe8d7223 */ /* 0x000fe20000010006 */
[----:B------:R-:W-:Y:S01]  /*56b0*/  FMUL.FTZ R6, R176, R139 ;  /* 0x0000008bb0067220 */ /* 0x000fe20000410000 */
[C---:B------:R-:W-:Y:S01]  /*56c0*/  FFMA.FTZ R154, R190.reuse, R143, -R144 ;  /* 0x0000008fbe9a7223 */ /* 0x040fe20000010890 */
[----:B------:R-:W-:Y:S01]  /*56d0*/  FFMA.FTZ R140, R190, R145, R7 ;  /* 0x00000091be8c7223 */ /* 0x000fe20000010007 */
[----:B------:R-:W-:Y:S01]  /*56e0*/  FADD.FTZ R158, RZ, R141 ;  /* 0x0000008dff9e7221 */ /* 0x000fe20000010000 */
[-C--:B------:R-:W-:Y:S01]  /*56f0*/  FMUL.FTZ R7, R176, R137.reuse ;  /* 0x00000089b0077220 */ /* 0x080fe20000410000 */
[C---:B------:R-:W-:Y:S01]  /*5700*/  FFMA.FTZ R6, R178.reuse, R137, -R6 ;  /* 0x00000089b2067223 */ /* 0x040fe20000010806 */
[----:B------:R-:W-:Y:S01]  /*5710*/  FFMA.FTZ R156, R49, R128, R154 ;  /* 0x00000080319c7223 */ /* 0x000fe2000001009a */
        /* <DEDUP_REMOVED lines=8> */
[----:B------:R-:W-:Y:S01]  /*57a0*/  FFMA.FTZ R143, R50, R67, R139 ;  /* 0x00000043328f7223 */ /* 0x000fe2000001008b */
[----:B------:R-:W-:Y:S01]  /*57b0*/  FFMA.FTZ R7, R161, R6, -R154 ;  /* 0x00000006a1077223 */ /* 0x000fe2000001089a */
[C---:B------:R-:W-:Y:S01]  /*57c0*/  FMUL.FTZ R6, R188.reuse, R137 ;  /* 0x00000089bc067220 */ /* 0x040fe20000410000 */
        /* <DEDUP_REMOVED lines=25> */
[----:B------:R-:W-:Y:S01]  /*5960*/  FFMA.FTZ R142, R190, R147, -R142 ;  /* 0x00000093be8e7223 */ /* 0x000fe2000001088e */
[----:B------:R-:W-:Y:S01]  /*5970*/  FADD.FTZ R145, RZ, R144 ;  /* 0x00000090ff917221 */ /* 0x000fe20000010000 */
[----:B------:R-:W-:Y:S01]  /*5980*/  FMUL.FTZ R147, R222, R143 ;  /* 0x0000008fde937220 */ /* 0x000fe20000410000 */
[-C--:B------:R-:W-:Y:S01]  /*5990*/  FMUL.FTZ R137, R214, R139.reuse ;  /* 0x0000008bd6897220 */ /* 0x080fe20000410000 */
[----:B------:R-:W-:Y:S01]  /*59a0*/  FFMA.FTZ R139, R212, R139, R6 ;  /* 0x0000008bd48b7223 */ /* 0x000fe20000010006 */
        /* <DEDUP_REMOVED lines=10> */
[----:B------:R-:W2:Y:S01]  /*5a50*/  SHFL.UP PT, R143, R6, 0x1, RZ ;  /* 0x04200000068f7989 */ /* 0x000ea200000e00ff */
[-C--:B------:R-:W-:Y:S01]  /*5a60*/  FFMA.FTZ R145, R161, R138.reuse, R154 ;  /* 0x0000008aa1917223 */ /* 0x080fe2000001009a */
[----:B------:R-:W-:Y:S01]  /*5a70*/  FMUL.FTZ R154, R159, R138 ;  /* 0x0000008a9f9a7220 */ /* 0x000fe20000410000 */
[----:B------:R-:W-:Y:S01]  /*5a80*/  FFMA.FTZ R138, R91, R206, R140 ;  /* 0x000000ce5b8a7223 */ /* 0x000fe2000001008c */
[-C--:B------:R-:W-:Y:S01]  /*5a90*/  FFMA.FTZ R137, R220, R139.reuse, R137 ;  /* 0x0000008bdc897223 */ /* 0x080fe20000010089 */
[----:B------:R-:W4:Y:S01]  /*5aa0*/  SHFL.UP PT, R140, R7, 0x1, RZ ;  /* 0x04200000078c7989 */ /* 0x000f2200000e00ff */
[----:B------:R-:W-:Y:S01]  /*5ab0*/  FMUL.FTZ R139, R222, R139 ;  /* 0x0000008bde8b7220 */ /* 0x000fe20000410000 */
[----:B------:R-:W-:Y:S01]  /*5ac0*/  FADD.FTZ R142, R171, R142 ;  /* 0x0000008eab8e7221 */ /* 0x000fe20000010000 */
[----:B------:R-:W-:Y:S01]  /*5ad0*/  FFMA.FTZ R147, R161, R136, -R154 ;  /* 0x00000088a1937223 */ /* 0x000fe2000001089a */
[C---:B------:R-:W-:Y:S01]  /*5ae0*/  FMUL.FTZ R144, R159.reuse, R138 ;  /* 0x0000008a9f907220 */ /* 0x040fe20000410000 */
[----:B------:R-:W-:Y:S01]  /*5af0*/  FFMA.FTZ R136, R220, R141, -R139 ;  /* 0x0000008ddc887223 */ /* 0x000fe2000001088b */
[-C--:B------:R-:W-:Y:S01]  /*5b00*/  FMUL.FTZ R149, R159, R142.reuse ;  /* 0x0000008e9f957220 */ /* 0x080fe20000410000 */
[----:B------:R-:W5:Y:S01]  /*5b10*/  SHFL.UP PT, R139, R137, 0x1, RZ ;  /* 0x04200000898b7989 */ /* 0x000f6200000e00ff */
[----:B------:R-:W-:Y:S01]  /*5b20*/  FFMA.FTZ R144, R161, R142, -R144 ;  /* 0x0000008ea1907223 */ /* 0x000fe20000010890 */
[----:B------:R-:W-:Y:S01]  /*5b30*/  FMUL.FTZ R198, R117, UR47 ;  /* 0x0000002f75c67c20 */ /* 0x000fe20008410000 */
[----:B------:R-:W-:-:S02]  /*5b40*/  FFMA.FTZ R142, R161, R138, R149 ;  /* 0x0000008aa18e7223 */ /* 0x000fc40000010095 */
[----:B------:R-:W0:Y:S01]  /*5b50*/  SHFL.UP PT, R138, R136, 0x1, RZ ;  /* 0x04200000888a7989 */ /* 0x000e2200000e00ff */
[----:B------:R-:W-:Y:S01]  /*5b60*/  FMUL.FTZ R141, R176, R147 ;  /* 0x00000093b08d7220 */ /* 0x000fe20000410000 */
[----:B------:R-:W-:Y:S01]  /*5b70*/  ISETP.GE.AND P3, PT, R20, 0x1, PT ;  /* 0x000000011400780c */ /* 0x000fe20003f66270 */
[----:B------:R-:W-:Y:S01]  /*5b80*/  FFMA.FTZ R198, R119, UR46, -R198 ;  /* 0x0000002e77c67c23 */ /* 0x000fe200080108c6 */
[-C--:B------:R-:W-:Y:S01]  /*5b90*/  FMUL.FTZ R154, R176, R145.reuse ;  /* 0x00000091b09a7220 */ /* 0x080fe20000410000 */
[----:B------:R-:W-:Y:S02]  /*5ba0*/  FFMA.FTZ R149, R178, R145, R141 ;  /* 0x00000091b2957223 */ /* 0x000fe4000001008d */
[----:B------:R-:W-:Y:S01]  /*5bb0*/  FFMA.FTZ R145, R89, R198, R142 ;  /* 0x000000c659917223 */ /* 0x000fe2000001008e */
[-C--:B--2---:R-:W-:Y:S01]  /*5bc0*/  FMUL.FTZ R142, R136, R143.reuse ;  /* 0x0000008f888e7220 */ /* 0x084fe20000410000 */
[----:B------:R-:W-:-:S03]  /*5bd0*/  FMUL.FTZ R143, R137, R143 ;  /* 0x0000008f898f7220 */ /* 0x000fc60000410000 */
[-C--:B----4-:R-:W-:Y:S01]  /*5be0*/  FFMA.FTZ R141, R137, R140.reuse, R142 ;  /* 0x0000008c898d7223 */ /* 0x090fe2000001008e */
[----:B------:R-:W-:Y:S01]  /*5bf0*/  FFMA.FTZ R140, R136, R140, -R143 ;  /* 0x0000008c888c7223 */ /* 0x000fe2000001088f */
[----:B------:R-:W-:Y:S01]  /*5c00*/  FFMA.FTZ R151, R178, R147, -R154 ;  /* 0x00000093b2977223 */ /* 0x000fe2000001089a */
[----:B------:R-:W-:Y:S01]  /*5c10*/  FADD.FTZ R147, R169, R144 ;  /* 0x00000090a9937221 */ /* 0x000fe20000010000 */
[----:B------:R-:W-:Y:S01]  /*5c20*/  @P3 FADD.FTZ R6, R6, R141 ;  /* 0x0000008d06063221 */ /* 0x000fe20000010000 */
[----:B------:R-:W-:Y:S01]  /*5c30*/  @P3 FADD.FTZ R7, R7, R140 ;  /* 0x0000008c07073221 */ /* 0x000fe20000010000 */
[----:B------:R-:W-:Y:S01]  /*5c40*/  FMUL.FTZ R143, R172, UR47 ;  /* 0x0000002fac8f7c20 */ /* 0x000fe20008410000 */
[----:B-----5:R-:W-:Y:S01]  /*5c50*/  FMUL.FTZ R140, R136, R139 ;  /* 0x0000008b888c7220 */ /* 0x020fe20000410000 */
[C---:B------:R-:W-:Y:S01]  /*5c60*/  FMUL.FTZ R153, R176.reuse, R147 ;  /* 0x00000093b0997220 */ /* 0x040fe20000410000 */
[----:B------:R-:W2:Y:S01]  /*5c70*/  SHFL.UP PT, R142, R6, 0x2, RZ ;  /* 0x04400000068e7989 */ /* 0x000ea200000e00ff */
[----:B------:R-:W-:Y:S01]  /*5c80*/  FMUL.FTZ R154, R176, R145 ;  /* 0x00000091b09a7220 */ /* 0x000fe20000410000 */
[C---:B------:R-:W-:Y:S01]  /*5c90*/  FMUL.FTZ R141, R137.reuse, R139 ;  /* 0x0000008b898d7220 */ /* 0x040fe20000410000 */
[----:B------:R-:W-:Y:S01]  /*5ca0*/  FFMA.FTZ R144, R178, R145, R153 ;  /* 0x00000091b2907223 */ /* 0x000fe20000010099 */
[----:B------:R-:W-:Y:S01]  /*5cb0*/  FFMA.FTZ R196, R238, UR46, -R143 ;  /* 0x0000002eeec47c23 */ /* 0x000fe2000801088f */
[----:B0-----:R-:W-:-:S02]  /*5cc0*/  @P3 FFMA.FTZ R137, R137, R138, R140 ;  /* 0x0000008a89893223 */ /* 0x001fc4000001008c */
[----:B------:R-:W0:Y:S01]  /*5cd0*/  SHFL.UP PT, R140, R7, 0x2, RZ ;  /* 0x04400000078c7989 */ /* 0x000e2200000e00ff */
[----:B------:R-:W-:Y:S01]  /*5ce0*/  FFMA.FTZ R154, R178, R147, -R154 ;  /* 0x00000093b29a7223 */ /* 0x000fe2000001089a */
[----:B------:R-:W-:Y:S01]  /*5cf0*/  @P3 FFMA.FTZ R136, R136, R138, -R141 ;  /* 0x0000008a88883223 */ /* 0x000fe2000001088d */
[----:B------:R-:W-:Y:S01]  /*5d00*/  FFMA.FTZ R141, R85, R196, R144 ;  /* 0x000000c4558d7223 */ /* 0x000fe20000010090 */
[----:B------:R-:W4:Y:S01]  /*5d10*/  SHFL.UP PT, R139, R137, 0x2, RZ ;  /* 0x04400000898b7989 */ /* 0x000f2200000e00ff */
[----:B------:R-:W-:Y:S01]  /*5d20*/  FADD.FTZ R143, R163, R154 ;  /* 0x0000009aa38f7221 */ /* 0x000fe20000010000 */
[----:B------:R-:W-:Y:S01]  /*5d30*/  FMUL.FTZ R147, R242, UR46 ;  /* 0x0000002ef2937c20 */ /* 0x000fe20008410000 */
[C---:B------:R-:W-:Y:S01]  /*5d40*/  FMUL.FTZ R145, R150.reuse, R141 ;  /* 0x0000008d96917220 */ /* 0x040fe20000410000 */
[----:B------:R-:W5:Y:S01]  /*5d50*/  SHFL.UP PT, R138, R136, 0x2, RZ ;  /* 0x04400000888a7989 */ /* 0x000f6200000e00ff */
[-C--:B------:R-:W-:Y:S01]  /*5d60*/  FMUL.FTZ R144, R150, R143.reuse ;  /* 0x0000008f96907220 */ /* 0x080fe20000410000 */
[----:B------:R-:W-:Y:S01]  /*5d70*/  FFMA.FTZ R154, R240, UR47, R147 ;  /* 0x0000002ff09a7c23 */ /* 0x000fe20008010093 */
[----:B------:R-:W-:Y:S01]  /*5d80*/  FFMA.FTZ R145, R152, R143, -R145 ;  /* 0x0000008f98917223 */ /* 0x000fe20000010891 */
[----:B------:R-:W-:Y:S01]  /*5d90*/  FMUL.FTZ R143, R242, UR47 ;  /* 0x0000002ff28f7c20 */ /* 0x000fe20008410000 */
[----:B------:R-:W-:Y:S01]  /*5da0*/  FFMA.FTZ R144, R152, R141, R144 ;  /* 0x0000008d98907223 */ /* 0x000fe20000010090 */
[C---:B------:R-:W-:Y:S01]  /*5db0*/  FMUL.FTZ R154, R83.reuse, -R154 ;  /* 0x8000009a539a7220 */ /* 0x040fe20000410000 */
[----:B------:R-:W-:Y:S01]  /*5dc0*/  FMUL.FTZ R141, R150, R151 ;  /* 0x00000097968d7220 */ /* 0x000fe20000410000 */
[----:B------:R-:W-:Y:S01]  /*5dd0*/  FFMA.FTZ R192, R240, UR46, -R143 ;  /* 0x0000002ef0c07c23 */ /* 0x000fe2000801088f */
[----:B------:R-:W-:Y:S01]  /*5de0*/  ISETP.GE.AND P3, PT, R20, 0x2, PT ;  /* 0x000000021400780c */ /* 0x000fe20003f66270 */
[----:B------:R-:W-:Y:S01]  /*5df0*/  FADD.FTZ R147, R154, R145 ;  /* 0x000000919a937221 */ /* 0x000fe20000010000 */
[----:B------:R-:W-:Y:S01]  /*5e00*/  FFMA.FTZ R143, R152, R149, R141 ;  /* 0x00000095988f7223 */ /* 0x000fe2000001008d */
[----:B------:R-:W-:Y:S01]  /*5e10*/  FFMA.FTZ R145, R83, R192, R144 ;  /* 0x000000c053917223 */ /* 0x000fe20000010090 */
[-C--:B--2---:R-:W-:Y:S01]  /*5e20*/  FMUL.FTZ R141, R137, R142.reuse ;  /* 0x0000008e898d7220 */ /* 0x084fe20000410000 */
[----:B------:R-:W-:-:S03]  /*5e30*/  FMUL.FTZ R144, R136, R142 ;  /* 0x0000008e88907220 */ /* 0x000fc60000410000 */
[-C--:B0-----:R-:W-:Y:S01]  /*5e40*/  FFMA.FTZ R142, R136, R140.reuse, -R141 ;  /* 0x0000008c888e7223 */ /* 0x081fe2000001088d */
[C---:B------:R-:W-:Y:S01]  /*5e50*/  FFMA.FTZ R141, R137.reuse, R140, R144 ;  /* 0x0000008c898d7223 */ /* 0x040fe20000010090 */
[----:B------:R-:W-:Y:S01]  /*5e60*/  FMUL.FTZ R153, R146, R147 ;  /* 0x0000009392997220 */ /* 0x000fe20000410000 */
[-C--:B----4-:R-:W-:Y:S02]  /*5e70*/  FMUL.FTZ R140, R136, R139.reuse ;  /* 0x0000008b888c7220 */ /* 0x090fe40000410000 */
[----:B------:R-:W-:Y:S01]  /*5e80*/  @P3 FADD.FTZ R6, R6, R141 ;  /* 0x0000008d06063221 */ /* 0x000fe20000010000 */
[----:B------:R-:W-:Y:S01]  /*5e90*/  FMUL.FTZ R139, R137, R139 ;  /* 0x0000008b898b7220 */ /* 0x000fe20000410000 */
[----:B------:R-:W-:Y:S01]  /*5ea0*/  @P3 FADD.FTZ R7, R7, R142 ;  /* 0x0000008e07073221 */ /* 0x000fe20000010000 */
[-C--:B------:R-:W-:Y:S01]  /*5eb0*/  FFMA.FTZ R144, R148, R145.reuse, R153 ;  /* 0x0000009194907223 */ /* 0x080fe20000010099 */
[-C--:B-----5:R-:W-:Y:S01]  /*5ec0*/  @P3 FFMA.FTZ R137, R137, R138.reuse, R140 ;  /* 0x0000008a89893223 */ /* 0x0a0fe2000001008c */
[----:B------:R-:W0:Y:S01]  /*5ed0*/  SHFL.UP PT, R141, R6, 0x4, RZ ;  /* 0x04800000068d7989 */ /* 0x000e2200000e00ff */
[----:B------:R-:W-:Y:S01]  /*5ee0*/  FMUL.FTZ R145, R146, R145 ;  /* 0x0000009192917220 */ /* 0x000fe20000410000 */
[----:B------:R-:W-:Y:S01]  /*5ef0*/  FMUL.FTZ R149, R150, R149 ;  /* 0x0000009596957220 */ /* 0x000fe20000410000 */
[----:B------:R-:W-:Y:S01]  /*5f00*/  @P3 FFMA.FTZ R136, R136, R138, -R139 ;  /* 0x0000008a88883223 */ /* 0x000fe2000001088b */
[----:B------:R-:W2:Y:S01]  /*5f10*/  SHFL.UP PT, R140, R7, 0x4, RZ ;  /* 0x04800000078c7989 */ /* 0x000ea200000e00ff */
[----:B------:R-:W-:Y:S01]  /*5f20*/  FFMA.FTZ R147, R148, R147, -R145 ;  /* 0x0000009394937223 */ /* 0x000fe20000010891 */
[----:B-1----:R-:W-:-:S02]  /*5f30*/  FMUL.FTZ R145, R244, UR46 ;  /* 0x0000002ef4917c20 */ /* 0x002fc40008410000 */
[----:B------:R-:W1:Y:S01]  /*5f40*/  SHFL.UP PT, R139, R137, 0x4, RZ ;  /* 0x04800000898b7989 */ /* 0x000e6200000e00ff */
[----:B------:R-:W-:Y:S01]  /*5f50*/  FFMA.FTZ R149, R152, R151, -R149 ;  /* 0x0000009798957223 */ /* 0x000fe20000010895 */
[----:B------:R-:W-:Y:S02]  /*5f60*/  FFMA.FTZ R154, R204, UR47, R145 ;  /* 0x0000002fcc9a7c23 */ /* 0x000fe40008010091 */
[----:B------:R-:W4:Y:S01]  /*5f70*/  SHFL.UP PT, R138, R136, 0x4, RZ ;  /* 0x04800000888a7989 */ /* 0x000f2200000e00ff */
[C---:B------:R-:W-:Y:S01]  /*5f80*/  FMUL.FTZ R145, R146.reuse, R149 ;  /* 0x0000009592917220 */ /* 0x040fe20000410000 */
[----:B------:R-:W-:-:S03]  /*5f90*/  FMUL.FTZ R142, R146, R143 ;  /* 0x0000008f928e7220 */ /* 0x000fc60000410000 */
[C---:B------:R-:W-:Y:S01]  /*5fa0*/  FFMA.FTZ R145, R148.reuse, R143, R145 ;  /* 0x0000008f94917223 */ /* 0x040fe20000010091 */
[----:B------:R-:W-:Y:S01]  /*5fb0*/  FMUL.FTZ R154, R81, -R154 ;  /* 0x8000009a519a7220 */ /* 0x000fe20000410000 */
[----:B------:R-:W-:Y:S01]  /*5fc0*/  FFMA.FTZ R142, R148, R149, -R142 ;  /* 0x00000095948e7223 */ /* 0x000fe2000001088e */
[----:B------:R-:W-:Y:S01]  /*5fd0*/  ISETP.GE.AND P3, PT, R20, 0x4, PT ;  /* 0x000000041400780c */ /* 0x000fe20003f66270 */
[----:B------:R-:W-:Y:S01]  /*5fe0*/  FMUL.FTZ R143, R10, R145 ;  /* 0x000000910a8f7220 */ /* 0x000fe20000410000 */
[----:B------:R-:W-:Y:S01]  /*5ff0*/  FADD.FTZ R147, R154, R147 ;  /* 0x000000939a937221 */ /* 0x000fe20000010000 */
[-C--:B------:R-:W-:Y:S02]  /*6000*/  FMUL.FTZ R154, R10, R142.reuse ;  /* 0x0000008e0a9a7220 */ /* 0x080fe40000410000 */
[C---:B------:R-:W-:Y:S01]  /*6010*/  FFMA.FTZ R149, R11.reuse, R142, -R143 ;  /* 0x0000008e0b957223 */ /* 0x040fe2000001088f */
[----:B0-----:R-:W-:Y:S01]  /*6020*/  FMUL.FTZ R142, R136, R141 ;  /* 0x0000008d888e7220 */ /* 0x001fe20000410000 */
[----:B------:R-:W-:Y:S01]  /*6030*/  FFMA.FTZ R154, R11, R145, R154 ;  /* 0x000000910b9a7223 */ /* 0x000fe2000001009a */
[----:B------:R-:W-:-:S02]  /*6040*/  FMUL.FTZ R143, R137, R141 ;  /* 0x0000008d898f7220 */ /* 0x000fc40000410000 */
[CC--:B--2---:R-:W-:Y:S01]  /*6050*/  FFMA.FTZ R145, R137.reuse, R140.reuse, R142 ;  /* 0x0000008c89917223 */ /* 0x0c4fe2000001008e */
[CC--:B-1----:R-:W-:Y:S01]  /*6060*/  FMUL.FTZ R141, R137.reuse, R139.reuse ;  /* 0x0000008b898d7220 */ /* 0x0c2fe20000410000 */
[----:B------:R-:W-:Y:S01]  /*6070*/  FMUL.FTZ R139, R136, R139 ;  /* 0x0000008b888b7220 */ /* 0x000fe20000410000 */
[----:B------:R-:W-:Y:S01]  /*6080*/  FMUL.FTZ R151, R244, UR47 ;  /* 0x0000002ff4977c20 */ /* 0x000fe20008410000 */
[----:B------:R-:W-:Y:S01]  /*6090*/  FFMA.FTZ R140, R136, R140, -R143 ;  /* 0x0000008c888c7223 */ /* 0x000fe2000001088f */
[----:B------:R-:W-:Y:S01]  /*60a0*/  @P3 FADD.FTZ R6, R6, R145 ;  /* 0x0000009106063221 */ /* 0x000fe20000010000 */
[-C--:B----4-:R-:W-:Y:S01]  /*60b0*/  @P3 FFMA.FTZ R137, R137, R138.reuse, R139 ;  /* 0x0000008a89893223 */ /* 0x090fe2000001008b */
[----:B------:R-:W-:Y:S01]  /*60c0*/  FFMA.FTZ R180, R204, UR46, -R151 ;  /* 0x0000002eccb47c23 */ /* 0x000fe20008010897 */
[----:B------:R-:W-:Y:S01]  /*60d0*/  @P3 FFMA.FTZ R136, R136, R138, -R141 ;  /* 0x0000008a88883223 */ /* 0x000fe2000001088d */
[----:B------:R-:W-:Y:S01]  /*60e0*/  @P3 FADD.FTZ R7, R7, R140 ;  /* 0x0000008c07073221 */ /* 0x000fe20000010000 */
[----:B------:R-:W0:Y:S01]  /*60f0*/  SHFL.UP PT, R141, R6, 0x8, RZ ;  /* 0x05000000068d7989 */ /* 0x000e2200000e00ff */
[----:B------:R-:W-:Y:S01]  /*6100*/  FMUL.FTZ R142, R121, UR46 ;  /* 0x0000002e798e7c20 */ /* 0x000fe20008410000 */
[----:B------:R-:W-:Y:S01]  /*6110*/  FMUL.FTZ R138, R12, R149 ;  /* 0x000000950c8a7220 */ /* 0x000fe20000410000 */
[----:B------:R-:W-:Y:S01]  /*6120*/  FFMA.FTZ R144, R81, R180, R144 ;  /* 0x000000b451907223 */ /* 0x000fe20000010090 */
[----:B------:R-:W1:Y:S01]  /*6130*/  SHFL.UP PT, R139, R137, 0x8, RZ ;  /* 0x05000000898b7989 */ /* 0x000e6200000e00ff */
[CC--:B------:R-:W-:Y:S01]  /*6140*/  FMUL.FTZ R151, R10.reuse, R147.reuse ;  /* 0x000000930a977220 */ /* 0x0c0fe20000410000 */
[----:B------:R-:W-:Y:S01]  /*6150*/  FMUL.FTZ R158, R121, UR47 ;  /* 0x0000002f799e7c20 */ /* 0x000fe20008410000 */
[----:B------:R-:W-:Y:S01]  /*6160*/  FFMA.FTZ R164, R123, UR47, R142 ;  /* 0x0000002f7ba47c23 */ /* 0x000fe2000801008e */
[----:B------:R-:W2:Y:S01]  /*6170*/  SHFL.UP PT, R140, R7, 0x8, RZ ;  /* 0x05000000078c7989 */ /* 0x000ea200000e00ff */
[----:B------:R-:W-:Y:S01]  /*6180*/  FMUL.FTZ R156, R10, R144 ;  /* 0x000000900a9c7220 */ /* 0x000fe20000410000 */
[----:B------:R-:W-:Y:S01]  /*6190*/  FFMA.FTZ R142, R13, R154, R138 ;  /* 0x0000009a0d8e7223 */ /* 0x000fe2000001008a */
[----:B------:R-:W-:Y:S01]  /*61a0*/  FFMA.FTZ R144, R11, R144, R151 ;  /* 0x000000900b907223 */ /* 0x000fe20000010097 */
[----:B------:R-:W-:Y:S01]  /*61b0*/  FFMA.FTZ R158, R123, UR46, -R158 ;  /* 0x0000002e7b9e7c23 */ /* 0x000fe2000801089e */
[----:B------:R-:W4:Y:S01]  /*61c0*/  SHFL.UP PT, R138, R136, 0x8, RZ ;  /* 0x05000000888a7989 */ /* 0x000f2200000e00ff */
[----:B------:R-:W-:Y:S01]  /*61d0*/  FFMA.FTZ R156, R11, R147, -R156 ;  /* 0x000000930b9c7223 */ /* 0x000fe2000001089c */
[C---:B------:R-:W-:Y:S01]  /*61e0*/  FMUL.FTZ R145, R79.reuse, -R164 ;  /* 0x800000a44f917220 */ /* 0x040fe20000410000 */
[----:B------:R-:W-:Y:S01]  /*61f0*/  FFMA.FTZ R144, R79, R158, R144 ;  /* 0x0000009e4f907223 */ /* 0x000fe20000010090 */
[----:B------:R-:W-:Y:S01]  /*6200*/  FMUL.FTZ R143, R186, UR46 ;  /* 0x0000002eba8f7c20 */ /* 0x000fe20008410000 */
[C---:B------:R-:W-:Y:S01]  /*6210*/  FMUL.FTZ R154, R12.reuse, R154 ;  /* 0x0000009a0c9a7220 */ /* 0x040fe20000410000 */
[----:B------:R-:W-:Y:S01]  /*6220*/  FADD.FTZ R156, R145, R156 ;  /* 0x0000009c919c7221 */ /* 0x000fe20000010000 */
[----:B------:R-:W-:Y:S01]  /*6230*/  FMUL.FTZ R164, R12, R144 ;  /* 0x000000900ca47220 */ /* 0x000fe20000410000 */
[----:B------:R-:W-:Y:S01]  /*6240*/  FFMA.FTZ R184, R170, UR47, R143 ;  /* 0x0000002faab87c23 */ /* 0x000fe2000801008f */
[----:B------:R-:W-:Y:S01]  /*6250*/  ISETP.GE.AND P3, PT, R20, 0x8, PT ;  /* 0x000000081400780c */ /* 0x000fe20003f66270 */
[C---:B------:R-:W-:Y:S01]  /*6260*/  FFMA.FTZ R154, R13.reuse, R149, -R154 ;  /* 0x000000950d9a7223 */ /* 0x040fe2000001089a */
[----:B------:R-:W-:Y:S01]  /*6270*/  FMUL.FTZ R143, R14, R142 ;  /* 0x0000008e0e8f7220 */ /* 0x000fe20000410000 */
[-C--:B------:R-:W-:Y:S01]  /*6280*/  FFMA.FTZ R164, R13, R156.reuse, -R164 ;  /* 0x0000009c0da47223 */ /* 0x080fe200000108a4 */
[----:B------:R-:W-:Y:S01]  /*6290*/  FMUL.FTZ R156, R12, R156 ;  /* 0x0000009c0c9c7220 */ /* 0x000fe20000410000 */
[----:B------:R-:W-:Y:S01]  /*62a0*/  FMUL.FTZ R145, R77, -R184 ;  /* 0x800000b84d917220 */ /* 0x000fe20000410000 */
[-C--:B------:R-:W-:Y:S01]  /*62b0*/  FMUL.FTZ R166, R14, R154.reuse ;  /* 0x0000009a0ea67220 */ /* 0x080fe20000410000 */
[----:B------:R-:W-:Y:S01]  /*62c0*/  FFMA.FTZ R147, R15, R154, -R143 ;  /* 0x0000009a0f937223 */ /* 0x000fe2000001088f */
[----:B------:R-:W-:Y:S01]  /*62d0*/  FFMA.FTZ R156, R13, R144, R156 ;  /* 0x000000900d9c7223 */ /* 0x000fe2000001009c */
[----:B------:R-:W-:Y:S01]  /*62e0*/  FADD.FTZ R164, R145, R164 ;  /* 0x000000a491a47221 */ /* 0x000fe20000010000 */
[CC--:B0-----:R-:W-:Y:S01]  /*62f0*/  FMUL.FTZ R143, R137.reuse, R141.reuse ;  /* 0x0000008d898f7220 */ /* 0x0c1fe20000410000 */
[----:B------:R-:W-:Y:S01]  /*6300*/  FMUL.FTZ R145, R186, UR47 ;  /* 0x0000002fba917c20 */ /* 0x000fe20008410000 */
[C---:B------:R-:W-:Y:S01]  /*6310*/  FMUL.FTZ R144, R136.reuse, R141 ;  /* 0x0000008d88907220 */ /* 0x040fe20000410000 */
[-C--:B-1----:R-:W-:Y:S01]  /*6320*/  FMUL.FTZ R141, R137, R139.reuse ;  /* 0x0000008b898d7220 */ /* 0x082fe20000410000 */
[----:B------:R-:W-:Y:S01]  /*6330*/  FFMA.FTZ R166, R15, R142, R166 ;  /* 0x0000008e0fa67223 */ /* 0x000fe200000100a6 */
[C---:B------:R-:W-:Y:S01]  /*6340*/  FMUL.FTZ R139, R136.reuse, R139 ;  /* 0x0000008b888b7220 */ /* 0x040fe20000410000 */
[-C--:B--2---:R-:W-:Y:S01]  /*6350*/  FFMA.FTZ R142, R136, R140.reuse, -R143 ;  /* 0x0000008c888e7223 */ /* 0x084fe2000001088f */
[C---:B------:R-:W-:Y:S01]  /*6360*/  FFMA.FTZ R143, R137.reuse, R140, R144 ;  /* 0x0000008c898f7223 */ /* 0x040fe20000010090 */
[----:B------:R-:W-:Y:S01]  /*6370*/  FFMA.FTZ R154, R170, UR46, -R145 ;  /* 0x0000002eaa9a7c23 */ /* 0x000fe20008010891 */
[-C--:B----4-:R-:W-:Y:S01]  /*6380*/  @P3 FFMA.FTZ R136, R136, R138.reuse, -R141 ;  /* 0x0000008a88883223 */ /* 0x090fe2000001088d */
[----:B------:R-:W-:Y:S01]  /*6390*/  @P3 FFMA.FTZ R137, R137, R138, R139 ;  /* 0x0000008a89893223 */ /* 0x000fe2000001008b */
[----:B------:R-:W-:Y:S01]  /*63a0*/  FMUL.FTZ R138, R127, UR46 ;  /* 0x0000002e7f8a7c20 */ /* 0x000fe20008410000 */
[----:B------:R-:W-:Y:S01]  /*63b0*/  @P3 FADD.FTZ R6, R6, R143 ;  /* 0x0000008f06063221 */ /* 0x000fe20000010000 */
[----:B------:R-:W-:Y:S01]  /*63c0*/  FFMA.FTZ R156, R77, R154, R156 ;  /* 0x0000009a4d9c7223 */ /* 0x000fe2000001009c */
[----:B------:R-:W-:Y:S01]  /*63d0*/  @P3 FADD.FTZ R7, R7, R142 ;  /* 0x0000008e07073221 */ /* 0x000fe20000010000 */
[----:B------:R-:W-:-:S02]  /*63e0*/  FFMA.FTZ R194, R125, UR47, R138 ;  /* 0x0000002f7dc27c23 */ /* 0x000fc4000801008a */
[----:B------:R-:W-:Y:S01]  /*63f0*/  FMUL.FTZ R138, R14, R156 ;  /* 0x0000009c0e8a7220 */ /* 0x000fe20000410000 */
[----:B------:R-:W0:Y:S04]  /*6400*/  SHFL.UP PT, R141, R6, 0x10, RZ ;  /* 0x06000000068d7989 */ /* 0x000e2800000e00ff */
[----:B------:R-:W1:Y:S01]  /*6410*/  SHFL.UP PT, R139, R137, 0x10, RZ ;  /* 0x06000000898b7989 */ /* 0x000e6200000e00ff */
[----:B------:R-:W-:-:S03]  /*6420*/  FFMA.FTZ R142, R15, R164, -R138 ;  /* 0x000000a40f8e7223 */ /* 0x000fc6000001088a */
[----:B------:R-:W2:Y:S01]  /*6430*/  SHFL.UP PT, R140, R7, 0x10, RZ ;  /* 0x06000000078c7989 */ /* 0x000ea200000e00ff */
[----:B------:R-:W-:Y:S01]  /*6440*/  FMUL.FTZ R144, R127, UR47 ;  /* 0x0000002f7f907c20 */ /* 0x000fe20008410000 */
[----:B------:R-:W-:Y:S02]  /*6450*/  FMUL.FTZ R164, R14, R164 ;  /* 0x000000a40ea47220 */ /* 0x000fe40000410000 */
[----:B------:R-:W4:Y:S01]  /*6460*/  SHFL.UP PT, R138, R136, 0x10, RZ ;  /* 0x06000000888a7989 */ /* 0x000f2200000e00ff */
[CC--:B------:R-:W-:Y:S01]  /*6470*/  FMUL.FTZ R184, R16.reuse, R147.reuse ;  /* 0x0000009310b87220 */ /* 0x0c0fe20000410000 */
[----:B------:R-:W-:Y:S01]  /*6480*/  FMUL.FTZ R143, R75, -R194 ;  /* 0x800000c24b8f7220 */ /* 0x000fe20000410000 */
[----:B------:R-:W-:Y:S01]  /*6490*/  FFMA.FTZ R164, R15, R156, R164 ;  /* 0x0000009c0fa47223 */ /* 0x000fe200000100a4 */
[----:B------:R-:W-:Y:S01]  /*64a0*/  FFMA.FTZ R144, R125, UR46, -R144 ;  /* 0x0000002e7d907c23 */ /* 0x000fe20008010890 */
[-C--:B------:R-:W-:Y:S01]  /*64b0*/  FFMA.FTZ R184, R17, R166.reuse, R184 ;  /* 0x000000a611b87223 */ /* 0x080fe200000100b8 */
[----:B------:R-:W-:Y:S01]  /*64c0*/  FMUL.FTZ R166, R16, R166 ;  /* 0x000000a610a67220 */ /* 0x000fe20000410000 */
[----:B------:R-:W-:Y:S01]  /*64d0*/  FADD.FTZ R142, R143, R142 ;  /* 0x0000008e8f8e7221 */ /* 0x000fe20000010000 */
[----:B------:R-:W-:Y:S01]  /*64e0*/  FFMA.FTZ R164, R75, R144, R164 ;  /* 0x000000904ba47223 */ /* 0x000fe200000100a4 */
[----:B------:R-:W-:Y:S01]  /*64f0*/  ISETP.GE.AND P3, PT, R20, 0x10, PT ;  /* 0x000000101400780c */ /* 0x000fe20003f66270 */
[----:B------:R-:W-:Y:S01]  /*6500*/  FFMA.FTZ R166, R17, R147, -R166 ;  /* 0x0000009311a67223 */ /* 0x000fe200000108a6 */
[C---:B------:R-:W-:Y:S01]  /*6510*/  FMUL.FTZ R145, R103.reuse, R184 ;  /* 0x000000b867917220 */ /* 0x040fe20000410000 */
[C---:B------:R-:W-:Y:S01]  /*6520*/  FMUL.FTZ R156, R16.reuse, R142 ;  /* 0x0000008e109c7220 */ /* 0x040fe20000410000 */
[----:B------:R-:W-:Y:S01]  /*6530*/  FMUL.FTZ R143, R16, R164 ;  /* 0x000000a4108f7220 */ /* 0x000fe20000410000 */
[-C--:B------:R-:W-:Y:S01]  /*6540*/  FMUL.FTZ R194, R103, R166.reuse ;  /* 0x000000a667c27220 */ /* 0x080fe20000410000 */
[----:B------:R-:W-:Y:S01]  /*6550*/  FFMA.FTZ R166, R105, R166, -R145 ;  /* 0x000000a669a67223 */ /* 0x000fe20000010891 */
[C---:B------:R-:W-:Y:S01]  /*6560*/  FFMA.FTZ R164, R17.reuse, R164, R156 ;  /* 0x000000a411a47223 */ /* 0x040fe2000001009c */
[----:B------:R-:W-:Y:S01]  /*6570*/  FFMA.FTZ R145, R17, R142, -R143 ;  /* 0x0000008e11917223 */ /* 0x000fe2000001088f */
[CC--:B0-----:R-:W-:Y:S01]  /*6580*/  FMUL.FTZ R143, R137.reuse, R141.reuse ;  /* 0x0000008d898f7220 */ /* 0x0c1fe20000410000 */
[C---:B------:R-:W-:Y:S01]  /*6590*/  FMUL.FTZ R156, R136.reuse, R141 ;  /* 0x0000008d889c7220 */ /* 0x040fe20000410000 */
[-C--:B-1----:R-:W-:Y:S01]  /*65a0*/  FMUL.FTZ R141, R137, R139.reuse ;  /* 0x0000008b898d7220 */ /* 0x082fe20000410000 */
[C---:B------:R-:W-:Y:S01]  /*65b0*/  FMUL.FTZ R139, R136.reuse, R139 ;  /* 0x0000008b888b7220 */ /* 0x040fe20000410000 */
[----:B--2---:R-:W-:-:S02]  /*65c0*/  FFMA.FTZ R142, R136, R140, -R143 ;  /* 0x0000008c888e7223 */ /* 0x004fc4000001088f */
[----:B----4-:R-:W-:Y:S01]  /*65d0*/  @P3 FFMA.FTZ R136, R136, R138, -R141 ;  /* 0x0000008a88883223 */ /* 0x010fe2000001088d */
[C---:B------:R-:W-:Y:S01]  /*65e0*/  FFMA.FTZ R143, R137.reuse, R140, R156 ;  /* 0x0000008c898f7223 */ /* 0x040fe2000001009c */
[----:B------:R-:W-:Y:S02]  /*65f0*/  @P3 FFMA.FTZ R137, R137, R138, R139 ;  /* 0x0000008a89893223 */ /* 0x000fe4000001008b */
[----:B---3--:R0:W-:Y:S01]  /*6600*/  SHFL.IDX PT, R139, R3, RZ, 0x1f ;  /* 0x00001fff038b7589 */ /* 0x0081e200000e0000 */
[----:B------:R-:W-:-:S03]  /*6610*/  @P3 FADD.FTZ R6, R6, R143 ;  /* 0x0000008f06063221 */ /* 0x000fc60000010000 */
[----:B------:R-:W1:Y:S01]  /*6620*/  SHFL.UP PT, R136, R136, 0x1, RZ ;  /* 0x0420000088887989 */ /* 0x000e6200000e00ff */
[----:B------:R-:W-:-:S03]  /*6630*/  @P3 FADD.FTZ R7, R7, R142 ;  /* 0x0000008e07073221 */ /* 0x000fc60000010000 */
[----:B------:R-:W2:Y:S01]  /*6640*/  SHFL.UP PT, R137, R137, 0x1, RZ ;  /* 0x0420000089897989 */ /* 0x000ea200000e00ff */
[----:B------:R-:W-:-:S03]  /*6650*/  FMUL.FTZ R147, R182, UR46 ;  /* 0x0000002eb6937c20 */ /* 0x000fc60008410000 */
[----:B------:R3:W4:Y:S01]  /*6660*/  SHFL.IDX PT, R138, R2, RZ, 0x1f ;  /* 0x00001fff028a7589 */ /* 0x00072200000e0000 */
[----:B------:R-:W-:Y:S01]  /*6670*/  FMUL.FTZ R141, R182, UR47 ;  /* 0x0000002fb68d7c20 */ /* 0x000fe20008410000 */
[C---:B------:R-:W-:Y:S02]  /*6680*/  FFMA.FTZ R142, R168.reuse, UR47, R147 ;  /* 0x0000002fa88e7c23 */ /* 0x040fe40008010093 */
[----:B------:R-:W5:Y:S01]  /*6690*/  SHFL.UP PT, R6, R6, 0x1, RZ ;  /* 0x0420000006067989 */ /* 0x000f6200000e00ff */
[----:B------:R-:W-:Y:S01]  /*66a0*/  FFMA.FTZ R156, R168, UR46, -R141 ;  /* 0x0000002ea89c7c23 */ /* 0x000fe2000801088d */
[----:B------:R-:W-:Y:S02]  /*66b0*/  FFMA.FTZ R194, R105, R184, R194 ;  /* 0x000000b869c27223 */ /* 0x000fe400000100c2 */
[----:B------:R-:W5:Y:S01]  /*66c0*/  SHFL.UP PT, R7, R7, 0x1, RZ ;  /* 0x0420000007077989 */ /* 0x000f6200000e00ff */
[----:B------:R-:W-:Y:S01]  /*66d0*/  FMUL.FTZ R140, R107, R166 ;  /* 0x000000a66b8c7220 */ /* 0x000fe20000410000 */
[C---:B------:R-:W-:Y:S01]  /*66e0*/  FMUL.FTZ R142, R73.reuse, -R142 ;  /* 0x8000008e498e7220 */ /* 0x040fe20000410000 */
[----:B------:R-:W-:-:S02]  /*66f0*/  FFMA.FTZ R164, R73, R156, R164 ;  /* 0x0000009c49a47223 */ /* 0x000fc400000100a4 */
[----:B0-----:R-:W-:Y:S01]  /*6700*/  FFMA.FTZ R3, R109, R194, R140 ;  /* 0x000000c26d037223 */ /* 0x001fe2000001008c */
[----:B------:R-:W-:Y:S01]  /*6710*/  FADD.FTZ R140, R142, R145 ;  /* 0x000000918e8c7221 */ /* 0x000fe20000010000 */
[----:B------:R-:W-:Y:S01]  /*6720*/  FMUL.FTZ R142, R103, R164 ;  /* 0x000000a4678e7220 */ /* 0x000fe20000410000 */
[----:B------:R-:W-:Y:S01]  /*6730*/  FMUL.FTZ R194, R107, R194 ;  /* 0x000000c26bc27220 */ /* 0x000fe20000410000 */
[----:B------:R-:W-:Y:S01]  /*6740*/  FMUL.FTZ R184, R129, UR46 ;  /* 0x0000002e81b87c20 */ /* 0x000fe20008410000 */
[-C--:B------:R-:W-:Y:S01]  /*6750*/  FMUL.FTZ R141, R103, R140.reuse ;  /* 0x0000008c678d7220 */ /* 0x080fe20000410000 */
[----:B------:R-:W-:Y:S01]  /*6760*/  FFMA.FTZ R143, R105, R140, -R142 ;  /* 0x0000008c698f7223 */ /* 0x000fe2000001088e */
[CC--:B-1----:R-:W-:Y:S01]  /*6770*/  FMUL.FTZ R140, R136.reuse, R139.reuse ;  /* 0x0000008b888c7220 */ /* 0x0c2fe20000410000 */
[----:B---3--:R-:W-:Y:S01]  /*6780*/  FFMA.FTZ R2, R109, R166, -R194 ;  /* 0x000000a66d027223 */ /* 0x008fe200000108c2 */
[----:B------:R-:W-:Y:S01]  /*6790*/  FFMA.FTZ R184, R131, UR47, R184 ;  /* 0x0000002f83b87c23 */ /* 0x000fe200080100b8 */
[----:B------:R-:W-:Y:S01]  /*67a0*/  FMUL.FTZ R166, R129, UR47 ;  /* 0x0000002f81a67c20 */ /* 0x000fe20008410000 */
[----:B------:R-:W-:Y:S01]  /*67b0*/  FFMA.FTZ R164, R105, R164, R141 ;  /* 0x000000a469a47223 */ /* 0x000fe2000001008d */
[C---:B--2---:R-:W-:Y:S01]  /*67c0*/  FMUL.FTZ R141, R137.reuse, R139 ;  /* 0x0000008b898d7220 */ /* 0x044fe20000410000 */
[----:B----4-:R-:W-:Y:S01]  /*67d0*/  FFMA.FTZ R137, R137, R138, R140 ;  /* 0x0000008a89897223 */ /* 0x010fe2000001008c */
[----:B------:R-:W-:Y:S01]  /*67e0*/  FMUL.FTZ R184, R71, -R184 ;  /* 0x800000b847b87220 */ /* 0x000fe20000410000 */
[----:B------:R-:W-:Y:S01]  /*67f0*/  FFMA.FTZ R142, R131, UR46, -R166 ;  /* 0x0000002e838e7c23 */ /* 0x000fe200080108a6 */
[----:B------:R-:W-:Y:S01]  /*6800*/  FFMA.FTZ R136, R136, R138, -R141 ;  /* 0x0000008a88887223 */ /* 0x000fe2000001088d */
[----:B-----5:R-:W-:Y:S01]  /*6810*/  @P2 FADD.FTZ R139, R6, R137 ;  /* 0x00000089068b2221 */ /* 0x020fe20000010000 */
[----:B------:R-:W-:Y:S01]  /*6820*/  FADD.FTZ R166, R184, R143 ;  /* 0x0000008fb8a67221 */ /* 0x000fe20000010000 */
[----:B------:R-:W-:Y:S01]  /*6830*/  FFMA.FTZ R164, R71, R142, R164 ;  /* 0x0000008e47a47223 */ /* 0x000fe200000100a4 */
[----:B------:R-:W-:Y:S01]  /*6840*/  FMUL.FTZ R184, R135, UR46 ;  /* 0x0000002e87b87c20 */ /* 0x000fe20008410000 */
[----:B------:R-:W-:Y:S01]  /*6850*/  @P2 FADD.FTZ R138, R7, R136 ;  /* 0x00000088078a2221 */ /* 0x000fe20000010000 */
[----:B------:R-:W-:Y:S01]  /*6860*/  FMUL.FTZ R7, R5, R139 ;  /* 0x0000008b05077220 */ /* 0x000fe20000410000 */
[----:B------:R-:W-:Y:S01]  /*6870*/  FMUL.FTZ R140, R107, R164 ;  /* 0x000000a46b8c7220 */ /* 0x000fe20000410000 */
[----:B------:R-:W-:Y:S01]  /*6880*/  FFMA.FTZ R137, R133, UR47, R184 ;  /* 0x0000002f85897c23 */ /* 0x000fe200080100b8 */
[-C--:B------:R-:W-:Y:S01]  /*6890*/  FMUL.FTZ R6, R5, R138.reuse ;  /* 0x0000008a05067220 */ /* 0x080fe20000410000 */
[----:B------:R-:W-:Y:S01]  /*68a0*/  FFMA.FTZ R7, R4, R138, -R7 ;  /* 0x0000008a04077223 */ /* 0x000fe20000010807 */
[----:B------:R-:W-:Y:S01]  /*68b0*/  FFMA.FTZ R140, R109, R166, -R140 ;  /* 0x000000a66d8c7223 */ /* 0x000fe2000001088c */
[----:B------:R-:W-:Y:S01]  /*68c0*/  FMUL.FTZ R191, R0, -R137 ;  /* 0x8000008900bf7220 */ /* 0x000fe20000410000 */
[----:B------:R-:W-:Y:S01]  /*68d0*/  FFMA.FTZ R6, R4, R139, R6 ;  /* 0x0000008b04067223 */ /* 0x000fe20000010006 */
[----:B------:R-:W-:-:S02]  /*68e0*/  FADD.FTZ R162, R162, R7 ;  /* 0x00000007a2a27221 */ /* 0x000fc40000010000 */
[----:B------:R-:W-:Y:S01]  /*68f0*/  FADD.FTZ R191, R191, R140 ;  /* 0x0000008cbfbf7221 */ /* 0x000fe20000010000 */
[----:B------:R-:W-:Y:S01]  /*6900*/  FADD.FTZ R140, RZ, R6 ;  /* 0x00000006ff8c7221 */ /* 0x000fe20000010000 */
[----:B------:R-:W-:Y:S01]  /*6910*/  FMUL.FTZ R4, R107, R162 ;  /* 0x000000a26b047220 */ /* 0x000fe20000410000 */
[----:B------:R-:W-:Y:S02]  /*6920*/  FMUL.FTZ R138, R135, UR46 ;  /* 0x0000002e878a7c20 */ /* 0x000fe40008410000 */
[-C--:B------:R-:W-:Y:S01]  /*6930*/  FMUL.FTZ R5, R107, R140.reuse ;  /* 0x0000008c6b057220 */ /* 0x080fe20000410000 */
[----:B------:R-:W-:Y:S01]  /*6940*/  FFMA.FTZ R4, R109, R140, R4 ;  /* 0x0000008c6d047223 */ /* 0x000fe20000010004 */
[----:B------:R-:W-:Y:S02]  /*6950*/  FFMA.FTZ R141, R133, UR47, R138 ;  /* 0x0000002f858d7c23 */ /* 0x000fe4000801008a */
[----:B------:R-:W-:Y:S01]  /*6960*/  FFMA.FTZ R5, R109, R162, -R5 ;  /* 0x000000a26d057223 */ /* 0x000fe20000010805 */
[----:B------:R-:W-:Y:S01]  /*6970*/  FADD.FTZ R138, RZ, R4 ;  /* 0x00000004ff8a7221 */ /* 0x000fe20000010000 */
[----:B------:R-:W-:Y:S01]  /*6980*/  FMUL.FTZ R6, R135, R140 ;  /* 0x0000008c87067220 */ /* 0x000fe20000410000 */
[----:B------:R-:W-:Y:S01]  /*6990*/  FMUL.FTZ R166, R107, R166 ;  /* 0x000000a66ba67220 */ /* 0x000fe20000410000 */
[----:B------:R-:W-:Y:S01]  /*69a0*/  FFMA.FTZ R143, R38, R55, R5 ;  /* 0x00000037268f7223 */ /* 0x000fe20000010005 */
[----:B------:R-:W-:Y:S01]  /*69b0*/  FMUL.FTZ R4, R129, R138 ;  /* 0x0000008a81047220 */ /* 0x000fe20000410000 */
[C---:B------:R-:W-:Y:S01]  /*69c0*/  FMUL.FTZ R136, R135.reuse, UR47 ;  /* 0x0000002f87887c20 */ /* 0x040fe20008410000 */
[-C--:B------:R-:W-:Y:S01]  /*69d0*/  FMUL.FTZ R135, R135, R162.reuse ;  /* 0x000000a287877220 */ /* 0x080fe20000410000 */
[----:B------:R-:W-:Y:S01]  /*69e0*/  FFMA.FTZ R7, R133, R162, -R6 ;  /* 0x000000a285077223 */ /* 0x000fe20000010806 */
[-C--:B------:R-:W-:Y:S01]  /*69f0*/  FMUL.FTZ R6, R103, R143.reuse ;  /* 0x0000008f67067220 */ /* 0x080fe20000410000 */
[----:B------:R-:W-:Y:S01]  /*6a00*/  FFMA.FTZ R137, R109, R164, R166 ;  /* 0x000000a46d897223 */ /* 0x000fe200000100a6 */
[-C--:B------:R-:W-:Y:S01]  /*6a10*/  FFMA.FTZ R5, R131, R143.reuse, -R4 ;  /* 0x0000008f83057223 */ /* 0x080fe20000010804 */
[----:B------:R-:W-:Y:S01]  /*6a20*/  FMUL.FTZ R164, R129, UR46 ;  /* 0x0000002e81a47c20 */ /* 0x000fe20008410000 */
[----:B------:R-:W-:Y:S01]  /*6a30*/  FMUL.FTZ R4, R103, R138 ;  /* 0x0000008a67047220 */ /* 0x000fe20000410000 */
[C---:B------:R-:W-:Y:S01]  /*6a40*/  FFMA.FTZ R139, R133.reuse, UR46, -R136 ;  /* 0x0000002e858b7c23 */ /* 0x040fe20008010888 */
[----:B------:R-:W-:Y:S01]  /*6a50*/  FFMA.FTZ R135, R133, R140, R135 ;  /* 0x0000008c85877223 */ /* 0x000fe20000010087 */
[----:B------:R-:W-:Y:S01]  /*6a60*/  FMUL.FTZ R129, R129, R143 ;  /* 0x0000008f81817220 */ /* 0x000fe20000410000 */
[C---:B------:R-:W-:Y:S01]  /*6a70*/  FFMA.FTZ R136, R0.reuse, R7, RZ ;  /* 0x0000000700887223 */ /* 0x040fe200000100ff */
[CC--:B------:R-:W-:Y:S01]  /*6a80*/  FFMA.FTZ R6, R105.reuse, R138.reuse, R6 ;  /* 0x0000008a69067223 */ /* 0x0c0fe20000010006 */
[----:B------:R-:W-:Y:S01]  /*6a90*/  FFMA.FTZ R145, R105, R143, -R4 ;  /* 0x0000008f69917223 */ /* 0x000fe20000010804 */
[----:B------:R-:W-:Y:S01]  /*6aa0*/  FFMA.FTZ R129, R131, R138, R129 ;  /* 0x0000008a83817223 */ /* 0x000fe20000010081 */
[----:B------:R-:W-:Y:S01]  /*6ab0*/  FFMA.FTZ R4, -R0, R135, RZ ;  /* 0x0000008700047223 */ /* 0x000fe200000101ff */
[C---:B------:R-:W-:Y:S01]  /*6ac0*/  FFMA.FTZ R136, R71.reuse, R5, R136 ;  /* 0x0000000547887223 */ /* 0x040fe20000010088 */
[----:B------:R-:W-:Y:S01]  /*6ad0*/  FADD.FTZ R135, RZ, R6 ;  /* 0x00000006ff877221 */ /* 0x000fe20000010000 */
[----:B------:R-:W-:Y:S01]  /*6ae0*/  FMUL.FTZ R5, R182, UR46 ;  /* 0x0000002eb6057c20 */ /* 0x000fe20008410000 */
[----:B------:R-:W-:Y:S01]  /*6af0*/  FFMA.FTZ R145, R40, R57, R145 ;  /* 0x0000003928917223 */ /* 0x000fe20000010091 */
[----:B------:R-:W-:Y:S01]  /*6b00*/  FFMA.FTZ R184, -R71, R129, R4 ;  /* 0x0000008147b87223 */ /* 0x000fe20000010104 */
[-C--:B------:R-:W-:Y:S01]  /*6b10*/  FMUL.FTZ R4, R16, R135.reuse ;  /* 0x0000008710047220 */ /* 0x080fe20000410000 */
[----:B------:R-:W-:Y:S01]  /*6b20*/  FFMA.FTZ R166, R168, UR47, R5 ;  /* 0x0000002fa8a67c23 */ /* 0x000fe20008010005 */
[C---:B------:R-:W-:Y:S01]  /*6b30*/  FMUL.FTZ R5, R182.reuse, R135 ;  /* 0x00000087b6057220 */ /* 0x040fe20000410000 */
[-C--:B------:R-:W-:Y:S01]  /*6b40*/  FMUL.FTZ R182, R182, R145.reuse ;  /* 0x00000091b6b67220 */ /* 0x080fe20000410000 */
[-C--:B------:R-:W-:Y:S01]  /*6b50*/  FMUL.FTZ R6, R16, R145.reuse ;  /* 0x0000009110067220 */ /* 0x080fe20000410000 */
[CC--:B------:R-:W-:Y:S01]  /*6b60*/  FFMA.FTZ R4, R17.reuse, R145.reuse, -R4 ;  /* 0x0000009111047223 */ /* 0x0c0fe20000010804 */
[C---:B------:R-:W-:Y:S01]  /*6b70*/  FFMA.FTZ R5, R168.reuse, R145, -R5 ;  /* 0x00000091a8057223 */ /* 0x040fe20000010805 */
[-C--:B------:R-:W-:Y:S01]  /*6b80*/  FFMA.FTZ R182, R168, R135.reuse, R182 ;  /* 0x00000087a8b67223 */ /* 0x080fe200000100b6 */
[----:B------:R-:W-:Y:S01]  /*6b90*/  FFMA.FTZ R6, R17, R135, R6 ;  /* 0x0000008711067223 */ /* 0x000fe20000010006 */
[----:B------:R-:W-:-:S03]  /*6ba0*/  FFMA.FTZ R168, R41, R120, R4 ;  /* 0x0000007829a87223 */ /* 0x000fc60000010004 */
[----:B------:R-:W-:Y:S01]  /*6bb0*/  FADD.FTZ R133, RZ, R6 ;  /* 0x00000006ff857221 */ /* 0x000fe20000010000 */
[CC--:B------:R-:W-:Y:S01]  /*6bc0*/  FMUL.FTZ R6, R14.reuse, R168.reuse ;  /* 0x000000a80e067220 */ /* 0x0c0fe20000410000 */
[-C--:B------:R-:W-:Y:S02]  /*6bd0*/  FMUL.FTZ R246, R127, R168.reuse ;  /* 0x000000a87ff67220 */ /* 0x080fe40000410000 */
[-C--:B------:R-:W-:Y:S01]  /*6be0*/  FMUL.FTZ R4, R14, R133.reuse ;  /* 0x000000850e047220 */ /* 0x080fe20000410000 */
[----:B------:R-:W-:Y:S01]  /*6bf0*/  FFMA.FTZ R6, R15, R133, R6 ;  /* 0x000000850f067223 */ /* 0x000fe20000010006 */
[----:B------:R-:W-:Y:S01]  /*6c00*/  FFMA.FTZ R164, R131, UR47, R164 ;  /* 0x0000002f83a47c23 */ /* 0x000fe200080100a4 */
[----:B------:R-:W-:Y:S01]  /*6c10*/  FFMA.FTZ R136, R73, R5, R136 ;  /* 0x0000000549887223 */ /* 0x000fe20000010088 */
[----:B------:R-:W-:Y:S01]  /*6c20*/  FFMA.FTZ R147, R15, R168, -R4 ;  /* 0x000000a80f937223 */ /* 0x000fe20000010804 */
[----:B------:R-:W-:Y:S01]  /*6c30*/  FFMA.FTZ R184, -R73, R182, R184 ;  /* 0x000000b649b87223 */ /* 0x000fe200000101b8 */
[----:B------:R-:W-:Y:S01]  /*6c40*/  FFMA.FTZ R246, R125, R133, R246 ;  /* 0x000000857df67223 */ /* 0x000fe200000100f6 */
[----:B------:R-:W-:Y:S01]  /*6c50*/  FADD.FTZ R131, RZ, R6 ;  /* 0x00000006ff837221 */ /* 0x000fe20000010000 */
[----:B------:R-:W-:Y:S01]  /*6c60*/  FMUL.FTZ R5, R186, UR46 ;  /* 0x0000002eba057c20 */ /* 0x000fe20008410000 */
[----:B------:R-:W-:Y:S01]  /*6c70*/  FFMA.FTZ R147, R42, R59, R147 ;  /* 0x0000003b2a937223 */ /* 0x000fe20000010093 */
[----:B------:R-:W-:Y:S01]  /*6c80*/  FFMA.FTZ R246, -R75, R246, R184 ;  /* 0x000000f64bf67223 */ /* 0x000fe200000101b8 */
[-C--:B------:R-:W-:Y:S01]  /*6c90*/  FMUL.FTZ R4, R12, R131.reuse ;  /* 0x000000830c047220 */ /* 0x080fe20000410000 */
[----:B------:R-:W-:Y:S01]  /*6ca0*/  FMUL.FTZ R194, R127, UR46 ;  /* 0x0000002e7fc27c20 */ /* 0x000fe20008410000 */
[----:B------:R-:W-:Y:S01]  /*6cb0*/  FFMA.FTZ R184, R170, UR47, R5 ;  /* 0x0000002faab87c23 */ /* 0x000fe20008010005 */
[C---:B------:R-:W-:Y:S01]  /*6cc0*/  FMUL.FTZ R5, R186.reuse, R131 ;  /* 0x00000083ba057220 */ /* 0x040fe20000410000 */
[-C--:B------:R-:W-:Y:S01]  /*6cd0*/  FMUL.FTZ R186, R186, R147.reuse ;  /* 0x00000093baba7220 */ /* 0x080fe20000410000 */
[-C--:B------:R-:W-:Y:S01]  /*6ce0*/  FMUL.FTZ R6, R12, R147.reuse ;  /* 0x000000930c067220 */ /* 0x080fe20000410000 */
[----:B------:R-:W-:Y:S01]  /*6cf0*/  FFMA.FTZ R4, R13, R147, -R4 ;  /* 0x000000930d047223 */ /* 0x000fe20000010804 */
[----:B------:R-:W-:Y:S01]  /*6d00*/  FFMA.FTZ R182, R125, UR47, R194 ;  /* 0x0000002f7db67c23 */ /* 0x000fe200080100c2 */
[----:B------:R-:W-:Y:S01]  /*6d10*/  FMUL.FTZ R194, R127, R133 ;  /* 0x000000857fc27220 */ /* 0x000fe20000410000 */
[C---:B------:R-:W-:Y:S01]  /*6d20*/  FFMA.FTZ R5, R170.reuse, R147, -R5 ;  /* 0x00000093aa057223 */ /* 0x040fe20000010805 */
[-C--:B------:R-:W-:Y:S01]  /*6d30*/  FFMA.FTZ R186, R170, R131.reuse, R186 ;  /* 0x00000083aaba7223 */ /* 0x080fe200000100ba */
[----:B------:R-:W-:Y:S01]  /*6d40*/  FFMA.FTZ R6, R13, R131, R6 ;  /* 0x000000830d067223 */ /* 0x000fe20000010006 */
[----:B------:R-:W-:Y:S01]  /*6d50*/  FFMA.FTZ R170, R43, R122, R4 ;  /* 0x0000007a2baa7223 */ /* 0x000fe20000010004 */
[----:B------:R-:W-:-:S02]  /*6d60*/  FFMA.FTZ R194, R125, R168, -R194 ;  /* 0x000000a87dc27223 */ /* 0x000fc400000108c2 */
[----:B------:R-:W-:Y:S01]  /*6d70*/  FADD.FTZ R129, RZ, R6 ;  /* 0x00000006ff817221 */ /* 0x000fe20000010000 */
[C---:B------:R-:W-:Y:S01]  /*6d80*/  FMUL.FTZ R6, R10.reuse, R170 ;  /* 0x000000aa0a067220 */ /* 0x040fe20000410000 */
[----:B------:R-:W-:Y:S01]  /*6d90*/  FFMA.FTZ R136, R75, R194, R136 ;  /* 0x000000c24b887223 */ /* 0x000fe20000010088 */
[----:B------:R-:W-:Y:S01]  /*6da0*/  FMUL.FTZ R194, R121, UR46 ;  /* 0x0000002e79c27c20 */ /* 0x000fe20008410000 */
[-C--:B------:R-:W-:Y:S01]  /*6db0*/  FMUL.FTZ R4, R10, R129.reuse ;  /* 0x000000810a047220 */ /* 0x080fe20000410000 */
[-C--:B------:R-:W-:Y:S01]  /*6dc0*/  FFMA.FTZ R6, R11, R129.reuse, R6 ;  /* 0x000000810b067223 */ /* 0x080fe20000010006 */
[----:B------:R-:W-:Y:S01]  /*6dd0*/  FFMA.FTZ R246, -R77, R186, R246 ;  /* 0x000000ba4df67223 */ /* 0x000fe200000101f6 */
[----:B------:R-:W-:Y:S01]  /*6de0*/  FFMA.FTZ R186, R123, UR47, R194 ;  /* 0x0000002f7bba7c23 */ /* 0x000fe200080100c2 */
[----:B------:R-:W-:Y:S01]  /*6df0*/  FMUL.FTZ R194, R121, R129 ;  /* 0x0000008179c27220 */ /* 0x000fe20000410000 */
[-C--:B------:R-:W-:Y:S01]  /*6e00*/  FFMA.FTZ R149, R11, R170.reuse, -R4 ;  /* 0x000000aa0b957223 */ /* 0x080fe20000010804 */
[----:B------:R-:W-:Y:S01]  /*6e10*/  FADD.FTZ R127, RZ, R6 ;  /* 0x00000006ff7f7221 */ /* 0x000fe20000010000 */
[----:B------:R-:W-:Y:S01]  /*6e20*/  FFMA.FTZ R136, R77, R5, R136 ;  /* 0x000000054d887223 */ /* 0x000fe20000010088 */
[----:B------:R-:W-:Y:S01]  /*6e30*/  FFMA.FTZ R194, R123, R170, -R194 ;  /* 0x000000aa7bc27223 */ /* 0x000fe200000108c2 */
[----:B------:R-:W-:Y:S01]  /*6e40*/  FFMA.FTZ R149, R44, R61, R149 ;  /* 0x0000003d2c957223 */ /* 0x000fe20000010095 */
[C---:B------:R-:W-:Y:S01]  /*6e50*/  FMUL.FTZ R4, R244.reuse, R127 ;  /* 0x0000007ff4047220 */ /* 0x040fe20000410000 */
[----:B------:R-:W-:Y:S01]  /*6e60*/  FMUL.FTZ R5, R244, UR46 ;  /* 0x0000002ef4057c20 */ /* 0x000fe20008410000 */
[----:B------:R-:W-:-:S02]  /*6e70*/  FFMA.FTZ R136, R79, R194, R136 ;  /* 0x000000c24f887223 */ /* 0x000fc40000010088 */
[C---:B------:R-:W-:Y:S01]  /*6e80*/  FFMA.FTZ R6, R204.reuse, R149, -R4 ;  /* 0x00000095cc067223 */ /* 0x040fe20000010804 */
[----:B------:R-:W-:Y:S01]  /*6e90*/  FFMA.FTZ R194, R204, UR47, R5 ;  /* 0x0000002fccc27c23 */ /* 0x000fe20008010005 */
[C---:B------:R-:W-:Y:S01]  /*6ea0*/  FMUL.FTZ R4, R146.reuse, R127 ;  /* 0x0000007f92047220 */ /* 0x040fe20000410000 */
[----:B------:R-:W-:-:S03]  /*6eb0*/  FMUL.FTZ R5, R146, R149 ;  /* 0x0000009592057220 */ /* 0x000fc60000410000 */
[C---:B------:R-:W-:Y:S01]  /*6ec0*/  FFMA.FTZ R4, R148.reuse, R149, -R4 ;  /* 0x0000009594047223 */ /* 0x040fe20000010804 */
[----:B------:R-:W-:-:S03]  /*6ed0*/  FFMA.FTZ R5, R148, R127, R5 ;  /* 0x0000007f94057223 */ /* 0x000fc60000010005 */
[----:B------:R-:W-:Y:S01]  /*6ee0*/  FFMA.FTZ R151, R45, R124, R4 ;  /* 0x0000007c2d977223 */ /* 0x000fe20000010004 */
[----:B------:R-:W-:Y:S01]  /*6ef0*/  FADD.FTZ R125, RZ, R5 ;  /* 0x00000005ff7d7221 */ /* 0x000fe20000010000 */
[----:B------:R-:W-:Y:S01]  /*6f00*/  FMUL.FTZ R244, R244, R149 ;  /* 0x00000095f4f47220 */ /* 0x000fe20000410000 */
[----:B------:R-:W-:Y:S01]  /*6f10*/  FMUL.FTZ R7, R242, UR46 ;  /* 0x0000002ef2077c20 */ /* 0x000fe20008410000 */
[C---:B------:R-:W-:Y:S01]  /*6f20*/  FMUL.FTZ R4, R150.reuse, R151 ;  /* 0x0000009796047220 */ /* 0x040fe20000410000 */
[----:B------:R-:W-:Y:S01]  /*6f30*/  FMUL.FTZ R5, R150, R125 ;  /* 0x0000007d96057220 */ /* 0x000fe20000410000 */
[----:B------:R-:W-:Y:S01]  /*6f40*/  FMUL.FTZ R248, R121, R170 ;  /* 0x000000aa79f87220 */ /* 0x000fe20000410000 */
[----:B------:R-:W-:Y:S01]  /*6f50*/  FFMA.FTZ R244, R204, R127, R244 ;  /* 0x0000007fccf47223 */ /* 0x000fe200000100f4 */
[----:B------:R-:W-:Y:S01]  /*6f60*/  FFMA.FTZ R204, R240, UR47, R7 ;  /* 0x0000002ff0cc7c23 */ /* 0x000fe20008010007 */
[-C--:B------:R-:W-:Y:S01]  /*6f70*/  FFMA.FTZ R4, R152, R125.reuse, R4 ;  /* 0x0000007d98047223 */ /* 0x080fe20000010004 */
[----:B------:R-:W-:Y:S01]  /*6f80*/  FMUL.FTZ R7, R242, R125 ;  /* 0x0000007df2077220 */ /* 0x000fe20000410000 */
[----:B------:R-:W-:Y:S01]  /*6f90*/  FFMA.FTZ R5, R152, R151, -R5 ;  /* 0x0000009798057223 */ /* 0x000fe20000010805 */
[----:B------:R-:W-:Y:S01]  /*6fa0*/  FFMA.FTZ R248, R123, R129, R248 ;  /* 0x000000817bf87223 */ /* 0x000fe200000100f8 */
[----:B------:R-:W-:Y:S01]  /*6fb0*/  FADD.FTZ R123, RZ, R4 ;  /* 0x00000004ff7b7221 */ /* 0x000fe20000010000 */
[----:B------:R-:W-:Y:S01]  /*6fc0*/  FFMA.FTZ R6, R81, R6, R136 ;  /* 0x0000000651067223 */ /* 0x000fe20000010088 */
[----:B------:R-:W-:Y:S01]  /*6fd0*/  FFMA.FTZ R7, R240, R151, -R7 ;  /* 0x00000097f0077223 */ /* 0x000fe20000010807 */
[----:B------:R-:W-:Y:S01]  /*6fe0*/  FFMA.FTZ R153, R46, R63, R5 ;  /* 0x0000003f2e997223 */ /* 0x000fe20000010005 */
[----:B------:R-:W-:Y:S01]  /*6ff0*/  FFMA.FTZ R246, -R79, R248, R246 ;  /* 0x000000f84ff67223 */ /* 0x000fe200000101f6 */
[----:B------:R-:W-:Y:S01]  /*7000*/  FMUL.FTZ R242, R242, R151 ;  /* 0x00000097f2f27220 */ /* 0x000fe20000410000 */
[C---:B------:R-:W-:Y:S01]  /*7010*/  FMUL.FTZ R4, R176.reuse, R123 ;  /* 0x0000007bb0047220 */ /* 0x040fe20000410000 */
[----:B------:R-:W-:Y:S01]  /*7020*/  FFMA.FTZ R6, R83, R7, R6 ;  /* 0x0000000753067223 */ /* 0x000fe20000010006 */
[----:B------:R-:W-:Y:S01]  /*7030*/  FMUL.FTZ R5, R176, R153 ;  /* 0x00000099b0057220 */ /* 0x000fe20000410000 */
[C---:B------:R-:W-:Y:S01]  /*7040*/  FMUL.FTZ R7, R172.reuse, R123 ;  /* 0x0000007bac077220 */ /* 0x040fe20000410000 */
[----:B------:R-:W-:Y:S01]  /*7050*/  FMUL.FTZ R172, R172, R153 ;  /* 0x00000099acac7220 */ /* 0x000fe20000410000 */
[----:B------:R-:W-:Y:S01]  /*7060*/  FFMA.FTZ R244, -R81, R244, R246 ;  /* 0x000000f451f47223 */ /* 0x000fe200000101f6 */
[----:B------:R-:W-:Y:S01]  /*7070*/  FFMA.FTZ R121, R240, R125, R242 ;  /* 0x0000007df0797223 */ /* 0x000fe200000100f2 */
[C---:B------:R-:W-:Y:S01]  /*7080*/  FFMA.FTZ R4, R178.reuse, R153, -R4 ;  /* 0x00000099b2047223 */ /* 0x040fe20000010804 */
[----:B------:R-:W-:Y:S01]  /*7090*/  FFMA.FTZ R5, R178, R123, R5 ;  /* 0x0000007bb2057223 */ /* 0x000fe20000010005 */
[C---:B------:R-:W-:Y:S01]  /*70a0*/  FFMA.FTZ R7, R238.reuse, R153, -R7 ;  /* 0x00000099ee077223 */ /* 0x040fe20000010807 */
[----:B------:R-:W-:Y:S01]  /*70b0*/  FFMA.FTZ R155, R238, R123, R172 ;  /* 0x0000007bee9b7223 */ /* 0x000fe200000100ac */
[----:B------:R-:W-:Y:S01]  /*70c0*/  FFMA.FTZ R244, -R83, R121, R244 ;  /* 0x0000007953f47223 */ /* 0x000fe200000101f4 */
[----:B------:R-:W-:Y:S01]  /*70d0*/  FFMA.FTZ R172, R47, R126, R4 ;  /* 0x0000007e2fac7223 */ /* 0x000fe20000010004 */
[----:B------:R-:W-:Y:S01]  /*70e0*/  FADD.FTZ R121, RZ, R5 ;  /* 0x00000005ff797221 */ /* 0x000fe20000010000 */
[----:B------:R-:W0:Y:S01]  /*70f0*/  S2R R136, SR_TID.X ;  /* 0x0000000000887919 */ /* 0x000e220000002100 */
[----:B------:R-:W-:Y:S01]  /*7100*/  FFMA.FTZ R238, R85, R7, R6 ;  /* 0x0000000755ee7223 */ /* 0x000fe20000010006 */
[CC--:B------:R-:W-:Y:S01]  /*7110*/  FMUL.FTZ R6, R159.reuse, R172.reuse ;  /* 0x000000ac9f067220 */ /* 0x0c0fe20000410000 */
[-C--:B------:R-:W-:Y:S01]  /*7120*/  FMUL.FTZ R4, R159, R121.reuse ;  /* 0x000000799f047220 */ /* 0x080fe20000410000 */
[C---:B------:R-:W-:Y:S01]  /*7130*/  FMUL.FTZ R240, R117.reuse, R121 ;  /* 0x0000007975f07220 */ /* 0x040fe20000410000 */
[-C--:B------:R-:W-:Y:S01]  /*7140*/  FMUL.FTZ R242, R117, R172.reuse ;  /* 0x000000ac75f27220 */ /* 0x080fe20000410000 */
[----:B------:R-:W-:Y:S01]  /*7150*/  FFMA.FTZ R244, -R85, R155, R244 ;  /* 0x0000009b55f47223 */ /* 0x000fe200000101f4 */
[CC--:B------:R-:W-:Y:S01]  /*7160*/  FFMA.FTZ R6, R161.reuse, R121.reuse, R6 ;  /* 0x00000079a1067223 */ /* 0x0c0fe20000010006 */
[-C--:B------:R-:W-:Y:S01]  /*7170*/  FFMA.FTZ R155, R161, R172.reuse, -R4 ;  /* 0x000000aca19b7223 */ /* 0x080fe20000010804 */
[C---:B------:R-:W-:Y:S01]  /*7180*/  FFMA.FTZ R240, R119.reuse, R172, -R240 ;  /* 0x000000ac77f07223 */ /* 0x040fe200000108f0 */
[----:B------:R-:W-:Y:S01]  /*7190*/  FFMA.FTZ R5, R119, R121, R242 ;  /* 0x0000007977057223 */ /* 0x000fe200000100f2 */
[----:B------:R-:W-:Y:S01]  /*71a0*/  FADD.FTZ R119, RZ, R6 ;  /* 0x00000006ff777221 */ /* 0x000fe20000010000 */
[----:B------:R-:W-:-:S02]  /*71b0*/  FFMA.FTZ R155, R48, R65, R155 ;  /* 0x00000041309b7223 */ /* 0x000fc4000001009b */
[----:B------:R-:W-:Y:S01]  /*71c0*/  FFMA.FTZ R244, -R89, R5, R244 ;  /* 0x0000000559f47223 */ /* 0x000fe200000101f4 */
[C---:B------:R-:W-:Y:S01]  /*71d0*/  FMUL.FTZ R5, R188.reuse, R119 ;  /* 0x00000077bc057220 */ /* 0x040fe20000410000 */
[----:B------:R-:W-:Y:S01]  /*71e0*/  FMUL.FTZ R4, R188, R155 ;  /* 0x0000009bbc047220 */ /* 0x000fe20000410000 */
[C---:B------:R-:W-:Y:S01]  /*71f0*/  FMUL.FTZ R7, R174.reuse, R119 ;  /* 0x00000077ae077220 */ /* 0x040fe20000410000 */
[-C--:B------:R-:W-:Y:S01]  /*7200*/  FMUL.FTZ R6, R174, R155.reuse ;  /* 0x0000009bae067220 */ /* 0x080fe20000410000 */
[C---:B------:R-:W-:Y:S01]  /*7210*/  FFMA.FTZ R174, R190.reuse, R155, -R5 ;  /* 0x0000009bbeae7223 */ /* 0x040fe20000010805 */
[----:B------:R-:W-:Y:S01]  /*7220*/  FFMA.FTZ R4, R190, R119, R4 ;  /* 0x00000077be047223 */ /* 0x000fe20000010004 */
[----:B------:R-:W-:Y:S02]  /*7230*/  UISETP.GE.AND UP0, UPT, UR11, UR48, UPT ;  /* 0x000000300b00728c */ /* 0x000fe4000bf06270 */
[----:B------:R-:W-:Y:S01]  /*7240*/  FFMA.FTZ R174, R49, R128, R174 ;  /* 0x0000008031ae7223 */ /* 0x000fe200000100ae */
[----:B------:R-:W-:-:S03]  /*7250*/  FADD.FTZ R117, RZ, R4 ;  /* 0x00000004ff757221 */ /* 0x000fc60000010000 */
[CC--:B------:R-:W-:Y:S01]  /*7260*/  FMUL.FTZ R4, R165.reuse, R174.reuse ;  /* 0x000000aea5047220 */ /* 0x0c0fe20000410000 */
[-C--:B------:R-:W-:Y:S01]  /*7270*/  FMUL.FTZ R5, R165, R117.reuse ;  /* 0x00000075a5057220 */ /* 0x080fe20000410000 */
[----:B------:R-:W-:Y:S02]  /*7280*/  PLOP3.LUT P2, PT, PT, PT, UP0, 0x80, 0x8 ;  /* 0x000000000008781c */ /* 0x000fe40003f4f008 */
[C---:B------:R-:W-:Y:S01]  /*7290*/  FFMA.FTZ R4, R167.reuse, R117, R4 ;  /* 0x00000075a7047223 */ /* 0x040fe20000010004 */
[----:B------:R-:W-:Y:S01]  /*72a0*/  FFMA.FTZ R5, R167, R174, -R5 ;  /* 0x000000aea7057223 */ /* 0x000fe20000010805 */
[----:B------:R-:W-:Y:S01]  /*72b0*/  FFMA.FTZ R238, R89, R240, R238 ;  /* 0x000000f059ee7223 */ /* 0x000fe200000100ee */
[C---:B------:R-:W-:Y:S01]  /*72c0*/  FFMA.FTZ R7, R236.reuse, R155, -R7 ;  /* 0x0000009bec077223 */ /* 0x040fe20000010807 */
[----:B------:R-:W-:Y:S01]  /*72d0*/  FFMA.FTZ R6, R236, R119, R6 ;  /* 0x00000077ec067223 */ /* 0x000fe20000010006 */
[----:B0-----:R-:W-:Y:S01]  /*72e0*/  ISETP.NE.OR P2, PT, R136, RZ, P2 ;  /* 0x000000ff8800720c */ /* 0x001fe20001745670 */
[C---:B------:R-:W-:Y:S01]  /*72f0*/  FMUL.FTZ R236, R115.reuse, R117 ;  /* 0x0000007573ec7220 */ /* 0x040fe20000410000 */
[----:B------:R-:W-:Y:S01]  /*7300*/  FMUL.FTZ R240, R115, R174 ;  /* 0x000000ae73f07220 */ /* 0x000fe20000410000 */
[----:B------:R-:W-:Y:S01]  /*7310*/  FADD.FTZ R115, RZ, R4 ;  /* 0x00000004ff737221 */ /* 0x000fe20000010000 */
[----:B------:R-:W-:-:S03]  /*7320*/  FFMA.FTZ R157, R50, R67, R5 ;  /* 0x00000043329d7223 */ /* 0x000fc60000010005 */
[C---:B------:R-:W-:Y:S01]  /*7330*/  FMUL.FTZ R5, R160.reuse, R115 ;  /* 0x00000073a0057220 */ /* 0x040fe20000410000 */
[----:B------:R-:W-:-:S04]  /*7340*/  FMUL.FTZ R160, R160, R157 ;  /* 0x0000009da0a07220 */ /* 0x000fc80000410000 */
[----:B------:R-:W-:Y:S01]  /*7350*/  FFMA.FTZ R187, R234, R115, R160 ;  /* 0x00000073eabb7223 */ /* 0x000fe200000100a0 */
[----:B------:R-:W-:Y:S01]  /*7360*/  LOP3.LUT R160, R136, 0x1f, RZ, 0xc0, !PT ;  /* 0x0000001f88a07812 */ /* 0x000fe200078ec0ff */
[----:B------:R-:W-:Y:S01]  /*7370*/  VOTEU.ALL UP0, P2 ;  /* 0x0000000000ff7886 */ /* 0x000fe20001000000 */
[----:B------:R-:W-:Y:S01]  /*7380*/  FFMA.FTZ R6, -R91, R6, R244 ;  /* 0x000000065b067223 */ /* 0x000fe200000101f4 */
[----:B------:R-:W-:Y:S01]  /*7390*/  FFMA.FTZ R240, R113, R117, R240 ;  /* 0x0000007571f07223 */ /* 0x000fe200000100f0 */
[----:B------:R-:W-:Y:S01]  /*73a0*/  ISETP.NE.AND P6, PT, R160, 0x1f, PT ;  /* 0x0000001fa000780c */ /* 0x000fe20003fc5270 */
[----:B------:R-:W-:Y:S01]  /*73b0*/  FFMA.FTZ R238, R91, R7, R238 ;  /* 0x000000075bee7223 */ /* 0x000fe200000100ee */
[----:B------:R-:W-:Y:S01]  /*73c0*/  FFMA.FTZ R236, R113, R174, -R236 ;  /* 0x000000ae71ec7223 */ /* 0x000fe200000108ec */
[----:B------:R-:W-:Y:S01]  /*73d0*/  @!UP0 ULEA UR32, UR8, UR28, 0x4 ;  /* 0x0000001c08208291 */ /* 0x000fe2000f8e20ff */
[----:B------:R-:W-:Y:S01]  /*73e0*/  FFMA.FTZ R240, -R93, R240, R6 ;  /* 0x000000f05df07223 */ /* 0x000fe20000010106 */
[----:B------:R-:W-:Y:S01]  /*73f0*/  FFMA.FTZ R113, R234, R157, -R5 ;  /* 0x0000009dea717223 */ /* 0x000fe20000010805 */
[----:B------:R-:W-:-:S02]  /*7400*/  MOV R4, 0x3f800000 ;  /* 0x3f80000000047802 */ /* 0x000fc40000000f00 */
[----:B------:R-:W-:Y:S01]  /*7410*/  CS2R R6, SRZ ;  /* 0x0000000000067805 */ /* 0x000fe2000001ff00 */
[----:B------:R-:W-:Y:S02]  /*7420*/  HFMA2 R5, -RZ, RZ, 0, 0 ;  /* 0x00000000ff057431 */ /* 0x000fe400000001ff */
[----:B------:R-:W-:Y:S01]  /*7430*/  FFMA.FTZ R236, R93, R236, R238 ;  /* 0x000000ec5dec7223 */ /* 0x000fe200000100ee */
[----:B------:R-:W-:Y:S01]  /*7440*/  FFMA.FTZ R193, R0, R139, R137 ;  /* 0x0000008b00c17223 */ /* 0x000fe20000010089 */
[C---:B------:R-:W-:Y:S01]  /*7450*/  FFMA.FTZ R234, -R95.reuse, R187, R240 ;  /* 0x000000bb5fea7223 */ /* 0x040fe200000101f0 */
[----:B------:R0:W1:Y:S01]  /*7460*/  SHFL.DOWN PT, R137, R191, 0x1, 0x1f ;  /* 0x08201f00bf897f89 */ /* 0x00006200000e0000 */
[----:B------:R-:W-:Y:S01]  /*7470*/  FFMA.FTZ R236, R95, R113, R236 ;  /* 0x000000715fec7223 */ /* 0x000fe200000100ec */
[----:B------:R-:W-:Y:S02]  /*7480*/  BSSY.RECONVERGENT B0, `(.L_x_12591) ;  /* 0x0000014000007945 */ /* 0x000fe40003800200 */
[----:B------:R-:W2:Y:S01]  /*7490*/  @!P2 LDS.128 R4, [UR32+0x3650] ;  /* 0x00365020ff04a984 */ /* 0x000ea20008000c00 */
[----:B------:R-:W-:-:S03]  /*74a0*/  ISETP.GT.U32.AND P5, PT, R160, 0x1d, PT ;  /* 0x0000001da000780c */ /* 0x000fc60003fa4070 */
[----:B------:R0:W3:Y:S01]  /*74b0*/  SHFL.DOWN PT, R187, R3, 0x1, 0x1f ;  /* 0x08201f0003bb7f89 */ /* 0x0000e200000e0000 */
[----:B------:R-:W-:-:S03]  /*74c0*/  ISETP.GT.U32.AND P4, PT, R160, 0x1b, PT ;  /* 0x0000001ba000780c */ /* 0x000fc60003f84070 */
[----:B------:R0:W4:Y:S01]  /*74d0*/  SHFL.DOWN PT, R113, R2, 0x1, 0x1f ;  /* 0x08201f0002717f89 */ /* 0x00012200000e0000 */
[----:B------:R-:W-:-:S03]  /*74e0*/  ISETP.GT.U32.AND P3, PT, R160, 0x17, PT ;  /* 0x00000017a000780c */ /* 0x000fc60003f64070 */
[----:B------:R0:W0:Y:S01]  /*74f0*/  SHFL.DOWN PT, R242, R193, 0x1, 0x1f ;  /* 0x08201f00c1f27f89 */ /* 0x00002200000e0000 */
[----:B------:R-:W-:Y:S01]  /*7500*/  ISETP.GT.U32.AND P2, PT, R160, 0xf, PT ;  /* 0x0000000fa000780c */ /* 0x000fe20003f44070 */
[----:B------:R-:W-:-:S12]  /*7510*/  @!P6 BRA `(.L_x_12592) ;  /* 0x000000000028e947 */ /* 0x000fd80003800000 */
[CC--:B-1----:R-:W-:Y:S01]  /*7520*/  FMUL.FTZ R240, R2.reuse, R137.reuse ;  /* 0x0000008902f07220 */ /* 0x0c2fe20000410000 */
[C---:B------:R-:W-:Y:S01]  /*7530*/  FMUL.FTZ R137, R3.reuse, R137 ;  /* 0x0000008903897220 */ /* 0x040fe20000410000 */
[CC--:B----4-:R-:W-:Y:S01]  /*7540*/  FMUL.FTZ R238, R2.reuse, R113.reuse ;  /* 0x0000007102ee7220 */ /* 0x0d0fe20000410000 */
[C---:B------:R-:W-:Y:S01]  /*7550*/  FMUL.FTZ R113, R3.reuse, R113 ;  /* 0x0000007103717220 */ /* 0x040fe20000410000 */
[-C--:B0-----:R-:W-:Y:S01]  /*7560*/  FFMA.FTZ R240, R3, R242.reuse, -R240 ;  /* 0x000000f203f07223 */ /* 0x081fe200000108f0 */
[----:B------:R-:W-:Y:S01]  /*7570*/  FFMA.FTZ R242, R2, R242, R137 ;  /* 0x000000f202f27223 */ /* 0x000fe20000010089 */
[C---:B---3--:R-:W-:Y:S01]  /*7580*/  FFMA.FTZ R3, R187.reuse, R3, -R238 ;  /* 0x00000003bb037223 */ /* 0x048fe200000108ee */
[----:B------:R-:W-:Y:S01]  /*7590*/  FFMA.FTZ R2, R187, R2, R113 ;  /* 0x00000002bb027223 */ /* 0x000fe20000010071 */
[----:B------:R-:W-:Y:S01]  /*75a0*/  FADD.FTZ R193, R193, R240 ;  /* 0x000000f0c1c17221 */ /* 0x000fe20000010000 */
[----:B------:R-:W-:-:S07]  /*75b0*/  FADD.FTZ R191, R191, R242 ;  /* 0x000000f2bfbf7221 */ /* 0x000fce0000010000 */
.L_x_12592:
[----:B------:R-:W-:Y:S05]  /*75c0*/  BSYNC.RECONVERGENT B0 ;  /* 0x0000000000007941 */ /* 0x000fea0003800200 */
.L_x_12591:
[----:B---3--:R3:W2:Y:S01]  /*75d0*/  SHFL.DOWN PT, R187, R3, 0x2, 0x1f ;  /* 0x08401f0003bb7f89 */ /* 0x0086a200000e0000 */
[----:B------:R-:W-:Y:S03]  /*75e0*/  BSSY.RECONVERGENT B0, `(.L_x_12593) ;  /* 0x000000f000007945 */ /* 0x000fe60003800200 */
[----:B----4-:R3:W4:Y:S04]  /*75f0*/  SHFL.DOWN PT, R113, R2, 0x2, 0x1f ;  /* 0x08401f0002717f89 */ /* 0x01072800000e0000 */
[----:B0-----:R3:W0:Y:S04]  /*7600*/  SHFL.DOWN PT, R242, R193, 0x2, 0x1f ;  /* 0x08401f00c1f27f89 */ /* 0x00162800000e0000 */
[----:B-1----:R3:W1:Y:S01]  /*7610*/  SHFL.DOWN PT, R137, R191, 0x2, 0x1f ;  /* 0x08401f00bf897f89 */ /* 0x00266200000e0000 */
[----:B------:R-:W-:Y:S05]  /*7620*/  @P5 BRA `(.L_x_12594) ;  /* 0x0000000000285947 */ /* 0x000fea0003800000 */
[CC--:B-1----:R-:W-:Y:S01]  /*7630*/  FMUL.FTZ R240, R2.reuse, R137.reuse ;  /* 0x0000008902f07220 */ /* 0x0c2fe20000410000 */
[C---:B------:R-:W-:Y:S01]  /*7640*/  FMUL.FTZ R137, R3.reuse, R137 ;  /* 0x0000008903897220 */ /* 0x040fe20000410000 */
[CC--:B----4-:R-:W-:Y:S01]  /*7650*/  FMUL.FTZ R238, R2.reuse, R113.reuse ;  /* 0x0000007102ee7220 */ /* 0x0d0fe20000410000 */
[C---:B------:R-:W-:Y:S01]  /*7660*/  FMUL.FTZ R113, R3.reuse, R113 ;  /* 0x0000007103717220 */ /* 0x040fe20000410000 */
[CC--:B0-----:R-:W-:Y:S01]  /*7670*/  FFMA.FTZ R240, R3.reuse, R242.reuse, -R240 ;  /* 0x000000f203f07223 */ /* 0x0c1fe200000108f0 */
[C---:B------:R-:W-:Y:S01]  /*7680*/  FFMA.FTZ R242, R2.reuse, R242, R137 ;  /* 0x000000f202f27223 */ /* 0x040fe20000010089 */
[-C--:B--23--:R-:W-:Y:S01]  /*7690*/  FFMA.FTZ R3, R3, R187.reuse, -R238 ;  /* 0x000000bb03037223 */ /* 0x08cfe200000108ee */
[----:B------:R-:W-:Y:S01]  /*76a0*/  FFMA.FTZ R2, R2, R187, R113 ;  /* 0x000000bb02027223 */ /* 0x000fe20000010071 */
[----:B------:R-:W-:Y:S01]  /*76b0*/  FADD.FTZ R193, R193, R240 ;  /* 0x000000f0c1c17221 */ /* 0x000fe20000010000 */
[----:B------:R-:W-:-:S07]  /*76c0*/  FADD.FTZ R191, R191, R242 ;  /* 0x000000f2bfbf7221 */ /* 0x000fce0000010000 */
.L_x_12594:
[----:B------:R-:W-:Y:S05]  /*76d0*/  BSYNC.RECONVERGENT B0 ;  /* 0x0000000000007941 */ /* 0x000fea0003800200 */
.L_x_12593:
[----:B--2---:R2:W2:Y:S01]  /*76e0*/  SHFL.DOWN PT, R187, R3, 0x4, 0x1f ;  /* 0x08801f0003bb7f89 */ /* 0x0044a200000e0000 */
[----:B------:R-:W-:Y:S03]  /*76f0*/  BSSY.RECONVERGENT B0, `(.L_x_12595) ;  /* 0x000000f000007945 */ /* 0x000fe60003800200 */
[----:B----4-:R4:W2:Y:S04]  /*7700*/  SHFL.DOWN PT, R113, R2, 0x4, 0x1f ;  /* 0x08801f0002717f89 */ /* 0x0108a800000e0000 */
[----:B0-----:R4:W0:Y:S04]  /*7710*/  SHFL.DOWN PT, R242, R193, 0x4, 0x1f ;  /* 0x08801f00c1f27f89 */ /* 0x00182800000e0000 */
[----:B-1----:R4:W1:Y:S01]  /*7720*/  SHFL.DOWN PT, R137, R191, 0x4, 0x1f ;  /* 0x08801f00bf897f89 */ /* 0x00286200000e0000 */
[----:B------:R-:W-:Y:S05]  /*7730*/  @P4 BRA `(.L_x_12596) ;  /* 0x0000000000284947 */ /* 0x000fea0003800000 */
[CC--:B-1----:R-:W-:Y:S01]  /*7740*/  FMUL.FTZ R240, R2.reuse, R137.reuse ;  /* 0x0000008902f07220 */ /* 0x0c2fe20000410000 */
[C---:B------:R-:W-:Y:S01]  /*7750*/  FMUL.FTZ R137, R3.reuse, R137 ;  /* 0x0000008903897220 */ /* 0x040fe20000410000 */
[CC--:B--2---:R-:W-:Y:S01]  /*7760*/  FMUL.FTZ R238, R2.reuse, R113.reuse ;  /* 0x0000007102ee7220 */ /* 0x0c4fe20000410000 */
[C---:B------:R-:W-:Y:S01]  /*7770*/  FMUL.FTZ R113, R3.reuse, R113 ;  /* 0x0000007103717220 */ /* 0x040fe20000410000 */
[CC--:B0-----:R-:W-:Y:S01]  /*7780*/  FFMA.FTZ R240, R3.reuse, R242.reuse, -R240 ;  /* 0x000000f203f07223 */ /* 0x0c1fe200000108f0 */
[C---:B------:R-:W-:Y:S01]  /*7790*/  FFMA.FTZ R242, R2.reuse, R242, R137 ;  /* 0x000000f202f27223 */ /* 0x040fe20000010089 */
[-C--:B---3--:R-:W-:Y:S01]  /*77a0*/  FFMA.FTZ R3, R3, R187.reuse, -R238 ;  /* 0x000000bb03037223 */ /* 0x088fe200000108ee */
[----:B----4-:R-:W-:Y:S01]  /*77b0*/  FFMA.FTZ R2, R2, R187, R113 ;  /* 0x000000bb02027223 */ /* 0x010fe20000010071 */
[----:B------:R-:W-:Y:S01]  /*77c0*/  FADD.FTZ R193, R193, R240 ;  /* 0x000000f0c1c17221 */ /* 0x000fe20000010000 */
[----:B------:R-:W-:-:S07]  /*77d0*/  FADD.FTZ R191, R191, R242 ;  /* 0x000000f2bfbf7221 */ /* 0x000fce0000010000 */
.L_x_12596:
[----:B------:R-:W-:Y:S05]  /*77e0*/  BSYNC.RECONVERGENT B0 ;  /* 0x0000000000007941 */ /* 0x000fea0003800200 */
.L_x_12595:
[----:B--2---:R2:W2:Y:S01]  /*77f0*/  SHFL.DOWN PT, R187, R3, 0x8, 0x1f ;  /* 0x09001f0003bb7f89 */ /* 0x0044a200000e0000 */
[----:B------:R-:W-:Y:S03]  /*7800*/  BSSY.RECONVERGENT B0, `(.L_x_12597) ;  /* 0x000000f000007945 */ /* 0x000fe60003800200 */
[----:B------:R1:W2:Y:S04]  /*7810*/  SHFL.DOWN PT, R113, R2, 0x8, 0x1f ;  /* 0x09001f0002717f89 */ /* 0x0002a800000e0000 */
[----:B0-----:R0:W0:Y:S04]  /*7820*/  SHFL.DOWN PT, R242, R193, 0x8, 0x1f ;  /* 0x09001f00c1f27f89 */ /* 0x00102800000e0000 */
[----:B-1----:R1:W0:Y:S01]  /*7830*/  SHFL.DOWN PT, R137, R191, 0x8, 0x1f ;  /* 0x09001f00bf897f89 */ /* 0x00222200000e0000 */
[----:B------:R-:W-:Y:S05]  /*7840*/  @P3 BRA `(.L_x_12598) ;  /* 0x0000000000283947 */ /* 0x000fea0003800000 */
[CC--:B0-----:R-:W-:Y:S01]  /*7850*/  FMUL.FTZ R240, R2.reuse, R137.reuse ;  /* 0x0000008902f07220 */ /* 0x0c1fe20000410000 */
[C---:B------:R-:W-:Y:S01]  /*7860*/  FMUL.FTZ R137, R3.reuse, R137 ;  /* 0x0000008903897220 */ /* 0x040fe20000410000 */
[CC--:B--2---:R-:W-:Y:S01]  /*7870*/  FMUL.FTZ R238, R2.reuse, R113.reuse ;  /* 0x0000007102ee7220 */ /* 0x0c4fe20000410000 */
[C---:B------:R-:W-:Y:S01]  /*7880*/  FMUL.FTZ R113, R3.reuse, R113 ;  /* 0x0000007103717220 */ /* 0x040fe20000410000 */
[CC--:B------:R-:W-:Y:S01]  /*7890*/  FFMA.FTZ R240, R3.reuse, R242.reuse, -R240 ;  /* 0x000000f203f07223 */ /* 0x0c0fe200000108f0 */
[C---:B------:R-:W-:Y:S01]  /*78a0*/  FFMA.FTZ R242, R2.reuse, R242, R137 ;  /* 0x000000f202f27223 */ /* 0x040fe20000010089 */
[-C--:B---3--:R-:W-:Y:S01]  /*78b0*/  FFMA.FTZ R3, R3, R187.reuse, -R238 ;  /* 0x000000bb03037223 */ /* 0x088fe200000108ee */
[----:B----4-:R-:W-:Y:S01]  /*78c0*/  FFMA.FTZ R2, R2, R187, R113 ;  /* 0x000000bb02027223 */ /* 0x010fe20000010071 */
[----:B------:R-:W-:Y:S01]  /*78d0*/  FADD.FTZ R193, R193, R240 ;  /* 0x000000f0c1c17221 */ /* 0x000fe20000010000 */
[----:B-1----:R-:W-:-:S07]  /*78e0*/  FADD.FTZ R191, R191, R242 ;  /* 0x000000f2bfbf7221 */ /* 0x002fce0000010000 */
.L_x_12598:
[----:B------:R-:W-:Y:S05]  /*78f0*/  BSYNC.RECONVERGENT B0 ;  /* 0x0000000000007941 */ /* 0x000fea0003800200 */
.L_x_12597:
[----:B--2---:R2:W1:Y:S01]  /*7900*/  SHFL.DOWN PT, R187, R3, 0x10, 0x1f ;  /* 0x0a001f0003bb7f89 */ /* 0x00446200000e0000 */
[----:B------:R-:W-:Y:S03]  /*7910*/  BSSY.RECONVERGENT B0, `(.L_x_12599) ;  /* 0x000000f000007945 */ /* 0x000fe60003800200 */
[----:B------:R2:W1:Y:S04]  /*7920*/  SHFL.DOWN PT, R113, R2, 0x10, 0x1f ;  /* 0x0a001f0002717f89 */ /* 0x00046800000e0000 */
[----:B0-----:R2:W0:Y:S04]  /*7930*/  SHFL.DOWN PT, R242, R193, 0x10, 0x1f ;  /* 0x0a001f00c1f27f89 */ /* 0x00142800000e0000 */
[----:B------:R2:W0:Y:S01]  /*7940*/  SHFL.DOWN PT, R137, R191, 0x10, 0x1f ;  /* 0x0a001f00bf897f89 */ /* 0x00042200000e0000 */
[----:B------:R-:W-:Y:S05]  /*7950*/  @P2 BRA `(.L_x_12600) ;  /* 0x0000000000282947 */ /* 0x000fea0003800000 */
        /* <DEDUP_REMOVED lines=10> */
.L_x_12600:
[----:B------:R-:W-:Y:S05]  /*7a00*/  BSYNC.RECONVERGENT B0 ;  /* 0x0000000000007941 */ /* 0x000fea0003800200 */
.L_x_12599:
[C---:B-1----:R-:W-:Y:S01]  /*7a10*/  FMUL.FTZ R113, R200.reuse, R115 ;  /* 0x00000073c8717220 */ /* 0x042fe20000410000 */
[----:B------:R-:W-:Y:S01]  /*7a20*/  SHFL.DOWN PT, R209, R2, 0x1, 0x1f ;  /* 0x08201f0002d17f89 */ /* 0x000fe200000e0000 */
[-C--:B------:R-:W-:Y:S01]  /*7a30*/  FMUL.FTZ R240, R200, R157.reuse ;  /* 0x0000009dc8f07220 */ /* 0x080fe20000410000 */
[----:B------:R-:W-:Y:S01]  /*7a40*/  ISETP.NE.AND P2, PT, R136, 0x1f, PT ;  /* 0x0000001f8800780c */ /* 0x000fe20003f45270 */
[C---:B------:R-:W-:Y:S01]  /*7a50*/  FFMA.FTZ R238, R202.reuse, R157, -R113 ;  /* 0x0000009dcaee7223 */ /* 0x040fe20000010871 */
[----:B------:R-:W2:Y:S01]  /*7a60*/  SHFL.IDX PT, R197, R7, RZ, 0x1f ;  /* 0x00001fff07c57589 */ /* 0x000ea200000e0000 */
[----:B------:R-:W-:Y:S01]  /*7a70*/  FFMA.FTZ R113, R202, R115, R240 ;  /* 0x00000073ca717223 */ /* 0x000fe200000100f0 */
[----:B------:R-:W-:Y:S01]  /*7a80*/  ISETP.NE.AND P3, PT, R136, RZ, PT ;  /* 0x000000ff8800720c */ /* 0x000fe20003f65270 */
[----:B------:R-:W-:Y:S01]  /*7a90*/  FFMA.FTZ R187, R51, R130, R238 ;  /* 0x0000008233bb7223 */ /* 0x000fe200000100ee */
[----:B------:R-:W-:Y:S01]  /*7aa0*/  SHFL.DOWN PT, R207, R3, 0x1, 0x1f ;  /* 0x08201f0003cf7f89 */ /* 0x000fe200000e0000 */
[----:B------:R-:W-:Y:S01]  /*7ab0*/  FADD.FTZ R113, RZ, R113 ;  /* 0x00000071ff717221 */ /* 0x000fe20000010000 */
[----:B------:R-:W-:Y:S01]  /*7ac0*/  ULEA UR33, UR11, 0xfffffc00, 0xa ;  /* 0xfffffc000b217891 */ /* 0x000fe2000f8e50ff */
[C---:B0-----:R-:W-:Y:S01]  /*7ad0*/  FMUL.FTZ R137, R214.reuse, R187 ;  /* 0x000000bbd6897220 */ /* 0x041fe20000410000 */
[----:B------:R-:W0:Y:S01]  /*7ae0*/  SHFL.IDX PT, R199, R6, RZ, 0x1f ;  /* 0x00001fff06c77589 */ /* 0x000e2200000e0000 */
[-C--:B------:R-:W-:Y:S01]  /*7af0*/  FMUL.FTZ R238, R214, R113.reuse ;  /* 0x00000071d6ee7220 */ /* 0x080fe20000410000 */
[----:B------:R-:W-:Y:S01]  /*7b00*/  USHF.R.S32.HI UR43, URZ, 0x1f, UR33 ;  /* 0x0000001fff2b7899 */ /* 0x000fe20008011421 */
[C---:B------:R-:W-:Y:S01]  /*7b10*/  FFMA.FTZ R137, R212.reuse, R113, R137 ;  /* 0x00000071d4897223 */ /* 0x040fe20000010089 */
[----:B------:R-:W1:Y:S01]  /*7b20*/  SHFL.DOWN PT, R211, R193, 0x1, 0x1f ;  /* 0x08201f00c1d37f89 */ /* 0x000e6200000e0000 */
[----:B------:R-:W-:Y:S01]  /*7b30*/  FFMA.FTZ R189, R212, R187, -R238 ;  /* 0x000000bbd4bd7223 */ /* 0x000fe200000108ee */
[----:B------:R-:W-:Y:S01]  /*7b40*/  FMUL.FTZ R186, R79, -R186 ;  /* 0x800000ba4fba7220 */ /* 0x000fe20000410000 */
[----:B------:R-:W-:Y:S01]  /*7b50*/  FADD.FTZ R137, RZ, R137 ;  /* 0x00000089ff897221 */ /* 0x000fe20000010000 */
[----:B------:R2:W5:Y:S01]  /*7b60*/  SHFL.IDX PT, R201, R2, RZ, 0x1f ;  /* 0x00001fff02c97589 */ /* 0x00056200000e0000 */
[----:B------:R-:W-:Y:S01]  /*7b70*/  FFMA.FTZ R189, R52, R69, R189 ;  /* 0x0000004534bd7223 */ /* 0x000fe200000100bd */
[----:B------:R-:W-:Y:S01]  /*7b80*/  VOTEU.ALL UP0, P3 ;  /* 0x0000000000ff7886 */ /* 0x000fe20001800000 */
[----:B------:R-:W-:Y:S01]  /*7b90*/  FMUL.FTZ R182, R75, -R182 ;  /* 0x800000b64bb67220 */ /* 0x000fe20000410000 */
[----:B------:R-:W5:Y:S01]  /*7ba0*/  SHFL.DOWN PT, R240, R191, 0x1, 0x1f ;  /* 0x08201f00bff07f89 */ /* 0x000f6200000e0000 */
[----:B------:R-:W-:Y:S02]  /*7bb0*/  BSSY.RECONVERGENT B0, `(.L_x_12601) ;  /* 0x00001f5000007945 */ /* 0x000fe40003800200 */
[----:B------:R-:W-:Y:S01]  /*7bc0*/  @!UP0 ULEA UR32, UR8, UR28, 0x4 ;  /* 0x0000001c08208291 */ /* 0x000fe2000f8e20ff */
[----:B------:R0:W5:Y:S01]  /*7bd0*/  SHFL.IDX PT, R195, R3, RZ, 0x1f ;  /* 0x00001fff03c37589 */ /* 0x00016200000e0000 */
[----:B--234-:R-:W-:-:S03]  /*7be0*/  @P2 FMUL.FTZ R2, R209, R197 ;  /* 0x000000c5d1022220 */ /* 0x01cfc60000410000 */
[----:B------:R-:W2:Y:S01]  /*7bf0*/  SHFL.IDX PT, R191, R191, RZ, 0x1f ;  /* 0x00001fffbfbf7589 */ /* 0x000ea200000e0000 */
[C---:B0-----:R-:W-:Y:S01]  /*7c00*/  FMUL.FTZ R3, R230.reuse, R113 ;  /* 0x00000071e6037220 */ /* 0x041fe20000410000 */
[----:B------:R-:W-:Y:S01]  /*7c10*/  FMUL.FTZ R230, R230, R187 ;  /* 0x000000bbe6e67220 */ /* 0x000fe20000410000 */
[----:B------:R-:W-:Y:S01]  /*7c20*/  @P2 FFMA.FTZ R2, R207, R199, -R2 ;  /* 0x000000c7cf022223 */ /* 0x000fe20000010802 */
[----:B------:R-:W0:Y:S01]  /*7c30*/  SHFL.IDX PT, R193, R193, RZ, 0x1f ;  /* 0x00001fffc1c17589 */ /* 0x000e2200000e0000 */
[C---:B------:R-:W-:Y:S01]  /*7c40*/  FFMA.FTZ R3, R232.reuse, R187, -R3 ;  /* 0x000000bbe8037223 */ /* 0x040fe20000010803 */
[----:B------:R-:W-:Y:S01]  /*7c50*/  FFMA.FTZ R203, R232, R113, R230 ;  /* 0x00000071e8cb7223 */ /* 0x000fe200000100e6 */
[C---:B------:R-:W-:Y:S02]  /*7c60*/  FMUL.FTZ R230, R228.reuse, R189 ;  /* 0x000000bde4e67220 */ /* 0x040fe40000410000 */
[----:B------:R-:W-:Y:S01]  /*7c70*/  FFMA.FTZ R236, R97, R3, R236 ;  /* 0x0000000361ec7223 */ /* 0x000fe200000100ec */
[----:B------:R-:W-:Y:S01]  /*7c80*/  FMUL.FTZ R3, R228, R137 ;  /* 0x00000089e4037220 */ /* 0x000fe20000410000 */
[----:B------:R-:W-:Y:S01]  /*7c90*/  @P2 FMUL.FTZ R228, R207, R197 ;  /* 0x000000c5cfe42220 */ /* 0x000fe20000410000 */
[----:B------:R-:W-:Y:S01]  /*7ca0*/  FFMA.FTZ R234, -R97, R203, R234 ;  /* 0x000000cb61ea7223 */ /* 0x000fe200000101ea */
[C---:B------:R-:W-:Y:S01]  /*7cb0*/  FFMA.FTZ R205, R226.reuse, R137, R230 ;  /* 0x00000089e2cd7223 */ /* 0x040fe200000100e6 */
[----:B------:R-:W-:Y:S01]  /*7cc0*/  FFMA.FTZ R203, R226, R189, -R3 ;  /* 0x000000bde2cb7223 */ /* 0x000fe20000010803 */
[----:B------:R-:W-:Y:S01]  /*7cd0*/  @P2 FFMA.FTZ R3, R209, R199, R228 ;  /* 0x000000c7d1032223 */ /* 0x000fe200000100e4 */
[----:B-1----:R-:W-:Y:S01]  /*7ce0*/  @P2 FADD.FTZ R199, R211, R2 ;  /* 0x00000002d3c72221 */ /* 0x002fe20000010000 */
[----:B-----5:R-:W-:Y:S01]  /*7cf0*/  FMUL.FTZ R2, R201, R7 ;  /* 0x00000007c9027220 */ /* 0x020fe20000410000 */
[C---:B------:R-:W-:Y:S01]  /*7d00*/  FFMA.FTZ R226, -R99.reuse, R205, R234 ;  /* 0x000000cd63e27223 */ /* 0x040fe200000101ea */
[----:B------:R-:W-:Y:S01]  /*7d10*/  @P2 FADD.FTZ R197, R240, R3 ;  /* 0x00000003f0c52221 */ /* 0x000fe20000010000 */
[----:B------:R-:W-:Y:S01]  /*7d20*/  FFMA.FTZ R228, R99, R203, R236 ;  /* 0x000000cb63e47223 */ /* 0x000fe200000100ec */
[-C--:B------:R-:W-:Y:S01]  /*7d30*/  FFMA.FTZ R230, R195, R6.reuse, -R2 ;  /* 0x00000006c3e67223 */ /* 0x080fe20000010802 */
[----:B------:R-:W-:Y:S01]  /*7d40*/  P2R R2, PR, RZ, 0x8 ;  /* 0x00000008ff027803 */ /* 0x000fe20000000000 */
[-C--:B------:R-:W-:Y:S01]  /*7d50*/  FMUL.FTZ R234, R197, R9.reuse ;  /* 0x00000009c5ea7220 */ /* 0x080fe20000410000 */
[----:B------:R-:W-:Y:S01]  /*7d60*/  FMUL.FTZ R236, R199, R9 ;  /* 0x00000009c7ec7220 */ /* 0x000fe20000410000 */
[C---:B------:R-:W-:Y:S01]  /*7d70*/  FMUL.FTZ R2, R201.reuse, R5 ;  /* 0x00000005c9027220 */ /* 0x040fe20000410000 */
[----:B------:R-:W-:Y:S01]  /*7d80*/  FMUL.FTZ R232, R201, R6 ;  /* 0x00000006c9e87220 */ /* 0x000fe20000410000 */
[----:B------:R-:W-:Y:S01]  /*7d90*/  FFMA.FTZ R234, R199, R8, R234 ;  /* 0x00000008c7ea7223 */ /* 0x000fe200000100ea */
[----:B------:R-:W-:Y:S01]  /*7da0*/  FMUL.FTZ R6, R201, R4 ;  /* 0x00000004c9067220 */ /* 0x000fe20000410000 */
[----:B------:R-:W-:Y:S01]  /*7db0*/  FFMA.FTZ R236, R197, R8, -R236 ;  /* 0x00000008c5ec7223 */ /* 0x000fe200000108ec */
[----:B------:R-:W-:Y:S01]  /*7dc0*/  FFMA.FTZ R4, R195, R4, -R2 ;  /* 0x00000004c3047223 */ /* 0x000fe20000010802 */
[C---:B------:R-:W-:Y:S01]  /*7dd0*/  FMUL.FTZ R3, R222.reuse, R189 ;  /* 0x000000bdde037220 */ /* 0x040fe20000410000 */
[-C--:B------:R-:W-:Y:S01]  /*7de0*/  FMUL.FTZ R2, R222, R137.reuse ;  /* 0x00000089de027220 */ /* 0x080fe20000410000 */
[----:B------:R-:W-:Y:S01]  /*7df0*/  FFMA.FTZ R9, R101, R224, R234 ;  /* 0x000000e065097223 */ /* 0x000fe200000100ea */
[----:B------:R-:W-:Y:S01]  /*7e00*/  FADD.FTZ R185, R185, R236 ;  /* 0x000000ecb9b97221 */ /* 0x000fe20000010000 */
[C---:B------:R-:W-:Y:S01]  /*7e10*/  FFMA.FTZ R3, R220.reuse, R137, R3 ;  /* 0x00000089dc037223 */ /* 0x040fe20000010003 */
[----:B------:R-:W-:Y:S01]  /*7e20*/  FFMA.FTZ R2, R220, R189, -R2 ;  /* 0x000000bddc027223 */ /* 0x000fe20000010802 */
[C---:B------:R-:W-:Y:S01]  /*7e30*/  FFMA.FTZ R5, R195.reuse, R5, R6 ;  /* 0x00000005c3057223 */ /* 0x040fe20000010006 */
[C---:B------:R-:W-:Y:S01]  /*7e40*/  FMUL.FTZ R234, R222.reuse, R9 ;  /* 0x00000009deea7220 */ /* 0x040fe20000410000 */
[----:B------:R-:W-:Y:S01]  /*7e50*/  FMUL.FTZ R6, R222, R185 ;  /* 0x000000b9de067220 */ /* 0x000fe20000410000 */
[----:B------:R-:W-:Y:S01]  /*7e60*/  FADD.FTZ R8, RZ, R3 ;  /* 0x00000003ff087221 */ /* 0x000fe20000010000 */
[----:B------:R-:W-:Y:S01]  /*7e70*/  FFMA.FTZ R232, R195, R7, R232 ;  /* 0x00000007c3e87223 */ /* 0x000fe200000100e8 */
[----:B------:R-:W-:Y:S01]  /*7e80*/  FFMA.FTZ R222, R53, R132, R2 ;  /* 0x0000008435de7223 */ /* 0x000fe20000010002 */
[C---:B------:R-:W-:Y:S01]  /*7e90*/  FFMA.FTZ R234, R220.reuse, R185, -R234 ;  /* 0x000000b9dcea7223 */ /* 0x040fe200000108ea */
[----:B------:R-:W-:Y:S01]  /*7ea0*/  FFMA.FTZ R224, R220, R9, R6 ;  /* 0x00000009dce07223 */ /* 0x000fe20000010006 */
[C---:B------:R-:W-:Y:S01]  /*7eb0*/  FMUL.FTZ R2, R183.reuse, R8 ;  /* 0x00000008b7027220 */ /* 0x040fe20000410000 */
[----:B------:R-:W-:Y:S01]  /*7ec0*/  FMUL.FTZ R3, R183, R222 ;  /* 0x000000deb7037220 */ /* 0x000fe20000410000 */
[----:B--2---:R-:W-:Y:S01]  /*7ed0*/  FADD.FTZ R7, R191, R232 ;  /* 0x000000e8bf077221 */ /* 0x004fe20000010000 */
[----:B------:R-:W-:Y:S01]  /*7ee0*/  FADD.FTZ R191, R181, R234 ;  /* 0x000000eab5bf7221 */ /* 0x000fe20000010000 */
[----:B------:R-:W-:Y:S01]  /*7ef0*/  FFMA.FTZ R181, R99, R218, R224 ;  /* 0x000000da63b57223 */ /* 0x000fe200000100e0 */
[C---:B------:R-:W-:Y:S01]  /*7f00*/  FFMA.FTZ R183, R179.reuse, R222, -R2 ;  /* 0x000000deb3b77223 */ /* 0x040fe20000010802 */
[----:B------:R-:W-:Y:S01]  /*7f10*/  FFMA.FTZ R179, R179, R8, R3 ;  /* 0x00000008b3b37223 */ /* 0x000fe20000010003 */
[C---:B------:R-:W-:Y:S01]  /*7f20*/  FMUL.FTZ R3, R214.reuse, R191 ;  /* 0x000000bfd6037220 */ /* 0x040fe20000410000 */
[-C--:B------:R-:W-:Y:S01]  /*7f30*/  FMUL.FTZ R2, R214, R181.reuse ;  /* 0x000000b5d6027220 */ /* 0x080fe20000410000 */
[----:B0-----:R-:W-:Y:S01]  /*7f40*/  FADD.FTZ R6, R193, R230 ;  /* 0x000000e6c1067221 */ /* 0x001fe20000010000 */
[----:B------:R-:W-:Y:S01]  /*7f50*/  MOV R197, UR38 ;  /* 0x0000002600c57c02 */ /* 0x000fe20008000f00 */
[C---:B------:R-:W-:Y:S01]  /*7f60*/  FFMA.FTZ R214, R212.reuse, R181, R3 ;  /* 0x000000b5d4d67223 */ /* 0x040fe20000010003 */
[----:B------:R-:W-:Y:S01]  /*7f70*/  FFMA.FTZ R212, R212, R191, -R2 ;  /* 0x000000bfd4d47223 */ /* 0x000fe20000010802 */
[----:B------:R-:W-:Y:S01]  /*7f80*/  LOP3.LUT R2, R136, UR33, RZ, 0xfc, !PT ;  /* 0x0000002188027c12 */ /* 0x000fe2000f8efcff */
[----:B------:R0:W-:Y:S01]  /*7f90*/  @!P3 STS.128 [UR32+0x3650], R4 ;  /* 0x00365004ff00b988 */ /* 0x0001e20008000c20 */
[----:B------:R-:W-:Y:S01]  /*7fa0*/  MOV R3, UR43 ;  /* 0x0000002b00037c02 */ /* 0x000fe20008000f00 */
[----:B------:R-:W-:Y:S01]  /*7fb0*/  FADD.FTZ R177, R177, R212 ;  /* 0x000000d4b1b17221 */ /* 0x000fe20000010000 */
[----:B------:R-:W-:Y:S01]  /*7fc0*/  FFMA.FTZ R193, R97, R216, R214 ;  /* 0x000000d861c17223 */ /* 0x000fe200000100d6 */
[----:B------:R-:W-:Y:S01]  /*7fd0*/  UMOV UR32, UR42 ;  /* 0x0000002a00207c82 */ /* 0x000fe20008000000 */
[C---:B------:R-:W-:Y:S01]  /*7fe0*/  FMUL.FTZ R220, R135.reuse, UR47 ;  /* 0x0000002f87dc7c20 */ /* 0x040fe20008410000 */
[----:B------:R-:W-:Y:S01]  /*7ff0*/  MOV R195, UR32 ;  /* 0x0000002000c37c02 */ /* 0x000fe20008000f00 */
[----:B------:R-:W-:Y:S01]  /*8000*/  FMUL.FTZ R224, R135, UR46 ;  /* 0x0000002e87e07c20 */ /* 0x000fe20008410000 */
[----:B------:R-:W-:Y:S01]  /*8010*/  FMUL.FTZ R216, R138, UR46 ;  /* 0x0000002e8ad87c20 */ /* 0x000fe20008410000 */
[C---:B------:R-:W-:Y:S01]  /*8020*/  FFMA.FTZ R220, R145.reuse, UR46, -R220 ;  /* 0x0000002e91dc7c23 */ /* 0x040fe200080108dc */
[----:B------:R-:W-:Y:S01]  /*8030*/  IADD3 R199, PT, PT, R136, 0x60, RZ ;  /* 0x0000006088c77810 */ /* 0x000fe20007ffe0ff */
[----:B------:R-:W-:Y:S01]  /*8040*/  FFMA.FTZ R224, R145, UR47, R224 ;  /* 0x0000002f91e07c23 */ /* 0x000fe200080100e0 */
[----:B------:R-:W-:Y:S01]  /*8050*/  FFMA.FTZ R145, R40, -R57, R145 ;  /* 0x8000003928917223 */ /* 0x000fe20000010091 */
[----:B------:R-:W-:Y:S01]  /*8060*/  FFMA.FTZ R216, R143, UR47, R216 ;  /* 0x0000002f8fd87c23 */ /* 0x000fe200080100d8 */
[----:B0-----:R-:W-:-:S04]  /*8070*/  IMAD.WIDE.U32 R4, R197, UR8, R2 ;  /* 0x00000008c5047c25 */ /* 0x001fc8000f8e0002 */
[C---:B------:R-:W-:Y:S01]  /*8080*/  FMUL.FTZ R3, R200.reuse, R177 ;  /* 0x000000b1c8037220 */ /* 0x040fe20000410000 */
[-C--:B------:R-:W-:Y:S01]  /*8090*/  FMUL.FTZ R200, R200, R193.reuse ;  /* 0x000000c1c8c87220 */ /* 0x080fe20000410000 */
[----:B------:R-:W-:Y:S01]  /*80a0*/  LEA R6, R195, -R2, 0x1 ;  /* 0x80000002c3067211 */ /* 0x000fe200078e08ff */
        /* <DEDUP_REMOVED lines=8> */
[----:B------:R-:W-:Y:S01]  /*8130*/  FMUL.FTZ R212, R0, R3 ;  /* 0x0000000300d47220 */ /* 0x000fe20000410000 */
[----:B------:R-:W-:Y:S01]  /*8140*/  MOV R175, UR39 ;  /* 0x0000002700af7c02 */ /* 0x000fe20008000f00 */
[C---:B------:R-:W-:Y:S01]  /*8150*/  FMUL.FTZ R2, R165.reuse, R200 ;  /* 0x000000c8a5027220 */ /* 0x040fe20000410000 */
[----:B------:R-:W-:Y:S01]  /*8160*/  FMUL.FTZ R165, R165, R210 ;  /* 0x000000d2a5a57220 */ /* 0x000fe20000410000 */
[----:B------:R-:W-:Y:S01]  /*8170*/  FMUL.FTZ R218, R71, R202 ;  /* 0x000000ca47da7220 */ /* 0x000fe20000410000 */
[----:B------:R-:W-:-:S02]  /*8180*/  HFMA2 R197, -RZ, RZ, 0, 7.8678131103515625e-06 ;  /* 0x00000084ffc57431 */ /* 0x000fc400000001ff */
[C---:B------:R-:W-:Y:S01]  /*8190*/  FFMA.FTZ R2, R167.reuse, R210, R2 ;  /* 0x000000d2a7027223 */ /* 0x040fe20000010002 */
[----:B------:R-:W-:Y:S01]  /*81a0*/  FFMA.FTZ R202, R167, R200, -R165 ;  /* 0x000000c8a7ca7223 */ /* 0x000fe200000108a5 */
[----:B------:R-:W-:Y:S01]  /*81b0*/  FMUL.FTZ R167, R133, UR46 ;  /* 0x0000002e85a77c20 */ /* 0x000fe20008410000 */
[----:B------:R-:W-:Y:S01]  /*81c0*/  FMUL.FTZ R195, R140, UR46 ;  /* 0x0000002e8cc37c20 */ /* 0x000fe20008410000 */
[----:B------:R-:W-:Y:S01]  /*81d0*/  FFMA.FTZ R165, R93, R208, R2 ;  /* 0x000000d05da57223 */ /* 0x000fe20000010002 */
[----:B------:R-:W-:Y:S01]  /*81e0*/  FADD.FTZ R173, R173, R202 ;  /* 0x000000caadad7221 */ /* 0x000fe20000010000 */
[----:B------:R-:W-:Y:S01]  /*81f0*/  FFMA.FTZ R208, R168, UR47, R167 ;  /* 0x0000002fa8d07c23 */ /* 0x000fe200080100a7 */
[----:B------:R-:W-:Y:S02]  /*8200*/  IMAD R7, R136, R197, UR28 ;  /* 0x0000001c88077e24 */ /* 0x000fe4000f8e02c5 */
[----:B------:R-:W-:Y:S01]  /*8210*/  FFMA.FTZ R195, R162, UR47, R195 ;  /* 0x0000002fa2c37c23 */ /* 0x000fe200080100c3 */
[C---:B------:R-:W-:Y:S01]  /*8220*/  FMUL.FTZ R3, R188.reuse, R173 ;  /* 0x000000adbc037220 */ /* 0x040fe20000410000 */
[-C--:B------:R-:W-:Y:S01]  /*8230*/  FMUL.FTZ R188, R188, R165.reuse ;  /* 0x000000a5bcbc7220 */ /* 0x080fe20000410000 */
[----:B------:R-:W-:Y:S01]  /*8240*/  FFMA.FTZ R162, R39, -R118, R162 ;  /* 0x8000007627a27223 */ /* 0x000fe200000100a2 */
[----:B------:R0:W-:Y:S01]  /*8250*/  STS [R7+0x1080], R212 ;  /* 0x001080d407007388 */ /* 0x0001e20000000800 */
[C---:B------:R-:W-:Y:S01]  /*8260*/  FFMA.FTZ R2, R190.reuse, R165, R3 ;  /* 0x000000a5be027223 */ /* 0x040fe20000010003 */
[----:B------:R-:W-:Y:S01]  /*8270*/  FFMA.FTZ R188, R190, R173, -R188 ;  /* 0x000000adbebc7223 */ /* 0x000fe200000108bc */
[----:B------:R-:W-:Y:S01]  /*8280*/  FMUL.FTZ R3, R133, UR47 ;  /* 0x0000002f85037c20 */ /* 0x000fe20008410000 */
[----:B------:R-:W-:Y:S01]  /*8290*/  FMUL.FTZ R214, R0, -R195 ;  /* 0x800000c300d67220 */ /* 0x000fe20000410000 */
[----:B------:R-:W-:Y:S01]  /*82a0*/  FFMA.FTZ R206, R91, R206, R2 ;  /* 0x000000ce5bce7223 */ /* 0x000fe20000010002 */
[----:B------:R-:W-:Y:S01]  /*82b0*/  FADD.FTZ R188, R171, R188 ;  /* 0x000000bcabbc7221 */ /* 0x000fe20000010000 */
[----:B------:R-:W-:Y:S01]  /*82c0*/  FFMA.FTZ R202, R168, UR46, -R3 ;  /* 0x0000002ea8ca7c23 */ /* 0x000fe20008010803 */
[----:B------:R-:W-:Y:S01]  /*82d0*/  FMUL.FTZ R171, R83, -R204 ;  /* 0x800000cc53ab7220 */ /* 0x000fe20000410000 */
[C---:B------:R-:W-:Y:S01]  /*82e0*/  FMUL.FTZ R2, R159.reuse, R206 ;  /* 0x000000ce9f027220 */ /* 0x040fe20000410000 */
[----:B------:R-:W-:Y:S01]  /*82f0*/  FMUL.FTZ R159, R159, R188 ;  /* 0x000000bc9f9f7220 */ /* 0x000fe20000410000 */
[----:B------:R-:W-:Y:S01]  /*8300*/  FFMA.FTZ R168, R41, -R120, R168 ;  /* 0x8000007829a87223 */ /* 0x000fe200000100a8 */
[----:B0-----:R-:W-:Y:S01]  /*8310*/  FMUL.FTZ R212, R131, UR47 ;  /* 0x0000002f83d47c20 */ /* 0x001fe20008410000 */
[C---:B------:R-:W-:Y:S01]  /*8320*/  FFMA.FTZ R190, R161.reuse, R188, -R2 ;  /* 0x000000bca1be7223 */ /* 0x040fe20000010802 */
[----:B------:R-:W-:Y:S01]  /*8330*/  FFMA.FTZ R2, R161, R206, R159 ;  /* 0x000000cea1027223 */ /* 0x000fe2000001009f */
[----:B------:R-:W-:Y:S01]  /*8340*/  FMUL.FTZ R197, R8, UR47 ;  /* 0x0000002f08c57c20 */ /* 0x000fe20008410000 */
[----:B------:R-:W-:Y:S01]  /*8350*/  FFMA.FTZ R212, R147, UR46, -R212 ;  /* 0x0000002e93d47c23 */ /* 0x000fe200080108d4 */
[----:B------:R-:W-:Y:S01]  /*8360*/  FADD.FTZ R169, R169, R190 ;  /* 0x000000bea9a97221 */ /* 0x000fe20000010000 */
[----:B------:R-:W-:Y:S01]  /*8370*/  FFMA.FTZ R159, R89, R198, R2 ;  /* 0x000000c6599f7223 */ /* 0x000fe20000010002 */
[----:B------:R-:W-:Y:S01]  /*8380*/  FMUL.FTZ R190, R131, UR46 ;  /* 0x0000002e83be7c20 */ /* 0x000fe20008410000 */
[----:B------:R-:W-:Y:S01]  /*8390*/  FMUL.FTZ R216, R71, -R216 ;  /* 0x800000d847d87220 */ /* 0x000fe20000410000 */
[C---:B------:R-:W-:Y:S01]  /*83a0*/  FMUL.FTZ R3, R176.reuse, R169 ;  /* 0x000000a9b0037220 */ /* 0x040fe20000410000 */
[-C--:B------:R-:W-:Y:S01]  /*83b0*/  FMUL.FTZ R176, R176, R159.reuse ;  /* 0x0000009fb0b07220 */ /* 0x080fe20000410000 */
[----:B------:R-:W-:Y:S01]  /*83c0*/  FFMA.FTZ R190, R147, UR47, R190 ;  /* 0x0000002f93be7c23 */ /* 0x000fe200080100be */
[----:B------:R-:W-:Y:S01]  /*83d0*/  FMUL.FTZ R220, R73, R220 ;  /* 0x000000dc49dc7220 */ /* 0x000fe20000410000 */
[C---:B------:R-:W-:Y:S01]  /*83e0*/  FFMA.FTZ R2, R178.reuse, R159, R3 ;  /* 0x0000009fb2027223 */ /* 0x040fe20000010003 */
[----:B------:R-:W-:Y:S01]  /*83f0*/  FFMA.FTZ R176, R178, R169, -R176 ;  /* 0x000000a9b2b07223 */ /* 0x000fe200000108b0 */
[----:B------:R-:W-:Y:S01]  /*8400*/  FMUL.FTZ R3, R129, UR47 ;  /* 0x0000002f81037c20 */ /* 0x000fe20008410000 */
[----:B------:R-:W-:Y:S01]  /*8410*/  FMUL.FTZ R190, R77, -R190 ;  /* 0x800000be4dbe7220 */ /* 0x000fe20000410000 */
[----:B------:R-:W-:Y:S01]  /*8420*/  FFMA.FTZ R161, R85, R196, R2 ;  /* 0x000000c455a17223 */ /* 0x000fe20000010002 */
[----:B------:R-:W-:Y:S01]  /*8430*/  FADD.FTZ R167, R163, R176 ;  /* 0x000000b0a3a77221 */ /* 0x000fe20000010000 */
[----:B------:R-:W-:Y:S01]  /*8440*/  FFMA.FTZ R2, R170, UR46, -R3 ;  /* 0x0000002eaa027c23 */ /* 0x000fe20008010803 */
[----:B------:R-:W-:Y:S01]  /*8450*/  FMUL.FTZ R163, R129, UR46 ;  /* 0x0000002e81a37c20 */ /* 0x000fe20008410000 */
[----:B------:R-:W-:Y:S01]  /*8460*/  STS [R7+0x10a4], R190 ;  /* 0x0010a4be07007388 */ /* 0x000fe20000000800 */
[C---:B------:R-:W-:Y:S01]  /*8470*/  FMUL.FTZ R3, R150.reuse, R167 ;  /* 0x000000a796037220 */ /* 0x040fe20000410000 */
[-C--:B------:R-:W-:Y:S01]  /*8480*/  FMUL.FTZ R150, R150, R161.reuse ;  /* 0x000000a196967220 */ /* 0x080fe20000410000 */
[----:B------:R-:W-:Y:S01]  /*8490*/  FMUL.FTZ R178, R79, R2 ;  /* 0x000000024fb27220 */ /* 0x000fe20000410000 */
[----:B------:R-:W-:Y:S01]  /*84a0*/  FFMA.FTZ R176, R170, UR47, R163 ;  /* 0x0000002faab07c23 */ /* 0x000fe200080100a3 */
[C---:B------:R-:W-:Y:S01]  /*84b0*/  FFMA.FTZ R2, R152.reuse, R161, R3 ;  /* 0x000000a198027223 */ /* 0x040fe20000010003 */
[----:B------:R-:W-:Y:S01]  /*84c0*/  FFMA.FTZ R150, R152, R167, -R150 ;  /* 0x000000a798967223 */ /* 0x000fe20000010896 */
[----:B------:R-:W-:Y:S01]  /*84d0*/  FMUL.FTZ R152, R127, UR46 ;  /* 0x0000002e7f987c20 */ /* 0x000fe20008410000 */
[----:B------:R-:W-:Y:S01]  /*84e0*/  FMUL.FTZ R176, R79, -R176 ;  /* 0x800000b04fb07220 */ /* 0x000fe20000410000 */
[----:B------:R-:W-:Y:S01]  /*84f0*/  FFMA.FTZ R163, R83, R192, R2 ;  /* 0x000000c053a37223 */ /* 0x000fe20000010002 */
[----:B------:R-:W-:Y:S01]  /*8500*/  FADD.FTZ R171, R171, R150 ;  /* 0x00000096abab7221 */ /* 0x000fe20000010000 */
[----:B------:R-:W-:Y:S01]  /*8510*/  FMUL.FTZ R150, R127, UR47 ;  /* 0x0000002f7f967c20 */ /* 0x000fe20008410000 */
[C---:B------:R-:W-:Y:S01]  /*8520*/  FFMA.FTZ R152, R149.reuse, UR47, R152 ;  /* 0x0000002f95987c23 */ /* 0x040fe20008010098 */
[C---:B------:R-:W-:Y:S01]  /*8530*/  FMUL.FTZ R2, R146.reuse, R163 ;  /* 0x000000a392027220 */ /* 0x040fe20000410000 */
[----:B------:R-:W-:Y:S01]  /*8540*/  FMUL.FTZ R3, R146, R171 ;  /* 0x000000ab92037220 */ /* 0x000fe20000410000 */
[----:B------:R-:W-:Y:S01]  /*8550*/  FFMA.FTZ R150, R149, UR46, -R150 ;  /* 0x0000002e95967c23 */ /* 0x000fe20008010896 */
[----:B------:R-:W-:Y:S01]  /*8560*/  FMUL.FTZ R152, R81, -R152 ;  /* 0x8000009851987220 */ /* 0x000fe20000410000 */
[----:B------:R-:W-:Y:S01]  /*8570*/  STS [R7+0x10ac], R176 ;  /* 0x0010acb007007388 */ /* 0x000fe20000000800 */
[C---:B------:R-:W-:Y:S01]  /*8580*/  FFMA.FTZ R146, R148.reuse, R163, R3 ;  /* 0x000000a394927223 */ /* 0x040fe20000010003 */
[----:B------:R-:W-:Y:S01]  /*8590*/  FFMA.FTZ R148, R148, R171, -R2 ;  /* 0x000000ab94947223 */ /* 0x000fe20000010802 */
[----:B------:R-:W-:Y:S01]  /*85a0*/  IMAD R3, R175, UR8, R5 ;  /* 0x00000008af037c24 */ /* 0x000fe2000f8e0205 */
[C---:B------:R-:W-:Y:S01]  /*85b0*/  LEA R2, P2, R4.reuse, UR9, 0x2 ;  /* 0x0000000904027c11 */ /* 0x040fe2000f8410ff */
[C---:B------:R-:W-:Y:S01]  /*85c0*/  FMUL.FTZ R5, R81.reuse, -R194 ;  /* 0x800000c251057220 */ /* 0x040fe20000410000 */
[C---:B------:R-:W-:Y:S01]  /*85d0*/  FFMA.FTZ R180, R81.reuse, R180, R146 ;  /* 0x000000b451b47223 */ /* 0x040fe20000010092 */
[----:B------:R-:W-:Y:S01]  /*85e0*/  FMUL.FTZ R150, R81, R150 ;  /* 0x0000009651967220 */ /* 0x000fe20000410000 */
[----:B------:R-:W-:Y:S01]  /*85f0*/  LEA.HI.X R3, R4, UR10, R3, 0x2, P2 ;  /* 0x0000000a04037c11 */ /* 0x000fe200090f1403 */
[----:B------:R-:W-:Y:S01]  /*8600*/  FADD.FTZ R4, R5, R148 ;  /* 0x0000009405047221 */ /* 0x000fe20000010000 */
[C---:B------:R-:W-:Y:S01]  /*8610*/  FMUL.FTZ R5, R10.reuse, R180 ;  /* 0x000000b40a057220 */ /* 0x040fe20000410000 */
[C---:B------:R-:W-:Y:S01]  /*8620*/  FMUL.FTZ R148, R125.reuse, UR46 ;  /* 0x0000002e7d947c20 */ /* 0x040fe20008410000 */
[----:B------:R0:W-:Y:S01]  /*8630*/  STS [R7+0x10b0], R150 ;  /* 0x0010b09607007388 */ /* 0x0001e20000000800 */
[-C--:B------:R-:W-:Y:S01]  /*8640*/  FMUL.FTZ R146, R10, R4.reuse ;  /* 0x000000040a927220 */ /* 0x080fe20000410000 */
[----:B------:R-:W-:Y:S01]  /*8650*/  FMUL.FTZ R10, R125, UR47 ;  /* 0x0000002f7d0a7c20 */ /* 0x000fe20008410000 */
[----:B------:R-:W-:Y:S01]  /*8660*/  FFMA.FTZ R5, R11, R4, -R5 ;  /* 0x000000040b057223 */ /* 0x000fe20000010805 */
[----:B------:R-:W-:Y:S01]  /*8670*/  FFMA.FTZ R148, R151, UR47, R148 ;  /* 0x0000002f97947c23 */ /* 0x000fe20008010094 */
[----:B------:R-:W-:Y:S01]  /*8680*/  FFMA.FTZ R146, R11, R180, R146 ;  /* 0x000000b40b927223 */ /* 0x000fe20000010092 */
[----:B------:R-:W-:Y:S01]  /*8690*/  FFMA.FTZ R10, R151, UR46, -R10 ;  /* 0x0000002e970a7c23 */ /* 0x000fe2000801080a */
[----:B------:R-:W-:Y:S01]  /*86a0*/  FADD.FTZ R5, R186, R5 ;  /* 0x00000005ba057221 */ /* 0x000fe20000010000 */
[----:B------:R-:W-:Y:S01]  /*86b0*/  FMUL.FTZ R148, R83, -R148 ;  /* 0x8000009453947220 */ /* 0x000fe20000410000 */
[----:B------:R-:W-:Y:S01]  /*86c0*/  FFMA.FTZ R158, R79, R158, R146 ;  /* 0x0000009e4f9e7223 */ /* 0x000fe20000010092 */
[----:B0-----:R-:W-:Y:S01]  /*86d0*/  FMUL.FTZ R150, R83, R10 ;  /* 0x0000000a53967220 */ /* 0x001fe20000410000 */
[CC--:B------:R-:W-:Y:S01]  /*86e0*/  FMUL.FTZ R10, R12.reuse, R5.reuse ;  /* 0x000000050c0a7220 */ /* 0x0c0fe20000410000 */
[----:B------:R-:W-:Y:S01]  /*86f0*/  FMUL.FTZ R11, R121, UR47 ;  /* 0x0000002f790b7c20 */ /* 0x000fe20008410000 */
[-C--:B------:R-:W-:Y:S01]  /*8700*/  FMUL.FTZ R12, R12, R158.reuse ;  /* 0x0000009e0c0c7220 */ /* 0x080fe20000410000 */
[----:B------:R0:W-:Y:S01]  /*8710*/  STS [R7+0x10bc], R148 ;  /* 0x0010bc9407007388 */ /* 0x0001e20000000800 */
[----:B------:R-:W-:Y:S01]  /*8720*/  FFMA.FTZ R10, R13, R158, R10 ;  /* 0x0000009e0d0a7223 */ /* 0x000fe2000001000a */
[----:B------:R-:W-:Y:S01]  /*8730*/  FMUL.FTZ R146, R123, UR46 ;  /* 0x0000002e7b927c20 */ /* 0x000fe20008410000 */
[----:B------:R-:W-:Y:S01]  /*8740*/  FFMA.FTZ R12, R13, R5, -R12 ;  /* 0x000000050d0c7223 */ /* 0x000fe2000001080c */
[C---:B------:R-:W-:Y:S01]  /*8750*/  FMUL.FTZ R13, R77.reuse, -R184 ;  /* 0x800000b84d0d7220 */ /* 0x040fe20000410000 */
[----:B------:R-:W-:Y:S01]  /*8760*/  FFMA.FTZ R154, R77, R154, R10 ;  /* 0x0000009a4d9a7223 */ /* 0x000fe2000001000a */
[----:B------:R-:W-:Y:S01]  /*8770*/  FFMA.FTZ R146, R153, UR47, R146 ;  /* 0x0000002f99927c23 */ /* 0x000fe20008010092 */
[----:B------:R1:W-:Y:S01]  /*8780*/  STS [R7+0x10b8], R150 ;  /* 0x0010b89607007388 */ /* 0x0003e20000000800 */
[----:B------:R-:W-:Y:S01]  /*8790*/  FADD.FTZ R10, R13, R12 ;  /* 0x0000000c0d0a7221 */ /* 0x000fe20000010000 */
[----:B------:R-:W-:Y:S01]  /*87a0*/  FMUL.FTZ R13, R121, UR46 ;  /* 0x0000002e790d7c20 */ /* 0x000fe20008410000 */
[----:B0-----:R-:W-:Y:S01]  /*87b0*/  FFMA.FTZ R148, R172, UR46, -R11 ;  /* 0x0000002eac947c23 */ /* 0x001fe2000801080b */
[C---:B------:R-:W-:Y:S01]  /*87c0*/  FMUL.FTZ R11, R14.reuse, R154 ;  /* 0x0000009a0e0b7220 */ /* 0x040fe20000410000 */
[-C--:B------:R-:W-:Y:S01]  /*87d0*/  FMUL.FTZ R12, R14, R10.reuse ;  /* 0x0000000a0e0c7220 */ /* 0x080fe20000410000 */
[----:B------:R-:W-:Y:S01]  /*87e0*/  FFMA.FTZ R14, R172, UR47, R13 ;  /* 0x0000002fac0e7c23 */ /* 0x000fe2000801000d */
[----:B------:R-:W-:Y:S01]  /*87f0*/  FMUL.FTZ R13, R117, UR47 ;  /* 0x0000002f750d7c20 */ /* 0x000fe20008410000 */
[C---:B------:R-:W-:Y:S01]  /*8800*/  FFMA.FTZ R11, R15.reuse, R10, -R11 ;  /* 0x0000000a0f0b7223 */ /* 0x040fe2000001080b */
[----:B------:R-:W-:Y:S01]  /*8810*/  FFMA.FTZ R12, R15, R154, R12 ;  /* 0x0000009a0f0c7223 */ /* 0x000fe2000001000c */
[C---:B------:R-:W-:Y:S01]  /*8820*/  FMUL.FTZ R14, R89.reuse, -R14 ;  /* 0x8000000e590e7220 */ /* 0x040fe20000410000 */
[----:B------:R-:W-:Y:S01]  /*8830*/  FMUL.FTZ R148, R89, R148 ;  /* 0x0000009459947220 */ /* 0x000fe20000410000 */
[----:B------:R-:W-:Y:S01]  /*8840*/  FADD.FTZ R11, R182, R11 ;  /* 0x0000000bb60b7221 */ /* 0x000fe20000010000 */
[----:B------:R-:W-:Y:S01]  /*8850*/  FFMA.FTZ R144, R75, R144, R12 ;  /* 0x000000904b907223 */ /* 0x000fe2000001000c */
[----:B------:R-:W-:Y:S01]  /*8860*/  FMUL.FTZ R15, R73, -R166 ;  /* 0x800000a6490f7220 */ /* 0x000fe20000410000 */
[----:B------:R0:W-:Y:S01]  /*8870*/  STS [R7+0x10cc], R14 ;  /* 0x0010cc0e07007388 */ /* 0x0001e20000000800 */
[CC--:B------:R-:W-:Y:S01]  /*8880*/  FMUL.FTZ R12, R16.reuse, R11.reuse ;  /* 0x0000000b100c7220 */ /* 0x0c0fe20000410000 */
[-C--:B------:R-:W-:Y:S01]  /*8890*/  FMUL.FTZ R16, R16, R144.reuse ;  /* 0x0000009010107220 */ /* 0x080fe20000410000 */
[----:B-1----:R-:W-:Y:S01]  /*88a0*/  FMUL.FTZ R150, R119, UR47 ;  /* 0x0000002f77967c20 */ /* 0x002fe20008410000 */
[----:B------:R1:W-:Y:S01]  /*88b0*/  STS [R7+0x10c8], R148 ;  /* 0x0010c89407007388 */ /* 0x0003e20000000800 */
[C---:B------:R-:W-:Y:S01]  /*88c0*/  FFMA.FTZ R12, R17.reuse, R144, R12 ;  /* 0x00000090110c7223 */ /* 0x040fe2000001000c */
[----:B------:R-:W-:Y:S01]  /*88d0*/  FFMA.FTZ R16, R17, R11, -R16 ;  /* 0x0000000b11107223 */ /* 0x000fe20000010810 */
[----:B------:R-:W-:Y:S01]  /*88e0*/  FMUL.FTZ R146, R85, -R146 ;  /* 0x8000009255927220 */ /* 0x000fe20000410000 */
[----:B------:R-:W-:Y:S01]  /*88f0*/  FFMA.FTZ R150, R155, UR46, -R150 ;  /* 0x0000002e9b967c23 */ /* 0x000fe20008010896 */
[----:B------:R-:W-:Y:S01]  /*8900*/  FFMA.FTZ R156, R73, R156, R12 ;  /* 0x0000009c499c7223 */ /* 0x000fe2000001000c */
[C---:B0-----:R-:W-:Y:S01]  /*8910*/  FFMA.FTZ R14, R174.reuse, UR46, -R13 ;  /* 0x0000002eae0e7c23 */ /* 0x041fe2000801080d */
[----:B------:R-:W-:Y:S01]  /*8920*/  FADD.FTZ R12, R15, R16 ;  /* 0x000000100f0c7221 */ /* 0x000fe20000010000 */
[----:B------:R-:W-:Y:S01]  /*8930*/  FMUL.FTZ R15, R71, -R164 ;  /* 0x800000a4470f7220 */ /* 0x000fe20000410000 */
[----:B------:R-:W-:Y:S01]  /*8940*/  FMUL.FTZ R13, R117, UR46 ;  /* 0x0000002e750d7c20 */ /* 0x000fe20008410000 */
[----:B-1----:R-:W-:Y:S01]  /*8950*/  FMUL.FTZ R148, R93, R14 ;  /* 0x0000000e5d947220 */ /* 0x002fe20000410000 */
[C---:B------:R-:W-:Y:S01]  /*8960*/  FMUL.FTZ R14, R103.reuse, R156 ;  /* 0x0000009c670e7220 */ /* 0x040fe20000410000 */
[----:B------:R-:W-:Y:S01]  /*8970*/  FMUL.FTZ R103, R103, R12 ;  /* 0x0000000c67677220 */ /* 0x000fe20000410000 */
[----:B------:R0:W-:Y:S01]  /*8980*/  STS [R7+0x10c4], R146 ;  /* 0x0010c49207007388 */ /* 0x0001e20000000800 */
[----:B------:R-:W-:Y:S01]  /*8990*/  FMUL.FTZ R150, R91, R150 ;  /* 0x000000965b967220 */ /* 0x000fe20000410000 */
[C---:B------:R-:W-:Y:S01]  /*89a0*/  FFMA.FTZ R14, R105.reuse, R12, -R14 ;  /* 0x0000000c690e7223 */ /* 0x040fe2000001080e */
[----:B------:R-:W-:Y:S01]  /*89b0*/  FFMA.FTZ R16, R105, R156, R103 ;  /* 0x0000009c69107223 */ /* 0x000fe20000010067 */
[----:B------:R1:W-:Y:S01]  /*89c0*/  STS [R7+0x10b4], R152 ;  /* 0x0010b49807007388 */ /* 0x0003e20000000800 */
[----:B------:R-:W-:Y:S01]  /*89d0*/  FMUL.FTZ R176, R123, UR47 ;  /* 0x0000002f7bb07c20 */ /* 0x000fe20008410000 */
[----:B------:R-:W-:Y:S01]  /*89e0*/  FADD.FTZ R14, R15, R14 ;  /* 0x0000000e0f0e7221 */ /* 0x000fe20000010000 */
[----:B------:R-:W-:Y:S01]  /*89f0*/  FFMA.FTZ R142, R71, R142, R16 ;  /* 0x0000008e478e7223 */ /* 0x000fe20000010010 */
[----:B------:R2:W-:Y:S01]  /*8a00*/  STS [R7+0x10d0], R150 ;  /* 0x0010d09607007388 */ /* 0x0005e20000000800 */
[----:B------:R-:W-:Y:S01]  /*8a10*/  FFMA.FTZ R170, R43, -R122, R170 ;  /* 0x8000007a2baa7223 */ /* 0x000fe200000100aa */
[C---:B------:R-:W-:Y:S01]  /*8a20*/  FMUL.FTZ R16, R107.reuse, R14 ;  /* 0x0000000e6b107220 */ /* 0x040fe20000410000 */
[----:B0-----:R-:W-:Y:S01]  /*8a30*/  FFMA.FTZ R146, R174, UR47, R13 ;  /* 0x0000002fae927c23 */ /* 0x001fe2000801000d */
[-C--:B------:R-:W-:Y:S01]  /*8a40*/  FMUL.FTZ R107, R107, R142.reuse ;  /* 0x0000008e6b6b7220 */ /* 0x080fe20000410000 */
[-C--:B------:R-:W-:Y:S01]  /*8a50*/  FMUL.FTZ R15, R55, R142.reuse ;  /* 0x0000008e370f7220 */ /* 0x080fe20000410000 */
[----:B------:R-:W-:Y:S01]  /*8a60*/  FFMA.FTZ R13, R109, R142, R16 ;  /* 0x0000008e6d0d7223 */ /* 0x000fe20000010010 */
[----:B-1----:R-:W-:Y:S01]  /*8a70*/  FMUL.FTZ R152, R119, UR46 ;  /* 0x0000002e77987c20 */ /* 0x002fe20008410000 */
[----:B------:R-:W-:Y:S01]  /*8a80*/  FFMA.FTZ R17, R109, R14, -R107 ;  /* 0x0000000e6d117223 */ /* 0x000fe2000001086b */
[C---:B------:R-:W-:Y:S01]  /*8a90*/  FMUL.FTZ R16, R0.reuse, -R141 ;  /* 0x8000008d00107220 */ /* 0x040fe20000410000 */
[----:B------:R-:W-:Y:S01]  /*8aa0*/  FFMA.FTZ R139, R0, R139, R13 ;  /* 0x0000008b008b7223 */ /* 0x000fe2000001000d */
[----:B------:R-:W-:Y:S01]  /*8ab0*/  FFMA.FTZ R152, R155, UR47, R152 ;  /* 0x0000002f9b987c23 */ /* 0x000fe20008010098 */
[----:B--2---:R-:W-:Y:S01]  /*8ac0*/  FMUL.FTZ R150, R115, UR47 ;  /* 0x0000002f73967c20 */ /* 0x004fe20008410000 */
[----:B------:R-:W-:Y:S01]  /*8ad0*/  FADD.FTZ R17, R16, R17 ;  /* 0x0000001110117221 */ /* 0x000fe20000010000 */
[C---:B------:R-:W-:Y:S01]  /*8ae0*/  FMUL.FTZ R13, R118.reuse, R139 ;  /* 0x0000008b760d7220 */ /* 0x040fe20000410000 */
[----:B------:R-:W-:Y:S01]  /*8af0*/  FMUL.FTZ R152, R91, -R152 ;  /* 0x800000985b987220 */ /* 0x000fe20000410000 */
[----:B------:R-:W-:Y:S01]  /*8b00*/  FFMA.FTZ R150, R157, UR46, -R150 ;  /* 0x0000002e9d967c23 */ /* 0x000fe20008010896 */
[----:B------:R-:W-:Y:S01]  /*8b10*/  FMUL.FTZ R146, R93, -R146 ;  /* 0x800000925d927220 */ /* 0x000fe20000410000 */
[----:B------:R-:W-:Y:S01]  /*8b20*/  FMUL.FTZ R103, R118, R17 ;  /* 0x0000001176677220 */ /* 0x000fe20000410000 */
[----:B------:R-:W-:Y:S01]  /*8b30*/  FMUL.FTZ R105, R140, R13 ;  /* 0x0000000d8c697220 */ /* 0x000fe20000410000 */
[----:B------:R0:W-:Y:S01]  /*8b40*/  STS [R7+0x10d4], R152 ;  /* 0x0010d49807007388 */ /* 0x0001e20000000800 */
[----:B------:R-:W-:Y:S01]  /*8b50*/  FMUL.FTZ R150, R95, R150 ;  /* 0x000000965f967220 */ /* 0x000fe20000410000 */
[----:B------:R-:W-:Y:S01]  /*8b60*/  FFMA.FTZ R16, R38, -R55, R143 ;  /* 0x8000003726107223 */ /* 0x000fe2000001008f */
[----:B------:R-:W-:Y:S01]  /*8b70*/  FMUL.FTZ R107, R55, R14 ;  /* 0x0000000e376b7220 */ /* 0x000fe20000410000 */
[----:B------:R1:W-:Y:S01]  /*8b80*/  STS [R7+0x10dc], R146 ;  /* 0x0010dc9207007388 */ /* 0x0003e20000000800 */
[----:B------:R-:W-:Y:S01]  /*8b90*/  FMUL.FTZ R109, R138, R15 ;  /* 0x0000000f8a6d7220 */ /* 0x000fe20000410000 */
[-C--:B------:R-:W-:Y:S01]  /*8ba0*/  FFMA.FTZ R105, R162, R103.reuse, -R105 ;  /* 0x00000067a2697223 */ /* 0x080fe20000010869 */
[----:B------:R-:W-:Y:S01]  /*8bb0*/  FMUL.FTZ R103, R140, R103 ;  /* 0x000000678c677220 */ /* 0x000fe20000410000 */
[----:B------:R2:W-:Y:S01]  /*8bc0*/  STS [R7+0x10e0], R150 ;  /* 0x0010e09607007388 */ /* 0x0005e20000000800 */
[----:B------:R-:W-:Y:S01]  /*8bd0*/  FMUL.FTZ R143, R59, R10 ;  /* 0x0000000a3b8f7220 */ /* 0x000fe20000410000 */
[----:B0-----:R-:W-:Y:S01]  /*8be0*/  FMUL.FTZ R152, R115, UR46 ;  /* 0x0000002e73987c20 */ /* 0x001fe20008410000 */
[----:B------:R-:W-:Y:S01]  /*8bf0*/  FFMA.FTZ R103, R162, R13, R103 ;  /* 0x0000000da2677223 */ /* 0x000fe20000010067 */
[----:B------:R0:W-:Y:S01]  /*8c00*/  STS [R7+0x10d8], R148 ;  /* 0x0010d89407007388 */ /* 0x0001e20000000800 */
[----:B------:R-:W-:Y:S01]  /*8c10*/  FADD.FTZ R105, RZ, R105 ;  /* 0x00000069ff697221 */ /* 0x000fe20000010000 */
[----:B-1----:R-:W-:Y:S01]  /*8c20*/  FMUL.FTZ R146, R57, R156 ;  /* 0x0000009c39927220 */ /* 0x002fe20000410000 */
[----:B------:R-:W-:Y:S01]  /*8c30*/  FFMA.FTZ R166, R157, UR47, R152 ;  /* 0x0000002f9da67c23 */ /* 0x000fe20008010098 */
[----:B------:R-:W-:Y:S01]  /*8c40*/  FMUL.FTZ R152, R57, R12 ;  /* 0x0000000c39987220 */ /* 0x000fe20000410000 */
[----:B------:R-:W-:Y:S01]  /*8c50*/  FADD.FTZ R103, RZ, R103 ;  /* 0x00000067ff677221 */ /* 0x000fe20000010000 */
[-C--:B--2---:R-:W-:Y:S01]  /*8c60*/  FFMA.FTZ R150, R16, R107.reuse, -R109 ;  /* 0x0000006b10967223 */ /* 0x084fe2000001086d */
[----:B------:R-:W-:Y:S01]  /*8c70*/  FMUL.FTZ R164, R135, R146 ;  /* 0x0000009287a47220 */ /* 0x000fe20000410000 */
[----:B------:R-:W-:Y:S01]  /*8c80*/  FMUL.FTZ R107, R138, R107 ;  /* 0x0000006b8a6b7220 */ /* 0x000fe20000410000 */
[----:B------:R-:W-:Y:S01]  /*8c90*/  FMUL.FTZ R109, R120, R11 ;  /* 0x0000000b786d7220 */ /* 0x000fe20000410000 */
[----:B------:R-:W-:Y:S01]  /*8ca0*/  FADD.FTZ R105, R105, R150 ;  /* 0x0000009669697221 */ /* 0x000fe20000010000 */
[-C--:B------:R-:W-:Y:S01]  /*8cb0*/  FFMA.FTZ R164, R145, R152.reuse, -R164 ;  /* 0x0000009891a47223 */ /* 0x080fe200000108a4 */
[----:B0-----:R-:W-:Y:S01]  /*8cc0*/  FFMA.FTZ R148, R16, R15, R107 ;  /* 0x0000000f10947223 */ /* 0x001fe2000001006b */
[----:B------:R-:W-:Y:S01]  /*8cd0*/  FMUL.FTZ R152, R135, R152 ;  /* 0x0000009887987220 */ /* 0x000fe20000410000 */
[----:B------:R-:W-:Y:S01]  /*8ce0*/  FMUL.FTZ R141, R133, R109 ;  /* 0x0000006d858d7220 */ /* 0x000fe20000410000 */
[----:B------:R-:W-:Y:S01]  /*8cf0*/  FADD.FTZ R164, R105, R164 ;  /* 0x000000a469a47221 */ /* 0x000fe20000010000 */
[----:B------:R-:W-:Y:S01]  /*8d00*/  FADD.FTZ R148, R103, R148 ;  /* 0x0000009467947221 */ /* 0x000fe20000010000 */
[----:B------:R-:W-:Y:S01]  /*8d10*/  FFMA.FTZ R107, R145, R146, R152 ;  /* 0x00000092916b7223 */ /* 0x000fe20000010098 */
[----:B------:R-:W-:Y:S01]  /*8d20*/  FMUL.FTZ R103, R120, R144 ;  /* 0x0000009078677220 */ /* 0x000fe20000410000 */
[----:B------:R-:W-:Y:S01]  /*8d30*/  FMUL.FTZ R105, R59, R154 ;  /* 0x0000009a3b697220 */ /* 0x000fe20000410000 */
[----:B------:R-:W-:Y:S01]  /*8d40*/  FMUL.FTZ R166, R95, -R166 ;  /* 0x800000a65fa67220 */ /* 0x000fe20000410000 */
[----:B------:R-:W-:Y:S01]  /*8d50*/  FADD.FTZ R107, R148, R107 ;  /* 0x0000006b946b7221 */ /* 0x000fe20000010000 */
[-C--:B------:R-:W-:Y:S01]  /*8d60*/  FFMA.FTZ R148, R168, R103.reuse, R141 ;  /* 0x00000067a8947223 */ /* 0x080fe2000001008d */
[----:B------:R-:W-:Y:S01]  /*8d70*/  FMUL.FTZ R150, R133, R103 ;  /* 0x0000006785967220 */ /* 0x000fe20000410000 */
[----:B------:R-:W-:Y:S01]  /*8d80*/  FMUL.FTZ R152, R131, R105 ;  /* 0x0000006983987220 */ /* 0x000fe20000410000 */
[----:B------:R0:W-:Y:S01]  /*8d90*/  STS [R7+0x10e4], R166 ;  /* 0x0010e4a607007388 */ /* 0x0001e20000000800 */
[----:B------:R-:W-:Y:S01]  /*8da0*/  FADD.FTZ R141, R107, R148 ;  /* 0x000000946b8d7221 */ /* 0x000fe20000010000 */
[----:B------:R-:W-:Y:S01]  /*8db0*/  FFMA.FTZ R148, R42, -R59, R147 ;  /* 0x8000003b2a947223 */ /* 0x000fe20000010093 */
[----:B------:R-:W-:Y:S01]  /*8dc0*/  FMUL.FTZ R147, R131, R143 ;  /* 0x0000008f83937220 */ /* 0x000fe20000410000 */
[----:B------:R-:W-:Y:S01]  /*8dd0*/  FMUL.FTZ R107, R122, R158 ;  /* 0x0000009e7a6b7220 */ /* 0x000fe20000410000 */
[----:B------:R-:W-:Y:S01]  /*8de0*/  FFMA.FTZ R109, R168, R109, -R150 ;  /* 0x0000006da86d7223 */ /* 0x000fe20000010896 */
[C---:B------:R-:W-:Y:S01]  /*8df0*/  FFMA.FTZ R152, R148.reuse, R143, -R152 ;  /* 0x0000008f94987223 */ /* 0x040fe20000010898 */
[----:B------:R-:W-:Y:S01]  /*8e00*/  FFMA.FTZ R150, R148, R105, R147 ;  /* 0x0000006994967223 */ /* 0x000fe20000010093 */
[----:B------:R-:W-:Y:S01]  /*8e10*/  FMUL.FTZ R147, R129, R107 ;  /* 0x0000006b81937220 */ /* 0x000fe20000410000 */
[----:B------:R-:W-:Y:S01]  /*8e20*/  FADD.FTZ R109, R164, R109 ;  /* 0x0000006da46d7221 */ /* 0x000fe20000010000 */
[----:B0-----:R-:W-:Y:S01]  /*8e30*/  FMUL.FTZ R166, R122, R5 ;  /* 0x000000057aa67220 */ /* 0x001fe20000410000 */
[----:B------:R-:W-:Y:S01]  /*8e40*/  FFMA.FTZ R176, R153, UR46, -R176 ;  /* 0x0000002e99b07c23 */ /* 0x000fe200080108b0 */
[----:B------:R-:W-:Y:S01]  /*8e50*/  FADD.FTZ R141, R141, R150 ;  /* 0x000000968d8d7221 */ /* 0x000fe20000010000 */
[----:B------:R-:W-:Y:S01]  /*8e60*/  FADD.FTZ R143, R109, R152 ;  /* 0x000000986d8f7221 */ /* 0x000fe20000010000 */
[-C--:B------:R-:W-:Y:S01]  /*8e70*/  FFMA.FTZ R164, R170, R166.reuse, -R147 ;  /* 0x000000a6aaa47223 */ /* 0x080fe20000010893 */
[----:B------:R-:W-:Y:S01]  /*8e80*/  FMUL.FTZ R147, R129, R166 ;  /* 0x000000a681937220 */ /* 0x000fe20000410000 */
[----:B------:R-:W-:Y:S01]  /*8e90*/  FMUL.FTZ R109, R61, R180 ;  /* 0x000000b43d6d7220 */ /* 0x000fe20000410000 */
[----:B------:R-:W-:Y:S01]  /*8ea0*/  FMUL.FTZ R176, R85, R176 ;  /* 0x000000b055b07220 */ /* 0x000fe20000410000 */
[----:B------:R-:W-:Y:S01]  /*8eb0*/  FFMA.FTZ R150, R44, -R61, R149 ;  /* 0x8000003d2c967223 */ /* 0x000fe20000010095 */
[----:B------:R-:W-:Y:S01]  /*8ec0*/  FFMA.FTZ R152, R170, R107, R147 ;  /* 0x0000006baa987223 */ /* 0x000fe20000010093 */
[----:B------:R-:W-:Y:S01]  /*8ed0*/  FMUL.FTZ R166, R113, UR47 ;  /* 0x0000002f71a67c20 */ /* 0x000fe20008410000 */
[----:B------:R-:W-:Y:S01]  /*8ee0*/  FMUL.FTZ R147, R61, R4 ;  /* 0x000000043d937220 */ /* 0x000fe20000410000 */
[----:B------:R-:W-:Y:S01]  /*8ef0*/  FMUL.FTZ R149, R127, R109 ;  /* 0x0000006d7f957220 */ /* 0x000fe20000410000 */
[----:B------:R0:W-:Y:S01]  /*8f00*/  STS [R7+0x10c0], R176 ;  /* 0x0010c0b007007388 */ /* 0x0001e20000000800 */
[----:B------:R-:W-:Y:S01]  /*8f10*/  FFMA.FTZ R166, R187, UR46, -R166 ;  /* 0x0000002ebba67c23 */ /* 0x000fe200080108a6 */
[----:B------:R-:W-:Y:S01]  /*8f20*/  FADD.FTZ R141, R141, R152 ;  /* 0x000000988d8d7221 */ /* 0x000fe20000010000 */
[----:B------:R-:W-:Y:S01]  /*8f30*/  FFMA.FTZ R151, R45, -R124, R151 ;  /* 0x8000007c2d977223 */ /* 0x000fe20000010097 */
[----:B------:R1:W-:Y:S01]  /*8f40*/  STS [R7+0x10a8], R178 ;  /* 0x0010a8b207007388 */ /* 0x0003e20000000800 */
[----:B------:R-:W-:Y:S01]  /*8f50*/  FMUL.FTZ R186, R97, R166 ;  /* 0x000000a661ba7220 */ /* 0x000fe20000410000 */
[----:B------:R-:W-:Y:S01]  /*8f60*/  FMUL.FTZ R152, R124, R163 ;  /* 0x000000a37c987220 */ /* 0x000fe20000410000 */
[----:B------:R-:W-:Y:S01]  /*8f70*/  FADD.FTZ R143, R143, R164 ;  /* 0x000000a48f8f7221 */ /* 0x000fe20000010000 */
[----:B------:R-:W-:Y:S01]  /*8f80*/  FMUL.FTZ R164, R63, R161 ;  /* 0x000000a13fa47220 */ /* 0x000fe20000410000 */
[----:B------:R-:W-:Y:S01]  /*8f90*/  FFMA.FTZ R153, R46, -R63, R153 ;  /* 0x8000003f2e997223 */ /* 0x000fe20000010099 */
[-C--:B0-----:R-:W-:Y:S01]  /*8fa0*/  FFMA.FTZ R176, R150, R147.reuse, -R149 ;  /* 0x0000009396b07223 */ /* 0x081fe20000010895 */
[----:B------:R-:W-:Y:S01]  /*8fb0*/  FMUL.FTZ R147, R127, R147 ;  /* 0x000000937f937220 */ /* 0x000fe20000410000 */
[----:B------:R-:W-:Y:S01]  /*8fc0*/  FFMA.FTZ R172, R47, -R126, R172 ;  /* 0x8000007e2fac7223 */ /* 0x000fe200000100ac */
[----:B------:R0:W-:Y:S01]  /*8fd0*/  STS [R7+0x10e8], R186 ;  /* 0x0010e8ba07007388 */ /* 0x0001e20000000800 */
[----:B-1----:R-:W-:Y:S01]  /*8fe0*/  FMUL.FTZ R178, R124, R171 ;  /* 0x000000ab7cb27220 */ /* 0x002fe20000410000 */
[----:B------:R-:W-:Y:S01]  /*8ff0*/  FFMA.FTZ R166, R150, R109, R147 ;  /* 0x0000006d96a67223 */ /* 0x000fe20000010093 */
[----:B------:R-:W-:Y:S01]  /*9000*/  FMUL.FTZ R147, R125, R152 ;  /* 0x000000987d937220 */ /* 0x000fe20000410000 */
[----:B------:R-:W-:Y:S01]  /*9010*/  FADD.FTZ R143, R143, R176 ;  /* 0x000000b08f8f7221 */ /* 0x000fe20000010000 */
[----:B------:R-:W-:Y:S01]  /*9020*/  FMUL.FTZ R182, R125, R178 ;  /* 0x000000b27db67220 */ /* 0x000fe20000410000 */
[----:B------:R-:W-:Y:S01]  /*9030*/  FADD.FTZ R141, R141, R166 ;  /* 0x000000a68d8d7221 */ /* 0x000fe20000010000 */
[----:B------:R-:W-:Y:S01]  /*9040*/  FMUL.FTZ R166, R63, R167 ;  /* 0x000000a73fa67220 */ /* 0x000fe20000410000 */
[----:B------:R-:W-:Y:S01]  /*9050*/  FMUL.FTZ R176, R123, R164 ;  /* 0x000000a47bb07220 */ /* 0x000fe20000410000 */
[C---:B------:R-:W-:Y:S01]  /*9060*/  FFMA.FTZ R182, R151.reuse, R152, R182 ;  /* 0x0000009897b67223 */ /* 0x040fe200000100b6 */
[----:B------:R-:W-:Y:S01]  /*9070*/  FFMA.FTZ R178, R151, R178, -R147 ;  /* 0x000000b297b27223 */ /* 0x000fe20000010893 */
[C---:B------:R-:W-:Y:S01]  /*9080*/  FMUL.FTZ R147, R126.reuse, R169 ;  /* 0x000000a97e937220 */ /* 0x040fe20000410000 */
[-C--:B------:R-:W-:Y:S01]  /*9090*/  FFMA.FTZ R176, R153, R166.reuse, -R176 ;  /* 0x000000a699b07223 */ /* 0x080fe200000108b0 */
[----:B------:R-:W-:Y:S01]  /*90a0*/  FADD.FTZ R182, R141, R182 ;  /* 0x000000b68db67221 */ /* 0x000fe20000010000 */
[----:B------:R-:W-:Y:S01]  /*90b0*/  FMUL.FTZ R141, R126, R159 ;  /* 0x0000009f7e8d7220 */ /* 0x000fe20000410000 */
[----:B------:R-:W-:Y:S01]  /*90c0*/  FMUL.FTZ R166, R123, R166 ;  /* 0x000000a67ba67220 */ /* 0x000fe20000410000 */
[----:B------:R-:W-:Y:S01]  /*90d0*/  FMUL.FTZ R184, R113, UR46 ;  /* 0x0000002e71b87c20 */ /* 0x000fe20008410000 */
[----:B0-----:R-:W-:Y:S01]  /*90e0*/  FMUL.FTZ R186, R137, UR47 ;  /* 0x0000002f89ba7c20 */ /* 0x001fe20008410000 */
[----:B------:R-:W-:Y:S01]  /*90f0*/  FMUL.FTZ R149, R121, R141 ;  /* 0x0000008d79957220 */ /* 0x000fe20000410000 */
[----:B------:R-:W-:Y:S01]  /*9100*/  FADD.FTZ R143, R143, R178 ;  /* 0x000000b28f8f7221 */ /* 0x000fe20000010000 */
[----:B------:R-:W-:Y:S01]  /*9110*/  FFMA.FTZ R184, R187, UR47, R184 ;  /* 0x0000002fbbb87c23 */ /* 0x000fe200080100b8 */
[----:B------:R-:W-:Y:S01]  /*9120*/  FFMA.FTZ R186, R189, UR46, -R186 ;  /* 0x0000002ebdba7c23 */ /* 0x000fe200080108ba */
[-C--:B------:R-:W-:Y:S01]  /*9130*/  FFMA.FTZ R175, R172, R147.reuse, -R149 ;  /* 0x00000093acaf7223 */ /* 0x080fe20000010895 */
[----:B------:R-:W-:Y:S01]  /*9140*/  FMUL.FTZ R149, R121, R147 ;  /* 0x0000009379957220 */ /* 0x000fe20000410000 */
[----:B------:R-:W-:Y:S01]  /*9150*/  FFMA.FTZ R147, R153, R164, R166 ;  /* 0x000000a499937223 */ /* 0x000fe200000100a6 */
[----:B------:R-:W-:Y:S01]  /*9160*/  FADD.FTZ R176, R143, R176 ;  /* 0x000000b08fb07221 */ /* 0x000fe20000010000 */
[----:B------:R-:W-:Y:S01]  /*9170*/  FFMA.FTZ R155, R48, -R65, R155 ;  /* 0x80000041309b7223 */ /* 0x000fe2000001009b */
[----:B------:R-:W-:Y:S01]  /*9180*/  FFMA.FTZ R166, R172, R141, R149 ;  /* 0x0000008daca67223 */ /* 0x000fe20000010095 */
[----:B------:R-:W-:Y:S01]  /*9190*/  FADD.FTZ R147, R182, R147 ;  /* 0x00000093b6937221 */ /* 0x000fe20000010000 */
[C---:B------:R-:W-:Y:S01]  /*91a0*/  FMUL.FTZ R143, R128.reuse, R165 ;  /* 0x000000a5808f7220 */ /* 0x040fe20000410000 */
[----:B------:R-:W-:Y:S01]  /*91b0*/  FMUL.FTZ R178, R65, R188 ;  /* 0x000000bc41b27220 */ /* 0x000fe20000410000 */
[----:B------:R-:W-:Y:S01]  /*91c0*/  FMUL.FTZ R184, R97, -R184 ;  /* 0x800000b861b87220 */ /* 0x000fe20000410000 */
[----:B------:R-:W-:Y:S01]  /*91d0*/  FADD.FTZ R147, R147, R166 ;  /* 0x000000a693937221 */ /* 0x000fe20000010000 */
[----:B------:R-:W-:Y:S01]  /*91e0*/  FMUL.FTZ R166, R65, R206 ;  /* 0x000000ce41a67220 */ /* 0x000fe20000410000 */
[----:B------:R-:W-:Y:S01]  /*91f0*/  FMUL.FTZ R190, R99, R186 ;  /* 0x000000ba63be7220 */ /* 0x000fe20000410000 */
[----:B------:R-:W-:Y:S01]  /*9200*/  FMUL.FTZ R186, R137, UR46 ;  /* 0x0000002e89ba7c20 */ /* 0x000fe20008410000 */
[----:B------:R-:W-:Y:S01]  /*9210*/  FMUL.FTZ R149, R128, R173 ;  /* 0x000000ad80957220 */ /* 0x000fe20000410000 */
[----:B------:R-:W-:Y:S01]  /*9220*/  FMUL.FTZ R182, R119, R166 ;  /* 0x000000a677b67220 */ /* 0x000fe20000410000 */
[----:B------:R-:W-:Y:S01]  /*9230*/  FFMA.FTZ R174, R49, -R128, R174 ;  /* 0x8000008031ae7223 */ /* 0x000fe200000100ae */
[----:B------:R-:W-:Y:S01]  /*9240*/  FMUL.FTZ R195, R117, R143 ;  /* 0x0000008f75c37220 */ /* 0x000fe20000410000 */
[----:B------:R0:W-:Y:S01]  /*9250*/  STS [R7+0x10ec], R184 ;  /* 0x0010ecb807007388 */ /* 0x0001e20000000800 */
[-C--:B------:R-:W-:Y:S01]  /*9260*/  FFMA.FTZ R182, R155, R178.reuse, -R182 ;  /* 0x000000b29bb67223 */ /* 0x080fe200000108b6 */
[----:B------:R-:W-:Y:S01]  /*9270*/  FMUL.FTZ R178, R119, R178 ;  /* 0x000000b277b27220 */ /* 0x000fe20000410000 */
[----:B------:R-:W-:Y:S01]  /*9280*/  FFMA.FTZ R186, R189, UR47, R186 ;  /* 0x0000002fbdba7c23 */ /* 0x000fe200080100ba */
[----:B------:R1:W-:Y:S01]  /*9290*/  STS [R7+0x10f0], R190 ;  /* 0x0010f0be07007388 */ /* 0x0003e20000000800 */
[----:B------:R-:W-:Y:S01]  /*92a0*/  FADD.FTZ R175, R176, R175 ;  /* 0x000000afb0af7221 */ /* 0x000fe20000010000 */
[----:B------:R-:W-:Y:S01]  /*92b0*/  FFMA.FTZ R178, R155, R166, R178 ;  /* 0x000000a69bb27223 */ /* 0x000fe200000100b2 */
[----:B------:R-:W-:Y:S01]  /*92c0*/  FFMA.FTZ R176, R50, -R67, R157 ;  /* 0x8000004332b07223 */ /* 0x000fe2000001009d */
[----:B------:R-:W-:Y:S01]  /*92d0*/  FMUL.FTZ R224, R73, -R224 ;  /* 0x800000e049e07220 */ /* 0x000fe20000410000 */
[----:B------:R-:W-:Y:S01]  /*92e0*/  FADD.FTZ R175, R175, R182 ;  /* 0x000000b6afaf7221 */ /* 0x000fe20000010000 */
[-C--:B0-----:R-:W-:Y:S01]  /*92f0*/  FFMA.FTZ R184, R174, R149.reuse, -R195 ;  /* 0x00000095aeb87223 */ /* 0x081fe200000108c3 */
[----:B------:R-:W-:Y:S01]  /*9300*/  FMUL.FTZ R149, R117, R149 ;  /* 0x0000009575957220 */ /* 0x000fe20000410000 */
[----:B------:R-:W-:Y:S01]  /*9310*/  FMUL.FTZ R195, R8, UR46 ;  /* 0x0000002e08c37c20 */ /* 0x000fe20008410000 */
[----:B------:R-:W-:Y:S01]  /*9320*/  FADD.FTZ R178, R147, R178 ;  /* 0x000000b293b27221 */ /* 0x000fe20000010000 */
[----:B-1----:R-:W-:Y:S01]  /*9330*/  FMUL.FTZ R190, R99, -R186 ;  /* 0x800000ba63be7220 */ /* 0x002fe20000410000 */
[----:B------:R-:W-:Y:S01]  /*9340*/  FFMA.FTZ R186, R222, UR46, -R197 ;  /* 0x0000002edeba7c23 */ /* 0x000fe200080108c5 */
[----:B------:R-:W-:Y:S01]  /*9350*/  FFMA.FTZ R149, R174, R143, R149 ;  /* 0x0000008fae957223 */ /* 0x000fe20000010095 */
[----:B------:R-:W-:Y:S01]  /*9360*/  FMUL.FTZ R147, R67, R210 ;  /* 0x000000d243937220 */ /* 0x000fe20000410000 */
[----:B------:R-:W-:Y:S01]  /*9370*/  FFMA.FTZ R196, R222, UR47, R195 ;  /* 0x0000002fdec47c23 */ /* 0x000fe200080100c3 */
[----:B------:R-:W-:Y:S01]  /*9380*/  FMUL.FTZ R192, R101, R186 ;  /* 0x000000ba65c07220 */ /* 0x000fe20000410000 */
[----:B------:R-:W-:Y:S01]  /*9390*/  FADD.FTZ R186, R178, R149 ;  /* 0x00000095b2ba7221 */ /* 0x000fe20000010000 */
[----:B------:R-:W-:Y:S01]  /*93a0*/  FMUL.FTZ R178, R67, R200 ;  /* 0x000000c843b27220 */ /* 0x000fe20000410000 */
[----:B------:R-:W-:Y:S01]  /*93b0*/  FMUL.FTZ R157, R115, R147 ;  /* 0x00000093739d7220 */ /* 0x000fe20000410000 */
[C---:B------:R-:W-:Y:S01]  /*93c0*/  FMUL.FTZ R202, R75.reuse, R202 ;  /* 0x000000ca4bca7220 */ /* 0x040fe20000410000 */
[----:B------:R-:W-:Y:S01]  /*93d0*/  FMUL.FTZ R208, R75, -R208 ;  /* 0x800000d04bd07220 */ /* 0x000fe20000410000 */
[----:B------:R-:W-:Y:S01]  /*93e0*/  FMUL.FTZ R212, R77, R212 ;  /* 0x000000d44dd47220 */ /* 0x000fe20000410000 */
[----:B------:R-:W-:Y:S01]  /*93f0*/  FMUL.FTZ R196, R101, -R196 ;  /* 0x800000c465c47220 */ /* 0x000fe20000410000 */
[----:B------:R-:W-:Y:S01]  /*9400*/  FADD.FTZ R175, R175, R184 ;  /* 0x000000b8afaf7221 */ /* 0x000fe20000010000 */
[----:B------:R-:W-:Y:S01]  /*9410*/  FMUL.FTZ R149, R130, R193 ;  /* 0x000000c182957220 */ /* 0x000fe20000410000 */
[CC--:B------:R-:W-:Y:S01]  /*9420*/  FFMA.FTZ R184, R176.reuse, R178.reuse, -R157 ;  /* 0x000000b2b0b87223 */ /* 0x0c0fe2000001089d */
[----:B------:R-:W-:Y:S01]  /*9430*/  FMUL.FTZ R157, R115, R178 ;  /* 0x000000b2739d7220 */ /* 0x000fe20000410000 */
[----:B------:R0:W-:Y:S01]  /*9440*/  STS [R7+0x1084], R214 ;  /* 0x001084d607007388 */ /* 0x0001e20000000800 */
[----:B------:R-:W-:Y:S01]  /*9450*/  FFMA.FTZ R178, R51, -R130, R187 ;  /* 0x8000008233b27223 */ /* 0x000fe200000100bb */
[----:B------:R-:W-:Y:S01]  /*9460*/  FMUL.FTZ R187, R113, R149 ;  /* 0x0000009571bb7220 */ /* 0x000fe20000410000 */
[----:B------:R-:W-:Y:S01]  /*9470*/  FFMA.FTZ R157, R176, R147, R157 ;  /* 0x00000093b09d7223 */ /* 0x000fe2000001009d */
[----:B------:R-:W-:Y:S01]  /*9480*/  STS [R7+0x1088], R218 ;  /* 0x001088da07007388 */ /* 0x000fe20000000800 */
[C---:B------:R-:W-:Y:S01]  /*9490*/  FMUL.FTZ R182, R69.reuse, R181 ;  /* 0x000000b545b67220 */ /* 0x040fe20000410000 */
[----:B------:R-:W-:Y:S01]  /*94a0*/  FMUL.FTZ R194, R69, R191 ;  /* 0x000000bf45c27220 */ /* 0x000fe20000410000 */
[----:B------:R-:W-:Y:S01]  /*94b0*/  FADD.FTZ R157, R186, R157 ;  /* 0x0000009dba9d7221 */ /* 0x000fe20000010000 */
[----:B------:R1:W-:Y:S01]  /*94c0*/  STS [R7+0x108c], R216 ;  /* 0x00108cd807007388 */ /* 0x0003e20000000800 */
[----:B------:R-:W-:Y:S01]  /*94d0*/  FFMA.FTZ R189, R52, -R69, R189 ;  /* 0x8000004534bd7223 */ /* 0x000fe200000100bd */
[----:B------:R-:W-:Y:S01]  /*94e0*/  FADD.FTZ R175, R175, R184 ;  /* 0x000000b8afaf7221 */ /* 0x000fe20000010000 */
[----:B------:R-:W-:Y:S01]  /*94f0*/  FMUL.FTZ R198, R177, UR45 ;  /* 0x0000002db1c67c20 */ /* 0x000fe20008410000 */
[----:B------:R-:W-:Y:S01]  /*9500*/  STS [R7+0x1090], R220 ;  /* 0x001090dc07007388 */ /* 0x000fe20000000800 */
[----:B------:R-:W-:Y:S01]  /*9510*/  ISETP.GE.AND P2, PT, R6, 0x1, PT ;  /* 0x000000010600780c */ /* 0x000fe20003f46270 */
[----:B------:R-:W-:Y:S01]  /*9520*/  FMUL.FTZ R184, R181, UR45 ;  /* 0x0000002db5b87c20 */ /* 0x000fe20008410000 */
[----:B0-----:R-:W-:Y:S01]  /*9530*/  FMUL.FTZ R214, R159, UR45 ;  /* 0x0000002d9fd67c20 */ /* 0x001fe20008410000 */
[----:B------:R-:W-:Y:S01]  /*9540*/  STS [R7+0x1094], R224 ;  /* 0x001094e007007388 */ /* 0x000fe20000000800 */
[----:B------:R-:W-:Y:S01]  /*9550*/  FMUL.FTZ R204, R161, UR45 ;  /* 0x0000002da1cc7c20 */ /* 0x000fe20008410000 */
[----:B------:R-:W-:Y:S01]  /*9560*/  FFMA.FTZ R184, R191, UR44, -R184 ;  /* 0x0000002cbfb87c23 */ /* 0x000fe200080108b8 */
[----:B-1----:R-:W-:Y:S01]  /*9570*/  FMUL.FTZ R216, R171, UR45 ;  /* 0x0000002dabd87c20 */ /* 0x002fe20008410000 */
[----:B------:R-:W-:Y:S01]  /*9580*/  STS [R7+0x1098], R202 ;  /* 0x001098ca07007388 */ /* 0x000fe20000000800 */
[----:B------:R-:W-:Y:S01]  /*9590*/  FFMA.FTZ R214, R169, UR44, -R214 ;  /* 0x0000002ca9d67c23 */ /* 0x000fe200080108d6 */
[C---:B------:R-:W-:Y:S01]  /*95a0*/  FFMA.FTZ R204, R167.reuse, UR44, -R204 ;  /* 0x0000002ca7cc7c23 */ /* 0x040fe200080108cc */
[----:B------:R-:W-:Y:S01]  /*95b0*/  FMUL.FTZ R218, R167, UR45 ;  /* 0x0000002da7da7c20 */ /* 0x000fe20008410000 */
[----:B------:R-:W-:Y:S01]  /*95c0*/  STS [R7+0x109c], R208 ;  /* 0x00109cd007007388 */ /* 0x000fe20000000800 */
[----:B------:R-:W-:Y:S01]  /*95d0*/  FMUL.FTZ R201, R11, UR45 ;  /* 0x0000002d0bc97c20 */ /* 0x000fe20008410000 */
[----:B------:R-:W-:Y:S01]  /*95e0*/  IADD3 R197, PT, PT, R136, 0x40, RZ ;  /* 0x0000004088c57810 */ /* 0x000fe20007ffe0ff */
[----:B------:R-:W-:Y:S01]  /*95f0*/  FFMA.FTZ R218, R161, UR44, R218 ;  /* 0x0000002ca1da7c23 */ /* 0x000fe200080100da */
[----:B------:R0:W-:Y:S01]  /*9600*/  STS [R7+0x10a0], R212 ;  /* 0x0010a0d407007388 */ /* 0x0001e20000000800 */
[----:B------:R-:W-:Y:S01]  /*9610*/  ISETP.GE.AND P3, PT, R6, 0x21, PT ;  /* 0x000000210600780c */ /* 0x000fe20003f66270 */
[----:B------:R-:W-:Y:S01]  /*9620*/  FFMA.FTZ R216, R163, UR44, R216 ;  /* 0x0000002ca3d87c23 */ /* 0x000fe200080100d8 */
[C---:B------:R-:W-:Y:S01]  /*9630*/  FFMA.FTZ R201, R144.reuse, UR44, R201 ;  /* 0x0000002c90c97c23 */ /* 0x040fe200080100c9 */
[----:B------:R1:W-:Y:S04]  /*9640*/  STS [R7+0x10f4], R190 ;  /* 0x0010f4be07007388 */ /* 0x0003e80000000800 */
[----:B------:R2:W-:Y:S01]  /*9650*/  STS [R7+0x10f8], R192 ;  /* 0x0010f8c007007388 */ /* 0x0005e20000000800 */
[----:B0-----:R-:W-:-:S03]  /*9660*/  FMUL.FTZ R212, R144, UR45 ;  /* 0x0000002d90d47c20 */ /* 0x001fc60008410000 */
[----:B------:R0:W-:Y:S01]  /*9670*/  STS [R7+0x10fc], R196 ;  /* 0x0010fcc407007388 */ /* 0x0001e20000000800 */
[----:B-1----:R-:W-:Y:S01]  /*9680*/  FMUL.FTZ R190, R130, R177 ;  /* 0x000000b182be7220 */ /* 0x002fe20000410000 */
[----:B------:R-:W-:Y:S01]  /*9690*/  FFMA.FTZ R212, R11, UR44, -R212 ;  /* 0x0000002c0bd47c23 */ /* 0x000fe200080108d4 */
[----:B------:R-:W-:Y:S02]  /*96a0*/  FMUL.FTZ R11, R142, UR45 ;  /* 0x0000002d8e0b7c20 */ /* 0x000fe40008410000 */
[-C--:B--2---:R-:W-:Y:S01]  /*96b0*/  FFMA.FTZ R192, R178, R190.reuse, -R187 ;  /* 0x000000beb2c07223 */ /* 0x084fe200000108bb */
[----:B------:R-:W-:Y:S01]  /*96c0*/  FMUL.FTZ R187, R113, R190 ;  /* 0x000000be71bb7220 */ /* 0x000fe20000410000 */
[----:B------:R-:W-:Y:S01]  /*96d0*/  FMUL.FTZ R190, R137, R182 ;  /* 0x000000b689be7220 */ /* 0x000fe20000410000 */
[----:B------:R-:W-:Y:S01]  /*96e0*/  FFMA.FTZ R11, R14, UR44, -R11 ;  /* 0x0000002c0e0b7c23 */ /* 0x000fe2000801080b */
[----:B------:R-:W-:Y:S01]  /*96f0*/  FADD.FTZ R175, R175, R192 ;  /* 0x000000c0afaf7221 */ /* 0x000fe20000010000 */
[----:B------:R-:W-:Y:S01]  /*9700*/  FFMA.FTZ R186, R178, R149, R187 ;  /* 0x00000095b2ba7223 */ /* 0x000fe200000100bb */
[----:B------:R-:W-:Y:S01]  /*9710*/  IADD3 R187, PT, PT, R136, 0x20, RZ ;  /* 0x0000002088bb7810 */ /* 0x000fe20007ffe0ff */
[-C--:B------:R-:W-:Y:S01]  /*9720*/  FFMA.FTZ R190, R189, R194.reuse, -R190 ;  /* 0x000000c2bdbe7223 */ /* 0x080fe200000108be */
[----:B------:R-:W-:Y:S01]  /*9730*/  FMUL.FTZ R194, R137, R194 ;  /* 0x000000c289c27220 */ /* 0x000fe20000410000 */
[----:B------:R-:W-:Y:S01]  /*9740*/  FADD.FTZ R157, R157, R186 ;  /* 0x000000ba9d9d7221 */ /* 0x000fe20000010000 */
[----:B------:R-:W-:Y:S01]  /*9750*/  LEA.HI R187, R187, R136, RZ, 0x1b ;  /* 0x00000088bbbb7211 */ /* 0x000fe200078fd8ff */
[----:B------:R-:W-:Y:S01]  /*9760*/  FMUL.FTZ R192, R9, UR45 ;  /* 0x0000002d09c07c20 */ /* 0x000fe20008410000 */
[----:B------:R-:W-:Y:S01]  /*9770*/  FFMA.FTZ R194, R189, R182, R194 ;  /* 0x000000b6bdc27223 */ /* 0x000fe200000100c2 */
[----:B0-----:R-:W-:Y:S01]  /*9780*/  FMUL.FTZ R7, R210, UR45 ;  /* 0x0000002dd2077c20 */ /* 0x001fe20008410000 */
[----:B------:R-:W-:Y:S01]  /*9790*/  LEA R207, R187, UR28, 0x2 ;  /* 0x0000001cbbcf7c11 */ /* 0x000fe2000f8e10ff */
[----:B------:R-:W-:Y:S01]  /*97a0*/  BAR.SYNC.DEFER_BLOCKING 0x0 ;  /* 0x0000000000007b1d */ /* 0x000fe20000010000 */
[----:B------:R-:W-:Y:S01]  /*97b0*/  FADD.FTZ R195, R157, R194 ;  /* 0x000000c29dc37221 */ /* 0x000fe20000010000 */
[----:B------:R-:W-:Y:S01]  /*97c0*/  FADD.FTZ R194, R175, R190 ;  /* 0x000000beafc27221 */ /* 0x000fe20000010000 */
[----:B------:R-:W-:Y:S01]  /*97d0*/  FFMA.FTZ R175, R185, UR44, -R192 ;  /* 0x0000002cb9af7c23 */ /* 0x000fe200080108c0 */
[----:B------:R-:W-:Y:S01]  /*97e0*/  FFMA.FTZ R192, R200, UR44, -R7 ;  /* 0x0000002cc8c07c23 */ /* 0x000fe20008010807 */
[----:B------:R-:W-:Y:S01]  /*97f0*/  FMUL.FTZ R7, R206, UR45 ;  /* 0x0000002dce077c20 */ /* 0x000fe20008410000 */
[----:B------:R-:W-:Y:S01]  /*9800*/  FMUL.FTZ R190, R193, UR45 ;  /* 0x0000002dc1be7c20 */ /* 0x000fe20008410000 */
[----:B------:R-:W-:Y:S01]  /*9810*/  FMUL.FTZ R186, R185, UR45 ;  /* 0x0000002db9ba7c20 */ /* 0x000fe20008410000 */
[----:B------:R-:W-:Y:S01]  /*9820*/  FMUL.FTZ R187, R200, UR45 ;  /* 0x0000002dc8bb7c20 */ /* 0x000fe20008410000 */
[C---:B------:R-:W-:Y:S01]  /*9830*/  FFMA.FTZ R208, R188.reuse, UR44, -R7 ;  /* 0x0000002cbcd07c23 */ /* 0x040fe20008010807 */
[----:B------:R-:W-:Y:S01]  /*9840*/  FMUL.FTZ R7, R188, UR45 ;  /* 0x0000002dbc077c20 */ /* 0x000fe20008410000 */
[----:B------:R-:W-:Y:S01]  /*9850*/  FFMA.FTZ R190, R177, UR44, -R190 ;  /* 0x0000002cb1be7c23 */ /* 0x000fe200080108be */
[----:B------:R-:W-:Y:S01]  /*9860*/  FFMA.FTZ R177, R193, UR44, R198 ;  /* 0x0000002cc1b17c23 */ /* 0x000fe200080100c6 */
[----:B------:R-:W-:Y:S01]  /*9870*/  FMUL.FTZ R198, R173, UR45 ;  /* 0x0000002dadc67c20 */ /* 0x000fe20008410000 */
[----:B------:R-:W-:Y:S01]  /*9880*/  FFMA.FTZ R220, R206, UR44, R7 ;  /* 0x0000002ccedc7c23 */ /* 0x000fe20008010007 */
[----:B------:R-:W-:Y:S01]  /*9890*/  FMUL.FTZ R188, R163, UR45 ;  /* 0x0000002da3bc7c20 */ /* 0x000fe20008410000 */
[----:B------:R-:W-:Y:S01]  /*98a0*/  FMUL.FTZ R7, R180, UR45 ;  /* 0x0000002db4077c20 */ /* 0x000fe20008410000 */
[----:B------:R-:W-:Y:S01]  /*98b0*/  FMUL.FTZ R200, R158, UR45 ;  /* 0x0000002d9ec87c20 */ /* 0x000fe20008410000 */
[----:B------:R-:W-:Y:S01]  /*98c0*/  FFMA.FTZ R157, R9, UR44, R186 ;  /* 0x0000002c099d7c23 */ /* 0x000fe200080100ba */
[----:B------:R-:W-:Y:S01]  /*98d0*/  FFMA.FTZ R205, R165, UR44, R198 ;  /* 0x0000002ca5cd7c23 */ /* 0x000fe200080100c6 */
[----:B------:R-:W-:Y:S01]  /*98e0*/  FMUL.FTZ R186, R191, UR45 ;  /* 0x0000002dbfba7c20 */ /* 0x000fe20008410000 */
[----:B------:R-:W-:Y:S01]  /*98f0*/  FMUL.FTZ R198, R169, UR45 ;  /* 0x0000002da9c67c20 */ /* 0x000fe20008410000 */
[----:B------:R-:W-:Y:S01]  /*9900*/  FFMA.FTZ R188, R171, UR44, -R188 ;  /* 0x0000002cabbc7c23 */ /* 0x000fe200080108bc */
[----:B------:R-:W-:Y:S01]  /*9910*/  FFMA.FTZ R202, R4, UR44, -R7 ;  /* 0x0000002c04ca7c23 */ /* 0x000fe20008010807 */
[----:B------:R-:W0:Y:S01]  /*9920*/  LDS R207, [R207+0x1100] ;  /* 0x00110000cfcf7984 */ /* 0x000e220000000800 */
[----:B------:R-:W-:Y:S01]  /*9930*/  FMUL.FTZ R7, R154, UR45 ;  /* 0x0000002d9a077c20 */ /* 0x000fe20008410000 */
[----:B------:R-:W-:Y:S01]  /*9940*/  FMUL.FTZ R191, R4, UR45 ;  /* 0x0000002d04bf7c20 */ /* 0x000fe20008410000 */
[C---:B------:R-:W-:Y:S01]  /*9950*/  FFMA.FTZ R200, R5.reuse, UR44, -R200 ;  /* 0x0000002c05c87c23 */ /* 0x040fe200080108c8 */
[----:B------:R-:W-:Y:S01]  /*9960*/  FMUL.FTZ R171, R5, UR45 ;  /* 0x0000002d05ab7c20 */ /* 0x000fe20008410000 */
[----:B------:R-:W-:Y:S01]  /*9970*/  FMUL.FTZ R5, R156, UR45 ;  /* 0x0000002d9c057c20 */ /* 0x000fe20008410000 */
[----:B------:R-:W-:Y:S01]  /*9980*/  FMUL.FTZ R4, R139, UR45 ;  /* 0x0000002d8b047c20 */ /* 0x000fe20008410000 */
[----:B------:R-:W-:Y:S01]  /*9990*/  FFMA.FTZ R203, R159, UR44, R198 ;  /* 0x0000002c9fcb7c23 */ /* 0x000fe200080100c6 */
[C---:B------:R-:W-:Y:S01]  /*99a0*/  FFMA.FTZ R198, R10.reuse, UR44, -R7 ;  /* 0x0000002c0ac67c23 */ /* 0x040fe20008010807 */
[----:B------:R-:W-:Y:S01]  /*99b0*/  FMUL.FTZ R169, R10, UR45 ;  /* 0x0000002d0aa97c20 */ /* 0x000fe20008410000 */
[----:B------:R-:W-:Y:S01]  /*99c0*/  FMUL.FTZ R196, R165, UR45 ;  /* 0x0000002da5c47c20 */ /* 0x000fe20008410000 */
[C---:B------:R-:W-:Y:S01]  /*99d0*/  FFMA.FTZ R10, R12.reuse, UR44, -R5 ;  /* 0x0000002c0c0a7c23 */ /* 0x040fe20008010805 */
[C---:B------:R-:W-:Y:S01]  /*99e0*/  FFMA.FTZ R167, R17.reuse, UR44, -R4 ;  /* 0x0000002c11a77c23 */ /* 0x040fe20008010804 */
[----:B------:R-:W-:Y:S01]  /*99f0*/  FMUL.FTZ R7, R12, UR45 ;  /* 0x0000002d0c077c20 */ /* 0x000fe20008410000 */
[----:B------:R-:W-:Y:S01]  /*9a00*/  FMUL.FTZ R5, R14, UR45 ;  /* 0x0000002d0e057c20 */ /* 0x000fe20008410000 */
[----:B------:R-:W-:Y:S01]  /*9a10*/  FMUL.FTZ R4, R17, UR45 ;  /* 0x0000002d11047c20 */ /* 0x000fe20008410000 */
[----:B------:R-:W-:Y:S01]  /*9a20*/  FFMA.FTZ R196, R173, UR44, -R196 ;  /* 0x0000002cadc47c23 */ /* 0x000fe200080108c4 */
        /* <DEDUP_REMOVED lines=13> */
.L_x_12602:
[----:B------:R-:W-:Y:S05]  /*9b00*/  BSYNC.RECONVERGENT B0 ;  /* 0x0000000000007941 */ /* 0x000fea0003800200 */
.L_x_12601:
[----:B------:R-:W-:Y:S04]  /*9b10*/  BSSY.RECONVERGENT B0, `(.L_x_12603) ;  /* 0x0000003000007945 */ /* 0x000fe80003800200 */
[----:B------:R-:W-:Y:S05]  /*9b20*/  @!P3 BRA `(.L_x_12604) ;  /* 0x000000000004b947 */ /* 0x000fea0003800000 */
[----:B0-----:R2:W-:Y:S02]  /*9b30*/  REDG.E.ADD.F32.FTZ.RN.STRONG.GPU desc[UR30][R2.64+0x80], R207 ;  /* 0x000080cf020079a6 */ /* 0x0015e4000c12f31e */
.L_x_12604:
[----:B------:R-:W-:Y:S05]  /*9b40*/  BSYNC.RECONVERGENT B0 ;  /* 0x0000000000007941 */ /* 0x000fea0003800200 */
.L_x_12603:
        /* <DEDUP_REMOVED lines=16> */
.L_x_12606:
[----:B------:R-:W-:Y:S05]  /*9c50*/  BSYNC.RECONVERGENT B0 ;  /* 0x0000000000007941 */ /* 0x000fea0003800200 */
.L_x_12605:
[----:B-1-3--:R1:W3:Y:S01]  /*9c60*/  LDS R5, [R199+0x1200] ;  /* 0x00120000c7057984 */ /* 0x00a2e20000000800 */
[----:B------:R-:W-:Y:S01]  /*9c70*/  BSSY.RECONVERGENT B0, `(.L_x_12607) ;  /* 0x0000006000007945 */ /* 0x000fe20003800200 */
[----:B------:R-:W-:Y:S02]  /*9c80*/  IADD3 R197, PT, PT, R136, 0xc0, RZ ;  /* 0x000000c088c57810 */ /* 0x000fe40007ffe0ff */
[----:B------:R-:W-:Y:S02]  /*9c90*/  LEA.HI R7, R7, R136, RZ, 0x1b ;  /* 0x0000008807077211 */ /* 0x000fe400078fd8ff */
[----:B------:R-:W-:Y:S01]  /*9ca0*/  LEA R4, R4, UR28, 0x2 ;  /* 0x0000001c04047c11 */ /* 0x000fe2000f8e10ff */
[----:B------:R-:W-:Y:S06]  /*9cb0*/  @!P2 BRA `(.L_x_12608) ;  /* 0x000000000004a947 */ /* 0x000fec0003800000 */
[----:B---3--:R4:W-:Y:S02]  /*9cc0*/  REDG.E.ADD.F32.FTZ.RN.STRONG.GPU desc[UR30][R2.64+0x180], R5 ;  /* 0x00018005020079a6 */ /* 0x0089e4000c12f31e */
.L_x_12608:
[----:B------:R-:W-:Y:S05]  /*9cd0*/  BSYNC.RECONVERGENT B0 ;  /* 0x0000000000007941 */ /* 0x000fea0003800200 */
.L_x_12607:
[----:B---34-:R3:W4:Y:S01]  /*9ce0*/  LDS R5, [R4+0x1280] ;  /* 0x0012800004057984 */ /* 0x0187220000000800 */
[----:B------:R-:W-:Y:S01]  /*9cf0*/  BSSY.RECONVERGENT B0, `(.L_x_12609) ;  /* 0x0000005000007945 */ /* 0x000fe20003800200 */
[----:B------:R-:W-:Y:S02]  /*9d00*/  LEA.HI R197, R197, R136, RZ, 0x1b ;  /* 0x00000088c5c57211 */ /* 0x000fe400078fd8ff */
[----:B------:R-:W-:Y:S01]  /*9d10*/  LEA R7, R7, UR28, 0x2 ;  /* 0x0000001c07077c11 */ /* 0x000fe2000f8e10ff */
[----:B------:R-:W-:Y:S06]  /*9d20*/  @!P3 BRA `(.L_x_12610) ;  /* 0x000000000004b947 */ /* 0x000fec0003800000 */
[----:B----4-:R4:W-:Y:S02]  /*9d30*/  REDG.E.ADD.F32.FTZ.RN.STRONG.GPU desc[UR30][R2.64+0x200], R5 ;  /* 0x00020005020079a6 */ /* 0x0109e4000c12f31e */
.L_x_12610:
[----:B------:R-:W-:Y:S05]  /*9d40*/  BSYNC.RECONVERGENT B0 ;  /* 0x0000000000007941 */ /* 0x000fea0003800200 */
.L_x_12609:
[----:B----4-:R4:W0:Y:S01]  /*9d50*/  LDS R5, [R7+0x1300] ;  /* 0x0013000007057984 */ /* 0x0108220000000800 */
[----:B------:R-:W-:Y:S01]  /*9d60*/  BSSY.RECONVERGENT B0, `(.L_x_12611) ;  /* 0x0000004000007945 */ /* 0x000fe20003800200 */
[----:B---3--:R-:W-:-:S03]  /*9d70*/  LEA R4, R197, UR28, 0x2 ;  /* 0x0000001cc5047c11 */ /* 0x008fc6000f8e10ff */
[----:B------:R-:W-:Y:S05]  /*9d80*/  @!P4 BRA `(.L_x_12612) ;  /* 0x000000000004c947 */ /* 0x000fea0003800000 */
[----:B0-----:R3:W-:Y:S02]  /*9d90*/  REDG.E.ADD.F32.FTZ.RN.STRONG.GPU desc[UR30][R2.64+0x280], R5 ;  /* 0x00028005020079a6 */ /* 0x0017e4000c12f31e */
.L_x_12612:
[----:B------:R-:W-:Y:S05]  /*9da0*/  BSYNC.RECONVERGENT B0 ;  /* 0x0000000000007941 */ /* 0x000fea0003800200 */
.L_x_12611:
[----:B0--3--:R0:W3:Y:S01]  /*9db0*/  LDS R5, [R4+0x1380] ;  /* 0x0013800004057984 */ /* 0x0090e20000000800 */
[----:B------:R-:W-:Y:S01]  /*9dc0*/  BSSY.RECONVERGENT B0, `(.L_x_12613) ;  /* 0x0000005000007945 */ /* 0x000fe20003800200 */
[C---:B----4-:R-:W-:Y:S02]  /*9dd0*/  IADD3 R7, PT, PT, R136.reuse, 0xe0, RZ ;  /* 0x000000e088077810 */ /* 0x050fe40007ffe0ff */
[----:B------:R-:W-:Y:S01]  /*9de0*/  IADD3 R197, PT, PT, R136, 0x100, RZ ;  /* 0x0000010088c57810 */ /* 0x000fe20007ffe0ff */
[----:B------:R-:W-:Y:S06]  /*9df0*/  @!P5 BRA `(.L_x_12614) ;  /* 0x000000000004d947 */ /* 0x000fec0003800000 */
[----:B---3--:R4:W-:Y:S02]  /*9e00*/  REDG.E.ADD.F32.FTZ.RN.STRONG.GPU desc[UR30][R2.64+0x300], R5 ;  /* 0x00030005020079a6 */ /* 0x0089e4000c12f31e */
.L_x_12614:
[----:B------:R-:W-:Y:S05]  /*9e10*/  BSYNC.RECONVERGENT B0 ;  /* 0x0000000000007941 */ /* 0x000fea0003800200 */
.L_x_12613:
        /* <DEDUP_REMOVED lines=8> */
[----:B-1----:R-:W-:Y:S02]  /*9ea0*/  IADD3 R199, PT, PT, R136, 0x140, RZ ;  /* 0x0000014088c77810 */ /* 0x002fe40007ffe0ff */
[----:B------:R-:W-:Y:S02]  /*9eb0*/  LEA R197, R197, UR28, 0x2 ;  /* 0x0000001cc5c57c11 */ /* 0x000fe4000f8e10ff */
[C---:B------:R-:W-:Y:S02]  /*9ec0*/  ISETP.GE.AND P2, PT, R6.reuse, 0x101, PT ;  /* 0x000001010600780c */ /* 0x040fe40003f46270 */
[C---:B------:R-:W-:Y:S02]  /*9ed0*/  ISETP.GE.AND P3, PT, R6.reuse, 0x121, PT ;  /* 0x000001210600780c */ /* 0x040fe40003f66270 */
[C---:B------:R-:W-:Y:S02]  /*9ee0*/  ISETP.GE.AND P4, PT, R6.reuse, 0x141, PT ;  /* 0x000001410600780c */ /* 0x040fe40003f86270 */
[----:B------:R-:W-:Y:S01]  /*9ef0*/  ISETP.GE.AND P5, PT, R6, 0x161, PT ;  /* 0x000001610600780c */ /* 0x000fe20003fa6270 */
[----:B------:R-:W-:-:S12]  /*9f00*/  @!P6 BRA `(.L_x_12616) ;  /* 0x000000000004e947 */ /* 0x000fd80003800000 */
[----:B0-----:R1:W-:Y:S02]  /*9f10*/  REDG.E.ADD.F32.FTZ.RN.STRONG.GPU desc[UR30][R2.64+0x380], R5 ;  /* 0x00038005020079a6 */ /* 0x0013e4000c12f31e */
.L_x_12616:
[----:B------:R-:W-:Y:S05]  /*9f20*/  BSYNC.RECONVERGENT B0 ;  /* 0x0000000000007941 */ /* 0x000fea0003800200 */
.L_x_12615:
[----:B01----:R0:W1:Y:S01]  /*9f30*/  LDS R5, [R197+0x1480] ;  /* 0x00148000c5057984 */ /* 0x0030620000000800 */
[----:B------:R-:W-:Y:S01]  /*9f40*/  BSSY.RECONVERGENT B0, `(.L_x_12617) ;  /* 0x0000006000007945 */ /* 0x000fe20003800200 */
[----:B------:R-:W-:Y:S02]  /*9f50*/  IADD3 R7, PT, PT, R136, 0x160, RZ ;  /* 0x0000016088077810 */ /* 0x000fe40007ffe0ff */
[----:B------:R-:W-:Y:S02]  /*9f60*/  LEA.HI R199, R199, R136, RZ, 0x1b ;  /* 0x00000088c7c77211 */ /* 0x000fe400078fd8ff */
[----:B------:R-:W-:Y:S01]  /*9f70*/  LEA R4, R4, UR28, 0x2 ;  /* 0x0000001c04047c11 */ /* 0x000fe2000f8e10ff */
[----:B------:R-:W-:Y:S06]  /*9f80*/  @!P2 BRA `(.L_x_12618) ;  /* 0x000000000004a947 */ /* 0x000fec0003800000 */
[----:B-1----:R3:W-:Y:S02]  /*9f90*/  REDG.E.ADD.F32.FTZ.RN.STRONG.GPU desc[UR30][R2.64+0x400], R5 ;  /* 0x00040005020079a6 */ /* 0x0027e4000c12f31e */
.L_x_12618:
[----:B------:R-:W-:Y:S05]  /*9fa0*/  BSYNC.RECONVERGENT B0 ;  /* 0x0000000000007941 */ /* 0x000fea0003800200 */
.L_x_12617:
[----:B-1-3--:R1:W3:Y:S01]  /*9fb0*/  LDS R5, [R4+0x1500] ;  /* 0x0015000004057984 */ /* 0x00a2e20000000800 */
[----:B------:R-:W-:Y:S01]  /*9fc0*/  BSSY.RECONVERGENT B0, `(.L_x_12619) ;  /* 0x0000005000007945 */ /* 0x000fe20003800200 */
[----:B------:R-:W-:Y:S02]  /*9fd0*/  LEA.HI R7, R7, R136, RZ, 0x1b ;  /* 0x0000008807077211 */ /* 0x000fe400078fd8ff */
[----:B------:R-:W-:Y:S01]  /*9fe0*/  LEA R199, R199, UR28, 0x2 ;  /* 0x0000001cc7c77c11 */ /* 0x000fe2000f8e10ff */
[----:B------:R-:W-:Y:S06]  /*9ff0*/  @!P3 BRA `(.L_x_12620) ;  /* 0x000000000004b947 */ /* 0x000fec0003800000 */
[----:B---3--:R4:W-:Y:S02]  /*a000*/  REDG.E.ADD.F32.FTZ.RN.STRONG.GPU desc[UR30][R2.64+0x480], R5 ;  /* 0x00048005020079a6 */ /* 0x0089e4000c12f31e */
.L_x_12620:
[----:B------:R-:W-:Y:S05]  /*a010*/  BSYNC.RECONVERGENT B0 ;  /* 0x0000000000007941 */ /* 0x000fea0003800200 */
.L_x_12619:
[----:B---34-:R3:W4:Y:S01]  /*a020*/  LDS R5, [R199+0x1580] ;  /* 0x00158000c7057984 */ /* 0x0187220000000800 */
[----:B------:R-:W-:Y:S01]  /*a030*/  BSSY.RECONVERGENT B0, `(.L_x_12621) ;  /* 0x0000004000007945 */ /* 0x000fe20003800200 */
[----:B-1----:R-:W-:-:S03]  /*a040*/  LEA R4, R7, UR28, 0x2 ;  /* 0x0000001c07047c11 */ /* 0x002fc6000f8e10ff */
[----:B------:R-:W-:Y:S05]  /*a050*/  @!P4 BRA `(.L_x_12622) ;  /* 0x000000000004c947 */ /* 0x000fea0003800000 */
[----:B----4-:R1:W-:Y:S02]  /*a060*/  REDG.E.ADD.F32.FTZ.RN.STRONG.GPU desc[UR30][R2.64+0x500], R5 ;  /* 0x00050005020079a6 */ /* 0x0103e4000c12f31e */
.L_x_12622:
[----:B------:R-:W-:Y:S05]  /*a070*/  BSYNC.RECONVERGENT B0 ;  /* 0x0000000000007941 */ /* 0x000fea0003800200 */
.L_x_12621:
[----:B-1--4-:R1:W4:Y:S01]  /*a080*/  LDS R5, [R4+0x1600] ;  /* 0x0016000004057984 */ /* 0x0123220000000800 */
[----:B------:R-:W-:Y:S01]  /*a090*/  BSSY.RECONVERGENT B0, `(.L_x_12623) ;  /* 0x0000005000007945 */ /* 0x000fe20003800200 */
[C---:B------:R-:W-:Y:S02]  /*a0a0*/  IADD3 R7, PT, PT, R136.reuse, 0x180, RZ ;  /* 0x0000018088077810 */ /* 0x040fe40007ffe0ff */
[----:B0-----:R-:W-:Y:S01]  /*a0b0*/  IADD3 R197, PT, PT, R136, 0x1a0, RZ ;  /* 0x000001a088c57810 */ /* 0x001fe20007ffe0ff */
[----:B------:R-:W-:Y:S06]  /*a0c0*/  @!P5 BRA `(.L_x_12624) ;  /* 0x000000000004d947 */ /* 0x000fec0003800000 */
[----:B----4-:R0:W-:Y:S02]  /*a0d0*/  REDG.E.ADD.F32.FTZ.RN.STRONG.GPU desc[UR30][R2.64+0x580], R5 ;  /* 0x00058005020079a6 */ /* 0x0101e4000c12f31e */
.L_x_12624:
[----:B------:R-:W-:Y:S05]  /*a0e0*/  BSYNC.RECONVERGENT B0 ;  /* 0x0000000000007941 */ /* 0x000fea0003800200 */
.L_x_12623:
[----:B0---4-:R-:W-:Y:S01]  /*a0f0*/  IADD3 R5, PT, PT, R136, 0x1c0, RZ ;  /* 0x000001c088057810 */ /* 0x011fe20007ffe0ff */
[----:B------:R-:W-:Y:S01]  /*a100*/  BSSY.RECONVERGENT B0, `(.L_x_12625) ;  /* 0x000000f000007945 */ /* 0x000fe20003800200 */
[-C--:B------:R-:W-:Y:S02]  /*a110*/  LEA.HI R7, R7, R136.reuse, RZ, 0x1b ;  /* 0x0000008807077211 */ /* 0x080fe400078fd8ff */
[-C--:B-1----:R-:W-:Y:S02]  /*a120*/  LEA.HI R4, R5, R136.reuse, RZ, 0x1b ;  /* 0x0000008805047211 */ /* 0x082fe400078fd8ff */
        /* <DEDUP_REMOVED lines=12> */
.L_x_12626:
[----:B------:R-:W-:Y:S05]  /*a1f0*/  BSYNC.RECONVERGENT B0 ;  /* 0x0000000000007941 */ /* 0x000fea0003800200 */
.L_x_12625:
[----:B01----:R0:W1:Y:S01]  /*a200*/  LDS R5, [R197+0x1700] ;  /* 0x00170000c5057984 */ /* 0x0030620000000800 */
[----:B------:R-:W-:Y:S01]  /*a210*/  BSSY.RECONVERGENT B0, `(.L_x_12627) ;  /* 0x0000005000007945 */ /* 0x000fe20003800200 */
[----:B------:R-:W-:Y:S02]  /*a220*/  LEA.HI R199, R199, R136, RZ, 0x1b ;  /* 0x00000088c7c77211 */ /* 0x000fe400078fd8ff */
[----:B------:R-:W-:Y:S01]  /*a230*/  LEA R4, R4, UR28, 0x2 ;  /* 0x0000001c04047c11 */ /* 0x000fe2000f8e10ff */
[----:B------:R-:W-:Y:S06]  /*a240*/  @!P2 BRA `(.L_x_12628) ;  /* 0x000000000004a947 */ /* 0x000fec0003800000 */
[----:B-1----:R3:W-:Y:S02]  /*a250*/  REDG.E.ADD.F32.FTZ.RN.STRONG.GPU desc[UR30][R2.64+0x680], R5 ;  /* 0x00068005020079a6 */ /* 0x0027e4000c12f31e */
.L_x_12628:
[----:B------:R-:W-:Y:S05]  /*a260*/  BSYNC.RECONVERGENT B0 ;  /* 0x0000000000007941 */ /* 0x000fea0003800200 */
.L_x_12627:
[----:B-1-3--:R1:W3:Y:S01]  /*a270*/  LDS R5, [R4+0x1780] ;  /* 0x0017800004057984 */ /* 0x00a2e20000000800 */
[----:B------:R-:W-:Y:S01]  /*a280*/  BSSY.RECONVERGENT B0, `(.L_x_12629) ;  /* 0x0000005000007945 */ /* 0x000fe20003800200 */
[----:B------:R-:W-:Y:S02]  /*a290*/  LEA.HI R111, R111, R136, RZ, 0x1b ;  /* 0x000000886f6f7211 */ /* 0x000fe400078fd8ff */
[----:B------:R-:W-:Y:S01]  /*a2a0*/  LEA R199, R199, UR28, 0x2 ;  /* 0x0000001cc7c77c11 */ /* 0x000fe2000f8e10ff */
[----:B------:R-:W-:Y:S06]  /*a2b0*/  @!P3 BRA `(.L_x_12630) ;  /* 0x000000000004b947 */ /* 0x000fec0003800000 */
[----:B---3--:R4:W-:Y:S02]  /*a2c0*/  REDG.E.ADD.F32.FTZ.RN.STRONG.GPU desc[UR30][R2.64+0x700], R5 ;  /* 0x00070005020079a6 */ /* 0x0089e4000c12f31e */
.L_x_12630:
[----:B------:R-:W-:Y:S05]  /*a2d0*/  BSYNC.RECONVERGENT B0 ;  /* 0x0000000000007941 */ /* 0x000fea0003800200 */
.L_x_12629:
[----:B---34-:R3:W4:Y:S01]  /*a2e0*/  LDS R5, [R199+0x1800] ;  /* 0x00180000c7057984 */ /* 0x0187220000000800 */
[----:B------:R-:W-:Y:S01]  /*a2f0*/  BSSY.RECONVERGENT B0, `(.L_x_12631) ;  /* 0x0000004000007945 */ /* 0x000fe20003800200 */
[----:B-1----:R-:W-:-:S03]  /*a300*/  LEA R4, R111, UR28, 0x2 ;  /* 0x0000001c6f047c11 */ /* 0x002fc6000f8e10ff */
[----:B------:R-:W-:Y:S05]  /*a310*/  @!P4 BRA `(.L_x_12632) ;  /* 0x000000000004c947 */ /* 0x000fea0003800000 */
[----:B----4-:R1:W-:Y:S02]  /*a320*/  REDG.E.ADD.F32.FTZ.RN.STRONG.GPU desc[UR30][R2.64+0x780], R5 ;  /* 0x00078005020079a6 */ /* 0x0103e4000c12f31e */
.L_x_12632:
[----:B------:R-:W-:Y:S05]  /*a330*/  BSYNC.RECONVERGENT B0 ;  /* 0x0000000000007941 */ /* 0x000fea0003800200 */
.L_x_12631:
[----:B-1--4-:R1:W4:Y:S01]  /*a340*/  LDS R5, [R4+0x1880] ;  /* 0x0018800004057984 */ /* 0x0123220000000800 */
[----:B------:R-:W-:Y:S01]  /*a350*/  BSSY.RECONVERGENT B0, `(.L_x_12633) ;  /* 0x0000005000007945 */ /* 0x000fe20003800200 */
[C---:B------:R-:W-:Y:S02]  /*a360*/  IADD3 R7, PT, PT, R136.reuse, 0x220, RZ ;  /* 0x0000022088077810 */ /* 0x040fe40007ffe0ff */
[----:B------:R-:W-:Y:S01]  /*a370*/  IADD3 R111, PT, PT, R136, 0x240, RZ ;  /* 0x00000240886f7810 */ /* 0x000fe20007ffe0ff */
[----:B------:R-:W-:Y:S06]  /*a380*/  @!P5 BRA `(.L_x_12634) ;  /* 0x000000000004d947 */ /* 0x000fec0003800000 */
[----:B----4-:R4:W-:Y:S02]  /*a390*/  REDG.E.ADD.F32.FTZ.RN.STRONG.GPU desc[UR30][R2.64+0x800], R5 ;  /* 0x00080005020079a6 */ /* 0x0109e4000c12f31e */
.L_x_12634:
[----:B------:R-:W-:Y:S05]  /*a3a0*/  BSYNC.RECONVERGENT B0 ;  /* 0x0000000000007941 */ /* 0x000fea0003800200 */
.L_x_12633:
[----:B----4-:R-:W-:Y:S01]  /*a3b0*/  IADD3 R5, PT, PT, R136, 0x260, RZ ;  /* 0x0000026088057810 */ /* 0x010fe20007ffe0ff */
        /* <DEDUP_REMOVED lines=15> */
.L_x_12636:
[----:B------:R-:W-:Y:S05]  /*a4b0*/  BSYNC.RECONVERGENT B0 ;  /* 0x0000000000007941 */ /* 0x000fea0003800200 */
.L_x_12635:
[----:B01----:R0:W1:Y:S01]  /*a4c0*/  LDS R5, [R111+0x1980] ;  /* 0x001980006f057984 */ /* 0x0030620000000800 */
[----:B------:R-:W-:Y:S01]  /*a4d0*/  BSSY.RECONVERGENT B0, `(.L_x_12637) ;  /* 0x0000006000007945 */ /* 0x000fe20003800200 */
[----:B------:R-:W-:Y:S02]  /*a4e0*/  IADD3 R7, PT, PT, R136, 0x2a0, RZ ;  /* 0x000002a088077810 */ /* 0x000fe40007ffe0ff */
[----:B------:R-:W-:Y:S02]  /*a4f0*/  LEA.HI R197, R197, R136, RZ, 0x1b ;  /* 0x00000088c5c57211 */ /* 0x000fe400078fd8ff */
[----:B------:R-:W-:Y:S01]  /*a500*/  LEA R4, R4, UR28, 0x2 ;  /* 0x0000001c04047c11 */ /* 0x000fe2000f8e10ff */
[----:B------:R-:W-:Y:S06]  /*a510*/  @!P2 BRA `(.L_x_12638) ;  /* 0x000000000004a947 */ /* 0x000fec0003800000 */
[----:B-1----:R4:W-:Y:S02]  /*a520*/  REDG.E.ADD.F32.FTZ.RN.STRONG.GPU desc[UR30][R2.64+0x900], R5 ;  /* 0x00090005020079a6 */ /* 0x0029e4000c12f31e */
.L_x_12638:
[----:B------:R-:W-:Y:S05]  /*a530*/  BSYNC.RECONVERGENT B0 ;  /* 0x0000000000007941 */ /* 0x000fea0003800200 */
.L_x_12637:
[----:B-1--4-:R1:W4:Y:S01]  /*a540*/  LDS R5, [R4+0x1a00] ;  /* 0x001a000004057984 */ /* 0x0123220000000800 */
[----:B------:R-:W-:Y:S01]  /*a550*/  BSSY.RECONVERGENT B0, `(.L_x_12639) ;  /* 0x0000005000007945 */ /* 0x000fe20003800200 */
[----:B------:R-:W-:Y:S02]  /*a560*/  LEA.HI R7, R7, R136, RZ, 0x1b ;  /* 0x0000008807077211 */ /* 0x000fe400078fd8ff */
[----:B------:R-:W-:Y:S01]  /*a570*/  LEA R197, R197, UR28, 0x2 ;  /* 0x0000001cc5c57c11 */ /* 0x000fe2000f8e10ff */
[----:B------:R-:W-:Y:S06]  /*a580*/  @!P3 BRA `(.L_x_12640) ;  /* 0x000000000004b947 */ /* 0x000fec0003800000 */
[----:B----4-:R4:W-:Y:S02]  /*a590*/  REDG.E.ADD.F32.FTZ.RN.STRONG.GPU desc[UR30][R2.64+0x980], R5 ;  /* 0x00098005020079a6 */ /* 0x0109e4000c12f31e */
.L_x_12640:
[----:B------:R-:W-:Y:S05]  /*a5a0*/  BSYNC.RECONVERGENT B0 ;  /* 0x0000000000007941 */ /* 0x000fea0003800200 */
.L_x_12639:
[----:B----4-:R4:W0:Y:S01]  /*a5b0*/  LDS R5, [R197+0x1a80] ;  /* 0x001a8000c5057984 */ /* 0x0108220000000800 */
[----:B------:R-:W-:Y:S01]  /*a5c0*/  BSSY.RECONVERGENT B0, `(.L_x_12641) ;  /* 0x0000004000007945 */ /* 0x000fe20003800200 */
[----:B-1----:R-:W-:-:S03]  /*a5d0*/  LEA R4, R7, UR28, 0x2 ;  /* 0x0000001c07047c11 */ /* 0x002fc6000f8e10ff */
[----:B------:R-:W-:Y:S05]  /*a5e0*/  @!P4 BRA `(.L_x_12642) ;  /* 0x000000000004c947 */ /* 0x000fea0003800000 */
[----:B0-----:R1:W-:Y:S02]  /*a5f0*/  REDG.E.ADD.F32.FTZ.RN.STRONG.GPU desc[UR30][R2.64+0xa00], R5 ;  /* 0x000a0005020079a6 */ /* 0x0013e4000c12f31e */
.L_x_12642:
[----:B------:R-:W-:Y:S05]  /*a600*/  BSYNC.RECONVERGENT B0 ;  /* 0x0000000000007941 */ /* 0x000fea0003800200 */
.L_x_12641:
[----:B01----:R0:W1:Y:S01]  /*a610*/  LDS R5, [R4+0x1b00] ;  /* 0x001b000004057984 */ /* 0x0030620000000800 */
[----:B------:R-:W-:Y:S01]  /*a620*/  BSSY.RECONVERGENT B0, `(.L_x_12643) ;  /* 0x0000005000007945 */ /* 0x000fe20003800200 */
[C---:B------:R-:W-:Y:S02]  /*a630*/  IADD3 R7, PT, PT, R136.reuse, 0x2c0, RZ ;  /* 0x000002c088077810 */ /* 0x040fe40007ffe0ff */
[----:B------:R-:W-:Y:S01]  /*a640*/  IADD3 R111, PT, PT, R136, 0x2e0, RZ ;  /* 0x000002e0886f7810 */ /* 0x000fe20007ffe0ff */
[----:B------:R-:W-:Y:S06]  /*a650*/  @!P5 BRA `(.L_x_12644) ;  /* 0x000000000004d947 */ /* 0x000fec0003800000 */
[----:B-1----:R1:W-:Y:S02]  /*a660*/  REDG.E.ADD.F32.FTZ.RN.STRONG.GPU desc[UR30][R2.64+0xa80], R5 ;  /* 0x000a8005020079a6 */ /* 0x0023e4000c12f31e */
.L_x_12644:
[----:B------:R-:W-:Y:S05]  /*a670*/  BSYNC.RECONVERGENT B0 ;  /* 0x0000000000007941 */ /* 0x000fea0003800200 */
.L_x_12643:
        /* <DEDUP_REMOVED lines=13> */
[----:B------:R-:W-:Y:S01]  /*a750*/  ISETP.GE.AND P5, PT, R6, 0x341, PT ;  /* 0x000003410600780c */ /* 0x000fe20003fa6270 */
[----:B------:R-:W-:-:S12]  /*a760*/  @!P6 BRA `(.L_x_12646) ;  /* 0x000000000004e947 */ /* 0x000fd80003800000 */
[----:B0-----:R1:W-:Y:S02]  /*a770*/  REDG.E.ADD.F32.FTZ.RN.STRONG.GPU desc[UR30][R2.64+0xb00], R5 ;  /* 0x000b0005020079a6 */ /* 0x0013e4000c12f31e */
.L_x_12646:
[----:B------:R-:W-:Y:S05]  /*a780*/  BSYNC.RECONVERGENT B0 ;  /* 0x0000000000007941 */ /* 0x000fea0003800200 */
.L_x_12645:
[----:B01----:R0:W1:Y:S01]  /*a790*/  LDS R5, [R111+0x1c00] ;  /* 0x001c00006f057984 */ /* 0x0030620000000800 */
[----:B------:R-:W-:Y:S01]  /*a7a0*/  BSSY.RECONVERGENT B0, `(.L_x_12647) ;  /* 0x0000006000007945 */ /* 0x000fe20003800200 */
[----:B------:R-:W-:Y:S02]  /*a7b0*/  IADD3 R7, PT, PT, R136, 0x340, RZ ;  /* 0x0000034088077810 */ /* 0x000fe40007ffe0ff */
[----:B------:R-:W-:Y:S02]  /*a7c0*/  LEA.HI R197, R197, R136, RZ, 0x1b ;  /* 0x00000088c5c57211 */ /* 0x000fe400078fd8ff */
[----:B------:R-:W-:Y:S01]  /*a7d0*/  LEA R4, R4, UR28, 0x2 ;  /* 0x0000001c04047c11 */ /* 0x000fe2000f8e10ff */
[----:B------:R-:W-:Y:S06]  /*a7e0*/  @!P2 BRA `(.L_x_12648) ;  /* 0x000000000004a947 */ /* 0x000fec0003800000 */
[----:B-1----:R4:W-:Y:S02]  /*a7f0*/  REDG.E.ADD.F32.FTZ.RN.STRONG.GPU desc[UR30][R2.64+0xb80], R5 ;  /* 0x000b8005020079a6 */ /* 0x0029e4000c12f31e */
.L_x_12648:
[----:B------:R-:W-:Y:S05]  /*a800*/  BSYNC.RECONVERGENT B0 ;  /* 0x0000000000007941 */ /* 0x000fea0003800200 */
.L_x_12647:
[----:B-1--4-:R1:W4:Y:S01]  /*a810*/  LDS R5, [R4+0x1c80] ;  /* 0x001c800004057984 */ /* 0x0123220000000800 */
[----:B------:R-:W-:Y:S01]  /*a820*/  BSSY.RECONVERGENT B0, `(.L_x_12649) ;  /* 0x0000005000007945 */ /* 0x000fe20003800200 */
[----:B------:R-:W-:Y:S02]  /*a830*/  LEA.HI R7, R7, R136, RZ, 0x1b ;  /* 0x0000008807077211 */ /* 0x000fe400078fd8ff */
[----:B------:R-:W-:Y:S01]  /*a840*/  LEA R14, R197, UR28, 0x2 ;  /* 0x0000001cc50e7c11 */ /* 0x000fe2000f8e10ff */
[----:B------:R-:W-:Y:S06]  /*a850*/  @!P3 BRA `(.L_x_12650) ;  /* 0x000000000004b947 */ /* 0x000fec0003800000 */
[----:B----4-:R4:W-:Y:S02]  /*a860*/  REDG.E.ADD.F32.FTZ.RN.STRONG.GPU desc[UR30][R2.64+0xc00], R5 ;  /* 0x000c0005020079a6 */ /* 0x0109e4000c12f31e */
.L_x_12650:
[----:B------:R-:W-:Y:S05]  /*a870*/  BSYNC.RECONVERGENT B0 ;  /* 0x0000000000007941 */ /* 0x000fea0003800200 */
.L_x_12649:
[----:B----4-:R4:W1:Y:S01]  /*a880*/  LDS R5, [R14+0x1d00] ;  /* 0x001d00000e057984 */ /* 0x0108620000000800 */
[----:B------:R-:W-:Y:S01]  /*a890*/  BSSY.RECONVERGENT B0, `(.L_x_12651) ;  /* 0x0000006000007945 */ /* 0x000fe20003800200 */
[C---:B0-----:R-:W-:Y:S02]  /*a8a0*/  IADD3 R111, PT, PT, R136.reuse, 0x360, RZ ;  /* 0x00000360886f7810 */ /* 0x041fe40007ffe0ff */
[----:B------:R-:W-:Y:S02]  /*a8b0*/  IADD3 R197, PT, PT, R136, 0x380, RZ ;  /* 0x0000038088c57810 */ /* 0x000fe40007ffe0ff */
[----:B------:R-:W-:Y:S01]  /*a8c0*/  LEA R7, R7, UR28, 0x2 ;  /* 0x0000001c07077c11 */ /* 0x000fe2000f8e10ff */
[----:B------:R-:W-:Y:S06]  /*a8d0*/  @!P4 BRA `(.L_x_12652) ;  /* 0x000000000004c947 */ /* 0x000fec0003800000 */
[----:B-1----:R0:W-:Y:S02]  /*a8e0*/  REDG.E.ADD.F32.FTZ.RN.STRONG.GPU desc[UR30][R2.64+0xc80], R5 ;  /* 0x000c8005020079a6 */ /* 0x0021e4000c12f31e */
.L_x_12652:
[----:B------:R-:W-:Y:S05]  /*a8f0*/  BSYNC.RECONVERGENT B0 ;  /* 0x0000000000007941 */ /* 0x000fea0003800200 */
.L_x_12651:
[----:B01----:R0:W1:Y:S01]  /*a900*/  LDS R5, [R7+0x1d80] ;  /* 0x001d800007057984 */ /* 0x0030620000000800 */
[----:B------:R-:W-:Y:S01]  /*a910*/  BSSY.RECONVERGENT B0, `(.L_x_12653) ;  /* 0x0000005000007945 */ /* 0x000fe20003800200 */
[-C--:B------:R-:W-:Y:S02]  /*a920*/  LEA.HI R111, R111, R136.reuse, RZ, 0x1b ;  /* 0x000000886f6f7211 */ /* 0x080fe400078fd8ff */
[----:B------:R-:W-:Y:S01]  /*a930*/  LEA.HI R197, R197, R136, RZ, 0x1b ;  /* 0x00000088c5c57211 */ /* 0x000fe200078fd8ff */
[----:B------:R-:W-:Y:S06]  /*a940*/  @!P5 BRA `(.L_x_12654) ;  /* 0x000000000004d947 */ /* 0x000fec0003800000 */
[----:B-1----:R1:W-:Y:S02]  /*a950*/  REDG.E.ADD.F32.FTZ.RN.STRONG.GPU desc[UR30][R2.64+0xd00], R5 ;  /* 0x000d0005020079a6 */ /* 0x0023e4000c12f31e */
.L_x_12654:
[----:B------:R-:W-:Y:S05]  /*a960*/  BSYNC.RECONVERGENT B0 ;  /* 0x0000000000007941 */ /* 0x000fea0003800200 */
.L_x_12653:
        /* <DEDUP_REMOVED lines=11> */
.L_x_12656:
[----:B------:R-:W-:Y:S05]  /*aa20*/  BSYNC.RECONVERGENT B0 ;  /* 0x0000000000007941 */ /* 0x000fea0003800200 */
.L_x_12655:
[----:B-1----:R1:W1:Y:S01]  /*aa30*/  LDS R5, [R197+0x1e80] ;  /* 0x001e8000c5057984 */ /* 0x0022620000000800 */
[----:B------:R-:W-:Y:S01]  /*aa40*/  BSSY.RECONVERGENT B0, `(.L_x_12657) ;  /* 0x0000004000007945 */ /* 0x000fe20003800200 */
[----:B0-----:R-:W-:-:S03]  /*aa50*/  IADD3 R7, PT, PT, R136, 0x3a0, RZ ;  /* 0x000003a088077810 */ /* 0x001fc60007ffe0ff */
[----:B------:R-:W-:Y:S05]  /*aa60*/  @!P2 BRA `(.L_x_12658) ;  /* 0x000000000004a947 */ /* 0x000fea0003800000 */
[----:B-1----:R0:W-:Y:S02]  /*aa70*/  REDG.E.ADD.F32.FTZ.RN.STRONG.GPU desc[UR30][R2.64+0xe00], R5 ;  /* 0x000e0005020079a6 */ /* 0x0021e4000c12f31e */
.L_x_12658:
[----:B------:R-:W-:Y:S05]  /*aa80*/  BSYNC.RECONVERGENT B0 ;  /* 0x0000000000007941 */ /* 0x000fea0003800200 */
.L_x_12657:
[----:B------:R-:W-:Y:S01]  /*aa90*/  LEA.HI R7, R7, R136, RZ, 0x1b ;  /* 0x0000008807077211 */ /* 0x000fe200078fd8ff */
[----:B------:R-:W-:Y:S01]  /*aaa0*/  FMUL.FTZ R111, R132, R9 ;  /* 0x00000009846f7220 */ /* 0x000fe20000410000 */
[----:B01----:R-:W-:Y:S01]  /*aab0*/  IADD3 R5, PT, PT, R136, 0x3c0, RZ ;  /* 0x000003c088057810 */ /* 0x003fe20007ffe0ff */
[----:B------:R-:W-:Y:S01]  /*aac0*/  FMUL.FTZ R185, R132, R185 ;  /* 0x000000b984b97220 */ /* 0x000fe20000410000 */
[----:B------:R-:W-:Y:S01]  /*aad0*/  LEA R7, R7, UR28, 0x2 ;  /* 0x0000001c07077c11 */ /* 0x000fe2000f8e10ff */
[----:B------:R-:W-:Y:S01]  /*aae0*/  FFMA.FTZ R222, R53, -R132, R222 ;  /* 0x8000008435de7223 */ /* 0x000fe200000100de */
[-C--:B------:R-:W-:Y:S01]  /*aaf0*/  LEA.HI R4, R5, R136.reuse, RZ, 0x1b ;  /* 0x0000008805047211 */ /* 0x080fe200078fd8ff */
[----:B------:R-:W-:Y:S01]  /*ab00*/  FMUL.FTZ R5, R8, R111 ;  /* 0x0000006f08057220 */ /* 0x000fe20000410000 */
[----:B------:R-:W-:Y:S01]  /*ab10*/  IADD3 R197, PT, PT, R136, 0x3e0, RZ ;  /* 0x000003e088c57810 */ /* 0x000fe20007ffe0ff */
[----:B------:R-:W-:Y:S01]  /*ab20*/  BSSY.RECONVERGENT B0, `(.L_x_12659) ;  /* 0x0000008000007945 */ /* 0x000fe20003800200 */
[----:B------:R-:W0:Y:S01]  /*ab30*/  LDS R7, [R7+0x1f00] ;  /* 0x001f000007077984 */ /* 0x000e220000000800 */
[-C--:B------:R-:W-:Y:S01]  /*ab40*/  FFMA.FTZ R5, R222, R185.reuse, -R5 ;  /* 0x000000b9de057223 */ /* 0x080fe20000010805 */
[----:B------:R-:W-:Y:S01]  /*ab50*/  LEA.HI R197, R197, R136, RZ, 0x1b ;  /* 0x00000088c5c57211 */ /* 0x000fe200078fd8ff */
[----:B------:R-:W-:Y:S01]  /*ab60*/  FMUL.FTZ R185, R8, R185 ;  /* 0x000000b908b97220 */ /* 0x000fe20000410000 */
[----:B------:R-:W-:Y:S01]  /*ab70*/  LEA R6, R4, UR28, 0x2 ;  /* 0x0000001c04067c11 */ /* 0x000fe2000f8e10ff */
[----:B------:R-:W-:Y:S06]  /*ab80*/  @!P3 BRA `(.L_x_12660) ;  /* 0x000000000004b947 */ /* 0x000fec0003800000 */
[----:B0-----:R1:W-:Y:S02]  /*ab90*/  REDG.E.ADD.F32.FTZ.RN.STRONG.GPU desc[UR30][R2.64+0xe80], R7 ;  /* 0x000e8007020079a6 */ /* 0x0013e4000c12f31e */
.L_x_12660:
[----:B------:R-:W-:Y:S05]  /*aba0*/  BSYNC.RECONVERGENT B0 ;  /* 0x0000000000007941 */ /* 0x000fea0003800200 */
.L_x_12659:
[----:B01----:R0:W1:Y:S01]  /*abb0*/  LDS R7, [R6+0x1f80] ;  /* 0x001f800006077984 */ /* 0x0030620000000800 */
[----:B------:R-:W-:Y:S01]  /*abc0*/  BSSY.RECONVERGENT B0, `(.L_x_12661) ;  /* 0x0000005000007945 */ /* 0x000fe20003800200 */
[----:B------:R-:W-:Y:S01]  /*abd0*/  LEA R197, R197, UR28, 0x2 ;  /* 0x0000001cc5c57c11 */ /* 0x000fe2000f8e10ff */
[----:B------:R-:W-:Y:S02]  /*abe0*/  FFMA.FTZ R4, R222, R111, R185 ;  /* 0x0000006fde047223 */ /* 0x000fe400000100b9 */
[----:B------:R-:W-:Y:S05]  /*abf0*/  @!P4 BRA `(.L_x_12662) ;  /* 0x000000000004c947 */ /* 0x000fea0003800000 */
[----:B-1----:R1:W-:Y:S02]  /*ac00*/  REDG.E.ADD.F32.FTZ.RN.STRONG.GPU desc[UR30][R2.64+0xf00], R7 ;  /* 0x000f0007020079a6 */ /* 0x0023e4000c12f31e */
.L_x_12662:
[----:B------:R-:W-:Y:S05]  /*ac10*/  BSYNC.RECONVERGENT B0 ;  /* 0x0000000000007941 */ /* 0x000fea0003800200 */
.L_x_12661:
[----:B-1----:R1:W0:Y:S01]  /*ac20*/  LDS R7, [R197+0x2000] ;  /* 0x00200000c5077984 */ /* 0x0022220000000800 */
[----:B------:R-:W-:Y:S01]  /*ac30*/  BSSY.RECONVERGENT B0, `(.L_x_12663) ;  /* 0x0000004000007945 */ /* 0x000fe20003800200 */
[----:B------:R-:W-:-:S03]  /*ac40*/  FADD.FTZ R4, R195, R4 ;  /* 0x00000004c3047221 */ /* 0x000fc60000010000 */
[----:B------:R-:W-:Y:S05]  /*ac50*/  @!P5 BRA `(.L_x_12664) ;  /* 0x000000000004d947 */ /* 0x000fea0003800000 */
[----:B0-----:R0:W-:Y:S02]  /*ac60*/  REDG.E.ADD.F32.FTZ.RN.STRONG.GPU desc[UR30][R2.64+0xf80], R7 ;  /* 0x000f8007020079a6 */ /* 0x0011e4000c12f31e */
.L_x_12664:
[----:B------:R-:W-:Y:S05]  /*ac70*/  BSYNC.RECONVERGENT B0 ;  /* 0x0000000000007941 */ /* 0x000fea0003800200 */
.L_x_12663:
[----:B------:R-:W-:Y:S01]  /*ac80*/  FADD.FTZ R5, R194, R5 ;  /* 0x00000005c2057221 */ /* 0x000fe20000010000 */
[C---:B0-----:R-:W-:Y:S01]  /*ac90*/  FFMA.FTZ R6, R101.reuse, R183, R228 ;  /* 0x000000b765067223 */ /* 0x041fe200000100e4 */
[----:B------:R-:W-:Y:S01]  /*aca0*/  FFMA.FTZ R7, -R101, R179, R226 ;  /* 0x000000b365077223 */ /* 0x000fe200000101e2 */
[----:B--2---:R-:W0:Y:S01]  /*acb0*/  SHFL.DOWN PT, R3, R4, 0x1, 0x1f ;  /* 0x08201f0004037f89 */ /* 0x004e2200000e0000 */
[----:B------:R-:W-:Y:S01]  /*acc0*/  ISETP.GT.AND P2, PT, R20, 0x1e, PT ;  /* 0x0000001e1400780c */ /* 0x000fe20003f44270 */
[----:B------:R-:W-:Y:S01]  /*acd0*/  FADD.FTZ R116, R111, R116 ;  /* 0x000000746f747221 */ /* 0x000fe20000010000 */
[----:B------:R-:W-:Y:S01]  /*ace0*/  FMUL.FTZ R157, R222, R157 ;  /* 0x0000009dde9d7220 */ /* 0x000fe20000410000 */
[----:B------:R-:W2:Y:S01]  /*acf0*/  SHFL.DOWN PT, R2, R5, 0x1, 0x1f ;  /* 0x08201f0005027f89 */ /* 0x000ea200000e0000 */
[----:B------:R-:W-:Y:S01]  /*ad00*/  FADD.FTZ R98, R109, R98 ;  /* 0x000000626d627221 */ /* 0x000fe20000010000 */
[----:B------:R-:W-:Y:S01]  /*ad10*/  FMUL.FTZ R170, R170, R171 ;  /* 0x000000abaaaa7220 */ /* 0x000fe20000410000 */
[----:B------:R-:W-:Y:S01]  /*ad20*/  FFMA.FTZ R8, R8, R175, R157 ;  /* 0x000000af08087223 */ /* 0x000fe2000001009d */
[----:B------:R-:W5:Y:S01]  /*ad30*/  SHFL.DOWN PT, R179, R6, 0x1, 0x1f ;  /* 0x08201f0006b37f89 */ /* 0x000f6200000e0000 */
[----:B------:R-:W-:Y:S01]  /*ad40*/  ISETP.GT.AND P3, PT, R20, 0xf, PT ;  /* 0x0000000f1400780c */ /* 0x000fe20003f64270 */
[----:B------:R-:W-:Y:S01]  /*ad50*/  FFMA.FTZ R170, R129, R200, R170 ;  /* 0x000000c881aa7223 */ /* 0x000fe200000100aa */
[----:B------:R-:W-:Y:S01]  /*ad60*/  FFMA.FTZ R9, R53, R9, R8 ;  /* 0x0000000935097223 */ /* 0x000fe20000010008 */
[----:B----4-:R-:W4:Y:S01]  /*ad70*/  SHFL.DOWN PT, R14, R7, 0x1, 0x1f ;  /* 0x08201f00070e7f89 */ /* 0x010f2200000e0000 */
        /* <DEDUP_REMOVED lines=19> */
[----:B-----5:R-:W-:Y:S01]  /*aeb0*/  @!P2 FADD.FTZ R6, R6, R179 ;  /* 0x000000b30606a221 */ /* 0x020fe20000010000 */
[----:B------:R-:W2:Y:S01]  /*aec0*/  SHFL.DOWN PT, R2, R5, 0x2, 0x1f ;  /* 0x08401f0005027f89 */ /* 0x000ea200000e0000 */
[----:B------:R-:W-:Y:S01]  /*aed0*/  FFMA.FTZ R137, R137, R184, R186 ;  /* 0x000000b889897223 */ /* 0x000fe200000100ba */
[----:B------:R-:W-:Y:S01]  /*aee0*/  FFMA.FTZ R188, R125, R188, R216 ;  /* 0x000000bc7dbc7223 */ /* 0x000fe200000100d8 */
[----:B----4-:R-:W-:Y:S01]  /*aef0*/  @!P2 FADD.FTZ R7, R7, R14 ;  /* 0x0000000e0707a221 */ /* 0x010fe20000010000 */
        /* <DEDUP_REMOVED lines=16> */
[----:B0-----:R-:W-:Y:S01]  /*b000*/  @!P2 FADD.FTZ R4, R4, R3 ;  /* 0x000000030404a221 */ /* 0x001fe20000010000 */
[----:B------:R-:W-:Y:S01]  /*b010*/  FMUL.FTZ R168, R168, R201 ;  /* 0x000000c9a8a87220 */ /* 0x000fe20000410000 */
[----:B------:R-:W-:Y:S01]  /*b020*/  BSSY.RECONVERGENT B0, `(.L_x_12665) ;  /* 0x0000039000007945 */ /* 0x000fe20003800200 */
[----:B------:R-:W-:Y:S01]  /*b030*/  FADD.FTZ R114, R182, R114 ;  /* 0x00000072b6727221 */ /* 0x000fe20000010000 */
[----:B--2---:R-:W-:Y:S01]  /*b040*/  @!P2 FADD.FTZ R5, R5, R2 ;  /* 0x000000020505a221 */ /* 0x004fe20000010000 */
[----:B------:R-:W0:Y:S01]  /*b050*/  SHFL.DOWN PT, R3, R4, 0x4, 0x1f ;  /* 0x08801f0004037f89 */ /* 0x000e2200000e0000 */
[----:B------:R-:W-:Y:S01]  /*b060*/  FADD.FTZ R112, R149, R112 ;  /* 0x0000007095707221 */ /* 0x000fe20000010000 */
[----:B------:R-:W-:Y:S01]  /*b070*/  FADD.FTZ R110, R147, R110 ;  /* 0x0000006e936e7221 */ /* 0x000fe20000010000 */
[----:B----4-:R-:W-:Y:S01]  /*b080*/  @!P2 FADD.FTZ R6, R6, R111 ;  /* 0x0000006f0606a221 */ /* 0x010fe20000010000 */
[----:B------:R-:W2:Y:S01]  /*b090*/  SHFL.DOWN PT, R2, R5, 0x4, 0x1f ;  /* 0x08801f0005027f89 */ /* 0x000ea200000e0000 */
[----:B------:R-:W-:Y:S01]  /*b0a0*/  FADD.FTZ R108, R143, R108 ;  /* 0x0000006c8f6c7221 */ /* 0x000fe20000010000 */
[----:B------:R-:W-:Y:S01]  /*b0b0*/  FADD.FTZ R106, R166, R106 ;  /* 0x0000006aa66a7221 */ /* 0x000fe20000010000 */
[----:B-----5:R-:W-:Y:S01]  /*b0c0*/  @!P2 FADD.FTZ R7, R7, R14 ;  /* 0x0000000e0707a221 */ /* 0x020fe20000010000 */
[----:B------:R-:W4:Y:S01]  /*b0d0*/  SHFL.DOWN PT, R111, R6, 0x4, 0x1f ;  /* 0x08801f00066f7f89 */ /* 0x000f2200000e0000 */
        /* <DEDUP_REMOVED lines=19> */
[----:B--2---:R-:W-:Y:S01]  /*b210*/  @!P2 FADD.FTZ R5, R5, R2 ;  /* 0x000000020505a221 */ /* 0x004fe20000010000 */
[----:B------:R-:W0:Y:S01]  /*b220*/  SHFL.DOWN PT, R109, R4, 0x8, 0x1f ;  /* 0x09001f00046d7f89 */ /* 0x000e2200000e0000 */
[----:B------:R-:W-:Y:S01]  /*b230*/  FADD.FTZ R74, R3, R74 ;  /* 0x0000004a034a7221 */ /* 0x000fe20000010000 */
[----:B------:R-:W-:Y:S01]  /*b240*/  FADD.FTZ R76, R131, R76 ;  /* 0x0000004c834c7221 */ /* 0x000fe20000010000 */
[----:B----4-:R-:W-:Y:S01]  /*b250*/  @!P2 FADD.FTZ R6, R6, R111 ;  /* 0x0000006f0606a221 */ /* 0x010fe20000010000 */
[----:B------:R-:W2:Y:S01]  /*b260*/  SHFL.DOWN PT, R2, R5, 0x8, 0x1f ;  /* 0x09001f0005027f89 */ /* 0x000ea200000e0000 */
[----:B------:R-:W-:Y:S01]  /*b270*/  FFMA.FTZ R168, R133, R212, R168 ;  /* 0x000000d485a87223 */ /* 0x000fe200000100a8 */
[----:B-----5:R-:W-:-:S02]  /*b280*/  @!P2 FADD.FTZ R7, R7, R14 ;  /* 0x0000000e0707a221 */ /* 0x020fc40000010000 */
[----:B------:R-:W4:Y:S01]  /*b290*/  SHFL.DOWN PT, R111, R6, 0x8, 0x1f ;  /* 0x09001f00066f7f89 */ /* 0x000f2200000e0000 */
[----:B------:R-:W-:-:S03]  /*b2a0*/  ISETP.GT.AND P2, PT, R20, 0x17, PT ;  /* 0x000000171400780c */ /* 0x000fc60003f44270 */
[----:B------:R-:W5:Y:S10]  /*b2b0*/  SHFL.DOWN PT, R8, R7, 0x8, 0x1f ;  /* 0x09001f0007087f89 */ /* 0x000f7400000e0000 */
[----:B0-----:R-:W-:Y:S01]  /*b2c0*/  @!P2 FADD.FTZ R4, R4, R109 ;  /* 0x0000006d0404a221 */ /* 0x001fe20000010000 */
[----:B--2---:R-:W-:-:S04]  /*b2d0*/  @!P2 FADD.FTZ R5, R5, R2 ;  /* 0x000000020505a221 */ /* 0x004fc80000010000 */
[----:B------:R0:W2:Y:S01]  /*b2e0*/  SHFL.DOWN PT, R3, R4, 0x10, 0x1f ;  /* 0x0a001f0004037f89 */ /* 0x0000a200000e0000 */
[----:B----4-:R-:W-:-:S03]  /*b2f0*/  @!P2 FADD.FTZ R6, R6, R111 ;  /* 0x0000006f0606a221 */ /* 0x010fc60000010000 */
[----:B------:R0:W4:Y:S01]  /*b300*/  SHFL.DOWN PT, R2, R5, 0x10, 0x1f ;  /* 0x0a001f0005027f89 */ /* 0x00012200000e0000 */
[----:B-----5:R-:W-:-:S03]  /*b310*/  @!P2 FADD.FTZ R7, R7, R8 ;  /* 0x000000080707a221 */ /* 0x020fc60000010000 */
[----:B------:R0:W0:Y:S04]  /*b320*/  SHFL.DOWN PT, R9, R6, 0x10, 0x1f ;  /* 0x0a001f0006097f89 */ /* 0x00002800000e0000 */
[----:B------:R0:W0:Y:S01]  /*b330*/  SHFL.DOWN PT, R8, R7, 0x10, 0x1f ;  /* 0x0a001f0007087f89 */ /* 0x00002200000e0000 */
[----:B------:R-:W-:Y:S05]  /*b340*/  @P3 BRA `(.L_x_12666) ;  /* 0x0000000000183947 */ /* 0x000fea0003800000 */
[----:B------:R-:W-:Y:S01]  /*b350*/  ISETP.NE.AND P2, PT, R20, RZ, PT ;  /* 0x000000ff1400720c */ /* 0x000fe20003f45270 */
[----:B0-2---:R-:W-:Y:S01]  /*b360*/  FADD.FTZ R4, R4, R3 ;  /* 0x0000000304047221 */ /* 0x005fe20000010000 */
[----:B----4-:R-:W-:Y:S01]  /*b370*/  FADD.FTZ R5, R5, R2 ;  /* 0x0000000205057221 */ /* 0x010fe20000010000 */
[----:B------:R-:W-:Y:S01]  /*b380*/  FADD.FTZ R6, R6, R9 ;  /* 0x0000000906067221 */ /* 0x000fe20000010000 */
[----:B------:R-:W-:-:S09]  /*b390*/  FADD.FTZ R7, R7, R8 ;  /* 0x0000000807077221 */ /* 0x000fd20000010000 */
[----:B------:R0:W-:Y:S02]  /*b3a0*/  @!P2 STS.128 [UR28+0x2110], R4 ;  /* 0x00211004ff00a988 */ /* 0x0001e40008000c1c */
.L_x_12666:
[----:B------:R-:W-:Y:S05]  /*b3b0*/  BSYNC.RECONVERGENT B0 ;  /* 0x0000000000007941 */ /* 0x000fea0003800200 */
.L_x_12665:
[----:B------:R-:W-:Y:S01]  /*b3c0*/  ISETP.NE.AND P2, PT, R136, RZ, PT ;  /* 0x000000ff8800720c */ /* 0x000fe20003f45270 */
[----:B------:R-:W-:Y:S01]  /*b3d0*/  FMUL.FTZ R12, R145, R12 ;  /* 0x0000000c910c7220 */ /* 0x000fe20000410000 */
[----:B------:R-:W-:Y:S01]  /*b3e0*/  FMUL.FTZ R17, R16, R17 ;  /* 0x0000001110117220 */ /* 0x000fe20000410000 */
[----:B------:R-:W-:Y:S01]  /*b3f0*/  FMUL.FTZ R173, R162, R173 ;  /* 0x000000ada2ad7220 */ /* 0x000fe20000410000 */
[----:B--2---:R-:W-:Y:S01]  /*b400*/  FFMA.FTZ R3, R41, R144, R168 ;  /* 0x0000009029037223 */ /* 0x004fe200000100a8 */
        /* <DEDUP_REMOVED lines=16> */
[----:B------:R-:W-:Y:S02]  /*b510*/  UISETP.NE.AND UP0, UPT, UR11, UR48, UPT ;  /* 0x000000300b00728c */ /* 0x000fe4000bf05270 */
[----:B------:R-:W-:-:S04]  /*b520*/  ULEA UR33, UR8, UR28, 0x3 ;  /* 0x0000001c08217291 */ /* 0x000fc8000f8e18ff */
[----:B------:R-:W-:-:S13]  /*b530*/  PLOP3.LUT P2, PT, PT, PT, UP0, 0x80, 0x8 ;  /* 0x000000000008781c */ /* 0x000fda0003f4f008 */
[----:B----4-:R-:W2:Y:S04]  /*b540*/  @P2 LDS.64 R2, [UR33+0x4e50] ;  /* 0x004e5021ff022984 */ /* 0x010ea80008000a00 */
[----:B0-----:R-:W0:Y:S01]  /*b550*/  @P2 LDS.64 R8, [UR33+0x4650] ;  /* 0x00465021ff082984 */ /* 0x001e220008000a00 */
[----:B--2---:R-:W-:Y:S01]  /*b560*/  @P2 FADD.FTZ R6, R6, R2 ;  /* 0x0000000206062221 */ /* 0x004fe20000010000 */
[----:B------:R-:W-:Y:S01]  /*b570*/  @P2 FADD.FTZ R7, R7, R3 ;  /* 0x0000000307072221 */ /* 0x000fe20000010000 */
[----:B0-----:R-:W-:Y:S01]  /*b580*/  @P2 FADD.FTZ R4, R4, R8 ;  /* 0x0000000804042221 */ /* 0x001fe20000010000 */
[----:B------:R-:W-:-:S03]  /*b590*/  @P2 FADD.FTZ R5, R5, R9 ;  /* 0x0000000905052221 */ /* 0x000fc60000010000 */
[----:B------:R2:W-:Y:S04]  /*b5a0*/  STS.64 [UR33+0x4e50], R6 ;  /* 0x004e5006ff007988 */ /* 0x0005e80008000a21 */
[----:B------:R2:W-:Y:S02]  /*b5b0*/  STS.64 [UR33+0x4650], R4 ;  /* 0x00465004ff007988 */ /* 0x0005e40008000a21 */
.L_x_12668:
[----:B------:R-:W-:Y:S05]  /*b5c0*/  BSYNC.RECONVERGENT B0 ;  /* 0x0000000000007941 */ /* 0x000fea0003800200 */
.L_x_12667:
[----:B------:R-:W-:-:S04]  /*b5d0*/  UIADD3 UR8, UPT, UPT, UR8, 0x1, URZ ;  /* 0x0000000108087890 */ /* 0x000fc8000fffe0ff */
[----:B------:R-:W-:-:S09]  /*b5e0*/  UISETP.GE.AND UP0, UPT, UR8, UR49, UPT ;  /* 0x000000310800728c */ /* 0x000fd2000bf06270 */
[----:B------:R-:W-:Y:S05]  /*b5f0*/  BRA.U !UP0, `(.L_x_12669) ;  /* 0xffffff6d08bc7547 */ /* 0x000fea000b83ffff */
.L_x_12587:
[----:B------:R-:W-:Y:S01]  /*b600*/  BAR.SYNC.DEFER_BLOCKING 0x0 ;  /* 0x0000000000007b1d */ /* 0x000fe20000010000 */
[----:B------:R-:W-:Y:S01]  /*b610*/  ULEA UR14, UR11, 0xfffffe00, 0x9 ;  /* 0xfffffe000b0e7891 */ /* 0x000fe2000f8e48ff */
[----:B------:R-:W-:Y:S01]  /*b620*/  ISETP.NE.AND P0, PT, R136, RZ, PT ;  /* 0x000000ff8800720c */ /* 0x000fe20003f05270 */
[----:B------:R-:W-:Y:S01]  /*b630*/  FADD.FTZ R19, R84, R19 ;  /* 0x0000001354137221 */ /* 0x000fe20000010000 */
[----:B0-2---:R-:W-:Y:S01]  /*b640*/  LOP3.LUT R5, R136, 0x1f, RZ, 0xc0, !PT ;  /* 0x0000001f88057812 */ /* 0x005fe200078ec0ff */
[----:B------:R-:W-:-:S03]  /*b650*/  UIADD3 UR32, UPT, UPT, -UR14, UR32, URZ ;  /* 0x000000200e207290 */ /* 0x000fc6000fffe1ff */
[----:B------:R-:W0:Y:S01]  /*b660*/  S2UR UR29, SR_CTAID.X ;  /* 0x00000000001d79c3 */ /* 0x000e220000002500 */
[----:B------:R-:W0:Y:S01]  /*b670*/  LDCU.64 UR24, c[0x0][0x4f8] ;  /* 0x00009f00ff1877ac */ /* 0x000e220008000a00 */
[----:B------:R-:W-:Y:S01]  /*b680*/  SHF.L.U32 R136, R136, 0x4, RZ ;  /* 0x0000000488887819 */ /* 0x000fe200000006ff */
[----:B------:R-:W-:Y:S01]  /*b690*/  FADD.FTZ R19, R19, R82 ;  /* 0x0000005213137221 */ /* 0x000fe20000010000 */
[----:B------:R-:W-:Y:S01]  /*b6a0*/  MOV R6, UR32 ;  /* 0x0000002000067c02 */ /* 0x000fe20008000f00 */
[----:B------:R-:W2:Y:S01]  /*b6b0*/  LDCU.64 UR26, c[0x0][0x500] ;  /* 0x0000a000ff1a77ac */ /* 0x000ea20008000a00 */
[----:B------:R-:W-:Y:S02]  /*b6c0*/  LOP3.LUT R7, R5, 0x3e00, R136, 0xf8, !PT ;  /* 0x00003e0005077812 */ /* 0x000fe400078ef888 */
[----:B------:R-:W2:Y:S01]  /*b6d0*/  S2UR UR8, SR_CTAID.Y ;  /* 0x00000000000879c3 */ /* 0x000ea20000002600 */
[----:B------:R-:W-:Y:S01]  /*b6e0*/  FADD.FTZ R19, R19, R80 ;  /* 0x0000005013137221 */ /* 0x000fe20000010000 */
[----:B------:R-:W-:Y:S01]  /*b6f0*/  USHF.R.S32.HI UR15, URZ, 0x1f, UR14 ;  /* 0x0000001fff0f7899 */ /* 0x000fe2000801140e */
[C---:B------:R-:W-:Y:S01]  /*b700*/  LOP3.LUT R61, R7.reuse, 0x20, RZ, 0xfc, !PT ;  /* 0x00000020073d7812 */ /* 0x040fe200078efcff */
[----:B------:R-:W4:Y:S01]  /*b710*/  LDCU.64 UR32, c[0x0][0x550] ;  /* 0x0000aa00ff2077ac */ /* 0x000f220008000a00 */
[----:B------:R-:W-:Y:S01]  /*b720*/  LOP3.LUT R63, R7, 0x40, RZ, 0xfc, !PT ;  /* 0x00000040073f7812 */ /* 0x000fe200078efcff */
[----:B------:R-:W-:Y:S01]  /*b730*/  FADD.FTZ R19, R19, R78 ;  /* 0x0000004e13137221 */ /* 0x000fe20000010000 */
[C---:B------:R-:W-:Y:S01]  /*b740*/  LOP3.LUT R65, R7.reuse, 0x60, RZ, 0xfc, !PT ;  /* 0x0000006007417812 */ /* 0x040fe200078efcff */
[----:B------:R-:W-:Y:S01]  /*b750*/  UIADD3 UR22, UP0, UPT, UR22, -0x1000, URZ ;  /* 0xfffff00016167890 */ /* 0x000fe2000ff1e0ff */
[C---:B------:R-:W-:Y:S01]  /*b760*/  LOP3.LUT R67, R7.reuse, 0x80, RZ, 0xfc, !PT ;  /* 0x0000008007437812 */ /* 0x040fe200078efcff */
[----:B------:R-:W-:Y:S01]  /*b770*/  STS [R37], R86 ;  /* 0x0000005625007388 */ /* 0x000fe20000000800 */
[----:B------:R-:W-:Y:S01]  /*b780*/  LOP3.LUT R69, R7, 0xa0, RZ, 0xfc, !PT ;  /* 0x000000a007457812 */ /* 0x000fe200078efcff */
[----:B------:R-:W-:Y:S01]  /*b790*/  FADD.FTZ R19, R19, R76 ;  /* 0x0000004c13137221 */ /* 0x000fe20000010000 */
[C---:B------:R-:W-:Y:S01]  /*b7a0*/  LOP3.LUT R71, R7.reuse, 0xc0, RZ, 0xfc, !PT ;  /* 0x000000c007477812 */ /* 0x040fe200078efcff */
[----:B------:R-:W-:Y:S01]  /*b7b0*/  STS [R37+0x4], R88 ;  /* 0x0000045825007388 */ /* 0x000fe20000000800 */
[C---:B------:R-:W-:Y:S01]  /*b7c0*/  LOP3.LUT R73, R7.reuse, 0xe0, RZ, 0xfc, !PT ;  /* 0x000000e007497812 */ /* 0x040fe200078efcff */
[----:B0-----:R-:W-:Y:S01]  /*b7d0*/  UIMAD.WIDE.U32 UR12, UR29, UR24, UR14 ;  /* 0x000000181d0c72a5 */ /* 0x001fe2000f8e000e */
[C---:B------:R-:W-:Y:S01]  /*b7e0*/  LOP3.LUT R75, R7.reuse, 0x100, RZ, 0xfc, !PT ;  /* 0x00000100074b7812 */ /* 0x040fe200078efcff */
[----:B------:R-:W-:Y:S01]  /*b7f0*/  STS [R37+0x8], R90 ;  /* 0x0000085a25007388 */ /* 0x000fe20000000800 */
[C---:B------:R-:W-:Y:S01]  /*b800*/  LOP3.LUT R77, R7.reuse, 0x120, RZ, 0xfc, !PT ;  /* 0x00000120074d7812 */ /* 0x040fe200078efcff */
[----:B------:R-:W-:Y:S01]  /*b810*/  UIMAD UR13, UR29, UR25, UR13 ;  /* 0x000000191d0d72a4 */ /* 0x000fe2000f8e020d */
[C---:B------:R-:W-:Y:S01]  /*b820*/  LOP3.LUT R79, R7.reuse, 0x140, RZ, 0xfc, !PT ;  /* 0x00000140074f7812 */ /* 0x040fe200078efcff */
[----:B------:R-:W-:Y:S01]  /*b830*/  STS [R37+0xc], R92 ;  /* 0x00000c5c25007388 */ /* 0x000fe20000000800 */
[C---:B------:R-:W-:Y:S01]  /*b840*/  LOP3.LUT R81, R7.reuse, 0x160, RZ, 0xfc, !PT ;  /* 0x0000016007517812 */ /* 0x040fe200078efcff */
[----:B--2---:R-:W-:Y:S01]  /*b850*/  UIMAD UR24, UR8, UR27, URZ ;  /* 0x0000001b081872a4 */ /* 0x004fe2000f8e02ff */
[C---:B------:R-:W-:Y:S01]  /*b860*/  LOP3.LUT R83, R7.reuse, 0x180, RZ, 0xfc, !PT ;  /* 0x0000018007537812 */ /* 0x040fe200078efcff */
[----:B------:R-:W-:Y:S01]  /*b870*/  STS [R37+0x10], R94 ;  /* 0x0000105e25007388 */ /* 0x000fe20000000800 */
[----:B------:R-:W-:Y:S01]  /*b880*/  UIMAD.WIDE.U32 UR12, UR8, UR26, UR12 ;  /* 0x0000001a080c72a5 */ /* 0x000fe2000f8e000c */
[----:B------:R-:W-:Y:S01]  /*b890*/  LOP3.LUT R85, R7, 0x1a0, RZ, 0xfc, !PT ;  /* 0x000001a007557812 */ /* 0x000fe200078efcff */
[----:B------:R-:W0:Y:S01]  /*b8a0*/  LDCU.64 UR26, c[0x0][0x560] ;  /* 0x0000ac00ff1a77ac */ /* 0x000e220008000a00 */
[----:B------:R-:W-:Y:S01]  /*b8b0*/  STS [R37+0x14], R96 ;  /* 0x0000146025007388 */ /* 0x000fe20000000800 */
[----:B------:R-:W-:Y:S01]  /*b8c0*/  MOV R4, UR24 ;  /* 0x0000001800047c02 */ /* 0x000fe20008000f00 */
[----:B------:R-:W-:Y:S01]  /*b8d0*/  FADD.FTZ R19, R19, R74 ;  /* 0x0000004a13137221 */ /* 0x000fe20000010000 */
[C---:B------:R-:W-:Y:S01]  /*b8e0*/  IADD3 R3, P5, PT, R7.reuse, UR12, RZ ;  /* 0x0000000c07037c10 */ /* 0x040fe2000ffbe0ff */
[----:B------:R-:W-:Y:S01]  /*b8f0*/  STS [R37+0x18], R98 ;  /* 0x0000186225007388 */ /* 0x000fe20000000800 */
[----:B------:R-:W-:Y:S01]  /*b900*/  LOP3.LUT R87, R7, 0x1c0, RZ, 0xfc, !PT ;  /* 0x000001c007577812 */ /* 0x000fe200078efcff */
[----:B------:R-:W2:Y:S01]  /*b910*/  LDCU.64 UR24, c[0x0][0x520] ;  /* 0x0000a400ff1877ac */ /* 0x000ea20008000a00 */
[----:B------:R-:W-:Y:S01]  /*b920*/  IADD3.X R4, PT, PT, R4, UR13, RZ, P5, !PT ;  /* 0x0000000d04047c10 */ /* 0x000fe2000affe4ff */
[----:B------:R-:W-:Y:S01]  /*b930*/  STS [R37+0x1c], R100 ;  /* 0x00001c6425007388 */ /* 0x000fe20000000800 */
[----:B----4-:R-:W-:Y:S01]  /*b940*/  LEA R2, P5, R3, UR32, 0x2 ;  /* 0x0000002003027c11 */ /* 0x010fe2000f8a10ff */
[----:B------:R-:W4:Y:S01]  /*b950*/  LDCU.64 UR12, c[0x0][0x518] ;  /* 0x0000a300ff0c77ac */ /* 0x000f220008000a00 */
[----:B------:R-:W-:Y:S01]  /*b960*/  LOP3.LUT R89, R7, 0x1e0, RZ, 0xfc, !PT ;  /* 0x000001e007597812 */ /* 0x000fe200078efcff */
[----:B------:R-:W-:Y:S01]  /*b970*/  STS [R37+0x20], R102 ;  /* 0x0000206625007388 */ /* 0x000fe20000000800 */
[----:B------:R-:W-:Y:S01]  /*b980*/  LEA.HI.X R3, R3, UR33, R4, 0x2, P5 ;  /* 0x0000002103037c11 */ /* 0x000fe2000a8f1404 */
[----:B------:R-:W-:Y:S01]  /*b990*/  FADD.FTZ R19, R19, R72 ;  /* 0x0000004813137221 */ /* 0x000fe20000010000 */
[----:B------:R-:W-:Y:S01]  /*b9a0*/  UIADD3.X UR23, UPT, UPT, UR23, -0x1, URZ, UP0, !UPT ;  /* 0xffffffff17177890 */ /* 0x000fe200087fe4ff */
[----:B------:R-:W-:Y:S01]  /*b9b0*/  STS [R37+0x24], R104 ;  /* 0x0000246825007388 */ /* 0x000fe20000000800 */
[----:B------:R-:W-:Y:S01]  /*b9c0*/  UISETP.GT.AND UP0, UPT, UR11, 0x1, UPT ;  /* 0x000000010b00788c */ /* 0x000fe2000bf04270 */
[----:B------:R-:W-:Y:S01]  /*b9d0*/  FADD.FTZ R19, R19, R70 ;  /* 0x0000004613137221 */ /* 0x000fe20000010000 */
[----:B------:R-:W-:Y:S01]  /*b9e0*/  UIADD3 UR16, UP1, UPT, UR16, -0x800, URZ ;  /* 0xfffff80010107890 */ /* 0x000fe2000ff3e0ff */
[----:B------:R-:W-:Y:S01]  /*b9f0*/  STS [R37+0x28], R106 ;  /* 0x0000286a25007388 */ /* 0x000fe20000000800 */
[----:B------:R-:W-:Y:S01]  /*ba00*/  UIADD3 UR18, UP2, UPT, UR18, -0x800, URZ ;  /* 0xfffff80012127890 */ /* 0x000fe2000ff5e0ff */
[----:B------:R-:W-:Y:S01]  /*ba10*/  FADD.FTZ R19, R19, R68 ;  /* 0x0000004413137221 */ /* 0x000fe20000010000 */
[----:B------:R-:W-:Y:S01]  /*ba20*/  UIADD3 UR20, UP3, UPT, UR20, -0x800, URZ ;  /* 0xfffff80014147890 */ /* 0x000fe2000ff7e0ff */
[----:B------:R-:W-:Y:S01]  /*ba30*/  STS [R37+0x2c], R108 ;  /* 0x00002c6c25007388 */ /* 0x000fe20000000800 */
[----:B------:R-:W-:Y:S01]  /*ba40*/  UIADD3.X UR17, UPT, UPT, UR17, -0x1, URZ, UP1, !UPT ;  /* 0xffffffff11117890 */ /* 0x000fe20008ffe4ff */
[----:B------:R-:W-:Y:S01]  /*ba50*/  FADD.FTZ R19, R19, R66 ;  /* 0x0000004213137221 */ /* 0x000fe20000010000 */
[----:B------:R-:W-:Y:S01]  /*ba60*/  UIADD3.X UR19, UPT, UPT, UR19, -0x1, URZ, UP2, !UPT ;  /* 0xffffffff13137890 */ /* 0x000fe200097fe4ff */
[----:B------:R-:W-:Y:S01]  /*ba70*/  STS [R37+0x30], R110 ;  /* 0x0000306e25007388 */ /* 0x000fe20000000800 */
[----:B----4-:R-:W-:Y:S01]  /*ba80*/  UIMAD.WIDE.U32 UR14, UR29, UR12, UR14 ;  /* 0x0000000c1d0e72a5 */ /* 0x010fe2000f8e000e */
[----:B------:R-:W-:Y:S01]  /*ba90*/  FADD.FTZ R19, R19, R64 ;  /* 0x0000004013137221 */ /* 0x000fe20000010000 */
[----:B------:R-:W-:Y:S01]  /*baa0*/  UIADD3.X UR21, UPT, UPT, UR21, -0x1, URZ, UP3, !UPT ;  /* 0xffffffff15157890 */ /* 0x000fe20009ffe4ff */
[----:B------:R-:W-:Y:S01]  /*bab0*/  STS [R37+0x34], R112 ;  /* 0x0000347025007388 */ /* 0x000fe20000000800 */
[----:B------:R-:W-:Y:S01]  /*bac0*/  UIMAD UR13, UR29, UR13, UR15 ;  /* 0x0000000d1d0d72a4 */ /* 0x000fe2000f8e020f */
[----:B------:R-:W-:-:S02]  /*bad0*/  FADD.FTZ R19, R19, R62 ;  /* 0x0000003e13137221 */ /* 0x000fc40000010000 */
[----:B------:R-:W-:Y:S01]  /*bae0*/  STS [R37+0x38], R114 ;  /* 0x0000387225007388 */ /* 0x000fe20000000800 */
[----:B------:R-:W-:Y:S01]  /*baf0*/  UMOV UR12, UR14 ;  /* 0x0000000e000c7c82 */ /* 0x000fe20008000000 */
[----:B------:R-:W-:Y:S01]  /*bb00*/  FADD.FTZ R19, R19, R60 ;  /* 0x0000003c13137221 */ /* 0x000fe20000010000 */
[----:B--2---:R-:W-:Y:S01]  /*bb10*/  UIMAD.WIDE.U32 UR12, UR8, UR24, UR12 ;  /* 0x00000018080c72a5 */ /* 0x004fe2000f8e000c */
[----:B------:R-:W-:Y:S01]  /*bb20*/  STS [R37+0x3c], R116 ;  /* 0x00003c7425007388 */ /* 0x000fe20000000800 */
[----:B------:R-:W-:-:S03]  /*bb30*/  NOP ;  /* 0x0000000000007918 */ /* 0x000fc60000000000 */
[----:B------:R-:W-:Y:S01]  /*bb40*/  LDS R9, [R21] ;  /* 0x0000000015097984 */ /* 0x000fe20000000800 */
[----:B------:R-:W-:Y:S01]  /*bb50*/  UIMAD UR13, UR8, UR25, UR13 ;  /* 0x00000019080d72a4 */ /* 0x000fe2000f8e020d */
[----:B------:R-:W-:Y:S02]  /*bb60*/  FADD.FTZ R19, R19, R58 ;  /* 0x0000003a13137221 */ /* 0x000fe40000010000 */
[----:B------:R-:W-:Y:S02]  /*bb70*/  LDS R11, [R22+0x80] ;  /* 0x00008000160b7984 */ /* 0x000fe40000000800 */
[----:B------:R-:W-:Y:S02]  /*bb80*/  FADD.FTZ R19, R19, R56 ;  /* 0x0000003813137221 */ /* 0x000fe40000010000 */
[----:B------:R-:W-:Y:S02]  /*bb90*/  LDS R13, [R23+0x100] ;  /* 0x00010000170d7984 */ /* 0x000fe40000000800 */
[----:B------:R-:W-:-:S02]  /*bba0*/  FADD.FTZ R19, R19, R54 ;  /* 0x0000003613137221 */ /* 0x000fc40000010000 */
        /* <DEDUP_REMOVED lines=84> */
[----:B--2---:R-:W-:Y:S01]  /*c0f0*/  IADD3 R3, P0, PT, R7, UR12, RZ ;  /* 0x0000000c07037c10 */ /* 0x004fe2000ff1e0ff */
        /* <DEDUP_REMOVED lines=39> */
.L_x_12586:
[----:B------:R-:W2:Y:S01]  /*c370*/  LDCU.64 UR6, c[0x0][0x548] ;  /* 0x0000a900ff0677ac */ /* 0x000ea20008000a00 */
[----:B0-----:R-:W0:Y:S01]  /*c380*/  S2R R11, SR_TID.X ;  /* 0x00000000000b7919 */ /* 0x001e220000002100 */
[----:B------:R-:W4:Y:S01]  /*c390*/  LDCU UR24, c[0x0][0x38c] ;  /* 0x00007180ff1877ac */ /* 0x000f220008000800 */
[----:B------:R-:W0:Y:S01]  /*c3a0*/  LDCU.64 UR10, c[0x0][0x568] ;  /* 0x0000ad00ff0a77ac */ /* 0x000e220008000a00 */
[----:B--2---:R-:W-:-:S04]  /*c3b0*/  UISETP.NE.U32.AND UP0, UPT, UR6, URZ, UPT ;  /* 0x000000ff0600728c */ /* 0x004fc8000bf05070 */
[----:B------:R-:W-:-:S09]  /*c3c0*/  UISETP.NE.AND.EX UP0, UPT, UR7, URZ, UPT, UP0 ;  /* 0x000000ff0700728c */ /* 0x000fd2000bf05300 */
[----:B----4-:R-:W-:Y:S05]  /*c3d0*/  BRA.U !UP0, `(.L_x_12671) ;  /* 0x00000001086c7547 */ /* 0x010fea000b800000 */
[----:B------:R-:W2:Y:S01]  /*c3e0*/  SHFL.DOWN P0, R3, R18, 0x1, 0x1f ;  /* 0x08201f0012037f89 */ /* 0x000ea20000000000 */
[----:B------:R-:W-:Y:S01]  /*c3f0*/  BSSY.RECONVERGENT B0, `(.L_x_12671) ;  /* 0x0000019000007945 */ /* 0x000fe20003800200 */
[----:B------:R-:W4:Y:S01]  /*c400*/  S2R R4, SR_LANEID ;  /* 0x0000000000047919 */ /* 0x000f220000000000 */
[----:B------:R-:W5:Y:S01]  /*c410*/  S2R R6, SR_TID.X ;  /* 0x0000000000067919 */ /* 0x000f620000002100 */
[----:B--2---:R-:W-:-:S05]  /*c420*/  @P0 FADD R3, R3, R18 ;  /* 0x0000001203030221 */ /* 0x004fca0000000000 */
[----:B------:R-:W2:Y:S01]  /*c430*/  SHFL.DOWN P0, R0, R3, 0x2, 0x1f ;  /* 0x08401f0003007f89 */ /* 0x000ea20000000000 */
[----:B----4-:R-:W-:-:S13]  /*c440*/  ISETP.NE.AND P1, PT, R4, RZ, PT ;  /* 0x000000ff0400720c */ /* 0x010fda0003f25270 */
[----:B------:R-:W4:Y:S01]  /*c450*/  @!P1 S2R R4, SR_CgaCtaId ;  /* 0x0000000000049919 */ /* 0x000f220000008800 */
[----:B--2---:R-:W-:Y:S01]  /*c460*/  @P0 FADD R0, R3, R0 ;  /* 0x0000000003000221 */ /* 0x004fe20000000000 */
[----:B------:R-:W-:-:S04]  /*c470*/  @!P1 MOV R3, 0x400 ;  /* 0x0000040000039802 */ /* 0x000fc80000000f00 */
[----:B------:R-:W2:Y:S01]  /*c480*/  SHFL.DOWN P0, R5, R0, 0x4, 0x1f ;  /* 0x08801f0000057f89 */ /* 0x000ea20000000000 */
[----:B----4-:R-:W-:Y:S01]  /*c490*/  @!P1 LEA R4, R4, R3, 0x18 ;  /* 0x0000000304049211 */ /* 0x010fe200078ec0ff */
[----:B--2---:R-:W-:-:S05]  /*c4a0*/  @P0 FADD R5, R0, R5 ;  /* 0x0000000500050221 */ /* 0x004fca0000000000 */
[----:B------:R-:W2:Y:S02]  /*c4b0*/  SHFL.DOWN P0, R2, R5, 0x8, 0x1f ;  /* 0x09001f0005027f89 */ /* 0x000ea40000000000 */
[----:B--2---:R-:W-:-:S05]  /*c4c0*/  @P0 FADD R2, R5, R2 ;  /* 0x0000000205020221 */ /* 0x004fca0000000000 */
[----:B------:R-:W2:Y:S02]  /*c4d0*/  SHFL.DOWN P0, R7, R2, 0x10, 0x1f ;  /* 0x0a001f0002077f89 */ /* 0x000ea40000000000 */
[----:B--2---:R-:W-:Y:S01]  /*c4e0*/  @P0 FADD R7, R2, R7 ;  /* 0x0000000702070221 */ /* 0x004fe20000000000 */
[----:B-----5:R-:W-:-:S04]  /*c4f0*/  ISETP.NE.AND P0, PT, R6, RZ, PT ;  /* 0x000000ff0600720c */ /* 0x020fc80003f05270 */
        /* <DEDUP_REMOVED lines=8> */
.L_x_12672:
[----:B0-----:R-:W-:Y:S05]  /*c580*/  BSYNC.RECONVERGENT B0 ;  /* 0x0000000000007941 */ /* 0x001fea0003800200 */
.L_x_12671:
[----:B0-----:R-:W-:Y:S01]  /*c590*/  UISETP.NE.U32.AND UP0, UPT, UR10, URZ, UPT ;  /* 0x000000ff0a00728c */ /* 0x001fe2000bf05070 */
[----:B------:R-:W-:-:S03]  /*c5a0*/  ISETP.GE.AND P0, PT, R11, UR24, PT ;  /* 0x000000180b007c0c */ /* 0x000fc6000bf06270 */
[----:B------:R-:W-:-:S09]  /*c5b0*/  UISETP.NE.AND.EX UP0, UPT, UR11, URZ, UPT, UP0 ;  /* 0x000000ff0b00728c */ /* 0x000fd2000bf05300 */
[----:B------:R-:W-:Y:S05]  /*c5c0*/  BRA.U !UP0, `(.L_x_12673) ;  /* 0x0000000108707547 */ /* 0x000fea000b800000 */
[----:B------:R-:W-:Y:S06]  /*c5d0*/  BAR.SYNC.DEFER_BLOCKING 0x0 ;  /* 0x0000000000007b1d */ /* 0x000fec0000010000 */
[----:B------:R-:W-:Y:S01]  /*c5e0*/  BSSY.RECONVERGENT B0, `(.L_x_12673) ;  /* 0x000001a000007945 */ /* 0x000fe20003800200 */
[----:B------:R-:W0:Y:S01]  /*c5f0*/  SHFL.DOWN P1, R0, R19, 0x1, 0x1f ;  /* 0x08201f0013007f89 */ /* 0x000e220000020000 */
[----:B--2---:R-:W2:Y:S01]  /*c600*/  S2R R4, SR_LANEID ;  /* 0x0000000000047919 */ /* 0x004ea20000000000 */
[----:B------:R-:W5:Y:S01]  /*c610*/  S2R R6, SR_TID.X ;  /* 0x0000000000067919 */ /* 0x000f620000002100 */
[----:B0-----:R-:W-:-:S05]  /*c620*/  @P1 FADD R0, R0, R19 ;  /* 0x0000001300001221 */ /* 0x001fca0000000000 */
[----:B----4-:R-:W0:Y:S01]  /*c630*/  SHFL.DOWN P1, R3, R0, 0x2, 0x1f ;  /* 0x08401f0000037f89 */ /* 0x010e220000020000 */
        /* <DEDUP_REMOVED lines=20> */
.L_x_12674:
[----:B------:R-:W-:Y:S05]  /*c780*/  BSYNC.RECONVERGENT B0 ;  /* 0x0000000000007941 */ /* 0x000fea0003800200 */
.L_x_12673:
[----:B------:R-:W-:Y:S05]  /*c790*/  @P0 EXIT ;  /* 0x000000000000094d */ /* 0x000fea0003800000 */
[----:B------:R-:W5:Y:S01]  /*c7a0*/  S2UR UR14, SR_CgaCtaId ;  /* 0x00000000000e79c3 */ /* 0x000f620000008800 */
[----:B------:R-:W0:Y:S01]  /*c7b0*/  LDCU.64 UR10, c[0x0][0x4a8] ;  /* 0x00009500ff0a77ac */ /* 0x000e220008000a00 */
[----:B------:R-:W-:Y:S01]  /*c7c0*/  BSSY.RECONVERGENT B0, `(.L_x_12675) ;  /* 0x000002b000007945 */ /* 0x000fe20003800200 */
[----:B------:R-:W1:Y:S01]  /*c7d0*/  LDCU.64 UR12, c[0x0][0x4c8] ;  /* 0x00009900ff0c77ac */ /* 0x000e620008000a00 */
[----:B------:R-:W2:Y:S01]  /*c7e0*/  LDCU UR15, c[0x0][0x360] ;  /* 0x00006c00ff0f77ac */ /* 0x000ea20008000800 */
[----:B------:R-:W2:Y:S01]  /*c7f0*/  LDCU.64 UR16, c[0x0][0x4b0] ;  /* 0x00009600ff1077ac */ /* 0x000ea20008000a00 */
[----:B------:R-:W2:Y:S01]  /*c800*/  LDCU.64 UR18, c[0x0][0x4d0] ;  /* 0x00009a00ff1277ac */ /* 0x000ea20008000a00 */
[----:B0-----:R-:W-:Y:S02]  /*c810*/  UIMAD.WIDE.U32 UR4, UR8, UR10, URZ ;  /* 0x0000000a080472a5 */ /* 0x001fe4000f8e00ff */
[----:B-1----:R-:W-:Y:S01]  /*c820*/  UIMAD.WIDE.U32 UR6, UR8, UR12, URZ ;  /* 0x0000000c080672a5 */ /* 0x002fe2000f8e00ff */
[----:B------:R-:W-:Y:S01]  /*c830*/  UMOV UR10, 0x400 ;  /* 0x00000400000a7882 */ /* 0x000fe20000000000 */
[----:B------:R-:W-:Y:S01]  /*c840*/  UIMAD UR9, UR8, UR11, UR5 ;  /* 0x0000000b080972a4 */ /* 0x000fe2000f8e0205 */
[----:B------:R-:W0:Y:S01]  /*c850*/  LDCU.128 UR20, c[0x0][0x530] ;  /* 0x0000a600ff1477ac */ /* 0x000e220008000c00 */
[----:B------:R-:W-:-:S02]  /*c860*/  UIMAD UR8, UR8, UR13, UR7 ;  /* 0x0000000d080872a4 */ /* 0x000fc4000f8e0207 */
[----:B--2--5:R-:W-:-:S12]  /*c870*/  ULEA UR10, UR14, UR10, 0x18 ;  /* 0x0000000a0e0a7291 */ /* 0x024fd8000f8ec0ff */
.L_x_12676:
[----:B------:R-:W-:Y:S02]  /*c880*/  LEA R0, R11, UR10, 0x3 ;  /* 0x0000000a0b007c11 */ /* 0x000fe4000f8e18ff */
[----:B-1--4-:R-:W-:Y:S02]  /*c890*/  MOV R3, UR5 ;  /* 0x0000000500037c02 */ /* 0x012fe40008000f00 */
        /* <DEDUP_REMOVED lines=14> */
[C---:B0-----:R-:W-:Y:S01]  /*c980*/  LEA R2, P0, R6.reuse, UR20, 0x3 ;  /* 0x0000001406027c11 */ /* 0x041fe2000f8018ff */
        /* <DEDUP_REMOVED lines=9> */
[----:B-1----:R1:W-:Y:S04]  /*ca20*/  REDG.E.ADD.F32.FTZ.RN.STRONG.GPU desc[UR30][R2.64], R12 ;  /* 0x0000000c020079a6 */ /* 0x0023e8000c12f31e */
[----:B------:R1:W-:Y:S04]  /*ca30*/  REDG.E.ADD.F32.FTZ.RN.STRONG.GPU desc[UR30][R2.64+0x4], R13 ;  /* 0x0000040d020079a6 */ /* 0x0003e8000c12f31e */
[----:B--2---:R1:W-:Y:S04]  /*ca40*/  REDG.E.ADD.F32.FTZ.RN.STRONG.GPU desc[UR30][R4.64], R14 ;  /* 0x0000000e040079a6 */ /* 0x0043e8000c12f31e */
[----:B------:R1:W-:Y:S01]  /*ca50*/  REDG.E.ADD.F32.FTZ.RN.STRONG.GPU desc[UR30][R4.64+0x4], R15 ;  /* 0x0000040f040079a6 */ /* 0x0003e2000c12f31e */
[----:B------:R-:W-:Y:S05]  /*ca60*/  @!P0 BRA `(.L_x_12676) ;  /* 0xfffffffc00848947 */ /* 0x000fea000383ffff */
[----:B------:R-:W-:Y:S05]  /*ca70*/  BSYNC.RECONVERGENT B0 ;  /* 0x0000000000007941 */ /* 0x000fea0003800200 */
.L_x_12675:
[----:B------:R-:W-:Y:S05]  /*ca80*/  EXIT ;  /* 0x000000000000794d */ /* 0x000fea0003800000 */
.L_x_12677:
        /* <DEDUP_REMOVED lines=15> */
.L_x_18724:


//--------------------- .text._Z25selective_scan_bwd_kernelI32Selective_Scan_bwd_kernel_traitsILi32ELi16ELb0ELb0ELb1ELb0ELb1EfN3c107complexIfEEEEv12SSMParamsBwd --------------------------
	.section	.text._Z25selective_scan_bwd_kernelI32Selective_Scan_bwd_kernel_traitsILi32ELi16ELb0ELb0ELb1ELb0ELb1EfN3c107complexIfEEEEv12SSMParamsBwd,"ax",@progbits
	.align	128
        .global         _Z25selective_scan_bwd_kernelI32Selective_Scan_bwd_kernel_traitsILi32ELi16ELb0ELb0ELb1ELb0ELb1EfN3c107complexIfEEEEv12SSMParamsBwd
        .type           _Z25selective_scan_bwd_kernelI32Selective_Scan_bwd_kernel_traitsILi32ELi16ELb0ELb0ELb1ELb0ELb1EfN3c107complexIfEEEEv12SSMParamsBwd,@function
        .size           _Z25selective_scan_bwd_kernelI32Selective_Scan_bwd_kernel_traitsILi32ELi16ELb0ELb0ELb1ELb0ELb1EfN3c107complexIfEEEEv12SSMParamsBwd,(.L_x_18725 - _Z25selective_scan_bwd_kernelI32Selective_Scan_bwd_kernel_traitsILi32ELi16ELb0ELb0ELb1ELb0ELb1EfN3c107complexIfEEEEv12SSMParamsBwd)
        .other          _Z25selective_scan_bwd_kernelI32Selective_Scan_bwd_kernel_traitsILi32ELi16ELb0ELb0ELb1ELb0ELb1EfN3c107complexIfEEEEv12SSMParamsBwd,@"STO_CUDA_ENTRY STV_DEFAULT"
_Z25selective_scan_bwd_kernelI32Selective_Scan_bwd_kernel_traitsILi32ELi16ELb0ELb0ELb1ELb0ELb1EfN3c107complexIfEEEEv12SSMParamsBwd:
.text._Z25selective_scan_bwd_kernelI32Selective_Scan_bwd_kernel_traitsILi32ELi16ELb0ELb0ELb1ELb0ELb1EfN3c107complexIfEEEEv12SSMParamsBwd:
        /* <DEDUP_REMOVED lines=16> */
[----:B-1----:R-:W-:Y:S01]  /*0100*/  @UP0 ULEA UR4, UP2, UR12, UR4, 0x2 ;  /* 0x000000040c040291 */ /* 0x002fe2000f8410ff */
[----:B------:R-:W1:Y:S03]  /*0110*/  LDCU.64 UR24, c[0x0][0x498] ;  /* 0x00009300ff1877ac */ /* 0x000e660008000a00 */
[----:B------:R-:W-:-:S02]  /*0120*/  @UP0 ULEA.HI.X UR5, UR12, UR5, URZ, 0x2, UP2 ;  /* 0x000000050c050291 */ /* 0x000fc400090f14ff */
[----:B------:R-:W-:Y:S01]  /*0130*/  MOV R2, UR4 ;  /* 0x0000000400027c02 */ /* 0x000fe20008000f00 */
[----:B------:R-:W-:Y:S01]  /*0140*/  @UP1 ULEA UR6, UP0, UR12, UR6, 0x2 ;  /* 0x000000060c061291 */ /* 0x000fe2000f8010ff */
[----:B------:R-:W2:Y:S02]  /*0150*/  LDCU.64 UR26, c[0x0][0x4a0] ;  /* 0x00009400ff1a77ac */ /* 0x000ea40008000a00 */
[----:B------:R-:W-:Y:S01]  /*0160*/  MOV R3, UR5 ;  /* 0x0000000500037c02 */ /* 0x000fe20008000f00 */
[----:B------:R-:W-:Y:S02]  /*0170*/  @UP1 ULEA.HI.X UR7, UR12, UR7, URZ, 0x2, UP0 ;  /* 0x000000070c071291 */ /* 0x000fe400080f14ff */
[----:B------:R-:W-:Y:S01]  /*0180*/  MOV R4, UR6 ;  /* 0x0000000600047c02 */ /* 0x000fe20008000f00 */
[----:B------:R-:W2:Y:S01]  /*0190*/  LDCU.64 UR34, c[0x0][0x480] ;  /* 0x00009000ff2277ac */ /* 0x000ea20008000a00 */
[----:B---3--:R-:W3:Y:S02]  /*01a0*/  @P1 LDG.E R2, desc[UR30][R2.64] ;  /* 0x0000001e02021981 */ /* 0x008ee4000c1e1900 */
[----:B------:R-:W-:Y:S01]  /*01b0*/  MOV R5, UR7 ;  /* 0x0000000700057c02 */ /* 0x000fe20008000f00 */
[----:B------:R-:W2:Y:S04]  /*01c0*/  LDCU.64 UR32, c[0x0][0x3d0] ;  /* 0x00007a00ff2077ac */ /* 0x000ea80008000a00 */
[----:B------:R5:W3:Y:S01]  /*01d0*/  @P2 LDG.E R4, desc[UR30][R4.64] ;  /* 0x0000001e04042981 */ /* 0x000ae2000c1e1900 */
[----:B----4-:R-:W-:-:S04]  /*01e0*/  MOV R0, UR28 ;  /* 0x0000001c00007c02 */ /* 0x010fc80008000f00 */
[----:B------:R-:W-:-:S04]  /*01f0*/  IABS R9, R0 ;  /* 0x0000000000097213 */ /* 0x000fc80000000000 */
[----:B------:R-:W4:Y:S08]  /*0200*/  I2F.RP R0, R9 ;  /* 0x0000000900007306 */ /* 0x000f300000209400 */
[----:B----4-:R-:W4:Y:S02]  /*0210*/  MUFU.RCP R0, R0 ;  /* 0x0000000000007308 */ /* 0x010f240000001000 */
[----:B----4-:R-:W-:-:S06]  /*0220*/  IADD3 R6, PT, PT, R0, 0xffffffe, RZ ;  /* 0x0ffffffe00067810 */ /* 0x010fcc0007ffe0ff */
[----:B------:R4:W0:Y:S02]  /*0230*/  F2I.FTZ.U32.TRUNC.NTZ R7, R6 ;  /* 0x0000000600077305 */ /* 0x000824000021f000 */
[----:B----4-:R-:W-:-:S05]  /*0240*/  HFMA2 R6, -RZ, RZ, 0, 0 ;  /* 0x00000000ff067431 */ /* 0x010fca00000001ff */
[----:B------:R-:W-:Y:S02]  /*0250*/  R2UR UR4, R6 ;  /* 0x00000000060472ca */ /* 0x000fe400000e0000 */
[----:B0-----:R-:W-:Y:S02]  /*0260*/  R2UR UR5, R7 ;  /* 0x00000000070572ca */ /* 0x001fe400000e0000 */
[----:B------:R-:W-:Y:S02]  /*0270*/  IADD3 R8, PT, PT, RZ, -R7, RZ ;  /* 0x80000007ff087210 */ /* 0x000fe40007ffe0ff */
[----:B-----5:R-:W-:-:S03]  /*0280*/  MOV R5, UR12 ;  /* 0x0000000c00057c02 */ /* 0x020fc60008000f00 */
[----:B------:R-:W-:Y:S01]  /*0290*/  IMAD R3, R8, R9, RZ ;  /* 0x0000000908037224 */ /* 0x000fe200078e02ff */
[----:B------:R-:W-:-:S05]  /*02a0*/  IABS R0, R5 ;  /* 0x0000000500007213 */ /* 0x000fca0000000000 */
[----:B------:R-:W-:Y:S01]  /*02b0*/  IMAD.HI.U32 R3, R7, R3, UR4 ;  /* 0x0000000407037e27 */ /* 0x000fe2000f8e0003 */
[----:B------:R-:W-:-:S04]  /*02c0*/  R2UR UR5, R0 ;  /* 0x00000000000572ca */ /* 0x000fc800000e0000 */
[----:B------:R-:W-:-:S13]  /*02d0*/  R2UR UR4, R3 ;  /* 0x00000000030472ca */ /* 0x000fda00000e0000 */
[----:B------:R-:W-:-:S07]  /*02e0*/  UIMAD.WIDE.U32 UR4, UR4, UR5, URZ ;  /* 0x00000005040472a5 */ /* 0x000fce000f8e00ff */
[----:B------:R-:W-:Y:S02]  /*02f0*/  UMOV UR9, UR5 ;  /* 0x0000000500097c82 */ /* 0x000fe40008000000 */
[----:B------:R-:W-:Y:S01]  /*0300*/  IADD3 R3, PT, PT, RZ, -UR9, RZ ;  /* 0x80000009ff037c10 */ /* 0x000fe2000fffe0ff */
[----:B------:R-:W-:Y:S01]  /*0310*/  UIMAD.WIDE.U32 UR14, UR8, UR16, URZ ;  /* 0x00000010080e72a5 */ /* 0x000fe2000f8e00ff */
[----:B------:R-:W0:Y:S03]  /*0320*/  LDCU.128 UR4, c[0x0][0x460] ;  /* 0x00008c00ff0477ac */ /* 0x000e260008000c00 */
[----:B------:R-:W-:-:S05]  /*0330*/  IMAD R0, R9, R3, R0 ;  /* 0x0000000309007224 */ /* 0x000fca00078e0200 */
[----:B------:R-:W-:Y:S01]  /*0340*/  ISETP.GT.U32.AND P0, PT, R9, R0, PT ;  /* 0x000000000900720c */ /* 0x000fe20003f04070 */
[----:B------:R-:W-:-:S12]  /*0350*/  UIMAD.WIDE.U32 UR10, UR8, UR20, URZ ;  /* 0x00000014080a72a5 */ /* 0x000fd8000f8e00ff */
[----:B------:R-:W-:Y:S01]  /*0360*/  VOTEU.ANY UP1, P0 ;  /* 0x0000000000ff7886 */ /* 0x000fe20000020100 */
[----:B------:R-:W-:Y:S01]  /*0370*/  PLOP3.LUT P0, PT, PT, PT, UP1, 0x80, 0x8 ;  /* 0x000000000008781c */ /* 0x000fe20003f0f018 */
[----:B------:R-:W-:Y:S02]  /*0380*/  UIMAD UR15, UR8, UR17, UR15 ;  /* 0x00000011080f72a4 */ /* 0x000fe4000f8e020f */
[----:B------:R-:W-:Y:S02]  /*0390*/  UIMAD UR11, UR8, UR21, UR11 ;  /* 0x00000015080b72a4 */ /* 0x000fe4000f8e020b */
[----:B------:R-:W-:Y:S02]  /*03a0*/  UIMAD.WIDE.U32 UR14, UR12, UR18, UR14 ;  /* 0x000000120c0e72a5 */ /* 0x000fe4000f8e000e */
[----:B------:R-:W-:Y:S02]  /*03b0*/  UIMAD.WIDE.U32 UR10, UR12, UR22, UR10 ;  /* 0x000000160c0a72a5 */ /* 0x000fe4000f8e000a */
[----:B-1----:R-:W-:-:S02]  /*03c0*/  UIMAD.WIDE.U32 UR16, UR8, UR24, URZ ;  /* 0x00000018081072a5 */ /* 0x002fc4000f8e00ff */
[----:B--2---:R-:W-:Y:S02]  /*03d0*/  ULEA UR13, UR29, 0xfffffe00, 0x9 ;  /* 0xfffffe001d0d7891 */ /* 0x004fe4000f8e48ff */
[----:B------:R-:W-:Y:S01]  /*03e0*/  @!P0 IADD3 R0, PT, PT, R0, -R9, RZ ;  /* 0x8000000900008210 */ /* 0x000fe20007ffe0ff */
[----:B------:R-:W-:-:S03]  /*03f0*/  UIMAD UR19, UR12, UR19, UR15 ;  /* 0x000000130c1372a4 */ /* 0x000fc6000f8e020f */
[----:B------:R-:W-:Y:S01]  /*0400*/  ISETP.GE.U32.AND P0, PT, R0, R9, PT ;  /* 0x000000090000720c */ /* 0x000fe20003f06070 */
[----:B------:R-:W-:Y:S02]  /*0410*/  UIMAD UR17, UR8, UR25, UR17 ;  /* 0x00000019081172a4 */ /* 0x000fe4000f8e0211 */
[----:B------:R-:W-:Y:S02]  /*0420*/  UIADD3 UR10, UP0, UPT, UR13, UR10, URZ ;  /* 0x0000000a0d0a7290 */ /* 0x000fe4000ff1e0ff */
[----:B------:R-:W-:Y:S02]  /*0430*/  UIADD3 UR15, UP3, UPT, UR13, UR14, URZ ;  /* 0x0000000e0d0f7290 */ /* 0x000fe4000ff7e0ff */
[----:B------:R-:W-:Y:S02]  /*0440*/  USHF.R.S32.HI UR14, URZ, 0x1f, UR13 ;  /* 0x0000001fff0e7899 */ /* 0x000fe4000801140d */
[----:B------:R-:W-:Y:S02]  /*0450*/  UIMAD UR22, UR12, UR23, UR11 ;  /* 0x000000170c1672a4 */ /* 0x000fe4000f8e020b */
[----:B0-----:R-:W-:-:S02]  /*0460*/  ULEA UR21, UP2, UR10, UR4, 0x2 ;  /* 0x000000040a157291 */ /* 0x001fc4000f8410ff */
[----:B------:R-:W-:Y:S02]  /*0470*/  ULEA UR23, UP4, UR15, UR6, 0x2 ;  /* 0x000000060f177291 */ /* 0x000fe4000f8810ff */
[----:B------:R-:W-:Y:S02]  /*0480*/  UIADD3.X UR24, UPT, UPT, UR14, UR19, URZ, UP3, !UPT ;  /* 0x000000130e187290 */ /* 0x000fe40009ffe4ff */
[----:B------:R-:W-:Y:S02]  /*0490*/  ULOP3.LUT UR4, UR12, UR28, URZ, 0x3c, !UPT ;  /* 0x0000001c0c047292 */ /* 0x000fe4000f8e3cff */
[----:B------:R-:W-:Y:S02]  /*04a0*/  UIADD3.X UR22, UPT, UPT, UR14, UR22, URZ, UP0, !UPT ;  /* 0x000000160e167290 */ /* 0x000fe400087fe4ff */
[----:B------:R-:W-:Y:S02]  /*04b0*/  ULEA.HI.X UR24, UR15, UR7, UR24, 0x2, UP4 ;  /* 0x000000070f187291 */ /* 0x000fe4000a0f1418 */
[----:B------:R-:W-:-:S02]  /*04c0*/  @!UP1 UIADD3 UR9, UPT, UPT, UR9, 0x1, URZ ;  /* 0x0000000109099890 */ /* 0x000fc4000fffe0ff */
[----:B------:R-:W-:Y:S02]  /*04d0*/  UISETP.GE.AND UP3, UPT, UR4, URZ, UPT ;  /* 0x000000ff0400728c */ /* 0x000fe4000bf66270 */
[----:B------:R-:W-:Y:S02]  /*04e0*/  ULEA.HI.X UR22, UR10, UR5, UR22, 0x2, UP2 ;  /* 0x000000050a167291 */ /* 0x000fe400090f1416 */
[----:B------:R-:W-:Y:S02]  /*04f0*/  UIMAD.WIDE.U32 UR6, UR12, UR26, UR16 ;  /* 0x0000001a0c0672a5 */ /* 0x000fe4000f8e0010 */
[----:B------:R-:W-:Y:S01]  /*0500*/  UISETP.NE.AND UP1, UPT, UR28, URZ, UPT ;  /* 0x000000ff1c00728c */ /* 0x000fe2000bf25270 */
[----:B------:R-:W0:Y:S01]  /*0510*/  LDCU.64 UR16, c[0x0][0x3e8] ;  /* 0x00007d00ff1077ac */ /* 0x000e220008000a00 */
[----:B------:R-:W-:Y:S01]  /*0520*/  VOTEU.ANY UP2, P0 ;  /* 0x0000000000ff7886 */ /* 0x000fe20000040100 */
[----:B------:R-:W-:Y:S02]  /*0530*/  UISETP.NE.U32.AND UP0, UPT, UR34, URZ, UPT ;  /* 0x000000ff2200728c */ /* 0x000fe4000bf05070 */
[----:B------:R-:W-:-:S02]  /*0540*/  UIMAD.WIDE.U32 UR10, UR8, UR32, URZ ;  /* 0x00000020080a72a5 */ /* 0x000fc4000f8e00ff */
[----:B------:R-:W-:Y:S02]  /*0550*/  @UP2 UIADD3 UR9, UPT, UPT, UR9, 0x1, URZ ;  /* 0x0000000109092890 */ /* 0x000fe4000fffe0ff */
[----:B------:R-:W-:Y:S01]  /*0560*/  UISETP.NE.AND.EX UP0, UPT, UR35, URZ, UPT, UP0 ;  /* 0x000000ff2300728c */ /* 0x000fe2000bf05300 */
[----:B------:R-:W1:Y:S01]  /*0570*/  LDCU.64 UR34, c[0x0][0x528] ;  /* 0x0000a500ff2277ac */ /* 0x000e620008000a00 */
[----:B------:R-:W-:Y:S02]  /*0580*/  @!UP3 UIADD3 UR9, UPT, UPT, -UR9, URZ, URZ ;  /* 0x000000ff0909b290 */ /* 0x000fe4000fffe1ff */
[----:B------:R-:W-:Y:S02]  /*0590*/  @!UP1 ULOP3.LUT UR9, URZ, UR28, URZ, 0x33, !UPT ;  /* 0x0000001cff099292 */ /* 0x000fe4000f8e33ff */
[----:B------:R-:W-:Y:S02]  /*05a0*/  UIMAD UR26, UR12, UR27, UR7 ;  /* 0x0000001b0c1a72a4 */ /* 0x000fe4000f8e0207 */
[----:B------:R-:W-:-:S02]  /*05b0*/  UIADD3 UR7, UP2, UPT, UR13, UR6, URZ ;  /* 0x000000060d077290 */ /* 0x000fc4000ff5e0ff */
[----:B------:R-:W-:Y:S02]  /*05c0*/  USHF.R.S32.HI UR6, URZ, 0x1f, UR9 ;  /* 0x0000001fff067899 */ /* 0x000fe40008011409 */
[----:B------:R-:W-:Y:S01]  /*05d0*/  UIMAD UR11, UR8, UR33, UR11 ;  /* 0x00000021080b72a4 */ /* 0x000fe2000f8e020b */
[----:B------:R-:W2:Y:S01]  /*05e0*/  LDCU.64 UR18, c[0x0][0x4d8] ;  /* 0x00009b00ff1277ac */ /* 0x000ea20008000a00 */
[----:B------:R-:W4:Y:S01]  /*05f0*/  LDCU.64 UR32, c[0x0][0x4e0] ;  /* 0x00009c00ff2077ac */ /* 0x000f220008000a00 */
[----:B0-----:R-:W-:Y:S02]  /*0600*/  UIMAD UR13, UR6, UR16, URZ ;  /* 0x00000010060d72a4 */ /* 0x001fe4000f8e02ff */
[----:B------:R-:W-:Y:S02]  /*0610*/  UIMAD.WIDE.U32 UR10, UR9, UR16, UR10 ;  /* 0x00000010090a72a5 */ /* 0x000fe4000f8e000a */
[----:B------:R-:W-:Y:S02]  /*0620*/  UIMAD UR16, UR9, UR17, UR13 ;  /* 0x00000011091072a4 */ /* 0x000fe4000f8e020d */
[----:B------:R-:W-:-:S02]  /*0630*/  UIADD3.X UR26, UPT, UPT, UR14, UR26, URZ, UP2, !UPT ;  /* 0x0000001a0e1a7290 */ /* 0x000fc400097fe4ff */
[----:B------:R-:W-:Y:S02]  /*0640*/  UIADD3 UR16, UPT, UPT, UR11, UR16, URZ ;  /* 0x000000100b107290 */ /* 0x000fe4000fffe0ff */
[----:B-1----:R-:W-:Y:S01]  /*0650*/  ULEA UR25, UP1, UR7, UR34, 0x2 ;  /* 0x0000002207197291 */ /* 0x002fe2000f8210ff */
[----:B------:R-:W0:Y:S01]  /*0660*/  LDCU.64 UR4, c[0x0][0x450] ;  /* 0x00008a00ff0477ac */ /* 0x000e220008000a00 */
[----:B------:R-:W-:Y:S01]  /*0670*/  ULEA UR13, UR29, 0xfffffc00, 0xa ;  /* 0xfffffc001d0d7891 */ /* 0x000fe2000f8e50ff */
[----:B------:R-:W1:Y:S01]  /*0680*/  @UP0 LDCU UR20, c[0x0][0x384] ;  /* 0x00007080ff1407ac */ /* 0x000e620008000800 */
[----:B------:R-:W-:Y:S02]  /*0690*/  ULEA.HI.X UR26, UR7, UR35, UR26, 0x2, UP1 ;  /* 0x00000023071a7291 */ /* 0x000fe400088f141a */
[----:B------:R-:W-:Y:S02]  /*06a0*/  UIADD3 UR28, UP1, UPT, UR13, UR10, URZ ;  /* 0x0000000a0d1c7290 */ /* 0x000fe4000ff3e0ff */
[----:B--2---:R-:W-:-:S02]  /*06b0*/  USHF.R.U64 UR15, UR18, 0x1, UR19 ;  /* 0x00000001120f7899 */ /* 0x004fc40008001213 */
[----:B------:R-:W-:Y:S02]  /*06c0*/  USHF.R.U32.HI UR14, URZ, 0x1, UR19 ;  /* 0x00000001ff0e7899 */ /* 0x000fe40008011613 */
[----:B----4-:R-:W-:Y:S02]  /*06d0*/  UIMAD UR17, UR6, UR32, URZ ;  /* 0x00000020061172a4 */ /* 0x010fe4000f8e02ff */
[----:B------:R-:W-:Y:S01]  /*06e0*/  ULEA.HI.X.SX32 UR13, UR13, UR16, 0x1, UP1 ;  /* 0x000000100d0d7291 */ /* 0x000fe200088f0eff */
[----:B------:R-:W2:Y:S01]  /*06f0*/  LDCU.64 UR18, c[0x0][0x540] ;  /* 0x0000a800ff1277ac */ /* 0x000ea20008000a00 */
[----:B------:R-:W4:Y:S01]  /*0700*/  @UP0 LDCU UR16, c[0x0][0x38c] ;  /* 0x00007180ff1007ac */ /* 0x000f220008000800 */
[----:B------:R-:W-:Y:S01]  /*0710*/  MOV R0, UR29 ;  /* 0x0000001d00007c02 */ /* 0x000fe20008000f00 */
[----:B------:R-:W-:Y:S02]  /*0720*/  UIMAD.WIDE.U32 UR6, UR9, UR32, URZ ;  /* 0x00000020090672a5 */ /* 0x000fe4000f8e00ff */
[----:B------:R-:W-:Y:S01]  /*0730*/  UIMAD UR17, UR9, UR33, UR17 ;  /* 0x00000021091172a4 */ /* 0x000fe2000f8e0211 */
[----:B------:R-:W5:Y:S01]  /*0740*/  @UP0 LDCU.64 UR32, c[0x0][0x480] ;  /* 0x00009000ff2007ac */ /* 0x000f620008000a00 */
[----:B------:R-:W-:Y:S01]  /*0750*/  ISETP.GE.AND P0, PT, R0, 0x1, PT ;  /* 0x000000010000780c */ /* 0x000fe20003f06270 */
[----:B0-----:R-:W-:-:S02]  /*0760*/  ULEA UR27, UP2, UR28, UR4, 0x2 ;  /* 0x000000041c1b7291 */ /* 0x001fc4000f8410ff */
[----:B------:R-:W-:Y:S02]  /*0770*/  UIADD3 UR7, UPT, UPT, UR7, UR17, URZ ;  /* 0x0000001107077290 */ /* 0x000fe4000fffe0ff */
[----:B-1----:R-:W-:Y:S02]  /*0780*/  @UP0 UIMAD UR4, UR8, UR20, UR12 ;  /* 0x00000014080402a4 */ /* 0x002fe4000f8e020c */
[----:B------:R-:W-:Y:S02]  /*0790*/  UIMAD UR11, UR14, UR8, URZ ;  /* 0x000000080e0b72a4 */ /* 0x000fe4000f8e02ff */
[----:B------:R-:W-:Y:S02]  /*07a0*/  UIMAD.WIDE.U32 UR8, UR8, UR15, UR6 ;  /* 0x0000000f080872a5 */ /* 0x000fe4000f8e0006 */
[----:B------:R-:W-:Y:S02]  /*07b0*/  @UP0 UIMAD UR4, UR4, UR29, URZ ;  /* 0x0000001d040402a4 */ /* 0x000fe4000f8e02ff */
[----:B------:R-:W-:-:S02]  /*07c0*/  UIADD3 UR11, UPT, UPT, UR9, UR11, URZ ;  /* 0x0000000b090b7290 */ /* 0x000fc4000fffe0ff */
[----:B--2---:R-:W-:Y:S02]  /*07d0*/  ULEA UR10, UP1, UR8, UR18, 0x3 ;  /* 0x00000012080a7291 */ /* 0x004fe4000f8218ff */
[----:B----4-:R-:W-:Y:S02]  /*07e0*/  @UP0 UIMAD UR9, UR4, UR16, URZ ;  /* 0x00000010040902a4 */ /* 0x010fe4000f8e02ff */
[----:B------:R-:W-:Y:S01]  /*07f0*/  ULEA.HI.X UR28, UR28, UR5, UR13, 0x2, UP2 ;  /* 0x000000051c1c7291 */ /* 0x000fe200090f140d */
[----:B------:R-:W-:Y:S01]  /*0800*/  UMOV UR6, URZ ;  /* 0x000000ff00067c82 */ /* 0x000fe20008000000 */
[----:B------:R-:W-:Y:S01]  /*0810*/  UMOV UR7, URZ ;  /* 0x000000ff00077c82 */ /* 0x000fe20008000000 */
[----:B------:R-:W-:Y:S01]  /*0820*/  UMOV UR4, URZ ;  /* 0x000000ff00047c82 */ /* 0x000fe20008000000 */
[----:B------:R-:W-:Y:S01]  /*0830*/  UMOV UR5, URZ ;  /* 0x000000ff00057c82 */ /* 0x000fe20008000000 */
[----:B------:R-:W-:Y:S02]  /*0840*/  ULEA.HI.X UR11, UR8, UR19, UR11, 0x3, UP1 ;  /* 0x00000013080b7291 */ /* 0x000fe400088f1c0b */
[----:B-----5:R-:W-:Y:S01]  /*0850*/  @UP0 UIMAD.WIDE UR4, UR9, 0x10, UR32 ;  /* 0x00000010090408a5 */ /* 0x020fe2000f8e0220 */
[----:B---3--:R-:W-:-:S02]  /*0860*/  @P1 R2UR UR6, R2 ;  /* 0x00000000020612ca */ /* 0x008fc400000e0000 */
[----:B------:R-:W-:Y:S02]  /*0870*/  CS2R R20, SRZ ;  /* 0x0000000000147805 */ /* 0x000fe4000001ff00 */
[----:B------:R-:W-:Y:S01]  /*0880*/  @P2 R2UR UR7, R4 ;  /* 0x00000000040722ca */ /* 0x000fe200000e0000 */
[----:B------:R-:W-:-:S14]  /*0890*/  @!P0 BRA `(.L_x_12678) ;  /* 0x000000dc00d08947 */ /* 0x000fdc0003800000 */
[----:B------:R-:W0:Y:S01]  /*08a0*/  S2R R5, SR_TID.X ;  /* 0x0000000000057919 */ /* 0x000e220000002100 */
[----:B------:R-:W-:Y:S01]  /*08b0*/  CS2R R20, SRZ ;  /* 0x0000000000147805 */ /* 0x000fe2000001ff00 */
[----:B------:R-:W1:Y:S01]  /*08c0*/  LDCU UR20, c[0x0][0x394] ;  /* 0x00007280ff1477ac */ /* 0x000e620008000800 */
[C---:B0-----:R-:W-:Y:S02]  /*08d0*/  SHF.L.U32 R0, R5.reuse, 0x4, RZ ;  /* 0x0000000405007819 */ /* 0x041fe400000006ff */
[----:B------:R-:W-:-:S04]  /*08e0*/  LOP3.LUT R5, R5, 0x1f, RZ, 0xc0, !PT ;  /* 0x0000001f05057812 */ /* 0x000fc800078ec0ff */
[----:B-1----:R-:W-:-:S07]  /*08f0*/  LOP3.LUT R9, R5, 0x3e00, R0, 0xf8, !PT ;  /* 0x00003e0005097812 */ /* 0x002fce00078ef800 */
.L_x_12763:
[----:B0-----:R-:W0:Y:S01]  /*0900*/  S2R R138, SR_TID.X ;  /* 0x00000000008a7919 */ /* 0x001e220000002100 */
[----:B-1----:R-:W1:Y:S01]  /*0910*/  S2UR UR38, SR_CTAID.X ;  /* 0x00000000002679c3 */ /* 0x002e620000002500 */
[----:B------:R-:W1:Y:S01]  /*0920*/  LDCU.128 UR12, c[0x0][0x410] ;  /* 0x00008200ff0c77ac */ /* 0x000e620008000c00 */
[----:B------:R-:W-:Y:S02]  /*0930*/  MOV R6, UR21 ;  /* 0x0000001500067c02 */ /* 0x000fe40008000f00 */
[----:B------:R-:W-:Y:S02]  /*0940*/  CS2R R34, SRZ ;  /* 0x0000000000227805 */ /* 0x000fe4000001ff00 */
[----:B------:R-:W-:Y:S01]  /*0950*/  MOV R7, UR22 ;  /* 0x0000001600077c02 */ /* 0x000fe20008000f00 */
[----:B------:R-:W-:Y:S01]  /*0960*/  USHF.L.U32 UR8, UR20, 0x9, URZ ;  /* 0x0000000914087899 */ /* 0x000fe200080006ff */
[----:B------:R-:W-:Y:S01]  /*0970*/  MOV R29, RZ ;  /* 0x000000ff001d7202 */ /* 0x000fe20000000f00 */
[----:B------:R-:W-:Y:S01]  /*0980*/  UMOV UR9, URZ ;  /* 0x000000ff00097c82 */ /* 0x000fe20008000000 */
[----:B------:R-:W2:Y:S01]  /*0990*/  S2UR UR33, SR_CTAID.Y ;  /* 0x00000000002179c3 */ /* 0x000ea20000002600 */
[----:B------:R-:W-:Y:S01]  /*09a0*/  UIADD3 UR8, UPT, UPT, UR8, -0x200, URZ ;  /* 0xfffffe0008087890 */ /* 0x000fe2000fffe0ff */
[----:B------:R-:W-:Y:S01]  /*09b0*/  IMAD.WIDE.U32 R24, R9, 0x4, R6 ;  /* 0x0000000409187825 */ /* 0x000fe200078e0006 */
[----:B---3--:R-:W3:Y:S03]  /*09c0*/  LDCU.128 UR16, c[0x0][0x420] ;  /* 0x00008400ff1077ac */ /* 0x008ee60008000c00 */
[----:B------:R-:W-:Y:S01]  /*09d0*/  HFMA2 R26, -RZ, RZ, 0, 0 ;  /* 0x00000000ff1a7431 */ /* 0x000fe200000001ff */
[----:B------:R-:W-:-:S02]  /*09e0*/  CS2R R36, SRZ ;  /* 0x0000000000247805 */ /* 0x000fc4000001ff00 */
[----:B------:R-:W-:Y:S01]  /*09f0*/  CS2R R30, SRZ ;  /* 0x00000000001e7805 */ /* 0x000fe2000001ff00 */
[----:B------:R-:W4:Y:S01]  /*0a00*/  LDCU.64 UR40, c[0x0][0x488] ;  /* 0x00009100ff2877ac */ /* 0x000f220008000a00 */
[----:B------:R-:W-:Y:S02]  /*0a10*/  CS2R R32, SRZ ;  /* 0x0000000000207805 */ /* 0x000fe4000001ff00 */
[----:B------:R-:W-:Y:S02]  /*0a20*/  CS2R R38, SRZ ;  /* 0x0000000000267805 */ /* 0x000fe4000001ff00 */
[----:B------:R-:W-:Y:S01]  /*0a30*/  CS2R R40, SRZ ;  /* 0x0000000000287805 */ /* 0x000fe2000001ff00 */
[----:B------:R-:W5:Y:S01]  /*0a40*/  LDCU UR29, c[0x0][0x388] ;  /* 0x00007100ff1d77ac */ /* 0x000f620008000800 */
[----:B------:R-:W-:Y:S01]  /*0a50*/  CS2R R42, SRZ ;  /* 0x00000000002a7805 */ /* 0x000fe2000001ff00 */
[----:B------:R-:W4:Y:S01]  /*0a60*/  LDCU.64 UR42, c[0x0][0x478] ;  /* 0x00008f00ff2a77ac */ /* 0x000f220008000a00 */
[----:B-1----:R-:W-:-:S02]  /*0a70*/  UIMAD.WIDE.U32 UR34, UR38, UR12, UR8 ;  /* 0x0000000c262272a5 */ /* 0x002fc4000f8e0008 */
[----:B---3--:R-:W-:Y:S02]  /*0a80*/  UIMAD.WIDE.U32 UR36, UR38, UR16, UR8 ;  /* 0x00000010262472a5 */ /* 0x008fe4000f8e0008 */
[----:B------:R-:W-:Y:S01]  /*0a90*/  UIMAD UR13, UR38, UR13, UR35 ;  /* 0x0000000d260d72a4 */ /* 0x000fe2000f8e0223 */
[----:B0-----:R-:W-:Y:S01]  /*0aa0*/  SHF.L.U32 R0, R138, 0x4, RZ ;  /* 0x000000048a007819 */ /* 0x001fe200000006ff */
[----:B------:R-:W-:Y:S01]  /*0ab0*/  UIMAD UR17, UR38, UR17, UR37 ;  /* 0x00000011261172a4 */ /* 0x000fe2000f8e0225 */
[----:B------:R-:W-:Y:S02]  /*0ac0*/  UMOV UR12, UR34 ;  /* 0x00000022000c7c82 */ /* 0x000fe40008000000 */
[----:B------:R-:W-:Y:S01]  /*0ad0*/  LOP3.LUT R0, R5, 0x3e00, R0, 0xf8, !PT ;  /* 0x00003e0005007812 */ /* 0x000fe200078ef800 */
[----:B--2---:R-:W-:Y:S01]  /*0ae0*/  UIMAD.WIDE.U32 UR12, UR33, UR14, UR12 ;  /* 0x0000000e210c72a5 */ /* 0x004fe2000f8e000c */
[----:B------:R-:W-:Y:S02]  /*0af0*/  UMOV UR16, UR36 ;  /* 0x0000002400107c82 */ /* 0x000fe40008000000 */
[C---:B------:R-:W-:Y:S01]  /*0b00*/  SHF.L.U32 R6, R0.reuse, 0x2, RZ ;  /* 0x0000000200067819 */ /* 0x040fe200000006ff */
[----:B------:R-:W-:Y:S01]  /*0b10*/  UIMAD UR15, UR33, UR15, UR13 ;  /* 0x0000000f210f72a4 */ /* 0x000fe2000f8e020d */
[C---:B------:R-:W-:Y:S01]  /*0b20*/  LOP3.LUT R58, R0.reuse, 0x20, RZ, 0xfc, !PT ;  /* 0x00000020003a7812 */ /* 0x040fe200078efcff */
[----:B------:R-:W-:Y:S01]  /*0b30*/  UIMAD.WIDE.U32 UR16, UR33, UR18, UR16 ;  /* 0x00000012211072a5 */ /* 0x000fe2000f8e0010 */
[C---:B------:R-:W-:Y:S01]  /*0b40*/  IADD3 R5, P0, PT, R0.reuse, UR12, RZ ;  /* 0x0000000c00057c10 */ /* 0x040fe2000ff1e0ff */
[----:B-----5:R-:W-:Y:S01]  /*0b50*/  UIADD3 UR12, UPT, UPT, -UR8, UR29, URZ ;  /* 0x0000001d080c7290 */ /* 0x020fe2000fffe1ff */
[----:B------:R-:W-:Y:S01]  /*0b60*/  LOP3.LUT R13, R0, 0xe0, RZ, 0xfc, !PT ;  /* 0x000000e0000d7812 */ /* 0x000fe200078efcff */
[----:B------:R-:W-:Y:S01]  /*0b70*/  UIMAD UR19, UR33, UR19, UR17 ;  /* 0x00000013211372a4 */ /* 0x000fe2000f8e0211 */
[----:B------:R-:W-:-:S02]  /*0b80*/  IADD3.X R10, PT, PT, RZ, UR15, RZ, P0, !PT ;  /* 0x0000000fff0a7c10 */ /* 0x000fc400087fe4ff */
[C---:B----4-:R-:W-:Y:S02]  /*0b90*/  LEA R4, P0, R5.reuse, UR40, 0x2 ;  /* 0x0000002805047c11 */ /* 0x050fe4000f8010ff */
[----:B------:R-:W-:Y:S01]  /*0ba0*/  IADD3 R3, P1, PT, R0, UR16, RZ ;  /* 0x0000001000037c10 */ /* 0x000fe2000ff3e0ff */
[----:B------:R-:W-:Y:S01]  /*0bb0*/  BAR.SYNC.DEFER_BLOCKING 0x0 ;  /* 0x0000000000007b1d */ /* 0x000fe20000010000 */
[----:B------:R-:W-:Y:S02]  /*0bc0*/  LEA.HI.X R5, R5, UR41, R10, 0x2, P0 ;  /* 0x0000002905057c11 */ /* 0x000fe400080f140a */
[----:B------:R-:W-:Y:S02]  /*0bd0*/  IADD3 R60, P0, PT, R6, UR23, RZ ;  /* 0x00000017063c7c10 */ /* 0x000fe4000ff1e0ff */
[----:B------:R-:W-:Y:S01]  /*0be0*/  IADD3.X R8, PT, PT, RZ, UR19, RZ, P1, !PT ;  /* 0x00000013ff087c10 */ /* 0x000fe20008ffe4ff */
[----:B------:R-:W0:Y:S01]  /*0bf0*/  S2R R22, SR_LANEID ;  /* 0x0000000000167919 */ /* 0x000e220000000000 */
[----:B------:R-:W-:Y:S01]  /*0c00*/  IADD3.X R61, PT, PT, RZ, UR24, RZ, P0, !PT ;  /* 0x00000018ff3d7c10 */ /* 0x000fe200087fe4ff */
[----:B------:R-:W-:Y:S01]  /*0c10*/  UMOV UR32, 0x400 ;  /* 0x0000040000207882 */ /* 0x000fe20000000000 */
[----:B------:R-:W-:-:S02]  /*0c20*/  ISETP.GE.AND P0, PT, R58, UR12, PT ;  /* 0x0000000c3a007c0c */ /* 0x000fc4000bf06270 */
[----:B------:R-:W-:Y:S02]  /*0c30*/  CS2R R62, SRZ ;  /* 0x00000000003e7805 */ /* 0x000fe4000001ff00 */
[----:B------:R-:W-:Y:S01]  /*0c40*/  LEA R2, P1, R3, UR42, 0x2 ;  /* 0x0000002a03027c11 */ /* 0x000fe2000f8210ff */
[----:B------:R-:W-:Y:S01]  /*0c50*/  HFMA2 R59, -RZ, RZ, 0, 0 ;  /* 0x00000000ff3b7431 */ /* 0x000fe200000001ff */
[----:B------:R-:W-:Y:S02]  /*0c60*/  ISETP.GE.AND P2, PT, R9, UR12, PT ;  /* 0x0000000c09007c0c */ /* 0x000fe4000bf46270 */
[----:B------:R-:W-:Y:S02]  /*0c70*/  CS2R R64, SRZ ;  /* 0x0000000000407805 */ /* 0x000fe4000001ff00 */
[----:B------:R-:W-:Y:S02]  /*0c80*/  LEA.HI.X R3, R3, UR43, R8, 0x2, P1 ;  /* 0x0000002b03037c11 */ /* 0x000fe400088f1408 */
[----:B------:R-:W-:-:S02]  /*0c90*/  CS2R R66, SRZ ;  /* 0x0000000000427805 */ /* 0x000fc4000001ff00 */
[----:B------:R-:W-:Y:S02]  /*0ca0*/  ISETP.GE.AND P1, PT, R58, UR12, PT ;  /* 0x0000000c3a007c0c */ /* 0x000fe4000bf26270 */
[----:B------:R-:W-:Y:S02]  /*0cb0*/  CS2R R68, SRZ ;  /* 0x0000000000447805 */ /* 0x000fe4000001ff00 */
[----:B------:R-:W-:Y:S02]  /*0cc0*/  P2R R114, PR, RZ, 0x4 ;  /* 0x00000004ff727803 */ /* 0x000fe40000000000 */
[----:B------:R-:W-:Y:S02]  /*0cd0*/  CS2R R70, SRZ ;  /* 0x0000000000467805 */ /* 0x000fe4000001ff00 */
[----:B------:R-:W-:Y:S01]  /*0ce0*/  P2R R118, PR, RZ, 0x2 ;  /* 0x00000002ff767803 */ /* 0x000fe20000000000 */
[----:B------:R-:W2:Y:S01]  /*0cf0*/  @!P0 LDG.E R29, desc[UR30][R24.64+0x80] ;  /* 0x0000801e181d8981 */ /* 0x000ea2000c1e1900 */
[----:B------:R-:W-:-:S02]  /*0d00*/  ISETP.GE.AND P0, PT, R13, UR12, PT ;  /* 0x0000000c0d007c0c */ /* 0x000fc4000bf06270 */
[----:B------:R-:W-:Y:S02]  /*0d10*/  CS2R R72, SRZ ;  /* 0x0000000000487805 */ /* 0x000fe4000001ff00 */
[----:B------:R-:W-:Y:S02]  /*0d20*/  IADD3 R6, P1, PT, R6, UR25, RZ ;  /* 0x0000001906067c10 */ /* 0x000fe4000ff3e0ff */
[----:B------:R-:W-:Y:S02]  /*0d30*/  CS2R R74, SRZ ;  /* 0x00000000004a7805 */ /* 0x000fe4000001ff00 */
[----:B------:R-:W-:Y:S02]  /*0d40*/  LOP3.LUT R14, R0, 0x100, RZ, 0xfc, !PT ;  /* 0x00000100000e7812 */ /* 0x000fe400078efcff */
[----:B------:R-:W-:Y:S01]  /*0d50*/  MOV R76, RZ ;  /* 0x000000ff004c7202 */ /* 0x000fe20000000f00 */
[----:B------:R-:W-:Y:S01]  /*0d60*/  HFMA2 R87, -RZ, RZ, 0, 0 ;  /* 0x00000000ff577431 */ /* 0x000fe200000001ff */
[----:B------:R-:W-:-:S02]  /*0d70*/  IADD3.X R7, PT, PT, RZ, UR26, RZ, P1, !PT ;  /* 0x0000001aff077c10 */ /* 0x000fc40008ffe4ff */
[----:B------:R-:W-:Y:S02]  /*0d80*/  MOV R89, RZ ;  /* 0x000000ff00597202 */ /* 0x000fe40000000f00 */
[----:B------:R-:W-:Y:S02]  /*0d90*/  CS2R R104, SRZ ;  /* 0x0000000000687805 */ /* 0x000fe4000001ff00 */
[----:B------:R-:W-:Y:S01]  /*0da0*/  ISETP.NE.AND P1, PT, R114, RZ, PT ;  /* 0x000000ff7200720c */ /* 0x000fe20003f25270 */
[----:B------:R-:W3:Y:S01]  /*0db0*/  @!P0 LDG.E R35, desc[UR30][R24.64+0x380] ;  /* 0x0003801e18238981 */ /* 0x000ee2000c1e1900 */
[----:B------:R-:W-:Y:S02]  /*0dc0*/  LOP3.LUT R12, R0, 0xc0, RZ, 0xfc, !PT ;  /* 0x000000c0000c7812 */ /* 0x000fe400078efcff */
[----:B------:R-:W-:Y:S02]  /*0dd0*/  MOV R106, RZ ;  /* 0x000000ff006a7202 */ /* 0x000fe40000000f00 */
[----:B------:R-:W-:Y:S01]  /*0de0*/  MOV R108, RZ ;  /* 0x000000ff006c7202 */ /* 0x000fe20000000f00 */
[----:B------:R-:W-:Y:S01]  /*0df0*/  HFMA2 R103, -RZ, RZ, 0, 0 ;  /* 0x00000000ff677431 */ /* 0x000fe200000001ff */
[----:B------:R-:W-:-:S02]  /*0e00*/  P2R R117, PR, RZ, 0x1 ;  /* 0x00000001ff757803 */ /* 0x000fc40000000000 */
[----:B------:R-:W-:Y:S02]  /*0e10*/  MOV R110, RZ ;  /* 0x000000ff006e7202 */ /* 0x000fe40000000f00 */
[----:B------:R-:W-:Y:S01]  /*0e20*/  MOV R112, RZ ;  /* 0x000000ff00707202 */ /* 0x000fe20000000f00 */
[----:B------:R-:W4:Y:S01]  /*0e30*/  @!P1 LDG.E R26, desc[UR30][R24.64] ;  /* 0x0000001e181a9981 */ /* 0x000f22000c1e1900 */
[----:B------:R-:W-:Y:S01]  /*0e40*/  ISETP.GE.AND P0, PT, R14, UR12, PT ;  /* 0x0000000c0e007c0c */ /* 0x000fe2000bf06270 */
[----:B------:R-:W-:Y:S01]  /*0e50*/  HFMA2 R124, -RZ, RZ, 0, 0 ;  /* 0x00000000ff7c7431 */ /* 0x000fe200000001ff */
[----:B------:R-:W-:Y:S01]  /*0e60*/  LOP3.LUT R8, R0, 0x40, RZ, 0xfc, !PT ;  /* 0x0000004000087812 */ /* 0x000fe200078efcff */
[----:B------:R-:W-:Y:S01]  /*0e70*/  HFMA2 R126, -RZ, RZ, 0, 0 ;  /* 0x00000000ff7e7431 */ /* 0x000fe200000001ff */
[----:B------:R-:W-:Y:S01]  /*0e80*/  ISETP.GE.AND P2, PT, R12, UR12, PT ;  /* 0x0000000c0c007c0c */ /* 0x000fe2000bf46270 */
[----:B------:R-:W-:Y:S01]  /*0e90*/  HFMA2 R128, -RZ, RZ, 0, 0 ;  /* 0x00000000ff807431 */ /* 0x000fe200000001ff */
[C---:B------:R-:W-:Y:S01]  /*0ea0*/  LOP3.LUT R9, R0.reuse, 0x60, RZ, 0xfc, !PT ;  /* 0x0000006000097812 */ /* 0x040fe200078efcff */
[----:B------:R-:W1:Y:S01]  /*0eb0*/  LDCU.64 UR14, c[0x0][0x508] ;  /* 0x0000a100ff0e77ac */ /* 0x000e620008000a00 */
[----:B------:R-:W-:-:S02]  /*0ec0*/  LOP3.LUT R10, R0, 0x80, RZ, 0xfc, !PT ;  /* 0x00000080000a7812 */ /* 0x000fc400078efcff */
[----:B------:R-:W-:Y:S01]  /*0ed0*/  LOP3.LUT R11, R0, 0xa0, RZ, 0xfc, !PT ;  /* 0x000000a0000b7812 */ /* 0x000fe200078efcff */
[----:B------:R-:W5:Y:S01]  /*0ee0*/  LDCU.64 UR16, c[0x0][0x510] ;  /* 0x0000a200ff1077ac */ /* 0x000f620008000a00 */
[----:B------:R-:W-:Y:S01]  /*0ef0*/  ISETP.GE.AND P6, PT, R8, UR12, PT ;  /* 0x0000000c08007c0c */ /* 0x000fe2000bfc6270 */
[----:B------:R-:W5:Y:S01]  /*0f00*/  @!P0 LDG.E R36, desc[UR30][R24.64+0x400] ;  /* 0x0004001e18248981 */ /* 0x000f62000c1e1900 */
[----:B------:R-:W-:Y:S02]  /*0f10*/  ISETP.GE.AND P5, PT, R9, UR12, PT ;  /* 0x0000000c09007c0c */ /* 0x000fe4000bfa6270 */
[----:B------:R-:W-:Y:S01]  /*0f20*/  ISETP.GE.AND P4, PT, R10, UR12, PT ;  /* 0x0000000c0a007c0c */ /* 0x000fe2000bf86270 */
[----:B------:R-:W3:Y:S01]  /*0f30*/  @!P2 LDG.E R34, desc[UR30][R24.64+0x300] ;  /* 0x0003001e1822a981 */ /* 0x000ee2000c1e1900 */
[----:B------:R-:W-:Y:S02]  /*0f40*/  ISETP.GE.AND P3, PT, R11, UR12, PT ;  /* 0x0000000c0b007c0c */ /* 0x000fe4000bf66270 */
[----:B------:R-:W-:-:S02]  /*0f50*/  LOP3.LUT R15, R0, 0x120, RZ, 0xfc, !PT ;  /* 0x00000120000f7812 */ /* 0x000fc400078efcff */
[C---:B------:R-:W-:Y:S02]  /*0f60*/  LOP3.LUT R16, R0.reuse, 0x140, RZ, 0xfc, !PT ;  /* 0x0000014000107812 */ /* 0x040fe400078efcff */
[----:B------:R-:W-:Y:S01]  /*0f70*/  LOP3.LUT R17, R0, 0x160, RZ, 0xfc, !PT ;  /* 0x0000016000117812 */ /* 0x000fe200078efcff */
[----:B------:R-:W5:Y:S01]  /*0f80*/  @!P6 LDG.E R30, desc[UR30][R24.64+0x100] ;  /* 0x0001001e181ee981 */ /* 0x000f62000c1e1900 */
[----:B------:R-:W-:Y:S02]  /*0f90*/  P2R R119, PR, RZ, 0x1 ;  /* 0x00000001ff777803 */ /* 0x000fe40000000000 */
[----:B------:R-:W-:Y:S01]  /*0fa0*/  ISETP.GE.AND P0, PT, R15, UR12, PT ;  /* 0x0000000c0f007c0c */ /* 0x000fe2000bf06270 */
[----:B------:R-:W3:Y:S01]  /*0fb0*/  @!P5 LDG.E R31, desc[UR30][R24.64+0x180] ;  /* 0x0001801e181fd981 */ /* 0x000ee2000c1e1900 */
[----:B------:R-:W-:Y:S02]  /*0fc0*/  P2R R116, PR, RZ, 0x4 ;  /* 0x00000004ff747803 */ /* 0x000fe40000000000 */
[----:B------:R-:W-:Y:S01]  /*0fd0*/  ISETP.GE.AND P1, PT, R16, UR12, PT ;  /* 0x0000000c10007c0c */ /* 0x000fe2000bf26270 */
[----:B------:R-:W3:Y:S01]  /*0fe0*/  @!P4 LDG.E R32, desc[UR30][R24.64+0x200] ;  /* 0x0002001e1820c981 */ /* 0x000ee2000c1e1900 */
[----:B------:R-:W-:-:S02]  /*0ff0*/  ISETP.GE.AND P2, PT, R17, UR12, PT ;  /* 0x0000000c11007c0c */ /* 0x000fc4000bf46270 */
[C---:B------:R-:W-:Y:S01]  /*1000*/  LOP3.LUT R18, R0.reuse, 0x180, RZ, 0xfc, !PT ;  /* 0x0000018000127812 */ /* 0x040fe200078efcff */
[----:B------:R-:W3:Y:S01]  /*1010*/  @!P3 LDG.E R33, desc[UR30][R24.64+0x280] ;  /* 0x0002801e1821b981 */ /* 0x000ee2000c1e1900 */
[C---:B------:R-:W-:Y:S02]  /*1020*/  LOP3.LUT R19, R0.reuse, 0x1a0, RZ, 0xfc, !PT ;  /* 0x000001a000137812 */ /* 0x040fe400078efcff */
[C---:B------:R-:W-:Y:S01]  /*1030*/  LOP3.LUT R56, R0.reuse, 0x1c0, RZ, 0xfc, !PT ;  /* 0x000001c000387812 */ /* 0x040fe200078efcff */
[----:B------:R-:W3:Y:S01]  /*1040*/  @!P0 LDG.E R37, desc[UR30][R24.64+0x480] ;  /* 0x0004801e18258981 */ /* 0x000ee2000c1e1900 */
[----:B------:R-:W-:Y:S02]  /*1050*/  P2R R115, PR, RZ, 0x8 ;  /* 0x00000008ff737803 */ /* 0x000fe40000000000 */
[----:B------:R-:W-:Y:S01]  /*1060*/  LOP3.LUT R57, R0, 0x1e0, RZ, 0xfc, !PT ;  /* 0x000001e000397812 */ /* 0x000fe200078efcff */
[----:B------:R-:W3:Y:S01]  /*1070*/  @!P1 LDG.E R38, desc[UR30][R24.64+0x500] ;  /* 0x0005001e18269981 */ /* 0x000ee2000c1e1900 */
[----:B------:R-:W-:-:S02]  /*1080*/  P2R R123, PR, RZ, 0x10 ;  /* 0x00000010ff7b7803 */ /* 0x000fc40000000000 */
[----:B------:R-:W-:Y:S01]  /*1090*/  ISETP.GE.AND P3, PT, R18, UR12, PT ;  /* 0x0000000c12007c0c */ /* 0x000fe2000bf66270 */
[----:B------:R-:W3:Y:S01]  /*10a0*/  @!P2 LDG.E R39, desc[UR30][R24.64+0x580] ;  /* 0x0005801e1827a981 */ /* 0x000ee2000c1e1900 */
[----:B------:R-:W-:Y:S02]  /*10b0*/  P2R R122, PR, RZ, 0x20 ;  /* 0x00000020ff7a7803 */ /* 0x000fe40000000000 */
[----:B------:R-:W-:Y:S02]  /*10c0*/  ISETP.GE.AND P4, PT, R19, UR12, PT ;  /* 0x0000000c13007c0c */ /* 0x000fe4000bf86270 */
[----:B------:R-:W-:Y:S02]  /*10d0*/  P2R R121, PR, RZ, 0x40 ;  /* 0x00000040ff797803 */ /* 0x000fe40000000000 */
[----:B------:R-:W-:Y:S02]  /*10e0*/  ISETP.GE.AND P5, PT, R56, UR12, PT ;  /* 0x0000000c38007c0c */ /* 0x000fe4000bfa6270 */
[----:B------:R-:W-:-:S03]  /*10f0*/  ISETP.GE.AND P6, PT, R57, UR12, PT ;  /* 0x0000000c39007c0c */ /* 0x000fc6000bfc6270 */
[----:B------:R-:W3:Y:S04]  /*1100*/  @!P3 LDG.E R40, desc[UR30][R24.64+0x600] ;  /* 0x0006001e1828b981 */ /* 0x000ee8000c1e1900 */
[----:B------:R-:W3:Y:S04]  /*1110*/  @!P4 LDG.E R41, desc[UR30][R24.64+0x680] ;  /* 0x0006801e1829c981 */ /* 0x000ee8000c1e1900 */
[----:B------:R-:W3:Y:S04]  /*1120*/  @!P5 LDG.E R42, desc[UR30][R24.64+0x700] ;  /* 0x0007001e182ad981 */ /* 0x000ee8000c1e1900 */
[----:B------:R1:W3:Y:S01]  /*1130*/  @!P6 LDG.E R43, desc[UR30][R24.64+0x780] ;  /* 0x0007801e182be981 */ /* 0x0002e2000c1e1900 */
[----:B------:R-:W1:Y:S01]  /*1140*/  S2UR UR12, SR_CgaCtaId ;  /* 0x00000000000c79c3 */ /* 0x000e620000008800 */
[----:B0-----:R-:W-:-:S02]  /*1150*/  LEA.HI.SX32 R23, R22, R22, 0x1b ;  /* 0x0000001616177211 */ /* 0x001fc400078fdaff */
[C---:B------:R-:W-:Y:S02]  /*1160*/  IADD3 R27, PT, PT, R22.reuse, 0x20, RZ ;  /* 0x00000020161b7810 */ /* 0x040fe40007ffe0ff */
[C---:B------:R-:W-:Y:S02]  /*1170*/  IADD3 R45, PT, PT, R22.reuse, 0x40, RZ ;  /* 0x00000040162d7810 */ /* 0x040fe40007ffe0ff */
[----:B------:R-:W-:Y:S02]  /*1180*/  IADD3 R47, PT, PT, R22, 0x60, RZ ;  /* 0x00000060162f7810 */ /* 0x000fe40007ffe0ff */
[-C--:B-1----:R-:W-:Y:S02]  /*1190*/  LEA.HI.SX32 R24, R27, R22.reuse, 0x1b ;  /* 0x000000161b187211 */ /* 0x082fe400078fdaff */
[-C--:B------:R-:W-:Y:S02]  /*11a0*/  LEA.HI.SX32 R25, R45, R22.reuse, 0x1b ;  /* 0x000000162d197211 */ /* 0x080fe400078fdaff */
[----:B------:R-:W-:-:S02]  /*11b0*/  LEA.HI.SX32 R47, R47, R22, 0x1b ;  /* 0x000000162f2f7211 */ /* 0x000fc400078fdaff */
[C---:B------:R-:W-:Y:S01]  /*11c0*/  IADD3 R45, PT, PT, R22.reuse, 0xc0, RZ ;  /* 0x000000c0162d7810 */ /* 0x040fe20007ffe0ff */
[----:B------:R-:W-:Y:S01]  /*11d0*/  ULEA UR32, UR12, UR32, 0x18 ;  /* 0x000000200c207291 */ /* 0x000fe2000f8ec0ff */
[----:B------:R-:W-:-:S05]  /*11e0*/  IADD3 R49, PT, PT, R22, 0x80, RZ ;  /* 0x0000008016317810 */ /* 0x000fca0007ffe0ff */
[----:B------:R-:W-:Y:S02]  /*11f0*/  LEA R23, R23, UR32, 0x2 ;  /* 0x0000002017177c11 */ /* 0x000fe4000f8e10ff */
[----:B------:R-:W-:Y:S02]  /*1200*/  IADD3 R51, PT, PT, R22, 0xa0, RZ ;  /* 0x000000a016337810 */ /* 0x000fe40007ffe0ff */
[----:B------:R-:W-:Y:S02]  /*1210*/  LEA R24, R24, UR32, 0x2 ;  /* 0x0000002018187c11 */ /* 0x000fe4000f8e10ff */
[-C--:B------:R-:W-:Y:S02]  /*1220*/  LEA.HI.SX32 R45, R45, R22.reuse, 0x1b ;  /* 0x000000162d2d7211 */ /* 0x080fe400078fdaff */
[-C--:B------:R-:W-:Y:S02]  /*1230*/  LEA.HI.SX32 R27, R49, R22.reuse, 0x1b ;  /* 0x00000016311b7211 */ /* 0x080fe400078fdaff */
[----:B------:R-:W-:-:S02]  /*1240*/  LEA.HI.SX32 R28, R51, R22, 0x1b ;  /* 0x00000016331c7211 */ /* 0x000fc400078fdaff */
[C---:B------:R-:W-:Y:S02]  /*1250*/  IADD3 R49, PT, PT, R22.reuse, 0x100, RZ ;  /* 0x0000010016317810 */ /* 0x040fe40007ffe0ff */
[----:B------:R-:W-:Y:S02]  /*1260*/  P2R R85, PR, RZ, 0x1 ;  /* 0x00000001ff557803 */ /* 0x000fe40000000000 */
[----:B------:R-:W-:Y:S02]  /*1270*/  LEA R25, R25, UR32, 0x2 ;  /* 0x0000002019197c11 */ /* 0x000fe4000f8e10ff */
[C---:B------:R-:W-:Y:S02]  /*1280*/  IADD3 R51, PT, PT, R22.reuse, 0x120, RZ ;  /* 0x0000012016337810 */ /* 0x040fe40007ffe0ff */
[----:B------:R-:W-:Y:S02]  /*1290*/  ISETP.NE.AND P0, PT, R119, RZ, PT ;  /* 0x000000ff7700720c */ /* 0x000fe40003f05270 */
[----:B------:R-:W-:-:S02]  /*12a0*/  IADD3 R53, PT, PT, R22, 0x140, RZ ;  /* 0x0000014016357810 */ /* 0x000fc40007ffe0ff */
[----:B------:R-:W-:Y:S02]  /*12b0*/  LEA R27, R27, UR32, 0x2 ;  /* 0x000000201b1b7c11 */ /* 0x000fe4000f8e10ff */
[----:B------:R-:W-:Y:S02]  /*12c0*/  LEA R28, R28, UR32, 0x2 ;  /* 0x000000201c1c7c11 */ /* 0x000fe4000f8e10ff */
[-C--:B------:R-:W-:Y:S02]  /*12d0*/  LEA.HI.SX32 R49, R49, R22.reuse, 0x1b ;  /* 0x0000001631317211 */ /* 0x080fe400078fdaff */
[-C--:B------:R-:W-:Y:S02]  /*12e0*/  LEA.HI.SX32 R51, R51, R22.reuse, 0x1b ;  /* 0x0000001633337211 */ /* 0x080fe400078fdaff */
[----:B------:R-:W-:Y:S02]  /*12f0*/  P2R R84, PR, RZ, 0x1 ;  /* 0x00000001ff547803 */ /* 0x000fe40000000000 */
[----:B------:R-:W-:-:S02]  /*1300*/  LEA.HI.SX32 R53, R53, R22, 0x1b ;  /* 0x0000001635357211 */ /* 0x000fc400078fdaff */
        /* <DEDUP_REMOVED lines=15> */
[----:B----4-:R0:W-:Y:S04]  /*1400*/  STS [R23], R26 ;  /* 0x0000001a17007388 */ /* 0x0101e80000000800 */
[----:B--2---:R1:W-:Y:S01]  /*1410*/  STS [R24+0x80], R29 ;  /* 0x0000801d18007388 */ /* 0x0043e20000000800 */
[----:B0-----:R-:W-:Y:S02]  /*1420*/  LEA R26, R47, UR32, 0x2 ;  /* 0x000000202f1a7c11 */ /* 0x001fe4000f8e10ff */
[----:B------:R-:W-:-:S02]  /*1430*/  IADD3 R47, PT, PT, R22, 0xe0, RZ ;  /* 0x000000e0162f7810 */ /* 0x000fc40007ffe0ff */
[----:B-1----:R-:W-:Y:S02]  /*1440*/  LEA R29, R45, UR32, 0x2 ;  /* 0x000000202d1d7c11 */ /* 0x002fe4000f8e10ff */
[----:B------:R-:W-:Y:S02]  /*1450*/  LEA.HI.SX32 R47, R47, R22, 0x1b ;  /* 0x000000162f2f7211 */ /* 0x000fe400078fdaff */
[----:B------:R-:W-:-:S04]  /*1460*/  IADD3 R45, PT, PT, R22, 0x160, RZ ;  /* 0x00000160162d7810 */ /* 0x000fc80007ffe0ff */
[----:B------:R-:W-:Y:S01]  /*1470*/  LEA.HI.SX32 R45, R45, R22, 0x1b ;  /* 0x000000162d2d7211 */ /* 0x000fe200078fdaff */
[----:B-----5:R0:W-:Y:S04]  /*1480*/  STS [R25+0x100], R30 ;  /* 0x0001001e19007388 */ /* 0x0201e80000000800 */
[----:B---3--:R1:W-:Y:S04]  /*1490*/  STS [R26+0x180], R31 ;  /* 0x0001801f1a007388 */ /* 0x0083e80000000800 */
[----:B------:R2:W-:Y:S01]  /*14a0*/  STS [R27+0x200], R32 ;  /* 0x000200201b007388 */ /* 0x0005e20000000800 */
[----:B0-----:R-:W-:-:S03]  /*14b0*/  LEA R30, R47, UR32, 0x2 ;  /* 0x000000202f1e7c11 */ /* 0x001fc6000f8e10ff */
[----:B------:R0:W-:Y:S01]  /*14c0*/  STS [R28+0x280], R33 ;  /* 0x000280211c007388 */ /* 0x0001e20000000800 */
[----:B-1----:R-:W-:-:S03]  /*14d0*/  LEA R31, R49, UR32, 0x2 ;  /* 0x00000020311f7c11 */ /* 0x002fc6000f8e10ff */
[----:B------:R1:W-:Y:S01]  /*14e0*/  STS [R29+0x300], R34 ;  /* 0x000300221d007388 */ /* 0x0003e20000000800 */
[----:B--2---:R-:W-:-:S03]  /*14f0*/  LEA R32, R51, UR32, 0x2 ;  /* 0x0000002033207c11 */ /* 0x004fc6000f8e10ff */
[----:B------:R2:W-:Y:S01]  /*1500*/  STS [R30+0x380], R35 ;  /* 0x000380231e007388 */ /* 0x0005e20000000800 */
[----:B0-----:R-:W-:Y:S02]  /*1510*/  LEA R33, R53, UR32, 0x2 ;  /* 0x0000002035217c11 */ /* 0x001fe4000f8e10ff */
[C---:B------:R-:W-:Y:S02]  /*1520*/  IADD3 R47, PT, PT, R22.reuse, 0x180, RZ ;  /* 0x00000180162f7810 */ /* 0x040fe40007ffe0ff */
[----:B-1----:R-:W-:Y:S01]  /*1530*/  LEA R34, R45, UR32, 0x2 ;  /* 0x000000202d227c11 */ /* 0x002fe2000f8e10ff */
[----:B------:R-:W-:Y:S01]  /*1540*/  STS [R31+0x400], R36 ;  /* 0x000400241f007388 */ /* 0x000fe20000000800 */
[C---:B------:R-:W-:Y:S02]  /*1550*/  IADD3 R49, PT, PT, R22.reuse, 0x1a0, RZ ;  /* 0x000001a016317810 */ /* 0x040fe40007ffe0ff */
[C---:B------:R-:W-:Y:S01]  /*1560*/  IADD3 R51, PT, PT, R22.reuse, 0x1c0, RZ ;  /* 0x000001c016337810 */ /* 0x040fe20007ffe0ff */
[----:B------:R-:W-:Y:S01]  /*1570*/  STS [R32+0x480], R37 ;  /* 0x0004802520007388 */ /* 0x000fe20000000800 */
[----:B------:R-:W-:-:S02]  /*1580*/  IADD3 R53, PT, PT, R22, 0x1e0, RZ ;  /* 0x000001e016357810 */ /* 0x000fc40007ffe0ff */
[-C--:B------:R-:W-:Y:S01]  /*1590*/  LEA.HI.SX32 R47, R47, R22.reuse, 0x1b ;  /* 0x000000162f2f7211 */ /* 0x080fe200078fdaff */
[----:B------:R-:W-:Y:S01]  /*15a0*/  STS [R33+0x500], R38 ;  /* 0x0005002621007388 */ /* 0x000fe20000000800 */
[----:B------:R-:W-:-:S03]  /*15b0*/  LEA.HI.SX32 R49, R49, R22, 0x1b ;  /* 0x0000001631317211 */ /* 0x000fc600078fdaff */
[----:B------:R0:W-:Y:S01]  /*15c0*/  STS [R34+0x580], R39 ;  /* 0x0005802722007388 */ /* 0x0001e20000000800 */
[-C--:B------:R-:W-:Y:S02]  /*15d0*/  LEA.HI.SX32 R51, R51, R22.reuse, 0x1b ;  /* 0x0000001633337211 */ /* 0x080fe400078fdaff */
[----:B------:R-:W-:Y:S02]  /*15e0*/  LEA.HI.SX32 R53, R53, R22, 0x1b ;  /* 0x0000001635357211 */ /* 0x000fe400078fdaff */
[----:B--2---:R-:W-:Y:S02]  /*15f0*/  LEA R35, R47, UR32, 0x2 ;  /* 0x000000202f237c11 */ /* 0x004fe4000f8e10ff */
[----:B0-----:R-:W-:Y:S02]  /*1600*/  SHF.L.U32 R39, R22, 0x4, RZ ;  /* 0x0000000416277819 */ /* 0x001fe400000006ff */
[----:B------:R-:W-:Y:S02]  /*1610*/  LEA R36, R49, UR32, 0x2 ;  /* 0x0000002031247c11 */ /* 0x000fe4000f8e10ff */
[----:B------:R-:W-:-:S02]  /*1620*/  LEA.HI.SX32 R39, R39, R39, 0x1b ;  /* 0x0000002727277211 */ /* 0x000fc400078fdaff */
[----:B------:R-:W-:Y:S02]  /*1630*/  LEA R37, R51, UR32, 0x2 ;  /* 0x0000002033257c11 */ /* 0x000fe4000f8e10ff */
[----:B------:R-:W-:Y:S01]  /*1640*/  LEA R38, R53, UR32, 0x2 ;  /* 0x0000002035267c11 */ /* 0x000fe2000f8e10ff */
[----:B------:R-:W-:Y:S01]  /*1650*/  STS [R35+0x600], R40 ;  /* 0x0006002823007388 */ /* 0x000fe20000000800 */
[----:B------:R-:W-:-:S03]  /*1660*/  LEA R39, R39, UR32, 0x2 ;  /* 0x0000002027277c11 */ /* 0x000fc6000f8e10ff */
        /* <DEDUP_REMOVED lines=22> */
[----:B------:R-:W-:-:S03]  /*17d0*/  ISETP.NE.AND P0, PT, R77, RZ, PT ;  /* 0x000000ff4d00720c */ /* 0x000fc60003f05270 */
[----:B------:R-:W3:Y:S04]  /*17e0*/  @!P1 LDG.E R72, desc[UR30][R60.64+0x500] ;  /* 0x0005001e3c489981 */ /* 0x000ee8000c1e1900 */
[----:B------:R-:W4:Y:S04]  /*17f0*/  @!P2 LDG.E R71, desc[UR30][R60.64+0x580] ;  /* 0x0005801e3c47a981 */ /* 0x000f28000c1e1900 */
[----:B------:R-:W5:Y:S04]  /*1800*/  @!P3 LDG.E R74, desc[UR30][R60.64+0x600] ;  /* 0x0006001e3c4ab981 */ /* 0x000f68000c1e1900 */
[----:B------:R-:W3:Y:S01]  /*1810*/  @!P0 LDG.E R59, desc[UR30][R60.64+0x80] ;  /* 0x0000801e3c3b8981 */ /* 0x000ee2000c1e1900 */
[----:B------:R-:W-:-:S03]  /*1820*/  ISETP.NE.AND P0, PT, R78, RZ, PT ;  /* 0x000000ff4e00720c */ /* 0x000fc60003f05270 */
[----:B------:R-:W5:Y:S04]  /*1830*/  @!P4 LDG.E R73, desc[UR30][R60.64+0x680] ;  /* 0x0006801e3c49c981 */ /* 0x000f68000c1e1900 */
[----:B------:R-:W5:Y:S04]  /*1840*/  @!P5 LDG.E R76, desc[UR30][R60.64+0x700] ;  /* 0x0007001e3c4cd981 */ /* 0x000f68000c1e1900 */
[----:B------:R-:W5:Y:S04]  /*1850*/  @!P6 LDG.E R75, desc[UR30][R60.64+0x780] ;  /* 0x0007801e3c4be981 */ /* 0x000f68000c1e1900 */
[----:B------:R-:W4:Y:S01]  /*1860*/  @!P0 LDG.E R64, desc[UR30][R60.64+0x100] ;  /* 0x0001001e3c408981 */ /* 0x000f22000c1e1900 */
        /* <DEDUP_REMOVED lines=32> */
[----:B0-----:R-:W-:Y:S01]  /*1a70*/  HFMA2 R60, -RZ, RZ, 0, 0 ;  /* 0x00000000ff3c7431 */ /* 0x001fe200000001ff */
[----:B------:R-:W-:Y:S02]  /*1a80*/  MOV R77, RZ ;  /* 0x000000ff004d7202 */ /* 0x000fe40000000f00 */
[----:B------:R-:W-:Y:S02]  /*1a90*/  MOV R79, RZ ;  /* 0x000000ff004f7202 */ /* 0x000fe40000000f00 */
[----:B------:R-:W-:Y:S01]  /*1aa0*/  MOV R81, RZ ;  /* 0x000000ff00517202 */ /* 0x000fe20000000f00 */
[----:B--2---:R0:W-:Y:S04]  /*1ab0*/  STS [R23], R62 ;  /* 0x0000003e17007388 */ /* 0x0041e80000000800 */
[----:B---3--:R-:W-:Y:S04]  /*1ac0*/  STS [R24+0x80], R59 ;  /* 0x0000803b18007388 */ /* 0x008fe80000000800 */
[----:B----4-:R1:W-:Y:S04]  /*1ad0*/  STS [R25+0x100], R64 ;  /* 0x0001004019007388 */ /* 0x0103e80000000800 */
[----:B-----5:R-:W-:Y:S04]  /*1ae0*/  STS [R26+0x180], R63 ;  /* 0x0001803f1a007388 */ /* 0x020fe80000000800 */
        /* <DEDUP_REMOVED lines=31> */
[----:B------:R-:W5:Y:S01]  /*1ce0*/  @!P0 LDG.E R60, desc[UR30][R6.64] ;  /* 0x0000001e063c8981 */ /* 0x000f62000c1e1900 */
[----:B------:R-:W-:Y:S01]  /*1cf0*/  ISETP.NE.AND P0, PT, R78, RZ, PT ;  /* 0x000000ff4e00720c */ /* 0x000fe20003f05270 */
[----:B-1----:R-:W-:Y:S02]  /*1d00*/  HFMA2 R64, -RZ, RZ, 0, 0 ;  /* 0x00000000ff407431 */ /* 0x002fe400000001ff */
[----:B--2---:R-:W-:Y:S01]  /*1d10*/  HFMA2 R66, -RZ, RZ, 0, 0 ;  /* 0x00000000ff427431 */ /* 0x004fe200000001ff */
[----:B------:R-:W-:Y:S01]  /*1d20*/  MOV R83, RZ ;  /* 0x000000ff00537202 */ /* 0x000fe20000000f00 */
[----:B---3--:R-:W-:Y:S01]  /*1d30*/  HFMA2 R68, -RZ, RZ, 0, 0 ;  /* 0x00000000ff447431 */ /* 0x008fe200000001ff */
[----:B------:R-:W-:Y:S01]  /*1d40*/  MOV R85, RZ ;  /* 0x000000ff00557202 */ /* 0x000fe20000000f00 */
[----:B----4-:R-:W-:Y:S01]  /*1d50*/  HFMA2 R70, -RZ, RZ, 0, 0 ;  /* 0x00000000ff467431 */ /* 0x010fe200000001ff */
[----:B-----5:R-:W-:Y:S02]  /*1d60*/  CS2R R74, SRZ ;  /* 0x00000000004a7805 */ /* 0x020fe4000001ff00 */
        /* <DEDUP_REMOVED lines=45> */
[----:B------:R-:W-:Y:S04]  /*2040*/  STS [R23], R60 ;  /* 0x0000003c17007388 */ /* 0x000fe80000000800 */
[----:B---3--:R-:W-:Y:S04]  /*2050*/  STS [R24+0x80], R77 ;  /* 0x0000804d18007388 */ /* 0x008fe80000000800 */
[----:B----4-:R-:W-:Y:S04]  /*2060*/  STS [R25+0x100], R62 ;  /* 0x0001003e19007388 */ /* 0x010fe80000000800 */
[----:B-----5:R-:W-:Y:S04]  /*2070*/  STS [R26+0x180], R79 ;  /* 0x0001804f1a007388 */ /* 0x020fe80000000800 */
[----:B--2---:R-:W-:Y:S04]  /*2080*/  STS [R27+0x200], R64 ;  /* 0x000200401b007388 */ /* 0x004fe80000000800 */
        /* <DEDUP_REMOVED lines=30> */
[----:B------:R-:W5:Y:S01]  /*2270*/  @!P0 LDG.E R82, desc[UR30][R4.64] ;  /* 0x0000001e04528981 */ /* 0x000f62000c1e1900 */
[----:B------:R-:W-:Y:S02]  /*2280*/  ISETP.NE.AND P0, PT, R93, RZ, PT ;  /* 0x000000ff5d00720c */ /* 0x000fe40003f05270 */
[----:B-1----:R-:W-:Y:S02]  /*2290*/  MOV R83, RZ ;  /* 0x000000ff00537202 */ /* 0x002fe40000000f00 */
[----:B--2---:R-:W-:Y:S01]  /*22a0*/  MOV R85, RZ ;  /* 0x000000ff00557202 */ /* 0x004fe20000000f00 */
[----:B------:R-:W-:Y:S01]  /*22b0*/  HFMA2 R91, -RZ, RZ, 0, 0 ;  /* 0x00000000ff5b7431 */ /* 0x000fe200000001ff */
[----:B------:R-:W2:Y:S01]  /*22c0*/  @!P1 LDG.E R108, desc[UR30][R4.64+0x500] ;  /* 0x0005001e046c9981 */ /* 0x000ea2000c1e1900 */
[----:B---3--:R-:W-:Y:S02]  /*22d0*/  HFMA2 R87, -RZ, RZ, 0, 0 ;  /* 0x00000000ff577431 */ /* 0x008fe400000001ff */
[----:B----4-:R-:W-:Y:S01]  /*22e0*/  HFMA2 R89, -RZ, RZ, 0, 0 ;  /* 0x00000000ff597431 */ /* 0x010fe200000001ff */
[----:B------:R-:W3:Y:S04]  /*22f0*/  @!P3 LDG.E R110, desc[UR30][R4.64+0x600] ;  /* 0x0006001e046eb981 */ /* 0x000ee8000c1e1900 */
[----:B------:R-:W4:Y:S01]  /*2300*/  @!P0 LDG.E R81, desc[UR30][R4.64+0x80] ;  /* 0x0000801e04518981 */ /* 0x000f22000c1e1900 */
[----:B------:R-:W-:-:S03]  /*2310*/  ISETP.NE.AND P0, PT, R95, RZ, PT ;  /* 0x000000ff5f00720c */ /* 0x000fc60003f05270 */
[----:B------:R-:W3:Y:S04]  /*2320*/  @!P2 LDG.E R89, desc[UR30][R4.64+0x580] ;  /* 0x0005801e0459a981 */ /* 0x000ee8000c1e1900 */
[----:B------:R-:W3:Y:S04]  /*2330*/  @!P4 LDG.E R103, desc[UR30][R4.64+0x680] ;  /* 0x0006801e0467c981 */ /* 0x000ee8000c1e1900 */
[----:B------:R-:W3:Y:S04]  /*2340*/  @!P5 LDG.E R112, desc[UR30][R4.64+0x700] ;  /* 0x0007001e0470d981 */ /* 0x000ee8000c1e1900 */
[----:B------:R-:W2:Y:S01]  /*2350*/  @!P0 LDG.E R84, desc[UR30][R4.64+0x100] ;  /* 0x0001001e04548981 */ /* 0x000ea2000c1e1900 */
        /* <DEDUP_REMOVED lines=34> */
[----:B-----5:R-:W-:Y:S04]  /*2580*/  STS [R23], R82 ;  /* 0x0000005217007388 */ /* 0x020fe80000000800 */
[----:B----4-:R-:W-:Y:S04]  /*2590*/  STS [R24+0x80], R81 ;  /* 0x0000805118007388 */ /* 0x010fe80000000800 */
        /* <DEDUP_REMOVED lines=16> */
[----:B------:R-:W2:Y:S04]  /*26a0*/  LDS R99, [R39+0x4] ;  /* 0x0000040027637984 */ /* 0x000ea80000000800 */
[----:B------:R-:W3:Y:S04]  /*26b0*/  LDS R97, [R39+0x8] ;  /* 0x0000080027617984 */ /* 0x000ee80000000800 */
[----:B------:R-:W4:Y:S04]  /*26c0*/  LDS R95, [R39+0xc] ;  /* 0x00000c00275f7984 */ /* 0x000f280000000800 */
[----:B------:R-:W5:Y:S04]  /*26d0*/  LDS R93, [R39+0x10] ;  /* 0x00001000275d7984 */ /* 0x000f680000000800 */
[----:B------:R-:W-:Y:S04]  /*26e0*/  LDS R91, [R39+0x14] ;  /* 0x00001400275b7984 */ /* 0x000fe80000000800 */
[----:B------:R-:W-:Y:S04]  /*26f0*/  LDS R89, [R39+0x18] ;  /* 0x0000180027597984 */ /* 0x000fe80000000800 */
        /* <DEDUP_REMOVED lines=8> */
[----:B------:R-:W5:Y:S01]  /*2780*/  LDS R82, [R39+0x3c] ;  /* 0x00003c0027527984 */ /* 0x000f620000000800 */
[----:B------:R-:W-:Y:S01]  /*2790*/  BAR.SYNC.DEFER_BLOCKING 0x0 ;  /* 0x0000000000007b1d */ /* 0x000fe20000010000 */
[----:B0-----:R-:W-:-:S02]  /*27a0*/  MOV R103, RZ ;  /* 0x000000ff00677202 */ /* 0x001fc40000000f00 */
[----:B-1----:R-:W-:-:S03]  /*27b0*/  CS2R R104, SRZ ;  /* 0x0000000000687805 */ /* 0x002fc6000001ff00 */
[----:B------:R-:W5:Y:S01]  /*27c0*/  @!P0 LDG.E R114, desc[UR30][R2.64] ;  /* 0x0000001e02728981 */ /* 0x000f62000c1e1900 */
[----:B------:R-:W-:Y:S02]  /*27d0*/  ISETP.NE.AND P0, PT, R107, RZ, PT ;  /* 0x000000ff6b00720c */ /* 0x000fe40003f05270 */
[----:B------:R-:W-:Y:S01]  /*27e0*/  MOV R118, RZ ;  /* 0x000000ff00767202 */ /* 0x000fe20000000f00 */
[----:B------:R-:W5:Y:S01]  /*27f0*/  @!P1 LDG.E R124, desc[UR30][R2.64+0x500] ;  /* 0x0005001e027c9981 */ /* 0x000f62000c1e1900 */
[----:B------:R-:W-:-:S03]  /*2800*/  MOV R122, RZ ;  /* 0x000000ff007a7202 */ /* 0x000fc60000000f00 */
[----:B------:R-:W5:Y:S04]  /*2810*/  @!P3 LDG.E R126, desc[UR30][R2.64+0x600] ;  /* 0x0006001e027eb981 */ /* 0x000f68000c1e1900 */
[----:B------:R-:W5:Y:S04]  /*2820*/  @!P5 LDG.E R128, desc[UR30][R2.64+0x700] ;  /* 0x0007001e0280d981 */ /* 0x000f68000c1e1900 */
        /* <DEDUP_REMOVED lines=11> */
[----:B------:R-:W-:Y:S01]  /*28e0*/  ISETP.NE.AND P0, PT, R116, RZ, PT ;  /* 0x000000ff7400720c */ /* 0x000fe20003f05270 */
[----:B------:R-:W-:-:S12]  /*28f0*/  HFMA2 R109, -RZ, RZ, 0, 0 ;  /* 0x00000000ff6d7431 */ /* 0x000fd800000001ff */
[----:B------:R-:W5:Y:S01]  /*2900*/  @!P0 LDG.E R118, desc[UR30][R2.64+0x300] ;  /* 0x0003001e02768981 */ /* 0x000f62000c1e1900 */
[----:B------:R-:W-:-:S13]  /*2910*/  ISETP.NE.AND P0, PT, R117, RZ, PT ;  /* 0x000000ff7500720c */ /* 0x000fda0003f05270 */
[----:B------:R-:W5:Y:S01]  /*2920*/  @!P0 LDG.E R109, desc[UR30][R2.64+0x380] ;  /* 0x0003801e026d8981 */ /* 0x000f62000c1e1900 */
[----:B------:R-:W-:Y:S02]  /*2930*/  ISETP.NE.AND P0, PT, R119, RZ, PT ;  /* 0x000000ff7700720c */ /* 0x000fe40003f05270 */
[----:B------:R-:W-:Y:S02]  /*2940*/  MOV R113, RZ ;  /* 0x000000ff00717202 */ /* 0x000fe40000000f00 */
[----:B------:R-:W-:Y:S02]  /*2950*/  MOV R115, RZ ;  /* 0x000000ff00737202 */ /* 0x000fe40000000f00 */
[----:B------:R-:W-:Y:S02]  /*2960*/  MOV R117, RZ ;  /* 0x000000ff00757202 */ /* 0x000fe40000000f00 */
[----:B------:R-:W5:Y:S04]  /*2970*/  @!P2 LDG.E R113, desc[UR30][R2.64+0x580] ;  /* 0x0005801e0271a981 */ /* 0x000f68000c1e1900 */
[----:B------:R-:W5:Y:S04]  /*2980*/  @!P4 LDG.E R115, desc[UR30][R2.64+0x680] ;  /* 0x0006801e0273c981 */ /* 0x000f68000c1e1900 */
[----:B------:R-:W5:Y:S01]  /*2990*/  @!P0 LDG.E R122, desc[UR30][R2.64+0x400] ;  /* 0x0004001e027a8981 */ /* 0x000f62000c1e1900 */
[----:B------:R-:W-:-:S03]  /*29a0*/  ISETP.NE.AND P0, PT, R120, RZ, PT ;  /* 0x000000ff7800720c */ /* 0x000fc60003f05270 */
[----:B------:R-:W5:Y:S10]  /*29b0*/  @!P6 LDG.E R117, desc[UR30][R2.64+0x780] ;  /* 0x0007801e0275e981 */ /* 0x000f74000c1e1900 */
[----:B------:R0:W5:Y:S01]  /*29c0*/  @!P0 LDG.E R111, desc[UR30][R2.64+0x480] ;  /* 0x0004801e026f8981 */ /* 0x000162000c1e1900 */
[----:B--2---:R-:W-:Y:S01]  /*29d0*/  FMUL.FTZ R108, R99, -1.4426950216293334961 ;  /* 0xbfb8aa3b636c7820 */ /* 0x004fe20000410000 */
[----:B---3--:R-:W-:-:S05]  /*29e0*/  FMUL.FTZ R112, R97, -1.4426950216293334961 ;  /* 0xbfb8aa3b61707820 */ /* 0x008fca0000410000 */
[----:B------:R-:W1:Y:S04]  /*29f0*/  MUFU.EX2 R108, R108 ;  /* 0x0000006c006c7308 */ /* 0x000e680000000800 */
[----:B------:R-:W2:Y:S01]  /*2a00*/  MUFU.EX2 R112, R112 ;  /* 0x0000007000707308 */ /* 0x000ea20000000800 */
[----:B----4-:R-:W-:Y:S01]  /*2a10*/  FMUL.FTZ R116, R95, -1.4426950216293334961 ;  /* 0xbfb8aa3b5f747820 */ /* 0x010fe20000410000 */
[----:B-----5:R-:W-:Y:S01]  /*2a20*/  FMUL.FTZ R119, R93, -1.4426950216293334961 ;  /* 0xbfb8aa3b5d777820 */ /* 0x020fe20000410000 */
[----:B-1----:R-:W-:-:S04]  /*2a30*/  FADD.FTZ R108, R108, 1 ;  /* 0x3f8000006c6c7421 */ /* 0x002fc80000010000 */
[----:B------:R-:W1:Y:S04]  /*2a40*/  MUFU.EX2 R116, R116 ;  /* 0x0000007400747308 */ /* 0x000e680000000800 */
[----:B------:R-:W3:Y:S01]  /*2a50*/  MUFU.RCP R108, R108 ;  /* 0x0000006c006c7308 */ /* 0x000ee20000001000 */
[----:B--2---:R-:W-:Y:S01]  /*2a60*/  FADD.FTZ R112, R112, 1 ;  /* 0x3f80000070707421 */ /* 0x004fe20000010000 */
[----:B------:R-:W-:Y:S01]  /*2a70*/  FMUL.FTZ R121, R87, -1.4426950216293334961 ;  /* 0xbfb8aa3b57797820 */ /* 0x000fe20000410000 */
[----:B------:R-:W-:-:S05]  /*2a80*/  FMUL.FTZ R106, R101, -1.4426950216293334961 ;  /* 0xbfb8aa3b656a7820 */ /* 0x000fca0000410000 */
[----:B------:R-:W2:Y:S01]  /*2a90*/  MUFU.EX2 R119, R119 ;  /* 0x0000007700777308 */ /* 0x000ea20000000800 */
[----:B------:R-:W-:Y:S01]  /*2aa0*/  FMUL.FTZ R120, R91, -1.4426950216293334961 ;  /* 0xbfb8aa3b5b787820 */ /* 0x000fe20000410000 */
[----:B------:R-:W-:Y:S02]  /*2ab0*/  FMUL.FTZ R127, R84, -1.4426950216293334961 ;  /* 0xbfb8aa3b547f7820 */ /* 0x000fe40000410000 */
[----:B------:R-:W-:Y:S01]  /*2ac0*/  MUFU.RCP R112, R112 ;  /* 0x0000007000707308 */ /* 0x000fe20000001000 */
[----:B------:R-:W-:Y:S01]  /*2ad0*/  FMUL.FTZ R123, R86, -1.4426950216293334961 ;  /* 0xbfb8aa3b567b7820 */ /* 0x000fe20000410000 */
[----:B------:R-:W-:Y:S01]  /*2ae0*/  FMUL.FTZ R125, R85, -1.4426950216293334961 ;  /* 0xbfb8aa3b557d7820 */ /* 0x000fe20000410000 */
[----:B------:R-:W-:Y:S01]  /*2af0*/  FMUL.FTZ R130, R5, -1.4426950216293334961 ;  /* 0xbfb8aa3b05827820 */ /* 0x000fe20000410000 */
[----:B-1----:R-:W-:-:S04]  /*2b00*/  FADD.FTZ R116, R116, 1 ;  /* 0x3f80000074747421 */ /* 0x002fc80000010000 */
[----:B------:R-:W1:Y:S04]  /*2b10*/  MUFU.EX2 R121, R121 ;  /* 0x0000007900797308 */ /* 0x000e680000000800 */
[----:B------:R-:W4:Y:S01]  /*2b20*/  MUFU.EX2 R106, R106 ;  /* 0x0000006a006a7308 */ /* 0x000f220000000800 */
[----:B--2---:R-:W-:-:S03]  /*2b30*/  FADD.FTZ R119, R119, 1 ;  /* 0x3f80000077777421 */ /* 0x004fc60000010000 */
[----:B0-----:R0:W-:Y:S01]  /*2b40*/  MUFU.EX2 R2, R120 ;  /* 0x0000007800027308 */ /* 0x0011e20000000800 */
[----:B------:R-:W-:-:S03]  /*2b50*/  FMUL.FTZ R3, R89, -1.4426950216293334961 ;  /* 0xbfb8aa3b59037820 */ /* 0x000fc60000410000 */
[----:B------:R-:W-:Y:S01]  /*2b60*/  MUFU.EX2 R127, R127 ;  /* 0x0000007f007f7308 */ /* 0x000fe20000000800 */
[----:B0-----:R-:W-:-:S03]  /*2b70*/  FMUL.FTZ R120, R4, -1.4426950216293334961 ;  /* 0xbfb8aa3b04787820 */ /* 0x001fc60000410000 */
[----:B------:R-:W-:Y:S01]  /*2b80*/  MUFU.EX2 R132, R130 ;  /* 0x0000008200847308 */ /* 0x000fe20000000800 */
[----:B------:R-:W-:-:S03]  /*2b90*/  FMUL.FTZ R129, R83, -1.4426950216293334961 ;  /* 0xbfb8aa3b53817820 */ /* 0x000fc60000410000 */
[----:B------:R-:W0:Y:S04]  /*2ba0*/  MUFU.EX2 R123, R123 ;  /* 0x0000007b007b7308 */ /* 0x000e280000000800 */
[----:B------:R-:W2:Y:S04]  /*2bb0*/  MUFU.EX2 R125, R125 ;  /* 0x0000007d007d7308 */ /* 0x000ea80000000800 */
[----:B------:R5:W-:Y:S04]  /*2bc0*/  MUFU.EX2 R131, R120 ;  /* 0x0000007800837308 */ /* 0x000be80000000800 */
[----:B------:R-:W-:Y:S01]  /*2bd0*/  MUFU.RCP R116, R116 ;  /* 0x0000007400747308 */ /* 0x000fe20000001000 */
[----:B-1----:R-:W-:-:S07]  /*2be0*/  FADD.FTZ R121, R121, 1 ;  /* 0x3f80000079797421 */ /* 0x002fce0000010000 */
[----:B-----5:R-:W1:Y:S01]  /*2bf0*/  MUFU.RCP R120, R119 ;  /* 0x0000007700787308 */ /* 0x020e620000001000 */
[----:B----4-:R-:W-:-:S07]  /*2c00*/  FADD.FTZ R106, R106, 1 ;  /* 0x3f8000006a6a7421 */ /* 0x010fce0000010000 */
[----:B------:R-:W4:Y:S04]  /*2c10*/  MUFU.EX2 R3, R3 ;  /* 0x0000000300037308 */ /* 0x000f280000000800 */
[----:B------:R-:W5:Y:S01]  /*2c20*/  MUFU.EX2 R129, R129 ;  /* 0x0000008100817308 */ /* 0x000f620000000800 */
[----:B------:R3:W-:Y:S04]  /*2c30*/  STS [R23], R114 ;  /* 0x0000007217007388 */ /* 0x0007e80000000800 */
        /* <DEDUP_REMOVED lines=14> */
[----:B------:R-:W-:Y:S01]  /*2d20*/  STS [R38+0x780], R117 ;  /* 0x0007807526007388 */ /* 0x000fe20000000800 */
[----:B------:R-:W-:-:S03]  /*2d30*/  NOP ;  /* 0x0000000000007918 */ /* 0x000fc60000000000 */
[----:B------:R-:W5:Y:S04]  /*2d40*/  LDS R104, [R39+0x4] ;  /* 0x0000040027687984 */ /* 0x000f680000000800 */
[----:B------:R-:W5:Y:S04]  /*2d50*/  LDS R110, [R39+0xc] ;  /* 0x00000c00276e7984 */ /* 0x000f680000000800 */
[----:B------:R-:W5:Y:S04]  /*2d60*/  LDS R105, [R39+0x10] ;  /* 0x0000100027697984 */ /* 0x000f680000000800 */
[----:B------:R-:W5:Y:S01]  /*2d70*/  LDS R103, [R39] ;  /* 0x0000000027677984 */ /* 0x000f620000000800 */
[----:B---3--:R-:W-:-:S03]  /*2d80*/  FADD.FTZ R114, -R108, 1 ;  /* 0x3f8000006c727421 */ /* 0x008fc60000010100 */
[----:B------:R-:W-:Y:S01]  /*2d90*/  LDS R109, [R39+0x18] ;  /* 0x00001800276d7984 */ /* 0x000fe20000000800 */
[----:B0-----:R-:W-:-:S03]  /*2da0*/  FFMA.FTZ R118, R99, R114, 1 ;  /* 0x3f80000063767423 */ /* 0x001fc60000010072 */
[----:B------:R-:W0:Y:S01]  /*2db0*/  LDS R107, [R39+0x8] ;  /* 0x00000800276b7984 */ /* 0x000e220000000800 */
[----:B--2---:R2:W-:Y:S03]  /*2dc0*/  MUFU.RCP R126, R121 ;  /* 0x00000079007e7308 */ /* 0x0045e60000001000 */
[----:B------:R-:W-:Y:S01]  /*2dd0*/  LDS R114, [R39+0x14] ;  /* 0x0000140027727984 */ /* 0x000fe20000000800 */
[----:B------:R-:W-:Y:S01]  /*2de0*/  FADD.FTZ R123, R123, 1 ;  /* 0x3f8000007b7b7421 */ /* 0x000fe20000010000 */
[----:B------:R-:W-:Y:S01]  /*2df0*/  FADD.FTZ R125, R125, 1 ;  /* 0x3f8000007d7d7421 */ /* 0x000fe20000010000 */
[----:B------:R-:W-:Y:S02]  /*2e00*/  FMUL.FTZ R134, R82, -1.4426950216293334961 ;  /* 0xbfb8aa3b52867820 */ /* 0x000fe40000410000 */
[----:B------:R-:W3:Y:S01]  /*2e10*/  MUFU.RCP R106, R106 ;  /* 0x0000006a006a7308 */ /* 0x000ee20000001000 */
[----:B----4-:R-:W-:Y:S01]  /*2e20*/  FADD.FTZ R3, R3, 1 ;  /* 0x3f80000003037421 */ /* 0x010fe20000010000 */
[----:B------:R-:W-:Y:S01]  /*2e30*/  ISETP.NE.AND P6, PT, R138, RZ, PT ;  /* 0x000000ff8a00720c */ /* 0x000fe20003fc5270 */
[----:B------:R-:W-:Y:S01]  /*2e40*/  LDS R117, [R39+0x2c] ;  /* 0x00002c0027757984 */ /* 0x000fe20000000800 */
[----:B-1----:R-:W-:Y:S01]  /*2e50*/  FADD.FTZ R136, -R120, 1 ;  /* 0x3f80000078887421 */ /* 0x002fe20000010100 */
[----:B------:R-:W-:-:S02]  /*2e60*/  FADD.FTZ R2, R2, 1 ;  /* 0x3f80000002027421 */ /* 0x000fc40000010000 */
[----:B------:R-:W-:Y:S01]  /*2e70*/  LDS R115, [R39+0x28] ;  /* 0x0000280027737984 */ /* 0x000fe20000000800 */
[----:B-----5:R-:W-:-:S04]  /*2e80*/  FMUL.FTZ R111, R79, R104 ;  /* 0x000000684f6f7220 */ /* 0x020fc80000410000 */
[----:B------:R-:W-:Y:S02]  /*2e90*/  FMUL.FTZ R113, R108, R111 ;  /* 0x0000006f6c717220 */ /* 0x000fe40000410000 */
[----:B------:R-:W1:Y:S02]  /*2ea0*/  LDS R111, [R39+0x1c] ;  /* 0x00001c00276f7984 */ /* 0x000e640000000800 */
[----:B------:R-:W-:Y:S01]  /*2eb0*/  FMUL.FTZ R130, R113, R118 ;  /* 0x0000007671827220 */ /* 0x000fe20000410000 */
[----:B------:R-:W-:Y:S01]  /*2ec0*/  FADD.FTZ R118, -R112, 1 ;  /* 0x3f80000070767421 */ /* 0x000fe20000010100 */
[----:B--2---:R-:W-:Y:S01]  /*2ed0*/  FADD.FTZ R121, R127, 1 ;  /* 0x3f8000007f797421 */ /* 0x004fe20000010000 */
[----:B------:R-:W-:Y:S01]  /*2ee0*/  FADD.FTZ R127, R132, 1 ;  /* 0x3f800000847f7421 */ /* 0x000fe20000010000 */
[----:B------:R2:W-:Y:S01]  /*2ef0*/  MUFU.RCP R119, R123 ;  /* 0x0000007b00777308 */ /* 0x0005e20000001000 */
[----:B------:R-:W-:Y:S01]  /*2f00*/  FFMA.FTZ R132, R97, R118, 1 ;  /* 0x3f80000061847423 */ /* 0x000fe20000010076 */
[----:B------:R-:W-:Y:S04]  /*2f10*/  LDS R113, [R39+0x20] ;  /* 0x0000200027717984 */ /* 0x000fe80000000800 */
[----:B------:R-:W4:Y:S02]  /*2f20*/  LDS R118, [R39+0x24] ;  /* 0x0000240027767984 */ /* 0x000f240000000800 */
[----:B------:R5:W-:Y:S01]  /*2f30*/  MUFU.RCP R128, R125 ;  /* 0x0000007d00807308 */ /* 0x000be20000001000 */
[----:B--2---:R-:W-:Y:S01]  /*2f40*/  FMUL.FTZ R123, R77, R110 ;  /* 0x0000006e4d7b7220 */ /* 0x004fe20000410000 */
[----:B------:R-:W-:Y:S01]  /*2f50*/  FADD.FTZ R129, R129, 1 ;  /* 0x3f80000081817421 */ /* 0x000fe20000010000 */
[----:B------:R-:W-:-:S05]  /*2f60*/  FMUL.FTZ R133, R81, -1.4426950216293334961 ;  /* 0xbfb8aa3b51857820 */ /* 0x000fca0000410000 */
[----:B------:R2:W0:Y:S01]  /*2f70*/  MUFU.EX2 R139, R134 ;  /* 0x00000086008b7308 */ /* 0x0004220000000800 */
[----:B-----5:R-:W-:Y:S01]  /*2f80*/  FMUL.FTZ R125, R76, R105 ;  /* 0x000000694c7d7220 */ /* 0x020fe20000410000 */
[----:B------:R-:W-:Y:S01]  /*2f90*/  FMUL.FTZ R123, R116, R123 ;  /* 0x0000007b747b7220 */ /* 0x000fe20000410000 */
[----:B------:R-:W-:Y:S01]  /*2fa0*/  FFMA.FTZ R136, R93, R136, 1 ;  /* 0x3f8000005d887423 */ /* 0x000fe20000010088 */
[----:B------:R-:W5:Y:S01]  /*2fb0*/  MUFU.RCP R124, R3 ;  /* 0x00000003007c7308 */ /* 0x000f620000001000 */
[----:B------:R-:W-:Y:S01]  /*2fc0*/  FMUL.FTZ R125, R120, R125 ;  /* 0x0000007d787d7220 */ /* 0x000fe20000410000 */
[----:B--2---:R-:W-:Y:S01]  /*2fd0*/  FADD.FTZ R134, -R116, 1 ;  /* 0x3f80000074867421 */ /* 0x004fe20000010100 */
[----:B------:R-:W-:-:S03]  /*2fe0*/  MOV R141, UR29 ;  /* 0x0000001d008d7c02 */ /* 0x000fc60008000f00 */
[----:B------:R-:W-:Y:S02]  /*2ff0*/  FFMA.FTZ R134, R95, R134, 1 ;  /* 0x3f8000005f867423 */ /* 0x000fe40000010086 */
[----:B------:R2:W4:Y:S01]  /*3000*/  MUFU.RCP R122, R2 ;  /* 0x00000002007a7308 */ /* 0x0005220000001000 */
[----:B------:R-:W-:Y:S01]  /*3010*/  FMUL.FTZ R136, R125, R136 ;  /* 0x000000887d887220 */ /* 0x000fe20000410000 */
[----:B------:R-:W-:Y:S01]  /*3020*/  FMUL.FTZ R134, R123, R134 ;  /* 0x000000867b867220 */ /* 0x000fe20000410000 */
[----:B------:R-:W-:Y:S05]  /*3030*/  LDS R125, [R39+0x38] ;  /* 0x00003800277d7984 */ /* 0x000fea0000000800 */
[----:B------:R3:W4:Y:S01]  /*3040*/  MUFU.RCP R152, R129 ;  /* 0x0000008100987308 */ /* 0x0007220000001000 */
[----:B--2---:R-:W-:Y:S01]  /*3050*/  MOV R2, UR20 ;  /* 0x0000001400027c02 */ /* 0x004fe20008000f00 */
[----:B------:R-:W-:Y:S01]  /*3060*/  LDS R123, [R39+0x3c] ;  /* 0x00003c00277b7984 */ /* 0x000fe20000000800 */
[----:B------:R-:W-:-:S05]  /*3070*/  FMUL.FTZ R3, R80, R103 ;  /* 0x0000006750037220 */ /* 0x000fca0000410000 */
[----:B------:R2:W-:Y:S01]  /*3080*/  MUFU.RCP R158, R127 ;  /* 0x0000007f009e7308 */ /* 0x0005e20000001000 */
[----:B---3--:R-:W3:Y:S01]  /*3090*/  LDS R129, [R39+0x30] ;  /* 0x0000300027817984 */ /* 0x008ee20000000800 */
[----:B------:R-:W-:Y:S02]  /*30a0*/  @!P6 IMAD R141, R2, -0x200, R141 ;  /* 0xfffffe00028de824 */ /* 0x000fe400078e028d */
[----:B------:R-:W-:-:S04]  /*30b0*/  FADD.FTZ R2, -R106, 1 ;  /* 0x3f8000006a027421 */ /* 0x000fc80000010100 */
[----:B------:R-:W1:Y:S01]  /*30c0*/  MUFU.EX2 R133, R133 ;  /* 0x0000008500857308 */ /* 0x000e620000000800 */
[----:B--2---:R-:W2:Y:S03]  /*30d0*/  LDS R127, [R39+0x34] ;  /* 0x00003400277f7984 */ /* 0x004ea60000000800 */
[----:B------:R-:W3:Y:S01]  /*30e0*/  MUFU.RCP R121, R121 ;  /* 0x0000007900797308 */ /* 0x000ee20000001000 */
[----:B------:R-:W-:Y:S01]  /*30f0*/  FADD.FTZ R131, R131, 1 ;  /* 0x3f80000083837421 */ /* 0x000fe20000010000 */
[----:B------:R-:W-:Y:S01]  /*3100*/  FFMA.FTZ R2, R101, R2, 1 ;  /* 0x3f80000065027423 */ /* 0x000fe20000010002 */
[----:B------:R-:W-:Y:S01]  /*3110*/  FMUL.FTZ R3, R106, R3 ;  /* 0x000000036a037220 */ /* 0x000fe20000410000 */
[----:B0-----:R-:W-:Y:S01]  /*3120*/  FADD.FTZ R139, R139, 1 ;  /* 0x3f8000008b8b7421 */ /* 0x001fe20000010000 */
[----:B-----5:R-:W-:Y:S01]  /*3130*/  FADD.FTZ R142, -R124, 1 ;  /* 0x3f8000007c8e7421 */ /* 0x020fe20000010100 */
[----:B------:R-:W-:Y:S01]  /*3140*/  FADD.FTZ R144, -R126, 1 ;  /* 0x3f8000007e907421 */ /* 0x000fe20000010100 */
[----:B------:R-:W-:Y:S01]  /*3150*/  FMUL.FTZ R2, R3, R2 ;  /* 0x0000000203027220 */ /* 0x000fe20000410000 */
[----:B------:R0:W-:Y:S01]  /*3160*/  MUFU.RCP R137, R131 ;  /* 0x0000008300897308 */ /* 0x0001e20000001000 */
[----:B------:R-:W-:Y:S01]  /*3170*/  FMUL.FTZ R3, R78, R107 ;  /* 0x0000006b4e037220 */ /* 0x000fe20000410000 */
[----:B-1----:R-:W-:Y:S01]  /*3180*/  FADD.FTZ R135, R133, 1 ;  /* 0x3f80000085877421 */ /* 0x002fe20000010000 */
[----:B------:R-:W-:Y:S01]  /*3190*/  FFMA.FTZ R142, R89, R142, 1 ;  /* 0x3f800000598e7423 */ /* 0x000fe2000001008e */
[----:B------:R-:W-:Y:S01]  /*31a0*/  FMUL.FTZ R133, R72, R111 ;  /* 0x0000006f48857220 */ /* 0x000fe20000410000 */
[----:B----4-:R-:W-:Y:S01]  /*31b0*/  FADD.FTZ R140, -R122, 1 ;  /* 0x3f8000007a8c7421 */ /* 0x010fe20000010100 */
[----:B------:R-:W-:Y:S01]  /*31c0*/  FADD.FTZ R146, -R128, 1 ;  /* 0x3f80000080927421 */ /* 0x000fe20000010100 */
[----:B------:R-:W-:Y:S01]  /*31d0*/  FADD.FTZ R150, -R152, 1 ;  /* 0x3f80000098967421 */ /* 0x000fe20000010100 */
[----:B------:R-:W-:Y:S01]  /*31e0*/  BAR.SYNC.DEFER_BLOCKING 0x0 ;  /* 0x0000000000007b1d */ /* 0x000fe20000010000 */
[----:B0-----:R-:W-:Y:S01]  /*31f0*/  FMUL.FTZ R131, R74, R109 ;  /* 0x0000006d4a837220 */ /* 0x001fe20000410000 */
[----:B------:R-:W-:-:S03]  /*3200*/  FMUL.FTZ R3, R112, R3 ;  /* 0x0000000370037220 */ /* 0x000fc60000410000 */
[----:B------:R-:W-:Y:S01]  /*3210*/  FMUL.FTZ R131, R124, R131 ;  /* 0x000000837c837220 */ /* 0x000fe20000410000 */
[----:B------:R-:W0:Y:S01]  /*3220*/  MUFU.RCP R139, R139 ;  /* 0x0000008b008b7308 */ /* 0x000e220000001000 */
[----:B------:R-:W-:Y:S01]  /*3230*/  FFMA.FTZ R144, R87, R144, 1 ;  /* 0x3f80000057907423 */ /* 0x000fe20000010090 */
[----:B------:R-:W-:Y:S01]  /*3240*/  FMUL.FTZ R133, R126, R133 ;  /* 0x000000857e857220 */ /* 0x000fe20000410000 */
[----:B------:R-:W-:Y:S01]  /*3250*/  FMUL.FTZ R142, R131, R142 ;  /* 0x0000008e838e7220 */ /* 0x000fe20000410000 */
[----:B------:R-:W-:Y:S01]  /*3260*/  FMUL.FTZ R132, R3, R132 ;  /* 0x0000008403847220 */ /* 0x000fe20000410000 */
[----:B---3--:R-:W-:Y:S01]  /*3270*/  FADD.FTZ R131, -R121, 1 ;  /* 0x3f80000079837421 */ /* 0x008fe20000010100 */
[----:B------:R-:W-:Y:S02]  /*3280*/  FMUL.FTZ R3, R75, R114 ;  /* 0x000000724b037220 */ /* 0x000fe40000410000 */
[----:B------:R1:W3:Y:S01]  /*3290*/  MUFU.RCP R162, R135 ;  /* 0x0000008700a27308 */ /* 0x0002e20000001000 */
[----:B------:R-:W-:Y:S01]  /*32a0*/  FMUL.FTZ R144, R133, R144 ;  /* 0x0000009085907220 */ /* 0x000fe20000410000 */
[----:B------:R-:W-:Y:S01]  /*32b0*/  FFMA.FTZ R133, R84, R131, 1 ;  /* 0x3f80000054857423 */ /* 0x000fe20000010083 */
[----:B------:R-:W-:Y:S01]  /*32c0*/  FFMA.FTZ R140, R91, R140, 1 ;  /* 0x3f8000005b8c7423 */ /* 0x000fe2000001008c */
[----:B------:R-:W-:Y:S01]  /*32d0*/  FMUL.FTZ R3, R122, R3 ;  /* 0x000000037a037220 */ /* 0x000fe20000410000 */
[----:B------:R-:W-:Y:S01]  /*32e0*/  FMUL.FTZ R131, R7, R118 ;  /* 0x0000007607837220 */ /* 0x000fe20000410000 */
[----:B------:R-:W-:Y:S01]  /*32f0*/  FFMA.FTZ R148, R85, R146, 1 ;  /* 0x3f80000055947423 */ /* 0x000fe20000010092 */
[----:B------:R-:W-:Y:S01]  /*3300*/  FFMA.FTZ R154, R83, R150, 1 ;  /* 0x3f800000539a7423 */ /* 0x000fe20000010096 */
[----:B------:R-:W-:Y:S01]  /*3310*/  FMUL.FTZ R140, R3, R140 ;  /* 0x0000008c038c7220 */ /* 0x000fe20000410000 */
[----:B-1----:R-:W-:Y:S01]  /*3320*/  FMUL.FTZ R135, R62, R117 ;  /* 0x000000753e877220 */ /* 0x002fe20000410000 */
[----:B------:R-:W-:Y:S01]  /*3330*/  FMUL.FTZ R131, R128, R131 ;  /* 0x0000008380837220 */ /* 0x000fe20000410000 */
        /* <DEDUP_REMOVED lines=8> */
[----:B------:R-:W-:Y:S01]  /*33c0*/  FADD.FTZ R156, -R158, 1 ;  /* 0x3f8000009e9c7421 */ /* 0x000fe20000010100 */
[----:B0-----:R-:W-:Y:S01]  /*33d0*/  FADD.FTZ R131, -R139, 1 ;  /* 0x3f8000008b837421 */ /* 0x001fe20000010100 */
[----:B------:R-:W-:Y:S01]  /*33e0*/  FMUL.FTZ R154, R135, R154 ;  /* 0x0000009a879a7220 */ /* 0x000fe20000410000 */
[----:B------:R-:W-:Y:S01]  /*33f0*/  FMUL.FTZ R146, R146, R3 ;  /* 0x0000000392927220 */ /* 0x000fe20000410000 */
[----:B------:R-:W-:Y:S01]  /*3400*/  FMUL.FTZ R150, R150, R133 ;  /* 0x0000008596967220 */ /* 0x000fe20000410000 */
[----:B------:R-:W-:Y:S01]  /*3410*/  FFMA.FTZ R160, R5, R156, 1 ;  /* 0x3f80000005a07423 */ /* 0x000fe2000001009c */
[----:B------:R-:W-:Y:S01]  /*3420*/  FFMA.FTZ R135, R82, R131, 1 ;  /* 0x3f80000052877423 */ /* 0x000fe20000010083 */
[----:B------:R-:W-:Y:S01]  /*3430*/  FADD.FTZ R3, -R137, 1 ;  /* 0x3f80000089037421 */ /* 0x000fe20000010100 */
[----:B---3--:R-:W-:Y:S01]  /*3440*/  FADD.FTZ R164, -R162, 1 ;  /* 0x3f800000a2a47421 */ /* 0x008fe20000010100 */
[----:B------:R-:W-:Y:S01]  /*3450*/  FMUL.FTZ R156, R64, R129 ;  /* 0x00000081409c7220 */ /* 0x000fe20000410000 */
[----:B--2---:R-:W-:Y:S01]  /*3460*/  FMUL.FTZ R131, R66, R127 ;  /* 0x0000007f42837220 */ /* 0x004fe20000410000 */
        /* <DEDUP_REMOVED lines=13> */
[----:B------:R1:W-:Y:S04]  /*3540*/  STS [R39+0x4], R130 ;  /* 0x0000048227007388 */ /* 0x0003e80000000800 */
[----:B------:R-:W-:Y:S01]  /*3550*/  STS [R39+0x8], R132 ;  /* 0x0000088427007388 */ /* 0x000fe20000000800 */
        /* <DEDUP_REMOVED lines=96> */
[----:B------:R-:W-:Y:S01]  /*3b60*/  P2R R195, PR, RZ, 0x40 ;  /* 0x00000040ffc37803 */ /* 0x000fe20000000000 */
        /* <DEDUP_REMOVED lines=17> */
[----:B------:R-:W-:Y:S01]  /*3c80*/  MOV R3, UR20 ;  /* 0x0000001400037c02 */ /* 0x000fe20008000f00 */
        /* <DEDUP_REMOVED lines=19> */
[----:B-1----:R-:W-:-:S03]  /*3dc0*/  MOV R2, UR29 ;  /* 0x0000001d00027c02 */ /* 0x002fc60008000f00 */
[----:B------:R-:W-:Y:S01]  /*3dd0*/  STS [R39+0xc], R110 ;  /* 0x00000c6e27007388 */ /* 0x000fe20000000800 */
[----:B0-----:R-:W-:Y:S01]  /*3de0*/  UIMAD.WIDE.U32 UR8, UR38, UR12, UR8 ;  /* 0x0000000c260872a5 */ /* 0x001fe2000f8e0008 */
[----:B------:R-:W-:Y:S02]  /*3df0*/  @!P6 IMAD R2, R3, -0x200, R2 ;  /* 0xfffffe000302e824 */ /* 0x000fe400078e0202 */
[----:B------:R-:W-:Y:S01]  /*3e00*/  STS [R39+0x10], R62 ;  /* 0x0000103e27007388 */ /* 0x000fe20000000800 */
[----:B------:R-:W-:Y:S02]  /*3e10*/  UIMAD UR9, UR38, UR13, UR9 ;  /* 0x0000000d260972a4 */ /* 0x000fe4000f8e0209 */
[----:B------:R-:W-:Y:S01]  /*3e20*/  @!P6 IADD3 R2, PT, PT, R2, 0x200, RZ ;  /* 0x000002000202e810 */ /* 0x000fe20007ffe0ff */
[----:B------:R-:W-:Y:S01]  /*3e30*/  STS [R39+0x14], R114 ;  /* 0x0000147227007388 */ /* 0x000fe20000000800 */
[----:B------:R-:W-:-:S03]  /*3e40*/  UIMAD.WIDE.U32 UR8, UR33, UR14, UR8 ;  /* 0x0000000e210872a5 */ /* 0x000fc6000f8e0008 */
[----:B------:R-:W-:Y:S01]  /*3e50*/  STS [R39+0x18], R64 ;  /* 0x0000184027007388 */ /* 0x000fe20000000800 */
[----:B------:R-:W-:Y:S02]  /*3e60*/  UIMAD UR15, UR33, UR15, UR9 ;  /* 0x0000000f210f72a4 */ /* 0x000fe4000f8e0209 */
[----:B------:R-:W-:Y:S01]  /*3e70*/  IADD3 R3, P0, PT, R0, UR8, RZ ;  /* 0x0000000800037c10 */ /* 0x000fe2000ff1e0ff */
        /* <DEDUP_REMOVED lines=64> */
.L_x_12679:
[----:B0-----:R-:W-:Y:S01]  /*4280*/  FFMA.FTZ R3, R41, R4, R20 ;  /* 0x0000000429037223 */ /* 0x001fe20000010014 */
[----:B------:R-:W0:Y:S01]  /*4290*/  LDCU UR8, c[0x0][0x38c] ;  /* 0x00007180ff0877ac */ /* 0x000e220008000800 */
[----:B------:R-:W-:Y:S01]  /*42a0*/  MOV R56, RZ ;  /* 0x000000ff00387202 */ /* 0x000fe20000000f00 */
[----:B------:R-:W-:Y:S01]  /*42b0*/  FADD.FTZ R88, R88, UR7 ;  /* 0x0000000758587e21 */ /* 0x000fe20008010000 */
[----:B------:R-:W-:Y:S01]  /*42c0*/  FFMA.FTZ R3, R40, R79, R3 ;  /* 0x0000004f28037223 */ /* 0x000fe20000010003 */
[----:B------:R-:W-:Y:S01]  /*42d0*/  MOV R58, RZ ;  /* 0x000000ff003a7202 */ /* 0x000fe20000000f00 */
[----:B------:R-:W-:Y:S01]  /*42e0*/  FADD.FTZ R57, R73, UR7 ;  /* 0x0000000749397e21 */ /* 0x000fe20008010000 */
[----:B------:R-:W-:Y:S01]  /*42f0*/  MOV R60, RZ ;  /* 0x000000ff003c7202 */ /* 0x000fe20000000f00 */
        /* <DEDUP_REMOVED lines=11> */
[----:B0-----:R-:W-:Y:S01]  /*43b0*/  UISETP.GE.AND UP0, UPT, UR8, 0x1, UPT ;  /* 0x000000010800788c */ /* 0x001fe2000bf06270 */
        /* <DEDUP_REMOVED lines=45> */
[----:B------:R-:W-:Y:S01]  /*4690*/  FFMA.FTZ R20, R55, R148, R20 ;  /* 0x0000009437147223 */ /* 0x000fe20000010014 */
[----:B------:R-:W-:Y:S06]  /*46a0*/  BAR.SYNC.DEFER_BLOCKING 0x0 ;  /* 0x0000000000007b1d */ /* 0x000fec0000010000 */
[----:B------:R-:W-:Y:S05]  /*46b0*/  BRA.U !UP0, `(.L_x_12680) ;  /* 0x0000009108e87547 */ /* 0x000fea000b800000 */
[----:B------:R-:W0:Y:S01]  /*46c0*/  LDCU.64 UR8, c[0x0][0x3a0] ;  /* 0x00007400ff0877ac */ /* 0x000e220008000a00 */
[----:B------:R-:W-:Y:S01]  /*46d0*/  SHF.L.U32 R73, R138, 0x5, RZ ;  /* 0x000000058a497819 */ /* 0x000fe200000006ff */
[----:B------:R-:W-:Y:S02]  /*46e0*/  HFMA2 R56, -RZ, RZ, 0, 0 ;  /* 0x00000000ff387431 */ /* 0x000fe400000001ff */
[----:B------:R-:W-:Y:S01]  /*46f0*/  FADD.FTZ R75, R79, R79 ;  /* 0x0000004f4f4b7221 */ /* 0x000fe20000010000 */
        /* <DEDUP_REMOVED lines=14> */
[----:B0-----:R-:W-:Y:S01]  /*47e0*/  UIMAD.WIDE.U32 UR14, UR33, UR8, URZ ;  /* 0x00000008210e72a5 */ /* 0x001fe2000f8e00ff */
[----:B------:R-:W-:Y:S01]  /*47f0*/  ISETP.EQ.AND P0, PT, R138, RZ, P0 ;  /* 0x000000ff8a00720c */ /* 0x000fe20000702270 */
[----:B------:R-:W-:Y:S01]  /*4800*/  USHF.L.U32 UR8, UR20, 0xa, URZ ;  /* 0x0000000a14087899 */ /* 0x000fe200080006ff */
[----:B------:R-:W-:Y:S01]  /*4810*/  FADD.FTZ R97, R121, R121 ;  /* 0x0000007979617221 */ /* 0x000fe20000010000 */
[----:B-1----:R-:W-:Y:S01]  /*4820*/  UIMAD.WIDE.U32 UR12, UR33, UR16, URZ ;  /* 0x00000010210c72a5 */ /* 0x002fe2000f8e00ff */
[----:B------:R-:W-:Y:S01]  /*4830*/  FADD.FTZ R99, R146, R146 ;  /* 0x0000009292637221 */ /* 0x000fe20000010000 */
[----:B------:R-:W-:Y:S01]  /*4840*/  ULEA UR8, UR29, -UR8, 0x1 ;  /* 0x800000081d087291 */ /* 0x000fe2000f8e08ff */
[----:B------:R-:W-:Y:S01]  /*4850*/  FADD.FTZ R101, R131, R131 ;  /* 0x0000008383657221 */ /* 0x000fe20000010000 */
[----:B------:R-:W-:Y:S01]  /*4860*/  FADD.FTZ R103, R148, R148 ;  /* 0x0000009494677221 */ /* 0x000fe20000010000 */
[----:B------:R-:W-:Y:S01]  /*4870*/  LOP3.LUT R160, R138, 0x1f, RZ, 0xc0, !PT ;  /* 0x0000001f8aa07812 */ /* 0x000fe200078ec0ff */
[----:B------:R-:W-:-:S02]  /*4880*/  UIADD3 UR41, UPT, UPT, UR8, 0x400, URZ ;  /* 0x0000040008297890 */ /* 0x000fc4000fffe0ff */
[----:B------:R-:W-:Y:S02]  /*4890*/  UIMAD UR40, UR33, UR17, UR13 ;  /* 0x00000011212872a4 */ /* 0x000fe4000f8e020d */
[----:B------:R-:W-:Y:S02]  /*48a0*/  UIMAD UR9, UR33, UR9, UR15 ;  /* 0x00000009210972a4 */ /* 0x000fe4000f8e020f */
[----:B------:R-:W-:Y:S01]  /*48b0*/  ISETP.GE.AND P1, PT, R0, UR41, PT ;  /* 0x0000002900007c0c */ /* 0x000fe2000bf26270 */
[----:B------:R-:W-:Y:S01]  /*48c0*/  FADD.FTZ R0, R4, R4 ;  /* 0x0000000404007221 */ /* 0x000fe20000010000 */
        /* <DEDUP_REMOVED lines=8> */
.L_x_12762:
[----:B----4-:R-:W-:Y:S01]  /*4950*/  LOP3.LUT R2, R160, 0x7c00, R73, 0xf8, !PT ;  /* 0x00007c00a0027812 */ /* 0x010fe200078ef849 */
[----:B0-2---:R-:W5:Y:S01]  /*4960*/  @!P1 LDC.64 R4, c[0x0][0x3e0] ;  /* 0x0000f800ff049b82 */ /* 0x005f620000000a00 */
[----:B------:R-:W-:Y:S02]  /*4970*/  @!P1 MOV R3, RZ ;  /* 0x000000ff00039202 */ /* 0x000fe40000000f00 */
[C---:B------:R-:W-:Y:S02]  /*4980*/  LOP3.LUT R10, R2.reuse, 0x20, RZ, 0xfc, !PT ;  /* 0x00000020020a7812 */ /* 0x040fe400078efcff */
[----:B------:R-:W-:Y:S02]  /*4990*/  LOP3.LUT R14, R2, 0x40, RZ, 0xfc, !PT ;  /* 0x00000040020e7812 */ /* 0x000fe400078efcff */
[----:B------:R-:W-:Y:S02]  /*49a0*/  ISETP.GE.AND P2, PT, R10, UR41, PT ;  /* 0x000000290a007c0c */ /* 0x000fe4000bf46270 */
[----:B------:R-:W-:-:S02]  /*49b0*/  ISETP.GE.AND P3, PT, R14, UR41, PT ;  /* 0x000000290e007c0c */ /* 0x000fc4000bf66270 */
[----:B------:R-:W-:Y:S02]  /*49c0*/  LOP3.LUT R18, R2, 0x60, RZ, 0xfc, !PT ;  /* 0x0000006002127812 */ /* 0x000fe400078efcff */
[----:B------:R-:W-:Y:S02]  /*49d0*/  MOV R111, RZ ;  /* 0x000000ff006f7202 */ /* 0x000fe40000000f00 */
        /* <DEDUP_REMOVED lines=10> */
[----:B------:R-:W-:Y:S01]  /*4a80*/  ISETP.GE.AND P5, PT, R4, UR41, PT ;  /* 0x0000002904007c0c */ /* 0x000fe2000bfa6270 */
[----:B------:R-:W2:Y:S01]  /*4a90*/  @!P4 LDC.64 R136, c[0x0][0x3e0] ;  /* 0x0000f800ff88cb82 */ /* 0x000ea20000000a00 */
[----:B------:R-:W-:Y:S01]  /*4aa0*/  LOP3.LUT R8, R2, 0xa0, RZ, 0xfc, !PT ;  /* 0x000000a002087812 */ /* 0x000fe200078efcff */
[----:B-1----:R-:W-:-:S04]  /*4ab0*/  @!P2 IMAD.WIDE.U32 R10, R12, UR8, R10 ;  /* 0x000000080c0aac25 */ /* 0x002fc8000f8e000a */
[----:B------:R-:W-:Y:S01]  /*4ac0*/  @!P2 IMAD R3, R13, UR8, R11 ;  /* 0x000000080d03ac24 */ /* 0x000fe2000f8e020b */
[----:B------:R-:W-:-:S05]  /*4ad0*/  @!P2 LEA R12, P6, R10, UR27, 0x2 ;  /* 0x0000001b0a0cac11 */ /* 0x000fca000f8c10ff */
[----:B------:R-:W1:Y:S01]  /*4ae0*/  @!P5 LDC.64 R140, c[0x0][0x3e0] ;  /* 0x0000f800ff8cdb82 */ /* 0x000e620000000a00 */
[----:B------:R-:W-:Y:S01]  /*4af0*/  @!P2 LEA.HI.X R13, R10, UR28, R3, 0x2, P6 ;  /* 0x0000001c0a0dac11 */ /* 0x000fe2000b0f1403 */
[----:B-----5:R-:W-:-:S04]  /*4b00*/  @!P3 IMAD.WIDE.U32 R10, R16, UR8, R14 ;  /* 0x00000008100abc25 */ /* 0x020fc8000f8e000e */
[----:B------:R5:W4:Y:S01]  /*4b10*/  @!P2 LDG.E R111, desc[UR30][R12.64] ;  /* 0x0000001e0c6fa981 */ /* 0x000b22000c1e1900 */
[----:B------:R-:W-:Y:S01]  /*4b20*/  ISETP.GE.AND P2, PT, R8, UR41, PT ;  /* 0x0000002908007c0c */ /* 0x000fe2000bf46270 */
[----:B------:R-:W-:Y:S01]  /*4b30*/  @!P3 IMAD R3, R17, UR8, R11 ;  /* 0x000000081103bc24 */ /* 0x000fe2000f8e020b */
[C---:B------:R-:W-:Y:S02]  /*4b40*/  @!P3 LEA R16, P6, R10.reuse, UR27, 0x2 ;  /* 0x0000001b0a10bc11 */ /* 0x040fe4000f8c10ff */
[----:B------:R-:W-:Y:S02]  /*4b50*/  MOV R152, RZ ;  /* 0x000000ff00987202 */ /* 0x000fe40000000f00 */
[----:B------:R-:W-:Y:S02]  /*4b60*/  @!P3 LEA.HI.X R17, R10, UR28, R3, 0x2, P6 ;  /* 0x0000001c0a11bc11 */ /* 0x000fe4000b0f1403 */
[----:B------:R-:W-:Y:S02]  /*4b70*/  LOP3.LUT R10, R2, 0xc0, RZ, 0xfc, !PT ;  /* 0x000000c0020a7812 */ /* 0x000fe400078efcff */
[----:B------:R-:W-:Y:S01]  /*4b80*/  @!P4 MOV R19, RZ ;  /* 0x000000ff0013c202 */ /* 0x000fe20000000f00 */
[----:B---3--:R3:W4:Y:S01]  /*4b90*/  @!P3 LDG.E R152, desc[UR30][R16.64] ;  /* 0x0000001e1098b981 */ /* 0x008722000c1e1900 */
[----:B------:R-:W-:Y:S01]  /*4ba0*/  ISETP.GE.AND P3, PT, R10, UR41, PT ;  /* 0x000000290a007c0c */ /* 0x000fe2000bf66270 */
[----:B------:R-:W0:Y:S01]  /*4bb0*/  @!P2 LDC.64 R14, c[0x0][0x3e0] ;  /* 0x0000f800ff0eab82 */ /* 0x000e220000000a00 */
[----:B--2---:R-:W-:Y:S01]  /*4bc0*/  @!P4 IMAD.WIDE.U32 R18, R136, UR8, R18 ;  /* 0x000000088812cc25 */ /* 0x004fe2000f8e0012 */
[----:B------:R-:W-:-:S03]  /*4bd0*/  @!P5 MOV R5, RZ ;  /* 0x000000ff0005d202 */ /* 0x000fc60000000f00 */
[----:B------:R-:W-:Y:S01]  /*4be0*/  @!P4 IMAD R3, R137, UR8, R19 ;  /* 0x000000088903cc24 */ /* 0x000fe2000f8e0213 */
[C---:B-----5:R-:W-:Y:S02]  /*4bf0*/  @!P4 LEA R12, P6, R18.reuse, UR27, 0x2 ;  /* 0x0000001b120ccc11 */ /* 0x060fe4000f8c10ff */
[----:B------:R-:W-:Y:S02]  /*4c00*/  MOV R115, RZ ;  /* 0x000000ff00737202 */ /* 0x000fe40000000f00 */
[----:B------:R-:W-:Y:S01]  /*4c10*/  @!P4 LEA.HI.X R13, R18, UR28, R3, 0x2, P6 ;  /* 0x0000001c120dcc11 */ /* 0x000fe2000b0f1403 */
[----:B-1----:R-:W-:Y:S01]  /*4c20*/  @!P5 IMAD.WIDE.U32 R18, R140, UR8, R4 ;  /* 0x000000088c12dc25 */ /* 0x002fe2000f8e0004 */
[----:B------:R-:W-:Y:S01]  /*4c30*/  LOP3.LUT R4, R2, 0xe0, RZ, 0xfc, !PT ;  /* 0x000000e002047812 */ /* 0x000fe200078efcff */
[----:B---3--:R-:W1:Y:S02]  /*4c40*/  @!P3 LDC.64 R16, c[0x0][0x3e0] ;  /* 0x0000f800ff10bb82 */ /* 0x008e640000000a00 */
[----:B------:R2:W3:Y:S01]  /*4c50*/  @!P4 LDG.E R115, desc[UR30][R12.64] ;  /* 0x0000001e0c73c981 */ /* 0x0004e2000c1e1900 */
[----:B------:R-:W-:Y:S01]  /*4c60*/  ISETP.GE.AND P4, PT, R4, UR41, PT ;  /* 0x0000002904007c0c */ /* 0x000fe2000bf86270 */
[----:B------:R-:W-:Y:S01]  /*4c70*/  @!P5 IMAD R3, R141, UR8, R19 ;  /* 0x000000088d03dc24 */ /* 0x000fe2000f8e0213 */
[----:B------:R-:W-:-:S02]  /*4c80*/  @!P5 LEA R136, P6, R18, UR27, 0x2 ;  /* 0x0000001b1288dc11 */ /* 0x000fc4000f8c10ff */
[----:B------:R-:W-:Y:S02]  /*4c90*/  @!P2 MOV R9, RZ ;  /* 0x000000ff0009a202 */ /* 0x000fe40000000f00 */
[----:B------:R-:W-:Y:S02]  /*4ca0*/  MOV R150, RZ ;  /* 0x000000ff00967202 */ /* 0x000fe40000000f00 */
[----:B------:R-:W-:Y:S01]  /*4cb0*/  @!P5 LEA.HI.X R137, R18, UR28, R3, 0x2, P6 ;  /* 0x0000001c1289dc11 */ /* 0x000fe2000b0f1403 */
[----:B0-----:R-:W-:Y:S01]  /*4cc0*/  @!P2 IMAD.WIDE.U32 R18, R14, UR8, R8 ;  /* 0x000000080e12ac25 */ /* 0x001fe2000f8e0008 */
[----:B------:R-:W-:-:S03]  /*4cd0*/  LOP3.LUT R8, R2, 0x100, RZ, 0xfc, !PT ;  /* 0x0000010002087812 */ /* 0x000fc600078efcff */
[----:B------:R0:W5:Y:S01]  /*4ce0*/  @!P5 LDG.E R150, desc[UR30][R136.64] ;  /* 0x0000001e8896d981 */ /* 0x000162000c1e1900 */
[----:B------:R-:W-:Y:S01]  /*4cf0*/  ISETP.GE.AND P5, PT, R8, UR41, PT ;  /* 0x0000002908007c0c */ /* 0x000fe2000bfa6270 */
[----:B--2---:R-:W2:Y:S01]  /*4d00*/  @!P4 LDC.64 R12, c[0x0][0x3e0] ;  /* 0x0000f800ff0ccb82 */ /* 0x004ea20000000a00 */
[----:B------:R-:W-:Y:S01]  /*4d10*/  @!P2 IMAD R15, R15, UR8, R19 ;  /* 0x000000080f0fac24 */ /* 0x000fe2000f8e0213 */
[C---:B------:R-:W-:Y:S02]  /*4d20*/  @!P2 LEA R140, P6, R18.reuse, UR27, 0x2 ;  /* 0x0000001b128cac11 */ /* 0x040fe4000f8c10ff */
[----:B------:R-:W-:Y:S02]  /*4d30*/  @!P3 MOV R11, RZ ;  /* 0x000000ff000bb202 */ /* 0x000fe40000000f00 */
[----:B------:R-:W-:Y:S02]  /*4d40*/  MOV R109, RZ ;  /* 0x000000ff006d7202 */ /* 0x000fe40000000f00 */
[----:B------:R-:W-:Y:S01]  /*4d50*/  @!P2 LEA.HI.X R141, R18, UR28, R15, 0x2, P6 ;  /* 0x0000001c128dac11 */ /* 0x000fe2000b0f140f */
[----:B-1----:R-:W-:Y:S01]  /*4d60*/  @!P3 IMAD.WIDE.U32 R18, R16, UR8, R10 ;  /* 0x000000081012bc25 */ /* 0x002fe2000f8e000a */
[----:B------:R-:W-:-:S02]  /*4d70*/  LOP3.LUT R10, R2, 0x120, RZ, 0xfc, !PT ;  /* 0x00000120020a7812 */ /* 0x000fc400078efcff */
[----:B------:R-:W1:Y:S01]  /*4d80*/  @!P5 LDC.64 R14, c[0x0][0x3e0] ;  /* 0x0000f800ff0edb82 */ /* 0x000e620000000a00 */
[----:B------:R-:W5:Y:S01]  /*4d90*/  @!P2 LDG.E R109, desc[UR30][R140.64] ;  /* 0x0000001e8c6da981 */ /* 0x000f62000c1e1900 */
[----:B------:R-:W-:Y:S01]  /*4da0*/  ISETP.GE.AND P2, PT, R10, UR41, PT ;  /* 0x000000290a007c0c */ /* 0x000fe2000bf46270 */
[----:B------:R-:W-:Y:S01]  /*4db0*/  @!P3 IMAD R17, R17, UR8, R19 ;  /* 0x000000081111bc24 */ /* 0x000fe2000f8e0213 */
[C---:B------:R-:W-:Y:S02]  /*4dc0*/  @!P3 LEA R16, P6, R18.reuse, UR27, 0x2 ;  /* 0x0000001b1210bc11 */ /* 0x040fe4000f8c10ff */
[----:B------:R-:W-:Y:S02]  /*4dd0*/  @!P4 MOV R5, RZ ;  /* 0x000000ff0005c202 */ /* 0x000fe40000000f00 */
[----:B------:R-:W-:Y:S02]  /*4de0*/  MOV R156, RZ ;  /* 0x000000ff009c7202 */ /* 0x000fe40000000f00 */
[----:B------:R-:W-:Y:S01]  /*4df0*/  @!P3 LEA.HI.X R17, R18, UR28, R17, 0x2, P6 ;  /* 0x0000001c1211bc11 */ /* 0x000fe2000b0f1411 */
[----:B--2---:R-:W-:Y:S01]  /*4e00*/  @!P4 IMAD.WIDE.U32 R18, R12, UR8, R4 ;  /* 0x000000080c12cc25 */ /* 0x004fe2000f8e0004 */
[----:B------:R-:W-:-:S03]  /*4e10*/  LOP3.LUT R12, R2, 0x140, RZ, 0xfc, !PT ;  /* 0x00000140020c7812 */ /* 0x000fc600078efcff */
[----:B------:R-:W2:Y:S01]  /*4e20*/  @!P2 LDC.64 R4, c[0x0][0x3e0] ;  /* 0x0000f800ff04ab82 */ /* 0x000ea20000000a00 */
[----:B------:R1:W5:Y:S01]  /*4e30*/  @!P3 LDG.E R156, desc[UR30][R16.64] ;  /* 0x0000001e109cb981 */ /* 0x000362000c1e1900 */
[----:B------:R-:W-:Y:S01]  /*4e40*/  ISETP.GE.AND P3, PT, R12, UR41, PT ;  /* 0x000000290c007c0c */ /* 0x000fe2000bf66270 */
[----:B------:R-:W-:Y:S01]  /*4e50*/  @!P4 IMAD R13, R13, UR8, R19 ;  /* 0x000000080d0dcc24 */ /* 0x000fe2000f8e0213 */
[C---:B0-----:R-:W-:Y:S02]  /*4e60*/  @!P4 LEA R136, P6, R18.reuse, UR27, 0x2 ;  /* 0x0000001b1288cc11 */ /* 0x041fe4000f8c10ff */
[----:B------:R-:W-:Y:S02]  /*4e70*/  @!P5 MOV R9, RZ ;  /* 0x000000ff0009d202 */ /* 0x000fe40000000f00 */
[----:B------:R-:W-:Y:S02]  /*4e80*/  MOV R107, RZ ;  /* 0x000000ff006b7202 */ /* 0x000fe40000000f00 */
[----:B------:R-:W-:Y:S01]  /*4e90*/  @!P4 LEA.HI.X R137, R18, UR28, R13, 0x2, P6 ;  /* 0x0000001c1289cc11 */ /* 0x000fe2000b0f140d */
[----:B-1----:R-:W-:Y:S01]  /*4ea0*/  @!P5 IMAD.WIDE.U32 R18, R14, UR8, R8 ;  /* 0x000000080e12dc25 */ /* 0x002fe2000f8e0008 */
[----:B------:R-:W-:-:S03]  /*4eb0*/  LOP3.LUT R8, R2, 0x160, RZ, 0xfc, !PT ;  /* 0x0000016002087812 */ /* 0x000fc600078efcff */
[----:B------:R0:W5:Y:S01]  /*4ec0*/  @!P4 LDG.E R107, desc[UR30][R136.64] ;  /* 0x0000001e886bc981 */ /* 0x000162000c1e1900 */
[----:B------:R-:W-:Y:S01]  /*4ed0*/  ISETP.GE.AND P4, PT, R8, UR41, PT ;  /* 0x0000002908007c0c */ /* 0x000fe2000bf86270 */
[----:B------:R-:W1:Y:S01]  /*4ee0*/  @!P3 LDC.64 R16, c[0x0][0x3e0] ;  /* 0x0000f800ff10bb82 */ /* 0x000e620000000a00 */
[----:B------:R-:W-:Y:S01]  /*4ef0*/  @!P5 IMAD R15, R15, UR8, R19 ;  /* 0x000000080f0fdc24 */ /* 0x000fe2000f8e0213 */
[C---:B------:R-:W-:Y:S02]  /*4f00*/  @!P5 LEA R140, P6, R18.reuse, UR27, 0x2 ;  /* 0x0000001b128cdc11 */ /* 0x040fe4000f8c10ff */
[----:B------:R-:W-:Y:S02]  /*4f10*/  @!P2 MOV R11, RZ ;  /* 0x000000ff000ba202 */ /* 0x000fe40000000f00 */
[----:B------:R-:W-:Y:S02]  /*4f20*/  MOV R154, RZ ;  /* 0x000000ff009a7202 */ /* 0x000fe40000000f00 */
[----:B------:R-:W-:Y:S01]  /*4f30*/  @!P5 LEA.HI.X R141, R18, UR28, R15, 0x2, P6 ;  /* 0x0000001c128ddc11 */ /* 0x000fe2000b0f140f */
[----:B--2---:R-:W-:Y:S01]  /*4f40*/  @!P2 IMAD.WIDE.U32 R10, R4, UR8, R10 ;  /* 0x00000008040aac25 */ /* 0x004fe2000f8e000a */
[----:B------:R-:W-:-:S02]  /*4f50*/  LOP3.LUT R4, R2, 0x180, RZ, 0xfc, !PT ;  /* 0x0000018002047812 */ /* 0x000fc400078efcff */
[----:B------:R-:W2:Y:S01]  /*4f60*/  @!P4 LDC.64 R14, c[0x0][0x3e0] ;  /* 0x0000f800ff0ecb82 */ /* 0x000ea20000000a00 */
[----:B------:R-:W5:Y:S01]  /*4f70*/  @!P5 LDG.E R154, desc[UR30][R140.64] ;  /* 0x0000001e8c9ad981 */ /* 0x000f62000c1e1900 */
[----:B------:R-:W-:Y:S01]  /*4f80*/  ISETP.GE.AND P5, PT, R4, UR41, PT ;  /* 0x0000002904007c0c */ /* 0x000fe2000bfa6270 */
[----:B------:R-:W-:Y:S01]  /*4f90*/  @!P2 IMAD R5, R5, UR8, R11 ;  /* 0x000000080505ac24 */ /* 0x000fe2000f8e020b */
[C---:B------:R-:W-:Y:S02]  /*4fa0*/  @!P2 LEA R18, P6, R10.reuse, UR27, 0x2 ;  /* 0x0000001b0a12ac11 */ /* 0x040fe4000f8c10ff */
[----:B------:R-:W-:Y:S02]  /*4fb0*/  @!P3 MOV R13, RZ ;  /* 0x000000ff000db202 */ /* 0x000fe40000000f00 */
[----:B------:R-:W-:Y:S02]  /*4fc0*/  @!P2 LEA.HI.X R19, R10, UR28, R5, 0x2, P6 ;  /* 0x0000001c0a13ac11 */ /* 0x000fe4000b0f1405 */
[----:B------:R-:W-:Y:S01]  /*4fd0*/  MOV R113, RZ ;  /* 0x000000ff00717202 */ /* 0x000fe20000000f00 */
[----:B-1----:R-:W-:Y:S01]  /*4fe0*/  @!P3 IMAD.WIDE.U32 R10, R16, UR8, R12 ;  /* 0x00000008100abc25 */ /* 0x002fe2000f8e000c */
[----:B------:R-:W-:-:S03]  /*4ff0*/  LOP3.LUT R16, R2, 0x1a0, RZ, 0xfc, !PT ;  /* 0x000001a002107812 */ /* 0x000fc600078efcff */
[----:B------:R-:W1:Y:S01]  /*5000*/  @!P5 LDC.64 R12, c[0x0][0x3e0] ;  /* 0x0000f800ff0cdb82 */ /* 0x000e620000000a00 */
[----:B------:R1:W5:Y:S01]  /*5010*/  @!P2 LDG.E R113, desc[UR30][R18.64] ;  /* 0x0000001e1271a981 */ /* 0x000362000c1e1900 */
[----:B------:R-:W-:Y:S01]  /*5020*/  @!P3 IMAD R17, R17, UR8, R11 ;  /* 0x000000081111bc24 */ /* 0x000fe2000f8e020b */
[----:B------:R-:W-:Y:S02]  /*5030*/  ISETP.GE.AND P2, PT, R16, UR41, PT ;  /* 0x0000002910007c0c */ /* 0x000fe4000bf46270 */
[C---:B0-----:R-:W-:Y:S02]  /*5040*/  @!P3 LEA R136, P6, R10.reuse, UR27, 0x2 ;  /* 0x0000001b0a88bc11 */ /* 0x041fe4000f8c10ff */
[----:B------:R-:W-:Y:S02]  /*5050*/  @!P4 MOV R9, RZ ;  /* 0x000000ff0009c202 */ /* 0x000fe40000000f00 */
[----:B------:R-:W-:Y:S02]  /*5060*/  MOV R148, RZ ;  /* 0x000000ff00947202 */ /* 0x000fe40000000f00 */
[----:B------:R-:W-:Y:S01]  /*5070*/  @!P3 LEA.HI.X R137, R10, UR28, R17, 0x2, P6 ;  /* 0x0000001c0a89bc11 */ /* 0x000fe2000b0f1411 */
[----:B--2---:R-:W-:Y:S01]  /*5080*/  @!P4 IMAD.WIDE.U32 R8, R14, UR8, R8 ;  /* 0x000000080e08cc25 */ /* 0x004fe2000f8e0008 */
[----:B------:R-:W-:-:S03]  /*5090*/  LOP3.LUT R14, R2, 0x1c0, RZ, 0xfc, !PT ;  /* 0x000001c0020e7812 */ /* 0x000fc600078efcff */
[----:B------:R0:W2:Y:S01]  /*50a0*/  @!P3 LDG.E R148, desc[UR30][R136.64] ;  /* 0x0000001e8894b981 */ /* 0x0000a2000c1e1900 */
[----:B------:R-:W-:Y:S01]  /*50b0*/  ISETP.GE.AND P3, PT, R14, UR41, PT ;  /* 0x000000290e007c0c */ /* 0x000fe2000bf66270 */
[----:B------:R-:W-:Y:S01]  /*50c0*/  @!P4 IMAD R15, R15, UR8, R9 ;  /* 0x000000080f0fcc24 */ /* 0x000fe2000f8e0209 */
[----:B------:R-:W0:Y:S01]  /*50d0*/  @!P2 LDC.64 R10, c[0x0][0x3e0] ;  /* 0x0000f800ff0aab82 */ /* 0x000e220000000a00 */
[C---:B------:R-:W-:Y:S02]  /*50e0*/  @!P4 LEA R142, P6, R8.reuse, UR27, 0x2 ;  /* 0x0000001b088ecc11 */ /* 0x040fe4000f8c10ff */
[----:B------:R-:W-:Y:S02]  /*50f0*/  @!P5 MOV R5, RZ ;  /* 0x000000ff0005d202 */ /* 0x000fe40000000f00 */
[----:B------:R-:W-:Y:S02]  /*5100*/  MOV R117, RZ ;  /* 0x000000ff00757202 */ /* 0x000fe40000000f00 */
[----:B------:R-:W-:Y:S01]  /*5110*/  @!P4 LEA.HI.X R143, R8, UR28, R15, 0x2, P6 ;  /* 0x0000001c088fcc11 */ /* 0x000fe2000b0f140f */
[----:B-1----:R-:W-:Y:S01]  /*5120*/  @!P5 IMAD.WIDE.U32 R18, R12, UR8, R4 ;  /* 0x000000080c12dc25 */ /* 0x002fe2000f8e0004 */
[----:B------:R-:W-:-:S02]  /*5130*/  LOP3.LUT R4, R2, 0x1e0, RZ, 0xfc, !PT ;  /* 0x000001e002047812 */ /* 0x000fc400078efcff */
[----:B------:R-:W1:Y:S01]  /*5140*/  @!P3 LDC.64 R8, c[0x0][0x3e0] ;  /* 0x0000f800ff08bb82 */ /* 0x000e620000000a00 */
[----:B------:R-:W2:Y:S01]  /*5150*/  @!P4 LDG.E R117, desc[UR30][R142.64] ;  /* 0x0000001e8e75c981 */ /* 0x000ea2000c1e1900 */
[----:B------:R-:W-:Y:S01]  /*5160*/  ISETP.GE.AND P4, PT, R4, UR41, PT ;  /* 0x0000002904007c0c */ /* 0x000fe2000bf86270 */
[----:B------:R-:W-:Y:S01]  /*5170*/  @!P5 IMAD R13, R13, UR8, R19 ;  /* 0x000000080d0ddc24 */ /* 0x000fe2000f8e0213 */
[C---:B------:R-:W-:Y:S02]  /*5180*/  @!P5 LEA R140, P6, R18.reuse, UR27, 0x2 ;  /* 0x0000001b128cdc11 */ /* 0x040fe4000f8c10ff */
[----:B------:R-:W-:Y:S02]  /*5190*/  CS2R R146, SRZ ;  /* 0x0000000000927805 */ /* 0x000fe4000001ff00 */
[----:B------:R-:W-:Y:S02]  /*51a0*/  @!P2 MOV R17, RZ ;  /* 0x000000ff0011a202 */ /* 0x000fe40000000f00 */
[----:B------:R-:W-:-:S02]  /*51b0*/  @!P5 LEA.HI.X R141, R18, UR28, R13, 0x2, P6 ;  /* 0x0000001c128ddc11 */ /* 0x000fc4000b0f140d */
[----:B0-----:R-:W-:Y:S01]  /*51c0*/  LOP3.LUT R136, R2, 0x200, RZ, 0xfc, !PT ;  /* 0x0000020002887812 */ /* 0x001fe200078efcff */
[----:B------:R-:W-:Y:S02]  /*51d0*/  @!P2 IMAD.WIDE.U32 R16, R10, UR8, R16 ;  /* 0x000000080a10ac25 */ /* 0x000fe4000f8e0010 */
[----:B------:R-:W2:Y:S01]  /*51e0*/  @!P5 LDG.E R146, desc[UR30][R140.64] ;  /* 0x0000001e8c92d981 */ /* 0x000ea2000c1e1900 */
[----:B------:R-:W0:Y:S01]  /*51f0*/  @!P4 LDC.64 R12, c[0x0][0x3e0] ;  /* 0x0000f800ff0ccb82 */ /* 0x000e220000000a00 */
[----:B------:R-:W-:Y:S01]  /*5200*/  ISETP.GE.AND P5, PT, R136, UR41, PT ;  /* 0x0000002988007c0c */ /* 0x000fe2000bfa6270 */
[----:B------:R-:W-:Y:S01]  /*5210*/  @!P2 IMAD R11, R11, UR8, R17 ;  /* 0x000000080b0bac24 */ /* 0x000fe2000f8e0211 */
[----:B------:R-:W-:Y:S02]  /*5220*/  @!P2 LEA R18, P6, R16, UR27, 0x2 ;  /* 0x0000001b1012ac11 */ /* 0x000fe4000f8c10ff */
[----:B------:R-:W-:Y:S02]  /*5230*/  @!P3 MOV R15, RZ ;  /* 0x000000ff000fb202 */ /* 0x000fe40000000f00 */
[----:B------:R-:W-:-:S02]  /*5240*/  MOV R105, RZ ;  /* 0x000000ff00697202 */ /* 0x000fc40000000f00 */
[----:B------:R-:W-:Y:S01]  /*5250*/  @!P2 LEA.HI.X R19, R16, UR28, R11, 0x2, P6 ;  /* 0x0000001c1013ac11 */ /* 0x000fe2000b0f140b */
[----:B-1----:R-:W-:Y:S01]  /*5260*/  @!P3 IMAD.WIDE.U32 R14, R8, UR8, R14 ;  /* 0x00000008080ebc25 */ /* 0x002fe2000f8e000e */
[----:B------:R-:W-:-:S03]  /*5270*/  LOP3.LUT R10, R2, 0x220, RZ, 0xfc, !PT ;  /* 0x00000220020a7812 */ /* 0x000fc600078efcff */
[----:B------:R1:W2:Y:S01]  /*5280*/  @!P2 LDG.E R105, desc[UR30][R18.64] ;  /* 0x0000001e1269a981 */ /* 0x0002a2000c1e1900 */
[----:B------:R-:W-:Y:S01]  /*5290*/  @!P3 IMAD R3, R9, UR8, R15 ;  /* 0x000000080903bc24 */ /* 0x000fe2000f8e020f */
[----:B------:R-:W-:Y:S01]  /*52a0*/  ISETP.GE.AND P2, PT, R10, UR41, PT ;  /* 0x000000290a007c0c */ /* 0x000fe2000bf46270 */
[----:B------:R-:W4:Y:S01]  /*52b0*/  @!P5 LDC.64 R8, c[0x0][0x3e0] ;  /* 0x0000f800ff08db82 */ /* 0x000f220000000a00 */
[C---:B------:R-:W-:Y:S02]  /*52c0*/  @!P3 LEA R16, P6, R14.reuse, UR27, 0x2 ;  /* 0x0000001b0e10bc11 */ /* 0x040fe4000f8c10ff */
[----:B------:R-:W-:Y:S02]  /*52d0*/  @!P4 MOV R5, RZ ;  /* 0x000000ff0005c202 */ /* 0x000fe40000000f00 */
[----:B------:R-:W-:Y:S02]  /*52e0*/  MOV R158, RZ ;  /* 0x000000ff009e7202 */ /* 0x000fe40000000f00 */
[----:B------:R-:W-:Y:S01]  /*52f0*/  @!P3 LEA.HI.X R17, R14, UR28, R3, 0x2, P6 ;  /* 0x0000001c0e11bc11 */ /* 0x000fe2000b0f1403 */
[----:B0-----:R-:W-:Y:S01]  /*5300*/  @!P4 IMAD.WIDE.U32 R4, R12, UR8, R4 ;  /* 0x000000080c04cc25 */ /* 0x001fe2000f8e0004 */
[----:B------:R-:W-:-:S03]  /*5310*/  LOP3.LUT R12, R2, 0x240, RZ, 0xfc, !PT ;  /* 0x00000240020c7812 */ /* 0x000fc600078efcff */
[----:B------:R0:W2:Y:S01]  /*5320*/  @!P3 LDG.E R158, desc[UR30][R16.64] ;  /* 0x0000001e109eb981 */ /* 0x0000a2000c1e1900 */
[----:B------:R-:W3:Y:S01]  /*5330*/  @!P2 LDC.64 R14, c[0x0][0x3e0] ;  /* 0x0000f800ff0eab82 */ /* 0x000ee20000000a00 */
[----:B------:R-:W-:Y:S01]  /*5340*/  ISETP.GE.AND P3, PT, R12, UR41, PT ;  /* 0x000000290c007c0c */ /* 0x000fe2000bf66270 */
[----:B------:R-:W-:Y:S01]  /*5350*/  @!P4 IMAD R13, R13, UR8, R5 ;  /* 0x000000080d0dcc24 */ /* 0x000fe2000f8e0205 */
[C---:B-1----:R-:W-:Y:S02]  /*5360*/  @!P4 LEA R18, P6, R4.reuse, UR27, 0x2 ;  /* 0x0000001b0412cc11 */ /* 0x042fe4000f8c10ff */
[----:B------:R-:W-:Y:S02]  /*5370*/  @!P5 MOV R137, RZ ;  /* 0x000000ff0089d202 */ /* 0x000fe40000000f00 */
[----:B------:R-:W-:Y:S02]  /*5380*/  MOV R119, RZ ;  /* 0x000000ff00777202 */ /* 0x000fe40000000f00 */
[----:B------:R-:W-:Y:S01]  /*5390*/  @!P4 LEA.HI.X R19, R4, UR28, R13, 0x2, P6 ;  /* 0x0000001c0413cc11 */ /* 0x000fe2000b0f140d */
[----:B----4-:R-:W-:Y:S01]  /*53a0*/  @!P5 IMAD.WIDE.U32 R136, R8, UR8, R136 ;  /* 0x000000080888dc25 */ /* 0x010fe2000f8e0088 */
[----:B------:R-:W-:-:S03]  /*53b0*/  LOP3.LUT R8, R2, 0x260, RZ, 0xfc, !PT ;  /* 0x0000026002087812 */ /* 0x000fc600078efcff */
[----:B0-----:R-:W0:Y:S01]  /*53c0*/  @!P3 LDC.64 R16, c[0x0][0x3e0] ;  /* 0x0000f800ff10bb82 */ /* 0x001e220000000a00 */
[----:B------:R1:W4:Y:S01]  /*53d0*/  @!P4 LDG.E R119, desc[UR30][R18.64] ;  /* 0x0000001e1277c981 */ /* 0x000322000c1e1900 */
[----:B------:R-:W-:Y:S01]  /*53e0*/  ISETP.GE.AND P4, PT, R8, UR41, PT ;  /* 0x0000002908007c0c */ /* 0x000fe2000bf86270 */
[----:B------:R-:W-:Y:S01]  /*53f0*/  @!P5 IMAD R9, R9, UR8, R137 ;  /* 0x000000080909dc24 */ /* 0x000fe2000f8e0289 */
[C---:B------:R-:W-:Y:S02]  /*5400*/  @!P5 LEA R140, P6, R136.reuse, UR27, 0x2 ;  /* 0x0000001b888cdc11 */ /* 0x040fe4000f8c10ff */
[----:B------:R-:W-:Y:S02]  /*5410*/  @!P2 MOV R11, RZ ;  /* 0x000000ff000ba202 */ /* 0x000fe40000000f00 */
[----:B------:R-:W-:Y:S02]  /*5420*/  MOV R121, RZ ;  /* 0x000000ff00797202 */ /* 0x000fe40000000f00 */
[----:B------:R-:W-:Y:S01]  /*5430*/  @!P5 LEA.HI.X R141, R136, UR28, R9, 0x2, P6 ;  /* 0x0000001c888ddc11 */ /* 0x000fe2000b0f1409 */
[----:B---3--:R-:W-:Y:S01]  /*5440*/  @!P2 IMAD.WIDE.U32 R136, R14, UR8, R10 ;  /* 0x000000080e88ac25 */ /* 0x008fe2000f8e000a */
[----:B------:R-:W-:-:S03]  /*5450*/  LOP3.LUT R10, R2, 0x280, RZ, 0xfc, !PT ;  /* 0x00000280020a7812 */ /* 0x000fc600078efcff */
[----:B------:R3:W4:Y:S01]  /*5460*/  @!P5 LDG.E R121, desc[UR30][R140.64] ;  /* 0x0000001e8c79d981 */ /* 0x000722000c1e1900 */
[----:B-1----:R-:W3:Y:S01]  /*5470*/  @!P4 LDC.64 R18, c[0x0][0x3e0] ;  /* 0x0000f800ff12cb82 */ /* 0x002ee20000000a00 */
[----:B------:R-:W-:Y:S01]  /*5480*/  ISETP.GE.AND P5, PT, R10, UR41, PT ;  /* 0x000000290a007c0c */ /* 0x000fe2000bfa6270 */
[----:B------:R-:W-:Y:S01]  /*5490*/  @!P2 IMAD R15, R15, UR8, R137 ;  /* 0x000000080f0fac24 */ /* 0x000fe2000f8e0289 */
[C---:B------:R-:W-:Y:S02]  /*54a0*/  @!P2 LEA R142, P6, R136.reuse, UR27, 0x2 ;  /* 0x0000001b888eac11 */ /* 0x040fe4000f8c10ff */
[----:B------:R-:W-:Y:S02]  /*54b0*/  @!P3 MOV R13, RZ ;  /* 0x000000ff000db202 */ /* 0x000fe40000000f00 */
[----:B------:R-:W-:Y:S02]  /*54c0*/  @!P2 LEA.HI.X R143, R136, UR28, R15, 0x2, P6 ;  /* 0x0000001c888fac11 */ /* 0x000fe4000b0f140f */
[----:B------:R-:W-:Y:S01]  /*54d0*/  MOV R123, RZ ;  /* 0x000000ff007b7202 */ /* 0x000fe20000000f00 */
[----:B0-----:R-:W-:Y:S01]  /*54e0*/  @!P3 IMAD.WIDE.U32 R14, R16, UR8, R12 ;  /* 0x00000008100ebc25 */ /* 0x001fe2000f8e000c */
[----:B------:R-:W-:-:S03]  /*54f0*/  LOP3.LUT R12, R2, 0x2a0, RZ, 0xfc, !PT ;  /* 0x000002a0020c7812 */ /* 0x000fc600078efcff */
[----:B------:R-:W-:Y:S01]  /*5500*/  @!P3 IMAD R3, R17, UR8, R15 ;  /* 0x000000081103bc24 */ /* 0x000fe2000f8e020f */
[----:B------:R0:W4:Y:S01]  /*5510*/  @!P2 LDG.E R123, desc[UR30][R142.64] ;  /* 0x0000001e8e7ba981 */ /* 0x000122000c1e1900 */
[----:B------:R-:W1:Y:S01]  /*5520*/  @!P5 LDC.64 R16, c[0x0][0x3e0] ;  /* 0x0000f800ff10db82 */ /* 0x000e620000000a00 */
[----:B------:R-:W-:Y:S02]  /*5530*/  @!P3 LEA R144, P2, R14, UR27, 0x2 ;  /* 0x0000001b0e90bc11 */ /* 0x000fe4000f8410ff */
[----:B------:R-:W-:Y:S02]  /*5540*/  ISETP.GE.AND P6, PT, R12, UR41, PT ;  /* 0x000000290c007c0c */ /* 0x000fe4000bfc6270 */
[----:B------:R-:W-:Y:S02]  /*5550*/  @!P3 LEA.HI.X R145, R14, UR28, R3, 0x2, P2 ;  /* 0x0000001c0e91bc11 */ /* 0x000fe400090f1403 */
[----:B------:R-:W-:Y:S02]  /*5560*/  @!P4 MOV R9, RZ ;  /* 0x000000ff0009c202 */ /* 0x000fe40000000f00 */
[----:B------:R-:W-:-:S02]  /*5570*/  LOP3.LUT R14, R2, 0x2c0, RZ, 0xfc, !PT ;  /* 0x000002c0020e7812 */ /* 0x000fc400078efcff */
[----:B------:R-:W-:Y:S01]  /*5580*/  MOV R125, RZ ;  /* 0x000000ff007d7202 */ /* 0x000fe20000000f00 */
[----:B---3--:R-:W-:Y:S01]  /*5590*/  @!P4 IMAD.WIDE.U32 R140, R18, UR8, R8 ;  /* 0x00000008128ccc25 */ /* 0x008fe2000f8e0008 */
[----:B------:R-:W-:-:S03]  /*55a0*/  ISETP.GE.AND P2, PT, R14, UR41, PT ;  /* 0x000000290e007c0c */ /* 0x000fc6000bf46270 */
[----:B------:R-:W-:Y:S01]  /*55b0*/  @!P4 IMAD R19, R19, UR8, R141 ;  /* 0x000000081313cc24 */ /* 0x000fe2000f8e028d */
[----:B------:R3:W4:Y:S01]  /*55c0*/  @!P3 LDG.E R125, desc[UR30][R144.64] ;  /* 0x0000001e907db981 */ /* 0x000722000c1e1900 */
[----:B0-----:R-:W-:Y:S01]  /*55d0*/  @!P4 LEA R142, P3, R140, UR27, 0x2 ;  /* 0x0000001b8c8ecc11 */ /* 0x001fe2000f8610ff */
[----:B------:R-:W0:Y:S01]  /*55e0*/  @!P6 LDC.64 R136, c[0x0][0x3e0] ;  /* 0x0000f800ff88eb82 */ /* 0x000e220000000a00 */
[----:B------:R-:W-:Y:S02]  /*55f0*/  LOP3.LUT R8, R2, 0x2e0, RZ, 0xfc, !PT ;  /* 0x000002e002087812 */ /* 0x000fe400078efcff */
[----:B------:R-:W-:Y:S02]  /*5600*/  @!P5 MOV R11, RZ ;  /* 0x000000ff000bd202 */ /* 0x000fe40000000f00 */
[----:B------:R-:W-:Y:S02]  /*5610*/  @!P4 LEA.HI.X R143, R140, UR28, R19, 0x2, P3 ;  /* 0x0000001c8c8fcc11 */ /* 0x000fe400098f1413 */
[----:B------:R-:W-:Y:S01]  /*5620*/  ISETP.GE.AND P3, PT, R8, UR41, PT ;  /* 0x0000002908007c0c */ /* 0x000fe2000bf66270 */
[----:B------:R-:W3:Y:S01]  /*5630*/  @!P2 LDC.64 R18, c[0x0][0x3e0] ;  /* 0x0000f800ff12ab82 */ /* 0x000ee20000000a00 */
[----:B------:R-:W-:Y:S01]  /*5640*/  MOV R127, RZ ;  /* 0x000000ff007f7202 */ /* 0x000fe20000000f00 */
[----:B-1----:R-:W-:-:S04]  /*5650*/  @!P5 IMAD.WIDE.U32 R10, R16, UR8, R10 ;  /* 0x00000008100adc25 */ /* 0x002fc8000f8e000a */
[----:B------:R-:W-:Y:S01]  /*5660*/  @!P5 IMAD R17, R17, UR8, R11 ;  /* 0x000000081111dc24 */ /* 0x000fe2000f8e020b */
[----:B------:R1:W4:Y:S01]  /*5670*/  @!P4 LDG.E R127, desc[UR30][R142.64] ;  /* 0x0000001e8e7fc981 */ /* 0x000322000c1e1900 */
[----:B------:R-:W-:-:S04]  /*5680*/  @!P5 LEA R140, P4, R10, UR27, 0x2 ;  /* 0x0000001b0a8cdc11 */ /* 0x000fc8000f8810ff */
[----:B------:R-:W-:Y:S02]  /*5690*/  @!P5 LEA.HI.X R141, R10, UR28, R17, 0x2, P4 ;  /* 0x0000001c0a8ddc11 */ /* 0x000fe4000a0f1411 */
[----:B------:R-:W5:Y:S01]  /*56a0*/  @!P3 LDC.64 R16, c[0x0][0x3e0] ;  /* 0x0000f800ff10bb82 */ /* 0x000f620000000a00 */
[----:B------:R-:W-:Y:S02]  /*56b0*/  @!P6 MOV R13, RZ ;  /* 0x000000ff000de202 */ /* 0x000fe40000000f00 */
[----:B------:R-:W-:Y:S02]  /*56c0*/  MOV R129, RZ ;  /* 0x000000ff00817202 */ /* 0x000fe40000000f00 */
[----:B------:R-:W-:Y:S01]  /*56d0*/  @!P2 MOV R15, RZ ;  /* 0x000000ff000fa202 */ /* 0x000fe20000000f00 */
[----:B0-----:R-:W-:Y:S01]  /*56e0*/  @!P6 IMAD.WIDE.U32 R12, R136, UR8, R12 ;  /* 0x00000008880cec25 */ /* 0x001fe2000f8e000c */
[----:B------:R-:W-:Y:S02]  /*56f0*/  LOP3.LUT R10, R2, 0x300, RZ, 0xfc, !PT ;  /* 0x00000300020a7812 */ /* 0x000fe400078efcff */
[----:B------:R-:W4:Y:S01]  /*5700*/  @!P5 LDG.E R129, desc[UR30][R140.64] ;  /* 0x0000001e8c81d981 */ /* 0x000f22000c1e1900 */
[----:B------:R-:W-:Y:S01]  /*5710*/  @!P6 IMAD R137, R137, UR8, R13 ;  /* 0x000000088989ec24 */ /* 0x000fe2000f8e020d */
[----:B------:R-:W-:Y:S01]  /*5720*/  @!P6 LEA R136, P5, R12, UR27, 0x2 ;  /* 0x0000001b0c88ec11 */ /* 0x000fe2000f8a10ff */
[----:B---3--:R-:W-:Y:S01]  /*5730*/  @!P2 IMAD.WIDE.U32 R14, R18, UR8, R14 ;  /* 0x00000008120eac25 */ /* 0x008fe2000f8e000e */
[----:B------:R-:W-:-:S02]  /*5740*/  CS2R R144, SRZ ;  /* 0x0000000000907805 */ /* 0x000fc4000001ff00 */
[----:B------:R-:W-:Y:S02]  /*5750*/  ISETP.GE.AND P4, PT, R10, UR41, PT ;  /* 0x000000290a007c0c */ /* 0x000fe4000bf86270 */
[----:B------:R-:W-:Y:S01]  /*5760*/  @!P6 LEA.HI.X R137, R12, UR28, R137, 0x2, P5 ;  /* 0x0000001c0c89ec11 */ /* 0x000fe2000a8f1489 */
[----:B------:R-:W-:Y:S01]  /*5770*/  @!P2 IMAD R19, R19, UR8, R15 ;  /* 0x000000081313ac24 */ /* 0x000fe2000f8e020f */
[----:B-1----:R-:W-:Y:S01]  /*5780*/  @!P2 LEA R142, P5, R14, UR27, 0x2 ;  /* 0x0000001b0e8eac11 */ /* 0x002fe2000f8a10ff */
[----:B------:R5:W3:Y:S01]  /*5790*/  @!P1 LDG.E R144, desc[UR30][R6.64] ;  /* 0x0000001e06909981 */ /* 0x000ae2000c1e1900 */
[----:B------:R-:W-:Y:S02]  /*57a0*/  @!P3 MOV R9, RZ ;  /* 0x000000ff0009b202 */ /* 0x000fe40000000f00 */
[----:B------:R-:W-:Y:S02]  /*57b0*/  LOP3.LUT R12, R2, 0x320, RZ, 0xfc, !PT ;  /* 0x00000320020c7812 */ /* 0x000fe400078efcff */
[----:B------:R-:W-:-:S02]  /*57c0*/  MOV R131, RZ ;  /* 0x000000ff00837202 */ /* 0x000fc40000000f00 */
[----:B------:R-:W-:Y:S02]  /*57d0*/  MOV R133, RZ ;  /* 0x000000ff00857202 */ /* 0x000fe40000000f00 */
[----:B------:R-:W-:Y:S01]  /*57e0*/  @!P2 LEA.HI.X R143, R14, UR28, R19, 0x2, P5 ;  /* 0x0000001c0e8fac11 */ /* 0x000fe2000a8f1413 */
[----:B-----5:R-:W-:Y:S01]  /*57f0*/  @!P3 IMAD.WIDE.U32 R6, R16, UR8, R8 ;  /* 0x000000081006bc25 */ /* 0x020fe2000f8e0008 */
[----:B------:R-:W-:Y:S01]  /*5800*/  ISETP.GE.AND P5, PT, R12, UR41, PT ;  /* 0x000000290c007c0c */ /* 0x000fe2000bfa6270 */
[----:B------:R0:W5:Y:S01]  /*5810*/  @!P6 LDG.E R131, desc[UR30][R136.64] ;  /* 0x0000001e8883e981 */ /* 0x000162000c1e1900 */
[----:B------:R-:W-:Y:S01]  /*5820*/  LOP3.LUT R14, R2, 0x340, RZ, 0xfc, !PT ;  /* 0x00000340020e7812 */ /* 0x000fe200078efcff */
[----:B------:R-:W-:Y:S02]  /*5830*/  @!P3 IMAD R17, R17, UR8, R7 ;  /* 0x000000081111bc24 */ /* 0x000fe4000f8e0207 */
[----:B------:R1:W5:Y:S01]  /*5840*/  @!P2 LDG.E R133, desc[UR30][R142.64] ;  /* 0x0000001e8e85a981 */ /* 0x000362000c1e1900 */
[----:B------:R-:W-:Y:S01]  /*5850*/  @!P3 LEA R140, P2, R6, UR27, 0x2 ;  /* 0x0000001b068cbc11 */ /* 0x000fe2000f8410ff */
[----:B------:R-:W1:Y:S01]  /*5860*/  @!P4 LDC.64 R8, c[0x0][0x3e0] ;  /* 0x0000f800ff08cb82 */ /* 0x000e620000000a00 */
[----:B------:R-:W-:-:S02]  /*5870*/  ISETP.GE.AND P6, PT, R14, UR41, PT ;  /* 0x000000290e007c0c */ /* 0x000fc4000bfc6270 */
[----:B------:R-:W-:Y:S02]  /*5880*/  LOP3.LUT R16, R2, 0x360, RZ, 0xfc, !PT ;  /* 0x0000036002107812 */ /* 0x000fe400078efcff */
[----:B------:R-:W-:Y:S02]  /*5890*/  @!P3 LEA.HI.X R141, R6, UR28, R17, 0x2, P2 ;  /* 0x0000001c068dbc11 */ /* 0x000fe400090f1411 */
[----:B------:R-:W-:Y:S01]  /*58a0*/  ISETP.GE.AND P2, PT, R16, UR41, PT ;  /* 0x0000002910007c0c */ /* 0x000fe2000bf46270 */
[----:B0-----:R-:W0:Y:S08]  /*58b0*/  @!P5 LDC.64 R136, c[0x0][0x3e0] ;  /* 0x0000f800ff88db82 */ /* 0x001e300000000a00 */
[----:B------:R-:W0:Y:S01]  /*58c0*/  @!P6 LDC.64 R18, c[0x0][0x3e0] ;  /* 0x0000f800ff12eb82 */ /* 0x000e220000000a00 */
[----:B------:R-:W-:-:S07]  /*58d0*/  @!P4 MOV R11, RZ ;  /* 0x000000ff000bc202 */ /* 0x000fce0000000f00 */
[----:B------:R-:W0:Y:S01]  /*58e0*/  @!P2 LDC.64 R6, c[0x0][0x3e0] ;  /* 0x0000f800ff06ab82 */ /* 0x000e220000000a00 */
[----:B------:R-:W-:Y:S01]  /*58f0*/  MOV R135, RZ ;  /* 0x000000ff00877202 */ /* 0x000fe20000000f00 */
[----:B------:R-:W-:Y:S01]  /*5900*/  UMOV UR32, UR14 ;  /* 0x0000000e00207c82 */ /* 0x000fe20008000000 */
[----:B------:R-:W-:Y:S01]  /*5910*/  UMOV UR33, UR9 ;  /* 0x0000000900217c82 */ /* 0x000fe20008000000 */
[----:B-1----:R-:W-:Y:S01]  /*5920*/  @!P4 IMAD.WIDE.U32 R10, R8, UR8, R10 ;  /* 0x00000008080acc25 */ /* 0x002fe2000f8e000a */
[----:B------:R-:W-:Y:S01]  /*5930*/  @!P5 MOV R13, RZ ;  /* 0x000000ff000dd202 */ /* 0x000fe20000000f00 */
[----:B------:R-:W-:Y:S01]  /*5940*/  UIMAD.WIDE.U32 UR32, UR8, UR34, UR32 ;  /* 0x00000022082072a5 */ /* 0x000fe2000f8e0020 */
[----:B------:R-:W5:Y:S01]  /*5950*/  @!P3 LDG.E R135, desc[UR30][R140.64] ;  /* 0x0000001e8c87b981 */ /* 0x000f62000c1e1900 */
[----:B------:R-:W-:Y:S01]  /*5960*/  @!P4 IMAD R9, R9, UR8, R11 ;  /* 0x000000080909cc24 */ /* 0x000fe2000f8e020b */
[----:B------:R-:W-:Y:S01]  /*5970*/  @!P4 LEA R142, P3, R10, UR27, 0x2 ;  /* 0x0000001b0a8ecc11 */ /* 0x000fe2000f8610ff */
[----:B0-----:R-:W-:Y:S01]  /*5980*/  @!P5 IMAD.WIDE.U32 R12, R136, UR8, R12 ;  /* 0x00000008880cdc25 */ /* 0x001fe2000f8e000c */
[----:B------:R-:W-:Y:S01]  /*5990*/  @!P6 MOV R15, RZ ;  /* 0x000000ff000fe202 */ /* 0x000fe20000000f00 */
[----:B------:R-:W-:-:S02]  /*59a0*/  UIMAD UR29, UR8, UR35, UR33 ;  /* 0x00000023081d72a4 */ /* 0x000fc4000f8e0221 */
[----:B------:R-:W-:Y:S01]  /*59b0*/  ULEA UR33, UP0, UR32, UR16, 0x3 ;  /* 0x0000001020217291 */ /* 0x000fe2000f8018ff */
[----:B------:R-:W-:Y:S01]  /*59c0*/  @!P4 LEA.HI.X R143, R10, UR28, R9, 0x2, P3 ;  /* 0x0000001c0a8fcc11 */ /* 0x000fe200098f1409 */
[----:B------:R-:W-:Y:S01]  /*59d0*/  @!P5 IMAD R137, R137, UR8, R13 ;  /* 0x000000088989dc24 */ /* 0x000fe2000f8e020d */
[----:B------:R-:W-:Y:S01]  /*59e0*/  @!P5 LEA R136, P3, R12, UR27, 0x2 ;  /* 0x0000001b0c88dc11 */ /* 0x000fe2000f8610ff */
[----:B------:R-:W-:Y:S01]  /*59f0*/  @!P6 IMAD.WIDE.U32 R10, R18, UR8, R14 ;  /* 0x00000008120aec25 */ /* 0x000fe2000f8e000e */
[----:B------:R-:W-:Y:S01]  /*5a00*/  @!P2 MOV R17, RZ ;  /* 0x000000ff0011a202 */ /* 0x000fe20000000f00 */
[----:B------:R-:W-:Y:S01]  /*5a10*/  ULEA.HI.X UR32, UR32, UR17, UR29, 0x3, UP0 ;  /* 0x0000001120207291 */ /* 0x000fe200080f1c1d */
[----:B------:R-:W-:Y:S01]  /*5a20*/  LOP3.LUT R8, R2, 0x380, RZ, 0xfc, !PT ;  /* 0x0000038002087812 */ /* 0x000fe200078efcff */
[----:B------:R0:W5:Y:S01]  /*5a30*/  @!P4 LDG.E R145, desc[UR30][R142.64] ;  /* 0x0000001e8e91c981 */ /* 0x000162000c1e1900 */
[----:B------:R-:W-:Y:S01]  /*5a40*/  @!P5 LEA.HI.X R137, R12, UR28, R137, 0x2, P3 ;  /* 0x0000001c0c89dc11 */ /* 0x000fe200098f1489 */
[----:B------:R-:W-:Y:S01]  /*5a50*/  @!P6 IMAD R19, R19, UR8, R11 ;  /* 0x000000081313ec24 */ /* 0x000fe2000f8e020b */
[----:B------:R-:W-:Y:S01]  /*5a60*/  ISETP.GE.AND P3, PT, R8, UR41, PT ;  /* 0x0000002908007c0c */ /* 0x000fe2000bf66270 */
[----:B------:R-:W-:Y:S01]  /*5a70*/  @!P2 IMAD.WIDE.U32 R16, R6, UR8, R16 ;  /* 0x000000080610ac25 */ /* 0x000fe2000f8e0010 */
[----:B------:R-:W-:-:S02]  /*5a80*/  @!P6 LEA R14, P4, R10, UR27, 0x2 ;  /* 0x0000001b0a0eec11 */ /* 0x000fc4000f8810ff */
[----:B------:R-:W-:Y:S02]  /*5a90*/  LOP3.LUT R6, R73, 0x3e0, R160, 0xfe, !PT ;  /* 0x000003e049067812 */ /* 0x000fe400078efea0 */
[----:B------:R-:W-:Y:S02]  /*5aa0*/  MOV R4, UR33 ;  /* 0x0000002100047c02 */ /* 0x000fe40008000f00 */
[----:B0-----:R-:W-:Y:S02]  /*5ab0*/  CS2R R142, SRZ ;  /* 0x00000000008e7805 */ /* 0x001fe4000001ff00 */
[----:B------:R-:W-:Y:S02]  /*5ac0*/  MOV R5, UR32 ;  /* 0x0000002000057c02 */ /* 0x000fe40008000f00 */
[----:B------:R-:W-:Y:S02]  /*5ad0*/  @!P6 LEA.HI.X R15, R10, UR28, R19, 0x2, P4 ;  /* 0x0000001c0a0fec11 */ /* 0x000fe4000a0f1413 */
[----:B------:R-:W-:-:S02]  /*5ae0*/  ISETP.GE.AND P4, PT, R6, UR41, PT ;  /* 0x0000002906007c0c */ /* 0x000fc4000bf86270 */
[----:B------:R-:W-:Y:S01]  /*5af0*/  MOV R139, RZ ;  /* 0x000000ff008b7202 */ /* 0x000fe20000000f00 */
[----:B------:R-:W4:Y:S01]  /*5b00*/  LDG.E.64 R4, desc[UR30][R4.64] ;  /* 0x0000001e04047981 */ /* 0x000f22000c1e1b00 */
[----:B------:R-:W-:Y:S01]  /*5b10*/  LOP3.LUT R12, R2, 0x3a0, RZ, 0xfc, !PT ;  /* 0x000003a0020c7812 */ /* 0x000fe200078efcff */
[----:B------:R-:W-:Y:S01]  /*5b20*/  @!P2 IMAD R7, R7, UR8, R17 ;  /* 0x000000080707ac24 */ /* 0x000fe2000f8e0211 */
[----:B------:R-:W0:Y:S01]  /*5b30*/  @!P3 LDC.64 R10, c[0x0][0x3e0] ;  /* 0x0000f800ff0abb82 */ /* 0x000e220000000a00 */
[----:B------:R-:W5:Y:S01]  /*5b40*/  @!P6 LDG.E R142, desc[UR30][R14.64] ;  /* 0x0000001e0e8ee981 */ /* 0x000f62000c1e1900 */
[----:B------:R-:W-:-:S03]  /*5b50*/  ISETP.GE.AND P6, PT, R12, UR41, PT ;  /* 0x000000290c007c0c */ /* 0x000fc6000bfc6270 */
[----:B------:R1:W5:Y:S01]  /*5b60*/  @!P5 LDG.E R139, desc[UR30][R136.64] ;  /* 0x0000001e888bd981 */ /* 0x000362000c1e1900 */
[----:B------:R-:W-:Y:S02]  /*5b70*/  @!P2 LEA R18, P5, R16, UR27, 0x2 ;  /* 0x0000001b1012ac11 */ /* 0x000fe4000f8a10ff */
[----:B------:R-:W-:Y:S02]  /*5b80*/  LOP3.LUT R2, R2, 0x3c0, RZ, 0xfc, !PT ;  /* 0x000003c002027812 */ /* 0x000fe400078efcff */
[----:B------:R-:W-:Y:S02]  /*5b90*/  @!P2 LEA.HI.X R19, R16, UR28, R7, 0x2, P5 ;  /* 0x0000001c1013ac11 */ /* 0x000fe4000a8f1407 */
[----:B------:R-:W2:Y:S01]  /*5ba0*/  @!P4 LDC.64 R16, c[0x0][0x3e0] ;  /* 0x0000f800ff10cb82 */ /* 0x000ea20000000a00 */
[----:B------:R-:W-:-:S07]  /*5bb0*/  ISETP.GE.AND P5, PT, R2, UR41, PT ;  /* 0x0000002902007c0c */ /* 0x000fce000bfa6270 */
[----:B-1----:R-:W1:Y:S01]  /*5bc0*/  @!P6 LDC.64 R136, c[0x0][0x3e0] ;  /* 0x0000f800ff88eb82 */ /* 0x002e620000000a00 */
[----:B------:R-:W-:Y:S01]  /*5bd0*/  @!P3 MOV R9, RZ ;  /* 0x000000ff0009b202 */ /* 0x000fe20000000f00 */
[----:B------:R-:W5:Y:S01]  /*5be0*/  @!P2 LDG.E R143, desc[UR30][R18.64] ;  /* 0x0000001e128fa981 */ /* 0x000f62000c1e1900 */
[----:B------:R-:W-:-:S05]  /*5bf0*/  @!P4 MOV R7, RZ ;  /* 0x000000ff0007c202 */ /* 0x000fca0000000f00 */
[----:B------:R-:W1:Y:S01]  /*5c00*/  @!P5 LDC.64 R140, c[0x0][0x3e0] ;  /* 0x0000f800ff8cdb82 */ /* 0x000e620000000a00 */
[----:B0-----:R-:W-:Y:S01]  /*5c10*/  @!P3 IMAD.WIDE.U32 R8, R10, UR8, R8 ;  /* 0x000000080a08bc25 */ /* 0x001fe2000f8e0008 */
[----:B------:R-:W-:-:S03]  /*5c20*/  @!P6 MOV R13, RZ ;  /* 0x000000ff000de202 */ /* 0x000fc60000000f00 */
[----:B------:R-:W-:Y:S01]  /*5c30*/  @!P3 IMAD R11, R11, UR8, R9 ;  /* 0x000000080b0bbc24 */ /* 0x000fe2000f8e0209 */
[----:B------:R-:W-:Y:S01]  /*5c40*/  @!P3 LEA R10, P2, R8, UR27, 0x2 ;  /* 0x0000001b080abc11 */ /* 0x000fe2000f8410ff */
[----:B--2---:R-:W-:-:S03]  /*5c50*/  @!P4 IMAD.WIDE.U32 R6, R16, UR8, R6 ;  /* 0x000000081006cc25 */ /* 0x004fc6000f8e0006 */
[----:B------:R-:W-:Y:S01]  /*5c60*/  @!P3 LEA.HI.X R11, R8, UR28, R11, 0x2, P2 ;  /* 0x0000001c080bbc11 */ /* 0x000fe200090f140b */
[----:B------:R-:W-:Y:S01]  /*5c70*/  @!P4 IMAD R17, R17, UR8, R7 ;  /* 0x000000081111cc24 */ /* 0x000fe2000f8e0207 */
[----:B------:R-:W-:Y:S01]  /*5c80*/  @!P4 LEA R8, P2, R6, UR27, 0x2 ;  /* 0x0000001b0608cc11 */ /* 0x000fe2000f8410ff */
[----:B------:R-:W-:Y:S01]  /*5c90*/  UMOV UR32, UR12 ;  /* 0x0000000c00207c82 */ /* 0x000fe20008000000 */
[----:B------:R-:W-:Y:S01]  /*5ca0*/  UMOV UR33, UR40 ;  /* 0x0000002800217c82 */ /* 0x000fe20008000000 */
[----:B-1----:R-:W-:Y:S01]  /*5cb0*/  @!P6 IMAD.WIDE.U32 R12, R136, UR8, R12 ;  /* 0x00000008880cec25 */ /* 0x002fe2000f8e000c */
[----:B------:R-:W-:Y:S01]  /*5cc0*/  @!P5 MOV R3, RZ ;  /* 0x000000ff0003d202 */ /* 0x000fe20000000f00 */
[----:B------:R-:W-:Y:S01]  /*5cd0*/  UIMAD.WIDE.U32 UR32, UR8, UR36, UR32 ;  /* 0x00000024082072a5 */ /* 0x000fe2000f8e0020 */
[----:B------:R-:W-:Y:S01]  /*5ce0*/  @!P4 LEA.HI.X R9, R6, UR28, R17, 0x2, P2 ;  /* 0x0000001c0609cc11 */ /* 0x000fe200090f1411 */
[----:B------:R-:W-:Y:S01]  /*5cf0*/  @!P6 IMAD R137, R137, UR8, R13 ;  /* 0x000000088989ec24 */ /* 0x000fe2000f8e020d */
[----:B------:R-:W-:Y:S01]  /*5d00*/  @!P6 LEA R6, P2, R12, UR27, 0x2 ;  /* 0x0000001b0c06ec11 */ /* 0x000fe2000f8410ff */
[----:B------:R-:W-:Y:S01]  /*5d10*/  UIMAD UR29, UR8, UR37, UR33 ;  /* 0x00000025081d72a4 */ /* 0x000fe2000f8e0221 */
[----:B------:R0:W2:Y:S01]  /*5d20*/  @!P3 LDG.E R147, desc[UR30][R10.64] ;  /* 0x0000001e0a93b981 */ /* 0x0000a2000c1e1900 */
[----:B------:R-:W-:Y:S01]  /*5d30*/  @!P5 IMAD.WIDE.U32 R2, R140, UR8, R2 ;  /* 0x000000088c02dc25 */ /* 0x000fe2000f8e0002 */
[----:B------:R-:W-:Y:S01]  /*5d40*/  @!P6 LEA.HI.X R7, R12, UR28, R137, 0x2, P2 ;  /* 0x0000001c0c07ec11 */ /* 0x000fe200090f1489 */
[----:B------:R-:W-:Y:S01]  /*5d50*/  ULEA UR33, UP0, UR32, UR18, 0x3 ;  /* 0x0000001220217291 */ /* 0x000fe2000f8018ff */
[----:B------:R-:W-:Y:S01]  /*5d60*/  CS2R R12, SRZ ;  /* 0x00000000000c7805 */ /* 0x000fe2000001ff00 */
[----:B------:R-:W-:-:S02]  /*5d70*/  @!P5 IMAD R141, R141, UR8, R3 ;  /* 0x000000088d8ddc24 */ /* 0x000fc4000f8e0203 */
[----:B------:R-:W-:Y:S01]  /*5d80*/  ULEA.HI.X UR32, UR32, UR19, UR29, 0x3, UP0 ;  /* 0x0000001320207291 */ /* 0x000fe200080f1c1d */
[C---:B0-----:R-:W-:Y:S02]  /*5d90*/  @!P5 LEA R10, P3, R2.reuse, UR27, 0x2 ;  /* 0x0000001b020adc11 */ /* 0x041fe4000f8610ff */
[----:B------:R0:W2:Y:S03]  /*5da0*/  @!P6 LDG.E R13, desc[UR30][R6.64] ;  /* 0x0000001e060de981 */ /* 0x0000a6000c1e1900 */
[----:B------:R-:W-:Y:S02]  /*5db0*/  MOV R3, UR32 ;  /* 0x0000002000037c02 */ /* 0x000fe40008000f00 */
[----:B------:R-:W-:Y:S02]  /*5dc0*/  @!P5 LEA.HI.X R11, R2, UR28, R141, 0x2, P3 ;  /* 0x0000001c020bdc11 */ /* 0x000fe400098f148d */
[----:B------:R-:W-:-:S02]  /*5dd0*/  MOV R2, UR33 ;  /* 0x0000002100027c02 */ /* 0x000fc40008000f00 */
[----:B------:R-:W-:Y:S01]  /*5de0*/  MOV R14, RZ ;  /* 0x000000ff000e7202 */ /* 0x000fe20000000f00 */
[----:B------:R-:W2:Y:S04]  /*5df0*/  @!P5 LDG.E R12, desc[UR30][R10.64] ;  /* 0x0000001e0a0cd981 */ /* 0x000ea8000c1e1900 */
[----:B------:R-:W2:Y:S04]  /*5e00*/  LDG.E.64 R2, desc[UR30][R2.64] ;  /* 0x0000001e02027981 */ /* 0x000ea8000c1e1b00 */
[----:B------:R1:W2:Y:S01]  /*5e10*/  @!P4 LDG.E R14, desc[UR30][R8.64] ;  /* 0x0000001e080ec981 */ /* 0x0002a2000c1e1900 */
[----:B------:R-:W0:Y:S01]  /*5e20*/  S2UR UR29, SR_CgaCtaId ;  /* 0x00000000001d79c3 */ /* 0x000e220000008800 */
[----:B------:R-:W-:-:S02]  /*5e30*/  UMOV UR32, 0x400 ;  /* 0x0000040000207882 */ /* 0x000fc40000000000 */
[----:B0-----:R-:W-:Y:S02]  /*5e40*/  ULEA UR32, UR29, UR32, 0x18 ;  /* 0x000000201d207291 */ /* 0x001fe4000f8ec0ff */
[----:B------:R-:W-:-:S04]  /*5e50*/  USHF.L.U32 UR33, UR20, 0x8, URZ ;  /* 0x0000000814217899 */ /* 0x000fc800080006ff */
[----:B------:R-:W-:Y:S01]  /*5e60*/  UIADD3 UR29, UPT, UPT, UR33, -0x100, URZ ;  /* 0xffffff00211d7890 */ /* 0x000fe2000fffe0ff */
[----:B---3--:R-:W-:Y:S04]  /*5e70*/  STS [R23], R144 ;  /* 0x0000009017007388 */ /* 0x008fe80000000800 */
        /* <DEDUP_REMOVED lines=12> */
[----:B------:R3:W-:Y:S01]  /*5f40*/  STS [R36+0x680], R105 ;  /* 0x0006806924007388 */ /* 0x0007e20000000800 */
[----:B0-----:R-:W-:-:S02]  /*5f50*/  IADD3 R107, PT, PT, R22, 0x200, RZ ;  /* 0x00000200166b7810 */ /* 0x001fc40007ffe0ff */
[----:B---3--:R-:W-:-:S04]  /*5f60*/  IADD3 R105, PT, PT, R22, 0x260, RZ ;  /* 0x0000026016697810 */ /* 0x008fc80007ffe0ff */
[-C--:B------:R-:W-:Y:S02]  /*5f70*/  LEA.HI.SX32 R105, R105, R22.reuse, 0x1b ;  /* 0x0000001669697211 */ /* 0x080fe400078fdaff */
[----:B----4-:R-:W-:Y:S02]  /*5f80*/  R2UR UR45, R5 ;  /* 0x00000000052d72ca */ /* 0x010fe400000e0000 */
[----:B------:R-:W-:Y:S02]  /*5f90*/  R2UR UR44, R4 ;  /* 0x00000000042c72ca */ /* 0x000fe400000e0000 */
[----:B------:R-:W-:Y:S02]  /*5fa0*/  LEA.HI.SX32 R107, R107, R22, 0x1b ;  /* 0x000000166b6b7211 */ /* 0x000fe400078fdaff */
[----:B------:R-:W-:Y:S02]  /*5fb0*/  LEA R150, R105, UR32, 0x2 ;  /* 0x0000002069967c11 */ /* 0x000fe4000f8e10ff */
[----:B------:R-:W-:-:S05]  /*5fc0*/  IADD3 R105, PT, PT, R22, 0x2a0, RZ ;  /* 0x000002a016697810 */ /* 0x000fca0007ffe0ff */
[----:B------:R-:W-:Y:S01]  /*5fd0*/  FMUL.FTZ R111, R67, UR45 ;  /* 0x0000002d436f7c20 */ /* 0x000fe20008410000 */
[----:B------:R-:W-:-:S03]  /*5fe0*/  FMUL.FTZ R7, R57, UR45 ;  /* 0x0000002d39077c20 */ /* 0x000fc60008410000 */
[----:B------:R-:W-:Y:S01]  /*5ff0*/  FMUL.RZ R154, R111, 0.15915493667125701904 ;  /* 0x3e22f9836f9a7820 */ /* 0x000fe2000040c000 */
[----:B-1----:R-:W-:Y:S01]  /*6000*/  FMUL.RZ R9, R7, 0.15915493667125701904 ;  /* 0x3e22f98307097820 */ /* 0x002fe2000040c000 */
[----:B------:R-:W-:Y:S01]  /*6010*/  IADD3 R111, PT, PT, R22, 0x240, RZ ;  /* 0x00000240166f7810 */ /* 0x000fe20007ffe0ff */
[----:B------:R-:W-:Y:S01]  /*6020*/  FMUL.FTZ R7, R59, UR45 ;  /* 0x0000002d3b077c20 */ /* 0x000fe20008410000 */
[----:B------:R-:W-:Y:S01]  /*6030*/  LEA R144, R107, UR32, 0x2 ;  /* 0x000000206b907c11 */ /* 0x000fe2000f8e10ff */
[----:B------:R-:W-:Y:S01]  /*6040*/  FMUL.FTZ R115, R98, UR45 ;  /* 0x0000002d62737c20 */ /* 0x000fe20008410000 */
[C---:B------:R-:W-:Y:S01]  /*6050*/  IADD3 R109, PT, PT, R22.reuse, 0x220, RZ ;  /* 0x00000220166d7810 */ /* 0x040fe20007ffe0ff */
[----:B------:R-:W-:Y:S01]  /*6060*/  FMUL.FTZ R4, R71, UR45 ;  /* 0x0000002d47047c20 */ /* 0x000fe20008410000 */
[----:B------:R-:W-:Y:S01]  /*6070*/  IADD3 R113, PT, PT, R22, 0x280, RZ ;  /* 0x0000028016717810 */ /* 0x000fe20007ffe0ff */
[----:B------:R-:W-:Y:S01]  /*6080*/  FMUL.RZ R10, R7, 0.15915493667125701904 ;  /* 0x3e22f983070a7820 */ /* 0x000fe2000040c000 */
[-C--:B------:R-:W-:Y:S01]  /*6090*/  LEA.HI.SX32 R111, R111, R22.reuse, 0x1b ;  /* 0x000000166f6f7211 */ /* 0x080fe200078fdaff */
[----:B------:R-:W-:Y:S01]  /*60a0*/  STS [R37+0x700], R158 ;  /* 0x0007009e25007388 */ /* 0x000fe20000000800 */
[-C--:B------:R-:W-:Y:S01]  /*60b0*/  LEA.HI.SX32 R105, R105, R22.reuse, 0x1b ;  /* 0x0000001669697211 */ /* 0x080fe200078fdaff */
[----:B------:R-:W-:Y:S01]  /*60c0*/  FMUL.FTZ R7, R90, UR45 ;  /* 0x0000002d5a077c20 */ /* 0x000fe20008410000 */
[-C--:B------:R-:W-:Y:S01]  /*60d0*/  LEA.HI.SX32 R109, R109, R22.reuse, 0x1b ;  /* 0x000000166d6d7211 */ /* 0x080fe200078fdaff */
[----:B------:R-:W-:Y:S01]  /*60e0*/  STS [R38+0x780], R119 ;  /* 0x0007807726007388 */ /* 0x000fe20000000800 */
[----:B------:R-:W-:Y:S01]  /*60f0*/  LEA.HI.SX32 R113, R113, R22, 0x1b ;  /* 0x0000001671717211 */ /* 0x000fe200078fdaff */
[----:B------:R-:W-:Y:S01]  /*6100*/  FMUL.RZ R115, R115, 0.15915493667125701904 ;  /* 0x3e22f98373737820 */ /* 0x000fe2000040c000 */
[----:B------:R-:W-:Y:S01]  /*6110*/  LEA R148, R111, UR32, 0x2 ;  /* 0x000000206f947c11 */ /* 0x000fe2000f8e10ff */
[----:B------:R0:W-:Y:S01]  /*6120*/  STS [R144+0x800], R121 ;  /* 0x0008007990007388 */ /* 0x0001e20000000800 */
[----:B------:R-:W-:Y:S01]  /*6130*/  FMUL.RZ R117, R4, 0.15915493667125701904 ;  /* 0x3e22f98304757820 */ /* 0x000fe2000040c000 */
[----:B------:R-:W-:Y:S01]  /*6140*/  FMUL.FTZ R111, R69, UR45 ;  /* 0x0000002d456f7c20 */ /* 0x000fe20008410000 */
[----:B------:R-:W-:Y:S01]  /*6150*/  IADD3 R107, PT, PT, R22, 0x2c0, RZ ;  /* 0x000002c0166b7810 */ /* 0x000fe20007ffe0ff */
[----:B------:R-:W-:Y:S01]  /*6160*/  FMUL.RZ R136, R7, 0.15915493667125701904 ;  /* 0x3e22f98307887820 */ /* 0x000fe2000040c000 */
[----:B------:R-:W-:Y:S01]  /*6170*/  MOV R4, UR44 ;  /* 0x0000002c00047c02 */ /* 0x000fe20008000f00 */
[----:B------:R-:W-:Y:S01]  /*6180*/  FMUL.FTZ R7, R61, UR45 ;  /* 0x0000002d3d077c20 */ /* 0x000fe20008410000 */
[----:B------:R-:W-:-:S02]  /*6190*/  LEA R146, R109, UR32, 0x2 ;  /* 0x000000206d927c11 */ /* 0x000fc4000f8e10ff */
[----:B0-----:R-:W-:Y:S01]  /*61a0*/  LEA R144, R105, UR32, 0x2 ;  /* 0x0000002069907c11 */ /* 0x001fe2000f8e10ff */
[----:B------:R-:W-:Y:S01]  /*61b0*/  FMUL.FTZ R105, R100, UR45 ;  /* 0x0000002d64697c20 */ /* 0x000fe20008410000 */
[----:B------:R-:W-:Y:S01]  /*61c0*/  MUFU.SIN R186, R115 ;  /* 0x0000007300ba7308 */ /* 0x000fe20000000400 */
[----:B------:R-:W-:Y:S01]  /*61d0*/  LEA R152, R113, UR32, 0x2 ;  /* 0x0000002071987c11 */ /* 0x000fe2000f8e10ff */
[----:B------:R-:W-:Y:S01]  /*61e0*/  FMUL.RZ R113, R111, 0.15915493667125701904 ;  /* 0x3e22f9836f717820 */ /* 0x000fe2000040c000 */
[----:B------:R-:W-:Y:S01]  /*61f0*/  IADD3 R109, PT, PT, R22, 0x2e0, RZ ;  /* 0x000002e0166d7810 */ /* 0x000fe20007ffe0ff */
[----:B------:R-:W-:Y:S01]  /*6200*/  FMUL.FTZ R4, R4, 1.4426950216293334961 ;  /* 0x3fb8aa3b04047820 */ /* 0x000fe20000410000 */
[----:B------:R-:W-:-:S03]  /*6210*/  LEA.HI.SX32 R107, R107, R22, 0x1b ;  /* 0x000000166b6b7211 */ /* 0x000fc600078fdaff */
[----:B------:R0:W-:Y:S01]  /*6220*/  MUFU.COS R188, R115 ;  /* 0x0000007300bc7308 */ /* 0x0001e20000000000 */
[----:B------:R-:W-:Y:S01]  /*6230*/  IADD3 R111, PT, PT, R22, 0x300, RZ ;  /* 0x00000300166f7810 */ /* 0x000fe20007ffe0ff */
[----:B------:R-:W-:Y:S01]  /*6240*/  FMUL.RZ R153, R7, 0.15915493667125701904 ;  /* 0x3e22f98307997820 */ /* 0x000fe2000040c000 */
[----:B------:R-:W-:Y:S01]  /*6250*/  FMUL.FTZ R7, R92, UR45 ;  /* 0x0000002d5c077c20 */ /* 0x000fe20008410000 */
[----:B------:R1:W-:Y:S01]  /*6260*/  STS [R146+0x880], R123 ;  /* 0x0008807b92007388 */ /* 0x0003e20000000800 */
[-C--:B------:R-:W-:Y:S01]  /*6270*/  LEA.HI.SX32 R109, R109, R22.reuse, 0x1b ;  /* 0x000000166d6d7211 */ /* 0x080fe200078fdaff */
[----:B0-----:R-:W-:Y:S01]  /*6280*/  FMUL.RZ R115, R105, 0.15915493667125701904 ;  /* 0x3e22f98369737820 */ /* 0x001fe2000040c000 */
[C---:B------:R-:W-:Y:S01]  /*6290*/  IADD3 R105, PT, PT, R22.reuse, 0x320, RZ ;  /* 0x0000032016697810 */ /* 0x040fe20007ffe0ff */
[----:B------:R-:W-:Y:S01]  /*62a0*/  MUFU.SIN R165, R113 ;  /* 0x0000007100a57308 */ /* 0x000fe20000000400 */
[----:B------:R-:W-:Y:S02]  /*62b0*/  LEA.HI.SX32 R111, R111, R22, 0x1b ;  /* 0x000000166f6f7211 */ /* 0x000fe400078fdaff */
[----:B-1----:R-:W-:Y:S01]  /*62c0*/  LEA R146, R107, UR32, 0x2 ;  /* 0x000000206b927c11 */ /* 0x002fe2000f8e10ff */
[----:B------:R0:W-:Y:S01]  /*62d0*/  STS [R148+0x900], R125 ;  /* 0x0009007d94007388 */ /* 0x0001e20000000800 */
[----:B------:R-:W-:-:S03]  /*62e0*/  IADD3 R107, PT, PT, R22, 0x340, RZ ;  /* 0x00000340166b7810 */ /* 0x000fc60007ffe0ff */
[----:B------:R1:W-:Y:S01]  /*62f0*/  MUFU.COS R167, R113 ;  /* 0x0000007100a77308 */ /* 0x0003e20000000000 */
[----:B------:R-:W-:Y:S01]  /*6300*/  LEA.HI.SX32 R105, R105, R22, 0x1b ;  /* 0x0000001669697211 */ /* 0x000fe200078fdaff */
[----:B------:R-:W-:Y:S01]  /*6310*/  FMUL.RZ R155, R7, 0.15915493667125701904 ;  /* 0x3e22f983079b7820 */ /* 0x000fe2000040c000 */
[----:B------:R3:W-:Y:S05]  /*6320*/  STS [R150+0x980], R127 ;  /* 0x0009807f96007388 */ /* 0x0007ea0000000800 */
[----:B------:R-:W-:Y:S01]  /*6330*/  MUFU.SIN R198, R115 ;  /* 0x0000007300c67308 */ /* 0x000fe20000000400 */
[----:B-1----:R-:W-:Y:S01]  /*6340*/  FMUL.FTZ R113, R57, R4 ;  /* 0x0000000439717220 */ /* 0x002fe20000410000 */
[----:B------:R-:W-:Y:S01]  /*6350*/  STS [R152+0xa00], R129 ;  /* 0x000a008198007388 */ /* 0x000fe20000000800 */
[----:B0-----:R-:W-:-:S05]  /*6360*/  LEA R148, R109, UR32, 0x2 ;  /* 0x000000206d947c11 */ /* 0x001fca000f8e10ff */
[----:B------:R0:W-:Y:S01]  /*6370*/  MUFU.COS R200, R115 ;  /* 0x0000007300c87308 */ /* 0x0001e20000000000 */
[----:B---3--:R-:W-:Y:S01]  /*6380*/  LEA R150, R111, UR32, 0x2 ;  /* 0x000000206f967c11 */ /* 0x008fe2000f8e10ff */
[----:B-----5:R1:W-:Y:S01]  /*6390*/  STS [R144+0xa80], R131 ;  /* 0x000a808390007388 */ /* 0x0203e20000000800 */
[C---:B------:R-:W-:Y:S01]  /*63a0*/  IADD3 R109, PT, PT, R22.reuse, 0x360, RZ ;  /* 0x00000360166d7810 */ /* 0x040fe20007ffe0ff */
[----:B------:R-:W-:Y:S01]  /*63b0*/  FMUL.FTZ R7, R63, UR45 ;  /* 0x0000002d3f077c20 */ /* 0x000fe20008410000 */
[----:B------:R-:W-:Y:S01]  /*63c0*/  LEA.HI.SX32 R107, R107, R22, 0x1b ;  /* 0x000000166b6b7211 */ /* 0x000fe200078fdaff */
[----:B0-----:R-:W-:Y:S02]  /*63d0*/  FMUL.FTZ R115, R59, R4 ;  /* 0x000000043b737220 */ /* 0x001fe40000410000 */
[----:B------:R-:W-:Y:S01]  /*63e0*/  MUFU.SIN R16, R9 ;  /* 0x0000000900107308 */ /* 0x000fe20000000400 */
[----:B------:R-:W-:Y:S02]  /*63f0*/  IADD3 R111, PT, PT, R22, 0x380, RZ ;  /* 0x00000380166f7810 */ /* 0x000fe40007ffe0ff */
[----:B-1----:R-:W-:-:S05]  /*6400*/  LEA R144, R105, UR32, 0x2 ;  /* 0x0000002069907c11 */ /* 0x002fca000f8e10ff */
[----:B------:R-:W0:Y:S01]  /*6410*/  MUFU.COS R17, R9 ;  /* 0x0000000900117308 */ /* 0x000e220000000000 */
[----:B------:R-:W-:-:S07]  /*6420*/  IADD3 R105, PT, PT, R22, 0x3a0, RZ ;  /* 0x000003a016697810 */ /* 0x000fce0007ffe0ff */
[----:B------:R-:W-:Y:S01]  /*6430*/  MUFU.SIN R151, R10 ;  /* 0x0000000a00977308 */ /* 0x000fe20000000400 */
[----:B------:R-:W-:-:S07]  /*6440*/  LEA.HI.SX32 R109, R109, R22, 0x1b ;  /* 0x000000166d6d7211 */ /* 0x000fce00078fdaff */
[----:B------:R-:W1:Y:S01]  /*6450*/  MUFU.COS R18, R10 ;  /* 0x0000000a00127308 */ /* 0x000e620000000000 */
[----:B------:R-:W-:Y:S01]  /*6460*/  LEA R107, R107, UR32, 0x2 ;  /* 0x000000206b6b7c11 */ /* 0x000fe2000f8e10ff */
[----:B------:R-:W-:-:S06]  /*6470*/  FMUL.RZ R157, R7, 0.15915493667125701904 ;  /* 0x3e22f983079d7820 */ /* 0x000fcc000040c000 */
[----:B------:R-:W-:Y:S01]  /*6480*/  MUFU.SIN R212, R117 ;  /* 0x0000007500d47308 */ /* 0x000fe20000000400 */
[----:B------:R3:W-:Y:S01]  /*6490*/  STS [R146+0xb00], R133 ;  /* 0x000b008592007388 */ /* 0x0007e20000000800 */
[----:B------:R-:W-:-:S06]  /*64a0*/  LEA.HI.SX32 R111, R111, R22, 0x1b ;  /* 0x000000166f6f7211 */ /* 0x000fcc00078fdaff */
[----:B------:R4:W-:Y:S01]  /*64b0*/  MUFU.COS R210, R117 ;  /* 0x0000007500d27308 */ /* 0x0009e20000000000 */
[----:B------:R-:W-:Y:S01]  /*64c0*/  FMUL.FTZ R7, R94, UR45 ;  /* 0x0000002d5e077c20 */ /* 0x000fe20008410000 */
[----:B------:R5:W-:Y:S01]  /*64d0*/  STS [R148+0xb80], R135 ;  /* 0x000b808794007388 */ /* 0x000be20000000800 */
[----:B------:R-:W-:Y:S01]  /*64e0*/  LEA.HI.SX32 R105, R105, R22, 0x1b ;  /* 0x0000001669697211 */ /* 0x000fe200078fdaff */
[----:B----4-:R-:W-:-:S04]  /*64f0*/  FMUL.FTZ R117, R92, R4 ;  /* 0x000000045c757220 */ /* 0x010fc80000410000 */
[----:B------:R-:W4:Y:S01]  /*6500*/  MUFU.SIN R11, R155 ;  /* 0x0000009b000b7308 */ /* 0x000f220000000400 */
[----:B------:R-:W-:Y:S01]  /*6510*/  STS [R150+0xc00], R145 ;  /* 0x000c009196007388 */ /* 0x000fe20000000800 */
[----:B---3--:R-:W-:-:S06]  /*6520*/  LEA R146, R109, UR32, 0x2 ;  /* 0x000000206d927c11 */ /* 0x008fcc000f8e10ff */
[----:B------:R-:W3:Y:S01]  /*6530*/  MUFU.COS R140, R155 ;  /* 0x0000009b008c7308 */ /* 0x000ee20000000000 */
[----:B------:R-:W-:Y:S07]  /*6540*/  STS [R144+0xc80], R139 ;  /* 0x000c808b90007388 */ /* 0x000fee0000000800 */
[----:B------:R-:W0:Y:S04]  /*6550*/  MUFU.EX2 R113, R113 ;  /* 0x0000007100717308 */ /* 0x000e280000000800 */
[----:B------:R-:W1:Y:S01]  /*6560*/  MUFU.EX2 R115, R115 ;  /* 0x0000007300737308 */ /* 0x000e620000000800 */
[----:B------:R-:W-:-:S03]  /*6570*/  FMUL.FTZ R5, R88, UR45 ;  /* 0x0000002d58057c20 */ /* 0x000fc60008410000 */
[----:B------:R-:W4:Y:S01]  /*6580*/  MUFU.EX2 R117, R117 ;  /* 0x0000007500757308 */ /* 0x000f220000000800 */
[----:B-----5:R-:W-:Y:S01]  /*6590*/  LEA R148, R111, UR32, 0x2 ;  /* 0x000000206f947c11 */ /* 0x020fe2000f8e10ff */
[----:B------:R5:W-:Y:S01]  /*65a0*/  STS [R107+0xd00], R142 ;  /* 0x000d008e6b007388 */ /* 0x000be20000000800 */
[----:B------:R-:W-:Y:S01]  /*65b0*/  FMUL.RZ R159, R7, 0.15915493667125701904 ;  /* 0x3e22f983079f7820 */ /* 0x000fe2000040c000 */
[----:B------:R-:W-:Y:S01]  /*65c0*/  FMUL.FTZ R7, R65, UR45 ;  /* 0x0000002d41077c20 */ /* 0x000fe20008410000 */
[----:B------:R-:W-:Y:S01]  /*65d0*/  FMUL.RZ R8, R5, 0.15915493667125701904 ;  /* 0x3e22f98305087820 */ /* 0x000fe2000040c000 */
[----:B------:R-:W-:Y:S01]  /*65e0*/  STS [R146+0xd80], R143 ;  /* 0x000d808f92007388 */ /* 0x000fe20000000800 */
[----:B-----5:R-:W-:-:S03]  /*65f0*/  LEA R142, R105, UR32, 0x2 ;  /* 0x00000020698e7c11 */ /* 0x020fc6000f8e10ff */
[----:B--2---:R-:W-:Y:S01]  /*6600*/  STS [R148+0xe00], R147 ;  /* 0x000e009394007388 */ /* 0x004fe20000000800 */
[----:B------:R-:W-:Y:S01]  /*6610*/  FMUL.RZ R160, R7, 0.15915493667125701904 ;  /* 0x3e22f98307a07820 */ /* 0x000fe2000040c000 */
[----:B------:R-:W-:Y:S01]  /*6620*/  FMUL.FTZ R107, R90, R4 ;  /* 0x000000045a6b7220 */ /* 0x000fe20000410000 */
[C---:B------:R-:W-:Y:S01]  /*6630*/  IADD3 R109, PT, PT, R22.reuse, 0x3c0, RZ ;  /* 0x000003c0166d7810 */ /* 0x040fe20007ffe0ff */
[----:B------:R2:W-:Y:S01]  /*6640*/  STS [R142+0xe80], R13 ;  /* 0x000e800d8e007388 */ /* 0x0005e20000000800 */
[C---:B0-----:R-:W-:Y:S01]  /*6650*/  FMUL.FTZ R17, R113.reuse, R17 ;  /* 0x0000001171117220 */ /* 0x041fe20000410000 */
[----:B------:R-:W-:Y:S01]  /*6660*/  FMUL.FTZ R16, R113, R16 ;  /* 0x0000001071107220 */ /* 0x000fe20000410000 */
[----:B-1----:R-:W-:Y:S01]  /*6670*/  FMUL.FTZ R18, R115, R18 ;  /* 0x0000001273127220 */ /* 0x002fe20000410000 */
[----:B------:R-:W-:Y:S01]  /*6680*/  IADD3 R111, PT, PT, R22, 0x3e0, RZ ;  /* 0x000003e0166f7810 */ /* 0x000fe20007ffe0ff */
[-C--:B------:R-:W-:Y:S01]  /*6690*/  FMUL.FTZ R113, R94, R4.reuse ;  /* 0x000000045e717220 */ /* 0x080fe20000410000 */
[----:B------:R-:W-:Y:S01]  /*66a0*/  MUFU.SIN R5, R8 ;  /* 0x0000000800057308 */ /* 0x000fe20000000400 */
[-C--:B------:R-:W-:Y:S01]  /*66b0*/  FMUL.FTZ R105, R61, R4.reuse ;  /* 0x000000043d697220 */ /* 0x080fe20000410000 */
[----:B--2---:R-:W-:Y:S01]  /*66c0*/  FMUL.FTZ R13, R115, R151 ;  /* 0x00000097730d7220 */ /* 0x004fe20000410000 */
[----:B------:R-:W-:Y:S01]  /*66d0*/  FMUL.FTZ R115, R65, R4 ;  /* 0x0000000441737220 */ /* 0x000fe20000410000 */
[----:B------:R-:W-:-:S04]  /*66e0*/  LEA.HI.SX32 R109, R109, R22, 0x1b ;  /* 0x000000166d6d7211 */ /* 0x000fc800078fdaff */
[----:B------:R-:W-:Y:S01]  /*66f0*/  MUFU.COS R6, R8 ;  /* 0x0000000800067308 */ /* 0x000fe20000000000 */
[----:B----4-:R-:W-:Y:S01]  /*6700*/  FMUL.FTZ R11, R117, R11 ;  /* 0x0000000b750b7220 */ /* 0x010fe20000410000 */
[----:B------:R-:W-:-:S06]  /*6710*/  LEA.HI.SX32 R111, R111, R22, 0x1b ;  /* 0x000000166f6f7211 */ /* 0x000fcc00078fdaff */
[----:B------:R-:W0:Y:S01]  /*6720*/  MUFU.SIN R19, R136 ;  /* 0x0000008800137308 */ /* 0x000e220000000400 */
[----:B------:R-:W-:-:S07]  /*6730*/  LEA R109, R109, UR32, 0x2 ;  /* 0x000000206d6d7c11 */ /* 0x000fce000f8e10ff */
[----:B------:R-:W-:Y:S01]  /*6740*/  MUFU.COS R149, R136 ;  /* 0x0000008800957308 */ /* 0x000fe20000000000 */
[----:B------:R-:W-:-:S07]  /*6750*/  R2UR UR46, R2 ;  /* 0x00000000022e72ca */ /* 0x000fce00000e0000 */
[----:B------:R-:W-:Y:S01]  /*6760*/  MUFU.SIN R137, R153 ;  /* 0x0000009900897308 */ /* 0x000fe20000000400 */
[----:B------:R-:W-:-:S07]  /*6770*/  LEA R111, R111, UR32, 0x2 ;  /* 0x000000206f6f7c11 */ /* 0x000fce000f8e10ff */
[----:B------:R-:W1:Y:S01]  /*6780*/  MUFU.COS R141, R153 ;  /* 0x00000099008d7308 */ /* 0x000e620000000000 */
[----:B------:R-:W-:-:S07]  /*6790*/  SHF.L.U32 R2, R22, 0x5, RZ ;  /* 0x0000000516027819 */ /* 0x000fce00000006ff */
[----:B------:R-:W-:Y:S08]  /*67a0*/  MUFU.SIN R8, R159 ;  /* 0x0000009f00087308 */ /* 0x000ff00000000400 */
[----:B------:R-:W-:Y:S08]  /*67b0*/  MUFU.COS R9, R159 ;  /* 0x0000009f00097308 */ /* 0x000ff00000000000 */
[----:B------:R-:W-:Y:S08]  /*67c0*/  MUFU.SIN R7, R160 ;  /* 0x000000a000077308 */ /* 0x000ff00000000400 */
[----:B------:R-:W2:Y:S08]  /*67d0*/  MUFU.COS R136, R160 ;  /* 0x000000a000887308 */ /* 0x000eb00000000000 */
[----:B------:R3:W0:Y:S04]  /*67e0*/  MUFU.EX2 R144, R107 ;  /* 0x0000006b00907308 */ /* 0x0006280000000800 */
[----:B------:R-:W1:Y:S01]  /*67f0*/  MUFU.EX2 R146, R105 ;  /* 0x0000006900927308 */ /* 0x000e620000000800 */
[----:B---3--:R-:W-:Y:S01]  /*6800*/  FMUL.FTZ R107, R117, R140 ;  /* 0x0000008c756b7220 */ /* 0x008fe20000410000 */
[----:B------:R-:W-:-:S02]  /*6810*/  FMUL.FTZ R117, R98, R4 ;  /* 0x0000000462757220 */ /* 0x000fc40000410000 */
[----:B------:R-:W-:Y:S04]  /*6820*/  MUFU.EX2 R113, R113 ;  /* 0x0000007100717308 */ /* 0x000fe80000000800 */
[----:B------:R-:W2:Y:S01]  /*6830*/  MUFU.EX2 R115, R115 ;  /* 0x0000007300737308 */ /* 0x000ea20000000800 */
[----:B------:R-:W-:Y:S01]  /*6840*/  STS [R109+0xf00], R12 ;  /* 0x000f000c6d007388 */ /* 0x000fe20000000800 */
[----:B------:R-:W-:Y:S02]  /*6850*/  LEA.HI.SX32 R2, R2, R2, 0x1b ;  /* 0x0000000202027211 */ /* 0x000fe400078fdaff */
[----:B------:R-:W3:Y:S01]  /*6860*/  MUFU.EX2 R117, R117 ;  /* 0x0000007500757308 */ /* 0x000ee20000000800 */
[----:B------:R4:W-:Y:S01]  /*6870*/  STS [R111+0xf80], R14 ;  /* 0x000f800e6f007388 */ /* 0x0009e20000000800 */
[----:B------:R-:W-:Y:S01]  /*6880*/  LEA R2, R2, UR32, 0x2 ;  /* 0x0000002002027c11 */ /* 0x000fe2000f8e10ff */
[----:B0-----:R-:W-:Y:S01]  /*6890*/  FMUL.FTZ R19, R144, R19 ;  /* 0x0000001390137220 */ /* 0x001fe20000410000 */
[----:B-1----:R-:W-:Y:S01]  /*68a0*/  FMUL.FTZ R105, R146, R141 ;  /* 0x0000008d92697220 */ /* 0x002fe20000410000 */
[----:B------:R-:W-:Y:S01]  /*68b0*/  NOP ;  /* 0x0000000000007918 */ /* 0x000fe20000000000 */
[----:B----4-:R-:W-:Y:S01]  /*68c0*/  FMUL.FTZ R111, R67, R4 ;  /* 0x00000004436f7220 */ /* 0x010fe20000410000 */
[----:B------:R-:W-:Y:S01]  /*68d0*/  FMUL.FTZ R14, R144, R149 ;  /* 0x00000095900e7220 */ /* 0x000fe20000410000 */
[----:B------:R-:W-:Y:S01]  /*68e0*/  FMUL.FTZ R12, R146, R137 ;  /* 0x00000089920c7220 */ /* 0x000fe20000410000 */
[----:B--2---:R-:W-:Y:S01]  /*68f0*/  FMUL.FTZ R150, R115, R136 ;  /* 0x0000008873967220 */ /* 0x004fe20000410000 */
[----:B------:R0:W-:Y:S01]  /*6900*/  MUFU.EX2 R140, R111 ;  /* 0x0000006f008c7308 */ /* 0x0001e20000000800 */
[C---:B------:R-:W-:Y:S01]  /*6910*/  FMUL.FTZ R146, R113.reuse, R9 ;  /* 0x0000000971927220 */ /* 0x040fe20000410000 */
[----:B------:R-:W-:Y:S01]  /*6920*/  FMUL.FTZ R144, R113, R8 ;  /* 0x0000000871907220 */ /* 0x000fe20000410000 */
[----:B------:R-:W-:Y:S01]  /*6930*/  FMUL.FTZ R148, R115, R7 ;  /* 0x0000000773947220 */ /* 0x000fe20000410000 */
[-C--:B------:R-:W-:Y:S01]  /*6940*/  FMUL.FTZ R8, R69, R4.reuse ;  /* 0x0000000445087220 */ /* 0x080fe20000410000 */
[----:B------:R-:W1:Y:S01]  /*6950*/  LDS R170, [R2+0x44] ;  /* 0x0000440002aa7984 */ /* 0x000e620000000800 */
[----:B0-----:R-:W-:-:S03]  /*6960*/  FMUL.FTZ R111, R102, R4 ;  /* 0x00000004666f7220 */ /* 0x001fc60000410000 */
[----:B------:R-:W0:Y:S01]  /*6970*/  LDS R115, [R2+0x4c] ;  /* 0x00004c0002737984 */ /* 0x000e220000000800 */
[----:B------:R-:W-:-:S03]  /*6980*/  FMUL.FTZ R153, R96, UR45 ;  /* 0x0000002d60997c20 */ /* 0x000fc60008410000 */
[----:B------:R-:W2:Y:S01]  /*6990*/  LDS R172, [R2+0x54] ;  /* 0x0000540002ac7984 */ /* 0x000ea20000000800 */
[----:B---3--:R-:W-:-:S03]  /*69a0*/  FMUL.FTZ R188, R117, R188 ;  /* 0x000000bc75bc7220 */ /* 0x008fc60000410000 */
[----:B------:R-:W3:Y:S01]  /*69b0*/  LDS R113, [R2+0x5c] ;  /* 0x00005c0002717984 */ /* 0x000ee20000000800 */
[----:B------:R-:W-:-:S03]  /*69c0*/  FMUL.FTZ R186, R117, R186 ;  /* 0x000000ba75ba7220 */ /* 0x000fc60000410000 */
[----:B------:R-:W4:Y:S01]  /*69d0*/  LDS R160, [R2+0x64] ;  /* 0x0000640002a07984 */ /* 0x000f220000000800 */
[----:B------:R5:W-:Y:S03]  /*69e0*/  MUFU.EX2 R220, R111 ;  /* 0x0000006f00dc7308 */ /* 0x000be60000000800 */
[----:B------:R-:W4:Y:S04]  /*69f0*/  LDS R228, [R2+0x6c] ;  /* 0x00006c0002e47984 */ /* 0x000f280000000800 */
[----:B------:R-:W4:Y:S04]  /*6a00*/  LDS R226, [R2+0x74] ;  /* 0x0000740002e27984 */ /* 0x000f280000000800 */
[----:B------:R-:W4:Y:S01]  /*6a10*/  LDS R183, [R2+0x7c] ;  /* 0x00007c0002b77984 */ /* 0x000f220000000800 */
[----:B------:R-:W-:Y:S01]  /*6a20*/  FMUL.FTZ R9, R100, R4 ;  /* 0x0000000464097220 */ /* 0x000fe20000410000 */
[----:B------:R-:W1:Y:S02]  /*6a30*/  MUFU.EX2 R8, R8 ;  /* 0x0000000800087308 */ /* 0x000e640000000800 */
[----:B------:R-:W-:Y:S01]  /*6a40*/  LDS R236, [R2+0x40] ;  /* 0x0000400002ec7984 */ /* 0x000fe20000000800 */
[----:B------:R-:W-:-:S03]  /*6a50*/  FMUL.RZ R153, R153, 0.15915493667125701904 ;  /* 0x3e22f98399997820 */ /* 0x000fc6000040c000 */
[----:B------:R-:W4:Y:S04]  /*6a60*/  LDS R117, [R2+0x48] ;  /* 0x0000480002757984 */ /* 0x000f280000000800 */
[----:B------:R-:W-:Y:S04]  /*6a70*/  LDS R234, [R2+0x50] ;  /* 0x0000500002ea7984 */ /* 0x000fe80000000800 */
[----:B-----5:R-:W5:Y:S04]  /*6a80*/  LDS R111, [R2+0x58] ;  /* 0x00005800026f7984 */ /* 0x020f680000000800 */
[----:B------:R-:W5:Y:S04]  /*6a90*/  LDS R232, [R2+0x60] ;  /* 0x0000600002e87984 */ /* 0x000f680000000800 */
[----:B------:R-:W5:Y:S04]  /*6aa0*/  LDS R230, [R2+0x68] ;  /* 0x0000680002e67984 */ /* 0x000f680000000800 */
[----:B------:R-:W5:Y:S04]  /*6ab0*/  LDS R224, [R2+0x70] ;  /* 0x0000700002e07984 */ /* 0x000f680000000800 */
[----:B------:R-:W5:Y:S01]  /*6ac0*/  LDS R179, [R2+0x78] ;  /* 0x0000780002b37984 */ /* 0x000f620000000800 */
[----:B------:R-:W-:Y:S01]  /*6ad0*/  FMUL.FTZ R7, R102, UR45 ;  /* 0x0000002d66077c20 */ /* 0x000fe20008410000 */
[-C--:B------:R-:W-:Y:S01]  /*6ae0*/  FMUL.FTZ R109, R96, R4.reuse ;  /* 0x00000004606d7220 */ /* 0x080fe20000410000 */
[----:B------:R-:W0:Y:S01]  /*6af0*/  MUFU.EX2 R9, R9 ;  /* 0x0000000900097308 */ /* 0x000e220000000800 */
[----:B------:R-:W-:Y:S01]  /*6b00*/  ULOP3.LUT UR29, UR29, 0x100, URZ, 0xc0, !UPT ;  /* 0x000001001d1d7892 */ /* 0x000fe2000f8ec0ff */
[----:B------:R-:W-:Y:S01]  /*6b10*/  FMUL.RZ R135, R7, 0.15915493667125701904 ;  /* 0x3e22f98307877820 */ /* 0x000fe2000040c000 */
[-C--:B------:R-:W-:Y:S01]  /*6b20*/  FMUL.FTZ R119, R63, R4.reuse ;  /* 0x000000043f777220 */ /* 0x080fe20000410000 */
[----:B------:R-:W-:Y:S01]  /*6b30*/  MUFU.SIN R174, R153 ;  /* 0x0000009900ae7308 */ /* 0x000fe20000000400 */
[----:B------:R-:W-:Y:S01]  /*6b40*/  FMUL.FTZ R7, R88, R4 ;  /* 0x0000000458077220 */ /* 0x000fe20000410000 */
[----:B------:R-:W-:Y:S01]  /*6b50*/  ISETP.NE.AND P2, PT, R138, RZ, PT ;  /* 0x000000ff8a00720c */ /* 0x000fe20003f45270 */
[----:B------:R-:W2:Y:S01]  /*6b60*/  LDS R129, [R2] ;  /* 0x0000000002817984 */ /* 0x000ea20000000800 */
[----:B------:R-:W-:-:S02]  /*6b70*/  R2UR UR47, R3 ;  /* 0x00000000032f72ca */ /* 0x000fc400000e0000 */
[----:B------:R-:W-:Y:S01]  /*6b80*/  ISETP.NE.AND P3, PT, R138, 0x1f, PT ;  /* 0x0000001f8a00780c */ /* 0x000fe20003f65270 */
[----:B------:R-:W2:Y:S01]  /*6b90*/  LDS R131, [R2+0x4] ;  /* 0x0000040002837984 */ /* 0x000ea20000000800 */
[----:B------:R-:W3:Y:S01]  /*6ba0*/  MUFU.COS R176, R153 ;  /* 0x0000009900b07308 */ /* 0x000ee20000000000 */
[C---:B-1----:R-:W-:Y:S01]  /*6bb0*/  FMUL.FTZ R167, R8.reuse, R167 ;  /* 0x000000a708a77220 */ /* 0x042fe20000410000 */
[----:B------:R-:W-:Y:S01]  /*6bc0*/  FMUL.FTZ R165, R8, R165 ;  /* 0x000000a508a57220 */ /* 0x000fe20000410000 */
[----:B------:R-:W1:Y:S01]  /*6bd0*/  LDS R180, [R2+0x8] ;  /* 0x0000080002b47984 */ /* 0x000e620000000800 */
[----:B------:R-:W-:Y:S03]  /*6be0*/  BSSY.RECONVERGENT B0, `(.L_x_12681) ;  /* 0x0000052000007945 */ /* 0x000fe60003800200 */
[----:B------:R-:W1:Y:S01]  /*6bf0*/  LDS R164, [R2+0xc] ;  /* 0x00000c0002a47984 */ /* 0x000e620000000800 */
[----:B------:R-:W3:Y:S01]  /*6c00*/  MUFU.EX2 R109, R109 ;  /* 0x0000006d006d7308 */ /* 0x000ee20000000800 */
[----:B------:R-:W-:-:S02]  /*6c10*/  FMUL.FTZ R8, R71, R4 ;  /* 0x0000000447087220 */ /* 0x000fc40000410000 */
[----:B------:R-:W1:Y:S01]  /*6c20*/  LDS R166, [R2+0x10] ;  /* 0x0000100002a67984 */ /* 0x000e620000000800 */
[----:B------:R-:W-:Y:S01]  /*6c30*/  MUFU.SIN R133, R135 ;  /* 0x0000008700857308 */ /* 0x000fe20000000400 */
[C---:B0-----:R-:W-:Y:S01]  /*6c40*/  FMUL.FTZ R200, R9.reuse, R200 ;  /* 0x000000c809c87220 */ /* 0x041fe20000410000 */
[----:B------:R-:W-:Y:S01]  /*6c50*/  FMUL.FTZ R198, R9, R198 ;  /* 0x000000c609c67220 */ /* 0x000fe20000410000 */
[----:B------:R-:W-:Y:S01]  /*6c60*/  UIADD3 UR29, UPT, UPT, UR29, UR8, URZ ;  /* 0x000000081d1d7290 */ /* 0x000fe2000fffe0ff */
[----:B------:R-:W0:Y:S04]  /*6c70*/  LDS R168, [R2+0x14] ;  /* 0x0000140002a87984 */ /* 0x000e280000000800 */
[----:B------:R-:W4:Y:S01]  /*6c80*/  MUFU.EX2 R7, R7 ;  /* 0x0000000700077308 */ /* 0x000f220000000800 */
[----:B------:R-:W0:Y:S03]  /*6c90*/  LDS R127, [R2+0x18] ;  /* 0x00001800027f7984 */ /* 0x000e260000000800 */
[----:B------:R-:W5:Y:S08]  /*6ca0*/  MUFU.COS R135, R135 ;  /* 0x0000008700877308 */ /* 0x000f700000000000 */
[----:B------:R-:W-:Y:S08]  /*6cb0*/  MUFU.SIN R159, R154 ;  /* 0x0000009a009f7308 */ /* 0x000ff00000000400 */
[----:B------:R-:W2:Y:S01]  /*6cc0*/  MUFU.COS R161, R154 ;  /* 0x0000009a00a17308 */ /* 0x000ea20000000000 */
[C---:B---3--:R-:W-:Y:S01]  /*6cd0*/  FMUL.FTZ R176, R109.reuse, R176 ;  /* 0x000000b06db07220 */ /* 0x048fe20000410000 */
[----:B------:R-:W-:-:S06]  /*6ce0*/  FMUL.FTZ R174, R109, R174 ;  /* 0x000000ae6dae7220 */ /* 0x000fcc0000410000 */
[----:B------:R-:W-:Y:S01]  /*6cf0*/  MUFU.SIN R15, R157 ;  /* 0x0000009d000f7308 */ /* 0x000fe20000000400 */
[----:B------:R-:W-:Y:S01]  /*6d00*/  IADD3 R109, PT, PT, R138, 0x200, RZ ;  /* 0x000002008a6d7810 */ /* 0x000fe20007ffe0ff */
[----:B------:R-:W3:Y:S06]  /*6d10*/  LDS R123, [R2+0x20] ;  /* 0x00002000027b7984 */ /* 0x000eec0000000800 */
[----:B------:R-:W1:Y:S01]  /*6d20*/  MUFU.COS R10, R157 ;  /* 0x0000009d000a7308 */ /* 0x000e620000000000 */
[----:B------:R-:W-:Y:S01]  /*6d30*/  MOV R136, UR29 ;  /* 0x0000001d00887c02 */ /* 0x000fe20008000f00 */
[----:B------:R-:W0:Y:S04]  /*6d40*/  LDS R125, [R2+0x24] ;  /* 0x00002400027d7984 */ /* 0x000e280000000800 */
[----:B------:R-:W0:Y:S02]  /*6d50*/  LDS R121, [R2+0x28] ;  /* 0x0000280002797984 */ /* 0x000e240000000800 */
[----:B------:R-:W1:Y:S02]  /*6d60*/  MUFU.EX2 R9, R8 ;  /* 0x0000000800097308 */ /* 0x000e640000000800 */
[----:B------:R-:W0:Y:S02]  /*6d70*/  LDS R202, [R2+0x30] ;  /* 0x0000300002ca7984 */ /* 0x000e240000000800 */
[----:B------:R-:W3:Y:S01]  /*6d80*/  MUFU.EX2 R119, R119 ;  /* 0x0000007700777308 */ /* 0x000ee20000000800 */
[C---:B----4-:R-:W-:Y:S01]  /*6d90*/  FMUL.FTZ R4, R7.reuse, R6 ;  /* 0x0000000607047220 */ /* 0x050fe20000410000 */
[----:B------:R-:W-:Y:S01]  /*6da0*/  SEL R6, R136, R109, !P2 ;  /* 0x0000006d88067207 */ /* 0x000fe20005000000 */
[----:B------:R-:W-:Y:S01]  /*6db0*/  FMUL.FTZ R5, R7, R5 ;  /* 0x0000000507057220 */ /* 0x000fe20000410000 */
[----:B-----5:R-:W-:Y:S01]  /*6dc0*/  FMUL.FTZ R218, R220, R135 ;  /* 0x00000087dcda7220 */ /* 0x020fe20000410000 */
[----:B--2---:R-:W-:Y:S01]  /*6dd0*/  FMUL.FTZ R161, R140, R161 ;  /* 0x000000a18ca17220 */ /* 0x004fe20000410000 */
[----:B------:R-:W-:Y:S01]  /*6de0*/  LEA R6, R6, UR32, 0x3 ;  /* 0x0000002006067c11 */ /* 0x000fe2000f8e18ff */
[----:B------:R-:W-:Y:S01]  /*6df0*/  FMUL.FTZ R159, R140, R159 ;  /* 0x0000009f8c9f7220 */ /* 0x000fe20000410000 */
[----:B------:R-:W-:Y:S01]  /*6e00*/  FMUL.FTZ R220, R220, R133 ;  /* 0x00000085dcdc7220 */ /* 0x000fe20000410000 */
[----:B------:R-:W-:Y:S01]  /*6e10*/  FMUL.FTZ R3, R170, UR46 ;  /* 0x0000002eaa037c20 */ /* 0x000fe20008410000 */
[C---:B-1----:R-:W-:Y:S01]  /*6e20*/  FMUL.FTZ R210, R9.reuse, R210 ;  /* 0x000000d209d27220 */ /* 0x042fe20000410000 */
        /* <DEDUP_REMOVED lines=8> */
[C---:B---3--:R-:W-:Y:S01]  /*6eb0*/  FMUL.FTZ R10, R119.reuse, R10 ;  /* 0x0000000a770a7220 */ /* 0x048fe20000410000 */
[----:B------:R-:W-:Y:S01]  /*6ec0*/  FMUL.FTZ R15, R119, R15 ;  /* 0x0000000f770f7220 */ /* 0x000fe20000410000 */
[----:B------:R-:W1:Y:S01]  /*6ed0*/  LDS R136, [R2+0x1c] ;  /* 0x00001c0002887984 */ /* 0x000e620000000800 */
[----:B------:R-:W-:Y:S01]  /*6ee0*/  FFMA.FTZ R8, R117, UR47, R8 ;  /* 0x0000002f75087c23 */ /* 0x000fe20008010008 */
[----:B------:R-:W-:-:S02]  /*6ef0*/  FFMA.FTZ R140, R111, UR47, R140 ;  /* 0x0000002f6f8c7c23 */ /* 0x000fc4000801008c */
[----:B------:R-:W2:Y:S01]  /*6f00*/  LDS R119, [R2+0x2c] ;  /* 0x00002c0002777984 */ /* 0x000ea20000000800 */
[----:B------:R-:W-:Y:S01]  /*6f10*/  FFMA.FTZ R142, R232, UR47, R9 ;  /* 0x0000002fe88e7c23 */ /* 0x000fe20008010009 */
[----:B------:R-:W-:Y:S02]  /*6f20*/  FFMA.FTZ R152, R230, UR47, R133 ;  /* 0x0000002fe6987c23 */ /* 0x000fe40008010085 */
[----:B------:R-:W3:Y:S01]  /*6f30*/  LDS R242, [R2+0x34] ;  /* 0x0000340002f27984 */ /* 0x000ee20000000800 */
[----:B------:R-:W-:Y:S01]  /*6f40*/  FFMA.FTZ R154, R224, UR47, R135 ;  /* 0x0000002fe09a7c23 */ /* 0x000fe20008010087 */
[----:B------:R-:W-:Y:S02]  /*6f50*/  FFMA.FTZ R156, R179, UR47, R156 ;  /* 0x0000002fb39c7c23 */ /* 0x000fe4000801009c */
[----:B------:R-:W4:Y:S04]  /*6f60*/  LDS R238, [R2+0x38] ;  /* 0x0000380002ee7984 */ /* 0x000f280000000800 */
[----:B------:R5:W0:Y:S04]  /*6f70*/  LDS R240, [R2+0x3c] ;  /* 0x00003c0002f07984 */ /* 0x000a280000000800 */
[----:B------:R1:W-:Y:S01]  /*6f80*/  STS.64 [R6+0x2550], R4 ;  /* 0x0025500406007388 */ /* 0x0003e20000000a00 */
[----:B-----5:R-:W-:Y:S01]  /*6f90*/  FFMA.FTZ R2, R236, UR47, R3 ;  /* 0x0000002fec027c23 */ /* 0x020fe20008010003 */
[----:B------:R-:W-:Y:S01]  /*6fa0*/  FMUL.FTZ R169, R91, -R8 ;  /* 0x800000085ba97220 */ /* 0x000fe20000410000 */
[----:B------:R-:W-:Y:S01]  /*6fb0*/  FMUL.FTZ R173, R95, -R140 ;  /* 0x8000008c5fad7220 */ /* 0x000fe20000410000 */
[----:B------:R-:W-:Y:S01]  /*6fc0*/  FMUL.FTZ R175, R97, -R142 ;  /* 0x8000008e61af7220 */ /* 0x000fe20000410000 */
[----:B------:R-:W-:Y:S01]  /*6fd0*/  FMUL.FTZ R163, R89, -R2 ;  /* 0x8000000259a37220 */ /* 0x000fe20000410000 */
[----:B-1----:R-:W-:Y:S01]  /*6fe0*/  FFMA.FTZ R6, R234, UR47, R7 ;  /* 0x0000002fea067c23 */ /* 0x002fe20008010007 */
        /* <DEDUP_REMOVED lines=15> */
.L_x_12682:
[----:B------:R-:W-:-:S06]  /*70e0*/  LEA R8, R138, UR32, 0x3 ;  /* 0x000000208a087c11 */ /* 0x000fcc000f8e18ff */
[----:B------:R-:W1:Y:S02]  /*70f0*/  LDS.64 R8, [R8+0x3558] ;  /* 0x0035580008087984 */ /* 0x000e640000000a00 */
.L_x_12683:
[----:B------:R-:W-:Y:S05]  /*7100*/  BSYNC.RECONVERGENT B0 ;  /* 0x0000000000007941 */ /* 0x000fea0003800200 */
.L_x_12681:
[----:B------:R-:W-:Y:S01]  /*7110*/  FMUL.FTZ R2, R4, R16 ;  /* 0x0000001004027220 */ /* 0x000fe20000410000 */
[----:B-1----:R-:W-:Y:S01]  /*7120*/  FMUL.FTZ R137, R218, R9 ;  /* 0x00000009da897220 */ /* 0x002fe20000410000 */
[----:B------:R-:W-:Y:S01]  /*7130*/  FMUL.FTZ R158, R41, R88 ;  /* 0x00000058299e7220 */ /* 0x000fe20000410000 */
[-C--:B------:R-:W-:Y:S01]  /*7140*/  FMUL.FTZ R138, RZ, R16.reuse ;  /* 0x00000010ff8a7220 */ /* 0x080fe20000410000 */
[C---:B------:R-:W-:Y:S01]  /*7150*/  FMUL.FTZ R3, R5.reuse, R16 ;  /* 0x0000001005037220 */ /* 0x040fe20000410000 */
[----:B------:R-:W-:Y:S01]  /*7160*/  FFMA.FTZ R6, R5, R17, R2 ;  /* 0x0000001105067223 */ /* 0x000fe20000010002 */
[C---:B------:R-:W-:Y:S01]  /*7170*/  FMUL.FTZ R135, R220.reuse, R9 ;  /* 0x00000009dc877220 */ /* 0x040fe20000410000 */
[----:B------:R-:W-:Y:S01]  /*7180*/  FFMA.FTZ R137, -R220, R8, -R137 ;  /* 0x00000008dc897223 */ /* 0x000fe20000010989 */
[-C--:B------:R-:W-:Y:S01]  /*7190*/  FFMA.FTZ R7, R17, R158.reuse, -R138 ;  /* 0x0000009e11077223 */ /* 0x080fe2000001088a */
[----:B------:R-:W-:Y:S01]  /*71a0*/  FMUL.FTZ R2, R16, R158 ;  /* 0x0000009e10027220 */ /* 0x000fe20000410000 */
[----:B------:R-:W-:Y:S01]  /*71b0*/  FFMA.FTZ R3, R4, R17, -R3 ;  /* 0x0000001104037223 */ /* 0x000fe20000010803 */
[C---:B------:R-:W-:Y:S01]  /*71c0*/  FMUL.FTZ R133, R13.reuse, R6 ;  /* 0x000000060d857220 */ /* 0x040fe20000410000 */
[----:B------:R-:W-:Y:S01]  /*71d0*/  FFMA.FTZ R135, R218, R8, -R135 ;  /* 0x00000008da877223 */ /* 0x000fe20000010887 */
[----:B------:R-:W-:Y:S01]  /*71e0*/  FMUL.FTZ R139, R212, R137 ;  /* 0x00000089d48b7220 */ /* 0x000fe20000410000 */
[----:B------:R-:W-:Y:S01]  /*71f0*/  FFMA.FTZ R2, RZ, R17, R2 ;  /* 0x00000011ff027223 */ /* 0x000fe20000010002 */
[----:B------:R-:W-:Y:S01]  /*7200*/  FFMA.FTZ R7, R40, R57, R7 ;  /* 0x0000003928077223 */ /* 0x000fe20000010007 */
[----:B------:R-:W-:Y:S01]  /*7210*/  FFMA.FTZ R133, R18, R3, -R133 ;  /* 0x0000000312857223 */ /* 0x000fe20000010885 */
[----:B------:R-:W-:Y:S01]  /*7220*/  FFMA.FTZ R143, R210, R135, R139 ;  /* 0x00000087d28f7223 */ /* 0x000fe2000001008b */
[C---:B------:R-:W-:Y:S01]  /*7230*/  FMUL.FTZ R3, R13.reuse, R3 ;  /* 0x000000030d037220 */ /* 0x040fe20000410000 */
[----:B------:R-:W-:Y:S01]  /*7240*/  FMUL.FTZ R139, R212, R135 ;  /* 0x00000087d48b7220 */ /* 0x000fe20000410000 */
[----:B------:R-:W-:Y:S01]  /*7250*/  FADD.FTZ R2, RZ, R2 ;  /* 0x00000002ff027221 */ /* 0x000fe20000010000 */
[----:B------:R-:W-:Y:S01]  /*7260*/  FMUL.FTZ R135, R13, R7 ;  /* 0x000000070d877220 */ /* 0x000fe20000410000 */
[----:B------:R-:W-:Y:S01]  /*7270*/  FMUL.FTZ R222, R183, UR47 ;  /* 0x0000002fb7de7c20 */ /* 0x000fe20008410000 */
[C---:B------:R-:W-:Y:S01]  /*7280*/  FFMA.FTZ R3, R18.reuse, R6, R3 ;  /* 0x0000000612037223 */ /* 0x040fe20000010003 */
[-C--:B------:R-:W-:Y:S01]  /*7290*/  FMUL.FTZ R6, R13, R2.reuse ;  /* 0x000000020d067220 */ /* 0x080fe20000410000 */
[----:B------:R-:W-:Y:S01]  /*72a0*/  FFMA.FTZ R135, R18, R2, R135 ;  /* 0x0000000212877223 */ /* 0x000fe20000010087 */
[----:B------:R-:W-:Y:S01]  /*72b0*/  FFMA.FTZ R222, R179, UR46, -R222 ;  /* 0x0000002eb3de7c23 */ /* 0x000fe200080108de */
[C---:B------:R-:W-:Y:S01]  /*72c0*/  FMUL.FTZ R2, R19.reuse, R133 ;  /* 0x0000008513027220 */ /* 0x040fe20000410000 */
[----:B------:R-:W-:Y:S01]  /*72d0*/  FFMA.FTZ R145, R210, R137, -R139 ;  /* 0x00000089d2917223 */ /* 0x000fe2000001088b */
[----:B------:R-:W-:Y:S01]  /*72e0*/  FMUL.FTZ R137, R19, R3 ;  /* 0x0000000313897220 */ /* 0x000fe20000410000 */
[----:B------:R-:W-:Y:S01]  /*72f0*/  FMUL.FTZ R141, R220, R185 ;  /* 0x000000b9dc8d7220 */ /* 0x000fe20000410000 */
[----:B------:R-:W-:Y:S01]  /*7300*/  FMUL.FTZ R139, R103, R222 ;  /* 0x000000de678b7220 */ /* 0x000fe20000410000 */
[----:B------:R-:W-:Y:S01]  /*7310*/  FFMA.FTZ R2, R14, R3, R2 ;  /* 0x000000030e027223 */ /* 0x000fe20000010002 */
[----:B------:R-:W-:Y:S01]  /*7320*/  FMUL.FTZ R3, R226, UR47 ;  /* 0x0000002fe2037c20 */ /* 0x000fe20008410000 */
[----:B------:R-:W-:Y:S01]  /*7330*/  FFMA.FTZ R7, R18, R7, -R6 ;  /* 0x0000000712077223 */ /* 0x000fe20000010806 */
[----:B------:R-:W-:Y:S01]  /*7340*/  FFMA.FTZ R137, R14, R133, -R137 ;  /* 0x000000850e897223 */ /* 0x000fe20000010889 */
[----:B------:R-:W-:Y:S01]  /*7350*/  FFMA.FTZ R6, R218, R139, R141 ;  /* 0x0000008bda067223 */ /* 0x000fe2000001008d */
[----:B------:R-:W-:Y:S01]  /*7360*/  FMUL.FTZ R133, R198, R145 ;  /* 0x00000091c6857220 */ /* 0x000fe20000410000 */
[----:B------:R-:W-:Y:S01]  /*7370*/  FMUL.FTZ R139, R220, R139 ;  /* 0x0000008bdc8b7220 */ /* 0x000fe20000410000 */
[----:B------:R-:W-:Y:S01]  /*7380*/  FFMA.FTZ R216, R224, UR46, -R3 ;  /* 0x0000002ee0d87c23 */ /* 0x000fe20008010803 */
[-C--:B------:R-:W-:Y:S01]  /*7390*/  FMUL.FTZ R140, R198, R143.reuse ;  /* 0x0000008fc68c7220 */ /* 0x080fe20000410000 */
[----:B------:R-:W-:Y:S01]  /*73a0*/  FADD.FTZ R135, RZ, R135 ;  /* 0x00000087ff877221 */ /* 0x000fe20000010000 */
[----:B------:R-:W-:Y:S01]  /*73b0*/  FFMA.FTZ R142, R200, R143, R133 ;  /* 0x0000008fc88e7223 */ /* 0x000fe20000010085 */
[----:B------:R-:W-:Y:S01]  /*73c0*/  FFMA.FTZ R138, R218, R185, -R139 ;  /* 0x000000b9da8a7223 */ /* 0x000fe2000001088b */
[----:B------:R-:W-:Y:S01]  /*73d0*/  FFMA.FTZ R133, R101, R216, R6 ;  /* 0x000000d865857223 */ /* 0x000fe20000010006 */
[-C--:B------:R-:W-:Y:S01]  /*73e0*/  FMUL.FTZ R6, R12, R2.reuse ;  /* 0x000000020c067220 */ /* 0x080fe20000410000 */
[----:B------:R-:W-:Y:S01]  /*73f0*/  FFMA.FTZ R152, R200, R145, -R140 ;  /* 0x00000091c8987223 */ /* 0x000fe2000001088c */
[----:B------:R-:W-:Y:S01]  /*7400*/  FFMA.FTZ R7, R42, R59, R7 ;  /* 0x0000003b2a077223 */ /* 0x000fe20000010007 */
[----:B------:R-:W-:Y:S01]  /*7410*/  FMUL.FTZ R3, R19, R135 ;  /* 0x0000008713037220 */ /* 0x000fe20000410000 */
[-C--:B------:R-:W-:Y:S01]  /*7420*/  FMUL.FTZ R140, R12, R137.reuse ;  /* 0x000000890c8c7220 */ /* 0x080fe20000410000 */
[----:B------:R-:W-:Y:S01]  /*7430*/  FADD.FTZ R139, R181, R138 ;  /* 0x0000008ab58b7221 */ /* 0x000fe20000010000 */
[----:B------:R-:W-:Y:S01]  /*7440*/  FFMA.FTZ R138, R105, R137, -R6 ;  /* 0x00000089698a7223 */ /* 0x000fe20000010806 */
[----:B------:R-:W-:Y:S01]  /*7450*/  FFMA.FTZ R6, R14, R7, -R3 ;  /* 0x000000070e067223 */ /* 0x000fe20000010803 */
[----:B------:R-:W-:Y:S01]  /*7460*/  FMUL.FTZ R141, R212, R133 ;  /* 0x00000085d48d7220 */ /* 0x000fe20000410000 */
[----:B------:R-:W-:Y:S01]  /*7470*/  FMUL.FTZ R7, R19, R7 ;  /* 0x0000000713077220 */ /* 0x000fe20000410000 */
[----:B------:R-:W-:Y:S01]  /*7480*/  FFMA.FTZ R140, R105, R2, R140 ;  /* 0x00000002698c7223 */ /* 0x000fe2000001008c */
[----:B------:R-:W-:Y:S01]  /*7490*/  FMUL.FTZ R2, R165, R152 ;  /* 0x00000098a5027220 */ /* 0x000fe20000410000 */
[----:B------:R-:W-:Y:S01]  /*74a0*/  FFMA.FTZ R156, R210, R139, -R141 ;  /* 0x0000008bd29c7223 */ /* 0x000fe2000001088d */
[----:B------:R-:W-:Y:S01]  /*74b0*/  FFMA.FTZ R7, R14, R135, R7 ;  /* 0x000000870e077223 */ /* 0x000fe20000010007 */
[----:B------:R-:W-:Y:S01]  /*74c0*/  FMUL.FTZ R139, R212, R139 ;  /* 0x0000008bd48b7220 */ /* 0x000fe20000410000 */
[----:B------:R-:W-:Y:S01]  /*74d0*/  FFMA.FTZ R137, R167, R142, R2 ;  /* 0x0000008ea7897223 */ /* 0x000fe20000010002 */
[----:B------:R-:W-:Y:S01]  /*74e0*/  FMUL.FTZ R2, R11, R140 ;  /* 0x0000008c0b027220 */ /* 0x000fe20000410000 */
[----:B------:R-:W-:Y:S01]  /*74f0*/  FFMA.FTZ R6, R43, R90, R6 ;  /* 0x0000005a2b067223 */ /* 0x000fe20000010006 */
[----:B------:R-:W1:Y:S01]  /*7500*/  @P0 LDC R141, c[0x0][0x38c] ;  /* 0x0000e300ff8d0b82 */ /* 0x000e620000000800 */
[----:B------:R-:W-:Y:S01]  /*7510*/  FADD.FTZ R7, RZ, R7 ;  /* 0x00000007ff077221 */ /* 0x000fe20000010000 */
[----:B------:R-:W-:Y:S01]  /*7520*/  FFMA.FTZ R154, R210, R133, R139 ;  /* 0x00000085d29a7223 */ /* 0x000fe2000001008b */
[----:B------:R-:W-:Y:S01]  /*7530*/  FMUL.FTZ R142, R165, R142 ;  /* 0x0000008ea58e7220 */ /* 0x000fe20000410000 */
[----:B------:R-:W-:Y:S01]  /*7540*/  FFMA.FTZ R133, R107, R138, -R2 ;  /* 0x0000008a6b857223 */ /* 0x000fe20000010802 */
[C---:B------:R-:W-:Y:S01]  /*7550*/  FMUL.FTZ R2, R12.reuse, R6 ;  /* 0x000000060c027220 */ /* 0x040fe20000410000 */
[-C--:B------:R-:W-:Y:S01]  /*7560*/  FMUL.FTZ R3, R12, R7.reuse ;  /* 0x000000070c037220 */ /* 0x080fe20000410000 */
[----:B------:R-:W-:Y:S01]  /*7570*/  FFMA.FTZ R139, R167, R152, -R142 ;  /* 0x00000098a78b7223 */ /* 0x000fe2000001088e */
[----:B------:R-:W-:Y:S01]  /*7580*/  MOV R142, UR20 ;  /* 0x00000014008e7c02 */ /* 0x000fe20008000f00 */
[C---:B------:R-:W-:Y:S01]  /*7590*/  FFMA.FTZ R7, R105.reuse, R7, R2 ;  /* 0x0000000769077223 */ /* 0x040fe20000010002 */
[----:B------:R-:W-:Y:S01]  /*75a0*/  FFMA.FTZ R3, R105, R6, -R3 ;  /* 0x0000000669037223 */ /* 0x000fe20000010803 */
[----:B------:R-:W-:Y:S01]  /*75b0*/  FMUL.FTZ R138, R11, R138 ;  /* 0x0000008a0b8a7220 */ /* 0x000fe20000410000 */
[----:B------:R-:W-:Y:S01]  /*75c0*/  @P0 IADD3 R2, PT, PT, R142, -0x2, RZ ;  /* 0xfffffffe8e020810 */ /* 0x000fe20007ffe0ff */
[----:B------:R-:W-:Y:S01]  /*75d0*/  FADD.FTZ R142, RZ, R7 ;  /* 0x00000007ff8e7221 */ /* 0x000fe20000010000 */
[----:B------:R-:W-:Y:S01]  /*75e0*/  FFMA.FTZ R6, R44, R61, R3 ;  /* 0x0000003d2c067223 */ /* 0x000fe20000010003 */
[C---:B------:R-:W-:Y:S01]  /*75f0*/  FMUL.FTZ R7, R186.reuse, R139 ;  /* 0x0000008bba077220 */ /* 0x040fe20000410000 */
[----:B------:R-:W-:Y:S01]  /*7600*/  FFMA.FTZ R135, R107, R140, R138 ;  /* 0x0000008c6b877223 */ /* 0x000fe2000001008a */
[C---:B------:R-:W-:Y:S01]  /*7610*/  FMUL.FTZ R152, R11.reuse, R142 ;  /* 0x0000008e0b987220 */ /* 0x040fe20000410000 */
[-C--:B------:R-:W-:Y:S01]  /*7620*/  FMUL.FTZ R3, R11, R6.reuse ;  /* 0x000000060b037220 */ /* 0x080fe20000410000 */
[-C--:B------:R-:W-:Y:S01]  /*7630*/  FMUL.FTZ R138, R186, R137.reuse ;  /* 0x00000089ba8a7220 */ /* 0x080fe20000410000 */
[----:B------:R-:W-:Y:S01]  /*7640*/  FFMA.FTZ R140, R188, R137, R7 ;  /* 0x00000089bc8c7223 */ /* 0x000fe20000010007 */
[C---:B------:R-:W-:Y:S01]  /*7650*/  FFMA.FTZ R152, R107.reuse, R6, -R152 ;  /* 0x000000066b987223 */ /* 0x040fe20000010898 */
[----:B------:R-:W-:Y:S01]  /*7660*/  FFMA.FTZ R142, R107, R142, R3 ;  /* 0x0000008e6b8e7223 */ /* 0x000fe20000010003 */
[----:B------:R-:W-:Y:S01]  /*7670*/  FMUL.FTZ R7, R228, UR47 ;  /* 0x0000002fe4077c20 */ /* 0x000fe20008410000 */
[----:B-1----:R-:W-:-:S02]  /*7680*/  @P0 IMAD R6, R2, R141, UR8 ;  /* 0x0000000802060e24 */ /* 0x002fc4000f8e028d */
[----:B------:R-:W-:Y:S01]  /*7690*/  FFMA.FTZ R152, R45, R92, R152 ;  /* 0x0000005c2d987223 */ /* 0x000fe20000010098 */
[----:B------:R-:W-:Y:S01]  /*76a0*/  FADD.FTZ R142, RZ, R142 ;  /* 0x0000008eff8e7221 */ /* 0x000fe20000010000 */
[----:B------:R-:W-:Y:S02]  /*76b0*/  HFMA2 R141, -RZ, RZ, 0, 9.5367431640625e-07 ;  /* 0x00000010ff8d7431 */ /* 0x000fe400000001ff */
[----:B------:R-:W-:Y:S01]  /*76c0*/  FFMA.FTZ R138, R188, R139, -R138 ;  /* 0x0000008bbc8a7223 */ /* 0x000fe2000001088a */
[C---:B------:R-:W-:Y:S01]  /*76d0*/  FMUL.FTZ R139, R15.reuse, R152 ;  /* 0x000000980f8b7220 */ /* 0x040fe20000410000 */
[----:B------:R-:W-:Y:S01]  /*76e0*/  FMUL.FTZ R137, R15, R142 ;  /* 0x0000008e0f897220 */ /* 0x000fe20000410000 */
[----:B------:R-:W-:Y:S01]  /*76f0*/  CS2R R2, SRZ ;  /* 0x0000000000027805 */ /* 0x000fe2000001ff00 */
[----:B------:R-:W-:Y:S01]  /*7700*/  FFMA.FTZ R214, R230, UR46, -R7 ;  /* 0x0000002ee6d67c23 */ /* 0x000fe20008010807 */
[----:B------:R-:W-:-:S04]  /*7710*/  @P0 IMAD.WIDE R6, R6, R141, UR4 ;  /* 0x0000000406060e25 */ /* 0x000fc8000f8e028d */
[C---:B------:R-:W-:Y:S01]  /*7720*/  FFMA.FTZ R139, R10.reuse, R142, R139 ;  /* 0x0000008e0a8b7223 */ /* 0x040fe2000001008b */
[----:B------:R-:W-:Y:S01]  /*7730*/  FFMA.FTZ R137, R10, R152, -R137 ;  /* 0x000000980a897223 */ /* 0x000fe20000010889 */
[----:B------:R-:W-:Y:S01]  /*7740*/  FADD.FTZ R145, R177, R156 ;  /* 0x0000009cb1917221 */ /* 0x000fe20000010000 */
[----:B------:R-:W-:Y:S01]  /*7750*/  FFMA.FTZ R143, R99, R214, R154 ;  /* 0x000000d6638f7223 */ /* 0x000fe2000001009a */
[----:B------:R1:W5:Y:S01]  /*7760*/  @P0 LDG.E.64 R2, desc[UR30][R6.64+0x8] ;  /* 0x0000081e06020981 */ /* 0x000362000c1e1b00 */
[----:B------:R-:W-:Y:S01]  /*7770*/  FADD.FTZ R141, RZ, R139 ;  /* 0x0000008bff8d7221 */ /* 0x000fe20000010000 */
[----:B------:R-:W-:Y:S01]  /*7780*/  FFMA.FTZ R139, R46, R63, R137 ;  /* 0x0000003f2e8b7223 */ /* 0x000fe20000010089 */
[----:B------:R-:W-:-:S03]  /*7790*/  FMUL.FTZ R147, R198, R145 ;  /* 0x00000091c6937220 */ /* 0x000fc60000410000 */
[----:B------:R-:W-:Y:S01]  /*77a0*/  FMUL.FTZ R152, R144, R139 ;  /* 0x0000008b90987220 */ /* 0x000fe20000410000 */
[-C--:B------:R-:W-:Y:S01]  /*77b0*/  FFMA.FTZ R154, R200, R143.reuse, R147 ;  /* 0x0000008fc89a7223 */ /* 0x080fe20000010093 */
[----:B------:R-:W-:Y:S01]  /*77c0*/  FMUL.FTZ R147, R198, R143 ;  /* 0x0000008fc6937220 */ /* 0x000fe20000410000 */
[----:B------:R-:W-:Y:S01]  /*77d0*/  FMUL.FTZ R143, R144, R141 ;  /* 0x0000008d908f7220 */ /* 0x000fe20000410000 */
[C---:B------:R-:W-:Y:S01]  /*77e0*/  FMUL.FTZ R137, R15.reuse, R135 ;  /* 0x000000870f897220 */ /* 0x040fe20000410000 */
[C---:B------:R-:W-:Y:S02]  /*77f0*/  FFMA.FTZ R152, R146.reuse, R141, R152 ;  /* 0x0000008d92987223 */ /* 0x040fe40000010098 */
[----:B------:R-:W-:Y:S01]  /*7800*/  FFMA.FTZ R142, R146, R139, -R143 ;  /* 0x0000008b928e7223 */ /* 0x000fe2000001088f */
[-C--:B------:R-:W-:Y:S01]  /*7810*/  FFMA.FTZ R137, R10, R133.reuse, -R137 ;  /* 0x000000850a897223 */ /* 0x080fe20000010889 */
[----:B------:R-:W-:Y:S01]  /*7820*/  FMUL.FTZ R133, R15, R133 ;  /* 0x000000850f857220 */ /* 0x000fe20000410000 */
[----:B------:R-:W-:Y:S01]  /*7830*/  FADD.FTZ R141, RZ, R152 ;  /* 0x00000098ff8d7221 */ /* 0x000fe20000010000 */
[----:B-1----:R-:W-:Y:S01]  /*7840*/  FMUL.FTZ R7, R160, UR47 ;  /* 0x0000002fa0077c20 */ /* 0x002fe20008410000 */
[----:B------:R-:W-:Y:S01]  /*7850*/  FFMA.FTZ R139, R47, R94, R142 ;  /* 0x0000005e2f8b7223 */ /* 0x000fe2000001008e */
[----:B------:R-:W-:Y:S01]  /*7860*/  FFMA.FTZ R133, R10, R135, R133 ;  /* 0x000000870a857223 */ /* 0x000fe20000010085 */
[----:B------:R-:W-:Y:S01]  /*7870*/  FMUL.FTZ R6, R148, R141 ;  /* 0x0000008d94067220 */ /* 0x000fe20000410000 */
[----:B------:R-:W-:Y:S01]  /*7880*/  FFMA.FTZ R208, R232, UR46, -R7 ;  /* 0x0000002ee8d07c23 */ /* 0x000fe20008010807 */
[----:B------:R-:W-:Y:S01]  /*7890*/  FMUL.FTZ R135, R148, R139 ;  /* 0x0000008b94877220 */ /* 0x000fe20000410000 */
[----:B------:R-:W-:Y:S01]  /*78a0*/  FMUL.FTZ R7, R144, R133 ;  /* 0x0000008590077220 */ /* 0x000fe20000410000 */
[----:B------:R-:W-:Y:S01]  /*78b0*/  FFMA.FTZ R139, R150, R139, -R6 ;  /* 0x0000008b968b7223 */ /* 0x000fe20000010806 */
[----:B------:R-:W-:Y:S01]  /*78c0*/  FFMA.FTZ R156, R200, R145, -R147 ;  /* 0x00000091c89c7223 */ /* 0x000fe20000010893 */
[----:B------:R-:W-:Y:S01]  /*78d0*/  FFMA.FTZ R154, R97, R208, R154 ;  /* 0x000000d0619a7223 */ /* 0x000fe2000001009a */
[----:B------:R-:W-:Y:S01]  /*78e0*/  FFMA.FTZ R135, R150, R141, R135 ;  /* 0x0000008d96877223 */ /* 0x000fe20000010087 */
[----:B------:R-:W-:Y:S01]  /*78f0*/  FFMA.FTZ R7, R146, R137, -R7 ;  /* 0x0000008992077223 */ /* 0x000fe20000010807 */
[----:B------:R-:W-:Y:S01]  /*7900*/  FFMA.FTZ R139, R48, R65, R139 ;  /* 0x00000041308b7223 */ /* 0x000fe2000001008b */
        /* <DEDUP_REMOVED lines=88> */
[----:B------:R-:W-:-:S02]  /*7e90*/  FFMA.FTZ R7, R55, R102, R154 ;  /* 0x0000006637077223 */ /* 0x000fc4000001009a */
[----:B------:R-:W1:Y:S01]  /*7ea0*/  SHFL.UP PT, R154, R6, 0x1, RZ ;  /* 0x04200000069a7989 */ /* 0x000e6200000e00ff */
[----:B------:R-:W-:Y:S01]  /*7eb0*/  FFMA.FTZ R139, R161, R140, R156 ;  /* 0x0000008ca18b7223 */ /* 0x000fe2000001009c */
[----:B------:R-:W-:Y:S01]  /*7ec0*/  FMUL.FTZ R133, R220, R137 ;  /* 0x00000089dc857220 */ /* 0x000fe20000410000 */
[----:B------:R-:W-:Y:S02]  /*7ed0*/  FFMA.FTZ R156, R93, R204, R142 ;  /* 0x000000cc5d9c7223 */ /* 0x000fe4000001008e */
[----:B------:R-:W2:Y:S01]  /*7ee0*/  SHFL.UP PT, R142, R7, 0x1, RZ ;  /* 0x04200000078e7989 */ /* 0x000ea200000e00ff */
[----:B------:R-:W-:Y:S01]  /*7ef0*/  FMUL.FTZ R140, R159, R140 ;  /* 0x0000008c9f8c7220 */ /* 0x000fe20000410000 */
[-C--:B------:R-:W-:Y:S01]  /*7f00*/  FFMA.FTZ R133, R218, R135.reuse, R133 ;  /* 0x00000087da857223 */ /* 0x080fe20000010085 */
[----:B------:R-:W-:Y:S01]  /*7f10*/  FMUL.FTZ R135, R220, R135 ;  /* 0x00000087dc877220 */ /* 0x000fe20000410000 */
[----:B------:R-:W-:Y:S01]  /*7f20*/  FADD.FTZ R152, R171, R152 ;  /* 0x00000098ab987221 */ /* 0x000fe20000010000 */
[----:B------:R-:W-:Y:S01]  /*7f30*/  FFMA.FTZ R141, R161, R138, -R140 ;  /* 0x0000008aa18d7223 */ /* 0x000fe2000001088c */
[C---:B------:R-:W-:Y:S01]  /*7f40*/  FMUL.FTZ R138, R159.reuse, R156 ;  /* 0x0000009c9f8a7220 */ /* 0x040fe20000410000 */
[----:B------:R-:W-:Y:S01]  /*7f50*/  FFMA.FTZ R135, R218, R137, -R135 ;  /* 0x00000089da877223 */ /* 0x000fe20000010887 */
[----:B------:R-:W3:Y:S01]  /*7f60*/  SHFL.UP PT, R140, R133, 0x1, RZ ;  /* 0x04200000858c7989 */ /* 0x000ee200000e00ff */
[-C--:B------:R-:W-:Y:S01]  /*7f70*/  FMUL.FTZ R143, R159, R152.reuse ;  /* 0x000000989f8f7220 */ /* 0x080fe20000410000 */
[----:B------:R-:W-:Y:S01]  /*7f80*/  FFMA.FTZ R152, R161, R152, -R138 ;  /* 0x00000098a1987223 */ /* 0x000fe2000001088a */
[----:B------:R-:W-:Y:S01]  /*7f90*/  FMUL.FTZ R162, R174, R139 ;  /* 0x0000008baea27220 */ /* 0x000fe20000410000 */
[----:B------:R-:W4:Y:S01]  /*7fa0*/  SHFL.UP PT, R138, R135, 0x1, RZ ;  /* 0x04200000878a7989 */ /* 0x000f2200000e00ff */
[----:B------:R-:W-:Y:S01]  /*7fb0*/  ISETP.GE.AND P3, PT, R22, 0x1, PT ;  /* 0x000000011600780c */ /* 0x000fe20003f66270 */
[-C--:B------:R-:W-:Y:S01]  /*7fc0*/  FMUL.FTZ R137, R174, R141.reuse ;  /* 0x0000008dae897220 */ /* 0x080fe20000410000 */
[C---:B------:R-:W-:Y:S01]  /*7fd0*/  FFMA.FTZ R145, R176.reuse, R141, -R162 ;  /* 0x0000008db0917223 */ /* 0x040fe200000108a2 */
[----:B------:R-:W-:Y:S01]  /*7fe0*/  FADD.FTZ R141, R169, R152 ;  /* 0x00000098a98d7221 */ /* 0x000fe20000010000 */
[----:B------:R-:W-:Y:S01]  /*7ff0*/  FFMA.FTZ R156, R161, R156, R143 ;  /* 0x0000009ca19c7223 */ /* 0x000fe2000001008f */
[-C--:B-1----:R-:W-:Y:S01]  /*8000*/  FMUL.FTZ R152, R135, R154.reuse ;  /* 0x0000009a87987220 */ /* 0x082fe20000410000 */
[----:B------:R-:W-:Y:S01]  /*8010*/  FMUL.FTZ R196, R115, UR47 ;  /* 0x0000002f73c47c20 */ /* 0x000fe20008410000 */
[----:B------:R-:W-:Y:S01]  /*8020*/  FFMA.FTZ R143, R176, R139, R137 ;  /* 0x0000008bb08f7223 */ /* 0x000fe20000010089 */
[C---:B------:R-:W-:Y:S01]  /*8030*/  FMUL.FTZ R154, R133.reuse, R154 ;  /* 0x0000009a859a7220 */ /* 0x040fe20000410000 */
[----:B--2---:R-:W-:Y:S01]  /*8040*/  FFMA.FTZ R137, R133, R142, R152 ;  /* 0x0000008e85897223 */ /* 0x004fe20000010098 */
[----:B------:R-:W-:-:S02]  /*8050*/  FFMA.FTZ R196, R117, UR46, -R196 ;  /* 0x0000002e75c47c23 */ /* 0x000fc400080108c4 */
[----:B------:R-:W-:Y:S01]  /*8060*/  FFMA.FTZ R154, R135, R142, -R154 ;  /* 0x0000008e879a7223 */ /* 0x000fe2000001089a */
[----:B------:R-:W-:Y:S01]  /*8070*/  @P3 FADD.FTZ R6, R6, R137 ;  /* 0x0000008906063221 */ /* 0x000fe20000010000 */
[----:B------:R-:W-:Y:S01]  /*8080*/  FFMA.FTZ R139, R91, R196, R156 ;  /* 0x000000c45b8b7223 */ /* 0x000fe2000001009c */
[----:B------:R-:W-:Y:S01]  /*8090*/  FMUL.FTZ R147, R174, R141 ;  /* 0x0000008dae937220 */ /* 0x000fe20000410000 */
[----:B------:R-:W-:Y:S01]  /*80a0*/  FMUL.FTZ R137, R170, UR47 ;  /* 0x0000002faa897c20 */ /* 0x000fe20008410000 */
[-C--:B---3--:R-:W-:Y:S01]  /*80b0*/  FMUL.FTZ R142, R133, R140.reuse ;  /* 0x0000008c858e7220 */ /* 0x088fe20000410000 */
[----:B------:R-:W-:Y:S01]  /*80c0*/  @P3 FADD.FTZ R7, R7, R154 ;  /* 0x0000009a07073221 */ /* 0x000fe20000010000 */
[C---:B------:R-:W-:Y:S01]  /*80d0*/  FMUL.FTZ R140, R135.reuse, R140 ;  /* 0x0000008c878c7220 */ /* 0x040fe20000410000 */
[----:B------:R-:W1:Y:S01]  /*80e0*/  SHFL.UP PT, R152, R6, 0x2, RZ ;  /* 0x0440000006987989 */ /* 0x000e6200000e00ff */
[-C--:B------:R-:W-:Y:S01]  /*80f0*/  FMUL.FTZ R162, R174, R139.reuse ;  /* 0x0000008baea27220 */ /* 0x080fe20000410000 */
[----:B------:R-:W-:Y:S01]  /*8100*/  FFMA.FTZ R156, R176, R139, R147 ;  /* 0x0000008bb09c7223 */ /* 0x000fe20000010093 */
[----:B------:R-:W-:Y:S01]  /*8110*/  FFMA.FTZ R194, R236, UR46, -R137 ;  /* 0x0000002eecc27c23 */ /* 0x000fe20008010889 */
[-C--:B----4-:R-:W-:Y:S01]  /*8120*/  @P3 FFMA.FTZ R135, R135, R138.reuse, -R142 ;  /* 0x0000008a87873223 */ /* 0x090fe2000001088e */
[----:B------:R-:W-:Y:S01]  /*8130*/  @P3 FFMA.FTZ R133, R133, R138, R140 ;  /* 0x0000008a85853223 */ /* 0x000fe2000001008c */
[----:B------:R-:W2:Y:S01]  /*8140*/  SHFL.UP PT, R142, R7, 0x2, RZ ;  /* 0x04400000078e7989 */ /* 0x000ea200000e00ff */
[----:B------:R-:W-:Y:S01]  /*8150*/  FFMA.FTZ R162, R176, R141, -R162 ;  /* 0x0000008db0a27223 */ /* 0x000fe200000108a2 */
[----:B------:R-:W-:Y:S01]  /*8160*/  FFMA.FTZ R137, R89, R194, R156 ;  /* 0x000000c259897223 */ /* 0x000fe2000001009c */
[----:B0-----:R-:W-:Y:S01]  /*8170*/  FMUL.FTZ R147, R240, UR46 ;  /* 0x0000002ef0937c20 */ /* 0x001fe20008410000 */
[----:B------:R-:W0:Y:S01]  /*8180*/  SHFL.UP PT, R140, R133, 0x2, RZ ;  /* 0x04400000858c7989 */ /* 0x000e2200000e00ff */
[----:B------:R-:W-:Y:S01]  /*8190*/  FADD.FTZ R139, R163, R162 ;  /* 0x000000a2a38b7221 */ /* 0x000fe20000010000 */
[----:B------:R-:W-:Y:S01]  /*81a0*/  FMUL.FTZ R141, R148, R137 ;  /* 0x00000089948d7220 */ /* 0x000fe20000410000 */
[----:B------:R-:W-:Y:S01]  /*81b0*/  FFMA.FTZ R156, R238, UR47, R147 ;  /* 0x0000002fee9c7c23 */ /* 0x000fe20008010093 */
[----:B------:R-:W3:Y:S01]  /*81c0*/  SHFL.UP PT, R138, R135, 0x2, RZ ;  /* 0x04400000878a7989 */ /* 0x000ee200000e00ff */
[-C--:B------:R-:W-:Y:S01]  /*81d0*/  FMUL.FTZ R154, R148, R139.reuse ;  /* 0x0000008b949a7220 */ /* 0x080fe20000410000 */
[----:B------:R-:W-:Y:S01]  /*81e0*/  FFMA.FTZ R141, R150, R139, -R141 ;  /* 0x0000008b968d7223 */ /* 0x000fe2000001088d */
[----:B------:R-:W-:Y:S01]  /*81f0*/  FMUL.FTZ R139, R240, UR47 ;  /* 0x0000002ff08b7c20 */ /* 0x000fe20008410000 */
[----:B------:R-:W-:Y:S01]  /*8200*/  FMUL.FTZ R156, R87, -R156 ;  /* 0x8000009c579c7220 */ /* 0x000fe20000410000 */
[----:B------:R-:W-:Y:S01]  /*8210*/  FFMA.FTZ R154, R150, R137, R154 ;  /* 0x00000089969a7223 */ /* 0x000fe2000001009a */
[----:B------:R-:W-:Y:S01]  /*8220*/  ISETP.GE.AND P3, PT, R22, 0x2, PT ;  /* 0x000000021600780c */ /* 0x000fe20003f66270 */
[----:B------:R-:W-:Y:S01]  /*8230*/  FFMA.FTZ R190, R238, UR46, -R139 ;  /* 0x0000002eeebe7c23 */ /* 0x000fe2000801088b */
[----:B------:R-:W-:Y:S01]  /*8240*/  FADD.FTZ R147, R156, R141 ;  /* 0x0000008d9c937221 */ /* 0x000fe20000010000 */
[----:B------:R-:W-:-:S02]  /*8250*/  FMUL.FTZ R137, R148, R145 ;  /* 0x0000009194897220 */ /* 0x000fc40000410000 */
[----:B------:R-:W-:Y:S01]  /*8260*/  FFMA.FTZ R141, R87, R190, R154 ;  /* 0x000000be578d7223 */ /* 0x000fe2000001009a */
[-C--:B-1----:R-:W-:Y:S01]  /*8270*/  FMUL.FTZ R154, R133, R152.reuse ;  /* 0x00000098859a7220 */ /* 0x082fe20000410000 */
[----:B------:R-:W-:Y:S01]  /*8280*/  FMUL.FTZ R152, R135, R152 ;  /* 0x0000009887987220 */ /* 0x000fe20000410000 */
[----:B------:R-:W-:-:S03]  /*8290*/  FFMA.FTZ R139, R150, R143, R137 ;  /* 0x0000008f968b7223 */ /* 0x000fc60000010089 */
[-C--:B--2---:R-:W-:Y:S01]  /*82a0*/  FFMA.FTZ R137, R133, R142.reuse, R152 ;  /* 0x0000008e85897223 */ /* 0x084fe20000010098 */
[C---:B------:R-:W-:Y:S01]  /*82b0*/  FFMA.FTZ R154, R135.reuse, R142, -R154 ;  /* 0x0000008e879a7223 */ /* 0x040fe2000001089a */
[-C--:B0-----:R-:W-:Y:S02]  /*82c0*/  FMUL.FTZ R142, R135, R140.reuse ;  /* 0x0000008c878e7220 */ /* 0x081fe40000410000 */
[----:B------:R-:W-:Y:S01]  /*82d0*/  @P3 FADD.FTZ R6, R6, R137 ;  /* 0x0000008906063221 */ /* 0x000fe20000010000 */
[----:B------:R-:W-:Y:S01]  /*82e0*/  FMUL.FTZ R140, R133, R140 ;  /* 0x0000008c858c7220 */ /* 0x000fe20000410000 */
[----:B------:R-:W-:Y:S01]  /*82f0*/  @P3 FADD.FTZ R7, R7, R154 ;  /* 0x0000009a07073221 */ /* 0x000fe20000010000 */
[-C--:B---3--:R-:W-:Y:S02]  /*8300*/  @P3 FFMA.FTZ R133, R133, R138.reuse, R142 ;  /* 0x0000008a85853223 */ /* 0x088fe4000001008e */
[----:B------:R-:W0:Y:S01]  /*8310*/  SHFL.UP PT, R152, R6, 0x4, RZ ;  /* 0x0480000006987989 */ /* 0x000e2200000e00ff */
[----:B------:R-:W-:Y:S01]  /*8320*/  FMUL.FTZ R143, R148, R143 ;  /* 0x0000008f948f7220 */ /* 0x000fe20000410000 */
[----:B------:R-:W-:-:S02]  /*8330*/  @P3 FFMA.FTZ R135, R135, R138, -R140 ;  /* 0x0000008a87873223 */ /* 0x000fc4000001088c */
[----:B------:R-:W1:Y:S01]  /*8340*/  SHFL.UP PT, R140, R133, 0x4, RZ ;  /* 0x04800000858c7989 */ /* 0x000e6200000e00ff */
[----:B------:R-:W-:-:S03]  /*8350*/  FMUL.FTZ R137, R242, UR46 ;  /* 0x0000002ef2897c20 */ /* 0x000fc60008410000 */
[----:B------:R-:W2:Y:S01]  /*8360*/  SHFL.UP PT, R142, R7, 0x4, RZ ;  /* 0x04800000078e7989 */ /* 0x000ea200000e00ff */
[----:B------:R-:W-:Y:S01]  /*8370*/  FFMA.FTZ R143, R150, R145, -R143 ;  /* 0x00000091968f7223 */ /* 0x000fe2000001088f */
[----:B------:R-:W-:Y:S02]  /*8380*/  FFMA.FTZ R162, R202, UR47, R137 ;  /* 0x0000002fcaa27c23 */ /* 0x000fe40008010089 */
[----:B------:R-:W3:Y:S01]  /*8390*/  SHFL.UP PT, R138, R135, 0x4, RZ ;  /* 0x04800000878a7989 */ /* 0x000ee200000e00ff */
[C---:B------:R-:W-:Y:S01]  /*83a0*/  FMUL.FTZ R137, R144.reuse, R143 ;  /* 0x0000008f90897220 */ /* 0x040fe20000410000 */
[C---:B------:R-:W-:Y:S01]  /*83b0*/  FMUL.FTZ R149, R144.reuse, R147 ;  /* 0x0000009390957220 */ /* 0x040fe20000410000 */
[-C--:B------:R-:W-:Y:S02]  /*83c0*/  FMUL.FTZ R154, R144, R139.reuse ;  /* 0x0000008b909a7220 */ /* 0x080fe40000410000 */
[C---:B------:R-:W-:Y:S01]  /*83d0*/  FFMA.FTZ R137, R146.reuse, R139, R137 ;  /* 0x0000008b92897223 */ /* 0x040fe20000010089 */
[-C--:B------:R-:W-:Y:S01]  /*83e0*/  FFMA.FTZ R156, R146, R141.reuse, R149 ;  /* 0x0000008d929c7223 */ /* 0x080fe20000010095 */
[----:B------:R-:W-:Y:S01]  /*83f0*/  FMUL.FTZ R141, R144, R141 ;  /* 0x0000008d908d7220 */ /* 0x000fe20000410000 */
[----:B------:R-:W-:Y:S01]  /*8400*/  FFMA.FTZ R154, R146, R143, -R154 ;  /* 0x0000008f929a7223 */ /* 0x000fe2000001089a */
[----:B------:R-:W-:Y:S01]  /*8410*/  ISETP.GE.AND P3, PT, R22, 0x4, PT ;  /* 0x000000041600780c */ /* 0x000fe20003f66270 */
[----:B------:R-:W-:Y:S01]  /*8420*/  FMUL.FTZ R143, R15, R137 ;  /* 0x000000890f8f7220 */ /* 0x000fe20000410000 */
[----:B------:R-:W-:Y:S01]  /*8430*/  FMUL.FTZ R145, R242, UR47 ;  /* 0x0000002ff2917c20 */ /* 0x000fe20008410000 */
[----:B------:R-:W-:Y:S01]  /*8440*/  FFMA.FTZ R141, R146, R147, -R141 ;  /* 0x00000093928d7223 */ /* 0x000fe2000001088d */
[----:B------:R-:W-:Y:S01]  /*8450*/  FMUL.FTZ R162, R85, -R162 ;  /* 0x800000a255a27220 */ /* 0x000fe20000410000 */
[-C--:B------:R-:W-:Y:S01]  /*8460*/  FMUL.FTZ R139, R15, R154.reuse ;  /* 0x0000009a0f8b7220 */ /* 0x080fe20000410000 */
[----:B------:R-:W-:Y:S01]  /*8470*/  FFMA.FTZ R182, R10, R154, -R143 ;  /* 0x0000009a0ab67223 */ /* 0x000fe2000001088f */
[-C--:B0-----:R-:W-:Y:S01]  /*8480*/  FMUL.FTZ R154, R135, R152.reuse ;  /* 0x00000098879a7220 */ /* 0x081fe20000410000 */
[----:B------:R-:W-:Y:S01]  /*8490*/  FFMA.FTZ R178, R202, UR46, -R145 ;  /* 0x0000002ecab27c23 */ /* 0x000fe20008010891 */
[----:B------:R-:W-:Y:S01]  /*84a0*/  FADD.FTZ R141, R162, R141 ;  /* 0x0000008da28d7221 */ /* 0x000fe20000010000 */
[----:B------:R-:W-:Y:S01]  /*84b0*/  FFMA.FTZ R162, R10, R137, R139 ;  /* 0x000000890aa27223 */ /* 0x000fe2000001008b */
[C---:B------:R-:W-:Y:S01]  /*84c0*/  FMUL.FTZ R152, R133.reuse, R152 ;  /* 0x0000009885987220 */ /* 0x040fe20000410000 */
[C---:B-1----:R-:W-:Y:S01]  /*84d0*/  FMUL.FTZ R137, R133.reuse, R140 ;  /* 0x0000008c85897220 */ /* 0x042fe20000410000 */
[----:B--2---:R-:W-:Y:S01]  /*84e0*/  FFMA.FTZ R139, R133, R142, R154 ;  /* 0x0000008e858b7223 */ /* 0x004fe2000001009a */
[----:B------:R-:W-:Y:S01]  /*84f0*/  FFMA.FTZ R156, R85, R178, R156 ;  /* 0x000000b2559c7223 */ /* 0x000fe2000001009c */
[C---:B------:R-:W-:Y:S01]  /*8500*/  FMUL.FTZ R140, R135.reuse, R140 ;  /* 0x0000008c878c7220 */ /* 0x040fe20000410000 */
[----:B------:R-:W-:Y:S01]  /*8510*/  FFMA.FTZ R152, R135, R142, -R152 ;  /* 0x0000008e87987223 */ /* 0x000fe20000010898 */
[----:B------:R-:W-:Y:S01]  /*8520*/  @P3 FADD.FTZ R6, R6, R139 ;  /* 0x0000008b06063221 */ /* 0x000fe20000010000 */
[----:B------:R-:W-:Y:S01]  /*8530*/  FMUL.FTZ R184, R15, R156 ;  /* 0x0000009c0fb87220 */ /* 0x000fe20000410000 */
[----:B---3--:R-:W-:Y:S01]  /*8540*/  @P3 FFMA.FTZ R133, R133, R138, R140 ;  /* 0x0000008a85853223 */ /* 0x008fe2000001008c */
[-C--:B------:R-:W-:Y:S01]  /*8550*/  FMUL.FTZ R145, R15, R141.reuse ;  /* 0x0000008d0f917220 */ /* 0x080fe20000410000 */
[----:B------:R-:W-:Y:S01]  /*8560*/  FMUL.FTZ R140, R119, UR46 ;  /* 0x0000002e778c7c20 */ /* 0x000fe20008410000 */
[----:B------:R-:W-:Y:S01]  /*8570*/  @P3 FADD.FTZ R7, R7, R152 ;  /* 0x0000009807073221 */ /* 0x000fe20000010000 */
[C---:B------:R-:W-:Y:S01]  /*8580*/  FFMA.FTZ R141, R10.reuse, R141, -R184 ;  /* 0x0000008d0a8d7223 */ /* 0x040fe200000108b8 */
[----:B------:R-:W0:Y:S01]  /*8590*/  SHFL.UP PT, R152, R6, 0x8, RZ ;  /* 0x0500000006987989 */ /* 0x000e2200000e00ff */
[----:B------:R-:W-:Y:S01]  /*85a0*/  FFMA.FTZ R184, R10, R156, R145 ;  /* 0x0000009c0ab87223 */ /* 0x000fe20000010091 */
[----:B------:R-:W-:Y:S01]  /*85b0*/  @P3 FFMA.FTZ R135, R135, R138, -R137 ;  /* 0x0000008a87873223 */ /* 0x000fe20000010889 */
[----:B------:R-:W-:Y:S01]  /*85c0*/  FMUL.FTZ R156, R119, UR47 ;  /* 0x0000002f779c7c20 */ /* 0x000fe20008410000 */
[----:B------:R-:W-:Y:S01]  /*85d0*/  FMUL.FTZ R138, R11, R182 ;  /* 0x000000b60b8a7220 */ /* 0x000fe20000410000 */
[----:B------:R-:W-:-:S02]  /*85e0*/  FFMA.FTZ R154, R121, UR47, R140 ;  /* 0x0000002f799a7c23 */ /* 0x000fc4000801008c */
[----:B------:R-:W1:Y:S01]  /*85f0*/  SHFL.UP PT, R140, R133, 0x8, RZ ;  /* 0x05000000858c7989 */ /* 0x000e6200000e00ff */
[----:B------:R-:W-:Y:S01]  /*8600*/  FFMA.FTZ R156, R121, UR46, -R156 ;  /* 0x0000002e799c7c23 */ /* 0x000fe2000801089c */
[-C--:B------:R-:W-:Y:S02]  /*8610*/  FFMA.FTZ R137, R107, R162.reuse, R138 ;  /* 0x000000a26b897223 */ /* 0x080fe4000001008a */
[----:B------:R-:W2:Y:S01]  /*8620*/  SHFL.UP PT, R142, R7, 0x8, RZ ;  /* 0x05000000078e7989 */ /* 0x000ea200000e00ff */
[----:B------:R-:W-:Y:S01]  /*8630*/  FMUL.FTZ R162, R11, R162 ;  /* 0x000000a20ba27220 */ /* 0x000fe20000410000 */
[C---:B------:R-:W-:Y:S02]  /*8640*/  FMUL.FTZ R154, R83.reuse, -R154 ;  /* 0x8000009a539a7220 */ /* 0x040fe40000410000 */
[----:B------:R-:W3:Y:S01]  /*8650*/  SHFL.UP PT, R138, R135, 0x8, RZ ;  /* 0x05000000878a7989 */ /* 0x000ee200000e00ff */
[----:B------:R-:W-:Y:S01]  /*8660*/  FFMA.FTZ R184, R83, R156, R184 ;  /* 0x0000009c53b87223 */ /* 0x000fe200000100b8 */
[----:B------:R-:W-:Y:S01]  /*8670*/  FFMA.FTZ R162, R107, R182, -R162 ;  /* 0x000000b66ba27223 */ /* 0x000fe200000108a2 */
[----:B------:R-:W-:-:S02]  /*8680*/  FADD.FTZ R154, R154, R141 ;  /* 0x0000008d9a9a7221 */ /* 0x000fc40000010000 */
[----:B------:R-:W-:Y:S01]  /*8690*/  FMUL.FTZ R182, R11, R184 ;  /* 0x000000b80bb67220 */ /* 0x000fe20000410000 */
[----:B------:R-:W-:Y:S01]  /*86a0*/  FMUL.FTZ R192, R125, UR46 ;  /* 0x0000002e7dc07c20 */ /* 0x000fe20008410000 */
[----:B------:R-:W-:Y:S02]  /*86b0*/  ISETP.GE.AND P3, PT, R22, 0x8, PT ;  /* 0x000000081600780c */ /* 0x000fe40003f66270 */
[-C--:B------:R-:W-:Y:S01]  /*86c0*/  FFMA.FTZ R182, R107, R154.reuse, -R182 ;  /* 0x0000009a6bb67223 */ /* 0x080fe200000108b6 */
[----:B------:R-:W-:Y:S01]  /*86d0*/  FMUL.FTZ R154, R11, R154 ;  /* 0x0000009a0b9a7220 */ /* 0x000fe20000410000 */
[----:B------:R-:W-:Y:S01]  /*86e0*/  FFMA.FTZ R244, R123, UR47, R192 ;  /* 0x0000002f7bf47c23 */ /* 0x000fe200080100c0 */
[CC--:B------:R-:W-:Y:S01]  /*86f0*/  FMUL.FTZ R139, R12.reuse, R137.reuse ;  /* 0x000000890c8b7220 */ /* 0x0c0fe20000410000 */
[----:B------:R-:W-:Y:S01]  /*8700*/  FMUL.FTZ R192, R12, R162 ;  /* 0x000000a20cc07220 */ /* 0x000fe20000410000 */
[----:B------:R-:W-:Y:S01]  /*8710*/  FFMA.FTZ R184, R107, R184, R154 ;  /* 0x000000b86bb87223 */ /* 0x000fe2000001009a */
[----:B0-----:R-:W-:Y:S01]  /*8720*/  FMUL.FTZ R154, R133, R152 ;  /* 0x00000098859a7220 */ /* 0x001fe20000410000 */
[----:B------:R-:W-:Y:S01]  /*8730*/  FFMA.FTZ R141, R105, R162, -R139 ;  /* 0x000000a2698d7223 */ /* 0x000fe2000001088b */
[----:B------:R-:W-:Y:S01]  /*8740*/  FMUL.FTZ R152, R135, R152 ;  /* 0x0000009887987220 */ /* 0x000fe20000410000 */
[----:B------:R-:W-:Y:S01]  /*8750*/  FFMA.FTZ R192, R105, R137, R192 ;  /* 0x0000008969c07223 */ /* 0x000fe200000100c0 */
[----:B------:R-:W-:Y:S01]  /*8760*/  FMUL.FTZ R162, R125, UR47 ;  /* 0x0000002f7da27c20 */ /* 0x000fe20008410000 */
[-C--:B-1----:R-:W-:Y:S01]  /*8770*/  FMUL.FTZ R137, R133, R140.reuse ;  /* 0x0000008c85897220 */ /* 0x082fe20000410000 */
[----:B------:R-:W-:Y:S01]  /*8780*/  FMUL.FTZ R140, R135, R140 ;  /* 0x0000008c878c7220 */ /* 0x000fe20000410000 */
[-C--:B--2---:R-:W-:Y:S01]  /*8790*/  FFMA.FTZ R139, R133, R142.reuse, R152 ;  /* 0x0000008e858b7223 */ /* 0x084fe20000010098 */
[----:B------:R-:W-:Y:S01]  /*87a0*/  FFMA.FTZ R152, R123, UR46, -R162 ;  /* 0x0000002e7b987c23 */ /* 0x000fe200080108a2 */
[C---:B------:R-:W-:Y:S01]  /*87b0*/  FFMA.FTZ R154, R135.reuse, R142, -R154 ;  /* 0x0000008e879a7223 */ /* 0x040fe2000001089a */
[-C--:B---3--:R-:W-:Y:S01]  /*87c0*/  @P3 FFMA.FTZ R135, R135, R138.reuse, -R137 ;  /* 0x0000008a87873223 */ /* 0x088fe20000010889 */
[----:B------:R-:W-:Y:S01]  /*87d0*/  @P3 FFMA.FTZ R133, R133, R138, R140 ;  /* 0x0000008a85853223 */ /* 0x000fe2000001008c */
[----:B------:R-:W-:Y:S01]  /*87e0*/  FMUL.FTZ R138, R136, UR46 ;  /* 0x0000002e888a7c20 */ /* 0x000fe20008410000 */
[----:B------:R-:W-:Y:S01]  /*87f0*/  @P3 FADD.FTZ R6, R6, R139 ;  /* 0x0000008b06063221 */ /* 0x000fe20000010000 */
[C---:B------:R-:W-:Y:S01]  /*8800*/  FFMA.FTZ R184, R81.reuse, R152, R184 ;  /* 0x0000009851b87223 */ /* 0x040fe200000100b8 */
[----:B------:R-:W-:Y:S01]  /*8810*/  FMUL.FTZ R143, R81, -R244 ;  /* 0x800000f4518f7220 */ /* 0x000fe20000410000 */
[----:B------:R-:W-:Y:S01]  /*8820*/  FFMA.FTZ R244, R127, UR47, R138 ;  /* 0x0000002f7ff47c23 */ /* 0x000fe2000801008a */
[----:B------:R-:W-:Y:S01]  /*8830*/  @P3 FADD.FTZ R7, R7, R154 ;  /* 0x0000009a07073221 */ /* 0x000fe20000010000 */
[----:B------:R-:W-:Y:S01]  /*8840*/  FMUL.FTZ R138, R12, R184 ;  /* 0x000000b80c8a7220 */ /* 0x000fe20000410000 */
[----:B------:R-:W-:Y:S01]  /*8850*/  FADD.FTZ R182, R143, R182 ;  /* 0x000000b68fb67221 */ /* 0x000fe20000010000 */
[----:B------:R-:W0:Y:S04]  /*8860*/  SHFL.UP PT, R162, R6, 0x10, RZ ;  /* 0x0600000006a27989 */ /* 0x000e2800000e00ff */
[----:B------:R-:W1:Y:S01]  /*8870*/  SHFL.UP PT, R140, R133, 0x10, RZ ;  /* 0x06000000858c7989 */ /* 0x000e6200000e00ff */
[----:B------:R-:W-:-:S03]  /*8880*/  FFMA.FTZ R137, R105, R182, -R138 ;  /* 0x000000b669897223 */ /* 0x000fc6000001088a */
[----:B------:R-:W2:Y:S01]  /*8890*/  SHFL.UP PT, R154, R7, 0x10, RZ ;  /* 0x06000000079a7989 */ /* 0x000ea200000e00ff */
[----:B------:R-:W-:-:S03]  /*88a0*/  FMUL.FTZ R142, R136, UR47 ;  /* 0x0000002f888e7c20 */ /* 0x000fc60008410000 */
[----:B------:R-:W3:Y:S01]  /*88b0*/  SHFL.UP PT, R138, R135, 0x10, RZ ;  /* 0x06000000878a7989 */ /* 0x000ee200000e00ff */
[----:B------:R-:W-:Y:S01]  /*88c0*/  FMUL.FTZ R182, R12, R182 ;  /* 0x000000b60cb67220 */ /* 0x000fe20000410000 */
[-C--:B------:R-:W-:Y:S01]  /*88d0*/  FMUL.FTZ R139, R19, R141.reuse ;  /* 0x0000008d138b7220 */ /* 0x080fe20000410000 */
[----:B------:R-:W-:Y:S01]  /*88e0*/  FMUL.FTZ R244, R79, -R244 ;  /* 0x800000f44ff47220 */ /* 0x000fe20000410000 */
[----:B------:R-:W-:Y:S01]  /*88f0*/  FFMA.FTZ R142, R127, UR46, -R142 ;  /* 0x0000002e7f8e7c23 */ /* 0x000fe2000801088e */
[----:B------:R-:W-:Y:S01]  /*8900*/  FFMA.FTZ R182, R105, R184, R182 ;  /* 0x000000b869b67223 */ /* 0x000fe200000100b6 */
[-C--:B------:R-:W-:Y:S01]  /*8910*/  FMUL.FTZ R143, R19, R192.reuse ;  /* 0x000000c0138f7220 */ /* 0x080fe20000410000 */
[----:B------:R-:W-:Y:S01]  /*8920*/  FFMA.FTZ R139, R14, R192, R139 ;  /* 0x000000c00e8b7223 */ /* 0x000fe2000001008b */
[----:B------:R-:W-:Y:S01]  /*8930*/  FADD.FTZ R137, R244, R137 ;  /* 0x00000089f4897221 */ /* 0x000fe20000010000 */
[----:B------:R-:W-:Y:S01]  /*8940*/  ISETP.GE.AND P3, PT, R22, 0x10, PT ;  /* 0x000000101600780c */ /* 0x000fe20003f66270 */
        /* <DEDUP_REMOVED lines=9> */
[C---:B0-----:R-:W-:Y:S01]  /*89e0*/  FMUL.FTZ R182, R133.reuse, R162 ;  /* 0x000000a285b67220 */ /* 0x041fe20000410000 */
[----:B-1----:R-:W-:Y:S01]  /*89f0*/  FMUL.FTZ R137, R133, R140 ;  /* 0x0000008c85897220 */ /* 0x002fe20000410000 */
[C---:B------:R-:W-:Y:S01]  /*8a00*/  FMUL.FTZ R162, R135.reuse, R162 ;  /* 0x000000a287a27220 */ /* 0x040fe20000410000 */
[C---:B------:R-:W-:Y:S01]  /*8a10*/  FMUL.FTZ R140, R135.reuse, R140 ;  /* 0x0000008c878c7220 */ /* 0x040fe20000410000 */
[C---:B--2---:R-:W-:Y:S01]  /*8a20*/  FFMA.FTZ R182, R135.reuse, R154, -R182 ;  /* 0x0000009a87b67223 */ /* 0x044fe200000108b6 */
[----:B---3--:R-:W-:Y:S01]  /*8a30*/  @P3 FFMA.FTZ R135, R135, R138, -R137 ;  /* 0x0000008a87873223 */ /* 0x008fe20000010889 */
[----:B------:R-:W-:Y:S01]  /*8a40*/  FFMA.FTZ R145, R18, R139, R145 ;  /* 0x0000008b12917223 */ /* 0x000fe20000010091 */
[C---:B------:R-:W-:Y:S01]  /*8a50*/  FFMA.FTZ R139, R133.reuse, R154, R162 ;  /* 0x0000009a858b7223 */ /* 0x040fe200000100a2 */
[----:B------:R-:W-:Y:S01]  /*8a60*/  @P3 FFMA.FTZ R133, R133, R138, R140 ;  /* 0x0000008a85853223 */ /* 0x000fe2000001008c */
[----:B-----5:R-:W-:Y:S01]  /*8a70*/  SHFL.IDX PT, R162, R3, RZ, 0x1f ;  /* 0x00001fff03a27589 */ /* 0x020fe200000e0000 */
[----:B------:R-:W-:Y:S01]  /*8a80*/  FMUL.FTZ R141, R168, UR46 ;  /* 0x0000002ea88d7c20 */ /* 0x000fe20008410000 */
[----:B------:R-:W-:-:S02]  /*8a90*/  @P3 FADD.FTZ R6, R6, R139 ;  /* 0x0000008b06063221 */ /* 0x000fc40000010000 */
[----:B------:R-:W0:Y:S01]  /*8aa0*/  SHFL.UP PT, R135, R135, 0x1, RZ ;  /* 0x0420000087877989 */ /* 0x000e2200000e00ff */
[----:B------:R-:W-:-:S03]  /*8ab0*/  @P3 FADD.FTZ R7, R7, R182 ;  /* 0x000000b607073221 */ /* 0x000fc60000010000 */
[----:B------:R-:W1:Y:S01]  /*8ac0*/  SHFL.UP PT, R133, R133, 0x1, RZ ;  /* 0x0420000085857989 */ /* 0x000e6200000e00ff */
[----:B------:R-:W-:-:S03]  /*8ad0*/  FMUL.FTZ R137, R168, UR47 ;  /* 0x0000002fa8897c20 */ /* 0x000fc60008410000 */
[----:B------:R-:W2:Y:S01]  /*8ae0*/  SHFL.IDX PT, R138, R2, RZ, 0x1f ;  /* 0x00001fff028a7589 */ /* 0x000ea200000e0000 */
[C---:B------:R-:W-:Y:S01]  /*8af0*/  FFMA.FTZ R182, R166.reuse, UR47, R141 ;  /* 0x0000002fa6b67c23 */ /* 0x040fe2000801008d */
[----:B------:R-:W-:Y:S02]  /*8b00*/  FFMA.FTZ R154, R166, UR46, -R137 ;  /* 0x0000002ea69a7c23 */ /* 0x000fe40008010889 */
[----:B------:R-:W3:Y:S01]  /*8b10*/  SHFL.UP PT, R6, R6, 0x1, RZ ;  /* 0x0420000006067989 */ /* 0x000ee200000e00ff */
[----:B------:R-:W-:-:S03]  /*8b20*/  FMUL.FTZ R137, R77, -R182 ;  /* 0x800000b64d897220 */ /* 0x000fc60000410000 */
[----:B------:R-:W4:Y:S01]  /*8b30*/  SHFL.UP PT, R7, R7, 0x1, RZ ;  /* 0x0420000007077989 */ /* 0x000f2200000e00ff */
[----:B------:R-:W-:Y:S01]  /*8b40*/  FFMA.FTZ R184, R77, R154, R184 ;  /* 0x0000009a4db87223 */ /* 0x000fe200000100b8 */
[----:B------:R-:W-:-:S03]  /*8b50*/  FADD.FTZ R192, R137, R192 ;  /* 0x000000c089c07221 */ /* 0x000fc60000010000 */
[C---:B------:R-:W-:Y:S01]  /*8b60*/  FMUL.FTZ R139, R13.reuse, R184 ;  /* 0x000000b80d8b7220 */ /* 0x040fe20000410000 */
[-C--:B------:R-:W-:Y:S01]  /*8b70*/  FMUL.FTZ R137, R13, R192.reuse ;  /* 0x000000c00d897220 */ /* 0x080fe20000410000 */
[----:B------:R-:W-:Y:S02]  /*8b80*/  FMUL.FTZ R140, R16, R143 ;  /* 0x0000008f108c7220 */ /* 0x000fe40000410000 */
[C---:B------:R-:W-:Y:S01]  /*8b90*/  FFMA.FTZ R139, R18.reuse, R192, -R139 ;  /* 0x000000c0128b7223 */ /* 0x040fe2000001088b */
[----:B------:R-:W-:Y:S01]  /*8ba0*/  FFMA.FTZ R192, R18, R184, R137 ;  /* 0x000000b812c07223 */ /* 0x000fe20000010089 */
[-C--:B0-----:R-:W-:Y:S01]  /*8bb0*/  FMUL.FTZ R184, R135, R162.reuse ;  /* 0x000000a287b87220 */ /* 0x081fe20000410000 */
[-C--:B------:R-:W-:Y:S01]  /*8bc0*/  FFMA.FTZ R3, R17, R145.reuse, R140 ;  /* 0x0000009111037223 */ /* 0x080fe2000001008c */
[C---:B-1----:R-:W-:Y:S01]  /*8bd0*/  FMUL.FTZ R182, R133.reuse, R162 ;  /* 0x000000a285b67220 */ /* 0x042fe20000410000 */
[----:B------:R-:W-:Y:S01]  /*8be0*/  FMUL.FTZ R140, R16, R145 ;  /* 0x00000091108c7220 */ /* 0x000fe20000410000 */
[----:B------:R-:W-:Y:S01]  /*8bf0*/  FMUL.FTZ R141, R164, UR46 ;  /* 0x0000002ea48d7c20 */ /* 0x000fe20008410000 */
[-C--:B--2---:R-:W-:Y:S01]  /*8c00*/  FFMA.FTZ R133, R133, R138.reuse, R184 ;  /* 0x0000008a85857223 */ /* 0x084fe200000100b8 */
[----:B------:R-:W-:Y:S01]  /*8c10*/  FFMA.FTZ R182, R135, R138, -R182 ;  /* 0x0000008a87b67223 */ /* 0x000fe200000108b6 */
[----:B------:R-:W-:Y:S01]  /*8c20*/  FFMA.FTZ R2, R17, R143, -R140 ;  /* 0x0000008f11027223 */ /* 0x000fe2000001088c */
[----:B------:R-:W-:Y:S01]  /*8c30*/  FFMA.FTZ R140, R180, UR47, R141 ;  /* 0x0000002fb48c7c23 */ /* 0x000fe2000801008d */
[----:B---3--:R-:W-:Y:S01]  /*8c40*/  @P2 FADD.FTZ R162, R6, R133 ;  /* 0x0000008506a22221 */ /* 0x008fe20000010000 */
[----:B------:R-:W-:Y:S01]  /*8c50*/  FMUL.FTZ R141, R164, UR47 ;  /* 0x0000002fa48d7c20 */ /* 0x000fe20008410000 */
[----:B----4-:R-:W-:-:S02]  /*8c60*/  @P2 FADD.FTZ R138, R7, R182 ;  /* 0x000000b6078a2221 */ /* 0x010fc40000010000 */
[----:B------:R-:W-:Y:S01]  /*8c70*/  FMUL.FTZ R7, R5, R162 ;  /* 0x000000a205077220 */ /* 0x000fe20000410000 */
[----:B------:R-:W-:Y:S01]  /*8c80*/  FMUL.FTZ R244, R75, -R140 ;  /* 0x8000008c4bf47220 */ /* 0x000fe20000410000 */
[----:B------:R-:W-:Y:S01]  /*8c90*/  FFMA.FTZ R140, R180, UR46, -R141 ;  /* 0x0000002eb48c7c23 */ /* 0x000fe2000801088d */
[-C--:B------:R-:W-:Y:S01]  /*8ca0*/  FMUL.FTZ R5, R5, R138.reuse ;  /* 0x0000008a05057220 */ /* 0x080fe20000410000 */
[----:B------:R-:W-:Y:S01]  /*8cb0*/  FFMA.FTZ R7, R4, R138, -R7 ;  /* 0x0000008a04077223 */ /* 0x000fe20000010807 */
[----:B------:R-:W-:Y:S01]  /*8cc0*/  FADD.FTZ R139, R244, R139 ;  /* 0x0000008bf48b7221 */ /* 0x000fe20000010000 */
[----:B------:R-:W-:Y:S01]  /*8cd0*/  FFMA.FTZ R192, R75, R140, R192 ;  /* 0x0000008c4bc07223 */ /* 0x000fe200000100c0 */
[----:B------:R-:W-:Y:S01]  /*8ce0*/  FMUL.FTZ R244, R131, UR46 ;  /* 0x0000002e83f47c20 */ /* 0x000fe20008410000 */
[----:B------:R-:W-:Y:S01]  /*8cf0*/  FFMA.FTZ R5, R4, R162, R5 ;  /* 0x000000a204057223 */ /* 0x000fe20000010005 */
[----:B------:R-:W-:Y:S01]  /*8d00*/  FADD.FTZ R158, R158, R7 ;  /* 0x000000079e9e7221 */ /* 0x000fe20000010000 */
[CC--:B------:R-:W-:Y:S01]  /*8d10*/  FMUL.FTZ R6, R16.reuse, R139.reuse ;  /* 0x0000008b10067220 */ /* 0x0c0fe20000410000 */
[C---:B------:R-:W-:Y:S01]  /*8d20*/  FMUL.FTZ R184, R16.reuse, R192 ;  /* 0x000000c010b87220 */ /* 0x040fe20000410000 */
[----:B------:R-:W-:Y:S01]  /*8d30*/  FFMA.FTZ R133, R129, UR47, R244 ;  /* 0x0000002f81857c23 */ /* 0x000fe200080100f4 */
[----:B------:R-:W-:Y:S01]  /*8d40*/  FADD.FTZ R135, RZ, R5 ;  /* 0x00000005ff877221 */ /* 0x000fe20000010000 */
[----:B------:R-:W-:Y:S01]  /*8d50*/  FMUL.FTZ R4, R16, R158 ;  /* 0x0000009e10047220 */ /* 0x000fe20000410000 */
[----:B------:R-:W-:Y:S01]  /*8d60*/  FFMA.FTZ R137, R17, R192, R6 ;  /* 0x000000c011897223 */ /* 0x000fe20000010006 */
[----:B------:R-:W-:Y:S01]  /*8d70*/  FMUL.FTZ R6, R131, UR47 ;  /* 0x0000002f83067c20 */ /* 0x000fe20008410000 */
[C---:B------:R-:W-:Y:S01]  /*8d80*/  FFMA.FTZ R184, R17.reuse, R139, -R184 ;  /* 0x0000008b11b87223 */ /* 0x040fe200000108b8 */
[----:B------:R-:W-:Y:S01]  /*8d90*/  FMUL.FTZ R133, R0, -R133 ;  /* 0x8000008500857220 */ /* 0x000fe20000410000 */
[-C--:B------:R-:W-:Y:S01]  /*8da0*/  FMUL.FTZ R5, R16, R135.reuse ;  /* 0x0000008710057220 */ /* 0x080fe20000410000 */
[-C--:B------:R-:W-:Y:S01]  /*8db0*/  FFMA.FTZ R4, R17, R135.reuse, R4 ;  /* 0x0000008711047223 */ /* 0x080fe20000010004 */
[----:B------:R-:W-:Y:S01]  /*8dc0*/  FFMA.FTZ R139, R129, UR46, -R6 ;  /* 0x0000002e818b7c23 */ /* 0x000fe20008010806 */
[----:B------:R-:W-:Y:S01]  /*8dd0*/  FADD.FTZ R191, R133, R184 ;  /* 0x000000b885bf7221 */ /* 0x000fe20000010000 */
[----:B------:R-:W-:Y:S01]  /*8de0*/  FMUL.FTZ R6, R131, R135 ;  /* 0x0000008783067220 */ /* 0x000fe20000410000 */
[-C--:B------:R-:W-:Y:S01]  /*8df0*/  FFMA.FTZ R5, R17, R158.reuse, -R5 ;  /* 0x0000009e11057223 */ /* 0x080fe20000010805 */
[----:B------:R-:W-:Y:S01]  /*8e00*/  FADD.FTZ R133, RZ, R4 ;  /* 0x00000004ff857221 */ /* 0x000fe20000010000 */
[----:B------:R-:W-:Y:S01]  /*8e10*/  FMUL.FTZ R138, R131, UR46 ;  /* 0x0000002e838a7c20 */ /* 0x000fe20008410000 */
[CC--:B------:R-:W-:Y:S01]  /*8e20*/  FFMA.FTZ R7, R129.reuse, R158.reuse, -R6 ;  /* 0x0000009e81077223 */ /* 0x0c0fe20000010806 */
[----:B------:R-:W-:Y:S01]  /*8e30*/  FFMA.FTZ R143, R40, R57, R5 ;  /* 0x00000039288f7223 */ /* 0x000fe20000010005 */
[----:B------:R-:W-:Y:S01]  /*8e40*/  FMUL.FTZ R4, R164, R133 ;  /* 0x00000085a4047220 */ /* 0x000fe20000410000 */
[----:B------:R-:W-:Y:S01]  /*8e50*/  FFMA.FTZ R141, R129, UR47, R138 ;  /* 0x0000002f818d7c23 */ /* 0x000fe2000801008a */
[----:B------:R-:W-:Y:S01]  /*8e60*/  FMUL.FTZ R138, R131, R158 ;  /* 0x0000009e838a7220 */ /* 0x000fe20000410000 */
[----:B------:R-:W-:Y:S01]  /*8e70*/  FFMA.FTZ R6, R0, R7, RZ ;  /* 0x0000000700067223 */ /* 0x000fe200000100ff */
[CC--:B------:R-:W-:Y:S01]  /*8e80*/  FMUL.FTZ R5, R13.reuse, R143.reuse ;  /* 0x0000008f0d057220 */ /* 0x0c0fe20000410000 */
[----:B------:R-:W-:Y:S01]  /*8e90*/  FMUL.FTZ R145, R164, UR46 ;  /* 0x0000002ea4917c20 */ /* 0x000fe20008410000 */
[----:B------:R-:W-:Y:S01]  /*8ea0*/  FFMA.FTZ R7, R180, R143, -R4 ;  /* 0x0000008fb4077223 */ /* 0x000fe20000010804 */
[----:B------:R-:W-:Y:S01]  /*8eb0*/  FMUL.FTZ R4, R13, R133 ;  /* 0x000000850d047220 */ /* 0x000fe20000410000 */
[----:B------:R-:W-:Y:S01]  /*8ec0*/  FFMA.FTZ R129, R129, R135, R138 ;  /* 0x0000008781817223 */ /* 0x000fe2000001008a */
[----:B------:R-:W-:Y:S01]  /*8ed0*/  FMUL.FTZ R164, R164, R143 ;  /* 0x0000008fa4a47220 */ /* 0x000fe20000410000 */
[----:B------:R-:W-:Y:S01]  /*8ee0*/  FFMA.FTZ R5, R18, R133, R5 ;  /* 0x0000008512057223 */ /* 0x000fe20000010005 */
[----:B------:R-:W-:Y:S01]  /*8ef0*/  FFMA.FTZ R162, R180, UR47, R145 ;  /* 0x0000002fb4a27c23 */ /* 0x000fe20008010091 */
        /* <DEDUP_REMOVED lines=8> */
[CC--:B------:R-:W-:Y:S01]  /*8f80*/  FMUL.FTZ R4, R19.reuse, R131.reuse ;  /* 0x0000008313047220 */ /* 0x0c0fe20000410000 */
[----:B------:R-:W-:Y:S01]  /*8f90*/  FFMA.FTZ R164, R166, UR47, R7 ;  /* 0x0000002fa6a47c23 */ /* 0x000fe20008010007 */
[C---:B------:R-:W-:Y:S01]  /*8fa0*/  FMUL.FTZ R7, R168.reuse, R131 ;  /* 0x00000083a8077220 */ /* 0x040fe20000410000 */
[-C--:B------:R-:W-:Y:S01]  /*8fb0*/  FMUL.FTZ R5, R19, R145.reuse ;  /* 0x0000009113057220 */ /* 0x080fe20000410000 */
[-C--:B------:R-:W-:Y:S01]  /*8fc0*/  FMUL.FTZ R168, R168, R145.reuse ;  /* 0x00000091a8a87220 */ /* 0x080fe20000410000 */
[-C--:B------:R-:W-:Y:S01]  /*8fd0*/  FFMA.FTZ R4, R14, R145.reuse, -R4 ;  /* 0x000000910e047223 */ /* 0x080fe20000010804 */
[----:B------:R-:W-:Y:S01]  /*8fe0*/  FFMA.FTZ R7, R166, R145, -R7 ;  /* 0x00000091a6077223 */ /* 0x000fe20000010807 */
[-C--:B------:R-:W-:Y:S01]  /*8ff0*/  FFMA.FTZ R5, R14, R131.reuse, R5 ;  /* 0x000000830e057223 */ /* 0x080fe20000010005 */
[----:B------:R-:W-:Y:S01]  /*9000*/  FFMA.FTZ R168, R166, R131, R168 ;  /* 0x00000083a6a87223 */ /* 0x000fe200000100a8 */
[----:B------:R-:W-:Y:S01]  /*9010*/  FFMA.FTZ R166, R43, R90, R4 ;  /* 0x0000005a2ba67223 */ /* 0x000fe20000010004 */
[C---:B------:R-:W-:Y:S01]  /*9020*/  FFMA.FTZ R182, R77.reuse, R7, R6 ;  /* 0x000000074db67223 */ /* 0x040fe20000010006 */
[----:B------:R-:W-:Y:S01]  /*9030*/  FADD.FTZ R129, RZ, R5 ;  /* 0x00000005ff817221 */ /* 0x000fe20000010000 */
[----:B------:R-:W-:Y:S01]  /*9040*/  FFMA.FTZ R138, -R77, R168, R138 ;  /* 0x000000a84d8a7223 */ /* 0x000fe2000001018a */
[-C--:B------:R-:W-:Y:S01]  /*9050*/  FMUL.FTZ R6, R12, R166.reuse ;  /* 0x000000a60c067220 */ /* 0x080fe20000410000 */
[C---:B------:R-:W-:Y:S01]  /*9060*/  FMUL.FTZ R180, R136.reuse, UR46 ;  /* 0x0000002e88b47c20 */ /* 0x040fe20008410000 */
[CC--:B------:R-:W-:Y:S01]  /*9070*/  FMUL.FTZ R168, R136.reuse, R129.reuse ;  /* 0x0000008188a87220 */ /* 0x0c0fe20000410000 */
[-C--:B------:R-:W-:Y:S01]  /*9080*/  FMUL.FTZ R136, R136, R166.reuse ;  /* 0x000000a688887220 */ /* 0x080fe20000410000 */
[-C--:B------:R-:W-:Y:S01]  /*9090*/  FMUL.FTZ R4, R12, R129.reuse ;  /* 0x000000810c047220 */ /* 0x080fe20000410000 */
[-C--:B------:R-:W-:Y:S01]  /*90a0*/  FFMA.FTZ R6, R105, R129.reuse, R6 ;  /* 0x0000008169067223 */ /* 0x080fe20000010006 */
[C---:B------:R-:W-:Y:S01]  /*90b0*/  FFMA.FTZ R180, R127.reuse, UR47, R180 ;  /* 0x0000002f7fb47c23 */ /* 0x040fe200080100b4 */
[CC--:B------:R-:W-:Y:S01]  /*90c0*/  FFMA.FTZ R168, R127.reuse, R166.reuse, -R168 ;  /* 0x000000a67fa87223 */ /* 0x0c0fe200000108a8 */
[----:B------:R-:W-:Y:S01]  /*90d0*/  FFMA.FTZ R127, R127, R129, R136 ;  /* 0x000000817f7f7223 */ /* 0x000fe20000010088 */
[----:B------:R-:W-:Y:S01]  /*90e0*/  FFMA.FTZ R147, R105, R166, -R4 ;  /* 0x000000a669937223 */ /* 0x000fe20000010804 */
[----:B------:R-:W-:-:S03]  /*90f0*/  FADD.FTZ R136, RZ, R6 ;  /* 0x00000006ff887221 */ /* 0x000fc60000010000 */
[----:B------:R-:W-:Y:S01]  /*9100*/  FFMA.FTZ R147, R44, R61, R147 ;  /* 0x0000003d2c937223 */ /* 0x000fe20000010093 */
[-C--:B------:R-:W-:Y:S01]  /*9110*/  FMUL.FTZ R184, R125, R136.reuse ;  /* 0x000000887db87220 */ /* 0x080fe20000410000 */
[----:B------:R-:W-:Y:S01]  /*9120*/  FMUL.FTZ R4, R11, R136 ;  /* 0x000000880b047220 */ /* 0x000fe20000410000 */
[----:B------:R-:W-:Y:S01]  /*9130*/  FFMA.FTZ R168, R79, R168, R182 ;  /* 0x000000a84fa87223 */ /* 0x000fe200000100b6 */
[-C--:B------:R-:W-:Y:S01]  /*9140*/  FMUL.FTZ R6, R11, R147.reuse ;  /* 0x000000930b067220 */ /* 0x080fe20000410000 */
[-C--:B------:R-:W-:Y:S01]  /*9150*/  FFMA.FTZ R184, R123, R147.reuse, -R184 ;  /* 0x000000937bb87223 */ /* 0x080fe200000108b8 */
[C---:B------:R-:W-:Y:S02]  /*9160*/  FFMA.FTZ R4, R107.reuse, R147, -R4 ;  /* 0x000000936b047223 */ /* 0x040fe40000010804 */
[----:B------:R-:W-:Y:S01]  /*9170*/  FFMA.FTZ R6, R107, R136, R6 ;  /* 0x000000886b067223 */ /* 0x000fe20000010006 */
[----:B------:R-:W-:Y:S01]  /*9180*/  FFMA.FTZ R192, R81, R184, R168 ;  /* 0x000000b851c07223 */ /* 0x000fe200000100a8 */
[----:B------:R-:W-:Y:S01]  /*9190*/  FFMA.FTZ R168, R45, R92, R4 ;  /* 0x0000005c2da87223 */ /* 0x000fe20000010004 */
[----:B------:R-:W-:Y:S01]  /*91a0*/  FMUL.FTZ R182, R125, UR46 ;  /* 0x0000002e7db67c20 */ /* 0x000fe20008410000 */
[----:B------:R-:W-:Y:S01]  /*91b0*/  FFMA.FTZ R138, -R79, R127, R138 ;  /* 0x0000007f4f8a7223 */ /* 0x000fe2000001018a */
[----:B------:R-:W-:Y:S01]  /*91c0*/  FMUL.FTZ R125, R125, R147 ;  /* 0x000000937d7d7220 */ /* 0x000fe20000410000 */
[----:B------:R-:W-:Y:S01]  /*91d0*/  FADD.FTZ R127, RZ, R6 ;  /* 0x00000006ff7f7221 */ /* 0x000fe20000010000 */
[----:B------:R-:W-:-:S02]  /*91e0*/  FMUL.FTZ R7, R15, R168 ;  /* 0x000000a80f077220 */ /* 0x000fc40000410000 */
[----:B------:R-:W-:Y:S01]  /*91f0*/  FFMA.FTZ R125, R123, R136, R125 ;  /* 0x000000887b7d7223 */ /* 0x000fe2000001007d */
[-C--:B------:R-:W-:Y:S01]  /*9200*/  FMUL.FTZ R4, R119, R127.reuse ;  /* 0x0000007f77047220 */ /* 0x080fe20000410000 */
[-C--:B------:R-:W-:Y:S01]  /*9210*/  FMUL.FTZ R5, R15, R127.reuse ;  /* 0x0000007f0f057220 */ /* 0x080fe20000410000 */
[C---:B------:R-:W-:Y:S01]  /*9220*/  FFMA.FTZ R7, R10.reuse, R127, R7 ;  /* 0x0000007f0a077223 */ /* 0x040fe20000010007 */
[----:B------:R-:W-:Y:S01]  /*9230*/  FFMA.FTZ R138, -R81, R125, R138 ;  /* 0x0000007d518a7223 */ /* 0x000fe2000001018a */
[-C--:B------:R-:W-:Y:S01]  /*9240*/  FFMA.FTZ R4, R121, R168.reuse, -R4 ;  /* 0x000000a879047223 */ /* 0x080fe20000010804 */
[----:B------:R-:W-:Y:S01]  /*9250*/  FFMA.FTZ R5, R10, R168, -R5 ;  /* 0x000000a80a057223 */ /* 0x000fe20000010805 */
[----:B------:R-:W-:Y:S01]  /*9260*/  FADD.FTZ R125, RZ, R7 ;  /* 0x00000007ff7d7221 */ /* 0x000fe20000010000 */
[----:B------:R-:W-:Y:S01]  /*9270*/  FMUL.FTZ R7, R242, UR46 ;  /* 0x0000002ef2077c20 */ /* 0x000fe20008410000 */
[----:B------:R-:W-:Y:S01]  /*9280*/  FFMA.FTZ R244, R83, R4, R192 ;  /* 0x0000000453f47223 */ /* 0x000fe200000100c0 */
[----:B------:R-:W-:Y:S01]  /*9290*/  FFMA.FTZ R149, R46, R63, R5 ;  /* 0x0000003f2e957223 */ /* 0x000fe20000010005 */
[----:B------:R-:W-:Y:S01]  /*92a0*/  FMUL.FTZ R4, R242, R125 ;  /* 0x0000007df2047220 */ /* 0x000fe20000410000 */
[----:B------:R-:W-:-:S03]  /*92b0*/  FFMA.FTZ R192, R202, UR47, R7 ;  /* 0x0000002fcac07c23 */ /* 0x000fc60008010007 */
[----:B------:R-:W-:Y:S01]  /*92c0*/  FFMA.FTZ R7, R202, R149, -R4 ;  /* 0x00000095ca077223 */ /* 0x000fe20000010804 */
[C---:B------:R-:W-:Y:S01]  /*92d0*/  FMUL.FTZ R4, R144.reuse, R125 ;  /* 0x0000007d90047220 */ /* 0x040fe20000410000 */
[----:B------:R-:W-:-:S03]  /*92e0*/  FMUL.FTZ R5, R144, R149 ;  /* 0x0000009590057220 */ /* 0x000fc60000410000 */
[C---:B------:R-:W-:Y:S01]  /*92f0*/  FFMA.FTZ R4, R146.reuse, R149, -R4 ;  /* 0x0000009592047223 */ /* 0x040fe20000010804 */
[----:B------:R-:W-:Y:S01]  /*9300*/  FFMA.FTZ R5, R146, R125, R5 ;  /* 0x0000007d92057223 */ /* 0x000fe20000010005 */
[----:B------:R-:W-:Y:S02]  /*9310*/  FFMA.FTZ R182, R123, UR47, R182 ;  /* 0x0000002f7bb67c23 */ /* 0x000fe400080100b6 */
[----:B------:R-:W-:Y:S01]  /*9320*/  FFMA.FTZ R151, R47, R94, R4 ;  /* 0x0000005e2f977223 */ /* 0x000fe20000010004 */
[----:B------:R-:W-:Y:S01]  /*9330*/  FADD.FTZ R123, RZ, R5 ;  /* 0x00000005ff7b7221 */ /* 0x000fe20000010000 */
[----:B------:R-:W-:Y:S01]  /*9340*/  FMUL.FTZ R242, R242, R149 ;  /* 0x00000095f2f27220 */ /* 0x000fe20000410000 */
[----:B------:R-:W-:Y:S01]  /*9350*/  FFMA.FTZ R244, R85, R7, R244 ;  /* 0x0000000755f47223 */ /* 0x000fe200000100f4 */
[----:B------:R-:W-:Y:S01]  /*9360*/  FMUL.FTZ R7, R240, UR46 ;  /* 0x0000002ef0077c20 */ /* 0x000fe20008410000 */
[C---:B------:R-:W-:Y:S01]  /*9370*/  FMUL.FTZ R4, R148.reuse, R151 ;  /* 0x0000009794047220 */ /* 0x040fe20000410000 */
[----:B------:R-:W-:Y:S01]  /*9380*/  FMUL.FTZ R5, R148, R123 ;  /* 0x0000007b94057220 */ /* 0x000fe20000410000 */
[C---:B------:R-:W-:Y:S01]  /*9390*/  FMUL.FTZ R184, R119.reuse, UR46 ;  /* 0x0000002e77b87c20 */ /* 0x040fe20008410000 */
[----:B------:R-:W-:Y:S01]  /*93a0*/  FMUL.FTZ R6, R119, R168 ;  /* 0x000000a877067220 */ /* 0x000fe20000410000 */
[----:B------:R-:W-:Y:S01]  /*93b0*/  FFMA.FTZ R242, R202, R125, R242 ;  /* 0x0000007dcaf27223 */ /* 0x000fe200000100f2 */
[----:B------:R-:W-:Y:S01]  /*93c0*/  FFMA.FTZ R202, R238, UR47, R7 ;  /* 0x0000002feeca7c23 */ /* 0x000fe20008010007 */
[-C--:B------:R-:W-:Y:S01]  /*93d0*/  FFMA.FTZ R4, R150, R123.reuse, R4 ;  /* 0x0000007b96047223 */ /* 0x080fe20000010004 */
[----:B------:R-:W-:Y:S01]  /*93e0*/  FMUL.FTZ R7, R240, R123 ;  /* 0x0000007bf0077220 */ /* 0x000fe20000410000 */
[----:B------:R-:W-:Y:S01]  /*93f0*/  FFMA.FTZ R5, R150, R151, -R5 ;  /* 0x0000009796057223 */ /* 0x000fe20000010805 */
[C---:B------:R-:W-:Y:S01]  /*9400*/  FFMA.FTZ R184, R121.reuse, UR47, R184 ;  /* 0x0000002f79b87c23 */ /* 0x040fe200080100b8 */
[----:B------:R-:W-:Y:S01]  /*9410*/  FFMA.FTZ R6, R121, R127, R6 ;  /* 0x0000007f79067223 */ /* 0x000fe20000010006 */
[----:B------:R-:W-:Y:S01]  /*9420*/  FADD.FTZ R121, RZ, R4 ;  /* 0x00000004ff797221 */ /* 0x000fe20000010000 */
[----:B------:R-:W-:Y:S01]  /*9430*/  FFMA.FTZ R7, R238, R151, -R7 ;  /* 0x00000097ee077223 */ /* 0x000fe20000010807 */
[----:B------:R-:W-:Y:S01]  /*9440*/  FFMA.FTZ R153, R48, R65, R5 ;  /* 0x0000004130997223 */ /* 0x000fe20000010005 */
[----:B------:R-:W-:Y:S01]  /*9450*/  FFMA.FTZ R6, -R83, R6, R138 ;  /* 0x0000000653067223 */ /* 0x000fe2000001018a */
[----:B------:R-:W-:Y:S01]  /*9460*/  FMUL.FTZ R240, R240, R151 ;  /* 0x00000097f0f07220 */ /* 0x000fe20000410000 */
[C---:B------:R-:W-:Y:S01]  /*9470*/  FMUL.FTZ R4, R174.reuse, R121 ;  /* 0x00000079ae047220 */ /* 0x040fe20000410000 */
[----:B------:R-:W-:Y:S01]  /*9480*/  FFMA.FTZ R244, R87, R7, R244 ;  /* 0x0000000757f47223 */ /* 0x000fe200000100f4 */
[----:B------:R-:W-:Y:S01]  /*9490*/  FMUL.FTZ R5, R174, R153 ;  /* 0x00000099ae057220 */ /* 0x000fe20000410000 */
[----:B------:R-:W-:Y:S01]  /*94a0*/  FMUL.FTZ R7, R170, R121 ;  /* 0x00000079aa077220 */ /* 0x000fe20000410000 */
[----:B------:R-:W-:Y:S01]  /*94b0*/  FFMA.FTZ R6, -R85, R242, R6 ;  /* 0x000000f255067223 */ /* 0x000fe20000010106 */
[----:B------:R-:W-:Y:S01]  /*94c0*/  FFMA.FTZ R119, R238, R123, R240 ;  /* 0x0000007bee777223 */ /* 0x000fe200000100f0 */
[-C--:B------:R-:W-:Y:S01]  /*94d0*/  FMUL.FTZ R170, R170, R153.reuse ;  /* 0x00000099aaaa7220 */ /* 0x080fe20000410000 */
[C---:B------:R-:W-:Y:S01]  /*94e0*/  FFMA.FTZ R4, R176.reuse, R153, -R4 ;  /* 0x00000099b0047223 */ /* 0x040fe20000010804 */
[----:B------:R-:W-:Y:S01]  /*94f0*/  FFMA.FTZ R5, R176, R121, R5 ;  /* 0x00000079b0057223 */ /* 0x000fe20000010005 */
[----:B------:R-:W-:Y:S01]  /*9500*/  FFMA.FTZ R6, -R87, R119, R6 ;  /* 0x0000007757067223 */ /* 0x000fe20000010106 */
[C---:B------:R-:W-:Y:S01]  /*9510*/  FFMA.FTZ R155, R236.reuse, R121, R170 ;  /* 0x00000079ec9b7223 */ /* 0x040fe200000100aa */
[----:B------:R-:W-:Y:S01]  /*9520*/  FFMA.FTZ R170, R49, R96, R4 ;  /* 0x0000006031aa7223 */ /* 0x000fe20000010004 */
[----:B------:R-:W-:Y:S01]  /*9530*/  FADD.FTZ R119, RZ, R5 ;  /* 0x00000005ff777221 */ /* 0x000fe20000010000 */
[----:B------:R-:W-:Y:S01]  /*9540*/  FFMA.FTZ R7, R236, R153, -R7 ;  /* 0x00000099ec077223 */ /* 0x000fe20000010807 */
[----:B------:R-:W0:Y:S01]  /*9550*/  S2R R138, SR_TID.X ;  /* 0x00000000008a7919 */ /* 0x000e220000002100 */
[----:B------:R-:W-:Y:S01]  /*9560*/  FFMA.FTZ R236, -R89, R155, R6 ;  /* 0x0000009b59ec7223 */ /* 0x000fe20000010106 */
[CC--:B------:R-:W-:Y:S01]  /*9570*/  FMUL.FTZ R6, R159.reuse, R170.reuse ;  /* 0x000000aa9f067220 */ /* 0x0c0fe20000410000 */
[-C--:B------:R-:W-:Y:S01]  /*9580*/  FMUL.FTZ R4, R159, R119.reuse ;  /* 0x000000779f047220 */ /* 0x080fe20000410000 */
[CC--:B------:R-:W-:Y:S01]  /*9590*/  FMUL.FTZ R238, R115.reuse, R119.reuse ;  /* 0x0000007773ee7220 */ /* 0x0c0fe20000410000 */
[-C--:B------:R-:W-:Y:S01]  /*95a0*/  FMUL.FTZ R240, R115, R170.reuse ;  /* 0x000000aa73f07220 */ /* 0x080fe20000410000 */
        /* <DEDUP_REMOVED lines=9> */
[----:B------:R-:W-:Y:S01]  /*9640*/  FFMA.FTZ R244, R89, R7, R244 ;  /* 0x0000000759f47223 */ /* 0x000fe200000100f4 */
[C---:B------:R-:W-:Y:S01]  /*9650*/  FMUL.FTZ R7, R172.reuse, R117 ;  /* 0x00000075ac077220 */ /* 0x040fe20000410000 */
[-C--:B------:R-:W-:Y:S01]  /*9660*/  FMUL.FTZ R6, R172, R155.reuse ;  /* 0x0000009bac067220 */ /* 0x080fe20000410000 */
[C---:B------:R-:W-:Y:S01]  /*9670*/  FFMA.FTZ R172, R188.reuse, R155, -R5 ;  /* 0x0000009bbcac7223 */ /* 0x040fe20000010805 */
[-C--:B------:R-:W-:Y:S01]  /*9680*/  FFMA.FTZ R4, R188, R117.reuse, R4 ;  /* 0x00000075bc047223 */ /* 0x080fe20000010004 */
[----:B------:R-:W-:Y:S02]  /*9690*/  UISETP.GE.AND UP0, UPT, UR20, UR48, UPT ;  /* 0x000000301400728c */ /* 0x000fe4000bf06270 */
[----:B------:R-:W-:Y:S01]  /*96a0*/  FFMA.FTZ R172, R51, R98, R172 ;  /* 0x0000006233ac7223 */ /* 0x000fe200000100ac */
[----:B------:R-:W-:Y:S01]  /*96b0*/  FADD.FTZ R115, RZ, R4 ;  /* 0x00000004ff737221 */ /* 0x000fe20000010000 */
[----:B------:R-:W-:-:S02]  /*96c0*/  FFMA.FTZ R6, R234, R117, R6 ;  /* 0x00000075ea067223 */ /* 0x000fc40000010006 */
[CC--:B------:R-:W-:Y:S01]  /*96d0*/  FMUL.FTZ R4, R165.reuse, R172.reuse ;  /* 0x000000aca5047220 */ /* 0x0c0fe20000410000 */
[-C--:B------:R-:W-:Y:S01]  /*96e0*/  FMUL.FTZ R5, R165, R115.reuse ;  /* 0x00000073a5057220 */ /* 0x080fe20000410000 */
[----:B------:R-:W-:Y:S02]  /*96f0*/  PLOP3.LUT P2, PT, PT, PT, UP0, 0x80, 0x8 ;  /* 0x000000000008781c */ /* 0x000fe40003f4f008 */
[C---:B------:R-:W-:Y:S01]  /*9700*/  FFMA.FTZ R4, R167.reuse, R115, R4 ;  /* 0x00000073a7047223 */ /* 0x040fe20000010004 */
[----:B------:R-:W-:Y:S01]  /*9710*/  FFMA.FTZ R5, R167, R172, -R5 ;  /* 0x000000aca7057223 */ /* 0x000fe20000010805 */
[----:B------:R-:W-:Y:S01]  /*9720*/  FFMA.FTZ R7, R234, R155, -R7 ;  /* 0x0000009bea077223 */ /* 0x000fe20000010807 */
[----:B------:R-:W-:Y:S01]  /*9730*/  FFMA.FTZ R6, -R93, R6, R236 ;  /* 0x000000065d067223 */ /* 0x000fe200000101ec */
        /* <DEDUP_REMOVED lines=10> */
[----:B------:R-:W-:Y:S01]  /*97e0*/  FFMA.FTZ R238, R91, R238, R244 ;  /* 0x000000ee5bee7223 */ /* 0x000fe200000100f4 */
[C---:B------:R-:W-:Y:S01]  /*97f0*/  FFMA.FTZ R236, R111.reuse, R115, R236 ;  /* 0x000000736fec7223 */ /* 0x040fe200000100ec */
[----:B------:R-:W-:Y:S01]  /*9800*/  ISETP.NE.AND P6, PT, R160, 0x1f, PT ;  /* 0x0000001fa000780c */ /* 0x000fe20003fc5270 */
[----:B------:R-:W-:Y:S01]  /*9810*/  FFMA.FTZ R234, R111, R172, -R234 ;  /* 0x000000ac6fea7223 */ /* 0x000fe200000108ea */
[----:B------:R-:W-:Y:S01]  /*9820*/  FFMA.FTZ R238, R93, R7, R238 ;  /* 0x000000075dee7223 */ /* 0x000fe200000100ee */
        /* <DEDUP_REMOVED lines=31> */
.L_x_12685:
[----:B------:R-:W-:Y:S05]  /*9a20*/  BSYNC.RECONVERGENT B0 ;  /* 0x0000000000007941 */ /* 0x000fea0003800200 */
.L_x_12684:
        /* <DEDUP_REMOVED lines=16> */
.L_x_12687:
[----:B------:R-:W-:Y:S05]  /*9b30*/  BSYNC.RECONVERGENT B0 ;  /* 0x0000000000007941 */ /* 0x000fea0003800200 */
.L_x_12686:
        /* <DEDUP_REMOVED lines=16> */
.L_x_12689:
[----:B------:R-:W-:Y:S05]  /*9c40*/  BSYNC.RECONVERGENT B0 ;  /* 0x0000000000007941 */ /* 0x000fea0003800200 */
.L_x_12688:
        /* <DEDUP_REMOVED lines=16> */
.L_x_12691:
[----:B------:R-:W-:Y:S05]  /*9d50*/  BSYNC.RECONVERGENT B0 ;  /* 0x0000000000007941 */ /* 0x000fea0003800200 */
.L_x_12690:
        /* <DEDUP_REMOVED lines=16> */
.L_x_12693:
[----:B------:R-:W-:Y:S05]  /*9e60*/  BSYNC.RECONVERGENT B0 ;  /* 0x0000000000007941 */ /* 0x000fea0003800200 */
.L_x_12692:
[C---:B-1----:R-:W-:Y:S01]  /*9e70*/  FMUL.FTZ R111, R198.reuse, R113 ;  /* 0x00000071c66f7220 */ /* 0x042fe20000410000 */
[-C--:B------:R-:W-:Y:S01]  /*9e80*/  FMUL.FTZ R238, R198, R157.reuse ;  /* 0x0000009dc6ee7220 */ /* 0x080fe20000410000 */
[----:B------:R-:W-:Y:S01]  /*9e90*/  SHFL.DOWN PT, R209, R2, 0x1, 0x1f ;  /* 0x08201f0002d17f89 */ /* 0x000fe200000e0000 */
[----:B------:R-:W-:Y:S01]  /*9ea0*/  ISETP.NE.AND P2, PT, R138, 0x1f, PT ;  /* 0x0000001f8a00780c */ /* 0x000fe20003f45270 */
[C---:B------:R-:W-:Y:S01]  /*9eb0*/  FFMA.FTZ R236, R200.reuse, R157, -R111 ;  /* 0x0000009dc8ec7223 */ /* 0x040fe2000001086f */
[----:B------:R-:W-:Y:S01]  /*9ec0*/  FFMA.FTZ R111, R200, R113, R238 ;  /* 0x00000071c86f7223 */ /* 0x000fe200000100ee */
[----:B------:R-:W2:Y:S01]  /*9ed0*/  SHFL.IDX PT, R199, R7, RZ, 0x1f ;  /* 0x00001fff07c77589 */ /* 0x000ea200000e0000 */
[----:B------:R-:W-:Y:S01]  /*9ee0*/  ISETP.NE.AND P3, PT, R138, RZ, PT ;  /* 0x000000ff8a00720c */ /* 0x000fe20003f65270 */
[----:B------:R-:W-:Y:S01]  /*9ef0*/  FFMA.FTZ R187, R53, R100, R236 ;  /* 0x0000006435bb7223 */ /* 0x000fe200000100ec */
[----:B------:R-:W-:Y:S01]  /*9f00*/  FADD.FTZ R111, RZ, R111 ;  /* 0x0000006fff6f7221 */ /* 0x000fe20000010000 */
[----:B------:R-:W-:Y:S01]  /*9f10*/  SHFL.DOWN PT, R207, R3, 0x1, 0x1f ;  /* 0x08201f0003cf7f89 */ /* 0x000fe200000e0000 */
[----:B------:R-:W-:Y:S01]  /*9f20*/  ULEA UR33, UR20, 0xfffffc00, 0xa ;  /* 0xfffffc0014217891 */ /* 0x000fe2000f8e50ff */
[C---:B0-----:R-:W-:Y:S01]  /*9f30*/  FMUL.FTZ R137, R212.reuse, R187 ;  /* 0x000000bbd4897220 */ /* 0x041fe20000410000 */
[-C--:B------:R-:W-:Y:S01]  /*9f40*/  FMUL.FTZ R236, R212, R111.reuse ;  /* 0x0000006fd4ec7220 */ /* 0x080fe20000410000 */
[----:B------:R-:W0:Y:S01]  /*9f50*/  SHFL.IDX PT, R201, R6, RZ, 0x1f ;  /* 0x00001fff06c97589 */ /* 0x000e2200000e0000 */
[----:B------:R-:W-:Y:S01]  /*9f60*/  USHF.R.S32.HI UR43, URZ, 0x1f, UR33 ;  /* 0x0000001fff2b7899 */ /* 0x000fe20008011421 */
[C---:B------:R-:W-:Y:S01]  /*9f70*/  FFMA.FTZ R137, R210.reuse, R111, R137 ;  /* 0x0000006fd2897223 */ /* 0x040fe20000010089 */
[----:B------:R-:W-:Y:S01]  /*9f80*/  FFMA.FTZ R189, R210, R187, -R236 ;  /* 0x000000bbd2bd7223 */ /* 0x000fe200000108ec */
[----:B------:R-:W1:Y:S01]  /*9f90*/  SHFL.DOWN PT, R211, R193, 0x1, 0x1f ;  /* 0x08201f00c1d37f89 */ /* 0x000e6200000e0000 */
[----:B------:R-:W-:Y:S01]  /*9fa0*/  FMUL.FTZ R182, R81, -R182 ;  /* 0x800000b651b67220 */ /* 0x000fe20000410000 */
[----:B------:R-:W-:Y:S01]  /*9fb0*/  FADD.FTZ R137, RZ, R137 ;  /* 0x00000089ff897221 */ /* 0x000fe20000010000 */
[----:B------:R-:W-:Y:S01]  /*9fc0*/  FFMA.FTZ R189, R54, R71, R189 ;  /* 0x0000004736bd7223 */ /* 0x000fe200000100bd */
[----:B------:R-:W-:Y:S01]  /*9fd0*/  SHFL.DOWN PT, R238, R191, 0x1, 0x1f ;  /* 0x08201f00bfee7f89 */ /* 0x000fe200000e0000 */
[----:B------:R-:W-:Y:S01]  /*9fe0*/  VOTEU.ALL UP0, P3 ;  /* 0x0000000000ff7886 */ /* 0x000fe20001800000 */
[----:B------:R-:W-:Y:S01]  /*9ff0*/  FMUL.FTZ R180, R79, -R180 ;  /* 0x800000b44fb47220 */ /* 0x000fe20000410000 */
[----:B------:R-:W-:Y:S01]  /*a000*/  BSSY.RECONVERGENT B0, `(.L_x_12694) ;  /* 0x00001f6000007945 */ /* 0x000fe20003800200 */
[----:B------:R2:W5:Y:S02]  /*a010*/  SHFL.IDX PT, R203, R2, RZ, 0x1f ;  /* 0x00001fff02cb7589 */ /* 0x00056400000e0000 */
[----:B------:R-:W-:-:S02]  /*a020*/  @!UP0 ULEA UR29, UR8, UR32, 0x4 ;  /* 0x00000020081d8291 */ /* 0x000fc4000f8e20ff */
        /* <DEDUP_REMOVED lines=23> */
[-C--:B------:R-:W-:Y:S01]  /*a1a0*/  FMUL.FTZ R234, R201, R9.reuse ;  /* 0x00000009c9ea7220 */ /* 0x080fe20000410000 */
[----:B------:R-:W-:Y:S01]  /*a1b0*/  FMUL.FTZ R232, R199, R9 ;  /* 0x00000009c7e87220 */ /* 0x000fe20000410000 */
[C---:B------:R-:W-:Y:S01]  /*a1c0*/  FMUL.FTZ R2, R203.reuse, R5 ;  /* 0x00000005cb027220 */ /* 0x040fe20000410000 */
[C---:B------:R-:W-:Y:S01]  /*a1d0*/  FMUL.FTZ R230, R203.reuse, R6 ;  /* 0x00000006cbe67220 */ /* 0x040fe20000410000 */
[----:B------:R-:W-:Y:S01]  /*a1e0*/  FMUL.FTZ R6, R203, R4 ;  /* 0x00000004cb067220 */ /* 0x000fe20000410000 */
[-C--:B------:R-:W-:Y:S01]  /*a1f0*/  FFMA.FTZ R232, R201, R8.reuse, R232 ;  /* 0x00000008c9e87223 */ /* 0x080fe200000100e8 */
        /* <DEDUP_REMOVED lines=40> */
[----:B------:R-:W-:Y:S01]  /*a480*/  P2R R195, PR, RZ, 0x8 ;  /* 0x00000008ffc37803 */ /* 0x000fe20000000000 */
        /* <DEDUP_REMOVED lines=77> */
[----:B------:R-:W-:Y:S01]  /*a960*/  FFMA.FTZ R150, R149, UR47, R150 ;  /* 0x0000002f95967c23 */ /* 0x000fe20008010096 */
[----:B------:R-:W-:Y:S01]  /*a970*/  FMUL.FTZ R148, R125, UR47 ;  /* 0x0000002f7d947c20 */ /* 0x000fe20008410000 */
[C---:B------:R-:W-:Y:S01]  /*a980*/  FMUL.FTZ R2, R144.reuse, R163 ;  /* 0x000000a390027220 */ /* 0x040fe20000410000 */
[----:B------:R-:W-:Y:S01]  /*a990*/  FMUL.FTZ R3, R144, R171 ;  /* 0x000000ab90037220 */ /* 0x000fe20000410000 */
[----:B------:R-:W-:Y:S01]  /*a9a0*/  FMUL.FTZ R150, R85, -R150 ;  /* 0x8000009655967220 */ /* 0x000fe20000410000 */
[----:B------:R0:W-:Y:S01]  /*a9b0*/  STS [R7+0x10ac], R174 ;  /* 0x0010acae07007388 */ /* 0x0001e20000000800 */
[----:B------:R-:W-:Y:S01]  /*a9c0*/  FFMA.FTZ R148, R149, UR46, -R148 ;  /* 0x0000002e95947c23 */ /* 0x000fe20008010894 */
[C---:B------:R-:W-:Y:S01]  /*a9d0*/  FFMA.FTZ R144, R146.reuse, R163, R3 ;  /* 0x000000a392907223 */ /* 0x040fe20000010003 */
[----:B------:R-:W-:Y:S01]  /*a9e0*/  FFMA.FTZ R146, R146, R171, -R2 ;  /* 0x000000ab92927223 */ /* 0x000fe20000010802 */
[----:B------:R-:W-:Y:S01]  /*a9f0*/  IMAD R3, R175, UR8, R5 ;  /* 0x00000008af037c24 */ /* 0x000fe2000f8e0205 */
[C---:B------:R-:W-:Y:S01]  /*aa00*/  LEA R2, P2, R4.reuse, UR10, 0x2 ;  /* 0x0000000a04027c11 */ /* 0x040fe2000f8410ff */
[C---:B------:R-:W-:Y:S01]  /*aa10*/  FMUL.FTZ R5, R85.reuse, -R192 ;  /* 0x800000c055057220 */ /* 0x040fe20000410000 */
[----:B------:R-:W-:Y:S01]  /*aa20*/  FFMA.FTZ R178, R85, R178, R144 ;  /* 0x000000b255b27223 */ /* 0x000fe20000010090 */
[----:B------:R-:W-:Y:S01]  /*aa30*/  STS [R7+0x10b4], R150 ;  /* 0x0010b49607007388 */ /* 0x000fe20000000800 */
[----:B------:R-:W-:Y:S01]  /*aa40*/  LEA.HI.X R3, R4, UR11, R3, 0x2, P2 ;  /* 0x0000000b04037c11 */ /* 0x000fe200090f1403 */
[----:B------:R-:W-:Y:S01]  /*aa50*/  FADD.FTZ R4, R5, R146 ;  /* 0x0000009205047221 */ /* 0x000fe20000010000 */
[C---:B------:R-:W-:Y:S01]  /*aa60*/  FMUL.FTZ R146, R123.reuse, UR47 ;  /* 0x0000002f7b927c20 */ /* 0x040fe20008410000 */
[----:B0-----:R-:W-:Y:S01]  /*aa70*/  FMUL.FTZ R174, R123, UR46 ;  /* 0x0000002e7bae7c20 */ /* 0x001fe20008410000 */
[----:B------:R0:W-:Y:S01]  /*aa80*/  STS [R7+0x10a8], R176 ;  /* 0x0010a8b007007388 */ /* 0x0001e20000000800 */
[C---:B------:R-:W-:Y:S01]  /*aa90*/  FMUL.FTZ R5, R15.reuse, R4 ;  /* 0x000000040f057220 */ /* 0x040fe20000410000 */
[-C--:B------:R-:W-:Y:S01]  /*aaa0*/  FMUL.FTZ R15, R15, R178.reuse ;  /* 0x000000b20f0f7220 */ /* 0x080fe20000410000 */
[C---:B------:R-:W-:Y:S01]  /*aab0*/  FFMA.FTZ R146, R151.reuse, UR46, -R146 ;  /* 0x0000002e97927c23 */ /* 0x040fe20008010892 */
[----:B------:R-:W-:Y:S01]  /*aac0*/  FFMA.FTZ R174, R151, UR47, R174 ;  /* 0x0000002f97ae7c23 */ /* 0x000fe200080100ae */
[C---:B------:R-:W-:Y:S01]  /*aad0*/  FFMA.FTZ R144, R10.reuse, R178, R5 ;  /* 0x000000b20a907223 */ /* 0x040fe20000010005 */
[----:B------:R-:W-:Y:S01]  /*aae0*/  FFMA.FTZ R10, R10, R4, -R15 ;  /* 0x000000040a0a7223 */ /* 0x000fe2000001080f */
[----:B------:R-:W-:Y:S01]  /*aaf0*/  FMUL.FTZ R5, R83, -R184 ;  /* 0x800000b853057220 */ /* 0x000fe20000410000 */
[----:B------:R-:W-:Y:S01]  /*ab00*/  FMUL.FTZ R146, R87, R146 ;  /* 0x0000009257927220 */ /* 0x000fe20000410000 */
[----:B------:R-:W-:Y:S01]  /*ab10*/  FFMA.FTZ R156, R83, R156, R144 ;  /* 0x0000009c539c7223 */ /* 0x000fe20000010090 */
[----:B0-----:R-:W-:Y:S01]  /*ab20*/  FMUL.FTZ R176, R121, UR47 ;  /* 0x0000002f79b07c20 */ /* 0x001fe20008410000 */
[----:B------:R-:W-:Y:S01]  /*ab30*/  FADD.FTZ R10, R5, R10 ;  /* 0x0000000a050a7221 */ /* 0x000fe20000010000 */
[----:B------:R-:W-:Y:S01]  /*ab40*/  FMUL.FTZ R5, R119, UR47 ;  /* 0x0000002f77057c20 */ /* 0x000fe20008410000 */
[----:B------:R0:W-:Y:S01]  /*ab50*/  STS [R7+0x10b8], R146 ;  /* 0x0010b89207007388 */ /* 0x0001e20000000800 */
[----:B------:R-:W-:Y:S01]  /*ab60*/  FMUL.FTZ R174, R87, -R174 ;  /* 0x800000ae57ae7220 */ /* 0x000fe20000410000 */
[C---:B------:R-:W-:Y:S01]  /*ab70*/  FMUL.FTZ R144, R11.reuse, R10 ;  /* 0x0000000a0b907220 */ /* 0x040fe20000410000 */
[-C--:B------:R-:W-:Y:S01]  /*ab80*/  FMUL.FTZ R11, R11, R156.reuse ;  /* 0x0000009c0b0b7220 */ /* 0x080fe20000410000 */
[----:B------:R-:W-:Y:S01]  /*ab90*/  FFMA.FTZ R150, R170, UR46, -R5 ;  /* 0x0000002eaa967c23 */ /* 0x000fe20008010805 */
[----:B------:R-:W-:Y:S01]  /*aba0*/  FFMA.FTZ R176, R153, UR46, -R176 ;  /* 0x0000002e99b07c23 */ /* 0x000fe200080108b0 */
[C---:B------:R-:W-:Y:S01]  /*abb0*/  FFMA.FTZ R144, R107.reuse, R156, R144 ;  /* 0x0000009c6b907223 */ /* 0x040fe20000010090 */
[----:B------:R-:W-:Y:S01]  /*abc0*/  FFMA.FTZ R11, R107, R10, -R11 ;  /* 0x0000000a6b0b7223 */ /* 0x000fe2000001080b */
[----:B------:R-:W-:Y:S01]  /*abd0*/  FMUL.FTZ R148, R85, R148 ;  /* 0x0000009455947220 */ /* 0x000fe20000410000 */
[----:B------:R-:W-:Y:S01]  /*abe0*/  FMUL.FTZ R176, R89, R176 ;  /* 0x000000b059b07220 */ /* 0x000fe20000410000 */
[----:B------:R-:W-:Y:S01]  /*abf0*/  FFMA.FTZ R152, R81, R152, R144 ;  /* 0x0000009851987223 */ /* 0x000fe20000010090 */
[----:B------:R-:W-:Y:S01]  /*ac00*/  FADD.FTZ R144, R182, R11 ;  /* 0x0000000bb6907221 */ /* 0x000fe20000010000 */
[----:B------:R-:W-:Y:S01]  /*ac10*/  FMUL.FTZ R11, R119, UR46 ;  /* 0x0000002e770b7c20 */ /* 0x000fe20008410000 */
[----:B------:R1:W-:Y:S01]  /*ac20*/  STS [R7+0x10bc], R174 ;  /* 0x0010bcae07007388 */ /* 0x0003e20000000800 */
[C---:B------:R-:W-:Y:S01]  /*ac30*/  FMUL.FTZ R5, R12.reuse, R152 ;  /* 0x000000980c057220 */ /* 0x040fe20000410000 */
[-C--:B0-----:R-:W-:Y:S01]  /*ac40*/  FMUL.FTZ R146, R12, R144.reuse ;  /* 0x000000900c927220 */ /* 0x081fe20000410000 */
[----:B------:R-:W-:Y:S01]  /*ac50*/  FFMA.FTZ R12, R170, UR47, R11 ;  /* 0x0000002faa0c7c23 */ /* 0x000fe2000801000b */
[----:B------:R0:W-:Y:S01]  /*ac60*/  STS [R7+0x10b0], R148 ;  /* 0x0010b09407007388 */ /* 0x0001e20000000800 */
[C---:B------:R-:W-:Y:S01]  /*ac70*/  FFMA.FTZ R5, R105.reuse, R144, -R5 ;  /* 0x0000009069057223 */ /* 0x040fe20000010805 */
[----:B------:R-:W-:Y:S01]  /*ac80*/  FFMA.FTZ R146, R105, R152, R146 ;  /* 0x0000009869927223 */ /* 0x000fe20000010092 */
[----:B------:R-:W-:Y:S01]  /*ac90*/  FMUL.FTZ R15, R77, -R164 ;  /* 0x800000a44d0f7220 */ /* 0x000fe20000410000 */
[----:B------:R2:W-:Y:S01]  /*aca0*/  STS [R7+0x10c0], R176 ;  /* 0x0010c0b007007388 */ /* 0x0005e20000000800 */
[----:B------:R-:W-:Y:S01]  /*acb0*/  FADD.FTZ R5, R180, R5 ;  /* 0x00000005b4057221 */ /* 0x000fe20000010000 */
[----:B------:R-:W-:Y:S01]  /*acc0*/  FFMA.FTZ R142, R79, R142, R146 ;  /* 0x0000008e4f8e7223 */ /* 0x000fe20000010092 */
[----:B-1----:R-:W-:Y:S01]  /*acd0*/  FMUL.FTZ R174, R91, -R12 ;  /* 0x8000000c5bae7220 */ /* 0x002fe20000410000 */
[----:B------:R-:W-:Y:S01]  /*ace0*/  FMUL.FTZ R12, R117, UR47 ;  /* 0x0000002f750c7c20 */ /* 0x000fe20008410000 */
[-C--:B------:R-:W-:Y:S01]  /*acf0*/  FMUL.FTZ R11, R19, R5.reuse ;  /* 0x00000005130b7220 */ /* 0x080fe20000410000 */
[----:B0-----:R-:W-:Y:S01]  /*ad00*/  FMUL.FTZ R148, R121, UR46 ;  /* 0x0000002e79947c20 */ /* 0x001fe20008410000 */
[----:B------:R-:W-:Y:S01]  /*ad10*/  FMUL.FTZ R146, R19, R142 ;  /* 0x0000008e13927220 */ /* 0x000fe20000410000 */
[----:B------:R-:W-:Y:S01]  /*ad20*/  FMUL.FTZ R150, R91, R150 ;  /* 0x000000965b967220 */ /* 0x000fe20000410000 */
[-C--:B------:R-:W-:Y:S01]  /*ad30*/  FMUL.FTZ R107, R90, R5.reuse ;  /* 0x000000055a6b7220 */ /* 0x080fe20000410000 */
[----:B--2---:R-:W-:Y:S01]  /*ad40*/  FFMA.FTZ R176, R155, UR46, -R12 ;  /* 0x0000002e9bb07c23 */ /* 0x004fe2000801080c */
[C---:B------:R-:W-:Y:S01]  /*ad50*/  FFMA.FTZ R12, R14.reuse, R142, R11 ;  /* 0x0000008e0e0c7223 */ /* 0x040fe2000001000b */
[----:B------:R-:W-:Y:S01]  /*ad60*/  FFMA.FTZ R148, R153, UR47, R148 ;  /* 0x0000002f99947c23 */ /* 0x000fe20008010094 */
[----:B------:R-:W-:Y:S01]  /*ad70*/  FFMA.FTZ R146, R14, R5, -R146 ;  /* 0x000000050e927223 */ /* 0x000fe20000010892 */
[----:B------:R-:W-:Y:S01]  /*ad80*/  FMUL.FTZ R11, R115, UR47 ;  /* 0x0000002f730b7c20 */ /* 0x000fe20008410000 */
[----:B------:R-:W-:Y:S01]  /*ad90*/  FFMA.FTZ R154, R77, R154, R12 ;  /* 0x0000009a4d9a7223 */ /* 0x000fe2000001000c */
[----:B------:R-:W-:Y:S01]  /*ada0*/  FMUL.FTZ R148, R89, -R148 ;  /* 0x8000009459947220 */ /* 0x000fe20000410000 */
[----:B------:R-:W-:Y:S01]  /*adb0*/  FADD.FTZ R12, R15, R146 ;  /* 0x000000920f0c7221 */ /* 0x000fe20000010000 */
[----:B------:R-:W-:Y:S01]  /*adc0*/  FFMA.FTZ R14, R172, UR46, -R11 ;  /* 0x0000002eac0e7c23 */ /* 0x000fe2000801080b */
[C---:B------:R-:W-:Y:S01]  /*add0*/  FMUL.FTZ R11, R13.reuse, R154 ;  /* 0x0000009a0d0b7220 */ /* 0x040fe20000410000 */
[----:B------:R0:W-:Y:S01]  /*ade0*/  STS [R7+0x10c8], R150 ;  /* 0x0010c89607007388 */ /* 0x0001e20000000800 */
[----:B------:R-:W-:Y:S01]  /*adf0*/  FMUL.FTZ R13, R13, R12 ;  /* 0x0000000c0d0d7220 */ /* 0x000fe20000410000 */
[----:B------:R-:W-:Y:S01]  /*ae00*/  FFMA.FTZ R168, R45, -R92, R168 ;  /* 0x8000005c2da87223 */ /* 0x000fe200000100a8 */
[C---:B------:R-:W-:Y:S01]  /*ae10*/  FFMA.FTZ R11, R18.reuse, R12, -R11 ;  /* 0x0000000c120b7223 */ /* 0x040fe2000001080b */
[----:B------:R1:W-:Y:S01]  /*ae20*/  STS [R7+0x10c4], R148 ;  /* 0x0010c49407007388 */ /* 0x0003e20000000800 */
[----:B------:R-:W-:Y:S01]  /*ae30*/  FFMA.FTZ R18, R18, R154, R13 ;  /* 0x0000009a12127223 */ /* 0x000fe2000001000d */
[----:B------:R-:W-:Y:S01]  /*ae40*/  FMUL.FTZ R13, R115, UR46 ;  /* 0x0000002e730d7c20 */ /* 0x000fe20008410000 */
[----:B------:R-:W-:Y:S01]  /*ae50*/  FMUL.FTZ R180, R117, UR46 ;  /* 0x0000002e75b47c20 */ /* 0x000fe20008410000 */
[----:B------:R-:W-:Y:S01]  /*ae60*/  FMUL.FTZ R176, R93, R176 ;  /* 0x000000b05db07220 */ /* 0x000fe20000410000 */
[----:B------:R-:W-:Y:S01]  /*ae70*/  FFMA.FTZ R140, R75, R140, R18 ;  /* 0x0000008c4b8c7223 */ /* 0x000fe20000010012 */
[----:B------:R-:W-:Y:S01]  /*ae80*/  FFMA.FTZ R146, R172, UR47, R13 ;  /* 0x0000002fac927c23 */ /* 0x000fe2000801000d */
[----:B0-----:R-:W-:Y:S01]  /*ae90*/  FMUL.FTZ R150, R113, UR47 ;  /* 0x0000002f71967c20 */ /* 0x001fe20008410000 */
[----:B------:R-:W-:Y:S01]  /*aea0*/  FFMA.FTZ R180, R155, UR47, R180 ;  /* 0x0000002f9bb47c23 */ /* 0x000fe200080100b4 */
[----:B------:R-:W-:Y:S01]  /*aeb0*/  FMUL.FTZ R13, R16, R140 ;  /* 0x0000008c100d7220 */ /* 0x000fe20000410000 */
[----:B-1----:R-:W-:Y:S01]  /*aec0*/  FMUL.FTZ R148, R95, R14 ;  /* 0x0000000e5f947220 */ /* 0x002fe20000410000 */
[----:B------:R-:W-:Y:S01]  /*aed0*/  FMUL.FTZ R14, R75, -R162 ;  /* 0x800000a24b0e7220 */ /* 0x000fe20000410000 */
[----:B------:R-:W-:Y:S01]  /*aee0*/  FFMA.FTZ R150, R157, UR46, -R150 ;  /* 0x0000002e9d967c23 */ /* 0x000fe20008010896 */
[----:B------:R-:W-:Y:S01]  /*aef0*/  FMUL.FTZ R146, R95, -R146 ;  /* 0x800000925f927220 */ /* 0x000fe20000410000 */
[----:B------:R-:W-:Y:S01]  /*af00*/  STS [R7+0x10cc], R174 ;  /* 0x0010ccae07007388 */ /* 0x000fe20000000800 */
[----:B------:R-:W-:Y:S01]  /*af10*/  FADD.FTZ R14, R14, R11 ;  /* 0x0000000b0e0e7221 */ /* 0x000fe20000010000 */
[----:B------:R-:W-:Y:S01]  /*af20*/  FMUL.FTZ R150, R97, R150 ;  /* 0x0000009661967220 */ /* 0x000fe20000410000 */
[----:B------:R-:W-:Y:S01]  /*af30*/  FMUL.FTZ R180, R93, -R180 ;  /* 0x800000b45db47220 */ /* 0x000fe20000410000 */
[----:B------:R-:W-:Y:S01]  /*af40*/  STS [R7+0x10d8], R148 ;  /* 0x0010d89407007388 */ /* 0x000fe20000000800 */
[-C--:B------:R-:W-:Y:S01]  /*af50*/  FMUL.FTZ R18, R16, R14.reuse ;  /* 0x0000000e10127220 */ /* 0x080fe20000410000 */
[C---:B------:R-:W-:Y:S01]  /*af60*/  FFMA.FTZ R13, R17.reuse, R14, -R13 ;  /* 0x0000000e110d7223 */ /* 0x040fe2000001080d */
[----:B------:R-:W-:Y:S01]  /*af70*/  FMUL.FTZ R16, R0, -R141 ;  /* 0x8000008d00107220 */ /* 0x000fe20000410000 */
[----:B------:R0:W-:Y:S01]  /*af80*/  STS [R7+0x10e0], R150 ;  /* 0x0010e09607007388 */ /* 0x0001e20000000800 */
[----:B------:R-:W-:Y:S01]  /*af90*/  FFMA.FTZ R11, R17, R140, R18 ;  /* 0x0000008c110b7223 */ /* 0x000fe20000010012 */
[C---:B------:R-:W-:Y:S01]  /*afa0*/  FMUL.FTZ R18, R57.reuse, R14 ;  /* 0x0000000e39127220 */ /* 0x040fe20000410000 */
[----:B------:R-:W-:Y:S01]  /*afb0*/  FADD.FTZ R15, R16, R13 ;  /* 0x0000000d100f7221 */ /* 0x000fe20000010000 */
[----:B------:R-:W-:Y:S01]  /*afc0*/  FMUL.FTZ R13, R57, R140 ;  /* 0x0000008c390d7220 */ /* 0x000fe20000410000 */
[----:B------:R-:W-:Y:S01]  /*afd0*/  FFMA.FTZ R139, R0, R139, R11 ;  /* 0x0000008b008b7223 */ /* 0x000fe2000001000b */
[----:B------:R-:W-:Y:S01]  /*afe0*/  FFMA.FTZ R16, R40, -R57, R143 ;  /* 0x8000003928107223 */ /* 0x000fe2000001008f */
[C---:B------:R-:W-:Y:S01]  /*aff0*/  FMUL.FTZ R17, R88.reuse, R15 ;  /* 0x0000000f58117220 */ /* 0x040fe20000410000 */
[----:B------:R-:W-:Y:S01]  /*b000*/  FMUL.FTZ R105, R133, R13 ;  /* 0x0000000d85697220 */ /* 0x000fe20000410000 */
[----:B------:R-:W-:Y:S01]  /*b010*/  FMUL.FTZ R11, R88, R139 ;  /* 0x0000008b580b7220 */ /* 0x000fe20000410000 */
[----:B0-----:R-:W-:Y:S01]  /*b020*/  FMUL.FTZ R150, R113, UR46 ;  /* 0x0000002e71967c20 */ /* 0x001fe20008410000 */
[----:B------:R0:W-:Y:S01]  /*b030*/  STS [R7+0x10dc], R146 ;  /* 0x0010dc9207007388 */ /* 0x0001e20000000800 */
[-C--:B------:R-:W-:Y:S01]  /*b040*/  FFMA.FTZ R148, R16, R18.reuse, -R105 ;  /* 0x0000001210947223 */ /* 0x080fe20000010869 */
[----:B------:R-:W-:Y:S01]  /*b050*/  FMUL.FTZ R19, R135, R11 ;  /* 0x0000000b87137220 */ /* 0x000fe20000410000 */
[----:B------:R-:W-:Y:S01]  /*b060*/  FMUL.FTZ R105, R133, R18 ;  /* 0x0000001285697220 */ /* 0x000fe20000410000 */
[----:B------:R-:W-:Y:S01]  /*b070*/  FMUL.FTZ R18, R59, R154 ;  /* 0x0000009a3b127220 */ /* 0x000fe20000410000 */
[----:B------:R-:W-:Y:S01]  /*b080*/  FFMA.FTZ R164, R157, UR47, R150 ;  /* 0x0000002f9da47c23 */ /* 0x000fe20008010096 */
[-C--:B------:R-:W-:Y:S01]  /*b090*/  FFMA.FTZ R19, R158, R17.reuse, -R19 ;  /* 0x000000119e137223 */ /* 0x080fe20000010813 */
[----:B------:R-:W-:Y:S01]  /*b0a0*/  FMUL.FTZ R17, R135, R17 ;  /* 0x0000001187117220 */ /* 0x000fe20000410000 */
[----:B------:R-:W-:Y:S01]  /*b0b0*/  FMUL.FTZ R150, R59, R12 ;  /* 0x0000000c3b967220 */ /* 0x000fe20000410000 */
[----:B------:R-:W-:Y:S01]  /*b0c0*/  FMUL.FTZ R162, R131, R18 ;  /* 0x0000001283a27220 */ /* 0x000fe20000410000 */
[----:B0-----:R-:W-:Y:S01]  /*b0d0*/  FFMA.FTZ R146, R16, R13, R105 ;  /* 0x0000000d10927223 */ /* 0x001fe20000010069 */
[----:B------:R-:W-:Y:S01]  /*b0e0*/  FFMA.FTZ R17, R158, R11, R17 ;  /* 0x0000000b9e117223 */ /* 0x000fe20000010011 */
[----:B------:R-:W-:Y:S01]  /*b0f0*/  FADD.FTZ R19, RZ, R19 ;  /* 0x00000013ff137221 */ /* 0x000fe20000010000 */
[-C--:B------:R-:W-:Y:S01]  /*b100*/  FFMA.FTZ R162, R145, R150.reuse, -R162 ;  /* 0x0000009691a27223 */ /* 0x080fe200000108a2 */
[----:B------:R-:W-:Y:S01]  /*b110*/  FMUL.FTZ R150, R131, R150 ;  /* 0x0000009683967220 */ /* 0x000fe20000410000 */
[----:B------:R-:W-:Y:S01]  /*b120*/  FADD.FTZ R17, RZ, R17 ;  /* 0x00000011ff117221 */ /* 0x000fe20000010000 */
[----:B------:R-:W-:Y:S01]  /*b130*/  FMUL.FTZ R141, R129, R107 ;  /* 0x0000006b818d7220 */ /* 0x000fe20000410000 */
[----:B------:R-:W-:Y:S01]  /*b140*/  FADD.FTZ R19, R19, R148 ;  /* 0x0000009413137221 */ /* 0x000fe20000010000 */
[----:B------:R-:W-:Y:S01]  /*b150*/  FFMA.FTZ R105, R145, R18, R150 ;  /* 0x0000001291697223 */ /* 0x000fe20000010096 */
[----:B------:R-:W-:Y:S01]  /*b160*/  FADD.FTZ R146, R17, R146 ;  /* 0x0000009211927221 */ /* 0x000fe20000010000 */
[----:B------:R-:W-:Y:S01]  /*b170*/  FMUL.FTZ R17, R90, R142 ;  /* 0x0000008e5a117220 */ /* 0x000fe20000410000 */
[----:B------:R-:W-:Y:S01]  /*b180*/  FMUL.FTZ R143, R61, R144 ;  /* 0x000000903d8f7220 */ /* 0x000fe20000410000 */
[----:B------:R-:W-:Y:S01]  /*b190*/  FADD.FTZ R162, R19, R162 ;  /* 0x000000a213a27221 */ /* 0x000fe20000010000 */
[----:B------:R-:W-:Y:S01]  /*b1a0*/  FADD.FTZ R105, R146, R105 ;  /* 0x0000006992697221 */ /* 0x000fe20000010000 */
[-C--:B------:R-:W-:Y:S01]  /*b1b0*/  FFMA.FTZ R146, R166, R17.reuse, R141 ;  /* 0x00000011a6927223 */ /* 0x080fe2000001008d */
[----:B------:R-:W-:Y:S01]  /*b1c0*/  FMUL.FTZ R148, R129, R17 ;  /* 0x0000001181947220 */ /* 0x000fe20000410000 */
[----:B------:R-:W-:Y:S01]  /*b1d0*/  FMUL.FTZ R19, R61, R152 ;  /* 0x000000983d137220 */ /* 0x000fe20000410000 */
[----:B------:R-:W-:Y:S01]  /*b1e0*/  FMUL.FTZ R164, R97, -R164 ;  /* 0x800000a461a47220 */ /* 0x000fe20000410000 */
[----:B------:R-:W-:Y:S01]  /*b1f0*/  FADD.FTZ R141, R105, R146 ;  /* 0x00000092698d7221 */ /* 0x000fe20000010000 */
[----:B------:R-:W-:Y:S01]  /*b200*/  FFMA.FTZ R146, R44, -R61, R147 ;  /* 0x8000003d2c927223 */ /* 0x000fe20000010093 */
[----:B------:R-:W-:Y:S01]  /*b210*/  FMUL.FTZ R147, R136, R143 ;  /* 0x0000008f88937220 */ /* 0x000fe20000410000 */
[----:B------:R-:W-:Y:S01]  /*b220*/  FMUL.FTZ R105, R92, R156 ;  /* 0x0000009c5c697220 */ /* 0x000fe20000410000 */
[----:B------:R-:W-:Y:S01]  /*b230*/  FFMA.FTZ R107, R166, R107, -R148 ;  /* 0x0000006ba66b7223 */ /* 0x000fe20000010894 */
[-C--:B------:R-:W-:Y:S01]  /*b240*/  FMUL.FTZ R150, R136, R19.reuse ;  /* 0x0000001388967220 */ /* 0x080fe20000410000 */
[----:B------:R0:W-:Y:S01]  /*b250*/  STS [R7+0x10e4], R164 ;  /* 0x0010e4a407007388 */ /* 0x0001e20000000800 */
[C---:B------:R-:W-:Y:S01]  /*b260*/  FFMA.FTZ R148, R146.reuse, R19, R147 ;  /* 0x0000001392947223 */ /* 0x040fe20000010093 */
[----:B------:R-:W-:Y:S01]  /*b270*/  FMUL.FTZ R147, R127, R105 ;  /* 0x000000697f937220 */ /* 0x000fe20000410000 */
[----:B------:R-:W-:Y:S01]  /*b280*/  FFMA.FTZ R150, R146, R143, -R150 ;  /* 0x0000008f92967223 */ /* 0x000fe20000010896 */
[----:B------:R-:W-:Y:S01]  /*b290*/  FADD.FTZ R107, R162, R107 ;  /* 0x0000006ba26b7221 */ /* 0x000fe20000010000 */
[----:B------:R-:W-:Y:S01]  /*b2a0*/  FADD.FTZ R141, R141, R148 ;  /* 0x000000948d8d7221 */ /* 0x000fe20000010000 */
[----:B------:R-:W-:Y:S01]  /*b2b0*/  FFMA.FTZ R148, R46, -R63, R149 ;  /* 0x8000003f2e947223 */ /* 0x000fe20000010095 */
[----:B------:R1:W-:Y:S01]  /*b2c0*/  STS [R7+0x10d0], R176 ;  /* 0x0010d0b007007388 */ /* 0x0003e20000000800 */
[----:B------:R-:W-:Y:S01]  /*b2d0*/  FADD.FTZ R143, R107, R150 ;  /* 0x000000966b8f7221 */ /* 0x000fe20000010000 */
[----:B------:R-:W-:Y:S01]  /*b2e0*/  FMUL.FTZ R107, R63, R178 ;  /* 0x000000b23f6b7220 */ /* 0x000fe20000410000 */
[----:B0-----:R-:W-:Y:S01]  /*b2f0*/  FMUL.FTZ R164, R92, R10 ;  /* 0x0000000a5ca47220 */ /* 0x001fe20000410000 */
[----:B------:R0:W-:Y:S01]  /*b300*/  STS [R7+0x10d4], R180 ;  /* 0x0010d4b407007388 */ /* 0x0001e20000000800 */
[----:B------:R-:W-:Y:S01]  /*b310*/  FFMA.FTZ R151, R47, -R94, R151 ;  /* 0x8000005e2f977223 */ /* 0x000fe20000010097 */
[----:B------:R-:W-:Y:S01]  /*b320*/  FMUL.FTZ R149, R125, R107 ;  /* 0x0000006b7d957220 */ /* 0x000fe20000410000 */
[-C--:B------:R-:W-:Y:S01]  /*b330*/  FFMA.FTZ R162, R168, R164.reuse, -R147 ;  /* 0x000000a4a8a27223 */ /* 0x080fe20000010893 */
[----:B------:R-:W-:Y:S01]  /*b340*/  FMUL.FTZ R147, R127, R164 ;  /* 0x000000a47f937220 */ /* 0x000fe20000410000 */
[----:B------:R-:W-:Y:S01]  /*b350*/  FMUL.FTZ R164, R111, UR47 ;  /* 0x0000002f6fa47c20 */ /* 0x000fe20008410000 */
[----:B-1----:R-:W-:Y:S01]  /*b360*/  FMUL.FTZ R176, R94, R171 ;  /* 0x000000ab5eb07220 */ /* 0x002fe20000410000 */
[----:B------:R-:W-:Y:S01]  /*b370*/  FADD.FTZ R143, R143, R162 ;  /* 0x000000a28f8f7221 */ /* 0x000fe20000010000 */
[----:B------:R-:W-:Y:S01]  /*b380*/  FFMA.FTZ R150, R168, R105, R147 ;  /* 0x00000069a8967223 */ /* 0x000fe20000010093 */
[----:B------:R-:W-:Y:S01]  /*b390*/  FMUL.FTZ R147, R63, R4 ;  /* 0x000000043f937220 */ /* 0x000fe20000410000 */
[----:B------:R-:W-:Y:S01]  /*b3a0*/  FFMA.FTZ R164, R187, UR46, -R164 ;  /* 0x0000002ebba47c23 */ /* 0x000fe200080108a4 */
[----:B0-----:R-:W-:Y:S01]  /*b3b0*/  FMUL.FTZ R180, R123, R176 ;  /* 0x000000b07bb47220 */ /* 0x001fe20000410000 */
[----:B------:R-:W-:Y:S01]  /*b3c0*/  FADD.FTZ R141, R141, R150 ;  /* 0x000000968d8d7221 */ /* 0x000fe20000010000 */
[-C--:B------:R-:W-:Y:S01]  /*b3d0*/  FFMA.FTZ R174, R148, R147.reuse, -R149 ;  /* 0x0000009394ae7223 */ /* 0x080fe20000010895 */
[----:B------:R-:W-:Y:S01]  /*b3e0*/  FMUL.FTZ R147, R125, R147 ;  /* 0x000000937d937220 */ /* 0x000fe20000410000 */
[----:B------:R-:W-:Y:S01]  /*b3f0*/  FMUL.FTZ R184, R99, R164 ;  /* 0x000000a463b87220 */ /* 0x000fe20000410000 */
[----:B------:R-:W-:Y:S01]  /*b400*/  FMUL.FTZ R150, R94, R163 ;  /* 0x000000a35e967220 */ /* 0x000fe20000410000 */
[----:B------:R-:W-:Y:S01]  /*b410*/  FMUL.FTZ R162, R65, R161 ;  /* 0x000000a141a27220 */ /* 0x000fe20000410000 */
[----:B------:R-:W-:Y:S01]  /*b420*/  FFMA.FTZ R164, R148, R107, R147 ;  /* 0x0000006b94a47223 */ /* 0x000fe20000010093 */
[----:B------:R-:W-:Y:S01]  /*b430*/  FADD.FTZ R143, R143, R174 ;  /* 0x000000ae8f8f7221 */ /* 0x000fe20000010000 */
[-C--:B------:R-:W-:Y:S01]  /*b440*/  FFMA.FTZ R180, R151, R150.reuse, R180 ;  /* 0x0000009697b47223 */ /* 0x080fe200000100b4 */
[----:B------:R-:W-:Y:S01]  /*b450*/  FMUL.FTZ R147, R123, R150 ;  /* 0x000000967b937220 */ /* 0x000fe20000410000 */
[----:B------:R-:W-:Y:S01]  /*b460*/  FADD.FTZ R141, R141, R164 ;  /* 0x000000a48d8d7221 */ /* 0x000fe20000010000 */
[----:B------:R-:W-:Y:S01]  /*b470*/  FFMA.FTZ R153, R48, -R65, R153 ;  /* 0x8000004130997223 */ /* 0x000fe20000010099 */
[----:B------:R-:W-:Y:S01]  /*b480*/  FMUL.FTZ R164, R65, R167 ;  /* 0x000000a741a47220 */ /* 0x000fe20000410000 */
[----:B------:R-:W-:Y:S01]  /*b490*/  FMUL.FTZ R174, R121, R162 ;  /* 0x000000a279ae7220 */ /* 0x000fe20000410000 */
[----:B------:R-:W-:Y:S01]  /*b4a0*/  FADD.FTZ R180, R141, R180 ;  /* 0x000000b48db47221 */ /* 0x000fe20000010000 */
[C---:B------:R-:W-:Y:S01]  /*b4b0*/  FMUL.FTZ R141, R96.reuse, R159 ;  /* 0x0000009f608d7220 */ /* 0x040fe20000410000 */
[----:B------:R-:W-:Y:S01]  /*b4c0*/  FFMA.FTZ R176, R151, R176, -R147 ;  /* 0x000000b097b07223 */ /* 0x000fe20000010893 */
[----:B------:R-:W-:Y:S01]  /*b4d0*/  FFMA.FTZ R170, R49, -R96, R170 ;  /* 0x8000006031aa7223 */ /* 0x000fe200000100aa */
[----:B------:R-:W-:Y:S01]  /*b4e0*/  FMUL.FTZ R147, R96, R169 ;  /* 0x000000a960937220 */ /* 0x000fe20000410000 */
[----:B------:R-:W-:Y:S01]  /*b4f0*/  FMUL.FTZ R149, R119, R141 ;  /* 0x0000008d77957220 */ /* 0x000fe20000410000 */
[-C--:B------:R-:W-:Y:S01]  /*b500*/  FFMA.FTZ R174, R153, R164.reuse, -R174 ;  /* 0x000000a499ae7223 */ /* 0x080fe200000108ae */
[----:B------:R-:W-:Y:S01]  /*b510*/  FMUL.FTZ R164, R121, R164 ;  /* 0x000000a479a47220 */ /* 0x000fe20000410000 */
[----:B------:R0:W-:Y:S01]  /*b520*/  STS [R7+0x10e8], R184 ;  /* 0x0010e8b807007388 */ /* 0x0001e20000000800 */
[CC--:B------:R-:W-:Y:S01]  /*b530*/  FFMA.FTZ R175, R170.reuse, R147.reuse, -R149 ;  /* 0x00000093aaaf7223 */ /* 0x0c0fe20000010895 */
[----:B------:R-:W-:Y:S01]  /*b540*/  FMUL.FTZ R149, R119, R147 ;  /* 0x0000009377957220 */ /* 0x000fe20000410000 */
[----:B------:R-:W-:Y:S01]  /*b550*/  FFMA.FTZ R147, R153, R162, R164 ;  /* 0x000000a299937223 */ /* 0x000fe200000100a4 */
[----:B------:R-:W-:Y:S01]  /*b560*/  FMUL.FTZ R182, R111, UR46 ;  /* 0x0000002e6fb67c20 */ /* 0x000fe20008410000 */
[----:B------:R-:W-:Y:S01]  /*b570*/  FADD.FTZ R143, R143, R176 ;  /* 0x000000b08f8f7221 */ /* 0x000fe20000010000 */
[----:B------:R-:W-:Y:S01]  /*b580*/  FFMA.FTZ R164, R170, R141, R149 ;  /* 0x0000008daaa47223 */ /* 0x000fe20000010095 */
[----:B------:R-:W-:Y:S01]  /*b590*/  FADD.FTZ R147, R180, R147 ;  /* 0x00000093b4937221 */ /* 0x000fe20000010000 */
[----:B------:R-:W-:Y:S01]  /*b5a0*/  FFMA.FTZ R182, R187, UR47, R182 ;  /* 0x0000002fbbb67c23 */ /* 0x000fe200080100b6 */
[----:B------:R-:W-:Y:S01]  /*b5b0*/  FADD.FTZ R174, R143, R174 ;  /* 0x000000ae8fae7221 */ /* 0x000fe20000010000 */
[----:B0-----:R-:W-:Y:S01]  /*b5c0*/  FMUL.FTZ R184, R137, UR47 ;  /* 0x0000002f89b87c20 */ /* 0x001fe20008410000 */
[----:B------:R-:W-:Y:S01]  /*b5d0*/  FADD.FTZ R147, R147, R164 ;  /* 0x000000a493937221 */ /* 0x000fe20000010000 */
[----:B------:R-:W-:Y:S01]  /*b5e0*/  FMUL.FTZ R164, R67, R204 ;  /* 0x000000cc43a47220 */ /* 0x000fe20000410000 */
[----:B------:R-:W-:Y:S01]  /*b5f0*/  FFMA.FTZ R155, R50, -R67, R155 ;  /* 0x80000043329b7223 */ /* 0x000fe2000001009b */
[----:B------:R-:W-:Y:S01]  /*b600*/  FFMA.FTZ R188, R189, UR46, -R184 ;  /* 0x0000002ebdbc7c23 */ /* 0x000fe200080108b8 */
[C---:B------:R-:W-:Y:S01]  /*b610*/  FMUL.FTZ R143, R98.reuse, R165 ;  /* 0x000000a5628f7220 */ /* 0x040fe20000410000 */
[----:B------:R-:W-:Y:S01]  /*b620*/  FMUL.FTZ R176, R67, R186 ;  /* 0x000000ba43b07220 */ /* 0x000fe20000410000 */
[----:B------:R-:W-:Y:S01]  /*b630*/  FMUL.FTZ R180, R117, R164 ;  /* 0x000000a475b47220 */ /* 0x000fe20000410000 */
[----:B------:R-:W-:Y:S01]  /*b640*/  FMUL.FTZ R184, R99, -R182 ;  /* 0x800000b663b87220 */ /* 0x000fe20000410000 */
[----:B------:R-:W-:Y:S01]  /*b650*/  FMUL.FTZ R190, R101, R188 ;  /* 0x000000bc65be7220 */ /* 0x000fe20000410000 */
[----:B------:R-:W-:Y:S01]  /*b660*/  FMUL.FTZ R182, R98, R173 ;  /* 0x000000ad62b67220 */ /* 0x000fe20000410000 */
[----:B------:R-:W-:Y:S01]  /*b670*/  FFMA.FTZ R172, R51, -R98, R172 ;  /* 0x8000006233ac7223 */ /* 0x000fe200000100ac */
[-C--:B------:R-:W-:Y:S01]  /*b680*/  FMUL.FTZ R197, R115, R143.reuse ;  /* 0x0000008f73c57220 */ /* 0x080fe20000410000 */
[-C--:B------:R-:W-:Y:S01]  /*b690*/  FFMA.FTZ R149, R155, R176.reuse, -R180 ;  /* 0x000000b09b957223 */ /* 0x080fe200000108b4 */
[----:B------:R-:W-:Y:S01]  /*b6a0*/  FMUL.FTZ R188, R137, UR46 ;  /* 0x0000002e89bc7c20 */ /* 0x000fe20008410000 */
[----:B------:R-:W-:Y:S01]  /*b6b0*/  FMUL.FTZ R176, R117, R176 ;  /* 0x000000b075b07220 */ /* 0x000fe20000410000 */
[----:B------:R-:W-:Y:S01]  /*b6c0*/  FADD.FTZ R174, R174, R175 ;  /* 0x000000afaeae7221 */ /* 0x000fe20000010000 */
[-C--:B------:R-:W-:Y:S01]  /*b6d0*/  FFMA.FTZ R180, R172, R182.reuse, -R197 ;  /* 0x000000b6acb47223 */ /* 0x080fe200000108c5 */
[----:B------:R-:W-:Y:S01]  /*b6e0*/  FFMA.FTZ R188, R189, UR47, R188 ;  /* 0x0000002fbdbc7c23 */ /* 0x000fe200080100bc */
[----:B------:R-:W-:Y:S01]  /*b6f0*/  FMUL.FTZ R197, R115, R182 ;  /* 0x000000b673c57220 */ /* 0x000fe20000410000 */
[----:B------:R-:W-:Y:S01]  /*b700*/  FFMA.FTZ R176, R155, R164, R176 ;  /* 0x000000a49bb07223 */ /* 0x000fe200000100b0 */
[----:B------:R-:W-:Y:S01]  /*b710*/  FADD.FTZ R149, R174, R149 ;  /* 0x00000095ae957221 */ /* 0x000fe20000010000 */
[----:B------:R-:W-:Y:S01]  /*b720*/  FMUL.FTZ R188, R101, -R188 ;  /* 0x800000bc65bc7220 */ /* 0x000fe20000410000 */
[----:B------:R-:W-:Y:S01]  /*b730*/  FFMA.FTZ R197, R172, R143, R197 ;  /* 0x0000008facc57223 */ /* 0x000fe200000100c5 */
[----:B------:R-:W-:Y:S01]  /*b740*/  FADD.FTZ R176, R147, R176 ;  /* 0x000000b093b07221 */ /* 0x000fe20000010000 */
[----:B------:R-:W-:Y:S01]  /*b750*/  FFMA.FTZ R174, R52, -R69, R157 ;  /* 0x8000004534ae7223 */ /* 0x000fe2000001009d */
[----:B------:R-:W-:Y:S01]  /*b760*/  FADD.FTZ R157, R149, R180 ;  /* 0x000000b4959d7221 */ /* 0x000fe20000010000 */
[----:B------:R-:W-:Y:S01]  /*b770*/  FMUL.FTZ R149, R100, R193 ;  /* 0x000000c164957220 */ /* 0x000fe20000410000 */
[----:B------:R-:W-:Y:S01]  /*b780*/  FADD.FTZ R197, R176, R197 ;  /* 0x000000c5b0c57221 */ /* 0x000fe20000010000 */
[----:B------:R0:W-:Y:S01]  /*b790*/  STS [R7+0x10f4], R188 ;  /* 0x0010f4bc07007388 */ /* 0x0001e20000000800 */
[----:B------:R-:W-:Y:S01]  /*b7a0*/  FFMA.FTZ R176, R53, -R100, R187 ;  /* 0x8000006435b07223 */ /* 0x000fe200000100bb */
[----:B------:R-:W-:Y:S01]  /*b7b0*/  FMUL.FTZ R187, R111, R149 ;  /* 0x000000956fbb7220 */ /* 0x000fe20000410000 */
[----:B------:R-:W-:Y:S01]  /*b7c0*/  FMUL.FTZ R222, R77, -R222 ;  /* 0x800000de4dde7220 */ /* 0x000fe20000410000 */
[----:B------:R1:W-:Y:S01]  /*b7d0*/  STS [R7+0x10f0], R190 ;  /* 0x0010f0be07007388 */ /* 0x0003e20000000800 */
[C---:B------:R-:W-:Y:S01]  /*b7e0*/  FMUL.FTZ R200, R79.reuse, R200 ;  /* 0x000000c84fc87220 */ /* 0x040fe20000410000 */
[----:B------:R-:W-:Y:S01]  /*b7f0*/  FMUL.FTZ R206, R79, -R206 ;  /* 0x800000ce4fce7220 */ /* 0x000fe20000410000 */
[----:B------:R-:W-:Y:S01]  /*b800*/  FMUL.FTZ R210, R81, R210 ;  /* 0x000000d251d27220 */ /* 0x000fe20000410000 */
[----:B------:R2:W-:Y:S01]  /*b810*/  STS [R7+0x10ec], R184 ;  /* 0x0010ecb807007388 */ /* 0x0005e20000000800 */
[C---:B------:R-:W-:Y:S01]  /*b820*/  FMUL.FTZ R147, R69.reuse, R208 ;  /* 0x000000d045937220 */ /* 0x040fe20000410000 */
[----:B0-----:R-:W-:Y:S01]  /*b830*/  FMUL.FTZ R188, R100, R177 ;  /* 0x000000b164bc7220 */ /* 0x001fe20000410000 */
[----:B------:R-:W-:Y:S01]  /*b840*/  FMUL.FTZ R175, R69, R198 ;  /* 0x000000c645af7220 */ /* 0x000fe20000410000 */
[----:B------:R0:W-:Y:S01]  /*b850*/  STS [R7+0x1084], R212 ;  /* 0x001084d407007388 */ /* 0x0001e20000000800 */
[C---:B------:R-:W-:Y:S01]  /*b860*/  FMUL.FTZ R180, R71.reuse, R181 ;  /* 0x000000b547b47220 */ /* 0x040fe20000410000 */
[----:B-1----:R-:W-:Y:S01]  /*b870*/  FFMA.FTZ R190, R176, R188, -R187 ;  /* 0x000000bcb0be7223 */ /* 0x002fe200000108bb */
[----:B------:R-:W-:Y:S01]  /*b880*/  FMUL.FTZ R187, R8, UR46 ;  /* 0x0000002e08bb7c20 */ /* 0x000fe20008410000 */
[----:B------:R-:W-:Y:S01]  /*b890*/  STS [R7+0x1088], R216 ;  /* 0x001088d807007388 */ /* 0x000fe20000000800 */
[----:B------:R-:W-:Y:S01]  /*b8a0*/  FMUL.FTZ R192, R71, R191 ;  /* 0x000000bf47c07220 */ /* 0x000fe20000410000 */
[C---:B--2---:R-:W-:Y:S01]  /*b8b0*/  FFMA.FTZ R184, R220.reuse, UR46, -R199 ;  /* 0x0000002edcb87c23 */ /* 0x044fe200080108c7 */
[----:B------:R-:W-:Y:S01]  /*b8c0*/  FFMA.FTZ R194, R220, UR47, R187 ;  /* 0x0000002fdcc27c23 */ /* 0x000fe200080100bb */
[----:B------:R-:W-:Y:S01]  /*b8d0*/  STS [R7+0x108c], R214 ;  /* 0x00108cd607007388 */ /* 0x000fe20000000800 */
[----:B------:R-:W-:Y:S01]  /*b8e0*/  FMUL.FTZ R199, R113, R147 ;  /* 0x0000009371c77220 */ /* 0x000fe20000410000 */
[C---:B------:R-:W-:Y:S01]  /*b8f0*/  FMUL.FTZ R182, R103.reuse, R184 ;  /* 0x000000b867b67220 */ /* 0x040fe20000410000 */
[----:B------:R-:W-:Y:S01]  /*b900*/  FMUL.FTZ R194, R103, -R194 ;  /* 0x800000c267c27220 */ /* 0x000fe20000410000 */
[----:B------:R-:W-:Y:S01]  /*b910*/  STS [R7+0x1090], R218 ;  /* 0x001090da07007388 */ /* 0x000fe20000000800 */
[-C--:B------:R-:W-:Y:S01]  /*b920*/  FFMA.FTZ R184, R174, R175.reuse, -R199 ;  /* 0x000000afaeb87223 */ /* 0x080fe200000108c7 */
[----:B------:R-:W-:Y:S01]  /*b930*/  FMUL.FTZ R175, R113, R175 ;  /* 0x000000af71af7220 */ /* 0x000fe20000410000 */
[----:B------:R-:W-:Y:S01]  /*b940*/  IADD3 R187, PT, PT, R138, 0x20, RZ ;  /* 0x000000208abb7810 */ /* 0x000fe20007ffe0ff */
[----:B------:R-:W-:Y:S01]  /*b950*/  STS [R7+0x1094], R222 ;  /* 0x001094de07007388 */ /* 0x000fe20000000800 */
[----:B------:R-:W-:Y:S01]  /*b960*/  FFMA.FTZ R189, R54, -R71, R189 ;  /* 0x8000004736bd7223 */ /* 0x000fe200000100bd */
[----:B------:R-:W-:Y:S01]  /*b970*/  FADD.FTZ R157, R157, R184 ;  /* 0x000000b89d9d7221 */ /* 0x000fe20000010000 */
[----:B------:R-:W-:Y:S01]  /*b980*/  LEA.HI R187, R187, R138, RZ, 0x1b ;  /* 0x0000008abbbb7211 */ /* 0x000fe200078fd8ff */
[----:B------:R1:W-:Y:S01]  /*b990*/  STS [R7+0x1098], R200 ;  /* 0x001098c807007388 */ /* 0x0003e20000000800 */
[----:B------:R-:W-:Y:S01]  /*b9a0*/  FMUL.FTZ R196, R177, UR45 ;  /* 0x0000002db1c47c20 */ /* 0x000fe20008410000 */
[----:B------:R-:W-:Y:S01]  /*b9b0*/  FADD.FTZ R157, R157, R190 ;  /* 0x000000be9d9d7221 */ /* 0x000fe20000010000 */
[----:B------:R-:W-:Y:S01]  /*b9c0*/  LEA R209, R187, UR32, 0x2 ;  /* 0x00000020bbd17c11 */ /* 0x000fe2000f8e10ff */
[----:B------:R2:W-:Y:S01]  /*b9d0*/  STS [R7+0x109c], R206 ;  /* 0x00109cce07007388 */ /* 0x0005e20000000800 */
[----:B------:R-:W-:Y:S01]  /*b9e0*/  FMUL.FTZ R190, R9, UR45 ;  /* 0x0000002d09be7c20 */ /* 0x000fe20008410000 */
[----:B0-----:R-:W-:Y:S01]  /*b9f0*/  FMUL.FTZ R212, R167, UR45 ;  /* 0x0000002da7d47c20 */ /* 0x001fe20008410000 */
[----:B------:R-:W-:Y:S01]  /*ba00*/  FMUL.FTZ R187, R198, UR45 ;  /* 0x0000002dc6bb7c20 */ /* 0x000fe20008410000 */
[----:B------:R0:W-:Y:S01]  /*ba10*/  STS [R7+0x10a0], R210 ;  /* 0x0010a0d207007388 */ /* 0x0001e20000000800 */
[----:B------:R-:W-:Y:S01]  /*ba20*/  FMUL.FTZ R184, R185, UR45 ;  /* 0x0000002db9b87c20 */ /* 0x000fe20008410000 */
[----:B-1----:R-:W-:Y:S01]  /*ba30*/  FMUL.FTZ R200, R161, UR45 ;  /* 0x0000002da1c87c20 */ /* 0x002fe20008410000 */
[----:B------:R-:W-:Y:S01]  /*ba40*/  ISETP.GE.AND P2, PT, R6, 0x1, PT ;  /* 0x000000010600780c */ /* 0x000fe20003f46270 */
[----:B------:R1:W-:Y:S01]  /*ba50*/  STS [R7+0x10f8], R182 ;  /* 0x0010f8b607007388 */ /* 0x0003e20000000800 */
[----:B------:R-:W-:Y:S01]  /*ba60*/  FMUL.FTZ R203, R5, UR45 ;  /* 0x0000002d05cb7c20 */ /* 0x000fe20008410000 */
[----:B------:R-:W-:Y:S01]  /*ba70*/  FFMA.FTZ R200, R167, UR44, -R200 ;  /* 0x0000002ca7c87c23 */ /* 0x000fe200080108c8 */
[----:B------:R-:W-:Y:S01]  /*ba80*/  FMUL.FTZ R167, R178, UR45 ;  /* 0x0000002db2a77c20 */ /* 0x000fe20008410000 */
[----:B------:R3:W-:Y:S01]  /*ba90*/  STS [R7+0x10fc], R194 ;  /* 0x0010fcc207007388 */ /* 0x0007e20000000800 */
[----:B--2---:R-:W-:Y:S01]  /*baa0*/  FMUL.FTZ R206, R159, UR45 ;  /* 0x0000002d9fce7c20 */ /* 0x004fe20008410000 */
[----:B0-----:R-:W-:Y:S01]  /*bab0*/  FMUL.FTZ R210, R171, UR45 ;  /* 0x0000002dabd27c20 */ /* 0x001fe20008410000 */
[----:B------:R-:W-:Y:S01]  /*bac0*/  IADD3 R199, PT, PT, R138, 0x40, RZ ;  /* 0x000000408ac77810 */ /* 0x000fe20007ffe0ff */
[----:B------:R-:W-:Y:S01]  /*bad0*/  BAR.SYNC.DEFER_BLOCKING 0x0 ;  /* 0x0000000000007b1d */ /* 0x000fe20000010000 */
[----:B------:R-:W-:Y:S01]  /*bae0*/  FFMA.FTZ R206, R169, UR44, -R206 ;  /* 0x0000002ca9ce7c23 */ /* 0x000fe200080108ce */
[----:B-1----:R-:W-:Y:S01]  /*baf0*/  FFMA.FTZ R182, R174, R147, R175 ;  /* 0x00000093aeb67223 */ /* 0x002fe200000100af */
[----:B------:R-:W-:Y:S01]  /*bb00*/  FMUL.FTZ R175, R111, R188 ;  /* 0x000000bc6faf7220 */ /* 0x000fe20000410000 */
[----:B------:R-:W-:Y:S01]  /*bb10*/  FMUL.FTZ R188, R137, R180 ;  /* 0x000000b489bc7220 */ /* 0x000fe20000410000 */
[----:B------:R-:W-:Y:S01]  /*bb20*/  IADD3 R201, PT, PT, R138, 0x60, RZ ;  /* 0x000000608ac97810 */ /* 0x000fe20007ffe0ff */
[----:B------:R-:W-:Y:S01]  /*bb30*/  FADD.FTZ R182, R197, R182 ;  /* 0x000000b6c5b67221 */ /* 0x000fe20000010000 */
[----:B------:R-:W-:Y:S01]  /*bb40*/  FFMA.FTZ R175, R176, R149, R175 ;  /* 0x00000095b0af7223 */ /* 0x000fe200000100af */
[-C--:B------:R-:W-:Y:S01]  /*bb50*/  FFMA.FTZ R188, R189, R192.reuse, -R188 ;  /* 0x000000c0bdbc7223 */ /* 0x080fe200000108bc */
[----:B------:R-:W-:Y:S01]  /*bb60*/  FMUL.FTZ R192, R137, R192 ;  /* 0x000000c089c07220 */ /* 0x000fe20000410000 */
[----:B---3--:R-:W-:Y:S01]  /*bb70*/  FMUL.FTZ R7, R208, UR45 ;  /* 0x0000002dd0077c20 */ /* 0x008fe20008410000 */
[----:B------:R-:W-:Y:S01]  /*bb80*/  FADD.FTZ R175, R182, R175 ;  /* 0x000000afb6af7221 */ /* 0x000fe20000010000 */
[----:B------:R-:W-:Y:S01]  /*bb90*/  FMUL.FTZ R182, R181, UR45 ;  /* 0x0000002db5b67c20 */ /* 0x000fe20008410000 */
[----:B------:R-:W-:Y:S01]  /*bba0*/  FFMA.FTZ R192, R189, R180, R192 ;  /* 0x000000b4bdc07223 */ /* 0x000fe200000100c0 */
[----:B------:R-:W-:Y:S01]  /*bbb0*/  FMUL.FTZ R194, R165, UR45 ;  /* 0x0000002da5c27c20 */ /* 0x000fe20008410000 */
[----:B------:R-:W-:Y:S01]  /*bbc0*/  ISETP.GE.AND P3, PT, R6, 0x21, PT ;  /* 0x000000210600780c */ /* 0x000fe20003f66270 */
[----:B------:R-:W-:Y:S01]  /*bbd0*/  FFMA.FTZ R182, R191, UR44, -R182 ;  /* 0x0000002cbfb67c23 */ /* 0x000fe200080108b6 */
[----:B------:R-:W-:Y:S01]  /*bbe0*/  FADD.FTZ R197, R175, R192 ;  /* 0x000000c0afc57221 */ /* 0x000fe20000010000 */
[----:B------:R-:W-:Y:S01]  /*bbf0*/  FADD.FTZ R192, R157, R188 ;  /* 0x000000bc9dc07221 */ /* 0x000fe20000010000 */
[----:B------:R-:W-:Y:S01]  /*bc00*/  FMUL.FTZ R188, R193, UR45 ;  /* 0x0000002dc1bc7c20 */ /* 0x000fe20008410000 */
[----:B------:R-:W-:Y:S01]  /*bc10*/  FFMA.FTZ R175, R185, UR44, -R190 ;  /* 0x0000002cb9af7c23 */ /* 0x000fe200080108be */
[----:B------:R-:W-:Y:S01]  /*bc20*/  FFMA.FTZ R190, R198, UR44, -R7 ;  /* 0x0000002cc6be7c23 */ /* 0x000fe20008010807 */
[----:B------:R-:W-:Y:S01]  /*bc30*/  FMUL.FTZ R7, R204, UR45 ;  /* 0x0000002dcc077c20 */ /* 0x000fe20008410000 */
[----:B------:R-:W-:Y:S01]  /*bc40*/  FFMA.FTZ R188, R177, UR44, -R188 ;  /* 0x0000002cb1bc7c23 */ /* 0x000fe200080108bc */
[----:B------:R-:W0:Y:S01]  /*bc50*/  LDS R209, [R209+0x1100] ;  /* 0x00110000d1d17984 */ /* 0x000e220000000800 */
[----:B------:R-:W-:Y:S01]  /*bc60*/  FFMA.FTZ R177, R193, UR44, R196 ;  /* 0x0000002cc1b17c23 */ /* 0x000fe200080100c4 */
[----:B------:R-:W-:Y:S01]  /*bc70*/  FMUL.FTZ R196, R173, UR45 ;  /* 0x0000002dadc47c20 */ /* 0x000fe20008410000 */
[C---:B------:R-:W-:Y:S01]  /*bc80*/  FFMA.FTZ R202, R186.reuse, UR44, -R7 ;  /* 0x0000002cbaca7c23 */ /* 0x040fe20008010807 */
[----:B------:R-:W-:Y:S01]  /*bc90*/  FMUL.FTZ R7, R186, UR45 ;  /* 0x0000002dba077c20 */ /* 0x000fe20008410000 */
[----:B------:R-:W-:Y:S01]  /*bca0*/  FFMA.FTZ R198, R4, UR44, -R167 ;  /* 0x0000002c04c67c23 */ /* 0x000fe200080108a7 */
[----:B------:R-:W-:Y:S01]  /*bcb0*/  FMUL.FTZ R167, R152, UR45 ;  /* 0x0000002d98a77c20 */ /* 0x000fe20008410000 */
[----:B------:R-:W-:Y:S01]  /*bcc0*/  FFMA.FTZ R207, R165, UR44, R196 ;  /* 0x0000002ca5cf7c23 */ /* 0x000fe200080100c4 */
[----:B------:R-:W-:Y:S01]  /*bcd0*/  FFMA.FTZ R216, R204, UR44, R7 ;  /* 0x0000002cccd87c23 */ /* 0x000fe20008010007 */
[----:B------:R-:W-:Y:S01]  /*bce0*/  FMUL.FTZ R196, R169, UR45 ;  /* 0x0000002da9c47c20 */ /* 0x000fe20008410000 */
[----:B------:R-:W-:Y:S01]  /*bcf0*/  FMUL.FTZ R7, R156, UR45 ;  /* 0x0000002d9c077c20 */ /* 0x000fe20008410000 */
[C---:B------:R-:W-:Y:S01]  /*bd00*/  FFMA.FTZ R167, R144.reuse, UR44, -R167 ;  /* 0x0000002c90a77c23 */ /* 0x040fe200080108a7 */
[----:B------:R-:W-:Y:S01]  /*bd10*/  FMUL.FTZ R169, R144, UR45 ;  /* 0x0000002d90a97c20 */ /* 0x000fe20008410000 */
[----:B------:R-:W-:Y:S01]  /*bd20*/  FMUL.FTZ R144, R142, UR45 ;  /* 0x0000002d8e907c20 */ /* 0x000fe20008410000 */
[----:B------:R-:W-:Y:S01]  /*bd30*/  FMUL.FTZ R186, R163, UR45 ;  /* 0x0000002da3ba7c20 */ /* 0x000fe20008410000 */
[----:B------:R-:W-:Y:S01]  /*bd40*/  FFMA.FTZ R205, R159, UR44, R196 ;  /* 0x0000002c9fcd7c23 */ /* 0x000fe200080100c4 */
[----:B------:R-:W-:Y:S01]  /*bd50*/  FFMA.FTZ R196, R10, UR44, -R7 ;  /* 0x0000002c0ac47c23 */ /* 0x000fe20008010807 */
[----:B------:R-:W-:Y:S01]  /*bd60*/  FMUL.FTZ R7, R154, UR45 ;  /* 0x0000002d9a077c20 */ /* 0x000fe20008410000 */
[----:B------:R-:W-:Y:S01]  /*bd70*/  FFMA.FTZ R157, R9, UR44, R184 ;  /* 0x0000002c099d7c23 */ /* 0x000fe200080100b8 */
[----:B------:R-:W-:Y:S01]  /*bd80*/  FFMA.FTZ R144, R5, UR44, -R144 ;  /* 0x0000002c05907c23 */ /* 0x000fe20008010890 */
        /* <DEDUP_REMOVED lines=8> */
[C---:B------:R-:W-:Y:S01]  /*be10*/  FFMA.FTZ R12, R14.reuse, UR44, -R5 ;  /* 0x0000002c0e0c7c23 */ /* 0x040fe20008010805 */
[----:B------:R-:W-:Y:S01]  /*be20*/  FMUL.FTZ R5, R14, UR45 ;  /* 0x0000002d0e057c20 */ /* 0x000fe20008410000 */
[C---:B------:R-:W-:Y:S01]  /*be30*/  FFMA.FTZ R14, R15.reuse, UR44, -R4 ;  /* 0x0000002c0f0e7c23 */ /* 0x040fe20008010804 */
        /* <DEDUP_REMOVED lines=18> */
.L_x_12695:
[----:B------:R-:W-:Y:S05]  /*bf60*/  BSYNC.RECONVERGENT B0 ;  /* 0x0000000000007941 */ /* 0x000fea0003800200 */
.L_x_12694:
[----:B------:R-:W-:Y:S04]  /*bf70*/  BSSY.RECONVERGENT B0, `(.L_x_12696) ;  /* 0x0000003000007945 */ /* 0x000fe80003800200 */
[----:B------:R-:W-:Y:S05]  /*bf80*/  @!P3 BRA `(.L_x_12697) ;  /* 0x000000000004b947 */ /* 0x000fea0003800000 */
[----:B------:R1:W-:Y:S02]  /*bf90*/  REDG.E.ADD.F32.FTZ.RN.STRONG.GPU desc[UR30][R2.64+0x80], R209 ;  /* 0x000080d1020079a6 */ /* 0x0003e4000c12f31e */
.L_x_12697:
[----:B------:R-:W-:Y:S05]  /*bfa0*/  BSYNC.RECONVERGENT B0 ;  /* 0x0000000000007941 */ /* 0x000fea0003800200 */
.L_x_12696:
        /* <DEDUP_REMOVED lines=16> */
.L_x_12699:
[----:B------:R-:W-:Y:S05]  /*c0b0*/  BSYNC.RECONVERGENT B0 ;  /* 0x0000000000007941 */ /* 0x000fea0003800200 */
.L_x_12698:
[----:B0-2---:R0:W2:Y:S01]  /*c0c0*/  LDS R5, [R201+0x1200] ;  /* 0x00120000c9057984 */ /* 0x0050a20000000800 */
[----:B------:R-:W-:Y:S01]  /*c0d0*/  BSSY.RECONVERGENT B0, `(.L_x_12700) ;  /* 0x0000006000007945 */ /* 0x000fe20003800200 */
[----:B------:R-:W-:Y:S02]  /*c0e0*/  IADD3 R199, PT, PT, R138, 0xc0, RZ ;  /* 0x000000c08ac77810 */ /* 0x000fe40007ffe0ff */
[----:B------:R-:W-:Y:S02]  /*c0f0*/  LEA.HI R7, R7, R138, RZ, 0x1b ;  /* 0x0000008a07077211 */ /* 0x000fe400078fd8ff */
[----:B------:R-:W-:Y:S01]  /*c100*/  LEA R4, R4, UR32, 0x2 ;  /* 0x0000002004047c11 */ /* 0x000fe2000f8e10ff */
[----:B------:R-:W-:Y:S06]  /*c110*/  @!P2 BRA `(.L_x_12701) ;  /* 0x000000000004a947 */ /* 0x000fec0003800000 */
[----:B--2---:R3:W-:Y:S02]  /*c120*/  REDG.E.ADD.F32.FTZ.RN.STRONG.GPU desc[UR30][R2.64+0x180], R5 ;  /* 0x00018005020079a6 */ /* 0x0047e4000c12f31e */
.L_x_12701:
[----:B------:R-:W-:Y:S05]  /*c130*/  BSYNC.RECONVERGENT B0 ;  /* 0x0000000000007941 */ /* 0x000fea0003800200 */
.L_x_12700:
[----:B--23--:R2:W3:Y:S01]  /*c140*/  LDS R5, [R4+0x1280] ;  /* 0x0012800004057984 */ /* 0x00c4e20000000800 */
[----:B------:R-:W-:Y:S01]  /*c150*/  BSSY.RECONVERGENT B0, `(.L_x_12702) ;  /* 0x0000005000007945 */ /* 0x000fe20003800200 */
[----:B------:R-:W-:Y:S02]  /*c160*/  LEA.HI R199, R199, R138, RZ, 0x1b ;  /* 0x0000008ac7c77211 */ /* 0x000fe400078fd8ff */
[----:B------:R-:W-:Y:S01]  /*c170*/  LEA R7, R7, UR32, 0x2 ;  /* 0x0000002007077c11 */ /* 0x000fe2000f8e10ff */
[----:B------:R-:W-:Y:S06]  /*c180*/  @!P3 BRA `(.L_x_12703) ;  /* 0x000000000004b947 */ /* 0x000fec0003800000 */
[----:B---3--:R4:W-:Y:S02]  /*c190*/  REDG.E.ADD.F32.FTZ.RN.STRONG.GPU desc[UR30][R2.64+0x200], R5 ;  /* 0x00020005020079a6 */ /* 0x0089e4000c12f31e */
.L_x_12703:
[----:B------:R-:W-:Y:S05]  /*c1a0*/  BSYNC.RECONVERGENT B0 ;  /* 0x0000000000007941 */ /* 0x000fea0003800200 */
.L_x_12702:
[----:B---34-:R3:W4:Y:S01]  /*c1b0*/  LDS R5, [R7+0x1300] ;  /* 0x0013000007057984 */ /* 0x0187220000000800 */
[----:B------:R-:W-:Y:S01]  /*c1c0*/  BSSY.RECONVERGENT B0, `(.L_x_12704) ;  /* 0x0000004000007945 */ /* 0x000fe20003800200 */
[----:B--2---:R-:W-:-:S03]  /*c1d0*/  LEA R4, R199, UR32, 0x2 ;  /* 0x00000020c7047c11 */ /* 0x004fc6000f8e10ff */
[----:B------:R-:W-:Y:S05]  /*c1e0*/  @!P4 BRA `(.L_x_12705) ;  /* 0x000000000004c947 */ /* 0x000fea0003800000 */
[----:B----4-:R2:W-:Y:S02]  /*c1f0*/  REDG.E.ADD.F32.FTZ.RN.STRONG.GPU desc[UR30][R2.64+0x280], R5 ;  /* 0x00028005020079a6 */ /* 0x0105e4000c12f31e */
.L_x_12705:
[----:B------:R-:W-:Y:S05]  /*c200*/  BSYNC.RECONVERGENT B0 ;  /* 0x0000000000007941 */ /* 0x000fea0003800200 */
.L_x_12704:
[----:B--2-4-:R2:W4:Y:S01]  /*c210*/  LDS R5, [R4+0x1380] ;  /* 0x0013800004057984 */ /* 0x0145220000000800 */
[----:B------:R-:W-:Y:S01]  /*c220*/  BSSY.RECONVERGENT B0, `(.L_x_12706) ;  /* 0x0000005000007945 */ /* 0x000fe20003800200 */
[C---:B---3--:R-:W-:Y:S02]  /*c230*/  IADD3 R7, PT, PT, R138.reuse, 0xe0, RZ ;  /* 0x000000e08a077810 */ /* 0x048fe40007ffe0ff */
[----:B------:R-:W-:Y:S01]  /*c240*/  IADD3 R199, PT, PT, R138, 0x100, RZ ;  /* 0x000001008ac77810 */ /* 0x000fe20007ffe0ff */
[----:B------:R-:W-:Y:S06]  /*c250*/  @!P5 BRA `(.L_x_12707) ;  /* 0x000000000004d947 */ /* 0x000fec0003800000 */
[----:B----4-:R3:W-:Y:S02]  /*c260*/  REDG.E.ADD.F32.FTZ.RN.STRONG.GPU desc[UR30][R2.64+0x300], R5 ;  /* 0x00030005020079a6 */ /* 0x0107e4000c12f31e */
.L_x_12707:
[----:B------:R-:W-:Y:S05]  /*c270*/  BSYNC.RECONVERGENT B0 ;  /* 0x0000000000007941 */ /* 0x000fea0003800200 */
.L_x_12706:
[----:B---34-:R-:W-:Y:S01]  /*c280*/  IADD3 R5, PT, PT, R138, 0x120, RZ ;  /* 0x000001208a057810 */ /* 0x018fe20007ffe0ff */
[----:B------:R-:W-:Y:S01]  /*c290*/  BSSY.RECONVERGENT B0, `(.L_x_12708) ;  /* 0x000000f000007945 */ /* 0x000fe20003800200 */
[-C--:B------:R-:W-:Y:S02]  /*c2a0*/  LEA.HI R7, R7, R138.reuse, RZ, 0x1b ;  /* 0x0000008a07077211 */ /* 0x080fe400078fd8ff */
[-C--:B--2---:R-:W-:Y:S02]  /*c2b0*/  LEA.HI R4, R5, R138.reuse, RZ, 0x1b ;  /* 0x0000008a05047211 */ /* 0x084fe400078fd8ff */
        /* <DEDUP_REMOVED lines=12> */
.L_x_12709:
[----:B------:R-:W-:Y:S05]  /*c380*/  BSYNC.RECONVERGENT B0 ;  /* 0x0000000000007941 */ /* 0x000fea0003800200 */
.L_x_12708:
[----:B0-2---:R0:W2:Y:S01]  /*c390*/  LDS R5, [R199+0x1480] ;  /* 0x00148000c7057984 */ /* 0x0050a20000000800 */
[----:B------:R-:W-:Y:S01]  /*c3a0*/  BSSY.RECONVERGENT B0, `(.L_x_12710) ;  /* 0x0000006000007945 */ /* 0x000fe20003800200 */
[----:B------:R-:W-:Y:S02]  /*c3b0*/  IADD3 R7, PT, PT, R138, 0x160, RZ ;  /* 0x000001608a077810 */ /* 0x000fe40007ffe0ff */
[----:B------:R-:W-:Y:S02]  /*c3c0*/  LEA.HI R201, R201, R138, RZ, 0x1b ;  /* 0x0000008ac9c97211 */ /* 0x000fe400078fd8ff */
[----:B------:R-:W-:Y:S01]  /*c3d0*/  LEA R4, R4, UR32, 0x2 ;  /* 0x0000002004047c11 */ /* 0x000fe2000f8e10ff */
[----:B------:R-:W-:Y:S06]  /*c3e0*/  @!P2 BRA `(.L_x_12711) ;  /* 0x000000000004a947 */ /* 0x000fec0003800000 */
[----:B--2---:R3:W-:Y:S02]  /*c3f0*/  REDG.E.ADD.F32.FTZ.RN.STRONG.GPU desc[UR30][R2.64+0x400], R5 ;  /* 0x00040005020079a6 */ /* 0x0047e4000c12f31e */
.L_x_12711:
[----:B------:R-:W-:Y:S05]  /*c400*/  BSYNC.RECONVERGENT B0 ;  /* 0x0000000000007941 */ /* 0x000fea0003800200 */
.L_x_12710:
[----:B--23--:R2:W3:Y:S01]  /*c410*/  LDS R5, [R4+0x1500] ;  /* 0x0015000004057984 */ /* 0x00c4e20000000800 */
[----:B------:R-:W-:Y:S01]  /*c420*/  BSSY.RECONVERGENT B0, `(.L_x_12712) ;  /* 0x0000005000007945 */ /* 0x000fe20003800200 */
[----:B------:R-:W-:Y:S02]  /*c430*/  LEA.HI R7, R7, R138, RZ, 0x1b ;  /* 0x0000008a07077211 */ /* 0x000fe400078fd8ff */
[----:B------:R-:W-:Y:S01]  /*c440*/  LEA R201, R201, UR32, 0x2 ;  /* 0x00000020c9c97c11 */ /* 0x000fe2000f8e10ff */
[----:B------:R-:W-:Y:S06]  /*c450*/  @!P3 BRA `(.L_x_12713) ;  /* 0x000000000004b947 */ /* 0x000fec0003800000 */
[----:B---3--:R4:W-:Y:S02]  /*c460*/  REDG.E.ADD.F32.FTZ.RN.STRONG.GPU desc[UR30][R2.64+0x480], R5 ;  /* 0x00048005020079a6 */ /* 0x0089e4000c12f31e */
.L_x_12713:
[----:B------:R-:W-:Y:S05]  /*c470*/  BSYNC.RECONVERGENT B0 ;  /* 0x0000000000007941 */ /* 0x000fea0003800200 */
.L_x_12712:
[----:B---34-:R3:W4:Y:S01]  /*c480*/  LDS R5, [R201+0x1580] ;  /* 0x00158000c9057984 */ /* 0x0187220000000800 */
[----:B------:R-:W-:Y:S01]  /*c490*/  BSSY.RECONVERGENT B0, `(.L_x_12714) ;  /* 0x0000004000007945 */ /* 0x000fe20003800200 */
[----:B--2---:R-:W-:-:S03]  /*c4a0*/  LEA R4, R7, UR32, 0x2 ;  /* 0x0000002007047c11 */ /* 0x004fc6000f8e10ff */
[----:B------:R-:W-:Y:S05]  /*c4b0*/  @!P4 BRA `(.L_x_12715) ;  /* 0x000000000004c947 */ /* 0x000fea0003800000 */
[----:B----4-:R2:W-:Y:S02]  /*c4c0*/  REDG.E.ADD.F32.FTZ.RN.STRONG.GPU desc[UR30][R2.64+0x500], R5 ;  /* 0x00050005020079a6 */ /* 0x0105e4000c12f31e */
.L_x_12715:
[----:B------:R-:W-:Y:S05]  /*c4d0*/  BSYNC.RECONVERGENT B0 ;  /* 0x0000000000007941 */ /* 0x000fea0003800200 */
.L_x_12714:
[----:B--2-4-:R2:W4:Y:S01]  /*c4e0*/  LDS R5, [R4+0x1600] ;  /* 0x0016000004057984 */ /* 0x0145220000000800 */
[----:B------:R-:W-:Y:S01]  /*c4f0*/  BSSY.RECONVERGENT B0, `(.L_x_12716) ;  /* 0x0000005000007945 */ /* 0x000fe20003800200 */
[C---:B------:R-:W-:Y:S02]  /*c500*/  IADD3 R7, PT, PT, R138.reuse, 0x180, RZ ;  /* 0x000001808a077810 */ /* 0x040fe40007ffe0ff */
[----:B0-----:R-:W-:Y:S01]  /*c510*/  IADD3 R199, PT, PT, R138, 0x1a0, RZ ;  /* 0x000001a08ac77810 */ /* 0x001fe20007ffe0ff */
[----:B------:R-:W-:Y:S06]  /*c520*/  @!P5 BRA `(.L_x_12717) ;  /* 0x000000000004d947 */ /* 0x000fec0003800000 */
[----:B----4-:R0:W-:Y:S02]  /*c530*/  REDG.E.ADD.F32.FTZ.RN.STRONG.GPU desc[UR30][R2.64+0x580], R5 ;  /* 0x00058005020079a6 */ /* 0x0101e4000c12f31e */
.L_x_12717:
[----:B------:R-:W-:Y:S05]  /*c540*/  BSYNC.RECONVERGENT B0 ;  /* 0x0000000000007941 */ /* 0x000fea0003800200 */
.L_x_12716:
        /* <DEDUP_REMOVED lines=16> */
.L_x_12719:
[----:B------:R-:W-:Y:S05]  /*c650*/  BSYNC.RECONVERGENT B0 ;  /* 0x0000000000007941 */ /* 0x000fea0003800200 */
.L_x_12718:
[----:B0-2---:R0:W2:Y:S01]  /*c660*/  LDS R5, [R199+0x1700] ;  /* 0x00170000c7057984 */ /* 0x0050a20000000800 */
[----:B------:R-:W-:Y:S01]  /*c670*/  BSSY.RECONVERGENT B0, `(.L_x_12720) ;  /* 0x0000005000007945 */ /* 0x000fe20003800200 */
[----:B------:R-:W-:Y:S02]  /*c680*/  LEA.HI R201, R201, R138, RZ, 0x1b ;  /* 0x0000008ac9c97211 */ /* 0x000fe400078fd8ff */
[----:B------:R-:W-:Y:S01]  /*c690*/  LEA R4, R4, UR32, 0x2 ;  /* 0x0000002004047c11 */ /* 0x000fe2000f8e10ff */
[----:B------:R-:W-:Y:S06]  /*c6a0*/  @!P2 BRA `(.L_x_12721) ;  /* 0x000000000004a947 */ /* 0x000fec0003800000 */
[----:B--2---:R3:W-:Y:S02]  /*c6b0*/  REDG.E.ADD.F32.FTZ.RN.STRONG.GPU desc[UR30][R2.64+0x680], R5 ;  /* 0x00068005020079a6 */ /* 0x0047e4000c12f31e */
.L_x_12721:
[----:B------:R-:W-:Y:S05]  /*c6c0*/  BSYNC.RECONVERGENT B0 ;  /* 0x0000000000007941 */ /* 0x000fea0003800200 */
.L_x_12720:
[----:B--23--:R2:W3:Y:S01]  /*c6d0*/  LDS R5, [R4+0x1780] ;  /* 0x0017800004057984 */ /* 0x00c4e20000000800 */
[----:B------:R-:W-:Y:S01]  /*c6e0*/  BSSY.RECONVERGENT B0, `(.L_x_12722) ;  /* 0x0000005000007945 */ /* 0x000fe20003800200 */
[----:B------:R-:W-:Y:S02]  /*c6f0*/  LEA.HI R109, R109, R138, RZ, 0x1b ;  /* 0x0000008a6d6d7211 */ /* 0x000fe400078fd8ff */
[----:B------:R-:W-:Y:S01]  /*c700*/  LEA R201, R201, UR32, 0x2 ;  /* 0x00000020c9c97c11 */ /* 0x000fe2000f8e10ff */
[----:B------:R-:W-:Y:S06]  /*c710*/  @!P3 BRA `(.L_x_12723) ;  /* 0x000000000004b947 */ /* 0x000fec0003800000 */
[----:B---3--:R4:W-:Y:S02]  /*c720*/  REDG.E.ADD.F32.FTZ.RN.STRONG.GPU desc[UR30][R2.64+0x700], R5 ;  /* 0x00070005020079a6 */ /* 0x0089e4000c12f31e */
.L_x_12723:
[----:B------:R-:W-:Y:S05]  /*c730*/  BSYNC.RECONVERGENT B0 ;  /* 0x0000000000007941 */ /* 0x000fea0003800200 */
.L_x_12722:
[----:B---34-:R3:W4:Y:S01]  /*c740*/  LDS R5, [R201+0x1800] ;  /* 0x00180000c9057984 */ /* 0x0187220000000800 */
[----:B------:R-:W-:Y:S01]  /*c750*/  BSSY.RECONVERGENT B0, `(.L_x_12724) ;  /* 0x0000004000007945 */ /* 0x000fe20003800200 */
[----:B--2---:R-:W-:-:S03]  /*c760*/  LEA R4, R109, UR32, 0x2 ;  /* 0x000000206d047c11 */ /* 0x004fc6000f8e10ff */
[----:B------:R-:W-:Y:S05]  /*c770*/  @!P4 BRA `(.L_x_12725) ;  /* 0x000000000004c947 */ /* 0x000fea0003800000 */
[----:B----4-:R2:W-:Y:S02]  /*c780*/  REDG.E.ADD.F32.FTZ.RN.STRONG.GPU desc[UR30][R2.64+0x780], R5 ;  /* 0x00078005020079a6 */ /* 0x0105e4000c12f31e */
.L_x_12725:
[----:B------:R-:W-:Y:S05]  /*c790*/  BSYNC.RECONVERGENT B0 ;  /* 0x0000000000007941 */ /* 0x000fea0003800200 */
.L_x_12724:
[----:B--2-4-:R2:W4:Y:S01]  /*c7a0*/  LDS R5, [R4+0x1880] ;  /* 0x0018800004057984 */ /* 0x0145220000000800 */
[----:B------:R-:W-:Y:S01]  /*c7b0*/  BSSY.RECONVERGENT B0, `(.L_x_12726) ;  /* 0x0000005000007945 */ /* 0x000fe20003800200 */
[C---:B------:R-:W-:Y:S02]  /*c7c0*/  IADD3 R7, PT, PT, R138.reuse, 0x220, RZ ;  /* 0x000002208a077810 */ /* 0x040fe40007ffe0ff */
[----:B------:R-:W-:Y:S01]  /*c7d0*/  IADD3 R109, PT, PT, R138, 0x240, RZ ;  /* 0x000002408a6d7810 */ /* 0x000fe20007ffe0ff */
[----:B------:R-:W-:Y:S06]  /*c7e0*/  @!P5 BRA `(.L_x_12727) ;  /* 0x000000000004d947 */ /* 0x000fec0003800000 */
[----:B----4-:R4:W-:Y:S02]  /*c7f0*/  REDG.E.ADD.F32.FTZ.RN.STRONG.GPU desc[UR30][R2.64+0x800], R5 ;  /* 0x00080005020079a6 */ /* 0x0109e4000c12f31e */
.L_x_12727:
[----:B------:R-:W-:Y:S05]  /*c800*/  BSYNC.RECONVERGENT B0 ;  /* 0x0000000000007941 */ /* 0x000fea0003800200 */
.L_x_12726:
[----:B----4-:R-:W-:Y:S01]  /*c810*/  IADD3 R5, PT, PT, R138, 0x260, RZ ;  /* 0x000002608a057810 */ /* 0x010fe20007ffe0ff */
        /* <DEDUP_REMOVED lines=15> */
.L_x_12729:
[----:B------:R-:W-:Y:S05]  /*c910*/  BSYNC.RECONVERGENT B0 ;  /* 0x0000000000007941 */ /* 0x000fea0003800200 */
.L_x_12728:
[----:B0-2---:R0:W2:Y:S01]  /*c920*/  LDS R5, [R109+0x1980] ;  /* 0x001980006d057984 */ /* 0x0050a20000000800 */
[----:B------:R-:W-:Y:S01]  /*c930*/  BSSY.RECONVERGENT B0, `(.L_x_12730) ;  /* 0x0000006000007945 */ /* 0x000fe20003800200 */
[----:B------:R-:W-:Y:S02]  /*c940*/  IADD3 R7, PT, PT, R138, 0x2a0, RZ ;  /* 0x000002a08a077810 */ /* 0x000fe40007ffe0ff */
[----:B------:R-:W-:Y:S02]  /*c950*/  LEA.HI R199, R199, R138, RZ, 0x1b ;  /* 0x0000008ac7c77211 */ /* 0x000fe400078fd8ff */
[----:B------:R-:W-:Y:S01]  /*c960*/  LEA R4, R4, UR32, 0x2 ;  /* 0x0000002004047c11 */ /* 0x000fe2000f8e10ff */
[----:B------:R-:W-:Y:S06]  /*c970*/  @!P2 BRA `(.L_x_12731) ;  /* 0x000000000004a947 */ /* 0x000fec0003800000 */
[----:B--2---:R4:W-:Y:S02]  /*c980*/  REDG.E.ADD.F32.FTZ.RN.STRONG.GPU desc[UR30][R2.64+0x900], R5 ;  /* 0x00090005020079a6 */ /* 0x0049e4000c12f31e */
.L_x_12731:
[----:B------:R-:W-:Y:S05]  /*c990*/  BSYNC.RECONVERGENT B0 ;  /* 0x0000000000007941 */ /* 0x000fea0003800200 */
.L_x_12730:
[----:B--2-4-:R2:W4:Y:S01]  /*c9a0*/  LDS R5, [R4+0x1a00] ;  /* 0x001a000004057984 */ /* 0x0145220000000800 */
[----:B------:R-:W-:Y:S01]  /*c9b0*/  BSSY.RECONVERGENT B0, `(.L_x_12732) ;  /* 0x0000005000007945 */ /* 0x000fe20003800200 */
[----:B------:R-:W-:Y:S02]  /*c9c0*/  LEA.HI R7, R7, R138, RZ, 0x1b ;  /* 0x0000008a07077211 */ /* 0x000fe400078fd8ff */
[----:B------:R-:W-:Y:S01]  /*c9d0*/  LEA R199, R199, UR32, 0x2 ;  /* 0x00000020c7c77c11 */ /* 0x000fe2000f8e10ff */
[----:B------:R-:W-:Y:S06]  /*c9e0*/  @!P3 BRA `(.L_x_12733) ;  /* 0x000000000004b947 */ /* 0x000fec0003800000 */
[----:B----4-:R4:W-:Y:S02]  /*c9f0*/  REDG.E.ADD.F32.FTZ.RN.STRONG.GPU desc[UR30][R2.64+0x980], R5 ;  /* 0x00098005020079a6 */ /* 0x0109e4000c12f31e */
.L_x_12733:
[----:B------:R-:W-:Y:S05]  /*ca00*/  BSYNC.RECONVERGENT B0 ;  /* 0x0000000000007941 */ /* 0x000fea0003800200 */
.L_x_12732:
[----:B----4-:R4:W0:Y:S01]  /*ca10*/  LDS R5, [R199+0x1a80] ;  /* 0x001a8000c7057984 */ /* 0x0108220000000800 */
[----:B------:R-:W-:Y:S01]  /*ca20*/  BSSY.RECONVERGENT B0, `(.L_x_12734) ;  /* 0x0000004000007945 */ /* 0x000fe20003800200 */
[----:B--2---:R-:W-:-:S03]  /*ca30*/  LEA R4, R7, UR32, 0x2 ;  /* 0x0000002007047c11 */ /* 0x004fc6000f8e10ff */
[----:B------:R-:W-:Y:S05]  /*ca40*/  @!P4 BRA `(.L_x_12735) ;  /* 0x000000000004c947 */ /* 0x000fea0003800000 */
[----:B0-----:R2:W-:Y:S02]  /*ca50*/  REDG.E.ADD.F32.FTZ.RN.STRONG.GPU desc[UR30][R2.64+0xa00], R5 ;  /* 0x000a0005020079a6 */ /* 0x0015e4000c12f31e */
.L_x_12735:
[----:B------:R-:W-:Y:S05]  /*ca60*/  BSYNC.RECONVERGENT B0 ;  /* 0x0000000000007941 */ /* 0x000fea0003800200 */
.L_x_12734:
[----:B0-2---:R0:W2:Y:S01]  /*ca70*/  LDS R5, [R4+0x1b00] ;  /* 0x001b000004057984 */ /* 0x0050a20000000800 */
[----:B------:R-:W-:Y:S01]  /*ca80*/  BSSY.RECONVERGENT B0, `(.L_x_12736) ;  /* 0x0000005000007945 */ /* 0x000fe20003800200 */
[C---:B------:R-:W-:Y:S02]  /*ca90*/  IADD3 R7, PT, PT, R138.reuse, 0x2c0, RZ ;  /* 0x000002c08a077810 */ /* 0x040fe40007ffe0ff */
[----:B------:R-:W-:Y:S01]  /*caa0*/  IADD3 R109, PT, PT, R138, 0x2e0, RZ ;  /* 0x000002e08a6d7810 */ /* 0x000fe20007ffe0ff */
[----:B------:R-:W-:Y:S06]  /*cab0*/  @!P5 BRA `(.L_x_12737) ;  /* 0x000000000004d947 */ /* 0x000fec0003800000 */
[----:B--2---:R2:W-:Y:S02]  /*cac0*/  REDG.E.ADD.F32.FTZ.RN.STRONG.GPU desc[UR30][R2.64+0xa80], R5 ;  /* 0x000a8005020079a6 */ /* 0x0045e4000c12f31e */
.L_x_12737:
[----:B------:R-:W-:Y:S05]  /*cad0*/  BSYNC.RECONVERGENT B0 ;  /* 0x0000000000007941 */ /* 0x000fea0003800200 */
.L_x_12736:
        /* <DEDUP_REMOVED lines=16> */
.L_x_12739:
[----:B------:R-:W-:Y:S05]  /*cbe0*/  BSYNC.RECONVERGENT B0 ;  /* 0x0000000000007941 */ /* 0x000fea0003800200 */
.L_x_12738:
[----:B0-2---:R0:W2:Y:S01]  /*cbf0*/  LDS R5, [R109+0x1c00] ;  /* 0x001c00006d057984 */ /* 0x0050a20000000800 */
[----:B------:R-:W-:Y:S01]  /*cc00*/  BSSY.RECONVERGENT B0, `(.L_x_12740) ;  /* 0x0000006000007945 */ /* 0x000fe20003800200 */
[----:B------:R-:W-:Y:S02]  /*cc10*/  IADD3 R7, PT, PT, R138, 0x340, RZ ;  /* 0x000003408a077810 */ /* 0x000fe40007ffe0ff */
[----:B------:R-:W-:Y:S02]  /*cc20*/  LEA.HI R199, R199, R138, RZ, 0x1b ;  /* 0x0000008ac7c77211 */ /* 0x000fe400078fd8ff */
[----:B------:R-:W-:Y:S01]  /*cc30*/  LEA R4, R4, UR32, 0x2 ;  /* 0x0000002004047c11 */ /* 0x000fe2000f8e10ff */
[----:B------:R-:W-:Y:S06]  /*cc40*/  @!P2 BRA `(.L_x_12741) ;  /* 0x000000000004a947 */ /* 0x000fec0003800000 */
[----:B--2---:R4:W-:Y:S02]  /*cc50*/  REDG.E.ADD.F32.FTZ.RN.STRONG.GPU desc[UR30][R2.64+0xb80], R5 ;  /* 0x000b8005020079a6 */ /* 0x0049e4000c12f31e */
.L_x_12741:
[----:B------:R-:W-:Y:S05]  /*cc60*/  BSYNC.RECONVERGENT B0 ;  /* 0x0000000000007941 */ /* 0x000fea0003800200 */
.L_x_12740:
[----:B--2-4-:R2:W4:Y:S01]  /*cc70*/  LDS R5, [R4+0x1c80] ;  /* 0x001c800004057984 */ /* 0x0145220000000800 */
[----:B------:R-:W-:Y:S01]  /*cc80*/  BSSY.RECONVERGENT B0, `(.L_x_12742) ;  /* 0x0000005000007945 */ /* 0x000fe20003800200 */
[----:B------:R-:W-:Y:S02]  /*cc90*/  LEA.HI R7, R7, R138, RZ, 0x1b ;  /* 0x0000008a07077211 */ /* 0x000fe400078fd8ff */
[----:B---3--:R-:W-:Y:S01]  /*cca0*/  LEA R201, R199, UR32, 0x2 ;  /* 0x00000020c7c97c11 */ /* 0x008fe2000f8e10ff */
[----:B------:R-:W-:Y:S06]  /*ccb0*/  @!P3 BRA `(.L_x_12743) ;  /* 0x000000000004b947 */ /* 0x000fec0003800000 */
[----:B----4-:R3:W-:Y:S02]  /*ccc0*/  REDG.E.ADD.F32.FTZ.RN.STRONG.GPU desc[UR30][R2.64+0xc00], R5 ;  /* 0x000c0005020079a6 */ /* 0x0107e4000c12f31e */
.L_x_12743:
[----:B------:R-:W-:Y:S05]  /*ccd0*/  BSYNC.RECONVERGENT B0 ;  /* 0x0000000000007941 */ /* 0x000fea0003800200 */
.L_x_12742:
[----:B---34-:R3:W4:Y:S01]  /*cce0*/  LDS R5, [R201+0x1d00] ;  /* 0x001d0000c9057984 */ /* 0x0187220000000800 */
[----:B------:R-:W-:Y:S01]  /*ccf0*/  BSSY.RECONVERGENT B0, `(.L_x_12744) ;  /* 0x0000006000007945 */ /* 0x000fe20003800200 */
[C---:B0-----:R-:W-:Y:S02]  /*cd00*/  IADD3 R109, PT, PT, R138.reuse, 0x360, RZ ;  /* 0x000003608a6d7810 */ /* 0x041fe40007ffe0ff */
[----:B------:R-:W-:Y:S02]  /*cd10*/  IADD3 R199, PT, PT, R138, 0x380, RZ ;  /* 0x000003808ac77810 */ /* 0x000fe40007ffe0ff */
[----:B------:R-:W-:Y:S01]  /*cd20*/  LEA R7, R7, UR32, 0x2 ;  /* 0x0000002007077c11 */ /* 0x000fe2000f8e10ff */
[----:B------:R-:W-:Y:S06]  /*cd30*/  @!P4 BRA `(.L_x_12745) ;  /* 0x000000000004c947 */ /* 0x000fec0003800000 */
[----:B----4-:R0:W-:Y:S02]  /*cd40*/  REDG.E.ADD.F32.FTZ.RN.STRONG.GPU desc[UR30][R2.64+0xc80], R5 ;  /* 0x000c8005020079a6 */ /* 0x0101e4000c12f31e */
.L_x_12745:
[----:B------:R-:W-:Y:S05]  /*cd50*/  BSYNC.RECONVERGENT B0 ;  /* 0x0000000000007941 */ /* 0x000fea0003800200 */
.L_x_12744:
[----:B0---4-:R0:W4:Y:S01]  /*cd60*/  LDS R5, [R7+0x1d80] ;  /* 0x001d800007057984 */ /* 0x0111220000000800 */
[----:B------:R-:W-:Y:S01]  /*cd70*/  BSSY.RECONVERGENT B0, `(.L_x_12746) ;  /* 0x0000005000007945 */ /* 0x000fe20003800200 */
[-C--:B------:R-:W-:Y:S02]  /*cd80*/  LEA.HI R109, R109, R138.reuse, RZ, 0x1b ;  /* 0x0000008a6d6d7211 */ /* 0x080fe400078fd8ff */
[----:B------:R-:W-:Y:S01]  /*cd90*/  LEA.HI R199, R199, R138, RZ, 0x1b ;  /* 0x0000008ac7c77211 */ /* 0x000fe200078fd8ff */
[----:B------:R-:W-:Y:S06]  /*cda0*/  @!P5 BRA `(.L_x_12747) ;  /* 0x000000000004d947 */ /* 0x000fec0003800000 */
[----:B----4-:R4:W-:Y:S02]  /*cdb0*/  REDG.E.ADD.F32.FTZ.RN.STRONG.GPU desc[UR30][R2.64+0xd00], R5 ;  /* 0x000d0005020079a6 */ /* 0x0109e4000c12f31e */
.L_x_12747:
[----:B------:R-:W-:Y:S05]  /*cdc0*/  BSYNC.RECONVERGENT B0 ;  /* 0x0000000000007941 */ /* 0x000fea0003800200 */
.L_x_12746:
        /* <DEDUP_REMOVED lines=11> */
.L_x_12749:
[----:B------:R-:W-:Y:S05]  /*ce80*/  BSYNC.RECONVERGENT B0 ;  /* 0x0000000000007941 */ /* 0x000fea0003800200 */
.L_x_12748:
[----:B----4-:R4:W1:Y:S01]  /*ce90*/  LDS R5, [R199+0x1e80] ;  /* 0x001e8000c7057984 */ /* 0x0108620000000800 */
[----:B------:R-:W-:Y:S01]  /*cea0*/  BSSY.RECONVERGENT B0, `(.L_x_12750) ;  /* 0x0000004000007945 */ /* 0x000fe20003800200 */
[----:B0-----:R-:W-:-:S03]  /*ceb0*/  IADD3 R7, PT, PT, R138, 0x3a0, RZ ;  /* 0x000003a08a077810 */ /* 0x001fc60007ffe0ff */
[----:B------:R-:W-:Y:S05]  /*cec0*/  @!P2 BRA `(.L_x_12751) ;  /* 0x000000000004a947 */ /* 0x000fea0003800000 */
[----:B-1----:R0:W-:Y:S02]  /*ced0*/  REDG.E.ADD.F32.FTZ.RN.STRONG.GPU desc[UR30][R2.64+0xe00], R5 ;  /* 0x000e0005020079a6 */ /* 0x0021e4000c12f31e */
.L_x_12751:
[----:B------:R-:W-:Y:S05]  /*cee0*/  BSYNC.RECONVERGENT B0 ;  /* 0x0000000000007941 */ /* 0x000fea0003800200 */
.L_x_12750:
[----:B------:R-:W-:Y:S01]  /*cef0*/  LEA.HI R7, R7, R138, RZ, 0x1b ;  /* 0x0000008a07077211 */ /* 0x000fe200078fd8ff */
[----:B------:R-:W-:Y:S01]  /*cf00*/  FMUL.FTZ R109, R102, R9 ;  /* 0x00000009666d7220 */ /* 0x000fe20000410000 */
[----:B01----:R-:W-:Y:S01]  /*cf10*/  IADD3 R5, PT, PT, R138, 0x3c0, RZ ;  /* 0x000003c08a057810 */ /* 0x003fe20007ffe0ff */
[----:B------:R-:W-:Y:S01]  /*cf20*/  FMUL.FTZ R185, R102, R185 ;  /* 0x000000b966b97220 */ /* 0x000fe20000410000 */
[----:B------:R-:W-:Y:S01]  /*cf30*/  LEA R7, R7, UR32, 0x2 ;  /* 0x0000002007077c11 */ /* 0x000fe2000f8e10ff */
[----:B------:R-:W-:Y:S01]  /*cf40*/  FFMA.FTZ R220, R55, -R102, R220 ;  /* 0x8000006637dc7223 */ /* 0x000fe200000100dc */
[-C--:B--2---:R-:W-:Y:S01]  /*cf50*/  LEA.HI R4, R5, R138.reuse, RZ, 0x1b ;  /* 0x0000008a05047211 */ /* 0x084fe200078fd8ff */
[----:B------:R-:W-:Y:S01]  /*cf60*/  FMUL.FTZ R5, R8, R109 ;  /* 0x0000006d08057220 */ /* 0x000fe20000410000 */
[----:B----4-:R-:W-:Y:S01]  /*cf70*/  IADD3 R199, PT, PT, R138, 0x3e0, RZ ;  /* 0x000003e08ac77810 */ /* 0x010fe20007ffe0ff */
        /* <DEDUP_REMOVED lines=8> */
.L_x_12753:
[----:B------:R-:W-:Y:S05]  /*d000*/  BSYNC.RECONVERGENT B0 ;  /* 0x0000000000007941 */ /* 0x000fea0003800200 */
.L_x_12752:
[----:B01----:R0:W1:Y:S01]  /*d010*/  LDS R7, [R6+0x1f80] ;  /* 0x001f800006077984 */ /* 0x0030620000000800 */
[----:B------:R-:W-:Y:S01]  /*d020*/  BSSY.RECONVERGENT B0, `(.L_x_12754) ;  /* 0x0000005000007945 */ /* 0x000fe20003800200 */
[----:B------:R-:W-:Y:S01]  /*d030*/  LEA R199, R199, UR32, 0x2 ;  /* 0x00000020c7c77c11 */ /* 0x000fe2000f8e10ff */
[----:B------:R-:W-:Y:S02]  /*d040*/  FFMA.FTZ R4, R220, R109, R185 ;  /* 0x0000006ddc047223 */ /* 0x000fe400000100b9 */
[----:B------:R-:W-:Y:S05]  /*d050*/  @!P4 BRA `(.L_x_12755) ;  /* 0x000000000004c947 */ /* 0x000fea0003800000 */
[----:B-1----:R2:W-:Y:S02]  /*d060*/  REDG.E.ADD.F32.FTZ.RN.STRONG.GPU desc[UR30][R2.64+0xf00], R7 ;  /* 0x000f0007020079a6 */ /* 0x0025e4000c12f31e */
.L_x_12755:
[----:B------:R-:W-:Y:S05]  /*d070*/  BSYNC.RECONVERGENT B0 ;  /* 0x0000000000007941 */ /* 0x000fea0003800200 */
.L_x_12754:
[----:B-12---:R1:W2:Y:S01]  /*d080*/  LDS R7, [R199+0x2000] ;  /* 0x00200000c7077984 */ /* 0x0062a20000000800 */
[----:B------:R-:W-:Y:S01]  /*d090*/  BSSY.RECONVERGENT B0, `(.L_x_12756) ;  /* 0x0000004000007945 */ /* 0x000fe20003800200 */
[----:B------:R-:W-:-:S03]  /*d0a0*/  FADD.FTZ R4, R197, R4 ;  /* 0x00000004c5047221 */ /* 0x000fc60000010000 */
[----:B------:R-:W-:Y:S05]  /*d0b0*/  @!P5 BRA `(.L_x_12757) ;  /* 0x000000000004d947 */ /* 0x000fea0003800000 */
[----:B--2---:R4:W-:Y:S02]  /*d0c0*/  REDG.E.ADD.F32.FTZ.RN.STRONG.GPU desc[UR30][R2.64+0xf80], R7 ;  /* 0x000f8007020079a6 */ /* 0x0049e4000c12f31e */
.L_x_12757:
[----:B------:R-:W-:Y:S05]  /*d0d0*/  BSYNC.RECONVERGENT B0 ;  /* 0x0000000000007941 */ /* 0x000fea0003800200 */
.L_x_12756:
[----:B------:R-:W-:Y:S01]  /*d0e0*/  FADD.FTZ R5, R192, R5 ;  /* 0x00000005c0057221 */ /* 0x000fe20000010000 */
[C---:B0-----:R-:W-:Y:S01]  /*d0f0*/  FFMA.FTZ R6, R103.reuse, R183, R226 ;  /* 0x000000b767067223 */ /* 0x041fe200000100e2 */
[----:B--2-4-:R-:W-:Y:S01]  /*d100*/  FFMA.FTZ R7, -R103, R179, R224 ;  /* 0x000000b367077223 */ /* 0x014fe200000101e0 */
[----:B------:R-:W0:Y:S01]  /*d110*/  SHFL.DOWN PT, R3, R4, 0x1, 0x1f ;  /* 0x08201f0004037f89 */ /* 0x000e2200000e0000 */
[----:B------:R-:W-:Y:S01]  /*d120*/  ISETP.GT.AND P2, PT, R22, 0x1e, PT ;  /* 0x0000001e1600780c */ /* 0x000fe20003f44270 */
[----:B------:R-:W-:Y:S01]  /*d130*/  FADD.FTZ R134, R109, R134 ;  /* 0x000000866d867221 */ /* 0x000fe20000010000 */
[----:B------:R-:W-:Y:S01]  /*d140*/  FADD.FTZ R132, R180, R132 ;  /* 0x00000084b4847221 */ /* 0x000fe20000010000 */
[----:B------:R-:W2:Y:S01]  /*d150*/  SHFL.DOWN PT, R2, R5, 0x1, 0x1f ;  /* 0x08201f0005027f89 */ /* 0x000ea200000e0000 */
[----:B------:R-:W-:Y:S01]  /*d160*/  FADD.FTZ R120, R162, R120 ;  /* 0x00000078a2787221 */ /* 0x000fe20000010000 */
[----:B------:R-:W-:Y:S01]  /*d170*/  FMUL.FTZ R157, R220, R157 ;  /* 0x0000009ddc9d7220 */ /* 0x000fe20000410000 */
[----:B------:R-:W-:Y:S01]  /*d180*/  FADD.FTZ R116, R107, R116 ;  /* 0x000000746b747221 */ /* 0x000fe20000010000 */
[----:B------:R-:W4:Y:S01]  /*d190*/  SHFL.DOWN PT, R179, R6, 0x1, 0x1f ;  /* 0x08201f0006b37f89 */ /* 0x000f2200000e0000 */
[----:B------:R-:W-:Y:S01]  /*d1a0*/  FMUL.FTZ R168, R168, R171 ;  /* 0x000000aba8a87220 */ /* 0x000fe20000410000 */
[----:B------:R-:W-:Y:S01]  /*d1b0*/  FFMA.FTZ R8, R8, R175, R157 ;  /* 0x000000af08087223 */ /* 0x000fe2000001009d */
[----:B------:R-:W-:Y:S01]  /*d1c0*/  ISETP.GT.AND P3, PT, R22, 0xf, PT ;  /* 0x0000000f1600780c */ /* 0x000fe20003f64270 */
[----:B------:R-:W5:Y:S01]  /*d1d0*/  SHFL.DOWN PT, R192, R7, 0x1, 0x1f ;  /* 0x08201f0007c07f89 */ /* 0x000f6200000e0000 */
        /* <DEDUP_REMOVED lines=13> */
[----:B------:R-:W-:Y:S01]  /*d2b0*/  FFMA.FTZ R172, R115, R194, R172 ;  /* 0x000000c273ac7223 */ /* 0x000fe200000100ac */
[----:B------:R-:W-:Y:S01]  /*d2c0*/  FFMA.FTZ R117, R117, R202, R216 ;  /* 0x000000ca75757223 */ /* 0x000fe200000100d8 */
[----:B--2---:R-:W-:Y:S01]  /*d2d0*/  @!P2 FADD.FTZ R5, R5, R2 ;  /* 0x000000020505a221 */ /* 0x004fe20000010000 */
[----:B------:R-:W0:Y:S01]  /*d2e0*/  SHFL.DOWN PT, R3, R4, 0x2, 0x1f ;  /* 0x08401f0004037f89 */ /* 0x000e2200000e0000 */
[----:B------:R-:W-:Y:S01]  /*d2f0*/  FFMA.FTZ R113, R113, R190, R174 ;  /* 0x000000be71717223 */ /* 0x000fe200000100ae */
[----:B------:R-:W-:Y:S01]  /*d300*/  FFMA.FTZ R170, R119, R206, R170 ;  /* 0x000000ce77aa7223 */ /* 0x000fe200000100aa */
[----:B----4-:R-:W-:Y:S01]  /*d310*/  @!P2 FADD.FTZ R6, R6, R179 ;  /* 0x000000b30606a221 */ /* 0x010fe20000010000 */
[----:B------:R-:W2:Y:S01]  /*d320*/  SHFL.DOWN PT, R2, R5, 0x2, 0x1f ;  /* 0x08401f0005027f89 */ /* 0x000ea200000e0000 */
        /* <DEDUP_REMOVED lines=22> */
[----:B------:R-:W-:Y:S01]  /*d490*/  FMUL.FTZ R166, R166, R203 ;  /* 0x000000cba6a67220 */ /* 0x000fe20000410000 */
[----:B--2---:R-:W-:Y:S01]  /*d4a0*/  @!P2 FADD.FTZ R5, R5, R2 ;  /* 0x000000020505a221 */ /* 0x004fe20000010000 */
[----:B------:R-:W0:Y:S01]  /*d4b0*/  SHFL.DOWN PT, R3, R4, 0x4, 0x1f ;  /* 0x08801f0004037f89 */ /* 0x000e2200000e0000 */
[----:B------:R-:W-:Y:S01]  /*d4c0*/  BSSY.RECONVERGENT B0, `(.L_x_12758) ;  /* 0x0000035000007945 */ /* 0x000fe20003800200 */
        /* <DEDUP_REMOVED lines=52> */
.L_x_12759:
[----:B------:R-:W-:Y:S05]  /*d810*/  BSYNC.RECONVERGENT B0 ;  /* 0x0000000000007941 */ /* 0x000fea0003800200 */
.L_x_12758:
        /* <DEDUP_REMOVED lines=32> */
.L_x_12761:
[----:B------:R-:W-:Y:S05]  /*da20*/  BSYNC.RECONVERGENT B0 ;  /* 0x0000000000007941 */ /* 0x000fea0003800200 */
.L_x_12760:
[----:B------:R-:W-:-:S04]  /*da30*/  UIADD3 UR8, UPT, UPT, UR8, 0x1, URZ ;  /* 0x0000000108087890 */ /* 0x000fc8000fffe0ff */
[----:B------:R-:W-:-:S09]  /*da40*/  UISETP.GE.AND UP0, UPT, UR8, UR49, UPT ;  /* 0x000000310800728c */ /* 0x000fd2000bf06270 */
[----:B------:R-:W-:Y:S05]  /*da50*/  BRA.U !UP0, `(.L_x_12762) ;  /* 0xffffff6d08bc7547 */ /* 0x000fea000b83ffff */
.L_x_12680:
[----:B------:R-:W-:Y:S01]  /*da60*/  BAR.SYNC.DEFER_BLOCKING 0x0 ;  /* 0x0000000000007b1d */ /* 0x000fe20000010000 */
[----:B------:R-:W-:Y:S01]  /*da70*/  UIMAD UR29, UR20, -0x200, UR29 ;  /* 0xfffffe00141d78a4 */ /* 0x000fe2000f8e021d */
[----:B------:R-:W-:Y:S01]  /*da80*/  ISETP.NE.AND P6, PT, R195, RZ, PT ;  /* 0x000000ffc300720c */ /* 0x000fe20003fc5270 */
[----:B------:R-:W-:Y:S01]  /*da90*/  USHF.L.U32 UR8, UR20, 0x9, URZ ;  /* 0x0000000914087899 */ /* 0x000fe200080006ff */
[----:B0-2---:R-:W-:Y:S01]  /*daa0*/  LOP3.LUT R5, R138, 0x1f, RZ, 0xc0, !PT ;  /* 0x0000001f8a057812 */ /* 0x005fe200078ec0ff */
[----:B------:R-:W-:-:S03]  /*dab0*/  UIADD3 UR29, UPT, UPT, UR29, 0x200, URZ ;  /* 0x000002001d1d7890 */ /* 0x000fc6000fffe0ff */
        /* <DEDUP_REMOVED lines=9> */
[----:B------:R-:W-:Y:S01]  /*db50*/  UIADD3 UR8, UPT, UPT, UR8, -0x200, URZ ;  /* 0xfffffe0008087890 */ /* 0x000fe2000fffe0ff */
[C---:B------:R-:W-:Y:S01]  /*db60*/  LOP3.LUT R61, R9.reuse, 0x20, RZ, 0xfc, !PT ;  /* 0x00000020093d7812 */ /* 0x040fe200078efcff */
[----:B------:R-:W-:Y:S01]  /*db70*/  UMOV UR9, URZ ;  /* 0x000000ff00097c82 */ /* 0x000fe20008000000 */
        /* <DEDUP_REMOVED lines=18> */
[----:B------:R-:W4:Y:S01]  /*dca0*/  LDCU.64 UR16, c[0x0][0x550] ;  /* 0x0000aa00ff1077ac */ /* 0x000f220008000a00 */
[----:B------:R-:W-:Y:S01]  /*dcb0*/  LOP3.LUT R81, R9, 0x160, RZ, 0xfc, !PT ;  /* 0x0000016009517812 */ /* 0x000fe200078efcff */
[----:B------:R-:W-:Y:S01]  /*dcc0*/  FADD.FTZ R21, R21, R78 ;  /* 0x0000004e15157221 */ /* 0x000fe20000010000 */
[----:B------:R-:W-:Y:S01]  /*dcd0*/  STS [R39+0x10], R112 ;  /* 0x0000107027007388 */ /* 0x000fe20000000800 */
[----:B--2---:R-:W-:Y:S01]  /*dce0*/  UIMAD UR13, UR12, UR19, URZ ;  /* 0x000000130c0d72a4 */ /* 0x004fe2000f8e02ff */
[C---:B------:R-:W-:Y:S01]  /*dcf0*/  LOP3.LUT R83, R9.reuse, 0x180, RZ, 0xfc, !PT ;  /* 0x0000018009537812 */ /* 0x040fe200078efcff */
[----:B------:R-:W-:Y:S01]  /*dd00*/  UIMAD.WIDE.U32 UR14, UR12, UR18, UR14 ;  /* 0x000000120c0e72a5 */ /* 0x000fe2000f8e000e */
[----:B------:R-:W-:Y:S01]  /*dd10*/  STS [R39+0x14], R114 ;  /* 0x0000147227007388 */ /* 0x000fe20000000800 */
[----:B------:R-:W-:Y:S01]  /*dd20*/  LOP3.LUT R85, R9, 0x1a0, RZ, 0xfc, !PT ;  /* 0x000001a009557812 */ /* 0x000fe200078efcff */
[----:B------:R-:W-:Y:S01]  /*dd30*/  FADD.FTZ R21, R21, R76 ;  /* 0x0000004c15157221 */ /* 0x000fe20000010000 */
[----:B------:R-:W-:Y:S01]  /*dd40*/  MOV R4, UR13 ;  /* 0x0000000d00047c02 */ /* 0x000fe20008000f00 */
[----:B------:R-:W-:Y:S01]  /*dd50*/  STS [R39+0x18], R116 ;  /* 0x0000187427007388 */ /* 0x000fe20000000800 */
[----:B------:R-:W-:Y:S01]  /*dd60*/  IADD3 R3, P4, PT, R9, UR14, RZ ;  /* 0x0000000e09037c10 */ /* 0x000fe2000ff9e0ff */
[----:B------:R-:W-:Y:S01]  /*dd70*/  FADD.FTZ R21, R21, R74 ;  /* 0x0000004a15157221 */ /* 0x000fe20000010000 */
[----:B------:R-:W-:Y:S01]  /*dd80*/  LOP3.LUT R87, R9, 0x1c0, RZ, 0xfc, !PT ;  /* 0x000001c009577812 */ /* 0x000fe200078efcff */
[----:B------:R-:W-:Y:S01]  /*dd90*/  STS [R39+0x1c], R118 ;  /* 0x00001c7627007388 */ /* 0x000fe20000000800 */
[----:B------:R-:W-:Y:S01]  /*dda0*/  IADD3.X R4, PT, PT, R4, UR15, RZ, P4, !PT ;  /* 0x0000000f04047c10 */ /* 0x000fe2000a7fe4ff */
[----:B------:R-:W0:Y:S01]  /*ddb0*/  LDCU.64 UR14, c[0x0][0x518] ;  /* 0x0000a300ff0e77ac */ /* 0x000e220008000a00 */
[----:B----4-:R-:W-:Y:S01]  /*ddc0*/  LEA R2, P4, R3, UR16, 0x2 ;  /* 0x0000001003027c11 */ /* 0x010fe2000f8810ff */
[----:B------:R-:W-:Y:S01]  /*ddd0*/  STS [R39+0x20], R120 ;  /* 0x0000207827007388 */ /* 0x000fe20000000800 */
[----:B------:R-:W-:Y:S01]  /*dde0*/  LOP3.LUT R89, R9, 0x1e0, RZ, 0xfc, !PT ;  /* 0x000001e009597812 */ /* 0x000fe200078efcff */
[----:B------:R-:W-:Y:S01]  /*ddf0*/  FADD.FTZ R21, R21, R72 ;  /* 0x0000004815157221 */ /* 0x000fe20000010000 */
[----:B------:R-:W-:Y:S01]  /*de00*/  LEA.HI.X R3, R3, UR17, R4, 0x2, P4 ;  /* 0x0000001103037c11 */ /* 0x000fe2000a0f1404 */
[----:B------:R-:W-:Y:S01]  /*de10*/  STS [R39+0x24], R122 ;  /* 0x0000247a27007388 */ /* 0x000fe20000000800 */
[----:B------:R-:W2:Y:S01]  /*de20*/  LDCU.64 UR16, c[0x0][0x520] ;  /* 0x0000a400ff1077ac */ /* 0x000ea20008000a00 */
[----:B------:R-:W-:-:S02]  /*de30*/  FADD.FTZ R21, R21, R70 ;  /* 0x0000004615157221 */ /* 0x000fc40000010000 */
[----:B------:R-:W-:Y:S01]  /*de40*/  STS [R39+0x28], R124 ;  /* 0x0000287c27007388 */ /* 0x000fe20000000800 */
[----:B------:R-:W-:Y:S01]  /*de50*/  UIADD3.X UR28, UPT, UPT, UR28, -0x1, URZ, UP0, !UPT ;  /* 0xffffffff1c1c7890 */ /* 0x000fe200087fe4ff */
[----:B------:R-:W-:Y:S01]  /*de60*/  FADD.FTZ R21, R21, R68 ;  /* 0x0000004415157221 */ /* 0x000fe20000010000 */
[----:B------:R-:W-:Y:S01]  /*de70*/  UISETP.GT.AND UP0, UPT, UR20, 0x1, UPT ;  /* 0x000000011400788c */ /* 0x000fe2000bf04270 */
[----:B------:R-:W-:Y:S01]  /*de80*/  STS [R39+0x2c], R126 ;  /* 0x00002c7e27007388 */ /* 0x000fe20000000800 */
[----:B------:R-:W-:Y:S01]  /*de90*/  UIADD3 UR21, UP1, UPT, UR21, -0x800, URZ ;  /* 0xfffff80015157890 */ /* 0x000fe2000ff3e0ff */
[----:B------:R-:W-:Y:S01]  /*dea0*/  FADD.FTZ R21, R21, R66 ;  /* 0x0000004215157221 */ /* 0x000fe20000010000 */
[----:B------:R-:W-:Y:S01]  /*deb0*/  UIADD3 UR23, UP2, UPT, UR23, -0x800, URZ ;  /* 0xfffff80017177890 */ /* 0x000fe2000ff5e0ff */
[----:B------:R-:W-:Y:S01]  /*dec0*/  STS [R39+0x30], R128 ;  /* 0x0000308027007388 */ /* 0x000fe20000000800 */
[----:B0-----:R-:W-:Y:S01]  /*ded0*/  UIMAD.WIDE.U32 UR8, UR33, UR14, UR8 ;  /* 0x0000000e210872a5 */ /* 0x001fe2000f8e0008 */
[----:B------:R-:W-:Y:S01]  /*dee0*/  FADD.FTZ R21, R21, R64 ;  /* 0x0000004015157221 */ /* 0x000fe20000010000 */
[----:B------:R-:W-:Y:S01]  /*def0*/  UIADD3 UR25, UP3, UPT, UR25, -0x800, URZ ;  /* 0xfffff80019197890 */ /* 0x000fe2000ff7e0ff */
[----:B------:R-:W-:Y:S01]  /*df00*/  STS [R39+0x34], R130 ;  /* 0x0000348227007388 */ /* 0x000fe20000000800 */
[----:B------:R-:W-:Y:S01]  /*df10*/  UIMAD UR9, UR33, UR15, UR9 ;  /* 0x0000000f210972a4 */ /* 0x000fe2000f8e0209 */
[----:B------:R-:W-:Y:S01]  /*df20*/  FADD.FTZ R21, R21, R62 ;  /* 0x0000003e15157221 */ /* 0x000fe20000010000 */
[----:B------:R-:W0:Y:S01]  /*df30*/  LDCU.64 UR14, c[0x0][0x560] ;  /* 0x0000ac00ff0e77ac */ /* 0x000e220008000a00 */
[----:B------:R-:W-:Y:S02]  /*df40*/  STS [R39+0x38], R132 ;  /* 0x0000388427007388 */ /* 0x000fe40000000800 */
[----:B------:R-:W-:Y:S01]  /*df50*/  FADD.FTZ R21, R21, R60 ;  /* 0x0000003c15157221 */ /* 0x000fe20000010000 */
[----:B--2---:R-:W-:Y:S01]  /*df60*/  UIMAD.WIDE.U32 UR8, UR12, UR16, UR8 ;  /* 0x000000100c0872a5 */ /* 0x004fe2000f8e0008 */
[----:B------:R-:W-:Y:S01]  /*df70*/  STS [R39+0x3c], R134 ;  /* 0x00003c8627007388 */ /* 0x000fe20000000800 */
[----:B------:R-:W-:-:S03]  /*df80*/  NOP ;  /* 0x0000000000007918 */ /* 0x000fc60000000000 */
[----:B------:R-:W-:Y:S01]  /*df90*/  LDS R7, [R23] ;  /* 0x0000000017077984 */ /* 0x000fe20000000800 */
[----:B------:R-:W-:Y:S01]  /*dfa0*/  UIMAD UR9, UR12, UR17, UR9 ;  /* 0x000000110c0972a4 */ /* 0x000fe2000f8e0209 */
[----:B------:R-:W-:Y:S01]  /*dfb0*/  FADD.FTZ R21, R21, R58 ;  /* 0x0000003a15157221 */ /* 0x000fe20000010000 */
[----:B------:R-:W-:Y:S01]  /*dfc0*/  UIADD3.X UR22, UPT, UPT, UR22, -0x1, URZ, UP1, !UPT ;  /* 0xffffffff16167890 */ /* 0x000fe20008ffe4ff */
[----:B------:R-:W-:Y:S01]  /*dfd0*/  LDS R11, [R24+0x80] ;  /* 0x00008000180b7984 */ /* 0x000fe20000000800 */
[----:B------:R-:W-:Y:S01]  /*dfe0*/  UIADD3.X UR24, UPT, UPT, UR24, -0x1, URZ, UP2, !UPT ;  /* 0xffffffff18187890 */ /* 0x000fe200097fe4ff */
[----:B------:R-:W-:Y:S01]  /*dff0*/  FADD.FTZ R21, R21, R56 ;  /* 0x0000003815157221 */ /* 0x000fe20000010000 */
        /* <DEDUP_REMOVED lines=51> */
[----:B--2---:R-:W-:Y:S01]  /*e330*/  IADD3 R3, P0, PT, R9, UR8, RZ ;  /* 0x0000000809037c10 */ /* 0x004fe2000ff1e0ff */
[----:B------:R-:W-:-:S03]  /*e340*/  UIADD3 UR8, UPT, UPT, UR20, -0x1, URZ ;  /* 0xffffffff14087890 */ /* 0x000fc6000fffe0ff */
[----:B------:R-:W-:Y:S02]  /*e350*/  IADD3.X R4, PT, PT, RZ, UR9, RZ, P0, !PT ;  /* 0x00000009ff047c10 */ /* 0x000fe400087fe4ff */
[C---:B0-----:R-:W-:Y:S02]  /*e360*/  LEA R2, P3, R3.reuse, UR14, 0x2 ;  /* 0x0000000e03027c11 */ /* 0x041fe4000f8610ff */
[----:B------:R-:W-:Y:S02]  /*e370*/  UMOV UR20, UR8 ;  /* 0x0000000800147c82 */ /* 0x000fe40008000000 */
[----:B------:R-:W-:Y:S01]  /*e380*/  LEA.HI.X R3, R3, UR15, R4, 0x2, P3 ;  /* 0x0000000f03037c11 */ /* 0x000fe200098f1404 */
        /* <DEDUP_REMOVED lines=69> */
.L_x_12678:
        /* <DEDUP_REMOVED lines=33> */
.L_x_12765:
[----:B0-----:R-:W-:Y:S05]  /*e9f0*/  BSYNC.RECONVERGENT B0 ;  /* 0x0000000000007941 */ /* 0x001fea0003800200 */
.L_x_12764:
        /* <DEDUP_REMOVED lines=31> */
.L_x_12767:
[----:B------:R-:W-:Y:S05]  /*ebf0*/  BSYNC.RECONVERGENT B0 ;  /* 0x0000000000007941 */ /* 0x000fea0003800200 */
.L_x_12766:
[----:B------:R-:W-:Y:S05]  /*ec00*/  @P0 EXIT ;  /* 0x000000000000094d */ /* 0x000fea0003800000 */
[----:B------:R-:W5:Y:S01]  /*ec10*/  LDCU.64 UR8, c[0x0][0x4a8] ;  /* 0x00009500ff0877ac */ /* 0x000f620008000a00 */
[----:B------:R-:W0:Y:S01]  /*ec20*/  S2UR UR13, SR_CgaCtaId ;  /* 0x00000000000d79c3 */ /* 0x000e220000008800 */
[----:B------:R-:W-:Y:S01]  /*ec30*/  BSSY.RECONVERGENT B0, `(.L_x_12768) ;  /* 0x000002b000007945 */ /* 0x000fe20003800200 */
[----:B------:R-:W1:Y:S01]  /*ec40*/  LDCU.64 UR10, c[0x0][0x4c8] ;  /* 0x00009900ff0a77ac */ /* 0x000e620008000a00 */
[----:B------:R-:W0:Y:S01]  /*ec50*/  LDCU UR14, c[0x0][0x360] ;  /* 0x00006c00ff0e77ac */ /* 0x000e220008000800 */
[----:B------:R-:W0:Y:S01]  /*ec60*/  LDCU.64 UR16, c[0x0][0x4b0] ;  /* 0x00009600ff1077ac */ /* 0x000e220008000a00 */
[----:B------:R-:W0:Y:S01]  /*ec70*/  LDCU.64 UR18, c[0x0][0x4d0] ;  /* 0x00009a00ff1277ac */ /* 0x000e220008000a00 */
[----:B-----5:R-:W-:Y:S02]  /*ec80*/  UIMAD.WIDE.U32 UR4, UR12, UR8, URZ ;  /* 0x000000080c0472a5 */ /* 0x020fe4000f8e00ff */
[----:B-1----:R-:W-:Y:S02]  /*ec90*/  UIMAD.WIDE.U32 UR6, UR12, UR10, URZ ;  /* 0x0000000a0c0672a5 */ /* 0x002fe4000f8e00ff */
[----:B------:R-:W-:Y:S01]  /*eca0*/  UIMAD UR8, UR12, UR9, UR5 ;  /* 0x000000090c0872a4 */ /* 0x000fe2000f8e0205 */
[----:B------:R-:W1:Y:S02]  /*ecb0*/  LDCU.128 UR20, c[0x0][0x530] ;  /* 0x0000a600ff1477ac */ /* 0x000e640008000c00 */
[----:B------:R-:W-:Y:S01]  /*ecc0*/  UMOV UR9, 0x400 ;  /* 0x0000040000097882 */ /* 0x000fe20000000000 */
[----:B------:R-:W-:-:S02]  /*ecd0*/  UIMAD UR12, UR12, UR11, UR7 ;  /* 0x0000000b0c0c72a4 */ /* 0x000fc4000f8e0207 */
[----:B0-----:R-:W-:-:S12]  /*ece0*/  ULEA UR9, UR13, UR9, 0x18 ;  /* 0x000000090d097291 */ /* 0x001fd8000f8ec0ff */
.L_x_12769:
[----:B------:R-:W-:Y:S02]  /*ecf0*/  LEA R0, R11, UR9, 0x3 ;  /* 0x000000090b007c11 */ /* 0x000fe4000f8e18ff */
[----:B0-2-4-:R-:W-:Y:S02]  /*ed00*/  MOV R3, UR5 ;  /* 0x0000000500037c02 */ /* 0x015fe40008000f00 */
[----:B------:R-:W-:Y:S01]  /*ed10*/  MOV R2, UR4 ;  /* 0x0000000400027c02 */ /* 0x000fe20008000f00 */
[----:B------:R-:W0:Y:S01]  /*ed20*/  LDS.64 R12, [R0+0x4650] ;  /* 0x00465000000c7984 */ /* 0x000e220000000a00 */
        /* <DEDUP_REMOVED lines=12> */
[C---:B-1----:R-:W-:Y:S01]  /*edf0*/  LEA R2, P0, R6.reuse, UR20, 0x3 ;  /* 0x0000001406027c11 */ /* 0x042fe2000f8018ff */
        /* <DEDUP_REMOVED lines=11> */
[----:B--2---:R0:W-:Y:S04]  /*eeb0*/  REDG.E.ADD.F32.FTZ.RN.STRONG.GPU desc[UR30][R4.64], R14 ;  /* 0x0000000e040079a6 */ /* 0x0041e8000c12f31e */
[----:B------:R0:W-:Y:S01]  /*eec0*/  REDG.E.ADD.F32.FTZ.RN.STRONG.GPU desc[UR30][R4.64+0x4], R15 ;  /* 0x0000040f040079a6 */ /* 0x0001e2000c12f31e */
[----:B------:R-:W-:Y:S05]  /*eed0*/  @!P0 BRA `(.L_x_12769) ;  /* 0xfffffffc00848947 */ /* 0x000fea000383ffff */
[----:B------:R-:W-:Y:S05]  /*eee0*/  BSYNC.RECONVERGENT B0 ;  /* 0x0000000000007941 */ /* 0x000fea0003800200 */
.L_x_12768:
[----:B------:R-:W-:Y:S05]  /*eef0*/  EXIT ;  /* 0x000000000000794d */ /* 0x000fea0003800000 */
.L_x_12770:
        /* <DEDUP_REMOVED lines=16> */
.L_x_18725:


//--------------------- .text._Z25selective_scan_bwd_kernelI32Selective_Scan_bwd_kernel_traitsILi32ELi16ELb0ELb0ELb1ELb1ELb0EfN3c107complexIfEEEEv12SSMParamsBwd --------------------------
	.section	.text._Z25selective_scan_bwd_kernelI32Selective_Scan_bwd_kernel_traitsILi32ELi16ELb0ELb0ELb1ELb1ELb0EfN3c107complexIfEEEEv12SSMParamsBwd,"ax",@progbits
	.align	128
        .global         _Z25selective_scan_bwd_kernelI32Selective_Scan_bwd_kernel_traitsILi32ELi16ELb0ELb0ELb1ELb1ELb0EfN3c107complexIfEEEEv12SSMParamsBwd
        .type           _Z25selective_scan_bwd_kernelI32Selective_Scan_bwd_kernel_traitsILi32ELi16ELb0ELb0ELb1ELb1ELb0EfN3c107complexIfEEEEv12SSMParamsBwd,@function
        .size           _Z25selective_scan_bwd_kernelI32Selective_Scan_bwd_kernel_traitsILi32ELi16ELb0ELb0ELb1ELb1ELb0EfN3c107complexIfEEEEv12SSMParamsBwd,(.L_x_18726 - _Z25selective_scan_bwd_kernelI32Selective_Scan_bwd_kernel_traitsILi32ELi16ELb0ELb0ELb1ELb1ELb0EfN3c107complexIfEEEEv12SSMParamsBwd)
        .other          _Z25selective_scan_bwd_kernelI32Selective_Scan_bwd_kernel_traitsILi32ELi16ELb0ELb0ELb1ELb1ELb0EfN3c107complexIfEEEEv12SSMParamsBwd,@"STO_CUDA_ENTRY STV_DEFAULT"
_Z25selective_scan_bwd_kernelI32Selective_Scan_bwd_kernel_traitsILi32ELi16ELb0ELb0ELb1ELb1ELb0EfN3c107complexIfEEEEv12SSMParamsBwd:
.text._Z25selective_scan_bwd_kernelI32Selective_Scan_bwd_kernel_traitsILi32ELi16ELb0ELb0ELb1ELb1ELb0EfN3c107complexIfEEEEv12SSMParamsBwd:
        /* <DEDUP_REMOVED lines=139> */
.L_x_12887:
[----:B------:R-:W0:Y:S01]  /*08b0*/  S2R R138, SR_TID.X ;  /* 0x00000000008a7919 */ /* 0x000e220000002100 */
[----:B------:R-:W1:Y:S01]  /*08c0*/  LDCU UR32, c[0x0][0x388] ;  /* 0x00007100ff2077ac */ /* 0x000e620008000800 */
        /* <DEDUP_REMOVED lines=11> */
[----:B-1----:R-:W-:Y:S01]  /*0980*/  UIADD3 UR8, UPT, UPT, -UR8, UR32, URZ ;  /* 0x0000002008087290 */ /* 0x002fe2000fffe1ff */
[----:B------:R-:W-:Y:S05]  /*0990*/  BAR.SYNC.DEFER_BLOCKING 0x0 ;  /* 0x0000000000007b1d */ /* 0x000fea0000010000 */
        /* <DEDUP_REMOVED lines=9> */
[----:B------:R-:W-:Y:S02]  /*0a30*/  ISETP.GE.AND P4, PT, R4, UR8, PT ;  /* 0x0000000804007c0c */ /* 0x000fe4000bf86270 */
[----:B------:R-:W-:-:S02]  /*0a40*/  LOP3.LUT R3, R27, 0x60, RZ, 0xfc, !PT ;  /* 0x000000601b037812 */ /* 0x000fc400078efcff */
        /* <DEDUP_REMOVED lines=17> */
[----:B------:R-:W-:Y:S01]  /*0b60*/  P2R R73, PR, RZ, 0x1 ;  /* 0x00000001ff497803 */ /* 0x000fe20000000000 */
[----:B------:R-:W4:Y:S01]  /*0b70*/  @!P0 LDG.E R15, desc[UR30][R6.64+0x380] ;  /* 0x0003801e060f8981 */ /* 0x000f22000c1e1900 */
[----:B------:R-:W-:Y:S02]  /*0b80*/  ISETP.GE.AND P0, PT, R16, UR8, PT ;  /* 0x0000000810007c0c */ /* 0x000fe4000bf06270 */
[----:B------:R-:W-:Y:S01]  /*0b90*/  LOP3.LUT R8, R27, 0xc0, RZ, 0xfc, !PT ;  /* 0x000000c01b087812 */ /* 0x000fe200078efcff */
[----:B------:R-:W5:Y:S01]  /*0ba0*/  @!P1 LDG.E R0, desc[UR30][R6.64] ;  /* 0x0000001e06009981 */ /* 0x000f62000c1e1900 */
[----:B------:R-:W-:Y:S02]  /*0bb0*/  ISETP.GE.AND P1, PT, R25, UR8, PT ;  /* 0x0000000819007c0c */ /* 0x000fe4000bf26270 */
[----:B------:R-:W-:-:S02]  /*0bc0*/  ISETP.GE.AND P2, PT, R8, UR8, PT ;  /* 0x0000000808007c0c */ /* 0x000fc4000bf46270 */
[----:B------:R-:W-:Y:S02]  /*0bd0*/  CS2R R8, SRZ ;  /* 0x0000000000087805 */ /* 0x000fe4000001ff00 */
[C---:B------:R-:W-:Y:S01]  /*0be0*/  LOP3.LUT R17, R27.reuse, 0x120, RZ, 0xfc, !PT ;  /* 0x000001201b117812 */ /* 0x040fe200078efcff */
[----:B------:R-:W4:Y:S01]  /*0bf0*/  @!P3 LDG.E R13, desc[UR30][R6.64+0x280] ;  /* 0x0002801e060db981 */ /* 0x000f22000c1e1900 */
[----:B------:R-:W-:Y:S02]  /*0c00*/  LOP3.LUT R22, R27, 0x140, RZ, 0xfc, !PT ;  /* 0x000001401b167812 */ /* 0x000fe400078efcff */
[----:B------:R-:W-:Y:S01]  /*0c10*/  P2R R74, PR, RZ, 0x1 ;  /* 0x00000001ff4a7803 */ /* 0x000fe20000000000 */
[----:B------:R-:W4:Y:S01]  /*0c20*/  @!P0 LDG.E R18, desc[UR30][R6.64+0x400] ;  /* 0x0004001e06128981 */ /* 0x000f22000c1e1900 */
[----:B------:R-:W-:Y:S02]  /*0c30*/  ISETP.GE.AND P0, PT, R17, UR8, PT ;  /* 0x0000000811007c0c */ /* 0x000fe4000bf06270 */
[----:B------:R-:W-:Y:S01]  /*0c40*/  LOP3.LUT R23, R27, 0x160, RZ, 0xfc, !PT ;  /* 0x000001601b177812 */ /* 0x000fe200078efcff */
[----:B------:R-:W2:Y:S01]  /*0c50*/  @!P1 LDG.E R9, desc[UR30][R6.64+0x80] ;  /* 0x0000801e06099981 */ /* 0x000ea2000c1e1900 */
[----:B------:R-:W-:-:S02]  /*0c60*/  ISETP.GE.AND P1, PT, R22, UR8, PT ;  /* 0x0000000816007c0c */ /* 0x000fc4000bf26270 */
[----:B------:R-:W-:Y:S01]  /*0c70*/  P2R R72, PR, RZ, 0x4 ;  /* 0x00000004ff487803 */ /* 0x000fe20000000000 */
[----:B------:R-:W3:Y:S01]  /*0c80*/  @!P6 LDG.E R8, desc[UR30][R6.64+0x100] ;  /* 0x0001001e0608e981 */ /* 0x000ee2000c1e1900 */
[C---:B------:R-:W-:Y:S02]  /*0c90*/  LOP3.LUT R24, R27.reuse, 0x180, RZ, 0xfc, !PT ;  /* 0x000001801b187812 */ /* 0x040fe400078efcff */
[----:B------:R-:W-:Y:S01]  /*0ca0*/  LOP3.LUT R26, R27, 0x1c0, RZ, 0xfc, !PT ;  /* 0x000001c01b1a7812 */ /* 0x000fe200078efcff */
[----:B------:R-:W4:Y:S01]  /*0cb0*/  @!P2 LDG.E R12, desc[UR30][R6.64+0x300] ;  /* 0x0003001e060ca981 */ /* 0x000f22000c1e1900 */
[----:B------:R-:W-:Y:S02]  /*0cc0*/  ISETP.GE.AND P2, PT, R23, UR8, PT ;  /* 0x0000000817007c0c */ /* 0x000fe4000bf46270 */
[----:B------:R-:W-:Y:S01]  /*0cd0*/  LOP3.LUT R25, R27, 0x1a0, RZ, 0xfc, !PT ;  /* 0x000001a01b197812 */ /* 0x000fe200078efcff */
[----:B------:R-:W4:Y:S01]  /*0ce0*/  @!P0 LDG.E R19, desc[UR30][R6.64+0x480] ;  /* 0x0004801e06138981 */ /* 0x000f22000c1e1900 */
[----:B------:R-:W-:-:S02]  /*0cf0*/  P2R R71, PR, RZ, 0x8 ;  /* 0x00000008ff477803 */ /* 0x000fc40000000000 */
[----:B------:R-:W-:Y:S01]  /*0d00*/  LOP3.LUT R27, R27, 0x1e0, RZ, 0xfc, !PT ;  /* 0x000001e01b1b7812 */ /* 0x000fe200078efcff */
[----:B------:R-:W4:Y:S01]  /*0d10*/  @!P1 LDG.E R34, desc[UR30][R6.64+0x500] ;  /* 0x0005001e06229981 */ /* 0x000f22000c1e1900 */
[----:B------:R-:W-:Y:S02]  /*0d20*/  P2R R70, PR, RZ, 0x10 ;  /* 0x00000010ff467803 */ /* 0x000fe40000000000 */
[----:B------:R-:W-:Y:S02]  /*0d30*/  ISETP.GE.AND P3, PT, R24, UR8, PT ;  /* 0x0000000818007c0c */ /* 0x000fe4000bf66270 */
[----:B------:R-:W-:Y:S01]  /*0d40*/  P2R R69, PR, RZ, 0x20 ;  /* 0x00000020ff457803 */ /* 0x000fe20000000000 */
[----:B------:R-:W4:Y:S01]  /*0d50*/  @!P2 LDG.E R39, desc[UR30][R6.64+0x580] ;  /* 0x0005801e0627a981 */ /* 0x000f22000c1e1900 */
[----:B------:R-:W-:Y:S02]  /*0d60*/  ISETP.GE.AND P4, PT, R25, UR8, PT ;  /* 0x0000000819007c0c */ /* 0x000fe4000bf86270 */
[----:B------:R-:W-:-:S02]  /*0d70*/  P2R R68, PR, RZ, 0x40 ;  /* 0x00000040ff447803 */ /* 0x000fc40000000000 */
        /* <DEDUP_REMOVED lines=13> */
[C---:B0-----:R-:W-:Y:S02]  /*0e50*/  IADD3 R7, PT, PT, R22.reuse, 0x80, RZ ;  /* 0x0000008016077810 */ /* 0x041fe40007ffe0ff */
[C---:B------:R-:W-:Y:S02]  /*0e60*/  IADD3 R17, PT, PT, R22.reuse, 0x20, RZ ;  /* 0x0000002016117810 */ /* 0x040fe40007ffe0ff */
[C---:B------:R-:W-:Y:S02]  /*0e70*/  IADD3 R27, PT, PT, R22.reuse, 0x60, RZ ;  /* 0x00000060161b7810 */ /* 0x040fe40007ffe0ff */
[----:B------:R-:W-:Y:S02]  /*0e80*/  LEA.HI.SX32 R7, R7, R22, 0x1b ;  /* 0x0000001607077211 */ /* 0x000fe400078fdaff */
[----:B------:R-:W-:-:S02]  /*0e90*/  IADD3 R25, PT, PT, R22, 0x40, RZ ;  /* 0x0000004016197810 */ /* 0x000fc40007ffe0ff */
[-C--:B------:R-:W-:Y:S02]  /*0ea0*/  LEA.HI.SX32 R17, R17, R22.reuse, 0x1b ;  /* 0x0000001611117211 */ /* 0x080fe400078fdaff */
[C---:B------:R-:W-:Y:S02]  /*0eb0*/  IADD3 R29, PT, PT, R22.reuse, 0xa0, RZ ;  /* 0x000000a0161d7810 */ /* 0x040fe40007ffe0ff */
[-C--:B------:R-:W-:Y:S02]  /*0ec0*/  LEA.HI.SX32 R23, R22, R22.reuse, 0x1b ;  /* 0x0000001616177211 */ /* 0x080fe400078fdaff */
[-C--:B------:R-:W-:Y:S02]  /*0ed0*/  LEA.HI.SX32 R26, R27, R22.reuse, 0x1b ;  /* 0x000000161b1a7211 */ /* 0x080fe400078fdaff */
[----:B------:R-:W-:Y:S02]  /*0ee0*/  LEA R27, R7, UR28, 0x2 ;  /* 0x0000001c071b7c11 */ /* 0x000fe4000f8e10ff */
[----:B------:R-:W-:-:S02]  /*0ef0*/  LEA.HI.SX32 R25, R25, R22, 0x1b ;  /* 0x0000001619197211 */ /* 0x000fc400078fdaff */
[----:B------:R-:W-:Y:S02]  /*0f00*/  LEA R24, R17, UR28, 0x2 ;  /* 0x0000001c11187c11 */ /* 0x000fe4000f8e10ff */
[C---:B------:R-:W-:Y:S02]  /*0f10*/  IADD3 R7, PT, PT, R22.reuse, 0xc0, RZ ;  /* 0x000000c016077810 */ /* 0x040fe40007ffe0ff */
[----:B------:R-:W-:Y:S02]  /*0f20*/  LEA.HI.SX32 R28, R29, R22, 0x1b ;  /* 0x000000161d1c7211 */ /* 0x000fe400078fdaff */
[C---:B------:R-:W-:Y:S02]  /*0f30*/  IADD3 R17, PT, PT, R22.reuse, 0xe0, RZ ;  /* 0x000000e016117810 */ /* 0x040fe40007ffe0ff */
[----:B------:R-:W-:Y:S02]  /*0f40*/  LEA R23, R23, UR28, 0x2 ;  /* 0x0000001c17177c11 */ /* 0x000fe4000f8e10ff */
[----:B------:R-:W-:-:S02]  /*0f50*/  IADD3 R29, PT, PT, R22, 0x100, RZ ;  /* 0x00000100161d7810 */ /* 0x000fc40007ffe0ff */
[C---:B------:R-:W-:Y:S02]  /*0f60*/  IADD3 R33, PT, PT, R22.reuse, 0x120, RZ ;  /* 0x0000012016217810 */ /* 0x040fe40007ffe0ff */
[----:B------:R-:W-:Y:S02]  /*0f70*/  LEA R25, R25, UR28, 0x2 ;  /* 0x0000001c19197c11 */ /* 0x000fe4000f8e10ff */
[----:B------:R-:W-:Y:S02]  /*0f80*/  IADD3 R35, PT, PT, R22, 0x140, RZ ;  /* 0x0000014016237810 */ /* 0x000fe40007ffe0ff */
[-C--:B------:R-:W-:Y:S02]  /*0f90*/  LEA.HI.SX32 R7, R7, R22.reuse, 0x1b ;  /* 0x0000001607077211 */ /* 0x080fe400078fdaff */
[----:B------:R-:W-:Y:S02]  /*0fa0*/  LEA R26, R26, UR28, 0x2 ;  /* 0x0000001c1a1a7c11 */ /* 0x000fe4000f8e10ff */
[----:B------:R-:W-:-:S02]  /*0fb0*/  LEA.HI.SX32 R17, R17, R22, 0x1b ;  /* 0x0000001611117211 */ /* 0x000fc400078fdaff */
[-C--:B------:R-:W-:Y:S02]  /*0fc0*/  LEA.HI.SX32 R31, R29, R22.reuse, 0x1b ;  /* 0x000000161d1f7211 */ /* 0x080fe400078fdaff */
[----:B------:R-:W-:Y:S02]  /*0fd0*/  LEA R28, R28, UR28, 0x2 ;  /* 0x0000001c1c1c7c11 */ /* 0x000fe4000f8e10ff */
[-C--:B------:R-:W-:Y:S02]  /*0fe0*/  LEA.HI.SX32 R32, R33, R22.reuse, 0x1b ;  /* 0x0000001621207211 */ /* 0x080fe400078fdaff */
[----:B------:R-:W-:Y:S02]  /*0ff0*/  LEA.HI.SX32 R33, R35, R22, 0x1b ;  /* 0x0000001623217211 */ /* 0x000fe400078fdaff */
[----:B------:R-:W-:Y:S02]  /*1000*/  LEA R29, R7, UR28, 0x2 ;  /* 0x0000001c071d7c11 */ /* 0x000fe4000f8e10ff */
[----:B------:R-:W-:-:S02]  /*1010*/  LEA R30, R17, UR28, 0x2 ;  /* 0x0000001c111e7c11 */ /* 0x000fc4000f8e10ff */
[----:B------:R-:W-:Y:S02]  /*1020*/  ISETP.NE.AND P0, PT, R73, RZ, PT ;  /* 0x000000ff4900720c */ /* 0x000fe40003f05270 */
[----:B------:R-:W-:Y:S02]  /*1030*/  LEA R31, R31, UR28, 0x2 ;  /* 0x0000001c1f1f7c11 */ /* 0x000fe4000f8e10ff */
[----:B------:R-:W-:Y:S02]  /*1040*/  IADD3 R7, PT, PT, R22, 0x160, RZ ;  /* 0x0000016016077810 */ /* 0x000fe40007ffe0ff */
[----:B------:R-:W-:Y:S02]  /*1050*/  LEA R32, R32, UR28, 0x2 ;  /* 0x0000001c20207c11 */ /* 0x000fe4000f8e10ff */
[----:B------:R-:W-:Y:S02]  /*1060*/  LEA R33, R33, UR28, 0x2 ;  /* 0x0000001c21217c11 */ /* 0x000fe4000f8e10ff */
[----:B------:R-:W-:-:S02]  /*1070*/  P2R R63, PR, RZ, 0x1 ;  /* 0x00000001ff3f7803 */ /* 0x000fc40000000000 */
[-C--:B------:R-:W-:Y:S02]  /*1080*/  LEA.HI.SX32 R7, R7, R22.reuse, 0x1b ;  /* 0x0000001607077211 */ /* 0x080fe400078fdaff */
[----:B------:R-:W-:Y:S02]  /*1090*/  ISETP.NE.AND P0, PT, R72, RZ, PT ;  /* 0x000000ff4800720c */ /* 0x000fe40003f05270 */
[----:B------:R-:W-:Y:S02]  /*10a0*/  IADD3 R17, PT, PT, R22, 0x1e0, RZ ;  /* 0x000001e016117810 */ /* 0x000fe40007ffe0ff */
[----:B------:R-:W-:Y:S02]  /*10b0*/  P2R R62, PR, RZ, 0x1 ;  /* 0x00000001ff3e7803 */ /* 0x000fe40000000000 */
[----:B------:R-:W-:Y:S02]  /*10c0*/  ISETP.NE.AND P0, PT, R71, RZ, PT ;  /* 0x000000ff4700720c */ /* 0x000fe40003f05270 */
[----:B------:R-:W-:-:S02]  /*10d0*/  LEA.HI.SX32 R17, R17, R22, 0x1b ;  /* 0x0000001611117211 */ /* 0x000fc400078fdaff */
        /* <DEDUP_REMOVED lines=12> */
[----:B--2---:R0:W-:Y:S04]  /*11a0*/  STS [R24+0x80], R9 ;  /* 0x0000800918007388 */ /* 0x0041e80000000800 */
[----:B---3--:R-:W-:Y:S04]  /*11b0*/  STS [R25+0x100], R8 ;  /* 0x0001000819007388 */ /* 0x008fe80000000800 */
[----:B------:R1:W-:Y:S04]  /*11c0*/  STS [R26+0x180], R11 ;  /* 0x0001800b1a007388 */ /* 0x0003e80000000800 */
[----:B------:R-:W-:Y:S01]  /*11d0*/  STS [R27+0x200], R10 ;  /* 0x0002000a1b007388 */ /* 0x000fe20000000800 */
[----:B0-----:R-:W-:-:S03]  /*11e0*/  IADD3 R9, PT, PT, R22, 0x180, RZ ;  /* 0x0000018016097810 */ /* 0x001fc60007ffe0ff */
[----:B----4-:R0:W-:Y:S04]  /*11f0*/  STS [R28+0x280], R13 ;  /* 0x0002800d1c007388 */ /* 0x0101e80000000800 */
[----:B------:R-:W-:Y:S01]  /*1200*/  STS [R29+0x300], R12 ;  /* 0x0003000c1d007388 */ /* 0x000fe20000000800 */
[----:B-1----:R-:W-:-:S03]  /*1210*/  IADD3 R11, PT, PT, R22, 0x1a0, RZ ;  /* 0x000001a0160b7810 */ /* 0x002fc60007ffe0ff */
[----:B------:R-:W-:Y:S01]  /*1220*/  STS [R30+0x380], R15 ;  /* 0x0003800f1e007388 */ /* 0x000fe20000000800 */
[----:B0-----:R-:W-:-:S03]  /*1230*/  IADD3 R13, PT, PT, R22, 0x1c0, RZ ;  /* 0x000001c0160d7810 */ /* 0x001fc60007ffe0ff */
[----:B------:R-:W-:Y:S01]  /*1240*/  STS [R31+0x400], R18 ;  /* 0x000400121f007388 */ /* 0x000fe20000000800 */
[----:B------:R-:W-:-:S03]  /*1250*/  LEA.HI.SX32 R9, R9, R22, 0x1b ;  /* 0x0000001609097211 */ /* 0x000fc600078fdaff */
[----:B------:R-:W-:Y:S01]  /*1260*/  STS [R32+0x480], R19 ;  /* 0x0004801320007388 */ /* 0x000fe20000000800 */
[----:B------:R-:W-:-:S03]  /*1270*/  LEA.HI.SX32 R11, R11, R22, 0x1b ;  /* 0x000000160b0b7211 */ /* 0x000fc600078fdaff */
[----:B------:R0:W-:Y:S01]  /*1280*/  STS [R33+0x500], R34 ;  /* 0x0005002221007388 */ /* 0x0001e20000000800 */
[----:B------:R-:W-:Y:S02]  /*1290*/  SHF.L.U32 R0, R22, 0x4, RZ ;  /* 0x0000000416007819 */ /* 0x000fe400000006ff */
[----:B------:R-:W-:Y:S02]  /*12a0*/  LEA.HI.SX32 R13, R13, R22, 0x1b ;  /* 0x000000160d0d7211 */ /* 0x000fe400078fdaff */
[----:B------:R-:W-:Y:S02]  /*12b0*/  LEA R35, R9, UR28, 0x2 ;  /* 0x0000001c09237c11 */ /* 0x000fe4000f8e10ff */
[----:B0-----:R-:W-:Y:S02]  /*12c0*/  LEA R34, R7, UR28, 0x2 ;  /* 0x0000001c07227c11 */ /* 0x001fe4000f8e10ff */
[----:B------:R-:W-:-:S03]  /*12d0*/  LEA R36, R11, UR28, 0x2 ;  /* 0x0000001c0b247c11 */ /* 0x000fc6000f8e10ff */
[----:B------:R0:W-:Y:S01]  /*12e0*/  STS [R34+0x580], R39 ;  /* 0x0005802722007388 */ /* 0x0001e20000000800 */
[----:B------:R-:W-:-:S03]  /*12f0*/  LEA R37, R13, UR28, 0x2 ;  /* 0x0000001c0d257c11 */ /* 0x000fc6000f8e10ff */
[----:B------:R-:W-:Y:S01]  /*1300*/  STS [R35+0x600], R40 ;  /* 0x0006002823007388 */ /* 0x000fe20000000800 */
[----:B0-----:R-:W-:-:S03]  /*1310*/  LEA.HI.SX32 R39, R0, R0, 0x1b ;  /* 0x0000000000277211 */ /* 0x001fc600078fdaff */
[----:B------:R-:W-:Y:S01]  /*1320*/  STS [R36+0x680], R41 ;  /* 0x0006802924007388 */ /* 0x000fe20000000800 */
[----:B------:R-:W-:-:S03]  /*1330*/  LEA R39, R39, UR28, 0x2 ;  /* 0x0000001c27277c11 */ /* 0x000fc6000f8e10ff */
        /* <DEDUP_REMOVED lines=42> */
[----:B------:R-:W-:Y:S02]  /*15e0*/  MOV R15, RZ ;  /* 0x000000ff000f7202 */ /* 0x000fe40000000f00 */
[----:B------:R-:W-:Y:S01]  /*15f0*/  CS2R R18, SRZ ;  /* 0x0000000000127805 */ /* 0x000fe2000001ff00 */
        /* <DEDUP_REMOVED lines=30> */
[----:B--2---:R-:W-:Y:S04]  /*17e0*/  STS [R23], R6 ;  /* 0x0000000617007388 */ /* 0x004fe80000000800 */
[----:B---3--:R0:W-:Y:S04]  /*17f0*/  STS [R24+0x80], R7 ;  /* 0x0000800718007388 */ /* 0x0081e80000000800 */
        /* <DEDUP_REMOVED lines=15> */
[----:B------:R-:W3:Y:S04]  /*18f0*/  LDS R56, [R39] ;  /* 0x0000000027387984 */ /* 0x000ee80000000800 */
[----:B------:R-:W-:Y:S04]  /*1900*/  LDS R5, [R39+0x4] ;  /* 0x0000040027057984 */ /* 0x000fe80000000800 */
[----:B------:R-:W4:Y:S04]  /*1910*/  LDS R59, [R39+0x8] ;  /* 0x00000800273b7984 */ /* 0x000f280000000800 */
[----:B------:R-:W5:Y:S04]  /*1920*/  LDS R58, [R39+0xc] ;  /* 0x00000c00273a7984 */ /* 0x000f680000000800 */
[----:B------:R-:W5:Y:S04]  /*1930*/  LDS R61, [R39+0x10] ;  /* 0x00001000273d7984 */ /* 0x000f680000000800 */
[----:B------:R-:W5:Y:S04]  /*1940*/  LDS R60, [R39+0x14] ;  /* 0x00001400273c7984 */ /* 0x000f680000000800 */
[----:B------:R-:W5:Y:S04]  /*1950*/  LDS R63, [R39+0x18] ;  /* 0x00001800273f7984 */ /* 0x000f680000000800 */
[----:B------:R-:W2:Y:S04]  /*1960*/  LDS R62, [R39+0x1c] ;  /* 0x00001c00273e7984 */ /* 0x000ea80000000800 */
[----:B------:R-:W2:Y:S04]  /*1970*/  LDS R65, [R39+0x20] ;  /* 0x0000200027417984 */ /* 0x000ea80000000800 */
[----:B------:R-:W2:Y:S04]  /*1980*/  LDS R64, [R39+0x24] ;  /* 0x0000240027407984 */ /* 0x000ea80000000800 */
[----:B------:R-:W2:Y:S04]  /*1990*/  LDS R67, [R39+0x28] ;  /* 0x0000280027437984 */ /* 0x000ea80000000800 */
[----:B------:R-:W2:Y:S04]  /*19a0*/  LDS R68, [R39+0x2c] ;  /* 0x00002c0027447984 */ /* 0x000ea80000000800 */
[----:B------:R-:W2:Y:S04]  /*19b0*/  LDS R69, [R39+0x30] ;  /* 0x0000300027457984 */ /* 0x000ea80000000800 */
[----:B------:R-:W2:Y:S04]  /*19c0*/  LDS R82, [R39+0x34] ;  /* 0x0000340027527984 */ /* 0x000ea80000000800 */
[----:B------:R-:W2:Y:S04]  /*19d0*/  LDS R71, [R39+0x38] ;  /* 0x0000380027477984 */ /* 0x000ea80000000800 */
[----:B------:R-:W2:Y:S01]  /*19e0*/  LDS R96, [R39+0x3c] ;  /* 0x00003c0027607984 */ /* 0x000ea20000000800 */
[----:B------:R-:W-:Y:S01]  /*19f0*/  BAR.SYNC.DEFER_BLOCKING 0x0 ;  /* 0x0000000000007b1d */ /* 0x000fe20000010000 */
[----:B0-----:R-:W-:-:S02]  /*1a00*/  CS2R R6, SRZ ;  /* 0x0000000000067805 */ /* 0x001fc4000001ff00 */
[----:B-1----:R-:W-:-:S03]  /*1a10*/  MOV R0, RZ ;  /* 0x000000ff00007202 */ /* 0x002fc60000000f00 */
        /* <DEDUP_REMOVED lines=14> */
[----:B------:R-:W-:Y:S01]  /*1b00*/  CS2R R12, SRZ ;  /* 0x00000000000c7805 */ /* 0x000fe2000001ff00 */
[----:B------:R-:W-:Y:S01]  /*1b10*/  HFMA2 R15, -RZ, RZ, 0, 0 ;  /* 0x00000000ff0f7431 */ /* 0x000fe200000001ff */
[----:B------:R-:W-:Y:S02]  /*1b20*/  CS2R R16, SRZ ;  /* 0x0000000000107805 */ /* 0x000fe4000001ff00 */
[----:B------:R-:W-:Y:S02]  /*1b30*/  CS2R R18, SRZ ;  /* 0x0000000000127805 */ /* 0x000fe4000001ff00 */
        /* <DEDUP_REMOVED lines=8> */
[----:B------:R-:W2:Y:S01]  /*1bc0*/  @!P0 LDG.E R13, desc[UR30][R2.64+0x380] ;  /* 0x0003801e020d8981 */ /* 0x000ea2000c1e1900 */
[----:B------:R-:W-:-:S03]  /*1bd0*/  ISETP.NE.AND P0, PT, R77, RZ, PT ;  /* 0x000000ff4d00720c */ /* 0x000fc60003f05270 */
[----:B------:R-:W2:Y:S10]  /*1be0*/  @!P6 LDG.E R57, desc[UR30][R2.64+0x780] ;  /* 0x0007801e0239e981 */ /* 0x000eb4000c1e1900 */
[----:B------:R-:W2:Y:S01]  /*1bf0*/  @!P0 LDG.E R10, desc[UR30][R2.64+0x400] ;  /* 0x0004001e020a8981 */ /* 0x000ea2000c1e1900 */
[----:B------:R-:W-:-:S13]  /*1c00*/  ISETP.NE.AND P0, PT, R78, RZ, PT ;  /* 0x000000ff4e00720c */ /* 0x000fda0003f05270 */
[----:B------:R-:W2:Y:S01]  /*1c10*/  @!P0 LDG.E R15, desc[UR30][R2.64+0x480] ;  /* 0x0004801e020f8981 */ /* 0x000ea2000c1e1900 */
[----:B---3--:R-:W-:-:S05]  /*1c20*/  FADD.FTZ R56, R56, UR7 ;  /* 0x0000000738387e21 */ /* 0x008fca0008010000 */
[----:B------:R-:W-:Y:S01]  /*1c30*/  FSETP.GTU.FTZ.AND P0, PT, R56, 20, PT ;  /* 0x41a000003800780b */ /* 0x000fe20003f1c000 */
[----:B----4-:R-:W-:Y:S01]  /*1c40*/  FADD.FTZ R59, R59, UR7 ;  /* 0x000000073b3b7e21 */ /* 0x010fe20008010000 */
[----:B-----5:R-:W-:Y:S01]  /*1c50*/  FADD.FTZ R58, R58, UR7 ;  /* 0x000000073a3a7e21 */ /* 0x020fe20008010000 */
[----:B------:R-:W-:Y:S01]  /*1c60*/  FADD.FTZ R61, R61, UR7 ;  /* 0x000000073d3d7e21 */ /* 0x000fe20008010000 */
[----:B------:R-:W-:Y:S01]  /*1c70*/  FADD.FTZ R60, R60, UR7 ;  /* 0x000000073c3c7e21 */ /* 0x000fe20008010000 */
[----:B------:R-:W-:Y:S01]  /*1c80*/  BSSY.RECONVERGENT B0, `(.L_x_12772) ;  /* 0x0000048000007945 */ /* 0x000fe20003800200 */
[----:B------:R-:W-:Y:S01]  /*1c90*/  FSETP.GTU.FTZ.AND P2, PT, R59, 20, PT ;  /* 0x41a000003b00780b */ /* 0x000fe20003f5c000 */
[----:B------:R-:W-:Y:S01]  /*1ca0*/  FADD.FTZ R63, R63, UR7 ;  /* 0x000000073f3f7e21 */ /* 0x000fe20008010000 */
[----:B------:R-:W-:Y:S02]  /*1cb0*/  FSETP.GTU.FTZ.AND P3, PT, R58, 20, PT ;  /* 0x41a000003a00780b */ /* 0x000fe40003f7c000 */
[----:B------:R-:W-:-:S02]  /*1cc0*/  FSETP.GTU.FTZ.AND P4, PT, R61, 20, PT ;  /* 0x41a000003d00780b */ /* 0x000fc40003f9c000 */
[----:B------:R-:W-:Y:S01]  /*1cd0*/  FSETP.GTU.FTZ.AND P5, PT, R60, 20, PT ;  /* 0x41a000003c00780b */ /* 0x000fe20003fbc000 */
[----:B------:R-:W-:Y:S04]  /*1ce0*/  STS [R23], R4 ;  /* 0x0000000417007388 */ /* 0x000fe80000000800 */
[----:B------:R-:W-:Y:S04]  /*1cf0*/  STS [R24+0x80], R7 ;  /* 0x0000800718007388 */ /* 0x000fe80000000800 */
        /* <DEDUP_REMOVED lines=15> */
[----:B------:R1:W2:Y:S04]  /*1df0*/  LDS R0, [R39] ;  /* 0x0000000027007984 */ /* 0x0002a80000000800 */
[----:B------:R1:W3:Y:S04]  /*1e00*/  LDS R75, [R39+0x4] ;  /* 0x00000400274b7984 */ /* 0x0002e80000000800 */
[----:B------:R1:W4:Y:S04]  /*1e10*/  LDS R77, [R39+0x8] ;  /* 0x00000800274d7984 */ /* 0x0003280000000800 */
[----:B------:R1:W0:Y:S04]  /*1e20*/  LDS R14, [R39+0xc] ;  /* 0x00000c00270e7984 */ /* 0x0002280000000800 */
[----:B------:R1:W0:Y:S04]  /*1e30*/  LDS R81, [R39+0x10] ;  /* 0x0000100027517984 */ /* 0x0002280000000800 */
[----:B------:R1:W0:Y:S04]  /*1e40*/  LDS R12, [R39+0x14] ;  /* 0x00001400270c7984 */ /* 0x0002280000000800 */
        /* <DEDUP_REMOVED lines=10> */
[----:B0-----:R-:W-:-:S05]  /*1ef0*/  FADD.FTZ R57, R5, UR7 ;  /* 0x0000000705397e21 */ /* 0x001fca0008010000 */
[----:B------:R-:W-:Y:S01]  /*1f00*/  FSETP.GTU.FTZ.AND P1, PT, R57, 20, PT ;  /* 0x41a000003900780b */ /* 0x000fe20003f3c000 */
[----:B--234-:R-:W-:-:S12]  /*1f10*/  @P0 BRA `(.L_x_12773) ;  /* 0x0000000000780947 */ /* 0x01cfd80003800000 */
        /* <DEDUP_REMOVED lines=30> */
.L_x_12773:
[----:B------:R-:W-:Y:S05]  /*2100*/  BSYNC.RECONVERGENT B0 ;  /* 0x0000000000007941 */ /* 0x000fea0003800200 */
.L_x_12772:
        /* <DEDUP_REMOVED lines=34> */
.L_x_12775:
[----:B------:R-:W-:Y:S05]  /*2330*/  BSYNC.RECONVERGENT B0 ;  /* 0x0000000000007941 */ /* 0x000fea0003800200 */
.L_x_12774:
        /* <DEDUP_REMOVED lines=34> */
.L_x_12777:
[----:B------:R-:W-:Y:S05]  /*2560*/  BSYNC.RECONVERGENT B0 ;  /* 0x0000000000007941 */ /* 0x000fea0003800200 */
.L_x_12776:
        /* <DEDUP_REMOVED lines=34> */
.L_x_12779:
[----:B------:R-:W-:Y:S05]  /*2790*/  BSYNC.RECONVERGENT B0 ;  /* 0x0000000000007941 */ /* 0x000fea0003800200 */
.L_x_12778:
        /* <DEDUP_REMOVED lines=34> */
.L_x_12781:
[----:B------:R-:W-:Y:S05]  /*29c0*/  BSYNC.RECONVERGENT B0 ;  /* 0x0000000000007941 */ /* 0x000fea0003800200 */
.L_x_12780:
[----:B------:R-:W-:Y:S01]  /*29d0*/  BSSY.RECONVERGENT B0, `(.L_x_12782) ;  /* 0x0000024000007945 */ /* 0x000fe20003800200 */
[----:B------:R-:W-:Y:S01]  /*29e0*/  HFMA2 R66, -RZ, RZ, 0, 0 ;  /* 0x00000000ff427431 */ /* 0x000fe200000001ff */
[----:B------:R-:W-:Y:S01]  /*29f0*/  FSETP.GTU.FTZ.AND P4, PT, R67, 20, PT ;  /* 0x41a000004300780b */ /* 0x000fe20003f9c000 */
[----:B------:R-:W-:Y:S01]  /*2a00*/  FADD.FTZ R68, R68, UR7 ;  /* 0x0000000744447e21 */ /* 0x000fe20008010000 */
        /* <DEDUP_REMOVED lines=32> */
.L_x_12783:
[----:B------:R-:W-:Y:S05]  /*2c10*/  BSYNC.RECONVERGENT B0 ;  /* 0x0000000000007941 */ /* 0x000fea0003800200 */
.L_x_12782:
[----:B------:R-:W-:Y:S01]  /*2c20*/  FFMA.FTZ R9, R40, R75, R9 ;  /* 0x0000004b28097223 */ /* 0x000fe20000010009 */
[----:B------:R-:W-:Y:S01]  /*2c30*/  BSSY.RECONVERGENT B0, `(.L_x_12784) ;  /* 0x0000026000007945 */ /* 0x000fe20003800200 */
[----:B------:R-:W-:Y:S01]  /*2c40*/  HFMA2 R72, -RZ, RZ, 0, 0 ;  /* 0x00000000ff487431 */ /* 0x000fe200000001ff */
[----:B------:R-:W-:Y:S01]  /*2c50*/  FSETP.GTU.FTZ.AND P5, PT, R68, 20, PT ;  /* 0x41a000004400780b */ /* 0x000fe20003fbc000 */
[----:B------:R-:W-:Y:S01]  /*2c60*/  FADD.FTZ R69, R69, UR7 ;  /* 0x0000000745457e21 */ /* 0x000fe20008010000 */
        /* <DEDUP_REMOVED lines=34> */
.L_x_12785:
[----:B------:R-:W-:Y:S05]  /*2e90*/  BSYNC.RECONVERGENT B0 ;  /* 0x0000000000007941 */ /* 0x000fea0003800200 */
.L_x_12784:
        /* <DEDUP_REMOVED lines=39> */
.L_x_12787:
[----:B------:R-:W-:Y:S05]  /*3110*/  BSYNC.RECONVERGENT B0 ;  /* 0x0000000000007941 */ /* 0x000fea0003800200 */
.L_x_12786:
[----:B------:R-:W-:Y:S01]  /*3120*/  FFMA.FTZ R3, R45, R12, R18 ;  /* 0x0000000c2d037223 */ /* 0x000fe20000010012 */
[----:B------:R-:W-:Y:S01]  /*3130*/  BSSY.RECONVERGENT B0, `(.L_x_12788) ;  /* 0x0000026000007945 */ /* 0x000fe20003800200 */
[----:B------:R-:W-:Y:S01]  /*3140*/  HFMA2 R86, -RZ, RZ, 0, 0 ;  /* 0x00000000ff567431 */ /* 0x000fe200000001ff */
[----:B------:R-:W-:Y:S01]  /*3150*/  FSETP.GTU.FTZ.AND P1, PT, R82, 20, PT ;  /* 0x41a000005200780b */ /* 0x000fe20003f3c000 */
[----:B------:R-:W-:Y:S01]  /*3160*/  FADD.FTZ R71, R71, UR7 ;  /* 0x0000000747477e21 */ /* 0x000fe20008010000 */
[----:B------:R-:W-:Y:S01]  /*3170*/  MOV R84, RZ ;  /* 0x000000ff00547202 */ /* 0x000fe20000000f00 */
[----:B-1----:R-:W-:Y:S01]  /*3180*/  FFMA.FTZ R18, R46, R85, R3 ;  /* 0x000000552e127223 */ /* 0x002fe20000010003 */
        /* <DEDUP_REMOVED lines=32> */
.L_x_12789:
[----:B------:R-:W-:Y:S05]  /*3390*/  BSYNC.RECONVERGENT B0 ;  /* 0x0000000000007941 */ /* 0x000fea0003800200 */
.L_x_12788:
        /* <DEDUP_REMOVED lines=39> */
.L_x_12791:
[----:B------:R-:W-:Y:S05]  /*3610*/  BSYNC.RECONVERGENT B0 ;  /* 0x0000000000007941 */ /* 0x000fea0003800200 */
.L_x_12790:
[----:B------:R-:W-:Y:S01]  /*3620*/  FFMA.FTZ R3, R49, R8, R18 ;  /* 0x0000000831037223 */ /* 0x000fe20000010012 */
[----:B------:R-:W-:Y:S01]  /*3630*/  BSSY.RECONVERGENT B0, `(.L_x_12792) ;  /* 0x0000026000007945 */ /* 0x000fe20003800200 */
[----:B------:R-:W-:Y:S01]  /*3640*/  HFMA2 R100, -RZ, RZ, 0, 0 ;  /* 0x00000000ff647431 */ /* 0x000fe200000001ff */
[----:B------:R-:W-:Y:S01]  /*3650*/  FSETP.GTU.FTZ.AND P3, PT, R96, 20, PT ;  /* 0x41a000006000780b */ /* 0x000fe20003f7c000 */
[----:B------:R-:W-:Y:S01]  /*3660*/  FMUL.FTZ R104, R0, UR6 ;  /* 0x0000000600687c20 */ /* 0x000fe20008410000 */
        /* <DEDUP_REMOVED lines=34> */
.L_x_12793:
[----:B------:R-:W-:Y:S05]  /*3890*/  BSYNC.RECONVERGENT B0 ;  /* 0x0000000000007941 */ /* 0x000fea0003800200 */
.L_x_12792:
        /* <DEDUP_REMOVED lines=32> */
.L_x_12795:
[----:B------:R-:W-:Y:S05]  /*3aa0*/  BSYNC.RECONVERGENT B0 ;  /* 0x0000000000007941 */ /* 0x000fea0003800200 */
.L_x_12794:
        /* <DEDUP_REMOVED lines=32> */
.L_x_12797:
[----:B------:R-:W-:Y:S05]  /*3cb0*/  BSYNC.RECONVERGENT B0 ;  /* 0x0000000000007941 */ /* 0x000fea0003800200 */
.L_x_12796:
        /* <DEDUP_REMOVED lines=32> */
.L_x_12799:
[----:B------:R-:W-:Y:S05]  /*3ec0*/  BSYNC.RECONVERGENT B0 ;  /* 0x0000000000007941 */ /* 0x000fea0003800200 */
.L_x_12798:
        /* <DEDUP_REMOVED lines=32> */
.L_x_12801:
[----:B------:R-:W-:Y:S05]  /*40d0*/  BSYNC.RECONVERGENT B0 ;  /* 0x0000000000007941 */ /* 0x000fea0003800200 */
.L_x_12800:
        /* <DEDUP_REMOVED lines=32> */
.L_x_12803:
[----:B------:R-:W-:Y:S05]  /*42e0*/  BSYNC.RECONVERGENT B0 ;  /* 0x0000000000007941 */ /* 0x000fea0003800200 */
.L_x_12802:
        /* <DEDUP_REMOVED lines=24> */
[----:B------:R-:W0:Y:S01]  /*4470*/  S2UR UR40, SR_CTAID.Y ;  /* 0x00000000002879c3 */ /* 0x000e220000002600 */
        /* <DEDUP_REMOVED lines=8> */
[----:B------:R-:W-:Y:S01]  /*4500*/  USHF.L.U32 UR8, UR11, 0xa, URZ ;  /* 0x0000000a0b087899 */ /* 0x000fe200080006ff */
[----:B------:R-:W-:Y:S01]  /*4510*/  FADD.FTZ R79, R14, R14 ;  /* 0x0000000e0e4f7221 */ /* 0x000fe20000010000 */
[----:B------:R-:W-:Y:S01]  /*4520*/  UISETP.NE.AND UP0, UPT, UR11, 0x1, UPT ;  /* 0x000000010b00788c */ /* 0x000fe2000bf05270 */
[----:B------:R-:W-:Y:S01]  /*4530*/  FADD.FTZ R81, R81, R81 ;  /* 0x0000005151517221 */ /* 0x000fe20000010000 */
[----:B------:R-:W-:Y:S01]  /*4540*/  ULEA UR8, UR32, -UR8, 0x1 ;  /* 0x8000000820087291 */ /* 0x000fe2000f8e08ff */
[----:B------:R-:W-:Y:S01]  /*4550*/  FADD.FTZ R83, R12, R12 ;  /* 0x0000000c0c537221 */ /* 0x000fe20000010000 */
[----:B------:R-:W-:Y:S01]  /*4560*/  FADD.FTZ R85, R85, R85 ;  /* 0x0000005555557221 */ /* 0x000fe20000010000 */
[----:B------:R-:W-:Y:S01]  /*4570*/  FADD.FTZ R87, R10, R10 ;  /* 0x0000000a0a577221 */ /* 0x000fe20000010000 */
[----:B------:R-:W-:Y:S01]  /*4580*/  UIADD3 UR41, UPT, UPT, UR8, 0x400, URZ ;  /* 0x0000040008297890 */ /* 0x000fe2000fffe0ff */
[----:B------:R-:W-:Y:S01]  /*4590*/  PLOP3.LUT P0, PT, PT, PT, UP0, 0x80, 0x8 ;  /* 0x000000000008781c */ /* 0x000fe20003f0f008 */
[----:B------:R-:W-:Y:S01]  /*45a0*/  FADD.FTZ R89, R89, R89 ;  /* 0x0000005959597221 */ /* 0x000fe20000010000 */
[----:B------:R-:W-:Y:S01]  /*45b0*/  FADD.FTZ R91, R8, R8 ;  /* 0x00000008085b7221 */ /* 0x000fe20000010000 */
[----:B------:R-:W-:Y:S01]  /*45c0*/  FADD.FTZ R93, R93, R93 ;  /* 0x0000005d5d5d7221 */ /* 0x000fe20000010000 */
[----:B------:R-:W-:Y:S01]  /*45d0*/  FADD.FTZ R95, R6, R6 ;  /* 0x00000006065f7221 */ /* 0x000fe20000010000 */
[----:B------:R-:W-:Y:S01]  /*45e0*/  ISETP.GE.AND P1, PT, R3, UR41, PT ;  /* 0x0000002903007c0c */ /* 0x000fe2000bf26270 */
[----:B0-----:R-:W-:Y:S01]  /*45f0*/  UIMAD.WIDE.U32 UR14, UR40, UR28, URZ ;  /* 0x0000001c280e72a5 */ /* 0x001fe2000f8e00ff */
[----:B------:R-:W-:Y:S01]  /*4600*/  ISETP.EQ.AND P0, PT, R138, RZ, P0 ;  /* 0x000000ff8a00720c */ /* 0x000fe20000702270 */
[----:B-1----:R-:W-:Y:S01]  /*4610*/  UIMAD.WIDE.U32 UR12, UR40, UR24, URZ ;  /* 0x00000018280c72a5 */ /* 0x002fe2000f8e00ff */
[----:B------:R-:W-:Y:S01]  /*4620*/  FADD.FTZ R97, R97, R97 ;  /* 0x0000006161617221 */ /* 0x000fe20000010000 */
[----:B------:R-:W-:Y:S01]  /*4630*/  FADD.FTZ R99, R4, R4 ;  /* 0x0000000404637221 */ /* 0x000fe20000010000 */
[----:B------:R-:W-:Y:S01]  /*4640*/  FADD.FTZ R101, R101, R101 ;  /* 0x0000006565657221 */ /* 0x000fe20000010000 */
[----:B------:R-:W-:Y:S01]  /*4650*/  FADD.FTZ R103, R2, R2 ;  /* 0x0000000202677221 */ /* 0x000fe20000010000 */
[----:B------:R-:W-:Y:S01]  /*4660*/  LOP3.LUT R160, R138, 0x1f, RZ, 0xc0, !PT ;  /* 0x0000001f8aa07812 */ /* 0x000fe200078ec0ff */
[----:B------:R-:W-:-:S02]  /*4670*/  UIMAD UR29, UR40, UR29, UR15 ;  /* 0x0000001d281d72a4 */ /* 0x000fc4000f8e020f */
        /* <DEDUP_REMOVED lines=9> */
.L_x_12886:
        /* <DEDUP_REMOVED lines=113> */
[----:B------:R-:W-:Y:S02]  /*4e20*/  CS2R R148, SRZ ;  /* 0x0000000000947805 */ /* 0x000fe4000001ff00 */
[----:B------:R-:W-:Y:S01]  /*4e30*/  @!P3 LEA.HI.X R137, R10, UR23, R17, 0x2, P6 ;  /* 0x000000170a89bc11 */ /* 0x000fe2000b0f1411 */
[----:B--2---:R-:W-:Y:S01]  /*4e40*/  @!P4 IMAD.WIDE.U32 R8, R14, UR8, R8 ;  /* 0x000000080e08cc25 */ /* 0x004fe2000f8e0008 */
[----:B------:R-:W-:-:S03]  /*4e50*/  LOP3.LUT R14, R2, 0x1c0, RZ, 0xfc, !PT ;  /* 0x000001c0020e7812 */ /* 0x000fc600078efcff */
[----:B------:R0:W2:Y:S01]  /*4e60*/  @!P3 LDG.E R148, desc[UR30][R136.64] ;  /* 0x0000001e8894b981 */ /* 0x0000a2000c1e1900 */
[----:B------:R-:W-:Y:S01]  /*4e70*/  @!P5 MOV R5, RZ ;  /* 0x000000ff0005d202 */ /* 0x000fe20000000f00 */
[----:B------:R-:W0:Y:S01]  /*4e80*/  @!P2 LDC.64 R10, c[0x0][0x3e0] ;  /* 0x0000f800ff0aab82 */ /* 0x000e220000000a00 */
[----:B------:R-:W-:Y:S01]  /*4e90*/  ISETP.GE.AND P3, PT, R14, UR41, PT ;  /* 0x000000290e007c0c */ /* 0x000fe2000bf66270 */
[----:B------:R-:W-:Y:S01]  /*4ea0*/  @!P4 IMAD R15, R15, UR8, R9 ;  /* 0x000000080f0fcc24 */ /* 0x000fe2000f8e0209 */
[C---:B------:R-:W-:Y:S02]  /*4eb0*/  @!P4 LEA R142, P6, R8.reuse, UR22, 0x2 ;  /* 0x00000016088ecc11 */ /* 0x040fe4000f8c10ff */
[----:B------:R-:W-:Y:S02]  /*4ec0*/  MOV R117, RZ ;  /* 0x000000ff00757202 */ /* 0x000fe40000000f00 */
[----:B------:R-:W-:Y:S01]  /*4ed0*/  @!P4 LEA.HI.X R143, R8, UR23, R15, 0x2, P6 ;  /* 0x00000017088fcc11 */ /* 0x000fe2000b0f140f */
[----:B-1----:R-:W-:Y:S01]  /*4ee0*/  @!P5 IMAD.WIDE.U32 R18, R12, UR8, R4 ;  /* 0x000000080c12dc25 */ /* 0x002fe2000f8e0004 */
[----:B------:R-:W-:-:S03]  /*4ef0*/  LOP3.LUT R4, R2, 0x1e0, RZ, 0xfc, !PT ;  /* 0x000001e002047812 */ /* 0x000fc600078efcff */
[----:B------:R-:W2:Y:S01]  /*4f00*/  @!P4 LDG.E R117, desc[UR30][R142.64] ;  /* 0x0000001e8e75c981 */ /* 0x000ea2000c1e1900 */
[----:B------:R-:W-:Y:S01]  /*4f10*/  ISETP.GE.AND P4, PT, R4, UR41, PT ;  /* 0x0000002904007c0c */ /* 0x000fe2000bf86270 */
[----:B------:R-:W1:Y:S01]  /*4f20*/  @!P3 LDC.64 R8, c[0x0][0x3e0] ;  /* 0x0000f800ff08bb82 */ /* 0x000e620000000a00 */
[----:B------:R-:W-:Y:S01]  /*4f30*/  @!P5 IMAD R13, R13, UR8, R19 ;  /* 0x000000080d0ddc24 */ /* 0x000fe2000f8e0213 */
[C---:B------:R-:W-:Y:S02]  /*4f40*/  @!P5 LEA R140, P6, R18.reuse, UR22, 0x2 ;  /* 0x00000016128cdc11 */ /* 0x040fe4000f8c10ff */
[----:B------:R-:W-:Y:S02]  /*4f50*/  MOV R146, RZ ;  /* 0x000000ff00927202 */ /* 0x000fe40000000f00 */
[----:B------:R-:W-:Y:S02]  /*4f60*/  @!P2 MOV R17, RZ ;  /* 0x000000ff0011a202 */ /* 0x000fe40000000f00 */
[----:B------:R-:W-:-:S02]  /*4f70*/  @!P5 LEA.HI.X R141, R18, UR23, R13, 0x2, P6 ;  /* 0x00000017128ddc11 */ /* 0x000fc4000b0f140d */
[----:B0-----:R-:W-:Y:S01]  /*4f80*/  LOP3.LUT R136, R2, 0x200, RZ, 0xfc, !PT ;  /* 0x0000020002887812 */ /* 0x001fe200078efcff */
[----:B------:R-:W-:Y:S01]  /*4f90*/  @!P2 IMAD.WIDE.U32 R16, R10, UR8, R16 ;  /* 0x000000080a10ac25 */ /* 0x000fe2000f8e0010 */
[----:B------:R-:W0:Y:S01]  /*4fa0*/  @!P4 LDC.64 R12, c[0x0][0x3e0] ;  /* 0x0000f800ff0ccb82 */ /* 0x000e220000000a00 */
[----:B------:R-:W2:Y:S01]  /*4fb0*/  @!P5 LDG.E R146, desc[UR30][R140.64] ;  /* 0x0000001e8c92d981 */ /* 0x000ea2000c1e1900 */
        /* <DEDUP_REMOVED lines=92> */
[----:B------:R-:W-:Y:S01]  /*5580*/  MOV R133, RZ ;  /* 0x000000ff00857202 */ /* 0x000fe20000000f00 */
[----:B------:R-:W-:Y:S01]  /*5590*/  UMOV UR28, UR14 ;  /* 0x0000000e001c7c82 */ /* 0x000fe20008000000 */
[----:B------:R-:W-:-:S02]  /*55a0*/  @!P2 LEA.HI.X R143, R14, UR23, R19, 0x2, P5 ;  /* 0x000000170e8fac11 */ /* 0x000fc4000a8f1413 */
[----:B------:R-:W-:Y:S01]  /*55b0*/  ISETP.GE.AND P5, PT, R12, UR41, PT ;  /* 0x000000290c007c0c */ /* 0x000fe2000bfa6270 */
[----:B-----5:R-:W-:Y:S01]  /*55c0*/  @!P3 IMAD.WIDE.U32 R6, R16, UR8, R8 ;  /* 0x000000081006bc25 */ /* 0x020fe2000f8e0008 */
[----:B------:R-:W-:Y:S01]  /*55d0*/  UIMAD.WIDE.U32 UR32, UR8, UR34, UR28 ;  /* 0x00000022082072a5 */ /* 0x000fe2000f8e001c */
[----:B------:R-:W-:Y:S01]  /*55e0*/  MOV R131, RZ ;  /* 0x000000ff00837202 */ /* 0x000fe20000000f00 */
[----:B------:R-:W5:Y:S01]  /*55f0*/  @!P2 LDG.E R133, desc[UR30][R142.64] ;  /* 0x0000001e8e85a981 */ /* 0x000f62000c1e1900 */
[----:B------:R-:W-:Y:S01]  /*5600*/  @!P3 IMAD R17, R17, UR8, R7 ;  /* 0x000000081111bc24 */ /* 0x000fe2000f8e0207 */
[----:B------:R-:W-:Y:S01]  /*5610*/  LOP3.LUT R14, R2, 0x340, RZ, 0xfc, !PT ;  /* 0x00000340020e7812 */ /* 0x000fe200078efcff */
[----:B------:R-:W-:Y:S01]  /*5620*/  UIMAD UR28, UR8, UR35, UR33 ;  /* 0x00000023081c72a4 */ /* 0x000fe2000f8e0221 */
[----:B------:R-:W-:Y:S01]  /*5630*/  @!P3 LEA R140, P2, R6, UR22, 0x2 ;  /* 0x00000016068cbc11 */ /* 0x000fe2000f8410ff */
[----:B------:R-:W-:Y:S01]  /*5640*/  ULEA UR33, UP0, UR32, UR24, 0x3 ;  /* 0x0000001820217291 */ /* 0x000fe2000f8018ff */
[----:B------:R-:W-:Y:S01]  /*5650*/  LOP3.LUT R16, R2, 0x360, RZ, 0xfc, !PT ;  /* 0x0000036002107812 */ /* 0x000fe200078efcff */
[----:B------:R0:W5:Y:S01]  /*5660*/  @!P6 LDG.E R131, desc[UR30][R136.64] ;  /* 0x0000001e8883e981 */ /* 0x000162000c1e1900 */
[----:B------:R-:W1:Y:S01]  /*5670*/  @!P4 LDC.64 R8, c[0x0][0x3e0] ;  /* 0x0000f800ff08cb82 */ /* 0x000e620000000a00 */
[----:B------:R-:W-:-:S02]  /*5680*/  ISETP.GE.AND P6, PT, R14, UR41, PT ;  /* 0x000000290e007c0c */ /* 0x000fc4000bfc6270 */
[----:B------:R-:W-:Y:S01]  /*5690*/  @!P3 LEA.HI.X R141, R6, UR23, R17, 0x2, P2 ;  /* 0x00000017068dbc11 */ /* 0x000fe200090f1411 */
[----:B------:R-:W-:Y:S01]  /*56a0*/  ULEA.HI.X UR32, UR32, UR25, UR28, 0x3, UP0 ;  /* 0x0000001920207291 */ /* 0x000fe200080f1c1c */
[----:B------:R-:W-:-:S03]  /*56b0*/  ISETP.GE.AND P2, PT, R16, UR41, PT ;  /* 0x0000002910007c0c */ /* 0x000fc6000bf46270 */
[----:B0-----:R-:W0:Y:S01]  /*56c0*/  @!P5 LDC.64 R136, c[0x0][0x3e0] ;  /* 0x0000f800ff88db82 */ /* 0x001e220000000a00 */
[----:B------:R-:W-:Y:S02]  /*56d0*/  MOV R4, UR33 ;  /* 0x0000002100047c02 */ /* 0x000fe40008000f00 */
[----:B------:R-:W-:-:S05]  /*56e0*/  MOV R5, UR32 ;  /* 0x0000002000057c02 */ /* 0x000fca0008000f00 */
[----:B------:R-:W0:Y:S01]  /*56f0*/  @!P6 LDC.64 R18, c[0x0][0x3e0] ;  /* 0x0000f800ff12eb82 */ /* 0x000e220000000a00 */
[----:B------:R-:W2:Y:S01]  /*5700*/  LDG.E.64 R4, desc[UR30][R4.64] ;  /* 0x0000001e04047981 */ /* 0x000ea2000c1e1b00 */
[----:B------:R-:W-:-:S06]  /*5710*/  @!P4 MOV R11, RZ ;  /* 0x000000ff000bc202 */ /* 0x000fcc0000000f00 */
[----:B------:R-:W0:Y:S01]  /*5720*/  @!P2 LDC.64 R6, c[0x0][0x3e0] ;  /* 0x0000f800ff06ab82 */ /* 0x000e220000000a00 */
[----:B------:R-:W-:Y:S01]  /*5730*/  MOV R135, RZ ;  /* 0x000000ff00877202 */ /* 0x000fe20000000f00 */
[----:B-1----:R-:W-:Y:S01]  /*5740*/  @!P4 IMAD.WIDE.U32 R10, R8, UR8, R10 ;  /* 0x00000008080acc25 */ /* 0x002fe2000f8e000a */
[----:B------:R-:W-:-:S03]  /*5750*/  @!P5 MOV R13, RZ ;  /* 0x000000ff000dd202 */ /* 0x000fc60000000f00 */
[----:B------:R-:W-:Y:S01]  /*5760*/  @!P4 IMAD R9, R9, UR8, R11 ;  /* 0x000000080909cc24 */ /* 0x000fe2000f8e020b */
[----:B------:R-:W5:Y:S01]  /*5770*/  @!P3 LDG.E R135, desc[UR30][R140.64] ;  /* 0x0000001e8c87b981 */ /* 0x000f62000c1e1900 */
[----:B------:R-:W-:Y:S01]  /*5780*/  @!P4 LEA R142, P3, R10, UR22, 0x2 ;  /* 0x000000160a8ecc11 */ /* 0x000fe2000f8610ff */
[----:B0-----:R-:W-:Y:S01]  /*5790*/  @!P5 IMAD.WIDE.U32 R12, R136, UR8, R12 ;  /* 0x00000008880cdc25 */ /* 0x001fe2000f8e000c */
[----:B------:R-:W-:Y:S02]  /*57a0*/  @!P6 MOV R15, RZ ;  /* 0x000000ff000fe202 */ /* 0x000fe40000000f00 */
[----:B------:R-:W-:Y:S01]  /*57b0*/  @!P4 LEA.HI.X R143, R10, UR23, R9, 0x2, P3 ;  /* 0x000000170a8fcc11 */ /* 0x000fe200098f1409 */
[----:B------:R-:W-:Y:S01]  /*57c0*/  @!P5 IMAD R137, R137, UR8, R13 ;  /* 0x000000088989dc24 */ /* 0x000fe2000f8e020d */
[----:B------:R-:W-:Y:S02]  /*57d0*/  @!P5 LEA R136, P3, R12, UR22, 0x2 ;  /* 0x000000160c88dc11 */ /* 0x000fe4000f8610ff */
[----:B------:R-:W-:-:S02]  /*57e0*/  @!P2 MOV R17, RZ ;  /* 0x000000ff0011a202 */ /* 0x000fc40000000f00 */
[----:B------:R-:W-:Y:S01]  /*57f0*/  LOP3.LUT R8, R2, 0x380, RZ, 0xfc, !PT ;  /* 0x0000038002087812 */ /* 0x000fe200078efcff */
[----:B------:R-:W-:Y:S01]  /*5800*/  @!P6 IMAD.WIDE.U32 R10, R18, UR8, R14 ;  /* 0x00000008120aec25 */ /* 0x000fe2000f8e000e */
[----:B------:R-:W-:Y:S01]  /*5810*/  MOV R139, RZ ;  /* 0x000000ff008b7202 */ /* 0x000fe20000000f00 */
[----:B------:R0:W5:Y:S01]  /*5820*/  @!P4 LDG.E R145, desc[UR30][R142.64] ;  /* 0x0000001e8e91c981 */ /* 0x000162000c1e1900 */
[----:B------:R-:W-:Y:S02]  /*5830*/  @!P5 LEA.HI.X R137, R12, UR23, R137, 0x2, P3 ;  /* 0x000000170c89dc11 */ /* 0x000fe400098f1489 */
[----:B------:R-:W-:Y:S01]  /*5840*/  ISETP.GE.AND P3, PT, R8, UR41, PT ;  /* 0x0000002908007c0c */ /* 0x000fe2000bf66270 */
[----:B------:R-:W-:Y:S01]  /*5850*/  @!P2 IMAD.WIDE.U32 R16, R6, UR8, R16 ;  /* 0x000000080610ac25 */ /* 0x000fe2000f8e0010 */
[----:B------:R-:W-:Y:S01]  /*5860*/  @!P6 LEA R14, P4, R10, UR22, 0x2 ;  /* 0x000000160a0eec11 */ /* 0x000fe2000f8810ff */
[----:B------:R1:W5:Y:S02]  /*5870*/  @!P5 LDG.E R139, desc[UR30][R136.64] ;  /* 0x0000001e888bd981 */ /* 0x000364000c1e1900 */
[----:B------:R-:W-:Y:S01]  /*5880*/  @!P6 IMAD R19, R19, UR8, R11 ;  /* 0x000000081313ec24 */ /* 0x000fe2000f8e020b */
[----:B------:R-:W-:Y:S01]  /*5890*/  LOP3.LUT R6, R73, 0x3e0, R160, 0xfe, !PT ;  /* 0x000003e049067812 */ /* 0x000fe200078efea0 */
[----:B------:R-:W-:Y:S01]  /*58a0*/  @!P2 IMAD R7, R7, UR8, R17 ;  /* 0x000000080707ac24 */ /* 0x000fe2000f8e0211 */
[----:B------:R-:W-:-:S02]  /*58b0*/  LOP3.LUT R12, R2, 0x3a0, RZ, 0xfc, !PT ;  /* 0x000003a0020c7812 */ /* 0x000fc400078efcff */
[----:B------:R-:W-:Y:S02]  /*58c0*/  @!P2 LEA R18, P5, R16, UR22, 0x2 ;  /* 0x000000161012ac11 */ /* 0x000fe4000f8a10ff */
[----:B0-----:R-:W-:Y:S02]  /*58d0*/  CS2R R142, SRZ ;  /* 0x00000000008e7805 */ /* 0x001fe4000001ff00 */
[----:B------:R-:W-:Y:S02]  /*58e0*/  LOP3.LUT R2, R2, 0x3c0, RZ, 0xfc, !PT ;  /* 0x000003c002027812 */ /* 0x000fe400078efcff */
[----:B------:R-:W-:Y:S02]  /*58f0*/  @!P6 LEA.HI.X R15, R10, UR23, R19, 0x2, P4 ;  /* 0x000000170a0fec11 */ /* 0x000fe4000a0f1413 */
[----:B------:R-:W-:Y:S01]  /*5900*/  ISETP.GE.AND P4, PT, R6, UR41, PT ;  /* 0x0000002906007c0c */ /* 0x000fe2000bf86270 */
[----:B------:R-:W0:Y:S01]  /*5910*/  @!P3 LDC.64 R10, c[0x0][0x3e0] ;  /* 0x0000f800ff0abb82 */ /* 0x000e220000000a00 */
[----:B------:R-:W-:Y:S01]  /*5920*/  @!P2 LEA.HI.X R19, R16, UR23, R7, 0x2, P5 ;  /* 0x000000171013ac11 */ /* 0x000fe2000a8f1407 */
[----:B------:R-:W5:Y:S01]  /*5930*/  @!P6 LDG.E R142, desc[UR30][R14.64] ;  /* 0x0000001e0e8ee981 */ /* 0x000f62000c1e1900 */
[----:B------:R-:W-:-:S02]  /*5940*/  ISETP.GE.AND P5, PT, R2, UR41, PT ;  /* 0x0000002902007c0c */ /* 0x000fc4000bfa6270 */
[----:B------:R-:W-:Y:S01]  /*5950*/  ISETP.GE.AND P6, PT, R12, UR41, PT ;  /* 0x000000290c007c0c */ /* 0x000fe2000bfc6270 */
[----:B------:R-:W-:Y:S01]  /*5960*/  UMOV UR32, UR12 ;  /* 0x0000000c00207c82 */ /* 0x000fe20008000000 */
[----:B------:R-:W-:Y:S01]  /*5970*/  @!P3 MOV R9, RZ ;  /* 0x000000ff0009b202 */ /* 0x000fe20000000f00 */
[----:B------:R-:W-:Y:S01]  /*5980*/  UMOV UR33, UR40 ;  /* 0x0000002800217c82 */ /* 0x000fe20008000000 */
[----:B------:R-:W5:Y:S03]  /*5990*/  @!P2 LDG.E R143, desc[UR30][R18.64] ;  /* 0x0000001e128fa981 */ /* 0x000f66000c1e1900 */
[----:B------:R-:W0:Y:S08]  /*59a0*/  @!P4 LDC.64 R16, c[0x0][0x3e0] ;  /* 0x0000f800ff10cb82 */ /* 0x000e300000000a00 */
[----:B------:R-:W0:Y:S08]  /*59b0*/  @!P5 LDC.64 R140, c[0x0][0x3e0] ;  /* 0x0000f800ff8cdb82 */ /* 0x000e300000000a00 */
[----:B-1----:R-:W1:Y:S01]  /*59c0*/  @!P6 LDC.64 R136, c[0x0][0x3e0] ;  /* 0x0000f800ff88eb82 */ /* 0x002e620000000a00 */
[----:B0-----:R-:W-:Y:S01]  /*59d0*/  @!P3 IMAD.WIDE.U32 R8, R10, UR8, R8 ;  /* 0x000000080a08bc25 */ /* 0x001fe2000f8e0008 */
[----:B------:R-:W-:Y:S01]  /*59e0*/  @!P4 MOV R7, RZ ;  /* 0x000000ff0007c202 */ /* 0x000fe20000000f00 */
[----:B------:R-:W-:Y:S01]  /*59f0*/  UIMAD.WIDE.U32 UR32, UR8, UR36, UR32 ;  /* 0x00000024082072a5 */ /* 0x000fe2000f8e0020 */
[----:B------:R-:W-:Y:S01]  /*5a00*/  @!P5 MOV R3, RZ ;  /* 0x000000ff0003d202 */ /* 0x000fe20000000f00 */
[----:B------:R-:W-:Y:S01]  /*5a10*/  @!P3 IMAD R11, R11, UR8, R9 ;  /* 0x000000080b0bbc24 */ /* 0x000fe2000f8e0209 */
[----:B------:R-:W-:Y:S01]  /*5a20*/  @!P3 LEA R10, P2, R8, UR22, 0x2 ;  /* 0x00000016080abc11 */ /* 0x000fe2000f8410ff */
[----:B------:R-:W-:-:S02]  /*5a30*/  UIMAD UR28, UR8, UR37, UR33 ;  /* 0x00000025081c72a4 */ /* 0x000fc4000f8e0221 */
[----:B------:R-:W-:Y:S01]  /*5a40*/  @!P4 IMAD.WIDE.U32 R6, R16, UR8, R6 ;  /* 0x000000081006cc25 */ /* 0x000fe2000f8e0006 */
[----:B------:R-:W-:Y:S01]  /*5a50*/  @!P6 MOV R13, RZ ;  /* 0x000000ff000de202 */ /* 0x000fe20000000f00 */
[----:B------:R-:W-:Y:S01]  /*5a60*/  ULEA UR33, UP0, UR32, UR26, 0x3 ;  /* 0x0000001a20217291 */ /* 0x000fe2000f8018ff */
[----:B------:R-:W-:Y:S01]  /*5a70*/  @!P3 LEA.HI.X R11, R8, UR23, R11, 0x2, P2 ;  /* 0x00000017080bbc11 */ /* 0x000fe200090f140b */
[----:B------:R-:W-:Y:S02]  /*5a80*/  @!P4 IMAD R17, R17, UR8, R7 ;  /* 0x000000081111cc24 */ /* 0x000fe4000f8e0207 */
[----:B------:R-:W-:Y:S02]  /*5a90*/  @!P5 IMAD.WIDE.U32 R2, R140, UR8, R2 ;  /* 0x000000088c02dc25 */ /* 0x000fe4000f8e0002 */
[----:B------:R0:W5:Y:S01]  /*5aa0*/  @!P3 LDG.E R149, desc[UR30][R10.64] ;  /* 0x0000001e0a95b981 */ /* 0x000162000c1e1900 */
[----:B------:R-:W-:Y:S01]  /*5ab0*/  @!P4 LEA R8, P2, R6, UR22, 0x2 ;  /* 0x000000160608cc11 */ /* 0x000fe2000f8410ff */
[----:B------:R-:W-:Y:S01]  /*5ac0*/  ULEA.HI.X UR32, UR32, UR27, UR28, 0x3, UP0 ;  /* 0x0000001b20207291 */ /* 0x000fe200080f1c1c */
[----:B------:R-:W-:-:S02]  /*5ad0*/  @!P5 IMAD R141, R141, UR8, R3 ;  /* 0x000000088d8ddc24 */ /* 0x000fc4000f8e0203 */
[----:B-1----:R-:W-:Y:S01]  /*5ae0*/  @!P6 IMAD.WIDE.U32 R12, R136, UR8, R12 ;  /* 0x00000008880cec25 */ /* 0x002fe2000f8e000c */
[----:B0-----:R-:W-:-:S03]  /*5af0*/  @!P5 LEA R10, P3, R2, UR22, 0x2 ;  /* 0x00000016020adc11 */ /* 0x001fc6000f8610ff */
[----:B------:R-:W-:Y:S01]  /*5b00*/  @!P6 IMAD R137, R137, UR8, R13 ;  /* 0x000000088989ec24 */ /* 0x000fe2000f8e020d */
[----:B------:R-:W-:Y:S02]  /*5b10*/  @!P4 LEA.HI.X R9, R6, UR23, R17, 0x2, P2 ;  /* 0x000000170609cc11 */ /* 0x000fe400090f1411 */
[----:B------:R-:W-:Y:S02]  /*5b20*/  @!P6 LEA R6, P2, R12, UR22, 0x2 ;  /* 0x000000160c06ec11 */ /* 0x000fe4000f8410ff */
[----:B------:R-:W-:Y:S02]  /*5b30*/  @!P5 LEA.HI.X R11, R2, UR23, R141, 0x2, P3 ;  /* 0x00000017020bdc11 */ /* 0x000fe400098f148d */
[----:B------:R-:W-:Y:S02]  /*5b40*/  MOV R2, UR33 ;  /* 0x0000002100027c02 */ /* 0x000fe40008000f00 */
[----:B------:R-:W-:Y:S02]  /*5b50*/  MOV R3, UR32 ;  /* 0x0000002000037c02 */ /* 0x000fe40008000f00 */
[----:B------:R-:W-:-:S02]  /*5b60*/  MOV R14, RZ ;  /* 0x000000ff000e7202 */ /* 0x000fc40000000f00 */
[----:B------:R-:W-:Y:S02]  /*5b70*/  @!P6 LEA.HI.X R7, R12, UR23, R137, 0x2, P2 ;  /* 0x000000170c07ec11 */ /* 0x000fe400090f1489 */
[----:B------:R-:W5:Y:S01]  /*5b80*/  LDG.E.64 R2, desc[UR30][R2.64] ;  /* 0x0000001e02027981 */ /* 0x000f62000c1e1b00 */
[----:B------:R-:W-:-:S03]  /*5b90*/  MOV R13, RZ ;  /* 0x000000ff000d7202 */ /* 0x000fc60000000f00 */
[----:B------:R0:W5:Y:S01]  /*5ba0*/  @!P6 LDG.E R14, desc[UR30][R6.64] ;  /* 0x0000001e060ee981 */ /* 0x000162000c1e1900 */
[----:B------:R-:W-:-:S03]  /*5bb0*/  MOV R15, RZ ;  /* 0x000000ff000f7202 */ /* 0x000fc60000000f00 */
[----:B------:R-:W5:Y:S04]  /*5bc0*/  @!P5 LDG.E R13, desc[UR30][R10.64] ;  /* 0x0000001e0a0dd981 */ /* 0x000f68000c1e1900 */
[----:B------:R1:W5:Y:S01]  /*5bd0*/  @!P4 LDG.E R15, desc[UR30][R8.64] ;  /* 0x0000001e080fc981 */ /* 0x000362000c1e1900 */
[----:B------:R-:W0:Y:S01]  /*5be0*/  S2UR UR32, SR_CgaCtaId ;  /* 0x00000000002079c3 */ /* 0x000e220000008800 */
[----:B------:R-:W-:Y:S02]  /*5bf0*/  UMOV UR28, 0x400 ;  /* 0x00000400001c7882 */ /* 0x000fe40000000000 */
[----:B0-----:R-:W-:Y:S02]  /*5c00*/  ULEA UR28, UR32, UR28, 0x18 ;  /* 0x0000001c201c7291 */ /* 0x001fe4000f8ec0ff */
[----:B------:R-:W-:-:S04]  /*5c10*/  USHF.L.U32 UR33, UR11, 0x8, URZ ;  /* 0x000000080b217899 */ /* 0x000fc800080006ff */
[----:B------:R-:W-:-:S04]  /*5c20*/  UIADD3 UR32, UPT, UPT, UR33, -0x100, URZ ;  /* 0xffffff0021207890 */ /* 0x000fc8000fffe0ff */
[----:B------:R-:W-:Y:S01]  /*5c30*/  ULOP3.LUT UR32, UR32, 0x100, URZ, 0xc0, !UPT ;  /* 0x0000010020207892 */ /* 0x000fe2000f8ec0ff */
[----:B---3--:R-:W-:Y:S04]  /*5c40*/  STS [R23], R144 ;  /* 0x0000009017007388 */ /* 0x008fe80000000800 */
[----:B------:R0:W-:Y:S04]  /*5c50*/  STS [R24+0x80], R111 ;  /* 0x0000806f18007388 */ /* 0x0001e80000000800 */
[----:B------:R-:W-:Y:S01]  /*5c60*/  STS [R25+0x100], R152 ;  /* 0x0001009819007388 */ /* 0x000fe20000000800 */
[----:B--2---:R-:W-:-:S13]  /*5c70*/  R2UR UR45, R5 ;  /* 0x00000000052d72ca */ /* 0x004fda00000e0000 */
[----:B------:R-:W-:-:S04]  /*5c80*/  FMUL.FTZ R7, R57, UR45 ;  /* 0x0000002d39077c20 */ /* 0x000fc80008410000 */
[----:B-1----:R-:W-:Y:S01]  /*5c90*/  FMUL.RZ R9, R7, 0.15915493667125701904 ;  /* 0x3e22f98307097820 */ /* 0x002fe2000040c000 */
[----:B------:R-:W-:-:S04]  /*5ca0*/  FMUL.FTZ R7, R59, UR45 ;  /* 0x0000002d3b077c20 */ /* 0x000fc80008410000 */
[----:B------:R-:W-:Y:S01]  /*5cb0*/  FMUL.RZ R10, R7, 0.15915493667125701904 ;  /* 0x3e22f983070a7820 */ /* 0x000fe2000040c000 */
[----:B------:R-:W-:-:S04]  /*5cc0*/  FMUL.FTZ R7, R58, UR45 ;  /* 0x0000002d3a077c20 */ /* 0x000fc80008410000 */
[----:B------:R-:W-:Y:S01]  /*5cd0*/  FMUL.RZ R11, R7, 0.15915493667125701904 ;  /* 0x3e22f983070b7820 */ /* 0x000fe2000040c000 */
[----:B------:R-:W-:Y:S01]  /*5ce0*/  FMUL.FTZ R7, R61, UR45 ;  /* 0x0000002d3d077c20 */ /* 0x000fe20008410000 */
[----:B------:R-:W-:Y:S03]  /*5cf0*/  STS [R26+0x180], R115 ;  /* 0x000180731a007388 */ /* 0x000fe60000000800 */
[----:B------:R-:W-:Y:S01]  /*5d00*/  FMUL.RZ R141, R7, 0.15915493667125701904 ;  /* 0x3e22f983078d7820 */ /* 0x000fe2000040c000 */
[----:B------:R-:W-:Y:S01]  /*5d10*/  FMUL.FTZ R7, R60, UR45 ;  /* 0x0000002d3c077c20 */ /* 0x000fe20008410000 */
[----:B------:R-:W-:Y:S04]  /*5d20*/  STS [R27+0x200], R150 ;  /* 0x000200961b007388 */ /* 0x000fe80000000800 */
[----:B------:R-:W-:Y:S01]  /*5d30*/  STS [R28+0x280], R109 ;  /* 0x0002806d1c007388 */ /* 0x000fe20000000800 */
[----:B------:R-:W-:-:S03]  /*5d40*/  FMUL.RZ R151, R7, 0.15915493667125701904 ;  /* 0x3e22f98307977820 */ /* 0x000fc6000040c000 */
[----:B------:R-:W-:Y:S01]  /*5d50*/  STS [R29+0x300], R156 ;  /* 0x0003009c1d007388 */ /* 0x000fe20000000800 */
[----:B0-----:R-:W-:-:S03]  /*5d60*/  FMUL.FTZ R111, R67, UR45 ;  /* 0x0000002d436f7c20 */ /* 0x001fc60008410000 */
[----:B------:R0:W-:Y:S01]  /*5d70*/  STS [R30+0x380], R107 ;  /* 0x0003806b1e007388 */ /* 0x0001e20000000800 */
[----:B------:R-:W1:Y:S03]  /*5d80*/  MUFU.SIN R19, R9 ;  /* 0x0000000900137308 */ /* 0x000e660000000400 */
[----:B------:R-:W-:Y:S04]  /*5d90*/  STS [R31+0x400], R154 ;  /* 0x0004009a1f007388 */ /* 0x000fe80000000800 */
[----:B------:R2:W-:Y:S01]  /*5da0*/  STS [R32+0x480], R113 ;  /* 0x0004807120007388 */ /* 0x0005e20000000800 */
[----:B------:R-:W3:Y:S03]  /*5db0*/  MUFU.COS R140, R9 ;  /* 0x00000009008c7308 */ /* 0x000ee60000000000 */
[----:B------:R-:W-:Y:S04]  /*5dc0*/  STS [R33+0x500], R148 ;  /* 0x0005009421007388 */ /* 0x000fe80000000800 */
[----:B------:R-:W-:Y:S01]  /*5dd0*/  STS [R34+0x580], R117 ;  /* 0x0005807522007388 */ /* 0x000fe20000000800 */
[----:B------:R-:W-:Y:S03]  /*5de0*/  MUFU.SIN R12, R151 ;  /* 0x00000097000c7308 */ /* 0x000fe60000000400 */
[----:B------:R-:W-:Y:S01]  /*5df0*/  STS [R35+0x600], R146 ;  /* 0x0006009223007388 */ /* 0x000fe20000000800 */
[----:B------:R-:W-:-:S03]  /*5e00*/  R2UR UR44, R4 ;  /* 0x00000000042c72ca */ /* 0x000fc600000e0000 */
[----:B------:R4:W-:Y:S01]  /*5e10*/  STS [R36+0x680], R105 ;  /* 0x0006806924007388 */ /* 0x0009e20000000800 */
[----:B------:R1:W-:Y:S01]  /*5e20*/  MUFU.COS R9, R151 ;  /* 0x0000009700097308 */ /* 0x0003e20000000000 */
[C---:B0-----:R-:W-:Y:S02]  /*5e30*/  IADD3 R107, PT, PT, R22.reuse, 0x200, RZ ;  /* 0x00000200166b7810 */ /* 0x041fe40007ffe0ff */
[C---:B--2---:R-:W-:Y:S01]  /*5e40*/  IADD3 R113, PT, PT, R22.reuse, 0x280, RZ ;  /* 0x0000028016717810 */ /* 0x044fe20007ffe0ff */
[----:B-1----:R-:W-:Y:S01]  /*5e50*/  FMUL.RZ R151, R111, 0.15915493667125701904 ;  /* 0x3e22f9836f977820 */ /* 0x002fe2000040c000 */
[C---:B------:R-:W-:Y:S02]  /*5e60*/  IADD3 R111, PT, PT, R22.reuse, 0x240, RZ ;  /* 0x00000240166f7810 */ /* 0x040fe40007ffe0ff */
[----:B----4-:R-:W-:Y:S02]  /*5e70*/  IADD3 R105, PT, PT, R22, 0x260, RZ ;  /* 0x0000026016697810 */ /* 0x010fe40007ffe0ff */
[----:B------:R-:W-:-:S02]  /*5e80*/  LEA.HI.SX32 R111, R111, R22, 0x1b ;  /* 0x000000166f6f7211 */ /* 0x000fc400078fdaff */
[-C--:B------:R-:W-:Y:S02]  /*5e90*/  LEA.HI.SX32 R105, R105, R22.reuse, 0x1b ;  /* 0x0000001669697211 */ /* 0x080fe400078fdaff */
[----:B------:R-:W-:Y:S02]  /*5ea0*/  IADD3 R109, PT, PT, R22, 0x220, RZ ;  /* 0x00000220166d7810 */ /* 0x000fe40007ffe0ff */
[-C--:B------:R-:W-:Y:S01]  /*5eb0*/  LEA.HI.SX32 R107, R107, R22.reuse, 0x1b ;  /* 0x000000166b6b7211 */ /* 0x080fe200078fdaff */
[----:B------:R-:W-:Y:S01]  /*5ec0*/  FMUL.FTZ R4, R71, UR45 ;  /* 0x0000002d47047c20 */ /* 0x000fe20008410000 */
[----:B------:R-:W-:Y:S02]  /*5ed0*/  LEA.HI.SX32 R113, R113, R22, 0x1b ;  /* 0x0000001671717211 */ /* 0x000fe400078fdaff */
[----:B------:R-:W-:Y:S01]  /*5ee0*/  LEA R148, R111, UR28, 0x2 ;  /* 0x0000001c6f947c11 */ /* 0x000fe2000f8e10ff */
[----:B------:R-:W-:Y:S01]  /*5ef0*/  FMUL.FTZ R111, R69, UR45 ;  /* 0x0000002d456f7c20 */ /* 0x000fe20008410000 */
[----:B------:R-:W-:-:S02]  /*5f00*/  LEA R150, R105, UR28, 0x2 ;  /* 0x0000001c69967c11 */ /* 0x000fc4000f8e10ff */
[-C--:B------:R-:W-:Y:S02]  /*5f10*/  LEA.HI.SX32 R109, R109, R22.reuse, 0x1b ;  /* 0x000000166d6d7211 */ /* 0x080fe400078fdaff */
[----:B------:R-:W-:Y:S01]  /*5f20*/  IADD3 R105, PT, PT, R22, 0x2a0, RZ ;  /* 0x000002a016697810 */ /* 0x000fe20007ffe0ff */
[----:B------:R-:W-:Y:S01]  /*5f30*/  STS [R37+0x700], R158 ;  /* 0x0007009e25007388 */ /* 0x000fe20000000800 */
[----:B------:R-:W-:Y:S01]  /*5f40*/  LEA R144, R107, UR28, 0x2 ;  /* 0x0000001c6b907c11 */ /* 0x000fe2000f8e10ff */
[----:B------:R-:W-:Y:S01]  /*5f50*/  FMUL.FTZ R115, R68, UR45 ;  /* 0x0000002d44737c20 */ /* 0x000fe20008410000 */
[----:B------:R-:W-:Y:S01]  /*5f60*/  LEA R152, R113, UR28, 0x2 ;  /* 0x0000001c71987c11 */ /* 0x000fe2000f8e10ff */
[----:B------:R0:W-:Y:S01]  /*5f70*/  STS [R38+0x780], R119 ;  /* 0x0007807726007388 */ /* 0x0001e20000000800 */
[----:B------:R-:W-:Y:S01]  /*5f80*/  LEA R146, R109, UR28, 0x2 ;  /* 0x0000001c6d927c11 */ /* 0x000fe2000f8e10ff */
[----:B------:R-:W-:Y:S01]  /*5f90*/  FMUL.RZ R113, R111, 0.15915493667125701904 ;  /* 0x3e22f9836f717820 */ /* 0x000fe2000040c000 */
[----:B------:R-:W-:-:S02]  /*5fa0*/  LEA.HI.SX32 R105, R105, R22, 0x1b ;  /* 0x0000001669697211 */ /* 0x000fc400078fdaff */
[C---:B------:R-:W-:Y:S01]  /*5fb0*/  IADD3 R111, PT, PT, R22.reuse, 0x300, RZ ;  /* 0x00000300166f7810 */ /* 0x040fe20007ffe0ff */
[----:B------:R1:W-:Y:S01]  /*5fc0*/  STS [R144+0x800], R121 ;  /* 0x0008007990007388 */ /* 0x0003e20000000800 */
[----:B------:R-:W-:Y:S01]  /*5fd0*/  IADD3 R107, PT, PT, R22, 0x2c0, RZ ;  /* 0x000002c0166b7810 */ /* 0x000fe20007ffe0ff */
[----:B0-----:R-:W-:Y:S01]  /*5fe0*/  FMUL.RZ R119, R4, 0.15915493667125701904 ;  /* 0x3e22f98304777820 */ /* 0x001fe2000040c000 */
[----:B------:R-:W-:Y:S01]  /*5ff0*/  MOV R4, UR44 ;  /* 0x0000002c00047c02 */ /* 0x000fe20008000f00 */
[----:B------:R-:W-:Y:S01]  /*6000*/  FMUL.RZ R115, R115, 0.15915493667125701904 ;  /* 0x3e22f98373737820 */ /* 0x000fe2000040c000 */
[----:B------:R-:W-:Y:S01]  /*6010*/  IADD3 R109, PT, PT, R22, 0x2e0, RZ ;  /* 0x000002e0166d7810 */ /* 0x000fe20007ffe0ff */
[----:B------:R0:W-:Y:S01]  /*6020*/  STS [R146+0x880], R123 ;  /* 0x0008807b92007388 */ /* 0x0001e20000000800 */
[-C--:B------:R-:W-:Y:S02]  /*6030*/  LEA.HI.SX32 R111, R111, R22.reuse, 0x1b ;  /* 0x000000166f6f7211 */ /* 0x080fe400078fdaff */
[----:B-1----:R-:W-:Y:S01]  /*6040*/  LEA R144, R105, UR28, 0x2 ;  /* 0x0000001c69907c11 */ /* 0x002fe2000f8e10ff */
[----:B------:R-:W-:Y:S01]  /*6050*/  FMUL.FTZ R105, R82, UR45 ;  /* 0x0000002d52697c20 */ /* 0x000fe20008410000 */
[----:B------:R-:W-:Y:S01]  /*6060*/  STS [R148+0x900], R125 ;  /* 0x0009007d94007388 */ /* 0x000fe20000000800 */
[-C--:B------:R-:W-:Y:S01]  /*6070*/  LEA.HI.SX32 R107, R107, R22.reuse, 0x1b ;  /* 0x000000166b6b7211 */ /* 0x080fe200078fdaff */
[----:B------:R-:W-:Y:S01]  /*6080*/  FMUL.FTZ R4, R4, 1.4426950216293334961 ;  /* 0x3fb8aa3b04047820 */ /* 0x000fe20000410000 */
[----:B------:R-:W-:Y:S01]  /*6090*/  LEA.HI.SX32 R109, R109, R22, 0x1b ;  /* 0x000000166d6d7211 */ /* 0x000fe200078fdaff */
[----:B------:R1:W-:Y:S01]  /*60a0*/  STS [R150+0x980], R127 ;  /* 0x0009807f96007388 */ /* 0x0003e20000000800 */
[----:B------:R-:W-:Y:S01]  /*60b0*/  MUFU.SIN R180, R115 ;  /* 0x0000007300b47308 */ /* 0x000fe20000000400 */
[----:B0-----:R-:W-:-:S02]  /*60c0*/  LEA R146, R107, UR28, 0x2 ;  /* 0x0000001c6b927c11 */ /* 0x001fc4000f8e10ff */
[----:B------:R0:W-:Y:S01]  /*60d0*/  STS [R152+0xa00], R129 ;  /* 0x000a008198007388 */ /* 0x0001e20000000800 */
[----:B------:R-:W-:-:S04]  /*60e0*/  IADD3 R107, PT, PT, R22, 0x340, RZ ;  /* 0x00000340166b7810 */ /* 0x000fc80007ffe0ff */
[----:B------:R2:W-:Y:S01]  /*60f0*/  MUFU.COS R182, R115 ;  /* 0x0000007300b67308 */ /* 0x0005e20000000000 */
[----:B-1----:R-:W-:Y:S02]  /*6100*/  LEA R150, R111, UR28, 0x2 ;  /* 0x0000001c6f967c11 */ /* 0x002fe4000f8e10ff */
[----:B------:R-:W-:Y:S02]  /*6110*/  IADD3 R111, PT, PT, R22, 0x380, RZ ;  /* 0x00000380166f7810 */ /* 0x000fe40007ffe0ff */
[----:B------:R-:W-:-:S03]  /*6120*/  LEA R148, R109, UR28, 0x2 ;  /* 0x0000001c6d947c11 */ /* 0x000fc6000f8e10ff */
[----:B------:R-:W-:Y:S01]  /*6130*/  MUFU.SIN R154, R113 ;  /* 0x00000071009a7308 */ /* 0x000fe20000000400 */
[----:B--2---:R-:W-:Y:S01]  /*6140*/  FMUL.RZ R115, R105, 0.15915493667125701904 ;  /* 0x3e22f98369737820 */ /* 0x004fe2000040c000 */
[C---:B------:R-:W-:Y:S02]  /*6150*/  IADD3 R105, PT, PT, R22.reuse, 0x320, RZ ;  /* 0x0000032016697810 */ /* 0x040fe40007ffe0ff */
[----:B------:R-:W-:-:S04]  /*6160*/  IADD3 R109, PT, PT, R22, 0x360, RZ ;  /* 0x00000360166d7810 */ /* 0x000fc80007ffe0ff */
[----:B0-----:R0:W-:Y:S01]  /*6170*/  MUFU.COS R152, R113 ;  /* 0x0000007100987308 */ /* 0x0011e20000000000 */
[-C--:B------:R-:W-:Y:S01]  /*6180*/  LEA.HI.SX32 R105, R105, R22.reuse, 0x1b ;  /* 0x0000001669697211 */ /* 0x080fe200078fdaff */
[----:B-----5:R1:W-:Y:S01]  /*6190*/  STS [R144+0xa80], R131 ;  /* 0x000a808390007388 */ /* 0x0203e20000000800 */
[-C--:B------:R-:W-:Y:S01]  /*61a0*/  LEA.HI.SX32 R111, R111, R22.reuse, 0x1b ;  /* 0x000000166f6f7211 */ /* 0x080fe200078fdaff */
[----:B0-----:R-:W-:Y:S01]  /*61b0*/  FMUL.FTZ R113, R4, R57 ;  /* 0x0000003904717220 */ /* 0x001fe20000410000 */
[-C--:B------:R-:W-:Y:S01]  /*61c0*/  LEA.HI.SX32 R107, R107, R22.reuse, 0x1b ;  /* 0x000000166b6b7211 */ /* 0x080fe200078fdaff */
[----:B------:R0:W-:Y:S01]  /*61d0*/  STS [R146+0xb00], R133 ;  /* 0x000b008592007388 */ /* 0x0001e20000000800 */
[----:B------:R-:W-:Y:S01]  /*61e0*/  LEA.HI.SX32 R109, R109, R22, 0x1b ;  /* 0x000000166d6d7211 */ /* 0x000fe200078fdaff */
[----:B------:R-:W-:Y:S02]  /*61f0*/  FMUL.FTZ R5, R56, UR45 ;  /* 0x0000002d38057c20 */ /* 0x000fe40008410000 */
[----:B------:R-:W2:Y:S01]  /*6200*/  MUFU.EX2 R113, R113 ;  /* 0x0000007100717308 */ /* 0x000ea20000000800 */
[----:B------:R4:W-:Y:S01]  /*6210*/  STS [R148+0xb80], R135 ;  /* 0x000b808794007388 */ /* 0x0009e20000000800 */
[----:B------:R-:W-:Y:S01]  /*6220*/  FMUL.FTZ R7, R63, UR45 ;  /* 0x0000002d3f077c20 */ /* 0x000fe20008410000 */
[----:B-1----:R-:W-:-:S02]  /*6230*/  LEA R144, R105, UR28, 0x2 ;  /* 0x0000001c69907c11 */ /* 0x002fc4000f8e10ff */
[----:B------:R-:W-:Y:S01]  /*6240*/  LEA R107, R107, UR28, 0x2 ;  /* 0x0000001c6b6b7c11 */ /* 0x000fe2000f8e10ff */
[----:B------:R-:W-:Y:S01]  /*6250*/  FMUL.RZ R8, R5, 0.15915493667125701904 ;  /* 0x3e22f98305087820 */ /* 0x000fe2000040c000 */
[----:B0-----:R-:W-:Y:S02]  /*6260*/  LEA R146, R109, UR28, 0x2 ;  /* 0x0000001c6d927c11 */ /* 0x001fe4000f8e10ff */
[C---:B------:R-:W-:Y:S02]  /*6270*/  IADD3 R105, PT, PT, R22.reuse, 0x3a0, RZ ;  /* 0x000003a016697810 */ /* 0x040fe40007ffe0ff */
[----:B----4-:R-:W-:Y:S02]  /*6280*/  LEA R148, R111, UR28, 0x2 ;  /* 0x0000001c6f947c11 */ /* 0x010fe4000f8e10ff */
[C---:B------:R-:W-:Y:S01]  /*6290*/  IADD3 R111, PT, PT, R22.reuse, 0x3e0, RZ ;  /* 0x000003e0166f7810 */ /* 0x040fe20007ffe0ff */
[----:B------:R-:W-:Y:S01]  /*62a0*/  FMUL.RZ R153, R7, 0.15915493667125701904 ;  /* 0x3e22f98307997820 */ /* 0x000fe2000040c000 */
[----:B------:R-:W-:Y:S01]  /*62b0*/  IADD3 R109, PT, PT, R22, 0x3c0, RZ ;  /* 0x000003c0166d7810 */ /* 0x000fe20007ffe0ff */
[----:B------:R-:W-:Y:S01]  /*62c0*/  STS [R150+0xc00], R145 ;  /* 0x000c009196007388 */ /* 0x000fe20000000800 */
[----:B------:R-:W-:Y:S01]  /*62d0*/  FMUL.FTZ R7, R62, UR45 ;  /* 0x0000002d3e077c20 */ /* 0x000fe20008410000 */
[-C--:B------:R-:W-:Y:S01]  /*62e0*/  LEA.HI.SX32 R111, R111, R22.reuse, 0x1b ;  /* 0x000000166f6f7211 */ /* 0x080fe200078fdaff */
[----:B------:R-:W-:Y:S01]  /*62f0*/  MUFU.SIN R200, R119 ;  /* 0x0000007700c87308 */ /* 0x000fe20000000400 */
[----:B------:R0:W-:Y:S01]  /*6300*/  STS [R144+0xc80], R139 ;  /* 0x000c808b90007388 */ /* 0x0001e20000000800 */
[----:B------:R-:W-:-:S03]  /*6310*/  LEA.HI.SX32 R105, R105, R22, 0x1b ;  /* 0x0000001669697211 */ /* 0x000fc600078fdaff */
[----:B------:R1:W-:Y:S03]  /*6320*/  STS [R107+0xd00], R142 ;  /* 0x000d008e6b007388 */ /* 0x0003e60000000800 */
[----:B------:R4:W-:Y:S01]  /*6330*/  MUFU.COS R198, R119 ;  /* 0x0000007700c67308 */ /* 0x0009e20000000000 */
[----:B------:R-:W-:Y:S01]  /*6340*/  FMUL.RZ R155, R7, 0.15915493667125701904 ;  /* 0x3e22f983079b7820 */ /* 0x000fe2000040c000 */
[----:B0-----:R-:W-:Y:S01]  /*6350*/  LEA R144, R111, UR28, 0x2 ;  /* 0x0000001c6f907c11 */ /* 0x001fe2000f8e10ff */
[----:B------:R-:W-:Y:S01]  /*6360*/  FMUL.FTZ R111, R4, R60 ;  /* 0x0000003c046f7220 */ /* 0x000fe20000410000 */
[----:B-1----:R-:W-:-:S04]  /*6370*/  LEA.HI.SX32 R107, R109, R22, 0x1b ;  /* 0x000000166d6b7211 */ /* 0x002fc800078fdaff */
[----:B------:R-:W-:Y:S01]  /*6380*/  MUFU.SIN R5, R8 ;  /* 0x0000000800057308 */ /* 0x000fe20000000400 */
[----:B----4-:R-:W-:Y:S01]  /*6390*/  FMUL.FTZ R119, R4, R61 ;  /* 0x0000003d04777220 */ /* 0x010fe20000410000 */
[----:B------:R-:W-:Y:S01]  /*63a0*/  LEA R109, R105, UR28, 0x2 ;  /* 0x0000001c696d7c11 */ /* 0x000fe2000f8e10ff */
[----:B--2---:R-:W-:Y:S01]  /*63b0*/  FMUL.FTZ R105, R113, R19 ;  /* 0x0000001371697220 */ /* 0x004fe20000410000 */
[----:B------:R-:W-:-:S04]  /*63c0*/  LEA R142, R107, UR28, 0x2 ;  /* 0x0000001c6b8e7c11 */ /* 0x000fc8000f8e10ff */
[----:B------:R-:W-:Y:S01]  /*63d0*/  MUFU.COS R6, R8 ;  /* 0x0000000800067308 */ /* 0x000fe20000000000 */
[----:B---3--:R-:W-:Y:S01]  /*63e0*/  FMUL.FTZ R107, R113, R140 ;  /* 0x0000008c716b7220 */ /* 0x008fe20000410000 */
[----:B------:R-:W-:Y:S01]  /*63f0*/  STS [R146+0xd80], R143 ;  /* 0x000d808f92007388 */ /* 0x000fe20000000800 */
[----:B------:R-:W-:Y:S01]  /*6400*/  FMUL.FTZ R113, R4, R62 ;  /* 0x0000003e04717220 */ /* 0x000fe20000410000 */
[----:B------:R-:W-:-:S04]  /*6410*/  R2UR UR46, R2 ;  /* 0x00000000022e72ca */ /* 0x000fc800000e0000 */
[----:B------:R-:W0:Y:S01]  /*6420*/  MUFU.SIN R8, R141 ;  /* 0x0000008d00087308 */ /* 0x000e220000000400 */
[----:B------:R-:W-:Y:S01]  /*6430*/  STS [R148+0xe00], R149 ;  /* 0x000e009594007388 */ /* 0x000fe20000000800 */
[----:B------:R-:W-:-:S06]  /*6440*/  SHF.L.U32 R2, R22, 0x5, RZ ;  /* 0x0000000516027819 */ /* 0x000fcc00000006ff */
[----:B------:R1:W-:Y:S01]  /*6450*/  MUFU.COS R136, R141 ;  /* 0x0000008d00887308 */ /* 0x0003e20000000000 */
[----:B------:R2:W-:Y:S07]  /*6460*/  STS [R109+0xe80], R14 ;  /* 0x000e800e6d007388 */ /* 0x0005ee0000000800 */
[----:B------:R-:W-:Y:S01]  /*6470*/  MUFU.SIN R188, R115 ;  /* 0x0000007300bc7308 */ /* 0x000fe20000000400 */
[----:B-1----:R-:W-:-:S07]  /*6480*/  FMUL.FTZ R141, R65, UR45 ;  /* 0x0000002d418d7c20 */ /* 0x002fce0008410000 */
[----:B------:R1:W-:Y:S01]  /*6490*/  MUFU.COS R190, R115 ;  /* 0x0000007300be7308 */ /* 0x0003e20000000000 */
[----:B------:R-:W-:Y:S01]  /*64a0*/  FMUL.RZ R157, R141, 0.15915493667125701904 ;  /* 0x3e22f9838d9d7820 */ /* 0x000fe2000040c000 */
[C---:B--2---:R-:W-:Y:S01]  /*64b0*/  FMUL.FTZ R109, R4.reuse, R65 ;  /* 0x00000041046d7220 */ /* 0x044fe20000410000 */
[----:B-1----:R-:W-:-:S05]  /*64c0*/  FMUL.FTZ R115, R4, R59 ;  /* 0x0000003b04737220 */ /* 0x002fca0000410000 */
[----:B------:R-:W1:Y:S01]  /*64d0*/  MUFU.COS R137, R10 ;  /* 0x0000000a00897308 */ /* 0x000e620000000000 */
[----:B------:R-:W-:Y:S01]  /*64e0*/  FMUL.FTZ R141, R64, UR45 ;  /* 0x0000002d408d7c20 */ /* 0x000fe20008410000 */
[----:B------:R-:W-:-:S06]  /*64f0*/  LEA.HI.SX32 R2, R2, R2, 0x1b ;  /* 0x0000000202027211 */ /* 0x000fcc00078fdaff */
[----:B------:R-:W-:Y:S08]  /*6500*/  MUFU.SIN R147, R155 ;  /* 0x0000009b00937308 */ /* 0x000ff00000000400 */
[----:B------:R-:W2:Y:S08]  /*6510*/  MUFU.COS R7, R155 ;  /* 0x0000009b00077308 */ /* 0x000eb00000000000 */
[----:B------:R-:W0:Y:S04]  /*6520*/  MUFU.EX2 R119, R119 ;  /* 0x0000007700777308 */ /* 0x000e280000000800 */
[----:B------:R-:W3:Y:S04]  /*6530*/  MUFU.EX2 R111, R111 ;  /* 0x0000006f006f7308 */ /* 0x000ee80000000800 */
[----:B------:R-:W1:Y:S04]  /*6540*/  MUFU.EX2 R115, R115 ;  /* 0x0000007300737308 */ /* 0x000e680000000800 */
[----:B------:R-:W2:Y:S04]  /*6550*/  MUFU.EX2 R140, R113 ;  /* 0x00000071008c7308 */ /* 0x000ea80000000800 */
[----:B------:R-:W-:Y:S01]  /*6560*/  MUFU.SIN R162, R157 ;  /* 0x0000009d00a27308 */ /* 0x000fe20000000400 */
[----:B------:R-:W-:Y:S01]  /*6570*/  FMUL.RZ R141, R141, 0.15915493667125701904 ;  /* 0x3e22f9838d8d7820 */ /* 0x000fe2000040c000 */
[----:B------:R-:W-:-:S06]  /*6580*/  LEA R2, R2, UR28, 0x2 ;  /* 0x0000001c02027c11 */ /* 0x000fcc000f8e10ff */
[----:B------:R-:W4:Y:S01]  /*6590*/  MUFU.COS R164, R157 ;  /* 0x0000009d00a47308 */ /* 0x000f220000000000 */
[----:B------:R3:W-:Y:S01]  /*65a0*/  STS [R142+0xf00], R13 ;  /* 0x000f000d8e007388 */ /* 0x0007e20000000800 */
[----:B0-----:R-:W-:-:S03]  /*65b0*/  FMUL.FTZ R14, R119, R8 ;  /* 0x00000008770e7220 */ /* 0x001fc60000410000 */
[----:B------:R0:W-:Y:S01]  /*65c0*/  STS [R144+0xf80], R15 ;  /* 0x000f800f90007388 */ /* 0x0001e20000000800 */
[----:B------:R-:W-:Y:S02]  /*65d0*/  NOP ;  /* 0x0000000000007918 */ /* 0x000fe40000000000 */
[----:B------:R-:W4:Y:S01]  /*65e0*/  MUFU.EX2 R109, R109 ;  /* 0x0000006d006d7308 */ /* 0x000f220000000800 */
[----:B------:R-:W5:Y:S01]  /*65f0*/  LDS R125, [R2+0x4] ;  /* 0x00000400027d7984 */ /* 0x000f620000000800 */
[----:B------:R-:W-:Y:S02]  /*6600*/  FMUL.FTZ R8, R4, R67 ;  /* 0x0000004304087220 */ /* 0x000fe40000410000 */
[----:B------:R-:W-:Y:S01]  /*6610*/  MUFU.SIN R176, R141 ;  /* 0x0000008d00b07308 */ /* 0x000fe20000000400 */
[----:B------:R-:W5:Y:S01]  /*6620*/  LDS R142, [R2+0x1c] ;  /* 0x00001c00028e7984 */ /* 0x000f620000000800 */
[C---:B---3--:R-:W-:Y:S01]  /*6630*/  FMUL.FTZ R13, R111.reuse, R9 ;  /* 0x000000096f0d7220 */ /* 0x048fe20000410000 */
[----:B------:R-:W-:-:S02]  /*6640*/  FMUL.FTZ R12, R111, R12 ;  /* 0x0000000c6f0c7220 */ /* 0x000fc40000410000 */
[----:B------:R-:W3:Y:S03]  /*6650*/  LDS R144, [R2+0xc] ;  /* 0x00000c0002907984 */ /* 0x000ee60000000800 */
[----:B------:R2:W-:Y:S01]  /*6660*/  MUFU.COS R178, R141 ;  /* 0x0000008d00b27308 */ /* 0x0005e20000000000 */
[----:B------:R-:W3:Y:S01]  /*6670*/  LDS R143, [R2+0x14] ;  /* 0x00001400028f7984 */ /* 0x000ee20000000800 */
[----:B-1----:R-:W-:-:S03]  /*6680*/  FMUL.FTZ R19, R115, R137 ;  /* 0x0000008973137220 */ /* 0x002fc60000410000 */
[----:B------:R-:W-:Y:S03]  /*6690*/  LDS R139, [R2+0x2c] ;  /* 0x00002c00028b7984 */ /* 0x000fe60000000800 */
[----:B------:R-:W1:Y:S01]  /*66a0*/  MUFU.SIN R18, R10 ;  /* 0x0000000a00127308 */ /* 0x000e620000000400 */
[----:B--2---:R-:W2:Y:S01]  /*66b0*/  LDS R141, [R2+0x24] ;  /* 0x00002400028d7984 */ /* 0x004ea20000000800 */
[----:B------:R-:W-:-:S03]  /*66c0*/  FMUL.FTZ R111, R140, R7 ;  /* 0x000000078c6f7220 */ /* 0x000fc60000410000 */
[----:B------:R-:W2:Y:S01]  /*66d0*/  LDS R135, [R2+0x34] ;  /* 0x0000340002877984 */ /* 0x000ea20000000800 */
[----:B------:R-:W-:Y:S02]  /*66e0*/  FMUL.FTZ R147, R140, R147 ;  /* 0x000000938c937220 */ /* 0x000fe40000410000 */
[----:B------:R-:W-:Y:S01]  /*66f0*/  MUFU.SIN R16, R11 ;  /* 0x0000000b00107308 */ /* 0x000fe20000000400 */
[----:B------:R-:W2:Y:S04]  /*6700*/  LDS R228, [R2+0x3c] ;  /* 0x00003c0002e47984 */ /* 0x000ea80000000800 */
[----:B------:R-:W2:Y:S03]  /*6710*/  LDS R172, [R2+0x44] ;  /* 0x0000440002ac7984 */ /* 0x000ea60000000800 */
[----:B------:R-:W-:Y:S01]  /*6720*/  MUFU.COS R17, R11 ;  /* 0x0000000b00117308 */ /* 0x000fe20000000000 */
[----:B------:R-:W2:Y:S04]  /*6730*/  LDS R131, [R2+0x4c] ;  /* 0x00004c0002837984 */ /* 0x000ea80000000800 */
[----:B------:R-:W2:Y:S04]  /*6740*/  LDS R174, [R2+0x54] ;  /* 0x0000540002ae7984 */ /* 0x000ea80000000800 */
[----:B------:R-:W2:Y:S01]  /*6750*/  LDS R129, [R2+0x5c] ;  /* 0x00005c0002817984 */ /* 0x000ea20000000800 */
[----:B------:R-:W-:Y:S03]  /*6760*/  MUFU.SIN R10, R153 ;  /* 0x00000099000a7308 */ /* 0x000fe60000000400 */
[----:B------:R-:W2:Y:S04]  /*6770*/  LDS R222, [R2+0x64] ;  /* 0x0000640002de7984 */ /* 0x000ea80000000800 */
[----:B------:R-:W2:Y:S01]  /*6780*/  LDS R220, [R2+0x6c] ;  /* 0x00006c0002dc7984 */ /* 0x000ea20000000800 */
[----:B------:R0:W-:Y:S03]  /*6790*/  MUFU.COS R11, R153 ;  /* 0x00000099000b7308 */ /* 0x0001e60000000000 */
[----:B------:R-:W2:Y:S04]  /*67a0*/  LDS R212, [R2+0x74] ;  /* 0x0000740002d47984 */ /* 0x000ea80000000800 */
[----:B------:R-:W2:Y:S01]  /*67b0*/  LDS R193, [R2+0x7c] ;  /* 0x00007c0002c17984 */ /* 0x000ea20000000800 */
[----:B------:R-:W-:Y:S01]  /*67c0*/  MUFU.SIN R171, R151 ;  /* 0x0000009700ab7308 */ /* 0x000fe20000000400 */
[----:B------:R-:W-:-:S02]  /*67d0*/  FMUL.FTZ R9, R4, R68 ;  /* 0x0000004404097220 */ /* 0x000fc40000410000 */
[----:B0-----:R-:W0:Y:S04]  /*67e0*/  LDS R153, [R2] ;  /* 0x0000000002997984 */ /* 0x001e280000000800 */
[----:B------:R-:W0:Y:S01]  /*67f0*/  LDS R155, [R2+0x18] ;  /* 0x00001800029b7984 */ /* 0x000e220000000800 */
[----:B------:R-:W5:Y:S03]  /*6800*/  MUFU.COS R173, R151 ;  /* 0x0000009700ad7308 */ /* 0x000f660000000000 */
[----:B------:R-:W0:Y:S04]  /*6810*/  LDS R168, [R2+0x8] ;  /* 0x0000080002a87984 */ /* 0x000e280000000800 */
[----:B------:R-:W0:Y:S01]  /*6820*/  LDS R157, [R2+0x10] ;  /* 0x00001000029d7984 */ /* 0x000e220000000800 */
[----:B------:R-:W5:Y:S03]  /*6830*/  MUFU.EX2 R8, R8 ;  /* 0x0000000800087308 */ /* 0x000f660000000800 */
[----:B------:R-:W0:Y:S04]  /*6840*/  LDS R145, [R2+0x20] ;  /* 0x0000200002917984 */ /* 0x000e280000000800 */
[----:B------:R-:W-:Y:S04]  /*6850*/  LDS R140, [R2+0x28] ;  /* 0x00002800028c7984 */ /* 0x000fe80000000800 */
        /* <DEDUP_REMOVED lines=9> */
[----:B------:R0:W0:Y:S01]  /*68f0*/  LDS R191, [R2+0x78] ;  /* 0x0000780002bf7984 */ /* 0x0000220000000800 */
[C---:B------:R-:W-:Y:S01]  /*6900*/  FMUL.FTZ R7, R4.reuse, R69 ;  /* 0x0000004504077220 */ /* 0x040fe20000410000 */
[C---:B----4-:R-:W-:Y:S01]  /*6910*/  FMUL.FTZ R164, R109.reuse, R164 ;  /* 0x000000a46da47220 */ /* 0x050fe20000410000 */
[----:B------:R-:W-:Y:S01]  /*6920*/  FMUL.FTZ R162, R109, R162 ;  /* 0x000000a26da27220 */ /* 0x000fe20000410000 */
[----:B------:R-:W-:Y:S01]  /*6930*/  FMUL.FTZ R109, R4, R82 ;  /* 0x00000052046d7220 */ /* 0x000fe20000410000 */
[----:B------:R-:W4:Y:S01]  /*6940*/  MUFU.EX2 R9, R9 ;  /* 0x0000000900097308 */ /* 0x000f220000000800 */
[----:B------:R-:W-:-:S03]  /*6950*/  FMUL.FTZ R113, R96, UR45 ;  /* 0x0000002d60717c20 */ /* 0x000fc60008410000 */
[----:B------:R1:W-:Y:S01]  /*6960*/  MUFU.EX2 R175, R7 ;  /* 0x0000000700af7308 */ /* 0x0003e20000000800 */
[----:B------:R-:W-:-:S03]  /*6970*/  FMUL.RZ R206, R113, 0.15915493667125701904 ;  /* 0x3e22f98371ce7820 */ /* 0x000fc6000040c000 */
[----:B------:R-:W3:Y:S01]  /*6980*/  MUFU.EX2 R109, R109 ;  /* 0x0000006d006d7308 */ /* 0x000ee20000000800 */
[C---:B-1----:R-:W-:Y:S01]  /*6990*/  FMUL.FTZ R7, R4.reuse, R56 ;  /* 0x0000003804077220 */ /* 0x042fe20000410000 */
[----:B------:R-:W-:Y:S01]  /*69a0*/  FMUL.FTZ R18, R115, R18 ;  /* 0x0000001273127220 */ /* 0x000fe20000410000 */
[C---:B------:R-:W-:Y:S01]  /*69b0*/  FMUL.FTZ R117, R4.reuse, R58 ;  /* 0x0000003a04757220 */ /* 0x040fe20000410000 */
[C---:B------:R-:W-:Y:S01]  /*69c0*/  FMUL.FTZ R121, R4.reuse, R63 ;  /* 0x0000003f04797220 */ /* 0x040fe20000410000 */
[C---:B------:R-:W-:Y:S01]  /*69d0*/  FMUL.FTZ R115, R4.reuse, R64 ;  /* 0x0000004004737220 */ /* 0x040fe20000410000 */
[----:B------:R-:W-:Y:S01]  /*69e0*/  FMUL.FTZ R113, R4, R96 ;  /* 0x0000006004717220 */ /* 0x000fe20000410000 */
[----:B------:R-:W1:Y:S01]  /*69f0*/  MUFU.EX2 R7, R7 ;  /* 0x0000000700077308 */ /* 0x000e620000000800 */
[C---:B-----5:R-:W-:Y:S01]  /*6a00*/  FMUL.FTZ R173, R8.reuse, R173 ;  /* 0x000000ad08ad7220 */ /* 0x060fe20000410000 */
[----:B------:R-:W-:Y:S01]  /*6a10*/  FMUL.FTZ R171, R8, R171 ;  /* 0x000000ab08ab7220 */ /* 0x000fe20000410000 */
[----:B------:R-:W-:Y:S01]  /*6a20*/  FMUL.FTZ R8, R4, R71 ;  /* 0x0000004704087220 */ /* 0x000fe20000410000 */
[----:B------:R-:W-:Y:S01]  /*6a30*/  MUFU.SIN R208, R206 ;  /* 0x000000ce00d07308 */ /* 0x000fe20000000400 */
[C---:B----4-:R-:W-:Y:S01]  /*6a40*/  FMUL.FTZ R182, R9.reuse, R182 ;  /* 0x000000b609b67220 */ /* 0x050fe20000410000 */
[----:B------:R-:W-:Y:S01]  /*6a50*/  FMUL.FTZ R180, R9, R180 ;  /* 0x000000b409b47220 */ /* 0x000fe20000410000 */
[----:B------:R-:W-:-:S05]  /*6a60*/  UIADD3 UR32, UPT, UPT, UR32, UR8, URZ ;  /* 0x0000000820207290 */ /* 0x000fca000fffe0ff */
[----:B------:R-:W4:Y:S01]  /*6a70*/  MUFU.COS R206, R206 ;  /* 0x000000ce00ce7308 */ /* 0x000f220000000000 */
[----:B------:R-:W-:Y:S01]  /*6a80*/  FMUL.FTZ R15, R119, R136 ;  /* 0x00000088770f7220 */ /* 0x000fe20000410000 */
[C---:B---3--:R-:W-:Y:S01]  /*6a90*/  FMUL.FTZ R190, R109.reuse, R190 ;  /* 0x000000be6dbe7220 */ /* 0x048fe20000410000 */
[----:B------:R-:W-:-:S05]  /*6aa0*/  FMUL.FTZ R188, R109, R188 ;  /* 0x000000bc6dbc7220 */ /* 0x000fca0000410000 */
[----:B------:R-:W3:Y:S04]  /*6ab0*/  MUFU.EX2 R117, R117 ;  /* 0x0000007500757308 */ /* 0x000ee80000000800 */
[----:B------:R-:W5:Y:S04]  /*6ac0*/  MUFU.EX2 R121, R121 ;  /* 0x0000007900797308 */ /* 0x000f680000000800 */
[----:B------:R-:W2:Y:S04]  /*6ad0*/  MUFU.EX2 R115, R115 ;  /* 0x0000007300737308 */ /* 0x000ea80000000800 */
[----:B------:R-:W0:Y:S04]  /*6ae0*/  MUFU.EX2 R9, R8 ;  /* 0x0000000800097308 */ /* 0x000e280000000800 */
[----:B------:R-:W4:Y:S01]  /*6af0*/  MUFU.EX2 R113, R113 ;  /* 0x0000007100717308 */ /* 0x000f220000000800 */
[----:B------:R-:W-:-:S02]  /*6b00*/  ISETP.NE.AND P2, PT, R138, RZ, PT ;  /* 0x000000ff8a00720c */ /* 0x000fc40003f45270 */
[C---:B------:R-:W-:Y:S02]  /*6b10*/  IADD3 R109, PT, PT, R138.reuse, 0x200, RZ ;  /* 0x000002008a6d7810 */ /* 0x040fe40007ffe0ff */
[----:B------:R-:W-:Y:S02]  /*6b20*/  MOV R136, UR32 ;  /* 0x0000002000887c02 */ /* 0x000fe40008000f00 */
[----:B------:R-:W-:Y:S01]  /*6b30*/  R2UR UR47, R3 ;  /* 0x00000000032f72ca */ /* 0x000fe200000e0000 */
[----:B-1----:R-:W-:Y:S01]  /*6b40*/  FMUL.FTZ R4, R7, R6 ;  /* 0x0000000607047220 */ /* 0x002fe20000410000 */
[----:B------:R-:W-:Y:S02]  /*6b50*/  ISETP.NE.AND P3, PT, R138, 0x1f, PT ;  /* 0x0000001f8a00780c */ /* 0x000fe40003f65270 */
[----:B------:R-:W-:Y:S01]  /*6b60*/  SEL R6, R136, R109, !P2 ;  /* 0x0000006d88067207 */ /* 0x000fe20005000000 */
[----:B------:R-:W-:Y:S01]  /*6b70*/  FMUL.FTZ R177, R175, R152 ;  /* 0x00000098afb17220 */ /* 0x000fe20000410000 */
[----:B------:R-:W-:Y:S01]  /*6b80*/  FMUL.FTZ R5, R7, R5 ;  /* 0x0000000507057220 */ /* 0x000fe20000410000 */
[C---:B---3--:R-:W-:Y:S01]  /*6b90*/  FMUL.FTZ R17, R117.reuse, R17 ;  /* 0x0000001175117220 */ /* 0x048fe20000410000 */
[----:B------:R-:W-:Y:S01]  /*6ba0*/  LEA R6, R6, UR28, 0x3 ;  /* 0x0000001c06067c11 */ /* 0x000fe2000f8e18ff */
[----:B------:R-:W-:Y:S01]  /*6bb0*/  FMUL.FTZ R16, R117, R16 ;  /* 0x0000001075107220 */ /* 0x000fe20000410000 */
[C---:B-----5:R-:W-:Y:S01]  /*6bc0*/  FMUL.FTZ R11, R121.reuse, R11 ;  /* 0x0000000b790b7220 */ /* 0x060fe20000410000 */
[----:B------:R-:W-:Y:S01]  /*6bd0*/  FMUL.FTZ R10, R121, R10 ;  /* 0x0000000a790a7220 */ /* 0x000fe20000410000 */
[C---:B--2---:R-:W-:Y:S01]  /*6be0*/  FMUL.FTZ R178, R115.reuse, R178 ;  /* 0x000000b273b27220 */ /* 0x044fe20000410000 */
[----:B------:R-:W-:Y:S01]  /*6bf0*/  FMUL.FTZ R176, R115, R176 ;  /* 0x000000b073b07220 */ /* 0x000fe20000410000 */
[----:B------:R-:W-:Y:S01]  /*6c00*/  FMUL.FTZ R175, R175, R154 ;  /* 0x0000009aafaf7220 */ /* 0x000fe20000410000 */
[C---:B0-----:R-:W-:Y:S01]  /*6c10*/  FMUL.FTZ R198, R9.reuse, R198 ;  /* 0x000000c609c67220 */ /* 0x041fe20000410000 */
        /* <DEDUP_REMOVED lines=64> */
.L_x_12806:
[----:B------:R-:W-:-:S06]  /*7020*/  LEA R8, R138, UR28, 0x3 ;  /* 0x0000001c8a087c11 */ /* 0x000fcc000f8e18ff */
[----:B------:R-:W0:Y:S02]  /*7030*/  LDS.64 R8, [R8+0x3558] ;  /* 0x0035580008087984 */ /* 0x000e240000000a00 */
.L_x_12807:
[----:B------:R-:W-:Y:S05]  /*7040*/  BSYNC.RECONVERGENT B0 ;  /* 0x0000000000007941 */ /* 0x000fea0003800200 */
.L_x_12805:
[----:B------:R-:W-:Y:S01]  /*7050*/  FMUL.FTZ R158, R41, R56 ;  /* 0x00000038299e7220 */ /* 0x000fe20000410000 */
[----:B------:R-:W-:Y:S01]  /*7060*/  FMUL.FTZ R6, RZ, R105 ;  /* 0x00000069ff067220 */ /* 0x000fe20000410000 */
[----:B------:R-:W2:Y:S01]  /*7070*/  @P0 LDC R159, c[0x0][0x38c] ;  /* 0x0000e300ff9f0b82 */ /* 0x000ea20000000800 */
[----:B------:R-:W-:Y:S01]  /*7080*/  MOV R148, UR11 ;  /* 0x0000000b00947c02 */ /* 0x000fe20008000f00 */
[-C--:B------:R-:W-:Y:S01]  /*7090*/  FMUL.FTZ R2, R105, R158.reuse ;  /* 0x0000009e69027220 */ /* 0x080fe20000410000 */
[----:B------:R-:W-:-:S03]  /*70a0*/  FFMA.FTZ R3, R107, R158, -R6 ;  /* 0x0000009e6b037223 */ /* 0x000fc60000010806 */
[----:B------:R-:W-:Y:S01]  /*70b0*/  FFMA.FTZ R2, RZ, R107, R2 ;  /* 0x0000006bff027223 */ /* 0x000fe20000010002 */
[----:B------:R-:W-:Y:S01]  /*70c0*/  FFMA.FTZ R6, R40, R57, R3 ;  /* 0x0000003928067223 */ /* 0x000fe20000010003 */
[CC--:B------:R-:W-:Y:S02]  /*70d0*/  FMUL.FTZ R3, R5.reuse, R105.reuse ;  /* 0x0000006905037220 */ /* 0x0c0fe40000410000 */
[----:B------:R-:W-:Y:S01]  /*70e0*/  FADD.FTZ R7, RZ, R2 ;  /* 0x00000002ff077221 */ /* 0x000fe20000010000 */
[----:B------:R-:W-:Y:S01]  /*70f0*/  FMUL.FTZ R2, R4, R105 ;  /* 0x0000006904027220 */ /* 0x000fe20000410000 */
[-C--:B------:R-:W-:Y:S01]  /*7100*/  FMUL.FTZ R136, R18, R6.reuse ;  /* 0x0000000612887220 */ /* 0x080fe20000410000 */
[----:B------:R-:W-:Y:S01]  /*7110*/  FFMA.FTZ R3, R4, R107, -R3 ;  /* 0x0000006b04037223 */ /* 0x000fe20000010803 */
[C---:B------:R-:W-:Y:S01]  /*7120*/  FMUL.FTZ R149, R18.reuse, R7 ;  /* 0x0000000712957220 */ /* 0x040fe20000410000 */
        /* <DEDUP_REMOVED lines=17> */
[----:B------:R-:W-:Y:S01]  /*7240*/  FFMA.FTZ R138, R43, R58, R138 ;  /* 0x0000003a2b8a7223 */ /* 0x000fe2000001008a */
[C---:B------:R-:W-:Y:S01]  /*7250*/  FMUL.FTZ R7, R14.reuse, R3 ;  /* 0x000000030e077220 */ /* 0x040fe20000410000 */
[----:B------:R-:W-:Y:S01]  /*7260*/  FADD.FTZ R151, RZ, R151 ;  /* 0x00000097ff977221 */ /* 0x000fe20000010000 */
[C---:B------:R-:W-:Y:S01]  /*7270*/  FMUL.FTZ R6, R14.reuse, R2 ;  /* 0x000000020e067220 */ /* 0x040fe20000410000 */
[C---:B------:R-:W-:Y:S01]  /*7280*/  FMUL.FTZ R136, R14.reuse, R138 ;  /* 0x0000008a0e887220 */ /* 0x040fe20000410000 */
[C---:B------:R-:W-:Y:S01]  /*7290*/  FFMA.FTZ R7, R15.reuse, R2, R7 ;  /* 0x000000020f077223 */ /* 0x040fe20000010007 */
[----:B------:R-:W-:Y:S01]  /*72a0*/  FMUL.FTZ R149, R14, R151 ;  /* 0x000000970e957220 */ /* 0x000fe20000410000 */
[C---:B------:R-:W-:Y:S01]  /*72b0*/  FFMA.FTZ R6, R15.reuse, R3, -R6 ;  /* 0x000000030f067223 */ /* 0x040fe20000010806 */
[C---:B------:R-:W-:Y:S01]  /*72c0*/  FFMA.FTZ R136, R15.reuse, R151, R136 ;  /* 0x000000970f887223 */ /* 0x040fe20000010088 */
[----:B------:R-:W-:Y:S01]  /*72d0*/  FMUL.FTZ R2, R12, R7 ;  /* 0x000000070c027220 */ /* 0x000fe20000410000 */
[----:B------:R-:W-:-:S02]  /*72e0*/  FFMA.FTZ R149, R15, R138, -R149 ;  /* 0x0000008a0f957223 */ /* 0x000fc40000010895 */
[----:B------:R-:W-:Y:S01]  /*72f0*/  FADD.FTZ R136, RZ, R136 ;  /* 0x00000088ff887221 */ /* 0x000fe20000010000 */
[CC--:B------:R-:W-:Y:S01]  /*7300*/  FFMA.FTZ R3, R13.reuse, R6.reuse, -R2 ;  /* 0x000000060d037223 */ /* 0x0c0fe20000010802 */
[----:B------:R-:W-:Y:S01]  /*7310*/  FFMA.FTZ R149, R44, R61, R149 ;  /* 0x0000003d2c957223 */ /* 0x000fe20000010095 */
[C---:B------:R-:W-:Y:S01]  /*7320*/  FMUL.FTZ R6, R12.reuse, R6 ;  /* 0x000000060c067220 */ /* 0x040fe20000410000 */
[CC--:B------:R-:W-:Y:S02]  /*7330*/  FMUL.FTZ R2, R12.reuse, R136.reuse ;  /* 0x000000880c027220 */ /* 0x0c0fe40000410000 */
[----:B------:R-:W-:Y:S01]  /*7340*/  FMUL.FTZ R151, R12, R149 ;  /* 0x000000950c977220 */ /* 0x000fe20000410000 */
[C---:B------:R-:W-:Y:S01]  /*7350*/  FFMA.FTZ R6, R13.reuse, R7, R6 ;  /* 0x000000070d067223 */ /* 0x040fe20000010006 */
[C---:B------:R-:W-:Y:S01]  /*7360*/  FFMA.FTZ R138, R13.reuse, R149, -R2 ;  /* 0x000000950d8a7223 */ /* 0x040fe20000010802 */
[----:B------:R-:W-:Y:S01]  /*7370*/  @P0 IADD3 R2, PT, PT, R148, -0x2, RZ ;  /* 0xfffffffe94020810 */ /* 0x000fe20007ffe0ff */
[----:B------:R-:W-:Y:S01]  /*7380*/  FFMA.FTZ R151, R13, R136, R151 ;  /* 0x000000880d977223 */ /* 0x000fe20000010097 */
[C---:B------:R-:W-:Y:S01]  /*7390*/  FMUL.FTZ R136, R10.reuse, R6 ;  /* 0x000000060a887220 */ /* 0x040fe20000410000 */
[CC--:B------:R-:W-:Y:S01]  /*73a0*/  FMUL.FTZ R7, R10.reuse, R3.reuse ;  /* 0x000000030a077220 */ /* 0x0c0fe20000410000 */
[----:B------:R-:W-:Y:S01]  /*73b0*/  FFMA.FTZ R138, R45, R60, R138 ;  /* 0x0000003c2d8a7223 */ /* 0x000fe2000001008a */
[----:B------:R-:W-:Y:S01]  /*73c0*/  FADD.FTZ R151, RZ, R151 ;  /* 0x00000097ff977221 */ /* 0x000fe20000010000 */
[C---:B------:R-:W-:Y:S01]  /*73d0*/  FFMA.FTZ R136, R11.reuse, R3, -R136 ;  /* 0x000000030b887223 */ /* 0x040fe20000010888 */
[----:B------:R-:W-:Y:S01]  /*73e0*/  FFMA.FTZ R148, R11, R6, R7 ;  /* 0x000000060b947223 */ /* 0x000fe20000010007 */
[----:B------:R-:W-:Y:S01]  /*73f0*/  FMUL.FTZ R150, R10, R138 ;  /* 0x0000008a0a967220 */ /* 0x000fe20000410000 */
[----:B--2---:R-:W-:-:S02]  /*7400*/  @P0 IMAD R6, R2, R159, UR8 ;  /* 0x0000000802060e24 */ /* 0x004fc4000f8e029f */
[----:B------:R-:W-:Y:S01]  /*7410*/  FMUL.FTZ R2, R147, R136 ;  /* 0x0000008893027220 */ /* 0x000fe20000410000 */
[----:B------:R-:W-:Y:S02]  /*7420*/  HFMA2 R7, -RZ, RZ, 0, 9.5367431640625e-07 ;  /* 0x00000010ff077431 */ /* 0x000fe400000001ff */
[-C--:B------:R-:W-:Y:S01]  /*7430*/  FMUL.FTZ R149, R10, R151.reuse ;  /* 0x000000970a957220 */ /* 0x080fe20000410000 */
[----:B------:R-:W-:Y:S01]  /*7440*/  FFMA.FTZ R150, R11, R151, R150 ;  /* 0x000000970b967223 */ /* 0x000fe20000010096 */
[----:B------:R-:W-:Y:S01]  /*7450*/  FFMA.FTZ R151, R111, R148, R2 ;  /* 0x000000946f977223 */ /* 0x000fe20000010002 */
[----:B------:R-:W-:Y:S01]  /*7460*/  CS2R R2, SRZ ;  /* 0x0000000000027805 */ /* 0x000fe2000001ff00 */
[----:B------:R-:W-:-:S04]  /*7470*/  @P0 IMAD.WIDE R6, R6, R7, UR4 ;  /* 0x0000000406060e25 */ /* 0x000fc8000f8e0207 */
[----:B------:R-:W-:Y:S01]  /*7480*/  FFMA.FTZ R149, R11, R138, -R149 ;  /* 0x0000008a0b957223 */ /* 0x000fe20000010895 */
[----:B------:R-:W-:Y:S01]  /*7490*/  FMUL.FTZ R148, R147, R148 ;  /* 0x0000009493947220 */ /* 0x000fe20000410000 */
[----:B------:R-:W-:Y:S01]  /*74a0*/  FADD.FTZ R150, RZ, R150 ;  /* 0x00000096ff967221 */ /* 0x000fe20000010000 */
[----:B------:R-:W-:Y:S01]  /*74b0*/  FMUL.FTZ R161, R162, R151 ;  /* 0x00000097a2a17220 */ /* 0x000fe20000410000 */
[----:B------:R2:W3:Y:S01]  /*74c0*/  @P0 LDG.E.64 R2, desc[UR30][R6.64+0x8] ;  /* 0x0000081e06020981 */ /* 0x0004e2000c1e1b00 */
[----:B------:R-:W-:Y:S01]  /*74d0*/  FFMA.FTZ R138, R46, R63, R149 ;  /* 0x0000003f2e8a7223 */ /* 0x000fe20000010095 */
[----:B------:R-:W-:-:S03]  /*74e0*/  FFMA.FTZ R149, R111, R136, -R148 ;  /* 0x000000886f957223 */ /* 0x000fc60000010894 */
[----:B------:R-:W-:-:S04]  /*74f0*/  FMUL.FTZ R159, R147, R138 ;  /* 0x0000008a939f7220 */ /* 0x000fc80000410000 */
[-C--:B------:R-:W-:Y:S01]  /*7500*/  FFMA.FTZ R159, R111, R150.reuse, R159 ;  /* 0x000000966f9f7223 */ /* 0x080fe2000001009f */
[----:B------:R-:W-:Y:S01]  /*7510*/  FMUL.FTZ R150, R147, R150 ;  /* 0x0000009693967220 */ /* 0x000fe20000410000 */
[-C--:B------:R-:W-:Y:S02]  /*7520*/  FMUL.FTZ R136, R162, R149.reuse ;  /* 0x00000095a2887220 */ /* 0x080fe40000410000 */
[----:B------:R-:W-:Y:S01]  /*7530*/  FADD.FTZ R159, RZ, R159 ;  /* 0x0000009fff9f7221 */ /* 0x000fe20000010000 */
[----:B------:R-:W-:Y:S01]  /*7540*/  FFMA.FTZ R150, R111, R138, -R150 ;  /* 0x0000008a6f967223 */ /* 0x000fe20000010896 */
[C---:B------:R-:W-:Y:S01]  /*7550*/  FFMA.FTZ R161, R164.reuse, R149, -R161 ;  /* 0x00000095a4a17223 */ /* 0x040fe200000108a1 */
[----:B------:R-:W-:Y:S01]  /*7560*/  FFMA.FTZ R151, R164, R151, R136 ;  /* 0x00000097a4977223 */ /* 0x000fe20000010088 */
[----:B------:R-:W-:Y:S01]  /*7570*/  FMUL.FTZ R163, R162, R159 ;  /* 0x0000009fa2a37220 */ /* 0x000fe20000410000 */
[----:B------:R-:W-:Y:S02]  /*7580*/  FFMA.FTZ R149, R47, R62, R150 ;  /* 0x0000003e2f957223 */ /* 0x000fe40000010096 */
[----:B------:R-:W-:-:S02]  /*7590*/  FMUL.FTZ R138, R176, R151 ;  /* 0x00000097b08a7220 */ /* 0x000fc40000410000 */
[-C--:B------:R-:W-:Y:S01]  /*75a0*/  FMUL.FTZ R136, R162, R149.reuse ;  /* 0x00000095a2887220 */ /* 0x080fe20000410000 */
[----:B------:R-:W-:Y:S01]  /*75b0*/  FFMA.FTZ R163, R164, R149, -R163 ;  /* 0x00000095a4a37223 */ /* 0x000fe200000108a3 */
[-C--:B------:R-:W-:Y:S01]  /*75c0*/  FMUL.FTZ R165, R176, R161.reuse ;  /* 0x000000a1b0a57220 */ /* 0x080fe20000410000 */
[----:B------:R-:W-:Y:S01]  /*75d0*/  FFMA.FTZ R138, R178, R161, -R138 ;  /* 0x000000a1b28a7223 */ /* 0x000fe2000001088a */
[----:B------:R-:W-:Y:S01]  /*75e0*/  FFMA.FTZ R136, R164, R159, R136 ;  /* 0x0000009fa4887223 */ /* 0x000fe20000010088 */
[----:B------:R-:W-:Y:S01]  /*75f0*/  FFMA.FTZ R163, R48, R65, R163 ;  /* 0x0000004130a37223 */ /* 0x000fe200000100a3 */
[----:B--2---:R-:W-:Y:S01]  /*7600*/  FFMA.FTZ R6, R178, R151, R165 ;  /* 0x00000097b2067223 */ /* 0x004fe200000100a5 */
[C---:B------:R-:W-:Y:S01]  /*7610*/  FMUL.FTZ R159, R171.reuse, R138 ;  /* 0x0000008aab9f7220 */ /* 0x040fe20000410000 */
[----:B------:R-:W-:Y:S01]  /*7620*/  FADD.FTZ R7, RZ, R136 ;  /* 0x00000088ff077221 */ /* 0x000fe20000010000 */
[C---:B------:R-:W-:Y:S01]  /*7630*/  FMUL.FTZ R149, R176.reuse, R163 ;  /* 0x000000a3b0957220 */ /* 0x040fe20000410000 */
[-C--:B------:R-:W-:Y:S01]  /*7640*/  FMUL.FTZ R148, R171, R6.reuse ;  /* 0x00000006ab947220 */ /* 0x080fe20000410000 */
[C---:B------:R-:W-:Y:S01]  /*7650*/  FFMA.FTZ R159, R173.reuse, R6, R159 ;  /* 0x00000006ad9f7223 */ /* 0x040fe2000001009f */
[-C--:B------:R-:W-:Y:S01]  /*7660*/  FMUL.FTZ R6, R176, R7.reuse ;  /* 0x00000007b0067220 */ /* 0x080fe20000410000 */
[----:B------:R-:W-:Y:S01]  /*7670*/  FFMA.FTZ R149, R178, R7, R149 ;  /* 0x00000007b2957223 */ /* 0x000fe20000010095 */
[----:B------:R-:W-:Y:S01]  /*7680*/  FFMA.FTZ R151, R173, R138, -R148 ;  /* 0x0000008aad977223 */ /* 0x000fe20000010894 */
[----:B------:R-:W-:Y:S01]  /*7690*/  FMUL.FTZ R138, R180, R159 ;  /* 0x0000009fb48a7220 */ /* 0x000fe20000410000 */
[----:B------:R-:W-:Y:S01]  /*76a0*/  FFMA.FTZ R6, R178, R163, -R6 ;  /* 0x000000a3b2067223 */ /* 0x000fe20000010806 */
[----:B------:R-:W-:-:S02]  /*76b0*/  FADD.FTZ R136, RZ, R149 ;  /* 0x00000095ff887221 */ /* 0x000fc40000010000 */
[-C--:B------:R-:W-:Y:S01]  /*76c0*/  FFMA.FTZ R148, R182, R151.reuse, -R138 ;  /* 0x00000097b6947223 */ /* 0x080fe2000001088a */
[----:B------:R-:W-:Y:S01]  /*76d0*/  FFMA.FTZ R6, R49, R64, R6 ;  /* 0x0000004031067223 */ /* 0x000fe20000010006 */
[C---:B------:R-:W-:Y:S01]  /*76e0*/  FMUL.FTZ R138, R171.reuse, R136 ;  /* 0x00000088ab8a7220 */ /* 0x040fe20000410000 */
[----:B------:R-:W-:Y:S02]  /*76f0*/  FMUL.FTZ R161, R180, R151 ;  /* 0x00000097b4a17220 */ /* 0x000fe40000410000 */
[-C--:B------:R-:W-:Y:S01]  /*7700*/  FMUL.FTZ R149, R171, R6.reuse ;  /* 0x00000006ab957220 */ /* 0x080fe20000410000 */
[----:B------:R-:W-:Y:S01]  /*7710*/  FFMA.FTZ R7, R173, R6, -R138 ;  /* 0x00000006ad077223 */ /* 0x000fe2000001088a */
[----:B------:R-:W-:Y:S01]  /*7720*/  FFMA.FTZ R150, R182, R159, R161 ;  /* 0x0000009fb6967223 */ /* 0x000fe200000100a1 */
[----:B------:R-:W-:Y:S01]  /*7730*/  FMUL.FTZ R151, R175, R148 ;  /* 0x00000094af977220 */ /* 0x000fe20000410000 */
[----:B------:R-:W-:Y:S01]  /*7740*/  FFMA.FTZ R149, R173, R136, R149 ;  /* 0x00000088ad957223 */ /* 0x000fe20000010095 */
[----:B------:R-:W-:Y:S01]  /*7750*/  FFMA.FTZ R7, R50, R67, R7 ;  /* 0x0000004332077223 */ /* 0x000fe20000010007 */
[----:B01----:R-:W-:Y:S01]  /*7760*/  FMUL.FTZ R197, R206, R9 ;  /* 0x00000009cec57220 */ /* 0x003fe20000410000 */
[-C--:B------:R-:W-:Y:S01]  /*7770*/  FFMA.FTZ R161, R177, R150.reuse, R151 ;  /* 0x00000096b1a17223 */ /* 0x080fe20000010097 */
[----:B------:R-:W-:Y:S01]  /*7780*/  FADD.FTZ R149, RZ, R149 ;  /* 0x00000095ff957221 */ /* 0x000fe20000010000 */
[----:B------:R-:W-:Y:S01]  /*7790*/  FMUL.FTZ R151, R180, R7 ;  /* 0x00000007b4977220 */ /* 0x000fe20000410000 */
[----:B------:R-:W-:Y:S01]  /*77a0*/  FMUL.FTZ R152, R175, R150 ;  /* 0x00000096af987220 */ /* 0x000fe20000410000 */
[C---:B------:R-:W-:Y:S01]  /*77b0*/  FMUL.FTZ R165, R208.reuse, R9 ;  /* 0x00000009d0a57220 */ /* 0x040fe20000410000 */
[----:B------:R-:W-:Y:S01]  /*77c0*/  FFMA.FTZ R197, -R208, R8, -R197 ;  /* 0x00000008d0c57223 */ /* 0x000fe200000109c5 */
[-C--:B------:R-:W-:Y:S01]  /*77d0*/  FFMA.FTZ R151, R182, R149.reuse, R151 ;  /* 0x00000095b6977223 */ /* 0x080fe20000010097 */
[----:B------:R-:W-:Y:S01]  /*77e0*/  FMUL.FTZ R149, R180, R149 ;  /* 0x00000095b4957220 */ /* 0x000fe20000410000 */
[----:B------:R-:W-:Y:S01]  /*77f0*/  FFMA.FTZ R159, R177, R148, -R152 ;  /* 0x00000094b19f7223 */ /* 0x000fe20000010898 */
[----:B------:R-:W-:Y:S01]  /*7800*/  FMUL.FTZ R163, R188, R161 ;  /* 0x000000a1bca37220 */ /* 0x000fe20000410000 */
[----:B------:R-:W-:Y:S01]  /*7810*/  FFMA.FTZ R165, R206, R8, -R165 ;  /* 0x00000008cea57223 */ /* 0x000fe200000108a5 */
[----:B------:R-:W-:Y:S01]  /*7820*/  FMUL.FTZ R199, R200, R197 ;  /* 0x000000c5c8c77220 */ /* 0x000fe20000410000 */
[----:B------:R-:W-:Y:S01]  /*7830*/  FFMA.FTZ R6, R182, R7, -R149 ;  /* 0x00000007b6067223 */ /* 0x000fe20000010895 */
[----:B------:R-:W-:Y:S01]  /*7840*/  FADD.FTZ R136, RZ, R151 ;  /* 0x00000097ff887221 */ /* 0x000fe20000010000 */
[-C--:B------:R-:W-:Y:S01]  /*7850*/  FFMA.FTZ R163, R190, R159.reuse, -R163 ;  /* 0x0000009fbea37223 */ /* 0x080fe200000108a3 */
[----:B------:R-:W-:Y:S01]  /*7860*/  FMUL.FTZ R159, R188, R159 ;  /* 0x0000009fbc9f7220 */ /* 0x000fe20000410000 */
[-C--:B------:R-:W-:Y:S01]  /*7870*/  FFMA.FTZ R199, R198, R165.reuse, R199 ;  /* 0x000000a5c6c77223 */ /* 0x080fe200000100c7 */
[----:B------:R-:W-:Y:S01]  /*7880*/  FMUL.FTZ R165, R200, R165 ;  /* 0x000000a5c8a57220 */ /* 0x000fe20000410000 */
[----:B------:R-:W-:Y:S01]  /*7890*/  FFMA.FTZ R6, R51, R68, R6 ;  /* 0x0000004433067223 */ /* 0x000fe20000010006 */
[C---:B------:R-:W-:Y:S01]  /*78a0*/  FMUL.FTZ R138, R175.reuse, R136 ;  /* 0x00000088af8a7220 */ /* 0x040fe20000410000 */
[----:B------:R-:W-:Y:S01]  /*78b0*/  FFMA.FTZ R159, R190, R161, R159 ;  /* 0x000000a1be9f7223 */ /* 0x000fe2000001009f */
[----:B------:R-:W-:Y:S01]  /*78c0*/  FFMA.FTZ R165, R198, R197, -R165 ;  /* 0x000000c5c6a57223 */ /* 0x000fe200000108a5 */
[-C--:B------:R-:W-:Y:S01]  /*78d0*/  FMUL.FTZ R149, R175, R6.reuse ;  /* 0x00000006af957220 */ /* 0x080fe20000410000 */
[C---:B------:R-:W-:Y:S01]  /*78e0*/  FFMA.FTZ R7, R177.reuse, R6, -R138 ;  /* 0x00000006b1077223 */ /* 0x040fe2000001088a */
[----:B------:R-:W-:Y:S01]  /*78f0*/  FMUL.FTZ R148, R200, R159 ;  /* 0x0000009fc8947220 */ /* 0x000fe20000410000 */
[----:B------:R-:W-:Y:S01]  /*7900*/  FMUL.FTZ R151, R188, R165 ;  /* 0x000000a5bc977220 */ /* 0x000fe20000410000 */
[----:B------:R-:W-:Y:S01]  /*7910*/  FFMA.FTZ R149, R177, R136, R149 ;  /* 0x00000088b1957223 */ /* 0x000fe20000010095 */
[----:B------:R-:W-:Y:S01]  /*7920*/  FFMA.FTZ R7, R52, R69, R7 ;  /* 0x0000004534077223 */ /* 0x000fe20000010007 */
[-C--:B------:R-:W-:Y:S01]  /*7930*/  FFMA.FTZ R161, R198, R163.reuse, -R148 ;  /* 0x000000a3c6a17223 */ /* 0x080fe20000010894 */
[----:B------:R-:W-:Y:S01]  /*7940*/  FMUL.FTZ R163, R200, R163 ;  /* 0x000000a3c8a37220 */ /* 0x000fe20000410000 */
[----:B------:R-:W-:Y:S01]  /*7950*/  FFMA.FTZ R156, R190, R199, R151 ;  /* 0x000000c7be9c7223 */ /* 0x000fe20000010097 */
[----:B------:R-:W-:Y:S01]  /*7960*/  FADD.FTZ R149, RZ, R149 ;  /* 0x00000095ff957221 */ /* 0x000fe20000010000 */
[----:B------:R-:W-:Y:S01]  /*7970*/  FMUL.FTZ R151, R188, R7 ;  /* 0x00000007bc977220 */ /* 0x000fe20000410000 */
[----:B------:R-:W-:Y:S01]  /*7980*/  FFMA.FTZ R163, R198, R159, R163 ;  /* 0x0000009fc6a37223 */ /* 0x000fe200000100a3 */
[C---:B------:R-:W-:Y:S01]  /*7990*/  FMUL.FTZ R136, R188.reuse, R199 ;  /* 0x000000c7bc887220 */ /* 0x040fe20000410000 */
[-C--:B------:R-:W-:Y:S01]  /*79a0*/  FMUL.FTZ R6, R188, R149.reuse ;  /* 0x00000095bc067220 */ /* 0x080fe20000410000 */
[----:B------:R-:W-:Y:S01]  /*79b0*/  FFMA.FTZ R151, R190, R149, R151 ;  /* 0x00000095be977223 */ /* 0x000fe20000010097 */
[----:B------:R-:W-:Y:S01]  /*79c0*/  FMUL.FTZ R159, R208, R163 ;  /* 0x000000a3d09f7220 */ /* 0x000fe20000410000 */
[C---:B------:R-:W-:Y:S01]  /*79d0*/  FFMA.FTZ R166, R190.reuse, R165, -R136 ;  /* 0x000000a5bea67223 */ /* 0x040fe20000010888 */
[----:B------:R-:W-:Y:S01]  /*79e0*/  FFMA.FTZ R136, R190, R7, -R6 ;  /* 0x00000007be887223 */ /* 0x000fe20000010806 */
[----:B------:R-:W-:Y:S01]  /*79f0*/  FADD.FTZ R151, RZ, R151 ;  /* 0x00000097ff977221 */ /* 0x000fe20000010000 */
[----:B------:R-:W-:Y:S01]  /*7a00*/  FFMA.FTZ R6, R206, R161, -R159 ;  /* 0x000000a1ce067223 */ /* 0x000fe2000001089f */
[----:B------:R-:W-:Y:S01]  /*7a10*/  FMUL.FTZ R218, R193, UR47 ;  /* 0x0000002fc1da7c20 */ /* 0x000fe20008410000 */
[----:B------:R-:W-:Y:S01]  /*7a20*/  FFMA.FTZ R149, R53, R82, R136 ;  /* 0x0000005235957223 */ /* 0x000fe20000010088 */
[----:B------:R-:W-:-:S02]  /*7a30*/  FMUL.FTZ R159, R200, R151 ;  /* 0x00000097c89f7220 */ /* 0x000fc40000410000 */
[----:B------:R-:W-:Y:S01]  /*7a40*/  FFMA.FTZ R218, R191, UR46, -R218 ;  /* 0x0000002ebfda7c23 */ /* 0x000fe200080108da */
[-C--:B------:R-:W-:Y:S01]  /*7a50*/  FMUL.FTZ R136, R200, R149.reuse ;  /* 0x00000095c8887220 */ /* 0x080fe20000410000 */
[----:B------:R-:W-:Y:S01]  /*7a60*/  FFMA.FTZ R159, R198, R149, -R159 ;  /* 0x00000095c69f7223 */ /* 0x000fe2000001089f */
[C---:B------:R-:W-:Y:S01]  /*7a70*/  FMUL.FTZ R7, R208.reuse, R161 ;  /* 0x000000a1d0077220 */ /* 0x040fe20000410000 */
[----:B------:R-:W-:Y:S01]  /*7a80*/  FMUL.FTZ R149, R208, R195 ;  /* 0x000000c3d0957220 */ /* 0x000fe20000410000 */
[----:B------:R-:W-:Y:S01]  /*7a90*/  FMUL.FTZ R161, R103, R218 ;  /* 0x000000da67a17220 */ /* 0x000fe20000410000 */
[----:B------:R-:W-:Y:S01]  /*7aa0*/  FFMA.FTZ R136, R198, R151, R136 ;  /* 0x00000097c6887223 */ /* 0x000fe20000010088 */
[----:B------:R-:W-:Y:S01]  /*7ab0*/  FFMA.FTZ R159, R54, R71, R159 ;  /* 0x00000047369f7223 */ /* 0x000fe2000001009f */
[----:B------:R-:W-:Y:S01]  /*7ac0*/  FFMA.FTZ R7, R206, R163, R7 ;  /* 0x000000a3ce077223 */ /* 0x000fe20000010007 */
[----:B------:R-:W-:Y:S01]  /*7ad0*/  FMUL.FTZ R163, R212, UR47 ;  /* 0x0000002fd4a37c20 */ /* 0x000fe20008410000 */
[----:B------:R-:W-:Y:S01]  /*7ae0*/  FFMA.FTZ R138, R206, R161, R149 ;  /* 0x000000a1ce8a7223 */ /* 0x000fe20000010095 */
[----:B------:R-:W-:Y:S01]  /*7af0*/  FADD.FTZ R149, RZ, R136 ;  /* 0x00000088ff957221 */ /* 0x000fe20000010000 */
[----:B------:R-:W-:Y:S01]  /*7b00*/  FMUL.FTZ R151, R208, R159 ;  /* 0x0000009fd0977220 */ /* 0x000fe20000410000 */
[----:B------:R-:W-:Y:S01]  /*7b10*/  FFMA.FTZ R210, R216, UR46, -R163 ;  /* 0x0000002ed8d27c23 */ /* 0x000fe200080108a3 */
[C---:B------:R-:W-:Y:S01]  /*7b20*/  FMUL.FTZ R148, R208.reuse, R161 ;  /* 0x000000a1d0947220 */ /* 0x040fe20000410000 */
[-C--:B------:R-:W-:Y:S01]  /*7b30*/  FMUL.FTZ R136, R208, R149.reuse ;  /* 0x00000095d0887220 */ /* 0x080fe20000410000 */
[C---:B------:R-:W-:Y:S01]  /*7b40*/  FFMA.FTZ R151, R206.reuse, R149, R151 ;  /* 0x00000095ce977223 */ /* 0x040fe20000010097 */
[----:B------:R-:W-:Y:S01]  /*7b50*/  FFMA.FTZ R161, R101, R210, R138 ;  /* 0x000000d265a17223 */ /* 0x000fe2000001008a */
[C---:B------:R-:W-:Y:S01]  /*7b60*/  FFMA.FTZ R148, R206.reuse, R195, -R148 ;  /* 0x000000c3ce947223 */ /* 0x040fe20000010894 */
[----:B------:R-:W-:Y:S01]  /*7b70*/  FFMA.FTZ R136, R206, R159, -R136 ;  /* 0x0000009fce887223 */ /* 0x000fe20000010888 */
[----:B------:R-:W-:Y:S01]  /*7b80*/  FADD.FTZ R138, RZ, R151 ;  /* 0x00000097ff8a7221 */ /* 0x000fe20000010000 */
[----:B------:R-:W-:Y:S01]  /*7b90*/  FMUL.FTZ R149, R200, R161 ;  /* 0x000000a1c8957220 */ /* 0x000fe20000410000 */
[----:B------:R-:W-:Y:S01]  /*7ba0*/  FADD.FTZ R159, R189, R148 ;  /* 0x00000094bd9f7221 */ /* 0x000fe20000010000 */
[----:B------:R-:W-:-:S02]  /*7bb0*/  FFMA.FTZ R136, R55, R96, R136 ;  /* 0x0000006037887223 */ /* 0x000fc40000010088 */
[----:B------:R-:W0:Y:S01]  /*7bc0*/  SHFL.UP PT, R151, R138, 0x1, RZ ;  /* 0x042000008a977989 */ /* 0x000e2200000e00ff */
[-C--:B------:R-:W-:Y:S01]  /*7bd0*/  FFMA.FTZ R154, R198, R159.reuse, -R149 ;  /* 0x0000009fc69a7223 */ /* 0x080fe20000010895 */
[----:B------:R-:W-:Y:S02]  /*7be0*/  FMUL.FTZ R159, R200, R159 ;  /* 0x0000009fc89f7220 */ /* 0x000fe40000410000 */
[----:B------:R-:W1:Y:S01]  /*7bf0*/  SHFL.UP PT, R150, R136, 0x1, RZ ;  /* 0x0420000088967989 */ /* 0x000e6200000e00ff */
[----:B------:R-:W-:Y:S01]  /*7c00*/  FMUL.FTZ R163, R220, UR47 ;  /* 0x0000002fdca37c20 */ /* 0x000fe20008410000 */
[----:B------:R-:W-:Y:S02]  /*7c10*/  FFMA.FTZ R152, R198, R161, R159 ;  /* 0x000000a1c6987223 */ /* 0x000fe4000001009f */
[----:B------:R-:W2:Y:S01]  /*7c20*/  SHFL.UP PT, R149, R7, 0x1, RZ ;  /* 0x0420000007957989 */ /* 0x000ea200000e00ff */
[C---:B------:R-:W-:Y:S01]  /*7c30*/  FMUL.FTZ R170, R175.reuse, R166 ;  /* 0x000000a6afaa7220 */ /* 0x040fe20000410000 */
[-C--:B------:R-:W-:Y:S01]  /*7c40*/  FMUL.FTZ R159, R175, R156.reuse ;  /* 0x0000009caf9f7220 */ /* 0x080fe20000410000 */
[----:B------:R-:W-:Y:S01]  /*7c50*/  FFMA.FTZ R204, R214, UR46, -R163 ;  /* 0x0000002ed6cc7c23 */ /* 0x000fe200080108a3 */
[----:B------:R-:W4:Y:S01]  /*7c60*/  SHFL.UP PT, R148, R6, 0x1, RZ ;  /* 0x0420000006947989 */ /* 0x000f2200000e00ff */
[C---:B------:R-:W-:Y:S01]  /*7c70*/  FFMA.FTZ R165, R177.reuse, R156, R170 ;  /* 0x0000009cb1a57223 */ /* 0x040fe200000100aa */
[----:B------:R-:W-:Y:S01]  /*7c80*/  FFMA.FTZ R197, R177, R166, -R159 ;  /* 0x000000a6b1c57223 */ /* 0x000fe2000001089f */
[----:B------:R-:W-:Y:S01]  /*7c90*/  FFMA.FTZ R159, R99, R204, R152 ;  /* 0x000000cc639f7223 */ /* 0x000fe20000010098 */
[----:B------:R-:W-:Y:S01]  /*7ca0*/  FADD.FTZ R161, R187, R154 ;  /* 0x0000009abba17221 */ /* 0x000fe20000010000 */
[----:B------:R-:W-:Y:S01]  /*7cb0*/  FMUL.FTZ R156, R180, R165 ;  /* 0x000000a5b49c7220 */ /* 0x000fe20000410000 */
[----:B------:R-:W-:Y:S01]  /*7cc0*/  ISETP.GE.AND P3, PT, R22, 0x1, PT ;  /* 0x000000011600780c */ /* 0x000fe20003f66270 */
[C---:B------:R-:W-:Y:S01]  /*7cd0*/  FMUL.FTZ R152, R188.reuse, R159 ;  /* 0x0000009fbc987220 */ /* 0x040fe20000410000 */
[----:B------:R-:W-:Y:S01]  /*7ce0*/  FMUL.FTZ R163, R188, R161 ;  /* 0x000000a1bca37220 */ /* 0x000fe20000410000 */
[----:B------:R-:W-:-:S02]  /*7cf0*/  FFMA.FTZ R170, R182, R197, -R156 ;  /* 0x000000c5b6aa7223 */ /* 0x000fc4000001089c */
[----:B------:R-:W-:Y:S01]  /*7d00*/  FFMA.FTZ R156, R190, R161, -R152 ;  /* 0x000000a1be9c7223 */ /* 0x000fe20000010898 */
[----:B0-----:R-:W-:Y:S01]  /*7d10*/  FMUL.FTZ R152, R6, R151 ;  /* 0x0000009706987220 */ /* 0x001fe20000410000 */
[----:B------:R-:W-:Y:S01]  /*7d20*/  FFMA.FTZ R154, R190, R159, R163 ;  /* 0x0000009fbe9a7223 */ /* 0x000fe200000100a3 */
[C---:B------:R-:W-:Y:S02]  /*7d30*/  FMUL.FTZ R159, R7.reuse, R151 ;  /* 0x00000097079f7220 */ /* 0x040fe40000410000 */
[CC--:B-1----:R-:W-:Y:S02]  /*7d40*/  FFMA.FTZ R161, R7.reuse, R150.reuse, R152 ;  /* 0x0000009607a17223 */ /* 0x0c2fe40000010098 */
[----:B------:R-:W-:Y:S01]  /*7d50*/  FFMA.FTZ R159, R6, R150, -R159 ;  /* 0x00000096069f7223 */ /* 0x000fe2000001089f */
[CC--:B--2---:R-:W-:Y:S01]  /*7d60*/  FMUL.FTZ R151, R7.reuse, R149.reuse ;  /* 0x0000009507977220 */ /* 0x0c4fe20000410000 */
[----:B------:R-:W-:Y:S01]  /*7d70*/  @P3 FADD.FTZ R138, R138, R161 ;  /* 0x000000a18a8a3221 */ /* 0x000fe20000010000 */
[----:B------:R-:W-:Y:S01]  /*7d80*/  FMUL.FTZ R163, R222, UR47 ;  /* 0x0000002fdea37c20 */ /* 0x000fe20008410000 */
[C---:B------:R-:W-:Y:S01]  /*7d90*/  FMUL.FTZ R149, R6.reuse, R149 ;  /* 0x0000009506957220 */ /* 0x040fe20000410000 */
[-C--:B----4-:R-:W-:Y:S01]  /*7da0*/  @P3 FFMA.FTZ R6, R6, R148.reuse, -R151 ;  /* 0x0000009406063223 */ /* 0x090fe20000010897 */
[----:B------:R-:W-:Y:S01]  /*7db0*/  @P3 FADD.FTZ R136, R136, R159 ;  /* 0x0000009f88883221 */ /* 0x000fe20000010000 */
[----:B------:R-:W0:Y:S01]  /*7dc0*/  SHFL.UP PT, R151, R138, 0x2, RZ ;  /* 0x044000008a977989 */ /* 0x000e2200000e00ff */
[----:B------:R-:W-:Y:S01]  /*7dd0*/  @P3 FFMA.FTZ R7, R7, R148, R149 ;  /* 0x0000009407073223 */ /* 0x000fe20000010095 */
[----:B------:R-:W-:Y:S01]  /*7de0*/  FFMA.FTZ R202, R160, UR46, -R163 ;  /* 0x0000002ea0ca7c23 */ /* 0x000fe200080108a3 */
[----:B------:R-:W-:Y:S01]  /*7df0*/  FMUL.FTZ R199, R180, R197 ;  /* 0x000000c5b4c77220 */ /* 0x000fe20000410000 */
[----:B------:R-:W-:Y:S01]  /*7e00*/  FADD.FTZ R156, R185, R156 ;  /* 0x0000009cb99c7221 */ /* 0x000fe20000010000 */
[----:B------:R-:W1:Y:S01]  /*7e10*/  SHFL.UP PT, R150, R136, 0x2, RZ ;  /* 0x0440000088967989 */ /* 0x000e6200000e00ff */
[----:B------:R-:W-:Y:S01]  /*7e20*/  FFMA.FTZ R154, R97, R202, R154 ;  /* 0x000000ca619a7223 */ /* 0x000fe2000001009a */
[----:B------:R-:W-:Y:S01]  /*7e30*/  FMUL.FTZ R148, R171, R170 ;  /* 0x000000aaab947220 */ /* 0x000fe20000410000 */
[----:B------:R-:W-:Y:S01]  /*7e40*/  FFMA.FTZ R166, R182, R165, R199 ;  /* 0x000000a5b6a67223 */ /* 0x000fe200000100c7 */
[----:B------:R-:W-:Y:S01]  /*7e50*/  FMUL.FTZ R196, R129, UR47 ;  /* 0x0000002f81c47c20 */ /* 0x000fe20008410000 */
[----:B------:R-:W2:Y:S01]  /*7e60*/  SHFL.UP PT, R149, R7, 0x2, RZ ;  /* 0x0440000007957989 */ /* 0x000ea200000e00ff */
[C---:B------:R-:W-:Y:S01]  /*7e70*/  FMUL.FTZ R159, R175.reuse, R156 ;  /* 0x0000009caf9f7220 */ /* 0x040fe20000410000 */
[----:B------:R-:W-:Y:S01]  /*7e80*/  FMUL.FTZ R152, R175, R154 ;  /* 0x0000009aaf987220 */ /* 0x000fe20000410000 */
[----:B------:R-:W-:Y:S01]  /*7e90*/  FFMA.FTZ R165, R173, R166, R148 ;  /* 0x000000a6ada57223 */ /* 0x000fe20000010094 */
[----:B------:R-:W-:Y:S01]  /*7ea0*/  FFMA.FTZ R196, R127, UR46, -R196 ;  /* 0x0000002e7fc47c23 */ /* 0x000fe200080108c4 */
[C---:B------:R-:W-:Y:S01]  /*7eb0*/  FFMA.FTZ R154, R177.reuse, R154, R159 ;  /* 0x0000009ab19a7223 */ /* 0x040fe2000001009f */
[----:B------:R-:W4:Y:S01]  /*7ec0*/  SHFL.UP PT, R148, R6, 0x2, RZ ;  /* 0x0440000006947989 */ /* 0x000f2200000e00ff */
[----:B------:R-:W-:-:S02]  /*7ed0*/  FFMA.FTZ R152, R177, R156, -R152 ;  /* 0x0000009cb1987223 */ /* 0x000fc40000010898 */
[----:B------:R-:W-:Y:S01]  /*7ee0*/  FFMA.FTZ R159, R95, R196, R154 ;  /* 0x000000c45f9f7223 */ /* 0x000fe2000001009a */
[----:B------:R-:W-:Y:S01]  /*7ef0*/  FMUL.FTZ R166, R171, R166 ;  /* 0x000000a6aba67220 */ /* 0x000fe20000410000 */
[----:B------:R-:W-:Y:S01]  /*7f00*/  FADD.FTZ R161, R183, R152 ;  /* 0x00000098b7a17221 */ /* 0x000fe20000010000 */
[----:B------:R-:W-:Y:S01]  /*7f10*/  ISETP.GE.AND P3, PT, R22, 0x2, PT ;  /* 0x000000021600780c */ /* 0x000fe20003f66270 */
[----:B------:R-:W-:Y:S01]  /*7f20*/  FMUL.FTZ R152, R180, R159 ;  /* 0x0000009fb4987220 */ /* 0x000fe20000410000 */
[----:B------:R-:W-:Y:S01]  /*7f30*/  FFMA.FTZ R197, R173, R170, -R166 ;  /* 0x000000aaadc57223 */ /* 0x000fe200000108a6 */
[----:B------:R-:W-:Y:S01]  /*7f40*/  FMUL.FTZ R154, R176, R165 ;  /* 0x000000a5b09a7220 */ /* 0x000fe20000410000 */
[-C--:B------:R-:W-:Y:S01]  /*7f50*/  FMUL.FTZ R163, R180, R161.reuse ;  /* 0x000000a1b4a37220 */ /* 0x080fe20000410000 */
[----:B------:R-:W-:Y:S01]  /*7f60*/  FFMA.FTZ R156, R182, R161, -R152 ;  /* 0x000000a1b69c7223 */ /* 0x000fe20000010898 */
[----:B0-----:R-:W-:Y:S01]  /*7f70*/  FMUL.FTZ R152, R6, R151 ;  /* 0x0000009706987220 */ /* 0x001fe20000410000 */
[-C--:B------:R-:W-:Y:S01]  /*7f80*/  FMUL.FTZ R199, R176, R197.reuse ;  /* 0x000000c5b0c77220 */ /* 0x080fe20000410000 */
[----:B------:R-:W-:Y:S01]  /*7f90*/  FFMA.FTZ R197, R178, R197, -R154 ;  /* 0x000000c5b2c57223 */ /* 0x000fe2000001089a */
[----:B------:R-:W-:Y:S01]  /*7fa0*/  FFMA.FTZ R154, R182, R159, R163 ;  /* 0x0000009fb69a7223 */ /* 0x000fe200000100a3 */
[C---:B------:R-:W-:Y:S01]  /*7fb0*/  FMUL.FTZ R159, R7.reuse, R151 ;  /* 0x00000097079f7220 */ /* 0x040fe20000410000 */
[CC--:B-1----:R-:W-:Y:S01]  /*7fc0*/  FFMA.FTZ R161, R7.reuse, R150.reuse, R152 ;  /* 0x0000009607a17223 */ /* 0x0c2fe20000010098 */
[CC--:B--2---:R-:W-:Y:S01]  /*7fd0*/  FMUL.FTZ R151, R7.reuse, R149.reuse ;  /* 0x0000009507977220 */ /* 0x0c4fe20000410000 */
[C---:B------:R-:W-:Y:S01]  /*7fe0*/  FMUL.FTZ R149, R6.reuse, R149 ;  /* 0x0000009506957220 */ /* 0x040fe20000410000 */
[----:B------:R-:W-:Y:S01]  /*7ff0*/  FFMA.FTZ R159, R6, R150, -R159 ;  /* 0x00000096069f7223 */ /* 0x000fe2000001089f */
[----:B------:R-:W-:Y:S01]  /*8000*/  @P3 FADD.FTZ R138, R138, R161 ;  /* 0x000000a18a8a3221 */ /* 0x000fe20000010000 */
[----:B------:R-:W-:Y:S01]  /*8010*/  FMUL.FTZ R163, R174, UR47 ;  /* 0x0000002faea37c20 */ /* 0x000fe20008410000 */
[-C--:B----4-:R-:W-:Y:S01]  /*8020*/  @P3 FFMA.FTZ R6, R6, R148.reuse, -R151 ;  /* 0x0000009406063223 */ /* 0x090fe20000010897 */
[----:B------:R-:W-:Y:S01]  /*8030*/  @P3 FADD.FTZ R136, R136, R159 ;  /* 0x0000009f88883221 */ /* 0x000fe20000010000 */
[----:B------:R-:W-:Y:S01]  /*8040*/  @P3 FFMA.FTZ R7, R7, R148, R149 ;  /* 0x0000009407073223 */ /* 0x000fe20000010095 */
[----:B------:R-:W0:Y:S01]  /*8050*/  SHFL.UP PT, R151, R138, 0x4, RZ ;  /* 0x048000008a977989 */ /* 0x000e2200000e00ff */
[----:B------:R-:W-:Y:S01]  /*8060*/  FFMA.FTZ R199, R178, R165, R199 ;  /* 0x000000a5b2c77223 */ /* 0x000fe200000100c7 */
[----:B------:R-:W-:Y:S01]  /*8070*/  FFMA.FTZ R194, R224, UR46, -R163 ;  /* 0x0000002ee0c27c23 */ /* 0x000fe200080108a3 */
[----:B------:R-:W-:Y:S01]  /*8080*/  FMUL.FTZ R159, R162, R197 ;  /* 0x000000c5a29f7220 */ /* 0x000fe20000410000 */
[----:B------:R-:W-:Y:S01]  /*8090*/  FADD.FTZ R156, R181, R156 ;  /* 0x0000009cb59c7221 */ /* 0x000fe20000010000 */
[----:B------:R-:W1:Y:S01]  /*80a0*/  SHFL.UP PT, R150, R136, 0x4, RZ ;  /* 0x0480000088967989 */ /* 0x000e6200000e00ff */
[----:B------:R-:W-:Y:S01]  /*80b0*/  FFMA.FTZ R154, R93, R194, R154 ;  /* 0x000000c25d9a7223 */ /* 0x000fe2000001009a */
[----:B------:R-:W-:-:S02]  /*80c0*/  FFMA.FTZ R166, R164, R199, R159 ;  /* 0x000000c7a4a67223 */ /* 0x000fc4000001009f */
[----:B------:R-:W2:Y:S01]  /*80d0*/  SHFL.UP PT, R149, R7, 0x4, RZ ;  /* 0x0480000007957989 */ /* 0x000ea200000e00ff */
[----:B------:R-:W-:Y:S01]  /*80e0*/  FMUL.FTZ R192, R131, UR47 ;  /* 0x0000002f83c07c20 */ /* 0x000fe20008410000 */
[C---:B------:R-:W-:Y:S01]  /*80f0*/  FMUL.FTZ R159, R171.reuse, R156 ;  /* 0x0000009cab9f7220 */ /* 0x040fe20000410000 */
[-C--:B------:R-:W-:Y:S01]  /*8100*/  FMUL.FTZ R152, R171, R154.reuse ;  /* 0x0000009aab987220 */ /* 0x080fe20000410000 */
[----:B------:R-:W4:Y:S01]  /*8110*/  SHFL.UP PT, R148, R6, 0x4, RZ ;  /* 0x0480000006947989 */ /* 0x000f2200000e00ff */
[----:B------:R-:W-:Y:S01]  /*8120*/  FFMA.FTZ R192, R133, UR46, -R192 ;  /* 0x0000002e85c07c23 */ /* 0x000fe200080108c0 */
[C---:B------:R-:W-:Y:S01]  /*8130*/  FFMA.FTZ R154, R173.reuse, R154, R159 ;  /* 0x0000009aad9a7223 */ /* 0x040fe2000001009f */
[----:B------:R-:W-:Y:S01]  /*8140*/  FMUL.FTZ R199, R162, R199 ;  /* 0x000000c7a2c77220 */ /* 0x000fe20000410000 */
[----:B------:R-:W-:Y:S02]  /*8150*/  FFMA.FTZ R152, R173, R156, -R152 ;  /* 0x0000009cad987223 */ /* 0x000fe40000010898 */
[----:B------:R-:W-:Y:S01]  /*8160*/  FFMA.FTZ R159, R91, R192, R154 ;  /* 0x000000c05b9f7223 */ /* 0x000fe2000001009a */
[----:B------:R-:W-:Y:S01]  /*8170*/  FFMA.FTZ R156, R164, R197, -R199 ;  /* 0x000000c5a49c7223 */ /* 0x000fe200000108c7 */
[----:B------:R-:W-:Y:S01]  /*8180*/  FADD.FTZ R161, R179, R152 ;  /* 0x00000098b3a17221 */ /* 0x000fe20000010000 */
[C---:B------:R-:W-:Y:S01]  /*8190*/  FMUL.FTZ R165, R147.reuse, R166 ;  /* 0x000000a693a57220 */ /* 0x040fe20000410000 */
[----:B------:R-:W-:Y:S01]  /*81a0*/  ISETP.GE.AND P3, PT, R22, 0x4, PT ;  /* 0x000000041600780c */ /* 0x000fe20003f66270 */
[C---:B------:R-:W-:Y:S01]  /*81b0*/  FMUL.FTZ R152, R176.reuse, R159 ;  /* 0x0000009fb0987220 */ /* 0x040fe20000410000 */
[-C--:B------:R-:W-:Y:S01]  /*81c0*/  FMUL.FTZ R154, R147, R156.reuse ;  /* 0x0000009c939a7220 */ /* 0x080fe20000410000 */
[C---:B------:R-:W-:Y:S01]  /*81d0*/  FFMA.FTZ R170, R111.reuse, R156, -R165 ;  /* 0x0000009c6faa7223 */ /* 0x040fe200000108a5 */
[-C--:B------:R-:W-:Y:S01]  /*81e0*/  FMUL.FTZ R163, R176, R161.reuse ;  /* 0x000000a1b0a37220 */ /* 0x080fe20000410000 */
[----:B------:R-:W-:Y:S01]  /*81f0*/  FFMA.FTZ R156, R178, R161, -R152 ;  /* 0x000000a1b29c7223 */ /* 0x000fe20000010898 */
[----:B0-----:R-:W-:Y:S01]  /*8200*/  FMUL.FTZ R152, R6, R151 ;  /* 0x0000009706987220 */ /* 0x001fe20000410000 */
[----:B------:R-:W-:Y:S01]  /*8210*/  FFMA.FTZ R166, R111, R166, R154 ;  /* 0x000000a66fa67223 */ /* 0x000fe2000001009a */
[----:B------:R-:W-:Y:S01]  /*8220*/  FFMA.FTZ R154, R178, R159, R163 ;  /* 0x0000009fb29a7223 */ /* 0x000fe200000100a3 */
[C---:B------:R-:W-:Y:S01]  /*8230*/  FMUL.FTZ R159, R7.reuse, R151 ;  /* 0x00000097079f7220 */ /* 0x040fe20000410000 */
[CC--:B-1----:R-:W-:Y:S01]  /*8240*/  FFMA.FTZ R161, R7.reuse, R150.reuse, R152 ;  /* 0x0000009607a17223 */ /* 0x0c2fe20000010098 */
[CC--:B--2---:R-:W-:Y:S01]  /*8250*/  FMUL.FTZ R151, R7.reuse, R149.reuse ;  /* 0x0000009507977220 */ /* 0x0c4fe20000410000 */
[C---:B------:R-:W-:Y:S01]  /*8260*/  FMUL.FTZ R149, R6.reuse, R149 ;  /* 0x0000009506957220 */ /* 0x040fe20000410000 */
[----:B------:R-:W-:Y:S01]  /*8270*/  FFMA.FTZ R159, R6, R150, -R159 ;  /* 0x00000096069f7223 */ /* 0x000fe2000001089f */
[----:B------:R-:W-:Y:S01]  /*8280*/  FMUL.FTZ R163, R172, UR47 ;  /* 0x0000002faca37c20 */ /* 0x000fe20008410000 */
[----:B------:R-:W-:Y:S01]  /*8290*/  @P3 FADD.FTZ R138, R138, R161 ;  /* 0x000000a18a8a3221 */ /* 0x000fe20000010000 */
[-C--:B----4-:R-:W-:Y:S01]  /*82a0*/  @P3 FFMA.FTZ R7, R7, R148.reuse, R149 ;  /* 0x0000009407073223 */ /* 0x090fe20000010095 */
[----:B------:R-:W-:Y:S01]  /*82b0*/  @P3 FFMA.FTZ R6, R6, R148, -R151 ;  /* 0x0000009406063223 */ /* 0x000fe20000010897 */
[----:B------:R-:W-:Y:S01]  /*82c0*/  FFMA.FTZ R186, R226, UR46, -R163 ;  /* 0x0000002ee2ba7c23 */ /* 0x000fe200080108a3 */
[----:B------:R-:W-:Y:S01]  /*82d0*/  @P3 FADD.FTZ R136, R136, R159 ;  /* 0x0000009f88883221 */ /* 0x000fe20000010000 */
[----:B------:R-:W0:Y:S01]  /*82e0*/  SHFL.UP PT, R151, R138, 0x8, RZ ;  /* 0x050000008a977989 */ /* 0x000e2200000e00ff */
[----:B------:R-:W-:Y:S01]  /*82f0*/  FADD.FTZ R161, R169, R156 ;  /* 0x0000009ca9a17221 */ /* 0x000fe20000010000 */
[----:B------:R-:W-:-:S02]  /*8300*/  FFMA.FTZ R159, R89, R186, R154 ;  /* 0x000000ba599f7223 */ /* 0x000fc4000001009a */
[----:B------:R-:W1:Y:S01]  /*8310*/  SHFL.UP PT, R149, R7, 0x8, RZ ;  /* 0x0500000007957989 */ /* 0x000e6200000e00ff */
[----:B------:R-:W-:-:S03]  /*8320*/  FMUL.FTZ R184, R10, R170 ;  /* 0x000000aa0ab87220 */ /* 0x000fc60000410000 */
[----:B------:R-:W2:Y:S01]  /*8330*/  SHFL.UP PT, R150, R136, 0x8, RZ ;  /* 0x0500000088967989 */ /* 0x000ea200000e00ff */
[----:B------:R-:W-:Y:S01]  /*8340*/  FMUL.FTZ R163, R162, R159 ;  /* 0x0000009fa2a37220 */ /* 0x000fe20000410000 */
[----:B------:R-:W-:Y:S01]  /*8350*/  FMUL.FTZ R165, R228, UR47 ;  /* 0x0000002fe4a57c20 */ /* 0x000fe20008410000 */
[-C--:B------:R-:W-:Y:S01]  /*8360*/  FMUL.FTZ R152, R162, R161.reuse ;  /* 0x000000a1a2987220 */ /* 0x080fe20000410000 */
[----:B------:R-:W4:Y:S01]  /*8370*/  SHFL.UP PT, R148, R6, 0x8, RZ ;  /* 0x0500000006947989 */ /* 0x000f2200000e00ff */
[----:B------:R-:W-:Y:S01]  /*8380*/  FFMA.FTZ R197, R11, R166, R184 ;  /* 0x000000a60bc57223 */ /* 0x000fe200000100b8 */
[C---:B------:R-:W-:Y:S01]  /*8390*/  FFMA.FTZ R154, R164.reuse, R161, -R163 ;  /* 0x000000a1a49a7223 */ /* 0x040fe200000108a3 */
[----:B------:R-:W-:Y:S01]  /*83a0*/  FFMA.FTZ R152, R164, R159, R152 ;  /* 0x0000009fa4987223 */ /* 0x000fe20000010098 */
[----:B------:R-:W-:Y:S02]  /*83b0*/  FFMA.FTZ R184, R230, UR46, -R165 ;  /* 0x0000002ee6b87c23 */ /* 0x000fe400080108a5 */
[----:B------:R-:W-:-:S02]  /*83c0*/  FADD.FTZ R154, R167, R154 ;  /* 0x0000009aa79a7221 */ /* 0x000fc40000010000 */
[----:B------:R-:W-:Y:S01]  /*83d0*/  FFMA.FTZ R152, R87, R184, R152 ;  /* 0x000000b857987223 */ /* 0x000fe20000010098 */
[----:B------:R-:W-:Y:S01]  /*83e0*/  ISETP.GE.AND P3, PT, R22, 0x8, PT ;  /* 0x000000081600780c */ /* 0x000fe20003f66270 */
[----:B------:R-:W-:Y:S01]  /*83f0*/  FMUL.FTZ R166, R10, R166 ;  /* 0x000000a60aa67220 */ /* 0x000fe20000410000 */
[C---:B------:R-:W-:Y:S01]  /*8400*/  FMUL.FTZ R156, R147.reuse, R154 ;  /* 0x0000009a939c7220 */ /* 0x040fe20000410000 */
[----:B------:R-:W-:Y:S01]  /*8410*/  FMUL.FTZ R159, R147, R152 ;  /* 0x00000098939f7220 */ /* 0x000fe20000410000 */
[----:B------:R-:W-:Y:S01]  /*8420*/  FMUL.FTZ R161, R12, R197 ;  /* 0x000000c50ca17220 */ /* 0x000fe20000410000 */
[----:B------:R-:W-:Y:S01]  /*8430*/  FFMA.FTZ R166, R11, R170, -R166 ;  /* 0x000000aa0ba67223 */ /* 0x000fe200000108a6 */
[C---:B------:R-:W-:Y:S01]  /*8440*/  FFMA.FTZ R156, R111.reuse, R152, R156 ;  /* 0x000000986f9c7223 */ /* 0x040fe2000001009c */
[----:B------:R-:W-:Y:S01]  /*8450*/  FFMA.FTZ R163, R111, R154, -R159 ;  /* 0x0000009a6fa37223 */ /* 0x000fe2000001089f */
[CC--:B0-----:R-:W-:Y:S01]  /*8460*/  FMUL.FTZ R152, R6.reuse, R151.reuse ;  /* 0x0000009706987220 */ /* 0x0c1fe20000410000 */
[C---:B------:R-:W-:Y:S01]  /*8470*/  FMUL.FTZ R159, R7.reuse, R151 ;  /* 0x00000097079f7220 */ /* 0x040fe20000410000 */
[-C--:B-1----:R-:W-:Y:S01]  /*8480*/  FMUL.FTZ R151, R7, R149.reuse ;  /* 0x0000009507977220 */ /* 0x082fe20000410000 */
[----:B------:R-:W-:Y:S01]  /*8490*/  FFMA.FTZ R165, R13, R166, -R161 ;  /* 0x000000a60da57223 */ /* 0x000fe200000108a1 */
[----:B------:R-:W-:Y:S01]  /*84a0*/  FMUL.FTZ R149, R6, R149 ;  /* 0x0000009506957220 */ /* 0x000fe20000410000 */
[C---:B--2---:R-:W-:Y:S01]  /*84b0*/  FFMA.FTZ R161, R7.reuse, R150, R152 ;  /* 0x0000009607a17223 */ /* 0x044fe20000010098 */
[----:B------:R-:W-:Y:S01]  /*84c0*/  FMUL.FTZ R170, R12, R166 ;  /* 0x000000a60caa7220 */ /* 0x000fe20000410000 */
[C---:B------:R-:W-:Y:S01]  /*84d0*/  FFMA.FTZ R159, R6.reuse, R150, -R159 ;  /* 0x00000096069f7223 */ /* 0x040fe2000001089f */
[-C--:B----4-:R-:W-:Y:S01]  /*84e0*/  @P3 FFMA.FTZ R6, R6, R148.reuse, -R151 ;  /* 0x0000009406063223 */ /* 0x090fe20000010897 */
[----:B------:R-:W-:Y:S01]  /*84f0*/  @P3 FFMA.FTZ R7, R7, R148, R149 ;  /* 0x0000009407073223 */ /* 0x000fe20000010095 */
[----:B------:R-:W-:Y:S01]  /*8500*/  @P3 FADD.FTZ R138, R138, R161 ;  /* 0x000000a18a8a3221 */ /* 0x000fe20000010000 */
[----:B------:R-:W-:Y:S01]  /*8510*/  FMUL.FTZ R148, R14, R165 ;  /* 0x000000a50e947220 */ /* 0x000fe20000410000 */
[----:B------:R-:W-:Y:S01]  /*8520*/  FFMA.FTZ R170, R13, R197, R170 ;  /* 0x000000c50daa7223 */ /* 0x000fe200000100aa */
[----:B------:R-:W-:Y:S01]  /*8530*/  FMUL.FTZ R166, R135, UR47 ;  /* 0x0000002f87a67c20 */ /* 0x000fe20008410000 */
[----:B------:R-:W-:Y:S01]  /*8540*/  @P3 FADD.FTZ R136, R136, R159 ;  /* 0x0000009f88883221 */ /* 0x000fe20000010000 */
[----:B------:R-:W0:Y:S01]  /*8550*/  SHFL.UP PT, R151, R138, 0x10, RZ ;  /* 0x060000008a977989 */ /* 0x000e2200000e00ff */
[----:B------:R-:W-:Y:S01]  /*8560*/  FFMA.FTZ R197, R15, R170, R148 ;  /* 0x000000aa0fc57223 */ /* 0x000fe20000010094 */
[----:B------:R-:W-:-:S02]  /*8570*/  FFMA.FTZ R166, R137, UR46, -R166 ;  /* 0x0000002e89a67c23 */ /* 0x000fc400080108a6 */
[----:B------:R-:W1:Y:S01]  /*8580*/  SHFL.UP PT, R148, R7, 0x10, RZ ;  /* 0x0600000007947989 */ /* 0x000e6200000e00ff */
[----:B------:R-:W-:Y:S01]  /*8590*/  FADD.FTZ R163, R146, R163 ;  /* 0x000000a392a37221 */ /* 0x000fe20000010000 */
[----:B------:R-:W-:Y:S02]  /*85a0*/  FFMA.FTZ R156, R85, R166, R156 ;  /* 0x000000a6559c7223 */ /* 0x000fe4000001009c */
[----:B------:R-:W2:Y:S01]  /*85b0*/  SHFL.UP PT, R150, R136, 0x10, RZ ;  /* 0x0600000088967989 */ /* 0x000ea200000e00ff */
[----:B------:R-:W-:Y:S01]  /*85c0*/  FMUL.FTZ R161, R139, UR47 ;  /* 0x0000002f8ba17c20 */ /* 0x000fe20008410000 */
[CC--:B------:R-:W-:Y:S02]  /*85d0*/  FMUL.FTZ R159, R10.reuse, R163.reuse ;  /* 0x000000a30a9f7220 */ /* 0x0c0fe40000410000 */
[----:B------:R-:W4:Y:S01]  /*85e0*/  SHFL.UP PT, R149, R6, 0x10, RZ ;  /* 0x0600000006957989 */ /* 0x000f2200000e00ff */
[----:B------:R-:W-:Y:S01]  /*85f0*/  FMUL.FTZ R152, R10, R156 ;  /* 0x0000009c0a987220 */ /* 0x000fe20000410000 */
[----:B------:R-:W-:Y:S01]  /*8600*/  FMUL.FTZ R170, R14, R170 ;  /* 0x000000aa0eaa7220 */ /* 0x000fe20000410000 */
[C---:B------:R-:W-:Y:S01]  /*8610*/  FFMA.FTZ R156, R11.reuse, R156, R159 ;  /* 0x0000009c0b9c7223 */ /* 0x040fe2000001009f */
[----:B------:R-:W-:Y:S01]  /*8620*/  FFMA.FTZ R154, R140, UR46, -R161 ;  /* 0x0000002e8c9a7c23 */ /* 0x000fe200080108a1 */
[----:B------:R-:W-:Y:S01]  /*8630*/  FFMA.FTZ R152, R11, R163, -R152 ;  /* 0x000000a30b987223 */ /* 0x000fe20000010898 */
[----:B------:R-:W-:Y:S01]  /*8640*/  FFMA.FTZ R165, R15, R165, -R170 ;  /* 0x000000a50fa57223 */ /* 0x000fe200000108aa */
[----:B------:R-:W-:Y:S01]  /*8650*/  ISETP.GE.AND P3, PT, R22, 0x10, PT ;  /* 0x000000101600780c */ /* 0x000fe20003f66270 */
[----:B------:R-:W-:Y:S01]  /*8660*/  FFMA.FTZ R156, R83, R154, R156 ;  /* 0x0000009a539c7223 */ /* 0x000fe2000001009c */
[----:B------:R-:W-:Y:S01]  /*8670*/  FADD.FTZ R152, R113, R152 ;  /* 0x0000009871987221 */ /* 0x000fe20000010000 */
        /* <DEDUP_REMOVED lines=8> */
[CC--:B0-----:R-:W-:Y:S01]  /*8700*/  FMUL.FTZ R159, R7.reuse, R151.reuse ;  /* 0x00000097079f7220 */ /* 0x0c1fe20000410000 */
[C---:B------:R-:W-:Y:S01]  /*8710*/  FMUL.FTZ R170, R6.reuse, R151 ;  /* 0x0000009706aa7220 */ /* 0x040fe20000410000 */
[-C--:B-1----:R-:W-:Y:S01]  /*8720*/  FMUL.FTZ R152, R7, R148.reuse ;  /* 0x0000009407987220 */ /* 0x082fe20000410000 */
[C---:B------:R-:W-:Y:S01]  /*8730*/  FMUL.FTZ R156, R6.reuse, R148 ;  /* 0x00000094069c7220 */ /* 0x040fe20000410000 */
[----:B------:R-:W-:Y:S01]  /*8740*/  FMUL.FTZ R236, R141, UR47 ;  /* 0x0000002f8dec7c20 */ /* 0x000fe20008410000 */
[CC--:B--2---:R-:W-:Y:S01]  /*8750*/  FFMA.FTZ R159, R6.reuse, R150.reuse, -R159 ;  /* 0x00000096069f7223 */ /* 0x0c4fe2000001089f */
[C---:B------:R-:W-:Y:S01]  /*8760*/  FFMA.FTZ R151, R7.reuse, R150, R170 ;  /* 0x0000009607977223 */ /* 0x040fe200000100aa */
[-C--:B----4-:R-:W-:Y:S01]  /*8770*/  @P3 FFMA.FTZ R6, R6, R149.reuse, -R152 ;  /* 0x0000009506063223 */ /* 0x090fe20000010898 */
[----:B------:R-:W-:Y:S01]  /*8780*/  @P3 FFMA.FTZ R7, R7, R149, R156 ;  /* 0x0000009507073223 */ /* 0x000fe2000001009c */
[----:B------:R-:W-:Y:S01]  /*8790*/  FFMA.FTZ R148, R145, UR46, -R236 ;  /* 0x0000002e91947c23 */ /* 0x000fe200080108ec */
[----:B---3--:R-:W-:Y:S01]  /*87a0*/  SHFL.IDX PT, R3, R3, RZ, 0x1f ;  /* 0x00001fff03037589 */ /* 0x008fe200000e0000 */
[----:B------:R-:W-:-:S02]  /*87b0*/  @P3 FADD.FTZ R138, R138, R151 ;  /* 0x000000978a8a3221 */ /* 0x000fc40000010000 */
[----:B------:R-:W-:Y:S01]  /*87c0*/  FFMA.FTZ R232, R81, R148, R232 ;  /* 0x0000009451e87223 */ /* 0x000fe200000100e8 */
[----:B------:R-:W0:Y:S01]  /*87d0*/  SHFL.UP PT, R6, R6, 0x1, RZ ;  /* 0x0420000006067989 */ /* 0x000e2200000e00ff */
[----:B------:R-:W-:Y:S01]  /*87e0*/  @P3 FADD.FTZ R136, R136, R159 ;  /* 0x0000009f88883221 */ /* 0x000fe20000010000 */
[----:B------:R-:W-:Y:S02]  /*87f0*/  FADD.FTZ R234, R115, R234 ;  /* 0x000000ea73ea7221 */ /* 0x000fe40000010000 */
[----:B------:R-:W1:Y:S01]  /*8800*/  SHFL.UP PT, R7, R7, 0x1, RZ ;  /* 0x0420000007077989 */ /* 0x000e6200000e00ff */
[----:B------:R-:W-:-:S03]  /*8810*/  FMUL.FTZ R150, R14, R232 ;  /* 0x000000e80e967220 */ /* 0x000fc60000410000 */
[----:B------:R-:W2:Y:S01]  /*8820*/  SHFL.IDX PT, R2, R2, RZ, 0x1f ;  /* 0x00001fff02027589 */ /* 0x000ea200000e0000 */
[-C--:B------:R-:W-:Y:S01]  /*8830*/  FMUL.FTZ R149, R14, R234.reuse ;  /* 0x000000ea0e957220 */ /* 0x080fe20000410000 */
[----:B------:R-:W-:Y:S01]  /*8840*/  FMUL.FTZ R156, R142, UR47 ;  /* 0x0000002f8e9c7c20 */ /* 0x000fe20008410000 */
[C---:B------:R-:W-:Y:S01]  /*8850*/  FFMA.FTZ R150, R15.reuse, R234, -R150 ;  /* 0x000000ea0f967223 */ /* 0x040fe20000010896 */
[----:B------:R-:W3:Y:S01]  /*8860*/  SHFL.UP PT, R138, R138, 0x1, RZ ;  /* 0x042000008a8a7989 */ /* 0x000ee200000e00ff */
[----:B------:R-:W-:Y:S01]  /*8870*/  FFMA.FTZ R232, R15, R232, R149 ;  /* 0x000000e80fe87223 */ /* 0x000fe20000010095 */
[----:B------:R-:W-:Y:S02]  /*8880*/  FFMA.FTZ R156, R155, UR46, -R156 ;  /* 0x0000002e9b9c7c23 */ /* 0x000fe4000801089c */
[----:B------:R-:W4:Y:S01]  /*8890*/  SHFL.UP PT, R136, R136, 0x1, RZ ;  /* 0x0420000088887989 */ /* 0x000f2200000e00ff */
[----:B------:R-:W-:Y:S01]  /*88a0*/  FADD.FTZ R149, R117, R150 ;  /* 0x0000009675957221 */ /* 0x000fe20000010000 */
[----:B------:R-:W-:Y:S01]  /*88b0*/  FMUL.FTZ R152, R18, R165 ;  /* 0x000000a512987220 */ /* 0x000fe20000410000 */
[----:B------:R-:W-:Y:S01]  /*88c0*/  FFMA.FTZ R232, R79, R156, R232 ;  /* 0x0000009c4fe87223 */ /* 0x000fe200000100e8 */
[----:B------:R-:W-:Y:S01]  /*88d0*/  FMUL.FTZ R170, R143, UR47 ;  /* 0x0000002f8faa7c20 */ /* 0x000fe20008410000 */
[C---:B------:R-:W-:Y:S01]  /*88e0*/  FMUL.FTZ R150, R16.reuse, R149 ;  /* 0x0000009510967220 */ /* 0x040fe20000410000 */
[----:B------:R-:W-:Y:S01]  /*88f0*/  FFMA.FTZ R234, R19, R197, R152 ;  /* 0x000000c513ea7223 */ /* 0x000fe20000010098 */
[----:B------:R-:W-:-:S02]  /*8900*/  FMUL.FTZ R152, R16, R232 ;  /* 0x000000e810987220 */ /* 0x000fc40000410000 */
[----:B------:R-:W-:Y:S01]  /*8910*/  FFMA.FTZ R232, R17, R232, R150 ;  /* 0x000000e811e87223 */ /* 0x000fe20000010096 */
[----:B------:R-:W-:Y:S01]  /*8920*/  FFMA.FTZ R150, R157, UR46, -R170 ;  /* 0x0000002e9d967c23 */ /* 0x000fe200080108aa */
[----:B------:R-:W-:Y:S01]  /*8930*/  FFMA.FTZ R170, R17, R149, -R152 ;  /* 0x0000009511aa7223 */ /* 0x000fe20000010898 */
[-C--:B0-----:R-:W-:Y:S01]  /*8940*/  FMUL.FTZ R152, R6, R3.reuse ;  /* 0x0000000306987220 */ /* 0x081fe20000410000 */
[----:B-1----:R-:W-:-:S03]  /*8950*/  FMUL.FTZ R149, R7, R3 ;  /* 0x0000000307957220 */ /* 0x002fc60000410000 */
[-C--:B--2---:R-:W-:Y:S01]  /*8960*/  FFMA.FTZ R7, R7, R2.reuse, R152 ;  /* 0x0000000207077223 */ /* 0x084fe20000010098 */
[----:B------:R-:W-:-:S03]  /*8970*/  FFMA.FTZ R149, R6, R2, -R149 ;  /* 0x0000000206957223 */ /* 0x000fc60000010895 */
[----:B---3--:R-:W-:Y:S01]  /*8980*/  @P2 FADD.FTZ R3, R138, R7 ;  /* 0x000000078a032221 */ /* 0x008fe20000010000 */
[----:B----4-:R-:W-:-:S03]  /*8990*/  @P2 FADD.FTZ R2, R136, R149 ;  /* 0x0000009588022221 */ /* 0x010fc60000010000 */
[C---:B------:R-:W-:Y:S01]  /*89a0*/  FMUL.FTZ R7, R5.reuse, R3 ;  /* 0x0000000305077220 */ /* 0x040fe20000410000 */
[----:B------:R-:W-:-:S03]  /*89b0*/  FMUL.FTZ R5, R5, R2 ;  /* 0x0000000205057220 */ /* 0x000fc60000410000 */
[C---:B------:R-:W-:Y:S01]  /*89c0*/  FFMA.FTZ R7, R4.reuse, R2, -R7 ;  /* 0x0000000204077223 */ /* 0x040fe20000010807 */
[----:B------:R-:W-:Y:S01]  /*89d0*/  FFMA.FTZ R5, R4, R3, R5 ;  /* 0x0000000304057223 */ /* 0x000fe20000010005 */
[----:B------:R-:W-:Y:S02]  /*89e0*/  FFMA.FTZ R232, R77, R150, R232 ;  /* 0x000000964de87223 */ /* 0x000fe400000100e8 */
[----:B------:R-:W-:Y:S01]  /*89f0*/  FADD.FTZ R158, R158, R7 ;  /* 0x000000079e9e7221 */ /* 0x000fe20000010000 */
[----:B------:R-:W-:Y:S01]  /*8a00*/  FADD.FTZ R136, RZ, R5 ;  /* 0x00000005ff887221 */ /* 0x000fe20000010000 */
[C---:B------:R-:W-:Y:S01]  /*8a10*/  FMUL.FTZ R236, R18.reuse, R197 ;  /* 0x000000c512ec7220 */ /* 0x040fe20000410000 */
[----:B------:R-:W-:Y:S01]  /*8a20*/  FADD.FTZ R170, R119, R170 ;  /* 0x000000aa77aa7221 */ /* 0x000fe20000010000 */
[----:B------:R-:W-:Y:S01]  /*8a30*/  FMUL.FTZ R152, R18, R232 ;  /* 0x000000e812987220 */ /* 0x000fe20000410000 */
[C---:B------:R-:W-:Y:S01]  /*8a40*/  FMUL.FTZ R5, R105.reuse, R158 ;  /* 0x0000009e69057220 */ /* 0x040fe20000410000 */
[----:B------:R-:W-:Y:S01]  /*8a50*/  FMUL.FTZ R3, R105, R136 ;  /* 0x0000008869037220 */ /* 0x000fe20000410000 */
[----:B------:R-:W-:Y:S01]  /*8a60*/  FMUL.FTZ R149, R144, UR47 ;  /* 0x0000002f90957c20 */ /* 0x000fe20008410000 */
[----:B------:R-:W-:Y:S01]  /*8a70*/  FMUL.FTZ R4, R125, UR47 ;  /* 0x0000002f7d047c20 */ /* 0x000fe20008410000 */
[C---:B------:R-:W-:Y:S01]  /*8a80*/  FFMA.FTZ R236, R19.reuse, R165, -R236 ;  /* 0x000000a513ec7223 */ /* 0x040fe200000108ec */
[-C--:B------:R-:W-:Y:S01]  /*8a90*/  FMUL.FTZ R151, R18, R170.reuse ;  /* 0x000000aa12977220 */ /* 0x080fe20000410000 */
[----:B------:R-:W-:Y:S01]  /*8aa0*/  FFMA.FTZ R170, R19, R170, -R152 ;  /* 0x000000aa13aa7223 */ /* 0x000fe20000010898 */
[C---:B------:R-:W-:Y:S01]  /*8ab0*/  FFMA.FTZ R5, R107.reuse, R136, R5 ;  /* 0x000000886b057223 */ /* 0x040fe20000010005 */
[----:B------:R-:W-:Y:S01]  /*8ac0*/  FFMA.FTZ R3, R107, R158, -R3 ;  /* 0x0000009e6b037223 */ /* 0x000fe20000010803 */
[----:B------:R-:W-:Y:S01]  /*8ad0*/  FFMA.FTZ R152, R168, UR46, -R149 ;  /* 0x0000002ea8987c23 */ /* 0x000fe20008010895 */
[----:B------:R-:W-:Y:S01]  /*8ae0*/  FFMA.FTZ R149, R153, UR46, -R4 ;  /* 0x0000002e99957c23 */ /* 0x000fe20008010804 */
[----:B------:R-:W-:Y:S01]  /*8af0*/  FFMA.FTZ R232, R19, R232, R151 ;  /* 0x000000e813e87223 */ /* 0x000fe20000010097 */
[----:B------:R-:W-:Y:S01]  /*8b00*/  FMUL.FTZ R6, R105, R236 ;  /* 0x000000ec69067220 */ /* 0x000fe20000410000 */
[C---:B------:R-:W-:Y:S01]  /*8b10*/  FMUL.FTZ R4, R125.reuse, R136 ;  /* 0x000000887d047220 */ /* 0x040fe20000410000 */
[----:B------:R-:W-:Y:S01]  /*8b20*/  FMUL.FTZ R7, R125, R158 ;  /* 0x0000009e7d077220 */ /* 0x000fe20000410000 */
[----:B------:R-:W-:Y:S01]  /*8b30*/  FADD.FTZ R125, RZ, R5 ;  /* 0x00000005ff7d7221 */ /* 0x000fe20000010000 */
[----:B------:R-:W-:Y:S01]  /*8b40*/  FFMA.FTZ R151, R40, R57, R3 ;  /* 0x0000003928977223 */ /* 0x000fe20000010003 */
[----:B------:R-:W-:Y:S01]  /*8b50*/  FADD.FTZ R170, R121, R170 ;  /* 0x000000aa79aa7221 */ /* 0x000fe20000010000 */
[----:B------:R-:W-:Y:S01]  /*8b60*/  FFMA.FTZ R2, R107, R234, R6 ;  /* 0x000000ea6b027223 */ /* 0x000fe20000010006 */
[----:B------:R-:W-:Y:S01]  /*8b70*/  FFMA.FTZ R5, R153, R158, -R4 ;  /* 0x0000009e99057223 */ /* 0x000fe20000010804 */
[C---:B------:R-:W-:Y:S01]  /*8b80*/  FMUL.FTZ R4, R18.reuse, R125 ;  /* 0x0000007d12047220 */ /* 0x040fe20000410000 */
[----:B------:R-:W-:Y:S01]  /*8b90*/  FMUL.FTZ R6, R18, R151 ;  /* 0x0000009712067220 */ /* 0x000fe20000410000 */
[----:B------:R-:W-:Y:S01]  /*8ba0*/  FFMA.FTZ R232, R75, R152, R232 ;  /* 0x000000984be87223 */ /* 0x000fe200000100e8 */
[----:B------:R-:W-:Y:S01]  /*8bb0*/  FMUL.FTZ R197, R105, R170 ;  /* 0x000000aa69c57220 */ /* 0x000fe20000410000 */
[----:B------:R-:W-:Y:S01]  /*8bc0*/  FFMA.FTZ R3, R153, R136, R7 ;  /* 0x0000008899037223 */ /* 0x000fe20000010007 */
[C---:B------:R-:W-:Y:S01]  /*8bd0*/  FMUL.FTZ R7, R144.reuse, R125 ;  /* 0x0000007d90077220 */ /* 0x040fe20000410000 */
[-C--:B------:R-:W-:Y:S01]  /*8be0*/  FMUL.FTZ R144, R144, R151.reuse ;  /* 0x0000009790907220 */ /* 0x080fe20000410000 */
[C---:B------:R-:W-:Y:S01]  /*8bf0*/  FFMA.FTZ R153, R19.reuse, R151, -R4 ;  /* 0x0000009713997223 */ /* 0x040fe20000010804 */
[----:B------:R-:W-:Y:S01]  /*8c00*/  FFMA.FTZ R6, R19, R125, R6 ;  /* 0x0000007d13067223 */ /* 0x000fe20000010006 */
[-C--:B------:R-:W-:Y:S01]  /*8c10*/  FFMA.FTZ R197, R107, R232.reuse, R197 ;  /* 0x000000e86bc57223 */ /* 0x080fe200000100c5 */
[----:B------:R-:W-:Y:S01]  /*8c20*/  FMUL.FTZ R232, R105, R232 ;  /* 0x000000e869e87220 */ /* 0x000fe20000410000 */
[C---:B------:R-:W-:Y:S01]  /*8c30*/  FFMA.FTZ R7, R168.reuse, R151, -R7 ;  /* 0x00000097a8077223 */ /* 0x040fe20000010807 */
[----:B------:R-:W-:Y:S01]  /*8c40*/  FFMA.FTZ R159, R168, R125, R144 ;  /* 0x0000007da89f7223 */ /* 0x000fe20000010090 */
[----:B------:R-:W-:Y:S01]  /*8c50*/  FFMA.FTZ R4, R0, R5, RZ ;  /* 0x0000000500047223 */ /* 0x000fe200000100ff */
[----:B------:R-:W-:Y:S01]  /*8c60*/  FFMA.FTZ R153, R42, R59, R153 ;  /* 0x0000003b2a997223 */ /* 0x000fe20000010099 */
[----:B------:R-:W-:Y:S01]  /*8c70*/  FADD.FTZ R144, RZ, R6 ;  /* 0x00000006ff907221 */ /* 0x000fe20000010000 */
[----:B------:R-:W-:Y:S01]  /*8c80*/  FFMA.FTZ R232, R107, R170, -R232 ;  /* 0x000000aa6be87223 */ /* 0x000fe200000108e8 */
[----:B------:R-:W-:Y:S01]  /*8c90*/  FFMA.FTZ R170, R75, R7, R4 ;  /* 0x000000074baa7223 */ /* 0x000fe20000010004 */
[CC--:B------:R-:W-:Y:S01]  /*8ca0*/  FMUL.FTZ R6, R16.reuse, R153.reuse ;  /* 0x0000009910067220 */ /* 0x0c0fe20000410000 */
[-C--:B------:R-:W-:Y:S01]  /*8cb0*/  FMUL.FTZ R4, R16, R144.reuse ;  /* 0x0000009010047220 */ /* 0x080fe20000410000 */
[CC--:B------:R-:W-:Y:S01]  /*8cc0*/  FMUL.FTZ R168, R143.reuse, R144.reuse ;  /* 0x000000908fa87220 */ /* 0x0c0fe20000410000 */
[-C--:B------:R-:W-:Y:S01]  /*8cd0*/  FMUL.FTZ R143, R143, R153.reuse ;  /* 0x000000998f8f7220 */ /* 0x080fe20000410000 */
[CC--:B------:R-:W-:Y:S01]  /*8ce0*/  FFMA.FTZ R6, R17.reuse, R144.reuse, R6 ;  /* 0x0000009011067223 */ /* 0x0c0fe20000010006 */
[----:B------:R-:W-:Y:S01]  /*8cf0*/  FFMA.FTZ R4, R17, R153, -R4 ;  /* 0x0000009911047223 */ /* 0x000fe20000010804 */
[----:B------:R-:W-:Y:S01]  /*8d00*/  FFMA.FTZ R138, -R0, R3, RZ ;  /* 0x00000003008a7223 */ /* 0x000fe200000101ff */
[C---:B------:R-:W-:Y:S01]  /*8d10*/  FFMA.FTZ R3, R157.reuse, R153, -R168 ;  /* 0x000000999d037223 */ /* 0x040fe200000108a8 */
[----:B------:R-:W-:Y:S01]  /*8d20*/  FFMA.FTZ R157, R157, R144, R143 ;  /* 0x000000909d9d7223 */ /* 0x000fe2000001008f */
[----:B------:R-:W-:Y:S01]  /*8d30*/  FADD.FTZ R143, RZ, R6 ;  /* 0x00000006ff8f7221 */ /* 0x000fe20000010000 */
[----:B------:R-:W-:Y:S01]  /*8d40*/  FFMA.FTZ R168, R43, R58, R4 ;  /* 0x0000003a2ba87223 */ /* 0x000fe20000010004 */
[----:B------:R-:W-:-:S02]  /*8d50*/  FMUL.FTZ R234, R105, R234 ;  /* 0x000000ea69ea7220 */ /* 0x000fc40000410000 */
[CC--:B------:R-:W-:Y:S01]  /*8d60*/  FMUL.FTZ R4, R14.reuse, R143.reuse ;  /* 0x0000008f0e047220 */ /* 0x0c0fe20000410000 */
[----:B------:R-:W-:Y:S01]  /*8d70*/  FMUL.FTZ R6, R14, R168 ;  /* 0x000000a80e067220 */ /* 0x000fe20000410000 */
[----:B------:R-:W-:Y:S01]  /*8d80*/  FFMA.FTZ R199, R107, R236, -R234 ;  /* 0x000000ec6bc77223 */ /* 0x000fe200000108ea */
[C---:B------:R-:W-:Y:S01]  /*8d90*/  FMUL.FTZ R234, R142.reuse, R143 ;  /* 0x0000008f8eea7220 */ /* 0x040fe20000410000 */
[----:B------:R-:W-:Y:S01]  /*8da0*/  FFMA.FTZ R170, R77, R3, R170 ;  /* 0x000000034daa7223 */ /* 0x000fe200000100aa */
[-C--:B------:R-:W-:Y:S01]  /*8db0*/  FMUL.FTZ R142, R142, R168.reuse ;  /* 0x000000a88e8e7220 */ /* 0x080fe20000410000 */
[CC--:B------:R-:W-:Y:S01]  /*8dc0*/  FFMA.FTZ R3, R15.reuse, R168.reuse, -R4 ;  /* 0x000000a80f037223 */ /* 0x0c0fe20000010804 */
[-C--:B------:R-:W-:Y:S01]  /*8dd0*/  FFMA.FTZ R6, R15, R143.reuse, R6 ;  /* 0x0000008f0f067223 */ /* 0x080fe20000010006 */
[C---:B------:R-:W-:Y:S01]  /*8de0*/  FFMA.FTZ R234, R155.reuse, R168, -R234 ;  /* 0x000000a89bea7223 */ /* 0x040fe200000108ea */
[----:B------:R-:W-:Y:S01]  /*8df0*/  FFMA.FTZ R5, R155, R143, R142 ;  /* 0x0000008f9b057223 */ /* 0x000fe2000001008e */
[----:B------:R-:W-:Y:S01]  /*8e00*/  FFMA.FTZ R155, R44, R61, R3 ;  /* 0x0000003d2c9b7223 */ /* 0x000fe20000010003 */
[----:B------:R-:W-:Y:S01]  /*8e10*/  FADD.FTZ R142, RZ, R6 ;  /* 0x00000006ff8e7221 */ /* 0x000fe20000010000 */
[----:B------:R-:W-:-:S02]  /*8e20*/  FFMA.FTZ R234, R79, R234, R170 ;  /* 0x000000ea4fea7223 */ /* 0x000fc400000100aa */
        /* <DEDUP_REMOVED lines=9> */
[----:B------:R-:W-:Y:S01]  /*8ec0*/  FFMA.FTZ R170, R45, R60, R4 ;  /* 0x0000003c2daa7223 */ /* 0x000fe20000010004 */
[----:B------:R-:W-:Y:S01]  /*8ed0*/  FFMA.FTZ R138, -R75, R159, R138 ;  /* 0x0000009f4b8a7223 */ /* 0x000fe2000001018a */
[----:B------:R-:W-:Y:S01]  /*8ee0*/  FFMA.FTZ R234, R81, R3, R234 ;  /* 0x0000000351ea7223 */ /* 0x000fe200000100ea */
[CC--:B------:R-:W-:Y:S01]  /*8ef0*/  FMUL.FTZ R4, R10.reuse, R141.reuse ;  /* 0x0000008d0a047220 */ /* 0x0c0fe20000410000 */
[-C--:B------:R-:W-:Y:S01]  /*8f00*/  FMUL.FTZ R6, R10, R170.reuse ;  /* 0x000000aa0a067220 */ /* 0x080fe20000410000 */
[----:B------:R-:W-:Y:S01]  /*8f10*/  FMUL.FTZ R3, R139, R141 ;  /* 0x0000008d8b037220 */ /* 0x000fe20000410000 */
[----:B------:R-:W-:Y:S01]  /*8f20*/  FFMA.FTZ R138, -R77, R157, R138 ;  /* 0x0000009d4d8a7223 */ /* 0x000fe2000001018a */
[-C--:B------:R-:W-:Y:S01]  /*8f30*/  FMUL.FTZ R139, R139, R170.reuse ;  /* 0x000000aa8b8b7220 */ /* 0x080fe20000410000 */
[CC--:B------:R-:W-:Y:S01]  /*8f40*/  FFMA.FTZ R157, R11.reuse, R170.reuse, -R4 ;  /* 0x000000aa0b9d7223 */ /* 0x0c0fe20000010804 */
[-C--:B------:R-:W-:Y:S01]  /*8f50*/  FFMA.FTZ R6, R11, R141.reuse, R6 ;  /* 0x0000008d0b067223 */ /* 0x080fe20000010006 */
[C---:B------:R-:W-:Y:S01]  /*8f60*/  FFMA.FTZ R3, R140.reuse, R170, -R3 ;  /* 0x000000aa8c037223 */ /* 0x040fe20000010803 */
[----:B------:R-:W-:Y:S01]  /*8f70*/  FFMA.FTZ R139, R140, R141, R139 ;  /* 0x0000008d8c8b7223 */ /* 0x000fe2000001008b */
[----:B------:R-:W-:Y:S01]  /*8f80*/  FFMA.FTZ R157, R46, R63, R157 ;  /* 0x0000003f2e9d7223 */ /* 0x000fe2000001009d */
[----:B------:R-:W-:Y:S01]  /*8f90*/  FADD.FTZ R140, RZ, R6 ;  /* 0x00000006ff8c7221 */ /* 0x000fe20000010000 */
[----:B------:R-:W-:-:S02]  /*8fa0*/  FFMA.FTZ R138, -R79, R5, R138 ;  /* 0x000000054f8a7223 */ /* 0x000fc4000001018a */
[C---:B------:R-:W-:Y:S01]  /*8fb0*/  FMUL.FTZ R6, R147.reuse, R157 ;  /* 0x0000009d93067220 */ /* 0x040fe20000410000 */
[-C--:B------:R-:W-:Y:S01]  /*8fc0*/  FMUL.FTZ R4, R147, R140.reuse ;  /* 0x0000008c93047220 */ /* 0x080fe20000410000 */
[----:B------:R-:W-:Y:S02]  /*8fd0*/  FFMA.FTZ R138, -R81, R145, R138 ;  /* 0x00000091518a7223 */ /* 0x000fe4000001018a */
[C---:B------:R-:W-:Y:S01]  /*8fe0*/  FFMA.FTZ R6, R111.reuse, R140, R6 ;  /* 0x0000008c6f067223 */ /* 0x040fe20000010006 */
[----:B------:R-:W-:Y:S01]  /*8ff0*/  FFMA.FTZ R4, R111, R157, -R4 ;  /* 0x0000009d6f047223 */ /* 0x000fe20000010804 */
[----:B------:R-:W-:Y:S02]  /*9000*/  FFMA.FTZ R138, -R83, R139, R138 ;  /* 0x0000008b538a7223 */ /* 0x000fe4000001018a */
[----:B------:R-:W-:Y:S01]  /*9010*/  FADD.FTZ R139, RZ, R6 ;  /* 0x00000006ff8b7221 */ /* 0x000fe20000010000 */
[----:B------:R-:W-:Y:S01]  /*9020*/  FFMA.FTZ R159, R47, R62, R4 ;  /* 0x0000003e2f9f7223 */ /* 0x000fe20000010004 */
[----:B------:R-:W-:Y:S01]  /*9030*/  FFMA.FTZ R234, R83, R3, R234 ;  /* 0x0000000353ea7223 */ /* 0x000fe200000100ea */
[CC--:B------:R-:W-:Y:S01]  /*9040*/  FMUL.FTZ R236, R135.reuse, R140.reuse ;  /* 0x0000008c87ec7220 */ /* 0x0c0fe20000410000 */
[C---:B------:R-:W-:Y:S01]  /*9050*/  FMUL.FTZ R3, R162.reuse, R139 ;  /* 0x0000008ba2037220 */ /* 0x040fe20000410000 */
[----:B------:R-:W-:Y:S01]  /*9060*/  FMUL.FTZ R4, R162, R159 ;  /* 0x0000009fa2047220 */ /* 0x000fe20000410000 */
[-C--:B------:R-:W-:Y:S01]  /*9070*/  FMUL.FTZ R135, R135, R157.reuse ;  /* 0x0000009d87877220 */ /* 0x080fe20000410000 */
[C---:B------:R-:W-:Y:S01]  /*9080*/  FFMA.FTZ R236, R137.reuse, R157, -R236 ;  /* 0x0000009d89ec7223 */ /* 0x040fe200000108ec */
[C---:B------:R-:W-:Y:S01]  /*9090*/  FFMA.FTZ R3, R164.reuse, R159, -R3 ;  /* 0x0000009fa4037223 */ /* 0x040fe20000010803 */
[-C--:B------:R-:W-:Y:S01]  /*90a0*/  FFMA.FTZ R4, R164, R139.reuse, R4 ;  /* 0x0000008ba4047223 */ /* 0x080fe20000010004 */
[----:B------:R-:W-:Y:S01]  /*90b0*/  FMUL.FTZ R5, R228, R139 ;  /* 0x0000008be4057220 */ /* 0x000fe20000410000 */
[----:B------:R-:W-:Y:S01]  /*90c0*/  FFMA.FTZ R135, R137, R140, R135 ;  /* 0x0000008c89877223 */ /* 0x000fe20000010087 */
[----:B------:R-:W-:Y:S01]  /*90d0*/  FFMA.FTZ R161, R48, R65, R3 ;  /* 0x0000004130a17223 */ /* 0x000fe20000010003 */
[----:B------:R-:W-:Y:S01]  /*90e0*/  FADD.FTZ R137, RZ, R4 ;  /* 0x00000004ff897221 */ /* 0x000fe20000010000 */
[----:B------:R-:W-:Y:S01]  /*90f0*/  FFMA.FTZ R234, R85, R236, R234 ;  /* 0x000000ec55ea7223 */ /* 0x000fe200000100ea */
[-C--:B------:R-:W-:Y:S01]  /*9100*/  FFMA.FTZ R5, R230, R159.reuse, -R5 ;  /* 0x0000009fe6057223 */ /* 0x080fe20000010805 */
[----:B------:R-:W-:Y:S01]  /*9110*/  FMUL.FTZ R228, R228, R159 ;  /* 0x0000009fe4e47220 */ /* 0x000fe20000410000 */
[C---:B------:R-:W-:Y:S01]  /*9120*/  FMUL.FTZ R3, R176.reuse, R161 ;  /* 0x000000a1b0037220 */ /* 0x040fe20000410000 */
[----:B------:R-:W-:Y:S01]  /*9130*/  FMUL.FTZ R4, R176, R137 ;  /* 0x00000089b0047220 */ /* 0x000fe20000410000 */
[----:B------:R-:W-:Y:S01]  /*9140*/  FFMA.FTZ R234, R87, R5, R234 ;  /* 0x0000000557ea7223 */ /* 0x000fe200000100ea */
[----:B------:R-:W-:Y:S01]  /*9150*/  FFMA.FTZ R138, -R85, R135, R138 ;  /* 0x00000087558a7223 */ /* 0x000fe2000001018a */
[----:B------:R-:W-:Y:S01]  /*9160*/  FFMA.FTZ R7, R230, R139, R228 ;  /* 0x0000008be6077223 */ /* 0x000fe200000100e4 */
[C---:B------:R-:W-:Y:S01]  /*9170*/  FMUL.FTZ R5, R172.reuse, R137 ;  /* 0x00000089ac057220 */ /* 0x040fe20000410000 */
[----:B------:R-:W-:Y:S01]  /*9180*/  FMUL.FTZ R172, R172, R161 ;  /* 0x000000a1acac7220 */ /* 0x000fe20000410000 */
[C---:B------:R-:W-:Y:S01]  /*9190*/  FFMA.FTZ R3, R178.reuse, R137, R3 ;  /* 0x00000089b2037223 */ /* 0x040fe20000010003 */
[----:B------:R-:W-:Y:S01]  /*91a0*/  FFMA.FTZ R4, R178, R161, -R4 ;  /* 0x000000a1b2047223 */ /* 0x000fe20000010804 */
[----:B------:R-:W-:Y:S01]  /*91b0*/  FFMA.FTZ R6, -R87, R7, R138 ;  /* 0x0000000757067223 */ /* 0x000fe2000001018a */
[C---:B------:R-:W-:Y:S01]  /*91c0*/  FFMA.FTZ R7, R226.reuse, R137, R172 ;  /* 0x00000089e2077223 */ /* 0x040fe200000100ac */
[----:B------:R-:W-:Y:S01]  /*91d0*/  FADD.FTZ R135, RZ, R3 ;  /* 0x00000003ff877221 */ /* 0x000fe20000010000 */
[----:B------:R-:W-:Y:S01]  /*91e0*/  FFMA.FTZ R172, R49, R64, R4 ;  /* 0x0000004031ac7223 */ /* 0x000fe20000010004 */
[----:B------:R-:W0:Y:S02]  /*91f0*/  S2R R138, SR_TID.X ;  /* 0x00000000008a7919 */ /* 0x000e240000002100 */
[C---:B------:R-:W-:Y:S01]  /*9200*/  FMUL.FTZ R3, R171.reuse, R135 ;  /* 0x00000087ab037220 */ /* 0x040fe20000410000 */
[-C--:B------:R-:W-:Y:S01]  /*9210*/  FMUL.FTZ R4, R171, R172.reuse ;  /* 0x000000acab047220 */ /* 0x080fe20000410000 */
[----:B------:R-:W-:Y:S01]  /*9220*/  FFMA.FTZ R5, R226, R161, -R5 ;  /* 0x000000a1e2057223 */ /* 0x000fe20000010805 */
[CC--:B------:R-:W-:Y:S01]  /*9230*/  FMUL.FTZ R226, R131.reuse, R135.reuse ;  /* 0x0000008783e27220 */ /* 0x0c0fe20000410000 */
[-C--:B------:R-:W-:Y:S01]  /*9240*/  FMUL.FTZ R228, R131, R172.reuse ;  /* 0x000000ac83e47220 */ /* 0x080fe20000410000 */
[C---:B------:R-:W-:Y:S01]  /*9250*/  FFMA.FTZ R4, R173.reuse, R135, R4 ;  /* 0x00000087ad047223 */ /* 0x040fe20000010004 */
[-C--:B------:R-:W-:Y:S01]  /*9260*/  FFMA.FTZ R3, R173, R172.reuse, -R3 ;  /* 0x000000acad037223 */ /* 0x080fe20000010803 */
[----:B------:R-:W-:Y:S01]  /*9270*/  FFMA.FTZ R234, R89, R5, R234 ;  /* 0x0000000559ea7223 */ /* 0x000fe200000100ea */
[C---:B------:R-:W-:Y:S01]  /*9280*/  FFMA.FTZ R226, R133.reuse, R172, -R226 ;  /* 0x000000ac85e27223 */ /* 0x040fe200000108e2 */
[----:B------:R-:W-:Y:S01]  /*9290*/  FFMA.FTZ R5, R133, R135, R228 ;  /* 0x0000008785057223 */ /* 0x000fe200000100e4 */
[----:B------:R-:W-:Y:S01]  /*92a0*/  FADD.FTZ R133, RZ, R4 ;  /* 0x00000004ff857221 */ /* 0x000fe20000010000 */
[----:B------:R-:W-:Y:S01]  /*92b0*/  FFMA.FTZ R163, R50, R67, R3 ;  /* 0x0000004332a37223 */ /* 0x000fe20000010003 */
[----:B------:R-:W-:-:S02]  /*92c0*/  FFMA.FTZ R6, -R89, R7, R6 ;  /* 0x0000000759067223 */ /* 0x000fc40000010106 */
[C---:B------:R-:W-:Y:S01]  /*92d0*/  FMUL.FTZ R3, R180.reuse, R133 ;  /* 0x00000085b4037220 */ /* 0x040fe20000410000 */
[----:B------:R-:W-:Y:S01]  /*92e0*/  FMUL.FTZ R4, R180, R163 ;  /* 0x000000a3b4047220 */ /* 0x000fe20000410000 */
[----:B------:R-:W-:Y:S01]  /*92f0*/  FFMA.FTZ R6, -R91, R5, R6 ;  /* 0x000000055b067223 */ /* 0x000fe20000010106 */
        /* <DEDUP_REMOVED lines=11> */
[-C--:B------:R-:W-:Y:S01]  /*93b0*/  FFMA.FTZ R3, R177, R174.reuse, -R3 ;  /* 0x000000aeb1037223 */ /* 0x080fe20000010803 */
        /* <DEDUP_REMOVED lines=8> */
[----:B------:R-:W-:Y:S01]  /*9440*/  FMUL.FTZ R4, R222, R165 ;  /* 0x000000a5de047220 */ /* 0x000fe20000410000 */
[C---:B------:R-:W-:Y:S01]  /*9450*/  FFMA.FTZ R224, R127.reuse, R174, -R224 ;  /* 0x000000ae7fe07223 */ /* 0x040fe200000108e0 */
[----:B------:R-:W-:Y:S01]  /*9460*/  FFMA.FTZ R228, R127, R131, R228 ;  /* 0x000000837fe47223 */ /* 0x000fe200000100e4 */
[C---:B------:R-:W-:Y:S01]  /*9470*/  FFMA.FTZ R222, R160.reuse, R165, -R3 ;  /* 0x000000a5a0de7223 */ /* 0x040fe20000010803 */
[----:B------:R-:W-:Y:S01]  /*9480*/  FFMA.FTZ R127, R160, R129, R4 ;  /* 0x00000081a07f7223 */ /* 0x000fe20000010004 */
[----:B------:R-:W-:Y:S01]  /*9490*/  FFMA.FTZ R226, R91, R226, R234 ;  /* 0x000000e25be27223 */ /* 0x000fe200000100ea */
[----:B------:R-:W-:Y:S01]  /*94a0*/  LOP3.LUT R160, R138, 0x1f, RZ, 0xc0, !PT ;  /* 0x0000001f8aa07812 */ /* 0x000fe200078ec0ff */
[----:B------:R-:W-:Y:S01]  /*94b0*/  VOTEU.ALL UP0, P2 ;  /* 0x0000000000ff7886 */ /* 0x000fe20001000000 */
[C---:B------:R-:W-:Y:S01]  /*94c0*/  FFMA.FTZ R6, -R93.reuse, R7, R6 ;  /* 0x000000075d067223 */ /* 0x040fe20000010106 */
[----:B------:R-:W-:Y:S01]  /*94d0*/  FFMA.FTZ R226, R93, R5, R226 ;  /* 0x000000055de27223 */ /* 0x000fe200000100e2 */
[----:B------:R-:W-:-:S02]  /*94e0*/  ISETP.NE.AND P6, PT, R160, 0x1f, PT ;  /* 0x0000001fa000780c */ /* 0x000fc40003fc5270 */
[----:B------:R-:W-:Y:S01]  /*94f0*/  @!UP0 ULEA UR32, UR8, UR28, 0x4 ;  /* 0x0000001c08208291 */ /* 0x000fe2000f8e20ff */
[C---:B------:R-:W-:Y:S01]  /*9500*/  FFMA.FTZ R226, R95.reuse, R224, R226 ;  /* 0x000000e05fe27223 */ /* 0x040fe200000100e2 */
[----:B------:R-:W-:Y:S01]  /*9510*/  FFMA.FTZ R224, -R95, R228, R6 ;  /* 0x000000e45fe07223 */ /* 0x000fe20000010106 */
[----:B------:R-:W-:Y:S02]  /*9520*/  MOV R4, 0x3f800000 ;  /* 0x3f80000000047802 */ /* 0x000fe40000000f00 */
[----:B------:R-:W-:Y:S01]  /*9530*/  CS2R R6, SRZ ;  /* 0x0000000000067805 */ /* 0x000fe2000001ff00 */
[----:B------:R-:W-:Y:S02]  /*9540*/  HFMA2 R5, -RZ, RZ, 0, 0 ;  /* 0x00000000ff057431 */ /* 0x000fe400000001ff */
[----:B------:R-:W-:Y:S01]  /*9550*/  FFMA.FTZ R3, R0, R149, R197 ;  /* 0x0000009500037223 */ /* 0x000fe200000100c5 */
[----:B------:R-:W-:Y:S01]  /*9560*/  FADD.FTZ R232, R123, R232 ;  /* 0x000000e87be87221 */ /* 0x000fe20000010000 */
[----:B------:R-:W-:Y:S01]  /*9570*/  FFMA.FTZ R222, R97, R222, R226 ;  /* 0x000000de61de7223 */ /* 0x000fe200000100e2 */
[----:B------:R0:W1:Y:S01]  /*9580*/  SHFL.DOWN PT, R234, R2, 0x1, 0x1f ;  /* 0x08201f0002ea7f89 */ /* 0x00006200000e0000 */
[----:B------:R-:W-:Y:S03]  /*9590*/  BSSY.RECONVERGENT B0, `(.L_x_12808) ;  /* 0x0000014000007945 */ /* 0x000fe60003800200 */
        /* <DEDUP_REMOVED lines=9> */
[CC--:B0-----:R-:W-:Y:S01]  /*9630*/  FMUL.FTZ R197, R199.reuse, R230.reuse ;  /* 0x000000e6c7c57220 */ /* 0x0c1fe20000410000 */
[C---:B------:R-:W-:Y:S01]  /*9640*/  FMUL.FTZ R230, R2.reuse, R230 ;  /* 0x000000e602e67220 */ /* 0x040fe20000410000 */
[CC--:B---3--:R-:W-:Y:S01]  /*9650*/  FMUL.FTZ R145, R199.reuse, R226.reuse ;  /* 0x000000e2c7917220 */ /* 0x0c8fe20000410000 */
[C---:B------:R-:W-:Y:S01]  /*9660*/  FMUL.FTZ R226, R2.reuse, R226 ;  /* 0x000000e202e27220 */ /* 0x040fe20000410000 */
[-C--:B----4-:R-:W-:Y:S01]  /*9670*/  FFMA.FTZ R228, R2, R201.reuse, -R197 ;  /* 0x000000c902e47223 */ /* 0x090fe200000108c5 */
[----:B------:R-:W-:Y:S01]  /*9680*/  FFMA.FTZ R197, R199, R201, R230 ;  /* 0x000000c9c7c57223 */ /* 0x000fe200000100e6 */
[C---:B-1----:R-:W-:Y:S01]  /*9690*/  FFMA.FTZ R2, R234.reuse, R2, -R145 ;  /* 0x00000002ea027223 */ /* 0x042fe20000010891 */
[----:B------:R-:W-:Y:S01]  /*96a0*/  FFMA.FTZ R199, R234, R199, R226 ;  /* 0x000000c7eac77223 */ /* 0x000fe200000100e2 */
[----:B------:R-:W-:Y:S01]  /*96b0*/  FADD.FTZ R3, R3, R228 ;  /* 0x000000e403037221 */ /* 0x000fe20000010000 */
[----:B------:R-:W-:-:S07]  /*96c0*/  FADD.FTZ R232, R232, R197 ;  /* 0x000000c5e8e87221 */ /* 0x000fce0000010000 */
.L_x_12809:
[----:B------:R-:W-:Y:S05]  /*96d0*/  BSYNC.RECONVERGENT B0 ;  /* 0x0000000000007941 */ /* 0x000fea0003800200 */
.L_x_12808:
[----:B-1----:R1:W1:Y:S01]  /*96e0*/  SHFL.DOWN PT, R234, R2, 0x2, 0x1f ;  /* 0x08401f0002ea7f89 */ /* 0x00226200000e0000 */
[----:B------:R-:W-:Y:S03]  /*96f0*/  BSSY.RECONVERGENT B0, `(.L_x_12810) ;  /* 0x000000f000007945 */ /* 0x000fe60003800200 */
[----:B---3--:R3:W1:Y:S04]  /*9700*/  SHFL.DOWN PT, R226, R199, 0x2, 0x1f ;  /* 0x08401f00c7e27f89 */ /* 0x00866800000e0000 */
[----:B----4-:R3:W4:Y:S04]  /*9710*/  SHFL.DOWN PT, R201, R3, 0x2, 0x1f ;  /* 0x08401f0003c97f89 */ /* 0x01072800000e0000 */
[----:B0-----:R3:W0:Y:S01]  /*9720*/  SHFL.DOWN PT, R230, R232, 0x2, 0x1f ;  /* 0x08401f00e8e67f89 */ /* 0x00162200000e0000 */
[----:B------:R-:W-:Y:S05]  /*9730*/  @P5 BRA `(.L_x_12811) ;  /* 0x0000000000285947 */ /* 0x000fea0003800000 */
[CC--:B0-----:R-:W-:Y:S01]  /*9740*/  FMUL.FTZ R197, R199.reuse, R230.reuse ;  /* 0x000000e6c7c57220 */ /* 0x0c1fe20000410000 */
[C---:B------:R-:W-:Y:S01]  /*9750*/  FMUL.FTZ R230, R2.reuse, R230 ;  /* 0x000000e602e67220 */ /* 0x040fe20000410000 */
[CC--:B-1----:R-:W-:Y:S01]  /*9760*/  FMUL.FTZ R145, R199.reuse, R226.reuse ;  /* 0x000000e2c7917220 */ /* 0x0c2fe20000410000 */
[C---:B------:R-:W-:Y:S01]  /*9770*/  FMUL.FTZ R226, R2.reuse, R226 ;  /* 0x000000e202e27220 */ /* 0x040fe20000410000 */
[CC--:B----4-:R-:W-:Y:S01]  /*9780*/  FFMA.FTZ R228, R2.reuse, R201.reuse, -R197 ;  /* 0x000000c902e47223 */ /* 0x0d0fe200000108c5 */
[C---:B------:R-:W-:Y:S01]  /*9790*/  FFMA.FTZ R197, R199.reuse, R201, R230 ;  /* 0x000000c9c7c57223 */ /* 0x040fe200000100e6 */
[-C--:B------:R-:W-:Y:S01]  /*97a0*/  FFMA.FTZ R2, R2, R234.reuse, -R145 ;  /* 0x000000ea02027223 */ /* 0x080fe20000010891 */
[----:B---3--:R-:W-:Y:S01]  /*97b0*/  FFMA.FTZ R199, R199, R234, R226 ;  /* 0x000000eac7c77223 */ /* 0x008fe200000100e2 */
[----:B------:R-:W-:Y:S01]  /*97c0*/  FADD.FTZ R3, R3, R228 ;  /* 0x000000e403037221 */ /* 0x000fe20000010000 */
[----:B------:R-:W-:-:S07]  /*97d0*/  FADD.FTZ R232, R232, R197 ;  /* 0x000000c5e8e87221 */ /* 0x000fce0000010000 */
.L_x_12811:
[----:B------:R-:W-:Y:S05]  /*97e0*/  BSYNC.RECONVERGENT B0 ;  /* 0x0000000000007941 */ /* 0x000fea0003800200 */
.L_x_12810:
[----:B-1----:R1:W1:Y:S01]  /*97f0*/  SHFL.DOWN PT, R234, R2, 0x4, 0x1f ;  /* 0x08801f0002ea7f89 */ /* 0x00226200000e0000 */
[----:B------:R-:W-:Y:S03]  /*9800*/  BSSY.RECONVERGENT B0, `(.L_x_12812) ;  /* 0x000000f000007945 */ /* 0x000fe60003800200 */
[----:B------:R0:W1:Y:S04]  /*9810*/  SHFL.DOWN PT, R226, R199, 0x4, 0x1f ;  /* 0x08801f00c7e27f89 */ /* 0x00006800000e0000 */
[----:B----4-:R4:W1:Y:S04]  /*9820*/  SHFL.DOWN PT, R201, R3, 0x4, 0x1f ;  /* 0x08801f0003c97f89 */ /* 0x01086800000e0000 */
[----:B0-----:R4:W0:Y:S01]  /*9830*/  SHFL.DOWN PT, R230, R232, 0x4, 0x1f ;  /* 0x08801f00e8e67f89 */ /* 0x00182200000e0000 */
[----:B------:R-:W-:Y:S05]  /*9840*/  @P4 BRA `(.L_x_12813) ;  /* 0x0000000000284947 */ /* 0x000fea0003800000 */
[CC--:B0-----:R-:W-:Y:S01]  /*9850*/  FMUL.FTZ R197, R199.reuse, R230.reuse ;  /* 0x000000e6c7c57220 */ /* 0x0c1fe20000410000 */
[C---:B------:R-:W-:Y:S01]  /*9860*/  FMUL.FTZ R230, R2.reuse, R230 ;  /* 0x000000e602e67220 */ /* 0x040fe20000410000 */
[CC--:B-1----:R-:W-:Y:S01]  /*9870*/  FMUL.FTZ R145, R199.reuse, R226.reuse ;  /* 0x000000e2c7917220 */ /* 0x0c2fe20000410000 */
[C---:B------:R-:W-:Y:S01]  /*9880*/  FMUL.FTZ R226, R2.reuse, R226 ;  /* 0x000000e202e27220 */ /* 0x040fe20000410000 */
[CC--:B------:R-:W-:Y:S01]  /*9890*/  FFMA.FTZ R228, R2.reuse, R201.reuse, -R197 ;  /* 0x000000c902e47223 */ /* 0x0c0fe200000108c5 */
[C---:B------:R-:W-:Y:S01]  /*98a0*/  FFMA.FTZ R197, R199.reuse, R201, R230 ;  /* 0x000000c9c7c57223 */ /* 0x040fe200000100e6 */
[-C--:B------:R-:W-:Y:S01]  /*98b0*/  FFMA.FTZ R2, R2, R234.reuse, -R145 ;  /* 0x000000ea02027223 */ /* 0x080fe20000010891 */
[----:B---3--:R-:W-:Y:S01]  /*98c0*/  FFMA.FTZ R199, R199, R234, R226 ;  /* 0x000000eac7c77223 */ /* 0x008fe200000100e2 */
[----:B----4-:R-:W-:Y:S01]  /*98d0*/  FADD.FTZ R3, R3, R228 ;  /* 0x000000e403037221 */ /* 0x010fe20000010000 */
[----:B------:R-:W-:-:S07]  /*98e0*/  FADD.FTZ R232, R232, R197 ;  /* 0x000000c5e8e87221 */ /* 0x000fce0000010000 */
.L_x_12813:
[----:B------:R-:W-:Y:S05]  /*98f0*/  BSYNC.RECONVERGENT B0 ;  /* 0x0000000000007941 */ /* 0x000fea0003800200 */
.L_x_12812:
[----:B-1----:R1:W1:Y:S01]  /*9900*/  SHFL.DOWN PT, R234, R2, 0x8, 0x1f ;  /* 0x09001f0002ea7f89 */ /* 0x00226200000e0000 */
[----:B------:R-:W-:Y:S03]  /*9910*/  BSSY.RECONVERGENT B0, `(.L_x_12814) ;  /* 0x000000f000007945 */ /* 0x000fe60003800200 */
[----:B------:R0:W1:Y:S04]  /*9920*/  SHFL.DOWN PT, R226, R199, 0x8, 0x1f ;  /* 0x09001f00c7e27f89 */ /* 0x00006800000e0000 */
[----:B------:R1:W1:Y:S04]  /*9930*/  SHFL.DOWN PT, R201, R3, 0x8, 0x1f ;  /* 0x09001f0003c97f89 */ /* 0x00026800000e0000 */
        /* <DEDUP_REMOVED lines=12> */
.L_x_12815:
[----:B------:R-:W-:Y:S05]  /*9a00*/  BSYNC.RECONVERGENT B0 ;  /* 0x0000000000007941 */ /* 0x000fea0003800200 */
.L_x_12814:
        /* <DEDUP_REMOVED lines=16> */
.L_x_12817:
[----:B------:R-:W-:Y:S05]  /*9b10*/  BSYNC.RECONVERGENT B0 ;  /* 0x0000000000007941 */ /* 0x000fea0003800200 */
.L_x_12816:
[----:B------:R-:W-:Y:S01]  /*9b20*/  FFMA.FTZ R228, -R97, R127, R224 ;  /* 0x0000007f61e47223 */ /* 0x000fe200000101e0 */
[C---:B------:R-:W-:Y:S01]  /*9b30*/  FMUL.FTZ R127, R188.reuse, R129 ;  /* 0x00000081bc7f7220 */ /* 0x040fe20000410000 */
[-C--:B-1----:R-:W-:Y:S01]  /*9b40*/  FMUL.FTZ R226, R188, R165.reuse ;  /* 0x000000a5bce27220 */ /* 0x082fe20000410000 */
[----:B------:R-:W-:Y:S01]  /*9b50*/  SHFL.DOWN PT, R217, R199, 0x1, 0x1f ;  /* 0x08201f00c7d97f89 */ /* 0x000fe200000e0000 */
[----:B------:R-:W-:Y:S01]  /*9b60*/  ISETP.NE.AND P2, PT, R138, 0x1f, PT ;  /* 0x0000001f8a00780c */ /* 0x000fe20003f45270 */
[C---:B------:R-:W-:Y:S01]  /*9b70*/  FFMA.FTZ R224, R190.reuse, R165, -R127 ;  /* 0x000000a5bee07223 */ /* 0x040fe2000001087f */
[----:B------:R-:W-:Y:S01]  /*9b80*/  FFMA.FTZ R127, R190, R129, R226 ;  /* 0x00000081be7f7223 */ /* 0x000fe200000100e2 */
[----:B--2---:R-:W1:Y:S01]  /*9b90*/  SHFL.IDX PT, R201, R7, RZ, 0x1f ;  /* 0x00001fff07c97589 */ /* 0x004e6200000e0000 */
[----:B------:R-:W-:Y:S01]  /*9ba0*/  ISETP.NE.AND P3, PT, R138, RZ, PT ;  /* 0x000000ff8a00720c */ /* 0x000fe20003f65270 */
[----:B------:R-:W-:Y:S01]  /*9bb0*/  FFMA.FTZ R197, R53, R82, R224 ;  /* 0x0000005235c57223 */ /* 0x000fe200000100e0 */
[----:B------:R-:W-:Y:S01]  /*9bc0*/  FADD.FTZ R127, RZ, R127 ;  /* 0x0000007fff7f7221 */ /* 0x000fe20000010000 */
[----:B------:R-:W2:Y:S01]  /*9bd0*/  SHFL.DOWN PT, R215, R2, 0x1, 0x1f ;  /* 0x08201f0002d77f89 */ /* 0x000ea200000e0000 */
[----:B------:R-:W-:Y:S01]  /*9be0*/  ULEA UR33, UR11, 0xfffffc00, 0xa ;  /* 0xfffffc000b217891 */ /* 0x000fe2000f8e50ff */
[C---:B------:R-:W-:Y:S01]  /*9bf0*/  FMUL.FTZ R145, R200.reuse, R197 ;  /* 0x000000c5c8917220 */ /* 0x040fe20000410000 */
[-C--:B------:R-:W-:Y:S01]  /*9c00*/  FMUL.FTZ R224, R200, R127.reuse ;  /* 0x0000007fc8e07220 */ /* 0x080fe20000410000 */
[----:B------:R-:W5:Y:S01]  /*9c10*/  SHFL.IDX PT, R205, R6, RZ, 0x1f ;  /* 0x00001fff06cd7589 */ /* 0x000f6200000e0000 */
[-C--:B------:R-:W-:Y:S01]  /*9c20*/  FMUL.FTZ R211, R220, R127.reuse ;  /* 0x0000007fdcd37220 */ /* 0x080fe20000410000 */
[C---:B------:R-:W-:Y:S01]  /*9c30*/  FFMA.FTZ R145, R198.reuse, R127, R145 ;  /* 0x0000007fc6917223 */ /* 0x040fe20000010091 */
[-C--:B------:R-:W-:Y:S01]  /*9c40*/  FFMA.FTZ R207, R198, R197.reuse, -R224 ;  /* 0x000000c5c6cf7223 */ /* 0x080fe200000108e0 */
[----:B------:R-:W5:Y:S01]  /*9c50*/  SHFL.DOWN PT, R219, R3, 0x1, 0x1f ;  /* 0x08201f0003db7f89 */ /* 0x000f6200000e0000 */
[-C--:B------:R-:W-:Y:S01]  /*9c60*/  FMUL.FTZ R220, R220, R197.reuse ;  /* 0x000000c5dcdc7220 */ /* 0x080fe20000410000 */
[----:B------:R-:W-:Y:S01]  /*9c70*/  FADD.FTZ R145, RZ, R145 ;  /* 0x00000091ff917221 */ /* 0x000fe20000010000 */
[----:B------:R-:W-:Y:S01]  /*9c80*/  FFMA.FTZ R211, R214, R197, -R211 ;  /* 0x000000c5d6d37223 */ /* 0x000fe200000108d3 */
[----:B------:R3:W5:Y:S01]  /*9c90*/  SHFL.IDX PT, R209, R199, RZ, 0x1f ;  /* 0x00001fffc7d17589 */ /* 0x00076200000e0000 */
[----:B------:R-:W-:Y:S01]  /*9ca0*/  VOTEU.ALL UP0, P3 ;  /* 0x0000000000ff7886 */ /* 0x000fe20001800000 */
[----:B------:R-:W-:Y:S01]  /*9cb0*/  FMUL.FTZ R213, R212, R145 ;  /* 0x00000091d4d57220 */ /* 0x000fe20000410000 */
[----:B------:R-:W-:Y:S01]  /*9cc0*/  USHF.R.S32.HI UR43, URZ, 0x1f, UR33 ;  /* 0x0000001fff2b7899 */ /* 0x000fe20008011421 */
[----:B------:R-:W5:Y:S01]  /*9cd0*/  SHFL.DOWN PT, R221, R232, 0x1, 0x1f ;  /* 0x08201f00e8dd7f89 */ /* 0x000f6200000e0000 */
[----:B------:R-:W-:Y:S01]  /*9ce0*/  BSSY.RECONVERGENT B0, `(.L_x_12818) ;  /* 0x00001ec000007945 */ /* 0x000fe20003800200 */
[----:B------:R-:W-:-:S02]  /*9cf0*/  @!UP0 ULEA UR32, UR8, UR28, 0x4 ;  /* 0x0000001c08208291 */ /* 0x000fc4000f8e20ff */
[----:B------:R1:W5:Y:S01]  /*9d00*/  SHFL.IDX PT, R203, R2, RZ, 0x1f ;  /* 0x00001fff02cb7589 */ /* 0x00036200000e0000 */
[----:B---3--:R-:W-:Y:S01]  /*9d10*/  FFMA.FTZ R199, R54, R71, R207 ;  /* 0x0000004736c77223 */ /* 0x008fe200000100cf */
[----:B------:R-:W-:Y:S01]  /*9d20*/  FFMA.FTZ R207, R214, R127, R220 ;  /* 0x0000007fd6cf7223 */ /* 0x000fe200000100dc */
[C---:B------:R-:W-:Y:S01]  /*9d30*/  FFMA.FTZ R214, R99.reuse, R211, R222 ;  /* 0x000000d363d67223 */ /* 0x040fe200000100de */
[----:B0---4-:R-:W-:Y:S01]  /*9d40*/  SHFL.IDX PT, R232, R232, RZ, 0x1f ;  /* 0x00001fffe8e87589 */ /* 0x011fe200000e0000 */
[----:B------:R-:W-:Y:S01]  /*9d50*/  FMUL.FTZ R220, R212, R199 ;  /* 0x000000c7d4dc7220 */ /* 0x000fe20000410000 */
[----:B------:R-:W-:Y:S01]  /*9d60*/  FFMA.FTZ R212, -R99, R207, R228 ;  /* 0x000000cf63d47223 */ /* 0x000fe200000101e4 */
[C---:B------:R-:W-:Y:S01]  /*9d70*/  FFMA.FTZ R213, R216.reuse, R199, -R213 ;  /* 0x000000c7d8d57223 */ /* 0x040fe200000108d5 */
[----:B-1----:R-:W-:Y:S01]  /*9d80*/  @P2 FMUL.FTZ R2, R217, R201 ;  /* 0x000000c9d9022220 */ /* 0x002fe20000410000 */
[----:B------:R-:W-:Y:S01]  /*9d90*/  FFMA.FTZ R207, R216, R145, R220 ;  /* 0x00000091d8cf7223 */ /* 0x000fe200000100dc */
[----:B--2---:R-:W-:Y:S01]  /*9da0*/  @P2 FMUL.FTZ R216, R215, R201 ;  /* 0x000000c9d7d82220 */ /* 0x004fe20000410000 */
[----:B------:R-:W-:Y:S01]  /*9db0*/  FFMA.FTZ R214, R101, R213, R214 ;  /* 0x000000d565d67223 */ /* 0x000fe200000100d6 */
[----:B-----5:R-:W-:Y:S01]  /*9dc0*/  @P2 FFMA.FTZ R2, R215, R205, -R2 ;  /* 0x000000cdd7022223 */ /* 0x020fe20000010802 */
[----:B------:R-:W-:Y:S01]  /*9dd0*/  FFMA.FTZ R212, -R101, R207, R212 ;  /* 0x000000cf65d47223 */ /* 0x000fe200000101d4 */
[----:B------:R-:W-:Y:S01]  /*9de0*/  @P2 FFMA.FTZ R216, R217, R205, R216 ;  /* 0x000000cdd9d82223 */ /* 0x000fe200000100d8 */
[----:B------:R0:W1:Y:S01]  /*9df0*/  SHFL.IDX PT, R207, R3, RZ, 0x1f ;  /* 0x00001fff03cf7589 */ /* 0x00006200000e0000 */
[----:B------:R-:W-:Y:S01]  /*9e00*/  @P2 FADD.FTZ R205, R219, R2 ;  /* 0x00000002dbcd2221 */ /* 0x000fe20000010000 */
[C---:B------:R-:W-:Y:S01]  /*9e10*/  FMUL.FTZ R2, R209.reuse, R7 ;  /* 0x00000007d1027220 */ /* 0x040fe20000410000 */
[----:B------:R-:W-:Y:S01]  /*9e20*/  FMUL.FTZ R211, R209, R5 ;  /* 0x00000005d1d37220 */ /* 0x000fe20000410000 */
[----:B------:R-:W-:Y:S01]  /*9e30*/  @P2 FADD.FTZ R201, R221, R216 ;  /* 0x000000d8ddc92221 */ /* 0x000fe20000010000 */
[----:B------:R-:W-:Y:S01]  /*9e40*/  FMUL.FTZ R222, R205, R9 ;  /* 0x00000009cdde7220 */ /* 0x000fe20000410000 */
[----:B0-----:R-:W-:Y:S01]  /*9e50*/  FMUL.FTZ R3, R208, R199 ;  /* 0x000000c7d0037220 */ /* 0x001fe20000410000 */
[----:B------:R-:W-:Y:S01]  /*9e60*/  FFMA.FTZ R216, R203, R6, -R2 ;  /* 0x00000006cbd87223 */ /* 0x000fe20000010802 */
[----:B------:R-:W-:Y:S01]  /*9e70*/  FMUL.FTZ R2, R209, R4 ;  /* 0x00000004d1027220 */ /* 0x000fe20000410000 */
[----:B------:R-:W-:Y:S01]  /*9e80*/  FMUL.FTZ R220, R201, R9 ;  /* 0x00000009c9dc7220 */ /* 0x000fe20000410000 */
[----:B------:R-:W-:Y:S01]  /*9e90*/  FFMA.FTZ R3, R206, R145, R3 ;  /* 0x00000091ce037223 */ /* 0x000fe20000010003 */
[----:B------:R-:W-:Y:S01]  /*9ea0*/  FMUL.FTZ R6, R209, R6 ;  /* 0x00000006d1067220 */ /* 0x000fe20000410000 */
[----:B------:R-:W-:Y:S01]  /*9eb0*/  FFMA.FTZ R5, R203, R5, R2 ;  /* 0x00000005cb057223 */ /* 0x000fe20000010002 */
[----:B------:R-:W-:Y:S01]  /*9ec0*/  P2R R2, PR, RZ, 0x8 ;  /* 0x00000008ff027803 */ /* 0x000fe20000000000 */
[----:B------:R-:W-:Y:S01]  /*9ed0*/  FMUL.FTZ R2, R208, R145 ;  /* 0x00000091d0027220 */ /* 0x000fe20000410000 */
[-C--:B------:R-:W-:Y:S01]  /*9ee0*/  FFMA.FTZ R222, R201, R8.reuse, -R222 ;  /* 0x00000008c9de7223 */ /* 0x080fe200000108de */
[----:B------:R-:W-:Y:S01]  /*9ef0*/  FFMA.FTZ R220, R205, R8, R220 ;  /* 0x00000008cddc7223 */ /* 0x000fe200000100dc */
[----:B------:R-:W-:Y:S01]  /*9f00*/  FADD.FTZ R8, RZ, R3 ;  /* 0x00000003ff087221 */ /* 0x000fe20000010000 */
[----:B------:R-:W-:Y:S01]  /*9f10*/  FFMA.FTZ R2, R206, R199, -R2 ;  /* 0x000000c7ce027223 */ /* 0x000fe20000010802 */
[----:B------:R-:W-:Y:S01]  /*9f20*/  FFMA.FTZ R7, R203, R7, R6 ;  /* 0x00000007cb077223 */ /* 0x000fe20000010006 */
[----:B------:R-:W-:Y:S01]  /*9f30*/  FADD.FTZ R195, R195, R222 ;  /* 0x000000dec3c37221 */ /* 0x000fe20000010000 */
[----:B------:R-:W-:Y:S01]  /*9f40*/  FFMA.FTZ R9, R103, R218, R220 ;  /* 0x000000da67097223 */ /* 0x000fe200000100dc */
[----:B-1----:R-:W-:Y:S01]  /*9f50*/  FADD.FTZ R6, R207, R216 ;  /* 0x000000d8cf067221 */ /* 0x002fe20000010000 */
[----:B------:R-:W-:Y:S01]  /*9f60*/  FFMA.FTZ R216, R55, R96, R2 ;  /* 0x0000006037d87223 */ /* 0x000fe20000010002 */
[----:B------:R-:W-:Y:S01]  /*9f70*/  FMUL.FTZ R2, R193, R8 ;  /* 0x00000008c1027220 */ /* 0x000fe20000410000 */
[----:B------:R-:W-:Y:S01]  /*9f80*/  FMUL.FTZ R3, R208, R195 ;  /* 0x000000c3d0037220 */ /* 0x000fe20000410000 */
[----:B------:R-:W-:Y:S01]  /*9f90*/  FFMA.FTZ R4, R203, R4, -R211 ;  /* 0x00000004cb047223 */ /* 0x000fe200000108d3 */
[-C--:B------:R-:W-:Y:S01]  /*9fa0*/  FMUL.FTZ R201, R193, R216.reuse ;  /* 0x000000d8c1c97220 */ /* 0x080fe20000410000 */
[C---:B------:R-:W-:Y:S01]  /*9fb0*/  FFMA.FTZ R193, R191.reuse, R216, -R2 ;  /* 0x000000d8bfc17223 */ /* 0x040fe20000010802 */
[----:B------:R-:W-:Y:S01]  /*9fc0*/  FADD.FTZ R7, R232, R7 ;  /* 0x00000007e8077221 */ /* 0x000fe20000010000 */
[-C--:B------:R-:W-:Y:S01]  /*9fd0*/  FMUL.FTZ R208, R208, R9.reuse ;  /* 0x00000009d0d07220 */ /* 0x080fe20000410000 */
[----:B------:R-:W-:Y:S01]  /*9fe0*/  FFMA.FTZ R2, R206, R9, R3 ;  /* 0x00000009ce027223 */ /* 0x000fe20000010003 */
[----:B------:R-:W-:Y:S01]  /*9ff0*/  FMUL.FTZ R3, R136, UR47 ;  /* 0x0000002f88037c20 */ /* 0x000fe20008410000 */
[----:B------:R-:W-:Y:S01]  /*a000*/  FFMA.FTZ R191, R191, R8, R201 ;  /* 0x00000008bfbf7223 */ /* 0x000fe200000100c9 */
[----:B------:R-:W-:Y:S01]  /*a010*/  FFMA.FTZ R208, R206, R195, -R208 ;  /* 0x000000c3ced07223 */ /* 0x000fe200000108d0 */
[----:B------:R0:W-:Y:S01]  /*a020*/  @!P3 STS.128 [UR32+0x3650], R4 ;  /* 0x00365004ff00b988 */ /* 0x0001e20008000c20 */
[----:B------:R-:W-:Y:S01]  /*a030*/  FFMA.FTZ R201, R101, R210, R2 ;  /* 0x000000d265c97223 */ /* 0x000fe20000010002 */
[----:B------:R-:W-:Y:S01]  /*a040*/  FFMA.FTZ R203, R158, UR46, -R3 ;  /* 0x0000002e9ecb7c23 */ /* 0x000fe20008010803 */
[----:B------:R-:W-:Y:S01]  /*a050*/  LOP3.LUT R2, R138, UR33, RZ, 0xfc, !PT ;  /* 0x000000218a027c12 */ /* 0x000fe2000f8efcff */
[----:B------:R-:W-:Y:S01]  /*a060*/  FADD.FTZ R189, R189, R208 ;  /* 0x000000d0bdbd7221 */ /* 0x000fe20000010000 */
[----:B------:R-:W-:Y:S01]  /*a070*/  MOV R3, UR43 ;  /* 0x0000002b00037c02 */ /* 0x000fe20008000f00 */
[----:B------:R-:W-:Y:S01]  /*a080*/  UMOV UR32, UR42 ;  /* 0x0000002a00207c82 */ /* 0x000fe20008000000 */
[----:B------:R-:W-:Y:S01]  /*a090*/  FMUL.FTZ R206, R0, R203 ;  /* 0x000000cb00ce7220 */ /* 0x000fe20000410000 */
[----:B------:R-:W-:Y:S01]  /*a0a0*/  MOV R205, UR32 ;  /* 0x0000002000cd7c02 */ /* 0x000fe20008000f00 */
[----:B------:R-:W-:Y:S01]  /*a0b0*/  FMUL.FTZ R203, R136, UR46 ;  /* 0x0000002e88cb7c20 */ /* 0x000fe20008410000 */
[----:B------:R-:W-:-:S02]  /*a0c0*/  HFMA2 R207, -RZ, RZ, 0, 7.8678131103515625e-06 ;  /* 0x00000084ffcf7431 */ /* 0x000fc400000001ff */
[----:B------:R-:W-:Y:S01]  /*a0d0*/  FMUL.FTZ R208, R125, UR47 ;  /* 0x0000002f7dd07c20 */ /* 0x000fe20008410000 */
[----:B0-----:R-:W-:Y:S02]  /*a0e0*/  MOV R5, UR38 ;  /* 0x0000002600057c02 */ /* 0x001fe40008000f00 */
[----:B------:R-:W-:Y:S01]  /*a0f0*/  IMAD R7, R138, R207, UR28 ;  /* 0x0000001c8a077e24 */ /* 0x000fe2000f8e02cf */
[----:B------:R-:W-:Y:S01]  /*a100*/  LEA R6, R205, -R2, 0x1 ;  /* 0x80000002cd067211 */ /* 0x000fe200078e08ff */
[----:B------:R-:W-:Y:S01]  /*a110*/  FFMA.FTZ R208, R151, UR46, -R208 ;  /* 0x0000002e97d07c23 */ /* 0x000fe200080108d0 */
[----:B------:R-:W-:-:S04]  /*a120*/  IMAD.WIDE.U32 R4, R5, UR8, R2 ;  /* 0x0000000805047c25 */ /* 0x000fc8000f8e0002 */
[C---:B------:R-:W-:Y:S01]  /*a130*/  FMUL.FTZ R3, R200.reuse, R189 ;  /* 0x000000bdc8037220 */ /* 0x040fe20000410000 */
[-C--:B------:R-:W-:Y:S01]  /*a140*/  FMUL.FTZ R200, R200, R201.reuse ;  /* 0x000000c9c8c87220 */ /* 0x080fe20000410000 */
[----:B------:R-:W-:Y:S01]  /*a150*/  FMUL.FTZ R208, R75, R208 ;  /* 0x000000d04bd07220 */ /* 0x000fe20000410000 */
[----:B------:R-:W-:Y:S01]  /*a160*/  STS [R7+0x1080], R206 ;  /* 0x001080ce07007388 */ /* 0x000fe20000000800 */
[C---:B------:R-:W-:Y:S01]  /*a170*/  FFMA.FTZ R2, R198.reuse, R201, R3 ;  /* 0x000000c9c6027223 */ /* 0x040fe20000010003 */
[----:B------:R-:W-:Y:S01]  /*a180*/  FFMA.FTZ R200, R198, R189, -R200 ;  /* 0x000000bdc6c87223 */ /* 0x000fe200000108c8 */
[----:B------:R-:W-:Y:S01]  /*a190*/  FFMA.FTZ R3, R158, UR47, R203 ;  /* 0x0000002f9e037c23 */ /* 0x000fe200080100cb */
[----:B------:R-:W-:Y:S01]  /*a1a0*/  FFMA.FTZ R158, R41, -R56, R158 ;  /* 0x80000038299e7223 */ /* 0x000fe2000001009e */
[----:B------:R-:W-:Y:S01]  /*a1b0*/  FFMA.FTZ R203, R99, R204, R2 ;  /* 0x000000cc63cb7223 */ /* 0x000fe20000010002 */
[----:B------:R-:W-:Y:S01]  /*a1c0*/  FADD.FTZ R187, R187, R200 ;  /* 0x000000c8bbbb7221 */ /* 0x000fe20000010000 */
[----:B------:R-:W-:Y:S01]  /*a1d0*/  FMUL.FTZ R198, R0, -R3 ;  /* 0x8000000300c67220 */ /* 0x000fe20000410000 */
[----:B------:R-:W-:Y:S01]  /*a1e0*/  FMUL.FTZ R200, R125, UR46 ;  /* 0x0000002e7dc87c20 */ /* 0x000fe20008410000 */
[----:B------:R-:W-:Y:S01]  /*a1f0*/  FMUL.FTZ R204, R144, UR46 ;  /* 0x0000002e90cc7c20 */ /* 0x000fe20008410000 */
[C---:B------:R-:W-:Y:S01]  /*a200*/  FMUL.FTZ R3, R188.reuse, R187 ;  /* 0x000000bbbc037220 */ /* 0x040fe20000410000 */
[-C--:B------:R-:W-:Y:S01]  /*a210*/  FMUL.FTZ R188, R188, R203.reuse ;  /* 0x000000cbbcbc7220 */ /* 0x080fe20000410000 */
[----:B------:R0:W-:Y:S01]  /*a220*/  STS [R7+0x1084], R198 ;  /* 0x001084c607007388 */ /* 0x0001e20000000800 */
[----:B------:R-:W-:Y:S01]  /*a230*/  FFMA.FTZ R200, R151, UR47, R200 ;  /* 0x0000002f97c87c23 */ /* 0x000fe200080100c8 */
[C---:B------:R-:W-:Y:S01]  /*a240*/  FFMA.FTZ R2, R190.reuse, R203, R3 ;  /* 0x000000cbbe027223 */ /* 0x040fe20000010003 */
[----:B------:R-:W-:Y:S01]  /*a250*/  FFMA.FTZ R188, R190, R187, -R188 ;  /* 0x000000bbbebc7223 */ /* 0x000fe200000108bc */
[----:B------:R-:W-:Y:S01]  /*a260*/  FMUL.FTZ R190, R144, UR47 ;  /* 0x0000002f90be7c20 */ /* 0x000fe20008410000 */
[----:B------:R-:W-:Y:S01]  /*a270*/  FFMA.FTZ R151, R40, -R57, R151 ;  /* 0x8000003928977223 */ /* 0x000fe20000010097 */
[----:B------:R-:W-:Y:S01]  /*a280*/  FFMA.FTZ R202, R97, R202, R2 ;  /* 0x000000ca61ca7223 */ /* 0x000fe20000010002 */
[----:B------:R-:W-:Y:S01]  /*a290*/  FADD.FTZ R188, R185, R188 ;  /* 0x000000bcb9bc7221 */ /* 0x000fe20000010000 */
[----:B------:R-:W-:Y:S01]  /*a2a0*/  FFMA.FTZ R204, R153, UR47, R204 ;  /* 0x0000002f99cc7c23 */ /* 0x000fe200080100cc */
[----:B------:R-:W-:Y:S01]  /*a2b0*/  FMUL.FTZ R200, R75, -R200 ;  /* 0x800000c84bc87220 */ /* 0x000fe20000410000 */
[C---:B------:R-:W-:Y:S01]  /*a2c0*/  FMUL.FTZ R2, R175.reuse, R202 ;  /* 0x000000caaf027220 */ /* 0x040fe20000410000 */
[-C--:B------:R-:W-:Y:S01]  /*a2d0*/  FMUL.FTZ R175, R175, R188.reuse ;  /* 0x000000bcafaf7220 */ /* 0x080fe20000410000 */
[----:B0-----:R-:W-:Y:S01]  /*a2e0*/  FFMA.FTZ R198, R153, UR46, -R190 ;  /* 0x0000002e99c67c23 */ /* 0x001fe200080108be */
[----:B------:R-:W-:Y:S01]  /*a2f0*/  FFMA.FTZ R153, R42, -R59, R153 ;  /* 0x8000003b2a997223 */ /* 0x000fe20000010099 */
[C---:B------:R-:W-:Y:S01]  /*a300*/  FFMA.FTZ R190, R177.reuse, R188, -R2 ;  /* 0x000000bcb1be7223 */ /* 0x040fe20000010802 */
[----:B------:R-:W-:Y:S01]  /*a310*/  FFMA.FTZ R2, R177, R202, R175 ;  /* 0x000000cab1027223 */ /* 0x000fe200000100af */
[----:B------:R-:W-:Y:S01]  /*a320*/  FMUL.FTZ R177, R143, UR47 ;  /* 0x0000002f8fb17c20 */ /* 0x000fe20008410000 */
[----:B------:R-:W-:Y:S01]  /*a330*/  FMUL.FTZ R198, R77, R198 ;  /* 0x000000c64dc67220 */ /* 0x000fe20000410000 */
[----:B------:R-:W-:Y:S01]  /*a340*/  FADD.FTZ R183, R183, R190 ;  /* 0x000000beb7b77221 */ /* 0x000fe20000010000 */
[----:B------:R-:W-:Y:S01]  /*a350*/  FFMA.FTZ R175, R95, R196, R2 ;  /* 0x000000c45faf7223 */ /* 0x000fe20000010002 */
[----:B------:R-:W-:Y:S01]  /*a360*/  STS [R7+0x108c], R200 ;  /* 0x00108cc807007388 */ /* 0x000fe20000000800 */
[----:B------:R-:W-:Y:S01]  /*a370*/  FMUL.FTZ R204, R77, -R204 ;  /* 0x800000cc4dcc7220 */ /* 0x000fe20000410000 */
[C---:B------:R-:W-:Y:S01]  /*a380*/  FMUL.FTZ R3, R180.reuse, R183 ;  /* 0x000000b7b4037220 */ /* 0x040fe20000410000 */
[-C--:B------:R-:W-:Y:S01]  /*a390*/  FMUL.FTZ R180, R180, R175.reuse ;  /* 0x000000afb4b47220 */ /* 0x080fe20000410000 */
[----:B------:R0:W-:Y:S01]  /*a3a0*/  STS [R7+0x1090], R198 ;  /* 0x001090c607007388 */ /* 0x0001e20000000800 */
[----:B------:R-:W-:Y:S01]  /*a3b0*/  FMUL.FTZ R218, R175, UR45 ;  /* 0x0000002dafda7c20 */ /* 0x000fe20008410000 */
[C---:B------:R-:W-:Y:S01]  /*a3c0*/  FFMA.FTZ R2, R182.reuse, R175, R3 ;  /* 0x000000afb6027223 */ /* 0x040fe20000010003 */
[----:B------:R-:W-:Y:S01]  /*a3d0*/  FMUL.FTZ R3, R143, UR46 ;  /* 0x0000002e8f037c20 */ /* 0x000fe20008410000 */
[----:B------:R-:W-:Y:S01]  /*a3e0*/  FFMA.FTZ R180, R182, R183, -R180 ;  /* 0x000000b7b6b47223 */ /* 0x000fe200000108b4 */
[C---:B------:R-:W-:Y:S01]  /*a3f0*/  FFMA.FTZ R182, R168.reuse, UR46, -R177 ;  /* 0x0000002ea8b67c23 */ /* 0x040fe200080108b1 */
[----:B------:R-:W-:Y:S01]  /*a400*/  FFMA.FTZ R194, R93, R194, R2 ;  /* 0x000000c25dc27223 */ /* 0x000fe20000010002 */
[----:B------:R-:W-:Y:S01]  /*a410*/  FFMA.FTZ R2, R168, UR47, R3 ;  /* 0x0000002fa8027c23 */ /* 0x000fe20008010003 */
[----:B------:R-:W-:Y:S01]  /*a420*/  FADD.FTZ R180, R181, R180 ;  /* 0x000000b4b5b47221 */ /* 0x000fe20000010000 */
[C---:B------:R-:W-:Y:S01]  /*a430*/  FMUL.FTZ R190, R79.reuse, R182 ;  /* 0x000000b64fbe7220 */ /* 0x040fe20000410000 */
[C---:B------:R-:W-:Y:S01]  /*a440*/  FMUL.FTZ R182, R142.reuse, UR47 ;  /* 0x0000002f8eb67c20 */ /* 0x040fe20008410000 */
[----:B------:R-:W-:Y:S01]  /*a450*/  FMUL.FTZ R196, R79, -R2 ;  /* 0x800000024fc47220 */ /* 0x000fe20000410000 */
[C---:B------:R-:W-:Y:S01]  /*a460*/  FMUL.FTZ R2, R171.reuse, R194 ;  /* 0x000000c2ab027220 */ /* 0x040fe20000410000 */
[----:B------:R-:W-:Y:S01]  /*a470*/  FMUL.FTZ R171, R171, R180 ;  /* 0x000000b4abab7220 */ /* 0x000fe20000410000 */
[----:B0-----:R-:W-:Y:S01]  /*a480*/  FFMA.FTZ R198, R155, UR46, -R182 ;  /* 0x0000002e9bc67c23 */ /* 0x001fe200080108b6 */
[----:B------:R-:W-:Y:S01]  /*a490*/  FFMA.FTZ R168, R43, -R58, R168 ;  /* 0x8000003a2ba87223 */ /* 0x000fe200000100a8 */
[C---:B------:R-:W-:Y:S01]  /*a4a0*/  FFMA.FTZ R182, R173.reuse, R180, -R2 ;  /* 0x000000b4adb67223 */ /* 0x040fe20000010802 */
[----:B------:R-:W-:Y:S01]  /*a4b0*/  FFMA.FTZ R2, R173, R194, R171 ;  /* 0x000000c2ad027223 */ /* 0x000fe200000100ab */
[----:B------:R-:W-:Y:S01]  /*a4c0*/  FMUL.FTZ R173, R141, UR47 ;  /* 0x0000002f8dad7c20 */ /* 0x000fe20008410000 */
[----:B------:R-:W-:Y:S01]  /*a4d0*/  STS [R7+0x1098], R190 ;  /* 0x001098be07007388 */ /* 0x000fe20000000800 */
[----:B------:R-:W-:Y:S01]  /*a4e0*/  FADD.FTZ R179, R179, R182 ;  /* 0x000000b6b3b37221 */ /* 0x000fe20000010000 */
[----:B------:R-:W-:Y:S01]  /*a4f0*/  FFMA.FTZ R171, R91, R192, R2 ;  /* 0x000000c05bab7223 */ /* 0x000fe20000010002 */
[----:B------:R-:W-:Y:S01]  /*a500*/  FMUL.FTZ R2, R142, UR46 ;  /* 0x0000002e8e027c20 */ /* 0x000fe20008410000 */
[----:B------:R-:W-:Y:S01]  /*a510*/  FMUL.FTZ R192, R145, UR47 ;  /* 0x0000002f91c07c20 */ /* 0x000fe20008410000 */
[C---:B------:R-:W-:Y:S01]  /*a520*/  FMUL.FTZ R3, R176.reuse, R179 ;  /* 0x000000b3b0037220 */ /* 0x040fe20000410000 */
[-C--:B------:R-:W-:Y:S01]  /*a530*/  FMUL.FTZ R176, R176, R171.reuse ;  /* 0x000000abb0b07220 */ /* 0x080fe20000410000 */
[----:B------:R-:W-:Y:S01]  /*a540*/  FFMA.FTZ R182, R155, UR47, R2 ;  /* 0x0000002f9bb67c23 */ /* 0x000fe20008010002 */
[----:B------:R-:W-:Y:S01]  /*a550*/  FFMA.FTZ R192, R199, UR46, -R192 ;  /* 0x0000002ec7c07c23 */ /* 0x000fe200080108c0 */
[C---:B------:R-:W-:Y:S01]  /*a560*/  FFMA.FTZ R2, R178.reuse, R171, R3 ;  /* 0x000000abb2027223 */ /* 0x040fe20000010003 */
[----:B------:R-:W-:Y:S01]  /*a570*/  FFMA.FTZ R176, R178, R179, -R176 ;  /* 0x000000b3b2b07223 */ /* 0x000fe200000108b0 */
[----:B------:R-:W-:Y:S01]  /*a580*/  FMUL.FTZ R3, R141, UR46 ;  /* 0x0000002e8d037c20 */ /* 0x000fe20008410000 */
[C---:B------:R-:W-:Y:S01]  /*a590*/  FFMA.FTZ R178, R170.reuse, UR46, -R173 ;  /* 0x0000002eaab27c23 */ /* 0x040fe200080108ad */
[----:B------:R-:W-:Y:S01]  /*a5a0*/  FFMA.FTZ R173, R89, R186, R2 ;  /* 0x000000ba59ad7223 */ /* 0x000fe20000010002 */
[----:B------:R-:W-:Y:S01]  /*a5b0*/  FADD.FTZ R169, R169, R176 ;  /* 0x000000b0a9a97221 */ /* 0x000fe20000010000 */
[----:B------:R-:W-:Y:S01]  /*a5c0*/  FFMA.FTZ R2, R170, UR47, R3 ;  /* 0x0000002faa027c23 */ /* 0x000fe20008010003 */
[C---:B------:R-:W-:Y:S01]  /*a5d0*/  FMUL.FTZ R178, R83.reuse, R178 ;  /* 0x000000b253b27220 */ /* 0x040fe20000410000 */
[C---:B------:R-:W-:Y:S01]  /*a5e0*/  FMUL.FTZ R3, R162.reuse, R173 ;  /* 0x000000ada2037220 */ /* 0x040fe20000410000 */
[-C--:B------:R-:W-:Y:S01]  /*a5f0*/  FMUL.FTZ R162, R162, R169.reuse ;  /* 0x000000a9a2a27220 */ /* 0x080fe20000410000 */
[----:B------:R-:W-:Y:S01]  /*a600*/  FMUL.FTZ R176, R83, -R2 ;  /* 0x8000000253b07220 */ /* 0x000fe20000410000 */
[----:B------:R-:W-:Y:S01]  /*a610*/  FMUL.FTZ R182, R81, -R182 ;  /* 0x800000b651b67220 */ /* 0x000fe20000410000 */
[C---:B------:R-:W-:Y:S01]  /*a620*/  FFMA.FTZ R2, R164.reuse, R169, -R3 ;  /* 0x000000a9a4027223 */ /* 0x040fe20000010803 */
[----:B------:R-:W-:Y:S01]  /*a630*/  FFMA.FTZ R164, R164, R173, R162 ;  /* 0x000000ada4a47223 */ /* 0x000fe200000100a2 */
[----:B------:R-:W-:Y:S01]  /*a640*/  MOV R3, UR39 ;  /* 0x0000002700037c02 */ /* 0x000fe20008000f00 */
[----:B------:R0:W-:Y:S01]  /*a650*/  STS [R7+0x10a8], R178 ;  /* 0x0010a8b207007388 */ /* 0x0001e20000000800 */
[----:B------:R-:W-:Y:S01]  /*a660*/  FADD.FTZ R162, R167, R2 ;  /* 0x00000002a7a27221 */ /* 0x000fe20000010000 */
[----:B------:R-:W-:Y:S01]  /*a670*/  FFMA.FTZ R184, R87, R184, R164 ;  /* 0x000000b857b87223 */ /* 0x000fe200000100a4 */
[----:B------:R-:W-:Y:S01]  /*a680*/  FMUL.FTZ R2, R140, UR47 ;  /* 0x0000002f8c027c20 */ /* 0x000fe20008410000 */
[----:B------:R-:W-:-:S02]  /*a690*/  IMAD R3, R3, UR8, R5 ;  /* 0x0000000803037c24 */ /* 0x000fc4000f8e0205 */
[C---:B------:R-:W-:Y:S01]  /*a6a0*/  FMUL.FTZ R164, R147.reuse, R162 ;  /* 0x000000a293a47220 */ /* 0x040fe20000410000 */
[----:B------:R-:W-:Y:S01]  /*a6b0*/  FMUL.FTZ R147, R147, R184 ;  /* 0x000000b893937220 */ /* 0x000fe20000410000 */
[----:B------:R1:W-:Y:S01]  /*a6c0*/  STS [R7+0x10ac], R176 ;  /* 0x0010acb007007388 */ /* 0x0003e20000000800 */
[----:B------:R-:W-:Y:S01]  /*a6d0*/  FFMA.FTZ R170, R45, -R60, R170 ;  /* 0x8000003c2daa7223 */ /* 0x000fe200000100aa */
[----:B------:R-:W-:Y:S01]  /*a6e0*/  FFMA.FTZ R164, R111, R184, R164 ;  /* 0x000000b86fa47223 */ /* 0x000fe200000100a4 */
[----:B0-----:R-:W-:Y:S01]  /*a6f0*/  FFMA.FTZ R178, R157, UR46, -R2 ;  /* 0x0000002e9db27c23 */ /* 0x001fe20008010802 */
[C---:B------:R-:W-:Y:S01]  /*a700*/  LEA R2, P2, R4.reuse, UR9, 0x2 ;  /* 0x0000000904027c11 */ /* 0x040fe2000f8410ff */
[----:B------:R-:W-:Y:S01]  /*a710*/  FFMA.FTZ R147, R111, R162, -R147 ;  /* 0x000000a26f937223 */ /* 0x000fe20000010893 */
[C---:B------:R-:W-:Y:S01]  /*a720*/  FFMA.FTZ R166, R85.reuse, R166, R164 ;  /* 0x000000a655a67223 */ /* 0x040fe200000100a4 */
[----:B------:R-:W-:Y:S01]  /*a730*/  FMUL.FTZ R178, R85, R178 ;  /* 0x000000b255b27220 */ /* 0x000fe20000410000 */
[----:B------:R-:W-:Y:S01]  /*a740*/  LEA.HI.X R3, R4, UR10, R3, 0x2, P2 ;  /* 0x0000000a04037c11 */ /* 0x000fe200090f1403 */
[----:B------:R-:W-:Y:S01]  /*a750*/  FMUL.FTZ R4, R140, UR46 ;  /* 0x0000002e8c047c20 */ /* 0x000fe20008410000 */
[----:B------:R-:W-:Y:S01]  /*a760*/  FADD.FTZ R146, R146, R147 ;  /* 0x0000009392927221 */ /* 0x000fe20000010000 */
[C---:B------:R-:W-:Y:S01]  /*a770*/  FMUL.FTZ R5, R10.reuse, R166 ;  /* 0x000000a60a057220 */ /* 0x040fe20000410000 */
[----:B-1----:R-:W-:Y:S01]  /*a780*/  FMUL.FTZ R176, R139, UR47 ;  /* 0x0000002f8bb07c20 */ /* 0x002fe20008410000 */
[----:B------:R-:W-:Y:S01]  /*a790*/  FFMA.FTZ R164, R157, UR47, R4 ;  /* 0x0000002f9da47c23 */ /* 0x000fe20008010004 */
[-C--:B------:R-:W-:Y:S01]  /*a7a0*/  FMUL.FTZ R4, R10, R146.reuse ;  /* 0x000000920a047220 */ /* 0x080fe20000410000 */
[----:B------:R-:W-:Y:S01]  /*a7b0*/  FFMA.FTZ R10, R11, R146, -R5 ;  /* 0x000000920b0a7223 */ /* 0x000fe20000010805 */
[----:B------:R0:W-:Y:S01]  /*a7c0*/  STS [R7+0x10b0], R178 ;  /* 0x0010b0b207007388 */ /* 0x0001e20000000800 */
[----:B------:R-:W-:Y:S01]  /*a7d0*/  FMUL.FTZ R164, R85, -R164 ;  /* 0x800000a455a47220 */ /* 0x000fe20000410000 */
[----:B------:R-:W-:Y:S01]  /*a7e0*/  FFMA.FTZ R4, R11, R166, R4 ;  /* 0x000000a60b047223 */ /* 0x000fe20000010004 */
[----:B------:R-:W-:Y:S01]  /*a7f0*/  FADD.FTZ R113, R113, R10 ;  /* 0x0000000a71717221 */ /* 0x000fe20000010000 */
[----:B------:R-:W-:Y:S01]  /*a800*/  FMUL.FTZ R10, R137, UR47 ;  /* 0x0000002f890a7c20 */ /* 0x000fe20008410000 */
[----:B------:R-:W-:Y:S01]  /*a810*/  FMUL.FTZ R11, R135, UR47 ;  /* 0x0000002f870b7c20 */ /* 0x000fe20008410000 */
[----:B------:R-:W-:Y:S01]  /*a820*/  FFMA.FTZ R154, R83, R154, R4 ;  /* 0x0000009a539a7223 */ /* 0x000fe20000010004 */
[CC--:B------:R-:W-:Y:S01]  /*a830*/  FMUL.FTZ R4, R12.reuse, R113.reuse ;  /* 0x000000710c047220 */ /* 0x0c0fe20000410000 */
[----:B------:R1:W-:Y:S01]  /*a840*/  STS [R7+0x10b4], R164 ;  /* 0x0010b4a407007388 */ /* 0x0003e20000000800 */
[----:B------:R-:W-:Y:S01]  /*a850*/  FFMA.FTZ R176, R159, UR46, -R176 ;  /* 0x0000002e9fb07c23 */ /* 0x000fe200080108b0 */
[-C--:B------:R-:W-:Y:S01]  /*a860*/  FMUL.FTZ R12, R12, R154.reuse ;  /* 0x0000009a0c0c7220 */ /* 0x080fe20000410000 */
[----:B------:R-:W-:Y:S01]  /*a870*/  FFMA.FTZ R4, R13, R154, R4 ;  /* 0x0000009a0d047223 */ /* 0x000fe20000010004 */
[----:B0-----:R-:W-:Y:S01]  /*a880*/  FMUL.FTZ R178, R137, UR46 ;  /* 0x0000002e89b27c20 */ /* 0x001fe20008410000 */
[----:B------:R-:W-:Y:S01]  /*a890*/  FMUL.FTZ R176, R87, R176 ;  /* 0x000000b057b07220 */ /* 0x000fe20000410000 */
[----:B------:R-:W-:Y:S01]  /*a8a0*/  FFMA.FTZ R12, R13, R113, -R12 ;  /* 0x000000710d0c7223 */ /* 0x000fe2000001080c */
[----:B------:R-:W-:Y:S01]  /*a8b0*/  FFMA.FTZ R148, R81, R148, R4 ;  /* 0x0000009451947223 */ /* 0x000fe20000010004 */
[----:B------:R-:W-:Y:S01]  /*a8c0*/  FFMA.FTZ R178, R161, UR47, R178 ;  /* 0x0000002fa1b27c23 */ /* 0x000fe200080100b2 */
[----:B------:R-:W-:Y:S01]  /*a8d0*/  STS [R7+0x10a4], R182 ;  /* 0x0010a4b607007388 */ /* 0x000fe20000000800 */
[----:B------:R-:W-:Y:S01]  /*a8e0*/  FADD.FTZ R4, R115, R12 ;  /* 0x0000000c73047221 */ /* 0x000fe20000010000 */
[----:B------:R-:W-:Y:S01]  /*a8f0*/  FFMA.FTZ R12, R161, UR46, -R10 ;  /* 0x0000002ea10c7c23 */ /* 0x000fe2000801080a */
[----:B------:R-:W-:Y:S01]  /*a900*/  FMUL.FTZ R5, R14, R148 ;  /* 0x000000940e057220 */ /* 0x000fe20000410000 */
[----:B-1----:R-:W-:Y:S01]  /*a910*/  FFMA.FTZ R164, R172, UR46, -R11 ;  /* 0x0000002eaca47c23 */ /* 0x002fe2000801080b */
[----:B------:R-:W-:Y:S01]  /*a920*/  FMUL.FTZ R10, R14, R4 ;  /* 0x000000040e0a7220 */ /* 0x000fe20000410000 */
[----:B------:R-:W-:Y:S01]  /*a930*/  FMUL.FTZ R14, R89, R12 ;  /* 0x0000000c590e7220 */ /* 0x000fe20000410000 */
[----:B------:R-:W-:Y:S01]  /*a940*/  FFMA.FTZ R12, R15, R4, -R5 ;  /* 0x000000040f0c7223 */ /* 0x000fe20000010805 */
[----:B------:R-:W-:Y:S01]  /*a950*/  FMUL.FTZ R5, R135, UR46 ;  /* 0x0000002e87057c20 */ /* 0x000fe20008410000 */
[----:B------:R-:W-:Y:S01]  /*a960*/  FFMA.FTZ R10, R15, R148, R10 ;  /* 0x000000940f0a7223 */ /* 0x000fe2000001000a */
[----:B------:R-:W-:Y:S01]  /*a970*/  FMUL.FTZ R164, R91, R164 ;  /* 0x000000a45ba47220 */ /* 0x000fe20000410000 */
[----:B------:R-:W-:Y:S01]  /*a980*/  FADD.FTZ R117, R117, R12 ;  /* 0x0000000c75757221 */ /* 0x000fe20000010000 */
[----:B------:R0:W-:Y:S01]  /*a990*/  STS [R7+0x10c0], R14 ;  /* 0x0010c00e07007388 */ /* 0x0001e20000000800 */
[----:B------:R-:W-:Y:S01]  /*a9a0*/  FFMA.FTZ R156, R79, R156, R10 ;  /* 0x0000009c4f9c7223 */ /* 0x000fe2000001000a */
[----:B------:R-:W-:Y:S01]  /*a9b0*/  FMUL.FTZ R11, R131, UR47 ;  /* 0x0000002f830b7c20 */ /* 0x000fe20008410000 */
[CC--:B------:R-:W-:Y:S01]  /*a9c0*/  FMUL.FTZ R10, R16.reuse, R117.reuse ;  /* 0x00000075100a7220 */ /* 0x0c0fe20000410000 */
[----:B------:R1:W-:Y:S01]  /*a9d0*/  STS [R7+0x10c8], R164 ;  /* 0x0010c8a407007388 */ /* 0x0003e20000000800 */
[----:B------:R-:W-:Y:S01]  /*a9e0*/  FMUL.FTZ R16, R16, R156 ;  /* 0x0000009c10107220 */ /* 0x000fe20000410000 */
[----:B------:R-:W-:Y:S01]  /*a9f0*/  FMUL.FTZ R178, R89, -R178 ;  /* 0x800000b259b27220 */ /* 0x000fe20000410000 */
[C---:B------:R-:W-:Y:S01]  /*aa00*/  FFMA.FTZ R12, R17.reuse, R156, R10 ;  /* 0x0000009c110c7223 */ /* 0x040fe2000001000a */
[----:B------:R2:W-:Y:S01]  /*aa10*/  STS [R7+0x10b8], R176 ;  /* 0x0010b8b007007388 */ /* 0x0005e20000000800 */
[----:B------:R-:W-:Y:S01]  /*aa20*/  FFMA.FTZ R10, R17, R117, -R16 ;  /* 0x00000075110a7223 */ /* 0x000fe20000010810 */
[----:B------:R-:W-:Y:S01]  /*aa30*/  FMUL.FTZ R16, R133, UR46 ;  /* 0x0000002e85107c20 */ /* 0x000fe20008410000 */
[----:B------:R-:W-:Y:S01]  /*aa40*/  FFMA.FTZ R150, R77, R150, R12 ;  /* 0x000000964d967223 */ /* 0x000fe2000001000c */
[----:B0-----:R-:W-:Y:S01]  /*aa50*/  FFMA.FTZ R14, R172, UR47, R5 ;  /* 0x0000002fac0e7c23 */ /* 0x001fe20008010005 */
[----:B------:R-:W-:Y:S01]  /*aa60*/  FADD.FTZ R10, R119, R10 ;  /* 0x0000000a770a7221 */ /* 0x000fe20000010000 */
[----:B-1----:R-:W-:Y:S01]  /*aa70*/  FFMA.FTZ R164, R163, UR47, R16 ;  /* 0x0000002fa3a47c23 */ /* 0x002fe20008010010 */
[C---:B------:R-:W-:Y:S01]  /*aa80*/  FMUL.FTZ R5, R18.reuse, R150 ;  /* 0x0000009612057220 */ /* 0x040fe20000410000 */
[----:B------:R-:W-:Y:S01]  /*aa90*/  FMUL.FTZ R16, R91, -R14 ;  /* 0x8000000e5b107220 */ /* 0x000fe20000410000 */
[----:B------:R-:W-:Y:S01]  /*aaa0*/  FMUL.FTZ R12, R18, R10 ;  /* 0x0000000a120c7220 */ /* 0x000fe20000410000 */
[----:B------:R-:W-:Y:S01]  /*aab0*/  FMUL.FTZ R164, R93, -R164 ;  /* 0x800000a45da47220 */ /* 0x000fe20000410000 */
[----:B------:R-:W-:Y:S01]  /*aac0*/  FFMA.FTZ R14, R19, R10, -R5 ;  /* 0x0000000a130e7223 */ /* 0x000fe20000010805 */
[----:B------:R-:W-:Y:S01]  /*aad0*/  FMUL.FTZ R5, R131, UR46 ;  /* 0x0000002e83057c20 */ /* 0x000fe20008410000 */
[----:B------:R-:W-:Y:S01]  /*aae0*/  FFMA.FTZ R12, R19, R150, R12 ;  /* 0x00000096130c7223 */ /* 0x000fe2000001000c */
[----:B------:R0:W-:Y:S01]  /*aaf0*/  STS [R7+0x10cc], R16 ;  /* 0x0010cc1007007388 */ /* 0x0001e20000000800 */
[----:B------:R-:W-:Y:S01]  /*ab00*/  FADD.FTZ R14, R121, R14 ;  /* 0x0000000e790e7221 */ /* 0x000fe20000010000 */
[----:B--2---:R-:W-:Y:S01]  /*ab10*/  FMUL.FTZ R176, R133, UR47 ;  /* 0x0000002f85b07c20 */ /* 0x004fe20008410000 */
[----:B------:R-:W-:Y:S01]  /*ab20*/  FFMA.FTZ R152, R75, R152, R12 ;  /* 0x000000984b987223 */ /* 0x000fe2000001000c */
[----:B------:R-:W-:Y:S01]  /*ab30*/  FFMA.FTZ R12, R174, UR46, -R11 ;  /* 0x0000002eae0c7c23 */ /* 0x000fe2000801080b */
[----:B------:R1:W-:Y:S01]  /*ab40*/  STS [R7+0x10c4], R178 ;  /* 0x0010c4b207007388 */ /* 0x0003e20000000800 */
[----:B------:R-:W-:Y:S01]  /*ab50*/  FFMA.FTZ R176, R163, UR46, -R176 ;  /* 0x0000002ea3b07c23 */ /* 0x000fe200080108b0 */
[----:B------:R-:W-:Y:S01]  /*ab60*/  FMUL.FTZ R17, R10, R59 ;  /* 0x0000003b0a117220 */ /* 0x000fe20000410000 */
[----:B------:R-:W-:Y:S01]  /*ab70*/  FMUL.FTZ R18, R95, R12 ;  /* 0x0000000c5f127220 */ /* 0x000fe20000410000 */
[C---:B------:R-:W-:Y:S01]  /*ab80*/  FMUL.FTZ R12, R105.reuse, R14 ;  /* 0x0000000e690c7220 */ /* 0x040fe20000410000 */
[----:B0-----:R-:W-:Y:S01]  /*ab90*/  FFMA.FTZ R16, R174, UR47, R5 ;  /* 0x0000002fae107c23 */ /* 0x001fe20008010005 */
[-C--:B------:R-:W-:Y:S01]  /*aba0*/  FMUL.FTZ R105, R105, R152.reuse ;  /* 0x0000009869697220 */ /* 0x080fe20000410000 */
[----:B------:R0:W-:Y:S01]  /*abb0*/  STS [R7+0x10d4], R164 ;  /* 0x0010d4a407007388 */ /* 0x0001e20000000800 */
[----:B------:R-:W-:Y:S01]  /*abc0*/  FFMA.FTZ R5, R107, R152, R12 ;  /* 0x000000986b057223 */ /* 0x000fe2000001000c */
[----:B------:R-:W-:Y:S01]  /*abd0*/  FMUL.FTZ R176, R93, R176 ;  /* 0x000000b05db07220 */ /* 0x000fe20000410000 */
[----:B------:R-:W-:Y:S01]  /*abe0*/  FFMA.FTZ R12, R107, R14, -R105 ;  /* 0x0000000e6b0c7223 */ /* 0x000fe20000010869 */
[----:B-1----:R-:W-:Y:S01]  /*abf0*/  FMUL.FTZ R178, R129, UR47 ;  /* 0x0000002f81b27c20 */ /* 0x002fe20008410000 */
[----:B------:R-:W-:Y:S01]  /*ac00*/  FFMA.FTZ R149, R0, R149, R5 ;  /* 0x0000009500957223 */ /* 0x000fe20000010005 */
[----:B------:R1:W-:Y:S01]  /*ac10*/  STS [R7+0x10d8], R18 ;  /* 0x0010d81207007388 */ /* 0x0003e20000000800 */
[----:B------:R-:W-:Y:S01]  /*ac20*/  FADD.FTZ R123, R123, R12 ;  /* 0x0000000c7b7b7221 */ /* 0x000fe20000010000 */
[----:B------:R-:W-:Y:S01]  /*ac30*/  FMUL.FTZ R12, R152, R57 ;  /* 0x00000039980c7220 */ /* 0x000fe20000410000 */
[----:B------:R-:W-:Y:S01]  /*ac40*/  FMUL.FTZ R11, R149, R56 ;  /* 0x00000038950b7220 */ /* 0x000fe20000410000 */
[----:B0-----:R-:W-:Y:S01]  /*ac50*/  FMUL.FTZ R164, R95, -R16 ;  /* 0x800000105fa47220 */ /* 0x001fe20000410000 */
[----:B------:R-:W-:Y:S01]  /*ac60*/  FMUL.FTZ R5, R123, R56 ;  /* 0x000000387b057220 */ /* 0x000fe20000410000 */
[----:B------:R-:W-:Y:S01]  /*ac70*/  FFMA.FTZ R178, R165, UR46, -R178 ;  /* 0x0000002ea5b27c23 */ /* 0x000fe200080108b2 */
[----:B------:R-:W-:Y:S01]  /*ac80*/  FMUL.FTZ R13, R136, R11 ;  /* 0x0000000b880d7220 */ /* 0x000fe20000410000 */
[----:B------:R-:W-:Y:S01]  /*ac90*/  FMUL.FTZ R16, R14, R57 ;  /* 0x000000390e107220 */ /* 0x000fe20000410000 */
[----:B------:R0:W-:Y:S01]  /*aca0*/  STS [R7+0x10dc], R164 ;  /* 0x0010dca407007388 */ /* 0x0001e20000000800 */
[----:B-1----:R-:W-:Y:S01]  /*acb0*/  FMUL.FTZ R18, R125, R12 ;  /* 0x0000000c7d127220 */ /* 0x002fe20000410000 */
[-C--:B------:R-:W-:Y:S01]  /*acc0*/  FFMA.FTZ R15, R158, R5.reuse, -R13 ;  /* 0x000000059e0f7223 */ /* 0x080fe2000001080d */
[----:B------:R-:W-:Y:S01]  /*acd0*/  FMUL.FTZ R5, R136, R5 ;  /* 0x0000000588057220 */ /* 0x000fe20000410000 */
[----:B------:R-:W-:Y:S01]  /*ace0*/  FMUL.FTZ R13, R150, R59 ;  /* 0x0000003b960d7220 */ /* 0x000fe20000410000 */
[----:B------:R-:W-:Y:S01]  /*acf0*/  FMUL.FTZ R178, R97, R178 ;  /* 0x000000b261b27220 */ /* 0x000fe20000410000 */
[----:B------:R1:W-:Y:S01]  /*ad00*/  STS [R7+0x10d0], R176 ;  /* 0x0010d0b007007388 */ /* 0x0003e20000000800 */
[-C--:B------:R-:W-:Y:S01]  /*ad10*/  FFMA.FTZ R18, R151, R16.reuse, -R18 ;  /* 0x0000001097127223 */ /* 0x080fe20000010812 */
[----:B------:R-:W-:Y:S01]  /*ad20*/  FMUL.FTZ R16, R125, R16 ;  /* 0x000000107d107220 */ /* 0x000fe20000410000 */
[----:B------:R-:W-:Y:S01]  /*ad30*/  FFMA.FTZ R5, R158, R11, R5 ;  /* 0x0000000b9e057223 */ /* 0x000fe20000010005 */
[----:B0-----:R-:W-:Y:S01]  /*ad40*/  FMUL.FTZ R164, R129, UR46 ;  /* 0x0000002e81a47c20 */ /* 0x001fe20008410000 */
[----:B------:R0:W-:Y:S01]  /*ad50*/  STS [R7+0x10e0], R178 ;  /* 0x0010e0b207007388 */ /* 0x0001e20000000800 */
[----:B------:R-:W-:Y:S01]  /*ad60*/  FFMA.FTZ R16, R151, R12, R16 ;  /* 0x0000000c97107223 */ /* 0x000fe20000010010 */
[----:B------:R-:W-:Y:S01]  /*ad70*/  FADD.FTZ R5, RZ, R5 ;  /* 0x00000005ff057221 */ /* 0x000fe20000010000 */
[-C--:B------:R-:W-:Y:S01]  /*ad80*/  FMUL.FTZ R19, R117, R58.reuse ;  /* 0x0000003a75137220 */ /* 0x080fe20000410000 */
[----:B------:R-:W-:Y:S01]  /*ad90*/  FMUL.FTZ R107, R4, R61 ;  /* 0x0000003d046b7220 */ /* 0x000fe20000410000 */
[----:B-1----:R-:W-:Y:S01]  /*ada0*/  FFMA.FTZ R176, R165, UR47, R164 ;  /* 0x0000002fa5b07c23 */ /* 0x002fe200080100a4 */
[----:B------:R-:W-:Y:S01]  /*adb0*/  FMUL.FTZ R164, R144, R13 ;  /* 0x0000000d90a47220 */ /* 0x000fe20000410000 */
[----:B------:R-:W-:Y:S01]  /*adc0*/  FADD.FTZ R16, R5, R16 ;  /* 0x0000001005107221 */ /* 0x000fe20000010000 */
[----:B------:R-:W-:Y:S01]  /*add0*/  FADD.FTZ R5, RZ, R15 ;  /* 0x0000000fff057221 */ /* 0x000fe20000010000 */
[----:B------:R-:W-:Y:S01]  /*ade0*/  FMUL.FTZ R15, R156, R58 ;  /* 0x0000003a9c0f7220 */ /* 0x000fe20000410000 */
[----:B0-----:R-:W-:Y:S01]  /*adf0*/  FMUL.FTZ R178, R97, -R176 ;  /* 0x800000b061b27220 */ /* 0x001fe20000410000 */
[-C--:B------:R-:W-:Y:S01]  /*ae00*/  FFMA.FTZ R176, R153, R17.reuse, -R164 ;  /* 0x0000001199b07223 */ /* 0x080fe200000108a4 */
[----:B------:R-:W-:Y:S01]  /*ae10*/  FMUL.FTZ R164, R144, R17 ;  /* 0x0000001190a47220 */ /* 0x000fe20000410000 */
[----:B------:R-:W-:Y:S01]  /*ae20*/  FMUL.FTZ R105, R143, R19 ;  /* 0x000000138f697220 */ /* 0x000fe20000410000 */
[----:B------:R-:W-:Y:S01]  /*ae30*/  FADD.FTZ R5, R5, R18 ;  /* 0x0000001205057221 */ /* 0x000fe20000010000 */
[----:B------:R-:W-:Y:S01]  /*ae40*/  FMUL.FTZ R18, R143, R15 ;  /* 0x0000000f8f127220 */ /* 0x000fe20000410000 */
[----:B------:R-:W-:Y:S01]  /*ae50*/  FFMA.FTZ R17, R153, R13, R164 ;  /* 0x0000000d99117223 */ /* 0x000fe200000100a4 */
[----:B------:R-:W-:Y:S01]  /*ae60*/  FFMA.FTZ R105, R168, R15, R105 ;  /* 0x0000000fa8697223 */ /* 0x000fe20000010069 */
[----:B------:R-:W-:Y:S01]  /*ae70*/  FMUL.FTZ R111, R142, R107 ;  /* 0x0000006b8e6f7220 */ /* 0x000fe20000410000 */
[----:B------:R-:W-:Y:S01]  /*ae80*/  FFMA.FTZ R18, R168, R19, -R18 ;  /* 0x00000013a8127223 */ /* 0x000fe20000010812 */
[----:B------:R-:W-:Y:S01]  /*ae90*/  FADD.FTZ R16, R16, R17 ;  /* 0x0000001110107221 */ /* 0x000fe20000010000 */
[-C--:B------:R-:W-:Y:S01]  /*aea0*/  FMUL.FTZ R17, R148, R61.reuse ;  /* 0x0000003d94117220 */ /* 0x080fe20000410000 */
[-C--:B------:R-:W-:Y:S01]  /*aeb0*/  FMUL.FTZ R19, R154, R60.reuse ;  /* 0x0000003c9a137220 */ /* 0x080fe20000410000 */
[----:B------:R-:W-:Y:S01]  /*aec0*/  FMUL.FTZ R182, R139, UR46 ;  /* 0x0000002e8bb67c20 */ /* 0x000fe20008410000 */
[----:B------:R-:W-:Y:S01]  /*aed0*/  FADD.FTZ R105, R16, R105 ;  /* 0x0000006910697221 */ /* 0x000fe20000010000 */
[----:B------:R-:W-:Y:S01]  /*aee0*/  FFMA.FTZ R16, R44, -R61, R155 ;  /* 0x8000003d2c107223 */ /* 0x000fe2000001009b */
[----:B------:R-:W-:Y:S01]  /*aef0*/  FMUL.FTZ R115, R113, R60 ;  /* 0x0000003c71737220 */ /* 0x000fe20000410000 */
[----:B------:R-:W-:Y:S01]  /*af00*/  FFMA.FTZ R182, R159, UR47, R182 ;  /* 0x0000002f9fb67c23 */ /* 0x000fe200080100b6 */
[----:B------:R0:W-:Y:S01]  /*af10*/  STS [R7+0x10e4], R178 ;  /* 0x0010e4b207007388 */ /* 0x0001e20000000800 */
[----:B------:R-:W-:Y:S01]  /*af20*/  FFMA.FTZ R164, R16, R17, R111 ;  /* 0x0000001110a47223 */ /* 0x000fe2000001006f */
[----:B------:R-:W-:Y:S01]  /*af30*/  FMUL.FTZ R111, R141, R19 ;  /* 0x000000138d6f7220 */ /* 0x000fe20000410000 */
[----:B------:R-:W-:Y:S01]  /*af40*/  FADD.FTZ R5, R5, R176 ;  /* 0x000000b005057221 */ /* 0x000fe20000010000 */
[----:B------:R-:W-:Y:S01]  /*af50*/  FMUL.FTZ R176, R142, R17 ;  /* 0x000000118eb07220 */ /* 0x000fe20000410000 */
[----:B------:R-:W-:Y:S01]  /*af60*/  FMUL.FTZ R182, R87, -R182 ;  /* 0x800000b657b67220 */ /* 0x000fe20000410000 */
[----:B------:R-:W-:Y:S01]  /*af70*/  FADD.FTZ R164, R105, R164 ;  /* 0x000000a469a47221 */ /* 0x000fe20000010000 */
[----:B------:R-:W-:Y:S01]  /*af80*/  FADD.FTZ R5, R5, R18 ;  /* 0x0000001205057221 */ /* 0x000fe20000010000 */
[----:B------:R-:W-:Y:S01]  /*af90*/  FFMA.FTZ R176, R16, R107, -R176 ;  /* 0x0000006b10b07223 */ /* 0x000fe200000108b0 */
[----:B------:R-:W-:Y:S01]  /*afa0*/  FMUL.FTZ R105, R166, R63 ;  /* 0x0000003fa6697220 */ /* 0x000fe20000410000 */
[-C--:B0-----:R-:W-:Y:S01]  /*afb0*/  FFMA.FTZ R178, R170, R115.reuse, -R111 ;  /* 0x00000073aab27223 */ /* 0x081fe2000001086f */
[----:B------:R-:W-:Y:S01]  /*afc0*/  FMUL.FTZ R115, R141, R115 ;  /* 0x000000738d737220 */ /* 0x000fe20000410000 */
[----:B------:R-:W-:Y:S01]  /*afd0*/  FMUL.FTZ R18, R146, R63 ;  /* 0x0000003f92127220 */ /* 0x000fe20000410000 */
[----:B------:R0:W-:Y:S01]  /*afe0*/  STS [R7+0x10bc], R182 ;  /* 0x0010bcb607007388 */ /* 0x0001e20000000800 */
[----:B------:R-:W-:Y:S01]  /*aff0*/  FADD.FTZ R5, R5, R176 ;  /* 0x000000b005057221 */ /* 0x000fe20000010000 */
[----:B------:R-:W-:Y:S01]  /*b000*/  FFMA.FTZ R115, R170, R19, R115 ;  /* 0x00000013aa737223 */ /* 0x000fe20000010073 */
[----:B------:R-:W-:Y:S01]  /*b010*/  FFMA.FTZ R157, R46, -R63, R157 ;  /* 0x8000003f2e9d7223 */ /* 0x000fe2000001009d */
[-C--:B------:R-:W-:Y:S01]  /*b020*/  FMUL.FTZ R176, R140, R105.reuse ;  /* 0x000000698cb07220 */ /* 0x080fe20000410000 */
[----:B------:R-:W-:Y:S01]  /*b030*/  FFMA.FTZ R159, R47, -R62, R159 ;  /* 0x8000003e2f9f7223 */ /* 0x000fe2000001009f */
[----:B------:R-:W-:Y:S01]  /*b040*/  FADD.FTZ R115, R164, R115 ;  /* 0x00000073a4737221 */ /* 0x000fe20000010000 */
[-C--:B------:R-:W-:Y:S01]  /*b050*/  FMUL.FTZ R164, R140, R18.reuse ;  /* 0x000000128ca47220 */ /* 0x080fe20000410000 */
[----:B------:R-:W-:Y:S01]  /*b060*/  FFMA.FTZ R176, R157, R18, -R176 ;  /* 0x000000129db07223 */ /* 0x000fe200000108b0 */
[----:B------:R-:W-:Y:S01]  /*b070*/  FMUL.FTZ R18, R184, R62 ;  /* 0x0000003eb8127220 */ /* 0x000fe20000410000 */
[----:B0-----:R-:W-:Y:S01]  /*b080*/  FMUL.FTZ R182, R127, UR47 ;  /* 0x0000002f7fb67c20 */ /* 0x001fe20008410000 */
[----:B------:R-:W-:Y:S01]  /*b090*/  FFMA.FTZ R164, R157, R105, R164 ;  /* 0x000000699da47223 */ /* 0x000fe200000100a4 */
[----:B------:R-:W-:Y:S01]  /*b0a0*/  FADD.FTZ R5, R5, R178 ;  /* 0x000000b205057221 */ /* 0x000fe20000010000 */
[----:B------:R-:W-:Y:S01]  /*b0b0*/  FMUL.FTZ R107, R139, R18 ;  /* 0x000000128b6b7220 */ /* 0x000fe20000410000 */
[----:B------:R-:W-:Y:S01]  /*b0c0*/  FFMA.FTZ R186, R197, UR46, -R182 ;  /* 0x0000002ec5ba7c23 */ /* 0x000fe200080108b6 */
[----:B------:R-:W-:Y:S01]  /*b0d0*/  FMUL.FTZ R182, R162, R62 ;  /* 0x0000003ea2b67220 */ /* 0x000fe20000410000 */
[----:B------:R-:W-:Y:S01]  /*b0e0*/  FADD.FTZ R115, R115, R164 ;  /* 0x000000a473737221 */ /* 0x000fe20000010000 */
[-C--:B------:R-:W-:Y:S01]  /*b0f0*/  FMUL.FTZ R164, R173, R65.reuse ;  /* 0x00000041ada47220 */ /* 0x080fe20000410000 */
[----:B------:R-:W-:Y:S01]  /*b100*/  FMUL.FTZ R190, R99, R186 ;  /* 0x000000ba63be7220 */ /* 0x000fe20000410000 */
[-C--:B------:R-:W-:Y:S01]  /*b110*/  FMUL.FTZ R186, R139, R182.reuse ;  /* 0x000000b68bba7220 */ /* 0x080fe20000410000 */
[----:B------:R-:W-:Y:S01]  /*b120*/  FADD.FTZ R5, R5, R176 ;  /* 0x000000b005057221 */ /* 0x000fe20000010000 */
[C---:B------:R-:W-:Y:S01]  /*b130*/  FFMA.FTZ R182, R159.reuse, R182, -R107 ;  /* 0x000000b69fb67223 */ /* 0x040fe2000001086b */
[-C--:B------:R-:W-:Y:S01]  /*b140*/  FFMA.FTZ R161, R48, -R65.reuse, R161 ;  /* 0x8000004130a17223 */ /* 0x080fe200000100a1 */
[----:B------:R-:W-:Y:S01]  /*b150*/  FFMA.FTZ R186, R159, R18, R186 ;  /* 0x000000129fba7223 */ /* 0x000fe200000100ba */
[----:B------:R-:W-:Y:S01]  /*b160*/  FMUL.FTZ R176, R169, R65 ;  /* 0x00000041a9b07220 */ /* 0x000fe20000410000 */
[----:B------:R-:W-:Y:S01]  /*b170*/  FMUL.FTZ R178, R137, R164 ;  /* 0x000000a489b27220 */ /* 0x000fe20000410000 */
[----:B------:R-:W-:Y:S01]  /*b180*/  FMUL.FTZ R107, R171, R64 ;  /* 0x00000040ab6b7220 */ /* 0x000fe20000410000 */
[----:B------:R-:W-:Y:S01]  /*b190*/  FADD.FTZ R115, R115, R186 ;  /* 0x000000ba73737221 */ /* 0x000fe20000010000 */
[----:B------:R-:W-:Y:S01]  /*b1a0*/  FMUL.FTZ R186, R127, UR46 ;  /* 0x0000002e7fba7c20 */ /* 0x000fe20008410000 */
[----:B------:R-:W-:Y:S01]  /*b1b0*/  FFMA.FTZ R178, R161, R176, -R178 ;  /* 0x000000b0a1b27223 */ /* 0x000fe200000108b2 */
[-C--:B------:R-:W-:Y:S01]  /*b1c0*/  FFMA.FTZ R172, R49, -R64.reuse, R172 ;  /* 0x8000004031ac7223 */ /* 0x080fe200000100ac */
[----:B------:R-:W-:Y:S01]  /*b1d0*/  FMUL.FTZ R111, R179, R64 ;  /* 0x00000040b36f7220 */ /* 0x000fe20000410000 */
[----:B------:R-:W-:Y:S01]  /*b1e0*/  FMUL.FTZ R119, R135, R107 ;  /* 0x0000006b87777220 */ /* 0x000fe20000410000 */
[----:B------:R-:W-:Y:S01]  /*b1f0*/  FMUL.FTZ R176, R137, R176 ;  /* 0x000000b089b07220 */ /* 0x000fe20000410000 */
[----:B------:R0:W-:Y:S01]  /*b200*/  STS [R7+0x10e8], R190 ;  /* 0x0010e8be07007388 */ /* 0x0001e20000000800 */
[----:B------:R-:W-:Y:S01]  /*b210*/  FADD.FTZ R5, R5, R182 ;  /* 0x000000b605057221 */ /* 0x000fe20000010000 */
[-C--:B------:R-:W-:Y:S01]  /*b220*/  FFMA.FTZ R163, R50, -R67.reuse, R163 ;  /* 0x8000004332a37223 */ /* 0x080fe200000100a3 */
[----:B------:R-:W-:Y:S01]  /*b230*/  FFMA.FTZ R176, R161, R164, R176 ;  /* 0x000000a4a1b07223 */ /* 0x000fe200000100b0 */
[-C--:B------:R-:W-:Y:S01]  /*b240*/  FFMA.FTZ R174, R51, -R68.reuse, R174 ;  /* 0x8000004433ae7223 */ /* 0x080fe200000100ae */
[----:B------:R-:W-:Y:S01]  /*b250*/  FADD.FTZ R5, R5, R178 ;  /* 0x000000b205057221 */ /* 0x000fe20000010000 */
[----:B------:R-:W-:Y:S01]  /*b260*/  FMUL.FTZ R178, R180, R67 ;  /* 0x00000043b4b27220 */ /* 0x000fe20000410000 */
[----:B------:R-:W-:Y:S01]  /*b270*/  FADD.FTZ R115, R115, R176 ;  /* 0x000000b073737221 */ /* 0x000fe20000010000 */
[----:B------:R1:W-:Y:S01]  /*b280*/  STS [R7+0x109c], R196 ;  /* 0x00109cc407007388 */ /* 0x0003e20000000800 */
[----:B------:R-:W-:Y:S01]  /*b290*/  FMUL.FTZ R147, R8, UR47 ;  /* 0x0000002f08937c20 */ /* 0x000fe20008410000 */
[----:B0-----:R-:W-:Y:S01]  /*b2a0*/  FFMA.FTZ R190, R197, UR47, R186 ;  /* 0x0000002fc5be7c23 */ /* 0x001fe200080100ba */
[CC--:B------:R-:W-:Y:S01]  /*b2b0*/  FFMA.FTZ R186, R172.reuse, R111.reuse, -R119 ;  /* 0x0000006facba7223 */ /* 0x0c0fe20000010877 */
[----:B------:R-:W-:Y:S01]  /*b2c0*/  FMUL.FTZ R111, R135, R111 ;  /* 0x0000006f876f7220 */ /* 0x000fe20000410000 */
[----:B------:R-:W-:Y:S01]  /*b2d0*/  FMUL.FTZ R119, R183, R68 ;  /* 0x00000044b7777220 */ /* 0x000fe20000410000 */
[----:B------:R-:W-:Y:S01]  /*b2e0*/  FMUL.FTZ R190, R99, -R190 ;  /* 0x800000be63be7220 */ /* 0x000fe20000410000 */
[----:B------:R-:W-:Y:S01]  /*b2f0*/  FADD.FTZ R5, R5, R186 ;  /* 0x000000ba05057221 */ /* 0x000fe20000010000 */
[----:B------:R-:W-:Y:S01]  /*b300*/  FFMA.FTZ R176, R172, R107, R111 ;  /* 0x0000006bacb07223 */ /* 0x000fe2000001006f */
[----:B------:R-:W-:Y:S01]  /*b310*/  FMUL.FTZ R111, R175, R68 ;  /* 0x00000044af6f7220 */ /* 0x000fe20000410000 */
[----:B-1----:R-:W-:Y:S01]  /*b320*/  FMUL.FTZ R196, R101, R192 ;  /* 0x000000c065c47220 */ /* 0x002fe20000410000 */
[----:B------:R0:W-:Y:S01]  /*b330*/  STS [R7+0x10ec], R190 ;  /* 0x0010ecbe07007388 */ /* 0x0001e20000000800 */
[----:B------:R-:W-:Y:S01]  /*b340*/  FADD.FTZ R115, R115, R176 ;  /* 0x000000b073737221 */ /* 0x000fe20000010000 */
[----:B------:R-:W-:Y:S01]  /*b350*/  FMUL.FTZ R176, R194, R67 ;  /* 0x00000043c2b07220 */ /* 0x000fe20000410000 */
[----:B------:R-:W-:Y:S01]  /*b360*/  FMUL.FTZ R121, R131, R111 ;  /* 0x0000006f83797220 */ /* 0x000fe20000410000 */
[----:B------:R1:W-:Y:S01]  /*b370*/  STS [R7+0x10f0], R196 ;  /* 0x0010f0c407007388 */ /* 0x0003e20000000800 */
[----:B------:R-:W-:Y:S01]  /*b380*/  FMUL.FTZ R192, R145, UR46 ;  /* 0x0000002e91c07c20 */ /* 0x000fe20008410000 */
[----:B------:R-:W-:Y:S01]  /*b390*/  FMUL.FTZ R182, R133, R176 ;  /* 0x000000b085b67220 */ /* 0x000fe20000410000 */
[----:B------:R-:W-:Y:S01]  /*b3a0*/  FMUL.FTZ R198, R81, R198 ;  /* 0x000000c651c67220 */ /* 0x000fe20000410000 */
[----:B------:R-:W-:Y:S01]  /*b3b0*/  STS [R7+0x1088], R208 ;  /* 0x001088d007007388 */ /* 0x000fe20000000800 */
[----:B------:R-:W-:Y:S01]  /*b3c0*/  FFMA.FTZ R192, R199, UR47, R192 ;  /* 0x0000002fc7c07c23 */ /* 0x000fe200080100c0 */
[-C--:B------:R-:W-:Y:S01]  /*b3d0*/  FFMA.FTZ R182, R163, R178.reuse, -R182 ;  /* 0x000000b2a3b67223 */ /* 0x080fe200000108b6 */
[----:B------:R-:W-:Y:S01]  /*b3e0*/  FMUL.FTZ R178, R133, R178 ;  /* 0x000000b285b27220 */ /* 0x000fe20000410000 */
[-C--:B0-----:R-:W-:Y:S01]  /*b3f0*/  FFMA.FTZ R190, R174, R119.reuse, -R121 ;  /* 0x00000077aebe7223 */ /* 0x081fe20000010879 */
[----:B------:R-:W-:Y:S01]  /*b400*/  FMUL.FTZ R119, R131, R119 ;  /* 0x0000007783777220 */ /* 0x000fe20000410000 */
[----:B-1----:R-:W-:Y:S01]  /*b410*/  FFMA.FTZ R196, R216, UR46, -R147 ;  /* 0x0000002ed8c47c23 */ /* 0x002fe20008010893 */
[----:B------:R-:W-:Y:S01]  /*b420*/  FFMA.FTZ R178, R163, R176, R178 ;  /* 0x000000b0a3b27223 */ /* 0x000fe200000100b2 */
[----:B------:R-:W-:Y:S01]  /*b430*/  FMUL.FTZ R147, R203, R82 ;  /* 0x00000052cb937220 */ /* 0x000fe20000410000 */
[----:B------:R-:W-:Y:S01]  /*b440*/  FFMA.FTZ R119, R174, R111, R119 ;  /* 0x0000006fae777223 */ /* 0x000fe20000010077 */
[----:B------:R-:W-:Y:S01]  /*b450*/  FMUL.FTZ R196, R103, R196 ;  /* 0x000000c467c47220 */ /* 0x000fe20000410000 */
[----:B------:R-:W-:Y:S01]  /*b460*/  FADD.FTZ R178, R115, R178 ;  /* 0x000000b273b27221 */ /* 0x000fe20000010000 */
[----:B------:R-:W-:Y:S01]  /*b470*/  FADD.FTZ R5, R5, R182 ;  /* 0x000000b605057221 */ /* 0x000fe20000010000 */
[-C--:B------:R-:W-:Y:S01]  /*b480*/  FFMA.FTZ R182, R53, -R82.reuse, R197 ;  /* 0x8000005235b67223 */ /* 0x080fe200000100c5 */
[----:B------:R-:W-:Y:S01]  /*b490*/  FMUL.FTZ R167, R127, R147 ;  /* 0x000000937fa77220 */ /* 0x000fe20000410000 */
[----:B------:R-:W-:Y:S01]  /*b4a0*/  FADD.FTZ R119, R178, R119 ;  /* 0x00000077b2777221 */ /* 0x000fe20000010000 */
[-C--:B------:R-:W-:Y:S01]  /*b4b0*/  FFMA.FTZ R178, R52, -R69.reuse, R165 ;  /* 0x8000004534b27223 */ /* 0x080fe200000100a5 */
[----:B------:R-:W-:Y:S01]  /*b4c0*/  FMUL.FTZ R165, R187, R82 ;  /* 0x00000052bba57220 */ /* 0x000fe20000410000 */
[----:B------:R0:W-:Y:S01]  /*b4d0*/  STS [R7+0x10f8], R196 ;  /* 0x0010f8c407007388 */ /* 0x0001e20000000800 */
[-C--:B------:R-:W-:Y:S01]  /*b4e0*/  FMUL.FTZ R115, R202, R69.reuse ;  /* 0x00000045ca737220 */ /* 0x080fe20000410000 */
[----:B------:R-:W-:Y:S01]  /*b4f0*/  FMUL.FTZ R192, R101, -R192 ;  /* 0x800000c065c07220 */ /* 0x000fe20000410000 */
[----:B------:R-:W-:Y:S01]  /*b500*/  FMUL.FTZ R121, R188, R69 ;  /* 0x00000045bc797220 */ /* 0x000fe20000410000 */
[----:B------:R1:W-:Y:S01]  /*b510*/  STS [R7+0x1094], R204 ;  /* 0x001094cc07007388 */ /* 0x0003e20000000800 */
[----:B------:R-:W-:Y:S01]  /*b520*/  FMUL.FTZ R155, R129, R115 ;  /* 0x00000073819b7220 */ /* 0x000fe20000410000 */
[----:B------:R-:W-:Y:S01]  /*b530*/  FADD.FTZ R5, R5, R190 ;  /* 0x000000be05057221 */ /* 0x000fe20000010000 */
[-C--:B------:R-:W-:Y:S01]  /*b540*/  FMUL.FTZ R177, R189, R71.reuse ;  /* 0x00000047bdb17220 */ /* 0x080fe20000410000 */
[----:B------:R2:W-:Y:S01]  /*b550*/  STS [R7+0x10f4], R192 ;  /* 0x0010f4c007007388 */ /* 0x0005e20000000800 */
[----:B------:R-:W-:Y:S01]  /*b560*/  FFMA.FTZ R186, R54, -R71, R199 ;  /* 0x8000004736ba7223 */ /* 0x000fe200000100c7 */
[-C--:B0-----:R-:W-:Y:S01]  /*b570*/  FFMA.FTZ R196, R182, R165.reuse, -R167 ;  /* 0x000000a5b6c47223 */ /* 0x081fe200000108a7 */
[----:B------:R-:W-:Y:S01]  /*b580*/  FMUL.FTZ R167, R8, UR46 ;  /* 0x0000002e08a77c20 */ /* 0x000fe20008410000 */
[----:B------:R0:W-:Y:S01]  /*b590*/  STS [R7+0x10a0], R198 ;  /* 0x0010a0c607007388 */ /* 0x0001e20000000800 */
[----:B------:R-:W-:Y:S01]  /*b5a0*/  FMUL.FTZ R165, R127, R165 ;  /* 0x000000a57fa57220 */ /* 0x000fe20000410000 */
[----:B-1----:R-:W-:Y:S01]  /*b5b0*/  FMUL.FTZ R204, R179, UR45 ;  /* 0x0000002db3cc7c20 */ /* 0x002fe20008410000 */
[----:B------:R-:W-:Y:S01]  /*b5c0*/  FFMA.FTZ R200, R216, UR47, R167 ;  /* 0x0000002fd8c87c23 */ /* 0x000fe200080100a7 */
[----:B------:R-:W-:Y:S01]  /*b5d0*/  ISETP.GE.AND P2, PT, R6, 0x1, PT ;  /* 0x000000010600780c */ /* 0x000fe20003f46270 */
[----:B------:R-:W-:Y:S01]  /*b5e0*/  FMUL.FTZ R210, R169, UR45 ;  /* 0x0000002da9d27c20 */ /* 0x000fe20008410000 */
[CC--:B--2---:R-:W-:Y:S01]  /*b5f0*/  FFMA.FTZ R192, R178.reuse, R121.reuse, -R155 ;  /* 0x00000079b2c07223 */ /* 0x0c4fe2000001089b */
[----:B------:R-:W-:Y:S01]  /*b600*/  FMUL.FTZ R200, R103, -R200 ;  /* 0x800000c867c87220 */ /* 0x000fe20000410000 */
[----:B------:R-:W-:Y:S01]  /*b610*/  FMUL.FTZ R121, R129, R121 ;  /* 0x0000007981797220 */ /* 0x000fe20000410000 */
[----:B------:R-:W-:Y:S01]  /*b620*/  FMUL.FTZ R155, R201, R71 ;  /* 0x00000047c99b7220 */ /* 0x000fe20000410000 */
[----:B------:R-:W-:Y:S01]  /*b630*/  FADD.FTZ R5, R5, R192 ;  /* 0x000000c005057221 */ /* 0x000fe20000010000 */
[----:B------:R-:W-:Y:S01]  /*b640*/  FMUL.FTZ R192, R195, UR45 ;  /* 0x0000002dc3c07c20 */ /* 0x000fe20008410000 */
[----:B------:R1:W-:Y:S01]  /*b650*/  STS [R7+0x10fc], R200 ;  /* 0x0010fcc807007388 */ /* 0x0003e20000000800 */
[----:B------:R-:W-:Y:S01]  /*b660*/  FFMA.FTZ R190, R178, R115, R121 ;  /* 0x00000073b2be7223 */ /* 0x000fe20000010079 */
[----:B------:R-:W-:Y:S01]  /*b670*/  FMUL.FTZ R121, R145, R155 ;  /* 0x0000009b91797220 */ /* 0x000fe20000410000 */
[----:B------:R-:W-:Y:S01]  /*b680*/  FADD.FTZ R5, R5, R196 ;  /* 0x000000c405057221 */ /* 0x000fe20000010000 */
[----:B------:R-:W-:Y:S01]  /*b690*/  FMUL.FTZ R196, R189, UR45 ;  /* 0x0000002dbdc47c20 */ /* 0x000fe20008410000 */
[----:B------:R-:W-:Y:S01]  /*b6a0*/  FADD.FTZ R119, R119, R190 ;  /* 0x000000be77777221 */ /* 0x000fe20000010000 */
[----:B0-----:R-:W-:Y:S01]  /*b6b0*/  FFMA.FTZ R198, R186, R177, -R121 ;  /* 0x000000b1bac67223 */ /* 0x001fe20000010879 */
[----:B------:R-:W-:Y:S01]  /*b6c0*/  IADD3 R121, PT, PT, R138, 0x20, RZ ;  /* 0x000000208a797810 */ /* 0x000fe20007ffe0ff */
[----:B------:R-:W-:Y:S01]  /*b6d0*/  FFMA.FTZ R190, R182, R147, R165 ;  /* 0x00000093b6be7223 */ /* 0x000fe200000100a5 */
[----:B------:R-:W-:Y:S01]  /*b6e0*/  FFMA.FTZ R165, R201, UR44, R196 ;  /* 0x0000002cc9a57c23 */ /* 0x000fe200080100c4 */
[----:B------:R-:W-:Y:S01]  /*b6f0*/  FADD.FTZ R5, R5, R198 ;  /* 0x000000c605057221 */ /* 0x000fe20000010000 */
[----:B------:R-:W-:Y:S01]  /*b700*/  LEA.HI R121, R121, R138, RZ, 0x1b ;  /* 0x0000008a79797211 */ /* 0x000fe200078fd8ff */
[----:B------:R-:W-:Y:S01]  /*b710*/  FMUL.FTZ R198, R9, UR45 ;  /* 0x0000002d09c67c20 */ /* 0x000fe20008410000 */
[----:B-1----:R-:W-:Y:S01]  /*b720*/  FMUL.FTZ R7, R202, UR45 ;  /* 0x0000002dca077c20 */ /* 0x002fe20008410000 */
[----:B------:R-:W-:Y:S01]  /*b730*/  FMUL.FTZ R177, R145, R177 ;  /* 0x000000b191b17220 */ /* 0x000fe20000410000 */
[----:B------:R-:W-:Y:S01]  /*b740*/  LEA R209, R121, UR28, 0x2 ;  /* 0x0000001c79d17c11 */ /* 0x000fe2000f8e10ff */
[----:B------:R-:W-:Y:S01]  /*b750*/  BAR.SYNC.DEFER_BLOCKING 0x0 ;  /* 0x0000000000007b1d */ /* 0x000fe20000010000 */
[----:B------:R-:W-:Y:S01]  /*b760*/  FFMA.FTZ R121, R195, UR44, -R198 ;  /* 0x0000002cc3797c23 */ /* 0x000fe200080108c6 */
[----:B------:R-:W-:Y:S01]  /*b770*/  FMUL.FTZ R198, R187, UR45 ;  /* 0x0000002dbbc67c20 */ /* 0x000fe20008410000 */
[----:B------:R-:W-:Y:S01]  /*b780*/  FFMA.FTZ R196, R188, UR44, -R7 ;  /* 0x0000002cbcc47c23 */ /* 0x000fe20008010807 */
[----:B------:R-:W-:Y:S01]  /*b790*/  FMUL.FTZ R7, R194, UR45 ;  /* 0x0000002dc2077c20 */ /* 0x000fe20008410000 */
[----:B------:R-:W-:Y:S01]  /*b7a0*/  FADD.FTZ R119, R119, R190 ;  /* 0x000000be77777221 */ /* 0x000fe20000010000 */
[----:B------:R-:W-:Y:S01]  /*b7b0*/  FFMA.FTZ R167, R203, UR44, R198 ;  /* 0x0000002ccba77c23 */ /* 0x000fe200080100c6 */
[----:B------:R-:W-:Y:S01]  /*b7c0*/  FFMA.FTZ R190, R186, R155, R177 ;  /* 0x0000009bbabe7223 */ /* 0x000fe200000100b1 */
[C---:B------:R-:W-:Y:S01]  /*b7d0*/  FFMA.FTZ R198, R180.reuse, UR44, -R7 ;  /* 0x0000002cb4c67c23 */ /* 0x040fe20008010807 */
[----:B------:R-:W-:Y:S01]  /*b7e0*/  FMUL.FTZ R7, R180, UR45 ;  /* 0x0000002db4077c20 */ /* 0x000fe20008410000 */
[----:B------:R-:W-:Y:S01]  /*b7f0*/  FMUL.FTZ R177, R188, UR45 ;  /* 0x0000002dbcb17c20 */ /* 0x000fe20008410000 */
[----:B------:R-:W-:Y:S01]  /*b800*/  FMUL.FTZ R188, R183, UR45 ;  /* 0x0000002db7bc7c20 */ /* 0x000fe20008410000 */
[----:B------:R-:W-:Y:S01]  /*b810*/  FMUL.FTZ R200, R171, UR45 ;  /* 0x0000002dabc87c20 */ /* 0x000fe20008410000 */
[----:B------:R-:W-:Y:S01]  /*b820*/  FFMA.FTZ R220, R194, UR44, R7 ;  /* 0x0000002cc2dc7c23 */ /* 0x000fe20008010007 */
[----:B------:R-:W-:Y:S01]  /*b830*/  FMUL.FTZ R7, R184, UR45 ;  /* 0x0000002db8077c20 */ /* 0x000fe20008410000 */
[----:B------:R-:W-:Y:S01]  /*b840*/  FFMA.FTZ R205, R175, UR44, R188 ;  /* 0x0000002cafcd7c23 */ /* 0x000fe200080100bc */
[----:B------:R-:W-:Y:S01]  /*b850*/  FMUL.FTZ R188, R173, UR45 ;  /* 0x0000002dadbc7c20 */ /* 0x000fe20008410000 */
[----:B------:R-:W-:Y:S01]  /*b860*/  FADD.FTZ R181, R119, R190 ;  /* 0x000000be77b57221 */ /* 0x000fe20000010000 */
[C---:B------:R-:W-:Y:S01]  /*b870*/  FFMA.FTZ R180, R162.reuse, UR44, -R7 ;  /* 0x0000002ca2b47c23 */ /* 0x040fe20008010807 */
[----:B------:R-:W-:Y:S01]  /*b880*/  FMUL.FTZ R7, R162, UR45 ;  /* 0x0000002da2077c20 */ /* 0x000fe20008410000 */
[----:B------:R-:W-:Y:S01]  /*b890*/  FFMA.FTZ R119, R9, UR44, R192 ;  /* 0x0000002c09777c23 */ /* 0x000fe200080100c0 */
[----:B------:R-:W-:Y:S01]  /*b8a0*/  FFMA.FTZ R200, R179, UR44, -R200 ;  /* 0x0000002cb3c87c23 */ /* 0x000fe200080108c8 */
[----:B------:R-:W-:Y:S01]  /*b8b0*/  FMUL.FTZ R192, R203, UR45 ;  /* 0x0000002dcbc07c20 */ /* 0x000fe20008410000 */
[----:B------:R-:W-:Y:S01]  /*b8c0*/  FFMA.FTZ R199, R171, UR44, R204 ;  /* 0x0000002cabc77c23 */ /* 0x000fe200080100cc */
[----:B------:R-:W0:Y:S01]  /*b8d0*/  LDS R209, [R209+0x1100] ;  /* 0x00110000d1d17984 */ /* 0x000e220000000800 */
[----:B------:R-:W-:Y:S01]  /*b8e0*/  FMUL.FTZ R179, R166, UR45 ;  /* 0x0000002da6b37c20 */ /* 0x000fe20008410000 */
[----:B------:R-:W-:Y:S01]  /*b8f0*/  FFMA.FTZ R188, R169, UR44, -R188 ;  /* 0x0000002ca9bc7c23 */ /* 0x000fe200080108bc */
[----:B------:R-:W-:Y:S01]  /*b900*/  FFMA.FTZ R204, R184, UR44, R7 ;  /* 0x0000002cb8cc7c23 */ /* 0x000fe20008010007 */
[----:B------:R-:W-:Y:S01]  /*b910*/  FMUL.FTZ R162, R154, UR45 ;  /* 0x0000002d9aa27c20 */ /* 0x000fe20008410000 */
[----:B------:R-:W-:Y:S01]  /*b920*/  FMUL.FTZ R169, R148, UR45 ;  /* 0x0000002d94a97c20 */ /* 0x000fe20008410000 */
[C---:B------:R-:W-:Y:S01]  /*b930*/  FMUL.FTZ R7, R146.reuse, UR45 ;  /* 0x0000002d92077c20 */ /* 0x040fe20008410000 */
[----:B------:R-:W-:Y:S01]  /*b940*/  FFMA.FTZ R192, R187, UR44, -R192 ;  /* 0x0000002cbbc07c23 */ /* 0x000fe200080108c0 */
[----:B------:R-:W-:Y:S01]  /*b950*/  FFMA.FTZ R179, R146, UR44, -R179 ;  /* 0x0000002c92b37c23 */ /* 0x000fe200080108b3 */
[----:B------:R-:W-:Y:S01]  /*b960*/  FMUL.FTZ R190, R201, UR45 ;  /* 0x0000002dc9be7c20 */ /* 0x000fe20008410000 */
[----:B------:R-:W-:Y:S01]  /*b970*/  FFMA.FTZ R218, R183, UR44, -R218 ;  /* 0x0000002cb7da7c23 */ /* 0x000fe200080108da */
[C---:B------:R-:W-:Y:S01]  /*b980*/  FFMA.FTZ R146, R113.reuse, UR44, -R162 ;  /* 0x0000002c71927c23 */ /* 0x040fe200080108a2 */
[----:B------:R-:W-:Y:S01]  /*b990*/  FMUL.FTZ R187, R113, UR45 ;  /* 0x0000002d71bb7c20 */ /* 0x000fe20008410000 */
[C---:B------:R-:W-:Y:S01]  /*b9a0*/  FFMA.FTZ R169, R4.reuse, UR44, -R169 ;  /* 0x0000002c04a97c23 */ /* 0x040fe200080108a9 */
[----:B------:R-:W-:Y:S01]  /*b9b0*/  FMUL.FTZ R183, R4, UR45 ;  /* 0x0000002d04b77c20 */ /* 0x000fe20008410000 */
[----:B------:R-:W-:Y:S01]  /*b9c0*/  FFMA.FTZ R206, R166, UR44, R7 ;  /* 0x0000002ca6ce7c23 */ /* 0x000fe20008010007 */
[----:B------:R-:W-:Y:S01]  /*b9d0*/  FMUL.FTZ R162, R156, UR45 ;  /* 0x0000002d9ca27c20 */ /* 0x000fe20008410000 */
[----:B------:R-:W-:Y:S01]  /*b9e0*/  FMUL.FTZ R113, R150, UR45 ;  /* 0x0000002d96717c20 */ /* 0x000fe20008410000 */
[----:B------:R-:W-:Y:S01]  /*b9f0*/  FMUL.FTZ R7, R152, UR45 ;  /* 0x0000002d98077c20 */ /* 0x000fe20008410000 */
[----:B------:R-:W-:Y:S01]  /*ba00*/  FMUL.FTZ R4, R149, UR45 ;  /* 0x0000002d95047c20 */ /* 0x000fe20008410000 */
[----:B------:R-:W-:Y:S01]  /*ba10*/  FFMA.FTZ R190, R189, UR44, -R190 ;  /* 0x0000002cbdbe7c23 */ /* 0x000fe200080108be */
[C---:B------:R-:W-:Y:S01]  /*ba20*/  FFMA.FTZ R162, R117.reuse, UR44, -R162 ;  /* 0x0000002c75a27c23 */ /* 0x040fe200080108a2 */
[----:B------:R-:W-:Y:S01]  /*ba30*/  FMUL.FTZ R189, R117, UR45 ;  /* 0x0000002d75bd7c20 */ /* 0x000fe20008410000 */
[C---:B------:R-:W-:Y:S01]  /*ba40*/  FFMA.FTZ R113, R10.reuse, UR44, -R113 ;  /* 0x0000002c0a717c23 */ /* 0x040fe20008010871 */
[----:B------:R-:W-:Y:S01]  /*ba50*/  FMUL.FTZ R207, R10, UR45 ;  /* 0x0000002d0acf7c20 */ /* 0x000fe20008410000 */
[C---:B------:R-:W-:Y:S01]  /*ba60*/  FFMA.FTZ R10, R14.reuse, UR44, -R7 ;  /* 0x0000002c0e0a7c23 */ /* 0x040fe20008010807 */
[C---:B------:R-:W-:Y:S01]  /*ba70*/  FFMA.FTZ R117, R123.reuse, UR44, -R4 ;  /* 0x0000002c7b757c23 */ /* 0x040fe20008010804 */
[----:B------:R-:W-:Y:S01]  /*ba80*/  FMUL.FTZ R7, R14, UR45 ;  /* 0x0000002d0e077c20 */ /* 0x000fe20008410000 */
[----:B------:R-:W-:Y:S01]  /*ba90*/  FMUL.FTZ R4, R123, UR45 ;  /* 0x0000002d7b047c20 */ /* 0x000fe20008410000 */
        /* <DEDUP_REMOVED lines=16> */
.L_x_12819:
[----:B------:R-:W-:Y:S05]  /*bba0*/  BSYNC.RECONVERGENT B0 ;  /* 0x0000000000007941 */ /* 0x000fea0003800200 */
.L_x_12818:
[----:B------:R-:W-:Y:S04]  /*bbb0*/  BSSY.RECONVERGENT B0, `(.L_x_12820) ;  /* 0x0000003000007945 */ /* 0x000fe80003800200 */
[----:B------:R-:W-:Y:S05]  /*bbc0*/  @!P3 BRA `(.L_x_12821) ;  /* 0x000000000004b947 */ /* 0x000fea0003800000 */
[----:B------:R1:W-:Y:S02]  /*bbd0*/  REDG.E.ADD.F32.FTZ.RN.STRONG.GPU desc[UR30][R2.64+0x80], R209 ;  /* 0x000080d1020079a6 */ /* 0x0003e4000c12f31e */
.L_x_12821:
[----:B------:R-:W-:Y:S05]  /*bbe0*/  BSYNC.RECONVERGENT B0 ;  /* 0x0000000000007941 */ /* 0x000fea0003800200 */
.L_x_12820:
        /* <DEDUP_REMOVED lines=16> */
.L_x_12823:
[----:B------:R-:W-:Y:S05]  /*bcf0*/  BSYNC.RECONVERGENT B0 ;  /* 0x0000000000007941 */ /* 0x000fea0003800200 */
.L_x_12822:
[----:B0-2---:R0:W2:Y:S01]  /*bd00*/  LDS R7, [R197+0x1200] ;  /* 0x00120000c5077984 */ /* 0x0050a20000000800 */
[----:B------:R-:W-:Y:S01]  /*bd10*/  BSSY.RECONVERGENT B0, `(.L_x_12824) ;  /* 0x0000006000007945 */ /* 0x000fe20003800200 */
[----:B------:R-:W-:Y:S02]  /*bd20*/  IADD3 R185, PT, PT, R138, 0xc0, RZ ;  /* 0x000000c08ab97810 */ /* 0x000fe40007ffe0ff */
[----:B------:R-:W-:Y:S02]  /*bd30*/  LEA.HI R207, R207, R138, RZ, 0x1b ;  /* 0x0000008acfcf7211 */ /* 0x000fe400078fd8ff */
[----:B------:R-:W-:Y:S01]  /*bd40*/  LEA R4, R4, UR28, 0x2 ;  /* 0x0000001c04047c11 */ /* 0x000fe2000f8e10ff */
[----:B------:R-:W-:Y:S06]  /*bd50*/  @!P2 BRA `(.L_x_12825) ;  /* 0x000000000004a947 */ /* 0x000fec0003800000 */
[----:B--2---:R3:W-:Y:S02]  /*bd60*/  REDG.E.ADD.F32.FTZ.RN.STRONG.GPU desc[UR30][R2.64+0x180], R7 ;  /* 0x00018007020079a6 */ /* 0x0047e4000c12f31e */
.L_x_12825:
[----:B------:R-:W-:Y:S05]  /*bd70*/  BSYNC.RECONVERGENT B0 ;  /* 0x0000000000007941 */ /* 0x000fea0003800200 */
.L_x_12824:
[----:B--23--:R2:W3:Y:S01]  /*bd80*/  LDS R7, [R4+0x1280] ;  /* 0x0012800004077984 */ /* 0x00c4e20000000800 */
[----:B------:R-:W-:Y:S01]  /*bd90*/  BSSY.RECONVERGENT B0, `(.L_x_12826) ;  /* 0x0000005000007945 */ /* 0x000fe20003800200 */
[----:B------:R-:W-:Y:S02]  /*bda0*/  LEA.HI R185, R185, R138, RZ, 0x1b ;  /* 0x0000008ab9b97211 */ /* 0x000fe400078fd8ff */
[----:B------:R-:W-:Y:S01]  /*bdb0*/  LEA R207, R207, UR28, 0x2 ;  /* 0x0000001ccfcf7c11 */ /* 0x000fe2000f8e10ff */
[----:B------:R-:W-:Y:S06]  /*bdc0*/  @!P3 BRA `(.L_x_12827) ;  /* 0x000000000004b947 */ /* 0x000fec0003800000 */
[----:B---3--:R4:W-:Y:S02]  /*bdd0*/  REDG.E.ADD.F32.FTZ.RN.STRONG.GPU desc[UR30][R2.64+0x200], R7 ;  /* 0x00020007020079a6 */ /* 0x0089e4000c12f31e */
.L_x_12827:
[----:B------:R-:W-:Y:S05]  /*bde0*/  BSYNC.RECONVERGENT B0 ;  /* 0x0000000000007941 */ /* 0x000fea0003800200 */
.L_x_12826:
[----:B---34-:R3:W4:Y:S01]  /*bdf0*/  LDS R7, [R207+0x1300] ;  /* 0x00130000cf077984 */ /* 0x0187220000000800 */
[----:B------:R-:W-:Y:S01]  /*be00*/  BSSY.RECONVERGENT B0, `(.L_x_12828) ;  /* 0x0000004000007945 */ /* 0x000fe20003800200 */
[----:B--2---:R-:W-:-:S03]  /*be10*/  LEA R4, R185, UR28, 0x2 ;  /* 0x0000001cb9047c11 */ /* 0x004fc6000f8e10ff */
[----:B------:R-:W-:Y:S05]  /*be20*/  @!P4 BRA `(.L_x_12829) ;  /* 0x000000000004c947 */ /* 0x000fea0003800000 */
[----:B----4-:R2:W-:Y:S02]  /*be30*/  REDG.E.ADD.F32.FTZ.RN.STRONG.GPU desc[UR30][R2.64+0x280], R7 ;  /* 0x00028007020079a6 */ /* 0x0105e4000c12f31e */
.L_x_12829:
[----:B------:R-:W-:Y:S05]  /*be40*/  BSYNC.RECONVERGENT B0 ;  /* 0x0000000000007941 */ /* 0x000fea0003800200 */
.L_x_12828:
[----:B--2-4-:R2:W4:Y:S01]  /*be50*/  LDS R7, [R4+0x1380] ;  /* 0x0013800004077984 */ /* 0x0145220000000800 */
[----:B------:R-:W-:Y:S01]  /*be60*/  BSSY.RECONVERGENT B0, `(.L_x_12830) ;  /* 0x0000005000007945 */ /* 0x000fe20003800200 */
[C---:B------:R-:W-:Y:S02]  /*be70*/  IADD3 R185, PT, PT, R138.reuse, 0xe0, RZ ;  /* 0x000000e08ab97810 */ /* 0x040fe40007ffe0ff */
[----:B0-----:R-:W-:Y:S01]  /*be80*/  IADD3 R197, PT, PT, R138, 0x100, RZ ;  /* 0x000001008ac57810 */ /* 0x001fe20007ffe0ff */
[----:B------:R-:W-:Y:S06]  /*be90*/  @!P5 BRA `(.L_x_12831) ;  /* 0x000000000004d947 */ /* 0x000fec0003800000 */
[----:B----4-:R0:W-:Y:S02]  /*bea0*/  REDG.E.ADD.F32.FTZ.RN.STRONG.GPU desc[UR30][R2.64+0x300], R7 ;  /* 0x00030007020079a6 */ /* 0x0101e4000c12f31e */
.L_x_12831:
[----:B------:R-:W-:Y:S05]  /*beb0*/  BSYNC.RECONVERGENT B0 ;  /* 0x0000000000007941 */ /* 0x000fea0003800200 */
.L_x_12830:
        /* <DEDUP_REMOVED lines=16> */
.L_x_12833:
[----:B------:R-:W-:Y:S05]  /*bfc0*/  BSYNC.RECONVERGENT B0 ;  /* 0x0000000000007941 */ /* 0x000fea0003800200 */
.L_x_12832:
[----:B0-2---:R0:W2:Y:S01]  /*bfd0*/  LDS R7, [R197+0x1480] ;  /* 0x00148000c5077984 */ /* 0x0050a20000000800 */
[----:B------:R-:W-:Y:S01]  /*bfe0*/  BSSY.RECONVERGENT B0, `(.L_x_12834) ;  /* 0x0000006000007945 */ /* 0x000fe20003800200 */
[----:B------:R-:W-:Y:S02]  /*bff0*/  IADD3 R185, PT, PT, R138, 0x160, RZ ;  /* 0x000001608ab97810 */ /* 0x000fe40007ffe0ff */
[----:B------:R-:W-:Y:S02]  /*c000*/  LEA.HI R207, R207, R138, RZ, 0x1b ;  /* 0x0000008acfcf7211 */ /* 0x000fe400078fd8ff */
[----:B------:R-:W-:Y:S01]  /*c010*/  LEA R4, R4, UR28, 0x2 ;  /* 0x0000001c04047c11 */ /* 0x000fe2000f8e10ff */
[----:B------:R-:W-:Y:S06]  /*c020*/  @!P2 BRA `(.L_x_12835) ;  /* 0x000000000004a947 */ /* 0x000fec0003800000 */
[----:B--2---:R3:W-:Y:S02]  /*c030*/  REDG.E.ADD.F32.FTZ.RN.STRONG.GPU desc[UR30][R2.64+0x400], R7 ;  /* 0x00040007020079a6 */ /* 0x0047e4000c12f31e */
.L_x_12835:
[----:B------:R-:W-:Y:S05]  /*c040*/  BSYNC.RECONVERGENT B0 ;  /* 0x0000000000007941 */ /* 0x000fea0003800200 */
.L_x_12834:
[----:B--23--:R2:W3:Y:S01]  /*c050*/  LDS R7, [R4+0x1500] ;  /* 0x0015000004077984 */ /* 0x00c4e20000000800 */
[----:B------:R-:W-:Y:S01]  /*c060*/  BSSY.RECONVERGENT B0, `(.L_x_12836) ;  /* 0x0000005000007945 */ /* 0x000fe20003800200 */
[----:B------:R-:W-:Y:S02]  /*c070*/  LEA.HI R185, R185, R138, RZ, 0x1b ;  /* 0x0000008ab9b97211 */ /* 0x000fe400078fd8ff */
[----:B------:R-:W-:Y:S01]  /*c080*/  LEA R207, R207, UR28, 0x2 ;  /* 0x0000001ccfcf7c11 */ /* 0x000fe2000f8e10ff */
[----:B------:R-:W-:Y:S06]  /*c090*/  @!P3 BRA `(.L_x_12837) ;  /* 0x000000000004b947 */ /* 0x000fec0003800000 */
[----:B---3--:R4:W-:Y:S02]  /*c0a0*/  REDG.E.ADD.F32.FTZ.RN.STRONG.GPU desc[UR30][R2.64+0x480], R7 ;  /* 0x00048007020079a6 */ /* 0x0089e4000c12f31e */
.L_x_12837:
[----:B------:R-:W-:Y:S05]  /*c0b0*/  BSYNC.RECONVERGENT B0 ;  /* 0x0000000000007941 */ /* 0x000fea0003800200 */
.L_x_12836:
[----:B---34-:R3:W4:Y:S01]  /*c0c0*/  LDS R7, [R207+0x1580] ;  /* 0x00158000cf077984 */ /* 0x0187220000000800 */
[----:B------:R-:W-:Y:S01]  /*c0d0*/  BSSY.RECONVERGENT B0, `(.L_x_12838) ;  /* 0x0000004000007945 */ /* 0x000fe20003800200 */
[----:B--2---:R-:W-:-:S03]  /*c0e0*/  LEA R4, R185, UR28, 0x2 ;  /* 0x0000001cb9047c11 */ /* 0x004fc6000f8e10ff */
[----:B------:R-:W-:Y:S05]  /*c0f0*/  @!P4 BRA `(.L_x_12839) ;  /* 0x000000000004c947 */ /* 0x000fea0003800000 */
[----:B----4-:R2:W-:Y:S02]  /*c100*/  REDG.E.ADD.F32.FTZ.RN.STRONG.GPU desc[UR30][R2.64+0x500], R7 ;  /* 0x00050007020079a6 */ /* 0x0105e4000c12f31e */
.L_x_12839:
[----:B------:R-:W-:Y:S05]  /*c110*/  BSYNC.RECONVERGENT B0 ;  /* 0x0000000000007941 */ /* 0x000fea0003800200 */
.L_x_12838:
[----:B--2-4-:R2:W4:Y:S01]  /*c120*/  LDS R7, [R4+0x1600] ;  /* 0x0016000004077984 */ /* 0x0145220000000800 */
[----:B------:R-:W-:Y:S01]  /*c130*/  BSSY.RECONVERGENT B0, `(.L_x_12840) ;  /* 0x0000005000007945 */ /* 0x000fe20003800200 */
[C---:B------:R-:W-:Y:S02]  /*c140*/  IADD3 R185, PT, PT, R138.reuse, 0x180, RZ ;  /* 0x000001808ab97810 */ /* 0x040fe40007ffe0ff */
[----:B0-----:R-:W-:Y:S01]  /*c150*/  IADD3 R197, PT, PT, R138, 0x1a0, RZ ;  /* 0x000001a08ac57810 */ /* 0x001fe20007ffe0ff */
[----:B------:R-:W-:Y:S06]  /*c160*/  @!P5 BRA `(.L_x_12841) ;  /* 0x000000000004d947 */ /* 0x000fec0003800000 */
[----:B----4-:R0:W-:Y:S02]  /*c170*/  REDG.E.ADD.F32.FTZ.RN.STRONG.GPU desc[UR30][R2.64+0x580], R7 ;  /* 0x00058007020079a6 */ /* 0x0101e4000c12f31e */
.L_x_12841:
[----:B------:R-:W-:Y:S05]  /*c180*/  BSYNC.RECONVERGENT B0 ;  /* 0x0000000000007941 */ /* 0x000fea0003800200 */
.L_x_12840:
        /* <DEDUP_REMOVED lines=16> */
.L_x_12843:
[----:B------:R-:W-:Y:S05]  /*c290*/  BSYNC.RECONVERGENT B0 ;  /* 0x0000000000007941 */ /* 0x000fea0003800200 */
.L_x_12842:
[----:B0-2---:R0:W2:Y:S01]  /*c2a0*/  LDS R7, [R197+0x1700] ;  /* 0x00170000c5077984 */ /* 0x0050a20000000800 */
[----:B------:R-:W-:Y:S01]  /*c2b0*/  BSSY.RECONVERGENT B0, `(.L_x_12844) ;  /* 0x0000005000007945 */ /* 0x000fe20003800200 */
[----:B------:R-:W-:Y:S02]  /*c2c0*/  LEA.HI R207, R207, R138, RZ, 0x1b ;  /* 0x0000008acfcf7211 */ /* 0x000fe400078fd8ff */
[----:B------:R-:W-:Y:S01]  /*c2d0*/  LEA R4, R4, UR28, 0x2 ;  /* 0x0000001c04047c11 */ /* 0x000fe2000f8e10ff */
[----:B------:R-:W-:Y:S06]  /*c2e0*/  @!P2 BRA `(.L_x_12845) ;  /* 0x000000000004a947 */ /* 0x000fec0003800000 */
[----:B--2---:R3:W-:Y:S02]  /*c2f0*/  REDG.E.ADD.F32.FTZ.RN.STRONG.GPU desc[UR30][R2.64+0x680], R7 ;  /* 0x00068007020079a6 */ /* 0x0047e4000c12f31e */
.L_x_12845:
[----:B------:R-:W-:Y:S05]  /*c300*/  BSYNC.RECONVERGENT B0 ;  /* 0x0000000000007941 */ /* 0x000fea0003800200 */
.L_x_12844:
[----:B--23--:R2:W3:Y:S01]  /*c310*/  LDS R7, [R4+0x1780] ;  /* 0x0017800004077984 */ /* 0x00c4e20000000800 */
[----:B------:R-:W-:Y:S01]  /*c320*/  BSSY.RECONVERGENT B0, `(.L_x_12846) ;  /* 0x0000005000007945 */ /* 0x000fe20003800200 */
[----:B------:R-:W-:Y:S02]  /*c330*/  LEA.HI R109, R109, R138, RZ, 0x1b ;  /* 0x0000008a6d6d7211 */ /* 0x000fe400078fd8ff */
[----:B------:R-:W-:Y:S01]  /*c340*/  LEA R207, R207, UR28, 0x2 ;  /* 0x0000001ccfcf7c11 */ /* 0x000fe2000f8e10ff */
[----:B------:R-:W-:Y:S06]  /*c350*/  @!P3 BRA `(.L_x_12847) ;  /* 0x000000000004b947 */ /* 0x000fec0003800000 */
[----:B---3--:R4:W-:Y:S02]  /*c360*/  REDG.E.ADD.F32.FTZ.RN.STRONG.GPU desc[UR30][R2.64+0x700], R7 ;  /* 0x00070007020079a6 */ /* 0x0089e4000c12f31e */
.L_x_12847:
[----:B------:R-:W-:Y:S05]  /*c370*/  BSYNC.RECONVERGENT B0 ;  /* 0x0000000000007941 */ /* 0x000fea0003800200 */
.L_x_12846:
[----:B---34-:R3:W4:Y:S01]  /*c380*/  LDS R7, [R207+0x1800] ;  /* 0x00180000cf077984 */ /* 0x0187220000000800 */
[----:B------:R-:W-:Y:S01]  /*c390*/  BSSY.RECONVERGENT B0, `(.L_x_12848) ;  /* 0x0000004000007945 */ /* 0x000fe20003800200 */
[----:B--2---:R-:W-:-:S03]  /*c3a0*/  LEA R4, R109, UR28, 0x2 ;  /* 0x0000001c6d047c11 */ /* 0x004fc6000f8e10ff */
[----:B------:R-:W-:Y:S05]  /*c3b0*/  @!P4 BRA `(.L_x_12849) ;  /* 0x000000000004c947 */ /* 0x000fea0003800000 */
[----:B----4-:R2:W-:Y:S02]  /*c3c0*/  REDG.E.ADD.F32.FTZ.RN.STRONG.GPU desc[UR30][R2.64+0x780], R7 ;  /* 0x00078007020079a6 */ /* 0x0105e4000c12f31e */
.L_x_12849:
[----:B------:R-:W-:Y:S05]  /*c3d0*/  BSYNC.RECONVERGENT B0 ;  /* 0x0000000000007941 */ /* 0x000fea0003800200 */
.L_x_12848:
[----:B--2-4-:R2:W4:Y:S01]  /*c3e0*/  LDS R7, [R4+0x1880] ;  /* 0x0018800004077984 */ /* 0x0145220000000800 */
[----:B------:R-:W-:Y:S01]  /*c3f0*/  BSSY.RECONVERGENT B0, `(.L_x_12850) ;  /* 0x0000005000007945 */ /* 0x000fe20003800200 */
[C---:B------:R-:W-:Y:S02]  /*c400*/  IADD3 R109, PT, PT, R138.reuse, 0x220, RZ ;  /* 0x000002208a6d7810 */ /* 0x040fe40007ffe0ff */
[----:B------:R-:W-:Y:S01]  /*c410*/  IADD3 R185, PT, PT, R138, 0x240, RZ ;  /* 0x000002408ab97810 */ /* 0x000fe20007ffe0ff */
[----:B------:R-:W-:Y:S06]  /*c420*/  @!P5 BRA `(.L_x_12851) ;  /* 0x000000000004d947 */ /* 0x000fec0003800000 */
[----:B----4-:R4:W-:Y:S02]  /*c430*/  REDG.E.ADD.F32.FTZ.RN.STRONG.GPU desc[UR30][R2.64+0x800], R7 ;  /* 0x00080007020079a6 */ /* 0x0109e4000c12f31e */
.L_x_12851:
[----:B------:R-:W-:Y:S05]  /*c440*/  BSYNC.RECONVERGENT B0 ;  /* 0x0000000000007941 */ /* 0x000fea0003800200 */
.L_x_12850:
        /* <DEDUP_REMOVED lines=16> */
.L_x_12853:
[----:B------:R-:W-:Y:S05]  /*c550*/  BSYNC.RECONVERGENT B0 ;  /* 0x0000000000007941 */ /* 0x000fea0003800200 */
.L_x_12852:
[----:B0-2---:R0:W2:Y:S01]  /*c560*/  LDS R7, [R185+0x1980] ;  /* 0x00198000b9077984 */ /* 0x0050a20000000800 */
[----:B------:R-:W-:Y:S01]  /*c570*/  BSSY.RECONVERGENT B0, `(.L_x_12854) ;  /* 0x0000006000007945 */ /* 0x000fe20003800200 */
[----:B------:R-:W-:Y:S02]  /*c580*/  IADD3 R109, PT, PT, R138, 0x2a0, RZ ;  /* 0x000002a08a6d7810 */ /* 0x000fe40007ffe0ff */
[----:B------:R-:W-:Y:S02]  /*c590*/  LEA.HI R197, R197, R138, RZ, 0x1b ;  /* 0x0000008ac5c57211 */ /* 0x000fe400078fd8ff */
[----:B------:R-:W-:Y:S01]  /*c5a0*/  LEA R4, R4, UR28, 0x2 ;  /* 0x0000001c04047c11 */ /* 0x000fe2000f8e10ff */
[----:B------:R-:W-:Y:S06]  /*c5b0*/  @!P2 BRA `(.L_x_12855) ;  /* 0x000000000004a947 */ /* 0x000fec0003800000 */
[----:B--2---:R4:W-:Y:S02]  /*c5c0*/  REDG.E.ADD.F32.FTZ.RN.STRONG.GPU desc[UR30][R2.64+0x900], R7 ;  /* 0x00090007020079a6 */ /* 0x0049e4000c12f31e */
.L_x_12855:
[----:B------:R-:W-:Y:S05]  /*c5d0*/  BSYNC.RECONVERGENT B0 ;  /* 0x0000000000007941 */ /* 0x000fea0003800200 */
.L_x_12854:
[----:B--2-4-:R2:W4:Y:S01]  /*c5e0*/  LDS R7, [R4+0x1a00] ;  /* 0x001a000004077984 */ /* 0x0145220000000800 */
[----:B------:R-:W-:Y:S01]  /*c5f0*/  BSSY.RECONVERGENT B0, `(.L_x_12856) ;  /* 0x0000005000007945 */ /* 0x000fe20003800200 */
[----:B------:R-:W-:Y:S02]  /*c600*/  LEA.HI R109, R109, R138, RZ, 0x1b ;  /* 0x0000008a6d6d7211 */ /* 0x000fe400078fd8ff */
[----:B------:R-:W-:Y:S01]  /*c610*/  LEA R197, R197, UR28, 0x2 ;  /* 0x0000001cc5c57c11 */ /* 0x000fe2000f8e10ff */
[----:B------:R-:W-:Y:S06]  /*c620*/  @!P3 BRA `(.L_x_12857) ;  /* 0x000000000004b947 */ /* 0x000fec0003800000 */
[----:B----4-:R4:W-:Y:S02]  /*c630*/  REDG.E.ADD.F32.FTZ.RN.STRONG.GPU desc[UR30][R2.64+0x980], R7 ;  /* 0x00098007020079a6 */ /* 0x0109e4000c12f31e */
.L_x_12857:
[----:B------:R-:W-:Y:S05]  /*c640*/  BSYNC.RECONVERGENT B0 ;  /* 0x0000000000007941 */ /* 0x000fea0003800200 */
.L_x_12856:
[----:B----4-:R4:W0:Y:S01]  /*c650*/  LDS R7, [R197+0x1a80] ;  /* 0x001a8000c5077984 */ /* 0x0108220000000800 */
[----:B------:R-:W-:Y:S01]  /*c660*/  BSSY.RECONVERGENT B0, `(.L_x_12858) ;  /* 0x0000004000007945 */ /* 0x000fe20003800200 */
[----:B--2---:R-:W-:-:S03]  /*c670*/  LEA R4, R109, UR28, 0x2 ;  /* 0x0000001c6d047c11 */ /* 0x004fc6000f8e10ff */
[----:B------:R-:W-:Y:S05]  /*c680*/  @!P4 BRA `(.L_x_12859) ;  /* 0x000000000004c947 */ /* 0x000fea0003800000 */
[----:B0-----:R2:W-:Y:S02]  /*c690*/  REDG.E.ADD.F32.FTZ.RN.STRONG.GPU desc[UR30][R2.64+0xa00], R7 ;  /* 0x000a0007020079a6 */ /* 0x0015e4000c12f31e */
.L_x_12859:
[----:B------:R-:W-:Y:S05]  /*c6a0*/  BSYNC.RECONVERGENT B0 ;  /* 0x0000000000007941 */ /* 0x000fea0003800200 */
.L_x_12858:
[----:B0-2---:R0:W2:Y:S01]  /*c6b0*/  LDS R7, [R4+0x1b00] ;  /* 0x001b000004077984 */ /* 0x0050a20000000800 */
[----:B------:R-:W-:Y:S01]  /*c6c0*/  BSSY.RECONVERGENT B0, `(.L_x_12860) ;  /* 0x0000005000007945 */ /* 0x000fe20003800200 */
[C---:B------:R-:W-:Y:S02]  /*c6d0*/  IADD3 R109, PT, PT, R138.reuse, 0x2c0, RZ ;  /* 0x000002c08a6d7810 */ /* 0x040fe40007ffe0ff */
[----:B------:R-:W-:Y:S01]  /*c6e0*/  IADD3 R185, PT, PT, R138, 0x2e0, RZ ;  /* 0x000002e08ab97810 */ /* 0x000fe20007ffe0ff */
[----:B------:R-:W-:Y:S06]  /*c6f0*/  @!P5 BRA `(.L_x_12861) ;  /* 0x000000000004d947 */ /* 0x000fec0003800000 */
[----:B--2---:R2:W-:Y:S02]  /*c700*/  REDG.E.ADD.F32.FTZ.RN.STRONG.GPU desc[UR30][R2.64+0xa80], R7 ;  /* 0x000a8007020079a6 */ /* 0x0045e4000c12f31e */
.L_x_12861:
[----:B------:R-:W-:Y:S05]  /*c710*/  BSYNC.RECONVERGENT B0 ;  /* 0x0000000000007941 */ /* 0x000fea0003800200 */
.L_x_12860:
        /* <DEDUP_REMOVED lines=16> */
.L_x_12863:
[----:B------:R-:W-:Y:S05]  /*c820*/  BSYNC.RECONVERGENT B0 ;  /* 0x0000000000007941 */ /* 0x000fea0003800200 */
.L_x_12862:
[----:B0-2---:R0:W2:Y:S01]  /*c830*/  LDS R7, [R185+0x1c00] ;  /* 0x001c0000b9077984 */ /* 0x0050a20000000800 */
[----:B------:R-:W-:Y:S01]  /*c840*/  BSSY.RECONVERGENT B0, `(.L_x_12864) ;  /* 0x0000006000007945 */ /* 0x000fe20003800200 */
[----:B------:R-:W-:Y:S02]  /*c850*/  IADD3 R109, PT, PT, R138, 0x340, RZ ;  /* 0x000003408a6d7810 */ /* 0x000fe40007ffe0ff */
[----:B------:R-:W-:Y:S02]  /*c860*/  LEA.HI R197, R197, R138, RZ, 0x1b ;  /* 0x0000008ac5c57211 */ /* 0x000fe400078fd8ff */
[----:B------:R-:W-:Y:S01]  /*c870*/  LEA R4, R4, UR28, 0x2 ;  /* 0x0000001c04047c11 */ /* 0x000fe2000f8e10ff */
[----:B------:R-:W-:Y:S06]  /*c880*/  @!P2 BRA `(.L_x_12865) ;  /* 0x000000000004a947 */ /* 0x000fec0003800000 */
[----:B--2---:R4:W-:Y:S02]  /*c890*/  REDG.E.ADD.F32.FTZ.RN.STRONG.GPU desc[UR30][R2.64+0xb80], R7 ;  /* 0x000b8007020079a6 */ /* 0x0049e4000c12f31e */
.L_x_12865:
[----:B------:R-:W-:Y:S05]  /*c8a0*/  BSYNC.RECONVERGENT B0 ;  /* 0x0000000000007941 */ /* 0x000fea0003800200 */
.L_x_12864:
[----:B--2-4-:R2:W4:Y:S01]  /*c8b0*/  LDS R7, [R4+0x1c80] ;  /* 0x001c800004077984 */ /* 0x0145220000000800 */
[----:B------:R-:W-:Y:S01]  /*c8c0*/  BSSY.RECONVERGENT B0, `(.L_x_12866) ;  /* 0x0000005000007945 */ /* 0x000fe20003800200 */
[----:B------:R-:W-:Y:S02]  /*c8d0*/  LEA.HI R109, R109, R138, RZ, 0x1b ;  /* 0x0000008a6d6d7211 */ /* 0x000fe400078fd8ff */
[----:B---3--:R-:W-:Y:S01]  /*c8e0*/  LEA R207, R197, UR28, 0x2 ;  /* 0x0000001cc5cf7c11 */ /* 0x008fe2000f8e10ff */
[----:B------:R-:W-:Y:S06]  /*c8f0*/  @!P3 BRA `(.L_x_12867) ;  /* 0x000000000004b947 */ /* 0x000fec0003800000 */
[----:B----4-:R3:W-:Y:S02]  /*c900*/  REDG.E.ADD.F32.FTZ.RN.STRONG.GPU desc[UR30][R2.64+0xc00], R7 ;  /* 0x000c0007020079a6 */ /* 0x0107e4000c12f31e */
.L_x_12867:
[----:B------:R-:W-:Y:S05]  /*c910*/  BSYNC.RECONVERGENT B0 ;  /* 0x0000000000007941 */ /* 0x000fea0003800200 */
.L_x_12866:
[----:B---34-:R3:W4:Y:S01]  /*c920*/  LDS R7, [R207+0x1d00] ;  /* 0x001d0000cf077984 */ /* 0x0187220000000800 */
[----:B------:R-:W-:Y:S01]  /*c930*/  BSSY.RECONVERGENT B0, `(.L_x_12868) ;  /* 0x0000006000007945 */ /* 0x000fe20003800200 */
[C---:B0-----:R-:W-:Y:S02]  /*c940*/  IADD3 R185, PT, PT, R138.reuse, 0x360, RZ ;  /* 0x000003608ab97810 */ /* 0x041fe40007ffe0ff */
[----:B------:R-:W-:Y:S02]  /*c950*/  IADD3 R197, PT, PT, R138, 0x380, RZ ;  /* 0x000003808ac57810 */ /* 0x000fe40007ffe0ff */
[----:B------:R-:W-:Y:S01]  /*c960*/  LEA R109, R109, UR28, 0x2 ;  /* 0x0000001c6d6d7c11 */ /* 0x000fe2000f8e10ff */
[----:B------:R-:W-:Y:S06]  /*c970*/  @!P4 BRA `(.L_x_12869) ;  /* 0x000000000004c947 */ /* 0x000fec0003800000 */
[----:B----4-:R0:W-:Y:S02]  /*c980*/  REDG.E.ADD.F32.FTZ.RN.STRONG.GPU desc[UR30][R2.64+0xc80], R7 ;  /* 0x000c8007020079a6 */ /* 0x0101e4000c12f31e */
.L_x_12869:
[----:B------:R-:W-:Y:S05]  /*c990*/  BSYNC.RECONVERGENT B0 ;  /* 0x0000000000007941 */ /* 0x000fea0003800200 */
.L_x_12868:
[----:B0---4-:R0:W4:Y:S01]  /*c9a0*/  LDS R7, [R109+0x1d80] ;  /* 0x001d80006d077984 */ /* 0x0111220000000800 */
[----:B------:R-:W-:Y:S01]  /*c9b0*/  BSSY.RECONVERGENT B0, `(.L_x_12870) ;  /* 0x0000005000007945 */ /* 0x000fe20003800200 */
[-C--:B------:R-:W-:Y:S02]  /*c9c0*/  LEA.HI R185, R185, R138.reuse, RZ, 0x1b ;  /* 0x0000008ab9b97211 */ /* 0x080fe400078fd8ff */
[----:B------:R-:W-:Y:S01]  /*c9d0*/  LEA.HI R197, R197, R138, RZ, 0x1b ;  /* 0x0000008ac5c57211 */ /* 0x000fe200078fd8ff */
[----:B------:R-:W-:Y:S06]  /*c9e0*/  @!P5 BRA `(.L_x_12871) ;  /* 0x000000000004d947 */ /* 0x000fec0003800000 */
[----:B----4-:R4:W-:Y:S02]  /*c9f0*/  REDG.E.ADD.F32.FTZ.RN.STRONG.GPU desc[UR30][R2.64+0xd00], R7 ;  /* 0x000d0007020079a6 */ /* 0x0109e4000c12f31e */
.L_x_12871:
[----:B------:R-:W-:Y:S05]  /*ca00*/  BSYNC.RECONVERGENT B0 ;  /* 0x0000000000007941 */ /* 0x000fea0003800200 */
.L_x_12870:
        /* <DEDUP_REMOVED lines=11> */
.L_x_12873:
[----:B------:R-:W-:Y:S05]  /*cac0*/  BSYNC.RECONVERGENT B0 ;  /* 0x0000000000007941 */ /* 0x000fea0003800200 */
.L_x_12872:
[----:B----4-:R4:W1:Y:S01]  /*cad0*/  LDS R7, [R197+0x1e80] ;  /* 0x001e8000c5077984 */ /* 0x0108620000000800 */
[----:B------:R-:W-:Y:S01]  /*cae0*/  BSSY.RECONVERGENT B0, `(.L_x_12874) ;  /* 0x0000004000007945 */ /* 0x000fe20003800200 */
[----:B0-----:R-:W-:-:S03]  /*caf0*/  IADD3 R109, PT, PT, R138, 0x3a0, RZ ;  /* 0x000003a08a6d7810 */ /* 0x001fc60007ffe0ff */
[----:B------:R-:W-:Y:S05]  /*cb00*/  @!P2 BRA `(.L_x_12875) ;  /* 0x000000000004a947 */ /* 0x000fea0003800000 */
[----:B-1----:R0:W-:Y:S02]  /*cb10*/  REDG.E.ADD.F32.FTZ.RN.STRONG.GPU desc[UR30][R2.64+0xe00], R7 ;  /* 0x000e0007020079a6 */ /* 0x0021e4000c12f31e */
.L_x_12875:
[----:B------:R-:W-:Y:S05]  /*cb20*/  BSYNC.RECONVERGENT B0 ;  /* 0x0000000000007941 */ /* 0x000fea0003800200 */
.L_x_12874:
[----:B01----:R-:W-:Y:S01]  /*cb30*/  IADD3 R7, PT, PT, R138, 0x3c0, RZ ;  /* 0x000003c08a077810 */ /* 0x003fe20007ffe0ff */
[----:B------:R-:W-:Y:S01]  /*cb40*/  FMUL.FTZ R195, R195, R96 ;  /* 0x00000060c3c37220 */ /* 0x000fe20000410000 */
[----:B--2---:R-:W-:Y:S01]  /*cb50*/  LEA.HI R4, R109, R138, RZ, 0x1b ;  /* 0x0000008a6d047211 */ /* 0x004fe200078fd8ff */
[----:B------:R-:W-:Y:S01]  /*cb60*/  FMUL.FTZ R109, R9, R96 ;  /* 0x00000060096d7220 */ /* 0x000fe20000410000 */
[----:B------:R-:W-:Y:S01]  /*cb70*/  LEA.HI R6, R7, R138, RZ, 0x1b ;  /* 0x0000008a07067211 */ /* 0x000fe200078fd8ff */
[----:B------:R-:W-:Y:S01]  /*cb80*/  FFMA.FTZ R216, R55, -R96, R216 ;  /* 0x8000006037d87223 */ /* 0x000fe200000100d8 */
[----:B------:R-:W-:Y:S01]  /*cb90*/  LEA R4, R4, UR28, 0x2 ;  /* 0x0000001c04047c11 */ /* 0x000fe2000f8e10ff */
[----:B------:R-:W-:Y:S01]  /*cba0*/  FMUL.FTZ R7, R8, R109 ;  /* 0x0000006d08077220 */ /* 0x000fe20000410000 */
[----:B----4-:R-:W-:Y:S01]  /*cbb0*/  LEA R197, R6, UR28, 0x2 ;  /* 0x0000001c06c57c11 */ /* 0x010fe2000f8e10ff */
[----:B------:R-:W-:Y:S01]  /*cbc0*/  BSSY.RECONVERGENT B0, `(.L_x_12876) ;  /* 0x0000008000007945 */ /* 0x000fe20003800200 */
[----:B------:R-:W-:Y:S01]  /*cbd0*/  IADD3 R185, PT, PT, R138, 0x3e0, RZ ;  /* 0x000003e08ab97810 */ /* 0x000fe20007ffe0ff */
[-C--:B------:R-:W-:Y:S01]  /*cbe0*/  FFMA.FTZ R6, R216, R195.reuse, -R7 ;  /* 0x000000c3d8067223 */ /* 0x080fe20000010807 */
[----:B------:R-:W-:Y:S01]  /*cbf0*/  FMUL.FTZ R195, R8, R195 ;  /* 0x000000c308c37220 */ /* 0x000fe20000410000 */
[----:B------:R0:W1:Y:S01]  /*cc00*/  LDS R7, [R4+0x1f00] ;  /* 0x001f000004077984 */ /* 0x0000620000000800 */
[----:B------:R-:W-:Y:S01]  /*cc10*/  LEA.HI R185, R185, R138, RZ, 0x1b ;  /* 0x0000008ab9b97211 */ /* 0x000fe200078fd8ff */
[----:B------:R-:W-:Y:S06]  /*cc20*/  @!P3 BRA `(.L_x_12877) ;  /* 0x000000000004b947 */ /* 0x000fec0003800000 */
[----:B-1----:R2:W-:Y:S02]  /*cc30*/  REDG.E.ADD.F32.FTZ.RN.STRONG.GPU desc[UR30][R2.64+0xe80], R7 ;  /* 0x000e8007020079a6 */ /* 0x0025e4000c12f31e */
.L_x_12877:
[----:B------:R-:W-:Y:S05]  /*cc40*/  BSYNC.RECONVERGENT B0 ;  /* 0x0000000000007941 */ /* 0x000fea0003800200 */
.L_x_12876:
[----:B-12---:R1:W2:Y:S01]  /*cc50*/  LDS R7, [R197+0x1f80] ;  /* 0x001f8000c5077984 */ /* 0x0062a20000000800 */
[----:B------:R-:W-:Y:S01]  /*cc60*/  BSSY.RECONVERGENT B0, `(.L_x_12878) ;  /* 0x0000005000007945 */ /* 0x000fe20003800200 */
[----:B------:R-:W-:Y:S01]  /*cc70*/  LEA R185, R185, UR28, 0x2 ;  /* 0x0000001cb9b97c11 */ /* 0x000fe2000f8e10ff */
[----:B0-----:R-:W-:Y:S02]  /*cc80*/  FFMA.FTZ R4, R216, R109, R195 ;  /* 0x0000006dd8047223 */ /* 0x001fe400000100c3 */
[----:B------:R-:W-:Y:S05]  /*cc90*/  @!P4 BRA `(.L_x_12879) ;  /* 0x000000000004c947 */ /* 0x000fea0003800000 */
[----:B--2---:R0:W-:Y:S02]  /*cca0*/  REDG.E.ADD.F32.FTZ.RN.STRONG.GPU desc[UR30][R2.64+0xf00], R7 ;  /* 0x000f0007020079a6 */ /* 0x0041e4000c12f31e */
.L_x_12879:
[----:B------:R-:W-:Y:S05]  /*ccb0*/  BSYNC.RECONVERGENT B0 ;  /* 0x0000000000007941 */ /* 0x000fea0003800200 */
.L_x_12878:
[----:B0-2---:R0:W2:Y:S01]  /*ccc0*/  LDS R7, [R185+0x2000] ;  /* 0x00200000b9077984 */ /* 0x0050a20000000800 */
[----:B------:R-:W-:Y:S01]  /*ccd0*/  BSSY.RECONVERGENT B0, `(.L_x_12880) ;  /* 0x0000004000007945 */ /* 0x000fe20003800200 */
[----:B------:R-:W-:-:S03]  /*cce0*/  FADD.FTZ R4, R181, R4 ;  /* 0x00000004b5047221 */ /* 0x000fc60000010000 */
[----:B------:R-:W-:Y:S05]  /*ccf0*/  @!P5 BRA `(.L_x_12881) ;  /* 0x000000000004d947 */ /* 0x000fea0003800000 */
[----:B--2---:R4:W-:Y:S02]  /*cd00*/  REDG.E.ADD.F32.FTZ.RN.STRONG.GPU desc[UR30][R2.64+0xf80], R7 ;  /* 0x000f8007020079a6 */ /* 0x0049e4000c12f31e */
.L_x_12881:
[----:B------:R-:W-:Y:S05]  /*cd10*/  BSYNC.RECONVERGENT B0 ;  /* 0x0000000000007941 */ /* 0x000fea0003800200 */
.L_x_12880:
[----:B------:R-:W-:Y:S01]  /*cd20*/  FADD.FTZ R5, R5, R6 ;  /* 0x0000000605057221 */ /* 0x000fe20000010000 */
[C---:B------:R-:W-:Y:S01]  /*cd30*/  FFMA.FTZ R6, R103.reuse, R193, R214 ;  /* 0x000000c167067223 */ /* 0x040fe200000100d6 */
[----:B--2-4-:R-:W-:Y:S01]  /*cd40*/  FFMA.FTZ R7, -R103, R191, R212 ;  /* 0x000000bf67077223 */ /* 0x014fe200000101d4 */
[----:B------:R-:W2:Y:S01]  /*cd50*/  SHFL.DOWN PT, R3, R4, 0x1, 0x1f ;  /* 0x08201f0004037f89 */ /* 0x000ea200000e0000 */
[----:B------:R-:W-:Y:S01]  /*cd60*/  ISETP.GT.AND P2, PT, R22, 0x1e, PT ;  /* 0x0000001e1600780c */ /* 0x000fe20003f44270 */
[----:B------:R-:W-:Y:S01]  /*cd70*/  FADD.FTZ R134, R109, R134 ;  /* 0x000000866d867221 */ /* 0x000fe20000010000 */
[----:B------:R-:W-:Y:S01]  /*cd80*/  FADD.FTZ R122, R107, R122 ;  /* 0x0000007a6b7a7221 */ /* 0x000fe20000010000 */
[----:B------:R-:W4:Y:S01]  /*cd90*/  SHFL.DOWN PT, R2, R5, 0x1, 0x1f ;  /* 0x08201f0005027f89 */ /* 0x000f2200000e0000 */
[----:B------:R-:W-:Y:S01]  /*cda0*/  FADD.FTZ R120, R164, R120 ;  /* 0x00000078a4787221 */ /* 0x000fe20000010000 */
[----:B------:R-:W-:Y:S01]  /*cdb0*/  FMUL.FTZ R119, R216, R119 ;  /* 0x00000077d8777220 */ /* 0x000fe20000410000 */
[----:B------:R-:W-:Y:S01]  /*cdc0*/  FADD.FTZ R116, R105, R116 ;  /* 0x0000007469747221 */ /* 0x000fe20000010000 */
[----:B------:R-:W5:Y:S01]  /*cdd0*/  SHFL.DOWN PT, R181, R6, 0x1, 0x1f ;  /* 0x08201f0006b57f89 */ /* 0x000f6200000e0000 */
[----:B------:R-:W-:Y:S01]  /*cde0*/  FMUL.FTZ R204, R159, R204 ;  /* 0x000000cc9fcc7220 */ /* 0x000fe20000410000 */
[----:B------:R-:W-:Y:S01]  /*cdf0*/  FFMA.FTZ R8, R8, R121, R119 ;  /* 0x0000007908087223 */ /* 0x000fe20000010077 */
[----:B------:R-:W-:Y:S01]  /*ce00*/  FMUL.FTZ R170, R170, R187 ;  /* 0x000000bbaaaa7220 */ /* 0x000fe20000410000 */
[----:B------:R-:W0:Y:S01]  /*ce10*/  SHFL.DOWN PT, R212, R7, 0x1, 0x1f ;  /* 0x08201f0007d47f89 */ /* 0x000e2200000e0000 */
[----:B------:R-:W-:Y:S01]  /*ce20*/  FFMA.FTZ R180, R139, R180, R204 ;  /* 0x000000b48bb47223 */ /* 0x000fe200000100cc */
[----:B------:R-:W-:Y:S01]  /*ce30*/  FFMA.FTZ R9, R55, R9, R8 ;  /* 0x0000000937097223 */ /* 0x000fe20000010008 */
[----:B------:R-:W-:Y:S01]  /*ce40*/  ISETP.GT.AND P3, PT, R22, 0xf, PT ;  /* 0x0000000f1600780c */ /* 0x000fe20003f64270 */
        /* <DEDUP_REMOVED lines=8> */
[----:B--2---:R-:W-:Y:S01]  /*ced0*/  @!P2 FADD.FTZ R4, R4, R3 ;  /* 0x000000030404a221 */ /* 0x004fe20000010000 */
[----:B------:R-:W-:Y:S01]  /*cee0*/  FMUL.FTZ R157, R157, R206 ;  /* 0x000000ce9d9d7220 */ /* 0x000fe20000410000 */
[----:B------:R-:W-:Y:S01]  /*cef0*/  FMUL.FTZ R183, R16, R183 ;  /* 0x000000b710b77220 */ /* 0x000fe20000410000 */
[----:B------:R-:W-:Y:S01]  /*cf00*/  FFMA.FTZ R174, R131, R218, R174 ;  /* 0x000000da83ae7223 */ /* 0x000fe200000100ae */
[----:B----4-:R-:W-:Y:S01]  /*cf10*/  @!P2 FADD.FTZ R5, R5, R2 ;  /* 0x000000020505a221 */ /* 0x010fe20000010000 */
[----:B------:R-:W2:Y:S01]  /*cf20*/  SHFL.DOWN PT, R3, R4, 0x2, 0x1f ;  /* 0x08401f0004037f89 */ /* 0x000ea200000e0000 */
[----:B------:R-:W-:Y:S01]  /*cf30*/  FFMA.FTZ R133, R133, R198, R220 ;  /* 0x000000c685857223 */ /* 0x000fe200000100dc */
[----:B------:R-:W-:Y:S01]  /*cf40*/  FFMA.FTZ R129, R129, R196, R178 ;  /* 0x000000c481817223 */ /* 0x000fe200000100b2 */
[----:B-----5:R-:W-:Y:S01]  /*cf50*/  @!P2 FADD.FTZ R6, R6, R181 ;  /* 0x000000b50606a221 */ /* 0x020fe20000010000 */
[----:B------:R-:W4:Y:S01]  /*cf60*/  SHFL.DOWN PT, R2, R5, 0x2, 0x1f ;  /* 0x08401f0005027f89 */ /* 0x000f2200000e0000 */
[----:B------:R-:W-:Y:S01]  /*cf70*/  FFMA.FTZ R172, R135, R200, R172 ;  /* 0x000000c887ac7223 */ /* 0x000fe200000100ac */
[----:B------:R-:W-:Y:S01]  /*cf80*/  FFMA.FTZ R182, R127, R192, R182 ;  /* 0x000000c07fb67223 */ /* 0x000fe200000100b6 */
[----:B0-----:R-:W-:Y:S01]  /*cf90*/  @!P2 FADD.FTZ R7, R7, R212 ;  /* 0x000000d40707a221 */ /* 0x001fe20000010000 */
[----:B------:R-:W0:Y:S01]  /*cfa0*/  SHFL.DOWN PT, R109, R6, 0x2, 0x1f ;  /* 0x08401f00066d7f89 */ /* 0x000e2200000e0000 */
        /* <DEDUP_REMOVED lines=15> */
[----:B--2---:R-:W-:Y:S01]  /*d0a0*/  @!P2 FADD.FTZ R4, R4, R3 ;  /* 0x000000030404a221 */ /* 0x004fe20000010000 */
[----:B------:R-:W-:Y:S01]  /*d0b0*/  FFMA.FTZ R169, R44, R148, R169 ;  /* 0x000000942ca97223 */ /* 0x000fe200000100a9 */
[----:B------:R-:W-:Y:S01]  /*d0c0*/  FMUL.FTZ R168, R168, R189 ;  /* 0x000000bda8a87220 */ /* 0x000fe20000410000 */
[----:B------:R-:W-:Y:S01]  /*d0d0*/  BSSY.RECONVERGENT B0, `(.L_x_12882) ;  /* 0x0000038000007945 */ /* 0x000fe20003800200 */
[----:B----4-:R-:W-:Y:S01]  /*d0e0*/  @!P2 FADD.FTZ R5, R5, R2 ;  /* 0x000000020505a221 */ /* 0x010fe20000010000 */
[----:B------:R-:W2:Y:S01]  /*d0f0*/  SHFL.DOWN PT, R3, R4, 0x4, 0x1f ;  /* 0x08801f0004037f89 */ /* 0x000ea200000e0000 */
[----:B------:R-:W-:Y:S01]  /*d100*/  FADD.FTZ R132, R155, R132 ;  /* 0x000000849b847221 */ /* 0x000fe20000010000 */
[----:B------:R-:W-:Y:S01]  /*d110*/  FADD.FTZ R130, R147, R130 ;  /* 0x0000008293827221 */ /* 0x000fe20000010000 */
[----:B0-----:R-:W-:Y:S01]  /*d120*/  @!P2 FADD.FTZ R6, R6, R109 ;  /* 0x0000006d0606a221 */ /* 0x001fe20000010000 */
[----:B------:R-:W0:Y:S01]  /*d130*/  SHFL.DOWN PT, R2, R5, 0x4, 0x1f ;  /* 0x08801f0005027f89 */ /* 0x000e2200000e0000 */
        /* <DEDUP_REMOVED lines=19> */
[----:B--2---:R-:W-:Y:S01]  /*d270*/  @!P2 FADD.FTZ R4, R4, R3 ;  /* 0x000000030404a221 */ /* 0x004fe20000010000 */
[----:B------:R-:W-:Y:S01]  /*d280*/  FFMA.FTZ R3, R47, R184, R180 ;  /* 0x000000b82f037223 */ /* 0x000fe200000100b4 */
[----:B------:R-:W-:Y:S01]  /*d290*/  FADD.FTZ R92, R169, R92 ;  /* 0x0000005ca95c7221 */ /* 0x000fe20000010000 */
[----:B------:R-:W-:Y:S01]  /*d2a0*/  FFMA.FTZ R162, R143, R162, R168 ;  /* 0x000000a28fa27223 */ /* 0x000fe200000100a8 */
[----:B0-----:R-:W-:Y:S01]  /*d2b0*/  @!P2 FADD.FTZ R5, R5, R2 ;  /* 0x000000020505a221 */ /* 0x001fe20000010000 */
[----:B------:R-:W0:Y:S01]  /*d2c0*/  SHFL.DOWN PT, R105, R4, 0x8, 0x1f ;  /* 0x09001f0004697f89 */ /* 0x000e2200000e0000 */
[----:B------:R-:W-:Y:S01]  /*d2d0*/  FADD.FTZ R86, R3, R86 ;  /* 0x0000005603567221 */ /* 0x000fe20000010000 */
[----:B------:R-:W-:Y:S01]  /*d2e0*/  FFMA.FTZ R3, R45, R154, R146 ;  /* 0x0000009a2d037223 */ /* 0x000fe20000010092 */
[----:B----4-:R-:W-:Y:S01]  /*d2f0*/  @!P2 FADD.FTZ R6, R6, R107 ;  /* 0x0000006b0606a221 */ /* 0x010fe20000010000 */
[----:B------:R-:W2:Y:S02]  /*d300*/  SHFL.DOWN PT, R2, R5, 0x8, 0x1f ;  /* 0x09001f0005027f89 */ /* 0x000ea400000e0000 */
[----:B------:R-:W-:Y:S01]  /*d310*/  FADD.FTZ R90, R3, R90 ;  /* 0x0000005a035a7221 */ /* 0x000fe20000010000 */
[----:B-----5:R-:W-:Y:S01]  /*d320*/  @!P2 FADD.FTZ R7, R7, R164 ;  /* 0x000000a40707a221 */ /* 0x020fe20000010000 */
        /* <DEDUP_REMOVED lines=18> */
.L_x_12883:
[----:B------:R-:W-:Y:S05]  /*d450*/  BSYNC.RECONVERGENT B0 ;  /* 0x0000000000007941 */ /* 0x000fea0003800200 */
.L_x_12882:
        /* <DEDUP_REMOVED lines=32> */
.L_x_12885:
[----:B------:R-:W-:Y:S05]  /*d660*/  BSYNC.RECONVERGENT B0 ;  /* 0x0000000000007941 */ /* 0x000fea0003800200 */
.L_x_12884:
[----:B------:R-:W-:-:S04]  /*d670*/  UIADD3 UR8, UPT, UPT, UR8, 0x1, URZ ;  /* 0x0000000108087890 */ /* 0x000fc8000fffe0ff */
[----:B------:R-:W-:-:S09]  /*d680*/  UISETP.GE.AND UP0, UPT, UR8, UR49, UPT ;  /* 0x000000310800728c */ /* 0x000fd2000bf06270 */
[----:B------:R-:W-:Y:S05]  /*d690*/  BRA.U !UP0, `(.L_x_12886) ;  /* 0xffffff71081c7547 */ /* 0x000fea000b83ffff */
.L_x_12804:
[----:B------:R-:W-:Y:S01]  /*d6a0*/  BAR.SYNC.DEFER_BLOCKING 0x0 ;  /* 0x0000000000007b1d */ /* 0x000fe20000010000 */
[C---:B------:R-:W-:Y:S01]  /*d6b0*/  SHF.L.U32 R10, R138.reuse, 0x4, RZ ;  /* 0x000000048a0a7819 */ /* 0x040fe200000006ff */
[----:B------:R-:W-:Y:S01]  /*d6c0*/  UIMAD UR8, UR11, -0x200, UR32 ;  /* 0xfffffe000b0878a4 */ /* 0x000fe2000f8e0220 */
[----:B0-2---:R-:W-:Y:S02]  /*d6d0*/  LOP3.LUT R5, R138, 0x1f, RZ, 0xc0, !PT ;  /* 0x0000001f8a057812 */ /* 0x005fe400078ec0ff */
[----:B------:R-:W-:Y:S02]  /*d6e0*/  CS2R R8, SRZ ;  /* 0x0000000000087805 */ /* 0x000fe4000001ff00 */
[----:B----4-:R-:W-:Y:S01]  /*d6f0*/  MOV R2, UR18 ;  /* 0x0000001200027c02 */ /* 0x010fe20008000f00 */
[----:B------:R-:W-:Y:S01]  /*d700*/  UIADD3 UR8, UPT, UPT, UR8, 0x200, URZ ;  /* 0x0000020008087890 */ /* 0x000fe2000fffe0ff */
[----:B------:R-:W-:Y:S01]  /*d710*/  LOP3.LUT R7, R5, 0x3e00, R10, 0xf8, !PT ;  /* 0x00003e0005077812 */ /* 0x000fe200078ef80a */
[----:B------:R-:W-:Y:S01]  /*d720*/  HFMA2 R4, -RZ, RZ, 0, 0 ;  /* 0x00000000ff047431 */ /* 0x000fe200000001ff */
[----:B------:R-:W-:-:S02]  /*d730*/  MOV R3, UR19 ;  /* 0x0000001300037c02 */ /* 0x000fc40008000f00 */
[----:B------:R-:W-:Y:S02]  /*d740*/  CS2R R10, SRZ ;  /* 0x00000000000a7805 */ /* 0x000fe4000001ff00 */
[C---:B------:R-:W-:Y:S02]  /*d750*/  LOP3.LUT R69, R7.reuse, 0x20, RZ, 0xfc, !PT ;  /* 0x0000002007457812 */ /* 0x040fe400078efcff */
[----:B------:R-:W-:Y:S02]  /*d760*/  CS2R R12, SRZ ;  /* 0x00000000000c7805 */ /* 0x000fe4000001ff00 */
[C---:B------:R-:W-:Y:S01]  /*d770*/  ISETP.GE.AND P2, PT, R7.reuse, UR8, PT ;  /* 0x0000000807007c0c */ /* 0x040fe2000bf46270 */
[----:B------:R-:W-:Y:S01]  /*d780*/  IMAD.WIDE.U32 R2, R7, 0x4, R2 ;  /* 0x0000000407027825 */ /* 0x000fe200078e0002 */
[----:B------:R-:W-:Y:S02]  /*d790*/  ISETP.GE.AND P1, PT, R69, UR8, PT ;  /* 0x0000000845007c0c */ /* 0x000fe4000bf26270 */
[----:B------:R-:W-:-:S02]  /*d7a0*/  CS2R R14, SRZ ;  /* 0x00000000000e7805 */ /* 0x000fc4000001ff00 */
[C---:B------:R-:W-:Y:S02]  /*d7b0*/  LOP3.LUT R71, R7.reuse, 0x40, RZ, 0xfc, !PT ;  /* 0x0000004007477812 */ /* 0x040fe400078efcff */
[----:B------:R-:W-:Y:S02]  /*d7c0*/  CS2R R16, SRZ ;  /* 0x0000000000107805 */ /* 0x000fe4000001ff00 */
[C---:B------:R-:W-:Y:S02]  /*d7d0*/  LOP3.LUT R73, R7.reuse, 0x60, RZ, 0xfc, !PT ;  /* 0x0000006007497812 */ /* 0x040fe400078efcff */
[----:B------:R-:W-:Y:S02]  /*d7e0*/  MOV R0, RZ ;  /* 0x000000ff00007202 */ /* 0x000fe40000000f00 */
[----:B------:R-:W-:Y:S01]  /*d7f0*/  MOV R6, RZ ;  /* 0x000000ff00067202 */ /* 0x000fe20000000f00 */
[----:B------:R-:W-:Y:S01]  /*d800*/  HFMA2 R19, -RZ, RZ, 0, 0 ;  /* 0x00000000ff137431 */ /* 0x000fe200000001ff */
[----:B------:R-:W-:-:S02]  /*d810*/  LOP3.LUT R75, R7, 0x80, RZ, 0xfc, !PT ;  /* 0x00000080074b7812 */ /* 0x000fc400078efcff */
[----:B------:R-:W-:Y:S01]  /*d820*/  MOV R41, RZ ;  /* 0x000000ff00297202 */ /* 0x000fe20000000f00 */
[----:B------:R-:W2:Y:S01]  /*d830*/  @!P2 LDG.E R0, desc[UR30][R2.64] ;  /* 0x0000001e0200a981 */ /* 0x000ea2000c1e1900 */
[C---:B------:R-:W-:Y:S01]  /*d840*/  LOP3.LUT R77, R7.reuse, 0xa0, RZ, 0xfc, !PT ;  /* 0x000000a0074d7812 */ /* 0x040fe200078efcff */
[----:B------:R-:W-:Y:S01]  /*d850*/  HFMA2 R43, -RZ, RZ, 0, 0 ;  /* 0x00000000ff2b7431 */ /* 0x000fe200000001ff */
[----:B------:R-:W-:Y:S01]  /*d860*/  LOP3.LUT R79, R7, 0xc0, RZ, 0xfc, !PT ;  /* 0x000000c0074f7812 */ /* 0x000fe200078efcff */
[----:B------:R-:W4:Y:S01]  /*d870*/  @!P1 LDG.E R9, desc[UR30][R2.64+0x80] ;  /* 0x0000801e02099981 */ /* 0x000f22000c1e1900 */
[----:B------:R-:W-:Y:S01]  /*d880*/  ISETP.GE.AND P0, PT, R71, UR8, PT ;  /* 0x0000000847007c0c */ /* 0x000fe2000bf06270 */
[----:B------:R-:W-:Y:S01]  /*d890*/  ULEA UR14, UR11, 0xfffffe00, 0x9 ;  /* 0xfffffe000b0e7891 */ /* 0x000fe2000f8e48ff */
[----:B------:R-:W-:Y:S01]  /*d8a0*/  LOP3.LUT R81, R7, 0xe0, RZ, 0xfc, !PT ;  /* 0x000000e007517812 */ /* 0x000fe200078efcff */
[----:B------:R-:W0:Y:S01]  /*d8b0*/  S2UR UR29, SR_CTAID.X ;  /* 0x00000000001d79c3 */ /* 0x000e220000002500 */
[----:B------:R-:W-:Y:S01]  /*d8c0*/  ISETP.GE.AND P4, PT, R73, UR8, PT ;  /* 0x0000000849007c0c */ /* 0x000fe2000bf86270 */
[----:B------:R-:W0:Y:S01]  /*d8d0*/  LDCU.64 UR24, c[0x0][0x4f8] ;  /* 0x00009f00ff1877ac */ /* 0x000e220008000a00 */
[----:B------:R-:W-:-:S02]  /*d8e0*/  LOP3.LUT R83, R7, 0x100, RZ, 0xfc, !PT ;  /* 0x0000010007537812 */ /* 0x000fc400078efcff */
[----:B------:R-:W-:Y:S01]  /*d8f0*/  ISETP.GE.AND P6, PT, R75, UR8, PT ;  /* 0x000000084b007c0c */ /* 0x000fe2000bfc6270 */
[----:B------:R-:W5:Y:S01]  /*d900*/  LDCU.64 UR26, c[0x0][0x500] ;  /* 0x0000a000ff1a77ac */ /* 0x000f620008000a00 */
[----:B------:R-:W-:Y:S02]  /*d910*/  ISETP.GE.AND P5, PT, R77, UR8, PT ;  /* 0x000000084d007c0c */ /* 0x000fe4000bfa6270 */
[----:B------:R-:W-:Y:S01]  /*d920*/  ISETP.GE.AND P3, PT, R79, UR8, PT ;  /* 0x000000084f007c0c */ /* 0x000fe2000bf66270 */
[----:B------:R-:W3:Y:S01]  /*d930*/  @!P0 LDG.E R4, desc[UR30][R2.64+0x100] ;  /* 0x0001001e02048981 */ /* 0x000ee2000c1e1900 */
[----:B------:R-:W-:Y:S02]  /*d940*/  ISETP.GE.AND P2, PT, R81, UR8, PT ;  /* 0x0000000851007c0c */ /* 0x000fe4000bf46270 */
[----:B------:R-:W-:Y:S01]  /*d950*/  ISETP.GE.AND P1, PT, R83, UR8, PT ;  /* 0x0000000853007c0c */ /* 0x000fe2000bf26270 */
[----:B------:R-:W5:Y:S01]  /*d960*/  @!P4 LDG.E R11, desc[UR30][R2.64+0x180] ;  /* 0x0001801e020bc981 */ /* 0x000f62000c1e1900 */
[----:B------:R-:W-:-:S02]  /*d970*/  LOP3.LUT R85, R7, 0x120, RZ, 0xfc, !PT ;  /* 0x0000012007557812 */ /* 0x000fc400078efcff */
[C---:B------:R-:W-:Y:S01]  /*d980*/  LOP3.LUT R87, R7.reuse, 0x140, RZ, 0xfc, !PT ;  /* 0x0000014007577812 */ /* 0x040fe200078efcff */
[----:B------:R-:W5:Y:S01]  /*d990*/  @!P6 LDG.E R6, desc[UR30][R2.64+0x200] ;  /* 0x0002001e0206e981 */ /* 0x000f62000c1e1900 */
[C---:B------:R-:W-:Y:S02]  /*d9a0*/  LOP3.LUT R89, R7.reuse, 0x160, RZ, 0xfc, !PT ;  /* 0x0000016007597812 */ /* 0x040fe400078efcff */
[C---:B------:R-:W-:Y:S01]  /*d9b0*/  LOP3.LUT R91, R7.reuse, 0x180, RZ, 0xfc, !PT ;  /* 0x00000180075b7812 */ /* 0x040fe200078efcff */
[----:B------:R-:W5:Y:S01]  /*d9c0*/  @!P5 LDG.E R13, desc[UR30][R2.64+0x280] ;  /* 0x0002801e020dd981 */ /* 0x000f62000c1e1900 */
[----:B------:R-:W-:Y:S02]  /*d9d0*/  LOP3.LUT R93, R7, 0x1a0, RZ, 0xfc, !PT ;  /* 0x000001a0075d7812 */ /* 0x000fe400078efcff */
[----:B------:R-:W-:Y:S01]  /*d9e0*/  ISETP.GE.AND P0, PT, R85, UR8, PT ;  /* 0x0000000855007c0c */ /* 0x000fe2000bf06270 */
[----:B------:R-:W5:Y:S01]  /*d9f0*/  @!P3 LDG.E R8, desc[UR30][R2.64+0x300] ;  /* 0x0003001e0208b981 */ /* 0x000f62000c1e1900 */
[----:B------:R-:W-:-:S02]  /*da00*/  LOP3.LUT R95, R7, 0x1c0, RZ, 0xfc, !PT ;  /* 0x000001c0075f7812 */ /* 0x000fc400078efcff */
[----:B------:R-:W-:Y:S01]  /*da10*/  ISETP.GE.AND P4, PT, R87, UR8, PT ;  /* 0x0000000857007c0c */ /* 0x000fe2000bf86270 */
[----:B------:R-:W5:Y:S01]  /*da20*/  @!P2 LDG.E R15, desc[UR30][R2.64+0x380] ;  /* 0x0003801e020fa981 */ /* 0x000f62000c1e1900 */
[----:B------:R-:W-:Y:S02]  /*da30*/  LOP3.LUT R97, R7, 0x1e0, RZ, 0xfc, !PT ;  /* 0x000001e007617812 */ /* 0x000fe400078efcff */
[----:B------:R-:W-:Y:S01]  /*da40*/  ISETP.GE.AND P6, PT, R89, UR8, PT ;  /* 0x0000000859007c0c */ /* 0x000fe2000bfc6270 */
[----:B------:R-:W5:Y:S01]  /*da50*/  @!P1 LDG.E R10, desc[UR30][R2.64+0x400] ;  /* 0x0004001e020a9981 */ /* 0x000f62000c1e1900 */
[----:B------:R-:W-:Y:S02]  /*da60*/  ISETP.GE.AND P5, PT, R91, UR8, PT ;  /* 0x000000085b007c0c */ /* 0x000fe4000bfa6270 */
[----:B------:R-:W-:Y:S01]  /*da70*/  ISETP.GE.AND P3, PT, R93, UR8, PT ;  /* 0x000000085d007c0c */ /* 0x000fe2000bf66270 */
[----:B------:R-:W5:Y:S01]  /*da80*/  @!P0 LDG.E R17, desc[UR30][R2.64+0x480] ;  /* 0x0004801e02118981 */ /* 0x000f62000c1e1900 */
[----:B------:R-:W-:-:S02]  /*da90*/  ISETP.GE.AND P2, PT, R95, UR8, PT ;  /* 0x000000085f007c0c */ /* 0x000fc4000bf46270 */
[----:B------:R-:W-:Y:S01]  /*daa0*/  ISETP.GE.AND P1, PT, R97, UR8, PT ;  /* 0x0000000861007c0c */ /* 0x000fe2000bf26270 */
[----:B------:R-:W5:Y:S04]  /*dab0*/  @!P4 LDG.E R12, desc[UR30][R2.64+0x500] ;  /* 0x0005001e020cc981 */ /* 0x000f68000c1e1900 */
[----:B------:R-:W5:Y:S04]  /*dac0*/  @!P6 LDG.E R19, desc[UR30][R2.64+0x580] ;  /* 0x0005801e0213e981 */ /* 0x000f68000c1e1900 */
[----:B------:R-:W5:Y:S04]  /*dad0*/  @!P5 LDG.E R14, desc[UR30][R2.64+0x600] ;  /* 0x0006001e020ed981 */ /* 0x000f68000c1e1900 */
[----:B------:R-:W5:Y:S04]  /*dae0*/  @!P3 LDG.E R41, desc[UR30][R2.64+0x680] ;  /* 0x0006801e0229b981 */ /* 0x000f68000c1e1900 */
[----:B------:R-:W5:Y:S04]  /*daf0*/  @!P2 LDG.E R16, desc[UR30][R2.64+0x700] ;  /* 0x0007001e0210a981 */ /* 0x000f68000c1e1900 */
[----:B------:R-:W5:Y:S01]  /*db00*/  @!P1 LDG.E R43, desc[UR30][R2.64+0x780] ;  /* 0x0007801e022b9981 */ /* 0x000f62000c1e1900 */
[----:B------:R-:W-:Y:S01]  /*db10*/  UIADD3 UR32, UPT, UPT, -UR14, UR32, URZ ;  /* 0x000000200e207290 */ /* 0x000fe2000fffe1ff */
[----:B------:R-:W1:Y:S02]  /*db20*/  S2UR UR8, SR_CTAID.Y ;  /* 0x00000000000879c3 */ /* 0x000e640000002600 */
[----:B--2---:R-:W-:Y:S04]  /*db30*/  STS [R23], R0 ;  /* 0x0000000017007388 */ /* 0x004fe80000000800 */
[----:B----4-:R-:W-:Y:S04]  /*db40*/  STS [R24+0x80], R9 ;  /* 0x0000800918007388 */ /* 0x010fe80000000800 */
[----:B---3--:R-:W-:Y:S04]  /*db50*/  STS [R25+0x100], R4 ;  /* 0x0001000419007388 */ /* 0x008fe80000000800 */
        /* <DEDUP_REMOVED lines=25> */
[----:B------:R-:W3:Y:S02]  /*dcf0*/  LDS R2, [R39+0x10] ;  /* 0x0000100027027984 */ /* 0x000ee40000000800 */
[----:B------:R-:W-:Y:S01]  /*dd00*/  FSETP.GTU.FTZ.AND P5, PT, R12, 20, PT ;  /* 0x41a000000c00780b */ /* 0x000fe20003fbc000 */
[----:B----4-:R-:W-:Y:S02]  /*dd10*/  FADD.FTZ R14, R3, UR7 ;  /* 0x00000007030e7e21 */ /* 0x010fe40008010000 */
[----:B------:R-:W4:Y:S03]  /*dd20*/  LDS R3, [R39+0x14] ;  /* 0x0000140027037984 */ /* 0x000f260000000800 */
[----:B------:R-:W-:-:S03]  /*dd30*/  FSETP.GTU.FTZ.AND P6, PT, R14, 20, PT ;  /* 0x41a000000e00780b */ /* 0x000fc60003fdc000 */
[----:B------:R-:W-:-:S04]  /*dd40*/  @!P3 FMUL.FTZ R10, R10, -1.4426950216293334961 ;  /* 0xbfb8aa3b0a0ab820 */ /* 0x000fc80000410000 */
[----:B------:R-:W-:Y:S02]  /*dd50*/  @!P5 FMUL.FTZ R12, R12, -1.4426950216293334961 ;  /* 0xbfb8aa3b0c0cd820 */ /* 0x000fe40000410000 */
[----:B------:R-:W5:Y:S04]  /*dd60*/  @!P3 MUFU.EX2 R10, R10 ;  /* 0x0000000a000ab308 */ /* 0x000f680000000800 */
[----:B------:R-:W0:Y:S01]  /*dd70*/  @!P5 MUFU.EX2 R12, R12 ;  /* 0x0000000c000cd308 */ /* 0x000e220000000800 */
[----:B------:R-:W-:-:S06]  /*dd80*/  @!P6 FMUL.FTZ R14, R14, -1.4426950216293334961 ;  /* 0xbfb8aa3b0e0ee820 */ /* 0x000fcc0000410000 */
[----:B------:R-:W1:Y:S01]  /*dd90*/  @!P6 MUFU.EX2 R14, R14 ;  /* 0x0000000e000ee308 */ /* 0x000e620000000800 */
[----:B-----5:R-:W-:Y:S01]  /*dda0*/  @!P3 FADD.FTZ R11, R10, 1 ;  /* 0x3f8000000a0bb421 */ /* 0x020fe20000010000 */
[----:B--2---:R-:W-:Y:S01]  /*ddb0*/  FADD.FTZ R0, R0, UR7 ;  /* 0x0000000700007e21 */ /* 0x004fe20008010000 */
[----:B0-----:R-:W-:-:S04]  /*ddc0*/  @!P5 FADD.FTZ R13, R12, 1 ;  /* 0x3f8000000c0dd421 */ /* 0x001fc80000010000 */
[----:B------:R-:W0:Y:S01]  /*ddd0*/  @!P3 MUFU.RCP R11, R11 ;  /* 0x0000000b000bb308 */ /* 0x000e220000001000 */
[----:B------:R-:W-:-:S07]  /*dde0*/  FSETP.GTU.FTZ.AND P0, PT, R0, 20, PT ;  /* 0x41a000000000780b */ /* 0x000fce0003f1c000 */
[----:B------:R-:W2:Y:S01]  /*ddf0*/  @!P5 MUFU.RCP R13, R13 ;  /* 0x0000000d000dd308 */ /* 0x000ea20000001000 */
[----:B-1----:R-:W-:Y:S01]  /*de00*/  @!P6 FADD.FTZ R15, R14, 1 ;  /* 0x3f8000000e0fe421 */ /* 0x002fe20000010000 */
[----:B---3--:R-:W-:Y:S01]  /*de10*/  FADD.FTZ R2, R2, UR7 ;  /* 0x0000000702027e21 */ /* 0x008fe20008010000 */
[----:B----4-:R-:W-:Y:S01]  /*de20*/  FADD.FTZ R3, R3, UR7 ;  /* 0x0000000703037e21 */ /* 0x010fe20008010000 */
[----:B------:R-:W-:Y:S02]  /*de30*/  FADD.FTZ R10, R6, UR7 ;  /* 0x00000007060a7e21 */ /* 0x000fe40008010000 */
[----:B------:R-:W-:Y:S02]  /*de40*/  @!P0 FMUL.FTZ R0, R0, -1.4426950216293334961 ;  /* 0xbfb8aa3b00008820 */ /* 0x000fe40000410000 */
[----:B------:R-:W1:Y:S01]  /*de50*/  @!P6 MUFU.RCP R15, R15 ;  /* 0x0000000f000fe308 */ /* 0x000e620000001000 */
[----:B0-----:R-:W-:Y:S01]  /*de60*/  @!P3 FMUL.FTZ R102, R102, R11 ;  /* 0x0000000b6666b220 */ /* 0x001fe20000410000 */
[----:B------:R-:W-:Y:S01]  /*de70*/  FSETP.GTU.FTZ.AND P1, PT, R2, 20, PT ;  /* 0x41a000000200780b */ /* 0x000fe20003f3c000 */
[----:B------:R-:W-:Y:S01]  /*de80*/  FADD.FTZ R11, R8, UR7 ;  /* 0x00000007080b7e21 */ /* 0x000fe20008010000 */
[----:B------:R-:W-:Y:S01]  /*de90*/  FSETP.GTU.FTZ.AND P2, PT, R3, 20, PT ;  /* 0x41a000000300780b */ /* 0x000fe20003f5c000 */
[----:B------:R-:W-:-:S03]  /*dea0*/  FADD.FTZ R4, R4, UR7 ;  /* 0x0000000704047e21 */ /* 0x000fc60008010000 */
[----:B------:R-:W0:Y:S01]  /*deb0*/  @!P0 MUFU.EX2 R0, R0 ;  /* 0x0000000000008308 */ /* 0x000e220000000800 */
[----:B------:R-:W-:Y:S01]  /*dec0*/  FSETP.GTU.FTZ.AND P4, PT, R10, 20, PT ;  /* 0x41a000000a00780b */ /* 0x000fe20003f9c000 */
[----:B--2---:R-:W-:Y:S01]  /*ded0*/  @!P5 FMUL.FTZ R100, R100, R13 ;  /* 0x0000000d6464d220 */ /* 0x004fe20000410000 */
[----:B------:R-:W-:Y:S02]  /*dee0*/  FSETP.GTU.FTZ.AND P5, PT, R11, 20, PT ;  /* 0x41a000000b00780b */ /* 0x000fe40003fbc000 */
[----:B------:R-:W-:Y:S01]  /*def0*/  FSETP.GTU.FTZ.AND P3, PT, R4, 20, PT ;  /* 0x41a000000400780b */ /* 0x000fe20003f7c000 */
[----:B------:R-:W-:Y:S01]  /*df00*/  FADD.FTZ R12, R9, UR7 ;  /* 0x00000007090c7e21 */ /* 0x000fe20008010000 */
[----:B------:R-:W-:Y:S02]  /*df10*/  @!P1 FMUL.FTZ R2, R2, -1.4426950216293334961 ;  /* 0xbfb8aa3b02029820 */ /* 0x000fe40000410000 */
[----:B------:R-:W-:Y:S01]  /*df20*/  @!P2 FMUL.FTZ R6, R3, -1.4426950216293334961 ;  /* 0xbfb8aa3b0306a820 */ /* 0x000fe20000410000 */
[----:B-1----:R-:W-:Y:S01]  /*df30*/  @!P6 FMUL.FTZ R98, R98, R15 ;  /* 0x0000000f6262e220 */ /* 0x002fe20000410000 */
[----:B------:R-:W-:Y:S01]  /*df40*/  FSETP.GTU.FTZ.AND P6, PT, R12, 20, PT ;  /* 0x41a000000c00780b */ /* 0x000fe20003fdc000 */
[----:B0-----:R-:W-:-:S02]  /*df50*/  @!P0 FADD.FTZ R3, R0, 1 ;  /* 0x3f80000000038421 */ /* 0x001fc40000010000 */
[----:B------:R-:W-:Y:S01]  /*df60*/  @!P4 FMUL.FTZ R9, R10, -1.4426950216293334961 ;  /* 0xbfb8aa3b0a09c820 */ /* 0x000fe20000410000 */
[----:B------:R-:W0:Y:S01]  /*df70*/  LDS R0, [R39+0x28] ;  /* 0x0000280027007984 */ /* 0x000e220000000800 */
[----:B------:R-:W-:Y:S01]  /*df80*/  @!P5 FMUL.FTZ R10, R11, -1.4426950216293334961 ;  /* 0xbfb8aa3b0b0ad820 */ /* 0x000fe20000410000 */
[----:B------:R-:W1:Y:S01]  /*df90*/  @!P1 MUFU.EX2 R2, R2 ;  /* 0x0000000200029308 */ /* 0x000e620000000800 */
[----:B------:R-:W-:-:S03]  /*dfa0*/  @!P3 FMUL.FTZ R8, R4, -1.4426950216293334961 ;  /* 0xbfb8aa3b0408b820 */ /* 0x000fc60000410000 */
[----:B------:R-:W2:Y:S04]  /*dfb0*/  @!P2 MUFU.EX2 R6, R6 ;  /* 0x000000060006a308 */ /* 0x000ea80000000800 */
[----:B------:R-:W3:Y:S01]  /*dfc0*/  @!P5 MUFU.EX2 R10, R10 ;  /* 0x0000000a000ad308 */ /* 0x000ee20000000800 */
[----:B------:R-:W-:-:S03]  /*dfd0*/  @!P6 FMUL.FTZ R11, R12, -1.4426950216293334961 ;  /* 0xbfb8aa3b0c0be820 */ /* 0x000fc60000410000 */
[----:B------:R-:W4:Y:S01]  /*dfe0*/  @!P3 MUFU.EX2 R8, R8 ;  /* 0x000000080008b308 */ /* 0x000f220000000800 */
[----:B-1----:R-:W-:-:S03]  /*dff0*/  @!P1 FADD.FTZ R4, R2, 1 ;  /* 0x3f80000002049421 */ /* 0x002fc60000010000 */
[----:B------:R-:W1:Y:S01]  /*e000*/  @!P4 MUFU.EX2 R9, R9 ;  /* 0x000000090009c308 */ /* 0x000e620000000800 */
[----:B------:R-:W-:Y:S01]  /*e010*/  LDS R2, [R39+0x2c] ;  /* 0x00002c0027027984 */ /* 0x000fe20000000800 */
[----:B--2---:R-:W-:Y:S02]  /*e020*/  @!P2 FADD.FTZ R6, R6, 1 ;  /* 0x3f8000000606a421 */ /* 0x004fe40000010000 */
[----:B------:R-:W2:Y:S04]  /*e030*/  @!P6 MUFU.EX2 R11, R11 ;  /* 0x0000000b000be308 */ /* 0x000ea80000000800 */
[----:B------:R5:W-:Y:S01]  /*e040*/  @!P0 MUFU.RCP R13, R3 ;  /* 0x00000003000d8308 */ /* 0x000be20000001000 */
[----:B---3--:R-:W-:Y:S01]  /*e050*/  @!P5 FADD.FTZ R10, R10, 1 ;  /* 0x3f8000000a0ad421 */ /* 0x008fe20000010000 */
[----:B----4-:R-:W-:Y:S01]  /*e060*/  @!P3 FADD.FTZ R8, R8, 1 ;  /* 0x3f8000000808b421 */ /* 0x010fe20000010000 */
[----:B-----5:R-:W3:Y:S05]  /*e070*/  LDS R3, [R39+0x30] ;  /* 0x0000300027037984 */ /* 0x020eea0000000800 */
[----:B------:R4:W-:Y:S08]  /*e080*/  @!P1 MUFU.RCP R15, R4 ;  /* 0x00000004000f9308 */ /* 0x0009f00000001000 */
[----:B------:R5:W-:Y:S01]  /*e090*/  @!P2 MUFU.RCP R17, R6 ;  /* 0x000000060011a308 */ /* 0x000be20000001000 */
[----:B----4-:R-:W4:Y:S04]  /*e0a0*/  LDS R4, [R39+0x34] ;  /* 0x0000340027047984 */ /* 0x010f280000000800 */
[----:B-----5:R-:W5:Y:S03]  /*e0b0*/  LDS R6, [R39+0x38] ;  /* 0x0000380027067984 */ /* 0x020f660000000800 */
[----:B------:R-:W3:Y:S01]  /*e0c0*/  @!P5 MUFU.RCP R41, R10 ;  /* 0x0000000a0029d308 */ /* 0x000ee20000001000 */
[----:B-1----:R-:W-:Y:S01]  /*e0d0*/  @!P4 FADD.FTZ R9, R9, 1 ;  /* 0x3f8000000909c421 */ /* 0x002fe20000010000 */
[----:B--2---:R-:W-:-:S06]  /*e0e0*/  @!P6 FADD.FTZ R11, R11, 1 ;  /* 0x3f8000000b0be421 */ /* 0x004fcc0000010000 */
[----:B------:R1:W2:Y:S02]  /*e0f0*/  @!P3 MUFU.RCP R19, R8 ;  /* 0x000000080013b308 */ /* 0x0002a40000001000 */
[----:B-1----:R-:W1:Y:S01]  /*e100*/  LDS R8, [R39+0x3c] ;  /* 0x00003c0027087984 */ /* 0x002e620000000800 */
[----:B------:R-:W-:Y:S01]  /*e110*/  BAR.SYNC.DEFER_BLOCKING 0x0 ;  /* 0x0000000000007b1d */ /* 0x000fe20000010000 */
[----:B0-----:R-:W-:-:S05]  /*e120*/  FADD.FTZ R0, R0, UR7 ;  /* 0x0000000700007e21 */ /* 0x001fca0008010000 */
[----:B------:R-:W0:Y:S01]  /*e130*/  @!P4 MUFU.RCP R9, R9 ;  /* 0x000000090009c308 */ /* 0x000e220000001000 */
[----:B---3--:R-:W-:Y:S01]  /*e140*/  @!P5 FMUL.FTZ R84, R84, R41 ;  /* 0x000000295454d220 */ /* 0x008fe20000410000 */
[----:B------:R-:W-:-:S06]  /*e150*/  @!P0 FMUL.FTZ R94, R94, R13 ;  /* 0x0000000d5e5e8220 */ /* 0x000fcc0000410000 */
[----:B------:R-:W3:Y:S01]  /*e160*/  @!P6 MUFU.RCP R11, R11 ;  /* 0x0000000b000be308 */ /* 0x000ee20000001000 */
[----:B------:R-:W-:Y:S02]  /*e170*/  FSETP.GTU.FTZ.AND P5, PT, R0, 20, PT ;  /* 0x41a000000000780b */ /* 0x000fe40003fbc000 */
[----:B------:R-:W-:Y:S02]  /*e180*/  ISETP.NE.AND P0, PT, R138, RZ, PT ;  /* 0x000000ff8a00720c */ /* 0x000fe40003f05270 */
[----:B------:R-:W-:Y:S01]  /*e190*/  MOV R10, UR32 ;  /* 0x00000020000a7c02 */ /* 0x000fe20008000f00 */
[----:B------:R-:W-:Y:S01]  /*e1a0*/  @!P1 FMUL.FTZ R92, R92, R15 ;  /* 0x0000000f5c5c9220 */ /* 0x000fe20000410000 */
[----:B------:R-:W-:Y:S01]  /*e1b0*/  @!P2 FMUL.FTZ R90, R90, R17 ;  /* 0x000000115a5aa220 */ /* 0x000fe20000410000 */
[----:B--2---:R-:W-:Y:S01]  /*e1c0*/  @!P3 FMUL.FTZ R88, R88, R19 ;  /* 0x000000135858b220 */ /* 0x004fe20000410000 */
[----:B------:R-:W-:Y:S01]  /*e1d0*/  FADD.FTZ R3, R3, UR7 ;  /* 0x0000000703037e21 */ /* 0x000fe20008010000 */
[----:B------:R-:W-:Y:S01]  /*e1e0*/  STS [R39], R104 ;  /* 0x0000006827007388 */ /* 0x000fe20000000800 */
[----:B0-----:R-:W-:Y:S01]  /*e1f0*/  @!P4 FMUL.FTZ R86, R86, R9 ;  /* 0x000000095656c220 */ /* 0x001fe20000410000 */
[----:B----4-:R-:W-:Y:S01]  /*e200*/  FADD.FTZ R4, R4, UR7 ;  /* 0x0000000704047e21 */ /* 0x010fe20008010000 */
[----:B-----5:R-:W-:Y:S01]  /*e210*/  FADD.FTZ R6, R6, UR7 ;  /* 0x0000000706067e21 */ /* 0x020fe20008010000 */
[----:B------:R-:W-:Y:S01]  /*e220*/  STS [R39+0x4], R106 ;  /* 0x0000046a27007388 */ /* 0x000fe20000000800 */
[----:B------:R-:W-:-:S03]  /*e230*/  @!P5 FMUL.FTZ R0, R0, -1.4426950216293334961 ;  /* 0xbfb8aa3b0000d820 */ /* 0x000fc60000410000 */
[----:B------:R-:W-:Y:S01]  /*e240*/  STS [R39+0x8], R108 ;  /* 0x0000086c27007388 */ /* 0x000fe20000000800 */
[----:B---3--:R-:W-:-:S03]  /*e250*/  @!P6 FMUL.FTZ R80, R80, R11 ;  /* 0x0000000b5050e220 */ /* 0x008fc60000410000 */
        /* <DEDUP_REMOVED lines=15> */
[----:B------:R-:W-:Y:S01]  /*e350*/  FADD.FTZ R2, R2, UR7 ;  /* 0x0000000702027e21 */ /* 0x000fe20008010000 */
[----:B-1----:R-:W-:Y:S01]  /*e360*/  FADD.FTZ R8, R8, UR7 ;  /* 0x0000000708087e21 */ /* 0x002fe20008010000 */
[----:B------:R-:W-:Y:S01]  /*e370*/  USHF.R.S32.HI UR15, URZ, 0x1f, UR14 ;  /* 0x0000001fff0f7899 */ /* 0x000fe2000801140e */
[----:B------:R-:W-:Y:S01]  /*e380*/  LDS R11, [R24+0x80] ;  /* 0x00008000180b7984 */ /* 0x000fe20000000800 */
[----:B------:R-:W0:Y:S03]  /*e390*/  LDCU.64 UR32, c[0x0][0x550] ;  /* 0x0000aa00ff2077ac */ /* 0x000e260008000a00 */
        /* <DEDUP_REMOVED lines=15> */
[----:B------:R-:W1:Y:S01]  /*e490*/  @!P5 MUFU.EX2 R0, R0 ;  /* 0x000000000000d308 */ /* 0x000e620000000800 */
[----:B------:R-:W-:-:S02]  /*e4a0*/  FSETP.GTU.FTZ.AND P4, PT, R3, 20, PT ;  /* 0x41a000000300780b */ /* 0x000fc40003f9c000 */
[----:B------:R-:W-:Y:S02]  /*e4b0*/  FSETP.GTU.FTZ.AND P3, PT, R4, 20, PT ;  /* 0x41a000000400780b */ /* 0x000fe40003f7c000 */
[----:B------:R-:W-:Y:S02]  /*e4c0*/  FSETP.GTU.FTZ.AND P2, PT, R6, 20, PT ;  /* 0x41a000000600780b */ /* 0x000fe40003f5c000 */
[----:B------:R-:W-:Y:S02]  /*e4d0*/  FSETP.GTU.FTZ.AND P6, PT, R2, 20, PT ;  /* 0x41a000000200780b */ /* 0x000fe40003fdc000 */
[----:B------:R-:W-:-:S05]  /*e4e0*/  FSETP.GTU.FTZ.AND P1, PT, R8, 20, PT ;  /* 0x41a000000800780b */ /* 0x000fca0003f3c000 */
[----:B------:R-:W-:Y:S01]  /*e4f0*/  @!P4 FMUL.FTZ R3, R3, -1.4426950216293334961 ;  /* 0xbfb8aa3b0303c820 */ /* 0x000fe20000410000 */
[----:B-1----:R-:W-:Y:S01]  /*e500*/  @!P5 FADD.FTZ R0, R0, 1 ;  /* 0x3f8000000000d421 */ /* 0x002fe20000010000 */
[----:B------:R-:W-:Y:S02]  /*e510*/  @!P3 FMUL.FTZ R4, R4, -1.4426950216293334961 ;  /* 0xbfb8aa3b0404b820 */ /* 0x000fe40000410000 */
[----:B------:R-:W-:Y:S01]  /*e520*/  @!P2 FMUL.FTZ R6, R6, -1.4426950216293334961 ;  /* 0xbfb8aa3b0606a820 */ /* 0x000fe20000410000 */
[----:B------:R1:W2:Y:S01]  /*e530*/  @!P5 MUFU.RCP R61, R0 ;  /* 0x00000000003dd308 */ /* 0x0002a20000001000 */
[----:B------:R-:W-:Y:S01]  /*e540*/  BAR.SYNC.DEFER_BLOCKING 0x0 ;  /* 0x0000000000007b1d */ /* 0x000fe20000010000 */
[----:B------:R-:W-:-:S06]  /*e550*/  @!P6 FMUL.FTZ R2, R2, -1.4426950216293334961 ;  /* 0xbfb8aa3b0202e820 */ /* 0x000fcc0000410000 */
[----:B------:R-:W3:Y:S04]  /*e560*/  @!P4 MUFU.EX2 R3, R3 ;  /* 0x000000030003c308 */ /* 0x000ee80000000800 */
[----:B------:R-:W4:Y:S04]  /*e570*/  @!P3 MUFU.EX2 R4, R4 ;  /* 0x000000040004b308 */ /* 0x000f280000000800 */
[----:B------:R-:W5:Y:S01]  /*e580*/  @!P2 MUFU.EX2 R6, R6 ;  /* 0x000000060006a308 */ /* 0x000f620000000800 */
[----:B-1----:R-:W1:Y:S03]  /*e590*/  LDS R0, [UR28+0x840] ;  /* 0x0008401cff007984 */ /* 0x002e660008000800 */
[----:B------:R-:W0:Y:S01]  /*e5a0*/  @!P6 MUFU.EX2 R2, R2 ;  /* 0x000000020002e308 */ /* 0x000e220000000800 */
[----:B------:R-:W-:Y:S01]  /*e5b0*/  @!P1 FMUL.FTZ R8, R8, -1.4426950216293334961 ;  /* 0xbfb8aa3b08089820 */ /* 0x000fe20000410000 */
[----:B---3--:R-:W-:Y:S01]  /*e5c0*/  @!P4 FADD.FTZ R3, R3, 1 ;  /* 0x3f8000000303c421 */ /* 0x008fe20000010000 */
[----:B----4-:R-:W-:Y:S01]  /*e5d0*/  @!P3 FADD.FTZ R4, R4, 1 ;  /* 0x3f8000000404b421 */ /* 0x010fe20000010000 */
[----:B-----5:R-:W-:-:S03]  /*e5e0*/  @!P2 FADD.FTZ R6, R6, 1 ;  /* 0x3f8000000606a421 */ /* 0x020fc60000010000 */
[----:B------:R-:W3:Y:S01]  /*e5f0*/  @!P1 MUFU.EX2 R8, R8 ;  /* 0x0000000800089308 */ /* 0x000ee20000000800 */
[----:B------:R-:W-:-:S03]  /*e600*/  UIMAD.WIDE.U32 UR12, UR29, UR24, UR14 ;  /* 0x000000181d0c72a5 */ /* 0x000fc6000f8e000e */
[----:B------:R-:W4:Y:S01]  /*e610*/  @!P4 MUFU.RCP R3, R3 ;  /* 0x000000030003c308 */ /* 0x000f220000001000 */
[----:B0-----:R-:W-:Y:S01]  /*e620*/  @!P6 FADD.FTZ R2, R2, 1 ;  /* 0x3f8000000202e421 */ /* 0x001fe20000010000 */
[----:B------:R-:W-:-:S06]  /*e630*/  UIMAD UR13, UR29, UR25, UR13 ;  /* 0x000000191d0d72a4 */ /* 0x000fcc000f8e020d */
[----:B------:R0:W5:Y:S08]  /*e640*/  @!P3 MUFU.RCP R65, R4 ;  /* 0x000000040041b308 */ /* 0x0001700000001000 */
[----:B------:R-:W1:Y:S01]  /*e650*/  @!P2 MUFU.RCP R67, R6 ;  /* 0x000000060043a308 */ /* 0x000e620000001000 */
[----:B------:R-:W-:Y:S02]  /*e660*/  UIMAD UR24, UR8, UR27, URZ ;  /* 0x0000001b081872a4 */ /* 0x000fe4000f8e02ff */
[----:B------:R-:W-:Y:S01]  /*e670*/  UIMAD.WIDE.U32 UR12, UR8, UR26, UR12 ;  /* 0x0000001a080c72a5 */ /* 0x000fe2000f8e000c */
[----:B---3--:R-:W-:Y:S01]  /*e680*/  @!P1 FADD.FTZ R8, R8, 1 ;  /* 0x3f80000008089421 */ /* 0x008fe20000010000 */
[----:B--2---:R-:W-:Y:S01]  /*e690*/  @!P5 FMUL.FTZ R78, R78, R61 ;  /* 0x0000003d4e4ed220 */ /* 0x004fe20000410000 */
[----:B----4-:R-:W-:Y:S01]  /*e6a0*/  @!P4 FMUL.FTZ R74, R74, R3 ;  /* 0x000000034a4ac220 */ /* 0x010fe20000410000 */
[----:B------:R-:W2:Y:S01]  /*e6b0*/  LDCU.64 UR26, c[0x0][0x560] ;  /* 0x0000ac00ff1a77ac */ /* 0x000ea20008000a00 */
[----:B------:R3:W4:Y:S01]  /*e6c0*/  @!P6 MUFU.RCP R63, R2 ;  /* 0x00000002003fe308 */ /* 0x0007220000001000 */
[----:B0-----:R-:W-:Y:S01]  /*e6d0*/  IADD3 R4, P5, PT, R7, UR12, RZ ;  /* 0x0000000c07047c10 */ /* 0x001fe2000ffbe0ff */
[----:B-----5:R-:W-:-:S06]  /*e6e0*/  @!P3 FMUL.FTZ R72, R72, R65 ;  /* 0x000000414848b220 */ /* 0x020fcc0000410000 */
[----:B------:R-:W0:Y:S01]  /*e6f0*/  @!P1 MUFU.RCP R61, R8 ;  /* 0x00000008003d9308 */ /* 0x000e220000001000 */
[----:B---3--:R-:W-:Y:S01]  /*e700*/  MOV R2, UR24 ;  /* 0x0000001800027c02 */ /* 0x008fe20008000f00 */
[----:B-1----:R-:W-:Y:S01]  /*e710*/  @!P2 FMUL.FTZ R70, R70, R67 ;  /* 0x000000434646a220 */ /* 0x002fe20000410000 */
[-C--:B------:R-:W-:Y:S01]  /*e720*/  ISETP.GE.AND P2, PT, R7, R0.reuse, PT ;  /* 0x000000000700720c */ /* 0x080fe20003f46270 */
[----:B------:R-:W1:Y:S01]  /*e730*/  LDCU.64 UR24, c[0x0][0x520] ;  /* 0x0000a400ff1877ac */ /* 0x000e620008000a00 */
[----:B------:R-:W-:Y:S02]  /*e740*/  IADD3.X R3, PT, PT, R2, UR13, RZ, P5, !PT ;  /* 0x0000000d02037c10 */ /* 0x000fe4000affe4ff */
[-C--:B------:R-:W-:Y:S01]  /*e750*/  ISETP.GE.AND P3, PT, R69, R0.reuse, PT ;  /* 0x000000004500720c */ /* 0x080fe20003f66270 */
[----:B------:R-:W3:Y:S01]  /*e760*/  LDCU.64 UR12, c[0x0][0x518] ;  /* 0x0000a300ff0c77ac */ /* 0x000ee20008000a00 */
[-C--:B------:R-:W-:Y:S02]  /*e770*/  ISETP.GE.AND P4, PT, R71, R0.reuse, PT ;  /* 0x000000004700720c */ /* 0x080fe40003f86270 */
[----:B------:R-:W-:Y:S01]  /*e780*/  ISETP.GE.AND P5, PT, R73, R0, PT ;  /* 0x000000004900720c */ /* 0x000fe20003fa6270 */
[----:B----4-:R-:W-:Y:S01]  /*e790*/  @!P6 FMUL.FTZ R76, R76, R63 ;  /* 0x0000003f4c4ce220 */ /* 0x010fe20000410000 */
        /* <DEDUP_REMOVED lines=72> */
[----:B------:R-:W-:-:S03]  /*ec20*/  FADD.FTZ R21, R102, R21 ;  /* 0x0000001566157221 */ /* 0x000fc60000010000 */
[----:B------:R-:W-:Y:S02]  /*ec30*/  UIMAD UR13, UR8, UR25, UR13 ;  /* 0x00000019080d72a4 */ /* 0x000fe4000f8e020d */
[----:B0-----:R-:W-:Y:S01]  /*ec40*/  IADD3 R3, P0, PT, R7, UR12, RZ ;  /* 0x0000000c07037c10 */ /* 0x001fe2000ff1e0ff */
[----:B------:R-:W-:-:S03]  /*ec50*/  FADD.FTZ R21, R21, R100 ;  /* 0x0000006415157221 */ /* 0x000fc60000010000 */
[----:B------:R-:W-:Y:S02]  /*ec60*/  IADD3.X R4, PT, PT, RZ, UR13, RZ, P0, !PT ;  /* 0x0000000dff047c10 */ /* 0x000fe400087fe4ff */
[----:B--2---:R-:W-:Y:S01]  /*ec70*/  LEA R2, P3, R3, UR26, 0x2 ;  /* 0x0000001a03027c11 */ /* 0x004fe2000f8610ff */
        /* <DEDUP_REMOVED lines=32> */
[----:B------:R-:W-:Y:S01]  /*ee80*/  FADD.FTZ R21, R21, R84 ;  /* 0x0000005415157221 */ /* 0x000fe20000010000 */
[----:B------:R-:W-:-:S03]  /*ee90*/  UIADD3 UR22, UP0, UPT, UR22, -0x1000, URZ ;  /* 0xfffff00016167890 */ /* 0x000fc6000ff1e0ff */
[----:B------:R-:W-:Y:S01]  /*eea0*/  FADD.FTZ R21, R21, R80 ;  /* 0x0000005015157221 */ /* 0x000fe20000010000 */
[----:B------:R0:W-:Y:S03]  /*eeb0*/  @!P0 STG.E desc[UR30][R2.64+0x480], R17 ;  /* 0x0004801102008986 */ /* 0x0001e6000c10191e */
[----:B------:R-:W-:Y:S01]  /*eec0*/  FADD.FTZ R21, R21, R78 ;  /* 0x0000004e15157221 */ /* 0x000fe20000010000 */
[----:B------:R0:W-:Y:S01]  /*eed0*/  @!P4 STG.E desc[UR30][R2.64+0x500], R33 ;  /* 0x000500210200c986 */ /* 0x0001e2000c10191e */
[----:B------:R-:W-:-:S03]  /*eee0*/  UIADD3.X UR23, UPT, UPT, UR23, -0x1, URZ, UP0, !UPT ;  /* 0xffffffff17177890 */ /* 0x000fc600087fe4ff */
        /* <DEDUP_REMOVED lines=20> */
.L_x_12771:
        /* <DEDUP_REMOVED lines=33> */
.L_x_12889:
[----:B------:R-:W-:Y:S05]  /*f240*/  BSYNC.RECONVERGENT B0 ;  /* 0x0000000000007941 */ /* 0x000fea0003800200 */
.L_x_12888:
        /* <DEDUP_REMOVED lines=31> */
.L_x_12891:
[----:B------:R-:W-:Y:S05]  /*f440*/  BSYNC.RECONVERGENT B0 ;  /* 0x0000000000007941 */ /* 0x000fea0003800200 */
.L_x_12890:
        /* <DEDUP_REMOVED lines=15> */
.L_x_12893:
        /* <DEDUP_REMOVED lines=32> */
.L_x_12892:
[----:B------:R-:W-:Y:S05]  /*f740*/  EXIT ;  /* 0x000000000000794d */ /* 0x000fea0003800000 */
.L_x_12894:
        /* <DEDUP_REMOVED lines=11> */
.L_x_18726:


//--------------------- .text._Z25selective_scan_bwd_kernelI32Selective_Scan_bwd_kernel_traitsILi32ELi16ELb0ELb0ELb1ELb1ELb1EfN3c107complexIfEEEEv12SSMParamsBwd --------------------------
	.section	.text._Z25selective_scan_bwd_kernelI32Selective_Scan_bwd_kernel_traitsILi32ELi16ELb0ELb0ELb1ELb1ELb1EfN3c107complexIfEEEEv12SSMParamsBwd,"ax",@progbits
	.align	128
        .global         _Z25selective_scan_bwd_kernelI32Selective_Scan_bwd_kernel_traitsILi32ELi16ELb0ELb0ELb1ELb1ELb1EfN3c107complexIfEEEEv12SSMParamsBwd
        .type           _Z25selective_scan_bwd_kernelI32Selective_Scan_bwd_kernel_traitsILi32ELi16ELb0ELb0ELb1ELb1ELb1EfN3c107complexIfEEEEv12SSMParamsBwd,@function
        .size           _Z25selective_scan_bwd_kernelI32Selective_Scan_bwd_kernel_traitsILi32ELi16ELb0ELb0ELb1ELb1ELb1EfN3c107complexIfEEEEv12SSMParamsBwd,(.L_x_18727 - _Z25selective_scan_bwd_kernelI32Selective_Scan_bwd_kernel_traitsILi32ELi16ELb0ELb0ELb1ELb1ELb1EfN3c107complexIfEEEEv12SSMParamsBwd)
        .other          _Z25selective_scan_bwd_kernelI32Selective_Scan_bwd_kernel_traitsILi32ELi16ELb0ELb0ELb1ELb1ELb1EfN3c107complexIfEEEEv12SSMParamsBwd,@"STO_CUDA_ENTRY STV_DEFAULT"
_Z25selective_scan_bwd_kernelI32Selective_Scan_bwd_kernel_traitsILi32ELi16ELb0ELb0ELb1ELb1ELb1EfN3c107complexIfEEEEv12SSMParamsBwd:
.text._Z25selective_scan_bwd_kernelI32Selective_Scan_bwd_kernel_traitsILi32ELi16ELb0ELb0ELb1ELb1ELb1EfN3c107complexIfEEEEv12SSMParamsBwd:
[----:B------:R-:W-:Y:S08]  /*0000*/  LDC R1, c[0x0][0x37c] ;  /* 0x0000df00ff017b82 */ /* 0x000ff00000000800 */
[----:B------:R-:W0:Y:S01]  /*0010*/  LDC.64 R2, c[0x0][0x458] ;  /* 0x00011600ff027b82 */ /* 0x000e220000000a00 */
[----:B------:R-:W1:Y:S01]  /*0020*/  LDCU.64 UR32, c[0x0][0x358] ;  /* 0x00006b00ff2077ac */ /* 0x000e620008000a00 */
[----:B------:R-:W2:Y:S06]  /*0030*/  LDCU UR24, c[0x0][0x398] ;  /* 0x00007300ff1877ac */ /* 0x000eac0008000800 */
[----:B------:R-:W3:Y:S01]  /*0040*/  LDC.64 R4, c[0x0][0x470] ;  /* 0x00011c00ff047b82 */ /* 0x000ee20000000a00 */
[----:B------:R-:W4:Y:S01]  /*0050*/  LDCU.128 UR12, c[0x0][0x400] ;  /* 0x00008000ff0c77ac */ /* 0x000f220008000c00 */
[----:B------:R-:W5:Y:S06]  /*0060*/  LDCU.128 UR16, c[0x0][0x3f0] ;  /* 0x00007e00ff1077ac */ /* 0x000f6c0008000c00 */
[----:B------:R-:W1:Y:S01]  /*0070*/  S2UR UR26, SR_CTAID.Y ;  /* 0x00000000001a79c3 */ /* 0x000e620000002600 */
[----:B------:R-:W5:Y:S01]  /*0080*/  LDCU UR25, c[0x0][0x394] ;  /* 0x00007280ff1977ac */ /* 0x000f620008000800 */
[----:B------:R-:W5:Y:S01]  /*0090*/  LDCU.64 UR22, c[0x0][0x498] ;  /* 0x00009300ff1677ac */ /* 0x000f620008000a00 */
[----:B0-----:R-:W-:-:S05]  /*00a0*/  ISETP.NE.U32.AND P0, PT, R2, RZ, PT ;  /* 0x000000ff0200720c */ /* 0x001fca0003f05070 */
[----:B------:R-:W4:Y:S01]  /*00b0*/  S2UR UR8, SR_CTAID.X ;  /* 0x00000000000879c3 */ /* 0x000f220000002500 */
[----:B------:R-:W0:Y:S01]  /*00c0*/  LDCU.64 UR28, c[0x0][0x3d0] ;  /* 0x00007a00ff1c77ac */ /* 0x000e220008000a00 */
[----:B------:R-:W-:Y:S01]  /*00d0*/  ISETP.NE.AND.EX P0, PT, R3, RZ, PT, P0 ;  /* 0x000000ff0300720c */ /* 0x000fe20003f05300 */
[----:B------:R-:W0:Y:S01]  /*00e0*/  LDCU.64 UR30, c[0x0][0x480] ;  /* 0x00009000ff1e77ac */ /* 0x000e220008000a00 */
[----:B---3--:R-:W-:Y:S01]  /*00f0*/  ISETP.NE.U32.AND P1, PT, R4, RZ, PT ;  /* 0x000000ff0400720c */ /* 0x008fe20003f25070 */
[----:B------:R-:W3:Y:S03]  /*0100*/  LDCU.64 UR36, c[0x0][0x528] ;  /* 0x0000a500ff2477ac */ /* 0x000ee60008000a00 */
[----:B------:R-:W-:Y:S01]  /*0110*/  ISETP.NE.AND.EX P1, PT, R5, RZ, PT, P1 ;  /* 0x000000ff0500720c */ /* 0x000fe20003f25310 */
[----:B------:R-:W3:Y:S01]  /*0120*/  LDCU.64 UR34, c[0x0][0x4e0] ;  /* 0x00009c00ff2277ac */ /* 0x000ee20008000a00 */
[----:B-1----:R-:W-:-:S05]  /*0130*/  MOV R0, UR26 ;  /* 0x0000001a00007c02 */ /* 0x002fca0008000f00 */
[----:B------:R-:W-:-:S04]  /*0140*/  @P0 LEA R2, P2, R0, R2, 0x2 ;  /* 0x0000000200020211 */ /* 0x000fc800078410ff */
[C---:B------:R-:W-:Y:S02]  /*0150*/  @P0 LEA.HI.X R3, R0.reuse, R3, RZ, 0x2, P2 ;  /* 0x0000000300030211 */ /* 0x040fe400010f14ff */
[----:B------:R-:W-:-:S03]  /*0160*/  @P1 LEA R4, P3, R0, R4, 0x2 ;  /* 0x0000000400041211 */ /* 0x000fc600078610ff */
[----:B------:R-:W3:Y:S01]  /*0170*/  @P0 LDG.E R2, desc[UR32][R2.64] ;  /* 0x0000002002020981 */ /* 0x000ee2000c1e1900 */
[----:B------:R-:W-:-:S05]  /*0180*/  @P1 LEA.HI.X R5, R0, R5, RZ, 0x2, P3 ;  /* 0x0000000500051211 */ /* 0x000fca00018f14ff */
[----:B------:R1:W3:Y:S01]  /*0190*/  @P1 LDG.E R4, desc[UR32][R4.64] ;  /* 0x0000002004041981 */ /* 0x0002e2000c1e1900 */
[----:B--2---:R-:W-:-:S04]  /*01a0*/  MOV R0, UR24 ;  /* 0x0000001800007c02 */ /* 0x004fc80008000f00 */
[----:B------:R-:W-:-:S04]  /*01b0*/  IABS R9, R0 ;  /* 0x0000000000097213 */ /* 0x000fc80000000000 */
[----:B------:R-:W2:Y:S08]  /*01c0*/  I2F.RP R0, R9 ;  /* 0x0000000900007306 */ /* 0x000eb00000209400 */
[----:B--2---:R-:W2:Y:S02]  /*01d0*/  MUFU.RCP R0, R0 ;  /* 0x0000000000007308 */ /* 0x004ea40000001000 */
[----:B--2---:R-:W-:-:S06]  /*01e0*/  IADD3 R6, PT, PT, R0, 0xffffffe, RZ ;  /* 0x0ffffffe00067810 */ /* 0x004fcc0007ffe0ff */
[----:B------:R2:W5:Y:S02]  /*01f0*/  F2I.FTZ.U32.TRUNC.NTZ R7, R6 ;  /* 0x0000000600077305 */ /* 0x000564000021f000 */
[----:B--2---:R-:W-:-:S05]  /*0200*/  HFMA2 R6, -RZ, RZ, 0, 0 ;  /* 0x00000000ff067431 */ /* 0x004fca00000001ff */
[----:B------:R-:W-:Y:S02]  /*0210*/  R2UR UR4, R6 ;  /* 0x00000000060472ca */ /* 0x000fe400000e0000 */
[----:B-----5:R-:W-:Y:S02]  /*0220*/  R2UR UR5, R7 ;  /* 0x00000000070572ca */ /* 0x020fe400000e0000 */
[----:B------:R-:W-:Y:S02]  /*0230*/  IADD3 R8, PT, PT, RZ, -R7, RZ ;  /* 0x80000007ff087210 */ /* 0x000fe40007ffe0ff */
[----:B-1----:R-:W-:-:S03]  /*0240*/  MOV R5, UR26 ;  /* 0x0000001a00057c02 */ /* 0x002fc60008000f00 */
[----:B------:R-:W-:Y:S01]  /*0250*/  IMAD R3, R8, R9, RZ ;  /* 0x0000000908037224 */ /* 0x000fe200078e02ff */
[----:B------:R-:W-:-:S05]  /*0260*/  IABS R0, R5 ;  /* 0x0000000500007213 */ /* 0x000fca0000000000 */
[----:B------:R-:W-:Y:S01]  /*0270*/  IMAD.HI.U32 R3, R7, R3, UR4 ;  /* 0x0000000407037e27 */ /* 0x000fe2000f8e0003 */
[----:B------:R-:W-:-:S04]  /*0280*/  R2UR UR6, R0 ;  /* 0x00000000000672ca */ /* 0x000fc800000e0000 */
[----:B------:R-:W-:-:S13]  /*0290*/  R2UR UR4, R3 ;  /* 0x00000000030472ca */ /* 0x000fda00000e0000 */
[----:B------:R-:W-:-:S07]  /*02a0*/  UIMAD.WIDE.U32 UR4, UR4, UR6, URZ ;  /* 0x00000006040472a5 */ /* 0x000fce000f8e00ff */
[----:B------:R-:W-:Y:S02]  /*02b0*/  UMOV UR9, UR5 ;  /* 0x0000000500097c82 */ /* 0x000fe40008000000 */
[----:B------:R-:W-:-:S05]  /*02c0*/  IADD3 R0, PT, PT, RZ, -UR9, RZ ;  /* 0x80000009ff007c10 */ /* 0x000fca000fffe0ff */
[C---:B------:R-:W-:Y:S01]  /*02d0*/  IMAD R0, R9.reuse, R0, UR6 ;  /* 0x0000000609007e24 */ /* 0x040fe2000f8e0200 */
[----:B----4-:R-:W-:Y:S01]  /*02e0*/  UIMAD.WIDE.U32 UR20, UR8, UR12, URZ ;  /* 0x0000000c081472a5 */ /* 0x010fe2000f8e00ff */
[----:B------:R-:W1:Y:S03]  /*02f0*/  LDCU.128 UR4, c[0x0][0x460] ;  /* 0x00008c00ff0477ac */ /* 0x000e660008000c00 */
[----:B------:R-:W-:Y:S01]  /*0300*/  ISETP.GT.U32.AND P2, PT, R9, R0, PT ;  /* 0x000000000900720c */ /* 0x000fe20003f44070 */
[----:B------:R-:W-:Y:S02]  /*0310*/  UIMAD.WIDE.U32 UR10, UR8, UR16, URZ ;  /* 0x00000010080a72a5 */ /* 0x000fe4000f8e00ff */
[----:B------:R-:W-:-:S10]  /*0320*/  UIMAD UR13, UR8, UR13, UR21 ;  /* 0x0000000d080d72a4 */ /* 0x000fd4000f8e0215 */
[----:B------:R-:W-:Y:S01]  /*0330*/  VOTEU.ANY UP1, P2 ;  /* 0x0000000000ff7886 */ /* 0x000fe20001020100 */
[----:B------:R-:W-:Y:S01]  /*0340*/  PLOP3.LUT P2, PT, PT, PT, UP1, 0x80, 0x8 ;  /* 0x000000000008781c */ /* 0x000fe20003f4f018 */
[----:B------:R-:W-:Y:S01]  /*0350*/  UMOV UR12, UR20 ;  /* 0x00000014000c7c82 */ /* 0x000fe20008000000 */
[----:B------:R-:W-:Y:S02]  /*0360*/  UIMAD UR11, UR8, UR17, UR11 ;  /* 0x00000011080b72a4 */ /* 0x000fe4000f8e020b */
[----:B------:R-:W-:Y:S02]  /*0370*/  UIMAD.WIDE.U32 UR12, UR26, UR14, UR12 ;  /* 0x0000000e1a0c72a5 */ /* 0x000fe4000f8e000c */
[----:B------:R-:W-:Y:S02]  /*0380*/  ULEA UR14, UR25, 0xfffffe00, 0x9 ;  /* 0xfffffe00190e7891 */ /* 0x000fe4000f8e48ff */
[----:B------:R-:W-:Y:S02]  /*0390*/  UIMAD.WIDE.U32 UR10, UR26, UR18, UR10 ;  /* 0x000000121a0a72a5 */ /* 0x000fe4000f8e000a */
[----:B------:R-:W-:-:S03]  /*03a0*/  UIMAD.WIDE.U32 UR16, UR8, UR22, URZ ;  /* 0x00000016081072a5 */ /* 0x000fc6000f8e00ff */
[-C--:B------:R-:W-:Y:S01]  /*03b0*/  @!P2 IADD3 R0, PT, PT, R0, -R9.reuse, RZ ;  /* 0x800000090000a210 */ /* 0x080fe20007ffe0ff */
[----:B------:R-:W-:Y:S02]  /*03c0*/  UIMAD UR20, UR26, UR15, UR13 ;  /* 0x0000000f1a1472a4 */ /* 0x000fe4000f8e020d */
[----:B------:R-:W-:Y:S01]  /*03d0*/  UIADD3 UR12, UP3, UPT, UR14, UR12, URZ ;  /* 0x0000000c0e0c7290 */ /* 0x000fe2000ff7e0ff */
[----:B------:R-:W-:Y:S01]  /*03e0*/  ISETP.GE.U32.AND P2, PT, R0, R9, PT ;  /* 0x000000090000720c */ /* 0x000fe20003f46070 */
[----:B------:R-:W-:Y:S02]  /*03f0*/  USHF.R.S32.HI UR15, URZ, 0x1f, UR14 ;  /* 0x0000001fff0f7899 */ /* 0x000fe4000801140e */
[----:B------:R-:W-:Y:S02]  /*0400*/  UIMAD UR18, UR26, UR19, UR11 ;  /* 0x000000131a1272a4 */ /* 0x000fe4000f8e020b */
[----:B------:R-:W-:Y:S02]  /*0410*/  UIMAD UR11, UR8, UR23, UR17 ;  /* 0x00000017080b72a4 */ /* 0x000fe4000f8e0211 */
[----:B------:R-:W-:Y:S01]  /*0420*/  UIADD3 UR10, UP0, UPT, UR14, UR10, URZ ;  /* 0x0000000a0e0a7290 */ /* 0x000fe2000ff1e0ff */
[----:B------:R-:W2:Y:S01]  /*0430*/  LDCU.64 UR22, c[0x0][0x4a0] ;  /* 0x00009400ff1677ac */ /* 0x000ea20008000a00 */
[----:B-1----:R-:W-:-:S02]  /*0440*/  ULEA UR19, UP4, UR12, UR6, 0x2 ;  /* 0x000000060c137291 */ /* 0x002fc4000f8810ff */
[----:B------:R-:W-:Y:S02]  /*0450*/  UIADD3.X UR20, UPT, UPT, UR15, UR20, URZ, UP3, !UPT ;  /* 0x000000140f147290 */ /* 0x000fe40009ffe4ff */
[----:B------:R-:W-:Y:S02]  /*0460*/  ULEA UR17, UP2, UR10, UR4, 0x2 ;  /* 0x000000040a117291 */ /* 0x000fe4000f8410ff */
[----:B------:R-:W-:Y:S02]  /*0470*/  ULEA.HI.X UR20, UR12, UR7, UR20, 0x2, UP4 ;  /* 0x000000070c147291 */ /* 0x000fe4000a0f1414 */
[----:B------:R-:W-:Y:S02]  /*0480*/  ULOP3.LUT UR4, UR26, UR24, URZ, 0x3c, !UPT ;  /* 0x000000181a047292 */ /* 0x000fe4000f8e3cff */
[----:B------:R-:W-:Y:S02]  /*0490*/  UIADD3.X UR18, UPT, UPT, UR15, UR18, URZ, UP0, !UPT ;  /* 0x000000120f127290 */ /* 0x000fe400087fe4ff */
[----:B0-----:R-:W-:-:S02]  /*04a0*/  UIMAD.WIDE.U32 UR12, UR8, UR28, URZ ;  /* 0x0000001c080c72a5 */ /* 0x001fc4000f8e00ff */
[----:B------:R-:W-:Y:S02]  /*04b0*/  @!UP1 UIADD3 UR9, UPT, UPT, UR9, 0x1, URZ ;  /* 0x0000000109099890 */ /* 0x000fe4000fffe0ff */
[----:B------:R-:W-:Y:S02]  /*04c0*/  UISETP.GE.AND UP3, UPT, UR4, URZ, UPT ;  /* 0x000000ff0400728c */ /* 0x000fe4000bf66270 */
[----:B------:R-:W-:Y:S02]  /*04d0*/  ULEA.HI.X UR18, UR10, UR5, UR18, 0x2, UP2 ;  /* 0x000000050a127291 */ /* 0x000fe400090f1412 */
[----:B------:R-:W-:Y:S02]  /*04e0*/  UIMAD UR13, UR8, UR29, UR13 ;  /* 0x0000001d080d72a4 */ /* 0x000fe4000f8e020d */
[----:B------:R-:W-:Y:S01]  /*04f0*/  UISETP.NE.AND UP1, UPT, UR24, URZ, UPT ;  /* 0x000000ff1800728c */ /* 0x000fe2000bf25270 */
[----:B------:R-:W0:Y:S01]  /*0500*/  LDCU.64 UR28, c[0x0][0x3e8] ;  /* 0x00007d00ff1c77ac */ /* 0x000e220008000a00 */
[----:B------:R-:W-:Y:S01]  /*0510*/  VOTEU.ANY UP2, P2 ;  /* 0x0000000000ff7886 */ /* 0x000fe20001040100 */
[----:B------:R-:W-:Y:S01]  /*0520*/  UMOV UR10, UR16 ;  /* 0x00000010000a7c82 */ /* 0x000fe20008000000 */
[----:B------:R-:W-:Y:S01]  /*0530*/  UISETP.NE.U32.AND UP0, UPT, UR30, URZ, UPT ;  /* 0x000000ff1e00728c */ /* 0x000fe2000bf05070 */
[----:B------:R-:W1:Y:S02]  /*0540*/  LDCU.64 UR4, c[0x0][0x450] ;  /* 0x00008a00ff0477ac */ /* 0x000e640008000a00 */
[----:B------:R-:W-:-:S02]  /*0550*/  @UP2 UIADD3 UR9, UPT, UPT, UR9, 0x1, URZ ;  /* 0x0000000109092890 */ /* 0x000fc4000fffe0ff */
[----:B--2---:R-:W-:Y:S02]  /*0560*/  UIMAD.WIDE.U32 UR6, UR26, UR22, UR10 ;  /* 0x000000161a0672a5 */ /* 0x004fe4000f8e000a */
[----:B------:R-:W-:Y:S02]  /*0570*/  @!UP3 UIADD3 UR9, UPT, UPT, -UR9, URZ, URZ ;  /* 0x000000ff0909b290 */ /* 0x000fe4000fffe1ff */
[----:B------:R-:W-:Y:S02]  /*0580*/  @!UP1 ULOP3.LUT UR9, URZ, UR24, URZ, 0x33, !UPT ;  /* 0x00000018ff099292 */ /* 0x000fe4000f8e33ff */
[----:B------:R-:W-:Y:S02]  /*0590*/  UIMAD UR22, UR26, UR23, UR7 ;  /* 0x000000171a1672a4 */ /* 0x000fe4000f8e0207 */
[----:B------:R-:W-:Y:S02]  /*05a0*/  UIADD3 UR7, UP2, UPT, UR14, UR6, URZ ;  /* 0x000000060e077290 */ /* 0x000fe4000ff5e0ff */
[----:B------:R-:W-:-:S02]  /*05b0*/  UISETP.NE.AND.EX UP0, UPT, UR31, URZ, UPT, UP0 ;  /* 0x000000ff1f00728c */ /* 0x000fc4000bf05300 */
[----:B------:R-:W-:Y:S01]  /*05c0*/  USHF.R.S32.HI UR6, URZ, 0x1f, UR9 ;  /* 0x0000001fff067899 */ /* 0x000fe20008011409 */
[----:B------:R-:W2:Y:S03]  /*05d0*/  LDCU.64 UR30, c[0x0][0x4d8] ;  /* 0x00009b00ff1e77ac */ /* 0x000ea60008000a00 */
[----:B0-----:R-:W-:Y:S02]  /*05e0*/  UIMAD UR10, UR6, UR28, URZ ;  /* 0x0000001c060a72a4 */ /* 0x001fe4000f8e02ff */
[----:B------:R-:W-:Y:S02]  /*05f0*/  UIADD3.X UR22, UPT, UPT, UR15, UR22, URZ, UP2, !UPT ;  /* 0x000000160f167290 */ /* 0x000fe400097fe4ff */
[----:B------:R-:W-:Y:S02]  /*0600*/  UIMAD.WIDE.U32 UR12, UR9, UR28, UR12 ;  /* 0x0000001c090c72a5 */ /* 0x000fe4000f8e000c */
[----:B------:R-:W-:Y:S01]  /*0610*/  UIMAD UR15, UR9, UR29, UR10 ;  /* 0x0000001d090f72a4 */ /* 0x000fe2000f8e020a */
[----:B------:R-:W0:Y:S03]  /*0620*/  @UP0 LDCU UR27, c[0x0][0x384] ;  /* 0x00007080ff1b07ac */ /* 0x000e260008000800 */
[----:B------:R-:W-:-:S02]  /*0630*/  UIADD3 UR15, UPT, UPT, UR13, UR15, URZ ;  /* 0x0000000f0d0f7290 */ /* 0x000fc4000fffe0ff */
[----:B---3--:R-:W-:Y:S02]  /*0640*/  ULEA UR21, UP1, UR7, UR36, 0x2 ;  /* 0x0000002407157291 */ /* 0x008fe4000f8210ff */
[----:B------:R-:W-:Y:S02]  /*0650*/  ULEA UR10, UR25, 0xfffffc00, 0xa ;  /* 0xfffffc00190a7891 */ /* 0x000fe4000f8e50ff */
[----:B------:R-:W-:Y:S02]  /*0660*/  ULEA.HI.X UR22, UR7, UR37, UR22, 0x2, UP1 ;  /* 0x0000002507167291 */ /* 0x000fe400088f1416 */
[----:B------:R-:W-:Y:S02]  /*0670*/  UIMAD UR16, UR6, UR34, URZ ;  /* 0x00000022061072a4 */ /* 0x000fe4000f8e02ff */
[----:B------:R-:W-:Y:S02]  /*0680*/  UIADD3 UR24, UP1, UPT, UR10, UR12, URZ ;  /* 0x0000000c0a187290 */ /* 0x000fe4000ff3e0ff */
[----:B------:R-:W-:-:S02]  /*0690*/  UIMAD.WIDE.U32 UR6, UR9, UR34, URZ ;  /* 0x00000022090672a5 */ /* 0x000fc4000f8e00ff */
[----:B------:R-:W-:Y:S02]  /*06a0*/  UIMAD UR16, UR9, UR35, UR16 ;  /* 0x00000023091072a4 */ /* 0x000fe4000f8e0210 */
[----:B------:R-:W-:Y:S01]  /*06b0*/  ULEA.HI.X.SX32 UR10, UR10, UR15, 0x1, UP1 ;  /* 0x0000000f0a0a7291 */ /* 0x000fe200088f0eff */
[----:B------:R-:W3:Y:S01]  /*06c0*/  LDCU.64 UR12, c[0x0][0x540] ;  /* 0x0000a800ff0c77ac */ /* 0x000ee20008000a00 */
[----:B------:R-:W4:Y:S01]  /*06d0*/  @UP0 LDCU UR15, c[0x0][0x38c] ;  /* 0x00007180ff0f07ac */ /* 0x000f220008000800 */
[----:B--2---:R-:W-:Y:S02]  /*06e0*/  USHF.R.U32.HI UR14, URZ, 0x1, UR31 ;  /* 0x00000001ff0e7899 */ /* 0x004fe4000801161f */
[----:B------:R-:W-:Y:S02]  /*06f0*/  USHF.R.U64 UR11, UR30, 0x1, UR31 ;  /* 0x000000011e0b7899 */ /* 0x000fe4000800121f */
[----:B------:R-:W-:Y:S01]  /*0700*/  UIADD3 UR7, UPT, UPT, UR7, UR16, URZ ;  /* 0x0000001007077290 */ /* 0x000fe2000fffe0ff */
[----:B------:R-:W2:Y:S01]  /*0710*/  @UP0 LDCU.64 UR28, c[0x0][0x480] ;  /* 0x00009000ff1c07ac */ /* 0x000ea20008000a00 */
[----:B------:R-:W-:Y:S01]  /*0720*/  MOV R0, UR25 ;  /* 0x0000001900007c02 */ /* 0x000fe20008000f00 */
[----:B-1----:R-:W-:-:S02]  /*0730*/  ULEA UR23, UP2, UR24, UR4, 0x2 ;  /* 0x0000000418177291 */ /* 0x002fc4000f8410ff */
[----:B------:R-:W-:Y:S02]  /*0740*/  UIMAD UR14, UR14, UR8, URZ ;  /* 0x000000080e0e72a4 */ /* 0x000fe4000f8e02ff */
[----:B0-----:R-:W-:Y:S02]  /*0750*/  @UP0 UIMAD UR4, UR8, UR27, UR26 ;  /* 0x0000001b080402a4 */ /* 0x001fe4000f8e021a */
[----:B------:R-:W-:-:S03]  /*0760*/  UIMAD.WIDE.U32 UR8, UR8, UR11, UR6 ;  /* 0x0000000b080872a5 */ /* 0x000fc6000f8e0006 */
[----:B------:R-:W-:Y:S01]  /*0770*/  UMOV UR6, URZ ;  /* 0x000000ff00067c82 */ /* 0x000fe20008000000 */
[----:B------:R-:W-:Y:S02]  /*0780*/  @UP0 UIMAD UR4, UR4, UR25, URZ ;  /* 0x00000019040402a4 */ /* 0x000fe4000f8e02ff */
[----:B------:R-:W-:Y:S02]  /*0790*/  ULEA.HI.X UR24, UR24, UR5, UR10, 0x2, UP2 ;  /* 0x0000000518187291 */ /* 0x000fe400090f140a */
[----:B------:R-:W-:Y:S02]  /*07a0*/  UIADD3 UR11, UPT, UPT, UR9, UR14, URZ ;  /* 0x0000000e090b7290 */ /* 0x000fe4000fffe0ff */
[----:B---3--:R-:W-:Y:S02]  /*07b0*/  ULEA UR10, UP1, UR8, UR12, 0x3 ;  /* 0x0000000c080a7291 */ /* 0x008fe4000f8218ff */
[----:B----4-:R-:W-:Y:S01]  /*07c0*/  @UP0 UIMAD UR9, UR4, UR15, URZ ;  /* 0x0000000f040902a4 */ /* 0x010fe2000f8e02ff */
[----:B------:R-:W-:-:S02]  /*07d0*/  UMOV UR7, URZ ;  /* 0x000000ff00077c82 */ /* 0x000fc40008000000 */
[----:B------:R-:W-:Y:S01]  /*07e0*/  UMOV UR4, URZ ;  /* 0x000000ff00047c82 */ /* 0x000fe20008000000 */
[----:B------:R-:W-:Y:S01]  /*07f0*/  UMOV UR5, URZ ;  /* 0x000000ff00057c82 */ /* 0x000fe20008000000 */
[----:B------:R-:W-:Y:S02]  /*0800*/  @P0 R2UR UR6, R2 ;  /* 0x00000000020602ca */ /* 0x000fe400000e0000 */
[----:B------:R-:W-:Y:S01]  /*0810*/  ISETP.GE.AND P0, PT, R0, 0x1, PT ;  /* 0x000000010000780c */ /* 0x000fe20003f06270 */
[----:B------:R-:W-:Y:S02]  /*0820*/  ULEA.HI.X UR11, UR8, UR13, UR11, 0x3, UP1 ;  /* 0x0000000d080b7291 */ /* 0x000fe400088f1c0b */
[----:B--2---:R-:W-:Y:S01]  /*0830*/  @UP0 UIMAD.WIDE UR4, UR9, 0x10, UR28 ;  /* 0x00000010090408a5 */ /* 0x004fe2000f8e021c */
[----:B------:R-:W-:Y:S02]  /*0840*/  @P1 R2UR UR7, R4 ;  /* 0x00000000040712ca */ /* 0x000fe400000e0000 */
[----:B------:R-:W-:-:S07]  /*0850*/  CS2R R20, SRZ ;  /* 0x0000000000147805 */ /* 0x000fce000001ff00 */
[----:B------:R-:W-:Y:S06]  /*0860*/  @!P0 BRA `(.L_x_12895) ;  /* 0x0000010c003c8947 */ /* 0x000fec0003800000 */
[----:B------:R-:W0:Y:S01]  /*0870*/  S2R R0, SR_TID.X ;  /* 0x0000000000007919 */ /* 0x000e220000002100 */
[----:B------:R-:W-:Y:S01]  /*0880*/  CS2R R20, SRZ ;  /* 0x0000000000147805 */ /* 0x000fe2000001ff00 */
[----:B------:R-:W1:Y:S01]  /*0890*/  LDCU UR16, c[0x0][0x394] ;  /* 0x00007280ff1077ac */ /* 0x000e620008000800 */
[C---:B0-----:R-:W-:Y:S02]  /*08a0*/  SHF.L.U32 R3, R0.reuse, 0x4, RZ ;  /* 0x0000000400037819 */ /* 0x041fe400000006ff */
[----:B------:R-:W-:-:S04]  /*08b0*/  LOP3.LUT R0, R0, 0x1f, RZ, 0xc0, !PT ;  /* 0x0000001f00007812 */ /* 0x000fc800078ec0ff */
[----:B-1----:R-:W-:-:S07]  /*08c0*/  LOP3.LUT R2, R0, 0x3e00, R3, 0xf8, !PT ;  /* 0x00003e0000027812 */ /* 0x002fce00078ef803 */
.L_x_13012:
[----:B------:R-:W0:Y:S01]  /*08d0*/  S2R R138, SR_TID.X ;  /* 0x00000000008a7919 */ /* 0x000e220000002100 */
[----:B------:R-:W1:Y:S01]  /*08e0*/  LDCU UR26, c[0x0][0x388] ;  /* 0x00007100ff1a77ac */ /* 0x000e620008000800 */
[----:B------:R-:W-:Y:S01]  /*08f0*/  MOV R4, UR17 ;  /* 0x0000001100047c02 */ /* 0x000fe20008000f00 */
[----:B------:R-:W-:Y:S01]  /*0900*/  HFMA2 R26, -RZ, RZ, 0, 0 ;  /* 0x00000000ff1a7431 */ /* 0x000fe200000001ff */
[----:B------:R-:W-:Y:S01]  /*0910*/  MOV R5, UR18 ;  /* 0x0000001200057c02 */ /* 0x000fe20008000f00 */
[----:B------:R-:W-:Y:S01]  /*0920*/  USHF.L.U32 UR8, UR16, 0x9, URZ ;  /* 0x0000000910087899 */ /* 0x000fe200080006ff */
[----:B------:R-:W-:Y:S02]  /*0930*/  CS2R R34, SRZ ;  /* 0x0000000000227805 */ /* 0x000fe4000001ff00 */
[----:B------:R-:W-:Y:S01]  /*0940*/  CS2R R30, SRZ ;  /* 0x00000000001e7805 */ /* 0x000fe2000001ff00 */
[----:B------:R-:W-:Y:S01]  /*0950*/  HFMA2 R29, -RZ, RZ, 0, 0 ;  /* 0x00000000ff1d7431 */ /* 0x000fe200000001ff */
[----:B------:R-:W-:Y:S01]  /*0960*/  UIADD3 UR28, UPT, UPT, UR8, -0x200, URZ ;  /* 0xfffffe00081c7890 */ /* 0x000fe2000fffe0ff */
[----:B------:R-:W-:Y:S01]  /*0970*/  IMAD.WIDE.U32 R24, R2, 0x4, R4 ;  /* 0x0000000402187825 */ /* 0x000fe200078e0004 */
[----:B------:R-:W-:-:S02]  /*0980*/  MOV R19, RZ ;  /* 0x000000ff00137202 */ /* 0x000fc40000000f00 */
[----:B------:R-:W-:Y:S02]  /*0990*/  CS2R R36, SRZ ;  /* 0x0000000000247805 */ /* 0x000fe4000001ff00 */
[----:B------:R-:W-:Y:S02]  /*09a0*/  MOV R32, RZ ;  /* 0x000000ff00207202 */ /* 0x000fe40000000f00 */
[----:B------:R-:W-:Y:S02]  /*09b0*/  CS2R R38, SRZ ;  /* 0x0000000000267805 */ /* 0x000fe4000001ff00 */
[----:B------:R-:W-:Y:S02]  /*09c0*/  CS2R R40, SRZ ;  /* 0x0000000000287805 */ /* 0x000fe4000001ff00 */
[----:B------:R-:W-:Y:S01]  /*09d0*/  CS2R R42, SRZ ;  /* 0x00000000002a7805 */ /* 0x000fe2000001ff00 */
[----:B-1----:R-:W-:-:S06]  /*09e0*/  UIADD3 UR8, UPT, UPT, -UR28, UR26, URZ ;  /* 0x0000001a1c087290 */ /* 0x002fcc000fffe1ff */
[----:B------:R-:W-:-:S04]  /*09f0*/  ISETP.GE.AND P0, PT, R2, UR8, PT ;  /* 0x0000000802007c0c */ /* 0x000fc8000bf06270 */
[----:B------:R-:W-:Y:S02]  /*0a00*/  P2R R93, PR, RZ, 0x1 ;  /* 0x00000001ff5d7803 */ /* 0x000fe40000000000 */
[----:B0-----:R-:W-:-:S04]  /*0a10*/  SHF.L.U32 R3, R138, 0x4, RZ ;  /* 0x000000048a037819 */ /* 0x001fc800000006ff */
[----:B------:R-:W-:-:S04]  /*0a20*/  LOP3.LUT R0, R0, 0x3e00, R3, 0xf8, !PT ;  /* 0x00003e0000007812 */ /* 0x000fc800078ef803 */
[C---:B------:R-:W-:Y:S02]  /*0a30*/  LOP3.LUT R18, R0.reuse, 0x20, RZ, 0xfc, !PT ;  /* 0x0000002000127812 */ /* 0x040fe400078efcff */
[----:B------:R-:W-:Y:S02]  /*0a40*/  SHF.L.U32 R2, R0, 0x2, RZ ;  /* 0x0000000200027819 */ /* 0x000fe400000006ff */
[----:B------:R-:W-:Y:S02]  /*0a50*/  ISETP.GE.AND P0, PT, R18, UR8, PT ;  /* 0x0000000812007c0c */ /* 0x000fe4000bf06270 */
[C---:B------:R-:W-:Y:S02]  /*0a60*/  IADD3 R56, P1, PT, R2.reuse, UR19, RZ ;  /* 0x0000001302387c10 */ /* 0x040fe4000ff3e0ff */
[----:B------:R-:W-:Y:S02]  /*0a70*/  P2R R92, PR, RZ, 0x1 ;  /* 0x00000001ff5c7803 */ /* 0x000fe40000000000 */
[----:B------:R-:W-:-:S02]  /*0a80*/  IADD3 R2, P0, PT, R2, UR21, RZ ;  /* 0x0000001502027c10 */ /* 0x000fc4000ff1e0ff */
[C---:B------:R-:W-:Y:S02]  /*0a90*/  LOP3.LUT R9, R0.reuse, 0xe0, RZ, 0xfc, !PT ;  /* 0x000000e000097812 */ /* 0x040fe400078efcff */
[----:B------:R-:W-:Y:S02]  /*0aa0*/  IADD3.X R3, PT, PT, RZ, UR22, RZ, P0, !PT ;  /* 0x00000016ff037c10 */ /* 0x000fe400087fe4ff */
[----:B------:R-:W-:Y:S01]  /*0ab0*/  ISETP.NE.AND P0, PT, R93, RZ, PT ;  /* 0x000000ff5d00720c */ /* 0x000fe20003f05270 */
[----:B------:R-:W-:Y:S01]  /*0ac0*/  BAR.SYNC.DEFER_BLOCKING 0x0 ;  /* 0x0000000000007b1d */ /* 0x000fe20000010000 */
[C---:B------:R-:W-:Y:S02]  /*0ad0*/  LOP3.LUT R4, R0.reuse, 0x40, RZ, 0xfc, !PT ;  /* 0x0000004000047812 */ /* 0x040fe400078efcff */
[C---:B------:R-:W-:Y:S02]  /*0ae0*/  LOP3.LUT R5, R0.reuse, 0x60, RZ, 0xfc, !PT ;  /* 0x0000006000057812 */ /* 0x040fe400078efcff */
[----:B------:R-:W-:-:S02]  /*0af0*/  LOP3.LUT R10, R0, 0x100, RZ, 0xfc, !PT ;  /* 0x00000100000a7812 */ /* 0x000fc400078efcff */
[----:B------:R-:W-:Y:S02]  /*0b00*/  ISETP.GE.AND P6, PT, R4, UR8, PT ;  /* 0x0000000804007c0c */ /* 0x000fe4000bfc6270 */
[----:B------:R-:W-:Y:S02]  /*0b10*/  ISETP.GE.AND P5, PT, R5, UR8, PT ;  /* 0x0000000805007c0c */ /* 0x000fe4000bfa6270 */
[----:B------:R-:W-:Y:S02]  /*0b20*/  IADD3.X R57, PT, PT, RZ, UR20, RZ, P1, !PT ;  /* 0x00000014ff397c10 */ /* 0x000fe40008ffe4ff */
[----:B------:R-:W-:Y:S02]  /*0b30*/  LOP3.LUT R6, R0, 0x80, RZ, 0xfc, !PT ;  /* 0x0000008000067812 */ /* 0x000fe400078efcff */
[----:B------:R-:W-:Y:S02]  /*0b40*/  ISETP.NE.AND P1, PT, R92, RZ, PT ;  /* 0x000000ff5c00720c */ /* 0x000fe40003f25270 */
[----:B------:R-:W-:-:S02]  /*0b50*/  LOP3.LUT R7, R0, 0xa0, RZ, 0xfc, !PT ;  /* 0x000000a000077812 */ /* 0x000fc400078efcff */
[----:B------:R-:W-:Y:S02]  /*0b60*/  LOP3.LUT R8, R0, 0xc0, RZ, 0xfc, !PT ;  /* 0x000000c000087812 */ /* 0x000fe400078efcff */
[----:B------:R-:W-:Y:S02]  /*0b70*/  ISETP.GE.AND P4, PT, R6, UR8, PT ;  /* 0x0000000806007c0c */ /* 0x000fe4000bf86270 */
[----:B------:R-:W-:Y:S01]  /*0b80*/  ISETP.GE.AND P3, PT, R7, UR8, PT ;  /* 0x0000000807007c0c */ /* 0x000fe2000bf66270 */
[----:B------:R-:W2:Y:S01]  /*0b90*/  @!P0 LDG.E R26, desc[UR32][R24.64] ;  /* 0x00000020181a8981 */ /* 0x000ea2000c1e1900 */
[----:B------:R-:W-:Y:S02]  /*0ba0*/  ISETP.GE.AND P0, PT, R9, UR8, PT ;  /* 0x0000000809007c0c */ /* 0x000fe4000bf06270 */
[----:B------:R-:W-:Y:S01]  /*0bb0*/  ISETP.GE.AND P2, PT, R8, UR8, PT ;  /* 0x0000000808007c0c */ /* 0x000fe2000bf46270 */
[----:B------:R-:W3:Y:S01]  /*0bc0*/  @!P6 LDG.E R30, desc[UR32][R24.64+0x100] ;  /* 0x00010020181ee981 */ /* 0x000ee2000c1e1900 */
[----:B------:R-:W-:-:S02]  /*0bd0*/  P2R R96, PR, RZ, 0x1 ;  /* 0x00000001ff607803 */ /* 0x000fc40000000000 */
[C---:B------:R-:W-:Y:S01]  /*0be0*/  LOP3.LUT R11, R0.reuse, 0x120, RZ, 0xfc, !PT ;  /* 0x00000120000b7812 */ /* 0x040fe200078efcff */
[----:B------:R-:W4:Y:S01]  /*0bf0*/  @!P5 LDG.E R29, desc[UR32][R24.64+0x180] ;  /* 0x00018020181dd981 */ /* 0x000f22000c1e1900 */
[C---:B------:R-:W-:Y:S02]  /*0c00*/  LOP3.LUT R12, R0.reuse, 0x140, RZ, 0xfc, !PT ;  /* 0x00000140000c7812 */ /* 0x040fe400078efcff */
[----:B------:R-:W-:Y:S01]  /*0c10*/  LOP3.LUT R13, R0, 0x160, RZ, 0xfc, !PT ;  /* 0x00000160000d7812 */ /* 0x000fe200078efcff */
[----:B------:R-:W5:Y:S01]  /*0c20*/  @!P1 LDG.E R19, desc[UR32][R24.64+0x80] ;  /* 0x0000802018139981 */ /* 0x000f62000c1e1900 */
[----:B------:R-:W-:Y:S02]  /*0c30*/  P2R R91, PR, RZ, 0x40 ;  /* 0x00000040ff5b7803 */ /* 0x000fe40000000000 */
[----:B------:R-:W-:Y:S01]  /*0c40*/  P2R R90, PR, RZ, 0x20 ;  /* 0x00000020ff5a7803 */ /* 0x000fe20000000000 */
[----:B------:R-:W4:Y:S01]  /*0c50*/  @!P0 LDG.E R35, desc[UR32][R24.64+0x380] ;  /* 0x0003802018238981 */ /* 0x000f22000c1e1900 */
[----:B------:R-:W-:-:S02]  /*0c60*/  ISETP.GE.AND P0, PT, R10, UR8, PT ;  /* 0x000000080a007c0c */ /* 0x000fc4000bf06270 */
[----:B------:R-:W-:Y:S01]  /*0c70*/  ISETP.GE.AND P6, PT, R11, UR8, PT ;  /* 0x000000080b007c0c */ /* 0x000fe2000bfc6270 */
[----:B------:R-:W4:Y:S01]  /*0c80*/  @!P4 LDG.E R32, desc[UR32][R24.64+0x200] ;  /* 0x000200201820c981 */ /* 0x000f22000c1e1900 */
[----:B------:R-:W-:Y:S02]  /*0c90*/  P2R R97, PR, RZ, 0x1 ;  /* 0x00000001ff617803 */ /* 0x000fe40000000000 */
[----:B------:R-:W-:Y:S01]  /*0ca0*/  ISETP.GE.AND P5, PT, R12, UR8, PT ;  /* 0x000000080c007c0c */ /* 0x000fe2000bfa6270 */
        /* <DEDUP_REMOVED lines=26> */
[----:B------:R-:W-:Y:S02]  /*0e50*/  P2R R81, PR, RZ, 0x40 ;  /* 0x00000040ff517803 */ /* 0x000fe40000000000 */
[----:B------:R-:W-:Y:S01]  /*0e60*/  ISETP.NE.AND P6, PT, R97, RZ, PT ;  /* 0x000000ff6100720c */ /* 0x000fe20003fc5270 */
[----:B0-----:R-:W-:Y:S01]  /*0e70*/  ULEA UR25, UR8, UR25, 0x18 ;  /* 0x0000001908197291 */ /* 0x001fe2000f8ec0ff */
[C---:B-1----:R-:W-:Y:S02]  /*0e80*/  LEA.HI.SX32 R23, R22.reuse, R22, 0x1b ;  /* 0x0000001616177211 */ /* 0x042fe400078fdaff */
[C---:B------:R-:W-:Y:S02]  /*0e90*/  IADD3 R27, PT, PT, R22.reuse, 0x20, RZ ;  /* 0x00000020161b7810 */ /* 0x040fe40007ffe0ff */
[C---:B------:R-:W-:Y:S02]  /*0ea0*/  IADD3 R33, PT, PT, R22.reuse, 0x40, RZ ;  /* 0x0000004016217810 */ /* 0x040fe40007ffe0ff */
[----:B------:R-:W-:-:S02]  /*0eb0*/  IADD3 R45, PT, PT, R22, 0x60, RZ ;  /* 0x00000060162d7810 */ /* 0x000fc40007ffe0ff */
[----:B------:R-:W-:Y:S02]  /*0ec0*/  LEA R23, R23, UR25, 0x2 ;  /* 0x0000001917177c11 */ /* 0x000fe4000f8e10ff */
[C---:B------:R-:W-:Y:S02]  /*0ed0*/  IADD3 R47, PT, PT, R22.reuse, 0x80, RZ ;  /* 0x00000080162f7810 */ /* 0x040fe40007ffe0ff */
[-C--:B------:R-:W-:Y:S02]  /*0ee0*/  LEA.HI.SX32 R24, R27, R22.reuse, 0x1b ;  /* 0x000000161b187211 */ /* 0x080fe400078fdaff */
[----:B------:R-:W-:Y:S02]  /*0ef0*/  IADD3 R49, PT, PT, R22, 0xa0, RZ ;  /* 0x000000a016317810 */ /* 0x000fe40007ffe0ff */
[-C--:B------:R-:W-:Y:S02]  /*0f00*/  LEA.HI.SX32 R25, R33, R22.reuse, 0x1b ;  /* 0x0000001621197211 */ /* 0x080fe400078fdaff */
[----:B------:R-:W-:-:S02]  /*0f10*/  LEA.HI.SX32 R45, R45, R22, 0x1b ;  /* 0x000000162d2d7211 */ /* 0x000fc400078fdaff */
[-C--:B------:R-:W-:Y:S02]  /*0f20*/  LEA.HI.SX32 R27, R47, R22.reuse, 0x1b ;  /* 0x000000162f1b7211 */ /* 0x080fe400078fdaff */
[----:B------:R-:W-:Y:S02]  /*0f30*/  LEA R24, R24, UR25, 0x2 ;  /* 0x0000001918187c11 */ /* 0x000fe4000f8e10ff */
[C---:B------:R-:W-:Y:S02]  /*0f40*/  IADD3 R33, PT, PT, R22.reuse, 0xc0, RZ ;  /* 0x000000c016217810 */ /* 0x040fe40007ffe0ff */
[----:B------:R-:W-:Y:S02]  /*0f50*/  LEA.HI.SX32 R28, R49, R22, 0x1b ;  /* 0x00000016311c7211 */ /* 0x000fe400078fdaff */
[----:B------:R-:W-:Y:S02]  /*0f60*/  LEA R25, R25, UR25, 0x2 ;  /* 0x0000001919197c11 */ /* 0x000fe4000f8e10ff */
[----:B------:R-:W-:-:S02]  /*0f70*/  IADD3 R47, PT, PT, R22, 0x100, RZ ;  /* 0x00000100162f7810 */ /* 0x000fc40007ffe0ff */
[----:B------:R-:W-:Y:S02]  /*0f80*/  LEA R27, R27, UR25, 0x2 ;  /* 0x000000191b1b7c11 */ /* 0x000fe4000f8e10ff */
[----:B------:R-:W-:Y:S02]  /*0f90*/  IADD3 R49, PT, PT, R22, 0x120, RZ ;  /* 0x0000012016317810 */ /* 0x000fe40007ffe0ff */
[----:B------:R-:W-:Y:S02]  /*0fa0*/  LEA.HI.SX32 R33, R33, R22, 0x1b ;  /* 0x0000001621217211 */ /* 0x000fe400078fdaff */
[----:B------:R-:W-:Y:S02]  /*0fb0*/  P2R R80, PR, RZ, 0x40 ;  /* 0x00000040ff507803 */ /* 0x000fe40000000000 */
[----:B------:R-:W-:Y:S02]  /*0fc0*/  LEA R28, R28, UR25, 0x2 ;  /* 0x000000191c1c7c11 */ /* 0x000fe4000f8e10ff */
[----:B------:R-:W-:-:S02]  /*0fd0*/  IADD3 R51, PT, PT, R22, 0x140, RZ ;  /* 0x0000014016337810 */ /* 0x000fc40007ffe0ff */
[----:B------:R-:W-:Y:S02]  /*0fe0*/  ISETP.NE.AND P6, PT, R96, RZ, PT ;  /* 0x000000ff6000720c */ /* 0x000fe40003fc5270 */
[-C--:B------:R-:W-:Y:S02]  /*0ff0*/  LEA.HI.SX32 R47, R47, R22.reuse, 0x1b ;  /* 0x000000162f2f7211 */ /* 0x080fe400078fdaff */
[-C--:B------:R-:W-:Y:S02]  /*1000*/  LEA.HI.SX32 R49, R49, R22.reuse, 0x1b ;  /* 0x0000001631317211 */ /* 0x080fe400078fdaff */
[----:B------:R-:W-:Y:S02]  /*1010*/  LEA.HI.SX32 R51, R51, R22, 0x1b ;  /* 0x0000001633337211 */ /* 0x000fe400078fdaff */
        /* <DEDUP_REMOVED lines=17> */
[----:B--2---:R0:W-:Y:S02]  /*1130*/  STS [R23], R26 ;  /* 0x0000001a17007388 */ /* 0x0041e40000000800 */
[----:B0-----:R-:W-:-:S02]  /*1140*/  LEA R26, R45, UR25, 0x2 ;  /* 0x000000192d1a7c11 */ /* 0x001fc4000f8e10ff */
[C---:B------:R-:W-:Y:S01]  /*1150*/  IADD3 R45, PT, PT, R22.reuse, 0xe0, RZ ;  /* 0x000000e0162d7810 */ /* 0x040fe20007ffe0ff */
[----:B-----5:R0:W-:Y:S03]  /*1160*/  STS [R24+0x80], R19 ;  /* 0x0000801318007388 */ /* 0x0201e60000000800 */
[----:B------:R-:W-:Y:S01]  /*1170*/  LEA.HI.SX32 R45, R45, R22, 0x1b ;  /* 0x000000162d2d7211 */ /* 0x000fe200078fdaff */
[----:B---3--:R1:W-:Y:S04]  /*1180*/  STS [R25+0x100], R30 ;  /* 0x0001001e19007388 */ /* 0x0083e80000000800 */
[----:B----4-:R2:W-:Y:S01]  /*1190*/  STS [R26+0x180], R29 ;  /* 0x0001801d1a007388 */ /* 0x0105e20000000800 */
[----:B0-----:R-:W-:-:S03]  /*11a0*/  IADD3 R19, PT, PT, R22, 0x160, RZ ;  /* 0x0000016016137810 */ /* 0x001fc60007ffe0ff */
[----:B------:R0:W-:Y:S01]  /*11b0*/  STS [R27+0x200], R32 ;  /* 0x000200201b007388 */ /* 0x0001e20000000800 */
[----:B-1----:R-:W-:-:S03]  /*11c0*/  LEA R30, R45, UR25, 0x2 ;  /* 0x000000192d1e7c11 */ /* 0x002fc6000f8e10ff */
[----:B------:R1:W-:Y:S01]  /*11d0*/  STS [R28+0x280], R31 ;  /* 0x0002801f1c007388 */ /* 0x0003e20000000800 */
[----:B--2---:R-:W-:Y:S02]  /*11e0*/  LEA R29, R33, UR25, 0x2 ;  /* 0x00000019211d7c11 */ /* 0x004fe4000f8e10ff */
[----:B------:R-:W-:Y:S02]  /*11f0*/  LEA.HI.SX32 R19, R19, R22, 0x1b ;  /* 0x0000001613137211 */ /* 0x000fe400078fdaff */
[C---:B------:R-:W-:Y:S01]  /*1200*/  IADD3 R45, PT, PT, R22.reuse, 0x180, RZ ;  /* 0x00000180162d7810 */ /* 0x040fe20007ffe0ff */
[----:B------:R2:W-:Y:S01]  /*1210*/  STS [R29+0x300], R34 ;  /* 0x000300221d007388 */ /* 0x0005e20000000800 */
[----:B0-----:R-:W-:Y:S02]  /*1220*/  LEA R32, R49, UR25, 0x2 ;  /* 0x0000001931207c11 */ /* 0x001fe4000f8e10ff */
[----:B-1----:R-:W-:Y:S02]  /*1230*/  LEA R31, R47, UR25, 0x2 ;  /* 0x000000192f1f7c11 */ /* 0x002fe4000f8e10ff */
[----:B------:R-:W-:-:S02]  /*1240*/  IADD3 R47, PT, PT, R22, 0x1a0, RZ ;  /* 0x000001a0162f7810 */ /* 0x000fc40007ffe0ff */
[----:B------:R-:W-:Y:S02]  /*1250*/  LEA R33, R51, UR25, 0x2 ;  /* 0x0000001933217c11 */ /* 0x000fe4000f8e10ff */
[C---:B------:R-:W-:Y:S01]  /*1260*/  IADD3 R49, PT, PT, R22.reuse, 0x1c0, RZ ;  /* 0x000001c016317810 */ /* 0x040fe20007ffe0ff */
[----:B------:R0:W-:Y:S01]  /*1270*/  STS [R30+0x380], R35 ;  /* 0x000380231e007388 */ /* 0x0001e20000000800 */
[C---:B------:R-:W-:Y:S02]  /*1280*/  IADD3 R51, PT, PT, R22.reuse, 0x1e0, RZ ;  /* 0x000001e016337810 */ /* 0x040fe40007ffe0ff */
[----:B--2---:R-:W-:Y:S01]  /*1290*/  LEA R34, R19, UR25, 0x2 ;  /* 0x0000001913227c11 */ /* 0x004fe2000f8e10ff */
[----:B------:R1:W-:Y:S01]  /*12a0*/  STS [R31+0x400], R36 ;  /* 0x000400241f007388 */ /* 0x0003e20000000800 */
[-C--:B------:R-:W-:Y:S02]  /*12b0*/  LEA.HI.SX32 R45, R45, R22.reuse, 0x1b ;  /* 0x000000162d2d7211 */ /* 0x080fe400078fdaff */
[----:B------:R-:W-:Y:S01]  /*12c0*/  LEA.HI.SX32 R47, R47, R22, 0x1b ;  /* 0x000000162f2f7211 */ /* 0x000fe200078fdaff */
[----:B------:R2:W-:Y:S01]  /*12d0*/  STS [R32+0x480], R37 ;  /* 0x0004802520007388 */ /* 0x0005e20000000800 */
[----:B------:R-:W-:-:S02]  /*12e0*/  SHF.L.U32 R19, R22, 0x4, RZ ;  /* 0x0000000416137819 */ /* 0x000fc400000006ff */
[-C--:B------:R-:W-:Y:S01]  /*12f0*/  LEA.HI.SX32 R49, R49, R22.reuse, 0x1b ;  /* 0x0000001631317211 */ /* 0x080fe200078fdaff */
[----:B------:R3:W-:Y:S01]  /*1300*/  STS [R33+0x500], R38 ;  /* 0x0005002621007388 */ /* 0x0007e20000000800 */
[----:B------:R-:W-:Y:S02]  /*1310*/  LEA.HI.SX32 R51, R51, R22, 0x1b ;  /* 0x0000001633337211 */ /* 0x000fe400078fdaff */
[----:B0-----:R-:W-:Y:S01]  /*1320*/  LEA R35, R45, UR25, 0x2 ;  /* 0x000000192d237c11 */ /* 0x001fe2000f8e10ff */
[----:B------:R0:W-:Y:S01]  /*1330*/  STS [R34+0x580], R39 ;  /* 0x0005802722007388 */ /* 0x0001e20000000800 */
[----:B-1----:R-:W-:Y:S02]  /*1340*/  LEA R36, R47, UR25, 0x2 ;  /* 0x000000192f247c11 */ /* 0x002fe4000f8e10ff */
[----:B--2---:R-:W-:Y:S01]  /*1350*/  LEA R37, R49, UR25, 0x2 ;  /* 0x0000001931257c11 */ /* 0x004fe2000f8e10ff */
[----:B------:R-:W-:Y:S01]  /*1360*/  STS [R35+0x600], R40 ;  /* 0x0006002823007388 */ /* 0x000fe20000000800 */
[----:B---3--:R-:W-:-:S02]  /*1370*/  LEA R38, R51, UR25, 0x2 ;  /* 0x0000001933267c11 */ /* 0x008fc4000f8e10ff */
[----:B0-----:R-:W-:Y:S01]  /*1380*/  LEA.HI.SX32 R39, R19, R19, 0x1b ;  /* 0x0000001313277211 */ /* 0x001fe200078fdaff */
[----:B------:R-:W-:Y:S03]  /*1390*/  STS [R36+0x680], R41 ;  /* 0x0006802924007388 */ /* 0x000fe60000000800 */
[----:B------:R-:W-:Y:S01]  /*13a0*/  LEA R39, R39, UR25, 0x2 ;  /* 0x0000001927277c11 */ /* 0x000fe2000f8e10ff */
        /* <DEDUP_REMOVED lines=21> */
[----:B------:R-:W-:-:S13]  /*1500*/  ISETP.NE.AND P6, PT, R73, RZ, PT ;  /* 0x000000ff4900720c */ /* 0x000fda0003fc5270 */
[----:B------:R-:W3:Y:S01]  /*1510*/  @!P6 LDG.E R59, desc[UR32][R56.64+0x80] ;  /* 0x00008020383be981 */ /* 0x000ee2000c1e1900 */
[----:B------:R-:W-:-:S13]  /*1520*/  ISETP.NE.AND P6, PT, R74, RZ, PT ;  /* 0x000000ff4a00720c */ /* 0x000fda0003fc5270 */
[----:B------:R-:W4:Y:S01]  /*1530*/  @!P6 LDG.E R60, desc[UR32][R56.64+0x100] ;  /* 0x00010020383ce981 */ /* 0x000f22000c1e1900 */
        /* <DEDUP_REMOVED lines=45> */
[----:B------:R-:W-:Y:S01]  /*1810*/  HFMA2 R73, -RZ, RZ, 0, 0 ;  /* 0x00000000ff497431 */ /* 0x000fe200000001ff */
        /* <DEDUP_REMOVED lines=46> */
[----:B------:R-:W-:Y:S02]  /*1b00*/  CS2R R80, SRZ ;  /* 0x0000000000507805 */ /* 0x000fe4000001ff00 */
        /* <DEDUP_REMOVED lines=20> */
[----:B--2---:R-:W-:Y:S01]  /*1c50*/  FADD.FTZ R56, R56, UR7 ;  /* 0x0000000738387e21 */ /* 0x004fe20008010000 */
[----:B------:R-:W-:-:S04]  /*1c60*/  P2R R88, PR, RZ, 0x20 ;  /* 0x00000020ff587803 */ /* 0x000fc80000000000 */
        /* <DEDUP_REMOVED lines=65> */
.L_x_12897:
[----:B------:R-:W-:Y:S05]  /*2080*/  BSYNC.RECONVERGENT B0 ;  /* 0x0000000000007941 */ /* 0x000fea0003800200 */
.L_x_12896:
        /* <DEDUP_REMOVED lines=33> */
.L_x_12899:
[----:B------:R-:W-:Y:S05]  /*22a0*/  BSYNC.RECONVERGENT B0 ;  /* 0x0000000000007941 */ /* 0x000fea0003800200 */
.L_x_12898:
        /* <DEDUP_REMOVED lines=33> */
.L_x_12901:
[----:B------:R-:W-:Y:S05]  /*24c0*/  BSYNC.RECONVERGENT B0 ;  /* 0x0000000000007941 */ /* 0x000fea0003800200 */
.L_x_12900:
        /* <DEDUP_REMOVED lines=33> */
.L_x_12903:
[----:B------:R-:W-:Y:S05]  /*26e0*/  BSYNC.RECONVERGENT B0 ;  /* 0x0000000000007941 */ /* 0x000fea0003800200 */
.L_x_12902:
        /* <DEDUP_REMOVED lines=33> */
.L_x_12905:
[----:B------:R-:W-:Y:S05]  /*2900*/  BSYNC.RECONVERGENT B0 ;  /* 0x0000000000007941 */ /* 0x000fea0003800200 */
.L_x_12904:
        /* <DEDUP_REMOVED lines=33> */
.L_x_12907:
[----:B------:R-:W-:Y:S05]  /*2b20*/  BSYNC.RECONVERGENT B0 ;  /* 0x0000000000007941 */ /* 0x000fea0003800200 */
.L_x_12906:
        /* <DEDUP_REMOVED lines=33> */
.L_x_12909:
[----:B------:R-:W-:Y:S05]  /*2d40*/  BSYNC.RECONVERGENT B0 ;  /* 0x0000000000007941 */ /* 0x000fea0003800200 */
.L_x_12908:
        /* <DEDUP_REMOVED lines=33> */
.L_x_12911:
[----:B------:R-:W-:Y:S05]  /*2f60*/  BSYNC.RECONVERGENT B0 ;  /* 0x0000000000007941 */ /* 0x000fea0003800200 */
.L_x_12910:
        /* <DEDUP_REMOVED lines=33> */
.L_x_12913:
[----:B------:R-:W-:Y:S05]  /*3180*/  BSYNC.RECONVERGENT B0 ;  /* 0x0000000000007941 */ /* 0x000fea0003800200 */
.L_x_12912:
        /* <DEDUP_REMOVED lines=33> */
.L_x_12915:
[----:B------:R-:W-:Y:S05]  /*33a0*/  BSYNC.RECONVERGENT B0 ;  /* 0x0000000000007941 */ /* 0x000fea0003800200 */
.L_x_12914:
        /* <DEDUP_REMOVED lines=33> */
.L_x_12917:
[----:B------:R-:W-:Y:S05]  /*35c0*/  BSYNC.RECONVERGENT B0 ;  /* 0x0000000000007941 */ /* 0x000fea0003800200 */
.L_x_12916:
        /* <DEDUP_REMOVED lines=33> */
.L_x_12919:
[----:B------:R-:W-:Y:S05]  /*37e0*/  BSYNC.RECONVERGENT B0 ;  /* 0x0000000000007941 */ /* 0x000fea0003800200 */
.L_x_12918:
        /* <DEDUP_REMOVED lines=33> */
.L_x_12921:
[----:B------:R-:W-:Y:S05]  /*3a00*/  BSYNC.RECONVERGENT B0 ;  /* 0x0000000000007941 */ /* 0x000fea0003800200 */
.L_x_12920:
        /* <DEDUP_REMOVED lines=33> */
.L_x_12923:
[----:B------:R-:W-:Y:S05]  /*3c20*/  BSYNC.RECONVERGENT B0 ;  /* 0x0000000000007941 */ /* 0x000fea0003800200 */
.L_x_12922:
        /* <DEDUP_REMOVED lines=33> */
.L_x_12925:
[----:B------:R-:W-:Y:S05]  /*3e40*/  BSYNC.RECONVERGENT B0 ;  /* 0x0000000000007941 */ /* 0x000fea0003800200 */
.L_x_12924:
        /* <DEDUP_REMOVED lines=33> */
.L_x_12927:
[----:B------:R-:W-:Y:S05]  /*4060*/  BSYNC.RECONVERGENT B0 ;  /* 0x0000000000007941 */ /* 0x000fea0003800200 */
.L_x_12926:
[----:B------:R-:W1:Y:S01]  /*4070*/  S2UR UR30, SR_CTAID.X ;  /* 0x00000000001e79c3 */ /* 0x000e620000002500 */
[----:B------:R-:W1:Y:S01]  /*4080*/  LDCU.128 UR12, c[0x0][0x410] ;  /* 0x00008200ff0c77ac */ /* 0x000e620008000c00 */
[----:B------:R-:W-:Y:S01]  /*4090*/  ISETP.NE.AND P6, PT, R88, RZ, PT ;  /* 0x000000ff5800720c */ /* 0x000fe20003fc5270 */
[----:B0-----:R-:W-:Y:S01]  /*40a0*/  LDS R86, [R39] ;  /* 0x0000000027567984 */ /* 0x001fe20000000800 */
[----:B------:R-:W-:Y:S01]  /*40b0*/  P2R R118, PR, RZ, 0x1 ;  /* 0x00000001ff767803 */ /* 0x000fe20000000000 */
[----:B------:R-:W-:Y:S01]  /*40c0*/  UMOV UR8, UR28 ;  /* 0x0000001c00087c82 */ /* 0x000fe20008000000 */
[----:B------:R-:W-:Y:S01]  /*40d0*/  UMOV UR9, URZ ;  /* 0x000000ff00097c82 */ /* 0x000fe20008000000 */
[----:B------:R-:W-:Y:S01]  /*40e0*/  ISETP.NE.AND P0, PT, R87, RZ, PT ;  /* 0x000000ff5700720c */ /* 0x000fe20003f05270 */
[----:B------:R-:W0:Y:S01]  /*40f0*/  S2UR UR27, SR_CTAID.Y ;  /* 0x00000000001b79c3 */ /* 0x000e220000002600 */
[----:B------:R-:W-:Y:S01]  /*4100*/  LDS R85, [R39+0x4] ;  /* 0x0000040027557984 */ /* 0x000fe20000000800 */
[----:B------:R-:W-:-:S02]  /*4110*/  CS2R R100, SRZ ;  /* 0x0000000000647805 */ /* 0x000fc4000001ff00 */
[----:B------:R-:W-:Y:S02]  /*4120*/  P2R R117, PR, RZ, 0x1 ;  /* 0x00000001ff757803 */ /* 0x000fe40000000000 */
[----:B------:R-:W-:Y:S02]  /*4130*/  CS2R R102, SRZ ;  /* 0x0000000000667805 */ /* 0x000fe4000001ff00 */
[----:B------:R-:W-:Y:S01]  /*4140*/  ISETP.NE.AND P0, PT, R90, RZ, PT ;  /* 0x000000ff5a00720c */ /* 0x000fe20003f05270 */
[----:B------:R-:W-:Y:S01]  /*4150*/  LDS R84, [R39+0x8] ;  /* 0x0000080027547984 */ /* 0x000fe20000000800 */
[----:B------:R-:W-:Y:S02]  /*4160*/  P2R R119, PR, RZ, 0x2 ;  /* 0x00000002ff777803 */ /* 0x000fe40000000000 */
[----:B------:R-:W-:Y:S02]  /*4170*/  CS2R R104, SRZ ;  /* 0x0000000000687805 */ /* 0x000fe4000001ff00 */
[----:B------:R-:W-:Y:S01]  /*4180*/  P2R R116, PR, RZ, 0x1 ;  /* 0x00000001ff747803 */ /* 0x000fe20000000000 */
[----:B------:R-:W-:Y:S01]  /*4190*/  LDS R83, [R39+0xc] ;  /* 0x00000c0027537984 */ /* 0x000fe20000000800 */
[----:B------:R-:W-:-:S02]  /*41a0*/  ISETP.NE.AND P0, PT, R91, RZ, PT ;  /* 0x000000ff5b00720c */ /* 0x000fc40003f05270 */
[----:B------:R-:W-:Y:S02]  /*41b0*/  CS2R R106, SRZ ;  /* 0x00000000006a7805 */ /* 0x000fe4000001ff00 */
[----:B------:R-:W-:Y:S01]  /*41c0*/  ISETP.NE.AND P1, PT, R94, RZ, PT ;  /* 0x000000ff5e00720c */ /* 0x000fe20003f25270 */
[----:B------:R-:W-:Y:S01]  /*41d0*/  LDS R82, [R39+0x10] ;  /* 0x0000100027527984 */ /* 0x000fe20000000800 */
[----:B------:R-:W-:Y:S01]  /*41e0*/  P2R R115, PR, RZ, 0x1 ;  /* 0x00000001ff737803 */ /* 0x000fe20000000000 */
[----:B-1----:R-:W-:Y:S01]  /*41f0*/  UIMAD.WIDE.U32 UR28, UR30, UR12, UR8 ;  /* 0x0000000c1e1c72a5 */ /* 0x002fe2000f8e0008 */
[----:B------:R-:W-:Y:S01]  /*4200*/  ISETP.NE.AND P0, PT, R92, RZ, PT ;  /* 0x000000ff5c00720c */ /* 0x000fe20003f05270 */
[----:B------:R-:W-:Y:S01]  /*4210*/  LDS R81, [R39+0x14] ;  /* 0x0000140027517984 */ /* 0x000fe20000000800 */
[----:B------:R-:W-:Y:S01]  /*4220*/  P2R R120, PR, RZ, 0x4 ;  /* 0x00000004ff787803 */ /* 0x000fe20000000000 */
[----:B------:R-:W-:Y:S01]  /*4230*/  UIMAD UR13, UR30, UR13, UR29 ;  /* 0x0000000d1e0d72a4 */ /* 0x000fe2000f8e021d */
[----:B------:R-:W-:Y:S01]  /*4240*/  P2R R114, PR, RZ, 0x1 ;  /* 0x00000001ff727803 */ /* 0x000fe20000000000 */
[----:B------:R-:W-:Y:S01]  /*4250*/  LDS R80, [R39+0x18] ;  /* 0x0000180027507984 */ /* 0x000fe20000000800 */
[----:B------:R-:W-:Y:S01]  /*4260*/  UMOV UR12, UR28 ;  /* 0x0000001c000c7c82 */ /* 0x000fe20008000000 */
[----:B------:R-:W-:Y:S01]  /*4270*/  ISETP.NE.AND P0, PT, R93, RZ, PT ;  /* 0x000000ff5d00720c */ /* 0x000fe20003f05270 */
[----:B0-----:R-:W-:Y:S01]  /*4280*/  UIMAD.WIDE.U32 UR12, UR27, UR14, UR12 ;  /* 0x0000000e1b0c72a5 */ /* 0x001fe2000f8e000c */
[----:B------:R-:W-:Y:S01]  /*4290*/  LDS R73, [R39+0x1c] ;  /* 0x00001c0027497984 */ /* 0x000fe20000000800 */
[----:B------:R-:W-:-:S02]  /*42a0*/  ISETP.NE.AND P2, PT, R95, RZ, PT ;  /* 0x000000ff5f00720c */ /* 0x000fc40003f45270 */
[----:B------:R-:W-:Y:S01]  /*42b0*/  CS2R R108, SRZ ;  /* 0x00000000006c7805 */ /* 0x000fe2000001ff00 */
[----:B------:R-:W-:Y:S01]  /*42c0*/  UIMAD UR15, UR27, UR15, UR13 ;  /* 0x0000000f1b0f72a4 */ /* 0x000fe2000f8e020d */
[----:B------:R-:W-:Y:S01]  /*42d0*/  LDS R76, [R39+0x28] ;  /* 0x00002800274c7984 */ /* 0x000fe20000000800 */
[----:B------:R-:W-:Y:S02]  /*42e0*/  IADD3 R2, P5, PT, R0, UR12, RZ ;  /* 0x0000000c00027c10 */ /* 0x000fe4000ffbe0ff */
[----:B------:R-:W-:Y:S02]  /*42f0*/  CS2R R110, SRZ ;  /* 0x00000000006e7805 */ /* 0x000fe4000001ff00 */
[----:B------:R-:W-:Y:S01]  /*4300*/  P2R R121, PR, RZ, 0x8 ;  /* 0x00000008ff797803 */ /* 0x000fe20000000000 */
[----:B------:R-:W-:Y:S01]  /*4310*/  LDS R74, [R39+0x2c] ;  /* 0x00002c00274a7984 */ /* 0x000fe20000000800 */
[----:B------:R-:W-:Y:S02]  /*4320*/  IADD3.X R19, PT, PT, RZ, UR15, RZ, P5, !PT ;  /* 0x0000000fff137c10 */ /* 0x000fe4000affe4ff */
[----:B------:R-:W-:-:S02]  /*4330*/  CS2R R112, SRZ ;  /* 0x0000000000707805 */ /* 0x000fc4000001ff00 */
[----:B------:R-:W-:Y:S01]  /*4340*/  ISETP.NE.AND P3, PT, R96, RZ, PT ;  /* 0x000000ff6000720c */ /* 0x000fe20003f65270 */
[----:B------:R-:W-:Y:S01]  /*4350*/  LDS R75, [R39+0x30] ;  /* 0x00003000274b7984 */ /* 0x000fe20000000800 */
[----:B------:R-:W-:Y:S01]  /*4360*/  P2R R122, PR, RZ, 0x10 ;  /* 0x00000010ff7a7803 */ /* 0x000fe20000000000 */
[----:B------:R-:W0:Y:S01]  /*4370*/  LDCU.128 UR12, c[0x0][0x420] ;  /* 0x00008400ff0c77ac */ /* 0x000e220008000c00 */
[----:B------:R-:W-:Y:S01]  /*4380*/  ISETP.NE.AND P4, PT, R97, RZ, PT ;  /* 0x000000ff6100720c */ /* 0x000fe20003f85270 */
[----:B------:R-:W-:Y:S04]  /*4390*/  LDS R79, [R39+0x34] ;  /* 0x00003400274f7984 */ /* 0x000fe80000000800 */
[----:B------:R-:W-:Y:S04]  /*43a0*/  LDS R77, [R39+0x38] ;  /* 0x00003800274d7984 */ /* 0x000fe80000000800 */
        /* <DEDUP_REMOVED lines=10> */
[----:B------:R-:W-:Y:S02]  /*4450*/  IADD3.X R72, PT, PT, RZ, UR15, RZ, P5, !PT ;  /* 0x0000000fff487c10 */ /* 0x000fe4000affe4ff */
[----:B------:R-:W-:Y:S01]  /*4460*/  MOV R143, UR26 ;  /* 0x0000001a008f7c02 */ /* 0x000fe20008000f00 */
        /* <DEDUP_REMOVED lines=10> */
[----:B------:R-:W-:-:S06]  /*4510*/  CS2R R98, SRZ ;  /* 0x0000000000627805 */ /* 0x000fcc000001ff00 */
        /* <DEDUP_REMOVED lines=62> */
[----:B------:R-:W0:Y:S04]  /*4900*/  LDS R101, [R39+0x4] ;  /* 0x0000040027657984 */ /* 0x000e280000000800 */
[----:B------:R-:W-:Y:S04]  /*4910*/  LDS R100, [R39+0x8] ;  /* 0x0000080027647984 */ /* 0x000fe80000000800 */
[----:B------:R-:W-:Y:S04]  /*4920*/  LDS R99, [R39+0xc] ;  /* 0x00000c0027637984 */ /* 0x000fe80000000800 */
        /* <DEDUP_REMOVED lines=9> */
[----:B------:R-:W0:Y:S04]  /*49c0*/  LDS R89, [R39+0x34] ;  /* 0x0000340027597984 */ /* 0x000e280000000800 */
        /* <DEDUP_REMOVED lines=29> */
[----:B------:R-:W-:Y:S01]  /*4ba0*/  MOV R119, RZ ;  /* 0x000000ff00777202 */ /* 0x000fe20000000f00 */
[----:B------:R-:W-:Y:S01]  /*4bb0*/  HFMA2 R122, -RZ, RZ, 0, 0 ;  /* 0x00000000ff7a7431 */ /* 0x000fe200000001ff */
        /* <DEDUP_REMOVED lines=9> */
[----:B------:R-:W-:Y:S01]  /*4c50*/  FMUL.FTZ R105, R102, -1.4426950216293334961 ;  /* 0xbfb8aa3b66697820 */ /* 0x000fe20000410000 */
[----:B------:R-:W-:-:S04]  /*4c60*/  FMUL.FTZ R121, R98, -1.4426950216293334961 ;  /* 0xbfb8aa3b62797820 */ /* 0x000fc80000410000 */
[----:B------:R-:W1:Y:S01]  /*4c70*/  MUFU.EX2 R106, R106 ;  /* 0x0000006a006a7308 */ /* 0x000e620000000800 */
[----:B------:R-:W-:-:S03]  /*4c80*/  FMUL.FTZ R111, R100, -1.4426950216293334961 ;  /* 0xbfb8aa3b646f7820 */ /* 0x000fc60000410000 */
[----:B------:R-:W1:Y:S01]  /*4c90*/  MUFU.EX2 R105, R105 ;  /* 0x0000006900697308 */ /* 0x000e620000000800 */
[----:B------:R-:W-:-:S03]  /*4ca0*/  FMUL.FTZ R118, R99, -1.4426950216293334961 ;  /* 0xbfb8aa3b63767820 */ /* 0x000fc60000410000 */
[----:B------:R-:W1:Y:S01]  /*4cb0*/  MUFU.EX2 R121, R121 ;  /* 0x0000007900797308 */ /* 0x000e620000000800 */
[----:B0-----:R-:W-:Y:S01]  /*4cc0*/  FMUL.FTZ R2, R96, -1.4426950216293334961 ;  /* 0xbfb8aa3b60027820 */ /* 0x001fe20000410000 */
[----:B------:R-:W-:Y:S02]  /*4cd0*/  FMUL.FTZ R123, R97, -1.4426950216293334961 ;  /* 0xbfb8aa3b617b7820 */ /* 0x000fe40000410000 */
[----:B------:R-:W0:Y:S01]  /*4ce0*/  MUFU.EX2 R111, R111 ;  /* 0x0000006f006f7308 */ /* 0x000e220000000800 */
[----:B-1----:R-:W-:-:S03]  /*4cf0*/  FADD.FTZ R106, R106, 1 ;  /* 0x3f8000006a6a7421 */ /* 0x002fc60000010000 */
[----:B------:R-:W1:Y:S01]  /*4d00*/  MUFU.EX2 R118, R118 ;  /* 0x0000007600767308 */ /* 0x000e620000000800 */
[----:B------:R-:W-:Y:S01]  /*4d10*/  FMUL.FTZ R3, R95, -1.4426950216293334961 ;  /* 0xbfb8aa3b5f037820 */ /* 0x000fe20000410000 */
[----:B------:R-:W-:Y:S02]  /*4d20*/  FADD.FTZ R105, R105, 1 ;  /* 0x3f80000069697421 */ /* 0x000fe40000010000 */
[----:B------:R-:W1:Y:S04]  /*4d30*/  MUFU.EX2 R2, R2 ;  /* 0x0000000200027308 */ /* 0x000e680000000800 */
[----:B------:R-:W3:Y:S01]  /*4d40*/  MUFU.RCP R106, R106 ;  /* 0x0000006a006a7308 */ /* 0x000ee20000001000 */
[----:B------:R-:W-:Y:S01]  /*4d50*/  FADD.FTZ R121, R121, 1 ;  /* 0x3f80000079797421 */ /* 0x000fe20000010000 */
[----:B------:R-:W-:-:S06]  /*4d60*/  FMUL.FTZ R124, R94, -1.4426950216293334961 ;  /* 0xbfb8aa3b5e7c7820 */ /* 0x000fcc0000410000 */
[----:B------:R-:W-:Y:S04]  /*4d70*/  MUFU.EX2 R123, R123 ;  /* 0x0000007b007b7308 */ /* 0x000fe80000000800 */
[----:B------:R-:W1:Y:S01]  /*4d80*/  MUFU.EX2 R3, R3 ;  /* 0x0000000300037308 */ /* 0x000e620000000800 */
[----:B0-----:R-:W-:-:S03]  /*4d90*/  FADD.FTZ R111, R111, 1 ;  /* 0x3f8000006f6f7421 */ /* 0x001fc60000010000 */
[----:B------:R-:W0:Y:S01]  /*4da0*/  MUFU.RCP R105, R105 ;  /* 0x0000006900697308 */ /* 0x000e220000001000 */
[----:B-1----:R-:W-:Y:S01]  /*4db0*/  FADD.FTZ R118, R118, 1 ;  /* 0x3f80000076767421 */ /* 0x002fe20000010000 */
[----:B------:R-:W-:Y:S01]  /*4dc0*/  FMUL.FTZ R129, R90, -1.4426950216293334961 ;  /* 0xbfb8aa3b5a817820 */ /* 0x000fe20000410000 */
[----:B------:R-:W-:Y:S01]  /*4dd0*/  FMUL.FTZ R128, R91, -1.4426950216293334961 ;  /* 0xbfb8aa3b5b807820 */ /* 0x000fe20000410000 */
[----:B------:R-:W-:-:S04]  /*4de0*/  FMUL.FTZ R130, R89, -1.4426950216293334961 ;  /* 0xbfb8aa3b59827820 */ /* 0x000fc80000410000 */
[----:B------:R-:W1:Y:S01]  /*4df0*/  MUFU.RCP R121, R121 ;  /* 0x0000007900797308 */ /* 0x000e620000001000 */
[----:B------:R-:W-:Y:S01]  /*4e00*/  FADD.FTZ R2, R2, 1 ;  /* 0x3f80000002027421 */ /* 0x000fe20000010000 */
[----:B------:R-:W-:Y:S01]  /*4e10*/  FMUL.FTZ R126, R93, -1.4426950216293334961 ;  /* 0xbfb8aa3b5d7e7820 */ /* 0x000fe20000410000 */
[----:B------:R-:W-:-:S05]  /*4e20*/  ISETP.NE.AND P1, PT, R138, RZ, PT ;  /* 0x000000ff8a00720c */ /* 0x000fca0003f25270 */
[----:B------:R-:W0:Y:S04]  /*4e30*/  MUFU.EX2 R124, R124 ;  /* 0x0000007c007c7308 */ /* 0x000e280000000800 */
[----:B------:R-:W1:Y:S01]  /*4e40*/  MUFU.RCP R111, R111 ;  /* 0x0000006f006f7308 */ /* 0x000e620000001000 */
[----:B------:R-:W-:-:S07]  /*4e50*/  FADD.FTZ R3, R3, 1 ;  /* 0x3f80000003037421 */ /* 0x000fce0000010000 */
[----:B------:R-:W-:Y:S04]  /*4e60*/  MUFU.EX2 R129, R129 ;  /* 0x0000008100817308 */ /* 0x000fe80000000800 */
[----:B------:R-:W-:Y:S04]  /*4e70*/  MUFU.EX2 R131, R130 ;  /* 0x0000008200837308 */ /* 0x000fe80000000800 */
[----:B------:R-:W1:Y:S01]  /*4e80*/  MUFU.EX2 R128, R128 ;  /* 0x0000008000807308 */ /* 0x000e620000000800 */
[----:B------:R-:W-:-:S03]  /*4e90*/  FMUL.FTZ R127, R92, -1.4426950216293334961 ;  /* 0xbfb8aa3b5c7f7820 */ /* 0x000fc60000410000 */
[----:B------:R-:W3:Y:S01]  /*4ea0*/  MUFU.EX2 R126, R126 ;  /* 0x0000007e007e7308 */ /* 0x000ee20000000800 */
[----:B------:R-:W-:Y:S01]  /*4eb0*/  FMUL.FTZ R132, R88, -1.4426950216293334961 ;  /* 0xbfb8aa3b58847820 */ /* 0x000fe20000410000 */
[----:B------:R-:W-:Y:S01]  /*4ec0*/  FMUL.FTZ R133, R87, -1.4426950216293334961 ;  /* 0xbfb8aa3b57857820 */ /* 0x000fe20000410000 */
[----:B0-----:R-:W-:Y:S01]  /*4ed0*/  FADD.FTZ R124, R124, 1 ;  /* 0x3f8000007c7c7421 */ /* 0x001fe20000010000 */
[----:B------:R-:W0:Y:S04]  /*4ee0*/  MUFU.EX2 R127, R127 ;  /* 0x0000007f007f7308 */ /* 0x000e280000000800 */
[----:B------:R0:W0:Y:S01]  /*4ef0*/  MUFU.EX2 R135, R132 ;  /* 0x0000008400877308 */ /* 0x0000220000000800 */
[----:B-1----:R-:W-:-:S03]  /*4f00*/  FADD.FTZ R128, R128, 1 ;  /* 0x3f80000080807421 */ /* 0x002fc60000010000 */
[----:B------:R1:W1:Y:S01]  /*4f10*/  MUFU.EX2 R141, R133 ;  /* 0x00000085008d7308 */ /* 0x0002620000000800 */
[----:B--2---:R2:W-:Y:S04]  /*4f20*/  STS [R23], R114 ;  /* 0x0000007217007388 */ /* 0x0045e80000000800 */
[----:B----4-:R-:W-:Y:S04]  /*4f30*/  STS [R24+0x80], R103 ;  /* 0x0000806718007388 */ /* 0x010fe80000000800 */
[----:B-----5:R-:W-:Y:S04]  /*4f40*/  STS [R25+0x100], R104 ;  /* 0x0001006819007388 */ /* 0x020fe80000000800 */
[----:B---3--:R-:W-:Y:S04]  /*4f50*/  STS [R26+0x180], R107 ;  /* 0x0001806b1a007388 */ /* 0x008fe80000000800 */
        /* <DEDUP_REMOVED lines=14> */
[----:B------:R-:W5:Y:S04]  /*5040*/  LDS R103, [R39] ;  /* 0x0000000027677984 */ /* 0x000f680000000800 */
[----:B------:R-:W-:Y:S04]  /*5050*/  LDS R107, [R39+0x8] ;  /* 0x00000800276b7984 */ /* 0x000fe80000000800 */
[----:B------:R-:W5:Y:S04]  /*5060*/  LDS R108, [R39+0xc] ;  /* 0x00000c00276c7984 */ /* 0x000f680000000800 */
[----:B------:R-:W5:Y:S01]  /*5070*/  LDS R109, [R39+0x10] ;  /* 0x00001000276d7984 */ /* 0x000f620000000800 */
[----:B--2---:R2:W5:Y:S03]  /*5080*/  MUFU.RCP R114, R118 ;  /* 0x0000007600727308 */ /* 0x0045660000001000 */
[----:B------:R-:W5:Y:S01]  /*5090*/  LDS R113, [R39+0x18] ;  /* 0x0000180027717984 */ /* 0x000f620000000800 */
[----:B---3--:R-:W-:-:S03]  /*50a0*/  MOV R110, UR16 ;  /* 0x00000010006e7c02 */ /* 0x008fc60008000f00 */
[----:B------:R-:W-:Y:S01]  /*50b0*/  LDS R112, [R39+0x1c] ;  /* 0x00001c0027707984 */ /* 0x000fe20000000800 */
[----:B--2---:R-:W-:Y:S02]  /*50c0*/  FADD.FTZ R118, R123, 1 ;  /* 0x3f8000007b767421 */ /* 0x004fe40000010000 */
[----:B------:R2:W-:Y:S08]  /*50d0*/  MUFU.RCP R123, R2 ;  /* 0x00000002007b7308 */ /* 0x0005f00000001000 */
[----:B----4-:R3:W4:Y:S01]  /*50e0*/  MUFU.RCP R120, R3 ;  /* 0x0000000300787308 */ /* 0x0107220000001000 */
[----:B--2---:R-:W-:Y:S01]  /*50f0*/  FADD.FTZ R2, -R106, 1 ;  /* 0x3f8000006a027421 */ /* 0x004fe20000010100 */
[----:B0-----:R-:W-:Y:S01]  /*5100*/  FADD.FTZ R132, R129, 1 ;  /* 0x3f80000081847421 */ /* 0x001fe20000010000 */
[----:B-1----:R-:W-:Y:S01]  /*5110*/  FADD.FTZ R133, R131, 1 ;  /* 0x3f80000083857421 */ /* 0x002fe20000010000 */
[----:B-----5:R-:W-:Y:S01]  /*5120*/  FMUL.FTZ R115, R85, R104 ;  /* 0x0000006855737220 */ /* 0x020fe20000410000 */
[----:B------:R-:W-:Y:S01]  /*5130*/  FFMA.FTZ R116, R101, R2, 1 ;  /* 0x3f80000065747423 */ /* 0x000fe20000010002 */
[----:B------:R-:W-:Y:S01]  /*5140*/  FADD.FTZ R122, R126, 1 ;  /* 0x3f8000007e7a7421 */ /* 0x000fe20000010000 */
[----:B------:R-:W-:Y:S01]  /*5150*/  LDS R117, [R39+0x28] ;  /* 0x0000280027757984 */ /* 0x000fe20000000800 */
[----:B------:R-:W-:Y:S01]  /*5160*/  FMUL.FTZ R115, R106, R115 ;  /* 0x000000736a737220 */ /* 0x000fe20000410000 */
[----:B------:R-:W0:Y:S01]  /*5170*/  MUFU.RCP R118, R118 ;  /* 0x0000007600767308 */ /* 0x000e220000001000 */
[----:B---3--:R-:W-:Y:S01]  /*5180*/  FADD.FTZ R3, -R105, 1 ;  /* 0x3f80000069037421 */ /* 0x008fe20000010100 */
[----:B------:R-:W-:Y:S01]  /*5190*/  FMUL.FTZ R2, R86, R103 ;  /* 0x0000006756027220 */ /* 0x000fe20000410000 */
[----:B------:R-:W-:Y:S01]  /*51a0*/  FMUL.FTZ R130, R115, R116 ;  /* 0x0000007473827220 */ /* 0x000fe20000410000 */
[----:B------:R-:W-:Y:S01]  /*51b0*/  FADD.FTZ R115, -R121, 1 ;  /* 0x3f80000079737421 */ /* 0x000fe20000010100 */
[----:B------:R-:W-:Y:S01]  /*51c0*/  FFMA.FTZ R3, R102, R3, 1 ;  /* 0x3f80000066037423 */ /* 0x000fe20000010003 */
[----:B------:R-:W-:Y:S01]  /*51d0*/  FMUL.FTZ R2, R105, R2 ;  /* 0x0000000269027220 */ /* 0x000fe20000410000 */
[----:B------:R-:W-:Y:S01]  /*51e0*/  @!P1 IMAD R143, R110, -0x200, R143 ;  /* 0xfffffe006e8f9824 */ /* 0x000fe200078e028f */
[----:B------:R1:W-:Y:S01]  /*51f0*/  MUFU.RCP R125, R124 ;  /* 0x0000007c007d7308 */ /* 0x0003e20000001000 */
[----:B------:R-:W2:Y:S01]  /*5200*/  LDS R110, [R39+0x14] ;  /* 0x00001400276e7984 */ /* 0x000ea20000000800 */
[----:B------:R-:W-:Y:S01]  /*5210*/  FMUL.FTZ R2, R2, R3 ;  /* 0x0000000302027220 */ /* 0x000fe20000410000 */
[----:B------:R-:W-:Y:S01]  /*5220*/  FADD.FTZ R3, -R111, 1 ;  /* 0x3f8000006f037421 */ /* 0x000fe20000010100 */
[----:B------:R-:W-:Y:S01]  /*5230*/  FADD.FTZ R116, -R114, 1 ;  /* 0x3f80000072747421 */ /* 0x000fe20000010100 */
[----:B------:R-:W-:Y:S01]  /*5240*/  FFMA.FTZ R131, R98, R115, 1 ;  /* 0x3f80000062837423 */ /* 0x000fe20000010073 */
[----:B------:R-:W-:Y:S01]  /*5250*/  FMUL.FTZ R129, R83, R108 ;  /* 0x0000006c53817220 */ /* 0x000fe20000410000 */
[----:B------:R-:W3:Y:S01]  /*5260*/  LDS R115, [R39+0x24] ;  /* 0x0000240027737984 */ /* 0x000ee20000000800 */
[----:B-1----:R-:W-:Y:S01]  /*5270*/  FMUL.FTZ R124, R84, R107 ;  /* 0x0000006b547c7220 */ /* 0x002fe20000410000 */
[----:B------:R1:W-:Y:S01]  /*5280*/  MUFU.RCP R152, R128 ;  /* 0x0000008000987308 */ /* 0x0003e20000001000 */
[----:B------:R-:W-:Y:S01]  /*5290*/  FFMA.FTZ R3, R100, R3, 1 ;  /* 0x3f80000064037423 */ /* 0x000fe20000010003 */
[----:B------:R-:W-:Y:S01]  /*52a0*/  FFMA.FTZ R126, R99, R116, 1 ;  /* 0x3f800000637e7423 */ /* 0x000fe20000010074 */
[----:B------:R-:W-:Y:S01]  /*52b0*/  FMUL.FTZ R124, R111, R124 ;  /* 0x0000007c6f7c7220 */ /* 0x000fe20000410000 */
[----:B------:R-:W-:Y:S01]  /*52c0*/  FMUL.FTZ R129, R114, R129 ;  /* 0x0000008172817220 */ /* 0x000fe20000410000 */
[----:B------:R-:W5:Y:S01]  /*52d0*/  LDS R116, [R39+0x20] ;  /* 0x0000200027747984 */ /* 0x000f620000000800 */
[----:B-1----:R-:W-:-:S03]  /*52e0*/  FMUL.FTZ R128, R82, R109 ;  /* 0x0000006d52807220 */ /* 0x002fc60000410000 */
[----:B------:R-:W1:Y:S01]  /*52f0*/  LDS R119, [R39+0x2c] ;  /* 0x00002c0027777984 */ /* 0x000e620000000800 */
[----:B------:R0:W-:Y:S01]  /*5300*/  MUFU.RCP R137, R132 ;  /* 0x0000008400897308 */ /* 0x0001e20000001000 */
[----:B------:R-:W-:Y:S01]  /*5310*/  FMUL.FTZ R134, R129, R126 ;  /* 0x0000007e81867220 */ /* 0x000fe20000410000 */
[----:B------:R-:W-:Y:S01]  /*5320*/  FMUL.FTZ R128, R121, R128 ;  /* 0x0000008079807220 */ /* 0x000fe20000410000 */
[----:B----4-:R-:W-:Y:S01]  /*5330*/  FADD.FTZ R126, -R120, 1 ;  /* 0x3f800000787e7421 */ /* 0x010fe20000010100 */
[----:B------:R-:W-:Y:S01]  /*5340*/  FADD.FTZ R127, R127, 1 ;  /* 0x3f8000007f7f7421 */ /* 0x000fe20000010000 */
[----:B------:R-:W-:Y:S01]  /*5350*/  LDS R129, [R39+0x3c] ;  /* 0x00003c0027817984 */ /* 0x000fe20000000800 */
[----:B0-----:R-:W-:Y:S01]  /*5360*/  FMUL.FTZ R132, R124, R3 ;  /* 0x000000037c847220 */ /* 0x001fe20000410000 */
[----:B------:R-:W-:Y:S01]  /*5370*/  FADD.FTZ R124, -R118, 1 ;  /* 0x3f800000767c7421 */ /* 0x000fe20000010100 */
[----:B------:R-:W-:Y:S01]  /*5380*/  FMUL.FTZ R136, R128, R131 ;  /* 0x0000008380887220 */ /* 0x000fe20000410000 */
[----:B------:R-:W-:Y:S01]  /*5390*/  FFMA.FTZ R144, R95, R126, 1 ;  /* 0x3f8000005f907423 */ /* 0x000fe2000001007e */
[----:B------:R-:W0:Y:S01]  /*53a0*/  LDS R128, [R39+0x30] ;  /* 0x0000300027807984 */ /* 0x000e220000000800 */
[----:B------:R-:W-:-:S03]  /*53b0*/  FFMA.FTZ R140, R97, R124, 1 ;  /* 0x3f800000618c7423 */ /* 0x000fc6000001007c */
[----:B------:R-:W4:Y:S01]  /*53c0*/  LDS R126, [R39+0x34] ;  /* 0x00003400277e7984 */ /* 0x000f220000000800 */
[----:B------:R-:W2:Y:S03]  /*53d0*/  MUFU.RCP R127, R127 ;  /* 0x0000007f007f7308 */ /* 0x000ea60000001000 */
[----:B------:R-:W4:Y:S01]  /*53e0*/  LDS R124, [R39+0x38] ;  /* 0x00003800277c7984 */ /* 0x000f220000000800 */
[----:B------:R-:W-:-:S04]  /*53f0*/  FADD.FTZ R3, -R123, 1 ;  /* 0x3f8000007b037421 */ /* 0x000fc80000010100 */
[----:B------:R-:W3:Y:S01]  /*5400*/  MUFU.RCP R122, R122 ;  /* 0x0000007a007a7308 */ /* 0x000ee20000001000 */
[----:B------:R-:W-:Y:S01]  /*5410*/  FMUL.FTZ R142, R80, R113 ;  /* 0x00000071508e7220 */ /* 0x000fe20000410000 */
[----:B------:R-:W-:Y:S01]  /*5420*/  FADD.FTZ R135, R135, 1 ;  /* 0x3f80000087877421 */ /* 0x000fe20000010000 */
[----:B------:R-:W-:Y:S01]  /*5430*/  FADD.FTZ R141, R141, 1 ;  /* 0x3f8000008d8d7421 */ /* 0x000fe20000010000 */
[----:B------:R-:W-:Y:S01]  /*5440*/  FFMA.FTZ R131, R96, R3, 1 ;  /* 0x3f80000060837423 */ /* 0x000fe20000010003 */
[----:B------:R-:W-:-:S03]  /*5450*/  FMUL.FTZ R142, R123, R142 ;  /* 0x0000008e7b8e7220 */ /* 0x000fc60000410000 */
[----:B------:R5:W0:Y:S01]  /*5460*/  MUFU.RCP R158, R133 ;  /* 0x00000085009e7308 */ /* 0x000a220000001000 */
[----:B------:R-:W-:Y:S01]  /*5470*/  FMUL.FTZ R142, R142, R131 ;  /* 0x000000838e8e7220 */ /* 0x000fe20000410000 */
[----:B--2---:R-:W-:Y:S01]  /*5480*/  FADD.FTZ R131, -R127, 1 ;  /* 0x3f8000007f837421 */ /* 0x004fe20000010100 */
[----:B------:R-:W-:Y:S01]  /*5490*/  FMUL.FTZ R3, R81, R110 ;  /* 0x0000006e51037220 */ /* 0x000fe20000410000 */
[----:B------:R-:W-:Y:S01]  /*54a0*/  FADD.FTZ R150, -R152, 1 ;  /* 0x3f80000098967421 */ /* 0x000fe20000010100 */
[----:B------:R-:W-:Y:S01]  /*54b0*/  BAR.SYNC.DEFER_BLOCKING 0x0 ;  /* 0x0000000000007b1d */ /* 0x000fe20000010000 */
[----:B-----5:R-:W-:-:S05]  /*54c0*/  FMUL.FTZ R133, R73, R112 ;  /* 0x0000007049857220 */ /* 0x020fca0000410000 */
[----:B------:R1:W2:Y:S01]  /*54d0*/  MUFU.RCP R139, R135 ;  /* 0x00000087008b7308 */ /* 0x0002a20000001000 */
[----:B------:R-:W-:-:S07]  /*54e0*/  FMUL.FTZ R133, R120, R133 ;  /* 0x0000008578857220 */ /* 0x000fce0000410000 */
[----:B------:R-:W5:Y:S01]  /*54f0*/  MUFU.RCP R164, R141 ;  /* 0x0000008d00a47308 */ /* 0x000f620000001000 */
[----:B------:R-:W-:Y:S01]  /*5500*/  FMUL.FTZ R144, R133, R144 ;  /* 0x0000009085907220 */ /* 0x000fe20000410000 */
[----:B------:R-:W-:Y:S01]  /*5510*/  FFMA.FTZ R133, R92, R131, 1 ;  /* 0x3f8000005c857423 */ /* 0x000fe20000010083 */
[----:B------:R-:W-:Y:S01]  /*5520*/  FMUL.FTZ R3, R118, R3 ;  /* 0x0000000376037220 */ /* 0x000fe20000410000 */
[----:B---3--:R-:W-:Y:S01]  /*5530*/  FADD.FTZ R146, -R122, 1 ;  /* 0x3f8000007a927421 */ /* 0x008fe20000010100 */
[----:B------:R-:W-:Y:S01]  /*5540*/  FMUL.FTZ R131, R72, R115 ;  /* 0x0000007348837220 */ /* 0x000fe20000410000 */
[----:B------:R-:W-:Y:S01]  /*5550*/  FFMA.FTZ R154, R91, R150, 1 ;  /* 0x3f8000005b9a7423 */ /* 0x000fe20000010096 */
[----:B------:R-:W-:Y:S01]  /*5560*/  FMUL.FTZ R140, R3, R140 ;  /* 0x0000008c038c7220 */ /* 0x000fe20000410000 */
[----:B------:R-:W-:Y:S01]  /*5570*/  FFMA.FTZ R148, R93, R146, 1 ;  /* 0x3f8000005d947423 */ /* 0x000fe20000010092 */
[----:B------:R-:W-:Y:S01]  /*5580*/  FMUL.FTZ R150, R76, R117 ;  /* 0x000000754c967220 */ /* 0x000fe20000410000 */
[----:B------:R-:W-:Y:S01]  /*5590*/  FMUL.FTZ R131, R122, R131 ;  /* 0x000000837a837220 */ /* 0x000fe20000410000 */
[----:B------:R-:W-:Y:S01]  /*55a0*/  FADD.FTZ R3, -R125, 1 ;  /* 0x3f8000007d037421 */ /* 0x000fe20000010100 */
[----:B------:R-:W-:Y:S01]  /*55b0*/  FMUL.FTZ R146, R19, R116 ;  /* 0x0000007413927220 */ /* 0x000fe20000410000 */
[----:B-1----:R-:W-:Y:S01]  /*55c0*/  FMUL.FTZ R135, R74, R119 ;  /* 0x000000774a877220 */ /* 0x002fe20000410000 */
[----:B------:R-:W-:Y:S01]  /*55d0*/  FMUL.FTZ R150, R127, R150 ;  /* 0x000000967f967220 */ /* 0x000fe20000410000 */
[----:B------:R-:W-:Y:S01]  /*55e0*/  FMUL.FTZ R148, R131, R148 ;  /* 0x0000009483947220 */ /* 0x000fe20000410000 */
[----:B------:R-:W-:Y:S01]  /*55f0*/  FFMA.FTZ R3, R94, R3, 1 ;  /* 0x3f8000005e037423 */ /* 0x000fe20000010003 */
[----:B------:R-:W-:Y:S01]  /*5600*/  FMUL.FTZ R146, R125, R146 ;  /* 0x000000927d927220 */ /* 0x000fe20000410000 */
[----:B------:R-:W-:Y:S01]  /*5610*/  FMUL.FTZ R135, R152, R135 ;  /* 0x0000008798877220 */ /* 0x000fe20000410000 */
[----:B0-----:R-:W-:Y:S01]  /*5620*/  FADD.FTZ R156, -R158, 1 ;  /* 0x3f8000009e9c7421 */ /* 0x001fe20000010100 */
[----:B--2---:R-:W-:Y:S01]  /*5630*/  FADD.FTZ R131, -R139, 1 ;  /* 0x3f8000008b837421 */ /* 0x004fe20000010100 */
        /* <DEDUP_REMOVED lines=9> */
[----:B----4-:R-:W-:Y:S01]  /*56d0*/  FMUL.FTZ R131, R79, R126 ;  /* 0x0000007e4f837220 */ /* 0x010fe20000410000 */
        /* <DEDUP_REMOVED lines=131> */
[----:B------:R-:W-:Y:S01]  /*5f10*/  MOV R3, UR26 ;  /* 0x0000001a00037c02 */ /* 0x000fe20008000f00 */
[----:B------:R-:W-:Y:S01]  /*5f20*/  FMUL.FTZ R2, R115, R93 ;  /* 0x0000005d73027220 */ /* 0x000fe20000410000 */
[----:B------:R-:W-:Y:S01]  /*5f30*/  MOV R72, UR16 ;  /* 0x0000001000487c02 */ /* 0x000fe20008000f00 */
[----:B------:R-:W-:Y:S01]  /*5f40*/  FMUL.FTZ R102, R103, R102 ;  /* 0x0000006667667220 */ /* 0x000fe20000410000 */
[----:B------:R-:W-:Y:S01]  /*5f50*/  FMUL.FTZ R104, R104, R101 ;  /* 0x0000006568687220 */ /* 0x000fe20000410000 */
[----:B------:R-:W-:Y:S01]  /*5f60*/  FMUL.FTZ R100, R107, R100 ;  /* 0x000000646b647220 */ /* 0x000fe20000410000 */
[----:B------:R-:W-:Y:S01]  /*5f70*/  FMUL.FTZ R108, R108, R99 ;  /* 0x000000636c6c7220 */ /* 0x000fe20000410000 */
[----:B------:R-:W-:Y:S02]  /*5f80*/  @!P1 IMAD R3, R72, -0x200, R3 ;  /* 0xfffffe0048039824 */ /* 0x000fe400078e0203 */
        /* <DEDUP_REMOVED lines=12> */
[----:B------:R1:W-:Y:S04]  /*6050*/  STS [R39+0x24], R2 ;  /* 0x0000240227007388 */ /* 0x0003e80000000800 */
[----:B------:R-:W-:Y:S04]  /*6060*/  STS [R39], R102 ;  /* 0x0000006627007388 */ /* 0x000fe80000000800 */
[----:B------:R-:W-:Y:S01]  /*6070*/  STS [R39+0x4], R104 ;  /* 0x0000046827007388 */ /* 0x000fe20000000800 */
[----:B-1----:R-:W-:-:S03]  /*6080*/  @!P1 IADD3 R2, PT, PT, R3, 0x200, RZ ;  /* 0x0000020003029810 */ /* 0x002fc60007ffe0ff */
        /* <DEDUP_REMOVED lines=73> */
.L_x_12928:
[----:B0-----:R-:W-:Y:S01]  /*6520*/  FFMA.FTZ R3, R45, R140, R20 ;  /* 0x0000008c2d037223 */ /* 0x001fe20000010014 */
[----:B------:R-:W0:Y:S01]  /*6530*/  LDCU UR8, c[0x0][0x38c] ;  /* 0x00007180ff0877ac */ /* 0x000e220008000800 */
[----:B------:R-:W-:Y:S01]  /*6540*/  MOV R72, RZ ;  /* 0x000000ff00487202 */ /* 0x000fe20000000f00 */
[----:B------:R-:W-:Y:S01]  /*6550*/  FMUL.FTZ R104, R87, UR6 ;  /* 0x0000000657687c20 */ /* 0x000fe20008410000 */
[----:B------:R-:W-:Y:S01]  /*6560*/  FFMA.FTZ R0, R46, R91, R3 ;  /* 0x0000005b2e007223 */ /* 0x000fe20000010003 */
[----:B------:R-:W-:Y:S01]  /*6570*/  MOV R74, RZ ;  /* 0x000000ff004a7202 */ /* 0x000fe20000000f00 */
[----:B------:R-:W-:Y:S01]  /*6580*/  FMUL.FTZ R106, R85, UR6 ;  /* 0x00000006556a7c20 */ /* 0x000fe20008410000 */
[----:B------:R-:W-:Y:S01]  /*6590*/  MOV R76, RZ ;  /* 0x000000ff004c7202 */ /* 0x000fe20000000f00 */
        /* <DEDUP_REMOVED lines=11> */
[----:B0-----:R-:W-:Y:S01]  /*6650*/  UISETP.GE.AND UP0, UPT, UR8, 0x1, UPT ;  /* 0x000000010800788c */ /* 0x001fe2000bf06270 */
        /* <DEDUP_REMOVED lines=29> */
[----:B------:R-:W-:Y:S01]  /*6830*/  FADD.FTZ R75, R85, R85 ;  /* 0x00000055554b7221 */ /* 0x000fe20000010000 */
[----:B------:R-:W-:Y:S01]  /*6840*/  HFMA2 R72, -RZ, RZ, 0, 0 ;  /* 0x00000000ff487431 */ /* 0x000fe200000001ff */
        /* <DEDUP_REMOVED lines=19> */
[----:B------:R-:W-:Y:S01]  /*6980*/  P2R R113, PR, RZ, 0x2 ;  /* 0x00000002ff717803 */ /* 0x000fe20000000000 */
        /* <DEDUP_REMOVED lines=18> */
.L_x_13011:
[----:B--2---:R-:W-:Y:S01]  /*6ab0*/  LOP3.LUT R2, R160, 0x7c00, R73, 0xf8, !PT ;  /* 0x00007c00a0027812 */ /* 0x004fe200078ef849 */
[----:B0---4-:R-:W5:Y:S01]  /*6ac0*/  @!P0 LDC.64 R6, c[0x0][0x3e0] ;  /* 0x0000f800ff068b82 */ /* 0x011f620000000a00 */
[----:B------:R-:W-:Y:S02]  /*6ad0*/  @!P0 MOV R3, RZ ;  /* 0x000000ff00038202 */ /* 0x000fe40000000f00 */
[C---:B------:R-:W-:Y:S02]  /*6ae0*/  LOP3.LUT R12, R2.reuse, 0x20, RZ, 0xfc, !PT ;  /* 0x00000020020c7812 */ /* 0x040fe400078efcff */
[----:B------:R-:W-:Y:S02]  /*6af0*/  LOP3.LUT R14, R2, 0x40, RZ, 0xfc, !PT ;  /* 0x00000040020e7812 */ /* 0x000fe400078efcff */
[----:B------:R-:W-:Y:S02]  /*6b00*/  ISETP.GE.AND P1, PT, R12, UR34, PT ;  /* 0x000000220c007c0c */ /* 0x000fe4000bf26270 */
[----:B------:R-:W-:-:S02]  /*6b10*/  ISETP.GE.AND P2, PT, R14, UR34, PT ;  /* 0x000000220e007c0c */ /* 0x000fc4000bf46270 */
[C---:B------:R-:W-:Y:S02]  /*6b20*/  LOP3.LUT R4, R2.reuse, 0x60, RZ, 0xfc, !PT ;  /* 0x0000006002047812 */ /* 0x040fe400078efcff */
[----:B------:R-:W-:Y:S02]  /*6b30*/  LOP3.LUT R8, R2, 0x80, RZ, 0xfc, !PT ;  /* 0x0000008002087812 */ /* 0x000fe400078efcff */
[----:B------:R-:W-:Y:S02]  /*6b40*/  ISETP.GE.AND P3, PT, R4, UR34, PT ;  /* 0x0000002204007c0c */ /* 0x000fe4000bf66270 */
[----:B------:R-:W-:-:S03]  /*6b50*/  MOV R111, RZ ;  /* 0x000000ff006f7202 */ /* 0x000fc60000000f00 */
[----:B-1----:R-:W1:Y:S01]  /*6b60*/  @!P1 LDC.64 R16, c[0x0][0x3e0] ;  /* 0x0000f800ff109b82 */ /* 0x002e620000000a00 */
[----:B------:R-:W-:Y:S02]  /*6b70*/  @!P1 MOV R13, RZ ;  /* 0x000000ff000d9202 */ /* 0x000fe40000000f00 */
[----:B------:R-:W-:Y:S01]  /*6b80*/  @!P2 MOV R15, RZ ;  /* 0x000000ff000fa202 */ /* 0x000fe20000000f00 */
[----:B-----5:R-:W-:-:S04]  /*6b90*/  @!P0 IMAD.WIDE.U32 R10, R6, UR8, R2 ;  /* 0x00000008060a8c25 */ /* 0x020fc8000f8e0002 */
        /* <DEDUP_REMOVED lines=11> */
[----:B-----5:R-:W-:Y:S01]  /*6c50*/  @!P2 IMAD.WIDE.U32 R12, R18, UR8, R14 ;  /* 0x00000008120cac25 */ /* 0x020fe2000f8e000e */
[----:B------:R-:W-:Y:S01]  /*6c60*/  @!P3 MOV R5, RZ ;  /* 0x000000ff0005b202 */ /* 0x000fe20000000f00 */
[----:B------:R-:W1:Y:S02]  /*6c70*/  @!P4 LDC.64 R14, c[0x0][0x3e0] ;  /* 0x0000f800ff0ecb82 */ /* 0x000e640000000a00 */
[----:B------:R5:W4:Y:S01]  /*6c80*/  @!P1 LDG.E R111, desc[UR32][R16.64] ;  /* 0x00000020106f9981 */ /* 0x000b22000c1e1900 */
[----:B------:R-:W-:Y:S01]  /*6c90*/  ISETP.GE.AND P1, PT, R10, UR34, PT ;  /* 0x000000220a007c0c */ /* 0x000fe2000bf26270 */
[----:B------:R-:W-:Y:S01]  /*6ca0*/  @!P2 IMAD R3, R19, UR8, R13 ;  /* 0x000000081303ac24 */ /* 0x000fe2000f8e020d */
[----:B------:R-:W-:Y:S02]  /*6cb0*/  @!P2 LEA R18, P5, R12, UR23, 0x2 ;  /* 0x000000170c12ac11 */ /* 0x000fe4000f8a10ff */
[----:B------:R-:W-:-:S02]  /*6cc0*/  MOV R150, RZ ;  /* 0x000000ff00967202 */ /* 0x000fc40000000f00 */
[----:B------:R-:W-:Y:S01]  /*6cd0*/  @!P2 LEA.HI.X R19, R12, UR24, R3, 0x2, P5 ;  /* 0x000000180c13ac11 */ /* 0x000fe2000a8f1403 */
[----:B--2---:R-:W-:Y:S01]  /*6ce0*/  @!P3 IMAD.WIDE.U32 R12, R136, UR8, R4 ;  /* 0x00000008880cbc25 */ /* 0x004fe2000f8e0004 */
[----:B------:R-:W-:-:S03]  /*6cf0*/  LOP3.LUT R4, R2, 0xc0, RZ, 0xfc, !PT ;  /* 0x000000c002047812 */ /* 0x000fc600078efcff */
[----:B------:R2:W4:Y:S01]  /*6d00*/  @!P2 LDG.E R150, desc[UR32][R18.64] ;  /* 0x000000201296a981 */ /* 0x000522000c1e1900 */
[----:B------:R-:W-:Y:S01]  /*6d10*/  ISETP.GE.AND P2, PT, R4, UR34, PT ;  /* 0x0000002204007c0c */ /* 0x000fe2000bf46270 */
[----:B-----5:R-:W5:Y:S01]  /*6d20*/  @!P1 LDC.64 R16, c[0x0][0x3e0] ;  /* 0x0000f800ff109b82 */ /* 0x020f620000000a00 */
[----:B------:R-:W-:Y:S01]  /*6d30*/  @!P3 IMAD R3, R137, UR8, R13 ;  /* 0x000000088903bc24 */ /* 0x000fe2000f8e020d */
[C---:B------:R-:W-:Y:S02]  /*6d40*/  @!P3 LEA R136, P5, R12.reuse, UR23, 0x2 ;  /* 0x000000170c88bc11 */ /* 0x040fe4000f8a10ff */
[----:B------:R-:W-:Y:S02]  /*6d50*/  @!P4 MOV R9, RZ ;  /* 0x000000ff0009c202 */ /* 0x000fe40000000f00 */
[----:B------:R-:W-:Y:S02]  /*6d60*/  @!P3 LEA.HI.X R137, R12, UR24, R3, 0x2, P5 ;  /* 0x000000180c89bc11 */ /* 0x000fe4000a8f1403 */
[----:B------:R-:W-:Y:S01]  /*6d70*/  MOV R105, RZ ;  /* 0x000000ff00697202 */ /* 0x000fe20000000f00 */
[----:B-1----:R-:W-:Y:S01]  /*6d80*/  @!P4 IMAD.WIDE.U32 R140, R14, UR8, R8 ;  /* 0x000000080e8ccc25 */ /* 0x002fe2000f8e0008 */
[----:B------:R-:W-:-:S02]  /*6d90*/  LOP3.LUT R8, R2, 0xe0, RZ, 0xfc, !PT ;  /* 0x000000e002087812 */ /* 0x000fc400078efcff */
[----:B------:R-:W1:Y:S01]  /*6da0*/  @!P2 LDC.64 R12, c[0x0][0x3e0] ;  /* 0x0000f800ff0cab82 */ /* 0x000e620000000a00 */
[----:B------:R-:W-:Y:S01]  /*6db0*/  @!P4 IMAD R15, R15, UR8, R141 ;  /* 0x000000080f0fcc24 */ /* 0x000fe2000f8e028d */
[----:B---3--:R3:W4:Y:S01]  /*6dc0*/  @!P3 LDG.E R105, desc[UR32][R136.64] ;  /* 0x000000208869b981 */ /* 0x008722000c1e1900 */
[----:B------:R-:W-:Y:S02]  /*6dd0*/  ISETP.GE.AND P3, PT, R8, UR34, PT ;  /* 0x0000002208007c0c */ /* 0x000fe4000bf66270 */
[C---:B--2---:R-:W-:Y:S02]  /*6de0*/  @!P4 LEA R18, P5, R140.reuse, UR23, 0x2 ;  /* 0x000000178c12cc11 */ /* 0x044fe4000f8a10ff */
[----:B------:R-:W-:Y:S02]  /*6df0*/  @!P1 MOV R11, RZ ;  /* 0x000000ff000b9202 */ /* 0x000fe40000000f00 */
[----:B------:R-:W-:Y:S02]  /*6e00*/  MOV R154, RZ ;  /* 0x000000ff009a7202 */ /* 0x000fe40000000f00 */
[----:B------:R-:W-:Y:S01]  /*6e10*/  @!P4 LEA.HI.X R19, R140, UR24, R15, 0x2, P5 ;  /* 0x000000188c13cc11 */ /* 0x000fe2000a8f140f */
[----:B-----5:R-:W-:Y:S01]  /*6e20*/  @!P1 IMAD.WIDE.U32 R140, R16, UR8, R10 ;  /* 0x00000008108c9c25 */ /* 0x020fe2000f8e000a */
[----:B------:R-:W-:-:S03]  /*6e30*/  LOP3.LUT R10, R2, 0x100, RZ, 0xfc, !PT ;  /* 0x00000100020a7812 */ /* 0x000fc600078efcff */
[----:B------:R2:W5:Y:S01]  /*6e40*/  @!P4 LDG.E R154, desc[UR32][R18.64] ;  /* 0x00000020129ac981 */ /* 0x000562000c1e1900 */
[----:B------:R-:W-:Y:S01]  /*6e50*/  ISETP.GE.AND P4, PT, R10, UR34, PT ;  /* 0x000000220a007c0c */ /* 0x000fe2000bf86270 */
[----:B------:R-:W-:Y:S01]  /*6e60*/  @!P1 IMAD R17, R17, UR8, R141 ;  /* 0x0000000811119c24 */ /* 0x000fe2000f8e028d */
[----:B------:R-:W0:Y:S01]  /*6e70*/  @!P3 LDC.64 R14, c[0x0][0x3e0] ;  /* 0x0000f800ff0ebb82 */ /* 0x000e220000000a00 */
[C---:B---3--:R-:W-:Y:S02]  /*6e80*/  @!P1 LEA R136, P5, R140.reuse, UR23, 0x2 ;  /* 0x000000178c889c11 */ /* 0x048fe4000f8a10ff */
[----:B------:R-:W-:Y:S02]  /*6e90*/  @!P2 MOV R5, RZ ;  /* 0x000000ff0005a202 */ /* 0x000fe40000000f00 */
[----:B------:R-:W-:Y:S02]  /*6ea0*/  MOV R119, RZ ;  /* 0x000000ff00777202 */ /* 0x000fe40000000f00 */
[----:B------:R-:W-:Y:S01]  /*6eb0*/  @!P1 LEA.HI.X R137, R140, UR24, R17, 0x2, P5 ;  /* 0x000000188c899c11 */ /* 0x000fe2000a8f1411 */
[----:B-1----:R-:W-:Y:S01]  /*6ec0*/  @!P2 IMAD.WIDE.U32 R140, R12, UR8, R4 ;  /* 0x000000080c8cac25 */ /* 0x002fe2000f8e0004 */
[----:B------:R-:W-:-:S02]  /*6ed0*/  LOP3.LUT R4, R2, 0x120, RZ, 0xfc, !PT ;  /* 0x0000012002047812 */ /* 0x000fc400078efcff */
[----:B------:R-:W1:Y:S01]  /*6ee0*/  @!P4 LDC.64 R16, c[0x0][0x3e0] ;  /* 0x0000f800ff10cb82 */ /* 0x000e620000000a00 */
[----:B------:R1:W3:Y:S01]  /*6ef0*/  @!P1 LDG.E R119, desc[UR32][R136.64] ;  /* 0x0000002088779981 */ /* 0x0002e2000c1e1900 */
[----:B------:R-:W-:Y:S01]  /*6f00*/  ISETP.GE.AND P1, PT, R4, UR34, PT ;  /* 0x0000002204007c0c */ /* 0x000fe2000bf26270 */
[----:B------:R-:W-:Y:S01]  /*6f10*/  @!P2 IMAD R13, R13, UR8, R141 ;  /* 0x000000080d0dac24 */ /* 0x000fe2000f8e028d */
[C---:B------:R-:W-:Y:S02]  /*6f20*/  @!P2 LEA R142, P5, R140.reuse, UR23, 0x2 ;  /* 0x000000178c8eac11 */ /* 0x040fe4000f8a10ff */
[----:B------:R-:W-:Y:S02]  /*6f30*/  MOV R156, RZ ;  /* 0x000000ff009c7202 */ /* 0x000fe40000000f00 */
[----:B------:R-:W-:Y:S02]  /*6f40*/  @!P2 LEA.HI.X R143, R140, UR24, R13, 0x2, P5 ;  /* 0x000000188c8fac11 */ /* 0x000fe4000a8f140d */
[----:B------:R-:W-:-:S02]  /*6f50*/  @!P3 MOV R9, RZ ;  /* 0x000000ff0009b202 */ /* 0x000fc40000000f00 */
[----:B------:R-:W-:Y:S01]  /*6f60*/  LOP3.LUT R12, R2, 0x140, RZ, 0xfc, !PT ;  /* 0x00000140020c7812 */ /* 0x000fe200078efcff */
[----:B------:R-:W3:Y:S02]  /*6f70*/  @!P2 LDG.E R156, desc[UR32][R142.64] ;  /* 0x000000208e9ca981 */ /* 0x000ee4000c1e1900 */
[----:B--2---:R-:W2:Y:S01]  /*6f80*/  @!P1 LDC.64 R18, c[0x0][0x3e0] ;  /* 0x0000f800ff129b82 */ /* 0x004ea20000000a00 */
[----:B------:R-:W-:Y:S01]  /*6f90*/  ISETP.GE.AND P2, PT, R12, UR34, PT ;  /* 0x000000220c007c0c */ /* 0x000fe2000bf46270 */
[----:B0-----:R-:W-:Y:S01]  /*6fa0*/  @!P3 IMAD.WIDE.U32 R8, R14, UR8, R8 ;  /* 0x000000080e08bc25 */ /* 0x001fe2000f8e0008 */
[----:B------:R-:W-:-:S03]  /*6fb0*/  @!P4 MOV R11, RZ ;  /* 0x000000ff000bc202 */ /* 0x000fc60000000f00 */
[----:B------:R-:W-:Y:S01]  /*6fc0*/  @!P3 IMAD R15, R15, UR8, R9 ;  /* 0x000000080f0fbc24 */ /* 0x000fe2000f8e0209 */
[C---:B------:R-:W-:Y:S02]  /*6fd0*/  @!P3 LEA R14, P5, R8.reuse, UR23, 0x2 ;  /* 0x00000017080ebc11 */ /* 0x040fe4000f8a10ff */
[----:B------:R-:W-:Y:S02]  /*6fe0*/  MOV R109, RZ ;  /* 0x000000ff006d7202 */ /* 0x000fe40000000f00 */
[----:B------:R-:W-:Y:S01]  /*6ff0*/  @!P3 LEA.HI.X R15, R8, UR24, R15, 0x2, P5 ;  /* 0x00000018080fbc11 */ /* 0x000fe2000a8f140f */
[----:B-1----:R-:W-:Y:S01]  /*7000*/  @!P4 IMAD.WIDE.U32 R136, R16, UR8, R10 ;  /* 0x000000081088cc25 */ /* 0x002fe2000f8e000a */
[----:B------:R-:W-:Y:S01]  /*7010*/  LOP3.LUT R8, R2, 0x160, RZ, 0xfc, !PT ;  /* 0x0000016002087812 */ /* 0x000fe200078efcff */
[----:B------:R-:W0:Y:S02]  /*7020*/  @!P2 LDC.64 R10, c[0x0][0x3e0] ;  /* 0x0000f800ff0aab82 */ /* 0x000e240000000a00 */
[----:B------:R1:W3:Y:S01]  /*7030*/  @!P3 LDG.E R109, desc[UR32][R14.64] ;  /* 0x000000200e6db981 */ /* 0x0002e2000c1e1900 */
[----:B------:R-:W-:Y:S01]  /*7040*/  ISETP.GE.AND P3, PT, R8, UR34, PT ;  /* 0x0000002208007c0c */ /* 0x000fe2000bf66270 */
[----:B------:R-:W-:Y:S01]  /*7050*/  @!P4 IMAD R17, R17, UR8, R137 ;  /* 0x000000081111cc24 */ /* 0x000fe2000f8e0289 */
[----:B------:R-:W-:-:S02]  /*7060*/  @!P4 LEA R16, P5, R136, UR23, 0x2 ;  /* 0x000000178810cc11 */ /* 0x000fc4000f8a10ff */
[----:B------:R-:W-:Y:S02]  /*7070*/  @!P1 MOV R5, RZ ;  /* 0x000000ff00059202 */ /* 0x000fe40000000f00 */
[----:B------:R-:W-:Y:S02]  /*7080*/  MOV R152, RZ ;  /* 0x000000ff00987202 */ /* 0x000fe40000000f00 */
[----:B------:R-:W-:Y:S01]  /*7090*/  @!P4 LEA.HI.X R17, R136, UR24, R17, 0x2, P5 ;  /* 0x000000188811cc11 */ /* 0x000fe2000a8f1411 */
[----:B--2---:R-:W-:Y:S01]  /*70a0*/  @!P1 IMAD.WIDE.U32 R4, R18, UR8, R4 ;  /* 0x0000000812049c25 */ /* 0x004fe2000f8e0004 */
[----:B------:R-:W-:-:S03]  /*70b0*/  LOP3.LUT R18, R2, 0x180, RZ, 0xfc, !PT ;  /* 0x0000018002127812 */ /* 0x000fc600078efcff */
[----:B------:R2:W3:Y:S01]  /*70c0*/  @!P4 LDG.E R152, desc[UR32][R16.64] ;  /* 0x000000201098c981 */ /* 0x0004e2000c1e1900 */
[----:B-1----:R-:W1:Y:S01]  /*70d0*/  @!P3 LDC.64 R14, c[0x0][0x3e0] ;  /* 0x0000f800ff0ebb82 */ /* 0x002e620000000a00 */
[----:B------:R-:W-:Y:S01]  /*70e0*/  ISETP.GE.AND P4, PT, R18, UR34, PT ;  /* 0x0000002212007c0c */ /* 0x000fe2000bf86270 */
[----:B------:R-:W-:Y:S01]  /*70f0*/  @!P1 IMAD R19, R19, UR8, R5 ;  /* 0x0000000813139c24 */ /* 0x000fe2000f8e0205 */
[C---:B------:R-:W-:Y:S02]  /*7100*/  @!P1 LEA R136, P5, R4.reuse, UR23, 0x2 ;  /* 0x0000001704889c11 */ /* 0x040fe4000f8a10ff */
[----:B------:R-:W-:Y:S02]  /*7110*/  @!P2 MOV R13, RZ ;  /* 0x000000ff000da202 */ /* 0x000fe40000000f00 */
[----:B------:R-:W-:Y:S02]  /*7120*/  MOV R107, RZ ;  /* 0x000000ff006b7202 */ /* 0x000fe40000000f00 */
[----:B------:R-:W-:Y:S01]  /*7130*/  @!P1 LEA.HI.X R137, R4, UR24, R19, 0x2, P5 ;  /* 0x0000001804899c11 */ /* 0x000fe2000a8f1413 */
[----:B0-----:R-:W-:Y:S01]  /*7140*/  @!P2 IMAD.WIDE.U32 R12, R10, UR8, R12 ;  /* 0x000000080a0cac25 */ /* 0x001fe2000f8e000c */
[----:B------:R-:W-:-:S03]  /*7150*/  LOP3.LUT R10, R2, 0x1a0, RZ, 0xfc, !PT ;  /* 0x000001a0020a7812 */ /* 0x000fc600078efcff */
[----:B------:R-:W3:Y:S01]  /*7160*/  @!P1 LDG.E R107, desc[UR32][R136.64] ;  /* 0x00000020886b9981 */ /* 0x000ee2000c1e1900 */
[----:B------:R-:W0:Y:S01]  /*7170*/  @!P4 LDC.64 R4, c[0x0][0x3e0] ;  /* 0x0000f800ff04cb82 */ /* 0x000e220000000a00 */
[----:B------:R-:W-:Y:S01]  /*7180*/  ISETP.GE.AND P1, PT, R10, UR34, PT ;  /* 0x000000220a007c0c */ /* 0x000fe2000bf26270 */
[----:B------:R-:W-:Y:S01]  /*7190*/  @!P2 IMAD R11, R11, UR8, R13 ;  /* 0x000000080b0bac24 */ /* 0x000fe2000f8e020d */
[C---:B--2---:R-:W-:Y:S02]  /*71a0*/  @!P2 LEA R16, P5, R12.reuse, UR23, 0x2 ;  /* 0x000000170c10ac11 */ /* 0x044fe4000f8a10ff */
[----:B------:R-:W-:Y:S02]  /*71b0*/  @!P3 MOV R9, RZ ;  /* 0x000000ff0009b202 */ /* 0x000fe40000000f00 */
[----:B------:R-:W-:Y:S02]  /*71c0*/  MOV R148, RZ ;  /* 0x000000ff00947202 */ /* 0x000fe40000000f00 */
[----:B------:R-:W-:Y:S01]  /*71d0*/  @!P2 LEA.HI.X R17, R12, UR24, R11, 0x2, P5 ;  /* 0x000000180c11ac11 */ /* 0x000fe2000a8f140b */
[----:B-1----:R-:W-:Y:S01]  /*71e0*/  @!P3 IMAD.WIDE.U32 R8, R14, UR8, R8 ;  /* 0x000000080e08bc25 */ /* 0x002fe2000f8e0008 */
[----:B------:R-:W-:-:S03]  /*71f0*/  LOP3.LUT R14, R2, 0x1c0, RZ, 0xfc, !PT ;  /* 0x000001c0020e7812 */ /* 0x000fc600078efcff */
[----:B------:R-:W1:Y:S01]  /*7200*/  @!P1 LDC.64 R12, c[0x0][0x3e0] ;  /* 0x0000f800ff0c9b82 */ /* 0x000e620000000a00 */
[----:B------:R2:W3:Y:S01]  /*7210*/  @!P2 LDG.E R148, desc[UR32][R16.64] ;  /* 0x000000201094a981 */ /* 0x0004e2000c1e1900 */
        /* <DEDUP_REMOVED lines=10> */
[----:B------:R-:W-:Y:S02]  /*72c0*/  ISETP.GE.AND P3, PT, R4, UR34, PT ;  /* 0x0000002204007c0c */ /* 0x000fe4000bf66270 */
[----:B------:R-:W-:Y:S01]  /*72d0*/  @!P1 MOV R11, RZ ;  /* 0x000000ff000b9202 */ /* 0x000fe20000000f00 */
[----:B------:R-:W-:Y:S01]  /*72e0*/  @!P4 IMAD R5, R5, UR8, R19 ;  /* 0x000000080505cc24 */ /* 0x000fe2000f8e0213 */
[----:B--2---:R-:W-:Y:S02]  /*72f0*/  @!P4 LEA R16, P5, R18, UR23, 0x2 ;  /* 0x000000171210cc11 */ /* 0x004fe4000f8a10ff */
[----:B------:R-:W-:Y:S01]  /*7300*/  CS2R R146, SRZ ;  /* 0x0000000000927805 */ /* 0x000fe2000001ff00 */
[----:B-1----:R-:W-:Y:S01]  /*7310*/  @!P1 IMAD.WIDE.U32 R10, R12, UR8, R10 ;  /* 0x000000080c0a9c25 */ /* 0x002fe2000f8e000a */
[----:B------:R-:W-:-:S02]  /*7320*/  @!P4 LEA.HI.X R17, R18, UR24, R5, 0x2, P5 ;  /* 0x000000181211cc11 */ /* 0x000fc4000a8f1405 */
[----:B------:R-:W-:Y:S01]  /*7330*/  LOP3.LUT R136, R2, 0x200, RZ, 0xfc, !PT ;  /* 0x0000020002887812 */ /* 0x000fe200078efcff */
[----:B------:R-:W-:Y:S02]  /*7340*/  @!P1 IMAD R3, R13, UR8, R11 ;  /* 0x000000080d039c24 */ /* 0x000fe4000f8e020b */
[----:B------:R-:W1:Y:S01]  /*7350*/  @!P3 LDC.64 R12, c[0x0][0x3e0] ;  /* 0x0000f800ff0cbb82 */ /* 0x000e620000000a00 */
[----:B------:R2:W3:Y:S01]  /*7360*/  @!P4 LDG.E R146, desc[UR32][R16.64] ;  /* 0x000000201092c981 */ /* 0x0004e2000c1e1900 */
[----:B------:R-:W-:Y:S02]  /*7370*/  ISETP.GE.AND P4, PT, R136, UR34, PT ;  /* 0x0000002288007c0c */ /* 0x000fe4000bf86270 */
[----:B------:R-:W-:Y:S02]  /*7380*/  @!P1 LEA R18, P5, R10, UR23, 0x2 ;  /* 0x000000170a129c11 */ /* 0x000fe4000f8a10ff */
[----:B------:R-:W-:Y:S02]  /*7390*/  @!P2 MOV R15, RZ ;  /* 0x000000ff000fa202 */ /* 0x000fe40000000f00 */
[----:B------:R-:W-:-:S02]  /*73a0*/  MOV R115, RZ ;  /* 0x000000ff00737202 */ /* 0x000fc40000000f00 */
[----:B------:R-:W-:Y:S01]  /*73b0*/  @!P1 LEA.HI.X R19, R10, UR24, R3, 0x2, P5 ;  /* 0x000000180a139c11 */ /* 0x000fe2000a8f1403 */
[----:B0-----:R-:W-:Y:S01]  /*73c0*/  @!P2 IMAD.WIDE.U32 R14, R8, UR8, R14 ;  /* 0x00000008080eac25 */ /* 0x001fe2000f8e000e */
[----:B------:R-:W-:-:S03]  /*73d0*/  LOP3.LUT R10, R2, 0x220, RZ, 0xfc, !PT ;  /* 0x00000220020a7812 */ /* 0x000fc600078efcff */
[----:B------:R0:W3:Y:S01]  /*73e0*/  @!P1 LDG.E R115, desc[UR32][R18.64] ;  /* 0x0000002012739981 */ /* 0x0000e2000c1e1900 */
[----:B------:R-:W-:Y:S01]  /*73f0*/  @!P2 IMAD R3, R9, UR8, R15 ;  /* 0x000000080903ac24 */ /* 0x000fe2000f8e020f */
[----:B------:R-:W-:Y:S01]  /*7400*/  ISETP.GE.AND P1, PT, R10, UR34, PT ;  /* 0x000000220a007c0c */ /* 0x000fe2000bf26270 */
[----:B------:R-:W4:Y:S01]  /*7410*/  @!P4 LDC.64 R8, c[0x0][0x3e0] ;  /* 0x0000f800ff08cb82 */ /* 0x000f220000000a00 */
[C---:B--2---:R-:W-:Y:S02]  /*7420*/  @!P2 LEA R16, P5, R14.reuse, UR23, 0x2 ;  /* 0x000000170e10ac11 */ /* 0x044fe4000f8a10ff */
[----:B------:R-:W-:Y:S02]  /*7430*/  @!P3 MOV R5, RZ ;  /* 0x000000ff0005b202 */ /* 0x000fe40000000f00 */
[----:B------:R-:W-:Y:S02]  /*7440*/  MOV R158, RZ ;  /* 0x000000ff009e7202 */ /* 0x000fe40000000f00 */
[----:B------:R-:W-:Y:S01]  /*7450*/  @!P2 LEA.HI.X R17, R14, UR24, R3, 0x2, P5 ;  /* 0x000000180e11ac11 */ /* 0x000fe2000a8f1403 */
[----:B-1----:R-:W-:Y:S01]  /*7460*/  @!P3 IMAD.WIDE.U32 R4, R12, UR8, R4 ;  /* 0x000000080c04bc25 */ /* 0x002fe2000f8e0004 */
[----:B------:R-:W-:-:S03]  /*7470*/  LOP3.LUT R12, R2, 0x240, RZ, 0xfc, !PT ;  /* 0x00000240020c7812 */ /* 0x000fc600078efcff */
[----:B------:R1:W2:Y:S01]  /*7480*/  @!P2 LDG.E R158, desc[UR32][R16.64] ;  /* 0x00000020109ea981 */ /* 0x0002a2000c1e1900 */
[----:B------:R-:W5:Y:S01]  /*7490*/  @!P1 LDC.64 R14, c[0x0][0x3e0] ;  /* 0x0000f800ff0e9b82 */ /* 0x000f620000000a00 */
[----:B------:R-:W-:Y:S01]  /*74a0*/  ISETP.GE.AND P2, PT, R12, UR34, PT ;  /* 0x000000220c007c0c */ /* 0x000fe2000bf46270 */
[----:B------:R-:W-:Y:S01]  /*74b0*/  @!P3 IMAD R13, R13, UR8, R5 ;  /* 0x000000080d0dbc24 */ /* 0x000fe2000f8e0205 */
[C---:B0-----:R-:W-:Y:S02]  /*74c0*/  @!P3 LEA R18, P5, R4.reuse, UR23, 0x2 ;  /* 0x000000170412bc11 */ /* 0x041fe4000f8a10ff */
[----:B------:R-:W-:Y:S02]  /*74d0*/  @!P4 MOV R137, RZ ;  /* 0x000000ff0089c202 */ /* 0x000fe40000000f00 */
[----:B------:R-:W-:Y:S02]  /*74e0*/  MOV R121, RZ ;  /* 0x000000ff00797202 */ /* 0x000fe40000000f00 */
[----:B------:R-:W-:Y:S01]  /*74f0*/  @!P3 LEA.HI.X R19, R4, UR24, R13, 0x2, P5 ;  /* 0x000000180413bc11 */ /* 0x000fe2000a8f140d */
[----:B----4-:R-:W-:Y:S01]  /*7500*/  @!P4 IMAD.WIDE.U32 R136, R8, UR8, R136 ;  /* 0x000000080888cc25 */ /* 0x010fe2000f8e0088 */
[----:B------:R-:W-:-:S03]  /*7510*/  LOP3.LUT R8, R2, 0x260, RZ, 0xfc, !PT ;  /* 0x0000026002087812 */ /* 0x000fc600078efcff */
[----:B-1----:R-:W0:Y:S01]  /*7520*/  @!P2 LDC.64 R16, c[0x0][0x3e0] ;  /* 0x0000f800ff10ab82 */ /* 0x002e220000000a00 */
[----:B------:R1:W4:Y:S01]  /*7530*/  @!P3 LDG.E R121, desc[UR32][R18.64] ;  /* 0x000000201279b981 */ /* 0x000322000c1e1900 */
[----:B------:R-:W-:Y:S01]  /*7540*/  ISETP.GE.AND P3, PT, R8, UR34, PT ;  /* 0x0000002208007c0c */ /* 0x000fe2000bf66270 */
[----:B------:R-:W-:Y:S01]  /*7550*/  @!P4 IMAD R9, R9, UR8, R137 ;  /* 0x000000080909cc24 */ /* 0x000fe2000f8e0289 */
[C---:B------:R-:W-:Y:S02]  /*7560*/  @!P4 LEA R140, P5, R136.reuse, UR23, 0x2 ;  /* 0x00000017888ccc11 */ /* 0x040fe4000f8a10ff */
[----:B------:R-:W-:Y:S02]  /*7570*/  @!P1 MOV R11, RZ ;  /* 0x000000ff000b9202 */ /* 0x000fe40000000f00 */
[----:B------:R-:W-:Y:S02]  /*7580*/  MOV R123, RZ ;  /* 0x000000ff007b7202 */ /* 0x000fe40000000f00 */
[----:B------:R-:W-:Y:S01]  /*7590*/  @!P4 LEA.HI.X R141, R136, UR24, R9, 0x2, P5 ;  /* 0x00000018888dcc11 */ /* 0x000fe2000a8f1409 */
[----:B-----5:R-:W-:Y:S01]  /*75a0*/  @!P1 IMAD.WIDE.U32 R136, R14, UR8, R10 ;  /* 0x000000080e889c25 */ /* 0x020fe2000f8e000a */
[----:B------:R-:W-:-:S03]  /*75b0*/  LOP3.LUT R10, R2, 0x280, RZ, 0xfc, !PT ;  /* 0x00000280020a7812 */ /* 0x000fc600078efcff */
[----:B------:R5:W4:Y:S01]  /*75c0*/  @!P4 LDG.E R123, desc[UR32][R140.64] ;  /* 0x000000208c7bc981 */ /* 0x000b22000c1e1900 */
[----:B-1----:R-:W5:Y:S01]  /*75d0*/  @!P3 LDC.64 R18, c[0x0][0x3e0] ;  /* 0x0000f800ff12bb82 */ /* 0x002f620000000a00 */
        /* <DEDUP_REMOVED lines=17> */
[----:B-----5:R-:W-:Y:S01]  /*76f0*/  @!P3 IMAD.WIDE.U32 R140, R18, UR8, R8 ;  /* 0x00000008128cbc25 */ /* 0x020fe2000f8e0008 */
        /* <DEDUP_REMOVED lines=9> */
[----:B------:R-:W5:Y:S01]  /*7790*/  @!P1 LDC.64 R18, c[0x0][0x3e0] ;  /* 0x0000f800ff129b82 */ /* 0x000f620000000a00 */
[----:B------:R-:W-:Y:S01]  /*77a0*/  MOV R129, RZ ;  /* 0x000000ff00817202 */ /* 0x000fe20000000f00 */
[----:B-1----:R-:W-:-:S04]  /*77b0*/  @!P4 IMAD.WIDE.U32 R10, R16, UR8, R10 ;  /* 0x00000008100acc25 */ /* 0x002fc8000f8e000a */
[----:B------:R-:W-:Y:S01]  /*77c0*/  @!P4 IMAD R17, R17, UR8, R11 ;  /* 0x000000081111cc24 */ /* 0x000fe2000f8e020b */
[----:B------:R1:W4:Y:S01]  /*77d0*/  @!P3 LDG.E R129, desc[UR32][R142.64] ;  /* 0x000000208e81b981 */ /* 0x000322000c1e1900 */
[----:B------:R-:W-:-:S04]  /*77e0*/  @!P4 LEA R140, P3, R10, UR23, 0x2 ;  /* 0x000000170a8ccc11 */ /* 0x000fc8000f8610ff */
[----:B------:R-:W-:Y:S02]  /*77f0*/  @!P4 LEA.HI.X R141, R10, UR24, R17, 0x2, P3 ;  /* 0x000000180a8dcc11 */ /* 0x000fe400098f1411 */
[----:B------:R-:W1:Y:S01]  /*7800*/  @!P2 LDC.64 R16, c[0x0][0x3e0] ;  /* 0x0000f800ff10ab82 */ /* 0x000e620000000a00 */
        /* <DEDUP_REMOVED lines=8> */
[----:B-----5:R-:W-:Y:S01]  /*7890*/  @!P1 IMAD.WIDE.U32 R14, R18, UR8, R14 ;  /* 0x00000008120e9c25 */ /* 0x020fe2000f8e000e */
[----:B------:R-:W-:-:S02]  /*78a0*/  CS2R R144, SRZ ;  /* 0x0000000000907805 */ /* 0x000fc4000001ff00 */
[----:B------:R-:W-:Y:S02]  /*78b0*/  ISETP.GE.AND P3, PT, R10, UR34, PT ;  /* 0x000000220a007c0c */ /* 0x000fe4000bf66270 */
[----:B------:R-:W-:Y:S01]  /*78c0*/  @!P5 LEA.HI.X R137, R12, UR24, R137, 0x2, P4 ;  /* 0x000000180c89dc11 */ /* 0x000fe2000a0f1489 */
[----:B------:R-:W-:Y:S01]  /*78d0*/  @!P1 IMAD R19, R19, UR8, R15 ;  /* 0x0000000813139c24 */ /* 0x000fe2000f8e020f */
[----:B-1----:R-:W-:Y:S01]  /*78e0*/  @!P1 LEA R142, P4, R14, UR23, 0x2 ;  /* 0x000000170e8e9c11 */ /* 0x002fe2000f8810ff */
[----:B------:R0:W5:Y:S01]  /*78f0*/  @!P0 LDG.E R144, desc[UR32][R6.64] ;  /* 0x0000002006908981 */ /* 0x000162000c1e1900 */
[----:B------:R-:W-:Y:S02]  /*7900*/  @!P2 MOV R9, RZ ;  /* 0x000000ff0009a202 */ /* 0x000fe40000000f00 */
[----:B------:R-:W-:Y:S02]  /*7910*/  LOP3.LUT R12, R2, 0x320, RZ, 0xfc, !PT ;  /* 0x00000320020c7812 */ /* 0x000fe400078efcff */
[----:B------:R-:W-:-:S02]  /*7920*/  MOV R133, RZ ;  /* 0x000000ff00857202 */ /* 0x000fc40000000f00 */
[----:B------:R-:W-:Y:S02]  /*7930*/  MOV R135, RZ ;  /* 0x000000ff00877202 */ /* 0x000fe40000000f00 */
[----:B------:R-:W-:Y:S01]  /*7940*/  @!P1 LEA.HI.X R143, R14, UR24, R19, 0x2, P4 ;  /* 0x000000180e8f9c11 */ /* 0x000fe2000a0f1413 */
[----:B0-----:R-:W-:Y:S01]  /*7950*/  @!P2 IMAD.WIDE.U32 R6, R16, UR8, R8 ;  /* 0x000000081006ac25 */ /* 0x001fe2000f8e0008 */
[----:B------:R-:W-:Y:S01]  /*7960*/  ISETP.GE.AND P4, PT, R12, UR34, PT ;  /* 0x000000220c007c0c */ /* 0x000fe2000bf86270 */
[----:B------:R-:W-:Y:S01]  /*7970*/  UMOV UR36, UR14 ;  /* 0x0000000e00247c82 */ /* 0x000fe20008000000 */
[----:B------:R-:W-:Y:S01]  /*7980*/  UMOV UR37, UR9 ;  /* 0x0000000900257c82 */ /* 0x000fe20008000000 */
[----:B------:R-:W-:Y:S01]  /*7990*/  LOP3.LUT R14, R2, 0x340, RZ, 0xfc, !PT ;  /* 0x00000340020e7812 */ /* 0x000fe200078efcff */
[----:B------:R-:W-:Y:S01]  /*79a0*/  UIMAD.WIDE.U32 UR36, UR8, UR38, UR36 ;  /* 0x00000026082472a5 */ /* 0x000fe2000f8e0024 */
[----:B------:R0:W4:Y:S01]  /*79b0*/  @!P5 LDG.E R133, desc[UR32][R136.64] ;  /* 0x000000208885d981 */ /* 0x000122000c1e1900 */
[----:B------:R-:W-:Y:S01]  /*79c0*/  @!P2 IMAD R17, R17, UR8, R7 ;  /* 0x000000081111ac24 */ /* 0x000fe2000f8e0207 */
[----:B------:R-:W-:-:S02]  /*79d0*/  ISETP.GE.AND P5, PT, R14, UR34, PT ;  /* 0x000000220e007c0c */ /* 0x000fc4000bfa6270 */
[----:B------:R1:W4:Y:S01]  /*79e0*/  @!P1 LDG.E R135, desc[UR32][R142.64] ;  /* 0x000000208e879981 */ /* 0x000322000c1e1900 */
[----:B------:R-:W-:Y:S01]  /*79f0*/  @!P2 LEA R140, P1, R6, UR23, 0x2 ;  /* 0x00000017068cac11 */ /* 0x000fe2000f8210ff */
[----:B------:R-:W-:Y:S01]  /*7a00*/  UIMAD UR25, UR8, UR39, UR37 ;  /* 0x00000027081972a4 */ /* 0x000fe2000f8e0225 */
[----:B------:R-:W-:Y:S01]  /*7a10*/  LOP3.LUT R16, R2, 0x360, RZ, 0xfc, !PT ;  /* 0x0000036002107812 */ /* 0x000fe200078efcff */
[----:B------:R-:W-:Y:S01]  /*7a20*/  ULEA UR35, UP0, UR36, UR28, 0x3 ;  /* 0x0000001c24237291 */ /* 0x000fe2000f8018ff */
[----:B------:R-:W1:Y:S01]  /*7a30*/  @!P3 LDC.64 R8, c[0x0][0x3e0] ;  /* 0x0000f800ff08bb82 */ /* 0x000e620000000a00 */
[----:B------:R-:W-:Y:S02]  /*7a40*/  @!P2 LEA.HI.X R141, R6, UR24, R17, 0x2, P1 ;  /* 0x00000018068dac11 */ /* 0x000fe400088f1411 */
[----:B------:R-:W-:Y:S01]  /*7a50*/  ISETP.GE.AND P1, PT, R16, UR34, PT ;  /* 0x0000002210007c0c */ /* 0x000fe2000bf26270 */
[----:B------:R-:W-:-:S04]  /*7a60*/  ULEA.HI.X UR36, UR36, UR29, UR25, 0x3, UP0 ;  /* 0x0000001d24247291 */ /* 0x000fc800080f1c19 */
[----:B0-----:R-:W0:Y:S01]  /*7a70*/  @!P4 LDC.64 R136, c[0x0][0x3e0] ;  /* 0x0000f800ff88cb82 */ /* 0x001e220000000a00 */
[----:B------:R-:W-:Y:S02]  /*7a80*/  MOV R4, UR35 ;  /* 0x0000002300047c02 */ /* 0x000fe40008000f00 */
[----:B------:R-:W-:-:S05]  /*7a90*/  MOV R5, UR36 ;  /* 0x0000002400057c02 */ /* 0x000fca0008000f00 */
[----:B------:R-:W3:Y:S01]  /*7aa0*/  @!P5 LDC.64 R18, c[0x0][0x3e0] ;  /* 0x0000f800ff12db82 */ /* 0x000ee20000000a00 */
[----:B------:R-:W2:Y:S01]  /*7ab0*/  LDG.E.64 R4, desc[UR32][R4.64] ;  /* 0x0000002004047981 */ /* 0x000ea2000c1e1b00 */
[----:B------:R-:W-:-:S06]  /*7ac0*/  @!P3 MOV R11, RZ ;  /* 0x000000ff000bb202 */ /* 0x000fcc0000000f00 */
[----:B------:R-:W3:Y:S01]  /*7ad0*/  @!P1 LDC.64 R6, c[0x0][0x3e0] ;  /* 0x0000f800ff069b82 */ /* 0x000ee20000000a00 */
[----:B------:R-:W-:Y:S01]  /*7ae0*/  MOV R139, RZ ;  /* 0x000000ff008b7202 */ /* 0x000fe20000000f00 */
[----:B-1----:R-:W-:Y:S01]  /*7af0*/  @!P3 IMAD.WIDE.U32 R10, R8, UR8, R10 ;  /* 0x00000008080abc25 */ /* 0x002fe2000f8e000a */
[----:B------:R-:W-:Y:S02]  /*7b00*/  @!P4 MOV R13, RZ ;  /* 0x000000ff000dc202 */ /* 0x000fe40000000f00 */
[----:B------:R-:W-:Y:S01]  /*7b10*/  @!P5 MOV R15, RZ ;  /* 0x000000ff000fd202 */ /* 0x000fe20000000f00 */
[----:B------:R-:W-:Y:S01]  /*7b20*/  @!P3 IMAD R9, R9, UR8, R11 ;  /* 0x000000080909bc24 */ /* 0x000fe2000f8e020b */
[----:B------:R-:W4:Y:S01]  /*7b30*/  @!P2 LDG.E R139, desc[UR32][R140.64] ;  /* 0x000000208c8ba981 */ /* 0x000f22000c1e1900 */
[----:B------:R-:W-:Y:S01]  /*7b40*/  @!P3 LEA R142, P2, R10, UR23, 0x2 ;  /* 0x000000170a8ebc11 */ /* 0x000fe2000f8410ff */
[----:B0-----:R-:W-:Y:S01]  /*7b50*/  @!P4 IMAD.WIDE.U32 R12, R136, UR8, R12 ;  /* 0x00000008880ccc25 */ /* 0x001fe2000f8e000c */
[----:B------:R-:W-:-:S02]  /*7b60*/  @!P1 MOV R17, RZ ;  /* 0x000000ff00119202 */ /* 0x000fc40000000f00 */
[----:B------:R-:W-:Y:S01]  /*7b70*/  @!P3 LEA.HI.X R143, R10, UR24, R9, 0x2, P2 ;  /* 0x000000180a8fbc11 */ /* 0x000fe200090f1409 */
[----:B------:R-:W-:Y:S01]  /*7b80*/  @!P4 IMAD R137, R137, UR8, R13 ;  /* 0x000000088989cc24 */ /* 0x000fe2000f8e020d */
[----:B------:R-:W-:Y:S01]  /*7b90*/  @!P4 LEA R136, P2, R12, UR23, 0x2 ;  /* 0x000000170c88cc11 */ /* 0x000fe2000f8410ff */
[----:B---3--:R-:W-:Y:S01]  /*7ba0*/  @!P5 IMAD.WIDE.U32 R10, R18, UR8, R14 ;  /* 0x00000008120adc25 */ /* 0x008fe2000f8e000e */
[----:B------:R-:W-:Y:S01]  /*7bb0*/  LOP3.LUT R8, R2, 0x380, RZ, 0xfc, !PT ;  /* 0x0000038002087812 */ /* 0x000fe200078efcff */
[----:B------:R0:W3:Y:S01]  /*7bc0*/  @!P3 LDG.E R147, desc[UR32][R142.64] ;  /* 0x000000208e93b981 */ /* 0x0000e2000c1e1900 */
[----:B------:R-:W-:Y:S01]  /*7bd0*/  @!P4 LEA.HI.X R137, R12, UR24, R137, 0x2, P2 ;  /* 0x000000180c89cc11 */ /* 0x000fe200090f1489 */
[----:B------:R-:W-:Y:S01]  /*7be0*/  @!P5 IMAD R19, R19, UR8, R11 ;  /* 0x000000081313dc24 */ /* 0x000fe2000f8e020b */
[----:B------:R-:W-:Y:S02]  /*7bf0*/  ISETP.GE.AND P2, PT, R8, UR34, PT ;  /* 0x0000002208007c0c */ /* 0x000fe4000bf46270 */
[----:B------:R-:W-:Y:S01]  /*7c00*/  @!P5 LEA R14, P3, R10, UR23, 0x2 ;  /* 0x000000170a0edc11 */ /* 0x000fe2000f8610ff */
[----:B------:R-:W-:Y:S01]  /*7c10*/  @!P1 IMAD.WIDE.U32 R16, R6, UR8, R16 ;  /* 0x0000000806109c25 */ /* 0x000fe2000f8e0010 */
[----:B------:R-:W-:Y:S01]  /*7c20*/  LOP3.LUT R6, R73, 0x3e0, R160, 0xfe, !PT ;  /* 0x000003e049067812 */ /* 0x000fe200078efea0 */
[----:B------:R1:W3:Y:S01]  /*7c30*/  @!P4 LDG.E R145, desc[UR32][R136.64] ;  /* 0x000000208891c981 */ /* 0x0002e2000c1e1900 */
[----:B------:R-:W-:-:S02]  /*7c40*/  @!P5 LEA.HI.X R15, R10, UR24, R19, 0x2, P3 ;  /* 0x000000180a0fdc11 */ /* 0x000fc400098f1413 */
[----:B0-----:R-:W-:Y:S02]  /*7c50*/  CS2R R142, SRZ ;  /* 0x00000000008e7805 */ /* 0x001fe4000001ff00 */
[----:B------:R-:W-:Y:S01]  /*7c60*/  ISETP.GE.AND P3, PT, R6, UR34, PT ;  /* 0x0000002206007c0c */ /* 0x000fe2000bf66270 */
[----:B------:R-:W-:Y:S01]  /*7c70*/  @!P1 IMAD R7, R7, UR8, R17 ;  /* 0x0000000807079c24 */ /* 0x000fe2000f8e0211 */
[----:B------:R-:W-:Y:S02]  /*7c80*/  LOP3.LUT R12, R2, 0x3a0, RZ, 0xfc, !PT ;  /* 0x000003a0020c7812 */ /* 0x000fe400078efcff */
[----:B------:R-:W-:Y:S01]  /*7c90*/  @!P1 LEA R18, P4, R16, UR23, 0x2 ;  /* 0x0000001710129c11 */ /* 0x000fe2000f8810ff */
[----:B------:R0:W3:Y:S01]  /*7ca0*/  @!P5 LDG.E R142, desc[UR32][R14.64] ;  /* 0x000000200e8ed981 */ /* 0x0000e2000c1e1900 */
[----:B------:R-:W-:Y:S01]  /*7cb0*/  LOP3.LUT R2, R2, 0x3c0, RZ, 0xfc, !PT ;  /* 0x000003c002027812 */ /* 0x000fe200078efcff */
[----:B------:R-:W0:Y:S01]  /*7cc0*/  @!P2 LDC.64 R10, c[0x0][0x3e0] ;  /* 0x0000f800ff0aab82 */ /* 0x000e220000000a00 */
[----:B------:R-:W-:-:S02]  /*7cd0*/  ISETP.GE.AND P5, PT, R12, UR34, PT ;  /* 0x000000220c007c0c */ /* 0x000fc4000bfa6270 */
[----:B------:R-:W-:Y:S02]  /*7ce0*/  @!P1 LEA.HI.X R19, R16, UR24, R7, 0x2, P4 ;  /* 0x0000001810139c11 */ /* 0x000fe4000a0f1407 */
[----:B------:R-:W-:-:S03]  /*7cf0*/  ISETP.GE.AND P4, PT, R2, UR34, PT ;  /* 0x0000002202007c0c */ /* 0x000fc6000bf86270 */
[----:B------:R-:W0:Y:S08]  /*7d00*/  @!P3 LDC.64 R16, c[0x0][0x3e0] ;  /* 0x0000f800ff10bb82 */ /* 0x000e300000000a00 */
[----:B-1----:R-:W1:Y:S01]  /*7d10*/  @!P5 LDC.64 R136, c[0x0][0x3e0] ;  /* 0x0000f800ff88db82 */ /* 0x002e620000000a00 */
[----:B------:R-:W-:Y:S01]  /*7d20*/  @!P2 MOV R9, RZ ;  /* 0x000000ff0009a202 */ /* 0x000fe20000000f00 */
[----:B------:R-:W3:Y:S06]  /*7d30*/  @!P1 LDG.E R143, desc[UR32][R18.64] ;  /* 0x00000020128f9981 */ /* 0x000eec000c1e1900 */
[----:B------:R-:W1:Y:S01]  /*7d40*/  @!P4 LDC.64 R140, c[0x0][0x3e0] ;  /* 0x0000f800ff8ccb82 */ /* 0x000e620000000a00 */
[----:B0-----:R-:W-:Y:S01]  /*7d50*/  @!P2 IMAD.WIDE.U32 R8, R10, UR8, R8 ;  /* 0x000000080a08ac25 */ /* 0x001fe2000f8e0008 */
[----:B------:R-:W-:-:S02]  /*7d60*/  @!P3 MOV R7, RZ ;  /* 0x000000ff0007b202 */ /* 0x000fc40000000f00 */
[----:B------:R-:W-:Y:S01]  /*7d70*/  @!P5 MOV R13, RZ ;  /* 0x000000ff000dd202 */ /* 0x000fe20000000f00 */
[----:B------:R-:W-:Y:S01]  /*7d80*/  @!P2 IMAD R11, R11, UR8, R9 ;  /* 0x000000080b0bac24 */ /* 0x000fe2000f8e0209 */
[----:B------:R-:W-:Y:S01]  /*7d90*/  @!P2 LEA R10, P1, R8, UR23, 0x2 ;  /* 0x00000017080aac11 */ /* 0x000fe2000f8210ff */
[----:B------:R-:W-:Y:S01]  /*7da0*/  @!P3 IMAD.WIDE.U32 R6, R16, UR8, R6 ;  /* 0x000000081006bc25 */ /* 0x000fe2000f8e0006 */
[----:B------:R-:W-:Y:S02]  /*7db0*/  @!P4 MOV R3, RZ ;  /* 0x000000ff0003c202 */ /* 0x000fe40000000f00 */
[----:B------:R-:W-:Y:S01]  /*7dc0*/  @!P2 LEA.HI.X R11, R8, UR24, R11, 0x2, P1 ;  /* 0x00000018080bac11 */ /* 0x000fe200088f140b */
[----:B------:R-:W-:Y:S01]  /*7dd0*/  @!P3 IMAD R17, R17, UR8, R7 ;  /* 0x000000081111bc24 */ /* 0x000fe2000f8e0207 */
[----:B------:R-:W-:Y:S02]  /*7de0*/  @!P3 LEA R8, P1, R6, UR23, 0x2 ;  /* 0x000000170608bc11 */ /* 0x000fe4000f8210ff */
[----:B------:R-:W-:Y:S01]  /*7df0*/  CS2R R14, SRZ ;  /* 0x00000000000e7805 */ /* 0x000fe2000001ff00 */
[----:B-1----:R-:W-:Y:S01]  /*7e00*/  @!P5 IMAD.WIDE.U32 R12, R136, UR8, R12 ;  /* 0x00000008880cdc25 */ /* 0x002fe2000f8e000c */
[----:B------:R-:W-:Y:S01]  /*7e10*/  @!P3 LEA.HI.X R9, R6, UR24, R17, 0x2, P1 ;  /* 0x000000180609bc11 */ /* 0x000fe200088f1411 */
[----:B------:R-:W-:Y:S01]  /*7e20*/  UMOV UR36, UR12 ;  /* 0x0000000c00247c82 */ /* 0x000fe20008000000 */
[----:B------:R-:W-:Y:S01]  /*7e30*/  UMOV UR37, UR27 ;  /* 0x0000001b00257c82 */ /* 0x000fe20008000000 */
[----:B------:R-:W-:Y:S01]  /*7e40*/  @!P5 IMAD R137, R137, UR8, R13 ;  /* 0x000000088989dc24 */ /* 0x000fe2000f8e020d */
[----:B------:R-:W-:Y:S01]  /*7e50*/  @!P5 LEA R6, P1, R12, UR23, 0x2 ;  /* 0x000000170c06dc11 */ /* 0x000fe2000f8210ff */
[----:B------:R-:W-:Y:S01]  /*7e60*/  @!P4 IMAD.WIDE.U32 R2, R140, UR8, R2 ;  /* 0x000000088c02cc25 */ /* 0x000fe2000f8e0002 */
[----:B------:R-:W-:Y:S01]  /*7e70*/  UIMAD.WIDE.U32 UR36, UR8, UR40, UR36 ;  /* 0x00000028082472a5 */ /* 0x000fe2000f8e0024 */
[----:B------:R0:W3:Y:S02]  /*7e80*/  @!P2 LDG.E R15, desc[UR32][R10.64] ;  /* 0x000000200a0fa981 */ /* 0x0000e4000c1e1900 */
[----:B------:R-:W-:Y:S01]  /*7e90*/  @!P4 IMAD R141, R141, UR8, R3 ;  /* 0x000000088d8dcc24 */ /* 0x000fe2000f8e0203 */
[----:B------:R-:W-:-:S02]  /*7ea0*/  @!P5 LEA.HI.X R7, R12, UR24, R137, 0x2, P1 ;  /* 0x000000180c07dc11 */ /* 0x000fc400088f1489 */
[----:B------:R-:W-:Y:S01]  /*7eb0*/  CS2R R12, SRZ ;  /* 0x00000000000c7805 */ /* 0x000fe2000001ff00 */
[----:B------:R-:W-:Y:S01]  /*7ec0*/  UIMAD UR25, UR8, UR41, UR37 ;  /* 0x00000029081972a4 */ /* 0x000fe2000f8e0225 */
[----:B------:R-:W3:Y:S01]  /*7ed0*/  @!P3 LDG.E R14, desc[UR32][R8.64] ;  /* 0x00000020080eb981 */ /* 0x000ee2000c1e1900 */
[----:B------:R-:W-:Y:S01]  /*7ee0*/  ULEA UR35, UP0, UR36, UR30, 0x3 ;  /* 0x0000001e24237291 */ /* 0x000fe2000f8018ff */
[----:B0-----:R-:W-:-:S03]  /*7ef0*/  @!P4 LEA R10, P2, R2, UR23, 0x2 ;  /* 0x00000017020acc11 */ /* 0x001fc6000f8410ff */
[----:B------:R-:W-:Y:S01]  /*7f00*/  ULEA.HI.X UR36, UR36, UR31, UR25, 0x3, UP0 ;  /* 0x0000001f24247291 */ /* 0x000fe200080f1c19 */
[----:B------:R0:W3:Y:S01]  /*7f10*/  @!P5 LDG.E R13, desc[UR32][R6.64] ;  /* 0x00000020060dd981 */ /* 0x0000e2000c1e1900 */
[----:B------:R-:W-:Y:S02]  /*7f20*/  @!P4 LEA.HI.X R11, R2, UR24, R141, 0x2, P2 ;  /* 0x00000018020bcc11 */ /* 0x000fe400090f148d */
[----:B------:R-:W-:-:S03]  /*7f30*/  MOV R2, UR35 ;  /* 0x0000002300027c02 */ /* 0x000fc60008000f00 */
[----:B------:R1:W3:Y:S01]  /*7f40*/  @!P4 LDG.E R12, desc[UR32][R10.64] ;  /* 0x000000200a0cc981 */ /* 0x0002e2000c1e1900 */
[----:B------:R-:W-:-:S06]  /*7f50*/  MOV R3, UR36 ;  /* 0x0000002400037c02 */ /* 0x000fcc0008000f00 */
[----:B------:R-:W3:Y:S01]  /*7f60*/  LDG.E.64 R2, desc[UR32][R2.64] ;  /* 0x0000002002027981 */ /* 0x000ee2000c1e1b00 */
[----:B------:R-:W0:Y:S01]  /*7f70*/  S2UR UR35, SR_CgaCtaId ;  /* 0x00000000002379c3 */ /* 0x000e220000008800 */
[----:B------:R-:W-:Y:S02]  /*7f80*/  UMOV UR25, 0x400 ;  /* 0x0000040000197882 */ /* 0x000fe40000000000 */
[----:B0-----:R-:W-:Y:S02]  /*7f90*/  ULEA UR25, UR35, UR25, 0x18 ;  /* 0x0000001923197291 */ /* 0x001fe4000f8ec0ff */
[----:B------:R-:W-:-:S04]  /*7fa0*/  UIADD3 UR35, UPT, UPT, UR16, -0x1, URZ ;  /* 0xffffffff10237890 */ /* 0x000fc8000fffe0ff */
[----:B------:R-:W-:Y:S01]  /*7fb0*/  ULEA.HI UR36, UR35, UR35, URZ, 0x1 ;  /* 0x0000002323247291 */ /* 0x000fe2000f8f08ff */
[----:B-----5:R-:W-:Y:S04]  /*7fc0*/  STS [R23], R144 ;  /* 0x0000009017007388 */ /* 0x020fe80000000800 */
[----:B------:R-:W-:Y:S04]  /*7fd0*/  STS [R24+0x80], R111 ;  /* 0x0000806f18007388 */ /* 0x000fe80000000800 */
[----:B------:R-:W-:Y:S04]  /*7fe0*/  STS [R25+0x100], R150 ;  /* 0x0001009619007388 */ /* 0x000fe80000000800 */
[----:B------:R0:W-:Y:S01]  /*7ff0*/  STS [R26+0x180], R105 ;  /* 0x000180691a007388 */ /* 0x0001e20000000800 */
[----:B--2---:R-:W-:-:S13]  /*8000*/  R2UR UR47, R5 ;  /* 0x00000000052f72ca */ /* 0x004fda00000e0000 */
[----:B------:R-:W-:-:S04]  /*8010*/  FMUL.FTZ R7, R57, UR47 ;  /* 0x0000002f39077c20 */ /* 0x000fc80008410000 */
[----:B------:R-:W-:Y:S01]  /*8020*/  FMUL.RZ R9, R7, 0.15915493667125701904 ;  /* 0x3e22f98307097820 */ /* 0x000fe2000040c000 */
[----:B------:R-:W-:-:S04]  /*8030*/  FMUL.FTZ R7, R59, UR47 ;  /* 0x0000002f3b077c20 */ /* 0x000fc80008410000 */
[----:B-1----:R-:W-:Y:S01]  /*8040*/  FMUL.RZ R10, R7, 0.15915493667125701904 ;  /* 0x3e22f983070a7820 */ /* 0x002fe2000040c000 */
[----:B------:R-:W-:Y:S01]  /*8050*/  FMUL.FTZ R7, R58, UR47 ;  /* 0x0000002f3a077c20 */ /* 0x000fe20008410000 */
[----:B0-----:R-:W-:Y:S01]  /*8060*/  FMUL.FTZ R105, R67, UR47 ;  /* 0x0000002f43697c20 */ /* 0x001fe20008410000 */
[----:B------:R-:W-:Y:S02]  /*8070*/  STS [R27+0x200], R154 ;  /* 0x0002009a1b007388 */ /* 0x000fe40000000800 */
[----:B------:R-:W-:Y:S01]  /*8080*/  FMUL.RZ R11, R7, 0.15915493667125701904 ;  /* 0x3e22f983070b7820 */ /* 0x000fe2000040c000 */
[----:B------:R-:W-:Y:S01]  /*8090*/  FMUL.FTZ R7, R61, UR47 ;  /* 0x0000002f3d077c20 */ /* 0x000fe20008410000 */
[----:B------:R0:W-:Y:S03]  /*80a0*/  STS [R28+0x280], R119 ;  /* 0x000280771c007388 */ /* 0x0001e60000000800 */
[----:B------:R-:W-:Y:S01]  /*80b0*/  FMUL.RZ R136, R7, 0.15915493667125701904 ;  /* 0x3e22f98307887820 */ /* 0x000fe2000040c000 */
[----:B------:R-:W-:Y:S01]  /*80c0*/  FMUL.FTZ R7, R60, UR47 ;  /* 0x0000002f3c077c20 */ /* 0x000fe20008410000 */
[----:B------:R-:W-:Y:S01]  /*80d0*/  STS [R29+0x300], R156 ;  /* 0x0003009c1d007388 */ /* 0x000fe20000000800 */
[----:B0-----:R-:W-:Y:S01]  /*80e0*/  FMUL.RZ R119, R105, 0.15915493667125701904 ;  /* 0x3e22f98369777820 */ /* 0x001fe2000040c000 */
[----:B------:R-:W-:-:S02]  /*80f0*/  IADD3 R105, PT, PT, R22, 0x200, RZ ;  /* 0x0000020016697810 */ /* 0x000fc40007ffe0ff */
[----:B------:R-:W-:Y:S01]  /*8100*/  STS [R30+0x380], R109 ;  /* 0x0003806d1e007388 */ /* 0x000fe20000000800 */
[----:B------:R-:W-:Y:S01]  /*8110*/  FMUL.RZ R155, R7, 0.15915493667125701904 ;  /* 0x3e22f983079b7820 */ /* 0x000fe2000040c000 */
[----:B------:R-:W-:Y:S02]  /*8120*/  LEA.HI.SX32 R105, R105, R22, 0x1b ;  /* 0x0000001669697211 */ /* 0x000fe400078fdaff */
[----:B------:R-:W-:Y:S01]  /*8130*/  STS [R31+0x400], R152 ;  /* 0x000400981f007388 */ /* 0x000fe20000000800 */
[----:B------:R-:W-:Y:S01]  /*8140*/  FMUL.FTZ R7, R63, UR47 ;  /* 0x0000002f3f077c20 */ /* 0x000fe20008410000 */
[C---:B------:R-:W-:Y:S02]  /*8150*/  IADD3 R111, PT, PT, R22.reuse, 0x260, RZ ;  /* 0x00000260166f7810 */ /* 0x040fe40007ffe0ff */
[----:B------:R0:W-:Y:S01]  /*8160*/  STS [R32+0x480], R107 ;  /* 0x0004806b20007388 */ /* 0x0001e20000000800 */
[----:B------:R-:W-:Y:S02]  /*8170*/  LEA R144, R105, UR25, 0x2 ;  /* 0x0000001969907c11 */ /* 0x000fe4000f8e10ff */
[----:B------:R-:W-:Y:S01]  /*8180*/  IADD3 R105, PT, PT, R22, 0x2a0, RZ ;  /* 0x000002a016697810 */ /* 0x000fe20007ffe0ff */
[----:B------:R-:W-:Y:S01]  /*8190*/  STS [R33+0x500], R148 ;  /* 0x0005009421007388 */ /* 0x000fe20000000800 */
[----:B------:R-:W-:Y:S01]  /*81a0*/  FMUL.FTZ R5, R56, UR47 ;  /* 0x0000002f38057c20 */ /* 0x000fe20008410000 */
[----:B------:R-:W-:-:S02]  /*81b0*/  FMUL.RZ R157, R7, 0.15915493667125701904 ;  /* 0x3e22f983079d7820 */ /* 0x000fc4000040c000 */
[----:B------:R1:W-:Y:S01]  /*81c0*/  STS [R34+0x580], R117 ;  /* 0x0005807522007388 */ /* 0x0003e20000000800 */
[----:B------:R-:W-:Y:S01]  /*81d0*/  R2UR UR46, R4 ;  /* 0x00000000042e72ca */ /* 0x000fe200000e0000 */
[----:B------:R-:W-:Y:S01]  /*81e0*/  FMUL.FTZ R7, R62, UR47 ;  /* 0x0000002f3e077c20 */ /* 0x000fe20008410000 */
[C---:B0-----:R-:W-:Y:S01]  /*81f0*/  IADD3 R107, PT, PT, R22.reuse, 0x220, RZ ;  /* 0x00000220166b7810 */ /* 0x041fe20007ffe0ff */
[----:B------:R-:W-:Y:S01]  /*8200*/  STS [R35+0x600], R146 ;  /* 0x0006009223007388 */ /* 0x000fe20000000800 */
[----:B------:R-:W-:Y:S02]  /*8210*/  IADD3 R109, PT, PT, R22, 0x240, RZ ;  /* 0x00000240166d7810 */ /* 0x000fe40007ffe0ff */
[-C--:B------:R-:W-:Y:S01]  /*8220*/  LEA.HI.SX32 R111, R111, R22.reuse, 0x1b ;  /* 0x000000166f6f7211 */ /* 0x080fe200078fdaff */
[----:B------:R0:W-:Y:S01]  /*8230*/  STS [R36+0x680], R115 ;  /* 0x0006807324007388 */ /* 0x0001e20000000800 */
[-C--:B------:R-:W-:Y:S01]  /*8240*/  LEA.HI.SX32 R105, R105, R22.reuse, 0x1b ;  /* 0x0000001669697211 */ /* 0x080fe200078fdaff */
[----:B-1----:R-:W-:Y:S01]  /*8250*/  FMUL.FTZ R117, R66, UR47 ;  /* 0x0000002f42757c20 */ /* 0x002fe20008410000 */
[----:B------:R-:W-:Y:S01]  /*8260*/  FMUL.RZ R8, R5, 0.15915493667125701904 ;  /* 0x3e22f98305087820 */ /* 0x000fe2000040c000 */
[----:B------:R-:W-:Y:S01]  /*8270*/  STS [R37+0x700], R158 ;  /* 0x0007009e25007388 */ /* 0x000fe20000000800 */
[-C--:B------:R-:W-:Y:S01]  /*8280*/  LEA.HI.SX32 R107, R107, R22.reuse, 0x1b ;  /* 0x000000166b6b7211 */ /* 0x080fe200078fdaff */
[----:B------:R-:W-:Y:S01]  /*8290*/  FMUL.RZ R159, R7, 0.15915493667125701904 ;  /* 0x3e22f983079f7820 */ /* 0x000fe2000040c000 */
[----:B0-----:R-:W-:Y:S01]  /*82a0*/  IADD3 R115, PT, PT, R22, 0x280, RZ ;  /* 0x0000028016737810 */ /* 0x001fe20007ffe0ff */
[----:B----4-:R-:W-:Y:S01]  /*82b0*/  STS [R38+0x780], R121 ;  /* 0x0007807926007388 */ /* 0x010fe20000000800 */
[-C--:B------:R-:W-:Y:S01]  /*82c0*/  LEA.HI.SX32 R109, R109, R22.reuse, 0x1b ;  /* 0x000000166d6d7211 */ /* 0x080fe200078fdaff */
[----:B------:R-:W-:Y:S01]  /*82d0*/  FMUL.RZ R117, R117, 0.15915493667125701904 ;  /* 0x3e22f98375757820 */ /* 0x000fe2000040c000 */
[----:B------:R-:W-:Y:S01]  /*82e0*/  LEA.HI.SX32 R115, R115, R22, 0x1b ;  /* 0x0000001673737211 */ /* 0x000fe200078fdaff */
[----:B------:R0:W-:Y:S01]  /*82f0*/  STS [R144+0x800], R123 ;  /* 0x0008007b90007388 */ /* 0x0001e20000000800 */
[----:B------:R-:W-:Y:S01]  /*8300*/  LEA R150, R111, UR25, 0x2 ;  /* 0x000000196f967c11 */ /* 0x000fe2000f8e10ff */
[----:B------:R-:W-:Y:S01]  /*8310*/  FMUL.FTZ R111, R69, UR47 ;  /* 0x0000002f456f7c20 */ /* 0x000fe20008410000 */
[----:B------:R-:W-:Y:S01]  /*8320*/  LEA R146, R107, UR25, 0x2 ;  /* 0x000000196b927c11 */ /* 0x000fe2000f8e10ff */
[----:B------:R-:W-:Y:S01]  /*8330*/  FMUL.FTZ R4, R71, UR47 ;  /* 0x0000002f47047c20 */ /* 0x000fe20008410000 */
[----:B------:R-:W-:Y:S01]  /*8340*/  MUFU.SIN R5, R8 ;  /* 0x0000000800057308 */ /* 0x000fe20000000400 */
[----:B------:R-:W-:-:S02]  /*8350*/  LEA R148, R109, UR25, 0x2 ;  /* 0x000000196d947c11 */ /* 0x000fc4000f8e10ff */
[----:B0-----:R-:W-:Y:S01]  /*8360*/  LEA R144, R105, UR25, 0x2 ;  /* 0x0000001969907c11 */ /* 0x001fe2000f8e10ff */
[----:B------:R-:W-:Y:S01]  /*8370*/  FMUL.FTZ R105, R68, UR47 ;  /* 0x0000002f44697c20 */ /* 0x000fe20008410000 */
[----:B------:R-:W-:-:S03]  /*8380*/  LEA R152, R115, UR25, 0x2 ;  /* 0x0000001973987c11 */ /* 0x000fc6000f8e10ff */
[----:B------:R-:W-:Y:S01]  /*8390*/  MUFU.COS R6, R8 ;  /* 0x0000000800067308 */ /* 0x000fe20000000000 */
[C---:B------:R-:W-:Y:S01]  /*83a0*/  IADD3 R107, PT, PT, R22.reuse, 0x2c0, RZ ;  /* 0x000002c0166b7810 */ /* 0x040fe20007ffe0ff */
[----:B------:R-:W-:Y:S01]  /*83b0*/  FMUL.RZ R115, R111, 0.15915493667125701904 ;  /* 0x3e22f9836f737820 */ /* 0x000fe2000040c000 */
[C---:B------:R-:W-:Y:S02]  /*83c0*/  IADD3 R109, PT, PT, R22.reuse, 0x2e0, RZ ;  /* 0x000002e0166d7810 */ /* 0x040fe40007ffe0ff */
[----:B------:R-:W-:-:S03]  /*83d0*/  IADD3 R111, PT, PT, R22, 0x300, RZ ;  /* 0x00000300166f7810 */ /* 0x000fc60007ffe0ff */
[----:B------:R-:W0:Y:S01]  /*83e0*/  MUFU.SIN R19, R9 ;  /* 0x0000000900137308 */ /* 0x000e220000000400 */
[-C--:B------:R-:W-:Y:S01]  /*83f0*/  LEA.HI.SX32 R107, R107, R22.reuse, 0x1b ;  /* 0x000000166b6b7211 */ /* 0x080fe200078fdaff */
[----:B------:R1:W-:Y:S01]  /*8400*/  STS [R146+0x880], R125 ;  /* 0x0008807d92007388 */ /* 0x0003e20000000800 */
[----:B------:R-:W-:-:S05]  /*8410*/  LEA.HI.SX32 R109, R109, R22, 0x1b ;  /* 0x000000166d6d7211 */ /* 0x000fca00078fdaff */
[----:B------:R-:W-:Y:S01]  /*8420*/  MUFU.COS R153, R9 ;  /* 0x0000000900997308 */ /* 0x000fe20000000000 */
[----:B------:R-:W-:Y:S01]  /*8430*/  LEA.HI.SX32 R111, R111, R22, 0x1b ;  /* 0x000000166f6f7211 */ /* 0x000fe200078fdaff */
[----:B------:R2:W-:Y:S06]  /*8440*/  STS [R148+0x900], R127 ;  /* 0x0009007f94007388 */ /* 0x0005ec0000000800 */
[----:B------:R-:W-:Y:S01]  /*8450*/  MUFU.SIN R8, R159 ;  /* 0x0000009f00087308 */ /* 0x000fe20000000400 */
[----:B------:R4:W-:Y:S07]  /*8460*/  STS [R150+0x980], R129 ;  /* 0x0009808196007388 */ /* 0x0009ee0000000800 */
[----:B------:R-:W-:Y:S01]  /*8470*/  MUFU.COS R9, R159 ;  /* 0x0000009f00097308 */ /* 0x000fe20000000000 */
[----:B-1----:R-:W-:-:S07]  /*8480*/  LEA R146, R107, UR25, 0x2 ;  /* 0x000000196b927c11 */ /* 0x002fce000f8e10ff */
[----:B------:R-:W-:Y:S08]  /*8490*/  MUFU.SIN R188, R117 ;  /* 0x0000007500bc7308 */ /* 0x000ff00000000400 */
[----:B------:R1:W-:Y:S01]  /*84a0*/  MUFU.COS R190, R117 ;  /* 0x0000007500be7308 */ /* 0x0003e20000000000 */
[----:B------:R-:W-:Y:S07]  /*84b0*/  STS [R152+0xa00], R131 ;  /* 0x000a008398007388 */ /* 0x000fee0000000800 */
[----:B------:R-:W-:Y:S01]  /*84c0*/  MUFU.SIN R159, R119 ;  /* 0x00000077009f7308 */ /* 0x000fe20000000400 */
[----:B-1----:R-:W-:Y:S01]  /*84d0*/  FMUL.RZ R117, R105, 0.15915493667125701904 ;  /* 0x3e22f98369757820 */ /* 0x002fe2000040c000 */
[----:B------:R-:W-:-:S06]  /*84e0*/  IADD3 R105, PT, PT, R22, 0x320, RZ ;  /* 0x0000032016697810 */ /* 0x000fcc0007ffe0ff */
[----:B------:R1:W-:Y:S01]  /*84f0*/  MUFU.COS R161, R119 ;  /* 0x0000007700a17308 */ /* 0x0003e20000000000 */
[----:B------:R-:W-:Y:S01]  /*8500*/  LEA.HI.SX32 R105, R105, R22, 0x1b ;  /* 0x0000001669697211 */ /* 0x000fe200078fdaff */
[----:B------:R5:W-:Y:S01]  /*8510*/  STS [R144+0xa80], R133 ;  /* 0x000a808590007388 */ /* 0x000be20000000800 */
[----:B--2---:R-:W-:Y:S01]  /*8520*/  LEA R148, R109, UR25, 0x2 ;  /* 0x000000196d947c11 */ /* 0x004fe2000f8e10ff */
[----:B-1----:R-:W-:Y:S01]  /*8530*/  FMUL.RZ R119, R4, 0.15915493667125701904 ;  /* 0x3e22f98304777820 */ /* 0x002fe2000040c000 */
[----:B------:R-:W-:Y:S02]  /*8540*/  MOV R4, UR46 ;  /* 0x0000002e00047c02 */ /* 0x000fe40008000f00 */
[----:B----4-:R-:W-:-:S03]  /*8550*/  LEA R150, R111, UR25, 0x2 ;  /* 0x000000196f967c11 */ /* 0x010fc6000f8e10ff */
[----:B------:R-:W-:Y:S01]  /*8560*/  FMUL.FTZ R4, R4, 1.4426950216293334961 ;  /* 0x3fb8aa3b04047820 */ /* 0x000fe20000410000 */
[----:B-----5:R-:W-:Y:S01]  /*8570*/  LEA R144, R105, UR25, 0x2 ;  /* 0x0000001969907c11 */ /* 0x020fe2000f8e10ff */
[----:B------:R-:W-:Y:S01]  /*8580*/  MUFU.SIN R165, R115 ;  /* 0x0000007300a57308 */ /* 0x000fe20000000400 */
[----:B------:R-:W-:Y:S01]  /*8590*/  STS [R146+0xb00], R135 ;  /* 0x000b008792007388 */ /* 0x000fe20000000800 */
[----:B------:R-:W-:-:S03]  /*85a0*/  IADD3 R109, PT, PT, R22, 0x360, RZ ;  /* 0x00000360166d7810 */ /* 0x000fc60007ffe0ff */
[----:B------:R-:W-:Y:S03]  /*85b0*/  STS [R148+0xb80], R139 ;  /* 0x000b808b94007388 */ /* 0x000fe60000000800 */
[----:B------:R1:W-:Y:S01]  /*85c0*/  MUFU.COS R167, R115 ;  /* 0x0000007300a77308 */ /* 0x0003e20000000000 */
[----:B---3--:R-:W-:Y:S01]  /*85d0*/  STS [R150+0xc00], R147 ;  /* 0x000c009396007388 */ /* 0x008fe20000000800 */
[----:B------:R-:W-:-:S03]  /*85e0*/  IADD3 R107, PT, PT, R22, 0x340, RZ ;  /* 0x00000340166b7810 */ /* 0x000fc60007ffe0ff */
[----:B------:R2:W-:Y:S01]  /*85f0*/  STS [R144+0xc80], R145 ;  /* 0x000c809190007388 */ /* 0x0005e20000000800 */
[----:B-1----:R-:W-:Y:S02]  /*8600*/  FMUL.FTZ R115, R4, R57 ;  /* 0x0000003904737220 */ /* 0x002fe40000410000 */
[----:B------:R-:W-:Y:S01]  /*8610*/  MUFU.SIN R200, R117 ;  /* 0x0000007500c87308 */ /* 0x000fe20000000400 */
[-C--:B------:R-:W-:Y:S02]  /*8620*/  LEA.HI.SX32 R109, R109, R22.reuse, 0x1b ;  /* 0x000000166d6d7211 */ /* 0x080fe400078fdaff */
[----:B------:R-:W-:-:S05]  /*8630*/  LEA.HI.SX32 R107, R107, R22, 0x1b ;  /* 0x000000166b6b7211 */ /* 0x000fca00078fdaff */
[----:B------:R1:W-:Y:S01]  /*8640*/  MUFU.COS R202, R117 ;  /* 0x0000007500ca7308 */ /* 0x0003e20000000000 */
[----:B------:R-:W-:-:S07]  /*8650*/  IADD3 R111, PT, PT, R22, 0x380, RZ ;  /* 0x00000380166f7810 */ /* 0x000fce0007ffe0ff */
[----:B--2---:R2:W0:Y:S01]  /*8660*/  MUFU.EX2 R144, R115 ;  /* 0x0000007300907308 */ /* 0x0044220000000800 */
[----:B-1----:R-:W-:-:S03]  /*8670*/  FMUL.FTZ R117, R4, R59 ;  /* 0x0000003b04757220 */ /* 0x002fc60000410000 */
[----:B------:R-:W-:Y:S01]  /*8680*/  MUFU.SIN R18, R10 ;  /* 0x0000000a00127308 */ /* 0x000fe20000000400 */
[----:B--2---:R-:W-:-:S07]  /*8690*/  FMUL.FTZ R115, R4, R60 ;  /* 0x0000003c04737220 */ /* 0x004fce0000410000 */
[----:B------:R-:W1:Y:S01]  /*86a0*/  MUFU.COS R151, R10 ;  /* 0x0000000a00977308 */ /* 0x000e620000000000 */
[----:B------:R-:W-:Y:S02]  /*86b0*/  LEA R146, R109, UR25, 0x2 ;  /* 0x000000196d927c11 */ /* 0x000fe4000f8e10ff */
[----:B------:R-:W-:-:S05]  /*86c0*/  IADD3 R105, PT, PT, R22, 0x3a0, RZ ;  /* 0x000003a016697810 */ /* 0x000fca0007ffe0ff */
[----:B------:R-:W-:Y:S01]  /*86d0*/  MUFU.SIN R140, R155 ;  /* 0x0000009b008c7308 */ /* 0x000fe20000000400 */
[----:B------:R-:W-:Y:S02]  /*86e0*/  IADD3 R109, PT, PT, R22, 0x3c0, RZ ;  /* 0x000003c0166d7810 */ /* 0x000fe40007ffe0ff */
[----:B------:R-:W-:-:S05]  /*86f0*/  LEA R107, R107, UR25, 0x2 ;  /* 0x000000196b6b7c11 */ /* 0x000fca000f8e10ff */
[----:B------:R-:W2:Y:S01]  /*8700*/  MUFU.COS R141, R155 ;  /* 0x0000009b008d7308 */ /* 0x000ea20000000000 */
[-C--:B------:R-:W-:Y:S02]  /*8710*/  LEA.HI.SX32 R111, R111, R22.reuse, 0x1b ;  /* 0x000000166f6f7211 */ /* 0x080fe400078fdaff */
[----:B------:R-:W-:-:S05]  /*8720*/  LEA.HI.SX32 R105, R105, R22, 0x1b ;  /* 0x0000001669697211 */ /* 0x000fca00078fdaff */
[----:B------:R-:W1:Y:S04]  /*8730*/  MUFU.EX2 R117, R117 ;  /* 0x0000007500757308 */ /* 0x000e680000000800 */
[----:B------:R-:W2:Y:S01]  /*8740*/  MUFU.EX2 R115, R115 ;  /* 0x0000007300737308 */ /* 0x000ea20000000800 */
[----:B------:R-:W-:Y:S01]  /*8750*/  LEA.HI.SX32 R109, R109, R22, 0x1b ;  /* 0x000000166d6d7211 */ /* 0x000fe200078fdaff */
[----:B------:R3:W-:Y:S01]  /*8760*/  STS [R107+0xd00], R142 ;  /* 0x000d008e6b007388 */ /* 0x0007e20000000800 */
[----:B------:R-:W-:Y:S01]  /*8770*/  LEA R148, R111, UR25, 0x2 ;  /* 0x000000196f947c11 */ /* 0x000fe2000f8e10ff */
[----:B------:R-:W-:Y:S01]  /*8780*/  FMUL.FTZ R7, R65, UR47 ;  /* 0x0000002f41077c20 */ /* 0x000fe20008410000 */
[----:B------:R-:W-:Y:S01]  /*8790*/  LEA R109, R109, UR25, 0x2 ;  /* 0x000000196d6d7c11 */ /* 0x000fe2000f8e10ff */
[----:B------:R-:W-:Y:S01]  /*87a0*/  STS [R146+0xd80], R143 ;  /* 0x000d808f92007388 */ /* 0x000fe20000000800 */
[----:B---3--:R-:W-:-:S03]  /*87b0*/  LEA R142, R105, UR25, 0x2 ;  /* 0x00000019698e7c11 */ /* 0x008fc6000f8e10ff */
[----:B------:R3:W-:Y:S01]  /*87c0*/  STS [R148+0xe00], R15 ;  /* 0x000e000f94007388 */ /* 0x0007e20000000800 */
[----:B------:R-:W-:Y:S01]  /*87d0*/  FMUL.RZ R160, R7, 0.15915493667125701904 ;  /* 0x3e22f98307a07820 */ /* 0x000fe2000040c000 */
[----:B0-----:R-:W-:Y:S02]  /*87e0*/  FMUL.FTZ R105, R144, R19 ;  /* 0x0000001390697220 */ /* 0x001fe40000410000 */
[----:B------:R2:W-:Y:S01]  /*87f0*/  STS [R142+0xe80], R13 ;  /* 0x000e800d8e007388 */ /* 0x0005e20000000800 */
[C---:B-1----:R-:W-:Y:S01]  /*8800*/  FMUL.FTZ R19, R117.reuse, R151 ;  /* 0x0000009775137220 */ /* 0x042fe20000410000 */
[----:B------:R-:W-:Y:S02]  /*8810*/  FMUL.FTZ R18, R117, R18 ;  /* 0x0000001275127220 */ /* 0x000fe40000410000 */
[----:B------:R0:W-:Y:S01]  /*8820*/  STS [R109+0xf00], R12 ;  /* 0x000f000c6d007388 */ /* 0x0001e20000000800 */
[----:B---3--:R-:W-:Y:S01]  /*8830*/  FMUL.FTZ R15, R4, R58 ;  /* 0x0000003a040f7220 */ /* 0x008fe20000410000 */
[----:B------:R-:W-:Y:S01]  /*8840*/  MUFU.SIN R16, R11 ;  /* 0x0000000b00107308 */ /* 0x000fe20000000400 */
[----:B------:R-:W-:Y:S01]  /*8850*/  IADD3 R111, PT, PT, R22, 0x3e0, RZ ;  /* 0x000003e0166f7810 */ /* 0x000fe20007ffe0ff */
[C---:B------:R-:W-:Y:S01]  /*8860*/  FMUL.FTZ R123, R4.reuse, R62 ;  /* 0x0000003e047b7220 */ /* 0x040fe20000410000 */
[C---:B--2---:R-:W-:Y:S01]  /*8870*/  FMUL.FTZ R13, R115.reuse, R141 ;  /* 0x0000008d730d7220 */ /* 0x044fe20000410000 */
[----:B------:R-:W-:Y:S01]  /*8880*/  FMUL.FTZ R117, R4, R65 ;  /* 0x0000004104757220 */ /* 0x000fe20000410000 */
[----:B0-----:R-:W-:-:S03]  /*8890*/  FMUL.FTZ R12, R115, R140 ;  /* 0x0000008c730c7220 */ /* 0x001fc60000410000 */
[----:B------:R-:W0:Y:S01]  /*88a0*/  MUFU.COS R17, R11 ;  /* 0x0000000b00117308 */ /* 0x000e220000000000 */
[----:B------:R-:W-:Y:S01]  /*88b0*/  FMUL.FTZ R115, R4, R66 ;  /* 0x0000004204737220 */ /* 0x000fe20000410000 */
[----:B------:R-:W-:-:S06]  /*88c0*/  LEA.HI.SX32 R111, R111, R22, 0x1b ;  /* 0x000000166f6f7211 */ /* 0x000fcc00078fdaff */
[----:B------:R-:W-:Y:S01]  /*88d0*/  MUFU.SIN R214, R119 ;  /* 0x0000007700d67308 */ /* 0x000fe20000000400 */
[----:B------:R-:W-:-:S07]  /*88e0*/  R2UR UR48, R2 ;  /* 0x00000000023072ca */ /* 0x000fce00000e0000 */
[----:B------:R1:W-:Y:S01]  /*88f0*/  MUFU.COS R212, R119 ;  /* 0x0000007700d47308 */ /* 0x0003e20000000000 */
[----:B------:R-:W-:-:S07]  /*8900*/  LEA R111, R111, UR25, 0x2 ;  /* 0x000000196f6f7c11 */ /* 0x000fce000f8e10ff */
[----:B------:R-:W-:Y:S01]  /*8910*/  MUFU.SIN R137, R136 ;  /* 0x0000008800897308 */ /* 0x000fe20000000400 */
[----:B-1----:R-:W-:-:S07]  /*8920*/  FMUL.FTZ R119, R4, R61 ;  /* 0x0000003d04777220 */ /* 0x002fce0000410000 */
[----:B------:R-:W1:Y:S01]  /*8930*/  MUFU.COS R149, R136 ;  /* 0x0000008800957308 */ /* 0x000e620000000000 */
[----:B------:R-:W-:-:S07]  /*8940*/  SHF.L.U32 R2, R22, 0x5, RZ ;  /* 0x0000000516027819 */ /* 0x000fce00000006ff */
[----:B------:R-:W-:Y:S08]  /*8950*/  MUFU.SIN R7, R160 ;  /* 0x000000a000077308 */ /* 0x000ff00000000400 */
[----:B------:R-:W2:Y:S08]  /*8960*/  MUFU.COS R136, R160 ;  /* 0x000000a000887308 */ /* 0x000eb00000000000 */
[----:B------:R-:W0:Y:S04]  /*8970*/  MUFU.EX2 R15, R15 ;  /* 0x0000000f000f7308 */ /* 0x000e280000000800 */
[----:B------:R-:W1:Y:S04]  /*8980*/  MUFU.EX2 R146, R119 ;  /* 0x0000007700927308 */ /* 0x000e680000000800 */
[----:B------:R-:W3:Y:S04]  /*8990*/  MUFU.EX2 R123, R123 ;  /* 0x0000007b007b7308 */ /* 0x000ee80000000800 */
[----:B------:R-:W2:Y:S04]  /*89a0*/  MUFU.EX2 R117, R117 ;  /* 0x0000007500757308 */ /* 0x000ea80000000800 */
[----:B------:R-:W4:Y:S01]  /*89b0*/  MUFU.EX2 R115, R115 ;  /* 0x0000007300737308 */ /* 0x000f220000000800 */
[----:B------:R-:W-:Y:S01]  /*89c0*/  LEA.HI.SX32 R2, R2, R2, 0x1b ;  /* 0x0000000202027211 */ /* 0x000fe200078fdaff */
[----:B------:R5:W-:Y:S01]  /*89d0*/  STS [R111+0xf80], R14 ;  /* 0x000f800e6f007388 */ /* 0x000be20000000800 */
[----:B0-----:R-:W-:-:S02]  /*89e0*/  FMUL.FTZ R17, R15, R17 ;  /* 0x000000110f117220 */ /* 0x001fc40000410000 */
[----:B------:R-:W-:Y:S01]  /*89f0*/  LEA R2, R2, UR25, 0x2 ;  /* 0x0000001902027c11 */ /* 0x000fe2000f8e10ff */
[----:B------:R-:W-:Y:S01]  /*8a00*/  FMUL.FTZ R16, R15, R16 ;  /* 0x000000100f107220 */ /* 0x000fe20000410000 */
[----:B-1----:R-:W-:Y:S01]  /*8a10*/  FMUL.FTZ R15, R146, R149 ;  /* 0x00000095920f7220 */ /* 0x002fe20000410000 */
[----:B------:R-:W-:Y:S01]  /*8a20*/  NOP ;  /* 0x0000000000007918 */ /* 0x000fe20000000000 */
[----:B-----5:R-:W-:Y:S01]  /*8a30*/  FMUL.FTZ R111, R4, R67 ;  /* 0x00000043046f7220 */ /* 0x020fe20000410000 */
[----:B------:R-:W-:Y:S01]  /*8a40*/  FMUL.FTZ R14, R146, R137 ;  /* 0x00000089920e7220 */ /* 0x000fe20000410000 */
[----:B---3--:R-:W-:Y:S01]  /*8a50*/  FMUL.FTZ R146, R123, R8 ;  /* 0x000000087b927220 */ /* 0x008fe20000410000 */
[C---:B--2---:R-:W-:Y:S01]  /*8a60*/  FMUL.FTZ R152, R117.reuse, R136 ;  /* 0x0000008875987220 */ /* 0x044fe20000410000 */
[----:B------:R0:W1:Y:S01]  /*8a70*/  MUFU.EX2 R140, R111 ;  /* 0x0000006f008c7308 */ /* 0x0000620000000800 */
[----:B------:R-:W-:Y:S01]  /*8a80*/  FMUL.FTZ R150, R117, R7 ;  /* 0x0000000775967220 */ /* 0x000fe20000410000 */
[C---:B----4-:R-:W-:Y:S01]  /*8a90*/  FMUL.FTZ R190, R115.reuse, R190 ;  /* 0x000000be73be7220 */ /* 0x050fe20000410000 */
[----:B------:R-:W-:Y:S01]  /*8aa0*/  FMUL.FTZ R188, R115, R188 ;  /* 0x000000bc73bc7220 */ /* 0x000fe20000410000 */
[C---:B------:R-:W-:Y:S01]  /*8ab0*/  FMUL.FTZ R8, R4.reuse, R69 ;  /* 0x0000004504087220 */ /* 0x040fe20000410000 */
[----:B------:R-:W2:Y:S01]  /*8ac0*/  LDS R172, [R2+0x44] ;  /* 0x0000440002ac7984 */ /* 0x000ea20000000800 */
[----:B0-----:R-:W-:-:S03]  /*8ad0*/  FMUL.FTZ R111, R4, R70 ;  /* 0x00000046046f7220 */ /* 0x001fc60000410000 */
[----:B------:R-:W0:Y:S01]  /*8ae0*/  LDS R117, [R2+0x4c] ;  /* 0x00004c0002757984 */ /* 0x000e220000000800 */
[----:B------:R-:W-:-:S03]  /*8af0*/  FMUL.FTZ R155, R64, UR47 ;  /* 0x0000002f409b7c20 */ /* 0x000fc60008410000 */
[----:B------:R-:W3:Y:S01]  /*8b00*/  LDS R174, [R2+0x54] ;  /* 0x0000540002ae7984 */ /* 0x000ee20000000800 */
[----:B------:R-:W-:-:S03]  /*8b10*/  FMUL.FTZ R148, R123, R9 ;  /* 0x000000097b947220 */ /* 0x000fc60000410000 */
[----:B------:R-:W4:Y:S01]  /*8b20*/  LDS R115, [R2+0x5c] ;  /* 0x00005c0002737984 */ /* 0x000f220000000800 */
[----:B------:R5:W-:Y:S03]  /*8b30*/  MUFU.EX2 R222, R111 ;  /* 0x0000006f00de7308 */ /* 0x000be60000000800 */
[----:B------:R-:W4:Y:S04]  /*8b40*/  LDS R160, [R2+0x64] ;  /* 0x0000640002a07984 */ /* 0x000f280000000800 */
[----:B------:R-:W4:Y:S04]  /*8b50*/  LDS R230, [R2+0x6c] ;  /* 0x00006c0002e67984 */ /* 0x000f280000000800 */
[----:B------:R-:W4:Y:S04]  /*8b60*/  LDS R228, [R2+0x74] ;  /* 0x0000740002e47984 */ /* 0x000f280000000800 */
[----:B------:R-:W4:Y:S01]  /*8b70*/  LDS R183, [R2+0x7c] ;  /* 0x00007c0002b77984 */ /* 0x000f220000000800 */
[----:B------:R-:W-:Y:S01]  /*8b80*/  FMUL.FTZ R9, R4, R68 ;  /* 0x0000004404097220 */ /* 0x000fe20000410000 */
[----:B------:R-:W2:Y:S02]  /*8b90*/  MUFU.EX2 R8, R8 ;  /* 0x0000000800087308 */ /* 0x000ea40000000800 */
        /* <DEDUP_REMOVED lines=10> */
[C---:B------:R-:W-:Y:S01]  /*8c40*/  FMUL.FTZ R109, R4.reuse, R64 ;  /* 0x00000040046d7220 */ /* 0x040fe20000410000 */
[----:B------:R-:W0:Y:S01]  /*8c50*/  MUFU.EX2 R9, R9 ;  /* 0x0000000900097308 */ /* 0x000e220000000800 */
[----:B------:R-:W-:Y:S01]  /*8c60*/  ULOP3.LUT UR36, UR36, 0xfffffe, URZ, 0xc0, !UPT ;  /* 0x00fffffe24247892 */ /* 0x000fe2000f8ec0ff */
[----:B------:R-:W-:Y:S01]  /*8c70*/  FMUL.RZ R139, R7, 0.15915493667125701904 ;  /* 0x3e22f983078b7820 */ /* 0x000fe2000040c000 */
[C---:B------:R-:W-:Y:S01]  /*8c80*/  FMUL.FTZ R121, R4.reuse, R63 ;  /* 0x0000003f04797220 */ /* 0x040fe20000410000 */
[----:B------:R-:W-:Y:S01]  /*8c90*/  MUFU.SIN R176, R155 ;  /* 0x0000009b00b07308 */ /* 0x000fe20000000400 */
[----:B------:R-:W-:Y:S01]  /*8ca0*/  FMUL.FTZ R7, R4, R56 ;  /* 0x0000003804077220 */ /* 0x000fe20000410000 */
[C---:B------:R-:W-:Y:S01]  /*8cb0*/  ISETP.NE.AND P1, PT, R138.reuse, RZ, PT ;  /* 0x000000ff8a00720c */ /* 0x040fe20003f25270 */
[----:B------:R-:W3:Y:S05]  /*8cc0*/  LDS R133, [R2] ;  /* 0x0000000002857984 */ /* 0x000eea0000000800 */
[----:B------:R-:W-:Y:S01]  /*8cd0*/  MUFU.SIN R10, R157 ;  /* 0x0000009d000a7308 */ /* 0x000fe20000000400 */
[----:B------:R-:W-:Y:S01]  /*8ce0*/  R2UR UR49, R3 ;  /* 0x00000000033172ca */ /* 0x000fe200000e0000 */
[----:B------:R-:W3:Y:S06]  /*8cf0*/  LDS R135, [R2+0x4] ;  /* 0x0000040002877984 */ /* 0x000eec0000000800 */
[----:B------:R-:W-:Y:S01]  /*8d00*/  MUFU.COS R11, R157 ;  /* 0x0000009d000b7308 */ /* 0x000fe20000000000 */
[----:B------:R-:W-:Y:S01]  /*8d10*/  ISETP.NE.AND P2, PT, R138, 0x1f, PT ;  /* 0x0000001f8a00780c */ /* 0x000fe20003f45270 */
[----:B------:R-:W3:Y:S01]  /*8d20*/  LDS R131, [R2+0x8] ;  /* 0x0000080002837984 */ /* 0x000ee20000000800 */
[----:B------:R-:W-:Y:S01]  /*8d30*/  FMUL.FTZ R107, R144, R153 ;  /* 0x00000099906b7220 */ /* 0x000fe20000410000 */
[C---:B-1----:R-:W-:Y:S01]  /*8d40*/  FMUL.FTZ R161, R140.reuse, R161 ;  /* 0x000000a18ca17220 */ /* 0x042fe20000410000 */
[----:B------:R-:W-:Y:S01]  /*8d50*/  FMUL.FTZ R159, R140, R159 ;  /* 0x0000009f8c9f7220 */ /* 0x000fe20000410000 */
[----:B------:R-:W1:Y:S02]  /*8d60*/  LDS R129, [R2+0xc] ;  /* 0x00000c0002817984 */ /* 0x000e640000000800 */
[----:B------:R-:W4:Y:S01]  /*8d70*/  MUFU.COS R178, R155 ;  /* 0x0000009b00b27308 */ /* 0x000f220000000000 */
[C---:B--2---:R-:W-:Y:S01]  /*8d80*/  FMUL.FTZ R167, R8.reuse, R167 ;  /* 0x000000a708a77220 */ /* 0x044fe20000410000 */
[----:B------:R-:W-:Y:S01]  /*8d90*/  FMUL.FTZ R165, R8, R165 ;  /* 0x000000a508a57220 */ /* 0x000fe20000410000 */
[----:B------:R-:W-:Y:S01]  /*8da0*/  UIADD3 UR35, UPT, UPT, UR35, -UR36, URZ ;  /* 0x8000002423237290 */ /* 0x000fe2000fffe0ff */
[----:B------:R-:W2:Y:S04]  /*8db0*/  LDS R182, [R2+0x10] ;  /* 0x0000100002b67984 */ /* 0x000ea80000000800 */
[----:B------:R-:W4:Y:S01]  /*8dc0*/  MUFU.EX2 R109, R109 ;  /* 0x0000006d006d7308 */ /* 0x000f220000000800 */
[----:B------:R-:W-:Y:S01]  /*8dd0*/  FMUL.FTZ R8, R4, R71 ;  /* 0x0000004704087220 */ /* 0x000fe20000410000 */
[----:B------:R-:W1:Y:S02]  /*8de0*/  LDS R168, [R2+0x14] ;  /* 0x0000140002a87984 */ /* 0x000e640000000800 */
[----:B------:R-:W-:Y:S01]  /*8df0*/  MUFU.SIN R137, R139 ;  /* 0x0000008b00897308 */ /* 0x000fe20000000400 */
[C---:B0-----:R-:W-:Y:S01]  /*8e00*/  FMUL.FTZ R202, R9.reuse, R202 ;  /* 0x000000ca09ca7220 */ /* 0x041fe20000410000 */
[----:B------:R-:W-:Y:S01]  /*8e10*/  FMUL.FTZ R200, R9, R200 ;  /* 0x000000c809c87220 */ /* 0x000fe20000410000 */
[----:B------:R-:W-:Y:S01]  /*8e20*/  ULEA UR35, UR35, UR8, 0x8 ;  /* 0x0000000823237291 */ /* 0x000fe2000f8e40ff */
[----:B------:R-:W0:Y:S04]  /*8e30*/  LDS R127, [R2+0x18] ;  /* 0x00001800027f7984 */ /* 0x000e280000000800 */
[----:B------:R-:W5:Y:S01]  /*8e40*/  MUFU.EX2 R7, R7 ;  /* 0x0000000700077308 */ /* 0x000f620000000800 */
[----:B------:R-:W0:Y:S03]  /*8e50*/  LDS R125, [R2+0x1c] ;  /* 0x00001c00027d7984 */ /* 0x000e260000000800 */
[----:B------:R-:W3:Y:S01]  /*8e60*/  MUFU.COS R139, R139 ;  /* 0x0000008b008b7308 */ /* 0x000ee20000000000 */
[C---:B----4-:R-:W-:Y:S01]  /*8e70*/  FMUL.FTZ R178, R109.reuse, R178 ;  /* 0x000000b26db27220 */ /* 0x050fe20000410000 */
[----:B------:R-:W-:Y:S01]  /*8e80*/  FMUL.FTZ R176, R109, R176 ;  /* 0x000000b06db07220 */ /* 0x000fe20000410000 */
[----:B------:R-:W-:Y:S01]  /*8e90*/  IADD3 R109, PT, PT, R138, 0x200, RZ ;  /* 0x000002008a6d7810 */ /* 0x000fe20007ffe0ff */
[----:B------:R-:W4:Y:S04]  /*8ea0*/  LDS R170, [R2+0x20] ;  /* 0x0000200002aa7984 */ /* 0x000f280000000800 */
[----:B------:R3:W2:Y:S01]  /*8eb0*/  MUFU.EX2 R9, R8 ;  /* 0x0000000800097308 */ /* 0x0006a20000000800 */
[----:B------:R-:W-:Y:S01]  /*8ec0*/  MOV R136, UR35 ;  /* 0x0000002300887c02 */ /* 0x000fe20008000f00 */
[----:B------:R-:W0:Y:S02]  /*8ed0*/  LDS R186, [R2+0x24] ;  /* 0x0000240002ba7984 */ /* 0x000e240000000800 */
[----:B------:R-:W1:Y:S01]  /*8ee0*/  MUFU.EX2 R121, R121 ;  /* 0x0000007900797308 */ /* 0x000e620000000800 */
[C---:B-----5:R-:W-:Y:S01]  /*8ef0*/  FMUL.FTZ R4, R7.reuse, R6 ;  /* 0x0000000607047220 */ /* 0x060fe20000410000 */
[----:B------:R-:W-:Y:S01]  /*8f00*/  SEL R6, R136, R109, !P1 ;  /* 0x0000006d88067207 */ /* 0x000fe20004800000 */
[----:B------:R-:W-:Y:S01]  /*8f10*/  FMUL.FTZ R5, R7, R5 ;  /* 0x0000000507057220 */ /* 0x000fe20000410000 */
[----:B------:R-:W-:Y:S01]  /*8f20*/  FMUL.FTZ R3, R172, UR48 ;  /* 0x00000030ac037c20 */ /* 0x000fe20008410000 */
[----:B------:R-:W0:Y:S01]  /*8f30*/  LDS R123, [R2+0x28] ;  /* 0x00002800027b7984 */ /* 0x000e220000000800 */
[----:B------:R-:W-:Y:S01]  /*8f40*/  LEA R6, R6, UR25, 0x3 ;  /* 0x0000001906067c11 */ /* 0x000fe2000f8e18ff */
[C---:B---3--:R-:W-:Y:S01]  /*8f50*/  FMUL.FTZ R220, R222.reuse, R139 ;  /* 0x0000008bdedc7220 */ /* 0x048fe20000410000 */
[----:B------:R-:W-:Y:S01]  /*8f60*/  FMUL.FTZ R222, R222, R137 ;  /* 0x00000089dede7220 */ /* 0x000fe20000410000 */
[----:B------:R-:W-:Y:S01]  /*8f70*/  FMUL.FTZ R8, R117, UR48 ;  /* 0x0000003075087c20 */ /* 0x000fe20008410000 */
[C---:B--2---:R-:W-:Y:S01]  /*8f80*/  FMUL.FTZ R212, R9.reuse, R212 ;  /* 0x000000d409d47220 */ /* 0x044fe20000410000 */
[----:B------:R-:W-:Y:S01]  /*8f90*/  FMUL.FTZ R214, R9, R214 ;  /* 0x000000d609d67220 */ /* 0x000fe20000410000 */
[----:B------:R-:W-:Y:S01]  /*8fa0*/  FMUL.FTZ R7, R174, UR48 ;  /* 0x00000030ae077c20 */ /* 0x000fe20008410000 */
[----:B------:R-:W-:Y:S01]  /*8fb0*/  FMUL.FTZ R136, R115, UR48 ;  /* 0x0000003073887c20 */ /* 0x000fe20008410000 */
[----:B------:R-:W-:Y:S01]  /*8fc0*/  FMUL.FTZ R9, R160, UR48 ;  /* 0x00000030a0097c20 */ /* 0x000fe20008410000 */
[----:B------:R-:W-:Y:S01]  /*8fd0*/  FMUL.FTZ R137, R230, UR48 ;  /* 0x00000030e6897c20 */ /* 0x000fe20008410000 */
[----:B------:R-:W-:Y:S01]  /*8fe0*/  FMUL.FTZ R139, R228, UR48 ;  /* 0x00000030e48b7c20 */ /* 0x000fe20008410000 */
[----:B------:R-:W-:Y:S01]  /*8ff0*/  FMUL.FTZ R154, R183, UR48 ;  /* 0x00000030b79a7c20 */ /* 0x000fe20008410000 */
[C---:B-1----:R-:W-:Y:S01]  /*9000*/  FMUL.FTZ R11, R121.reuse, R11 ;  /* 0x0000000b790b7220 */ /* 0x042fe20000410000 */
        /* <DEDUP_REMOVED lines=10> */
[----:B------:R-:W0:Y:S01]  /*90b0*/  LDS R240, [R2+0x38] ;  /* 0x0000380002f07984 */ /* 0x000e220000000800 */
[----:B------:R-:W-:Y:S03]  /*90c0*/  BSSY.RECONVERGENT B0, `(.L_x_12930) ;  /* 0x000001b000007945 */ /* 0x000fe60003800200 */
[----:B------:R5:W0:Y:S04]  /*90d0*/  LDS R242, [R2+0x3c] ;  /* 0x00003c0002f27984 */ /* 0x000a280000000800 */
[----:B------:R4:W-:Y:S01]  /*90e0*/  STS.64 [R6+0x2550], R4 ;  /* 0x0025500406007388 */ /* 0x0009e20000000a00 */
[----:B-----5:R-:W-:Y:S01]  /*90f0*/  FFMA.FTZ R2, R238, UR49, R3 ;  /* 0x00000031ee027c23 */ /* 0x020fe20008010003 */
[----:B------:R-:W-:Y:S01]  /*9100*/  FMUL.FTZ R169, R91, -R8 ;  /* 0x800000085ba97220 */ /* 0x000fe20000410000 */
[----:B------:R-:W-:Y:S01]  /*9110*/  FMUL.FTZ R173, R95, -R136 ;  /* 0x800000885fad7220 */ /* 0x000fe20000410000 */
[----:B------:R-:W-:Y:S01]  /*9120*/  FMUL.FTZ R175, R97, -R140 ;  /* 0x8000008c61af7220 */ /* 0x000fe20000410000 */
[----:B------:R-:W-:Y:S01]  /*9130*/  FMUL.FTZ R163, R89, -R2 ;  /* 0x8000000259a37220 */ /* 0x000fe20000410000 */
[----:B----4-:R-:W-:Y:S01]  /*9140*/  FFMA.FTZ R6, R236, UR49, R7 ;  /* 0x00000031ec067c23 */ /* 0x010fe20008010007 */
        /* <DEDUP_REMOVED lines=14> */
[----:B------:R-:W4:Y:S01]  /*9230*/  LDS.64 R8, [UR35+0x2550] ;  /* 0x00255023ff087984 */ /* 0x000f220008000a00 */
[----:B------:R-:W-:Y:S05]  /*9240*/  BRA `(.L_x_12932) ;  /* 0x0000000000087947 */ /* 0x000fea0003800000 */
.L_x_12931:
[----:B------:R-:W-:-:S06]  /*9250*/  LEA R8, R138, UR25, 0x3 ;  /* 0x000000198a087c11 */ /* 0x000fcc000f8e18ff */
[----:B------:R-:W4:Y:S02]  /*9260*/  LDS.64 R8, [R8+0x3558] ;  /* 0x0035580008087984 */ /* 0x000f240000000a00 */
.L_x_12932:
[----:B------:R-:W-:Y:S05]  /*9270*/  BSYNC.RECONVERGENT B0 ;  /* 0x0000000000007941 */ /* 0x000fea0003800200 */
.L_x_12930:
[-C--:B------:R-:W-:Y:S01]  /*9280*/  FMUL.FTZ R2, R4, R105.reuse ;  /* 0x0000006904027220 */ /* 0x080fe20000410000 */
[----:B------:R-:W-:Y:S01]  /*9290*/  FMUL.FTZ R3, R5, R105 ;  /* 0x0000006905037220 */ /* 0x000fe20000410000 */
[----:B----4-:R-:W-:Y:S01]  /*92a0*/  FMUL.FTZ R139, R220, R9 ;  /* 0x00000009dc8b7220 */ /* 0x010fe20000410000 */
[----:B------:R-:W-:Y:S01]  /*92b0*/  FMUL.FTZ R162, R41, R56 ;  /* 0x0000003829a27220 */ /* 0x000fe20000410000 */
[-C--:B------:R-:W-:Y:S01]  /*92c0*/  FFMA.FTZ R2, R5, R107.reuse, R2 ;  /* 0x0000006b05027223 */ /* 0x080fe20000010002 */
[----:B------:R-:W-:Y:S01]  /*92d0*/  FFMA.FTZ R3, R4, R107, -R3 ;  /* 0x0000006b04037223 */ /* 0x000fe20000010803 */
[----:B------:R-:W-:Y:S01]  /*92e0*/  FFMA.FTZ R141, -R222, R8, -R139 ;  /* 0x00000008de8d7223 */ /* 0x000fe2000001098b */
[----:B------:R-:W-:Y:S01]  /*92f0*/  FMUL.FTZ R224, R183, UR49 ;  /* 0x00000031b7e07c20 */ /* 0x000fe20008410000 */
[CC--:B------:R-:W-:Y:S01]  /*9300*/  FMUL.FTZ R6, R18.reuse, R2.reuse ;  /* 0x0000000212067220 */ /* 0x0c0fe20000410000 */
[----:B------:R-:W-:Y:S01]  /*9310*/  FMUL.FTZ R137, R18, R3 ;  /* 0x0000000312897220 */ /* 0x000fe20000410000 */
[----:B------:R-:W-:Y:S01]  /*9320*/  FMUL.FTZ R143, R214, R141 ;  /* 0x0000008dd68f7220 */ /* 0x000fe20000410000 */
[----:B------:R-:W-:Y:S01]  /*9330*/  FFMA.FTZ R224, R179, UR48, -R224 ;  /* 0x00000030b3e07c23 */ /* 0x000fe200080108e0 */
[C---:B------:R-:W-:Y:S01]  /*9340*/  FFMA.FTZ R7, R19.reuse, R3, -R6 ;  /* 0x0000000313077223 */ /* 0x040fe20000010806 */
[----:B------:R-:W-:Y:S01]  /*9350*/  FMUL.FTZ R3, R222, R9 ;  /* 0x00000009de037220 */ /* 0x000fe20000410000 */
[----:B------:R-:W-:Y:S01]  /*9360*/  FMUL.FTZ R6, RZ, R105 ;  /* 0x00000069ff067220 */ /* 0x000fe20000410000 */
[----:B------:R-:W-:Y:S01]  /*9370*/  FFMA.FTZ R137, R19, R2, R137 ;  /* 0x0000000213897223 */ /* 0x000fe20000010089 */
[----:B------:R-:W-:Y:S01]  /*9380*/  FMUL.FTZ R2, R105, R162 ;  /* 0x000000a269027220 */ /* 0x000fe20000410000 */
[----:B------:R-:W-:Y:S01]  /*9390*/  FFMA.FTZ R139, R220, R8, -R3 ;  /* 0x00000008dc8b7223 */ /* 0x000fe20000010803 */
[----:B------:R-:W-:Y:S01]  /*93a0*/  FFMA.FTZ R3, R107, R162, -R6 ;  /* 0x000000a26b037223 */ /* 0x000fe20000010806 */
[----:B------:R-:W-:Y:S01]  /*93b0*/  FMUL.FTZ R138, R16, R137 ;  /* 0x00000089108a7220 */ /* 0x000fe20000410000 */
[----:B------:R-:W-:Y:S01]  /*93c0*/  FFMA.FTZ R2, RZ, R107, R2 ;  /* 0x0000006bff027223 */ /* 0x000fe20000010002 */
[----:B------:R-:W-:Y:S01]  /*93d0*/  FMUL.FTZ R6, R214, R139 ;  /* 0x0000008bd6067220 */ /* 0x000fe20000410000 */
[----:B------:R-:W-:Y:S01]  /*93e0*/  FFMA.FTZ R3, R40, R57, R3 ;  /* 0x0000003928037223 */ /* 0x000fe20000010003 */
[C---:B------:R-:W-:Y:S01]  /*93f0*/  FFMA.FTZ R143, R212.reuse, R139, R143 ;  /* 0x0000008bd48f7223 */ /* 0x040fe2000001008f */
[----:B------:R-:W-:Y:S01]  /*9400*/  FADD.FTZ R2, RZ, R2 ;  /* 0x00000002ff027221 */ /* 0x000fe20000010000 */
[----:B------:R-:W-:Y:S01]  /*9410*/  FFMA.FTZ R141, R212, R141, -R6 ;  /* 0x0000008dd48d7223 */ /* 0x000fe20000010806 */
[C---:B------:R-:W-:Y:S01]  /*9420*/  FMUL.FTZ R136, R18.reuse, R3 ;  /* 0x0000000312887220 */ /* 0x040fe20000410000 */
[----:B------:R-:W-:Y:S01]  /*9430*/  FFMA.FTZ R138, R17, R7, -R138 ;  /* 0x00000007118a7223 */ /* 0x000fe2000001088a */
[-C--:B------:R-:W-:Y:S01]  /*9440*/  FMUL.FTZ R6, R18, R2.reuse ;  /* 0x0000000212067220 */ /* 0x080fe20000410000 */
[----:B------:R-:W-:Y:S01]  /*9450*/  FMUL.FTZ R139, R222, R185 ;  /* 0x000000b9de8b7220 */ /* 0x000fe20000410000 */
[----:B------:R-:W-:Y:S01]  /*9460*/  FFMA.FTZ R136, R19, R2, R136 ;  /* 0x0000000213887223 */ /* 0x000fe20000010088 */
[----:B------:R-:W-:Y:S01]  /*9470*/  FMUL.FTZ R2, R16, R7 ;  /* 0x0000000710027220 */ /* 0x000fe20000410000 */
[----:B------:R-:W-:Y:S01]  /*9480*/  FMUL.FTZ R7, R103, R224 ;  /* 0x000000e067077220 */ /* 0x000fe20000410000 */
[----:B------:R-:W-:Y:S01]  /*9490*/  ISETP.NE.AND P2, PT, R113, RZ, PT ;  /* 0x000000ff7100720c */ /* 0x000fe20003f45270 */
[----:B------:R-:W-:Y:S01]  /*94a0*/  FFMA.FTZ R3, R19, R3, -R6 ;  /* 0x0000000313037223 */ /* 0x000fe20000010806 */
[----:B------:R-:W-:Y:S01]  /*94b0*/  FFMA.FTZ R2, R17, R137, R2 ;  /* 0x0000008911027223 */ /* 0x000fe20000010002 */
[----:B------:R-:W-:Y:S01]  /*94c0*/  FMUL.FTZ R137, R228, UR49 ;  /* 0x00000031e4897c20 */ /* 0x000fe20008410000 */
[----:B------:R-:W-:Y:S01]  /*94d0*/  FFMA.FTZ R140, R220, R7, R139 ;  /* 0x00000007dc8c7223 */ /* 0x000fe2000001008b */
[----:B------:R-:W-:Y:S01]  /*94e0*/  FMUL.FTZ R145, R200, R141 ;  /* 0x0000008dc8917220 */ /* 0x000fe20000410000 */
[----:B------:R-:W-:Y:S01]  /*94f0*/  FMUL.FTZ R7, R222, R7 ;  /* 0x00000007de077220 */ /* 0x000fe20000410000 */
[----:B------:R-:W-:Y:S01]  /*9500*/  FMUL.FTZ R6, R14, R2 ;  /* 0x000000020e067220 */ /* 0x000fe20000410000 */
[----:B------:R-:W-:Y:S01]  /*9510*/  FFMA.FTZ R218, R226, UR48, -R137 ;  /* 0x00000030e2da7c23 */ /* 0x000fe20008010889 */
[----:B------:R-:W-:Y:S01]  /*9520*/  FFMA.FTZ R144, R202, R143, R145 ;  /* 0x0000008fca907223 */ /* 0x000fe20000010091 */
[----:B------:R-:W-:Y:S01]  /*9530*/  FFMA.FTZ R142, R220, R185, -R7 ;  /* 0x000000b9dc8e7223 */ /* 0x000fe20000010807 */
[----:B------:R-:W-:Y:S01]  /*9540*/  FMUL.FTZ R143, R200, R143 ;  /* 0x0000008fc88f7220 */ /* 0x000fe20000410000 */
[----:B------:R-:W-:Y:S01]  /*9550*/  FFMA.FTZ R7, R15, R138, -R6 ;  /* 0x0000008a0f077223 */ /* 0x000fe20000010806 */
[----:B------:R-:W-:Y:S01]  /*9560*/  FFMA.FTZ R3, R42, R59, R3 ;  /* 0x0000003b2a037223 */ /* 0x000fe20000010003 */
[----:B------:R-:W-:Y:S01]  /*9570*/  FFMA.FTZ R137, R101, R218, R140 ;  /* 0x000000da65897223 */ /* 0x000fe2000001008c */
[----:B------:R-:W-:Y:S01]  /*9580*/  FMUL.FTZ R138, R14, R138 ;  /* 0x0000008a0e8a7220 */ /* 0x000fe20000410000 */
[----:B------:R-:W-:Y:S01]  /*9590*/  FADD.FTZ R136, RZ, R136 ;  /* 0x00000088ff887221 */ /* 0x000fe20000010000 */
[----:B------:R-:W-:Y:S01]  /*95a0*/  FFMA.FTZ R154, R202, R141, -R143 ;  /* 0x0000008dca9a7223 */ /* 0x000fe2000001088f */
[----:B------:R-:W-:Y:S01]  /*95b0*/  FMUL.FTZ R6, R16, R3 ;  /* 0x0000000310067220 */ /* 0x000fe20000410000 */
[----:B------:R-:W-:Y:S01]  /*95c0*/  FADD.FTZ R139, R181, R142 ;  /* 0x0000008eb58b7221 */ /* 0x000fe20000010000 */
[----:B------:R-:W-:Y:S01]  /*95d0*/  FMUL.FTZ R141, R214, R137 ;  /* 0x00000089d68d7220 */ /* 0x000fe20000410000 */
[----:B------:R-:W-:Y:S01]  /*95e0*/  FFMA.FTZ R138, R15, R2, R138 ;  /* 0x000000020f8a7223 */ /* 0x000fe2000001008a */
[-C--:B------:R-:W-:Y:S01]  /*95f0*/  FMUL.FTZ R2, R16, R136.reuse ;  /* 0x0000008810027220 */ /* 0x080fe20000410000 */
[C---:B------:R-:W-:Y:S01]  /*9600*/  FFMA.FTZ R6, R17.reuse, R136, R6 ;  /* 0x0000008811067223 */ /* 0x040fe20000010006 */
[----:B------:R-:W-:Y:S01]  /*9610*/  VOTEU.ANY UP0, P2 ;  /* 0x0000000000ff7886 */ /* 0x000fe20001000100 */
[-C--:B------:R-:W-:Y:S01]  /*9620*/  FFMA.FTZ R158, R212, R139.reuse, -R141 ;  /* 0x0000008bd49e7223 */ /* 0x080fe2000001088d */
[----:B------:R-:W-:Y:S01]  /*9630*/  FMUL.FTZ R139, R214, R139 ;  /* 0x0000008bd68b7220 */ /* 0x000fe20000410000 */
[----:B------:R-:W-:Y:S01]  /*9640*/  FFMA.FTZ R2, R17, R3, -R2 ;  /* 0x0000000311027223 */ /* 0x000fe20000010802 */
[C---:B------:R-:W-:Y:S01]  /*9650*/  FMUL.FTZ R3, R165.reuse, R144 ;  /* 0x00000090a5037220 */ /* 0x040fe20000410000 */
[----:B------:R-:W-:Y:S01]  /*9660*/  FADD.FTZ R6, RZ, R6 ;  /* 0x00000006ff067221 */ /* 0x000fe20000010000 */
[-C--:B------:R-:W-:Y:S01]  /*9670*/  FMUL.FTZ R140, R165, R154.reuse ;  /* 0x0000009aa58c7220 */ /* 0x080fe20000410000 */
[----:B------:R-:W4:Y:S01]  /*9680*/  @UP0 LDCU UR36, c[0x0][0x38c] ;  /* 0x00007180ff2407ac */ /* 0x000f220008000800 */
[----:B------:R-:W-:Y:S01]  /*9690*/  FFMA.FTZ R156, R212, R137, R139 ;  /* 0x00000089d49c7223 */ /* 0x000fe2000001008b */
[----:B------:R-:W-:Y:S01]  /*96a0*/  FFMA.FTZ R139, R167, R154, -R3 ;  /* 0x0000009aa78b7223 */ /* 0x000fe20000010803 */
[----:B------:R-:W-:Y:S01]  /*96b0*/  FFMA.FTZ R2, R43, R58, R2 ;  /* 0x0000003a2b027223 */ /* 0x000fe20000010002 */
        /* <DEDUP_REMOVED lines=10> */
[C---:B------:R-:W-:Y:S01]  /*9760*/  FFMA.FTZ R142, R13.reuse, R138, R142 ;  /* 0x0000008a0d8e7223 */ /* 0x040fe2000001008e */
[----:B------:R-:W-:Y:S01]  /*9770*/  FADD.FTZ R2, RZ, R136 ;  /* 0x00000088ff027221 */ /* 0x000fe20000010000 */
[----:B------:R-:W-:Y:S01]  /*9780*/  FFMA.FTZ R138, R190, R137, R7 ;  /* 0x00000089be8a7223 */ /* 0x000fe20000010007 */
[----:B------:R-:W-:Y:S01]  /*9790*/  @UP0 UIADD3 UR35, UPT, UPT, UR16, -0x2, URZ ;  /* 0xfffffffe10230890 */ /* 0x000fe2000fffe0ff */
[----:B------:R-:W-:Y:S01]  /*97a0*/  FMUL.FTZ R7, R12, R3 ;  /* 0x000000030c077220 */ /* 0x000fe20000410000 */
[----:B------:R-:W-:Y:S01]  /*97b0*/  FMUL.FTZ R137, R188, R137 ;  /* 0x00000089bc897220 */ /* 0x000fe20000410000 */
[-C--:B------:R-:W-:Y:S01]  /*97c0*/  FMUL.FTZ R6, R12, R2.reuse ;  /* 0x000000020c067220 */ /* 0x080fe20000410000 */
[----:B----4-:R-:W-:Y:S01]  /*97d0*/  @UP0 UIMAD UR35, UR35, UR36, UR8 ;  /* 0x00000024232302a4 */ /* 0x010fe2000f8e0208 */
[C---:B------:R-:W-:Y:S01]  /*97e0*/  FFMA.FTZ R7, R13.reuse, R2, R7 ;  /* 0x000000020d077223 */ /* 0x040fe20000010007 */
[----:B------:R-:W-:Y:S01]  /*97f0*/  FFMA.FTZ R136, R190, R139, -R137 ;  /* 0x0000008bbe887223 */ /* 0x000fe20000010889 */
[----:B------:R-:W-:Y:S01]  /*9800*/  FFMA.FTZ R6, R13, R3, -R6 ;  /* 0x000000030d067223 */ /* 0x000fe20000010806 */
[----:B------:R-:W-:Y:S01]  /*9810*/  @UP0 UIMAD.WIDE UR36, UR35, 0x10, UR4 ;  /* 0x00000010232408a5 */ /* 0x000fe2000f8e0204 */
[----:B------:R-:W-:Y:S01]  /*9820*/  FADD.FTZ R139, RZ, R7 ;  /* 0x00000007ff8b7221 */ /* 0x000fe20000010000 */
[----:B------:R-:W-:Y:S01]  /*9830*/  CS2R R2, SRZ ;  /* 0x0000000000027805 */ /* 0x000fe2000001ff00 */
[----:B------:R-:W-:Y:S01]  /*9840*/  FFMA.FTZ R137, R45, R60, R6 ;  /* 0x0000003c2d897223 */ /* 0x000fe20000010006 */
[----:B------:R-:W-:Y:S01]  /*9850*/  FMUL.FTZ R141, R230, UR49 ;  /* 0x00000031e68d7c20 */ /* 0x000fe20008410000 */
[C---:B------:R-:W-:Y:S01]  /*9860*/  FMUL.FTZ R144, R10.reuse, R139 ;  /* 0x0000008b0a907220 */ /* 0x040fe20000410000 */
[----:B------:R-:W-:Y:S01]  /*9870*/  MOV R6, UR36 ;  /* 0x0000002400067c02 */ /* 0x000fe20008000f00 */
[-C--:B------:R-:W-:Y:S01]  /*9880*/  FMUL.FTZ R154, R10, R137.reuse ;  /* 0x000000890a9a7220 */ /* 0x080fe20000410000 */
[----:B------:R-:W-:Y:S01]  /*9890*/  MOV R7, UR37 ;  /* 0x0000002500077c02 */ /* 0x000fe20008000f00 */
[----:B------:R-:W-:Y:S01]  /*98a0*/  FFMA.FTZ R137, R11, R137, -R144 ;  /* 0x000000890b897223 */ /* 0x000fe20000010890 */
[----:B------:R-:W-:Y:S01]  /*98b0*/  FFMA.FTZ R216, R232, UR48, -R141 ;  /* 0x00000030e8d87c23 */ /* 0x000fe2000801088d */
[----:B------:R-:W-:Y:S01]  /*98c0*/  FADD.FTZ R143, R177, R158 ;  /* 0x0000009eb18f7221 */ /* 0x000fe20000010000 */
[----:B------:R-:W-:Y:S01]  /*98d0*/  FFMA.FTZ R154, R11, R139, R154 ;  /* 0x0000008b0b9a7223 */ /* 0x000fe2000001009a */
[----:B------:R4:W5:Y:S01]  /*98e0*/  @P2 LDG.E.64 R2, desc[UR32][R6.64+0x8] ;  /* 0x0000082006022981 */ /* 0x000962000c1e1b00 */
[----:B------:R-:W-:Y:S01]  /*98f0*/  FFMA.FTZ R137, R46, R63, R137 ;  /* 0x0000003f2e897223 */ /* 0x000fe20000010089 */
[----:B------:R-:W-:Y:S01]  /*9900*/  FFMA.FTZ R141, R99, R216, R156 ;  /* 0x000000d8638d7223 */ /* 0x000fe2000001009c */
[----:B------:R-:W-:Y:S01]  /*9910*/  FMUL.FTZ R145, R200, R143 ;  /* 0x0000008fc8917220 */ /* 0x000fe20000410000 */
[----:B------:R-:W-:Y:S01]  /*9920*/  FADD.FTZ R139, RZ, R154 ;  /* 0x0000009aff8b7221 */ /* 0x000fe20000010000 */
[----:B------:R-:W-:-:S02]  /*9930*/  FMUL.FTZ R156, R146, R137 ;  /* 0x00000089929c7220 */ /* 0x000fc40000410000 */
[-C--:B------:R-:W-:Y:S01]  /*9940*/  FFMA.FTZ R158, R202, R141.reuse, R145 ;  /* 0x0000008dca9e7223 */ /* 0x080fe20000010091 */
[----:B------:R-:W-:Y:S01]  /*9950*/  FMUL.FTZ R145, R200, R141 ;  /* 0x0000008dc8917220 */ /* 0x000fe20000410000 */
[-C--:B------:R-:W-:Y:S01]  /*9960*/  FMUL.FTZ R141, R146, R139.reuse ;  /* 0x0000008b928d7220 */ /* 0x080fe20000410000 */
[----:B------:R-:W-:Y:S01]  /*9970*/  FMUL.FTZ R144, R10, R142 ;  /* 0x0000008e0a907220 */ /* 0x000fe20000410000 */
[----:B------:R-:W-:Y:S01]  /*9980*/  FFMA.FTZ R156, R148, R139, R156 ;  /* 0x0000008b949c7223 */ /* 0x000fe2000001009c */
[----:B------:R-:W-:Y:S01]  /*9990*/  FFMA.FTZ R164, R202, R143, -R145 ;  /* 0x0000008fcaa47223 */ /* 0x000fe20000010891 */
[----:B------:R-:W-:Y:S01]  /*99a0*/  FFMA.FTZ R154, R148, R137, -R141 ;  /* 0x00000089949a7223 */ /* 0x000fe2000001088d */
[-C--:B----4-:R-:W-:Y:S01]  /*99b0*/  FFMA.FTZ R7, R11, R140.reuse, -R144 ;  /* 0x0000008c0b077223 */ /* 0x090fe20000010890 */
[----:B------:R-:W-:Y:S01]  /*99c0*/  FADD.FTZ R143, RZ, R156 ;  /* 0x0000009cff8f7221 */ /* 0x000fe20000010000 */
        /* <DEDUP_REMOVED lines=103> */
[----:B------:R-:W4:Y:S01]  /*a040*/  SHFL.UP PT, R143, R6, 0x1, RZ ;  /* 0x04200000068f7989 */ /* 0x000f2200000e00ff */
[-C--:B------:R-:W-:Y:S01]  /*a050*/  FFMA.FTZ R145, R161, R138.reuse, R154 ;  /* 0x0000008aa1917223 */ /* 0x080fe2000001009a */
[----:B------:R-:W-:Y:S01]  /*a060*/  FMUL.FTZ R154, R159, R138 ;  /* 0x0000008a9f9a7220 */ /* 0x000fe20000410000 */
[----:B------:R-:W-:Y:S01]  /*a070*/  FFMA.FTZ R138, R93, R206, R140 ;  /* 0x000000ce5d8a7223 */ /* 0x000fe2000001008c */
[-C--:B------:R-:W-:Y:S01]  /*a080*/  FFMA.FTZ R137, R220, R139.reuse, R137 ;  /* 0x0000008bdc897223 */ /* 0x080fe20000010089 */
[----:B------:R-:W1:Y:S01]  /*a090*/  SHFL.UP PT, R140, R7, 0x1, RZ ;  /* 0x04200000078c7989 */ /* 0x000e6200000e00ff */
[----:B------:R-:W-:Y:S01]  /*a0a0*/  FMUL.FTZ R139, R222, R139 ;  /* 0x0000008bde8b7220 */ /* 0x000fe20000410000 */
[----:B------:R-:W-:Y:S01]  /*a0b0*/  FADD.FTZ R142, R171, R142 ;  /* 0x0000008eab8e7221 */ /* 0x000fe20000010000 */
[----:B------:R-:W-:Y:S01]  /*a0c0*/  FFMA.FTZ R147, R161, R136, -R154 ;  /* 0x00000088a1937223 */ /* 0x000fe2000001089a */
[C---:B------:R-:W-:Y:S01]  /*a0d0*/  FMUL.FTZ R144, R159.reuse, R138 ;  /* 0x0000008a9f907220 */ /* 0x040fe20000410000 */
[----:B------:R-:W-:Y:S01]  /*a0e0*/  FFMA.FTZ R136, R220, R141, -R139 ;  /* 0x0000008ddc887223 */ /* 0x000fe2000001088b */
[-C--:B------:R-:W-:Y:S01]  /*a0f0*/  FMUL.FTZ R149, R159, R142.reuse ;  /* 0x0000008e9f957220 */ /* 0x080fe20000410000 */
[----:B------:R-:W2:Y:S01]  /*a100*/  SHFL.UP PT, R139, R137, 0x1, RZ ;  /* 0x04200000898b7989 */ /* 0x000ea200000e00ff */
[----:B------:R-:W-:Y:S01]  /*a110*/  FFMA.FTZ R144, R161, R142, -R144 ;  /* 0x0000008ea1907223 */ /* 0x000fe20000010890 */
[----:B------:R-:W-:Y:S01]  /*a120*/  FMUL.FTZ R198, R117, UR49 ;  /* 0x0000003175c67c20 */ /* 0x000fe20008410000 */
[----:B------:R-:W-:-:S02]  /*a130*/  FFMA.FTZ R142, R161, R138, R149 ;  /* 0x0000008aa18e7223 */ /* 0x000fc40000010095 */
[----:B------:R-:W3:Y:S01]  /*a140*/  SHFL.UP PT, R138, R136, 0x1, RZ ;  /* 0x04200000888a7989 */ /* 0x000ee200000e00ff */
[----:B------:R-:W-:Y:S01]  /*a150*/  FMUL.FTZ R141, R176, R147 ;  /* 0x00000093b08d7220 */ /* 0x000fe20000410000 */
[----:B------:R-:W-:Y:S01]  /*a160*/  ISETP.GE.AND P2, PT, R22, 0x1, PT ;  /* 0x000000011600780c */ /* 0x000fe20003f46270 */
[----:B------:R-:W-:Y:S01]  /*a170*/  FFMA.FTZ R198, R119, UR48, -R198 ;  /* 0x0000003077c67c23 */ /* 0x000fe200080108c6 */
[-C--:B------:R-:W-:Y:S01]  /*a180*/  FMUL.FTZ R154, R176, R145.reuse ;  /* 0x00000091b09a7220 */ /* 0x080fe20000410000 */
[----:B------:R-:W-:Y:S02]  /*a190*/  FFMA.FTZ R149, R178, R145, R141 ;  /* 0x00000091b2957223 */ /* 0x000fe4000001008d */
[----:B------:R-:W-:Y:S01]  /*a1a0*/  FFMA.FTZ R145, R91, R198, R142 ;  /* 0x000000c65b917223 */ /* 0x000fe2000001008e */
[-C--:B----4-:R-:W-:Y:S01]  /*a1b0*/  FMUL.FTZ R142, R136, R143.reuse ;  /* 0x0000008f888e7220 */ /* 0x090fe20000410000 */
[----:B------:R-:W-:-:S03]  /*a1c0*/  FMUL.FTZ R143, R137, R143 ;  /* 0x0000008f898f7220 */ /* 0x000fc60000410000 */
[-C--:B-1----:R-:W-:Y:S01]  /*a1d0*/  FFMA.FTZ R141, R137, R140.reuse, R142 ;  /* 0x0000008c898d7223 */ /* 0x082fe2000001008e */
[----:B------:R-:W-:Y:S01]  /*a1e0*/  FFMA.FTZ R140, R136, R140, -R143 ;  /* 0x0000008c888c7223 */ /* 0x000fe2000001088f */
[----:B------:R-:W-:Y:S01]  /*a1f0*/  FFMA.FTZ R151, R178, R147, -R154 ;  /* 0x00000093b2977223 */ /* 0x000fe2000001089a */
[----:B------:R-:W-:Y:S01]  /*a200*/  FADD.FTZ R147, R169, R144 ;  /* 0x00000090a9937221 */ /* 0x000fe20000010000 */
[----:B------:R-:W-:Y:S01]  /*a210*/  @P2 FADD.FTZ R6, R6, R141 ;  /* 0x0000008d06062221 */ /* 0x000fe20000010000 */
[----:B------:R-:W-:Y:S01]  /*a220*/  @P2 FADD.FTZ R7, R7, R140 ;  /* 0x0000008c07072221 */ /* 0x000fe20000010000 */
[----:B------:R-:W-:Y:S01]  /*a230*/  FMUL.FTZ R143, R172, UR49 ;  /* 0x00000031ac8f7c20 */ /* 0x000fe20008410000 */
[----:B--2---:R-:W-:Y:S01]  /*a240*/  FMUL.FTZ R140, R136, R139 ;  /* 0x0000008b888c7220 */ /* 0x004fe20000410000 */
[C---:B------:R-:W-:Y:S01]  /*a250*/  FMUL.FTZ R153, R176.reuse, R147 ;  /* 0x00000093b0997220 */ /* 0x040fe20000410000 */
[----:B------:R-:W1:Y:S01]  /*a260*/  SHFL.UP PT, R142, R6, 0x2, RZ ;  /* 0x04400000068e7989 */ /* 0x000e6200000e00ff */
[----:B------:R-:W-:Y:S01]  /*a270*/  FMUL.FTZ R154, R176, R145 ;  /* 0x00000091b09a7220 */ /* 0x000fe20000410000 */
[C---:B------:R-:W-:Y:S01]  /*a280*/  FMUL.FTZ R141, R137.reuse, R139 ;  /* 0x0000008b898d7220 */ /* 0x040fe20000410000 */
[----:B------:R-:W-:Y:S01]  /*a290*/  FFMA.FTZ R144, R178, R145, R153 ;  /* 0x00000091b2907223 */ /* 0x000fe20000010099 */
[----:B------:R-:W-:Y:S01]  /*a2a0*/  FFMA.FTZ R196, R238, UR48, -R143 ;  /* 0x00000030eec47c23 */ /* 0x000fe2000801088f */
[----:B---3--:R-:W-:-:S02]  /*a2b0*/  @P2 FFMA.FTZ R137, R137, R138, R140 ;  /* 0x0000008a89892223 */ /* 0x008fc4000001008c */
[----:B------:R-:W2:Y:S01]  /*a2c0*/  SHFL.UP PT, R140, R7, 0x2, RZ ;  /* 0x04400000078c7989 */ /* 0x000ea200000e00ff */
[----:B------:R-:W-:Y:S01]  /*a2d0*/  FFMA.FTZ R154, R178, R147, -R154 ;  /* 0x00000093b29a7223 */ /* 0x000fe2000001089a */
[----:B------:R-:W-:Y:S01]  /*a2e0*/  @P2 FFMA.FTZ R136, R136, R138, -R141 ;  /* 0x0000008a88882223 */ /* 0x000fe2000001088d */
[----:B------:R-:W-:Y:S01]  /*a2f0*/  FFMA.FTZ R141, R89, R196, R144 ;  /* 0x000000c4598d7223 */ /* 0x000fe20000010090 */
[----:B------:R-:W3:Y:S01]  /*a300*/  SHFL.UP PT, R139, R137, 0x2, RZ ;  /* 0x04400000898b7989 */ /* 0x000ee200000e00ff */
[----:B------:R-:W-:Y:S01]  /*a310*/  FADD.FTZ R143, R163, R154 ;  /* 0x0000009aa38f7221 */ /* 0x000fe20000010000 */
[----:B0-----:R-:W-:Y:S01]  /*a320*/  FMUL.FTZ R147, R242, UR48 ;  /* 0x00000030f2937c20 */ /* 0x001fe20008410000 */
[C---:B------:R-:W-:Y:S01]  /*a330*/  FMUL.FTZ R145, R150.reuse, R141 ;  /* 0x0000008d96917220 */ /* 0x040fe20000410000 */
[----:B------:R-:W0:Y:S01]  /*a340*/  SHFL.UP PT, R138, R136, 0x2, RZ ;  /* 0x04400000888a7989 */ /* 0x000e2200000e00ff */
        /* <DEDUP_REMOVED lines=12> */
[-C--:B-1----:R-:W-:Y:S01]  /*a410*/  FMUL.FTZ R141, R137, R142.reuse ;  /* 0x0000008e898d7220 */ /* 0x082fe20000410000 */
[----:B------:R-:W-:-:S03]  /*a420*/  FMUL.FTZ R144, R136, R142 ;  /* 0x0000008e88907220 */ /* 0x000fc60000410000 */
[-C--:B--2---:R-:W-:Y:S01]  /*a430*/  FFMA.FTZ R142, R136, R140.reuse, -R141 ;  /* 0x0000008c888e7223 */ /* 0x084fe2000001088d */
[C---:B------:R-:W-:Y:S01]  /*a440*/  FFMA.FTZ R141, R137.reuse, R140, R144 ;  /* 0x0000008c898d7223 */ /* 0x040fe20000010090 */
[----:B------:R-:W-:Y:S01]  /*a450*/  FMUL.FTZ R153, R146, R147 ;  /* 0x0000009392997220 */ /* 0x000fe20000410000 */
[-C--:B---3--:R-:W-:Y:S02]  /*a460*/  FMUL.FTZ R140, R136, R139.reuse ;  /* 0x0000008b888c7220 */ /* 0x088fe40000410000 */
[----:B------:R-:W-:Y:S01]  /*a470*/  @P2 FADD.FTZ R6, R6, R141 ;  /* 0x0000008d06062221 */ /* 0x000fe20000010000 */
[----:B------:R-:W-:Y:S01]  /*a480*/  FMUL.FTZ R139, R137, R139 ;  /* 0x0000008b898b7220 */ /* 0x000fe20000410000 */
[----:B------:R-:W-:Y:S01]  /*a490*/  @P2 FADD.FTZ R7, R7, R142 ;  /* 0x0000008e07072221 */ /* 0x000fe20000010000 */
[-C--:B------:R-:W-:Y:S01]  /*a4a0*/  FFMA.FTZ R144, R148, R145.reuse, R153 ;  /* 0x0000009194907223 */ /* 0x080fe20000010099 */
[-C--:B0-----:R-:W-:Y:S01]  /*a4b0*/  @P2 FFMA.FTZ R137, R137, R138.reuse, R140 ;  /* 0x0000008a89892223 */ /* 0x081fe2000001008c */
[----:B------:R-:W0:Y:S01]  /*a4c0*/  SHFL.UP PT, R141, R6, 0x4, RZ ;  /* 0x04800000068d7989 */ /* 0x000e2200000e00ff */
[----:B------:R-:W-:Y:S01]  /*a4d0*/  FMUL.FTZ R145, R146, R145 ;  /* 0x0000009192917220 */ /* 0x000fe20000410000 */
[----:B------:R-:W-:Y:S01]  /*a4e0*/  FMUL.FTZ R149, R150, R149 ;  /* 0x0000009596957220 */ /* 0x000fe20000410000 */
[----:B------:R-:W-:Y:S01]  /*a4f0*/  @P2 FFMA.FTZ R136, R136, R138, -R139 ;  /* 0x0000008a88882223 */ /* 0x000fe2000001088b */
[----:B------:R-:W1:Y:S01]  /*a500*/  SHFL.UP PT, R140, R7, 0x4, RZ ;  /* 0x04800000078c7989 */ /* 0x000e6200000e00ff */
[----:B------:R-:W-:Y:S01]  /*a510*/  FFMA.FTZ R147, R148, R147, -R145 ;  /* 0x0000009394937223 */ /* 0x000fe20000010891 */
[----:B------:R-:W-:-:S02]  /*a520*/  FMUL.FTZ R145, R244, UR48 ;  /* 0x00000030f4917c20 */ /* 0x000fc40008410000 */
[----:B------:R-:W2:Y:S01]  /*a530*/  SHFL.UP PT, R139, R137, 0x4, RZ ;  /* 0x04800000898b7989 */ /* 0x000ea200000e00ff */
[----:B------:R-:W-:Y:S01]  /*a540*/  FFMA.FTZ R149, R152, R151, -R149 ;  /* 0x0000009798957223 */ /* 0x000fe20000010895 */
[----:B------:R-:W-:Y:S02]  /*a550*/  FFMA.FTZ R154, R204, UR49, R145 ;  /* 0x00000031cc9a7c23 */ /* 0x000fe40008010091 */
[----:B------:R-:W3:Y:S01]  /*a560*/  SHFL.UP PT, R138, R136, 0x4, RZ ;  /* 0x04800000888a7989 */ /* 0x000ee200000e00ff */
        /* <DEDUP_REMOVED lines=13> */
[CC--:B-1----:R-:W-:Y:S01]  /*a640*/  FFMA.FTZ R145, R137.reuse, R140.reuse, R142 ;  /* 0x0000008c89917223 */ /* 0x0c2fe2000001008e */
[CC--:B--2---:R-:W-:Y:S01]  /*a650*/  FMUL.FTZ R141, R137.reuse, R139.reuse ;  /* 0x0000008b898d7220 */ /* 0x0c4fe20000410000 */
[----:B------:R-:W-:Y:S01]  /*a660*/  FMUL.FTZ R139, R136, R139 ;  /* 0x0000008b888b7220 */ /* 0x000fe20000410000 */
[----:B------:R-:W-:Y:S01]  /*a670*/  FMUL.FTZ R151, R244, UR49 ;  /* 0x00000031f4977c20 */ /* 0x000fe20008410000 */
[----:B------:R-:W-:Y:S01]  /*a680*/  FFMA.FTZ R140, R136, R140, -R143 ;  /* 0x0000008c888c7223 */ /* 0x000fe2000001088f */
[----:B------:R-:W-:Y:S01]  /*a690*/  @P2 FADD.FTZ R6, R6, R145 ;  /* 0x0000009106062221 */ /* 0x000fe20000010000 */
[-C--:B---3--:R-:W-:Y:S01]  /*a6a0*/  @P2 FFMA.FTZ R137, R137, R138.reuse, R139 ;  /* 0x0000008a89892223 */ /* 0x088fe2000001008b */
        /* <DEDUP_REMOVED lines=16> */
[----:B------:R-:W3:Y:S01]  /*a7b0*/  SHFL.UP PT, R138, R136, 0x8, RZ ;  /* 0x05000000888a7989 */ /* 0x000ee200000e00ff */
        /* <DEDUP_REMOVED lines=27> */
[-C--:B---3--:R-:W-:Y:S01]  /*a970*/  @P2 FFMA.FTZ R136, R136, R138.reuse, -R141 ;  /* 0x0000008a88882223 */ /* 0x088fe2000001088d */
        /* <DEDUP_REMOVED lines=13> */
[----:B------:R-:W3:Y:S01]  /*aa50*/  SHFL.UP PT, R138, R136, 0x10, RZ ;  /* 0x06000000888a7989 */ /* 0x000ee200000e00ff */
        /* <DEDUP_REMOVED lines=10> */
[----:B------:R-:W-:Y:S01]  /*ab00*/  FMUL.FTZ R145, R18, R184 ;  /* 0x000000b812917220 */ /* 0x000fe20000410000 */
        /* <DEDUP_REMOVED lines=11> */
[----:B---3--:R-:W-:Y:S01]  /*abc0*/  @P2 FFMA.FTZ R136, R136, R138, -R141 ;  /* 0x0000008a88882223 */ /* 0x008fe2000001088d */
[C---:B------:R-:W-:Y:S01]  /*abd0*/  FFMA.FTZ R143, R137.reuse, R140, R156 ;  /* 0x0000008c898f7223 */ /* 0x040fe2000001009c */
[----:B------:R-:W-:Y:S02]  /*abe0*/  @P2 FFMA.FTZ R137, R137, R138, R139 ;  /* 0x0000008a89892223 */ /* 0x000fe4000001008b */
[----:B-----5:R0:W-:Y:S01]  /*abf0*/  SHFL.IDX PT, R139, R3, RZ, 0x1f ;  /* 0x00001fff038b7589 */ /* 0x0201e200000e0000 */
        /* <DEDUP_REMOVED lines=9> */
[----:B------:R-:W-:-:S03]  /*ac90*/  FFMA.FTZ R156, R182, UR48, -R141 ;  /* 0x00000030b69c7c23 */ /* 0x000fc6000801088d */
[----:B------:R-:W5:Y:S01]  /*aca0*/  SHFL.UP PT, R7, R7, 0x1, RZ ;  /* 0x0420000007077989 */ /* 0x000f6200000e00ff */
[----:B------:R-:W-:Y:S01]  /*acb0*/  FFMA.FTZ R194, R19, R184, R194 ;  /* 0x000000b813c27223 */ /* 0x000fe200000100c2 */
[----:B------:R-:W-:Y:S01]  /*acc0*/  FMUL.FTZ R140, R105, R166 ;  /* 0x000000a6698c7220 */ /* 0x000fe20000410000 */
[C---:B------:R-:W-:Y:S01]  /*acd0*/  FMUL.FTZ R142, R77.reuse, -R142 ;  /* 0x8000008e4d8e7220 */ /* 0x040fe20000410000 */
[----:B------:R-:W-:Y:S02]  /*ace0*/  FFMA.FTZ R164, R77, R156, R164 ;  /* 0x0000009c4da47223 */ /* 0x000fe400000100a4 */
[----:B0-----:R-:W-:Y:S01]  /*acf0*/  FFMA.FTZ R3, R107, R194, R140 ;  /* 0x000000c26b037223 */ /* 0x001fe2000001008c */
[----:B------:R-:W-:Y:S01]  /*ad00*/  FADD.FTZ R145, R142, R145 ;  /* 0x000000918e917221 */ /* 0x000fe20000010000 */
[C---:B------:R-:W-:Y:S01]  /*ad10*/  FMUL.FTZ R140, R18.reuse, R164 ;  /* 0x000000a4128c7220 */ /* 0x040fe20000410000 */
[----:B------:R-:W-:Y:S01]  /*ad20*/  FMUL.FTZ R194, R105, R194 ;  /* 0x000000c269c27220 */ /* 0x000fe20000410000 */
[----:B------:R-:W-:Y:S01]  /*ad30*/  FMUL.FTZ R142, R129, UR48 ;  /* 0x00000030818e7c20 */ /* 0x000fe20008410000 */
[-C--:B------:R-:W-:Y:S01]  /*ad40*/  FMUL.FTZ R141, R18, R145.reuse ;  /* 0x00000091128d7220 */ /* 0x080fe20000410000 */
[----:B------:R-:W-:Y:S01]  /*ad50*/  FFMA.FTZ R145, R19, R145, -R140 ;  /* 0x0000009113917223 */ /* 0x000fe2000001088c */
[----:B---3--:R-:W-:Y:S01]  /*ad60*/  FFMA.FTZ R2, R107, R166, -R194 ;  /* 0x000000a66b027223 */ /* 0x008fe200000108c2 */
[-C--:B-1----:R-:W-:Y:S01]  /*ad70*/  FMUL.FTZ R140, R136, R139.reuse ;  /* 0x0000008b888c7220 */ /* 0x082fe20000410000 */
[----:B------:R-:W-:Y:S01]  /*ad80*/  FFMA.FTZ R166, R131, UR49, R142 ;  /* 0x0000003183a67c23 */ /* 0x000fe2000801008e */
[----:B------:R-:W-:Y:S01]  /*ad90*/  FMUL.FTZ R142, R129, UR49 ;  /* 0x00000031818e7c20 */ /* 0x000fe20008410000 */
[----:B------:R-:W-:Y:S01]  /*ada0*/  FFMA.FTZ R164, R19, R164, R141 ;  /* 0x000000a413a47223 */ /* 0x000fe2000001008d */
[C---:B--2---:R-:W-:Y:S01]  /*adb0*/  FMUL.FTZ R141, R137.reuse, R139 ;  /* 0x0000008b898d7220 */ /* 0x044fe20000410000 */
[----:B----4-:R-:W-:Y:S01]  /*adc0*/  FFMA.FTZ R137, R137, R138, R140 ;  /* 0x0000008a89897223 */ /* 0x010fe2000001008c */
[----:B------:R-:W-:-:S02]  /*add0*/  FFMA.FTZ R142, R131, UR48, -R142 ;  /* 0x00000030838e7c23 */ /* 0x000fc4000801088e */
[----:B------:R-:W-:Y:S01]  /*ade0*/  FFMA.FTZ R136, R136, R138, -R141 ;  /* 0x0000008a88887223 */ /* 0x000fe2000001088d */
[----:B-----5:R-:W-:Y:S01]  /*adf0*/  @P1 FADD.FTZ R139, R6, R137 ;  /* 0x00000089068b1221 */ /* 0x020fe20000010000 */
[C---:B------:R-:W-:Y:S01]  /*ae00*/  FMUL.FTZ R166, R75.reuse, -R166 ;  /* 0x800000a64ba67220 */ /* 0x040fe20000410000 */
[----:B------:R-:W-:Y:S01]  /*ae10*/  FFMA.FTZ R164, R75, R142, R164 ;  /* 0x0000008e4ba47223 */ /* 0x000fe200000100a4 */
[----:B------:R-:W-:Y:S01]  /*ae20*/  FMUL.FTZ R184, R135, UR48 ;  /* 0x0000003087b87c20 */ /* 0x000fe20008410000 */
[----:B------:R-:W-:Y:S01]  /*ae30*/  @P1 FADD.FTZ R138, R7, R136 ;  /* 0x00000088078a1221 */ /* 0x000fe20000010000 */
[----:B------:R-:W-:Y:S01]  /*ae40*/  FMUL.FTZ R7, R5, R139 ;  /* 0x0000008b05077220 */ /* 0x000fe20000410000 */
[----:B------:R-:W-:Y:S01]  /*ae50*/  FADD.FTZ R166, R166, R145 ;  /* 0x00000091a6a67221 */ /* 0x000fe20000010000 */
        /* <DEDUP_REMOVED lines=14> */
[----:B------:R-:W-:Y:S02]  /*af40*/  FFMA.FTZ R139, R133, UR48, -R136 ;  /* 0x00000030858b7c23 */ /* 0x000fe40008010888 */
        /* <DEDUP_REMOVED lines=9> */
[CC--:B------:R-:W-:Y:S01]  /*afe0*/  FMUL.FTZ R6, R18.reuse, R143.reuse ;  /* 0x0000008f12067220 */ /* 0x0c0fe20000410000 */
[----:B------:R-:W-:Y:S01]  /*aff0*/  FFMA.FTZ R137, R107, R164, R166 ;  /* 0x000000a46b897223 */ /* 0x000fe200000100a6 */
[-C--:B------:R-:W-:Y:S01]  /*b000*/  FFMA.FTZ R5, R131, R143.reuse, -R4 ;  /* 0x0000008f83057223 */ /* 0x080fe20000010804 */
[----:B------:R-:W-:Y:S01]  /*b010*/  FMUL.FTZ R164, R129, UR48 ;  /* 0x0000003081a47c20 */ /* 0x000fe20008410000 */
[----:B------:R-:W-:Y:S01]  /*b020*/  FMUL.FTZ R4, R18, R136 ;  /* 0x0000008812047220 */ /* 0x000fe20000410000 */
[C---:B------:R-:W-:Y:S01]  /*b030*/  FFMA.FTZ R141, R133.reuse, UR49, R138 ;  /* 0x00000031858d7c23 */ /* 0x040fe2000801008a */
        /* <DEDUP_REMOVED lines=155> */
[----:B------:R-:W-:Y:S01]  /*b9f0*/  HFMA2 R4, -RZ, RZ, 1.875, 0 ;  /* 0x3f800000ff047431 */ /* 0x000fe200000001ff */
[----:B------:R-:W-:-:S02]  /*ba00*/  CS2R R6, SRZ ;  /* 0x0000000000067805 */ /* 0x000fc4000001ff00 */
[----:B------:R-:W-:Y:S01]  /*ba10*/  MOV R5, RZ ;  /* 0x000000ff00057202 */ /* 0x000fe20000000f00 */
        /* <DEDUP_REMOVED lines=25> */
.L_x_12934:
[----:B------:R-:W-:Y:S05]  /*bbb0*/  BSYNC.RECONVERGENT B0 ;  /* 0x0000000000007941 */ /* 0x000fea0003800200 */
.L_x_12933:
        /* <DEDUP_REMOVED lines=16> */
.L_x_12936:
[----:B------:R-:W-:Y:S05]  /*bcc0*/  BSYNC.RECONVERGENT B0 ;  /* 0x0000000000007941 */ /* 0x000fea0003800200 */
.L_x_12935:
        /* <DEDUP_REMOVED lines=16> */
.L_x_12938:
[----:B------:R-:W-:Y:S05]  /*bdd0*/  BSYNC.RECONVERGENT B0 ;  /* 0x0000000000007941 */ /* 0x000fea0003800200 */
.L_x_12937:
        /* <DEDUP_REMOVED lines=16> */
.L_x_12940:
[----:B------:R-:W-:Y:S05]  /*bee0*/  BSYNC.RECONVERGENT B0 ;  /* 0x0000000000007941 */ /* 0x000fea0003800200 */
.L_x_12939:
        /* <DEDUP_REMOVED lines=16> */
.L_x_12942:
[----:B------:R-:W-:Y:S05]  /*bff0*/  BSYNC.RECONVERGENT B0 ;  /* 0x0000000000007941 */ /* 0x000fea0003800200 */
.L_x_12941:
[C---:B-1----:R-:W-:Y:S01]  /*c000*/  FMUL.FTZ R111, R200.reuse, R115 ;  /* 0x00000073c86f7220 */ /* 0x042fe20000410000 */
[-C--:B------:R-:W-:Y:S01]  /*c010*/  FMUL.FTZ R240, R200, R157.reuse ;  /* 0x0000009dc8f07220 */ /* 0x080fe20000410000 */
[----:B------:R-:W-:Y:S01]  /*c020*/  SHFL.DOWN PT, R209, R2, 0x1, 0x1f ;  /* 0x08201f0002d17f89 */ /* 0x000fe200000e0000 */
[----:B------:R-:W-:Y:S01]  /*c030*/  ISETP.NE.AND P1, PT, R138, 0x1f, PT ;  /* 0x0000001f8a00780c */ /* 0x000fe20003f25270 */
[C---:B------:R-:W-:Y:S01]  /*c040*/  FFMA.FTZ R238, R202.reuse, R157, -R111 ;  /* 0x0000009dcaee7223 */ /* 0x040fe2000001086f */
[----:B------:R-:W-:Y:S01]  /*c050*/  FFMA.FTZ R111, R202, R115, R240 ;  /* 0x00000073ca6f7223 */ /* 0x000fe200000100f0 */
[----:B------:R-:W2:Y:S01]  /*c060*/  SHFL.IDX PT, R197, R7, RZ, 0x1f ;  /* 0x00001fff07c57589 */ /* 0x000ea200000e0000 */
[----:B------:R-:W-:Y:S01]  /*c070*/  ULEA UR35, UR16, 0xfffffc00, 0xa ;  /* 0xfffffc0010237891 */ /* 0x000fe2000f8e50ff */
[----:B------:R-:W-:Y:S01]  /*c080*/  FFMA.FTZ R187, R53, R68, R238 ;  /* 0x0000004435bb7223 */ /* 0x000fe200000100ee */
[----:B------:R-:W-:Y:S01]  /*c090*/  FADD.FTZ R111, RZ, R111 ;  /* 0x0000006fff6f7221 */ /* 0x000fe20000010000 */
[----:B------:R-:W-:Y:S01]  /*c0a0*/  SHFL.DOWN PT, R207, R3, 0x1, 0x1f ;  /* 0x08201f0003cf7f89 */ /* 0x000fe200000e0000 */
[----:B------:R-:W-:Y:S01]  /*c0b0*/  FMUL.FTZ R186, R83, -R186 ;  /* 0x800000ba53ba7220 */ /* 0x000fe20000410000 */
[C---:B0-----:R-:W-:Y:S01]  /*c0c0*/  FMUL.FTZ R137, R214.reuse, R187 ;  /* 0x000000bbd6897220 */ /* 0x041fe20000410000 */
[-C--:B------:R-:W-:Y:S01]  /*c0d0*/  FMUL.FTZ R238, R214, R111.reuse ;  /* 0x0000006fd6ee7220 */ /* 0x080fe20000410000 */
[----:B------:R-:W0:Y:S01]  /*c0e0*/  SHFL.IDX PT, R199, R6, RZ, 0x1f ;  /* 0x00001fff06c77589 */ /* 0x000e2200000e0000 */
[----:B------:R-:W-:Y:S01]  /*c0f0*/  FMUL.FTZ R182, R79, -R182 ;  /* 0x800000b64fb67220 */ /* 0x000fe20000410000 */
[C---:B------:R-:W-:Y:S01]  /*c100*/  FFMA.FTZ R137, R212.reuse, R111, R137 ;  /* 0x0000006fd4897223 */ /* 0x040fe20000010089 */
[----:B------:R-:W-:Y:S01]  /*c110*/  FFMA.FTZ R189, R212, R187, -R238 ;  /* 0x000000bbd4bd7223 */ /* 0x000fe200000108ee */
[----:B------:R-:W1:Y:S01]  /*c120*/  SHFL.DOWN PT, R211, R193, 0x1, 0x1f ;  /* 0x08201f00c1d37f89 */ /* 0x000e6200000e0000 */
[----:B------:R-:W-:Y:S01]  /*c130*/  BSSY.RECONVERGENT B0, `(.L_x_12943) ;  /* 0x00001fa000007945 */ /* 0x000fe20003800200 */
[----:B------:R-:W-:Y:S01]  /*c140*/  FADD.FTZ R137, RZ, R137 ;  /* 0x00000089ff897221 */ /* 0x000fe20000010000 */
[----:B------:R-:W-:Y:S01]  /*c150*/  FFMA.FTZ R189, R54, R71, R189 ;  /* 0x0000004736bd7223 */ /* 0x000fe200000100bd */
[----:B------:R-:W-:Y:S04]  /*c160*/  SHFL.DOWN PT, R240, R191, 0x1, 0x1f ;  /* 0x08201f00bff07f89 */ /* 0x000fe800000e0000 */
[----:B------:R2:W5:Y:S04]  /*c170*/  SHFL.IDX PT, R201, R2, RZ, 0x1f ;  /* 0x00001fff02c97589 */ /* 0x00056800000e0000 */
        /* <DEDUP_REMOVED lines=21> */
[----:B------:R-:W-:Y:S01]  /*c2d0*/  ISETP.NE.AND P1, PT, R138, RZ, PT ;  /* 0x000000ff8a00720c */ /* 0x000fe20003f25270 */
[----:B------:R-:W-:Y:S01]  /*c2e0*/  FFMA.FTZ R228, R101, R203, R236 ;  /* 0x000000cb65e47223 */ /* 0x000fe200000100ec */
[-C--:B------:R-:W-:Y:S01]  /*c2f0*/  FFMA.FTZ R230, R195, R6.reuse, -R2 ;  /* 0x00000006c3e67223 */ /* 0x080fe20000010802 */
        /* <DEDUP_REMOVED lines=12> */
[----:B------:R-:W-:Y:S01]  /*c3c0*/  VOTEU.ALL UP0, P1 ;  /* 0x0000000000ff7886 */ /* 0x000fe20000800000 */
        /* <DEDUP_REMOVED lines=8> */
[----:B------:R-:W-:Y:S01]  /*c450*/  @!UP0 ULEA UR36, UR8, UR25, 0x4 ;  /* 0x0000001908248291 */ /* 0x000fe2000f8e20ff */
[C---:B------:R-:W-:Y:S01]  /*c460*/  FFMA.FTZ R234, R220.reuse, R185, -R234 ;  /* 0x000000b9dcea7223 */ /* 0x040fe200000108ea */
[----:B------:R-:W-:Y:S01]  /*c470*/  FFMA.FTZ R224, R220, R9, R6 ;  /* 0x00000009dce07223 */ /* 0x000fe20000010006 */
[C---:B------:R-:W-:Y:S01]  /*c480*/  FMUL.FTZ R2, R183.reuse, R8 ;  /* 0x00000008b7027220 */ /* 0x040fe20000410000 */
[----:B------:R-:W-:Y:S01]  /*c490*/  FMUL.FTZ R3, R183, R222 ;  /* 0x000000deb7037220 */ /* 0x000fe20000410000 */
[----:B--2---:R-:W-:Y:S01]  /*c4a0*/  FADD.FTZ R6, R193, R230 ;  /* 0x000000e6c1067221 */ /* 0x004fe20000010000 */
[----:B0-----:R-:W-:Y:S01]  /*c4b0*/  FADD.FTZ R7, R191, R232 ;  /* 0x000000e8bf077221 */ /* 0x001fe20000010000 */
[----:B------:R-:W-:Y:S01]  /*c4c0*/  FADD.FTZ R191, R181, R234 ;  /* 0x000000eab5bf7221 */ /* 0x000fe20000010000 */
[----:B------:R-:W-:Y:S01]  /*c4d0*/  FFMA.FTZ R181, R101, R218, R224 ;  /* 0x000000da65b57223 */ /* 0x000fe200000100e0 */
[C---:B------:R-:W-:Y:S01]  /*c4e0*/  FFMA.FTZ R183, R179.reuse, R222, -R2 ;  /* 0x000000deb3b77223 */ /* 0x040fe20000010802 */
[----:B------:R-:W-:Y:S01]  /*c4f0*/  FFMA.FTZ R179, R179, R8, R3 ;  /* 0x00000008b3b37223 */ /* 0x000fe20000010003 */
[----:B------:R0:W-:Y:S01]  /*c500*/  @!P1 STS.128 [UR36+0x3650], R4 ;  /* 0x00365004ff009988 */ /* 0x0001e20008000c24 */
[C---:B------:R-:W-:Y:S01]  /*c510*/  FMUL.FTZ R3, R214.reuse, R191 ;  /* 0x000000bfd6037220 */ /* 0x040fe20000410000 */
[-C--:B------:R-:W-:Y:S01]  /*c520*/  FMUL.FTZ R2, R214, R181.reuse ;  /* 0x000000b5d6027220 */ /* 0x080fe20000410000 */
[----:B------:R-:W-:Y:S01]  /*c530*/  USHF.R.S32.HI UR36, URZ, 0x1f, UR35 ;  /* 0x0000001fff247899 */ /* 0x000fe20008011423 */
[----:B------:R-:W-:Y:S01]  /*c540*/  MOV R197, UR42 ;  /* 0x0000002a00c57c02 */ /* 0x000fe20008000f00 */
[C---:B------:R-:W-:Y:S01]  /*c550*/  FFMA.FTZ R214, R212.reuse, R181, R3 ;  /* 0x000000b5d4d67223 */ /* 0x040fe20000010003 */
[----:B------:R-:W-:Y:S01]  /*c560*/  FFMA.FTZ R212, R212, R191, -R2 ;  /* 0x000000bfd4d47223 */ /* 0x000fe20000010802 */
[----:B------:R-:W-:Y:S01]  /*c570*/  LOP3.LUT R2, R138, UR35, RZ, 0xfc, !PT ;  /* 0x000000238a027c12 */ /* 0x000fe2000f8efcff */
[----:B------:R-:W-:Y:S01]  /*c580*/  FMUL.FTZ R220, R135, UR49 ;  /* 0x0000003187dc7c20 */ /* 0x000fe20008410000 */
[----:B------:R-:W-:Y:S01]  /*c590*/  MOV R3, UR36 ;  /* 0x0000002400037c02 */ /* 0x000fe20008000f00 */
[----:B------:R-:W-:Y:S01]  /*c5a0*/  FADD.FTZ R177, R177, R212 ;  /* 0x000000d4b1b17221 */ /* 0x000fe20000010000 */
[----:B------:R-:W-:Y:S01]  /*c5b0*/  FFMA.FTZ R193, R99, R216, R214 ;  /* 0x000000d863c17223 */ /* 0x000fe200000100d6 */
[----:B------:R-:W-:Y:S01]  /*c5c0*/  MOV R195, UR26 ;  /* 0x0000001a00c37c02 */ /* 0x000fe20008000f00 */
[----:B------:R-:W-:Y:S01]  /*c5d0*/  FMUL.FTZ R224, R135, UR48 ;  /* 0x0000003087e07c20 */ /* 0x000fe20008410000 */
        /* <DEDUP_REMOVED lines=30> */
[----:B------:R-:W-:Y:S01]  /*c7c0*/  FFMA.FTZ R220, R145, UR48, -R220 ;  /* 0x0000003091dc7c23 */ /* 0x000fe200080108dc */
[C---:B------:R-:W-:Y:S01]  /*c7d0*/  FFMA.FTZ R2, R190.reuse, R165, R3 ;  /* 0x000000a5be027223 */ /* 0x040fe20000010003 */
[----:B------:R-:W-:Y:S01]  /*c7e0*/  FFMA.FTZ R188, R190, R173, -R188 ;  /* 0x000000adbebc7223 */ /* 0x000fe200000108bc */
[----:B------:R-:W-:Y:S01]  /*c7f0*/  FMUL.FTZ R3, R133, UR49 ;  /* 0x0000003185037c20 */ /* 0x000fe20008410000 */
[----:B------:R-:W-:Y:S01]  /*c800*/  FFMA.FTZ R224, R145, UR49, R224 ;  /* 0x0000003191e07c23 */ /* 0x000fe200080100e0 */
[----:B------:R-:W-:Y:S01]  /*c810*/  FFMA.FTZ R206, R93, R206, R2 ;  /* 0x000000ce5dce7223 */ /* 0x000fe20000010002 */
[----:B------:R-:W-:Y:S01]  /*c820*/  FADD.FTZ R188, R171, R188 ;  /* 0x000000bcabbc7221 */ /* 0x000fe20000010000 */
[----:B------:R-:W-:Y:S01]  /*c830*/  FFMA.FTZ R202, R168, UR48, -R3 ;  /* 0x00000030a8ca7c23 */ /* 0x000fe20008010803 */
[----:B------:R-:W-:Y:S01]  /*c840*/  FMUL.FTZ R171, R87, -R204 ;  /* 0x800000cc57ab7220 */ /* 0x000fe20000410000 */
[C---:B------:R-:W-:Y:S01]  /*c850*/  FMUL.FTZ R2, R159.reuse, R206 ;  /* 0x000000ce9f027220 */ /* 0x040fe20000410000 */
[-C--:B------:R-:W-:Y:S01]  /*c860*/  FMUL.FTZ R159, R159, R188.reuse ;  /* 0x000000bc9f9f7220 */ /* 0x080fe20000410000 */
[----:B------:R-:W-:Y:S01]  /*c870*/  FFMA.FTZ R145, R42, -R59, R145 ;  /* 0x8000003b2a917223 */ /* 0x000fe20000010091 */
[----:B------:R-:W-:Y:S01]  /*c880*/  FMUL.FTZ R216, R136, UR48 ;  /* 0x0000003088d87c20 */ /* 0x000fe20008410000 */
[C---:B------:R-:W-:Y:S01]  /*c890*/  FFMA.FTZ R190, R161.reuse, R188, -R2 ;  /* 0x000000bca1be7223 */ /* 0x040fe20000010802 */
[----:B------:R-:W-:Y:S01]  /*c8a0*/  FFMA.FTZ R2, R161, R206, R159 ;  /* 0x000000cea1027223 */ /* 0x000fe2000001009f */
[----:B------:R-:W-:Y:S01]  /*c8b0*/  FFMA.FTZ R168, R43, -R58, R168 ;  /* 0x8000003a2ba87223 */ /* 0x000fe200000100a8 */
[----:B------:R-:W-:Y:S01]  /*c8c0*/  FFMA.FTZ R216, R143, UR49, R216 ;  /* 0x000000318fd87c23 */ /* 0x000fe200080100d8 */
[----:B------:R-:W-:Y:S01]  /*c8d0*/  FADD.FTZ R169, R169, R190 ;  /* 0x000000bea9a97221 */ /* 0x000fe20000010000 */
[----:B------:R-:W-:Y:S01]  /*c8e0*/  FFMA.FTZ R159, R91, R198, R2 ;  /* 0x000000c65b9f7223 */ /* 0x000fe20000010002 */
[----:B------:R0:W-:Y:S01]  /*c8f0*/  STS [R7+0x1080], R212 ;  /* 0x001080d407007388 */ /* 0x0001e20000000800 */
[----:B------:R-:W-:Y:S01]  /*c900*/  FMUL.FTZ R190, R131, UR48 ;  /* 0x0000003083be7c20 */ /* 0x000fe20008410000 */
[C---:B------:R-:W-:Y:S01]  /*c910*/  FMUL.FTZ R3, R176.reuse, R169 ;  /* 0x000000a9b0037220 */ /* 0x040fe20000410000 */
[----:B------:R-:W-:Y:S01]  /*c920*/  FMUL.FTZ R176, R176, R159 ;  /* 0x0000009fb0b07220 */ /* 0x000fe20000410000 */
[----:B------:R-:W-:Y:S01]  /*c930*/  FMUL.FTZ R214, R0, -R195 ;  /* 0x800000c300d67220 */ /* 0x000fe20000410000 */
[----:B------:R-:W-:Y:S01]  /*c940*/  FFMA.FTZ R190, R147, UR49, R190 ;  /* 0x0000003193be7c23 */ /* 0x000fe200080100be */
[C---:B------:R-:W-:Y:S01]  /*c950*/  FFMA.FTZ R2, R178.reuse, R159, R3 ;  /* 0x0000009fb2027223 */ /* 0x040fe20000010003 */
[----:B------:R-:W-:Y:S01]  /*c960*/  FFMA.FTZ R176, R178, R169, -R176 ;  /* 0x000000a9b2b07223 */ /* 0x000fe200000108b0 */
[----:B------:R-:W-:Y:S01]  /*c970*/  FMUL.FTZ R3, R129, UR49 ;  /* 0x0000003181037c20 */ /* 0x000fe20008410000 */
[----:B------:R-:W-:Y:S01]  /*c980*/  FMUL.FTZ R199, R8, UR49 ;  /* 0x0000003108c77c20 */ /* 0x000fe20008410000 */
[----:B------:R-:W-:Y:S01]  /*c990*/  FFMA.FTZ R161, R89, R196, R2 ;  /* 0x000000c459a17223 */ /* 0x000fe20000010002 */
[----:B------:R-:W-:Y:S01]  /*c9a0*/  FADD.FTZ R167, R163, R176 ;  /* 0x000000b0a3a77221 */ /* 0x000fe20000010000 */
[----:B------:R-:W-:Y:S01]  /*c9b0*/  FFMA.FTZ R2, R170, UR48, -R3 ;  /* 0x00000030aa027c23 */ /* 0x000fe20008010803 */
[----:B------:R-:W-:Y:S01]  /*c9c0*/  FMUL.FTZ R163, R129, UR48 ;  /* 0x0000003081a37c20 */ /* 0x000fe20008410000 */
[----:B0-----:R-:W-:Y:S01]  /*c9d0*/  FMUL.FTZ R212, R131, UR49 ;  /* 0x0000003183d47c20 */ /* 0x001fe20008410000 */
[C---:B------:R-:W-:Y:S01]  /*c9e0*/  FMUL.FTZ R3, R150.reuse, R167 ;  /* 0x000000a796037220 */ /* 0x040fe20000410000 */
[-C--:B------:R-:W-:Y:S01]  /*c9f0*/  FMUL.FTZ R150, R150, R161.reuse ;  /* 0x000000a196967220 */ /* 0x080fe20000410000 */
[----:B------:R-:W-:Y:S01]  /*ca00*/  FMUL.FTZ R178, R83, R2 ;  /* 0x0000000253b27220 */ /* 0x000fe20000410000 */
[----:B------:R-:W-:Y:S01]  /*ca10*/  FFMA.FTZ R176, R170, UR49, R163 ;  /* 0x00000031aab07c23 */ /* 0x000fe200080100a3 */
[C---:B------:R-:W-:Y:S01]  /*ca20*/  FFMA.FTZ R2, R152.reuse, R161, R3 ;  /* 0x000000a198027223 */ /* 0x040fe20000010003 */
[----:B------:R-:W-:Y:S01]  /*ca30*/  FFMA.FTZ R150, R152, R167, -R150 ;  /* 0x000000a798967223 */ /* 0x000fe20000010896 */
[----:B------:R-:W-:Y:S01]  /*ca40*/  FMUL.FTZ R152, R127, UR48 ;  /* 0x000000307f987c20 */ /* 0x000fe20008410000 */
[----:B------:R-:W-:Y:S01]  /*ca50*/  FFMA.FTZ R212, R147, UR48, -R212 ;  /* 0x0000003093d47c23 */ /* 0x000fe200080108d4 */
        /* <DEDUP_REMOVED lines=8> */
[----:B------:R-:W-:Y:S01]  /*cae0*/  FMUL.FTZ R176, R83, -R176 ;  /* 0x800000b053b07220 */ /* 0x000fe20000410000 */
        /* <DEDUP_REMOVED lines=42> */
[----:B------:R-:W-:Y:S01]  /*cd90*/  FMUL.FTZ R14, R91, -R14 ;  /* 0x8000000e5b0e7220 */ /* 0x000fe20000410000 */
[----:B------:R-:W-:Y:S01]  /*cda0*/  FMUL.FTZ R146, R89, -R146 ;  /* 0x8000009259927220 */ /* 0x000fe20000410000 */
[----:B------:R-:W-:Y:S01]  /*cdb0*/  FADD.FTZ R11, R182, R11 ;  /* 0x0000000bb60b7221 */ /* 0x000fe20000010000 */
[----:B------:R-:W-:Y:S01]  /*cdc0*/  FFMA.FTZ R144, R79, R144, R12 ;  /* 0x000000904f907223 */ /* 0x000fe2000001000c */
[----:B------:R-:W-:Y:S01]  /*cdd0*/  FMUL.FTZ R15, R77, -R166 ;  /* 0x800000a64d0f7220 */ /* 0x000fe20000410000 */
[----:B------:R0:W-:Y:S01]  /*cde0*/  STS [R7+0x10cc], R14 ;  /* 0x0010cc0e07007388 */ /* 0x0001e20000000800 */
[CC--:B------:R-:W-:Y:S01]  /*cdf0*/  FMUL.FTZ R12, R16.reuse, R11.reuse ;  /* 0x0000000b100c7220 */ /* 0x0c0fe20000410000 */
[----:B------:R-:W-:Y:S01]  /*ce00*/  FMUL.FTZ R16, R16, R144 ;  /* 0x0000009010107220 */ /* 0x000fe20000410000 */
[----:B------:R-:W-:Y:S01]  /*ce10*/  FMUL.FTZ R148, R91, R148 ;  /* 0x000000945b947220 */ /* 0x000fe20000410000 */
[----:B------:R2:W-:Y:S01]  /*ce20*/  STS [R7+0x10c4], R146 ;  /* 0x0010c49207007388 */ /* 0x0005e20000000800 */
[C---:B------:R-:W-:Y:S01]  /*ce30*/  FFMA.FTZ R12, R17.reuse, R144, R12 ;  /* 0x00000090110c7223 */ /* 0x040fe2000001000c */
[----:B------:R-:W-:Y:S01]  /*ce40*/  FFMA.FTZ R16, R17, R11, -R16 ;  /* 0x0000000b11107223 */ /* 0x000fe20000010810 */
[----:B-1----:R-:W-:Y:S01]  /*ce50*/  FMUL.FTZ R150, R119, UR49 ;  /* 0x0000003177967c20 */ /* 0x002fe20008410000 */
[----:B------:R1:W-:Y:S01]  /*ce60*/  STS [R7+0x10c8], R148 ;  /* 0x0010c89407007388 */ /* 0x0003e20000000800 */
[----:B------:R-:W-:Y:S01]  /*ce70*/  FFMA.FTZ R156, R77, R156, R12 ;  /* 0x0000009c4d9c7223 */ /* 0x000fe2000001000c */
[----:B0-----:R-:W-:Y:S01]  /*ce80*/  FFMA.FTZ R14, R174, UR48, -R13 ;  /* 0x00000030ae0e7c23 */ /* 0x001fe2000801080d */
[----:B------:R-:W-:Y:S01]  /*ce90*/  FADD.FTZ R12, R15, R16 ;  /* 0x000000100f0c7221 */ /* 0x000fe20000010000 */
[----:B------:R-:W-:Y:S01]  /*cea0*/  FMUL.FTZ R15, R75, -R164 ;  /* 0x800000a44b0f7220 */ /* 0x000fe20000410000 */
[----:B------:R0:W-:Y:S01]  /*ceb0*/  STS [R7+0x10b4], R152 ;  /* 0x0010b49807007388 */ /* 0x0001e20000000800 */
[----:B--2---:R-:W-:Y:S01]  /*cec0*/  FMUL.FTZ R146, R95, R14 ;  /* 0x0000000e5f927220 */ /* 0x004fe20000410000 */
[C---:B------:R-:W-:Y:S01]  /*ced0*/  FMUL.FTZ R14, R18.reuse, R156 ;  /* 0x0000009c120e7220 */ /* 0x040fe20000410000 */
[-C--:B------:R-:W-:Y:S01]  /*cee0*/  FMUL.FTZ R13, R18, R12.reuse ;  /* 0x0000000c120d7220 */ /* 0x080fe20000410000 */
[----:B------:R-:W-:Y:S01]  /*cef0*/  FFMA.FTZ R150, R155, UR48, -R150 ;  /* 0x000000309b967c23 */ /* 0x000fe20008010896 */
[----:B-1----:R-:W-:Y:S01]  /*cf00*/  FMUL.FTZ R148, R115, UR49 ;  /* 0x0000003173947c20 */ /* 0x002fe20008410000 */
[C---:B------:R-:W-:Y:S01]  /*cf10*/  FFMA.FTZ R14, R19.reuse, R12, -R14 ;  /* 0x0000000c130e7223 */ /* 0x040fe2000001080e */
[----:B------:R-:W-:Y:S01]  /*cf20*/  FFMA.FTZ R16, R19, R156, R13 ;  /* 0x0000009c13107223 */ /* 0x000fe2000001000d */
[----:B------:R-:W-:Y:S01]  /*cf30*/  FMUL.FTZ R13, R117, UR48 ;  /* 0x00000030750d7c20 */ /* 0x000fe20008410000 */
[----:B------:R-:W-:Y:S01]  /*cf40*/  FFMA.FTZ R148, R157, UR48, -R148 ;  /* 0x000000309d947c23 */ /* 0x000fe20008010894 */
[----:B------:R-:W-:Y:S01]  /*cf50*/  FADD.FTZ R14, R15, R14 ;  /* 0x0000000e0f0e7221 */ /* 0x000fe20000010000 */
[----:B------:R-:W-:Y:S01]  /*cf60*/  FFMA.FTZ R142, R75, R142, R16 ;  /* 0x0000008e4b8e7223 */ /* 0x000fe20000010010 */
[----:B------:R-:W-:Y:S01]  /*cf70*/  FFMA.FTZ R18, R174, UR49, R13 ;  /* 0x00000031ae127c23 */ /* 0x000fe2000801000d */
[----:B0-----:R-:W-:Y:S01]  /*cf80*/  FMUL.FTZ R152, R119, UR48 ;  /* 0x0000003077987c20 */ /* 0x001fe20008410000 */
[C---:B------:R-:W-:Y:S01]  /*cf90*/  FMUL.FTZ R16, R105.reuse, R14 ;  /* 0x0000000e69107220 */ /* 0x040fe20000410000 */
[----:B------:R-:W-:Y:S01]  /*cfa0*/  FMUL.FTZ R105, R105, R142 ;  /* 0x0000008e69697220 */ /* 0x000fe20000410000 */
[----:B------:R-:W-:Y:S01]  /*cfb0*/  FMUL.FTZ R150, R93, R150 ;  /* 0x000000965d967220 */ /* 0x000fe20000410000 */
[----:B------:R-:W-:Y:S01]  /*cfc0*/  FMUL.FTZ R15, R142, R57 ;  /* 0x000000398e0f7220 */ /* 0x000fe20000410000 */
[C---:B------:R-:W-:Y:S01]  /*cfd0*/  FFMA.FTZ R13, R107.reuse, R142, R16 ;  /* 0x0000008e6b0d7223 */ /* 0x040fe20000010010 */
[----:B------:R-:W-:Y:S01]  /*cfe0*/  FFMA.FTZ R17, R107, R14, -R105 ;  /* 0x0000000e6b117223 */ /* 0x000fe20000010869 */
[C---:B------:R-:W-:Y:S01]  /*cff0*/  FMUL.FTZ R16, R0.reuse, -R141 ;  /* 0x8000008d00107220 */ /* 0x040fe20000410000 */
[----:B------:R-:W-:Y:S01]  /*d000*/  FFMA.FTZ R152, R155, UR49, R152 ;  /* 0x000000319b987c23 */ /* 0x000fe20008010098 */
[----:B------:R-:W-:Y:S01]  /*d010*/  FFMA.FTZ R139, R0, R139, R13 ;  /* 0x0000008b008b7223 */ /* 0x000fe2000001000d */
[----:B------:R-:W-:Y:S01]  /*d020*/  FMUL.FTZ R18, R95, -R18 ;  /* 0x800000125f127220 */ /* 0x000fe20000410000 */
[----:B------:R-:W-:Y:S01]  /*d030*/  FADD.FTZ R17, R16, R17 ;  /* 0x0000001110117221 */ /* 0x000fe20000010000 */
[----:B------:R-:W-:Y:S01]  /*d040*/  FMUL.FTZ R148, R97, R148 ;  /* 0x0000009461947220 */ /* 0x000fe20000410000 */
[-C--:B------:R-:W-:Y:S01]  /*d050*/  FMUL.FTZ R13, R139, R56.reuse ;  /* 0x000000388b0d7220 */ /* 0x080fe20000410000 */
[-C--:B------:R-:W-:Y:S01]  /*d060*/  FFMA.FTZ R16, R40, -R57.reuse, R143 ;  /* 0x8000003928107223 */ /* 0x080fe2000001008f */
[----:B------:R-:W-:Y:S01]  /*d070*/  FMUL.FTZ R19, R17, R56 ;  /* 0x0000003811137220 */ /* 0x000fe20000410000 */
[----:B------:R-:W-:Y:S01]  /*d080*/  FMUL.FTZ R107, R14, R57 ;  /* 0x000000390e6b7220 */ /* 0x000fe20000410000 */
[----:B------:R-:W-:Y:S01]  /*d090*/  FMUL.FTZ R105, R140, R13 ;  /* 0x0000000d8c697220 */ /* 0x000fe20000410000 */
[----:B------:R-:W-:Y:S01]  /*d0a0*/  FMUL.FTZ R141, R136, R15 ;  /* 0x0000000f888d7220 */ /* 0x000fe20000410000 */
[----:B------:R-:W-:Y:S01]  /*d0b0*/  FMUL.FTZ R152, R93, -R152 ;  /* 0x800000985d987220 */ /* 0x000fe20000410000 */
[----:B------:R0:W-:Y:S01]  /*d0c0*/  STS [R7+0x10d0], R150 ;  /* 0x0010d09607007388 */ /* 0x0001e20000000800 */
[-C--:B------:R-:W-:Y:S01]  /*d0d0*/  FFMA.FTZ R105, R162, R19.reuse, -R105 ;  /* 0x00000013a2697223 */ /* 0x080fe20000010869 */
[----:B------:R-:W-:Y:S01]  /*d0e0*/  FMUL.FTZ R19, R140, R19 ;  /* 0x000000138c137220 */ /* 0x000fe20000410000 */
[----:B------:R-:W-:Y:S01]  /*d0f0*/  FFMA.FTZ R170, R45, -R60, R170 ;  /* 0x8000003c2daa7223 */ /* 0x000fe200000100aa */
[----:B------:R1:W-:Y:S01]  /*d100*/  STS [R7+0x10dc], R18 ;  /* 0x0010dc1207007388 */ /* 0x0003e20000000800 */
[----:B------:R-:W-:Y:S01]  /*d110*/  FADD.FTZ R105, RZ, R105 ;  /* 0x00000069ff697221 */ /* 0x000fe20000010000 */
[----:B------:R-:W-:Y:S01]  /*d120*/  FFMA.FTZ R19, R162, R13, R19 ;  /* 0x0000000da2137223 */ /* 0x000fe20000010013 */
[----:B------:R-:W-:Y:S01]  /*d130*/  FFMA.FTZ R151, R47, -R62, R151 ;  /* 0x8000003e2f977223 */ /* 0x000fe20000010097 */
[----:B------:R2:W-:Y:S01]  /*d140*/  STS [R7+0x10e0], R148 ;  /* 0x0010e09407007388 */ /* 0x0005e20000000800 */
[----:B------:R-:W-:Y:S01]  /*d150*/  FFMA.FTZ R172, R49, -R64, R172 ;  /* 0x8000004031ac7223 */ /* 0x000fe200000100ac */
[----:B0-----:R-:W-:Y:S01]  /*d160*/  FMUL.FTZ R150, R115, UR48 ;  /* 0x0000003073967c20 */ /* 0x001fe20008410000 */
[----:B------:R-:W-:Y:S01]  /*d170*/  FADD.FTZ R19, RZ, R19 ;  /* 0x00000013ff137221 */ /* 0x000fe20000010000 */
[----:B------:R0:W-:Y:S01]  /*d180*/  STS [R7+0x10d4], R152 ;  /* 0x0010d49807007388 */ /* 0x0001e20000000800 */
[----:B------:R-:W-:Y:S01]  /*d190*/  FMUL.FTZ R182, R111, UR48 ;  /* 0x000000306fb67c20 */ /* 0x000fe20008410000 */
[-C--:B-1----:R-:W-:Y:S01]  /*d1a0*/  FMUL.FTZ R18, R156, R59.reuse ;  /* 0x0000003b9c127220 */ /* 0x082fe20000410000 */
[----:B------:R-:W-:Y:S01]  /*d1b0*/  FFMA.FTZ R164, R157, UR49, R150 ;  /* 0x000000319da47c23 */ /* 0x000fe20008010096 */
[----:B------:R-:W-:Y:S01]  /*d1c0*/  FMUL.FTZ R150, R12, R59 ;  /* 0x0000003b0c967220 */ /* 0x000fe20000410000 */
[----:B------:R1:W-:Y:S01]  /*d1d0*/  STS [R7+0x10d8], R146 ;  /* 0x0010d89207007388 */ /* 0x0003e20000000800 */
[-C--:B--2---:R-:W-:Y:S01]  /*d1e0*/  FFMA.FTZ R148, R16, R107.reuse, -R141 ;  /* 0x0000006b10947223 */ /* 0x084fe2000001088d */
[----:B------:R-:W-:Y:S01]  /*d1f0*/  FMUL.FTZ R107, R136, R107 ;  /* 0x0000006b886b7220 */ /* 0x000fe20000410000 */
[----:B------:R-:W-:Y:S01]  /*d200*/  FMUL.FTZ R141, R11, R58 ;  /* 0x0000003a0b8d7220 */ /* 0x000fe20000410000 */
[----:B------:R-:W-:Y:S01]  /*d210*/  FMUL.FTZ R164, R97, -R164 ;  /* 0x800000a461a47220 */ /* 0x000fe20000410000 */
[----:B0-----:R-:W-:Y:S01]  /*d220*/  FMUL.FTZ R152, R135, R18 ;  /* 0x0000001287987220 */ /* 0x001fe20000410000 */
[----:B------:R-:W-:Y:S01]  /*d230*/  FADD.FTZ R105, R105, R148 ;  /* 0x0000009469697221 */ /* 0x000fe20000010000 */
[----:B------:R-:W-:Y:S01]  /*d240*/  FMUL.FTZ R143, R133, R141 ;  /* 0x0000008d858f7220 */ /* 0x000fe20000410000 */
[----:B------:R0:W-:Y:S01]  /*d250*/  STS [R7+0x10ac], R176 ;  /* 0x0010acb007007388 */ /* 0x0001e20000000800 */
[-C--:B------:R-:W-:Y:S01]  /*d260*/  FFMA.FTZ R152, R145, R150.reuse, -R152 ;  /* 0x0000009691987223 */ /* 0x080fe20000010898 */
[----:B-1----:R-:W-:Y:S01]  /*d270*/  FFMA.FTZ R146, R16, R15, R107 ;  /* 0x0000000f10927223 */ /* 0x002fe2000001006b */
[----:B------:R-:W-:Y:S01]  /*d280*/  FMUL.FTZ R150, R135, R150 ;  /* 0x0000009687967220 */ /* 0x000fe20000410000 */
[----:B------:R1:W-:Y:S01]  /*d290*/  STS [R7+0x10e4], R164 ;  /* 0x0010e4a407007388 */ /* 0x0003e20000000800 */
[----:B------:R-:W-:Y:S01]  /*d2a0*/  FADD.FTZ R152, R105, R152 ;  /* 0x0000009869987221 */ /* 0x000fe20000010000 */
[----:B------:R-:W-:Y:S01]  /*d2b0*/  FADD.FTZ R146, R19, R146 ;  /* 0x0000009213927221 */ /* 0x000fe20000010000 */
[----:B------:R-:W-:Y:S01]  /*d2c0*/  FMUL.FTZ R19, R144, R58 ;  /* 0x0000003a90137220 */ /* 0x000fe20000410000 */
[----:B------:R-:W-:Y:S01]  /*d2d0*/  FFMA.FTZ R107, R145, R18, R150 ;  /* 0x00000012916b7223 */ /* 0x000fe20000010096 */
[----:B------:R-:W-:Y:S01]  /*d2e0*/  FMUL.FTZ R105, R154, R61 ;  /* 0x0000003d9a697220 */ /* 0x000fe20000410000 */
[----:B0-----:R-:W-:Y:S01]  /*d2f0*/  FMUL.FTZ R176, R123, UR49 ;  /* 0x000000317bb07c20 */ /* 0x001fe20008410000 */
[-C--:B------:R-:W-:Y:S01]  /*d300*/  FMUL.FTZ R148, R133, R19.reuse ;  /* 0x0000001385947220 */ /* 0x080fe20000410000 */
[----:B------:R-:W-:Y:S01]  /*d310*/  FADD.FTZ R107, R146, R107 ;  /* 0x0000006b926b7221 */ /* 0x000fe20000010000 */
[C---:B------:R-:W-:Y:S01]  /*d320*/  FFMA.FTZ R146, R168.reuse, R19, R143 ;  /* 0x00000013a8927223 */ /* 0x040fe2000001008f */
[----:B------:R-:W-:Y:S01]  /*d330*/  FMUL.FTZ R175, R131, R105 ;  /* 0x0000006983af7220 */ /* 0x000fe20000410000 */
[----:B------:R-:W-:Y:S01]  /*d340*/  FFMA.FTZ R141, R168, R141, -R148 ;  /* 0x0000008da88d7223 */ /* 0x000fe20000010894 */
[-C--:B------:R-:W-:Y:S01]  /*d350*/  FMUL.FTZ R148, R10, R61.reuse ;  /* 0x0000003d0a947220 */ /* 0x080fe20000410000 */
[----:B------:R-:W-:Y:S01]  /*d360*/  FADD.FTZ R143, R107, R146 ;  /* 0x000000926b8f7221 */ /* 0x000fe20000010000 */
[----:B------:R-:W-:Y:S01]  /*d370*/  FFMA.FTZ R146, R44, -R61, R147 ;  /* 0x8000003d2c927223 */ /* 0x000fe20000010093 */
[----:B------:R-:W-:Y:S01]  /*d380*/  FMUL.FTZ R107, R158, R60 ;  /* 0x0000003c9e6b7220 */ /* 0x000fe20000410000 */
[----:B------:R-:W-:Y:S01]  /*d390*/  FMUL.FTZ R147, R131, R148 ;  /* 0x0000009483937220 */ /* 0x000fe20000410000 */
[----:B-1----:R-:W-:Y:S01]  /*d3a0*/  FMUL.FTZ R164, R5, R60 ;  /* 0x0000003c05a47220 */ /* 0x002fe20000410000 */
[----:B------:R-:W-:Y:S01]  /*d3b0*/  FFMA.FTZ R148, R146, R148, -R175 ;  /* 0x0000009492947223 */ /* 0x000fe200000108af */
[----:B------:R-:W-:Y:S01]  /*d3c0*/  FADD.FTZ R141, R152, R141 ;  /* 0x0000008d988d7221 */ /* 0x000fe20000010000 */
[----:B------:R-:W-:Y:S01]  /*d3d0*/  FFMA.FTZ R150, R146, R105, R147 ;  /* 0x0000006992967223 */ /* 0x000fe20000010093 */
[----:B------:R-:W-:Y:S01]  /*d3e0*/  FMUL.FTZ R147, R129, R107 ;  /* 0x0000006b81937220 */ /* 0x000fe20000410000 */
[----:B------:R-:W-:Y:S01]  /*d3f0*/  FFMA.FTZ R176, R153, UR48, -R176 ;  /* 0x0000003099b07c23 */ /* 0x000fe200080108b0 */
[-C--:B------:R-:W-:Y:S01]  /*d400*/  FMUL.FTZ R175, R129, R164.reuse ;  /* 0x000000a481af7220 */ /* 0x080fe20000410000 */
[----:B------:R-:W-:Y:S01]  /*d410*/  FADD.FTZ R143, R143, R150 ;  /* 0x000000968f8f7221 */ /* 0x000fe20000010000 */
[----:B------:R-:W-:Y:S01]  /*d420*/  FFMA.FTZ R152, R170, R164, -R147 ;  /* 0x000000a4aa987223 */ /* 0x000fe20000010893 */
[----:B------:R-:W-:Y:S01]  /*d430*/  FADD.FTZ R147, R141, R148 ;  /* 0x000000948d937221 */ /* 0x000fe20000010000 */
[-C--:B------:R-:W-:Y:S01]  /*d440*/  FMUL.FTZ R141, R180, R63.reuse ;  /* 0x0000003fb48d7220 */ /* 0x080fe20000410000 */
        /* <DEDUP_REMOVED lines=9> */
[CC--:B------:R-:W-:Y:S01]  /*d4e0*/  FFMA.FTZ R166, R148.reuse, R149.reuse, -R175 ;  /* 0x0000009594a67223 */ /* 0x0c0fe200000108af */
[----:B------:R-:W-:Y:S01]  /*d4f0*/  FMUL.FTZ R149, R127, R149 ;  /* 0x000000957f957220 */ /* 0x000fe20000410000 */
[----:B------:R1:W-:Y:S01]  /*d500*/  STS [R7+0x10a8], R178 ;  /* 0x0010a8b207007388 */ /* 0x0003e20000000800 */
[----:B------:R-:W-:Y:S01]  /*d510*/  FMUL.FTZ R184, R99, R164 ;  /* 0x000000a463b87220 */ /* 0x000fe20000410000 */
[-C--:B------:R-:W-:Y:S01]  /*d520*/  FMUL.FTZ R150, R163, R62.reuse ;  /* 0x0000003ea3967220 */ /* 0x080fe20000410000 */
[----:B------:R-:W-:Y:S01]  /*d530*/  FFMA.FTZ R164, R148, R141, R149 ;  /* 0x0000008d94a47223 */ /* 0x000fe20000010095 */
[----:B------:R-:W-:Y:S01]  /*d540*/  FADD.FTZ R147, R147, R152 ;  /* 0x0000009893937221 */ /* 0x000fe20000010000 */
[----:B0-----:R-:W-:Y:S01]  /*d550*/  FMUL.FTZ R176, R171, R62 ;  /* 0x0000003eabb07220 */ /* 0x001fe20000410000 */
[-C--:B------:R-:W-:Y:S01]  /*d560*/  FMUL.FTZ R152, R161, R65.reuse ;  /* 0x00000041a1987220 */ /* 0x080fe20000410000 */
[----:B------:R-:W-:Y:S01]  /*d570*/  FADD.FTZ R143, R143, R164 ;  /* 0x000000a48f8f7221 */ /* 0x000fe20000010000 */
[----:B------:R-:W-:Y:S01]  /*d580*/  FMUL.FTZ R149, R125, R150 ;  /* 0x000000967d957220 */ /* 0x000fe20000410000 */
[----:B------:R-:W-:Y:S01]  /*d590*/  FADD.FTZ R147, R147, R166 ;  /* 0x000000a693937221 */ /* 0x000fe20000010000 */
[----:B-1----:R-:W-:Y:S01]  /*d5a0*/  FMUL.FTZ R178, R125, R176 ;  /* 0x000000b07db27220 */ /* 0x002fe20000410000 */
[-C--:B------:R-:W-:Y:S01]  /*d5b0*/  FFMA.FTZ R153, R48, -R65.reuse, R153 ;  /* 0x8000004130997223 */ /* 0x080fe20000010099 */
[----:B------:R-:W-:Y:S01]  /*d5c0*/  FMUL.FTZ R164, R167, R65 ;  /* 0x00000041a7a47220 */ /* 0x000fe20000410000 */
[----:B------:R-:W-:Y:S01]  /*d5d0*/  FMUL.FTZ R166, R123, R152 ;  /* 0x000000987ba67220 */ /* 0x000fe20000410000 */
[C---:B------:R-:W-:Y:S01]  /*d5e0*/  FFMA.FTZ R178, R151.reuse, R150, R178 ;  /* 0x0000009697b27223 */ /* 0x040fe200000100b2 */
[----:B------:R-:W-:Y:S01]  /*d5f0*/  FFMA.FTZ R176, R151, R176, -R149 ;  /* 0x000000b097b07223 */ /* 0x000fe20000010895 */
[----:B------:R-:W-:Y:S01]  /*d600*/  FMUL.FTZ R149, R169, R64 ;  /* 0x00000040a9957220 */ /* 0x000fe20000410000 */
[----:B------:R-:W-:Y:S01]  /*d610*/  FFMA.FTZ R166, R153, R164, -R166 ;  /* 0x000000a499a67223 */ /* 0x000fe200000108a6 */
[----:B------:R-:W-:Y:S01]  /*d620*/  FADD.FTZ R178, R143, R178 ;  /* 0x000000b28fb27221 */ /* 0x000fe20000010000 */
[----:B------:R-:W-:Y:S01]  /*d630*/  FMUL.FTZ R143, R159, R64 ;  /* 0x000000409f8f7220 */ /* 0x000fe20000410000 */
[----:B------:R-:W-:Y:S01]  /*d640*/  FMUL.FTZ R164, R123, R164 ;  /* 0x000000a47ba47220 */ /* 0x000fe20000410000 */
[----:B------:R-:W-:Y:S01]  /*d650*/  FADD.FTZ R147, R147, R176 ;  /* 0x000000b093937221 */ /* 0x000fe20000010000 */
[----:B------:R0:W-:Y:S01]  /*d660*/  STS [R7+0x10e8], R184 ;  /* 0x0010e8b807007388 */ /* 0x0001e20000000800 */
[----:B------:R-:W-:Y:S01]  /*d670*/  FMUL.FTZ R175, R121, R143 ;  /* 0x0000008f79af7220 */ /* 0x000fe20000410000 */
[----:B------:R-:W-:Y:S01]  /*d680*/  FFMA.FTZ R182, R187, UR49, R182 ;  /* 0x00000031bbb67c23 */ /* 0x000fe200080100b6 */
[----:B------:R-:W-:Y:S01]  /*d690*/  FADD.FTZ R166, R147, R166 ;  /* 0x000000a693a67221 */ /* 0x000fe20000010000 */
[----:B------:R-:W-:Y:S01]  /*d6a0*/  FFMA.FTZ R155, R50, -R67, R155 ;  /* 0x80000043329b7223 */ /* 0x000fe2000001009b */
[-C--:B------:R-:W-:Y:S01]  /*d6b0*/  FFMA.FTZ R195, R172, R149.reuse, -R175 ;  /* 0x00000095acc37223 */ /* 0x080fe200000108af */
[----:B------:R-:W-:Y:S01]  /*d6c0*/  FMUL.FTZ R175, R121, R149 ;  /* 0x0000009579af7220 */ /* 0x000fe20000410000 */
[----:B------:R-:W-:Y:S01]  /*d6d0*/  FFMA.FTZ R149, R153, R152, R164 ;  /* 0x0000009899957223 */ /* 0x000fe200000100a4 */
[-C--:B------:R-:W-:Y:S01]  /*d6e0*/  FMUL.FTZ R147, R165, R66.reuse ;  /* 0x00000042a5937220 */ /* 0x080fe20000410000 */
[----:B------:R-:W-:Y:S01]  /*d6f0*/  FMUL.FTZ R176, R188, R67 ;  /* 0x00000043bcb07220 */ /* 0x000fe20000410000 */
[----:B------:R-:W-:Y:S01]  /*d700*/  FFMA.FTZ R164, R172, R143, R175 ;  /* 0x0000008faca47223 */ /* 0x000fe200000100af */
[----:B------:R-:W-:Y:S01]  /*d710*/  FADD.FTZ R149, R178, R149 ;  /* 0x00000095b2957221 */ /* 0x000fe20000010000 */
[----:B0-----:R-:W-:Y:S01]  /*d720*/  FMUL.FTZ R184, R137, UR49 ;  /* 0x0000003189b87c20 */ /* 0x001fe20008410000 */
[----:B------:R-:W-:Y:S01]  /*d730*/  FFMA.FTZ R174, R51, -R66, R174 ;  /* 0x8000004233ae7223 */ /* 0x000fe200000100ae */
[----:B------:R-:W-:Y:S01]  /*d740*/  FMUL.FTZ R197, R117, R147 ;  /* 0x0000009375c57220 */ /* 0x000fe20000410000 */
[----:B------:R-:W-:Y:S01]  /*d750*/  FADD.FTZ R149, R149, R164 ;  /* 0x000000a495957221 */ /* 0x000fe20000010000 */
[----:B------:R-:W-:Y:S01]  /*d760*/  FMUL.FTZ R164, R206, R67 ;  /* 0x00000043cea47220 */ /* 0x000fe20000410000 */
[----:B------:R-:W-:Y:S01]  /*d770*/  FFMA.FTZ R186, R189, UR48, -R184 ;  /* 0x00000030bdba7c23 */ /* 0x000fe200080108b8 */
[----:B------:R-:W-:Y:S01]  /*d780*/  FMUL.FTZ R184, R99, -R182 ;  /* 0x800000b663b87220 */ /* 0x000fe20000410000 */
[----:B------:R-:W-:Y:S01]  /*d790*/  FMUL.FTZ R182, R173, R66 ;  /* 0x00000042adb67220 */ /* 0x000fe20000410000 */
[----:B------:R-:W-:Y:S01]  /*d7a0*/  FMUL.FTZ R178, R119, R164 ;  /* 0x000000a477b27220 */ /* 0x000fe20000410000 */
[----:B------:R-:W-:Y:S01]  /*d7b0*/  FADD.FTZ R166, R166, R195 ;  /* 0x000000c3a6a67221 */ /* 0x000fe20000010000 */
[----:B------:R-:W-:Y:S01]  /*d7c0*/  FMUL.FTZ R190, R81, -R190 ;  /* 0x800000be51be7220 */ /* 0x000fe20000410000 */
[----:B------:R0:W-:Y:S01]  /*d7d0*/  STS [R7+0x10ec], R184 ;  /* 0x0010ecb807007388 */ /* 0x0001e20000000800 */
[-C--:B------:R-:W-:Y:S01]  /*d7e0*/  FFMA.FTZ R175, R155, R176.reuse, -R178 ;  /* 0x000000b09baf7223 */ /* 0x080fe200000108b2 */
[----:B------:R-:W-:Y:S01]  /*d7f0*/  FMUL.FTZ R176, R119, R176 ;  /* 0x000000b077b07220 */ /* 0x000fe20000410000 */
[-C--:B------:R-:W-:Y:S01]  /*d800*/  FFMA.FTZ R178, R174, R182.reuse, -R197 ;  /* 0x000000b6aeb27223 */ /* 0x080fe200000108c5 */
[----:B------:R-:W-:Y:S01]  /*d810*/  FMUL.FTZ R197, R117, R182 ;  /* 0x000000b675c57220 */ /* 0x000fe20000410000 */
[----:B------:R-:W-:Y:S01]  /*d820*/  FADD.FTZ R175, R166, R175 ;  /* 0x000000afa6af7221 */ /* 0x000fe20000010000 */
[----:B------:R-:W-:Y:S01]  /*d830*/  FFMA.FTZ R176, R155, R164, R176 ;  /* 0x000000a49bb07223 */ /* 0x000fe200000100b0 */
[----:B------:R-:W-:Y:S01]  /*d840*/  FFMA.FTZ R166, R52, -R69, R157 ;  /* 0x8000004534a67223 */ /* 0x000fe2000001009d */
[----:B------:R-:W-:Y:S01]  /*d850*/  FFMA.FTZ R197, R174, R147, R197 ;  /* 0x00000093aec57223 */ /* 0x000fe200000100c5 */
[----:B------:R1:W-:Y:S01]  /*d860*/  STS [R7+0x10a4], R190 ;  /* 0x0010a4be07007388 */ /* 0x0003e20000000800 */
[----:B------:R-:W-:Y:S01]  /*d870*/  FADD.FTZ R176, R149, R176 ;  /* 0x000000b095b07221 */ /* 0x000fe20000010000 */
[-C--:B------:R-:W-:Y:S01]  /*d880*/  FMUL.FTZ R149, R210, R69.reuse ;  /* 0x00000045d2957220 */ /* 0x080fe20000410000 */
[----:B0-----:R-:W-:Y:S01]  /*d890*/  FFMA.FTZ R184, R222, UR48, -R199 ;  /* 0x00000030deb87c23 */ /* 0x001fe200080108c7 */
[----:B------:R-:W-:Y:S01]  /*d8a0*/  FMUL.FTZ R157, R193, R68 ;  /* 0x00000044c19d7220 */ /* 0x000fe20000410000 */
[----:B------:R-:W-:Y:S01]  /*d8b0*/  FADD.FTZ R197, R176, R197 ;  /* 0x000000c5b0c57221 */ /* 0x000fe20000010000 */
[----:B------:R-:W-:Y:S01]  /*d8c0*/  FMUL.FTZ R176, R200, R69 ;  /* 0x00000045c8b07220 */ /* 0x000fe20000410000 */
[----:B------:R-:W-:Y:S01]  /*d8d0*/  FMUL.FTZ R195, R115, R149 ;  /* 0x0000009573c37220 */ /* 0x000fe20000410000 */
[----:B------:R-:W-:Y:S01]  /*d8e0*/  FMUL.FTZ R182, R103, R184 ;  /* 0x000000b867b67220 */ /* 0x000fe20000410000 */
[----:B------:R-:W-:Y:S01]  /*d8f0*/  FMUL.FTZ R216, R75, -R216 ;  /* 0x800000d84bd87220 */ /* 0x000fe20000410000 */
[----:B-1----:R-:W-:Y:S01]  /*d900*/  FMUL.FTZ R190, R101, R186 ;  /* 0x000000ba65be7220 */ /* 0x002fe20000410000 */
[CC--:B------:R-:W-:Y:S01]  /*d910*/  FFMA.FTZ R184, R166.reuse, R176.reuse, -R195 ;  /* 0x000000b0a6b87223 */ /* 0x0c0fe200000108c3 */
[----:B------:R-:W-:Y:S01]  /*d920*/  FMUL.FTZ R195, R115, R176 ;  /* 0x000000b073c37220 */ /* 0x000fe20000410000 */
[----:B------:R-:W-:Y:S01]  /*d930*/  FMUL.FTZ R186, R137, UR48 ;  /* 0x0000003089ba7c20 */ /* 0x000fe20008410000 */
[----:B------:R0:W-:Y:S01]  /*d940*/  STS [R7+0x10f8], R182 ;  /* 0x0010f8b607007388 */ /* 0x0001e20000000800 */
[C---:B------:R-:W-:Y:S01]  /*d950*/  FMUL.FTZ R220, R77.reuse, R220 ;  /* 0x000000dc4ddc7220 */ /* 0x040fe20000410000 */
[----:B------:R-:W-:Y:S01]  /*d960*/  FMUL.FTZ R224, R77, -R224 ;  /* 0x800000e04de07220 */ /* 0x000fe20000410000 */
[----:B------:R-:W-:Y:S01]  /*d970*/  FFMA.FTZ R186, R189, UR49, R186 ;  /* 0x00000031bdba7c23 */ /* 0x000fe200080100ba */
[C---:B------:R-:W-:Y:S01]  /*d980*/  FMUL.FTZ R202, R79.reuse, R202 ;  /* 0x000000ca4fca7220 */ /* 0x040fe20000410000 */
[----:B------:R-:W-:Y:S01]  /*d990*/  FMUL.FTZ R208, R79, -R208 ;  /* 0x800000d04fd07220 */ /* 0x000fe20000410000 */
[----:B------:R-:W-:Y:S01]  /*d9a0*/  FMUL.FTZ R212, R81, R212 ;  /* 0x000000d451d47220 */ /* 0x000fe20000410000 */
[----:B------:R-:W-:Y:S01]  /*d9b0*/  FMUL.FTZ R186, R101, -R186 ;  /* 0x800000ba65ba7220 */ /* 0x000fe20000410000 */
[----:B------:R-:W-:Y:S01]  /*d9c0*/  FFMA.FTZ R176, R53, -R68, R187 ;  /* 0x8000004435b07223 */ /* 0x000fe200000100bb */
[----:B------:R-:W-:Y:S01]  /*d9d0*/  FMUL.FTZ R187, R111, R157 ;  /* 0x0000009d6fbb7220 */ /* 0x000fe20000410000 */
[----:B0-----:R-:W-:Y:S01]  /*d9e0*/  FFMA.FTZ R182, R166, R149, R195 ;  /* 0x00000095a6b67223 */ /* 0x001fe200000100c3 */
[----:B------:R-:W-:Y:S01]  /*d9f0*/  FMUL.FTZ R195, R8, UR48 ;  /* 0x0000003008c37c20 */ /* 0x000fe20008410000 */
[----:B------:R0:W-:Y:S01]  /*da00*/  STS [R7+0x10f4], R186 ;  /* 0x0010f4ba07007388 */ /* 0x0001e20000000800 */
[----:B------:R-:W-:Y:S01]  /*da10*/  FADD.FTZ R175, R175, R178 ;  /* 0x000000b2afaf7221 */ /* 0x000fe20000010000 */
[----:B------:R-:W-:Y:S01]  /*da20*/  FADD.FTZ R182, R197, R182 ;  /* 0x000000b6c5b67221 */ /* 0x000fe20000010000 */
[----:B------:R-:W-:Y:S01]  /*da30*/  FFMA.FTZ R194, R222, UR49, R195 ;  /* 0x00000031dec27c23 */ /* 0x000fe200080100c3 */
[----:B------:R1:W-:Y:S01]  /*da40*/  STS [R7+0x1084], R214 ;  /* 0x001084d607007388 */ /* 0x0003e20000000800 */
[-C--:B------:R-:W-:Y:S01]  /*da50*/  FMUL.FTZ R178, R181, R71.reuse ;  /* 0x00000047b5b27220 */ /* 0x080fe20000410000 */
[----:B------:R-:W-:Y:S01]  /*da60*/  FADD.FTZ R175, R175, R184 ;  /* 0x000000b8afaf7221 */ /* 0x000fe20000010000 */
[----:B------:R-:W-:Y:S01]  /*da70*/  FMUL.FTZ R194, R103, -R194 ;  /* 0x800000c267c27220 */ /* 0x000fe20000410000 */
[----:B------:R-:W-:Y:S01]  /*da80*/  STS [R7+0x1088], R218 ;  /* 0x001088da07007388 */ /* 0x000fe20000000800 */
[-C--:B------:R-:W-:Y:S01]  /*da90*/  FMUL.FTZ R192, R191, R71.reuse ;  /* 0x00000047bfc07220 */ /* 0x080fe20000410000 */
[C---:B0-----:R-:W-:Y:S01]  /*daa0*/  FMUL.FTZ R186, R177.reuse, R68 ;  /* 0x00000044b1ba7220 */ /* 0x041fe20000410000 */
[----:B------:R-:W-:Y:S01]  /*dab0*/  FFMA.FTZ R189, R54, -R71, R189 ;  /* 0x8000004736bd7223 */ /* 0x000fe200000100bd */
[----:B------:R0:W-:Y:S01]  /*dac0*/  STS [R7+0x108c], R216 ;  /* 0x00108cd807007388 */ /* 0x0001e20000000800 */
[----:B------:R-:W-:Y:S01]  /*dad0*/  FMUL.FTZ R196, R177, UR47 ;  /* 0x0000002fb1c47c20 */ /* 0x000fe20008410000 */
[----:B------:R-:W-:Y:S01]  /*dae0*/  FMUL.FTZ R184, R185, UR47 ;  /* 0x0000002fb9b87c20 */ /* 0x000fe20008410000 */
[----:B------:R-:W-:Y:S01]  /*daf0*/  ISETP.GE.AND P2, PT, R6, 0x1, PT ;  /* 0x000000010600780c */ /* 0x000fe20003f46270 */
[----:B------:R-:W-:Y:S01]  /*db00*/  STS [R7+0x1090], R220 ;  /* 0x001090dc07007388 */ /* 0x000fe20000000800 */
[----:B------:R-:W-:Y:S01]  /*db10*/  FMUL.FTZ R198, R158, UR47 ;  /* 0x0000002f9ec67c20 */ /* 0x000fe20008410000 */
[----:B-1----:R-:W-:Y:S01]  /*db20*/  FMUL.FTZ R214, R171, UR47 ;  /* 0x0000002fabd67c20 */ /* 0x002fe20008410000 */
[----:B------:R-:W-:Y:S01]  /*db30*/  FMUL.FTZ R201, R4, UR47 ;  /* 0x0000002f04c97c20 */ /* 0x000fe20008410000 */
[----:B------:R-:W-:Y:S01]  /*db40*/  STS [R7+0x1094], R224 ;  /* 0x001094e007007388 */ /* 0x000fe20000000800 */
[----:B------:R-:W-:Y:S01]  /*db50*/  FFMA.FTZ R198, R5, UR46, -R198 ;  /* 0x0000002e05c67c23 */ /* 0x000fe200080108c6 */
[----:B0-----:R-:W-:Y:S01]  /*db60*/  FMUL.FTZ R216, R167, UR47 ;  /* 0x0000002fa7d87c20 */ /* 0x001fe20008410000 */
[----:B------:R-:W-:Y:S01]  /*db70*/  FMUL.FTZ R203, R11, UR47 ;  /* 0x0000002f0bcb7c20 */ /* 0x000fe20008410000 */
[----:B------:R0:W-:Y:S01]  /*db80*/  STS [R7+0x1098], R202 ;  /* 0x001098ca07007388 */ /* 0x0001e20000000800 */
[C---:B------:R-:W-:Y:S01]  /*db90*/  IADD3 R197, PT, PT, R138.reuse, 0x40, RZ ;  /* 0x000000408ac57810 */ /* 0x040fe20007ffe0ff */
[----:B------:R-:W-:Y:S01]  /*dba0*/  FFMA.FTZ R216, R161, UR46, R216 ;  /* 0x0000002ea1d87c23 */ /* 0x000fe200080100d8 */
[----:B------:R-:W-:Y:S01]  /*dbb0*/  IADD3 R199, PT, PT, R138, 0x60, RZ ;  /* 0x000000608ac77810 */ /* 0x000fe20007ffe0ff */
[----:B------:R1:W-:Y:S01]  /*dbc0*/  STS [R7+0x109c], R208 ;  /* 0x00109cd007007388 */ /* 0x0003e20000000800 */
[----:B------:R-:W-:Y:S01]  /*dbd0*/  ISETP.GE.AND P3, PT, R6, 0x21, PT ;  /* 0x000000210600780c */ /* 0x000fe20003f66270 */
[----:B------:R-:W-:Y:S01]  /*dbe0*/  FFMA.FTZ R214, R163, UR46, R214 ;  /* 0x0000002ea3d67c23 */ /* 0x000fe200080100d6 */
[----:B------:R-:W-:Y:S01]  /*dbf0*/  FFMA.FTZ R201, R180, UR46, R201 ;  /* 0x0000002eb4c97c23 */ /* 0x000fe200080100c9 */
[----:B------:R2:W-:Y:S01]  /*dc00*/  STS [R7+0x10a0], R212 ;  /* 0x0010a0d407007388 */ /* 0x0005e20000000800 */
[----:B------:R-:W-:Y:S01]  /*dc10*/  FFMA.FTZ R203, R144, UR46, R203 ;  /* 0x0000002e90cb7c23 */ /* 0x000fe200080100cb */
[----:B0-----:R-:W-:-:S02]  /*dc20*/  FMUL.FTZ R202, R161, UR47 ;  /* 0x0000002fa1ca7c20 */ /* 0x001fc40008410000 */
[----:B------:R0:W-:Y:S01]  /*dc30*/  STS [R7+0x10f0], R190 ;  /* 0x0010f0be07007388 */ /* 0x0001e20000000800 */
[----:B-1----:R-:W-:Y:S01]  /*dc40*/  FMUL.FTZ R208, R144, UR47 ;  /* 0x0000002f90d07c20 */ /* 0x002fe20008410000 */
[----:B------:R-:W-:Y:S02]  /*dc50*/  FFMA.FTZ R202, R167, UR46, -R202 ;  /* 0x0000002ea7ca7c23 */ /* 0x000fe400080108ca */
[----:B------:R1:W-:Y:S01]  /*dc60*/  STS [R7+0x10fc], R194 ;  /* 0x0010fcc207007388 */ /* 0x0003e20000000800 */
[----:B--2---:R-:W-:Y:S01]  /*dc70*/  FMUL.FTZ R212, R159, UR47 ;  /* 0x0000002f9fd47c20 */ /* 0x004fe20008410000 */
[----:B------:R-:W-:Y:S01]  /*dc80*/  FFMA.FTZ R208, R11, UR46, -R208 ;  /* 0x0000002e0bd07c23 */ /* 0x000fe200080108d0 */
[----:B------:R-:W-:Y:S01]  /*dc90*/  FMUL.FTZ R11, R142, UR47 ;  /* 0x0000002f8e0b7c20 */ /* 0x000fe20008410000 */
[CC--:B0-----:R-:W-:Y:S01]  /*dca0*/  FFMA.FTZ R190, R176.reuse, R186.reuse, -R187 ;  /* 0x000000bab0be7223 */ /* 0x0c1fe200000108bb */
[----:B------:R-:W-:Y:S01]  /*dcb0*/  FMUL.FTZ R187, R111, R186 ;  /* 0x000000ba6fbb7220 */ /* 0x000fe20000410000 */
[----:B------:R-:W-:Y:S01]  /*dcc0*/  FMUL.FTZ R186, R137, R178 ;  /* 0x000000b289ba7220 */ /* 0x000fe20000410000 */
[----:B------:R-:W-:Y:S01]  /*dcd0*/  FFMA.FTZ R212, R169, UR46, -R212 ;  /* 0x0000002ea9d47c23 */ /* 0x000fe200080108d4 */
[----:B------:R-:W-:Y:S01]  /*dce0*/  FADD.FTZ R175, R175, R190 ;  /* 0x000000beafaf7221 */ /* 0x000fe20000010000 */
[----:B------:R-:W-:Y:S01]  /*dcf0*/  FFMA.FTZ R187, R176, R157, R187 ;  /* 0x0000009db0bb7223 */ /* 0x000fe200000100bb */
[----:B------:R-:W-:Y:S01]  /*dd00*/  FMUL.FTZ R190, R9, UR47 ;  /* 0x0000002f09be7c20 */ /* 0x000fe20008410000 */
[----:B-1----:R-:W-:Y:S01]  /*dd10*/  FMUL.FTZ R7, R210, UR47 ;  /* 0x0000002fd2077c20 */ /* 0x002fe20008410000 */
[-C--:B------:R-:W-:Y:S01]  /*dd20*/  FFMA.FTZ R186, R189, R192.reuse, -R186 ;  /* 0x000000c0bdba7223 */ /* 0x080fe200000108ba */
[----:B------:R-:W-:Y:S01]  /*dd30*/  FADD.FTZ R182, R182, R187 ;  /* 0x000000bbb6b67221 */ /* 0x000fe20000010000 */
[----:B------:R-:W-:Y:S01]  /*dd40*/  IADD3 R187, PT, PT, R138, 0x20, RZ ;  /* 0x000000208abb7810 */ /* 0x000fe20007ffe0ff */
[----:B------:R-:W-:Y:S01]  /*dd50*/  FMUL.FTZ R192, R137, R192 ;  /* 0x000000c089c07220 */ /* 0x000fe20000410000 */
[----:B------:R-:W-:Y:S01]  /*dd60*/  FMUL.FTZ R194, R165, UR47 ;  /* 0x0000002fa5c27c20 */ /* 0x000fe20008410000 */
[----:B------:R-:W-:Y:S01]  /*dd70*/  FFMA.FTZ R11, R14, UR46, -R11 ;  /* 0x0000002e0e0b7c23 */ /* 0x000fe2000801080b */
[----:B------:R-:W-:Y:S01]  /*dd80*/  LEA.HI R187, R187, R138, RZ, 0x1b ;  /* 0x0000008abbbb7211 */ /* 0x000fe200078fd8ff */
[----:B------:R-:W-:Y:S01]  /*dd90*/  FFMA.FTZ R195, R189, R178, R192 ;  /* 0x000000b2bdc37223 */ /* 0x000fe200000100c0 */
[----:B------:R-:W-:Y:S01]  /*dda0*/  FADD.FTZ R192, R175, R186 ;  /* 0x000000baafc07221 */ /* 0x000fe20000010000 */
[----:B------:R-:W-:Y:S01]  /*ddb0*/  FMUL.FTZ R186, R193, UR47 ;  /* 0x0000002fc1ba7c20 */ /* 0x000fe20008410000 */
[----:B------:R-:W-:Y:S01]  /*ddc0*/  LEA R209, R187, UR25, 0x2 ;  /* 0x00000019bbd17c11 */ /* 0x000fe2000f8e10ff */
[----:B------:R-:W-:Y:S01]  /*ddd0*/  BAR.SYNC.DEFER_BLOCKING 0x0 ;  /* 0x0000000000007b1d */ /* 0x000fe20000010000 */
[----:B------:R-:W-:Y:S01]  /*dde0*/  FFMA.FTZ R187, R185, UR46, -R190 ;  /* 0x0000002eb9bb7c23 */ /* 0x000fe200080108be */
[----:B------:R-:W-:Y:S01]  /*ddf0*/  FFMA.FTZ R190, R200, UR46, -R7 ;  /* 0x0000002ec8be7c23 */ /* 0x000fe20008010807 */
[----:B------:R-:W-:Y:S01]  /*de00*/  FMUL.FTZ R7, R206, UR47 ;  /* 0x0000002fce077c20 */ /* 0x000fe20008410000 */
[----:B------:R-:W-:Y:S01]  /*de10*/  FADD.FTZ R195, R182, R195 ;  /* 0x000000c3b6c37221 */ /* 0x000fe20000010000 */
[----:B------:R-:W-:Y:S01]  /*de20*/  FFMA.FTZ R186, R177, UR46, -R186 ;  /* 0x0000002eb1ba7c23 */ /* 0x000fe200080108ba */
[----:B------:R-:W-:Y:S01]  /*de30*/  FMUL.FTZ R182, R181, UR47 ;  /* 0x0000002fb5b67c20 */ /* 0x000fe20008410000 */
[C---:B------:R-:W-:Y:S01]  /*de40*/  FFMA.FTZ R204, R188.reuse, UR46, -R7 ;  /* 0x0000002ebccc7c23 */ /* 0x040fe20008010807 */
[----:B------:R-:W-:Y:S01]  /*de50*/  FMUL.FTZ R7, R188, UR47 ;  /* 0x0000002fbc077c20 */ /* 0x000fe20008410000 */
[----:B------:R-:W-:Y:S01]  /*de60*/  FFMA.FTZ R177, R193, UR46, R196 ;  /* 0x0000002ec1b17c23 */ /* 0x000fe200080100c4 */
[----:B------:R-:W-:Y:S01]  /*de70*/  FMUL.FTZ R196, R173, UR47 ;  /* 0x0000002fadc47c20 */ /* 0x000fe20008410000 */
[----:B------:R-:W-:Y:S01]  /*de80*/  FMUL.FTZ R188, R163, UR47 ;  /* 0x0000002fa3bc7c20 */ /* 0x000fe20008410000 */
[----:B------:R-:W-:Y:S01]  /*de90*/  FFMA.FTZ R218, R206, UR46, R7 ;  /* 0x0000002eceda7c23 */ /* 0x000fe20008010007 */
[----:B------:R-:W-:Y:S01]  /*dea0*/  FMUL.FTZ R7, R180, UR47 ;  /* 0x0000002fb4077c20 */ /* 0x000fe20008410000 */
[----:B------:R-:W-:Y:S01]  /*deb0*/  FFMA.FTZ R175, R9, UR46, R184 ;  /* 0x0000002e09af7c23 */ /* 0x000fe200080100b8 */
[C---:B------:R-:W-:Y:S01]  /*dec0*/  FFMA.FTZ R182, R191.reuse, UR46, -R182 ;  /* 0x0000002ebfb67c23 */ /* 0x040fe200080108b6 */
[----:B------:R-:W-:Y:S01]  /*ded0*/  FMUL.FTZ R184, R191, UR47 ;  /* 0x0000002fbfb87c20 */ /* 0x000fe20008410000 */
[----:B------:R-:W-:Y:S01]  /*dee0*/  FMUL.FTZ R191, R200, UR47 ;  /* 0x0000002fc8bf7c20 */ /* 0x000fe20008410000 */
[----:B------:R-:W-:Y:S01]  /*def0*/  FFMA.FTZ R207, R165, UR46, R196 ;  /* 0x0000002ea5cf7c23 */ /* 0x000fe200080100c4 */
[----:B------:R-:W-:Y:S01]  /*df00*/  FMUL.FTZ R196, R169, UR47 ;  /* 0x0000002fa9c47c20 */ /* 0x000fe20008410000 */
[----:B------:R-:W-:Y:S01]  /*df10*/  FFMA.FTZ R188, R171, UR46, -R188 ;  /* 0x0000002eabbc7c23 */ /* 0x000fe200080108bc */
[----:B------:R-:W-:Y:S01]  /*df20*/  FFMA.FTZ R200, R4, UR46, -R7 ;  /* 0x0000002e04c87c23 */ /* 0x000fe20008010807 */
[----:B------:R-:W-:Y:S01]  /*df30*/  FMUL.FTZ R7, R154, UR47 ;  /* 0x0000002f9a077c20 */ /* 0x000fe20008410000 */
[----:B------:R-:W-:Y:S01]  /*df40*/  FMUL.FTZ R171, R5, UR47 ;  /* 0x0000002f05ab7c20 */ /* 0x000fe20008410000 */
[----:B------:R-:W0:Y:S01]  /*df50*/  LDS R209, [R209+0x1100] ;  /* 0x00110000d1d17984 */ /* 0x000e220000000800 */
[----:B------:R-:W-:Y:S01]  /*df60*/  FMUL.FTZ R5, R156, UR47 ;  /* 0x0000002f9c057c20 */ /* 0x000fe20008410000 */
[----:B------:R-:W-:Y:S01]  /*df70*/  FMUL.FTZ R4, R139, UR47 ;  /* 0x0000002f8b047c20 */ /* 0x000fe20008410000 */
[----:B------:R-:W-:Y:S01]  /*df80*/  FFMA.FTZ R205, R159, UR46, R196 ;  /* 0x0000002e9fcd7c23 */ /* 0x000fe200080100c4 */
[C---:B------:R-:W-:Y:S01]  /*df90*/  FFMA.FTZ R196, R10.reuse, UR46, -R7 ;  /* 0x0000002e0ac47c23 */ /* 0x040fe20008010807 */
        /* <DEDUP_REMOVED lines=19> */
.L_x_12944:
[----:B------:R-:W-:Y:S05]  /*e0d0*/  BSYNC.RECONVERGENT B0 ;  /* 0x0000000000007941 */ /* 0x000fea0003800200 */
.L_x_12943:
[----:B------:R-:W-:Y:S04]  /*e0e0*/  BSSY.RECONVERGENT B0, `(.L_x_12945) ;  /* 0x0000003000007945 */ /* 0x000fe80003800200 */
[----:B------:R-:W-:Y:S05]  /*e0f0*/  @!P3 BRA `(.L_x_12946) ;  /* 0x000000000004b947 */ /* 0x000fea0003800000 */
[----:B0-----:R2:W-:Y:S02]  /*e100*/  REDG.E.ADD.F32.FTZ.RN.STRONG.GPU desc[UR32][R2.64+0x80], R209 ;  /* 0x000080d1020079a6 */ /* 0x0015e4000c12f320 */
.L_x_12946:
[----:B------:R-:W-:Y:S05]  /*e110*/  BSYNC.RECONVERGENT B0 ;  /* 0x0000000000007941 */ /* 0x000fea0003800200 */
.L_x_12945:
        /* <DEDUP_REMOVED lines=16> */
.L_x_12948:
[----:B------:R-:W-:Y:S05]  /*e220*/  BSYNC.RECONVERGENT B0 ;  /* 0x0000000000007941 */ /* 0x000fea0003800200 */
.L_x_12947:
[----:B-1-3--:R1:W3:Y:S01]  /*e230*/  LDS R5, [R199+0x1200] ;  /* 0x00120000c7057984 */ /* 0x00a2e20000000800 */
[----:B------:R-:W-:Y:S01]  /*e240*/  BSSY.RECONVERGENT B0, `(.L_x_12949) ;  /* 0x0000006000007945 */ /* 0x000fe20003800200 */
[----:B------:R-:W-:Y:S02]  /*e250*/  IADD3 R197, PT, PT, R138, 0xc0, RZ ;  /* 0x000000c08ac57810 */ /* 0x000fe40007ffe0ff */
[----:B------:R-:W-:Y:S02]  /*e260*/  LEA.HI R7, R7, R138, RZ, 0x1b ;  /* 0x0000008a07077211 */ /* 0x000fe400078fd8ff */
[----:B------:R-:W-:Y:S01]  /*e270*/  LEA R4, R4, UR25, 0x2 ;  /* 0x0000001904047c11 */ /* 0x000fe2000f8e10ff */
[----:B------:R-:W-:Y:S06]  /*e280*/  @!P2 BRA `(.L_x_12950) ;  /* 0x000000000004a947 */ /* 0x000fec0003800000 */
[----:B---3--:R4:W-:Y:S02]  /*e290*/  REDG.E.ADD.F32.FTZ.RN.STRONG.GPU desc[UR32][R2.64+0x180], R5 ;  /* 0x00018005020079a6 */ /* 0x0089e4000c12f320 */
.L_x_12950:
[----:B------:R-:W-:Y:S05]  /*e2a0*/  BSYNC.RECONVERGENT B0 ;  /* 0x0000000000007941 */ /* 0x000fea0003800200 */
.L_x_12949:
[----:B---34-:R3:W4:Y:S01]  /*e2b0*/  LDS R5, [R4+0x1280] ;  /* 0x0012800004057984 */ /* 0x0187220000000800 */
[----:B------:R-:W-:Y:S01]  /*e2c0*/  BSSY.RECONVERGENT B0, `(.L_x_12951) ;  /* 0x0000005000007945 */ /* 0x000fe20003800200 */
[----:B------:R-:W-:Y:S02]  /*e2d0*/  LEA.HI R197, R197, R138, RZ, 0x1b ;  /* 0x0000008ac5c57211 */ /* 0x000fe400078fd8ff */
[----:B------:R-:W-:Y:S01]  /*e2e0*/  LEA R7, R7, UR25, 0x2 ;  /* 0x0000001907077c11 */ /* 0x000fe2000f8e10ff */
[----:B------:R-:W-:Y:S06]  /*e2f0*/  @!P3 BRA `(.L_x_12952) ;  /* 0x000000000004b947 */ /* 0x000fec0003800000 */
[----:B----4-:R4:W-:Y:S02]  /*e300*/  REDG.E.ADD.F32.FTZ.RN.STRONG.GPU desc[UR32][R2.64+0x200], R5 ;  /* 0x00020005020079a6 */ /* 0x0109e4000c12f320 */
.L_x_12952:
[----:B------:R-:W-:Y:S05]  /*e310*/  BSYNC.RECONVERGENT B0 ;  /* 0x0000000000007941 */ /* 0x000fea0003800200 */
.L_x_12951:
[----:B----4-:R4:W0:Y:S01]  /*e320*/  LDS R5, [R7+0x1300] ;  /* 0x0013000007057984 */ /* 0x0108220000000800 */
[----:B------:R-:W-:Y:S01]  /*e330*/  BSSY.RECONVERGENT B0, `(.L_x_12953) ;  /* 0x0000004000007945 */ /* 0x000fe20003800200 */
[----:B---3--:R-:W-:-:S03]  /*e340*/  LEA R4, R197, UR25, 0x2 ;  /* 0x00000019c5047c11 */ /* 0x008fc6000f8e10ff */
[----:B------:R-:W-:Y:S05]  /*e350*/  @!P4 BRA `(.L_x_12954) ;  /* 0x000000000004c947 */ /* 0x000fea0003800000 */
[----:B0-----:R3:W-:Y:S02]  /*e360*/  REDG.E.ADD.F32.FTZ.RN.STRONG.GPU desc[UR32][R2.64+0x280], R5 ;  /* 0x00028005020079a6 */ /* 0x0017e4000c12f320 */
.L_x_12954:
[----:B------:R-:W-:Y:S05]  /*e370*/  BSYNC.RECONVERGENT B0 ;  /* 0x0000000000007941 */ /* 0x000fea0003800200 */
.L_x_12953:
[----:B0--3--:R0:W3:Y:S01]  /*e380*/  LDS R5, [R4+0x1380] ;  /* 0x0013800004057984 */ /* 0x0090e20000000800 */
[----:B------:R-:W-:Y:S01]  /*e390*/  BSSY.RECONVERGENT B0, `(.L_x_12955) ;  /* 0x0000005000007945 */ /* 0x000fe20003800200 */
[C---:B----4-:R-:W-:Y:S02]  /*e3a0*/  IADD3 R7, PT, PT, R138.reuse, 0xe0, RZ ;  /* 0x000000e08a077810 */ /* 0x050fe40007ffe0ff */
[----:B------:R-:W-:Y:S01]  /*e3b0*/  IADD3 R197, PT, PT, R138, 0x100, RZ ;  /* 0x000001008ac57810 */ /* 0x000fe20007ffe0ff */
[----:B------:R-:W-:Y:S06]  /*e3c0*/  @!P5 BRA `(.L_x_12956) ;  /* 0x000000000004d947 */ /* 0x000fec0003800000 */
[----:B---3--:R4:W-:Y:S02]  /*e3d0*/  REDG.E.ADD.F32.FTZ.RN.STRONG.GPU desc[UR32][R2.64+0x300], R5 ;  /* 0x00030005020079a6 */ /* 0x0089e4000c12f320 */
.L_x_12956:
[----:B------:R-:W-:Y:S05]  /*e3e0*/  BSYNC.RECONVERGENT B0 ;  /* 0x0000000000007941 */ /* 0x000fea0003800200 */
.L_x_12955:
        /* <DEDUP_REMOVED lines=16> */
.L_x_12958:
[----:B------:R-:W-:Y:S05]  /*e4f0*/  BSYNC.RECONVERGENT B0 ;  /* 0x0000000000007941 */ /* 0x000fea0003800200 */
.L_x_12957:
[----:B01----:R0:W1:Y:S01]  /*e500*/  LDS R5, [R197+0x1480] ;  /* 0x00148000c5057984 */ /* 0x0030620000000800 */
[----:B------:R-:W-:Y:S01]  /*e510*/  BSSY.RECONVERGENT B0, `(.L_x_12959) ;  /* 0x0000006000007945 */ /* 0x000fe20003800200 */
[----:B------:R-:W-:Y:S02]  /*e520*/  IADD3 R7, PT, PT, R138, 0x160, RZ ;  /* 0x000001608a077810 */ /* 0x000fe40007ffe0ff */
[----:B------:R-:W-:Y:S02]  /*e530*/  LEA.HI R199, R199, R138, RZ, 0x1b ;  /* 0x0000008ac7c77211 */ /* 0x000fe400078fd8ff */
[----:B------:R-:W-:Y:S01]  /*e540*/  LEA R4, R4, UR25, 0x2 ;  /* 0x0000001904047c11 */ /* 0x000fe2000f8e10ff */
[----:B------:R-:W-:Y:S06]  /*e550*/  @!P2 BRA `(.L_x_12960) ;  /* 0x000000000004a947 */ /* 0x000fec0003800000 */
[----:B-1----:R3:W-:Y:S02]  /*e560*/  REDG.E.ADD.F32.FTZ.RN.STRONG.GPU desc[UR32][R2.64+0x400], R5 ;  /* 0x00040005020079a6 */ /* 0x0027e4000c12f320 */
.L_x_12960:
[----:B------:R-:W-:Y:S05]  /*e570*/  BSYNC.RECONVERGENT B0 ;  /* 0x0000000000007941 */ /* 0x000fea0003800200 */
.L_x_12959:
[----:B-1-3--:R1:W3:Y:S01]  /*e580*/  LDS R5, [R4+0x1500] ;  /* 0x0015000004057984 */ /* 0x00a2e20000000800 */
[----:B------:R-:W-:Y:S01]  /*e590*/  BSSY.RECONVERGENT B0, `(.L_x_12961) ;  /* 0x0000005000007945 */ /* 0x000fe20003800200 */
[----:B------:R-:W-:Y:S02]  /*e5a0*/  LEA.HI R7, R7, R138, RZ, 0x1b ;  /* 0x0000008a07077211 */ /* 0x000fe400078fd8ff */
[----:B------:R-:W-:Y:S01]  /*e5b0*/  LEA R199, R199, UR25, 0x2 ;  /* 0x00000019c7c77c11 */ /* 0x000fe2000f8e10ff */
[----:B------:R-:W-:Y:S06]  /*e5c0*/  @!P3 BRA `(.L_x_12962) ;  /* 0x000000000004b947 */ /* 0x000fec0003800000 */
[----:B---3--:R4:W-:Y:S02]  /*e5d0*/  REDG.E.ADD.F32.FTZ.RN.STRONG.GPU desc[UR32][R2.64+0x480], R5 ;  /* 0x00048005020079a6 */ /* 0x0089e4000c12f320 */
.L_x_12962:
[----:B------:R-:W-:Y:S05]  /*e5e0*/  BSYNC.RECONVERGENT B0 ;  /* 0x0000000000007941 */ /* 0x000fea0003800200 */
.L_x_12961:
[----:B---34-:R3:W4:Y:S01]  /*e5f0*/  LDS R5, [R199+0x1580] ;  /* 0x00158000c7057984 */ /* 0x0187220000000800 */
[----:B------:R-:W-:Y:S01]  /*e600*/  BSSY.RECONVERGENT B0, `(.L_x_12963) ;  /* 0x0000004000007945 */ /* 0x000fe20003800200 */
[----:B-1----:R-:W-:-:S03]  /*e610*/  LEA R4, R7, UR25, 0x2 ;  /* 0x0000001907047c11 */ /* 0x002fc6000f8e10ff */
[----:B------:R-:W-:Y:S05]  /*e620*/  @!P4 BRA `(.L_x_12964) ;  /* 0x000000000004c947 */ /* 0x000fea0003800000 */
[----:B----4-:R1:W-:Y:S02]  /*e630*/  REDG.E.ADD.F32.FTZ.RN.STRONG.GPU desc[UR32][R2.64+0x500], R5 ;  /* 0x00050005020079a6 */ /* 0x0103e4000c12f320 */
.L_x_12964:
[----:B------:R-:W-:Y:S05]  /*e640*/  BSYNC.RECONVERGENT B0 ;  /* 0x0000000000007941 */ /* 0x000fea0003800200 */
.L_x_12963:
[----:B-1--4-:R1:W4:Y:S01]  /*e650*/  LDS R5, [R4+0x1600] ;  /* 0x0016000004057984 */ /* 0x0123220000000800 */
[----:B------:R-:W-:Y:S01]  /*e660*/  BSSY.RECONVERGENT B0, `(.L_x_12965) ;  /* 0x0000005000007945 */ /* 0x000fe20003800200 */
[C---:B------:R-:W-:Y:S02]  /*e670*/  IADD3 R7, PT, PT, R138.reuse, 0x180, RZ ;  /* 0x000001808a077810 */ /* 0x040fe40007ffe0ff */
[----:B0-----:R-:W-:Y:S01]  /*e680*/  IADD3 R197, PT, PT, R138, 0x1a0, RZ ;  /* 0x000001a08ac57810 */ /* 0x001fe20007ffe0ff */
[----:B------:R-:W-:Y:S06]  /*e690*/  @!P5 BRA `(.L_x_12966) ;  /* 0x000000000004d947 */ /* 0x000fec0003800000 */
[----:B----4-:R0:W-:Y:S02]  /*e6a0*/  REDG.E.ADD.F32.FTZ.RN.STRONG.GPU desc[UR32][R2.64+0x580], R5 ;  /* 0x00058005020079a6 */ /* 0x0101e4000c12f320 */
.L_x_12966:
[----:B------:R-:W-:Y:S05]  /*e6b0*/  BSYNC.RECONVERGENT B0 ;  /* 0x0000000000007941 */ /* 0x000fea0003800200 */
.L_x_12965:
        /* <DEDUP_REMOVED lines=16> */
.L_x_12968:
[----:B------:R-:W-:Y:S05]  /*e7c0*/  BSYNC.RECONVERGENT B0 ;  /* 0x0000000000007941 */ /* 0x000fea0003800200 */
.L_x_12967:
[----:B01----:R0:W1:Y:S01]  /*e7d0*/  LDS R5, [R197+0x1700] ;  /* 0x00170000c5057984 */ /* 0x0030620000000800 */
[----:B------:R-:W-:Y:S01]  /*e7e0*/  BSSY.RECONVERGENT B0, `(.L_x_12969) ;  /* 0x0000005000007945 */ /* 0x000fe20003800200 */
[----:B------:R-:W-:Y:S02]  /*e7f0*/  LEA.HI R199, R199, R138, RZ, 0x1b ;  /* 0x0000008ac7c77211 */ /* 0x000fe400078fd8ff */
[----:B------:R-:W-:Y:S01]  /*e800*/  LEA R4, R4, UR25, 0x2 ;  /* 0x0000001904047c11 */ /* 0x000fe2000f8e10ff */
[----:B------:R-:W-:Y:S06]  /*e810*/  @!P2 BRA `(.L_x_12970) ;  /* 0x000000000004a947 */ /* 0x000fec0003800000 */
[----:B-1----:R3:W-:Y:S02]  /*e820*/  REDG.E.ADD.F32.FTZ.RN.STRONG.GPU desc[UR32][R2.64+0x680], R5 ;  /* 0x00068005020079a6 */ /* 0x0027e4000c12f320 */
.L_x_12970:
[----:B------:R-:W-:Y:S05]  /*e830*/  BSYNC.RECONVERGENT B0 ;  /* 0x0000000000007941 */ /* 0x000fea0003800200 */
.L_x_12969:
[----:B-1-3--:R1:W3:Y:S01]  /*e840*/  LDS R5, [R4+0x1780] ;  /* 0x0017800004057984 */ /* 0x00a2e20000000800 */
[----:B------:R-:W-:Y:S01]  /*e850*/  BSSY.RECONVERGENT B0, `(.L_x_12971) ;  /* 0x0000005000007945 */ /* 0x000fe20003800200 */
[----:B------:R-:W-:Y:S02]  /*e860*/  LEA.HI R109, R109, R138, RZ, 0x1b ;  /* 0x0000008a6d6d7211 */ /* 0x000fe400078fd8ff */
[----:B------:R-:W-:Y:S01]  /*e870*/  LEA R199, R199, UR25, 0x2 ;  /* 0x00000019c7c77c11 */ /* 0x000fe2000f8e10ff */
[----:B------:R-:W-:Y:S06]  /*e880*/  @!P3 BRA `(.L_x_12972) ;  /* 0x000000000004b947 */ /* 0x000fec0003800000 */
[----:B---3--:R4:W-:Y:S02]  /*e890*/  REDG.E.ADD.F32.FTZ.RN.STRONG.GPU desc[UR32][R2.64+0x700], R5 ;  /* 0x00070005020079a6 */ /* 0x0089e4000c12f320 */
.L_x_12972:
[----:B------:R-:W-:Y:S05]  /*e8a0*/  BSYNC.RECONVERGENT B0 ;  /* 0x0000000000007941 */ /* 0x000fea0003800200 */
.L_x_12971:
[----:B---34-:R3:W4:Y:S01]  /*e8b0*/  LDS R5, [R199+0x1800] ;  /* 0x00180000c7057984 */ /* 0x0187220000000800 */
[----:B------:R-:W-:Y:S01]  /*e8c0*/  BSSY.RECONVERGENT B0, `(.L_x_12973) ;  /* 0x0000004000007945 */ /* 0x000fe20003800200 */
[----:B-1----:R-:W-:-:S03]  /*e8d0*/  LEA R4, R109, UR25, 0x2 ;  /* 0x000000196d047c11 */ /* 0x002fc6000f8e10ff */
[----:B------:R-:W-:Y:S05]  /*e8e0*/  @!P4 BRA `(.L_x_12974) ;  /* 0x000000000004c947 */ /* 0x000fea0003800000 */
[----:B----4-:R1:W-:Y:S02]  /*e8f0*/  REDG.E.ADD.F32.FTZ.RN.STRONG.GPU desc[UR32][R2.64+0x780], R5 ;  /* 0x00078005020079a6 */ /* 0x0103e4000c12f320 */
.L_x_12974:
[----:B------:R-:W-:Y:S05]  /*e900*/  BSYNC.RECONVERGENT B0 ;  /* 0x0000000000007941 */ /* 0x000fea0003800200 */
.L_x_12973:
[----:B-1--4-:R1:W4:Y:S01]  /*e910*/  LDS R5, [R4+0x1880] ;  /* 0x0018800004057984 */ /* 0x0123220000000800 */
[----:B------:R-:W-:Y:S01]  /*e920*/  BSSY.RECONVERGENT B0, `(.L_x_12975) ;  /* 0x0000005000007945 */ /* 0x000fe20003800200 */
[C---:B------:R-:W-:Y:S02]  /*e930*/  IADD3 R7, PT, PT, R138.reuse, 0x220, RZ ;  /* 0x000002208a077810 */ /* 0x040fe40007ffe0ff */
[----:B------:R-:W-:Y:S01]  /*e940*/  IADD3 R109, PT, PT, R138, 0x240, RZ ;  /* 0x000002408a6d7810 */ /* 0x000fe20007ffe0ff */
[----:B------:R-:W-:Y:S06]  /*e950*/  @!P5 BRA `(.L_x_12976) ;  /* 0x000000000004d947 */ /* 0x000fec0003800000 */
[----:B----4-:R4:W-:Y:S02]  /*e960*/  REDG.E.ADD.F32.FTZ.RN.STRONG.GPU desc[UR32][R2.64+0x800], R5 ;  /* 0x00080005020079a6 */ /* 0x0109e4000c12f320 */
.L_x_12976:
[----:B------:R-:W-:Y:S05]  /*e970*/  BSYNC.RECONVERGENT B0 ;  /* 0x0000000000007941 */ /* 0x000fea0003800200 */
.L_x_12975:
        /* <DEDUP_REMOVED lines=16> */
.L_x_12978:
[----:B------:R-:W-:Y:S05]  /*ea80*/  BSYNC.RECONVERGENT B0 ;  /* 0x0000000000007941 */ /* 0x000fea0003800200 */
.L_x_12977:
[----:B01----:R0:W1:Y:S01]  /*ea90*/  LDS R5, [R109+0x1980] ;  /* 0x001980006d057984 */ /* 0x0030620000000800 */
[----:B------:R-:W-:Y:S01]  /*eaa0*/  BSSY.RECONVERGENT B0, `(.L_x_12979) ;  /* 0x0000006000007945 */ /* 0x000fe20003800200 */
[----:B------:R-:W-:Y:S02]  /*eab0*/  IADD3 R7, PT, PT, R138, 0x2a0, RZ ;  /* 0x000002a08a077810 */ /* 0x000fe40007ffe0ff */
[----:B------:R-:W-:Y:S02]  /*eac0*/  LEA.HI R197, R197, R138, RZ, 0x1b ;  /* 0x0000008ac5c57211 */ /* 0x000fe400078fd8ff */
[----:B------:R-:W-:Y:S01]  /*ead0*/  LEA R4, R4, UR25, 0x2 ;  /* 0x0000001904047c11 */ /* 0x000fe2000f8e10ff */
[----:B------:R-:W-:Y:S06]  /*eae0*/  @!P2 BRA `(.L_x_12980) ;  /* 0x000000000004a947 */ /* 0x000fec0003800000 */
[----:B-1----:R4:W-:Y:S02]  /*eaf0*/  REDG.E.ADD.F32.FTZ.RN.STRONG.GPU desc[UR32][R2.64+0x900], R5 ;  /* 0x00090005020079a6 */ /* 0x0029e4000c12f320 */
.L_x_12980:
[----:B------:R-:W-:Y:S05]  /*eb00*/  BSYNC.RECONVERGENT B0 ;  /* 0x0000000000007941 */ /* 0x000fea0003800200 */
.L_x_12979:
[----:B-1--4-:R1:W4:Y:S01]  /*eb10*/  LDS R5, [R4+0x1a00] ;  /* 0x001a000004057984 */ /* 0x0123220000000800 */
[----:B------:R-:W-:Y:S01]  /*eb20*/  BSSY.RECONVERGENT B0, `(.L_x_12981) ;  /* 0x0000005000007945 */ /* 0x000fe20003800200 */
[----:B------:R-:W-:Y:S02]  /*eb30*/  LEA.HI R7, R7, R138, RZ, 0x1b ;  /* 0x0000008a07077211 */ /* 0x000fe400078fd8ff */
[----:B------:R-:W-:Y:S01]  /*eb40*/  LEA R197, R197, UR25, 0x2 ;  /* 0x00000019c5c57c11 */ /* 0x000fe2000f8e10ff */
[----:B------:R-:W-:Y:S06]  /*eb50*/  @!P3 BRA `(.L_x_12982) ;  /* 0x000000000004b947 */ /* 0x000fec0003800000 */
[----:B----4-:R4:W-:Y:S02]  /*eb60*/  REDG.E.ADD.F32.FTZ.RN.STRONG.GPU desc[UR32][R2.64+0x980], R5 ;  /* 0x00098005020079a6 */ /* 0x0109e4000c12f320 */
.L_x_12982:
[----:B------:R-:W-:Y:S05]  /*eb70*/  BSYNC.RECONVERGENT B0 ;  /* 0x0000000000007941 */ /* 0x000fea0003800200 */
.L_x_12981:
[----:B----4-:R4:W0:Y:S01]  /*eb80*/  LDS R5, [R197+0x1a80] ;  /* 0x001a8000c5057984 */ /* 0x0108220000000800 */
[----:B------:R-:W-:Y:S01]  /*eb90*/  BSSY.RECONVERGENT B0, `(.L_x_12983) ;  /* 0x0000004000007945 */ /* 0x000fe20003800200 */
[----:B-1----:R-:W-:-:S03]  /*eba0*/  LEA R4, R7, UR25, 0x2 ;  /* 0x0000001907047c11 */ /* 0x002fc6000f8e10ff */
[----:B------:R-:W-:Y:S05]  /*ebb0*/  @!P4 BRA `(.L_x_12984) ;  /* 0x000000000004c947 */ /* 0x000fea0003800000 */
[----:B0-----:R1:W-:Y:S02]  /*ebc0*/  REDG.E.ADD.F32.FTZ.RN.STRONG.GPU desc[UR32][R2.64+0xa00], R5 ;  /* 0x000a0005020079a6 */ /* 0x0013e4000c12f320 */
.L_x_12984:
[----:B------:R-:W-:Y:S05]  /*ebd0*/  BSYNC.RECONVERGENT B0 ;  /* 0x0000000000007941 */ /* 0x000fea0003800200 */
.L_x_12983:
[----:B01----:R0:W1:Y:S01]  /*ebe0*/  LDS R5, [R4+0x1b00] ;  /* 0x001b000004057984 */ /* 0x0030620000000800 */
[----:B------:R-:W-:Y:S01]  /*ebf0*/  BSSY.RECONVERGENT B0, `(.L_x_12985) ;  /* 0x0000005000007945 */ /* 0x000fe20003800200 */
[C---:B------:R-:W-:Y:S02]  /*ec00*/  IADD3 R7, PT, PT, R138.reuse, 0x2c0, RZ ;  /* 0x000002c08a077810 */ /* 0x040fe40007ffe0ff */
[----:B------:R-:W-:Y:S01]  /*ec10*/  IADD3 R109, PT, PT, R138, 0x2e0, RZ ;  /* 0x000002e08a6d7810 */ /* 0x000fe20007ffe0ff */
[----:B------:R-:W-:Y:S06]  /*ec20*/  @!P5 BRA `(.L_x_12986) ;  /* 0x000000000004d947 */ /* 0x000fec0003800000 */
[----:B-1----:R1:W-:Y:S02]  /*ec30*/  REDG.E.ADD.F32.FTZ.RN.STRONG.GPU desc[UR32][R2.64+0xa80], R5 ;  /* 0x000a8005020079a6 */ /* 0x0023e4000c12f320 */
.L_x_12986:
[----:B------:R-:W-:Y:S05]  /*ec40*/  BSYNC.RECONVERGENT B0 ;  /* 0x0000000000007941 */ /* 0x000fea0003800200 */
.L_x_12985:
        /* <DEDUP_REMOVED lines=16> */
.L_x_12988:
[----:B------:R-:W-:Y:S05]  /*ed50*/  BSYNC.RECONVERGENT B0 ;  /* 0x0000000000007941 */ /* 0x000fea0003800200 */
.L_x_12987:
[----:B01----:R0:W1:Y:S01]  /*ed60*/  LDS R5, [R109+0x1c00] ;  /* 0x001c00006d057984 */ /* 0x0030620000000800 */
[----:B------:R-:W-:Y:S01]  /*ed70*/  BSSY.RECONVERGENT B0, `(.L_x_12989) ;  /* 0x0000006000007945 */ /* 0x000fe20003800200 */
[----:B------:R-:W-:Y:S02]  /*ed80*/  IADD3 R7, PT, PT, R138, 0x340, RZ ;  /* 0x000003408a077810 */ /* 0x000fe40007ffe0ff */
[----:B------:R-:W-:Y:S02]  /*ed90*/  LEA.HI R197, R197, R138, RZ, 0x1b ;  /* 0x0000008ac5c57211 */ /* 0x000fe400078fd8ff */
[----:B------:R-:W-:Y:S01]  /*eda0*/  LEA R4, R4, UR25, 0x2 ;  /* 0x0000001904047c11 */ /* 0x000fe2000f8e10ff */
[----:B------:R-:W-:Y:S06]  /*edb0*/  @!P2 BRA `(.L_x_12990) ;  /* 0x000000000004a947 */ /* 0x000fec0003800000 */
[----:B-1----:R4:W-:Y:S02]  /*edc0*/  REDG.E.ADD.F32.FTZ.RN.STRONG.GPU desc[UR32][R2.64+0xb80], R5 ;  /* 0x000b8005020079a6 */ /* 0x0029e4000c12f320 */
.L_x_12990:
[----:B------:R-:W-:Y:S05]  /*edd0*/  BSYNC.RECONVERGENT B0 ;  /* 0x0000000000007941 */ /* 0x000fea0003800200 */
.L_x_12989:
[----:B-1--4-:R1:W4:Y:S01]  /*ede0*/  LDS R5, [R4+0x1c80] ;  /* 0x001c800004057984 */ /* 0x0123220000000800 */
[----:B------:R-:W-:Y:S01]  /*edf0*/  BSSY.RECONVERGENT B0, `(.L_x_12991) ;  /* 0x0000005000007945 */ /* 0x000fe20003800200 */
[----:B------:R-:W-:Y:S02]  /*ee00*/  LEA.HI R7, R7, R138, RZ, 0x1b ;  /* 0x0000008a07077211 */ /* 0x000fe400078fd8ff */
[----:B------:R-:W-:Y:S01]  /*ee10*/  LEA R14, R197, UR25, 0x2 ;  /* 0x00000019c50e7c11 */ /* 0x000fe2000f8e10ff */
[----:B------:R-:W-:Y:S06]  /*ee20*/  @!P3 BRA `(.L_x_12992) ;  /* 0x000000000004b947 */ /* 0x000fec0003800000 */
[----:B----4-:R4:W-:Y:S02]  /*ee30*/  REDG.E.ADD.F32.FTZ.RN.STRONG.GPU desc[UR32][R2.64+0xc00], R5 ;  /* 0x000c0005020079a6 */ /* 0x0109e4000c12f320 */
.L_x_12992:
[----:B------:R-:W-:Y:S05]  /*ee40*/  BSYNC.RECONVERGENT B0 ;  /* 0x0000000000007941 */ /* 0x000fea0003800200 */
.L_x_12991:
[----:B----4-:R4:W1:Y:S01]  /*ee50*/  LDS R5, [R14+0x1d00] ;  /* 0x001d00000e057984 */ /* 0x0108620000000800 */
[----:B------:R-:W-:Y:S01]  /*ee60*/  BSSY.RECONVERGENT B0, `(.L_x_12993) ;  /* 0x0000006000007945 */ /* 0x000fe20003800200 */
[C---:B0-----:R-:W-:Y:S02]  /*ee70*/  IADD3 R109, PT, PT, R138.reuse, 0x360, RZ ;  /* 0x000003608a6d7810 */ /* 0x041fe40007ffe0ff */
[----:B------:R-:W-:Y:S02]  /*ee80*/  IADD3 R197, PT, PT, R138, 0x380, RZ ;  /* 0x000003808ac57810 */ /* 0x000fe40007ffe0ff */
[----:B------:R-:W-:Y:S01]  /*ee90*/  LEA R7, R7, UR25, 0x2 ;  /* 0x0000001907077c11 */ /* 0x000fe2000f8e10ff */
[----:B------:R-:W-:Y:S06]  /*eea0*/  @!P4 BRA `(.L_x_12994) ;  /* 0x000000000004c947 */ /* 0x000fec0003800000 */
[----:B-1----:R0:W-:Y:S02]  /*eeb0*/  REDG.E.ADD.F32.FTZ.RN.STRONG.GPU desc[UR32][R2.64+0xc80], R5 ;  /* 0x000c8005020079a6 */ /* 0x0021e4000c12f320 */
.L_x_12994:
[----:B------:R-:W-:Y:S05]  /*eec0*/  BSYNC.RECONVERGENT B0 ;  /* 0x0000000000007941 */ /* 0x000fea0003800200 */
.L_x_12993:
[----:B01----:R0:W1:Y:S01]  /*eed0*/  LDS R5, [R7+0x1d80] ;  /* 0x001d800007057984 */ /* 0x0030620000000800 */
[----:B------:R-:W-:Y:S01]  /*eee0*/  BSSY.RECONVERGENT B0, `(.L_x_12995) ;  /* 0x0000005000007945 */ /* 0x000fe20003800200 */
[-C--:B------:R-:W-:Y:S02]  /*eef0*/  LEA.HI R109, R109, R138.reuse, RZ, 0x1b ;  /* 0x0000008a6d6d7211 */ /* 0x080fe400078fd8ff */
[----:B------:R-:W-:Y:S01]  /*ef00*/  LEA.HI R197, R197, R138, RZ, 0x1b ;  /* 0x0000008ac5c57211 */ /* 0x000fe200078fd8ff */
[----:B------:R-:W-:Y:S06]  /*ef10*/  @!P5 BRA `(.L_x_12996) ;  /* 0x000000000004d947 */ /* 0x000fec0003800000 */
[----:B-1----:R1:W-:Y:S02]  /*ef20*/  REDG.E.ADD.F32.FTZ.RN.STRONG.GPU desc[UR32][R2.64+0xd00], R5 ;  /* 0x000d0005020079a6 */ /* 0x0023e4000c12f320 */
.L_x_12996:
[----:B------:R-:W-:Y:S05]  /*ef30*/  BSYNC.RECONVERGENT B0 ;  /* 0x0000000000007941 */ /* 0x000fea0003800200 */
.L_x_12995:
        /* <DEDUP_REMOVED lines=11> */
.L_x_12998:
[----:B------:R-:W-:Y:S05]  /*eff0*/  BSYNC.RECONVERGENT B0 ;  /* 0x0000000000007941 */ /* 0x000fea0003800200 */
.L_x_12997:
[----:B-1----:R1:W1:Y:S01]  /*f000*/  LDS R5, [R197+0x1e80] ;  /* 0x001e8000c5057984 */ /* 0x0022620000000800 */
[----:B------:R-:W-:Y:S01]  /*f010*/  BSSY.RECONVERGENT B0, `(.L_x_12999) ;  /* 0x0000004000007945 */ /* 0x000fe20003800200 */
[----:B0-----:R-:W-:-:S03]  /*f020*/  IADD3 R7, PT, PT, R138, 0x3a0, RZ ;  /* 0x000003a08a077810 */ /* 0x001fc60007ffe0ff */
[----:B------:R-:W-:Y:S05]  /*f030*/  @!P2 BRA `(.L_x_13000) ;  /* 0x000000000004a947 */ /* 0x000fea0003800000 */
[----:B-1----:R0:W-:Y:S02]  /*f040*/  REDG.E.ADD.F32.FTZ.RN.STRONG.GPU desc[UR32][R2.64+0xe00], R5 ;  /* 0x000e0005020079a6 */ /* 0x0021e4000c12f320 */
.L_x_13000:
[----:B------:R-:W-:Y:S05]  /*f050*/  BSYNC.RECONVERGENT B0 ;  /* 0x0000000000007941 */ /* 0x000fea0003800200 */
.L_x_12999:
[----:B------:R-:W-:Y:S01]  /*f060*/  LEA.HI R7, R7, R138, RZ, 0x1b ;  /* 0x0000008a07077211 */ /* 0x000fe200078fd8ff */
[-C--:B------:R-:W-:Y:S01]  /*f070*/  FMUL.FTZ R109, R9, R70.reuse ;  /* 0x00000046096d7220 */ /* 0x080fe20000410000 */
[----:B01----:R-:W-:Y:S01]  /*f080*/  IADD3 R5, PT, PT, R138, 0x3c0, RZ ;  /* 0x000003c08a057810 */ /* 0x003fe20007ffe0ff */
[-C--:B------:R-:W-:Y:S01]  /*f090*/  FMUL.FTZ R185, R185, R70.reuse ;  /* 0x00000046b9b97220 */ /* 0x080fe20000410000 */
        /* <DEDUP_REMOVED lines=13> */
.L_x_13002:
[----:B------:R-:W-:Y:S05]  /*f170*/  BSYNC.RECONVERGENT B0 ;  /* 0x0000000000007941 */ /* 0x000fea0003800200 */
.L_x_13001:
[----:B01----:R0:W1:Y:S01]  /*f180*/  LDS R7, [R6+0x1f80] ;  /* 0x001f800006077984 */ /* 0x0030620000000800 */
[----:B------:R-:W-:Y:S01]  /*f190*/  BSSY.RECONVERGENT B0, `(.L_x_13003) ;  /* 0x0000005000007945 */ /* 0x000fe20003800200 */
[----:B------:R-:W-:Y:S01]  /*f1a0*/  LEA R197, R197, UR25, 0x2 ;  /* 0x00000019c5c57c11 */ /* 0x000fe2000f8e10ff */
[----:B------:R-:W-:Y:S02]  /*f1b0*/  FFMA.FTZ R4, R222, R109, R185 ;  /* 0x0000006dde047223 */ /* 0x000fe400000100b9 */
[----:B------:R-:W-:Y:S05]  /*f1c0*/  @!P4 BRA `(.L_x_13004) ;  /* 0x000000000004c947 */ /* 0x000fea0003800000 */
[----:B-1----:R1:W-:Y:S02]  /*f1d0*/  REDG.E.ADD.F32.FTZ.RN.STRONG.GPU desc[UR32][R2.64+0xf00], R7 ;  /* 0x000f0007020079a6 */ /* 0x0023e4000c12f320 */
.L_x_13004:
[----:B------:R-:W-:Y:S05]  /*f1e0*/  BSYNC.RECONVERGENT B0 ;  /* 0x0000000000007941 */ /* 0x000fea0003800200 */
.L_x_13003:
[----:B-1----:R1:W0:Y:S01]  /*f1f0*/  LDS R7, [R197+0x2000] ;  /* 0x00200000c5077984 */ /* 0x0022220000000800 */
[----:B------:R-:W-:Y:S01]  /*f200*/  BSSY.RECONVERGENT B0, `(.L_x_13005) ;  /* 0x0000004000007945 */ /* 0x000fe20003800200 */
[----:B------:R-:W-:-:S03]  /*f210*/  FADD.FTZ R4, R195, R4 ;  /* 0x00000004c3047221 */ /* 0x000fc60000010000 */
[----:B------:R-:W-:Y:S05]  /*f220*/  @!P5 BRA `(.L_x_13006) ;  /* 0x000000000004d947 */ /* 0x000fea0003800000 */
[----:B0-----:R0:W-:Y:S02]  /*f230*/  REDG.E.ADD.F32.FTZ.RN.STRONG.GPU desc[UR32][R2.64+0xf80], R7 ;  /* 0x000f8007020079a6 */ /* 0x0011e4000c12f320 */
.L_x_13006:
[----:B------:R-:W-:Y:S05]  /*f240*/  BSYNC.RECONVERGENT B0 ;  /* 0x0000000000007941 */ /* 0x000fea0003800200 */
.L_x_13005:
        /* <DEDUP_REMOVED lines=8> */
[----:B------:R-:W-:Y:S01]  /*f2d0*/  FMUL.FTZ R176, R176, R177 ;  /* 0x000000b1b0b07220 */ /* 0x000fe20000410000 */
[----:B------:R-:W-:Y:S01]  /*f2e0*/  FMUL.FTZ R170, R170, R171 ;  /* 0x000000abaaaa7220 */ /* 0x000fe20000410000 */
[----:B------:R-:W-:Y:S01]  /*f2f0*/  FFMA.FTZ R8, R8, R187, R175 ;  /* 0x000000bb08087223 */ /* 0x000fe200000100af */
[----:B------:R-:W5:Y:S01]  /*f300*/  SHFL.DOWN PT, R179, R6, 0x1, 0x1f ;  /* 0x08201f0006b37f89 */ /* 0x000f6200000e0000 */
[----:B------:R-:W-:Y:S01]  /*f310*/  FFMA.FTZ R176, R111, R186, R176 ;  /* 0x000000ba6fb07223 */ /* 0x000fe200000100b0 */
[----:B------:R-:W-:Y:S01]  /*f320*/  ISETP.GT.AND P3, PT, R22, 0xf, PT ;  /* 0x0000000f1600780c */ /* 0x000fe20003f64270 */
[----:B------:R-:W-:Y:S01]  /*f330*/  FFMA.FTZ R9, R55, R9, R8 ;  /* 0x0000000937097223 */ /* 0x000fe20000010008 */
[----:B----4-:R-:W4:Y:S01]  /*f340*/  SHFL.DOWN PT, R14, R7, 0x1, 0x1f ;  /* 0x08201f00070e7f89 */ /* 0x010f2200000e0000 */
        /* <DEDUP_REMOVED lines=40> */
[----:B0-----:R-:W-:Y:S01]  /*f5d0*/  @!P2 FADD.FTZ R4, R4, R3 ;  /* 0x000000030404a221 */ /* 0x001fe20000010000 */
[----:B------:R-:W-:Y:S01]  /*f5e0*/  BSSY.RECONVERGENT B0, `(.L_x_13007) ;  /* 0x000003a000007945 */ /* 0x000fe20003800200 */
        /* <DEDUP_REMOVED lines=32> */
[----:B------:R-:W-:Y:S01]  /*f7f0*/  FADD.FTZ R92, R3, R92 ;  /* 0x0000005c035c7221 */ /* 0x000fe20000010000 */
[----:B------:R-:W-:Y:S01]  /*f800*/  FADD.FTZ R94, R131, R94 ;  /* 0x0000005e835e7221 */ /* 0x000fe20000010000 */
[----:B------:R-:W-:Y:S01]  /*f810*/  FFMA.FTZ R168, R133, R208, R168 ;  /* 0x000000d085a87223 */ /* 0x000fe200000100a8 */
[----:B----4-:R-:W-:Y:S01]  /*f820*/  @!P2 FADD.FTZ R6, R6, R109 ;  /* 0x0000006d0606a221 */ /* 0x010fe20000010000 */
[----:B------:R-:W0:Y:S01]  /*f830*/  SHFL.DOWN PT, R2, R5, 0x8, 0x1f ;  /* 0x09001f0005027f89 */ /* 0x000e2200000e0000 */
[----:B-----5:R-:W-:-:S03]  /*f840*/  @!P2 FADD.FTZ R7, R7, R14 ;  /* 0x0000000e0707a221 */ /* 0x020fc60000010000 */
[----:B------:R-:W2:Y:S01]  /*f850*/  SHFL.DOWN PT, R109, R4, 0x8, 0x1f ;  /* 0x09001f00046d7f89 */ /* 0x000ea200000e0000 */
[----:B------:R-:W-:-:S03]  /*f860*/  ISETP.GT.AND P2, PT, R22, 0x17, PT ;  /* 0x000000171600780c */ /* 0x000fc60003f44270 */
[----:B------:R-:W4:Y:S04]  /*f870*/  SHFL.DOWN PT, R111, R6, 0x8, 0x1f ;  /* 0x09001f00066f7f89 */ /* 0x000f2800000e0000 */
[----:B------:R-:W5:Y:S06]  /*f880*/  SHFL.DOWN PT, R8, R7, 0x8, 0x1f ;  /* 0x09001f0007087f89 */ /* 0x000f6c00000e0000 */
        /* <DEDUP_REMOVED lines=11> */
[----:B--2---:R-:W-:Y:S01]  /*f940*/  FADD.FTZ R5, R5, R2 ;  /* 0x0000000205057221 */ /* 0x004fe20000010000 */
[----:B------:R-:W-:Y:S01]  /*f950*/  FADD.FTZ R6, R6, R9 ;  /* 0x0000000906067221 */ /* 0x000fe20000010000 */
[----:B------:R-:W-:-:S09]  /*f960*/  FADD.FTZ R7, R7, R8 ;  /* 0x0000000807077221 */ /* 0x000fd20000010000 */
[----:B------:R0:W-:Y:S02]  /*f970*/  @!P2 STS.128 [UR25+0x2110], R4 ;  /* 0x00211004ff00a988 */ /* 0x0001e40008000c19 */
.L_x_13008:
[----:B------:R-:W-:Y:S05]  /*f980*/  BSYNC.RECONVERGENT B0 ;  /* 0x0000000000007941 */ /* 0x000fea0003800200 */
.L_x_13007:
[----:B------:R-:W-:Y:S01]  /*f990*/  FMUL.FTZ R12, R145, R12 ;  /* 0x0000000c910c7220 */ /* 0x000fe20000410000 */
[----:B------:R-:W-:Y:S01]  /*f9a0*/  FMUL.FTZ R17, R16, R17 ;  /* 0x0000001110117220 */ /* 0x000fe20000410000 */
[----:B------:R-:W-:Y:S01]  /*f9b0*/  FMUL.FTZ R173, R162, R173 ;  /* 0x000000ada2ad7220 */ /* 0x000fe20000410000 */
[----:B----4-:R-:W-:Y:S01]  /*f9c0*/  FFMA.FTZ R3, R43, R144, R168 ;  /* 0x000000902b037223 */ /* 0x010fe200000100a8 */
        /* <DEDUP_REMOVED lines=19> */
[----:B--2---:R-:W2:Y:S04]  /*fb00*/  @P2 LDS.64 R2, [UR35+0x4e50] ;  /* 0x004e5023ff022984 */ /* 0x004ea80008000a00 */
[----:B0-----:R-:W0:Y:S01]  /*fb10*/  @P2 LDS.64 R8, [UR35+0x4650] ;  /* 0x00465023ff082984 */ /* 0x001e220008000a00 */
[----:B--2---:R-:W-:Y:S01]  /*fb20*/  @P2 FADD.FTZ R6, R6, R2 ;  /* 0x0000000206062221 */ /* 0x004fe20000010000 */
[----:B------:R-:W-:Y:S01]  /*fb30*/  @P2 FADD.FTZ R7, R7, R3 ;  /* 0x0000000307072221 */ /* 0x000fe20000010000 */
[----:B0-----:R-:W-:Y:S01]  /*fb40*/  @P2 FADD.FTZ R4, R4, R8 ;  /* 0x0000000804042221 */ /* 0x001fe20000010000 */
[----:B------:R-:W-:-:S03]  /*fb50*/  @P2 FADD.FTZ R5, R5, R9 ;  /* 0x0000000905052221 */ /* 0x000fc60000010000 */
[----:B------:R4:W-:Y:S04]  /*fb60*/  STS.64 [UR35+0x4e50], R6 ;  /* 0x004e5006ff007988 */ /* 0x0009e80008000a23 */
[----:B------:R4:W-:Y:S02]  /*fb70*/  STS.64 [UR35+0x4650], R4 ;  /* 0x00465004ff007988 */ /* 0x0009e40008000a23 */
.L_x_13010:
[----:B------:R-:W-:Y:S05]  /*fb80*/  BSYNC.RECONVERGENT B0 ;  /* 0x0000000000007941 */ /* 0x000fea0003800200 */
.L_x_13009:
[----:B------:R-:W-:-:S04]  /*fb90*/  UIADD3 UR8, UPT, UPT, UR8, 0x1, URZ ;  /* 0x0000000108087890 */ /* 0x000fc8000fffe0ff */
[----:B------:R-:W-:-:S09]  /*fba0*/  UISETP.GE.AND UP0, UPT, UR8, UR45, UPT ;  /* 0x0000002d0800728c */ /* 0x000fd2000bf06270 */
[----:B------:R-:W-:Y:S05]  /*fbb0*/  BRA.U !UP0, `(.L_x_13011) ;  /* 0xffffff6d08bc7547 */ /* 0x000fea000b83ffff */
.L_x_12929:
[----:B------:R-:W-:Y:S01]  /*fbc0*/  BAR.SYNC.DEFER_BLOCKING 0x0 ;  /* 0x0000000000007b1d */ /* 0x000fe20000010000 */
[C---:B------:R-:W-:Y:S01]  /*fbd0*/  LOP3.LUT R0, R138.reuse, 0x1f, RZ, 0xc0, !PT ;  /* 0x0000001f8a007812 */ /* 0x040fe200078ec0ff */
[----:B------:R-:W-:Y:S01]  /*fbe0*/  UIMAD UR26, UR16, -0x200, UR26 ;  /* 0xfffffe00101a78a4 */ /* 0x000fe2000f8e021a */
[----:B------:R-:W-:Y:S02]  /*fbf0*/  SHF.L.U32 R3, R138, 0x4, RZ ;  /* 0x000000048a037819 */ /* 0x000fe400000006ff */
[----:B------:R-:W-:Y:S02]  /*fc00*/  CS2R R40, SRZ ;  /* 0x0000000000287805 */ /* 0x000fe4000001ff00 */
[----:B0---4-:R-:W-:Y:S01]  /*fc10*/  MOV R4, UR19 ;  /* 0x0000001300047c02 */ /* 0x011fe20008000f00 */
[----:B------:R-:W-:Y:S01]  /*fc20*/  UIADD3 UR26, UPT, UPT, UR26, 0x200, URZ ;  /* 0x000002001a1a7890 */ /* 0x000fe2000fffe0ff */
[----:B--2---:R-:W-:Y:S02]  /*fc30*/  LOP3.LUT R2, R0, 0x3e00, R3, 0xf8, !PT ;  /* 0x00003e0000027812 */ /* 0x004fe400078ef803 */
[----:B------:R-:W-:-:S02]  /*fc40*/  CS2R R42, SRZ ;  /* 0x00000000002a7805 */ /* 0x000fc4000001ff00 */
[----:B------:R-:W-:Y:S02]  /*fc50*/  MOV R5, UR20 ;  /* 0x0000001400057c02 */ /* 0x000fe40008000f00 */
[----:B------:R-:W-:Y:S02]  /*fc60*/  CS2R R44, SRZ ;  /* 0x00000000002c7805 */ /* 0x000fe4000001ff00 */
[C---:B------:R-:W-:Y:S02]  /*fc70*/  LOP3.LUT R17, R2.reuse, 0x20, RZ, 0xfc, !PT ;  /* 0x0000002002117812 */ /* 0x040fe400078efcff */
[----:B------:R-:W-:Y:S02]  /*fc80*/  CS2R R46, SRZ ;  /* 0x00000000002e7805 */ /* 0x000fe4000001ff00 */
[C---:B------:R-:W-:Y:S01]  /*fc90*/  LOP3.LUT R16, R2.reuse, 0x40, RZ, 0xfc, !PT ;  /* 0x0000004002107812 */ /* 0x040fe200078efcff */
[C---:B------:R-:W-:Y:S01]  /*fca0*/  IMAD.WIDE.U32 R18, R2.reuse, 0x4, R4 ;  /* 0x0000000402127825 */ /* 0x040fe200078e0004 */
[----:B------:R-:W-:-:S02]  /*fcb0*/  LOP3.LUT R14, R2, 0x60, RZ, 0xfc, !PT ;  /* 0x00000060020e7812 */ /* 0x000fc400078efcff */
[----:B------:R-:W-:Y:S02]  /*fcc0*/  CS2R R48, SRZ ;  /* 0x0000000000307805 */ /* 0x000fe4000001ff00 */
[----:B------:R-:W-:Y:S02]  /*fcd0*/  ISETP.GE.AND P2, PT, R2, UR26, PT ;  /* 0x0000001a02007c0c */ /* 0x000fe4000bf46270 */
[----:B------:R-:W-:Y:S02]  /*fce0*/  MOV R22, RZ ;  /* 0x000000ff00167202 */ /* 0x000fe40000000f00 */
[----:B------:R-:W-:Y:S02]  /*fcf0*/  CS2R R50, SRZ ;  /* 0x0000000000327805 */ /* 0x000fe4000001ff00 */
[----:B------:R-:W-:Y:S02]  /*fd00*/  ISETP.GE.AND P3, PT, R17, UR26, PT ;  /* 0x0000001a11007c0c */ /* 0x000fe4000bf66270 */
[----:B------:R-:W-:-:S02]  /*fd10*/  CS2R R52, SRZ ;  /* 0x0000000000347805 */ /* 0x000fc4000001ff00 */
[----:B------:R-:W-:Y:S01]  /*fd20*/  ISETP.GE.AND P4, PT, R16, UR26, PT ;  /* 0x0000001a10007c0c */ /* 0x000fe2000bf86270 */
[----:B------:R-:W-:Y:S01]  /*fd30*/  HFMA2 R55, -RZ, RZ, 0, 0 ;  /* 0x00000000ff377431 */ /* 0x000fe200000001ff */
[----:B------:R-:W-:Y:S01]  /*fd40*/  ISETP.GE.AND P5, PT, R14, UR26, PT ;  /* 0x0000001a0e007c0c */ /* 0x000fe2000bfa6270 */
[----:B------:R-:W0:Y:S01]  /*fd50*/  S2UR UR14, SR_CTAID.X ;  /* 0x00000000000e79c3 */ /* 0x000e220000002500 */
[C---:B------:R-:W-:Y:S01]  /*fd60*/  LOP3.LUT R15, R2.reuse, 0x80, RZ, 0xfc, !PT ;  /* 0x00000080020f7812 */ /* 0x040fe200078efcff */
[----:B------:R-:W-:Y:S01]  /*fd70*/  USHF.L.U32 UR8, UR16, 0x9, URZ ;  /* 0x0000000910087899 */ /* 0x000fe200080006ff */
[C---:B------:R-:W-:Y:S01]  /*fd80*/  LOP3.LUT R3, R2.reuse, 0xa0, RZ, 0xfc, !PT ;  /* 0x000000a002037812 */ /* 0x040fe200078efcff */
[----:B------:R-:W2:Y:S01]  /*fd90*/  @!P2 LDG.E R22, desc[UR32][R18.64] ;  /* 0x000000201216a981 */ /* 0x000ea2000c1e1900 */
[C---:B------:R-:W-:Y:S01]  /*fda0*/  LOP3.LUT R13, R2.reuse, 0xc0, RZ, 0xfc, !PT ;  /* 0x000000c0020d7812 */ /* 0x040fe200078efcff */
[----:B------:R-:W4:Y:S01]  /*fdb0*/  LDCU.64 UR12, c[0x0][0x500] ;  /* 0x0000a000ff0c77ac */ /* 0x000f220008000a00 */
[C---:B------:R-:W-:Y:S01]  /*fdc0*/  LOP3.LUT R12, R2.reuse, 0xe0, RZ, 0xfc, !PT ;  /* 0x000000e0020c7812 */ /* 0x040fe200078efcff */
[----:B------:R-:W5:Y:S01]  /*fdd0*/  @!P3 LDG.E R41, desc[UR32][R18.64+0x80] ;  /* 0x000080201229b981 */ /* 0x000f62000c1e1900 */
[----:B------:R-:W-:-:S02]  /*fde0*/  LOP3.LUT R11, R2, 0x100, RZ, 0xfc, !PT ;  /* 0x00000100020b7812 */ /* 0x000fc400078efcff */
[----:B------:R-:W-:Y:S01]  /*fdf0*/  ISETP.GE.AND P6, PT, R15, UR26, PT ;  /* 0x0000001a0f007c0c */ /* 0x000fe2000bfc6270 */
[----:B------:R-:W3:Y:S01]  /*fe00*/  @!P4 LDG.E R40, desc[UR32][R18.64+0x100] ;  /* 0x000100201228c981 */ /* 0x000ee2000c1e1900 */
[----:B------:R-:W-:Y:S02]  /*fe10*/  LOP3.LUT R10, R2, 0x120, RZ, 0xfc, !PT ;  /* 0x00000120020a7812 */ /* 0x000fe400078efcff */
[----:B------:R-:W-:Y:S01]  /*fe20*/  ISETP.GE.AND P0, PT, R3, UR26, PT ;  /* 0x0000001a03007c0c */ /* 0x000fe2000bf06270 */
[----:B------:R-:W4:Y:S01]  /*fe30*/  @!P5 LDG.E R43, desc[UR32][R18.64+0x180] ;  /* 0x00018020122bd981 */ /* 0x000f22000c1e1900 */
[----:B------:R-:W-:Y:S02]  /*fe40*/  ISETP.GE.AND P2, PT, R13, UR26, PT ;  /* 0x0000001a0d007c0c */ /* 0x000fe4000bf46270 */
[----:B------:R-:W-:Y:S02]  /*fe50*/  ISETP.GE.AND P3, PT, R12, UR26, PT ;  /* 0x0000001a0c007c0c */ /* 0x000fe4000bf66270 */
[----:B------:R-:W-:-:S02]  /*fe60*/  ISETP.GE.AND P4, PT, R11, UR26, PT ;  /* 0x0000001a0b007c0c */ /* 0x000fc4000bf86270 */
[----:B------:R-:W-:Y:S01]  /*fe70*/  ISETP.GE.AND P5, PT, R10, UR26, PT ;  /* 0x0000001a0a007c0c */ /* 0x000fe2000bfa6270 */
[----:B------:R-:W4:Y:S01]  /*fe80*/  @!P6 LDG.E R42, desc[UR32][R18.64+0x200] ;  /* 0x00020020122ae981 */ /* 0x000f22000c1e1900 */
[C---:B------:R-:W-:Y:S02]  /*fe90*/  LOP3.LUT R9, R2.reuse, 0x140, RZ, 0xfc, !PT ;  /* 0x0000014002097812 */ /* 0x040fe400078efcff */
[C---:B------:R-:W-:Y:S01]  /*fea0*/  LOP3.LUT R8, R2.reuse, 0x160, RZ, 0xfc, !PT ;  /* 0x0000016002087812 */ /* 0x040fe200078efcff */
[----:B------:R-:W4:Y:S01]  /*feb0*/  @!P0 LDG.E R45, desc[UR32][R18.64+0x280] ;  /* 0x00028020122d8981 */ /* 0x000f22000c1e1900 */
[C---:B------:R-:W-:Y:S02]  /*fec0*/  LOP3.LUT R7, R2.reuse, 0x180, RZ, 0xfc, !PT ;  /* 0x0000018002077812 */ /* 0x040fe400078efcff */
        /* <DEDUP_REMOVED lines=8> */
[----:B------:R-:W-:Y:S02]  /*ff50*/  ISETP.GE.AND P2, PT, R7, UR26, PT ;  /* 0x0000001a07007c0c */ /* 0x000fe4000bf46270 */
[----:B------:R-:W-:Y:S01]  /*ff60*/  ISETP.GE.AND P3, PT, R6, UR26, PT ;  /* 0x0000001a06007c0c */ /* 0x000fe2000bf66270 */
[----:B------:R-:W4:Y:S01]  /*ff70*/  @!P5 LDG.E R49, desc[UR32][R18.64+0x480] ;  /* 0x000480201231d981 */ /* 0x000f22000c1e1900 */
        /* <DEDUP_REMOVED lines=36> */
[----:B------:R-:W3:Y:S03]  /*101c0*/  LDS R19, [R39+0x14] ;  /* 0x0000140027137984 */ /* 0x000ee60000000800 */
[----:B------:R-:W-:-:S07]  /*101d0*/  FSETP.GTU.FTZ.AND P5, PT, R44, 20, PT ;  /* 0x41a000002c00780b */ /* 0x000fce0003fbc000 */
[----:B------:R-:W-:Y:S01]  /*101e0*/  @!P3 FMUL.FTZ R43, R43, -1.4426950216293334961 ;  /* 0xbfb8aa3b2b2bb820 */ /* 0x000fe20000410000 */
[----:B-----5:R-:W-:Y:S01]  /*101f0*/  FADD.FTZ R48, R40, UR7 ;  /* 0x0000000728307e21 */ /* 0x020fe20008010000 */
[----:B------:R-:W-:Y:S01]  /*10200*/  FSETP.GTU.FTZ.AND P0, PT, R46, 20, PT ;  /* 0x41a000002e00780b */ /* 0x000fe20003f1c000 */
[----:B------:R-:W4:Y:S03]  /*10210*/  LDS R22, [R39+0x18] ;  /* 0x0000180027167984 */ /* 0x000f260000000800 */
[----:B------:R-:W5:Y:S01]  /*10220*/  @!P3 MUFU.EX2 R43, R43 ;  /* 0x0000002b002bb308 */ /* 0x000f620000000800 */
[----:B------:R-:W-:Y:S01]  /*10230*/  FSETP.GTU.FTZ.AND P2, PT, R48, 20, PT ;  /* 0x41a000003000780b */ /* 0x000fe20003f5c000 */
[----:B------:R-:W-:Y:S01]  /*10240*/  @!P5 FMUL.FTZ R44, R44, -1.4426950216293334961 ;  /* 0xbfb8aa3b2c2cd820 */ /* 0x000fe20000410000 */
[----:B------:R-:W1:Y:S06]  /*10250*/  LDS R40, [R39+0x1c] ;  /* 0x00001c0027287984 */ /* 0x000e6c0000000800 */
[----:B------:R-:W-:Y:S01]  /*10260*/  @!P0 FMUL.FTZ R46, R46, -1.4426950216293334961 ;  /* 0xbfb8aa3b2e2e8820 */ /* 0x000fe20000410000 */
[----:B-----5:R-:W-:Y:S01]  /*10270*/  @!P3 FADD.FTZ R43, R43, 1 ;  /* 0x3f8000002b2bb421 */ /* 0x020fe20000010000 */
[----:B------:R-:W5:Y:S03]  /*10280*/  @!P5 MUFU.EX2 R44, R44 ;  /* 0x0000002c002cd308 */ /* 0x000f660000000800 */
[----:B------:R-:W-:Y:S01]  /*10290*/  @!P2 FMUL.FTZ R48, R48, -1.4426950216293334961 ;  /* 0xbfb8aa3b3030a820 */ /* 0x000fe20000410000 */
[----:B------:R-:W0:Y:S04]  /*102a0*/  @!P0 MUFU.EX2 R46, R46 ;  /* 0x0000002e002e8308 */ /* 0x000e280000000800 */
[----:B------:R-:W4:Y:S08]  /*102b0*/  @!P3 MUFU.RCP R43, R43 ;  /* 0x0000002b002bb308 */ /* 0x000f300000001000 */
[----:B------:R-:W1:Y:S01]  /*102c0*/  @!P2 MUFU.EX2 R48, R48 ;  /* 0x000000300030a308 */ /* 0x000e620000000800 */
[----:B-----5:R-:W-:Y:S01]  /*102d0*/  @!P5 FADD.FTZ R45, R44, 1 ;  /* 0x3f8000002c2dd421 */ /* 0x020fe20000010000 */
[----:B--2---:R-:W-:Y:S01]  /*102e0*/  FADD.FTZ R18, R18, UR7 ;  /* 0x0000000712127e21 */ /* 0x004fe20008010000 */
[----:B0-----:R-:W-:Y:S01]  /*102f0*/  @!P0 FADD.FTZ R47, R46, 1 ;  /* 0x3f8000002e2f8421 */ /* 0x001fe20000010000 */
[----:B---3--:R-:W-:-:S03]  /*10300*/  FADD.FTZ R19, R19, UR7 ;  /* 0x0000000713137e21 */ /* 0x008fc60008010000 */
[----:B------:R-:W0:Y:S01]  /*10310*/  @!P5 MUFU.RCP R45, R45 ;  /* 0x0000002d002dd308 */ /* 0x000e220000001000 */
[----:B----4-:R-:W-:Y:S01]  /*10320*/  @!P3 FMUL.FTZ R102, R102, R43 ;  /* 0x0000002b6666b220 */ /* 0x010fe20000410000 */
[----:B------:R-:W-:Y:S01]  /*10330*/  FSETP.GTU.FTZ.AND P3, PT, R18, 20, PT ;  /* 0x41a000001200780b */ /* 0x000fe20003f7c000 */
[----:B-1----:R-:W-:-:S05]  /*10340*/  @!P2 FADD.FTZ R44, R48, 1 ;  /* 0x3f800000302ca421 */ /* 0x002fca0000010000 */
[----:B------:R-:W1:Y:S01]  /*10350*/  @!P0 MUFU.RCP R47, R47 ;  /* 0x0000002f002f8308 */ /* 0x000e620000001000 */
[----:B------:R-:W-:Y:S01]  /*10360*/  FADD.FTZ R22, R22, UR7 ;  /* 0x0000000716167e21 */ /* 0x000fe20008010000 */
[----:B------:R-:W-:-:S06]  /*10370*/  FSETP.GTU.FTZ.AND P4, PT, R19, 20, PT ;  /* 0x41a000001300780b */ /* 0x000fcc0003f9c000 */
[----:B------:R-:W2:Y:S01]  /*10380*/  @!P2 MUFU.RCP R49, R44 ;  /* 0x0000002c0031a308 */ /* 0x000ea20000001000 */
[----:B------:R-:W-:Y:S01]  /*10390*/  FSETP.GTU.FTZ.AND P6, PT, R22, 20, PT ;  /* 0x41a000001600780b */ /* 0x000fe20003fdc000 */
[----:B------:R-:W-:Y:S01]  /*103a0*/  @!P3 FMUL.FTZ R18, R18, -1.4426950216293334961 ;  /* 0xbfb8aa3b1212b820 */ /* 0x000fe20000410000 */
[----:B------:R-:W-:Y:S01]  /*103b0*/  FADD.FTZ R40, R40, UR7 ;  /* 0x0000000728287e21 */ /* 0x000fe20008010000 */
[----:B------:R-:W-:Y:S01]  /*103c0*/  FADD.FTZ R41, R41, UR7 ;  /* 0x0000000729297e21 */ /* 0x000fe20008010000 */
[----:B0-----:R-:W-:Y:S01]  /*103d0*/  @!P5 FMUL.FTZ R100, R100, R45 ;  /* 0x0000002d6464d220 */ /* 0x001fe20000410000 */
[----:B------:R-:W-:Y:S01]  /*103e0*/  FADD.FTZ R42, R42, UR7 ;  /* 0x000000072a2a7e21 */ /* 0x000fe20008010000 */
[----:B------:R-:W-:Y:S01]  /*103f0*/  @!P4 FMUL.FTZ R19, R19, -1.4426950216293334961 ;  /* 0xbfb8aa3b1313c820 */ /* 0x000fe20000410000 */
[----:B------:R-:W-:Y:S01]  /*10400*/  FSETP.GTU.FTZ.AND P5, PT, R40, 20, PT ;  /* 0x41a000002800780b */ /* 0x000fe20003fbc000 */
[----:B------:R-:W0:Y:S01]  /*10410*/  @!P3 MUFU.EX2 R18, R18 ;  /* 0x000000120012b308 */ /* 0x000e220000000800 */
[----:B-1----:R-:W-:Y:S01]  /*10420*/  @!P0 FMUL.FTZ R98, R98, R47 ;  /* 0x0000002f62628220 */ /* 0x002fe20000410000 */
[----:B------:R-:W-:-:S03]  /*10430*/  FSETP.GTU.FTZ.AND P0, PT, R41, 20, PT ;  /* 0x41a000002900780b */ /* 0x000fc60003f1c000 */
[----:B------:R-:W-:Y:S01]  /*10440*/  @!P6 FMUL.FTZ R22, R22, -1.4426950216293334961 ;  /* 0xbfb8aa3b1616e820 */ /* 0x000fe20000410000 */
[----:B--2---:R-:W-:Y:S01]  /*10450*/  @!P2 FMUL.FTZ R96, R96, R49 ;  /* 0x000000316060a220 */ /* 0x004fe20000410000 */
[----:B------:R-:W-:Y:S01]  /*10460*/  FSETP.GTU.FTZ.AND P2, PT, R42, 20, PT ;  /* 0x41a000002a00780b */ /* 0x000fe20003f5c000 */
[----:B------:R-:W1:Y:S04]  /*10470*/  @!P4 MUFU.EX2 R19, R19 ;  /* 0x000000130013c308 */ /* 0x000e680000000800 */
[----:B------:R-:W-:Y:S01]  /*10480*/  @!P5 FMUL.FTZ R43, R40, -1.4426950216293334961 ;  /* 0xbfb8aa3b282bd820 */ /* 0x000fe20000410000 */
[----:B------:R-:W2:Y:S01]  /*10490*/  @!P6 MUFU.EX2 R22, R22 ;  /* 0x000000160016e308 */ /* 0x000ea20000000800 */
[----:B0-----:R-:W-:Y:S01]  /*104a0*/  @!P3 FADD.FTZ R40, R18, 1 ;  /* 0x3f8000001228b421 */ /* 0x001fe20000010000 */
[----:B------:R-:W-:Y:S01]  /*104b0*/  @!P0 FMUL.FTZ R45, R41, -1.4426950216293334961 ;  /* 0xbfb8aa3b292d8820 */ /* 0x000fe20000410000 */
[----:B------:R-:W0:Y:S02]  /*104c0*/  LDS R18, [R39+0x28] ;  /* 0x0000280027127984 */ /* 0x000e240000000800 */
[----:B------:R3:W4:Y:S02]  /*104d0*/  @!P3 MUFU.RCP R47, R40 ;  /* 0x00000028002fb308 */ /* 0x0007240000001000 */
[----:B------:R-:W-:Y:S01]  /*104e0*/  @!P2 FMUL.FTZ R46, R42, -1.4426950216293334961 ;  /* 0xbfb8aa3b2a2ea820 */ /* 0x000fe20000410000 */
[----:B-1----:R-:W-:-:S02]  /*104f0*/  @!P4 FADD.FTZ R41, R19, 1 ;  /* 0x3f8000001329c421 */ /* 0x002fc40000010000 */
[----:B------:R-:W-:Y:S03]  /*10500*/  LDS R19, [R39+0x2c] ;  /* 0x00002c0027137984 */ /* 0x000fe60000000800 */
[----:B------:R-:W1:Y:S01]  /*10510*/  @!P0 MUFU.EX2 R45, R45 ;  /* 0x0000002d002d8308 */ /* 0x000e620000000800 */
[----:B---3--:R-:W3:Y:S03]  /*10520*/  LDS R40, [R39+0x34] ;  /* 0x0000340027287984 */ /* 0x008ee60000000800 */
[----:B------:R-:W5:Y:S01]  /*10530*/  @!P2 MUFU.EX2 R46, R46 ;  /* 0x0000002e002ea308 */ /* 0x000f620000000800 */
[----:B--2---:R-:W-:Y:S02]  /*10540*/  @!P6 FADD.FTZ R42, R22, 1 ;  /* 0x3f800000162ae421 */ /* 0x004fe40000010000 */
[----:B------:R-:W2:Y:S01]  /*10550*/  LDS R22, [R39+0x30] ;  /* 0x0000300027167984 */ /* 0x000ea20000000800 */
[----:B------:R4:W0:Y:S08]  /*10560*/  @!P4 MUFU.RCP R49, R41 ;  /* 0x000000290031c308 */ /* 0x0008300000001000 */
[----:B------:R-:W0:Y:S01]  /*10570*/  @!P5 MUFU.EX2 R43, R43 ;  /* 0x0000002b002bd308 */ /* 0x000e220000000800 */
[----:B----4-:R-:W4:Y:S03]  /*10580*/  LDS R41, [R39+0x38] ;  /* 0x0000380027297984 */ /* 0x010f260000000800 */
[----:B------:R0:W3:Y:S01]  /*10590*/  @!P6 MUFU.RCP R51, R42 ;  /* 0x0000002a0033e308 */ /* 0x0000e20000001000 */
[----:B-1----:R-:W-:Y:S01]  /*105a0*/  @!P0 FADD.FTZ R45, R45, 1 ;  /* 0x3f8000002d2d8421 */ /* 0x002fe20000010000 */
[----:B-----5:R-:W-:Y:S01]  /*105b0*/  @!P2 FADD.FTZ R46, R46, 1 ;  /* 0x3f8000002e2ea421 */ /* 0x020fe20000010000 */
[----:B0-----:R-:W0:Y:S01]  /*105c0*/  LDS R42, [R39+0x3c] ;  /* 0x00003c00272a7984 */ /* 0x001e220000000800 */
[----:B------:R-:W-:Y:S01]  /*105d0*/  BAR.SYNC.DEFER_BLOCKING 0x0 ;  /* 0x0000000000007b1d */ /* 0x000fe20000010000 */
[----:B------:R-:W-:-:S05]  /*105e0*/  @!P5 FADD.FTZ R44, R43, 1 ;  /* 0x3f8000002b2cd421 */ /* 0x000fca0000010000 */
[----:B------:R-:W1:Y:S08]  /*105f0*/  @!P0 MUFU.RCP R45, R45 ;  /* 0x0000002d002d8308 */ /* 0x000e700000001000 */
[----:B------:R-:W5:Y:S08]  /*10600*/  @!P2 MUFU.RCP R53, R46 ;  /* 0x0000002e0035a308 */ /* 0x000f700000001000 */
[----:B------:R-:W0:Y:S01]  /*10610*/  @!P5 MUFU.RCP R43, R44 ;  /* 0x0000002c002bd308 */ /* 0x000e220000001000 */
[----:B------:R-:W-:Y:S01]  /*10620*/  MOV R48, UR26 ;  /* 0x0000001a00307c02 */ /* 0x000fe20008000f00 */
[----:B------:R0:W-:Y:S01]  /*10630*/  STS [R39], R104 ;  /* 0x0000006827007388 */ /* 0x0001e20000000800 */
[----:B------:R-:W-:Y:S01]  /*10640*/  @!P3 FMUL.FTZ R94, R94, R47 ;  /* 0x0000002f5e5eb220 */ /* 0x000fe20000410000 */
[----:B------:R-:W-:Y:S01]  /*10650*/  @!P4 FMUL.FTZ R92, R92, R49 ;  /* 0x000000315c5cc220 */ /* 0x000fe20000410000 */
[----:B---3--:R-:W-:Y:S01]  /*10660*/  @!P6 FMUL.FTZ R90, R90, R51 ;  /* 0x000000335a5ae220 */ /* 0x008fe20000410000 */
[----:B------:R-:W-:Y:S01]  /*10670*/  STS [R39+0x4], R106 ;  /* 0x0000046a27007388 */ /* 0x000fe20000000800 */
[----:B-1----:R-:W-:Y:S01]  /*10680*/  @!P0 FMUL.FTZ R86, R86, R45 ;  /* 0x0000002d56568220 */ /* 0x002fe20000410000 */
[----:B------:R-:W-:-:S02]  /*10690*/  FADD.FTZ R18, R18, UR7 ;  /* 0x0000000712127e21 */ /* 0x000fc40008010000 */
[----:B------:R-:W-:Y:S01]  /*106a0*/  STS [R39+0x8], R108 ;  /* 0x0000086c27007388 */ /* 0x000fe20000000800 */
[----:B-----5:R-:W-:Y:S01]  /*106b0*/  @!P2 FMUL.FTZ R84, R84, R53 ;  /* 0x000000355454a220 */ /* 0x020fe20000410000 */
[----:B------:R-:W-:Y:S01]  /*106c0*/  FADD.FTZ R40, R40, UR7 ;  /* 0x0000000728287e21 */ /* 0x000fe20008010000 */
[----:B------:R-:W-:Y:S01]  /*106d0*/  FADD.FTZ R19, R19, UR7 ;  /* 0x0000000713137e21 */ /* 0x000fe20008010000 */
[----:B------:R-:W-:Y:S01]  /*106e0*/  STS [R39+0xc], R110 ;  /* 0x00000c6e27007388 */ /* 0x000fe20000000800 */
[----:B--2---:R-:W-:Y:S01]  /*106f0*/  FADD.FTZ R22, R22, UR7 ;  /* 0x0000000716167e21 */ /* 0x004fe20008010000 */
[----:B----4-:R-:W-:Y:S02]  /*10700*/  FADD.FTZ R41, R41, UR7 ;  /* 0x0000000729297e21 */ /* 0x010fe40008010000 */
        /* <DEDUP_REMOVED lines=14> */
[----:B0-----:R-:W-:Y:S01]  /*107f0*/  @!P5 FMUL.FTZ R88, R88, R43 ;  /* 0x0000002b5858d220 */ /* 0x001fe20000410000 */
[----:B------:R-:W-:Y:S01]  /*10800*/  FADD.FTZ R42, R42, UR7 ;  /* 0x000000072a2a7e21 */ /* 0x000fe20008010000 */
[----:B------:R-:W0:Y:S01]  /*10810*/  LDC.64 R104, c[0x0][0x4f8] ;  /* 0x00013e00ff687b82 */ /* 0x000e220000000a00 */
        /* <DEDUP_REMOVED lines=15> */
[----:B------:R-:W-:-:S03]  /*10910*/  FSETP.GTU.FTZ.AND P5, PT, R18, 20, PT ;  /* 0x41a000001200780b */ /* 0x000fc60003fbc000 */
[----:B------:R-:W-:Y:S01]  /*10920*/  @!P1 STS [UR25+0x840], R48 ;  /* 0x00084030ff009988 */ /* 0x000fe20008000819 */
[----:B------:R-:W-:Y:S01]  /*10930*/  FSETP.GTU.FTZ.AND P3, PT, R40, 20, PT ;  /* 0x41a000002800780b */ /* 0x000fe20003f7c000 */
[----:B------:R-:W-:Y:S01]  /*10940*/  BAR.SYNC.DEFER_BLOCKING 0x0 ;  /* 0x0000000000007b1d */ /* 0x000fe20000010000 */
[----:B------:R-:W-:Y:S02]  /*10950*/  FSETP.GTU.FTZ.AND P6, PT, R19, 20, PT ;  /* 0x41a000001300780b */ /* 0x000fe40003fdc000 */
[----:B------:R-:W-:Y:S02]  /*10960*/  FSETP.GTU.FTZ.AND P4, PT, R22, 20, PT ;  /* 0x41a000001600780b */ /* 0x000fe40003f9c000 */
[----:B------:R-:W-:Y:S01]  /*10970*/  FSETP.GTU.FTZ.AND P2, PT, R41, 20, PT ;  /* 0x41a000002900780b */ /* 0x000fe20003f5c000 */
[----:B------:R-:W1:Y:S01]  /*10980*/  S2R R46, SR_CTAID.Y ;  /* 0x00000000002e7919 */ /* 0x000e620000002600 */
[----:B------:R-:W-:Y:S01]  /*10990*/  FSETP.GTU.FTZ.AND P0, PT, R42, 20, PT ;  /* 0x41a000002a00780b */ /* 0x000fe20003f1c000 */
[----:B------:R-:W-:-:S04]  /*109a0*/  @!P5 FMUL.FTZ R18, R18, -1.4426950216293334961 ;  /* 0xbfb8aa3b1212d820 */ /* 0x000fc80000410000 */
[----:B------:R-:W-:Y:S02]  /*109b0*/  @!P3 FMUL.FTZ R40, R40, -1.4426950216293334961 ;  /* 0xbfb8aa3b2828b820 */ /* 0x000fe40000410000 */
[----:B------:R-:W-:Y:S01]  /*109c0*/  @!P6 FMUL.FTZ R19, R19, -1.4426950216293334961 ;  /* 0xbfb8aa3b1313e820 */ /* 0x000fe20000410000 */
[----:B------:R-:W2:Y:S01]  /*109d0*/  @!P5 MUFU.EX2 R18, R18 ;  /* 0x000000120012d308 */ /* 0x000ea20000000800 */
[----:B------:R-:W-:Y:S02]  /*109e0*/  @!P4 FMUL.FTZ R22, R22, -1.4426950216293334961 ;  /* 0xbfb8aa3b1616c820 */ /* 0x000fe40000410000 */
[----:B------:R-:W-:Y:S01]  /*109f0*/  @!P2 FMUL.FTZ R41, R41, -1.4426950216293334961 ;  /* 0xbfb8aa3b2929a820 */ /* 0x000fe20000410000 */
[----:B------:R-:W3:Y:S01]  /*10a00*/  @!P3 MUFU.EX2 R40, R40 ;  /* 0x000000280028b308 */ /* 0x000ee20000000800 */
[----:B------:R-:W-:Y:S01]  /*10a10*/  @!P0 FMUL.FTZ R43, R42, -1.4426950216293334961 ;  /* 0xbfb8aa3b2a2b8820 */ /* 0x000fe20000410000 */
[----:B------:R-:W4:Y:S02]  /*10a20*/  LDS R44, [UR25+0x840] ;  /* 0x00084019ff2c7984 */ /* 0x000f240008000800 */
[----:B------:R-:W5:Y:S04]  /*10a30*/  @!P6 MUFU.EX2 R19, R19 ;  /* 0x000000130013e308 */ /* 0x000f680000000800 */
[----:B------:R-:W0:Y:S04]  /*10a40*/  @!P4 MUFU.EX2 R22, R22 ;  /* 0x000000160016c308 */ /* 0x000e280000000800 */
[----:B------:R3:W1:Y:S01]  /*10a50*/  @!P2 MUFU.EX2 R42, R41 ;  /* 0x00000029002aa308 */ /* 0x0006620000000800 */
[----:B--2---:R-:W-:Y:S01]  /*10a60*/  @!P5 FADD.FTZ R18, R18, 1 ;  /* 0x3f8000001212d421 */ /* 0x004fe20000010000 */
[----:B------:R-:W-:-:S02]  /*10a70*/  UIADD3 UR8, UPT, UPT, UR8, -0x200, URZ ;  /* 0xfffffe0008087890 */ /* 0x000fc4000fffe0ff */
[----:B------:R-:W2:Y:S01]  /*10a80*/  @!P0 MUFU.EX2 R43, R43 ;  /* 0x0000002b002b8308 */ /* 0x000ea20000000800 */
[----:B---3--:R-:W-:-:S03]  /*10a90*/  @!P3 FADD.FTZ R41, R40, 1 ;  /* 0x3f8000002829b421 */ /* 0x008fc60000010000 */
[----:B------:R-:W3:Y:S01]  /*10aa0*/  @!P5 MUFU.RCP R77, R18 ;  /* 0x00000012004dd308 */ /* 0x000ee20000001000 */
[----:B-----5:R-:W-:Y:S01]  /*10ab0*/  @!P6 FADD.FTZ R19, R19, 1 ;  /* 0x3f8000001313e421 */ /* 0x020fe20000010000 */
[----:B0-----:R-:W-:Y:S01]  /*10ac0*/  @!P4 FADD.FTZ R22, R22, 1 ;  /* 0x3f8000001616c421 */ /* 0x001fe20000010000 */
[----:B------:R-:W-:Y:S01]  /*10ad0*/  MOV R40, UR8 ;  /* 0x0000000800287c02 */ /* 0x000fe20008000f00 */
[----:B-1----:R-:W-:Y:S01]  /*10ae0*/  @!P2 FADD.FTZ R42, R42, 1 ;  /* 0x3f8000002a2aa421 */ /* 0x002fe20000010000 */
[----:B------:R-:W-:Y:S01]  /*10af0*/  R2UR UR26, R46 ;  /* 0x000000002e1a72ca */ /* 0x000fe200000e0000 */
[----:B------:R-:W0:Y:S02]  /*10b00*/  LDCU.64 UR8, c[0x0][0x550] ;  /* 0x0000aa00ff0877ac */ /* 0x000e240008000a00 */
[----:B------:R1:W5:Y:S01]  /*10b10*/  @!P3 MUFU.RCP R83, R41 ;  /* 0x000000290053b308 */ /* 0x0003620000001000 */
[----:B------:R-:W-:Y:S02]  /*10b20*/  MOV R87, UR12 ;  /* 0x0000000c00577c02 */ /* 0x000fe40008000f00 */
[----:B-1----:R-:W-:-:S05]  /*10b30*/  MOV R41, RZ ;  /* 0x000000ff00297202 */ /* 0x002fca0000000f00 */
[----:B------:R1:W4:Y:S08]  /*10b40*/  @!P6 MUFU.RCP R79, R19 ;  /* 0x00000013004fe308 */ /* 0x0003300000001000 */
[----:B------:R2:W0:Y:S01]  /*10b50*/  @!P4 MUFU.RCP R81, R22 ;  /* 0x000000160051c308 */ /* 0x0004220000001000 */
[----:B-1----:R-:W-:-:S07]  /*10b60*/  IMAD.WIDE.U32 R18, R104, UR14, R40 ;  /* 0x0000000e68127c25 */ /* 0x002fce000f8e0028 */
[----:B------:R-:W1:Y:S01]  /*10b70*/  @!P2 MUFU.RCP R85, R42 ;  /* 0x0000002a0055a308 */ /* 0x000e620000001000 */
[----:B------:R-:W-:Y:S01]  /*10b80*/  IMAD R19, R105, UR14, R19 ;  /* 0x0000000e69137c24 */ /* 0x000fe2000f8e0213 */
[----:B--2---:R-:W-:Y:S01]  /*10b90*/  MOV R22, UR13 ;  /* 0x0000000d00167c02 */ /* 0x004fe20008000f00 */
[----:B------:R-:W-:Y:S01]  /*10ba0*/  @!P0 FADD.FTZ R43, R43, 1 ;  /* 0x3f8000002b2b8421 */ /* 0x000fe20000010000 */
[----:B---3--:R-:W-:Y:S01]  /*10bb0*/  @!P5 FMUL.FTZ R82, R82, R77 ;  /* 0x0000004d5252d220 */ /* 0x008fe20000410000 */
[----:B------:R-:W-:-:S04]  /*10bc0*/  IMAD.WIDE.U32 R18, R87, UR26, R18 ;  /* 0x0000001a57127c25 */ /* 0x000fc8000f8e0012 */
[----:B-----5:R-:W-:Y:S01]  /*10bd0*/  @!P3 FMUL.FTZ R76, R76, R83 ;  /* 0x000000534c4cb220 */ /* 0x020fe20000410000 */
[----:B----4-:R-:W-:Y:S01]  /*10be0*/  @!P6 FMUL.FTZ R80, R80, R79 ;  /* 0x0000004f5050e220 */ /* 0x010fe20000410000 */
[----:B------:R-:W2:Y:S01]  /*10bf0*/  LDCU.64 UR12, c[0x0][0x560] ;  /* 0x0000ac00ff0c77ac */ /* 0x000ea20008000a00 */
[----:B------:R-:W-:Y:S01]  /*10c00*/  IMAD R77, R22, UR26, RZ ;  /* 0x0000001a164d7c24 */ /* 0x000fe2000f8e02ff */
[----:B------:R-:W3:Y:S01]  /*10c10*/  @!P0 MUFU.RCP R43, R43 ;  /* 0x0000002b002b8308 */ /* 0x000ee20000001000 */
[----:B------:R-:W-:Y:S01]  /*10c20*/  IADD3 R22, P5, PT, R2, R18, RZ ;  /* 0x0000001202167210 */ /* 0x000fe20007fbe0ff */
[----:B0-----:R-:W-:Y:S01]  /*10c30*/  @!P4 FMUL.FTZ R78, R78, R81 ;  /* 0x000000514e4ec220 */ /* 0x001fe20000410000 */
[-C--:B------:R-:W-:Y:S02]  /*10c40*/  ISETP.GE.AND P3, PT, R17, R44.reuse, PT ;  /* 0x0000002c1100720c */ /* 0x080fe40003f66270 */
[----:B------:R-:W-:Y:S02]  /*10c50*/  IADD3.X R19, PT, PT, R19, R77, RZ, P5, !PT ;  /* 0x0000004d13137210 */ /* 0x000fe40002ffe4ff */
[-C--:B------:R-:W-:Y:S01]  /*10c60*/  ISETP.GE.AND P4, PT, R16, R44.reuse, PT ;  /* 0x0000002c1000720c */ /* 0x080fe20003f86270 */
[----:B-1----:R-:W-:Y:S01]  /*10c70*/  @!P2 FMUL.FTZ R74, R74, R85 ;  /* 0x000000554a4aa220 */ /* 0x002fe20000410000 */
[----:B------:R-:W-:-:S02]  /*10c80*/  ISETP.GE.AND P2, PT, R2, R44, PT ;  /* 0x0000002c0200720c */ /* 0x000fc40003f46270 */
[----:B------:R-:W-:Y:S02]  /*10c90*/  ISETP.GE.AND P5, PT, R14, R44, PT ;  /* 0x0000002c0e00720c */ /* 0x000fe40003fa6270 */
[----:B------:R-:W-:-:S04]  /*10ca0*/  LEA R18, P6, R22, UR8, 0x2 ;  /* 0x0000000816127c11 */ /* 0x000fc8000f8c10ff */
[----:B------:R-:W-:Y:S01]  /*10cb0*/  LEA.HI.X R19, R22, UR9, R19, 0x2, P6 ;  /* 0x0000000916137c11 */ /* 0x000fe2000b0f1413 */
[----:B---3--:R-:W-:Y:S01]  /*10cc0*/  @!P0 FMUL.FTZ R72, R72, R43 ;  /* 0x0000002b48488220 */ /* 0x008fe20000410000 */
        /* <DEDUP_REMOVED lines=29> */
[----:B------:R-:W-:Y:S08]  /*10ea0*/  BAR.SYNC.DEFER_BLOCKING 0x0 ;  /* 0x0000000000007b1d */ /* 0x000ff00000010000 */
[----:B-1----:R-:W1:Y:S01]  /*10eb0*/  LDC.64 R18, c[0x0][0x518] ;  /* 0x00014600ff127b82 */ /* 0x002e620000000a00 */
        /* <DEDUP_REMOVED lines=18> */
[----:B------:R3:W-:Y:S04]  /*10fe0*/  LDS R43, [R24+0x80] ;  /* 0x00008000182b7984 */ /* 0x0007e80000000800 */
        /* <DEDUP_REMOVED lines=17> */
[----:B-1----:R-:W-:-:S04]  /*11100*/  IMAD.WIDE.U32 R40, R18, UR14, R40 ;  /* 0x0000000e12287c25 */ /* 0x002fc8000f8e0028 */
[----:B------:R-:W-:Y:S01]  /*11110*/  IMAD R41, R19, UR14, R41 ;  /* 0x0000000e13297c24 */ /* 0x000fe2000f8e0229 */
[----:B0-----:R-:W-:Y:S02]  /*11120*/  MOV R19, UR8 ;  /* 0x0000000800137c02 */ /* 0x001fe40008000f00 */
[----:B------:R-:W-:-:S03]  /*11130*/  MOV R57, UR9 ;  /* 0x0000000900397c02 */ /* 0x000fc60008000f00 */
[----:B------:R-:W-:-:S04]  /*11140*/  IMAD.WIDE.U32 R18, R19, UR26, R40 ;  /* 0x0000001a13127c25 */ /* 0x000fc8000f8e0028 */
[----:B------:R-:W-:Y:S01]  /*11150*/  FADD.FTZ R21, R102, R21 ;  /* 0x0000001566157221 */ /* 0x000fe20000010000 */
[----:B---3--:R-:W-:Y:S01]  /*11160*/  IMAD R24, R57, UR26, R19 ;  /* 0x0000001a39187c24 */ /* 0x008fe2000f8e0213 */
[----:B------:R-:W-:Y:S02]  /*11170*/  IADD3 R19, P0, PT, R2, R18, RZ ;  /* 0x0000001202137210 */ /* 0x000fe40007f1e0ff */
[----:B------:R-:W-:Y:S02]  /*11180*/  FADD.FTZ R21, R21, R100 ;  /* 0x0000006415157221 */ /* 0x000fe40000010000 */
[----:B------:R-:W-:Y:S02]  /*11190*/  IADD3.X R24, PT, PT, RZ, R24, RZ, P0, !PT ;  /* 0x00000018ff187210 */ /* 0x000fe400007fe4ff */
        /* <DEDUP_REMOVED lines=60> */
.L_x_12895:
        /* <DEDUP_REMOVED lines=33> */
.L_x_13014:
[----:B------:R-:W-:Y:S05]  /*11770*/  BSYNC.RECONVERGENT B0 ;  /* 0x0000000000007941 */ /* 0x000fea0003800200 */
.L_x_13013:
        /* <DEDUP_REMOVED lines=31> */
.L_x_13016:
[----:B------:R-:W-:Y:S05]  /*11970*/  BSYNC.RECONVERGENT B0 ;  /* 0x0000000000007941 */ /* 0x000fea0003800200 */
.L_x_13015:
[----:B------:R-:W-:Y:S05]  /*11980*/  @P0 EXIT ;  /* 0x000000000000094d */ /* 0x000fea0003800000 */
[----:B------:R-:W3:Y:S01]  /*11990*/  LDCU.64 UR8, c[0x0][0x4a8] ;  /* 0x00009500ff0877ac */ /* 0x000ee20008000a00 */
[----:B------:R-:W4:Y:S01]  /*119a0*/  S2UR UR5, SR_CgaCtaId ;  /* 0x00000000000579c3 */ /* 0x000f220000008800 */
[----:B------:R-:W-:Y:S01]  /*119b0*/  BSSY.RECONVERGENT B0, `(.L_x_13017) ;  /* 0x000002b000007945 */ /* 0x000fe20003800200 */
[----:B------:R-:W5:Y:S01]  /*119c0*/  LDCU.64 UR10, c[0x0][0x4c8] ;  /* 0x00009900ff0a77ac */ /* 0x000f620008000a00 */
[----:B------:R-:W-:Y:S01]  /*119d0*/  UMOV UR4, 0x400 ;  /* 0x0000040000047882 */ /* 0x000fe20000000000 */
[----:B------:R-:W0:Y:S01]  /*119e0*/  LDCU UR6, c[0x0][0x360] ;  /* 0x00006c00ff0677ac */ /* 0x000e220008000800 */
[----:B------:R-:W1:Y:S01]  /*119f0*/  LDCU.64 UR12, c[0x0][0x4b0] ;  /* 0x00009600ff0c77ac */ /* 0x000e620008000a00 */
[----:B------:R-:W1:Y:S01]  /*11a00*/  LDCU.64 UR14, c[0x0][0x4d0] ;  /* 0x00009a00ff0e77ac */ /* 0x000e620008000a00 */
[----:B---3--:R-:W-:Y:S02]  /*11a10*/  MOV R6, UR8 ;  /* 0x0000000800067c02 */ /* 0x008fe40008000f00 */
[----:B------:R-:W-:Y:S01]  /*11a20*/  MOV R23, UR9 ;  /* 0x0000000900177c02 */ /* 0x000fe20008000f00 */
[----:B------:R-:W3:Y:S01]  /*11a30*/  LDCU.128 UR16, c[0x0][0x530] ;  /* 0x0000a600ff1077ac */ /* 0x000ee20008000c00 */
[----:B-----5:R-:W-:Y:S01]  /*11a40*/  MOV R8, UR10 ;  /* 0x0000000a00087c02 */ /* 0x020fe20008000f00 */
[----:B0-2---:R-:W-:Y:S01]  /*11a50*/  IMAD.WIDE.U32 R6, R6, UR26, RZ ;  /* 0x0000001a06067c25 */ /* 0x005fe2000f8e00ff */
[----:B------:R-:W-:Y:S01]  /*11a60*/  MOV R21, UR11 ;  /* 0x0000000b00157c02 */ /* 0x000fe20008000f00 */
[----:B----4-:R-:W-:-:S02]  /*11a70*/  ULEA UR4, UR5, UR4, 0x18 ;  /* 0x0000000405047291 */ /* 0x010fc4000f8ec0ff */
[----:B------:R-:W-:-:S04]  /*11a80*/  IMAD.WIDE.U32 R8, R8, UR26, RZ ;  /* 0x0000001a08087c25 */ /* 0x000fc8000f8e00ff */
[----:B------:R-:W-:Y:S02]  /*11a90*/  IMAD R23, R23, UR26, R7 ;  /* 0x0000001a17177c24 */ /* 0x000fe4000f8e0207 */
[----:B-1----:R-:W-:-:S07]  /*11aa0*/  IMAD R21, R21, UR26, R9 ;  /* 0x0000001a15157c24 */ /* 0x002fce000f8e0209 */
.L_x_13018:
[C---:B------:R-:W-:Y:S02]  /*11ab0*/  LEA R0, R15.reuse, UR4, 0x3 ;  /* 0x000000040f007c11 */ /* 0x040fe4000f8e18ff */
[----:B------:R-:W-:Y:S02]  /*11ac0*/  SHF.R.S32.HI R10, RZ, 0x1f, R15 ;  /* 0x0000001fff0a7819 */ /* 0x000fe4000001140f */
[----:B0-----:R-:W-:Y:S01]  /*11ad0*/  MOV R2, R6 ;  /* 0x0000000600027202 */ /* 0x001fe20000000f00 */
[----:B------:R-:W0:Y:S01]  /*11ae0*/  LDS.64 R16, [R0+0x4650] ;  /* 0x0046500000107984 */ /* 0x000e220000000a00 */
[----:B------:R-:W-:Y:S01]  /*11af0*/  MOV R3, R23 ;  /* 0x0000001700037202 */ /* 0x000fe20000000f00 */
[C---:B------:R-:W-:Y:S01]  /*11b00*/  IMAD R14, R10.reuse, UR12, RZ ;  /* 0x0000000c0a0e7c24 */ /* 0x040fe2000f8e02ff */
[----:B------:R-:W-:Y:S01]  /*11b10*/  MOV R4, R8 ;  /* 0x0000000800047202 */ /* 0x000fe20000000f00 */
[----:B------:R-:W1:Y:S01]  /*11b20*/  LDS.64 R18, [R0+0x4e50] ;  /* 0x004e500000127984 */ /* 0x000e620000000a00 */
[----:B------:R-:W-:Y:S01]  /*11b30*/  IMAD R20, R10, UR14, RZ ;  /* 0x0000000e0a147c24 */ /* 0x000fe2000f8e02ff */
[----:B------:R-:W-:Y:S01]  /*11b40*/  MOV R5, R21 ;  /* 0x0000001500057202 */ /* 0x000fe20000000f00 */
[----:B------:R-:W-:-:S04]  /*11b50*/  IMAD.WIDE.U32 R10, R15, UR12, R2 ;  /* 0x0000000c0f0a7c25 */ /* 0x000fc8000f8e0002 */
[C---:B------:R-:W-:Y:S01]  /*11b60*/  IMAD R3, R15.reuse, UR13, R14 ;  /* 0x0000000d0f037c24 */ /* 0x040fe2000f8e020e */
[----:B---3--:R-:W-:Y:S01]  /*11b70*/  LEA R2, P0, R10, UR16, 0x3 ;  /* 0x000000100a027c11 */ /* 0x008fe2000f8018ff */
[----:B------:R-:W-:-:S03]  /*11b80*/  IMAD.WIDE.U32 R12, R15, UR14, R4 ;  /* 0x0000000e0f0c7c25 */ /* 0x000fc6000f8e0004 */
[----:B------:R-:W-:Y:S01]  /*11b90*/  IADD3 R3, PT, PT, R11, R3, RZ ;  /* 0x000000030b037210 */ /* 0x000fe20007ffe0ff */
[C---:B------:R-:W-:Y:S01]  /*11ba0*/  IMAD R5, R15.reuse, UR15, R20 ;  /* 0x0000000f0f057c24 */ /* 0x040fe2000f8e0214 */
[----:B------:R-:W-:Y:S02]  /*11bb0*/  IADD3 R15, PT, PT, R15, UR6, RZ ;  /* 0x000000060f0f7c10 */ /* 0x000fe4000fffe0ff */
[----:B------:R-:W-:Y:S02]  /*11bc0*/  LEA.HI.X R3, R10, UR17, R3, 0x3, P0 ;  /* 0x000000110a037c11 */ /* 0x000fe400080f1c03 */
[----:B------:R-:W-:Y:S02]  /*11bd0*/  ISETP.GE.AND P0, PT, R15, UR20, PT ;  /* 0x000000140f007c0c */ /* 0x000fe4000bf06270 */
[----:B------:R-:W-:Y:S02]  /*11be0*/  LEA R4, P1, R12, UR18, 0x3 ;  /* 0x000000120c047c11 */ /* 0x000fe4000f8218ff */
[----:B------:R-:W-:-:S04]  /*11bf0*/  IADD3 R5, PT, PT, R13, R5, RZ ;  /* 0x000000050d057210 */ /* 0x000fc80007ffe0ff */
[----:B------:R-:W-:Y:S01]  /*11c00*/  LEA.HI.X R5, R12, UR19, R5, 0x3, P1 ;  /* 0x000000130c057c11 */ /* 0x000fe200088f1c05 */
[----:B0-----:R0:W-:Y:S04]  /*11c10*/  REDG.E.ADD.F32.FTZ.RN.STRONG.GPU desc[UR32][R2.64], R16 ;  /* 0x00000010020079a6 */ /* 0x0011e8000c12f320 */
[----:B------:R0:W-:Y:S04]  /*11c20*/  REDG.E.ADD.F32.FTZ.RN.STRONG.GPU desc[UR32][R2.64+0x4], R17 ;  /* 0x00000411020079a6 */ /* 0x0001e8000c12f320 */
[----:B-1----:R0:W-:Y:S04]  /*11c30*/  REDG.E.ADD.F32.FTZ.RN.STRONG.GPU desc[UR32][R4.64], R18 ;  /* 0x00000012040079a6 */ /* 0x0021e8000c12f320 */
[----:B------:R0:W-:Y:S01]  /*11c40*/  REDG.E.ADD.F32.FTZ.RN.STRONG.GPU desc[UR32][R4.64+0x4], R19 ;  /* 0x00000413040079a6 */ /* 0x0001e2000c12f320 */
[----:B------:R-:W-:Y:S05]  /*11c50*/  @!P0 BRA `(.L_x_13018) ;  /* 0xfffffffc00948947 */ /* 0x000fea000383ffff */
[----:B------:R-:W-:Y:S05]  /*11c60*/  BSYNC.RECONVERGENT B0 ;  /* 0x0000000000007941 */ /* 0x000fea0003800200 */
.L_x_13017:
[----:B------:R-:W-:Y:S05]  /*11c70*/  EXIT ;  /* 0x000000000000794d */ /* 0x000fea0003800000 */
.L_x_13019:
        /* <DEDUP_REMOVED lines=16> */
.L_x_18727:


//--------------------- .text._Z25selective_scan_bwd_kernelI32Selective_Scan_bwd_kernel_traitsILi32ELi16ELb0ELb1ELb0ELb0ELb0EfN3c107complexIfEEEEv12SSMParamsBwd --------------------------
	.section	.text._Z25selective_scan_bwd_kernelI32Selective_Scan_bwd_kernel_traitsILi32ELi16ELb0ELb1ELb0ELb0ELb0EfN3c107complexIfEEEEv12SSMParamsBwd,"ax",@progbits
	.align	128
        .global         _Z25selective_scan_bwd_kernelI32Selective_Scan_bwd_kernel_traitsILi32ELi16ELb0ELb1ELb0ELb0ELb0EfN3c107complexIfEEEEv12SSMParamsBwd
        .type           _Z25selective_scan_bwd_kernelI32Selective_Scan_bwd_kernel_traitsILi32ELi16ELb0ELb1ELb0ELb0ELb0EfN3c107complexIfEEEEv12SSMParamsBwd,@function
        .size           _Z25selective_scan_bwd_kernelI32Selective_Scan_bwd_kernel_traitsILi32ELi16ELb0ELb1ELb0ELb0ELb0EfN3c107complexIfEEEEv12SSMParamsBwd,(.L_x_18728 - _Z25selective_scan_bwd_kernelI32Selective_Scan_bwd_kernel_traitsILi32ELi16ELb0ELb1ELb0ELb0ELb0EfN3c107complexIfEEEEv12SSMParamsBwd)
        .other          _Z25selective_scan_bwd_kernelI32Selective_Scan_bwd_kernel_traitsILi32ELi16ELb0ELb1ELb0ELb0ELb0EfN3c107complexIfEEEEv12SSMParamsBwd,@"STO_CUDA_ENTRY STV_DEFAULT"
_Z25selective_scan_bwd_kernelI32Selective_Scan_bwd_kernel_traitsILi32ELi16ELb0ELb1ELb0ELb0ELb0EfN3c107complexIfEEEEv12SSMParamsBwd:
.text._Z25selective_scan_bwd_kernelI32Selective_Scan_bwd_kernel_traitsILi32ELi16ELb0ELb1ELb0ELb0ELb0EfN3c107complexIfEEEEv12SSMParamsBwd:
        /* <DEDUP_REMOVED lines=49> */
[----:B------:R-:W-:Y:S01]  /*0310*/  UIADD3 UR17, UP2, UPT, UR22, UR16, URZ ;  /* 0x0000001016117290 */ /* 0x000fe2000ff5e0ff */
[----:B------:R-:W2:Y:S01]  /*0320*/  LDCU.64 UR10, c[0x0][0x3b0] ;  /* 0x00007600ff0a77ac */ /* 0x000ea20008000a00 */
[----:B---3--:R-:W-:Y:S02]  /*0330*/  IADD3 R2, PT, PT, R0, 0xffffffe, RZ ;  /* 0x0ffffffe00027810 */ /* 0x008fe40007ffe0ff */
[----:B------:R-:W-:Y:S01]  /*0340*/  UIADD3.X UR7, UPT, UPT, UR23, UR7, URZ, UP2, !UPT ;  /* 0x0000000717077290 */ /* 0x000fe200097fe4ff */
[----:B------:R-:W-:Y:S01]  /*0350*/  MOV R0, UR8 ;  /* 0x0000000800007c02 */ /* 0x000fe20008000f00 */
[----:B0-----:R-:W-:Y:S02]  /*0360*/  ULEA UR16, UP3, UR17, UR14, 0x2 ;  /* 0x0000000e11107291 */ /* 0x001fe4000f8610ff */
[----:B------:R-:W-:Y:S01]  /*0370*/  ULEA UR12, UP1, UR9, UR12, 0x2 ;  /* 0x0000000c090c7291 */ /* 0x000fe2000f8210ff */
[----:B------:R-:W0:Y:S01]  /*0380*/  F2I.FTZ.U32.TRUNC.NTZ R2, R2 ;  /* 0x0000000200027305 */ /* 0x000e22000021f000 */
[----:B------:R-:W-:Y:S01]  /*0390*/  IABS R0, R0 ;  /* 0x0000000000007213 */ /* 0x000fe20000000000 */
[----:B------:R-:W-:-:S02]  /*03a0*/  UIADD3.X UR14, UPT, UPT, UR23, UR27, URZ, UP0, !UPT ;  /* 0x0000001b170e7290 */ /* 0x000fc400087fe4ff */
[----:B------:R-:W-:Y:S01]  /*03b0*/  ULEA.HI.X UR17, UR17, UR15, UR7, 0x2, UP3 ;  /* 0x0000000f11117291 */ /* 0x000fe200098f1407 */
[----:B------:R-:W-:Y:S01]  /*03c0*/  R2UR UR29, R0 ;  /* 0x00000000001d72ca */ /* 0x000fe200000e0000 */
[----:B------:R-:W-:Y:S01]  /*03d0*/  ULEA.HI.X UR13, UR9, UR13, UR14, 0x2, UP1 ;  /* 0x0000000d090d7291 */ /* 0x000fe200088f140e */
[----:B------:R-:W3:Y:S01]  /*03e0*/  LDCU.64 UR18, c[0x0][0x4b8] ;  /* 0x00009700ff1277ac */ /* 0x000ee20008000a00 */
[----:B--2---:R-:W-:Y:S02]  /*03f0*/  UIMAD.WIDE.U32 UR14, UR6, UR10, URZ ;  /* 0x0000000a060e72a5 */ /* 0x004fe4000f8e00ff */
[----:B------:R-:W-:Y:S01]  /*0400*/  UISETP.NE.AND UP1, UPT, UR30, URZ, UPT ;  /* 0x000000ff1e00728c */ /* 0x000fe2000bf25270 */
[----:B0-----:R-:W-:Y:S01]  /*0410*/  R2UR UR5, R2 ;  /* 0x00000000020572ca */ /* 0x001fe200000e0000 */
[----:B------:R-:W-:Y:S02]  /*0420*/  UIMAD UR15, UR6, UR11, UR15 ;  /* 0x0000000b060f72a4 */ /* 0x000fe4000f8e020f */
[----:B---3--:R-:W-:-:S10]  /*0430*/  USHF.R.U64 UR10, UR18, 0x1, UR19 ;  /* 0x00000001120a7899 */ /* 0x008fd40008001213 */
[----:B------:R-:W-:Y:S02]  /*0440*/  UIADD3 UR28, UPT, UPT, URZ, -UR5, URZ ;  /* 0x80000005ff1c7290 */ /* 0x000fe4000fffe0ff */
[----:B------:R-:W-:Y:S02]  /*0450*/  USHF.R.U32.HI UR27, URZ, 0x1, UR19 ;  /* 0x00000001ff1b7899 */ /* 0x000fe40008011613 */
[----:B------:R-:W-:Y:S02]  /*0460*/  UIMAD UR28, UR28, UR31, URZ ;  /* 0x0000001f1c1c72a4 */ /* 0x000fe4000f8e02ff */
[----:B------:R-:W-:Y:S02]  /*0470*/  UIMAD UR27, UR27, UR6, URZ ;  /* 0x000000061b1b72a4 */ /* 0x000fe4000f8e02ff */
        /* <DEDUP_REMOVED lines=9> */
[----:B------:R-:W-:Y:S01]  /*0510*/  UIMAD UR19, UR8, UR33, UR5 ;  /* 0x00000021081372a4 */ /* 0x000fe2000f8e0205 */
[----:B------:R-:W0:Y:S01]  /*0520*/  LDCU.64 UR32, c[0x0][0x528] ;  /* 0x0000a500ff2077ac */ /* 0x000e220008000a00 */
[----:B------:R-:W-:Y:S01]  /*0530*/  ULOP3.LUT UR5, UR8, UR30, URZ, 0x3c, !UPT ;  /* 0x0000001e08057292 */ /* 0x000fe2000f8e3cff */
[----:B------:R-:W1:Y:S06]  /*0540*/  LDCU.64 UR20, c[0x0][0x3c8] ;  /* 0x00007900ff1477ac */ /* 0x000e6c0008000a00 */
[----:B------:R-:W-:Y:S02]  /*0550*/  @!UP2 UIADD3 UR9, UPT, UPT, UR9, -UR31, URZ ;  /* 0x8000001f0909a290 */ /* 0x000fe4000fffe0ff */
[----:B------:R-:W-:-:S02]  /*0560*/  @!UP2 UIADD3 UR7, UPT, UPT, UR7, 0x1, URZ ;  /* 0x000000010707a890 */ /* 0x000fc4000fffe0ff */
[----:B------:R-:W-:Y:S02]  /*0570*/  UISETP.GE.U32.AND UP0, UPT, UR9, UR31, UPT ;  /* 0x0000001f0900728c */ /* 0x000fe4000bf06070 */
[----:B------:R-:W-:Y:S01]  /*0580*/  UISETP.GE.AND UP2, UPT, UR5, URZ, UPT ;  /* 0x000000ff0500728c */ /* 0x000fe2000bf46270 */
[----:B------:R-:W2:Y:S01]  /*0590*/  LDCU.64 UR28, c[0x0][0x4c0] ;  /* 0x00009800ff1c77ac */ /* 0x000ea20008000a00 */
[----:B------:R-:W-:-:S07]  /*05a0*/  UIADD3 UR4, UP3, UPT, UR22, UR4, URZ ;  /* 0x0000000416047290 */ /* 0x000fce000ff7e0ff */
[----:B------:R-:W-:Y:S02]  /*05b0*/  @UP0 UIADD3 UR7, UPT, UPT, UR7, 0x1, URZ ;  /* 0x0000000107070890 */ /* 0x000fe4000fffe0ff */
[----:B------:R-:W-:Y:S02]  /*05c0*/  UISETP.NE.U32.AND UP0, UPT, UR34, URZ, UPT ;  /* 0x000000ff2200728c */ /* 0x000fe4000bf05070 */
[----:B------:R-:W-:Y:S02]  /*05d0*/  @!UP2 UIADD3 UR7, UPT, UPT, -UR7, URZ, URZ ;  /* 0x000000ff0707a290 */ /* 0x000fe4000fffe1ff */
[----:B------:R-:W-:Y:S02]  /*05e0*/  UIADD3.X UR19, UPT, UPT, UR23, UR19, URZ, UP3, !UPT ;  /* 0x0000001317137290 */ /* 0x000fe40009ffe4ff */
[----:B0-----:R-:W-:Y:S02]  /*05f0*/  ULEA UR18, UP2, UR4, UR32, 0x2 ;  /* 0x0000002004127291 */ /* 0x001fe4000f8410ff */
[----:B------:R-:W-:-:S02]  /*0600*/  @!UP1 ULOP3.LUT UR7, URZ, UR30, URZ, 0x33, !UPT ;  /* 0x0000001eff079292 */ /* 0x000fc4000f8e33ff */
[----:B------:R-:W-:Y:S02]  /*0610*/  UISETP.NE.AND.EX UP0, UPT, UR35, URZ, UPT, UP0 ;  /* 0x000000ff2300728c */ /* 0x000fe4000bf05300 */
[----:B------:R-:W-:Y:S02]  /*0620*/  ULEA.HI.X UR19, UR4, UR33, UR19, 0x2, UP2 ;  /* 0x0000002104137291 */ /* 0x000fe400090f1413 */
[----:B------:R-:W-:Y:S02]  /*0630*/  USHF.R.S32.HI UR4, URZ, 0x1f, UR7 ;  /* 0x0000001fff047899 */ /* 0x000fe40008011407 */
[----:B-1----:R-:W-:Y:S02]  /*0640*/  UIMAD.WIDE.U32 UR14, UR7, UR20, UR14 ;  /* 0x00000014070e72a5 */ /* 0x002fe4000f8e000e */
[----:B------:R-:W-:Y:S02]  /*0650*/  UIMAD UR5, UR4, UR20, URZ ;  /* 0x00000014040572a4 */ /* 0x000fe4000f8e02ff */
[----:B--2---:R-:W-:-:S02]  /*0660*/  UIMAD UR11, UR4, UR28, URZ ;  /* 0x0000001c040b72a4 */ /* 0x004fc4000f8e02ff */
[----:B------:R-:W-:Y:S02]  /*0670*/  UIMAD UR9, UR7, UR21, UR5 ;  /* 0x00000015070972a4 */ /* 0x000fe4000f8e0205 */
[----:B------:R-:W-:Y:S01]  /*0680*/  UIMAD.WIDE.U32 UR4, UR7, UR28, URZ ;  /* 0x0000001c070472a5 */ /* 0x000fe2000f8e00ff */
[----:B------:R-:W0:Y:S01]  /*0690*/  @UP0 LDCU UR28, c[0x0][0x384] ;  /* 0x00007080ff1c07ac */ /* 0x000e220008000800 */
[----:B------:R-:W-:Y:S01]  /*06a0*/  UIMAD UR11, UR7, UR29, UR11 ;  /* 0x0000001d070b72a4 */ /* 0x000fe2000f8e020b */
[----:B------:R-:W1:Y:S01]  /*06b0*/  LDCU.64 UR22, c[0x0][0x538] ;  /* 0x0000a700ff1677ac */ /* 0x000e620008000a00 */
[----:B------:R-:W-:Y:S01]  /*06c0*/  ULEA UR7, UR26, 0xfffffc00, 0xa ;  /* 0xfffffc001a077891 */ /* 0x000fe2000f8e50ff */
[----:B------:R-:W2:Y:S01]  /*06d0*/  @UP0 LDCU UR29, c[0x0][0x38c] ;  /* 0x00007180ff1d07ac */ /* 0x000ea20008000800 */
[----:B------:R-:W3:Y:S02]  /*06e0*/  LDCU.64 UR30, c[0x0][0x448] ;  /* 0x00008900ff1e77ac */ /* 0x000ee40008000a00 */
[----:B------:R-:W-:-:S02]  /*06f0*/  UIADD3 UR21, UP1, UPT, UR7, UR14, URZ ;  /* 0x0000000e07157290 */ /* 0x000fc4000ff3e0ff */
[----:B------:R-:W-:Y:S01]  /*0700*/  UIADD3 UR9, UPT, UPT, UR15, UR9, URZ ;  /* 0x000000090f097290 */ /* 0x000fe2000fffe0ff */
[----:B------:R-:W4:Y:S01]  /*0710*/  @UP0 LDCU.64 UR14, c[0x0][0x480] ;  /* 0x00009000ff0e07ac */ /* 0x000f220008000a00 */
        /* <DEDUP_REMOVED lines=29> */
.L_x_13104:
[----:B0-----:R-:W0:Y:S01]  /*08f0*/  S2R R131, SR_TID.X ;  /* 0x0000000000837919 */ /* 0x001e220000002100 */
[----:B------:R-:W1:Y:S01]  /*0900*/  LDCU UR23, c[0x0][0x388] ;  /* 0x00007100ff1777ac */ /* 0x000e620008000800 */
[----:B------:R-:W-:Y:S02]  /*0910*/  MOV R2, UR14 ;  /* 0x0000000e00027c02 */ /* 0x000fe40008000f00 */
[----:B------:R-:W-:Y:S02]  /*0920*/  CS2R R18, SRZ ;  /* 0x0000000000127805 */ /* 0x000fe4000001ff00 */
[----:B------:R-:W-:Y:S01]  /*0930*/  MOV R3, UR15 ;  /* 0x0000000f00037c02 */ /* 0x000fe20008000f00 */
[----:B------:R-:W-:Y:S01]  /*0940*/  ULEA UR8, UR11, 0xfffffe00, 0x9 ;  /* 0xfffffe000b087891 */ /* 0x000fe2000f8e48ff */
[----:B------:R-:W-:Y:S02]  /*0950*/  MOV R15, RZ ;  /* 0x000000ff000f7202 */ /* 0x000fe40000000f00 */
[----:B------:R-:W-:-:S02]  /*0960*/  CS2R R12, SRZ ;  /* 0x00000000000c7805 */ /* 0x000fc4000001ff00 */
[----:B------:R-:W-:Y:S02]  /*0970*/  CS2R R10, SRZ ;  /* 0x00000000000a7805 */ /* 0x000fe4000001ff00 */
[----:B------:R-:W-:Y:S02]  /*0980*/  CS2R R22, SRZ ;  /* 0x0000000000167805 */ /* 0x000fe4000001ff00 */
        /* <DEDUP_REMOVED lines=33> */
[----:B----4-:R-:W4:Y:S01]  /*0ba0*/  @!P0 LDG.E R15, desc[UR24][R6.64+0x380] ;  /* 0x00038018060f8981 */ /* 0x010f22000c1e1900 */
        /* <DEDUP_REMOVED lines=9> */
[C---:B------:R-:W-:Y:S01]  /*0c40*/  LOP3.LUT R21, R29.reuse, 0x160, RZ, 0xfc, !PT ;  /* 0x000001601d157812 */ /* 0x040fe200078efcff */
[----:B------:R-:W2:Y:S01]  /*0c50*/  @!P6 LDG.E R8, desc[UR24][R6.64+0x100] ;  /* 0x000100180608e981 */ /* 0x000ea2000c1e1900 */
[----:B------:R-:W-:-:S02]  /*0c60*/  LOP3.LUT R24, R29, 0x180, RZ, 0xfc, !PT ;  /* 0x000001801d187812 */ /* 0x000fc400078efcff */
[----:B------:R-:W-:Y:S01]  /*0c70*/  P2R R49, PR, RZ, 0x1 ;  /* 0x00000001ff317803 */ /* 0x000fe20000000000 */
[----:B------:R-:W4:Y:S01]  /*0c80*/  @!P0 LDG.E R18, desc[UR24][R6.64+0x400] ;  /* 0x0004001806128981 */ /* 0x000f22000c1e1900 */
[----:B------:R-:W-:Y:S02]  /*0c90*/  LOP3.LUT R25, R29, 0x1a0, RZ, 0xfc, !PT ;  /* 0x000001a01d197812 */ /* 0x000fe400078efcff */
[----:B------:R-:W-:Y:S01]  /*0ca0*/  ISETP.GE.AND P0, PT, R17, UR8, PT ;  /* 0x0000000811007c0c */ /* 0x000fe2000bf06270 */
[----:B------:R-:W3:Y:S01]  /*0cb0*/  @!P1 LDG.E R9, desc[UR24][R6.64+0x80] ;  /* 0x0000801806099981 */ /* 0x000ee2000c1e1900 */
[----:B------:R-:W-:Y:S02]  /*0cc0*/  P2R R47, PR, RZ, 0x4 ;  /* 0x00000004ff2f7803 */ /* 0x000fe40000000000 */
[----:B------:R-:W-:Y:S01]  /*0cd0*/  LOP3.LUT R28, R29, 0x1c0, RZ, 0xfc, !PT ;  /* 0x000001c01d1c7812 */ /* 0x000fe200078efcff */
[----:B------:R-:W4:Y:S01]  /*0ce0*/  @!P2 LDG.E R12, desc[UR24][R6.64+0x300] ;  /* 0x00030018060ca981 */ /* 0x000f22000c1e1900 */
[----:B------:R-:W-:-:S02]  /*0cf0*/  ISETP.GE.AND P1, PT, R20, UR8, PT ;  /* 0x0000000814007c0c */ /* 0x000fc4000bf26270 */
[----:B------:R-:W-:Y:S02]  /*0d00*/  P2R R46, PR, RZ, 0x8 ;  /* 0x00000008ff2e7803 */ /* 0x000fe40000000000 */
[----:B------:R-:W-:Y:S02]  /*0d10*/  LOP3.LUT R29, R29, 0x1e0, RZ, 0xfc, !PT ;  /* 0x000001e01d1d7812 */ /* 0x000fe400078efcff */
[----:B------:R-:W-:Y:S01]  /*0d20*/  ISETP.GE.AND P2, PT, R21, UR8, PT ;  /* 0x0000000815007c0c */ /* 0x000fe2000bf46270 */
[----:B------:R-:W4:Y:S01]  /*0d30*/  @!P0 LDG.E R19, desc[UR24][R6.64+0x480] ;  /* 0x0004801806138981 */ /* 0x000f22000c1e1900 */
[----:B------:R-:W-:Y:S02]  /*0d40*/  P2R R45, PR, RZ, 0x10 ;  /* 0x00000010ff2d7803 */ /* 0x000fe40000000000 */
        /* <DEDUP_REMOVED lines=17> */
[----:B------:R-:W-:Y:S02]  /*0e60*/  P2R R39, PR, RZ, 0x1 ;  /* 0x00000001ff277803 */ /* 0x000fe40000000000 */
[----:B------:R-:W-:Y:S01]  /*0e70*/  ISETP.NE.AND P0, PT, R48, RZ, PT ;  /* 0x000000ff3000720c */ /* 0x000fe20003f05270 */
[----:B-1----:R-:W-:Y:S01]  /*0e80*/  ULEA UR22, UR8, UR22, 0x18 ;  /* 0x0000001608167291 */ /* 0x002fe2000f8ec0ff */
[C---:B0-----:R-:W-:Y:S01]  /*0e90*/  IADD3 R7, PT, PT, R112.reuse, 0x80, RZ ;  /* 0x0000008070077810 */ /* 0x041fe20007ffe0ff */
[----:B------:R-:W-:Y:S01]  /*0ea0*/  HFMA2 R14, -RZ, RZ, 0, 0 ;  /* 0x00000000ff0e7431 */ /* 0x000fe200000001ff */
[C---:B------:R-:W-:Y:S01]  /*0eb0*/  IADD3 R17, PT, PT, R112.reuse, 0x20, RZ ;  /* 0x0000002070117810 */ /* 0x040fe20007ffe0ff */
[----:B------:R-:W0:Y:S01]  /*0ec0*/  LDCU UR8, c[0x0][0x38c] ;  /* 0x00007180ff0877ac */ /* 0x000e220008000800 */
        /* <DEDUP_REMOVED lines=21> */
[----:B------:R-:W-:Y:S02]  /*1020*/  LEA.HI.SX32 R17, R17, R112, 0x1b ;  /* 0x0000007011117211 */ /* 0x000fe400078fdaff */
[----:B------:R-:W-:Y:S02]  /*1030*/  LEA R105, R7, UR22, 0x2 ;  /* 0x0000001607697c11 */ /* 0x000fe4000f8e10ff */
[----:B------:R-:W-:Y:S02]  /*1040*/  P2R R38, PR, RZ, 0x1 ;  /* 0x00000001ff267803 */ /* 0x000fe40000000000 */
[----:B------:R-:W-:Y:S02]  /*1050*/  IADD3 R7, PT, PT, R112, 0x160, RZ ;  /* 0x0000016070077810 */ /* 0x000fe40007ffe0ff */
[----:B------:R-:W-:-:S02]  /*1060*/  ISETP.NE.AND P0, PT, R47, RZ, PT ;  /* 0x000000ff2f00720c */ /* 0x000fc40003f05270 */
[-C--:B------:R-:W-:Y:S02]  /*1070*/  LEA.HI.SX32 R21, R21, R112.reuse, 0x1b ;  /* 0x0000007015157211 */ /* 0x080fe400078fdaff */
[-C--:B------:R-:W-:Y:S02]  /*1080*/  LEA.HI.SX32 R25, R25, R112.reuse, 0x1b ;  /* 0x0000007019197211 */ /* 0x080fe400078fdaff */
[-C--:B------:R-:W-:Y:S02]  /*1090*/  LEA.HI.SX32 R29, R29, R112.reuse, 0x1b ;  /* 0x000000701d1d7211 */ /* 0x080fe400078fdaff */
[----:B------:R-:W-:Y:S02]  /*10a0*/  LEA R104, R17, UR22, 0x2 ;  /* 0x0000001611687c11 */ /* 0x000fe4000f8e10ff */
[----:B------:R-:W-:Y:S02]  /*10b0*/  IADD3 R17, PT, PT, R112, 0x1e0, RZ ;  /* 0x000001e070117810 */ /* 0x000fe40007ffe0ff */
[----:B------:R-:W-:-:S02]  /*10c0*/  LEA.HI.SX32 R7, R7, R112, 0x1b ;  /* 0x0000007007077211 */ /* 0x000fc400078fdaff */
[----:B------:R-:W-:Y:S02]  /*10d0*/  P2R R37, PR, RZ, 0x1 ;  /* 0x00000001ff257803 */ /* 0x000fe40000000000 */
[----:B------:R-:W-:Y:S02]  /*10e0*/  LEA R103, R21, UR22, 0x2 ;  /* 0x0000001615677c11 */ /* 0x000fe4000f8e10ff */
        /* <DEDUP_REMOVED lines=18> */
[C---:B-1----:R-:W-:Y:S02]  /*1210*/  SHF.L.U32 R0, R112.reuse, 0x4, RZ ;  /* 0x0000000470007819 */ /* 0x042fe400000006ff */
[----:B---3--:R1:W-:Y:S04]  /*1220*/  STS [R110+0x80], R9 ;  /* 0x000080096e007388 */ /* 0x0083e80000000800 */
[----:B--2---:R-:W-:Y:S04]  /*1230*/  STS [R109+0x100], R8 ;  /* 0x000100086d007388 */ /* 0x004fe80000000800 */
[----:B------:R2:W-:Y:S01]  /*1240*/  STS [R108+0x180], R11 ;  /* 0x0001800b6c007388 */ /* 0x0005e20000000800 */
[----:B-1----:R-:W-:-:S03]  /*1250*/  IADD3 R9, PT, PT, R112, 0x180, RZ ;  /* 0x0000018070097810 */ /* 0x002fc60007ffe0ff */
[----:B------:R-:W-:Y:S04]  /*1260*/  STS [R107+0x200], R10 ;  /* 0x0002000a6b007388 */ /* 0x000fe80000000800 */
[----:B----4-:R1:W-:Y:S01]  /*1270*/  STS [R106+0x280], R13 ;  /* 0x0002800d6a007388 */ /* 0x0103e20000000800 */
[C---:B--2---:R-:W-:Y:S02]  /*1280*/  IADD3 R11, PT, PT, R112.reuse, 0x1a0, RZ ;  /* 0x000001a0700b7810 */ /* 0x044fe40007ffe0ff */
[-C--:B------:R-:W-:Y:S02]  /*1290*/  LEA.HI.SX32 R9, R9, R112.reuse, 0x1b ;  /* 0x0000007009097211 */ /* 0x080fe400078fdaff */
[----:B------:R-:W-:Y:S02]  /*12a0*/  LEA.HI.SX32 R11, R11, R112, 0x1b ;  /* 0x000000700b0b7211 */ /* 0x000fe400078fdaff */
[----:B-1----:R-:W-:Y:S01]  /*12b0*/  IADD3 R13, PT, PT, R112, 0x1c0, RZ ;  /* 0x000001c0700d7810 */ /* 0x002fe20007ffe0ff */
[----:B------:R1:W-:Y:S01]  /*12c0*/  STS [R105+0x300], R12 ;  /* 0x0003000c69007388 */ /* 0x0003e20000000800 */
[----:B------:R-:W-:-:S02]  /*12d0*/  LEA R99, R9, UR22, 0x2 ;  /* 0x0000001609637c11 */ /* 0x000fc4000f8e10ff */
[----:B------:R-:W-:Y:S01]  /*12e0*/  LEA.HI.SX32 R13, R13, R112, 0x1b ;  /* 0x000000700d0d7211 */ /* 0x000fe200078fdaff */
[----:B------:R2:W-:Y:S01]  /*12f0*/  STS [R104+0x380], R15 ;  /* 0x0003800f68007388 */ /* 0x0005e20000000800 */
[----:B------:R-:W-:Y:S02]  /*1300*/  LEA R98, R11, UR22, 0x2 ;  /* 0x000000160b627c11 */ /* 0x000fe4000f8e10ff */
[----:B------:R-:W-:Y:S01]  /*1310*/  LEA.HI.SX32 R95, R0, R0, 0x1b ;  /* 0x00000000005f7211 */ /* 0x000fe200078fdaff */
[----:B------:R-:W-:Y:S01]  /*1320*/  STS [R103+0x400], R18 ;  /* 0x0004001267007388 */ /* 0x000fe20000000800 */
[----:B------:R-:W-:-:S03]  /*1330*/  LEA R97, R13, UR22, 0x2 ;  /* 0x000000160d617c11 */ /* 0x000fc6000f8e10ff */
[----:B------:R3:W-:Y:S01]  /*1340*/  STS [R102+0x480], R19 ;  /* 0x0004801366007388 */ /* 0x0007e20000000800 */
[----:B------:R-:W-:-:S03]  /*1350*/  LEA R95, R95, UR22, 0x2 ;  /* 0x000000165f5f7c11 */ /* 0x000fc6000f8e10ff */
        /* <DEDUP_REMOVED lines=40> */
[----:B------:R-:W-:-:S13]  /*15e0*/  ISETP.NE.AND P0, PT, R38, RZ, PT ;  /* 0x000000ff2600720c */ /* 0x000fda0003f05270 */
[----:B------:R-:W5:Y:S01]  /*15f0*/  @!P0 LDG.E R13, desc[UR24][R4.64+0x380] ;  /* 0x00038018040d8981 */ /* 0x000f62000c1e1900 */
[----:B------:R-:W-:Y:S02]  /*1600*/  ISETP.NE.AND P0, PT, R39, RZ, PT ;  /* 0x000000ff2700720c */ /* 0x000fe40003f05270 */
[----:B------:R-:W-:Y:S02]  /*1610*/  CS2R R16, SRZ ;  /* 0x0000000000107805 */ /* 0x000fe4000001ff00 */
[----:B--2---:R-:W-:Y:S02]  /*1620*/  MOV R15, RZ ;  /* 0x000000ff000f7202 */ /* 0x004fe40000000f00 */
[----:B---3--:R-:W-:Y:S01]  /*1630*/  CS2R R18, SRZ ;  /* 0x0000000000127805 */ /* 0x008fe2000001ff00 */
[----:B------:R-:W-:Y:S01]  /*1640*/  HFMA2 R0, -RZ, RZ, 0, 0 ;  /* 0x00000000ff007431 */ /* 0x000fe200000001ff */
[----:B------:R-:W-:Y:S01]  /*1650*/  MOV R21, RZ ;  /* 0x000000ff00157202 */ /* 0x000fe20000000f00 */
        /* <DEDUP_REMOVED lines=8> */
[----:B------:R1:W3:Y:S01]  /*16e0*/  @!P6 LDG.E R21, desc[UR24][R4.64+0x780] ;  /* 0x000780180415e981 */ /* 0x0002e2000c1e1900 */
[----:B------:R-:W-:-:S02]  /*16f0*/  P2R R29, PR, RZ, 0x1 ;  /* 0x00000001ff1d7803 */ /* 0x000fc40000000000 */
[----:B------:R-:W-:-:S04]  /*1700*/  ISETP.NE.AND P0, PT, R49, RZ, PT ;  /* 0x000000ff3100720c */ /* 0x000fc80003f05270 */
[----:B------:R-:W-:Y:S02]  /*1710*/  P2R R28, PR, RZ, 0x1 ;  /* 0x00000001ff1c7803 */ /* 0x000fe40000000000 */
[----:B------:R-:W-:-:S04]  /*1720*/  ISETP.NE.AND P0, PT, R48, RZ, PT ;  /* 0x000000ff3000720c */ /* 0x000fc80003f05270 */
[----:B----4-:R-:W-:Y:S02]  /*1730*/  P2R R27, PR, RZ, 0x1 ;  /* 0x00000001ff1b7803 */ /* 0x010fe40000000000 */
        /* <DEDUP_REMOVED lines=13> */
[----:B-1----:R-:W-:Y:S01]  /*1810*/  CS2R R4, SRZ ;  /* 0x0000000000047805 */ /* 0x002fe2000001ff00 */
[----:B-----5:R-:W-:Y:S04]  /*1820*/  STS [R111], R6 ;  /* 0x000000066f007388 */ /* 0x020fe80000000800 */
[----:B------:R-:W-:Y:S04]  /*1830*/  STS [R110+0x80], R7 ;  /* 0x000080076e007388 */ /* 0x000fe80000000800 */
[----:B------:R-:W-:Y:S04]  /*1840*/  STS [R109+0x100], R8 ;  /* 0x000100086d007388 */ /* 0x000fe80000000800 */
[----:B------:R-:W-:Y:S04]  /*1850*/  STS [R108+0x180], R9 ;  /* 0x000180096c007388 */ /* 0x000fe80000000800 */
[----:B------:R-:W-:Y:S04]  /*1860*/  STS [R107+0x200], R10 ;  /* 0x0002000a6b007388 */ /* 0x000fe80000000800 */
        /* <DEDUP_REMOVED lines=29> */
[----:B-1----:R-:W-:-:S05]  /*1a40*/  HFMA2 R0, -RZ, RZ, 0, 0 ;  /* 0x00000000ff007431 */ /* 0x002fca00000001ff */
        /* <DEDUP_REMOVED lines=32> */
[----:B0-----:R-:W-:Y:S01]  /*1c50*/  UISETP.GE.AND UP0, UPT, UR8, 0x1, UPT ;  /* 0x000000010800788c */ /* 0x001fe2000bf06270 */
[----:B------:R-:W-:Y:S01]  /*1c60*/  HFMA2 R78, -RZ, RZ, 0, 0 ;  /* 0x00000000ff4e7431 */ /* 0x000fe200000001ff */
[----:B------:R-:W-:-:S02]  /*1c70*/  CS2R R76, SRZ ;  /* 0x00000000004c7805 */ /* 0x000fc4000001ff00 */
[----:B------:R-:W-:Y:S02]  /*1c80*/  CS2R R74, SRZ ;  /* 0x00000000004a7805 */ /* 0x000fe4000001ff00 */
[----:B------:R-:W-:Y:S02]  /*1c90*/  CS2R R72, SRZ ;  /* 0x0000000000487805 */ /* 0x000fe4000001ff00 */
[----:B------:R-:W-:Y:S02]  /*1ca0*/  CS2R R70, SRZ ;  /* 0x0000000000467805 */ /* 0x000fe4000001ff00 */
[----:B------:R-:W-:Y:S02]  /*1cb0*/  CS2R R68, SRZ ;  /* 0x0000000000447805 */ /* 0x000fe4000001ff00 */
[----:B------:R-:W-:Y:S02]  /*1cc0*/  CS2R R66, SRZ ;  /* 0x0000000000427805 */ /* 0x000fe4000001ff00 */
[----:B------:R-:W-:-:S02]  /*1cd0*/  CS2R R64, SRZ ;  /* 0x0000000000407805 */ /* 0x000fc4000001ff00 */
[----:B------:R-:W-:Y:S01]  /*1ce0*/  MOV R63, RZ ;  /* 0x000000ff003f7202 */ /* 0x000fe20000000f00 */
        /* <DEDUP_REMOVED lines=70> */
[----:B------:R-:W-:Y:S01]  /*2150*/  FADD.FTZ R15, R14, R14 ;  /* 0x0000000e0e0f7221 */ /* 0x000fe20000010000 */
[----:B------:R-:W-:Y:S01]  /*2160*/  FADD.FTZ R46, R46, UR6 ;  /* 0x000000062e2e7e21 */ /* 0x000fe20008010000 */
[----:B------:R-:W-:Y:S01]  /*2170*/  USHF.L.U32 UR8, UR11, 0xa, URZ ;  /* 0x0000000a0b087899 */ /* 0x000fe200080006ff */
[----:B------:R-:W-:Y:S01]  /*2180*/  LOP3.LUT R20, R22, 0x7c1f, R131, 0xc8, !PT ;  /* 0x00007c1f16147812 */ /* 0x000fe200078ec883 */
        /* <DEDUP_REMOVED lines=50> */
.L_x_13103:
[----:B0-----:R-:W-:Y:S01]  /*24b0*/  LOP3.LUT R8, R22, 0x3e0, R211, 0xfe, !PT ;  /* 0x000003e016087812 */ /* 0x001fe200078efed3 */
[----:B------:R-:W5:Y:S01]  /*24c0*/  @!P0 LDC.64 R6, c[0x0][0x3c0] ;  /* 0x0000f000ff068b82 */ /* 0x000f620000000a00 */
[----:B------:R-:W-:Y:S01]  /*24d0*/  LOP3.LUT R211, R211, 0x7c00, R22, 0xf8, !PT ;  /* 0x00007c00d3d37812 */ /* 0x000fe200078ef816 */
[----:B------:R-:W-:Y:S01]  /*24e0*/  HFMA2 R115, -RZ, RZ, 0, 0 ;  /* 0x00000000ff737431 */ /* 0x000fe200000001ff */
[----:B------:R-:W-:Y:S02]  /*24f0*/  ISETP.GE.AND P2, PT, R8, UR41, PT ;  /* 0x0000002908007c0c */ /* 0x000fe4000bf46270 */
[C---:B------:R-:W-:Y:S02]  /*2500*/  LOP3.LUT R10, R211.reuse, 0x20, RZ, 0xfc, !PT ;  /* 0x00000020d30a7812 */ /* 0x040fe400078efcff */
[----:B------:R-:W-:Y:S02]  /*2510*/  LOP3.LUT R12, R211, 0x40, RZ, 0xfc, !PT ;  /* 0x00000040d30c7812 */ /* 0x000fe400078efcff */
[----:B------:R-:W-:-:S02]  /*2520*/  ISETP.GE.AND P3, PT, R10, UR41, PT ;  /* 0x000000290a007c0c */ /* 0x000fc4000bf66270 */
[----:B------:R-:W-:Y:S02]  /*2530*/  ISETP.GE.AND P4, PT, R12, UR41, PT ;  /* 0x000000290c007c0c */ /* 0x000fe4000bf86270 */
[----:B--2---:R-:W-:Y:S02]  /*2540*/  @!P0 MOV R2, R20 ;  /* 0x0000001400028202 */ /* 0x004fe40000000f00 */
[----:B------:R-:W-:Y:S01]  /*2550*/  @!P0 MOV R3, RZ ;  /* 0x000000ff00038202 */ /* 0x000fe20000000f00 */
[----:B-1----:R-:W1:Y:S01]  /*2560*/  @!P2 LDC.64 R122, c[0x0][0x3c0] ;  /* 0x0000f000ff7aab82 */ /* 0x002e620000000a00 */
[----:B------:R-:W-:-:S05]  /*2570*/  @!P2 MOV R9, RZ ;  /* 0x000000ff0009a202 */ /* 0x000fca0000000f00 */
[----:B------:R-:W-:Y:S02]  /*2580*/  @!P3 MOV R11, RZ ;  /* 0x000000ff000bb202 */ /* 0x000fe40000000f00 */
[----:B------:R-:W2:Y:S01]  /*2590*/  @!P3 LDC.64 R118, c[0x0][0x3c0] ;  /* 0x0000f000ff76bb82 */ /* 0x000ea20000000a00 */
[----:B-----5:R-:W-:Y:S01]  /*25a0*/  @!P0 IMAD.WIDE.U32 R4, R6, UR8, R2 ;  /* 0x0000000806048c25 */ /* 0x020fe2000f8e0002 */
[----:B------:R-:W-:Y:S02]  /*25b0*/  LOP3.LUT R6, R211, 0x60, RZ, 0xfc, !PT ;  /* 0x00000060d3067812 */ /* 0x000fe400078efcff */
[----:B------:R-:W-:Y:S01]  /*25c0*/  @!P4 MOV R13, RZ ;  /* 0x000000ff000dc202 */ /* 0x000fe20000000f00 */
[----:B------:R-:W-:Y:S01]  /*25d0*/  @!P0 IMAD R3, R7, UR8, R5 ;  /* 0x0000000807038c24 */ /* 0x000fe2000f8e0205 */
[----:B------:R-:W-:Y:S02]  /*25e0*/  @!P0 LEA R2, P6, R4, UR20, 0x2 ;  /* 0x0000001404028c11 */ /* 0x000fe4000f8c10ff */
[----:B------:R-:W5:Y:S01]  /*25f0*/  @!P4 LDC.64 R120, c[0x0][0x3c0] ;  /* 0x0000f000ff78cb82 */ /* 0x000f620000000a00 */
[----:B------:R-:W-:-:S02]  /*2600*/  ISETP.GE.AND P5, PT, R6, UR41, PT ;  /* 0x0000002906007c0c */ /* 0x000fc4000bfa6270 */
[----:B------:R-:W-:Y:S01]  /*2610*/  @!P0 LEA.HI.X R3, R4, UR21, R3, 0x2, P6 ;  /* 0x0000001504038c11 */ /* 0x000fe2000b0f1403 */
[----:B-1----:R-:W-:-:S04]  /*2620*/  @!P2 IMAD.WIDE.U32 R8, R122, UR8, R8 ;  /* 0x000000087a08ac25 */ /* 0x002fc8000f8e0008 */
[----:B------:R-:W-:Y:S01]  /*2630*/  @!P2 IMAD R5, R123, UR8, R9 ;  /* 0x000000087b05ac24 */ /* 0x000fe2000f8e0209 */
[----:B------:R-:W-:-:S05]  /*2640*/  @!P2 LEA R4, P6, R8, UR20, 0x2 ;  /* 0x000000140804ac11 */ /* 0x000fca000f8c10ff */
[----:B------:R-:W1:Y:S01]  /*2650*/  @!P5 LDC.64 R122, c[0x0][0x3c0] ;  /* 0x0000f000ff7adb82 */ /* 0x000e620000000a00 */
[----:B--2---:R-:W-:Y:S01]  /*2660*/  @!P3 IMAD.WIDE.U32 R10, R118, UR8, R10 ;  /* 0x00000008760abc25 */ /* 0x004fe2000f8e000a */
[----:B------:R-:W-:Y:S02]  /*2670*/  @!P2 LEA.HI.X R5, R8, UR21, R5, 0x2, P6 ;  /* 0x000000150805ac11 */ /* 0x000fe4000b0f1405 */
[----:B------:R-:W-:Y:S01]  /*2680*/  LOP3.LUT R8, R211, 0x80, RZ, 0xfc, !PT ;  /* 0x00000080d3087812 */ /* 0x000fe200078efcff */
[----:B------:R-:W-:Y:S01]  /*2690*/  @!P3 IMAD R7, R119, UR8, R11 ;  /* 0x000000087707bc24 */ /* 0x000fe2000f8e020b */
[----:B------:R-:W-:-:S04]  /*26a0*/  @!P3 LEA R118, P6, R10, UR20, 0x2 ;  /* 0x000000140a76bc11 */ /* 0x000fc8000f8c10ff */
[----:B------:R-:W-:Y:S01]  /*26b0*/  @!P3 LEA.HI.X R119, R10, UR21, R7, 0x2, P6 ;  /* 0x000000150a77bc11 */ /* 0x000fe2000b0f1407 */
[----:B-----5:R-:W-:Y:S01]  /*26c0*/  @!P4 IMAD.WIDE.U32 R10, R120, UR8, R12 ;  /* 0x00000008780acc25 */ /* 0x020fe2000f8e000c */
[----:B------:R-:W-:-:S03]  /*26d0*/  ISETP.GE.AND P6, PT, R8, UR41, PT ;  /* 0x0000002908007c0c */ /* 0x000fc6000bfc6270 */
[----:B------:R2:W5:Y:S01]  /*26e0*/  @!P3 LDG.E R115, desc[UR24][R118.64] ;  /* 0x000000187673b981 */ /* 0x000562000c1e1900 */
[----:B------:R-:W-:Y:S01]  /*26f0*/  @!P4 IMAD R7, R121, UR8, R11 ;  /* 0x000000087907cc24 */ /* 0x000fe2000f8e020b */
[C---:B------:R-:W-:Y:S01]  /*2700*/  @!P4 LEA R120, P3, R10.reuse, UR20, 0x2 ;  /* 0x000000140a78cc11 */ /* 0x040fe2000f8610ff */
[----:B------:R-:W-:Y:S01]  /*2710*/  HFMA2 R130, -RZ, RZ, 0, 0 ;  /* 0x00000000ff827431 */ /* 0x000fe200000001ff */
[C---:B------:R-:W-:Y:S02]  /*2720*/  LOP3.LUT R12, R211.reuse, 0xa0, RZ, 0xfc, !PT ;  /* 0x000000a0d30c7812 */ /* 0x040fe400078efcff */
[----:B------:R-:W-:Y:S02]  /*2730*/  @!P4 LEA.HI.X R121, R10, UR21, R7, 0x2, P3 ;  /* 0x000000150a79cc11 */ /* 0x000fe400098f1407 */
[----:B------:R-:W-:Y:S02]  /*2740*/  ISETP.GE.AND P3, PT, R12, UR41, PT ;  /* 0x000000290c007c0c */ /* 0x000fe4000bf66270 */
[----:B---3--:R-:W3:Y:S01]  /*2750*/  @!P6 LDC.64 R10, c[0x0][0x3c0] ;  /* 0x0000f000ff0aeb82 */ /* 0x008ee20000000a00 */
[----:B------:R-:W-:Y:S01]  /*2760*/  @!P5 MOV R7, RZ ;  /* 0x000000ff0007d202 */ /* 0x000fe20000000f00 */
[----:B----4-:R4:W5:Y:S02]  /*2770*/  @!P4 LDG.E R130, desc[UR24][R120.64] ;  /* 0x000000187882c981 */ /* 0x010964000c1e1900 */
[----:B-1----:R-:W-:Y:S01]  /*2780*/  @!P5 IMAD.WIDE.U32 R6, R122, UR8, R6 ;  /* 0x000000087a06dc25 */ /* 0x002fe2000f8e0006 */
[----:B--2---:R-:W-:-:S03]  /*2790*/  LOP3.LUT R118, R211, 0xc0, RZ, 0xfc, !PT ;  /* 0x000000c0d3767812 */ /* 0x004fc600078efcff */
[----:B------:R-:W-:Y:S01]  /*27a0*/  @!P5 IMAD R7, R123, UR8, R7 ;  /* 0x000000087b07dc24 */ /* 0x000fe2000f8e0207 */
[C---:B------:R-:W-:Y:S02]  /*27b0*/  @!P5 LEA R122, P4, R6.reuse, UR20, 0x2 ;  /* 0x00000014067adc11 */ /* 0x040fe4000f8810ff */
[----:B------:R-:W1:Y:S01]  /*27c0*/  @!P3 LDC.64 R124, c[0x0][0x3c0] ;  /* 0x0000f000ff7cbb82 */ /* 0x000e620000000a00 */
[----:B------:R-:W-:Y:S02]  /*27d0*/  @!P6 MOV R9, RZ ;  /* 0x000000ff0009e202 */ /* 0x000fe40000000f00 */
[----:B------:R-:W-:Y:S02]  /*27e0*/  @!P5 LEA.HI.X R123, R6, UR21, R7, 0x2, P4 ;  /* 0x00000015067bdc11 */ /* 0x000fe4000a0f1407 */
[----:B------:R-:W-:Y:S01]  /*27f0*/  ISETP.GE.AND P4, PT, R118, UR41, PT ;  /* 0x0000002976007c0c */ /* 0x000fe2000bf86270 */
[----:B------:R-:W-:Y:S02]  /*2800*/  HFMA2 R113, -RZ, RZ, 0, 0 ;  /* 0x00000000ff717431 */ /* 0x000fe400000001ff */
[----:B---3--:R-:W-:-:S04]  /*2810*/  @!P6 IMAD.WIDE.U32 R8, R10, UR8, R8 ;  /* 0x000000080a08ec25 */ /* 0x008fc8000f8e0008 */
[----:B------:R2:W3:Y:S01]  /*2820*/  @!P5 LDG.E R113, desc[UR24][R122.64] ;  /* 0x000000187a71d981 */ /* 0x0004e2000c1e1900 */
[----:B------:R-:W-:Y:S01]  /*2830*/  LOP3.LUT R10, R211, 0xe0, RZ, 0xfc, !PT ;  /* 0x000000e0d30a7812 */ /* 0x000fe200078efcff */
[----:B------:R-:W-:Y:S01]  /*2840*/  @!P6 IMAD R7, R11, UR8, R9 ;  /* 0x000000080b07ec24 */ /* 0x000fe2000f8e0209 */
[----:B----4-:R-:W-:-:S03]  /*2850*/  @!P6 LEA R120, P5, R8, UR20, 0x2 ;  /* 0x000000140878ec11 */ /* 0x010fc6000f8a10ff */
[----:B------:R-:W4:Y:S01]  /*2860*/  @!P4 LDC.64 R126, c[0x0][0x3c0] ;  /* 0x0000f000ff7ecb82 */ /* 0x000f220000000a00 */
[----:B------:R-:W-:Y:S02]  /*2870*/  @!P3 MOV R13, RZ ;  /* 0x000000ff000db202 */ /* 0x000fe40000000f00 */
[----:B------:R-:W-:Y:S02]  /*2880*/  @!P6 LEA.HI.X R121, R8, UR21, R7, 0x2, P5 ;  /* 0x000000150879ec11 */ /* 0x000fe4000a8f1407 */
[----:B------:R-:W-:Y:S02]  /*2890*/  ISETP.GE.AND P5, PT, R10, UR41, PT ;  /* 0x000000290a007c0c */ /* 0x000fe4000bfa6270 */
[----:B------:R-:W-:Y:S01]  /*28a0*/  CS2R R128, SRZ ;  /* 0x0000000000807805 */ /* 0x000fe2000001ff00 */
[----:B-1----:R-:W-:Y:S01]  /*28b0*/  @!P3 IMAD.WIDE.U32 R12, R124, UR8, R12 ;  /* 0x000000087c0cbc25 */ /* 0x002fe2000f8e000c */
[----:B------:R-:W-:-:S03]  /*28c0*/  LOP3.LUT R6, R211, 0x100, RZ, 0xfc, !PT ;  /* 0x00000100d3067812 */ /* 0x000fc600078efcff */
[----:B------:R-:W-:Y:S01]  /*28d0*/  @!P3 IMAD R7, R125, UR8, R13 ;  /* 0x000000087d07bc24 */ /* 0x000fe2000f8e020d */
[----:B------:R1:W3:Y:S01]  /*28e0*/  @!P6 LDG.E R128, desc[UR24][R120.64] ;  /* 0x000000187880e981 */ /* 0x0002e2000c1e1900 */
[----:B--2---:R-:W-:-:S04]  /*28f0*/  @!P3 LEA R122, P6, R12, UR20, 0x2 ;  /* 0x000000140c7abc11 */ /* 0x004fc8000f8c10ff */
[----:B------:R-:W-:Y:S01]  /*2900*/  @!P3 LEA.HI.X R123, R12, UR21, R7, 0x2, P6 ;  /* 0x000000150c7bbc11 */ /* 0x000fe2000b0f1407 */
[----:B------:R-:W2:Y:S01]  /*2910*/  @!P5 LDC.64 R134, c[0x0][0x3c0] ;  /* 0x0000f000ff86db82 */ /* 0x000ea20000000a00 */
[----:B------:R-:W-:Y:S02]  /*2920*/  ISETP.GE.AND P6, PT, R6, UR41, PT ;  /* 0x0000002906007c0c */ /* 0x000fe4000bfc6270 */
[----:B------:R-:W-:Y:S01]  /*2930*/  @!P4 MOV R119, RZ ;  /* 0x000000ff0077c202 */ /* 0x000fe20000000f00 */
[----:B------:R-:W-:Y:S02]  /*2940*/  HFMA2 R117, -RZ, RZ, 0, 0 ;  /* 0x00000000ff757431 */ /* 0x000fe400000001ff */
[----:B----4-:R-:W-:-:S04]  /*2950*/  @!P4 IMAD.WIDE.U32 R118, R126, UR8, R118 ;  /* 0x000000087e76cc25 */ /* 0x010fc8000f8e0076 */
[----:B------:R4:W3:Y:S01]  /*2960*/  @!P3 LDG.E R117, desc[UR24][R122.64] ;  /* 0x000000187a75b981 */ /* 0x0008e2000c1e1900 */
[----:B------:R-:W-:Y:S01]  /*2970*/  @!P4 IMAD R7, R127, UR8, R119 ;  /* 0x000000087f07cc24 */ /* 0x000fe2000f8e0277 */
[C---:B-1----:R-:W-:Y:S02]  /*2980*/  @!P4 LEA R120, P3, R118.reuse, UR20, 0x2 ;  /* 0x000000147678cc11 */ /* 0x042fe4000f8610ff */
[----:B------:R-:W1:Y:S01]  /*2990*/  @!P6 LDC.64 R12, c[0x0][0x3c0] ;  /* 0x0000f000ff0ceb82 */ /* 0x000e620000000a00 */
[----:B------:R-:W-:Y:S02]  /*29a0*/  LOP3.LUT R8, R211, 0x120, RZ, 0xfc, !PT ;  /* 0x00000120d3087812 */ /* 0x000fe400078efcff */
[----:B------:R-:W-:Y:S02]  /*29b0*/  @!P4 LEA.HI.X R121, R118, UR21, R7, 0x2, P3 ;  /* 0x000000157679cc11 */ /* 0x000fe400098f1407 */
[----:B------:R-:W-:Y:S02]  /*29c0*/  @!P5 MOV R11, RZ ;  /* 0x000000ff000bd202 */ /* 0x000fe40000000f00 */
[----:B------:R-:W-:-:S02]  /*29d0*/  ISETP.GE.AND P3, PT, R8, UR41, PT ;  /* 0x0000002908007c0c */ /* 0x000fc4000bf66270 */
[----:B------:R-:W-:Y:S01]  /*29e0*/  CS2R R132, SRZ ;  /* 0x0000000000847805 */ /* 0x000fe2000001ff00 */
[----:B--2---:R-:W-:-:S05]  /*29f0*/  @!P5 IMAD.WIDE.U32 R124, R134, UR8, R10 ;  /* 0x00000008867cdc25 */ /* 0x004fca000f8e000a */
[----:B------:R2:W3:Y:S01]  /*2a00*/  @!P4 LDG.E R132, desc[UR24][R120.64] ;  /* 0x000000187884c981 */ /* 0x0004e2000c1e1900 */
[----:B------:R-:W-:Y:S01]  /*2a10*/  @!P5 IMAD R7, R135, UR8, R125 ;  /* 0x000000088707dc24 */ /* 0x000fe2000f8e027d */
[C---:B----4-:R-:W-:Y:S02]  /*2a20*/  @!P5 LEA R122, P4, R124.reuse, UR20, 0x2 ;  /* 0x000000147c7adc11 */ /* 0x050fe4000f8810ff */
[C---:B------:R-:W-:Y:S01]  /*2a30*/  LOP3.LUT R10, R211.reuse, 0x140, RZ, 0xfc, !PT ;  /* 0x00000140d30a7812 */ /* 0x040fe200078efcff */
[----:B------:R-:W4:Y:S01]  /*2a40*/  @!P3 LDC.64 R118, c[0x0][0x3c0] ;  /* 0x0000f000ff76bb82 */ /* 0x000f220000000a00 */
[----:B------:R-:W-:Y:S02]  /*2a50*/  @!P5 LEA.HI.X R123, R124, UR21, R7, 0x2, P4 ;  /* 0x000000157c7bdc11 */ /* 0x000fe4000a0f1407 */
[----:B------:R-:W-:Y:S02]  /*2a60*/  @!P6 MOV R7, RZ ;  /* 0x000000ff0007e202 */ /* 0x000fe40000000f00 */
[----:B------:R-:W-:Y:S01]  /*2a70*/  ISETP.GE.AND P4, PT, R10, UR41, PT ;  /* 0x000000290a007c0c */ /* 0x000fe2000bf86270 */
[----:B------:R0:W3:Y:S01]  /*2a80*/  @!P5 LDG.E R129, desc[UR24][R122.64] ;  /* 0x000000187a81d981 */ /* 0x0000e2000c1e1900 */
[----:B-1----:R-:W-:Y:S01]  /*2a90*/  @!P6 IMAD.WIDE.U32 R6, R12, UR8, R6 ;  /* 0x000000080c06ec25 */ /* 0x002fe2000f8e0006 */
[----:B------:R-:W-:-:S03]  /*2aa0*/  LOP3.LUT R12, R211, 0x160, RZ, 0xfc, !PT ;  /* 0x00000160d30c7812 */ /* 0x000fc600078efcff */
[----:B------:R-:W-:Y:S01]  /*2ab0*/  @!P6 IMAD R13, R13, UR8, R7 ;  /* 0x000000080d0dec24 */ /* 0x000fe2000f8e0207 */
[----:B------:R-:W-:-:S04]  /*2ac0*/  @!P6 LEA R124, P5, R6, UR20, 0x2 ;  /* 0x00000014067cec11 */ /* 0x000fc8000f8a10ff */
[----:B------:R-:W-:Y:S02]  /*2ad0*/  @!P6 LEA.HI.X R125, R6, UR21, R13, 0x2, P5 ;  /* 0x00000015067dec11 */ /* 0x000fe4000a8f140d */
[----:B--2---:R-:W0:Y:S01]  /*2ae0*/  @!P4 LDC.64 R120, c[0x0][0x3c0] ;  /* 0x0000f000ff78cb82 */ /* 0x004e220000000a00 */
[----:B------:R-:W-:Y:S02]  /*2af0*/  ISETP.GE.AND P5, PT, R12, UR41, PT ;  /* 0x000000290c007c0c */ /* 0x000fe4000bfa6270 */
[----:B------:R-:W-:Y:S02]  /*2b00*/  @!P3 MOV R9, RZ ;  /* 0x000000ff0009b202 */ /* 0x000fe40000000f00 */
[----:B------:R-:W-:Y:S01]  /*2b10*/  CS2R R134, SRZ ;  /* 0x0000000000867805 */ /* 0x000fe2000001ff00 */
[----:B----4-:R-:W-:-:S05]  /*2b20*/  @!P3 IMAD.WIDE.U32 R126, R118, UR8, R8 ;  /* 0x00000008767ebc25 */ /* 0x010fca000f8e0008 */
[----:B------:R-:W2:Y:S01]  /*2b30*/  @!P6 LDG.E R134, desc[UR24][R124.64] ;  /* 0x000000187c86e981 */ /* 0x000ea2000c1e1900 */
[----:B------:R-:W-:Y:S01]  /*2b40*/  @!P3 IMAD R119, R119, UR8, R127 ;  /* 0x000000087777bc24 */ /* 0x000fe2000f8e027f */
[C---:B------:R-:W-:Y:S01]  /*2b50*/  @!P3 LEA R118, P6, R126.reuse, UR20, 0x2 ;  /* 0x000000147e76bc11 */ /* 0x040fe2000f8c10ff */
[----:B------:R-:W1:Y:S01]  /*2b60*/  @!P5 LDC.64 R8, c[0x0][0x3c0] ;  /* 0x0000f000ff08db82 */ /* 0x000e620000000a00 */
[C---:B------:R-:W-:Y:S02]  /*2b70*/  LOP3.LUT R6, R211.reuse, 0x180, RZ, 0xfc, !PT ;  /* 0x00000180d3067812 */ /* 0x040fe400078efcff */
[----:B------:R-:W-:Y:S02]  /*2b80*/  @!P3 LEA.HI.X R119, R126, UR21, R119, 0x2, P6 ;  /* 0x000000157e77bc11 */ /* 0x000fe4000b0f1477 */
[----:B------:R-:W-:Y:S02]  /*2b90*/  ISETP.GE.AND P6, PT, R6, UR41, PT ;  /* 0x0000002906007c0c */ /* 0x000fe4000bfc6270 */
[----:B------:R-:W-:Y:S01]  /*2ba0*/  @!P4 MOV R11, RZ ;  /* 0x000000ff000bc202 */ /* 0x000fe20000000f00 */
[----:B------:R4:W2:Y:S02]  /*2bb0*/  @!P3 LDG.E R133, desc[UR24][R118.64] ;  /* 0x000000187685b981 */ /* 0x0008a4000c1e1900 */
[----:B0-----:R-:W-:Y:S01]  /*2bc0*/  @!P4 IMAD.WIDE.U32 R122, R120, UR8, R10 ;  /* 0x00000008787acc25 */ /* 0x001fe2000f8e000a */
[----:B------:R-:W-:-:S03]  /*2bd0*/  LOP3.LUT R120, R211, 0x1a0, RZ, 0xfc, !PT ;  /* 0x000001a0d3787812 */ /* 0x000fc600078efcff */
[----:B------:R-:W-:Y:S01]  /*2be0*/  @!P4 IMAD R121, R121, UR8, R123 ;  /* 0x000000087979cc24 */ /* 0x000fe2000f8e027b */
[----:B------:R-:W-:-:S03]  /*2bf0*/  @!P4 LEA R138, P3, R122, UR20, 0x2 ;  /* 0x000000147a8acc11 */ /* 0x000fc6000f8610ff */
[----:B------:R-:W0:Y:S01]  /*2c00*/  @!P6 LDC.64 R10, c[0x0][0x3c0] ;  /* 0x0000f000ff0aeb82 */ /* 0x000e220000000a00 */
[----:B------:R-:W-:Y:S02]  /*2c10*/  @!P5 MOV R13, RZ ;  /* 0x000000ff000dd202 */ /* 0x000fe40000000f00 */
[----:B------:R-:W-:Y:S02]  /*2c20*/  @!P4 LEA.HI.X R139, R122, UR21, R121, 0x2, P3 ;  /* 0x000000157a8bcc11 */ /* 0x000fe400098f1479 */
[----:B------:R-:W-:Y:S02]  /*2c30*/  CS2R R136, SRZ ;  /* 0x0000000000887805 */ /* 0x000fe4000001ff00 */
[----:B------:R-:W-:Y:S01]  /*2c40*/  ISETP.GE.AND P3, PT, R120, UR41, PT ;  /* 0x0000002978007c0c */ /* 0x000fe2000bf66270 */
[----:B-1----:R-:W-:Y:S01]  /*2c50*/  @!P5 IMAD.WIDE.U32 R12, R8, UR8, R12 ;  /* 0x00000008080cdc25 */ /* 0x002fe2000f8e000c */
[----:B----4-:R-:W-:Y:S02]  /*2c60*/  LOP3.LUT R118, R211, 0x1c0, RZ, 0xfc, !PT ;  /* 0x000001c0d3767812 */ /* 0x010fe400078efcff */
[----:B------:R1:W4:Y:S01]  /*2c70*/  @!P4 LDG.E R136, desc[UR24][R138.64] ;  /* 0x000000188a88c981 */ /* 0x000322000c1e1900 */
[----:B------:R-:W-:Y:S01]  /*2c80*/  @!P5 IMAD R9, R9, UR8, R13 ;  /* 0x000000080909dc24 */ /* 0x000fe2000f8e020d */
[----:B------:R-:W-:-:S04]  /*2c90*/  @!P5 LEA R126, P4, R12, UR20, 0x2 ;  /* 0x000000140c7edc11 */ /* 0x000fc8000f8810ff */
[----:B------:R-:W-:-:S03]  /*2ca0*/  @!P5 LEA.HI.X R127, R12, UR21, R9, 0x2, P4 ;  /* 0x000000150c7fdc11 */ /* 0x000fc6000a0f1409 */
[----:B------:R-:W1:Y:S01]  /*2cb0*/  @!P3 LDC.64 R8, c[0x0][0x3c0] ;  /* 0x0000f000ff08bb82 */ /* 0x000e620000000a00 */
[----:B------:R-:W-:Y:S02]  /*2cc0*/  ISETP.GE.AND P4, PT, R118, UR41, PT ;  /* 0x0000002976007c0c */ /* 0x000fe4000bf86270 */
[----:B------:R-:W-:Y:S01]  /*2cd0*/  @!P6 MOV R7, RZ ;  /* 0x000000ff0007e202 */ /* 0x000fe20000000f00 */
[----:B------:R-:W4:Y:S02]  /*2ce0*/  @!P5 LDG.E R135, desc[UR24][R126.64] ;  /* 0x000000187e87d981 */ /* 0x000f24000c1e1900 */
[----:B0-----:R-:W-:Y:S01]  /*2cf0*/  @!P6 IMAD.WIDE.U32 R124, R10, UR8, R6 ;  /* 0x000000080a7cec25 */ /* 0x001fe2000f8e0006 */
[----:B------:R-:W-:-:S03]  /*2d00*/  LOP3.LUT R12, R211, 0x1e0, RZ, 0xfc, !PT ;  /* 0x000001e0d30c7812 */ /* 0x000fc600078efcff */
[----:B------:R-:W-:Y:S01]  /*2d10*/  @!P6 IMAD R11, R11, UR8, R125 ;  /* 0x000000080b0bec24 */ /* 0x000fe2000f8e027d */
[----:B------:R-:W-:-:S03]  /*2d20*/  @!P6 LEA R122, P5, R124, UR20, 0x2 ;  /* 0x000000147c7aec11 */ /* 0x000fc6000f8a10ff */
[----:B------:R-:W0:Y:S01]  /*2d30*/  @!P4 LDC.64 R6, c[0x0][0x3c0] ;  /* 0x0000f000ff06cb82 */ /* 0x000e220000000a00 */
[----:B------:R-:W-:Y:S02]  /*2d40*/  @!P3 MOV R121, RZ ;  /* 0x000000ff0079b202 */ /* 0x000fe40000000f00 */
[----:B------:R-:W-:Y:S02]  /*2d50*/  @!P6 LEA.HI.X R123, R124, UR21, R11, 0x2, P5 ;  /* 0x000000157c7bec11 */ /* 0x000fe4000a8f140b */
[----:B------:R-:W-:Y:S02]  /*2d60*/  ISETP.GE.AND P5, PT, R12, UR41, PT ;  /* 0x000000290c007c0c */ /* 0x000fe4000bfa6270 */
[----:B-1----:R-:W-:Y:S01]  /*2d70*/  CS2R R138, SRZ ;  /* 0x00000000008a7805 */ /* 0x002fe2000001ff00 */
[----:B------:R-:W-:-:S05]  /*2d80*/  @!P3 IMAD.WIDE.U32 R120, R8, UR8, R120 ;  /* 0x000000080878bc25 */ /* 0x000fca000f8e0078 */
[----:B------:R1:W4:Y:S01]  /*2d90*/  @!P6 LDG.E R138, desc[UR24][R122.64] ;  /* 0x000000187a8ae981 */ /* 0x000322000c1e1900 */
[----:B------:R-:W-:Y:S01]  /*2da0*/  @!P3 IMAD R11, R9, UR8, R121 ;  /* 0x00000008090bbc24 */ /* 0x000fe2000f8e0279 */
[C---:B------:R-:W-:Y:S02]  /*2db0*/  @!P3 LEA R124, P6, R120.reuse, UR20, 0x2 ;  /* 0x00000014787cbc11 */ /* 0x040fe4000f8c10ff */
[----:B------:R-:W-:Y:S01]  /*2dc0*/  LOP3.LUT R10, R211, 0x200, RZ, 0xfc, !PT ;  /* 0x00000200d30a7812 */ /* 0x000fe200078efcff */
[----:B------:R-:W5:Y:S01]  /*2dd0*/  @!P5 LDC.64 R8, c[0x0][0x3c0] ;  /* 0x0000f000ff08db82 */ /* 0x000f620000000a00 */
[----:B------:R-:W-:Y:S02]  /*2de0*/  @!P4 MOV R119, RZ ;  /* 0x000000ff0077c202 */ /* 0x000fe40000000f00 */
[----:B------:R-:W-:Y:S02]  /*2df0*/  @!P3 LEA.HI.X R125, R120, UR21, R11, 0x2, P6 ;  /* 0x00000015787dbc11 */ /* 0x000fe4000b0f140b */
[----:B------:R-:W-:Y:S01]  /*2e00*/  ISETP.GE.AND P6, PT, R10, UR41, PT ;  /* 0x000000290a007c0c */ /* 0x000fe2000bfc6270 */
[----:B0-----:R-:W-:-:S02]  /*2e10*/  @!P4 IMAD.WIDE.U32 R118, R6, UR8, R118 ;  /* 0x000000080676cc25 */ /* 0x001fc4000f8e0076 */
[----:B------:R0:W4:Y:S02]  /*2e20*/  @!P3 LDG.E R137, desc[UR24][R124.64] ;  /* 0x000000187c89b981 */ /* 0x000124000c1e1900 */
[----:B------:R-:W-:Y:S01]  /*2e30*/  @!P4 IMAD R7, R7, UR8, R119 ;  /* 0x000000080707cc24 */ /* 0x000fe2000f8e0277 */
[C---:B-1----:R-:W-:Y:S02]  /*2e40*/  @!P4 LEA R122, P3, R118.reuse, UR20, 0x2 ;  /* 0x00000014767acc11 */ /* 0x042fe4000f8610ff */
[----:B------:R-:W-:Y:S02]  /*2e50*/  LOP3.LUT R6, R211, 0x220, RZ, 0xfc, !PT ;  /* 0x00000220d3067812 */ /* 0x000fe400078efcff */
[----:B------:R-:W-:-:S03]  /*2e60*/  @!P4 LEA.HI.X R123, R118, UR21, R7, 0x2, P3 ;  /* 0x00000015767bcc11 */ /* 0x000fc600098f1407 */
[----:B------:R-:W1:Y:S01]  /*2e70*/  @!P6 LDC.64 R118, c[0x0][0x3c0] ;  /* 0x0000f000ff76eb82 */ /* 0x000e620000000a00 */
[----:B------:R-:W-:Y:S02]  /*2e80*/  ISETP.GE.AND P3, PT, R6, UR41, PT ;  /* 0x0000002906007c0c */ /* 0x000fe4000bf66270 */
[----:B------:R-:W-:Y:S02]  /*2e90*/  @!P5 MOV R13, RZ ;  /* 0x000000ff000dd202 */ /* 0x000fe40000000f00 */
[----:B------:R-:W-:Y:S01]  /*2ea0*/  CS2R R140, SRZ ;  /* 0x00000000008c7805 */ /* 0x000fe2000001ff00 */
[----:B-----5:R-:W-:-:S05]  /*2eb0*/  @!P5 IMAD.WIDE.U32 R120, R8, UR8, R12 ;  /* 0x000000080878dc25 */ /* 0x020fca000f8e000c */
[----:B------:R-:W5:Y:S01]  /*2ec0*/  @!P4 LDG.E R140, desc[UR24][R122.64] ;  /* 0x000000187a8cc981 */ /* 0x000f62000c1e1900 */
[----:B------:R-:W-:Y:S01]  /*2ed0*/  @!P5 IMAD R9, R9, UR8, R121 ;  /* 0x000000080909dc24 */ /* 0x000fe2000f8e0279 */
[C---:B0-----:R-:W-:Y:S01]  /*2ee0*/  @!P5 LEA R124, P4, R120.reuse, UR20, 0x2 ;  /* 0x00000014787cdc11 */ /* 0x041fe2000f8810ff */
[----:B------:R-:W0:Y:S01]  /*2ef0*/  @!P3 LDC.64 R12, c[0x0][0x3c0] ;  /* 0x0000f000ff0cbb82 */ /* 0x000e220000000a00 */
[----:B------:R-:W-:Y:S02]  /*2f00*/  LOP3.LUT R8, R211, 0x240, RZ, 0xfc, !PT ;  /* 0x00000240d3087812 */ /* 0x000fe400078efcff */
[----:B------:R-:W-:Y:S02]  /*2f10*/  @!P5 LEA.HI.X R125, R120, UR21, R9, 0x2, P4 ;  /* 0x00000015787ddc11 */ /* 0x000fe4000a0f1409 */
[----:B------:R-:W-:Y:S02]  /*2f20*/  ISETP.GE.AND P4, PT, R8, UR41, PT ;  /* 0x0000002908007c0c */ /* 0x000fe4000bf86270 */
[----:B------:R-:W-:Y:S01]  /*2f30*/  @!P6 MOV R11, RZ ;  /* 0x000000ff000be202 */ /* 0x000fe20000000f00 */
[----:B------:R0:W5:Y:S02]  /*2f40*/  @!P5 LDG.E R139, desc[UR24][R124.64] ;  /* 0x000000187c8bd981 */ /* 0x000164000c1e1900 */
[----:B-1----:R-:W-:-:S04]  /*2f50*/  @!P6 IMAD.WIDE.U32 R120, R118, UR8, R10 ;  /* 0x000000087678ec25 */ /* 0x002fc8000f8e000a */
[----:B------:R-:W-:Y:S01]  /*2f60*/  @!P6 IMAD R7, R119, UR8, R121 ;  /* 0x000000087707ec24 */ /* 0x000fe2000f8e0279 */
[----:B------:R-:W-:-:S03]  /*2f70*/  @!P6 LEA R126, P5, R120, UR20, 0x2 ;  /* 0x00000014787eec11 */ /* 0x000fc6000f8a10ff */
[----:B------:R-:W1:Y:S01]  /*2f80*/  @!P4 LDC.64 R118, c[0x0][0x3c0] ;  /* 0x0000f000ff76cb82 */ /* 0x000e620000000a00 */
[----:B------:R-:W-:Y:S02]  /*2f90*/  LOP3.LUT R10, R211, 0x260, RZ, 0xfc, !PT ;  /* 0x00000260d30a7812 */ /* 0x000fe400078efcff */
[----:B------:R-:W-:Y:S02]  /*2fa0*/  @!P6 LEA.HI.X R127, R120, UR21, R7, 0x2, P5 ;  /* 0x00000015787fec11 */ /* 0x000fe4000a8f1407 */
[----:B------:R-:W-:Y:S02]  /*2fb0*/  @!P3 MOV R7, RZ ;  /* 0x000000ff0007b202 */ /* 0x000fe40000000f00 */
[----:B------:R-:W-:Y:S01]  /*2fc0*/  ISETP.GE.AND P5, PT, R10, UR41, PT ;  /* 0x000000290a007c0c */ /* 0x000fe2000bfa6270 */
[----:B------:R1:W5:Y:S01]  /*2fd0*/  @!P6 LDG.E R141, desc[UR24][R126.64] ;  /* 0x000000187e8de981 */ /* 0x000362000c1e1900 */
[----:B0-----:R-:W-:-:S04]  /*2fe0*/  @!P3 IMAD.WIDE.U32 R120, R12, UR8, R6 ;  /* 0x000000080c78bc25 */ /* 0x001fc8000f8e0006 */
[----:B------:R-:W-:Y:S01]  /*2ff0*/  @!P3 IMAD R13, R13, UR8, R121 ;  /* 0x000000080d0dbc24 */ /* 0x000fe2000f8e0279 */
[C---:B------:R-:W-:Y:S02]  /*3000*/  @!P3 LEA R124, P6, R120.reuse, UR20, 0x2 ;  /* 0x00000014787cbc11 */ /* 0x040fe4000f8c10ff */
[----:B------:R-:W-:Y:S02]  /*3010*/  LOP3.LUT R6, R211, 0x280, RZ, 0xfc, !PT ;  /* 0x00000280d3067812 */ /* 0x000fe400078efcff */
[----:B------:R-:W-:Y:S02]  /*3020*/  @!P3 LEA.HI.X R125, R120, UR21, R13, 0x2, P6 ;  /* 0x00000015787dbc11 */ /* 0x000fe4000b0f140d */
[----:B------:R-:W0:Y:S01]  /*3030*/  @!P5 LDC.64 R120, c[0x0][0x3c0] ;  /* 0x0000f000ff78db82 */ /* 0x000e220000000a00 */
[----:B------:R-:W-:Y:S02]  /*3040*/  @!P4 MOV R9, RZ ;  /* 0x000000ff0009c202 */ /* 0x000fe40000000f00 */
[----:B------:R-:W-:-:S02]  /*3050*/  CS2R R142, SRZ ;  /* 0x00000000008e7805 */ /* 0x000fc4000001ff00 */
[----:B------:R-:W-:Y:S01]  /*3060*/  ISETP.GE.AND P6, PT, R6, UR41, PT ;  /* 0x0000002906007c0c */ /* 0x000fe2000bfc6270 */
[----:B-1----:R-:W-:-:S03]  /*3070*/  @!P4 IMAD.WIDE.U32 R122, R118, UR8, R8 ;  /* 0x00000008767acc25 */ /* 0x002fc6000f8e0008 */
[----:B------:R1:W5:Y:S01]  /*3080*/  @!P3 LDG.E R142, desc[UR24][R124.64] ;  /* 0x000000187c8eb981 */ /* 0x000362000c1e1900 */
[----:B------:R-:W-:Y:S01]  /*3090*/  @!P4 IMAD R119, R119, UR8, R123 ;  /* 0x000000087777cc24 */ /* 0x000fe2000f8e027b */
[C---:B------:R-:W-:Y:S02]  /*30a0*/  @!P4 LEA R126, P3, R122.reuse, UR20, 0x2 ;  /* 0x000000147a7ecc11 */ /* 0x040fe4000f8610ff */
[----:B------:R-:W-:Y:S02]  /*30b0*/  LOP3.LUT R8, R211, 0x2a0, RZ, 0xfc, !PT ;  /* 0x000002a0d3087812 */ /* 0x000fe400078efcff */
[----:B------:R-:W-:-:S03]  /*30c0*/  @!P4 LEA.HI.X R127, R122, UR21, R119, 0x2, P3 ;  /* 0x000000157a7fcc11 */ /* 0x000fc600098f1477 */
[----:B------:R-:W3:Y:S01]  /*30d0*/  @!P6 LDC.64 R12, c[0x0][0x3c0] ;  /* 0x0000f000ff0ceb82 */ /* 0x000ee20000000a00 */
[----:B------:R-:W-:Y:S02]  /*30e0*/  ISETP.GE.AND P3, PT, R8, UR41, PT ;  /* 0x0000002908007c0c */ /* 0x000fe4000bf66270 */
[----:B------:R-:W-:Y:S01]  /*30f0*/  @!P5 MOV R11, RZ ;  /* 0x000000ff000bd202 */ /* 0x000fe20000000f00 */
[----:B------:R1:W5:Y:S02]  /*3100*/  @!P4 LDG.E R143, desc[UR24][R126.64] ;  /* 0x000000187e8fc981 */ /* 0x000364000c1e1900 */
[----:B0-----:R-:W-:-:S04]  /*3110*/  @!P5 IMAD.WIDE.U32 R10, R120, UR8, R10 ;  /* 0x00000008780adc25 */ /* 0x001fc8000f8e000a */
[----:B------:R-:W-:Y:S01]  /*3120*/  @!P5 IMAD R121, R121, UR8, R11 ;  /* 0x000000087979dc24 */ /* 0x000fe2000f8e020b */
[----:B------:R-:W-:-:S03]  /*3130*/  @!P5 LEA R120, P4, R10, UR20, 0x2 ;  /* 0x000000140a78dc11 */ /* 0x000fc6000f8810ff */
[----:B------:R-:W0:Y:S01]  /*3140*/  @!P3 LDC.64 R118, c[0x0][0x3c0] ;  /* 0x0000f000ff76bb82 */ /* 0x000e220000000a00 */
[----:B------:R-:W-:Y:S02]  /*3150*/  @!P5 LEA.HI.X R121, R10, UR21, R121, 0x2, P4 ;  /* 0x000000150a79dc11 */ /* 0x000fe4000a0f1479 */
[----:B------:R-:W-:Y:S02]  /*3160*/  LOP3.LUT R10, R211, 0x2c0, RZ, 0xfc, !PT ;  /* 0x000002c0d30a7812 */ /* 0x000fe400078efcff */
[----:B------:R-:W-:Y:S02]  /*3170*/  @!P6 MOV R7, RZ ;  /* 0x000000ff0007e202 */ /* 0x000fe40000000f00 */
[----:B------:R-:W-:Y:S02]  /*3180*/  CS2R R144, SRZ ;  /* 0x0000000000907805 */ /* 0x000fe4000001ff00 */
[----:B------:R-:W-:Y:S01]  /*3190*/  ISETP.GE.AND P4, PT, R10, UR41, PT ;  /* 0x000000290a007c0c */ /* 0x000fe2000bf86270 */
[----:B---3--:R-:W-:-:S03]  /*31a0*/  @!P6 IMAD.WIDE.U32 R122, R12, UR8, R6 ;  /* 0x000000080c7aec25 */ /* 0x008fc6000f8e0006 */
[----:B------:R3:W5:Y:S01]  /*31b0*/  @!P5 LDG.E R144, desc[UR24][R120.64] ;  /* 0x000000187890d981 */ /* 0x000762000c1e1900 */
[----:B------:R-:W-:Y:S01]  /*31c0*/  @!P6 IMAD R13, R13, UR8, R123 ;  /* 0x000000080d0dec24 */ /* 0x000fe2000f8e027b */
[C---:B-1----:R-:W-:Y:S02]  /*31d0*/  @!P6 LEA R124, P5, R122.reuse, UR20, 0x2 ;  /* 0x000000147a7cec11 */ /* 0x042fe4000f8a10ff */
[----:B------:R-:W-:Y:S02]  /*31e0*/  @!P3 MOV R9, RZ ;  /* 0x000000ff0009b202 */ /* 0x000fe40000000f00 */
[----:B------:R-:W-:Y:S02]  /*31f0*/  LOP3.LUT R6, R211, 0x2e0, RZ, 0xfc, !PT ;  /* 0x000002e0d3067812 */ /* 0x000fe400078efcff */
[----:B------:R-:W-:Y:S02]  /*3200*/  CS2R R126, SRZ ;  /* 0x00000000007e7805 */ /* 0x000fe4000001ff00 */
[----:B------:R-:W-:-:S02]  /*3210*/  @!P6 LEA.HI.X R125, R122, UR21, R13, 0x2, P5 ;  /* 0x000000157a7dec11 */ /* 0x000fc4000a8f140d */
[----:B------:R-:W1:Y:S01]  /*3220*/  @!P4 LDC.64 R12, c[0x0][0x3c0] ;  /* 0x0000f000ff0ccb82 */ /* 0x000e620000000a00 */
[----:B------:R-:W-:Y:S01]  /*3230*/  ISETP.GE.AND P5, PT, R6, UR41, PT ;  /* 0x0000002906007c0c */ /* 0x000fe2000bfa6270 */
[----:B0-----:R-:W-:Y:S01]  /*3240*/  @!P3 IMAD.WIDE.U32 R122, R118, UR8, R8 ;  /* 0x00000008767abc25 */ /* 0x001fe2000f8e0008 */
[----:B------:R0:W5:Y:S01]  /*3250*/  @!P6 LDG.E R126, desc[UR24][R124.64] ;  /* 0x000000187c7ee981 */ /* 0x000162000c1e1900 */
[----:B------:R-:W-:Y:S02]  /*3260*/  LOP3.LUT R8, R211, 0x300, RZ, 0xfc, !PT ;  /* 0x00000300d3087812 */ /* 0x000fe400078efcff */
[----:B------:R-:W-:Y:S01]  /*3270*/  @!P3 IMAD R119, R119, UR8, R123 ;  /* 0x000000087777bc24 */ /* 0x000fe2000f8e027b */
[----:B---3--:R-:W-:-:S04]  /*3280*/  @!P3 LEA R120, P6, R122, UR20, 0x2 ;  /* 0x000000147a78bc11 */ /* 0x008fc8000f8c10ff */
[----:B------:R-:W-:Y:S02]  /*3290*/  @!P3 LEA.HI.X R121, R122, UR21, R119, 0x2, P6 ;  /* 0x000000157a79bc11 */ /* 0x000fe4000b0f1477 */
[----:B------:R-:W-:Y:S01]  /*32a0*/  ISETP.GE.AND P6, PT, R8, UR41, PT ;  /* 0x0000002908007c0c */ /* 0x000fe2000bfc6270 */
[----:B------:R-:W3:Y:S01]  /*32b0*/  @!P5 LDC.64 R118, c[0x0][0x3c0] ;  /* 0x0000f000ff76db82 */ /* 0x000ee20000000a00 */
[----:B------:R-:W-:Y:S01]  /*32c0*/  @!P4 MOV R11, RZ ;  /* 0x000000ff000bc202 */ /* 0x000fe20000000f00 */
[----:B------:R2:W5:Y:S02]  /*32d0*/  @!P3 LDG.E R127, desc[UR24][R120.64] ;  /* 0x00000018787fb981 */ /* 0x000564000c1e1900 */
[----:B-1----:R-:W-:-:S08]  /*32e0*/  @!P4 IMAD.WIDE.U32 R122, R12, UR8, R10 ;  /* 0x000000080c7acc25 */ /* 0x002fd0000f8e000a */
[----:B------:R-:W2:Y:S01]  /*32f0*/  @!P6 LDC.64 R10, c[0x0][0x3c0] ;  /* 0x0000f000ff0aeb82 */ /* 0x000ea20000000a00 */
[----:B------:R-:W-:Y:S01]  /*3300*/  @!P5 MOV R7, RZ ;  /* 0x000000ff0007d202 */ /* 0x000fe20000000f00 */
[----:B------:R-:W-:Y:S01]  /*3310*/  @!P4 IMAD R13, R13, UR8, R123 ;  /* 0x000000080d0dcc24 */ /* 0x000fe2000f8e027b */
[----:B------:R-:W-:-:S04]  /*3320*/  @!P4 LEA R12, P3, R122, UR20, 0x2 ;  /* 0x000000147a0ccc11 */ /* 0x000fc8000f8610ff */
[----:B------:R-:W-:Y:S01]  /*3330*/  @!P4 LEA.HI.X R13, R122, UR21, R13, 0x2, P3 ;  /* 0x000000157a0dcc11 */ /* 0x000fe200098f140d */
[----:B---3--:R-:W-:Y:S01]  /*3340*/  @!P5 IMAD.WIDE.U32 R122, R118, UR8, R6 ;  /* 0x00000008767adc25 */ /* 0x008fe2000f8e0006 */
[----:B------:R-:W-:-:S03]  /*3350*/  LOP3.LUT R6, R211, 0x320, RZ, 0xfc, !PT ;  /* 0x00000320d3067812 */ /* 0x000fc600078efcff */
[----:B------:R1:W3:Y:S01]  /*3360*/  @!P4 LDG.E R145, desc[UR24][R12.64] ;  /* 0x000000180c91c981 */ /* 0x0002e2000c1e1900 */
[----:B------:R-:W-:Y:S01]  /*3370*/  @!P6 MOV R9, RZ ;  /* 0x000000ff0009e202 */ /* 0x000fe20000000f00 */
[----:B------:R-:W-:Y:S01]  /*3380*/  @!P5 IMAD R119, R119, UR8, R123 ;  /* 0x000000087777dc24 */ /* 0x000fe2000f8e027b */
[----:B0-----:R-:W-:Y:S02]  /*3390*/  @!P5 LEA R124, P4, R122, UR20, 0x2 ;  /* 0x000000147a7cdc11 */ /* 0x001fe4000f8810ff */
[----:B------:R-:W-:Y:S02]  /*33a0*/  CS2R R146, SRZ ;  /* 0x0000000000927805 */ /* 0x000fe4000001ff00 */
[----:B------:R-:W-:Y:S02]  /*33b0*/  ISETP.GE.AND P3, PT, R6, UR41, PT ;  /* 0x0000002906007c0c */ /* 0x000fe4000bf66270 */
[----:B------:R-:W-:Y:S01]  /*33c0*/  @!P5 LEA.HI.X R125, R122, UR21, R119, 0x2, P4 ;  /* 0x000000157a7ddc11 */ /* 0x000fe2000a0f1477 */
[----:B--2---:R-:W-:Y:S01]  /*33d0*/  @!P6 IMAD.WIDE.U32 R120, R10, UR8, R8 ;  /* 0x000000080a78ec25 */ /* 0x004fe2000f8e0008 */
[----:B------:R-:W-:-:S03]  /*33e0*/  LOP3.LUT R8, R211, 0x340, RZ, 0xfc, !PT ;  /* 0x00000340d3087812 */ /* 0x000fc600078efcff */
[----:B------:R0:W2:Y:S01]  /*33f0*/  @!P5 LDG.E R147, desc[UR24][R124.64] ;  /* 0x000000187c93d981 */ /* 0x0000a2000c1e1900 */
[----:B------:R-:W-:Y:S01]  /*3400*/  @!P6 IMAD R11, R11, UR8, R121 ;  /* 0x000000080b0bec24 */ /* 0x000fe2000f8e0279 */
[----:B------:R-:W-:Y:S02]  /*3410*/  ISETP.GE.AND P5, PT, R8, UR41, PT ;  /* 0x0000002908007c0c */ /* 0x000fe4000bfa6270 */
[----:B------:R4:W5:Y:S01]  /*3420*/  @!P0 LDG.E R146, desc[UR24][R2.64] ;  /* 0x0000001802928981 */ /* 0x000962000c1e1900 */
[C---:B------:R-:W-:Y:S01]  /*3430*/  @!P6 LEA R118, P4, R120.reuse, UR20, 0x2 ;  /* 0x000000147876ec11 */ /* 0x040fe2000f8810ff */
[----:B-1----:R-:W1:Y:S01]  /*3440*/  @!P3 LDC.64 R12, c[0x0][0x3c0] ;  /* 0x0000f000ff0cbb82 */ /* 0x002e620000000a00 */
[----:B------:R-:W-:Y:S02]  /*3450*/  LOP3.LUT R10, R211, 0x360, RZ, 0xfc, !PT ;  /* 0x00000360d30a7812 */ /* 0x000fe400078efcff */
[----:B------:R-:W-:Y:S02]  /*3460*/  @!P6 LEA.HI.X R119, R120, UR21, R11, 0x2, P4 ;  /* 0x000000157877ec11 */ /* 0x000fe4000a0f140b */
[----:B------:R-:W-:-:S04]  /*3470*/  ISETP.GE.AND P4, PT, R10, UR41, PT ;  /* 0x000000290a007c0c */ /* 0x000fc8000bf86270 */
[----:B------:R-:W4:Y:S01]  /*3480*/  @!P5 LDC.64 R120, c[0x0][0x3c0] ;  /* 0x0000f000ff78db82 */ /* 0x000f220000000a00 */
[----:B------:R-:W-:-:S08]  /*3490*/  @!P3 MOV R7, RZ ;  /* 0x000000ff0007b202 */ /* 0x000fd00000000f00 */
[----:B------:R-:W4:Y:S01]  /*34a0*/  @!P4 LDC.64 R122, c[0x0][0x3c0] ;  /* 0x0000f000ff7acb82 */ /* 0x000f220000000a00 */
[----:B0-----:R-:W-:Y:S02]  /*34b0*/  CS2R R124, SRZ ;  /* 0x00000000007c7805 */ /* 0x001fe4000001ff00 */
[----:B------:R-:W-:Y:S01]  /*34c0*/  @!P5 MOV R9, RZ ;  /* 0x000000ff0009d202 */ /* 0x000fe20000000f00 */
[----:B-1----:R-:W-:-:S03]  /*34d0*/  @!P3 IMAD.WIDE.U32 R6, R12, UR8, R6 ;  /* 0x000000080c06bc25 */ /* 0x002fc6000f8e0006 */
[----:B------:R0:W2:Y:S01]  /*34e0*/  @!P6 LDG.E R124, desc[UR24][R118.64] ;  /* 0x00000018767ce981 */ /* 0x0000a2000c1e1900 */
[----:B------:R-:W-:Y:S01]  /*34f0*/  @!P3 IMAD R13, R13, UR8, R7 ;  /* 0x000000080d0dbc24 */ /* 0x000fe2000f8e0207 */
[C---:B------:R-:W-:Y:S02]  /*3500*/  @!P3 LEA R12, P6, R6.reuse, UR20, 0x2 ;  /* 0x00000014060cbc11 */ /* 0x040fe4000f8c10ff */
[----:B------:R-:W-:Y:S02]  /*3510*/  @!P4 MOV R11, RZ ;  /* 0x000000ff000bc202 */ /* 0x000fe40000000f00 */
[----:B------:R-:W-:Y:S01]  /*3520*/  @!P3 LEA.HI.X R13, R6, UR21, R13, 0x2, P6 ;  /* 0x00000015060dbc11 */ /* 0x000fe2000b0f140d */
[----:B----4-:R-:W-:Y:S01]  /*3530*/  @!P5 IMAD.WIDE.U32 R8, R120, UR8, R8 ;  /* 0x000000087808dc25 */ /* 0x010fe2000f8e0008 */
[----:B------:R-:W-:-:S03]  /*3540*/  LOP3.LUT R2, R211, 0x380, RZ, 0xfc, !PT ;  /* 0x00000380d3027812 */ /* 0x000fc600078efcff */
[----:B------:R-:W-:Y:S01]  /*3550*/  @!P5 IMAD R121, R121, UR8, R9 ;  /* 0x000000087979dc24 */ /* 0x000fe2000f8e0209 */
[----:B------:R-:W-:Y:S01]  /*3560*/  @!P5 LEA R120, P6, R8, UR20, 0x2 ;  /* 0x000000140878dc11 */ /* 0x000fe2000f8c10ff */
[----:B------:R1:W4:Y:S01]  /*3570*/  @!P3 LDG.E R125, desc[UR24][R12.64] ;  /* 0x000000180c7db981 */ /* 0x000322000c1e1900 */
[----:B------:R-:W-:Y:S01]  /*3580*/  ISETP.GE.AND P3, PT, R2, UR41, PT ;  /* 0x0000002902007c0c */ /* 0x000fe2000bf66270 */
[----:B0-----:R-:W-:Y:S01]  /*3590*/  @!P4 IMAD.WIDE.U32 R118, R122, UR8, R10 ;  /* 0x000000087a76cc25 */ /* 0x001fe2000f8e000a */
[----:B------:R-:W-:Y:S02]  /*35a0*/  CS2R R148, SRZ ;  /* 0x0000000000947805 */ /* 0x000fe4000001ff00 */
[----:B------:R-:W-:Y:S01]  /*35b0*/  @!P5 LEA.HI.X R121, R8, UR21, R121, 0x2, P6 ;  /* 0x000000150879dc11 */ /* 0x000fe2000b0f1479 */
[----:B------:R-:W-:Y:S01]  /*35c0*/  @!P4 IMAD R123, R123, UR8, R119 ;  /* 0x000000087b7bcc24 */ /* 0x000fe2000f8e0277 */
[C---:B------:R-:W-:Y:S02]  /*35d0*/  LOP3.LUT R10, R211.reuse, 0x3c0, RZ, 0xfc, !PT ;  /* 0x000003c0d30a7812 */ /* 0x040fe400078efcff */
[----:B------:R-:W-:Y:S01]  /*35e0*/  @!P4 LEA R8, P6, R118, UR20, 0x2 ;  /* 0x000000147608cc11 */ /* 0x000fe2000f8c10ff */
[----:B------:R0:W4:Y:S01]  /*35f0*/  @!P5 LDG.E R148, desc[UR24][R120.64] ;  /* 0x000000187894d981 */ /* 0x000122000c1e1900 */
[----:B------:R-:W-:-:S02]  /*3600*/  LOP3.LUT R6, R211, 0x3a0, RZ, 0xfc, !PT ;  /* 0x000003a0d3067812 */ /* 0x000fc400078efcff */
[----:B------:R-:W-:Y:S02]  /*3610*/  ISETP.GE.AND P5, PT, R10, UR41, PT ;  /* 0x000000290a007c0c */ /* 0x000fe4000bfa6270 */
[----:B------:R-:W-:Y:S02]  /*3620*/  @!P4 LEA.HI.X R9, R118, UR21, R123, 0x2, P6 ;  /* 0x000000157609cc11 */ /* 0x000fe4000b0f147b */
[----:B------:R-:W-:Y:S01]  /*3630*/  ISETP.GE.AND P6, PT, R6, UR41, PT ;  /* 0x0000002906007c0c */ /* 0x000fe2000bfc6270 */
[----:B------:R-:W0:Y:S01]  /*3640*/  @!P3 LDC.64 R122, c[0x0][0x3c0] ;  /* 0x0000f000ff7abb82 */ /* 0x000e220000000a00 */
[----:B------:R-:W-:Y:S01]  /*3650*/  @!P3 MOV R3, RZ ;  /* 0x000000ff0003b202 */ /* 0x000fe20000000f00 */
[----:B------:R0:W4:Y:S06]  /*3660*/  @!P4 LDG.E R149, desc[UR24][R8.64] ;  /* 0x000000180895c981 */ /* 0x00012c000c1e1900 */
[----:B-1----:R-:W1:Y:S08]  /*3670*/  @!P5 LDC.64 R12, c[0x0][0x3c0] ;  /* 0x0000f000ff0cdb82 */ /* 0x002e700000000a00 */
[----:B------:R-:W1:Y:S01]  /*3680*/  @!P6 LDC.64 R118, c[0x0][0x3c0] ;  /* 0x0000f000ff76eb82 */ /* 0x000e620000000a00 */
[----:B------:R-:W-:-:S02]  /*3690*/  @!P5 MOV R11, RZ ;  /* 0x000000ff000bd202 */ /* 0x000fc40000000f00 */
[----:B------:R-:W-:Y:S01]  /*36a0*/  @!P6 MOV R7, RZ ;  /* 0x000000ff0007e202 */ /* 0x000fe20000000f00 */
[----:B0-----:R-:W-:-:S04]  /*36b0*/  @!P3 IMAD.WIDE.U32 R2, R122, UR8, R2 ;  /* 0x000000087a02bc25 */ /* 0x001fc8000f8e0002 */
[----:B------:R-:W-:Y:S01]  /*36c0*/  @!P3 IMAD R123, R123, UR8, R3 ;  /* 0x000000087b7bbc24 */ /* 0x000fe2000f8e0203 */
[----:B------:R-:W-:Y:S01]  /*36d0*/  @!P3 LEA R120, P4, R2, UR20, 0x2 ;  /* 0x000000140278bc11 */ /* 0x000fe2000f8810ff */
[----:B------:R-:W-:Y:S02]  /*36e0*/  HFMA2 R122, -RZ, RZ, 0, 0 ;  /* 0x00000000ff7a7431 */ /* 0x000fe400000001ff */
[----:B-1----:R-:W-:Y:S01]  /*36f0*/  @!P5 IMAD.WIDE.U32 R10, R12, UR8, R10 ;  /* 0x000000080c0adc25 */ /* 0x002fe2000f8e000a */
[----:B------:R-:W-:-:S03]  /*3700*/  @!P3 LEA.HI.X R121, R2, UR21, R123, 0x2, P4 ;  /* 0x000000150279bc11 */ /* 0x000fc6000a0f147b */
[----:B------:R-:W-:Y:S01]  /*3710*/  @!P5 IMAD R13, R13, UR8, R11 ;  /* 0x000000080d0ddc24 */ /* 0x000fe2000f8e020b */
[----:B------:R-:W-:Y:S01]  /*3720*/  @!P5 LEA R8, P4, R10, UR20, 0x2 ;  /* 0x000000140a08dc11 */ /* 0x000fe2000f8810ff */
[----:B------:R-:W4:Y:S01]  /*3730*/  @!P3 LDG.E R122, desc[UR24][R120.64] ;  /* 0x00000018787ab981 */ /* 0x000f22000c1e1900 */
[----:B------:R-:W-:Y:S02]  /*3740*/  @!P6 IMAD.WIDE.U32 R6, R118, UR8, R6 ;  /* 0x000000087606ec25 */ /* 0x000fe4000f8e0006 */
[----:B------:R-:W-:Y:S02]  /*3750*/  @!P5 LEA.HI.X R9, R10, UR21, R13, 0x2, P4 ;  /* 0x000000150a09dc11 */ /* 0x000fe4000a0f140d */
[----:B------:R-:W-:Y:S01]  /*3760*/  @!P6 IMAD R119, R119, UR8, R7 ;  /* 0x000000087777ec24 */ /* 0x000fe2000f8e0207 */
[C---:B------:R-:W-:Y:S02]  /*3770*/  @!P6 LEA R2, P3, R6.reuse, UR20, 0x2 ;  /* 0x000000140602ec11 */ /* 0x040fe4000f8610ff */
[----:B------:R-:W-:Y:S01]  /*3780*/  CS2R R10, SRZ ;  /* 0x00000000000a7805 */ /* 0x000fe2000001ff00 */
[----:B------:R-:W-:Y:S01]  /*3790*/  HFMA2 R12, -RZ, RZ, 0, 0 ;  /* 0x00000000ff0c7431 */ /* 0x000fe200000001ff */
[----:B------:R-:W-:-:S04]  /*37a0*/  @!P6 LEA.HI.X R3, R6, UR21, R119, 0x2, P3 ;  /* 0x000000150603ec11 */ /* 0x000fc800098f1477 */
[----:B------:R-:W4:Y:S04]  /*37b0*/  @!P5 LDG.E R10, desc[UR24][R8.64] ;  /* 0x00000018080ad981 */ /* 0x000f28000c1e1900 */
[----:B------:R0:W4:Y:S04]  /*37c0*/  @!P6 LDG.E R11, desc[UR24][R2.64] ;  /* 0x00000018020be981 */ /* 0x000128000c1e1900 */
[----:B------:R1:W4:Y:S01]  /*37d0*/  @!P2 LDG.E R12, desc[UR24][R4.64] ;  /* 0x00000018040ca981 */ /* 0x000322000c1e1900 */
        /* <DEDUP_REMOVED lines=10> */
[----:B------:R-:W-:Y:S01]  /*3880*/  UMOV UR22, 0x400 ;  /* 0x0000040000167882 */ /* 0x000fe20000000000 */
[----:B0-----:R-:W-:-:S04]  /*3890*/  IADD3 R3, PT, PT, R112, 0x200, RZ ;  /* 0x0000020070037810 */ /* 0x001fc80007ffe0ff */
[-C--:B------:R-:W-:Y:S02]  /*38a0*/  LEA.HI.SX32 R3, R3, R112.reuse, 0x1b ;  /* 0x0000007003037211 */ /* 0x080fe400078fdaff */
[C---:B-1----:R-:W-:Y:S02]  /*38b0*/  IADD3 R5, PT, PT, R112.reuse, 0x220, RZ ;  /* 0x0000022070057810 */ /* 0x042fe40007ffe0ff */
[----:B------:R-:W-:Y:S02]  /*38c0*/  IADD3 R9, PT, PT, R112, 0x260, RZ ;  /* 0x0000026070097810 */ /* 0x000fe40007ffe0ff */
[----:B------:R-:W-:Y:S01]  /*38d0*/  LEA.HI.SX32 R5, R5, R112, 0x1b ;  /* 0x0000007005057211 */ /* 0x000fe200078fdaff */
[----:B------:R-:W-:-:S06]  /*38e0*/  ULEA UR22, UR23, UR22, 0x18 ;  /* 0x0000001617167291 */ /* 0x000fcc000f8ec0ff */
[----:B------:R-:W-:Y:S02]  /*38f0*/  LEA R2, R3, UR22, 0x2 ;  /* 0x0000001603027c11 */ /* 0x000fe4000f8e10ff */
[C---:B------:R-:W-:Y:S02]  /*3900*/  IADD3 R3, PT, PT, R112.reuse, 0x240, RZ ;  /* 0x0000024070037810 */ /* 0x040fe40007ffe0ff */
[----:B------:R-:W-:Y:S02]  /*3910*/  IADD3 R13, PT, PT, R112, 0x280, RZ ;  /* 0x00000280700d7810 */ /* 0x000fe40007ffe0ff */
[-C--:B------:R-:W-:Y:S01]  /*3920*/  LEA.HI.SX32 R3, R3, R112.reuse, 0x1b ;  /* 0x0000007003037211 */ /* 0x080fe200078fdaff */
[----:B------:R-:W-:Y:S01]  /*3930*/  UIMAD.WIDE.U32 UR26, UR43, UR28, URZ ;  /* 0x0000001c2b1a72a5 */ /* 0x000fe2000f8e00ff */
[----:B------:R-:W-:Y:S02]  /*3940*/  LEA R5, R5, UR22, 0x2 ;  /* 0x0000001605057c11 */ /* 0x000fe4000f8e10ff */
[----:B------:R-:W-:-:S02]  /*3950*/  LEA.HI.SX32 R9, R9, R112, 0x1b ;  /* 0x0000007009097211 */ /* 0x000fc400078fdaff */
[----:B------:R-:W-:Y:S01]  /*3960*/  LEA.HI.SX32 R13, R13, R112, 0x1b ;  /* 0x000000700d0d7211 */ /* 0x000fe200078fdaff */
[----:B------:R-:W-:Y:S01]  /*3970*/  UIMAD UR27, UR43, UR29, UR27 ;  /* 0x0000001d2b1b72a4 */ /* 0x000fe2000f8e021b */
[----:B------:R-:W-:Y:S02]  /*3980*/  LEA R9, R9, UR22, 0x2 ;  /* 0x0000001609097c11 */ /* 0x000fe4000f8e10ff */
[----:B------:R-:W-:Y:S01]  /*3990*/  LEA R13, R13, UR22, 0x2 ;  /* 0x000000160d0d7c11 */ /* 0x000fe2000f8e10ff */
[----:B------:R-:W-:-:S04]  /*39a0*/  UIMAD.WIDE.U32 UR26, UR8, UR30, UR26 ;  /* 0x0000001e081a72a5 */ /* 0x000fc8000f8e001a */
[----:B------:R-:W-:Y:S02]  /*39b0*/  UIMAD UR23, UR8, UR31, UR27 ;  /* 0x0000001f081772a4 */ /* 0x000fe4000f8e021b */
[----:B------:R-:W-:-:S04]  /*39c0*/  ULEA UR27, UP0, UR26, UR32, 0x3 ;  /* 0x000000201a1b7291 */ /* 0x000fc8000f8018ff */
[----:B------:R-:W-:Y:S01]  /*39d0*/  ULEA.HI.X UR26, UR26, UR33, UR23, 0x3, UP0 ;  /* 0x000000211a1a7291 */ /* 0x000fe200080f1c17 */
[----:B-----5:R-:W-:Y:S04]  /*39e0*/  STS [R111], R146 ;  /* 0x000000926f007388 */ /* 0x020fe80000000800 */
[----:B------:R-:W-:Y:S04]  /*39f0*/  STS [R110+0x80], R115 ;  /* 0x000080736e007388 */ /* 0x000fe80000000800 */
[----:B------:R-:W-:Y:S04]  /*3a00*/  STS [R109+0x100], R130 ;  /* 0x000100826d007388 */ /* 0x000fe80000000800 */
[----:B------:R0:W-:Y:S04]  /*3a10*/  STS [R108+0x180], R113 ;  /* 0x000180716c007388 */ /* 0x0001e80000000800 */
[----:B------:R-:W-:Y:S04]  /*3a20*/  STS [R107+0x200], R128 ;  /* 0x000200806b007388 */ /* 0x000fe80000000800 */
[----:B------:R-:W-:Y:S04]  /*3a30*/  STS [R106+0x280], R117 ;  /* 0x000280756a007388 */ /* 0x000fe80000000800 */
[----:B------:R-:W-:Y:S04]  /*3a40*/  STS [R105+0x300], R132 ;  /* 0x0003008469007388 */ /* 0x000fe80000000800 */
[----:B------:R-:W-:Y:S04]  /*3a50*/  STS [R104+0x380], R129 ;  /* 0x0003808168007388 */ /* 0x000fe80000000800 */
[----:B------:R-:W-:Y:S01]  /*3a60*/  STS [R103+0x400], R134 ;  /* 0x0004008667007388 */ /* 0x000fe20000000800 */
[----:B0-----:R-:W-:-:S03]  /*3a70*/  IADD3 R113, PT, PT, R112, 0x2a0, RZ ;  /* 0x000002a070717810 */ /* 0x001fc60007ffe0ff */
[----:B------:R-:W-:Y:S04]  /*3a80*/  STS [R102+0x480], R133 ;  /* 0x0004808566007388 */ /* 0x000fe80000000800 */
[----:B------:R-:W-:Y:S04]  /*3a90*/  STS [R101+0x500], R136 ;  /* 0x0005008865007388 */ /* 0x000fe80000000800 */
[----:B------:R-:W-:Y:S04]  /*3aa0*/  STS [R100+0x580], R135 ;  /* 0x0005808764007388 */ /* 0x000fe80000000800 */
[----:B------:R-:W-:Y:S01]  /*3ab0*/  STS [R99+0x600], R138 ;  /* 0x0006008a63007388 */ /* 0x000fe20000000800 */
[----:B------:R-:W-:-:S03]  /*3ac0*/  IADD3 R115, PT, PT, R112, 0x2c0, RZ ;  /* 0x000002c070737810 */ /* 0x000fc60007ffe0ff */
[----:B------:R-:W-:Y:S01]  /*3ad0*/  STS [R98+0x680], R137 ;  /* 0x0006808962007388 */ /* 0x000fe20000000800 */
[----:B------:R-:W-:-:S03]  /*3ae0*/  LEA.HI.SX32 R113, R113, R112, 0x1b ;  /* 0x0000007071717211 */ /* 0x000fc600078fdaff */
[----:B------:R-:W-:Y:S04]  /*3af0*/  STS [R97+0x700], R140 ;  /* 0x0007008c61007388 */ /* 0x000fe80000000800 */
[----:B------:R-:W-:Y:S04]  /*3b00*/  STS [R96+0x780], R139 ;  /* 0x0007808b60007388 */ /* 0x000fe80000000800 */
[----:B------:R0:W-:Y:S01]  /*3b10*/  STS [R2+0x800], R141 ;  /* 0x0008008d02007388 */ /* 0x0001e20000000800 */
[----:B------:R-:W-:Y:S02]  /*3b20*/  LEA.HI.SX32 R115, R115, R112, 0x1b ;  /* 0x0000007073737211 */ /* 0x000fe400078fdaff */
[----:B------:R-:W-:Y:S01]  /*3b30*/  LEA R4, R113, UR22, 0x2 ;  /* 0x0000001671047c11 */ /* 0x000fe2000f8e10ff */
[----:B------:R1:W-:Y:S01]  /*3b40*/  STS [R5+0x880], R142 ;  /* 0x0008808e05007388 */ /* 0x0003e20000000800 */
[----:B------:R-:W-:-:S02]  /*3b50*/  IADD3 R113, PT, PT, R112, 0x320, RZ ;  /* 0x0000032070717810 */ /* 0x000fc40007ffe0ff */
[----:B0-----:R-:W-:Y:S02]  /*3b60*/  LEA R2, R3, UR22, 0x2 ;  /* 0x0000001603027c11 */ /* 0x001fe4000f8e10ff */
[C---:B------:R-:W-:Y:S02]  /*3b70*/  IADD3 R3, PT, PT, R112.reuse, 0x2e0, RZ ;  /* 0x000002e070037810 */ /* 0x040fe40007ffe0ff */
[C---:B-1----:R-:W-:Y:S02]  /*3b80*/  IADD3 R5, PT, PT, R112.reuse, 0x300, RZ ;  /* 0x0000030070057810 */ /* 0x042fe40007ffe0ff */
[-C--:B------:R-:W-:Y:S01]  /*3b90*/  LEA.HI.SX32 R3, R3, R112.reuse, 0x1b ;  /* 0x0000007003037211 */ /* 0x080fe200078fdaff */
[----:B------:R0:W-:Y:S01]  /*3ba0*/  STS [R2+0x900], R143 ;  /* 0x0009008f02007388 */ /* 0x0001e20000000800 */
[----:B------:R-:W-:Y:S02]  /*3bb0*/  LEA R8, R115, UR22, 0x2 ;  /* 0x0000001673087c11 */ /* 0x000fe4000f8e10ff */
[----:B------:R-:W-:Y:S01]  /*3bc0*/  IADD3 R115, PT, PT, R112, 0x340, RZ ;  /* 0x0000034070737810 */ /* 0x000fe20007ffe0ff */
[----:B------:R1:W-:Y:S01]  /*3bd0*/  STS [R9+0x980], R144 ;  /* 0x0009809009007388 */ /* 0x0003e20000000800 */
[----:B------:R-:W-:-:S02]  /*3be0*/  LEA.HI.SX32 R113, R113, R112, 0x1b ;  /* 0x0000007071717211 */ /* 0x000fc400078fdaff */
[C---:B------:R-:W-:Y:S01]  /*3bf0*/  IADD3 R117, PT, PT, R112.reuse, 0x360, RZ ;  /* 0x0000036070757810 */ /* 0x040fe20007ffe0ff */
[----:B------:R5:W-:Y:S01]  /*3c00*/  STS [R13+0xa00], R126 ;  /* 0x000a007e0d007388 */ /* 0x000be20000000800 */
[-C--:B------:R-:W-:Y:S02]  /*3c10*/  LEA.HI.SX32 R5, R5, R112.reuse, 0x1b ;  /* 0x0000007005057211 */ /* 0x080fe400078fdaff */
[----:B0-----:R-:W-:Y:S01]  /*3c20*/  LEA R2, R3, UR22, 0x2 ;  /* 0x0000001603027c11 */ /* 0x001fe2000f8e10ff */
[----:B------:R0:W-:Y:S01]  /*3c30*/  STS [R4+0xa80], R127 ;  /* 0x000a807f04007388 */ /* 0x0001e20000000800 */
[C---:B------:R-:W-:Y:S02]  /*3c40*/  IADD3 R3, PT, PT, R112.reuse, 0x380, RZ ;  /* 0x0000038070037810 */ /* 0x040fe40007ffe0ff */
[----:B-1----:R-:W-:Y:S02]  /*3c50*/  IADD3 R9, PT, PT, R112, 0x3a0, RZ ;  /* 0x000003a070097810 */ /* 0x002fe40007ffe0ff */
[----:B------:R-:W-:-:S02]  /*3c60*/  LEA.HI.SX32 R115, R115, R112, 0x1b ;  /* 0x0000007073737211 */ /* 0x000fc400078fdaff */
[C---:B-----5:R-:W-:Y:S02]  /*3c70*/  IADD3 R13, PT, PT, R112.reuse, 0x3c0, RZ ;  /* 0x000003c0700d7810 */ /* 0x060fe40007ffe0ff */
[-C--:B------:R-:W-:Y:S02]  /*3c80*/  LEA.HI.SX32 R117, R117, R112.reuse, 0x1b ;  /* 0x0000007075757211 */ /* 0x080fe400078fdaff */
[----:B0-----:R-:W-:Y:S02]  /*3c90*/  LEA R4, R113, UR22, 0x2 ;  /* 0x0000001671047c11 */ /* 0x001fe4000f8e10ff */
[----:B------:R-:W-:Y:S02]  /*3ca0*/  IADD3 R113, PT, PT, R112, 0x3e0, RZ ;  /* 0x000003e070717810 */ /* 0x000fe40007ffe0ff */
[----:B------:R-:W-:Y:S02]  /*3cb0*/  LEA R5, R5, UR22, 0x2 ;  /* 0x0000001605057c11 */ /* 0x000fe4000f8e10ff */
[-C--:B------:R-:W-:Y:S01]  /*3cc0*/  LEA.HI.SX32 R3, R3, R112.reuse, 0x1b ;  /* 0x0000007003037211 */ /* 0x080fe200078fdaff */
[----:B---3--:R0:W-:Y:S01]  /*3cd0*/  STS [R8+0xb00], R145 ;  /* 0x000b009108007388 */ /* 0x0081e20000000800 */
[----:B------:R-:W-:-:S02]  /*3ce0*/  LEA.HI.SX32 R9, R9, R112, 0x1b ;  /* 0x0000007009097211 */ /* 0x000fc400078fdaff */
[----:B------:R-:W-:Y:S02]  /*3cf0*/  LEA R115, R115, UR22, 0x2 ;  /* 0x0000001673737c11 */ /* 0x000fe4000f8e10ff */
[-C--:B------:R-:W-:Y:S01]  /*3d00*/  LEA.HI.SX32 R13, R13, R112.reuse, 0x1b ;  /* 0x000000700d0d7211 */ /* 0x080fe200078fdaff */
[----:B--2---:R1:W-:Y:S01]  /*3d10*/  STS [R2+0xb80], R147 ;  /* 0x000b809302007388 */ /* 0x0043e20000000800 */
[----:B------:R-:W-:Y:S02]  /*3d20*/  LEA.HI.SX32 R113, R113, R112, 0x1b ;  /* 0x0000007071717211 */ /* 0x000fe400078fdaff */
[----:B------:R-:W-:Y:S02]  /*3d30*/  LEA R3, R3, UR22, 0x2 ;  /* 0x0000001603037c11 */ /* 0x000fe4000f8e10ff */
[----:B0-----:R-:W-:Y:S01]  /*3d40*/  LEA R8, R117, UR22, 0x2 ;  /* 0x0000001675087c11 */ /* 0x001fe2000f8e10ff */
[----:B------:R0:W-:Y:S01]  /*3d50*/  STS [R5+0xc00], R124 ;  /* 0x000c007c05007388 */ /* 0x0001e20000000800 */
[----:B------:R-:W-:-:S02]  /*3d60*/  LEA R13, R13, UR22, 0x2 ;  /* 0x000000160d0d7c11 */ /* 0x000fc4000f8e10ff */
[----:B-1----:R-:W-:Y:S01]  /*3d70*/  LEA R2, R9, UR22, 0x2 ;  /* 0x0000001609027c11 */ /* 0x002fe2000f8e10ff */
[----:B----4-:R1:W-:Y:S01]  /*3d80*/  STS [R4+0xc80], R125 ;  /* 0x000c807d04007388 */ /* 0x0103e20000000800 */
[----:B------:R-:W-:-:S03]  /*3d90*/  LEA R113, R113, UR22, 0x2 ;  /* 0x0000001671717c11 */ /* 0x000fc6000f8e10ff */
[----:B------:R-:W-:Y:S01]  /*3da0*/  STS [R115+0xd00], R148 ;  /* 0x000d009473007388 */ /* 0x000fe20000000800 */
[----:B0-----:R-:W-:-:S03]  /*3db0*/  MOV R5, UR26 ;  /* 0x0000001a00057c02 */ /* 0x001fc60008000f00 */
[----:B------:R-:W-:Y:S01]  /*3dc0*/  STS [R8+0xd80], R149 ;  /* 0x000d809508007388 */ /* 0x000fe20000000800 */
[----:B-1----:R-:W-:-:S03]  /*3dd0*/  MOV R4, UR27 ;  /* 0x0000001b00047c02 */ /* 0x002fc60008000f00 */
[----:B------:R-:W-:Y:S04]  /*3de0*/  STS [R3+0xe00], R122 ;  /* 0x000e007a03007388 */ /* 0x000fe80000000800 */
[----:B------:R0:W-:Y:S04]  /*3df0*/  STS [R2+0xe80], R11 ;  /* 0x000e800b02007388 */ /* 0x0001e80000000800 */
[----:B------:R1:W-:Y:S04]  /*3e00*/  STS [R13+0xf00], R10 ;  /* 0x000f000a0d007388 */ /* 0x0003e80000000800 */
[----:B------:R2:W-:Y:S01]  /*3e10*/  STS [R113+0xf80], R12 ;  /* 0x000f800c71007388 */ /* 0x0005e20000000800 */
[----:B------:R-:W-:-:S03]  /*3e20*/  NOP ;  /* 0x0000000000007918 */ /* 0x000fc60000000000 */
[----:B------:R-:W3:Y:S01]  /*3e30*/  LDG.E.64 R4, desc[UR24][R4.64] ;  /* 0x0000001804047981 */ /* 0x000ee2000c1e1b00 */
[----:B------:R-:W-:-:S13]  /*3e40*/  R2UR UR44, R7 ;  /* 0x00000000072c72ca */ /* 0x000fda00000e0000 */
[----:B0-----:R-:W-:Y:S01]  /*3e50*/  FMUL.FTZ R2, R44, UR44 ;  /* 0x0000002c2c027c20 */ /* 0x001fe20008410000 */
[----:B------:R-:W-:-:S03]  /*3e60*/  FMUL.FTZ R7, R46, UR44 ;  /* 0x0000002c2e077c20 */ /* 0x000fc60008410000 */
[----:B------:R-:W-:Y:S01]  /*3e70*/  FMUL.RZ R11, R2, 0.15915493667125701904 ;  /* 0x3e22f983020b7820 */ /* 0x000fe2000040c000 */
[----:B------:R-:W-:Y:S01]  /*3e80*/  FMUL.FTZ R2, R43, UR44 ;  /* 0x0000002c2b027c20 */ /* 0x000fe20008410000 */
[----:B------:R-:W-:Y:S01]  /*3e90*/  FMUL.RZ R9, R7, 0.15915493667125701904 ;  /* 0x3e22f98307097820 */ /* 0x000fe2000040c000 */
[----:B------:R-:W-:Y:S02]  /*3ea0*/  FMUL.FTZ R7, R45, UR44 ;  /* 0x0000002c2d077c20 */ /* 0x000fe40008410000 */
[----:B-1----:R-:W-:Y:S01]  /*3eb0*/  FMUL.RZ R13, R2, 0.15915493667125701904 ;  /* 0x3e22f983020d7820 */ /* 0x002fe2000040c000 */
[----:B------:R-:W-:Y:S01]  /*3ec0*/  FMUL.FTZ R2, R42, UR44 ;  /* 0x0000002c2a027c20 */ /* 0x000fe20008410000 */
[----:B------:R-:W-:Y:S01]  /*3ed0*/  MUFU.SIN R8, R9 ;  /* 0x0000000900087308 */ /* 0x000fe20000000400 */
[----:B------:R-:W-:-:S07]  /*3ee0*/  FMUL.RZ R3, R7, 0.15915493667125701904 ;  /* 0x3e22f98307037820 */ /* 0x000fce000040c000 */
[----:B------:R0:W-:Y:S02]  /*3ef0*/  MUFU.COS R118, R9 ;  /* 0x0000000900767308 */ /* 0x0001e40000000000 */
[----:B0-----:R-:W-:Y:S01]  /*3f00*/  FMUL.RZ R9, R2, 0.15915493667125701904 ;  /* 0x3e22f98302097820 */ /* 0x001fe2000040c000 */
[----:B------:R-:W-:-:S05]  /*3f10*/  FMUL.FTZ R2, R41, UR44 ;  /* 0x0000002c29027c20 */ /* 0x000fca0008410000 */
[----:B------:R-:W-:Y:S08]  /*3f20*/  MUFU.SIN R192, R3 ;  /* 0x0000000300c07308 */ /* 0x000ff00000000400 */
[----:B------:R0:W1:Y:S02]  /*3f30*/  MUFU.COS R194, R3 ;  /* 0x0000000300c27308 */ /* 0x0000640000000000 */
[----:B0-----:R-:W-:Y:S01]  /*3f40*/  FMUL.RZ R3, R2, 0.15915493667125701904 ;  /* 0x3e22f98302037820 */ /* 0x001fe2000040c000 */
[----:B------:R-:W-:-:S05]  /*3f50*/  FMUL.FTZ R2, R40, UR44 ;  /* 0x0000002c28027c20 */ /* 0x000fca0008410000 */
[----:B------:R-:W0:Y:S08]  /*3f60*/  MUFU.SIN R7, R11 ;  /* 0x0000000b00077308 */ /* 0x000e300000000400 */
[----:B------:R4:W5:Y:S02]  /*3f70*/  MUFU.COS R191, R11 ;  /* 0x0000000b00bf7308 */ /* 0x0009640000000000 */
[----:B----4-:R-:W-:Y:S01]  /*3f80*/  FMUL.RZ R11, R2, 0.15915493667125701904 ;  /* 0x3e22f983020b7820 */ /* 0x010fe2000040c000 */
[----:B------:R-:W-:-:S05]  /*3f90*/  FMUL.FTZ R2, R39, UR44 ;  /* 0x0000002c27027c20 */ /* 0x000fca0008410000 */
[----:B------:R-:W-:Y:S08]  /*3fa0*/  MUFU.SIN R188, R13 ;  /* 0x0000000d00bc7308 */ /* 0x000ff00000000400 */
[----:B------:R4:W5:Y:S02]  /*3fb0*/  MUFU.COS R10, R13 ;  /* 0x0000000d000a7308 */ /* 0x0009640000000000 */
[----:B----4-:R-:W-:Y:S01]  /*3fc0*/  FMUL.RZ R13, R2, 0.15915493667125701904 ;  /* 0x3e22f983020d7820 */ /* 0x010fe2000040c000 */
[----:B------:R-:W-:-:S05]  /*3fd0*/  FMUL.FTZ R2, R38, UR44 ;  /* 0x0000002c26027c20 */ /* 0x000fca0008410000 */
[----:B------:R-:W-:Y:S08]  /*3fe0*/  MUFU.SIN R186, R9 ;  /* 0x0000000900ba7308 */ /* 0x000ff00000000400 */
[----:B--2---:R2:W-:Y:S02]  /*3ff0*/  MUFU.COS R12, R9 ;  /* 0x00000009000c7308 */ /* 0x0045e40000000000 */
[----:B--2---:R-:W-:Y:S01]  /*4000*/  FMUL.RZ R9, R2, 0.15915493667125701904 ;  /* 0x3e22f98302097820 */ /* 0x004fe2000040c000 */
[----:B------:R-:W-:-:S05]  /*4010*/  FMUL.FTZ R2, R37, UR44 ;  /* 0x0000002c25027c20 */ /* 0x000fca0008410000 */
[----:B------:R-:W-:Y:S08]  /*4020*/  MUFU.SIN R184, R3 ;  /* 0x0000000300b87308 */ /* 0x000ff00000000400 */
[----:B------:R2:W-:Y:S02]  /*4030*/  MUFU.COS R120, R3 ;  /* 0x0000000300787308 */ /* 0x0005e40000000000 */
[----:B--2---:R-:W-:Y:S01]  /*4040*/  FMUL.RZ R3, R2, 0.15915493667125701904 ;  /* 0x3e22f98302037820 */ /* 0x004fe2000040c000 */
[----:B------:R-:W-:-:S05]  /*4050*/  FMUL.FTZ R2, R36, UR44 ;  /* 0x0000002c24027c20 */ /* 0x000fca0008410000 */
[----:B------:R-:W-:Y:S08]  /*4060*/  MUFU.SIN R182, R11 ;  /* 0x0000000b00b67308 */ /* 0x000ff00000000400 */
[----:B------:R2:W-:Y:S01]  /*4070*/  MUFU.COS R122, R11 ;  /* 0x0000000b007a7308 */ /* 0x0005e20000000000 */
[----:B------:R-:W-:Y:S01]  /*4080*/  R2UR UR27, R6 ;  /* 0x00000000061b72ca */ /* 0x000fe200000e0000 */
[----:B--2---:R-:W-:Y:S01]  /*4090*/  FMUL.RZ R11, R2, 0.15915493667125701904 ;  /* 0x3e22f983020b7820 */ /* 0x004fe2000040c000 */
[----:B------:R-:W-:-:S05]  /*40a0*/  FMUL.FTZ R2, R35, UR44 ;  /* 0x0000002c23027c20 */ /* 0x000fca0008410000 */
[----:B------:R-:W-:Y:S08]  /*40b0*/  MUFU.SIN R180, R13 ;  /* 0x0000000d00b47308 */ /* 0x000ff00000000400 */
[----:B------:R2:W4:Y:S02]  /*40c0*/  MUFU.COS R124, R13 ;  /* 0x0000000d007c7308 */ /* 0x0005240000000000 */
[----:B--2---:R-:W-:Y:S01]  /*40d0*/  FMUL.RZ R13, R2, 0.15915493667125701904 ;  /* 0x3e22f983020d7820 */ /* 0x004fe2000040c000 */
[----:B------:R-:W-:-:S05]  /*40e0*/  FMUL.FTZ R2, R34, UR44 ;  /* 0x0000002c22027c20 */ /* 0x000fca0008410000 */
[----:B------:R-:W-:Y:S08]  /*40f0*/  MUFU.SIN R115, R9 ;  /* 0x0000000900737308 */ /* 0x000ff00000000400 */
[----:B------:R2:W-:Y:S02]  /*4100*/  MUFU.COS R179, R9 ;  /* 0x0000000900b37308 */ /* 0x0005e40000000000 */
[----:B--2---:R-:W-:Y:S01]  /*4110*/  FMUL.RZ R9, R2, 0.15915493667125701904 ;  /* 0x3e22f98302097820 */ /* 0x004fe2000040c000 */
[----:B------:R-:W-:-:S04]  /*4120*/  FMUL.FTZ R2, R33, UR44 ;  /* 0x0000002c21027c20 */ /* 0x000fc80008410000 */
[----:B------:R-:W-:Y:S01]  /*4130*/  FMUL.RZ R113, R2, 0.15915493667125701904 ;  /* 0x3e22f98302717820 */ /* 0x000fe2000040c000 */
[----:B------:R-:W-:Y:S01]  /*4140*/  FMUL.FTZ R2, R32, UR44 ;  /* 0x0000002c20027c20 */ /* 0x000fe20008410000 */
[----:B------:R-:W-:Y:S08]  /*4150*/  MUFU.SIN R174, R11 ;  /* 0x0000000b00ae7308 */ /* 0x000ff00000000400 */
[----:B------:R2:W-:Y:S08]  /*4160*/  MUFU.COS R128, R11 ;  /* 0x0000000b00807308 */ /* 0x0005f00000000000 */
[----:B------:R-:W-:Y:S01]  /*4170*/  MUFU.SIN R176, R3 ;  /* 0x0000000300b07308 */ /* 0x000fe20000000400 */
[----:B--2---:R-:W-:Y:S01]  /*4180*/  FMUL.RZ R11, R2, 0.15915493667125701904 ;  /* 0x3e22f983020b7820 */ /* 0x004fe2000040c000 */
[----:B------:R-:W-:-:S06]  /*4190*/  FMUL.FTZ R2, R31, UR44 ;  /* 0x0000002c1f027c20 */ /* 0x000fcc0008410000 */
[----:B------:R2:W3:Y:S01]  /*41a0*/  MUFU.COS R126, R3 ;  /* 0x00000003007e7308 */ /* 0x0004e20000000000 */
[----:B------:R-:W-:Y:S01]  /*41b0*/  FMUL.RZ R123, R2, 0.15915493667125701904 ;  /* 0x3e22f983027b7820 */ /* 0x000fe2000040c000 */
[----:B--2---:R-:W-:-:S05]  /*41c0*/  MOV R3, UR27 ;  /* 0x0000001b00037c02 */ /* 0x004fca0008000f00 */
[----:B------:R-:W-:-:S04]  /*41d0*/  FMUL.FTZ R2, R3, 1.4426950216293334961 ;  /* 0x3fb8aa3b03027820 */ /* 0x000fc80000410000 */
[-C--:B------:R-:W-:Y:S01]  /*41e0*/  FMUL.FTZ R3, R45, R2.reuse ;  /* 0x000000022d037220 */ /* 0x080fe20000410000 */
[-C--:B------:R-:W-:Y:S01]  /*41f0*/  FMUL.FTZ R6, R44, R2.reuse ;  /* 0x000000022c067220 */ /* 0x080fe20000410000 */
[----:B------:R-:W-:Y:S08]  /*4200*/  MUFU.SIN R119, R9 ;  /* 0x0000000900777308 */ /* 0x000ff00000000400 */
[----:B------:R-:W1:Y:S04]  /*4210*/  MUFU.EX2 R3, R3 ;  /* 0x0000000300037308 */ /* 0x000e680000000800 */
[----:B------:R-:W0:Y:S04]  /*4220*/  MUFU.EX2 R6, R6 ;  /* 0x0000000600067308 */ /* 0x000e280000000800 */
[----:B------:R2:W-:Y:S02]  /*4230*/  MUFU.COS R171, R9 ;  /* 0x0000000900ab7308 */ /* 0x0005e40000000000 */
[----:B--2---:R-:W-:Y:S01]  /*4240*/  FMUL.FTZ R9, R43, R2 ;  /* 0x000000022b097220 */ /* 0x004fe20000410000 */
[----:B-1----:R-:W-:-:S05]  /*4250*/  FMUL.FTZ R194, R3, R194 ;  /* 0x000000c203c27220 */ /* 0x002fca0000410000 */
[----:B------:R-:W1:Y:S01]  /*4260*/  MUFU.EX2 R9, R9 ;  /* 0x0000000900097308 */ /* 0x000e620000000800 */
[----:B------:R-:W-:Y:S01]  /*4270*/  FMUL.FTZ R192, R3, R192 ;  /* 0x000000c003c07220 */ /* 0x000fe20000410000 */
[-C--:B------:R-:W-:Y:S01]  /*4280*/  FMUL.FTZ R3, R39, R2.reuse ;  /* 0x0000000227037220 */ /* 0x080fe20000410000 */
[C---:B0-----:R-:W-:Y:S01]  /*4290*/  FMUL.FTZ R190, R6.reuse, R7 ;  /* 0x0000000706be7220 */ /* 0x041fe20000410000 */
[-C--:B------:R-:W-:Y:S01]  /*42a0*/  FMUL.FTZ R7, R37, R2.reuse ;  /* 0x0000000225077220 */ /* 0x080fe20000410000 */
[----:B-----5:R-:W-:Y:S01]  /*42b0*/  FMUL.FTZ R191, R6, R191 ;  /* 0x000000bf06bf7220 */ /* 0x020fe20000410000 */
[----:B------:R-:W-:Y:S02]  /*42c0*/  FMUL.FTZ R6, R38, R2 ;  /* 0x0000000226067220 */ /* 0x000fe40000410000 */
[----:B------:R-:W4:Y:S04]  /*42d0*/  MUFU.EX2 R3, R3 ;  /* 0x0000000300037308 */ /* 0x000f280000000800 */
[----:B------:R-:W3:Y:S01]  /*42e0*/  MUFU.EX2 R7, R7 ;  /* 0x0000000700077308 */ /* 0x000ee20000000800 */
[C---:B-1----:R-:W-:Y:S01]  /*42f0*/  FMUL.FTZ R189, R9.reuse, R10 ;  /* 0x0000000a09bd7220 */ /* 0x042fe20000410000 */
[----:B------:R-:W-:-:S02]  /*4300*/  FMUL.FTZ R188, R9, R188 ;  /* 0x000000bc09bc7220 */ /* 0x000fc40000410000 */
[----:B------:R-:W0:Y:S01]  /*4310*/  MUFU.EX2 R6, R6 ;  /* 0x0000000600067308 */ /* 0x000e220000000800 */
[----:B------:R-:W-:-:S03]  /*4320*/  FMUL.FTZ R9, R36, R2 ;  /* 0x0000000224097220 */ /* 0x000fc60000410000 */
[----:B------:R-:W-:Y:S01]  /*4330*/  MUFU.SIN R166, R11 ;  /* 0x0000000b00a67308 */ /* 0x000fe20000000400 */
[----:B------:R-:W-:Y:S01]  /*4340*/  USHF.L.U32 UR26, UR11, 0x8, URZ ;  /* 0x000000080b1a7899 */ /* 0x000fe200080006ff */
[C---:B----4-:R-:W-:Y:S01]  /*4350*/  FMUL.FTZ R181, R3.reuse, R124 ;  /* 0x0000007c03b57220 */ /* 0x050fe20000410000 */
[----:B------:R-:W-:-:S05]  /*4360*/  FMUL.FTZ R180, R3, R180 ;  /* 0x000000b403b47220 */ /* 0x000fca0000410000 */
[----:B------:R-:W1:Y:S04]  /*4370*/  MUFU.EX2 R9, R9 ;  /* 0x0000000900097308 */ /* 0x000e680000000800 */
[----:B------:R2:W4:Y:S01]  /*4380*/  MUFU.COS R130, R11 ;  /* 0x0000000b00827308 */ /* 0x0005220000000000 */
[----:B------:R-:W-:Y:S01]  /*4390*/  FMUL.FTZ R3, R34, R2 ;  /* 0x0000000222037220 */ /* 0x000fe20000410000 */
[C---:B---3--:R-:W-:Y:S01]  /*43a0*/  FMUL.FTZ R177, R7.reuse, R126 ;  /* 0x0000007e07b17220 */ /* 0x048fe20000410000 */
[----:B------:R-:W-:Y:S01]  /*43b0*/  FMUL.FTZ R176, R7, R176 ;  /* 0x000000b007b07220 */ /* 0x000fe20000410000 */
[-C--:B------:R-:W-:Y:S01]  /*43c0*/  FMUL.FTZ R7, R32, R2.reuse ;  /* 0x0000000220077220 */ /* 0x080fe20000410000 */
[-C--:B--2---:R-:W-:Y:S01]  /*43d0*/  FMUL.FTZ R11, R42, R2.reuse ;  /* 0x000000022a0b7220 */ /* 0x084fe20000410000 */
[C---:B0-----:R-:W-:Y:S01]  /*43e0*/  FMUL.FTZ R179, R6.reuse, R179 ;  /* 0x000000b306b37220 */ /* 0x041fe20000410000 */
[----:B------:R-:W-:Y:S01]  /*43f0*/  FMUL.FTZ R178, R6, R115 ;  /* 0x0000007306b27220 */ /* 0x000fe20000410000 */
[----:B------:R-:W-:Y:S01]  /*4400*/  FMUL.FTZ R6, R33, R2 ;  /* 0x0000000221067220 */ /* 0x000fe20000410000 */
[----:B------:R0:W-:Y:S01]  /*4410*/  MUFU.EX2 R170, R3 ;  /* 0x0000000300aa7308 */ /* 0x0001e20000000800 */
[----:B------:R-:W-:-:S03]  /*4420*/  UIADD3 UR23, UPT, UPT, UR26, -0x100, URZ ;  /* 0xffffff001a177890 */ /* 0x000fc6000fffe0ff */
[----:B------:R-:W2:Y:S01]  /*4430*/  MUFU.EX2 R11, R11 ;  /* 0x0000000b000b7308 */ /* 0x000ea20000000800 */
[----:B-1----:R-:W-:-:S03]  /*4440*/  FMUL.FTZ R175, R9, R128 ;  /* 0x0000008009af7220 */ /* 0x002fc60000410000 */
[----:B------:R-:W-:Y:S01]  /*4450*/  MUFU.SIN R121, R113 ;  /* 0x0000007100797308 */ /* 0x000fe20000000400 */
[----:B0-----:R-:W-:Y:S01]  /*4460*/  FMUL.FTZ R3, R46, R2 ;  /* 0x000000022e037220 */ /* 0x001fe20000410000 */
[----:B------:R-:W-:Y:S01]  /*4470*/  FMUL.FTZ R174, R9, R174 ;  /* 0x000000ae09ae7220 */ /* 0x000fe20000410000 */
[----:B------:R-:W-:Y:S01]  /*4480*/  ULOP3.LUT UR23, UR23, 0x100, URZ, 0xc0, !UPT ;  /* 0x0000010017177892 */ /* 0x000fe2000f8ec0ff */
[----:B------:R-:W-:-:S04]  /*4490*/  FMUL.FTZ R10, R35, R2 ;  /* 0x00000002230a7220 */ /* 0x000fc80000410000 */
[----:B------:R0:W1:Y:S01]  /*44a0*/  MUFU.COS R169, R113 ;  /* 0x0000007100a97308 */ /* 0x0000620000000000 */
[----:B------:R-:W-:Y:S01]  /*44b0*/  FMUL.FTZ R9, R31, R2 ;  /* 0x000000021f097220 */ /* 0x000fe20000410000 */
[----:B------:R-:W-:-:S06]  /*44c0*/  UIADD3 UR23, UPT, UPT, UR23, UR8, URZ ;  /* 0x0000000817177290 */ /* 0x000fcc000fffe0ff */
[----:B------:R-:W4:Y:S01]  /*44d0*/  MUFU.EX2 R7, R7 ;  /* 0x0000000700077308 */ /* 0x000f220000000800 */
[----:B0-----:R-:W-:-:S03]  /*44e0*/  FMUL.FTZ R113, R40, R2 ;  /* 0x0000000228717220 */ /* 0x001fc60000410000 */
[----:B------:R-:W0:Y:S08]  /*44f0*/  MUFU.SIN R117, R13 ;  /* 0x0000000d00757308 */ /* 0x000e300000000400 */
[----:B------:R3:W-:Y:S08]  /*4500*/  MUFU.COS R173, R13 ;  /* 0x0000000d00ad7308 */ /* 0x0007f00000000000 */
[----:B------:R-:W1:Y:S01]  /*4510*/  MUFU.EX2 R6, R6 ;  /* 0x0000000600067308 */ /* 0x000e620000000800 */
[----:B---3--:R-:W-:-:S03]  /*4520*/  FMUL.FTZ R13, R41, R2 ;  /* 0x00000002290d7220 */ /* 0x008fc60000410000 */
[----:B------:R-:W3:Y:S01]  /*4530*/  MUFU.COS R132, R123 ;  /* 0x0000007b00847308 */ /* 0x000ee20000000000 */
[----:B------:R-:W-:Y:S01]  /*4540*/  SHF.L.U32 R2, R112, 0x5, RZ ;  /* 0x0000000570027819 */ /* 0x000fe200000006ff */
[----:B--2---:R-:W-:-:S06]  /*4550*/  FMUL.FTZ R187, R11, R12 ;  /* 0x0000000c0bbb7220 */ /* 0x004fcc0000410000 */
[----:B------:R-:W2:Y:S01]  /*4560*/  MUFU.EX2 R3, R3 ;  /* 0x0000000300037308 */ /* 0x000ea20000000800 */
[----:B------:R-:W-:-:S03]  /*4570*/  FMUL.FTZ R186, R11, R186 ;  /* 0x000000ba0bba7220 */ /* 0x000fc60000410000 */
[----:B------:R-:W5:Y:S01]  /*4580*/  MUFU.EX2 R13, R13 ;  /* 0x0000000d000d7308 */ /* 0x000f620000000800 */
[----:B------:R-:W-:-:S03]  /*4590*/  ISETP.NE.AND P2, PT, R131, RZ, PT ;  /* 0x000000ff8300720c */ /* 0x000fc60003f45270 */
[----:B------:R-:W0:Y:S01]  /*45a0*/  MUFU.EX2 R113, R113 ;  /* 0x0000007100717308 */ /* 0x000e220000000800 */
[----:B------:R-:W-:-:S03]  /*45b0*/  IADD3 R140, PT, PT, R131, 0x200, RZ ;  /* 0x00000200838c7810 */ /* 0x000fc60007ffe0ff */
[----:B------:R-:W3:Y:S01]  /*45c0*/  MUFU.EX2 R10, R10 ;  /* 0x0000000a000a7308 */ /* 0x000ee20000000800 */
[----:B------:R-:W-:-:S03]  /*45d0*/  MOV R11, UR23 ;  /* 0x00000017000b7c02 */ /* 0x000fc60008000f00 */
[----:B------:R-:W3:Y:S01]  /*45e0*/  MUFU.EX2 R9, R9 ;  /* 0x0000000900097308 */ /* 0x000ee20000000800 */
[----:B------:R-:W-:-:S03]  /*45f0*/  LEA.HI.SX32 R2, R2, R2, 0x1b ;  /* 0x0000000202027211 */ /* 0x000fc600078fdaff */
[----:B------:R3:W3:Y:S01]  /*4600*/  MUFU.SIN R164, R123 ;  /* 0x0000007b00a47308 */ /* 0x0006e20000000400 */
[----:B------:R-:W-:Y:S01]  /*4610*/  ISETP.NE.AND P3, PT, R131, 0x1f, PT ;  /* 0x0000001f8300780c */ /* 0x000fe20003f65270 */
[C---:B----4-:R-:W-:Y:S01]  /*4620*/  FMUL.FTZ R167, R7.reuse, R130 ;  /* 0x0000008207a77220 */ /* 0x050fe20000410000 */
[----:B------:R-:W-:Y:S01]  /*4630*/  FMUL.FTZ R166, R7, R166 ;  /* 0x000000a607a67220 */ /* 0x000fe20000410000 */
[----:B------:R-:W-:Y:S01]  /*4640*/  SEL R7, R11, R140, !P2 ;  /* 0x0000008c0b077207 */ /* 0x000fe20005000000 */
[C---:B-1----:R-:W-:Y:S01]  /*4650*/  FMUL.FTZ R169, R6.reuse, R169 ;  /* 0x000000a906a97220 */ /* 0x042fe20000410000 */
[----:B------:R-:W-:Y:S01]  /*4660*/  FMUL.FTZ R168, R6, R121 ;  /* 0x0000007906a87220 */ /* 0x000fe20000410000 */
[----:B------:R-:W-:Y:S01]  /*4670*/  LEA R6, R2, UR22, 0x2 ;  /* 0x0000001602067c11 */ /* 0x000fe2000f8e10ff */
[C---:B--2---:R-:W-:Y:S01]  /*4680*/  FMUL.FTZ R2, R3.reuse, R118 ;  /* 0x0000007603027220 */ /* 0x044fe20000410000 */
[----:B------:R-:W-:Y:S01]  /*4690*/  FMUL.FTZ R3, R3, R8 ;  /* 0x0000000803037220 */ /* 0x000fe20000410000 */
[----:B------:R-:W-:Y:S01]  /*46a0*/  LEA R7, R7, UR22, 0x3 ;  /* 0x0000001607077c11 */ /* 0x000fe2000f8e18ff */
[----:B------:R-:W-:Y:S01]  /*46b0*/  FMUL.FTZ R171, R170, R171 ;  /* 0x000000abaaab7220 */ /* 0x000fe20000410000 */
[----:B-----5:R-:W-:Y:S01]  /*46c0*/  FMUL.FTZ R185, R13, R120 ;  /* 0x000000780db97220 */ /* 0x020fe20000410000 */
[C---:B0-----:R-:W-:Y:S01]  /*46d0*/  FMUL.FTZ R183, R113.reuse, R122 ;  /* 0x0000007a71b77220 */ /* 0x041fe20000410000 */
[----:B------:R-:W-:Y:S01]  /*46e0*/  FMUL.FTZ R182, R113, R182 ;  /* 0x000000b671b67220 */ /* 0x000fe20000410000 */
[----:B---3--:R-:W-:Y:S01]  /*46f0*/  FMUL.FTZ R172, R10, R117 ;  /* 0x000000750aac7220 */ /* 0x008fe20000410000 */
        /* <DEDUP_REMOVED lines=82> */
.L_x_13023:
[----:B------:R-:W-:-:S06]  /*4c20*/  LEA R12, R131, UR22, 0x3 ;  /* 0x00000016830c7c11 */ /* 0x000fcc000f8e18ff */
[----:B------:R-:W0:Y:S02]  /*4c30*/  LDS.64 R12, [R12+0x3558] ;  /* 0x003558000c0c7984 */ /* 0x000e240000000a00 */
.L_x_13024:
[----:B------:R-:W-:Y:S05]  /*4c40*/  BSYNC.RECONVERGENT B0 ;  /* 0x0000000000007941 */ /* 0x000fea0003800200 */
.L_x_13022:
[----:B------:R-:W-:Y:S01]  /*4c50*/  FMUL.FTZ R5, R3, R192 ;  /* 0x000000c003057220 */ /* 0x000fe20000410000 */
[C---:B------:R-:W-:Y:S01]  /*4c60*/  FMUL.FTZ R6, R46.reuse, R138 ;  /* 0x0000008a2e067220 */ /* 0x040fe20000410000 */
[----:B------:R-:W-:Y:S01]  /*4c70*/  FMUL.FTZ R4, R46, R129 ;  /* 0x000000812e047220 */ /* 0x000fe20000410000 */
[C---:B------:R-:W-:Y:S01]  /*4c80*/  FMUL.FTZ R8, R2.reuse, R192 ;  /* 0x000000c002087220 */ /* 0x040fe20000410000 */
[----:B------:R-:W-:Y:S01]  /*4c90*/  FFMA.FTZ R5, R2, R194, -R5 ;  /* 0x000000c202057223 */ /* 0x000fe20000010805 */
[C---:B------:R-:W-:Y:S01]  /*4ca0*/  FMUL.FTZ R245, R93.reuse, R6 ;  /* 0x000000065df57220 */ /* 0x040fe20000410000 */
[----:B------:R-:W-:Y:S01]  /*4cb0*/  FMUL.FTZ R247, R93, R4 ;  /* 0x000000045df77220 */ /* 0x000fe20000410000 */
[----:B------:R-:W-:Y:S01]  /*4cc0*/  FFMA.FTZ R8, R3, R194, R8 ;  /* 0x000000c203087223 */ /* 0x000fe20000010008 */
[----:B------:R-:W-:Y:S01]  /*4cd0*/  FMUL.FTZ R6, R190, R5 ;  /* 0x00000005be067220 */ /* 0x000fe20000410000 */
[C---:B------:R-:W-:Y:S01]  /*4ce0*/  FMUL.FTZ R7, R192.reuse, R245 ;  /* 0x000000f5c0077220 */ /* 0x040fe20000410000 */
[-C--:B------:R-:W-:Y:S01]  /*4cf0*/  FMUL.FTZ R4, R192, R247.reuse ;  /* 0x000000f7c0047220 */ /* 0x080fe20000410000 */
[----:B------:R-:W-:Y:S01]  /*4d00*/  FMUL.FTZ R243, R45, R136 ;  /* 0x000000882df37220 */ /* 0x000fe20000410000 */
[-C--:B------:R-:W-:Y:S01]  /*4d10*/  FFMA.FTZ R6, R191, R8.reuse, R6 ;  /* 0x00000008bf067223 */ /* 0x080fe20000010006 */
[----:B------:R-:W-:Y:S01]  /*4d20*/  FMUL.FTZ R8, R190, R8 ;  /* 0x00000008be087220 */ /* 0x000fe20000410000 */
[C---:B------:R-:W-:Y:S01]  /*4d30*/  FFMA.FTZ R7, R194.reuse, R247, -R7 ;  /* 0x000000f7c2077223 */ /* 0x040fe20000010807 */
[----:B------:R-:W-:Y:S01]  /*4d40*/  FMUL.FTZ R241, R45, R134 ;  /* 0x000000862df17220 */ /* 0x000fe20000410000 */
[----:B------:R-:W-:Y:S01]  /*4d50*/  FFMA.FTZ R4, R194, R245, R4 ;  /* 0x000000f5c2047223 */ /* 0x000fe20000010004 */
[----:B------:R-:W-:Y:S01]  /*4d60*/  FFMA.FTZ R8, R191, R5, -R8 ;  /* 0x00000005bf087223 */ /* 0x000fe20000010808 */
[----:B------:R-:W-:Y:S01]  /*4d70*/  FMUL.FTZ R10, R188, R6 ;  /* 0x00000006bc0a7220 */ /* 0x000fe20000410000 */
[C---:B------:R-:W-:Y:S01]  /*4d80*/  FFMA.FTZ R7, R94.reuse, R243, R7 ;  /* 0x000000f35e077223 */ /* 0x040fe20000010007 */
[----:B------:R-:W-:Y:S01]  /*4d90*/  FFMA.FTZ R4, R94, R241, R4 ;  /* 0x000000f15e047223 */ /* 0x000fe20000010004 */
        /* <DEDUP_REMOVED lines=15> */
[----:B------:R-:W-:Y:S01]  /*4e90*/  FMUL.FTZ R9, R188, R7 ;  /* 0x00000007bc097220 */ /* 0x000fe20000410000 */
[----:B------:R-:W-:Y:S01]  /*4ea0*/  FFMA.FTZ R6, R187, R5, -R6 ;  /* 0x00000005bb067223 */ /* 0x000fe20000010806 */
[C---:B------:R-:W-:Y:S01]  /*4eb0*/  FMUL.FTZ R8, R184.reuse, R10 ;  /* 0x0000000ab8087220 */ /* 0x040fe20000410000 */
[C---:B------:R-:W-:Y:S01]  /*4ec0*/  FFMA.FTZ R4, R189.reuse, R7, -R4 ;  /* 0x00000007bd047223 */ /* 0x040fe20000010804 */
[----:B------:R-:W-:Y:S01]  /*4ed0*/  FFMA.FTZ R9, R189, R212, R9 ;  /* 0x000000d4bd097223 */ /* 0x000fe20000010009 */
[----:B------:R-:W-:Y:S01]  /*4ee0*/  FMUL.FTZ R235, R43, R130 ;  /* 0x000000822beb7220 */ /* 0x000fe20000410000 */
[-C--:B------:R-:W-:Y:S01]  /*4ef0*/  FMUL.FTZ R7, R184, R6.reuse ;  /* 0x00000006b8077220 */ /* 0x080fe20000410000 */
[----:B------:R-:W-:Y:S01]  /*4f00*/  FFMA.FTZ R5, R185, R6, -R8 ;  /* 0x00000006b9057223 */ /* 0x000fe20000010808 */
[----:B------:R-:W-:Y:S01]  /*4f10*/  FMUL.FTZ R237, R43, R132 ;  /* 0x000000842bed7220 */ /* 0x000fe20000410000 */
[----:B------:R-:W-:Y:S01]  /*4f20*/  FFMA.FTZ R9, R92, R235, R9 ;  /* 0x000000eb5c097223 */ /* 0x000fe20000010009 */
[----:B------:R-:W-:Y:S01]  /*4f30*/  FFMA.FTZ R7, R185, R10, R7 ;  /* 0x0000000ab9077223 */ /* 0x000fe20000010007 */
[----:B------:R-:W-:Y:S01]  /*4f40*/  FMUL.FTZ R8, R182, R5 ;  /* 0x00000005b6087220 */ /* 0x000fe20000410000 */
[----:B------:R-:W-:Y:S01]  /*4f50*/  FFMA.FTZ R4, R92, R237, R4 ;  /* 0x000000ed5c047223 */ /* 0x000fe20000010004 */
[----:B------:R-:W-:Y:S01]  /*4f60*/  FMUL.FTZ R6, R186, R9 ;  /* 0x00000009ba067220 */ /* 0x000fe20000410000 */
[----:B------:R-:W-:Y:S01]  /*4f70*/  FMUL.FTZ R232, R42, R123 ;  /* 0x0000007b2ae87220 */ /* 0x000fe20000410000 */
[-C--:B------:R-:W-:Y:S01]  /*4f80*/  FFMA.FTZ R10, R183, R7.reuse, R8 ;  /* 0x00000007b70a7223 */ /* 0x080fe20000010008 */
[-C--:B------:R-:W-:Y:S01]  /*4f90*/  FMUL.FTZ R8, R186, R4.reuse ;  /* 0x00000004ba087220 */ /* 0x080fe20000410000 */
[C---:B------:R-:W-:Y:S01]  /*4fa0*/  FFMA.FTZ R6, R187.reuse, R4, -R6 ;  /* 0x00000004bb067223 */ /* 0x040fe20000010806 */
[----:B------:R-:W-:Y:S01]  /*4fb0*/  FMUL.FTZ R4, R182, R7 ;  /* 0x00000007b6047220 */ /* 0x000fe20000410000 */
[----:B------:R-:W-:Y:S01]  /*4fc0*/  FMUL.FTZ R230, R42, R121 ;  /* 0x000000792ae67220 */ /* 0x000fe20000410000 */
[----:B------:R-:W-:Y:S01]  /*4fd0*/  FFMA.FTZ R9, R187, R9, R8 ;  /* 0x00000009bb097223 */ /* 0x000fe20000010008 */
[----:B------:R-:W-:Y:S01]  /*4fe0*/  FFMA.FTZ R6, R89, R232, R6 ;  /* 0x000000e859067223 */ /* 0x000fe20000010006 */
        /* <DEDUP_REMOVED lines=8> */
[----:B------:R-:W-:Y:S01]  /*5070*/  FMUL.FTZ R233, R41, R126 ;  /* 0x0000007e29e97220 */ /* 0x000fe20000410000 */
[----:B------:R-:W-:Y:S01]  /*5080*/  FFMA.FTZ R7, R181, R10, R7 ;  /* 0x0000000ab5077223 */ /* 0x000fe20000010007 */
[----:B------:R-:W-:Y:S01]  /*5090*/  FFMA.FTZ R6, R185, R6, -R5 ;  /* 0x00000006b9067223 */ /* 0x000fe20000010805 */
[----:B------:R-:W-:Y:S01]  /*50a0*/  FMUL.FTZ R239, R41, R128 ;  /* 0x0000008029ef7220 */ /* 0x000fe20000410000 */
[----:B------:R-:W2:Y:S01]  /*50b0*/  @P1 LDC R211, c[0x0][0x38c] ;  /* 0x0000e300ffd31b82 */ /* 0x000ea20000000800 */
[----:B------:R-:W-:Y:S01]  /*50c0*/  FFMA.FTZ R9, R90, R233, R9 ;  /* 0x000000e95a097223 */ /* 0x000fe20000010009 */
        /* <DEDUP_REMOVED lines=8> */
[----:B------:R-:W-:Y:S01]  /*5150*/  FMUL.FTZ R234, R40, R119 ;  /* 0x0000007728ea7220 */ /* 0x000fe20000410000 */
[----:B------:R-:W-:Y:S01]  /*5160*/  FMUL.FTZ R6, R176, R10 ;  /* 0x0000000ab0067220 */ /* 0x000fe20000410000 */
[----:B------:R-:W-:Y:S01]  /*5170*/  FFMA.FTZ R9, R183, R9, R8 ;  /* 0x00000009b7097223 */ /* 0x000fe20000010008 */
[----:B------:R-:W-:Y:S01]  /*5180*/  FMUL.FTZ R228, R40, R117 ;  /* 0x0000007528e47220 */ /* 0x000fe20000410000 */
[----:B------:R-:W-:Y:S01]  /*5190*/  FFMA.FTZ R5, R87, R234, R4 ;  /* 0x000000ea57057223 */ /* 0x000fe20000010004 */
[-C--:B------:R-:W-:Y:S01]  /*51a0*/  FFMA.FTZ R11, R177, R7.reuse, -R6 ;  /* 0x00000007b10b7223 */ /* 0x080fe20000010806 */
[----:B------:R-:W-:Y:S01]  /*51b0*/  FMUL.FTZ R4, R176, R7 ;  /* 0x00000007b0047220 */ /* 0x000fe20000410000 */
[----:B------:R-:W-:Y:S01]  /*51c0*/  FFMA.FTZ R9, R87, R228, R9 ;  /* 0x000000e457097223 */ /* 0x000fe20000010009 */
[----:B------:R-:W-:Y:S01]  /*51d0*/  MOV R7, UR11 ;  /* 0x0000000b00077c02 */ /* 0x000fe20008000f00 */
[C---:B------:R-:W-:Y:S01]  /*51e0*/  FMUL.FTZ R8, R180.reuse, R5 ;  /* 0x00000005b4087220 */ /* 0x040fe20000410000 */
[----:B------:R-:W-:Y:S01]  /*51f0*/  FFMA.FTZ R131, R177, R10, R4 ;  /* 0x0000000ab1837223 */ /* 0x000fe20000010004 */
[-C--:B------:R-:W-:Y:S01]  /*5200*/  FMUL.FTZ R6, R180, R9.reuse ;  /* 0x00000009b4067220 */ /* 0x080fe20000410000 */
[----:B------:R-:W-:Y:S01]  /*5210*/  @P1 IADD3 R4, PT, PT, R7, -0x2, RZ ;  /* 0xfffffffe07041810 */ /* 0x000fe20007ffe0ff */
[----:B------:R-:W-:Y:S01]  /*5220*/  FFMA.FTZ R9, R181, R9, R8 ;  /* 0x00000009b5097223 */ /* 0x000fe20000010008 */
[----:B------:R-:W-:-:S02]  /*5230*/  HFMA2 R7, -RZ, RZ, 0, 9.5367431640625e-07 ;  /* 0x00000010ff077431 */ /* 0x000fc400000001ff */
[----:B------:R-:W-:Y:S01]  /*5240*/  FFMA.FTZ R8, R181, R5, -R6 ;  /* 0x00000005b5087223 */ /* 0x000fe20000010806 */
[C---:B------:R-:W-:Y:S01]  /*5250*/  FMUL.FTZ R229, R39.reuse, R122 ;  /* 0x0000007a27e57220 */ /* 0x040fe20000410000 */
[----:B--2---:R-:W-:Y:S01]  /*5260*/  @P1 IMAD R6, R4, R211, UR8 ;  /* 0x0000000804061e24 */ /* 0x004fe2000f8e02d3 */
[----:B------:R-:W-:Y:S01]  /*5270*/  CS2R R4, SRZ ;  /* 0x0000000000047805 */ /* 0x000fe2000001ff00 */
[----:B------:R-:W-:Y:S01]  /*5280*/  FMUL.FTZ R231, R39, R124 ;  /* 0x0000007c27e77220 */ /* 0x000fe20000410000 */
[----:B------:R-:W-:Y:S01]  /*5290*/  FFMA.FTZ R9, R88, R229, R9 ;  /* 0x000000e558097223 */ /* 0x000fe20000010009 */
[----:B------:R-:W-:-:S04]  /*52a0*/  @P1 IMAD.WIDE R6, R6, R7, UR4 ;  /* 0x0000000406061e25 */ /* 0x000fc8000f8e0207 */
[----:B------:R-:W-:Y:S01]  /*52b0*/  FMUL.FTZ R226, R38, R115 ;  /* 0x0000007326e27220 */ /* 0x000fe20000410000 */
[----:B------:R-:W-:Y:S01]  /*52c0*/  FFMA.FTZ R8, R88, R231, R8 ;  /* 0x000000e758087223 */ /* 0x000fe20000010008 */
[----:B------:R-:W-:Y:S01]  /*52d0*/  FMUL.FTZ R10, R178, R9 ;  /* 0x00000009b20a7220 */ /* 0x000fe20000410000 */
[----:B------:R-:W-:Y:S01]  /*52e0*/  FMUL.FTZ R224, R38, R113 ;  /* 0x0000007126e07220 */ /* 0x000fe20000410000 */
[----:B------:R2:W3:Y:S01]  /*52f0*/  @P1 LDG.E.64 R4, desc[UR24][R6.64+0x8] ;  /* 0x0000081806041981 */ /* 0x0004e2000c1e1b00 */
[-C--:B------:R-:W-:Y:S01]  /*5300*/  FMUL.FTZ R212, R178, R8.reuse ;  /* 0x00000008b2d47220 */ /* 0x080fe20000410000 */
[C---:B------:R-:W-:Y:S01]  /*5310*/  FFMA.FTZ R10, R179.reuse, R8, -R10 ;  /* 0x00000008b30a7223 */ /* 0x040fe2000001080a */
[C---:B------:R-:W-:Y:S02]  /*5320*/  FMUL.FTZ R214, R174.reuse, R11 ;  /* 0x0000000baed67220 */ /* 0x040fe40000410000 */
[----:B------:R-:W-:Y:S01]  /*5330*/  FFMA.FTZ R9, R179, R9, R212 ;  /* 0x00000009b3097223 */ /* 0x000fe200000100d4 */
[----:B------:R-:W-:Y:S01]  /*5340*/  FFMA.FTZ R10, R85, R226, R10 ;  /* 0x000000e2550a7223 */ /* 0x000fe2000001000a */
[-C--:B------:R-:W-:Y:S01]  /*5350*/  FMUL.FTZ R212, R174, R131.reuse ;  /* 0x00000083aed47220 */ /* 0x080fe20000410000 */
[----:B------:R-:W-:Y:S01]  /*5360*/  FFMA.FTZ R214, R175, R131, R214 ;  /* 0x00000083afd67223 */ /* 0x000fe200000100d6 */
[----:B------:R-:W-:Y:S01]  /*5370*/  FFMA.FTZ R9, R85, R224, R9 ;  /* 0x000000e055097223 */ /* 0x000fe20000010009 */
[C---:B------:R-:W-:Y:S01]  /*5380*/  FMUL.FTZ R8, R176.reuse, R10 ;  /* 0x0000000ab0087220 */ /* 0x040fe20000410000 */
[----:B------:R-:W-:Y:S01]  /*5390*/  FFMA.FTZ R212, R175, R11, -R212 ;  /* 0x0000000bafd47223 */ /* 0x000fe200000108d4 */
[----:B------:R-:W-:Y:S01]  /*53a0*/  FMUL.FTZ R227, R37, R118 ;  /* 0x0000007625e37220 */ /* 0x000fe20000410000 */
[-C--:B------:R-:W-:Y:S01]  /*53b0*/  FMUL.FTZ R11, R176, R9.reuse ;  /* 0x00000009b00b7220 */ /* 0x080fe20000410000 */
[----:B------:R-:W-:Y:S01]  /*53c0*/  FFMA.FTZ R9, R177, R9, R8 ;  /* 0x00000009b1097223 */ /* 0x000fe20000010008 */
[----:B--2---:R-:W-:Y:S01]  /*53d0*/  FMUL.FTZ R6, R172, R214 ;  /* 0x000000d6ac067220 */ /* 0x004fe20000410000 */
[----:B------:R-:W-:Y:S01]  /*53e0*/  FMUL.FTZ R225, R37, R120 ;  /* 0x0000007825e17220 */ /* 0x000fe20000410000 */
[----:B------:R-:W-:Y:S01]  /*53f0*/  FFMA.FTZ R10, R177, R10, -R11 ;  /* 0x0000000ab10a7223 */ /* 0x000fe2000001080b */
[----:B------:R-:W-:Y:S01]  /*5400*/  FFMA.FTZ R9, R86, R227, R9 ;  /* 0x000000e356097223 */ /* 0x000fe20000010009 */
[-C--:B------:R-:W-:Y:S01]  /*5410*/  FMUL.FTZ R11, R172, R212.reuse ;  /* 0x000000d4ac0b7220 */ /* 0x080fe20000410000 */
[C---:B------:R-:W-:Y:S01]  /*5420*/  FFMA.FTZ R7, R173.reuse, R212, -R6 ;  /* 0x000000d4ad077223 */ /* 0x040fe20000010806 */
[----:B------:R-:W-:Y:S01]  /*5430*/  FFMA.FTZ R10, R86, R225, R10 ;  /* 0x000000e1560a7223 */ /* 0x000fe2000001000a */
[----:B------:R-:W-:Y:S01]  /*5440*/  FMUL.FTZ R6, R174, R9 ;  /* 0x00000009ae067220 */ /* 0x000fe20000410000 */
[----:B------:R-:W-:Y:S01]  /*5450*/  FFMA.FTZ R11, R173, R214, R11 ;  /* 0x000000d6ad0b7223 */ /* 0x000fe2000001000b */
[----:B------:R-:W-:-:S02]  /*5460*/  FMUL.FTZ R8, R170, R7 ;  /* 0x00000007aa087220 */ /* 0x000fc40000410000 */
[-C--:B------:R-:W-:Y:S01]  /*5470*/  FFMA.FTZ R6, R175, R10.reuse, -R6 ;  /* 0x0000000aaf067223 */ /* 0x080fe20000010806 */
[----:B------:R-:W-:Y:S01]  /*5480*/  FMUL.FTZ R10, R174, R10 ;  /* 0x0000000aae0a7220 */ /* 0x000fe20000410000 */
[-C--:B------:R-:W-:Y:S01]  /*5490*/  FFMA.FTZ R131, R171, R11.reuse, R8 ;  /* 0x0000000bab837223 */ /* 0x080fe20000010008 */
[----:B------:R-:W-:Y:S01]  /*54a0*/  FMUL.FTZ R8, R170, R11 ;  /* 0x0000000baa087220 */ /* 0x000fe20000410000 */
[C---:B------:R-:W-:Y:S01]  /*54b0*/  FMUL.FTZ R222, R36.reuse, R163 ;  /* 0x000000a324de7220 */ /* 0x040fe20000410000 */
[----:B------:R-:W-:Y:S01]  /*54c0*/  FFMA.FTZ R9, R175, R9, R10 ;  /* 0x00000009af097223 */ /* 0x000fe2000001000a */
        /* <DEDUP_REMOVED lines=8> */
[----:B------:R-:W-:Y:S01]  /*5550*/  FMUL.FTZ R7, R172, R9 ;  /* 0x00000009ac077220 */ /* 0x000fe20000410000 */
[----:B------:R-:W-:Y:S01]  /*5560*/  FFMA.FTZ R214, R169, R131, R214 ;  /* 0x00000083a9d67223 */ /* 0x000fe200000100d6 */
[----:B------:R-:W-:Y:S01]  /*5570*/  FFMA.FTZ R9, R173, R9, R8 ;  /* 0x00000009ad097223 */ /* 0x000fe20000010008 */
[----:B------:R-:W-:Y:S01]  /*5580*/  FMUL.FTZ R219, R35, R160 ;  /* 0x000000a023db7220 */ /* 0x000fe20000410000 */
[----:B------:R-:W-:Y:S01]  /*5590*/  FFMA.FTZ R6, R173, R6, -R7 ;  /* 0x00000006ad067223 */ /* 0x000fe20000010807 */
[----:B------:R-:W-:Y:S01]  /*55a0*/  FMUL.FTZ R8, R166, R214 ;  /* 0x000000d6a6087220 */ /* 0x000fe20000410000 */
[----:B------:R-:W-:Y:S01]  /*55b0*/  FMUL.FTZ R213, R35, R162 ;  /* 0x000000a223d57220 */ /* 0x000fe20000410000 */
[----:B------:R-:W-:Y:S01]  /*55c0*/  FFMA.FTZ R9, R84, R219, R9 ;  /* 0x000000db54097223 */ /* 0x000fe20000010009 */
        /* <DEDUP_REMOVED lines=8> */
[----:B------:R-:W-:-:S02]  /*5650*/  FMUL.FTZ R214, R34, R157 ;  /* 0x0000009d22d67220 */ /* 0x000fc40000410000 */
[----:B------:R-:W-:Y:S01]  /*5660*/  FFMA.FTZ R10, R171, R9, R10 ;  /* 0x00000009ab0a7223 */ /* 0x000fe2000001000a */
[C---:B------:R-:W-:Y:S01]  /*5670*/  FFMA.FTZ R8, R81.reuse, R220, R7 ;  /* 0x000000dc51087223 */ /* 0x040fe20000010007 */
[----:B------:R-:W-:Y:S02]  /*5680*/  FMUL.FTZ R216, R164, R11 ;  /* 0x0000000ba4d87220 */ /* 0x000fe40000410000 */
[----:B------:R-:W-:Y:S01]  /*5690*/  FFMA.FTZ R10, R81, R214, R10 ;  /* 0x000000d6510a7223 */ /* 0x000fe2000001000a */
[C---:B------:R-:W-:Y:S01]  /*56a0*/  FMUL.FTZ R9, R168.reuse, R8 ;  /* 0x00000008a8097220 */ /* 0x040fe20000410000 */
[----:B------:R-:W-:Y:S01]  /*56b0*/  FFMA.FTZ R7, R165, R131, R216 ;  /* 0x00000083a5077223 */ /* 0x000fe200000100d8 */
[----:B------:R-:W-:Y:S01]  /*56c0*/  FMUL.FTZ R215, R33, R156 ;  /* 0x0000009c21d77220 */ /* 0x000fe20000410000 */
[-C--:B------:R-:W-:Y:S01]  /*56d0*/  FMUL.FTZ R216, R168, R10.reuse ;  /* 0x0000000aa8d87220 */ /* 0x080fe20000410000 */
[----:B------:R-:W-:Y:S01]  /*56e0*/  FFMA.FTZ R9, R169, R10, R9 ;  /* 0x0000000aa9097223 */ /* 0x000fe20000010009 */
[----:B------:R-:W-:-:S02]  /*56f0*/  FMUL.FTZ R217, R33, R158 ;  /* 0x0000009e21d97220 */ /* 0x000fc40000410000 */
[----:B------:R-:W-:Y:S01]  /*5700*/  FFMA.FTZ R216, R169, R8, -R216 ;  /* 0x00000008a9d87223 */ /* 0x000fe200000108d8 */
[----:B------:R-:W-:Y:S01]  /*5710*/  FFMA.FTZ R9, R82, R215, R9 ;  /* 0x000000d752097223 */ /* 0x000fe20000010009 */
[----:B------:R-:W-:Y:S02]  /*5720*/  FMUL.FTZ R6, R164, R131 ;  /* 0x00000083a4067220 */ /* 0x000fe40000410000 */
[----:B------:R-:W-:Y:S01]  /*5730*/  FFMA.FTZ R216, R82, R217, R216 ;  /* 0x000000d952d87223 */ /* 0x000fe200000100d8 */
[C---:B------:R-:W-:Y:S01]  /*5740*/  FMUL.FTZ R8, R166.reuse, R9 ;  /* 0x00000009a6087220 */ /* 0x040fe20000410000 */
[----:B------:R-:W-:Y:S02]  /*5750*/  FFMA.FTZ R6, R165, R11, -R6 ;  /* 0x0000000ba5067223 */ /* 0x000fe40000010806 */
[-C--:B------:R-:W-:Y:S01]  /*5760*/  FMUL.FTZ R10, R166, R216.reuse ;  /* 0x000000d8a60a7220 */ /* 0x080fe20000410000 */
[C---:B------:R-:W-:Y:S01]  /*5770*/  FFMA.FTZ R11, R167.reuse, R216, -R8 ;  /* 0x000000d8a70b7223 */ /* 0x040fe20000010808 */
[C---:B------:R-:W-:Y:S01]  /*5780*/  FMUL.FTZ R216, R32.reuse, R155 ;  /* 0x0000009b20d87220 */ /* 0x040fe20000410000 */
[----:B------:R-:W-:Y:S01]  /*5790*/  FMUL.FTZ R218, R32, R153 ;  /* 0x0000009920da7220 */ /* 0x000fe20000410000 */
[----:B------:R-:W-:-:S02]  /*57a0*/  FFMA.FTZ R10, R167, R9, R10 ;  /* 0x00000009a70a7223 */ /* 0x000fc4000001000a */
[C---:B------:R-:W-:Y:S02]  /*57b0*/  FFMA.FTZ R11, R79.reuse, R216, R11 ;  /* 0x000000d84f0b7223 */ /* 0x040fe4000001000b */
[----:B------:R-:W-:Y:S02]  /*57c0*/  FFMA.FTZ R10, R79, R218, R10 ;  /* 0x000000da4f0a7223 */ /* 0x000fe4000001000a */
[CC--:B------:R-:W-:Y:S01]  /*57d0*/  FMUL.FTZ R9, R164.reuse, R11.reuse ;  /* 0x0000000ba4097220 */ /* 0x0c0fe20000410000 */
[----:B------:R-:W-:Y:S01]  /*57e0*/  FMUL.FTZ R221, R31, R152 ;  /* 0x000000981fdd7220 */ /* 0x000fe20000410000 */
[-C--:B------:R-:W-:Y:S02]  /*57f0*/  FMUL.FTZ R8, R164, R10.reuse ;  /* 0x0000000aa4087220 */ /* 0x080fe40000410000 */
[----:B------:R-:W-:Y:S01]  /*5800*/  FFMA.FTZ R9, R165, R10, R9 ;  /* 0x0000000aa5097223 */ /* 0x000fe20000010009 */
[----:B------:R-:W-:Y:S01]  /*5810*/  FMUL.FTZ R223, R31, R154 ;  /* 0x0000009a1fdf7220 */ /* 0x000fe20000410000 */
[----:B------:R-:W-:-:S02]  /*5820*/  FFMA.FTZ R240, R165, R11, -R8 ;  /* 0x0000000ba5f07223 */ /* 0x000fc40000010808 */
[C---:B------:R-:W-:Y:S02]  /*5830*/  FFMA.FTZ R8, R80.reuse, R221, R9 ;  /* 0x000000dd50087223 */ /* 0x040fe40000010009 */
[----:B------:R-:W-:-:S03]  /*5840*/  FFMA.FTZ R9, R80, R223, R240 ;  /* 0x000000df50097223 */ /* 0x000fc600000100f0 */
[----:B------:R-:W2:Y:S04]  /*5850*/  SHFL.UP PT, R211, R8, 0x1, RZ ;  /* 0x0420000008d37989 */ /* 0x000ea800000e00ff */
[----:B------:R-:W4:Y:S04]  /*5860*/  SHFL.UP PT, R131, R9, 0x1, RZ ;  /* 0x0420000009837989 */ /* 0x000f2800000e00ff */
[----:B------:R-:W5:Y:S01]  /*5870*/  SHFL.UP PT, R11, R7, 0x1, RZ ;  /* 0x04200000070b7989 */ /* 0x000f6200000e00ff */
[----:B------:R-:W-:-:S03]  /*5880*/  ISETP.GE.AND P3, PT, R112, 0x1, PT ;  /* 0x000000017000780c */ /* 0x000fc60003f66270 */
[----:B------:R-:W1:Y:S01]  /*5890*/  SHFL.UP PT, R10, R6, 0x1, RZ ;  /* 0x04200000060a7989 */ /* 0x000e6200000e00ff */
[-C--:B--2---:R-:W-:Y:S01]  /*58a0*/  FMUL.FTZ R240, R6, R211.reuse ;  /* 0x000000d306f07220 */ /* 0x084fe20000410000 */
[----:B------:R-:W-:-:S03]  /*58b0*/  FMUL.FTZ R211, R7, R211 ;  /* 0x000000d307d37220 */ /* 0x000fc60000410000 */
[-C--:B----4-:R-:W-:Y:S01]  /*58c0*/  FFMA.FTZ R249, R7, R131.reuse, R240 ;  /* 0x0000008307f97223 */ /* 0x090fe200000100f0 */
[----:B------:R-:W-:-:S04]  /*58d0*/  FFMA.FTZ R242, R6, R131, -R211 ;  /* 0x0000008306f27223 */ /* 0x000fc800000108d3 */
[----:B------:R-:W-:Y:S01]  /*58e0*/  @P3 FADD.FTZ R8, R8, R249 ;  /* 0x000000f908083221 */ /* 0x000fe20000010000 */
[-C--:B-----5:R-:W-:Y:S01]  /*58f0*/  FMUL.FTZ R131, R7, R11.reuse ;  /* 0x0000000b07837220 */ /* 0x0a0fe20000410000 */
[----:B------:R-:W-:Y:S01]  /*5900*/  @P3 FADD.FTZ R9, R9, R242 ;  /* 0x000000f209093221 */ /* 0x000fe20000010000 */
[C---:B------:R-:W-:Y:S02]  /*5910*/  FMUL.FTZ R240, R6.reuse, R11 ;  /* 0x0000000b06f07220 */ /* 0x040fe40000410000 */
[----:B------:R-:W2:Y:S01]  /*5920*/  SHFL.UP PT, R211, R8, 0x2, RZ ;  /* 0x0440000008d37989 */ /* 0x000ea200000e00ff */
[-C--:B-1----:R-:W-:Y:S01]  /*5930*/  @P3 FFMA.FTZ R6, R6, R10.reuse, -R131 ;  /* 0x0000000a06063223 */ /* 0x082fe20000010883 */
[----:B------:R-:W-:Y:S02]  /*5940*/  @P3 FFMA.FTZ R7, R7, R10, R240 ;  /* 0x0000000a07073223 */ /* 0x000fe400000100f0 */
[----:B------:R-:W1:Y:S04]  /*5950*/  SHFL.UP PT, R131, R9, 0x2, RZ ;  /* 0x0440000009837989 */ /* 0x000e6800000e00ff */
[----:B------:R-:W4:Y:S01]  /*5960*/  SHFL.UP PT, R11, R7, 0x2, RZ ;  /* 0x04400000070b7989 */ /* 0x000f2200000e00ff */
[----:B------:R-:W-:-:S03]  /*5970*/  ISETP.GE.AND P3, PT, R112, 0x2, PT ;  /* 0x000000027000780c */ /* 0x000fc60003f66270 */
[----:B------:R-:W5:Y:S01]  /*5980*/  SHFL.UP PT, R10, R6, 0x2, RZ ;  /* 0x04400000060a7989 */ /* 0x000f6200000e00ff */
[-C--:B--2---:R-:W-:Y:S01]  /*5990*/  FMUL.FTZ R240, R6, R211.reuse ;  /* 0x000000d306f07220 */ /* 0x084fe20000410000 */
[----:B------:R-:W-:-:S03]  /*59a0*/  FMUL.FTZ R211, R7, R211 ;  /* 0x000000d307d37220 */ /* 0x000fc60000410000 */
[-C--:B-1----:R-:W-:Y:S01]  /*59b0*/  FFMA.FTZ R249, R7, R131.reuse, R240 ;  /* 0x0000008307f97223 */ /* 0x082fe200000100f0 */
[----:B------:R-:W-:-:S04]  /*59c0*/  FFMA.FTZ R242, R6, R131, -R211 ;  /* 0x0000008306f27223 */ /* 0x000fc800000108d3 */
[----:B------:R-:W-:Y:S01]  /*59d0*/  @P3 FADD.FTZ R8, R8, R249 ;  /* 0x000000f908083221 */ /* 0x000fe20000010000 */
[-C--:B----4-:R-:W-:Y:S01]  /*59e0*/  FMUL.FTZ R131, R7, R11.reuse ;  /* 0x0000000b07837220 */ /* 0x090fe20000410000 */
[----:B------:R-:W-:Y:S01]  /*59f0*/  @P3 FADD.FTZ R9, R9, R242 ;  /* 0x000000f209093221 */ /* 0x000fe20000010000 */
[C---:B------:R-:W-:Y:S02]  /*5a00*/  FMUL.FTZ R240, R6.reuse, R11 ;  /* 0x0000000b06f07220 */ /* 0x040fe40000410000 */
[----:B------:R-:W1:Y:S01]  /*5a10*/  SHFL.UP PT, R211, R8, 0x4, RZ ;  /* 0x0480000008d37989 */ /* 0x000e6200000e00ff */
[-C--:B-----5:R-:W-:Y:S01]  /*5a20*/  @P3 FFMA.FTZ R6, R6, R10.reuse, -R131 ;  /* 0x0000000a06063223 */ /* 0x0a0fe20000010883 */
[----:B------:R-:W-:Y:S02]  /*5a30*/  @P3 FFMA.FTZ R7, R7, R10, R240 ;  /* 0x0000000a07073223 */ /* 0x000fe400000100f0 */
[----:B------:R-:W2:Y:S04]  /*5a40*/  SHFL.UP PT, R131, R9, 0x4, RZ ;  /* 0x0480000009837989 */ /* 0x000ea800000e00ff */
[----:B------:R-:W4:Y:S01]  /*5a50*/  SHFL.UP PT, R11, R7, 0x4, RZ ;  /* 0x04800000070b7989 */ /* 0x000f2200000e00ff */
[----:B------:R-:W-:-:S03]  /*5a60*/  ISETP.GE.AND P3, PT, R112, 0x4, PT ;  /* 0x000000047000780c */ /* 0x000fc60003f66270 */
[----:B------:R-:W5:Y:S01]  /*5a70*/  SHFL.UP PT, R10, R6, 0x4, RZ ;  /* 0x04800000060a7989 */ /* 0x000f6200000e00ff */
[-C--:B-1----:R-:W-:Y:S01]  /*5a80*/  FMUL.FTZ R240, R6, R211.reuse ;  /* 0x000000d306f07220 */ /* 0x082fe20000410000 */
[----:B------:R-:W-:-:S03]  /*5a90*/  FMUL.FTZ R211, R7, R211 ;  /* 0x000000d307d37220 */ /* 0x000fc60000410000 */
[-C--:B--2---:R-:W-:Y:S01]  /*5aa0*/  FFMA.FTZ R249, R7, R131.reuse, R240 ;  /* 0x0000008307f97223 */ /* 0x084fe200000100f0 */
        /* <DEDUP_REMOVED lines=9> */
[----:B------:R-:W4:Y:S04]  /*5b40*/  SHFL.UP PT, R11, R7, 0x8, RZ ;  /* 0x05000000070b7989 */ /* 0x000f2800000e00ff */
[----:B------:R-:W5:Y:S01]  /*5b50*/  SHFL.UP PT, R10, R6, 0x8, RZ ;  /* 0x05000000060a7989 */ /* 0x000f6200000e00ff */
[----:B------:R-:W-:Y:S01]  /*5b60*/  ISETP.GE.AND P3, PT, R112, 0x8, PT ;  /* 0x000000087000780c */ /* 0x000fe20003f66270 */
[-C--:B-1----:R-:W-:Y:S01]  /*5b70*/  FMUL.FTZ R240, R6, R211.reuse ;  /* 0x000000d306f07220 */ /* 0x082fe20000410000 */
[----:B------:R-:W-:-:S03]  /*5b80*/  FMUL.FTZ R211, R7, R211 ;  /* 0x000000d307d37220 */ /* 0x000fc60000410000 */
[-C--:B--2---:R-:W-:Y:S01]  /*5b90*/  FFMA.FTZ R249, R7, R131.reuse, R240 ;  /* 0x0000008307f97223 */ /* 0x084fe200000100f0 */
[----:B------:R-:W-:-:S07]  /*5ba0*/  FFMA.FTZ R242, R6, R131, -R211 ;  /* 0x0000008306f27223 */ /* 0x000fce00000108d3 */
[----:B------:R-:W-:Y:S01]  /*5bb0*/  @P3 FADD.FTZ R8, R8, R249 ;  /* 0x000000f908083221 */ /* 0x000fe20000010000 */
[CC--:B----4-:R-:W-:Y:S01]  /*5bc0*/  FMUL.FTZ R240, R6.reuse, R11.reuse ;  /* 0x0000000b06f07220 */ /* 0x0d0fe20000410000 */
[----:B------:R-:W-:Y:S01]  /*5bd0*/  FMUL.FTZ R131, R7, R11 ;  /* 0x0000000b07837220 */ /* 0x000fe20000410000 */
[----:B------:R-:W-:Y:S02]  /*5be0*/  @P3 FADD.FTZ R9, R9, R242 ;  /* 0x000000f209093221 */ /* 0x000fe40000010000 */
[-C--:B-----5:R-:W-:Y:S01]  /*5bf0*/  @P3 FFMA.FTZ R7, R7, R10.reuse, R240 ;  /* 0x0000000a07073223 */ /* 0x0a0fe200000100f0 */
[----:B------:R-:W1:Y:S01]  /*5c00*/  SHFL.UP PT, R211, R8, 0x10, RZ ;  /* 0x0600000008d37989 */ /* 0x000e6200000e00ff */
[----:B------:R-:W-:-:S03]  /*5c10*/  @P3 FFMA.FTZ R6, R6, R10, -R131 ;  /* 0x0000000a06063223 */ /* 0x000fc60000010883 */
[----:B------:R-:W2:Y:S04]  /*5c20*/  SHFL.UP PT, R131, R9, 0x10, RZ ;  /* 0x0600000009837989 */ /* 0x000ea800000e00ff */
[----:B------:R-:W4:Y:S04]  /*5c30*/  SHFL.UP PT, R11, R7, 0x10, RZ ;  /* 0x06000000070b7989 */ /* 0x000f2800000e00ff */
[----:B------:R-:W5:Y:S01]  /*5c40*/  SHFL.UP PT, R10, R6, 0x10, RZ ;  /* 0x06000000060a7989 */ /* 0x000f6200000e00ff */
[----:B------:R-:W-:Y:S01]  /*5c50*/  ISETP.GE.AND P3, PT, R112, 0x10, PT ;  /* 0x000000107000780c */ /* 0x000fe20003f66270 */
[-C--:B-1----:R-:W-:Y:S01]  /*5c60*/  FMUL.FTZ R249, R7, R211.reuse ;  /* 0x000000d307f97220 */ /* 0x082fe20000410000 */
[----:B------:R-:W-:-:S03]  /*5c70*/  FMUL.FTZ R242, R6, R211 ;  /* 0x000000d306f27220 */ /* 0x000fc60000410000 */
[CC--:B--2---:R-:W-:Y:S01]  /*5c80*/  FFMA.FTZ R240, R6.reuse, R131.reuse, -R249 ;  /* 0x0000008306f07223 */ /* 0x0c4fe200000108f9 */
[C---:B------:R-:W-:Y:S01]  /*5c90*/  FFMA.FTZ R211, R7.reuse, R131, R242 ;  /* 0x0000008307d37223 */ /* 0x040fe200000100f2 */
[-C--:B----4-:R-:W-:Y:S01]  /*5ca0*/  FMUL.FTZ R131, R6, R11.reuse ;  /* 0x0000000b06837220 */ /* 0x090fe20000410000 */
[----:B------:R-:W-:-:S05]  /*5cb0*/  FMUL.FTZ R11, R7, R11 ;  /* 0x0000000b070b7220 */ /* 0x000fca0000410000 */
[-C--:B-----5:R-:W-:Y:S01]  /*5cc0*/  @P3 FFMA.FTZ R7, R7, R10.reuse, R131 ;  /* 0x0000000a07073223 */ /* 0x0a0fe20000010083 */
[----:B------:R-:W-:Y:S01]  /*5cd0*/  @P3 FFMA.FTZ R6, R6, R10, -R11 ;  /* 0x0000000a06063223 */ /* 0x000fe2000001080b */
[----:B------:R-:W-:-:S04]  /*5ce0*/  @P3 FADD.FTZ R9, R9, R240 ;  /* 0x000000f009093221 */ /* 0x000fc80000010000 */
[----:B------:R-:W-:Y:S04]  /*5cf0*/  SHFL.UP PT, R7, R7, 0x1, RZ ;  /* 0x0420000007077989 */ /* 0x000fe800000e00ff */
[----:B------:R-:W-:Y:S04]  /*5d00*/  SHFL.UP PT, R6, R6, 0x1, RZ ;  /* 0x0420000006067989 */ /* 0x000fe800000e00ff */
[----:B---3--:R-:W1:Y:S04]  /*5d10*/  SHFL.IDX PT, R5, R5, RZ, 0x1f ;  /* 0x00001fff05057589 */ /* 0x008e6800000e0000 */
[----:B------:R-:W2:Y:S04]  /*5d20*/  SHFL.IDX PT, R240, R4, RZ, 0x1f ;  /* 0x00001fff04f07589 */ /* 0x000ea800000e0000 */
[----:B------:R-:W3:Y:S01]  /*5d30*/  SHFL.UP PT, R9, R9, 0x1, RZ ;  /* 0x0420000009097989 */ /* 0x000ee200000e00ff */
[----:B------:R-:W-:-:S06]  /*5d40*/  @P3 FADD.FTZ R8, R8, R211 ;  /* 0x000000d308083221 */ /* 0x000fcc0000010000 */
[----:B------:R-:W4:Y:S01]  /*5d50*/  SHFL.UP PT, R8, R8, 0x1, RZ ;  /* 0x0420000008087989 */ /* 0x000f2200000e00ff */
[-C--:B-1----:R-:W-:Y:S01]  /*5d60*/  FMUL.FTZ R11, R7, R5.reuse ;  /* 0x00000005070b7220 */ /* 0x082fe20000410000 */
[----:B------:R-:W-:-:S03]  /*5d70*/  FMUL.FTZ R242, R6, R5 ;  /* 0x0000000506f27220 */ /* 0x000fc60000410000 */
[-C--:B--2---:R-:W-:Y:S01]  /*5d80*/  FFMA.FTZ R10, R6, R240.reuse, -R11 ;  /* 0x000000f0060a7223 */ /* 0x084fe2000001080b */
[----:B------:R-:W-:Y:S01]  /*5d90*/  FFMA.FTZ R11, R7, R240, R242 ;  /* 0x000000f0070b7223 */ /* 0x000fe200000100f2 */
[-C--:B0-----:R-:W-:Y:S02]  /*5da0*/  FMUL.FTZ R7, R165, R13.reuse ;  /* 0x0000000da5077220 */ /* 0x081fe40000410000 */
[----:B---3--:R-:W-:Y:S01]  /*5db0*/  @P2 FADD.FTZ R240, R9, R10 ;  /* 0x0000000a09f02221 */ /* 0x008fe20000010000 */
[C---:B------:R-:W-:Y:S01]  /*5dc0*/  FMUL.FTZ R10, R164.reuse, R13 ;  /* 0x0000000da40a7220 */ /* 0x040fe20000410000 */
[----:B------:R-:W-:-:S03]  /*5dd0*/  FFMA.FTZ R7, -R164, R12, -R7 ;  /* 0x0000000ca4077223 */ /* 0x000fc60000010907 */
[----:B------:R-:W-:Y:S01]  /*5de0*/  FFMA.FTZ R10, R165, R12, -R10 ;  /* 0x0000000ca50a7223 */ /* 0x000fe2000001080a */
[----:B------:R-:W-:-:S03]  /*5df0*/  FMUL.FTZ R9, R166, R7 ;  /* 0x00000007a6097220 */ /* 0x000fc60000410000 */
[-C--:B------:R-:W-:Y:S01]  /*5e00*/  FMUL.FTZ R4, R166, R10.reuse ;  /* 0x0000000aa6047220 */ /* 0x080fe20000410000 */
[----:B------:R-:W-:-:S03]  /*5e10*/  FFMA.FTZ R9, R167, R10, R9 ;  /* 0x0000000aa7097223 */ /* 0x000fc60000010009 */
[----:B------:R-:W-:Y:S01]  /*5e20*/  FFMA.FTZ R4, R167, R7, -R4 ;  /* 0x00000007a7047223 */ /* 0x000fe20000010804 */
[----:B------:R-:W-:Y:S01]  /*5e30*/  FMUL.FTZ R7, R168, R9 ;  /* 0x00000009a8077220 */ /* 0x000fe20000410000 */
[----:B----4-:R-:W-:Y:S02]  /*5e40*/  @P2 FADD.FTZ R5, R8, R11 ;  /* 0x0000000b08052221 */ /* 0x010fe40000010000 */
[-C--:B------:R-:W-:Y:S01]  /*5e50*/  FMUL.FTZ R6, R168, R4.reuse ;  /* 0x00000004a8067220 */ /* 0x080fe20000410000 */
[----:B------:R-:W-:Y:S01]  /*5e60*/  FFMA.FTZ R4, R169, R4, -R7 ;  /* 0x00000004a9047223 */ /* 0x000fe20000010807 */
[C---:B------:R-:W-:Y:S01]  /*5e70*/  FMUL.FTZ R7, R3.reuse, R5 ;  /* 0x0000000503077220 */ /* 0x040fe20000410000 */
[-C--:B------:R-:W-:Y:S01]  /*5e80*/  FMUL.FTZ R248, R3, R240.reuse ;  /* 0x000000f003f87220 */ /* 0x080fe20000410000 */
[----:B------:R-:W-:Y:S02]  /*5e90*/  FFMA.FTZ R6, R169, R9, R6 ;  /* 0x00000009a9067223 */ /* 0x000fe40000010006 */
[C---:B------:R-:W-:Y:S01]  /*5ea0*/  FFMA.FTZ R240, R2.reuse, R240, -R7 ;  /* 0x000000f002f07223 */ /* 0x040fe20000010807 */
[----:B------:R-:W-:Y:S01]  /*5eb0*/  FFMA.FTZ R248, R2, R5, R248 ;  /* 0x0000000502f87223 */ /* 0x000fe200000100f8 */
[C---:B------:R-:W-:Y:S01]  /*5ec0*/  FMUL.FTZ R2, R170.reuse, R4 ;  /* 0x00000004aa027220 */ /* 0x040fe20000410000 */
[----:B------:R-:W-:-:S03]  /*5ed0*/  FMUL.FTZ R3, R170, R6 ;  /* 0x00000006aa037220 */ /* 0x000fc60000410000 */
[C---:B------:R-:W-:Y:S01]  /*5ee0*/  FFMA.FTZ R5, R171.reuse, R6, R2 ;  /* 0x00000006ab057223 */ /* 0x040fe20000010002 */
[----:B------:R-:W-:Y:S01]  /*5ef0*/  FFMA.FTZ R7, R171, R4, -R3 ;  /* 0x00000004ab077223 */ /* 0x000fe20000010803 */
        /* <DEDUP_REMOVED lines=10> */
[C---:B------:R-:W-:Y:S02]  /*5fa0*/  FMUL.FTZ R2, R172.reuse, R7 ;  /* 0x00000007ac027220 */ /* 0x040fe40000410000 */
[----:B------:R-:W-:Y:S01]  /*5fb0*/  FADD.FTZ R6, R135, R6 ;  /* 0x0000000687067221 */ /* 0x000fe20000010000 */
[----:B------:R-:W-:Y:S01]  /*5fc0*/  FADD.FTZ R4, R195, R4 ;  /* 0x00000004c3047221 */ /* 0x000fe20000010000 */
[-C--:B------:R-:W-:Y:S01]  /*5fd0*/  FMUL.FTZ R8, R172, R5.reuse ;  /* 0x00000005ac087220 */ /* 0x080fe20000410000 */
[C---:B------:R-:W-:Y:S01]  /*5fe0*/  FFMA.FTZ R5, R173.reuse, R5, R2 ;  /* 0x00000005ad057223 */ /* 0x040fe20000010002 */
[C---:B------:R-:W-:Y:S01]  /*5ff0*/  FMUL.FTZ R3, R168.reuse, R6 ;  /* 0x00000006a8037220 */ /* 0x040fe20000410000 */
[----:B------:R-:W-:Y:S01]  /*6000*/  FMUL.FTZ R2, R168, R4 ;  /* 0x00000004a8027220 */ /* 0x000fe20000410000 */
[----:B------:R-:W-:-:S02]  /*6010*/  FFMA.FTZ R8, R173, R7, -R8 ;  /* 0x00000007ad087223 */ /* 0x000fc40000010808 */
[C---:B------:R-:W-:Y:S01]  /*6020*/  FFMA.FTZ R3, R169.reuse, R4, -R3 ;  /* 0x00000004a9037223 */ /* 0x040fe20000010803 */
[----:B------:R-:W-:Y:S01]  /*6030*/  FFMA.FTZ R2, R169, R6, R2 ;  /* 0x00000006a9027223 */ /* 0x000fe20000010002 */
[----:B------:R-:W-:Y:S02]  /*6040*/  FMUL.FTZ R4, R174, R8 ;  /* 0x00000008ae047220 */ /* 0x000fe40000410000 */
[----:B------:R-:W-:Y:S01]  /*6050*/  FADD.FTZ R3, R196, R3 ;  /* 0x00000003c4037221 */ /* 0x000fe20000010000 */
[----:B------:R-:W-:Y:S01]  /*6060*/  FADD.FTZ R2, R137, R2 ;  /* 0x0000000289027221 */ /* 0x000fe20000010000 */
[-C--:B------:R-:W-:Y:S01]  /*6070*/  FMUL.FTZ R7, R174, R5.reuse ;  /* 0x00000005ae077220 */ /* 0x080fe20000410000 */
[C---:B------:R-:W-:Y:S01]  /*6080*/  FFMA.FTZ R5, R175.reuse, R5, R4 ;  /* 0x00000005af057223 */ /* 0x040fe20000010004 */
[C---:B------:R-:W-:Y:S01]  /*6090*/  FMUL.FTZ R4, R170.reuse, R3 ;  /* 0x00000003aa047220 */ /* 0x040fe20000410000 */
[----:B------:R-:W-:Y:S01]  /*60a0*/  FMUL.FTZ R6, R170, R2 ;  /* 0x00000002aa067220 */ /* 0x000fe20000410000 */
[----:B------:R-:W-:-:S02]  /*60b0*/  FFMA.FTZ R7, R175, R8, -R7 ;  /* 0x00000008af077223 */ /* 0x000fc40000010807 */
        /* <DEDUP_REMOVED lines=68> */
[CC--:B------:R-:W-:Y:S01]  /*6500*/  FMUL.FTZ R3, R184.reuse, R5.reuse ;  /* 0x00000005b8037220 */ /* 0x0c0fe20000410000 */
[-C--:B------:R-:W-:Y:S01]  /*6510*/  FMUL.FTZ R2, R184, R6.reuse ;  /* 0x00000006b8027220 */ /* 0x080fe20000410000 */
[----:B------:R-:W0:Y:S02]  /*6520*/  S2R R131, SR_TID.X ;  /* 0x0000000000837919 */ /* 0x000e240000002100 */
[C---:B------:R-:W-:Y:S01]  /*6530*/  FFMA.FTZ R3, R185.reuse, R6, -R3 ;  /* 0x00000006b9037223 */ /* 0x040fe20000010803 */
[----:B------:R-:W-:Y:S01]  /*6540*/  FFMA.FTZ R2, R185, R5, R2 ;  /* 0x00000005b9027223 */ /* 0x000fe20000010002 */
[----:B------:R-:W-:-:S02]  /*6550*/  FMUL.FTZ R4, R190, R8 ;  /* 0x00000008be047220 */ /* 0x000fc40000410000 */
[----:B------:R-:W-:Y:S01]  /*6560*/  FADD.FTZ R3, R204, R3 ;  /* 0x00000003cc037221 */ /* 0x000fe20000010000 */
[----:B------:R-:W-:Y:S01]  /*6570*/  FADD.FTZ R2, R147, R2 ;  /* 0x0000000293027221 */ /* 0x000fe20000010000 */
[-C--:B------:R-:W-:Y:S01]  /*6580*/  FMUL.FTZ R5, R190, R7.reuse ;  /* 0x00000007be057220 */ /* 0x080fe20000410000 */
[C---:B------:R-:W-:Y:S01]  /*6590*/  FFMA.FTZ R7, R191.reuse, R7, R4 ;  /* 0x00000007bf077223 */ /* 0x040fe20000010004 */
[CC--:B------:R-:W-:Y:S01]  /*65a0*/  FMUL.FTZ R4, R186.reuse, R3.reuse ;  /* 0x00000003ba047220 */ /* 0x0c0fe20000410000 */
[----:B------:R-:W-:Y:S01]  /*65b0*/  FMUL.FTZ R6, R186, R2 ;  /* 0x00000002ba067220 */ /* 0x000fe20000410000 */
[----:B------:R-:W-:Y:S02]  /*65c0*/  FFMA.FTZ R9, R191, R8, -R5 ;  /* 0x00000008bf097223 */ /* 0x000fe40000010805 */
[C---:B------:R-:W-:Y:S01]  /*65d0*/  FFMA.FTZ R5, R187.reuse, R2, R4 ;  /* 0x00000002bb057223 */ /* 0x040fe20000010004 */
[----:B------:R-:W-:Y:S01]  /*65e0*/  FFMA.FTZ R6, R187, R3, -R6 ;  /* 0x00000003bb067223 */ /* 0x000fe20000010806 */
[----:B------:R-:W-:-:S02]  /*65f0*/  FMUL.FTZ R3, R192, R9 ;  /* 0x00000009c0037220 */ /* 0x000fc40000410000 */
[----:B------:R-:W-:Y:S01]  /*6600*/  FADD.FTZ R5, R148, R5 ;  /* 0x0000000594057221 */ /* 0x000fe20000010000 */
[----:B------:R-:W-:Y:S01]  /*6610*/  FADD.FTZ R6, R205, R6 ;  /* 0x00000006cd067221 */ /* 0x000fe20000010000 */
[----:B------:R-:W-:Y:S01]  /*6620*/  FFMA.FTZ R244, R194, R7, R3 ;  /* 0x00000007c2f47223 */ /* 0x000fe20000010003 */
[----:B------:R-:W-:Y:S01]  /*6630*/  UISETP.GE.AND UP0, UPT, UR11, UR45, UPT ;  /* 0x0000002d0b00728c */ /* 0x000fe2000bf06270 */
[C---:B------:R-:W-:Y:S01]  /*6640*/  FMUL.FTZ R3, R188.reuse, R5 ;  /* 0x00000005bc037220 */ /* 0x040fe20000410000 */
[----:B------:R-:W-:-:S03]  /*6650*/  FMUL.FTZ R2, R188, R6 ;  /* 0x00000006bc027220 */ /* 0x000fc60000410000 */
[C---:B------:R-:W-:Y:S01]  /*6660*/  FFMA.FTZ R3, R189.reuse, R6, -R3 ;  /* 0x00000006bd037223 */ /* 0x040fe20000010803 */
[----:B------:R-:W-:Y:S01]  /*6670*/  FFMA.FTZ R2, R189, R5, R2 ;  /* 0x00000005bd027223 */ /* 0x000fe20000010002 */
[----:B------:R-:W-:Y:S02]  /*6680*/  PLOP3.LUT P2, PT, PT, PT, UP0, 0x80, 0x8 ;  /* 0x000000000008781c */ /* 0x000fe40003f4f008 */
[----:B------:R-:W-:Y:S01]  /*6690*/  FADD.FTZ R3, R206, R3 ;  /* 0x00000003ce037221 */ /* 0x000fe20000010000 */
[----:B------:R-:W-:Y:S01]  /*66a0*/  FADD.FTZ R2, R149, R2 ;  /* 0x0000000295027221 */ /* 0x000fe20000010000 */
[----:B0-----:R-:W-:Y:S02]  /*66b0*/  ISETP.NE.OR P2, PT, R131, RZ, P2 ;  /* 0x000000ff8300720c */ /* 0x001fe40001745670 */
[C---:B------:R-:W-:Y:S01]  /*66c0*/  FMUL.FTZ R4, R190.reuse, R3 ;  /* 0x00000003be047220 */ /* 0x040fe20000410000 */
[----:B------:R-:W-:-:S03]  /*66d0*/  FMUL.FTZ R6, R190, R2 ;  /* 0x00000002be067220 */ /* 0x000fc60000410000 */
[C---:B------:R-:W-:Y:S01]  /*66e0*/  FFMA.FTZ R5, R191.reuse, R2, R4 ;  /* 0x00000002bf057223 */ /* 0x040fe20000010004 */
[----:B------:R-:W-:Y:S01]  /*66f0*/  FFMA.FTZ R6, R191, R3, -R6 ;  /* 0x00000003bf067223 */ /* 0x000fe20000010806 */
[----:B------:R-:W-:Y:S02]  /*6700*/  LOP3.LUT R211, R131, 0x1f, RZ, 0xc0, !PT ;  /* 0x0000001f83d37812 */ /* 0x000fe400078ec0ff */
[----:B------:R-:W-:Y:S01]  /*6710*/  FADD.FTZ R5, R150, R5 ;  /* 0x0000000596057221 */ /* 0x000fe20000010000 */
[----:B------:R-:W-:Y:S01]  /*6720*/  FADD.FTZ R3, R207, R6 ;  /* 0x00000006cf037221 */ /* 0x000fe20000010000 */
[C---:B------:R-:W-:Y:S01]  /*6730*/  FMUL.FTZ R246, R192.reuse, R7 ;  /* 0x00000007c0f67220 */ /* 0x040fe20000410000 */
[----:B------:R-:W-:Y:S01]  /*6740*/  VOTEU.ALL UP0, P2 ;  /* 0x0000000000ff7886 */ /* 0x000fe20001000000 */
[C---:B------:R-:W-:Y:S01]  /*6750*/  FMUL.FTZ R2, R192.reuse, R5 ;  /* 0x00000005c0027220 */ /* 0x040fe20000410000 */
[----:B------:R-:W-:Y:S01]  /*6760*/  FMUL.FTZ R7, R192, R3 ;  /* 0x00000003c0077220 */ /* 0x000fe20000410000 */
[----:B------:R-:W-:-:S02]  /*6770*/  ISETP.NE.AND P3, PT, R211, 0x1f, PT ;  /* 0x0000001fd300780c */ /* 0x000fc40003f65270 */
[C---:B------:R-:W-:Y:S01]  /*6780*/  FFMA.FTZ R3, R194.reuse, R3, -R2 ;  /* 0x00000003c2037223 */ /* 0x040fe20000010802 */
[C---:B------:R-:W-:Y:S01]  /*6790*/  FFMA.FTZ R242, R194.reuse, R5, R7 ;  /* 0x00000005c2f27223 */ /* 0x040fe20000010007 */
[----:B------:R-:W-:Y:S01]  /*67a0*/  @!UP0 ULEA UR23, UR8, UR22, 0x4 ;  /* 0x0000001608178291 */ /* 0x000fe2000f8e20ff */
[----:B------:R-:W-:Y:S02]  /*67b0*/  MOV R4, 0x3f800000 ;  /* 0x3f80000000047802 */ /* 0x000fe40000000f00 */
[----:B------:R-:W-:Y:S01]  /*67c0*/  CS2R R6, SRZ ;  /* 0x0000000000067805 */ /* 0x000fe2000001ff00 */
[----:B------:R-:W-:Y:S02]  /*67d0*/  HFMA2 R5, -RZ, RZ, 0, 0 ;  /* 0x00000000ff057431 */ /* 0x000fe400000001ff */
[----:B------:R-:W-:Y:S01]  /*67e0*/  FFMA.FTZ R246, R194, R9, -R246 ;  /* 0x00000009c2f67223 */ /* 0x000fe200000108f6 */
[----:B------:R-:W-:Y:S01]  /*67f0*/  FADD.FTZ R242, R151, R242 ;  /* 0x000000f297f27221 */ /* 0x000fe20000010000 */
[----:B------:R-:W-:Y:S01]  /*6800*/  FADD.FTZ R2, R208, R3 ;  /* 0x00000003d0027221 */ /* 0x000fe20000010000 */
[----:B------:R-:W-:Y:S01]  /*6810*/  BSSY.RECONVERGENT B0, `(.L_x_13025) ;  /* 0x0000011000007945 */ /* 0x000fe20003800200 */
[----:B------:R0:W1:Y:S04]  /*6820*/  SHFL.DOWN PT, R3, R244, 0x1, 0x1f ;  /* 0x08201f00f4037f89 */ /* 0x00006800000e0000 */
[----:B------:R-:W2:Y:S04]  /*6830*/  @!P2 LDS.128 R4, [UR23+0x3650] ;  /* 0x00365017ff04a984 */ /* 0x000ea80008000c00 */
[----:B------:R0:W3:Y:S04]  /*6840*/  SHFL.DOWN PT, R251, R246, 0x1, 0x1f ;  /* 0x08201f00f6fb7f89 */ /* 0x0000e800000e0000 */
[----:B------:R0:W4:Y:S04]  /*6850*/  SHFL.DOWN PT, R249, R242, 0x1, 0x1f ;  /* 0x08201f00f2f97f89 */ /* 0x00012800000e0000 */
[----:B------:R0:W0:Y:S01]  /*6860*/  SHFL.DOWN PT, R11, R2, 0x1, 0x1f ;  /* 0x08201f00020b7f89 */ /* 0x00002200000e0000 */
[----:B------:R-:W-:Y:S05]  /*6870*/  @!P3 BRA `(.L_x_13026) ;  /* 0x000000000028b947 */ /* 0x000fea0003800000 */
[-C--:B0-----:R-:W-:Y:S01]  /*6880*/  FMUL.FTZ R9, R246, R11.reuse ;  /* 0x0000000bf6097220 */ /* 0x081fe20000410000 */
[----:B------:R-:W-:Y:S01]  /*6890*/  FMUL.FTZ R11, R244, R11 ;  /* 0x0000000bf40b7220 */ /* 0x000fe20000410000 */
[----:B---3--:R-:W-:Y:S02]  /*68a0*/  FMUL.FTZ R8, R246, R251 ;  /* 0x000000fbf6087220 */ /* 0x008fe40000410000 */
[-C--:B----4-:R-:W-:Y:S01]  /*68b0*/  FFMA.FTZ R9, R244, R249.reuse, -R9 ;  /* 0x000000f9f4097223 */ /* 0x090fe20000010809 */
[----:B------:R-:W-:Y:S01]  /*68c0*/  FFMA.FTZ R249, R246, R249, R11 ;  /* 0x000000f9f6f97223 */ /* 0x000fe2000001000b */
[----:B------:R-:W-:Y:S01]  /*68d0*/  FMUL.FTZ R11, R244, R251 ;  /* 0x000000fbf40b7220 */ /* 0x000fe20000410000 */
[C---:B-1----:R-:W-:Y:S01]  /*68e0*/  FFMA.FTZ R244, R3.reuse, R244, -R8 ;  /* 0x000000f403f47223 */ /* 0x042fe20000010808 */
[----:B------:R-:W-:Y:S01]  /*68f0*/  FADD.FTZ R242, R242, R9 ;  /* 0x00000009f2f27221 */ /* 0x000fe20000010000 */
[----:B------:R-:W-:Y:S01]  /*6900*/  FADD.FTZ R2, R2, R249 ;  /* 0x000000f902027221 */ /* 0x000fe20000010000 */
[----:B------:R-:W-:-:S07]  /*6910*/  FFMA.FTZ R246, R3, R246, R11 ;  /* 0x000000f603f67223 */ /* 0x000fce000001000b */
.L_x_13026:
[----:B------:R-:W-:Y:S05]  /*6920*/  BSYNC.RECONVERGENT B0 ;  /* 0x0000000000007941 */ /* 0x000fea0003800200 */
.L_x_13025:
[----:B------:R-:W-:Y:S01]  /*6930*/  ISETP.GT.U32.AND P2, PT, R211, 0x1d, PT ;  /* 0x0000001dd300780c */ /* 0x000fe20003f44070 */
[----:B-1----:R1:W1:Y:S01]  /*6940*/  SHFL.DOWN PT, R3, R244, 0x2, 0x1f ;  /* 0x08401f00f4037f89 */ /* 0x00226200000e0000 */
[----:B------:R-:W-:Y:S03]  /*6950*/  BSSY.RECONVERGENT B0, `(.L_x_13027) ;  /* 0x000000f000007945 */ /* 0x000fe60003800200 */
[----:B----4-:R4:W1:Y:S04]  /*6960*/  SHFL.DOWN PT, R249, R246, 0x2, 0x1f ;  /* 0x08401f00f6f97f89 */ /* 0x01086800000e0000 */
[----:B---3--:R4:W3:Y:S04]  /*6970*/  SHFL.DOWN PT, R251, R242, 0x2, 0x1f ;  /* 0x08401f00f2fb7f89 */ /* 0x0088e800000e0000 */
[----:B0-----:R4:W0:Y:S01]  /*6980*/  SHFL.DOWN PT, R11, R2, 0x2, 0x1f ;  /* 0x08401f00020b7f89 */ /* 0x00182200000e0000 */
[----:B------:R-:W-:Y:S05]  /*6990*/  @P2 BRA `(.L_x_13028) ;  /* 0x0000000000282947 */ /* 0x000fea0003800000 */
[-C--:B0-----:R-:W-:Y:S01]  /*69a0*/  FMUL.FTZ R9, R246, R11.reuse ;  /* 0x0000000bf6097220 */ /* 0x081fe20000410000 */
[----:B------:R-:W-:-:S03]  /*69b0*/  FMUL.FTZ R11, R244, R11 ;  /* 0x0000000bf40b7220 */ /* 0x000fc60000410000 */
[-C--:B---3--:R-:W-:Y:S01]  /*69c0*/  FFMA.FTZ R9, R244, R251.reuse, -R9 ;  /* 0x000000fbf4097223 */ /* 0x088fe20000010809 */
[C---:B------:R-:W-:Y:S01]  /*69d0*/  FFMA.FTZ R251, R246.reuse, R251, R11 ;  /* 0x000000fbf6fb7223 */ /* 0x040fe2000001000b */
[-C--:B-1----:R-:W-:Y:S01]  /*69e0*/  FMUL.FTZ R11, R246, R249.reuse ;  /* 0x000000f9f60b7220 */ /* 0x082fe20000410000 */
[----:B------:R-:W-:Y:S01]  /*69f0*/  FMUL.FTZ R249, R244, R249 ;  /* 0x000000f9f4f97220 */ /* 0x000fe20000410000 */
[----:B----4-:R-:W-:Y:S01]  /*6a00*/  FADD.FTZ R242, R242, R9 ;  /* 0x00000009f2f27221 */ /* 0x010fe20000010000 */
[----:B------:R-:W-:Y:S01]  /*6a10*/  FADD.FTZ R2, R2, R251 ;  /* 0x000000fb02027221 */ /* 0x000fe20000010000 */
[-C--:B------:R-:W-:Y:S01]  /*6a20*/  FFMA.FTZ R244, R244, R3.reuse, -R11 ;  /* 0x00000003f4f47223 */ /* 0x080fe2000001080b */
[----:B------:R-:W-:-:S07]  /*6a30*/  FFMA.FTZ R246, R246, R3, R249 ;  /* 0x00000003f6f67223 */ /* 0x000fce00000100f9 */
.L_x_13028:
[----:B------:R-:W-:Y:S05]  /*6a40*/  BSYNC.RECONVERGENT B0 ;  /* 0x0000000000007941 */ /* 0x000fea0003800200 */
.L_x_13027:
[----:B------:R-:W-:Y:S01]  /*6a50*/  ISETP.GT.U32.AND P2, PT, R211, 0x1b, PT ;  /* 0x0000001bd300780c */ /* 0x000fe20003f44070 */
[----:B-1----:R1:W1:Y:S01]  /*6a60*/  SHFL.DOWN PT, R3, R244, 0x4, 0x1f ;  /* 0x08801f00f4037f89 */ /* 0x00226200000e0000 */
[----:B------:R-:W-:Y:S03]  /*6a70*/  BSSY.RECONVERGENT B0, `(.L_x_13029) ;  /* 0x000000f000007945 */ /* 0x000fe60003800200 */
[----:B------:R0:W1:Y:S04]  /*6a80*/  SHFL.DOWN PT, R249, R246, 0x4, 0x1f ;  /* 0x08801f00f6f97f89 */ /* 0x00006800000e0000 */
[----:B---3--:R3:W1:Y:S04]  /*6a90*/  SHFL.DOWN PT, R251, R242, 0x4, 0x1f ;  /* 0x08801f00f2fb7f89 */ /* 0x00866800000e0000 */
[----:B0-----:R3:W0:Y:S01]  /*6aa0*/  SHFL.DOWN PT, R11, R2, 0x4, 0x1f ;  /* 0x08801f00020b7f89 */ /* 0x00162200000e0000 */
[----:B------:R-:W-:Y:S05]  /*6ab0*/  @P2 BRA `(.L_x_13030) ;  /* 0x0000000000282947 */ /* 0x000fea0003800000 */
[-C--:B0-----:R-:W-:Y:S01]  /*6ac0*/  FMUL.FTZ R9, R246, R11.reuse ;  /* 0x0000000bf6097220 */ /* 0x081fe20000410000 */
[----:B------:R-:W-:-:S03]  /*6ad0*/  FMUL.FTZ R11, R244, R11 ;  /* 0x0000000bf40b7220 */ /* 0x000fc60000410000 */
[-C--:B-1----:R-:W-:Y:S01]  /*6ae0*/  FFMA.FTZ R9, R244, R251.reuse, -R9 ;  /* 0x000000fbf4097223 */ /* 0x082fe20000010809 */
[C---:B------:R-:W-:Y:S01]  /*6af0*/  FFMA.FTZ R251, R246.reuse, R251, R11 ;  /* 0x000000fbf6fb7223 */ /* 0x040fe2000001000b */
[-C--:B------:R-:W-:Y:S01]  /*6b00*/  FMUL.FTZ R11, R246, R249.reuse ;  /* 0x000000f9f60b7220 */ /* 0x080fe20000410000 */
[----:B------:R-:W-:Y:S01]  /*6b10*/  FMUL.FTZ R249, R244, R249 ;  /* 0x000000f9f4f97220 */ /* 0x000fe20000410000 */
[----:B---34-:R-:W-:Y:S01]  /*6b20*/  FADD.FTZ R242, R242, R9 ;  /* 0x00000009f2f27221 */ /* 0x018fe20000010000 */
[----:B------:R-:W-:Y:S01]  /*6b30*/  FADD.FTZ R2, R2, R251 ;  /* 0x000000fb02027221 */ /* 0x000fe20000010000 */
[-C--:B------:R-:W-:Y:S01]  /*6b40*/  FFMA.FTZ R244, R244, R3.reuse, -R11 ;  /* 0x00000003f4f47223 */ /* 0x080fe2000001080b */
[----:B------:R-:W-:-:S07]  /*6b50*/  FFMA.FTZ R246, R246, R3, R249 ;  /* 0x00000003f6f67223 */ /* 0x000fce00000100f9 */
.L_x_13030:
[----:B------:R-:W-:Y:S05]  /*6b60*/  BSYNC.RECONVERGENT B0 ;  /* 0x0000000000007941 */ /* 0x000fea0003800200 */
.L_x_13029:
[----:B------:R-:W-:Y:S01]  /*6b70*/  ISETP.GT.U32.AND P2, PT, R211, 0x17, PT ;  /* 0x00000017d300780c */ /* 0x000fe20003f44070 */
[----:B-1----:R1:W1:Y:S01]  /*6b80*/  SHFL.DOWN PT, R3, R244, 0x8, 0x1f ;  /* 0x09001f00f4037f89 */ /* 0x00226200000e0000 */
[----:B------:R-:W-:Y:S03]  /*6b90*/  BSSY.RECONVERGENT B0, `(.L_x_13031) ;  /* 0x000000f000007945 */ /* 0x000fe60003800200 */
[----:B------:R0:W1:Y:S04]  /*6ba0*/  SHFL.DOWN PT, R249, R246, 0x8, 0x1f ;  /* 0x09001f00f6f97f89 */ /* 0x00006800000e0000 */
[----:B------:R1:W1:Y:S04]  /*6bb0*/  SHFL.DOWN PT, R251, R242, 0x8, 0x1f ;  /* 0x09001f00f2fb7f89 */ /* 0x00026800000e0000 */
        /* <DEDUP_REMOVED lines=12> */
.L_x_13032:
[----:B------:R-:W-:Y:S05]  /*6c80*/  BSYNC.RECONVERGENT B0 ;  /* 0x0000000000007941 */ /* 0x000fea0003800200 */
.L_x_13031:
        /* <DEDUP_REMOVED lines=17> */
.L_x_13034:
[----:B------:R-:W-:Y:S05]  /*6da0*/  BSYNC.RECONVERGENT B0 ;  /* 0x0000000000007941 */ /* 0x000fea0003800200 */
.L_x_13033:
[----:B-1----:R-:W2:Y:S01]  /*6db0*/  SHFL.IDX PT, R249, R246, RZ, 0x1f ;  /* 0x00001ffff6f97589 */ /* 0x002ea200000e0000 */
[----:B------:R-:W-:Y:S01]  /*6dc0*/  ISETP.NE.AND P2, PT, R131, RZ, PT ;  /* 0x000000ff8300720c */ /* 0x000fe20003f45270 */
[----:B------:R-:W-:Y:S01]  /*6dd0*/  FADD.FTZ R240, R247, R240 ;  /* 0x000000f0f7f07221 */ /* 0x000fe20000010000 */
[----:B------:R-:W-:Y:S01]  /*6de0*/  BSSY.RECONVERGENT B0, `(.L_x_13035) ;  /* 0x0000256000007945 */ /* 0x000fe20003800200 */
[----:B------:R-:W1:Y:S01]  /*6df0*/  SHFL.IDX PT, R3, R244, RZ, 0x1f ;  /* 0x00001ffff4037589 */ /* 0x000e6200000e0000 */
[----:B------:R-:W-:-:S03]  /*6e00*/  P2R R9, PR, RZ, 0x4 ;  /* 0x00000004ff097803 */ /* 0x000fc60000000000 */
[----:B------:R-:W5:Y:S04]  /*6e10*/  SHFL.IDX PT, R10, R242, RZ, 0x1f ;  /* 0x00001ffff20a7589 */ /* 0x000f6800000e0000 */
[----:B0-----:R-:W0:Y:S02]  /*6e20*/  SHFL.IDX PT, R11, R2, RZ, 0x1f ;  /* 0x00001fff020b7589 */ /* 0x001e2400000e0000 */
[----:B------:R-:W-:Y:S02]  /*6e30*/  VOTEU.ALL UP0, P2 ;  /* 0x0000000000ff7886 */ /* 0x000fe40001000000 */
[----:B----4-:R-:W-:Y:S03]  /*6e40*/  SHFL.DOWN PT, R246, R246, 0x1, 0x1f ;  /* 0x08201f00f6f67f89 */ /* 0x010fe600000e0000 */
[----:B------:R-:W-:Y:S01]  /*6e50*/  @!UP0 ULEA UR23, UR8, UR22, 0x4 ;  /* 0x0000001608178291 */ /* 0x000fe2000f8e20ff */
[----:B------:R-:W-:Y:S01]  /*6e60*/  SHFL.DOWN PT, R244, R244, 0x1, 0x1f ;  /* 0x08201f00f4f47f89 */ /* 0x000fe200000e0000 */
[C---:B--2---:R-:W-:Y:S01]  /*6e70*/  FMUL.FTZ R8, R249.reuse, R5 ;  /* 0x00000005f9087220 */ /* 0x044fe20000410000 */
[----:B------:R-:W-:-:S02]  /*6e80*/  FMUL.FTZ R250, R249, R4 ;  /* 0x00000004f9fa7220 */ /* 0x000fc40000410000 */
[----:B---3--:R-:W-:Y:S01]  /*6e90*/  SHFL.DOWN PT, R242, R242, 0x1, 0x1f ;  /* 0x08201f00f2f27f89 */ /* 0x008fe200000e0000 */
[C---:B-1----:R-:W-:Y:S01]  /*6ea0*/  FFMA.FTZ R8, R3.reuse, R4, -R8 ;  /* 0x0000000403087223 */ /* 0x042fe20000010808 */
[----:B------:R-:W-:Y:S01]  /*6eb0*/  FFMA.FTZ R9, R3, R5, R250 ;  /* 0x0000000503097223 */ /* 0x000fe200000100fa */
[C---:B------:R-:W-:Y:S01]  /*6ec0*/  FMUL.FTZ R4, R249.reuse, R7 ;  /* 0x00000007f9047220 */ /* 0x040fe20000410000 */
[----:B------:R-:W-:-:S03]  /*6ed0*/  FMUL.FTZ R250, R249, R6 ;  /* 0x00000006f9fa7220 */ /* 0x000fc60000410000 */
[C---:B------:R-:W-:Y:S01]  /*6ee0*/  FFMA.FTZ R5, R3.reuse, R6, -R4 ;  /* 0x0000000603057223 */ /* 0x040fe20000010804 */
[----:B------:R-:W-:Y:S01]  /*6ef0*/  FFMA.FTZ R250, R3, R7, R250 ;  /* 0x0000000703fa7223 */ /* 0x000fe200000100fa */
[----:B------:R-:W-:Y:S01]  /*6f00*/  FADD.FTZ R3, R245, R248 ;  /* 0x000000f8f5037221 */ /* 0x000fe20000010000 */
[----:B------:R-:W1:Y:S01]  /*6f10*/  SHFL.IDX PT, R7, R7, RZ, 0x1f ;  /* 0x00001fff07077589 */ /* 0x000e6200000e0000 */
[-C--:B------:R-:W-:Y:S01]  /*6f20*/  FMUL.FTZ R4, R192, R240.reuse ;  /* 0x000000f0c0047220 */ /* 0x080fe20000410000 */
[----:B-----5:R-:W-:Y:S01]  /*6f30*/  FADD.FTZ R10, R10, R5 ;  /* 0x000000050a0a7221 */ /* 0x020fe20000010000 */
[-C--:B------:R-:W-:Y:S01]  /*6f40*/  FMUL.FTZ R5, R192, R3.reuse ;  /* 0x00000003c0057220 */ /* 0x080fe20000410000 */
[----:B------:R-:W2:Y:S01]  /*6f50*/  SHFL.IDX PT, R6, R6, RZ, 0x1f ;  /* 0x00001fff06067589 */ /* 0x000ea200000e0000 */
[C---:B------:R-:W-:Y:S01]  /*6f60*/  FFMA.FTZ R4, R194.reuse, R3, R4 ;  /* 0x00000003c2047223 */ /* 0x040fe20000010004 */
[----:B0-----:R-:W-:Y:S01]  /*6f70*/  FADD.FTZ R11, R11, R250 ;  /* 0x000000fa0b0b7221 */ /* 0x001fe20000010000 */
[----:B------:R-:W-:-:S02]  /*6f80*/  FFMA.FTZ R5, R194, R240, -R5 ;  /* 0x000000f0c2057223 */ /* 0x000fc40000010805 */
[C---:B------:R-:W-:Y:S02]  /*6f90*/  FFMA.FTZ R241, R94.reuse, R241, R4 ;  /* 0x000000f15ef17223 */ /* 0x040fe40000010004 */
[----:B------:R0:W-:Y:S01]  /*6fa0*/  @!P2 STS.128 [UR23+0x3650], R8 ;  /* 0x00365008ff00a988 */ /* 0x0001e20008000c17 */
[----:B------:R-:W-:Y:S01]  /*6fb0*/  ISETP.NE.AND P2, PT, R131, 0x1f, PT ;  /* 0x0000001f8300780c */ /* 0x000fe20003f45270 */
[----:B------:R-:W-:Y:S01]  /*6fc0*/  FFMA.FTZ R243, R94, R243, R5 ;  /* 0x000000f35ef37223 */ /* 0x000fe20000010005 */
[----:B------:R-:W-:Y:S01]  /*6fd0*/  FMUL.FTZ R4, R190, R241 ;  /* 0x000000f1be047220 */ /* 0x000fe20000410000 */
[----:B------:R3:W4:Y:S01]  /*6fe0*/  SHFL.DOWN PT, R11, R2, 0x1, 0x1f ;  /* 0x08201f00020b7f89 */ /* 0x00072200000e0000 */
[----:B------:R-:W-:Y:S02]  /*6ff0*/  ULEA UR23, UR11, 0xfffffc00, 0xa ;  /* 0xfffffc000b177891 */ /* 0x000fe4000f8e50ff */
[----:B------:R-:W-:Y:S02]  /*7000*/  FFMA.FTZ R4, R191, R243, -R4 ;  /* 0x000000f3bf047223 */ /* 0x000fe40000010804 */
[----:B------:R-:W-:-:S02]  /*7010*/  USHF.R.S32.HI UR26, URZ, 0x1f, UR23 ;  /* 0x0000001fff1a7899 */ /* 0x000fc40008011417 */
[----:B------:R-:W-:Y:S01]  /*7020*/  FFMA.FTZ R238, R91, R238, R4 ;  /* 0x000000ee5bee7223 */ /* 0x000fe20000010004 */
[----:B------:R-:W-:Y:S02]  /*7030*/  FMUL.FTZ R4, R190, R243 ;  /* 0x000000f3be047220 */ /* 0x000fe40000410000 */
[-C--:B-1----:R-:W-:Y:S01]  /*7040*/  @P2 FMUL.FTZ R5, R246, R7.reuse ;  /* 0x00000007f6052220 */ /* 0x082fe20000410000 */
[C---:B0-----:R-:W-:Y:S01]  /*7050*/  @P2 FMUL.FTZ R9, R244.reuse, R7 ;  /* 0x00000007f4092220 */ /* 0x041fe20000410000 */
[----:B------:R-:W-:Y:S01]  /*7060*/  FFMA.FTZ R4, R191, R241, R4 ;  /* 0x000000f1bf047223 */ /* 0x000fe20000010004 */
[----:B------:R-:W-:Y:S01]  /*7070*/  FMUL.FTZ R10, R93, R46 ;  /* 0x0000002e5d0a7220 */ /* 0x000fe20000410000 */
[-C--:B--2---:R-:W-:Y:S01]  /*7080*/  @P2 FFMA.FTZ R5, R244, R6.reuse, -R5 ;  /* 0x00000006f4052223 */ /* 0x084fe20000010805 */
[----:B------:R-:W-:Y:S01]  /*7090*/  @P2 FFMA.FTZ R246, R246, R6, R9 ;  /* 0x00000006f6f62223 */ /* 0x000fe20000010009 */
[----:B------:R-:W-:Y:S01]  /*70a0*/  FFMA.FTZ R236, R91, R236, R4 ;  /* 0x000000ec5bec7223 */ /* 0x000fe20000010004 */
[----:B------:R-:W-:Y:S01]  /*70b0*/  FMUL.FTZ R4, R188, R238 ;  /* 0x000000eebc047220 */ /* 0x000fe20000410000 */
[----:B------:R-:W-:-:S02]  /*70c0*/  @P2 FADD.FTZ R6, R242, R5 ;  /* 0x00000005f2062221 */ /* 0x000fc40000010000 */
[-C--:B------:R-:W-:Y:S01]  /*70d0*/  FMUL.FTZ R5, R188, R236.reuse ;  /* 0x000000ecbc057220 */ /* 0x080fe20000410000 */
[----:B------:R-:W-:-:S03]  /*70e0*/  FFMA.FTZ R9, R189, R236, R4 ;  /* 0x000000ecbd097223 */ /* 0x000fc60000010004 */
[----:B---3--:R-:W-:Y:S01]  /*70f0*/  FFMA.FTZ R2, R189, R238, -R5 ;  /* 0x000000eebd027223 */ /* 0x008fe20000010805 */
[C---:B------:R-:W-:Y:S01]  /*7100*/  FFMA.FTZ R235, R92.reuse, R235, R9 ;  /* 0x000000eb5ceb7223 */ /* 0x040fe20000010009 */
[----:B----4-:R-:W-:Y:S02]  /*7110*/  @P2 FADD.FTZ R7, R11, R246 ;  /* 0x000000f60b072221 */ /* 0x010fe40000010000 */
[----:B------:R-:W-:Y:S01]  /*7120*/  FFMA.FTZ R237, R92, R237, R2 ;  /* 0x000000ed5ced7223 */ /* 0x000fe20000010002 */
[----:B------:R-:W-:-:S03]  /*7130*/  FMUL.FTZ R2, R186, R235 ;  /* 0x000000ebba027220 */ /* 0x000fc60000410000 */
[-C--:B------:R-:W-:Y:S01]  /*7140*/  FMUL.FTZ R4, R186, R237.reuse ;  /* 0x000000edba047220 */ /* 0x080fe20000410000 */
[----:B------:R-:W-:-:S03]  /*7150*/  FFMA.FTZ R2, R187, R237, -R2 ;  /* 0x000000edbb027223 */ /* 0x000fc60000010802 */
[----:B------:R-:W-:Y:S01]  /*7160*/  FFMA.FTZ R5, R187, R235, R4 ;  /* 0x000000ebbb057223 */ /* 0x000fe20000010004 */
[-C--:B------:R-:W-:Y:S01]  /*7170*/  FMUL.FTZ R4, R6, R13.reuse ;  /* 0x0000000d06047220 */ /* 0x080fe20000410000 */
[C---:B------:R-:W-:Y:S02]  /*7180*/  FFMA.FTZ R232, R89.reuse, R232, R2 ;  /* 0x000000e859e87223 */ /* 0x040fe40000010002 */
[----:B------:R-:W-:Y:S01]  /*7190*/  FFMA.FTZ R230, R89, R230, R5 ;  /* 0x000000e659e67223 */ /* 0x000fe20000010005 */
[C---:B------:R-:W-:Y:S01]  /*71a0*/  FMUL.FTZ R5, R7.reuse, R13 ;  /* 0x0000000d07057220 */ /* 0x040fe20000410000 */
[----:B------:R-:W-:Y:S01]  /*71b0*/  FFMA.FTZ R11, R7, R12, -R4 ;  /* 0x0000000c070b7223 */ /* 0x000fe20000010804 */
[----:B------:R-:W-:Y:S01]  /*71c0*/  FMUL.FTZ R4, R184, R232 ;  /* 0x000000e8b8047220 */ /* 0x000fe20000410000 */
[----:B------:R-:W-:Y:S01]  /*71d0*/  FFMA.FTZ R13, R0, R240, RZ ;  /* 0x000000f0000d7223 */ /* 0x000fe200000100ff */
[----:B------:R-:W-:Y:S01]  /*71e0*/  FFMA.FTZ R2, R6, R12, R5 ;  /* 0x0000000c06027223 */ /* 0x000fe20000010005 */
[-C--:B------:R-:W-:Y:S01]  /*71f0*/  FMUL.FTZ R5, R184, R230.reuse ;  /* 0x000000e6b8057220 */ /* 0x080fe20000410000 */
[----:B------:R-:W-:Y:S01]  /*7200*/  FFMA.FTZ R7, R185, R230, R4 ;  /* 0x000000e6b9077223 */ /* 0x000fe20000010004 */
[-C--:B------:R-:W-:Y:S01]  /*7210*/  FFMA.FTZ R12, -R129, R10.reuse, R240 ;  /* 0x0000000a810c7223 */ /* 0x080fe200000101f0 */
[----:B------:R-:W-:Y:S01]  /*7220*/  FFMA.FTZ R10, R138, -R10, R3 ;  /* 0x8000000a8a0a7223 */ /* 0x000fe20000010003 */
[----:B------:R-:W-:Y:S01]  /*7230*/  FFMA.FTZ R4, R185, R232, -R5 ;  /* 0x000000e8b9047223 */ /* 0x000fe20000010805 */
[----:B------:R-:W-:Y:S01]  /*7240*/  FFMA.FTZ R233, R90, R233, R7 ;  /* 0x000000e95ae97223 */ /* 0x000fe20000010007 */
[----:B------:R-:W-:Y:S01]  /*7250*/  MOV R7, UR38 ;  /* 0x0000002600077c02 */ /* 0x000fe20008000f00 */
[----:B------:R-:W-:Y:S01]  /*7260*/  FFMA.FTZ R3, R0, -R3, RZ ;  /* 0x8000000300037223 */ /* 0x000fe200000100ff */
[----:B------:R-:W-:Y:S01]  /*7270*/  FFMA.FTZ R239, R90, R239, R4 ;  /* 0x000000ef5aef7223 */ /* 0x000fe20000010004 */
[----:B------:R-:W-:-:S02]  /*7280*/  FMUL.FTZ R4, R182, R233 ;  /* 0x000000e9b6047220 */ /* 0x000fc40000410000 */
[----:B------:R-:W-:Y:S01]  /*7290*/  FFMA.FTZ R244, R30, -R241, R3 ;  /* 0x800000f11ef47223 */ /* 0x000fe20000010003 */
[-C--:B------:R-:W-:Y:S01]  /*72a0*/  FMUL.FTZ R6, R182, R239.reuse ;  /* 0x000000efb6067220 */ /* 0x080fe20000410000 */
[----:B------:R-:W-:-:S03]  /*72b0*/  FFMA.FTZ R4, R183, R239, -R4 ;  /* 0x000000efb7047223 */ /* 0x000fc60000010804 */
[----:B------:R-:W-:Y:S01]  /*72c0*/  FFMA.FTZ R5, R183, R233, R6 ;  /* 0x000000e9b7057223 */ /* 0x000fe20000010006 */
[----:B------:R-:W-:Y:S01]  /*72d0*/  FFMA.FTZ R242, R87, R234, R4 ;  /* 0x000000ea57f27223 */ /* 0x000fe20000010004 */
[----:B------:R-:W-:Y:S01]  /*72e0*/  LOP3.LUT R4, R131, UR23, RZ, 0xfc, !PT ;  /* 0x0000001783047c12 */ /* 0x000fe2000f8efcff */
[----:B------:R-:W-:Y:S01]  /*72f0*/  UMOV UR23, UR42 ;  /* 0x0000002a00177c82 */ /* 0x000fe20008000000 */
[----:B------:R-:W-:Y:S01]  /*7300*/  FFMA.FTZ R234, R87, R228, R5 ;  /* 0x000000e457ea7223 */ /* 0x000fe20000010005 */
[----:B------:R-:W-:Y:S01]  /*7310*/  MOV R5, UR26 ;  /* 0x0000001a00057c02 */ /* 0x000fe20008000f00 */
[----:B------:R-:W-:Y:S02]  /*7320*/  FFMA.FTZ R228, R30, R243, R13 ;  /* 0x000000f31ee47223 */ /* 0x000fe4000001000d */
[----:B------:R-:W-:Y:S01]  /*7330*/  IMAD.WIDE.U32 R6, R7, UR8, R4 ;  /* 0x0000000807067c25 */ /* 0x000fe2000f8e0004 */
[----:B------:R-:W-:Y:S02]  /*7340*/  MOV R5, UR39 ;  /* 0x0000002700057c02 */ /* 0x000fe40008000f00 */
[----:B------:R-:W-:-:S03]  /*7350*/  LEA R8, P2, R6, UR9, 0x2 ;  /* 0x0000000906087c11 */ /* 0x000fc6000f8410ff */
[----:B------:R-:W-:-:S05]  /*7360*/  IMAD R5, R5, UR8, R7 ;  /* 0x0000000805057c24 */ /* 0x000fca000f8e0207 */
[----:B------:R-:W-:Y:S01]  /*7370*/  LEA.HI.X R9, R6, UR10, R5, 0x2, P2 ;  /* 0x0000000a06097c11 */ /* 0x000fe200090f1405 */
[C---:B------:R-:W-:Y:S01]  /*7380*/  FMUL.FTZ R6, R180.reuse, R234 ;  /* 0x000000eab4067220 */ /* 0x040fe20000410000 */
[----:B------:R-:W-:-:S03]  /*7390*/  FMUL.FTZ R5, R180, R242 ;  /* 0x000000f2b4057220 */ /* 0x000fc60000410000 */
[C---:B------:R-:W-:Y:S01]  /*73a0*/  FFMA.FTZ R7, R181.reuse, R242, -R6 ;  /* 0x000000f2b5077223 */ /* 0x040fe20000010806 */
[----:B------:R-:W-:-:S03]  /*73b0*/  FFMA.FTZ R6, R181, R234, R5 ;  /* 0x000000eab5067223 */ /* 0x000fc60000010005 */
[C---:B------:R-:W-:Y:S01]  /*73c0*/  FFMA.FTZ R7, R88.reuse, R231, R7 ;  /* 0x000000e758077223 */ /* 0x040fe20000010007 */
[----:B------:R-:W-:Y:S01]  /*73d0*/  FFMA.FTZ R5, R88, R229, R6 ;  /* 0x000000e558057223 */ /* 0x000fe20000010006 */
[----:B------:R-:W-:Y:S01]  /*73e0*/  FMUL.FTZ R229, R94, R45 ;  /* 0x0000002d5ee57220 */ /* 0x000fe20000410000 */
[----:B------:R-:W-:Y:S02]  /*73f0*/  FMUL.FTZ R231, R91, R44 ;  /* 0x0000002c5be77220 */ /* 0x000fe40000410000 */
[----:B------:R-:W-:Y:S01]  /*7400*/  FMUL.FTZ R6, R178, R5 ;  /* 0x00000005b2067220 */ /* 0x000fe20000410000 */
[-C--:B------:R-:W-:Y:S01]  /*7410*/  FFMA.FTZ R13, -R136, R229.reuse, R243 ;  /* 0x000000e5880d7223 */ /* 0x080fe200000101f3 */
[----:B------:R-:W-:Y:S01]  /*7420*/  FFMA.FTZ R3, R134, -R229, R241 ;  /* 0x800000e586037223 */ /* 0x000fe200000100f1 */
[----:B------:R-:W-:Y:S01]  /*7430*/  FFMA.FTZ R229, R29, R238, R228 ;  /* 0x000000ee1de57223 */ /* 0x000fe200000100e4 */
[----:B------:R-:W-:Y:S01]  /*7440*/  FFMA.FTZ R6, R179, R7, -R6 ;  /* 0x00000007b3067223 */ /* 0x000fe20000010806 */
[----:B------:R-:W-:Y:S01]  /*7450*/  FFMA.FTZ R241, R29, -R236, R244 ;  /* 0x800000ec1df17223 */ /* 0x000fe200000100f4 */
[----:B------:R-:W-:Y:S01]  /*7460*/  FFMA.FTZ R228, -R127, R231, R238 ;  /* 0x000000e77fe47223 */ /* 0x000fe200000101ee */
[----:B------:R-:W-:Y:S01]  /*7470*/  FFMA.FTZ R238, R28, R237, R229 ;  /* 0x000000ed1cee7223 */ /* 0x000fe200000100e5 */
[----:B------:R-:W-:Y:S01]  /*7480*/  FFMA.FTZ R6, R85, R226, R6 ;  /* 0x000000e255067223 */ /* 0x000fe20000010006 */
[----:B------:R-:W-:Y:S01]  /*7490*/  FMUL.FTZ R226, R178, R7 ;  /* 0x00000007b2e27220 */ /* 0x000fe20000410000 */
[----:B------:R-:W-:Y:S01]  /*74a0*/  FMUL.FTZ R229, R92, R43 ;  /* 0x0000002b5ce57220 */ /* 0x000fe20000410000 */
[----:B------:R-:W-:-:S02]  /*74b0*/  FMUL.FTZ R243, R89, R42 ;  /* 0x0000002a59f37220 */ /* 0x000fc40000410000 */
[----:B------:R-:W-:Y:S01]  /*74c0*/  FFMA.FTZ R240, R179, R5, R226 ;  /* 0x00000005b3f07223 */ /* 0x000fe200000100e2 */
[----:B------:R-:W-:-:S03]  /*74d0*/  FFMA.FTZ R226, R125, -R231, R236 ;  /* 0x800000e77de27223 */ /* 0x000fc600000100ec */
[----:B------:R-:W-:Y:S01]  /*74e0*/  FFMA.FTZ R236, R85, R224, R240 ;  /* 0x000000e055ec7223 */ /* 0x000fe200000100f0 */
[----:B------:R-:W-:Y:S01]  /*74f0*/  FMUL.FTZ R224, R176, R6 ;  /* 0x00000006b0e07220 */ /* 0x000fe20000410000 */
[----:B------:R-:W-:-:S03]  /*7500*/  FFMA.FTZ R240, R28, -R235, R241 ;  /* 0x800000eb1cf07223 */ /* 0x000fc600000100f1 */
[----:B------:R-:W-:Y:S01]  /*7510*/  FFMA.FTZ R231, R177, R236, R224 ;  /* 0x000000ecb1e77223 */ /* 0x000fe200000100e0 */
[-C--:B------:R-:W-:Y:S01]  /*7520*/  FFMA.FTZ R224, -R132, R229.reuse, R237 ;  /* 0x000000e584e07223 */ /* 0x080fe200000101ed */
[----:B------:R-:W-:Y:S01]  /*7530*/  FFMA.FTZ R229, R130, -R229, R235 ;  /* 0x800000e582e57223 */ /* 0x000fe200000100eb */
[C---:B------:R-:W-:Y:S01]  /*7540*/  FFMA.FTZ R241, R27.reuse, -R230, R240 ;  /* 0x800000e61bf17223 */ /* 0x040fe200000100f0 */
[----:B------:R-:W-:Y:S01]  /*7550*/  FFMA.FTZ R235, R86, R227, R231 ;  /* 0x000000e356eb7223 */ /* 0x000fe200000100e7 */
[----:B------:R-:W-:Y:S01]  /*7560*/  FFMA.FTZ R231, R27, R232, R238 ;  /* 0x000000e81be77223 */ /* 0x000fe200000100ee */
[----:B------:R-:W-:Y:S01]  /*7570*/  FMUL.FTZ R238, R176, R236 ;  /* 0x000000ecb0ee7220 */ /* 0x000fe20000410000 */
[----:B------:R-:W-:Y:S01]  /*7580*/  FFMA.FTZ R227, -R123, R243, R232 ;  /* 0x000000f37be37223 */ /* 0x000fe200000101e8 */
[----:B------:R-:W-:Y:S01]  /*7590*/  FMUL.FTZ R232, R174, R235 ;  /* 0x000000ebaee87220 */ /* 0x000fe20000410000 */
[----:B------:R-:W-:Y:S01]  /*75a0*/  FFMA.FTZ R240, R26, R239, R231 ;  /* 0x000000ef1af07223 */ /* 0x000fe200000100e7 */
[----:B------:R-:W-:Y:S01]  /*75b0*/  FFMA.FTZ R237, R177, R6, -R238 ;  /* 0x00000006b1ed7223 */ /* 0x000fe200000108ee */
[----:B------:R-:W-:Y:S01]  /*75c0*/  FMUL.FTZ R231, R90, R41 ;  /* 0x000000295ae77220 */ /* 0x000fe20000410000 */
[----:B------:R-:W-:Y:S01]  /*75d0*/  FFMA.FTZ R244, R26, -R233, R241 ;  /* 0x800000e91af47223 */ /* 0x000fe200000100f1 */
[----:B------:R-:W-:Y:S01]  /*75e0*/  FFMA.FTZ R230, R121, -R243, R230 ;  /* 0x800000f379e67223 */ /* 0x000fe200000100e6 */
[----:B------:R-:W-:Y:S01]  /*75f0*/  FFMA.FTZ R237, R86, R225, R237 ;  /* 0x000000e156ed7223 */ /* 0x000fe200000100ed */
[-C--:B------:R-:W-:Y:S01]  /*7600*/  FFMA.FTZ R225, -R128, R231.reuse, R239 ;  /* 0x000000e780e17223 */ /* 0x080fe200000101ef */
[----:B------:R-:W-:Y:S01]  /*7610*/  FFMA.FTZ R233, R126, -R231, R233 ;  /* 0x800000e77ee97223 */ /* 0x000fe200000100e9 */
[----:B------:R-:W-:Y:S01]  /*7620*/  FFMA.FTZ R239, R25, R242, R240 ;  /* 0x000000f219ef7223 */ /* 0x000fe200000100f0 */
[----:B------:R-:W-:Y:S01]  /*7630*/  FFMA.FTZ R232, R175, R237, -R232 ;  /* 0x000000edafe87223 */ /* 0x000fe200000108e8 */
[----:B------:R-:W-:Y:S01]  /*7640*/  FMUL.FTZ R231, R87, R40 ;  /* 0x0000002857e77220 */ /* 0x000fe20000410000 */
[----:B------:R-:W-:-:S02]  /*7650*/  FFMA.FTZ R241, R25, -R234, R244 ;  /* 0x800000ea19f17223 */ /* 0x000fc400000100f4 */
[----:B------:R-:W-:Y:S01]  /*7660*/  FFMA.FTZ R238, R83, R222, R232 ;  /* 0x000000de53ee7223 */ /* 0x000fe200000100e8 */
[----:B------:R-:W-:Y:S01]  /*7670*/  FMUL.FTZ R222, R174, R237 ;  /* 0x000000edaede7220 */ /* 0x000fe20000410000 */
[----:B------:R-:W-:-:S03]  /*7680*/  FMUL.FTZ R232, R88, R39 ;  /* 0x0000002758e87220 */ /* 0x000fc60000410000 */
[----:B------:R-:W-:Y:S01]  /*7690*/  FFMA.FTZ R240, R175, R235, R222 ;  /* 0x000000ebaff07223 */ /* 0x000fe200000100de */
[-C--:B------:R-:W-:Y:S01]  /*76a0*/  FFMA.FTZ R222, -R119, R231.reuse, R242 ;  /* 0x000000e777de7223 */ /* 0x080fe200000101f2 */
[----:B------:R-:W-:Y:S01]  /*76b0*/  FFMA.FTZ R231, R117, -R231, R234 ;  /* 0x800000e775e77223 */ /* 0x000fe200000100ea */
[----:B------:R-:W-:Y:S01]  /*76c0*/  FFMA.FTZ R234, R24, R7, R239 ;  /* 0x0000000718ea7223 */ /* 0x000fe200000100ef */
[----:B------:R-:W-:Y:S01]  /*76d0*/  FFMA.FTZ R240, R83, R212, R240 ;  /* 0x000000d453f07223 */ /* 0x000fe200000100f0 */
[----:B------:R-:W-:Y:S01]  /*76e0*/  FMUL.FTZ R212, R172, R238 ;  /* 0x000000eeacd47220 */ /* 0x000fe20000410000 */
[----:B------:R-:W-:Y:S01]  /*76f0*/  FFMA.FTZ R242, R24, -R5, R241 ;  /* 0x8000000518f27223 */ /* 0x000fe200000100f1 */
[----:B------:R-:W-:Y:S01]  /*7700*/  FFMA.FTZ R244, R23, R6, R234 ;  /* 0x0000000617f47223 */ /* 0x000fe200000100ea */
[-C--:B------:R-:W-:Y:S01]  /*7710*/  FMUL.FTZ R234, R172, R240.reuse ;  /* 0x000000f0acea7220 */ /* 0x080fe20000410000 */
[C---:B------:R-:W-:Y:S01]  /*7720*/  FFMA.FTZ R239, R173.reuse, R240, R212 ;  /* 0x000000f0adef7223 */ /* 0x040fe200000100d4 */
[-C--:B------:R-:W-:Y:S01]  /*7730*/  FFMA.FTZ R212, -R124, R232.reuse, R7 ;  /* 0x000000e87cd47223 */ /* 0x080fe20000010107 */
[----:B------:R-:W-:Y:S01]  /*7740*/  FFMA.FTZ R232, R122, -R232, R5 ;  /* 0x800000e87ae87223 */ /* 0x000fe20000010005 */
[----:B------:R-:W-:Y:S01]  /*7750*/  FFMA.FTZ R7, R173, R238, -R234 ;  /* 0x000000eead077223 */ /* 0x000fe200000108ea */
[C---:B------:R-:W-:Y:S01]  /*7760*/  FFMA.FTZ R5, R84.reuse, R219, R239 ;  /* 0x000000db54057223 */ /* 0x040fe200000100ef */
[----:B------:R-:W-:Y:S01]  /*7770*/  FMUL.FTZ R239, R85, R38 ;  /* 0x0000002655ef7220 */ /* 0x000fe20000410000 */
[----:B------:R-:W-:Y:S01]  /*7780*/  FFMA.FTZ R242, R23, -R236, R242 ;  /* 0x800000ec17f27223 */ /* 0x000fe200000100f2 */
[----:B------:R-:W-:Y:S01]  /*7790*/  FFMA.FTZ R7, R84, R213, R7 ;  /* 0x000000d554077223 */ /* 0x000fe20000010007 */
[----:B------:R-:W-:Y:S01]  /*77a0*/  FFMA.FTZ R244, R21, R237, R244 ;  /* 0x000000ed15f47223 */ /* 0x000fe200000100f4 */
[----:B------:R-:W-:Y:S01]  /*77b0*/  FFMA.FTZ R219, -R115, R239, R6 ;  /* 0x000000ef73db7223 */ /* 0x000fe20000010106 */
[----:B------:R-:W-:Y:S01]  /*77c0*/  FMUL.FTZ R6, R170, R5 ;  /* 0x00000005aa067220 */ /* 0x000fe20000410000 */
[----:B------:R-:W-:Y:S01]  /*77d0*/  FFMA.FTZ R234, R113, -R239, R236 ;  /* 0x800000ef71ea7223 */ /* 0x000fe200000100ec */
[----:B------:R-:W-:Y:S01]  /*77e0*/  FMUL.FTZ R239, R86, R37 ;  /* 0x0000002556ef7220 */ /* 0x000fe20000410000 */
[----:B------:R-:W-:Y:S01]  /*77f0*/  FFMA.FTZ R236, R21, -R235, R242 ;  /* 0x800000eb15ec7223 */ /* 0x000fe200000100f2 */
[----:B------:R-:W-:Y:S01]  /*7800*/  FFMA.FTZ R6, R171, R7, -R6 ;  /* 0x00000007ab067223 */ /* 0x000fe20000010806 */
[----:B------:R-:W-:Y:S01]  /*7810*/  FMUL.FTZ R241, R83, R36 ;  /* 0x0000002453f17220 */ /* 0x000fe20000410000 */
[----:B------:R-:W-:Y:S01]  /*7820*/  FFMA.FTZ R213, -R120, R239, R237 ;  /* 0x000000ef78d57223 */ /* 0x000fe200000101ed */
[----:B------:R-:W-:Y:S01]  /*7830*/  FFMA.FTZ R237, R19, R238, R244 ;  /* 0x000000ee13ed7223 */ /* 0x000fe200000100f4 */
[----:B------:R-:W-:Y:S01]  /*7840*/  FFMA.FTZ R242, R81, R220, R6 ;  /* 0x000000dc51f27223 */ /* 0x000fe20000010006 */
[----:B------:R-:W-:Y:S01]  /*7850*/  FMUL.FTZ R6, R170, R7 ;  /* 0x00000007aa067220 */ /* 0x000fe20000410000 */
[----:B------:R-:W-:Y:S01]  /*7860*/  FFMA.FTZ R235, R118, -R239, R235 ;  /* 0x800000ef76eb7223 */ /* 0x000fe200000100eb */
[----:B------:R-:W-:Y:S01]  /*7870*/  FFMA.FTZ R239, R19, -R240, R236 ;  /* 0x800000f013ef7223 */ /* 0x000fe200000100ec */
[----:B------:R-:W-:Y:S01]  /*7880*/  FFMA.FTZ R220, -R163, R241, R238 ;  /* 0x000000f1a3dc7223 */ /* 0x000fe200000101ee */
[----:B------:R-:W-:Y:S01]  /*7890*/  FFMA.FTZ R6, R171, R5, R6 ;  /* 0x00000005ab067223 */ /* 0x000fe20000010006 */
[----:B------:R-:W-:Y:S01]  /*78a0*/  FFMA.FTZ R238, R18, R7, R237 ;  /* 0x0000000712ee7223 */ /* 0x000fe200000100ed */
[----:B------:R-:W-:Y:S01]  /*78b0*/  FFMA.FTZ R236, R161, -R241, R240 ;  /* 0x800000f1a1ec7223 */ /* 0x000fe200000100f0 */
[----:B------:R-:W-:Y:S01]  /*78c0*/  FMUL.FTZ R241, R84, R35 ;  /* 0x0000002354f17220 */ /* 0x000fe20000410000 */
[----:B------:R-:W-:Y:S01]  /*78d0*/  FFMA.FTZ R214, R81, R214, R6 ;  /* 0x000000d651d67223 */ /* 0x000fe20000010006 */
[-C--:B------:R-:W-:Y:S01]  /*78e0*/  FMUL.FTZ R6, R168, R242.reuse ;  /* 0x000000f2a8067220 */ /* 0x080fe20000410000 */
[----:B------:R-:W-:Y:S01]  /*78f0*/  FFMA.FTZ R240, R18, -R5, R239 ;  /* 0x8000000512f07223 */ /* 0x000fe200000100ef */
[----:B------:R-:W-:Y:S01]  /*7900*/  FFMA.FTZ R239, R17, R242, R238 ;  /* 0x000000f211ef7223 */ /* 0x000fe200000100ee */
[-C--:B------:R-:W-:Y:S01]  /*7910*/  FMUL.FTZ R238, R168, R214.reuse ;  /* 0x000000d6a8ee7220 */ /* 0x080fe20000410000 */
[----:B------:R-:W-:Y:S01]  /*7920*/  FFMA.FTZ R237, R169, R214, R6 ;  /* 0x000000d6a9ed7223 */ /* 0x000fe20000010006 */
[-C--:B------:R-:W-:Y:S01]  /*7930*/  FFMA.FTZ R6, -R162, R241.reuse, R7 ;  /* 0x000000f1a2067223 */ /* 0x080fe20000010107 */
[----:B------:R-:W-:Y:S01]  /*7940*/  FFMA.FTZ R5, R160, -R241, R5 ;  /* 0x800000f1a0057223 */ /* 0x000fe20000010005 */
[----:B------:R-:W-:Y:S01]  /*7950*/  FMUL.FTZ R241, R81, R34 ;  /* 0x0000002251f17220 */ /* 0x000fe20000410000 */
[----:B------:R-:W-:Y:S01]  /*7960*/  FFMA.FTZ R7, R169, R242, -R238 ;  /* 0x000000f2a9077223 */ /* 0x000fe200000108ee */
[C---:B------:R-:W-:Y:S01]  /*7970*/  FFMA.FTZ R237, R82.reuse, R215, R237 ;  /* 0x000000d752ed7223 */ /* 0x040fe200000100ed */
[----:B------:R-:W-:Y:S01]  /*7980*/  FFMA.FTZ R238, R17, -R214, R240 ;  /* 0x800000d611ee7223 */ /* 0x000fe200000100f0 */
[-C--:B------:R-:W-:Y:S01]  /*7990*/  FFMA.FTZ R215, -R159, R241.reuse, R242 ;  /* 0x000000f19fd77223 */ /* 0x080fe200000101f2 */
[----:B------:R-:W-:Y:S01]  /*79a0*/  FFMA.FTZ R214, R157, -R241, R214 ;  /* 0x800000f19dd67223 */ /* 0x000fe200000100d6 */
[----:B------:R-:W-:Y:S01]  /*79b0*/  FFMA.FTZ R241, R82, R217, R7 ;  /* 0x000000d952f17223 */ /* 0x000fe20000010007 */
[----:B------:R-:W-:Y:S01]  /*79c0*/  FADD.FTZ R7, R210, R11 ;  /* 0x0000000bd2077221 */ /* 0x000fe20000010000 */
[----:B------:R-:W-:Y:S01]  /*79d0*/  FMUL.FTZ R210, R166, R237 ;  /* 0x000000eda6d27220 */ /* 0x000fe20000410000 */
[----:B------:R-:W-:Y:S01]  /*79e0*/  FMUL.FTZ R217, R82, R33 ;  /* 0x0000002152d97220 */ /* 0x000fe20000410000 */
[----:B------:R-:W-:Y:S01]  /*79f0*/  FMUL.FTZ R244, R166, R241 ;  /* 0x000000f1a6f47220 */ /* 0x000fe20000410000 */
[----:B------:R-:W-:Y:S01]  /*7a00*/  FFMA.FTZ R238, R16, -R237, R238 ;  /* 0x800000ed10ee7223 */ /* 0x000fe200000100ee */
[C---:B------:R-:W-:Y:S01]  /*7a10*/  FFMA.FTZ R242, R167.reuse, R241, -R210 ;  /* 0x000000f1a7f27223 */ /* 0x040fe200000108d2 */
[----:B------:R-:W-:Y:S01]  /*7a20*/  FFMA.FTZ R11, -R158, R217, R241 ;  /* 0x000000d99e0b7223 */ /* 0x000fe200000101f1 */
[----:B------:R-:W-:Y:S01]  /*7a30*/  FFMA.FTZ R244, R167, R237, R244 ;  /* 0x000000eda7f47223 */ /* 0x000fe200000100f4 */
[----:B------:R-:W-:Y:S01]  /*7a40*/  FFMA.FTZ R210, R156, -R217, R237 ;  /* 0x800000d99cd27223 */ /* 0x000fe200000100ed */
[----:B------:R-:W-:Y:S01]  /*7a50*/  FFMA.FTZ R242, R79, R216, R242 ;  /* 0x000000d84ff27223 */ /* 0x000fe200000100f2 */
[----:B------:R-:W-:Y:S01]  /*7a60*/  FADD.FTZ R216, R209, R2 ;  /* 0x00000002d1d87221 */ /* 0x000fe20000010000 */
[----:B------:R-:W-:Y:S01]  /*7a70*/  FMUL.FTZ R2, R164, R7 ;  /* 0x00000007a4027220 */ /* 0x000fe20000410000 */
[----:B------:R-:W-:Y:S01]  /*7a80*/  FFMA.FTZ R240, R16, R241, R239 ;  /* 0x000000f110f07223 */ /* 0x000fe200000100ef */
[----:B------:R-:W-:-:S02]  /*7a90*/  FMUL.FTZ R217, R164, R242 ;  /* 0x000000f2a4d97220 */ /* 0x000fc40000410000 */
[----:B------:R-:W-:Y:S01]  /*7aa0*/  FFMA.FTZ R246, R165, R216, R2 ;  /* 0x000000d8a5f67223 */ /* 0x000fe20000010002 */
[----:B------:R-:W-:Y:S01]  /*7ab0*/  FFMA.FTZ R2, R79, R218, R244 ;  /* 0x000000da4f027223 */ /* 0x000fe200000100f4 */
[C---:B------:R-:W-:Y:S02]  /*7ac0*/  FMUL.FTZ R218, R164.reuse, R216 ;  /* 0x000000d8a4da7220 */ /* 0x040fe40000410000 */
[----:B------:R-:W-:Y:S01]  /*7ad0*/  FADD.FTZ R133, R133, R246 ;  /* 0x000000f685857221 */ /* 0x000fe20000010000 */
[-C--:B------:R-:W-:Y:S01]  /*7ae0*/  FMUL.FTZ R209, R164, R2.reuse ;  /* 0x00000002a4d17220 */ /* 0x080fe20000410000 */
[C---:B------:R-:W-:Y:S01]  /*7af0*/  FFMA.FTZ R218, R165.reuse, R7, -R218 ;  /* 0x00000007a5da7223 */ /* 0x040fe200000108da */
[C---:B------:R-:W-:Y:S01]  /*7b00*/  FFMA.FTZ R217, R165.reuse, R2, R217 ;  /* 0x00000002a5d97223 */ /* 0x040fe200000100d9 */
[----:B------:R-:W-:Y:S01]  /*7b10*/  FMUL.FTZ R164, R166, R133 ;  /* 0x00000085a6a47220 */ /* 0x000fe20000410000 */
[----:B------:R-:W-:Y:S01]  /*7b20*/  FFMA.FTZ R237, R165, R242, -R209 ;  /* 0x000000f2a5ed7223 */ /* 0x000fe200000108d1 */
        /* <DEDUP_REMOVED lines=10> */
[----:B------:R-:W-:Y:S01]  /*7bd0*/  FFMA.FTZ R164, -R155, R209, R242 ;  /* 0x000000d19ba47223 */ /* 0x000fe200000101f2 */
        /* <DEDUP_REMOVED lines=8> */
[----:B------:R-:W-:Y:S01]  /*7c60*/  MOV R240, 0x84 ;  /* 0x0000008400f07802 */ /* 0x000fe20000000f00 */
[----:B------:R-:W-:Y:S01]  /*7c70*/  FFMA.FTZ R169, R169, R195, -R168 ;  /* 0x000000c3a9a97223 */ /* 0x000fe200000108a8 */
[----:B------:R-:W-:Y:S01]  /*7c80*/  FADD.FTZ R166, R137, R166 ;  /* 0x000000a689a67221 */ /* 0x000fe20000010000 */
[C---:B------:R-:W-:Y:S01]  /*7c90*/  FMUL.FTZ R137, R152.reuse, R7 ;  /* 0x0000000798897220 */ /* 0x040fe20000410000 */
[-C--:B------:R-:W-:Y:S01]  /*7ca0*/  FFMA.FTZ R152, R152, -R135.reuse, R221 ;  /* 0x8000008798987223 */ /* 0x080fe200000100dd */
[----:B------:R-:W-:Y:S01]  /*7cb0*/  FADD.FTZ R196, R196, R169 ;  /* 0x000000a9c4c47221 */ /* 0x000fe20000010000 */
[C---:B------:R-:W-:Y:S01]  /*7cc0*/  FFMA.FTZ R135, -R154.reuse, R135, R223 ;  /* 0x000000879a877223 */ /* 0x040fe200000101df */
[----:B------:R-:W-:Y:S01]  /*7cd0*/  FFMA.FTZ R137, R154, R216, R137 ;  /* 0x000000d89a897223 */ /* 0x000fe20000010089 */
[C---:B------:R-:W-:Y:S01]  /*7ce0*/  FMUL.FTZ R153, R170.reuse, R166 ;  /* 0x000000a6aa997220 */ /* 0x040fe20000410000 */
[-C--:B------:R-:W-:Y:S01]  /*7cf0*/  FMUL.FTZ R168, R170, R196.reuse ;  /* 0x000000c4aaa87220 */ /* 0x080fe20000410000 */
[----:B------:R-:W-:Y:S01]  /*7d00*/  FFMA.FTZ R154, R155, R133, R218 ;  /* 0x000000859b9a7223 */ /* 0x000fe200000100da */
[----:B------:R-:W-:Y:S01]  /*7d10*/  FMUL.FTZ R155, R7, UR44 ;  /* 0x0000002c079b7c20 */ /* 0x000fe20008410000 */
[C---:B------:R-:W-:Y:S01]  /*7d20*/  FFMA.FTZ R218, R171.reuse, R196, -R153 ;  /* 0x000000c4abda7223 */ /* 0x040fe20000010899 */
[----:B------:R-:W-:Y:S01]  /*7d30*/  FFMA.FTZ R170, R171, R166, R168 ;  /* 0x000000a6abaa7223 */ /* 0x000fe200000100a8 */
[----:B------:R-:W-:Y:S01]  /*7d40*/  FMUL.FTZ R153, R31, R216 ;  /* 0x000000d81f997220 */ /* 0x000fe20000410000 */
[----:B------:R-:W-:Y:S01]  /*7d50*/  FFMA.FTZ R168, R216, UR27, R155 ;  /* 0x0000001bd8a87c23 */ /* 0x000fe2000801009b */
[----:B------:R-:W-:Y:S01]  /*7d60*/  FMUL.FTZ R155, R156, R195 ;  /* 0x000000c39c9b7220 */ /* 0x000fe20000410000 */
[----:B------:R-:W-:Y:S01]  /*7d70*/  FMUL.FTZ R156, R157, R196 ;  /* 0x000000c49d9c7220 */ /* 0x000fe20000410000 */
[----:B------:R-:W-:Y:S01]  /*7d80*/  FADD.FTZ R197, R197, R218 ;  /* 0x000000dac5c57221 */ /* 0x000fe20000010000 */
[----:B------:R-:W-:Y:S01]  /*7d90*/  FADD.FTZ R216, R139, R170 ;  /* 0x000000aa8bd87221 */ /* 0x000fe20000010000 */
[----:B------:R-:W-:Y:S01]  /*7da0*/  FFMA.FTZ R155, R158, R209, R155 ;  /* 0x000000d19e9b7223 */ /* 0x000fe2000001009b */
[----:B------:R-:W-:Y:S01]  /*7db0*/  FFMA.FTZ R156, R159, R166, R156 ;  /* 0x000000a69f9c7223 */ /* 0x000fe2000001009c */
[C---:B------:R-:W-:Y:S01]  /*7dc0*/  FMUL.FTZ R159, R172.reuse, R197 ;  /* 0x000000c5ac9f7220 */ /* 0x040fe20000410000 */
[-C--:B------:R-:W-:Y:S01]  /*7dd0*/  FMUL.FTZ R158, R172, R216.reuse ;  /* 0x000000d8ac9e7220 */ /* 0x080fe20000410000 */
[----:B------:R-:W-:Y:S01]  /*7de0*/  FMUL.FTZ R170, R193, UR44 ;  /* 0x0000002cc1aa7c20 */ /* 0x000fe20008410000 */
[----:B------:R-:W-:Y:S01]  /*7df0*/  FMUL.FTZ R171, R32, R133 ;  /* 0x0000008520ab7220 */ /* 0x000fe20000410000 */
[C---:B------:R-:W-:Y:S01]  /*7e00*/  FFMA.FTZ R172, R173.reuse, R216, R159 ;  /* 0x000000d8adac7223 */ /* 0x040fe2000001009f */
[-C--:B------:R-:W-:Y:S01]  /*7e10*/  FFMA.FTZ R217, R173, R197.reuse, -R158 ;  /* 0x000000c5add97223 */ /* 0x080fe2000001089e */
[C---:B------:R-:W-:Y:S01]  /*7e20*/  FFMA.FTZ R157, R133.reuse, UR27, R170 ;  /* 0x0000001b859d7c23 */ /* 0x040fe200080100aa */
[----:B------:R-:W-:Y:S01]  /*7e30*/  FMUL.FTZ R170, R133, UR44 ;  /* 0x0000002c85aa7c20 */ /* 0x000fe20008410000 */
[----:B------:R-:W-:Y:S01]  /*7e40*/  FADD.FTZ R172, R141, R172 ;  /* 0x000000ac8dac7221 */ /* 0x000fe20000010000 */
[----:B------:R-:W-:Y:S01]  /*7e50*/  FADD.FTZ R198, R198, R217 ;  /* 0x000000d9c6c67221 */ /* 0x000fe20000010000 */
[-C--:B------:R-:W-:Y:S01]  /*7e60*/  FMUL.FTZ R239, R35, R197.reuse ;  /* 0x000000c523ef7220 */ /* 0x080fe20000410000 */
[----:B------:R-:W-:Y:S01]  /*7e70*/  FFMA.FTZ R133, R193, UR27, -R170 ;  /* 0x0000001bc1857c23 */ /* 0x000fe200080108aa */
[C---:B------:R-:W-:Y:S01]  /*7e80*/  FMUL.FTZ R173, R174.reuse, R172 ;  /* 0x000000acaead7220 */ /* 0x040fe20000410000 */
[----:B------:R-:W-:Y:S01]  /*7e90*/  FMUL.FTZ R218, R174, R198 ;  /* 0x000000c6aeda7220 */ /* 0x000fe20000410000 */
[----:B------:R-:W-:Y:S01]  /*7ea0*/  FMUL.FTZ R170, R209, UR44 ;  /* 0x0000002cd1aa7c20 */ /* 0x000fe20008410000 */
[----:B------:R-:W-:Y:S01]  /*7eb0*/  FMUL.FTZ R237, R35, R216 ;  /* 0x000000d823ed7220 */ /* 0x000fe20000410000 */
[C---:B------:R-:W-:Y:S01]  /*7ec0*/  FFMA.FTZ R174, R175.reuse, R198, -R173 ;  /* 0x000000c6afae7223 */ /* 0x040fe200000108ad */
[----:B------:R-:W-:Y:S01]  /*7ed0*/  FFMA.FTZ R141, R175, R172, R218 ;  /* 0x000000acaf8d7223 */ /* 0x000fe200000100da */
[----:B------:R-:W-:Y:S01]  /*7ee0*/  FMUL.FTZ R173, R160, R197 ;  /* 0x000000c5a0ad7220 */ /* 0x000fe20000410000 */
[----:B------:R-:W-:Y:S01]  /*7ef0*/  FMUL.FTZ R175, R196, UR44 ;  /* 0x0000002cc4af7c20 */ /* 0x000fe20008410000 */
[----:B------:R-:W-:Y:S01]  /*7f00*/  FADD.FTZ R199, R199, R174 ;  /* 0x000000aec7c77221 */ /* 0x000fe20000010000 */
[----:B------:R-:W-:Y:S01]  /*7f10*/  FADD.FTZ R142, R142, R141 ;  /* 0x0000008d8e8e7221 */ /* 0x000fe20000010000 */
[----:B------:R-:W-:Y:S01]  /*7f20*/  FFMA.FTZ R173, R162, R216, R173 ;  /* 0x000000d8a2ad7223 */ /* 0x000fe200000100ad */
[----:B------:R-:W-:Y:S01]  /*7f30*/  FFMA.FTZ R160, R166, UR27, R175 ;  /* 0x0000001ba6a07c23 */ /* 0x000fe200080100af */
[CC--:B------:R-:W-:Y:S01]  /*7f40*/  FMUL.FTZ R162, R176.reuse, R199.reuse ;  /* 0x000000c7b0a27220 */ /* 0x0c0fe20000410000 */
[-C--:B------:R-:W-:Y:S01]  /*7f50*/  FMUL.FTZ R176, R176, R142.reuse ;  /* 0x0000008eb0b07220 */ /* 0x080fe20000410000 */
[----:B------:R-:W-:Y:S01]  /*7f60*/  FMUL.FTZ R175, R197, UR44 ;  /* 0x0000002cc5af7c20 */ /* 0x000fe20008410000 */
[----:B------:R-:W-:Y:S01]  /*7f70*/  FFMA.FTZ R159, R195, UR27, -R170 ;  /* 0x0000001bc39f7c23 */ /* 0x000fe200080108aa */
[C---:B------:R-:W-:Y:S01]  /*7f80*/  FFMA.FTZ R162, R177.reuse, R142, R162 ;  /* 0x0000008eb1a27223 */ /* 0x040fe200000100a2 */
[----:B------:R-:W-:Y:S01]  /*7f90*/  FFMA.FTZ R177, R177, R199, -R176 ;  /* 0x000000c7b1b17223 */ /* 0x000fe200000108b0 */
[----:B------:R-:W-:Y:S01]  /*7fa0*/  FMUL.FTZ R170, R34, R166 ;  /* 0x000000a622aa7220 */ /* 0x000fe20000410000 */
[----:B------:R-:W-:Y:S01]  /*7fb0*/  FMUL.FTZ R141, R166, UR44 ;  /* 0x0000002ca68d7c20 */ /* 0x000fe20008410000 */
[----:B------:R-:W-:Y:S01]  /*7fc0*/  FADD.FTZ R143, R143, R162 ;  /* 0x000000a28f8f7221 */ /* 0x000fe20000010000 */
[----:B------:R-:W-:Y:S01]  /*7fd0*/  FADD.FTZ R200, R200, R177 ;  /* 0x000000b1c8c87221 */ /* 0x000fe20000010000 */
[C---:B------:R-:W-:Y:S01]  /*7fe0*/  FMUL.FTZ R166, R216.reuse, UR44 ;  /* 0x0000002cd8a67c20 */ /* 0x040fe20008410000 */
[----:B------:R-:W-:Y:S01]  /*7ff0*/  FFMA.FTZ R217, R216, UR27, R175 ;  /* 0x0000001bd8d97c23 */ /* 0x000fe200080100af */
[C---:B------:R-:W-:Y:S01]  /*8000*/  FMUL.FTZ R177, R178.reuse, R143 ;  /* 0x0000008fb2b17220 */ /* 0x040fe20000410000 */
[----:B------:R-:W-:Y:S01]  /*8010*/  FMUL.FTZ R162, R178, R200 ;  /* 0x000000c8b2a27220 */ /* 0x000fe20000410000 */
[----:B------:R-:W-:Y:S01]  /*8020*/  FFMA.FTZ R166, R197, UR27, -R166 ;  /* 0x0000001bc5a67c23 */ /* 0x000fe200080108a6 */
[----:B------:R-:W-:Y:S01]  /*8030*/  FFMA.FTZ R52, R35, R173, R52 ;  /* 0x000000ad23347223 */ /* 0x000fe20000010034 */
[----:B------:R-:W-:-:S02]  /*8040*/  IMAD R169, R131, R240, UR22 ;  /* 0x0000001683a97e24 */ /* 0x000fc4000f8e02f0 */
[C---:B------:R-:W-:Y:S01]  /*8050*/  FFMA.FTZ R175, R179.reuse, R143, R162 ;  /* 0x0000008fb3af7223 */ /* 0x040fe200000100a2 */
[----:B------:R-:W-:Y:S01]  /*8060*/  FFMA.FTZ R162, R179, R200, -R177 ;  /* 0x000000c8b3a27223 */ /* 0x000fe200000108b1 */
[C---:B------:R-:W-:Y:S01]  /*8070*/  FMUL.FTZ R197, R5.reuse, R166 ;  /* 0x000000a605c57220 */ /* 0x040fe20000410000 */
[----:B------:R-:W-:Y:S01]  /*8080*/  FMUL.FTZ R177, R5, R239 ;  /* 0x000000ef05b17220 */ /* 0x000fe20000410000 */
[----:B------:R-:W-:Y:S01]  /*8090*/  FADD.FTZ R144, R144, R175 ;  /* 0x000000af90907221 */ /* 0x000fe20000010000 */
[----:B------:R-:W-:Y:S01]  /*80a0*/  FADD.FTZ R201, R201, R162 ;  /* 0x000000a2c9c97221 */ /* 0x000fe20000010000 */
[----:B------:R-:W-:Y:S01]  /*80b0*/  FMUL.FTZ R162, R161, R198 ;  /* 0x000000c6a1a27220 */ /* 0x000fe20000410000 */
[----:B------:R-:W-:Y:S01]  /*80c0*/  FFMA.FTZ R197, R6, R217, R197 ;  /* 0x000000d906c57223 */ /* 0x000fe200000100c5 */
[C---:B------:R-:W-:Y:S01]  /*80d0*/  FMUL.FTZ R166, R180.reuse, R144 ;  /* 0x00000090b4a67220 */ /* 0x040fe20000410000 */
[----:B------:R-:W-:Y:S01]  /*80e0*/  FMUL.FTZ R161, R180, R201 ;  /* 0x000000c9b4a17220 */ /* 0x000fe20000410000 */
[----:B------:R-:W-:Y:S01]  /*80f0*/  FFMA.FTZ R162, R163, R172, R162 ;  /* 0x000000aca3a27223 */ /* 0x000fe200000100a2 */
[----:B------:R-:W-:Y:S01]  /*8100*/  FMUL.FTZ R175, R5, R237 ;  /* 0x000000ed05af7220 */ /* 0x000fe20000410000 */
[C---:B------:R-:W-:Y:S01]  /*8110*/  FFMA.FTZ R163, R181.reuse, R201, -R166 ;  /* 0x000000c9b5a37223 */ /* 0x040fe200000108a6 */
[----:B------:R-:W-:Y:S01]  /*8120*/  FFMA.FTZ R166, R181, R144, R161 ;  /* 0x00000090b5a67223 */ /* 0x000fe200000100a1 */
[----:B------:R-:W-:Y:S01]  /*8130*/  FFMA.FTZ R161, R84, R173, R197 ;  /* 0x000000ad54a17223 */ /* 0x000fe200000100c5 */
[----:B------:R-:W-:Y:S01]  /*8140*/  FFMA.FTZ R5, R6, R237, R177 ;  /* 0x000000ed06057223 */ /* 0x000fe200000100b1 */
[----:B------:R-:W-:Y:S01]  /*8150*/  FADD.FTZ R202, R202, R163 ;  /* 0x000000a3caca7221 */ /* 0x000fe20000010000 */
[----:B------:R-:W-:Y:S01]  /*8160*/  FADD.FTZ R145, R145, R166 ;  /* 0x000000a691917221 */ /* 0x000fe20000010000 */
[----:B------:R-:W-:Y:S01]  /*8170*/  FFMA.FTZ R6, R6, R239, -R175 ;  /* 0x000000ef06067223 */ /* 0x000fe200000108af */
[----:B------:R-:W-:Y:S01]  /*8180*/  FMUL.FTZ R174, R84, R237 ;  /* 0x000000ed54ae7220 */ /* 0x000fe20000410000 */
[C---:B------:R-:W-:Y:S01]  /*8190*/  FMUL.FTZ R166, R182.reuse, R202 ;  /* 0x000000cab6a67220 */ /* 0x040fe20000410000 */
[-C--:B------:R-:W-:Y:S01]  /*81a0*/  FMUL.FTZ R173, R182, R145.reuse ;  /* 0x00000091b6ad7220 */ /* 0x080fe20000410000 */
[----:B------:R-:W-:Y:S01]  /*81b0*/  FMUL.FTZ R177, R198, UR44 ;  /* 0x0000002cc6b17c20 */ /* 0x000fe20008410000 */
[----:B------:R-:W-:Y:S01]  /*81c0*/  FMUL.FTZ R179, R36, R198 ;  /* 0x000000c624b37220 */ /* 0x000fe20000410000 */
[C---:B------:R-:W-:Y:S01]  /*81d0*/  FFMA.FTZ R175, R183.reuse, R145, R166 ;  /* 0x00000091b7af7223 */ /* 0x040fe200000100a6 */
[----:B------:R-:W-:Y:S01]  /*81e0*/  FFMA.FTZ R166, R183, R202, -R173 ;  /* 0x000000cab7a67223 */ /* 0x000fe200000108ad */
[----:B------:R-:W-:Y:S01]  /*81f0*/  FMUL.FTZ R176, R84, R239 ;  /* 0x000000ef54b07220 */ /* 0x000fe20000410000 */
[----:B------:R-:W-:Y:S01]  /*8200*/  FFMA.FTZ R173, R172, UR27, R177 ;  /* 0x0000001bacad7c23 */ /* 0x000fe200080100b1 */
[----:B------:R-:W-:Y:S01]  /*8210*/  FADD.FTZ R146, R146, R175 ;  /* 0x000000af92927221 */ /* 0x000fe20000010000 */
[----:B------:R-:W-:Y:S01]  /*8220*/  FADD.FTZ R203, R203, R166 ;  /* 0x000000a6cbcb7221 */ /* 0x000fe20000010000 */
[----:B------:R0:W-:Y:S01]  /*8230*/  STS [R169+0x10d8], R174 ;  /* 0x0010d8aea9007388 */ /* 0x0001e20000000800 */
[----:B------:R-:W-:Y:S01]  /*8240*/  FMUL.FTZ R177, R36, R172 ;  /* 0x000000ac24b17220 */ /* 0x000fe20000410000 */
[----:B------:R-:W-:Y:S01]  /*8250*/  FMUL.FTZ R181, R236, R179 ;  /* 0x000000b3ecb57220 */ /* 0x000fe20000410000 */
[----:B------:R-:W-:Y:S01]  /*8260*/  FMUL.FTZ R175, R184, R203 ;  /* 0x000000cbb8af7220 */ /* 0x000fe20000410000 */
[----:B------:R1:W-:Y:S01]  /*8270*/  STS [R169+0x10dc], R176 ;  /* 0x0010dcb0a9007388 */ /* 0x0003e20000000800 */
[-C--:B------:R-:W-:Y:S01]  /*8280*/  FMUL.FTZ R183, R236, R177.reuse ;  /* 0x000000b1ecb77220 */ /* 0x080fe20000410000 */
[----:B------:R-:W-:Y:S01]  /*8290*/  FFMA.FTZ R166, R220, R177, R181 ;  /* 0x000000b1dca67223 */ /* 0x000fe200000100b5 */
[----:B------:R-:W-:Y:S01]  /*82a0*/  FFMA.FTZ R141, R196, UR27, -R141 ;  /* 0x0000001bc48d7c23 */ /* 0x000fe2000801088d */
[----:B------:R-:W-:Y:S01]  /*82b0*/  FFMA.FTZ R139, R7, UR27, -R238 ;  /* 0x0000001b078b7c23 */ /* 0x000fe200080108ee */
[----:B------:R-:W-:Y:S01]  /*82c0*/  FMUL.FTZ R196, R34, R196 ;  /* 0x000000c422c47220 */ /* 0x000fe20000410000 */
[----:B0-----:R-:W-:Y:S01]  /*82d0*/  FMUL.FTZ R174, R184, R146 ;  /* 0x00000092b8ae7220 */ /* 0x001fe20000410000 */
[----:B------:R-:W-:Y:S01]  /*82e0*/  FMUL.FTZ R238, R79, R171 ;  /* 0x000000ab4fee7220 */ /* 0x000fe20000410000 */
[C---:B------:R-:W-:Y:S01]  /*82f0*/  FMUL.FTZ R178, R83.reuse, R179 ;  /* 0x000000b353b27220 */ /* 0x040fe20000410000 */
[C---:B------:R-:W-:Y:S01]  /*8300*/  FMUL.FTZ R180, R214.reuse, R196 ;  /* 0x000000c4d6b47220 */ /* 0x040fe20000410000 */
[----:B-1----:R-:W-:Y:S01]  /*8310*/  FMUL.FTZ R176, R83, R177 ;  /* 0x000000b153b07220 */ /* 0x002fe20000410000 */
[C---:B------:R-:W-:Y:S01]  /*8320*/  FFMA.FTZ R177, R185.reuse, R203, -R174 ;  /* 0x000000cbb9b17223 */ /* 0x040fe200000108ae */
[----:B------:R-:W-:Y:S01]  /*8330*/  FFMA.FTZ R174, R185, R146, R175 ;  /* 0x00000092b9ae7223 */ /* 0x000fe200000100af */
[----:B------:R-:W-:Y:S01]  /*8340*/  FMUL.FTZ R175, R214, R170 ;  /* 0x000000aad6af7220 */ /* 0x000fe20000410000 */
[----:B------:R0:W-:Y:S01]  /*8350*/  STS [R169+0x10f0], R238 ;  /* 0x0010f0eea9007388 */ /* 0x0001e20000000800 */
[----:B------:R-:W-:Y:S01]  /*8360*/  FADD.FTZ R204, R204, R177 ;  /* 0x000000b1cccc7221 */ /* 0x000fe20000010000 */
[----:B------:R-:W-:Y:S01]  /*8370*/  FADD.FTZ R147, R147, R174 ;  /* 0x000000ae93937221 */ /* 0x000fe20000010000 */
[-C--:B------:R-:W-:Y:S01]  /*8380*/  FMUL.FTZ R218, R81, R196.reuse ;  /* 0x000000c451da7220 */ /* 0x080fe20000410000 */
[----:B------:R-:W-:Y:S01]  /*8390*/  FFMA.FTZ R196, R215, R196, -R175 ;  /* 0x000000c4d7c47223 */ /* 0x000fe200000108af */
[C---:B------:R-:W-:Y:S01]  /*83a0*/  FMUL.FTZ R174, R186.reuse, R204 ;  /* 0x000000ccbaae7220 */ /* 0x040fe20000410000 */
[-C--:B------:R-:W-:Y:S01]  /*83b0*/  FMUL.FTZ R177, R186, R147.reuse ;  /* 0x00000093bab17220 */ /* 0x080fe20000410000 */
[----:B------:R1:W-:Y:S01]  /*83c0*/  STS [R169+0x10d0], R176 ;  /* 0x0010d0b0a9007388 */ /* 0x0003e20000000800 */
[----:B------:R-:W-:Y:S01]  /*83d0*/  FMUL.FTZ R158, R195, UR44 ;  /* 0x0000002cc39e7c20 */ /* 0x000fe20008410000 */
[----:B------:R-:W-:Y:S01]  /*83e0*/  FFMA.FTZ R175, R187, R147, R174 ;  /* 0x00000093bbaf7223 */ /* 0x000fe200000100ae */
[-C--:B0-----:R-:W-:Y:S01]  /*83f0*/  FMUL.FTZ R238, R81, R170.reuse ;  /* 0x000000aa51ee7220 */ /* 0x081fe20000410000 */
[----:B------:R-:W-:Y:S01]  /*8400*/  FFMA.FTZ R170, R215, R170, R180 ;  /* 0x000000aad7aa7223 */ /* 0x000fe200000100b4 */
[----:B------:R-:W-:Y:S01]  /*8410*/  FMUL.FTZ R180, R37, R199 ;  /* 0x000000c725b47220 */ /* 0x000fe20000410000 */
[----:B------:R-:W-:Y:S01]  /*8420*/  FFMA.FTZ R174, R187, R204, -R177 ;  /* 0x000000ccbbae7223 */ /* 0x000fe200000108b1 */
[----:B------:R0:W-:Y:S01]  /*8430*/  STS [R169+0x10d4], R178 ;  /* 0x0010d4b2a9007388 */ /* 0x0001e20000000800 */
[----:B------:R-:W-:Y:S01]  /*8440*/  FADD.FTZ R148, R148, R175 ;  /* 0x000000af94947221 */ /* 0x000fe20000010000 */
[----:B------:R-:W-:Y:S01]  /*8450*/  FMUL.FTZ R7, R31, R7 ;  /* 0x000000071f077220 */ /* 0x000fe20000410000 */
[----:B-1----:R-:W-:Y:S01]  /*8460*/  FMUL.FTZ R176, R37, R142 ;  /* 0x0000008e25b07220 */ /* 0x002fe20000410000 */
[----:B------:R-:W-:Y:S01]  /*8470*/  FADD.FTZ R205, R205, R174 ;  /* 0x000000aecdcd7221 */ /* 0x000fe20000010000 */
[----:B------:R-:W-:Y:S01]  /*8480*/  FFMA.FTZ R158, R209, UR27, R158 ;  /* 0x0000001bd19e7c23 */ /* 0x000fe2000801009e */
[----:B------:R-:W-:Y:S01]  /*8490*/  FMUL.FTZ R209, R33, R209 ;  /* 0x000000d121d17220 */ /* 0x000fe20000410000 */
[C---:B------:R-:W-:Y:S01]  /*84a0*/  FMUL.FTZ R182, R235.reuse, R176 ;  /* 0x000000b0ebb67220 */ /* 0x040fe20000410000 */
[----:B------:R-:W-:Y:S01]  /*84b0*/  FMUL.FTZ R175, R188, R205 ;  /* 0x000000cdbcaf7220 */ /* 0x000fe20000410000 */
[----:B------:R-:W-:Y:S01]  /*84c0*/  FMUL.FTZ R242, R80, R7 ;  /* 0x0000000750f27220 */ /* 0x000fe20000410000 */
[----:B0-----:R-:W-:Y:S01]  /*84d0*/  FMUL.FTZ R178, R235, R180 ;  /* 0x000000b4ebb27220 */ /* 0x001fe20000410000 */
[-C--:B------:R-:W-:Y:S01]  /*84e0*/  FMUL.FTZ R184, R86, R176.reuse ;  /* 0x000000b056b87220 */ /* 0x080fe20000410000 */
[----:B------:R-:W-:Y:S01]  /*84f0*/  FMUL.FTZ R195, R33, R195 ;  /* 0x000000c321c37220 */ /* 0x000fe20000410000 */
[----:B------:R-:W-:Y:S01]  /*8500*/  FMUL.FTZ R240, R80, R153 ;  /* 0x0000009950f07220 */ /* 0x000fe20000410000 */
[C---:B------:R-:W-:Y:S01]  /*8510*/  FFMA.FTZ R174, R213.reuse, R176, R178 ;  /* 0x000000b0d5ae7223 */ /* 0x040fe200000100b2 */
[----:B------:R-:W-:Y:S01]  /*8520*/  FMUL.FTZ R178, R188, R148 ;  /* 0x00000094bcb27220 */ /* 0x000fe20000410000 */
[----:B------:R-:W-:Y:S01]  /*8530*/  FFMA.FTZ R176, R213, R180, -R182 ;  /* 0x000000b4d5b07223 */ /* 0x000fe200000108b6 */
[----:B------:R-:W-:Y:S01]  /*8540*/  FMUL.FTZ R182, R210, R209 ;  /* 0x000000d1d2b67220 */ /* 0x000fe20000410000 */
[----:B------:R0:W-:Y:S01]  /*8550*/  STS [R169+0x10fc], R242 ;  /* 0x0010fcf2a9007388 */ /* 0x0001e20000000800 */
[C---:B------:R-:W-:Y:S01]  /*8560*/  FFMA.FTZ R177, R189.reuse, R205, -R178 ;  /* 0x000000cdbdb17223 */ /* 0x040fe200000108b2 */
[----:B------:R-:W-:Y:S01]  /*8570*/  FFMA.FTZ R178, R189, R148, R175 ;  /* 0x00000094bdb27223 */ /* 0x000fe200000100af */
[----:B------:R-:W-:Y:S01]  /*8580*/  FMUL.FTZ R186, R86, R180 ;  /* 0x000000b456ba7220 */ /* 0x000fe20000410000 */
[----:B------:R-:W-:Y:S01]  /*8590*/  FMUL.FTZ R180, R210, R195 ;  /* 0x000000c3d2b47220 */ /* 0x000fe20000410000 */
[----:B------:R-:W-:Y:S01]  /*85a0*/  FADD.FTZ R206, R206, R177 ;  /* 0x000000b1cece7221 */ /* 0x000fe20000010000 */
[----:B------:R-:W-:Y:S01]  /*85b0*/  FADD.FTZ R149, R149, R178 ;  /* 0x000000b295957221 */ /* 0x000fe20000010000 */
[----:B------:R1:W-:Y:S01]  /*85c0*/  STS [R169+0x10f8], R240 ;  /* 0x0010f8f0a9007388 */ /* 0x0003e20000000800 */
[----:B------:R-:W-:Y:S01]  /*85d0*/  FMUL.FTZ R193, R32, R193 ;  /* 0x000000c120c17220 */ /* 0x000fe20000410000 */
[CC--:B------:R-:W-:Y:S01]  /*85e0*/  FMUL.FTZ R178, R190.reuse, R206.reuse ;  /* 0x000000cebeb27220 */ /* 0x0c0fe20000410000 */
[----:B------:R-:W-:Y:S01]  /*85f0*/  FMUL.FTZ R177, R190, R149 ;  /* 0x00000095beb17220 */ /* 0x000fe20000410000 */
[-C--:B0-----:R-:W-:Y:S01]  /*8600*/  FMUL.FTZ R242, R82, R195.reuse ;  /* 0x000000c352f27220 */ /* 0x081fe20000410000 */
[----:B------:R-:W-:Y:S01]  /*8610*/  FFMA.FTZ R195, R11, R195, -R182 ;  /* 0x000000c30bc37223 */ /* 0x000fe200000108b6 */
[C---:B------:R-:W-:Y:S01]  /*8620*/  FFMA.FTZ R175, R191.reuse, R149, R178 ;  /* 0x00000095bfaf7223 */ /* 0x040fe200000100b2 */
[----:B------:R-:W-:Y:S01]  /*8630*/  FFMA.FTZ R178, R191, R206, -R177 ;  /* 0x000000cebfb27223 */ /* 0x000fe200000108b1 */
[----:B------:R-:W-:Y:S01]  /*8640*/  FMUL.FTZ R182, R38, R200 ;  /* 0x000000c826b67220 */ /* 0x000fe20000410000 */
[----:B------:R0:W-:Y:S01]  /*8650*/  STS [R169+0x10c8], R184 ;  /* 0x0010c8b8a9007388 */ /* 0x0001e20000000800 */
[----:B------:R-:W-:Y:S01]  /*8660*/  FADD.FTZ R175, R150, R175 ;  /* 0x000000af96af7221 */ /* 0x000fe20000010000 */
[----:B------:R-:W-:Y:S01]  /*8670*/  FADD.FTZ R207, R207, R178 ;  /* 0x000000b2cfcf7221 */ /* 0x000fe20000010000 */
[-C--:B-1----:R-:W-:Y:S01]  /*8680*/  FMUL.FTZ R240, R82, R209.reuse ;  /* 0x000000d152f07220 */ /* 0x082fe20000410000 */
[----:B------:R-:W-:Y:S01]  /*8690*/  FFMA.FTZ R209, R11, R209, R180 ;  /* 0x000000d10bd17223 */ /* 0x000fe200000100b4 */
[----:B------:R-:W-:Y:S01]  /*86a0*/  FMUL.FTZ R180, R38, R143 ;  /* 0x0000008f26b47220 */ /* 0x000fe20000410000 */
[C---:B------:R-:W-:Y:S01]  /*86b0*/  FMUL.FTZ R177, R192.reuse, R207 ;  /* 0x000000cfc0b17220 */ /* 0x040fe20000410000 */
[----:B------:R-:W-:Y:S01]  /*86c0*/  FMUL.FTZ R192, R192, R175 ;  /* 0x000000afc0c07220 */ /* 0x000fe20000410000 */
[----:B------:R-:W-:Y:S01]  /*86d0*/  FMUL.FTZ R181, R2, R193 ;  /* 0x000000c102b57220 */ /* 0x000fe20000410000 */
[----:B------:R-:W-:Y:S01]  /*86e0*/  FMUL.FTZ R163, R172, UR44 ;  /* 0x0000002caca37c20 */ /* 0x000fe20008410000 */
[C---:B------:R-:W-:Y:S01]  /*86f0*/  FFMA.FTZ R150, R194.reuse, R175, R177 ;  /* 0x000000afc2967223 */ /* 0x040fe200000100b1 */
[----:B------:R-:W-:Y:S01]  /*8700*/  FFMA.FTZ R177, R194, R207, -R192 ;  /* 0x000000cfc2b17223 */ /* 0x000fe200000108c0 */
[----:B0-----:R-:W-:Y:S01]  /*8710*/  FMUL.FTZ R184, R234, R182 ;  /* 0x000000b6eab87220 */ /* 0x001fe20000410000 */
[----:B------:R-:W-:Y:S01]  /*8720*/  FFMA.FTZ R172, R220, R179, -R183 ;  /* 0x000000b3dcac7223 */ /* 0x000fe200000108b7 */
[-C--:B------:R-:W-:Y:S01]  /*8730*/  FMUL.FTZ R179, R234, R180.reuse ;  /* 0x000000b4eab37220 */ /* 0x080fe20000410000 */
[----:B------:R-:W-:Y:S01]  /*8740*/  FADD.FTZ R177, R208, R177 ;  /* 0x000000b1d0b17221 */ /* 0x000fe20000010000 */
[-C--:B------:R-:W-:Y:S01]  /*8750*/  FFMA.FTZ R178, R219, R180.reuse, R184 ;  /* 0x000000b4dbb27223 */ /* 0x080fe200000100b8 */
[----:B------:R-:W-:Y:S01]  /*8760*/  FMUL.FTZ R184, R85, R180 ;  /* 0x000000b455b87220 */ /* 0x000fe20000410000 */
[-C--:B------:R-:W-:Y:S01]  /*8770*/  FFMA.FTZ R180, R164, R171.reuse, R181 ;  /* 0x000000aba4b47223 */ /* 0x080fe200000100b5 */
[----:B------:R-:W-:Y:S01]  /*8780*/  FMUL.FTZ R197, R2, R171 ;  /* 0x000000ab02c57220 */ /* 0x000fe20000410000 */
[----:B------:R-:W-:Y:S01]  /*8790*/  FADD.FTZ R151, R151, R150 ;  /* 0x0000009697977221 */ /* 0x000fe20000010000 */
[C---:B------:R-:W-:Y:S01]  /*87a0*/  FMUL.FTZ R171, R46.reuse, R177 ;  /* 0x000000b12eab7220 */ /* 0x040fe20000410000 */
[----:B------:R0:W-:Y:S01]  /*87b0*/  STS [R169+0x10cc], R186 ;  /* 0x0010ccbaa9007388 */ /* 0x0001e20000000800 */
[----:B------:R-:W-:Y:S01]  /*87c0*/  FFMA.FTZ R179, R219, R182, -R179 ;  /* 0x000000b6dbb37223 */ /* 0x000fe200000108b3 */
[----:B------:R-:W-:Y:S01]  /*87d0*/  FMUL.FTZ R181, R46, R151 ;  /* 0x000000972eb57220 */ /* 0x000fe20000410000 */
[----:B------:R-:W-:Y:S01]  /*87e0*/  FMUL.FTZ R187, R10, R171 ;  /* 0x000000ab0abb7220 */ /* 0x000fe20000410000 */
[----:B------:R1:W-:Y:S01]  /*87f0*/  STS [R169+0x10c0], R184 ;  /* 0x0010c0b8a9007388 */ /* 0x0003e20000000800 */
[C---:B------:R-:W-:Y:S01]  /*8800*/  FMUL.FTZ R183, R44.reuse, R206 ;  /* 0x000000ce2cb77220 */ /* 0x040fe20000410000 */
[----:B------:R-:W-:Y:S01]  /*8810*/  FMUL.FTZ R185, R44, R149 ;  /* 0x000000952cb97220 */ /* 0x000fe20000410000 */
[-C--:B------:R-:W-:Y:S01]  /*8820*/  FFMA.FTZ R187, R12, R181.reuse, R187 ;  /* 0x000000b50cbb7223 */ /* 0x080fe200000100bb */
[----:B------:R-:W-:Y:S01]  /*8830*/  FMUL.FTZ R150, R10, R181 ;  /* 0x000000b50a967220 */ /* 0x000fe20000410000 */
[----:B------:R-:W-:Y:S01]  /*8840*/  FMUL.FTZ R191, R226, R183 ;  /* 0x000000b7e2bf7220 */ /* 0x000fe20000410000 */
[----:B0-----:R-:W-:Y:S01]  /*8850*/  FMUL.FTZ R186, R85, R182 ;  /* 0x000000b655ba7220 */ /* 0x001fe20000410000 */
[C---:B------:R-:W-:Y:S01]  /*8860*/  FMUL.FTZ R182, R45.reuse, R207 ;  /* 0x000000cf2db67220 */ /* 0x040fe20000410000 */
[----:B------:R-:W-:Y:S01]  /*8870*/  FADD.FTZ R187, RZ, R187 ;  /* 0x000000bbffbb7221 */ /* 0x000fe20000010000 */
[----:B------:R-:W-:Y:S01]  /*8880*/  FFMA.FTZ R150, R12, R171, -R150 ;  /* 0x000000ab0c967223 */ /* 0x000fe20000010896 */
[----:B-1----:R-:W-:Y:S01]  /*8890*/  FMUL.FTZ R184, R45, R175 ;  /* 0x000000af2db87220 */ /* 0x002fe20000410000 */
[----:B------:R0:W-:Y:S01]  /*88a0*/  STS [R169+0x10c4], R186 ;  /* 0x0010c4baa9007388 */ /* 0x0001e20000000800 */
[----:B------:R-:W-:Y:S01]  /*88b0*/  FFMA.FTZ R191, R228, R185, R191 ;  /* 0x000000b9e4bf7223 */ /* 0x000fe200000100bf */
[----:B------:R-:W-:Y:S01]  /*88c0*/  FADD.FTZ R150, RZ, R150 ;  /* 0x00000096ff967221 */ /* 0x000fe20000010000 */
[----:B------:R-:W-:Y:S01]  /*88d0*/  FMUL.FTZ R188, R3, R184 ;  /* 0x000000b803bc7220 */ /* 0x000fe20000410000 */
[-C--:B------:R-:W-:Y:S01]  /*88e0*/  FMUL.FTZ R244, R79, R193.reuse ;  /* 0x000000c14ff47220 */ /* 0x080fe20000410000 */
[----:B------:R-:W-:Y:S01]  /*88f0*/  FFMA.FTZ R193, R164, R193, -R197 ;  /* 0x000000c1a4c17223 */ /* 0x000fe200000108c5 */
[----:B------:R-:W-:Y:S01]  /*8900*/  FFMA.FTZ R163, R198, UR27, -R163 ;  /* 0x0000001bc6a37c23 */ /* 0x000fe200080108a3 */
[----:B------:R-:W-:Y:S01]  /*8910*/  FFMA.FTZ R189, R13, R182, -R188 ;  /* 0x000000b60dbd7223 */ /* 0x000fe200000108bc */
[C---:B------:R-:W-:Y:S01]  /*8920*/  FMUL.FTZ R194, R41.reuse, R146 ;  /* 0x0000009229c27220 */ /* 0x040fe20000410000 */
[----:B------:R-:W-:Y:S01]  /*8930*/  FMUL.FTZ R192, R41, R203 ;  /* 0x000000cb29c07220 */ /* 0x000fe20000410000 */
[----:B0-----:R-:W-:Y:S01]  /*8940*/  FMUL.FTZ R186, R3, R182 ;  /* 0x000000b603ba7220 */ /* 0x001fe20000410000 */
[----:B------:R-:W-:Y:S01]  /*8950*/  FADD.FTZ R188, R150, R189 ;  /* 0x000000bd96bc7221 */ /* 0x000fe20000010000 */
[----:B------:R-:W-:Y:S01]  /*8960*/  FMUL.FTZ R189, R43, R148 ;  /* 0x000000942bbd7220 */ /* 0x000fe20000410000 */
[----:B------:R-:W-:Y:S01]  /*8970*/  FMUL.FTZ R150, R152, R153 ;  /* 0x0000009998967220 */ /* 0x000fe20000410000 */
[----:B------:R-:W-:Y:S01]  /*8980*/  FFMA.FTZ R186, R13, R184, R186 ;  /* 0x000000b80dba7223 */ /* 0x000fe200000100ba */
[----:B------:R-:W-:Y:S01]  /*8990*/  FMUL.FTZ R216, R233, R192 ;  /* 0x000000c0e9d87220 */ /* 0x000fe20000410000 */
[----:B------:R0:W-:Y:S01]  /*89a0*/  STS [R169+0x10e8], R240 ;  /* 0x0010e8f0a9007388 */ /* 0x0001e20000000800 */
[----:B------:R-:W-:Y:S01]  /*89b0*/  FFMA.FTZ R150, R135, R7, -R150 ;  /* 0x0000000787967223 */ /* 0x000fe20000010896 */
[----:B------:R-:W-:Y:S01]  /*89c0*/  FADD.FTZ R186, R187, R186 ;  /* 0x000000babbba7221 */ /* 0x000fe20000010000 */
[----:B------:R-:W-:Y:S01]  /*89d0*/  FMUL.FTZ R187, R43, R205 ;  /* 0x000000cd2bbb7220 */ /* 0x000fe20000410000 */
[----:B------:R-:W-:Y:S01]  /*89e0*/  STS [R169+0x10ec], R242 ;  /* 0x0010ecf2a9007388 */ /* 0x000fe20000000800 */
[----:B------:R-:W-:Y:S01]  /*89f0*/  FFMA.FTZ R216, R225, R194, R216 ;  /* 0x000000c2e1d87223 */ /* 0x000fe200000100d8 */
[----:B------:R-:W-:Y:S01]  /*8a00*/  FADD.FTZ R190, R186, R191 ;  /* 0x000000bfbabe7221 */ /* 0x000fe20000010000 */
[----:B------:R-:W-:Y:S01]  /*8a10*/  FMUL.FTZ R191, R226, R185 ;  /* 0x000000b9e2bf7220 */ /* 0x000fe20000410000 */
[C---:B------:R-:W-:Y:S01]  /*8a20*/  FMUL.FTZ R197, R229.reuse, R187 ;  /* 0x000000bbe5c57220 */ /* 0x040fe20000410000 */
[----:B------:R-:W-:Y:S01]  /*8a30*/  FMUL.FTZ R186, R152, R7 ;  /* 0x0000000798ba7220 */ /* 0x000fe20000410000 */
[----:B------:R-:W-:Y:S01]  /*8a40*/  FMUL.FTZ R7, R229, R189 ;  /* 0x000000bde5077220 */ /* 0x000fe20000410000 */
[----:B------:R-:W-:Y:S01]  /*8a50*/  FFMA.FTZ R191, R228, R183, -R191 ;  /* 0x000000b7e4bf7223 */ /* 0x000fe200000108bf */
[C---:B------:R-:W-:Y:S01]  /*8a60*/  FFMA.FTZ R197, R224.reuse, R189, R197 ;  /* 0x000000bde0c57223 */ /* 0x040fe200000100c5 */
[----:B------:R-:W-:Y:S01]  /*8a70*/  FFMA.FTZ R186, R135, R153, R186 ;  /* 0x0000009987ba7223 */ /* 0x000fe200000100ba */
[----:B------:R-:W-:Y:S01]  /*8a80*/  FFMA.FTZ R198, R224, R187, -R7 ;  /* 0x000000bbe0c67223 */ /* 0x000fe20000010807 */
[----:B------:R-:W-:Y:S01]  /*8a90*/  FADD.FTZ R191, R188, R191 ;  /* 0x000000bfbcbf7221 */ /* 0x000fe20000010000 */
[----:B------:R-:W-:Y:S01]  /*8aa0*/  FMUL.FTZ R188, R42, R204 ;  /* 0x000000cc2abc7220 */ /* 0x000fe20000410000 */
[----:B------:R-:W-:Y:S01]  /*8ab0*/  FADD.FTZ R197, R190, R197 ;  /* 0x000000c5bec57221 */ /* 0x000fe20000010000 */
[----:B------:R-:W-:Y:S01]  /*8ac0*/  FMUL.FTZ R190, R42, R147 ;  /* 0x000000932abe7220 */ /* 0x000fe20000410000 */
[----:B------:R-:W-:Y:S01]  /*8ad0*/  FADD.FTZ R191, R191, R198 ;  /* 0x000000c6bfbf7221 */ /* 0x000fe20000010000 */
[C---:B------:R-:W-:Y:S01]  /*8ae0*/  FMUL.FTZ R208, R230.reuse, R188 ;  /* 0x000000bce6d07220 */ /* 0x040fe20000410000 */
[----:B------:R-:W-:Y:S01]  /*8af0*/  FMUL.FTZ R153, R39, R201 ;  /* 0x000000c927997220 */ /* 0x000fe20000410000 */
[-C--:B------:R-:W-:Y:S01]  /*8b00*/  FMUL.FTZ R7, R230, R190.reuse ;  /* 0x000000bee6077220 */ /* 0x080fe20000410000 */
[----:B------:R1:W-:Y:S01]  /*8b10*/  STS [R169+0x10e0], R238 ;  /* 0x0010e0eea9007388 */ /* 0x0003e20000000800 */
[C---:B------:R-:W-:Y:S01]  /*8b20*/  FFMA.FTZ R208, R227.reuse, R190, R208 ;  /* 0x000000bee3d07223 */ /* 0x040fe200000100d0 */
[C---:B------:R-:W-:Y:S01]  /*8b30*/  FMUL.FTZ R217, R232.reuse, R153 ;  /* 0x00000099e8d97220 */ /* 0x040fe20000410000 */
[----:B------:R-:W-:Y:S01]  /*8b40*/  FFMA.FTZ R198, R227, R188, -R7 ;  /* 0x000000bce3c67223 */ /* 0x000fe20000010807 */
[----:B------:R-:W-:Y:S01]  /*8b50*/  FMUL.FTZ R7, R39, R144 ;  /* 0x0000009027077220 */ /* 0x000fe20000410000 */
[----:B------:R-:W-:Y:S01]  /*8b60*/  FADD.FTZ R197, R197, R208 ;  /* 0x000000d0c5c57221 */ /* 0x000fe20000010000 */
[----:B------:R-:W-:Y:S01]  /*8b70*/  FMUL.FTZ R208, R233, R194 ;  /* 0x000000c2e9d07220 */ /* 0x000fe20000410000 */
[----:B------:R-:W-:Y:S01]  /*8b80*/  FADD.FTZ R191, R191, R198 ;  /* 0x000000c6bfbf7221 */ /* 0x000fe20000010000 */
[-C--:B------:R-:W-:Y:S01]  /*8b90*/  FMUL.FTZ R198, R232, R7.reuse ;  /* 0x00000007e8c67220 */ /* 0x080fe20000410000 */
[-C--:B0-----:R-:W-:Y:S01]  /*8ba0*/  FFMA.FTZ R240, R212, R7.reuse, R217 ;  /* 0x00000007d4f07223 */ /* 0x081fe200000100d9 */
[----:B------:R-:W-:Y:S01]  /*8bb0*/  FFMA.FTZ R208, R225, R192, -R208 ;  /* 0x000000c0e1d07223 */ /* 0x000fe200000108d0 */
[----:B-1----:R-:W-:Y:S01]  /*8bc0*/  FMUL.FTZ R238, R88, R7 ;  /* 0x0000000758ee7220 */ /* 0x002fe20000410000 */
[----:B------:R-:W-:Y:S01]  /*8bd0*/  FFMA.FTZ R242, R212, R153, -R198 ;  /* 0x00000099d4f27223 */ /* 0x000fe200000108c6 */
[C---:B------:R-:W-:Y:S01]  /*8be0*/  FMUL.FTZ R198, R40.reuse, R145 ;  /* 0x0000009128c67220 */ /* 0x040fe20000410000 */
[----:B------:R-:W-:Y:S01]  /*8bf0*/  FADD.FTZ R191, R191, R208 ;  /* 0x000000d0bfbf7221 */ /* 0x000fe20000010000 */
[----:B------:R-:W-:Y:S01]  /*8c00*/  FMUL.FTZ R208, R40, R202 ;  /* 0x000000ca28d07220 */ /* 0x000fe20000410000 */
[----:B------:R-:W-:Y:S01]  /*8c10*/  FADD.FTZ R197, R197, R216 ;  /* 0x000000d8c5c57221 */ /* 0x000fe20000010000 */
[----:B------:R0:W-:Y:S01]  /*8c20*/  STS [R169+0x10f4], R244 ;  /* 0x0010f4f4a9007388 */ /* 0x0001e20000000800 */
[C---:B------:R-:W-:Y:S01]  /*8c30*/  FMUL.FTZ R184, R94.reuse, R184 ;  /* 0x000000b85eb87220 */ /* 0x040fe20000410000 */
[C---:B------:R-:W-:Y:S01]  /*8c40*/  FMUL.FTZ R7, R231.reuse, R208 ;  /* 0x000000d0e7077220 */ /* 0x040fe20000410000 */
[----:B------:R-:W-:Y:S01]  /*8c50*/  FMUL.FTZ R182, R94, R182 ;  /* 0x000000b65eb67220 */ /* 0x000fe20000410000 */
[----:B------:R1:W-:Y:S02]  /*8c60*/  STS [R169+0x10e4], R218 ;  /* 0x0010e4daa9007388 */ /* 0x0003e40000000800 */
[CC--:B------:R-:W-:Y:S01]  /*8c70*/  FFMA.FTZ R216, R222.reuse, R198.reuse, R7 ;  /* 0x000000c6ded87223 */ /* 0x0c0fe20000010007 */
[----:B------:R-:W-:Y:S01]  /*8c80*/  FMUL.FTZ R7, R231, R198 ;  /* 0x000000c6e7077220 */ /* 0x000fe20000410000 */
[----:B------:R2:W-:Y:S02]  /*8c90*/  STS [R169+0x10b8], R238 ;  /* 0x0010b8eea9007388 */ /* 0x0005e40000000800 */
[----:B------:R-:W-:Y:S01]  /*8ca0*/  FADD.FTZ R197, R197, R216 ;  /* 0x000000d8c5c57221 */ /* 0x000fe20000010000 */
[----:B------:R-:W-:Y:S01]  /*8cb0*/  FFMA.FTZ R216, R222, R208, -R7 ;  /* 0x000000d0ded87223 */ /* 0x000fe20000010807 */
[----:B0-----:R-:W-:Y:S01]  /*8cc0*/  FMUL.FTZ R244, R88, R153 ;  /* 0x0000009958f47220 */ /* 0x001fe20000410000 */
[----:B------:R-:W-:Y:S01]  /*8cd0*/  MOV R153, UR23 ;  /* 0x0000001700997c02 */ /* 0x000fe20008000f00 */
[----:B------:R-:W-:Y:S01]  /*8ce0*/  FADD.FTZ R197, R197, R240 ;  /* 0x000000f0c5c57221 */ /* 0x000fe20000010000 */
[----:B------:R-:W-:Y:S01]  /*8cf0*/  FADD.FTZ R191, R191, R216 ;  /* 0x000000d8bfbf7221 */ /* 0x000fe20000010000 */
[----:B-1----:R-:W-:Y:S01]  /*8d00*/  FMUL.FTZ R218, R87, R198 ;  /* 0x000000c657da7220 */ /* 0x002fe20000410000 */
[C---:B------:R-:W-:Y:S01]  /*8d10*/  FMUL.FTZ R198, R90.reuse, R194 ;  /* 0x000000c25ac67220 */ /* 0x040fe20000410000 */
[----:B------:R-:W-:Y:S01]  /*8d20*/  FADD.FTZ R197, R197, R178 ;  /* 0x000000b2c5c57221 */ /* 0x000fe20000010000 */
[----:B------:R-:W-:Y:S01]  /*8d30*/  FADD.FTZ R242, R191, R242 ;  /* 0x000000f2bff27221 */ /* 0x000fe20000010000 */
[----:B--2---:R-:W-:Y:S01]  /*8d40*/  FMUL.FTZ R238, R87, R208 ;  /* 0x000000d057ee7220 */ /* 0x004fe20000410000 */
[----:B------:R-:W-:Y:S01]  /*8d50*/  FMUL.FTZ R208, R90, R192 ;  /* 0x000000c05ad07220 */ /* 0x000fe20000410000 */
[----:B------:R-:W-:Y:S01]  /*8d60*/  FADD.FTZ R197, R197, R174 ;  /* 0x000000aec5c57221 */ /* 0x000fe20000010000 */
[----:B------:R-:W-:Y:S01]  /*8d70*/  FADD.FTZ R179, R242, R179 ;  /* 0x000000b3f2b37221 */ /* 0x000fe20000010000 */
[----:B------:R-:W-:Y:S01]  /*8d80*/  FMUL.FTZ R192, R89, R190 ;  /* 0x000000be59c07220 */ /* 0x000fe20000410000 */
[----:B------:R-:W-:Y:S01]  /*8d90*/  LEA R153, R153, -R4, 0x1 ;  /* 0x8000000499997211 */ /* 0x000fe200078e08ff */
[----:B------:R-:W-:Y:S01]  /*8da0*/  FADD.FTZ R166, R197, R166 ;  /* 0x000000a6c5a67221 */ /* 0x000fe20000010000 */
[----:B------:R-:W-:Y:S01]  /*8db0*/  FADD.FTZ R179, R179, R176 ;  /* 0x000000b0b3b37221 */ /* 0x000fe20000010000 */
[----:B------:R-:W-:Y:S01]  /*8dc0*/  FMUL.FTZ R194, R89, R188 ;  /* 0x000000bc59c27220 */ /* 0x000fe20000410000 */
[----:B------:R-:W-:Y:S01]  /*8dd0*/  FMUL.FTZ R188, R92, R189 ;  /* 0x000000bd5cbc7220 */ /* 0x000fe20000410000 */
[----:B------:R-:W-:Y:S01]  /*8de0*/  FADD.FTZ R5, R166, R5 ;  /* 0x00000005a6057221 */ /* 0x000fe20000010000 */
[----:B------:R-:W-:Y:S01]  /*8df0*/  FADD.FTZ R179, R179, R172 ;  /* 0x000000acb3b37221 */ /* 0x000fe20000010000 */
[----:B------:R-:W-:Y:S01]  /*8e00*/  FMUL.FTZ R190, R92, R187 ;  /* 0x000000bb5cbe7220 */ /* 0x000fe20000410000 */
[C---:B------:R-:W-:Y:S01]  /*8e10*/  FMUL.FTZ R4, R91.reuse, R185 ;  /* 0x000000b95b047220 */ /* 0x040fe20000410000 */
[----:B------:R-:W-:Y:S01]  /*8e20*/  FMUL.FTZ R174, R91, R183 ;  /* 0x000000b75bae7220 */ /* 0x000fe20000410000 */
[----:B------:R-:W-:Y:S01]  /*8e30*/  FADD.FTZ R179, R179, R6 ;  /* 0x00000006b3b37221 */ /* 0x000fe20000010000 */
[----:B------:R-:W-:Y:S01]  /*8e40*/  FADD.FTZ R6, R5, R170 ;  /* 0x000000aa05067221 */ /* 0x000fe20000010000 */
[C---:B------:R-:W-:Y:S01]  /*8e50*/  FMUL.FTZ R166, R93.reuse, R181 ;  /* 0x000000b55da67220 */ /* 0x040fe20000410000 */
[----:B------:R-:W-:Y:S01]  /*8e60*/  FMUL.FTZ R170, R93, R171 ;  /* 0x000000ab5daa7220 */ /* 0x000fe20000410000 */
[----:B------:R-:W-:Y:S01]  /*8e70*/  STS [R169+0x10bc], R244 ;  /* 0x0010bcf4a9007388 */ /* 0x000fe20000000800 */
[----:B------:R-:W-:Y:S01]  /*8e80*/  ISETP.GE.AND P2, PT, R153, 0x1, PT ;  /* 0x000000019900780c */ /* 0x000fe20003f46270 */
[----:B------:R-:W-:Y:S01]  /*8e90*/  FADD.FTZ R209, R6, R209 ;  /* 0x000000d106d17221 */ /* 0x000fe20000010000 */
[----:B------:R-:W-:Y:S01]  /*8ea0*/  FADD.FTZ R196, R179, R196 ;  /* 0x000000c4b3c47221 */ /* 0x000fe20000010000 */
[----:B------:R-:W-:Y:S01]  /*8eb0*/  STS [R169+0x10b0], R218 ;  /* 0x0010b0daa9007388 */ /* 0x000fe20000000800 */
[----:B------:R-:W-:Y:S01]  /*8ec0*/  FMUL.FTZ R189, R143, UR44 ;  /* 0x0000002c8fbd7c20 */ /* 0x000fe20008410000 */
[----:B------:R-:W-:Y:S01]  /*8ed0*/  FADD.FTZ R209, R209, R180 ;  /* 0x000000b4d1d17221 */ /* 0x000fe20000010000 */
[----:B------:R-:W-:Y:S01]  /*8ee0*/  FADD.FTZ R196, R196, R195 ;  /* 0x000000c3c4c47221 */ /* 0x000fe20000010000 */
[----:B------:R-:W-:Y:S01]  /*8ef0*/  STS [R169+0x10b4], R238 ;  /* 0x0010b4eea9007388 */ /* 0x000fe20000000800 */
[----:B------:R-:W-:Y:S01]  /*8f00*/  FMUL.FTZ R185, R201, UR44 ;  /* 0x0000002cc9b97c20 */ /* 0x000fe20008410000 */
[----:B------:R-:W-:Y:S01]  /*8f10*/  FMUL.FTZ R178, R146, UR44 ;  /* 0x0000002c92b27c20 */ /* 0x000fe20008410000 */
[----:B------:R-:W-:Y:S01]  /*8f20*/  FMUL.FTZ R181, R147, UR44 ;  /* 0x0000002c93b57c20 */ /* 0x000fe20008410000 */
[----:B------:R-:W-:Y:S01]  /*8f30*/  STS [R169+0x10a8], R198 ;  /* 0x0010a8c6a9007388 */ /* 0x000fe20000000800 */
[----:B------:R-:W-:Y:S01]  /*8f40*/  FMUL.FTZ R172, R204, UR44 ;  /* 0x0000002cccac7c20 */ /* 0x000fe20008410000 */
[----:B------:R-:W-:Y:S01]  /*8f50*/  FMUL.FTZ R179, R205, UR44 ;  /* 0x0000002ccdb37c20 */ /* 0x000fe20008410000 */
[C---:B------:R-:W-:Y:S01]  /*8f60*/  FFMA.FTZ R6, R14.reuse, R223, R167 ;  /* 0x000000df0e067223 */ /* 0x040fe200000100a7 */
[----:B------:R-:W-:Y:S01]  /*8f70*/  STS [R169+0x10ac], R208 ;  /* 0x0010acd0a9007388 */ /* 0x000fe20000000800 */
[----:B------:R-:W-:Y:S01]  /*8f80*/  FFMA.FTZ R7, R14, -R221, R165 ;  /* 0x800000dd0e077223 */ /* 0x000fe200000100a5 */
[----:B------:R-:W-:Y:S01]  /*8f90*/  FADD.FTZ R193, R196, R193 ;  /* 0x000000c1c4c17221 */ /* 0x000fe20000010000 */
[----:B------:R-:W-:Y:S01]  /*8fa0*/  ISETP.GE.AND P3, PT, R153, 0x21, PT ;  /* 0x000000219900780c */ /* 0x000fe20003f66270 */
[----:B------:R0:W-:Y:S01]  /*8fb0*/  STS [R169+0x10a0], R192 ;  /* 0x0010a0c0a9007388 */ /* 0x0001e20000000800 */
[----:B------:R-:W-:Y:S01]  /*8fc0*/  FFMA.FTZ R189, R200, UR27, -R189 ;  /* 0x0000001bc8bd7c23 */ /* 0x000fe200080108bd */
[----:B------:R-:W-:Y:S01]  /*8fd0*/  FFMA.FTZ R185, R144, UR27, R185 ;  /* 0x0000001b90b97c23 */ /* 0x000fe200080100b9 */
[----:B------:R-:W-:Y:S01]  /*8fe0*/  FFMA.FTZ R178, R203, UR27, -R178 ;  /* 0x0000001bcbb27c23 */ /* 0x000fe200080108b2 */
[----:B------:R1:W-:Y:S01]  /*8ff0*/  STS [R169+0x10a4], R194 ;  /* 0x0010a4c2a9007388 */ /* 0x0003e20000000800 */
[----:B------:R-:W-:Y:S01]  /*9000*/  FFMA.FTZ R181, R204, UR27, -R181 ;  /* 0x0000001bccb57c23 */ /* 0x000fe200080108b5 */
[----:B------:R-:W-:Y:S01]  /*9010*/  FFMA.FTZ R172, R147, UR27, R172 ;  /* 0x0000001b93ac7c23 */ /* 0x000fe200080100ac */
[----:B------:R-:W-:Y:S01]  /*9020*/  FFMA.FTZ R179, R148, UR27, R179 ;  /* 0x0000001b94b37c23 */ /* 0x000fe200080100b3 */
[----:B------:R2:W-:Y:S01]  /*9030*/  STS [R169+0x1098], R188 ;  /* 0x001098bca9007388 */ /* 0x0005e20000000800 */
[----:B0-----:R-:W-:-:S03]  /*9040*/  IADD3 R192, PT, PT, R131, 0x40, RZ ;  /* 0x0000004083c07810 */ /* 0x001fc60007ffe0ff */
[----:B------:R0:W-:Y:S01]  /*9050*/  STS [R169+0x109c], R190 ;  /* 0x00109cbea9007388 */ /* 0x0001e20000000800 */
[----:B-1----:R-:W-:-:S03]  /*9060*/  IADD3 R194, PT, PT, R131, 0x60, RZ ;  /* 0x0000006083c27810 */ /* 0x002fc60007ffe0ff */
[----:B------:R1:W-:Y:S01]  /*9070*/  STS [R169+0x1090], R4 ;  /* 0x00109004a9007388 */ /* 0x0003e20000000800 */
[----:B--2---:R-:W-:-:S03]  /*9080*/  FMUL.FTZ R188, R177, UR44 ;  /* 0x0000002cb1bc7c20 */ /* 0x004fc60008410000 */
[----:B------:R2:W-:Y:S01]  /*9090*/  STS [R169+0x1094], R174 ;  /* 0x001094aea9007388 */ /* 0x0005e20000000800 */
[C---:B0-----:R-:W-:Y:S01]  /*90a0*/  FMUL.FTZ R190, R151.reuse, UR44 ;  /* 0x0000002c97be7c20 */ /* 0x041fe20008410000 */
[----:B------:R-:W-:Y:S02]  /*90b0*/  FFMA.FTZ R165, R151, UR27, R188 ;  /* 0x0000001b97a57c23 */ /* 0x000fe400080100bc */
[----:B------:R-:W-:Y:S01]  /*90c0*/  STS [R169+0x1088], R184 ;  /* 0x001088b8a9007388 */ /* 0x000fe20000000800 */
[----:B-1----:R-:W-:Y:S01]  /*90d0*/  IADD3 R4, PT, PT, R131, 0x20, RZ ;  /* 0x0000002083047810 */ /* 0x002fe20007ffe0ff */
[----:B------:R-:W-:Y:S02]  /*90e0*/  FFMA.FTZ R167, R177, UR27, -R190 ;  /* 0x0000001bb1a77c23 */ /* 0x000fe400080108be */
[----:B------:R0:W-:Y:S01]  /*90f0*/  STS [R169+0x108c], R182 ;  /* 0x00108cb6a9007388 */ /* 0x0001e20000000800 */
[----:B------:R-:W-:Y:S01]  /*9100*/  LEA.HI R5, R4, R131, RZ, 0x1b ;  /* 0x0000008304057211 */ /* 0x000fe200078fd8ff */
[----:B------:R-:W-:-:S02]  /*9110*/  FADD.FTZ R4, R209, R186 ;  /* 0x000000bad1047221 */ /* 0x000fc40000010000 */
[----:B------:R1:W-:Y:S01]  /*9120*/  STS [R169+0x1080], R166 ;  /* 0x001080a6a9007388 */ /* 0x0003e20000000800 */
[----:B------:R-:W-:Y:S01]  /*9130*/  FMUL.FTZ R186, R142, UR44 ;  /* 0x0000002c8eba7c20 */ /* 0x000fe20008410000 */
[----:B------:R-:W-:Y:S01]  /*9140*/  LEA R191, R5, UR22, 0x2 ;  /* 0x0000001605bf7c11 */ /* 0x000fe2000f8e10ff */
[----:B------:R-:W-:Y:S01]  /*9150*/  FMUL.FTZ R5, R199, UR44 ;  /* 0x0000002cc7057c20 */ /* 0x000fe20008410000 */
[----:B------:R3:W-:Y:S01]  /*9160*/  STS [R169+0x1084], R170 ;  /* 0x001084aaa9007388 */ /* 0x0007e20000000800 */
[----:B--2---:R-:W-:Y:S01]  /*9170*/  FMUL.FTZ R174, R148, UR44 ;  /* 0x0000002c94ae7c20 */ /* 0x004fe20008410000 */
[----:B0-----:R-:W-:Y:S01]  /*9180*/  FMUL.FTZ R182, R200, UR44 ;  /* 0x0000002cc8b67c20 */ /* 0x001fe20008410000 */
[----:B------:R-:W-:Y:S01]  /*9190*/  FFMA.FTZ R184, R142, UR27, R5 ;  /* 0x0000001b8eb87c23 */ /* 0x000fe20008010005 */
[----:B------:R-:W-:Y:S01]  /*91a0*/  BAR.SYNC.DEFER_BLOCKING 0x0 ;  /* 0x0000000000007b1d */ /* 0x000fe20000010000 */
[----:B------:R-:W-:Y:S01]  /*91b0*/  FMUL.FTZ R5, R145, UR44 ;  /* 0x0000002c91057c20 */ /* 0x000fe20008410000 */
[C---:B-1----:R-:W-:Y:S01]  /*91c0*/  FMUL.FTZ R166, R202.reuse, UR44 ;  /* 0x0000002ccaa67c20 */ /* 0x042fe20008410000 */
[----:B------:R-:W-:Y:S01]  /*91d0*/  FFMA.FTZ R186, R199, UR27, -R186 ;  /* 0x0000001bc7ba7c23 */ /* 0x000fe200080108ba */
[----:B------:R-:W-:Y:S01]  /*91e0*/  FFMA.FTZ R182, R143, UR27, R182 ;  /* 0x0000001b8fb67c23 */ /* 0x000fe200080100b6 */
[----:B------:R-:W-:Y:S01]  /*91f0*/  FFMA.FTZ R180, R202, UR27, -R5 ;  /* 0x0000001bcab47c23 */ /* 0x000fe20008010805 */
[----:B------:R-:W-:Y:S01]  /*9200*/  FFMA.FTZ R183, R145, UR27, R166 ;  /* 0x0000001b91b77c23 */ /* 0x000fe200080100a6 */
[----:B---3--:R-:W-:Y:S01]  /*9210*/  FMUL.FTZ R170, R144, UR44 ;  /* 0x0000002c90aa7c20 */ /* 0x008fe20008410000 */
[----:B------:R-:W-:Y:S01]  /*9220*/  FMUL.FTZ R166, R206, UR44 ;  /* 0x0000002ccea67c20 */ /* 0x000fe20008410000 */
[----:B------:R-:W-:Y:S01]  /*9230*/  FMUL.FTZ R5, R203, UR44 ;  /* 0x0000002ccb057c20 */ /* 0x000fe20008410000 */
[----:B------:R-:W-:Y:S01]  /*9240*/  FMUL.FTZ R169, R149, UR44 ;  /* 0x0000002c95a97c20 */ /* 0x000fe20008410000 */
[----:B------:R-:W-:Y:S01]  /*9250*/  FFMA.FTZ R187, R201, UR27, -R170 ;  /* 0x0000001bc9bb7c23 */ /* 0x000fe200080108aa */
[----:B------:R-:W-:Y:S01]  /*9260*/  FFMA.FTZ R171, R149, UR27, R166 ;  /* 0x0000001b95ab7c23 */ /* 0x000fe200080100a6 */
[----:B------:R-:W-:Y:S01]  /*9270*/  FMUL.FTZ R170, R175, UR44 ;  /* 0x0000002cafaa7c20 */ /* 0x000fe20008410000 */
[----:B------:R-:W-:Y:S01]  /*9280*/  FMUL.FTZ R166, R207, UR44 ;  /* 0x0000002ccfa67c20 */ /* 0x000fe20008410000 */
[----:B------:R-:W-:Y:S01]  /*9290*/  FFMA.FTZ R176, R146, UR27, R5 ;  /* 0x0000001b92b07c23 */ /* 0x000fe20008010005 */
[----:B------:R-:W-:Y:S01]  /*92a0*/  FFMA.FTZ R174, R205, UR27, -R174 ;  /* 0x0000001bcdae7c23 */ /* 0x000fe200080108ae */
[----:B------:R-:W-:Y:S01]  /*92b0*/  FFMA.FTZ R169, R206, UR27, -R169 ;  /* 0x0000001bcea97c23 */ /* 0x000fe200080108a9 */
[----:B------:R-:W-:Y:S01]  /*92c0*/  FFMA.FTZ R170, R207, UR27, -R170 ;  /* 0x0000001bcfaa7c23 */ /* 0x000fe200080108aa */
[----:B------:R-:W-:Y:S01]  /*92d0*/  FFMA.FTZ R166, R175, UR27, R166 ;  /* 0x0000001bafa67c23 */ /* 0x000fe200080100a6 */
[----:B------:R-:W0:Y:S01]  /*92e0*/  LDS R191, [R191+0x1100] ;  /* 0x00110000bfbf7984 */ /* 0x000e220000000800 */
[----:B------:R-:W-:Y:S05]  /*92f0*/  @!P2 BRA `(.L_x_13036) ;  /* 0x000000000010a947 */ /* 0x000fea0003800000 */
[----:B------:R-:W-:-:S04]  /*9300*/  LEA.HI R5, R131, R131, RZ, 0x1b ;  /* 0x0000008383057211 */ /* 0x000fc800078fd8ff */
[----:B------:R-:W-:-:S06]  /*9310*/  LEA R5, R5, UR22, 0x2 ;  /* 0x0000001605057c11 */ /* 0x000fcc000f8e10ff */
[----:B------:R-:W1:Y:S04]  /*9320*/  LDS R5, [R5+0x1080] ;  /* 0x0010800005057984 */ /* 0x000e680000000800 */
[----:B-1----:R1:W-:Y:S02]  /*9330*/  REDG.E.ADD.F32.FTZ.RN.STRONG.GPU desc[UR24][R8.64], R5 ;  /* 0x00000005080079a6 */ /* 0x0023e4000c12f318 */
.L_x_13036:
[----:B------:R-:W-:Y:S05]  /*9340*/  BSYNC.RECONVERGENT B0 ;  /* 0x0000000000007941 */ /* 0x000fea0003800200 */
.L_x_13035:
[----:B------:R-:W-:Y:S04]  /*9350*/  BSSY.RECONVERGENT B0, `(.L_x_13037) ;  /* 0x0000003000007945 */ /* 0x000fe80003800200 */
[----:B------:R-:W-:Y:S05]  /*9360*/  @!P3 BRA `(.L_x_13038) ;  /* 0x000000000004b947 */ /* 0x000fea0003800000 */
[----:B0-----:R2:W-:Y:S02]  /*9370*/  REDG.E.ADD.F32.FTZ.RN.STRONG.GPU desc[UR24][R8.64+0x80], R191 ;  /* 0x000080bf080079a6 */ /* 0x0015e4000c12f318 */
.L_x_13038:
[----:B------:R-:W-:Y:S05]  /*9380*/  BSYNC.RECONVERGENT B0 ;  /* 0x0000000000007941 */ /* 0x000fea0003800200 */
.L_x_13037:
[-C--:B------:R-:W-:Y:S01]  /*9390*/  LEA.HI R192, R192, R131.reuse, RZ, 0x1b ;  /* 0x00000083c0c07211 */ /* 0x080fe200078fd8ff */
[----:B------:R-:W-:Y:S01]  /*93a0*/  BSSY.RECONVERGENT B0, `(.L_x_13039) ;  /* 0x000000f000007945 */ /* 0x000fe20003800200 */
[----:B------:R-:W-:Y:S02]  /*93b0*/  ISETP.GE.AND P6, PT, R153, 0x41, PT ;  /* 0x000000419900780c */ /* 0x000fe40003fc6270 */
[----:B-1----:R-:W-:Y:S02]  /*93c0*/  LEA R5, R192, UR22, 0x2 ;  /* 0x00000016c0057c11 */ /* 0x002fe4000f8e10ff */
[C---:B------:R-:W-:Y:S02]  /*93d0*/  IADD3 R188, PT, PT, R131.reuse, 0x80, RZ ;  /* 0x0000008083bc7810 */ /* 0x040fe40007ffe0ff */
[----:B------:R-:W-:Y:S02]  /*93e0*/  LEA.HI R194, R194, R131, RZ, 0x1b ;  /* 0x00000083c2c27211 */ /* 0x000fe400078fd8ff */
[----:B------:R-:W1:Y:S01]  /*93f0*/  LDS R5, [R5+0x1180] ;  /* 0x0011800005057984 */ /* 0x000e620000000800 */
        /* <DEDUP_REMOVED lines=9> */
.L_x_13040:
[----:B------:R-:W-:Y:S05]  /*9490*/  BSYNC.RECONVERGENT B0 ;  /* 0x0000000000007941 */ /* 0x000fea0003800200 */
.L_x_13039:
[----:B-1-3--:R1:W3:Y:S01]  /*94a0*/  LDS R5, [R194+0x1200] ;  /* 0x00120000c2057984 */ /* 0x00a2e20000000800 */
[----:B------:R-:W-:Y:S01]  /*94b0*/  BSSY.RECONVERGENT B0, `(.L_x_13041) ;  /* 0x0000006000007945 */ /* 0x000fe20003800200 */
[----:B------:R-:W-:Y:S02]  /*94c0*/  IADD3 R192, PT, PT, R131, 0xc0, RZ ;  /* 0x000000c083c07810 */ /* 0x000fe40007ffe0ff */
[----:B------:R-:W-:Y:S02]  /*94d0*/  LEA.HI R190, R190, R131, RZ, 0x1b ;  /* 0x00000083bebe7211 */ /* 0x000fe400078fd8ff */
[----:B------:R-:W-:Y:S01]  /*94e0*/  LEA R188, R188, UR22, 0x2 ;  /* 0x00000016bcbc7c11 */ /* 0x000fe2000f8e10ff */
[----:B------:R-:W-:Y:S06]  /*94f0*/  @!P2 BRA `(.L_x_13042) ;  /* 0x000000000004a947 */ /* 0x000fec0003800000 */
[----:B---3--:R4:W-:Y:S02]  /*9500*/  REDG.E.ADD.F32.FTZ.RN.STRONG.GPU desc[UR24][R8.64+0x180], R5 ;  /* 0x00018005080079a6 */ /* 0x0089e4000c12f318 */
.L_x_13042:
[----:B------:R-:W-:Y:S05]  /*9510*/  BSYNC.RECONVERGENT B0 ;  /* 0x0000000000007941 */ /* 0x000fea0003800200 */
.L_x_13041:
[----:B---34-:R3:W4:Y:S01]  /*9520*/  LDS R5, [R188+0x1280] ;  /* 0x00128000bc057984 */ /* 0x0187220000000800 */
[----:B------:R-:W-:Y:S01]  /*9530*/  BSSY.RECONVERGENT B0, `(.L_x_13043) ;  /* 0x0000005000007945 */ /* 0x000fe20003800200 */
[----:B------:R-:W-:Y:S02]  /*9540*/  LEA.HI R192, R192, R131, RZ, 0x1b ;  /* 0x00000083c0c07211 */ /* 0x000fe400078fd8ff */
[----:B------:R-:W-:Y:S01]  /*9550*/  LEA R190, R190, UR22, 0x2 ;  /* 0x00000016bebe7c11 */ /* 0x000fe2000f8e10ff */
[----:B------:R-:W-:Y:S06]  /*9560*/  @!P3 BRA `(.L_x_13044) ;  /* 0x000000000004b947 */ /* 0x000fec0003800000 */
[----:B----4-:R4:W-:Y:S02]  /*9570*/  REDG.E.ADD.F32.FTZ.RN.STRONG.GPU desc[UR24][R8.64+0x200], R5 ;  /* 0x00020005080079a6 */ /* 0x0109e4000c12f318 */
.L_x_13044:
[----:B------:R-:W-:Y:S05]  /*9580*/  BSYNC.RECONVERGENT B0 ;  /* 0x0000000000007941 */ /* 0x000fea0003800200 */
.L_x_13043:
[----:B----4-:R4:W0:Y:S01]  /*9590*/  LDS R5, [R190+0x1300] ;  /* 0x00130000be057984 */ /* 0x0108220000000800 */
[----:B------:R-:W-:Y:S01]  /*95a0*/  BSSY.RECONVERGENT B0, `(.L_x_13045) ;  /* 0x0000004000007945 */ /* 0x000fe20003800200 */
[----:B------:R-:W-:-:S03]  /*95b0*/  LEA R192, R192, UR22, 0x2 ;  /* 0x00000016c0c07c11 */ /* 0x000fc6000f8e10ff */
[----:B------:R-:W-:Y:S05]  /*95c0*/  @!P4 BRA `(.L_x_13046) ;  /* 0x000000000004c947 */ /* 0x000fea0003800000 */
[----:B0-----:R0:W-:Y:S02]  /*95d0*/  REDG.E.ADD.F32.FTZ.RN.STRONG.GPU desc[UR24][R8.64+0x280], R5 ;  /* 0x00028005080079a6 */ /* 0x0011e4000c12f318 */
.L_x_13046:
[----:B------:R-:W-:Y:S05]  /*95e0*/  BSYNC.RECONVERGENT B0 ;  /* 0x0000000000007941 */ /* 0x000fea0003800200 */
.L_x_13045:
[----:B0-----:R0:W0:Y:S01]  /*95f0*/  LDS R5, [R192+0x1380] ;  /* 0x00138000c0057984 */ /* 0x0010220000000800 */
[----:B------:R-:W-:Y:S01]  /*9600*/  BSSY.RECONVERGENT B0, `(.L_x_13047) ;  /* 0x0000005000007945 */ /* 0x000fe20003800200 */
[C---:B---3--:R-:W-:Y:S02]  /*9610*/  IADD3 R188, PT, PT, R131.reuse, 0xe0, RZ ;  /* 0x000000e083bc7810 */ /* 0x048fe40007ffe0ff */
[----:B----4-:R-:W-:Y:S01]  /*9620*/  IADD3 R190, PT, PT, R131, 0x100, RZ ;  /* 0x0000010083be7810 */ /* 0x010fe20007ffe0ff */
[----:B------:R-:W-:Y:S06]  /*9630*/  @!P5 BRA `(.L_x_13048) ;  /* 0x000000000004d947 */ /* 0x000fec0003800000 */
[----:B0-----:R3:W-:Y:S02]  /*9640*/  REDG.E.ADD.F32.FTZ.RN.STRONG.GPU desc[UR24][R8.64+0x300], R5 ;  /* 0x00030005080079a6 */ /* 0x0017e4000c12f318 */
.L_x_13048:
[----:B------:R-:W-:Y:S05]  /*9650*/  BSYNC.RECONVERGENT B0 ;  /* 0x0000000000007941 */ /* 0x000fea0003800200 */
.L_x_13047:
[-C--:B------:R-:W-:Y:S01]  /*9660*/  LEA.HI R188, R188, R131.reuse, RZ, 0x1b ;  /* 0x00000083bcbc7211 */ /* 0x080fe200078fd8ff */
[----:B------:R-:W-:Y:S01]  /*9670*/  BSSY.RECONVERGENT B0, `(.L_x_13049) ;  /* 0x000000f000007945 */ /* 0x000fe20003800200 */
[----:B------:R-:W-:Y:S02]  /*9680*/  ISETP.GE.AND P6, PT, R153, 0xe1, PT ;  /* 0x000000e19900780c */ /* 0x000fe40003fc6270 */
[----:B0--3--:R-:W-:Y:S02]  /*9690*/  LEA R5, R188, UR22, 0x2 ;  /* 0x00000016bc057c11 */ /* 0x009fe4000f8e10ff */
[C---:B------:R-:W-:Y:S02]  /*96a0*/  IADD3 R192, PT, PT, R131.reuse, 0x120, RZ ;  /* 0x0000012083c07810 */ /* 0x040fe40007ffe0ff */
        /* <DEDUP_REMOVED lines=11> */
.L_x_13050:
[----:B------:R-:W-:Y:S05]  /*9760*/  BSYNC.RECONVERGENT B0 ;  /* 0x0000000000007941 */ /* 0x000fea0003800200 */
.L_x_13049:
[----:B01----:R0:W1:Y:S01]  /*9770*/  LDS R5, [R190+0x1480] ;  /* 0x00148000be057984 */ /* 0x0030620000000800 */
[----:B------:R-:W-:Y:S01]  /*9780*/  BSSY.RECONVERGENT B0, `(.L_x_13051) ;  /* 0x0000006000007945 */ /* 0x000fe20003800200 */
[----:B------:R-:W-:Y:S02]  /*9790*/  IADD3 R188, PT, PT, R131, 0x160, RZ ;  /* 0x0000016083bc7810 */ /* 0x000fe40007ffe0ff */
[----:B------:R-:W-:Y:S02]  /*97a0*/  LEA.HI R194, R194, R131, RZ, 0x1b ;  /* 0x00000083c2c27211 */ /* 0x000fe400078fd8ff */
[----:B------:R-:W-:Y:S01]  /*97b0*/  LEA R192, R192, UR22, 0x2 ;  /* 0x00000016c0c07c11 */ /* 0x000fe2000f8e10ff */
[----:B------:R-:W-:Y:S06]  /*97c0*/  @!P2 BRA `(.L_x_13052) ;  /* 0x000000000004a947 */ /* 0x000fec0003800000 */
[----:B-1----:R3:W-:Y:S02]  /*97d0*/  REDG.E.ADD.F32.FTZ.RN.STRONG.GPU desc[UR24][R8.64+0x400], R5 ;  /* 0x00040005080079a6 */ /* 0x0027e4000c12f318 */
.L_x_13052:
[----:B------:R-:W-:Y:S05]  /*97e0*/  BSYNC.RECONVERGENT B0 ;  /* 0x0000000000007941 */ /* 0x000fea0003800200 */
.L_x_13051:
[----:B-1-3--:R1:W3:Y:S01]  /*97f0*/  LDS R5, [R192+0x1500] ;  /* 0x00150000c0057984 */ /* 0x00a2e20000000800 */
[----:B------:R-:W-:Y:S01]  /*9800*/  BSSY.RECONVERGENT B0, `(.L_x_13053) ;  /* 0x0000005000007945 */ /* 0x000fe20003800200 */
[----:B------:R-:W-:Y:S02]  /*9810*/  LEA.HI R188, R188, R131, RZ, 0x1b ;  /* 0x00000083bcbc7211 */ /* 0x000fe400078fd8ff */
[----:B------:R-:W-:Y:S01]  /*9820*/  LEA R194, R194, UR22, 0x2 ;  /* 0x00000016c2c27c11 */ /* 0x000fe2000f8e10ff */
[----:B------:R-:W-:Y:S06]  /*9830*/  @!P3 BRA `(.L_x_13054) ;  /* 0x000000000004b947 */ /* 0x000fec0003800000 */
[----:B---3--:R4:W-:Y:S02]  /*9840*/  REDG.E.ADD.F32.FTZ.RN.STRONG.GPU desc[UR24][R8.64+0x480], R5 ;  /* 0x00048005080079a6 */ /* 0x0089e4000c12f318 */
.L_x_13054:
[----:B------:R-:W-:Y:S05]  /*9850*/  BSYNC.RECONVERGENT B0 ;  /* 0x0000000000007941 */ /* 0x000fea0003800200 */
.L_x_13053:
[----:B---34-:R3:W4:Y:S01]  /*9860*/  LDS R5, [R194+0x1580] ;  /* 0x00158000c2057984 */ /* 0x0187220000000800 */
[----:B------:R-:W-:Y:S01]  /*9870*/  BSSY.RECONVERGENT B0, `(.L_x_13055) ;  /* 0x0000004000007945 */ /* 0x000fe20003800200 */
[----:B--2---:R-:W-:-:S03]  /*9880*/  LEA R191, R188, UR22, 0x2 ;  /* 0x00000016bcbf7c11 */ /* 0x004fc6000f8e10ff */
[----:B------:R-:W-:Y:S05]  /*9890*/  @!P4 BRA `(.L_x_13056) ;  /* 0x000000000004c947 */ /* 0x000fea0003800000 */
[----:B----4-:R2:W-:Y:S02]  /*98a0*/  REDG.E.ADD.F32.FTZ.RN.STRONG.GPU desc[UR24][R8.64+0x500], R5 ;  /* 0x00050005080079a6 */ /* 0x0105e4000c12f318 */
.L_x_13056:
[----:B------:R-:W-:Y:S05]  /*98b0*/  BSYNC.RECONVERGENT B0 ;  /* 0x0000000000007941 */ /* 0x000fea0003800200 */
.L_x_13055:
[----:B--2-4-:R2:W4:Y:S01]  /*98c0*/  LDS R5, [R191+0x1600] ;  /* 0x00160000bf057984 */ /* 0x0145220000000800 */
[----:B------:R-:W-:Y:S01]  /*98d0*/  BSSY.RECONVERGENT B0, `(.L_x_13057) ;  /* 0x0000005000007945 */ /* 0x000fe20003800200 */
[C---:B------:R-:W-:Y:S02]  /*98e0*/  IADD3 R188, PT, PT, R131.reuse, 0x180, RZ ;  /* 0x0000018083bc7810 */ /* 0x040fe40007ffe0ff */
[----:B0-----:R-:W-:Y:S01]  /*98f0*/  IADD3 R190, PT, PT, R131, 0x1a0, RZ ;  /* 0x000001a083be7810 */ /* 0x001fe20007ffe0ff */
[----:B------:R-:W-:Y:S06]  /*9900*/  @!P5 BRA `(.L_x_13058) ;  /* 0x000000000004d947 */ /* 0x000fec0003800000 */
[----:B----4-:R0:W-:Y:S02]  /*9910*/  REDG.E.ADD.F32.FTZ.RN.STRONG.GPU desc[UR24][R8.64+0x580], R5 ;  /* 0x00058005080079a6 */ /* 0x0101e4000c12f318 */
.L_x_13058:
[----:B------:R-:W-:Y:S05]  /*9920*/  BSYNC.RECONVERGENT B0 ;  /* 0x0000000000007941 */ /* 0x000fea0003800200 */
.L_x_13057:
[-C--:B------:R-:W-:Y:S01]  /*9930*/  LEA.HI R188, R188, R131.reuse, RZ, 0x1b ;  /* 0x00000083bcbc7211 */ /* 0x080fe200078fd8ff */
[----:B------:R-:W-:Y:S01]  /*9940*/  BSSY.RECONVERGENT B0, `(.L_x_13059) ;  /* 0x000000f000007945 */ /* 0x000fe20003800200 */
[----:B------:R-:W-:Y:S02]  /*9950*/  ISETP.GE.AND P6, PT, R153, 0x181, PT ;  /* 0x000001819900780c */ /* 0x000fe40003fc6270 */
[----:B0---4-:R-:W-:Y:S02]  /*9960*/  LEA R5, R188, UR22, 0x2 ;  /* 0x00000016bc057c11 */ /* 0x011fe4000f8e10ff */
[C---:B-1----:R-:W-:Y:S02]  /*9970*/  IADD3 R192, PT, PT, R131.reuse, 0x1c0, RZ ;  /* 0x000001c083c07810 */ /* 0x042fe40007ffe0ff */
[----:B------:R-:W-:Y:S02]  /*9980*/  LEA.HI R190, R190, R131, RZ, 0x1b ;  /* 0x00000083bebe7211 */ /* 0x000fe400078fd8ff */
[----:B------:R-:W0:Y:S01]  /*9990*/  LDS R5, [R5+0x1680] ;  /* 0x0016800005057984 */ /* 0x000e220000000800 */
        /* <DEDUP_REMOVED lines=9> */
.L_x_13060:
[----:B------:R-:W-:Y:S05]  /*9a30*/  BSYNC.RECONVERGENT B0 ;  /* 0x0000000000007941 */ /* 0x000fea0003800200 */
.L_x_13059:
[----:B01----:R0:W1:Y:S01]  /*9a40*/  LDS R5, [R190+0x1700] ;  /* 0x00170000be057984 */ /* 0x0030620000000800 */
[----:B------:R-:W-:Y:S01]  /*9a50*/  BSSY.RECONVERGENT B0, `(.L_x_13061) ;  /* 0x0000005000007945 */ /* 0x000fe20003800200 */
[----:B------:R-:W-:Y:S02]  /*9a60*/  LEA.HI R194, R194, R131, RZ, 0x1b ;  /* 0x00000083c2c27211 */ /* 0x000fe400078fd8ff */
[----:B------:R-:W-:Y:S01]  /*9a70*/  LEA R192, R192, UR22, 0x2 ;  /* 0x00000016c0c07c11 */ /* 0x000fe2000f8e10ff */
[----:B------:R-:W-:Y:S06]  /*9a80*/  @!P2 BRA `(.L_x_13062) ;  /* 0x000000000004a947 */ /* 0x000fec0003800000 */
[----:B-1----:R3:W-:Y:S02]  /*9a90*/  REDG.E.ADD.F32.FTZ.RN.STRONG.GPU desc[UR24][R8.64+0x680], R5 ;  /* 0x00068005080079a6 */ /* 0x0027e4000c12f318 */
.L_x_13062:
[----:B------:R-:W-:Y:S05]  /*9aa0*/  BSYNC.RECONVERGENT B0 ;  /* 0x0000000000007941 */ /* 0x000fea0003800200 */
.L_x_13061:
[----:B-1-3--:R1:W3:Y:S01]  /*9ab0*/  LDS R5, [R192+0x1780] ;  /* 0x00178000c0057984 */ /* 0x00a2e20000000800 */
[----:B------:R-:W-:Y:S01]  /*9ac0*/  BSSY.RECONVERGENT B0, `(.L_x_13063) ;  /* 0x0000005000007945 */ /* 0x000fe20003800200 */
[----:B------:R-:W-:Y:S02]  /*9ad0*/  LEA.HI R140, R140, R131, RZ, 0x1b ;  /* 0x000000838c8c7211 */ /* 0x000fe400078fd8ff */
[----:B------:R-:W-:Y:S01]  /*9ae0*/  LEA R194, R194, UR22, 0x2 ;  /* 0x00000016c2c27c11 */ /* 0x000fe2000f8e10ff */
[----:B------:R-:W-:Y:S06]  /*9af0*/  @!P3 BRA `(.L_x_13064) ;  /* 0x000000000004b947 */ /* 0x000fec0003800000 */
[----:B---3--:R4:W-:Y:S02]  /*9b00*/  REDG.E.ADD.F32.FTZ.RN.STRONG.GPU desc[UR24][R8.64+0x700], R5 ;  /* 0x00070005080079a6 */ /* 0x0089e4000c12f318 */
.L_x_13064:
[----:B------:R-:W-:Y:S05]  /*9b10*/  BSYNC.RECONVERGENT B0 ;  /* 0x0000000000007941 */ /* 0x000fea0003800200 */
.L_x_13063:
[----:B---34-:R3:W4:Y:S01]  /*9b20*/  LDS R5, [R194+0x1800] ;  /* 0x00180000c2057984 */ /* 0x0187220000000800 */
[----:B------:R-:W-:Y:S01]  /*9b30*/  BSSY.RECONVERGENT B0, `(.L_x_13065) ;  /* 0x0000004000007945 */ /* 0x000fe20003800200 */
[----:B0-----:R-:W-:-:S03]  /*9b40*/  LEA R190, R140, UR22, 0x2 ;  /* 0x000000168cbe7c11 */ /* 0x001fc6000f8e10ff */
[----:B------:R-:W-:Y:S05]  /*9b50*/  @!P4 BRA `(.L_x_13066) ;  /* 0x000000000004c947 */ /* 0x000fea0003800000 */
[----:B----4-:R0:W-:Y:S02]  /*9b60*/  REDG.E.ADD.F32.FTZ.RN.STRONG.GPU desc[UR24][R8.64+0x780], R5 ;  /* 0x00078005080079a6 */ /* 0x0101e4000c12f318 */
.L_x_13066:
[----:B------:R-:W-:Y:S05]  /*9b70*/  BSYNC.RECONVERGENT B0 ;  /* 0x0000000000007941 */ /* 0x000fea0003800200 */
.L_x_13065:
[----:B0---4-:R0:W4:Y:S01]  /*9b80*/  LDS R5, [R190+0x1880] ;  /* 0x00188000be057984 */ /* 0x0111220000000800 */
[----:B------:R-:W-:Y:S01]  /*9b90*/  BSSY.RECONVERGENT B0, `(.L_x_13067) ;  /* 0x0000005000007945 */ /* 0x000fe20003800200 */
[C---:B------:R-:W-:Y:S02]  /*9ba0*/  IADD3 R140, PT, PT, R131.reuse, 0x220, RZ ;  /* 0x00000220838c7810 */ /* 0x040fe40007ffe0ff */
[----:B------:R-:W-:Y:S01]  /*9bb0*/  IADD3 R188, PT, PT, R131, 0x240, RZ ;  /* 0x0000024083bc7810 */ /* 0x000fe20007ffe0ff */
[----:B------:R-:W-:Y:S06]  /*9bc0*/  @!P5 BRA `(.L_x_13068) ;  /* 0x000000000004d947 */ /* 0x000fec0003800000 */
[----:B----4-:R4:W-:Y:S02]  /*9bd0*/  REDG.E.ADD.F32.FTZ.RN.STRONG.GPU desc[UR24][R8.64+0x800], R5 ;  /* 0x00080005080079a6 */ /* 0x0109e4000c12f318 */
.L_x_13068:
[----:B------:R-:W-:Y:S05]  /*9be0*/  BSYNC.RECONVERGENT B0 ;  /* 0x0000000000007941 */ /* 0x000fea0003800200 */
.L_x_13067:
[-C--:B------:R-:W-:Y:S01]  /*9bf0*/  LEA.HI R140, R140, R131.reuse, RZ, 0x1b ;  /* 0x000000838c8c7211 */ /* 0x080fe200078fd8ff */
[----:B------:R-:W-:Y:S01]  /*9c00*/  BSSY.RECONVERGENT B0, `(.L_x_13069) ;  /* 0x000000f000007945 */ /* 0x000fe20003800200 */
[----:B------:R-:W-:Y:S02]  /*9c10*/  ISETP.GE.AND P6, PT, R153, 0x221, PT ;  /* 0x000002219900780c */ /* 0x000fe40003fc6270 */
[----:B----4-:R-:W-:Y:S02]  /*9c20*/  LEA R5, R140, UR22, 0x2 ;  /* 0x000000168c057c11 */ /* 0x010fe4000f8e10ff */
[C---:B0-----:R-:W-:Y:S02]  /*9c30*/  IADD3 R190, PT, PT, R131.reuse, 0x260, RZ ;  /* 0x0000026083be7810 */ /* 0x041fe40007ffe0ff */
        /* <DEDUP_REMOVED lines=11> */
.L_x_13070:
[----:B------:R-:W-:Y:S05]  /*9cf0*/  BSYNC.RECONVERGENT B0 ;  /* 0x0000000000007941 */ /* 0x000fea0003800200 */
.L_x_13069:
[----:B01----:R0:W1:Y:S01]  /*9d00*/  LDS R5, [R188+0x1980] ;  /* 0x00198000bc057984 */ /* 0x0030620000000800 */
[----:B------:R-:W-:Y:S01]  /*9d10*/  BSSY.RECONVERGENT B0, `(.L_x_13071) ;  /* 0x0000006000007945 */ /* 0x000fe20003800200 */
[----:B------:R-:W-:Y:S02]  /*9d20*/  IADD3 R140, PT, PT, R131, 0x2a0, RZ ;  /* 0x000002a0838c7810 */ /* 0x000fe40007ffe0ff */
[----:B------:R-:W-:Y:S02]  /*9d30*/  LEA.HI R192, R192, R131, RZ, 0x1b ;  /* 0x00000083c0c07211 */ /* 0x000fe400078fd8ff */
[----:B------:R-:W-:Y:S01]  /*9d40*/  LEA R190, R190, UR22, 0x2 ;  /* 0x00000016bebe7c11 */ /* 0x000fe2000f8e10ff */
[----:B------:R-:W-:Y:S06]  /*9d50*/  @!P2 BRA `(.L_x_13072) ;  /* 0x000000000004a947 */ /* 0x000fec0003800000 */
[----:B-1----:R4:W-:Y:S02]  /*9d60*/  REDG.E.ADD.F32.FTZ.RN.STRONG.GPU desc[UR24][R8.64+0x900], R5 ;  /* 0x00090005080079a6 */ /* 0x0029e4000c12f318 */
.L_x_13072:
[----:B------:R-:W-:Y:S05]  /*9d70*/  BSYNC.RECONVERGENT B0 ;  /* 0x0000000000007941 */ /* 0x000fea0003800200 */
.L_x_13071:
[----:B-1--4-:R1:W4:Y:S01]  /*9d80*/  LDS R5, [R190+0x1a00] ;  /* 0x001a0000be057984 */ /* 0x0123220000000800 */
[----:B------:R-:W-:Y:S01]  /*9d90*/  BSSY.RECONVERGENT B0, `(.L_x_13073) ;  /* 0x0000005000007945 */ /* 0x000fe20003800200 */
[----:B------:R-:W-:Y:S02]  /*9da0*/  LEA.HI R140, R140, R131, RZ, 0x1b ;  /* 0x000000838c8c7211 */ /* 0x000fe400078fd8ff */
[----:B------:R-:W-:Y:S01]  /*9db0*/  LEA R192, R192, UR22, 0x2 ;  /* 0x00000016c0c07c11 */ /* 0x000fe2000f8e10ff */
[----:B------:R-:W-:Y:S06]  /*9dc0*/  @!P3 BRA `(.L_x_13074) ;  /* 0x000000000004b947 */ /* 0x000fec0003800000 */
[----:B----4-:R4:W-:Y:S02]  /*9dd0*/  REDG.E.ADD.F32.FTZ.RN.STRONG.GPU desc[UR24][R8.64+0x980], R5 ;  /* 0x00098005080079a6 */ /* 0x0109e4000c12f318 */
.L_x_13074:
[----:B------:R-:W-:Y:S05]  /*9de0*/  BSYNC.RECONVERGENT B0 ;  /* 0x0000000000007941 */ /* 0x000fea0003800200 */
.L_x_13073:
[----:B----4-:R4:W0:Y:S01]  /*9df0*/  LDS R5, [R192+0x1a80] ;  /* 0x001a8000c0057984 */ /* 0x0108220000000800 */
[----:B------:R-:W-:Y:S01]  /*9e00*/  BSSY.RECONVERGENT B0, `(.L_x_13075) ;  /* 0x0000004000007945 */ /* 0x000fe20003800200 */
[----:B-1----:R-:W-:-:S03]  /*9e10*/  LEA R190, R140, UR22, 0x2 ;  /* 0x000000168cbe7c11 */ /* 0x002fc6000f8e10ff */
[----:B------:R-:W-:Y:S05]  /*9e20*/  @!P4 BRA `(.L_x_13076) ;  /* 0x000000000004c947 */ /* 0x000fea0003800000 */
[----:B0-----:R1:W-:Y:S02]  /*9e30*/  REDG.E.ADD.F32.FTZ.RN.STRONG.GPU desc[UR24][R8.64+0xa00], R5 ;  /* 0x000a0005080079a6 */ /* 0x0013e4000c12f318 */
.L_x_13076:
[----:B------:R-:W-:Y:S05]  /*9e40*/  BSYNC.RECONVERGENT B0 ;  /* 0x0000000000007941 */ /* 0x000fea0003800200 */
.L_x_13075:
[----:B01----:R0:W1:Y:S01]  /*9e50*/  LDS R5, [R190+0x1b00] ;  /* 0x001b0000be057984 */ /* 0x0030620000000800 */
[----:B------:R-:W-:Y:S01]  /*9e60*/  BSSY.RECONVERGENT B0, `(.L_x_13077) ;  /* 0x0000005000007945 */ /* 0x000fe20003800200 */
[C---:B------:R-:W-:Y:S02]  /*9e70*/  IADD3 R140, PT, PT, R131.reuse, 0x2c0, RZ ;  /* 0x000002c0838c7810 */ /* 0x040fe40007ffe0ff */
[----:B------:R-:W-:Y:S01]  /*9e80*/  IADD3 R188, PT, PT, R131, 0x2e0, RZ ;  /* 0x000002e083bc7810 */ /* 0x000fe20007ffe0ff */
[----:B------:R-:W-:Y:S06]  /*9e90*/  @!P5 BRA `(.L_x_13078) ;  /* 0x000000000004d947 */ /* 0x000fec0003800000 */
[----:B-1----:R1:W-:Y:S02]  /*9ea0*/  REDG.E.ADD.F32.FTZ.RN.STRONG.GPU desc[UR24][R8.64+0xa80], R5 ;  /* 0x000a8005080079a6 */ /* 0x0023e4000c12f318 */
.L_x_13078:
[----:B------:R-:W-:Y:S05]  /*9eb0*/  BSYNC.RECONVERGENT B0 ;  /* 0x0000000000007941 */ /* 0x000fea0003800200 */
.L_x_13077:
[-C--:B------:R-:W-:Y:S01]  /*9ec0*/  LEA.HI R140, R140, R131.reuse, RZ, 0x1b ;  /* 0x000000838c8c7211 */ /* 0x080fe200078fd8ff */
[----:B------:R-:W-:Y:S01]  /*9ed0*/  BSSY.RECONVERGENT B0, `(.L_x_13079) ;  /* 0x000000f000007945 */ /* 0x000fe20003800200 */
[----:B------:R-:W-:Y:S02]  /*9ee0*/  ISETP.GE.AND P6, PT, R153, 0x2c1, PT ;  /* 0x000002c19900780c */ /* 0x000fe40003fc6270 */
[----:B-1----:R-:W-:Y:S02]  /*9ef0*/  LEA R5, R140, UR22, 0x2 ;  /* 0x000000168c057c11 */ /* 0x002fe4000f8e10ff */
[C---:B0-----:R-:W-:Y:S02]  /*9f00*/  IADD3 R190, PT, PT, R131.reuse, 0x300, RZ ;  /* 0x0000030083be7810 */ /* 0x041fe40007ffe0ff */
[----:B------:R-:W-:Y:S02]  /*9f10*/  LEA.HI R188, R188, R131, RZ, 0x1b ;  /* 0x00000083bcbc7211 */ /* 0x000fe400078fd8ff */
[----:B------:R-:W0:Y:S01]  /*9f20*/  LDS R5, [R5+0x1b80] ;  /* 0x001b800005057984 */ /* 0x000e220000000800 */
        /* <DEDUP_REMOVED lines=9> */
.L_x_13080:
[----:B------:R-:W-:Y:S05]  /*9fc0*/  BSYNC.RECONVERGENT B0 ;  /* 0x0000000000007941 */ /* 0x000fea0003800200 */
.L_x_13079:
[----:B01----:R0:W1:Y:S01]  /*9fd0*/  LDS R5, [R188+0x1c00] ;  /* 0x001c0000bc057984 */ /* 0x0030620000000800 */
[----:B------:R-:W-:Y:S01]  /*9fe0*/  BSSY.RECONVERGENT B0, `(.L_x_13081) ;  /* 0x0000006000007945 */ /* 0x000fe20003800200 */
[----:B------:R-:W-:Y:S02]  /*9ff0*/  IADD3 R140, PT, PT, R131, 0x340, RZ ;  /* 0x00000340838c7810 */ /* 0x000fe40007ffe0ff */
[----:B------:R-:W-:Y:S02]  /*a000*/  LEA.HI R192, R192, R131, RZ, 0x1b ;  /* 0x00000083c0c07211 */ /* 0x000fe400078fd8ff */
[----:B------:R-:W-:Y:S01]  /*a010*/  LEA R190, R190, UR22, 0x2 ;  /* 0x00000016bebe7c11 */ /* 0x000fe2000f8e10ff */
[----:B------:R-:W-:Y:S06]  /*a020*/  @!P2 BRA `(.L_x_13082) ;  /* 0x000000000004a947 */ /* 0x000fec0003800000 */
[----:B-1----:R4:W-:Y:S02]  /*a030*/  REDG.E.ADD.F32.FTZ.RN.STRONG.GPU desc[UR24][R8.64+0xb80], R5 ;  /* 0x000b8005080079a6 */ /* 0x0029e4000c12f318 */
.L_x_13082:
[----:B------:R-:W-:Y:S05]  /*a040*/  BSYNC.RECONVERGENT B0 ;  /* 0x0000000000007941 */ /* 0x000fea0003800200 */
.L_x_13081:
[----:B-1--4-:R1:W4:Y:S01]  /*a050*/  LDS R5, [R190+0x1c80] ;  /* 0x001c8000be057984 */ /* 0x0123220000000800 */
[----:B------:R-:W-:Y:S01]  /*a060*/  BSSY.RECONVERGENT B0, `(.L_x_13083) ;  /* 0x0000005000007945 */ /* 0x000fe20003800200 */
[----:B------:R-:W-:Y:S02]  /*a070*/  LEA.HI R140, R140, R131, RZ, 0x1b ;  /* 0x000000838c8c7211 */ /* 0x000fe400078fd8ff */
[----:B------:R-:W-:Y:S01]  /*a080*/  LEA R192, R192, UR22, 0x2 ;  /* 0x00000016c0c07c11 */ /* 0x000fe2000f8e10ff */
[----:B------:R-:W-:Y:S06]  /*a090*/  @!P3 BRA `(.L_x_13084) ;  /* 0x000000000004b947 */ /* 0x000fec0003800000 */
[----:B----4-:R4:W-:Y:S02]  /*a0a0*/  REDG.E.ADD.F32.FTZ.RN.STRONG.GPU desc[UR24][R8.64+0xc00], R5 ;  /* 0x000c0005080079a6 */ /* 0x0109e4000c12f318 */
.L_x_13084:
[----:B------:R-:W-:Y:S05]  /*a0b0*/  BSYNC.RECONVERGENT B0 ;  /* 0x0000000000007941 */ /* 0x000fea0003800200 */
.L_x_13083:
[----:B----4-:R4:W0:Y:S01]  /*a0c0*/  LDS R5, [R192+0x1d00] ;  /* 0x001d0000c0057984 */ /* 0x0108220000000800 */
[----:B------:R-:W-:Y:S01]  /*a0d0*/  BSSY.RECONVERGENT B0, `(.L_x_13085) ;  /* 0x0000004000007945 */ /* 0x000fe20003800200 */
[----:B-1----:R-:W-:-:S03]  /*a0e0*/  LEA R190, R140, UR22, 0x2 ;  /* 0x000000168cbe7c11 */ /* 0x002fc6000f8e10ff */
[----:B------:R-:W-:Y:S05]  /*a0f0*/  @!P4 BRA `(.L_x_13086) ;  /* 0x000000000004c947 */ /* 0x000fea0003800000 */
[----:B0-----:R1:W-:Y:S02]  /*a100*/  REDG.E.ADD.F32.FTZ.RN.STRONG.GPU desc[UR24][R8.64+0xc80], R5 ;  /* 0x000c8005080079a6 */ /* 0x0013e4000c12f318 */
.L_x_13086:
[----:B------:R-:W-:Y:S05]  /*a110*/  BSYNC.RECONVERGENT B0 ;  /* 0x0000000000007941 */ /* 0x000fea0003800200 */
.L_x_13085:
[----:B01----:R0:W1:Y:S01]  /*a120*/  LDS R5, [R190+0x1d80] ;  /* 0x001d8000be057984 */ /* 0x0030620000000800 */
[----:B------:R-:W-:Y:S01]  /*a130*/  BSSY.RECONVERGENT B0, `(.L_x_13087) ;  /* 0x0000005000007945 */ /* 0x000fe20003800200 */
[C---:B------:R-:W-:Y:S02]  /*a140*/  IADD3 R140, PT, PT, R131.reuse, 0x360, RZ ;  /* 0x00000360838c7810 */ /* 0x040fe40007ffe0ff */
[----:B------:R-:W-:Y:S01]  /*a150*/  IADD3 R188, PT, PT, R131, 0x380, RZ ;  /* 0x0000038083bc7810 */ /* 0x000fe20007ffe0ff */
[----:B------:R-:W-:Y:S06]  /*a160*/  @!P5 BRA `(.L_x_13088) ;  /* 0x000000000004d947 */ /* 0x000fec0003800000 */
[----:B-1----:R1:W-:Y:S02]  /*a170*/  REDG.E.ADD.F32.FTZ.RN.STRONG.GPU desc[UR24][R8.64+0xd00], R5 ;  /* 0x000d0005080079a6 */ /* 0x0023e4000c12f318 */
.L_x_13088:
[----:B------:R-:W-:Y:S05]  /*a180*/  BSYNC.RECONVERGENT B0 ;  /* 0x0000000000007941 */ /* 0x000fea0003800200 */
.L_x_13087:
        /* <DEDUP_REMOVED lines=16> */
.L_x_13090:
[----:B------:R-:W-:Y:S05]  /*a290*/  BSYNC.RECONVERGENT B0 ;  /* 0x0000000000007941 */ /* 0x000fea0003800200 */
.L_x_13089:
[----:B01----:R0:W1:Y:S01]  /*a2a0*/  LDS R5, [R188+0x1e80] ;  /* 0x001e8000bc057984 */ /* 0x0030620000000800 */
[----:B------:R-:W-:Y:S01]  /*a2b0*/  BSSY.RECONVERGENT B0, `(.L_x_13091) ;  /* 0x0000006000007945 */ /* 0x000fe20003800200 */
[----:B------:R-:W-:Y:S02]  /*a2c0*/  IADD3 R140, PT, PT, R131, 0x3e0, RZ ;  /* 0x000003e0838c7810 */ /* 0x000fe40007ffe0ff */
[----:B------:R-:W-:Y:S02]  /*a2d0*/  LEA.HI R192, R192, R131, RZ, 0x1b ;  /* 0x00000083c0c07211 */ /* 0x000fe400078fd8ff */
[----:B------:R-:W-:Y:S01]  /*a2e0*/  LEA R190, R190, UR22, 0x2 ;  /* 0x00000016bebe7c11 */ /* 0x000fe2000f8e10ff */
[----:B------:R-:W-:Y:S06]  /*a2f0*/  @!P2 BRA `(.L_x_13092) ;  /* 0x000000000004a947 */ /* 0x000fec0003800000 */
[----:B-1----:R4:W-:Y:S02]  /*a300*/  REDG.E.ADD.F32.FTZ.RN.STRONG.GPU desc[UR24][R8.64+0xe00], R5 ;  /* 0x000e0005080079a6 */ /* 0x0029e4000c12f318 */
.L_x_13092:
[----:B------:R-:W-:Y:S05]  /*a310*/  BSYNC.RECONVERGENT B0 ;  /* 0x0000000000007941 */ /* 0x000fea0003800200 */
.L_x_13091:
[----:B-1--4-:R1:W4:Y:S01]  /*a320*/  LDS R5, [R190+0x1f00] ;  /* 0x001f0000be057984 */ /* 0x0123220000000800 */
[----:B------:R-:W-:Y:S01]  /*a330*/  BSSY.RECONVERGENT B0, `(.L_x_13093) ;  /* 0x0000005000007945 */ /* 0x000fe20003800200 */
[----:B------:R-:W-:Y:S02]  /*a340*/  LEA.HI R140, R140, R131, RZ, 0x1b ;  /* 0x000000838c8c7211 */ /* 0x000fe400078fd8ff */
[----:B------:R-:W-:Y:S01]  /*a350*/  LEA R192, R192, UR22, 0x2 ;  /* 0x00000016c0c07c11 */ /* 0x000fe2000f8e10ff */
[----:B------:R-:W-:Y:S06]  /*a360*/  @!P3 BRA `(.L_x_13094) ;  /* 0x000000000004b947 */ /* 0x000fec0003800000 */
[----:B----4-:R4:W-:Y:S02]  /*a370*/  REDG.E.ADD.F32.FTZ.RN.STRONG.GPU desc[UR24][R8.64+0xe80], R5 ;  /* 0x000e8005080079a6 */ /* 0x0109e4000c12f318 */
.L_x_13094:
[----:B------:R-:W-:Y:S05]  /*a380*/  BSYNC.RECONVERGENT B0 ;  /* 0x0000000000007941 */ /* 0x000fea0003800200 */
.L_x_13093:
[----:B----4-:R4:W0:Y:S01]  /*a390*/  LDS R5, [R192+0x1f80] ;  /* 0x001f8000c0057984 */ /* 0x0108220000000800 */
[----:B------:R-:W-:Y:S01]  /*a3a0*/  BSSY.RECONVERGENT B0, `(.L_x_13095) ;  /* 0x0000004000007945 */ /* 0x000fe20003800200 */
[----:B------:R-:W-:-:S03]  /*a3b0*/  LEA R140, R140, UR22, 0x2 ;  /* 0x000000168c8c7c11 */ /* 0x000fc6000f8e10ff */
[----:B------:R-:W-:Y:S05]  /*a3c0*/  @!P4 BRA `(.L_x_13096) ;  /* 0x000000000004c947 */ /* 0x000fea0003800000 */
[----:B0-----:R0:W-:Y:S02]  /*a3d0*/  REDG.E.ADD.F32.FTZ.RN.STRONG.GPU desc[UR24][R8.64+0xf00], R5 ;  /* 0x000f0005080079a6 */ /* 0x0011e4000c12f318 */
.L_x_13096:
[----:B------:R-:W-:Y:S05]  /*a3e0*/  BSYNC.RECONVERGENT B0 ;  /* 0x0000000000007941 */ /* 0x000fea0003800200 */
.L_x_13095:
[----:B------:R1:W1:Y:S01]  /*a3f0*/  LDS R153, [R140+0x2000] ;  /* 0x002000008c997984 */ /* 0x0002620000000800 */
[----:B------:R-:W-:Y:S01]  /*a400*/  BSSY.RECONVERGENT B0, `(.L_x_13097) ;  /* 0x0000004000007945 */ /* 0x000fe20003800200 */
[----:B0-----:R-:W-:-:S03]  /*a410*/  FADD.FTZ R5, R193, R150 ;  /* 0x00000096c1057221 */ /* 0x001fc60000010000 */
[----:B------:R-:W-:Y:S05]  /*a420*/  @!P5 BRA `(.L_x_13098) ;  /* 0x000000000004d947 */ /* 0x000fea0003800000 */
[----:B-1----:R0:W-:Y:S02]  /*a430*/  REDG.E.ADD.F32.FTZ.RN.STRONG.GPU desc[UR24][R8.64+0xf80], R153 ;  /* 0x000f8099080079a6 */ /* 0x0021e4000c12f318 */
.L_x_13098:
[----:B------:R-:W-:Y:S05]  /*a440*/  BSYNC.RECONVERGENT B0 ;  /* 0x0000000000007941 */ /* 0x000fea0003800200 */
.L_x_13097:
[----:B0-----:R-:W0:Y:S01]  /*a450*/  SHFL.DOWN PT, R9, R4, 0x1, 0x1f ;  /* 0x08201f0004097f89 */ /* 0x001e2200000e0000 */
[----:B------:R-:W-:Y:S01]  /*a460*/  ISETP.GT.AND P2, PT, R112, 0x1e, PT ;  /* 0x0000001e7000780c */ /* 0x000fe20003f44270 */
[----:B------:R-:W-:Y:S01]  /*a470*/  FMUL.FTZ R199, R118, R199 ;  /* 0x000000c776c77220 */ /* 0x000fe20000410000 */
[----:B------:R-:W-:Y:S01]  /*a480*/  FMUL.FTZ R200, R113, R200 ;  /* 0x000000c871c87220 */ /* 0x000fe20000410000 */
[----:B------:R-:W5:Y:S01]  /*a490*/  SHFL.DOWN PT, R8, R5, 0x1, 0x1f ;  /* 0x08201f0005087f89 */ /* 0x000f6200000e0000 */
[----:B------:R-:W-:Y:S01]  /*a4a0*/  FMUL.FTZ R210, R210, R159 ;  /* 0x0000009fd2d27220 */ /* 0x000fe20000410000 */
[----:B------:R-:W-:Y:S01]  /*a4b0*/  FMUL.FTZ R133, R2, R133 ;  /* 0x0000008502857220 */ /* 0x000fe20000410000 */
[----:B------:R-:W-:Y:S01]  /*a4c0*/  ISETP.GT.AND P3, PT, R112, 0xf, PT ;  /* 0x0000000f7000780c */ /* 0x000fe20003f64270 */
[----:B-1----:R-:W1:Y:S01]  /*a4d0*/  SHFL.DOWN PT, R153, R6, 0x1, 0x1f ;  /* 0x08201f0006997f89 */ /* 0x002e6200000e0000 */
[----:B------:R-:W-:Y:S01]  /*a4e0*/  FFMA.FTZ R11, R11, R158, R210 ;  /* 0x0000009e0b0b7223 */ /* 0x000fe200000100d2 */
[----:B------:R-:W-:Y:S01]  /*a4f0*/  FMUL.FTZ R163, R236, R163 ;  /* 0x000000a3eca37220 */ /* 0x000fe20000410000 */
[----:B------:R-:W-:Y:S01]  /*a500*/  FMUL.FTZ R214, R214, R141 ;  /* 0x0000008dd6d67220 */ /* 0x000fe20000410000 */
[----:B------:R-:W2:Y:S01]  /*a510*/  SHFL.DOWN PT, R140, R7, 0x1, 0x1f ;  /* 0x08201f00078c7f89 */ /* 0x000ea200000e0000 */
[----:B------:R-:W-:Y:S01]  /*a520*/  FFMA.FTZ R11, R82, R155, R11 ;  /* 0x0000009b520b7223 */ /* 0x000fe2000001000b */
[----:B------:R-:W-:Y:S01]  /*a530*/  FMUL.FTZ R186, R235, R186 ;  /* 0x000000baebba7220 */ /* 0x000fe20000410000 */
[----:B------:R-:W-:Y:S01]  /*a540*/  FMUL.FTZ R234, R234, R189 ;  /* 0x000000bdeaea7220 */ /* 0x000fe20000410000 */
[----:B------:R-:W-:Y:S01]  /*a550*/  FMUL.FTZ R201, R122, R201 ;  /* 0x000000c97ac97220 */ /* 0x000fe20000410000 */
[----:B------:R-:W-:Y:S01]  /*a560*/  FADD.FTZ R76, R11, R76 ;  /* 0x0000004c0b4c7221 */ /* 0x000fe20000010000 */
        /* <DEDUP_REMOVED lines=61> */
[----:B------:R-:W-:Y:S01]  /*a940*/  FFMA.FTZ R51, R36, R162, R51 ;  /* 0x000000a224337223 */ /* 0x000fe20000010033 */
[----:B------:R-:W-:Y:S01]  /*a950*/  FFMA.FTZ R49, R34, R156, R49 ;  /* 0x0000009c22317223 */ /* 0x000fe20000010031 */
[----:B------:R-:W-:Y:S01]  /*a960*/  FADD.FTZ R73, R220, R73 ;  /* 0x00000049dc497221 */ /* 0x000fe20000010000 */
[----:B0-----:R-:W-:Y:S01]  /*a970*/  @!P2 FADD.FTZ R4, R4, R9 ;  /* 0x000000090404a221 */ /* 0x001fe20000010000 */
[----:B------:R-:W-:Y:S01]  /*a980*/  FADD.FTZ R75, R160, R75 ;  /* 0x0000004ba04b7221 */ /* 0x000fe20000010000 */
        /* <DEDUP_REMOVED lines=9> */
[----:B------:R-:W-:Y:S01]  /*aa20*/  FADD.FTZ R71, R182, R71 ;  /* 0x00000047b6477221 */ /* 0x000fe20000010000 */
[----:B-----5:R-:W-:Y:S01]  /*aa30*/  @!P2 FADD.FTZ R7, R7, R8 ;  /* 0x000000080707a221 */ /* 0x020fe20000010000 */
[----:B------:R-:W2:Y:S01]  /*aa40*/  SHFL.DOWN PT, R11, R6, 0x8, 0x1f ;  /* 0x09001f00060b7f89 */ /* 0x000ea200000e0000 */
[----:B------:R-:W-:Y:S01]  /*aa50*/  ISETP.GT.AND P2, PT, R112, 0x17, PT ;  /* 0x000000177000780c */ /* 0x000fe20003f44270 */
[----:B------:R-:W-:Y:S01]  /*aa60*/  FADD.FTZ R77, R164, R77 ;  /* 0x0000004da44d7221 */ /* 0x000fe20000010000 */
[----:B------:R-:W-:Y:S01]  /*aa70*/  FFMA.FTZ R56, R39, R201, R56 ;  /* 0x000000c927387223 */ /* 0x000fe20000010038 */
[----:B------:R-:W5:Y:S01]  /*aa80*/  SHFL.DOWN PT, R8, R7, 0x8, 0x1f ;  /* 0x09001f0007087f89 */ /* 0x000f6200000e0000 */
[----:B------:R-:W-:Y:S01]  /*aa90*/  FFMA.FTZ R48, R31, R137, R48 ;  /* 0x000000891f307223 */ /* 0x000fe20000010030 */
[----:B------:R-:W-:Y:S01]  /*aaa0*/  FADD.FTZ R70, R185, R70 ;  /* 0x00000046b9467221 */ /* 0x000fe20000010000 */
        /* <DEDUP_REMOVED lines=25> */
[----:B------:R0:W-:Y:S02]  /*ac40*/  @!P2 STS.128 [UR22+0x2110], R4 ;  /* 0x00211004ff00a988 */ /* 0x0001e40008000c16 */
.L_x_13100:
[----:B------:R-:W-:Y:S05]  /*ac50*/  BSYNC.RECONVERGENT B0 ;  /* 0x0000000000007941 */ /* 0x000fea0003800200 */
.L_x_13099:
[----:B------:R-:W-:Y:S01]  /*ac60*/  ISETP.NE.AND P2, PT, R131, RZ, PT ;  /* 0x000000ff8300720c */ /* 0x000fe20003f45270 */
        /* <DEDUP_REMOVED lines=20> */
[----:B------:R-:W-:Y:S02]  /*adb0*/  UISETP.NE.AND UP0, UPT, UR11, UR45, UPT ;  /* 0x0000002d0b00728c */ /* 0x000fe4000bf05270 */
[----:B------:R-:W-:-:S04]  /*adc0*/  ULEA UR26, UR8, UR22, 0x3 ;  /* 0x00000016081a7291 */ /* 0x000fc8000f8e18ff */
[----:B------:R-:W-:-:S13]  /*add0*/  PLOP3.LUT P2, PT, PT, PT, UP0, 0x80, 0x8 ;  /* 0x000000000008781c */ /* 0x000fda0003f4f008 */
[----:B--2---:R-:W2:Y:S04]  /*ade0*/  @P2 LDS.64 R2, [UR26+0x4e50] ;  /* 0x004e501aff022984 */ /* 0x004ea80008000a00 */
[----:B01----:R-:W0:Y:S01]  /*adf0*/  @P2 LDS.64 R8, [UR26+0x4650] ;  /* 0x0046501aff082984 */ /* 0x003e220008000a00 */
[----:B--2---:R-:W-:Y:S01]  /*ae00*/  @P2 FADD.FTZ R6, R6, R2 ;  /* 0x0000000206062221 */ /* 0x004fe20000010000 */
[----:B------:R-:W-:Y:S01]  /*ae10*/  @P2 FADD.FTZ R7, R7, R3 ;  /* 0x0000000307072221 */ /* 0x000fe20000010000 */
[----:B0-----:R-:W-:Y:S01]  /*ae20*/  @P2 FADD.FTZ R4, R4, R8 ;  /* 0x0000000804042221 */ /* 0x001fe20000010000 */
[----:B------:R-:W-:-:S03]  /*ae30*/  @P2 FADD.FTZ R5, R5, R9 ;  /* 0x0000000905052221 */ /* 0x000fc60000010000 */
[----:B------:R0:W-:Y:S04]  /*ae40*/  STS.64 [UR26+0x4e50], R6 ;  /* 0x004e5006ff007988 */ /* 0x0001e80008000a1a */
[----:B------:R0:W-:Y:S02]  /*ae50*/  STS.64 [UR26+0x4650], R4 ;  /* 0x00465004ff007988 */ /* 0x0001e40008000a1a */
.L_x_13102:
[----:B------:R-:W-:Y:S05]  /*ae60*/  BSYNC.RECONVERGENT B0 ;  /* 0x0000000000007941 */ /* 0x000fea0003800200 */
.L_x_13101:
[----:B------:R-:W-:-:S04]  /*ae70*/  UIADD3 UR8, UPT, UPT, UR8, 0x1, URZ ;  /* 0x0000000108087890 */ /* 0x000fc8000fffe0ff */
[----:B------:R-:W-:-:S09]  /*ae80*/  UISETP.GE.AND UP0, UPT, UR8, UR46, UPT ;  /* 0x0000002e0800728c */ /* 0x000fd2000bf06270 */
[----:B------:R-:W-:Y:S05]  /*ae90*/  BRA.U !UP0, `(.L_x_13103) ;  /* 0xffffff7508847547 */ /* 0x000fea000b83ffff */
.L_x_13021:
[----:B------:R-:W-:Y:S01]  /*aea0*/  BAR.SYNC.DEFER_BLOCKING 0x0 ;  /* 0x0000000000007b1d */ /* 0x000fe20000010000 */
[----:B------:R-:W-:Y:S01]  /*aeb0*/  ULEA UR26, UR11, 0xfffffe00, 0x9 ;  /* 0xfffffe000b1a7891 */ /* 0x000fe2000f8e48ff */
[C---:B------:R-:W-:Y:S01]  /*aec0*/  ISETP.NE.AND P0, PT, R131.reuse, RZ, PT ;  /* 0x000000ff8300720c */ /* 0x040fe20003f05270 */
[----:B------:R-:W-:Y:S01]  /*aed0*/  UIADD3 UR20, UP0, UPT, UR20, -0x1000, URZ ;  /* 0xfffff00014147890 */ /* 0x000fe2000ff1e0ff */
[----:B0-----:R-:W-:Y:S01]  /*aee0*/  LOP3.LUT R5, R131, 0x1f, RZ, 0xc0, !PT ;  /* 0x0000001f83057812 */ /* 0x001fe200078ec0ff */
[----:B------:R-:W-:-:S03]  /*aef0*/  UIADD3 UR23, UPT, UPT, -UR26, UR23, URZ ;  /* 0x000000171a177290 */ /* 0x000fc6000fffe1ff */
[----:B------:R-:W0:Y:S01]  /*af00*/  S2UR UR32, SR_CTAID.X ;  /* 0x00000000002079c3 */ /* 0x000e220000002500 */
[----:B------:R-:W0:Y:S01]  /*af10*/  LDCU.64 UR28, c[0x0][0x4f8] ;  /* 0x00009f00ff1c77ac */ /* 0x000e220008000a00 */
[----:B--2---:R-:W-:Y:S02]  /*af20*/  SHF.L.U32 R2, R131, 0x4, RZ ;  /* 0x0000000483027819 */ /* 0x004fe400000006ff */
[----:B------:R-:W-:Y:S01]  /*af30*/  MOV R6, UR23 ;  /* 0x0000001700067c02 */ /* 0x000fe20008000f00 */
[----:B------:R-:W2:Y:S01]  /*af40*/  LDCU.64 UR30, c[0x0][0x500] ;  /* 0x0000a000ff1e77ac */ /* 0x000ea20008000a00 */
[----:B------:R-:W-:Y:S02]  /*af50*/  LOP3.LUT R7, R5, 0x3e00, R2, 0xf8, !PT ;  /* 0x00003e0005077812 */ /* 0x000fe400078ef802 */
[----:B------:R-:W2:Y:S01]  /*af60*/  S2UR UR8, SR_CTAID.Y ;  /* 0x00000000000879c3 */ /* 0x000ea20000002600 */
[----:B------:R-:W-:Y:S01]  /*af70*/  USHF.R.S32.HI UR27, URZ, 0x1f, UR26 ;  /* 0x0000001fff1b7899 */ /* 0x000fe2000801141a */
[C---:B------:R-:W-:Y:S01]  /*af80*/  LOP3.LUT R41, R7.reuse, 0x20, RZ, 0xfc, !PT ;  /* 0x0000002007297812 */ /* 0x040fe200078efcff */
[----:B------:R-:W-:Y:S01]  /*af90*/  UIADD3.X UR21, UPT, UPT, UR21, -0x1, URZ, UP0, !UPT ;  /* 0xffffffff15157890 */ /* 0x000fe200087fe4ff */
[C---:B------:R-:W-:Y:S01]  /*afa0*/  LOP3.LUT R43, R7.reuse, 0x40, RZ, 0xfc, !PT ;  /* 0x00000040072b7812 */ /* 0x040fe200078efcff */
[----:B------:R-:W-:Y:S01]  /*afb0*/  UISETP.GT.AND UP0, UPT, UR11, 0x1, UPT ;  /* 0x000000010b00788c */ /* 0x000fe2000bf04270 */
[C---:B------:R-:W-:Y:S01]  /*afc0*/  LOP3.LUT R45, R7.reuse, 0x60, RZ, 0xfc, !PT ;  /* 0x00000060072d7812 */ /* 0x040fe200078efcff */
[----:B------:R-:W-:Y:S01]  /*afd0*/  UIADD3 UR14, UP1, UPT, UR14, -0x800, URZ ;  /* 0xfffff8000e0e7890 */ /* 0x000fe2000ff3e0ff */
[C---:B------:R-:W-:Y:S01]  /*afe0*/  LOP3.LUT R79, R7.reuse, 0x180, RZ, 0xfc, !PT ;  /* 0x00000180074f7812 */ /* 0x040fe200078efcff */
[----:B------:R5:W-:Y:S01]  /*aff0*/  STS [R95], R61 ;  /* 0x0000003d5f007388 */ /* 0x000be20000000800 */
[C---:B------:R-:W-:Y:S01]  /*b000*/  LOP3.LUT R81, R7.reuse, 0x1a0, RZ, 0xfc, !PT ;  /* 0x000001a007517812 */ /* 0x040fe200078efcff */
[----:B------:R-:W-:Y:S01]  /*b010*/  UIADD3 UR16, UP2, UPT, UR16, -0x800, URZ ;  /* 0xfffff80010107890 */ /* 0x000fe2000ff5e0ff */
[C---:B------:R-:W-:Y:S01]  /*b020*/  LOP3.LUT R83, R7.reuse, 0x1c0, RZ, 0xfc, !PT ;  /* 0x000001c007537812 */ /* 0x040fe200078efcff */
[----:B------:R-:W-:Y:S01]  /*b030*/  STS [R95+0x4], R62 ;  /* 0x0000043e5f007388 */ /* 0x000fe20000000800 */
[----:B------:R-:W-:Y:S01]  /*b040*/  LOP3.LUT R85, R7, 0x1e0, RZ, 0xfc, !PT ;  /* 0x000001e007557812 */ /* 0x000fe200078efcff */
[----:B0-----:R-:W-:-:S02]  /*b050*/  UIMAD.WIDE.U32 UR12, UR32, UR28, UR26 ;  /* 0x0000001c200c72a5 */ /* 0x001fc4000f8e001a */
[----:B------:R0:W-:Y:S01]  /*b060*/  STS [R95+0x8], R59 ;  /* 0x0000083b5f007388 */ /* 0x0001e20000000800 */
[----:B------:R-:W-:Y:S01]  /*b070*/  UIADD3 UR18, UP3, UPT, UR18, -0x800, URZ ;  /* 0xfffff80012127890 */ /* 0x000fe2000ff7e0ff */
[C---:B-----5:R-:W-:Y:S01]  /*b080*/  LOP3.LUT R61, R7.reuse, 0x160, RZ, 0xfc, !PT ;  /* 0x00000160073d7812 */ /* 0x060fe200078efcff */
[----:B------:R-:W-:Y:S01]  /*b090*/  UIMAD UR13, UR32, UR29, UR13 ;  /* 0x0000001d200d72a4 */ /* 0x000fe2000f8e020d */
[----:B------:R-:W-:Y:S01]  /*b0a0*/  STS [R95+0xc], R60 ;  /* 0x00000c3c5f007388 */ /* 0x000fe20000000800 */
[----:B------:R-:W5:Y:S03]  /*b0b0*/  LDCU.64 UR28, c[0x0][0x550] ;  /* 0x0000aa00ff1c77ac */ /* 0x000f660008000a00 */
[----:B------:R1:W-:Y:S01]  /*b0c0*/  STS [R95+0x10], R57 ;  /* 0x000010395f007388 */ /* 0x0003e20000000800 */
[----:B--2---:R-:W-:Y:S01]  /*b0d0*/  UIMAD UR23, UR8, UR31, URZ ;  /* 0x0000001f081772a4 */ /* 0x004fe2000f8e02ff */
[----:B0-----:R-:W-:Y:S01]  /*b0e0*/  LOP3.LUT R59, R7, 0x140, RZ, 0xfc, !PT ;  /* 0x00000140073b7812 */ /* 0x001fe200078efcff */
[----:B------:R-:W-:Y:S01]  /*b0f0*/  UIMAD.WIDE.U32 UR12, UR8, UR30, UR12 ;  /* 0x0000001e080c72a5 */ /* 0x000fe2000f8e000c */
[----:B------:R-:W-:Y:S01]  /*b100*/  STS [R95+0x14], R58 ;  /* 0x0000143a5f007388 */ /* 0x000fe20000000800 */
[----:B------:R-:W-:-:S02]  /*b110*/  UIADD3.X UR15, UPT, UPT, UR15, -0x1, URZ, UP1, !UPT ;  /* 0xffffffff0f0f7890 */ /* 0x000fc40008ffe4ff */
[----:B------:R-:W-:Y:S01]  /*b120*/  MOV R4, UR23 ;  /* 0x0000001700047c02 */ /* 0x000fe20008000f00 */
[----:B------:R0:W-:Y:S01]  /*b130*/  STS [R95+0x18], R55 ;  /* 0x000018375f007388 */ /* 0x0001e20000000800 */
[C---:B------:R-:W-:Y:S01]  /*b140*/  IADD3 R3, P5, PT, R7.reuse, UR12, RZ ;  /* 0x0000000c07037c10 */ /* 0x040fe2000ffbe0ff */
[----:B------:R-:W-:Y:S01]  /*b150*/  UIADD3.X UR17, UPT, UPT, UR17, -0x1, URZ, UP2, !UPT ;  /* 0xffffffff11117890 */ /* 0x000fe200097fe4ff */
[----:B-1----:R-:W-:Y:S01]  /*b160*/  LOP3.LUT R57, R7, 0x120, RZ, 0xfc, !PT ;  /* 0x0000012007397812 */ /* 0x002fe200078efcff */
[----:B------:R-:W-:Y:S01]  /*b170*/  STS [R95+0x1c], R56 ;  /* 0x00001c385f007388 */ /* 0x000fe20000000800 */
[----:B------:R-:W-:Y:S01]  /*b180*/  IADD3.X R4, PT, PT, R4, UR13, RZ, P5, !PT ;  /* 0x0000000d04047c10 */ /* 0x000fe2000affe4ff */
[----:B------:R-:W1:Y:S01]  /*b190*/  LDCU.64 UR12, c[0x0][0x518] ;  /* 0x0000a300ff0c77ac */ /* 0x000e620008000a00 */
[----:B-----5:R-:W-:Y:S01]  /*b1a0*/  LEA R2, P5, R3, UR28, 0x2 ;  /* 0x0000001c03027c11 */ /* 0x020fe2000f8a10ff */
[----:B------:R2:W-:Y:S01]  /*b1b0*/  STS [R95+0x20], R53 ;  /* 0x000020355f007388 */ /* 0x0005e20000000800 */
[----:B0-----:R-:W-:Y:S01]  /*b1c0*/  LOP3.LUT R55, R7, 0x100, RZ, 0xfc, !PT ;  /* 0x0000010007377812 */ /* 0x001fe200078efcff */
[----:B------:R-:W-:-:S02]  /*b1d0*/  UIADD3.X UR19, UPT, UPT, UR19, -0x1, URZ, UP3, !UPT ;  /* 0xffffffff13137890 */ /* 0x000fc40009ffe4ff */
[----:B------:R-:W-:Y:S01]  /*b1e0*/  STS [R95+0x24], R54 ;  /* 0x000024365f007388 */ /* 0x000fe20000000800 */
[----:B------:R-:W-:Y:S01]  /*b1f0*/  LEA.HI.X R3, R3, UR29, R4, 0x2, P5 ;  /* 0x0000001d03037c11 */ /* 0x000fe2000a8f1404 */
[----:B------:R-:W0:Y:S02]  /*b200*/  LDCU.64 UR28, c[0x0][0x560] ;  /* 0x0000ac00ff1c77ac */ /* 0x000e240008000a00 */
[----:B------:R5:W-:Y:S01]  /*b210*/  STS [R95+0x28], R51 ;  /* 0x000028335f007388 */ /* 0x000be20000000800 */
[----:B--2---:R-:W-:-:S03]  /*b220*/  LOP3.LUT R53, R7, 0xe0, RZ, 0xfc, !PT ;  /* 0x000000e007357812 */ /* 0x004fc600078efcff */
[----:B------:R-:W-:Y:S04]  /*b230*/  STS [R95+0x2c], R52 ;  /* 0x00002c345f007388 */ /* 0x000fe80000000800 */
[----:B------:R2:W-:Y:S01]  /*b240*/  STS [R95+0x30], R49 ;  /* 0x000030315f007388 */ /* 0x0005e20000000800 */
[----:B-1----:R-:W-:Y:S01]  /*b250*/  UIMAD.WIDE.U32 UR26, UR32, UR12, UR26 ;  /* 0x0000000c201a72a5 */ /* 0x002fe2000f8e001a */
[----:B-----5:R-:W-:Y:S02]  /*b260*/  LOP3.LUT R51, R7, 0xc0, RZ, 0xfc, !PT ;  /* 0x000000c007337812 */ /* 0x020fe400078efcff */
[----:B------:R-:W-:Y:S01]  /*b270*/  STS [R95+0x34], R50 ;  /* 0x000034325f007388 */ /* 0x000fe20000000800 */
[----:B------:R-:W-:-:S03]  /*b280*/  UIMAD UR13, UR32, UR13, UR27 ;  /* 0x0000000d200d72a4 */ /* 0x000fc6000f8e021b */
[----:B------:R1:W-:Y:S01]  /*b290*/  STS [R95+0x38], R47 ;  /* 0x0000382f5f007388 */ /* 0x0003e20000000800 */
[----:B------:R-:W-:Y:S01]  /*b2a0*/  UMOV UR12, UR26 ;  /* 0x0000001a000c7c82 */ /* 0x000fe20008000000 */
[----:B--2---:R-:W-:Y:S02]  /*b2b0*/  LOP3.LUT R49, R7, 0xa0, RZ, 0xfc, !PT ;  /* 0x000000a007317812 */ /* 0x004fe400078efcff */
[----:B------:R-:W-:Y:S01]  /*b2c0*/  STS [R95+0x3c], R48 ;  /* 0x00003c305f007388 */ /* 0x000fe20000000800 */
[----:B------:R-:W-:-:S03]  /*b2d0*/  NOP ;  /* 0x0000000000007918 */ /* 0x000fc60000000000 */
[----:B------:R-:W-:Y:S01]  /*b2e0*/  LDS R9, [R111] ;  /* 0x000000006f097984 */ /* 0x000fe20000000800 */
[----:B-1----:R-:W-:-:S03]  /*b2f0*/  LOP3.LUT R47, R7, 0x80, RZ, 0xfc, !PT ;  /* 0x00000080072f7812 */ /* 0x002fc600078efcff */
        /* <DEDUP_REMOVED lines=58> */
[----:B-----5:R-:W-:-:S03]  /*b6a0*/  FADD.FTZ R65, R64, R65 ;  /* 0x0000004140417221 */ /* 0x020fc60000010000 */
        /* <DEDUP_REMOVED lines=20> */
[----:B------:R-:W-:Y:S01]  /*b7f0*/  STS [R95+0x3c], R78 ;  /* 0x00003c4e5f007388 */ /* 0x000fe20000000800 */
[----:B------:R-:W-:-:S03]  /*b800*/  NOP ;  /* 0x0000000000007918 */ /* 0x000fc60000000000 */
[----:B------:R-:W-:Y:S01]  /*b810*/  LDS R111, [R111] ;  /* 0x000000006f6f7984 */ /* 0x000fe20000000800 */
[----:B--2---:R-:W-:-:S03]  /*b820*/  FADD.FTZ R76, R75, R76 ;  /* 0x0000004c4b4c7221 */ /* 0x004fc60000010000 */
        /* <DEDUP_REMOVED lines=62> */
.L_x_13020:
[----:B------:R-:W1:Y:S01]  /*bc10*/  LDCU.64 UR6, c[0x0][0x548] ;  /* 0x0000a900ff0677ac */ /* 0x000e620008000a00 */
[----:B0-----:R-:W0:Y:S01]  /*bc20*/  S2R R11, SR_TID.X ;  /* 0x00000000000b7919 */ /* 0x001e220000002100 */
[----:B------:R-:W2:Y:S01]  /*bc30*/  LDCU UR26, c[0x0][0x38c] ;  /* 0x00007180ff1a77ac */ /* 0x000ea20008000800 */
[----:B------:R-:W0:Y:S01]  /*bc40*/  LDCU.64 UR10, c[0x0][0x568] ;  /* 0x0000ad00ff0a77ac */ /* 0x000e220008000a00 */
[----:B-1----:R-:W-:-:S04]  /*bc50*/  UISETP.NE.U32.AND UP0, UPT, UR6, URZ, UPT ;  /* 0x000000ff0600728c */ /* 0x002fc8000bf05070 */
[----:B------:R-:W-:-:S09]  /*bc60*/  UISETP.NE.AND.EX UP0, UPT, UR7, URZ, UPT, UP0 ;  /* 0x000000ff0700728c */ /* 0x000fd2000bf05300 */
[----:B--2---:R-:W-:Y:S05]  /*bc70*/  BRA.U !UP0, `(.L_x_13105) ;  /* 0x00000001086c7547 */ /* 0x004fea000b800000 */
[----:B------:R-:W1:Y:S01]  /*bc80*/  SHFL.DOWN P0, R3, R116, 0x1, 0x1f ;  /* 0x08201f0074037f89 */ /* 0x000e620000000000 */
[----:B------:R-:W-:Y:S01]  /*bc90*/  BSSY.RECONVERGENT B0, `(.L_x_13105) ;  /* 0x0000019000007945 */ /* 0x000fe20003800200 */
[----:B------:R-:W2:Y:S01]  /*bca0*/  S2R R4, SR_LANEID ;  /* 0x0000000000047919 */ /* 0x000ea20000000000 */
[----:B------:R-:W5:Y:S01]  /*bcb0*/  S2R R6, SR_TID.X ;  /* 0x0000000000067919 */ /* 0x000f620000002100 */
        /* <DEDUP_REMOVED lines=22> */
.L_x_13106:
[----:B0-----:R-:W-:Y:S05]  /*be20*/  BSYNC.RECONVERGENT B0 ;  /* 0x0000000000007941 */ /* 0x001fea0003800200 */
.L_x_13105:
[----:B0-----:R-:W-:Y:S01]  /*be30*/  UISETP.NE.U32.AND UP0, UPT, UR10, URZ, UPT ;  /* 0x000000ff0a00728c */ /* 0x001fe2000bf05070 */
[----:B------:R-:W-:-:S03]  /*be40*/  ISETP.GE.AND P0, PT, R11, UR26, PT ;  /* 0x0000001a0b007c0c */ /* 0x000fc6000bf06270 */
[----:B------:R-:W-:-:S09]  /*be50*/  UISETP.NE.AND.EX UP0, UPT, UR11, URZ, UPT, UP0 ;  /* 0x000000ff0b00728c */ /* 0x000fd2000bf05300 */
[----:B------:R-:W-:Y:S05]  /*be60*/  BRA.U !UP0, `(.L_x_13107) ;  /* 0x0000000108707547 */ /* 0x000fea000b800000 */
[----:B------:R-:W-:Y:S06]  /*be70*/  BAR.SYNC.DEFER_BLOCKING 0x0 ;  /* 0x0000000000007b1d */ /* 0x000fec0000010000 */
[----:B------:R-:W-:Y:S01]  /*be80*/  BSSY.RECONVERGENT B0, `(.L_x_13107) ;  /* 0x000001a000007945 */ /* 0x000fe20003800200 */
[----:B--2---:R-:W0:Y:S01]  /*be90*/  SHFL.DOWN P1, R3, R114, 0x1, 0x1f ;  /* 0x08201f0072037f89 */ /* 0x004e220000020000 */
[----:B-1----:R-:W1:Y:S01]  /*bea0*/  S2R R4, SR_LANEID ;  /* 0x0000000000047919 */ /* 0x002e620000000000 */
[----:B------:R-:W2:Y:S01]  /*beb0*/  S2R R6, SR_TID.X ;  /* 0x0000000000067919 */ /* 0x000ea20000002100 */
[----:B0-----:R-:W-:-:S05]  /*bec0*/  @P1 FADD R3, R3, R114 ;  /* 0x0000007203031221 */ /* 0x001fca0000000000 */
[----:B------:R-:W0:Y:S01]  /*bed0*/  SHFL.DOWN P1, R0, R3, 0x2, 0x1f ;  /* 0x08401f0003007f89 */ /* 0x000e220000020000 */
        /* <DEDUP_REMOVED lines=11> */
[----:B--2---:R-:W-:-:S04]  /*bf90*/  ISETP.NE.AND P1, PT, R6, RZ, PT ;  /* 0x000000ff0600720c */ /* 0x004fc80003f25270 */
        /* <DEDUP_REMOVED lines=8> */
.L_x_13108:
[----:B------:R-:W-:Y:S05]  /*c020*/  BSYNC.RECONVERGENT B0 ;  /* 0x0000000000007941 */ /* 0x000fea0003800200 */
.L_x_13107:
        /* <DEDUP_REMOVED lines=12> */
[----:B------:R-:W0:Y:S01]  /*c0f0*/  LDCU.64 UR20, c[0x0][0x4f0] ;  /* 0x00009e00ff1477ac */ /* 0x000e220008000a00 */
[----:B------:R-:W1:Y:S01]  /*c100*/  LDCU.64 UR22, c[0x0][0x540] ;  /* 0x0000a800ff1677ac */ /* 0x000e620008000a00 */
[----:B------:R-:W-:-:S02]  /*c110*/  UIMAD UR8, UR8, UR13, UR7 ;  /* 0x0000000d080872a4 */ /* 0x000fc4000f8e0207 */
[----:B--2--5:R-:W-:-:S12]  /*c120*/  ULEA UR10, UR14, UR10, 0x18 ;  /* 0x0000000a0e0a7291 */ /* 0x024fd8000f8ec0ff */
.L_x_13110:
[----:B------:R-:W-:Y:S02]  /*c130*/  LEA R0, R11, UR10, 0x3 ;  /* 0x0000000a0b007c11 */ /* 0x000fe4000f8e18ff */
[----:B--2---:R-:W-:Y:S02]  /*c140*/  MOV R3, UR7 ;  /* 0x0000000700037c02 */ /* 0x004fe40008000f00 */
[----:B------:R-:W-:Y:S01]  /*c150*/  MOV R2, UR6 ;  /* 0x0000000600027c02 */ /* 0x000fe20008000f00 */
[----:B------:R-:W2:Y:S01]  /*c160*/  LDS.64 R12, [R0+0x4650] ;  /* 0x00465000000c7984 */ /* 0x000ea20000000a00 */
[----:B------:R-:W-:Y:S02]  /*c170*/  SHF.R.S32.HI R3, RZ, 0x1f, R11 ;  /* 0x0000001fff037819 */ /* 0x000fe4000001140b */
[----:B------:R-:W-:Y:S01]  /*c180*/  MOV R7, UR8 ;  /* 0x0000000800077c02 */ /* 0x000fe20008000f00 */
[----:B------:R-:W5:Y:S01]  /*c190*/  LDS.64 R14, [R0+0x4e50] ;  /* 0x004e5000000e7984 */ /* 0x000f620000000a00 */
        /* <DEDUP_REMOVED lines=17> */
[----:B-1----:R-:W-:-:S04]  /*c2b0*/  LEA R4, P1, R8, UR22, 0x3 ;  /* 0x0000001608047c11 */ /* 0x002fc8000f8218ff */
[----:B------:R-:W-:Y:S01]  /*c2c0*/  LEA.HI.X R5, R8, UR23, R5, 0x3, P1 ;  /* 0x0000001708057c11 */ /* 0x000fe200088f1c05 */
[----:B--2---:R2:W-:Y:S04]  /*c2d0*/  REDG.E.ADD.F32.FTZ.RN.STRONG.GPU desc[UR24][R2.64], R12 ;  /* 0x0000000c020079a6 */ /* 0x0045e8000c12f318 */
[----:B------:R2:W-:Y:S04]  /*c2e0*/  REDG.E.ADD.F32.FTZ.RN.STRONG.GPU desc[UR24][R2.64+0x4], R13 ;  /* 0x0000040d020079a6 */ /* 0x0005e8000c12f318 */
[----:B-----5:R2:W-:Y:S04]  /*c2f0*/  REDG.E.ADD.F32.FTZ.RN.STRONG.GPU desc[UR24][R4.64], R14 ;  /* 0x0000000e040079a6 */ /* 0x0205e8000c12f318 */
[----:B------:R2:W-:Y:S01]  /*c300*/  REDG.E.ADD.F32.FTZ.RN.STRONG.GPU desc[UR24][R4.64+0x4], R15 ;  /* 0x0000040f040079a6 */ /* 0x0005e2000c12f318 */
[----:B------:R-:W-:Y:S05]  /*c310*/  @!P0 BRA `(.L_x_13110) ;  /* 0xfffffffc00848947 */ /* 0x000fea000383ffff */
[----:B------:R-:W-:Y:S05]  /*c320*/  BSYNC.RECONVERGENT B0 ;  /* 0x0000000000007941 */ /* 0x000fea0003800200 */
.L_x_13109:
[----:B------:R-:W-:Y:S05]  /*c330*/  EXIT ;  /* 0x000000000000794d */ /* 0x000fea0003800000 */
.L_x_13111:
        /* <DEDUP_REMOVED lines=12> */
.L_x_18728:


//--------------------- .text._Z25selective_scan_bwd_kernelI32Selective_Scan_bwd_kernel_traitsILi32ELi16ELb0ELb1ELb0ELb0ELb1EfN3c107complexIfEEEEv12SSMParamsBwd --------------------------
	.section	.text._Z25selective_scan_bwd_kernelI32Selective_Scan_bwd_kernel_traitsILi32ELi16ELb0ELb1ELb0ELb0ELb1EfN3c107complexIfEEEEv12SSMParamsBwd,"ax",@progbits
	.align	128
        .global         _Z25selective_scan_bwd_kernelI32Selective_Scan_bwd_kernel_traitsILi32ELi16ELb0ELb1ELb0ELb0ELb1EfN3c107complexIfEEEEv12SSMParamsBwd
        .type           _Z25selective_scan_bwd_kernelI32Selective_Scan_bwd_kernel_traitsILi32ELi16ELb0ELb1ELb0ELb0ELb1EfN3c107complexIfEEEEv12SSMParamsBwd,@function
        .size           _Z25selective_scan_bwd_kernelI32Selective_Scan_bwd_kernel_traitsILi32ELi16ELb0ELb1ELb0ELb0ELb1EfN3c107complexIfEEEEv12SSMParamsBwd,(.L_x_18729 - _Z25selective_scan_bwd_kernelI32Selective_Scan_bwd_kernel_traitsILi32ELi16ELb0ELb1ELb0ELb0ELb1EfN3c107complexIfEEEEv12SSMParamsBwd)
        .other          _Z25selective_scan_bwd_kernelI32Selective_Scan_bwd_kernel_traitsILi32ELi16ELb0ELb1ELb0ELb0ELb1EfN3c107complexIfEEEEv12SSMParamsBwd,@"STO_CUDA_ENTRY STV_DEFAULT"
_Z25selective_scan_bwd_kernelI32Selective_Scan_bwd_kernel_traitsILi32ELi16ELb0ELb1ELb0ELb0ELb1EfN3c107complexIfEEEEv12SSMParamsBwd:
.text._Z25selective_scan_bwd_kernelI32Selective_Scan_bwd_kernel_traitsILi32ELi16ELb0ELb1ELb0ELb0ELb1EfN3c107complexIfEEEEv12SSMParamsBwd:
        /* <DEDUP_REMOVED lines=24> */
[----:B------:R-:W-:-:S04]  /*0180*/  MOV R5, UR7 ;  /* 0x0000000700057c02 */ /* 0x000fc80008000f00 */
[----:B---3--:R3:W3:Y:S04]  /*0190*/  @P0 LDG.E R3, desc[UR30][R2.64] ;  /* 0x0000001e02030981 */ /* 0x0086e8000c1e1900 */
[----:B------:R-:W3:Y:S01]  /*01a0*/  @P1 LDG.E R4, desc[UR30][R4.64] ;  /* 0x0000001e04041981 */ /* 0x000ee2000c1e1900 */
[----:B----4-:R-:W-:Y:S01]  /*01b0*/  MOV R0, UR28 ;  /* 0x0000001c00007c02 */ /* 0x010fe20008000f00 */
[----:B------:R-:W5:Y:S01]  /*01c0*/  S2UR UR6, SR_CTAID.X ;  /* 0x00000000000679c3 */ /* 0x000f620000002500 */
[----:B--2---:R-:W-:Y:S01]  /*01d0*/  ULEA UR13, UR26, 0xfffffe00, 0x9 ;  /* 0xfffffe001a0d7891 */ /* 0x004fe2000f8e48ff */
[----:B------:R-:W-:Y:S02]  /*01e0*/  CS2R R132, SRZ ;  /* 0x0000000000847805 */ /* 0x000fe4000001ff00 */
[----:B------:R-:W-:Y:S01]  /*01f0*/  IABS R0, R0 ;  /* 0x0000000000007213 */ /* 0x000fe20000000000 */
[----:B------:R-:W-:-:S03]  /*0200*/  USHF.R.S32.HI UR25, URZ, 0x1f, UR13 ;  /* 0x0000001fff197899 */ /* 0x000fc6000801140d */
        /* <DEDUP_REMOVED lines=11> */
[----:B------:R-:W-:Y:S01]  /*02c0*/  UIADD3 UR22, UP0, UPT, UR13, UR4, URZ ;  /* 0x000000040d167290 */ /* 0x000fe2000ff1e0ff */
[----:B------:R-:W0:Y:S02]  /*02d0*/  LDCU.128 UR8, c[0x0][0x460] ;  /* 0x00008c00ff0877ac */ /* 0x000e240008000c00 */
[----:B------:R-:W-:Y:S01]  /*02e0*/  UMOV UR4, URZ ;  /* 0x000000ff00047c82 */ /* 0x000fe20008000000 */
[----:B------:R-:W-:Y:S02]  /*02f0*/  UIADD3.X UR7, UPT, UPT, UR25, UR7, URZ, UP0, !UPT ;  /* 0x0000000719077290 */ /* 0x000fe400087fe4ff */
[----:B------:R-:W-:Y:S01]  /*0300*/  UIADD3 UR20, UP2, UPT, UR13, UR20, URZ ;  /* 0x000000140d147290 */ /* 0x000fe2000ff5e0ff */
[----:B------:R-:W2:Y:S01]  /*0310*/  LDCU.64 UR18, c[0x0][0x498] ;  /* 0x00009300ff1277ac */ /* 0x000ea20008000a00 */
[----:B---3--:R-:W-:-:S02]  /*0320*/  IADD3 R2, PT, PT, R0, 0xffffffe, RZ ;  /* 0x0ffffffe00027810 */ /* 0x008fc40007ffe0ff */
[----:B------:R-:W-:Y:S01]  /*0330*/  MOV R0, UR12 ;  /* 0x0000000c00007c02 */ /* 0x000fe20008000f00 */
[----:B------:R-:W-:Y:S01]  /*0340*/  UIADD3.X UR24, UPT, UPT, UR25, UR24, URZ, UP2, !UPT ;  /* 0x0000001819187290 */ /* 0x000fe200097fe4ff */
[----:B------:R-:W3:Y:S02]  /*0350*/  LDCU.64 UR16, c[0x0][0x4b8] ;  /* 0x00009700ff1077ac */ /* 0x000ee40008000a00 */
[----:B------:R-:W4:Y:S01]  /*0360*/  F2I.FTZ.U32.TRUNC.NTZ R2, R2 ;  /* 0x0000000200027305 */ /* 0x000f22000021f000 */
[----:B------:R-:W-:Y:S01]  /*0370*/  IABS R0, R0 ;  /* 0x0000000000007213 */ /* 0x000fe20000000000 */
[----:B0-----:R-:W-:-:S03]  /*0380*/  ULEA UR23, UP3, UR20, UR10, 0x2 ;  /* 0x0000000a14177291 */ /* 0x001fc6000f8610ff */
[----:B------:R-:W-:Y:S01]  /*0390*/  R2UR UR27, R0 ;  /* 0x00000000001b72ca */ /* 0x000fe200000e0000 */
[----:B------:R-:W-:Y:S01]  /*03a0*/  ULEA.HI.X UR24, UR20, UR11, UR24, 0x2, UP3 ;  /* 0x0000000b14187291 */ /* 0x000fe200098f1418 */
[----:B----4-:R-:W-:Y:S01]  /*03b0*/  R2UR UR5, R2 ;  /* 0x00000000020572ca */ /* 0x010fe200000e0000 */
        /* <DEDUP_REMOVED lines=8> */
[----:B-1----:R-:W-:Y:S02]  /*0440*/  UIMAD.WIDE.U32 UR8, UR6, UR14, URZ ;  /* 0x0000000e060872a5 */ /* 0x002fe4000f8e00ff */
        /* <DEDUP_REMOVED lines=16> */
[----:B------:R-:W1:Y:S04]  /*0550*/  LDCU.64 UR14, c[0x0][0x3c8] ;  /* 0x00007900ff0e77ac */ /* 0x000e680008000a00 */
[----:B------:R-:W2:Y:S04]  /*0560*/  LDCU.64 UR10, c[0x0][0x528] ;  /* 0x0000a500ff0a77ac */ /* 0x000ea80008000a00 */
[----:B------:R-:W-:Y:S01]  /*0570*/  @UP0 UIADD3 UR7, UPT, UPT, UR7, 0x1, URZ ;  /* 0x0000000107070890 */ /* 0x000fe2000fffe0ff */
[----:B------:R-:W3:Y:S01]  /*0580*/  LDCU.64 UR18, c[0x0][0x4c0] ;  /* 0x00009800ff1277ac */ /* 0x000ee20008000a00 */
[----:B------:R-:W-:-:S02]  /*0590*/  UIADD3 UR13, UP3, UPT, UR13, UR4, URZ ;  /* 0x000000040d0d7290 */ /* 0x000fc4000ff7e0ff */
[----:B------:R-:W-:Y:S02]  /*05a0*/  @!UP2 UIADD3 UR7, UPT, UPT, -UR7, URZ, URZ ;  /* 0x000000ff0707a290 */ /* 0x000fe4000fffe1ff */
[----:B------:R-:W-:Y:S02]  /*05b0*/  UIADD3.X UR4, UPT, UPT, UR25, UR5, URZ, UP3, !UPT ;  /* 0x0000000519047290 */ /* 0x000fe40009ffe4ff */
[----:B0-----:R-:W-:Y:S02]  /*05c0*/  UISETP.NE.U32.AND UP0, UPT, UR32, URZ, UPT ;  /* 0x000000ff2000728c */ /* 0x001fe4000bf05070 */
[----:B--2---:R-:W-:Y:S02]  /*05d0*/  ULEA UR25, UP2, UR13, UR10, 0x2 ;  /* 0x0000000a0d197291 */ /* 0x004fe4000f8410ff */
[----:B------:R-:W-:Y:S02]  /*05e0*/  @!UP1 ULOP3.LUT UR7, URZ, UR28, URZ, 0x33, !UPT ;  /* 0x0000001cff079292 */ /* 0x000fe4000f8e33ff */
[----:B------:R-:W-:-:S02]  /*05f0*/  UISETP.NE.AND.EX UP0, UPT, UR33, URZ, UPT, UP0 ;  /* 0x000000ff2100728c */ /* 0x000fc4000bf05300 */
[----:B------:R-:W-:Y:S02]  /*0600*/  ULEA.HI.X UR13, UR13, UR11, UR4, 0x2, UP2 ;  /* 0x0000000b0d0d7291 */ /* 0x000fe400090f1404 */
[----:B------:R-:W-:Y:S02]  /*0610*/  USHF.R.S32.HI UR4, URZ, 0x1f, UR7 ;  /* 0x0000001fff047899 */ /* 0x000fe40008011407 */
[----:B-1----:R-:W-:Y:S02]  /*0620*/  UIMAD.WIDE.U32 UR8, UR7, UR14, UR8 ;  /* 0x0000000e070872a5 */ /* 0x002fe4000f8e0008 */
[----:B------:R-:W-:Y:S02]  /*0630*/  UIMAD UR5, UR4, UR14, URZ ;  /* 0x0000000e040572a4 */ /* 0x000fe4000f8e02ff */
[----:B---3--:R-:W-:Y:S02]  /*0640*/  UIMAD UR11, UR4, UR18, URZ ;  /* 0x00000012040b72a4 */ /* 0x008fe4000f8e02ff */
[----:B------:R-:W-:-:S02]  /*0650*/  UIMAD UR10, UR7, UR15, UR5 ;  /* 0x0000000f070a72a4 */ /* 0x000fc4000f8e0205 */
[----:B------:R-:W-:Y:S01]  /*0660*/  UIMAD.WIDE.U32 UR4, UR7, UR18, URZ ;  /* 0x00000012070472a5 */ /* 0x000fe2000f8e00ff */
[----:B------:R-:W0:Y:S01]  /*0670*/  @UP0 LDCU UR18, c[0x0][0x384] ;  /* 0x00007080ff1207ac */ /* 0x000e220008000800 */
[----:B------:R-:W1:Y:S01]  /*0680*/  LDCU.64 UR14, c[0x0][0x538] ;  /* 0x0000a700ff0e77ac */ /* 0x000e620008000a00 */
[----:B------:R-:W-:Y:S01]  /*0690*/  UIMAD UR11, UR7, UR19, UR11 ;  /* 0x00000013070b72a4 */ /* 0x000fe2000f8e020b */
[----:B------:R-:W2:Y:S01]  /*06a0*/  @UP0 LDCU UR19, c[0x0][0x38c] ;  /* 0x00007180ff1307ac */ /* 0x000ea20008000800 */
[----:B------:R-:W3:Y:S01]  /*06b0*/  LDCU.64 UR28, c[0x0][0x448] ;  /* 0x00008900ff1c77ac */ /* 0x000ee20008000a00 */
[----:B------:R-:W4:Y:S01]  /*06c0*/  @UP0 LDCU.64 UR32, c[0x0][0x480] ;  /* 0x00009000ff2007ac */ /* 0x000f220008000a00 */
        /* <DEDUP_REMOVED lines=27> */
[----:B------:R-:W-:Y:S01]  /*0880*/  UMOV UR26, UR13 ;  /* 0x0000000d001a7c82 */ /* 0x000fe20008000000 */
[C---:B0-----:R-:W-:Y:S02]  /*0890*/  SHF.L.U32 R0, R5.reuse, 0x4, RZ ;  /* 0x0000000405007819 */ /* 0x041fe400000006ff */
[----:B------:R-:W-:-:S04]  /*08a0*/  LOP3.LUT R5, R5, 0x1f, RZ, 0xc0, !PT ;  /* 0x0000001f05057812 */ /* 0x000fc800078ec0ff */
[----:B-1----:R-:W-:-:S07]  /*08b0*/  LOP3.LUT R9, R5, 0x3e00, R0, 0xf8, !PT ;  /* 0x00003e0005097812 */ /* 0x002fce00078ef800 */
.L_x_13197:
[----:B0-----:R-:W0:Y:S01]  /*08c0*/  S2R R135, SR_TID.X ;  /* 0x0000000000877919 */ /* 0x001e220000002100 */
[----:B------:R-:W1:Y:S01]  /*08d0*/  S2UR UR37, SR_CTAID.X ;  /* 0x00000000002579c3 */ /* 0x000e620000002500 */
[----:B------:R-:W1:Y:S01]  /*08e0*/  LDCU.128 UR12, c[0x0][0x410] ;  /* 0x00008200ff0c77ac */ /* 0x000e620008000c00 */
[----:B------:R-:W-:Y:S02]  /*08f0*/  MOV R6, UR21 ;  /* 0x0000001500067c02 */ /* 0x000fe40008000f00 */
[----:B------:R-:W-:Y:S02]  /*0900*/  CS2R R28, SRZ ;  /* 0x00000000001c7805 */ /* 0x000fe4000001ff00 */
[----:B------:R-:W-:Y:S01]  /*0910*/  MOV R7, UR22 ;  /* 0x0000001600077c02 */ /* 0x000fe20008000f00 */
[----:B------:R-:W-:Y:S01]  /*0920*/  USHF.L.U32 UR8, UR20, 0x9, URZ ;  /* 0x0000000914087899 */ /* 0x000fe200080006ff */
[----:B------:R-:W-:Y:S01]  /*0930*/  CS2R R34, SRZ ;  /* 0x0000000000227805 */ /* 0x000fe2000001ff00 */
[----:B------:R-:W-:Y:S01]  /*0940*/  UMOV UR9, URZ ;  /* 0x000000ff00097c82 */ /* 0x000fe20008000000 */
[----:B------:R-:W2:Y:S01]  /*0950*/  S2UR UR36, SR_CTAID.Y ;  /* 0x00000000002479c3 */ /* 0x000ea20000002600 */
[----:B------:R-:W-:Y:S01]  /*0960*/  UIADD3 UR8, UPT, UPT, UR8, -0x200, URZ ;  /* 0xfffffe0008087890 */ /* 0x000fe2000fffe0ff */
[----:B------:R-:W-:Y:S01]  /*0970*/  IMAD.WIDE.U32 R26, R9, 0x4, R6 ;  /* 0x00000004091a7825 */ /* 0x000fe200078e0006 */
[----:B---3--:R-:W3:Y:S03]  /*0980*/  LDCU.64 UR38, c[0x0][0x488] ;  /* 0x00009100ff2677ac */ /* 0x008ee60008000a00 */
[----:B------:R-:W-:Y:S01]  /*0990*/  HFMA2 R23, -RZ, RZ, 0, 0 ;  /* 0x00000000ff177431 */ /* 0x000fe200000001ff */
[----:B------:R-:W-:-:S02]  /*09a0*/  CS2R R32, SRZ ;  /* 0x0000000000207805 */ /* 0x000fc4000001ff00 */
[----:B------:R-:W-:Y:S01]  /*09b0*/  CS2R R30, SRZ ;  /* 0x00000000001e7805 */ /* 0x000fe2000001ff00 */
[----:B----4-:R-:W4:Y:S01]  /*09c0*/  LDCU.128 UR16, c[0x0][0x420] ;  /* 0x00008400ff1077ac */ /* 0x010f220008000c00 */
[----:B------:R-:W-:Y:S02]  /*09d0*/  CS2R R36, SRZ ;  /* 0x0000000000247805 */ /* 0x000fe4000001ff00 */
[----:B------:R-:W-:Y:S02]  /*09e0*/  CS2R R38, SRZ ;  /* 0x0000000000267805 */ /* 0x000fe4000001ff00 */
[----:B------:R-:W-:Y:S01]  /*09f0*/  CS2R R40, SRZ ;  /* 0x0000000000287805 */ /* 0x000fe2000001ff00 */
[----:B------:R-:W5:Y:S01]  /*0a00*/  LDCU UR29, c[0x0][0x388] ;  /* 0x00007100ff1d77ac */ /* 0x000f620008000800 */
[----:B------:R-:W-:Y:S01]  /*0a10*/  MOV R42, RZ ;  /* 0x000000ff002a7202 */ /* 0x000fe20000000f00 */
[----:B------:R-:W3:Y:S01]  /*0a20*/  LDCU.64 UR40, c[0x0][0x478] ;  /* 0x00008f00ff2877ac */ /* 0x000ee20008000a00 */
[----:B-1----:R-:W-:-:S04]  /*0a30*/  UIMAD.WIDE.U32 UR32, UR37, UR12, UR8 ;  /* 0x0000000c252072a5 */ /* 0x002fc8000f8e0008 */
[----:B------:R-:W-:Y:S01]  /*0a40*/  UIMAD UR13, UR37, UR13, UR33 ;  /* 0x0000000d250d72a4 */ /* 0x000fe2000f8e0221 */
[----:B0-----:R-:W-:Y:S01]  /*0a50*/  SHF.L.U32 R0, R135, 0x4, RZ ;  /* 0x0000000487007819 */ /* 0x001fe200000006ff */
[----:B----4-:R-:W-:Y:S01]  /*0a60*/  UIMAD.WIDE.U32 UR34, UR37, UR16, UR8 ;  /* 0x00000010252272a5 */ /* 0x010fe2000f8e0008 */
[----:B------:R-:W-:Y:S02]  /*0a70*/  UMOV UR12, UR32 ;  /* 0x00000020000c7c82 */ /* 0x000fe40008000000 */
[----:B------:R-:W-:Y:S01]  /*0a80*/  LOP3.LUT R0, R5, 0x3e00, R0, 0xf8, !PT ;  /* 0x00003e0005007812 */ /* 0x000fe200078ef800 */
[----:B--2---:R-:W-:Y:S02]  /*0a90*/  UIMAD.WIDE.U32 UR12, UR36, UR14, UR12 ;  /* 0x0000000e240c72a5 */ /* 0x004fe4000f8e000c */
[----:B------:R-:W-:Y:S01]  /*0aa0*/  UIMAD UR17, UR37, UR17, UR35 ;  /* 0x00000011251172a4 */ /* 0x000fe2000f8e0223 */
[C---:B------:R-:W-:Y:S01]  /*0ab0*/  SHF.L.U32 R6, R0.reuse, 0x2, RZ ;  /* 0x0000000200067819 */ /* 0x040fe200000006ff */
[----:B------:R-:W-:Y:S01]  /*0ac0*/  UIMAD UR15, UR36, UR15, UR13 ;  /* 0x0000000f240f72a4 */ /* 0x000fe2000f8e020d */
[C---:B------:R-:W-:Y:S01]  /*0ad0*/  LOP3.LUT R22, R0.reuse, 0x20, RZ, 0xfc, !PT ;  /* 0x0000002000167812 */ /* 0x040fe200078efcff */
[----:B------:R-:W-:Y:S01]  /*0ae0*/  UMOV UR16, UR34 ;  /* 0x0000002200107c82 */ /* 0x000fe20008000000 */
[C---:B------:R-:W-:Y:S01]  /*0af0*/  IADD3 R5, P0, PT, R0.reuse, UR12, RZ ;  /* 0x0000000c00057c10 */ /* 0x040fe2000ff1e0ff */
[----:B-----5:R-:W-:Y:S01]  /*0b00*/  UIADD3 UR12, UPT, UPT, -UR8, UR29, URZ ;  /* 0x0000001d080c7290 */ /* 0x020fe2000fffe1ff */
[----:B------:R-:W-:Y:S01]  /*0b10*/  LOP3.LUT R13, R0, 0xe0, RZ, 0xfc, !PT ;  /* 0x000000e0000d7812 */ /* 0x000fe200078efcff */
[----:B------:R-:W-:Y:S01]  /*0b20*/  UIMAD.WIDE.U32 UR16, UR36, UR18, UR16 ;  /* 0x00000012241072a5 */ /* 0x000fe2000f8e0010 */
[----:B------:R-:W-:-:S02]  /*0b30*/  IADD3.X R10, PT, PT, RZ, UR15, RZ, P0, !PT ;  /* 0x0000000fff0a7c10 */ /* 0x000fc400087fe4ff */
[----:B---3--:R-:W-:Y:S01]  /*0b40*/  LEA R4, P0, R5, UR38, 0x2 ;  /* 0x0000002605047c11 */ /* 0x008fe2000f8010ff */
[----:B------:R-:W-:Y:S01]  /*0b50*/  UIMAD UR19, UR36, UR19, UR17 ;  /* 0x00000013241372a4 */ /* 0x000fe2000f8e0211 */
[----:B------:R-:W-:Y:S01]  /*0b60*/  ISETP.GE.AND P2, PT, R9, UR12, PT ;  /* 0x0000000c09007c0c */ /* 0x000fe2000bf46270 */
[----:B------:R-:W-:Y:S01]  /*0b70*/  BAR.SYNC.DEFER_BLOCKING 0x0 ;  /* 0x0000000000007b1d */ /* 0x000fe20000010000 */
[----:B------:R-:W-:Y:S02]  /*0b80*/  LEA.HI.X R5, R5, UR39, R10, 0x2, P0 ;  /* 0x0000002705057c11 */ /* 0x000fe400080f140a */
[----:B------:R-:W-:Y:S02]  /*0b90*/  IADD3 R24, P0, PT, R6, UR23, RZ ;  /* 0x0000001706187c10 */ /* 0x000fe4000ff1e0ff */
[----:B------:R-:W-:Y:S01]  /*0ba0*/  IADD3 R3, P1, PT, R0, UR16, RZ ;  /* 0x0000001000037c10 */ /* 0x000fe2000ff3e0ff */
[----:B------:R-:W0:Y:S01]  /*0bb0*/  LDCU.64 UR14, c[0x0][0x508] ;  /* 0x0000a100ff0e77ac */ /* 0x000e220008000a00 */
[----:B------:R-:W-:-:S02]  /*0bc0*/  IADD3.X R25, PT, PT, RZ, UR24, RZ, P0, !PT ;  /* 0x00000018ff197c10 */ /* 0x000fc400087fe4ff */
[----:B------:R-:W-:Y:S02]  /*0bd0*/  ISETP.GE.AND P0, PT, R22, UR12, PT ;  /* 0x0000000c16007c0c */ /* 0x000fe4000bf06270 */
[----:B------:R-:W-:Y:S02]  /*0be0*/  IADD3.X R8, PT, PT, RZ, UR19, RZ, P1, !PT ;  /* 0x00000013ff087c10 */ /* 0x000fe40008ffe4ff */
[----:B------:R-:W-:Y:S02]  /*0bf0*/  P2R R65, PR, RZ, 0x4 ;  /* 0x00000004ff417803 */ /* 0x000fe40000000000 */
[C---:B------:R-:W-:Y:S02]  /*0c00*/  LOP3.LUT R14, R0.reuse, 0x100, RZ, 0xfc, !PT ;  /* 0x00000100000e7812 */ /* 0x040fe400078efcff */
[C---:B------:R-:W-:Y:S02]  /*0c10*/  LOP3.LUT R12, R0.reuse, 0xc0, RZ, 0xfc, !PT ;  /* 0x000000c0000c7812 */ /* 0x040fe400078efcff */
[----:B------:R-:W-:-:S02]  /*0c20*/  LOP3.LUT R9, R0, 0x60, RZ, 0xfc, !PT ;  /* 0x0000006000097812 */ /* 0x000fc400078efcff */
[C---:B------:R-:W-:Y:S02]  /*0c30*/  LOP3.LUT R11, R0.reuse, 0xa0, RZ, 0xfc, !PT ;  /* 0x000000a0000b7812 */ /* 0x040fe400078efcff */
[C---:B------:R-:W-:Y:S01]  /*0c40*/  LOP3.LUT R10, R0.reuse, 0x80, RZ, 0xfc, !PT ;  /* 0x00000080000a7812 */ /* 0x040fe200078efcff */
[----:B------:R-:W2:Y:S01]  /*0c50*/  @!P0 LDG.E R28, desc[UR30][R26.64+0x80] ;  /* 0x0000801e1a1c8981 */ /* 0x000ea2000c1e1900 */
[----:B------:R-:W-:Y:S02]  /*0c60*/  LEA R2, P1, R3, UR40, 0x2 ;  /* 0x0000002803027c11 */ /* 0x000fe4000f8210ff */
[C---:B------:R-:W-:Y:S02]  /*0c70*/  LOP3.LUT R15, R0.reuse, 0x120, RZ, 0xfc, !PT ;  /* 0x00000120000f7812 */ /* 0x040fe400078efcff */
[C---:B------:R-:W-:Y:S02]  /*0c80*/  LOP3.LUT R16, R0.reuse, 0x140, RZ, 0xfc, !PT ;  /* 0x0000014000107812 */ /* 0x040fe400078efcff */
[----:B------:R-:W-:-:S02]  /*0c90*/  LOP3.LUT R17, R0, 0x160, RZ, 0xfc, !PT ;  /* 0x0000016000117812 */ /* 0x000fc400078efcff */
[C---:B------:R-:W-:Y:S02]  /*0ca0*/  LOP3.LUT R18, R0.reuse, 0x180, RZ, 0xfc, !PT ;  /* 0x0000018000127812 */ /* 0x040fe400078efcff */
[C---:B------:R-:W-:Y:S02]  /*0cb0*/  LOP3.LUT R19, R0.reuse, 0x1a0, RZ, 0xfc, !PT ;  /* 0x000001a000137812 */ /* 0x040fe400078efcff */
[C---:B------:R-:W-:Y:S02]  /*0cc0*/  LOP3.LUT R20, R0.reuse, 0x1c0, RZ, 0xfc, !PT ;  /* 0x000001c000147812 */ /* 0x040fe400078efcff */
[----:B------:R-:W-:Y:S01]  /*0cd0*/  LOP3.LUT R21, R0, 0x1e0, RZ, 0xfc, !PT ;  /* 0x000001e000157812 */ /* 0x000fe200078efcff */
[----:B------:R-:W1:Y:S01]  /*0ce0*/  S2R R131, SR_LANEID ;  /* 0x0000000000837919 */ /* 0x000e620000000000 */
[----:B------:R-:W-:Y:S01]  /*0cf0*/  ISETP.GE.AND P0, PT, R13, UR12, PT ;  /* 0x0000000c0d007c0c */ /* 0x000fe2000bf06270 */
[----:B------:R-:W-:Y:S01]  /*0d00*/  UMOV UR16, 0x400 ;  /* 0x0000040000107882 */ /* 0x000fe20000000000 */
[----:B------:R-:W-:Y:S01]  /*0d10*/  LEA.HI.X R3, R3, UR41, R8, 0x2, P1 ;  /* 0x0000002903037c11 */ /* 0x000fe200088f1408 */
[----:B------:R-:W3:Y:S01]  /*0d20*/  LDCU.64 UR18, c[0x0][0x510] ;  /* 0x0000a200ff1277ac */ /* 0x000ee20008000a00 */
[----:B------:R-:W-:-:S02]  /*0d30*/  ISETP.GE.AND P1, PT, R22, UR12, PT ;  /* 0x0000000c16007c0c */ /* 0x000fc4000bf26270 */
[----:B------:R-:W-:Y:S02]  /*0d40*/  LOP3.LUT R8, R0, 0x40, RZ, 0xfc, !PT ;  /* 0x0000004000087812 */ /* 0x000fe400078efcff */
[----:B------:R-:W-:Y:S02]  /*0d50*/  P2R R82, PR, RZ, 0x2 ;  /* 0x00000002ff527803 */ /* 0x000fe40000000000 */
[----:B------:R-:W-:Y:S02]  /*0d60*/  IADD3 R6, P1, PT, R6, UR25, RZ ;  /* 0x0000001906067c10 */ /* 0x000fe4000ff3e0ff */
[----:B------:R-:W-:Y:S01]  /*0d70*/  P2R R62, PR, RZ, 0x1 ;  /* 0x00000001ff3e7803 */ /* 0x000fe20000000000 */
[----:B------:R-:W4:Y:S01]  /*0d80*/  @!P0 LDG.E R34, desc[UR30][R26.64+0x380] ;  /* 0x0003801e1a228981 */ /* 0x000f22000c1e1900 */
[----:B------:R-:W-:Y:S02]  /*0d90*/  IADD3.X R7, PT, PT, RZ, UR26, RZ, P1, !PT ;  /* 0x0000001aff077c10 */ /* 0x000fe40008ffe4ff */
[----:B------:R-:W-:-:S02]  /*0da0*/  ISETP.NE.AND P1, PT, R65, RZ, PT ;  /* 0x000000ff4100720c */ /* 0x000fc40003f25270 */
[----:B------:R-:W-:Y:S02]  /*0db0*/  ISETP.GE.AND P0, PT, R14, UR12, PT ;  /* 0x0000000c0e007c0c */ /* 0x000fe4000bf06270 */
[----:B------:R-:W-:Y:S02]  /*0dc0*/  ISETP.GE.AND P6, PT, R8, UR12, PT ;  /* 0x0000000c08007c0c */ /* 0x000fe4000bfc6270 */
[----:B------:R-:W-:Y:S02]  /*0dd0*/  ISETP.GE.AND P2, PT, R12, UR12, PT ;  /* 0x0000000c0c007c0c */ /* 0x000fe4000bf46270 */
[----:B------:R-:W-:Y:S02]  /*0de0*/  ISETP.GE.AND P5, PT, R9, UR12, PT ;  /* 0x0000000c09007c0c */ /* 0x000fe4000bfa6270 */
[----:B------:R-:W-:Y:S02]  /*0df0*/  ISETP.GE.AND P3, PT, R11, UR12, PT ;  /* 0x0000000c0b007c0c */ /* 0x000fe4000bf66270 */
[----:B------:R-:W-:Y:S01]  /*0e00*/  ISETP.GE.AND P4, PT, R10, UR12, PT ;  /* 0x0000000c0a007c0c */ /* 0x000fe2000bf86270 */
[----:B------:R-:W5:Y:S01]  /*0e10*/  @!P1 LDG.E R23, desc[UR30][R26.64] ;  /* 0x0000001e1a179981 */ /* 0x000f62000c1e1900 */
[----:B------:R-:W-:-:S02]  /*0e20*/  P2R R63, PR, RZ, 0x1 ;  /* 0x00000001ff3f7803 */ /* 0x000fc40000000000 */
[----:B------:R-:W-:Y:S01]  /*0e30*/  P2R R87, PR, RZ, 0x4 ;  /* 0x00000004ff577803 */ /* 0x000fe20000000000 */
[----:B------:R-:W3:Y:S01]  /*0e40*/  @!P0 LDG.E R35, desc[UR30][R26.64+0x400] ;  /* 0x0004001e1a238981 */ /* 0x000ee2000c1e1900 */
[----:B------:R-:W-:Y:S02]  /*0e50*/  ISETP.GE.AND P0, PT, R15, UR12, PT ;  /* 0x0000000c0f007c0c */ /* 0x000fe4000bf06270 */
[----:B------:R-:W-:Y:S01]  /*0e60*/  ISETP.GE.AND P1, PT, R16, UR12, PT ;  /* 0x0000000c10007c0c */ /* 0x000fe2000bf26270 */
[----:B------:R-:W4:Y:S01]  /*0e70*/  @!P6 LDG.E R29, desc[UR30][R26.64+0x100] ;  /* 0x0001001e1a1de981 */ /* 0x000f22000c1e1900 */
[----:B------:R-:W-:Y:S02]  /*0e80*/  P2R R86, PR, RZ, 0x8 ;  /* 0x00000008ff567803 */ /* 0x000fe40000000000 */
[----:B------:R-:W-:Y:S01]  /*0e90*/  P2R R85, PR, RZ, 0x10 ;  /* 0x00000010ff557803 */ /* 0x000fe20000000000 */
[----:B------:R-:W3:Y:S01]  /*0ea0*/  @!P2 LDG.E R33, desc[UR30][R26.64+0x300] ;  /* 0x0003001e1a21a981 */ /* 0x000ee2000c1e1900 */
[----:B------:R-:W-:-:S02]  /*0eb0*/  ISETP.GE.AND P2, PT, R17, UR12, PT ;  /* 0x0000000c11007c0c */ /* 0x000fc4000bf46270 */
[----:B------:R-:W-:Y:S01]  /*0ec0*/  P2R R84, PR, RZ, 0x20 ;  /* 0x00000020ff547803 */ /* 0x000fe20000000000 */
[----:B------:R-:W3:Y:S01]  /*0ed0*/  @!P5 LDG.E R30, desc[UR30][R26.64+0x180] ;  /* 0x0001801e1a1ed981 */ /* 0x000ee2000c1e1900 */
[----:B------:R-:W-:-:S03]  /*0ee0*/  P2R R83, PR, RZ, 0x40 ;  /* 0x00000040ff537803 */ /* 0x000fc60000000000 */
[----:B------:R-:W3:Y:S01]  /*0ef0*/  @!P3 LDG.E R32, desc[UR30][R26.64+0x280] ;  /* 0x0002801e1a20b981 */ /* 0x000ee2000c1e1900 */
[----:B------:R-:W-:-:S03]  /*0f00*/  ISETP.GE.AND P3, PT, R18, UR12, PT ;  /* 0x0000000c12007c0c */ /* 0x000fc6000bf66270 */
[----:B------:R-:W3:Y:S01]  /*0f10*/  @!P4 LDG.E R31, desc[UR30][R26.64+0x200] ;  /* 0x0002001e1a1fc981 */ /* 0x000ee2000c1e1900 */
[----:B------:R-:W-:Y:S02]  /*0f20*/  ISETP.GE.AND P4, PT, R19, UR12, PT ;  /* 0x0000000c13007c0c */ /* 0x000fe4000bf86270 */
        /* <DEDUP_REMOVED lines=9> */
[----:B------:R-:W0:Y:S01]  /*0fc0*/  S2UR UR12, SR_CgaCtaId ;  /* 0x00000000000c79c3 */ /* 0x000e220000008800 */
[----:B-1----:R-:W-:-:S02]  /*0fd0*/  IADD3 R44, PT, PT, R131, 0x20, RZ ;  /* 0x00000020832c7810 */ /* 0x002fc40007ffe0ff */
[C---:B------:R-:W-:Y:S02]  /*0fe0*/  IADD3 R46, PT, PT, R131.reuse, 0x40, RZ ;  /* 0x00000040832e7810 */ /* 0x040fe40007ffe0ff */
[C---:B0-----:R-:W-:Y:S02]  /*0ff0*/  IADD3 R26, PT, PT, R131.reuse, 0x80, RZ ;  /* 0x00000080831a7810 */ /* 0x041fe40007ffe0ff */
[C---:B------:R-:W-:Y:S02]  /*1000*/  IADD3 R48, PT, PT, R131.reuse, 0x60, RZ ;  /* 0x0000006083307810 */ /* 0x040fe40007ffe0ff */
[-C--:B------:R-:W-:Y:S02]  /*1010*/  LEA.HI.SX32 R26, R26, R131.reuse, 0x1b ;  /* 0x000000831a1a7211 */ /* 0x080fe400078fdaff */
[C---:B------:R-:W-:Y:S02]  /*1020*/  LEA.HI.SX32 R130, R131.reuse, R131, 0x1b ;  /* 0x0000008383827211 */ /* 0x040fe400078fdaff */
[----:B------:R-:W-:-:S02]  /*1030*/  IADD3 R50, PT, PT, R131, 0xa0, RZ ;  /* 0x000000a083327810 */ /* 0x000fc40007ffe0ff */
[-C--:B------:R-:W-:Y:S01]  /*1040*/  LEA.HI.SX32 R44, R44, R131.reuse, 0x1b ;  /* 0x000000832c2c7211 */ /* 0x080fe200078fdaff */
[----:B------:R-:W-:Y:S01]  /*1050*/  ULEA UR16, UR12, UR16, 0x18 ;  /* 0x000000100c107291 */ /* 0x000fe2000f8ec0ff */
[----:B------:R-:W-:Y:S02]  /*1060*/  P2R R55, PR, RZ, 0x1 ;  /* 0x00000001ff377803 */ /* 0x000fe40000000000 */
[-C--:B------:R-:W-:Y:S02]  /*1070*/  LEA.HI.SX32 R46, R46, R131.reuse, 0x1b ;  /* 0x000000832e2e7211 */ /* 0x080fe400078fdaff */
[----:B------:R-:W-:Y:S02]  /*1080*/  ISETP.NE.AND P0, PT, R63, RZ, PT ;  /* 0x000000ff3f00720c */ /* 0x000fe40003f05270 */
[----:B------:R-:W-:Y:S02]  /*1090*/  LEA R126, R26, UR16, 0x2 ;  /* 0x000000101a7e7c11 */ /* 0x000fe4000f8e10ff */
[----:B------:R-:W-:-:S02]  /*10a0*/  LEA.HI.SX32 R48, R48, R131, 0x1b ;  /* 0x0000008330307211 */ /* 0x000fc400078fdaff */
[----:B------:R-:W-:Y:S02]  /*10b0*/  IADD3 R26, PT, PT, R131, 0xc0, RZ ;  /* 0x000000c0831a7810 */ /* 0x000fe40007ffe0ff */
[----:B------:R-:W-:Y:S02]  /*10c0*/  LEA R130, R130, UR16, 0x2 ;  /* 0x0000001082827c11 */ /* 0x000fe4000f8e10ff */
[----:B------:R-:W-:Y:S02]  /*10d0*/  LEA.HI.SX32 R50, R50, R131, 0x1b ;  /* 0x0000008332327211 */ /* 0x000fe400078fdaff */
[----:B------:R-:W-:Y:S02]  /*10e0*/  LEA R129, R44, UR16, 0x2 ;  /* 0x000000102c817c11 */ /* 0x000fe4000f8e10ff */
[----:B------:R-:W-:Y:S02]  /*10f0*/  LEA R128, R46, UR16, 0x2 ;  /* 0x000000102e807c11 */ /* 0x000fe4000f8e10ff */
[----:B------:R-:W-:-:S02]  /*1100*/  P2R R54, PR, RZ, 0x1 ;  /* 0x00000001ff367803 */ /* 0x000fc40000000000 */
[----:B------:R-:W-:Y:S02]  /*1110*/  LEA R127, R48, UR16, 0x2 ;  /* 0x00000010307f7c11 */ /* 0x000fe4000f8e10ff */
[C---:B------:R-:W-:Y:S02]  /*1120*/  IADD3 R44, PT, PT, R131.reuse, 0xe0, RZ ;  /* 0x000000e0832c7810 */ /* 0x040fe40007ffe0ff */
[----:B------:R-:W-:Y:S02]  /*1130*/  LEA.HI.SX32 R26, R26, R131, 0x1b ;  /* 0x000000831a1a7211 */ /* 0x000fe400078fdaff */
[----:B------:R-:W-:Y:S02]  /*1140*/  ISETP.NE.AND P0, PT, R62, RZ, PT ;  /* 0x000000ff3e00720c */ /* 0x000fe40003f05270 */
[----:B------:R-:W-:Y:S02]  /*1150*/  LEA R125, R50, UR16, 0x2 ;  /* 0x00000010327d7c11 */ /* 0x000fe4000f8e10ff */
[----:B------:R-:W-:-:S02]  /*1160*/  IADD3 R46, PT, PT, R131, 0x100, RZ ;  /* 0x00000100832e7810 */ /* 0x000fc40007ffe0ff */
[C---:B------:R-:W-:Y:S02]  /*1170*/  IADD3 R48, PT, PT, R131.reuse, 0x120, RZ ;  /* 0x0000012083307810 */ /* 0x040fe40007ffe0ff */
[C---:B------:R-:W-:Y:S02]  /*1180*/  IADD3 R50, PT, PT, R131.reuse, 0x140, RZ ;  /* 0x0000014083327810 */ /* 0x040fe40007ffe0ff */
[----:B------:R-:W-:Y:S02]  /*1190*/  LEA.HI.SX32 R44, R44, R131, 0x1b ;  /* 0x000000832c2c7211 */ /* 0x000fe400078fdaff */
[----:B------:R-:W-:Y:S02]  /*11a0*/  LEA R124, R26, UR16, 0x2 ;  /* 0x000000101a7c7c11 */ /* 0x000fe4000f8e10ff */
[----:B------:R-:W-:Y:S02]  /*11b0*/  P2R R53, PR, RZ, 0x1 ;  /* 0x00000001ff357803 */ /* 0x000fe40000000000 */
[----:B------:R-:W-:-:S02]  /*11c0*/  IADD3 R26, PT, PT, R131, 0x160, RZ ;  /* 0x00000160831a7810 */ /* 0x000fc40007ffe0ff */
[----:B------:R-:W-:Y:S02]  /*11d0*/  ISETP.NE.AND P0, PT, R87, RZ, PT ;  /* 0x000000ff5700720c */ /* 0x000fe40003f05270 */
[-C--:B------:R-:W-:Y:S02]  /*11e0*/  LEA.HI.SX32 R46, R46, R131.reuse, 0x1b ;  /* 0x000000832e2e7211 */ /* 0x080fe400078fdaff */
[-C--:B------:R-:W-:Y:S02]  /*11f0*/  LEA.HI.SX32 R48, R48, R131.reuse, 0x1b ;  /* 0x0000008330307211 */ /* 0x080fe400078fdaff */
[----:B------:R-:W-:Y:S02]  /*1200*/  LEA.HI.SX32 R50, R50, R131, 0x1b ;  /* 0x0000008332327211 */ /* 0x000fe400078fdaff */
[----:B------:R-:W-:Y:S02]  /*1210*/  LEA R123, R44, UR16, 0x2 ;  /* 0x000000102c7b7c11 */ /* 0x000fe4000f8e10ff */
[----:B------:R-:W-:-:S02]  /*1220*/  IADD3 R44, PT, PT, R131, 0x1e0, RZ ;  /* 0x000001e0832c7810 */ /* 0x000fc40007ffe0ff */
[----:B------:R-:W-:Y:S02]  /*1230*/  LEA.HI.SX32 R26, R26, R131, 0x1b ;  /* 0x000000831a1a7211 */ /* 0x000fe400078fdaff */
[----:B------:R-:W-:Y:S02]  /*1240*/  P2R R52, PR, RZ, 0x1 ;  /* 0x00000001ff347803 */ /* 0x000fe40000000000 */
[----:B------:R-:W-:Y:S02]  /*1250*/  LEA R122, R46, UR16, 0x2 ;  /* 0x000000102e7a7c11 */ /* 0x000fe4000f8e10ff */
[----:B------:R-:W-:Y:S02]  /*1260*/  ISETP.NE.AND P0, PT, R86, RZ, PT ;  /* 0x000000ff5600720c */ /* 0x000fe40003f05270 */
[----:B------:R-:W-:Y:S02]  /*1270*/  LEA R121, R48, UR16, 0x2 ;  /* 0x0000001030797c11 */ /* 0x000fe4000f8e10ff */
[----:B------:R-:W-:-:S02]  /*1280*/  LEA R120, R50, UR16, 0x2 ;  /* 0x0000001032787c11 */ /* 0x000fc4000f8e10ff */
[----:B------:R-:W-:Y:S02]  /*1290*/  LEA.HI.SX32 R44, R44, R131, 0x1b ;  /* 0x000000832c2c7211 */ /* 0x000fe400078fdaff */
[----:B------:R-:W-:Y:S02]  /*12a0*/  LEA R119, R26, UR16, 0x2 ;  /* 0x000000101a777c11 */ /* 0x000fe4000f8e10ff */
[----:B------:R-:W-:Y:S02]  /*12b0*/  P2R R51, PR, RZ, 0x1 ;  /* 0x00000001ff337803 */ /* 0x000fe40000000000 */
[----:B------:R-:W-:Y:S02]  /*12c0*/  ISETP.NE.AND P0, PT, R85, RZ, PT ;  /* 0x000000ff5500720c */ /* 0x000fe40003f05270 */
        /* <DEDUP_REMOVED lines=11> */
[----:B--2---:R0:W-:Y:S04]  /*1380*/  STS [R129+0x80], R28 ;  /* 0x0000801c81007388 */ /* 0x0041e80000000800 */
[----:B----4-:R-:W-:Y:S01]  /*1390*/  STS [R128+0x100], R29 ;  /* 0x0001001d80007388 */ /* 0x010fe20000000800 */
[----:B0-----:R-:W-:-:S03]  /*13a0*/  IADD3 R28, PT, PT, R131, 0x180, RZ ;  /* 0x00000180831c7810 */ /* 0x001fc60007ffe0ff */
[----:B---3--:R0:W-:Y:S01]  /*13b0*/  STS [R127+0x180], R30 ;  /* 0x0001801e7f007388 */ /* 0x0081e20000000800 */
[C---:B------:R-:W-:Y:S02]  /*13c0*/  SHF.L.U32 R23, R131.reuse, 0x4, RZ ;  /* 0x0000000483177819 */ /* 0x040fe400000006ff */
[----:B------:R-:W-:Y:S01]  /*13d0*/  LEA.HI.SX32 R28, R28, R131, 0x1b ;  /* 0x000000831c1c7211 */ /* 0x000fe200078fdaff */
[----:B------:R-:W-:Y:S01]  /*13e0*/  STS [R126+0x200], R31 ;  /* 0x0002001f7e007388 */ /* 0x000fe20000000800 */
[----:B0-----:R-:W-:-:S03]  /*13f0*/  IADD3 R30, PT, PT, R131, 0x1a0, RZ ;  /* 0x000001a0831e7810 */ /* 0x001fc60007ffe0ff */
[----:B------:R0:W-:Y:S01]  /*1400*/  STS [R125+0x280], R32 ;  /* 0x000280207d007388 */ /* 0x0001e20000000800 */
[----:B------:R-:W-:-:S03]  /*1410*/  LEA.HI.SX32 R30, R30, R131, 0x1b ;  /* 0x000000831e1e7211 */ /* 0x000fc600078fdaff */
[----:B------:R1:W-:Y:S01]  /*1420*/  STS [R124+0x300], R33 ;  /* 0x000300217c007388 */ /* 0x0003e20000000800 */
[----:B0-----:R-:W-:-:S03]  /*1430*/  IADD3 R32, PT, PT, R131, 0x1c0, RZ ;  /* 0x000001c083207810 */ /* 0x001fc60007ffe0ff */
[----:B------:R-:W-:Y:S01]  /*1440*/  STS [R123+0x380], R34 ;  /* 0x000380227b007388 */ /* 0x000fe20000000800 */
[----:B------:R-:W-:Y:S02]  /*1450*/  LEA R118, R28, UR16, 0x2 ;  /* 0x000000101c767c11 */ /* 0x000fe4000f8e10ff */
        /* <DEDUP_REMOVED lines=48> */
[----:B0-----:R-:W-:-:S11]  /*1760*/  CS2R R34, SRZ ;  /* 0x0000000000227805 */ /* 0x001fd6000001ff00 */
[----:B------:R-:W5:Y:S01]  /*1770*/  @!P0 LDG.E R32, desc[UR30][R24.64+0x380] ;  /* 0x0003801e18208981 */ /* 0x000f62000c1e1900 */
[----:B------:R-:W-:Y:S02]  /*1780*/  ISETP.NE.AND P0, PT, R54, RZ, PT ;  /* 0x000000ff3600720c */ /* 0x000fe40003f05270 */
[----:B--2---:R-:W-:Y:S02]  /*1790*/  CS2R R36, SRZ ;  /* 0x0000000000247805 */ /* 0x004fe4000001ff00 */
[----:B---3--:R-:W-:Y:S01]  /*17a0*/  CS2R R38, SRZ ;  /* 0x0000000000267805 */ /* 0x008fe2000001ff00 */
[----:B------:R-:W-:Y:S01]  /*17b0*/  HFMA2 R23, -RZ, RZ, 0, 0 ;  /* 0x00000000ff177431 */ /* 0x000fe200000001ff */
[----:B----4-:R-:W-:Y:S02]  /*17c0*/  MOV R40, RZ ;  /* 0x000000ff00287202 */ /* 0x010fe40000000f00 */
[----:B------:R-:W2:Y:S04]  /*17d0*/  @!P1 LDG.E R37, desc[UR30][R24.64+0x500] ;  /* 0x0005001e18259981 */ /* 0x000ea8000c1e1900 */
[----:B------:R-:W3:Y:S04]  /*17e0*/  @!P2 LDG.E R36, desc[UR30][R24.64+0x580] ;  /* 0x0005801e1824a981 */ /* 0x000ee8000c1e1900 */
[----:B------:R-:W4:Y:S01]  /*17f0*/  @!P0 LDG.E R35, desc[UR30][R24.64+0x400] ;  /* 0x0004001e18238981 */ /* 0x000f22000c1e1900 */
[----:B------:R-:W-:-:S03]  /*1800*/  ISETP.NE.AND P0, PT, R55, RZ, PT ;  /* 0x000000ff3700720c */ /* 0x000fc60003f05270 */
[----:B------:R-:W3:Y:S04]  /*1810*/  @!P3 LDG.E R39, desc[UR30][R24.64+0x600] ;  /* 0x0006001e1827b981 */ /* 0x000ee8000c1e1900 */
[----:B------:R-:W3:Y:S04]  /*1820*/  @!P4 LDG.E R38, desc[UR30][R24.64+0x680] ;  /* 0x0006801e1826c981 */ /* 0x000ee8000c1e1900 */
[----:B------:R-:W3:Y:S04]  /*1830*/  @!P5 LDG.E R23, desc[UR30][R24.64+0x700] ;  /* 0x0007001e1817d981 */ /* 0x000ee8000c1e1900 */
[----:B------:R-:W2:Y:S04]  /*1840*/  @!P0 LDG.E R34, desc[UR30][R24.64+0x480] ;  /* 0x0004801e18228981 */ /* 0x000ea8000c1e1900 */
[----:B------:R0:W3:Y:S01]  /*1850*/  @!P6 LDG.E R40, desc[UR30][R24.64+0x780] ;  /* 0x0007801e1828e981 */ /* 0x0000e2000c1e1900 */
        /* <DEDUP_REMOVED lines=14> */
[----:B-----5:R-:W-:Y:S02]  /*1940*/  P2R R42, PR, RZ, 0x1 ;  /* 0x00000001ff2a7803 */ /* 0x020fe40000000000 */
        /* <DEDUP_REMOVED lines=9> */
[----:B------:R5:W-:Y:S04]  /*19e0*/  STS [R125+0x280], R30 ;  /* 0x0002801e7d007388 */ /* 0x000be80000000800 */
[----:B------:R-:W-:Y:S04]  /*19f0*/  STS [R124+0x300], R33 ;  /* 0x000300217c007388 */ /* 0x000fe80000000800 */
[----:B------:R5:W-:Y:S04]  /*1a00*/  STS [R123+0x380], R32 ;  /* 0x000380207b007388 */ /* 0x000be80000000800 */
[----:B----4-:R-:W-:Y:S04]  /*1a10*/  STS [R122+0x400], R35 ;  /* 0x000400237a007388 */ /* 0x010fe80000000800 */
[----:B--2---:R-:W-:Y:S04]  /*1a20*/  STS [R121+0x480], R34 ;  /* 0x0004802279007388 */ /* 0x004fe80000000800 */
[----:B------:R-:W-:Y:S04]  /*1a30*/  STS [R120+0x500], R37 ;  /* 0x0005002578007388 */ /* 0x000fe80000000800 */
[----:B---3--:R-:W-:Y:S04]  /*1a40*/  STS [R119+0x580], R36 ;  /* 0x0005802477007388 */ /* 0x008fe80000000800 */
        /* <DEDUP_REMOVED lines=34> */
[----:B-----5:R-:W-:-:S11]  /*1c70*/  CS2R R30, SRZ ;  /* 0x00000000001e7805 */ /* 0x020fd6000001ff00 */
[----:B------:R-:W5:Y:S01]  /*1c80*/  @!P0 LDG.E R28, desc[UR30][R6.64+0x280] ;  /* 0x0002801e061c8981 */ /* 0x000f62000c1e1900 */
[----:B------:R-:W-:-:S13]  /*1c90*/  ISETP.NE.AND P0, PT, R46, RZ, PT ;  /* 0x000000ff2e00720c */ /* 0x000fda0003f05270 */
[----:B------:R-:W5:Y:S01]  /*1ca0*/  @!P0 LDG.E R31, desc[UR30][R6.64+0x300] ;  /* 0x0003001e061f8981 */ /* 0x000f62000c1e1900 */
[----:B------:R-:W-:Y:S02]  /*1cb0*/  ISETP.NE.AND P0, PT, R47, RZ, PT ;  /* 0x000000ff2f00720c */ /* 0x000fe40003f05270 */
[----:B------:R-:W-:-:S11]  /*1cc0*/  CS2R R32, SRZ ;  /* 0x0000000000207805 */ /* 0x000fd6000001ff00 */
[----:B------:R-:W5:Y:S01]  /*1cd0*/  @!P0 LDG.E R30, desc[UR30][R6.64+0x380] ;  /* 0x0003801e061e8981 */ /* 0x000f62000c1e1900 */
[----:B------:R-:W-:Y:S01]  /*1ce0*/  ISETP.NE.AND P0, PT, R48, RZ, PT ;  /* 0x000000ff3000720c */ /* 0x000fe20003f05270 */
[----:B--2---:R-:W-:Y:S01]  /*1cf0*/  HFMA2 R23, -RZ, RZ, 0, 0 ;  /* 0x00000000ff177431 */ /* 0x004fe200000001ff */
[----:B------:R-:W-:Y:S02]  /*1d00*/  CS2R R34, SRZ ;  /* 0x0000000000227805 */ /* 0x000fe4000001ff00 */
        /* <DEDUP_REMOVED lines=29> */
[----:B---3--:R-:W-:Y:S02]  /*1ee0*/  CS2R R40, SRZ ;  /* 0x0000000000287805 */ /* 0x008fe4000001ff00 */
[----:B------:R-:W-:Y:S02]  /*1ef0*/  CS2R R42, SRZ ;  /* 0x00000000002a7805 */ /* 0x000fe4000001ff00 */
[----:B------:R-:W-:Y:S01]  /*1f00*/  CS2R R44, SRZ ;  /* 0x00000000002c7805 */ /* 0x000fe2000001ff00 */
[----:B----4-:R-:W-:Y:S04]  /*1f10*/  STS [R130], R25 ;  /* 0x0000001982007388 */ /* 0x010fe80000000800 */
[----:B------:R-:W-:Y:S04]  /*1f20*/  STS [R129+0x80], R24 ;  /* 0x0000801881007388 */ /* 0x000fe80000000800 */
[----:B------:R-:W-:Y:S04]  /*1f30*/  STS [R128+0x100], R27 ;  /* 0x0001001b80007388 */ /* 0x000fe80000000800 */
[----:B------:R-:W-:Y:S04]  /*1f40*/  STS [R127+0x180], R26 ;  /* 0x0001801a7f007388 */ /* 0x000fe80000000800 */
[----:B------:R-:W-:Y:S04]  /*1f50*/  STS [R126+0x200], R29 ;  /* 0x0002001d7e007388 */ /* 0x000fe80000000800 */
        /* <DEDUP_REMOVED lines=46> */
[----:B0-----:R-:W-:Y:S01]  /*2240*/  HFMA2 R37, -RZ, RZ, 0, 0 ;  /* 0x00000000ff257431 */ /* 0x001fe200000001ff */
[----:B------:R-:W-:Y:S01]  /*2250*/  MOV R48, RZ ;  /* 0x000000ff00307202 */ /* 0x000fe20000000f00 */
[----:B------:R-:W-:Y:S01]  /*2260*/  HFMA2 R51, -RZ, RZ, 0, 0 ;  /* 0x00000000ff337431 */ /* 0x000fe200000001ff */
[----:B-1----:R-:W-:Y:S02]  /*2270*/  MOV R38, RZ ;  /* 0x000000ff00267202 */ /* 0x002fe40000000f00 */
        /* <DEDUP_REMOVED lines=53> */
[----:B------:R-:W5:Y:S04]  /*25d0*/  LDS R44, [R114+0x18] ;  /* 0x00001800722c7984 */ /* 0x000f680000000800 */
[----:B------:R-:W5:Y:S04]  /*25e0*/  LDS R43, [R114+0x1c] ;  /* 0x00001c00722b7984 */ /* 0x000f680000000800 */
[----:B------:R-:W5:Y:S04]  /*25f0*/  LDS R42, [R114+0x20] ;  /* 0x00002000722a7984 */ /* 0x000f680000000800 */
[----:B------:R-:W5:Y:S04]  /*2600*/  LDS R41, [R114+0x24] ;  /* 0x0000240072297984 */ /* 0x000f680000000800 */
[----:B------:R-:W5:Y:S04]  /*2610*/  LDS R40, [R114+0x28] ;  /* 0x0000280072287984 */ /* 0x000f680000000800 */
[----:B------:R-:W-:Y:S04]  /*2620*/  LDS R39, [R114+0x2c] ;  /* 0x00002c0072277984 */ /* 0x000fe80000000800 */
[----:B------:R-:W5:Y:S04]  /*2630*/  LDS R4, [R114+0x30] ;  /* 0x0000300072047984 */ /* 0x000f680000000800 */
[----:B------:R-:W-:Y:S04]  /*2640*/  LDS R5, [R114+0x34] ;  /* 0x0000340072057984 */ /* 0x000fe80000000800 */
[----:B------:R-:W5:Y:S04]  /*2650*/  LDS R37, [R114+0x38] ;  /* 0x0000380072257984 */ /* 0x000f680000000800 */
[----:B------:R-:W-:Y:S01]  /*2660*/  LDS R38, [R114+0x3c] ;  /* 0x00003c0072267984 */ /* 0x000fe20000000800 */
[----:B------:R-:W-:Y:S01]  /*2670*/  BAR.SYNC.DEFER_BLOCKING 0x0 ;  /* 0x0000000000007b1d */ /* 0x000fe20000010000 */
[----:B0-----:R-:W-:Y:S01]  /*2680*/  MOV R52, RZ ;  /* 0x000000ff00347202 */ /* 0x001fe20000000f00 */
[----:B------:R-:W-:-:S04]  /*2690*/  HFMA2 R51, -RZ, RZ, 0, 0 ;  /* 0x00000000ff337431 */ /* 0x000fc800000001ff */
        /* <DEDUP_REMOVED lines=9> */
[----:B------:R-:W-:-:S11]  /*2730*/  MOV R58, RZ ;  /* 0x000000ff003a7202 */ /* 0x000fd60000000f00 */
        /* <DEDUP_REMOVED lines=12> */
[----:B------:R-:W-:Y:S02]  /*2800*/  CS2R R86, SRZ ;  /* 0x0000000000567805 */ /* 0x000fe4000001ff00 */
[----:B------:R-:W-:Y:S02]  /*2810*/  MOV R88, RZ ;  /* 0x000000ff00587202 */ /* 0x000fe40000000f00 */
[----:B------:R-:W5:Y:S04]  /*2820*/  @!P2 LDG.E R82, desc[UR30][R2.64+0x580] ;  /* 0x0005801e0252a981 */ /* 0x000f68000c1e1900 */
[----:B------:R-:W5:Y:S04]  /*2830*/  @!P3 LDG.E R85, desc[UR30][R2.64+0x600] ;  /* 0x0006001e0255b981 */ /* 0x000f68000c1e1900 */
[----:B------:R-:W5:Y:S01]  /*2840*/  @!P0 LDG.E R63, desc[UR30][R2.64+0x400] ;  /* 0x0004001e023f8981 */ /* 0x000f62000c1e1900 */
[----:B------:R-:W-:-:S02]  /*2850*/  ISETP.NE.AND P0, PT, R64, RZ, PT ;  /* 0x000000ff4000720c */ /* 0x000fc40003f05270 */
[----:B------:R-:W-:Y:S01]  /*2860*/  CS2R R64, SRZ ;  /* 0x0000000000407805 */ /* 0x000fe2000001ff00 */
[----:B------:R-:W5:Y:S05]  /*2870*/  @!P4 LDG.E R86, desc[UR30][R2.64+0x680] ;  /* 0x0006801e0256c981 */ /* 0x000f6a000c1e1900 */
[----:B------:R-:W5:Y:S04]  /*2880*/  @!P1 LDG.E R65, desc[UR30][R2.64+0x500] ;  /* 0x0005001e02419981 */ /* 0x000f68000c1e1900 */
[----:B------:R-:W5:Y:S04]  /*2890*/  @!P5 LDG.E R87, desc[UR30][R2.64+0x700] ;  /* 0x0007001e0257d981 */ /* 0x000f68000c1e1900 */
[----:B------:R-:W5:Y:S04]  /*28a0*/  @!P0 LDG.E R64, desc[UR30][R2.64+0x480] ;  /* 0x0004801e02408981 */ /* 0x000f68000c1e1900 */
        /* <DEDUP_REMOVED lines=15> */
[----:B------:R-:W1:Y:S04]  /*29a0*/  MUFU.EX2 R2, R2 ;  /* 0x0000000200027308 */ /* 0x000e680000000800 */
[----:B------:R-:W4:Y:S01]  /*29b0*/  MUFU.RCP R54, R54 ;  /* 0x0000003600367308 */ /* 0x000f220000001000 */
[----:B--2---:R-:W-:Y:S01]  /*29c0*/  FADD.FTZ R59, R59, 1 ;  /* 0x3f8000003b3b7421 */ /* 0x004fe20000010000 */
[----:B---3--:R-:W-:-:S06]  /*29d0*/  FADD.FTZ R62, R62, 1 ;  /* 0x3f8000003e3e7421 */ /* 0x008fcc0000010000 */
[----:B------:R-:W2:Y:S04]  /*29e0*/  MUFU.EX2 R3, R3 ;  /* 0x0000000300037308 */ /* 0x000ea80000000800 */
[----:B------:R-:W3:Y:S01]  /*29f0*/  MUFU.RCP R53, R53 ;  /* 0x0000003500357308 */ /* 0x000ee20000001000 */
[----:B0-----:R-:W-:Y:S01]  /*2a00*/  FADD.FTZ R83, R83, 1 ;  /* 0x3f80000053537421 */ /* 0x001fe20000010000 */
[----:B-1----:R-:W-:Y:S01]  /*2a10*/  FADD.FTZ R2, R2, 1 ;  /* 0x3f80000002027421 */ /* 0x002fe20000010000 */
[----:B------:R-:W-:Y:S01]  /*2a20*/  ISETP.NE.AND P6, PT, R135, RZ, PT ;  /* 0x000000ff8700720c */ /* 0x000fe20003fc5270 */
[----:B------:R-:W-:Y:S01]  /*2a30*/  FMUL.FTZ R89, R42, -1.4426950216293334961 ;  /* 0xbfb8aa3b2a597820 */ /* 0x000fe20000410000 */
[----:B------:R-:W-:Y:S01]  /*2a40*/  FMUL.FTZ R90, R41, -1.4426950216293334961 ;  /* 0xbfb8aa3b295a7820 */ /* 0x000fe20000410000 */
[----:B------:R-:W-:-:S02]  /*2a50*/  FMUL.FTZ R91, R40, -1.4426950216293334961 ;  /* 0xbfb8aa3b285b7820 */ /* 0x000fc40000410000 */
[----:B------:R-:W-:Y:S01]  /*2a60*/  MUFU.RCP R59, R59 ;  /* 0x0000003b003b7308 */ /* 0x000fe20000001000 */
[----:B------:R-:W-:Y:S01]  /*2a70*/  FMUL.FTZ R93, R4, -1.4426950216293334961 ;  /* 0xbfb8aa3b045d7820 */ /* 0x000fe20000410000 */
[----:B------:R-:W-:Y:S01]  /*2a80*/  FMUL.FTZ R92, R39, -1.4426950216293334961 ;  /* 0xbfb8aa3b275c7820 */ /* 0x000fe20000410000 */
[----:B--2---:R-:W-:-:S05]  /*2a90*/  FADD.FTZ R3, R3, 1 ;  /* 0x3f80000003037421 */ /* 0x004fca0000010000 */
[----:B------:R-:W-:Y:S01]  /*2aa0*/  MUFU.RCP R62, R62 ;  /* 0x0000003e003e7308 */ /* 0x000fe20000001000 */
[----:B------:R-:W-:Y:S01]  /*2ab0*/  FMUL.FTZ R84, R45, -1.4426950216293334961 ;  /* 0xbfb8aa3b2d547820 */ /* 0x000fe20000410000 */
[----:B------:R-:W-:-:S06]  /*2ac0*/  MOV R144, UR29 ;  /* 0x0000001d00907c02 */ /* 0x000fcc0008000f00 */
[----:B------:R-:W0:Y:S01]  /*2ad0*/  MUFU.RCP R83, R83 ;  /* 0x0000005300537308 */ /* 0x000e220000001000 */
[----:B------:R-:W-:-:S07]  /*2ae0*/  FMUL.FTZ R95, R37, -1.4426950216293334961 ;  /* 0xbfb8aa3b255f7820 */ /* 0x000fce0000410000 */
[----:B------:R-:W1:Y:S04]  /*2af0*/  MUFU.EX2 R89, R89 ;  /* 0x0000005900597308 */ /* 0x000e680000000800 */
[----:B------:R-:W2:Y:S04]  /*2b00*/  MUFU.EX2 R90, R90 ;  /* 0x0000005a005a7308 */ /* 0x000ea80000000800 */
[----:B------:R-:W-:Y:S04]  /*2b10*/  MUFU.EX2 R91, R91 ;  /* 0x0000005b005b7308 */ /* 0x000fe80000000800 */
[----:B------:R-:W-:Y:S04]  /*2b20*/  MUFU.EX2 R93, R93 ;  /* 0x0000005d005d7308 */ /* 0x000fe80000000800 */
[----:B------:R-:W5:Y:S01]  /*2b30*/  MUFU.EX2 R92, R92 ;  /* 0x0000005c005c7308 */ /* 0x000f620000000800 */
[----:B------:R-:W-:-:S03]  /*2b40*/  FMUL.FTZ R94, R5, -1.4426950216293334961 ;  /* 0xbfb8aa3b055e7820 */ /* 0x000fc60000410000 */
[----:B------:R-:W0:Y:S04]  /*2b50*/  MUFU.EX2 R84, R84 ;  /* 0x0000005400547308 */ /* 0x000e280000000800 */
[----:B------:R0:W-:Y:S01]  /*2b60*/  MUFU.EX2 R136, R95 ;  /* 0x0000005f00887308 */ /* 0x0001e20000000800 */
        /* <DEDUP_REMOVED lines=17> */
[----:B------:R-:W0:Y:S04]  /*2c80*/  LDS R51, [R114] ;  /* 0x0000000072337984 */ /* 0x000e280000000800 */
[----:B------:R-:W5:Y:S04]  /*2c90*/  LDS R52, [R114+0x4] ;  /* 0x0000040072347984 */ /* 0x000f680000000800 */
[----:B------:R-:W5:Y:S04]  /*2ca0*/  LDS R57, [R114+0x8] ;  /* 0x0000080072397984 */ /* 0x000f680000000800 */
[----:B------:R-:W5:Y:S04]  /*2cb0*/  LDS R56, [R114+0xc] ;  /* 0x00000c0072387984 */ /* 0x000f680000000800 */
[----:B------:R-:W5:Y:S01]  /*2cc0*/  LDS R55, [R114+0x10] ;  /* 0x0000100072377984 */ /* 0x000f620000000800 */
[----:B----4-:R4:W-:Y:S01]  /*2cd0*/  MUFU.RCP R85, R2 ;  /* 0x0000000200557308 */ /* 0x0109e20000001000 */
[----:B------:R-:W-:-:S02]  /*2ce0*/  MOV R61, UR20 ;  /* 0x00000014003d7c02 */ /* 0x000fc40008000f00 */
[----:B------:R-:W5:Y:S04]  /*2cf0*/  LDS R58, [R114+0x14] ;  /* 0x00001400723a7984 */ /* 0x000f680000000800 */
[----:B------:R-:W5:Y:S01]  /*2d00*/  LDS R60, [R114+0x1c] ;  /* 0x00001c00723c7984 */ /* 0x000f620000000800 */
[----:B----4-:R-:W-:Y:S01]  /*2d10*/  FADD.FTZ R2, -R54, 1 ;  /* 0x3f80000036027421 */ /* 0x010fe20000010100 */
[----:B---3--:R3:W4:Y:S01]  /*2d20*/  MUFU.RCP R86, R3 ;  /* 0x0000000300567308 */ /* 0x0087220000001000 */
[----:B-1----:R-:W-:Y:S01]  /*2d30*/  FADD.FTZ R87, R89, 1 ;  /* 0x3f80000059577421 */ /* 0x002fe20000010000 */
[----:B--2---:R-:W-:Y:S01]  /*2d40*/  FADD.FTZ R88, R90, 1 ;  /* 0x3f8000005a587421 */ /* 0x004fe20000010000 */
[----:B------:R-:W-:Y:S01]  /*2d50*/  FFMA.FTZ R64, R49, R2, 1 ;  /* 0x3f80000031407423 */ /* 0x000fe20000010002 */
[----:B------:R-:W-:-:S04]  /*2d60*/  @!P6 IMAD R144, R61, -0x200, R144 ;  /* 0xfffffe003d90e824 */ /* 0x000fc800078e0290 */
[----:B------:R1:W2:Y:S01]  /*2d70*/  MUFU.EX2 R96, R94 ;  /* 0x0000005e00607308 */ /* 0x0002a20000000800 */
[----:B---3--:R-:W-:Y:S01]  /*2d80*/  FADD.FTZ R3, -R53, 1 ;  /* 0x3f80000035037421 */ /* 0x008fe20000010100 */
[----:B------:R-:W3:Y:S01]  /*2d90*/  LDS R61, [R114+0x18] ;  /* 0x00001800723d7984 */ /* 0x000ee20000000800 */
[----:B0-----:R-:W-:Y:S01]  /*2da0*/  FMUL.FTZ R2, R36, R51 ;  /* 0x0000003324027220 */ /* 0x001fe20000410000 */
[----:B-----5:R-:W-:Y:S01]  /*2db0*/  FADD.FTZ R92, R92, 1 ;  /* 0x3f8000005c5c7421 */ /* 0x020fe20000010000 */
[----:B------:R-:W-:Y:S01]  /*2dc0*/  FADD.FTZ R65, -R83, 1 ;  /* 0x3f80000053417421 */ /* 0x000fe20000010100 */
[----:B------:R-:W-:Y:S01]  /*2dd0*/  FMUL.FTZ R97, R38, -1.4426950216293334961 ;  /* 0xbfb8aa3b26617820 */ /* 0x000fe20000410000 */
[----:B------:R-:W-:Y:S01]  /*2de0*/  FMUL.FTZ R63, R35, R52 ;  /* 0x00000034233f7220 */ /* 0x000fe20000410000 */
[----:B------:R-:W-:Y:S01]  /*2df0*/  FFMA.FTZ R3, R50, R3, 1 ;  /* 0x3f80000032037423 */ /* 0x000fe20000010003 */
[----:B------:R-:W-:Y:S01]  /*2e00*/  FMUL.FTZ R2, R53, R2 ;  /* 0x0000000235027220 */ /* 0x000fe20000410000 */
[----:B------:R-:W-:Y:S01]  /*2e10*/  FADD.FTZ R84, R84, 1 ;  /* 0x3f80000054547421 */ /* 0x000fe20000010000 */
[----:B------:R-:W-:Y:S01]  /*2e20*/  FMUL.FTZ R63, R54, R63 ;  /* 0x0000003f363f7220 */ /* 0x000fe20000410000 */
[----:B------:R-:W-:Y:S01]  /*2e30*/  LDS R82, [R114+0x28] ;  /* 0x0000280072527984 */ /* 0x000fe20000000800 */
[----:B------:R-:W-:Y:S01]  /*2e40*/  FMUL.FTZ R3, R2, R3 ;  /* 0x0000000302037220 */ /* 0x000fe20000410000 */
[----:B------:R-:W-:Y:S01]  /*2e50*/  FADD.FTZ R2, -R62, 1 ;  /* 0x3f8000003e027421 */ /* 0x000fe20000010100 */
[----:B------:R-:W-:Y:S01]  /*2e60*/  FMUL.FTZ R95, R63, R64 ;  /* 0x000000403f5f7220 */ /* 0x000fe20000410000 */
[----:B------:R-:W-:Y:S01]  /*2e70*/  FADD.FTZ R63, -R59, 1 ;  /* 0x3f8000003b3f7421 */ /* 0x000fe20000010100 */
[----:B------:R-:W-:Y:S01]  /*2e80*/  FADD.FTZ R89, R91, 1 ;  /* 0x3f8000005b597421 */ /* 0x000fe20000010000 */
[----:B-1----:R-:W-:Y:S01]  /*2e90*/  FADD.FTZ R94, R93, 1 ;  /* 0x3f8000005d5e7421 */ /* 0x002fe20000010000 */
[----:B------:R-:W-:Y:S01]  /*2ea0*/  FFMA.FTZ R90, R47, R2, 1 ;  /* 0x3f8000002f5a7423 */ /* 0x000fe20000010002 */
[----:B------:R-:W-:Y:S01]  /*2eb0*/  FFMA.FTZ R91, R48, R63, 1 ;  /* 0x3f800000305b7423 */ /* 0x000fe2000001003f */
[----:B------:R-:W-:Y:S01]  /*2ec0*/  FMUL.FTZ R2, R34, R57 ;  /* 0x0000003922027220 */ /* 0x000fe20000410000 */
[----:B------:R-:W-:Y:S01]  /*2ed0*/  FMUL.FTZ R93, R33, R56 ;  /* 0x00000038215d7220 */ /* 0x000fe20000410000 */
[----:B------:R-:W0:Y:S01]  /*2ee0*/  LDS R63, [R114+0x20] ;  /* 0x00002000723f7984 */ /* 0x000e220000000800 */
[----:B------:R1:W-:Y:S01]  /*2ef0*/  MUFU.RCP R134, R92 ;  /* 0x0000005c00867308 */ /* 0x0003e20000001000 */
[----:B------:R-:W-:Y:S01]  /*2f00*/  FMUL.FTZ R2, R59, R2 ;  /* 0x000000023b027220 */ /* 0x000fe20000410000 */
[----:B------:R-:W-:Y:S01]  /*2f10*/  FMUL.FTZ R93, R62, R93 ;  /* 0x0000005d3e5d7220 */ /* 0x000fe20000410000 */
[----:B------:R-:W-:Y:S01]  /*2f20*/  FFMA.FTZ R139, R46, R65, 1 ;  /* 0x3f8000002e8b7423 */ /* 0x000fe20000010041 */
[----:B------:R-:W5:Y:S01]  /*2f30*/  LDS R64, [R114+0x24] ;  /* 0x0000240072407984 */ /* 0x000f620000000800 */
[----:B--2---:R-:W-:Y:S01]  /*2f40*/  FADD.FTZ R96, R96, 1 ;  /* 0x3f80000060607421 */ /* 0x004fe20000010000 */
[----:B------:R-:W-:-:S02]  /*2f50*/  FMUL.FTZ R137, R93, R90 ;  /* 0x0000005a5d897220 */ /* 0x000fc40000410000 */
[----:B------:R-:W2:Y:S01]  /*2f60*/  LDS R65, [R114+0x2c] ;  /* 0x00002c0072417984 */ /* 0x000ea20000000800 */
[----:B-1----:R-:W-:Y:S01]  /*2f70*/  FMUL.FTZ R92, R32, R55 ;  /* 0x00000037205c7220 */ /* 0x002fe20000410000 */
[----:B------:R1:W3:Y:S01]  /*2f80*/  MUFU.EX2 R142, R97 ;  /* 0x00000061008e7308 */ /* 0x0002e20000000800 */
[----:B----4-:R-:W-:Y:S01]  /*2f90*/  FADD.FTZ R90, -R86, 1 ;  /* 0x3f800000565a7421 */ /* 0x010fe20000010100 */
[----:B------:R-:W-:Y:S01]  /*2fa0*/  LDS R93, [R114+0x34] ;  /* 0x00003400725d7984 */ /* 0x000fe20000000800 */
[----:B------:R-:W-:Y:S01]  /*2fb0*/  FMUL.FTZ R92, R83, R92 ;  /* 0x0000005c535c7220 */ /* 0x000fe20000410000 */
[----:B------:R-:W4:Y:S01]  /*2fc0*/  MUFU.RCP R84, R84 ;  /* 0x0000005400547308 */ /* 0x000f220000001000 */
[----:B-1----:R-:W-:Y:S01]  /*2fd0*/  FMUL.FTZ R97, R2, R91 ;  /* 0x0000005b02617220 */ /* 0x002fe20000410000 */
[----:B------:R-:W-:Y:S01]  /*2fe0*/  FADD.FTZ R91, -R85, 1 ;  /* 0x3f800000555b7421 */ /* 0x000fe20000010100 */
[----:B------:R-:W-:-:S05]  /*2ff0*/  FMUL.FTZ R139, R92, R139 ;  /* 0x0000008b5c8b7220 */ /* 0x000fca0000410000 */
[----:B------:R1:W-:Y:S01]  /*3000*/  MUFU.RCP R138, R96 ;  /* 0x00000060008a7308 */ /* 0x0003e20000001000 */
[----:B------:R-:W2:Y:S01]  /*3010*/  LDS R92, [R114+0x30] ;  /* 0x00003000725c7984 */ /* 0x000ea20000000800 */
[----:B------:R-:W-:-:S03]  /*3020*/  FFMA.FTZ R143, R44, R91, 1 ;  /* 0x3f8000002c8f7423 */ /* 0x000fc6000001005b */
[----:B------:R-:W-:Y:S01]  /*3030*/  LDS R91, [R114+0x3c] ;  /* 0x00003c00725b7984 */ /* 0x000fe20000000800 */
[----:B-1----:R-:W-:-:S03]  /*3040*/  FFMA.FTZ R96, R43, R90, 1 ;  /* 0x3f8000002b607423 */ /* 0x002fc6000001005a */
[----:B------:R-:W1:Y:S01]  /*3050*/  LDS R90, [R114+0x38] ;  /* 0x00003800725a7984 */ /* 0x000e620000000800 */
[----:B------:R-:W0:Y:S01]  /*3060*/  MUFU.RCP R88, R88 ;  /* 0x0000005800587308 */ /* 0x000e220000001000 */
[----:B----4-:R-:W-:Y:S01]  /*3070*/  FADD.FTZ R2, -R84, 1 ;  /* 0x3f80000054027421 */ /* 0x010fe20000010100 */
[----:B------:R-:W-:-:S06]  /*3080*/  FMUL.FTZ R141, R31, R58 ;  /* 0x0000003a1f8d7220 */ /* 0x000fcc0000410000 */
[----:B------:R-:W4:Y:S01]  /*3090*/  MUFU.RCP R89, R89 ;  /* 0x0000005900597308 */ /* 0x000f220000001000 */
[----:B---3--:R-:W-:-:S07]  /*30a0*/  FADD.FTZ R142, R142, 1 ;  /* 0x3f8000008e8e7421 */ /* 0x008fce0000010000 */
[----:B------:R-:W3:Y:S01]  /*30b0*/  MUFU.RCP R87, R87 ;  /* 0x0000005700577308 */ /* 0x000ee20000001000 */
[----:B------:R-:W-:Y:S01]  /*30c0*/  FFMA.FTZ R2, R45, R2, 1 ;  /* 0x3f8000002d027423 */ /* 0x000fe20000010002 */
[----:B------:R-:W-:Y:S01]  /*30d0*/  FMUL.FTZ R141, R84, R141 ;  /* 0x0000008d548d7220 */ /* 0x000fe20000410000 */
[----:B------:R-:W-:Y:S01]  /*30e0*/  FMUL.FTZ R145, R29, R60 ;  /* 0x0000003c1d917220 */ /* 0x000fe20000410000 */
[----:B------:R-:W-:Y:S01]  /*30f0*/  FADD.FTZ R136, R136, 1 ;  /* 0x3f80000088887421 */ /* 0x000fe20000010000 */
[----:B------:R-:W-:Y:S01]  /*3100*/  BAR.SYNC.DEFER_BLOCKING 0x0 ;  /* 0x0000000000007b1d */ /* 0x000fe20000010000 */
[----:B------:R-:W-:-:S05]  /*3110*/  FMUL.FTZ R141, R141, R2 ;  /* 0x000000028d8d7220 */ /* 0x000fca0000410000 */
[----:B------:R5:W-:Y:S01]  /*3120*/  MUFU.RCP R155, R94 ;  /* 0x0000005e009b7308 */ /* 0x000be20000001000 */
[----:B------:R-:W-:Y:S01]  /*3130*/  FMUL.FTZ R145, R86, R145 ;  /* 0x0000009156917220 */ /* 0x000fe20000410000 */
[----:B0-----:R-:W-:-:S06]  /*3140*/  FADD.FTZ R2, -R88, 1 ;  /* 0x3f80000058027421 */ /* 0x001fcc0000010100 */
[----:B------:R-:W0:Y:S01]  /*3150*/  MUFU.RCP R163, R142 ;  /* 0x0000008e00a37308 */ /* 0x000e220000001000 */
[----:B-----5:R-:W-:-:S04]  /*3160*/  FMUL.FTZ R94, R30, R61 ;  /* 0x0000003d1e5e7220 */ /* 0x020fc80000410000 */
[----:B------:R-:W-:-:S03]  /*3170*/  FMUL.FTZ R94, R85, R94 ;  /* 0x0000005e555e7220 */ /* 0x000fc60000410000 */
[----:B------:R5:W1:Y:S01]  /*3180*/  MUFU.RCP R140, R136 ;  /* 0x00000088008c7308 */ /* 0x000a620000001000 */
[----:B------:R-:W-:Y:S01]  /*3190*/  FMUL.FTZ R143, R94, R143 ;  /* 0x0000008f5e8f7220 */ /* 0x000fe20000410000 */
[----:B------:R-:W-:Y:S01]  /*31a0*/  FMUL.FTZ R145, R145, R96 ;  /* 0x0000006091917220 */ /* 0x000fe20000410000 */
[----:B----4-:R-:W-:Y:S01]  /*31b0*/  FADD.FTZ R149, -R89, 1 ;  /* 0x3f80000059957421 */ /* 0x010fe20000010100 */
[----:B------:R-:W-:Y:S01]  /*31c0*/  FFMA.FTZ R94, R41, R2, 1 ;  /* 0x3f800000295e7423 */ /* 0x000fe20000010002 */
[----:B---3--:R-:W-:Y:S01]  /*31d0*/  FADD.FTZ R147, -R87, 1 ;  /* 0x3f80000057937421 */ /* 0x008fe20000010100 */
[----:B------:R-:W-:Y:S01]  /*31e0*/  FADD.FTZ R96, -R134, 1 ;  /* 0x3f80000086607421 */ /* 0x000fe20000010100 */
[----:B------:R-:W-:Y:S01]  /*31f0*/  FMUL.FTZ R2, R6, R63 ;  /* 0x0000003f06027220 */ /* 0x000fe20000410000 */
[----:B------:R-:W-:Y:S01]  /*3200*/  FFMA.FTZ R151, R40, R149, 1 ;  /* 0x3f80000028977423 */ /* 0x000fe20000010095 */
[----:B------:R-:W-:Y:S01]  /*3210*/  FFMA.FTZ R147, R42, R147, 1 ;  /* 0x3f8000002a937423 */ /* 0x000fe20000010093 */
[----:B-----5:R-:W-:Y:S01]  /*3220*/  FFMA.FTZ R136, R39, R96, 1 ;  /* 0x3f80000027887423 */ /* 0x020fe20000010060 */
        /* <DEDUP_REMOVED lines=16> */
[----:B-1----:R-:W-:Y:S01]  /*3330*/  FADD.FTZ R96, -R140, 1 ;  /* 0x3f8000008c607421 */ /* 0x002fe20000010100 */
        /* <DEDUP_REMOVED lines=227> */
.L_x_13113:
        /* <DEDUP_REMOVED lines=60> */
[----:B------:R-:W0:Y:S01]  /*4530*/  LDCU.64 UR16, c[0x0][0x3a0] ;  /* 0x00007400ff1077ac */ /* 0x000e220008000a00 */
[----:B------:R-:W-:Y:S01]  /*4540*/  SHF.L.U32 R49, R135, 0x5, RZ ;  /* 0x0000000587317819 */ /* 0x000fe200000006ff */
[----:B------:R-:W-:Y:S02]  /*4550*/  HFMA2 R97, -RZ, RZ, 0, 0 ;  /* 0x00000000ff617431 */ /* 0x000fe400000001ff */
[----:B------:R-:W-:Y:S01]  /*4560*/  FADD.FTZ R48, R35, R35 ;  /* 0x0000002323307221 */ /* 0x000fe20000010000 */
[----:B------:R-:W-:Y:S01]  /*4570*/  USHF.L.U32 UR8, UR20, 0xa, URZ ;  /* 0x0000000a14087899 */ /* 0x000fe200080006ff */
[----:B------:R-:W-:Y:S01]  /*4580*/  LOP3.LUT R0, R49, 0x7c1f, R135, 0xc8, !PT ;  /* 0x00007c1f31007812 */ /* 0x000fe200078ec887 */
        /* <DEDUP_REMOVED lines=34> */
.L_x_13196:
[----:B-1----:R-:W-:Y:S01]  /*47b0*/  LOP3.LUT R8, R49, 0x3e0, R210, 0xfe, !PT ;  /* 0x000003e031087812 */ /* 0x002fe200078efed2 */
[----:B0-2---:R-:W5:Y:S01]  /*47c0*/  @!P1 LDC.64 R4, c[0x0][0x3c0] ;  /* 0x0000f000ff049b82 */ /* 0x005f620000000a00 */
[----:B------:R-:W-:Y:S02]  /*47d0*/  LOP3.LUT R210, R210, 0x7c00, R49, 0xf8, !PT ;  /* 0x00007c00d2d27812 */ /* 0x000fe400078ef831 */
[----:B------:R-:W-:Y:S02]  /*47e0*/  CS2R R26, SRZ ;  /* 0x00000000001a7805 */ /* 0x000fe4000001ff00 */
[----:B------:R-:W-:Y:S02]  /*47f0*/  ISETP.GE.AND P2, PT, R8, UR37, PT ;  /* 0x0000002508007c0c */ /* 0x000fe4000bf46270 */
[C---:B------:R-:W-:Y:S02]  /*4800*/  LOP3.LUT R10, R210.reuse, 0x20, RZ, 0xfc, !PT ;  /* 0x00000020d20a7812 */ /* 0x040fe400078efcff */
[----:B------:R-:W-:-:S02]  /*4810*/  LOP3.LUT R14, R210, 0x40, RZ, 0xfc, !PT ;  /* 0x00000040d20e7812 */ /* 0x000fc400078efcff */
[----:B------:R-:W-:Y:S02]  /*4820*/  ISETP.GE.AND P3, PT, R10, UR37, PT ;  /* 0x000000250a007c0c */ /* 0x000fe4000bf66270 */
[----:B------:R-:W-:Y:S02]  /*4830*/  ISETP.GE.AND P4, PT, R14, UR37, PT ;  /* 0x000000250e007c0c */ /* 0x000fe4000bf86270 */
[----:B------:R-:W-:Y:S02]  /*4840*/  @!P1 MOV R211, RZ ;  /* 0x000000ff00d39202 */ /* 0x000fe40000000f00 */
[----:B------:R-:W-:Y:S01]  /*4850*/  LOP3.LUT R6, R210, 0x60, RZ, 0xfc, !PT ;  /* 0x00000060d2067812 */ /* 0x000fe200078efcff */
[----:B------:R-:W1:Y:S01]  /*4860*/  @!P2 LDC.64 R18, c[0x0][0x3c0] ;  /* 0x0000f000ff12ab82 */ /* 0x000e620000000a00 */
[----:B------:R-:W-:Y:S02]  /*4870*/  @!P2 MOV R9, RZ ;  /* 0x000000ff0009a202 */ /* 0x000fe40000000f00 */
[----:B------:R-:W-:-:S03]  /*4880*/  ISETP.GE.AND P5, PT, R6, UR37, PT ;  /* 0x0000002506007c0c */ /* 0x000fc6000bfa6270 */
[----:B------:R-:W-:Y:S02]  /*4890*/  @!P3 MOV R11, RZ ;  /* 0x000000ff000bb202 */ /* 0x000fe40000000f00 */
[----:B------:R-:W2:Y:S01]  /*48a0*/  @!P3 LDC.64 R12, c[0x0][0x3c0] ;  /* 0x0000f000ff0cbb82 */ /* 0x000ea20000000a00 */
[----:B-----5:R-:W-:Y:S01]  /*48b0*/  @!P1 IMAD.WIDE.U32 R2, R4, UR8, R210 ;  /* 0x0000000804029c25 */ /* 0x020fe2000f8e00d2 */
[----:B------:R-:W-:-:S03]  /*48c0*/  @!P4 MOV R15, RZ ;  /* 0x000000ff000fc202 */ /* 0x000fc60000000f00 */
[----:B------:R-:W-:Y:S01]  /*48d0*/  @!P1 IMAD R3, R5, UR8, R3 ;  /* 0x0000000805039c24 */ /* 0x000fe2000f8e0203 */
[C---:B------:R-:W-:Y:S02]  /*48e0*/  @!P1 LEA R4, P6, R2.reuse, UR28, 0x2 ;  /* 0x0000001c02049c11 */ /* 0x040fe4000f8c10ff */
[----:B------:R-:W5:Y:S02]  /*48f0*/  @!P4 LDC.64 R16, c[0x0][0x3c0] ;  /* 0x0000f000ff10cb82 */ /* 0x000f640000000a00 */
[----:B------:R-:W-:Y:S01]  /*4900*/  @!P1 LEA.HI.X R5, R2, UR27, R3, 0x2, P6 ;  /* 0x0000001b02059c11 */ /* 0x000fe2000b0f1403 */
[----:B-1----:R-:W-:-:S04]  /*4910*/  @!P2 IMAD.WIDE.U32 R8, R18, UR8, R8 ;  /* 0x000000081208ac25 */ /* 0x002fc8000f8e0008 */
[----:B------:R-:W-:Y:S01]  /*4920*/  @!P2 IMAD R3, R19, UR8, R9 ;  /* 0x000000081303ac24 */ /* 0x000fe2000f8e0209 */
[----:B------:R-:W-:Y:S01]  /*4930*/  @!P2 LEA R2, P6, R8, UR28, 0x2 ;  /* 0x0000001c0802ac11 */ /* 0x000fe2000f8c10ff */
[----:B------:R-:W1:Y:S01]  /*4940*/  @!P5 LDC.64 R18, c[0x0][0x3c0] ;  /* 0x0000f000ff12db82 */ /* 0x000e620000000a00 */
[----:B--2---:R-:W-:Y:S02]  /*4950*/  @!P3 IMAD.WIDE.U32 R10, R12, UR8, R10 ;  /* 0x000000080c0abc25 */ /* 0x004fe4000f8e000a */
[----:B------:R-:W-:Y:S02]  /*4960*/  @!P2 LEA.HI.X R3, R8, UR27, R3, 0x2, P6 ;  /* 0x0000001b0803ac11 */ /* 0x000fe4000b0f1403 */
[----:B------:R-:W-:Y:S01]  /*4970*/  LOP3.LUT R8, R210, 0x80, RZ, 0xfc, !PT ;  /* 0x00000080d2087812 */ /* 0x000fe200078efcff */
[----:B------:R-:W-:Y:S01]  /*4980*/  @!P3 IMAD R7, R13, UR8, R11 ;  /* 0x000000080d07bc24 */ /* 0x000fe2000f8e020b */
[----:B------:R-:W-:Y:S01]  /*4990*/  @!P3 LEA R12, P6, R10, UR28, 0x2 ;  /* 0x0000001c0a0cbc11 */ /* 0x000fe2000f8c10ff */
[----:B-----5:R-:W-:-:S03]  /*49a0*/  @!P4 IMAD.WIDE.U32 R14, R16, UR8, R14 ;  /* 0x00000008100ecc25 */ /* 0x020fc6000f8e000e */
[----:B------:R-:W-:Y:S02]  /*49b0*/  @!P3 LEA.HI.X R13, R10, UR27, R7, 0x2, P6 ;  /* 0x0000001b0a0dbc11 */ /* 0x000fe4000b0f1407 */
[----:B------:R-:W-:Y:S01]  /*49c0*/  ISETP.GE.AND P6, PT, R8, UR37, PT ;  /* 0x0000002508007c0c */ /* 0x000fe2000bfc6270 */
[----:B------:R-:W-:Y:S02]  /*49d0*/  @!P4 IMAD R7, R17, UR8, R15 ;  /* 0x000000081107cc24 */ /* 0x000fe4000f8e020f */
[----:B------:R2:W5:Y:S01]  /*49e0*/  @!P3 LDG.E R26, desc[UR30][R12.64] ;  /* 0x0000001e0c1ab981 */ /* 0x000562000c1e1900 */
[----:B------:R-:W-:Y:S02]  /*49f0*/  @!P4 LEA R16, P3, R14, UR28, 0x2 ;  /* 0x0000001c0e10cc11 */ /* 0x000fe4000f8610ff */
[----:B------:R-:W-:Y:S02]  /*4a00*/  LOP3.LUT R10, R210, 0xa0, RZ, 0xfc, !PT ;  /* 0x000000a0d20a7812 */ /* 0x000fe400078efcff */
[----:B------:R-:W-:-:S02]  /*4a10*/  @!P4 LEA.HI.X R17, R14, UR27, R7, 0x2, P3 ;  /* 0x0000001b0e11cc11 */ /* 0x000fc400098f1407 */
[----:B------:R-:W-:Y:S02]  /*4a20*/  ISETP.GE.AND P3, PT, R10, UR37, PT ;  /* 0x000000250a007c0c */ /* 0x000fe4000bf66270 */
[----:B------:R-:W-:Y:S01]  /*4a30*/  @!P5 MOV R7, RZ ;  /* 0x000000ff0007d202 */ /* 0x000fe20000000f00 */
[----:B---3--:R-:W3:Y:S01]  /*4a40*/  @!P6 LDC.64 R20, c[0x0][0x3c0] ;  /* 0x0000f000ff14eb82 */ /* 0x008ee20000000a00 */
[----:B----4-:R4:W5:Y:S01]  /*4a50*/  @!P4 LDG.E R27, desc[UR30][R16.64] ;  /* 0x0000001e101bc981 */ /* 0x010962000c1e1900 */
[----:B-1----:R-:W-:Y:S01]  /*4a60*/  @!P5 IMAD.WIDE.U32 R14, R18, UR8, R6 ;  /* 0x00000008120edc25 */ /* 0x002fe2000f8e0006 */
[----:B------:R-:W-:-:S03]  /*4a70*/  LOP3.LUT R6, R210, 0xc0, RZ, 0xfc, !PT ;  /* 0x000000c0d2067812 */ /* 0x000fc600078efcff */
[----:B------:R-:W-:Y:S01]  /*4a80*/  @!P5 IMAD R7, R19, UR8, R15 ;  /* 0x000000081307dc24 */ /* 0x000fe2000f8e020f */
[----:B--2---:R-:W-:-:S03]  /*4a90*/  @!P5 LEA R12, P4, R14, UR28, 0x2 ;  /* 0x0000001c0e0cdc11 */ /* 0x004fc6000f8810ff */
[----:B------:R-:W1:Y:S01]  /*4aa0*/  @!P3 LDC.64 R18, c[0x0][0x3c0] ;  /* 0x0000f000ff12bb82 */ /* 0x000e620000000a00 */
[----:B------:R-:W-:Y:S02]  /*4ab0*/  @!P5 LEA.HI.X R13, R14, UR27, R7, 0x2, P4 ;  /* 0x0000001b0e0ddc11 */ /* 0x000fe4000a0f1407 */
[----:B------:R-:W-:Y:S02]  /*4ac0*/  ISETP.GE.AND P4, PT, R6, UR37, PT ;  /* 0x0000002506007c0c */ /* 0x000fe4000bf86270 */
[----:B------:R-:W-:Y:S02]  /*4ad0*/  @!P6 MOV R9, RZ ;  /* 0x000000ff0009e202 */ /* 0x000fe40000000f00 */
[----:B------:R-:W-:Y:S01]  /*4ae0*/  CS2R R24, SRZ ;  /* 0x0000000000187805 */ /* 0x000fe2000001ff00 */
[----:B---3--:R-:W-:-:S05]  /*4af0*/  @!P6 IMAD.WIDE.U32 R14, R20, UR8, R8 ;  /* 0x00000008140eec25 */ /* 0x008fca000f8e0008 */
[----:B------:R2:W3:Y:S01]  /*4b00*/  @!P5 LDG.E R24, desc[UR30][R12.64] ;  /* 0x0000001e0c18d981 */ /* 0x0004e2000c1e1900 */
[----:B------:R-:W-:Y:S01]  /*4b10*/  LOP3.LUT R8, R210, 0xe0, RZ, 0xfc, !PT ;  /* 0x000000e0d2087812 */ /* 0x000fe200078efcff */
[----:B------:R-:W-:Y:S01]  /*4b20*/  @!P6 IMAD R7, R21, UR8, R15 ;  /* 0x000000081507ec24 */ /* 0x000fe2000f8e020f */
[C---:B----4-:R-:W-:Y:S01]  /*4b30*/  @!P6 LEA R16, P5, R14.reuse, UR28, 0x2 ;  /* 0x0000001c0e10ec11 */ /* 0x050fe2000f8a10ff */
[----:B------:R-:W4:Y:S01]  /*4b40*/  @!P4 LDC.64 R20, c[0x0][0x3c0] ;  /* 0x0000f000ff14cb82 */ /* 0x000f220000000a00 */
[----:B------:R-:W-:Y:S02]  /*4b50*/  @!P3 MOV R11, RZ ;  /* 0x000000ff000bb202 */ /* 0x000fe40000000f00 */
[----:B------:R-:W-:Y:S02]  /*4b60*/  @!P6 LEA.HI.X R17, R14, UR27, R7, 0x2, P5 ;  /* 0x0000001b0e11ec11 */ /* 0x000fe4000a8f1407 */
[----:B------:R-:W-:Y:S01]  /*4b70*/  ISETP.GE.AND P5, PT, R8, UR37, PT ;  /* 0x0000002508007c0c */ /* 0x000fe2000bfa6270 */
[----:B-1----:R-:W-:-:S02]  /*4b80*/  @!P3 IMAD.WIDE.U32 R14, R18, UR8, R10 ;  /* 0x00000008120ebc25 */ /* 0x002fc4000f8e000a */
[----:B------:R1:W3:Y:S02]  /*4b90*/  @!P6 LDG.E R25, desc[UR30][R16.64] ;  /* 0x0000001e1019e981 */ /* 0x0002e4000c1e1900 */
[----:B------:R-:W-:Y:S01]  /*4ba0*/  @!P3 IMAD R7, R19, UR8, R15 ;  /* 0x000000081307bc24 */ /* 0x000fe2000f8e020f */
[----:B--2---:R-:W-:Y:S02]  /*4bb0*/  @!P3 LEA R12, P6, R14, UR28, 0x2 ;  /* 0x0000001c0e0cbc11 */ /* 0x004fe4000f8c10ff */
[----:B------:R-:W-:Y:S02]  /*4bc0*/  LOP3.LUT R10, R210, 0x100, RZ, 0xfc, !PT ;  /* 0x00000100d20a7812 */ /* 0x000fe400078efcff */
[----:B------:R-:W-:Y:S02]  /*4bd0*/  @!P3 LEA.HI.X R13, R14, UR27, R7, 0x2, P6 ;  /* 0x0000001b0e0dbc11 */ /* 0x000fe4000b0f1407 */
[----:B------:R-:W-:Y:S01]  /*4be0*/  ISETP.GE.AND P6, PT, R10, UR37, PT ;  /* 0x000000250a007c0c */ /* 0x000fe2000bfc6270 */
[----:B------:R-:W2:Y:S01]  /*4bf0*/  @!P5 LDC.64 R22, c[0x0][0x3c0] ;  /* 0x0000f000ff16db82 */ /* 0x000ea20000000a00 */
[----:B------:R-:W-:-:S02]  /*4c00*/  @!P4 MOV R7, RZ ;  /* 0x000000ff0007c202 */ /* 0x000fc40000000f00 */
[----:B------:R-:W-:Y:S01]  /*4c10*/  CS2R R28, SRZ ;  /* 0x00000000001c7805 */ /* 0x000fe2000001ff00 */
[----:B----4-:R-:W-:-:S05]  /*4c20*/  @!P4 IMAD.WIDE.U32 R18, R20, UR8, R6 ;  /* 0x000000081412cc25 */ /* 0x010fca000f8e0006 */
[----:B------:R4:W3:Y:S01]  /*4c30*/  @!P3 LDG.E R28, desc[UR30][R12.64] ;  /* 0x0000001e0c1cb981 */ /* 0x0008e2000c1e1900 */
[----:B------:R-:W-:Y:S01]  /*4c40*/  @!P4 IMAD R7, R21, UR8, R19 ;  /* 0x000000081507cc24 */ /* 0x000fe2000f8e0213 */
[----:B-1----:R-:W-:Y:S01]  /*4c50*/  @!P4 LEA R16, P3, R18, UR28, 0x2 ;  /* 0x0000001c1210cc11 */ /* 0x002fe2000f8610ff */
[----:B------:R-:W1:Y:S01]  /*4c60*/  @!P6 LDC.64 R14, c[0x0][0x3c0] ;  /* 0x0000f000ff0eeb82 */ /* 0x000e620000000a00 */
[----:B------:R-:W-:Y:S02]  /*4c70*/  LOP3.LUT R6, R210, 0x120, RZ, 0xfc, !PT ;  /* 0x00000120d2067812 */ /* 0x000fe400078efcff */
[----:B------:R-:W-:Y:S02]  /*4c80*/  @!P4 LEA.HI.X R17, R18, UR27, R7, 0x2, P3 ;  /* 0x0000001b1211cc11 */ /* 0x000fe400098f1407 */
[----:B------:R-:W-:Y:S02]  /*4c90*/  ISETP.GE.AND P3, PT, R6, UR37, PT ;  /* 0x0000002506007c0c */ /* 0x000fe4000bf66270 */
[----:B------:R-:W-:Y:S01]  /*4ca0*/  @!P5 MOV R9, RZ ;  /* 0x000000ff0009d202 */ /* 0x000fe20000000f00 */
[----:B------:R0:W3:Y:S02]  /*4cb0*/  @!P4 LDG.E R29, desc[UR30][R16.64] ;  /* 0x0000001e101dc981 */ /* 0x0000e4000c1e1900 */
[----:B--2---:R-:W-:Y:S01]  /*4cc0*/  @!P5 IMAD.WIDE.U32 R18, R22, UR8, R8 ;  /* 0x000000081612dc25 */ /* 0x004fe2000f8e0008 */
[----:B------:R-:W-:-:S03]  /*4cd0*/  LOP3.LUT R8, R210, 0x140, RZ, 0xfc, !PT ;  /* 0x00000140d2087812 */ /* 0x000fc600078efcff */
[----:B------:R-:W-:Y:S01]  /*4ce0*/  @!P5 IMAD R7, R23, UR8, R19 ;  /* 0x000000081707dc24 */ /* 0x000fe2000f8e0213 */
[----:B------:R-:W-:-:S03]  /*4cf0*/  @!P5 LEA R20, P4, R18, UR28, 0x2 ;  /* 0x0000001c1214dc11 */ /* 0x000fc6000f8810ff */
[----:B----4-:R-:W2:Y:S01]  /*4d00*/  @!P3 LDC.64 R12, c[0x0][0x3c0] ;  /* 0x0000f000ff0cbb82 */ /* 0x010ea20000000a00 */
[----:B------:R-:W-:Y:S02]  /*4d10*/  @!P6 MOV R11, RZ ;  /* 0x000000ff000be202 */ /* 0x000fe40000000f00 */
[----:B------:R-:W-:Y:S02]  /*4d20*/  @!P5 LEA.HI.X R21, R18, UR27, R7, 0x2, P4 ;  /* 0x0000001b1215dc11 */ /* 0x000fe4000a0f1407 */
[----:B------:R-:W-:Y:S02]  /*4d30*/  CS2R R30, SRZ ;  /* 0x00000000001e7805 */ /* 0x000fe4000001ff00 */
[----:B------:R-:W-:Y:S01]  /*4d40*/  ISETP.GE.AND P4, PT, R8, UR37, PT ;  /* 0x0000002508007c0c */ /* 0x000fe2000bf86270 */
[----:B-1----:R-:W-:Y:S01]  /*4d50*/  @!P6 IMAD.WIDE.U32 R18, R14, UR8, R10 ;  /* 0x000000080e12ec25 */ /* 0x002fe2000f8e000a */
[----:B------:R-:W-:Y:S02]  /*4d60*/  LOP3.LUT R10, R210, 0x160, RZ, 0xfc, !PT ;  /* 0x00000160d20a7812 */ /* 0x000fe400078efcff */
[----:B------:R1:W4:Y:S01]  /*4d70*/  @!P5 LDG.E R30, desc[UR30][R20.64] ;  /* 0x0000001e141ed981 */ /* 0x000322000c1e1900 */
[----:B------:R-:W-:Y:S01]  /*4d80*/  @!P6 IMAD R15, R15, UR8, R19 ;  /* 0x000000080f0fec24 */ /* 0x000fe2000f8e0213 */
[----:B------:R-:W-:-:S02]  /*4d90*/  @!P6 LEA R22, P5, R18, UR28, 0x2 ;  /* 0x0000001c1216ec11 */ /* 0x000fc4000f8a10ff */
[----:B------:R-:W-:Y:S02]  /*4da0*/  @!P3 MOV R7, RZ ;  /* 0x000000ff0007b202 */ /* 0x000fe40000000f00 */
[----:B------:R-:W-:-:S03]  /*4db0*/  @!P6 LEA.HI.X R23, R18, UR27, R15, 0x2, P5 ;  /* 0x0000001b1217ec11 */ /* 0x000fc6000a8f140f */
[----:B0-----:R-:W0:Y:S01]  /*4dc0*/  @!P4 LDC.64 R16, c[0x0][0x3c0] ;  /* 0x0000f000ff10cb82 */ /* 0x001e220000000a00 */
[----:B------:R-:W-:Y:S02]  /*4dd0*/  ISETP.GE.AND P5, PT, R10, UR37, PT ;  /* 0x000000250a007c0c */ /* 0x000fe4000bfa6270 */
[----:B------:R-:W-:Y:S01]  /*4de0*/  CS2R R32, SRZ ;  /* 0x0000000000207805 */ /* 0x000fe2000001ff00 */
[----:B--2---:R-:W-:-:S05]  /*4df0*/  @!P3 IMAD.WIDE.U32 R6, R12, UR8, R6 ;  /* 0x000000080c06bc25 */ /* 0x004fca000f8e0006 */
[----:B------:R2:W4:Y:S01]  /*4e00*/  @!P6 LDG.E R33, desc[UR30][R22.64] ;  /* 0x0000001e1621e981 */ /* 0x000522000c1e1900 */
[----:B------:R-:W-:Y:S01]  /*4e10*/  @!P3 IMAD R7, R13, UR8, R7 ;  /* 0x000000080d07bc24 */ /* 0x000fe2000f8e0207 */
[----:B------:R-:W-:Y:S02]  /*4e20*/  @!P3 LEA R18, P6, R6, UR28, 0x2 ;  /* 0x0000001c0612bc11 */ /* 0x000fe4000f8c10ff */
[----:B------:R-:W-:Y:S01]  /*4e30*/  LOP3.LUT R14, R210, 0x180, RZ, 0xfc, !PT ;  /* 0x00000180d20e7812 */ /* 0x000fe200078efcff */
[----:B------:R-:W2:Y:S01]  /*4e40*/  @!P5 LDC.64 R12, c[0x0][0x3c0] ;  /* 0x0000f000ff0cdb82 */ /* 0x000ea20000000a00 */
[----:B------:R-:W-:Y:S02]  /*4e50*/  @!P3 LEA.HI.X R19, R6, UR27, R7, 0x2, P6 ;  /* 0x0000001b0613bc11 */ /* 0x000fe4000b0f1407 */
[----:B------:R-:W-:Y:S02]  /*4e60*/  ISETP.GE.AND P6, PT, R14, UR37, PT ;  /* 0x000000250e007c0c */ /* 0x000fe4000bfc6270 */
[----:B------:R-:W-:Y:S01]  /*4e70*/  @!P4 MOV R9, RZ ;  /* 0x000000ff0009c202 */ /* 0x000fe20000000f00 */
[----:B------:R-:W4:Y:S02]  /*4e80*/  @!P3 LDG.E R32, desc[UR30][R18.64] ;  /* 0x0000001e1220b981 */ /* 0x000f24000c1e1900 */
[----:B0-----:R-:W-:Y:S01]  /*4e90*/  @!P4 IMAD.WIDE.U32 R8, R16, UR8, R8 ;  /* 0x000000081008cc25 */ /* 0x001fe2000f8e0008 */
[----:B------:R-:W-:-:S03]  /*4ea0*/  LOP3.LUT R6, R210, 0x1a0, RZ, 0xfc, !PT ;  /* 0x000001a0d2067812 */ /* 0x000fc600078efcff */
[----:B------:R-:W-:Y:S01]  /*4eb0*/  @!P4 IMAD R7, R17, UR8, R9 ;  /* 0x000000081107cc24 */ /* 0x000fe2000f8e0209 */
[----:B-1----:R-:W-:-:S03]  /*4ec0*/  @!P4 LEA R20, P3, R8, UR28, 0x2 ;  /* 0x0000001c0814cc11 */ /* 0x002fc6000f8610ff */
[----:B------:R-:W0:Y:S01]  /*4ed0*/  @!P6 LDC.64 R16, c[0x0][0x3c0] ;  /* 0x0000f000ff10eb82 */ /* 0x000e220000000a00 */
[----:B------:R-:W-:Y:S02]  /*4ee0*/  @!P5 MOV R11, RZ ;  /* 0x000000ff000bd202 */ /* 0x000fe40000000f00 */
[----:B------:R-:W-:Y:S02]  /*4ef0*/  @!P4 LEA.HI.X R21, R8, UR27, R7, 0x2, P3 ;  /* 0x0000001b0815cc11 */ /* 0x000fe400098f1407 */
[----:B------:R-:W-:Y:S02]  /*4f00*/  CS2R R136, SRZ ;  /* 0x0000000000887805 */ /* 0x000fe4000001ff00 */
[----:B------:R-:W-:Y:S01]  /*4f10*/  ISETP.GE.AND P3, PT, R6, UR37, PT ;  /* 0x0000002506007c0c */ /* 0x000fe2000bf66270 */
[----:B--2---:R-:W-:-:S03]  /*4f20*/  @!P5 IMAD.WIDE.U32 R10, R12, UR8, R10 ;  /* 0x000000080c0adc25 */ /* 0x004fc6000f8e000a */
[----:B------:R1:W2:Y:S01]  /*4f30*/  @!P4 LDG.E R137, desc[UR30][R20.64] ;  /* 0x0000001e1489c981 */ /* 0x0002a2000c1e1900 */
[----:B------:R-:W-:Y:S01]  /*4f40*/  @!P5 IMAD R13, R13, UR8, R11 ;  /* 0x000000080d0ddc24 */ /* 0x000fe2000f8e020b */
[----:B------:R-:W-:Y:S02]  /*4f50*/  @!P5 LEA R22, P4, R10, UR28, 0x2 ;  /* 0x0000001c0a16dc11 */ /* 0x000fe4000f8810ff */
[----:B------:R-:W-:Y:S02]  /*4f60*/  LOP3.LUT R8, R210, 0x1c0, RZ, 0xfc, !PT ;  /* 0x000001c0d2087812 */ /* 0x000fe400078efcff */
[----:B------:R-:W-:-:S03]  /*4f70*/  @!P5 LEA.HI.X R23, R10, UR27, R13, 0x2, P4 ;  /* 0x0000001b0a17dc11 */ /* 0x000fc6000a0f140d */
[----:B------:R-:W5:Y:S01]  /*4f80*/  @!P3 LDC.64 R12, c[0x0][0x3c0] ;  /* 0x0000f000ff0cbb82 */ /* 0x000f620000000a00 */
[----:B------:R-:W-:Y:S02]  /*4f90*/  ISETP.GE.AND P4, PT, R8, UR37, PT ;  /* 0x0000002508007c0c */ /* 0x000fe4000bf86270 */
[----:B------:R-:W-:Y:S02]  /*4fa0*/  @!P6 MOV R15, RZ ;  /* 0x000000ff000fe202 */ /* 0x000fe40000000f00 */
[----:B------:R-:W-:Y:S01]  /*4fb0*/  MOV R134, RZ ;  /* 0x000000ff00867202 */ /* 0x000fe20000000f00 */
[----:B0-----:R-:W-:Y:S01]  /*4fc0*/  @!P6 IMAD.WIDE.U32 R14, R16, UR8, R14 ;  /* 0x00000008100eec25 */ /* 0x001fe2000f8e000e */
[----:B------:R-:W-:-:S04]  /*4fd0*/  LOP3.LUT R16, R210, 0x1e0, RZ, 0xfc, !PT ;  /* 0x000001e0d2107812 */ /* 0x000fc800078efcff */
[----:B------:R-:W2:Y:S01]  /*4fe0*/  @!P5 LDG.E R134, desc[UR30][R22.64] ;  /* 0x0000001e1686d981 */ /* 0x000ea2000c1e1900 */
[----:B------:R-:W-:Y:S01]  /*4ff0*/  @!P6 IMAD R17, R17, UR8, R15 ;  /* 0x000000081111ec24 */ /* 0x000fe2000f8e020f */
[C---:B-1----:R-:W-:Y:S01]  /*5000*/  @!P6 LEA R20, P5, R14.reuse, UR28, 0x2 ;  /* 0x0000001c0e14ec11 */ /* 0x042fe2000f8a10ff */
[----:B------:R-:W0:Y:S03]  /*5010*/  @!P4 LDC.64 R10, c[0x0][0x3c0] ;  /* 0x0000f000ff0acb82 */ /* 0x000e260000000a00 */
[----:B------:R-:W-:Y:S02]  /*5020*/  @!P6 LEA.HI.X R21, R14, UR27, R17, 0x2, P5 ;  /* 0x0000001b0e15ec11 */ /* 0x000fe4000a8f1411 */
[----:B------:R-:W-:Y:S02]  /*5030*/  ISETP.GE.AND P5, PT, R16, UR37, PT ;  /* 0x0000002510007c0c */ /* 0x000fe4000bfa6270 */
[----:B------:R-:W-:Y:S01]  /*5040*/  @!P3 MOV R7, RZ ;  /* 0x000000ff0007b202 */ /* 0x000fe20000000f00 */
[----:B------:R1:W2:Y:S02]  /*5050*/  @!P6 LDG.E R31, desc[UR30][R20.64] ;  /* 0x0000001e141fe981 */ /* 0x0002a4000c1e1900 */
[----:B-----5:R-:W-:Y:S01]  /*5060*/  @!P3 IMAD.WIDE.U32 R18, R12, UR8, R6 ;  /* 0x000000080c12bc25 */ /* 0x020fe2000f8e0006 */
[----:B------:R-:W-:-:S03]  /*5070*/  LOP3.LUT R14, R210, 0x200, RZ, 0xfc, !PT ;  /* 0x00000200d20e7812 */ /* 0x000fc600078efcff */
[----:B------:R-:W-:Y:S01]  /*5080*/  @!P3 IMAD R13, R13, UR8, R19 ;  /* 0x000000080d0dbc24 */ /* 0x000fe2000f8e0213 */
[----:B------:R-:W-:-:S03]  /*5090*/  @!P3 LEA R12, P6, R18, UR28, 0x2 ;  /* 0x0000001c120cbc11 */ /* 0x000fc6000f8c10ff */
[----:B------:R-:W5:Y:S01]  /*50a0*/  @!P5 LDC.64 R6, c[0x0][0x3c0] ;  /* 0x0000f000ff06db82 */ /* 0x000f620000000a00 */
[----:B------:R-:W-:Y:S02]  /*50b0*/  @!P4 MOV R9, RZ ;  /* 0x000000ff0009c202 */ /* 0x000fe40000000f00 */
[----:B------:R-:W-:Y:S02]  /*50c0*/  @!P3 LEA.HI.X R13, R18, UR27, R13, 0x2, P6 ;  /* 0x0000001b120dbc11 */ /* 0x000fe4000b0f140d */
[----:B------:R-:W-:Y:S01]  /*50d0*/  ISETP.GE.AND P6, PT, R14, UR37, PT ;  /* 0x000000250e007c0c */ /* 0x000fe2000bfc6270 */
[----:B0-----:R-:W-:Y:S02]  /*50e0*/  @!P4 IMAD.WIDE.U32 R8, R10, UR8, R8 ;  /* 0x000000080a08cc25 */ /* 0x001fe4000f8e0008 */
[----:B------:R0:W2:Y:S02]  /*50f0*/  @!P3 LDG.E R136, desc[UR30][R12.64] ;  /* 0x0000001e0c88b981 */ /* 0x0000a4000c1e1900 */
[----:B------:R-:W-:Y:S01]  /*5100*/  @!P4 IMAD R11, R11, UR8, R9 ;  /* 0x000000080b0bcc24 */ /* 0x000fe2000f8e0209 */
[----:B-1----:R-:W-:-:S02]  /*5110*/  @!P4 LEA R20, P3, R8, UR28, 0x2 ;  /* 0x0000001c0814cc11 */ /* 0x002fc4000f8610ff */
[----:B------:R-:W-:Y:S02]  /*5120*/  LOP3.LUT R10, R210, 0x220, RZ, 0xfc, !PT ;  /* 0x00000220d20a7812 */ /* 0x000fe400078efcff */
[----:B------:R-:W-:Y:S02]  /*5130*/  @!P4 LEA.HI.X R21, R8, UR27, R11, 0x2, P3 ;  /* 0x0000001b0815cc11 */ /* 0x000fe400098f140b */
[----:B------:R-:W-:Y:S01]  /*5140*/  ISETP.GE.AND P3, PT, R10, UR37, PT ;  /* 0x000000250a007c0c */ /* 0x000fe2000bf66270 */
[----:B------:R-:W1:Y:S01]  /*5150*/  @!P6 LDC.64 R8, c[0x0][0x3c0] ;  /* 0x0000f000ff08eb82 */ /* 0x000e620000000a00 */
[----:B------:R-:W-:Y:S02]  /*5160*/  @!P5 MOV R17, RZ ;  /* 0x000000ff0011d202 */ /* 0x000fe40000000f00 */
[----:B------:R-:W-:Y:S01]  /*5170*/  CS2R R138, SRZ ;  /* 0x00000000008a7805 */ /* 0x000fe2000001ff00 */
[----:B-----5:R-:W-:-:S05]  /*5180*/  @!P5 IMAD.WIDE.U32 R16, R6, UR8, R16 ;  /* 0x000000080610dc25 */ /* 0x020fca000f8e0010 */
[----:B------:R5:W2:Y:S01]  /*5190*/  @!P4 LDG.E R139, desc[UR30][R20.64] ;  /* 0x0000001e148bc981 */ /* 0x000aa2000c1e1900 */
[----:B------:R-:W-:Y:S01]  /*51a0*/  @!P5 IMAD R7, R7, UR8, R17 ;  /* 0x000000080707dc24 */ /* 0x000fe2000f8e0211 */
[----:B------:R-:W-:Y:S01]  /*51b0*/  @!P5 LEA R18, P4, R16, UR28, 0x2 ;  /* 0x0000001c1012dc11 */ /* 0x000fe2000f8810ff */
[----:B0-----:R-:W0:Y:S01]  /*51c0*/  @!P3 LDC.64 R12, c[0x0][0x3c0] ;  /* 0x0000f000ff0cbb82 */ /* 0x001e220000000a00 */
[----:B------:R-:W-:Y:S02]  /*51d0*/  LOP3.LUT R6, R210, 0x240, RZ, 0xfc, !PT ;  /* 0x00000240d2067812 */ /* 0x000fe400078efcff */
[----:B------:R-:W-:Y:S02]  /*51e0*/  @!P5 LEA.HI.X R19, R16, UR27, R7, 0x2, P4 ;  /* 0x0000001b1013dc11 */ /* 0x000fe4000a0f1407 */
[----:B------:R-:W-:Y:S02]  /*51f0*/  ISETP.GE.AND P4, PT, R6, UR37, PT ;  /* 0x0000002506007c0c */ /* 0x000fe4000bf86270 */
[----:B------:R-:W-:Y:S01]  /*5200*/  @!P6 MOV R15, RZ ;  /* 0x000000ff000fe202 */ /* 0x000fe20000000f00 */
[----:B------:R0:W2:Y:S02]  /*5210*/  @!P5 LDG.E R138, desc[UR30][R18.64] ;  /* 0x0000001e128ad981 */ /* 0x0000a4000c1e1900 */
[----:B-1----:R-:W-:Y:S01]  /*5220*/  @!P6 IMAD.WIDE.U32 R16, R8, UR8, R14 ;  /* 0x000000080810ec25 */ /* 0x002fe2000f8e000e */
[----:B------:R-:W-:-:S03]  /*5230*/  LOP3.LUT R8, R210, 0x260, RZ, 0xfc, !PT ;  /* 0x00000260d2087812 */ /* 0x000fc600078efcff */
[----:B------:R-:W-:Y:S01]  /*5240*/  @!P6 IMAD R9, R9, UR8, R17 ;  /* 0x000000080909ec24 */ /* 0x000fe2000f8e0211 */
[----:B-----5:R-:W-:-:S03]  /*5250*/  @!P6 LEA R20, P5, R16, UR28, 0x2 ;  /* 0x0000001c1014ec11 */ /* 0x020fc6000f8a10ff */
[----:B------:R-:W1:Y:S01]  /*5260*/  @!P4 LDC.64 R14, c[0x0][0x3c0] ;  /* 0x0000f000ff0ecb82 */ /* 0x000e620000000a00 */
[----:B------:R-:W-:Y:S02]  /*5270*/  @!P3 MOV R11, RZ ;  /* 0x000000ff000bb202 */ /* 0x000fe40000000f00 */
[----:B------:R-:W-:Y:S02]  /*5280*/  @!P6 LEA.HI.X R21, R16, UR27, R9, 0x2, P5 ;  /* 0x0000001b1015ec11 */ /* 0x000fe4000a8f1409 */
[----:B------:R-:W-:Y:S02]  /*5290*/  CS2R R140, SRZ ;  /* 0x00000000008c7805 */ /* 0x000fe4000001ff00 */
[----:B------:R-:W-:Y:S01]  /*52a0*/  ISETP.GE.AND P5, PT, R8, UR37, PT ;  /* 0x0000002508007c0c */ /* 0x000fe2000bfa6270 */
[----:B0-----:R-:W-:-:S03]  /*52b0*/  @!P3 IMAD.WIDE.U32 R16, R12, UR8, R10 ;  /* 0x000000080c10bc25 */ /* 0x001fc6000f8e000a */
[----:B------:R0:W5:Y:S01]  /*52c0*/  @!P6 LDG.E R140, desc[UR30][R20.64] ;  /* 0x0000001e148ce981 */ /* 0x000162000c1e1900 */
[----:B------:R-:W-:Y:S01]  /*52d0*/  @!P3 IMAD R13, R13, UR8, R17 ;  /* 0x000000080d0dbc24 */ /* 0x000fe2000f8e0211 */
[----:B------:R-:W-:Y:S02]  /*52e0*/  @!P3 LEA R22, P6, R16, UR28, 0x2 ;  /* 0x0000001c1016bc11 */ /* 0x000fe4000f8c10ff */
[----:B------:R-:W-:Y:S02]  /*52f0*/  LOP3.LUT R10, R210, 0x280, RZ, 0xfc, !PT ;  /* 0x00000280d20a7812 */ /* 0x000fe400078efcff */
[----:B------:R-:W-:-:S03]  /*5300*/  @!P3 LEA.HI.X R23, R16, UR27, R13, 0x2, P6 ;  /* 0x0000001b1017bc11 */ /* 0x000fc6000b0f140d */
[----:B------:R-:W3:Y:S01]  /*5310*/  @!P5 LDC.64 R16, c[0x0][0x3c0] ;  /* 0x0000f000ff10db82 */ /* 0x000ee20000000a00 */
[----:B------:R-:W-:Y:S02]  /*5320*/  @!P4 MOV R7, RZ ;  /* 0x000000ff0007c202 */ /* 0x000fe40000000f00 */
[----:B------:R-:W-:Y:S01]  /*5330*/  ISETP.GE.AND P6, PT, R10, UR37, PT ;  /* 0x000000250a007c0c */ /* 0x000fe2000bfc6270 */
[----:B------:R3:W5:Y:S01]  /*5340*/  @!P3 LDG.E R141, desc[UR30][R22.64] ;  /* 0x0000001e168db981 */ /* 0x000762000c1e1900 */
[----:B-1----:R-:W-:Y:S01]  /*5350*/  @!P4 IMAD.WIDE.U32 R18, R14, UR8, R6 ;  /* 0x000000080e12cc25 */ /* 0x002fe2000f8e0006 */
[----:B------:R-:W-:-:S03]  /*5360*/  LOP3.LUT R6, R210, 0x2a0, RZ, 0xfc, !PT ;  /* 0x000002a0d2067812 */ /* 0x000fc600078efcff */
[----:B------:R-:W-:Y:S01]  /*5370*/  @!P4 IMAD R15, R15, UR8, R19 ;  /* 0x000000080f0fcc24 */ /* 0x000fe2000f8e0213 */
[----:B0-----:R-:W-:-:S04]  /*5380*/  @!P4 LEA R20, P3, R18, UR28, 0x2 ;  /* 0x0000001c1214cc11 */ /* 0x001fc8000f8610ff */
[----:B------:R-:W-:Y:S02]  /*5390*/  @!P4 LEA.HI.X R21, R18, UR27, R15, 0x2, P3 ;  /* 0x0000001b1215cc11 */ /* 0x000fe400098f140f */
[----:B------:R-:W0:Y:S01]  /*53a0*/  @!P6 LDC.64 R12, c[0x0][0x3c0] ;  /* 0x0000f000ff0ceb82 */ /* 0x000e220000000a00 */
[----:B------:R-:W-:Y:S02]  /*53b0*/  ISETP.GE.AND P3, PT, R6, UR37, PT ;  /* 0x0000002506007c0c */ /* 0x000fe4000bf66270 */
[----:B------:R-:W-:Y:S02]  /*53c0*/  @!P5 MOV R9, RZ ;  /* 0x000000ff0009d202 */ /* 0x000fe40000000f00 */
[----:B------:R-:W-:Y:S01]  /*53d0*/  CS2R R142, SRZ ;  /* 0x00000000008e7805 */ /* 0x000fe2000001ff00 */
[----:B---3--:R-:W-:-:S05]  /*53e0*/  @!P5 IMAD.WIDE.U32 R8, R16, UR8, R8 ;  /* 0x000000081008dc25 */ /* 0x008fca000f8e0008 */
[----:B------:R1:W3:Y:S01]  /*53f0*/  @!P4 LDG.E R142, desc[UR30][R20.64] ;  /* 0x0000001e148ec981 */ /* 0x0002e2000c1e1900 */
[----:B------:R-:W-:Y:S01]  /*5400*/  @!P5 IMAD R17, R17, UR8, R9 ;  /* 0x000000081111dc24 */ /* 0x000fe2000f8e0209 */
[C---:B------:R-:W-:Y:S01]  /*5410*/  @!P5 LEA R18, P4, R8.reuse, UR28, 0x2 ;  /* 0x0000001c0812dc11 */ /* 0x040fe2000f8810ff */
[----:B------:R-:W4:Y:S01]  /*5420*/  @!P3 LDC.64 R14, c[0x0][0x3c0] ;  /* 0x0000f000ff0ebb82 */ /* 0x000f220000000a00 */
[----:B------:R-:W-:Y:S02]  /*5430*/  @!P6 MOV R11, RZ ;  /* 0x000000ff000be202 */ /* 0x000fe40000000f00 */
[----:B------:R-:W-:Y:S02]  /*5440*/  CS2R R22, SRZ ;  /* 0x0000000000167805 */ /* 0x000fe4000001ff00 */
[----:B------:R-:W-:Y:S02]  /*5450*/  @!P5 LEA.HI.X R19, R8, UR27, R17, 0x2, P4 ;  /* 0x0000001b0813dc11 */ /* 0x000fe4000a0f1411 */
[----:B------:R-:W-:-:S02]  /*5460*/  CS2R R144, SRZ ;  /* 0x0000000000907805 */ /* 0x000fc4000001ff00 */
[----:B------:R-:W-:Y:S02]  /*5470*/  LOP3.LUT R8, R210, 0x2c0, RZ, 0xfc, !PT ;  /* 0x000002c0d2087812 */ /* 0x000fe400078efcff */
[----:B------:R-:W-:Y:S02]  /*5480*/  CS2R R146, SRZ ;  /* 0x0000000000927805 */ /* 0x000fe4000001ff00 */
[----:B------:R-:W-:Y:S01]  /*5490*/  @!P3 MOV R7, RZ ;  /* 0x000000ff0007b202 */ /* 0x000fe20000000f00 */
[----:B------:R4:W3:Y:S01]  /*54a0*/  @!P5 LDG.E R22, desc[UR30][R18.64] ;  /* 0x0000001e1216d981 */ /* 0x0008e2000c1e1900 */
[----:B------:R-:W-:Y:S01]  /*54b0*/  ISETP.GE.AND P4, PT, R8, UR37, PT ;  /* 0x0000002508007c0c */ /* 0x000fe2000bf86270 */
[----:B0-----:R-:W-:Y:S02]  /*54c0*/  @!P6 IMAD.WIDE.U32 R16, R12, UR8, R10 ;  /* 0x000000080c10ec25 */ /* 0x001fe4000f8e000a */
[----:B------:R-:W2:Y:S02]  /*54d0*/  @!P1 LDG.E R143, desc[UR30][R4.64] ;  /* 0x0000001e048f9981 */ /* 0x000ea4000c1e1900 */
[----:B------:R-:W-:Y:S01]  /*54e0*/  @!P6 IMAD R13, R13, UR8, R17 ;  /* 0x000000080d0dec24 */ /* 0x000fe2000f8e0211 */
[----:B-1----:R-:W-:-:S02]  /*54f0*/  @!P6 LEA R20, P5, R16, UR28, 0x2 ;  /* 0x0000001c1014ec11 */ /* 0x002fc4000f8a10ff */
[----:B------:R-:W-:Y:S02]  /*5500*/  LOP3.LUT R10, R210, 0x2e0, RZ, 0xfc, !PT ;  /* 0x000002e0d20a7812 */ /* 0x000fe400078efcff */
[----:B------:R-:W-:-:S03]  /*5510*/  @!P6 LEA.HI.X R21, R16, UR27, R13, 0x2, P5 ;  /* 0x0000001b1015ec11 */ /* 0x000fc6000a8f140d */
[----:B------:R-:W0:Y:S01]  /*5520*/  @!P4 LDC.64 R16, c[0x0][0x3c0] ;  /* 0x0000f000ff10cb82 */ /* 0x000e220000000a00 */
[----:B------:R-:W-:Y:S01]  /*5530*/  ISETP.GE.AND P5, PT, R10, UR37, PT ;  /* 0x000000250a007c0c */ /* 0x000fe2000bfa6270 */
[----:B----4-:R-:W-:Y:S01]  /*5540*/  @!P3 IMAD.WIDE.U32 R6, R14, UR8, R6 ;  /* 0x000000080e06bc25 */ /* 0x010fe2000f8e0006 */
[----:B------:R1:W4:Y:S01]  /*5550*/  @!P6 LDG.E R23, desc[UR30][R20.64] ;  /* 0x0000001e1417e981 */ /* 0x000322000c1e1900 */
[----:B------:R-:W-:Y:S02]  /*5560*/  LOP3.LUT R12, R210, 0x300, RZ, 0xfc, !PT ;  /* 0x00000300d20c7812 */ /* 0x000fe400078efcff */
[----:B------:R-:W-:Y:S01]  /*5570*/  @!P3 IMAD R15, R15, UR8, R7 ;  /* 0x000000080f0fbc24 */ /* 0x000fe2000f8e0207 */
[----:B------:R-:W-:-:S04]  /*5580*/  @!P3 LEA R14, P6, R6, UR28, 0x2 ;  /* 0x0000001c060ebc11 */ /* 0x000fc8000f8c10ff */
[----:B------:R-:W-:Y:S02]  /*5590*/  @!P3 LEA.HI.X R15, R6, UR27, R15, 0x2, P6 ;  /* 0x0000001b060fbc11 */ /* 0x000fe4000b0f140f */
[----:B------:R-:W-:Y:S01]  /*55a0*/  ISETP.GE.AND P6, PT, R12, UR37, PT ;  /* 0x000000250c007c0c */ /* 0x000fe2000bfc6270 */
[----:B------:R-:W1:Y:S01]  /*55b0*/  @!P5 LDC.64 R6, c[0x0][0x3c0] ;  /* 0x0000f000ff06db82 */ /* 0x000e620000000a00 */
[----:B------:R-:W-:Y:S01]  /*55c0*/  @!P4 MOV R9, RZ ;  /* 0x000000ff0009c202 */ /* 0x000fe20000000f00 */
[----:B------:R-:W4:Y:S02]  /*55d0*/  @!P3 LDG.E R144, desc[UR30][R14.64] ;  /* 0x0000001e0e90b981 */ /* 0x000f24000c1e1900 */
[----:B0-----:R-:W-:-:S08]  /*55e0*/  @!P4 IMAD.WIDE.U32 R18, R16, UR8, R8 ;  /* 0x000000081012cc25 */ /* 0x001fd0000f8e0008 */
[----:B------:R-:W0:Y:S01]  /*55f0*/  @!P6 LDC.64 R8, c[0x0][0x3c0] ;  /* 0x0000f000ff08eb82 */ /* 0x000e220000000a00 */
[----:B------:R-:W-:Y:S01]  /*5600*/  @!P5 MOV R11, RZ ;  /* 0x000000ff000bd202 */ /* 0x000fe20000000f00 */
[----:B------:R-:W-:Y:S01]  /*5610*/  @!P4 IMAD R17, R17, UR8, R19 ;  /* 0x000000081111cc24 */ /* 0x000fe2000f8e0213 */
[----:B------:R-:W-:-:S04]  /*5620*/  @!P4 LEA R16, P3, R18, UR28, 0x2 ;  /* 0x0000001c1210cc11 */ /* 0x000fc8000f8610ff */
[----:B------:R-:W-:Y:S01]  /*5630*/  @!P4 LEA.HI.X R17, R18, UR27, R17, 0x2, P3 ;  /* 0x0000001b1211cc11 */ /* 0x000fe200098f1411 */
[----:B-1----:R-:W-:Y:S01]  /*5640*/  @!P5 IMAD.WIDE.U32 R10, R6, UR8, R10 ;  /* 0x00000008060adc25 */ /* 0x002fe2000f8e000a */
[----:B------:R-:W-:-:S03]  /*5650*/  LOP3.LUT R6, R210, 0x320, RZ, 0xfc, !PT ;  /* 0x00000320d2067812 */ /* 0x000fc600078efcff */
[----:B------:R1:W4:Y:S01]  /*5660*/  @!P4 LDG.E R145, desc[UR30][R16.64] ;  /* 0x0000001e1091c981 */ /* 0x000322000c1e1900 */
[----:B------:R-:W-:Y:S01]  /*5670*/  @!P6 MOV R13, RZ ;  /* 0x000000ff000de202 */ /* 0x000fe20000000f00 */
[----:B------:R-:W-:Y:S01]  /*5680*/  @!P5 IMAD R7, R7, UR8, R11 ;  /* 0x000000080707dc24 */ /* 0x000fe2000f8e020b */
[----:B------:R-:W-:Y:S02]  /*5690*/  ISETP.GE.AND P3, PT, R6, UR37, PT ;  /* 0x0000002506007c0c */ /* 0x000fe4000bf66270 */
[----:B------:R-:W-:-:S04]  /*56a0*/  @!P5 LEA R20, P4, R10, UR28, 0x2 ;  /* 0x0000001c0a14dc11 */ /* 0x000fc8000f8810ff */
[----:B------:R-:W-:Y:S01]  /*56b0*/  @!P5 LEA.HI.X R21, R10, UR27, R7, 0x2, P4 ;  /* 0x0000001b0a15dc11 */ /* 0x000fe2000a0f1407 */
[----:B0-----:R-:W-:Y:S01]  /*56c0*/  @!P6 IMAD.WIDE.U32 R10, R8, UR8, R12 ;  /* 0x00000008080aec25 */ /* 0x001fe2000f8e000c */
[----:B------:R-:W-:-:S03]  /*56d0*/  LOP3.LUT R12, R210, 0x340, RZ, 0xfc, !PT ;  /* 0x00000340d20c7812 */ /* 0x000fc600078efcff */
[----:B------:R0:W4:Y:S01]  /*56e0*/  @!P5 LDG.E R146, desc[UR30][R20.64] ;  /* 0x0000001e1492d981 */ /* 0x000122000c1e1900 */
[----:B------:R-:W-:Y:S01]  /*56f0*/  @!P6 IMAD R9, R9, UR8, R11 ;  /* 0x000000080909ec24 */ /* 0x000fe2000f8e020b */
[----:B------:R-:W-:Y:S01]  /*5700*/  ISETP.GE.AND P5, PT, R12, UR37, PT ;  /* 0x000000250c007c0c */ /* 0x000fe2000bfa6270 */
[----:B-1----:R-:W1:Y:S01]  /*5710*/  @!P3 LDC.64 R16, c[0x0][0x3c0] ;  /* 0x0000f000ff10bb82 */ /* 0x002e620000000a00 */
[----:B------:R-:W-:Y:S02]  /*5720*/  @!P6 LEA R18, P4, R10, UR28, 0x2 ;  /* 0x0000001c0a12ec11 */ /* 0x000fe4000f8810ff */
[----:B------:R-:W-:Y:S02]  /*5730*/  LOP3.LUT R8, R210, 0x360, RZ, 0xfc, !PT ;  /* 0x00000360d2087812 */ /* 0x000fe400078efcff */
[----:B------:R-:W-:Y:S02]  /*5740*/  @!P6 LEA.HI.X R19, R10, UR27, R9, 0x2, P4 ;  /* 0x0000001b0a13ec11 */ /* 0x000fe4000a0f1409 */
[----:B------:R-:W-:-:S05]  /*5750*/  ISETP.GE.AND P4, PT, R8, UR37, PT ;  /* 0x0000002508007c0c */ /* 0x000fca000bf86270 */
[----:B------:R-:W1:Y:S01]  /*5760*/  @!P5 LDC.64 R14, c[0x0][0x3c0] ;  /* 0x0000f000ff0edb82 */ /* 0x000e620000000a00 */
[----:B------:R-:W-:-:S07]  /*5770*/  @!P3 MOV R7, RZ ;  /* 0x000000ff0007b202 */ /* 0x000fce0000000f00 */
[----:B------:R-:W1:Y:S01]  /*5780*/  @!P4 LDC.64 R10, c[0x0][0x3c0] ;  /* 0x0000f000ff0acb82 */ /* 0x000e620000000a00 */
[----:B0-----:R-:W-:Y:S01]  /*5790*/  CS2R R20, SRZ ;  /* 0x0000000000147805 */ /* 0x001fe2000001ff00 */
[----:B-1----:R-:W-:Y:S01]  /*57a0*/  @!P3 IMAD.WIDE.U32 R6, R16, UR8, R6 ;  /* 0x000000081006bc25 */ /* 0x002fe2000f8e0006 */
[----:B------:R-:W-:-:S04]  /*57b0*/  @!P5 MOV R13, RZ ;  /* 0x000000ff000dd202 */ /* 0x000fc80000000f00 */
[----:B------:R0:W4:Y:S01]  /*57c0*/  @!P6 LDG.E R20, desc[UR30][R18.64] ;  /* 0x0000001e1214e981 */ /* 0x000122000c1e1900 */
[----:B------:R-:W-:Y:S01]  /*57d0*/  @!P3 IMAD R17, R17, UR8, R7 ;  /* 0x000000081111bc24 */ /* 0x000fe2000f8e0207 */
[C---:B------:R-:W-:Y:S02]  /*57e0*/  @!P3 LEA R16, P6, R6.reuse, UR28, 0x2 ;  /* 0x0000001c0610bc11 */ /* 0x040fe4000f8c10ff */
[----:B------:R-:W-:Y:S02]  /*57f0*/  @!P4 MOV R9, RZ ;  /* 0x000000ff0009c202 */ /* 0x000fe40000000f00 */
[----:B------:R-:W-:Y:S02]  /*5800*/  @!P3 LEA.HI.X R17, R6, UR27, R17, 0x2, P6 ;  /* 0x0000001b0611bc11 */ /* 0x000fe4000b0f1411 */
[----:B------:R-:W-:Y:S01]  /*5810*/  LOP3.LUT R4, R210, 0x380, RZ, 0xfc, !PT ;  /* 0x00000380d2047812 */ /* 0x000fe200078efcff */
[----:B------:R-:W-:Y:S02]  /*5820*/  @!P5 IMAD.WIDE.U32 R12, R14, UR8, R12 ;  /* 0x000000080e0cdc25 */ /* 0x000fe4000f8e000c */
[----:B------:R1:W4:Y:S01]  /*5830*/  @!P3 LDG.E R21, desc[UR30][R16.64] ;  /* 0x0000001e1015b981 */ /* 0x000322000c1e1900 */
[----:B------:R-:W-:Y:S01]  /*5840*/  ISETP.GE.AND P3, PT, R4, UR37, PT ;  /* 0x0000002504007c0c */ /* 0x000fe2000bf66270 */
[----:B------:R-:W-:Y:S01]  /*5850*/  @!P5 IMAD R15, R15, UR8, R13 ;  /* 0x000000080f0fdc24 */ /* 0x000fe2000f8e020d */
[----:B------:R-:W-:Y:S01]  /*5860*/  @!P5 LEA R14, P6, R12, UR28, 0x2 ;  /* 0x0000001c0c0edc11 */ /* 0x000fe2000f8c10ff */
[----:B0-----:R-:W-:-:S03]  /*5870*/  @!P4 IMAD.WIDE.U32 R18, R10, UR8, R8 ;  /* 0x000000080a12cc25 */ /* 0x001fc6000f8e0008 */
[----:B------:R-:W-:Y:S01]  /*5880*/  @!P5 LEA.HI.X R15, R12, UR27, R15, 0x2, P6 ;  /* 0x0000001b0c0fdc11 */ /* 0x000fe2000b0f140f */
[----:B------:R-:W-:Y:S01]  /*5890*/  @!P4 IMAD R11, R11, UR8, R19 ;  /* 0x000000080b0bcc24 */ /* 0x000fe2000f8e0213 */
[----:B------:R-:W-:-:S03]  /*58a0*/  @!P4 LEA R8, P6, R18, UR28, 0x2 ;  /* 0x0000001c1208cc11 */ /* 0x000fc6000f8c10ff */
[----:B------:R0:W4:Y:S01]  /*58b0*/  @!P5 LDG.E R147, desc[UR30][R14.64] ;  /* 0x0000001e0e93d981 */ /* 0x000122000c1e1900 */
[C---:B------:R-:W-:Y:S01]  /*58c0*/  LOP3.LUT R6, R210.reuse, 0x3a0, RZ, 0xfc, !PT ;  /* 0x000003a0d2067812 */ /* 0x040fe200078efcff */
[----:B-1----:R-:W1:Y:S01]  /*58d0*/  @!P3 LDC.64 R16, c[0x0][0x3c0] ;  /* 0x0000f000ff10bb82 */ /* 0x002e620000000a00 */
[----:B------:R-:W-:Y:S02]  /*58e0*/  LOP3.LUT R210, R210, 0x3c0, RZ, 0xfc, !PT ;  /* 0x000003c0d2d27812 */ /* 0x000fe400078efcff */
[----:B------:R-:W-:Y:S02]  /*58f0*/  @!P4 LEA.HI.X R9, R18, UR27, R11, 0x2, P6 ;  /* 0x0000001b1209cc11 */ /* 0x000fe4000b0f140b */
[----:B------:R-:W-:Y:S02]  /*5900*/  ISETP.GE.AND P6, PT, R6, UR37, PT ;  /* 0x0000002506007c0c */ /* 0x000fe4000bfc6270 */
[----:B------:R-:W-:Y:S02]  /*5910*/  ISETP.GE.AND P5, PT, R210, UR37, PT ;  /* 0x00000025d2007c0c */ /* 0x000fe4000bfa6270 */
[----:B------:R-:W-:-:S09]  /*5920*/  @!P3 MOV R5, RZ ;  /* 0x000000ff0005b202 */ /* 0x000fd20000000f00 */
[----:B------:R-:W5:Y:S08]  /*5930*/  @!P6 LDC.64 R10, c[0x0][0x3c0] ;  /* 0x0000f000ff0aeb82 */ /* 0x000f700000000a00 */
[----:B------:R-:W5:Y:S01]  /*5940*/  @!P5 LDC.64 R12, c[0x0][0x3c0] ;  /* 0x0000f000ff0cdb82 */ /* 0x000f620000000a00 */
[----:B------:R-:W-:Y:S01]  /*5950*/  MOV R18, RZ ;  /* 0x000000ff00127202 */ /* 0x000fe20000000f00 */
[----:B-1----:R-:W-:Y:S01]  /*5960*/  @!P3 IMAD.WIDE.U32 R4, R16, UR8, R4 ;  /* 0x000000081004bc25 */ /* 0x002fe2000f8e0004 */
[----:B------:R-:W-:-:S03]  /*5970*/  @!P6 MOV R7, RZ ;  /* 0x000000ff0007e202 */ /* 0x000fc60000000f00 */
[----:B------:R-:W-:Y:S01]  /*5980*/  @!P3 IMAD R17, R17, UR8, R5 ;  /* 0x000000081111bc24 */ /* 0x000fe2000f8e0205 */
[----:B------:R1:W4:Y:S01]  /*5990*/  @!P4 LDG.E R18, desc[UR30][R8.64] ;  /* 0x0000001e0812c981 */ /* 0x000322000c1e1900 */
[C---:B0-----:R-:W-:Y:S02]  /*59a0*/  @!P3 LEA R14, P4, R4.reuse, UR28, 0x2 ;  /* 0x0000001c040ebc11 */ /* 0x041fe4000f8810ff */
[----:B------:R-:W-:Y:S02]  /*59b0*/  @!P5 MOV R211, RZ ;  /* 0x000000ff00d3d202 */ /* 0x000fe40000000f00 */
[----:B------:R-:W-:Y:S02]  /*59c0*/  MOV R16, RZ ;  /* 0x000000ff00107202 */ /* 0x000fe40000000f00 */
[----:B------:R-:W-:Y:S01]  /*59d0*/  @!P3 LEA.HI.X R15, R4, UR27, R17, 0x2, P4 ;  /* 0x0000001b040fbc11 */ /* 0x000fe2000a0f1411 */
[----:B-----5:R-:W-:-:S04]  /*59e0*/  @!P6 IMAD.WIDE.U32 R6, R10, UR8, R6 ;  /* 0x000000080a06ec25 */ /* 0x020fc8000f8e0006 */
[----:B------:R-:W5:Y:S01]  /*59f0*/  @!P3 LDG.E R16, desc[UR30][R14.64] ;  /* 0x0000001e0e10b981 */ /* 0x000f62000c1e1900 */
[----:B------:R-:W-:Y:S01]  /*5a00*/  @!P6 IMAD R11, R11, UR8, R7 ;  /* 0x000000080b0bec24 */ /* 0x000fe2000f8e0207 */
[----:B------:R-:W-:Y:S01]  /*5a10*/  @!P6 LEA R4, P3, R6, UR28, 0x2 ;  /* 0x0000001c0604ec11 */ /* 0x000fe2000f8610ff */
[----:B------:R-:W-:-:S03]  /*5a20*/  @!P5 IMAD.WIDE.U32 R210, R12, UR8, R210 ;  /* 0x000000080cd2dc25 */ /* 0x000fc6000f8e00d2 */
[----:B------:R-:W-:Y:S01]  /*5a30*/  @!P6 LEA.HI.X R5, R6, UR27, R11, 0x2, P3 ;  /* 0x0000001b0605ec11 */ /* 0x000fe200098f140b */
[----:B------:R-:W-:Y:S01]  /*5a40*/  @!P5 IMAD R13, R13, UR8, R211 ;  /* 0x000000080d0ddc24 */ /* 0x000fe2000f8e02d3 */
[C---:B-1----:R-:W-:Y:S02]  /*5a50*/  @!P5 LEA R8, P4, R210.reuse, UR28, 0x2 ;  /* 0x0000001cd208dc11 */ /* 0x042fe4000f8810ff */
[----:B------:R-:W-:Y:S02]  /*5a60*/  MOV R10, RZ ;  /* 0x000000ff000a7202 */ /* 0x000fe40000000f00 */
[----:B------:R-:W-:Y:S02]  /*5a70*/  MOV R11, RZ ;  /* 0x000000ff000b7202 */ /* 0x000fe40000000f00 */
[----:B------:R-:W-:Y:S02]  /*5a80*/  @!P5 LEA.HI.X R9, R210, UR27, R13, 0x2, P4 ;  /* 0x0000001bd209dc11 */ /* 0x000fe4000a0f140d */
[----:B------:R-:W-:Y:S01]  /*5a90*/  MOV R12, RZ ;  /* 0x000000ff000c7202 */ /* 0x000fe20000000f00 */
[----:B------:R-:W5:Y:S04]  /*5aa0*/  @!P6 LDG.E R10, desc[UR30][R4.64] ;  /* 0x0000001e040ae981 */ /* 0x000f68000c1e1900 */
[----:B------:R-:W5:Y:S04]  /*5ab0*/  @!P5 LDG.E R11, desc[UR30][R8.64] ;  /* 0x0000001e080bd981 */ /* 0x000f68000c1e1900 */
[----:B------:R0:W5:Y:S01]  /*5ac0*/  @!P2 LDG.E R12, desc[UR30][R2.64] ;  /* 0x0000001e020ca981 */ /* 0x000162000c1e1900 */
        /* <DEDUP_REMOVED lines=9> */
[----:B------:R-:W1:Y:S01]  /*5b60*/  S2UR UR9, SR_CgaCtaId ;  /* 0x00000000000979c3 */ /* 0x000e620000008800 */
[----:B------:R-:W-:Y:S01]  /*5b70*/  UMOV UR16, 0x400 ;  /* 0x0000040000107882 */ /* 0x000fe20000000000 */
[C---:B0-----:R-:W-:Y:S02]  /*5b80*/  IADD3 R2, PT, PT, R131.reuse, 0x200, RZ ;  /* 0x0000020083027810 */ /* 0x041fe40007ffe0ff */
[C---:B------:R-:W-:Y:S02]  /*5b90*/  IADD3 R4, PT, PT, R131.reuse, 0x220, RZ ;  /* 0x0000022083047810 */ /* 0x040fe40007ffe0ff */
[-C--:B------:R-:W-:Y:S02]  /*5ba0*/  LEA.HI.SX32 R2, R2, R131.reuse, 0x1b ;  /* 0x0000008302027211 */ /* 0x080fe400078fdaff */
[----:B------:R-:W-:Y:S02]  /*5bb0*/  LEA.HI.SX32 R4, R4, R131, 0x1b ;  /* 0x0000008304047211 */ /* 0x000fe400078fdaff */
[----:B------:R-:W-:Y:S01]  /*5bc0*/  IADD3 R8, PT, PT, R131, 0x260, RZ ;  /* 0x0000026083087810 */ /* 0x000fe20007ffe0ff */
[----:B-1----:R-:W-:-:S06]  /*5bd0*/  ULEA UR16, UR9, UR16, 0x18 ;  /* 0x0000001009107291 */ /* 0x002fcc000f8ec0ff */
[----:B------:R-:W-:Y:S02]  /*5be0*/  LEA R3, R2, UR16, 0x2 ;  /* 0x0000001002037c11 */ /* 0x000fe4000f8e10ff */
[C---:B------:R-:W-:Y:S02]  /*5bf0*/  IADD3 R2, PT, PT, R131.reuse, 0x240, RZ ;  /* 0x0000024083027810 */ /* 0x040fe40007ffe0ff */
[----:B------:R-:W-:Y:S02]  /*5c00*/  LEA R4, R4, UR16, 0x2 ;  /* 0x0000001004047c11 */ /* 0x000fe4000f8e10ff */
[-C--:B------:R-:W-:Y:S01]  /*5c10*/  LEA.HI.SX32 R2, R2, R131.reuse, 0x1b ;  /* 0x0000008302027211 */ /* 0x080fe200078fdaff */
[----:B------:R-:W-:Y:S01]  /*5c20*/  UIMAD.WIDE.U32 UR14, UR36, UR40, URZ ;  /* 0x00000028240e72a5 */ /* 0x000fe2000f8e00ff */
[----:B------:R-:W-:Y:S02]  /*5c30*/  IADD3 R14, PT, PT, R131, 0x280, RZ ;  /* 0x00000280830e7810 */ /* 0x000fe40007ffe0ff */
[-C--:B------:R-:W-:Y:S01]  /*5c40*/  LEA.HI.SX32 R8, R8, R131.reuse, 0x1b ;  /* 0x0000008308087211 */ /* 0x080fe200078fdaff */
[----:B------:R-:W-:Y:S01]  /*5c50*/  UIMAD UR15, UR36, UR41, UR15 ;  /* 0x00000029240f72a4 */ /* 0x000fe2000f8e020f */
[----:B------:R-:W-:-:S02]  /*5c60*/  LEA.HI.SX32 R14, R14, R131, 0x1b ;  /* 0x000000830e0e7211 */ /* 0x000fc400078fdaff */
[----:B------:R-:W-:Y:S02]  /*5c70*/  LEA R5, R8, UR16, 0x2 ;  /* 0x0000001008057c11 */ /* 0x000fe4000f8e10ff */
[C---:B------:R-:W-:Y:S01]  /*5c80*/  IADD3 R8, PT, PT, R131.reuse, 0x320, RZ ;  /* 0x0000032083087810 */ /* 0x040fe20007ffe0ff */
[----:B------:R-:W-:Y:S01]  /*5c90*/  UIMAD.WIDE.U32 UR14, UR8, UR38, UR14 ;  /* 0x00000026080e72a5 */ /* 0x000fe2000f8e000e */
[----:B------:R-:W-:Y:S02]  /*5ca0*/  LEA R14, R14, UR16, 0x2 ;  /* 0x000000100e0e7c11 */ /* 0x000fe4000f8e10ff */
[----:B------:R-:W-:Y:S01]  /*5cb0*/  LEA.HI.SX32 R8, R8, R131, 0x1b ;  /* 0x0000008308087211 */ /* 0x000fe200078fdaff */
[----:B------:R-:W-:Y:S02]  /*5cc0*/  UIMAD UR9, UR8, UR39, UR15 ;  /* 0x00000027080972a4 */ /* 0x000fe4000f8e020f */
[----:B------:R-:W-:Y:S01]  /*5cd0*/  ULEA UR15, UP0, UR14, UR34, 0x3 ;  /* 0x000000220e0f7291 */ /* 0x000fe2000f8018ff */
[----:B------:R-:W-:Y:S01]  /*5ce0*/  LEA R8, R8, UR16, 0x2 ;  /* 0x0000001008087c11 */ /* 0x000fe2000f8e10ff */
[----:B--2---:R-:W-:Y:S04]  /*5cf0*/  STS [R130], R143 ;  /* 0x0000008f82007388 */ /* 0x004fe80000000800 */
        /* <DEDUP_REMOVED lines=13> */
[----:B------:R-:W-:-:S03]  /*5dd0*/  LEA.HI.SX32 R24, R24, R131, 0x1b ;  /* 0x0000008318187211 */ /* 0x000fc600078fdaff */
[----:B------:R-:W-:Y:S01]  /*5de0*/  STS [R117+0x680], R136 ;  /* 0x0006808875007388 */ /* 0x000fe20000000800 */
[----:B------:R-:W-:-:S03]  /*5df0*/  IADD3 R26, PT, PT, R131, 0x2c0, RZ ;  /* 0x000002c0831a7810 */ /* 0x000fc60007ffe0ff */
[----:B------:R-:W-:Y:S04]  /*5e00*/  STS [R116+0x700], R139 ;  /* 0x0007008b74007388 */ /* 0x000fe80000000800 */
[----:B------:R-:W-:Y:S04]  /*5e10*/  STS [R115+0x780], R138 ;  /* 0x0007808a73007388 */ /* 0x000fe80000000800 */
[----:B------:R0:W-:Y:S01]  /*5e20*/  STS [R3+0x800], R140 ;  /* 0x0008008c03007388 */ /* 0x0001e20000000800 */
[----:B------:R-:W-:-:S03]  /*5e30*/  LEA R9, R24, UR16, 0x2 ;  /* 0x0000001018097c11 */ /* 0x000fc6000f8e10ff */
[----:B------:R1:W-:Y:S01]  /*5e40*/  STS [R4+0x880], R141 ;  /* 0x0008808d04007388 */ /* 0x0003e20000000800 */
[----:B------:R-:W-:Y:S02]  /*5e50*/  LEA.HI.SX32 R26, R26, R131, 0x1b ;  /* 0x000000831a1a7211 */ /* 0x000fe400078fdaff */
[----:B0-----:R-:W-:Y:S02]  /*5e60*/  LEA R3, R2, UR16, 0x2 ;  /* 0x0000001002037c11 */ /* 0x001fe4000f8e10ff */
[C---:B------:R-:W-:Y:S02]  /*5e70*/  IADD3 R2, PT, PT, R131.reuse, 0x2e0, RZ ;  /* 0x000002e083027810 */ /* 0x040fe40007ffe0ff */
[C---:B-1----:R-:W-:Y:S02]  /*5e80*/  IADD3 R4, PT, PT, R131.reuse, 0x300, RZ ;  /* 0x0000030083047810 */ /* 0x042fe40007ffe0ff */
[C---:B------:R-:W-:Y:S02]  /*5e90*/  IADD3 R24, PT, PT, R131.reuse, 0x340, RZ ;  /* 0x0000034083187810 */ /* 0x040fe40007ffe0ff */
[----:B------:R-:W-:-:S02]  /*5ea0*/  IADD3 R28, PT, PT, R131, 0x360, RZ ;  /* 0x00000360831c7810 */ /* 0x000fc40007ffe0ff */
[-C--:B------:R-:W-:Y:S02]  /*5eb0*/  LEA.HI.SX32 R2, R2, R131.reuse, 0x1b ;  /* 0x0000008302027211 */ /* 0x080fe400078fdaff */
[-C--:B------:R-:W-:Y:S01]  /*5ec0*/  LEA.HI.SX32 R4, R4, R131.reuse, 0x1b ;  /* 0x0000008304047211 */ /* 0x080fe200078fdaff */
[----:B---3--:R0:W-:Y:S01]  /*5ed0*/  STS [R3+0x900], R142 ;  /* 0x0009008e03007388 */ /* 0x0081e20000000800 */
[----:B------:R-:W-:Y:S02]  /*5ee0*/  LEA R26, R26, UR16, 0x2 ;  /* 0x000000101a1a7c11 */ /* 0x000fe4000f8e10ff */
[-C--:B------:R-:W-:Y:S01]  /*5ef0*/  LEA.HI.SX32 R24, R24, R131.reuse, 0x1b ;  /* 0x0000008318187211 */ /* 0x080fe200078fdaff */
[----:B------:R1:W-:Y:S01]  /*5f00*/  STS [R5+0x980], R22 ;  /* 0x0009801605007388 */ /* 0x0003e20000000800 */
[----:B------:R-:W-:Y:S02]  /*5f10*/  LEA.HI.SX32 R28, R28, R131, 0x1b ;  /* 0x000000831c1c7211 */ /* 0x000fe400078fdaff */
[----:B------:R-:W-:Y:S01]  /*5f20*/  LEA R24, R24, UR16, 0x2 ;  /* 0x0000001018187c11 */ /* 0x000fe2000f8e10ff */
[----:B----4-:R2:W-:Y:S01]  /*5f30*/  STS [R14+0xa00], R23 ;  /* 0x000a00170e007388 */ /* 0x0105e20000000800 */
[----:B0-----:R-:W-:-:S02]  /*5f40*/  LEA R3, R2, UR16, 0x2 ;  /* 0x0000001002037c11 */ /* 0x001fc4000f8e10ff */
[C---:B------:R-:W-:Y:S02]  /*5f50*/  IADD3 R2, PT, PT, R131.reuse, 0x380, RZ ;  /* 0x0000038083027810 */ /* 0x040fe40007ffe0ff */
[----:B-1----:R-:W-:Y:S01]  /*5f60*/  LEA R5, R4, UR16, 0x2 ;  /* 0x0000001004057c11 */ /* 0x002fe2000f8e10ff */
[----:B------:R0:W-:Y:S01]  /*5f70*/  STS [R9+0xa80], R144 ;  /* 0x000a809009007388 */ /* 0x0001e20000000800 */
[C---:B------:R-:W-:Y:S02]  /*5f80*/  IADD3 R4, PT, PT, R131.reuse, 0x3a0, RZ ;  /* 0x000003a083047810 */ /* 0x040fe40007ffe0ff */
[C---:B--2---:R-:W-:Y:S01]  /*5f90*/  IADD3 R14, PT, PT, R131.reuse, 0x3c0, RZ ;  /* 0x000003c0830e7810 */ /* 0x044fe20007ffe0ff */
[----:B------:R-:W-:Y:S01]  /*5fa0*/  STS [R26+0xb00], R145 ;  /* 0x000b00911a007388 */ /* 0x000fe20000000800 */
[----:B------:R-:W-:Y:S02]  /*5fb0*/  IADD3 R22, PT, PT, R131, 0x3e0, RZ ;  /* 0x000003e083167810 */ /* 0x000fe40007ffe0ff */
[----:B------:R-:W-:Y:S01]  /*5fc0*/  LEA.HI.SX32 R2, R2, R131, 0x1b ;  /* 0x0000008302027211 */ /* 0x000fe200078fdaff */
[----:B------:R1:W-:Y:S01]  /*5fd0*/  STS [R3+0xb80], R146 ;  /* 0x000b809203007388 */ /* 0x0003e20000000800 */
[----:B0-----:R-:W-:Y:S01]  /*5fe0*/  LEA R9, R28, UR16, 0x2 ;  /* 0x000000101c097c11 */ /* 0x001fe2000f8e10ff */
[----:B------:R-:W-:-:S02]  /*5ff0*/  ULEA.HI.X UR14, UR14, UR35, UR9, 0x3, UP0 ;  /* 0x000000230e0e7291 */ /* 0x000fc400080f1c09 */
[----:B------:R0:W-:Y:S01]  /*6000*/  STS [R5+0xc00], R20 ;  /* 0x000c001405007388 */ /* 0x0001e20000000800 */
[-C--:B------:R-:W-:Y:S02]  /*6010*/  LEA.HI.SX32 R4, R4, R131.reuse, 0x1b ;  /* 0x0000008304047211 */ /* 0x080fe400078fdaff */
[-C--:B------:R-:W-:Y:S01]  /*6020*/  LEA.HI.SX32 R14, R14, R131.reuse, 0x1b ;  /* 0x000000830e0e7211 */ /* 0x080fe200078fdaff */
[----:B------:R-:W-:Y:S01]  /*6030*/  STS [R8+0xc80], R21 ;  /* 0x000c801508007388 */ /* 0x000fe20000000800 */
[----:B------:R-:W-:Y:S02]  /*6040*/  LEA.HI.SX32 R22, R22, R131, 0x1b ;  /* 0x0000008316167211 */ /* 0x000fe400078fdaff */
[----:B-1----:R-:W-:Y:S01]  /*6050*/  LEA R3, R2, UR16, 0x2 ;  /* 0x0000001002037c11 */ /* 0x002fe2000f8e10ff */
[----:B------:R-:W-:Y:S01]  /*6060*/  STS [R24+0xd00], R147 ;  /* 0x000d009318007388 */ /* 0x000fe20000000800 */
[----:B------:R-:W-:Y:S02]  /*6070*/  LEA R14, R14, UR16, 0x2 ;  /* 0x000000100e0e7c11 */ /* 0x000fe4000f8e10ff */
[----:B------:R-:W-:-:S02]  /*6080*/  LEA R13, R22, UR16, 0x2 ;  /* 0x00000010160d7c11 */ /* 0x000fc4000f8e10ff */
[----:B0-----:R-:W-:Y:S01]  /*6090*/  MOV R5, UR14 ;  /* 0x0000000e00057c02 */ /* 0x001fe20008000f00 */
[----:B------:R0:W-:Y:S02]  /*60a0*/  STS [R9+0xd80], R18 ;  /* 0x000d801209007388 */ /* 0x0001e40000000800 */
[----:B0-----:R-:W-:Y:S02]  /*60b0*/  LEA R9, R4, UR16, 0x2 ;  /* 0x0000001004097c11 */ /* 0x001fe4000f8e10ff */
[----:B------:R-:W-:Y:S01]  /*60c0*/  MOV R4, UR15 ;  /* 0x0000000f00047c02 */ /* 0x000fe20008000f00 */
[----:B-----5:R0:W-:Y:S04]  /*60d0*/  STS [R3+0xe00], R16 ;  /* 0x000e001003007388 */ /* 0x0201e80000000800 */
[----:B------:R1:W-:Y:S04]  /*60e0*/  STS [R9+0xe80], R10 ;  /* 0x000e800a09007388 */ /* 0x0003e80000000800 */
[----:B------:R2:W-:Y:S04]  /*60f0*/  STS [R14+0xf00], R11 ;  /* 0x000f000b0e007388 */ /* 0x0005e80000000800 */
[----:B------:R3:W-:Y:S01]  /*6100*/  STS [R13+0xf80], R12 ;  /* 0x000f800c0d007388 */ /* 0x0007e20000000800 */
[----:B------:R-:W-:-:S03]  /*6110*/  NOP ;  /* 0x0000000000007918 */ /* 0x000fc60000000000 */
[----:B------:R-:W4:Y:S01]  /*6120*/  LDG.E.64 R4, desc[UR30][R4.64] ;  /* 0x0000001e04047981 */ /* 0x000f22000c1e1b00 */
[----:B------:R-:W-:-:S13]  /*6130*/  R2UR UR44, R7 ;  /* 0x00000000072c72ca */ /* 0x000fda00000e0000 */
[----:B------:R-:W-:-:S04]  /*6140*/  FMUL.FTZ R2, R80, UR44 ;  /* 0x0000002c50027c20 */ /* 0x000fc80008410000 */
[----:B------:R-:W-:Y:S01]  /*6150*/  FMUL.RZ R15, R2, 0.15915493667125701904 ;  /* 0x3e22f983020f7820 */ /* 0x000fe2000040c000 */
[----:B------:R-:W-:-:S04]  /*6160*/  FMUL.FTZ R2, R81, UR44 ;  /* 0x0000002c51027c20 */ /* 0x000fc80008410000 */
[----:B0-----:R-:W-:Y:S01]  /*6170*/  FMUL.RZ R3, R2, 0.15915493667125701904 ;  /* 0x3e22f98302037820 */ /* 0x001fe2000040c000 */
[----:B------:R-:W-:-:S04]  /*6180*/  FMUL.FTZ R2, R78, UR44 ;  /* 0x0000002c4e027c20 */ /* 0x000fc80008410000 */
[----:B-1----:R-:W-:Y:S01]  /*6190*/  FMUL.RZ R9, R2, 0.15915493667125701904 ;  /* 0x3e22f98302097820 */ /* 0x002fe2000040c000 */
[----:B------:R-:W-:-:S04]  /*61a0*/  FMUL.FTZ R2, R79, UR44 ;  /* 0x0000002c4f027c20 */ /* 0x000fc80008410000 */
[----:B--2---:R-:W-:Y:S01]  /*61b0*/  FMUL.RZ R11, R2, 0.15915493667125701904 ;  /* 0x3e22f983020b7820 */ /* 0x004fe2000040c000 */
[----:B------:R-:W-:-:S04]  /*61c0*/  FMUL.FTZ R2, R76, UR44 ;  /* 0x0000002c4c027c20 */ /* 0x000fc80008410000 */
[----:B---3--:R-:W-:Y:S01]  /*61d0*/  FMUL.RZ R13, R2, 0.15915493667125701904 ;  /* 0x3e22f983020d7820 */ /* 0x008fe2000040c000 */
[----:B------:R-:W-:Y:S01]  /*61e0*/  FMUL.FTZ R2, R77, UR44 ;  /* 0x0000002c4d027c20 */ /* 0x000fe20008410000 */
[----:B------:R-:W-:Y:S08]  /*61f0*/  MUFU.SIN R192, R3 ;  /* 0x0000000300c07308 */ /* 0x000ff00000000400 */
[----:B------:R0:W1:Y:S02]  /*6200*/  MUFU.COS R194, R3 ;  /* 0x0000000300c27308 */ /* 0x0000640000000000 */
        /* <DEDUP_REMOVED lines=24> */
[----:B------:R0:W5:Y:S02]  /*6390*/  MUFU.COS R180, R11 ;  /* 0x0000000b00b47308 */ /* 0x0001640000000000 */
        /* <DEDUP_REMOVED lines=13> */
[----:B------:R0:W4:Y:S01]  /*6470*/  MUFU.COS R176, R3 ;  /* 0x0000000300b07308 */ /* 0x0001220000000000 */
[----:B------:R-:W-:Y:S01]  /*6480*/  FMUL.RZ R25, R2, 0.15915493667125701904 ;  /* 0x3e22f98302197820 */ /* 0x000fe2000040c000 */
[----:B0-----:R-:W-:-:S05]  /*6490*/  MOV R3, UR15 ;  /* 0x0000000f00037c02 */ /* 0x001fca0008000f00 */
[----:B------:R-:W-:-:S04]  /*64a0*/  FMUL.FTZ R2, R3, 1.4426950216293334961 ;  /* 0x3fb8aa3b03027820 */ /* 0x000fc80000410000 */
[-C--:B------:R-:W-:Y:S01]  /*64b0*/  FMUL.FTZ R3, R81, R2.reuse ;  /* 0x0000000251037220 */ /* 0x080fe20000410000 */
[-C--:B------:R-:W-:Y:S01]  /*64c0*/  FMUL.FTZ R6, R78, R2.reuse ;  /* 0x000000024e067220 */ /* 0x080fe20000410000 */
[----:B------:R-:W-:Y:S08]  /*64d0*/  MUFU.SIN R24, R9 ;  /* 0x0000000900187308 */ /* 0x000ff00000000400 */
[----:B------:R-:W1:Y:S04]  /*64e0*/  MUFU.EX2 R3, R3 ;  /* 0x0000000300037308 */ /* 0x000e680000000800 */
[----:B------:R-:W2:Y:S04]  /*64f0*/  MUFU.EX2 R6, R6 ;  /* 0x0000000600067308 */ /* 0x000ea80000000800 */
[----:B------:R0:W4:Y:S02]  /*6500*/  MUFU.COS R174, R9 ;  /* 0x0000000900ae7308 */ /* 0x0001240000000000 */
[----:B0-----:R-:W-:Y:S01]  /*6510*/  FMUL.FTZ R9, R79, R2 ;  /* 0x000000024f097220 */ /* 0x001fe20000410000 */
[----:B-1----:R-:W-:-:S05]  /*6520*/  FMUL.FTZ R194, R3, R194 ;  /* 0x000000c203c27220 */ /* 0x002fca0000410000 */
[----:B------:R-:W3:Y:S01]  /*6530*/  MUFU.EX2 R9, R9 ;  /* 0x0000000900097308 */ /* 0x000ee20000000800 */
[----:B------:R-:W-:Y:S01]  /*6540*/  FMUL.FTZ R192, R3, R192 ;  /* 0x000000c003c07220 */ /* 0x000fe20000410000 */
[-C--:B------:R-:W-:Y:S01]  /*6550*/  FMUL.FTZ R3, R75, R2.reuse ;  /* 0x000000024b037220 */ /* 0x080fe20000410000 */
[C---:B--2---:R-:W-:Y:S01]  /*6560*/  FMUL.FTZ R190, R6.reuse, R7 ;  /* 0x0000000706be7220 */ /* 0x044fe20000410000 */
[-C--:B------:R-:W-:Y:S01]  /*6570*/  FMUL.FTZ R7, R73, R2.reuse ;  /* 0x0000000249077220 */ /* 0x080fe20000410000 */
[----:B------:R-:W-:Y:S01]  /*6580*/  FMUL.FTZ R189, R6, R189 ;  /* 0x000000bd06bd7220 */ /* 0x000fe20000410000 */
[----:B------:R-:W-:Y:S02]  /*6590*/  FMUL.FTZ R6, R72, R2 ;  /* 0x0000000248067220 */ /* 0x000fe40000410000 */
[----:B------:R-:W5:Y:S04]  /*65a0*/  MUFU.EX2 R3, R3 ;  /* 0x0000000300037308 */ /* 0x000f680000000800 */
[----:B------:R-:W4:Y:S01]  /*65b0*/  MUFU.EX2 R7, R7 ;  /* 0x0000000700077308 */ /* 0x000f220000000800 */
[C---:B---3--:R-:W-:Y:S01]  /*65c0*/  FMUL.FTZ R188, R9.reuse, R188 ;  /* 0x000000bc09bc7220 */ /* 0x048fe20000410000 */
[----:B------:R-:W-:-:S02]  /*65d0*/  FMUL.FTZ R187, R9, R10 ;  /* 0x0000000a09bb7220 */ /* 0x000fc40000410000 */
[----:B------:R-:W0:Y:S01]  /*65e0*/  MUFU.EX2 R6, R6 ;  /* 0x0000000600067308 */ /* 0x000e220000000800 */
[----:B------:R-:W-:-:S03]  /*65f0*/  FMUL.FTZ R9, R70, R2 ;  /* 0x0000000246097220 */ /* 0x000fc60000410000 */
[----:B------:R-:W-:Y:S01]  /*6600*/  MUFU.SIN R171, R11 ;  /* 0x0000000b00ab7308 */ /* 0x000fe20000000400 */
[----:B------:R-:W-:Y:S01]  /*6610*/  USHF.L.U32 UR14, UR20, 0x8, URZ ;  /* 0x00000008140e7899 */ /* 0x000fe200080006ff */
[C---:B-----5:R-:W-:Y:S01]  /*6620*/  FMUL.FTZ R180, R3.reuse, R180 ;  /* 0x000000b403b47220 */ /* 0x060fe20000410000 */
[----:B------:R-:W-:-:S05]  /*6630*/  FMUL.FTZ R179, R3, R20 ;  /* 0x0000001403b37220 */ /* 0x000fca0000410000 */
[----:B------:R-:W1:Y:S04]  /*6640*/  MUFU.EX2 R9, R9 ;  /* 0x0000000900097308 */ /* 0x000e680000000800 */
[----:B------:R2:W-:Y:S01]  /*6650*/  MUFU.COS R19, R11 ;  /* 0x0000000b00137308 */ /* 0x0005e20000000000 */
[----:B------:R-:W-:Y:S01]  /*6660*/  FMUL.FTZ R3, R68, R2 ;  /* 0x0000000244037220 */ /* 0x000fe20000410000 */
[C---:B----4-:R-:W-:Y:S01]  /*6670*/  FMUL.FTZ R176, R7.reuse, R176 ;  /* 0x000000b007b07220 */ /* 0x050fe20000410000 */
[----:B------:R-:W-:Y:S01]  /*6680*/  FMUL.FTZ R175, R7, R22 ;  /* 0x0000001607af7220 */ /* 0x000fe20000410000 */
[-C--:B------:R-:W-:Y:S01]  /*6690*/  FMUL.FTZ R7, R66, R2.reuse ;  /* 0x0000000242077220 */ /* 0x080fe20000410000 */
[-C--:B--2---:R-:W-:Y:S01]  /*66a0*/  FMUL.FTZ R11, R76, R2.reuse ;  /* 0x000000024c0b7220 */ /* 0x084fe20000410000 */
[C---:B0-----:R-:W-:Y:S01]  /*66b0*/  FMUL.FTZ R178, R6.reuse, R17 ;  /* 0x0000001106b27220 */ /* 0x041fe20000410000 */
[----:B------:R-:W-:Y:S01]  /*66c0*/  FMUL.FTZ R177, R6, R177 ;  /* 0x000000b106b17220 */ /* 0x000fe20000410000 */
[----:B------:R-:W-:Y:S01]  /*66d0*/  MUFU.SIN R28, R23 ;  /* 0x00000017001c7308 */ /* 0x000fe20000000400 */
[----:B------:R-:W-:Y:S01]  /*66e0*/  FMUL.FTZ R6, R69, R2 ;  /* 0x0000000245067220 */ /* 0x000fe20000410000 */
[----:B------:R-:W-:Y:S01]  /*66f0*/  UIADD3 UR9, UPT, UPT, UR14, -0x100, URZ ;  /* 0xffffff000e097890 */ /* 0x000fe2000fffe0ff */
[----:B-1----:R-:W-:-:S05]  /*6700*/  FMUL.FTZ R174, R9, R174 ;  /* 0x000000ae09ae7220 */ /* 0x002fca0000410000 */
[----:B------:R-:W0:Y:S01]  /*6710*/  MUFU.COS R166, R23 ;  /* 0x0000001700a67308 */ /* 0x000e220000000000 */
[----:B------:R-:W-:Y:S01]  /*6720*/  FMUL.FTZ R173, R9, R24 ;  /* 0x0000001809ad7220 */ /* 0x000fe20000410000 */
[----:B------:R-:W-:-:S06]  /*6730*/  ULOP3.LUT UR9, UR9, 0x100, URZ, 0xc0, !UPT ;  /* 0x0000010009097892 */ /* 0x000fcc000f8ec0ff */
[----:B------:R-:W1:Y:S04]  /*6740*/  MUFU.EX2 R11, R11 ;  /* 0x0000000b000b7308 */ /* 0x000e680000000800 */
[----:B------:R2:W-:Y:S04]  /*6750*/  MUFU.EX2 R169, R3 ;  /* 0x0000000300a97308 */ /* 0x0005e80000000800 */
[----:B------:R-:W-:Y:S01]  /*6760*/  MUFU.SIN R167, R15 ;  /* 0x0000000f00a77308 */ /* 0x000fe20000000400 */
[-C--:B------:R-:W-:Y:S01]  /*6770*/  FMUL.FTZ R10, R71, R2.reuse ;  /* 0x00000002470a7220 */ /* 0x080fe20000410000 */
[----:B--2---:R-:W-:-:S06]  /*6780*/  FMUL.FTZ R3, R80, R2 ;  /* 0x0000000250037220 */ /* 0x004fcc0000410000 */
[----:B------:R2:W3:Y:S01]  /*6790*/  MUFU.COS R21, R15 ;  /* 0x0000000f00157308 */ /* 0x0004e20000000000 */
[----:B------:R-:W-:Y:S01]  /*67a0*/  FMUL.FTZ R9, R67, R2 ;  /* 0x0000000243097220 */ /* 0x000fe20000410000 */
[----:B------:R-:W-:-:S06]  /*67b0*/  UIADD3 UR9, UPT, UPT, UR9, UR8, URZ ;  /* 0x0000000809097290 */ /* 0x000fcc000fffe0ff */
[----:B------:R-:W0:Y:S01]  /*67c0*/  MUFU.EX2 R7, R7 ;  /* 0x0000000700077308 */ /* 0x000e220000000800 */
[----:B--2---:R-:W-:-:S03]  /*67d0*/  FMUL.FTZ R15, R74, R2 ;  /* 0x000000024a0f7220 */ /* 0x004fc60000410000 */
[----:B------:R-:W-:Y:S08]  /*67e0*/  MUFU.SIN R26, R13 ;  /* 0x0000000d001a7308 */ /* 0x000ff00000000400 */
[----:B------:R2:W4:Y:S08]  /*67f0*/  MUFU.COS R170, R13 ;  /* 0x0000000d00aa7308 */ /* 0x0005300000000000 */
[----:B------:R-:W3:Y:S01]  /*6800*/  MUFU.EX2 R6, R6 ;  /* 0x0000000600067308 */ /* 0x000ee20000000800 */
[----:B--2---:R-:W-:-:S03]  /*6810*/  FMUL.FTZ R13, R77, R2 ;  /* 0x000000024d0d7220 */ /* 0x004fc60000410000 */
[----:B------:R-:W2:Y:S01]  /*6820*/  MUFU.SIN R30, R25 ;  /* 0x00000019001e7308 */ /* 0x000ea20000000400 */
[----:B------:R-:W-:Y:S01]  /*6830*/  SHF.L.U32 R2, R131, 0x5, RZ ;  /* 0x0000000583027819 */ /* 0x000fe200000006ff */
[----:B-1----:R-:W-:-:S06]  /*6840*/  FMUL.FTZ R186, R11, R186 ;  /* 0x000000ba0bba7220 */ /* 0x002fcc0000410000 */
[----:B------:R-:W1:Y:S01]  /*6850*/  MUFU.EX2 R3, R3 ;  /* 0x0000000300037308 */ /* 0x000e620000000800 */
[----:B------:R-:W-:-:S03]  /*6860*/  FMUL.FTZ R185, R11, R12 ;  /* 0x0000000c0bb97220 */ /* 0x000fc60000410000 */
[----:B------:R-:W5:Y:S01]  /*6870*/  MUFU.EX2 R13, R13 ;  /* 0x0000000d000d7308 */ /* 0x000f620000000800 */
[----:B------:R-:W-:-:S03]  /*6880*/  ISETP.NE.AND P2, PT, R135, RZ, PT ;  /* 0x000000ff8700720c */ /* 0x000fc60003f45270 */
[----:B------:R-:W2:Y:S01]  /*6890*/  MUFU.EX2 R15, R15 ;  /* 0x0000000f000f7308 */ /* 0x000ea20000000800 */
[----:B------:R-:W-:-:S03]  /*68a0*/  IADD3 R134, PT, PT, R135, 0x200, RZ ;  /* 0x0000020087867810 */ /* 0x000fc60007ffe0ff */
[----:B------:R-:W2:Y:S01]  /*68b0*/  MUFU.EX2 R10, R10 ;  /* 0x0000000a000a7308 */ /* 0x000ea20000000800 */
[----:B------:R-:W-:-:S03]  /*68c0*/  MOV R11, UR9 ;  /* 0x00000009000b7c02 */ /* 0x000fc60008000f00 */
[----:B------:R-:W2:Y:S01]  /*68d0*/  MUFU.EX2 R9, R9 ;  /* 0x0000000900097308 */ /* 0x000ea20000000800 */
[----:B------:R-:W-:-:S03]  /*68e0*/  LEA.HI.SX32 R2, R2, R2, 0x1b ;  /* 0x0000000202027211 */ /* 0x000fc600078fdaff */
[----:B------:R2:W2:Y:S01]  /*68f0*/  MUFU.COS R164, R25 ;  /* 0x0000001900a47308 */ /* 0x0004a20000000000 */
[----:B------:R-:W-:Y:S01]  /*6900*/  ISETP.NE.AND P3, PT, R135, 0x1f, PT ;  /* 0x0000001f8700780c */ /* 0x000fe20003f65270 */
[C---:B0-----:R-:W-:Y:S01]  /*6910*/  FMUL.FTZ R166, R7.reuse, R166 ;  /* 0x000000a607a67220 */ /* 0x041fe20000410000 */
[----:B------:R-:W-:Y:S01]  /*6920*/  FMUL.FTZ R165, R7, R28 ;  /* 0x0000001c07a57220 */ /* 0x000fe20000410000 */
[----:B------:R-:W-:Y:S01]  /*6930*/  SEL R7, R11, R134, !P2 ;  /* 0x000000860b077207 */ /* 0x000fe20005000000 */
[C---:B---3--:R-:W-:Y:S01]  /*6940*/  FMUL.FTZ R168, R6.reuse, R21 ;  /* 0x0000001506a87220 */ /* 0x048fe20000410000 */
[----:B------:R-:W-:Y:S01]  /*6950*/  FMUL.FTZ R167, R6, R167 ;  /* 0x000000a706a77220 */ /* 0x000fe20000410000 */
[----:B------:R-:W-:Y:S01]  /*6960*/  LEA R6, R2, UR16, 0x2 ;  /* 0x0000001002067c11 */ /* 0x000fe2000f8e10ff */
[C---:B-1----:R-:W-:Y:S01]  /*6970*/  FMUL.FTZ R2, R3.reuse, R16 ;  /* 0x0000001003027220 */ /* 0x042fe20000410000 */
[----:B------:R-:W-:Y:S01]  /*6980*/  FMUL.FTZ R3, R3, R8 ;  /* 0x0000000803037220 */ /* 0x000fe20000410000 */
[----:B------:R-:W-:Y:S01]  /*6990*/  LEA R7, R7, UR16, 0x3 ;  /* 0x0000001007077c11 */ /* 0x000fe2000f8e18ff */
[----:B----4-:R-:W-:Y:S01]  /*69a0*/  FMUL.FTZ R170, R169, R170 ;  /* 0x000000aaa9aa7220 */ /* 0x010fe20000410000 */
[----:B-----5:R-:W-:Y:S01]  /*69b0*/  FMUL.FTZ R183, R13, R14 ;  /* 0x0000000e0db77220 */ /* 0x020fe20000410000 */
[C---:B--2---:R-:W-:Y:S01]  /*69c0*/  FMUL.FTZ R182, R15.reuse, R182 ;  /* 0x000000b60fb67220 */ /* 0x044fe20000410000 */
[----:B------:R-:W-:Y:S01]  /*69d0*/  FMUL.FTZ R181, R15, R18 ;  /* 0x000000120fb57220 */ /* 0x000fe20000410000 */
[C---:B------:R-:W-:Y:S01]  /*69e0*/  FMUL.FTZ R172, R10.reuse, R19 ;  /* 0x000000130aac7220 */ /* 0x040fe20000410000 */
        /* <DEDUP_REMOVED lines=82> */
.L_x_13116:
[----:B------:R-:W-:-:S06]  /*6f10*/  LEA R12, R135, UR16, 0x3 ;  /* 0x00000010870c7c11 */ /* 0x000fcc000f8e18ff */
[----:B------:R-:W0:Y:S02]  /*6f20*/  LDS.64 R12, [R12+0x3558] ;  /* 0x003558000c0c7984 */ /* 0x000e240000000a00 */
.L_x_13117:
[----:B------:R-:W-:Y:S05]  /*6f30*/  BSYNC.RECONVERGENT B0 ;  /* 0x0000000000007941 */ /* 0x000fea0003800200 */
.L_x_13115:
        /* <DEDUP_REMOVED lines=18> */
[C---:B------:R-:W-:Y:S01]  /*7060*/  FMUL.FTZ R239, R77.reuse, R22 ;  /* 0x000000164def7220 */ /* 0x040fe20000410000 */
[----:B------:R-:W-:Y:S01]  /*7070*/  FMUL.FTZ R231, R77, R23 ;  /* 0x000000174de77220 */ /* 0x000fe20000410000 */
[C---:B------:R-:W-:Y:S01]  /*7080*/  FMUL.FTZ R7, R189.reuse, R5 ;  /* 0x00000005bd077220 */ /* 0x040fe20000410000 */
[-C--:B------:R-:W-:Y:S01]  /*7090*/  FMUL.FTZ R6, R189, R4.reuse ;  /* 0x00000004bd067220 */ /* 0x080fe20000410000 */
[----:B------:R-:W2:Y:S01]  /*70a0*/  @P0 LDC R211, c[0x0][0x38c] ;  /* 0x0000e300ffd30b82 */ /* 0x000ea20000000800 */
[----:B------:R-:W-:Y:S01]  /*70b0*/  FMUL.FTZ R228, R74, R21 ;  /* 0x000000154ae47220 */ /* 0x000fe20000410000 */
[C---:B------:R-:W-:Y:S01]  /*70c0*/  FFMA.FTZ R7, R190.reuse, R4, -R7 ;  /* 0x00000004be077223 */ /* 0x040fe20000010807 */
[----:B------:R-:W-:Y:S01]  /*70d0*/  FFMA.FTZ R6, R190, R5, R6 ;  /* 0x00000005be067223 */ /* 0x000fe20000010006 */
[-C--:B------:R-:W-:Y:S01]  /*70e0*/  FMUL.FTZ R5, R3, R192.reuse ;  /* 0x000000c003057220 */ /* 0x080fe20000410000 */
[C---:B------:R-:W-:Y:S01]  /*70f0*/  FMUL.FTZ R4, R2.reuse, R192 ;  /* 0x000000c002047220 */ /* 0x040fe20000410000 */
[C---:B------:R-:W-:Y:S01]  /*7100*/  FFMA.FTZ R7, R111.reuse, R238, R7 ;  /* 0x000000ee6f077223 */ /* 0x040fe20000010007 */
[----:B------:R-:W-:Y:S01]  /*7110*/  FFMA.FTZ R6, R111, R236, R6 ;  /* 0x000000ec6f067223 */ /* 0x000fe20000010006 */
[-C--:B------:R-:W-:Y:S01]  /*7120*/  FFMA.FTZ R5, R2, R194.reuse, -R5 ;  /* 0x000000c202057223 */ /* 0x080fe20000010805 */
[----:B------:R-:W-:Y:S01]  /*7130*/  FFMA.FTZ R4, R3, R194, R4 ;  /* 0x000000c203047223 */ /* 0x000fe20000010004 */
[CC--:B------:R-:W-:Y:S01]  /*7140*/  FMUL.FTZ R11, R187.reuse, R7.reuse ;  /* 0x00000007bb0b7220 */ /* 0x0c0fe20000410000 */
        /* <DEDUP_REMOVED lines=9> */
[-C--:B------:R-:W-:Y:S01]  /*71e0*/  FFMA.FTZ R6, R190, R4.reuse, R7 ;  /* 0x00000004be067223 */ /* 0x080fe20000010007 */
[----:B------:R-:W-:Y:S01]  /*71f0*/  FMUL.FTZ R7, R189, R4 ;  /* 0x00000004bd077220 */ /* 0x000fe20000410000 */
[C---:B------:R-:W-:Y:S01]  /*7200*/  FMUL.FTZ R9, R185.reuse, R11 ;  /* 0x0000000bb9097220 */ /* 0x040fe20000410000 */
[----:B------:R-:W-:Y:S01]  /*7210*/  FMUL.FTZ R10, R185, R8 ;  /* 0x00000008b90a7220 */ /* 0x000fe20000410000 */
[----:B------:R-:W-:Y:S01]  /*7220*/  FMUL.FTZ R226, R72, R16 ;  /* 0x0000001048e27220 */ /* 0x000fe20000410000 */
[----:B------:R-:W-:Y:S01]  /*7230*/  FFMA.FTZ R7, R190, R5, -R7 ;  /* 0x00000005be077223 */ /* 0x000fe20000010807 */
[C---:B------:R-:W-:Y:S01]  /*7240*/  FFMA.FTZ R8, R186.reuse, R8, -R9 ;  /* 0x00000008ba087223 */ /* 0x040fe20000010809 */
[----:B------:R-:W-:Y:S01]  /*7250*/  FFMA.FTZ R11, R186, R11, R10 ;  /* 0x0000000bba0b7223 */ /* 0x000fe2000001000a */
[C---:B------:R-:W-:Y:S01]  /*7260*/  FMUL.FTZ R5, R187.reuse, R6 ;  /* 0x00000006bb057220 */ /* 0x040fe20000410000 */
[-C--:B------:R-:W-:Y:S01]  /*7270*/  FMUL.FTZ R9, R187, R7.reuse ;  /* 0x00000007bb097220 */ /* 0x080fe20000410000 */
[C---:B------:R-:W-:Y:S01]  /*7280*/  FFMA.FTZ R8, R109.reuse, R234, R8 ;  /* 0x000000ea6d087223 */ /* 0x040fe20000010008 */
[----:B------:R-:W-:Y:S01]  /*7290*/  FFMA.FTZ R11, R109, R242, R11 ;  /* 0x000000f26d0b7223 */ /* 0x000fe2000001000b */
[C---:B------:R-:W-:Y:S01]  /*72a0*/  FFMA.FTZ R5, R188.reuse, R7, -R5 ;  /* 0x00000007bc057223 */ /* 0x040fe20000010805 */
[----:B------:R-:W-:Y:S01]  /*72b0*/  FFMA.FTZ R9, R188, R6, R9 ;  /* 0x00000006bc097223 */ /* 0x000fe20000010009 */
[CC--:B------:R-:W-:Y:S01]  /*72c0*/  FMUL.FTZ R135, R183.reuse, R8.reuse ;  /* 0x00000008b7877220 */ /* 0x0c0fe20000410000 */
[----:B------:R-:W-:Y:S01]  /*72d0*/  FMUL.FTZ R7, R183, R11 ;  /* 0x0000000bb7077220 */ /* 0x000fe20000410000 */
[C---:B------:R-:W-:Y:S01]  /*72e0*/  FMUL.FTZ R4, R185.reuse, R5 ;  /* 0x00000005b9047220 */ /* 0x040fe20000410000 */
[----:B------:R-:W-:Y:S01]  /*72f0*/  FMUL.FTZ R224, R72, R17 ;  /* 0x0000001148e07220 */ /* 0x000fe20000410000 */
[C---:B------:R-:W-:Y:S01]  /*7300*/  FFMA.FTZ R135, R184.reuse, R11, R135 ;  /* 0x0000000bb8877223 */ /* 0x040fe20000010087 */
[----:B------:R-:W-:Y:S01]  /*7310*/  FFMA.FTZ R8, R184, R8, -R7 ;  /* 0x00000008b8087223 */ /* 0x000fe20000010807 */
[-C--:B------:R-:W-:Y:S01]  /*7320*/  FMUL.FTZ R7, R185, R9.reuse ;  /* 0x00000009b9077220 */ /* 0x080fe20000410000 */
[----:B------:R-:W-:Y:S01]  /*7330*/  FFMA.FTZ R4, R186, R9, R4 ;  /* 0x00000009ba047223 */ /* 0x000fe20000010004 */
[C---:B------:R-:W-:Y:S01]  /*7340*/  FFMA.FTZ R135, R108.reuse, R239, R135 ;  /* 0x000000ef6c877223 */ /* 0x040fe20000010087 */
[----:B------:R-:W-:Y:S01]  /*7350*/  FFMA.FTZ R8, R108, R231, R8 ;  /* 0x000000e76c087223 */ /* 0x000fe20000010008 */
[----:B------:R-:W-:-:S02]  /*7360*/  FFMA.FTZ R7, R186, R5, -R7 ;  /* 0x00000005ba077223 */ /* 0x000fc40000010807 */
[C---:B------:R-:W-:Y:S01]  /*7370*/  FMUL.FTZ R11, R181.reuse, R135 ;  /* 0x00000087b50b7220 */ /* 0x040fe20000410000 */
[-C--:B------:R-:W-:Y:S01]  /*7380*/  FMUL.FTZ R9, R181, R8.reuse ;  /* 0x00000008b5097220 */ /* 0x080fe20000410000 */
[C---:B------:R-:W-:Y:S02]  /*7390*/  FMUL.FTZ R5, R183.reuse, R7 ;  /* 0x00000007b7057220 */ /* 0x040fe40000410000 */
[C---:B------:R-:W-:Y:S01]  /*73a0*/  FFMA.FTZ R10, R182.reuse, R8, -R11 ;  /* 0x00000008b60a7223 */ /* 0x040fe2000001080b */
[----:B------:R-:W-:Y:S01]  /*73b0*/  FFMA.FTZ R9, R182, R135, R9 ;  /* 0x00000087b6097223 */ /* 0x000fe20000010009 */
[CC--:B------:R-:W-:Y:S01]  /*73c0*/  FFMA.FTZ R6, R184.reuse, R4.reuse, R5 ;  /* 0x00000004b8067223 */ /* 0x0c0fe20000010005 */
[----:B------:R-:W-:Y:S01]  /*73d0*/  FMUL.FTZ R5, R183, R4 ;  /* 0x00000004b7057220 */ /* 0x000fe20000410000 */
[C---:B------:R-:W-:Y:S01]  /*73e0*/  FFMA.FTZ R10, R107.reuse, R228, R10 ;  /* 0x000000e46b0a7223 */ /* 0x040fe2000001000a */
[----:B------:R-:W-:Y:S01]  /*73f0*/  FFMA.FTZ R9, R107, R230, R9 ;  /* 0x000000e66b097223 */ /* 0x000fe20000010009 */
[----:B------:R-:W-:Y:S01]  /*7400*/  MOV R4, UR20 ;  /* 0x0000001400047c02 */ /* 0x000fe20008000f00 */
[----:B------:R-:W-:Y:S01]  /*7410*/  FFMA.FTZ R5, R184, R7, -R5 ;  /* 0x00000007b8057223 */ /* 0x000fe20000010805 */
[----:B------:R-:W-:Y:S01]  /*7420*/  FMUL.FTZ R7, R181, R6 ;  /* 0x00000006b5077220 */ /* 0x000fe20000410000 */
[----:B------:R-:W-:Y:S01]  /*7430*/  FMUL.FTZ R11, R179, R10 ;  /* 0x0000000ab30b7220 */ /* 0x000fe20000410000 */
[----:B------:R-:W-:Y:S01]  /*7440*/  @P0 IADD3 R4, PT, PT, R4, -0x2, RZ ;  /* 0xfffffffe04040810 */ /* 0x000fe20007ffe0ff */
[----:B------:R-:W-:-:S02]  /*7450*/  HFMA2 R135, -RZ, RZ, 0, 9.5367431640625e-07 ;  /* 0x00000010ff877431 */ /* 0x000fc400000001ff */
[----:B------:R-:W-:Y:S01]  /*7460*/  FFMA.FTZ R8, R182, R5, -R7 ;  /* 0x00000005b6087223 */ /* 0x000fe20000010807 */
[-C--:B------:R-:W-:Y:S01]  /*7470*/  FFMA.FTZ R11, R180, R9.reuse, R11 ;  /* 0x00000009b40b7223 */ /* 0x080fe2000001000b */
[----:B------:R-:W-:Y:S01]  /*7480*/  FMUL.FTZ R7, R179, R9 ;  /* 0x00000009b3077220 */ /* 0x000fe20000410000 */
[----:B------:R-:W-:Y:S02]  /*7490*/  FMUL.FTZ R5, R181, R5 ;  /* 0x00000005b5057220 */ /* 0x000fe40000410000 */
[----:B------:R-:W-:Y:S01]  /*74a0*/  FFMA.FTZ R210, R106, R227, R11 ;  /* 0x000000e36ad27223 */ /* 0x000fe2000001000b */
[----:B------:R-:W-:Y:S01]  /*74b0*/  FFMA.FTZ R10, R180, R10, -R7 ;  /* 0x0000000ab40a7223 */ /* 0x000fe20000010807 */
[----:B------:R-:W-:Y:S01]  /*74c0*/  FFMA.FTZ R9, R182, R6, R5 ;  /* 0x00000006b6097223 */ /* 0x000fe20000010005 */
[----:B--2---:R-:W-:Y:S02]  /*74d0*/  @P0 IMAD R6, R4, R211, UR8 ;  /* 0x0000000804060e24 */ /* 0x004fe4000f8e02d3 */
[----:B------:R-:W-:Y:S01]  /*74e0*/  FMUL.FTZ R7, R177, R210 ;  /* 0x000000d2b1077220 */ /* 0x000fe20000410000 */
[----:B------:R-:W-:Y:S01]  /*74f0*/  FFMA.FTZ R10, R106, R229, R10 ;  /* 0x000000e56a0a7223 */ /* 0x000fe2000001000a */
[----:B------:R-:W-:Y:S01]  /*7500*/  CS2R R4, SRZ ;  /* 0x0000000000047805 */ /* 0x000fe2000001ff00 */
[----:B------:R-:W-:-:S02]  /*7510*/  FMUL.FTZ R11, R179, R9 ;  /* 0x00000009b30b7220 */ /* 0x000fc40000410000 */
[----:B------:R-:W-:Y:S01]  /*7520*/  FFMA.FTZ R211, R178, R10, -R7 ;  /* 0x0000000ab2d37223 */ /* 0x000fe20000010807 */
[----:B------:R-:W-:-:S04]  /*7530*/  @P0 IMAD.WIDE R6, R6, R135, UR4 ;  /* 0x0000000406060e25 */ /* 0x000fc8000f8e0287 */
[-C--:B------:R-:W-:Y:S01]  /*7540*/  FMUL.FTZ R135, R179, R8.reuse ;  /* 0x00000008b3877220 */ /* 0x080fe20000410000 */
[C---:B------:R-:W-:Y:S01]  /*7550*/  FFMA.FTZ R11, R180.reuse, R8, -R11 ;  /* 0x00000008b40b7223 */ /* 0x040fe2000001080b */
[C---:B------:R-:W-:Y:S01]  /*7560*/  FMUL.FTZ R213, R177.reuse, R10 ;  /* 0x0000000ab1d57220 */ /* 0x040fe20000410000 */
[----:B------:R2:W3:Y:S01]  /*7570*/  @P0 LDG.E.64 R4, desc[UR30][R6.64+0x8] ;  /* 0x0000081e06040981 */ /* 0x0004e2000c1e1b00 */
[----:B------:R-:W-:Y:S01]  /*7580*/  FFMA.FTZ R135, R180, R9, R135 ;  /* 0x00000009b4877223 */ /* 0x000fe20000010087 */
[C---:B------:R-:W-:Y:S01]  /*7590*/  FMUL.FTZ R8, R177.reuse, R11 ;  /* 0x0000000bb1087220 */ /* 0x040fe20000410000 */
[C---:B------:R-:W-:Y:S02]  /*75a0*/  FFMA.FTZ R210, R178.reuse, R210, R213 ;  /* 0x000000d2b2d27223 */ /* 0x040fe400000100d5 */
[-C--:B------:R-:W-:Y:S01]  /*75b0*/  FMUL.FTZ R9, R177, R135.reuse ;  /* 0x00000087b1097220 */ /* 0x080fe20000410000 */
[----:B------:R-:W-:Y:S01]  /*75c0*/  FFMA.FTZ R8, R178, R135, R8 ;  /* 0x00000087b2087223 */ /* 0x000fe20000010008 */
[----:B------:R-:W-:-:S02]  /*75d0*/  FFMA.FTZ R210, R105, R226, R210 ;  /* 0x000000e269d27223 */ /* 0x000fc400000100d2 */
[----:B------:R-:W-:Y:S01]  /*75e0*/  FFMA.FTZ R9, R178, R11, -R9 ;  /* 0x0000000bb2097223 */ /* 0x000fe20000010809 */
[----:B------:R-:W-:Y:S01]  /*75f0*/  FFMA.FTZ R211, R105, R224, R211 ;  /* 0x000000e069d37223 */ /* 0x000fe200000100d3 */
[C---:B--2---:R-:W-:Y:S01]  /*7600*/  FMUL.FTZ R6, R175.reuse, R8 ;  /* 0x00000008af067220 */ /* 0x044fe20000410000 */
[C---:B------:R-:W-:Y:S01]  /*7610*/  FMUL.FTZ R213, R175.reuse, R210 ;  /* 0x000000d2afd57220 */ /* 0x040fe20000410000 */
[C---:B------:R-:W-:Y:S01]  /*7620*/  FMUL.FTZ R7, R175.reuse, R9 ;  /* 0x00000009af077220 */ /* 0x040fe20000410000 */
[----:B------:R-:W-:Y:S01]  /*7630*/  FMUL.FTZ R215, R175, R211 ;  /* 0x000000d3afd77220 */ /* 0x000fe20000410000 */
[C---:B------:R-:W-:Y:S01]  /*7640*/  FFMA.FTZ R6, R176.reuse, R9, -R6 ;  /* 0x00000009b0067223 */ /* 0x040fe20000010806 */
[C---:B------:R-:W-:Y:S01]  /*7650*/  FFMA.FTZ R10, R176.reuse, R211, -R213 ;  /* 0x000000d3b00a7223 */ /* 0x040fe200000108d5 */
[C---:B------:R-:W-:Y:S01]  /*7660*/  FFMA.FTZ R7, R176.reuse, R8, R7 ;  /* 0x00000008b0077223 */ /* 0x040fe20000010007 */
[C---:B------:R-:W-:Y:S01]  /*7670*/  FMUL.FTZ R225, R73.reuse, R15 ;  /* 0x0000000f49e17220 */ /* 0x040fe20000410000 */
[----:B------:R-:W-:Y:S01]  /*7680*/  FFMA.FTZ R215, R176, R210, R215 ;  /* 0x000000d2b0d77223 */ /* 0x000fe200000100d7 */
[----:B------:R-:W-:Y:S01]  /*7690*/  FMUL.FTZ R213, R73, R14 ;  /* 0x0000000e49d57220 */ /* 0x000fe20000410000 */
[C---:B------:R-:W-:Y:S01]  /*76a0*/  FMUL.FTZ R9, R173.reuse, R7 ;  /* 0x00000007ad097220 */ /* 0x040fe20000410000 */
[CC--:B------:R-:W-:Y:S01]  /*76b0*/  FMUL.FTZ R8, R173.reuse, R6.reuse ;  /* 0x00000006ad087220 */ /* 0x0c0fe20000410000 */
[C---:B------:R-:W-:Y:S01]  /*76c0*/  FFMA.FTZ R10, R104.reuse, R225, R10 ;  /* 0x000000e1680a7223 */ /* 0x040fe2000001000a */
[----:B------:R-:W-:Y:S01]  /*76d0*/  FFMA.FTZ R215, R104, R213, R215 ;  /* 0x000000d568d77223 */ /* 0x000fe200000100d7 */
[C---:B------:R-:W-:Y:S01]  /*76e0*/  FFMA.FTZ R9, R174.reuse, R6, -R9 ;  /* 0x00000006ae097223 */ /* 0x040fe20000010809 */
[C---:B------:R-:W-:Y:S01]  /*76f0*/  FFMA.FTZ R8, R174.reuse, R7, R8 ;  /* 0x00000007ae087223 */ /* 0x040fe20000010008 */
[C---:B------:R-:W-:Y:S01]  /*7700*/  FMUL.FTZ R210, R173.reuse, R10 ;  /* 0x0000000aadd27220 */ /* 0x040fe20000410000 */
[----:B------:R-:W-:Y:S01]  /*7710*/  FMUL.FTZ R11, R173, R215 ;  /* 0x000000d7ad0b7220 */ /* 0x000fe20000410000 */
[C---:B------:R-:W-:Y:S01]  /*7720*/  FMUL.FTZ R7, R171.reuse, R9 ;  /* 0x00000009ab077220 */ /* 0x040fe20000410000 */
[----:B------:R-:W-:Y:S01]  /*7730*/  FMUL.FTZ R6, R171, R8 ;  /* 0x00000008ab067220 */ /* 0x000fe20000410000 */
[----:B------:R-:W-:Y:S01]  /*7740*/  FFMA.FTZ R210, R174, R215, R210 ;  /* 0x000000d7aed27223 */ /* 0x000fe200000100d2 */
[----:B------:R-:W-:Y:S01]  /*7750*/  FMUL.FTZ R216, R70, R159 ;  /* 0x0000009f46d87220 */ /* 0x000fe20000410000 */
[----:B------:R-:W-:Y:S01]  /*7760*/  FFMA.FTZ R11, R174, R10, -R11 ;  /* 0x0000000aae0b7223 */ /* 0x000fe2000001080b */
[----:B------:R-:W-:Y:S01]  /*7770*/  FMUL.FTZ R222, R70, R161 ;  /* 0x000000a146de7220 */ /* 0x000fe20000410000 */
[C---:B------:R-:W-:Y:S01]  /*7780*/  FFMA.FTZ R7, R172.reuse, R8, R7 ;  /* 0x00000008ac077223 */ /* 0x040fe20000010007 */
[----:B------:R-:W-:Y:S01]  /*7790*/  FFMA.FTZ R6, R172, R9, -R6 ;  /* 0x00000009ac067223 */ /* 0x000fe20000010806 */
[C---:B------:R-:W-:Y:S01]  /*77a0*/  FFMA.FTZ R210, R103.reuse, R216, R210 ;  /* 0x000000d867d27223 */ /* 0x040fe200000100d2 */
[----:B------:R-:W-:Y:S01]  /*77b0*/  FFMA.FTZ R11, R103, R222, R11 ;  /* 0x000000de670b7223 */ /* 0x000fe2000001000b */
[C---:B------:R-:W-:Y:S01]  /*77c0*/  FMUL.FTZ R211, R169.reuse, R7 ;  /* 0x00000007a9d37220 */ /* 0x040fe20000410000 */
[----:B------:R-:W-:Y:S01]  /*77d0*/  FMUL.FTZ R8, R169, R6 ;  /* 0x00000006a9087220 */ /* 0x000fe20000410000 */
[C---:B------:R-:W-:Y:S01]  /*77e0*/  FMUL.FTZ R9, R171.reuse, R210 ;  /* 0x000000d2ab097220 */ /* 0x040fe20000410000 */
[----:B------:R-:W-:Y:S01]  /*77f0*/  FMUL.FTZ R135, R171, R11 ;  /* 0x0000000bab877220 */ /* 0x000fe20000410000 */
[C---:B------:R-:W-:Y:S01]  /*7800*/  FFMA.FTZ R211, R170.reuse, R6, -R211 ;  /* 0x00000006aad37223 */ /* 0x040fe200000108d3 */
[----:B------:R-:W-:Y:S01]  /*7810*/  FFMA.FTZ R8, R170, R7, R8 ;  /* 0x00000007aa087223 */ /* 0x000fe20000010008 */
[C---:B------:R-:W-:Y:S01]  /*7820*/  FFMA.FTZ R6, R172.reuse, R11, -R9 ;  /* 0x0000000bac067223 */ /* 0x040fe20000010809 */
[C---:B------:R-:W-:Y:S01]  /*7830*/  FMUL.FTZ R215, R71.reuse, R162 ;  /* 0x000000a247d77220 */ /* 0x040fe20000410000 */
[----:B------:R-:W-:Y:S01]  /*7840*/  FFMA.FTZ R135, R172, R210, R135 ;  /* 0x000000d2ac877223 */ /* 0x000fe20000010087 */
[----:B------:R-:W-:Y:S01]  /*7850*/  FMUL.FTZ R223, R71, R160 ;  /* 0x000000a047df7220 */ /* 0x000fe20000410000 */
[C---:B------:R-:W-:Y:S01]  /*7860*/  FMUL.FTZ R7, R167.reuse, R211 ;  /* 0x000000d3a7077220 */ /* 0x040fe20000410000 */
[-C--:B------:R-:W-:Y:S01]  /*7870*/  FMUL.FTZ R10, R167, R8.reuse ;  /* 0x00000008a70a7220 */ /* 0x080fe20000410000 */
[C---:B------:R-:W-:Y:S01]  /*7880*/  FFMA.FTZ R6, R102.reuse, R215, R6 ;  /* 0x000000d766067223 */ /* 0x040fe20000010006 */
[----:B------:R-:W-:Y:S01]  /*7890*/  FFMA.FTZ R135, R102, R223, R135 ;  /* 0x000000df66877223 */ /* 0x000fe20000010087 */
[C---:B------:R-:W-:Y:S01]  /*78a0*/  FFMA.FTZ R9, R168.reuse, R8, R7 ;  /* 0x00000008a8097223 */ /* 0x040fe20000010007 */
[----:B------:R-:W-:Y:S01]  /*78b0*/  FFMA.FTZ R10, R168, R211, -R10 ;  /* 0x000000d3a80a7223 */ /* 0x000fe2000001080a */
[C---:B------:R-:W-:Y:S01]  /*78c0*/  FMUL.FTZ R8, R169.reuse, R6 ;  /* 0x00000006a9087220 */ /* 0x040fe20000410000 */
[----:B------:R-:W-:Y:S01]  /*78d0*/  FMUL.FTZ R7, R169, R135 ;  /* 0x00000087a9077220 */ /* 0x000fe20000410000 */
[----:B------:R-:W-:Y:S01]  /*78e0*/  FMUL.FTZ R218, R68, R155 ;  /* 0x0000009b44da7220 */ /* 0x000fe20000410000 */
[C---:B------:R-:W-:Y:S01]  /*78f0*/  FMUL.FTZ R210, R165.reuse, R10 ;  /* 0x0000000aa5d27220 */ /* 0x040fe20000410000 */
[C---:B------:R-:W-:Y:S01]  /*7900*/  FFMA.FTZ R8, R170.reuse, R135, R8 ;  /* 0x00000087aa087223 */ /* 0x040fe20000010008 */
[----:B------:R-:W-:Y:S01]  /*7910*/  FFMA.FTZ R7, R170, R6, -R7 ;  /* 0x00000006aa077223 */ /* 0x000fe20000010807 */
[----:B------:R-:W-:Y:S01]  /*7920*/  FMUL.FTZ R220, R68, R157 ;  /* 0x0000009d44dc7220 */ /* 0x000fe20000410000 */
[-C--:B------:R-:W-:Y:S01]  /*7930*/  FMUL.FTZ R11, R165, R9.reuse ;  /* 0x00000009a50b7220 */ /* 0x080fe20000410000 */
[C---:B------:R-:W-:Y:S01]  /*7940*/  FFMA.FTZ R210, R166.reuse, R9, R210 ;  /* 0x00000009a6d27223 */ /* 0x040fe200000100d2 */
[C---:B------:R-:W-:Y:S01]  /*7950*/  FFMA.FTZ R9, R101.reuse, R218, R8 ;  /* 0x000000da65097223 */ /* 0x040fe20000010008 */
[----:B------:R-:W-:Y:S01]  /*7960*/  FFMA.FTZ R8, R101, R220, R7 ;  /* 0x000000dc65087223 */ /* 0x000fe20000010007 */
[----:B------:R-:W-:Y:S01]  /*7970*/  FFMA.FTZ R11, R166, R10, -R11 ;  /* 0x0000000aa60b7223 */ /* 0x000fe2000001080b */
[----:B------:R-:W-:-:S02]  /*7980*/  FMUL.FTZ R135, R163, R210 ;  /* 0x000000d2a3877220 */ /* 0x000fc40000410000 */
[----:B------:R-:W-:Y:S01]  /*7990*/  FMUL.FTZ R10, R167, R8 ;  /* 0x00000008a70a7220 */ /* 0x000fe20000410000 */
[-C--:B------:R-:W-:Y:S01]  /*79a0*/  FMUL.FTZ R211, R163, R11.reuse ;  /* 0x0000000ba3d37220 */ /* 0x080fe20000410000 */
[----:B------:R-:W-:Y:S01]  /*79b0*/  FFMA.FTZ R6, R164, R11, -R135 ;  /* 0x0000000ba4067223 */ /* 0x000fe20000010887 */
[-C--:B------:R-:W-:Y:S01]  /*79c0*/  FMUL.FTZ R11, R167, R9.reuse ;  /* 0x00000009a70b7220 */ /* 0x080fe20000410000 */
[C---:B------:R-:W-:Y:S01]  /*79d0*/  FFMA.FTZ R9, R168.reuse, R9, R10 ;  /* 0x00000009a8097223 */ /* 0x040fe2000001000a */
[C---:B------:R-:W-:Y:S01]  /*79e0*/  FMUL.FTZ R219, R69.reuse, R156 ;  /* 0x0000009c45db7220 */ /* 0x040fe20000410000 */
[----:B------:R-:W-:Y:S01]  /*79f0*/  FMUL.FTZ R217, R69, R158 ;  /* 0x0000009e45d97220 */ /* 0x000fe20000410000 */
[----:B------:R-:W-:Y:S02]  /*7a00*/  FFMA.FTZ R8, R168, R8, -R11 ;  /* 0x00000008a8087223 */ /* 0x000fe4000001080b */
[C---:B------:R-:W-:Y:S02]  /*7a10*/  FFMA.FTZ R9, R100.reuse, R219, R9 ;  /* 0x000000db64097223 */ /* 0x040fe40000010009 */
[----:B------:R-:W-:-:S02]  /*7a20*/  FFMA.FTZ R8, R100, R217, R8 ;  /* 0x000000d964087223 */ /* 0x000fc40000010008 */
[C---:B------:R-:W-:Y:S01]  /*7a30*/  FMUL.FTZ R11, R165.reuse, R9 ;  /* 0x00000009a50b7220 */ /* 0x040fe20000410000 */
[----:B------:R-:W-:Y:S01]  /*7a40*/  FMUL.FTZ R214, R66, R153 ;  /* 0x0000009942d67220 */ /* 0x000fe20000410000 */
[-C--:B------:R-:W-:Y:S02]  /*7a50*/  FMUL.FTZ R10, R165, R8.reuse ;  /* 0x00000008a50a7220 */ /* 0x080fe40000410000 */
[----:B------:R-:W-:Y:S01]  /*7a60*/  FFMA.FTZ R11, R166, R8, -R11 ;  /* 0x00000008a60b7223 */ /* 0x000fe2000001080b */
[----:B------:R-:W-:Y:S01]  /*7a70*/  FMUL.FTZ R212, R66, R151 ;  /* 0x0000009742d47220 */ /* 0x000fe20000410000 */
[----:B------:R-:W-:Y:S02]  /*7a80*/  FFMA.FTZ R10, R166, R9, R10 ;  /* 0x00000009a60a7223 */ /* 0x000fe4000001000a */
[C---:B------:R-:W-:Y:S02]  /*7a90*/  FFMA.FTZ R11, R99.reuse, R214, R11 ;  /* 0x000000d6630b7223 */ /* 0x040fe4000001000b */
[----:B------:R-:W-:-:S02]  /*7aa0*/  FFMA.FTZ R10, R99, R212, R10 ;  /* 0x000000d4630a7223 */ /* 0x000fc4000001000a */
[CC--:B------:R-:W-:Y:S01]  /*7ab0*/  FMUL.FTZ R135, R163.reuse, R11.reuse ;  /* 0x0000000ba3877220 */ /* 0x0c0fe20000410000 */
[C---:B------:R-:W-:Y:S01]  /*7ac0*/  FFMA.FTZ R7, R164.reuse, R210, R211 ;  /* 0x000000d2a4077223 */ /* 0x040fe200000100d3 */
[----:B------:R-:W-:Y:S01]  /*7ad0*/  FMUL.FTZ R9, R163, R10 ;  /* 0x0000000aa3097220 */ /* 0x000fe20000410000 */
[C---:B------:R-:W-:Y:S01]  /*7ae0*/  FMUL.FTZ R211, R67.reuse, R152 ;  /* 0x0000009843d37220 */ /* 0x040fe20000410000 */
[C---:B------:R-:W-:Y:S01]  /*7af0*/  FFMA.FTZ R135, R164.reuse, R10, R135 ;  /* 0x0000000aa4877223 */ /* 0x040fe20000010087 */
[----:B------:R-:W-:Y:S01]  /*7b00*/  FMUL.FTZ R221, R67, R154 ;  /* 0x0000009a43dd7220 */ /* 0x000fe20000410000 */
[----:B------:R-:W-:Y:S02]  /*7b10*/  FFMA.FTZ R210, R164, R11, -R9 ;  /* 0x0000000ba4d27223 */ /* 0x000fe40000010809 */
[C---:B------:R-:W-:Y:S02]  /*7b20*/  FFMA.FTZ R8, R98.reuse, R211, R135 ;  /* 0x000000d362087223 */ /* 0x040fe40000010087 */
[----:B------:R-:W-:-:S03]  /*7b30*/  FFMA.FTZ R9, R98, R221, R210 ;  /* 0x000000dd62097223 */ /* 0x000fc600000100d2 */
[----:B------:R-:W2:Y:S04]  /*7b40*/  SHFL.UP PT, R210, R8, 0x1, RZ ;  /* 0x0420000008d27989 */ /* 0x000ea800000e00ff */
[----:B------:R-:W4:Y:S04]  /*7b50*/  SHFL.UP PT, R135, R9, 0x1, RZ ;  /* 0x0420000009877989 */ /* 0x000f2800000e00ff */
[----:B------:R-:W5:Y:S04]  /*7b60*/  SHFL.UP PT, R11, R7, 0x1, RZ ;  /* 0x04200000070b7989 */ /* 0x000f6800000e00ff */
[----:B------:R-:W1:Y:S01]  /*7b70*/  SHFL.UP PT, R10, R6, 0x1, RZ ;  /* 0x04200000060a7989 */ /* 0x000e6200000e00ff */
[----:B------:R-:W-:Y:S01]  /*7b80*/  ISETP.GE.AND P3, PT, R131, 0x1, PT ;  /* 0x000000018300780c */ /* 0x000fe20003f66270 */
[-C--:B--2---:R-:W-:Y:S01]  /*7b90*/  FMUL.FTZ R232, R6, R210.reuse ;  /* 0x000000d206e87220 */ /* 0x084fe20000410000 */
[----:B------:R-:W-:-:S03]  /*7ba0*/  FMUL.FTZ R247, R7, R210 ;  /* 0x000000d207f77220 */ /* 0x000fc60000410000 */
[-C--:B----4-:R-:W-:Y:S01]  /*7bb0*/  FFMA.FTZ R249, R7, R135.reuse, R232 ;  /* 0x0000008707f97223 */ /* 0x090fe200000100e8 */
[C---:B------:R-:W-:Y:S01]  /*7bc0*/  FFMA.FTZ R232, R6.reuse, R135, -R247 ;  /* 0x0000008706e87223 */ /* 0x040fe200000108f7 */
[----:B-----5:R-:W-:-:S06]  /*7bd0*/  FMUL.FTZ R210, R6, R11 ;  /* 0x0000000b06d27220 */ /* 0x020fcc0000410000 */
[----:B------:R-:W-:Y:S01]  /*7be0*/  @P3 FADD.FTZ R8, R8, R249 ;  /* 0x000000f908083221 */ /* 0x000fe20000010000 */
[----:B------:R-:W-:Y:S01]  /*7bf0*/  FMUL.FTZ R135, R7, R11 ;  /* 0x0000000b07877220 */ /* 0x000fe20000410000 */
[----:B------:R-:W-:Y:S01]  /*7c00*/  @P3 FADD.FTZ R9, R9, R232 ;  /* 0x000000e809093221 */ /* 0x000fe20000010000 */
[-C--:B-1----:R-:W-:Y:S02]  /*7c10*/  @P3 FFMA.FTZ R7, R7, R10.reuse, R210 ;  /* 0x0000000a07073223 */ /* 0x082fe400000100d2 */
        /* <DEDUP_REMOVED lines=8> */
[-C--:B--2---:R-:W-:Y:S01]  /*7ca0*/  FFMA.FTZ R249, R7, R135.reuse, R232 ;  /* 0x0000008707f97223 */ /* 0x084fe200000100e8 */
[C---:B------:R-:W-:Y:S01]  /*7cb0*/  FFMA.FTZ R232, R6.reuse, R135, -R247 ;  /* 0x0000008706e87223 */ /* 0x040fe200000108f7 */
[----:B----4-:R-:W-:-:S06]  /*7cc0*/  FMUL.FTZ R210, R6, R11 ;  /* 0x0000000b06d27220 */ /* 0x010fcc0000410000 */
[----:B------:R-:W-:Y:S01]  /*7cd0*/  @P3 FADD.FTZ R8, R8, R249 ;  /* 0x000000f908083221 */ /* 0x000fe20000010000 */
[----:B------:R-:W-:Y:S01]  /*7ce0*/  FMUL.FTZ R135, R7, R11 ;  /* 0x0000000b07877220 */ /* 0x000fe20000410000 */
[----:B------:R-:W-:Y:S01]  /*7cf0*/  @P3 FADD.FTZ R9, R9, R232 ;  /* 0x000000e809093221 */ /* 0x000fe20000010000 */
[-C--:B-----5:R-:W-:Y:S02]  /*7d00*/  @P3 FFMA.FTZ R7, R7, R10.reuse, R210 ;  /* 0x0000000a07073223 */ /* 0x0a0fe400000100d2 */
        /* <DEDUP_REMOVED lines=27> */
[C---:B------:R-:W-:Y:S01]  /*7ec0*/  FMUL.FTZ R11, R7.reuse, R11 ;  /* 0x0000000b070b7220 */ /* 0x040fe20000410000 */
[-C--:B-----5:R-:W-:Y:S01]  /*7ed0*/  @P3 FFMA.FTZ R7, R7, R10.reuse, R210 ;  /* 0x0000000a07073223 */ /* 0x0a0fe200000100d2 */
[----:B------:R-:W-:Y:S02]  /*7ee0*/  @P3 FADD.FTZ R9, R9, R232 ;  /* 0x000000e809093221 */ /* 0x000fe40000010000 */
[----:B------:R-:W1:Y:S01]  /*7ef0*/  SHFL.UP PT, R210, R8, 0x10, RZ ;  /* 0x0600000008d27989 */ /* 0x000e6200000e00ff */
[----:B------:R-:W-:-:S03]  /*7f00*/  @P3 FFMA.FTZ R6, R6, R10, -R11 ;  /* 0x0000000a06063223 */ /* 0x000fc6000001080b */
[----:B------:R-:W2:Y:S04]  /*7f10*/  SHFL.UP PT, R11, R7, 0x10, RZ ;  /* 0x06000000070b7989 */ /* 0x000ea800000e00ff */
[----:B------:R-:W4:Y:S04]  /*7f20*/  SHFL.UP PT, R135, R9, 0x10, RZ ;  /* 0x0600000009877989 */ /* 0x000f2800000e00ff */
[----:B------:R-:W5:Y:S01]  /*7f30*/  SHFL.UP PT, R10, R6, 0x10, RZ ;  /* 0x06000000060a7989 */ /* 0x000f6200000e00ff */
[----:B------:R-:W-:Y:S01]  /*7f40*/  ISETP.GE.AND P3, PT, R131, 0x10, PT ;  /* 0x000000108300780c */ /* 0x000fe20003f66270 */
[CC--:B-1----:R-:W-:Y:S01]  /*7f50*/  FMUL.FTZ R249, R7.reuse, R210.reuse ;  /* 0x000000d207f97220 */ /* 0x0c2fe20000410000 */
[C---:B------:R-:W-:Y:S01]  /*7f60*/  FMUL.FTZ R210, R6.reuse, R210 ;  /* 0x000000d206d27220 */ /* 0x040fe20000410000 */
[-C--:B--2---:R-:W-:Y:S01]  /*7f70*/  FMUL.FTZ R247, R6, R11.reuse ;  /* 0x0000000b06f77220 */ /* 0x084fe20000410000 */
[----:B------:R-:W-:-:S02]  /*7f80*/  FMUL.FTZ R11, R7, R11 ;  /* 0x0000000b070b7220 */ /* 0x000fc40000410000 */
[----:B----4-:R-:W-:-:S07]  /*7f90*/  FFMA.FTZ R251, R7, R135, R210 ;  /* 0x0000008707fb7223 */ /* 0x010fce00000100d2 */
[-C--:B-----5:R-:W-:Y:S01]  /*7fa0*/  @P3 FFMA.FTZ R7, R7, R10.reuse, R247 ;  /* 0x0000000a07073223 */ /* 0x0a0fe200000100f7 */
[C---:B------:R-:W-:Y:S01]  /*7fb0*/  FFMA.FTZ R210, R6.reuse, R135, -R249 ;  /* 0x0000008706d27223 */ /* 0x040fe200000108f9 */
[----:B------:R-:W-:Y:S01]  /*7fc0*/  @P3 FFMA.FTZ R6, R6, R10, -R11 ;  /* 0x0000000a06063223 */ /* 0x000fe2000001080b */
[----:B---3--:R1:W-:Y:S02]  /*7fd0*/  SHFL.IDX PT, R240, R5, RZ, 0x1f ;  /* 0x00001fff05f07589 */ /* 0x0083e400000e0000 */
[----:B------:R-:W-:Y:S02]  /*7fe0*/  @P3 FADD.FTZ R9, R9, R210 ;  /* 0x000000d209093221 */ /* 0x000fe40000010000 */
[----:B------:R-:W2:Y:S04]  /*7ff0*/  SHFL.UP PT, R7, R7, 0x1, RZ ;  /* 0x0420000007077989 */ /* 0x000ea800000e00ff */
[----:B------:R-:W-:Y:S04]  /*8000*/  SHFL.IDX PT, R4, R4, RZ, 0x1f ;  /* 0x00001fff04047589 */ /* 0x000fe800000e0000 */
[----:B------:R-:W3:Y:S04]  /*8010*/  SHFL.UP PT, R11, R6, 0x1, RZ ;  /* 0x04200000060b7989 */ /* 0x000ee800000e00ff */
[----:B------:R-:W4:Y:S01]  /*8020*/  SHFL.UP PT, R9, R9, 0x1, RZ ;  /* 0x0420000009097989 */ /* 0x000f2200000e00ff */
[----:B------:R-:W-:Y:S01]  /*8030*/  @P3 FADD.FTZ R8, R8, R251 ;  /* 0x000000fb08083221 */ /* 0x000fe20000010000 */
[-C--:B0-----:R-:W-:Y:S01]  /*8040*/  FMUL.FTZ R210, R164, R13.reuse ;  /* 0x0000000da4d27220 */ /* 0x081fe20000410000 */
[----:B------:R-:W-:-:S03]  /*8050*/  FMUL.FTZ R135, R163, R13 ;  /* 0x0000000da3877220 */ /* 0x000fc60000410000 */
[-C--:B------:R-:W-:Y:S01]  /*8060*/  FFMA.FTZ R210, -R163, R12.reuse, -R210 ;  /* 0x0000000ca3d27223 */ /* 0x080fe200000109d2 */
[----:B------:R-:W0:Y:S01]  /*8070*/  SHFL.UP PT, R8, R8, 0x1, RZ ;  /* 0x0420000008087989 */ /* 0x000e2200000e00ff */
[----:B------:R-:W-:Y:S02]  /*8080*/  FFMA.FTZ R135, R164, R12, -R135 ;  /* 0x0000000ca4877223 */ /* 0x000fe40000010887 */
[----:B-1----:R-:W-:Y:S01]  /*8090*/  FMUL.FTZ R5, R165, R210 ;  /* 0x000000d2a5057220 */ /* 0x002fe20000410000 */
[----:B--2---:R-:W-:-:S03]  /*80a0*/  FMUL.FTZ R10, R7, R240 ;  /* 0x000000f0070a7220 */ /* 0x004fc60000410000 */
[-C--:B------:R-:W-:Y:S01]  /*80b0*/  FFMA.FTZ R5, R166, R135.reuse, R5 ;  /* 0x00000087a6057223 */ /* 0x080fe20000010005 */
[C---:B---3--:R-:W-:Y:S01]  /*80c0*/  FFMA.FTZ R10, R11.reuse, R4, -R10 ;  /* 0x000000040b0a7223 */ /* 0x048fe2000001080a */
[----:B------:R-:W-:Y:S01]  /*80d0*/  FMUL.FTZ R6, R11, R240 ;  /* 0x000000f00b067220 */ /* 0x000fe20000410000 */
[----:B------:R-:W-:-:S03]  /*80e0*/  FMUL.FTZ R11, R165, R135 ;  /* 0x00000087a50b7220 */ /* 0x000fc60000410000 */
[----:B------:R-:W-:Y:S01]  /*80f0*/  FFMA.FTZ R7, R7, R4, R6 ;  /* 0x0000000407077223 */ /* 0x000fe20000010006 */
[----:B------:R-:W-:Y:S01]  /*8100*/  FFMA.FTZ R11, R166, R210, -R11 ;  /* 0x000000d2a60b7223 */ /* 0x000fe2000001080b */
[----:B----4-:R-:W-:Y:S01]  /*8110*/  @P2 FADD.FTZ R4, R9, R10 ;  /* 0x0000000a09042221 */ /* 0x010fe20000010000 */
[C---:B------:R-:W-:Y:S02]  /*8120*/  FMUL.FTZ R9, R167.reuse, R5 ;  /* 0x00000005a7097220 */ /* 0x040fe40000410000 */
[-C--:B------:R-:W-:Y:S02]  /*8130*/  FMUL.FTZ R6, R167, R11.reuse ;  /* 0x0000000ba7067220 */ /* 0x080fe40000410000 */
[C---:B------:R-:W-:Y:S02]  /*8140*/  FFMA.FTZ R9, R168.reuse, R11, -R9 ;  /* 0x0000000ba8097223 */ /* 0x040fe40000010809 */
[----:B------:R-:W-:Y:S02]  /*8150*/  FFMA.FTZ R6, R168, R5, R6 ;  /* 0x00000005a8067223 */ /* 0x000fe40000010006 */
[----:B------:R-:W-:Y:S01]  /*8160*/  FMUL.FTZ R5, R169, R9 ;  /* 0x00000009a9057220 */ /* 0x000fe20000410000 */
[----:B0-----:R-:W-:-:S03]  /*8170*/  @P2 FADD.FTZ R240, R8, R7 ;  /* 0x0000000708f02221 */ /* 0x001fc60000010000 */
[----:B------:R-:W-:Y:S01]  /*8180*/  FFMA.FTZ R10, R170, R6, R5 ;  /* 0x00000006aa0a7223 */ /* 0x000fe20000010005 */
[CC--:B------:R-:W-:Y:S01]  /*8190*/  FMUL.FTZ R5, R163.reuse, R209.reuse ;  /* 0x000000d1a3057220 */ /* 0x0c0fe20000410000 */
[----:B------:R-:W-:Y:S01]  /*81a0*/  FMUL.FTZ R7, R163, R208 ;  /* 0x000000d0a3077220 */ /* 0x000fe20000410000 */
[----:B------:R-:W-:Y:S02]  /*81b0*/  FMUL.FTZ R8, R169, R6 ;  /* 0x00000006a9087220 */ /* 0x000fe40000410000 */
[C---:B------:R-:W-:Y:S01]  /*81c0*/  FFMA.FTZ R5, R164.reuse, R208, R5 ;  /* 0x000000d0a4057223 */ /* 0x040fe20000010005 */
[----:B------:R-:W-:-:S03]  /*81d0*/  FFMA.FTZ R6, R164, R209, -R7 ;  /* 0x000000d1a4067223 */ /* 0x000fc60000010807 */
[----:B------:R-:W-:Y:S01]  /*81e0*/  FADD.FTZ R5, R136, R5 ;  /* 0x0000000588057221 */ /* 0x000fe20000010000 */
[----:B------:R-:W-:Y:S01]  /*81f0*/  FADD.FTZ R6, R191, R6 ;  /* 0x00000006bf067221 */ /* 0x000fe20000010000 */
[----:B------:R-:W-:Y:S02]  /*8200*/  FFMA.FTZ R11, R170, R9, -R8 ;  /* 0x00000009aa0b7223 */ /* 0x000fe40000010808 */
[C---:B------:R-:W-:Y:S01]  /*8210*/  FMUL.FTZ R9, R165.reuse, R5 ;  /* 0x00000005a5097220 */ /* 0x040fe20000410000 */
[----:B------:R-:W-:-:S03]  /*8220*/  FMUL.FTZ R7, R165, R6 ;  /* 0x00000006a5077220 */ /* 0x000fc60000410000 */
[C---:B------:R-:W-:Y:S01]  /*8230*/  FFMA.FTZ R6, R166.reuse, R6, -R9 ;  /* 0x00000006a6067223 */ /* 0x040fe20000010809 */
[----:B------:R-:W-:Y:S01]  /*8240*/  FFMA.FTZ R8, R166, R5, R7 ;  /* 0x00000005a6087223 */ /* 0x000fe20000010007 */
[-C--:B------:R-:W-:Y:S02]  /*8250*/  FMUL.FTZ R5, R171, R11.reuse ;  /* 0x0000000bab057220 */ /* 0x080fe40000410000 */
[----:B------:R-:W-:Y:S01]  /*8260*/  FADD.FTZ R6, R193, R6 ;  /* 0x00000006c1067221 */ /* 0x000fe20000010000 */
[-C--:B------:R-:W-:Y:S01]  /*8270*/  FMUL.FTZ R210, R171, R10.reuse ;  /* 0x0000000aabd27220 */ /* 0x080fe20000410000 */
[----:B------:R-:W-:Y:S01]  /*8280*/  FADD.FTZ R8, R137, R8 ;  /* 0x0000000889087221 */ /* 0x000fe20000010000 */
[C---:B------:R-:W-:Y:S01]  /*8290*/  FFMA.FTZ R10, R172.reuse, R10, R5 ;  /* 0x0000000aac0a7223 */ /* 0x040fe20000010005 */
[C---:B------:R-:W-:Y:S02]  /*82a0*/  FMUL.FTZ R5, R167.reuse, R6 ;  /* 0x00000006a7057220 */ /* 0x040fe40000410000 */
[-C--:B------:R-:W-:Y:S01]  /*82b0*/  FMUL.FTZ R7, R167, R8.reuse ;  /* 0x00000008a7077220 */ /* 0x080fe20000410000 */
[----:B------:R-:W-:Y:S01]  /*82c0*/  FFMA.FTZ R210, R172, R11, -R210 ;  /* 0x0000000bacd27223 */ /* 0x000fe200000108d2 */
        /* <DEDUP_REMOVED lines=19> */
[----:B------:R-:W-:-:S02]  /*8400*/  FMUL.FTZ R6, R171, R8 ;  /* 0x00000008ab067220 */ /* 0x000fc40000410000 */
[C---:B------:R-:W-:Y:S02]  /*8410*/  FFMA.FTZ R5, R172.reuse, R8, R5 ;  /* 0x00000008ac057223 */ /* 0x040fe40000010005 */
[----:B------:R-:W-:Y:S01]  /*8420*/  FFMA.FTZ R6, R172, R9, -R6 ;  /* 0x00000009ac067223 */ /* 0x000fe20000010806 */
        /* <DEDUP_REMOVED lines=57> */
[-C--:B------:R-:W-:Y:S01]  /*87c0*/  FMUL.FTZ R6, R183, R8.reuse ;  /* 0x00000008b7067220 */ /* 0x080fe20000410000 */
[----:B------:R-:W0:Y:S01]  /*87d0*/  S2R R135, SR_TID.X ;  /* 0x0000000000877919 */ /* 0x000e220000002100 */
[----:B------:R-:W-:-:S02]  /*87e0*/  FFMA.FTZ R7, R184, R8, R5 ;  /* 0x00000008b8077223 */ /* 0x000fc40000010005 */
[----:B------:R-:W-:Y:S01]  /*87f0*/  FFMA.FTZ R6, R184, R9, -R6 ;  /* 0x00000009b8067223 */ /* 0x000fe20000010806 */
[----:B------:R-:W-:Y:S01]  /*8800*/  FMUL.FTZ R8, R189, R10 ;  /* 0x0000000abd087220 */ /* 0x000fe20000410000 */
[----:B------:R-:W-:Y:S02]  /*8810*/  FADD.FTZ R7, R146, R7 ;  /* 0x0000000792077221 */ /* 0x000fe40000010000 */
[----:B------:R-:W-:Y:S01]  /*8820*/  FADD.FTZ R6, R203, R6 ;  /* 0x00000006cb067221 */ /* 0x000fe20000010000 */
[----:B------:R-:W-:Y:S01]  /*8830*/  FFMA.FTZ R247, R190, R11, -R8 ;  /* 0x0000000bbef77223 */ /* 0x000fe20000010808 */
[C---:B------:R-:W-:Y:S02]  /*8840*/  FMUL.FTZ R9, R185.reuse, R7 ;  /* 0x00000007b9097220 */ /* 0x040fe40000410000 */
[-C--:B------:R-:W-:Y:S02]  /*8850*/  FMUL.FTZ R8, R185, R6.reuse ;  /* 0x00000006b9087220 */ /* 0x080fe40000410000 */
[----:B------:R-:W-:-:S02]  /*8860*/  FFMA.FTZ R9, R186, R6, -R9 ;  /* 0x00000006ba097223 */ /* 0x000fc40000010809 */
[----:B------:R-:W-:Y:S02]  /*8870*/  FFMA.FTZ R8, R186, R7, R8 ;  /* 0x00000007ba087223 */ /* 0x000fe40000010008 */
[----:B------:R-:W-:Y:S02]  /*8880*/  FADD.FTZ R9, R204, R9 ;  /* 0x00000009cc097221 */ /* 0x000fe40000010000 */
[----:B------:R-:W-:Y:S02]  /*8890*/  FADD.FTZ R8, R147, R8 ;  /* 0x0000000893087221 */ /* 0x000fe40000010000 */
[----:B------:R-:W-:Y:S01]  /*88a0*/  FMUL.FTZ R7, R187, R9 ;  /* 0x00000009bb077220 */ /* 0x000fe20000410000 */
[----:B------:R-:W-:Y:S01]  /*88b0*/  FMUL.FTZ R5, R189, R11 ;  /* 0x0000000bbd057220 */ /* 0x000fe20000410000 */
[-C--:B------:R-:W-:Y:S01]  /*88c0*/  FMUL.FTZ R6, R187, R8.reuse ;  /* 0x00000008bb067220 */ /* 0x080fe20000410000 */
[----:B------:R-:W-:Y:S01]  /*88d0*/  UISETP.GE.AND UP0, UPT, UR20, UR45, UPT ;  /* 0x0000002d1400728c */ /* 0x000fe2000bf06270 */
[----:B------:R-:W-:Y:S01]  /*88e0*/  FFMA.FTZ R7, R188, R8, R7 ;  /* 0x00000008bc077223 */ /* 0x000fe20000010007 */
[----:B------:R-:W-:Y:S01]  /*88f0*/  FFMA.FTZ R5, R190, R10, R5 ;  /* 0x0000000abe057223 */ /* 0x000fe20000010005 */
[----:B------:R-:W-:Y:S01]  /*8900*/  FFMA.FTZ R6, R188, R9, -R6 ;  /* 0x00000009bc067223 */ /* 0x000fe20000010806 */
[----:B------:R-:W-:Y:S01]  /*8910*/  FMUL.FTZ R9, R192, R247 ;  /* 0x000000f7c0097220 */ /* 0x000fe20000410000 */
[----:B------:R-:W-:Y:S01]  /*8920*/  FADD.FTZ R7, R148, R7 ;  /* 0x0000000794077221 */ /* 0x000fe20000010000 */
[----:B------:R-:W-:Y:S01]  /*8930*/  PLOP3.LUT P2, PT, PT, PT, UP0, 0x80, 0x8 ;  /* 0x000000000008781c */ /* 0x000fe20003f4f008 */
[-C--:B------:R-:W-:Y:S01]  /*8940*/  FMUL.FTZ R8, R192, R5.reuse ;  /* 0x00000005c0087220 */ /* 0x080fe20000410000 */
[C---:B------:R-:W-:Y:S01]  /*8950*/  FFMA.FTZ R248, R194.reuse, R5, R9 ;  /* 0x00000005c2f87223 */ /* 0x040fe20000010009 */
[----:B------:R-:W-:Y:S01]  /*8960*/  FADD.FTZ R6, R205, R6 ;  /* 0x00000006cd067221 */ /* 0x000fe20000010000 */
[----:B------:R-:W-:Y:S01]  /*8970*/  FMUL.FTZ R5, R189, R7 ;  /* 0x00000007bd057220 */ /* 0x000fe20000410000 */
[----:B0-----:R-:W-:Y:S01]  /*8980*/  ISETP.NE.OR P2, PT, R135, RZ, P2 ;  /* 0x000000ff8700720c */ /* 0x001fe20001745670 */
[----:B------:R-:W-:Y:S01]  /*8990*/  FFMA.FTZ R247, R194, R247, -R8 ;  /* 0x000000f7c2f77223 */ /* 0x000fe20000010808 */
[-C--:B------:R-:W-:Y:S01]  /*89a0*/  FMUL.FTZ R8, R189, R6.reuse ;  /* 0x00000006bd087220 */ /* 0x080fe20000410000 */
[----:B------:R-:W-:-:S03]  /*89b0*/  FFMA.FTZ R5, R190, R6, -R5 ;  /* 0x00000006be057223 */ /* 0x000fc60000010805 */
[----:B------:R-:W-:Y:S01]  /*89c0*/  FFMA.FTZ R8, R190, R7, R8 ;  /* 0x00000007be087223 */ /* 0x000fe20000010008 */
[----:B------:R-:W-:Y:S01]  /*89d0*/  FADD.FTZ R7, R206, R5 ;  /* 0x00000005ce077221 */ /* 0x000fe20000010000 */
[----:B------:R-:W-:Y:S02]  /*89e0*/  LOP3.LUT R210, R135, 0x1f, RZ, 0xc0, !PT ;  /* 0x0000001f87d27812 */ /* 0x000fe400078ec0ff */
[----:B------:R-:W-:Y:S01]  /*89f0*/  FADD.FTZ R5, R149, R8 ;  /* 0x0000000895057221 */ /* 0x000fe20000010000 */
[C---:B------:R-:W-:Y:S02]  /*8a00*/  FMUL.FTZ R9, R192.reuse, R7 ;  /* 0x00000007c0097220 */ /* 0x040fe40000410000 */
[----:B------:R-:W-:Y:S01]  /*8a10*/  VOTEU.ALL UP0, P2 ;  /* 0x0000000000ff7886 */ /* 0x000fe20001000000 */
[-C--:B------:R-:W-:Y:S01]  /*8a20*/  FMUL.FTZ R6, R192, R5.reuse ;  /* 0x00000005c0067220 */ /* 0x080fe20000410000 */
[----:B------:R-:W-:Y:S01]  /*8a30*/  FFMA.FTZ R9, R194, R5, R9 ;  /* 0x00000005c2097223 */ /* 0x000fe20000010009 */
[----:B------:R-:W-:Y:S01]  /*8a40*/  ISETP.NE.AND P3, PT, R210, 0x1f, PT ;  /* 0x0000001fd200780c */ /* 0x000fe20003f65270 */
[C---:B------:R-:W-:Y:S01]  /*8a50*/  FMUL.FTZ R5, R3.reuse, R240 ;  /* 0x000000f003057220 */ /* 0x040fe20000410000 */
[----:B------:R-:W-:Y:S01]  /*8a60*/  FFMA.FTZ R244, R194, R7, -R6 ;  /* 0x00000007c2f47223 */ /* 0x000fe20000010806 */
[----:B------:R-:W-:Y:S01]  /*8a70*/  @!UP0 ULEA UR9, UR8, UR16, 0x4 ;  /* 0x0000001008098291 */ /* 0x000fe2000f8e20ff */
[-C--:B------:R-:W-:Y:S01]  /*8a80*/  FMUL.FTZ R3, R3, R4.reuse ;  /* 0x0000000403037220 */ /* 0x080fe20000410000 */
[----:B------:R-:W-:Y:S01]  /*8a90*/  FFMA.FTZ R250, R2, R4, -R5 ;  /* 0x0000000402fa7223 */ /* 0x000fe20000010805 */
[----:B------:R-:W-:-:S02]  /*8aa0*/  MOV R4, 0x3f800000 ;  /* 0x3f80000000047802 */ /* 0x000fc40000000f00 */
[----:B------:R-:W-:Y:S01]  /*8ab0*/  CS2R R6, SRZ ;  /* 0x0000000000067805 */ /* 0x000fe2000001ff00 */
[----:B------:R-:W-:Y:S02]  /*8ac0*/  HFMA2 R5, -RZ, RZ, 0, 0 ;  /* 0x00000000ff057431 */ /* 0x000fe400000001ff */
[----:B------:R-:W-:Y:S01]  /*8ad0*/  FADD.FTZ R246, R150, R9 ;  /* 0x0000000996f67221 */ /* 0x000fe20000010000 */
[----:B------:R-:W-:Y:S01]  /*8ae0*/  FADD.FTZ R244, R207, R244 ;  /* 0x000000f4cff47221 */ /* 0x000fe20000010000 */
[----:B------:R0:W1:Y:S01]  /*8af0*/  SHFL.DOWN PT, R8, R248, 0x1, 0x1f ;  /* 0x08201f00f8087f89 */ /* 0x00006200000e0000 */
[----:B------:R-:W-:Y:S03]  /*8b00*/  BSSY.RECONVERGENT B0, `(.L_x_13118) ;  /* 0x0000010000007945 */ /* 0x000fe60003800200 */
[----:B------:R-:W2:Y:S04]  /*8b10*/  @!P2 LDS.128 R4, [UR9+0x3650] ;  /* 0x00365009ff04a984 */ /* 0x000ea80008000c00 */
[----:B------:R0:W3:Y:S04]  /*8b20*/  SHFL.DOWN PT, R10, R247, 0x1, 0x1f ;  /* 0x08201f00f70a7f89 */ /* 0x0000e800000e0000 */
[----:B------:R0:W4:Y:S04]  /*8b30*/  SHFL.DOWN PT, R249, R246, 0x1, 0x1f ;  /* 0x08201f00f6f97f89 */ /* 0x00012800000e0000 */
[----:B------:R0:W0:Y:S01]  /*8b40*/  SHFL.DOWN PT, R232, R244, 0x1, 0x1f ;  /* 0x08201f00f4e87f89 */ /* 0x00002200000e0000 */
[----:B------:R-:W-:Y:S05]  /*8b50*/  @!P3 BRA `(.L_x_13119) ;  /* 0x000000000028b947 */ /* 0x000fea0003800000 */
        /* <DEDUP_REMOVED lines=10> */
.L_x_13119:
[----:B------:R-:W-:Y:S05]  /*8c00*/  BSYNC.RECONVERGENT B0 ;  /* 0x0000000000007941 */ /* 0x000fea0003800200 */
.L_x_13118:
[----:B------:R-:W-:Y:S01]  /*8c10*/  ISETP.GT.U32.AND P2, PT, R210, 0x1d, PT ;  /* 0x0000001dd200780c */ /* 0x000fe20003f44070 */
        /* <DEDUP_REMOVED lines=16> */
.L_x_13121:
[----:B------:R-:W-:Y:S05]  /*8d20*/  BSYNC.RECONVERGENT B0 ;  /* 0x0000000000007941 */ /* 0x000fea0003800200 */
.L_x_13120:
[----:B------:R-:W-:Y:S01]  /*8d30*/  ISETP.GT.U32.AND P2, PT, R210, 0x1b, PT ;  /* 0x0000001bd200780c */ /* 0x000fe20003f44070 */
        /* <DEDUP_REMOVED lines=16> */
.L_x_13123:
[----:B------:R-:W-:Y:S05]  /*8e40*/  BSYNC.RECONVERGENT B0 ;  /* 0x0000000000007941 */ /* 0x000fea0003800200 */
.L_x_13122:
[----:B------:R-:W-:Y:S01]  /*8e50*/  ISETP.GT.U32.AND P2, PT, R210, 0x17, PT ;  /* 0x00000017d200780c */ /* 0x000fe20003f44070 */
        /* <DEDUP_REMOVED lines=16> */
.L_x_13125:
[----:B------:R-:W-:Y:S05]  /*8f60*/  BSYNC.RECONVERGENT B0 ;  /* 0x0000000000007941 */ /* 0x000fea0003800200 */
.L_x_13124:
        /* <DEDUP_REMOVED lines=17> */
.L_x_13127:
[----:B------:R-:W-:Y:S05]  /*9080*/  BSYNC.RECONVERGENT B0 ;  /* 0x0000000000007941 */ /* 0x000fea0003800200 */
.L_x_13126:
[----:B-1----:R-:W2:Y:S01]  /*9090*/  SHFL.IDX PT, R249, R247, RZ, 0x1f ;  /* 0x00001ffff7f97589 */ /* 0x002ea200000e0000 */
[----:B------:R-:W-:Y:S01]  /*90a0*/  ISETP.NE.AND P2, PT, R135, RZ, PT ;  /* 0x000000ff8700720c */ /* 0x000fe20003f45270 */
[----:B------:R-:W-:Y:S01]  /*90b0*/  FFMA.FTZ R240, R2, R240, R3 ;  /* 0x000000f002f07223 */ /* 0x000fe20000010003 */
[----:B------:R-:W-:Y:S01]  /*90c0*/  FADD.FTZ R2, R245, R250 ;  /* 0x000000faf5027221 */ /* 0x000fe20000010000 */
[----:B------:R-:W1:Y:S01]  /*90d0*/  SHFL.IDX PT, R10, R248, RZ, 0x1f ;  /* 0x00001ffff80a7589 */ /* 0x000e6200000e0000 */
[----:B0-----:R-:W-:Y:S01]  /*90e0*/  P2R R232, PR, RZ, 0x4 ;  /* 0x00000004ffe87803 */ /* 0x001fe20000000000 */
[----:B------:R-:W-:Y:S01]  /*90f0*/  FADD.FTZ R3, R243, R240 ;  /* 0x000000f0f3037221 */ /* 0x000fe20000010000 */
[----:B------:R-:W-:Y:S01]  /*9100*/  BSSY.RECONVERGENT B0, `(.L_x_13128) ;  /* 0x0000250000007945 */ /* 0x000fe20003800200 */
[----:B------:R-:W-:Y:S04]  /*9110*/  SHFL.IDX PT, R251, R246, RZ, 0x1f ;  /* 0x00001ffff6fb7589 */ /* 0x000fe800000e0000 */
[----:B------:R-:W0:Y:S02]  /*9120*/  SHFL.IDX PT, R11, R244, RZ, 0x1f ;  /* 0x00001ffff40b7589 */ /* 0x000e2400000e0000 */
[----:B------:R-:W-:-:S02]  /*9130*/  VOTEU.ALL UP0, P2 ;  /* 0x0000000000ff7886 */ /* 0x000fc40001000000 */
[----:B---3--:R-:W-:Y:S03]  /*9140*/  SHFL.DOWN PT, R247, R247, 0x1, 0x1f ;  /* 0x08201f00f7f77f89 */ /* 0x008fe600000e0000 */
[----:B------:R-:W-:Y:S01]  /*9150*/  @!UP0 ULEA UR9, UR8, UR16, 0x4 ;  /* 0x0000001008098291 */ /* 0x000fe2000f8e20ff */
[----:B------:R-:W-:Y:S01]  /*9160*/  SHFL.DOWN PT, R248, R248, 0x1, 0x1f ;  /* 0x08201f00f8f87f89 */ /* 0x000fe200000e0000 */
[C---:B--2---:R-:W-:Y:S01]  /*9170*/  FMUL.FTZ R9, R249.reuse, R5 ;  /* 0x00000005f9097220 */ /* 0x044fe20000410000 */
[C---:B------:R-:W-:Y:S02]  /*9180*/  FMUL.FTZ R252, R249.reuse, R6 ;  /* 0x00000006f9fc7220 */ /* 0x040fe40000410000 */
[----:B----4-:R-:W-:Y:S01]  /*9190*/  SHFL.DOWN PT, R246, R246, 0x1, 0x1f ;  /* 0x08201f00f6f67f89 */ /* 0x010fe200000e0000 */
[CC--:B-1----:R-:W-:Y:S01]  /*91a0*/  FFMA.FTZ R8, R10.reuse, R4.reuse, -R9 ;  /* 0x000000040a087223 */ /* 0x0c2fe20000010809 */
[----:B------:R-:W-:Y:S01]  /*91b0*/  FMUL.FTZ R4, R249, R4 ;  /* 0x00000004f9047220 */ /* 0x000fe20000410000 */
[----:B------:R-:W-:-:S03]  /*91c0*/  FFMA.FTZ R252, R10, R7, R252 ;  /* 0x000000070afc7223 */ /* 0x000fc600000100fc */
[C---:B------:R-:W-:Y:S01]  /*91d0*/  FFMA.FTZ R9, R10.reuse, R5, R4 ;  /* 0x000000050a097223 */ /* 0x040fe20000010004 */
[----:B------:R-:W-:Y:S02]  /*91e0*/  FMUL.FTZ R5, R249, R7 ;  /* 0x00000007f9057220 */ /* 0x000fe40000410000 */
[----:B------:R-:W1:Y:S01]  /*91f0*/  SHFL.IDX PT, R7, R7, RZ, 0x1f ;  /* 0x00001fff07077589 */ /* 0x000e6200000e0000 */
[----:B0-----:R-:W-:Y:S01]  /*9200*/  FADD.FTZ R11, R11, R252 ;  /* 0x000000fc0b0b7221 */ /* 0x001fe20000010000 */
[----:B------:R-:W-:Y:S01]  /*9210*/  FFMA.FTZ R4, R10, R6, -R5 ;  /* 0x000000060a047223 */ /* 0x000fe20000010805 */
[C---:B------:R-:W-:Y:S01]  /*9220*/  FMUL.FTZ R5, R192.reuse, R3 ;  /* 0x00000003c0057220 */ /* 0x040fe20000410000 */
[----:B------:R-:W0:Y:S02]  /*9230*/  SHFL.IDX PT, R6, R6, RZ, 0x1f ;  /* 0x00001fff06067589 */ /* 0x000e2400000e0000 */
[----:B------:R-:W-:Y:S01]  /*9240*/  FADD.FTZ R10, R251, R4 ;  /* 0x00000004fb0a7221 */ /* 0x000fe20000010000 */
[-C--:B------:R-:W-:Y:S01]  /*9250*/  FMUL.FTZ R4, R192, R2.reuse ;  /* 0x00000002c0047220 */ /* 0x080fe20000410000 */
[----:B------:R-:W-:-:S03]  /*9260*/  FFMA.FTZ R5, R194, R2, -R5 ;  /* 0x00000002c2057223 */ /* 0x000fc60000010805 */
[----:B------:R1:W-:Y:S01]  /*9270*/  @!P2 STS.128 [UR9+0x3650], R8 ;  /* 0x00365008ff00a988 */ /* 0x0003e20008000c09 */
[----:B------:R-:W-:Y:S01]  /*9280*/  ISETP.NE.AND P2, PT, R135, 0x1f, PT ;  /* 0x0000001f8700780c */ /* 0x000fe20003f45270 */
[----:B------:R-:W-:Y:S01]  /*9290*/  FFMA.FTZ R4, R194, R3, R4 ;  /* 0x00000003c2047223 */ /* 0x000fe20000010004 */
[C---:B------:R-:W-:Y:S01]  /*92a0*/  FFMA.FTZ R240, R112.reuse, R237, R5 ;  /* 0x000000ed70f07223 */ /* 0x040fe20000010005 */
[----:B------:R-:W2:Y:S01]  /*92b0*/  SHFL.DOWN PT, R11, R244, 0x1, 0x1f ;  /* 0x08201f00f40b7f89 */ /* 0x000ea200000e0000 */
[----:B------:R-:W-:Y:S01]  /*92c0*/  ULEA UR9, UR20, 0xfffffc00, 0xa ;  /* 0xfffffc0014097891 */ /* 0x000fe2000f8e50ff */
[----:B------:R-:W-:-:S03]  /*92d0*/  FFMA.FTZ R241, R112, R241, R4 ;  /* 0x000000f170f17223 */ /* 0x000fc60000010004 */
[----:B------:R-:W-:Y:S01]  /*92e0*/  USHF.R.S32.HI UR14, URZ, 0x1f, UR9 ;  /* 0x0000001fff0e7899 */ /* 0x000fe20008011409 */
[----:B------:R-:W-:-:S04]  /*92f0*/  FMUL.FTZ R5, R189, R241 ;  /* 0x000000f1bd057220 */ /* 0x000fc80000410000 */
[-C--:B------:R-:W-:Y:S01]  /*9300*/  FFMA.FTZ R4, R190, R240.reuse, -R5 ;  /* 0x000000f0be047223 */ /* 0x080fe20000010805 */
[----:B-1----:R-:W-:Y:S01]  /*9310*/  @P2 FMUL.FTZ R9, R247, R7 ;  /* 0x00000007f7092220 */ /* 0x002fe20000410000 */
[----:B------:R-:W-:Y:S02]  /*9320*/  FMUL.FTZ R5, R189, R240 ;  /* 0x000000f0bd057220 */ /* 0x000fe40000410000 */
[----:B------:R-:W-:Y:S01]  /*9330*/  FFMA.FTZ R238, R111, R238, R4 ;  /* 0x000000ee6fee7223 */ /* 0x000fe20000010004 */
[----:B0-----:R-:W-:Y:S01]  /*9340*/  @P2 FFMA.FTZ R9, R248, R6, -R9 ;  /* 0x00000006f8092223 */ /* 0x001fe20000010809 */
[----:B------:R-:W-:Y:S01]  /*9350*/  FFMA.FTZ R4, R190, R241, R5 ;  /* 0x000000f1be047223 */ /* 0x000fe20000010005 */
[----:B------:R-:W-:-:S03]  /*9360*/  @P2 FMUL.FTZ R248, R248, R7 ;  /* 0x00000007f8f82220 */ /* 0x000fc60000410000 */
[----:B------:R-:W-:Y:S01]  /*9370*/  FFMA.FTZ R237, R111, R236, R4 ;  /* 0x000000ec6fed7223 */ /* 0x000fe20000010004 */
[----:B------:R-:W-:Y:S01]  /*9380*/  @P2 FFMA.FTZ R248, R247, R6, R248 ;  /* 0x00000006f7f82223 */ /* 0x000fe200000100f8 */
[----:B------:R-:W-:Y:S01]  /*9390*/  @P2 FADD.FTZ R6, R246, R9 ;  /* 0x00000009f6062221 */ /* 0x000fe20000010000 */
[CC--:B------:R-:W-:Y:S01]  /*93a0*/  FMUL.FTZ R9, R187.reuse, R238.reuse ;  /* 0x000000eebb097220 */ /* 0x0c0fe20000410000 */
[-C--:B------:R-:W-:Y:S01]  /*93b0*/  FMUL.FTZ R5, R187, R237.reuse ;  /* 0x000000edbb057220 */ /* 0x080fe20000410000 */
[----:B--2---:R-:W-:Y:S02]  /*93c0*/  @P2 FADD.FTZ R7, R11, R248 ;  /* 0x000000f80b072221 */ /* 0x004fe40000010000 */
[C---:B------:R-:W-:Y:S01]  /*93d0*/  FFMA.FTZ R9, R188.reuse, R237, R9 ;  /* 0x000000edbc097223 */ /* 0x040fe20000010009 */
[----:B------:R-:W-:Y:S01]  /*93e0*/  FFMA.FTZ R236, R188, R238, -R5 ;  /* 0x000000eebcec7223 */ /* 0x000fe20000010805 */
[----:B------:R-:W-:Y:S02]  /*93f0*/  FMUL.FTZ R11, R7, R13 ;  /* 0x0000000d070b7220 */ /* 0x000fe40000410000 */
[C---:B------:R-:W-:Y:S01]  /*9400*/  FFMA.FTZ R233, R110.reuse, R233, R9 ;  /* 0x000000e96ee97223 */ /* 0x040fe20000010009 */
[----:B------:R-:W-:Y:S01]  /*9410*/  FFMA.FTZ R236, R110, R235, R236 ;  /* 0x000000eb6eec7223 */ /* 0x000fe200000100ec */
[----:B------:R-:W-:-:S02]  /*9420*/  FFMA.FTZ R11, R6, R12, R11 ;  /* 0x0000000c060b7223 */ /* 0x000fc4000001000b */
[CC--:B------:R-:W-:Y:S01]  /*9430*/  FMUL.FTZ R5, R185.reuse, R233.reuse ;  /* 0x000000e9b9057220 */ /* 0x0c0fe20000410000 */
[-C--:B------:R-:W-:Y:S01]  /*9440*/  FMUL.FTZ R8, R185, R236.reuse ;  /* 0x000000ecb9087220 */ /* 0x080fe20000410000 */
[----:B------:R-:W-:Y:S02]  /*9450*/  FADD.FTZ R208, R208, R11 ;  /* 0x0000000bd0d07221 */ /* 0x000fe40000010000 */
[C---:B------:R-:W-:Y:S01]  /*9460*/  FFMA.FTZ R4, R186.reuse, R236, -R5 ;  /* 0x000000ecba047223 */ /* 0x040fe20000010805 */
[----:B------:R-:W-:-:S03]  /*9470*/  FFMA.FTZ R235, R186, R233, R8 ;  /* 0x000000e9baeb7223 */ /* 0x000fc60000010008 */
[C---:B------:R-:W-:Y:S01]  /*9480*/  FFMA.FTZ R234, R109.reuse, R234, R4 ;  /* 0x000000ea6dea7223 */ /* 0x040fe20000010004 */
[----:B------:R-:W-:Y:S01]  /*9490*/  FMUL.FTZ R4, R6, R13 ;  /* 0x0000000d06047220 */ /* 0x000fe20000410000 */
[----:B------:R-:W-:Y:S01]  /*94a0*/  FFMA.FTZ R235, R109, R242, R235 ;  /* 0x000000f26deb7223 */ /* 0x000fe200000100eb */
[----:B------:R-:W-:Y:S02]  /*94b0*/  FMUL.FTZ R13, R113, R80 ;  /* 0x00000050710d7220 */ /* 0x000fe40000410000 */
[----:B------:R-:W-:Y:S01]  /*94c0*/  FFMA.FTZ R12, R7, R12, -R4 ;  /* 0x0000000c070c7223 */ /* 0x000fe20000010804 */
[CC--:B------:R-:W-:Y:S01]  /*94d0*/  FMUL.FTZ R7, R183.reuse, R234.reuse ;  /* 0x000000eab7077220 */ /* 0x0c0fe20000410000 */
[-C--:B------:R-:W-:Y:S02]  /*94e0*/  FMUL.FTZ R5, R183, R235.reuse ;  /* 0x000000ebb7057220 */ /* 0x080fe40000410000 */
[----:B------:R-:W-:Y:S01]  /*94f0*/  FADD.FTZ R12, R209, R12 ;  /* 0x0000000cd10c7221 */ /* 0x000fe20000010000 */
[C---:B------:R-:W-:Y:S01]  /*9500*/  FFMA.FTZ R7, R184.reuse, R235, R7 ;  /* 0x000000ebb8077223 */ /* 0x040fe20000010007 */
[----:B------:R-:W-:Y:S01]  /*9510*/  FFMA.FTZ R244, R184, R234, -R5 ;  /* 0x000000eab8f47223 */ /* 0x000fe20000010805 */
[C---:B------:R-:W-:Y:S01]  /*9520*/  FMUL.FTZ R209, R163.reuse, R208 ;  /* 0x000000d0a3d17220 */ /* 0x040fe20000410000 */
[----:B------:R-:W-:Y:S01]  /*9530*/  FMUL.FTZ R11, R163, R12 ;  /* 0x0000000ca30b7220 */ /* 0x000fe20000410000 */
[C---:B------:R-:W-:Y:S01]  /*9540*/  FFMA.FTZ R239, R108.reuse, R239, R7 ;  /* 0x000000ef6cef7223 */ /* 0x040fe20000010007 */
[----:B------:R-:W-:Y:S01]  /*9550*/  FFMA.FTZ R244, R108, R231, R244 ;  /* 0x000000e76cf47223 */ /* 0x000fe200000100f4 */
[----:B------:R-:W-:Y:S01]  /*9560*/  MOV R7, UR42 ;  /* 0x0000002a00077c02 */ /* 0x000fe20008000f00 */
[----:B------:R-:W-:Y:S01]  /*9570*/  FFMA.FTZ R11, R164, R208, R11 ;  /* 0x000000d0a40b7223 */ /* 0x000fe2000001000b */
[C---:B------:R-:W-:Y:S01]  /*9580*/  FMUL.FTZ R5, R181.reuse, R239 ;  /* 0x000000efb5057220 */ /* 0x040fe20000410000 */
[----:B------:R-:W-:-:S03]  /*9590*/  FMUL.FTZ R4, R181, R244 ;  /* 0x000000f4b5047220 */ /* 0x000fc60000410000 */
[C---:B------:R-:W-:Y:S01]  /*95a0*/  FFMA.FTZ R242, R182.reuse, R244, -R5 ;  /* 0x000000f4b6f27223 */ /* 0x040fe20000010805 */
[----:B------:R-:W-:Y:S01]  /*95b0*/  FFMA.FTZ R231, R182, R239, R4 ;  /* 0x000000efb6e77223 */ /* 0x000fe20000010004 */
[----:B------:R-:W-:Y:S02]  /*95c0*/  LOP3.LUT R4, R135, UR9, RZ, 0xfc, !PT ;  /* 0x0000000987047c12 */ /* 0x000fe4000f8efcff */
[----:B------:R-:W-:Y:S01]  /*95d0*/  MOV R5, UR14 ;  /* 0x0000000e00057c02 */ /* 0x000fe20008000f00 */
[C---:B------:R-:W-:Y:S01]  /*95e0*/  FFMA.FTZ R231, R107.reuse, R230, R231 ;  /* 0x000000e66be77223 */ /* 0x040fe200000100e7 */
[----:B------:R-:W-:Y:S01]  /*95f0*/  FFMA.FTZ R242, R107, R228, R242 ;  /* 0x000000e46bf27223 */ /* 0x000fe200000100f2 */
[----:B------:R-:W-:Y:S01]  /*9600*/  IMAD.WIDE.U32 R6, R7, UR8, R4 ;  /* 0x0000000807067c25 */ /* 0x000fe2000f8e0004 */
[----:B------:R-:W-:Y:S02]  /*9610*/  MOV R5, UR43 ;  /* 0x0000002b00057c02 */ /* 0x000fe40008000f00 */
[----:B------:R-:W-:-:S03]  /*9620*/  LEA R8, P2, R6, UR10, 0x2 ;  /* 0x0000000a06087c11 */ /* 0x000fc6000f8410ff */
[----:B------:R-:W-:Y:S02]  /*9630*/  IMAD R5, R5, UR8, R7 ;  /* 0x0000000805057c24 */ /* 0x000fe4000f8e0207 */
[----:B------:R-:W-:-:S03]  /*9640*/  FFMA.FTZ R7, R0, R2, RZ ;  /* 0x0000000200077223 */ /* 0x000fc600000100ff */
[----:B------:R-:W-:Y:S01]  /*9650*/  LEA.HI.X R9, R6, UR11, R5, 0x2, P2 ;  /* 0x0000000b06097c11 */ /* 0x000fe200090f1405 */
[C---:B------:R-:W-:Y:S01]  /*9660*/  FMUL.FTZ R5, R179.reuse, R231 ;  /* 0x000000e7b3057220 */ /* 0x040fe20000410000 */
[----:B------:R-:W-:Y:S01]  /*9670*/  FMUL.FTZ R6, R179, R242 ;  /* 0x000000f2b3067220 */ /* 0x000fe20000410000 */
[----:B------:R-:W-:Y:S01]  /*9680*/  FFMA.FTZ R230, R48, R240, R7 ;  /* 0x000000f030e67223 */ /* 0x000fe20000010007 */
[----:B------:R-:W-:Y:S01]  /*9690*/  FMUL.FTZ R7, R112, R81 ;  /* 0x0000005170077220 */ /* 0x000fe20000410000 */
[C---:B------:R-:W-:Y:S01]  /*96a0*/  FFMA.FTZ R5, R180.reuse, R242, -R5 ;  /* 0x000000f2b4057223 */ /* 0x040fe20000010805 */
[----:B------:R-:W-:-:S03]  /*96b0*/  FFMA.FTZ R10, R180, R231, R6 ;  /* 0x000000e7b40a7223 */ /* 0x000fc60000010006 */
[C---:B------:R-:W-:Y:S01]  /*96c0*/  FFMA.FTZ R6, R106.reuse, R229, R5 ;  /* 0x000000e56a067223 */ /* 0x040fe20000010005 */
[----:B------:R-:W-:Y:S01]  /*96d0*/  FFMA.FTZ R5, R106, R227, R10 ;  /* 0x000000e36a057223 */ /* 0x000fe2000001000a */
[-C--:B------:R-:W-:Y:S01]  /*96e0*/  FFMA.FTZ R10, -R33, R13.reuse, R2 ;  /* 0x0000000d210a7223 */ /* 0x080fe20000010102 */
[----:B------:R-:W-:Y:S01]  /*96f0*/  FFMA.FTZ R2, R32, -R13, R3 ;  /* 0x8000000d20027223 */ /* 0x000fe20000010003 */
[----:B------:R-:W-:Y:S01]  /*9700*/  FFMA.FTZ R13, R0, -R3, RZ ;  /* 0x80000003000d7223 */ /* 0x000fe200000100ff */
[C---:B------:R-:W-:Y:S01]  /*9710*/  FMUL.FTZ R3, R177.reuse, R6 ;  /* 0x00000006b1037220 */ /* 0x040fe20000410000 */
[----:B------:R-:W-:Y:S01]  /*9720*/  FMUL.FTZ R227, R177, R5 ;  /* 0x00000005b1e37220 */ /* 0x000fe20000410000 */
[----:B------:R-:W-:Y:S01]  /*9730*/  FFMA.FTZ R229, R47, R238, R230 ;  /* 0x000000ee2fe57223 */ /* 0x000fe200000100e6 */
[----:B------:R-:W-:Y:S01]  /*9740*/  FFMA.FTZ R246, R48, -R241, R13 ;  /* 0x800000f130f67223 */ /* 0x000fe2000001000d */
[----:B------:R-:W-:Y:S01]  /*9750*/  FFMA.FTZ R228, R178, R5, R3 ;  /* 0x00000005b2e47223 */ /* 0x000fe20000010003 */
[-C--:B------:R-:W-:Y:S01]  /*9760*/  FFMA.FTZ R3, -R31, R7.reuse, R240 ;  /* 0x000000071f037223 */ /* 0x080fe200000101f0 */
[----:B------:R-:W-:Y:S01]  /*9770*/  FFMA.FTZ R13, R30, -R7, R241 ;  /* 0x800000071e0d7223 */ /* 0x000fe200000100f1 */
[----:B------:R-:W-:Y:S01]  /*9780*/  FMUL.FTZ R230, R111, R78 ;  /* 0x0000004e6fe67220 */ /* 0x000fe20000410000 */
[----:B------:R-:W-:Y:S01]  /*9790*/  FFMA.FTZ R7, R105, R226, R228 ;  /* 0x000000e269077223 */ /* 0x000fe200000100e4 */
[----:B------:R-:W-:Y:S01]  /*97a0*/  FFMA.FTZ R228, R178, R6, -R227 ;  /* 0x00000006b2e47223 */ /* 0x000fe200000108e3 */
[----:B------:R-:W-:Y:S01]  /*97b0*/  FFMA.FTZ R241, R47, -R237, R246 ;  /* 0x800000ed2ff17223 */ /* 0x000fe200000100f6 */
[-C--:B------:R-:W-:Y:S01]  /*97c0*/  FFMA.FTZ R226, -R29, R230.reuse, R238 ;  /* 0x000000e61de27223 */ /* 0x080fe200000101ee */
[----:B------:R-:W-:Y:S01]  /*97d0*/  FFMA.FTZ R227, R28, -R230, R237 ;  /* 0x800000e61ce37223 */ /* 0x000fe200000100ed */
[----:B------:R-:W-:Y:S01]  /*97e0*/  FFMA.FTZ R230, R46, R236, R229 ;  /* 0x000000ec2ee67223 */ /* 0x000fe200000100e5 */
[----:B------:R-:W-:Y:S01]  /*97f0*/  FFMA.FTZ R238, R105, R224, R228 ;  /* 0x000000e069ee7223 */ /* 0x000fe200000100e4 */
[----:B------:R-:W-:Y:S01]  /*9800*/  FMUL.FTZ R229, R175, R7 ;  /* 0x00000007afe57220 */ /* 0x000fe20000410000 */
[----:B------:R-:W-:Y:S01]  /*9810*/  FMUL.FTZ R228, R110, R79 ;  /* 0x0000004f6ee47220 */ /* 0x000fe20000410000 */
[----:B------:R-:W-:Y:S01]  /*9820*/  FFMA.FTZ R240, R46, -R233, R241 ;  /* 0x800000e92ef07223 */ /* 0x000fe200000100f1 */
[----:B------:R-:W-:Y:S01]  /*9830*/  FFMA.FTZ R237, R45, R234, R230 ;  /* 0x000000ea2ded7223 */ /* 0x000fe200000100e6 */
[----:B------:R-:W-:Y:S01]  /*9840*/  FFMA.FTZ R229, R176, R238, -R229 ;  /* 0x000000eeb0e57223 */ /* 0x000fe200000108e5 */
[-C--:B------:R-:W-:Y:S01]  /*9850*/  FFMA.FTZ R224, -R27, R228.reuse, R236 ;  /* 0x000000e41be07223 */ /* 0x080fe200000101ec */
[----:B------:R-:W-:Y:S01]  /*9860*/  FFMA.FTZ R228, R26, -R228, R233 ;  /* 0x800000e41ae47223 */ /* 0x000fe200000100e9 */
[----:B------:R-:W-:Y:S01]  /*9870*/  FFMA.FTZ R241, R45, -R235, R240 ;  /* 0x800000eb2df17223 */ /* 0x000fe200000100f0 */
[----:B------:R-:W-:Y:S01]  /*9880*/  FFMA.FTZ R236, R104, R225, R229 ;  /* 0x000000e168ec7223 */ /* 0x000fe200000100e5 */
[----:B------:R-:W-:Y:S01]  /*9890*/  FMUL.FTZ R225, R175, R238 ;  /* 0x000000eeafe17220 */ /* 0x000fe20000410000 */
[----:B------:R-:W-:Y:S01]  /*98a0*/  FMUL.FTZ R229, R109, R76 ;  /* 0x0000004c6de57220 */ /* 0x000fe20000410000 */
[C---:B------:R-:W-:Y:S01]  /*98b0*/  FFMA.FTZ R230, R44.reuse, R244, R237 ;  /* 0x000000f42ce67223 */ /* 0x040fe200000100ed */
[----:B------:R-:W-:Y:S01]  /*98c0*/  FFMA.FTZ R246, R44, -R239, R241 ;  /* 0x800000ef2cf67223 */ /* 0x000fe200000100f1 */
[----:B------:R-:W-:Y:S01]  /*98d0*/  FFMA.FTZ R233, R176, R7, R225 ;  /* 0x00000007b0e97223 */ /* 0x000fe200000100e1 */
[-C--:B------:R-:W-:Y:S01]  /*98e0*/  FFMA.FTZ R225, -R25, R229.reuse, R234 ;  /* 0x000000e519e17223 */ /* 0x080fe200000101ea */
[----:B------:R-:W-:Y:S01]  /*98f0*/  FFMA.FTZ R229, R24, -R229, R235 ;  /* 0x800000e518e57223 */ /* 0x000fe200000100eb */
[----:B------:R-:W-:Y:S01]  /*9900*/  FFMA.FTZ R237, R43, R242, R230 ;  /* 0x000000f22bed7223 */ /* 0x000fe200000100e6 */
[----:B------:R-:W-:Y:S01]  /*9910*/  FFMA.FTZ R235, R104, R213, R233 ;  /* 0x000000d568eb7223 */ /* 0x000fe200000100e9 */
[----:B------:R-:W-:Y:S01]  /*9920*/  FMUL.FTZ R213, R173, R236 ;  /* 0x000000ecadd57220 */ /* 0x000fe20000410000 */
[----:B------:R-:W-:Y:S01]  /*9930*/  FMUL.FTZ R233, R108, R77 ;  /* 0x0000004d6ce97220 */ /* 0x000fe20000410000 */
[----:B------:R-:W-:Y:S01]  /*9940*/  FMUL.FTZ R230, R107, R74 ;  /* 0x0000004a6be67220 */ /* 0x000fe20000410000 */
        /* <DEDUP_REMOVED lines=8> */
[----:B------:R-:W-:Y:S01]  /*99d0*/  FFMA.FTZ R234, R174, R236, -R233 ;  /* 0x000000ecaeea7223 */ /* 0x000fe200000108e9 */
[----:B------:R-:W-:Y:S01]  /*99e0*/  FMUL.FTZ R231, R171, R240 ;  /* 0x000000f0abe77220 */ /* 0x000fe20000410000 */
[----:B------:R-:W-:-:S02]  /*99f0*/  FFMA.FTZ R244, R42, -R5, R241 ;  /* 0x800000052af47223 */ /* 0x000fc400000100f1 */
[----:B------:R-:W-:Y:S01]  /*9a00*/  FFMA.FTZ R242, R103, R222, R234 ;  /* 0x000000de67f27223 */ /* 0x000fe200000100ea */
[----:B------:R-:W-:Y:S01]  /*9a10*/  FFMA.FTZ R234, R42, R6, R237 ;  /* 0x000000062aea7223 */ /* 0x000fe200000100ed */
[----:B------:R-:W-:Y:S01]  /*9a20*/  FMUL.FTZ R237, R106, R75 ;  /* 0x0000004b6aed7220 */ /* 0x000fe20000410000 */
[C---:B------:R-:W-:Y:S01]  /*9a30*/  FFMA.FTZ R243, R41.reuse, -R7, R244 ;  /* 0x8000000729f37223 */ /* 0x040fe200000100f4 */
[----:B------:R-:W-:Y:S01]  /*9a40*/  FFMA.FTZ R233, R172, R242, -R231 ;  /* 0x000000f2ace97223 */ /* 0x000fe200000108e7 */
[----:B------:R-:W-:Y:S01]  /*9a50*/  FFMA.FTZ R241, R41, R238, R234 ;  /* 0x000000ee29f17223 */ /* 0x000fe200000100ea */
[-C--:B------:R-:W-:Y:S01]  /*9a60*/  FFMA.FTZ R231, R18, -R237.reuse, R5 ;  /* 0x800000ed12e77223 */ /* 0x080fe20000010005 */
[----:B------:R-:W-:Y:S01]  /*9a70*/  FFMA.FTZ R222, -R19, R237, R6 ;  /* 0x000000ed13de7223 */ /* 0x000fe20000010106 */
[----:B------:R-:W-:Y:S01]  /*9a80*/  FFMA.FTZ R5, R102, R215, R233 ;  /* 0x000000d766057223 */ /* 0x000fe200000100e9 */
[----:B------:R-:W-:Y:S01]  /*9a90*/  FMUL.FTZ R215, R171, R242 ;  /* 0x000000f2abd77220 */ /* 0x000fe20000410000 */
[----:B------:R-:W-:Y:S01]  /*9aa0*/  FMUL.FTZ R233, R105, R72 ;  /* 0x0000004869e97220 */ /* 0x000fe20000410000 */
[----:B------:R-:W-:-:S02]  /*9ab0*/  FFMA.FTZ R244, R40, -R235, R243 ;  /* 0x800000eb28f47223 */ /* 0x000fc400000100f3 */
[----:B------:R-:W-:Y:S01]  /*9ac0*/  FFMA.FTZ R237, R172, R240, R215 ;  /* 0x000000f0aced7223 */ /* 0x000fe200000100d7 */
[-C--:B------:R-:W-:Y:S01]  /*9ad0*/  FFMA.FTZ R215, -R17, R233.reuse, R238 ;  /* 0x000000e911d77223 */ /* 0x080fe200000101ee */
[----:B------:R-:W-:Y:S01]  /*9ae0*/  FFMA.FTZ R233, R16, -R233, R7 ;  /* 0x800000e910e97223 */ /* 0x000fe20000010007 */
[----:B------:R-:W-:Y:S01]  /*9af0*/  FFMA.FTZ R238, R40, R236, R241 ;  /* 0x000000ec28ee7223 */ /* 0x000fe200000100f1 */
[----:B------:R-:W-:Y:S01]  /*9b00*/  FFMA.FTZ R7, R102, R223, R237 ;  /* 0x000000df66077223 */ /* 0x000fe200000100ed */
[----:B------:R-:W-:Y:S01]  /*9b10*/  FMUL.FTZ R223, R169, R5 ;  /* 0x00000005a9df7220 */ /* 0x000fe20000410000 */
[----:B------:R-:W-:Y:S01]  /*9b20*/  FMUL.FTZ R237, R104, R73 ;  /* 0x0000004968ed7220 */ /* 0x000fe20000410000 */
[----:B------:R-:W-:Y:S02]  /*9b30*/  FFMA.FTZ R241, R39, -R240, R244 ;  /* 0x800000f027f17223 */ /* 0x000fe400000100f4 */
[----:B------:R-:W-:Y:S01]  /*9b40*/  FFMA.FTZ R6, R170, R7, R223 ;  /* 0x00000007aa067223 */ /* 0x000fe200000100df */
[----:B------:R-:W-:Y:S01]  /*9b50*/  FFMA.FTZ R223, R14, -R237, R235 ;  /* 0x800000ed0edf7223 */ /* 0x000fe200000100eb */
[----:B------:R-:W-:Y:S01]  /*9b60*/  FMUL.FTZ R235, R169, R7 ;  /* 0x00000007a9eb7220 */ /* 0x000fe20000410000 */
[----:B------:R-:W-:Y:S01]  /*9b70*/  FFMA.FTZ R234, -R15, R237, R236 ;  /* 0x000000ed0fea7223 */ /* 0x000fe200000101ec */
[----:B------:R-:W-:Y:S01]  /*9b80*/  FFMA.FTZ R236, R101, R218, R6 ;  /* 0x000000da65ec7223 */ /* 0x000fe20000010006 */
[----:B------:R-:W-:Y:S01]  /*9b90*/  FMUL.FTZ R218, R103, R70 ;  /* 0x0000004667da7220 */ /* 0x000fe20000410000 */
[----:B------:R-:W-:Y:S01]  /*9ba0*/  FFMA.FTZ R6, R170, R5, -R235 ;  /* 0x00000005aa067223 */ /* 0x000fe200000108eb */
[----:B------:R-:W-:Y:S01]  /*9bb0*/  FFMA.FTZ R237, R39, R242, R238 ;  /* 0x000000f227ed7223 */ /* 0x000fe200000100ee */
[C---:B------:R-:W-:Y:S01]  /*9bc0*/  FFMA.FTZ R238, R38.reuse, -R7, R241 ;  /* 0x8000000726ee7223 */ /* 0x040fe200000100f1 */
[----:B------:R-:W-:Y:S01]  /*9bd0*/  FFMA.FTZ R235, -R161, R218, R242 ;  /* 0x000000daa1eb7223 */ /* 0x000fe200000101f2 */
[----:B------:R-:W-:Y:S01]  /*9be0*/  FFMA.FTZ R242, R101, R220, R6 ;  /* 0x000000dc65f27223 */ /* 0x000fe20000010006 */
[----:B------:R-:W-:Y:S01]  /*9bf0*/  FFMA.FTZ R220, R38, R5, R237 ;  /* 0x0000000526dc7223 */ /* 0x000fe200000100ed */
[----:B------:R-:W-:Y:S01]  /*9c00*/  FMUL.FTZ R237, R167, R236 ;  /* 0x000000eca7ed7220 */ /* 0x000fe20000410000 */
[----:B------:R-:W-:Y:S01]  /*9c10*/  FMUL.FTZ R6, R102, R71 ;  /* 0x0000004766067220 */ /* 0x000fe20000410000 */
[----:B------:R-:W-:Y:S01]  /*9c20*/  FFMA.FTZ R218, R159, -R218, R240 ;  /* 0x800000da9fda7223 */ /* 0x000fe200000100f0 */
[----:B------:R-:W-:Y:S01]  /*9c30*/  FMUL.FTZ R240, R101, R68 ;  /* 0x0000004465f07220 */ /* 0x000fe20000410000 */
[----:B------:R-:W-:Y:S01]  /*9c40*/  FFMA.FTZ R237, R168, R242, -R237 ;  /* 0x000000f2a8ed7223 */ /* 0x000fe200000108ed */
[-C--:B------:R-:W-:Y:S01]  /*9c50*/  FFMA.FTZ R5, -R162, R6.reuse, R5 ;  /* 0x00000006a2057223 */ /* 0x080fe20000010105 */
[----:B------:R-:W-:Y:S01]  /*9c60*/  FFMA.FTZ R6, R160, -R6, R7 ;  /* 0x80000006a0067223 */ /* 0x000fe20000010007 */
[----:B------:R-:W-:Y:S01]  /*9c70*/  FFMA.FTZ R243, R37, -R236, R238 ;  /* 0x800000ec25f37223 */ /* 0x000fe200000100ee */
[----:B------:R-:W-:Y:S01]  /*9c80*/  FFMA.FTZ R7, R100, R217, R237 ;  /* 0x000000d964077223 */ /* 0x000fe200000100ed */
[-C--:B------:R-:W-:Y:S01]  /*9c90*/  FMUL.FTZ R217, R167, R242.reuse ;  /* 0x000000f2a7d97220 */ /* 0x080fe20000410000 */
[----:B------:R-:W-:Y:S01]  /*9ca0*/  FFMA.FTZ R241, R37, R242, R220 ;  /* 0x000000f225f17223 */ /* 0x000fe200000100dc */
[----:B------:R-:W-:-:S02]  /*9cb0*/  FFMA.FTZ R220, -R157, R240, R242 ;  /* 0x000000f09ddc7223 */ /* 0x000fc400000101f2 */
[----:B------:R-:W-:Y:S01]  /*9cc0*/  FFMA.FTZ R237, R168, R236, R217 ;  /* 0x000000eca8ed7223 */ /* 0x000fe200000100d9 */
[----:B------:R-:W-:Y:S01]  /*9cd0*/  FFMA.FTZ R217, R155, -R240, R236 ;  /* 0x800000f09bd97223 */ /* 0x000fe200000100ec */
[----:B------:R-:W-:Y:S01]  /*9ce0*/  FFMA.FTZ R240, R36, R7, R241 ;  /* 0x0000000724f07223 */ /* 0x000fe200000100f1 */
[C---:B------:R-:W-:Y:S01]  /*9cf0*/  FMUL.FTZ R241, R100.reuse, R69 ;  /* 0x0000004564f17220 */ /* 0x040fe20000410000 */
[----:B------:R-:W-:Y:S01]  /*9d00*/  FFMA.FTZ R236, R100, R219, R237 ;  /* 0x000000db64ec7223 */ /* 0x000fe200000100ed */
[----:B------:R-:W-:-:S03]  /*9d10*/  FMUL.FTZ R219, R165, R7 ;  /* 0x00000007a5db7220 */ /* 0x000fc60000410000 */
[-C--:B------:R-:W-:Y:S01]  /*9d20*/  FMUL.FTZ R237, R165, R236.reuse ;  /* 0x000000eca5ed7220 */ /* 0x080fe20000410000 */
[-C--:B------:R-:W-:Y:S01]  /*9d30*/  FFMA.FTZ R242, R166, R236.reuse, R219 ;  /* 0x000000eca6f27223 */ /* 0x080fe200000100db */
[----:B------:R-:W-:Y:S01]  /*9d40*/  FFMA.FTZ R238, R36, -R236, R243 ;  /* 0x800000ec24ee7223 */ /* 0x000fe200000100f3 */
[----:B------:R-:W-:Y:S01]  /*9d50*/  FFMA.FTZ R219, R156, -R241, R236 ;  /* 0x800000f19cdb7223 */ /* 0x000fe200000100ec */
[----:B------:R-:W-:Y:S01]  /*9d60*/  FFMA.FTZ R237, R166, R7, -R237 ;  /* 0x00000007a6ed7223 */ /* 0x000fe200000108ed */
[C---:B------:R-:W-:Y:S01]  /*9d70*/  FFMA.FTZ R212, R99.reuse, R212, R242 ;  /* 0x000000d463d47223 */ /* 0x040fe200000100f2 */
[----:B------:R-:W-:Y:S01]  /*9d80*/  FFMA.FTZ R236, -R158, R241, R7 ;  /* 0x000000f19eec7223 */ /* 0x000fe20000010107 */
[C---:B------:R-:W-:Y:S01]  /*9d90*/  FFMA.FTZ R242, R164.reuse, R12, -R209 ;  /* 0x0000000ca4f27223 */ /* 0x040fe200000108d1 */
[----:B------:R-:W-:Y:S01]  /*9da0*/  FFMA.FTZ R244, R99, R214, R237 ;  /* 0x000000d663f47223 */ /* 0x000fe200000100ed */
[----:B------:R-:W-:Y:S02]  /*9db0*/  FMUL.FTZ R7, R163, R212 ;  /* 0x000000d4a3077220 */ /* 0x000fe40000410000 */
[----:B------:R-:W-:Y:S01]  /*9dc0*/  FADD.FTZ R191, R191, R242 ;  /* 0x000000f2bfbf7221 */ /* 0x000fe20000010000 */
[-C--:B------:R-:W-:Y:S01]  /*9dd0*/  FMUL.FTZ R163, R163, R244.reuse ;  /* 0x000000f4a3a37220 */ /* 0x080fe20000410000 */
[----:B------:R-:W-:Y:S01]  /*9de0*/  FFMA.FTZ R209, R164, R244, -R7 ;  /* 0x000000f4a4d17223 */ /* 0x000fe20000010807 */
[----:B------:R-:W-:-:S02]  /*9df0*/  FFMA.FTZ R7, R35, -R212, R238 ;  /* 0x800000d423077223 */ /* 0x000fc400000100ee */
[----:B------:R-:W-:Y:S01]  /*9e00*/  FFMA.FTZ R214, R164, R212, R163 ;  /* 0x000000d4a4d67223 */ /* 0x000fe200000100a3 */
[----:B------:R-:W-:Y:S01]  /*9e10*/  FADD.FTZ R164, R136, R11 ;  /* 0x0000000b88a47221 */ /* 0x000fe20000010000 */
[----:B------:R-:W-:Y:S01]  /*9e20*/  FMUL.FTZ R136, R99, R66 ;  /* 0x0000004263887220 */ /* 0x000fe20000410000 */
[C---:B------:R-:W-:Y:S01]  /*9e30*/  FFMA.FTZ R221, R98.reuse, R221, R209 ;  /* 0x000000dd62dd7223 */ /* 0x040fe200000100d1 */
[----:B------:R-:W-:Y:S01]  /*9e40*/  FFMA.FTZ R211, R98, R211, R214 ;  /* 0x000000d362d37223 */ /* 0x000fe200000100d6 */
[----:B------:R-:W-:Y:S01]  /*9e50*/  FMUL.FTZ R237, R165, R164 ;  /* 0x000000a4a5ed7220 */ /* 0x000fe20000410000 */
        /* <DEDUP_REMOVED lines=8> */
[----:B------:R-:W-:-:S02]  /*9ee0*/  FMUL.FTZ R165, R152, R12 ;  /* 0x0000000c98a57220 */ /* 0x000fc40000410000 */
[----:B------:R-:W-:Y:S01]  /*9ef0*/  FADD.FTZ R209, R137, R166 ;  /* 0x000000a689d17221 */ /* 0x000fe20000010000 */
[C---:B------:R-:W-:Y:S01]  /*9f00*/  FMUL.FTZ R237, R167.reuse, R193 ;  /* 0x000000c1a7ed7220 */ /* 0x040fe20000410000 */
[----:B------:R-:W-:Y:S01]  /*9f10*/  FMUL.FTZ R137, R98, R67 ;  /* 0x0000004362897220 */ /* 0x000fe20000410000 */
[-C--:B------:R-:W-:Y:S01]  /*9f20*/  FFMA.FTZ R165, R154, R208.reuse, R165 ;  /* 0x000000d09aa57223 */ /* 0x080fe200000100a5 */
[-C--:B------:R-:W-:Y:S01]  /*9f30*/  FMUL.FTZ R166, R167, R209.reuse ;  /* 0x000000d1a7a67220 */ /* 0x080fe20000410000 */
[----:B------:R-:W-:Y:S01]  /*9f40*/  FFMA.FTZ R237, R168, R209, R237 ;  /* 0x000000d1a8ed7223 */ /* 0x000fe200000100ed */
[-C--:B------:R-:W-:Y:S01]  /*9f50*/  FFMA.FTZ R152, R152, -R137.reuse, R211 ;  /* 0x8000008998987223 */ /* 0x080fe200000100d3 */
[----:B------:R-:W-:Y:S01]  /*9f60*/  FFMA.FTZ R137, -R154, R137, R221 ;  /* 0x000000899a897223 */ /* 0x000fe200000101dd */
[----:B------:R-:W-:Y:S01]  /*9f70*/  FFMA.FTZ R166, R168, R193, -R166 ;  /* 0x000000c1a8a67223 */ /* 0x000fe200000108a6 */
[----:B------:R-:W-:Y:S01]  /*9f80*/  FADD.FTZ R212, R138, R237 ;  /* 0x000000ed8ad47221 */ /* 0x000fe20000010000 */
[----:B------:R-:W-:Y:S01]  /*9f90*/  FMUL.FTZ R138, R151, R191 ;  /* 0x000000bf978a7220 */ /* 0x000fe20000410000 */
[----:B------:R-:W-:Y:S01]  /*9fa0*/  MOV R154, 0x84 ;  /* 0x00000084009a7802 */ /* 0x000fe20000000f00 */
[----:B------:R-:W-:Y:S01]  /*9fb0*/  FADD.FTZ R214, R195, R166 ;  /* 0x000000a6c3d67221 */ /* 0x000fe20000010000 */
[----:B------:R-:W-:Y:S01]  /*9fc0*/  FMUL.FTZ R167, R67, R208 ;  /* 0x000000d043a77220 */ /* 0x000fe20000410000 */
[----:B------:R-:W-:Y:S01]  /*9fd0*/  FFMA.FTZ R138, R153, R164, R138 ;  /* 0x000000a4998a7223 */ /* 0x000fe2000001008a */
[C---:B------:R-:W-:Y:S01]  /*9fe0*/  FMUL.FTZ R153, R169.reuse, R212 ;  /* 0x000000d4a9997220 */ /* 0x040fe20000410000 */
[----:B------:R-:W-:Y:S01]  /*9ff0*/  FMUL.FTZ R169, R169, R214 ;  /* 0x000000d6a9a97220 */ /* 0x000fe20000410000 */
[----:B------:R-:W-:Y:S01]  /*a000*/  FMUL.FTZ R195, R12, UR44 ;  /* 0x0000002c0cc37c20 */ /* 0x000fe20008410000 */
[----:B------:R-:W-:-:S02]  /*a010*/  IMAD R154, R135, R154, UR16 ;  /* 0x00000010879a7e24 */ /* 0x000fc4000f8e029a */
[----:B------:R-:W-:Y:S01]  /*a020*/  FMUL.FTZ R237, R98, R167 ;  /* 0x000000a762ed7220 */ /* 0x000fe20000410000 */
[----:B------:R-:W-:Y:S01]  /*a030*/  FFMA.FTZ R153, R170, R214, -R153 ;  /* 0x000000d6aa997223 */ /* 0x000fe20000010899 */
[----:B------:R-:W-:Y:S01]  /*a040*/  FMUL.FTZ R151, R156, R193 ;  /* 0x000000c19c977220 */ /* 0x000fe20000410000 */
[----:B------:R-:W-:Y:S01]  /*a050*/  FFMA.FTZ R170, R170, R212, R169 ;  /* 0x000000d4aaaa7223 */ /* 0x000fe200000100a9 */
[C---:B------:R-:W-:Y:S01]  /*a060*/  FFMA.FTZ R156, R208.reuse, UR15, R195 ;  /* 0x0000000fd09c7c23 */ /* 0x040fe200080100c3 */
[----:B------:R-:W-:Y:S01]  /*a070*/  FMUL.FTZ R195, R208, UR44 ;  /* 0x0000002cd0c37c20 */ /* 0x000fe20008410000 */
[----:B------:R0:W-:Y:S01]  /*a080*/  STS [R154+0x10f8], R237 ;  /* 0x0010f8ed9a007388 */ /* 0x0001e20000000800 */
[----:B------:R-:W-:Y:S01]  /*a090*/  FADD.FTZ R208, R196, R153 ;  /* 0x00000099c4d07221 */ /* 0x000fe20000010000 */
[----:B------:R-:W-:Y:S01]  /*a0a0*/  FMUL.FTZ R169, R191, UR44 ;  /* 0x0000002cbfa97c20 */ /* 0x000fe20008410000 */
[----:B------:R-:W-:Y:S01]  /*a0b0*/  FMUL.FTZ R166, R164, UR44 ;  /* 0x0000002ca4a67c20 */ /* 0x000fe20008410000 */
[----:B------:R-:W-:Y:S01]  /*a0c0*/  FFMA.FTZ R153, R12, UR15, -R195 ;  /* 0x0000000f0c997c23 */ /* 0x000fe200080108c3 */
[----:B------:R-:W-:Y:S01]  /*a0d0*/  FMUL.FTZ R195, R67, R12 ;  /* 0x0000000c43c37220 */ /* 0x000fe20000410000 */
[----:B------:R-:W-:Y:S01]  /*a0e0*/  FFMA.FTZ R12, R164, UR15, R169 ;  /* 0x0000000fa40c7c23 */ /* 0x000fe200080100a9 */
[----:B------:R-:W-:Y:S01]  /*a0f0*/  FFMA.FTZ R169, R191, UR15, -R166 ;  /* 0x0000000fbfa97c23 */ /* 0x000fe200080108a6 */
[----:B------:R-:W-:Y:S01]  /*a100*/  FMUL.FTZ R168, R193, UR44 ;  /* 0x0000002cc1a87c20 */ /* 0x000fe20008410000 */
[----:B------:R-:W-:Y:S01]  /*a110*/  FFMA.FTZ R151, R158, R209, R151 ;  /* 0x000000d19e977223 */ /* 0x000fe20000010097 */
[----:B0-----:R-:W-:Y:S01]  /*a120*/  FADD.FTZ R237, R139, R170 ;  /* 0x000000aa8bed7221 */ /* 0x001fe20000010000 */
        /* <DEDUP_REMOVED lines=8> */
[----:B------:R-:W-:Y:S01]  /*a1b0*/  FADD.FTZ R166, R140, R139 ;  /* 0x0000008b8ca67221 */ /* 0x000fe20000010000 */
[----:B------:R-:W-:Y:S01]  /*a1c0*/  FMUL.FTZ R140, R155, R214 ;  /* 0x000000d69b8c7220 */ /* 0x000fe20000410000 */
[----:B------:R-:W-:Y:S01]  /*a1d0*/  FMUL.FTZ R171, R212, UR44 ;  /* 0x0000002cd4ab7c20 */ /* 0x000fe20008410000 */
[----:B------:R-:W-:Y:S01]  /*a1e0*/  FADD.FTZ R197, R197, R172 ;  /* 0x000000acc5c57221 */ /* 0x000fe20000010000 */
[----:B------:R-:W-:Y:S01]  /*a1f0*/  FMUL.FTZ R170, R173, R166 ;  /* 0x000000a6adaa7220 */ /* 0x000fe20000410000 */
[----:B------:R-:W-:Y:S01]  /*a200*/  FFMA.FTZ R140, R157, R212, R140 ;  /* 0x000000d49d8c7223 */ /* 0x000fe2000001008c */
[----:B------:R-:W-:Y:S01]  /*a210*/  FFMA.FTZ R139, R209, UR15, R168 ;  /* 0x0000000fd18b7c23 */ /* 0x000fe200080100a8 */
[-C--:B------:R-:W-:Y:S01]  /*a220*/  FMUL.FTZ R155, R173, R197.reuse ;  /* 0x000000c5ad9b7220 */ /* 0x080fe20000410000 */
[----:B------:R-:W-:Y:S01]  /*a230*/  FFMA.FTZ R157, R174, R197, -R170 ;  /* 0x000000c5ae9d7223 */ /* 0x000fe200000108aa */
[----:B------:R-:W-:Y:S01]  /*a240*/  FFMA.FTZ R170, R214, UR15, -R171 ;  /* 0x0000000fd6aa7c23 */ /* 0x000fe200080108ab */
[----:B------:R-:W-:Y:S01]  /*a250*/  FMUL.FTZ R171, R160, R208 ;  /* 0x000000d0a0ab7220 */ /* 0x000fe20000410000 */
[----:B------:R-:W-:Y:S01]  /*a260*/  FFMA.FTZ R172, R174, R166, R155 ;  /* 0x000000a6aeac7223 */ /* 0x000fe2000001009b */
[----:B------:R-:W-:Y:S01]  /*a270*/  FADD.FTZ R198, R198, R157 ;  /* 0x0000009dc6c67221 */ /* 0x000fe20000010000 */
[----:B------:R-:W-:Y:S01]  /*a280*/  FMUL.FTZ R174, R68, R212 ;  /* 0x000000d444ae7220 */ /* 0x000fe20000410000 */
[----:B------:R-:W-:Y:S01]  /*a290*/  FMUL.FTZ R160, R208, UR44 ;  /* 0x0000002cd0a07c20 */ /* 0x000fe20008410000 */
[----:B------:R-:W-:Y:S01]  /*a2a0*/  FADD.FTZ R172, R141, R172 ;  /* 0x000000ac8dac7221 */ /* 0x000fe20000010000 */
[----:B------:R-:W-:Y:S01]  /*a2b0*/  FMUL.FTZ R141, R175, R198 ;  /* 0x000000c6af8d7220 */ /* 0x000fe20000410000 */
[----:B------:R-:W-:Y:S01]  /*a2c0*/  FMUL.FTZ R173, R101, R174 ;  /* 0x000000ae65ad7220 */ /* 0x000fe20000410000 */
[----:B------:R-:W-:Y:S01]  /*a2d0*/  FMUL.FTZ R168, R209, UR44 ;  /* 0x0000002cd1a87c20 */ /* 0x000fe20008410000 */
[-C--:B------:R-:W-:Y:S01]  /*a2e0*/  FMUL.FTZ R175, R175, R172.reuse ;  /* 0x000000acafaf7220 */ /* 0x080fe20000410000 */
[----:B------:R-:W-:Y:S01]  /*a2f0*/  FFMA.FTZ R157, R176, R172, R141 ;  /* 0x000000acb09d7223 */ /* 0x000fe2000001008d */
[-C--:B------:R-:W-:Y:S01]  /*a300*/  FFMA.FTZ R141, R162, R237.reuse, R171 ;  /* 0x000000eda28d7223 */ /* 0x080fe200000100ab */
[----:B------:R-:W-:Y:S01]  /*a310*/  FMUL.FTZ R171, R237, UR44 ;  /* 0x0000002cedab7c20 */ /* 0x000fe20008410000 */
[----:B------:R-:W-:Y:S01]  /*a320*/  FFMA.FTZ R176, R176, R198, -R175 ;  /* 0x000000c6b0b07223 */ /* 0x000fe200000108af */
[----:B------:R-:W-:Y:S01]  /*a330*/  FADD.FTZ R142, R142, R157 ;  /* 0x0000009d8e8e7221 */ /* 0x000fe20000010000 */
[----:B------:R0:W-:Y:S01]  /*a340*/  STS [R154+0x10e0], R173 ;  /* 0x0010e0ad9a007388 */ /* 0x0001e20000000800 */
[----:B------:R-:W-:Y:S01]  /*a350*/  FMUL.FTZ R175, R71, R237 ;  /* 0x000000ed47af7220 */ /* 0x000fe20000410000 */
[----:B------:R-:W-:Y:S01]  /*a360*/  FADD.FTZ R199, R199, R176 ;  /* 0x000000b0c7c77221 */ /* 0x000fe20000010000 */
[----:B------:R-:W-:Y:S01]  /*a370*/  FMUL.FTZ R162, R177, R142 ;  /* 0x0000008eb1a27220 */ /* 0x000fe20000410000 */
[----:B------:R-:W-:Y:S01]  /*a380*/  FFMA.FTZ R176, R237, UR15, R160 ;  /* 0x0000000fedb07c23 */ /* 0x000fe200080100a0 */
[----:B------:R-:W-:Y:S01]  /*a390*/  FMUL.FTZ R209, R101, R196 ;  /* 0x000000c465d17220 */ /* 0x000fe20000410000 */
[----:B------:R-:W-:Y:S01]  /*a3a0*/  FMUL.FTZ R157, R177, R199 ;  /* 0x000000c7b19d7220 */ /* 0x000fe20000410000 */
[----:B------:R-:W-:Y:S01]  /*a3b0*/  FFMA.FTZ R168, R193, UR15, -R168 ;  /* 0x0000000fc1a87c23 */ /* 0x000fe200080108a8 */
[----:B------:R-:W-:Y:S01]  /*a3c0*/  FMUL.FTZ R193, R69, R193 ;  /* 0x000000c145c17220 */ /* 0x000fe20000410000 */
[----:B------:R-:W-:Y:S01]  /*a3d0*/  FMUL.FTZ R241, R100, R191 ;  /* 0x000000bf64f17220 */ /* 0x000fe20000410000 */
[----:B0-----:R-:W-:Y:S01]  /*a3e0*/  FFMA.FTZ R173, R208, UR15, -R171 ;  /* 0x0000000fd0ad7c23 */ /* 0x001fe200080108ab */
[----:B------:R-:W-:Y:S01]  /*a3f0*/  FMUL.FTZ R171, R71, R208 ;  /* 0x000000d047ab7220 */ /* 0x000fe20000410000 */
[----:B------:R-:W-:Y:S01]  /*a400*/  FFMA.FTZ R160, R178, R142, R157 ;  /* 0x0000008eb2a07223 */ /* 0x000fe2000001009d */
[----:B------:R0:W-:Y:S01]  /*a410*/  STS [R154+0x10e4], R209 ;  /* 0x0010e4d19a007388 */ /* 0x0001e20000000800 */
[----:B------:R-:W-:Y:S01]  /*a420*/  FMUL.FTZ R208, R6, R173 ;  /* 0x000000ad06d07220 */ /* 0x000fe20000410000 */
[----:B------:R-:W-:Y:S01]  /*a430*/  FFMA.FTZ R173, R178, R199, -R162 ;  /* 0x000000c7b2ad7223 */ /* 0x000fe200000108a2 */
[----:B------:R-:W-:Y:S01]  /*a440*/  FADD.FTZ R160, R143, R160 ;  /* 0x000000a08fa07221 */ /* 0x000fe20000010000 */
[----:B------:R-:W-:Y:S01]  /*a450*/  FMUL.FTZ R162, R6, R171 ;  /* 0x000000ab06a27220 */ /* 0x000fe20000410000 */
[----:B------:R-:W-:Y:S01]  /*a460*/  FFMA.FTZ R157, R5, R176, R208 ;  /* 0x000000b0059d7223 */ /* 0x000fe200000100d0 */
[----:B------:R-:W-:Y:S01]  /*a470*/  FADD.FTZ R200, R200, R173 ;  /* 0x000000adc8c87221 */ /* 0x000fe20000010000 */
[----:B------:R-:W-:Y:S01]  /*a480*/  FMUL.FTZ R143, R179, R160 ;  /* 0x000000a0b38f7220 */ /* 0x000fe20000410000 */
[-C--:B------:R-:W-:Y:S01]  /*a490*/  FMUL.FTZ R178, R6, R175.reuse ;  /* 0x000000af06b27220 */ /* 0x080fe20000410000 */
[----:B------:R-:W-:Y:S01]  /*a4a0*/  FFMA.FTZ R6, R5, R175, R162 ;  /* 0x000000af05067223 */ /* 0x000fe200000100a2 */
[-C--:B------:R-:W-:Y:S01]  /*a4b0*/  FMUL.FTZ R179, R179, R200.reuse ;  /* 0x000000c8b3b37220 */ /* 0x080fe20000410000 */
[C---:B------:R-:W-:Y:S01]  /*a4c0*/  FFMA.FTZ R176, R180.reuse, R200, -R143 ;  /* 0x000000c8b4b07223 */ /* 0x040fe2000001088f */
[----:B------:R-:W-:Y:S01]  /*a4d0*/  FMUL.FTZ R162, R159, R197 ;  /* 0x000000c59fa27220 */ /* 0x000fe20000410000 */
[----:B------:R-:W-:Y:S01]  /*a4e0*/  FFMA.FTZ R5, R5, R171, -R178 ;  /* 0x000000ab05057223 */ /* 0x000fe200000108b2 */
[----:B------:R-:W-:Y:S01]  /*a4f0*/  FFMA.FTZ R179, R180, R160, R179 ;  /* 0x000000a0b4b37223 */ /* 0x000fe200000100b3 */
[----:B------:R-:W-:Y:S01]  /*a500*/  FADD.FTZ R201, R201, R176 ;  /* 0x000000b0c9c97221 */ /* 0x000fe20000010000 */
[----:B------:R-:W-:Y:S01]  /*a510*/  FMUL.FTZ R178, R166, UR44 ;  /* 0x0000002ca6b27c20 */ /* 0x000fe20008410000 */
[----:B------:R-:W-:Y:S01]  /*a520*/  FFMA.FTZ R162, R161, R166, R162 ;  /* 0x000000a6a1a27223 */ /* 0x000fe200000100a2 */
[----:B------:R-:W-:Y:S01]  /*a530*/  FADD.FTZ R144, R144, R179 ;  /* 0x000000b390907221 */ /* 0x000fe20000010000 */
[----:B------:R-:W-:Y:S01]  /*a540*/  FMUL.FTZ R159, R181, R201 ;  /* 0x000000c9b59f7220 */ /* 0x000fe20000410000 */
[C---:B------:R-:W-:Y:S01]  /*a550*/  FMUL.FTZ R161, R197.reuse, UR44 ;  /* 0x0000002cc5a17c20 */ /* 0x040fe20008410000 */
[----:B------:R-:W-:Y:S01]  /*a560*/  FFMA.FTZ R143, R197, UR15, -R178 ;  /* 0x0000000fc58f7c23 */ /* 0x000fe200080108b2 */
[-C--:B------:R-:W-:Y:S01]  /*a570*/  FMUL.FTZ R176, R181, R144.reuse ;  /* 0x00000090b5b07220 */ /* 0x080fe20000410000 */
[----:B------:R-:W-:Y:S01]  /*a580*/  FFMA.FTZ R178, R182, R144, R159 ;  /* 0x00000090b6b27223 */ /* 0x000fe2000001009f */
[C---:B------:R-:W-:Y:S01]  /*a590*/  FMUL.FTZ R180, R70.reuse, R166 ;  /* 0x000000a646b47220 */ /* 0x040fe20000410000 */
[----:B------:R-:W-:Y:S01]  /*a5a0*/  FMUL.FTZ R208, R70, R197 ;  /* 0x000000c546d07220 */ /* 0x000fe20000410000 */
[----:B------:R-:W-:Y:S01]  /*a5b0*/  FFMA.FTZ R159, R182, R201, -R176 ;  /* 0x000000c9b69f7223 */ /* 0x000fe200000108b0 */
[----:B------:R-:W-:Y:S01]  /*a5c0*/  FFMA.FTZ R176, R166, UR15, R161 ;  /* 0x0000000fa6b07c23 */ /* 0x000fe200080100a1 */
[----:B------:R-:W-:Y:S01]  /*a5d0*/  FADD.FTZ R166, R145, R178 ;  /* 0x000000b291a67221 */ /* 0x000fe20000010000 */
[----:B------:R-:W-:Y:S01]  /*a5e0*/  FMUL.FTZ R178, R218, R180 ;  /* 0x000000b4dab27220 */ /* 0x000fe20000410000 */
[----:B------:R-:W-:Y:S01]  /*a5f0*/  FADD.FTZ R202, R202, R159 ;  /* 0x0000009fcaca7221 */ /* 0x000fe20000010000 */
[C---:B------:R-:W-:Y:S01]  /*a600*/  FMUL.FTZ R237, R102.reuse, R171 ;  /* 0x000000ab66ed7220 */ /* 0x040fe20000410000 */
[----:B------:R-:W-:Y:S01]  /*a610*/  FMUL.FTZ R161, R183, R166 ;  /* 0x000000a6b7a17220 */ /* 0x000fe20000410000 */
[----:B------:R-:W-:Y:S01]  /*a620*/  FFMA.FTZ R159, R235, R208, -R178 ;  /* 0x000000d0eb9f7223 */ /* 0x000fe200000108b2 */
[-C--:B------:R-:W-:Y:S01]  /*a630*/  FMUL.FTZ R183, R183, R202.reuse ;  /* 0x000000cab7b77220 */ /* 0x080fe20000410000 */
[----:B0-----:R-:W-:Y:S01]  /*a640*/  FMUL.FTZ R209, R102, R175 ;  /* 0x000000af66d17220 */ /* 0x001fe20000410000 */
[C---:B------:R-:W-:Y:S01]  /*a650*/  FFMA.FTZ R178, R184.reuse, R202, -R161 ;  /* 0x000000cab8b27223 */ /* 0x040fe200000108a1 */
[C---:B------:R-:W-:Y:S01]  /*a660*/  FMUL.FTZ R161, R217.reuse, R196 ;  /* 0x000000c4d9a17220 */ /* 0x040fe20000410000 */
[----:B------:R-:W-:Y:S01]  /*a670*/  FFMA.FTZ R183, R184, R166, R183 ;  /* 0x000000a6b8b77223 */ /* 0x000fe200000100b7 */
[-C--:B------:R-:W-:Y:S01]  /*a680*/  FMUL.FTZ R175, R217, R174.reuse ;  /* 0x000000aed9af7220 */ /* 0x080fe20000410000 */
[----:B------:R-:W-:Y:S01]  /*a690*/  FADD.FTZ R203, R203, R178 ;  /* 0x000000b2cbcb7221 */ /* 0x000fe20000010000 */
[----:B------:R-:W-:Y:S01]  /*a6a0*/  FFMA.FTZ R161, R220, R174, R161 ;  /* 0x000000aedca17223 */ /* 0x000fe200000100a1 */
[----:B------:R-:W-:Y:S01]  /*a6b0*/  FADD.FTZ R146, R146, R183 ;  /* 0x000000b792927221 */ /* 0x000fe20000010000 */
[----:B------:R-:W-:Y:S01]  /*a6c0*/  FMUL.FTZ R182, R218, R208 ;  /* 0x000000d0dab67220 */ /* 0x000fe20000410000 */
[-C--:B------:R-:W-:Y:S01]  /*a6d0*/  FMUL.FTZ R171, R185, R203.reuse ;  /* 0x000000cbb9ab7220 */ /* 0x080fe20000410000 */
[----:B------:R-:W-:Y:S01]  /*a6e0*/  FMUL.FTZ R173, R103, R180 ;  /* 0x000000b467ad7220 */ /* 0x000fe20000410000 */
[----:B------:R-:W-:Y:S01]  /*a6f0*/  FMUL.FTZ R178, R185, R146 ;  /* 0x00000092b9b27220 */ /* 0x000fe20000410000 */
[----:B------:R-:W-:Y:S01]  /*a700*/  FFMA.FTZ R145, R235, R180, R182 ;  /* 0x000000b4eb917223 */ /* 0x000fe200000100b6 */
[C---:B------:R-:W-:Y:S01]  /*a710*/  FFMA.FTZ R174, R186.reuse, R146, R171 ;  /* 0x00000092baae7223 */ /* 0x040fe200000100ab */
[----:B------:R-:W-:Y:S01]  /*a720*/  FMUL.FTZ R177, R103, R208 ;  /* 0x000000d067b17220 */ /* 0x000fe20000410000 */
[----:B------:R-:W-:Y:S01]  /*a730*/  FFMA.FTZ R171, R186, R203, -R178 ;  /* 0x000000cbbaab7223 */ /* 0x000fe200000108b2 */
[----:B------:R0:W-:Y:S01]  /*a740*/  STS [R154+0x10e8], R241 ;  /* 0x0010e8f19a007388 */ /* 0x0001e20000000800 */
[----:B------:R-:W-:Y:S01]  /*a750*/  FADD.FTZ R174, R147, R174 ;  /* 0x000000ae93ae7221 */ /* 0x000fe20000010000 */
[----:B------:R-:W-:Y:S01]  /*a760*/  FFMA.FTZ R196, R220, R196, -R175 ;  /* 0x000000c4dcc47223 */ /* 0x000fe200000108af */
[----:B------:R-:W-:Y:S01]  /*a770*/  FADD.FTZ R204, R204, R171 ;  /* 0x000000abcccc7221 */ /* 0x000fe20000010000 */
[----:B------:R-:W-:Y:S01]  /*a780*/  FMUL.FTZ R175, R73, R198 ;  /* 0x000000c649af7220 */ /* 0x000fe20000410000 */
[C---:B------:R-:W-:Y:S01]  /*a790*/  FMUL.FTZ R147, R187.reuse, R174 ;  /* 0x000000aebb937220 */ /* 0x040fe20000410000 */
[----:B------:R1:W-:Y:S01]  /*a7a0*/  STS [R154+0x10d0], R173 ;  /* 0x0010d0ad9a007388 */ /* 0x0003e20000000800 */
[-C--:B------:R-:W-:Y:S01]  /*a7b0*/  FMUL.FTZ R187, R187, R204.reuse ;  /* 0x000000ccbbbb7220 */ /* 0x080fe20000410000 */
[----:B------:R-:W-:Y:S01]  /*a7c0*/  FMUL.FTZ R181, R104, R175 ;  /* 0x000000af68b57220 */ /* 0x000fe20000410000 */
[C---:B------:R-:W-:Y:S01]  /*a7d0*/  FFMA.FTZ R178, R188.reuse, R204, -R147 ;  /* 0x000000ccbcb27223 */ /* 0x040fe20000010893 */
[-C--:B------:R-:W-:Y:S01]  /*a7e0*/  FMUL.FTZ R147, R219, R193.reuse ;  /* 0x000000c1db937220 */ /* 0x080fe20000410000 */
[----:B------:R-:W-:Y:S01]  /*a7f0*/  FFMA.FTZ R187, R188, R174, R187 ;  /* 0x000000aebcbb7223 */ /* 0x000fe200000100bb */
[----:B0-----:R-:W-:Y:S01]  /*a800*/  FMUL.FTZ R241, R100, R193 ;  /* 0x000000c164f17220 */ /* 0x001fe20000410000 */
[----:B------:R-:W-:Y:S01]  /*a810*/  FADD.FTZ R205, R205, R178 ;  /* 0x000000b2cdcd7221 */ /* 0x000fe20000010000 */
[-C--:B------:R-:W-:Y:S01]  /*a820*/  FMUL.FTZ R178, R219, R191.reuse ;  /* 0x000000bfdbb27220 */ /* 0x080fe20000410000 */
[----:B------:R-:W-:Y:S01]  /*a830*/  FADD.FTZ R148, R148, R187 ;  /* 0x000000bb94947221 */ /* 0x000fe20000010000 */
[C---:B------:R-:W-:Y:S01]  /*a840*/  FFMA.FTZ R191, R236.reuse, R191, R147 ;  /* 0x000000bfecbf7223 */ /* 0x040fe20000010093 */
[C---:B------:R-:W-:Y:S01]  /*a850*/  FMUL.FTZ R147, R189.reuse, R205 ;  /* 0x000000cdbd937220 */ /* 0x040fe20000410000 */
[----:B------:R-:W-:Y:S01]  /*a860*/  FFMA.FTZ R193, R236, R193, -R178 ;  /* 0x000000c1ecc17223 */ /* 0x000fe200000108b2 */
[----:B------:R-:W-:Y:S01]  /*a870*/  FMUL.FTZ R180, R189, R148 ;  /* 0x00000094bdb47220 */ /* 0x000fe20000410000 */
[----:B-1----:R-:W-:Y:S01]  /*a880*/  FMUL.FTZ R173, R73, R172 ;  /* 0x000000ac49ad7220 */ /* 0x002fe20000410000 */
[C---:B------:R-:W-:Y:S01]  /*a890*/  FFMA.FTZ R178, R190.reuse, R148, R147 ;  /* 0x00000094beb27223 */ /* 0x040fe20000010093 */
[----:B------:R0:W-:Y:S01]  /*a8a0*/  STS [R154+0x10d4], R177 ;  /* 0x0010d4b19a007388 */ /* 0x0001e20000000800 */
[----:B------:R-:W-:Y:S01]  /*a8b0*/  FFMA.FTZ R147, R190, R205, -R180 ;  /* 0x000000cdbe937223 */ /* 0x000fe200000108b4 */
[----:B------:R-:W-:Y:S01]  /*a8c0*/  FMUL.FTZ R179, R223, R173 ;  /* 0x000000addfb37220 */ /* 0x000fe20000410000 */
[----:B------:R-:W-:Y:S01]  /*a8d0*/  FADD.FTZ R149, R149, R178 ;  /* 0x000000b295957221 */ /* 0x000fe20000010000 */
[----:B------:R-:W-:Y:S01]  /*a8e0*/  FMUL.FTZ R182, R72, R142 ;  /* 0x0000008e48b67220 */ /* 0x000fe20000410000 */
[----:B------:R-:W-:Y:S01]  /*a8f0*/  FADD.FTZ R147, R206, R147 ;  /* 0x00000093ce937221 */ /* 0x000fe20000010000 */
[----:B------:R-:W-:Y:S01]  /*a900*/  FMUL.FTZ R184, R72, R199 ;  /* 0x000000c748b87220 */ /* 0x000fe20000410000 */
[----:B------:R1:W-:Y:S01]  /*a910*/  STS [R154+0x10cc], R181 ;  /* 0x0010ccb59a007388 */ /* 0x0003e20000000800 */
[----:B------:R-:W-:Y:S01]  /*a920*/  FMUL.FTZ R178, R136, R164 ;  /* 0x000000a488b27220 */ /* 0x000fe20000410000 */
[----:B------:R-:W-:Y:S01]  /*a930*/  FMUL.FTZ R243, R99, R158 ;  /* 0x0000009e63f37220 */ /* 0x000fe20000410000 */
[----:B0-----:R-:W-:Y:S01]  /*a940*/  FMUL.FTZ R177, R223, R175 ;  /* 0x000000afdfb17220 */ /* 0x001fe20000410000 */
[----:B------:R-:W-:Y:S01]  /*a950*/  FMUL.FTZ R180, R233, R184 ;  /* 0x000000b8e9b47220 */ /* 0x000fe20000410000 */
[----:B------:R-:W-:Y:S01]  /*a960*/  FFMA.FTZ R178, R11, R158, R178 ;  /* 0x0000009e0bb27223 */ /* 0x000fe200000100b2 */
[C---:B------:R-:W-:Y:S01]  /*a970*/  FMUL.FTZ R185, R105.reuse, R184 ;  /* 0x000000b869b97220 */ /* 0x040fe20000410000 */
[-C--:B------:R-:W-:Y:S01]  /*a980*/  FFMA.FTZ R171, R234, R173.reuse, R177 ;  /* 0x000000adeaab7223 */ /* 0x080fe200000100b1 */
[----:B------:R-:W-:Y:S01]  /*a990*/  FMUL.FTZ R177, R104, R173 ;  /* 0x000000ad68b17220 */ /* 0x000fe20000410000 */
[----:B------:R-:W-:Y:S01]  /*a9a0*/  FFMA.FTZ R173, R234, R175, -R179 ;  /* 0x000000afeaad7223 */ /* 0x000fe200000108b3 */
[C---:B------:R-:W-:Y:S01]  /*a9b0*/  FMUL.FTZ R179, R192.reuse, R147 ;  /* 0x00000093c0b37220 */ /* 0x040fe20000410000 */
[-C--:B------:R-:W-:Y:S01]  /*a9c0*/  FMUL.FTZ R192, R192, R149.reuse ;  /* 0x00000095c0c07220 */ /* 0x080fe20000410000 */
[-C--:B-1----:R-:W-:Y:S01]  /*a9d0*/  FMUL.FTZ R181, R105, R182.reuse ;  /* 0x000000b669b57220 */ /* 0x082fe20000410000 */
[----:B------:R-:W-:Y:S01]  /*a9e0*/  FFMA.FTZ R175, R215, R182, R180 ;  /* 0x000000b6d7af7223 */ /* 0x000fe200000100b4 */
[C---:B------:R-:W-:Y:S01]  /*a9f0*/  FFMA.FTZ R179, R194.reuse, R149, R179 ;  /* 0x00000095c2b37223 */ /* 0x040fe200000100b3 */
[-C--:B------:R-:W-:Y:S01]  /*aa00*/  FFMA.FTZ R192, R194, R147.reuse, -R192 ;  /* 0x00000093c2c07223 */ /* 0x080fe200000108c0 */
[----:B------:R-:W-:Y:S01]  /*aa10*/  FMUL.FTZ R180, R81, R147 ;  /* 0x0000009351b47220 */ /* 0x000fe20000410000 */
[----:B------:R0:W-:Y:S01]  /*aa20*/  STS [R154+0x10c0], R181 ;  /* 0x0010c0b59a007388 */ /* 0x0001e20000000800 */
[----:B------:R-:W-:Y:S01]  /*aa30*/  FADD.FTZ R150, R150, R179 ;  /* 0x000000b396967221 */ /* 0x000fe20000010000 */
[----:B------:R-:W-:Y:S01]  /*aa40*/  FADD.FTZ R207, R207, R192 ;  /* 0x000000c0cfcf7221 */ /* 0x000fe20000010000 */
[----:B------:R-:W-:Y:S01]  /*aa50*/  FMUL.FTZ R192, R136, R158 ;  /* 0x0000009e88c07220 */ /* 0x000fe20000410000 */
[----:B------:R1:W-:Y:S01]  /*aa60*/  STS [R154+0x10c8], R177 ;  /* 0x0010c8b19a007388 */ /* 0x0003e20000000800 */
[----:B------:R-:W-:Y:S01]  /*aa70*/  FMUL.FTZ R188, R13, R180 ;  /* 0x000000b40dbc7220 */ /* 0x000fe20000410000 */
[----:B------:R-:W-:Y:S01]  /*aa80*/  FMUL.FTZ R179, R80, R207 ;  /* 0x000000cf50b37220 */ /* 0x000fe20000410000 */
[----:B------:R-:W-:Y:S01]  /*aa90*/  FMUL.FTZ R186, R78, R148 ;  /* 0x000000944eba7220 */ /* 0x000fe20000410000 */
[----:B------:R2:W-:Y:S01]  /*aaa0*/  STS [R154+0x10c4], R185 ;  /* 0x0010c4b99a007388 */ /* 0x0005e20000000800 */
[----:B------:R-:W-:Y:S01]  /*aab0*/  FMUL.FTZ R245, R99, R164 ;  /* 0x000000a463f57220 */ /* 0x000fe20000410000 */
[----:B0-----:R-:W-:Y:S01]  /*aac0*/  FMUL.FTZ R181, R80, R150 ;  /* 0x0000009650b57220 */ /* 0x001fe20000410000 */
[----:B------:R-:W-:Y:S01]  /*aad0*/  FMUL.FTZ R183, R2, R179 ;  /* 0x000000b302b77220 */ /* 0x000fe20000410000 */
[----:B------:R-:W-:Y:S01]  /*aae0*/  FFMA.FTZ R164, R11, R164, -R192 ;  /* 0x000000a40ba47223 */ /* 0x000fe200000108c0 */
[----:B------:R-:W-:Y:S01]  /*aaf0*/  FMUL.FTZ R192, R152, R167 ;  /* 0x000000a798c07220 */ /* 0x000fe20000410000 */
[----:B-1----:R-:W-:Y:S01]  /*ab00*/  FMUL.FTZ R177, R233, R182 ;  /* 0x000000b6e9b17220 */ /* 0x002fe20000410000 */
[----:B------:R-:W-:Y:S01]  /*ab10*/  FMUL.FTZ R182, R81, R149 ;  /* 0x0000009551b67220 */ /* 0x000fe20000410000 */
[-C--:B------:R-:W-:Y:S01]  /*ab20*/  FMUL.FTZ R158, R2, R181.reuse ;  /* 0x000000b5029e7220 */ /* 0x080fe20000410000 */
[----:B------:R-:W-:Y:S01]  /*ab30*/  FFMA.FTZ R183, R10, R181, R183 ;  /* 0x000000b50ab77223 */ /* 0x000fe200000100b7 */
[----:B------:R-:W-:Y:S01]  /*ab40*/  FFMA.FTZ R177, R215, R184, -R177 ;  /* 0x000000b8d7b17223 */ /* 0x000fe200000108b1 */
[----:B------:R-:W-:Y:S01]  /*ab50*/  FMUL.FTZ R184, R78, R205 ;  /* 0x000000cd4eb87220 */ /* 0x000fe20000410000 */
[-C--:B------:R-:W-:Y:S01]  /*ab60*/  FMUL.FTZ R190, R13, R182.reuse ;  /* 0x000000b60dbe7220 */ /* 0x080fe20000410000 */
[----:B------:R-:W-:Y:S01]  /*ab70*/  FFMA.FTZ R188, R3, R182, R188 ;  /* 0x000000b603bc7223 */ /* 0x000fe200000100bc */
[----:B------:R-:W-:Y:S01]  /*ab80*/  FFMA.FTZ R158, R10, R179, -R158 ;  /* 0x000000b30a9e7223 */ /* 0x000fe2000001089e */
[----:B------:R-:W-:Y:S01]  /*ab90*/  FADD.FTZ R183, RZ, R183 ;  /* 0x000000b7ffb77221 */ /* 0x000fe20000010000 */
[----:B------:R-:W-:Y:S01]  /*aba0*/  FMUL.FTZ R187, R227, R184 ;  /* 0x000000b8e3bb7220 */ /* 0x000fe20000410000 */
[----:B--2---:R-:W-:Y:S01]  /*abb0*/  FFMA.FTZ R185, R3, R180, -R190 ;  /* 0x000000b403b97223 */ /* 0x004fe200000108be */
[----:B------:R-:W-:Y:S01]  /*abc0*/  FADD.FTZ R158, RZ, R158 ;  /* 0x0000009eff9e7221 */ /* 0x000fe20000010000 */
[----:B------:R-:W-:Y:S01]  /*abd0*/  FADD.FTZ R188, R183, R188 ;  /* 0x000000bcb7bc7221 */ /* 0x000fe20000010000 */
[C---:B------:R-:W-:Y:S01]  /*abe0*/  FMUL.FTZ R183, R79.reuse, R204 ;  /* 0x000000cc4fb77220 */ /* 0x040fe20000410000 */
[----:B------:R-:W-:Y:S01]  /*abf0*/  FFMA.FTZ R187, R226, R186, R187 ;  /* 0x000000bae2bb7223 */ /* 0x000fe200000100bb */
[----:B------:R-:W-:Y:S01]  /*ac00*/  FADD.FTZ R158, R158, R185 ;  /* 0x000000b99e9e7221 */ /* 0x000fe20000010000 */
[----:B------:R-:W-:Y:S01]  /*ac10*/  FMUL.FTZ R185, R79, R174 ;  /* 0x000000ae4fb97220 */ /* 0x000fe20000410000 */
[----:B------:R-:W-:Y:S01]  /*ac20*/  FMUL.FTZ R189, R228, R183 ;  /* 0x000000b7e4bd7220 */ /* 0x000fe20000410000 */
[----:B------:R-:W-:Y:S01]  /*ac30*/  FADD.FTZ R188, R188, R187 ;  /* 0x000000bbbcbc7221 */ /* 0x000fe20000010000 */
[----:B------:R-:W-:Y:S01]  /*ac40*/  FMUL.FTZ R187, R227, R186 ;  /* 0x000000bae3bb7220 */ /* 0x000fe20000410000 */
[----:B------:R-:W-:Y:S01]  /*ac50*/  FMUL.FTZ R247, R98, R195 ;  /* 0x000000c362f77220 */ /* 0x000fe20000410000 */
[----:B------:R-:W-:Y:S01]  /*ac60*/  FFMA.FTZ R189, R224, R185, R189 ;  /* 0x000000b9e0bd7223 */ /* 0x000fe200000100bd */
[-C--:B------:R-:W-:Y:S01]  /*ac70*/  FMUL.FTZ R190, R152, R195.reuse ;  /* 0x000000c398be7220 */ /* 0x080fe20000410000 */
[----:B------:R-:W-:Y:S01]  /*ac80*/  FFMA.FTZ R187, R226, R184, -R187 ;  /* 0x000000b8e2bb7223 */ /* 0x000fe200000108bb */
[----:B------:R-:W-:Y:S01]  /*ac90*/  FFMA.FTZ R195, R137, R195, -R192 ;  /* 0x000000c389c37223 */ /* 0x000fe200000108c0 */
[----:B------:R-:W-:Y:S01]  /*aca0*/  FADD.FTZ R197, R188, R189 ;  /* 0x000000bdbcc57221 */ /* 0x000fe20000010000 */
[----:B------:R-:W-:Y:S01]  /*acb0*/  FMUL.FTZ R188, R76, R203 ;  /* 0x000000cb4cbc7220 */ /* 0x000fe20000410000 */
[----:B------:R-:W-:Y:S01]  /*acc0*/  FADD.FTZ R187, R158, R187 ;  /* 0x000000bb9ebb7221 */ /* 0x000fe20000010000 */
        /* <DEDUP_REMOVED lines=8> */
[----:B------:R-:W-:Y:S01]  /*ad50*/  FADD.FTZ R187, R187, R194 ;  /* 0x000000c2bbbb7221 */ /* 0x000fe20000010000 */
[----:B------:R-:W-:Y:S01]  /*ad60*/  FMUL.FTZ R190, R77, R202 ;  /* 0x000000ca4dbe7220 */ /* 0x000fe20000410000 */
[----:B------:R-:W-:Y:S01]  /*ad70*/  FADD.FTZ R197, R197, R206 ;  /* 0x000000cec5c57221 */ /* 0x000fe20000010000 */
[----:B------:R-:W-:Y:S01]  /*ad80*/  FFMA.FTZ R194, R225, R188, -R189 ;  /* 0x000000bce1c27223 */ /* 0x000fe200000108bd */
[C---:B------:R-:W-:Y:S01]  /*ad90*/  FMUL.FTZ R206, R239.reuse, R192 ;  /* 0x000000c0efce7220 */ /* 0x040fe20000410000 */
[----:B------:R0:W-:Y:S01]  /*ada0*/  STS [R154+0x10f0], R243 ;  /* 0x0010f0f39a007388 */ /* 0x0001e20000000800 */
[-C--:B------:R-:W-:Y:S01]  /*adb0*/  FMUL.FTZ R208, R239, R190.reuse ;  /* 0x000000beefd07220 */ /* 0x080fe20000410000 */
[----:B------:R-:W-:Y:S01]  /*adc0*/  FADD.FTZ R187, R187, R194 ;  /* 0x000000c2bbbb7221 */ /* 0x000fe20000010000 */
[C---:B------:R-:W-:Y:S01]  /*add0*/  FFMA.FTZ R206, R213.reuse, R190, -R206 ;  /* 0x000000bed5ce7223 */ /* 0x040fe200000108ce */
[----:B------:R1:W-:Y:S01]  /*ade0*/  STS [R154+0x10d8], R209 ;  /* 0x0010d8d19a007388 */ /* 0x0003e20000000800 */
[----:B------:R-:W-:Y:S01]  /*adf0*/  FFMA.FTZ R208, R213, R192, R208 ;  /* 0x000000c0d5d07223 */ /* 0x000fe200000100d0 */
[C---:B------:R-:W-:Y:S01]  /*ae00*/  FMUL.FTZ R185, R110.reuse, R185 ;  /* 0x000000b96eb97220 */ /* 0x040fe20000410000 */
[----:B------:R-:W-:Y:S01]  /*ae10*/  FADD.FTZ R189, R187, R206 ;  /* 0x000000cebbbd7221 */ /* 0x000fe20000010000 */
[----:B------:R2:W-:Y:S01]  /*ae20*/  STS [R154+0x10dc], R237 ;  /* 0x0010dced9a007388 */ /* 0x0005e20000000800 */
[----:B------:R-:W-:Y:S01]  /*ae30*/  FADD.FTZ R197, R197, R208 ;  /* 0x000000d0c5c57221 */ /* 0x000fe20000010000 */
[----:B0-----:R-:W-:Y:S01]  /*ae40*/  FMUL.FTZ R243, R75, R200 ;  /* 0x000000c84bf37220 */ /* 0x001fe20000410000 */
[----:B------:R-:W-:Y:S01]  /*ae50*/  FMUL.FTZ R183, R110, R183 ;  /* 0x000000b76eb77220 */ /* 0x000fe20000410000 */
[----:B------:R0:W-:Y:S01]  /*ae60*/  STS [R154+0x10fc], R247 ;  /* 0x0010fcf79a007388 */ /* 0x0001e20000000800 */
[----:B------:R-:W-:Y:S01]  /*ae70*/  FMUL.FTZ R181, R113, R181 ;  /* 0x000000b571b57220 */ /* 0x000fe20000410000 */
[----:B-1----:R-:W-:Y:S01]  /*ae80*/  FMUL.FTZ R209, R75, R160 ;  /* 0x000000a04bd17220 */ /* 0x002fe20000410000 */
[CC--:B------:R-:W-:Y:S01]  /*ae90*/  FMUL.FTZ R187, R231.reuse, R243.reuse ;  /* 0x000000f3e7bb7220 */ /* 0x0c0fe20000410000 */
[----:B------:R1:W-:Y:S01]  /*aea0*/  STS [R154+0x10f4], R245 ;  /* 0x0010f4f59a007388 */ /* 0x0003e20000000800 */
[----:B------:R-:W-:Y:S01]  /*aeb0*/  FMUL.FTZ R249, R106, R243 ;  /* 0x000000f36af97220 */ /* 0x000fe20000410000 */
[----:B--2---:R-:W-:Y:S01]  /*aec0*/  FMUL.FTZ R237, R74, R201 ;  /* 0x000000c94aed7220 */ /* 0x004fe20000410000 */
[----:B------:R-:W-:Y:S01]  /*aed0*/  FMUL.FTZ R194, R231, R209 ;  /* 0x000000d1e7c27220 */ /* 0x000fe20000410000 */
[----:B------:R2:W-:Y:S01]  /*aee0*/  STS [R154+0x10ec], R241 ;  /* 0x0010ecf19a007388 */ /* 0x0005e20000000800 */
[----:B------:R-:W-:Y:S01]  /*aef0*/  FMUL.FTZ R179, R113, R179 ;  /* 0x000000b371b37220 */ /* 0x000fe20000410000 */
[-C--:B0-----:R-:W-:Y:S01]  /*af00*/  FMUL.FTZ R247, R106, R209.reuse ;  /* 0x000000d16af77220 */ /* 0x081fe20000410000 */
[----:B------:R-:W-:Y:S01]  /*af10*/  FMUL.FTZ R155, R214, UR44 ;  /* 0x0000002cd69b7c20 */ /* 0x000fe20008410000 */
[----:B------:R-:W-:Y:S01]  /*af20*/  STS [R154+0x10bc], R249 ;  /* 0x0010bcf99a007388 */ /* 0x000fe20000000800 */
[----:B------:R-:W-:Y:S01]  /*af30*/  IADD3 R208, PT, PT, R135, 0x40, RZ ;  /* 0x0000004087d07810 */ /* 0x000fe20007ffe0ff */
[----:B-1----:R-:W-:Y:S01]  /*af40*/  FFMA.FTZ R245, R222, R209, R187 ;  /* 0x000000d1def57223 */ /* 0x002fe200000100bb */
[----:B------:R-:W-:Y:S01]  /*af50*/  FMUL.FTZ R209, R74, R144 ;  /* 0x000000904ad17220 */ /* 0x000fe20000410000 */
[----:B------:R-:W-:Y:S01]  /*af60*/  FFMA.FTZ R187, R222, R243, -R194 ;  /* 0x000000f3debb7223 */ /* 0x000fe200000108c2 */
[-C--:B------:R-:W-:Y:S01]  /*af70*/  FMUL.FTZ R243, R107, R237.reuse ;  /* 0x000000ed6bf37220 */ /* 0x080fe20000410000 */
[----:B--2---:R-:W-:Y:S01]  /*af80*/  FMUL.FTZ R241, R230, R237 ;  /* 0x000000ede6f17220 */ /* 0x004fe20000410000 */
[----:B------:R0:W-:Y:S01]  /*af90*/  STS [R154+0x10b8], R247 ;  /* 0x0010b8f79a007388 */ /* 0x0001e20000000800 */
[----:B------:R-:W-:Y:S01]  /*afa0*/  FFMA.FTZ R155, R212, UR15, R155 ;  /* 0x0000000fd49b7c23 */ /* 0x000fe2000801009b */
[----:B------:R-:W-:Y:S01]  /*afb0*/  IADD3 R212, PT, PT, R135, 0x60, RZ ;  /* 0x0000006087d47810 */ /* 0x000fe20007ffe0ff */
[-C--:B------:R-:W-:Y:S01]  /*afc0*/  FFMA.FTZ R194, R216, R209.reuse, R241 ;  /* 0x000000d1d8c27223 */ /* 0x080fe200000100f1 */
[-C--:B------:R-:W-:Y:S01]  /*afd0*/  FMUL.FTZ R241, R107, R209.reuse ;  /* 0x000000d16bf17220 */ /* 0x080fe20000410000 */
[----:B------:R-:W-:Y:S01]  /*afe0*/  FMUL.FTZ R209, R230, R209 ;  /* 0x000000d1e6d17220 */ /* 0x000fe20000410000 */
[----:B------:R-:W-:Y:S01]  /*aff0*/  STS [R154+0x10b4], R243 ;  /* 0x0010b4f39a007388 */ /* 0x000fe20000000800 */
[----:B------:R-:W-:Y:S01]  /*b000*/  FADD.FTZ R206, R197, R194 ;  /* 0x000000c2c5ce7221 */ /* 0x000fe20000010000 */
[----:B------:R-:W-:Y:S01]  /*b010*/  FMUL.FTZ R197, R109, R158 ;  /* 0x0000009e6dc57220 */ /* 0x000fe20000410000 */
[----:B------:R-:W-:Y:S01]  /*b020*/  FFMA.FTZ R194, R216, R237, -R209 ;  /* 0x000000edd8c27223 */ /* 0x000fe200000108d1 */
        /* <DEDUP_REMOVED lines=8> */
[----:B0-----:R-:W-:Y:S01]  /*b0b0*/  MOV R247, UR29 ;  /* 0x0000001d00f77c02 */ /* 0x001fe20008000f00 */
[----:B------:R-:W-:Y:S01]  /*b0c0*/  FADD.FTZ R206, R206, R171 ;  /* 0x000000abcece7221 */ /* 0x000fe20000010000 */
[C---:B------:R-:W-:Y:S01]  /*b0d0*/  FMUL.FTZ R171, R111.reuse, R186 ;  /* 0x000000ba6fab7220 */ /* 0x040fe20000410000 */
[----:B------:R-:W-:Y:S01]  /*b0e0*/  FADD.FTZ R194, R194, R177 ;  /* 0x000000b1c2c27221 */ /* 0x000fe20000010000 */
[----:B------:R-:W-:Y:S01]  /*b0f0*/  STS [R154+0x10a8], R209 ;  /* 0x0010a8d19a007388 */ /* 0x000fe20000000800 */
[----:B------:R-:W-:Y:S01]  /*b100*/  FADD.FTZ R175, R206, R145 ;  /* 0x00000091ceaf7221 */ /* 0x000fe20000010000 */
[----:B------:R-:W-:Y:S01]  /*b110*/  FMUL.FTZ R145, R112, R182 ;  /* 0x000000b670917220 */ /* 0x000fe20000410000 */
[----:B------:R-:W-:Y:S01]  /*b120*/  FADD.FTZ R194, R194, R173 ;  /* 0x000000adc2c27221 */ /* 0x000fe20000010000 */
[----:B------:R-:W-:Y:S01]  /*b130*/  FMUL.FTZ R173, R111, R184 ;  /* 0x000000b86fad7220 */ /* 0x000fe20000410000 */
[----:B------:R-:W-:Y:S01]  /*b140*/  STS [R154+0x10ac], R237 ;  /* 0x0010aced9a007388 */ /* 0x000fe20000000800 */
[----:B------:R-:W-:Y:S01]  /*b150*/  LEA R158, R247, -R4, 0x1 ;  /* 0x80000004f79e7211 */ /* 0x000fe200078e08ff */
[----:B------:R-:W-:Y:S01]  /*b160*/  FADD.FTZ R194, R194, R159 ;  /* 0x0000009fc2c27221 */ /* 0x000fe20000010000 */
[----:B------:R-:W-:Y:S01]  /*b170*/  IADD3 R4, PT, PT, R135, 0x20, RZ ;  /* 0x0000002087047810 */ /* 0x000fe20007ffe0ff */
[----:B------:R-:W-:Y:S01]  /*b180*/  STS [R154+0x10a0], R197 ;  /* 0x0010a0c59a007388 */ /* 0x000fe20000000800 */
[----:B------:R-:W-:Y:S01]  /*b190*/  FADD.FTZ R6, R175, R6 ;  /* 0x00000006af067221 */ /* 0x000fe20000010000 */
[----:B------:R-:W-:Y:S01]  /*b1a0*/  FADD.FTZ R159, R194, R5 ;  /* 0x00000005c29f7221 */ /* 0x000fe20000010000 */
[----:B------:R-:W-:Y:S01]  /*b1b0*/  FMUL.FTZ R5, R112, R180 ;  /* 0x000000b470057220 */ /* 0x000fe20000410000 */
[----:B------:R-:W-:Y:S01]  /*b1c0*/  STS [R154+0x10a4], R189 ;  /* 0x0010a4bd9a007388 */ /* 0x000fe20000000800 */
[----:B------:R-:W-:Y:S01]  /*b1d0*/  FADD.FTZ R6, R6, R161 ;  /* 0x000000a106067221 */ /* 0x000fe20000010000 */
[----:B------:R-:W-:Y:S01]  /*b1e0*/  ISETP.GE.AND P2, PT, R158, 0x1, PT ;  /* 0x000000019e00780c */ /* 0x000fe20003f46270 */
[----:B------:R-:W-:Y:S01]  /*b1f0*/  FADD.FTZ R196, R159, R196 ;  /* 0x000000c49fc47221 */ /* 0x000fe20000010000 */
[----:B------:R-:W-:Y:S01]  /*b200*/  STS [R154+0x1098], R185 ;  /* 0x001098b99a007388 */ /* 0x000fe20000000800 */
[----:B------:R-:W-:Y:S01]  /*b210*/  FADD.FTZ R191, R6, R191 ;  /* 0x000000bf06bf7221 */ /* 0x000fe20000010000 */
[----:B------:R-:W-:Y:S01]  /*b220*/  FFMA.FTZ R6, R34, R221, R163 ;  /* 0x000000dd22067223 */ /* 0x000fe200000100a3 */
[----:B------:R-:W-:Y:S01]  /*b230*/  FADD.FTZ R193, R196, R193 ;  /* 0x000000c1c4c17221 */ /* 0x000fe20000010000 */
[----:B------:R-:W-:Y:S01]  /*b240*/  STS [R154+0x109c], R183 ;  /* 0x00109cb79a007388 */ /* 0x000fe20000000800 */
[----:B------:R-:W-:Y:S01]  /*b250*/  FADD.FTZ R178, R191, R178 ;  /* 0x000000b2bfb27221 */ /* 0x000fe20000010000 */
[----:B------:R-:W-:Y:S01]  /*b260*/  FMUL.FTZ R159, R166, UR44 ;  /* 0x0000002ca69f7c20 */ /* 0x000fe20008410000 */
[----:B------:R-:W-:Y:S01]  /*b270*/  FADD.FTZ R196, R193, R164 ;  /* 0x000000a4c1c47221 */ /* 0x000fe20000010000 */
[----:B------:R0:W-:Y:S01]  /*b280*/  STS [R154+0x1090], R171 ;  /* 0x001090ab9a007388 */ /* 0x0001e20000000800 */
[----:B------:R-:W-:Y:S01]  /*b290*/  FMUL.FTZ R177, R198, UR44 ;  /* 0x0000002cc6b17c20 */ /* 0x000fe20008410000 */
[----:B------:R-:W-:Y:S01]  /*b2a0*/  FMUL.FTZ R192, R142, UR44 ;  /* 0x0000002c8ec07c20 */ /* 0x000fe20008410000 */
[----:B------:R-:W-:Y:S01]  /*b2b0*/  FMUL.FTZ R175, R200, UR44 ;  /* 0x0000002cc8af7c20 */ /* 0x000fe20008410000 */
[----:B------:R-:W-:Y:S01]  /*b2c0*/  STS [R154+0x1094], R173 ;  /* 0x001094ad9a007388 */ /* 0x000fe20000000800 */
[----:B------:R-:W-:Y:S01]  /*b2d0*/  FMUL.FTZ R182, R146, UR44 ;  /* 0x0000002c92b67c20 */ /* 0x000fe20008410000 */
[----:B------:R-:W-:Y:S01]  /*b2e0*/  FMUL.FTZ R163, R204, UR44 ;  /* 0x0000002ccca37c20 */ /* 0x000fe20008410000 */
[----:B------:R-:W-:Y:S01]  /*b2f0*/  FMUL.FTZ R161, R205, UR44 ;  /* 0x0000002ccda17c20 */ /* 0x000fe20008410000 */
[----:B------:R1:W-:Y:S01]  /*b300*/  STS [R154+0x1088], R145 ;  /* 0x001088919a007388 */ /* 0x0003e20000000800 */
[----:B------:R-:W-:Y:S01]  /*b310*/  FMUL.FTZ R164, R149, UR44 ;  /* 0x0000002c95a47c20 */ /* 0x000fe20008410000 */
[----:B0-----:R-:W-:Y:S01]  /*b320*/  FMUL.FTZ R171, R201, UR44 ;  /* 0x0000002cc9ab7c20 */ /* 0x001fe20008410000 */
[----:B------:R-:W-:Y:S01]  /*b330*/  FMUL.FTZ R206, R150, UR44 ;  /* 0x0000002c96ce7c20 */ /* 0x000fe20008410000 */
[----:B------:R0:W-:Y:S01]  /*b340*/  STS [R154+0x108c], R5 ;  /* 0x00108c059a007388 */ /* 0x0001e20000000800 */
[----:B------:R-:W-:Y:S01]  /*b350*/  FFMA.FTZ R186, R202, UR15, -R159 ;  /* 0x0000000fcaba7c23 */ /* 0x000fe2000801089f */
[----:B------:R-:W-:Y:S01]  /*b360*/  ISETP.GE.AND P3, PT, R158, 0x21, PT ;  /* 0x000000219e00780c */ /* 0x000fe20003f66270 */
[----:B------:R-:W-:Y:S01]  /*b370*/  FFMA.FTZ R177, R172, UR15, R177 ;  /* 0x0000000facb17c23 */ /* 0x000fe200080100b1 */
[----:B------:R-:W-:Y:S01]  /*b380*/  STS [R154+0x1080], R181 ;  /* 0x001080b59a007388 */ /* 0x000fe20000000800 */
[----:B------:R-:W-:Y:S01]  /*b390*/  FFMA.FTZ R192, R199, UR15, -R192 ;  /* 0x0000000fc7c07c23 */ /* 0x000fe200080108c0 */
[----:B-1----:R-:W-:Y:S01]  /*b3a0*/  LEA.HI R145, R4, R135, RZ, 0x1b ;  /* 0x0000008704917211 */ /* 0x002fe200078fd8ff */
[----:B------:R-:W-:Y:S01]  /*b3b0*/  FADD.FTZ R4, R178, R167 ;  /* 0x000000a7b2047221 */ /* 0x000fe20000010000 */
[----:B------:R1:W-:Y:S01]  /*b3c0*/  STS [R154+0x1084], R179 ;  /* 0x001084b39a007388 */ /* 0x0003e20000000800 */
[----:B------:R-:W-:Y:S01]  /*b3d0*/  FMUL.FTZ R167, R174, UR44 ;  /* 0x0000002caea77c20 */ /* 0x000fe20008410000 */
[----:B0-----:R-:W-:Y:S01]  /*b3e0*/  FMUL.FTZ R5, R172, UR44 ;  /* 0x0000002cac057c20 */ /* 0x001fe20008410000 */
[----:B------:R-:W-:Y:S01]  /*b3f0*/  LEA R145, R145, UR16, 0x2 ;  /* 0x0000001091917c11 */ /* 0x000fe2000f8e10ff */
[----:B------:R-:W-:Y:S01]  /*b400*/  BAR.SYNC.DEFER_BLOCKING 0x0 ;  /* 0x0000000000007b1d */ /* 0x000fe20000010000 */
[----:B------:R-:W-:Y:S01]  /*b410*/  FMUL.FTZ R178, R148, UR44 ;  /* 0x0000002c94b27c20 */ /* 0x000fe20008410000 */
[----:B------:R-:W-:Y:S01]  /*b420*/  FFMA.FTZ R194, R198, UR15, -R5 ;  /* 0x0000000fc6c27c23 */ /* 0x000fe20008010805 */
[----:B------:R-:W-:Y:S01]  /*b430*/  FMUL.FTZ R5, R199, UR44 ;  /* 0x0000002cc7057c20 */ /* 0x000fe20008410000 */
[----:B------:R-:W-:Y:S01]  /*b440*/  FFMA.FTZ R175, R160, UR15, R175 ;  /* 0x0000000fa0af7c23 */ /* 0x000fe200080100af */
[C---:B------:R-:W-:Y:S01]  /*b450*/  FFMA.FTZ R171, R144.reuse, UR15, R171 ;  /* 0x0000000f90ab7c23 */ /* 0x040fe200080100ab */
[----:B-1----:R-:W-:Y:S01]  /*b460*/  FMUL.FTZ R154, R144, UR44 ;  /* 0x0000002c909a7c20 */ /* 0x002fe20008410000 */
[----:B------:R-:W-:Y:S01]  /*b470*/  FFMA.FTZ R190, R142, UR15, R5 ;  /* 0x0000000f8ebe7c23 */ /* 0x000fe20008010005 */
[----:B------:R-:W-:Y:S01]  /*b480*/  FMUL.FTZ R5, R160, UR44 ;  /* 0x0000002ca0057c20 */ /* 0x000fe20008410000 */
[----:B------:R-:W-:Y:S01]  /*b490*/  FFMA.FTZ R182, R203, UR15, -R182 ;  /* 0x0000000fcbb67c23 */ /* 0x000fe200080108b6 */
[----:B------:R-:W-:Y:S01]  /*b4a0*/  FFMA.FTZ R173, R201, UR15, -R154 ;  /* 0x0000000fc9ad7c23 */ /* 0x000fe2000801089a */
[----:B------:R-:W-:Y:S01]  /*b4b0*/  FMUL.FTZ R154, R147, UR44 ;  /* 0x0000002c939a7c20 */ /* 0x000fe20008410000 */
[----:B------:R-:W-:Y:S01]  /*b4c0*/  FFMA.FTZ R188, R200, UR15, -R5 ;  /* 0x0000000fc8bc7c23 */ /* 0x000fe20008010805 */
[----:B------:R-:W-:Y:S01]  /*b4d0*/  FMUL.FTZ R5, R203, UR44 ;  /* 0x0000002ccb057c20 */ /* 0x000fe20008410000 */
        /* <DEDUP_REMOVED lines=8> */
[----:B------:R0:W1:Y:S02]  /*b560*/  LDS R179, [R145+0x1100] ;  /* 0x0011000091b37984 */ /* 0x0000640000000800 */
[----:B0-----:R-:W-:-:S04]  /*b570*/  FMUL.FTZ R145, R202, UR44 ;  /* 0x0000002cca917c20 */ /* 0x001fc80008410000 */
[----:B------:R-:W-:Y:S01]  /*b580*/  FFMA.FTZ R184, R166, UR15, R145 ;  /* 0x0000000fa6b87c23 */ /* 0x000fe20008010091 */
[----:B------:R-:W-:-:S04]  /*b590*/  FMUL.FTZ R145, R207, UR44 ;  /* 0x0000002ccf917c20 */ /* 0x000fc80008410000 */
[----:B------:R-:W-:Y:S01]  /*b5a0*/  FFMA.FTZ R145, R150, UR15, R145 ;  /* 0x0000000f96917c23 */ /* 0x000fe20008010091 */
[----:B------:R-:W-:Y:S06]  /*b5b0*/  @!P2 BRA `(.L_x_13129) ;  /* 0x000000000010a947 */ /* 0x000fec0003800000 */
[----:B------:R-:W-:-:S04]  /*b5c0*/  LEA.HI R5, R135, R135, RZ, 0x1b ;  /* 0x0000008787057211 */ /* 0x000fc800078fd8ff */
[----:B------:R-:W-:-:S06]  /*b5d0*/  LEA R5, R5, UR16, 0x2 ;  /* 0x0000001005057c11 */ /* 0x000fcc000f8e10ff */
[----:B------:R-:W0:Y:S04]  /*b5e0*/  LDS R5, [R5+0x1080] ;  /* 0x0010800005057984 */ /* 0x000e280000000800 */
[----:B0-----:R0:W-:Y:S02]  /*b5f0*/  REDG.E.ADD.F32.FTZ.RN.STRONG.GPU desc[UR30][R8.64], R5 ;  /* 0x00000005080079a6 */ /* 0x0011e4000c12f31e */
.L_x_13129:
[----:B------:R-:W-:Y:S05]  /*b600*/  BSYNC.RECONVERGENT B0 ;  /* 0x0000000000007941 */ /* 0x000fea0003800200 */
.L_x_13128:
[----:B------:R-:W-:Y:S04]  /*b610*/  BSSY.RECONVERGENT B0, `(.L_x_13130) ;  /* 0x0000003000007945 */ /* 0x000fe80003800200 */
[----:B------:R-:W-:Y:S05]  /*b620*/  @!P3 BRA `(.L_x_13131) ;  /* 0x000000000004b947 */ /* 0x000fea0003800000 */
[----:B-1----:R2:W-:Y:S02]  /*b630*/  REDG.E.ADD.F32.FTZ.RN.STRONG.GPU desc[UR30][R8.64+0x80], R179 ;  /* 0x000080b3080079a6 */ /* 0x0025e4000c12f31e */
.L_x_13131:
[----:B------:R-:W-:Y:S05]  /*b640*/  BSYNC.RECONVERGENT B0 ;  /* 0x0000000000007941 */ /* 0x000fea0003800200 */
.L_x_13130:
        /* <DEDUP_REMOVED lines=16> */
.L_x_13133:
[----:B------:R-:W-:Y:S05]  /*b750*/  BSYNC.RECONVERGENT B0 ;  /* 0x0000000000007941 */ /* 0x000fea0003800200 */
.L_x_13132:
[----:B0--3--:R0:W3:Y:S01]  /*b760*/  LDS R5, [R212+0x1200] ;  /* 0x00120000d4057984 */ /* 0x0090e20000000800 */
[----:B------:R-:W-:Y:S01]  /*b770*/  BSSY.RECONVERGENT B0, `(.L_x_13134) ;  /* 0x0000006000007945 */ /* 0x000fe20003800200 */
[----:B------:R-:W-:Y:S02]  /*b780*/  IADD3 R208, PT, PT, R135, 0xc0, RZ ;  /* 0x000000c087d07810 */ /* 0x000fe40007ffe0ff */
[----:B------:R-:W-:Y:S02]  /*b790*/  LEA.HI R214, R214, R135, RZ, 0x1b ;  /* 0x00000087d6d67211 */ /* 0x000fe400078fd8ff */
[----:B------:R-:W-:Y:S01]  /*b7a0*/  LEA R206, R206, UR16, 0x2 ;  /* 0x00000010cece7c11 */ /* 0x000fe2000f8e10ff */
[----:B------:R-:W-:Y:S06]  /*b7b0*/  @!P2 BRA `(.L_x_13135) ;  /* 0x000000000004a947 */ /* 0x000fec0003800000 */
[----:B---3--:R4:W-:Y:S02]  /*b7c0*/  REDG.E.ADD.F32.FTZ.RN.STRONG.GPU desc[UR30][R8.64+0x180], R5 ;  /* 0x00018005080079a6 */ /* 0x0089e4000c12f31e */
.L_x_13135:
[----:B------:R-:W-:Y:S05]  /*b7d0*/  BSYNC.RECONVERGENT B0 ;  /* 0x0000000000007941 */ /* 0x000fea0003800200 */
.L_x_13134:
[----:B---34-:R3:W4:Y:S01]  /*b7e0*/  LDS R5, [R206+0x1280] ;  /* 0x00128000ce057984 */ /* 0x0187220000000800 */
[----:B------:R-:W-:Y:S01]  /*b7f0*/  BSSY.RECONVERGENT B0, `(.L_x_13136) ;  /* 0x0000005000007945 */ /* 0x000fe20003800200 */
[----:B------:R-:W-:Y:S02]  /*b800*/  LEA.HI R208, R208, R135, RZ, 0x1b ;  /* 0x00000087d0d07211 */ /* 0x000fe400078fd8ff */
[----:B------:R-:W-:Y:S01]  /*b810*/  LEA R214, R214, UR16, 0x2 ;  /* 0x00000010d6d67c11 */ /* 0x000fe2000f8e10ff */
[----:B------:R-:W-:Y:S06]  /*b820*/  @!P3 BRA `(.L_x_13137) ;  /* 0x000000000004b947 */ /* 0x000fec0003800000 */
[----:B----4-:R4:W-:Y:S02]  /*b830*/  REDG.E.ADD.F32.FTZ.RN.STRONG.GPU desc[UR30][R8.64+0x200], R5 ;  /* 0x00020005080079a6 */ /* 0x0109e4000c12f31e */
.L_x_13137:
[----:B------:R-:W-:Y:S05]  /*b840*/  BSYNC.RECONVERGENT B0 ;  /* 0x0000000000007941 */ /* 0x000fea0003800200 */
.L_x_13136:
[----:B----4-:R4:W0:Y:S01]  /*b850*/  LDS R5, [R214+0x1300] ;  /* 0x00130000d6057984 */ /* 0x0108220000000800 */
[----:B------:R-:W-:Y:S01]  /*b860*/  BSSY.RECONVERGENT B0, `(.L_x_13138) ;  /* 0x0000004000007945 */ /* 0x000fe20003800200 */
[----:B-12---:R-:W-:-:S03]  /*b870*/  LEA R179, R208, UR16, 0x2 ;  /* 0x00000010d0b37c11 */ /* 0x006fc6000f8e10ff */
[----:B------:R-:W-:Y:S05]  /*b880*/  @!P4 BRA `(.L_x_13139) ;  /* 0x000000000004c947 */ /* 0x000fea0003800000 */
[----:B0-----:R1:W-:Y:S02]  /*b890*/  REDG.E.ADD.F32.FTZ.RN.STRONG.GPU desc[UR30][R8.64+0x280], R5 ;  /* 0x00028005080079a6 */ /* 0x0013e4000c12f31e */
.L_x_13139:
[----:B------:R-:W-:Y:S05]  /*b8a0*/  BSYNC.RECONVERGENT B0 ;  /* 0x0000000000007941 */ /* 0x000fea0003800200 */
.L_x_13138:
[----:B01----:R0:W1:Y:S01]  /*b8b0*/  LDS R5, [R179+0x1380] ;  /* 0x00138000b3057984 */ /* 0x0030620000000800 */
[----:B------:R-:W-:Y:S01]  /*b8c0*/  BSSY.RECONVERGENT B0, `(.L_x_13140) ;  /* 0x0000005000007945 */ /* 0x000fe20003800200 */
[C---:B---3--:R-:W-:Y:S02]  /*b8d0*/  IADD3 R206, PT, PT, R135.reuse, 0xe0, RZ ;  /* 0x000000e087ce7810 */ /* 0x048fe40007ffe0ff */
[----:B------:R-:W-:Y:S01]  /*b8e0*/  IADD3 R208, PT, PT, R135, 0x100, RZ ;  /* 0x0000010087d07810 */ /* 0x000fe20007ffe0ff */
[----:B------:R-:W-:Y:S06]  /*b8f0*/  @!P5 BRA `(.L_x_13141) ;  /* 0x000000000004d947 */ /* 0x000fec0003800000 */
[----:B-1----:R2:W-:Y:S02]  /*b900*/  REDG.E.ADD.F32.FTZ.RN.STRONG.GPU desc[UR30][R8.64+0x300], R5 ;  /* 0x00030005080079a6 */ /* 0x0025e4000c12f31e */
.L_x_13141:
[----:B------:R-:W-:Y:S05]  /*b910*/  BSYNC.RECONVERGENT B0 ;  /* 0x0000000000007941 */ /* 0x000fea0003800200 */
.L_x_13140:
[-C--:B------:R-:W-:Y:S01]  /*b920*/  LEA.HI R206, R206, R135.reuse, RZ, 0x1b ;  /* 0x00000087cece7211 */ /* 0x080fe200078fd8ff */
[----:B------:R-:W-:Y:S01]  /*b930*/  BSSY.RECONVERGENT B0, `(.L_x_13142) ;  /* 0x000000f000007945 */ /* 0x000fe20003800200 */
[----:B------:R-:W-:Y:S02]  /*b940*/  ISETP.GE.AND P6, PT, R158, 0xe1, PT ;  /* 0x000000e19e00780c */ /* 0x000fe40003fc6270 */
[----:B-12---:R-:W-:Y:S02]  /*b950*/  LEA R5, R206, UR16, 0x2 ;  /* 0x00000010ce057c11 */ /* 0x006fe4000f8e10ff */
[C---:B------:R-:W-:Y:S02]  /*b960*/  IADD3 R212, PT, PT, R135.reuse, 0x120, RZ ;  /* 0x0000012087d47810 */ /* 0x040fe40007ffe0ff */
        /* <DEDUP_REMOVED lines=11> */
.L_x_13143:
[----:B------:R-:W-:Y:S05]  /*ba20*/  BSYNC.RECONVERGENT B0 ;  /* 0x0000000000007941 */ /* 0x000fea0003800200 */
.L_x_13142:
[----:B-12---:R1:W2:Y:S01]  /*ba30*/  LDS R5, [R208+0x1480] ;  /* 0x00148000d0057984 */ /* 0x0062a20000000800 */
[----:B------:R-:W-:Y:S01]  /*ba40*/  BSSY.RECONVERGENT B0, `(.L_x_13144) ;  /* 0x0000006000007945 */ /* 0x000fe20003800200 */
[----:B------:R-:W-:Y:S02]  /*ba50*/  IADD3 R206, PT, PT, R135, 0x160, RZ ;  /* 0x0000016087ce7810 */ /* 0x000fe40007ffe0ff */
[----:B------:R-:W-:Y:S02]  /*ba60*/  LEA.HI R214, R214, R135, RZ, 0x1b ;  /* 0x00000087d6d67211 */ /* 0x000fe400078fd8ff */
[----:B------:R-:W-:Y:S01]  /*ba70*/  LEA R212, R212, UR16, 0x2 ;  /* 0x00000010d4d47c11 */ /* 0x000fe2000f8e10ff */
[----:B------:R-:W-:Y:S06]  /*ba80*/  @!P2 BRA `(.L_x_13145) ;  /* 0x000000000004a947 */ /* 0x000fec0003800000 */
[----:B--2---:R3:W-:Y:S02]  /*ba90*/  REDG.E.ADD.F32.FTZ.RN.STRONG.GPU desc[UR30][R8.64+0x400], R5 ;  /* 0x00040005080079a6 */ /* 0x0047e4000c12f31e */
.L_x_13145:
[----:B------:R-:W-:Y:S05]  /*baa0*/  BSYNC.RECONVERGENT B0 ;  /* 0x0000000000007941 */ /* 0x000fea0003800200 */
.L_x_13144:
[----:B--23--:R2:W3:Y:S01]  /*bab0*/  LDS R5, [R212+0x1500] ;  /* 0x00150000d4057984 */ /* 0x00c4e20000000800 */
[----:B------:R-:W-:Y:S01]  /*bac0*/  BSSY.RECONVERGENT B0, `(.L_x_13146) ;  /* 0x0000005000007945 */ /* 0x000fe20003800200 */
[----:B------:R-:W-:Y:S02]  /*bad0*/  LEA.HI R206, R206, R135, RZ, 0x1b ;  /* 0x00000087cece7211 */ /* 0x000fe400078fd8ff */
[----:B------:R-:W-:Y:S01]  /*bae0*/  LEA R214, R214, UR16, 0x2 ;  /* 0x00000010d6d67c11 */ /* 0x000fe2000f8e10ff */
[----:B------:R-:W-:Y:S06]  /*baf0*/  @!P3 BRA `(.L_x_13147) ;  /* 0x000000000004b947 */ /* 0x000fec0003800000 */
[----:B---3--:R4:W-:Y:S02]  /*bb00*/  REDG.E.ADD.F32.FTZ.RN.STRONG.GPU desc[UR30][R8.64+0x480], R5 ;  /* 0x00048005080079a6 */ /* 0x0089e4000c12f31e */
.L_x_13147:
[----:B------:R-:W-:Y:S05]  /*bb10*/  BSYNC.RECONVERGENT B0 ;  /* 0x0000000000007941 */ /* 0x000fea0003800200 */
.L_x_13146:
[----:B---34-:R3:W4:Y:S01]  /*bb20*/  LDS R5, [R214+0x1580] ;  /* 0x00158000d6057984 */ /* 0x0187220000000800 */
[----:B------:R-:W-:Y:S01]  /*bb30*/  BSSY.RECONVERGENT B0, `(.L_x_13148) ;  /* 0x0000004000007945 */ /* 0x000fe20003800200 */
[----:B0-----:R-:W-:-:S03]  /*bb40*/  LEA R179, R206, UR16, 0x2 ;  /* 0x00000010ceb37c11 */ /* 0x001fc6000f8e10ff */
[----:B------:R-:W-:Y:S05]  /*bb50*/  @!P4 BRA `(.L_x_13149) ;  /* 0x000000000004c947 */ /* 0x000fea0003800000 */
[----:B----4-:R0:W-:Y:S02]  /*bb60*/  REDG.E.ADD.F32.FTZ.RN.STRONG.GPU desc[UR30][R8.64+0x500], R5 ;  /* 0x00050005080079a6 */ /* 0x0101e4000c12f31e */
.L_x_13149:
[----:B------:R-:W-:Y:S05]  /*bb70*/  BSYNC.RECONVERGENT B0 ;  /* 0x0000000000007941 */ /* 0x000fea0003800200 */
.L_x_13148:
[----:B0---4-:R0:W4:Y:S01]  /*bb80*/  LDS R5, [R179+0x1600] ;  /* 0x00160000b3057984 */ /* 0x0111220000000800 */
[----:B------:R-:W-:Y:S01]  /*bb90*/  BSSY.RECONVERGENT B0, `(.L_x_13150) ;  /* 0x0000005000007945 */ /* 0x000fe20003800200 */
[C---:B------:R-:W-:Y:S02]  /*bba0*/  IADD3 R206, PT, PT, R135.reuse, 0x180, RZ ;  /* 0x0000018087ce7810 */ /* 0x040fe40007ffe0ff */
[----:B-1----:R-:W-:Y:S01]  /*bbb0*/  IADD3 R208, PT, PT, R135, 0x1a0, RZ ;  /* 0x000001a087d07810 */ /* 0x002fe20007ffe0ff */
[----:B------:R-:W-:Y:S06]  /*bbc0*/  @!P5 BRA `(.L_x_13151) ;  /* 0x000000000004d947 */ /* 0x000fec0003800000 */
[----:B----4-:R1:W-:Y:S02]  /*bbd0*/  REDG.E.ADD.F32.FTZ.RN.STRONG.GPU desc[UR30][R8.64+0x580], R5 ;  /* 0x00058005080079a6 */ /* 0x0103e4000c12f31e */
.L_x_13151:
[----:B------:R-:W-:Y:S05]  /*bbe0*/  BSYNC.RECONVERGENT B0 ;  /* 0x0000000000007941 */ /* 0x000fea0003800200 */
.L_x_13150:
        /* <DEDUP_REMOVED lines=16> */
.L_x_13153:
[----:B------:R-:W-:Y:S05]  /*bcf0*/  BSYNC.RECONVERGENT B0 ;  /* 0x0000000000007941 */ /* 0x000fea0003800200 */
.L_x_13152:
[----:B-12---:R1:W2:Y:S01]  /*bd00*/  LDS R5, [R208+0x1700] ;  /* 0x00170000d0057984 */ /* 0x0062a20000000800 */
[----:B------:R-:W-:Y:S01]  /*bd10*/  BSSY.RECONVERGENT B0, `(.L_x_13154) ;  /* 0x0000005000007945 */ /* 0x000fe20003800200 */
[----:B------:R-:W-:Y:S02]  /*bd20*/  LEA.HI R214, R214, R135, RZ, 0x1b ;  /* 0x00000087d6d67211 */ /* 0x000fe400078fd8ff */
[----:B------:R-:W-:Y:S01]  /*bd30*/  LEA R212, R212, UR16, 0x2 ;  /* 0x00000010d4d47c11 */ /* 0x000fe2000f8e10ff */
[----:B------:R-:W-:Y:S06]  /*bd40*/  @!P2 BRA `(.L_x_13155) ;  /* 0x000000000004a947 */ /* 0x000fec0003800000 */
[----:B--2---:R3:W-:Y:S02]  /*bd50*/  REDG.E.ADD.F32.FTZ.RN.STRONG.GPU desc[UR30][R8.64+0x680], R5 ;  /* 0x00068005080079a6 */ /* 0x0047e4000c12f31e */
.L_x_13155:
[----:B------:R-:W-:Y:S05]  /*bd60*/  BSYNC.RECONVERGENT B0 ;  /* 0x0000000000007941 */ /* 0x000fea0003800200 */
.L_x_13154:
[----:B--23--:R2:W3:Y:S01]  /*bd70*/  LDS R5, [R212+0x1780] ;  /* 0x00178000d4057984 */ /* 0x00c4e20000000800 */
[----:B------:R-:W-:Y:S01]  /*bd80*/  BSSY.RECONVERGENT B0, `(.L_x_13156) ;  /* 0x0000005000007945 */ /* 0x000fe20003800200 */
[----:B------:R-:W-:Y:S02]  /*bd90*/  LEA.HI R134, R134, R135, RZ, 0x1b ;  /* 0x0000008786867211 */ /* 0x000fe400078fd8ff */
[----:B------:R-:W-:Y:S01]  /*bda0*/  LEA R214, R214, UR16, 0x2 ;  /* 0x00000010d6d67c11 */ /* 0x000fe2000f8e10ff */
[----:B------:R-:W-:Y:S06]  /*bdb0*/  @!P3 BRA `(.L_x_13157) ;  /* 0x000000000004b947 */ /* 0x000fec0003800000 */
[----:B---3--:R4:W-:Y:S02]  /*bdc0*/  REDG.E.ADD.F32.FTZ.RN.STRONG.GPU desc[UR30][R8.64+0x700], R5 ;  /* 0x00070005080079a6 */ /* 0x0089e4000c12f31e */
.L_x_13157:
[----:B------:R-:W-:Y:S05]  /*bdd0*/  BSYNC.RECONVERGENT B0 ;  /* 0x0000000000007941 */ /* 0x000fea0003800200 */
.L_x_13156:
[----:B---34-:R3:W4:Y:S01]  /*bde0*/  LDS R5, [R214+0x1800] ;  /* 0x00180000d6057984 */ /* 0x0187220000000800 */
[----:B------:R-:W-:Y:S01]  /*bdf0*/  BSSY.RECONVERGENT B0, `(.L_x_13158) ;  /* 0x0000004000007945 */ /* 0x000fe20003800200 */
[----:B0-----:R-:W-:-:S03]  /*be00*/  LEA R179, R134, UR16, 0x2 ;  /* 0x0000001086b37c11 */ /* 0x001fc6000f8e10ff */
[----:B------:R-:W-:Y:S05]  /*be10*/  @!P4 BRA `(.L_x_13159) ;  /* 0x000000000004c947 */ /* 0x000fea0003800000 */
[----:B----4-:R0:W-:Y:S02]  /*be20*/  REDG.E.ADD.F32.FTZ.RN.STRONG.GPU desc[UR30][R8.64+0x780], R5 ;  /* 0x00078005080079a6 */ /* 0x0101e4000c12f31e */
.L_x_13159:
[----:B------:R-:W-:Y:S05]  /*be30*/  BSYNC.RECONVERGENT B0 ;  /* 0x0000000000007941 */ /* 0x000fea0003800200 */
.L_x_13158:
[----:B0---4-:R0:W4:Y:S01]  /*be40*/  LDS R5, [R179+0x1880] ;  /* 0x00188000b3057984 */ /* 0x0111220000000800 */
[----:B------:R-:W-:Y:S01]  /*be50*/  BSSY.RECONVERGENT B0, `(.L_x_13160) ;  /* 0x0000005000007945 */ /* 0x000fe20003800200 */
[C---:B------:R-:W-:Y:S02]  /*be60*/  IADD3 R134, PT, PT, R135.reuse, 0x220, RZ ;  /* 0x0000022087867810 */ /* 0x040fe40007ffe0ff */
[----:B------:R-:W-:Y:S01]  /*be70*/  IADD3 R206, PT, PT, R135, 0x240, RZ ;  /* 0x0000024087ce7810 */ /* 0x000fe20007ffe0ff */
[----:B------:R-:W-:Y:S06]  /*be80*/  @!P5 BRA `(.L_x_13161) ;  /* 0x000000000004d947 */ /* 0x000fec0003800000 */
[----:B----4-:R4:W-:Y:S02]  /*be90*/  REDG.E.ADD.F32.FTZ.RN.STRONG.GPU desc[UR30][R8.64+0x800], R5 ;  /* 0x00080005080079a6 */ /* 0x0109e4000c12f31e */
.L_x_13161:
[----:B------:R-:W-:Y:S05]  /*bea0*/  BSYNC.RECONVERGENT B0 ;  /* 0x0000000000007941 */ /* 0x000fea0003800200 */
.L_x_13160:
[-C--:B------:R-:W-:Y:S01]  /*beb0*/  LEA.HI R134, R134, R135.reuse, RZ, 0x1b ;  /* 0x0000008786867211 */ /* 0x080fe200078fd8ff */
[----:B------:R-:W-:Y:S01]  /*bec0*/  BSSY.RECONVERGENT B0, `(.L_x_13162) ;  /* 0x000000f000007945 */ /* 0x000fe20003800200 */
[----:B------:R-:W-:Y:S02]  /*bed0*/  ISETP.GE.AND P6, PT, R158, 0x221, PT ;  /* 0x000002219e00780c */ /* 0x000fe40003fc6270 */
[----:B----4-:R-:W-:Y:S02]  /*bee0*/  LEA R5, R134, UR16, 0x2 ;  /* 0x0000001086057c11 */ /* 0x010fe4000f8e10ff */
[C---:B-1----:R-:W-:Y:S02]  /*bef0*/  IADD3 R208, PT, PT, R135.reuse, 0x260, RZ ;  /* 0x0000026087d07810 */ /* 0x042fe40007ffe0ff */
        /* <DEDUP_REMOVED lines=11> */
.L_x_13163:
[----:B------:R-:W-:Y:S05]  /*bfb0*/  BSYNC.RECONVERGENT B0 ;  /* 0x0000000000007941 */ /* 0x000fea0003800200 */
.L_x_13162:
[----:B-12---:R1:W2:Y:S01]  /*bfc0*/  LDS R5, [R206+0x1980] ;  /* 0x00198000ce057984 */ /* 0x0062a20000000800 */
[----:B------:R-:W-:Y:S01]  /*bfd0*/  BSSY.RECONVERGENT B0, `(.L_x_13164) ;  /* 0x0000006000007945 */ /* 0x000fe20003800200 */
[----:B------:R-:W-:Y:S02]  /*bfe0*/  IADD3 R134, PT, PT, R135, 0x2a0, RZ ;  /* 0x000002a087867810 */ /* 0x000fe40007ffe0ff */
[----:B------:R-:W-:Y:S02]  /*bff0*/  LEA.HI R212, R212, R135, RZ, 0x1b ;  /* 0x00000087d4d47211 */ /* 0x000fe400078fd8ff */
[----:B------:R-:W-:Y:S01]  /*c000*/  LEA R208, R208, UR16, 0x2 ;  /* 0x00000010d0d07c11 */ /* 0x000fe2000f8e10ff */
[----:B------:R-:W-:Y:S06]  /*c010*/  @!P2 BRA `(.L_x_13165) ;  /* 0x000000000004a947 */ /* 0x000fec0003800000 */
[----:B--2---:R4:W-:Y:S02]  /*c020*/  REDG.E.ADD.F32.FTZ.RN.STRONG.GPU desc[UR30][R8.64+0x900], R5 ;  /* 0x00090005080079a6 */ /* 0x0049e4000c12f31e */
.L_x_13165:
[----:B------:R-:W-:Y:S05]  /*c030*/  BSYNC.RECONVERGENT B0 ;  /* 0x0000000000007941 */ /* 0x000fea0003800200 */
.L_x_13164:
[----:B--2-4-:R2:W4:Y:S01]  /*c040*/  LDS R5, [R208+0x1a00] ;  /* 0x001a0000d0057984 */ /* 0x0145220000000800 */
[----:B------:R-:W-:Y:S01]  /*c050*/  BSSY.RECONVERGENT B0, `(.L_x_13166) ;  /* 0x0000005000007945 */ /* 0x000fe20003800200 */
[----:B------:R-:W-:Y:S02]  /*c060*/  LEA.HI R134, R134, R135, RZ, 0x1b ;  /* 0x0000008786867211 */ /* 0x000fe400078fd8ff */
[----:B------:R-:W-:Y:S01]  /*c070*/  LEA R212, R212, UR16, 0x2 ;  /* 0x00000010d4d47c11 */ /* 0x000fe2000f8e10ff */
[----:B------:R-:W-:Y:S06]  /*c080*/  @!P3 BRA `(.L_x_13167) ;  /* 0x000000000004b947 */ /* 0x000fec0003800000 */
[----:B----4-:R4:W-:Y:S02]  /*c090*/  REDG.E.ADD.F32.FTZ.RN.STRONG.GPU desc[UR30][R8.64+0x980], R5 ;  /* 0x00098005080079a6 */ /* 0x0109e4000c12f31e */
.L_x_13167:
[----:B------:R-:W-:Y:S05]  /*c0a0*/  BSYNC.RECONVERGENT B0 ;  /* 0x0000000000007941 */ /* 0x000fea0003800200 */
.L_x_13166:
[----:B----4-:R4:W1:Y:S01]  /*c0b0*/  LDS R5, [R212+0x1a80] ;  /* 0x001a8000d4057984 */ /* 0x0108620000000800 */
[----:B------:R-:W-:Y:S01]  /*c0c0*/  BSSY.RECONVERGENT B0, `(.L_x_13168) ;  /* 0x0000004000007945 */ /* 0x000fe20003800200 */
[----:B0-----:R-:W-:-:S03]  /*c0d0*/  LEA R179, R134, UR16, 0x2 ;  /* 0x0000001086b37c11 */ /* 0x001fc6000f8e10ff */
[----:B------:R-:W-:Y:S05]  /*c0e0*/  @!P4 BRA `(.L_x_13169) ;  /* 0x000000000004c947 */ /* 0x000fea0003800000 */
[----:B-1----:R0:W-:Y:S02]  /*c0f0*/  REDG.E.ADD.F32.FTZ.RN.STRONG.GPU desc[UR30][R8.64+0xa00], R5 ;  /* 0x000a0005080079a6 */ /* 0x0021e4000c12f31e */
.L_x_13169:
[----:B------:R-:W-:Y:S05]  /*c100*/  BSYNC.RECONVERGENT B0 ;  /* 0x0000000000007941 */ /* 0x000fea0003800200 */
.L_x_13168:
[----:B01----:R0:W1:Y:S01]  /*c110*/  LDS R5, [R179+0x1b00] ;  /* 0x001b0000b3057984 */ /* 0x0030620000000800 */
[----:B------:R-:W-:Y:S01]  /*c120*/  BSSY.RECONVERGENT B0, `(.L_x_13170) ;  /* 0x0000005000007945 */ /* 0x000fe20003800200 */
[C---:B------:R-:W-:Y:S02]  /*c130*/  IADD3 R134, PT, PT, R135.reuse, 0x2c0, RZ ;  /* 0x000002c087867810 */ /* 0x040fe40007ffe0ff */
[----:B------:R-:W-:Y:S01]  /*c140*/  IADD3 R206, PT, PT, R135, 0x2e0, RZ ;  /* 0x000002e087ce7810 */ /* 0x000fe20007ffe0ff */
[----:B------:R-:W-:Y:S06]  /*c150*/  @!P5 BRA `(.L_x_13171) ;  /* 0x000000000004d947 */ /* 0x000fec0003800000 */
[----:B-1----:R1:W-:Y:S02]  /*c160*/  REDG.E.ADD.F32.FTZ.RN.STRONG.GPU desc[UR30][R8.64+0xa80], R5 ;  /* 0x000a8005080079a6 */ /* 0x0023e4000c12f31e */
.L_x_13171:
[----:B------:R-:W-:Y:S05]  /*c170*/  BSYNC.RECONVERGENT B0 ;  /* 0x0000000000007941 */ /* 0x000fea0003800200 */
.L_x_13170:
[-C--:B------:R-:W-:Y:S01]  /*c180*/  LEA.HI R134, R134, R135.reuse, RZ, 0x1b ;  /* 0x0000008786867211 */ /* 0x080fe200078fd8ff */
[----:B------:R-:W-:Y:S01]  /*c190*/  BSSY.RECONVERGENT B0, `(.L_x_13172) ;  /* 0x000000f000007945 */ /* 0x000fe20003800200 */
[----:B------:R-:W-:Y:S02]  /*c1a0*/  ISETP.GE.AND P6, PT, R158, 0x2c1, PT ;  /* 0x000002c19e00780c */ /* 0x000fe40003fc6270 */
[----:B-1----:R-:W-:Y:S02]  /*c1b0*/  LEA R5, R134, UR16, 0x2 ;  /* 0x0000001086057c11 */ /* 0x002fe4000f8e10ff */
[C---:B--2---:R-:W-:Y:S02]  /*c1c0*/  IADD3 R208, PT, PT, R135.reuse, 0x300, RZ ;  /* 0x0000030087d07810 */ /* 0x044fe40007ffe0ff */
        /* <DEDUP_REMOVED lines=11> */
.L_x_13173:
[----:B------:R-:W-:Y:S05]  /*c280*/  BSYNC.RECONVERGENT B0 ;  /* 0x0000000000007941 */ /* 0x000fea0003800200 */
.L_x_13172:
[----:B-12---:R1:W2:Y:S01]  /*c290*/  LDS R5, [R206+0x1c00] ;  /* 0x001c0000ce057984 */ /* 0x0062a20000000800 */
[----:B------:R-:W-:Y:S01]  /*c2a0*/  BSSY.RECONVERGENT B0, `(.L_x_13174) ;  /* 0x0000006000007945 */ /* 0x000fe20003800200 */
[----:B------:R-:W-:Y:S02]  /*c2b0*/  IADD3 R134, PT, PT, R135, 0x340, RZ ;  /* 0x0000034087867810 */ /* 0x000fe40007ffe0ff */
[----:B------:R-:W-:Y:S02]  /*c2c0*/  LEA.HI R212, R212, R135, RZ, 0x1b ;  /* 0x00000087d4d47211 */ /* 0x000fe400078fd8ff */
[----:B------:R-:W-:Y:S01]  /*c2d0*/  LEA R208, R208, UR16, 0x2 ;  /* 0x00000010d0d07c11 */ /* 0x000fe2000f8e10ff */
[----:B------:R-:W-:Y:S06]  /*c2e0*/  @!P2 BRA `(.L_x_13175) ;  /* 0x000000000004a947 */ /* 0x000fec0003800000 */
[----:B--2---:R4:W-:Y:S02]  /*c2f0*/  REDG.E.ADD.F32.FTZ.RN.STRONG.GPU desc[UR30][R8.64+0xb80], R5 ;  /* 0x000b8005080079a6 */ /* 0x0049e4000c12f31e */
.L_x_13175:
[----:B------:R-:W-:Y:S05]  /*c300*/  BSYNC.RECONVERGENT B0 ;  /* 0x0000000000007941 */ /* 0x000fea0003800200 */
.L_x_13174:
[----:B--2-4-:R2:W4:Y:S01]  /*c310*/  LDS R5, [R208+0x1c80] ;  /* 0x001c8000d0057984 */ /* 0x0145220000000800 */
[----:B------:R-:W-:Y:S01]  /*c320*/  BSSY.RECONVERGENT B0, `(.L_x_13176) ;  /* 0x0000005000007945 */ /* 0x000fe20003800200 */
[----:B------:R-:W-:Y:S02]  /*c330*/  LEA.HI R134, R134, R135, RZ, 0x1b ;  /* 0x0000008786867211 */ /* 0x000fe400078fd8ff */
[----:B------:R-:W-:Y:S01]  /*c340*/  LEA R212, R212, UR16, 0x2 ;  /* 0x00000010d4d47c11 */ /* 0x000fe2000f8e10ff */
[----:B------:R-:W-:Y:S06]  /*c350*/  @!P3 BRA `(.L_x_13177) ;  /* 0x000000000004b947 */ /* 0x000fec0003800000 */
[----:B----4-:R4:W-:Y:S02]  /*c360*/  REDG.E.ADD.F32.FTZ.RN.STRONG.GPU desc[UR30][R8.64+0xc00], R5 ;  /* 0x000c0005080079a6 */ /* 0x0109e4000c12f31e */
.L_x_13177:
[----:B------:R-:W-:Y:S05]  /*c370*/  BSYNC.RECONVERGENT B0 ;  /* 0x0000000000007941 */ /* 0x000fea0003800200 */
.L_x_13176:
[----:B----4-:R4:W1:Y:S01]  /*c380*/  LDS R5, [R212+0x1d00] ;  /* 0x001d0000d4057984 */ /* 0x0108620000000800 */
[----:B------:R-:W-:Y:S01]  /*c390*/  BSSY.RECONVERGENT B0, `(.L_x_13178) ;  /* 0x0000004000007945 */ /* 0x000fe20003800200 */
[----:B0-----:R-:W-:-:S03]  /*c3a0*/  LEA R179, R134, UR16, 0x2 ;  /* 0x0000001086b37c11 */ /* 0x001fc6000f8e10ff */
[----:B------:R-:W-:Y:S05]  /*c3b0*/  @!P4 BRA `(.L_x_13179) ;  /* 0x000000000004c947 */ /* 0x000fea0003800000 */
[----:B-1----:R0:W-:Y:S02]  /*c3c0*/  REDG.E.ADD.F32.FTZ.RN.STRONG.GPU desc[UR30][R8.64+0xc80], R5 ;  /* 0x000c8005080079a6 */ /* 0x0021e4000c12f31e */
.L_x_13179:
[----:B------:R-:W-:Y:S05]  /*c3d0*/  BSYNC.RECONVERGENT B0 ;  /* 0x0000000000007941 */ /* 0x000fea0003800200 */
.L_x_13178:
[----:B01----:R0:W1:Y:S01]  /*c3e0*/  LDS R5, [R179+0x1d80] ;  /* 0x001d8000b3057984 */ /* 0x0030620000000800 */
[----:B------:R-:W-:Y:S01]  /*c3f0*/  BSSY.RECONVERGENT B0, `(.L_x_13180) ;  /* 0x0000005000007945 */ /* 0x000fe20003800200 */
[C---:B------:R-:W-:Y:S02]  /*c400*/  IADD3 R134, PT, PT, R135.reuse, 0x360, RZ ;  /* 0x0000036087867810 */ /* 0x040fe40007ffe0ff */
[----:B------:R-:W-:Y:S01]  /*c410*/  IADD3 R206, PT, PT, R135, 0x380, RZ ;  /* 0x0000038087ce7810 */ /* 0x000fe20007ffe0ff */
[----:B------:R-:W-:Y:S06]  /*c420*/  @!P5 BRA `(.L_x_13181) ;  /* 0x000000000004d947 */ /* 0x000fec0003800000 */
[----:B-1----:R1:W-:Y:S02]  /*c430*/  REDG.E.ADD.F32.FTZ.RN.STRONG.GPU desc[UR30][R8.64+0xd00], R5 ;  /* 0x000d0005080079a6 */ /* 0x0023e4000c12f31e */
.L_x_13181:
[----:B------:R-:W-:Y:S05]  /*c440*/  BSYNC.RECONVERGENT B0 ;  /* 0x0000000000007941 */ /* 0x000fea0003800200 */
.L_x_13180:
        /* <DEDUP_REMOVED lines=16> */
.L_x_13183:
[----:B------:R-:W-:Y:S05]  /*c550*/  BSYNC.RECONVERGENT B0 ;  /* 0x0000000000007941 */ /* 0x000fea0003800200 */
.L_x_13182:
[----:B-12---:R1:W2:Y:S01]  /*c560*/  LDS R5, [R206+0x1e80] ;  /* 0x001e8000ce057984 */ /* 0x0062a20000000800 */
[----:B------:R-:W-:Y:S01]  /*c570*/  BSSY.RECONVERGENT B0, `(.L_x_13184) ;  /* 0x0000006000007945 */ /* 0x000fe20003800200 */
[----:B------:R-:W-:Y:S02]  /*c580*/  IADD3 R134, PT, PT, R135, 0x3e0, RZ ;  /* 0x000003e087867810 */ /* 0x000fe40007ffe0ff */
[----:B------:R-:W-:Y:S02]  /*c590*/  LEA.HI R212, R212, R135, RZ, 0x1b ;  /* 0x00000087d4d47211 */ /* 0x000fe400078fd8ff */
[----:B------:R-:W-:Y:S01]  /*c5a0*/  LEA R208, R208, UR16, 0x2 ;  /* 0x00000010d0d07c11 */ /* 0x000fe2000f8e10ff */
[----:B------:R-:W-:Y:S06]  /*c5b0*/  @!P2 BRA `(.L_x_13185) ;  /* 0x000000000004a947 */ /* 0x000fec0003800000 */
[----:B--2---:R4:W-:Y:S02]  /*c5c0*/  REDG.E.ADD.F32.FTZ.RN.STRONG.GPU desc[UR30][R8.64+0xe00], R5 ;  /* 0x000e0005080079a6 */ /* 0x0049e4000c12f31e */
.L_x_13185:
[----:B------:R-:W-:Y:S05]  /*c5d0*/  BSYNC.RECONVERGENT B0 ;  /* 0x0000000000007941 */ /* 0x000fea0003800200 */
.L_x_13184:
[----:B--2-4-:R2:W4:Y:S01]  /*c5e0*/  LDS R5, [R208+0x1f00] ;  /* 0x001f0000d0057984 */ /* 0x0145220000000800 */
[----:B------:R-:W-:Y:S01]  /*c5f0*/  BSSY.RECONVERGENT B0, `(.L_x_13186) ;  /* 0x0000005000007945 */ /* 0x000fe20003800200 */
[----:B------:R-:W-:Y:S02]  /*c600*/  LEA.HI R134, R134, R135, RZ, 0x1b ;  /* 0x0000008786867211 */ /* 0x000fe400078fd8ff */
[----:B------:R-:W-:Y:S01]  /*c610*/  LEA R212, R212, UR16, 0x2 ;  /* 0x00000010d4d47c11 */ /* 0x000fe2000f8e10ff */
[----:B------:R-:W-:Y:S06]  /*c620*/  @!P3 BRA `(.L_x_13187) ;  /* 0x000000000004b947 */ /* 0x000fec0003800000 */
[----:B----4-:R4:W-:Y:S02]  /*c630*/  REDG.E.ADD.F32.FTZ.RN.STRONG.GPU desc[UR30][R8.64+0xe80], R5 ;  /* 0x000e8005080079a6 */ /* 0x0109e4000c12f31e */
.L_x_13187:
[----:B------:R-:W-:Y:S05]  /*c640*/  BSYNC.RECONVERGENT B0 ;  /* 0x0000000000007941 */ /* 0x000fea0003800200 */
.L_x_13186:
[----:B----4-:R4:W0:Y:S01]  /*c650*/  LDS R5, [R212+0x1f80] ;  /* 0x001f8000d4057984 */ /* 0x0108220000000800 */
[----:B------:R-:W-:Y:S01]  /*c660*/  BSSY.RECONVERGENT B0, `(.L_x_13188) ;  /* 0x0000004000007945 */ /* 0x000fe20003800200 */
[----:B------:R-:W-:-:S03]  /*c670*/  LEA R134, R134, UR16, 0x2 ;  /* 0x0000001086867c11 */ /* 0x000fc6000f8e10ff */
[----:B------:R-:W-:Y:S05]  /*c680*/  @!P4 BRA `(.L_x_13189) ;  /* 0x000000000004c947 */ /* 0x000fea0003800000 */
[----:B0-----:R0:W-:Y:S02]  /*c690*/  REDG.E.ADD.F32.FTZ.RN.STRONG.GPU desc[UR30][R8.64+0xf00], R5 ;  /* 0x000f0005080079a6 */ /* 0x0011e4000c12f31e */
.L_x_13189:
[----:B------:R-:W-:Y:S05]  /*c6a0*/  BSYNC.RECONVERGENT B0 ;  /* 0x0000000000007941 */ /* 0x000fea0003800200 */
.L_x_13188:
[----:B0-----:R0:W0:Y:S01]  /*c6b0*/  LDS R179, [R134+0x2000] ;  /* 0x0020000086b37984 */ /* 0x0010220000000800 */
[----:B------:R-:W-:Y:S01]  /*c6c0*/  BSSY.RECONVERGENT B0, `(.L_x_13190) ;  /* 0x0000004000007945 */ /* 0x000fe20003800200 */
[----:B------:R-:W-:-:S03]  /*c6d0*/  FADD.FTZ R5, R196, R195 ;  /* 0x000000c3c4057221 */ /* 0x000fc60000010000 */
[----:B------:R-:W-:Y:S05]  /*c6e0*/  @!P5 BRA `(.L_x_13191) ;  /* 0x000000000004d947 */ /* 0x000fea0003800000 */
[----:B0-----:R0:W-:Y:S02]  /*c6f0*/  REDG.E.ADD.F32.FTZ.RN.STRONG.GPU desc[UR30][R8.64+0xf80], R179 ;  /* 0x000f80b3080079a6 */ /* 0x0011e4000c12f31e */
.L_x_13191:
[----:B------:R-:W-:Y:S05]  /*c700*/  BSYNC.RECONVERGENT B0 ;  /* 0x0000000000007941 */ /* 0x000fea0003800200 */
.L_x_13190:
[-C--:B0-----:R-:W-:Y:S01]  /*c710*/  FFMA.FTZ R8, R102, R141.reuse, R157 ;  /* 0x0000008d66087223 */ /* 0x081fe2000001009d */
[----:B------:R-:W0:Y:S01]  /*c720*/  SHFL.DOWN PT, R134, R5, 0x1, 0x1f ;  /* 0x08201f0005867f89 */ /* 0x000e2200000e0000 */
[----:B------:R-:W-:Y:S01]  /*c730*/  ISETP.GT.AND P2, PT, R131, 0x1e, PT ;  /* 0x0000001e8300780c */ /* 0x000fe20003f44270 */
[----:B------:R-:W-:Y:S01]  /*c740*/  FMUL.FTZ R217, R217, R170 ;  /* 0x000000aad9d97220 */ /* 0x000fe20000410000 */
[----:B------:R-:W-:Y:S01]  /*c750*/  FFMA.FTZ R54, R71, R141, R54 ;  /* 0x0000008d47367223 */ /* 0x000fe20000010036 */
[----:B------:R-:W5:Y:S01]  /*c760*/  SHFL.DOWN PT, R157, R4, 0x1, 0x1f ;  /* 0x08201f00049d7f89 */ /* 0x000f6200000e0000 */
[----:B------:R-:W-:Y:S01]  /*c770*/  FMUL.FTZ R16, R16, R199 ;  /* 0x000000c710107220 */ /* 0x000fe20000410000 */
[----:B------:R-:W-:Y:S01]  /*c780*/  FFMA.FTZ R220, R220, R155, R217 ;  /* 0x0000009bdcdc7223 */ /* 0x000fe200000100d9 */
[----:B------:R-:W-:Y:S01]  /*c790*/  FFMA.FTZ R53, R68, R140, R53 ;  /* 0x0000008c44357223 */ /* 0x000fe20000010035 */
[----:B------:R-:W1:Y:S01]  /*c7a0*/  SHFL.DOWN PT, R179, R6, 0x1, 0x1f ;  /* 0x08201f0006b37f89 */ /* 0x000e6200000e0000 */
[----:B------:R-:W-:Y:S01]  /*c7b0*/  FFMA.FTZ R16, R17, R142, R16 ;  /* 0x0000008e11107223 */ /* 0x000fe20000010010 */
[----:B------:R-:W-:Y:S01]  /*c7c0*/  FFMA.FTZ R141, R101, R140, R220 ;  /* 0x0000008c658d7223 */ /* 0x000fe200000100dc */
[----:B------:R-:W-:Y:S01]  /*c7d0*/  FMUL.FTZ R218, R218, R143 ;  /* 0x0000008fdada7220 */ /* 0x000fe20000410000 */
[----:B------:R-:W2:Y:S01]  /*c7e0*/  SHFL.DOWN PT, R158, R7, 0x1, 0x1f ;  /* 0x08201f00079e7f89 */ /* 0x000ea200000e0000 */
[----:B------:R-:W-:Y:S01]  /*c7f0*/  FMUL.FTZ R219, R219, R168 ;  /* 0x000000a8dbdb7220 */ /* 0x000fe20000410000 */
[----:B------:R-:W-:Y:S01]  /*c800*/  FADD.FTZ R94, R141, R94 ;  /* 0x0000005e8d5e7221 */ /* 0x000fe20000010000 */
[----:B------:R-:W-:Y:S01]  /*c810*/  FMUL.FTZ R14, R14, R198 ;  /* 0x000000c60e0e7220 */ /* 0x000fe20000410000 */
[----:B------:R-:W-:Y:S01]  /*c820*/  FFMA.FTZ R176, R235, R176, R218 ;  /* 0x000000b0ebb07223 */ /* 0x000fe200000100da */
[----:B------:R-:W-:Y:S01]  /*c830*/  FFMA.FTZ R139, R236, R139, R219 ;  /* 0x0000008bec8b7223 */ /* 0x000fe200000100db */
[----:B------:R-:W-:Y:S01]  /*c840*/  FMUL.FTZ R223, R223, R194 ;  /* 0x000000c2dfdf7220 */ /* 0x000fe20000410000 */
[----:B------:R-:W-:Y:S01]  /*c850*/  FMUL.FTZ R192, R233, R192 ;  /* 0x000000c0e9c07220 */ /* 0x000fe20000410000 */
[----:B------:R-:W-:Y:S01]  /*c860*/  FFMA.FTZ R15, R15, R172, R14 ;  /* 0x000000ac0f0f7223 */ /* 0x000fe2000001000e */
[----:B------:R-:W-:Y:S01]  /*c870*/  FFMA.FTZ R9, R103, R162, R176 ;  /* 0x000000a267097223 */ /* 0x000fe200000100b0 */
[----:B------:R-:W-:Y:S01]  /*c880*/  FFMA.FTZ R14, R100, R151, R139 ;  /* 0x00000097640e7223 */ /* 0x000fe2000001008b */
[----:B------:R-:W-:Y:S01]  /*c890*/  FFMA.FTZ R177, R234, R177, R223 ;  /* 0x000000b1eab17223 */ /* 0x000fe200000100df */
[----:B0-----:R-:W-:Y:S01]  /*c8a0*/  @!P2 FADD.FTZ R5, R5, R134 ;  /* 0x000000860505a221 */ /* 0x001fe20000010000 */
[----:B------:R-:W-:Y:S01]  /*c8b0*/  FFMA.FTZ R190, R215, R190, R192 ;  /* 0x000000bed7be7223 */ /* 0x000fe200000100c0 */
[----:B------:R-:W-:Y:S01]  /*c8c0*/  FADD.FTZ R93, R8, R93 ;  /* 0x0000005d085d7221 */ /* 0x000fe20000010000 */
[----:B------:R-:W-:Y:S01]  /*c8d0*/  FADD.FTZ R92, R9, R92 ;  /* 0x0000005c095c7221 */ /* 0x000fe20000010000 */
[----:B-----5:R-:W-:Y:S01]  /*c8e0*/  @!P2 FADD.FTZ R4, R4, R157 ;  /* 0x0000009d0404a221 */ /* 0x020fe20000010000 */
[----:B------:R-:W0:Y:S01]  /*c8f0*/  SHFL.DOWN PT, R134, R5, 0x2, 0x1f ;  /* 0x08401f0005867f89 */ /* 0x000e2200000e0000 */
[-C--:B------:R-:W-:Y:S01]  /*c900*/  FFMA.FTZ R56, R73, R15.reuse, R56 ;  /* 0x0000000f49387223 */ /* 0x080fe20000010038 */
[----:B------:R-:W-:Y:S01]  /*c910*/  FFMA.FTZ R8, R104, R15, R177 ;  /* 0x0000000f68087223 */ /* 0x000fe200000100b1 */
        /* <DEDUP_REMOVED lines=8> */
[----:B------:R-:W-:Y:S01]  /*c9a0*/  FMUL.FTZ R136, R136, R169 ;  /* 0x000000a988887220 */ /* 0x000fe20000410000 */
[----:B------:R-:W5:Y:S01]  /*c9b0*/  SHFL.DOWN PT, R140, R7, 0x2, 0x1f ;  /* 0x08401f00078c7f89 */ /* 0x000f6200000e0000 */
[----:B------:R-:W-:Y:S01]  /*c9c0*/  FMUL.FTZ R152, R152, R153 ;  /* 0x0000009998987220 */ /* 0x000fe20000410000 */
[----:B------:R-:W-:Y:S01]  /*c9d0*/  FMUL.FTZ R18, R18, R200 ;  /* 0x000000c812127220 */ /* 0x000fe20000410000 */
[----:B------:R-:W-:Y:S01]  /*c9e0*/  FFMA.FTZ R12, R11, R12, R136 ;  /* 0x0000000c0b0c7223 */ /* 0x000fe20000010088 */
[----:B------:R-:W-:Y:S01]  /*c9f0*/  FMUL.FTZ R231, R231, R188 ;  /* 0x000000bce7e77220 */ /* 0x000fe20000410000 */
[----:B------:R-:W-:Y:S01]  /*ca00*/  FFMA.FTZ R137, R137, R156, R152 ;  /* 0x0000009c89897223 */ /* 0x000fe20000010098 */
[----:B------:R-:W-:Y:S01]  /*ca10*/  FFMA.FTZ R19, R19, R160, R18 ;  /* 0x000000a013137223 */ /* 0x000fe20000010012 */
[----:B------:R-:W-:Y:S01]  /*ca20*/  FFMA.FTZ R11, R99, R138, R12 ;  /* 0x0000008a630b7223 */ /* 0x000fe2000001000c */
[----:B------:R-:W-:Y:S01]  /*ca30*/  FFMA.FTZ R175, R222, R175, R231 ;  /* 0x000000afdeaf7223 */ /* 0x000fe200000100e7 */
[----:B------:R-:W-:Y:S01]  /*ca40*/  FFMA.FTZ R12, R98, R165, R137 ;  /* 0x000000a5620c7223 */ /* 0x000fe20000010089 */
[----:B------:R-:W-:Y:S01]  /*ca50*/  FMUL.FTZ R20, R20, R201 ;  /* 0x000000c914147220 */ /* 0x000fe20000410000 */
[----:B------:R-:W-:Y:S01]  /*ca60*/  FADD.FTZ R96, R11, R96 ;  /* 0x000000600b607221 */ /* 0x000fe20000010000 */
[----:B0-----:R-:W-:Y:S01]  /*ca70*/  @!P2 FADD.FTZ R5, R5, R134 ;  /* 0x000000860505a221 */ /* 0x001fe20000010000 */
[----:B------:R-:W-:Y:S01]  /*ca80*/  FADD.FTZ R97, R12, R97 ;  /* 0x000000610c617221 */ /* 0x000fe20000010000 */
        /* <DEDUP_REMOVED lines=17> */
[----:B------:R-:W-:Y:S01]  /*cba0*/  FMUL.FTZ R24, R24, R203 ;  /* 0x000000cb18187220 */ /* 0x000fe20000410000 */
[----:B------:R-:W-:Y:S01]  /*cbb0*/  FMUL.FTZ R182, R229, R182 ;  /* 0x000000b6e5b67220 */ /* 0x000fe20000410000 */
[----:B------:R-:W-:Y:S01]  /*cbc0*/  FMUL.FTZ R26, R26, R204 ;  /* 0x000000cc1a1a7220 */ /* 0x000fe20000410000 */
[----:B------:R-:W-:Y:S01]  /*cbd0*/  FMUL.FTZ R167, R228, R167 ;  /* 0x000000a7e4a77220 */ /* 0x000fe20000410000 */
[----:B------:R-:W-:Y:S01]  /*cbe0*/  FADD.FTZ R90, R9, R90 ;  /* 0x0000005a095a7221 */ /* 0x000fe20000010000 */
[----:B------:R-:W-:Y:S01]  /*cbf0*/  FADD.FTZ R89, R8, R89 ;  /* 0x0000005908597221 */ /* 0x000fe20000010000 */
[----:B------:R-:W-:Y:S01]  /*cc00*/  ISETP.GT.AND P3, PT, R131, 0xf, PT ;  /* 0x0000000f8300780c */ /* 0x000fe20003f64270 */
        /* <DEDUP_REMOVED lines=9> */
[----:B------:R-:W-:Y:S01]  /*cca0*/  FADD.FTZ R88, R9, R88 ;  /* 0x0000005809587221 */ /* 0x000fe20000010000 */
        /* <DEDUP_REMOVED lines=8> */
[----:B------:R-:W-:Y:S01]  /*cd30*/  FMUL.FTZ R28, R28, R205 ;  /* 0x000000cd1c1c7220 */ /* 0x000fe20000410000 */
[----:B------:R-:W-:Y:S01]  /*cd40*/  FADD.FTZ R86, R9, R86 ;  /* 0x0000005609567221 */ /* 0x000fe20000010000 */
[----:B------:R-:W5:Y:S01]  /*cd50*/  SHFL.DOWN PT, R14, R7, 0x8, 0x1f ;  /* 0x09001f00070e7f89 */ /* 0x000f6200000e0000 */
[----:B------:R-:W-:Y:S01]  /*cd60*/  FMUL.FTZ R227, R227, R178 ;  /* 0x000000b2e3e37220 */ /* 0x000fe20000410000 */
[----:B------:R-:W-:Y:S01]  /*cd70*/  FADD.FTZ R85, R8, R85 ;  /* 0x0000005508557221 */ /* 0x000fe20000010000 */
        /* <DEDUP_REMOVED lines=26> */
[----:B------:R0:W-:Y:S02]  /*cf20*/  @!P2 STS.128 [UR16+0x2110], R4 ;  /* 0x00211004ff00a988 */ /* 0x0001e40008000c10 */
.L_x_13193:
[----:B------:R-:W-:Y:S05]  /*cf30*/  BSYNC.RECONVERGENT B0 ;  /* 0x0000000000007941 */ /* 0x000fea0003800200 */
.L_x_13192:
        /* <DEDUP_REMOVED lines=9> */
[----:B--2---:R-:W-:Y:S01]  /*cfd0*/  FFMA.FTZ R9, R111, R28, R226 ;  /* 0x0000001c6f097223 */ /* 0x004fe200000100e2 */
        /* <DEDUP_REMOVED lines=14> */
[----:B------:R-:W0:Y:S04]  /*d0c0*/  @P2 LDS.64 R2, [UR9+0x4e50] ;  /* 0x004e5009ff022984 */ /* 0x000e280008000a00 */
[----:B-1----:R-:W1:Y:S01]  /*d0d0*/  @P2 LDS.64 R8, [UR9+0x4650] ;  /* 0x00465009ff082984 */ /* 0x002e620008000a00 */
[----:B0-----:R-:W-:Y:S01]  /*d0e0*/  @P2 FADD.FTZ R6, R6, R2 ;  /* 0x0000000206062221 */ /* 0x001fe20000010000 */
[----:B------:R-:W-:Y:S01]  /*d0f0*/  @P2 FADD.FTZ R7, R7, R3 ;  /* 0x0000000307072221 */ /* 0x000fe20000010000 */
[----:B-1----:R-:W-:Y:S01]  /*d100*/  @P2 FADD.FTZ R4, R4, R8 ;  /* 0x0000000804042221 */ /* 0x002fe20000010000 */
[----:B------:R-:W-:-:S03]  /*d110*/  @P2 FADD.FTZ R5, R5, R9 ;  /* 0x0000000905052221 */ /* 0x000fc60000010000 */
[----:B------:R2:W-:Y:S04]  /*d120*/  STS.64 [UR9+0x4e50], R6 ;  /* 0x004e5006ff007988 */ /* 0x0005e80008000a09 */
[----:B------:R2:W-:Y:S02]  /*d130*/  STS.64 [UR9+0x4650], R4 ;  /* 0x00465004ff007988 */ /* 0x0005e40008000a09 */
.L_x_13195:
[----:B------:R-:W-:Y:S05]  /*d140*/  BSYNC.RECONVERGENT B0 ;  /* 0x0000000000007941 */ /* 0x000fea0003800200 */
.L_x_13194:
[----:B------:R-:W-:-:S04]  /*d150*/  UIADD3 UR8, UPT, UPT, UR8, 0x1, URZ ;  /* 0x0000000108087890 */ /* 0x000fc8000fffe0ff */
[----:B------:R-:W-:-:S09]  /*d160*/  UISETP.GE.AND UP0, UPT, UR8, UR46, UPT ;  /* 0x0000002e0800728c */ /* 0x000fd2000bf06270 */
[----:B------:R-:W-:Y:S05]  /*d170*/  BRA.U !UP0, `(.L_x_13196) ;  /* 0xffffff75088c7547 */ /* 0x000fea000b83ffff */
.L_x_13114:
        /* <DEDUP_REMOVED lines=8> */
[----:B------:R-:W-:Y:S02]  /*d200*/  SHF.L.U32 R2, R135, 0x4, RZ ;  /* 0x0000000487027819 */ /* 0x000fe400000006ff */
[----:B------:R-:W-:Y:S01]  /*d210*/  MOV R6, UR29 ;  /* 0x0000001d00067c02 */ /* 0x000fe20008000f00 */
[----:B------:R-:W2:Y:S01]  /*d220*/  LDCU.64 UR32, c[0x0][0x500] ;  /* 0x0000a000ff2077ac */ /* 0x000ea20008000a00 */
[----:B------:R-:W-:Y:S02]  /*d230*/  LOP3.LUT R9, R5, 0x3e00, R2, 0xf8, !PT ;  /* 0x00003e0005097812 */ /* 0x000fe400078ef802 */
[----:B------:R-:W2:Y:S01]  /*d240*/  S2UR UR12, SR_CTAID.Y ;  /* 0x00000000000c79c3 */ /* 0x000ea20000002600 */
[----:B------:R-:W-:Y:S01]  /*d250*/  UIADD3 UR8, UPT, UPT, UR8, -0x200, URZ ;  /* 0xfffffe0008087890 */ /* 0x000fe2000fffe0ff */
[C---:B------:R-:W-:Y:S01]  /*d260*/  LOP3.LUT R41, R9.reuse, 0x20, RZ, 0xfc, !PT ;  /* 0x0000002009297812 */ /* 0x040fe200078efcff */
[----:B------:R-:W-:Y:S01]  /*d270*/  UMOV UR9, URZ ;  /* 0x000000ff00097c82 */ /* 0x000fe20008000000 */
[C---:B------:R-:W-:Y:S01]  /*d280*/  LOP3.LUT R43, R9.reuse, 0x40, RZ, 0xfc, !PT ;  /* 0x00000040092b7812 */ /* 0x040fe200078efcff */
[----:B------:R-:W-:Y:S01]  /*d290*/  UIADD3 UR28, UP0, UPT, UR28, -0x1000, URZ ;  /* 0xfffff0001c1c7890 */ /* 0x000fe2000ff1e0ff */
[C---:B------:R-:W-:Y:S01]  /*d2a0*/  LOP3.LUT R45, R9.reuse, 0x60, RZ, 0xfc, !PT ;  /* 0x00000060092d7812 */ /* 0x040fe200078efcff */
[----:B------:R-:W-:Y:S01]  /*d2b0*/  UIADD3 UR21, UP1, UPT, UR21, -0x800, URZ ;  /* 0xfffff80015157890 */ /* 0x000fe2000ff3e0ff */
[C---:B------:R-:W-:Y:S01]  /*d2c0*/  LOP3.LUT R47, R9.reuse, 0x80, RZ, 0xfc, !PT ;  /* 0x00000080092f7812 */ /* 0x040fe200078efcff */
[----:B------:R5:W-:Y:S01]  /*d2d0*/  STS [R114], R65 ;  /* 0x0000004172007388 */ /* 0x000be20000000800 */
[C---:B------:R-:W-:Y:S01]  /*d2e0*/  LOP3.LUT R49, R9.reuse, 0xa0, RZ, 0xfc, !PT ;  /* 0x000000a009317812 */ /* 0x040fe200078efcff */
[----:B------:R-:W-:Y:S01]  /*d2f0*/  UIADD3.X UR27, UPT, UPT, UR27, -0x1, URZ, UP0, !UPT ;  /* 0xffffffff1b1b7890 */ /* 0x000fe200087fe4ff */
[C---:B------:R-:W-:Y:S01]  /*d300*/  LOP3.LUT R67, R9.reuse, 0x1c0, RZ, 0xfc, !PT ;  /* 0x000001c009437812 */ /* 0x040fe200078efcff */
[----:B------:R-:W-:Y:S01]  /*d310*/  STS [R114+0x4], R64 ;  /* 0x0000044072007388 */ /* 0x000fe20000000800 */
[----:B------:R-:W-:Y:S01]  /*d320*/  LOP3.LUT R69, R9, 0x1e0, RZ, 0xfc, !PT ;  /* 0x000001e009457812 */ /* 0x000fe200078efcff */
[----:B0-----:R-:W-:-:S02]  /*d330*/  UIMAD.WIDE.U32 UR14, UR34, UR18, UR8 ;  /* 0x00000012220e72a5 */ /* 0x001fc4000f8e0008 */
[----:B------:R0:W-:Y:S01]  /*d340*/  STS [R114+0x8], R63 ;  /* 0x0000083f72007388 */ /* 0x0001e20000000800 */
[----:B------:R-:W-:Y:S01]  /*d350*/  UISETP.GT.AND UP0, UPT, UR20, 0x1, UPT ;  /* 0x000000011400788c */ /* 0x000fe2000bf04270 */
        /* <DEDUP_REMOVED lines=9> */
[----:B------:R-:W-:-:S02]  /*d3f0*/  UIADD3 UR23, UP2, UPT, UR23, -0x800, URZ ;  /* 0xfffff80017177890 */ /* 0x000fc4000ff5e0ff */
[----:B------:R-:W-:Y:S01]  /*d400*/  MOV R4, UR13 ;  /* 0x0000000d00047c02 */ /* 0x000fe20008000f00 */
[----:B------:R0:W-:Y:S01]  /*d410*/  STS [R114+0x18], R59 ;  /* 0x0000183b72007388 */ /* 0x0001e20000000800 */
[C---:B------:R-:W-:Y:S01]  /*d420*/  IADD3 R3, P4, PT, R9.reuse, UR14, RZ ;  /* 0x0000000e09037c10 */ /* 0x040fe2000ff9e0ff */
[----:B------:R-:W-:Y:S01]  /*d430*/  UIADD3 UR25, UP3, UPT, UR25, -0x800, URZ ;  /* 0xfffff80019197890 */ /* 0x000fe2000ff7e0ff */
        /* <DEDUP_REMOVED lines=10> */
[----:B------:R-:W-:Y:S02]  /*d4e0*/  UIADD3.X UR24, UPT, UPT, UR24, -0x1, URZ, UP2, !UPT ;  /* 0xffffffff18187890 */ /* 0x000fe400097fe4ff */
[----:B------:R0:W-:Y:S01]  /*d4f0*/  STS [R114+0x28], R55 ;  /* 0x0000283772007388 */ /* 0x0001e20000000800 */
[----:B------:R-:W-:Y:S01]  /*d500*/  UIADD3.X UR26, UPT, UPT, UR26, -0x1, URZ, UP3, !UPT ;  /* 0xffffffff1a1a7890 */ /* 0x000fe20009ffe4ff */
[C---:B--2---:R-:W-:Y:S02]  /*d510*/  LOP3.LUT R57, R9.reuse, 0x120, RZ, 0xfc, !PT ;  /* 0x0000012009397812 */ /* 0x044fe400078efcff */
[----:B------:R-:W-:Y:S04]  /*d520*/  STS [R114+0x2c], R54 ;  /* 0x00002c3672007388 */ /* 0x000fe80000000800 */
[----:B------:R2:W-:Y:S01]  /*d530*/  STS [R114+0x30], R53 ;  /* 0x0000303572007388 */ /* 0x0005e20000000800 */
[----:B-1----:R-:W-:Y:S01]  /*d540*/  UIMAD.WIDE.U32 UR8, UR34, UR14, UR8 ;  /* 0x0000000e220872a5 */ /* 0x002fe2000f8e0008 */
[----:B0-----:R-:W-:-:S02]  /*d550*/  LOP3.LUT R55, R9, 0x100, RZ, 0xfc, !PT ;  /* 0x0000010009377812 */ /* 0x001fc400078efcff */
[----:B------:R-:W-:Y:S01]  /*d560*/  STS [R114+0x34], R52 ;  /* 0x0000343472007388 */ /* 0x000fe20000000800 */
[----:B------:R-:W-:Y:S01]  /*d570*/  UIMAD UR9, UR34, UR15, UR9 ;  /* 0x0000000f220972a4 */ /* 0x000fe2000f8e0209 */
[----:B------:R-:W0:Y:S02]  /*d580*/  LDCU.64 UR14, c[0x0][0x560] ;  /* 0x0000ac00ff0e77ac */ /* 0x000e240008000a00 */
[----:B------:R1:W-:Y:S01]  /*d590*/  STS [R114+0x38], R51 ;  /* 0x0000383372007388 */ /* 0x0003e20000000800 */
[----:B--2---:R-:W-:-:S03]  /*d5a0*/  LOP3.LUT R53, R9, 0xe0, RZ, 0xfc, !PT ;  /* 0x000000e009357812 */ /* 0x004fc600078efcff */
        /* <DEDUP_REMOVED lines=149> */
.L_x_13112:
        /* <DEDUP_REMOVED lines=33> */
.L_x_13199:
[----:B0-----:R-:W-:Y:S05]  /*e110*/  BSYNC.RECONVERGENT B0 ;  /* 0x0000000000007941 */ /* 0x001fea0003800200 */
.L_x_13198:
[----:B0-----:R-:W-:Y:S01]  /*e120*/  UISETP.NE.U32.AND UP0, UPT, UR8, URZ, UPT ;  /* 0x000000ff0800728c */ /* 0x001fe2000bf05070 */
[----:B------:R-:W-:-:S03]  /*e130*/  ISETP.GE.AND P0, PT, R11, UR15, PT ;  /* 0x0000000f0b007c0c */ /* 0x000fc6000bf06270 */
[----:B------:R-:W-:-:S09]  /*e140*/  UISETP.NE.AND.EX UP0, UPT, UR9, URZ, UPT, UP0 ;  /* 0x000000ff0900728c */ /* 0x000fd2000bf05300 */
[----:B------:R-:W-:Y:S05]  /*e150*/  BRA.U !UP0, `(.L_x_13200) ;  /* 0x0000000108707547 */ /* 0x000fea000b800000 */
[----:B------:R-:W-:Y:S06]  /*e160*/  BAR.SYNC.DEFER_BLOCKING 0x0 ;  /* 0x0000000000007b1d */ /* 0x000fec0000010000 */
[----:B------:R-:W-:Y:S01]  /*e170*/  BSSY.RECONVERGENT B0, `(.L_x_13200) ;  /* 0x000001a000007945 */ /* 0x000fe20003800200 */
[----:B------:R-:W0:Y:S01]  /*e180*/  SHFL.DOWN P1, R0, R133, 0x1, 0x1f ;  /* 0x08201f0085007f89 */ /* 0x000e220000020000 */
[----:B-1----:R-:W1:Y:S01]  /*e190*/  S2R R4, SR_LANEID ;  /* 0x0000000000047919 */ /* 0x002e620000000000 */
[----:B------:R-:W5:Y:S01]  /*e1a0*/  S2R R6, SR_TID.X ;  /* 0x0000000000067919 */ /* 0x000f620000002100 */
        /* <DEDUP_REMOVED lines=22> */
.L_x_13201:
[----:B------:R-:W-:Y:S05]  /*e310*/  BSYNC.RECONVERGENT B0 ;  /* 0x0000000000007941 */ /* 0x000fea0003800200 */
.L_x_13200:
        /* <DEDUP_REMOVED lines=11> */
[----:B------:R-:W1:Y:S02]  /*e3d0*/  LDCU.64 UR20, c[0x0][0x4f0] ;  /* 0x00009e00ff1477ac */ /* 0x000e640008000a00 */
[----:B------:R-:W-:Y:S01]  /*e3e0*/  UMOV UR9, 0x400 ;  /* 0x0000040000097882 */ /* 0x000fe20000000000 */
[----:B------:R-:W1:Y:S01]  /*e3f0*/  LDCU.64 UR22, c[0x0][0x540] ;  /* 0x0000a800ff1677ac */ /* 0x000e620008000a00 */
[----:B------:R-:W-:-:S02]  /*e400*/  UIMAD UR12, UR12, UR11, UR7 ;  /* 0x0000000b0c0c72a4 */ /* 0x000fc4000f8e0207 */
[----:B0-----:R-:W-:-:S12]  /*e410*/  ULEA UR9, UR13, UR9, 0x18 ;  /* 0x000000090d097291 */ /* 0x001fd8000f8ec0ff */
.L_x_13203:
[----:B------:R-:W-:Y:S02]  /*e420*/  LEA R0, R11, UR9, 0x3 ;  /* 0x000000090b007c11 */ /* 0x000fe4000f8e18ff */
[----:B0-2---:R-:W-:Y:S02]  /*e430*/  MOV R3, UR7 ;  /* 0x0000000700037c02 */ /* 0x005fe40008000f00 */
        /* <DEDUP_REMOVED lines=8> */
[----:B-1----:R-:W-:Y:S01]  /*e4c0*/  IMAD R10, R3, UR20, RZ ;  /* 0x00000014030a7c24 */ /* 0x002fe2000f8e02ff */
        /* <DEDUP_REMOVED lines=21> */
.L_x_13202:
[----:B------:R-:W-:Y:S05]  /*e620*/  EXIT ;  /* 0x000000000000794d */ /* 0x000fea0003800000 */
.L_x_13204:
        /* <DEDUP_REMOVED lines=13> */
.L_x_18729:


//--------------------- .text._Z25selective_scan_bwd_kernelI32Selective_Scan_bwd_kernel_traitsILi32ELi16ELb0ELb1ELb0ELb1ELb0EfN3c107complexIfEEEEv12SSMParamsBwd --------------------------
	.section	.text._Z25selective_scan_bwd_kernelI32Selective_Scan_bwd_kernel_traitsILi32ELi16ELb0ELb1ELb0ELb1ELb0EfN3c107complexIfEEEEv12SSMParamsBwd,"ax",@progbits
	.align	128
        .global         _Z25selective_scan_bwd_kernelI32Selective_Scan_bwd_kernel_traitsILi32ELi16ELb0ELb1ELb0ELb1ELb0EfN3c107complexIfEEEEv12SSMParamsBwd
        .type           _Z25selective_scan_bwd_kernelI32Selective_Scan_bwd_kernel_traitsILi32ELi16ELb0ELb1ELb0ELb1ELb0EfN3c107complexIfEEEEv12SSMParamsBwd,@function
        .size           _Z25selective_scan_bwd_kernelI32Selective_Scan_bwd_kernel_traitsILi32ELi16ELb0ELb1ELb0ELb1ELb0EfN3c107complexIfEEEEv12SSMParamsBwd,(.L_x_18730 - _Z25selective_scan_bwd_kernelI32Selective_Scan_bwd_kernel_traitsILi32ELi16ELb0ELb1ELb0ELb1ELb0EfN3c107complexIfEEEEv12SSMParamsBwd)
        .other          _Z25selective_scan_bwd_kernelI32Selective_Scan_bwd_kernel_traitsILi32ELi16ELb0ELb1ELb0ELb1ELb0EfN3c107complexIfEEEEv12SSMParamsBwd,@"STO_CUDA_ENTRY STV_DEFAULT"
_Z25selective_scan_bwd_kernelI32Selective_Scan_bwd_kernel_traitsILi32ELi16ELb0ELb1ELb0ELb1ELb0EfN3c107complexIfEEEEv12SSMParamsBwd:
.text._Z25selective_scan_bwd_kernelI32Selective_Scan_bwd_kernel_traitsILi32ELi16ELb0ELb1ELb0ELb1ELb0EfN3c107complexIfEEEEv12SSMParamsBwd:
        /* <DEDUP_REMOVED lines=31> */
[----:B------:R-:W-:-:S02]  /*01f0*/  CS2R R112, SRZ ;  /* 0x0000000000707805 */ /* 0x000fc4000001ff00 */
        /* <DEDUP_REMOVED lines=105> */
[----:B------:R-:W-:Y:S01]  /*0890*/  UMOV UR15, UR13 ;  /* 0x0000000d000f7c82 */ /* 0x000fe20008000000 */
[C---:B0-----:R-:W-:Y:S02]  /*08a0*/  SHF.L.U32 R0, R5.reuse, 0x4, RZ ;  /* 0x0000000405007819 */ /* 0x041fe400000006ff */
[----:B------:R-:W-:-:S04]  /*08b0*/  LOP3.LUT R5, R5, 0x1f, RZ, 0xc0, !PT ;  /* 0x0000001f05057812 */ /* 0x000fc800078ec0ff */
[----:B-1----:R-:W-:-:S07]  /*08c0*/  LOP3.LUT R7, R5, 0x3e00, R0, 0xf8, !PT ;  /* 0x00003e0005077812 */ /* 0x002fce00078ef800 */
.L_x_13321:
[----:B------:R-:W0:Y:S01]  /*08d0*/  S2R R114, SR_TID.X ;  /* 0x0000000000727919 */ /* 0x000e220000002100 */
[----:B------:R-:W1:Y:S01]  /*08e0*/  LDCU UR23, c[0x0][0x388] ;  /* 0x00007100ff1777ac */ /* 0x000e620008000800 */
[----:B------:R-:W-:Y:S02]  /*08f0*/  MOV R2, UR14 ;  /* 0x0000000e00027c02 */ /* 0x000fe40008000f00 */
[----:B------:R-:W-:Y:S02]  /*0900*/  CS2R R14, SRZ ;  /* 0x00000000000e7805 */ /* 0x000fe4000001ff00 */
[----:B------:R-:W-:Y:S01]  /*0910*/  MOV R3, UR15 ;  /* 0x0000000f00037c02 */ /* 0x000fe20008000f00 */
[----:B------:R-:W-:Y:S01]  /*0920*/  ULEA UR8, UR11, 0xfffffe00, 0x9 ;  /* 0xfffffe000b087891 */ /* 0x000fe2000f8e48ff */
[----:B------:R-:W-:Y:S01]  /*0930*/  HFMA2 R17, -RZ, RZ, 0, 0 ;  /* 0x00000000ff117431 */ /* 0x000fe200000001ff */
[----:B------:R-:W-:Y:S02]  /*0940*/  CS2R R10, SRZ ;  /* 0x00000000000a7805 */ /* 0x000fe4000001ff00 */
[----:B------:R-:W-:-:S02]  /*0950*/  MOV R13, RZ ;  /* 0x000000ff000d7202 */ /* 0x000fc40000000f00 */
[----:B------:R-:W-:Y:S02]  /*0960*/  CS2R R20, SRZ ;  /* 0x0000000000147805 */ /* 0x000fe4000001ff00 */
[----:B------:R-:W-:Y:S02]  /*0970*/  CS2R R24, SRZ ;  /* 0x0000000000187805 */ /* 0x000fe4000001ff00 */
[----:B------:R-:W-:Y:S02]  /*0980*/  CS2R R28, SRZ ;  /* 0x00000000001c7805 */ /* 0x000fe4000001ff00 */
[----:B------:R-:W-:Y:S01]  /*0990*/  MOV R32, RZ ;  /* 0x000000ff00207202 */ /* 0x000fe20000000f00 */
        /* <DEDUP_REMOVED lines=10> */
[----:B------:R-:W-:Y:S02]  /*0a40*/  SHF.L.U32 R2, R30, 0x2, RZ ;  /* 0x000000021e027819 */ /* 0x000fe400000006ff */
[----:B------:R-:W-:Y:S02]  /*0a50*/  ISETP.GE.AND P4, PT, R4, UR8, PT ;  /* 0x0000000804007c0c */ /* 0x000fe4000bf86270 */
[----:B------:R-:W-:-:S02]  /*0a60*/  LOP3.LUT R3, R30, 0x60, RZ, 0xfc, !PT ;  /* 0x000000601e037812 */ /* 0x000fc400078efcff */
[----:B------:R-:W-:Y:S02]  /*0a70*/  P2R R42, PR, RZ, 0x1 ;  /* 0x00000001ff2a7803 */ /* 0x000fe40000000000 */
[C---:B------:R-:W-:Y:S02]  /*0a80*/  IADD3 R4, P1, PT, R2.reuse, UR16, RZ ;  /* 0x0000001002047c10 */ /* 0x040fe4000ff3e0ff */
[----:B------:R-:W-:Y:S02]  /*0a90*/  IADD3 R2, P0, PT, R2, UR18, RZ ;  /* 0x0000001202027c10 */ /* 0x000fe4000ff1e0ff */
[----:B------:R-:W-:Y:S02]  /*0aa0*/  LOP3.LUT R12, R30, 0xe0, RZ, 0xfc, !PT ;  /* 0x000000e01e0c7812 */ /* 0x000fe400078efcff */
[----:B------:R-:W-:Y:S01]  /*0ab0*/  ISETP.GE.AND P5, PT, R3, UR8, PT ;  /* 0x0000000803007c0c */ /* 0x000fe2000bfa6270 */
[----:B------:R-:W2:Y:S01]  /*0ac0*/  @!P4 LDG.E R13, desc[UR24][R6.64+0x200] ;  /* 0x00020018060dc981 */ /* 0x000ea2000c1e1900 */
[----:B------:R-:W-:-:S02]  /*0ad0*/  IADD3.X R5, PT, PT, RZ, UR17, RZ, P1, !PT ;  /* 0x00000011ff057c10 */ /* 0x000fc40008ffe4ff */
[----:B------:R-:W-:Y:S02]  /*0ae0*/  ISETP.NE.AND P1, PT, R41, RZ, PT ;  /* 0x000000ff2900720c */ /* 0x000fe40003f25270 */
[----:B------:R-:W-:Y:S02]  /*0af0*/  IADD3.X R3, PT, PT, RZ, UR19, RZ, P0, !PT ;  /* 0x00000013ff037c10 */ /* 0x000fe400087fe4ff */
[----:B------:R-:W-:Y:S02]  /*0b00*/  ISETP.GE.AND P0, PT, R12, UR8, PT ;  /* 0x000000080c007c0c */ /* 0x000fe4000bf06270 */
[C---:B------:R-:W-:Y:S02]  /*0b10*/  LOP3.LUT R8, R30.reuse, 0xc0, RZ, 0xfc, !PT ;  /* 0x000000c01e087812 */ /* 0x040fe400078efcff */
[----:B------:R-:W-:Y:S02]  /*0b20*/  LOP3.LUT R0, R30, 0x40, RZ, 0xfc, !PT ;  /* 0x000000401e007812 */ /* 0x000fe400078efcff */
[----:B------:R-:W-:-:S02]  /*0b30*/  ISETP.GE.AND P2, PT, R8, UR8, PT ;  /* 0x0000000808007c0c */ /* 0x000fc4000bf46270 */
[----:B------:R-:W-:Y:S02]  /*0b40*/  CS2R R8, SRZ ;  /* 0x0000000000087805 */ /* 0x000fe4000001ff00 */
[----:B------:R-:W-:Y:S02]  /*0b50*/  LOP3.LUT R16, R30, 0x100, RZ, 0xfc, !PT ;  /* 0x000001001e107812 */ /* 0x000fe400078efcff */
[----:B------:R-:W-:Y:S02]  /*0b60*/  ISETP.GE.AND P6, PT, R0, UR8, PT ;  /* 0x0000000800007c0c */ /* 0x000fe4000bfc6270 */
[----:B------:R-:W-:Y:S01]  /*0b70*/  LOP3.LUT R0, R30, 0xa0, RZ, 0xfc, !PT ;  /* 0x000000a01e007812 */ /* 0x000fe200078efcff */
[----:B------:R-:W3:Y:S01]  /*0b80*/  @!P1 LDG.E R9, desc[UR24][R6.64] ;  /* 0x0000001806099981 */ /* 0x000ee2000c1e1900 */
[----:B------:R-:W-:Y:S02]  /*0b90*/  ISETP.GE.AND P1, PT, R26, UR8, PT ;  /* 0x000000081a007c0c */ /* 0x000fe4000bf26270 */
[----:B------:R-:W-:Y:S01]  /*0ba0*/  P2R R48, PR, RZ, 0x1 ;  /* 0x00000001ff307803 */ /* 0x000fe20000000000 */
[----:B------:R-:W4:Y:S01]  /*0bb0*/  @!P0 LDG.E R14, desc[UR24][R6.64+0x380] ;  /* 0x00038018060e8981 */ /* 0x000f22000c1e1900 */
[----:B------:R-:W-:-:S02]  /*0bc0*/  ISETP.GE.AND P0, PT, R16, UR8, PT ;  /* 0x0000000810007c0c */ /* 0x000fc4000bf06270 */
[----:B------:R-:W-:Y:S01]  /*0bd0*/  ISETP.GE.AND P3, PT, R0, UR8, PT ;  /* 0x0000000800007c0c */ /* 0x000fe2000bf66270 */
[----:B------:R-:W-:Y:S01]  /*0be0*/  HFMA2 R0, -RZ, RZ, 0, 0 ;  /* 0x00000000ff007431 */ /* 0x000fe200000001ff */
[C---:B------:R-:W-:Y:S01]  /*0bf0*/  LOP3.LUT R18, R30.reuse, 0x120, RZ, 0xfc, !PT ;  /* 0x000001201e127812 */ /* 0x040fe200078efcff */
[----:B------:R-:W5:Y:S01]  /*0c00*/  @!P6 LDG.E R11, desc[UR24][R6.64+0x100] ;  /* 0x00010018060be981 */ /* 0x000f62000c1e1900 */
        /* <DEDUP_REMOVED lines=8> */
[----:B------:R-:W4:Y:S01]  /*0c90*/  @!P2 LDG.E R15, desc[UR24][R6.64+0x300] ;  /* 0x00030018060fa981 */ /* 0x000f22000c1e1900 */
[----:B------:R-:W-:Y:S02]  /*0ca0*/  P2R R47, PR, RZ, 0x4 ;  /* 0x00000004ff2f7803 */ /* 0x000fe40000000000 */
[C---:B------:R-:W-:Y:S01]  /*0cb0*/  LOP3.LUT R27, R30.reuse, 0x1c0, RZ, 0xfc, !PT ;  /* 0x000001c01e1b7812 */ /* 0x040fe200078efcff */
[----:B------:R-:W4:Y:S01]  /*0cc0*/  @!P5 LDG.E R8, desc[UR24][R6.64+0x180] ;  /* 0x000180180608d981 */ /* 0x000f22000c1e1900 */
[----:B------:R-:W-:Y:S02]  /*0cd0*/  ISETP.GE.AND P1, PT, R19, UR8, PT ;  /* 0x0000000813007c0c */ /* 0x000fe4000bf26270 */
[----:B------:R-:W-:Y:S01]  /*0ce0*/  P2R R46, PR, RZ, 0x8 ;  /* 0x00000008ff2e7803 */ /* 0x000fe20000000000 */
[----:B------:R-:W4:Y:S01]  /*0cf0*/  @!P3 LDG.E R10, desc[UR24][R6.64+0x280] ;  /* 0x00028018060ab981 */ /* 0x000f22000c1e1900 */
        /* <DEDUP_REMOVED lines=77> */
[----:B---3--:R-:W-:Y:S04]  /*11d0*/  STS [R110], R9 ;  /* 0x000000096e007388 */ /* 0x008fe80000000800 */
[----:B--2---:R0:W-:Y:S04]  /*11e0*/  STS [R109+0x80], R0 ;  /* 0x000080006d007388 */ /* 0x0041e80000000800 */
[----:B-----5:R-:W-:Y:S01]  /*11f0*/  STS [R108+0x100], R11 ;  /* 0x0001000b6c007388 */ /* 0x020fe20000000800 */
[----:B0-----:R-:W-:-:S03]  /*1200*/  IADD3 R0, PT, PT, R111, 0x160, RZ ;  /* 0x000001606f007810 */ /* 0x001fc60007ffe0ff */
[----:B----4-:R0:W-:Y:S01]  /*1210*/  STS [R107+0x180], R8 ;  /* 0x000180086b007388 */ /* 0x0101e20000000800 */
[----:B------:R-:W-:-:S03]  /*1220*/  LEA.HI.SX32 R0, R0, R111, 0x1b ;  /* 0x0000006f00007211 */ /* 0x000fc600078fdaff */
[----:B------:R-:W-:Y:S04]  /*1230*/  STS [R106+0x200], R13 ;  /* 0x0002000d6a007388 */ /* 0x000fe80000000800 */
[----:B------:R1:W-:Y:S01]  /*1240*/  STS [R105+0x280], R10 ;  /* 0x0002800a69007388 */ /* 0x0003e20000000800 */
[C---:B0-----:R-:W-:Y:S02]  /*1250*/  IADD3 R8, PT, PT, R111.reuse, 0x1a0, RZ ;  /* 0x000001a06f087810 */ /* 0x041fe40007ffe0ff */
[----:B------:R-:W-:Y:S02]  /*1260*/  LEA R99, R0, UR22, 0x2 ;  /* 0x0000001600637c11 */ /* 0x000fe4000f8e10ff */
[----:B------:R-:W-:Y:S02]  /*1270*/  LEA.HI.SX32 R8, R8, R111, 0x1b ;  /* 0x0000006f08087211 */ /* 0x000fe400078fdaff */
[----:B-1----:R-:W-:-:S02]  /*1280*/  IADD3 R10, PT, PT, R111, 0x1c0, RZ ;  /* 0x000001c06f0a7810 */ /* 0x002fc40007ffe0ff */
[----:B------:R-:W-:Y:S01]  /*1290*/  SHF.L.U32 R0, R111, 0x4, RZ ;  /* 0x000000046f007819 */ /* 0x000fe200000006ff */
[----:B------:R-:W-:Y:S01]  /*12a0*/  STS [R104+0x300], R15 ;  /* 0x0003000f68007388 */ /* 0x000fe20000000800 */
[----:B------:R-:W-:Y:S02]  /*12b0*/  LEA.HI.SX32 R10, R10, R111, 0x1b ;  /* 0x0000006f0a0a7211 */ /* 0x000fe400078fdaff */
[----:B------:R-:W-:Y:S01]  /*12c0*/  LEA R97, R8, UR22, 0x2 ;  /* 0x0000001608617c11 */ /* 0x000fe2000f8e10ff */
[----:B------:R0:W-:Y:S01]  /*12d0*/  STS [R103+0x380], R14 ;  /* 0x0003800e67007388 */ /* 0x0001e20000000800 */
[----:B------:R-:W-:Y:S02]  /*12e0*/  LEA.HI.SX32 R93, R0, R0, 0x1b ;  /* 0x00000000005d7211 */ /* 0x000fe400078fdaff */
[----:B------:R-:W-:Y:S01]  /*12f0*/  LEA R96, R10, UR22, 0x2 ;  /* 0x000000160a607c11 */ /* 0x000fe2000f8e10ff */
[----:B------:R1:W-:Y:S01]  /*1300*/  STS [R102+0x400], R17 ;  /* 0x0004001166007388 */ /* 0x0003e20000000800 */
[----:B------:R-:W-:-:S03]  /*1310*/  LEA R93, R93, UR22, 0x2 ;  /* 0x000000165d5d7c11 */ /* 0x000fc6000f8e10ff */
        /* <DEDUP_REMOVED lines=42> */
[----:B0-----:R-:W-:-:S11]  /*15c0*/  CS2R R14, SRZ ;  /* 0x00000000000e7805 */ /* 0x001fd6000001ff00 */
[----:B------:R-:W5:Y:S01]  /*15d0*/  @!P0 LDG.E R12, desc[UR24][R4.64+0x380] ;  /* 0x00038018040c8981 */ /* 0x000f62000c1e1900 */
[----:B------:R-:W-:Y:S02]  /*15e0*/  ISETP.NE.AND P0, PT, R39, RZ, PT ;  /* 0x000000ff2700720c */ /* 0x000fe40003f05270 */
[----:B-1----:R-:W-:Y:S02]  /*15f0*/  CS2R R16, SRZ ;  /* 0x0000000000107805 */ /* 0x002fe4000001ff00 */
[----:B------:R-:W-:Y:S01]  /*1600*/  CS2R R18, SRZ ;  /* 0x0000000000127805 */ /* 0x000fe2000001ff00 */
[----:B------:R-:W-:Y:S01]  /*1610*/  HFMA2 R0, -RZ, RZ, 0, 0 ;  /* 0x00000000ff007431 */ /* 0x000fe200000001ff */
[----:B--2---:R-:W-:Y:S02]  /*1620*/  MOV R21, RZ ;  /* 0x000000ff00157202 */ /* 0x004fe40000000f00 */
        /* <DEDUP_REMOVED lines=8> */
[----:B------:R0:W2:Y:S01]  /*16b0*/  @!P6 LDG.E R18, desc[UR24][R4.64+0x780] ;  /* 0x000780180412e981 */ /* 0x0000a2000c1e1900 */
[----:B---3--:R-:W-:-:S02]  /*16c0*/  P2R R29, PR, RZ, 0x1 ;  /* 0x00000001ff1d7803 */ /* 0x008fc40000000000 */
        /* <DEDUP_REMOVED lines=18> */
[----:B----4-:R-:W-:Y:S04]  /*17f0*/  STS [R110], R7 ;  /* 0x000000076e007388 */ /* 0x010fe80000000800 */
[----:B-----5:R-:W-:Y:S04]  /*1800*/  STS [R109+0x80], R6 ;  /* 0x000080066d007388 */ /* 0x020fe80000000800 */
[----:B------:R-:W-:Y:S04]  /*1810*/  STS [R108+0x100], R9 ;  /* 0x000100096c007388 */ /* 0x000fe80000000800 */
        /* <DEDUP_REMOVED lines=31> */
[----:B0-----:R-:W-:Y:S01]  /*1a10*/  HFMA2 R0, -RZ, RZ, 0, 0 ;  /* 0x00000000ff007431 */ /* 0x001fe200000001ff */
[----:B------:R-:W-:-:S04]  /*1a20*/  CS2R R6, SRZ ;  /* 0x0000000000067805 */ /* 0x000fc8000001ff00 */
        /* <DEDUP_REMOVED lines=18> */
[----:B------:R-:W-:Y:S02]  /*1b50*/  ISETP.NE.AND P0, PT, R28, RZ, PT ;  /* 0x000000ff1c00720c */ /* 0x000fe40003f05270 */
[----:B-1----:R-:W-:Y:S01]  /*1b60*/  CS2R R18, SRZ ;  /* 0x0000000000127805 */ /* 0x002fe2000001ff00 */
[----:B------:R-:W-:Y:S01]  /*1b70*/  HFMA2 R16, -RZ, RZ, 0, 0 ;  /* 0x00000000ff107431 */ /* 0x000fe200000001ff */
[----:B------:R-:W-:Y:S02]  /*1b80*/  CS2R R20, SRZ ;  /* 0x0000000000147805 */ /* 0x000fe4000001ff00 */
        /* <DEDUP_REMOVED lines=10> */
[----:B--2---:R-:W-:-:S05]  /*1c30*/  FADD.FTZ R78, R78, UR6 ;  /* 0x000000064e4e7e21 */ /* 0x004fca0008010000 */
        /* <DEDUP_REMOVED lines=77> */
.L_x_13207:
[----:B------:R-:W-:Y:S05]  /*2110*/  BSYNC.RECONVERGENT B0 ;  /* 0x0000000000007941 */ /* 0x000fea0003800200 */
.L_x_13206:
        /* <DEDUP_REMOVED lines=34> */
.L_x_13209:
[----:B------:R-:W-:Y:S05]  /*2340*/  BSYNC.RECONVERGENT B0 ;  /* 0x0000000000007941 */ /* 0x000fea0003800200 */
.L_x_13208:
        /* <DEDUP_REMOVED lines=34> */
.L_x_13211:
[----:B------:R-:W-:Y:S05]  /*2570*/  BSYNC.RECONVERGENT B0 ;  /* 0x0000000000007941 */ /* 0x000fea0003800200 */
.L_x_13210:
        /* <DEDUP_REMOVED lines=34> */
.L_x_13213:
[----:B------:R-:W-:Y:S05]  /*27a0*/  BSYNC.RECONVERGENT B0 ;  /* 0x0000000000007941 */ /* 0x000fea0003800200 */
.L_x_13212:
        /* <DEDUP_REMOVED lines=34> */
.L_x_13215:
[----:B------:R-:W-:Y:S05]  /*29d0*/  BSYNC.RECONVERGENT B0 ;  /* 0x0000000000007941 */ /* 0x000fea0003800200 */
.L_x_13214:
        /* <DEDUP_REMOVED lines=36> */
.L_x_13217:
[----:B------:R-:W-:Y:S05]  /*2c20*/  BSYNC.RECONVERGENT B0 ;  /* 0x0000000000007941 */ /* 0x000fea0003800200 */
.L_x_13216:
        /* <DEDUP_REMOVED lines=39> */
.L_x_13219:
[----:B------:R-:W-:Y:S05]  /*2ea0*/  BSYNC.RECONVERGENT B0 ;  /* 0x0000000000007941 */ /* 0x000fea0003800200 */
.L_x_13218:
        /* <DEDUP_REMOVED lines=38> */
.L_x_13221:
[----:B------:R-:W-:Y:S05]  /*3110*/  BSYNC.RECONVERGENT B0 ;  /* 0x0000000000007941 */ /* 0x000fea0003800200 */
.L_x_13220:
        /* <DEDUP_REMOVED lines=39> */
.L_x_13223:
[----:B------:R-:W-:Y:S05]  /*3390*/  BSYNC.RECONVERGENT B0 ;  /* 0x0000000000007941 */ /* 0x000fea0003800200 */
.L_x_13222:
        /* <DEDUP_REMOVED lines=38> */
.L_x_13225:
[----:B------:R-:W-:Y:S05]  /*3600*/  BSYNC.RECONVERGENT B0 ;  /* 0x0000000000007941 */ /* 0x000fea0003800200 */
.L_x_13224:
        /* <DEDUP_REMOVED lines=38> */
.L_x_13227:
[----:B------:R-:W-:Y:S05]  /*3870*/  BSYNC.RECONVERGENT B0 ;  /* 0x0000000000007941 */ /* 0x000fea0003800200 */
.L_x_13226:
        /* <DEDUP_REMOVED lines=32> */
.L_x_13229:
[----:B------:R-:W-:Y:S05]  /*3a80*/  BSYNC.RECONVERGENT B0 ;  /* 0x0000000000007941 */ /* 0x000fea0003800200 */
.L_x_13228:
        /* <DEDUP_REMOVED lines=32> */
.L_x_13231:
[----:B------:R-:W-:Y:S05]  /*3c90*/  BSYNC.RECONVERGENT B0 ;  /* 0x0000000000007941 */ /* 0x000fea0003800200 */
.L_x_13230:
        /* <DEDUP_REMOVED lines=32> */
.L_x_13233:
[----:B------:R-:W-:Y:S05]  /*3ea0*/  BSYNC.RECONVERGENT B0 ;  /* 0x0000000000007941 */ /* 0x000fea0003800200 */
.L_x_13232:
        /* <DEDUP_REMOVED lines=32> */
.L_x_13235:
[----:B------:R-:W-:Y:S05]  /*40b0*/  BSYNC.RECONVERGENT B0 ;  /* 0x0000000000007941 */ /* 0x000fea0003800200 */
.L_x_13234:
        /* <DEDUP_REMOVED lines=32> */
.L_x_13237:
[----:B------:R-:W-:Y:S05]  /*42c0*/  BSYNC.RECONVERGENT B0 ;  /* 0x0000000000007941 */ /* 0x000fea0003800200 */
.L_x_13236:
        /* <DEDUP_REMOVED lines=44> */
[----:B------:R-:W-:Y:S01]  /*4590*/  FADD.FTZ R20, R9, R9 ;  /* 0x0000000909147221 */ /* 0x000fe20000010000 */
[----:B------:R-:W-:Y:S01]  /*45a0*/  FADD.FTZ R19, R6, R6 ;  /* 0x0000000606137221 */ /* 0x000fe20000010000 */
[----:B------:R-:W-:Y:S01]  /*45b0*/  FADD.FTZ R18, R7, R7 ;  /* 0x0000000707127221 */ /* 0x000fe20000010000 */
[----:B------:R-:W-:Y:S01]  /*45c0*/  ISETP.EQ.AND P0, PT, R114, RZ, P0 ;  /* 0x000000ff7200720c */ /* 0x000fe20000702270 */
[----:B0-----:R-:W-:Y:S01]  /*45d0*/  UIMAD.WIDE.U32 UR12, UR43, UR26, URZ ;  /* 0x0000001a2b0c72a5 */ /* 0x001fe2000f8e00ff */
        /* <DEDUP_REMOVED lines=16> */
.L_x_13320:
[----:B------:R-:W-:Y:S01]  /*46e0*/  LOP3.LUT R8, R29, 0x3e0, R210, 0xfe, !PT ;  /* 0x000003e01d087812 */ /* 0x000fe200078efed2 */
[----:B01----:R-:W5:Y:S01]  /*46f0*/  @!P1 LDC.64 R4, c[0x0][0x3c0] ;  /* 0x0000f000ff049b82 */ /* 0x003f620000000a00 */
        /* <DEDUP_REMOVED lines=13> */
[----:B--2---:R-:W2:Y:S01]  /*47d0*/  @!P3 LDC.64 R12, c[0x0][0x3c0] ;  /* 0x0000f000ff0cbb82 */ /* 0x004ea20000000a00 */
        /* <DEDUP_REMOVED lines=21> */
[----:B------:R-:W-:Y:S02]  /*4930*/  CS2R R126, SRZ ;  /* 0x00000000007e7805 */ /* 0x000fe4000001ff00 */
[----:B------:R-:W-:-:S02]  /*4940*/  LOP3.LUT R10, R210, 0xa0, RZ, 0xfc, !PT ;  /* 0x000000a0d20a7812 */ /* 0x000fc400078efcff */
[----:B------:R-:W-:Y:S02]  /*4950*/  @!P4 LEA.HI.X R119, R116, UR21, R7, 0x2, P3 ;  /* 0x000000157477cc11 */ /* 0x000fe400098f1407 */
        /* <DEDUP_REMOVED lines=11> */
[----:B------:R-:W-:Y:S01]  /*4a10*/  @!P6 MOV R9, RZ ;  /* 0x000000ff0009e202 */ /* 0x000fe20000000f00 */
[----:B------:R2:W5:Y:S02]  /*4a20*/  @!P5 LDG.E R126, desc[UR24][R12.64] ;  /* 0x000000180c7ed981 */ /* 0x000564000c1e1900 */
[----:B---3--:R-:W-:Y:S01]  /*4a30*/  @!P6 IMAD.WIDE.U32 R116, R122, UR8, R8 ;  /* 0x000000087a74ec25 */ /* 0x008fe2000f8e0008 */
[----:B------:R-:W-:-:S03]  /*4a40*/  LOP3.LUT R8, R210, 0xe0, RZ, 0xfc, !PT ;  /* 0x000000e0d2087812 */ /* 0x000fc600078efcff */
[----:B------:R-:W-:Y:S01]  /*4a50*/  @!P6 IMAD R7, R123, UR8, R117 ;  /* 0x000000087b07ec24 */ /* 0x000fe2000f8e0275 */
[----:B----4-:R-:W-:-:S03]  /*4a60*/  @!P6 LEA R118, P5, R116, UR20, 0x2 ;  /* 0x000000147476ec11 */ /* 0x010fc6000f8a10ff */
[----:B------:R-:W3:Y:S01]  /*4a70*/  @!P4 LDC.64 R122, c[0x0][0x3c0] ;  /* 0x0000f000ff7acb82 */ /* 0x000ee20000000a00 */
[----:B------:R-:W-:Y:S02]  /*4a80*/  @!P3 MOV R11, RZ ;  /* 0x000000ff000bb202 */ /* 0x000fe40000000f00 */
[----:B------:R-:W-:Y:S02]  /*4a90*/  @!P6 LEA.HI.X R119, R116, UR21, R7, 0x2, P5 ;  /* 0x000000157477ec11 */ /* 0x000fe4000a8f1407 */
[----:B------:R-:W-:Y:S02]  /*4aa0*/  ISETP.GE.AND P5, PT, R8, UR41, PT ;  /* 0x0000002908007c0c */ /* 0x000fe4000bfa6270 */
[----:B------:R-:W-:Y:S01]  /*4ab0*/  MOV R115, RZ ;  /* 0x000000ff00737202 */ /* 0x000fe20000000f00 */
[----:B-1----:R-:W-:Y:S01]  /*4ac0*/  @!P3 IMAD.WIDE.U32 R116, R120, UR8, R10 ;  /* 0x000000087874bc25 */ /* 0x002fe2000f8e000a */
[----:B------:R-:W-:-:S03]  /*4ad0*/  LOP3.LUT R10, R210, 0x100, RZ, 0xfc, !PT ;  /* 0x00000100d20a7812 */ /* 0x000fc600078efcff */
[----:B------:R-:W-:Y:S01]  /*4ae0*/  @!P3 IMAD R7, R121, UR8, R117 ;  /* 0x000000087907bc24 */ /* 0x000fe2000f8e0275 */
[----:B------:R1:W4:Y:S01]  /*4af0*/  @!P6 LDG.E R115, desc[UR24][R118.64] ;  /* 0x000000187673e981 */ /* 0x000322000c1e1900 */
[----:B--2---:R-:W-:-:S04]  /*4b00*/  @!P3 LEA R12, P6, R116, UR20, 0x2 ;  /* 0x00000014740cbc11 */ /* 0x004fc8000f8c10ff */
[----:B------:R-:W-:Y:S01]  /*4b10*/  @!P3 LEA.HI.X R13, R116, UR21, R7, 0x2, P6 ;  /* 0x00000015740dbc11 */ /* 0x000fe2000b0f1407 */
[----:B------:R-:W2:Y:S01]  /*4b20*/  @!P5 LDC.64 R124, c[0x0][0x3c0] ;  /* 0x0000f000ff7cdb82 */ /* 0x000ea20000000a00 */
[----:B------:R-:W-:Y:S02]  /*4b30*/  ISETP.GE.AND P6, PT, R10, UR41, PT ;  /* 0x000000290a007c0c */ /* 0x000fe4000bfc6270 */
[----:B------:R-:W-:Y:S02]  /*4b40*/  @!P4 MOV R7, RZ ;  /* 0x000000ff0007c202 */ /* 0x000fe40000000f00 */
[----:B------:R-:W-:Y:S01]  /*4b50*/  CS2R R130, SRZ ;  /* 0x0000000000827805 */ /* 0x000fe2000001ff00 */
[----:B---3--:R-:W-:-:S05]  /*4b60*/  @!P4 IMAD.WIDE.U32 R120, R122, UR8, R6 ;  /* 0x000000087a78cc25 */ /* 0x008fca000f8e0006 */
[----:B------:R3:W4:Y:S01]  /*4b70*/  @!P3 LDG.E R130, desc[UR24][R12.64] ;  /* 0x000000180c82b981 */ /* 0x000722000c1e1900 */
[----:B------:R-:W-:Y:S01]  /*4b80*/  @!P4 IMAD R7, R123, UR8, R121 ;  /* 0x000000087b07cc24 */ /* 0x000fe2000f8e0279 */
[----:B-1----:R-:W-:Y:S01]  /*4b90*/  @!P4 LEA R118, P3, R120, UR20, 0x2 ;  /* 0x000000147876cc11 */ /* 0x002fe2000f8610ff */
[----:B------:R-:W1:Y:S01]  /*4ba0*/  @!P6 LDC.64 R116, c[0x0][0x3c0] ;  /* 0x0000f000ff74eb82 */ /* 0x000e620000000a00 */
[----:B------:R-:W-:Y:S02]  /*4bb0*/  LOP3.LUT R6, R210, 0x120, RZ, 0xfc, !PT ;  /* 0x00000120d2067812 */ /* 0x000fe400078efcff */
[----:B------:R-:W-:Y:S02]  /*4bc0*/  @!P4 LEA.HI.X R119, R120, UR21, R7, 0x2, P3 ;  /* 0x000000157877cc11 */ /* 0x000fe400098f1407 */
[----:B------:R-:W-:Y:S02]  /*4bd0*/  ISETP.GE.AND P3, PT, R6, UR41, PT ;  /* 0x0000002906007c0c */ /* 0x000fe4000bf66270 */
[----:B------:R-:W-:Y:S01]  /*4be0*/  @!P5 MOV R9, RZ ;  /* 0x000000ff0009d202 */ /* 0x000fe20000000f00 */
[----:B------:R0:W4:Y:S02]  /*4bf0*/  @!P4 LDG.E R129, desc[UR24][R118.64] ;  /* 0x000000187681c981 */ /* 0x000124000c1e1900 */
[----:B--2---:R-:W-:Y:S01]  /*4c00*/  @!P5 IMAD.WIDE.U32 R120, R124, UR8, R8 ;  /* 0x000000087c78dc25 */ /* 0x004fe2000f8e0008 */
[----:B------:R-:W-:-:S03]  /*4c10*/  LOP3.LUT R8, R210, 0x140, RZ, 0xfc, !PT ;  /* 0x00000140d2087812 */ /* 0x000fc600078efcff */
[----:B------:R-:W-:Y:S01]  /*4c20*/  @!P5 IMAD R7, R125, UR8, R121 ;  /* 0x000000087d07dc24 */ /* 0x000fe2000f8e0279 */
[----:B------:R-:W-:-:S03]  /*4c30*/  @!P5 LEA R122, P4, R120, UR20, 0x2 ;  /* 0x00000014787adc11 */ /* 0x000fc6000f8810ff */
[----:B---3--:R-:W2:Y:S01]  /*4c40*/  @!P3 LDC.64 R12, c[0x0][0x3c0] ;  /* 0x0000f000ff0cbb82 */ /* 0x008ea20000000a00 */
[----:B------:R-:W-:Y:S02]  /*4c50*/  @!P6 MOV R11, RZ ;  /* 0x000000ff000be202 */ /* 0x000fe40000000f00 */
[----:B------:R-:W-:Y:S02]  /*4c60*/  @!P5 LEA.HI.X R123, R120, UR21, R7, 0x2, P4 ;  /* 0x00000015787bdc11 */ /* 0x000fe4000a0f1407 */
[----:B------:R-:W-:Y:S02]  /*4c70*/  CS2R R132, SRZ ;  /* 0x0000000000847805 */ /* 0x000fe4000001ff00 */
[----:B------:R-:W-:Y:S01]  /*4c80*/  ISETP.GE.AND P4, PT, R8, UR41, PT ;  /* 0x0000002908007c0c */ /* 0x000fe2000bf86270 */
[----:B-1----:R-:W-:Y:S01]  /*4c90*/  @!P6 IMAD.WIDE.U32 R120, R116, UR8, R10 ;  /* 0x000000087478ec25 */ /* 0x002fe2000f8e000a */
[----:B------:R-:W-:Y:S02]  /*4ca0*/  LOP3.LUT R10, R210, 0x160, RZ, 0xfc, !PT ;  /* 0x00000160d20a7812 */ /* 0x000fe400078efcff */
[----:B------:R1:W3:Y:S01]  /*4cb0*/  @!P5 LDG.E R132, desc[UR24][R122.64] ;  /* 0x000000187a84d981 */ /* 0x0002e2000c1e1900 */
[----:B------:R-:W-:Y:S01]  /*4cc0*/  @!P6 IMAD R117, R117, UR8, R121 ;  /* 0x000000087575ec24 */ /* 0x000fe2000f8e0279 */
[----:B------:R-:W-:-:S02]  /*4cd0*/  @!P6 LEA R124, P5, R120, UR20, 0x2 ;  /* 0x00000014787cec11 */ /* 0x000fc4000f8a10ff */
[----:B------:R-:W-:Y:S02]  /*4ce0*/  @!P3 MOV R7, RZ ;  /* 0x000000ff0007b202 */ /* 0x000fe40000000f00 */
[----:B------:R-:W-:-:S03]  /*4cf0*/  @!P6 LEA.HI.X R125, R120, UR21, R117, 0x2, P5 ;  /* 0x00000015787dec11 */ /* 0x000fc6000a8f1475 */
[----:B0-----:R-:W0:Y:S01]  /*4d00*/  @!P4 LDC.64 R118, c[0x0][0x3c0] ;  /* 0x0000f000ff76cb82 */ /* 0x001e220000000a00 */
[----:B------:R-:W-:Y:S01]  /*4d10*/  ISETP.GE.AND P5, PT, R10, UR41, PT ;  /* 0x000000290a007c0c */ /* 0x000fe2000bfa6270 */
[----:B------:R1:W3:Y:S01]  /*4d20*/  @!P6 LDG.E R133, desc[UR24][R124.64] ;  /* 0x000000187c85e981 */ /* 0x0002e2000c1e1900 */
[----:B--2---:R-:W-:Y:S01]  /*4d30*/  @!P3 IMAD.WIDE.U32 R6, R12, UR8, R6 ;  /* 0x000000080c06bc25 */ /* 0x004fe2000f8e0006 */
[----:B------:R-:W-:-:S03]  /*4d40*/  LOP3.LUT R116, R210, 0x180, RZ, 0xfc, !PT ;  /* 0x00000180d2747812 */ /* 0x000fc600078efcff */
[----:B------:R-:W-:Y:S01]  /*4d50*/  @!P3 IMAD R7, R13, UR8, R7 ;  /* 0x000000080d07bc24 */ /* 0x000fe2000f8e0207 */
[----:B------:R-:W-:-:S06]  /*4d60*/  @!P3 LEA R120, P6, R6, UR20, 0x2 ;  /* 0x000000140678bc11 */ /* 0x000fcc000f8c10ff */
[----:B------:R-:W2:Y:S01]  /*4d70*/  @!P5 LDC.64 R12, c[0x0][0x3c0] ;  /* 0x0000f000ff0cdb82 */ /* 0x000ea20000000a00 */
[----:B------:R-:W-:Y:S02]  /*4d80*/  @!P3 LEA.HI.X R121, R6, UR21, R7, 0x2, P6 ;  /* 0x000000150679bc11 */ /* 0x000fe4000b0f1407 */
[----:B------:R-:W-:Y:S02]  /*4d90*/  ISETP.GE.AND P6, PT, R116, UR41, PT ;  /* 0x0000002974007c0c */ /* 0x000fe4000bfc6270 */
[----:B------:R-:W-:Y:S02]  /*4da0*/  @!P4 MOV R9, RZ ;  /* 0x000000ff0009c202 */ /* 0x000fe40000000f00 */
[----:B------:R-:W-:Y:S01]  /*4db0*/  CS2R R134, SRZ ;  /* 0x0000000000867805 */ /* 0x000fe2000001ff00 */
[----:B0-----:R-:W-:-:S05]  /*4dc0*/  @!P4 IMAD.WIDE.U32 R8, R118, UR8, R8 ;  /* 0x000000087608cc25 */ /* 0x001fca000f8e0008 */
[----:B------:R-:W3:Y:S01]  /*4dd0*/  @!P3 LDG.E R134, desc[UR24][R120.64] ;  /* 0x000000187886b981 */ /* 0x000ee2000c1e1900 */
[----:B------:R-:W-:Y:S01]  /*4de0*/  @!P4 IMAD R7, R119, UR8, R9 ;  /* 0x000000087707cc24 */ /* 0x000fe2000f8e0209 */
[----:B-1----:R-:W-:Y:S01]  /*4df0*/  @!P4 LEA R122, P3, R8, UR20, 0x2 ;  /* 0x00000014087acc11 */ /* 0x002fe2000f8610ff */
[----:B------:R-:W0:Y:S01]  /*4e00*/  @!P6 LDC.64 R118, c[0x0][0x3c0] ;  /* 0x0000f000ff76eb82 */ /* 0x000e220000000a00 */
[----:B------:R-:W-:Y:S02]  /*4e10*/  LOP3.LUT R6, R210, 0x1a0, RZ, 0xfc, !PT ;  /* 0x000001a0d2067812 */ /* 0x000fe400078efcff */
[----:B------:R-:W-:Y:S02]  /*4e20*/  @!P5 MOV R11, RZ ;  /* 0x000000ff000bd202 */ /* 0x000fe40000000f00 */
[----:B------:R-:W-:Y:S02]  /*4e30*/  @!P4 LEA.HI.X R123, R8, UR21, R7, 0x2, P3 ;  /* 0x00000015087bcc11 */ /* 0x000fe400098f1407 */
[----:B------:R-:W-:Y:S01]  /*4e40*/  ISETP.GE.AND P3, PT, R6, UR41, PT ;  /* 0x0000002906007c0c */ /* 0x000fe2000bf66270 */
[----:B--2---:R-:W-:-:S02]  /*4e50*/  @!P5 IMAD.WIDE.U32 R10, R12, UR8, R10 ;  /* 0x000000080c0adc25 */ /* 0x004fc4000f8e000a */
[----:B------:R1:W2:Y:S02]  /*4e60*/  @!P4 LDG.E R135, desc[UR24][R122.64] ;  /* 0x000000187a87c981 */ /* 0x0002a4000c1e1900 */
[----:B------:R-:W-:Y:S01]  /*4e70*/  @!P5 IMAD R13, R13, UR8, R11 ;  /* 0x000000080d0ddc24 */ /* 0x000fe2000f8e020b */
[----:B------:R-:W-:Y:S02]  /*4e80*/  @!P5 LEA R124, P4, R10, UR20, 0x2 ;  /* 0x000000140a7cdc11 */ /* 0x000fe4000f8810ff */
[----:B------:R-:W-:Y:S02]  /*4e90*/  LOP3.LUT R8, R210, 0x1c0, RZ, 0xfc, !PT ;  /* 0x000001c0d2087812 */ /* 0x000fe400078efcff */
[----:B------:R-:W-:Y:S02]  /*4ea0*/  @!P5 LEA.HI.X R125, R10, UR21, R13, 0x2, P4 ;  /* 0x000000150a7ddc11 */ /* 0x000fe4000a0f140d */
[----:B------:R-:W-:Y:S01]  /*4eb0*/  ISETP.GE.AND P4, PT, R8, UR41, PT ;  /* 0x0000002908007c0c */ /* 0x000fe2000bf86270 */
[----:B------:R-:W1:Y:S01]  /*4ec0*/  @!P3 LDC.64 R12, c[0x0][0x3c0] ;  /* 0x0000f000ff0cbb82 */ /* 0x000e620000000a00 */
[----:B------:R-:W-:-:S02]  /*4ed0*/  @!P6 MOV R117, RZ ;  /* 0x000000ff0075e202 */ /* 0x000fc40000000f00 */
[----:B------:R-:W-:Y:S01]  /*4ee0*/  CS2R R136, SRZ ;  /* 0x0000000000887805 */ /* 0x000fe2000001ff00 */
[----:B0-----:R-:W-:-:S05]  /*4ef0*/  @!P6 IMAD.WIDE.U32 R116, R118, UR8, R116 ;  /* 0x000000087674ec25 */ /* 0x001fca000f8e0074 */
[----:B------:R-:W2:Y:S01]  /*4f00*/  @!P5 LDG.E R136, desc[UR24][R124.64] ;  /* 0x000000187c88d981 */ /* 0x000ea2000c1e1900 */
[----:B------:R-:W-:Y:S01]  /*4f10*/  @!P6 IMAD R119, R119, UR8, R117 ;  /* 0x000000087777ec24 */ /* 0x000fe2000f8e0275 */
[----:B-1----:R-:W-:Y:S01]  /*4f20*/  @!P6 LEA R122, P5, R116, UR20, 0x2 ;  /* 0x00000014747aec11 */ /* 0x002fe2000f8a10ff */
[----:B------:R-:W0:Y:S01]  /*4f30*/  @!P4 LDC.64 R10, c[0x0][0x3c0] ;  /* 0x0000f000ff0acb82 */ /* 0x000e220000000a00 */
[----:B------:R-:W-:Y:S02]  /*4f40*/  LOP3.LUT R118, R210, 0x1e0, RZ, 0xfc, !PT ;  /* 0x000001e0d2767812 */ /* 0x000fe400078efcff */
[----:B------:R-:W-:Y:S02]  /*4f50*/  @!P6 LEA.HI.X R123, R116, UR21, R119, 0x2, P5 ;  /* 0x00000015747bec11 */ /* 0x000fe4000a8f1477 */
[----:B------:R-:W-:Y:S02]  /*4f60*/  ISETP.GE.AND P5, PT, R118, UR41, PT ;  /* 0x0000002976007c0c */ /* 0x000fe4000bfa6270 */
[----:B------:R-:W-:Y:S01]  /*4f70*/  @!P3 MOV R7, RZ ;  /* 0x000000ff0007b202 */ /* 0x000fe20000000f00 */
[----:B------:R1:W2:Y:S02]  /*4f80*/  @!P6 LDG.E R131, desc[UR24][R122.64] ;  /* 0x000000187a83e981 */ /* 0x0002a4000c1e1900 */
[----:B------:R-:W-:Y:S01]  /*4f90*/  @!P3 IMAD.WIDE.U32 R120, R12, UR8, R6 ;  /* 0x000000080c78bc25 */ /* 0x000fe2000f8e0006 */
[----:B------:R-:W-:-:S03]  /*4fa0*/  LOP3.LUT R116, R210, 0x200, RZ, 0xfc, !PT ;  /* 0x00000200d2747812 */ /* 0x000fc600078efcff */
[----:B------:R-:W-:Y:S01]  /*4fb0*/  @!P3 IMAD R13, R13, UR8, R121 ;  /* 0x000000080d0dbc24 */ /* 0x000fe2000f8e0279 */
[----:B------:R-:W-:-:S03]  /*4fc0*/  @!P3 LEA R12, P6, R120, UR20, 0x2 ;  /* 0x00000014780cbc11 */ /* 0x000fc6000f8c10ff */
[----:B------:R-:W5:Y:S01]  /*4fd0*/  @!P5 LDC.64 R6, c[0x0][0x3c0] ;  /* 0x0000f000ff06db82 */ /* 0x000f620000000a00 */
[----:B------:R-:W-:Y:S02]  /*4fe0*/  @!P4 MOV R9, RZ ;  /* 0x000000ff0009c202 */ /* 0x000fe40000000f00 */
[----:B------:R-:W-:Y:S02]  /*4ff0*/  @!P3 LEA.HI.X R13, R120, UR21, R13, 0x2, P6 ;  /* 0x00000015780dbc11 */ /* 0x000fe4000b0f140d */
[----:B------:R-:W-:Y:S02]  /*5000*/  CS2R R138, SRZ ;  /* 0x00000000008a7805 */ /* 0x000fe4000001ff00 */
[----:B------:R-:W-:Y:S01]  /*5010*/  ISETP.GE.AND P6, PT, R116, UR41, PT ;  /* 0x0000002974007c0c */ /* 0x000fe2000bfc6270 */
[----:B0-----:R-:W-:Y:S01]  /*5020*/  @!P4 IMAD.WIDE.U32 R8, R10, UR8, R8 ;  /* 0x000000080a08cc25 */ /* 0x001fe2000f8e0008 */
[----:B------:R-:W-:Y:S02]  /*5030*/  LOP3.LUT R10, R210, 0x220, RZ, 0xfc, !PT ;  /* 0x00000220d20a7812 */ /* 0x000fe400078efcff */
[----:B------:R0:W2:Y:S01]  /*5040*/  @!P3 LDG.E R138, desc[UR24][R12.64] ;  /* 0x000000180c8ab981 */ /* 0x0000a2000c1e1900 */
[----:B------:R-:W-:Y:S01]  /*5050*/  @!P4 IMAD R11, R11, UR8, R9 ;  /* 0x000000080b0bcc24 */ /* 0x000fe2000f8e0209 */
[----:B-1----:R-:W-:-:S02]  /*5060*/  @!P4 LEA R122, P3, R8, UR20, 0x2 ;  /* 0x00000014087acc11 */ /* 0x002fc4000f8610ff */
[----:B------:R-:W-:Y:S02]  /*5070*/  @!P5 MOV R119, RZ ;  /* 0x000000ff0077d202 */ /* 0x000fe40000000f00 */
[----:B------:R-:W-:-:S03]  /*5080*/  @!P4 LEA.HI.X R123, R8, UR21, R11, 0x2, P3 ;  /* 0x00000015087bcc11 */ /* 0x000fc600098f140b */
[----:B------:R-:W1:Y:S01]  /*5090*/  @!P6 LDC.64 R8, c[0x0][0x3c0] ;  /* 0x0000f000ff08eb82 */ /* 0x000e620000000a00 */
[----:B------:R-:W-:Y:S01]  /*50a0*/  ISETP.GE.AND P3, PT, R10, UR41, PT ;  /* 0x000000290a007c0c */ /* 0x000fe2000bf66270 */
[----:B------:R1:W2:Y:S01]  /*50b0*/  @!P4 LDG.E R137, desc[UR24][R122.64] ;  /* 0x000000187a89c981 */ /* 0x0002a2000c1e1900 */
[----:B-----5:R-:W-:Y:S01]  /*50c0*/  @!P5 IMAD.WIDE.U32 R118, R6, UR8, R118 ;  /* 0x000000080676dc25 */ /* 0x020fe2000f8e0076 */
[----:B------:R-:W-:-:S03]  /*50d0*/  LOP3.LUT R6, R210, 0x240, RZ, 0xfc, !PT ;  /* 0x00000240d2067812 */ /* 0x000fc600078efcff */
[----:B------:R-:W-:Y:S01]  /*50e0*/  @!P5 IMAD R7, R7, UR8, R119 ;  /* 0x000000080707dc24 */ /* 0x000fe2000f8e0277 */
[----:B------:R-:W-:-:S06]  /*50f0*/  @!P5 LEA R120, P4, R118, UR20, 0x2 ;  /* 0x000000147678dc11 */ /* 0x000fcc000f8810ff */
[----:B0-----:R-:W0:Y:S01]  /*5100*/  @!P3 LDC.64 R12, c[0x0][0x3c0] ;  /* 0x0000f000ff0cbb82 */ /* 0x001e220000000a00 */
[----:B------:R-:W-:Y:S02]  /*5110*/  @!P5 LEA.HI.X R121, R118, UR21, R7, 0x2, P4 ;  /* 0x000000157679dc11 */ /* 0x000fe4000a0f1407 */
[----:B------:R-:W-:Y:S02]  /*5120*/  ISETP.GE.AND P4, PT, R6, UR41, PT ;  /* 0x0000002906007c0c */ /* 0x000fe4000bf86270 */
[----:B------:R-:W-:Y:S02]  /*5130*/  @!P6 MOV R117, RZ ;  /* 0x000000ff0075e202 */ /* 0x000fe40000000f00 */
[----:B------:R-:W-:Y:S01]  /*5140*/  CS2R R140, SRZ ;  /* 0x00000000008c7805 */ /* 0x000fe2000001ff00 */
[----:B-1----:R-:W-:-:S05]  /*5150*/  @!P6 IMAD.WIDE.U32 R118, R8, UR8, R116 ;  /* 0x000000080876ec25 */ /* 0x002fca000f8e0074 */
[----:B------:R1:W5:Y:S01]  /*5160*/  @!P5 LDG.E R140, desc[UR24][R120.64] ;  /* 0x00000018788cd981 */ /* 0x000362000c1e1900 */
[----:B------:R-:W-:Y:S01]  /*5170*/  @!P6 IMAD R9, R9, UR8, R119 ;  /* 0x000000080909ec24 */ /* 0x000fe2000f8e0277 */
[----:B------:R-:W-:Y:S01]  /*5180*/  @!P6 LEA R122, P5, R118, UR20, 0x2 ;  /* 0x00000014767aec11 */ /* 0x000fe2000f8a10ff */
[----:B------:R-:W1:Y:S01]  /*5190*/  @!P4 LDC.64 R116, c[0x0][0x3c0] ;  /* 0x0000f000ff74cb82 */ /* 0x000e620000000a00 */
[----:B------:R-:W-:Y:S02]  /*51a0*/  LOP3.LUT R8, R210, 0x260, RZ, 0xfc, !PT ;  /* 0x00000260d2087812 */ /* 0x000fe400078efcff */
[----:B------:R-:W-:Y:S02]  /*51b0*/  @!P3 MOV R11, RZ ;  /* 0x000000ff000bb202 */ /* 0x000fe40000000f00 */
[----:B------:R-:W-:Y:S02]  /*51c0*/  @!P6 LEA.HI.X R123, R118, UR21, R9, 0x2, P5 ;  /* 0x00000015767bec11 */ /* 0x000fe4000a8f1409 */
[----:B------:R-:W-:Y:S01]  /*51d0*/  ISETP.GE.AND P5, PT, R8, UR41, PT ;  /* 0x0000002908007c0c */ /* 0x000fe2000bfa6270 */
[----:B0-----:R-:W-:-:S02]  /*51e0*/  @!P3 IMAD.WIDE.U32 R118, R12, UR8, R10 ;  /* 0x000000080c76bc25 */ /* 0x001fc4000f8e000a */
[----:B------:R0:W5:Y:S02]  /*51f0*/  @!P6 LDG.E R139, desc[UR24][R122.64] ;  /* 0x000000187a8be981 */ /* 0x000164000c1e1900 */
[----:B------:R-:W-:Y:S01]  /*5200*/  @!P3 IMAD R13, R13, UR8, R119 ;  /* 0x000000080d0dbc24 */ /* 0x000fe2000f8e0277 */
[----:B------:R-:W-:Y:S02]  /*5210*/  @!P3 LEA R124, P6, R118, UR20, 0x2 ;  /* 0x00000014767cbc11 */ /* 0x000fe4000f8c10ff */
[----:B------:R-:W-:Y:S02]  /*5220*/  LOP3.LUT R10, R210, 0x280, RZ, 0xfc, !PT ;  /* 0x00000280d20a7812 */ /* 0x000fe400078efcff */
[----:B------:R-:W-:Y:S02]  /*5230*/  @!P3 LEA.HI.X R125, R118, UR21, R13, 0x2, P6 ;  /* 0x00000015767dbc11 */ /* 0x000fe4000b0f140d */
[----:B------:R-:W-:Y:S01]  /*5240*/  @!P4 MOV R7, RZ ;  /* 0x000000ff0007c202 */ /* 0x000fe20000000f00 */
[----:B------:R-:W4:Y:S01]  /*5250*/  @!P5 LDC.64 R118, c[0x0][0x3c0] ;  /* 0x0000f000ff76db82 */ /* 0x000f220000000a00 */
        /* <DEDUP_REMOVED lines=11> */
[----:B----4-:R-:W-:-:S05]  /*5310*/  @!P5 IMAD.WIDE.U32 R8, R118, UR8, R8 ;  /* 0x000000087608dc25 */ /* 0x010fca000f8e0008 */
[----:B------:R1:W4:Y:S01]  /*5320*/  @!P4 LDG.E R142, desc[UR24][R122.64] ;  /* 0x000000187a8ec981 */ /* 0x000322000c1e1900 */
[----:B------:R-:W-:Y:S02]  /*5330*/  @!P5 IMAD R119, R119, UR8, R9 ;  /* 0x000000087777dc24 */ /* 0x000fe4000f8e0209 */
[----:B------:R-:W3:Y:S01]  /*5340*/  @!P3 LDC.64 R116, c[0x0][0x3c0] ;  /* 0x0000f000ff74bb82 */ /* 0x000ee20000000a00 */
[C---:B------:R-:W-:Y:S02]  /*5350*/  @!P5 LEA R120, P4, R8.reuse, UR20, 0x2 ;  /* 0x000000140878dc11 */ /* 0x040fe4000f8810ff */
[----:B------:R-:W-:Y:S02]  /*5360*/  @!P6 MOV R11, RZ ;  /* 0x000000ff000be202 */ /* 0x000fe40000000f00 */
[----:B------:R-:W-:Y:S02]  /*5370*/  CS2R R124, SRZ ;  /* 0x00000000007c7805 */ /* 0x000fe4000001ff00 */
[----:B------:R-:W-:-:S02]  /*5380*/  @!P5 LEA.HI.X R121, R8, UR21, R119, 0x2, P4 ;  /* 0x000000150879dc11 */ /* 0x000fc4000a0f1477 */
[----:B------:R-:W-:Y:S02]  /*5390*/  CS2R R144, SRZ ;  /* 0x0000000000907805 */ /* 0x000fe4000001ff00 */
[----:B------:R-:W-:Y:S02]  /*53a0*/  LOP3.LUT R8, R210, 0x2c0, RZ, 0xfc, !PT ;  /* 0x000002c0d2087812 */ /* 0x000fe400078efcff */
[----:B------:R-:W-:Y:S01]  /*53b0*/  CS2R R146, SRZ ;  /* 0x0000000000927805 */ /* 0x000fe2000001ff00 */
[----:B0-----:R-:W-:Y:S01]  /*53c0*/  @!P6 IMAD.WIDE.U32 R118, R12, UR8, R10 ;  /* 0x000000080c76ec25 */ /* 0x001fe2000f8e000a */
[----:B------:R0:W4:Y:S01]  /*53d0*/  @!P5 LDG.E R124, desc[UR24][R120.64] ;  /* 0x00000018787cd981 */ /* 0x000122000c1e1900 */
[----:B------:R-:W-:Y:S02]  /*53e0*/  ISETP.GE.AND P4, PT, R8, UR41, PT ;  /* 0x0000002908007c0c */ /* 0x000fe4000bf86270 */
[----:B------:R-:W-:Y:S01]  /*53f0*/  @!P6 IMAD R13, R13, UR8, R119 ;  /* 0x000000080d0dec24 */ /* 0x000fe2000f8e0277 */
[----:B-1----:R-:W-:Y:S01]  /*5400*/  @!P6 LEA R122, P5, R118, UR20, 0x2 ;  /* 0x00000014767aec11 */ /* 0x002fe2000f8a10ff */
[----:B------:R-:W2:Y:S01]  /*5410*/  @!P1 LDG.E R143, desc[UR24][R4.64] ;  /* 0x00000018048f9981 */ /* 0x000ea2000c1e1900 */
[----:B------:R-:W-:-:S02]  /*5420*/  @!P3 MOV R7, RZ ;  /* 0x000000ff0007b202 */ /* 0x000fc40000000f00 */
[----:B------:R-:W-:Y:S02]  /*5430*/  LOP3.LUT R10, R210, 0x2e0, RZ, 0xfc, !PT ;  /* 0x000002e0d20a7812 */ /* 0x000fe400078efcff */
[----:B------:R-:W-:Y:S02]  /*5440*/  @!P6 LEA.HI.X R123, R118, UR21, R13, 0x2, P5 ;  /* 0x00000015767bec11 */ /* 0x000fe4000a8f140d */
[----:B------:R-:W-:Y:S02]  /*5450*/  ISETP.GE.AND P5, PT, R10, UR41, PT ;  /* 0x000000290a007c0c */ /* 0x000fe4000bfa6270 */
[----:B------:R-:W0:Y:S01]  /*5460*/  @!P4 LDC.64 R118, c[0x0][0x3c0] ;  /* 0x0000f000ff76cb82 */ /* 0x000e220000000a00 */
[----:B---3--:R-:W-:Y:S01]  /*5470*/  @!P3 IMAD.WIDE.U32 R6, R116, UR8, R6 ;  /* 0x000000087406bc25 */ /* 0x008fe2000f8e0006 */
[----:B------:R1:W3:Y:S01]  /*5480*/  @!P6 LDG.E R125, desc[UR24][R122.64] ;  /* 0x000000187a7de981 */ /* 0x0002e2000c1e1900 */
[----:B------:R-:W-:Y:S02]  /*5490*/  LOP3.LUT R12, R210, 0x300, RZ, 0xfc, !PT ;  /* 0x00000300d20c7812 */ /* 0x000fe400078efcff */
[----:B------:R-:W-:Y:S01]  /*54a0*/  @!P3 IMAD R117, R117, UR8, R7 ;  /* 0x000000087575bc24 */ /* 0x000fe2000f8e0207 */
[----:B------:R-:W-:-:S04]  /*54b0*/  @!P3 LEA R116, P6, R6, UR20, 0x2 ;  /* 0x000000140674bc11 */ /* 0x000fc8000f8c10ff */
[----:B------:R-:W-:Y:S02]  /*54c0*/  @!P3 LEA.HI.X R117, R6, UR21, R117, 0x2, P6 ;  /* 0x000000150675bc11 */ /* 0x000fe4000b0f1475 */
[----:B------:R-:W-:Y:S01]  /*54d0*/  ISETP.GE.AND P6, PT, R12, UR41, PT ;  /* 0x000000290c007c0c */ /* 0x000fe2000bfc6270 */
[----:B------:R-:W1:Y:S01]  /*54e0*/  @!P5 LDC.64 R6, c[0x0][0x3c0] ;  /* 0x0000f000ff06db82 */ /* 0x000e620000000a00 */
[----:B------:R-:W-:Y:S01]  /*54f0*/  @!P4 MOV R9, RZ ;  /* 0x000000ff0009c202 */ /* 0x000fe20000000f00 */
[----:B------:R-:W3:Y:S02]  /*5500*/  @!P3 LDG.E R144, desc[UR24][R116.64] ;  /* 0x000000187490b981 */ /* 0x000ee4000c1e1900 */
        /* <DEDUP_REMOVED lines=8> */
[----:B------:R1:W3:Y:S01]  /*5590*/  @!P4 LDG.E R145, desc[UR24][R118.64] ;  /* 0x000000187691c981 */ /* 0x0002e2000c1e1900 */
[----:B------:R-:W-:Y:S01]  /*55a0*/  @!P6 MOV R13, RZ ;  /* 0x000000ff000de202 */ /* 0x000fe20000000f00 */
[----:B------:R-:W-:Y:S01]  /*55b0*/  @!P5 IMAD R7, R7, UR8, R11 ;  /* 0x000000080707dc24 */ /* 0x000fe2000f8e020b */
[----:B------:R-:W-:Y:S02]  /*55c0*/  ISETP.GE.AND P3, PT, R6, UR41, PT ;  /* 0x0000002906007c0c */ /* 0x000fe4000bf66270 */
[----:B------:R-:W-:-:S04]  /*55d0*/  @!P5 LEA R122, P4, R10, UR20, 0x2 ;  /* 0x000000140a7adc11 */ /* 0x000fc8000f8810ff */
[----:B------:R-:W-:Y:S01]  /*55e0*/  @!P5 LEA.HI.X R123, R10, UR21, R7, 0x2, P4 ;  /* 0x000000150a7bdc11 */ /* 0x000fe2000a0f1407 */
[----:B0-----:R-:W-:Y:S01]  /*55f0*/  @!P6 IMAD.WIDE.U32 R10, R8, UR8, R12 ;  /* 0x00000008080aec25 */ /* 0x001fe2000f8e000c */
[----:B------:R-:W-:-:S03]  /*5600*/  LOP3.LUT R12, R210, 0x340, RZ, 0xfc, !PT ;  /* 0x00000340d20c7812 */ /* 0x000fc600078efcff */
[----:B------:R0:W3:Y:S01]  /*5610*/  @!P5 LDG.E R146, desc[UR24][R122.64] ;  /* 0x000000187a92d981 */ /* 0x0000e2000c1e1900 */
        /* <DEDUP_REMOVED lines=13> */
[----:B------:R0:W3:Y:S01]  /*56f0*/  @!P6 LDG.E R122, desc[UR24][R120.64] ;  /* 0x00000018787ae981 */ /* 0x0000e2000c1e1900 */
[----:B------:R-:W-:Y:S01]  /*5700*/  @!P3 IMAD R119, R119, UR8, R7 ;  /* 0x000000087777bc24 */ /* 0x000fe2000f8e0207 */
[C---:B------:R-:W-:Y:S02]  /*5710*/  @!P3 LEA R118, P6, R6.reuse, UR20, 0x2 ;  /* 0x000000140676bc11 */ /* 0x040fe4000f8c10ff */
[----:B------:R-:W-:Y:S02]  /*5720*/  @!P4 MOV R9, RZ ;  /* 0x000000ff0009c202 */ /* 0x000fe40000000f00 */
[----:B------:R-:W-:Y:S02]  /*5730*/  @!P3 LEA.HI.X R119, R6, UR21, R119, 0x2, P6 ;  /* 0x000000150677bc11 */ /* 0x000fe4000b0f1477 */
[----:B------:R-:W-:Y:S01]  /*5740*/  LOP3.LUT R4, R210, 0x380, RZ, 0xfc, !PT ;  /* 0x00000380d2047812 */ /* 0x000fe200078efcff */
[----:B------:R-:W-:Y:S02]  /*5750*/  @!P5 IMAD.WIDE.U32 R12, R116, UR8, R12 ;  /* 0x00000008740cdc25 */ /* 0x000fe4000f8e000c */
[----:B------:R1:W3:Y:S01]  /*5760*/  @!P3 LDG.E R123, desc[UR24][R118.64] ;  /* 0x00000018767bb981 */ /* 0x0002e2000c1e1900 */
[----:B------:R-:W-:Y:S01]  /*5770*/  ISETP.GE.AND P3, PT, R4, UR41, PT ;  /* 0x0000002904007c0c */ /* 0x000fe2000bf66270 */
[----:B------:R-:W-:Y:S01]  /*5780*/  @!P5 IMAD R117, R117, UR8, R13 ;  /* 0x000000087575dc24 */ /* 0x000fe2000f8e020d */
[----:B------:R-:W-:Y:S01]  /*5790*/  @!P5 LEA R116, P6, R12, UR20, 0x2 ;  /* 0x000000140c74dc11 */ /* 0x000fe2000f8c10ff */
[----:B0-----:R-:W-:-:S03]  /*57a0*/  @!P4 IMAD.WIDE.U32 R120, R10, UR8, R8 ;  /* 0x000000080a78cc25 */ /* 0x001fc6000f8e0008 */
[----:B------:R-:W-:Y:S01]  /*57b0*/  @!P5 LEA.HI.X R117, R12, UR21, R117, 0x2, P6 ;  /* 0x000000150c75dc11 */ /* 0x000fe2000b0f1475 */
[----:B------:R-:W-:Y:S01]  /*57c0*/  @!P4 IMAD R11, R11, UR8, R121 ;  /* 0x000000080b0bcc24 */ /* 0x000fe2000f8e0279 */
[----:B------:R-:W-:-:S03]  /*57d0*/  @!P4 LEA R8, P6, R120, UR20, 0x2 ;  /* 0x000000147808cc11 */ /* 0x000fc6000f8c10ff */
[----:B------:R0:W3:Y:S01]  /*57e0*/  @!P5 LDG.E R147, desc[UR24][R116.64] ;  /* 0x000000187493d981 */ /* 0x0000e2000c1e1900 */
        /* <DEDUP_REMOVED lines=13> */
[----:B------:R1:W3:Y:S01]  /*58c0*/  @!P4 LDG.E R120, desc[UR24][R8.64] ;  /* 0x000000180878c981 */ /* 0x0002e2000c1e1900 */
        /* <DEDUP_REMOVED lines=34> */
[----:B------:R-:W-:-:S02]  /*5af0*/  IADD3 R8, PT, PT, R111, 0x240, RZ ;  /* 0x000002406f087810 */ /* 0x000fc40007ffe0ff */
[----:B------:R-:W-:Y:S01]  /*5b00*/  IADD3 R116, PT, PT, R111, 0x260, RZ ;  /* 0x000002606f747810 */ /* 0x000fe20007ffe0ff */
[----:B------:R-:W-:Y:S01]  /*5b10*/  UIMAD.WIDE.U32 UR26, UR43, UR36, URZ ;  /* 0x000000242b1a72a5 */ /* 0x000fe2000f8e00ff */
[-C--:B------:R-:W-:Y:S01]  /*5b20*/  LEA.HI.SX32 R8, R8, R111.reuse, 0x1b ;  /* 0x0000006f08087211 */ /* 0x080fe200078fdaff */
[----:B-1----:R-:W-:Y:S01]  /*5b30*/  ULEA UR22, UR23, UR22, 0x18 ;  /* 0x0000001617167291 */ /* 0x002fe2000f8ec0ff */
[----:B------:R-:W-:-:S05]  /*5b40*/  LEA.HI.SX32 R116, R116, R111, 0x1b ;  /* 0x0000006f74747211 */ /* 0x000fca00078fdaff */
[----:B------:R-:W-:Y:S02]  /*5b50*/  LEA R2, R2, UR22, 0x2 ;  /* 0x0000001602027c11 */ /* 0x000fe4000f8e10ff */
[----:B------:R-:W-:Y:S01]  /*5b60*/  LEA R4, R4, UR22, 0x2 ;  /* 0x0000001604047c11 */ /* 0x000fe2000f8e10ff */
[----:B------:R-:W-:Y:S01]  /*5b70*/  UIMAD UR27, UR43, UR37, UR27 ;  /* 0x000000252b1b72a4 */ /* 0x000fe2000f8e021b */
[----:B------:R-:W-:Y:S02]  /*5b80*/  LEA R3, R8, UR22, 0x2 ;  /* 0x0000001608037c11 */ /* 0x000fe4000f8e10ff */
[----:B------:R-:W-:Y:S02]  /*5b90*/  LEA R5, R116, UR22, 0x2 ;  /* 0x0000001674057c11 */ /* 0x000fe4000f8e10ff */
[C---:B------:R-:W-:Y:S02]  /*5ba0*/  IADD3 R8, PT, PT, R111.reuse, 0x320, RZ ;  /* 0x000003206f087810 */ /* 0x040fe40007ffe0ff */
[----:B------:R-:W-:Y:S01]  /*5bb0*/  IADD3 R116, PT, PT, R111, 0x340, RZ ;  /* 0x000003406f747810 */ /* 0x000fe20007ffe0ff */
[----:B------:R-:W-:Y:S01]  /*5bc0*/  UIMAD.WIDE.U32 UR26, UR8, UR34, UR26 ;  /* 0x00000022081a72a5 */ /* 0x000fe2000f8e001a */
[----:B------:R-:W-:-:S02]  /*5bd0*/  LEA.HI.SX32 R8, R8, R111, 0x1b ;  /* 0x0000006f08087211 */ /* 0x000fc400078fdaff */
[----:B------:R-:W-:Y:S01]  /*5be0*/  LEA.HI.SX32 R116, R116, R111, 0x1b ;  /* 0x0000006f74747211 */ /* 0x000fe200078fdaff */
[----:B------:R-:W-:Y:S01]  /*5bf0*/  UIMAD UR23, UR8, UR35, UR27 ;  /* 0x00000023081772a4 */ /* 0x000fe2000f8e021b */
[----:B------:R-:W-:Y:S01]  /*5c00*/  LEA R8, R8, UR22, 0x2 ;  /* 0x0000001608087c11 */ /* 0x000fe2000f8e10ff */
[----:B------:R-:W-:Y:S01]  /*5c10*/  ULEA UR27, UP0, UR26, UR32, 0x3 ;  /* 0x000000201a1b7291 */ /* 0x000fe2000f8018ff */
[----:B------:R-:W-:-:S03]  /*5c20*/  LEA R116, R116, UR22, 0x2 ;  /* 0x0000001674747c11 */ /* 0x000fc6000f8e10ff */
[----:B------:R-:W-:Y:S01]  /*5c30*/  ULEA.HI.X UR26, UR26, UR33, UR23, 0x3, UP0 ;  /* 0x000000211a1a7291 */ /* 0x000fe200080f1c17 */
[----:B--2---:R-:W-:Y:S04]  /*5c40*/  STS [R110], R143 ;  /* 0x0000008f6e007388 */ /* 0x004fe80000000800 */
[----:B------:R0:W-:Y:S04]  /*5c50*/  STS [R109+0x80], R128 ;  /* 0x000080806d007388 */ /* 0x0001e80000000800 */
[----:B------:R-:W-:Y:S04]  /*5c60*/  STS [R108+0x100], R127 ;  /* 0x0001007f6c007388 */ /* 0x000fe80000000800 */
[----:B------:R1:W-:Y:S04]  /*5c70*/  STS [R107+0x180], R126 ;  /* 0x0001807e6b007388 */ /* 0x0003e80000000800 */
[----:B------:R-:W-:Y:S04]  /*5c80*/  STS [R106+0x200], R115 ;  /* 0x000200736a007388 */ /* 0x000fe80000000800 */
[----:B------:R2:W-:Y:S04]  /*5c90*/  STS [R105+0x280], R130 ;  /* 0x0002808269007388 */ /* 0x0005e80000000800 */
[----:B------:R-:W-:Y:S04]  /*5ca0*/  STS [R104+0x300], R129 ;  /* 0x0003008168007388 */ /* 0x000fe80000000800 */
[----:B------:R-:W-:Y:S04]  /*5cb0*/  STS [R103+0x380], R132 ;  /* 0x0003808467007388 */ /* 0x000fe80000000800 */
[----:B------:R-:W-:Y:S01]  /*5cc0*/  STS [R102+0x400], R133 ;  /* 0x0004008566007388 */ /* 0x000fe20000000800 */
[----:B0-----:R-:W-:-:S03]  /*5cd0*/  IADD3 R128, PT, PT, R111, 0x2a0, RZ ;  /* 0x000002a06f807810 */ /* 0x001fc60007ffe0ff */
[----:B------:R-:W-:Y:S04]  /*5ce0*/  STS [R101+0x480], R134 ;  /* 0x0004808665007388 */ /* 0x000fe80000000800 */
[----:B------:R-:W-:Y:S01]  /*5cf0*/  STS [R100+0x500], R135 ;  /* 0x0005008764007388 */ /* 0x000fe20000000800 */
[----:B-1----:R-:W-:-:S03]  /*5d00*/  IADD3 R126, PT, PT, R111, 0x280, RZ ;  /* 0x000002806f7e7810 */ /* 0x002fc60007ffe0ff */
[----:B------:R-:W-:Y:S04]  /*5d10*/  STS [R99+0x580], R136 ;  /* 0x0005808863007388 */ /* 0x000fe80000000800 */
[----:B------:R-:W-:Y:S01]  /*5d20*/  STS [R98+0x600], R131 ;  /* 0x0006008362007388 */ /* 0x000fe20000000800 */
[----:B--2---:R-:W-:-:S03]  /*5d30*/  IADD3 R130, PT, PT, R111, 0x2c0, RZ ;  /* 0x000002c06f827810 */ /* 0x004fc60007ffe0ff */
[----:B------:R-:W-:Y:S01]  /*5d40*/  STS [R97+0x680], R138 ;  /* 0x0006808a61007388 */ /* 0x000fe20000000800 */
[----:B------:R-:W-:-:S03]  /*5d50*/  LEA.HI.SX32 R128, R128, R111, 0x1b ;  /* 0x0000006f80807211 */ /* 0x000fc600078fdaff */
[----:B------:R-:W-:Y:S01]  /*5d60*/  STS [R96+0x700], R137 ;  /* 0x0007008960007388 */ /* 0x000fe20000000800 */
[----:B------:R-:W-:-:S03]  /*5d70*/  LEA.HI.SX32 R126, R126, R111, 0x1b ;  /* 0x0000006f7e7e7211 */ /* 0x000fc600078fdaff */
[----:B------:R-:W-:Y:S04]  /*5d80*/  STS [R95+0x780], R140 ;  /* 0x0007808c5f007388 */ /* 0x000fe80000000800 */
[----:B------:R0:W-:Y:S01]  /*5d90*/  STS [R2+0x800], R139 ;  /* 0x0008008b02007388 */ /* 0x0001e20000000800 */
[----:B------:R-:W-:-:S03]  /*5da0*/  LEA.HI.SX32 R130, R130, R111, 0x1b ;  /* 0x0000006f82827211 */ /* 0x000fc600078fdaff */
[----:B------:R1:W-:Y:S01]  /*5db0*/  STS [R4+0x880], R141 ;  /* 0x0008808d04007388 */ /* 0x0003e20000000800 */
[----:B------:R-:W-:Y:S02]  /*5dc0*/  LEA R9, R128, UR22, 0x2 ;  /* 0x0000001680097c11 */ /* 0x000fe4000f8e10ff */
[C---:B0-----:R-:W-:Y:S02]  /*5dd0*/  IADD3 R2, PT, PT, R111.reuse, 0x2e0, RZ ;  /* 0x000002e06f027810 */ /* 0x041fe40007ffe0ff */
[C---:B-1----:R-:W-:Y:S02]  /*5de0*/  IADD3 R4, PT, PT, R111.reuse, 0x300, RZ ;  /* 0x000003006f047810 */ /* 0x042fe40007ffe0ff */
[----:B------:R-:W-:Y:S02]  /*5df0*/  IADD3 R128, PT, PT, R111, 0x360, RZ ;  /* 0x000003606f807810 */ /* 0x000fe40007ffe0ff */
[----:B------:R-:W-:Y:S02]  /*5e00*/  LEA.HI.SX32 R2, R2, R111, 0x1b ;  /* 0x0000006f02027211 */ /* 0x000fe400078fdaff */
[----:B------:R-:W-:-:S02]  /*5e10*/  LEA R126, R126, UR22, 0x2 ;  /* 0x000000167e7e7c11 */ /* 0x000fc4000f8e10ff */
[-C--:B------:R-:W-:Y:S01]  /*5e20*/  LEA.HI.SX32 R4, R4, R111.reuse, 0x1b ;  /* 0x0000006f04047211 */ /* 0x080fe200078fdaff */
[----:B----4-:R0:W-:Y:S01]  /*5e30*/  STS [R3+0x900], R142 ;  /* 0x0009008e03007388 */ /* 0x0101e20000000800 */
[----:B------:R-:W-:Y:S02]  /*5e40*/  LEA R130, R130, UR22, 0x2 ;  /* 0x0000001682827c11 */ /* 0x000fe4000f8e10ff */
[----:B------:R-:W-:Y:S01]  /*5e50*/  LEA.HI.SX32 R128, R128, R111, 0x1b ;  /* 0x0000006f80807211 */ /* 0x000fe200078fdaff */
[----:B------:R1:W-:Y:S04]  /*5e60*/  STS [R5+0x980], R124 ;  /* 0x0009807c05007388 */ /* 0x0003e80000000800 */
[----:B---3--:R2:W-:Y:S01]  /*5e70*/  STS [R126+0xa00], R125 ;  /* 0x000a007d7e007388 */ /* 0x0085e20000000800 */
[----:B0-----:R-:W-:-:S02]  /*5e80*/  LEA R3, R2, UR22, 0x2 ;  /* 0x0000001602037c11 */ /* 0x001fc4000f8e10ff */
[C---:B------:R-:W-:Y:S02]  /*5e90*/  IADD3 R2, PT, PT, R111.reuse, 0x380, RZ ;  /* 0x000003806f027810 */ /* 0x040fe40007ffe0ff */
[----:B-1----:R-:W-:Y:S01]  /*5ea0*/  LEA R5, R4, UR22, 0x2 ;  /* 0x0000001604057c11 */ /* 0x002fe2000f8e10ff */
[----:B------:R0:W-:Y:S01]  /*5eb0*/  STS [R9+0xa80], R144 ;  /* 0x000a809009007388 */ /* 0x0001e20000000800 */
[C---:B------:R-:W-:Y:S02]  /*5ec0*/  IADD3 R4, PT, PT, R111.reuse, 0x3a0, RZ ;  /* 0x000003a06f047810 */ /* 0x040fe40007ffe0ff */
[C---:B------:R-:W-:Y:S01]  /*5ed0*/  IADD3 R124, PT, PT, R111.reuse, 0x3c0, RZ ;  /* 0x000003c06f7c7810 */ /* 0x040fe20007ffe0ff */
[----:B------:R-:W-:Y:S01]  /*5ee0*/  STS [R130+0xb00], R145 ;  /* 0x000b009182007388 */ /* 0x000fe20000000800 */
[----:B--2---:R-:W-:Y:S02]  /*5ef0*/  IADD3 R126, PT, PT, R111, 0x3e0, RZ ;  /* 0x000003e06f7e7810 */ /* 0x004fe40007ffe0ff */
[----:B------:R-:W-:Y:S01]  /*5f00*/  LEA.HI.SX32 R2, R2, R111, 0x1b ;  /* 0x0000006f02027211 */ /* 0x000fe200078fdaff */
[----:B------:R1:W-:Y:S01]  /*5f10*/  STS [R3+0xb80], R146 ;  /* 0x000b809203007388 */ /* 0x0003e20000000800 */
[----:B0-----:R-:W-:-:S03]  /*5f20*/  LEA R9, R128, UR22, 0x2 ;  /* 0x0000001680097c11 */ /* 0x001fc6000f8e10ff */
        /* <DEDUP_REMOVED lines=71> */
[----:B------:R0:W5:Y:S01]  /*63a0*/  MUFU.COS R176, R3 ;  /* 0x0000000300b07308 */ /* 0x0001620000000000 */
[----:B------:R-:W-:Y:S01]  /*63b0*/  FMUL.RZ R125, R2, 0.15915493667125701904 ;  /* 0x3e22f983027d7820 */ /* 0x000fe2000040c000 */
[----:B0-----:R-:W-:-:S05]  /*63c0*/  MOV R3, UR27 ;  /* 0x0000001b00037c02 */ /* 0x001fca0008000f00 */
[----:B------:R-:W-:-:S04]  /*63d0*/  FMUL.FTZ R2, R3, 1.4426950216293334961 ;  /* 0x3fb8aa3b03027820 */ /* 0x000fc80000410000 */
[C---:B------:R-:W-:Y:S01]  /*63e0*/  FMUL.FTZ R3, R2.reuse, R75 ;  /* 0x0000004b02037220 */ /* 0x040fe20000410000 */
[C---:B------:R-:W-:Y:S01]  /*63f0*/  FMUL.FTZ R6, R2.reuse, R76 ;  /* 0x0000004c02067220 */ /* 0x040fe20000410000 */
        /* <DEDUP_REMOVED lines=8> */
[----:B------:R-:W-:Y:S01]  /*6480*/  FMUL.FTZ R3, R2, R69 ;  /* 0x0000004502037220 */ /* 0x000fe20000410000 */
[----:B--2---:R-:W-:Y:S01]  /*6490*/  FMUL.FTZ R190, R6, R7 ;  /* 0x0000000706be7220 */ /* 0x004fe20000410000 */
[----:B------:R-:W-:Y:S01]  /*64a0*/  FMUL.FTZ R7, R2, R67 ;  /* 0x0000004302077220 */ /* 0x000fe20000410000 */
[----:B------:R-:W-:Y:S01]  /*64b0*/  FMUL.FTZ R189, R6, R189 ;  /* 0x000000bd06bd7220 */ /* 0x000fe20000410000 */
[----:B------:R-:W-:Y:S02]  /*64c0*/  FMUL.FTZ R6, R2, R70 ;  /* 0x0000004602067220 */ /* 0x000fe40000410000 */
[----:B------:R-:W5:Y:S04]  /*64d0*/  MUFU.EX2 R3, R3 ;  /* 0x0000000300037308 */ /* 0x000f680000000800 */
[----:B------:R-:W0:Y:S01]  /*64e0*/  MUFU.EX2 R7, R7 ;  /* 0x0000000700077308 */ /* 0x000e220000000800 */
[C---:B---3--:R-:W-:Y:S01]  /*64f0*/  FMUL.FTZ R188, R9.reuse, R188 ;  /* 0x000000bc09bc7220 */ /* 0x048fe20000410000 */
[----:B------:R-:W-:-:S02]  /*6500*/  FMUL.FTZ R187, R9, R10 ;  /* 0x0000000a09bb7220 */ /* 0x000fc40000410000 */
[----:B------:R-:W1:Y:S01]  /*6510*/  MUFU.EX2 R6, R6 ;  /* 0x0000000600067308 */ /* 0x000e620000000800 */
[C---:B------:R-:W-:Y:S01]  /*6520*/  FMUL.FTZ R9, R2.reuse, R68 ;  /* 0x0000004402097220 */ /* 0x040fe20000410000 */
[----:B------:R-:W-:-:S05]  /*6530*/  FMUL.FTZ R10, R2, R65 ;  /* 0x00000041020a7220 */ /* 0x000fca0000410000 */
[----:B------:R-:W4:Y:S01]  /*6540*/  MUFU.EX2 R9, R9 ;  /* 0x0000000900097308 */ /* 0x000f220000000800 */
[C---:B-----5:R-:W-:Y:S01]  /*6550*/  FMUL.FTZ R180, R3.reuse, R180 ;  /* 0x000000b403b47220 */ /* 0x060fe20000410000 */
[----:B------:R-:W-:Y:S01]  /*6560*/  FMUL.FTZ R179, R3, R122 ;  /* 0x0000007a03b37220 */ /* 0x000fe20000410000 */
[C---:B------:R-:W-:Y:S01]  /*6570*/  FMUL.FTZ R3, R2.reuse, R62 ;  /* 0x0000003e02037220 */ /* 0x040fe20000410000 */
[----:B------:R-:W-:Y:S01]  /*6580*/  MUFU.SIN R171, R11 ;  /* 0x0000000b00ab7308 */ /* 0x000fe20000000400 */
[C---:B0-----:R-:W-:Y:S01]  /*6590*/  FMUL.FTZ R176, R7.reuse, R176 ;  /* 0x000000b007b07220 */ /* 0x041fe20000410000 */
[----:B------:R-:W-:Y:S01]  /*65a0*/  FMUL.FTZ R175, R7, R124 ;  /* 0x0000007c07af7220 */ /* 0x000fe20000410000 */
[----:B------:R-:W-:Y:S01]  /*65b0*/  USHF.L.U32 UR26, UR11, 0x8, URZ ;  /* 0x000000080b1a7899 */ /* 0x000fe200080006ff */
[----:B------:R-:W-:Y:S01]  /*65c0*/  FMUL.FTZ R7, R2, R54 ;  /* 0x0000003602077220 */ /* 0x000fe20000410000 */
[----:B-1----:R-:W-:-:S03]  /*65d0*/  FMUL.FTZ R178, R6, R117 ;  /* 0x0000007506b27220 */ /* 0x002fc60000410000 */
[----:B------:R-:W0:Y:S01]  /*65e0*/  MUFU.COS R119, R11 ;  /* 0x0000000b00777308 */ /* 0x000e220000000000 */
[----:B------:R-:W-:Y:S01]  /*65f0*/  FMUL.FTZ R177, R6, R177 ;  /* 0x000000b106b17220 */ /* 0x000fe20000410000 */
[----:B------:R-:W-:Y:S01]  /*6600*/  FMUL.FTZ R6, R2, R57 ;  /* 0x0000003902067220 */ /* 0x000fe20000410000 */
[----:B------:R-:W-:-:S05]  /*6610*/  UIADD3 UR23, UPT, UPT, UR26, -0x100, URZ ;  /* 0xffffff001a177890 */ /* 0x000fca000fffe0ff */
[----:B------:R-:W-:Y:S01]  /*6620*/  MUFU.SIN R130, R123 ;  /* 0x0000007b00827308 */ /* 0x000fe20000000400 */
[C---:B----4-:R-:W-:Y:S01]  /*6630*/  FMUL.FTZ R174, R9.reuse, R174 ;  /* 0x000000ae09ae7220 */ /* 0x050fe20000410000 */
[----:B------:R-:W-:Y:S01]  /*6640*/  FMUL.FTZ R173, R9, R126 ;  /* 0x0000007e09ad7220 */ /* 0x000fe20000410000 */
[----:B------:R-:W-:-:S05]  /*6650*/  ULOP3.LUT UR23, UR23, 0x100, URZ, 0xc0, !UPT ;  /* 0x0000010017177892 */ /* 0x000fca000f8ec0ff */
[----:B------:R-:W1:Y:S01]  /*6660*/  MUFU.COS R166, R123 ;  /* 0x0000007b00a67308 */ /* 0x000e620000000000 */
[----:B------:R-:W-:-:S07]  /*6670*/  FMUL.FTZ R9, R2, R49 ;  /* 0x0000003102097220 */ /* 0x000fce0000410000 */
[----:B------:R-:W0:Y:S04]  /*6680*/  MUFU.EX2 R10, R10 ;  /* 0x0000000a000a7308 */ /* 0x000e280000000800 */
[----:B------:R2:W-:Y:S04]  /*6690*/  MUFU.EX2 R169, R3 ;  /* 0x0000000300a97308 */ /* 0x0005e80000000800 */
[----:B------:R-:W-:Y:S01]  /*66a0*/  MUFU.SIN R167, R115 ;  /* 0x0000007300a77308 */ /* 0x000fe20000000400 */
[----:B--2---:R-:W-:-:S07]  /*66b0*/  FMUL.FTZ R3, R2, R78 ;  /* 0x0000004e02037220 */ /* 0x004fce0000410000 */
[----:B------:R2:W3:Y:S01]  /*66c0*/  MUFU.COS R121, R115 ;  /* 0x0000007300797308 */ /* 0x0004e20000000000 */
[----:B------:R-:W-:-:S07]  /*66d0*/  UIADD3 UR23, UPT, UPT, UR23, UR8, URZ ;  /* 0x0000000817177290 */ /* 0x000fce000fffe0ff */
[----:B------:R-:W1:Y:S01]  /*66e0*/  MUFU.EX2 R7, R7 ;  /* 0x0000000700077308 */ /* 0x000e620000000800 */
[----:B--2---:R-:W-:-:S03]  /*66f0*/  FMUL.FTZ R115, R2, R72 ;  /* 0x0000004802737220 */ /* 0x004fc60000410000 */
[----:B------:R-:W-:Y:S01]  /*6700*/  MUFU.SIN R128, R13 ;  /* 0x0000000d00807308 */ /* 0x000fe20000000400 */
[----:B------:R-:W-:-:S07]  /*6710*/  FMUL.FTZ R11, R2, R74 ;  /* 0x0000004a020b7220 */ /* 0x000fce0000410000 */
[----:B------:R2:W4:Y:S08]  /*6720*/  MUFU.COS R170, R13 ;  /* 0x0000000d00aa7308 */ /* 0x0005300000000000 */
[----:B------:R-:W3:Y:S01]  /*6730*/  MUFU.EX2 R6, R6 ;  /* 0x0000000600067308 */ /* 0x000ee20000000800 */
[----:B--2---:R-:W-:-:S03]  /*6740*/  FMUL.FTZ R13, R2, R71 ;  /* 0x00000047020d7220 */ /* 0x004fc60000410000 */
[----:B------:R-:W2:Y:S01]  /*6750*/  MUFU.SIN R132, R125 ;  /* 0x0000007d00847308 */ /* 0x000ea20000000400 */
[----:B------:R-:W-:Y:S01]  /*6760*/  SHF.L.U32 R2, R111, 0x5, RZ ;  /* 0x000000056f027819 */ /* 0x000fe200000006ff */
[----:B0-----:R-:W-:-:S06]  /*6770*/  FMUL.FTZ R172, R10, R119 ;  /* 0x000000770aac7220 */ /* 0x001fcc0000410000 */
[----:B------:R-:W0:Y:S01]  /*6780*/  MUFU.EX2 R3, R3 ;  /* 0x0000000300037308 */ /* 0x000e220000000800 */
[----:B------:R-:W-:-:S03]  /*6790*/  FMUL.FTZ R171, R10, R171 ;  /* 0x000000ab0aab7220 */ /* 0x000fc60000410000 */
[----:B------:R-:W5:Y:S01]  /*67a0*/  MUFU.EX2 R13, R13 ;  /* 0x0000000d000d7308 */ /* 0x000f620000000800 */
[----:B------:R-:W-:-:S03]  /*67b0*/  ISETP.NE.AND P2, PT, R114, RZ, PT ;  /* 0x000000ff7200720c */ /* 0x000fc60003f45270 */
[----:B------:R-:W2:Y:S01]  /*67c0*/  MUFU.EX2 R115, R115 ;  /* 0x0000007300737308 */ /* 0x000ea20000000800 */
[----:B------:R-:W-:-:S03]  /*67d0*/  IADD3 R133, PT, PT, R114, 0x200, RZ ;  /* 0x0000020072857810 */ /* 0x000fc60007ffe0ff */
[----:B------:R-:W2:Y:S01]  /*67e0*/  MUFU.EX2 R9, R9 ;  /* 0x0000000900097308 */ /* 0x000ea20000000800 */
[----:B------:R-:W-:-:S03]  /*67f0*/  MOV R10, UR23 ;  /* 0x00000017000a7c02 */ /* 0x000fc60008000f00 */
[----:B------:R2:W2:Y:S01]  /*6800*/  MUFU.COS R164, R125 ;  /* 0x0000007d00a47308 */ /* 0x0004a20000000000 */
[----:B------:R-:W-:Y:S01]  /*6810*/  LEA.HI.SX32 R2, R2, R2, 0x1b ;  /* 0x0000000202027211 */ /* 0x000fe200078fdaff */
[C---:B-1----:R-:W-:Y:S01]  /*6820*/  FMUL.FTZ R166, R7.reuse, R166 ;  /* 0x000000a607a67220 */ /* 0x042fe20000410000 */
[----:B------:R-:W-:Y:S01]  /*6830*/  ISETP.NE.AND P3, PT, R114, 0x1f, PT ;  /* 0x0000001f7200780c */ /* 0x000fe20003f65270 */
[----:B------:R-:W-:Y:S01]  /*6840*/  FMUL.FTZ R165, R7, R130 ;  /* 0x0000008207a57220 */ /* 0x000fe20000410000 */
[----:B------:R-:W-:Y:S01]  /*6850*/  SEL R7, R10, R133, !P2 ;  /* 0x000000850a077207 */ /* 0x000fe20005000000 */
[C---:B---3--:R-:W-:Y:S02]  /*6860*/  FMUL.FTZ R168, R6.reuse, R121 ;  /* 0x0000007906a87220 */ /* 0x048fe40000410000 */
[----:B------:R-:W1:Y:S01]  /*6870*/  MUFU.EX2 R11, R11 ;  /* 0x0000000b000b7308 */ /* 0x000e620000000800 */
[----:B------:R-:W-:Y:S01]  /*6880*/  FMUL.FTZ R167, R6, R167 ;  /* 0x000000a706a77220 */ /* 0x000fe20000410000 */
[----:B------:R-:W-:Y:S01]  /*6890*/  LEA R6, R2, UR22, 0x2 ;  /* 0x0000001602067c11 */ /* 0x000fe2000f8e10ff */
[C---:B0-----:R-:W-:Y:S01]  /*68a0*/  FMUL.FTZ R2, R3.reuse, R116 ;  /* 0x0000007403027220 */ /* 0x041fe20000410000 */
[----:B------:R-:W-:Y:S01]  /*68b0*/  FMUL.FTZ R3, R3, R8 ;  /* 0x0000000803037220 */ /* 0x000fe20000410000 */
[----:B------:R-:W-:Y:S01]  /*68c0*/  LEA R7, R7, UR22, 0x3 ;  /* 0x0000001607077c11 */ /* 0x000fe2000f8e18ff */
[----:B----4-:R-:W-:Y:S01]  /*68d0*/  FMUL.FTZ R170, R169, R170 ;  /* 0x000000aaa9aa7220 */ /* 0x010fe20000410000 */
[----:B-----5:R-:W-:Y:S01]  /*68e0*/  FMUL.FTZ R183, R13, R118 ;  /* 0x000000760db77220 */ /* 0x020fe20000410000 */
[C---:B--2---:R-:W-:Y:S01]  /*68f0*/  FMUL.FTZ R182, R115.reuse, R182 ;  /* 0x000000b673b67220 */ /* 0x044fe20000410000 */
[----:B------:R-:W-:Y:S01]  /*6900*/  FMUL.FTZ R181, R115, R120 ;  /* 0x0000007873b57220 */ /* 0x000fe20000410000 */
[----:B------:R-:W-:Y:S01]  /*6910*/  FMUL.FTZ R169, R169, R128 ;  /* 0x00000080a9a97220 */ /* 0x000fe20000410000 */
[----:B------:R-:W-:Y:S01]  /*6920*/  FMUL.FTZ R163, R9, R132 ;  /* 0x0000008409a37220 */ /* 0x000fe20000410000 */
[----:B------:R0:W2:Y:S01]  /*6930*/  LDS R131, [R6] ;  /* 0x0000000006837984 */ /* 0x0000a20000000800 */
[----:B------:R-:W-:Y:S03]  /*6940*/  BSSY.RECONVERGENT B0, `(.L_x_13239) ;  /* 0x0000052000007945 */ /* 0x000fe60003800200 */
        /* <DEDUP_REMOVED lines=32> */
[C---:B-1----:R-:W-:Y:S01]  /*6b50*/  FMUL.FTZ R186, R11.reuse, R186 ;  /* 0x000000ba0bba7220 */ /* 0x042fe20000410000 */
        /* <DEDUP_REMOVED lines=36> */
[----:B0-234-:R-:W-:Y:S05]  /*6da0*/  @P3 BRA `(.L_x_13240) ;  /* 0x0000000000243947 */ /* 0x01dfea0003800000 */
        /* <DEDUP_REMOVED lines=9> */
.L_x_13240:
[----:B------:R-:W-:-:S06]  /*6e40*/  LEA R12, R114, UR22, 0x3 ;  /* 0x00000016720c7c11 */ /* 0x000fcc000f8e18ff */
[----:B------:R-:W0:Y:S02]  /*6e50*/  LDS.64 R12, [R12+0x3558] ;  /* 0x003558000c0c7984 */ /* 0x000e240000000a00 */
.L_x_13241:
[----:B------:R-:W-:Y:S05]  /*6e60*/  BSYNC.RECONVERGENT B0 ;  /* 0x0000000000007941 */ /* 0x000fea0003800200 */
.L_x_13239:
[-C--:B------:R-:W-:Y:S01]  /*6e70*/  FMUL.FTZ R4, R131, R78.reuse ;  /* 0x0000004e83047220 */ /* 0x080fe20000410000 */
[----:B------:R-:W-:Y:S01]  /*6e80*/  FMUL.FTZ R6, R136, R78 ;  /* 0x0000004e88067220 */ /* 0x000fe20000410000 */
[-C--:B------:R-:W-:Y:S01]  /*6e90*/  FMUL.FTZ R239, R134, R75.reuse ;  /* 0x0000004b86ef7220 */ /* 0x080fe20000410000 */
[----:B------:R-:W-:Y:S01]  /*6ea0*/  FMUL.FTZ R237, R132, R75 ;  /* 0x0000004b84ed7220 */ /* 0x000fe20000410000 */
[C---:B------:R-:W-:Y:S01]  /*6eb0*/  FMUL.FTZ R245, R91.reuse, R4 ;  /* 0x000000045bf57220 */ /* 0x040fe20000410000 */
[----:B------:R-:W-:Y:S01]  /*6ec0*/  FMUL.FTZ R243, R91, R6 ;  /* 0x000000065bf37220 */ /* 0x000fe20000410000 */
[-C--:B------:R-:W-:Y:S01]  /*6ed0*/  FMUL.FTZ R234, R127, R76.reuse ;  /* 0x0000004c7fea7220 */ /* 0x080fe20000410000 */
[----:B------:R-:W-:Y:S01]  /*6ee0*/  FMUL.FTZ R236, R129, R76 ;  /* 0x0000004c81ec7220 */ /* 0x000fe20000410000 */
[C---:B------:R-:W-:Y:S01]  /*6ef0*/  FMUL.FTZ R5, R192.reuse, R245 ;  /* 0x000000f5c0057220 */ /* 0x040fe20000410000 */
[----:B------:R-:W-:Y:S01]  /*6f00*/  FMUL.FTZ R4, R192, R243 ;  /* 0x000000f3c0047220 */ /* 0x000fe20000410000 */
[-C--:B------:R-:W-:Y:S01]  /*6f10*/  FMUL.FTZ R235, R128, R73.reuse ;  /* 0x0000004980eb7220 */ /* 0x080fe20000410000 */
[----:B------:R-:W-:Y:S01]  /*6f20*/  FMUL.FTZ R241, R130, R73 ;  /* 0x0000004982f17220 */ /* 0x000fe20000410000 */
[C---:B------:R-:W-:Y:S01]  /*6f30*/  FFMA.FTZ R5, R194.reuse, R243, R5 ;  /* 0x000000f3c2057223 */ /* 0x040fe20000010005 */
[----:B------:R-:W-:Y:S01]  /*6f40*/  FFMA.FTZ R4, R194, R245, -R4 ;  /* 0x000000f5c2047223 */ /* 0x000fe20000010804 */
[-C--:B------:R-:W-:Y:S01]  /*6f50*/  FMUL.FTZ R238, R125, R74.reuse ;  /* 0x0000004a7dee7220 */ /* 0x080fe20000410000 */
[----:B------:R-:W-:Y:S01]  /*6f60*/  FMUL.FTZ R232, R123, R74 ;  /* 0x0000004a7be87220 */ /* 0x000fe20000410000 */
[C---:B------:R-:W-:Y:S01]  /*6f70*/  FFMA.FTZ R5, R94.reuse, R237, R5 ;  /* 0x000000ed5e057223 */ /* 0x040fe20000010005 */
[----:B------:R-:W-:Y:S01]  /*6f80*/  FFMA.FTZ R4, R94, R239, R4 ;  /* 0x000000ef5e047223 */ /* 0x000fe20000010004 */
[-C--:B------:R-:W-:Y:S01]  /*6f90*/  FMUL.FTZ R231, R124, R71.reuse ;  /* 0x000000477ce77220 */ /* 0x080fe20000410000 */
[----:B------:R-:W-:Y:S01]  /*6fa0*/  FMUL.FTZ R233, R126, R71 ;  /* 0x000000477ee97220 */ /* 0x000fe20000410000 */
[CC--:B------:R-:W-:Y:S01]  /*6fb0*/  FMUL.FTZ R7, R189.reuse, R5.reuse ;  /* 0x00000005bd077220 */ /* 0x0c0fe20000410000 */
[----:B------:R-:W-:Y:S01]  /*6fc0*/  FMUL.FTZ R6, R189, R4 ;  /* 0x00000004bd067220 */ /* 0x000fe20000410000 */
        /* <DEDUP_REMOVED lines=14> */
[C---:B------:R-:W-:Y:S01]  /*70b0*/  FFMA.FTZ R11, R188.reuse, R6, R11 ;  /* 0x00000006bc0b7223 */ /* 0x040fe2000001000b */
[----:B------:R-:W-:Y:S01]  /*70c0*/  FFMA.FTZ R8, R188, R7, -R9 ;  /* 0x00000007bc087223 */ /* 0x000fe20000010809 */
[C---:B------:R-:W-:Y:S01]  /*70d0*/  FMUL.FTZ R7, R189.reuse, R5 ;  /* 0x00000005bd077220 */ /* 0x040fe20000410000 */
[----:B------:R-:W-:Y:S01]  /*70e0*/  FMUL.FTZ R229, R122, R69 ;  /* 0x000000457ae57220 */ /* 0x000fe20000410000 */
[C---:B------:R-:W-:Y:S01]  /*70f0*/  FFMA.FTZ R11, R92.reuse, R235, R11 ;  /* 0x000000eb5c0b7223 */ /* 0x040fe2000001000b */
[----:B------:R-:W-:Y:S01]  /*7100*/  FFMA.FTZ R8, R92, R241, R8 ;  /* 0x000000f15c087223 */ /* 0x000fe20000010008 */
[CC--:B------:R-:W-:Y:S01]  /*7110*/  FFMA.FTZ R6, R190.reuse, R4.reuse, R7 ;  /* 0x00000004be067223 */ /* 0x0c0fe20000010007 */
        /* <DEDUP_REMOVED lines=71> */
[----:B------:R-:W-:Y:S01]  /*7590*/  FFMA.FTZ R7, R176, R8, R7 ;  /* 0x00000008b0077223 */ /* 0x000fe20000010007 */
[-C--:B------:R-:W-:Y:S01]  /*75a0*/  FMUL.FTZ R225, R118, R67.reuse ;  /* 0x0000004376e17220 */ /* 0x080fe20000410000 */
        /* <DEDUP_REMOVED lines=12> */
[C---:B------:R-:W-:Y:S01]  /*7670*/  FFMA.FTZ R114, R174.reuse, R217, R114 ;  /* 0x000000d9ae727223 */ /* 0x040fe20000010072 */
        /* <DEDUP_REMOVED lines=13> */
[----:B------:R-:W-:Y:S01]  /*7750*/  FFMA.FTZ R6, R172, R11, -R9 ;  /* 0x0000000bac067223 */ /* 0x000fe20000010809 */
[-C--:B------:R-:W-:Y:S01]  /*7760*/  FMUL.FTZ R219, R162, R65.reuse ;  /* 0x00000041a2db7220 */ /* 0x080fe20000410000 */
        /* <DEDUP_REMOVED lines=9> */
[-C--:B------:R-:W-:Y:S01]  /*7800*/  FMUL.FTZ R7, R169, R211.reuse ;  /* 0x000000d3a9077220 */ /* 0x080fe20000410000 */
[----:B------:R-:W-:Y:S01]  /*7810*/  FMUL.FTZ R218, R155, R62 ;  /* 0x0000003e9bda7220 */ /* 0x000fe20000410000 */
[----:B------:R-:W-:Y:S01]  /*7820*/  FMUL.FTZ R114, R165, R10 ;  /* 0x0000000aa5727220 */ /* 0x000fe20000410000 */
        /* <DEDUP_REMOVED lines=9> */
[-C--:B------:R-:W-:Y:S01]  /*78c0*/  FMUL.FTZ R10, R167, R8.reuse ;  /* 0x00000008a70a7220 */ /* 0x080fe20000410000 */
[-C--:B------:R-:W-:Y:S01]  /*78d0*/  FMUL.FTZ R213, R163, R11.reuse ;  /* 0x0000000ba3d57220 */ /* 0x080fe20000410000 */
[----:B------:R-:W-:Y:S01]  /*78e0*/  FFMA.FTZ R6, R164, R11, -R211 ;  /* 0x0000000ba4067223 */ /* 0x000fe200000108d3 */
[-C--:B------:R-:W-:Y:S01]  /*78f0*/  FMUL.FTZ R11, R167, R9.reuse ;  /* 0x00000009a70b7220 */ /* 0x080fe20000410000 */
[----:B------:R-:W-:Y:S01]  /*7900*/  FFMA.FTZ R9, R168, R9, R10 ;  /* 0x00000009a8097223 */ /* 0x000fe2000001000a */
[-C--:B------:R-:W-:Y:S01]  /*7910*/  FMUL.FTZ R217, R156, R57.reuse ;  /* 0x000000399cd97220 */ /* 0x080fe20000410000 */
[----:B------:R-:W-:Y:S01]  /*7920*/  FMUL.FTZ R215, R158, R57 ;  /* 0x000000399ed77220 */ /* 0x000fe20000410000 */
[----:B------:R-:W-:Y:S02]  /*7930*/  FFMA.FTZ R8, R168, R8, -R11 ;  /* 0x00000008a8087223 */ /* 0x000fe4000001080b */
[C---:B------:R-:W-:Y:S02]  /*7940*/  FFMA.FTZ R9, R82.reuse, R217, R9 ;  /* 0x000000d952097223 */ /* 0x040fe40000010009 */
[----:B------:R-:W-:-:S02]  /*7950*/  FFMA.FTZ R8, R82, R215, R8 ;  /* 0x000000d752087223 */ /* 0x000fc40000010008 */
[-C--:B------:R-:W-:Y:S01]  /*7960*/  FMUL.FTZ R11, R165, R9.reuse ;  /* 0x00000009a50b7220 */ /* 0x080fe20000410000 */
[----:B------:R-:W-:Y:S01]  /*7970*/  FMUL.FTZ R212, R153, R54 ;  /* 0x0000003699d47220 */ /* 0x000fe20000410000 */
[-C--:B------:R-:W-:Y:S02]  /*7980*/  FMUL.FTZ R10, R165, R8.reuse ;  /* 0x00000008a50a7220 */ /* 0x080fe40000410000 */
[C---:B------:R-:W-:Y:S01]  /*7990*/  FFMA.FTZ R11, R166.reuse, R8, -R11 ;  /* 0x00000008a60b7223 */ /* 0x040fe2000001080b */
[----:B------:R-:W-:Y:S01]  /*79a0*/  FMUL.FTZ R214, R151, R54 ;  /* 0x0000003697d67220 */ /* 0x000fe20000410000 */
[----:B------:R-:W-:Y:S02]  /*79b0*/  FFMA.FTZ R10, R166, R9, R10 ;  /* 0x00000009a60a7223 */ /* 0x000fe4000001000a */
[C---:B------:R-:W-:Y:S02]  /*79c0*/  FFMA.FTZ R11, R77.reuse, R212, R11 ;  /* 0x000000d44d0b7223 */ /* 0x040fe4000001000b */
[----:B------:R-:W-:-:S02]  /*79d0*/  FFMA.FTZ R10, R77, R214, R10 ;  /* 0x000000d64d0a7223 */ /* 0x000fc4000001000a */
[C---:B------:R-:W-:Y:S01]  /*79e0*/  FMUL.FTZ R211, R163.reuse, R11 ;  /* 0x0000000ba3d37220 */ /* 0x040fe20000410000 */
[----:B------:R-:W-:Y:S01]  /*79f0*/  FFMA.FTZ R7, R164, R114, R213 ;  /* 0x00000072a4077223 */ /* 0x000fe200000100d5 */
[----:B------:R-:W-:Y:S01]  /*7a00*/  FMUL.FTZ R213, R152, R49 ;  /* 0x0000003198d57220 */ /* 0x000fe20000410000 */
[-C--:B------:R-:W-:Y:S01]  /*7a10*/  FMUL.FTZ R9, R163, R10.reuse ;  /* 0x0000000aa3097220 */ /* 0x080fe20000410000 */
[----:B------:R-:W-:-:S03]  /*7a20*/  FFMA.FTZ R211, R164, R10, R211 ;  /* 0x0000000aa4d37223 */ /* 0x000fc600000100d3 */
[----:B------:R-:W-:Y:S01]  /*7a30*/  FFMA.FTZ R114, R164, R11, -R9 ;  /* 0x0000000ba4727223 */ /* 0x000fe20000010809 */
[----:B------:R-:W-:Y:S01]  /*7a40*/  FFMA.FTZ R8, R80, R213, R211 ;  /* 0x000000d550087223 */ /* 0x000fe200000100d3 */
[----:B------:R-:W-:-:S04]  /*7a50*/  FMUL.FTZ R211, R154, R49 ;  /* 0x000000319ad37220 */ /* 0x000fc80000410000 */
[----:B------:R-:W-:Y:S01]  /*7a60*/  FFMA.FTZ R9, R80, R211, R114 ;  /* 0x000000d350097223 */ /* 0x000fe20000010072 */
        /* <DEDUP_REMOVED lines=14> */
[----:B-1----:R-:W-:-:S03]  /*7b50*/  @P3 FFMA.FTZ R7, R7, R10, R114 ;  /* 0x0000000a07073223 */ /* 0x002fc60000010072 */
[----:B------:R-:W1:Y:S01]  /*7b60*/  SHFL.UP PT, R114, R9, 0x2, RZ ;  /* 0x0440000009727989 */ /* 0x000e6200000e00ff */
[----:B------:R-:W-:-:S03]  /*7b70*/  @P3 FFMA.FTZ R6, R6, R10, -R247 ;  /* 0x0000000a06063223 */ /* 0x000fc600000108f7 */
        /* <DEDUP_REMOVED lines=12> */
[----:B-----5:R-:W-:-:S03]  /*7c40*/  @P3 FFMA.FTZ R7, R7, R10, R114 ;  /* 0x0000000a07073223 */ /* 0x020fc60000010072 */
[----:B------:R-:W2:Y:S01]  /*7c50*/  SHFL.UP PT, R114, R9, 0x4, RZ ;  /* 0x0480000009727989 */ /* 0x000ea200000e00ff */
[----:B------:R-:W-:-:S03]  /*7c60*/  @P3 FFMA.FTZ R6, R6, R10, -R247 ;  /* 0x0000000a06063223 */ /* 0x000fc600000108f7 */
        /* <DEDUP_REMOVED lines=9> */
[----:B------:R-:W-:Y:S01]  /*7d00*/  @P3 FADD.FTZ R9, R9, R210 ;  /* 0x000000d209093221 */ /* 0x000fe20000010000 */
[C---:B------:R-:W-:Y:S02]  /*7d10*/  FMUL.FTZ R247, R7.reuse, R11 ;  /* 0x0000000b07f77220 */ /* 0x040fe40000410000 */
[----:B------:R-:W1:Y:S01]  /*7d20*/  SHFL.UP PT, R210, R8, 0x8, RZ ;  /* 0x0500000008d27989 */ /* 0x000e6200000e00ff */
[-C--:B-----5:R-:W-:Y:S01]  /*7d30*/  @P3 FFMA.FTZ R7, R7, R10.reuse, R114 ;  /* 0x0000000a07073223 */ /* 0x0a0fe20000010072 */
[----:B------:R-:W-:Y:S02]  /*7d40*/  @P3 FFMA.FTZ R6, R6, R10, -R247 ;  /* 0x0000000a06063223 */ /* 0x000fe400000108f7 */
        /* <DEDUP_REMOVED lines=13> */
[----:B------:R-:W-:Y:S01]  /*7e20*/  @P3 FFMA.FTZ R6, R6, R10, -R11 ;  /* 0x0000000a06063223 */ /* 0x000fe2000001080b */
[----:B------:R-:W1:Y:S04]  /*7e30*/  SHFL.UP PT, R210, R8, 0x10, RZ ;  /* 0x0600000008d27989 */ /* 0x000e6800000e00ff */
        /* <DEDUP_REMOVED lines=9> */
[----:B-----5:R-:W-:Y:S01]  /*7ed0*/  @P3 FFMA.FTZ R7, R7, R10, R247 ;  /* 0x0000000a07073223 */ /* 0x020fe200000100f7 */
        /* <DEDUP_REMOVED lines=27> */
[C---:B------:R-:W-:Y:S01]  /*8090*/  FMUL.FTZ R5, R169.reuse, R9 ;  /* 0x00000009a9057220 */ /* 0x040fe20000410000 */
[----:B0-----:R-:W-:Y:S01]  /*80a0*/  @P2 FADD.FTZ R242, R8, R7 ;  /* 0x0000000708f22221 */ /* 0x001fe20000010000 */
[----:B------:R-:W-:-:S02]  /*80b0*/  FMUL.FTZ R8, R169, R6 ;  /* 0x00000006a9087220 */ /* 0x000fc40000410000 */
[C---:B------:R-:W-:Y:S01]  /*80c0*/  FFMA.FTZ R10, R170.reuse, R6, R5 ;  /* 0x00000006aa0a7223 */ /* 0x040fe20000010005 */
[C---:B------:R-:W-:Y:S01]  /*80d0*/  FMUL.FTZ R5, R163.reuse, R209 ;  /* 0x000000d1a3057220 */ /* 0x040fe20000410000 */
[-C--:B------:R-:W-:Y:S01]  /*80e0*/  FMUL.FTZ R7, R163, R208.reuse ;  /* 0x000000d0a3077220 */ /* 0x080fe20000410000 */
[----:B------:R-:W-:Y:S02]  /*80f0*/  FFMA.FTZ R9, R170, R9, -R8 ;  /* 0x00000009aa097223 */ /* 0x000fe40000010808 */
        /* <DEDUP_REMOVED lines=120> */
[----:B------:R-:W-:Y:S01]  /*8880*/  FFMA.FTZ R246, R194, R5, R9 ;  /* 0x00000005c2f67223 */ /* 0x000fe20000010009 */
[----:B------:R-:W-:Y:S01]  /*8890*/  FADD.FTZ R8, R205, R8 ;  /* 0x00000008cd087221 */ /* 0x000fe20000010000 */
[C---:B------:R-:W-:Y:S01]  /*88a0*/  FMUL.FTZ R5, R189.reuse, R7 ;  /* 0x00000007bd057220 */ /* 0x040fe20000410000 */
        /* <DEDUP_REMOVED lines=40> */
.L_x_13243:
[----:B------:R-:W-:Y:S05]  /*8b30*/  BSYNC.RECONVERGENT B0 ;  /* 0x0000000000007941 */ /* 0x000fea0003800200 */
.L_x_13242:
        /* <DEDUP_REMOVED lines=17> */
.L_x_13245:
[----:B------:R-:W-:Y:S05]  /*8c50*/  BSYNC.RECONVERGENT B0 ;  /* 0x0000000000007941 */ /* 0x000fea0003800200 */
.L_x_13244:
        /* <DEDUP_REMOVED lines=17> */
.L_x_13247:
[----:B------:R-:W-:Y:S05]  /*8d70*/  BSYNC.RECONVERGENT B0 ;  /* 0x0000000000007941 */ /* 0x000fea0003800200 */
.L_x_13246:
        /* <DEDUP_REMOVED lines=17> */
.L_x_13249:
[----:B------:R-:W-:Y:S05]  /*8e90*/  BSYNC.RECONVERGENT B0 ;  /* 0x0000000000007941 */ /* 0x000fea0003800200 */
.L_x_13248:
        /* <DEDUP_REMOVED lines=17> */
.L_x_13251:
[----:B------:R-:W-:Y:S05]  /*8fb0*/  BSYNC.RECONVERGENT B0 ;  /* 0x0000000000007941 */ /* 0x000fea0003800200 */
.L_x_13250:
[----:B0-----:R-:W2:Y:S01]  /*8fc0*/  SHFL.IDX PT, R250, R247, RZ, 0x1f ;  /* 0x00001ffff7fa7589 */ /* 0x001ea200000e0000 */
[----:B------:R-:W-:Y:S01]  /*8fd0*/  ISETP.NE.AND P2, PT, R114, RZ, PT ;  /* 0x000000ff7200720c */ /* 0x000fe20003f45270 */
[----:B------:R-:W-:Y:S01]  /*8fe0*/  FFMA.FTZ R242, R2, R242, R3 ;  /* 0x000000f202f27223 */ /* 0x000fe20000010003 */
[----:B------:R-:W-:Y:S01]  /*8ff0*/  FADD.FTZ R2, R245, R248 ;  /* 0x000000f8f5027221 */ /* 0x000fe20000010000 */
[----:B-1----:R-:W0:Y:S01]  /*9000*/  SHFL.IDX PT, R249, R246, RZ, 0x1f ;  /* 0x00001ffff6f97589 */ /* 0x002e2200000e0000 */
[----:B------:R-:W-:Y:S01]  /*9010*/  P2R R9, PR, RZ, 0x4 ;  /* 0x00000004ff097803 */ /* 0x000fe20000000000 */
[----:B------:R-:W-:Y:S01]  /*9020*/  FADD.FTZ R3, R243, R242 ;  /* 0x000000f2f3037221 */ /* 0x000fe20000010000 */
[----:B------:R-:W-:Y:S01]  /*9030*/  BSSY.RECONVERGENT B0, `(.L_x_13252) ;  /* 0x0000251000007945 */ /* 0x000fe20003800200 */
[----:B------:R-:W1:Y:S04]  /*9040*/  SHFL.IDX PT, R10, R244, RZ, 0x1f ;  /* 0x00001ffff40a7589 */ /* 0x000e6800000e0000 */
[----:B------:R-:W5:Y:S02]  /*9050*/  SHFL.IDX PT, R11, R240, RZ, 0x1f ;  /* 0x00001ffff00b7589 */ /* 0x000f6400000e0000 */
[----:B------:R-:W-:-:S02]  /*9060*/  VOTEU.ALL UP0, P2 ;  /* 0x0000000000ff7886 */ /* 0x000fc40001000000 */
[----:B---3--:R-:W-:Y:S03]  /*9070*/  SHFL.DOWN PT, R247, R247, 0x1, 0x1f ;  /* 0x08201f00f7f77f89 */ /* 0x008fe600000e0000 */
[----:B------:R-:W-:Y:S01]  /*9080*/  @!UP0 ULEA UR23, UR8, UR22, 0x4 ;  /* 0x0000001608178291 */ /* 0x000fe2000f8e20ff */
[----:B------:R-:W-:Y:S01]  /*9090*/  SHFL.DOWN PT, R246, R246, 0x1, 0x1f ;  /* 0x08201f00f6f67f89 */ /* 0x000fe200000e0000 */
[----:B--2---:R-:W-:-:S03]  /*90a0*/  FMUL.FTZ R8, R250, R5 ;  /* 0x00000005fa087220 */ /* 0x004fc60000410000 */
[----:B----4-:R-:W-:Y:S01]  /*90b0*/  SHFL.DOWN PT, R244, R244, 0x1, 0x1f ;  /* 0x08201f00f4f47f89 */ /* 0x010fe200000e0000 */
[-C--:B0-----:R-:W-:Y:S01]  /*90c0*/  FFMA.FTZ R8, R249, R4.reuse, -R8 ;  /* 0x00000004f9087223 */ /* 0x081fe20000010808 */
[----:B------:R-:W-:-:S04]  /*90d0*/  FMUL.FTZ R4, R250, R4 ;  /* 0x00000004fa047220 */ /* 0x000fc80000410000 */
[----:B------:R-:W-:Y:S01]  /*90e0*/  FFMA.FTZ R9, R249, R5, R4 ;  /* 0x00000005f9097223 */ /* 0x000fe20000010004 */
[C---:B------:R-:W-:Y:S01]  /*90f0*/  FMUL.FTZ R4, R250.reuse, R7 ;  /* 0x00000007fa047220 */ /* 0x040fe20000410000 */
[----:B------:R-:W-:-:S03]  /*9100*/  FMUL.FTZ R250, R250, R6 ;  /* 0x00000006fafa7220 */ /* 0x000fc60000410000 */
[C---:B------:R-:W-:Y:S01]  /*9110*/  FFMA.FTZ R5, R249.reuse, R6, -R4 ;  /* 0x00000006f9057223 */ /* 0x040fe20000010804 */
[----:B------:R-:W-:Y:S01]  /*9120*/  FFMA.FTZ R250, R249, R7, R250 ;  /* 0x00000007f9fa7223 */ /* 0x000fe200000100fa */
[----:B------:R-:W-:Y:S01]  /*9130*/  SHFL.IDX PT, R6, R6, RZ, 0x1f ;  /* 0x00001fff06067589 */ /* 0x000fe200000e0000 */
[-C--:B------:R-:W-:Y:S01]  /*9140*/  FMUL.FTZ R4, R192, R2.reuse ;  /* 0x00000002c0047220 */ /* 0x080fe20000410000 */
[----:B-1----:R-:W-:Y:S01]  /*9150*/  FADD.FTZ R10, R10, R5 ;  /* 0x000000050a0a7221 */ /* 0x002fe20000010000 */
[----:B-----5:R-:W-:Y:S01]  /*9160*/  FADD.FTZ R11, R11, R250 ;  /* 0x000000fa0b0b7221 */ /* 0x020fe20000010000 */
[----:B------:R-:W0:Y:S01]  /*9170*/  SHFL.IDX PT, R7, R7, RZ, 0x1f ;  /* 0x00001fff07077589 */ /* 0x000e2200000e0000 */
[-C--:B------:R-:W-:Y:S01]  /*9180*/  FMUL.FTZ R5, R192, R3.reuse ;  /* 0x00000003c0057220 */ /* 0x080fe20000410000 */
[----:B------:R-:W-:Y:S02]  /*9190*/  FFMA.FTZ R4, R194, R3, R4 ;  /* 0x00000003c2047223 */ /* 0x000fe40000010004 */
[----:B------:R0:W-:Y:S01]  /*91a0*/  @!P2 STS.128 [UR23+0x3650], R8 ;  /* 0x00365008ff00a988 */ /* 0x0001e20008000c17 */
[----:B------:R-:W-:Y:S01]  /*91b0*/  ISETP.NE.AND P2, PT, R114, 0x1f, PT ;  /* 0x0000001f7200780c */ /* 0x000fe20003f45270 */
[----:B------:R-:W-:Y:S01]  /*91c0*/  FFMA.FTZ R5, R194, R2, -R5 ;  /* 0x00000002c2057223 */ /* 0x000fe20000010805 */
[C---:B------:R-:W-:Y:S01]  /*91d0*/  FFMA.FTZ R237, R94.reuse, R237, R4 ;  /* 0x000000ed5eed7223 */ /* 0x040fe20000010004 */
[----:B------:R-:W1:Y:S01]  /*91e0*/  SHFL.DOWN PT, R11, R240, 0x1, 0x1f ;  /* 0x08201f00f00b7f89 */ /* 0x000e6200000e0000 */
[----:B------:R-:W-:Y:S01]  /*91f0*/  ULEA UR23, UR11, 0xfffffc00, 0xa ;  /* 0xfffffc000b177891 */ /* 0x000fe2000f8e50ff */
[----:B------:R-:W-:Y:S01]  /*9200*/  FFMA.FTZ R239, R94, R239, R5 ;  /* 0x000000ef5eef7223 */ /* 0x000fe20000010005 */
[----:B------:R-:W-:-:S02]  /*9210*/  FMUL.FTZ R5, R189, R237 ;  /* 0x000000edbd057220 */ /* 0x000fc40000410000 */
[----:B------:R-:W-:Y:S02]  /*9220*/  USHF.R.S32.HI UR26, URZ, 0x1f, UR23 ;  /* 0x0000001fff1a7899 */ /* 0x000fe40008011417 */
[-C--:B------:R-:W-:Y:S01]  /*9230*/  FFMA.FTZ R4, R190, R239.reuse, -R5 ;  /* 0x000000efbe047223 */ /* 0x080fe20000010805 */
[----:B------:R-:W-:-:S03]  /*9240*/  FMUL.FTZ R5, R189, R239 ;  /* 0x000000efbd057220 */ /* 0x000fc60000410000 */
[----:B------:R-:W-:Y:S01]  /*9250*/  FFMA.FTZ R236, R89, R236, R4 ;  /* 0x000000ec59ec7223 */ /* 0x000fe20000010004 */
[----:B------:R-:W-:Y:S01]  /*9260*/  FFMA.FTZ R4, R190, R237, R5 ;  /* 0x000000edbe047223 */ /* 0x000fe20000010005 */
[-C--:B0-----:R-:W-:Y:S01]  /*9270*/  @P2 FMUL.FTZ R9, R247, R7.reuse ;  /* 0x00000007f7092220 */ /* 0x081fe20000410000 */
[C---:B------:R-:W-:Y:S02]  /*9280*/  @P2 FMUL.FTZ R8, R246.reuse, R7 ;  /* 0x00000007f6082220 */ /* 0x040fe40000410000 */
[----:B------:R-:W-:Y:S01]  /*9290*/  FFMA.FTZ R234, R89, R234, R4 ;  /* 0x000000ea59ea7223 */ /* 0x000fe20000010004 */
[-C--:B------:R-:W-:Y:S01]  /*92a0*/  @P2 FFMA.FTZ R9, R246, R6.reuse, -R9 ;  /* 0x00000006f6092223 */ /* 0x080fe20000010809 */
[----:B------:R-:W-:Y:S02]  /*92b0*/  @P2 FFMA.FTZ R8, R247, R6, R8 ;  /* 0x00000006f7082223 */ /* 0x000fe40000010008 */
[C---:B------:R-:W-:Y:S01]  /*92c0*/  FMUL.FTZ R5, R187.reuse, R234 ;  /* 0x000000eabb057220 */ /* 0x040fe20000410000 */
[----:B------:R-:W-:Y:S01]  /*92d0*/  @P2 FADD.FTZ R6, R244, R9 ;  /* 0x00000009f4062221 */ /* 0x000fe20000010000 */
[----:B------:R-:W-:-:S02]  /*92e0*/  FMUL.FTZ R9, R187, R236 ;  /* 0x000000ecbb097220 */ /* 0x000fc40000410000 */
[C---:B------:R-:W-:Y:S01]  /*92f0*/  FFMA.FTZ R4, R188.reuse, R236, -R5 ;  /* 0x000000ecbc047223 */ /* 0x040fe20000010805 */
[----:B-1----:R-:W-:Y:S01]  /*9300*/  @P2 FADD.FTZ R7, R11, R8 ;  /* 0x000000080b072221 */ /* 0x002fe20000010000 */
[----:B------:R-:W-:Y:S02]  /*9310*/  FFMA.FTZ R9, R188, R234, R9 ;  /* 0x000000eabc097223 */ /* 0x000fe40000010009 */
[C---:B------:R-:W-:Y:S01]  /*9320*/  FFMA.FTZ R241, R92.reuse, R241, R4 ;  /* 0x000000f15cf17223 */ /* 0x040fe20000010004 */
[----:B------:R-:W-:Y:S01]  /*9330*/  FMUL.FTZ R11, R7, R13 ;  /* 0x0000000d070b7220 */ /* 0x000fe20000410000 */
[----:B------:R-:W-:Y:S02]  /*9340*/  FFMA.FTZ R235, R92, R235, R9 ;  /* 0x000000eb5ceb7223 */ /* 0x000fe40000010009 */
[C---:B------:R-:W-:Y:S01]  /*9350*/  FMUL.FTZ R8, R185.reuse, R241 ;  /* 0x000000f1b9087220 */ /* 0x040fe20000410000 */
[----:B------:R-:W-:Y:S01]  /*9360*/  FFMA.FTZ R11, R6, R12, R11 ;  /* 0x0000000c060b7223 */ /* 0x000fe2000001000b */
[----:B------:R-:W-:-:S03]  /*9370*/  FMUL.FTZ R5, R185, R235 ;  /* 0x000000ebb9057220 */ /* 0x000fc60000410000 */
[----:B------:R-:W-:Y:S01]  /*9380*/  FADD.FTZ R208, R208, R11 ;  /* 0x0000000bd0d07221 */ /* 0x000fe20000010000 */
[C---:B------:R-:W-:Y:S01]  /*9390*/  FFMA.FTZ R4, R186.reuse, R241, -R5 ;  /* 0x000000f1ba047223 */ /* 0x040fe20000010805 */
[----:B------:R-:W-:-:S03]  /*93a0*/  FFMA.FTZ R5, R186, R235, R8 ;  /* 0x000000ebba057223 */ /* 0x000fc60000010008 */
[C---:B------:R-:W-:Y:S01]  /*93b0*/  FFMA.FTZ R238, R87.reuse, R238, R4 ;  /* 0x000000ee57ee7223 */ /* 0x040fe20000010004 */
[----:B------:R-:W-:Y:S01]  /*93c0*/  FMUL.FTZ R4, R6, R13 ;  /* 0x0000000d06047220 */ /* 0x000fe20000410000 */
[----:B------:R-:W-:Y:S01]  /*93d0*/  FFMA.FTZ R232, R87, R232, R5 ;  /* 0x000000e857e87223 */ /* 0x000fe20000010005 */
[----:B------:R-:W-:Y:S02]  /*93e0*/  FFMA.FTZ R13, R0, R2, RZ ;  /* 0x00000002000d7223 */ /* 0x000fe400000100ff */
[----:B------:R-:W-:Y:S01]  /*93f0*/  FFMA.FTZ R12, R7, R12, -R4 ;  /* 0x0000000c070c7223 */ /* 0x000fe20000010804 */
[C---:B------:R-:W-:Y:S01]  /*9400*/  FMUL.FTZ R7, R183.reuse, R238 ;  /* 0x000000eeb7077220 */ /* 0x040fe20000410000 */
[-C--:B------:R-:W-:Y:S02]  /*9410*/  FMUL.FTZ R5, R183, R232.reuse ;  /* 0x000000e8b7057220 */ /* 0x080fe40000410000 */
[----:B------:R-:W-:Y:S01]  /*9420*/  FADD.FTZ R209, R209, R12 ;  /* 0x0000000cd1d17221 */ /* 0x000fe20000010000 */
[C---:B------:R-:W-:Y:S01]  /*9430*/  FFMA.FTZ R7, R184.reuse, R232, R7 ;  /* 0x000000e8b8077223 */ /* 0x040fe20000010007 */
[----:B------:R-:W-:-:S03]  /*9440*/  FFMA.FTZ R4, R184, R238, -R5 ;  /* 0x000000eeb8047223 */ /* 0x000fc60000010805 */
[C---:B------:R-:W-:Y:S01]  /*9450*/  FFMA.FTZ R231, R90.reuse, R231, R7 ;  /* 0x000000e75ae77223 */ /* 0x040fe20000010007 */
[----:B------:R-:W-:Y:S01]  /*9460*/  FFMA.FTZ R233, R90, R233, R4 ;  /* 0x000000e95ae97223 */ /* 0x000fe20000010004 */
[----:B------:R-:W-:Y:S02]  /*9470*/  MOV R7, UR38 ;  /* 0x0000002600077c02 */ /* 0x000fe40008000f00 */
[C---:B------:R-:W-:Y:S01]  /*9480*/  FMUL.FTZ R5, R181.reuse, R231 ;  /* 0x000000e7b5057220 */ /* 0x040fe20000410000 */
[----:B------:R-:W-:-:S03]  /*9490*/  FMUL.FTZ R4, R181, R233 ;  /* 0x000000e9b5047220 */ /* 0x000fc60000410000 */
[C---:B------:R-:W-:Y:S01]  /*94a0*/  FFMA.FTZ R242, R182.reuse, R233, -R5 ;  /* 0x000000e9b6f27223 */ /* 0x040fe20000010805 */
[----:B------:R-:W-:Y:S01]  /*94b0*/  FFMA.FTZ R5, R182, R231, R4 ;  /* 0x000000e7b6057223 */ /* 0x000fe20000010004 */
[----:B------:R-:W-:Y:S01]  /*94c0*/  LOP3.LUT R4, R114, UR23, RZ, 0xfc, !PT ;  /* 0x0000001772047c12 */ /* 0x000fe2000f8efcff */
[----:B------:R-:W-:Y:S01]  /*94d0*/  UMOV UR23, UR42 ;  /* 0x0000002a00177c82 */ /* 0x000fe20008000000 */
[C---:B------:R-:W-:Y:S01]  /*94e0*/  FFMA.FTZ R242, R85.reuse, R228, R242 ;  /* 0x000000e455f27223 */ /* 0x040fe200000100f2 */
[----:B------:R-:W-:Y:S01]  /*94f0*/  FFMA.FTZ R240, R85, R230, R5 ;  /* 0x000000e655f07223 */ /* 0x000fe20000010005 */
[----:B------:R-:W-:Y:S01]  /*9500*/  MOV R5, UR26 ;  /* 0x0000001a00057c02 */ /* 0x000fe20008000f00 */
[----:B------:R-:W-:Y:S01]  /*9510*/  FFMA.FTZ R228, R28, R239, R13 ;  /* 0x000000ef1ce47223 */ /* 0x000fe2000001000d */
[----:B------:R-:W-:Y:S01]  /*9520*/  FMUL.FTZ R13, R94, R75 ;  /* 0x0000004b5e0d7220 */ /* 0x000fe20000410000 */
[----:B------:R-:W-:Y:S01]  /*9530*/  MOV R249, UR23 ;  /* 0x0000001700f97c02 */ /* 0x000fe20008000f00 */
[----:B------:R-:W-:Y:S01]  /*9540*/  IMAD.WIDE.U32 R6, R7, UR8, R4 ;  /* 0x0000000807067c25 */ /* 0x000fe2000f8e0004 */
[----:B------:R-:W-:-:S02]  /*9550*/  MOV R5, UR39 ;  /* 0x0000002700057c02 */ /* 0x000fc40008000f00 */
[----:B------:R-:W-:-:S03]  /*9560*/  LEA R8, P2, R6, UR9, 0x2 ;  /* 0x0000000906087c11 */ /* 0x000fc6000f8410ff */
[----:B------:R-:W-:Y:S02]  /*9570*/  IMAD R5, R5, UR8, R7 ;  /* 0x0000000805057c24 */ /* 0x000fe4000f8e0207 */
[----:B------:R-:W-:-:S03]  /*9580*/  FMUL.FTZ R7, R179, R242 ;  /* 0x000000f2b3077220 */ /* 0x000fc60000410000 */
[----:B------:R-:W-:Y:S01]  /*9590*/  LEA.HI.X R9, R6, UR10, R5, 0x2, P2 ;  /* 0x0000000a06097c11 */ /* 0x000fe200090f1405 */
[-C--:B------:R-:W-:Y:S01]  /*95a0*/  FMUL.FTZ R5, R179, R240.reuse ;  /* 0x000000f0b3057220 */ /* 0x080fe20000410000 */
[----:B------:R-:W-:-:S03]  /*95b0*/  FFMA.FTZ R6, R180, R240, R7 ;  /* 0x000000f0b4067223 */ /* 0x000fc60000010007 */
[----:B------:R-:W-:-:S04]  /*95c0*/  FFMA.FTZ R5, R180, R242, -R5 ;  /* 0x000000f2b4057223 */ /* 0x000fc80000010805 */
[C---:B------:R-:W-:Y:S01]  /*95d0*/  FFMA.FTZ R7, R88.reuse, R229, R5 ;  /* 0x000000e558077223 */ /* 0x040fe20000010005 */
[----:B------:R-:W-:Y:S01]  /*95e0*/  FFMA.FTZ R5, R88, R227, R6 ;  /* 0x000000e358057223 */ /* 0x000fe20000010006 */
[----:B------:R-:W-:Y:S01]  /*95f0*/  FMUL.FTZ R6, R91, R78 ;  /* 0x0000004e5b067220 */ /* 0x000fe20000410000 */
[----:B------:R-:W-:Y:S01]  /*9600*/  FFMA.FTZ R227, R0, -R3, RZ ;  /* 0x8000000300e37223 */ /* 0x000fe200000100ff */
[----:B------:R-:W-:Y:S02]  /*9610*/  FFMA.FTZ R229, R27, R236, R228 ;  /* 0x000000ec1be57223 */ /* 0x000fe400000100e4 */
[-C--:B------:R-:W-:Y:S01]  /*9620*/  FFMA.FTZ R10, -R131, R6.reuse, R2 ;  /* 0x00000006830a7223 */ /* 0x080fe20000010102 */
[----:B------:R-:W-:Y:S01]  /*9630*/  FFMA.FTZ R2, R136, -R6, R3 ;  /* 0x8000000688027223 */ /* 0x000fe20000010003 */
[C---:B------:R-:W-:Y:S01]  /*9640*/  FMUL.FTZ R3, R177.reuse, R7 ;  /* 0x00000007b1037220 */ /* 0x040fe20000410000 */
[----:B------:R-:W-:Y:S01]  /*9650*/  FFMA.FTZ R230, R28, -R237, R227 ;  /* 0x800000ed1ce67223 */ /* 0x000fe200000100e3 */
[----:B------:R-:W-:-:S02]  /*9660*/  FMUL.FTZ R227, R177, R5 ;  /* 0x00000005b1e37220 */ /* 0x000fc40000410000 */
[----:B------:R-:W-:Y:S01]  /*9670*/  FFMA.FTZ R6, R178, R5, R3 ;  /* 0x00000005b2067223 */ /* 0x000fe20000010003 */
[----:B------:R-:W-:Y:S01]  /*9680*/  FFMA.FTZ R3, -R134, R13, R239 ;  /* 0x0000000d86037223 */ /* 0x000fe200000101ef */
[----:B------:R-:W-:Y:S01]  /*9690*/  FMUL.FTZ R239, R89, R76 ;  /* 0x0000004c59ef7220 */ /* 0x000fe20000410000 */
[----:B------:R-:W-:Y:S01]  /*96a0*/  FFMA.FTZ R228, R178, R7, -R227 ;  /* 0x00000007b2e47223 */ /* 0x000fe200000108e3 */
[----:B------:R-:W-:Y:S01]  /*96b0*/  FFMA.FTZ R6, R83, R226, R6 ;  /* 0x000000e253067223 */ /* 0x000fe20000010006 */
[----:B------:R-:W-:Y:S01]  /*96c0*/  FFMA.FTZ R13, R132, -R13, R237 ;  /* 0x8000000d840d7223 */ /* 0x000fe200000100ed */
[----:B------:R-:W-:Y:S01]  /*96d0*/  FFMA.FTZ R237, R27, -R234, R230 ;  /* 0x800000ea1bed7223 */ /* 0x000fe200000100e6 */
[----:B------:R-:W-:Y:S01]  /*96e0*/  FFMA.FTZ R227, R127, -R239, R234 ;  /* 0x800000ef7fe37223 */ /* 0x000fe200000100ea */
[----:B------:R-:W-:Y:S01]  /*96f0*/  FFMA.FTZ R230, R26, R241, R229 ;  /* 0x000000f11ae67223 */ /* 0x000fe200000100e5 */
[----:B------:R-:W-:Y:S01]  /*9700*/  FFMA.FTZ R234, R83, R224, R228 ;  /* 0x000000e053ea7223 */ /* 0x000fe200000100e4 */
[----:B------:R-:W-:Y:S01]  /*9710*/  FMUL.FTZ R229, R175, R6 ;  /* 0x00000006afe57220 */ /* 0x000fe20000410000 */
[----:B------:R-:W-:Y:S01]  /*9720*/  FMUL.FTZ R228, R92, R73 ;  /* 0x000000495ce47220 */ /* 0x000fe20000410000 */
[----:B------:R-:W-:Y:S01]  /*9730*/  FFMA.FTZ R226, -R129, R239, R236 ;  /* 0x000000ef81e27223 */ /* 0x000fe200000101ec */
[----:B------:R-:W-:Y:S01]  /*9740*/  FFMA.FTZ R236, R26, -R235, R237 ;  /* 0x800000eb1aec7223 */ /* 0x000fe200000100ed */
[----:B------:R-:W-:Y:S01]  /*9750*/  FFMA.FTZ R229, R176, R234, -R229 ;  /* 0x000000eab0e57223 */ /* 0x000fe200000108e5 */
        /* <DEDUP_REMOVED lines=11> */
[----:B------:R-:W-:Y:S01]  /*9810*/  FFMA.FTZ R232, R24, R233, R239 ;  /* 0x000000e918e87223 */ /* 0x000fe200000100ef */
[----:B------:R-:W-:Y:S01]  /*9820*/  FFMA.FTZ R237, R86, R223, R237 ;  /* 0x000000df56ed7223 */ /* 0x000fe200000100ed */
[----:B------:R-:W-:Y:S01]  /*9830*/  FMUL.FTZ R223, R173, R235 ;  /* 0x000000ebaddf7220 */ /* 0x000fe20000410000 */
[----:B------:R-:W-:-:S03]  /*9840*/  FFMA.FTZ R244, R24, -R231, R241 ;  /* 0x800000e718f47223 */ /* 0x000fc600000100f1 */
[-C--:B------:R-:W-:Y:S01]  /*9850*/  FFMA.FTZ R236, R174, R237.reuse, R223 ;  /* 0x000000edaeec7223 */ /* 0x080fe200000100df */
[-C--:B------:R-:W-:Y:S01]  /*9860*/  FFMA.FTZ R223, -R126, R230.reuse, R233 ;  /* 0x000000e67edf7223 */ /* 0x080fe200000101e9 */
[----:B------:R-:W-:Y:S01]  /*9870*/  FFMA.FTZ R230, R124, -R230, R231 ;  /* 0x800000e67ce67223 */ /* 0x000fe200000100e7 */
[----:B------:R-:W-:Y:S01]  /*9880*/  FMUL.FTZ R231, R173, R237 ;  /* 0x000000edade77220 */ /* 0x000fe20000410000 */
[----:B------:R-:W-:Y:S01]  /*9890*/  FFMA.FTZ R233, R23, R242, R232 ;  /* 0x000000f217e97223 */ /* 0x000fe200000100e8 */
[----:B------:R-:W-:Y:S01]  /*98a0*/  FMUL.FTZ R232, R85, R72 ;  /* 0x0000004855e87220 */ /* 0x000fe20000410000 */
[----:B------:R-:W-:Y:S01]  /*98b0*/  FFMA.FTZ R236, R81, R222, R236 ;  /* 0x000000de51ec7223 */ /* 0x000fe200000100ec */
[----:B------:R-:W-:Y:S01]  /*98c0*/  FFMA.FTZ R238, R174, R235, -R231 ;  /* 0x000000ebaeee7223 */ /* 0x000fe200000108e7 */
        /* <DEDUP_REMOVED lines=9> */
[----:B------:R-:W-:Y:S01]  /*9960*/  FFMA.FTZ R232, -R122, R220, R7 ;  /* 0x000000dc7ae87223 */ /* 0x000fe20000010107 */
[----:B------:R-:W-:Y:S01]  /*9970*/  FMUL.FTZ R7, R171, R238 ;  /* 0x000000eeab077220 */ /* 0x000fe20000410000 */
[----:B------:R-:W-:Y:S01]  /*9980*/  FFMA.FTZ R220, R120, -R220, R5 ;  /* 0x800000dc78dc7223 */ /* 0x000fe20000010005 */
[----:B------:R-:W-:Y:S01]  /*9990*/  FFMA.FTZ R5, R84, R219, R233 ;  /* 0x000000db54057223 */ /* 0x000fe200000100e9 */
[----:B------:R-:W-:Y:S01]  /*99a0*/  FMUL.FTZ R219, R83, R70 ;  /* 0x0000004653db7220 */ /* 0x000fe20000410000 */
[----:B------:R-:W-:Y:S01]  /*99b0*/  FFMA.FTZ R7, R172, R236, R7 ;  /* 0x000000ecac077223 */ /* 0x000fe20000010007 */
[C---:B------:R-:W-:Y:S01]  /*99c0*/  FFMA.FTZ R239, R21.reuse, R234, R240 ;  /* 0x000000ea15ef7223 */ /* 0x040fe200000100f0 */
[----:B------:R-:W-:Y:S01]  /*99d0*/  FFMA.FTZ R241, R21, -R6, R242 ;  /* 0x8000000615f17223 */ /* 0x000fe200000100f2 */
[-C--:B------:R-:W-:Y:S01]  /*99e0*/  FFMA.FTZ R233, -R117, R219.reuse, R234 ;  /* 0x000000db75e97223 */ /* 0x080fe200000101ea */
[----:B------:R-:W-:Y:S01]  /*99f0*/  FFMA.FTZ R219, R115, -R219, R6 ;  /* 0x800000db73db7223 */ /* 0x000fe20000010006 */
[----:B------:R-:W-:Y:S01]  /*9a00*/  FFMA.FTZ R7, R84, R221, R7 ;  /* 0x000000dd54077223 */ /* 0x000fe20000010007 */
[----:B------:R-:W-:Y:S01]  /*9a10*/  FFMA.FTZ R6, R20, R235, R239 ;  /* 0x000000eb14067223 */ /* 0x000fe200000100ef */
[----:B------:R-:W-:Y:S01]  /*9a20*/  FMUL.FTZ R221, R169, R5 ;  /* 0x00000005a9dd7220 */ /* 0x000fe20000410000 */
[----:B------:R-:W-:Y:S01]  /*9a30*/  FMUL.FTZ R239, R86, R67 ;  /* 0x0000004356ef7220 */ /* 0x000fe20000410000 */
[----:B------:R-:W-:-:S02]  /*9a40*/  FFMA.FTZ R242, R20, -R237, R241 ;  /* 0x800000ed14f27223 */ /* 0x000fc400000100f1 */
[----:B------:R-:W-:Y:S01]  /*9a50*/  FFMA.FTZ R240, R170, R7, R221 ;  /* 0x00000007aaf07223 */ /* 0x000fe200000100dd */
[----:B------:R-:W-:Y:S01]  /*9a60*/  FFMA.FTZ R234, -R118, R239, R235 ;  /* 0x000000ef76ea7223 */ /* 0x000fe200000101eb */
[----:B------:R-:W-:Y:S01]  /*9a70*/  FMUL.FTZ R235, R169, R7 ;  /* 0x00000007a9eb7220 */ /* 0x000fe20000410000 */
[----:B------:R-:W-:Y:S01]  /*9a80*/  FFMA.FTZ R221, R116, -R239, R237 ;  /* 0x800000ef74dd7223 */ /* 0x000fe200000100ed */
[----:B------:R-:W-:Y:S01]  /*9a90*/  FFMA.FTZ R240, R79, R218, R240 ;  /* 0x000000da4ff07223 */ /* 0x000fe200000100f0 */
[----:B------:R-:W-:Y:S01]  /*9aa0*/  FFMA.FTZ R237, R19, R238, R6 ;  /* 0x000000ee13ed7223 */ /* 0x000fe20000010006 */
[----:B------:R-:W-:Y:S01]  /*9ab0*/  FMUL.FTZ R218, R81, R68 ;  /* 0x0000004451da7220 */ /* 0x000fe20000410000 */
[-C--:B------:R-:W-:Y:S01]  /*9ac0*/  FFMA.FTZ R6, R170, R5.reuse, -R235 ;  /* 0x00000005aa067223 */ /* 0x080fe200000108eb */
[----:B------:R-:W-:Y:S02]  /*9ad0*/  FFMA.FTZ R239, R19, -R236, R242 ;  /* 0x800000ec13ef7223 */ /* 0x000fe400000100f2 */
[----:B------:R-:W-:Y:S01]  /*9ae0*/  FFMA.FTZ R235, -R161, R218, R238 ;  /* 0x000000daa1eb7223 */ /* 0x000fe200000101ee */
[----:B------:R-:W-:Y:S01]  /*9af0*/  FFMA.FTZ R238, R79, R216, R6 ;  /* 0x000000d84fee7223 */ /* 0x000fe20000010006 */
[----:B------:R-:W-:Y:S01]  /*9b00*/  FFMA.FTZ R216, R18, R5, R237 ;  /* 0x0000000512d87223 */ /* 0x000fe200000100ed */
[----:B------:R-:W-:Y:S01]  /*9b10*/  FMUL.FTZ R237, R167, R240 ;  /* 0x000000f0a7ed7220 */ /* 0x000fe20000410000 */
[----:B------:R-:W-:Y:S01]  /*9b20*/  FMUL.FTZ R6, R84, R65 ;  /* 0x0000004154067220 */ /* 0x000fe20000410000 */
[----:B------:R-:W-:Y:S01]  /*9b30*/  FFMA.FTZ R218, R159, -R218, R236 ;  /* 0x800000da9fda7223 */ /* 0x000fe200000100ec */
[----:B------:R-:W-:Y:S01]  /*9b40*/  FFMA.FTZ R236, R18, -R7, R239 ;  /* 0x8000000712ec7223 */ /* 0x000fe200000100ef */
[----:B------:R-:W-:Y:S01]  /*9b50*/  FFMA.FTZ R237, R168, R238, -R237 ;  /* 0x000000eea8ed7223 */ /* 0x000fe200000108ed */
[-C--:B------:R-:W-:Y:S01]  /*9b60*/  FFMA.FTZ R5, -R162, R6.reuse, R5 ;  /* 0x00000006a2057223 */ /* 0x080fe20000010105 */
[----:B------:R-:W-:Y:S01]  /*9b70*/  FFMA.FTZ R6, R160, -R6, R7 ;  /* 0x80000006a0067223 */ /* 0x000fe20000010007 */
[----:B------:R-:W-:Y:S01]  /*9b80*/  FFMA.FTZ R241, R17, -R240, R236 ;  /* 0x800000f011f17223 */ /* 0x000fe200000100ec */
[----:B------:R-:W-:Y:S01]  /*9b90*/  FFMA.FTZ R7, R82, R215, R237 ;  /* 0x000000d752077223 */ /* 0x000fe200000100ed */
[-C--:B------:R-:W-:Y:S01]  /*9ba0*/  FMUL.FTZ R215, R167, R238.reuse ;  /* 0x000000eea7d77220 */ /* 0x080fe20000410000 */
[----:B------:R-:W-:Y:S01]  /*9bb0*/  FFMA.FTZ R239, R17, R238, R216 ;  /* 0x000000ee11ef7223 */ /* 0x000fe200000100d8 */
[----:B------:R-:W-:-:S02]  /*9bc0*/  FMUL.FTZ R216, R79, R62 ;  /* 0x0000003e4fd87220 */ /* 0x000fc40000410000 */
[----:B------:R-:W-:Y:S02]  /*9bd0*/  FFMA.FTZ R237, R168, R240, R215 ;  /* 0x000000f0a8ed7223 */ /* 0x000fe400000100d7 */
[-C--:B------:R-:W-:Y:S01]  /*9be0*/  FFMA.FTZ R215, -R157, R216.reuse, R238 ;  /* 0x000000d89dd77223 */ /* 0x080fe200000101ee */
[----:B------:R-:W-:Y:S01]  /*9bf0*/  FFMA.FTZ R216, R155, -R216, R240 ;  /* 0x800000d89bd87223 */ /* 0x000fe200000100f0 */
[----:B------:R-:W-:Y:S01]  /*9c00*/  FFMA.FTZ R236, R82, R217, R237 ;  /* 0x000000d952ec7223 */ /* 0x000fe200000100ed */
[CC--:B------:R-:W-:Y:S01]  /*9c10*/  FMUL.FTZ R217, R165.reuse, R7.reuse ;  /* 0x00000007a5d97220 */ /* 0x0c0fe20000410000 */
[----:B------:R-:W-:Y:S01]  /*9c20*/  FFMA.FTZ R240, R16, R7, R239 ;  /* 0x0000000710f07223 */ /* 0x000fe200000100ef */
[----:B------:R-:W-:Y:S01]  /*9c30*/  FMUL.FTZ R239, R82, R57 ;  /* 0x0000003952ef7220 */ /* 0x000fe20000410000 */
[-C--:B------:R-:W-:Y:S01]  /*9c40*/  FMUL.FTZ R237, R165, R236.reuse ;  /* 0x000000eca5ed7220 */ /* 0x080fe20000410000 */
[-C--:B------:R-:W-:Y:S01]  /*9c50*/  FFMA.FTZ R242, R166, R236.reuse, R217 ;  /* 0x000000eca6f27223 */ /* 0x080fe200000100d9 */
[----:B------:R-:W-:Y:S01]  /*9c60*/  FFMA.FTZ R238, R16, -R236, R241 ;  /* 0x800000ec10ee7223 */ /* 0x000fe200000100f1 */
[----:B------:R-:W-:Y:S01]  /*9c70*/  FFMA.FTZ R217, R156, -R239, R236 ;  /* 0x800000ef9cd97223 */ /* 0x000fe200000100ec */
[----:B------:R-:W-:Y:S01]  /*9c80*/  FFMA.FTZ R237, R166, R7, -R237 ;  /* 0x00000007a6ed7223 */ /* 0x000fe200000108ed */
[----:B------:R-:W-:Y:S01]  /*9c90*/  FFMA.FTZ R244, R77, R214, R242 ;  /* 0x000000d64df47223 */ /* 0x000fe200000100f2 */
[----:B------:R-:W-:-:S02]  /*9ca0*/  FFMA.FTZ R236, -R158, R239, R7 ;  /* 0x000000ef9eec7223 */ /* 0x000fc40000010107 */
[----:B------:R-:W-:Y:S01]  /*9cb0*/  FFMA.FTZ R242, R77, R212, R237 ;  /* 0x000000d44df27223 */ /* 0x000fe200000100ed */
[CC--:B------:R-:W-:Y:S01]  /*9cc0*/  FMUL.FTZ R237, R163.reuse, R209.reuse ;  /* 0x000000d1a3ed7220 */ /* 0x0c0fe20000410000 */
[C---:B------:R-:W-:Y:S01]  /*9cd0*/  FMUL.FTZ R212, R163.reuse, R208 ;  /* 0x000000d0a3d47220 */ /* 0x040fe20000410000 */
[C---:B------:R-:W-:Y:S01]  /*9ce0*/  FMUL.FTZ R7, R163.reuse, R244 ;  /* 0x000000f4a3077220 */ /* 0x040fe20000410000 */
[----:B------:R-:W-:Y:S01]  /*9cf0*/  FMUL.FTZ R11, R163, R242 ;  /* 0x000000f2a30b7220 */ /* 0x000fe20000410000 */
[C---:B------:R-:W-:Y:S01]  /*9d00*/  FFMA.FTZ R12, R164.reuse, R208, R237 ;  /* 0x000000d0a40c7223 */ /* 0x040fe200000100ed */
[C---:B------:R-:W-:Y:S01]  /*9d10*/  FFMA.FTZ R214, R164.reuse, R209, -R212 ;  /* 0x000000d1a4d67223 */ /* 0x040fe200000108d4 */
[C---:B------:R-:W-:Y:S01]  /*9d20*/  FFMA.FTZ R163, R164.reuse, R242, -R7 ;  /* 0x000000f2a4a37223 */ /* 0x040fe20000010807 */
[----:B------:R-:W-:Y:S01]  /*9d30*/  FFMA.FTZ R212, R164, R244, R11 ;  /* 0x000000f4a4d47223 */ /* 0x000fe2000001000b */
[----:B------:R-:W-:Y:S01]  /*9d40*/  FADD.FTZ R164, R135, R12 ;  /* 0x0000000c87a47221 */ /* 0x000fe20000010000 */
[----:B------:R-:W-:Y:S01]  /*9d50*/  FADD.FTZ R191, R191, R214 ;  /* 0x000000d6bfbf7221 */ /* 0x000fe20000010000 */
[----:B------:R-:W-:Y:S01]  /*9d60*/  FMUL.FTZ R12, R77, R54 ;  /* 0x000000364d0c7220 */ /* 0x000fe20000410000 */
[----:B------:R-:W-:Y:S01]  /*9d70*/  FFMA.FTZ R213, R80, R213, R212 ;  /* 0x000000d550d57223 */ /* 0x000fe200000100d4 */
[C---:B------:R-:W-:Y:S01]  /*9d80*/  FMUL.FTZ R237, R165.reuse, R164 ;  /* 0x000000a4a5ed7220 */ /* 0x040fe20000410000 */
[-C--:B------:R-:W-:Y:S01]  /*9d90*/  FMUL.FTZ R165, R165, R191.reuse ;  /* 0x000000bfa5a57220 */ /* 0x080fe20000410000 */
[-C--:B------:R-:W-:Y:S01]  /*9da0*/  FFMA.FTZ R11, -R153, R12.reuse, R242 ;  /* 0x0000000c990b7223 */ /* 0x080fe200000101f2 */
[----:B------:R-:W-:Y:S01]  /*9db0*/  FFMA.FTZ R12, R151, -R12, R244 ;  /* 0x8000000c970c7223 */ /* 0x000fe200000100f4 */
[C---:B------:R-:W-:Y:S01]  /*9dc0*/  FFMA.FTZ R214, R166.reuse, R191, -R237 ;  /* 0x000000bfa6d67223 */ /* 0x040fe200000108ed */
[----:B------:R-:W-:Y:S01]  /*9dd0*/  FFMA.FTZ R166, R166, R164, R165 ;  /* 0x000000a4a6a67223 */ /* 0x000fe200000100a5 */
[----:B------:R-:W-:Y:S01]  /*9de0*/  FFMA.FTZ R211, R80, R211, R163 ;  /* 0x000000d350d37223 */ /* 0x000fe200000100a3 */
[----:B------:R-:W-:Y:S01]  /*9df0*/  FMUL.FTZ R163, R152, R209 ;  /* 0x000000d198a37220 */ /* 0x000fe20000410000 */
[----:B------:R-:W-:Y:S01]  /*9e00*/  FADD.FTZ R193, R193, R214 ;  /* 0x000000d6c1c17221 */ /* 0x000fe20000010000 */
[----:B------:R-:W-:Y:S01]  /*9e10*/  FADD.FTZ R212, R137, R166 ;  /* 0x000000a689d47221 */ /* 0x000fe20000010000 */
[----:B------:R-:W-:Y:S01]  /*9e20*/  FMUL.FTZ R137, R80, R49 ;  /* 0x0000003150897220 */ /* 0x000fe20000410000 */
[----:B------:R-:W-:Y:S01]  /*9e30*/  FFMA.FTZ R163, R154, R208, R163 ;  /* 0x000000d09aa37223 */ /* 0x000fe200000100a3 */
[C---:B------:R-:W-:Y:S01]  /*9e40*/  FMUL.FTZ R165, R167.reuse, R193 ;  /* 0x000000c1a7a57220 */ /* 0x040fe20000410000 */
[-C--:B------:R-:W-:Y:S01]  /*9e50*/  FMUL.FTZ R166, R167, R212.reuse ;  /* 0x000000d4a7a67220 */ /* 0x080fe20000410000 */
[----:B------:R-:W-:Y:S01]  /*9e60*/  MOV R237, 0x84 ;  /* 0x0000008400ed7802 */ /* 0x000fe20000000f00 */
[----:B------:R-:W-:Y:S01]  /*9e70*/  FFMA.FTZ R152, R152, -R137, R213 ;  /* 0x8000008998987223 */ /* 0x000fe200000100d5 */
[C---:B------:R-:W-:Y:S01]  /*9e80*/  FFMA.FTZ R167, R168.reuse, R212, R165 ;  /* 0x000000d4a8a77223 */ /* 0x040fe200000100a5 */
[----:B------:R-:W-:Y:S01]  /*9e90*/  FFMA.FTZ R166, R168, R193, -R166 ;  /* 0x000000c1a8a67223 */ /* 0x000fe200000108a6 */
[----:B------:R-:W-:Y:S01]  /*9ea0*/  FMUL.FTZ R165, R208, R49 ;  /* 0x00000031d0a57220 */ /* 0x000fe20000410000 */
[----:B------:R-:W-:Y:S01]  /*9eb0*/  FFMA.FTZ R137, -R154, R137, R211 ;  /* 0x000000899a897223 */ /* 0x000fe200000101d3 */
[----:B------:R-:W-:Y:S01]  /*9ec0*/  FADD.FTZ R214, R138, R167 ;  /* 0x000000a78ad67221 */ /* 0x000fe20000010000 */
[----:B------:R-:W-:Y:S01]  /*9ed0*/  FMUL.FTZ R138, R151, R191 ;  /* 0x000000bf978a7220 */ /* 0x000fe20000410000 */
[----:B------:R-:W-:Y:S01]  /*9ee0*/  FADD.FTZ R195, R195, R166 ;  /* 0x000000a6c3c37221 */ /* 0x000fe20000010000 */
[----:B------:R-:W-:Y:S01]  /*9ef0*/  FMUL.FTZ R167, R209, UR44 ;  /* 0x0000002cd1a77c20 */ /* 0x000fe20008410000 */
[----:B------:R-:W-:Y:S01]  /*9f00*/  FMUL.FTZ R151, R156, R193 ;  /* 0x000000c19c977220 */ /* 0x000fe20000410000 */
[----:B------:R-:W-:Y:S01]  /*9f10*/  FFMA.FTZ R138, R153, R164, R138 ;  /* 0x000000a4998a7223 */ /* 0x000fe2000001008a */
[C---:B------:R-:W-:Y:S01]  /*9f20*/  FMUL.FTZ R153, R169.reuse, R214 ;  /* 0x000000d6a9997220 */ /* 0x040fe20000410000 */
[-C--:B------:R-:W-:Y:S01]  /*9f30*/  FMUL.FTZ R169, R169, R195.reuse ;  /* 0x000000c3a9a97220 */ /* 0x080fe20000410000 */
[----:B------:R-:W-:Y:S01]  /*9f40*/  FFMA.FTZ R156, R208, UR27, R167 ;  /* 0x0000001bd09c7c23 */ /* 0x000fe200080100a7 */
[C---:B------:R-:W-:Y:S01]  /*9f50*/  FMUL.FTZ R167, R191.reuse, UR44 ;  /* 0x0000002cbfa77c20 */ /* 0x040fe20008410000 */
[----:B------:R-:W-:Y:S01]  /*9f60*/  FMUL.FTZ R166, R164, UR44 ;  /* 0x0000002ca4a67c20 */ /* 0x000fe20008410000 */
[----:B------:R-:W-:Y:S01]  /*9f70*/  FFMA.FTZ R153, R170, R195, -R153 ;  /* 0x000000c3aa997223 */ /* 0x000fe20000010899 */
[----:B------:R-:W-:Y:S01]  /*9f80*/  FFMA.FTZ R151, R158, R212, R151 ;  /* 0x000000d49e977223 */ /* 0x000fe20000010097 */
[----:B------:R-:W-:Y:S01]  /*9f90*/  FFMA.FTZ R170, R170, R214, R169 ;  /* 0x000000d6aaaa7223 */ /* 0x000fe200000100a9 */
[----:B------:R-:W-:Y:S01]  /*9fa0*/  FFMA.FTZ R158, R164, UR27, R167 ;  /* 0x0000001ba49e7c23 */ /* 0x000fe200080100a7 */
[C---:B------:R-:W-:Y:S01]  /*9fb0*/  FFMA.FTZ R167, R191.reuse, UR27, -R166 ;  /* 0x0000001bbfa77c23 */ /* 0x040fe200080108a6 */
[----:B------:R-:W-:Y:S01]  /*9fc0*/  FADD.FTZ R196, R196, R153 ;  /* 0x00000099c4c47221 */ /* 0x000fe20000010000 */
[----:B------:R-:W-:Y:S01]  /*9fd0*/  FMUL.FTZ R166, R191, R54 ;  /* 0x00000036bfa67220 */ /* 0x000fe20000410000 */
[----:B------:R-:W-:Y:S01]  /*9fe0*/  FADD.FTZ R191, R139, R170 ;  /* 0x000000aa8bbf7221 */ /* 0x000fe20000010000 */
[----:B------:R-:W-:Y:S01]  /*9ff0*/  FMUL.FTZ R208, R208, UR44 ;  /* 0x0000002cd0d07c20 */ /* 0x000fe20008410000 */
[----:B------:R-:W-:Y:S01]  /*a000*/  FMUL.FTZ R139, R171, R196 ;  /* 0x000000c4ab8b7220 */ /* 0x000fe20000410000 */
[----:B------:R-:W-:-:S02]  /*a010*/  IMAD R154, R114, R237, UR22 ;  /* 0x00000016729a7e24 */ /* 0x000fc4000f8e02ed */
[-C--:B------:R-:W-:Y:S01]  /*a020*/  FMUL.FTZ R171, R171, R191.reuse ;  /* 0x000000bfabab7220 */ /* 0x080fe20000410000 */
[C---:B------:R-:W-:Y:S01]  /*a030*/  FFMA.FTZ R153, R209.reuse, UR27, -R208 ;  /* 0x0000001bd1997c23 */ /* 0x040fe200080108d0 */
[----:B------:R-:W-:Y:S01]  /*a040*/  FFMA.FTZ R139, R172, R191, R139 ;  /* 0x000000bfac8b7223 */ /* 0x000fe2000001008b */
[----:B------:R-:W-:Y:S01]  /*a050*/  FMUL.FTZ R237, R80, R165 ;  /* 0x000000a550ed7220 */ /* 0x000fe20000410000 */
[----:B------:R-:W-:Y:S01]  /*a060*/  FFMA.FTZ R172, R172, R196, -R171 ;  /* 0x000000c4acac7223 */ /* 0x000fe200000108ab */
[----:B------:R-:W-:Y:S01]  /*a070*/  FMUL.FTZ R209, R209, R49 ;  /* 0x00000031d1d17220 */ /* 0x000fe20000410000 */
[----:B------:R-:W-:Y:S01]  /*a080*/  FADD.FTZ R171, R140, R139 ;  /* 0x0000008b8cab7221 */ /* 0x000fe20000010000 */
[----:B------:R-:W-:Y:S01]  /*a090*/  FMUL.FTZ R140, R155, R195 ;  /* 0x000000c39b8c7220 */ /* 0x000fe20000410000 */
[----:B------:R-:W-:Y:S01]  /*a0a0*/  FADD.FTZ R197, R197, R172 ;  /* 0x000000acc5c57221 */ /* 0x000fe20000010000 */
[----:B------:R0:W-:Y:S01]  /*a0b0*/  STS [R154+0x10f8], R237 ;  /* 0x0010f8ed9a007388 */ /* 0x0001e20000000800 */
[----:B------:R-:W-:Y:S01]  /*a0c0*/  FMUL.FTZ R170, R173, R171 ;  /* 0x000000abadaa7220 */ /* 0x000fe20000410000 */
[----:B------:R-:W-:Y:S01]  /*a0d0*/  FFMA.FTZ R140, R157, R214, R140 ;  /* 0x000000d69d8c7223 */ /* 0x000fe2000001008c */
[-C--:B------:R-:W-:Y:S01]  /*a0e0*/  FMUL.FTZ R155, R173, R197.reuse ;  /* 0x000000c5ad9b7220 */ /* 0x080fe20000410000 */
[----:B------:R-:W-:Y:S01]  /*a0f0*/  FMUL.FTZ R172, R214, R62 ;  /* 0x0000003ed6ac7220 */ /* 0x000fe20000410000 */
[----:B------:R-:W-:Y:S01]  /*a100*/  FFMA.FTZ R157, R174, R197, -R170 ;  /* 0x000000c5ae9d7223 */ /* 0x000fe200000108aa */
[----:B------:R-:W-:Y:S01]  /*a110*/  FMUL.FTZ R169, R212, R57 ;  /* 0x00000039d4a97220 */ /* 0x000fe20000410000 */
[----:B------:R-:W-:Y:S01]  /*a120*/  FFMA.FTZ R208, R174, R171, R155 ;  /* 0x000000abaed07223 */ /* 0x000fe2000001009b */
[----:B------:R-:W-:Y:S01]  /*a130*/  FMUL.FTZ R155, R195, UR44 ;  /* 0x0000002cc39b7c20 */ /* 0x000fe20008410000 */
[----:B------:R-:W-:Y:S01]  /*a140*/  FADD.FTZ R198, R198, R157 ;  /* 0x0000009dc6c67221 */ /* 0x000fe20000010000 */
[----:B0-----:R-:W-:Y:S01]  /*a150*/  FMUL.FTZ R237, R80, R209 ;  /* 0x000000d150ed7220 */ /* 0x001fe20000410000 */
[----:B------:R-:W-:Y:S01]  /*a160*/  FADD.FTZ R141, R141, R208 ;  /* 0x000000d08d8d7221 */ /* 0x000fe20000010000 */
[C---:B------:R-:W-:Y:S01]  /*a170*/  FMUL.FTZ R174, R214.reuse, UR44 ;  /* 0x0000002cd6ae7c20 */ /* 0x040fe20008410000 */
[CC--:B------:R-:W-:Y:S01]  /*a180*/  FMUL.FTZ R157, R175.reuse, R198.reuse ;  /* 0x000000c6af9d7220 */ /* 0x0c0fe20000410000 */
[----:B------:R-:W-:Y:S01]  /*a190*/  FFMA.FTZ R170, R214, UR27, R155 ;  /* 0x0000001bd6aa7c23 */ /* 0x000fe2000801009b */
[-C--:B------:R-:W-:Y:S01]  /*a1a0*/  FMUL.FTZ R175, R175, R141.reuse ;  /* 0x0000008dafaf7220 */ /* 0x080fe20000410000 */
[----:B------:R0:W-:Y:S01]  /*a1b0*/  STS [R154+0x10fc], R237 ;  /* 0x0010fced9a007388 */ /* 0x0001e20000000800 */
[C---:B------:R-:W-:Y:S01]  /*a1c0*/  FFMA.FTZ R173, R176.reuse, R141, R157 ;  /* 0x0000008db0ad7223 */ /* 0x040fe2000001009d */
[C---:B------:R-:W-:Y:S01]  /*a1d0*/  FFMA.FTZ R155, R195.reuse, UR27, -R174 ;  /* 0x0000001bc39b7c23 */ /* 0x040fe200080108ae */
[----:B------:R-:W-:Y:S01]  /*a1e0*/  FFMA.FTZ R176, R176, R198, -R175 ;  /* 0x000000c6b0b07223 */ /* 0x000fe200000108af */
[----:B------:R-:W-:Y:S01]  /*a1f0*/  FMUL.FTZ R174, R195, R62 ;  /* 0x0000003ec3ae7220 */ /* 0x000fe20000410000 */
[----:B------:R-:W-:Y:S01]  /*a200*/  FMUL.FTZ R195, R160, R196 ;  /* 0x000000c4a0c37220 */ /* 0x000fe20000410000 */
[----:B------:R-:W-:Y:S01]  /*a210*/  FMUL.FTZ R175, R191, UR44 ;  /* 0x0000002cbfaf7c20 */ /* 0x000fe20008410000 */
[----:B------:R-:W-:Y:S01]  /*a220*/  FADD.FTZ R199, R199, R176 ;  /* 0x000000b0c7c77221 */ /* 0x000fe20000010000 */
[----:B------:R-:W-:Y:S01]  /*a230*/  FADD.FTZ R142, R142, R173 ;  /* 0x000000ad8e8e7221 */ /* 0x000fe20000010000 */
[----:B------:R-:W-:Y:S01]  /*a240*/  FMUL.FTZ R160, R196, UR44 ;  /* 0x0000002cc4a07c20 */ /* 0x000fe20008410000 */
[----:B0-----:R-:W-:Y:S01]  /*a250*/  FMUL.FTZ R237, R193, UR44 ;  /* 0x0000002cc1ed7c20 */ /* 0x001fe20008410000 */
[----:B------:R-:W-:Y:S01]  /*a260*/  FFMA.FTZ R157, R162, R191, R195 ;  /* 0x000000bfa29d7223 */ /* 0x000fe200000100c3 */
[----:B------:R-:W-:Y:S01]  /*a270*/  FFMA.FTZ R175, R196, UR27, -R175 ;  /* 0x0000001bc4af7c23 */ /* 0x000fe200080108af */
[----:B------:R-:W-:Y:S01]  /*a280*/  FMUL.FTZ R173, R177, R199 ;  /* 0x000000c7b1ad7220 */ /* 0x000fe20000410000 */
[----:B------:R-:W-:Y:S01]  /*a290*/  FFMA.FTZ R139, R212, UR27, R237 ;  /* 0x0000001bd48b7c23 */ /* 0x000fe200080100ed */
[----:B------:R-:W-:Y:S01]  /*a2a0*/  FMUL.FTZ R237, R79, R172 ;  /* 0x000000ac4fed7220 */ /* 0x000fe20000410000 */
[-C--:B------:R-:W-:Y:S01]  /*a2b0*/  FMUL.FTZ R162, R177, R142.reuse ;  /* 0x0000008eb1a27220 */ /* 0x080fe20000410000 */
[C---:B------:R-:W-:Y:S01]  /*a2c0*/  FFMA.FTZ R176, R191.reuse, UR27, R160 ;  /* 0x0000001bbfb07c23 */ /* 0x040fe200080100a0 */
[----:B------:R-:W-:Y:S01]  /*a2d0*/  FFMA.FTZ R160, R178, R142, R173 ;  /* 0x0000008eb2a07223 */ /* 0x000fe200000100ad */
[----:B------:R-:W-:Y:S01]  /*a2e0*/  FMUL.FTZ R195, R191, R65 ;  /* 0x00000041bfc37220 */ /* 0x000fe20000410000 */
[----:B------:R0:W-:Y:S01]  /*a2f0*/  STS [R154+0x10e0], R237 ;  /* 0x0010e0ed9a007388 */ /* 0x0001e20000000800 */
[----:B------:R-:W-:Y:S01]  /*a300*/  FMUL.FTZ R239, R82, R169 ;  /* 0x000000a952ef7220 */ /* 0x000fe20000410000 */
[----:B------:R-:W-:Y:S01]  /*a310*/  FADD.FTZ R143, R143, R160 ;  /* 0x000000a08f8f7221 */ /* 0x000fe20000010000 */
[----:B------:R-:W-:Y:S01]  /*a320*/  FMUL.FTZ R168, R212, UR44 ;  /* 0x0000002cd4a87c20 */ /* 0x000fe20008410000 */
[----:B------:R-:W-:Y:S01]  /*a330*/  FMUL.FTZ R164, R164, R54 ;  /* 0x00000036a4a47220 */ /* 0x000fe20000410000 */
[----:B------:R-:W-:Y:S01]  /*a340*/  FMUL.FTZ R243, R77, R166 ;  /* 0x000000a64df37220 */ /* 0x000fe20000410000 */
[----:B------:R1:W-:Y:S01]  /*a350*/  STS [R154+0x10e8], R239 ;  /* 0x0010e8ef9a007388 */ /* 0x0003e20000000800 */
[C---:B------:R-:W-:Y:S01]  /*a360*/  FFMA.FTZ R168, R193.reuse, UR27, -R168 ;  /* 0x0000001bc1a87c23 */ /* 0x040fe200080108a8 */
[----:B------:R-:W-:Y:S01]  /*a370*/  FMUL.FTZ R193, R193, R57 ;  /* 0x00000039c1c17220 */ /* 0x000fe20000410000 */
[----:B------:R-:W-:Y:S01]  /*a380*/  FMUL.FTZ R241, R77, R164 ;  /* 0x000000a44df17220 */ /* 0x000fe20000410000 */
[----:B0-----:R-:W-:Y:S01]  /*a390*/  FMUL.FTZ R237, R196, R65 ;  /* 0x00000041c4ed7220 */ /* 0x001fe20000410000 */
[----:B------:R-:W-:Y:S01]  /*a3a0*/  FMUL.FTZ R196, R6, R175 ;  /* 0x000000af06c47220 */ /* 0x000fe20000410000 */
[----:B------:R-:W-:Y:S01]  /*a3b0*/  FFMA.FTZ R175, R178, R199, -R162 ;  /* 0x000000c7b2af7223 */ /* 0x000fe200000108a2 */
[C---:B------:R-:W-:Y:S01]  /*a3c0*/  FMUL.FTZ R178, R6.reuse, R195 ;  /* 0x000000c306b27220 */ /* 0x040fe20000410000 */
[----:B------:R-:W-:Y:S01]  /*a3d0*/  FMUL.FTZ R162, R6, R237 ;  /* 0x000000ed06a27220 */ /* 0x000fe20000410000 */
[----:B------:R-:W-:Y:S01]  /*a3e0*/  FFMA.FTZ R173, R5, R176, R196 ;  /* 0x000000b005ad7223 */ /* 0x000fe200000100c4 */
[----:B------:R-:W-:Y:S01]  /*a3f0*/  FADD.FTZ R200, R200, R175 ;  /* 0x000000afc8c87221 */ /* 0x000fe20000010000 */
[----:B------:R-:W-:Y:S01]  /*a400*/  FMUL.FTZ R175, R179, R143 ;  /* 0x0000008fb3af7220 */ /* 0x000fe20000410000 */
[----:B------:R-:W-:Y:S01]  /*a410*/  FFMA.FTZ R6, R5, R195, R162 ;  /* 0x000000c305067223 */ /* 0x000fe200000100a2 */
[----:B------:R-:W-:Y:S01]  /*a420*/  FMUL.FTZ R176, R159, R197 ;  /* 0x000000c59fb07220 */ /* 0x000fe20000410000 */
[-C--:B------:R-:W-:Y:S01]  /*a430*/  FMUL.FTZ R160, R179, R200.reuse ;  /* 0x000000c8b3a07220 */ /* 0x080fe20000410000 */
[C---:B------:R-:W-:Y:S01]  /*a440*/  FFMA.FTZ R162, R180.reuse, R200, -R175 ;  /* 0x000000c8b4a27223 */ /* 0x040fe200000108af */
[----:B------:R-:W-:Y:S01]  /*a450*/  FFMA.FTZ R5, R5, R237, -R178 ;  /* 0x000000ed05057223 */ /* 0x000fe200000108b2 */
[----:B------:R-:W-:Y:S01]  /*a460*/  FMUL.FTZ R178, R197, UR44 ;  /* 0x0000002cc5b27c20 */ /* 0x000fe20008410000 */
[----:B------:R-:W-:Y:S01]  /*a470*/  FFMA.FTZ R159, R180, R143, R160 ;  /* 0x0000008fb49f7223 */ /* 0x000fe200000100a0 */
[----:B------:R-:W-:Y:S01]  /*a480*/  FADD.FTZ R201, R201, R162 ;  /* 0x000000a2c9c97221 */ /* 0x000fe20000010000 */
[----:B------:R-:W-:Y:S01]  /*a490*/  FFMA.FTZ R160, R161, R171, R176 ;  /* 0x000000aba1a07223 */ /* 0x000fe200000100b0 */
[----:B------:R-:W-:Y:S01]  /*a4a0*/  FMUL.FTZ R176, R171, UR44 ;  /* 0x0000002cabb07c20 */ /* 0x000fe20008410000 */
[----:B------:R-:W-:Y:S01]  /*a4b0*/  FADD.FTZ R144, R144, R159 ;  /* 0x0000009f90907221 */ /* 0x000fe20000010000 */
[-C--:B------:R-:W-:Y:S01]  /*a4c0*/  FMUL.FTZ R161, R181, R201.reuse ;  /* 0x000000c9b5a17220 */ /* 0x080fe20000410000 */
[C---:B------:R-:W-:Y:S01]  /*a4d0*/  FMUL.FTZ R180, R197.reuse, R68 ;  /* 0x00000044c5b47220 */ /* 0x040fe20000410000 */
[----:B------:R-:W-:Y:S01]  /*a4e0*/  FFMA.FTZ R159, R197, UR27, -R176 ;  /* 0x0000001bc59f7c23 */ /* 0x000fe200080108b0 */
[-C--:B------:R-:W-:Y:S01]  /*a4f0*/  FMUL.FTZ R162, R181, R144.reuse ;  /* 0x00000090b5a27220 */ /* 0x080fe20000410000 */
[----:B------:R-:W-:Y:S01]  /*a500*/  FFMA.FTZ R176, R182, R144, R161 ;  /* 0x00000090b6b07223 */ /* 0x000fe200000100a1 */
[----:B------:R-:W-:Y:S01]  /*a510*/  FMUL.FTZ R179, R216, R172 ;  /* 0x000000acd8b37220 */ /* 0x000fe20000410000 */
[----:B-1----:R-:W-:Y:S01]  /*a520*/  FMUL.FTZ R239, R79, R174 ;  /* 0x000000ae4fef7220 */ /* 0x002fe20000410000 */
[----:B------:R-:W-:Y:S01]  /*a530*/  FFMA.FTZ R161, R182, R201, -R162 ;  /* 0x000000c9b6a17223 */ /* 0x000fe200000108a2 */
[----:B------:R-:W-:Y:S01]  /*a540*/  FADD.FTZ R145, R145, R176 ;  /* 0x000000b091917221 */ /* 0x000fe20000010000 */
[C---:B------:R-:W-:Y:S01]  /*a550*/  FFMA.FTZ R162, R171.reuse, UR27, R178 ;  /* 0x0000001baba27c23 */ /* 0x040fe200080100b2 */
[----:B------:R-:W-:Y:S01]  /*a560*/  FMUL.FTZ R178, R171, R68 ;  /* 0x00000044abb27220 */ /* 0x000fe20000410000 */
[----:B------:R-:W-:Y:S01]  /*a570*/  FADD.FTZ R202, R202, R161 ;  /* 0x000000a1caca7221 */ /* 0x000fe20000010000 */
[C---:B------:R-:W-:Y:S01]  /*a580*/  FMUL.FTZ R182, R218.reuse, R180 ;  /* 0x000000b4dab67220 */ /* 0x040fe20000410000 */
[CC--:B------:R-:W-:Y:S01]  /*a590*/  FMUL.FTZ R175, R183.reuse, R145.reuse ;  /* 0x00000091b7af7220 */ /* 0x0c0fe20000410000 */
[----:B------:R-:W-:Y:S01]  /*a5a0*/  FMUL.FTZ R196, R218, R178 ;  /* 0x000000b2dac47220 */ /* 0x000fe20000410000 */
[----:B------:R-:W-:Y:S01]  /*a5b0*/  FMUL.FTZ R176, R183, R202 ;  /* 0x000000cab7b07220 */ /* 0x000fe20000410000 */
[-C--:B------:R-:W-:Y:S01]  /*a5c0*/  FFMA.FTZ R161, R235, R178.reuse, R182 ;  /* 0x000000b2eba17223 */ /* 0x080fe200000100b6 */
[C---:B------:R-:W-:Y:S01]  /*a5d0*/  FMUL.FTZ R177, R81.reuse, R178 ;  /* 0x000000b251b17220 */ /* 0x040fe20000410000 */
[C---:B------:R-:W-:Y:S01]  /*a5e0*/  FFMA.FTZ R178, R184.reuse, R202, -R175 ;  /* 0x000000cab8b27223 */ /* 0x040fe200000108af */
[----:B------:R-:W-:Y:S01]  /*a5f0*/  FFMA.FTZ R175, R184, R145, R176 ;  /* 0x00000091b8af7223 */ /* 0x000fe200000100b0 */
[----:B------:R-:W-:Y:S01]  /*a600*/  FMUL.FTZ R176, R216, R174 ;  /* 0x000000aed8b07220 */ /* 0x000fe20000410000 */
[----:B------:R-:W-:Y:S01]  /*a610*/  FMUL.FTZ R181, R81, R180 ;  /* 0x000000b451b57220 */ /* 0x000fe20000410000 */
[----:B------:R-:W-:Y:S01]  /*a620*/  FADD.FTZ R203, R203, R178 ;  /* 0x000000b2cbcb7221 */ /* 0x000fe20000010000 */
[----:B------:R-:W-:Y:S01]  /*a630*/  FADD.FTZ R146, R146, R175 ;  /* 0x000000af92927221 */ /* 0x000fe20000010000 */
[----:B------:R-:W-:Y:S01]  /*a640*/  FFMA.FTZ R174, R215, R174, -R179 ;  /* 0x000000aed7ae7223 */ /* 0x000fe200000108b3 */
[----:B------:R-:W-:Y:S01]  /*a650*/  FMUL.FTZ R179, R198, R67 ;  /* 0x00000043c6b37220 */ /* 0x000fe20000410000 */
[CC--:B------:R-:W-:Y:S01]  /*a660*/  FMUL.FTZ R175, R185.reuse, R203.reuse ;  /* 0x000000cbb9af7220 */ /* 0x0c0fe20000410000 */
[----:B------:R-:W-:Y:S01]  /*a670*/  FMUL.FTZ R178, R185, R146 ;  /* 0x00000092b9b27220 */ /* 0x000fe20000410000 */
[----:B------:R-:W-:Y:S01]  /*a680*/  FFMA.FTZ R172, R215, R172, R176 ;  /* 0x000000acd7ac7223 */ /* 0x000fe200000100b0 */
[----:B------:R0:W-:Y:S01]  /*a690*/  STS [R154+0x10d0], R177 ;  /* 0x0010d0b19a007388 */ /* 0x0001e20000000800 */
[C---:B------:R-:W-:Y:S01]  /*a6a0*/  FFMA.FTZ R176, R186.reuse, R146, R175 ;  /* 0x00000092bab07223 */ /* 0x040fe200000100af */
[----:B------:R-:W-:Y:S01]  /*a6b0*/  FFMA.FTZ R175, R186, R203, -R178 ;  /* 0x000000cbbaaf7223 */ /* 0x000fe200000108b2 */
[----:B------:R-:W-:Y:S01]  /*a6c0*/  FFMA.FTZ R171, R235, R180, -R196 ;  /* 0x000000b4ebab7223 */ /* 0x000fe200000108c4 */
[----:B------:R1:W-:Y:S01]  /*a6d0*/  STS [R154+0x10d4], R181 ;  /* 0x0010d4b59a007388 */ /* 0x0003e20000000800 */
[----:B------:R-:W-:Y:S01]  /*a6e0*/  FADD.FTZ R147, R147, R176 ;  /* 0x000000b093937221 */ /* 0x000fe20000010000 */
[----:B------:R-:W-:Y:S01]  /*a6f0*/  FADD.FTZ R204, R204, R175 ;  /* 0x000000afcccc7221 */ /* 0x000fe20000010000 */
[----:B------:R-:W-:Y:S01]  /*a700*/  FMUL.FTZ R185, R86, R179 ;  /* 0x000000b356b97220 */ /* 0x000fe20000410000 */
[----:B------:R2:W-:Y:S01]  /*a710*/  STS [R154+0x10f0], R241 ;  /* 0x0010f0f19a007388 */ /* 0x0005e20000000800 */
[----:B------:R-:W-:Y:S01]  /*a720*/  FMUL.FTZ R184, R199, R70 ;  /* 0x00000046c7b87220 */ /* 0x000fe20000410000 */
[----:B0-----:R-:W-:Y:S01]  /*a730*/  FMUL.FTZ R177, R141, R67 ;  /* 0x000000438db17220 */ /* 0x001fe20000410000 */
[----:B------:R-:W-:Y:S01]  /*a740*/  FMUL.FTZ R178, R187, R204 ;  /* 0x000000ccbbb27220 */ /* 0x000fe20000410000 */
[----:B------:R-:W-:Y:S01]  /*a750*/  FMUL.FTZ R182, R142, R70 ;  /* 0x000000468eb67220 */ /* 0x000fe20000410000 */
[----:B------:R-:W-:Y:S01]  /*a760*/  STS [R154+0x10cc], R185 ;  /* 0x0010ccb99a007388 */ /* 0x000fe20000000800 */
[C---:B-1----:R-:W-:Y:S01]  /*a770*/  FMUL.FTZ R181, R221.reuse, R179 ;  /* 0x000000b3ddb57220 */ /* 0x042fe20000410000 */
[----:B------:R-:W-:Y:S01]  /*a780*/  FMUL.FTZ R183, R221, R177 ;  /* 0x000000b1ddb77220 */ /* 0x000fe20000410000 */
[----:B------:R-:W-:Y:S01]  /*a790*/  FMUL.FTZ R191, R84, R237 ;  /* 0x000000ed54bf7220 */ /* 0x000fe20000410000 */
[----:B------:R-:W-:Y:S01]  /*a7a0*/  STS [R154+0x10e4], R239 ;  /* 0x0010e4ef9a007388 */ /* 0x000fe20000000800 */
[-C--:B------:R-:W-:Y:S01]  /*a7b0*/  FFMA.FTZ R175, R234, R177.reuse, R181 ;  /* 0x000000b1eaaf7223 */ /* 0x080fe200000100b5 */
[----:B------:R-:W-:Y:S01]  /*a7c0*/  FMUL.FTZ R181, R86, R177 ;  /* 0x000000b156b57220 */ /* 0x000fe20000410000 */
[----:B------:R-:W-:Y:S01]  /*a7d0*/  FMUL.FTZ R177, R187, R147 ;  /* 0x00000093bbb17220 */ /* 0x000fe20000410000 */
[----:B------:R-:W-:Y:S01]  /*a7e0*/  FFMA.FTZ R176, R234, R179, -R183 ;  /* 0x000000b3eab07223 */ /* 0x000fe200000108b7 */
[CC--:B------:R-:W-:Y:S01]  /*a7f0*/  FMUL.FTZ R179, R217.reuse, R193.reuse ;  /* 0x000000c1d9b37220 */ /* 0x0c0fe20000410000 */
[----:B--2---:R-:W-:Y:S01]  /*a800*/  FMUL.FTZ R241, R82, R193 ;  /* 0x000000c152f17220 */ /* 0x004fe20000410000 */
[C---:B------:R-:W-:Y:S01]  /*a810*/  FFMA.FTZ R180, R188.reuse, R204, -R177 ;  /* 0x000000ccbcb47223 */ /* 0x040fe200000108b1 */
[----:B------:R-:W-:Y:S01]  /*a820*/  FFMA.FTZ R177, R188, R147, R178 ;  /* 0x00000093bcb17223 */ /* 0x000fe200000100b2 */
[-C--:B------:R-:W-:Y:S01]  /*a830*/  FMUL.FTZ R178, R217, R169.reuse ;  /* 0x000000a9d9b27220 */ /* 0x080fe20000410000 */
[----:B------:R0:W-:Y:S01]  /*a840*/  STS [R154+0x10c8], R181 ;  /* 0x0010c8b59a007388 */ /* 0x0001e20000000800 */
[----:B------:R-:W-:Y:S01]  /*a850*/  FADD.FTZ R205, R205, R180 ;  /* 0x000000b4cdcd7221 */ /* 0x000fe20000010000 */
[----:B------:R-:W-:Y:S01]  /*a860*/  FADD.FTZ R148, R148, R177 ;  /* 0x000000b194947221 */ /* 0x000fe20000010000 */
[C---:B------:R-:W-:Y:S01]  /*a870*/  FFMA.FTZ R177, R236.reuse, R169, R179 ;  /* 0x000000a9ecb17223 */ /* 0x040fe200000100b3 */
[----:B------:R-:W-:Y:S01]  /*a880*/  FFMA.FTZ R193, R236, R193, -R178 ;  /* 0x000000c1ecc17223 */ /* 0x000fe200000108b2 */
[CC--:B------:R-:W-:Y:S01]  /*a890*/  FMUL.FTZ R169, R189.reuse, R205.reuse ;  /* 0x000000cdbda97220 */ /* 0x0c0fe20000410000 */
[----:B------:R-:W-:Y:S01]  /*a8a0*/  FMUL.FTZ R180, R189, R148 ;  /* 0x00000094bdb47220 */ /* 0x000fe20000410000 */
[-C--:B------:R-:W-:Y:S01]  /*a8b0*/  FMUL.FTZ R183, R83, R182.reuse ;  /* 0x000000b653b77220 */ /* 0x080fe20000410000 */
[C---:B------:R-:W-:Y:S01]  /*a8c0*/  FMUL.FTZ R179, R219.reuse, R182 ;  /* 0x000000b6dbb37220 */ /* 0x040fe20000410000 */
[C---:B------:R-:W-:Y:S01]  /*a8d0*/  FFMA.FTZ R178, R190.reuse, R148, R169 ;  /* 0x00000094beb27223 */ /* 0x040fe200000100a9 */
[----:B------:R-:W-:Y:S01]  /*a8e0*/  FFMA.FTZ R169, R190, R205, -R180 ;  /* 0x000000cdbea97223 */ /* 0x000fe200000108b4 */
[----:B------:R-:W-:Y:S01]  /*a8f0*/  FMUL.FTZ R180, R219, R184 ;  /* 0x000000b8dbb47220 */ /* 0x000fe20000410000 */
[----:B------:R1:W-:Y:S01]  /*a900*/  STS [R154+0x10c0], R183 ;  /* 0x0010c0b79a007388 */ /* 0x0003e20000000800 */
[----:B------:R-:W-:Y:S01]  /*a910*/  FADD.FTZ R149, R149, R178 ;  /* 0x000000b295957221 */ /* 0x000fe20000010000 */
[----:B------:R-:W-:Y:S01]  /*a920*/  FADD.FTZ R169, R206, R169 ;  /* 0x000000a9cea97221 */ /* 0x000fe20000010000 */
[C---:B------:R-:W-:Y:S01]  /*a930*/  FFMA.FTZ R178, R233.reuse, R182, R180 ;  /* 0x000000b6e9b27223 */ /* 0x040fe200000100b4 */
[----:B------:R-:W-:Y:S01]  /*a940*/  FMUL.FTZ R180, R12, R166 ;  /* 0x000000a60cb47220 */ /* 0x000fe20000410000 */
[-C--:B------:R-:W-:Y:S01]  /*a950*/  FFMA.FTZ R179, R233, R184.reuse, -R179 ;  /* 0x000000b8e9b37223 */ /* 0x080fe200000108b3 */
[C---:B0-----:R-:W-:Y:S01]  /*a960*/  FMUL.FTZ R181, R192.reuse, R169 ;  /* 0x000000a9c0b57220 */ /* 0x041fe20000410000 */
[----:B------:R-:W-:Y:S01]  /*a970*/  FMUL.FTZ R192, R192, R149 ;  /* 0x00000095c0c07220 */ /* 0x000fe20000410000 */
[----:B------:R-:W-:Y:S01]  /*a980*/  FMUL.FTZ R182, R169, R75 ;  /* 0x0000004ba9b67220 */ /* 0x000fe20000410000 */
[----:B------:R-:W-:Y:S01]  /*a990*/  FMUL.FTZ R187, R83, R184 ;  /* 0x000000b853bb7220 */ /* 0x000fe20000410000 */
[C---:B------:R-:W-:Y:S01]  /*a9a0*/  FFMA.FTZ R181, R194.reuse, R149, R181 ;  /* 0x00000095c2b57223 */ /* 0x040fe200000100b5 */
[----:B------:R-:W-:Y:S01]  /*a9b0*/  FFMA.FTZ R192, R194, R169, -R192 ;  /* 0x000000a9c2c07223 */ /* 0x000fe200000108c0 */
[-C--:B------:R-:W-:Y:S01]  /*a9c0*/  FFMA.FTZ R180, R11, R164.reuse, R180 ;  /* 0x000000a40bb47223 */ /* 0x080fe200000100b4 */
[----:B------:R-:W-:Y:S01]  /*a9d0*/  FMUL.FTZ R194, R12, R164 ;  /* 0x000000a40cc27220 */ /* 0x000fe20000410000 */
[----:B------:R-:W-:Y:S01]  /*a9e0*/  FADD.FTZ R150, R150, R181 ;  /* 0x000000b596967221 */ /* 0x000fe20000010000 */
[----:B------:R-:W-:Y:S01]  /*a9f0*/  FADD.FTZ R207, R207, R192 ;  /* 0x000000c0cfcf7221 */ /* 0x000fe20000010000 */
[----:B------:R-:W-:Y:S01]  /*aa00*/  FMUL.FTZ R184, R149, R75 ;  /* 0x0000004b95b87220 */ /* 0x000fe20000410000 */
[----:B------:R-:W-:Y:S01]  /*aa10*/  FMUL.FTZ R190, R13, R182 ;  /* 0x000000b60dbe7220 */ /* 0x000fe20000410000 */
[-C--:B-1----:R-:W-:Y:S01]  /*aa20*/  FMUL.FTZ R183, R150, R78.reuse ;  /* 0x0000004e96b77220 */ /* 0x082fe20000410000 */
[----:B------:R-:W-:Y:S01]  /*aa30*/  FMUL.FTZ R181, R207, R78 ;  /* 0x0000004ecfb57220 */ /* 0x000fe20000410000 */
[----:B------:R-:W-:Y:S01]  /*aa40*/  FMUL.FTZ R186, R205, R76 ;  /* 0x0000004ccdba7220 */ /* 0x000fe20000410000 */
[-C--:B------:R-:W-:Y:S01]  /*aa50*/  FMUL.FTZ R192, R13, R184.reuse ;  /* 0x000000b80dc07220 */ /* 0x080fe20000410000 */
[C---:B------:R-:W-:Y:S01]  /*aa60*/  FMUL.FTZ R164, R2.reuse, R183 ;  /* 0x000000b702a47220 */ /* 0x040fe20000410000 */
[-C--:B------:R-:W-:Y:S01]  /*aa70*/  FMUL.FTZ R185, R2, R181.reuse ;  /* 0x000000b502b97220 */ /* 0x080fe20000410000 */
[----:B------:R-:W-:Y:S01]  /*aa80*/  FFMA.FTZ R190, R3, R184, R190 ;  /* 0x000000b803be7223 */ /* 0x000fe200000100be */
[----:B------:R0:W-:Y:S01]  /*aa90*/  STS [R154+0x10c4], R187 ;  /* 0x0010c4bb9a007388 */ /* 0x0001e20000000800 */
[C---:B------:R-:W-:Y:S01]  /*aaa0*/  FFMA.FTZ R164, R10.reuse, R181, -R164 ;  /* 0x000000b50aa47223 */ /* 0x040fe200000108a4 */
[----:B------:R-:W-:Y:S01]  /*aab0*/  FFMA.FTZ R185, R10, R183, R185 ;  /* 0x000000b70ab97223 */ /* 0x000fe200000100b9 */
[----:B------:R-:W-:Y:S01]  /*aac0*/  FMUL.FTZ R188, R148, R76 ;  /* 0x0000004c94bc7220 */ /* 0x000fe20000410000 */
[----:B------:R-:W-:Y:S01]  /*aad0*/  FMUL.FTZ R189, R227, R186 ;  /* 0x000000bae3bd7220 */ /* 0x000fe20000410000 */
[----:B------:R-:W-:Y:S01]  /*aae0*/  FADD.FTZ R164, RZ, R164 ;  /* 0x000000a4ffa47221 */ /* 0x000fe20000010000 */
[----:B------:R-:W-:Y:S01]  /*aaf0*/  FADD.FTZ R185, RZ, R185 ;  /* 0x000000b9ffb97221 */ /* 0x000fe20000010000 */
[----:B------:R1:W-:Y:S01]  /*ab00*/  STS [R154+0x10dc], R191 ;  /* 0x0010dcbf9a007388 */ /* 0x0003e20000000800 */
[----:B------:R-:W-:Y:S01]  /*ab10*/  FFMA.FTZ R189, R226, R188, R189 ;  /* 0x000000bce2bd7223 */ /* 0x000fe200000100bd */
[----:B------:R-:W-:Y:S01]  /*ab20*/  FFMA.FTZ R166, R11, R166, -R194 ;  /* 0x000000a60ba67223 */ /* 0x000fe200000108c2 */
[----:B0-----:R-:W-:Y:S01]  /*ab30*/  FFMA.FTZ R187, R3, R182, -R192 ;  /* 0x000000b603bb7223 */ /* 0x001fe200000108c0 */
[----:B------:R-:W-:Y:S01]  /*ab40*/  FADD.FTZ R190, R185, R190 ;  /* 0x000000beb9be7221 */ /* 0x000fe20000010000 */
[----:B------:R-:W-:Y:S01]  /*ab50*/  FMUL.FTZ R185, R204, R73 ;  /* 0x00000049ccb97220 */ /* 0x000fe20000410000 */
[----:B------:R-:W-:Y:S01]  /*ab60*/  FMUL.FTZ R194, R152, R165 ;  /* 0x000000a598c27220 */ /* 0x000fe20000410000 */
[----:B------:R-:W-:Y:S01]  /*ab70*/  FADD.FTZ R164, R164, R187 ;  /* 0x000000bba4a47221 */ /* 0x000fe20000010000 */
[----:B------:R-:W-:Y:S01]  /*ab80*/  FMUL.FTZ R187, R147, R73 ;  /* 0x0000004993bb7220 */ /* 0x000fe20000410000 */
[----:B------:R-:W-:Y:S01]  /*ab90*/  FADD.FTZ R190, R190, R189 ;  /* 0x000000bdbebe7221 */ /* 0x000fe20000010000 */
[----:B-1----:R-:W-:Y:S01]  /*aba0*/  FMUL.FTZ R191, R228, R185 ;  /* 0x000000b9e4bf7220 */ /* 0x002fe20000410000 */
[----:B------:R-:W-:Y:S01]  /*abb0*/  FMUL.FTZ R189, R227, R188 ;  /* 0x000000bce3bd7220 */ /* 0x000fe20000410000 */
[-C--:B------:R-:W-:Y:S01]  /*abc0*/  FMUL.FTZ R192, R152, R209.reuse ;  /* 0x000000d198c07220 */ /* 0x080fe20000410000 */
[C---:B------:R-:W-:Y:S01]  /*abd0*/  FFMA.FTZ R209, R137.reuse, R209, -R194 ;  /* 0x000000d189d17223 */ /* 0x040fe200000108c2 */
[----:B------:R-:W-:Y:S01]  /*abe0*/  FFMA.FTZ R191, R224, R187, R191 ;  /* 0x000000bbe0bf7223 */ /* 0x000fe200000100bf */
[----:B------:R-:W-:Y:S01]  /*abf0*/  FFMA.FTZ R189, R226, R186, -R189 ;  /* 0x000000bae2bd7223 */ /* 0x000fe200000108bd */
[----:B------:R-:W-:Y:S01]  /*ac00*/  FFMA.FTZ R165, R137, R165, R192 ;  /* 0x000000a589a57223 */ /* 0x000fe200000100c0 */
[----:B------:R-:W-:Y:S01]  /*ac10*/  FMUL.FTZ R239, R84, R195 ;  /* 0x000000c354ef7220 */ /* 0x000fe20000410000 */
[----:B------:R-:W-:Y:S01]  /*ac20*/  FADD.FTZ R194, R190, R191 ;  /* 0x000000bfbec27221 */ /* 0x000fe20000010000 */
[-C--:B------:R-:W-:Y:S01]  /*ac30*/  FMUL.FTZ R190, R203, R74.reuse ;  /* 0x0000004acbbe7220 */ /* 0x080fe20000410000 */
[----:B------:R-:W-:Y:S01]  /*ac40*/  FADD.FTZ R192, R164, R189 ;  /* 0x000000bda4c07221 */ /* 0x000fe20000010000 */
[----:B------:R-:W-:Y:S01]  /*ac50*/  FMUL.FTZ R195, R228, R187 ;  /* 0x000000bbe4c37220 */ /* 0x000fe20000410000 */
        /* <DEDUP_REMOVED lines=8> */
[----:B------:R-:W-:Y:S01]  /*ace0*/  FADD.FTZ R192, R192, R195 ;  /* 0x000000c3c0c07221 */ /* 0x000fe20000010000 */
[----:B------:R-:W-:Y:S01]  /*acf0*/  FADD.FTZ R194, R194, R197 ;  /* 0x000000c5c2c27221 */ /* 0x000fe20000010000 */
[-C--:B------:R-:W-:Y:S01]  /*ad00*/  FFMA.FTZ R195, R223, R191.reuse, R196 ;  /* 0x000000bfdfc37223 */ /* 0x080fe200000100c4 */
[----:B------:R-:W-:Y:S01]  /*ad10*/  FFMA.FTZ R237, R225, R190, -R237 ;  /* 0x000000bee1ed7223 */ /* 0x000fe200000108ed */
[----:B------:R-:W-:Y:S01]  /*ad20*/  FMUL.FTZ R196, R230, R191 ;  /* 0x000000bfe6c47220 */ /* 0x000fe20000410000 */
[----:B------:R-:W-:Y:S01]  /*ad30*/  FMUL.FTZ R197, R143, R69 ;  /* 0x000000458fc57220 */ /* 0x000fe20000410000 */
[----:B------:R-:W-:Y:S01]  /*ad40*/  FADD.FTZ R194, R194, R195 ;  /* 0x000000c3c2c27221 */ /* 0x000fe20000010000 */
[----:B------:R-:W-:Y:S01]  /*ad50*/  FADD.FTZ R192, R192, R237 ;  /* 0x000000edc0c07221 */ /* 0x000fe20000010000 */
[----:B------:R-:W-:Y:S01]  /*ad60*/  FFMA.FTZ R195, R223, R189, -R196 ;  /* 0x000000bddfc37223 */ /* 0x000fe200000108c4 */
[----:B------:R-:W-:Y:S01]  /*ad70*/  FMUL.FTZ R237, R200, R69 ;  /* 0x00000045c8ed7220 */ /* 0x000fe20000410000 */
[----:B------:R-:W-:Y:S01]  /*ad80*/  FMUL.FTZ R196, R220, R197 ;  /* 0x000000c5dcc47220 */ /* 0x000fe20000410000 */
[-C--:B------:R-:W-:Y:S01]  /*ad90*/  FMUL.FTZ R206, R201, R72.reuse ;  /* 0x00000048c9ce7220 */ /* 0x080fe20000410000 */
[----:B------:R-:W-:Y:S01]  /*ada0*/  FADD.FTZ R192, R192, R195 ;  /* 0x000000c3c0c07221 */ /* 0x000fe20000010000 */
[-C--:B------:R-:W-:Y:S01]  /*adb0*/  FMUL.FTZ R195, R220, R237.reuse ;  /* 0x000000eddcc37220 */ /* 0x080fe20000410000 */
[----:B------:R0:W-:Y:S01]  /*adc0*/  STS [R154+0x10f4], R243 ;  /* 0x0010f4f39a007388 */ /* 0x0001e20000000800 */
[-C--:B------:R-:W-:Y:S01]  /*add0*/  FFMA.FTZ R245, R232, R237.reuse, -R196 ;  /* 0x000000ede8f57223 */ /* 0x080fe200000108c4 */
[----:B------:R-:W-:Y:S01]  /*ade0*/  FMUL.FTZ R196, R144, R72 ;  /* 0x0000004890c47220 */ /* 0x000fe20000410000 */
[----:B------:R-:W-:Y:S01]  /*adf0*/  FMUL.FTZ R247, R88, R237 ;  /* 0x000000ed58f77220 */ /* 0x000fe20000410000 */
[----:B------:R1:W-:Y:S01]  /*ae00*/  STS [R154+0x10ec], R241 ;  /* 0x0010ecf19a007388 */ /* 0x0003e20000000800 */
[C---:B------:R-:W-:Y:S01]  /*ae10*/  FMUL.FTZ R187, R92.reuse, R187 ;  /* 0x000000bb5cbb7220 */ /* 0x040fe20000410000 */
[----:B------:R-:W-:Y:S01]  /*ae20*/  FMUL.FTZ R185, R92, R185 ;  /* 0x000000b95cb97220 */ /* 0x000fe20000410000 */
[C---:B------:R-:W-:Y:S01]  /*ae30*/  FMUL.FTZ R183, R91.reuse, R183 ;  /* 0x000000b75bb77220 */ /* 0x040fe20000410000 */
[----:B------:R2:W-:Y:S01]  /*ae40*/  STS [R154+0x10d8], R239 ;  /* 0x0010d8ef9a007388 */ /* 0x0005e20000000800 */
[----:B------:R-:W-:Y:S01]  /*ae50*/  FMUL.FTZ R181, R91, R181 ;  /* 0x000000b55bb57220 */ /* 0x000fe20000410000 */
[-C--:B0-----:R-:W-:Y:S01]  /*ae60*/  FFMA.FTZ R243, R232, R197.reuse, R195 ;  /* 0x000000c5e8f37223 */ /* 0x081fe200000100c3 */
[----:B------:R-:W-:Y:S01]  /*ae70*/  FMUL.FTZ R195, R231, R206 ;  /* 0x000000cee7c37220 */ /* 0x000fe20000410000 */
[----:B------:R-:W-:Y:S01]  /*ae80*/  STS [R154+0x10bc], R247 ;  /* 0x0010bcf79a007388 */ /* 0x000fe20000000800 */
[----:B------:R-:W-:Y:S01]  /*ae90*/  FFMA.FTZ R135, R15, R242, R240 ;  /* 0x000000f20f877223 */ /* 0x000fe200000100f0 */
[----:B-1----:R-:W-:Y:S01]  /*aea0*/  FMUL.FTZ R241, R88, R197 ;  /* 0x000000c558f17220 */ /* 0x002fe20000410000 */
[----:B------:R-:W-:Y:S01]  /*aeb0*/  FFMA.FTZ R195, R222, R196, R195 ;  /* 0x000000c4dec37223 */ /* 0x000fe200000100c3 */
[----:B------:R-:W-:Y:S01]  /*aec0*/  FMUL.FTZ R197, R90, R189 ;  /* 0x000000bd5ac57220 */ /* 0x000fe20000410000 */
[----:B------:R-:W-:Y:S01]  /*aed0*/  FMUL.FTZ R189, R87, R164 ;  /* 0x000000a457bd7220 */ /* 0x000fe20000410000 */
[-C--:B--2---:R-:W-:Y:S01]  /*aee0*/  FMUL.FTZ R239, R85, R196.reuse ;  /* 0x000000c455ef7220 */ /* 0x084fe20000410000 */
[----:B------:R-:W-:Y:S01]  /*aef0*/  FADD.FTZ R194, R194, R195 ;  /* 0x000000c3c2c27221 */ /* 0x000fe20000010000 */
[----:B------:R-:W-:Y:S01]  /*af00*/  FMUL.FTZ R195, R231, R196 ;  /* 0x000000c4e7c37220 */ /* 0x000fe20000410000 */
[----:B------:R0:W-:Y:S01]  /*af10*/  STS [R154+0x10b8], R241 ;  /* 0x0010b8f19a007388 */ /* 0x0001e20000000800 */
[----:B------:R-:W-:Y:S01]  /*af20*/  LEA R164, R249, -R4, 0x1 ;  /* 0x80000004f9a47211 */ /* 0x000fe200078e08ff */
[----:B------:R-:W-:Y:S01]  /*af30*/  FADD.FTZ R243, R194, R243 ;  /* 0x000000f3c2f37221 */ /* 0x000fe20000010000 */
[----:B------:R-:W-:Y:S01]  /*af40*/  FFMA.FTZ R237, R222, R206, -R195 ;  /* 0x000000cedeed7223 */ /* 0x000fe200000108c3 */
[----:B------:R1:W-:Y:S01]  /*af50*/  STS [R154+0x10a0], R189 ;  /* 0x0010a0bd9a007388 */ /* 0x0003e20000000800 */
[----:B------:R-:W-:Y:S01]  /*af60*/  FMUL.FTZ R195, R90, R191 ;  /* 0x000000bf5ac37220 */ /* 0x000fe20000410000 */
[----:B------:R-:W-:Y:S01]  /*af70*/  FADD.FTZ R178, R243, R178 ;  /* 0x000000b2f3b27221 */ /* 0x000fe20000010000 */
[----:B------:R-:W-:Y:S01]  /*af80*/  FADD.FTZ R192, R192, R237 ;  /* 0x000000edc0c07221 */ /* 0x000fe20000010000 */
[----:B------:R-:W-:Y:S01]  /*af90*/  FMUL.FTZ R191, R87, R190 ;  /* 0x000000be57bf7220 */ /* 0x000fe20000410000 */
[----:B------:R-:W-:Y:S01]  /*afa0*/  STS [R154+0x10b0], R239 ;  /* 0x0010b0ef9a007388 */ /* 0x000fe20000000800 */
[----:B------:R-:W-:Y:S01]  /*afb0*/  FADD.FTZ R178, R178, R175 ;  /* 0x000000afb2b27221 */ /* 0x000fe20000010000 */
[----:B------:R-:W-:Y:S01]  /*afc0*/  FADD.FTZ R192, R192, R245 ;  /* 0x000000f5c0c07221 */ /* 0x000fe20000010000 */
[----:B0-----:R-:W-:Y:S01]  /*afd0*/  FMUL.FTZ R241, R85, R206 ;  /* 0x000000ce55f17220 */ /* 0x001fe20000410000 */
[----:B------:R-:W-:Y:S01]  /*afe0*/  FMUL.FTZ R175, R89, R188 ;  /* 0x000000bc59af7220 */ /* 0x000fe20000410000 */
[----:B-1----:R-:W-:Y:S01]  /*aff0*/  FADD.FTZ R189, R178, R161 ;  /* 0x000000a1b2bd7221 */ /* 0x002fe20000010000 */
        /* <DEDUP_REMOVED lines=13> */
[----:B------:R-:W-:Y:S01]  /*b0d0*/  FMUL.FTZ R5, R94, R182 ;  /* 0x000000b65e057220 */ /* 0x000fe20000410000 */
[----:B------:R-:W-:Y:S01]  /*b0e0*/  STS [R154+0x10a4], R191 ;  /* 0x0010a4bf9a007388 */ /* 0x000fe20000000800 */
[----:B------:R-:W-:Y:S01]  /*b0f0*/  FADD.FTZ R180, R177, R180 ;  /* 0x000000b4b1b47221 */ /* 0x000fe20000010000 */
[----:B------:R-:W-:Y:S01]  /*b100*/  FADD.FTZ R174, R171, R174 ;  /* 0x000000aeabae7221 */ /* 0x000fe20000010000 */
[----:B------:R-:W-:Y:S01]  /*b110*/  FFMA.FTZ R6, R14, R211, R135 ;  /* 0x000000d30e067223 */ /* 0x000fe20000010087 */
[----:B------:R-:W-:Y:S01]  /*b120*/  STS [R154+0x1098], R187 ;  /* 0x001098bb9a007388 */ /* 0x000fe20000000800 */
[----:B------:R-:W-:Y:S01]  /*b130*/  FADD.FTZ R4, R180, R165 ;  /* 0x000000a5b4047221 */ /* 0x000fe20000010000 */
[----:B------:R-:W-:Y:S01]  /*b140*/  FADD.FTZ R193, R174, R193 ;  /* 0x000000c1aec17221 */ /* 0x000fe20000010000 */
[----:B------:R-:W-:Y:S01]  /*b150*/  FFMA.FTZ R7, R15, -R244, R238 ;  /* 0x800000f40f077223 */ /* 0x000fe200000100ee */
[----:B------:R-:W-:Y:S01]  /*b160*/  STS [R154+0x109c], R185 ;  /* 0x00109cb99a007388 */ /* 0x000fe20000000800 */
[----:B------:R-:W-:Y:S01]  /*b170*/  FMUL.FTZ R184, R142, UR44 ;  /* 0x0000002c8eb87c20 */ /* 0x000fe20008410000 */
[----:B------:R-:W-:Y:S01]  /*b180*/  FADD.FTZ R188, R193, R166 ;  /* 0x000000a6c1bc7221 */ /* 0x000fe20000010000 */
[----:B------:R-:W-:Y:S01]  /*b190*/  FMUL.FTZ R180, R144, UR44 ;  /* 0x0000002c90b47c20 */ /* 0x000fe20008410000 */
        /* <DEDUP_REMOVED lines=13> */
[----:B------:R-:W-:Y:S01]  /*b270*/  FFMA.FTZ R7, R14, -R213, R7 ;  /* 0x800000d50e077223 */ /* 0x000fe20000010007 */
[----:B-1----:R-:W-:Y:S01]  /*b280*/  FMUL.FTZ R179, R201, UR44 ;  /* 0x0000002cc9b37c20 */ /* 0x002fe20008410000 */
[C---:B------:R-:W-:Y:S01]  /*b290*/  IADD3 R189, PT, PT, R114.reuse, 0x40, RZ ;  /* 0x0000004072bd7810 */ /* 0x040fe20007ffe0ff */
[----:B------:R-:W-:Y:S01]  /*b2a0*/  STS [R154+0x1080], R183 ;  /* 0x001080b79a007388 */ /* 0x000fe20000000800 */
[C---:B------:R-:W-:Y:S01]  /*b2b0*/  IADD3 R191, PT, PT, R114.reuse, 0x60, RZ ;  /* 0x0000006072bf7810 */ /* 0x040fe20007ffe0ff */
[----:B------:R-:W-:Y:S01]  /*b2c0*/  FFMA.FTZ R184, R199, UR27, -R184 ;  /* 0x0000001bc7b87c23 */ /* 0x000fe200080108b8 */
[----:B--2---:R-:W-:Y:S01]  /*b2d0*/  IADD3 R161, PT, PT, R114, 0x20, RZ ;  /* 0x0000002072a17810 */ /* 0x004fe20007ffe0ff */
[----:B------:R1:W-:Y:S01]  /*b2e0*/  STS [R154+0x1084], R181 ;  /* 0x001084b59a007388 */ /* 0x0003e20000000800 */
[----:B------:R-:W-:Y:S01]  /*b2f0*/  ISETP.GE.AND P3, PT, R164, 0x21, PT ;  /* 0x00000021a400780c */ /* 0x000fe20003f66270 */
[----:B0-----:R-:W-:Y:S01]  /*b300*/  FMUL.FTZ R5, R141, UR44 ;  /* 0x0000002c8d057c20 */ /* 0x001fe20008410000 */
[----:B------:R-:W-:Y:S01]  /*b310*/  LEA.HI R161, R161, R114, RZ, 0x1b ;  /* 0x00000072a1a17211 */ /* 0x000fe200078fd8ff */
[----:B------:R-:W-:Y:S01]  /*b320*/  FFMA.FTZ R180, R201, UR27, -R180 ;  /* 0x0000001bc9b47c23 */ /* 0x000fe200080108b4 */
[----:B------:R-:W-:Y:S01]  /*b330*/  FFMA.FTZ R179, R144, UR27, R179 ;  /* 0x0000001b90b37c23 */ /* 0x000fe200080100b3 */
[C---:B------:R-:W-:Y:S01]  /*b340*/  FFMA.FTZ R186, R198.reuse, UR27, -R5 ;  /* 0x0000001bc6ba7c23 */ /* 0x040fe20008010805 */
[----:B------:R-:W-:Y:S01]  /*b350*/  FMUL.FTZ R5, R199, UR44 ;  /* 0x0000002cc7057c20 */ /* 0x000fe20008410000 */
[----:B------:R-:W-:Y:S01]  /*b360*/  LEA R161, R161, UR22, 0x2 ;  /* 0x00000016a1a17c11 */ /* 0x000fe2000f8e10ff */
[----:B------:R-:W-:Y:S01]  /*b370*/  BAR.SYNC.DEFER_BLOCKING 0x0 ;  /* 0x0000000000007b1d */ /* 0x000fe20000010000 */
[----:B-1----:R-:W-:Y:S01]  /*b380*/  FMUL.FTZ R154, R198, UR44 ;  /* 0x0000002cc69a7c20 */ /* 0x002fe20008410000 */
[----:B------:R-:W-:Y:S01]  /*b390*/  FFMA.FTZ R182, R142, UR27, R5 ;  /* 0x0000001b8eb67c23 */ /* 0x000fe20008010005 */
[----:B------:R-:W-:Y:S01]  /*b3a0*/  FMUL.FTZ R183, R143, UR44 ;  /* 0x0000002c8fb77c20 */ /* 0x000fe20008410000 */
[----:B------:R-:W-:Y:S01]  /*b3b0*/  FMUL.FTZ R5, R203, UR44 ;  /* 0x0000002ccb057c20 */ /* 0x000fe20008410000 */
[----:B------:R-:W-:Y:S01]  /*b3c0*/  FFMA.FTZ R185, R141, UR27, R154 ;  /* 0x0000001b8db97c23 */ /* 0x000fe2000801009a */
[C---:B------:R-:W-:Y:S01]  /*b3d0*/  FMUL.FTZ R154, R200.reuse, UR44 ;  /* 0x0000002cc89a7c20 */ /* 0x040fe20008410000 */
[----:B------:R-:W-:Y:S01]  /*b3e0*/  FFMA.FTZ R183, R200, UR27, -R183 ;  /* 0x0000001bc8b77c23 */ /* 0x000fe200080108b7 */
[----:B------:R-:W-:Y:S01]  /*b3f0*/  FFMA.FTZ R177, R202, UR27, -R177 ;  /* 0x0000001bcab17c23 */ /* 0x000fe200080108b1 */
[----:B------:R-:W-:Y:S01]  /*b400*/  FFMA.FTZ R178, R145, UR27, R178 ;  /* 0x0000001b91b27c23 */ /* 0x000fe200080100b2 */
[----:B------:R-:W-:Y:S01]  /*b410*/  FFMA.FTZ R181, R143, UR27, R154 ;  /* 0x0000001b8fb57c23 */ /* 0x000fe2000801009a */
[----:B------:R-:W-:Y:S01]  /*b420*/  FMUL.FTZ R154, R204, UR44 ;  /* 0x0000002ccc9a7c20 */ /* 0x000fe20008410000 */
[----:B------:R-:W-:Y:S01]  /*b430*/  FFMA.FTZ R176, R203, UR27, -R176 ;  /* 0x0000001bcbb07c23 */ /* 0x000fe200080108b0 */
[----:B------:R-:W-:Y:S01]  /*b440*/  FFMA.FTZ R174, R146, UR27, R5 ;  /* 0x0000001b92ae7c23 */ /* 0x000fe20008010005 */
[----:B------:R-:W-:Y:S01]  /*b450*/  FFMA.FTZ R175, R204, UR27, -R175 ;  /* 0x0000001bccaf7c23 */ /* 0x000fe200080108af */
[----:B------:R-:W-:Y:S01]  /*b460*/  FFMA.FTZ R171, R147, UR27, R154 ;  /* 0x0000001b93ab7c23 */ /* 0x000fe2000801009a */
[----:B------:R-:W-:Y:S01]  /*b470*/  FMUL.FTZ R154, R169, UR44 ;  /* 0x0000002ca99a7c20 */ /* 0x000fe20008410000 */
[----:B------:R-:W-:Y:S01]  /*b480*/  FFMA.FTZ R172, R205, UR27, -R172 ;  /* 0x0000001bcdac7c23 */ /* 0x000fe200080108ac */
[----:B------:R-:W-:Y:S01]  /*b490*/  FFMA.FTZ R165, R148, UR27, R165 ;  /* 0x0000001b94a57c23 */ /* 0x000fe200080100a5 */
[----:B------:R-:W-:Y:S01]  /*b4a0*/  FFMA.FTZ R166, R169, UR27, -R166 ;  /* 0x0000001ba9a67c23 */ /* 0x000fe200080108a6 */
[----:B------:R-:W-:Y:S01]  /*b4b0*/  FFMA.FTZ R154, R149, UR27, R154 ;  /* 0x0000001b959a7c23 */ /* 0x000fe2000801009a */
[----:B------:R-:W-:Y:S01]  /*b4c0*/  FFMA.FTZ R135, R150, UR27, R135 ;  /* 0x0000001b96877c23 */ /* 0x000fe20008010087 */
[----:B------:R0:W1:Y:S02]  /*b4d0*/  LDS R187, [R161+0x1100] ;  /* 0x00110000a1bb7984 */ /* 0x0000640000000800 */
[----:B0-----:R-:W-:Y:S01]  /*b4e0*/  FFMA.FTZ R161, R207, UR27, -R190 ;  /* 0x0000001bcfa17c23 */ /* 0x001fe200080108be */
[----:B------:R-:W-:Y:S06]  /*b4f0*/  @!P2 BRA `(.L_x_13253) ;  /* 0x000000000010a947 */ /* 0x000fec0003800000 */
[----:B------:R-:W-:-:S04]  /*b500*/  LEA.HI R5, R114, R114, RZ, 0x1b ;  /* 0x0000007272057211 */ /* 0x000fc800078fd8ff */
[----:B------:R-:W-:-:S06]  /*b510*/  LEA R5, R5, UR22, 0x2 ;  /* 0x0000001605057c11 */ /* 0x000fcc000f8e10ff */
[----:B------:R-:W0:Y:S04]  /*b520*/  LDS R5, [R5+0x1080] ;  /* 0x0010800005057984 */ /* 0x000e280000000800 */
[----:B0-----:R0:W-:Y:S02]  /*b530*/  REDG.E.ADD.F32.FTZ.RN.STRONG.GPU desc[UR24][R8.64], R5 ;  /* 0x00000005080079a6 */ /* 0x0011e4000c12f318 */
.L_x_13253:
[----:B------:R-:W-:Y:S05]  /*b540*/  BSYNC.RECONVERGENT B0 ;  /* 0x0000000000007941 */ /* 0x000fea0003800200 */
.L_x_13252:
[----:B------:R-:W-:Y:S04]  /*b550*/  BSSY.RECONVERGENT B0, `(.L_x_13254) ;  /* 0x0000003000007945 */ /* 0x000fe80003800200 */
[----:B------:R-:W-:Y:S05]  /*b560*/  @!P3 BRA `(.L_x_13255) ;  /* 0x000000000004b947 */ /* 0x000fea0003800000 */
[----:B-1----:R2:W-:Y:S02]  /*b570*/  REDG.E.ADD.F32.FTZ.RN.STRONG.GPU desc[UR24][R8.64+0x80], R187 ;  /* 0x000080bb080079a6 */ /* 0x0025e4000c12f318 */
.L_x_13255:
[----:B------:R-:W-:Y:S05]  /*b580*/  BSYNC.RECONVERGENT B0 ;  /* 0x0000000000007941 */ /* 0x000fea0003800200 */
.L_x_13254:
[----:B0-----:R-:W-:Y:S01]  /*b590*/  IADD3 R5, PT, PT, R114, 0x80, RZ ;  /* 0x0000008072057810 */ /* 0x001fe20007ffe0ff */
[----:B------:R-:W-:Y:S01]  /*b5a0*/  BSSY.RECONVERGENT B0, `(.L_x_13256) ;  /* 0x000000f000007945 */ /* 0x000fe20003800200 */
[-C--:B------:R-:W-:Y:S02]  /*b5b0*/  LEA.HI R189, R189, R114.reuse, RZ, 0x1b ;  /* 0x00000072bdbd7211 */ /* 0x080fe400078fd8ff */
[-C--:B-12---:R-:W-:Y:S02]  /*b5c0*/  LEA.HI R187, R5, R114.reuse, RZ, 0x1b ;  /* 0x0000007205bb7211 */ /* 0x086fe400078fd8ff */
        /* <DEDUP_REMOVED lines=12> */
.L_x_13257:
[----:B------:R-:W-:Y:S05]  /*b690*/  BSYNC.RECONVERGENT B0 ;  /* 0x0000000000007941 */ /* 0x000fea0003800200 */
.L_x_13256:
[----:B01----:R0:W1:Y:S01]  /*b6a0*/  LDS R5, [R191+0x1200] ;  /* 0x00120000bf057984 */ /* 0x0030620000000800 */
[----:B------:R-:W-:Y:S01]  /*b6b0*/  BSSY.RECONVERGENT B0, `(.L_x_13258) ;  /* 0x0000006000007945 */ /* 0x000fe20003800200 */
[----:B------:R-:W-:Y:S02]  /*b6c0*/  IADD3 R189, PT, PT, R114, 0xc0, RZ ;  /* 0x000000c072bd7810 */ /* 0x000fe40007ffe0ff */
[----:B------:R-:W-:Y:S02]  /*b6d0*/  LEA.HI R193, R193, R114, RZ, 0x1b ;  /* 0x00000072c1c17211 */ /* 0x000fe400078fd8ff */
[----:B------:R-:W-:Y:S01]  /*b6e0*/  LEA R187, R187, UR22, 0x2 ;  /* 0x00000016bbbb7c11 */ /* 0x000fe2000f8e10ff */
[----:B------:R-:W-:Y:S06]  /*b6f0*/  @!P2 BRA `(.L_x_13259) ;  /* 0x000000000004a947 */ /* 0x000fec0003800000 */
[----:B-1----:R2:W-:Y:S02]  /*b700*/  REDG.E.ADD.F32.FTZ.RN.STRONG.GPU desc[UR24][R8.64+0x180], R5 ;  /* 0x00018005080079a6 */ /* 0x0025e4000c12f318 */
.L_x_13259:
[----:B------:R-:W-:Y:S05]  /*b710*/  BSYNC.RECONVERGENT B0 ;  /* 0x0000000000007941 */ /* 0x000fea0003800200 */
.L_x_13258:
[----:B-12---:R1:W2:Y:S01]  /*b720*/  LDS R5, [R187+0x1280] ;  /* 0x00128000bb057984 */ /* 0x0062a20000000800 */
[----:B------:R-:W-:Y:S01]  /*b730*/  BSSY.RECONVERGENT B0, `(.L_x_13260) ;  /* 0x0000005000007945 */ /* 0x000fe20003800200 */
[----:B------:R-:W-:Y:S02]  /*b740*/  LEA.HI R189, R189, R114, RZ, 0x1b ;  /* 0x00000072bdbd7211 */ /* 0x000fe400078fd8ff */
[----:B------:R-:W-:Y:S01]  /*b750*/  LEA R193, R193, UR22, 0x2 ;  /* 0x00000016c1c17c11 */ /* 0x000fe2000f8e10ff */
[----:B------:R-:W-:Y:S06]  /*b760*/  @!P3 BRA `(.L_x_13261) ;  /* 0x000000000004b947 */ /* 0x000fec0003800000 */
[----:B--2---:R3:W-:Y:S02]  /*b770*/  REDG.E.ADD.F32.FTZ.RN.STRONG.GPU desc[UR24][R8.64+0x200], R5 ;  /* 0x00020005080079a6 */ /* 0x0047e4000c12f318 */
.L_x_13261:
[----:B------:R-:W-:Y:S05]  /*b780*/  BSYNC.RECONVERGENT B0 ;  /* 0x0000000000007941 */ /* 0x000fea0003800200 */
.L_x_13260:
[----:B--23--:R2:W3:Y:S01]  /*b790*/  LDS R5, [R193+0x1300] ;  /* 0x00130000c1057984 */ /* 0x00c4e20000000800 */
[----:B------:R-:W-:Y:S01]  /*b7a0*/  BSSY.RECONVERGENT B0, `(.L_x_13262) ;  /* 0x0000004000007945 */ /* 0x000fe20003800200 */
[----:B------:R-:W-:-:S03]  /*b7b0*/  LEA R190, R189, UR22, 0x2 ;  /* 0x00000016bdbe7c11 */ /* 0x000fc6000f8e10ff */
[----:B------:R-:W-:Y:S05]  /*b7c0*/  @!P4 BRA `(.L_x_13263) ;  /* 0x000000000004c947 */ /* 0x000fea0003800000 */
[----:B---3--:R4:W-:Y:S02]  /*b7d0*/  REDG.E.ADD.F32.FTZ.RN.STRONG.GPU desc[UR24][R8.64+0x280], R5 ;  /* 0x00028005080079a6 */ /* 0x0089e4000c12f318 */
.L_x_13263:
[----:B------:R-:W-:Y:S05]  /*b7e0*/  BSYNC.RECONVERGENT B0 ;  /* 0x0000000000007941 */ /* 0x000fea0003800200 */
.L_x_13262:
[----:B---34-:R3:W4:Y:S01]  /*b7f0*/  LDS R5, [R190+0x1380] ;  /* 0x00138000be057984 */ /* 0x0187220000000800 */
[----:B------:R-:W-:Y:S01]  /*b800*/  BSSY.RECONVERGENT B0, `(.L_x_13264) ;  /* 0x0000005000007945 */ /* 0x000fe20003800200 */
[C---:B-1----:R-:W-:Y:S02]  /*b810*/  IADD3 R187, PT, PT, R114.reuse, 0xe0, RZ ;  /* 0x000000e072bb7810 */ /* 0x042fe40007ffe0ff */
[----:B------:R-:W-:Y:S01]  /*b820*/  IADD3 R189, PT, PT, R114, 0x100, RZ ;  /* 0x0000010072bd7810 */ /* 0x000fe20007ffe0ff */
[----:B------:R-:W-:Y:S06]  /*b830*/  @!P5 BRA `(.L_x_13265) ;  /* 0x000000000004d947 */ /* 0x000fec0003800000 */
[----:B----4-:R1:W-:Y:S02]  /*b840*/  REDG.E.ADD.F32.FTZ.RN.STRONG.GPU desc[UR24][R8.64+0x300], R5 ;  /* 0x00030005080079a6 */ /* 0x0103e4000c12f318 */
.L_x_13265:
[----:B------:R-:W-:Y:S05]  /*b850*/  BSYNC.RECONVERGENT B0 ;  /* 0x0000000000007941 */ /* 0x000fea0003800200 */
.L_x_13264:
[----:B-1--4-:R-:W-:Y:S01]  /*b860*/  IADD3 R5, PT, PT, R114, 0x120, RZ ;  /* 0x0000012072057810 */ /* 0x012fe20007ffe0ff */
[----:B------:R-:W-:Y:S01]  /*b870*/  BSSY.RECONVERGENT B0, `(.L_x_13266) ;  /* 0x000000f000007945 */ /* 0x000fe20003800200 */
[-C--:B------:R-:W-:Y:S02]  /*b880*/  LEA.HI R187, R187, R114.reuse, RZ, 0x1b ;  /* 0x00000072bbbb7211 */ /* 0x080fe400078fd8ff */
[-C--:B---3--:R-:W-:Y:S02]  /*b890*/  LEA.HI R190, R5, R114.reuse, RZ, 0x1b ;  /* 0x0000007205be7211 */ /* 0x088fe400078fd8ff */
        /* <DEDUP_REMOVED lines=12> */
.L_x_13267:
[----:B------:R-:W-:Y:S05]  /*b960*/  BSYNC.RECONVERGENT B0 ;  /* 0x0000000000007941 */ /* 0x000fea0003800200 */
.L_x_13266:
[----:B01----:R0:W1:Y:S01]  /*b970*/  LDS R5, [R189+0x1480] ;  /* 0x00148000bd057984 */ /* 0x0030620000000800 */
[----:B------:R-:W-:Y:S01]  /*b980*/  BSSY.RECONVERGENT B0, `(.L_x_13268) ;  /* 0x0000006000007945 */ /* 0x000fe20003800200 */
[----:B------:R-:W-:Y:S02]  /*b990*/  IADD3 R187, PT, PT, R114, 0x160, RZ ;  /* 0x0000016072bb7810 */ /* 0x000fe40007ffe0ff */
[----:B------:R-:W-:Y:S02]  /*b9a0*/  LEA.HI R191, R191, R114, RZ, 0x1b ;  /* 0x00000072bfbf7211 */ /* 0x000fe400078fd8ff */
[----:B------:R-:W-:Y:S01]  /*b9b0*/  LEA R190, R190, UR22, 0x2 ;  /* 0x00000016bebe7c11 */ /* 0x000fe2000f8e10ff */
[----:B------:R-:W-:Y:S06]  /*b9c0*/  @!P2 BRA `(.L_x_13269) ;  /* 0x000000000004a947 */ /* 0x000fec0003800000 */
[----:B-1----:R3:W-:Y:S02]  /*b9d0*/  REDG.E.ADD.F32.FTZ.RN.STRONG.GPU desc[UR24][R8.64+0x400], R5 ;  /* 0x00040005080079a6 */ /* 0x0027e4000c12f318 */
.L_x_13269:
[----:B------:R-:W-:Y:S05]  /*b9e0*/  BSYNC.RECONVERGENT B0 ;  /* 0x0000000000007941 */ /* 0x000fea0003800200 */
.L_x_13268:
[----:B-1-3--:R1:W3:Y:S01]  /*b9f0*/  LDS R5, [R190+0x1500] ;  /* 0x00150000be057984 */ /* 0x00a2e20000000800 */
[----:B------:R-:W-:Y:S01]  /*ba00*/  BSSY.RECONVERGENT B0, `(.L_x_13270) ;  /* 0x0000005000007945 */ /* 0x000fe20003800200 */
[----:B------:R-:W-:Y:S02]  /*ba10*/  LEA.HI R187, R187, R114, RZ, 0x1b ;  /* 0x00000072bbbb7211 */ /* 0x000fe400078fd8ff */
[----:B------:R-:W-:Y:S01]  /*ba20*/  LEA R191, R191, UR22, 0x2 ;  /* 0x00000016bfbf7c11 */ /* 0x000fe2000f8e10ff */
[----:B------:R-:W-:Y:S06]  /*ba30*/  @!P3 BRA `(.L_x_13271) ;  /* 0x000000000004b947 */ /* 0x000fec0003800000 */
[----:B---3--:R4:W-:Y:S02]  /*ba40*/  REDG.E.ADD.F32.FTZ.RN.STRONG.GPU desc[UR24][R8.64+0x480], R5 ;  /* 0x00048005080079a6 */ /* 0x0089e4000c12f318 */
.L_x_13271:
[----:B------:R-:W-:Y:S05]  /*ba50*/  BSYNC.RECONVERGENT B0 ;  /* 0x0000000000007941 */ /* 0x000fea0003800200 */
.L_x_13270:
[----:B---34-:R3:W4:Y:S01]  /*ba60*/  LDS R5, [R191+0x1580] ;  /* 0x00158000bf057984 */ /* 0x0187220000000800 */
[----:B------:R-:W-:Y:S01]  /*ba70*/  BSSY.RECONVERGENT B0, `(.L_x_13272) ;  /* 0x0000004000007945 */ /* 0x000fe20003800200 */
[----:B-1----:R-:W-:-:S03]  /*ba80*/  LEA R190, R187, UR22, 0x2 ;  /* 0x00000016bbbe7c11 */ /* 0x002fc6000f8e10ff */
[----:B------:R-:W-:Y:S05]  /*ba90*/  @!P4 BRA `(.L_x_13273) ;  /* 0x000000000004c947 */ /* 0x000fea0003800000 */
[----:B----4-:R1:W-:Y:S02]  /*baa0*/  REDG.E.ADD.F32.FTZ.RN.STRONG.GPU desc[UR24][R8.64+0x500], R5 ;  /* 0x00050005080079a6 */ /* 0x0103e4000c12f318 */
.L_x_13273:
[----:B------:R-:W-:Y:S05]  /*bab0*/  BSYNC.RECONVERGENT B0 ;  /* 0x0000000000007941 */ /* 0x000fea0003800200 */
.L_x_13272:
[----:B-1--4-:R1:W4:Y:S01]  /*bac0*/  LDS R5, [R190+0x1600] ;  /* 0x00160000be057984 */ /* 0x0123220000000800 */
[----:B------:R-:W-:Y:S01]  /*bad0*/  BSSY.RECONVERGENT B0, `(.L_x_13274) ;  /* 0x0000005000007945 */ /* 0x000fe20003800200 */
[C---:B------:R-:W-:Y:S02]  /*bae0*/  IADD3 R187, PT, PT, R114.reuse, 0x180, RZ ;  /* 0x0000018072bb7810 */ /* 0x040fe40007ffe0ff */
[----:B0-----:R-:W-:Y:S01]  /*baf0*/  IADD3 R189, PT, PT, R114, 0x1a0, RZ ;  /* 0x000001a072bd7810 */ /* 0x001fe20007ffe0ff */
[----:B------:R-:W-:Y:S06]  /*bb00*/  @!P5 BRA `(.L_x_13275) ;  /* 0x000000000004d947 */ /* 0x000fec0003800000 */
[----:B----4-:R0:W-:Y:S02]  /*bb10*/  REDG.E.ADD.F32.FTZ.RN.STRONG.GPU desc[UR24][R8.64+0x580], R5 ;  /* 0x00058005080079a6 */ /* 0x0101e4000c12f318 */
.L_x_13275:
[----:B------:R-:W-:Y:S05]  /*bb20*/  BSYNC.RECONVERGENT B0 ;  /* 0x0000000000007941 */ /* 0x000fea0003800200 */
.L_x_13274:
        /* <DEDUP_REMOVED lines=16> */
.L_x_13277:
[----:B------:R-:W-:Y:S05]  /*bc30*/  BSYNC.RECONVERGENT B0 ;  /* 0x0000000000007941 */ /* 0x000fea0003800200 */
.L_x_13276:
[----:B01----:R0:W1:Y:S01]  /*bc40*/  LDS R5, [R189+0x1700] ;  /* 0x00170000bd057984 */ /* 0x0030620000000800 */
[----:B------:R-:W-:Y:S01]  /*bc50*/  BSSY.RECONVERGENT B0, `(.L_x_13278) ;  /* 0x0000005000007945 */ /* 0x000fe20003800200 */
[----:B------:R-:W-:Y:S02]  /*bc60*/  LEA.HI R191, R191, R114, RZ, 0x1b ;  /* 0x00000072bfbf7211 */ /* 0x000fe400078fd8ff */
[----:B------:R-:W-:Y:S01]  /*bc70*/  LEA R190, R190, UR22, 0x2 ;  /* 0x00000016bebe7c11 */ /* 0x000fe2000f8e10ff */
[----:B------:R-:W-:Y:S06]  /*bc80*/  @!P2 BRA `(.L_x_13279) ;  /* 0x000000000004a947 */ /* 0x000fec0003800000 */
[----:B-1----:R3:W-:Y:S02]  /*bc90*/  REDG.E.ADD.F32.FTZ.RN.STRONG.GPU desc[UR24][R8.64+0x680], R5 ;  /* 0x00068005080079a6 */ /* 0x0027e4000c12f318 */
.L_x_13279:
[----:B------:R-:W-:Y:S05]  /*bca0*/  BSYNC.RECONVERGENT B0 ;  /* 0x0000000000007941 */ /* 0x000fea0003800200 */
.L_x_13278:
[----:B-1-3--:R1:W3:Y:S01]  /*bcb0*/  LDS R5, [R190+0x1780] ;  /* 0x00178000be057984 */ /* 0x00a2e20000000800 */
[----:B------:R-:W-:Y:S01]  /*bcc0*/  BSSY.RECONVERGENT B0, `(.L_x_13280) ;  /* 0x0000005000007945 */ /* 0x000fe20003800200 */
[----:B------:R-:W-:Y:S02]  /*bcd0*/  LEA.HI R133, R133, R114, RZ, 0x1b ;  /* 0x0000007285857211 */ /* 0x000fe400078fd8ff */
[----:B------:R-:W-:Y:S01]  /*bce0*/  LEA R191, R191, UR22, 0x2 ;  /* 0x00000016bfbf7c11 */ /* 0x000fe2000f8e10ff */
[----:B------:R-:W-:Y:S06]  /*bcf0*/  @!P3 BRA `(.L_x_13281) ;  /* 0x000000000004b947 */ /* 0x000fec0003800000 */
[----:B---3--:R4:W-:Y:S02]  /*bd00*/  REDG.E.ADD.F32.FTZ.RN.STRONG.GPU desc[UR24][R8.64+0x700], R5 ;  /* 0x00070005080079a6 */ /* 0x0089e4000c12f318 */
.L_x_13281:
[----:B------:R-:W-:Y:S05]  /*bd10*/  BSYNC.RECONVERGENT B0 ;  /* 0x0000000000007941 */ /* 0x000fea0003800200 */
.L_x_13280:
[----:B---34-:R3:W4:Y:S01]  /*bd20*/  LDS R5, [R191+0x1800] ;  /* 0x00180000bf057984 */ /* 0x0187220000000800 */
[----:B------:R-:W-:Y:S01]  /*bd30*/  BSSY.RECONVERGENT B0, `(.L_x_13282) ;  /* 0x0000004000007945 */ /* 0x000fe20003800200 */
[----:B0-----:R-:W-:-:S03]  /*bd40*/  LEA R189, R133, UR22, 0x2 ;  /* 0x0000001685bd7c11 */ /* 0x001fc6000f8e10ff */
[----:B------:R-:W-:Y:S05]  /*bd50*/  @!P4 BRA `(.L_x_13283) ;  /* 0x000000000004c947 */ /* 0x000fea0003800000 */
[----:B----4-:R0:W-:Y:S02]  /*bd60*/  REDG.E.ADD.F32.FTZ.RN.STRONG.GPU desc[UR24][R8.64+0x780], R5 ;  /* 0x00078005080079a6 */ /* 0x0101e4000c12f318 */
.L_x_13283:
[----:B------:R-:W-:Y:S05]  /*bd70*/  BSYNC.RECONVERGENT B0 ;  /* 0x0000000000007941 */ /* 0x000fea0003800200 */
.L_x_13282:
[----:B0---4-:R0:W4:Y:S01]  /*bd80*/  LDS R5, [R189+0x1880] ;  /* 0x00188000bd057984 */ /* 0x0111220000000800 */
[----:B------:R-:W-:Y:S01]  /*bd90*/  BSSY.RECONVERGENT B0, `(.L_x_13284) ;  /* 0x0000005000007945 */ /* 0x000fe20003800200 */
[C---:B------:R-:W-:Y:S02]  /*bda0*/  IADD3 R133, PT, PT, R114.reuse, 0x220, RZ ;  /* 0x0000022072857810 */ /* 0x040fe40007ffe0ff */
[----:B------:R-:W-:Y:S01]  /*bdb0*/  IADD3 R187, PT, PT, R114, 0x240, RZ ;  /* 0x0000024072bb7810 */ /* 0x000fe20007ffe0ff */
[----:B------:R-:W-:Y:S06]  /*bdc0*/  @!P5 BRA `(.L_x_13285) ;  /* 0x000000000004d947 */ /* 0x000fec0003800000 */
[----:B----4-:R4:W-:Y:S02]  /*bdd0*/  REDG.E.ADD.F32.FTZ.RN.STRONG.GPU desc[UR24][R8.64+0x800], R5 ;  /* 0x00080005080079a6 */ /* 0x0109e4000c12f318 */
.L_x_13285:
[----:B------:R-:W-:Y:S05]  /*bde0*/  BSYNC.RECONVERGENT B0 ;  /* 0x0000000000007941 */ /* 0x000fea0003800200 */
.L_x_13284:
[----:B----4-:R-:W-:Y:S01]  /*bdf0*/  IADD3 R5, PT, PT, R114, 0x260, RZ ;  /* 0x0000026072057810 */ /* 0x010fe20007ffe0ff */
        /* <DEDUP_REMOVED lines=15> */
.L_x_13287:
[----:B------:R-:W-:Y:S05]  /*bef0*/  BSYNC.RECONVERGENT B0 ;  /* 0x0000000000007941 */ /* 0x000fea0003800200 */
.L_x_13286:
[----:B0--3--:R0:W3:Y:S01]  /*bf00*/  LDS R5, [R187+0x1980] ;  /* 0x00198000bb057984 */ /* 0x0090e20000000800 */
[----:B------:R-:W-:Y:S01]  /*bf10*/  BSSY.RECONVERGENT B0, `(.L_x_13288) ;  /* 0x0000006000007945 */ /* 0x000fe20003800200 */
[----:B------:R-:W-:Y:S02]  /*bf20*/  IADD3 R133, PT, PT, R114, 0x2a0, RZ ;  /* 0x000002a072857810 */ /* 0x000fe40007ffe0ff */
[----:B------:R-:W-:Y:S02]  /*bf30*/  LEA.HI R191, R191, R114, RZ, 0x1b ;  /* 0x00000072bfbf7211 */ /* 0x000fe400078fd8ff */
[----:B------:R-:W-:Y:S01]  /*bf40*/  LEA R189, R189, UR22, 0x2 ;  /* 0x00000016bdbd7c11 */ /* 0x000fe2000f8e10ff */
[----:B------:R-:W-:Y:S06]  /*bf50*/  @!P2 BRA `(.L_x_13289) ;  /* 0x000000000004a947 */ /* 0x000fec0003800000 */
[----:B---3--:R4:W-:Y:S02]  /*bf60*/  REDG.E.ADD.F32.FTZ.RN.STRONG.GPU desc[UR24][R8.64+0x900], R5 ;  /* 0x00090005080079a6 */ /* 0x0089e4000c12f318 */
.L_x_13289:
[----:B------:R-:W-:Y:S05]  /*bf70*/  BSYNC.RECONVERGENT B0 ;  /* 0x0000000000007941 */ /* 0x000fea0003800200 */
.L_x_13288:
[----:B---34-:R3:W4:Y:S01]  /*bf80*/  LDS R5, [R189+0x1a00] ;  /* 0x001a0000bd057984 */ /* 0x0187220000000800 */
[----:B------:R-:W-:Y:S01]  /*bf90*/  BSSY.RECONVERGENT B0, `(.L_x_13290) ;  /* 0x0000005000007945 */ /* 0x000fe20003800200 */
[----:B------:R-:W-:Y:S02]  /*bfa0*/  LEA.HI R133, R133, R114, RZ, 0x1b ;  /* 0x0000007285857211 */ /* 0x000fe400078fd8ff */
[----:B------:R-:W-:Y:S01]  /*bfb0*/  LEA R191, R191, UR22, 0x2 ;  /* 0x00000016bfbf7c11 */ /* 0x000fe2000f8e10ff */
[----:B------:R-:W-:Y:S06]  /*bfc0*/  @!P3 BRA `(.L_x_13291) ;  /* 0x000000000004b947 */ /* 0x000fec0003800000 */
[----:B----4-:R4:W-:Y:S02]  /*bfd0*/  REDG.E.ADD.F32.FTZ.RN.STRONG.GPU desc[UR24][R8.64+0x980], R5 ;  /* 0x00098005080079a6 */ /* 0x0109e4000c12f318 */
.L_x_13291:
[----:B------:R-:W-:Y:S05]  /*bfe0*/  BSYNC.RECONVERGENT B0 ;  /* 0x0000000000007941 */ /* 0x000fea0003800200 */
.L_x_13290:
[----:B----4-:R4:W0:Y:S01]  /*bff0*/  LDS R5, [R191+0x1a80] ;  /* 0x001a8000bf057984 */ /* 0x0108220000000800 */
[----:B------:R-:W-:Y:S01]  /*c000*/  BSSY.RECONVERGENT B0, `(.L_x_13292) ;  /* 0x0000004000007945 */ /* 0x000fe20003800200 */
[----:B---3--:R-:W-:-:S03]  /*c010*/  LEA R189, R133, UR22, 0x2 ;  /* 0x0000001685bd7c11 */ /* 0x008fc6000f8e10ff */
[----:B------:R-:W-:Y:S05]  /*c020*/  @!P4 BRA `(.L_x_13293) ;  /* 0x000000000004c947 */ /* 0x000fea0003800000 */
[----:B0-----:R3:W-:Y:S02]  /*c030*/  REDG.E.ADD.F32.FTZ.RN.STRONG.GPU desc[UR24][R8.64+0xa00], R5 ;  /* 0x000a0005080079a6 */ /* 0x0017e4000c12f318 */
.L_x_13293:
[----:B------:R-:W-:Y:S05]  /*c040*/  BSYNC.RECONVERGENT B0 ;  /* 0x0000000000007941 */ /* 0x000fea0003800200 */
.L_x_13292:
[----:B0--3--:R0:W3:Y:S01]  /*c050*/  LDS R5, [R189+0x1b00] ;  /* 0x001b0000bd057984 */ /* 0x0090e20000000800 */
[----:B------:R-:W-:Y:S01]  /*c060*/  BSSY.RECONVERGENT B0, `(.L_x_13294) ;  /* 0x0000005000007945 */ /* 0x000fe20003800200 */
[C---:B------:R-:W-:Y:S02]  /*c070*/  IADD3 R133, PT, PT, R114.reuse, 0x2c0, RZ ;  /* 0x000002c072857810 */ /* 0x040fe40007ffe0ff */
[----:B------:R-:W-:Y:S01]  /*c080*/  IADD3 R187, PT, PT, R114, 0x2e0, RZ ;  /* 0x000002e072bb7810 */ /* 0x000fe20007ffe0ff */
[----:B------:R-:W-:Y:S06]  /*c090*/  @!P5 BRA `(.L_x_13295) ;  /* 0x000000000004d947 */ /* 0x000fec0003800000 */
[----:B---3--:R3:W-:Y:S02]  /*c0a0*/  REDG.E.ADD.F32.FTZ.RN.STRONG.GPU desc[UR24][R8.64+0xa80], R5 ;  /* 0x000a8005080079a6 */ /* 0x0087e4000c12f318 */
.L_x_13295:
[----:B------:R-:W-:Y:S05]  /*c0b0*/  BSYNC.RECONVERGENT B0 ;  /* 0x0000000000007941 */ /* 0x000fea0003800200 */
.L_x_13294:
        /* <DEDUP_REMOVED lines=16> */
.L_x_13297:
[----:B------:R-:W-:Y:S05]  /*c1c0*/  BSYNC.RECONVERGENT B0 ;  /* 0x0000000000007941 */ /* 0x000fea0003800200 */
.L_x_13296:
[----:B0--3--:R0:W3:Y:S01]  /*c1d0*/  LDS R5, [R187+0x1c00] ;  /* 0x001c0000bb057984 */ /* 0x0090e20000000800 */
[----:B------:R-:W-:Y:S01]  /*c1e0*/  BSSY.RECONVERGENT B0, `(.L_x_13298) ;  /* 0x0000006000007945 */ /* 0x000fe20003800200 */
[----:B------:R-:W-:Y:S02]  /*c1f0*/  IADD3 R133, PT, PT, R114, 0x340, RZ ;  /* 0x0000034072857810 */ /* 0x000fe40007ffe0ff */
[----:B------:R-:W-:Y:S02]  /*c200*/  LEA.HI R191, R191, R114, RZ, 0x1b ;  /* 0x00000072bfbf7211 */ /* 0x000fe400078fd8ff */
[----:B------:R-:W-:Y:S01]  /*c210*/  LEA R189, R189, UR22, 0x2 ;  /* 0x00000016bdbd7c11 */ /* 0x000fe2000f8e10ff */
[----:B------:R-:W-:Y:S06]  /*c220*/  @!P2 BRA `(.L_x_13299) ;  /* 0x000000000004a947 */ /* 0x000fec0003800000 */
[----:B---3--:R4:W-:Y:S02]  /*c230*/  REDG.E.ADD.F32.FTZ.RN.STRONG.GPU desc[UR24][R8.64+0xb80], R5 ;  /* 0x000b8005080079a6 */ /* 0x0089e4000c12f318 */
.L_x_13299:
[----:B------:R-:W-:Y:S05]  /*c240*/  BSYNC.RECONVERGENT B0 ;  /* 0x0000000000007941 */ /* 0x000fea0003800200 */
.L_x_13298:
[----:B---34-:R3:W4:Y:S01]  /*c250*/  LDS R5, [R189+0x1c80] ;  /* 0x001c8000bd057984 */ /* 0x0187220000000800 */
[----:B------:R-:W-:Y:S01]  /*c260*/  BSSY.RECONVERGENT B0, `(.L_x_13300) ;  /* 0x0000005000007945 */ /* 0x000fe20003800200 */
[----:B------:R-:W-:Y:S02]  /*c270*/  LEA.HI R133, R133, R114, RZ, 0x1b ;  /* 0x0000007285857211 */ /* 0x000fe400078fd8ff */
[----:B------:R-:W-:Y:S01]  /*c280*/  LEA R191, R191, UR22, 0x2 ;  /* 0x00000016bfbf7c11 */ /* 0x000fe2000f8e10ff */
[----:B------:R-:W-:Y:S06]  /*c290*/  @!P3 BRA `(.L_x_13301) ;  /* 0x000000000004b947 */ /* 0x000fec0003800000 */
[----:B----4-:R4:W-:Y:S02]  /*c2a0*/  REDG.E.ADD.F32.FTZ.RN.STRONG.GPU desc[UR24][R8.64+0xc00], R5 ;  /* 0x000c0005080079a6 */ /* 0x0109e4000c12f318 */
.L_x_13301:
[----:B------:R-:W-:Y:S05]  /*c2b0*/  BSYNC.RECONVERGENT B0 ;  /* 0x0000000000007941 */ /* 0x000fea0003800200 */
.L_x_13300:
[----:B----4-:R4:W0:Y:S01]  /*c2c0*/  LDS R5, [R191+0x1d00] ;  /* 0x001d0000bf057984 */ /* 0x0108220000000800 */
[----:B------:R-:W-:Y:S01]  /*c2d0*/  BSSY.RECONVERGENT B0, `(.L_x_13302) ;  /* 0x0000004000007945 */ /* 0x000fe20003800200 */
[----:B---3--:R-:W-:-:S03]  /*c2e0*/  LEA R189, R133, UR22, 0x2 ;  /* 0x0000001685bd7c11 */ /* 0x008fc6000f8e10ff */
[----:B------:R-:W-:Y:S05]  /*c2f0*/  @!P4 BRA `(.L_x_13303) ;  /* 0x000000000004c947 */ /* 0x000fea0003800000 */
[----:B0-----:R3:W-:Y:S02]  /*c300*/  REDG.E.ADD.F32.FTZ.RN.STRONG.GPU desc[UR24][R8.64+0xc80], R5 ;  /* 0x000c8005080079a6 */ /* 0x0017e4000c12f318 */
.L_x_13303:
[----:B------:R-:W-:Y:S05]  /*c310*/  BSYNC.RECONVERGENT B0 ;  /* 0x0000000000007941 */ /* 0x000fea0003800200 */
.L_x_13302:
[----:B0--3--:R0:W3:Y:S01]  /*c320*/  LDS R5, [R189+0x1d80] ;  /* 0x001d8000bd057984 */ /* 0x0090e20000000800 */
[----:B------:R-:W-:Y:S01]  /*c330*/  BSSY.RECONVERGENT B0, `(.L_x_13304) ;  /* 0x0000005000007945 */ /* 0x000fe20003800200 */
[C---:B------:R-:W-:Y:S02]  /*c340*/  IADD3 R133, PT, PT, R114.reuse, 0x360, RZ ;  /* 0x0000036072857810 */ /* 0x040fe40007ffe0ff */
[----:B------:R-:W-:Y:S01]  /*c350*/  IADD3 R187, PT, PT, R114, 0x380, RZ ;  /* 0x0000038072bb7810 */ /* 0x000fe20007ffe0ff */
[----:B------:R-:W-:Y:S06]  /*c360*/  @!P5 BRA `(.L_x_13305) ;  /* 0x000000000004d947 */ /* 0x000fec0003800000 */
[----:B---3--:R3:W-:Y:S02]  /*c370*/  REDG.E.ADD.F32.FTZ.RN.STRONG.GPU desc[UR24][R8.64+0xd00], R5 ;  /* 0x000d0005080079a6 */ /* 0x0087e4000c12f318 */
.L_x_13305:
[----:B------:R-:W-:Y:S05]  /*c380*/  BSYNC.RECONVERGENT B0 ;  /* 0x0000000000007941 */ /* 0x000fea0003800200 */
.L_x_13304:
        /* <DEDUP_REMOVED lines=16> */
.L_x_13307:
[----:B------:R-:W-:Y:S05]  /*c490*/  BSYNC.RECONVERGENT B0 ;  /* 0x0000000000007941 */ /* 0x000fea0003800200 */
.L_x_13306:
[----:B0--3--:R0:W3:Y:S01]  /*c4a0*/  LDS R5, [R187+0x1e80] ;  /* 0x001e8000bb057984 */ /* 0x0090e20000000800 */
[----:B------:R-:W-:Y:S01]  /*c4b0*/  BSSY.RECONVERGENT B0, `(.L_x_13308) ;  /* 0x0000006000007945 */ /* 0x000fe20003800200 */
[----:B------:R-:W-:Y:S02]  /*c4c0*/  IADD3 R133, PT, PT, R114, 0x3e0, RZ ;  /* 0x000003e072857810 */ /* 0x000fe40007ffe0ff */
[----:B------:R-:W-:Y:S02]  /*c4d0*/  LEA.HI R191, R191, R114, RZ, 0x1b ;  /* 0x00000072bfbf7211 */ /* 0x000fe400078fd8ff */
[----:B------:R-:W-:Y:S01]  /*c4e0*/  LEA R189, R189, UR22, 0x2 ;  /* 0x00000016bdbd7c11 */ /* 0x000fe2000f8e10ff */
[----:B------:R-:W-:Y:S06]  /*c4f0*/  @!P2 BRA `(.L_x_13309) ;  /* 0x000000000004a947 */ /* 0x000fec0003800000 */
[----:B---3--:R4:W-:Y:S02]  /*c500*/  REDG.E.ADD.F32.FTZ.RN.STRONG.GPU desc[UR24][R8.64+0xe00], R5 ;  /* 0x000e0005080079a6 */ /* 0x0089e4000c12f318 */
.L_x_13309:
[----:B------:R-:W-:Y:S05]  /*c510*/  BSYNC.RECONVERGENT B0 ;  /* 0x0000000000007941 */ /* 0x000fea0003800200 */
.L_x_13308:
[----:B---34-:R3:W4:Y:S01]  /*c520*/  LDS R5, [R189+0x1f00] ;  /* 0x001f0000bd057984 */ /* 0x0187220000000800 */
[----:B------:R-:W-:Y:S01]  /*c530*/  BSSY.RECONVERGENT B0, `(.L_x_13310) ;  /* 0x0000005000007945 */ /* 0x000fe20003800200 */
[----:B------:R-:W-:Y:S02]  /*c540*/  LEA.HI R133, R133, R114, RZ, 0x1b ;  /* 0x0000007285857211 */ /* 0x000fe400078fd8ff */
[----:B------:R-:W-:Y:S01]  /*c550*/  LEA R191, R191, UR22, 0x2 ;  /* 0x00000016bfbf7c11 */ /* 0x000fe2000f8e10ff */
[----:B------:R-:W-:Y:S06]  /*c560*/  @!P3 BRA `(.L_x_13311) ;  /* 0x000000000004b947 */ /* 0x000fec0003800000 */
[----:B----4-:R4:W-:Y:S02]  /*c570*/  REDG.E.ADD.F32.FTZ.RN.STRONG.GPU desc[UR24][R8.64+0xe80], R5 ;  /* 0x000e8005080079a6 */ /* 0x0109e4000c12f318 */
.L_x_13311:
[----:B------:R-:W-:Y:S05]  /*c580*/  BSYNC.RECONVERGENT B0 ;  /* 0x0000000000007941 */ /* 0x000fea0003800200 */
.L_x_13310:
[----:B----4-:R4:W0:Y:S01]  /*c590*/  LDS R5, [R191+0x1f80] ;  /* 0x001f8000bf057984 */ /* 0x0108220000000800 */
[----:B------:R-:W-:Y:S01]  /*c5a0*/  BSSY.RECONVERGENT B0, `(.L_x_13312) ;  /* 0x0000004000007945 */ /* 0x000fe20003800200 */
[----:B------:R-:W-:-:S03]  /*c5b0*/  LEA R133, R133, UR22, 0x2 ;  /* 0x0000001685857c11 */ /* 0x000fc6000f8e10ff */
[----:B------:R-:W-:Y:S05]  /*c5c0*/  @!P4 BRA `(.L_x_13313) ;  /* 0x000000000004c947 */ /* 0x000fea0003800000 */
[----:B0-----:R0:W-:Y:S02]  /*c5d0*/  REDG.E.ADD.F32.FTZ.RN.STRONG.GPU desc[UR24][R8.64+0xf00], R5 ;  /* 0x000f0005080079a6 */ /* 0x0011e4000c12f318 */
.L_x_13313:
[----:B------:R-:W-:Y:S05]  /*c5e0*/  BSYNC.RECONVERGENT B0 ;  /* 0x0000000000007941 */ /* 0x000fea0003800200 */
.L_x_13312:
[----:B------:R-:W1:Y:S01]  /*c5f0*/  LDS R133, [R133+0x2000] ;  /* 0x0020000085857984 */ /* 0x000e620000000800 */
[----:B------:R-:W-:Y:S01]  /*c600*/  BSSY.RECONVERGENT B0, `(.L_x_13314) ;  /* 0x0000004000007945 */ /* 0x000fe20003800200 */
[----:B0-----:R-:W-:-:S03]  /*c610*/  FADD.FTZ R5, R188, R209 ;  /* 0x000000d1bc057221 */ /* 0x001fc60000010000 */
[----:B------:R-:W-:Y:S05]  /*c620*/  @!P5 BRA `(.L_x_13315) ;  /* 0x000000000004d947 */ /* 0x000fea0003800000 */
[----:B-1----:R0:W-:Y:S02]  /*c630*/  REDG.E.ADD.F32.FTZ.RN.STRONG.GPU desc[UR24][R8.64+0xf80], R133 ;  /* 0x000f8085080079a6 */ /* 0x0021e4000c12f318 */
.L_x_13315:
[----:B------:R-:W-:Y:S05]  /*c640*/  BSYNC.RECONVERGENT B0 ;  /* 0x0000000000007941 */ /* 0x000fea0003800200 */
.L_x_13314:
[----:B01----:R-:W0:Y:S01]  /*c650*/  SHFL.DOWN PT, R133, R4, 0x1, 0x1f ;  /* 0x08201f0004857f89 */ /* 0x003e2200000e0000 */
[----:B------:R-:W-:Y:S01]  /*c660*/  ISETP.GT.AND P2, PT, R111, 0x1e, PT ;  /* 0x0000001e6f00780c */ /* 0x000fe20003f44270 */
[----:B------:R-:W-:Y:S01]  /*c670*/  FMUL.FTZ R216, R216, R155 ;  /* 0x0000009bd8d87220 */ /* 0x000fe20000410000 */
[----:B------:R-:W-:Y:S01]  /*c680*/  FMUL.FTZ R9, R116, R198 ;  /* 0x000000c674097220 */ /* 0x000fe20000410000 */
[----:B------:R-:W1:Y:S01]  /*c690*/  SHFL.DOWN PT, R164, R5, 0x1, 0x1f ;  /* 0x08201f0005a47f89 */ /* 0x000e6200000e0000 */
[----:B------:R-:W-:Y:S01]  /*c6a0*/  FMUL.FTZ R8, R115, R199 ;  /* 0x000000c773087220 */ /* 0x000fe20000410000 */
[----:B------:R-:W-:Y:S01]  /*c6b0*/  FFMA.FTZ R170, R215, R170, R216 ;  /* 0x000000aad7aa7223 */ /* 0x000fe200000100d8 */
[----:B------:R-:W-:Y:S01]  /*c6c0*/  FFMA.FTZ R9, R118, R141, R9 ;  /* 0x0000008d76097223 */ /* 0x000fe20000010009 */
[----:B------:R-:W5:Y:S01]  /*c6d0*/  SHFL.DOWN PT, R187, R6, 0x1, 0x1f ;  /* 0x08201f0006bb7f89 */ /* 0x000f6200000e0000 */
[----:B------:R-:W-:Y:S01]  /*c6e0*/  FFMA.FTZ R33, R140, R62, R33 ;  /* 0x0000003e8c217223 */ /* 0x000fe20000010021 */
[----:B------:R-:W-:Y:S01]  /*c6f0*/  FFMA.FTZ R170, R79, R140, R170 ;  /* 0x0000008c4faa7223 */ /* 0x000fe200000100aa */
        /* <DEDUP_REMOVED lines=14> */
[----:B------:R-:W-:Y:S01]  /*c7e0*/  FADD.FTZ R63, R116, R63 ;  /* 0x0000003f743f7221 */ /* 0x000fe20000010000 */
[----:B------:R-:W-:Y:S01]  /*c7f0*/  FADD.FTZ R56, R11, R56 ;  /* 0x000000380b387221 */ /* 0x000fe20000010000 */
[----:B------:R-:W-:Y:S01]  /*c800*/  FFMA.FTZ R185, R86, R9, R185 ;  /* 0x0000000956b97223 */ /* 0x000fe200000100b9 */
[----:B-1----:R-:W-:Y:S01]  /*c810*/  @!P2 FADD.FTZ R5, R5, R164 ;  /* 0x000000a40505a221 */ /* 0x002fe20000010000 */
[----:B------:R-:W0:Y:S01]  /*c820*/  SHFL.DOWN PT, R117, R4, 0x2, 0x1f ;  /* 0x08401f0004757f89 */ /* 0x000e2200000e0000 */
[----:B------:R-:W-:Y:S01]  /*c830*/  FMUL.FTZ R9, R120, R200 ;  /* 0x000000c878097220 */ /* 0x000fe20000410000 */
[----:B------:R-:W-:Y:S01]  /*c840*/  FMUL.FTZ R183, R220, R183 ;  /* 0x000000b7dcb77220 */ /* 0x000fe20000410000 */
        /* <DEDUP_REMOVED lines=11> */
[----:B------:R-:W-:Y:S01]  /*c900*/  FADD.FTZ R64, R115, R64 ;  /* 0x0000004073407221 */ /* 0x000fe20000010000 */
[----:B------:R-:W-:Y:S01]  /*c910*/  FADD.FTZ R55, R12, R55 ;  /* 0x000000370c377221 */ /* 0x000fe20000010000 */
        /* <DEDUP_REMOVED lines=10> */
[----:B------:R-:W-:Y:S01]  /*c9c0*/  ISETP.GT.AND P3, PT, R111, 0xf, PT ;  /* 0x0000000f6f00780c */ /* 0x000fe20003f64270 */
        /* <DEDUP_REMOVED lines=32> */
[----:B------:R-:W-:Y:S01]  /*cbd0*/  FMUL.FTZ R8, R127, R205 ;  /* 0x000000cd7f087220 */ /* 0x000fe20000410000 */
        /* <DEDUP_REMOVED lines=8> */
[----:B------:R-:W-:Y:S01]  /*cc60*/  BSSY.RECONVERGENT B0, `(.L_x_13316) ;  /* 0x0000021000007945 */ /* 0x000fe20003800200 */
[----:B------:R-:W-:Y:S01]  /*cc70*/  FFMA.FTZ R34, R157, R65, R34 ;  /* 0x000000419d227223 */ /* 0x000fe20000010022 */
[----:B------:R-:W5:Y:S01]  /*cc80*/  SHFL.DOWN PT, R116, R7, 0x8, 0x1f ;  /* 0x09001f0007747f89 */ /* 0x000f6200000e0000 */
[----:B------:R-:W-:Y:S01]  /*cc90*/  FADD.FTZ R60, R173, R60 ;  /* 0x0000003cad3c7221 */ /* 0x000fe20000010000 */
[----:B------:R-:W-:Y:S01]  /*cca0*/  FFMA.FTZ R35, R160, R68, R35 ;  /* 0x00000044a0237223 */ /* 0x000fe20000010023 */
[----:B------:R-:W-:Y:S01]  /*ccb0*/  FADD.FTZ R59, R162, R59 ;  /* 0x0000003ba23b7221 */ /* 0x000fe20000010000 */
[----:B------:R-:W-:Y:S01]  /*ccc0*/  FADD.FTZ R61, R170, R61 ;  /* 0x0000003daa3d7221 */ /* 0x000fe20000010000 */
[----:B------:R-:W-:Y:S01]  /*ccd0*/  FFMA.FTZ R32, R151, R57, R32 ;  /* 0x0000003997207223 */ /* 0x000fe20000010020 */
[----:B------:R-:W-:Y:S01]  /*cce0*/  FADD.FTZ R58, R185, R58 ;  /* 0x0000003ab93a7221 */ /* 0x000fe20000010000 */
[----:B------:R-:W-:Y:S01]  /*ccf0*/  FFMA.FTZ R31, R138, R54, R31 ;  /* 0x000000368a1f7223 */ /* 0x000fe2000001001f */
[----:B------:R-:W-:Y:S01]  /*cd00*/  FFMA.FTZ R30, R163, R49, R30 ;  /* 0x00000031a31e7223 */ /* 0x000fe2000001001e */
[----:B------:R-:W-:Y:S01]  /*cd10*/  FADD.FTZ R66, R137, R66 ;  /* 0x0000004289427221 */ /* 0x000fe20000010000 */
[----:B------:R-:W-:Y:S01]  /*cd20*/  FADD.FTZ R53, R222, R53 ;  /* 0x00000035de357221 */ /* 0x000fe20000010000 */
[----:B------:R-:W-:Y:S01]  /*cd30*/  FADD.FTZ R52, R223, R52 ;  /* 0x00000034df347221 */ /* 0x000fe20000010000 */
[----:B0-----:R-:W-:Y:S01]  /*cd40*/  @!P2 FADD.FTZ R4, R4, R11 ;  /* 0x0000000b0404a221 */ /* 0x001fe20000010000 */
[----:B------:R-:W-:Y:S01]  /*cd50*/  FADD.FTZ R51, R174, R51 ;  /* 0x00000033ae337221 */ /* 0x000fe20000010000 */
[----:B------:R-:W-:Y:S01]  /*cd60*/  FFMA.FTZ R8, R129, R148, R8 ;  /* 0x0000009481087223 */ /* 0x000fe20000010008 */
[----:B------:R-:W-:Y:S01]  /*cd70*/  FADD.FTZ R50, R171, R50 ;  /* 0x00000032ab327221 */ /* 0x000fe20000010000 */
[----:B-1----:R-:W-:Y:S01]  /*cd80*/  @!P2 FADD.FTZ R5, R5, R12 ;  /* 0x0000000c0505a221 */ /* 0x002fe20000010000 */
[----:B------:R0:W1:Y:S01]  /*cd90*/  SHFL.DOWN PT, R9, R4, 0x10, 0x1f ;  /* 0x0a001f0004097f89 */ /* 0x00006200000e0000 */
[----:B------:R-:W-:Y:S01]  /*cda0*/  FFMA.FTZ R226, R226, R165, R227 ;  /* 0x000000a5e2e27223 */ /* 0x000fe200000100e3 */
[----:B--2---:R-:W-:-:S02]  /*cdb0*/  @!P2 FADD.FTZ R6, R6, R115 ;  /* 0x000000730606a221 */ /* 0x004fc40000010000 */
        /* <DEDUP_REMOVED lines=11> */
.L_x_13317:
[----:B------:R-:W-:Y:S05]  /*ce70*/  BSYNC.RECONVERGENT B0 ;  /* 0x0000000000007941 */ /* 0x000fea0003800200 */
.L_x_13316:
        /* <DEDUP_REMOVED lines=9> */
[----:B-1----:R-:W-:Y:S01]  /*cf10*/  FFMA.FTZ R9, R89, R8, R226 ;  /* 0x0000000859097223 */ /* 0x002fe200000100e2 */
        /* <DEDUP_REMOVED lines=15> */
[----:B------:R-:W1:Y:S01]  /*d010*/  @P2 LDS.64 R8, [UR26+0x4650] ;  /* 0x0046501aff082984 */ /* 0x000e620008000a00 */
[----:B0-----:R-:W-:Y:S01]  /*d020*/  @P2 FADD.FTZ R6, R6, R2 ;  /* 0x0000000206062221 */ /* 0x001fe20000010000 */
[----:B------:R-:W-:Y:S01]  /*d030*/  @P2 FADD.FTZ R7, R7, R3 ;  /* 0x0000000307072221 */ /* 0x000fe20000010000 */
[----:B-1----:R-:W-:Y:S01]  /*d040*/  @P2 FADD.FTZ R4, R4, R8 ;  /* 0x0000000804042221 */ /* 0x002fe20000010000 */
[----:B------:R-:W-:-:S03]  /*d050*/  @P2 FADD.FTZ R5, R5, R9 ;  /* 0x0000000905052221 */ /* 0x000fc60000010000 */
[----:B------:R1:W-:Y:S04]  /*d060*/  STS.64 [UR26+0x4e50], R6 ;  /* 0x004e5006ff007988 */ /* 0x0003e80008000a1a */
[----:B------:R1:W-:Y:S02]  /*d070*/  STS.64 [UR26+0x4650], R4 ;  /* 0x00465004ff007988 */ /* 0x0003e40008000a1a */
.L_x_13319:
[----:B------:R-:W-:Y:S05]  /*d080*/  BSYNC.RECONVERGENT B0 ;  /* 0x0000000000007941 */ /* 0x000fea0003800200 */
.L_x_13318:
[----:B------:R-:W-:-:S04]  /*d090*/  UIADD3 UR8, UPT, UPT, UR8, 0x1, URZ ;  /* 0x0000000108087890 */ /* 0x000fc8000fffe0ff */
[----:B------:R-:W-:-:S09]  /*d0a0*/  UISETP.GE.AND UP0, UPT, UR8, UR46, UPT ;  /* 0x0000002e0800728c */ /* 0x000fd2000bf06270 */
[----:B------:R-:W-:Y:S05]  /*d0b0*/  BRA.U !UP0, `(.L_x_13320) ;  /* 0xffffff7508887547 */ /* 0x000fea000b83ffff */
.L_x_13238:
[----:B------:R-:W-:Y:S01]  /*d0c0*/  BAR.SYNC.DEFER_BLOCKING 0x0 ;  /* 0x0000000000007b1d */ /* 0x000fe20000010000 */
[C---:B------:R-:W-:Y:S01]  /*d0d0*/  SHF.L.U32 R8, R114.reuse, 0x4, RZ ;  /* 0x0000000472087819 */ /* 0x040fe200000006ff */
[----:B------:R-:W-:Y:S01]  /*d0e0*/  UIMAD UR8, UR11, -0x200, UR23 ;  /* 0xfffffe000b0878a4 */ /* 0x000fe2000f8e0217 */
[----:B01----:R-:W-:Y:S01]  /*d0f0*/  LOP3.LUT R5, R114, 0x1f, RZ, 0xc0, !PT ;  /* 0x0000001f72057812 */ /* 0x003fe200078ec0ff */
[----:B------:R-:W-:Y:S01]  /*d100*/  HFMA2 R0, -RZ, RZ, 0, 0 ;  /* 0x00000000ff007431 */ /* 0x000fe200000001ff */
[----:B------:R-:W-:Y:S01]  /*d110*/  MOV R2, UR16 ;  /* 0x0000001000027c02 */ /* 0x000fe20008000f00 */
[----:B------:R-:W-:Y:S01]  /*d120*/  UIADD3 UR8, UPT, UPT, UR8, 0x200, URZ ;  /* 0x0000020008087890 */ /* 0x000fe2000fffe0ff */
[----:B------:R-:W-:Y:S02]  /*d130*/  LOP3.LUT R7, R5, 0x3e00, R8, 0xf8, !PT ;  /* 0x00003e0005077812 */ /* 0x000fe400078ef808 */
[----:B------:R-:W-:Y:S02]  /*d140*/  CS2R R8, SRZ ;  /* 0x0000000000087805 */ /* 0x000fe4000001ff00 */
[----:B------:R-:W-:-:S02]  /*d150*/  MOV R3, UR17 ;  /* 0x0000001100037c02 */ /* 0x000fc40008000f00 */
[----:B------:R-:W-:Y:S02]  /*d160*/  CS2R R10, SRZ ;  /* 0x00000000000a7805 */ /* 0x000fe4000001ff00 */
[C---:B------:R-:W-:Y:S02]  /*d170*/  LOP3.LUT R49, R7.reuse, 0x20, RZ, 0xfc, !PT ;  /* 0x0000002007317812 */ /* 0x040fe400078efcff */
[----:B--2---:R-:W-:Y:S02]  /*d180*/  CS2R R12, SRZ ;  /* 0x00000000000c7805 */ /* 0x004fe4000001ff00 */
[C---:B------:R-:W-:Y:S01]  /*d190*/  ISETP.GE.AND P2, PT, R7.reuse, UR8, PT ;  /* 0x0000000807007c0c */ /* 0x040fe2000bf46270 */
[----:B------:R-:W-:Y:S01]  /*d1a0*/  IMAD.WIDE.U32 R2, R7, 0x4, R2 ;  /* 0x0000000407027825 */ /* 0x000fe200078e0002 */
[----:B------:R-:W-:-:S03]  /*d1b0*/  ISETP.GE.AND P1, PT, R49, UR8, PT ;  /* 0x0000000831007c0c */ /* 0x000fc6000bf26270 */
[----:B------:R-:W-:Y:S01]  /*d1c0*/  HFMA2 R6, -RZ, RZ, 0, 0 ;  /* 0x00000000ff067431 */ /* 0x000fe200000001ff */
[C---:B------:R-:W-:Y:S02]  /*d1d0*/  LOP3.LUT R57, R7.reuse, 0x40, RZ, 0xfc, !PT ;  /* 0x0000004007397812 */ /* 0x040fe400078efcff */
[----:B------:R-:W-:Y:S02]  /*d1e0*/  CS2R R14, SRZ ;  /* 0x00000000000e7805 */ /* 0x000fe4000001ff00 */
[C---:B------:R-:W-:Y:S02]  /*d1f0*/  LOP3.LUT R65, R7.reuse, 0x60, RZ, 0xfc, !PT ;  /* 0x0000006007417812 */ /* 0x040fe400078efcff */
[----:B------:R-:W-:Y:S02]  /*d200*/  CS2R R16, SRZ ;  /* 0x0000000000107805 */ /* 0x000fe4000001ff00 */
[----:B------:R-:W-:Y:S02]  /*d210*/  LOP3.LUT R67, R7, 0x80, RZ, 0xfc, !PT ;  /* 0x0000008007437812 */ /* 0x000fe400078efcff */
[----:B------:R-:W-:-:S02]  /*d220*/  MOV R4, RZ ;  /* 0x000000ff00047202 */ /* 0x000fc40000000f00 */
[----:B------:R-:W-:Y:S01]  /*d230*/  MOV R19, RZ ;  /* 0x000000ff00137202 */ /* 0x000fe20000000f00 */
[----:B------:R-:W2:Y:S01]  /*d240*/  @!P2 LDG.E R9, desc[UR24][R2.64] ;  /* 0x000000180209a981 */ /* 0x000ea2000c1e1900 */
[C---:B------:R-:W-:Y:S01]  /*d250*/  LOP3.LUT R69, R7.reuse, 0xa0, RZ, 0xfc, !PT ;  /* 0x000000a007457812 */ /* 0x040fe200078efcff */
[----:B------:R-:W-:Y:S01]  /*d260*/  HFMA2 R21, -RZ, RZ, 0, 0 ;  /* 0x00000000ff157431 */ /* 0x000fe200000001ff */
[----:B------:R-:W-:Y:S01]  /*d270*/  LOP3.LUT R71, R7, 0xc0, RZ, 0xfc, !PT ;  /* 0x000000c007477812 */ /* 0x000fe200078efcff */
[----:B------:R-:W5:Y:S01]  /*d280*/  @!P1 LDG.E R0, desc[UR24][R2.64+0x80] ;  /* 0x0000801802009981 */ /* 0x000f62000c1e1900 */
[----:B------:R-:W-:Y:S02]  /*d290*/  ISETP.GE.AND P0, PT, R57, UR8, PT ;  /* 0x0000000839007c0c */ /* 0x000fe4000bf06270 */
[----:B------:R-:W-:Y:S01]  /*d2a0*/  MOV R23, RZ ;  /* 0x000000ff00177202 */ /* 0x000fe20000000f00 */
[----:B------:R-:W-:Y:S01]  /*d2b0*/  ULEA UR26, UR11, 0xfffffe00, 0x9 ;  /* 0xfffffe000b1a7891 */ /* 0x000fe2000f8e48ff */
[----:B------:R-:W-:Y:S01]  /*d2c0*/  LOP3.LUT R73, R7, 0xe0, RZ, 0xfc, !PT ;  /* 0x000000e007497812 */ /* 0x000fe200078efcff */
[----:B------:R-:W0:Y:S01]  /*d2d0*/  S2UR UR32, SR_CTAID.X ;  /* 0x00000000002079c3 */ /* 0x000e220000002500 */
[----:B------:R-:W-:Y:S01]  /*d2e0*/  ISETP.GE.AND P4, PT, R65, UR8, PT ;  /* 0x0000000841007c0c */ /* 0x000fe2000bf86270 */
[----:B------:R-:W0:Y:S01]  /*d2f0*/  LDCU.64 UR28, c[0x0][0x4f8] ;  /* 0x00009f00ff1c77ac */ /* 0x000e220008000a00 */
[----:B------:R-:W-:-:S02]  /*d300*/  LOP3.LUT R75, R7, 0x100, RZ, 0xfc, !PT ;  /* 0x00000100074b7812 */ /* 0x000fc400078efcff */
[----:B------:R-:W-:Y:S01]  /*d310*/  ISETP.GE.AND P6, PT, R67, UR8, PT ;  /* 0x0000000843007c0c */ /* 0x000fe2000bfc6270 */
[----:B------:R-:W1:Y:S01]  /*d320*/  LDCU.64 UR30, c[0x0][0x500] ;  /* 0x0000a000ff1e77ac */ /* 0x000e620008000a00 */
[----:B------:R-:W-:Y:S01]  /*d330*/  ISETP.GE.AND P5, PT, R69, UR8, PT ;  /* 0x0000000845007c0c */ /* 0x000fe2000bfa6270 */
[----:B------:R-:W3:Y:S01]  /*d340*/  @!P0 LDG.E R11, desc[UR24][R2.64+0x100] ;  /* 0x00010018020b8981 */ /* 0x000ee2000c1e1900 */
[----:B------:R-:W-:Y:S02]  /*d350*/  ISETP.GE.AND P3, PT, R71, UR8, PT ;  /* 0x0000000847007c0c */ /* 0x000fe4000bf66270 */
[----:B------:R-:W-:Y:S02]  /*d360*/  ISETP.GE.AND P2, PT, R73, UR8, PT ;  /* 0x0000000849007c0c */ /* 0x000fe4000bf46270 */
        /* <DEDUP_REMOVED lines=27> */
[----:B------:R-:W4:Y:S01]  /*d520*/  @!P1 LDG.E R16, desc[UR24][R2.64+0x780] ;  /* 0x0007801802109981 */ /* 0x000f22000c1e1900 */
[----:B------:R-:W-:Y:S01]  /*d530*/  UIADD3 UR23, UPT, UPT, -UR26, UR23, URZ ;  /* 0x000000171a177290 */ /* 0x000fe2000fffe1ff */
[----:B------:R-:W1:Y:S02]  /*d540*/  S2UR UR8, SR_CTAID.Y ;  /* 0x00000000000879c3 */ /* 0x000e640000002600 */
        /* <DEDUP_REMOVED lines=25> */
[----:B------:R-:W2:Y:S02]  /*d6e0*/  LDS R0, [R93+0xc] ;  /* 0x00000c005d007984 */ /* 0x000ea40000000800 */
[----:B------:R-:W-:Y:S01]  /*d6f0*/  FSETP.GTU.FTZ.AND P3, PT, R10, 20, PT ;  /* 0x41a000000a00780b */ /* 0x000fe20003f7c000 */
[----:B---3--:R-:W-:Y:S02]  /*d700*/  FADD.FTZ R11, R2, UR6 ;  /* 0x00000006020b7e21 */ /* 0x008fe40008010000 */
[----:B------:R-:W3:Y:S03]  /*d710*/  LDS R2, [R93+0x10] ;  /* 0x000010005d027984 */ /* 0x000ee60000000800 */
[----:B------:R-:W-:Y:S01]  /*d720*/  FSETP.GTU.FTZ.AND P5, PT, R11, 20, PT ;  /* 0x41a000000b00780b */ /* 0x000fe20003fbc000 */
[----:B----4-:R-:W-:Y:S02]  /*d730*/  FADD.FTZ R14, R3, UR6 ;  /* 0x00000006030e7e21 */ /* 0x010fe40008010000 */
[----:B------:R-:W4:Y:S04]  /*d740*/  LDS R3, [R93+0x14] ;  /* 0x000014005d037984 */ /* 0x000f280000000800 */
[----:B------:R-:W-:Y:S01]  /*d750*/  @!P3 FMUL.FTZ R10, R10, -1.4426950216293334961 ;  /* 0xbfb8aa3b0a0ab820 */ /* 0x000fe20000410000 */
[----:B------:R-:W-:-:S05]  /*d760*/  FSETP.GTU.FTZ.AND P6, PT, R14, 20, PT ;  /* 0x41a000000e00780b */ /* 0x000fca0003fdc000 */
[----:B------:R-:W5:Y:S01]  /*d770*/  @!P3 MUFU.EX2 R10, R10 ;  /* 0x0000000a000ab308 */ /* 0x000f620000000800 */
[----:B------:R-:W-:-:S06]  /*d780*/  @!P5 FMUL.FTZ R12, R11, -1.4426950216293334961 ;  /* 0xbfb8aa3b0b0cd820 */ /* 0x000fcc0000410000 */
[----:B------:R-:W0:Y:S01]  /*d790*/  @!P5 MUFU.EX2 R12, R12 ;  /* 0x0000000c000cd308 */ /* 0x000e220000000800 */
[----:B------:R-:W-:Y:S01]  /*d7a0*/  @!P6 FMUL.FTZ R14, R14, -1.4426950216293334961 ;  /* 0xbfb8aa3b0e0ee820 */ /* 0x000fe20000410000 */
[----:B-----5:R-:W-:-:S05]  /*d7b0*/  @!P3 FADD.FTZ R11, R10, 1 ;  /* 0x3f8000000a0bb421 */ /* 0x020fca0000010000 */
[----:B------:R-:W5:Y:S01]  /*d7c0*/  @!P6 MUFU.EX2 R14, R14 ;  /* 0x0000000e000ee308 */ /* 0x000f620000000800 */
[----:B--2---:R-:W-:-:S03]  /*d7d0*/  FADD.FTZ R0, R0, UR6 ;  /* 0x0000000600007e21 */ /* 0x004fc60008010000 */
[----:B------:R-:W2:Y:S01]  /*d7e0*/  @!P3 MUFU.RCP R11, R11 ;  /* 0x0000000b000bb308 */ /* 0x000ea20000001000 */
[----:B0-----:R-:W-:Y:S01]  /*d7f0*/  @!P5 FADD.FTZ R13, R12, 1 ;  /* 0x3f8000000c0dd421 */ /* 0x001fe20000010000 */
[----:B------:R-:W-:-:S06]  /*d800*/  FSETP.GTU.FTZ.AND P0, PT, R0, 20, PT ;  /* 0x41a000000000780b */ /* 0x000fcc0003f1c000 */
[----:B------:R-:W0:Y:S01]  /*d810*/  @!P5 MUFU.RCP R16, R13 ;  /* 0x0000000d0010d308 */ /* 0x000e220000001000 */
[----:B-----5:R-:W-:Y:S01]  /*d820*/  @!P6 FADD.FTZ R15, R14, 1 ;  /* 0x3f8000000e0fe421 */ /* 0x020fe20000010000 */
[----:B---3--:R-:W-:Y:S01]  /*d830*/  FADD.FTZ R2, R2, UR6 ;  /* 0x0000000602027e21 */ /* 0x008fe20008010000 */
[----:B----4-:R-:W-:Y:S01]  /*d840*/  FADD.FTZ R3, R3, UR6 ;  /* 0x0000000603037e21 */ /* 0x010fe20008010000 */
[----:B------:R-:W-:-:S03]  /*d850*/  FADD.FTZ R10, R6, UR6 ;  /* 0x00000006060a7e21 */ /* 0x000fc60008010000 */
[----:B------:R-:W-:Y:S01]  /*d860*/  @!P0 FMUL.FTZ R0, R0, -1.4426950216293334961 ;  /* 0xbfb8aa3b00008820 */ /* 0x000fe20000410000 */
[----:B------:R-:W3:Y:S01]  /*d870*/  @!P6 MUFU.RCP R15, R15 ;  /* 0x0000000f000fe308 */ /* 0x000ee20000001000 */
[----:B------:R-:W-:Y:S01]  /*d880*/  FSETP.GTU.FTZ.AND P1, PT, R2, 20, PT ;  /* 0x41a000000200780b */ /* 0x000fe20003f3c000 */
[----:B--2---:R-:W-:Y:S01]  /*d890*/  @!P3 FMUL.FTZ R46, R46, R11 ;  /* 0x0000000b2e2eb220 */ /* 0x004fe20000410000 */
[----:B------:R-:W-:Y:S01]  /*d8a0*/  FSETP.GTU.FTZ.AND P2, PT, R3, 20, PT ;  /* 0x41a000000300780b */ /* 0x000fe20003f5c000 */
[----:B------:R-:W-:Y:S01]  /*d8b0*/  FADD.FTZ R11, R8, UR6 ;  /* 0x00000006080b7e21 */ /* 0x000fe20008010000 */
[----:B------:R-:W-:-:S03]  /*d8c0*/  FADD.FTZ R4, R4, UR6 ;  /* 0x0000000604047e21 */ /* 0x000fc60008010000 */
[----:B------:R-:W2:Y:S01]  /*d8d0*/  @!P0 MUFU.EX2 R0, R0 ;  /* 0x0000000000008308 */ /* 0x000ea20000000800 */
[----:B------:R-:W-:Y:S01]  /*d8e0*/  FSETP.GTU.FTZ.AND P4, PT, R10, 20, PT ;  /* 0x41a000000a00780b */ /* 0x000fe20003f9c000 */
[----:B0-----:R-:W-:Y:S01]  /*d8f0*/  @!P5 FMUL.FTZ R47, R47, R16 ;  /* 0x000000102f2fd220 */ /* 0x001fe20000410000 */
[----:B------:R-:W-:Y:S02]  /*d900*/  FSETP.GTU.FTZ.AND P5, PT, R11, 20, PT ;  /* 0x41a000000b00780b */ /* 0x000fe40003fbc000 */
[----:B------:R-:W-:Y:S01]  /*d910*/  FSETP.GTU.FTZ.AND P3, PT, R4, 20, PT ;  /* 0x41a000000400780b */ /* 0x000fe20003f7c000 */
[----:B------:R-:W-:Y:S01]  /*d920*/  @!P1 FMUL.FTZ R2, R2, -1.4426950216293334961 ;  /* 0xbfb8aa3b02029820 */ /* 0x000fe20000410000 */
[----:B------:R-:W-:Y:S01]  /*d930*/  FADD.FTZ R12, R9, UR6 ;  /* 0x00000006090c7e21 */ /* 0x000fe20008010000 */
[----:B------:R-:W-:Y:S01]  /*d940*/  @!P2 FMUL.FTZ R6, R3, -1.4426950216293334961 ;  /* 0xbfb8aa3b0306a820 */ /* 0x000fe20000410000 */
[----:B---3--:R-:W-:-:S03]  /*d950*/  @!P6 FMUL.FTZ R48, R48, R15 ;  /* 0x0000000f3030e220 */ /* 0x008fc60000410000 */
[----:B------:R-:W-:Y:S01]  /*d960*/  FSETP.GTU.FTZ.AND P6, PT, R12, 20, PT ;  /* 0x41a000000c00780b */ /* 0x000fe20003fdc000 */
[----:B------:R-:W0:Y:S01]  /*d970*/  @!P1 MUFU.EX2 R2, R2 ;  /* 0x0000000200029308 */ /* 0x000e220000000800 */
[----:B--2---:R-:W-:Y:S01]  /*d980*/  @!P0 FADD.FTZ R3, R0, 1 ;  /* 0x3f80000000038421 */ /* 0x004fe20000010000 */
[----:B------:R-:W-:Y:S01]  /*d990*/  @!P4 FMUL.FTZ R9, R10, -1.4426950216293334961 ;  /* 0xbfb8aa3b0a09c820 */ /* 0x000fe20000410000 */
[----:B------:R-:W2:Y:S01]  /*d9a0*/  LDS R0, [R93+0x28] ;  /* 0x000028005d007984 */ /* 0x000ea20000000800 */
[----:B------:R-:W-:Y:S01]  /*d9b0*/  @!P5 FMUL.FTZ R10, R11, -1.4426950216293334961 ;  /* 0xbfb8aa3b0b0ad820 */ /* 0x000fe20000410000 */
[----:B------:R-:W3:Y:S01]  /*d9c0*/  @!P2 MUFU.EX2 R6, R6 ;  /* 0x000000060006a308 */ /* 0x000ee20000000800 */
[----:B------:R-:W-:-:S04]  /*d9d0*/  @!P3 FMUL.FTZ R8, R4, -1.4426950216293334961 ;  /* 0xbfb8aa3b0408b820 */ /* 0x000fc80000410000 */
[----:B------:R-:W4:Y:S02]  /*d9e0*/  @!P5 MUFU.EX2 R10, R10 ;  /* 0x0000000a000ad308 */ /* 0x000f240000000800 */
[----:B------:R-:W-:Y:S02]  /*d9f0*/  @!P6 FMUL.FTZ R11, R12, -1.4426950216293334961 ;  /* 0xbfb8aa3b0c0be820 */ /* 0x000fe40000410000 */
[----:B------:R-:W5:Y:S01]  /*da00*/  @!P3 MUFU.EX2 R8, R8 ;  /* 0x000000080008b308 */ /* 0x000f620000000800 */
[----:B0-----:R-:W-:Y:S02]  /*da10*/  @!P1 FADD.FTZ R4, R2, 1 ;  /* 0x3f80000002049421 */ /* 0x001fe40000010000 */
[----:B------:R-:W0:Y:S01]  /*da20*/  LDS R2, [R93+0x2c] ;  /* 0x00002c005d027984 */ /* 0x000e220000000800 */
[----:B---3--:R-:W-:Y:S01]  /*da30*/  @!P2 FADD.FTZ R6, R6, 1 ;  /* 0x3f8000000606a421 */ /* 0x008fe20000010000 */
[----:B------:R-:W3:Y:S04]  /*da40*/  @!P6 MUFU.EX2 R11, R11 ;  /* 0x0000000b000be308 */ /* 0x000ee80000000800 */
[----:B------:R1:W-:Y:S01]  /*da50*/  @!P1 MUFU.RCP R12, R4 ;  /* 0x00000004000c9308 */ /* 0x0003e20000001000 */
[----:B----4-:R-:W-:Y:S01]  /*da60*/  @!P5 FADD.FTZ R10, R10, 1 ;  /* 0x3f8000000a0ad421 */ /* 0x010fe20000010000 */
[----:B-----5:R-:W-:Y:S01]  /*da70*/  @!P3 FADD.FTZ R8, R8, 1 ;  /* 0x3f8000000808b421 */ /* 0x020fe20000010000 */
[----:B-1----:R-:W1:Y:S05]  /*da80*/  LDS R4, [R93+0x34] ;  /* 0x000034005d047984 */ /* 0x002e6a0000000800 */
[----:B------:R4:W-:Y:S08]  /*da90*/  @!P0 MUFU.RCP R13, R3 ;  /* 0x00000003000d8308 */ /* 0x0009f00000001000 */
[----:B------:R5:W-:Y:S01]  /*daa0*/  @!P2 MUFU.RCP R15, R6 ;  /* 0x00000006000fa308 */ /* 0x000be20000001000 */
[----:B----4-:R-:W4:Y:S04]  /*dab0*/  LDS R3, [R93+0x30] ;  /* 0x000030005d037984 */ /* 0x010f280000000800 */
[----:B-----5:R-:W5:Y:S03]  /*dac0*/  LDS R6, [R93+0x38] ;  /* 0x000038005d067984 */ /* 0x020f660000000800 */
[----:B------:R-:W0:Y:S01]  /*dad0*/  @!P5 MUFU.RCP R17, R10 ;  /* 0x0000000a0011d308 */ /* 0x000e220000001000 */
[----:B---3--:R-:W-:-:S07]  /*dae0*/  @!P6 FADD.FTZ R11, R11, 1 ;  /* 0x3f8000000b0be421 */ /* 0x008fce0000010000 */
[----:B------:R3:W1:Y:S08]  /*daf0*/  @!P3 MUFU.RCP R14, R8 ;  /* 0x00000008000eb308 */ /* 0x0006700000001000 */
[----:B------:R-:W1:Y:S01]  /*db00*/  @!P4 MUFU.EX2 R9, R9 ;  /* 0x000000090009c308 */ /* 0x000e620000000800 */
[----:B---3--:R-:W3:Y:S01]  /*db10*/  LDS R8, [R93+0x3c] ;  /* 0x00003c005d087984 */ /* 0x008ee20000000800 */
[----:B------:R-:W-:Y:S01]  /*db20*/  BAR.SYNC.DEFER_BLOCKING 0x0 ;  /* 0x0000000000007b1d */ /* 0x000fe20000010000 */
[----:B--2---:R-:W-:-:S05]  /*db30*/  FADD.FTZ R0, R0, UR6 ;  /* 0x0000000600007e21 */ /* 0x004fca0008010000 */
[----:B------:R-:W2:Y:S01]  /*db40*/  @!P6 MUFU.RCP R11, R11 ;  /* 0x0000000b000be308 */ /* 0x000ea20000001000 */
[----:B0-----:R-:W-:Y:S01]  /*db50*/  @!P5 FMUL.FTZ R56, R56, R17 ;  /* 0x000000113838d220 */ /* 0x001fe20000410000 */
[----:B------:R-:W-:Y:S01]  /*db60*/  @!P0 FMUL.FTZ R50, R50, R13 ;  /* 0x0000000d32328220 */ /* 0x000fe20000410000 */
[----:B-1----:R-:W-:Y:S01]  /*db70*/  @!P4 FADD.FTZ R9, R9, 1 ;  /* 0x3f8000000909c421 */ /* 0x002fe20000010000 */
[----:B------:R-:W-:Y:S02]  /*db80*/  FSETP.GTU.FTZ.AND P5, PT, R0, 20, PT ;  /* 0x41a000000000780b */ /* 0x000fe40003fbc000 */
[----:B------:R-:W-:Y:S02]  /*db90*/  ISETP.NE.AND P0, PT, R114, RZ, PT ;  /* 0x000000ff7200720c */ /* 0x000fe40003f05270 */
[----:B------:R0:W1:Y:S01]  /*dba0*/  @!P4 MUFU.RCP R16, R9 ;  /* 0x000000090010c308 */ /* 0x0000620000001000 */
[----:B------:R-:W-:Y:S01]  /*dbb0*/  @!P3 FMUL.FTZ R53, R53, R14 ;  /* 0x0000000e3535b220 */ /* 0x000fe20000410000 */
[----:B------:R-:W-:Y:S01]  /*dbc0*/  MOV R14, UR23 ;  /* 0x00000017000e7c02 */ /* 0x000fe20008000f00 */
[----:B------:R-:W-:Y:S01]  /*dbd0*/  @!P2 FMUL.FTZ R52, R52, R15 ;  /* 0x0000000f3434a220 */ /* 0x000fe20000410000 */
[----:B------:R-:W-:Y:S01]  /*dbe0*/  FADD.FTZ R2, R2, UR6 ;  /* 0x0000000602027e21 */ /* 0x000fe20008010000 */
[----:B------:R-:W-:Y:S01]  /*dbf0*/  FADD.FTZ R4, R4, UR6 ;  /* 0x0000000604047e21 */ /* 0x000fe20008010000 */
[----:B------:R-:W-:Y:S01]  /*dc00*/  STS [R93], R45 ;  /* 0x0000002d5d007388 */ /* 0x000fe20000000800 */
[----:B--2---:R-:W-:-:S02]  /*dc10*/  @!P6 FMUL.FTZ R58, R58, R11 ;  /* 0x0000000b3a3ae220 */ /* 0x004fc40000410000 */
[----:B------:R-:W-:Y:S01]  /*dc20*/  @!P5 FMUL.FTZ R0, R0, -1.4426950216293334961 ;  /* 0xbfb8aa3b0000d820 */ /* 0x000fe20000410000 */
        /* <DEDUP_REMOVED lines=16> */
[----:B0-----:R-:W-:Y:S04]  /*dd30*/  LDS R9, [R110] ;  /* 0x000000006e097984 */ /* 0x001fe80000000800 */
        /* <DEDUP_REMOVED lines=16> */
[----:B----4-:R-:W-:Y:S01]  /*de40*/  FADD.FTZ R3, R3, UR6 ;  /* 0x0000000603037e21 */ /* 0x010fe20008010000 */
[----:B------:R-:W-:Y:S01]  /*de50*/  FSETP.GTU.FTZ.AND P6, PT, R2, 20, PT ;  /* 0x41a000000200780b */ /* 0x000fe20003fdc000 */
[----:B-----5:R-:W-:Y:S01]  /*de60*/  FADD.FTZ R6, R6, UR6 ;  /* 0x0000000606067e21 */ /* 0x020fe20008010000 */
[----:B------:R-:W0:Y:S01]  /*de70*/  @!P5 MUFU.EX2 R0, R0 ;  /* 0x000000000000d308 */ /* 0x000e220000000800 */
[----:B------:R-:W-:Y:S01]  /*de80*/  FSETP.GTU.FTZ.AND P3, PT, R4, 20, PT ;  /* 0x41a000000400780b */ /* 0x000fe20003f7c000 */
[----:B-1----:R-:W-:Y:S01]  /*de90*/  @!P4 FMUL.FTZ R55, R55, R16 ;  /* 0x000000103737c220 */ /* 0x002fe20000410000 */
[----:B------:R-:W-:Y:S01]  /*dea0*/  BAR.SYNC.DEFER_BLOCKING 0x0 ;  /* 0x0000000000007b1d */ /* 0x000fe20000010000 */
[----:B------:R-:W-:-:S02]  /*deb0*/  FSETP.GTU.FTZ.AND P4, PT, R3, 20, PT ;  /* 0x41a000000300780b */ /* 0x000fc40003f9c000 */
[----:B------:R-:W-:Y:S01]  /*dec0*/  FSETP.GTU.FTZ.AND P2, PT, R6, 20, PT ;  /* 0x41a000000600780b */ /* 0x000fe20003f5c000 */
[----:B---3--:R-:W-:-:S04]  /*ded0*/  FADD.FTZ R8, R8, UR6 ;  /* 0x0000000608087e21 */ /* 0x008fc80008010000 */
[----:B------:R-:W-:-:S03]  /*dee0*/  @!P6 FMUL.FTZ R2, R2, -1.4426950216293334961 ;  /* 0xbfb8aa3b0202e820 */ /* 0x000fc60000410000 */
[----:B------:R-:W-:Y:S01]  /*def0*/  @!P3 FMUL.FTZ R4, R4, -1.4426950216293334961 ;  /* 0xbfb8aa3b0404b820 */ /* 0x000fe20000410000 */
[----:B0-----:R-:W-:Y:S01]  /*df00*/  @!P5 FADD.FTZ R0, R0, 1 ;  /* 0x3f8000000000d421 */ /* 0x001fe20000010000 */
[----:B------:R-:W-:Y:S01]  /*df10*/  @!P1 FMUL.FTZ R51, R51, R12 ;  /* 0x0000000c33339220 */ /* 0x000fe20000410000 */
[----:B------:R-:W-:Y:S01]  /*df20*/  @!P4 FMUL.FTZ R3, R3, -1.4426950216293334961 ;  /* 0xbfb8aa3b0303c820 */ /* 0x000fe20000410000 */
[----:B------:R-:W-:Y:S01]  /*df30*/  FSETP.GTU.FTZ.AND P1, PT, R8, 20, PT ;  /* 0x41a000000800780b */ /* 0x000fe20003f3c000 */
[----:B------:R-:W-:Y:S01]  /*df40*/  @!P2 FMUL.FTZ R6, R6, -1.4426950216293334961 ;  /* 0xbfb8aa3b0606a820 */ /* 0x000fe20000410000 */
[----:B------:R-:W0:Y:S04]  /*df50*/  @!P6 MUFU.EX2 R2, R2 ;  /* 0x000000020002e308 */ /* 0x000e280000000800 */
[----:B------:R1:W3:Y:S08]  /*df60*/  @!P5 MUFU.RCP R10, R0 ;  /* 0x00000000000ad308 */ /* 0x0002f00000001000 */
[----:B------:R-:W4:Y:S01]  /*df70*/  @!P3 MUFU.EX2 R4, R4 ;  /* 0x000000040004b308 */ /* 0x000f220000000800 */
[----:B-1----:R-:W1:Y:S03]  /*df80*/  LDS R0, [UR22+0x840] ;  /* 0x00084016ff007984 */ /* 0x002e660008000800 */
[----:B------:R-:W5:Y:S04]  /*df90*/  @!P4 MUFU.EX2 R3, R3 ;  /* 0x000000030003c308 */ /* 0x000f680000000800 */
[----:B------:R-:W3:Y:S01]  /*dfa0*/  @!P2 MUFU.EX2 R6, R6 ;  /* 0x000000060006a308 */ /* 0x000ee20000000800 */
[----:B------:R-:W-:Y:S01]  /*dfb0*/  @!P1 FMUL.FTZ R8, R8, -1.4426950216293334961 ;  /* 0xbfb8aa3b08089820 */ /* 0x000fe20000410000 */
[----:B0-----:R-:W-:Y:S01]  /*dfc0*/  @!P6 FADD.FTZ R2, R2, 1 ;  /* 0x3f8000000202e421 */ /* 0x001fe20000010000 */
[----:B------:R-:W-:Y:S01]  /*dfd0*/  USHF.R.S32.HI UR27, URZ, 0x1f, UR26 ;  /* 0x0000001fff1b7899 */ /* 0x000fe2000801141a */
[----:B----4-:R-:W-:-:S02]  /*dfe0*/  @!P3 FADD.FTZ R4, R4, 1 ;  /* 0x3f8000000404b421 */ /* 0x010fc40000010000 */
[----:B--2---:R-:W0:Y:S01]  /*dff0*/  @!P6 MUFU.RCP R41, R2 ;  /* 0x000000020029e308 */ /* 0x004e220000001000 */
[----:B-----5:R-:W-:Y:S01]  /*e000*/  @!P4 FADD.FTZ R3, R3, 1 ;  /* 0x3f8000000303c421 */ /* 0x020fe20000010000 */
[----:B---3--:R-:W-:-:S06]  /*e010*/  @!P2 FADD.FTZ R6, R6, 1 ;  /* 0x3f8000000606a421 */ /* 0x008fcc0000010000 */
[----:B------:R-:W2:Y:S01]  /*e020*/  @!P1 MUFU.EX2 R8, R8 ;  /* 0x0000000800089308 */ /* 0x000ea20000000800 */
[----:B------:R-:W-:-:S03]  /*e030*/  UIMAD.WIDE.U32 UR12, UR32, UR28, UR26 ;  /* 0x0000001c200c72a5 */ /* 0x000fc6000f8e001a */
[----:B------:R-:W3:Y:S01]  /*e040*/  @!P3 MUFU.RCP R4, R4 ;  /* 0x000000040004b308 */ /* 0x000ee20000001000 */
[----:B------:R-:W-:Y:S01]  /*e050*/  UIMAD UR13, UR32, UR29, UR13 ;  /* 0x0000001d200d72a4 */ /* 0x000fe2000f8e020d */
[----:B------:R-:W4:Y:S06]  /*e060*/  LDCU.64 UR28, c[0x0][0x550] ;  /* 0x0000aa00ff1c77ac */ /* 0x000f2c0008000a00 */
[----:B------:R5:W1:Y:S08]  /*e070*/  @!P4 MUFU.RCP R12, R3 ;  /* 0x00000003000cc308 */ /* 0x000a700000001000 */
[----:B------:R-:W4:Y:S01]  /*e080*/  @!P2 MUFU.RCP R43, R6 ;  /* 0x00000006002ba308 */ /* 0x000f220000001000 */
[----:B------:R-:W-:-:S02]  /*e090*/  UIMAD UR23, UR8, UR31, URZ ;  /* 0x0000001f081772a4 */ /* 0x000fc4000f8e02ff */
[----:B------:R-:W-:Y:S01]  /*e0a0*/  UIMAD.WIDE.U32 UR12, UR8, UR30, UR12 ;  /* 0x0000001e080c72a5 */ /* 0x000fe2000f8e000c */
[----:B--2---:R-:W-:Y:S01]  /*e0b0*/  @!P1 FADD.FTZ R8, R8, 1 ;  /* 0x3f80000008089421 */ /* 0x004fe20000010000 */
[----:B------:R-:W-:Y:S01]  /*e0c0*/  @!P5 FMUL.FTZ R59, R59, R10 ;  /* 0x0000000a3b3bd220 */ /* 0x000fe20000410000 */
[----:B0-----:R-:W-:Y:S01]  /*e0d0*/  @!P6 FMUL.FTZ R60, R60, R41 ;  /* 0x000000293c3ce220 */ /* 0x001fe20000410000 */
[----:B------:R-:W-:Y:S01]  /*e0e0*/  MOV R2, UR23 ;  /* 0x0000001700027c02 */ /* 0x000fe20008000f00 */
[----:B------:R-:W0:Y:S01]  /*e0f0*/  @!P1 MUFU.RCP R41, R8 ;  /* 0x0000000800299308 */ /* 0x000e220000001000 */
[----:B-----5:R-:W-:Y:S01]  /*e100*/  IADD3 R3, P5, PT, R7, UR12, RZ ;  /* 0x0000000c07037c10 */ /* 0x020fe2000ffbe0ff */
[----:B---3--:R-:W-:Y:S01]  /*e110*/  @!P3 FMUL.FTZ R63, R63, R4 ;  /* 0x000000043f3fb220 */ /* 0x008fe20000410000 */
[----:B-1----:R-:W-:Y:S01]  /*e120*/  @!P4 FMUL.FTZ R61, R61, R12 ;  /* 0x0000000c3d3dc220 */ /* 0x002fe20000410000 */
[-C--:B------:R-:W-:Y:S02]  /*e130*/  ISETP.GE.AND P3, PT, R49, R0.reuse, PT ;  /* 0x000000003100720c */ /* 0x080fe40003f66270 */
[----:B------:R-:W-:Y:S01]  /*e140*/  IADD3.X R4, PT, PT, R2, UR13, RZ, P5, !PT ;  /* 0x0000000d02047c10 */ /* 0x000fe2000affe4ff */
[----:B------:R-:W1:Y:S01]  /*e150*/  LDCU.64 UR12, c[0x0][0x518] ;  /* 0x0000a300ff0c77ac */ /* 0x000e620008000a00 */
[-C--:B------:R-:W-:Y:S01]  /*e160*/  ISETP.GE.AND P4, PT, R57, R0.reuse, PT ;  /* 0x000000003900720c */ /* 0x080fe20003f86270 */
[----:B----4-:R-:W-:Y:S01]  /*e170*/  @!P2 FMUL.FTZ R64, R64, R43 ;  /* 0x0000002b4040a220 */ /* 0x010fe20000410000 */
        /* <DEDUP_REMOVED lines=71> */
[----:B------:R-:W5:Y:S01]  /*e5f0*/  LDCU.64 UR22, c[0x0][0x520] ;  /* 0x0000a400ff1677ac */ /* 0x000f620008000a00 */
[----:B-1----:R-:W-:-:S04]  /*e600*/  UIMAD.WIDE.U32 UR26, UR32, UR12, UR26 ;  /* 0x0000000c201a72a5 */ /* 0x002fc8000f8e001a */
[----:B------:R-:W-:-:S03]  /*e610*/  UIMAD UR13, UR32, UR13, UR27 ;  /* 0x0000000d200d72a4 */ /* 0x000fc6000f8e021b */
[----:B------:R-:W-:Y:S02]  /*e620*/  UMOV UR12, UR26 ;  /* 0x0000001a000c7c82 */ /* 0x000fe40008000000 */
[----:B-----5:R-:W-:Y:S01]  /*e630*/  UIMAD.WIDE.U32 UR12, UR8, UR22, UR12 ;  /* 0x00000016080c72a5 */ /* 0x020fe2000f8e000c */
[----:B--2---:R-:W-:-:S03]  /*e640*/  FADD.FTZ R46, R46, R113 ;  /* 0x000000712e2e7221 */ /* 0x004fc60000010000 */
[----:B------:R-:W-:Y:S02]  /*e650*/  UIMAD UR13, UR8, UR23, UR13 ;  /* 0x00000017080d72a4 */ /* 0x000fe4000f8e020d */
[----:B------:R-:W-:Y:S01]  /*e660*/  IADD3 R3, P0, PT, R7, UR12, RZ ;  /* 0x0000000c07037c10 */ /* 0x000fe2000ff1e0ff */
[----:B---3--:R-:W-:-:S03]  /*e670*/  FADD.FTZ R47, R46, R47 ;  /* 0x0000002f2e2f7221 */ /* 0x008fc60000010000 */
[----:B------:R-:W-:Y:S02]  /*e680*/  IADD3.X R4, PT, PT, RZ, UR13, RZ, P0, !PT ;  /* 0x0000000dff047c10 */ /* 0x000fe400087fe4ff */
[----:B0-----:R-:W-:Y:S02]  /*e690*/  LEA R2, P3, R3, UR28, 0x2 ;  /* 0x0000001c03027c11 */ /* 0x001fe4000f8610ff */
[-C--:B----4-:R-:W-:Y:S02]  /*e6a0*/  ISETP.GE.AND P2, PT, R7, R0.reuse, PT ;  /* 0x000000000700720c */ /* 0x090fe40003f46270 */
[-C--:B------:R-:W-:Y:S01]  /*e6b0*/  ISETP.GE.AND P1, PT, R49, R0.reuse, PT ;  /* 0x000000003100720c */ /* 0x080fe20003f26270 */
[----:B------:R-:W-:Y:S01]  /*e6c0*/  FADD.FTZ R47, R47, R48 ;  /* 0x000000302f2f7221 */ /* 0x000fe20000010000 */
[----:B------:R-:W-:Y:S02]  /*e6d0*/  LEA.HI.X R3, R3, UR29, R4, 0x2, P3 ;  /* 0x0000001d03037c11 */ /* 0x000fe400098f1404 */
[-C--:B------:R-:W-:Y:S01]  /*e6e0*/  ISETP.GE.AND P0, PT, R57, R0.reuse, PT ;  /* 0x000000003900720c */ /* 0x080fe20003f06270 */
[----:B------:R-:W-:Y:S01]  /*e6f0*/  FADD.FTZ R50, R47, R50 ;  /* 0x000000322f327221 */ /* 0x000fe20000010000 */
[----:B------:R-:W-:-:S02]  /*e700*/  ISETP.GE.AND P4, PT, R65, R0, PT ;  /* 0x000000004100720c */ /* 0x000fc40003f86270 */
[-C--:B------:R-:W-:Y:S02]  /*e710*/  ISETP.GE.AND P6, PT, R67, R0.reuse, PT ;  /* 0x000000004300720c */ /* 0x080fe40003fc6270 */
[-C--:B------:R-:W-:Y:S01]  /*e720*/  ISETP.GE.AND P5, PT, R69, R0.reuse, PT ;  /* 0x000000004500720c */ /* 0x080fe20003fa6270 */
[----:B------:R0:W-:Y:S01]  /*e730*/  @!P2 STG.E desc[UR24][R2.64], R9 ;  /* 0x000000090200a986 */ /* 0x0001e2000c101918 */
[-C--:B------:R-:W-:Y:S02]  /*e740*/  ISETP.GE.AND P3, PT, R71, R0.reuse, PT ;  /* 0x000000004700720c */ /* 0x080fe40003f66270 */
[-C--:B------:R-:W-:Y:S01]  /*e750*/  ISETP.GE.AND P2, PT, R73, R0.reuse, PT ;  /* 0x000000004900720c */ /* 0x080fe20003f46270 */
        /* <DEDUP_REMOVED lines=47> */
.L_x_13205:
        /* <DEDUP_REMOVED lines=33> */
.L_x_13323:
[----:B------:R-:W-:Y:S05]  /*ec60*/  BSYNC.RECONVERGENT B0 ;  /* 0x0000000000007941 */ /* 0x000fea0003800200 */
.L_x_13322:
        /* <DEDUP_REMOVED lines=31> */
.L_x_13325:
[----:B------:R-:W-:Y:S05]  /*ee60*/  BSYNC.RECONVERGENT B0 ;  /* 0x0000000000007941 */ /* 0x000fea0003800200 */
.L_x_13324:
        /* <DEDUP_REMOVED lines=16> */
.L_x_13327:
[----:B------:R-:W-:Y:S02]  /*ef70*/  LEA R0, R11, UR10, 0x3 ;  /* 0x0000000a0b007c11 */ /* 0x000fe4000f8e18ff */
[----:B-123--:R-:W-:Y:S02]  /*ef80*/  MOV R3, UR7 ;  /* 0x0000000700037c02 */ /* 0x00efe40008000f00 */
[----:B------:R-:W-:Y:S01]  /*ef90*/  MOV R2, UR6 ;  /* 0x0000000600027c02 */ /* 0x000fe20008000f00 */
[----:B------:R-:W1:Y:S01]  /*efa0*/  LDS.64 R12, [R0+0x4650] ;  /* 0x00465000000c7984 */ /* 0x000e620000000a00 */
[----:B------:R-:W-:Y:S02]  /*efb0*/  SHF.R.S32.HI R3, RZ, 0x1f, R11 ;  /* 0x0000001fff037819 */ /* 0x000fe4000001140b */
[----:B0-----:R-:W-:Y:S01]  /*efc0*/  MOV R7, UR8 ;  /* 0x0000000800077c02 */ /* 0x001fe20008000f00 */
[----:B------:R-:W0:Y:S01]  /*efd0*/  LDS.64 R14, [R0+0x4e50] ;  /* 0x004e5000000e7984 */ /* 0x000e220000000a00 */
        /* <DEDUP_REMOVED lines=21> */
[----:B0-----:R3:W-:Y:S04]  /*f130*/  REDG.E.ADD.F32.FTZ.RN.STRONG.GPU desc[UR24][R4.64], R14 ;  /* 0x0000000e040079a6 */ /* 0x0017e8000c12f318 */
[----:B------:R3:W-:Y:S01]  /*f140*/  REDG.E.ADD.F32.FTZ.RN.STRONG.GPU desc[UR24][R4.64+0x4], R15 ;  /* 0x0000040f040079a6 */ /* 0x0007e2000c12f318 */
[----:B------:R-:W-:Y:S05]  /*f150*/  @!P0 BRA `(.L_x_13327) ;  /* 0xfffffffc00848947 */ /* 0x000fea000383ffff */
[----:B------:R-:W-:Y:S05]  /*f160*/  BSYNC.RECONVERGENT B0 ;  /* 0x0000000000007941 */ /* 0x000fea0003800200 */
.L_x_13326:
[----:B------:R-:W-:Y:S05]  /*f170*/  EXIT ;  /* 0x000000000000794d */ /* 0x000fea0003800000 */
.L_x_13328:
        /* <DEDUP_REMOVED lines=16> */
.L_x_18730:


//--------------------- .text._Z25selective_scan_bwd_kernelI32Selective_Scan_bwd_kernel_traitsILi32ELi16ELb0ELb1ELb0ELb1ELb1EfN3c107complexIfEEEEv12SSMParamsBwd --------------------------
	.section	.text._Z25selective_scan_bwd_kernelI32Selective_Scan_bwd_kernel_traitsILi32ELi16ELb0ELb1ELb0ELb1ELb1EfN3c107complexIfEEEEv12SSMParamsBwd,"ax",@progbits
	.align	128
        .global         _Z25selective_scan_bwd_kernelI32Selective_Scan_bwd_kernel_traitsILi32ELi16ELb0ELb1ELb0ELb1ELb1EfN3c107complexIfEEEEv12SSMParamsBwd
        .type           _Z25selective_scan_bwd_kernelI32Selective_Scan_bwd_kernel_traitsILi32ELi16ELb0ELb1ELb0ELb1ELb1EfN3c107complexIfEEEEv12SSMParamsBwd,@function
        .size           _Z25selective_scan_bwd_kernelI32Selective_Scan_bwd_kernel_traitsILi32ELi16ELb0ELb1ELb0ELb1ELb1EfN3c107complexIfEEEEv12SSMParamsBwd,(.L_x_18731 - _Z25selective_scan_bwd_kernelI32Selective_Scan_bwd_kernel_traitsILi32ELi16ELb0ELb1ELb0ELb1ELb1EfN3c107complexIfEEEEv12SSMParamsBwd)
        .other          _Z25selective_scan_bwd_kernelI32Selective_Scan_bwd_kernel_traitsILi32ELi16ELb0ELb1ELb0ELb1ELb1EfN3c107complexIfEEEEv12SSMParamsBwd,@"STO_CUDA_ENTRY STV_DEFAULT"
_Z25selective_scan_bwd_kernelI32Selective_Scan_bwd_kernel_traitsILi32ELi16ELb0ELb1ELb0ELb1ELb1EfN3c107complexIfEEEEv12SSMParamsBwd:
.text._Z25selective_scan_bwd_kernelI32Selective_Scan_bwd_kernel_traitsILi32ELi16ELb0ELb1ELb0ELb1ELb1EfN3c107complexIfEEEEv12SSMParamsBwd:
        /* <DEDUP_REMOVED lines=49> */
[----:B------:R-:W-:Y:S02]  /*0310*/  USHF.R.S32.HI UR22, URZ, 0x1f, UR13 ;  /* 0x0000001fff167899 */ /* 0x000fe4000801140d */
[----:B------:R-:W-:Y:S02]  /*0320*/  UIADD3 UR16, UP2, UPT, UR13, UR16, URZ ;  /* 0x000000100d107290 */ /* 0x000fe4000ff5e0ff */
[----:B------:R-:W-:Y:S01]  /*0330*/  UIADD3.X UR7, UPT, UPT, UR22, UR7, URZ, UP0, !UPT ;  /* 0x0000000716077290 */ /* 0x000fe200087fe4ff */
[----:B---3--:R-:W-:Y:S01]  /*0340*/  IADD3 R2, PT, PT, R0, 0xffffffe, RZ ;  /* 0x0ffffffe00027810 */ /* 0x008fe20007ffe0ff */
[----:B------:R-:W-:Y:S01]  /*0350*/  UIADD3.X UR23, UPT, UPT, UR22, UR23, URZ, UP2, !UPT ;  /* 0x0000001716177290 */ /* 0x000fe200097fe4ff */
[----:B------:R-:W-:Y:S01]  /*0360*/  MOV R0, UR12 ;  /* 0x0000000c00007c02 */ /* 0x000fe20008000f00 */
[----:B------:R-:W3:Y:S03]  /*0370*/  LDCU.64 UR20, c[0x0][0x4b8] ;  /* 0x00009700ff1477ac */ /* 0x000ee60008000a00 */
[----:B------:R-:W4:Y:S01]  /*0380*/  F2I.FTZ.U32.TRUNC.NTZ R2, R2 ;  /* 0x0000000200027305 */ /* 0x000f22000021f000 */
[----:B------:R-:W-:Y:S01]  /*0390*/  IABS R0, R0 ;  /* 0x0000000000007213 */ /* 0x000fe20000000000 */
[----:B0-----:R-:W-:-:S03]  /*03a0*/  ULEA UR19, UP3, UR16, UR10, 0x2 ;  /* 0x0000000a10137291 */ /* 0x001fc6000f8610ff */
[----:B------:R-:W-:Y:S01]  /*03b0*/  R2UR UR27, R0 ;  /* 0x00000000001b72ca */ /* 0x000fe200000e0000 */
[----:B------:R-:W-:Y:S01]  /*03c0*/  ULEA.HI.X UR23, UR16, UR11, UR23, 0x2, UP3 ;  /* 0x0000000b10177291 */ /* 0x000fe200098f1417 */
[----:B----4-:R-:W-:Y:S01]  /*03d0*/  R2UR UR5, R2 ;  /* 0x00000000020572ca */ /* 0x010fe200000e0000 */
[----:B---3--:R-:W-:-:S12]  /*03e0*/  USHF.R.U64 UR11, UR20, 0x1, UR21 ;  /* 0x00000001140b7899 */ /* 0x008fd80008001215 */
[----:B------:R-:W-:-:S04]  /*03f0*/  UIADD3 UR17, UPT, UPT, URZ, -UR5, URZ ;  /* 0x80000005ff117290 */ /* 0x000fc8000fffe0ff */
[----:B------:R-:W-:-:S04]  /*0400*/  UIMAD UR17, UR17, UR31, URZ ;  /* 0x0000001f111172a4 */ /* 0x000fc8000f8e02ff */
[----:B------:R-:W-:Y:S02]  /*0410*/  UIMAD.WIDE.U32 UR4, UR5, UR17, UR4 ;  /* 0x00000011050472a5 */ /* 0x000fe4000f8e0004 */
[----:B------:R-:W-:Y:S02]  /*0420*/  ULEA UR17, UP1, UR18, UR8, 0x2 ;  /* 0x0000000812117291 */ /* 0x000fe4000f8210ff */
[----:B------:R-:W-:Y:S02]  /*0430*/  UIMAD.WIDE.U32 UR4, UR5, UR27, URZ ;  /* 0x0000001b050472a5 */ /* 0x000fe4000f8e00ff */
[----:B------:R-:W-:Y:S02]  /*0440*/  ULEA.HI.X UR18, UR18, UR9, UR7, 0x2, UP1 ;  /* 0x0000000912127291 */ /* 0x000fe400088f1407 */
[----:B-1----:R-:W-:Y:S02]  /*0450*/  UIMAD.WIDE.U32 UR8, UR6, UR14, URZ ;  /* 0x0000000e060872a5 */ /* 0x002fe4000f8e00ff */
        /* <DEDUP_REMOVED lines=10> */
[----:B------:R-:W-:Y:S01]  /*0500*/  UISETP.NE.AND UP1, UPT, UR30, URZ, UPT ;  /* 0x000000ff1e00728c */ /* 0x000fe2000bf25270 */
[----:B------:R-:W0:Y:S04]  /*0510*/  LDCU.64 UR24, c[0x0][0x3c8] ;  /* 0x00007900ff1877ac */ /* 0x000e280008000a00 */
[----:B------:R-:W-:Y:S02]  /*0520*/  @!UP2 UIADD3 UR10, UPT, UPT, UR10, -UR31, URZ ;  /* 0x8000001f0a0aa290 */ /* 0x000fe4000fffe0ff */
[----:B------:R-:W-:Y:S02]  /*0530*/  @!UP2 UIADD3 UR7, UPT, UPT, UR7, 0x1, URZ ;  /* 0x000000010707a890 */ /* 0x000fe4000fffe0ff */
[----:B------:R-:W-:-:S02]  /*0540*/  UISETP.GE.U32.AND UP0, UPT, UR10, UR31, UPT ;  /* 0x0000001f0a00728c */ /* 0x000fc4000bf06070 */
        /* <DEDUP_REMOVED lines=13> */
[----:B------:R-:W2:Y:S03]  /*0620*/  @UP0 LDCU UR15, c[0x0][0x384] ;  /* 0x00007080ff0f07ac */ /* 0x000ea60008000800 */
[----:B0-----:R-:W-:Y:S01]  /*0630*/  UIMAD UR5, UR4, UR24, URZ ;  /* 0x00000018040572a4 */ /* 0x001fe2000f8e02ff */
[----:B------:R-:W0:Y:S01]  /*0640*/  LDCU.64 UR30, c[0x0][0x538] ;  /* 0x0000a700ff1e77ac */ /* 0x000e220008000a00 */
[----:B-1----:R-:W-:Y:S01]  /*0650*/  UIMAD UR13, UR4, UR32, URZ ;  /* 0x00000020040d72a4 */ /* 0x002fe2000f8e02ff */
[----:B------:R-:W1:Y:S01]  /*0660*/  @UP0 LDCU UR16, c[0x0][0x38c] ;  /* 0x00007180ff1007ac */ /* 0x000e620008000800 */
[----:B------:R-:W3:Y:S01]  /*0670*/  LDCU.64 UR34, c[0x0][0x448] ;  /* 0x00008900ff2277ac */ /* 0x000ee20008000a00 */
[----:B------:R-:W-:-:S02]  /*0680*/  UIMAD UR10, UR7, UR25, UR5 ;  /* 0x00000019070a72a4 */ /* 0x000fc4000f8e0205 */
[----:B------:R-:W-:Y:S02]  /*0690*/  UIMAD.WIDE.U32 UR4, UR7, UR32, URZ ;  /* 0x00000020070472a5 */ /* 0x000fe4000f8e00ff */
[----:B------:R-:W-:Y:S02]  /*06a0*/  UIMAD UR13, UR7, UR33, UR13 ;  /* 0x00000021070d72a4 */ /* 0x000fe4000f8e020d */
[----:B------:R-:W-:Y:S01]  /*06b0*/  UIMAD.WIDE.U32 UR8, UR7, UR24, UR8 ;  /* 0x00000018070872a5 */ /* 0x000fe2000f8e0008 */
[----:B------:R-:W4:Y:S01]  /*06c0*/  @UP0 LDCU.64 UR32, c[0x0][0x480] ;  /* 0x00009000ff2007ac */ /* 0x000f220008000a00 */
[----:B------:R-:W-:Y:S02]  /*06d0*/  ULEA UR7, UR26, 0xfffffc00, 0xa ;  /* 0xfffffc001a077891 */ /* 0x000fe4000f8e50ff */
        /* <DEDUP_REMOVED lines=29> */
.L_x_13446:
[----:B------:R-:W0:Y:S01]  /*08b0*/  S2R R135, SR_TID.X ;  /* 0x0000000000877919 */ /* 0x000e220000002100 */
[----:B------:R-:W1:Y:S01]  /*08c0*/  LDCU UR26, c[0x0][0x388] ;  /* 0x00007100ff1a77ac */ /* 0x000e620008000800 */
[----:B------:R-:W-:Y:S01]  /*08d0*/  MOV R2, UR17 ;  /* 0x0000001100027c02 */ /* 0x000fe20008000f00 */
[----:B------:R-:W-:Y:S01]  /*08e0*/  HFMA2 R19, -RZ, RZ, 0, 0 ;  /* 0x00000000ff137431 */ /* 0x000fe200000001ff */
[----:B------:R-:W-:Y:S01]  /*08f0*/  MOV R3, UR18 ;  /* 0x0000001200037c02 */ /* 0x000fe20008000f00 */
[----:B------:R-:W-:Y:S01]  /*0900*/  USHF.L.U32 UR8, UR16, 0x9, URZ ;  /* 0x0000000910087899 */ /* 0x000fe200080006ff */
[----:B------:R-:W-:Y:S02]  /*0910*/  CS2R R30, SRZ ;  /* 0x00000000001e7805 */ /* 0x000fe4000001ff00 */
[----:B------:R-:W-:Y:S02]  /*0920*/  CS2R R24, SRZ ;  /* 0x0000000000187805 */ /* 0x000fe4000001ff00 */
[----:B------:R-:W-:Y:S01]  /*0930*/  CS2R R26, SRZ ;  /* 0x00000000001a7805 */ /* 0x000fe2000001ff00 */
[----:B------:R-:W-:Y:S01]  /*0940*/  UIADD3 UR30, UPT, UPT, UR8, -0x200, URZ ;  /* 0xfffffe00081e7890 */ /* 0x000fe2000fffe0ff */
        /* <DEDUP_REMOVED lines=20> */
[----:B------:R-:W-:Y:S02]  /*0a90*/  ISETP.NE.AND P0, PT, R47, RZ, PT ;  /* 0x000000ff2f00720c */ /* 0x000fe40003f05270 */
[C---:B------:R-:W-:Y:S02]  /*0aa0*/  LOP3.LUT R4, R0.reuse, 0x40, RZ, 0xfc, !PT ;  /* 0x0000004000047812 */ /* 0x040fe400078efcff */
[C---:B------:R-:W-:Y:S02]  /*0ab0*/  LOP3.LUT R5, R0.reuse, 0x60, RZ, 0xfc, !PT ;  /* 0x0000006000057812 */ /* 0x040fe400078efcff */
[----:B------:R-:W-:-:S02]  /*0ac0*/  LOP3.LUT R10, R0, 0x100, RZ, 0xfc, !PT ;  /* 0x00000100000a7812 */ /* 0x000fc400078efcff */
[C---:B------:R-:W-:Y:S02]  /*0ad0*/  LOP3.LUT R6, R0.reuse, 0x80, RZ, 0xfc, !PT ;  /* 0x0000008000067812 */ /* 0x040fe400078efcff */
[----:B------:R-:W-:Y:S02]  /*0ae0*/  LOP3.LUT R8, R0, 0xc0, RZ, 0xfc, !PT ;  /* 0x000000c000087812 */ /* 0x000fe400078efcff */
[----:B------:R-:W-:Y:S01]  /*0af0*/  ISETP.GE.AND P6, PT, R4, UR8, PT ;  /* 0x0000000804007c0c */ /* 0x000fe2000bfc6270 */
[----:B------:R-:W2:Y:S01]  /*0b00*/  @!P0 LDG.E R19, desc[UR28][R22.64] ;  /* 0x0000001c16138981 */ /* 0x000ea2000c1e1900 */
[----:B------:R-:W-:Y:S02]  /*0b10*/  ISETP.GE.AND P0, PT, R9, UR8, PT ;  /* 0x0000000809007c0c */ /* 0x000fe4000bf06270 */
[----:B------:R-:W-:Y:S02]  /*0b20*/  IADD3.X R21, PT, PT, RZ, UR23, RZ, P1, !PT ;  /* 0x00000017ff157c10 */ /* 0x000fe40008ffe4ff */
[----:B------:R-:W-:-:S02]  /*0b30*/  LOP3.LUT R7, R0, 0xa0, RZ, 0xfc, !PT ;  /* 0x000000a000077812 */ /* 0x000fc400078efcff */
[----:B------:R-:W-:Y:S02]  /*0b40*/  ISETP.GE.AND P5, PT, R5, UR8, PT ;  /* 0x0000000805007c0c */ /* 0x000fe4000bfa6270 */
[----:B------:R-:W-:Y:S02]  /*0b50*/  ISETP.NE.AND P1, PT, R45, RZ, PT ;  /* 0x000000ff2d00720c */ /* 0x000fe40003f25270 */
[----:B------:R-:W-:Y:S01]  /*0b60*/  P2R R50, PR, RZ, 0x1 ;  /* 0x00000001ff327803 */ /* 0x000fe20000000000 */
[----:B------:R-:W3:Y:S01]  /*0b70*/  @!P6 LDG.E R25, desc[UR28][R22.64+0x100] ;  /* 0x0001001c1619e981 */ /* 0x000ee2000c1e1900 */
[----:B------:R-:W-:Y:S02]  /*0b80*/  ISETP.GE.AND P4, PT, R6, UR8, PT ;  /* 0x0000000806007c0c */ /* 0x000fe4000bf86270 */
[----:B------:R-:W-:Y:S01]  /*0b90*/  ISETP.GE.AND P2, PT, R8, UR8, PT ;  /* 0x0000000808007c0c */ /* 0x000fe2000bf46270 */
[----:B------:R-:W4:Y:S01]  /*0ba0*/  @!P0 LDG.E R30, desc[UR28][R22.64+0x380] ;  /* 0x0003801c161e8981 */ /* 0x000f22000c1e1900 */
[----:B------:R-:W-:-:S02]  /*0bb0*/  ISETP.GE.AND P0, PT, R10, UR8, PT ;  /* 0x000000080a007c0c */ /* 0x000fc4000bf06270 */
[----:B------:R-:W-:Y:S01]  /*0bc0*/  ISETP.GE.AND P3, PT, R7, UR8, PT ;  /* 0x0000000807007c0c */ /* 0x000fe2000bf66270 */
[----:B------:R-:W5:Y:S01]  /*0bd0*/  @!P5 LDG.E R26, desc[UR28][R22.64+0x180] ;  /* 0x0001801c161ad981 */ /* 0x000f62000c1e1900 */
        /* <DEDUP_REMOVED lines=8> */
[----:B------:R-:W4:Y:S01]  /*0c60*/  @!P0 LDG.E R31, desc[UR28][R22.64+0x400] ;  /* 0x0004001c161f8981 */ /* 0x000f22000c1e1900 */
[C---:B------:R-:W-:Y:S02]  /*0c70*/  LOP3.LUT R15, R0.reuse, 0x1a0, RZ, 0xfc, !PT ;  /* 0x000001a0000f7812 */ /* 0x040fe400078efcff */
[----:B------:R-:W-:Y:S01]  /*0c80*/  ISETP.GE.AND P6, PT, R11, UR8, PT ;  /* 0x000000080b007c0c */ /* 0x000fe2000bfc6270 */
[----:B------:R-:W4:Y:S01]  /*0c90*/  @!P2 LDG.E R29, desc[UR28][R22.64+0x300] ;  /* 0x0003001c161da981 */ /* 0x000f22000c1e1900 */
[----:B------:R-:W-:Y:S02]  /*0ca0*/  LOP3.LUT R16, R0, 0x1c0, RZ, 0xfc, !PT ;  /* 0x000001c000107812 */ /* 0x000fe400078efcff */
[----:B------:R-:W-:Y:S01]  /*0cb0*/  P2R R51, PR, RZ, 0x1 ;  /* 0x00000001ff337803 */ /* 0x000fe20000000000 */
[----:B------:R-:W4:Y:S01]  /*0cc0*/  @!P3 LDG.E R28, desc[UR28][R22.64+0x280] ;  /* 0x0002801c161cb981 */ /* 0x000f22000c1e1900 */
[----:B------:R-:W-:-:S02]  /*0cd0*/  ISETP.GE.AND P5, PT, R12, UR8, PT ;  /* 0x000000080c007c0c */ /* 0x000fc4000bfa6270 */
[----:B------:R-:W-:Y:S02]  /*0ce0*/  LOP3.LUT R17, R0, 0x1e0, RZ, 0xfc, !PT ;  /* 0x000001e000117812 */ /* 0x000fe400078efcff */
[----:B------:R-:W-:Y:S02]  /*0cf0*/  ISETP.GE.AND P0, PT, R13, UR8, PT ;  /* 0x000000080d007c0c */ /* 0x000fe4000bf06270 */
[----:B------:R-:W-:Y:S01]  /*0d00*/  P2R R49, PR, RZ, 0x4 ;  /* 0x00000004ff317803 */ /* 0x000fe20000000000 */
[----:B------:R-:W4:Y:S01]  /*0d10*/  @!P6 LDG.E R32, desc[UR28][R22.64+0x480] ;  /* 0x0004801c1620e981 */ /* 0x000f22000c1e1900 */
[----:B------:R-:W-:Y:S02]  /*0d20*/  ISETP.GE.AND P1, PT, R14, UR8, PT ;  /* 0x000000080e007c0c */ /* 0x000fe4000bf26270 */
[----:B------:R-:W-:Y:S02]  /*0d30*/  P2R R48, PR, RZ, 0x8 ;  /* 0x00000008ff307803 */ /* 0x000fe40000000000 */
[----:B------:R-:W-:Y:S01]  /*0d40*/  ISETP.GE.AND P2, PT, R15, UR8, PT ;  /* 0x000000080f007c0c */ /* 0x000fe2000bf46270 */
[----:B------:R-:W4:Y:S01]  /*0d50*/  @!P5 LDG.E R33, desc[UR28][R22.64+0x500] ;  /* 0x0005001c1621d981 */ /* 0x000f22000c1e1900 */
        /* <DEDUP_REMOVED lines=12> */
[----:B------:R-:W-:Y:S02]  /*0e20*/  P2R R62, PR, RZ, 0x40 ;  /* 0x00000040ff3e7803 */ /* 0x000fe40000000000 */
[----:B------:R-:W-:-:S04]  /*0e30*/  ISETP.NE.AND P6, PT, R51, RZ, PT ;  /* 0x000000ff3300720c */ /* 0x000fc80003fc5270 */
        /* <DEDUP_REMOVED lines=56> */
[----:B--2---:R0:W-:Y:S02]  /*11c0*/  STS [R130], R19 ;  /* 0x0000001382007388 */ /* 0x0041e40000000800 */
[C---:B0-----:R-:W-:Y:S02]  /*11d0*/  SHF.L.U32 R19, R131.reuse, 0x4, RZ ;  /* 0x0000000483137819 */ /* 0x041fe400000006ff */
[----:B---3--:R0:W-:Y:S04]  /*11e0*/  STS [R129+0x80], R24 ;  /* 0x0000801881007388 */ /* 0x0081e80000000800 */
[----:B------:R-:W-:Y:S04]  /*11f0*/  STS [R128+0x100], R25 ;  /* 0x0001001980007388 */ /* 0x000fe80000000800 */
[----:B-----5:R1:W-:Y:S01]  /*1200*/  STS [R127+0x180], R26 ;  /* 0x0001801a7f007388 */ /* 0x0203e20000000800 */
[----:B0-----:R-:W-:-:S03]  /*1210*/  IADD3 R24, PT, PT, R131, 0x180, RZ ;  /* 0x0000018083187810 */ /* 0x001fc60007ffe0ff */
[----:B----4-:R-:W-:Y:S04]  /*1220*/  STS [R126+0x200], R27 ;  /* 0x0002001b7e007388 */ /* 0x010fe80000000800 */
[----:B------:R0:W-:Y:S01]  /*1230*/  STS [R125+0x280], R28 ;  /* 0x0002801c7d007388 */ /* 0x0001e20000000800 */
[C---:B-1----:R-:W-:Y:S02]  /*1240*/  IADD3 R26, PT, PT, R131.reuse, 0x1a0, RZ ;  /* 0x000001a0831a7810 */ /* 0x042fe40007ffe0ff */
[-C--:B------:R-:W-:Y:S02]  /*1250*/  LEA.HI.SX32 R24, R24, R131.reuse, 0x1b ;  /* 0x0000008318187211 */ /* 0x080fe400078fdaff */
[----:B------:R-:W-:Y:S02]  /*1260*/  LEA.HI.SX32 R26, R26, R131, 0x1b ;  /* 0x000000831a1a7211 */ /* 0x000fe400078fdaff */
[----:B0-----:R-:W-:Y:S01]  /*1270*/  IADD3 R28, PT, PT, R131, 0x1c0, RZ ;  /* 0x000001c0831c7810 */ /* 0x001fe20007ffe0ff */
[----:B------:R0:W-:Y:S01]  /*1280*/  STS [R124+0x300], R29 ;  /* 0x0003001d7c007388 */ /* 0x0001e20000000800 */
[----:B------:R-:W-:-:S02]  /*1290*/  LEA R118, R24, UR25, 0x2 ;  /* 0x0000001918767c11 */ /* 0x000fc4000f8e10ff */
[----:B------:R-:W-:Y:S01]  /*12a0*/  LEA.HI.SX32 R28, R28, R131, 0x1b ;  /* 0x000000831c1c7211 */ /* 0x000fe200078fdaff */
[----:B------:R-:W-:Y:S01]  /*12b0*/  STS [R123+0x380], R30 ;  /* 0x0003801e7b007388 */ /* 0x000fe20000000800 */
[----:B------:R-:W-:Y:S02]  /*12c0*/  LEA R117, R26, UR25, 0x2 ;  /* 0x000000191a757c11 */ /* 0x000fe4000f8e10ff */
[----:B------:R-:W-:Y:S01]  /*12d0*/  LEA.HI.SX32 R114, R19, R19, 0x1b ;  /* 0x0000001313727211 */ /* 0x000fe200078fdaff */
[----:B------:R1:W-:Y:S01]  /*12e0*/  STS [R122+0x400], R31 ;  /* 0x0004001f7a007388 */ /* 0x0003e20000000800 */
[----:B------:R-:W-:-:S03]  /*12f0*/  LEA R116, R28, UR25, 0x2 ;  /* 0x000000191c747c11 */ /* 0x000fc6000f8e10ff */
[----:B------:R-:W-:Y:S01]  /*1300*/  STS [R121+0x480], R32 ;  /* 0x0004802079007388 */ /* 0x000fe20000000800 */
[----:B------:R-:W-:-:S03]  /*1310*/  LEA R114, R114, UR25, 0x2 ;  /* 0x0000001972727c11 */ /* 0x000fc6000f8e10ff */
        /* <DEDUP_REMOVED lines=91> */
[----:B------:R-:W-:Y:S01]  /*18d0*/  STS [R115+0x780], R36 ;  /* 0x0007802473007388 */ /* 0x000fe20000000800 */
[----:B------:R-:W-:-:S03]  /*18e0*/  NOP ;  /* 0x0000000000007918 */ /* 0x000fc60000000000 */
[----:B------:R-:W3:Y:S04]  /*18f0*/  LDS R96, [R114] ;  /* 0x0000000072607984 */ /* 0x000ee80000000800 */
        /* <DEDUP_REMOVED lines=39> */
[----:B------:R-:W-:Y:S01]  /*1b70*/  MOV R34, RZ ;  /* 0x000000ff00227202 */ /* 0x000fe20000000f00 */
        /* <DEDUP_REMOVED lines=9> */
[----:B---3--:R-:W-:Y:S01]  /*1c10*/  FADD.FTZ R96, R96, UR7 ;  /* 0x0000000760607e21 */ /* 0x008fe20008010000 */
[----:B------:R-:W-:-:S04]  /*1c20*/  P2R R53, PR, RZ, 0x20 ;  /* 0x00000020ff357803 */ /* 0x000fc80000000000 */
[----:B------:R-:W-:Y:S01]  /*1c30*/  FSETP.GTU.FTZ.AND P5, PT, R96, 20, PT ;  /* 0x41a000006000780b */ /* 0x000fe20003fbc000 */
[----:B------:R-:W-:Y:S01]  /*1c40*/  BSSY.RECONVERGENT B0, `(.L_x_13330) ;  /* 0x0000040000007945 */ /* 0x000fe20003800200 */
[----:B----4-:R-:W-:Y:S01]  /*1c50*/  FADD.FTZ R97, R97, UR7 ;  /* 0x0000000761617e21 */ /* 0x010fe20008010000 */
        /* <DEDUP_REMOVED lines=19> */
[----:B-----5:R0:W-:Y:S04]  /*1d90*/  STS [R125+0x280], R24 ;  /* 0x000280187d007388 */ /* 0x0201e80000000800 */
        /* <DEDUP_REMOVED lines=42> */
.L_x_13331:
[----:B------:R-:W-:Y:S05]  /*2040*/  BSYNC.RECONVERGENT B0 ;  /* 0x0000000000007941 */ /* 0x000fea0003800200 */
.L_x_13330:
        /* <DEDUP_REMOVED lines=33> */
.L_x_13333:
[----:B------:R-:W-:Y:S05]  /*2260*/  BSYNC.RECONVERGENT B0 ;  /* 0x0000000000007941 */ /* 0x000fea0003800200 */
.L_x_13332:
        /* <DEDUP_REMOVED lines=33> */
.L_x_13335:
[----:B------:R-:W-:Y:S05]  /*2480*/  BSYNC.RECONVERGENT B0 ;  /* 0x0000000000007941 */ /* 0x000fea0003800200 */
.L_x_13334:
        /* <DEDUP_REMOVED lines=33> */
.L_x_13337:
[----:B------:R-:W-:Y:S05]  /*26a0*/  BSYNC.RECONVERGENT B0 ;  /* 0x0000000000007941 */ /* 0x000fea0003800200 */
.L_x_13336:
        /* <DEDUP_REMOVED lines=33> */
.L_x_13339:
[----:B------:R-:W-:Y:S05]  /*28c0*/  BSYNC.RECONVERGENT B0 ;  /* 0x0000000000007941 */ /* 0x000fea0003800200 */
.L_x_13338:
        /* <DEDUP_REMOVED lines=33> */
.L_x_13341:
[----:B------:R-:W-:Y:S05]  /*2ae0*/  BSYNC.RECONVERGENT B0 ;  /* 0x0000000000007941 */ /* 0x000fea0003800200 */
.L_x_13340:
        /* <DEDUP_REMOVED lines=33> */
.L_x_13343:
[----:B------:R-:W-:Y:S05]  /*2d00*/  BSYNC.RECONVERGENT B0 ;  /* 0x0000000000007941 */ /* 0x000fea0003800200 */
.L_x_13342:
        /* <DEDUP_REMOVED lines=33> */
.L_x_13345:
[----:B------:R-:W-:Y:S05]  /*2f20*/  BSYNC.RECONVERGENT B0 ;  /* 0x0000000000007941 */ /* 0x000fea0003800200 */
.L_x_13344:
        /* <DEDUP_REMOVED lines=33> */
.L_x_13347:
[----:B------:R-:W-:Y:S05]  /*3140*/  BSYNC.RECONVERGENT B0 ;  /* 0x0000000000007941 */ /* 0x000fea0003800200 */
.L_x_13346:
        /* <DEDUP_REMOVED lines=33> */
.L_x_13349:
[----:B------:R-:W-:Y:S05]  /*3360*/  BSYNC.RECONVERGENT B0 ;  /* 0x0000000000007941 */ /* 0x000fea0003800200 */
.L_x_13348:
        /* <DEDUP_REMOVED lines=33> */
.L_x_13351:
[----:B------:R-:W-:Y:S05]  /*3580*/  BSYNC.RECONVERGENT B0 ;  /* 0x0000000000007941 */ /* 0x000fea0003800200 */
.L_x_13350:
        /* <DEDUP_REMOVED lines=33> */
.L_x_13353:
[----:B------:R-:W-:Y:S05]  /*37a0*/  BSYNC.RECONVERGENT B0 ;  /* 0x0000000000007941 */ /* 0x000fea0003800200 */
.L_x_13352:
        /* <DEDUP_REMOVED lines=33> */
.L_x_13355:
[----:B------:R-:W-:Y:S05]  /*39c0*/  BSYNC.RECONVERGENT B0 ;  /* 0x0000000000007941 */ /* 0x000fea0003800200 */
.L_x_13354:
        /* <DEDUP_REMOVED lines=33> */
.L_x_13357:
[----:B------:R-:W-:Y:S05]  /*3be0*/  BSYNC.RECONVERGENT B0 ;  /* 0x0000000000007941 */ /* 0x000fea0003800200 */
.L_x_13356:
        /* <DEDUP_REMOVED lines=33> */
.L_x_13359:
[----:B------:R-:W-:Y:S05]  /*3e00*/  BSYNC.RECONVERGENT B0 ;  /* 0x0000000000007941 */ /* 0x000fea0003800200 */
.L_x_13358:
        /* <DEDUP_REMOVED lines=33> */
.L_x_13361:
[----:B------:R-:W-:Y:S05]  /*4020*/  BSYNC.RECONVERGENT B0 ;  /* 0x0000000000007941 */ /* 0x000fea0003800200 */
.L_x_13360:
        /* <DEDUP_REMOVED lines=8> */
[----:B------:R-:W0:Y:S01]  /*40b0*/  S2UR UR27, SR_CTAID.Y ;  /* 0x00000000001b79c3 */ /* 0x000e220000002600 */
[----:B------:R-:W-:Y:S01]  /*40c0*/  P2R R64, PR, RZ, 0x1 ;  /* 0x00000001ff407803 */ /* 0x000fe20000000000 */
[----:B------:R-:W-:Y:S01]  /*40d0*/  HFMA2 R35, -RZ, RZ, 0, 0 ;  /* 0x00000000ff237431 */ /* 0x000fe200000001ff */
[----:B------:R-:W-:Y:S01]  /*40e0*/  ISETP.NE.AND P0, PT, R41, RZ, PT ;  /* 0x000000ff2900720c */ /* 0x000fe20003f05270 */
[----:B------:R-:W-:Y:S01]  /*40f0*/  LDS R32, [R114+0x8] ;  /* 0x0000080072207984 */ /* 0x000fe20000000800 */
[----:B------:R-:W-:Y:S01]  /*4100*/  MOV R38, RZ ;  /* 0x000000ff00267202 */ /* 0x000fe20000000f00 */
[----:B------:R-:W-:Y:S01]  /*4110*/  HFMA2 R40, -RZ, RZ, 0, 0 ;  /* 0x00000000ff287431 */ /* 0x000fe200000001ff */
[----:B------:R-:W-:Y:S01]  /*4120*/  P2R R62, PR, RZ, 0x1 ;  /* 0x00000001ff3e7803 */ /* 0x000fe20000000000 */
[----:B------:R-:W-:Y:S01]  /*4130*/  LDS R31, [R114+0xc] ;  /* 0x00000c00721f7984 */ /* 0x000fe20000000800 */
[----:B------:R-:W-:-:S02]  /*4140*/  ISETP.NE.AND P0, PT, R43, RZ, PT ;  /* 0x000000ff2b00720c */ /* 0x000fc40003f05270 */
[----:B------:R-:W-:Y:S02]  /*4150*/  CS2R R54, SRZ ;  /* 0x0000000000367805 */ /* 0x000fe4000001ff00 */
[----:B------:R-:W-:Y:S01]  /*4160*/  ISETP.NE.AND P6, PT, R53, RZ, PT ;  /* 0x000000ff3500720c */ /* 0x000fe20003fc5270 */
[----:B------:R-:W-:Y:S01]  /*4170*/  LDS R30, [R114+0x10] ;  /* 0x00001000721e7984 */ /* 0x000fe20000000800 */
[----:B------:R-:W-:Y:S02]  /*4180*/  P2R R60, PR, RZ, 0x1 ;  /* 0x00000001ff3c7803 */ /* 0x000fe40000000000 */
[----:B------:R-:W-:Y:S02]  /*4190*/  CS2R R56, SRZ ;  /* 0x0000000000387805 */ /* 0x000fe4000001ff00 */
        /* <DEDUP_REMOVED lines=30> */
[----:B------:R-:W-:-:S02]  /*4380*/  MOV R42, RZ ;  /* 0x000000ff002a7202 */ /* 0x000fc40000000f00 */
[----:B------:R-:W-:Y:S01]  /*4390*/  MOV R59, RZ ;  /* 0x000000ff003b7202 */ /* 0x000fe20000000f00 */
[----:B------:R-:W-:Y:S01]  /*43a0*/  LDS R26, [R114+0x3c] ;  /* 0x00003c00721a7984 */ /* 0x000fe20000000800 */
[----:B------:R-:W-:Y:S02]  /*43b0*/  MOV R61, RZ ;  /* 0x000000ff003d7202 */ /* 0x000fe40000000f00 */
[----:B------:R-:W-:Y:S01]  /*43c0*/  MOV R65, RZ ;  /* 0x000000ff00417202 */ /* 0x000fe20000000f00 */
[----:B0-----:R-:W-:-:S04]  /*43d0*/  UIMAD.WIDE.U32 UR30, UR32, UR12, UR8 ;  /* 0x0000000c201e72a5 */ /* 0x001fc8000f8e0008 */
[----:B------:R-:W-:-:S03]  /*43e0*/  UIMAD UR13, UR32, UR13, UR31 ;  /* 0x0000000d200d72a4 */ /* 0x000fc6000f8e021f */
[----:B------:R-:W-:Y:S02]  /*43f0*/  UMOV UR12, UR30 ;  /* 0x0000001e000c7c82 */ /* 0x000fe40008000000 */
[----:B------:R-:W-:Y:S01]  /*4400*/  UIMAD.WIDE.U32 UR12, UR27, UR14, UR12 ;  /* 0x0000000e1b0c72a5 */ /* 0x000fe2000f8e000c */
[----:B------:R-:W-:Y:S01]  /*4410*/  HFMA2 R73, -RZ, RZ, 0, 0 ;  /* 0x00000000ff497431 */ /* 0x000fe200000001ff */
[----:B------:R-:W-:Y:S01]  /*4420*/  MOV R144, UR26 ;  /* 0x0000001a00907c02 */ /* 0x000fe20008000f00 */
[----:B------:R-:W0:Y:S03]  /*4430*/  LDCU.64 UR30, c[0x0][0x510] ;  /* 0x0000a200ff1e77ac */ /* 0x000e260008000a00 */
[----:B------:R-:W-:Y:S01]  /*4440*/  IADD3 R3, P5, PT, R0, UR12, RZ ;  /* 0x0000000c00037c10 */ /* 0x000fe2000ffbe0ff */
[----:B------:R-:W-:-:S04]  /*4450*/  UIMAD UR15, UR27, UR15, UR13 ;  /* 0x0000000f1b0f72a4 */ /* 0x000fc8000f8e020d */
[----:B------:R-:W1:Y:S02]  /*4460*/  LDCU.64 UR12, c[0x0][0x488] ;  /* 0x00009100ff0c77ac */ /* 0x000e640008000a00 */
[----:B------:R-:W-:-:S05]  /*4470*/  IADD3.X R20, PT, PT, RZ, UR15, RZ, P5, !PT ;  /* 0x0000000fff147c10 */ /* 0x000fca000affe4ff */
        /* <DEDUP_REMOVED lines=74> */
[----:B------:R-:W4:Y:S04]  /*4920*/  LDS R48, [R114+0x8] ;  /* 0x0000080072307984 */ /* 0x000f280000000800 */
[----:B------:R-:W5:Y:S04]  /*4930*/  LDS R47, [R114+0xc] ;  /* 0x00000c00722f7984 */ /* 0x000f680000000800 */
[----:B------:R-:W0:Y:S04]  /*4940*/  LDS R46, [R114+0x10] ;  /* 0x00001000722e7984 */ /* 0x000e280000000800 */
[----:B------:R-:W0:Y:S04]  /*4950*/  LDS R45, [R114+0x14] ;  /* 0x00001400722d7984 */ /* 0x000e280000000800 */
[----:B------:R-:W0:Y:S04]  /*4960*/  LDS R44, [R114+0x18] ;  /* 0x00001800722c7984 */ /* 0x000e280000000800 */
[----:B------:R-:W0:Y:S04]  /*4970*/  LDS R43, [R114+0x1c] ;  /* 0x00001c00722b7984 */ /* 0x000e280000000800 */
[----:B------:R-:W-:Y:S04]  /*4980*/  LDS R42, [R114+0x20] ;  /* 0x00002000722a7984 */ /* 0x000fe80000000800 */
[----:B------:R-:W-:Y:S04]  /*4990*/  LDS R41, [R114+0x24] ;  /* 0x0000240072297984 */ /* 0x000fe80000000800 */
[----:B------:R-:W-:Y:S04]  /*49a0*/  LDS R40, [R114+0x28] ;  /* 0x0000280072287984 */ /* 0x000fe80000000800 */
[----:B------:R-:W-:Y:S04]  /*49b0*/  LDS R39, [R114+0x2c] ;  /* 0x00002c0072277984 */ /* 0x000fe80000000800 */
[----:B------:R-:W-:Y:S04]  /*49c0*/  LDS R35, [R114+0x30] ;  /* 0x0000300072237984 */ /* 0x000fe80000000800 */
[----:B------:R-:W0:Y:S04]  /*49d0*/  LDS R36, [R114+0x34] ;  /* 0x0000340072247984 */ /* 0x000e280000000800 */
[----:B------:R-:W0:Y:S04]  /*49e0*/  LDS R37, [R114+0x38] ;  /* 0x0000380072257984 */ /* 0x000e280000000800 */
[----:B------:R-:W0:Y:S01]  /*49f0*/  LDS R38, [R114+0x3c] ;  /* 0x00003c0072267984 */ /* 0x000e220000000800 */
[----:B------:R-:W-:Y:S01]  /*4a00*/  BAR.SYNC.DEFER_BLOCKING 0x0 ;  /* 0x0000000000007b1d */ /* 0x000fe20000010000 */
[----:B-1----:R-:W-:Y:S01]  /*4a10*/  MOV R52, RZ ;  /* 0x000000ff00347202 */ /* 0x002fe20000000f00 */
[----:B------:R-:W-:-:S04]  /*4a20*/  HFMA2 R55, -RZ, RZ, 0, 0 ;  /* 0x00000000ff377431 */ /* 0x000fc800000001ff */
[----:B------:R-:W5:Y:S01]  /*4a30*/  @!P5 LDG.E R51, desc[UR28][R2.64] ;  /* 0x0000001c0233d981 */ /* 0x000f62000c1e1900 */
[----:B------:R-:W-:Y:S02]  /*4a40*/  ISETP.NE.AND P5, PT, R58, RZ, PT ;  /* 0x000000ff3a00720c */ /* 0x000fe40003fa5270 */
[----:B--2---:R-:W-:Y:S01]  /*4a50*/  CS2R R56, SRZ ;  /* 0x0000000000387805 */ /* 0x004fe2000001ff00 */
[----:B------:R-:W-:Y:S01]  /*4a60*/  HFMA2 R63, -RZ, RZ, 0, 0 ;  /* 0x00000000ff3f7431 */ /* 0x000fe200000001ff */
[----:B------:R-:W2:Y:S09]  /*4a70*/  @!P3 LDG.E R73, desc[UR28][R2.64+0x700] ;  /* 0x0007001c0249b981 */ /* 0x000eb2000c1e1900 */
[----:B------:R-:W2:Y:S01]  /*4a80*/  @!P5 LDG.E R52, desc[UR28][R2.64+0x80] ;  /* 0x0000801c0234d981 */ /* 0x000ea2000c1e1900 */
[----:B------:R-:W-:-:S13]  /*4a90*/  ISETP.NE.AND P5, PT, R60, RZ, PT ;  /* 0x000000ff3c00720c */ /* 0x000fda0003fa5270 */
[----:B------:R-:W2:Y:S01]  /*4aa0*/  @!P5 LDG.E R55, desc[UR28][R2.64+0x100] ;  /* 0x0001001c0237d981 */ /* 0x000ea2000c1e1900 */
[----:B------:R-:W-:-:S13]  /*4ab0*/  ISETP.NE.AND P5, PT, R62, RZ, PT ;  /* 0x000000ff3e00720c */ /* 0x000fda0003fa5270 */
[----:B------:R-:W2:Y:S01]  /*4ac0*/  @!P5 LDG.E R56, desc[UR28][R2.64+0x180] ;  /* 0x0001801c0238d981 */ /* 0x000ea2000c1e1900 */
[----:B------:R-:W-:Y:S02]  /*4ad0*/  ISETP.NE.AND P5, PT, R64, RZ, PT ;  /* 0x000000ff4000720c */ /* 0x000fe40003fa5270 */
[----:B------:R-:W-:-:S11]  /*4ae0*/  MOV R58, RZ ;  /* 0x000000ff003a7202 */ /* 0x000fd60000000f00 */
[----:B------:R-:W2:Y:S01]  /*4af0*/  @!P5 LDG.E R57, desc[UR28][R2.64+0x200] ;  /* 0x0002001c0239d981 */ /* 0x000ea2000c1e1900 */
[----:B------:R-:W-:Y:S02]  /*4b00*/  ISETP.NE.AND P5, PT, R66, RZ, PT ;  /* 0x000000ff4200720c */ /* 0x000fe40003fa5270 */
[----:B------:R-:W-:-:S11]  /*4b10*/  CS2R R60, SRZ ;  /* 0x00000000003c7805 */ /* 0x000fd6000001ff00 */
[----:B------:R-:W2:Y:S01]  /*4b20*/  @!P5 LDG.E R58, desc[UR28][R2.64+0x280] ;  /* 0x0002801c023ad981 */ /* 0x000ea2000c1e1900 */
[----:B------:R-:W-:-:S13]  /*4b30*/  ISETP.NE.AND P5, PT, R67, RZ, PT ;  /* 0x000000ff4300720c */ /* 0x000fda0003fa5270 */
[----:B------:R-:W2:Y:S01]  /*4b40*/  @!P5 LDG.E R61, desc[UR28][R2.64+0x300] ;  /* 0x0003001c023dd981 */ /* 0x000ea2000c1e1900 */
[----:B------:R-:W-:-:S13]  /*4b50*/  ISETP.NE.AND P5, PT, R68, RZ, PT ;  /* 0x000000ff4400720c */ /* 0x000fda0003fa5270 */
[----:B------:R-:W2:Y:S01]  /*4b60*/  @!P5 LDG.E R60, desc[UR28][R2.64+0x380] ;  /* 0x0003801c023cd981 */ /* 0x000ea2000c1e1900 */
[----:B------:R-:W-:Y:S01]  /*4b70*/  ISETP.NE.AND P5, PT, R69, RZ, PT ;  /* 0x000000ff4500720c */ /* 0x000fe20003fa5270 */
[----:B------:R-:W-:Y:S01]  /*4b80*/  HFMA2 R65, -RZ, RZ, 0, 0 ;  /* 0x00000000ff417431 */ /* 0x000fe200000001ff */
[----:B------:R-:W-:Y:S02]  /*4b90*/  MOV R64, RZ ;  /* 0x000000ff00407202 */ /* 0x000fe40000000f00 */
[----:B------:R-:W-:Y:S02]  /*4ba0*/  CS2R R66, SRZ ;  /* 0x0000000000427805 */ /* 0x000fe4000001ff00 */
[----:B------:R-:W-:Y:S01]  /*4bb0*/  MOV R68, RZ ;  /* 0x000000ff00447202 */ /* 0x000fe20000000f00 */
[----:B------:R-:W2:Y:S04]  /*4bc0*/  @!P6 LDG.E R65, desc[UR28][R2.64+0x500] ;  /* 0x0005001c0241e981 */ /* 0x000ea8000c1e1900 */
[----:B------:R-:W2:Y:S04]  /*4bd0*/  @!P0 LDG.E R66, desc[UR28][R2.64+0x580] ;  /* 0x0005801c02428981 */ /* 0x000ea8000c1e1900 */
[----:B------:R-:W2:Y:S01]  /*4be0*/  @!P5 LDG.E R63, desc[UR28][R2.64+0x400] ;  /* 0x0004001c023fd981 */ /* 0x000ea2000c1e1900 */
[----:B------:R-:W-:-:S02]  /*4bf0*/  ISETP.NE.AND P5, PT, R70, RZ, PT ;  /* 0x000000ff4600720c */ /* 0x000fc40003fa5270 */
[----:B------:R-:W-:Y:S01]  /*4c00*/  MOV R70, RZ ;  /* 0x000000ff00467202 */ /* 0x000fe20000000f00 */
[----:B------:R-:W2:Y:S04]  /*4c10*/  @!P1 LDG.E R67, desc[UR28][R2.64+0x600] ;  /* 0x0006001c02439981 */ /* 0x000ea8000c1e1900 */
[----:B------:R-:W2:Y:S04]  /*4c20*/  @!P2 LDG.E R68, desc[UR28][R2.64+0x680] ;  /* 0x0006801c0244a981 */ /* 0x000ea8000c1e1900 */
[----:B------:R-:W2:Y:S04]  /*4c30*/  @!P4 LDG.E R70, desc[UR28][R2.64+0x780] ;  /* 0x0007801c0246c981 */ /* 0x000ea8000c1e1900 */
[----:B------:R1:W2:Y:S01]  /*4c40*/  @!P5 LDG.E R64, desc[UR28][R2.64+0x480] ;  /* 0x0004801c0240d981 */ /* 0x0002a2000c1e1900 */
[----:B---3--:R-:W-:Y:S01]  /*4c50*/  FMUL.FTZ R54, R49, -1.4426950216293334961 ;  /* 0xbfb8aa3b31367820 */ /* 0x008fe20000410000 */
[----:B------:R-:W-:-:S05]  /*4c60*/  FMUL.FTZ R53, R50, -1.4426950216293334961 ;  /* 0xbfb8aa3b32357820 */ /* 0x000fca0000410000 */
[----:B------:R-:W3:Y:S01]  /*4c70*/  MUFU.EX2 R54, R54 ;  /* 0x0000003600367308 */ /* 0x000ee20000000800 */
[----:B----4-:R-:W-:-:S03]  /*4c80*/  FMUL.FTZ R59, R48, -1.4426950216293334961 ;  /* 0xbfb8aa3b303b7820 */ /* 0x010fc60000410000 */
[----:B------:R-:W4:Y:S01]  /*4c90*/  MUFU.EX2 R53, R53 ;  /* 0x0000003500357308 */ /* 0x000f220000000800 */
[----:B-----5:R-:W-:Y:S01]  /*4ca0*/  FMUL.FTZ R62, R47, -1.4426950216293334961 ;  /* 0xbfb8aa3b2f3e7820 */ /* 0x020fe20000410000 */
[----:B0-----:R-:W-:Y:S01]  /*4cb0*/  FMUL.FTZ R69, R46, -1.4426950216293334961 ;  /* 0xbfb8aa3b2e457820 */ /* 0x001fe20000410000 */
[----:B------:R-:W-:Y:S01]  /*4cc0*/  FMUL.FTZ R71, R45, -1.4426950216293334961 ;  /* 0xbfb8aa3b2d477820 */ /* 0x000fe20000410000 */
[----:B------:R-:W0:Y:S04]  /*4cd0*/  MUFU.EX2 R59, R59 ;  /* 0x0000003b003b7308 */ /* 0x000e280000000800 */
[----:B------:R-:W5:Y:S01]  /*4ce0*/  MUFU.EX2 R62, R62 ;  /* 0x0000003e003e7308 */ /* 0x000f620000000800 */
[----:B---3--:R-:W-:-:S03]  /*4cf0*/  FADD.FTZ R54, R54, 1 ;  /* 0x3f80000036367421 */ /* 0x008fc60000010000 */
[----:B------:R-:W3:Y:S01]  /*4d00*/  MUFU.EX2 R69, R69 ;  /* 0x0000004500457308 */ /* 0x000ee20000000800 */
[----:B-1----:R-:W-:Y:S01]  /*4d10*/  FMUL.FTZ R2, R44, -1.4426950216293334961 ;  /* 0xbfb8aa3b2c027820 */ /* 0x002fe20000410000 */
[----:B----4-:R-:W-:Y:S02]  /*4d20*/  FADD.FTZ R53, R53, 1 ;  /* 0x3f80000035357421 */ /* 0x010fe40000010000 */
[----:B------:R-:W1:Y:S01]  /*4d30*/  MUFU.EX2 R71, R71 ;  /* 0x0000004700477308 */ /* 0x000e620000000800 */
[----:B------:R-:W-:-:S03]  /*4d40*/  FMUL.FTZ R72, R43, -1.4426950216293334961 ;  /* 0xbfb8aa3b2b487820 */ /* 0x000fc60000410000 */
[----:B------:R-:W-:Y:S01]  /*4d50*/  MUFU.RCP R54, R54 ;  /* 0x0000003600367308 */ /* 0x000fe20000001000 */
[----:B0-----:R-:W-:Y:S01]  /*4d60*/  FADD.FTZ R59, R59, 1 ;  /* 0x3f8000003b3b7421 */ /* 0x001fe20000010000 */
[----:B-----5:R-:W-:-:S06]  /*4d70*/  FADD.FTZ R62, R62, 1 ;  /* 0x3f8000003e3e7421 */ /* 0x020fcc0000010000 */
[----:B------:R0:W4:Y:S04]  /*4d80*/  MUFU.EX2 R3, R2 ;  /* 0x0000000200037308 */ /* 0x0001280000000800 */
[----:B------:R-:W5:Y:S01]  /*4d90*/  MUFU.RCP R53, R53 ;  /* 0x0000003500357308 */ /* 0x000f620000001000 */
[----:B---3--:R-:W-:Y:S01]  /*4da0*/  FADD.FTZ R69, R69, 1 ;  /* 0x3f80000045457421 */ /* 0x008fe20000010000 */
[----:B0-----:R-:W-:-:S06]  /*4db0*/  FMUL.FTZ R2, R36, -1.4426950216293334961 ;  /* 0xbfb8aa3b24027820 */ /* 0x001fcc0000410000 */
[----:B------:R-:W0:Y:S04]  /*4dc0*/  MUFU.EX2 R72, R72 ;  /* 0x0000004800487308 */ /* 0x000e280000000800 */
[----:B------:R1:W-:Y:S01]  /*4dd0*/  MUFU.EX2 R80, R2 ;  /* 0x0000000200507308 */ /* 0x0003e20000000800 */
[----:B------:R-:W-:-:S03]  /*4de0*/  FMUL.FTZ R77, R39, -1.4426950216293334961 ;  /* 0xbfb8aa3b274d7820 */ /* 0x000fc60000410000 */
[----:B------:R-:W-:Y:S01]  /*4df0*/  MUFU.RCP R59, R59 ;  /* 0x0000003b003b7308 */ /* 0x000fe20000001000 */
[----:B-1----:R-:W-:-:S07]  /*4e00*/  FADD.FTZ R2, R71, 1 ;  /* 0x3f80000047027421 */ /* 0x002fce0000010000 */
[----:B------:R-:W1:Y:S01]  /*4e10*/  MUFU.RCP R62, R62 ;  /* 0x0000003e003e7308 */ /* 0x000e620000001000 */
[----:B----4-:R-:W-:Y:S01]  /*4e20*/  FADD.FTZ R3, R3, 1 ;  /* 0x3f80000003037421 */ /* 0x010fe20000010000 */
[----:B------:R-:W-:Y:S01]  /*4e30*/  ISETP.NE.AND P6, PT, R135, RZ, PT ;  /* 0x000000ff8700720c */ /* 0x000fe20003fc5270 */
[----:B------:R-:W-:-:S05]  /*4e40*/  FMUL.FTZ R74, R42, -1.4426950216293334961 ;  /* 0xbfb8aa3b2a4a7820 */ /* 0x000fca0000410000 */
[----:B------:R-:W3:Y:S01]  /*4e50*/  MUFU.RCP R69, R69 ;  /* 0x0000004500457308 */ /* 0x000ee20000001000 */
[----:B------:R-:W-:Y:S01]  /*4e60*/  FMUL.FTZ R79, R37, -1.4426950216293334961 ;  /* 0xbfb8aa3b254f7820 */ /* 0x000fe20000410000 */
[----:B------:R-:W-:-:S06]  /*4e70*/  FMUL.FTZ R75, R41, -1.4426950216293334961 ;  /* 0xbfb8aa3b294b7820 */ /* 0x000fcc0000410000 */
[----:B------:R-:W4:Y:S04]  /*4e80*/  MUFU.EX2 R77, R77 ;  /* 0x0000004d004d7308 */ /* 0x000f280000000800 */
[----:B------:R5:W3:Y:S01]  /*4e90*/  MUFU.RCP R71, R3 ;  /* 0x0000000300477308 */ /* 0x000ae20000001000 */
[----:B------:R-:W-:Y:S01]  /*4ea0*/  FMUL.FTZ R76, R40, -1.4426950216293334961 ;  /* 0xbfb8aa3b284c7820 */ /* 0x000fe20000410000 */
[----:B-----5:R-:W-:-:S06]  /*4eb0*/  FADD.FTZ R3, -R53, 1 ;  /* 0x3f80000035037421 */ /* 0x020fcc0000010100 */
[----:B------:R-:W5:Y:S01]  /*4ec0*/  MUFU.EX2 R74, R74 ;  /* 0x0000004a004a7308 */ /* 0x000f620000000800 */
[----:B------:R-:W-:-:S03]  /*4ed0*/  FFMA.FTZ R3, R50, R3, 1 ;  /* 0x3f80000032037423 */ /* 0x000fc60000010003 */
        /* <DEDUP_REMOVED lines=19> */
[----:B------:R-:W1:Y:S04]  /*5010*/  LDS R51, [R114] ;  /* 0x0000000072337984 */ /* 0x000e680000000800 */
[----:B------:R-:W3:Y:S04]  /*5020*/  LDS R52, [R114+0x4] ;  /* 0x0000040072347984 */ /* 0x000ee80000000800 */
[----:B------:R-:W5:Y:S04]  /*5030*/  LDS R57, [R114+0x8] ;  /* 0x0000080072397984 */ /* 0x000f680000000800 */
[----:B------:R-:W5:Y:S04]  /*5040*/  LDS R56, [R114+0xc] ;  /* 0x00000c0072387984 */ /* 0x000f680000000800 */
[----:B------:R-:W5:Y:S01]  /*5050*/  LDS R55, [R114+0x10] ;  /* 0x0000100072377984 */ /* 0x000f620000000800 */
[----:B--2---:R2:W-:Y:S01]  /*5060*/  MUFU.RCP R66, R2 ;  /* 0x0000000200427308 */ /* 0x0045e20000001000 */
[----:B0-----:R-:W-:Y:S01]  /*5070*/  FADD.FTZ R68, R72, 1 ;  /* 0x3f80000048447421 */ /* 0x001fe20000010000 */
[----:B------:R-:W-:Y:S01]  /*5080*/  MOV R61, UR16 ;  /* 0x00000010003d7c02 */ /* 0x000fe20008000f00 */
[----:B------:R-:W0:Y:S04]  /*5090*/  LDS R60, [R114+0x1c] ;  /* 0x00001c00723c7984 */ /* 0x000e280000000800 */
[----:B------:R-:W0:Y:S01]  /*50a0*/  LDS R58, [R114+0x14] ;  /* 0x00001400723a7984 */ /* 0x000e220000000800 */
[----:B--2---:R-:W-:-:S04]  /*50b0*/  FADD.FTZ R2, -R54, 1 ;  /* 0x3f80000036027421 */ /* 0x004fc80000010100 */
[----:B------:R-:W-:Y:S01]  /*50c0*/  FFMA.FTZ R64, R49, R2, 1 ;  /* 0x3f80000031407423 */ /* 0x000fe20000010002 */
[----:B------:R-:W2:Y:S01]  /*50d0*/  MUFU.RCP R68, R68 ;  /* 0x0000004400447308 */ /* 0x000ea20000001000 */
[----:B-1----:R-:W-:Y:S01]  /*50e0*/  FMUL.FTZ R2, R34, R51 ;  /* 0x0000003322027220 */ /* 0x002fe20000410000 */
[----:B---3--:R-:W-:-:S03]  /*50f0*/  FMUL.FTZ R63, R33, R52 ;  /* 0x00000034213f7220 */ /* 0x008fc60000410000 */
[----:B------:R-:W-:Y:S01]  /*5100*/  FMUL.FTZ R2, R53, R2 ;  /* 0x0000000235027220 */ /* 0x000fe20000410000 */
[----:B------:R-:W-:-:S03]  /*5110*/  FMUL.FTZ R63, R54, R63 ;  /* 0x0000003f363f7220 */ /* 0x000fc60000410000 */
[----:B------:R-:W-:Y:S01]  /*5120*/  FMUL.FTZ R3, R2, R3 ;  /* 0x0000000302037220 */ /* 0x000fe20000410000 */
[----:B------:R-:W-:Y:S02]  /*5130*/  @!P6 IMAD R144, R61, -0x200, R144 ;  /* 0xfffffe003d90e824 */ /* 0x000fe400078e0290 */
[----:B------:R-:W-:Y:S01]  /*5140*/  FADD.FTZ R2, -R62, 1 ;  /* 0x3f8000003e027421 */ /* 0x000fe20000010100 */
[----:B----4-:R-:W-:Y:S01]  /*5150*/  FMUL.FTZ R79, R63, R64 ;  /* 0x000000403f4f7220 */ /* 0x010fe20000410000 */
[----:B------:R-:W-:Y:S01]  /*5160*/  FADD.FTZ R63, -R59, 1 ;  /* 0x3f8000003b3f7421 */ /* 0x000fe20000010100 */
[----:B------:R-:W-:Y:S01]  /*5170*/  LDS R61, [R114+0x18] ;  /* 0x00001800723d7984 */ /* 0x000fe20000000800 */
[----:B------:R-:W1:Y:S01]  /*5180*/  MUFU.EX2 R75, R75 ;  /* 0x0000004b004b7308 */ /* 0x000e620000000800 */
[----:B------:R-:W-:Y:S01]  /*5190*/  FADD.FTZ R67, R77, 1 ;  /* 0x3f8000004d437421 */ /* 0x000fe20000010000 */
[----:B------:R-:W-:Y:S01]  /*51a0*/  FADD.FTZ R65, -R69, 1 ;  /* 0x3f80000045417421 */ /* 0x000fe20000010100 */
[----:B------:R-:W-:Y:S01]  /*51b0*/  FFMA.FTZ R137, R47, R2, 1 ;  /* 0x3f8000002f897423 */ /* 0x000fe20000010002 */
[----:B------:R-:W3:Y:S01]  /*51c0*/  MUFU.EX2 R76, R76 ;  /* 0x0000004c004c7308 */ /* 0x000ee20000000800 */
[----:B------:R-:W-:Y:S01]  /*51d0*/  FFMA.FTZ R77, R48, R63, 1 ;  /* 0x3f800000304d7423 */ /* 0x000fe2000001003f */
[----:B-----5:R-:W-:Y:S01]  /*51e0*/  FMUL.FTZ R2, R32, R57 ;  /* 0x0000003920027220 */ /* 0x020fe20000410000 */
[----:B------:R-:W4:Y:S01]  /*51f0*/  LDS R63, [R114+0x24] ;  /* 0x00002400723f7984 */ /* 0x000f220000000800 */
[----:B------:R5:W0:Y:S01]  /*5200*/  MUFU.EX2 R142, R81 ;  /* 0x00000051008e7308 */ /* 0x000a220000000800 */
[----:B------:R-:W-:Y:S01]  /*5210*/  FADD.FTZ R73, R74, 1 ;  /* 0x3f8000004a497421 */ /* 0x000fe20000010000 */
[----:B------:R-:W-:Y:S01]  /*5220*/  FFMA.FTZ R139, R46, R65, 1 ;  /* 0x3f8000002e8b7423 */ /* 0x000fe20000010041 */
[----:B------:R-:W-:Y:S01]  /*5230*/  FMUL.FTZ R2, R59, R2 ;  /* 0x000000023b027220 */ /* 0x000fe20000410000 */
[----:B------:R2:W-:Y:S01]  /*5240*/  MUFU.RCP R134, R67 ;  /* 0x0000004300867308 */ /* 0x0005e20000001000 */
[----:B------:R-:W4:Y:S01]  /*5250*/  LDS R65, [R114+0x28] ;  /* 0x0000280072417984 */ /* 0x000f220000000800 */
[----:B-----5:R-:W-:Y:S01]  /*5260*/  FMUL.FTZ R81, R31, R56 ;  /* 0x000000381f517220 */ /* 0x020fe20000410000 */
[----:B------:R-:W-:-:S02]  /*5270*/  FMUL.FTZ R74, R30, R55 ;  /* 0x000000371e4a7220 */ /* 0x000fc40000410000 */
[----:B------:R-:W5:Y:S01]  /*5280*/  LDS R64, [R114+0x20] ;  /* 0x0000200072407984 */ /* 0x000f620000000800 */
[----:B------:R-:W-:-:S03]  /*5290*/  FMUL.FTZ R72, R62, R81 ;  /* 0x000000513e487220 */ /* 0x000fc60000410000 */
[----:B--2---:R-:W2:Y:S01]  /*52a0*/  LDS R67, [R114+0x2c] ;  /* 0x00002c0072437984 */ /* 0x004ea20000000800 */
[----:B------:R-:W-:Y:S01]  /*52b0*/  FMUL.FTZ R81, R2, R77 ;  /* 0x0000004d02517220 */ /* 0x000fe20000410000 */
[----:B------:R-:W-:Y:S01]  /*52c0*/  FMUL.FTZ R137, R72, R137 ;  /* 0x0000008948897220 */ /* 0x000fe20000410000 */
[----:B------:R-:W-:Y:S01]  /*52d0*/  FADD.FTZ R80, R80, 1 ;  /* 0x3f80000050507421 */ /* 0x000fe20000010000 */
[----:B------:R-:W-:Y:S01]  /*52e0*/  FMUL.FTZ R74, R69, R74 ;  /* 0x0000004a454a7220 */ /* 0x000fe20000410000 */
[----:B------:R-:W-:Y:S01]  /*52f0*/  FADD.FTZ R77, -R71, 1 ;  /* 0x3f800000474d7421 */ /* 0x000fe20000010100 */
[----:B------:R-:W-:Y:S01]  /*5300*/  FADD.FTZ R72, -R68, 1 ;  /* 0x3f80000044487421 */ /* 0x000fe20000010100 */
[----:B------:R-:W-:Y:S01]  /*5310*/  FMUL.FTZ R78, R35, -1.4426950216293334961 ;  /* 0xbfb8aa3b234e7820 */ /* 0x000fe20000410000 */
[----:B-1----:R-:W-:Y:S01]  /*5320*/  FADD.FTZ R70, R75, 1 ;  /* 0x3f8000004b467421 */ /* 0x002fe20000010000 */
[----:B---3--:R-:W-:Y:S01]  /*5330*/  FADD.FTZ R75, R76, 1 ;  /* 0x3f8000004c4b7421 */ /* 0x008fe20000010000 */
[----:B------:R1:W-:Y:S01]  /*5340*/  MUFU.RCP R157, R80 ;  /* 0x00000050009d7308 */ /* 0x0003e20000001000 */
[----:B------:R-:W-:Y:S01]  /*5350*/  FMUL.FTZ R139, R74, R139 ;  /* 0x0000008b4a8b7220 */ /* 0x000fe20000410000 */
[----:B------:R-:W-:Y:S01]  /*5360*/  FFMA.FTZ R143, R44, R77, 1 ;  /* 0x3f8000002c8f7423 */ /* 0x000fe2000001004d */
[----:B------:R-:W3:Y:S04]  /*5370*/  LDS R76, [R114+0x30] ;  /* 0x00003000724c7984 */ /* 0x000ee80000000800 */
[----:B------:R-:W3:Y:S01]  /*5380*/  LDS R74, [R114+0x34] ;  /* 0x00003400724a7984 */ /* 0x000ee20000000800 */
[----:B-1----:R-:W-:-:S03]  /*5390*/  FFMA.FTZ R80, R43, R72, 1 ;  /* 0x3f8000002b507423 */ /* 0x002fc60000010048 */
[----:B------:R-:W1:Y:S01]  /*53a0*/  LDS R72, [R114+0x38] ;  /* 0x0000380072487984 */ /* 0x000e620000000800 */
[----:B------:R-:W4:Y:S03]  /*53b0*/  MUFU.EX2 R78, R78 ;  /* 0x0000004e004e7308 */ /* 0x000f260000000800 */
[----:B------:R-:W1:Y:S01]  /*53c0*/  LDS R77, [R114+0x3c] ;  /* 0x00003c00724d7984 */ /* 0x000e620000000800 */
[----:B------:R-:W5:Y:S01]  /*53d0*/  MUFU.RCP R75, R75 ;  /* 0x0000004b004b7308 */ /* 0x000f620000001000 */
[----:B------:R-:W-:Y:S01]  /*53e0*/  FADD.FTZ R136, R136, 1 ;  /* 0x3f80000088887421 */ /* 0x000fe20000010000 */
[----:B0-----:R-:W-:Y:S01]  /*53f0*/  FADD.FTZ R142, R142, 1 ;  /* 0x3f8000008e8e7421 */ /* 0x001fe20000010000 */
[----:B------:R-:W-:Y:S01]  /*5400*/  FMUL.FTZ R145, R21, R60 ;  /* 0x0000003c15917220 */ /* 0x000fe20000410000 */
[----:B------:R-:W-:Y:S01]  /*5410*/  FADD.FTZ R2, -R66, 1 ;  /* 0x3f80000042027421 */ /* 0x000fe20000010100 */
[----:B------:R-:W-:Y:S01]  /*5420*/  FMUL.FTZ R141, R29, R58 ;  /* 0x0000003a1d8d7220 */ /* 0x000fe20000410000 */
[----:B------:R-:W-:Y:S06]  /*5430*/  BAR.SYNC.DEFER_BLOCKING 0x0 ;  /* 0x0000000000007b1d */ /* 0x000fec0000010000 */
[----:B------:R-:W0:Y:S01]  /*5440*/  MUFU.RCP R70, R70 ;  /* 0x0000004600467308 */ /* 0x000e220000001000 */
[----:B----4-:R-:W-:-:S07]  /*5450*/  FADD.FTZ R78, R78, 1 ;  /* 0x3f8000004e4e7421 */ /* 0x010fce0000010000 */
[----:B------:R-:W4:Y:S01]  /*5460*/  MUFU.RCP R73, R73 ;  /* 0x0000004900497308 */ /* 0x000f220000001000 */
[----:B------:R-:W-:Y:S01]  /*5470*/  FMUL.FTZ R145, R68, R145 ;  /* 0x0000009144917220 */ /* 0x000fe20000410000 */
[----:B------:R-:W-:Y:S01]  /*5480*/  FFMA.FTZ R2, R45, R2, 1 ;  /* 0x3f8000002d027423 */ /* 0x000fe20000010002 */
[----:B------:R-:W-:Y:S01]  /*5490*/  FMUL.FTZ R141, R66, R141 ;  /* 0x0000008d428d7220 */ /* 0x000fe20000410000 */
[----:B-----5:R-:W-:-:S04]  /*54a0*/  FADD.FTZ R149, -R75, 1 ;  /* 0x3f8000004b957421 */ /* 0x020fc80000010100 */
[----:B------:R-:W5:Y:S01]  /*54b0*/  MUFU.RCP R140, R136 ;  /* 0x00000088008c7308 */ /* 0x000f620000001000 */
[----:B------:R-:W-:-:S07]  /*54c0*/  FMUL.FTZ R145, R145, R80 ;  /* 0x0000005091917220 */ /* 0x000fce0000410000 */
[----:B------:R-:W3:Y:S01]  /*54d0*/  MUFU.RCP R163, R142 ;  /* 0x0000008e00a37308 */ /* 0x000ee20000001000 */
[----:B------:R-:W-:Y:S01]  /*54e0*/  FMUL.FTZ R141, R141, R2 ;  /* 0x000000028d8d7220 */ /* 0x000fe20000410000 */
[----:B------:R-:W-:Y:S01]  /*54f0*/  FADD.FTZ R80, -R134, 1 ;  /* 0x3f80000086507421 */ /* 0x000fe20000010100 */
[----:B------:R-:W-:-:S05]  /*5500*/  FFMA.FTZ R151, R40, R149, 1 ;  /* 0x3f80000028977423 */ /* 0x000fca0000010095 */
[----:B------:R2:W1:Y:S01]  /*5510*/  MUFU.RCP R138, R78 ;  /* 0x0000004e008a7308 */ /* 0x0004620000001000 */
[----:B0-----:R-:W-:Y:S01]  /*5520*/  FADD.FTZ R2, -R70, 1 ;  /* 0x3f80000046027421 */ /* 0x001fe20000010100 */
[----:B------:R-:W-:Y:S01]  /*5530*/  FMUL.FTZ R149, R20, R63 ;  /* 0x0000003f14957220 */ /* 0x000fe20000410000 */
[----:B--2---:R-:W-:-:S04]  /*5540*/  FMUL.FTZ R78, R28, R61 ;  /* 0x0000003d1c4e7220 */ /* 0x004fc80000410000 */
[----:B------:R-:W-:Y:S01]  /*5550*/  FMUL.FTZ R78, R71, R78 ;  /* 0x0000004e474e7220 */ /* 0x000fe20000410000 */
[----:B------:R-:W-:Y:S01]  /*5560*/  FFMA.FTZ R136, R39, R80, 1 ;  /* 0x3f80000027887423 */ /* 0x000fe20000010050 */
[----:B------:R-:W-:Y:S01]  /*5570*/  FMUL.FTZ R80, R24, R65 ;  /* 0x0000004118507220 */ /* 0x000fe20000410000 */
[----:B------:R-:W-:Y:S01]  /*5580*/  FMUL.FTZ R149, R70, R149 ;  /* 0x0000009546957220 */ /* 0x000fe20000410000 */
[----:B------:R-:W-:Y:S01]  /*5590*/  FMUL.FTZ R143, R78, R143 ;  /* 0x0000008f4e8f7220 */ /* 0x000fe20000410000 */
[----:B------:R-:W-:Y:S01]  /*55a0*/  FFMA.FTZ R78, R41, R2, 1 ;  /* 0x3f800000294e7423 */ /* 0x000fe20000010002 */
[----:B----4-:R-:W-:Y:S01]  /*55b0*/  FADD.FTZ R147, -R73, 1 ;  /* 0x3f80000049937421 */ /* 0x010fe20000010100 */
        /* <DEDUP_REMOVED lines=8> */
[----:B-----5:R-:W-:Y:S01]  /*5640*/  FADD.FTZ R78, -R140, 1 ;  /* 0x3f8000008c4e7421 */ /* 0x020fe20000010100 */
[----:B---3--:R-:W-:Y:S01]  /*5650*/  FADD.FTZ R161, -R163, 1 ;  /* 0x3f800000a3a17421 */ /* 0x008fe20000010100 */
[----:B------:R-:W-:Y:S01]  /*5660*/  FMUL.FTZ R151, R80, R151 ;  /* 0x0000009750977220 */ /* 0x000fe20000410000 */
[----:B------:R-:W-:Y:S01]  /*5670*/  FMUL.FTZ R147, R2, R147 ;  /* 0x0000009302937220 */ /* 0x000fe20000410000 */
[----:B------:R-:W-:Y:S01]  /*5680*/  FMUL.FTZ R153, R153, R136 ;  /* 0x0000008899997220 */ /* 0x000fe20000410000 */
[----:B------:R-:W-:Y:S01]  /*5690*/  FFMA.FTZ R159, R36, R155, 1 ;  /* 0x3f800000249f7423 */ /* 0x000fe2000001009b */
[----:B------:R-:W-:Y:S01]  /*56a0*/  FFMA.FTZ R80, R37, R78, 1 ;  /* 0x3f80000025507423 */ /* 0x000fe2000001004e */
[----:B------:R-:W-:Y:S01]  /*56b0*/  FFMA.FTZ R165, R38, R161, 1 ;  /* 0x3f80000026a57423 */ /* 0x000fe200000100a1 */
[----:B-1----:R-:W-:Y:S01]  /*56c0*/  FADD.FTZ R2, -R138, 1 ;  /* 0x3f8000008a027421 */ /* 0x002fe20000010100 */
        /* <DEDUP_REMOVED lines=231> */
.L_x_13362:
        /* <DEDUP_REMOVED lines=56> */
[----:B------:R-:W-:Y:S01]  /*68c0*/  ISETP.EQ.AND P0, PT, R135, RZ, P0 ;  /* 0x000000ff8700720c */ /* 0x000fe20000702270 */
[----:B0-----:R-:W-:Y:S01]  /*68d0*/  UIMAD.WIDE.U32 UR12, UR27, UR8, URZ ;  /* 0x000000081b0c72a5 */ /* 0x001fe2000f8e00ff */
[----:B------:R-:W-:Y:S01]  /*68e0*/  FADD.FTZ R37, R20, R20 ;  /* 0x0000001414257221 */ /* 0x000fe20000010000 */
[----:B------:R-:W-:Y:S01]  /*68f0*/  USHF.L.U32 UR8, UR16, 0xa, URZ ;  /* 0x0000000a10087899 */ /* 0x000fe200080006ff */
[----:B------:R-:W-:Y:S01]  /*6900*/  FADD.FTZ R36, R27, R27 ;  /* 0x0000001b1b247221 */ /* 0x000fe20000010000 */
[----:B------:R-:W-:Y:S01]  /*6910*/  FADD.FTZ R35, R22, R22 ;  /* 0x0000001616237221 */ /* 0x000fe20000010000 */
[----:B------:R-:W-:Y:S01]  /*6920*/  LOP3.LUT R210, R135, 0x1f, RZ, 0xc0, !PT ;  /* 0x0000001f87d27812 */ /* 0x000fe200078ec0ff */
[----:B------:R-:W-:-:S02]  /*6930*/  ULEA UR8, UR26, -UR8, 0x1 ;  /* 0x800000081a087291 */ /* 0x000fc4000f8e08ff */
[----:B------:R-:W-:Y:S02]  /*6940*/  UIMAD UR9, UR27, UR9, UR13 ;  /* 0x000000091b0972a4 */ /* 0x000fe4000f8e020d */
[----:B------:R-:W-:Y:S01]  /*6950*/  UIADD3 UR42, UPT, UPT, UR8, 0x400, URZ ;  /* 0x00000400082a7890 */ /* 0x000fe2000fffe0ff */
[----:B------:R-:W0:Y:S05]  /*6960*/  LDCU UR43, c[0x0][0x394] ;  /* 0x00007280ff2b77ac */ /* 0x000e2a0008000800 */
[----:B------:R-:W-:Y:S01]  /*6970*/  ISETP.GE.AND P1, PT, R0, UR42, PT ;  /* 0x0000002a00007c0c */ /* 0x000fe2000bf26270 */
        /* <DEDUP_REMOVED lines=11> */
.L_x_13445:
        /* <DEDUP_REMOVED lines=326> */
[-C--:B------:R-:W-:Y:S02]  /*7e90*/  LEA.HI.SX32 R2, R2, R131.reuse, 0x1b ;  /* 0x0000008302027211 */ /* 0x080fe400078fdaff */
[----:B------:R-:W-:Y:S02]  /*7ea0*/  IADD3 R14, PT, PT, R131, 0x280, RZ ;  /* 0x00000280830e7810 */ /* 0x000fe40007ffe0ff */
[-C--:B------:R-:W-:Y:S01]  /*7eb0*/  LEA.HI.SX32 R8, R8, R131.reuse, 0x1b ;  /* 0x0000008308087211 */ /* 0x080fe200078fdaff */
[----:B------:R-:W-:Y:S01]  /*7ec0*/  UIMAD.WIDE.U32 UR14, UR27, UR38, URZ ;  /* 0x000000261b0e72a5 */ /* 0x000fe2000f8e00ff */
[----:B------:R-:W-:-:S02]  /*7ed0*/  LEA.HI.SX32 R14, R14, R131, 0x1b ;  /* 0x000000830e0e7211 */ /* 0x000fc400078fdaff */
[----:B------:R-:W-:Y:S01]  /*7ee0*/  LEA R5, R8, UR25, 0x2 ;  /* 0x0000001908057c11 */ /* 0x000fe2000f8e10ff */
[----:B------:R-:W-:Y:S01]  /*7ef0*/  UIMAD UR15, UR27, UR39, UR15 ;  /* 0x000000271b0f72a4 */ /* 0x000fe2000f8e020f */
[----:B------:R-:W-:Y:S02]  /*7f00*/  IADD3 R8, PT, PT, R131, 0x320, RZ ;  /* 0x0000032083087810 */ /* 0x000fe40007ffe0ff */
[----:B------:R-:W-:Y:S01]  /*7f10*/  LEA R14, R14, UR25, 0x2 ;  /* 0x000000190e0e7c11 */ /* 0x000fe2000f8e10ff */
[----:B------:R-:W-:Y:S01]  /*7f20*/  UIMAD.WIDE.U32 UR14, UR8, UR36, UR14 ;  /* 0x00000024080e72a5 */ /* 0x000fe2000f8e000e */
[----:B------:R-:W-:-:S03]  /*7f30*/  LEA.HI.SX32 R8, R8, R131, 0x1b ;  /* 0x0000008308087211 */ /* 0x000fc600078fdaff */
[----:B------:R-:W-:Y:S01]  /*7f40*/  UIMAD UR15, UR8, UR37, UR15 ;  /* 0x00000025080f72a4 */ /* 0x000fe2000f8e020f */
        /* <DEDUP_REMOVED lines=35> */
[----:B------:R-:W-:Y:S01]  /*8180*/  LEA.HI.SX32 R28, R28, R131, 0x1b ;  /* 0x000000831c1c7211 */ /* 0x000fe200078fdaff */
[----:B------:R-:W-:Y:S01]  /*8190*/  ULEA UR45, UP0, UR14, UR34, 0x3 ;  /* 0x000000220e2d7291 */ /* 0x000fe2000f8018ff */
        /* <DEDUP_REMOVED lines=105> */
[----:B------:R-:W4:Y:S01]  /*8830*/  MUFU.EX2 R7, R7 ;  /* 0x0000000700077308 */ /* 0x000f220000000800 */
[C---:B---3--:R-:W-:Y:S01]  /*8840*/  FMUL.FTZ R188, R9.reuse, R188 ;  /* 0x000000bc09bc7220 */ /* 0x048fe20000410000 */
[----:B------:R-:W-:-:S02]  /*8850*/  FMUL.FTZ R187, R9, R10 ;  /* 0x0000000a09bb7220 */ /* 0x000fc40000410000 */
[----:B------:R-:W0:Y:S01]  /*8860*/  MUFU.EX2 R6, R6 ;  /* 0x0000000600067308 */ /* 0x000e220000000800 */
[----:B------:R-:W-:Y:S01]  /*8870*/  FMUL.FTZ R9, R2, R86 ;  /* 0x0000005602097220 */ /* 0x000fe20000410000 */
[----:B------:R-:W-:Y:S02]  /*8880*/  UIADD3 UR14, UPT, UPT, UR16, -0x1, URZ ;  /* 0xffffffff100e7890 */ /* 0x000fe4000fffe0ff */
[----:B------:R-:W-:Y:S01]  /*8890*/  MUFU.SIN R171, R11 ;  /* 0x0000000b00ab7308 */ /* 0x000fe20000000400 */
[C---:B-----5:R-:W-:Y:S01]  /*88a0*/  FMUL.FTZ R180, R3.reuse, R180 ;  /* 0x000000b403b47220 */ /* 0x060fe20000410000 */
[----:B------:R-:W-:-:S06]  /*88b0*/  FMUL.FTZ R179, R3, R20 ;  /* 0x0000001403b37220 */ /* 0x000fcc0000410000 */
[----:B------:R-:W1:Y:S04]  /*88c0*/  MUFU.EX2 R9, R9 ;  /* 0x0000000900097308 */ /* 0x000e680000000800 */
[----:B------:R2:W-:Y:S01]  /*88d0*/  MUFU.COS R19, R11 ;  /* 0x0000000b00137308 */ /* 0x0005e20000000000 */
[C---:B------:R-:W-:Y:S01]  /*88e0*/  FMUL.FTZ R3, R2.reuse, R84 ;  /* 0x0000005402037220 */ /* 0x040fe20000410000 */
[C---:B----4-:R-:W-:Y:S01]  /*88f0*/  FMUL.FTZ R176, R7.reuse, R176 ;  /* 0x000000b007b07220 */ /* 0x050fe20000410000 */
[----:B------:R-:W-:Y:S01]  /*8900*/  FMUL.FTZ R175, R7, R22 ;  /* 0x0000001607af7220 */ /* 0x000fe20000410000 */
[----:B------:R-:W-:Y:S01]  /*8910*/  ULEA.HI UR15, UR14, UR14, URZ, 0x1 ;  /* 0x0000000e0e0f7291 */ /* 0x000fe2000f8f08ff */
[C---:B------:R-:W-:Y:S01]  /*8920*/  FMUL.FTZ R7, R2.reuse, R82 ;  /* 0x0000005202077220 */ /* 0x040fe20000410000 */
[----:B--2---:R-:W-:Y:S01]  /*8930*/  FMUL.FTZ R11, R2, R92 ;  /* 0x0000005c020b7220 */ /* 0x004fe20000410000 */
[C---:B0-----:R-:W-:Y:S01]  /*8940*/  FMUL.FTZ R178, R6.reuse, R17 ;  /* 0x0000001106b27220 */ /* 0x041fe20000410000 */
[----:B------:R-:W-:Y:S01]  /*8950*/  FMUL.FTZ R177, R6, R177 ;  /* 0x000000b106b17220 */ /* 0x000fe20000410000 */
[----:B------:R-:W-:Y:S01]  /*8960*/  MUFU.SIN R28, R23 ;  /* 0x00000017001c7308 */ /* 0x000fe20000000400 */
[----:B------:R-:W-:Y:S01]  /*8970*/  FMUL.FTZ R6, R2, R85 ;  /* 0x0000005502067220 */ /* 0x000fe20000410000 */
[----:B------:R-:W-:Y:S01]  /*8980*/  ULOP3.LUT UR15, UR15, 0xfffffe, URZ, 0xc0, !UPT ;  /* 0x00fffffe0f0f7892 */ /* 0x000fe2000f8ec0ff */
[----:B-1----:R-:W-:-:S05]  /*8990*/  FMUL.FTZ R174, R9, R174 ;  /* 0x000000ae09ae7220 */ /* 0x002fca0000410000 */
[----:B------:R-:W0:Y:S01]  /*89a0*/  MUFU.COS R166, R23 ;  /* 0x0000001700a67308 */ /* 0x000e220000000000 */
[----:B------:R-:W-:Y:S01]  /*89b0*/  FMUL.FTZ R173, R9, R24 ;  /* 0x0000001809ad7220 */ /* 0x000fe20000410000 */
[----:B------:R-:W-:-:S06]  /*89c0*/  UIADD3 UR14, UPT, UPT, UR14, -UR15, URZ ;  /* 0x8000000f0e0e7290 */ /* 0x000fcc000fffe0ff */
[----:B------:R-:W1:Y:S04]  /*89d0*/  MUFU.EX2 R11, R11 ;  /* 0x0000000b000b7308 */ /* 0x000e680000000800 */
[----:B------:R2:W-:Y:S04]  /*89e0*/  MUFU.EX2 R169, R3 ;  /* 0x0000000300a97308 */ /* 0x0005e80000000800 */
[----:B------:R-:W-:Y:S01]  /*89f0*/  MUFU.SIN R167, R15 ;  /* 0x0000000f00a77308 */ /* 0x000fe20000000400 */
[C---:B------:R-:W-:Y:S01]  /*8a00*/  FMUL.FTZ R10, R2.reuse, R87 ;  /* 0x00000057020a7220 */ /* 0x040fe20000410000 */
[----:B--2---:R-:W-:-:S06]  /*8a10*/  FMUL.FTZ R3, R2, R96 ;  /* 0x0000006002037220 */ /* 0x004fcc0000410000 */
[----:B------:R2:W3:Y:S01]  /*8a20*/  MUFU.COS R21, R15 ;  /* 0x0000000f00157308 */ /* 0x0004e20000000000 */
[----:B------:R-:W-:Y:S01]  /*8a30*/  FMUL.FTZ R9, R2, R83 ;  /* 0x0000005302097220 */ /* 0x000fe20000410000 */
[----:B------:R-:W-:-:S06]  /*8a40*/  ULEA UR14, UR14, UR8, 0x8 ;  /* 0x000000080e0e7291 */ /* 0x000fcc000f8e40ff */
        /* <DEDUP_REMOVED lines=118> */
.L_x_13365:
[----:B------:R-:W-:-:S06]  /*91b0*/  LEA R12, R135, UR25, 0x3 ;  /* 0x00000019870c7c11 */ /* 0x000fcc000f8e18ff */
[----:B------:R-:W0:Y:S02]  /*91c0*/  LDS.64 R12, [R12+0x3558] ;  /* 0x003558000c0c7984 */ /* 0x000e240000000a00 */
.L_x_13366:
[----:B------:R-:W-:Y:S05]  /*91d0*/  BSYNC.RECONVERGENT B0 ;  /* 0x0000000000007941 */ /* 0x000fea0003800200 */
.L_x_13364:
        /* <DEDUP_REMOVED lines=185> */
[-C--:B------:R-:W-:Y:S01]  /*9d70*/  FMUL.FTZ R9, R163, R10.reuse ;  /* 0x0000000aa3097220 */ /* 0x080fe20000410000 */
[-C--:B------:R-:W-:Y:S01]  /*9d80*/  FMUL.FTZ R211, R152, R83.reuse ;  /* 0x0000005398d37220 */ /* 0x080fe20000410000 */
[----:B------:R-:W-:Y:S01]  /*9d90*/  FFMA.FTZ R135, R164, R10, R135 ;  /* 0x0000000aa4877223 */ /* 0x000fe20000010087 */
        /* <DEDUP_REMOVED lines=272> */
.L_x_13368:
[----:B------:R-:W-:Y:S05]  /*aea0*/  BSYNC.RECONVERGENT B0 ;  /* 0x0000000000007941 */ /* 0x000fea0003800200 */
.L_x_13367:
        /* <DEDUP_REMOVED lines=17> */
.L_x_13370:
[----:B------:R-:W-:Y:S05]  /*afc0*/  BSYNC.RECONVERGENT B0 ;  /* 0x0000000000007941 */ /* 0x000fea0003800200 */
.L_x_13369:
        /* <DEDUP_REMOVED lines=17> */
.L_x_13372:
[----:B------:R-:W-:Y:S05]  /*b0e0*/  BSYNC.RECONVERGENT B0 ;  /* 0x0000000000007941 */ /* 0x000fea0003800200 */
.L_x_13371:
        /* <DEDUP_REMOVED lines=17> */
.L_x_13374:
[----:B------:R-:W-:Y:S05]  /*b200*/  BSYNC.RECONVERGENT B0 ;  /* 0x0000000000007941 */ /* 0x000fea0003800200 */
.L_x_13373:
        /* <DEDUP_REMOVED lines=17> */
.L_x_13376:
[----:B------:R-:W-:Y:S05]  /*b320*/  BSYNC.RECONVERGENT B0 ;  /* 0x0000000000007941 */ /* 0x000fea0003800200 */
.L_x_13375:
        /* <DEDUP_REMOVED lines=233> */
[----:B------:R-:W-:Y:S01]  /*c1c0*/  FFMA.FTZ R165, R154, R208, R165 ;  /* 0x000000d09aa57223 */ /* 0x000fe200000100a5 */
        /* <DEDUP_REMOVED lines=23> */
[C---:B------:R-:W-:Y:S01]  /*c340*/  FMUL.FTZ R169, R191.reuse, UR46 ;  /* 0x0000002ebfa97c20 */ /* 0x040fe20008410000 */
[----:B------:R-:W-:Y:S01]  /*c350*/  FMUL.FTZ R166, R164, UR46 ;  /* 0x0000002ea4a67c20 */ /* 0x000fe20008410000 */
[C---:B------:R-:W-:Y:S01]  /*c360*/  FFMA.FTZ R153, R12.reuse, UR45, -R195 ;  /* 0x0000002d0c997c23 */ /* 0x040fe200080108c3 */
        /* <DEDUP_REMOVED lines=8> */
[-C--:B------:R-:W-:Y:S01]  /*c3f0*/  FMUL.FTZ R158, R164, R82.reuse ;  /* 0x00000052a49e7220 */ /* 0x080fe20000410000 */
[-C--:B------:R-:W-:Y:S01]  /*c400*/  FMUL.FTZ R171, R171, R237.reuse ;  /* 0x000000edabab7220 */ /* 0x080fe20000410000 */
[C---:B------:R-:W-:Y:S01]  /*c410*/  FFMA.FTZ R139, R172.reuse, R237, R139 ;  /* 0x000000edac8b7223 */ /* 0x040fe2000001008b */
        /* <DEDUP_REMOVED lines=35> */
[C---:B------:R-:W-:Y:S01]  /*c650*/  FFMA.FTZ R168, R193.reuse, UR45, -R168 ;  /* 0x0000002dc1a87c23 */ /* 0x040fe200080108a8 */
[----:B------:R-:W-:Y:S01]  /*c660*/  FMUL.FTZ R193, R193, R85 ;  /* 0x00000055c1c17220 */ /* 0x000fe20000410000 */
[----:B------:R-:W-:Y:S01]  /*c670*/  FMUL.FTZ R241, R100, R191 ;  /* 0x000000bf64f17220 */ /* 0x000fe20000410000 */
[C---:B0-----:R-:W-:Y:S01]  /*c680*/  FFMA.FTZ R173, R208.reuse, UR45, -R171 ;  /* 0x0000002dd0ad7c23 */ /* 0x041fe200080108ab */
        /* <DEDUP_REMOVED lines=21> */
[-C--:B------:R-:W-:Y:S01]  /*c7e0*/  FMUL.FTZ R159, R181, R201.reuse ;  /* 0x000000c9b59f7220 */ /* 0x080fe20000410000 */
[C---:B------:R-:W-:Y:S01]  /*c7f0*/  FMUL.FTZ R161, R197.reuse, UR46 ;  /* 0x0000002ec5a17c20 */ /* 0x040fe20008410000 */
[----:B------:R-:W-:Y:S01]  /*c800*/  FFMA.FTZ R143, R197, UR45, -R178 ;  /* 0x0000002dc58f7c23 */ /* 0x000fe200080108b2 */
[-C--:B------:R-:W-:Y:S01]  /*c810*/  FMUL.FTZ R176, R181, R144.reuse ;  /* 0x00000090b5b07220 */ /* 0x080fe20000410000 */
[----:B------:R-:W-:Y:S01]  /*c820*/  FFMA.FTZ R178, R182, R144, R159 ;  /* 0x00000090b6b27223 */ /* 0x000fe2000001009f */
[-C--:B------:R-:W-:Y:S01]  /*c830*/  FMUL.FTZ R180, R166, R86.reuse ;  /* 0x00000056a6b47220 */ /* 0x080fe20000410000 */
        /* <DEDUP_REMOVED lines=45> */
[-C--:B------:R-:W-:Y:S01]  /*cb10*/  FMUL.FTZ R180, R189, R148.reuse ;  /* 0x00000094bdb47220 */ /* 0x080fe20000410000 */
[----:B-1----:R-:W-:Y:S01]  /*cb20*/  FMUL.FTZ R173, R172, R89 ;  /* 0x00000059acad7220 */ /* 0x002fe20000410000 */
[C---:B------:R-:W-:Y:S01]  /*cb30*/  FFMA.FTZ R178, R190.reuse, R148, R147 ;  /* 0x00000094beb27223 */ /* 0x040fe20000010093 */
[----:B------:R0:W-:Y:S01]  /*cb40*/  STS [R154+0x10d4], R177 ;  /* 0x0010d4b19a007388 */ /* 0x0001e20000000800 */
[----:B------:R-:W-:Y:S01]  /*cb50*/  FFMA.FTZ R147, R190, R205, -R180 ;  /* 0x000000cdbe937223 */ /* 0x000fe200000108b4 */
[----:B------:R-:W-:Y:S01]  /*cb60*/  FMUL.FTZ R179, R223, R173 ;  /* 0x000000addfb37220 */ /* 0x000fe20000410000 */
[----:B------:R-:W-:Y:S01]  /*cb70*/  FADD.FTZ R149, R149, R178 ;  /* 0x000000b295957221 */ /* 0x000fe20000010000 */
[-C--:B------:R-:W-:Y:S01]  /*cb80*/  FMUL.FTZ R182, R142, R88.reuse ;  /* 0x000000588eb67220 */ /* 0x080fe20000410000 */
        /* <DEDUP_REMOVED lines=17> */
[----:B------:R-:W-:Y:S01]  /*cca0*/  FFMA.FTZ R192, R194, R147, -R192 ;  /* 0x00000093c2c07223 */ /* 0x000fe200000108c0 */
        /* <DEDUP_REMOVED lines=18> */
[C---:B------:R-:W-:Y:S01]  /*cdd0*/  FFMA.FTZ R183, R10.reuse, R181, R183 ;  /* 0x000000b50ab77223 */ /* 0x040fe200000100b7 */
        /* <DEDUP_REMOVED lines=10> */
[-C--:B------:R-:W-:Y:S01]  /*ce80*/  FMUL.FTZ R183, R204, R95.reuse ;  /* 0x0000005fccb77220 */ /* 0x080fe20000410000 */
[-C--:B------:R-:W-:Y:S01]  /*ce90*/  FFMA.FTZ R187, R226, R186.reuse, R187 ;  /* 0x000000bae2bb7223 */ /* 0x080fe200000100bb */
        /* <DEDUP_REMOVED lines=11> */
[-C--:B------:R-:W-:Y:S01]  /*cf50*/  FMUL.FTZ R188, R203, R92.reuse ;  /* 0x0000005ccbbc7220 */ /* 0x080fe20000410000 */
[----:B------:R-:W-:Y:S01]  /*cf60*/  FADD.FTZ R187, R158, R187 ;  /* 0x000000bb9ebb7221 */ /* 0x000fe20000010000 */
[----:B------:R-:W-:Y:S01]  /*cf70*/  FMUL.FTZ R189, R228, R185 ;  /* 0x000000b9e4bd7220 */ /* 0x000fe20000410000 */
[----:B------:R-:W-:Y:S01]  /*cf80*/  FMUL.FTZ R158, R146, R92 ;  /* 0x0000005c929e7220 */ /* 0x000fe20000410000 */
[C---:B------:R-:W-:Y:S01]  /*cf90*/  FMUL.FTZ R206, R229.reuse, R188 ;  /* 0x000000bce5ce7220 */ /* 0x040fe20000410000 */
        /* <DEDUP_REMOVED lines=16> */
[----:B------:R-:W-:Y:S01]  /*d0a0*/  FMUL.FTZ R185, R110, R185 ;  /* 0x000000b96eb97220 */ /* 0x000fe20000410000 */
        /* <DEDUP_REMOVED lines=8> */
[-C--:B------:R-:W-:Y:S01]  /*d130*/  FMUL.FTZ R187, R231, R243.reuse ;  /* 0x000000f3e7bb7220 */ /* 0x080fe20000410000 */
[----:B------:R1:W-:Y:S01]  /*d140*/  STS [R154+0x10f4], R245 ;  /* 0x0010f4f59a007388 */ /* 0x0003e20000000800 */
[C---:B------:R-:W-:Y:S01]  /*d150*/  FMUL.FTZ R249, R106.reuse, R243 ;  /* 0x000000f36af97220 */ /* 0x040fe20000410000 */
[-C--:B--2---:R-:W-:Y:S01]  /*d160*/  FMUL.FTZ R237, R201, R90.reuse ;  /* 0x0000005ac9ed7220 */ /* 0x084fe20000410000 */
        /* <DEDUP_REMOVED lines=115> */
.L_x_13378:
[----:B------:R-:W-:Y:S05]  /*d8a0*/  BSYNC.RECONVERGENT B0 ;  /* 0x0000000000007941 */ /* 0x000fea0003800200 */
.L_x_13377:
[----:B------:R-:W-:Y:S04]  /*d8b0*/  BSSY.RECONVERGENT B0, `(.L_x_13379) ;  /* 0x0000003000007945 */ /* 0x000fe80003800200 */
[----:B------:R-:W-:Y:S05]  /*d8c0*/  @!P3 BRA `(.L_x_13380) ;  /* 0x000000000004b947 */ /* 0x000fea0003800000 */
[----:B-1----:R2:W-:Y:S02]  /*d8d0*/  REDG.E.ADD.F32.FTZ.RN.STRONG.GPU desc[UR28][R8.64+0x80], R179 ;  /* 0x000080b3080079a6 */ /* 0x0025e4000c12f31c */
.L_x_13380:
[----:B------:R-:W-:Y:S05]  /*d8e0*/  BSYNC.RECONVERGENT B0 ;  /* 0x0000000000007941 */ /* 0x000fea0003800200 */
.L_x_13379:
        /* <DEDUP_REMOVED lines=16> */
.L_x_13382:
[----:B------:R-:W-:Y:S05]  /*d9f0*/  BSYNC.RECONVERGENT B0 ;  /* 0x0000000000007941 */ /* 0x000fea0003800200 */
.L_x_13381:
[----:B0--3--:R0:W3:Y:S01]  /*da00*/  LDS R5, [R212+0x1200] ;  /* 0x00120000d4057984 */ /* 0x0090e20000000800 */
[----:B------:R-:W-:Y:S01]  /*da10*/  BSSY.RECONVERGENT B0, `(.L_x_13383) ;  /* 0x0000006000007945 */ /* 0x000fe20003800200 */
[----:B------:R-:W-:Y:S02]  /*da20*/  IADD3 R208, PT, PT, R135, 0xc0, RZ ;  /* 0x000000c087d07810 */ /* 0x000fe40007ffe0ff */
[----:B------:R-:W-:Y:S02]  /*da30*/  LEA.HI R214, R214, R135, RZ, 0x1b ;  /* 0x00000087d6d67211 */ /* 0x000fe400078fd8ff */
[----:B------:R-:W-:Y:S01]  /*da40*/  LEA R206, R206, UR25, 0x2 ;  /* 0x00000019cece7c11 */ /* 0x000fe2000f8e10ff */
[----:B------:R-:W-:Y:S06]  /*da50*/  @!P2 BRA `(.L_x_13384) ;  /* 0x000000000004a947 */ /* 0x000fec0003800000 */
[----:B---3--:R4:W-:Y:S02]  /*da60*/  REDG.E.ADD.F32.FTZ.RN.STRONG.GPU desc[UR28][R8.64+0x180], R5 ;  /* 0x00018005080079a6 */ /* 0x0089e4000c12f31c */
.L_x_13384:
[----:B------:R-:W-:Y:S05]  /*da70*/  BSYNC.RECONVERGENT B0 ;  /* 0x0000000000007941 */ /* 0x000fea0003800200 */
.L_x_13383:
[----:B---34-:R3:W4:Y:S01]  /*da80*/  LDS R5, [R206+0x1280] ;  /* 0x00128000ce057984 */ /* 0x0187220000000800 */
[----:B------:R-:W-:Y:S01]  /*da90*/  BSSY.RECONVERGENT B0, `(.L_x_13385) ;  /* 0x0000005000007945 */ /* 0x000fe20003800200 */
[----:B------:R-:W-:Y:S02]  /*daa0*/  LEA.HI R208, R208, R135, RZ, 0x1b ;  /* 0x00000087d0d07211 */ /* 0x000fe400078fd8ff */
[----:B------:R-:W-:Y:S01]  /*dab0*/  LEA R214, R214, UR25, 0x2 ;  /* 0x00000019d6d67c11 */ /* 0x000fe2000f8e10ff */
[----:B------:R-:W-:Y:S06]  /*dac0*/  @!P3 BRA `(.L_x_13386) ;  /* 0x000000000004b947 */ /* 0x000fec0003800000 */
[----:B----4-:R4:W-:Y:S02]  /*dad0*/  REDG.E.ADD.F32.FTZ.RN.STRONG.GPU desc[UR28][R8.64+0x200], R5 ;  /* 0x00020005080079a6 */ /* 0x0109e4000c12f31c */
.L_x_13386:
[----:B------:R-:W-:Y:S05]  /*dae0*/  BSYNC.RECONVERGENT B0 ;  /* 0x0000000000007941 */ /* 0x000fea0003800200 */
.L_x_13385:
[----:B----4-:R4:W0:Y:S01]  /*daf0*/  LDS R5, [R214+0x1300] ;  /* 0x00130000d6057984 */ /* 0x0108220000000800 */
[----:B------:R-:W-:Y:S01]  /*db00*/  BSSY.RECONVERGENT B0, `(.L_x_13387) ;  /* 0x0000004000007945 */ /* 0x000fe20003800200 */
[----:B-12---:R-:W-:-:S03]  /*db10*/  LEA R179, R208, UR25, 0x2 ;  /* 0x00000019d0b37c11 */ /* 0x006fc6000f8e10ff */
[----:B------:R-:W-:Y:S05]  /*db20*/  @!P4 BRA `(.L_x_13388) ;  /* 0x000000000004c947 */ /* 0x000fea0003800000 */
[----:B0-----:R1:W-:Y:S02]  /*db30*/  REDG.E.ADD.F32.FTZ.RN.STRONG.GPU desc[UR28][R8.64+0x280], R5 ;  /* 0x00028005080079a6 */ /* 0x0013e4000c12f31c */
.L_x_13388:
[----:B------:R-:W-:Y:S05]  /*db40*/  BSYNC.RECONVERGENT B0 ;  /* 0x0000000000007941 */ /* 0x000fea0003800200 */
.L_x_13387:
[----:B01----:R0:W1:Y:S01]  /*db50*/  LDS R5, [R179+0x1380] ;  /* 0x00138000b3057984 */ /* 0x0030620000000800 */
[----:B------:R-:W-:Y:S01]  /*db60*/  BSSY.RECONVERGENT B0, `(.L_x_13389) ;  /* 0x0000005000007945 */ /* 0x000fe20003800200 */
[C---:B---3--:R-:W-:Y:S02]  /*db70*/  IADD3 R206, PT, PT, R135.reuse, 0xe0, RZ ;  /* 0x000000e087ce7810 */ /* 0x048fe40007ffe0ff */
[----:B------:R-:W-:Y:S01]  /*db80*/  IADD3 R208, PT, PT, R135, 0x100, RZ ;  /* 0x0000010087d07810 */ /* 0x000fe20007ffe0ff */
[----:B------:R-:W-:Y:S06]  /*db90*/  @!P5 BRA `(.L_x_13390) ;  /* 0x000000000004d947 */ /* 0x000fec0003800000 */
[----:B-1----:R2:W-:Y:S02]  /*dba0*/  REDG.E.ADD.F32.FTZ.RN.STRONG.GPU desc[UR28][R8.64+0x300], R5 ;  /* 0x00030005080079a6 */ /* 0x0025e4000c12f31c */
.L_x_13390:
[----:B------:R-:W-:Y:S05]  /*dbb0*/  BSYNC.RECONVERGENT B0 ;  /* 0x0000000000007941 */ /* 0x000fea0003800200 */
.L_x_13389:
        /* <DEDUP_REMOVED lines=16> */
.L_x_13392:
[----:B------:R-:W-:Y:S05]  /*dcc0*/  BSYNC.RECONVERGENT B0 ;  /* 0x0000000000007941 */ /* 0x000fea0003800200 */
.L_x_13391:
[----:B-12---:R1:W2:Y:S01]  /*dcd0*/  LDS R5, [R208+0x1480] ;  /* 0x00148000d0057984 */ /* 0x0062a20000000800 */
[----:B------:R-:W-:Y:S01]  /*dce0*/  BSSY.RECONVERGENT B0, `(.L_x_13393) ;  /* 0x0000006000007945 */ /* 0x000fe20003800200 */
[----:B------:R-:W-:Y:S02]  /*dcf0*/  IADD3 R206, PT, PT, R135, 0x160, RZ ;  /* 0x0000016087ce7810 */ /* 0x000fe40007ffe0ff */
[----:B------:R-:W-:Y:S02]  /*dd00*/  LEA.HI R214, R214, R135, RZ, 0x1b ;  /* 0x00000087d6d67211 */ /* 0x000fe400078fd8ff */
[----:B------:R-:W-:Y:S01]  /*dd10*/  LEA R212, R212, UR25, 0x2 ;  /* 0x00000019d4d47c11 */ /* 0x000fe2000f8e10ff */
[----:B------:R-:W-:Y:S06]  /*dd20*/  @!P2 BRA `(.L_x_13394) ;  /* 0x000000000004a947 */ /* 0x000fec0003800000 */
[----:B--2---:R3:W-:Y:S02]  /*dd30*/  REDG.E.ADD.F32.FTZ.RN.STRONG.GPU desc[UR28][R8.64+0x400], R5 ;  /* 0x00040005080079a6 */ /* 0x0047e4000c12f31c */
.L_x_13394:
[----:B------:R-:W-:Y:S05]  /*dd40*/  BSYNC.RECONVERGENT B0 ;  /* 0x0000000000007941 */ /* 0x000fea0003800200 */
.L_x_13393:
[----:B--23--:R2:W3:Y:S01]  /*dd50*/  LDS R5, [R212+0x1500] ;  /* 0x00150000d4057984 */ /* 0x00c4e20000000800 */
[----:B------:R-:W-:Y:S01]  /*dd60*/  BSSY.RECONVERGENT B0, `(.L_x_13395) ;  /* 0x0000005000007945 */ /* 0x000fe20003800200 */
[----:B------:R-:W-:Y:S02]  /*dd70*/  LEA.HI R206, R206, R135, RZ, 0x1b ;  /* 0x00000087cece7211 */ /* 0x000fe400078fd8ff */
[----:B------:R-:W-:Y:S01]  /*dd80*/  LEA R214, R214, UR25, 0x2 ;  /* 0x00000019d6d67c11 */ /* 0x000fe2000f8e10ff */
[----:B------:R-:W-:Y:S06]  /*dd90*/  @!P3 BRA `(.L_x_13396) ;  /* 0x000000000004b947 */ /* 0x000fec0003800000 */
[----:B---3--:R4:W-:Y:S02]  /*dda0*/  REDG.E.ADD.F32.FTZ.RN.STRONG.GPU desc[UR28][R8.64+0x480], R5 ;  /* 0x00048005080079a6 */ /* 0x0089e4000c12f31c */
.L_x_13396:
[----:B------:R-:W-:Y:S05]  /*ddb0*/  BSYNC.RECONVERGENT B0 ;  /* 0x0000000000007941 */ /* 0x000fea0003800200 */
.L_x_13395:
[----:B---34-:R3:W4:Y:S01]  /*ddc0*/  LDS R5, [R214+0x1580] ;  /* 0x00158000d6057984 */ /* 0x0187220000000800 */
[----:B------:R-:W-:Y:S01]  /*ddd0*/  BSSY.RECONVERGENT B0, `(.L_x_13397) ;  /* 0x0000004000007945 */ /* 0x000fe20003800200 */
[----:B0-----:R-:W-:-:S03]  /*dde0*/  LEA R179, R206, UR25, 0x2 ;  /* 0x00000019ceb37c11 */ /* 0x001fc6000f8e10ff */
[----:B------:R-:W-:Y:S05]  /*ddf0*/  @!P4 BRA `(.L_x_13398) ;  /* 0x000000000004c947 */ /* 0x000fea0003800000 */
[----:B----4-:R0:W-:Y:S02]  /*de00*/  REDG.E.ADD.F32.FTZ.RN.STRONG.GPU desc[UR28][R8.64+0x500], R5 ;  /* 0x00050005080079a6 */ /* 0x0101e4000c12f31c */
.L_x_13398:
[----:B------:R-:W-:Y:S05]  /*de10*/  BSYNC.RECONVERGENT B0 ;  /* 0x0000000000007941 */ /* 0x000fea0003800200 */
.L_x_13397:
[----:B0---4-:R0:W4:Y:S01]  /*de20*/  LDS R5, [R179+0x1600] ;  /* 0x00160000b3057984 */ /* 0x0111220000000800 */
[----:B------:R-:W-:Y:S01]  /*de30*/  BSSY.RECONVERGENT B0, `(.L_x_13399) ;  /* 0x0000005000007945 */ /* 0x000fe20003800200 */
[C---:B------:R-:W-:Y:S02]  /*de40*/  IADD3 R206, PT, PT, R135.reuse, 0x180, RZ ;  /* 0x0000018087ce7810 */ /* 0x040fe40007ffe0ff */
[----:B-1----:R-:W-:Y:S01]  /*de50*/  IADD3 R208, PT, PT, R135, 0x1a0, RZ ;  /* 0x000001a087d07810 */ /* 0x002fe20007ffe0ff */
[----:B------:R-:W-:Y:S06]  /*de60*/  @!P5 BRA `(.L_x_13400) ;  /* 0x000000000004d947 */ /* 0x000fec0003800000 */
[----:B----4-:R1:W-:Y:S02]  /*de70*/  REDG.E.ADD.F32.FTZ.RN.STRONG.GPU desc[UR28][R8.64+0x580], R5 ;  /* 0x00058005080079a6 */ /* 0x0103e4000c12f31c */
.L_x_13400:
[----:B------:R-:W-:Y:S05]  /*de80*/  BSYNC.RECONVERGENT B0 ;  /* 0x0000000000007941 */ /* 0x000fea0003800200 */
.L_x_13399:
        /* <DEDUP_REMOVED lines=16> */
.L_x_13402:
[----:B------:R-:W-:Y:S05]  /*df90*/  BSYNC.RECONVERGENT B0 ;  /* 0x0000000000007941 */ /* 0x000fea0003800200 */
.L_x_13401:
[----:B-12---:R1:W2:Y:S01]  /*dfa0*/  LDS R5, [R208+0x1700] ;  /* 0x00170000d0057984 */ /* 0x0062a20000000800 */
[----:B------:R-:W-:Y:S01]  /*dfb0*/  BSSY.RECONVERGENT B0, `(.L_x_13403) ;  /* 0x0000005000007945 */ /* 0x000fe20003800200 */
[----:B------:R-:W-:Y:S02]  /*dfc0*/  LEA.HI R214, R214, R135, RZ, 0x1b ;  /* 0x00000087d6d67211 */ /* 0x000fe400078fd8ff */
[----:B------:R-:W-:Y:S01]  /*dfd0*/  LEA R212, R212, UR25, 0x2 ;  /* 0x00000019d4d47c11 */ /* 0x000fe2000f8e10ff */
[----:B------:R-:W-:Y:S06]  /*dfe0*/  @!P2 BRA `(.L_x_13404) ;  /* 0x000000000004a947 */ /* 0x000fec0003800000 */
[----:B--2---:R3:W-:Y:S02]  /*dff0*/  REDG.E.ADD.F32.FTZ.RN.STRONG.GPU desc[UR28][R8.64+0x680], R5 ;  /* 0x00068005080079a6 */ /* 0x0047e4000c12f31c */
.L_x_13404:
[----:B------:R-:W-:Y:S05]  /*e000*/  BSYNC.RECONVERGENT B0 ;  /* 0x0000000000007941 */ /* 0x000fea0003800200 */
.L_x_13403:
[----:B--23--:R2:W3:Y:S01]  /*e010*/  LDS R5, [R212+0x1780] ;  /* 0x00178000d4057984 */ /* 0x00c4e20000000800 */
[----:B------:R-:W-:Y:S01]  /*e020*/  BSSY.RECONVERGENT B0, `(.L_x_13405) ;  /* 0x0000005000007945 */ /* 0x000fe20003800200 */
[----:B------:R-:W-:Y:S02]  /*e030*/  LEA.HI R134, R134, R135, RZ, 0x1b ;  /* 0x0000008786867211 */ /* 0x000fe400078fd8ff */
[----:B------:R-:W-:Y:S01]  /*e040*/  LEA R214, R214, UR25, 0x2 ;  /* 0x00000019d6d67c11 */ /* 0x000fe2000f8e10ff */
[----:B------:R-:W-:Y:S06]  /*e050*/  @!P3 BRA `(.L_x_13406) ;  /* 0x000000000004b947 */ /* 0x000fec0003800000 */
[----:B---3--:R4:W-:Y:S02]  /*e060*/  REDG.E.ADD.F32.FTZ.RN.STRONG.GPU desc[UR28][R8.64+0x700], R5 ;  /* 0x00070005080079a6 */ /* 0x0089e4000c12f31c */
.L_x_13406:
[----:B------:R-:W-:Y:S05]  /*e070*/  BSYNC.RECONVERGENT B0 ;  /* 0x0000000000007941 */ /* 0x000fea0003800200 */
.L_x_13405:
[----:B---34-:R3:W4:Y:S01]  /*e080*/  LDS R5, [R214+0x1800] ;  /* 0x00180000d6057984 */ /* 0x0187220000000800 */
[----:B------:R-:W-:Y:S01]  /*e090*/  BSSY.RECONVERGENT B0, `(.L_x_13407) ;  /* 0x0000004000007945 */ /* 0x000fe20003800200 */
[----:B0-----:R-:W-:-:S03]  /*e0a0*/  LEA R179, R134, UR25, 0x2 ;  /* 0x0000001986b37c11 */ /* 0x001fc6000f8e10ff */
[----:B------:R-:W-:Y:S05]  /*e0b0*/  @!P4 BRA `(.L_x_13408) ;  /* 0x000000000004c947 */ /* 0x000fea0003800000 */
[----:B----4-:R0:W-:Y:S02]  /*e0c0*/  REDG.E.ADD.F32.FTZ.RN.STRONG.GPU desc[UR28][R8.64+0x780], R5 ;  /* 0x00078005080079a6 */ /* 0x0101e4000c12f31c */
.L_x_13408:
[----:B------:R-:W-:Y:S05]  /*e0d0*/  BSYNC.RECONVERGENT B0 ;  /* 0x0000000000007941 */ /* 0x000fea0003800200 */
.L_x_13407:
[----:B0---4-:R0:W4:Y:S01]  /*e0e0*/  LDS R5, [R179+0x1880] ;  /* 0x00188000b3057984 */ /* 0x0111220000000800 */
[----:B------:R-:W-:Y:S01]  /*e0f0*/  BSSY.RECONVERGENT B0, `(.L_x_13409) ;  /* 0x0000005000007945 */ /* 0x000fe20003800200 */
[C---:B------:R-:W-:Y:S02]  /*e100*/  IADD3 R134, PT, PT, R135.reuse, 0x220, RZ ;  /* 0x0000022087867810 */ /* 0x040fe40007ffe0ff */
[----:B------:R-:W-:Y:S01]  /*e110*/  IADD3 R206, PT, PT, R135, 0x240, RZ ;  /* 0x0000024087ce7810 */ /* 0x000fe20007ffe0ff */
[----:B------:R-:W-:Y:S06]  /*e120*/  @!P5 BRA `(.L_x_13410) ;  /* 0x000000000004d947 */ /* 0x000fec0003800000 */
[----:B----4-:R4:W-:Y:S02]  /*e130*/  REDG.E.ADD.F32.FTZ.RN.STRONG.GPU desc[UR28][R8.64+0x800], R5 ;  /* 0x00080005080079a6 */ /* 0x0109e4000c12f31c */
.L_x_13410:
[----:B------:R-:W-:Y:S05]  /*e140*/  BSYNC.RECONVERGENT B0 ;  /* 0x0000000000007941 */ /* 0x000fea0003800200 */
.L_x_13409:
        /* <DEDUP_REMOVED lines=16> */
.L_x_13412:
[----:B------:R-:W-:Y:S05]  /*e250*/  BSYNC.RECONVERGENT B0 ;  /* 0x0000000000007941 */ /* 0x000fea0003800200 */
.L_x_13411:
[----:B-12---:R1:W2:Y:S01]  /*e260*/  LDS R5, [R206+0x1980] ;  /* 0x00198000ce057984 */ /* 0x0062a20000000800 */
[----:B------:R-:W-:Y:S01]  /*e270*/  BSSY.RECONVERGENT B0, `(.L_x_13413) ;  /* 0x0000006000007945 */ /* 0x000fe20003800200 */
[----:B------:R-:W-:Y:S02]  /*e280*/  IADD3 R134, PT, PT, R135, 0x2a0, RZ ;  /* 0x000002a087867810 */ /* 0x000fe40007ffe0ff */
[----:B------:R-:W-:Y:S02]  /*e290*/  LEA.HI R212, R212, R135, RZ, 0x1b ;  /* 0x00000087d4d47211 */ /* 0x000fe400078fd8ff */
[----:B------:R-:W-:Y:S01]  /*e2a0*/  LEA R208, R208, UR25, 0x2 ;  /* 0x00000019d0d07c11 */ /* 0x000fe2000f8e10ff */
[----:B------:R-:W-:Y:S06]  /*e2b0*/  @!P2 BRA `(.L_x_13414) ;  /* 0x000000000004a947 */ /* 0x000fec0003800000 */
[----:B--2---:R4:W-:Y:S02]  /*e2c0*/  REDG.E.ADD.F32.FTZ.RN.STRONG.GPU desc[UR28][R8.64+0x900], R5 ;  /* 0x00090005080079a6 */ /* 0x0049e4000c12f31c */
.L_x_13414:
[----:B------:R-:W-:Y:S05]  /*e2d0*/  BSYNC.RECONVERGENT B0 ;  /* 0x0000000000007941 */ /* 0x000fea0003800200 */
.L_x_13413:
[----:B--2-4-:R2:W4:Y:S01]  /*e2e0*/  LDS R5, [R208+0x1a00] ;  /* 0x001a0000d0057984 */ /* 0x0145220000000800 */
[----:B------:R-:W-:Y:S01]  /*e2f0*/  BSSY.RECONVERGENT B0, `(.L_x_13415) ;  /* 0x0000005000007945 */ /* 0x000fe20003800200 */
[----:B------:R-:W-:Y:S02]  /*e300*/  LEA.HI R134, R134, R135, RZ, 0x1b ;  /* 0x0000008786867211 */ /* 0x000fe400078fd8ff */
[----:B------:R-:W-:Y:S01]  /*e310*/  LEA R212, R212, UR25, 0x2 ;  /* 0x00000019d4d47c11 */ /* 0x000fe2000f8e10ff */
[----:B------:R-:W-:Y:S06]  /*e320*/  @!P3 BRA `(.L_x_13416) ;  /* 0x000000000004b947 */ /* 0x000fec0003800000 */
[----:B----4-:R4:W-:Y:S02]  /*e330*/  REDG.E.ADD.F32.FTZ.RN.STRONG.GPU desc[UR28][R8.64+0x980], R5 ;  /* 0x00098005080079a6 */ /* 0x0109e4000c12f31c */
.L_x_13416:
[----:B------:R-:W-:Y:S05]  /*e340*/  BSYNC.RECONVERGENT B0 ;  /* 0x0000000000007941 */ /* 0x000fea0003800200 */
.L_x_13415:
[----:B----4-:R4:W1:Y:S01]  /*e350*/  LDS R5, [R212+0x1a80] ;  /* 0x001a8000d4057984 */ /* 0x0108620000000800 */
[----:B------:R-:W-:Y:S01]  /*e360*/  BSSY.RECONVERGENT B0, `(.L_x_13417) ;  /* 0x0000004000007945 */ /* 0x000fe20003800200 */
[----:B0-----:R-:W-:-:S03]  /*e370*/  LEA R179, R134, UR25, 0x2 ;  /* 0x0000001986b37c11 */ /* 0x001fc6000f8e10ff */
[----:B------:R-:W-:Y:S05]  /*e380*/  @!P4 BRA `(.L_x_13418) ;  /* 0x000000000004c947 */ /* 0x000fea0003800000 */
[----:B-1----:R0:W-:Y:S02]  /*e390*/  REDG.E.ADD.F32.FTZ.RN.STRONG.GPU desc[UR28][R8.64+0xa00], R5 ;  /* 0x000a0005080079a6 */ /* 0x0021e4000c12f31c */
.L_x_13418:
[----:B------:R-:W-:Y:S05]  /*e3a0*/  BSYNC.RECONVERGENT B0 ;  /* 0x0000000000007941 */ /* 0x000fea0003800200 */
.L_x_13417:
[----:B01----:R0:W1:Y:S01]  /*e3b0*/  LDS R5, [R179+0x1b00] ;  /* 0x001b0000b3057984 */ /* 0x0030620000000800 */
[----:B------:R-:W-:Y:S01]  /*e3c0*/  BSSY.RECONVERGENT B0, `(.L_x_13419) ;  /* 0x0000005000007945 */ /* 0x000fe20003800200 */
[C---:B------:R-:W-:Y:S02]  /*e3d0*/  IADD3 R134, PT, PT, R135.reuse, 0x2c0, RZ ;  /* 0x000002c087867810 */ /* 0x040fe40007ffe0ff */
[----:B------:R-:W-:Y:S01]  /*e3e0*/  IADD3 R206, PT, PT, R135, 0x2e0, RZ ;  /* 0x000002e087ce7810 */ /* 0x000fe20007ffe0ff */
[----:B------:R-:W-:Y:S06]  /*e3f0*/  @!P5 BRA `(.L_x_13420) ;  /* 0x000000000004d947 */ /* 0x000fec0003800000 */
[----:B-1----:R1:W-:Y:S02]  /*e400*/  REDG.E.ADD.F32.FTZ.RN.STRONG.GPU desc[UR28][R8.64+0xa80], R5 ;  /* 0x000a8005080079a6 */ /* 0x0023e4000c12f31c */
.L_x_13420:
[----:B------:R-:W-:Y:S05]  /*e410*/  BSYNC.RECONVERGENT B0 ;  /* 0x0000000000007941 */ /* 0x000fea0003800200 */
.L_x_13419:
        /* <DEDUP_REMOVED lines=16> */
.L_x_13422:
[----:B------:R-:W-:Y:S05]  /*e520*/  BSYNC.RECONVERGENT B0 ;  /* 0x0000000000007941 */ /* 0x000fea0003800200 */
.L_x_13421:
[----:B-12---:R1:W2:Y:S01]  /*e530*/  LDS R5, [R206+0x1c00] ;  /* 0x001c0000ce057984 */ /* 0x0062a20000000800 */
[----:B------:R-:W-:Y:S01]  /*e540*/  BSSY.RECONVERGENT B0, `(.L_x_13423) ;  /* 0x0000006000007945 */ /* 0x000fe20003800200 */
[----:B------:R-:W-:Y:S02]  /*e550*/  IADD3 R134, PT, PT, R135, 0x340, RZ ;  /* 0x0000034087867810 */ /* 0x000fe40007ffe0ff */
[----:B------:R-:W-:Y:S02]  /*e560*/  LEA.HI R212, R212, R135, RZ, 0x1b ;  /* 0x00000087d4d47211 */ /* 0x000fe400078fd8ff */
[----:B------:R-:W-:Y:S01]  /*e570*/  LEA R208, R208, UR25, 0x2 ;  /* 0x00000019d0d07c11 */ /* 0x000fe2000f8e10ff */
[----:B------:R-:W-:Y:S06]  /*e580*/  @!P2 BRA `(.L_x_13424) ;  /* 0x000000000004a947 */ /* 0x000fec0003800000 */
[----:B--2---:R4:W-:Y:S02]  /*e590*/  REDG.E.ADD.F32.FTZ.RN.STRONG.GPU desc[UR28][R8.64+0xb80], R5 ;  /* 0x000b8005080079a6 */ /* 0x0049e4000c12f31c */
.L_x_13424:
[----:B------:R-:W-:Y:S05]  /*e5a0*/  BSYNC.RECONVERGENT B0 ;  /* 0x0000000000007941 */ /* 0x000fea0003800200 */
.L_x_13423:
[----:B--2-4-:R2:W4:Y:S01]  /*e5b0*/  LDS R5, [R208+0x1c80] ;  /* 0x001c8000d0057984 */ /* 0x0145220000000800 */
[----:B------:R-:W-:Y:S01]  /*e5c0*/  BSSY.RECONVERGENT B0, `(.L_x_13425) ;  /* 0x0000005000007945 */ /* 0x000fe20003800200 */
[----:B------:R-:W-:Y:S02]  /*e5d0*/  LEA.HI R134, R134, R135, RZ, 0x1b ;  /* 0x0000008786867211 */ /* 0x000fe400078fd8ff */
[----:B------:R-:W-:Y:S01]  /*e5e0*/  LEA R212, R212, UR25, 0x2 ;  /* 0x00000019d4d47c11 */ /* 0x000fe2000f8e10ff */
[----:B------:R-:W-:Y:S06]  /*e5f0*/  @!P3 BRA `(.L_x_13426) ;  /* 0x000000000004b947 */ /* 0x000fec0003800000 */
[----:B----4-:R4:W-:Y:S02]  /*e600*/  REDG.E.ADD.F32.FTZ.RN.STRONG.GPU desc[UR28][R8.64+0xc00], R5 ;  /* 0x000c0005080079a6 */ /* 0x0109e4000c12f31c */
.L_x_13426:
[----:B------:R-:W-:Y:S05]  /*e610*/  BSYNC.RECONVERGENT B0 ;  /* 0x0000000000007941 */ /* 0x000fea0003800200 */
.L_x_13425:
[----:B----4-:R4:W1:Y:S01]  /*e620*/  LDS R5, [R212+0x1d00] ;  /* 0x001d0000d4057984 */ /* 0x0108620000000800 */
[----:B------:R-:W-:Y:S01]  /*e630*/  BSSY.RECONVERGENT B0, `(.L_x_13427) ;  /* 0x0000004000007945 */ /* 0x000fe20003800200 */
[----:B0-----:R-:W-:-:S03]  /*e640*/  LEA R179, R134, UR25, 0x2 ;  /* 0x0000001986b37c11 */ /* 0x001fc6000f8e10ff */
[----:B------:R-:W-:Y:S05]  /*e650*/  @!P4 BRA `(.L_x_13428) ;  /* 0x000000000004c947 */ /* 0x000fea0003800000 */
[----:B-1----:R0:W-:Y:S02]  /*e660*/  REDG.E.ADD.F32.FTZ.RN.STRONG.GPU desc[UR28][R8.64+0xc80], R5 ;  /* 0x000c8005080079a6 */ /* 0x0021e4000c12f31c */
.L_x_13428:
[----:B------:R-:W-:Y:S05]  /*e670*/  BSYNC.RECONVERGENT B0 ;  /* 0x0000000000007941 */ /* 0x000fea0003800200 */
.L_x_13427:
[----:B01----:R0:W1:Y:S01]  /*e680*/  LDS R5, [R179+0x1d80] ;  /* 0x001d8000b3057984 */ /* 0x0030620000000800 */
[----:B------:R-:W-:Y:S01]  /*e690*/  BSSY.RECONVERGENT B0, `(.L_x_13429) ;  /* 0x0000005000007945 */ /* 0x000fe20003800200 */
[C---:B------:R-:W-:Y:S02]  /*e6a0*/  IADD3 R134, PT, PT, R135.reuse, 0x360, RZ ;  /* 0x0000036087867810 */ /* 0x040fe40007ffe0ff */
[----:B------:R-:W-:Y:S01]  /*e6b0*/  IADD3 R206, PT, PT, R135, 0x380, RZ ;  /* 0x0000038087ce7810 */ /* 0x000fe20007ffe0ff */
[----:B------:R-:W-:Y:S06]  /*e6c0*/  @!P5 BRA `(.L_x_13430) ;  /* 0x000000000004d947 */ /* 0x000fec0003800000 */
[----:B-1----:R1:W-:Y:S02]  /*e6d0*/  REDG.E.ADD.F32.FTZ.RN.STRONG.GPU desc[UR28][R8.64+0xd00], R5 ;  /* 0x000d0005080079a6 */ /* 0x0023e4000c12f31c */
.L_x_13430:
[----:B------:R-:W-:Y:S05]  /*e6e0*/  BSYNC.RECONVERGENT B0 ;  /* 0x0000000000007941 */ /* 0x000fea0003800200 */
.L_x_13429:
        /* <DEDUP_REMOVED lines=16> */
.L_x_13432:
[----:B------:R-:W-:Y:S05]  /*e7f0*/  BSYNC.RECONVERGENT B0 ;  /* 0x0000000000007941 */ /* 0x000fea0003800200 */
.L_x_13431:
[----:B-12---:R1:W2:Y:S01]  /*e800*/  LDS R5, [R206+0x1e80] ;  /* 0x001e8000ce057984 */ /* 0x0062a20000000800 */
[----:B------:R-:W-:Y:S01]  /*e810*/  BSSY.RECONVERGENT B0, `(.L_x_13433) ;  /* 0x0000006000007945 */ /* 0x000fe20003800200 */
[----:B------:R-:W-:Y:S02]  /*e820*/  IADD3 R134, PT, PT, R135, 0x3e0, RZ ;  /* 0x000003e087867810 */ /* 0x000fe40007ffe0ff */
[----:B------:R-:W-:Y:S02]  /*e830*/  LEA.HI R212, R212, R135, RZ, 0x1b ;  /* 0x00000087d4d47211 */ /* 0x000fe400078fd8ff */
[----:B------:R-:W-:Y:S01]  /*e840*/  LEA R208, R208, UR25, 0x2 ;  /* 0x00000019d0d07c11 */ /* 0x000fe2000f8e10ff */
[----:B------:R-:W-:Y:S06]  /*e850*/  @!P2 BRA `(.L_x_13434) ;  /* 0x000000000004a947 */ /* 0x000fec0003800000 */
[----:B--2---:R4:W-:Y:S02]  /*e860*/  REDG.E.ADD.F32.FTZ.RN.STRONG.GPU desc[UR28][R8.64+0xe00], R5 ;  /* 0x000e0005080079a6 */ /* 0x0049e4000c12f31c */
.L_x_13434:
[----:B------:R-:W-:Y:S05]  /*e870*/  BSYNC.RECONVERGENT B0 ;  /* 0x0000000000007941 */ /* 0x000fea0003800200 */
.L_x_13433:
[----:B--2-4-:R2:W4:Y:S01]  /*e880*/  LDS R5, [R208+0x1f00] ;  /* 0x001f0000d0057984 */ /* 0x0145220000000800 */
[----:B------:R-:W-:Y:S01]  /*e890*/  BSSY.RECONVERGENT B0, `(.L_x_13435) ;  /* 0x0000005000007945 */ /* 0x000fe20003800200 */
[----:B------:R-:W-:Y:S02]  /*e8a0*/  LEA.HI R134, R134, R135, RZ, 0x1b ;  /* 0x0000008786867211 */ /* 0x000fe400078fd8ff */
[----:B------:R-:W-:Y:S01]  /*e8b0*/  LEA R212, R212, UR25, 0x2 ;  /* 0x00000019d4d47c11 */ /* 0x000fe2000f8e10ff */
[----:B------:R-:W-:Y:S06]  /*e8c0*/  @!P3 BRA `(.L_x_13436) ;  /* 0x000000000004b947 */ /* 0x000fec0003800000 */
[----:B----4-:R4:W-:Y:S02]  /*e8d0*/  REDG.E.ADD.F32.FTZ.RN.STRONG.GPU desc[UR28][R8.64+0xe80], R5 ;  /* 0x000e8005080079a6 */ /* 0x0109e4000c12f31c */
.L_x_13436:
[----:B------:R-:W-:Y:S05]  /*e8e0*/  BSYNC.RECONVERGENT B0 ;  /* 0x0000000000007941 */ /* 0x000fea0003800200 */
.L_x_13435:
[----:B----4-:R4:W0:Y:S01]  /*e8f0*/  LDS R5, [R212+0x1f80] ;  /* 0x001f8000d4057984 */ /* 0x0108220000000800 */
[----:B------:R-:W-:Y:S01]  /*e900*/  BSSY.RECONVERGENT B0, `(.L_x_13437) ;  /* 0x0000004000007945 */ /* 0x000fe20003800200 */
[----:B------:R-:W-:-:S03]  /*e910*/  LEA R134, R134, UR25, 0x2 ;  /* 0x0000001986867c11 */ /* 0x000fc6000f8e10ff */
[----:B------:R-:W-:Y:S05]  /*e920*/  @!P4 BRA `(.L_x_13438) ;  /* 0x000000000004c947 */ /* 0x000fea0003800000 */
[----:B0-----:R0:W-:Y:S02]  /*e930*/  REDG.E.ADD.F32.FTZ.RN.STRONG.GPU desc[UR28][R8.64+0xf00], R5 ;  /* 0x000f0005080079a6 */ /* 0x0011e4000c12f31c */
.L_x_13438:
[----:B------:R-:W-:Y:S05]  /*e940*/  BSYNC.RECONVERGENT B0 ;  /* 0x0000000000007941 */ /* 0x000fea0003800200 */
.L_x_13437:
[----:B0-----:R0:W0:Y:S01]  /*e950*/  LDS R179, [R134+0x2000] ;  /* 0x0020000086b37984 */ /* 0x0010220000000800 */
[----:B------:R-:W-:Y:S01]  /*e960*/  BSSY.RECONVERGENT B0, `(.L_x_13439) ;  /* 0x0000004000007945 */ /* 0x000fe20003800200 */
[----:B------:R-:W-:-:S03]  /*e970*/  FADD.FTZ R5, R196, R195 ;  /* 0x000000c3c4057221 */ /* 0x000fc60000010000 */
[----:B------:R-:W-:Y:S05]  /*e980*/  @!P5 BRA `(.L_x_13440) ;  /* 0x000000000004d947 */ /* 0x000fea0003800000 */
[----:B0-----:R0:W-:Y:S02]  /*e990*/  REDG.E.ADD.F32.FTZ.RN.STRONG.GPU desc[UR28][R8.64+0xf80], R179 ;  /* 0x000f80b3080079a6 */ /* 0x0011e4000c12f31c */
.L_x_13440:
[----:B------:R-:W-:Y:S05]  /*e9a0*/  BSYNC.RECONVERGENT B0 ;  /* 0x0000000000007941 */ /* 0x000fea0003800200 */
.L_x_13439:
[----:B0-----:R-:W-:Y:S01]  /*e9b0*/  FFMA.FTZ R8, R102, R141, R157 ;  /* 0x0000008d66087223 */ /* 0x001fe2000001009d */
        /* <DEDUP_REMOVED lines=129> */
.L_x_13442:
[----:B------:R-:W-:Y:S05]  /*f1d0*/  BSYNC.RECONVERGENT B0 ;  /* 0x0000000000007941 */ /* 0x000fea0003800200 */
.L_x_13441:
        /* <DEDUP_REMOVED lines=32> */
.L_x_13444:
[----:B------:R-:W-:Y:S05]  /*f3e0*/  BSYNC.RECONVERGENT B0 ;  /* 0x0000000000007941 */ /* 0x000fea0003800200 */
.L_x_13443:
[----:B------:R-:W-:-:S04]  /*f3f0*/  UIADD3 UR8, UPT, UPT, UR8, 0x1, URZ ;  /* 0x0000000108087890 */ /* 0x000fc8000fffe0ff */
[----:B------:R-:W-:-:S09]  /*f400*/  UISETP.GE.AND UP0, UPT, UR8, UR44, UPT ;  /* 0x0000002c0800728c */ /* 0x000fd2000bf06270 */
[----:B------:R-:W-:Y:S05]  /*f410*/  BRA.U !UP0, `(.L_x_13445) ;  /* 0xffffff7508847547 */ /* 0x000fea000b83ffff */
.L_x_13363:
[----:B------:R-:W-:Y:S01]  /*f420*/  BAR.SYNC.DEFER_BLOCKING 0x0 ;  /* 0x0000000000007b1d */ /* 0x000fe20000010000 */
[C---:B0-2---:R-:W-:Y:S01]  /*f430*/  LOP3.LUT R5, R135.reuse, 0x1f, RZ, 0xc0, !PT ;  /* 0x0000001f87057812 */ /* 0x045fe200078ec0ff */
[----:B------:R-:W-:Y:S01]  /*f440*/  UIMAD UR26, UR16, -0x200, UR26 ;  /* 0xfffffe00101a78a4 */ /* 0x000fe2000f8e021a */
[----:B-1----:R-:W-:Y:S01]  /*f450*/  SHF.L.U32 R8, R135, 0x4, RZ ;  /* 0x0000000487087819 */ /* 0x002fe200000006ff */
        /* <DEDUP_REMOVED lines=8> */
[----:B------:R-:W-:Y:S02]  /*f4e0*/  CS2R R12, SRZ ;  /* 0x00000000000c7805 */ /* 0x000fe4000001ff00 */
[C---:B------:R-:W-:Y:S01]  /*f4f0*/  LOP3.LUT R47, R7.reuse, 0x40, RZ, 0xfc, !PT ;  /* 0x00000040072f7812 */ /* 0x040fe200078efcff */
[C---:B------:R-:W-:Y:S01]  /*f500*/  IMAD.WIDE.U32 R2, R7.reuse, 0x4, R2 ;  /* 0x0000000407027825 */ /* 0x040fe200078e0002 */
[----:B------:R-:W-:-:S03]  /*f510*/  LOP3.LUT R49, R7, 0x60, RZ, 0xfc, !PT ;  /* 0x0000006007317812 */ /* 0x000fc600078efcff */
[----:B------:R-:W-:Y:S01]  /*f520*/  HFMA2 R6, -RZ, RZ, 0, 0 ;  /* 0x00000000ff067431 */ /* 0x000fe200000001ff */
[----:B------:R-:W-:Y:S02]  /*f530*/  ISETP.GE.AND P1, PT, R7, UR8, PT ;  /* 0x0000000807007c0c */ /* 0x000fe4000bf26270 */
[----:B------:R-:W-:Y:S02]  /*f540*/  CS2R R14, SRZ ;  /* 0x00000000000e7805 */ /* 0x000fe4000001ff00 */
[----:B------:R-:W-:Y:S02]  /*f550*/  ISETP.GE.AND P2, PT, R45, UR8, PT ;  /* 0x000000082d007c0c */ /* 0x000fe4000bf46270 */
[----:B------:R-:W-:Y:S02]  /*f560*/  CS2R R16, SRZ ;  /* 0x0000000000107805 */ /* 0x000fe4000001ff00 */
[----:B------:R-:W-:Y:S02]  /*f570*/  ISETP.GE.AND P3, PT, R47, UR8, PT ;  /* 0x000000082f007c0c */ /* 0x000fe4000bf66270 */
[----:B------:R-:W-:-:S02]  /*f580*/  MOV R4, RZ ;  /* 0x000000ff00047202 */ /* 0x000fc40000000f00 */
[----:B------:R-:W-:Y:S01]  /*f590*/  MOV R19, RZ ;  /* 0x000000ff00137202 */ /* 0x000fe20000000f00 */
[----:B------:R-:W-:Y:S01]  /*f5a0*/  HFMA2 R21, -RZ, RZ, 0, 0 ;  /* 0x00000000ff157431 */ /* 0x000fe200000001ff */
[----:B------:R-:W-:Y:S02]  /*f5b0*/  ISETP.GE.AND P4, PT, R49, UR8, PT ;  /* 0x0000000831007c0c */ /* 0x000fe4000bf86270 */
[----:B------:R-:W-:Y:S01]  /*f5c0*/  MOV R23, RZ ;  /* 0x000000ff00177202 */ /* 0x000fe20000000f00 */
[----:B------:R-:W2:Y:S01]  /*f5d0*/  @!P1 LDG.E R9, desc[UR28][R2.64] ;  /* 0x0000001c02099981 */ /* 0x000ea2000c1e1900 */
[C---:B------:R-:W-:Y:S02]  /*f5e0*/  LOP3.LUT R83, R7.reuse, 0x80, RZ, 0xfc, !PT ;  /* 0x0000008007537812 */ /* 0x040fe400078efcff */
[----:B------:R-:W-:Y:S01]  /*f5f0*/  ISETP.NE.AND P6, PT, R232, RZ, PT ;  /* 0x000000ffe800720c */ /* 0x000fe20003fc5270 */
[----:B------:R-:W5:Y:S01]  /*f600*/  @!P2 LDG.E R0, desc[UR28][R2.64+0x80] ;  /* 0x0000801c0200a981 */ /* 0x000f62000c1e1900 */
[C---:B------:R-:W-:Y:S01]  /*f610*/  LOP3.LUT R85, R7.reuse, 0xa0, RZ, 0xfc, !PT ;  /* 0x000000a007557812 */ /* 0x040fe200078efcff */
[----:B------:R-:W0:Y:S01]  /*f620*/  S2UR UR32, SR_CTAID.X ;  /* 0x00000000002079c3 */ /* 0x000e220000002500 */
[C---:B------:R-:W-:Y:S01]  /*f630*/  LOP3.LUT R87, R7.reuse, 0xc0, RZ, 0xfc, !PT ;  /* 0x000000c007577812 */ /* 0x040fe200078efcff */
[----:B------:R-:W3:Y:S01]  /*f640*/  @!P3 LDG.E R11, desc[UR28][R2.64+0x100] ;  /* 0x0001001c020bb981 */ /* 0x000ee2000c1e1900 */
[C---:B------:R-:W-:Y:S01]  /*f650*/  LOP3.LUT R89, R7.reuse, 0xe0, RZ, 0xfc, !PT ;  /* 0x000000e007597812 */ /* 0x040fe200078efcff */
[----:B------:R-:W0:Y:S01]  /*f660*/  LDCU.64 UR26, c[0x0][0x4f8] ;  /* 0x00009f00ff1a77ac */ /* 0x000e220008000a00 */
[----:B------:R-:W-:Y:S01]  /*f670*/  LOP3.LUT R91, R7, 0x100, RZ, 0xfc, !PT ;  /* 0x00000100075b7812 */ /* 0x000fe200078efcff */
[----:B------:R-:W4:Y:S01]  /*f680*/  @!P4 LDG.E R4, desc[UR28][R2.64+0x180] ;  /* 0x0001801c0204c981 */ /* 0x000f22000c1e1900 */
[----:B------:R-:W-:Y:S01]  /*f690*/  ISETP.GE.AND P5, PT, R83, UR8, PT ;  /* 0x0000000853007c0c */ /* 0x000fe2000bfa6270 */
[----:B------:R-:W1:Y:S01]  /*f6a0*/  S2UR UR12, SR_CTAID.Y ;  /* 0x00000000000c79c3 */ /* 0x000e620000002600 */
[----:B------:R-:W-:Y:S01]  /*f6b0*/  LOP3.LUT R93, R7, 0x120, RZ, 0xfc, !PT ;  /* 0x00000120075d7812 */ /* 0x000fe200078efcff */
[----:B------:R-:W1:Y:S01]  /*f6c0*/  LDCU.64 UR30, c[0x0][0x500] ;  /* 0x0000a000ff1e77ac */ /* 0x000e620008000a00 */
[----:B------:R-:W-:-:S02]  /*f6d0*/  ISETP.GE.AND P0, PT, R85, UR8, PT ;  /* 0x0000000855007c0c */ /* 0x000fc4000bf06270 */
[----:B------:R-:W-:Y:S02]  /*f6e0*/  ISETP.GE.AND P1, PT, R87, UR8, PT ;  /* 0x0000000857007c0c */ /* 0x000fe4000bf26270 */
[----:B------:R-:W-:Y:S02]  /*f6f0*/  ISETP.GE.AND P2, PT, R89, UR8, PT ;  /* 0x0000000859007c0c */ /* 0x000fe4000bf46270 */
[----:B------:R-:W-:Y:S02]  /*f700*/  ISETP.GE.AND P3, PT, R91, UR8, PT ;  /* 0x000000085b007c0c */ /* 0x000fe4000bf66270 */
[----:B------:R-:W-:Y:S01]  /*f710*/  ISETP.GE.AND P4, PT, R93, UR8, PT ;  /* 0x000000085d007c0c */ /* 0x000fe2000bf86270 */
[----:B------:R-:W4:Y:S01]  /*f720*/  @!P5 LDG.E R13, desc[UR28][R2.64+0x200] ;  /* 0x0002001c020dd981 */ /* 0x000f22000c1e1900 */
[C---:B------:R-:W-:Y:S02]  /*f730*/  LOP3.LUT R95, R7.reuse, 0x140, RZ, 0xfc, !PT ;  /* 0x00000140075f7812 */ /* 0x040fe400078efcff */
        /* <DEDUP_REMOVED lines=47> */
[C---:B------:R-:W-:Y:S01]  /*fa30*/  FSETP.GTU.FTZ.AND P2, PT, R9.reuse, 20, PT ;  /* 0x41a000000900780b */ /* 0x040fe20003f5c000 */
[----:B---3--:R-:W-:Y:S01]  /*fa40*/  FADD.FTZ R10, R2, UR7 ;  /* 0x00000007020a7e21 */ /* 0x008fe20008010000 */
[----:B----4-:R-:W-:Y:S01]  /*fa50*/  FADD.FTZ R14, R4, UR7 ;  /* 0x00000007040e7e21 */ /* 0x010fe20008010000 */
[----:B------:R-:W3:Y:S10]  /*fa60*/  LDS R2, [R114+0x14] ;  /* 0x0000140072027984 */ /* 0x000ef40000000800 */
[----:B------:R-:W-:Y:S01]  /*fa70*/  @!P2 FMUL.FTZ R9, R9, -1.4426950216293334961 ;  /* 0xbfb8aa3b0909a820 */ /* 0x000fe20000410000 */
[----:B------:R-:W-:Y:S01]  /*fa80*/  FSETP.GTU.FTZ.AND P4, PT, R10, 20, PT ;  /* 0x41a000000a00780b */ /* 0x000fe20003f9c000 */
[----:B-----5:R-:W-:Y:S01]  /*fa90*/  FADD.FTZ R12, R3, UR7 ;  /* 0x00000007030c7e21 */ /* 0x020fe20008010000 */
[----:B------:R-:W-:Y:S01]  /*faa0*/  FSETP.GTU.FTZ.AND P1, PT, R14, 20, PT ;  /* 0x41a000000e00780b */ /* 0x000fe20003f3c000 */
[----:B------:R-:W4:Y:S02]  /*fab0*/  LDS R4, [R114+0x1c] ;  /* 0x00001c0072047984 */ /* 0x000f240000000800 */
[----:B------:R-:W5:Y:S01]  /*fac0*/  @!P2 MUFU.EX2 R9, R9 ;  /* 0x000000090009a308 */ /* 0x000f620000000800 */
[----:B------:R-:W-:Y:S01]  /*fad0*/  FSETP.GTU.FTZ.AND P0, PT, R12, 20, PT ;  /* 0x41a000000c00780b */ /* 0x000fe20003f1c000 */
[----:B------:R-:W0:Y:S06]  /*fae0*/  LDS R3, [R114+0x18] ;  /* 0x0000180072037984 */ /* 0x000e2c0000000800 */
[----:B------:R-:W-:Y:S01]  /*faf0*/  @!P4 FMUL.FTZ R10, R10, -1.4426950216293334961 ;  /* 0xbfb8aa3b0a0ac820 */ /* 0x000fe20000410000 */
[----:B-----5:R-:W-:-:S05]  /*fb00*/  @!P2 FADD.FTZ R9, R9, 1 ;  /* 0x3f8000000909a421 */ /* 0x020fca0000010000 */
[----:B------:R-:W5:Y:S01]  /*fb10*/  @!P4 MUFU.EX2 R10, R10 ;  /* 0x0000000a000ac308 */ /* 0x000f620000000800 */
[----:B------:R-:W-:-:S03]  /*fb20*/  @!P1 FMUL.FTZ R14, R14, -1.4426950216293334961 ;  /* 0xbfb8aa3b0e0e9820 */ /* 0x000fc60000410000 */
[----:B------:R-:W1:Y:S01]  /*fb30*/  @!P2 MUFU.RCP R9, R9 ;  /* 0x000000090009a308 */ /* 0x000e620000001000 */
[----:B------:R-:W-:Y:S01]  /*fb40*/  @!P0 FMUL.FTZ R12, R12, -1.4426950216293334961 ;  /* 0xbfb8aa3b0c0c8820 */ /* 0x000fe20000410000 */
[----:B--2---:R-:W-:-:S06]  /*fb50*/  FADD.FTZ R0, R0, UR7 ;  /* 0x0000000700007e21 */ /* 0x004fcc0008010000 */
[----:B------:R-:W2:Y:S01]  /*fb60*/  @!P1 MUFU.EX2 R14, R14 ;  /* 0x0000000e000e9308 */ /* 0x000ea20000000800 */
[----:B-----5:R-:W-:-:S03]  /*fb70*/  @!P4 FADD.FTZ R11, R10, 1 ;  /* 0x3f8000000a0bc421 */ /* 0x020fc60000010000 */
[----:B------:R-:W5:Y:S04]  /*fb80*/  @!P0 MUFU.EX2 R12, R12 ;  /* 0x0000000c000c8308 */ /* 0x000f680000000800 */
[----:B------:R-:W0:Y:S01]  /*fb90*/  @!P4 MUFU.RCP R16, R11 ;  /* 0x0000000b0010c308 */ /* 0x000e220000001000 */
[----:B-1----:R-:W-:Y:S01]  /*fba0*/  @!P2 FMUL.FTZ R66, R66, R9 ;  /* 0x000000094242a220 */ /* 0x002fe20000410000 */
[----:B------:R-:W-:Y:S01]  /*fbb0*/  FSETP.GTU.FTZ.AND P2, PT, R0, 20, PT ;  /* 0x41a000000000780b */ /* 0x000fe20003f5c000 */
[----:B--2---:R-:W-:Y:S01]  /*fbc0*/  @!P1 FADD.FTZ R10, R14, 1 ;  /* 0x3f8000000e0a9421 */ /* 0x004fe20000010000 */
[----:B---3--:R-:W-:Y:S01]  /*fbd0*/  FADD.FTZ R2, R2, UR7 ;  /* 0x0000000702027e21 */ /* 0x008fe20008010000 */
[----:B-----5:R-:W-:-:S04]  /*fbe0*/  @!P0 FADD.FTZ R13, R12, 1 ;  /* 0x3f8000000c0d8421 */ /* 0x020fc80000010000 */
[----:B------:R-:W1:Y:S01]  /*fbf0*/  @!P1 MUFU.RCP R10, R10 ;  /* 0x0000000a000a9308 */ /* 0x000e620000001000 */
[----:B----4-:R-:W-:Y:S01]  /*fc00*/  FADD.FTZ R4, R4, UR7 ;  /* 0x0000000704047e21 */ /* 0x010fe20008010000 */
[----:B0-----:R-:W-:-:S04]  /*fc10*/  FADD.FTZ R3, R3, UR7 ;  /* 0x0000000703037e21 */ /* 0x001fc80008010000 */
[----:B------:R-:W-:Y:S01]  /*fc20*/  @!P2 FMUL.FTZ R0, R0, -1.4426950216293334961 ;  /* 0xbfb8aa3b0000a820 */ /* 0x000fe20000410000 */
[----:B------:R-:W-:Y:S01]  /*fc30*/  FSETP.GTU.FTZ.AND P3, PT, R2, 20, PT ;  /* 0x41a000000200780b */ /* 0x000fe20003f7c000 */
[----:B------:R-:W0:Y:S01]  /*fc40*/  @!P0 MUFU.RCP R13, R13 ;  /* 0x0000000d000d8308 */ /* 0x000e220000001000 */
[----:B------:R-:W-:Y:S01]  /*fc50*/  @!P4 FMUL.FTZ R67, R67, R16 ;  /* 0x000000104343c220 */ /* 0x000fe20000410000 */
[----:B------:R-:W-:Y:S02]  /*fc60*/  FSETP.GTU.FTZ.AND P4, PT, R4, 20, PT ;  /* 0x41a000000400780b */ /* 0x000fe40003f9c000 */
[----:B------:R-:W-:-:S04]  /*fc70*/  FSETP.GTU.FTZ.AND P5, PT, R3, 20, PT ;  /* 0x41a000000300780b */ /* 0x000fc80003fbc000 */
[----:B------:R-:W2:Y:S01]  /*fc80*/  @!P2 MUFU.EX2 R0, R0 ;  /* 0x000000000000a308 */ /* 0x000ea20000000800 */
[----:B------:R-:W-:Y:S01]  /*fc90*/  FADD.FTZ R8, R8, UR7 ;  /* 0x0000000708087e21 */ /* 0x000fe20008010000 */
[----:B------:R-:W-:Y:S01]  /*fca0*/  FADD.FTZ R6, R6, UR7 ;  /* 0x0000000706067e21 */ /* 0x000fe20008010000 */
[----:B-1----:R-:W-:Y:S01]  /*fcb0*/  @!P1 FMUL.FTZ R69, R69, R10 ;  /* 0x0000000a45459220 */ /* 0x002fe20000410000 */
[----:B------:R-:W-:Y:S02]  /*fcc0*/  @!P3 FMUL.FTZ R2, R2, -1.4426950216293334961 ;  /* 0xbfb8aa3b0202b820 */ /* 0x000fe40000410000 */
[----:B------:R-:W-:Y:S01]  /*fcd0*/  FSETP.GTU.FTZ.AND P1, PT, R8, 20, PT ;  /* 0x41a000000800780b */ /* 0x000fe20003f3c000 */
[----:B------:R-:W-:Y:S02]  /*fce0*/  @!P4 FMUL.FTZ R9, R4, -1.4426950216293334961 ;  /* 0xbfb8aa3b0409c820 */ /* 0x000fe40000410000 */
[----:B------:R-:W-:Y:S01]  /*fcf0*/  @!P5 FMUL.FTZ R3, R3, -1.4426950216293334961 ;  /* 0xbfb8aa3b0303d820 */ /* 0x000fe20000410000 */
[----:B0-----:R-:W-:Y:S01]  /*fd00*/  @!P0 FMUL.FTZ R68, R68, R13 ;  /* 0x0000000d44448220 */ /* 0x001fe20000410000 */
[----:B------:R-:W-:Y:S01]  /*fd10*/  FSETP.GTU.FTZ.AND P0, PT, R6, 20, PT ;  /* 0x41a000000600780b */ /* 0x000fe20003f1c000 */
[----:B------:R-:W0:Y:S01]  /*fd20*/  @!P3 MUFU.EX2 R2, R2 ;  /* 0x000000020002b308 */ /* 0x000e220000000800 */
[----:B--2---:R-:W-:-:S02]  /*fd30*/  @!P2 FADD.FTZ R4, R0, 1 ;  /* 0x3f8000000004a421 */ /* 0x004fc40000010000 */
[----:B------:R-:W1:Y:S01]  /*fd40*/  LDS R0, [R114+0x28] ;  /* 0x0000280072007984 */ /* 0x000e620000000800 */
[----:B------:R-:W2:Y:S04]  /*fd50*/  @!P5 MUFU.EX2 R3, R3 ;  /* 0x000000030003d308 */ /* 0x000ea80000000800 */
[----:B------:R-:W3:Y:S01]  /*fd60*/  @!P4 MUFU.EX2 R9, R9 ;  /* 0x000000090009c308 */ /* 0x000ee20000000800 */
[----:B------:R-:W-:-:S03]  /*fd70*/  @!P1 FMUL.FTZ R12, R8, -1.4426950216293334961 ;  /* 0xbfb8aa3b080c9820 */ /* 0x000fc60000410000 */
[----:B------:R-:W-:Y:S01]  /*fd80*/  @!P0 FMUL.FTZ R11, R6, -1.4426950216293334961 ;  /* 0xbfb8aa3b060b8820 */ /* 0x000fe20000410000 */
[----:B0-----:R-:W-:Y:S02]  /*fd90*/  @!P3 FADD.FTZ R6, R2, 1 ;  /* 0x3f8000000206b421 */ /* 0x001fe40000010000 */
[----:B------:R-:W0:Y:S01]  /*fda0*/  @!P1 MUFU.EX2 R12, R12 ;  /* 0x0000000c000c9308 */ /* 0x000e220000000800 */
[----:B------:R-:W4:Y:S01]  /*fdb0*/  LDS R2, [R114+0x2c] ;  /* 0x00002c0072027984 */ /* 0x000f220000000800 */
[----:B--2---:R-:W-:Y:S02]  /*fdc0*/  @!P5 FADD.FTZ R8, R3, 1 ;  /* 0x3f8000000308d421 */ /* 0x004fe40000010000 */
[----:B------:R-:W2:Y:S01]  /*fdd0*/  @!P0 MUFU.EX2 R11, R11 ;  /* 0x0000000b000b8308 */ /* 0x000ea20000000800 */
[----:B------:R-:W5:Y:S01]  /*fde0*/  LDS R3, [R114+0x30] ;  /* 0x0000300072037984 */ /* 0x000f620000000800 */
[----:B---3--:R-:W-:Y:S02]  /*fdf0*/  @!P4 FADD.FTZ R10, R9, 1 ;  /* 0x3f800000090ac421 */ /* 0x008fe40000010000 */
[----:B------:R3:W-:Y:S08]  /*fe00*/  @!P2 MUFU.RCP R13, R4 ;  /* 0x00000004000da308 */ /* 0x0007f00000001000 */
[----:B------:R2:W-:Y:S01]  /*fe10*/  @!P3 MUFU.RCP R14, R6 ;  /* 0x00000006000eb308 */ /* 0x0005e20000001000 */
[----:B---3--:R-:W3:Y:S01]  /*fe20*/  LDS R4, [R114+0x34] ;  /* 0x0000340072047984 */ /* 0x008ee20000000800 */
[----:B0-----:R-:W-:-:S03]  /*fe30*/  @!P1 FADD.FTZ R12, R12, 1 ;  /* 0x3f8000000c0c9421 */ /* 0x001fc60000010000 */
[----:B--2---:R-:W0:Y:S03]  /*fe40*/  LDS R6, [R114+0x38] ;  /* 0x0000380072067984 */ /* 0x004e260000000800 */
[----:B------:R-:W2:Y:S01]  /*fe50*/  @!P4 MUFU.RCP R10, R10 ;  /* 0x0000000a000ac308 */ /* 0x000ea20000001000 */
[----:B------:R-:W-:-:S07]  /*fe60*/  @!P0 FADD.FTZ R11, R11, 1 ;  /* 0x3f8000000b0b8421 */ /* 0x000fce0000010000 */
[----:B------:R1:W5:Y:S02]  /*fe70*/  @!P5 MUFU.RCP R15, R8 ;  /* 0x00000008000fd308 */ /* 0x0003640000001000 */
[----:B-1----:R-:W1:Y:S06]  /*fe80*/  LDS R8, [R114+0x3c] ;  /* 0x00003c0072087984 */ /* 0x002e6c0000000800 */
[----:B------:R-:W3:Y:S01]  /*fe90*/  @!P1 MUFU.RCP R12, R12 ;  /* 0x0000000c000c9308 */ /* 0x000ee20000001000 */
[----:B------:R-:W-:Y:S01]  /*fea0*/  BAR.SYNC.DEFER_BLOCKING 0x0 ;  /* 0x0000000000007b1d */ /* 0x000fe20000010000 */
[----:B------:R-:W-:-:S06]  /*feb0*/  FADD.FTZ R0, R0, UR7 ;  /* 0x0000000700007e21 */ /* 0x000fcc0008010000 */
[----:B------:R-:W0:Y:S01]  /*fec0*/  @!P0 MUFU.RCP R11, R11 ;  /* 0x0000000b000b8308 */ /* 0x000e220000001000 */
[----:B--2---:R-:W-:Y:S01]  /*fed0*/  @!P4 FMUL.FTZ R73, R73, R10 ;  /* 0x0000000a4949c220 */ /* 0x004fe20000410000 */
[----:B------:R-:W-:Y:S01]  /*fee0*/  FSETP.GTU.FTZ.AND P4, PT, R0, 20, PT ;  /* 0x41a000000000780b */ /* 0x000fe20003f9c000 */
[----:B----4-:R-:W-:Y:S01]  /*fef0*/  FADD.FTZ R2, R2, UR7 ;  /* 0x0000000702027e21 */ /* 0x010fe20008010000 */
[----:B------:R-:W-:Y:S01]  /*ff00*/  @!P2 FMUL.FTZ R70, R70, R13 ;  /* 0x0000000d4646a220 */ /* 0x000fe20000410000 */
[----:B-----5:R-:W-:Y:S01]  /*ff10*/  @!P5 FMUL.FTZ R72, R72, R15 ;  /* 0x0000000f4848d220 */ /* 0x020fe20000410000 */
[----:B---3--:R-:W-:Y:S01]  /*ff20*/  @!P1 FMUL.FTZ R75, R75, R12 ;  /* 0x0000000c4b4b9220 */ /* 0x008fe20000410000 */
[----:B------:R-:W-:Y:S01]  /*ff30*/  MOV R12, UR8 ;  /* 0x00000008000c7c02 */ /* 0x000fe20008000f00 */
[----:B------:R-:W-:Y:S01]  /*ff40*/  FADD.FTZ R3, R3, UR7 ;  /* 0x0000000703037e21 */ /* 0x000fe20008010000 */
[----:B------:R-:W-:-:S06]  /*ff50*/  FSETP.GTU.FTZ.AND P5, PT, R2, 20, PT ;  /* 0x41a000000200780b */ /* 0x000fcc0003fbc000 */
[----:B------:R-:W-:Y:S01]  /*ff60*/  @!P4 FMUL.FTZ R0, R0, -1.4426950216293334961 ;  /* 0xbfb8aa3b0000c820 */ /* 0x000fe20000410000 */
[----:B------:R-:W-:Y:S01]  /*ff70*/  STS [R114], R65 ;  /* 0x0000004172007388 */ /* 0x000fe20000000800 */
[----:B0-----:R-:W-:-:S03]  /*ff80*/  @!P0 FMUL.FTZ R74, R74, R11 ;  /* 0x0000000b4a4a8220 */ /* 0x001fc60000410000 */
        /* <DEDUP_REMOVED lines=35> */
[----:B------:R-:W-:Y:S01]  /*101c0*/  @!P3 FMUL.FTZ R71, R71, R14 ;  /* 0x0000000e4747b220 */ /* 0x000fe20000410000 */
[----:B------:R-:W-:Y:S01]  /*101d0*/  BAR.SYNC.DEFER_BLOCKING 0x0 ;  /* 0x0000000000007b1d */ /* 0x000fe20000010000 */
[----:B------:R-:W-:-:S02]  /*101e0*/  FSETP.GTU.FTZ.AND P3, PT, R3, 20, PT ;  /* 0x41a000000300780b */ /* 0x000fc40003f7c000 */
[----:B------:R-:W-:-:S03]  /*101f0*/  FSETP.GTU.FTZ.AND P2, PT, R4, 20, PT ;  /* 0x41a000000400780b */ /* 0x000fc60003f5c000 */
[----:B------:R-:W0:Y:S01]  /*10200*/  @!P4 MUFU.EX2 R0, R0 ;  /* 0x000000000000c308 */ /* 0x000e220000000800 */
[----:B------:R-:W-:Y:S01]  /*10210*/  FSETP.GTU.FTZ.AND P1, PT, R6, 20, PT ;  /* 0x41a000000600780b */ /* 0x000fe20003f3c000 */
[----:B------:R-:W-:Y:S01]  /*10220*/  @!P5 FMUL.FTZ R2, R2, -1.4426950216293334961 ;  /* 0xbfb8aa3b0202d820 */ /* 0x000fe20000410000 */
[----:B-1----:R-:W-:-:S05]  /*10230*/  FADD.FTZ R8, R8, UR7 ;  /* 0x0000000708087e21 */ /* 0x002fca0008010000 */
[----:B------:R-:W-:Y:S01]  /*10240*/  @!P3 FMUL.FTZ R3, R3, -1.4426950216293334961 ;  /* 0xbfb8aa3b0303b820 */ /* 0x000fe20000410000 */
[----:B------:R-:W-:Y:S01]  /*10250*/  FSETP.GTU.FTZ.AND P0, PT, R8, 20, PT ;  /* 0x41a000000800780b */ /* 0x000fe20003f1c000 */
[----:B------:R-:W-:Y:S01]  /*10260*/  @!P2 FMUL.FTZ R4, R4, -1.4426950216293334961 ;  /* 0xbfb8aa3b0404a820 */ /* 0x000fe20000410000 */
[----:B------:R-:W1:Y:S01]  /*10270*/  @!P5 MUFU.EX2 R2, R2 ;  /* 0x000000020002d308 */ /* 0x000e620000000800 */
[----:B0-----:R-:W-:Y:S02]  /*10280*/  @!P4 FADD.FTZ R0, R0, 1 ;  /* 0x3f8000000000c421 */ /* 0x001fe40000010000 */
[----:B------:R-:W-:Y:S01]  /*10290*/  @!P1 FMUL.FTZ R6, R6, -1.4426950216293334961 ;  /* 0xbfb8aa3b06069820 */ /* 0x000fe20000410000 */
[----:B------:R-:W0:Y:S04]  /*102a0*/  @!P3 MUFU.EX2 R3, R3 ;  /* 0x000000030003b308 */ /* 0x000e280000000800 */
[----:B------:R2:W3:Y:S08]  /*102b0*/  @!P4 MUFU.RCP R41, R0 ;  /* 0x000000000029c308 */ /* 0x0004f00000001000 */
[----:B------:R-:W4:Y:S01]  /*102c0*/  @!P2 MUFU.EX2 R4, R4 ;  /* 0x000000040004a308 */ /* 0x000f220000000800 */
[----:B--2---:R-:W2:Y:S03]  /*102d0*/  LDS R0, [UR25+0x840] ;  /* 0x00084019ff007984 */ /* 0x004ea60008000800 */
[----:B------:R-:W5:Y:S01]  /*102e0*/  @!P1 MUFU.EX2 R6, R6 ;  /* 0x0000000600069308 */ /* 0x000f620000000800 */
[----:B------:R-:W-:Y:S01]  /*102f0*/  @!P0 FMUL.FTZ R8, R8, -1.4426950216293334961 ;  /* 0xbfb8aa3b08088820 */ /* 0x000fe20000410000 */
[----:B-1----:R-:W-:Y:S01]  /*10300*/  @!P5 FADD.FTZ R2, R2, 1 ;  /* 0x3f8000000202d421 */ /* 0x002fe20000010000 */
[----:B------:R-:W-:Y:S01]  /*10310*/  USHF.L.U32 UR8, UR16, 0x9, URZ ;  /* 0x0000000910087899 */ /* 0x000fe200080006ff */
[----:B0-----:R-:W-:-:S03]  /*10320*/  @!P3 FADD.FTZ R3, R3, 1 ;  /* 0x3f8000000303b421 */ /* 0x001fc60000010000 */
[----:B------:R-:W0:Y:S01]  /*10330*/  @!P0 MUFU.EX2 R8, R8 ;  /* 0x0000000800088308 */ /* 0x000e220000000800 */
[----:B------:R-:W-:Y:S01]  /*10340*/  UIADD3 UR8, UPT, UPT, UR8, -0x200, URZ ;  /* 0xfffffe0008087890 */ /* 0x000fe2000fffe0ff */
[----:B----4-:R-:W-:Y:S02]  /*10350*/  @!P2 FADD.FTZ R4, R4, 1 ;  /* 0x3f8000000404a421 */ /* 0x010fe40000010000 */
[----:B------:R-:W1:Y:S01]  /*10360*/  @!P5 MUFU.RCP R2, R2 ;  /* 0x000000020002d308 */ /* 0x000e620000001000 */
[----:B------:R-:W-:Y:S01]  /*10370*/  UMOV UR9, URZ ;  /* 0x000000ff00097c82 */ /* 0x000fe20008000000 */
[----:B-----5:R-:W-:Y:S01]  /*10380*/  @!P1 FADD.FTZ R6, R6, 1 ;  /* 0x3f80000006069421 */ /* 0x020fe20000010000 */
[----:B------:R-:W-:-:S05]  /*10390*/  UIMAD.WIDE.U32 UR14, UR32, UR26, UR8 ;  /* 0x0000001a200e72a5 */ /* 0x000fca000f8e0008 */
[----:B------:R-:W4:Y:S01]  /*103a0*/  @!P3 MUFU.RCP R3, R3 ;  /* 0x000000030003b308 */ /* 0x000f220000001000 */
[----:B------:R-:W-:Y:S01]  /*103b0*/  UIMAD UR15, UR32, UR27, UR15 ;  /* 0x0000001b200f72a4 */ /* 0x000fe2000f8e020f */
[----:B------:R-:W5:Y:S06]  /*103c0*/  LDCU.64 UR26, c[0x0][0x550] ;  /* 0x0000aa00ff1a77ac */ /* 0x000f6c0008000a00 */
[----:B------:R-:W2:Y:S08]  /*103d0*/  @!P2 MUFU.RCP R4, R4 ;  /* 0x000000040004a308 */ /* 0x000eb00000001000 */
[----:B------:R-:W5:Y:S01]  /*103e0*/  @!P1 MUFU.RCP R43, R6 ;  /* 0x00000006002b9308 */ /* 0x000f620000001000 */
[----:B------:R-:W-:Y:S01]  /*103f0*/  UIMAD UR13, UR12, UR31, URZ ;  /* 0x0000001f0c0d72a4 */ /* 0x000fe2000f8e02ff */
[----:B0-----:R-:W-:Y:S01]  /*10400*/  @!P0 FADD.FTZ R8, R8, 1 ;  /* 0x3f80000008088421 */ /* 0x001fe20000010000 */
[----:B------:R-:W-:Y:S01]  /*10410*/  UIMAD.WIDE.U32 UR14, UR12, UR30, UR14 ;  /* 0x0000001e0c0e72a5 */ /* 0x000fe2000f8e000e */
[----:B---3--:R-:W-:Y:S01]  /*10420*/  @!P4 FMUL.FTZ R76, R76, R41 ;  /* 0x000000294c4cc220 */ /* 0x008fe20000410000 */
[----:B-1----:R-:W-:-:S02]  /*10430*/  @!P5 FMUL.FTZ R77, R77, R2 ;  /* 0x000000024d4dd220 */ /* 0x002fc40000410000 */
[----:B------:R-:W-:Y:S01]  /*10440*/  MOV R2, UR13 ;  /* 0x0000000d00027c02 */ /* 0x000fe20008000f00 */
[----:B------:R-:W0:Y:S01]  /*10450*/  @!P0 MUFU.RCP R8, R8 ;  /* 0x0000000800088308 */ /* 0x000e220000001000 */
[----:B------:R-:W-:Y:S01]  /*10460*/  IADD3 R10, P4, PT, R7, UR14, RZ ;  /* 0x0000000e070a7c10 */ /* 0x000fe2000ff9e0ff */
[----:B----4-:R-:W-:Y:S01]  /*10470*/  @!P3 FMUL.FTZ R78, R78, R3 ;  /* 0x000000034e4eb220 */ /* 0x010fe20000410000 */
[----:B--2---:R-:W-:Y:S01]  /*10480*/  @!P2 FMUL.FTZ R79, R79, R4 ;  /* 0x000000044f4fa220 */ /* 0x004fe20000410000 */
        /* <DEDUP_REMOVED lines=145> */
.L_x_13329:
        /* <DEDUP_REMOVED lines=33> */
.L_x_13448:
[----:B------:R-:W-:Y:S05]  /*10fb0*/  BSYNC.RECONVERGENT B0 ;  /* 0x0000000000007941 */ /* 0x000fea0003800200 */
.L_x_13447:
        /* <DEDUP_REMOVED lines=31> */
.L_x_13450:
[----:B------:R-:W-:Y:S05]  /*111b0*/  BSYNC.RECONVERGENT B0 ;  /* 0x0000000000007941 */ /* 0x000fea0003800200 */
.L_x_13449:
        /* <DEDUP_REMOVED lines=16> */
.L_x_13452:
[----:B------:R-:W-:Y:S02]  /*112c0*/  LEA R0, R11, UR9, 0x3 ;  /* 0x000000090b007c11 */ /* 0x000fe4000f8e18ff */
[----:B-12-4-:R-:W-:Y:S02]  /*112d0*/  MOV R3, UR7 ;  /* 0x0000000700037c02 */ /* 0x016fe40008000f00 */
        /* <DEDUP_REMOVED lines=30> */
.L_x_13451:
[----:B------:R-:W-:Y:S05]  /*114c0*/  EXIT ;  /* 0x000000000000794d */ /* 0x000fea0003800000 */
.L_x_13453:
        /* <DEDUP_REMOVED lines=11> */
.L_x_18731:


//--------------------- .text._Z25selective_scan_bwd_kernelI32Selective_Scan_bwd_kernel_traitsILi32ELi16ELb0ELb1ELb1ELb0ELb0EfN3c107complexIfEEEEv12SSMParamsBwd --------------------------
	.section	.text._Z25selective_scan_bwd_kernelI32Selective_Scan_bwd_kernel_traitsILi32ELi16ELb0ELb1ELb1ELb0ELb0EfN3c107complexIfEEEEv12SSMParamsBwd,"ax",@progbits
	.align	128
        .global         _Z25selective_scan_bwd_kernelI32Selective_Scan_bwd_kernel_traitsILi32ELi16ELb0ELb1ELb1ELb0ELb0EfN3c107complexIfEEEEv12SSMParamsBwd
        .type           _Z25selective_scan_bwd_kernelI32Selective_Scan_bwd_kernel_traitsILi32ELi16ELb0ELb1ELb1ELb0ELb0EfN3c107complexIfEEEEv12SSMParamsBwd,@function
        .size           _Z25selective_scan_bwd_kernelI32Selective_Scan_bwd_kernel_traitsILi32ELi16ELb0ELb1ELb1ELb0ELb0EfN3c107complexIfEEEEv12SSMParamsBwd,(.L_x_18732 - _Z25selective_scan_bwd_kernelI32Selective_Scan_bwd_kernel_traitsILi32ELi16ELb0ELb1ELb1ELb0ELb0EfN3c107complexIfEEEEv12SSMParamsBwd)
        .other          _Z25selective_scan_bwd_kernelI32Selective_Scan_bwd_kernel_traitsILi32ELi16ELb0ELb1ELb1ELb0ELb0EfN3c107complexIfEEEEv12SSMParamsBwd,@"STO_CUDA_ENTRY STV_DEFAULT"
_Z25selective_scan_bwd_kernelI32Selective_Scan_bwd_kernel_traitsILi32ELi16ELb0ELb1ELb1ELb0ELb0EfN3c107complexIfEEEEv12SSMParamsBwd:
.text._Z25selective_scan_bwd_kernelI32Selective_Scan_bwd_kernel_traitsILi32ELi16ELb0ELb1ELb1ELb0ELb0EfN3c107complexIfEEEEv12SSMParamsBwd:
        /* <DEDUP_REMOVED lines=31> */
[----:B--2---:R-:W-:-:S02]  /*01f0*/  ULEA UR22, UR33, 0xfffffe00, 0x9 ;  /* 0xfffffe0021167891 */ /* 0x004fc4000f8e48ff */
        /* <DEDUP_REMOVED lines=30> */
[----:B------:R-:W-:Y:S01]  /*03e0*/  HFMA2 R0, -RZ, RZ, 0, 0 ;  /* 0x00000000ff007431 */ /* 0x000fe200000001ff */
[----:B------:R-:W4:Y:S01]  /*03f0*/  LDCU.64 UR26, c[0x0][0x4a0] ;  /* 0x00009400ff1a77ac */ /* 0x000f220008000a00 */
[----:B-1----:R-:W-:Y:S02]  /*0400*/  R2UR UR5, R2 ;  /* 0x00000000020572ca */ /* 0x002fe400000e0000 */
[----:B------:R-:W-:Y:S01]  /*0410*/  MOV R2, RZ ;  /* 0x000000ff00027202 */ /* 0x000fe20000000f00 */
[----:B---3--:R-:W-:-:S02]  /*0420*/  USHF.R.U64 UR15, UR16, 0x1, UR17 ;  /* 0x00000001100f7899 */ /* 0x008fc40008001211 */
[----:B------:R-:W-:Y:S02]  /*0430*/  USHF.R.U32.HI UR16, URZ, 0x1, UR17 ;  /* 0x00000001ff107899 */ /* 0x000fe40008011611 */
[----:B------:R-:W-:Y:S02]  /*0440*/  USHF.R.U32.HI UR17, URZ, 0x1, UR31 ;  /* 0x00000001ff117899 */ /* 0x000fe4000801161f */
[----:B------:R-:W-:-:S04]  /*0450*/  UIMAD UR16, UR16, UR6, URZ ;  /* 0x00000006101072a4 */ /* 0x000fc8000f8e02ff */
        /* <DEDUP_REMOVED lines=101> */
[----:B------:R-:W-:-:S04]  /*0ab0*/  LOP3.LUT R24, R24, 0x1f, RZ, 0xc0, !PT ;  /* 0x0000001f18187812 */ /* 0x000fc800078ec0ff */
[----:B-1----:R-:W-:-:S07]  /*0ac0*/  LOP3.LUT R21, R24, 0x3e00, R3, 0xf8, !PT ;  /* 0x00003e0018157812 */ /* 0x002fce00078ef803 */
.L_x_13536:
[----:B------:R-:W0:Y:S01]  /*0ad0*/  S2R R3, SR_TID.X ;  /* 0x0000000000037919 */ /* 0x000e220000002100 */
[----:B------:R-:W1:Y:S01]  /*0ae0*/  LDCU UR27, c[0x0][0x388] ;  /* 0x00007100ff1b77ac */ /* 0x000e620008000800 */
[----:B------:R-:W-:Y:S02]  /*0af0*/  MOV R4, UR20 ;  /* 0x0000001400047c02 */ /* 0x000fe40008000f00 */
[----:B------:R-:W-:Y:S02]  /*0b00*/  CS2R R16, SRZ ;  /* 0x0000000000107805 */ /* 0x000fe4000001ff00 */
[----:B------:R-:W-:Y:S01]  /*0b10*/  CS2R R10, SRZ ;  /* 0x00000000000a7805 */ /* 0x000fe2000001ff00 */
[----:B------:R-:W-:Y:S01]  /*0b20*/  ULEA UR8, UR19, 0xfffffe00, 0x9 ;  /* 0xfffffe0013087891 */ /* 0x000fe2000f8e48ff */
[----:B------:R-:W-:Y:S02]  /*0b30*/  CS2R R14, SRZ ;  /* 0x00000000000e7805 */ /* 0x000fe4000001ff00 */
[----:B------:R-:W-:-:S02]  /*0b40*/  CS2R R12, SRZ ;  /* 0x00000000000c7805 */ /* 0x000fc4000001ff00 */
[----:B------:R-:W-:Y:S01]  /*0b50*/  MOV R18, RZ ;  /* 0x000000ff00127202 */ /* 0x000fe20000000f00 */
[----:B------:R-:W-:Y:S01]  /*0b60*/  HFMA2 R25, -RZ, RZ, 0, 0 ;  /* 0x00000000ff197431 */ /* 0x000fe200000001ff */
[----:B------:R-:W-:Y:S01]  /*0b70*/  MOV R22, RZ ;  /* 0x000000ff00167202 */ /* 0x000fe20000000f00 */
[----:B------:R-:W-:Y:S01]  /*0b80*/  HFMA2 R29, -RZ, RZ, 0, 0 ;  /* 0x00000000ff1d7431 */ /* 0x000fe200000001ff */
[----:B------:R-:W-:Y:S02]  /*0b90*/  MOV R26, RZ ;  /* 0x000000ff001a7202 */ /* 0x000fe40000000f00 */
[----:B------:R-:W-:Y:S01]  /*0ba0*/  MOV R30, RZ ;  /* 0x000000ff001e7202 */ /* 0x000fe20000000f00 */
[----:B-1----:R-:W-:-:S06]  /*0bb0*/  UIADD3 UR8, UPT, UPT, -UR8, UR27, URZ ;  /* 0x0000001b08087290 */ /* 0x002fcc000fffe1ff */
[----:B------:R-:W-:-:S04]  /*0bc0*/  ISETP.GE.AND P1, PT, R21, UR8, PT ;  /* 0x0000000815007c0c */ /* 0x000fc8000bf26270 */
[----:B------:R-:W-:Y:S02]  /*0bd0*/  P2R R66, PR, RZ, 0x2 ;  /* 0x00000002ff427803 */ /* 0x000fe40000000000 */
[----:B0-----:R-:W-:-:S04]  /*0be0*/  SHF.L.U32 R5, R3, 0x4, RZ ;  /* 0x0000000403057819 */ /* 0x001fc800000006ff */
[----:B------:R-:W-:Y:S02]  /*0bf0*/  LOP3.LUT R28, R24, 0x3e00, R5, 0xf8, !PT ;  /* 0x00003e00181c7812 */ /* 0x000fe400078ef805 */
[----:B------:R-:W-:Y:S02]  /*0c00*/  MOV R5, UR21 ;  /* 0x0000001500057c02 */ /* 0x000fe40008000f00 */
[C---:B------:R-:W-:Y:S02]  /*0c10*/  LOP3.LUT R24, R28.reuse, 0x20, RZ, 0xfc, !PT ;  /* 0x000000201c187812 */ /* 0x040fe400078efcff */
[C---:B------:R-:W-:Y:S01]  /*0c20*/  SHF.L.U32 R38, R28.reuse, 0x2, RZ ;  /* 0x000000021c267819 */ /* 0x040fe200000006ff */
[----:B------:R-:W-:Y:S01]  /*0c30*/  IMAD.WIDE.U32 R6, R21, 0x4, R4 ;  /* 0x0000000415067825 */ /* 0x000fe200078e0004 */
[----:B------:R-:W-:-:S03]  /*0c40*/  LOP3.LUT R4, R28, 0x40, RZ, 0xfc, !PT ;  /* 0x000000401c047812 */ /* 0x000fc600078efcff */
[----:B------:R-:W-:Y:S01]  /*0c50*/  HFMA2 R21, -RZ, RZ, 0, 0 ;  /* 0x00000000ff157431 */ /* 0x000fe200000001ff */
[----:B------:R-:W-:Y:S02]  /*0c60*/  ISETP.GE.AND P0, PT, R24, UR8, PT ;  /* 0x0000000818007c0c */ /* 0x000fe4000bf06270 */
[----:B------:R-:W-:Y:S01]  /*0c70*/  ISETP.GE.AND P6, PT, R4, UR8, PT ;  /* 0x0000000804007c0c */ /* 0x000fe2000bfc6270 */
[----:B------:R-:W-:Y:S01]  /*0c80*/  BAR.SYNC.DEFER_BLOCKING 0x0 ;  /* 0x0000000000007b1d */ /* 0x000fe20000010000 */
[----:B------:R-:W-:Y:S02]  /*0c90*/  LOP3.LUT R4, R28, 0xa0, RZ, 0xfc, !PT ;  /* 0x000000a01c047812 */ /* 0x000fe400078efcff */
[----:B------:R-:W-:Y:S02]  /*0ca0*/  IADD3 R40, P1, PT, R38, UR9, RZ ;  /* 0x0000000926287c10 */ /* 0x000fe4000ff3e0ff */
[----:B------:R-:W-:Y:S02]  /*0cb0*/  P2R R68, PR, RZ, 0x1 ;  /* 0x00000001ff447803 */ /* 0x000fe40000000000 */
[----:B------:R-:W-:-:S02]  /*0cc0*/  LOP3.LUT R5, R28, 0x60, RZ, 0xfc, !PT ;  /* 0x000000601c057812 */ /* 0x000fc400078efcff */
[----:B------:R-:W-:Y:S02]  /*0cd0*/  IADD3 R38, P0, PT, R38, UR14, RZ ;  /* 0x0000000e26267c10 */ /* 0x000fe4000ff1e0ff */
[----:B------:R-:W-:Y:S02]  /*0ce0*/  ISETP.GE.AND P3, PT, R4, UR8, PT ;  /* 0x0000000804007c0c */ /* 0x000fe4000bf66270 */
[----:B------:R-:W-:Y:S02]  /*0cf0*/  LOP3.LUT R4, R28, 0xe0, RZ, 0xfc, !PT ;  /* 0x000000e01c047812 */ /* 0x000fe400078efcff */
[----:B------:R-:W-:Y:S02]  /*0d00*/  IADD3.X R41, PT, PT, RZ, UR12, RZ, P1, !PT ;  /* 0x0000000cff297c10 */ /* 0x000fe40008ffe4ff */
[----:B------:R-:W-:Y:S02]  /*0d10*/  ISETP.NE.AND P1, PT, R66, RZ, PT ;  /* 0x000000ff4200720c */ /* 0x000fe40003f25270 */
[----:B------:R-:W-:-:S02]  /*0d20*/  ISETP.GE.AND P5, PT, R5, UR8, PT ;  /* 0x0000000805007c0c */ /* 0x000fc4000bfa6270 */
[----:B------:R-:W-:Y:S02]  /*0d30*/  IADD3.X R39, PT, PT, RZ, UR13, RZ, P0, !PT ;  /* 0x0000000dff277c10 */ /* 0x000fe400087fe4ff */
[----:B------:R-:W-:Y:S01]  /*0d40*/  LOP3.LUT R5, R28, 0xc0, RZ, 0xfc, !PT ;  /* 0x000000c01c057812 */ /* 0x000fe200078efcff */
[----:B------:R-:W2:Y:S01]  /*0d50*/  @!P6 LDG.E R11, desc[UR28][R6.64+0x100] ;  /* 0x0001001c060be981 */ /* 0x000ea2000c1e1900 */
[----:B------:R-:W-:Y:S02]  /*0d60*/  ISETP.GE.AND P0, PT, R4, UR8, PT ;  /* 0x0000000804007c0c */ /* 0x000fe4000bf06270 */
[----:B------:R-:W-:Y:S01]  /*0d70*/  ISETP.GE.AND P2, PT, R5, UR8, PT ;  /* 0x0000000805007c0c */ /* 0x000fe2000bf46270 */
[----:B------:R-:W-:Y:S01]  /*0d80*/  HFMA2 R5, -RZ, RZ, 0, 0 ;  /* 0x00000000ff057431 */ /* 0x000fe200000001ff */
[----:B------:R-:W-:Y:S01]  /*0d90*/  LOP3.LUT R8, R28, 0x80, RZ, 0xfc, !PT ;  /* 0x000000801c087812 */ /* 0x000fe200078efcff */
[----:B------:R-:W3:Y:S01]  /*0da0*/  @!P3 LDG.E R14, desc[UR28][R6.64+0x280] ;  /* 0x0002801c060eb981 */ /* 0x000ee2000c1e1900 */
[----:B------:R-:W-:-:S02]  /*0db0*/  P2R R69, PR, RZ, 0x1 ;  /* 0x00000001ff457803 */ /* 0x000fc40000000000 */
[----:B------:R-:W-:Y:S01]  /*0dc0*/  ISETP.GE.AND P4, PT, R8, UR8, PT ;  /* 0x0000000808007c0c */ /* 0x000fe2000bf86270 */
[----:B------:R-:W4:Y:S01]  /*0dd0*/  @!P1 LDG.E R5, desc[UR28][R6.64] ;  /* 0x0000001c06059981 */ /* 0x000f22000c1e1900 */
[----:B------:R-:W-:Y:S02]  /*0de0*/  LOP3.LUT R8, R28, 0x100, RZ, 0xfc, !PT ;  /* 0x000001001c087812 */ /* 0x000fe400078efcff */
[----:B------:R-:W-:Y:S01]  /*0df0*/  ISETP.GE.AND P1, PT, R24, UR8, PT ;  /* 0x0000000818007c0c */ /* 0x000fe2000bf26270 */
[----:B------:R-:W5:Y:S01]  /*0e00*/  @!P0 LDG.E R16, desc[UR28][R6.64+0x380] ;  /* 0x0003801c06108981 */ /* 0x000f62000c1e1900 */
[----:B------:R-:W-:Y:S02]  /*0e10*/  ISETP.GE.AND P0, PT, R8, UR8, PT ;  /* 0x0000000808007c0c */ /* 0x000fe4000bf06270 */
[C---:B------:R-:W-:Y:S01]  /*0e20*/  LOP3.LUT R9, R28.reuse, 0x120, RZ, 0xfc, !PT ;  /* 0x000001201c097812 */ /* 0x040fe200078efcff */
[----:B------:R-:W5:Y:S01]  /*0e30*/  @!P2 LDG.E R15, desc[UR28][R6.64+0x300] ;  /* 0x0003001c060fa981 */ /* 0x000f62000c1e1900 */
[----:B------:R-:W-:-:S02]  /*0e40*/  LOP3.LUT R19, R28, 0x140, RZ, 0xfc, !PT ;  /* 0x000001401c137812 */ /* 0x000fc400078efcff */
[C---:B------:R-:W-:Y:S01]  /*0e50*/  LOP3.LUT R20, R28.reuse, 0x160, RZ, 0xfc, !PT ;  /* 0x000001601c147812 */ /* 0x040fe200078efcff */
[----:B------:R-:W3:Y:S01]  /*0e60*/  @!P5 LDG.E R12, desc[UR28][R6.64+0x180] ;  /* 0x0001801c060cd981 */ /* 0x000ee2000c1e1900 */
[----:B------:R-:W-:Y:S02]  /*0e70*/  P2R R71, PR, RZ, 0x1 ;  /* 0x00000001ff477803 */ /* 0x000fe40000000000 */
[C---:B------:R-:W-:Y:S01]  /*0e80*/  LOP3.LUT R23, R28.reuse, 0x180, RZ, 0xfc, !PT ;  /* 0x000001801c177812 */ /* 0x040fe200078efcff */
[----:B------:R-:W2:Y:S01]  /*0e90*/  @!P1 LDG.E R10, desc[UR28][R6.64+0x80] ;  /* 0x0000801c060a9981 */ /* 0x000ea2000c1e1900 */
[----:B------:R-:W-:Y:S02]  /*0ea0*/  LOP3.LUT R24, R28, 0x1a0, RZ, 0xfc, !PT ;  /* 0x000001a01c187812 */ /* 0x000fe400078efcff */
[----:B------:R-:W-:Y:S01]  /*0eb0*/  P2R R67, PR, RZ, 0x4 ;  /* 0x00000004ff437803 */ /* 0x000fe20000000000 */
[----:B------:R-:W5:Y:S01]  /*0ec0*/  @!P0 LDG.E R17, desc[UR28][R6.64+0x400] ;  /* 0x0004001c06118981 */ /* 0x000f62000c1e1900 */
[----:B------:R-:W-:-:S02]  /*0ed0*/  ISETP.GE.AND P0, PT, R9, UR8, PT ;  /* 0x0000000809007c0c */ /* 0x000fc4000bf06270 */
[C---:B------:R-:W-:Y:S01]  /*0ee0*/  LOP3.LUT R27, R28.reuse, 0x1c0, RZ, 0xfc, !PT ;  /* 0x000001c01c1b7812 */ /* 0x040fe200078efcff */
[----:B------:R-:W5:Y:S01]  /*0ef0*/  @!P4 LDG.E R13, desc[UR28][R6.64+0x200] ;  /* 0x0002001c060dc981 */ /* 0x000f62000c1e1900 */
[----:B------:R-:W-:Y:S02]  /*0f00*/  ISETP.GE.AND P1, PT, R19, UR8, PT ;  /* 0x0000000813007c0c */ /* 0x000fe4000bf26270 */
[----:B------:R-:W-:Y:S02]  /*0f10*/  P2R R75, PR, RZ, 0x8 ;  /* 0x00000008ff4b7803 */ /* 0x000fe40000000000 */
[----:B------:R-:W-:Y:S02]  /*0f20*/  LOP3.LUT R28, R28, 0x1e0, RZ, 0xfc, !PT ;  /* 0x000001e01c1c7812 */ /* 0x000fe400078efcff */
[----:B------:R-:W-:Y:S02]  /*0f30*/  ISETP.GE.AND P2, PT, R20, UR8, PT ;  /* 0x0000000814007c0c */ /* 0x000fe4000bf46270 */
[----:B------:R-:W-:Y:S01]  /*0f40*/  P2R R74, PR, RZ, 0x10 ;  /* 0x00000010ff4a7803 */ /* 0x000fe20000000000 */
[----:B------:R-:W5:Y:S01]  /*0f50*/  @!P0 LDG.E R18, desc[UR28][R6.64+0x480] ;  /* 0x0004801c06128981 */ /* 0x000f62000c1e1900 */
[----:B------:R-:W-:-:S02]  /*0f60*/  ISETP.GE.AND P3, PT, R23, UR8, PT ;  /* 0x0000000817007c0c */ /* 0x000fc4000bf66270 */
[----:B------:R-:W-:Y:S01]  /*0f70*/  P2R R72, PR, RZ, 0x20 ;  /* 0x00000020ff487803 */ /* 0x000fe20000000000 */
[----:B------:R-:W5:Y:S01]  /*0f80*/  @!P1 LDG.E R21, desc[UR28][R6.64+0x500] ;  /* 0x0005001c06159981 */ /* 0x000f62000c1e1900 */
[----:B------:R-:W-:Y:S02]  /*0f90*/  ISETP.GE.AND P4, PT, R24, UR8, PT ;  /* 0x0000000818007c0c */ /* 0x000fe4000bf86270 */
[----:B------:R-:W-:Y:S02]  /*0fa0*/  P2R R70, PR, RZ, 0x40 ;  /* 0x00000040ff467803 */ /* 0x000fe40000000000 */
[----:B------:R-:W-:Y:S01]  /*0fb0*/  ISETP.GE.AND P5, PT, R27, UR8, PT ;  /* 0x000000081b007c0c */ /* 0x000fe2000bfa6270 */
[----:B------:R-:W5:Y:S01]  /*0fc0*/  @!P2 LDG.E R22, desc[UR28][R6.64+0x580] ;  /* 0x0005801c0616a981 */ /* 0x000f62000c1e1900 */
[----:B------:R-:W-:-:S03]  /*0fd0*/  ISETP.GE.AND P6, PT, R28, UR8, PT ;  /* 0x000000081c007c0c */ /* 0x000fc6000bfc6270 */
[----:B------:R-:W5:Y:S04]  /*0fe0*/  @!P3 LDG.E R25, desc[UR28][R6.64+0x600] ;  /* 0x0006001c0619b981 */ /* 0x000f68000c1e1900 */
[----:B------:R-:W5:Y:S04]  /*0ff0*/  @!P4 LDG.E R26, desc[UR28][R6.64+0x680] ;  /* 0x0006801c061ac981 */ /* 0x000f68000c1e1900 */
[----:B------:R-:W5:Y:S04]  /*1000*/  @!P5 LDG.E R29, desc[UR28][R6.64+0x700] ;  /* 0x0007001c061dd981 */ /* 0x000f68000c1e1900 */
[----:B------:R0:W5:Y:S01]  /*1010*/  @!P6 LDG.E R30, desc[UR28][R6.64+0x780] ;  /* 0x0007801c061ee981 */ /* 0x000162000c1e1900 */
[----:B------:R-:W1:Y:S01]  /*1020*/  S2R R28, SR_LANEID ;  /* 0x00000000001c7919 */ /* 0x000e620000000000 */
[----:B------:R-:W0:Y:S01]  /*1030*/  S2UR UR8, SR_CgaCtaId ;  /* 0x00000000000879c3 */ /* 0x000e220000008800 */
[----:B------:R-:W-:Y:S01]  /*1040*/  UMOV UR25, 0x400 ;  /* 0x0000040000197882 */ /* 0x000fe20000000000 */
[----:B------:R-:W-:-:S02]  /*1050*/  P2R R65, PR, RZ, 0x1 ;  /* 0x00000001ff417803 */ /* 0x000fc40000000000 */
[----:B------:R-:W-:Y:S01]  /*1060*/  ISETP.NE.AND P0, PT, R71, RZ, PT ;  /* 0x000000ff4700720c */ /* 0x000fe20003f05270 */
[----:B0-----:R-:W-:Y:S01]  /*1070*/  ULEA UR25, UR8, UR25, 0x18 ;  /* 0x0000001908197291 */ /* 0x001fe2000f8ec0ff */
[C---:B-1----:R-:W-:Y:S01]  /*1080*/  LEA.HI.SX32 R4, R28.reuse, R28, 0x1b ;  /* 0x0000001c1c047211 */ /* 0x042fe200078fdaff */
[----:B------:R-:W-:Y:S01]  /*1090*/  HFMA2 R37, -RZ, RZ, 0, 0 ;  /* 0x00000000ff257431 */ /* 0x000fe200000001ff */
[C---:B------:R-:W-:Y:S02]  /*10a0*/  IADD3 R8, PT, PT, R28.reuse, 0x20, RZ ;  /* 0x000000201c087810 */ /* 0x040fe40007ffe0ff */
[----:B------:R-:W-:Y:S02]  /*10b0*/  CS2R R42, SRZ ;  /* 0x00000000002a7805 */ /* 0x000fe4000001ff00 */
[----:B------:R-:W-:Y:S02]  /*10c0*/  IADD3 R20, PT, PT, R28, 0x80, RZ ;  /* 0x000000801c147810 */ /* 0x000fe40007ffe0ff */
[----:B------:R-:W-:-:S02]  /*10d0*/  CS2R R44, SRZ ;  /* 0x00000000002c7805 */ /* 0x000fc4000001ff00 */
[----:B------:R-:W-:Y:S02]  /*10e0*/  LEA R4, R4, UR25, 0x2 ;  /* 0x0000001904047c11 */ /* 0x000fe4000f8e10ff */
[----:B------:R-:W-:Y:S02]  /*10f0*/  CS2R R46, SRZ ;  /* 0x00000000002e7805 */ /* 0x000fe4000001ff00 */
[----:B------:R-:W-:Y:S02]  /*1100*/  IADD3 R9, PT, PT, R28, 0x40, RZ ;  /* 0x000000401c097810 */ /* 0x000fe40007ffe0ff */
[----:B------:R-:W-:Y:S02]  /*1110*/  CS2R R48, SRZ ;  /* 0x0000000000307805 */ /* 0x000fe4000001ff00 */
[----:B------:R-:W-:Y:S02]  /*1120*/  LEA.HI.SX32 R8, R8, R28, 0x1b ;  /* 0x0000001c08087211 */ /* 0x000fe400078fdaff */
[----:B------:R-:W-:-:S02]  /*1130*/  CS2R R50, SRZ ;  /* 0x0000000000327805 */ /* 0x000fc4000001ff00 */
[-C--:B------:R-:W-:Y:S02]  /*1140*/  LEA.HI.SX32 R20, R20, R28.reuse, 0x1b ;  /* 0x0000001c14147211 */ /* 0x080fe400078fdaff */
[----:B------:R-:W-:Y:S02]  /*1150*/  CS2R R52, SRZ ;  /* 0x0000000000347805 */ /* 0x000fe4000001ff00 */
[C---:B------:R-:W-:Y:S02]  /*1160*/  IADD3 R19, PT, PT, R28.reuse, 0x60, RZ ;  /* 0x000000601c137810 */ /* 0x040fe40007ffe0ff */
[----:B------:R-:W-:Y:S02]  /*1170*/  CS2R R54, SRZ ;  /* 0x0000000000367805 */ /* 0x000fe4000001ff00 */
[----:B------:R-:W-:Y:S01]  /*1180*/  LEA.HI.SX32 R6, R9, R28, 0x1b ;  /* 0x0000001c09067211 */ /* 0x000fe200078fdaff */
[----:B------:R-:W0:Y:S01]  /*1190*/  LDCU UR8, c[0x0][0x38c] ;  /* 0x00007180ff0877ac */ /* 0x000e220008000800 */
[----:B------:R-:W-:-:S02]  /*11a0*/  IADD3 R23, PT, PT, R28, 0xa0, RZ ;  /* 0x000000a01c177810 */ /* 0x000fc40007ffe0ff */
[-C--:B------:R-:W-:Y:S02]  /*11b0*/  LEA.HI.SX32 R7, R19, R28.reuse, 0x1b ;  /* 0x0000001c13077211 */ /* 0x080fe400078fdaff */
[----:B------:R-:W-:Y:S02]  /*11c0*/  LEA R6, R6, UR25, 0x2 ;  /* 0x0000001906067c11 */ /* 0x000fe4000f8e10ff */
[C---:B------:R-:W-:Y:S02]  /*11d0*/  IADD3 R19, PT, PT, R28.reuse, 0xc0, RZ ;  /* 0x000000c01c137810 */ /* 0x040fe40007ffe0ff */
[----:B------:R-:W-:Y:S02]  /*11e0*/  LEA.HI.SX32 R9, R23, R28, 0x1b ;  /* 0x0000001c17097211 */ /* 0x000fe400078fdaff */
[C---:B------:R-:W-:Y:S02]  /*11f0*/  IADD3 R23, PT, PT, R28.reuse, 0x100, RZ ;  /* 0x000001001c177810 */ /* 0x040fe40007ffe0ff */
[----:B------:R-:W-:-:S02]  /*1200*/  IADD3 R24, PT, PT, R28, 0x120, RZ ;  /* 0x000001201c187810 */ /* 0x000fc40007ffe0ff */
[----:B------:R-:W-:Y:S02]  /*1210*/  LEA.HI.SX32 R19, R19, R28, 0x1b ;  /* 0x0000001c13137211 */ /* 0x000fe400078fdaff */
[----:B------:R-:W-:Y:S02]  /*1220*/  P2R R64, PR, RZ, 0x1 ;  /* 0x00000001ff407803 */ /* 0x000fe40000000000 */
[----:B------:R-:W-:Y:S02]  /*1230*/  LEA R7, R7, UR25, 0x2 ;  /* 0x0000001907077c11 */ /* 0x000fe4000f8e10ff */
[----:B------:R-:W-:Y:S02]  /*1240*/  IADD3 R27, PT, PT, R28, 0x140, RZ ;  /* 0x000001401c1b7810 */ /* 0x000fe40007ffe0ff */
[----:B------:R-:W-:Y:S02]  /*1250*/  ISETP.NE.AND P0, PT, R69, RZ, PT ;  /* 0x000000ff4500720c */ /* 0x000fe40003f05270 */
[----:B------:R-:W-:-:S02]  /*1260*/  LEA R9, R9, UR25, 0x2 ;  /* 0x0000001909097c11 */ /* 0x000fc4000f8e10ff */
        /* <DEDUP_REMOVED lines=17> */
[----:B----4-:R1:W-:Y:S02]  /*1380*/  STS [R4], R5 ;  /* 0x0000000504007388 */ /* 0x0103e40000000800 */
[----:B-1----:R-:W-:Y:S02]  /*1390*/  LEA R5, R8, UR25, 0x2 ;  /* 0x0000001908057c11 */ /* 0x002fe4000f8e10ff */
[----:B------:R-:W-:Y:S02]  /*13a0*/  LEA R8, R20, UR25, 0x2 ;  /* 0x0000001914087c11 */ /* 0x000fe4000f8e10ff */
[----:B------:R-:W-:Y:S01]  /*13b0*/  IADD3 R20, PT, PT, R28, 0xe0, RZ ;  /* 0x000000e01c147810 */ /* 0x000fe20007ffe0ff */
[----:B--2---:R1:W-:Y:S03]  /*13c0*/  STS [R5+0x80], R10 ;  /* 0x0000800a05007388 */ /* 0x0043e60000000800 */
[----:B------:R-:W-:Y:S01]  /*13d0*/  LEA.HI.SX32 R20, R20, R28, 0x1b ;  /* 0x0000001c14147211 */ /* 0x000fe200078fdaff */
[----:B------:R2:W-:Y:S04]  /*13e0*/  STS [R6+0x100], R11 ;  /* 0x0001000b06007388 */ /* 0x0005e80000000800 */
[----:B---3--:R3:W-:Y:S01]  /*13f0*/  STS [R7+0x180], R12 ;  /* 0x0001800c07007388 */ /* 0x0087e20000000800 */
[----:B-1----:R-:W-:-:S02]  /*1400*/  LEA R10, R19, UR25, 0x2 ;  /* 0x00000019130a7c11 */ /* 0x002fc4000f8e10ff */
[----:B--2---:R-:W-:Y:S02]  /*1410*/  LEA R11, R20, UR25, 0x2 ;  /* 0x00000019140b7c11 */ /* 0x004fe4000f8e10ff */
[C---:B------:R-:W-:Y:S01]  /*1420*/  IADD3 R20, PT, PT, R28.reuse, 0x180, RZ ;  /* 0x000001801c147810 */ /* 0x040fe20007ffe0ff */
[----:B-----5:R1:W-:Y:S01]  /*1430*/  STS [R8+0x200], R13 ;  /* 0x0002000d08007388 */ /* 0x0203e20000000800 */
[----:B------:R-:W-:Y:S02]  /*1440*/  IADD3 R19, PT, PT, R28, 0x160, RZ ;  /* 0x000001601c137810 */ /* 0x000fe40007ffe0ff */
[----:B---3--:R-:W-:Y:S01]  /*1450*/  LEA R12, R23, UR25, 0x2 ;  /* 0x00000019170c7c11 */ /* 0x008fe2000f8e10ff */
[----:B------:R2:W-:Y:S01]  /*1460*/  STS [R9+0x280], R14 ;  /* 0x0002800e09007388 */ /* 0x0005e20000000800 */
[----:B------:R-:W-:Y:S02]  /*1470*/  LEA.HI.SX32 R20, R20, R28, 0x1b ;  /* 0x0000001c14147211 */ /* 0x000fe400078fdaff */
[----:B------:R-:W-:Y:S01]  /*1480*/  IADD3 R23, PT, PT, R28, 0x1a0, RZ ;  /* 0x000001a01c177810 */ /* 0x000fe20007ffe0ff */
[----:B------:R-:W-:Y:S01]  /*1490*/  STS [R10+0x300], R15 ;  /* 0x0003000f0a007388 */ /* 0x000fe20000000800 */
[----:B-1----:R-:W-:-:S02]  /*14a0*/  LEA R13, R24, UR25, 0x2 ;  /* 0x00000019180d7c11 */ /* 0x002fc4000f8e10ff */
[C---:B------:R-:W-:Y:S01]  /*14b0*/  IADD3 R24, PT, PT, R28.reuse, 0x1c0, RZ ;  /* 0x000001c01c187810 */ /* 0x040fe20007ffe0ff */
[----:B------:R1:W-:Y:S01]  /*14c0*/  STS [R11+0x380], R16 ;  /* 0x000380100b007388 */ /* 0x0003e20000000800 */
[----:B--2---:R-:W-:Y:S02]  /*14d0*/  LEA R14, R27, UR25, 0x2 ;  /* 0x000000191b0e7c11 */ /* 0x004fe4000f8e10ff */
[----:B------:R-:W-:Y:S02]  /*14e0*/  IADD3 R27, PT, PT, R28, 0x1e0, RZ ;  /* 0x000001e01c1b7810 */ /* 0x000fe40007ffe0ff */
[-C--:B------:R-:W-:Y:S02]  /*14f0*/  LEA.HI.SX32 R19, R19, R28.reuse, 0x1b ;  /* 0x0000001c13137211 */ /* 0x080fe400078fdaff */
[----:B------:R-:W-:Y:S02]  /*1500*/  LEA.HI.SX32 R23, R23, R28, 0x1b ;  /* 0x0000001c17177211 */ /* 0x000fe400078fdaff */
[----:B-1----:R-:W-:-:S02]  /*1510*/  LEA R16, R20, UR25, 0x2 ;  /* 0x0000001914107c11 */ /* 0x002fc4000f8e10ff */
[----:B------:R-:W-:Y:S02]  /*1520*/  SHF.L.U32 R20, R28, 0x4, RZ ;  /* 0x000000041c147819 */ /* 0x000fe400000006ff */
[-C--:B------:R-:W-:Y:S01]  /*1530*/  LEA.HI.SX32 R24, R24, R28.reuse, 0x1b ;  /* 0x0000001c18187211 */ /* 0x080fe200078fdaff */
[----:B------:R1:W-:Y:S01]  /*1540*/  STS [R12+0x400], R17 ;  /* 0x000400110c007388 */ /* 0x0003e20000000800 */
[----:B------:R-:W-:Y:S02]  /*1550*/  LEA.HI.SX32 R27, R27, R28, 0x1b ;  /* 0x0000001c1b1b7211 */ /* 0x000fe400078fdaff */
[----:B------:R-:W-:Y:S01]  /*1560*/  LEA R15, R19, UR25, 0x2 ;  /* 0x00000019130f7c11 */ /* 0x000fe2000f8e10ff */
[----:B------:R2:W-:Y:S01]  /*1570*/  STS [R13+0x480], R18 ;  /* 0x000480120d007388 */ /* 0x0005e20000000800 */
[----:B------:R-:W-:Y:S02]  /*1580*/  LEA.HI.SX32 R20, R20, R20, 0x1b ;  /* 0x0000001414147211 */ /* 0x000fe400078fdaff */
[----:B------:R-:W-:Y:S01]  /*1590*/  LEA R19, R27, UR25, 0x2 ;  /* 0x000000191b137c11 */ /* 0x000fe2000f8e10ff */
[----:B------:R-:W-:Y:S01]  /*15a0*/  STS [R14+0x500], R21 ;  /* 0x000500150e007388 */ /* 0x000fe20000000800 */
[----:B-1----:R-:W-:-:S03]  /*15b0*/  LEA R17, R23, UR25, 0x2 ;  /* 0x0000001917117c11 */ /* 0x002fc6000f8e10ff */
[----:B------:R-:W-:Y:S01]  /*15c0*/  STS [R15+0x580], R22 ;  /* 0x000580160f007388 */ /* 0x000fe20000000800 */
[----:B--2---:R-:W-:-:S03]  /*15d0*/  LEA R18, R24, UR25, 0x2 ;  /* 0x0000001918127c11 */ /* 0x004fc6000f8e10ff */
        /* <DEDUP_REMOVED lines=24> */
[----:B------:R-:W-:-:S02]  /*1760*/  ISETP.NE.AND P0, PT, R57, RZ, PT ;  /* 0x000000ff3900720c */ /* 0x000fc40003f05270 */
[----:B------:R-:W-:Y:S01]  /*1770*/  MOV R56, RZ ;  /* 0x000000ff00387202 */ /* 0x000fe20000000f00 */
        /* <DEDUP_REMOVED lines=41> */
[----:B------:R-:W-:Y:S01]  /*1a10*/  MOV R72, RZ ;  /* 0x000000ff00487202 */ /* 0x000fe20000000f00 */
[----:B-1----:R-:W-:Y:S01]  /*1a20*/  HFMA2 R41, -RZ, RZ, 0, 0 ;  /* 0x00000000ff297431 */ /* 0x002fe200000001ff */
        /* <DEDUP_REMOVED lines=35> */
[----:B-1----:R-:W-:Y:S01]  /*1c60*/  HFMA2 R37, -RZ, RZ, 0, 0 ;  /* 0x00000000ff257431 */ /* 0x002fe200000001ff */
[----:B------:R-:W-:Y:S06]  /*1c70*/  BAR.SYNC.DEFER_BLOCKING 0x0 ;  /* 0x0000000000007b1d */ /* 0x000fec0000010000 */
[----:B------:R-:W5:Y:S01]  /*1c80*/  @!P0 LDG.E R37, desc[UR28][R38.64] ;  /* 0x0000001c26258981 */ /* 0x000f62000c1e1900 */
[----:B------:R-:W-:-:S13]  /*1c90*/  ISETP.NE.AND P0, PT, R57, RZ, PT ;  /* 0x000000ff3900720c */ /* 0x000fda0003f05270 */
[----:B------:R-:W5:Y:S01]  /*1ca0*/  @!P0 LDG.E R72, desc[UR28][R38.64+0x80] ;  /* 0x0000801c26488981 */ /* 0x000f62000c1e1900 */
[----:B------:R-:W-:-:S13]  /*1cb0*/  ISETP.NE.AND P0, PT, R59, RZ, PT ;  /* 0x000000ff3b00720c */ /* 0x000fda0003f05270 */
[----:B------:R-:W5:Y:S01]  /*1cc0*/  @!P0 LDG.E R41, desc[UR28][R38.64+0x100] ;  /* 0x0001001c26298981 */ /* 0x000f62000c1e1900 */
[----:B------:R-:W-:Y:S01]  /*1cd0*/  ISETP.NE.AND P0, PT, R61, RZ, PT ;  /* 0x000000ff3d00720c */ /* 0x000fe20003f05270 */
[----:B--2---:R-:W-:-:S12]  /*1ce0*/  HFMA2 R43, -RZ, RZ, 0, 0 ;  /* 0x00000000ff2b7431 */ /* 0x004fd800000001ff */
[----:B------:R-:W2:Y:S01]  /*1cf0*/  @!P0 LDG.E R74, desc[UR28][R38.64+0x180] ;  /* 0x0001801c264a8981 */ /* 0x000ea2000c1e1900 */
[----:B------:R-:W-:-:S13]  /*1d00*/  ISETP.NE.AND P0, PT, R63, RZ, PT ;  /* 0x000000ff3f00720c */ /* 0x000fda0003f05270 */
        /* <DEDUP_REMOVED lines=8> */
[----:B----4-:R-:W-:-:S12]  /*1d90*/  HFMA2 R47, -RZ, RZ, 0, 0 ;  /* 0x00000000ff2f7431 */ /* 0x010fd800000001ff */
[----:B------:R-:W4:Y:S01]  /*1da0*/  @!P0 LDG.E R78, desc[UR28][R38.64+0x380] ;  /* 0x0003801c264e8981 */ /* 0x000f22000c1e1900 */
[----:B------:R-:W-:Y:S01]  /*1db0*/  ISETP.NE.AND P0, PT, R71, RZ, PT ;  /* 0x000000ff4700720c */ /* 0x000fe20003f05270 */
[----:B-----5:R-:W-:Y:S01]  /*1dc0*/  HFMA2 R49, -RZ, RZ, 0, 0 ;  /* 0x00000000ff317431 */ /* 0x020fe200000001ff */
[----:B------:R-:W-:Y:S01]  /*1dd0*/  MOV R80, RZ ;  /* 0x000000ff00507202 */ /* 0x000fe20000000f00 */
[----:B0-----:R-:W-:Y:S01]  /*1de0*/  HFMA2 R51, -RZ, RZ, 0, 0 ;  /* 0x00000000ff337431 */ /* 0x001fe200000001ff */
[----:B------:R-:W-:Y:S01]  /*1df0*/  MOV R82, RZ ;  /* 0x000000ff00527202 */ /* 0x000fe20000000f00 */
[----:B------:R-:W-:Y:S01]  /*1e00*/  HFMA2 R53, -RZ, RZ, 0, 0 ;  /* 0x00000000ff357431 */ /* 0x000fe200000001ff */
[----:B------:R-:W-:Y:S01]  /*1e10*/  MOV R84, RZ ;  /* 0x000000ff00547202 */ /* 0x000fe20000000f00 */
[----:B------:R-:W5:Y:S01]  /*1e20*/  @!P1 LDG.E R49, desc[UR28][R38.64+0x500] ;  /* 0x0005001c26319981 */ /* 0x000f62000c1e1900 */
[----:B------:R-:W-:-:S03]  /*1e30*/  MOV R86, RZ ;  /* 0x000000ff00567202 */ /* 0x000fc60000000f00 */
        /* <DEDUP_REMOVED lines=8> */
[----:B------:R-:W-:Y:S01]  /*1ec0*/  UISETP.GE.AND UP0, UPT, UR8, 0x1, UPT ;  /* 0x000000010800788c */ /* 0x000fe2000bf06270 */
[----:B------:R-:W-:-:S02]  /*1ed0*/  HFMA2 R61, -RZ, RZ, 0, 0 ;  /* 0x00000000ff3d7431 */ /* 0x000fc400000001ff */
[----:B------:R-:W-:Y:S01]  /*1ee0*/  HFMA2 R65, -RZ, RZ, 0, 0 ;  /* 0x00000000ff417431 */ /* 0x000fe200000001ff */
[----:B------:R-:W-:Y:S02]  /*1ef0*/  MOV R55, RZ ;  /* 0x000000ff00377202 */ /* 0x000fe40000000f00 */
[----:B------:R-:W-:Y:S02]  /*1f00*/  MOV R59, RZ ;  /* 0x000000ff003b7202 */ /* 0x000fe40000000f00 */
[----:B------:R-:W-:Y:S02]  /*1f10*/  MOV R63, RZ ;  /* 0x000000ff003f7202 */ /* 0x000fe40000000f00 */
[----:B0-----:R-:W-:Y:S02]  /*1f20*/  MOV R39, RZ ;  /* 0x000000ff00277202 */ /* 0x001fe40000000f00 */
[----:B------:R-:W-:Y:S01]  /*1f30*/  MOV R67, RZ ;  /* 0x000000ff00437202 */ /* 0x000fe20000000f00 */
        /* <DEDUP_REMOVED lines=49> */
[----:B------:R-:W-:Y:S02]  /*2250*/  HFMA2 R41, -RZ, RZ, 0, 0 ;  /* 0x00000000ff297431 */ /* 0x000fe400000001ff */
[----:B------:R-:W-:Y:S02]  /*2260*/  HFMA2 R45, -RZ, RZ, 0, 0 ;  /* 0x00000000ff2d7431 */ /* 0x000fe400000001ff */
[----:B------:R-:W-:Y:S02]  /*2270*/  HFMA2 R49, -RZ, RZ, 0, 0 ;  /* 0x00000000ff317431 */ /* 0x000fe400000001ff */
[----:B------:R-:W-:Y:S02]  /*2280*/  HFMA2 R53, -RZ, RZ, 0, 0 ;  /* 0x00000000ff357431 */ /* 0x000fe400000001ff */
[----:B------:R-:W-:Y:S01]  /*2290*/  HFMA2 R57, -RZ, RZ, 0, 0 ;  /* 0x00000000ff397431 */ /* 0x000fe200000001ff */
[----:B------:R-:W-:Y:S01]  /*22a0*/  MOV R43, RZ ;  /* 0x000000ff002b7202 */ /* 0x000fe20000000f00 */
[----:B------:R-:W-:Y:S01]  /*22b0*/  FMUL.FTZ R69, R72, UR7 ;  /* 0x0000000748457c20 */ /* 0x000fe20008410000 */
[----:B------:R-:W-:Y:S01]  /*22c0*/  MOV R47, RZ ;  /* 0x000000ff002f7202 */ /* 0x000fe20000000f00 */
[----:B------:R-:W-:Y:S01]  /*22d0*/  FMUL.FTZ R71, R89, UR7 ;  /* 0x0000000759477c20 */ /* 0x000fe20008410000 */
        /* <DEDUP_REMOVED lines=20> */
[----:B------:R-:W-:Y:S01]  /*2420*/  FADD.FTZ R38, R40, UR6 ;  /* 0x0000000628267e21 */ /* 0x000fe20008010000 */
[----:B------:R-:W-:Y:S01]  /*2430*/  FADD.FTZ R40, R42, UR6 ;  /* 0x000000062a287e21 */ /* 0x000fe20008010000 */
[----:B------:R-:W-:Y:S01]  /*2440*/  FADD.FTZ R42, R44, UR6 ;  /* 0x000000062c2a7e21 */ /* 0x000fe20008010000 */
[----:B------:R-:W-:Y:S01]  /*2450*/  FADD.FTZ R44, R46, UR6 ;  /* 0x000000062e2c7e21 */ /* 0x000fe20008010000 */
[----:B------:R-:W-:Y:S01]  /*2460*/  USHF.L.U32 UR8, UR19, 0xa, URZ ;  /* 0x0000000a13087899 */ /* 0x000fe200080006ff */
[----:B------:R-:W-:Y:S01]  /*2470*/  FADD.FTZ R46, R48, UR6 ;  /* 0x00000006302e7e21 */ /* 0x000fe20008010000 */
[----:B------:R-:W-:Y:S01]  /*2480*/  FADD.FTZ R48, R50, UR6 ;  /* 0x0000000632307e21 */ /* 0x000fe20008010000 */
[----:B------:R-:W-:Y:S01]  /*2490*/  UISETP.NE.AND UP0, UPT, UR19, 0x1, UPT ;  /* 0x000000011300788c */ /* 0x000fe2000bf05270 */
[----:B------:R-:W-:Y:S01]  /*24a0*/  FADD.FTZ R50, R52, UR6 ;  /* 0x0000000634327e21 */ /* 0x000fe20008010000 */
[----:B------:R-:W-:Y:S01]  /*24b0*/  FADD.FTZ R52, R54, UR6 ;  /* 0x0000000636347e21 */ /* 0x000fe20008010000 */
[----:B------:R-:W-:Y:S01]  /*24c0*/  FADD.FTZ R54, R58, UR6 ;  /* 0x000000063a367e21 */ /* 0x000fe20008010000 */
[----:B------:R-:W-:Y:S01]  /*24d0*/  ULEA UR41, UR27, -UR8, 0x1 ;  /* 0x800000081b297291 */ /* 0x000fe2000f8e08ff */
[----:B------:R-:W-:Y:S01]  /*24e0*/  FADD.FTZ R58, R60, UR6 ;  /* 0x000000063c3a7e21 */ /* 0x000fe20008010000 */
[----:B------:R-:W-:Y:S01]  /*24f0*/  FADD.FTZ R60, R62, UR6 ;  /* 0x000000063e3c7e21 */ /* 0x000fe20008010000 */
[----:B------:R-:W-:Y:S01]  /*2500*/  SHF.L.U32 R96, R3, 0x5, RZ ;  /* 0x0000000503607819 */ /* 0x000fe200000006ff */
[----:B------:R-:W-:Y:S01]  /*2510*/  FADD.FTZ R62, R64, UR6 ;  /* 0x00000006403e7e21 */ /* 0x000fe20008010000 */
[----:B------:R-:W-:Y:S01]  /*2520*/  FADD.FTZ R64, R66, UR6 ;  /* 0x0000000642407e21 */ /* 0x000fe20008010000 */
[----:B------:R-:W-:Y:S01]  /*2530*/  UIADD3 UR8, UPT, UPT, UR41, 0x400, URZ ;  /* 0x0000040029087890 */ /* 0x000fe2000fffe0ff */
[----:B------:R-:W-:Y:S01]  /*2540*/  PLOP3.LUT P1, PT, PT, PT, UP0, 0x80, 0x8 ;  /* 0x000000000008781c */ /* 0x000fe20003f2f008 */
[----:B------:R-:W-:Y:S01]  /*2550*/  FADD.FTZ R66, R68, UR6 ;  /* 0x0000000644427e21 */ /* 0x000fe20008010000 */
[----:B------:R-:W-:Y:S01]  /*2560*/  FADD.FTZ R68, R70, UR6 ;  /* 0x0000000646447e21 */ /* 0x000fe20008010000 */
[----:B------:R-:W-:Y:S01]  /*2570*/  LOP3.LUT R100, R96, 0x7c1f, R3, 0xc8, !PT ;  /* 0x00007c1f60647812 */ /* 0x000fe200078ec803 */
[----:B0-----:R-:W-:Y:S01]  /*2580*/  UIMAD.WIDE.U32 UR10, UR40, UR30, URZ ;  /* 0x0000001e280a72a5 */ /* 0x001fe2000f8e00ff */
[----:B------:R-:W-:Y:S01]  /*2590*/  FADD.FTZ R70, R72, R72 ;  /* 0x0000004848467221 */ /* 0x000fe20000010000 */
        /* <DEDUP_REMOVED lines=18> */
[----:B------:R-:W-:Y:S01]  /*26c0*/  UIMAD UR40, UR40, UR31, UR11 ;  /* 0x0000001f282872a4 */ /* 0x000fe2000f8e020b */
[----:B------:R-:W-:Y:S01]  /*26d0*/  LOP3.LUT R175, R3, 0x1f, RZ, 0xc0, !PT ;  /* 0x0000001f03af7812 */ /* 0x000fe200078ec0ff */
[----:B------:R-:W0:Y:S01]  /*26e0*/  LDCU UR44, c[0x0][0x394] ;  /* 0x00007280ff2c77ac */ /* 0x000e220008000800 */
[----:B------:R-:W-:Y:S01]  /*26f0*/  ISETP.GE.AND P0, PT, R100, UR8, PT ;  /* 0x0000000864007c0c */ /* 0x000fe2000bf06270 */
[----:B------:R-:W1:Y:S01]  /*2700*/  LDCU UR45, c[0x0][0x38c] ;  /* 0x00007180ff2d77ac */ /* 0x000e620008000800 */
[----:B------:R-:W2:Y:S01]  /*2710*/  LDCU UR42, c[0x0][0x388] ;  /* 0x00007100ff2a77ac */ /* 0x000ea20008000800 */
[----:B------:R-:W3:Y:S01]  /*2720*/  LDCU.64 UR32, c[0x0][0x3a8] ;  /* 0x00007500ff2077ac */ /* 0x000ee20008000a00 */
[----:B------:R-:W4:Y:S01]  /*2730*/  LDCU.64 UR34, c[0x0][0x440] ;  /* 0x00008800ff2277ac */ /* 0x000f220008000a00 */
[----:B------:R-:W0:Y:S01]  /*2740*/  LDCU.64 UR36, c[0x0][0x4d0] ;  /* 0x00009a00ff2477ac */ /* 0x000e220008000a00 */
[----:B------:R-:W0:Y:S01]  /*2750*/  LDCU.64 UR38, c[0x0][0x4f0] ;  /* 0x00009e00ff2677ac */ /* 0x000e220008000a00 */
[----:B------:R-:W-:-:S06]  /*2760*/  UMOV UR8, URZ ;  /* 0x000000ff00087c82 */ /* 0x000fcc0008000000 */
.L_x_13535:
[----:B------:R-:W-:Y:S01]  /*2770*/  LOP3.LUT R130, R175, 0x7c00, R96, 0xf8, !PT ;  /* 0x00007c00af827812 */ /* 0x000fe200078ef860 */
[----:B------:R-:W-:Y:S01]  /*2780*/  UIADD3 UR25, UPT, UPT, UR41, 0x400, URZ ;  /* 0x0000040029197890 */ /* 0x000fe2000fffe0ff */
[----:B------:R-:W5:Y:S01]  /*2790*/  @!P0 LDC.64 R90, c[0x0][0x3c0] ;  /* 0x0000f000ff5a8b82 */ /* 0x000f620000000a00 */
[----:B0-----:R-:W-:Y:S01]  /*27a0*/  @!P0 MOV R88, R100 ;  /* 0x0000006400588202 */ /* 0x001fe20000000f00 */
[----:B------:R-:W-:Y:S01]  /*27b0*/  HFMA2 R182, -RZ, RZ, 0, 0 ;  /* 0x00000000ffb67431 */ /* 0x000fe200000001ff */
[C---:B------:R-:W-:Y:S02]  /*27c0*/  LOP3.LUT R136, R130.reuse, 0x20, RZ, 0xfc, !PT ;  /* 0x0000002082887812 */ /* 0x040fe400078efcff */
[----:B------:R-:W-:Y:S02]  /*27d0*/  LOP3.LUT R162, R130, 0x40, RZ, 0xfc, !PT ;  /* 0x0000004082a27812 */ /* 0x000fe400078efcff */
[----:B------:R-:W-:Y:S02]  /*27e0*/  ISETP.GE.AND P2, PT, R136, UR25, PT ;  /* 0x0000001988007c0c */ /* 0x000fe4000bf46270 */
[----:B------:R-:W-:-:S02]  /*27f0*/  ISETP.GE.AND P3, PT, R162, UR25, PT ;  /* 0x00000019a2007c0c */ /* 0x000fc4000bf66270 */
[----:B------:R-:W-:Y:S02]  /*2800*/  LOP3.LUT R110, R130, 0x60, RZ, 0xfc, !PT ;  /* 0x00000060826e7812 */ /* 0x000fe400078efcff */
[----:B------:R-:W-:Y:S02]  /*2810*/  @!P0 MOV R89, RZ ;  /* 0x000000ff00598202 */ /* 0x000fe40000000f00 */
[----:B------:R-:W-:Y:S02]  /*2820*/  ISETP.GE.AND P4, PT, R110, UR25, PT ;  /* 0x000000196e007c0c */ /* 0x000fe4000bf86270 */
[C---:B------:R-:W-:Y:S02]  /*2830*/  LOP3.LUT R112, R130.reuse, 0x80, RZ, 0xfc, !PT ;  /* 0x0000008082707812 */ /* 0x040fe400078efcff */
[----:B------:R-:W-:Y:S01]  /*2840*/  LOP3.LUT R120, R130, 0xa0, RZ, 0xfc, !PT ;  /* 0x000000a082787812 */ /* 0x000fe200078efcff */
[----:B------:R-:W1:Y:S01]  /*2850*/  @!P2 LDC.64 R92, c[0x0][0x3c0] ;  /* 0x0000f000ff5cab82 */ /* 0x000e620000000a00 */
[----:B------:R-:W-:-:S02]  /*2860*/  @!P2 MOV R137, RZ ;  /* 0x000000ff0089a202 */ /* 0x000fc40000000f00 */
[----:B------:R-:W-:Y:S01]  /*2870*/  @!P3 MOV R163, RZ ;  /* 0x000000ff00a3b202 */ /* 0x000fe20000000f00 */
[----:B-----5:R-:W-:-:S04]  /*2880*/  @!P0 IMAD.WIDE.U32 R88, R90, UR8, R88 ;  /* 0x000000085a588c25 */ /* 0x020fc8000f8e0058 */
[----:B------:R-:W5:Y:S01]  /*2890*/  @!P3 LDC.64 R94, c[0x0][0x3c0] ;  /* 0x0000f000ff5ebb82 */ /* 0x000f620000000a00 */
[----:B------:R-:W-:Y:S01]  /*28a0*/  @!P0 IMAD R89, R91, UR8, R89 ;  /* 0x000000085b598c24 */ /* 0x000fe2000f8e0259 */
[----:B------:R-:W-:-:S04]  /*28b0*/  @!P0 LEA R132, P5, R88, UR24, 0x2 ;  /* 0x0000001858848c11 */ /* 0x000fc8000f8a10ff */
[----:B------:R-:W-:Y:S02]  /*28c0*/  @!P0 LEA.HI.X R133, R88, UR22, R89, 0x2, P5 ;  /* 0x0000001658858c11 */ /* 0x000fe4000a8f1459 */
[----:B------:R-:W2:Y:S01]  /*28d0*/  @!P4 LDC.64 R114, c[0x0][0x3c0] ;  /* 0x0000f000ff72cb82 */ /* 0x000ea20000000a00 */
[----:B------:R-:W-:Y:S01]  /*28e0*/  ISETP.GE.AND P5, PT, R112, UR25, PT ;  /* 0x0000001970007c0c */ /* 0x000fe2000bfa6270 */
[----:B-1----:R-:W-:-:S04]  /*28f0*/  @!P2 IMAD.WIDE.U32 R90, R92, UR8, R136 ;  /* 0x000000085c5aac25 */ /* 0x002fc8000f8e0088 */
[----:B------:R-:W-:Y:S01]  /*2900*/  @!P2 IMAD R89, R93, UR8, R91 ;  /* 0x000000085d59ac24 */ /* 0x000fe2000f8e025b */
[----:B------:R-:W-:-:S07]  /*2910*/  @!P2 LEA R88, P6, R90, UR24, 0x2 ;  /* 0x000000185a58ac11 */ /* 0x000fce000f8c10ff */
[----:B------:R-:W1:Y:S01]  /*2920*/  @!P5 LDC.64 R92, c[0x0][0x3c0] ;  /* 0x0000f000ff5cdb82 */ /* 0x000e620000000a00 */
[----:B------:R-:W-:Y:S01]  /*2930*/  @!P2 LEA.HI.X R89, R90, UR22, R89, 0x2, P6 ;  /* 0x000000165a59ac11 */ /* 0x000fe2000b0f1459 */
[----:B-----5:R-:W-:-:S04]  /*2940*/  @!P3 IMAD.WIDE.U32 R90, R94, UR8, R162 ;  /* 0x000000085e5abc25 */ /* 0x020fc8000f8e00a2 */
[----:B----4-:R5:W4:Y:S01]  /*2950*/  @!P2 LDG.E R182, desc[UR28][R88.64] ;  /* 0x0000001c58b6a981 */ /* 0x010b22000c1e1900 */
[----:B------:R-:W-:Y:S01]  /*2960*/  ISETP.GE.AND P2, PT, R120, UR25, PT ;  /* 0x0000001978007c0c */ /* 0x000fe2000bf46270 */
[----:B------:R-:W-:Y:S01]  /*2970*/  @!P3 IMAD R91, R95, UR8, R91 ;  /* 0x000000085f5bbc24 */ /* 0x000fe2000f8e025b */
[C---:B------:R-:W-:Y:S01]  /*2980*/  @!P3 LEA R94, P6, R90.reuse, UR24, 0x2 ;  /* 0x000000185a5ebc11 */ /* 0x040fe2000f8c10ff */
[----:B------:R-:W-:Y:S01]  /*2990*/  HFMA2 R131, -RZ, RZ, 0, 0 ;  /* 0x00000000ff837431 */ /* 0x000fe200000001ff */
[----:B------:R-:W-:Y:S02]  /*29a0*/  @!P4 MOV R111, RZ ;  /* 0x000000ff006fc202 */ /* 0x000fe40000000f00 */
[----:B------:R-:W-:Y:S01]  /*29b0*/  @!P3 LEA.HI.X R95, R90, UR22, R91, 0x2, P6 ;  /* 0x000000165a5fbc11 */ /* 0x000fe2000b0f145b */
[----:B--2---:R-:W-:Y:S01]  /*29c0*/  @!P4 IMAD.WIDE.U32 R108, R114, UR8, R110 ;  /* 0x00000008726ccc25 */ /* 0x004fe2000f8e006e */
[----:B------:R-:W-:-:S03]  /*29d0*/  LOP3.LUT R114, R130, 0xc0, RZ, 0xfc, !PT ;  /* 0x000000c082727812 */ /* 0x000fc600078efcff */
[----:B------:R2:W4:Y:S01]  /*29e0*/  @!P3 LDG.E R131, desc[UR28][R94.64] ;  /* 0x0000001c5e83b981 */ /* 0x000522000c1e1900 */
[----:B------:R-:W-:Y:S02]  /*29f0*/  HFMA2 R184, -RZ, RZ, 0, 0 ;  /* 0x00000000ffb87431 */ /* 0x000fe400000001ff */
[----:B-----5:R-:W-:Y:S01]  /*2a00*/  @!P4 IMAD R89, R115, UR8, R109 ;  /* 0x000000087359cc24 */ /* 0x020fe2000f8e026d */
[----:B------:R-:W5:Y:S01]  /*2a10*/  @!P2 LDC.64 R90, c[0x0][0x3c0] ;  /* 0x0000f000ff5aab82 */ /* 0x000f620000000a00 */
[----:B------:R-:W-:Y:S02]  /*2a20*/  ISETP.GE.AND P3, PT, R114, UR25, PT ;  /* 0x0000001972007c0c */ /* 0x000fe4000bf66270 */
[C---:B------:R-:W-:Y:S02]  /*2a30*/  @!P4 LEA R116, P6, R108.reuse, UR24, 0x2 ;  /* 0x000000186c74cc11 */ /* 0x040fe4000f8c10ff */
[----:B------:R-:W-:Y:S02]  /*2a40*/  @!P5 MOV R113, RZ ;  /* 0x000000ff0071d202 */ /* 0x000fe40000000f00 */
[----:B------:R-:W-:-:S02]  /*2a50*/  @!P4 LEA.HI.X R117, R108, UR22, R89, 0x2, P6 ;  /* 0x000000166c75cc11 */ /* 0x000fc4000b0f1459 */
[----:B------:R-:W-:Y:S01]  /*2a60*/  LOP3.LUT R108, R130, 0xe0, RZ, 0xfc, !PT ;  /* 0x000000e0826c7812 */ /* 0x000fe200078efcff */
[----:B-1----:R-:W-:Y:S02]  /*2a70*/  @!P5 IMAD.WIDE.U32 R118, R92, UR8, R112 ;  /* 0x000000085c76dc25 */ /* 0x002fe4000f8e0070 */
[----:B------:R1:W4:Y:S01]  /*2a80*/  @!P4 LDG.E R184, desc[UR28][R116.64] ;  /* 0x0000001c74b8c981 */ /* 0x000322000c1e1900 */
[----:B------:R-:W-:Y:S01]  /*2a90*/  ISETP.GE.AND P4, PT, R108, UR25, PT ;  /* 0x000000196c007c0c */ /* 0x000fe2000bf86270 */
[----:B---3--:R-:W3:Y:S01]  /*2aa0*/  @!P3 LDC.64 R88, c[0x0][0x3c0] ;  /* 0x0000f000ff58bb82 */ /* 0x008ee20000000a00 */
[----:B------:R-:W-:Y:S01]  /*2ab0*/  @!P5 IMAD R93, R93, UR8, R119 ;  /* 0x000000085d5ddc24 */ /* 0x000fe2000f8e0277 */
[C---:B--2---:R-:W-:Y:S01]  /*2ac0*/  @!P5 LEA R94, P6, R118.reuse, UR24, 0x2 ;  /* 0x00000018765edc11 */ /* 0x044fe2000f8c10ff */
[----:B------:R-:W-:Y:S01]  /*2ad0*/  HFMA2 R111, -RZ, RZ, 0, 0 ;  /* 0x00000000ff6f7431 */ /* 0x000fe200000001ff */
[----:B------:R-:W-:Y:S02]  /*2ae0*/  @!P2 MOV R121, RZ ;  /* 0x000000ff0079a202 */ /* 0x000fe40000000f00 */
[----:B------:R-:W-:-:S02]  /*2af0*/  @!P5 LEA.HI.X R95, R118, UR22, R93, 0x2, P6 ;  /* 0x00000016765fdc11 */ /* 0x000fc4000b0f145d */
[----:B------:R-:W-:Y:S01]  /*2b00*/  LOP3.LUT R124, R130, 0x100, RZ, 0xfc, !PT ;  /* 0x00000100827c7812 */ /* 0x000fe200078efcff */
[----:B-----5:R-:W-:Y:S02]  /*2b10*/  @!P2 IMAD.WIDE.U32 R92, R90, UR8, R120 ;  /* 0x000000085a5cac25 */ /* 0x020fe4000f8e0078 */
[----:B------:R2:W5:Y:S01]  /*2b20*/  @!P5 LDG.E R111, desc[UR28][R94.64] ;  /* 0x0000001c5e6fd981 */ /* 0x000562000c1e1900 */
[----:B-1----:R-:W1:Y:S01]  /*2b30*/  @!P4 LDC.64 R116, c[0x0][0x3c0] ;  /* 0x0000f000ff74cb82 */ /* 0x002e620000000a00 */
[----:B------:R-:W-:Y:S01]  /*2b40*/  ISETP.GE.AND P5, PT, R124, UR25, PT ;  /* 0x000000197c007c0c */ /* 0x000fe2000bfa6270 */
[----:B------:R-:W-:Y:S01]  /*2b50*/  @!P2 IMAD R91, R91, UR8, R93 ;  /* 0x000000085b5bac24 */ /* 0x000fe2000f8e025d */
[C---:B------:R-:W-:Y:S01]  /*2b60*/  @!P2 LEA R122, P6, R92.reuse, UR24, 0x2 ;  /* 0x000000185c7aac11 */ /* 0x040fe2000f8c10ff */
[----:B------:R-:W-:Y:S01]  /*2b70*/  HFMA2 R186, -RZ, RZ, 0, 0 ;  /* 0x00000000ffba7431 */ /* 0x000fe200000001ff */
[----:B------:R-:W-:Y:S02]  /*2b80*/  @!P3 MOV R115, RZ ;  /* 0x000000ff0073b202 */ /* 0x000fe40000000f00 */
[----:B------:R-:W-:-:S02]  /*2b90*/  @!P2 LEA.HI.X R123, R92, UR22, R91, 0x2, P6 ;  /* 0x000000165c7bac11 */ /* 0x000fc4000b0f145b */
[----:B------:R-:W-:Y:S01]  /*2ba0*/  LOP3.LUT R92, R130, 0x120, RZ, 0xfc, !PT ;  /* 0x00000120825c7812 */ /* 0x000fe200078efcff */
[----:B---3--:R-:W-:Y:S02]  /*2bb0*/  @!P3 IMAD.WIDE.U32 R90, R88, UR8, R114 ;  /* 0x00000008585abc25 */ /* 0x008fe4000f8e0072 */
[----:B------:R3:W5:Y:S02]  /*2bc0*/  @!P2 LDG.E R186, desc[UR28][R122.64] ;  /* 0x0000001c7abaa981 */ /* 0x000764000c1e1900 */
[----:B--2---:R-:W2:Y:S01]  /*2bd0*/  @!P5 LDC.64 R94, c[0x0][0x3c0] ;  /* 0x0000f000ff5edb82 */ /* 0x004ea20000000a00 */
[----:B------:R-:W-:Y:S01]  /*2be0*/  ISETP.GE.AND P2, PT, R92, UR25, PT ;  /* 0x000000195c007c0c */ /* 0x000fe2000bf46270 */
[----:B------:R-:W-:Y:S01]  /*2bf0*/  @!P3 IMAD R89, R89, UR8, R91 ;  /* 0x000000085959bc24 */ /* 0x000fe2000f8e025b */
[----:B------:R-:W-:Y:S01]  /*2c00*/  @!P3 LEA R128, P6, R90, UR24, 0x2 ;  /* 0x000000185a80bc11 */ /* 0x000fe2000f8c10ff */
[----:B------:R-:W-:Y:S01]  /*2c10*/  HFMA2 R113, -RZ, RZ, 0, 0 ;  /* 0x00000000ff717431 */ /* 0x000fe200000001ff */
[----:B------:R-:W-:-:S02]  /*2c20*/  @!P4 MOV R109, RZ ;  /* 0x000000ff006dc202 */ /* 0x000fc40000000f00 */
[----:B------:R-:W-:Y:S02]  /*2c30*/  @!P3 LEA.HI.X R129, R90, UR22, R89, 0x2, P6 ;  /* 0x000000165a81bc11 */ /* 0x000fe4000b0f1459 */
[----:B------:R-:W-:Y:S01]  /*2c40*/  LOP3.LUT R118, R130, 0x140, RZ, 0xfc, !PT ;  /* 0x0000014082767812 */ /* 0x000fe200078efcff */
[----:B-1----:R-:W-:Y:S02]  /*2c50*/  @!P4 IMAD.WIDE.U32 R88, R116, UR8, R108 ;  /* 0x000000087458cc25 */ /* 0x002fe4000f8e006c */
[----:B------:R1:W5:Y:S01]  /*2c60*/  @!P3 LDG.E R113, desc[UR28][R128.64] ;  /* 0x0000001c8071b981 */ /* 0x000362000c1e1900 */
[----:B------:R-:W-:Y:S01]  /*2c70*/  ISETP.GE.AND P3, PT, R118, UR25, PT ;  /* 0x0000001976007c0c */ /* 0x000fe2000bf66270 */
[----:B------:R-:W-:Y:S01]  /*2c80*/  @!P4 IMAD R117, R117, UR8, R89 ;  /* 0x000000087575cc24 */ /* 0x000fe2000f8e0259 */
[----:B------:R-:W0:Y:S01]  /*2c90*/  @!P2 LDC.64 R90, c[0x0][0x3c0] ;  /* 0x0000f000ff5aab82 */ /* 0x000e220000000a00 */
[----:B------:R-:W-:Y:S01]  /*2ca0*/  @!P4 LEA R126, P6, R88, UR24, 0x2 ;  /* 0x00000018587ecc11 */ /* 0x000fe2000f8c10ff */
[----:B------:R-:W-:Y:S01]  /*2cb0*/  HFMA2 R188, -RZ, RZ, 0, 0 ;  /* 0x00000000ffbc7431 */ /* 0x000fe200000001ff */
[----:B------:R-:W-:-:S02]  /*2cc0*/  @!P5 MOV R125, RZ ;  /* 0x000000ff007dd202 */ /* 0x000fc40000000f00 */
[----:B------:R-:W-:Y:S02]  /*2cd0*/  @!P4 LEA.HI.X R127, R88, UR22, R117, 0x2, P6 ;  /* 0x00000016587fcc11 */ /* 0x000fe4000b0f1475 */
[----:B---3--:R-:W-:Y:S01]  /*2ce0*/  LOP3.LUT R122, R130, 0x160, RZ, 0xfc, !PT ;  /* 0x00000160827a7812 */ /* 0x008fe200078efcff */
[----:B--2---:R-:W-:Y:S02]  /*2cf0*/  @!P5 IMAD.WIDE.U32 R116, R94, UR8, R124 ;  /* 0x000000085e74dc25 */ /* 0x004fe4000f8e007c */
[----:B------:R2:W3:Y:S01]  /*2d00*/  @!P4 LDG.E R188, desc[UR28][R126.64] ;  /* 0x0000001c7ebcc981 */ /* 0x0004e2000c1e1900 */
[----:B------:R-:W-:Y:S01]  /*2d10*/  ISETP.GE.AND P4, PT, R122, UR25, PT ;  /* 0x000000197a007c0c */ /* 0x000fe2000bf86270 */
[----:B------:R-:W2:Y:S01]  /*2d20*/  @!P3 LDC.64 R88, c[0x0][0x3c0] ;  /* 0x0000f000ff58bb82 */ /* 0x000ea20000000a00 */
[----:B------:R-:W-:Y:S01]  /*2d30*/  @!P5 IMAD R95, R95, UR8, R117 ;  /* 0x000000085f5fdc24 */ /* 0x000fe2000f8e0275 */
[----:B-1----:R-:W-:Y:S01]  /*2d40*/  @!P5 LEA R128, P6, R116, UR24, 0x2 ;  /* 0x000000187480dc11 */ /* 0x002fe2000f8c10ff */
[----:B------:R-:W-:Y:S01]  /*2d50*/  HFMA2 R109, -RZ, RZ, 0, 0 ;  /* 0x00000000ff6d7431 */ /* 0x000fe200000001ff */
[----:B------:R-:W-:-:S02]  /*2d60*/  @!P2 MOV R93, RZ ;  /* 0x000000ff005da202 */ /* 0x000fc40000000f00 */
[----:B------:R-:W-:Y:S02]  /*2d70*/  @!P5 LEA.HI.X R129, R116, UR22, R95, 0x2, P6 ;  /* 0x000000167481dc11 */ /* 0x000fe4000b0f145f */
[----:B------:R-:W-:-:S03]  /*2d80*/  LOP3.LUT R148, R130, 0x180, RZ, 0xfc, !PT ;  /* 0x0000018082947812 */ /* 0x000fc600078efcff */
[----:B------:R1:W3:Y:S01]  /*2d90*/  @!P5 LDG.E R109, desc[UR28][R128.64] ;  /* 0x0000001c806dd981 */ /* 0x0002e2000c1e1900 */
[----:B------:R-:W1:Y:S01]  /*2da0*/  @!P4 LDC.64 R94, c[0x0][0x3c0] ;  /* 0x0000f000ff5ecb82 */ /* 0x000e620000000a00 */
[----:B0-----:R-:W-:Y:S01]  /*2db0*/  @!P2 IMAD.WIDE.U32 R116, R90, UR8, R92 ;  /* 0x000000085a74ac25 */ /* 0x001fe2000f8e005c */
[----:B------:R-:W-:-:S03]  /*2dc0*/  ISETP.GE.AND P5, PT, R148, UR25, PT ;  /* 0x0000001994007c0c */ /* 0x000fc6000bfa6270 */
[----:B------:R-:W-:Y:S01]  /*2dd0*/  @!P2 IMAD R91, R91, UR8, R117 ;  /* 0x000000085b5bac24 */ /* 0x000fe2000f8e0275 */
[C---:B--2---:R-:W-:Y:S01]  /*2de0*/  @!P2 LEA R126, P6, R116.reuse, UR24, 0x2 ;  /* 0x00000018747eac11 */ /* 0x044fe2000f8c10ff */
[----:B------:R-:W-:Y:S01]  /*2df0*/  HFMA2 R190, -RZ, RZ, 0, 0 ;  /* 0x00000000ffbe7431 */ /* 0x000fe200000001ff */
[----:B------:R-:W-:Y:S02]  /*2e00*/  @!P3 MOV R119, RZ ;  /* 0x000000ff0077b202 */ /* 0x000fe40000000f00 */
[----:B------:R-:W-:Y:S02]  /*2e10*/  @!P2 LEA.HI.X R127, R116, UR22, R91, 0x2, P6 ;  /* 0x00000016747fac11 */ /* 0x000fe4000b0f145b */
[----:B------:R-:W-:Y:S01]  /*2e20*/  LOP3.LUT R164, R130, 0x1a0, RZ, 0xfc, !PT ;  /* 0x000001a082a47812 */ /* 0x000fe200078efcff */
[----:B------:R-:W-:Y:S02]  /*2e30*/  @!P3 IMAD.WIDE.U32 R116, R88, UR8, R118 ;  /* 0x000000085874bc25 */ /* 0x000fe4000f8e0076 */
[----:B------:R0:W2:Y:S01]  /*2e40*/  @!P2 LDG.E R190, desc[UR28][R126.64] ;  /* 0x0000001c7ebea981 */ /* 0x0000a2000c1e1900 */
[----:B------:R-:W0:Y:S01]  /*2e50*/  @!P5 LDC.64 R90, c[0x0][0x3c0] ;  /* 0x0000f000ff5adb82 */ /* 0x000e220000000a00 */
[----:B------:R-:W-:Y:S01]  /*2e60*/  ISETP.GE.AND P2, PT, R164, UR25, PT ;  /* 0x00000019a4007c0c */ /* 0x000fe2000bf46270 */
[----:B------:R-:W-:Y:S01]  /*2e70*/  @!P3 IMAD R89, R89, UR8, R117 ;  /* 0x000000085959bc24 */ /* 0x000fe2000f8e0275 */
[----:B-1----:R-:W-:-:S02]  /*2e80*/  @!P3 LEA R128, P6, R116, UR24, 0x2 ;  /* 0x000000187480bc11 */ /* 0x002fc4000f8c10ff */
[----:B------:R-:W-:Y:S01]  /*2e90*/  @!P4 MOV R123, RZ ;  /* 0x000000ff007bc202 */ /* 0x000fe20000000f00 */
[----:B------:R-:W-:Y:S01]  /*2ea0*/  HFMA2 R93, -RZ, RZ, 0, 0 ;  /* 0x00000000ff5d7431 */ /* 0x000fe200000001ff */
[----:B------:R-:W-:Y:S02]  /*2eb0*/  @!P3 LEA.HI.X R129, R116, UR22, R89, 0x2, P6 ;  /* 0x000000167481bc11 */ /* 0x000fe4000b0f1459 */
[----:B------:R-:W-:Y:S01]  /*2ec0*/  LOP3.LUT R140, R130, 0x1c0, RZ, 0xfc, !PT ;  /* 0x000001c0828c7812 */ /* 0x000fe200078efcff */
[----:B------:R-:W-:Y:S02]  /*2ed0*/  @!P4 IMAD.WIDE.U32 R116, R94, UR8, R122 ;  /* 0x000000085e74cc25 */ /* 0x000fe4000f8e007a */
[----:B------:R1:W2:Y:S01]  /*2ee0*/  @!P3 LDG.E R93, desc[UR28][R128.64] ;  /* 0x0000001c805db981 */ /* 0x0002a2000c1e1900 */
[----:B------:R-:W-:Y:S01]  /*2ef0*/  ISETP.GE.AND P3, PT, R140, UR25, PT ;  /* 0x000000198c007c0c */ /* 0x000fe2000bf66270 */
[----:B------:R-:W-:Y:S01]  /*2f00*/  @!P4 IMAD R95, R95, UR8, R117 ;  /* 0x000000085f5fcc24 */ /* 0x000fe2000f8e0275 */
[----:B------:R-:W1:Y:S01]  /*2f10*/  @!P2 LDC.64 R88, c[0x0][0x3c0] ;  /* 0x0000f000ff58ab82 */ /* 0x000e620000000a00 */
[----:B0-----:R-:W-:Y:S01]  /*2f20*/  @!P4 LEA R126, P6, R116, UR24, 0x2 ;  /* 0x00000018747ecc11 */ /* 0x001fe2000f8c10ff */
[----:B------:R-:W-:Y:S01]  /*2f30*/  HFMA2 R192, -RZ, RZ, 0, 0 ;  /* 0x00000000ffc07431 */ /* 0x000fe200000001ff */
[----:B------:R-:W-:-:S02]  /*2f40*/  @!P5 MOV R149, RZ ;  /* 0x000000ff0095d202 */ /* 0x000fc40000000f00 */
[----:B------:R-:W-:Y:S02]  /*2f50*/  @!P4 LEA.HI.X R127, R116, UR22, R95, 0x2, P6 ;  /* 0x00000016747fcc11 */ /* 0x000fe4000b0f145f */
[----:B------:R-:W-:-:S03]  /*2f60*/  LOP3.LUT R160, R130, 0x1e0, RZ, 0xfc, !PT ;  /* 0x000001e082a07812 */ /* 0x000fc600078efcff */
[----:B------:R0:W2:Y:S01]  /*2f70*/  @!P4 LDG.E R192, desc[UR28][R126.64] ;  /* 0x0000001c7ec0c981 */ /* 0x0000a2000c1e1900 */
[----:B------:R-:W-:Y:S01]  /*2f80*/  ISETP.GE.AND P4, PT, R160, UR25, PT ;  /* 0x00000019a0007c0c */ /* 0x000fe2000bf86270 */
[----:B------:R-:W-:Y:S01]  /*2f90*/  @!P5 IMAD.WIDE.U32 R116, R90, UR8, R148 ;  /* 0x000000085a74dc25 */ /* 0x000fe2000f8e0094 */
[----:B------:R-:W0:Y:S03]  /*2fa0*/  @!P3 LDC.64 R94, c[0x0][0x3c0] ;  /* 0x0000f000ff5ebb82 */ /* 0x000e260000000a00 */
[----:B------:R-:W-:Y:S01]  /*2fb0*/  @!P5 IMAD R91, R91, UR8, R117 ;  /* 0x000000085b5bdc24 */ /* 0x000fe2000f8e0275 */
[C---:B------:R-:W-:Y:S01]  /*2fc0*/  @!P5 LEA R134, P6, R116.reuse, UR24, 0x2 ;  /* 0x000000187486dc11 */ /* 0x040fe2000f8c10ff */
[----:B------:R-:W-:Y:S01]  /*2fd0*/  HFMA2 R115, -RZ, RZ, 0, 0 ;  /* 0x00000000ff737431 */ /* 0x000fe200000001ff */
[----:B------:R-:W-:Y:S02]  /*2fe0*/  @!P2 MOV R165, RZ ;  /* 0x000000ff00a5a202 */ /* 0x000fe40000000f00 */
[----:B------:R-:W-:-:S02]  /*2ff0*/  @!P5 LEA.HI.X R135, R116, UR22, R91, 0x2, P6 ;  /* 0x000000167487dc11 */ /* 0x000fc4000b0f145b */
[----:B------:R-:W-:Y:S01]  /*3000*/  LOP3.LUT R158, R130, 0x200, RZ, 0xfc, !PT ;  /* 0x00000200829e7812 */ /* 0x000fe200078efcff */
[----:B------:R-:W0:Y:S01]  /*3010*/  @!P4 LDC.64 R90, c[0x0][0x3c0] ;  /* 0x0000f000ff5acb82 */ /* 0x000e220000000a00 */
[----:B-1----:R-:W-:Y:S01]  /*3020*/  @!P2 IMAD.WIDE.U32 R116, R88, UR8, R164 ;  /* 0x000000085874ac25 */ /* 0x002fe2000f8e00a4 */
[----:B------:R-:W2:Y:S01]  /*3030*/  @!P5 LDG.E R115, desc[UR28][R134.64] ;  /* 0x0000001c8673d981 */ /* 0x000ea2000c1e1900 */
[----:B------:R-:W-:Y:S02]  /*3040*/  ISETP.GE.AND P5, PT, R158, UR25, PT ;  /* 0x000000199e007c0c */ /* 0x000fe4000bfa6270 */
[----:B------:R-:W-:Y:S01]  /*3050*/  @!P2 IMAD R89, R89, UR8, R117 ;  /* 0x000000085959ac24 */ /* 0x000fe2000f8e0275 */
[C---:B------:R-:W-:Y:S01]  /*3060*/  @!P2 LEA R128, P6, R116.reuse, UR24, 0x2 ;  /* 0x000000187480ac11 */ /* 0x040fe2000f8c10ff */
[----:B------:R-:W-:Y:S01]  /*3070*/  HFMA2 R194, -RZ, RZ, 0, 0 ;  /* 0x00000000ffc27431 */ /* 0x000fe200000001ff */
[----:B------:R-:W-:Y:S02]  /*3080*/  @!P3 MOV R141, RZ ;  /* 0x000000ff008db202 */ /* 0x000fe40000000f00 */
[----:B------:R-:W-:-:S02]  /*3090*/  @!P2 LEA.HI.X R129, R116, UR22, R89, 0x2, P6 ;  /* 0x000000167481ac11 */ /* 0x000fc4000b0f1459 */
[----:B------:R-:W-:Y:S01]  /*30a0*/  LOP3.LUT R156, R130, 0x220, RZ, 0xfc, !PT ;  /* 0x00000220829c7812 */ /* 0x000fe200078efcff */
[----:B0-----:R-:W-:Y:S02]  /*30b0*/  @!P3 IMAD.WIDE.U32 R126, R94, UR8, R140 ;  /* 0x000000085e7ebc25 */ /* 0x001fe4000f8e008c */
[----:B------:R-:W2:Y:S01]  /*30c0*/  @!P2 LDG.E R194, desc[UR28][R128.64] ;  /* 0x0000001c80c2a981 */ /* 0x000ea2000c1e1900 */
[----:B------:R-:W0:Y:S01]  /*30d0*/  @!P5 LDC.64 R88, c[0x0][0x3c0] ;  /* 0x0000f000ff58db82 */ /* 0x000e220000000a00 */
[----:B------:R-:W-:Y:S01]  /*30e0*/  ISETP.GE.AND P2, PT, R156, UR25, PT ;  /* 0x000000199c007c0c */ /* 0x000fe2000bf46270 */
[----:B------:R-:W-:Y:S01]  /*30f0*/  @!P3 IMAD R95, R95, UR8, R127 ;  /* 0x000000085f5fbc24 */ /* 0x000fe2000f8e027f */
[C---:B------:R-:W-:Y:S02]  /*3100*/  @!P3 LEA R116, P6, R126.reuse, UR24, 0x2 ;  /* 0x000000187e74bc11 */ /* 0x040fe4000f8c10ff */
[----:B------:R-:W-:Y:S02]  /*3110*/  @!P4 MOV R161, RZ ;  /* 0x000000ff00a1c202 */ /* 0x000fe40000000f00 */
[----:B------:R-:W-:Y:S01]  /*3120*/  @!P3 LEA.HI.X R117, R126, UR22, R95, 0x2, P6 ;  /* 0x000000167e75bc11 */ /* 0x000fe2000b0f145f */
[----:B------:R-:W-:-:S02]  /*3130*/  HFMA2 R119, -RZ, RZ, 0, 0 ;  /* 0x00000000ff777431 */ /* 0x000fc400000001ff */
[----:B------:R-:W-:Y:S01]  /*3140*/  @!P4 IMAD.WIDE.U32 R94, R90, UR8, R160 ;  /* 0x000000085a5ecc25 */ /* 0x000fe2000f8e00a0 */
[----:B------:R-:W-:-:S03]  /*3150*/  LOP3.LUT R154, R130, 0x240, RZ, 0xfc, !PT ;  /* 0x00000240829a7812 */ /* 0x000fc600078efcff */
[----:B------:R-:W-:Y:S01]  /*3160*/  @!P4 IMAD R95, R91, UR8, R95 ;  /* 0x000000085b5fcc24 */ /* 0x000fe2000f8e025f */
[----:B------:R1:W2:Y:S01]  /*3170*/  @!P3 LDG.E R119, desc[UR28][R116.64] ;  /* 0x0000001c7477b981 */ /* 0x0002a2000c1e1900 */
[----:B------:R-:W4:Y:S01]  /*3180*/  @!P2 LDC.64 R90, c[0x0][0x3c0] ;  /* 0x0000f000ff5aab82 */ /* 0x000f220000000a00 */
[----:B------:R-:W-:Y:S02]  /*3190*/  ISETP.GE.AND P3, PT, R154, UR25, PT ;  /* 0x000000199a007c0c */ /* 0x000fe4000bf66270 */
[C---:B------:R-:W-:Y:S02]  /*31a0*/  @!P4 LEA R126, P6, R94.reuse, UR24, 0x2 ;  /* 0x000000185e7ecc11 */ /* 0x040fe4000f8c10ff */
[----:B------:R-:W-:Y:S01]  /*31b0*/  @!P5 MOV R159, RZ ;  /* 0x000000ff009fd202 */ /* 0x000fe20000000f00 */
[----:B------:R-:W-:Y:S01]  /*31c0*/  HFMA2 R196, -RZ, RZ, 0, 0 ;  /* 0x00000000ffc47431 */ /* 0x000fe200000001ff */
[----:B------:R-:W-:Y:S02]  /*31d0*/  @!P4 LEA.HI.X R127, R94, UR22, R95, 0x2, P6 ;  /* 0x000000165e7fcc11 */ /* 0x000fe4000b0f145f */
[----:B------:R-:W-:Y:S01]  /*31e0*/  LOP3.LUT R152, R130, 0x260, RZ, 0xfc, !PT ;  /* 0x0000026082987812 */ /* 0x000fe200078efcff */
[----:B0-----:R-:W-:-:S02]  /*31f0*/  @!P5 IMAD.WIDE.U32 R94, R88, UR8, R158 ;  /* 0x00000008585edc25 */ /* 0x001fc4000f8e009e */
[----:B------:R0:W2:Y:S01]  /*3200*/  @!P4 LDG.E R196, desc[UR28][R126.64] ;  /* 0x0000001c7ec4c981 */ /* 0x0000a2000c1e1900 */
[----:B------:R-:W-:Y:S01]  /*3210*/  ISETP.GE.AND P4, PT, R152, UR25, PT ;  /* 0x0000001998007c0c */ /* 0x000fe2000bf86270 */
[----:B------:R-:W-:Y:S02]  /*3220*/  @!P5 IMAD R95, R89, UR8, R95 ;  /* 0x00000008595fdc24 */ /* 0x000fe4000f8e025f */
[----:B------:R-:W0:Y:S01]  /*3230*/  @!P3 LDC.64 R88, c[0x0][0x3c0] ;  /* 0x0000f000ff58bb82 */ /* 0x000e220000000a00 */
[C---:B-1----:R-:W-:Y:S02]  /*3240*/  @!P5 LEA R116, P6, R94.reuse, UR24, 0x2 ;  /* 0x000000185e74dc11 */ /* 0x042fe4000f8c10ff */
[----:B------:R-:W-:Y:S02]  /*3250*/  @!P2 MOV R157, RZ ;  /* 0x000000ff009da202 */ /* 0x000fe40000000f00 */
[----:B------:R-:W-:Y:S01]  /*3260*/  @!P5 LEA.HI.X R117, R94, UR22, R95, 0x2, P6 ;  /* 0x000000165e75dc11 */ /* 0x000fe2000b0f145f */
[----:B------:R-:W-:-:S02]  /*3270*/  HFMA2 R121, -RZ, RZ, 0, 0 ;  /* 0x00000000ff797431 */ /* 0x000fc400000001ff */
[----:B----4-:R-:W-:Y:S01]  /*3280*/  @!P2 IMAD.WIDE.U32 R94, R90, UR8, R156 ;  /* 0x000000085a5eac25 */ /* 0x010fe2000f8e009c */
[----:B------:R-:W-:-:S03]  /*3290*/  LOP3.LUT R146, R130, 0x280, RZ, 0xfc, !PT ;  /* 0x0000028082927812 */ /* 0x000fc600078efcff */
[----:B------:R-:W-:Y:S01]  /*32a0*/  @!P2 IMAD R95, R91, UR8, R95 ;  /* 0x000000085b5fac24 */ /* 0x000fe2000f8e025f */
[----:B------:R1:W4:Y:S01]  /*32b0*/  @!P5 LDG.E R121, desc[UR28][R116.64] ;  /* 0x0000001c7479d981 */ /* 0x000322000c1e1900 */
[----:B------:R-:W1:Y:S01]  /*32c0*/  @!P4 LDC.64 R90, c[0x0][0x3c0] ;  /* 0x0000f000ff5acb82 */ /* 0x000e620000000a00 */
[----:B0-----:R-:W-:Y:S02]  /*32d0*/  @!P2 LEA R126, P5, R94, UR24, 0x2 ;  /* 0x000000185e7eac11 */ /* 0x001fe4000f8a10ff */
[----:B------:R-:W-:Y:S02]  /*32e0*/  ISETP.GE.AND P6, PT, R146, UR25, PT ;  /* 0x0000001992007c0c */ /* 0x000fe4000bfc6270 */
[----:B------:R-:W-:Y:S02]  /*32f0*/  LOP3.LUT R150, R130, 0x2a0, RZ, 0xfc, !PT ;  /* 0x000002a082967812 */ /* 0x000fe400078efcff */
[----:B------:R-:W-:Y:S02]  /*3300*/  @!P3 MOV R155, RZ ;  /* 0x000000ff009bb202 */ /* 0x000fe40000000f00 */
[----:B------:R-:W-:Y:S01]  /*3310*/  @!P2 LEA.HI.X R127, R94, UR22, R95, 0x2, P5 ;  /* 0x000000165e7fac11 */ /* 0x000fe2000a8f145f */
[----:B------:R-:W-:Y:S01]  /*3320*/  HFMA2 R123, -RZ, RZ, 0, 0 ;  /* 0x00000000ff7b7431 */ /* 0x000fe200000001ff */
[----:B------:R-:W-:Y:S01]  /*3330*/  ISETP.GE.AND P5, PT, R150, UR25, PT ;  /* 0x0000001996007c0c */ /* 0x000fe2000bfa6270 */
[----:B------:R-:W-:Y:S01]  /*3340*/  @!P3 IMAD.WIDE.U32 R94, R88, UR8, R154 ;  /* 0x00000008585ebc25 */ /* 0x000fe2000f8e009a */
[----:B------:R-:W-:-:S03]  /*3350*/  LOP3.LUT R144, R130, 0x2c0, RZ, 0xfc, !PT ;  /* 0x000002c082907812 */ /* 0x000fc600078efcff */
[----:B------:R0:W4:Y:S01]  /*3360*/  @!P2 LDG.E R123, desc[UR28][R126.64] ;  /* 0x0000001c7e7ba981 */ /* 0x000122000c1e1900 */
[----:B------:R-:W-:Y:S01]  /*3370*/  @!P3 IMAD R95, R89, UR8, R95 ;  /* 0x00000008595fbc24 */ /* 0x000fe2000f8e025f */
[C---:B------:R-:W-:Y:S01]  /*3380*/  @!P3 LEA R128, P2, R94.reuse, UR24, 0x2 ;  /* 0x000000185e80bc11 */ /* 0x040fe2000f8410ff */
[----:B------:R-:W0:Y:S01]  /*3390*/  @!P6 LDC.64 R88, c[0x0][0x3c0] ;  /* 0x0000f000ff58eb82 */ /* 0x000e220000000a00 */
[----:B------:R-:W-:Y:S02]  /*33a0*/  @!P4 MOV R153, RZ ;  /* 0x000000ff0099c202 */ /* 0x000fe40000000f00 */
[----:B------:R-:W-:Y:S01]  /*33b0*/  @!P3 LEA.HI.X R129, R94, UR22, R95, 0x2, P2 ;  /* 0x000000165e81bc11 */ /* 0x000fe200090f145f */
[----:B------:R-:W-:Y:S01]  /*33c0*/  HFMA2 R125, -RZ, RZ, 0, 0 ;  /* 0x00000000ff7d7431 */ /* 0x000fe200000001ff */
[----:B------:R-:W-:-:S03]  /*33d0*/  ISETP.GE.AND P2, PT, R144, UR25, PT ;  /* 0x0000001990007c0c */ /* 0x000fc6000bf46270 */
[----:B------:R-:W5:Y:S01]  /*33e0*/  @!P5 LDC.64 R94, c[0x0][0x3c0] ;  /* 0x0000f000ff5edb82 */ /* 0x000f620000000a00 */
[----:B-1----:R-:W-:Y:S01]  /*33f0*/  @!P4 IMAD.WIDE.U32 R116, R90, UR8, R152 ;  /* 0x000000085a74cc25 */ /* 0x002fe2000f8e0098 */
[----:B------:R1:W4:Y:S03]  /*3400*/  @!P3 LDG.E R125, desc[UR28][R128.64] ;  /* 0x0000001c807db981 */ /* 0x000326000c1e1900 */
[----:B------:R-:W-:Y:S01]  /*3410*/  @!P4 IMAD R91, R91, UR8, R117 ;  /* 0x000000085b5bcc24 */ /* 0x000fe2000f8e0275 */
[----:B------:R-:W-:Y:S02]  /*3420*/  @!P4 LEA R138, P3, R116, UR24, 0x2 ;  /* 0x00000018748acc11 */ /* 0x000fe4000f8610ff */
[----:B------:R-:W-:Y:S02]  /*3430*/  LOP3.LUT R142, R130, 0x2e0, RZ, 0xfc, !PT ;  /* 0x000002e0828e7812 */ /* 0x000fe400078efcff */
[----:B------:R-:W-:-:S02]  /*3440*/  @!P4 LEA.HI.X R139, R116, UR22, R91, 0x2, P3 ;  /* 0x00000016748bcc11 */ /* 0x000fc400098f145b */
[----:B------:R-:W3:Y:S01]  /*3450*/  @!P2 LDC.64 R90, c[0x0][0x3c0] ;  /* 0x0000f000ff5aab82 */ /* 0x000ee20000000a00 */
[----:B------:R-:W-:Y:S01]  /*3460*/  @!P6 MOV R147, RZ ;  /* 0x000000ff0093e202 */ /* 0x000fe20000000f00 */
[----:B------:R-:W-:Y:S01]  /*3470*/  HFMA2 R137, -RZ, RZ, 0, 0 ;  /* 0x00000000ff897431 */ /* 0x000fe200000001ff */
[----:B------:R-:W-:Y:S02]  /*3480*/  ISETP.GE.AND P3, PT, R142, UR25, PT ;  /* 0x000000198e007c0c */ /* 0x000fe4000bf66270 */
[----:B------:R-:W-:Y:S01]  /*3490*/  @!P5 MOV R151, RZ ;  /* 0x000000ff0097d202 */ /* 0x000fe20000000f00 */
[----:B0-----:R-:W-:Y:S02]  /*34a0*/  @!P6 IMAD.WIDE.U32 R126, R88, UR8, R146 ;  /* 0x00000008587eec25 */ /* 0x001fe4000f8e0092 */
[----:B------:R0:W4:Y:S02]  /*34b0*/  @!P4 LDG.E R137, desc[UR28][R138.64] ;  /* 0x0000001c8a89c981 */ /* 0x000124000c1e1900 */
[----:B------:R-:W-:Y:S01]  /*34c0*/  @!P6 IMAD R89, R89, UR8, R127 ;  /* 0x000000085959ec24 */ /* 0x000fe2000f8e027f */
[----:B------:R-:W-:Y:S01]  /*34d0*/  @!P6 LEA R134, P4, R126, UR24, 0x2 ;  /* 0x000000187e86ec11 */ /* 0x000fe2000f8810ff */
[----:B-----5:R-:W-:-:S03]  /*34e0*/  @!P5 IMAD.WIDE.U32 R116, R94, UR8, R150 ;  /* 0x000000085e74dc25 */ /* 0x020fc6000f8e0096 */
[----:B------:R-:W-:Y:S01]  /*34f0*/  @!P6 LEA.HI.X R135, R126, UR22, R89, 0x2, P4 ;  /* 0x000000167e87ec11 */ /* 0x000fe2000a0f1459 */
[----:B------:R-:W-:Y:S01]  /*3500*/  @!P5 IMAD R95, R95, UR8, R117 ;  /* 0x000000085f5fdc24 */ /* 0x000fe2000f8e0275 */
[----:B------:R-:W5:Y:S01]  /*3510*/  @!P3 LDC.64 R88, c[0x0][0x3c0] ;  /* 0x0000f000ff58bb82 */ /* 0x000f620000000a00 */
[----:B-1----:R-:W-:Y:S02]  /*3520*/  @!P5 LEA R128, P4, R116, UR24, 0x2 ;  /* 0x000000187480dc11 */ /* 0x002fe4000f8810ff */
[----:B------:R-:W-:Y:S02]  /*3530*/  LOP3.LUT R126, R130, 0x300, RZ, 0xfc, !PT ;  /* 0x00000300827e7812 */ /* 0x000fe400078efcff */
[----:B------:R-:W-:Y:S02]  /*3540*/  @!P2 MOV R145, RZ ;  /* 0x000000ff0091a202 */ /* 0x000fe40000000f00 */
[----:B------:R-:W-:Y:S01]  /*3550*/  @!P5 LEA.HI.X R129, R116, UR22, R95, 0x2, P4 ;  /* 0x000000167481dc11 */ /* 0x000fe2000a0f145f */
[----:B------:R-:W-:Y:S01]  /*3560*/  HFMA2 R141, -RZ, RZ, 0, 0 ;  /* 0x00000000ff8d7431 */ /* 0x000fe200000001ff */
[----:B------:R-:W-:Y:S01]  /*3570*/  ISETP.GE.AND P4, PT, R126, UR25, PT ;  /* 0x000000197e007c0c */ /* 0x000fe2000bf86270 */
[----:B---3--:R-:W-:Y:S01]  /*3580*/  @!P2 IMAD.WIDE.U32 R94, R90, UR8, R144 ;  /* 0x000000085a5eac25 */ /* 0x008fe2000f8e0090 */
[----:B------:R-:W-:-:S03]  /*3590*/  MOV R147, RZ ;  /* 0x000000ff00937202 */ /* 0x000fc60000000f00 */
[----:B------:R5:W3:Y:S01]  /*35a0*/  @!P6 LDG.E R141, desc[UR28][R134.64] ;  /* 0x0000001c868de981 */ /* 0x000ae2000c1e1900 */
[----:B------:R-:W-:Y:S01]  /*35b0*/  @!P2 IMAD R91, R91, UR8, R95 ;  /* 0x000000085b5bac24 */ /* 0x000fe2000f8e025f */
[----:B------:R-:W-:Y:S02]  /*35c0*/  @!P2 LEA R166, P6, R94, UR24, 0x2 ;  /* 0x000000185ea6ac11 */ /* 0x000fe4000f8c10ff */
[----:B0-----:R-:W-:Y:S01]  /*35d0*/  LOP3.LUT R138, R130, 0x320, RZ, 0xfc, !PT ;  /* 0x00000320828a7812 */ /* 0x001fe200078efcff */
[----:B------:R0:W3:Y:S01]  /*35e0*/  @!P5 LDG.E R147, desc[UR28][R128.64] ;  /* 0x0000001c8093d981 */ /* 0x0000e2000c1e1900 */
[----:B------:R-:W-:Y:S02]  /*35f0*/  @!P2 LEA.HI.X R167, R94, UR22, R91, 0x2, P6 ;  /* 0x000000165ea7ac11 */ /* 0x000fe4000b0f145b */
[----:B------:R-:W-:Y:S01]  /*3600*/  ISETP.GE.AND P5, PT, R138, UR25, PT ;  /* 0x000000198a007c0c */ /* 0x000fe2000bfa6270 */
[----:B------:R-:W1:Y:S01]  /*3610*/  @!P4 LDC.64 R90, c[0x0][0x3c0] ;  /* 0x0000f000ff5acb82 */ /* 0x000e620000000a00 */
[----:B------:R-:W-:Y:S01]  /*3620*/  @!P3 MOV R143, RZ ;  /* 0x000000ff008fb202 */ /* 0x000fe20000000f00 */
[----:B------:R-:W-:Y:S01]  /*3630*/  HFMA2 R145, -RZ, RZ, 0, 0 ;  /* 0x00000000ff917431 */ /* 0x000fe200000001ff */
[----:B------:R-:W-:Y:S01]  /*3640*/  LOP3.LUT R116, R130, 0x340, RZ, 0xfc, !PT ;  /* 0x0000034082747812 */ /* 0x000fe200078efcff */
[----:B-----5:R-:W-:-:S03]  /*3650*/  @!P3 IMAD.WIDE.U32 R134, R88, UR8, R142 ;  /* 0x000000085886bc25 */ /* 0x020fc6000f8e008e */
[----:B------:R-:W-:Y:S01]  /*3660*/  ISETP.GE.AND P6, PT, R116, UR25, PT ;  /* 0x0000001974007c0c */ /* 0x000fe2000bfc6270 */
[----:B------:R5:W3:Y:S01]  /*3670*/  @!P2 LDG.E R145, desc[UR28][R166.64] ;  /* 0x0000001ca691a981 */ /* 0x000ae2000c1e1900 */
[----:B------:R-:W-:Y:S01]  /*3680*/  @!P3 IMAD R89, R89, UR8, R135 ;  /* 0x000000085959bc24 */ /* 0x000fe2000f8e0287 */
[----:B------:R-:W-:Y:S02]  /*3690*/  @!P3 LEA R172, P2, R134, UR24, 0x2 ;  /* 0x0000001886acbc11 */ /* 0x000fe4000f8410ff */
[----:B0-----:R-:W0:Y:S01]  /*36a0*/  @!P5 LDC.64 R128, c[0x0][0x3c0] ;  /* 0x0000f000ff80db82 */ /* 0x001e220000000a00 */
[----:B------:R-:W-:Y:S02]  /*36b0*/  LOP3.LUT R94, R130, 0x360, RZ, 0xfc, !PT ;  /* 0x00000360825e7812 */ /* 0x000fe400078efcff */
[----:B------:R-:W-:Y:S02]  /*36c0*/  @!P3 LEA.HI.X R173, R134, UR22, R89, 0x2, P2 ;  /* 0x0000001686adbc11 */ /* 0x000fe400090f1459 */
[----:B------:R-:W-:-:S02]  /*36d0*/  ISETP.GE.AND P2, PT, R94, UR25, PT ;  /* 0x000000195e007c0c */ /* 0x000fc4000bf46270 */
[----:B------:R-:W-:Y:S01]  /*36e0*/  @!P4 MOV R127, RZ ;  /* 0x000000ff007fc202 */ /* 0x000fe20000000f00 */
[----:B------:R-:W5:Y:S02]  /*36f0*/  @!P6 LDC.64 R88, c[0x0][0x3c0] ;  /* 0x0000f000ff58eb82 */ /* 0x000f640000000a00 */
[----:B-1----:R-:W-:Y:S01]  /*3700*/  @!P4 IMAD.WIDE.U32 R134, R90, UR8, R126 ;  /* 0x000000085a86cc25 */ /* 0x002fe2000f8e007e */
[----:B------:R-:W-:-:S03]  /*3710*/  MOV R198, RZ ;  /* 0x000000ff00c67202 */ /* 0x000fc60000000f00 */
[----:B------:R-:W-:-:S04]  /*3720*/  @!P4 IMAD R95, R91, UR8, R135 ;  /* 0x000000085b5fcc24 */ /* 0x000fc8000f8e0287 */
[----:B------:R-:W1:Y:S01]  /*3730*/  @!P2 LDC.64 R90, c[0x0][0x3c0] ;  /* 0x0000f000ff5aab82 */ /* 0x000e620000000a00 */
[----:B------:R-:W-:Y:S01]  /*3740*/  @!P5 MOV R139, RZ ;  /* 0x000000ff008bd202 */ /* 0x000fe20000000f00 */
[----:B------:R-:W3:Y:S01]  /*3750*/  @!P3 LDG.E R198, desc[UR28][R172.64] ;  /* 0x0000001cacc6b981 */ /* 0x000ee2000c1e1900 */
[----:B------:R-:W-:Y:S01]  /*3760*/  @!P4 LEA R170, P3, R134, UR24, 0x2 ;  /* 0x0000001886aacc11 */ /* 0x000fe2000f8610ff */
[----:B0-----:R-:W-:-:S04]  /*3770*/  @!P5 IMAD.WIDE.U32 R168, R128, UR8, R138 ;  /* 0x0000000880a8dc25 */ /* 0x001fc8000f8e008a */
[----:B------:R-:W-:Y:S01]  /*3780*/  HFMA2 R143, -RZ, RZ, 0, 0 ;  /* 0x00000000ff8f7431 */ /* 0x000fe200000001ff */
[----:B------:R-:W-:Y:S01]  /*3790*/  @!P4 LEA.HI.X R171, R134, UR22, R95, 0x2, P3 ;  /* 0x0000001686abcc11 */ /* 0x000fe200098f145f */
[----:B------:R-:W-:Y:S02]  /*37a0*/  HFMA2 R200, -RZ, RZ, 0, 0 ;  /* 0x00000000ffc87431 */ /* 0x000fe400000001ff */
[----:B------:R-:W-:Y:S01]  /*37b0*/  @!P5 IMAD R129, R129, UR8, R169 ;  /* 0x000000088181dc24 */ /* 0x000fe2000f8e02a9 */
[----:B-----5:R-:W-:Y:S02]  /*37c0*/  @!P5 LEA R166, P3, R168, UR24, 0x2 ;  /* 0x00000018a8a6dc11 */ /* 0x020fe4000f8610ff */
[----:B------:R-:W-:Y:S01]  /*37d0*/  @!P6 MOV R117, RZ ;  /* 0x000000ff0075e202 */ /* 0x000fe20000000f00 */
[----:B------:R0:W5:Y:S01]  /*37e0*/  @!P0 LDG.E R143, desc[UR28][R132.64] ;  /* 0x0000001c848f8981 */ /* 0x000162000c1e1900 */
[----:B------:R-:W-:Y:S02]  /*37f0*/  LOP3.LUT R134, R130, 0x380, RZ, 0xfc, !PT ;  /* 0x0000038082867812 */ /* 0x000fe400078efcff */
[----:B------:R-:W-:Y:S01]  /*3800*/  MOV R202, RZ ;  /* 0x000000ff00ca7202 */ /* 0x000fe20000000f00 */
[----:B------:R-:W3:Y:S01]  /*3810*/  @!P4 LDG.E R200, desc[UR28][R170.64] ;  /* 0x0000001caac8c981 */ /* 0x000ee2000c1e1900 */
[----:B------:R-:W-:-:S02]  /*3820*/  @!P5 LEA.HI.X R167, R168, UR22, R129, 0x2, P3 ;  /* 0x00000016a8a7dc11 */ /* 0x000fc400098f1481 */
[----:B------:R-:W-:Y:S02]  /*3830*/  ISETP.GE.AND P4, PT, R134, UR25, PT ;  /* 0x0000001986007c0c */ /* 0x000fe4000bf86270 */
[----:B------:R-:W-:Y:S01]  /*3840*/  @!P2 MOV R95, RZ ;  /* 0x000000ff005fa202 */ /* 0x000fe20000000f00 */
[----:B0-----:R-:W-:Y:S01]  /*3850*/  @!P6 IMAD.WIDE.U32 R132, R88, UR8, R116 ;  /* 0x000000085884ec25 */ /* 0x001fe2000f8e0074 */
[----:B------:R-:W-:Y:S01]  /*3860*/  LOP3.LUT R128, R130, 0x3a0, RZ, 0xfc, !PT ;  /* 0x000003a082807812 */ /* 0x000fe200078efcff */
[----:B------:R0:W3:Y:S02]  /*3870*/  @!P5 LDG.E R202, desc[UR28][R166.64] ;  /* 0x0000001ca6cad981 */ /* 0x0000e4000c1e1900 */
[----:B------:R-:W-:Y:S01]  /*3880*/  @!P6 IMAD R117, R89, UR8, R133 ;  /* 0x000000085975ec24 */ /* 0x000fe2000f8e0285 */
[----:B------:R-:W-:Y:S01]  /*3890*/  @!P6 LEA R176, P5, R132, UR24, 0x2 ;  /* 0x0000001884b0ec11 */ /* 0x000fe2000f8a10ff */
[----:B-1----:R-:W-:Y:S01]  /*38a0*/  @!P2 IMAD.WIDE.U32 R88, R90, UR8, R94 ;  /* 0x000000085a58ac25 */ /* 0x002fe2000f8e005e */
[----:B------:R-:W-:-:S03]  /*38b0*/  ISETP.GE.AND P3, PT, R128, UR25, PT ;  /* 0x0000001980007c0c */ /* 0x000fc6000bf66270 */
[----:B------:R-:W-:Y:S01]  /*38c0*/  HFMA2 R204, -RZ, RZ, 0, 0 ;  /* 0x00000000ffcc7431 */ /* 0x000fe200000001ff */
[----:B------:R-:W-:Y:S01]  /*38d0*/  @!P6 LEA.HI.X R177, R132, UR22, R117, 0x2, P5 ;  /* 0x0000001684b1ec11 */ /* 0x000fe2000a8f1475 */
[----:B------:R-:W-:Y:S01]  /*38e0*/  @!P2 IMAD R91, R91, UR8, R89 ;  /* 0x000000085b5bac24 */ /* 0x000fe2000f8e0259 */
[----:B------:R-:W-:Y:S01]  /*38f0*/  @!P2 LEA R174, P5, R88, UR24, 0x2 ;  /* 0x0000001858aeac11 */ /* 0x000fe2000f8a10ff */
[----:B------:R-:W1:Y:S01]  /*3900*/  @!P4 LDC.64 R172, c[0x0][0x3c0] ;  /* 0x0000f000ffaccb82 */ /* 0x000e620000000a00 */
[----:B0-----:R-:W-:Y:S01]  /*3910*/  LOP3.LUT R166, R130, 0x3c0, RZ, 0xfc, !PT ;  /* 0x000003c082a67812 */ /* 0x001fe200078efcff */
[----:B------:R0:W3:Y:S01]  /*3920*/  @!P6 LDG.E R204, desc[UR28][R176.64] ;  /* 0x0000001cb0cce981 */ /* 0x0000e2000c1e1900 */
[----:B------:R-:W-:Y:S02]  /*3930*/  LOP3.LUT R132, R96, 0x3e0, R175, 0xfe, !PT ;  /* 0x000003e060847812 */ /* 0x000fe400078efeaf */
[----:B------:R-:W-:Y:S02]  /*3940*/  @!P2 LEA.HI.X R175, R88, UR22, R91, 0x2, P5 ;  /* 0x0000001658afac11 */ /* 0x000fe4000a8f145b */
[----:B------:R-:W-:Y:S01]  /*3950*/  ISETP.GE.AND P6, PT, R166, UR25, PT ;  /* 0x00000019a6007c0c */ /* 0x000fe2000bfc6270 */
[----:B------:R-:W0:Y:S01]  /*3960*/  @!P3 LDC.64 R170, c[0x0][0x3c0] ;  /* 0x0000f000ffaabb82 */ /* 0x000e220000000a00 */
[----:B------:R-:W-:-:S02]  /*3970*/  ISETP.GE.AND P5, PT, R132, UR25, PT ;  /* 0x0000001984007c0c */ /* 0x000fc4000bfa6270 */
[----:B------:R-:W-:-:S09]  /*3980*/  @!P4 MOV R135, RZ ;  /* 0x000000ff0087c202 */ /* 0x000fd20000000f00 */
[----:B------:R-:W2:Y:S01]  /*3990*/  @!P6 LDC.64 R90, c[0x0][0x3c0] ;  /* 0x0000f000ff5aeb82 */ /* 0x000ea20000000a00 */
[----:B------:R-:W-:-:S07]  /*39a0*/  MOV R206, RZ ;  /* 0x000000ff00ce7202 */ /* 0x000fce0000000f00 */
[----:B------:R-:W2:Y:S01]  /*39b0*/  @!P5 LDC.64 R88, c[0x0][0x3c0] ;  /* 0x0000f000ff58db82 */ /* 0x000ea20000000a00 */
[----:B-1----:R-:W-:Y:S01]  /*39c0*/  @!P4 IMAD.WIDE.U32 R168, R172, UR8, R134 ;  /* 0x00000008aca8cc25 */ /* 0x002fe2000f8e0086 */
[----:B------:R-:W-:Y:S01]  /*39d0*/  @!P3 MOV R129, RZ ;  /* 0x000000ff0081b202 */ /* 0x000fe20000000f00 */
[----:B------:R2:W3:Y:S02]  /*39e0*/  @!P2 LDG.E R206, desc[UR28][R174.64] ;  /* 0x0000001caecea981 */ /* 0x0004e4000c1e1900 */
[----:B------:R-:W-:Y:S01]  /*39f0*/  @!P4 IMAD R173, R173, UR8, R169 ;  /* 0x00000008adadcc24 */ /* 0x000fe2000f8e02a9 */
[----:B------:R-:W-:Y:S01]  /*3a00*/  @!P4 LEA R172, P2, R168, UR24, 0x2 ;  /* 0x00000018a8accc11 */ /* 0x000fe2000f8410ff */
[----:B0-----:R-:W-:Y:S01]  /*3a10*/  @!P3 IMAD.WIDE.U32 R176, R170, UR8, R128 ;  /* 0x00000008aab0bc25 */ /* 0x001fe2000f8e0080 */
[----:B------:R-:W-:Y:S02]  /*3a20*/  @!P6 MOV R167, RZ ;  /* 0x000000ff00a7e202 */ /* 0x000fe40000000f00 */
[----:B------:R-:W-:Y:S01]  /*3a30*/  @!P4 LEA.HI.X R173, R168, UR22, R173, 0x2, P2 ;  /* 0x00000016a8adcc11 */ /* 0x000fe200090f14ad */
[----:B------:R-:W-:Y:S01]  /*3a40*/  @!P3 IMAD R171, R171, UR8, R177 ;  /* 0x00000008ababbc24 */ /* 0x000fe2000f8e02b1 */
[----:B------:R-:W-:-:S02]  /*3a50*/  @!P3 LEA R168, P2, R176, UR24, 0x2 ;  /* 0x00000018b0a8bc11 */ /* 0x000fc4000f8410ff */
[----:B------:R-:W-:Y:S02]  /*3a60*/  @!P5 MOV R133, RZ ;  /* 0x000000ff0085d202 */ /* 0x000fe40000000f00 */
[----:B------:R-:W-:Y:S01]  /*3a70*/  MOV R208, RZ ;  /* 0x000000ff00d07202 */ /* 0x000fe20000000f00 */
[----:B--2---:R-:W-:Y:S01]  /*3a80*/  @!P6 IMAD.WIDE.U32 R174, R90, UR8, R166 ;  /* 0x000000085aaeec25 */ /* 0x004fe2000f8e00a6 */
[----:B------:R-:W-:-:S03]  /*3a90*/  @!P3 LEA.HI.X R169, R176, UR22, R171, 0x2, P2 ;  /* 0x00000016b0a9bc11 */ /* 0x000fc600090f14ab */
[----:B------:R-:W-:Y:S02]  /*3aa0*/  HFMA2 R210, -RZ, RZ, 0, 0 ;  /* 0x00000000ffd27431 */ /* 0x000fe400000001ff */
[----:B------:R-:W-:Y:S01]  /*3ab0*/  @!P6 IMAD R95, R91, UR8, R175 ;  /* 0x000000085b5fec24 */ /* 0x000fe2000f8e02af */
[----:B------:R-:W2:Y:S01]  /*3ac0*/  @!P3 LDG.E R208, desc[UR28][R168.64] ;  /* 0x0000001ca8d0b981 */ /* 0x000ea2000c1e1900 */
[----:B------:R-:W-:Y:S01]  /*3ad0*/  @!P5 IMAD.WIDE.U32 R170, R88, UR8, R132 ;  /* 0x0000000858aadc25 */ /* 0x000fe2000f8e0084 */
[----:B------:R-:W-:-:S03]  /*3ae0*/  @!P6 LEA R88, P2, R174, UR24, 0x2 ;  /* 0x00000018ae58ec11 */ /* 0x000fc6000f8410ff */
[----:B------:R-:W-:Y:S01]  /*3af0*/  HFMA2 R212, -RZ, RZ, 0, 0 ;  /* 0x00000000ffd47431 */ /* 0x000fe200000001ff */
[----:B------:R-:W-:Y:S01]  /*3b00*/  MOV R214, RZ ;  /* 0x000000ff00d67202 */ /* 0x000fe20000000f00 */
[----:B------:R-:W-:Y:S01]  /*3b10*/  @!P5 IMAD R91, R89, UR8, R171 ;  /* 0x00000008595bdc24 */ /* 0x000fe2000f8e02ab */
[----:B------:R-:W-:Y:S01]  /*3b20*/  @!P5 LEA R90, P3, R170, UR24, 0x2 ;  /* 0x00000018aa5adc11 */ /* 0x000fe2000f8610ff */
[----:B------:R-:W2:Y:S01]  /*3b30*/  @!P4 LDG.E R210, desc[UR28][R172.64] ;  /* 0x0000001cacd2c981 */ /* 0x000ea2000c1e1900 */
[----:B------:R-:W-:Y:S02]  /*3b40*/  @!P6 LEA.HI.X R89, R174, UR22, R95, 0x2, P2 ;  /* 0x00000016ae59ec11 */ /* 0x000fe400090f145f */
[----:B------:R-:W-:-:S03]  /*3b50*/  @!P5 LEA.HI.X R91, R170, UR22, R91, 0x2, P3 ;  /* 0x00000016aa5bdc11 */ /* 0x000fc600098f145b */
[----:B------:R0:W2:Y:S04]  /*3b60*/  @!P6 LDG.E R212, desc[UR28][R88.64] ;  /* 0x0000001c58d4e981 */ /* 0x0000a8000c1e1900 */
[----:B------:R1:W2:Y:S01]  /*3b70*/  @!P5 LDG.E R214, desc[UR28][R90.64] ;  /* 0x0000001c5ad6d981 */ /* 0x0002a2000c1e1900 */
[----:B------:R-:W0:Y:S01]  /*3b80*/  S2R R95, SR_LANEID ;  /* 0x00000000005f7919 */ /* 0x000e220000000000 */
[----:B------:R-:W1:Y:S01]  /*3b90*/  S2UR UR27, SR_CgaCtaId ;  /* 0x00000000001b79c3 */ /* 0x000e620000008800 */
[----:B------:R-:W-:Y:S01]  /*3ba0*/  UMOV UR25, 0x400 ;  /* 0x0000040000197882 */ /* 0x000fe20000000000 */
[----:B------:R-:W-:-:S06]  /*3bb0*/  UIADD3 UR43, UPT, UPT, UR41, 0x400, URZ ;  /* 0x00000400292b7890 */ /* 0x000fcc000fffe0ff */
[----:B------:R-:W-:Y:S01]  /*3bc0*/  ISETP.GE.AND P2, PT, R130, UR43, PT ;  /* 0x0000002b82007c0c */ /* 0x000fe2000bf46270 */
[----:B-1----:R-:W-:Y:S01]  /*3bd0*/  ULEA UR25, UR27, UR25, 0x18 ;  /* 0x000000191b197291 */ /* 0x002fe2000f8ec0ff */
[----:B0-----:R-:W-:-:S04]  /*3be0*/  IADD3 R88, PT, PT, R95, 0x200, RZ ;  /* 0x000002005f587810 */ /* 0x001fc80007ffe0ff */
[----:B------:R-:W-:-:S04]  /*3bf0*/  LEA.HI.SX32 R88, R88, R95, 0x1b ;  /* 0x0000005f58587211 */ /* 0x000fc800078fdaff */
[----:B------:R-:W-:Y:S02]  /*3c00*/  LEA R172, R88, UR25, 0x2 ;  /* 0x0000001958ac7c11 */ /* 0x000fe4000f8e10ff */
[C---:B------:R-:W-:Y:S02]  /*3c10*/  IADD3 R88, PT, PT, R95.reuse, 0x280, RZ ;  /* 0x000002805f587810 */ /* 0x040fe40007ffe0ff */
[C---:B------:R-:W-:Y:S02]  /*3c20*/  IADD3 R90, PT, PT, R95.reuse, 0x220, RZ ;  /* 0x000002205f5a7810 */ /* 0x040fe40007ffe0ff */
[-C--:B------:R-:W-:Y:S02]  /*3c30*/  LEA.HI.SX32 R88, R88, R95.reuse, 0x1b ;  /* 0x0000005f58587211 */ /* 0x080fe400078fdaff */
[----:B------:R-:W-:Y:S02]  /*3c40*/  LEA.HI.SX32 R90, R90, R95, 0x1b ;  /* 0x0000005f5a5a7211 */ /* 0x000fe400078fdaff */
[----:B------:R-:W-:-:S02]  /*3c50*/  IADD3 R168, PT, PT, R95, 0x240, RZ ;  /* 0x000002405fa87810 */ /* 0x000fc40007ffe0ff */
[----:B------:R-:W-:Y:S02]  /*3c60*/  ISETP.GE.AND P3, PT, R136, UR43, PT ;  /* 0x0000002b88007c0c */ /* 0x000fe4000bf66270 */
[----:B------:R-:W-:-:S04]  /*3c70*/  LEA.HI.SX32 R168, R168, R95, 0x1b ;  /* 0x0000005fa8a87211 */ /* 0x000fc800078fdaff */
[----:B------:R-:W-:Y:S02]  /*3c80*/  LEA R176, R168, UR25, 0x2 ;  /* 0x00000019a8b07c11 */ /* 0x000fe4000f8e10ff */
[C---:B------:R-:W-:Y:S02]  /*3c90*/  IADD3 R168, PT, PT, R95.reuse, 0x2c0, RZ ;  /* 0x000002c05fa87810 */ /* 0x040fe40007ffe0ff */
[C---:B------:R-:W-:Y:S02]  /*3ca0*/  IADD3 R170, PT, PT, R95.reuse, 0x260, RZ ;  /* 0x000002605faa7810 */ /* 0x040fe40007ffe0ff */
[-C--:B------:R-:W-:Y:S02]  /*3cb0*/  LEA.HI.SX32 R168, R168, R95.reuse, 0x1b ;  /* 0x0000005fa8a87211 */ /* 0x080fe400078fdaff */
[----:B------:R-:W-:Y:S02]  /*3cc0*/  LEA.HI.SX32 R170, R170, R95, 0x1b ;  /* 0x0000005faaaa7211 */ /* 0x000fe400078fdaff */
[----:B------:R-:W-:Y:S01]  /*3cd0*/  ISETP.GE.AND P4, PT, R162, UR43, PT ;  /* 0x0000002ba2007c0c */ /* 0x000fe2000bf86270 */
[----:B------:R-:W-:Y:S01]  /*3ce0*/  UMOV UR30, UR10 ;  /* 0x0000000a001e7c82 */ /* 0x000fe20008000000 */
[----:B------:R-:W-:Y:S01]  /*3cf0*/  LEA R174, R170, UR25, 0x2 ;  /* 0x00000019aaae7c11 */ /* 0x000fe2000f8e10ff */
[----:B------:R-:W-:Y:S01]  /*3d00*/  UMOV UR31, UR40 ;  /* 0x00000028001f7c82 */ /* 0x000fe20008000000 */
[----:B------:R-:W-:Y:S01]  /*3d10*/  IADD3 R170, PT, PT, R95, 0x2e0, RZ ;  /* 0x000002e05faa7810 */ /* 0x000fe20007ffe0ff */
[----:B------:R-:W-:Y:S01]  /*3d20*/  UIMAD.WIDE.U32 UR30, UR8, UR32, UR30 ;  /* 0x00000020081e72a5 */ /* 0x000fe2000f8e001e */
[----:B------:R-:W-:-:S03]  /*3d30*/  ISETP.GE.AND P6, PT, R110, UR43, PT ;  /* 0x0000002b6e007c0c */ /* 0x000fc6000bfc6270 */
[----:B------:R-:W-:Y:S02]  /*3d40*/  UIMAD UR27, UR8, UR33, UR31 ;  /* 0x00000021081b72a4 */ /* 0x000fe4000f8e021f */
[----:B------:R-:W-:-:S04]  /*3d50*/  ULEA UR31, UP0, UR30, UR34, 0x3 ;  /* 0x000000221e1f7291 */ /* 0x000fc8000f8018ff */
[----:B------:R-:W-:Y:S01]  /*3d60*/  ULEA.HI.X UR30, UR30, UR35, UR27, 0x3, UP0 ;  /* 0x000000231e1e7291 */ /* 0x000fe200080f1c1b */
[----:B------:R-:W-:Y:S01]  /*3d70*/  @!P3 MOV R171, RZ ;  /* 0x000000ff00abb202 */ /* 0x000fe20000000f00 */
[----:B------:R-:W-:-:S04]  /*3d80*/  HFMA2 R133, -RZ, RZ, 0, 0 ;  /* 0x00000000ff857431 */ /* 0x000fc800000001ff */
[----:B------:R-:W-:Y:S02]  /*3d90*/  MOV R191, UR30 ;  /* 0x0000001e00bf7c02 */ /* 0x000fe40008000f00 */
[----:B------:R-:W-:Y:S01]  /*3da0*/  @!P4 MOV R163, RZ ;  /* 0x000000ff00a3c202 */ /* 0x000fe20000000f00 */
[----:B------:R-:W-:Y:S02]  /*3db0*/  HFMA2 R135, -RZ, RZ, 0, 0 ;  /* 0x00000000ff877431 */ /* 0x000fe400000001ff */
[----:B------:R-:W-:Y:S01]  /*3dc0*/  HFMA2 R139, -RZ, RZ, 0, 0 ;  /* 0x00000000ff8b7431 */ /* 0x000fe200000001ff */
[----:B-----5:R-:W-:Y:S04]  /*3dd0*/  STS [R4], R143 ;  /* 0x0000008f04007388 */ /* 0x020fe80000000800 */
[----:B------:R0:W-:Y:S04]  /*3de0*/  STS [R5+0x80], R182 ;  /* 0x000080b605007388 */ /* 0x0001e80000000800 */
[----:B------:R-:W-:Y:S04]  /*3df0*/  STS [R6+0x100], R131 ;  /* 0x0001008306007388 */ /* 0x000fe80000000800 */
[----:B------:R-:W-:Y:S04]  /*3e00*/  STS [R7+0x180], R184 ;  /* 0x000180b807007388 */ /* 0x000fe80000000800 */
[----:B------:R-:W-:Y:S01]  /*3e10*/  STS [R8+0x200], R111 ;  /* 0x0002006f08007388 */ /* 0x000fe20000000800 */
[----:B0-----:R-:W-:-:S03]  /*3e20*/  LEA R182, R90, UR25, 0x2 ;  /* 0x000000195ab67c11 */ /* 0x001fc6000f8e10ff */
[----:B------:R0:W-:Y:S01]  /*3e30*/  STS [R9+0x280], R186 ;  /* 0x000280ba09007388 */ /* 0x0001e20000000800 */
[----:B------:R-:W-:-:S03]  /*3e40*/  IADD3 R90, PT, PT, R95, 0x2a0, RZ ;  /* 0x000002a05f5a7810 */ /* 0x000fc60007ffe0ff */
[----:B------:R-:W-:Y:S01]  /*3e50*/  STS [R10+0x300], R113 ;  /* 0x000300710a007388 */ /* 0x000fe20000000800 */
[----:B0-----:R-:W-:Y:S02]  /*3e60*/  LEA R186, R88, UR25, 0x2 ;  /* 0x0000001958ba7c11 */ /* 0x001fe4000f8e10ff */
[----:B------:R-:W0:Y:S01]  /*3e70*/  @!P2 LDC.64 R88, c[0x0][0x3e0] ;  /* 0x0000f800ff58ab82 */ /* 0x000e220000000a00 */
[----:B------:R-:W-:Y:S01]  /*3e80*/  STS [R11+0x380], R188 ;  /* 0x000380bc0b007388 */ /* 0x000fe20000000800 */
[----:B------:R-:W-:-:S03]  /*3e90*/  IADD3 R184, PT, PT, R95, 0x300, RZ ;  /* 0x000003005fb87810 */ /* 0x000fc60007ffe0ff */
[----:B------:R-:W-:Y:S01]  /*3ea0*/  STS [R12+0x400], R109 ;  /* 0x0004006d0c007388 */ /* 0x000fe20000000800 */
[----:B------:R-:W-:-:S03]  /*3eb0*/  LEA.HI.SX32 R90, R90, R95, 0x1b ;  /* 0x0000005f5a5a7211 */ /* 0x000fc600078fdaff */
[----:B------:R-:W-:Y:S04]  /*3ec0*/  STS [R13+0x480], R190 ;  /* 0x000480be0d007388 */ /* 0x000fe80000000800 */
[----:B------:R-:W-:Y:S04]  /*3ed0*/  STS [R14+0x500], R93 ;  /* 0x0005005d0e007388 */ /* 0x000fe80000000800 */
[----:B------:R-:W-:Y:S04]  /*3ee0*/  STS [R15+0x580], R192 ;  /* 0x000580c00f007388 */ /* 0x000fe80000000800 */
[----:B------:R1:W-:Y:S02]  /*3ef0*/  STS [R16+0x600], R115 ;  /* 0x0006007310007388 */ /* 0x0003e40000000800 */
[----:B-1----:R-:W-:-:S02]  /*3f00*/  LEA.HI.SX32 R115, R184, R95, 0x1b ;  /* 0x0000005fb8737211 */ /* 0x002fc400078fdaff */
[----:B------:R-:W-:Y:S02]  /*3f10*/  LEA R184, R90, UR25, 0x2 ;  /* 0x000000195ab87c11 */ /* 0x000fe4000f8e10ff */
[C---:B------:R-:W-:Y:S01]  /*3f20*/  IADD3 R90, PT, PT, R95.reuse, 0x320, RZ ;  /* 0x000003205f5a7810 */ /* 0x040fe20007ffe0ff */
[----:B------:R-:W-:Y:S03]  /*3f30*/  STS [R17+0x680], R194 ;  /* 0x000680c211007388 */ /* 0x000fe60000000800 */
[----:B------:R-:W-:Y:S01]  /*3f40*/  LEA.HI.SX32 R90, R90, R95, 0x1b ;  /* 0x0000005f5a5a7211 */ /* 0x000fe200078fdaff */
[----:B------:R1:W-:Y:S01]  /*3f50*/  STS [R18+0x700], R119 ;  /* 0x0007007712007388 */ /* 0x0003e20000000800 */
[----:B------:R-:W-:Y:S02]  /*3f60*/  LEA R188, R168, UR25, 0x2 ;  /* 0x00000019a8bc7c11 */ /* 0x000fe4000f8e10ff */
[----:B------:R-:W-:Y:S01]  /*3f70*/  @!P2 MOV R131, RZ ;  /* 0x000000ff0083a202 */ /* 0x000fe20000000f00 */
[----:B------:R-:W-:Y:S01]  /*3f80*/  STS [R19+0x780], R196 ;  /* 0x000780c413007388 */ /* 0x000fe20000000800 */
[----:B------:R-:W-:-:S03]  /*3f90*/  IADD3 R168, PT, PT, R95, 0x340, RZ ;  /* 0x000003405fa87810 */ /* 0x000fc60007ffe0ff */
[----:B----4-:R-:W-:Y:S01]  /*3fa0*/  STS [R172+0x800], R121 ;  /* 0x00080079ac007388 */ /* 0x010fe20000000800 */
[----:B-1----:R-:W-:Y:S02]  /*3fb0*/  LEA R119, R90, UR25, 0x2 ;  /* 0x000000195a777c11 */ /* 0x002fe4000f8e10ff */
[----:B------:R-:W1:Y:S01]  /*3fc0*/  @!P3 LDC.64 R90, c[0x0][0x3e0] ;  /* 0x0000f800ff5abb82 */ /* 0x000e620000000a00 */
[----:B------:R-:W-:Y:S01]  /*3fd0*/  STS [R182+0x880], R123 ;  /* 0x0008807bb6007388 */ /* 0x000fe20000000800 */
[----:B0-----:R-:W-:Y:S01]  /*3fe0*/  @!P2 IMAD.WIDE.U32 R130, R88, UR8, R130 ;  /* 0x000000085882ac25 */ /* 0x001fe2000f8e0082 */
[----:B------:R-:W-:Y:S02]  /*3ff0*/  IADD3 R88, PT, PT, R95, 0x3c0, RZ ;  /* 0x000003c05f587810 */ /* 0x000fe40007ffe0ff */
[----:B------:R0:W-:Y:S01]  /*4000*/  STS [R176+0x900], R125 ;  /* 0x0009007db0007388 */ /* 0x0001e20000000800 */
[-C--:B------:R-:W-:Y:S01]  /*4010*/  LEA.HI.SX32 R113, R170, R95.reuse, 0x1b ;  /* 0x0000005faa717211 */ /* 0x080fe200078fdaff */
[----:B------:R-:W-:Y:S01]  /*4020*/  @!P2 IMAD R89, R89, UR8, R131 ;  /* 0x000000085959ac24 */ /* 0x000fe2000f8e0283 */
[----:B------:R-:W-:-:S02]  /*4030*/  LEA.HI.SX32 R88, R88, R95, 0x1b ;  /* 0x0000005f58587211 */ /* 0x000fc400078fdaff */
[-C--:B0-----:R-:W-:Y:S02]  /*4040*/  LEA.HI.SX32 R125, R168, R95.reuse, 0x1b ;  /* 0x0000005fa87d7211 */ /* 0x081fe400078fdaff */
[C---:B------:R-:W-:Y:S02]  /*4050*/  IADD3 R168, PT, PT, R95.reuse, 0x3e0, RZ ;  /* 0x000003e05fa87810 */ /* 0x040fe40007ffe0ff */
[C---:B------:R-:W-:Y:S02]  /*4060*/  IADD3 R170, PT, PT, R95.reuse, 0x360, RZ ;  /* 0x000003605faa7810 */ /* 0x040fe40007ffe0ff */
[----:B------:R-:W-:Y:S02]  /*4070*/  LEA.HI.SX32 R127, R168, R95, 0x1b ;  /* 0x0000005fa87f7211 */ /* 0x000fe400078fdaff */
[----:B------:R-:W-:Y:S02]  /*4080*/  @!P2 LEA R168, P5, R130, UR26, 0x2 ;  /* 0x0000001a82a8ac11 */ /* 0x000fe4000f8a10ff */
[----:B------:R-:W-:-:S02]  /*4090*/  IADD3 R190, PT, PT, R95, 0x380, RZ ;  /* 0x000003805fbe7810 */ /* 0x000fc40007ffe0ff */
[----:B------:R-:W-:Y:S01]  /*40a0*/  IADD3 R192, PT, PT, R95, 0x3a0, RZ ;  /* 0x000003a05fc07810 */ /* 0x000fe20007ffe0ff */
[----:B------:R0:W-:Y:S01]  /*40b0*/  STS [R174+0x980], R137 ;  /* 0x00098089ae007388 */ /* 0x0001e20000000800 */
[----:B------:R-:W-:Y:S02]  /*40c0*/  LEA R113, R113, UR25, 0x2 ;  /* 0x0000001971717c11 */ /* 0x000fe4000f8e10ff */
[-C--:B------:R-:W-:Y:S02]  /*40d0*/  LEA.HI.SX32 R117, R170, R95.reuse, 0x1b ;  /* 0x0000005faa757211 */ /* 0x080fe400078fdaff */
[----:B------:R-:W-:Y:S02]  /*40e0*/  LEA R129, R88, UR25, 0x2 ;  /* 0x0000001958817c11 */ /* 0x000fe4000f8e10ff */
[----:B------:R-:W-:Y:S01]  /*40f0*/  @!P2 LEA.HI.X R169, R130, UR23, R89, 0x2, P5 ;  /* 0x0000001782a9ac11 */ /* 0x000fe2000a8f1459 */
[----:B---3--:R3:W-:Y:S01]  /*4100*/  STS [R186+0xa00], R141 ;  /* 0x000a008dba007388 */ /* 0x0087e20000000800 */
[----:B------:R-:W-:Y:S01]  /*4110*/  LEA R115, R115, UR25, 0x2 ;  /* 0x0000001973737c11 */ /* 0x000fe2000f8e10ff */
[----:B------:R-:W4:Y:S01]  /*4120*/  @!P4 LDC.64 R88, c[0x0][0x3e0] ;  /* 0x0000f800ff58cb82 */ /* 0x000f220000000a00 */
[-C--:B------:R-:W-:Y:S01]  /*4130*/  LEA.HI.SX32 R121, R190, R95.reuse, 0x1b ;  /* 0x0000005fbe797211 */ /* 0x080fe200078fdaff */
[----:B------:R-:W-:Y:S01]  /*4140*/  STS [R184+0xa80], R147 ;  /* 0x000a8093b8007388 */ /* 0x000fe20000000800 */
[----:B------:R-:W-:-:S02]  /*4150*/  LEA.HI.SX32 R123, R192, R95, 0x1b ;  /* 0x0000005fc07b7211 */ /* 0x000fc400078fdaff */
[----:B------:R-:W-:Y:S01]  /*4160*/  LEA R125, R125, UR25, 0x2 ;  /* 0x000000197d7d7c11 */ /* 0x000fe2000f8e10ff */
[----:B------:R5:W-:Y:S01]  /*4170*/  STS [R188+0xb00], R145 ;  /* 0x000b0091bc007388 */ /* 0x000be20000000800 */
[----:B------:R-:W-:Y:S01]  /*4180*/  LEA R117, R117, UR25, 0x2 ;  /* 0x0000001975757c11 */ /* 0x000fe2000f8e10ff */
[----:B------:R-:W3:Y:S01]  /*4190*/  @!P6 LDC.64 R130, c[0x0][0x3e0] ;  /* 0x0000f800ff82eb82 */ /* 0x000ee20000000a00 */
[----:B------:R-:W-:Y:S01]  /*41a0*/  LEA R121, R121, UR25, 0x2 ;  /* 0x0000001979797c11 */ /* 0x000fe2000f8e10ff */
[----:B------:R-:W-:Y:S01]  /*41b0*/  STS [R113+0xb80], R198 ;  /* 0x000b80c671007388 */ /* 0x000fe20000000800 */
[----:B------:R-:W-:Y:S02]  /*41c0*/  LEA R123, R123, UR25, 0x2 ;  /* 0x000000197b7b7c11 */ /* 0x000fe4000f8e10ff */
[----:B------:R-:W-:Y:S01]  /*41d0*/  @!P3 MOV R170, R136 ;  /* 0x0000008800aab202 */ /* 0x000fe20000000f00 */
[----:B------:R-:W-:Y:S01]  /*41e0*/  STS [R115+0xc00], R200 ;  /* 0x000c00c873007388 */ /* 0x000fe20000000800 */
[----:B------:R-:W-:-:S02]  /*41f0*/  LEA R127, R127, UR25, 0x2 ;  /* 0x000000197f7f7c11 */ /* 0x000fc4000f8e10ff */
[----:B------:R-:W-:Y:S01]  /*4200*/  MOV R190, UR31 ;  /* 0x0000001f00be7c02 */ /* 0x000fe20008000f00 */
[----:B------:R-:W-:Y:S01]  /*4210*/  STS [R119+0xc80], R202 ;  /* 0x000c80ca77007388 */ /* 0x000fe20000000800 */
[----:B------:R-:W-:-:S03]  /*4220*/  ISETP.GE.AND P5, PT, R112, UR43, PT ;  /* 0x0000002b70007c0c */ /* 0x000fc6000bfa6270 */
[----:B------:R5:W-:Y:S01]  /*4230*/  STS [R125+0xd00], R204 ;  /* 0x000d00cc7d007388 */ /* 0x000be20000000800 */
[----:B-1----:R-:W-:-:S03]  /*4240*/  @!P3 IMAD.WIDE.U32 R170, R90, UR8, R170 ;  /* 0x000000085aaabc25 */ /* 0x002fc6000f8e00aa */
[----:B------:R1:W-:Y:S04]  /*4250*/  STS [R117+0xd80], R206 ;  /* 0x000d80ce75007388 */ /* 0x0003e80000000800 */
[----:B--2---:R-:W-:Y:S04]  /*4260*/  STS [R121+0xe00], R210 ;  /* 0x000e00d279007388 */ /* 0x004fe80000000800 */
[----:B------:R2:W-:Y:S01]  /*4270*/  STS [R123+0xe80], R208 ;  /* 0x000e80d07b007388 */ /* 0x0005e20000000800 */
[----:B------:R-:W-:-:S03]  /*4280*/  @!P3 IMAD R91, R91, UR8, R171 ;  /* 0x000000085b5bbc24 */ /* 0x000fc6000f8e02ab */
[----:B------:R2:W-:Y:S04]  /*4290*/  STS [R129+0xf00], R212 ;  /* 0x000f00d481007388 */ /* 0x0005e80000000800 */
[----:B------:R-:W-:Y:S04]  /*42a0*/  STS [R127+0xf80], R214 ;  /* 0x000f80d67f007388 */ /* 0x000fe80000000800 */
[----:B0-----:R-:W2:Y:S01]  /*42b0*/  LDG.E.64 R136, desc[UR28][R190.64] ;  /* 0x0000001cbe887981 */ /* 0x001ea2000c1e1b00 */
[----:B------:R-:W-:-:S03]  /*42c0*/  NOP ;  /* 0x0000000000007918 */ /* 0x000fc60000000000 */
[----:B------:R0:W2:Y:S01]  /*42d0*/  @!P2 LDG.E R133, desc[UR28][R168.64] ;  /* 0x0000001ca885a981 */ /* 0x0000a2000c1e1900 */
[----:B------:R-:W-:-:S04]  /*42e0*/  @!P3 LEA R192, P2, R170, UR26, 0x2 ;  /* 0x0000001aaac0bc11 */ /* 0x000fc8000f8410ff */
[----:B------:R-:W-:Y:S02]  /*42f0*/  @!P3 LEA.HI.X R193, R170, UR23, R91, 0x2, P2 ;  /* 0x00000017aac1bc11 */ /* 0x000fe400090f145b */
[----:B------:R-:W5:Y:S01]  /*4300*/  @!P5 LDC.64 R90, c[0x0][0x3e0] ;  /* 0x0000f800ff5adb82 */ /* 0x000f620000000a00 */
[----:B------:R-:W-:Y:S02]  /*4310*/  MOV R170, RZ ;  /* 0x000000ff00aa7202 */ /* 0x000fe40000000f00 */
[----:B------:R-:W-:Y:S01]  /*4320*/  ISETP.GE.AND P2, PT, R120, UR43, PT ;  /* 0x0000002b78007c0c */ /* 0x000fe2000bf46270 */
[----:B----4-:R-:W-:Y:S01]  /*4330*/  @!P4 IMAD.WIDE.U32 R162, R88, UR8, R162 ;  /* 0x0000000858a2cc25 */ /* 0x010fe2000f8e00a2 */
[----:B------:R-:W-:Y:S02]  /*4340*/  @!P6 MOV R111, RZ ;  /* 0x000000ff006fe202 */ /* 0x000fe40000000f00 */
[----:B------:R-:W4:Y:S01]  /*4350*/  @!P3 LDG.E R170, desc[UR28][R192.64] ;  /* 0x0000001cc0aab981 */ /* 0x000f22000c1e1900 */
[----:B------:R-:W-:Y:S01]  /*4360*/  @!P4 IMAD R89, R89, UR8, R163 ;  /* 0x000000085959cc24 */ /* 0x000fe2000f8e02a3 */
[----:B0-----:R-:W-:Y:S01]  /*4370*/  @!P4 LEA R168, P3, R162, UR26, 0x2 ;  /* 0x0000001aa2a8cc11 */ /* 0x001fe2000f8610ff */
[----:B---3--:R-:W-:-:S03]  /*4380*/  @!P6 IMAD.WIDE.U32 R110, R130, UR8, R110 ;  /* 0x00000008826eec25 */ /* 0x008fc6000f8e006e */
[----:B------:R-:W-:-:S03]  /*4390*/  @!P4 LEA.HI.X R169, R162, UR23, R89, 0x2, P3 ;  /* 0x00000017a2a9cc11 */ /* 0x000fc600098f1459 */
[----:B------:R-:W0:Y:S01]  /*43a0*/  @!P2 LDC.64 R88, c[0x0][0x3e0] ;  /* 0x0000f800ff58ab82 */ /* 0x000e220000000a00 */
[----:B------:R-:W-:Y:S01]  /*43b0*/  ISETP.GE.AND P3, PT, R114, UR43, PT ;  /* 0x0000002b72007c0c */ /* 0x000fe2000bf66270 */
[----:B------:R3:W4:Y:S01]  /*43c0*/  @!P4 LDG.E R135, desc[UR28][R168.64] ;  /* 0x0000001ca887c981 */ /* 0x000722000c1e1900 */
[----:B------:R-:W-:Y:S01]  /*43d0*/  @!P6 IMAD R131, R131, UR8, R111 ;  /* 0x000000088383ec24 */ /* 0x000fe2000f8e026f */
[C---:B------:R-:W-:Y:S02]  /*43e0*/  @!P6 LEA R130, P4, R110.reuse, UR26, 0x2 ;  /* 0x0000001a6e82ec11 */ /* 0x040fe4000f8810ff */
[----:B------:R-:W-:Y:S02]  /*43f0*/  @!P5 MOV R162, R112 ;  /* 0x0000007000a2d202 */ /* 0x000fe40000000f00 */
[----:B------:R-:W-:Y:S01]  /*4400*/  @!P5 MOV R163, RZ ;  /* 0x000000ff00a3d202 */ /* 0x000fe20000000f00 */
[----:B------:R-:W-:Y:S01]  /*4410*/  HFMA2 R190, -RZ, RZ, 0, 0 ;  /* 0x00000000ffbe7431 */ /* 0x000fe200000001ff */
[----:B------:R-:W-:Y:S01]  /*4420*/  @!P6 LEA.HI.X R131, R110, UR23, R131, 0x2, P4 ;  /* 0x000000176e83ec11 */ /* 0x000fe2000a0f1483 */
[----:B-----5:R-:W-:-:S03]  /*4430*/  @!P5 IMAD.WIDE.U32 R162, R90, UR8, R162 ;  /* 0x000000085aa2dc25 */ /* 0x020fc6000f8e00a2 */
[----:B------:R-:W5:Y:S01]  /*4440*/  @!P3 LDC.64 R110, c[0x0][0x3e0] ;  /* 0x0000f800ff6ebb82 */ /* 0x000f620000000a00 */
[----:B------:R1:W4:Y:S01]  /*4450*/  @!P6 LDG.E R190, desc[UR28][R130.64] ;  /* 0x0000001c82bee981 */ /* 0x000322000c1e1900 */
[----:B------:R-:W-:Y:S01]  /*4460*/  @!P5 IMAD R91, R91, UR8, R163 ;  /* 0x000000085b5bdc24 */ /* 0x000fe2000f8e02a3 */
[----:B---3--:R-:W-:Y:S02]  /*4470*/  @!P5 LEA R168, P6, R162, UR26, 0x2 ;  /* 0x0000001aa2a8dc11 */ /* 0x008fe4000f8c10ff */
[----:B------:R-:W-:Y:S02]  /*4480*/  ISETP.GE.AND P4, PT, R108, UR43, PT ;  /* 0x0000002b6c007c0c */ /* 0x000fe4000bf86270 */
[----:B------:R-:W-:Y:S02]  /*4490*/  @!P5 LEA.HI.X R169, R162, UR23, R91, 0x2, P6 ;  /* 0x00000017a2a9dc11 */ /* 0x000fe4000b0f145b */
[----:B------:R-:W-:Y:S02]  /*44a0*/  @!P2 MOV R162, R120 ;  /* 0x0000007800a2a202 */ /* 0x000fe40000000f00 */
[----:B------:R-:W-:Y:S01]  /*44b0*/  @!P2 MOV R163, RZ ;  /* 0x000000ff00a3a202 */ /* 0x000fe20000000f00 */
[----:B------:R-:W3:Y:S02]  /*44c0*/  @!P5 LDG.E R139, desc[UR28][R168.64] ;  /* 0x0000001ca88bd981 */ /* 0x000ee4000c1e1900 */
[----:B0-----:R-:W-:-:S04]  /*44d0*/  @!P2 IMAD.WIDE.U32 R162, R88, UR8, R162 ;  /* 0x0000000858a2ac25 */ /* 0x001fc8000f8e00a2 */
[----:B------:R-:W0:Y:S01]  /*44e0*/  @!P4 LDC.64 R90, c[0x0][0x3e0] ;  /* 0x0000f800ff5acb82 */ /* 0x000e220000000a00 */
[----:B------:R-:W-:Y:S01]  /*44f0*/  @!P2 IMAD R89, R89, UR8, R163 ;  /* 0x000000085959ac24 */ /* 0x000fe2000f8e02a3 */
[----:B-1----:R-:W-:Y:S02]  /*4500*/  @!P2 LEA R130, P5, R162, UR26, 0x2 ;  /* 0x0000001aa282ac11 */ /* 0x002fe4000f8a10ff */
[----:B------:R-:W-:Y:S02]  /*4510*/  ISETP.GE.AND P6, PT, R124, UR43, PT ;  /* 0x0000002b7c007c0c */ /* 0x000fe4000bfc6270 */
[----:B------:R-:W-:Y:S02]  /*4520*/  @!P2 LEA.HI.X R131, R162, UR23, R89, 0x2, P5 ;  /* 0x00000017a283ac11 */ /* 0x000fe4000a8f1459 */
[----:B------:R-:W-:Y:S02]  /*4530*/  @!P3 MOV R162, R114 ;  /* 0x0000007200a2b202 */ /* 0x000fe40000000f00 */
[----:B------:R-:W-:Y:S01]  /*4540*/  @!P3 MOV R163, RZ ;  /* 0x000000ff00a3b202 */ /* 0x000fe20000000f00 */
[----:B------:R-:W-:Y:S01]  /*4550*/  HFMA2 R112, -RZ, RZ, 0, 0 ;  /* 0x00000000ff707431 */ /* 0x000fe200000001ff */
[----:B------:R-:W-:Y:S01]  /*4560*/  ISETP.GE.AND P5, PT, R92, UR43, PT ;  /* 0x0000002b5c007c0c */ /* 0x000fe2000bfa6270 */
[----:B-----5:R-:W-:-:S04]  /*4570*/  @!P3 IMAD.WIDE.U32 R162, R110, UR8, R162 ;  /* 0x000000086ea2bc25 */ /* 0x020fc8000f8e00a2 */
[----:B------:R1:W5:Y:S01]  /*4580*/  @!P2 LDG.E R112, desc[UR28][R130.64] ;  /* 0x0000001c8270a981 */ /* 0x000362000c1e1900 */
[----:B------:R-:W1:Y:S01]  /*4590*/  @!P6 LDC.64 R88, c[0x0][0x3e0] ;  /* 0x0000f800ff58eb82 */ /* 0x000e620000000a00 */
[----:B------:R-:W-:Y:S01]  /*45a0*/  @!P3 IMAD R111, R111, UR8, R163 ;  /* 0x000000086f6fbc24 */ /* 0x000fe2000f8e02a3 */
[C---:B------:R-:W-:Y:S02]  /*45b0*/  @!P3 LEA R110, P2, R162.reuse, UR26, 0x2 ;  /* 0x0000001aa26ebc11 */ /* 0x040fe4000f8410ff */
[----:B------:R-:W-:Y:S02]  /*45c0*/  @!P4 MOV R163, RZ ;  /* 0x000000ff00a3c202 */ /* 0x000fe40000000f00 */
[----:B------:R-:W-:Y:S02]  /*45d0*/  @!P3 LEA.HI.X R111, R162, UR23, R111, 0x2, P2 ;  /* 0x00000017a26fbc11 */ /* 0x000fe400090f146f */
[----:B------:R-:W-:Y:S01]  /*45e0*/  @!P4 MOV R162, R108 ;  /* 0x0000006c00a2c202 */ /* 0x000fe20000000f00 */
[----:B------:R-:W-:Y:S01]  /*45f0*/  HFMA2 R141, -RZ, RZ, 0, 0 ;  /* 0x00000000ff8d7431 */ /* 0x000fe200000001ff */
[----:B------:R-:W-:Y:S01]  /*4600*/  ISETP.GE.AND P2, PT, R118, UR43, PT ;  /* 0x0000002b76007c0c */ /* 0x000fe2000bf46270 */
[----:B------:R-:W1:Y:S02]  /*4610*/  @!P5 LDC.64 R108, c[0x0][0x3e0] ;  /* 0x0000f800ff6cdb82 */ /* 0x000e640000000a00 */
[----:B0-----:R-:W-:-:S02]  /*4620*/  @!P4 IMAD.WIDE.U32 R162, R90, UR8, R162 ;  /* 0x000000085aa2cc25 */ /* 0x001fc4000f8e00a2 */
[----:B------:R0:W5:Y:S02]  /*4630*/  @!P3 LDG.E R141, desc[UR28][R110.64] ;  /* 0x0000001c6e8db981 */ /* 0x000164000c1e1900 */
[----:B------:R-:W-:Y:S01]  /*4640*/  @!P4 IMAD R91, R91, UR8, R163 ;  /* 0x000000085b5bcc24 */ /* 0x000fe2000f8e02a3 */
[C---:B-1----:R-:W-:Y:S02]  /*4650*/  @!P4 LEA R130, P3, R162.reuse, UR26, 0x2 ;  /* 0x0000001aa282cc11 */ /* 0x042fe4000f8610ff */
[----:B------:R-:W-:Y:S02]  /*4660*/  @!P6 MOV R163, RZ ;  /* 0x000000ff00a3e202 */ /* 0x000fe40000000f00 */
[----:B------:R-:W-:Y:S02]  /*4670*/  @!P4 LEA.HI.X R131, R162, UR23, R91, 0x2, P3 ;  /* 0x00000017a283cc11 */ /* 0x000fe400098f145b */
[----:B------:R-:W-:Y:S01]  /*4680*/  @!P6 MOV R162, R124 ;  /* 0x0000007c00a2e202 */ /* 0x000fe20000000f00 */
[----:B------:R-:W1:Y:S01]  /*4690*/  @!P2 LDC.64 R90, c[0x0][0x3e0] ;  /* 0x0000f800ff5aab82 */ /* 0x000e620000000a00 */
[----:B------:R-:W-:Y:S01]  /*46a0*/  HFMA2 R114, -RZ, RZ, 0, 0 ;  /* 0x00000000ff727431 */ /* 0x000fe200000001ff */
[----:B------:R-:W-:-:S02]  /*46b0*/  ISETP.GE.AND P3, PT, R122, UR43, PT ;  /* 0x0000002b7a007c0c */ /* 0x000fc4000bf66270 */
[----:B------:R-:W-:Y:S01]  /*46c0*/  @!P6 IMAD.WIDE.U32 R162, R88, UR8, R162 ;  /* 0x0000000858a2ec25 */ /* 0x000fe2000f8e00a2 */
[----:B------:R-:W-:Y:S02]  /*46d0*/  @!P5 MOV R93, RZ ;  /* 0x000000ff005dd202 */ /* 0x000fe40000000f00 */
[----:B------:R0:W5:Y:S01]  /*46e0*/  @!P4 LDG.E R114, desc[UR28][R130.64] ;  /* 0x0000001c8272c981 */ /* 0x000162000c1e1900 */
[----:B------:R-:W-:Y:S01]  /*46f0*/  @!P6 IMAD R89, R89, UR8, R163 ;  /* 0x000000085959ec24 */ /* 0x000fe2000f8e02a3 */
[----:B0-----:R-:W-:Y:S01]  /*4700*/  @!P6 LEA R110, P4, R162, UR26, 0x2 ;  /* 0x0000001aa26eec11 */ /* 0x001fe2000f8810ff */
[----:B------:R-:W-:Y:S02]  /*4710*/  HFMA2 R143, -RZ, RZ, 0, 0 ;  /* 0x00000000ff8f7431 */ /* 0x000fe400000001ff */
[----:B------:R-:W-:Y:S01]  /*4720*/  @!P5 IMAD.WIDE.U32 R92, R108, UR8, R92 ;  /* 0x000000086c5cdc25 */ /* 0x000fe2000f8e005c */
[----:B------:R-:W-:Y:S02]  /*4730*/  @!P6 LEA.HI.X R111, R162, UR23, R89, 0x2, P4 ;  /* 0x00000017a26fec11 */ /* 0x000fe4000a0f1459 */
[----:B------:R-:W0:Y:S01]  /*4740*/  @!P3 LDC.64 R88, c[0x0][0x3e0] ;  /* 0x0000f800ff58bb82 */ /* 0x000e220000000a00 */
[----:B------:R-:W-:Y:S01]  /*4750*/  ISETP.GE.AND P4, PT, R148, UR43, PT ;  /* 0x0000002b94007c0c */ /* 0x000fe2000bf86270 */
[----:B------:R-:W-:Y:S01]  /*4760*/  @!P5 IMAD R109, R109, UR8, R93 ;  /* 0x000000086d6ddc24 */ /* 0x000fe2000f8e025d */
[----:B------:R1:W5:Y:S01]  /*4770*/  @!P6 LDG.E R143, desc[UR28][R110.64] ;  /* 0x0000001c6e8fe981 */ /* 0x000362000c1e1900 */
[----:B------:R-:W-:-:S02]  /*4780*/  @!P5 LEA R108, P6, R92, UR26, 0x2 ;  /* 0x0000001a5c6cdc11 */ /* 0x000fc4000f8c10ff */
[----:B------:R-:W-:Y:S02]  /*4790*/  @!P2 MOV R130, R118 ;  /* 0x000000760082a202 */ /* 0x000fe40000000f00 */
[----:B------:R-:W-:Y:S01]  /*47a0*/  @!P2 MOV R131, RZ ;  /* 0x000000ff0083a202 */ /* 0x000fe20000000f00 */
[----:B------:R-:W-:Y:S01]  /*47b0*/  HFMA2 R120, -RZ, RZ, 0, 0 ;  /* 0x00000000ff787431 */ /* 0x000fe200000001ff */
[----:B------:R-:W-:Y:S01]  /*47c0*/  @!P5 LEA.HI.X R109, R92, UR23, R109, 0x2, P6 ;  /* 0x000000175c6ddc11 */ /* 0x000fe2000b0f146d */
[----:B-1----:R-:W-:-:S03]  /*47d0*/  @!P2 IMAD.WIDE.U32 R130, R90, UR8, R130 ;  /* 0x000000085a82ac25 */ /* 0x002fc6000f8e0082 */
[----:B------:R-:W1:Y:S01]  /*47e0*/  @!P4 LDC.64 R92, c[0x0][0x3e0] ;  /* 0x0000f800ff5ccb82 */ /* 0x000e620000000a00 */
[----:B------:R0:W5:Y:S01]  /*47f0*/  @!P5 LDG.E R120, desc[UR28][R108.64] ;  /* 0x0000001c6c78d981 */ /* 0x000162000c1e1900 */
[----:B------:R-:W-:Y:S01]  /*4800*/  @!P2 IMAD R91, R91, UR8, R131 ;  /* 0x000000085b5bac24 */ /* 0x000fe2000f8e0283 */
[----:B------:R-:W-:Y:S02]  /*4810*/  @!P2 LEA R110, P5, R130, UR26, 0x2 ;  /* 0x0000001a826eac11 */ /* 0x000fe4000f8a10ff */
[----:B------:R-:W-:Y:S02]  /*4820*/  ISETP.GE.AND P6, PT, R164, UR43, PT ;  /* 0x0000002ba4007c0c */ /* 0x000fe4000bfc6270 */
[----:B------:R-:W-:Y:S02]  /*4830*/  @!P2 LEA.HI.X R111, R130, UR23, R91, 0x2, P5 ;  /* 0x00000017826fac11 */ /* 0x000fe4000a8f145b */
[----:B------:R-:W-:Y:S02]  /*4840*/  @!P3 MOV R130, R122 ;  /* 0x0000007a0082b202 */ /* 0x000fe40000000f00 */
[----:B------:R-:W-:Y:S01]  /*4850*/  @!P3 MOV R131, RZ ;  /* 0x000000ff0083b202 */ /* 0x000fe20000000f00 */
[----:B------:R-:W-:-:S02]  /*4860*/  HFMA2 R145, -RZ, RZ, 0, 0 ;  /* 0x00000000ff917431 */ /* 0x000fc400000001ff */
[----:B0-----:R-:W-:-:S04]  /*4870*/  @!P3 IMAD.WIDE.U32 R130, R88, UR8, R130 ;  /* 0x000000085882bc25 */ /* 0x001fc8000f8e0082 */
[----:B------:R0:W5:Y:S01]  /*4880*/  @!P2 LDG.E R145, desc[UR28][R110.64] ;  /* 0x0000001c6e91a981 */ /* 0x000162000c1e1900 */
[----:B------:R-:W0:Y:S01]  /*4890*/  @!P6 LDC.64 R90, c[0x0][0x3e0] ;  /* 0x0000f800ff5aeb82 */ /* 0x000e220000000a00 */
[----:B------:R-:W-:Y:S01]  /*48a0*/  @!P3 IMAD R89, R89, UR8, R131 ;  /* 0x000000085959bc24 */ /* 0x000fe2000f8e0283 */
[----:B------:R-:W-:Y:S02]  /*48b0*/  @!P3 LEA R108, P2, R130, UR26, 0x2 ;  /* 0x0000001a826cbc11 */ /* 0x000fe4000f8410ff */
[----:B------:R-:W-:Y:S02]  /*48c0*/  ISETP.GE.AND P5, PT, R140, UR43, PT ;  /* 0x0000002b8c007c0c */ /* 0x000fe4000bfa6270 */
[----:B------:R-:W-:Y:S02]  /*48d0*/  @!P3 LEA.HI.X R109, R130, UR23, R89, 0x2, P2 ;  /* 0x00000017826dbc11 */ /* 0x000fe400090f1459 */
[----:B------:R-:W-:Y:S02]  /*48e0*/  @!P4 MOV R130, R148 ;  /* 0x000000940082c202 */ /* 0x000fe40000000f00 */
[----:B------:R-:W-:Y:S01]  /*48f0*/  @!P4 MOV R131, RZ ;  /* 0x000000ff0083c202 */ /* 0x000fe20000000f00 */
[----:B------:R-:W-:-:S02]  /*4900*/  HFMA2 R118, -RZ, RZ, 0, 0 ;  /* 0x00000000ff767431 */ /* 0x000fc400000001ff */
[----:B-1----:R-:W-:-:S04]  /*4910*/  @!P4 IMAD.WIDE.U32 R130, R92, UR8, R130 ;  /* 0x000000085c82cc25 */ /* 0x002fc8000f8e0082 */
[----:B------:R1:W5:Y:S01]  /*4920*/  @!P3 LDG.E R118, desc[UR28][R108.64] ;  /* 0x0000001c6c76b981 */ /* 0x000362000c1e1900 */
[----:B------:R-:W1:Y:S01]  /*4930*/  @!P5 LDC.64 R88, c[0x0][0x3e0] ;  /* 0x0000f800ff58db82 */ /* 0x000e620000000a00 */
[----:B------:R-:W-:Y:S01]  /*4940*/  @!P4 IMAD R93, R93, UR8, R131 ;  /* 0x000000085d5dcc24 */ /* 0x000fe2000f8e0283 */
[----:B0-----:R-:W-:Y:S02]  /*4950*/  @!P4 LEA R110, P3, R130, UR26, 0x2 ;  /* 0x0000001a826ecc11 */ /* 0x001fe4000f8610ff */
[----:B------:R-:W-:Y:S02]  /*4960*/  ISETP.GE.AND P2, PT, R160, UR43, PT ;  /* 0x0000002ba0007c0c */ /* 0x000fe4000bf46270 */
[----:B------:R-:W-:Y:S02]  /*4970*/  @!P4 LEA.HI.X R111, R130, UR23, R93, 0x2, P3 ;  /* 0x00000017826fcc11 */ /* 0x000fe400098f145d */
[----:B------:R-:W-:Y:S02]  /*4980*/  @!P6 MOV R130, R164 ;  /* 0x000000a40082e202 */ /* 0x000fe40000000f00 */
[----:B------:R-:W-:Y:S01]  /*4990*/  @!P6 MOV R131, RZ ;  /* 0x000000ff0083e202 */ /* 0x000fe20000000f00 */
[----:B------:R-:W-:-:S02]  /*49a0*/  HFMA2 R147, -RZ, RZ, 0, 0 ;  /* 0x00000000ff937431 */ /* 0x000fc400000001ff */
[----:B------:R-:W-:-:S04]  /*49b0*/  @!P6 IMAD.WIDE.U32 R130, R90, UR8, R130 ;  /* 0x000000085a82ec25 */ /* 0x000fc8000f8e0082 */
[----:B------:R0:W5:Y:S01]  /*49c0*/  @!P4 LDG.E R147, desc[UR28][R110.64] ;  /* 0x0000001c6e93c981 */ /* 0x000162000c1e1900 */
[----:B------:R-:W2:Y:S01]  /*49d0*/  @!P2 LDC.64 R92, c[0x0][0x3e0] ;  /* 0x0000f800ff5cab82 */ /* 0x000ea20000000a00 */
[----:B------:R-:W-:Y:S01]  /*49e0*/  @!P6 IMAD R91, R91, UR8, R131 ;  /* 0x000000085b5bec24 */ /* 0x000fe2000f8e0283 */
[----:B-1----:R-:W-:Y:S02]  /*49f0*/  @!P6 LEA R108, P4, R130, UR26, 0x2 ;  /* 0x0000001a826cec11 */ /* 0x002fe4000f8810ff */
[----:B------:R-:W-:Y:S02]  /*4a00*/  ISETP.GE.AND P3, PT, R158, UR43, PT ;  /* 0x0000002b9e007c0c */ /* 0x000fe4000bf66270 */
[----:B------:R-:W-:Y:S02]  /*4a10*/  @!P6 LEA.HI.X R109, R130, UR23, R91, 0x2, P4 ;  /* 0x00000017826dec11 */ /* 0x000fe4000a0f145b */
[----:B------:R-:W-:Y:S02]  /*4a20*/  @!P5 MOV R130, R140 ;  /* 0x0000008c0082d202 */ /* 0x000fe40000000f00 */
[----:B------:R-:W-:Y:S01]  /*4a30*/  @!P5 MOV R131, RZ ;  /* 0x000000ff0083d202 */ /* 0x000fe20000000f00 */
[----:B------:R-:W-:-:S02]  /*4a40*/  HFMA2 R122, -RZ, RZ, 0, 0 ;  /* 0x00000000ff7a7431 */ /* 0x000fc400000001ff */
[----:B------:R-:W-:-:S04]  /*4a50*/  @!P5 IMAD.WIDE.U32 R130, R88, UR8, R130 ;  /* 0x000000085882dc25 */ /* 0x000fc8000f8e0082 */
        /* <DEDUP_REMOVED lines=9> */
[----:B--2---:R-:W-:-:S04]  /*4af0*/  @!P2 IMAD.WIDE.U32 R130, R92, UR8, R130 ;  /* 0x000000085c82ac25 */ /* 0x004fc8000f8e0082 */
[----:B------:R0:W2:Y:S01]  /*4b00*/  @!P5 LDG.E R149, desc[UR28][R110.64] ;  /* 0x0000001c6e95d981 */ /* 0x0000a2000c1e1900 */
[----:B------:R-:W4:Y:S01]  /*4b10*/  @!P4 LDC.64 R88, c[0x0][0x3e0] ;  /* 0x0000f800ff58cb82 */ /* 0x000f220000000a00 */
        /* <DEDUP_REMOVED lines=8> */
[----:B------:R1:W2:Y:S01]  /*4ba0*/  @!P2 LDG.E R124, desc[UR28][R108.64] ;  /* 0x0000001c6c7ca981 */ /* 0x0002a2000c1e1900 */
[----:B------:R-:W3:Y:S01]  /*4bb0*/  @!P6 LDC.64 R92, c[0x0][0x3e0] ;  /* 0x0000f800ff5ceb82 */ /* 0x000ee20000000a00 */
[----:B------:R-:W-:Y:S01]  /*4bc0*/  @!P3 IMAD R91, R91, UR8, R131 ;  /* 0x000000085b5bbc24 */ /* 0x000fe2000f8e0283 */
[----:B0-----:R-:W-:Y:S02]  /*4bd0*/  @!P3 LEA R110, P2, R130, UR26, 0x2 ;  /* 0x0000001a826ebc11 */ /* 0x001fe4000f8410ff */
[----:B------:R-:W-:Y:S02]  /*4be0*/  ISETP.GE.AND P5, PT, R152, UR43, PT ;  /* 0x0000002b98007c0c */ /* 0x000fe4000bfa6270 */
[----:B------:R-:W-:Y:S02]  /*4bf0*/  @!P3 LEA.HI.X R111, R130, UR23, R91, 0x2, P2 ;  /* 0x00000017826fbc11 */ /* 0x000fe400090f145b */
[----:B------:R-:W-:Y:S02]  /*4c00*/  @!P4 MOV R130, R156 ;  /* 0x0000009c0082c202 */ /* 0x000fe40000000f00 */
[----:B------:R-:W-:Y:S01]  /*4c10*/  @!P4 MOV R131, RZ ;  /* 0x000000ff0083c202 */ /* 0x000fe20000000f00 */
[----:B------:R-:W-:-:S02]  /*4c20*/  HFMA2 R151, -RZ, RZ, 0, 0 ;  /* 0x00000000ff977431 */ /* 0x000fc400000001ff */
[----:B----4-:R-:W-:-:S04]  /*4c30*/  @!P4 IMAD.WIDE.U32 R130, R88, UR8, R130 ;  /* 0x000000085882cc25 */ /* 0x010fc8000f8e0082 */
[----:B------:R0:W4:Y:S01]  /*4c40*/  @!P3 LDG.E R151, desc[UR28][R110.64] ;  /* 0x0000001c6e97b981 */ /* 0x000122000c1e1900 */
[----:B------:R-:W0:Y:S01]  /*4c50*/  @!P5 LDC.64 R90, c[0x0][0x3e0] ;  /* 0x0000f800ff5adb82 */ /* 0x000e220000000a00 */
[----:B------:R-:W-:Y:S01]  /*4c60*/  @!P4 IMAD R89, R89, UR8, R131 ;  /* 0x000000085959cc24 */ /* 0x000fe2000f8e0283 */
[----:B-1----:R-:W-:Y:S02]  /*4c70*/  @!P4 LEA R108, P3, R130, UR26, 0x2 ;  /* 0x0000001a826ccc11 */ /* 0x002fe4000f8610ff */
[----:B------:R-:W-:Y:S02]  /*4c80*/  ISETP.GE.AND P2, PT, R146, UR43, PT ;  /* 0x0000002b92007c0c */ /* 0x000fe4000bf46270 */
[----:B------:R-:W-:Y:S02]  /*4c90*/  @!P4 LEA.HI.X R109, R130, UR23, R89, 0x2, P3 ;  /* 0x00000017826dcc11 */ /* 0x000fe400098f1459 */
[----:B------:R-:W-:Y:S02]  /*4ca0*/  @!P6 MOV R130, R154 ;  /* 0x0000009a0082e202 */ /* 0x000fe40000000f00 */
[----:B------:R-:W-:Y:S01]  /*4cb0*/  @!P6 MOV R131, RZ ;  /* 0x000000ff0083e202 */ /* 0x000fe20000000f00 */
[----:B------:R-:W-:-:S02]  /*4cc0*/  HFMA2 R155, -RZ, RZ, 0, 0 ;  /* 0x00000000ff9b7431 */ /* 0x000fc400000001ff */
[----:B---3--:R-:W-:-:S04]  /*4cd0*/  @!P6 IMAD.WIDE.U32 R130, R92, UR8, R130 ;  /* 0x000000085c82ec25 */ /* 0x008fc8000f8e0082 */
[----:B------:R1:W3:Y:S01]  /*4ce0*/  @!P4 LDG.E R155, desc[UR28][R108.64] ;  /* 0x0000001c6c9bc981 */ /* 0x0002e2000c1e1900 */
[----:B------:R-:W1:Y:S01]  /*4cf0*/  @!P2 LDC.64 R88, c[0x0][0x3e0] ;  /* 0x0000f800ff58ab82 */ /* 0x000e620000000a00 */
[----:B------:R-:W-:Y:S01]  /*4d00*/  @!P6 IMAD R93, R93, UR8, R131 ;  /* 0x000000085d5dec24 */ /* 0x000fe2000f8e0283 */
[----:B0-----:R-:W-:Y:S02]  /*4d10*/  @!P6 LEA R110, P4, R130, UR26, 0x2 ;  /* 0x0000001a826eec11 */ /* 0x001fe4000f8810ff */
[----:B------:R-:W-:Y:S02]  /*4d20*/  ISETP.GE.AND P3, PT, R150, UR43, PT ;  /* 0x0000002b96007c0c */ /* 0x000fe4000bf66270 */
[----:B------:R-:W-:Y:S02]  /*4d30*/  @!P6 LEA.HI.X R111, R130, UR23, R93, 0x2, P4 ;  /* 0x00000017826fec11 */ /* 0x000fe4000a0f145d */
[----:B------:R-:W-:Y:S02]  /*4d40*/  @!P5 MOV R130, R152 ;  /* 0x000000980082d202 */ /* 0x000fe40000000f00 */
[----:B------:R-:W-:Y:S01]  /*4d50*/  @!P5 MOV R131, RZ ;  /* 0x000000ff0083d202 */ /* 0x000fe20000000f00 */
[----:B------:R-:W-:Y:S01]  /*4d60*/  HFMA2 R157, -RZ, RZ, 0, 0 ;  /* 0x00000000ff9d7431 */ /* 0x000fe200000001ff */
[----:B------:R-:W-:Y:S01]  /*4d70*/  ISETP.GE.AND P4, PT, R144, UR43, PT ;  /* 0x0000002b90007c0c */ /* 0x000fe2000bf86270 */
[----:B------:R-:W-:-:S04]  /*4d80*/  @!P5 IMAD.WIDE.U32 R130, R90, UR8, R130 ;  /* 0x000000085a82dc25 */ /* 0x000fc8000f8e0082 */
[----:B------:R0:W3:Y:S01]  /*4d90*/  @!P6 LDG.E R157, desc[UR28][R110.64] ;  /* 0x0000001c6e9de981 */ /* 0x0000e2000c1e1900 */
[----:B------:R-:W0:Y:S01]  /*4da0*/  @!P3 LDC.64 R92, c[0x0][0x3e0] ;  /* 0x0000f800ff5cbb82 */ /* 0x000e220000000a00 */
[----:B------:R-:W-:Y:S01]  /*4db0*/  @!P5 IMAD R91, R91, UR8, R131 ;  /* 0x000000085b5bdc24 */ /* 0x000fe2000f8e0283 */
[C---:B-1----:R-:W-:Y:S02]  /*4dc0*/  @!P5 LEA R108, P6, R130.reuse, UR26, 0x2 ;  /* 0x0000001a826cdc11 */ /* 0x042fe4000f8c10ff */
[----:B------:R-:W-:Y:S02]  /*4dd0*/  @!P2 MOV R131, RZ ;  /* 0x000000ff0083a202 */ /* 0x000fe40000000f00 */
[----:B------:R-:W-:Y:S02]  /*4de0*/  @!P5 LEA.HI.X R109, R130, UR23, R91, 0x2, P6 ;  /* 0x00000017826ddc11 */ /* 0x000fe4000b0f145b */
[----:B------:R-:W-:Y:S01]  /*4df0*/  @!P2 MOV R130, R146 ;  /* 0x000000920082a202 */ /* 0x000fe20000000f00 */
[----:B------:R-:W-:Y:S01]  /*4e00*/  HFMA2 R159, -RZ, RZ, 0, 0 ;  /* 0x00000000ff9f7431 */ /* 0x000fe200000001ff */
[----:B------:R-:W1:Y:S03]  /*4e10*/  @!P4 LDC.64 R90, c[0x0][0x3e0] ;  /* 0x0000f800ff5acb82 */ /* 0x000e660000000a00 */
[----:B------:R-:W-:Y:S01]  /*4e20*/  @!P2 IMAD.WIDE.U32 R130, R88, UR8, R130 ;  /* 0x000000085882ac25 */ /* 0x000fe2000f8e0082 */
[----:B------:R-:W-:Y:S01]  /*4e30*/  ISETP.GE.AND P6, PT, R142, UR43, PT ;  /* 0x0000002b8e007c0c */ /* 0x000fe2000bfc6270 */
[----:B------:R0:W3:Y:S02]  /*4e40*/  @!P5 LDG.E R159, desc[UR28][R108.64] ;  /* 0x0000001c6c9fd981 */ /* 0x0000e4000c1e1900 */
[----:B------:R-:W-:Y:S01]  /*4e50*/  @!P2 IMAD R89, R89, UR8, R131 ;  /* 0x000000085959ac24 */ /* 0x000fe2000f8e0283 */
[----:B0-----:R-:W-:Y:S01]  /*4e60*/  @!P2 LEA R110, P5, R130, UR26, 0x2 ;  /* 0x0000001a826eac11 */ /* 0x001fe2000f8a10ff */
[----:B------:R-:W-:Y:S01]  /*4e70*/  HFMA2 R161, -RZ, RZ, 0, 0 ;  /* 0x00000000ffa17431 */ /* 0x000fe200000001ff */
[----:B------:R-:W-:-:S02]  /*4e80*/  @!P3 MOV R131, RZ ;  /* 0x000000ff0083b202 */ /* 0x000fc40000000f00 */
[----:B------:R-:W-:Y:S02]  /*4e90*/  @!P2 LEA.HI.X R111, R130, UR23, R89, 0x2, P5 ;  /* 0x00000017826fac11 */ /* 0x000fe4000a8f1459 */
[----:B------:R-:W-:-:S03]  /*4ea0*/  @!P3 MOV R130, R150 ;  /* 0x000000960082b202 */ /* 0x000fc60000000f00 */
[----:B------:R-:W0:Y:S01]  /*4eb0*/  @!P6 LDC.64 R88, c[0x0][0x3e0] ;  /* 0x0000f800ff58eb82 */ /* 0x000e220000000a00 */
[----:B------:R-:W3:Y:S01]  /*4ec0*/  @!P2 LDG.E R161, desc[UR28][R110.64] ;  /* 0x0000001c6ea1a981 */ /* 0x000ee2000c1e1900 */
[----:B------:R-:W-:Y:S01]  /*4ed0*/  @!P3 IMAD.WIDE.U32 R130, R92, UR8, R130 ;  /* 0x000000085c82bc25 */ /* 0x000fe2000f8e0082 */
[----:B------:R-:W-:Y:S02]  /*4ee0*/  ISETP.GE.AND P2, PT, R126, UR43, PT ;  /* 0x0000002b7e007c0c */ /* 0x000fe4000bf46270 */
[----:B------:R-:W-:Y:S01]  /*4ef0*/  @!P4 MOV R108, R144 ;  /* 0x00000090006cc202 */ /* 0x000fe20000000f00 */
[----:B------:R-:W-:Y:S01]  /*4f00*/  @!P3 IMAD R93, R93, UR8, R131 ;  /* 0x000000085d5dbc24 */ /* 0x000fe2000f8e0283 */
[----:B------:R-:W-:Y:S02]  /*4f10*/  @!P3 LEA R92, P5, R130, UR26, 0x2 ;  /* 0x0000001a825cbc11 */ /* 0x000fe4000f8a10ff */
[----:B------:R-:W-:Y:S02]  /*4f20*/  @!P4 MOV R109, RZ ;  /* 0x000000ff006dc202 */ /* 0x000fe40000000f00 */
[----:B------:R-:W-:-:S02]  /*4f30*/  MOV R163, RZ ;  /* 0x000000ff00a37202 */ /* 0x000fc40000000f00 */
[----:B------:R-:W-:Y:S01]  /*4f40*/  @!P3 LEA.HI.X R93, R130, UR23, R93, 0x2, P5 ;  /* 0x00000017825dbc11 */ /* 0x000fe2000a8f145d */
[----:B-1----:R-:W-:-:S04]  /*4f50*/  @!P4 IMAD.WIDE.U32 R108, R90, UR8, R108 ;  /* 0x000000085a6ccc25 */ /* 0x002fc8000f8e006c */
[----:B------:R1:W3:Y:S01]  /*4f60*/  @!P3 LDG.E R163, desc[UR28][R92.64] ;  /* 0x0000001c5ca3b981 */ /* 0x0002e2000c1e1900 */
[----:B------:R-:W-:Y:S01]  /*4f70*/  @!P4 IMAD R109, R91, UR8, R109 ;  /* 0x000000085b6dcc24 */ /* 0x000fe2000f8e026d */
[----:B------:R-:W-:Y:S01]  /*4f80*/  @!P4 LEA R130, P3, R108, UR26, 0x2 ;  /* 0x0000001a6c82cc11 */ /* 0x000fe2000f8610ff */
[----:B------:R-:W1:Y:S01]  /*4f90*/  @!P2 LDC.64 R90, c[0x0][0x3e0] ;  /* 0x0000f800ff5aab82 */ /* 0x000e620000000a00 */
[----:B------:R-:W-:Y:S02]  /*4fa0*/  ISETP.GE.AND P5, PT, R138, UR43, PT ;  /* 0x0000002b8a007c0c */ /* 0x000fe4000bfa6270 */
[----:B------:R-:W-:Y:S02]  /*4fb0*/  @!P4 LEA.HI.X R131, R108, UR23, R109, 0x2, P3 ;  /* 0x000000176c83cc11 */ /* 0x000fe400098f146d */
[----:B------:R-:W-:Y:S02]  /*4fc0*/  @!P6 MOV R108, R142 ;  /* 0x0000008e006ce202 */ /* 0x000fe40000000f00 */
[----:B------:R-:W-:Y:S01]  /*4fd0*/  @!P6 MOV R109, RZ ;  /* 0x000000ff006de202 */ /* 0x000fe20000000f00 */
[----:B------:R-:W-:Y:S01]  /*4fe0*/  HFMA2 R165, -RZ, RZ, 0, 0 ;  /* 0x00000000ffa57431 */ /* 0x000fe200000001ff */
[----:B------:R-:W-:Y:S01]  /*4ff0*/  ISETP.GE.AND P3, PT, R116, UR43, PT ;  /* 0x0000002b74007c0c */ /* 0x000fe2000bf66270 */
[----:B0-----:R-:W-:-:S04]  /*5000*/  @!P6 IMAD.WIDE.U32 R108, R88, UR8, R108 ;  /* 0x00000008586cec25 */ /* 0x001fc8000f8e006c */
[----:B------:R0:W3:Y:S01]  /*5010*/  @!P4 LDG.E R165, desc[UR28][R130.64] ;  /* 0x0000001c82a5c981 */ /* 0x0000e2000c1e1900 */
[----:B-1----:R-:W-:Y:S01]  /*5020*/  @!P6 IMAD R93, R89, UR8, R109 ;  /* 0x00000008595dec24 */ /* 0x002fe2000f8e026d */
[C---:B------:R-:W-:Y:S01]  /*5030*/  @!P6 LEA R110, P4, R108.reuse, UR26, 0x2 ;  /* 0x0000001a6c6eec11 */ /* 0x040fe2000f8810ff */
[----:B------:R-:W1:Y:S01]  /*5040*/  @!P5 LDC.64 R88, c[0x0][0x3e0] ;  /* 0x0000f800ff58db82 */ /* 0x000e620000000a00 */
[----:B------:R-:W-:Y:S02]  /*5050*/  @!P2 MOV R109, RZ ;  /* 0x000000ff006da202 */ /* 0x000fe40000000f00 */
[----:B------:R-:W-:Y:S02]  /*5060*/  @!P6 LEA.HI.X R111, R108, UR23, R93, 0x2, P4 ;  /* 0x000000176c6fec11 */ /* 0x000fe4000a0f145d */
[----:B------:R-:W-:Y:S01]  /*5070*/  @!P2 MOV R108, R126 ;  /* 0x0000007e006ca202 */ /* 0x000fe20000000f00 */
[----:B------:R-:W-:Y:S02]  /*5080*/  HFMA2 R140, -RZ, RZ, 0, 0 ;  /* 0x00000000ff8c7431 */ /* 0x000fe400000001ff */
[----:B------:R-:W1:Y:S02]  /*5090*/  @!P3 LDC.64 R92, c[0x0][0x3e0] ;  /* 0x0000f800ff5cbb82 */ /* 0x000e640000000a00 */
[----:B------:R-:W-:Y:S01]  /*50a0*/  @!P2 IMAD.WIDE.U32 R108, R90, UR8, R108 ;  /* 0x000000085a6cac25 */ /* 0x000fe2000f8e006c */
[----:B------:R-:W-:Y:S01]  /*50b0*/  ISETP.GE.AND P4, PT, R94, UR43, PT ;  /* 0x0000002b5e007c0c */ /* 0x000fe2000bf86270 */
[----:B------:R1:W3:Y:S02]  /*50c0*/  @!P6 LDG.E R140, desc[UR28][R110.64] ;  /* 0x0000001c6e8ce981 */ /* 0x0002e4000c1e1900 */
[----:B------:R-:W-:Y:S01]  /*50d0*/  @!P2 IMAD R109, R91, UR8, R109 ;  /* 0x000000085b6dac24 */ /* 0x000fe2000f8e026d */
[----:B0-----:R-:W-:-:S04]  /*50e0*/  @!P2 LEA R130, P6, R108, UR26, 0x2 ;  /* 0x0000001a6c82ac11 */ /* 0x001fc8000f8c10ff */
[----:B------:R-:W-:Y:S02]  /*50f0*/  @!P2 LEA.HI.X R131, R108, UR23, R109, 0x2, P6 ;  /* 0x000000176c83ac11 */ /* 0x000fe4000b0f146d */
[----:B------:R-:W-:Y:S02]  /*5100*/  @!P5 MOV R108, R138 ;  /* 0x0000008a006cd202 */ /* 0x000fe40000000f00 */
[----:B------:R-:W-:Y:S01]  /*5110*/  @!P5 MOV R109, RZ ;  /* 0x000000ff006dd202 */ /* 0x000fe20000000f00 */
[----:B------:R-:W0:Y:S02]  /*5120*/  @!P4 LDC.64 R90, c[0x0][0x3e0] ;  /* 0x0000f800ff5acb82 */ /* 0x000e240000000a00 */
[----:B-1----:R-:W-:Y:S01]  /*5130*/  @!P5 IMAD.WIDE.U32 R108, R88, UR8, R108 ;  /* 0x00000008586cdc25 */ /* 0x002fe2000f8e006c */
[----:B------:R-:W-:-:S03]  /*5140*/  @!P3 MOV R88, R116 ;  /* 0x000000740058b202 */ /* 0x000fc60000000f00 */
[----:B------:R-:W-:Y:S01]  /*5150*/  @!P5 IMAD R109, R89, UR8, R109 ;  /* 0x00000008596ddc24 */ /* 0x000fe2000f8e026d */
[----:B------:R-:W-:Y:S01]  /*5160*/  @!P3 MOV R89, RZ ;  /* 0x000000ff0059b202 */ /* 0x000fe20000000f00 */
[----:B------:R-:W-:Y:S01]  /*5170*/  HFMA2 R126, -RZ, RZ, 0, 0 ;  /* 0x00000000ff7e7431 */ /* 0x000fe200000001ff */
[----:B------:R-:W-:Y:S01]  /*5180*/  @!P5 LEA R152, P6, R108, UR26, 0x2 ;  /* 0x0000001a6c98dc11 */ /* 0x000fe2000f8c10ff */
[----:B------:R-:W-:-:S03]  /*5190*/  @!P3 IMAD.WIDE.U32 R88, R92, UR8, R88 ;  /* 0x000000085c58bc25 */ /* 0x000fc6000f8e0058 */
[----:B------:R-:W-:Y:S01]  /*51a0*/  @!P5 LEA.HI.X R153, R108, UR23, R109, 0x2, P6 ;  /* 0x000000176c99dc11 */ /* 0x000fe2000b0f146d */
[----:B------:R1:W3:Y:S01]  /*51b0*/  @!P2 LDG.E R126, desc[UR28][R130.64] ;  /* 0x0000001c827ea981 */ /* 0x0002e2000c1e1900 */
[----:B------:R-:W-:Y:S02]  /*51c0*/  HFMA2 R116, -RZ, RZ, 0, 0 ;  /* 0x00000000ff747431 */ /* 0x000fe400000001ff */
[----:B------:R-:W-:Y:S01]  /*51d0*/  @!P3 IMAD R93, R93, UR8, R89 ;  /* 0x000000085d5dbc24 */ /* 0x000fe2000f8e0259 */
[----:B------:R-:W-:Y:S02]  /*51e0*/  @!P3 LEA R110, P6, R88, UR26, 0x2 ;  /* 0x0000001a586ebc11 */ /* 0x000fe4000f8c10ff */
[----:B------:R-:W-:Y:S02]  /*51f0*/  ISETP.GE.AND P2, PT, R134, UR43, PT ;  /* 0x0000002b86007c0c */ /* 0x000fe4000bf46270 */
[----:B------:R-:W-:Y:S01]  /*5200*/  @!P3 LEA.HI.X R111, R88, UR23, R93, 0x2, P6 ;  /* 0x00000017586fbc11 */ /* 0x000fe2000b0f145d */
[----:B------:R-:W3:Y:S01]  /*5210*/  @!P5 LDG.E R116, desc[UR28][R152.64] ;  /* 0x0000001c9874d981 */ /* 0x000ee2000c1e1900 */
[----:B------:R-:W-:-:S02]  /*5220*/  @!P4 MOV R92, R94 ;  /* 0x0000005e005cc202 */ /* 0x000fc40000000f00 */
[----:B------:R-:W-:Y:S02]  /*5230*/  @!P4 MOV R93, RZ ;  /* 0x000000ff005dc202 */ /* 0x000fe40000000f00 */
[----:B------:R-:W-:Y:S01]  /*5240*/  ISETP.GE.AND P5, PT, R128, UR43, PT ;  /* 0x0000002b80007c0c */ /* 0x000fe2000bfa6270 */
[----:B------:R-:W-:Y:S02]  /*5250*/  HFMA2 R94, -RZ, RZ, 0, 0 ;  /* 0x00000000ff5e7431 */ /* 0x000fe400000001ff */
[----:B0-----:R-:W-:Y:S02]  /*5260*/  @!P4 IMAD.WIDE.U32 R92, R90, UR8, R92 ;  /* 0x000000085a5ccc25 */ /* 0x001fe4000f8e005c */
[----:B------:R-:W0:Y:S02]  /*5270*/  @!P2 LDC.64 R88, c[0x0][0x3e0] ;  /* 0x0000f800ff58ab82 */ /* 0x000e240000000a00 */
[----:B------:R-:W-:Y:S01]  /*5280*/  @!P4 IMAD R91, R91, UR8, R93 ;  /* 0x000000085b5bcc24 */ /* 0x000fe2000f8e025d */
[----:B-1----:R-:W-:Y:S01]  /*5290*/  @!P4 LEA R130, P6, R92, UR26, 0x2 ;  /* 0x0000001a5c82cc11 */ /* 0x002fe2000f8c10ff */
[----:B------:R1:W3:Y:S01]  /*52a0*/  @!P3 LDG.E R94, desc[UR28][R110.64] ;  /* 0x0000001c6e5eb981 */ /* 0x0002e2000c1e1900 */
[----:B------:R-:W-:-:S02]  /*52b0*/  ISETP.GE.AND P3, PT, R166, UR43, PT ;  /* 0x0000002ba6007c0c */ /* 0x000fc4000bf66270 */
[----:B------:R-:W-:Y:S02]  /*52c0*/  @!P4 LEA.HI.X R131, R92, UR23, R91, 0x2, P6 ;  /* 0x000000175c83cc11 */ /* 0x000fe4000b0f145b */
[----:B------:R-:W5:Y:S01]  /*52d0*/  @!P5 LDC.64 R90, c[0x0][0x3e0] ;  /* 0x0000f800ff5adb82 */ /* 0x000f620000000a00 */
[----:B------:R-:W-:Y:S02]  /*52e0*/  ISETP.GE.AND P6, PT, R132, UR43, PT ;  /* 0x0000002b84007c0c */ /* 0x000fe4000bfc6270 */
[----:B-1----:R-:W-:-:S06]  /*52f0*/  @!P2 MOV R110, R134 ;  /* 0x00000086006ea202 */ /* 0x002fcc0000000f00 */
[----:B------:R-:W1:Y:S01]  /*5300*/  @!P3 LDC.64 R92, c[0x0][0x3e0] ;  /* 0x0000f800ff5cbb82 */ /* 0x000e620000000a00 */
[----:B------:R-:W-:Y:S02]  /*5310*/  @!P2 MOV R111, RZ ;  /* 0x000000ff006fa202 */ /* 0x000fe40000000f00 */
[----:B------:R-:W-:-:S05]  /*5320*/  MOV R204, RZ ;  /* 0x000000ff00cc7202 */ /* 0x000fca0000000f00 */
[----:B------:R-:W2:Y:S01]  /*5330*/  @!P6 LDC.64 R108, c[0x0][0x3e0] ;  /* 0x0000f800ff6ceb82 */ /* 0x000ea20000000a00 */
[----:B0-----:R-:W-:Y:S01]  /*5340*/  @!P2 IMAD.WIDE.U32 R152, R88, UR8, R110 ;  /* 0x000000085898ac25 */ /* 0x001fe2000f8e006e */
[----:B------:R-:W-:Y:S01]  /*5350*/  @!P5 MOV R110, R128 ;  /* 0x00000080006ed202 */ /* 0x000fe20000000f00 */
[----:B------:R-:W3:Y:S01]  /*5360*/  @!P4 LDG.E R204, desc[UR28][R130.64] ;  /* 0x0000001c82ccc981 */ /* 0x000ee2000c1e1900 */
[----:B------:R-:W-:Y:S01]  /*5370*/  @!P5 MOV R111, RZ ;  /* 0x000000ff006fd202 */ /* 0x000fe20000000f00 */
[----:B------:R-:W-:Y:S01]  /*5380*/  @!P2 IMAD R89, R89, UR8, R153 ;  /* 0x000000085959ac24 */ /* 0x000fe2000f8e0299 */
[----:B------:R-:W-:Y:S01]  /*5390*/  @!P2 LEA R88, P4, R152, UR26, 0x2 ;  /* 0x0000001a9858ac11 */ /* 0x000fe2000f8810ff */
[----:B------:R-:W-:Y:S02]  /*53a0*/  HFMA2 R206, -RZ, RZ, 0, 0 ;  /* 0x00000000ffce7431 */ /* 0x000fe400000001ff */
[----:B-----5:R-:W-:Y:S01]  /*53b0*/  @!P5 IMAD.WIDE.U32 R110, R90, UR8, R110 ;  /* 0x000000085a6edc25 */ /* 0x020fe2000f8e006e */
[----:B------:R-:W-:-:S02]  /*53c0*/  @!P2 LEA.HI.X R89, R152, UR23, R89, 0x2, P4 ;  /* 0x000000179859ac11 */ /* 0x000fc4000a0f1459 */
[----:B------:R-:W-:Y:S01]  /*53d0*/  @!P3 MOV R90, R166 ;  /* 0x000000a6005ab202 */ /* 0x000fe20000000f00 */
[----:B------:R-:W-:Y:S01]  /*53e0*/  @!P5 IMAD R111, R91, UR8, R111 ;  /* 0x000000085b6fdc24 */ /* 0x000fe2000f8e026f */
[----:B------:R-:W-:Y:S01]  /*53f0*/  @!P3 MOV R91, RZ ;  /* 0x000000ff005bb202 */ /* 0x000fe20000000f00 */
[----:B------:R0:W5:Y:S01]  /*5400*/  @!P2 LDG.E R206, desc[UR28][R88.64] ;  /* 0x0000001c58cea981 */ /* 0x000162000c1e1900 */
[----:B------:R-:W-:Y:S01]  /*5410*/  @!P5 LEA R152, P2, R110, UR26, 0x2 ;  /* 0x0000001a6e98dc11 */ /* 0x000fe2000f8410ff */
[----:B-1----:R-:W-:-:S03]  /*5420*/  @!P3 IMAD.WIDE.U32 R90, R92, UR8, R90 ;  /* 0x000000085c5abc25 */ /* 0x002fc6000f8e005a */
[----:B------:R-:W-:Y:S02]  /*5430*/  @!P5 LEA.HI.X R153, R110, UR23, R111, 0x2, P2 ;  /* 0x000000176e99dc11 */ /* 0x000fe400090f146f */
[----:B0-----:R-:W-:Y:S02]  /*5440*/  @!P6 MOV R88, R132 ;  /* 0x000000840058e202 */ /* 0x001fe40000000f00 */
[----:B------:R-:W-:Y:S01]  /*5450*/  @!P6 MOV R89, RZ ;  /* 0x000000ff0059e202 */ /* 0x000fe20000000f00 */
[----:B------:R-:W-:Y:S01]  /*5460*/  @!P3 IMAD R93, R93, UR8, R91 ;  /* 0x000000085d5dbc24 */ /* 0x000fe2000f8e025b */
[----:B------:R-:W-:Y:S01]  /*5470*/  @!P3 LEA R92, P2, R90, UR26, 0x2 ;  /* 0x0000001a5a5cbc11 */ /* 0x000fe2000f8410ff */
[----:B--2---:R-:W-:-:S03]  /*5480*/  @!P6 IMAD.WIDE.U32 R130, R108, UR8, R88 ;  /* 0x000000086c82ec25 */ /* 0x004fc6000f8e0058 */
[----:B------:R-:W-:Y:S01]  /*5490*/  @!P3 LEA.HI.X R93, R90, UR23, R93, 0x2, P2 ;  /* 0x000000175a5dbc11 */ /* 0x000fe200090f145d */
[----:B------:R-:W-:Y:S02]  /*54a0*/  HFMA2 R90, -RZ, RZ, 0, 0 ;  /* 0x00000000ff5a7431 */ /* 0x000fe400000001ff */
[----:B------:R-:W-:Y:S01]  /*54b0*/  @!P6 IMAD R109, R109, UR8, R131 ;  /* 0x000000086d6dec24 */ /* 0x000fe2000f8e0283 */
[C---:B------:R-:W-:Y:S01]  /*54c0*/  @!P6 LEA R88, P4, R130.reuse, UR26, 0x2 ;  /* 0x0000001a8258ec11 */ /* 0x040fe2000f8810ff */
[----:B------:R-:W-:Y:S01]  /*54d0*/  HFMA2 R208, -RZ, RZ, 0, 0 ;  /* 0x00000000ffd07431 */ /* 0x000fe200000001ff */
[----:B------:R-:W-:Y:S01]  /*54e0*/  MOV R110, RZ ;  /* 0x000000ff006e7202 */ /* 0x000fe20000000f00 */
[----:B------:R-:W2:Y:S01]  /*54f0*/  @!P5 LDG.E R90, desc[UR28][R152.64] ;  /* 0x0000001c985ad981 */ /* 0x000ea2000c1e1900 */
[----:B------:R-:W-:-:S04]  /*5500*/  @!P6 LEA.HI.X R89, R130, UR23, R109, 0x2, P4 ;  /* 0x000000178259ec11 */ /* 0x000fc8000a0f146d */
[----:B------:R-:W2:Y:S04]  /*5510*/  @!P3 LDG.E R110, desc[UR28][R92.64] ;  /* 0x0000001c5c6eb981 */ /* 0x000ea8000c1e1900 */
[----:B------:R0:W2:Y:S01]  /*5520*/  @!P6 LDG.E R208, desc[UR28][R88.64] ;  /* 0x0000001c58d0e981 */ /* 0x0000a2000c1e1900 */
[----:B------:R-:W-:-:S13]  /*5530*/  R2UR UR43, R137 ;  /* 0x00000000892b72ca */ /* 0x000fda00000e0000 */
[----:B0-----:R-:W-:Y:S01]  /*5540*/  FMUL.FTZ R88, R46, UR43 ;  /* 0x0000002b2e587c20 */ /* 0x001fe20008410000 */
[----:B------:R-:W-:Y:S01]  /*5550*/  FMUL.FTZ R91, R40, UR43 ;  /* 0x0000002b285b7c20 */ /* 0x000fe20008410000 */
[----:B------:R-:W-:Y:S02]  /*5560*/  FMUL.FTZ R108, R42, UR43 ;  /* 0x0000002b2a6c7c20 */ /* 0x000fe40008410000 */
[----:B------:R-:W-:Y:S01]  /*5570*/  FMUL.RZ R89, R88, 0.15915493667125701904 ;  /* 0x3e22f98358597820 */ /* 0x000fe2000040c000 */
[----:B------:R-:W-:Y:S01]  /*5580*/  FMUL.FTZ R88, R48, UR43 ;  /* 0x0000002b30587c20 */ /* 0x000fe20008410000 */
[----:B------:R-:W-:Y:S01]  /*5590*/  FMUL.RZ R128, R91, 0.15915493667125701904 ;  /* 0x3e22f9835b807820 */ /* 0x000fe2000040c000 */
[----:B------:R-:W-:Y:S01]  /*55a0*/  FMUL.RZ R130, R108, 0.15915493667125701904 ;  /* 0x3e22f9836c827820 */ /* 0x000fe2000040c000 */
[----:B------:R-:W-:Y:S01]  /*55b0*/  FMUL.FTZ R108, R44, UR43 ;  /* 0x0000002b2c6c7c20 */ /* 0x000fe20008410000 */
[----:B------:R-:W-:Y:S01]  /*55c0*/  FMUL.RZ R92, R88, 0.15915493667125701904 ;  /* 0x3e22f983585c7820 */ /* 0x000fe2000040c000 */
[----:B------:R-:W-:Y:S01]  /*55d0*/  FMUL.FTZ R88, R50, UR43 ;  /* 0x0000002b32587c20 */ /* 0x000fe20008410000 */
[----:B------:R-:W-:Y:S01]  /*55e0*/  MUFU.SIN R91, R128 ;  /* 0x00000080005b7308 */ /* 0x000fe20000000400 */
[----:B------:R-:W-:-:S07]  /*55f0*/  FMUL.RZ R108, R108, 0.15915493667125701904 ;  /* 0x3e22f9836c6c7820 */ /* 0x000fce000040c000 */
        /* <DEDUP_REMOVED lines=25> */
[----:B------:R0:W-:Y:S02]  /*5790*/  MUFU.COS R185, R89 ;  /* 0x0000005900b97308 */ /* 0x0001e40000000000 */
[----:B0-----:R-:W-:-:S06]  /*57a0*/  MOV R89, UR31 ;  /* 0x0000001f00597c02 */ /* 0x001fcc0008000f00 */
[----:B------:R-:W-:Y:S01]  /*57b0*/  MUFU.SIN R111, R130 ;  /* 0x00000082006f7308 */ /* 0x000fe20000000400 */
[----:B------:R-:W-:-:S07]  /*57c0*/  FMUL.FTZ R89, R89, 1.4426950216293334961 ;  /* 0x3fb8aa3b59597820 */ /* 0x000fce0000410000 */
[----:B------:R0:W1:Y:S02]  /*57d0*/  MUFU.COS R93, R130 ;  /* 0x00000082005d7308 */ /* 0x0000640000000000 */
[----:B0-----:R-:W-:Y:S01]  /*57e0*/  FMUL.RZ R130, R88, 0.15915493667125701904 ;  /* 0x3e22f98358827820 */ /* 0x001fe2000040c000 */
[----:B------:R-:W-:-:S05]  /*57f0*/  FMUL.FTZ R88, R64, UR43 ;  /* 0x0000002b40587c20 */ /* 0x000fca0008410000 */
[----:B------:R-:W-:Y:S01]  /*5800*/  MUFU.SIN R187, R92 ;  /* 0x0000005c00bb7308 */ /* 0x000fe20000000400 */
[----:B------:R-:W-:Y:S01]  /*5810*/  FMUL.RZ R134, R88, 0.15915493667125701904 ;  /* 0x3e22f98358867820 */ /* 0x000fe2000040c000 */
[----:B------:R-:W-:-:S06]  /*5820*/  FMUL.FTZ R88, R40, R89 ;  /* 0x0000005928587220 */ /* 0x000fcc0000410000 */
[----:B------:R0:W4:Y:S08]  /*5830*/  MUFU.COS R189, R92 ;  /* 0x0000005c00bd7308 */ /* 0x0001300000000000 */
[----:B------:R-:W-:Y:S01]  /*5840*/  MUFU.SIN R191, R108 ;  /* 0x0000006c00bf7308 */ /* 0x000fe20000000400 */
[----:B0-----:R-:W-:-:S07]  /*5850*/  FMUL.FTZ R92, R42, R89 ;  /* 0x000000592a5c7220 */ /* 0x001fce0000410000 */
[----:B------:R0:W4:Y:S02]  /*5860*/  MUFU.COS R193, R108 ;  /* 0x0000006c00c17308 */ /* 0x0001240000000000 */
[----:B0-----:R-:W-:-:S06]  /*5870*/  FMUL.FTZ R108, R44, R89 ;  /* 0x000000592c6c7220 */ /* 0x001fcc0000410000 */
[----:B------:R-:W1:Y:S04]  /*5880*/  MUFU.EX2 R92, R92 ;  /* 0x0000005c005c7308 */ /* 0x000e680000000800 */
[----:B------:R-:W0:Y:S04]  /*5890*/  MUFU.EX2 R88, R88 ;  /* 0x0000005800587308 */ /* 0x000e280000000800 */
[----:B------:R-:W4:Y:S01]  /*58a0*/  MUFU.EX2 R108, R108 ;  /* 0x0000006c006c7308 */ /* 0x000f220000000800 */
[-C--:B------:R-:W-:Y:S01]  /*58b0*/  FMUL.FTZ R136, R54, R89.reuse ;  /* 0x0000005936887220 */ /* 0x080fe20000410000 */
[----:B------:R-:W-:-:S02]  /*58c0*/  FMUL.FTZ R132, R50, R89 ;  /* 0x0000005932847220 */ /* 0x000fc40000410000 */
[----:B------:R-:W-:Y:S01]  /*58d0*/  MUFU.SIN R142, R128 ;  /* 0x00000080008e7308 */ /* 0x000fe20000000400 */
[C---:B-1----:R-:W-:Y:S01]  /*58e0*/  FMUL.FTZ R198, R92.reuse, R93 ;  /* 0x0000005d5cc67220 */ /* 0x042fe20000410000 */
[----:B------:R-:W-:Y:S01]  /*58f0*/  FMUL.FTZ R196, R92, R111 ;  /* 0x0000006f5cc47220 */ /* 0x000fe20000410000 */
[----:B------:R-:W-:Y:S01]  /*5900*/  FMUL.FTZ R92, R60, R89 ;  /* 0x000000593c5c7220 */ /* 0x000fe20000410000 */
[----:B0-----:R-:W-:-:S04]  /*5910*/  FMUL.FTZ R202, R88, R109 ;  /* 0x0000006d58ca7220 */ /* 0x001fc80000410000 */
[----:B------:R0:W-:Y:S01]  /*5920*/  MUFU.COS R144, R128 ;  /* 0x0000008000907308 */ /* 0x0001e20000000000 */
[----:B------:R-:W-:Y:S01]  /*5930*/  FMUL.FTZ R200, R88, R91 ;  /* 0x0000005b58c87220 */ /* 0x000fe20000410000 */
[C---:B----4-:R-:W-:Y:S01]  /*5940*/  FMUL.FTZ R194, R108.reuse, R137 ;  /* 0x000000896cc27220 */ /* 0x050fe20000410000 */
[----:B------:R-:W-:Y:S01]  /*5950*/  FMUL.FTZ R192, R108, R131 ;  /* 0x000000836cc07220 */ /* 0x000fe20000410000 */
[-C--:B------:R-:W-:Y:S01]  /*5960*/  FMUL.FTZ R108, R64, R89.reuse ;  /* 0x00000059406c7220 */ /* 0x080fe20000410000 */
[----:B------:R-:W-:-:S03]  /*5970*/  FMUL.FTZ R88, R56, R89 ;  /* 0x0000005938587220 */ /* 0x000fc60000410000 */
[----:B------:R-:W-:Y:S01]  /*5980*/  MUFU.SIN R210, R130 ;  /* 0x0000008200d27308 */ /* 0x000fe20000000400 */
[----:B0-----:R-:W-:-:S07]  /*5990*/  FMUL.FTZ R128, R46, R89 ;  /* 0x000000592e807220 */ /* 0x001fce0000410000 */
[----:B------:R0:W-:Y:S01]  /*59a0*/  MUFU.COS R212, R130 ;  /* 0x0000008200d47308 */ /* 0x0001e20000000000 */
[----:B------:R-:W-:-:S07]  /*59b0*/  FMUL.FTZ R91, R58, R89 ;  /* 0x000000593a5b7220 */ /* 0x000fce0000410000 */
[----:B------:R-:W-:Y:S01]  /*59c0*/  MUFU.SIN R195, R134 ;  /* 0x0000008600c37308 */ /* 0x000fe20000000400 */
[----:B0-----:R-:W-:-:S07]  /*59d0*/  FMUL.FTZ R130, R48, R89 ;  /* 0x0000005930827220 */ /* 0x001fce0000410000 */
[----:B------:R0:W1:Y:S02]  /*59e0*/  MUFU.COS R197, R134 ;  /* 0x0000008600c57308 */ /* 0x0000640000000000 */
[----:B0-----:R-:W-:-:S06]  /*59f0*/  FMUL.FTZ R134, R52, R89 ;  /* 0x0000005934867220 */ /* 0x001fcc0000410000 */
[----:B------:R-:W0:Y:S04]  /*5a00*/  MUFU.EX2 R128, R128 ;  /* 0x0000008000807308 */ /* 0x000e280000000800 */
[----:B------:R-:W4:Y:S04]  /*5a10*/  MUFU.EX2 R130, R130 ;  /* 0x0000008200827308 */ /* 0x000f280000000800 */
[----:B------:R-:W3:Y:S04]  /*5a20*/  MUFU.EX2 R136, R136 ;  /* 0x0000008800887308 */ /* 0x000ee80000000800 */
[----:B------:R5:W2:Y:S04]  /*5a30*/  MUFU.EX2 R146, R88 ;  /* 0x0000005800927308 */ /* 0x000aa80000000800 */
[----:B------:R-:W1:Y:S04]  /*5a40*/  MUFU.EX2 R132, R132 ;  /* 0x0000008400847308 */ /* 0x000e680000000800 */
[----:B------:R-:W1:Y:S01]  /*5a50*/  MUFU.EX2 R134, R134 ;  /* 0x0000008600867308 */ /* 0x000e620000000800 */
[----:B-----5:R-:W-:-:S03]  /*5a60*/  SHF.L.U32 R88, R95, 0x5, RZ ;  /* 0x000000055f587819 */ /* 0x020fc600000006ff */
[----:B------:R-:W5:Y:S04]  /*5a70*/  MUFU.EX2 R92, R92 ;  /* 0x0000005c005c7308 */ /* 0x000f680000000800 */
[----:B------:R-:W5:Y:S01]  /*5a80*/  MUFU.EX2 R108, R108 ;  /* 0x0000006c006c7308 */ /* 0x000f620000000800 */
[----:B------:R-:W-:Y:S01]  /*5a90*/  FMUL.FTZ R93, R62, R89 ;  /* 0x000000593e5d7220 */ /* 0x000fe20000410000 */
[----:B------:R-:W-:Y:S02]  /*5aa0*/  LEA.HI.SX32 R88, R88, R88, 0x1b ;  /* 0x0000005858587211 */ /* 0x000fe400078fdaff */
[----:B------:R-:W5:Y:S02]  /*5ab0*/  MUFU.EX2 R91, R91 ;  /* 0x0000005b005b7308 */ /* 0x000f640000000800 */
[----:B------:R-:W-:-:S02]  /*5ac0*/  LEA R88, R88, UR25, 0x2 ;  /* 0x0000001958587c11 */ /* 0x000fc4000f8e10ff */
[----:B------:R-:W5:Y:S01]  /*5ad0*/  MUFU.EX2 R93, R93 ;  /* 0x0000005d005d7308 */ /* 0x000f620000000800 */
[C---:B0-----:R-:W-:Y:S01]  /*5ae0*/  FMUL.FTZ R168, R128.reuse, R167 ;  /* 0x000000a780a87220 */ /* 0x041fe20000410000 */
[----:B------:R-:W-:Y:S01]  /*5af0*/  FMUL.FTZ R166, R128, R153 ;  /* 0x0000009980a67220 */ /* 0x000fe20000410000 */
[C---:B----4-:R-:W-:Y:S01]  /*5b00*/  FMUL.FTZ R164, R130.reuse, R171 ;  /* 0x000000ab82a47220 */ /* 0x050fe20000410000 */
[----:B------:R-:W-:Y:S01]  /*5b10*/  FMUL.FTZ R162, R130, R169 ;  /* 0x000000a982a27220 */ /* 0x000fe20000410000 */
[C---:B---3--:R-:W-:Y:S01]  /*5b20*/  FMUL.FTZ R152, R136.reuse, R185 ;  /* 0x000000b988987220 */ /* 0x048fe20000410000 */
[----:B------:R-:W-:Y:S01]  /*5b30*/  FMUL.FTZ R150, R136, R183 ;  /* 0x000000b788967220 */ /* 0x000fe20000410000 */
[----:B--2---:R-:W-:Y:S01]  /*5b40*/  FMUL.FTZ R148, R146, R189 ;  /* 0x000000bd92947220 */ /* 0x004fe20000410000 */
[----:B-1----:R-:W-:Y:S01]  /*5b50*/  FMUL.FTZ R158, R132, R173 ;  /* 0x000000ad849e7220 */ /* 0x002fe20000410000 */
[C---:B------:R-:W-:Y:S01]  /*5b60*/  FMUL.FTZ R156, R134.reuse, R181 ;  /* 0x000000b5869c7220 */ /* 0x040fe20000410000 */
[----:B------:R-:W-:Y:S01]  /*5b70*/  FMUL.FTZ R154, R134, R177 ;  /* 0x000000b1869a7220 */ /* 0x000fe20000410000 */
[----:B------:R-:W-:Y:S01]  /*5b80*/  FMUL.FTZ R146, R146, R187 ;  /* 0x000000bb92927220 */ /* 0x000fe20000410000 */
[C---:B-----5:R-:W-:Y:S01]  /*5b90*/  FMUL.FTZ R138, R92.reuse, R193 ;  /* 0x000000c15c8a7220 */ /* 0x060fe20000410000 */
        /* <DEDUP_REMOVED lines=35> */
[----:B------:R-:W-:Y:S01]  /*5dd0*/  STS [R4+0x1080], R133 ;  /* 0x0010808504007388 */ /* 0x000fe20000000800 */
[----:B------:R-:W-:-:S03]  /*5de0*/  FMUL.FTZ R144, R91, R144 ;  /* 0x000000905b907220 */ /* 0x000fc60000410000 */
[----:B------:R-:W-:Y:S01]  /*5df0*/  STS [R5+0x1100], R170 ;  /* 0x001100aa05007388 */ /* 0x000fe20000000800 */
[----:B------:R-:W-:-:S03]  /*5e00*/  FMUL.FTZ R142, R91, R142 ;  /* 0x0000008e5b8e7220 */ /* 0x000fc60000410000 */
[----:B------:R-:W-:Y:S01]  /*5e10*/  STS [R6+0x1180], R135 ;  /* 0x0011808706007388 */ /* 0x000fe20000000800 */
[----:B------:R-:W-:-:S03]  /*5e20*/  FMUL.FTZ R91, R38, UR43 ;  /* 0x0000002b265b7c20 */ /* 0x000fc60008410000 */
[----:B------:R-:W-:Y:S01]  /*5e30*/  STS [R7+0x1200], R190 ;  /* 0x001200be07007388 */ /* 0x000fe20000000800 */
[----:B------:R-:W-:-:S03]  /*5e40*/  FMUL.FTZ R160, R132, R175 ;  /* 0x000000af84a07220 */ /* 0x000fc60000410000 */
[----:B------:R-:W-:Y:S01]  /*5e50*/  STS [R8+0x1280], R139 ;  /* 0x0012808b08007388 */ /* 0x000fe20000000800 */
[----:B------:R-:W-:-:S03]  /*5e60*/  FMUL.FTZ R134, R93, R212 ;  /* 0x000000d45d867220 */ /* 0x000fc60000410000 */
[----:B------:R0:W-:Y:S01]  /*5e70*/  STS [R9+0x1300], R112 ;  /* 0x0013007009007388 */ /* 0x0001e20000000800 */
[----:B------:R-:W-:-:S03]  /*5e80*/  FMUL.FTZ R132, R93, R210 ;  /* 0x000000d25d847220 */ /* 0x000fc60000410000 */
[----:B------:R-:W-:Y:S01]  /*5e90*/  STS [R10+0x1380], R141 ;  /* 0x0013808d0a007388 */ /* 0x000fe20000000800 */
[----:B------:R-:W-:-:S03]  /*5ea0*/  FMUL.RZ R93, R91, 0.15915493667125701904 ;  /* 0x3e22f9835b5d7820 */ /* 0x000fc6000040c000 */
[----:B------:R-:W-:Y:S01]  /*5eb0*/  STS [R11+0x1400], R114 ;  /* 0x001400720b007388 */ /* 0x000fe20000000800 */
[----:B------:R-:W-:-:S03]  /*5ec0*/  FMUL.FTZ R91, R66, UR43 ;  /* 0x0000002b425b7c20 */ /* 0x000fc60008410000 */
[----:B------:R-:W-:Y:S04]  /*5ed0*/  STS [R12+0x1480], R143 ;  /* 0x0014808f0c007388 */ /* 0x000fe80000000800 */
[----:B------:R-:W-:Y:S04]  /*5ee0*/  STS [R13+0x1500], R120 ;  /* 0x001500780d007388 */ /* 0x000fe80000000800 */
[----:B------:R-:W-:Y:S01]  /*5ef0*/  STS [R14+0x1580], R145 ;  /* 0x001580910e007388 */ /* 0x000fe20000000800 */
[----:B------:R-:W-:-:S03]  /*5f00*/  FMUL.RZ R109, R91, 0.15915493667125701904 ;  /* 0x3e22f9835b6d7820 */ /* 0x000fc6000040c000 */
[----:B------:R-:W-:Y:S01]  /*5f10*/  STS [R15+0x1600], R118 ;  /* 0x001600760f007388 */ /* 0x000fe20000000800 */
[----:B------:R-:W-:-:S03]  /*5f20*/  FMUL.FTZ R91, R38, R89 ;  /* 0x00000059265b7220 */ /* 0x000fc60000410000 */
[----:B------:R-:W-:Y:S04]  /*5f30*/  STS [R16+0x1680], R147 ;  /* 0x0016809310007388 */ /* 0x000fe80000000800 */
[----:B------:R-:W-:Y:S01]  /*5f40*/  STS [R17+0x1700], R122 ;  /* 0x0017007a11007388 */ /* 0x000fe20000000800 */
[----:B------:R-:W-:Y:S03]  /*5f50*/  MUFU.SIN R92, R93 ;  /* 0x0000005d005c7308 */ /* 0x000fe60000000400 */
[----:B------:R-:W-:Y:S04]  /*5f60*/  STS [R18+0x1780], R149 ;  /* 0x0017809512007388 */ /* 0x000fe80000000800 */
[----:B------:R-:W-:Y:S01]  /*5f70*/  STS [R19+0x1800], R124 ;  /* 0x0018007c13007388 */ /* 0x000fe20000000800 */
[----:B------:R1:W2:Y:S03]  /*5f80*/  MUFU.COS R108, R93 ;  /* 0x0000005d006c7308 */ /* 0x0002a60000000000 */
[----:B------:R-:W-:Y:S04]  /*5f90*/  STS [R172+0x1880], R151 ;  /* 0x00188097ac007388 */ /* 0x000fe80000000800 */
[----:B------:R-:W-:Y:S01]  /*5fa0*/  STS [R182+0x1900], R155 ;  /* 0x0019009bb6007388 */ /* 0x000fe20000000800 */
[----:B------:R-:W2:Y:S03]  /*5fb0*/  MUFU.EX2 R91, R91 ;  /* 0x0000005b005b7308 */ /* 0x000ea60000000800 */
[----:B------:R-:W-:Y:S04]  /*5fc0*/  STS [R176+0x1980], R157 ;  /* 0x0019809db0007388 */ /* 0x000fe80000000800 */
[----:B------:R-:W-:Y:S04]  /*5fd0*/  STS [R174+0x1a00], R159 ;  /* 0x001a009fae007388 */ /* 0x000fe80000000800 */
[----:B------:R-:W-:Y:S04]  /*5fe0*/  STS [R186+0x1a80], R161 ;  /* 0x001a80a1ba007388 */ /* 0x000fe80000000800 */
[----:B------:R-:W-:Y:S04]  /*5ff0*/  STS [R184+0x1b00], R163 ;  /* 0x001b00a3b8007388 */ /* 0x000fe80000000800 */
[----:B------:R-:W-:Y:S01]  /*6000*/  STS [R188+0x1b80], R165 ;  /* 0x001b80a5bc007388 */ /* 0x000fe20000000800 */
[----:B-1----:R-:W-:-:S03]  /*6010*/  FMUL.FTZ R93, R68, UR43 ;  /* 0x0000002b445d7c20 */ /* 0x002fc60008410000 */
[----:B------:R-:W-:Y:S04]  /*6020*/  STS [R113+0x1c00], R140 ;  /* 0x001c008c71007388 */ /* 0x000fe80000000800 */
[----:B------:R-:W-:Y:S04]  /*6030*/  STS [R115+0x1c80], R126 ;  /* 0x001c807e73007388 */ /* 0x000fe80000000800 */
[----:B------:R-:W-:Y:S04]  /*6040*/  STS [R119+0x1d00], R116 ;  /* 0x001d007477007388 */ /* 0x000fe80000000800 */
[----:B------:R-:W-:Y:S01]  /*6050*/  STS [R125+0x1d80], R94 ;  /* 0x001d805e7d007388 */ /* 0x000fe20000000800 */
[----:B------:R-:W-:-:S03]  /*6060*/  FMUL.RZ R93, R93, 0.15915493667125701904 ;  /* 0x3e22f9835d5d7820 */ /* 0x000fc6000040c000 */
[----:B------:R-:W-:Y:S01]  /*6070*/  STS [R117+0x1e00], R204 ;  /* 0x001e00cc75007388 */ /* 0x000fe20000000800 */
[----:B------:R-:W-:-:S03]  /*6080*/  FMUL.FTZ R111, R66, R89 ;  /* 0x00000059426f7220 */ /* 0x000fc60000410000 */
[----:B------:R-:W-:Y:S04]  /*6090*/  STS [R121+0x1e80], R206 ;  /* 0x001e80ce79007388 */ /* 0x000fe80000000800 */
[----:B------:R1:W-:Y:S04]  /*60a0*/  STS [R123+0x1f00], R90 ;  /* 0x001f005a7b007388 */ /* 0x0003e80000000800 */
[----:B------:R-:W-:Y:S01]  /*60b0*/  STS [R129+0x1f80], R110 ;  /* 0x001f806e81007388 */ /* 0x000fe20000000800 */
[----:B0-----:R-:W-:Y:S03]  /*60c0*/  MUFU.SIN R112, R109 ;  /* 0x0000006d00707308 */ /* 0x001fe60000000400 */
[----:B------:R-:W-:Y:S01]  /*60d0*/  STS [R127+0x2000], R208 ;  /* 0x002000d07f007388 */ /* 0x000fe20000000800 */
[----:B------:R-:W-:Y:S01]  /*60e0*/  NOP ;  /* 0x0000000000007918 */ /* 0x000fe20000000000 */
[----:B-1----:R-:W-:-:S02]  /*60f0*/  FMUL.FTZ R90, R68, R89 ;  /* 0x00000059445a7220 */ /* 0x002fc40000410000 */
[----:B------:R-:W0:Y:S01]  /*6100*/  LDS R113, [R88+0x10c4] ;  /* 0x0010c40058717984 */ /* 0x000e220000000800 */
[----:B------:R1:W3:Y:S01]  /*6110*/  MUFU.COS R114, R109 ;  /* 0x0000006d00727308 */ /* 0x0002e20000000000 */
[C---:B--2---:R-:W-:Y:S02]  /*6120*/  FMUL.FTZ R108, R91.reuse, R108 ;  /* 0x0000006c5b6c7220 */ /* 0x044fe40000410000 */
[----:B------:R-:W2:Y:S04]  /*6130*/  LDS R119, [R88+0x10c8] ;  /* 0x0010c80058777984 */ /* 0x000ea80000000800 */
[----:B------:R-:W4:Y:S01]  /*6140*/  LDS R123, [R88+0x10cc] ;  /* 0x0010cc00587b7984 */ /* 0x000f220000000800 */
[----:B------:R-:W-:Y:S01]  /*6150*/  MUFU.SIN R235, R93 ;  /* 0x0000005d00eb7308 */ /* 0x000fe20000000400 */
[----:B-1----:R-:W-:-:S02]  /*6160*/  FMUL.FTZ R109, R91, R92 ;  /* 0x0000005c5b6d7220 */ /* 0x002fc40000410000 */
[----:B------:R-:W1:Y:S04]  /*6170*/  LDS R125, [R88+0x10d0] ;  /* 0x0010d000587d7984 */ /* 0x000e680000000800 */
[----:B------:R-:W5:Y:S01]  /*6180*/  LDS R127, [R88+0x10dc] ;  /* 0x0010dc00587f7984 */ /* 0x000f620000000800 */
[----:B------:R3:W4:Y:S03]  /*6190*/  MUFU.COS R237, R93 ;  /* 0x0000005d00ed7308 */ /* 0x0007260000000000 */
[----:B------:R-:W5:Y:S04]  /*61a0*/  LDS R129, [R88+0x10e0] ;  /* 0x0010e00058817984 */ /* 0x000f680000000800 */
[----:B------:R-:W5:Y:S01]  /*61b0*/  LDS R139, [R88+0x10e4] ;  /* 0x0010e400588b7984 */ /* 0x000f620000000800 */
[----:B------:R0:W2:Y:S03]  /*61c0*/  MUFU.EX2 R133, R111 ;  /* 0x0000006f00857308 */ /* 0x0000a60000000800 */
[----:B------:R-:W5:Y:S01]  /*61d0*/  LDS R145, [R88+0x1080] ;  /* 0x0010800058917984 */ /* 0x000f620000000800 */
[----:B------:R2:W4:Y:S03]  /*61e0*/  MUFU.EX2 R170, R90 ;  /* 0x0000005a00aa7308 */ /* 0x0005260000000800 */
        /* <DEDUP_REMOVED lines=10> */
[----:B------:R-:W3:Y:S04]  /*6290*/  LDS R135, [R88+0x10ac] ;  /* 0x0010ac0058877984 */ /* 0x000ee80000000800 */
[----:B------:R-:W3:Y:S04]  /*62a0*/  LDS R161, [R88+0x10b0] ;  /* 0x0010b00058a17984 */ /* 0x000ee80000000800 */
        /* <DEDUP_REMOVED lines=8> */
[----:B--2---:R-:W2:Y:S04]  /*6330*/  LDS R90, [R88+0x10f0] ;  /* 0x0010f000585a7984 */ /* 0x004ea80000000800 */
[----:B------:R-:W2:Y:S04]  /*6340*/  LDS R92, [R88+0x10f4] ;  /* 0x0010f400585c7984 */ /* 0x000ea80000000800 */
[----:B------:R-:W2:Y:S04]  /*6350*/  LDS R231, [R88+0x10f8] ;  /* 0x0010f80058e77984 */ /* 0x000ea80000000800 */
[----:B------:R-:W2:Y:S01]  /*6360*/  LDS R233, [R88+0x10fc] ;  /* 0x0010fc0058e97984 */ /* 0x000ea20000000800 */
[----:B------:R-:W-:-:S04]  /*6370*/  USHF.L.U32 UR30, UR19, 0x8, URZ ;  /* 0x00000008131e7899 */ /* 0x000fc800080006ff */
[----:B------:R-:W-:-:S04]  /*6380*/  UIADD3 UR27, UPT, UPT, UR30, -0x100, URZ ;  /* 0xffffff001e1b7890 */ /* 0x000fc8000fffe0ff */
[----:B------:R-:W-:Y:S01]  /*6390*/  ULOP3.LUT UR27, UR27, 0x100, URZ, 0xc0, !UPT ;  /* 0x000001001b1b7892 */ /* 0x000fe2000f8ec0ff */
[----:B------:R-:W-:-:S03]  /*63a0*/  ISETP.NE.AND P2, PT, R3, RZ, PT ;  /* 0x000000ff0300720c */ /* 0x000fc60003f45270 */
[----:B------:R-:W-:Y:S01]  /*63b0*/  UIADD3 UR27, UPT, UPT, UR27, UR8, URZ ;  /* 0x000000081b1b7290 */ /* 0x000fe2000fffe0ff */
[C---:B------:R-:W-:Y:S02]  /*63c0*/  IADD3 R124, PT, PT, R3.reuse, 0x200, RZ ;  /* 0x00000200037c7810 */ /* 0x040fe40007ffe0ff */
[----:B------:R-:W-:-:S03]  /*63d0*/  ISETP.NE.AND P3, PT, R3, 0x1f, PT ;  /* 0x0000001f0300780c */ /* 0x000fc60003f65270 */
[----:B------:R-:W-:-:S04]  /*63e0*/  SEL R94, R124, UR27, P2 ;  /* 0x0000001b7c5e7c07 */ /* 0x000fc80009000000 */
[----:B------:R-:W-:Y:S01]  /*63f0*/  LEA R94, R94, UR25, 0x3 ;  /* 0x000000195e5e7c11 */ /* 0x000fe2000f8e18ff */
[----:B------:R-:W-:Y:S01]  /*6400*/  FMUL.FTZ R122, R86, -R113 ;  /* 0x80000071567a7220 */ /* 0x000fe20000410000 */
[----:B------:R-:W-:Y:S01]  /*6410*/  BSSY.RECONVERGENT B0, `(.L_x_13456) ;  /* 0x0000032000007945 */ /* 0x000fe20003800200 */
[C---:B------:R-:W-:Y:S02]  /*6420*/  FMUL.FTZ R165, R133.reuse, R114 ;  /* 0x0000007285a57220 */ /* 0x040fe40000410000 */
[----:B------:R0:W-:Y:S01]  /*6430*/  STS.64 [R94+0x4650], R108 ;  /* 0x0046506c5e007388 */ /* 0x0001e20000000a00 */
[C---:B------:R-:W-:Y:S01]  /*6440*/  FMUL.FTZ R120, R98.reuse, R119 ;  /* 0x0000007762787220 */ /* 0x040fe20000410000 */
[----:B----4-:R-:W-:Y:S01]  /*6450*/  FMUL.FTZ R113, R98, -R123 ;  /* 0x8000007b62717220 */ /* 0x010fe20000410000 */
[----:B------:R-:W-:Y:S01]  /*6460*/  FMUL.FTZ R133, R133, R112 ;  /* 0x0000007085857220 */ /* 0x000fe20000410000 */
[----:B------:R-:W-:Y:S01]  /*6470*/  FMUL.FTZ R114, R170, R237 ;  /* 0x000000edaa727220 */ /* 0x000fe20000410000 */
[----:B-1----:R-:W-:Y:S01]  /*6480*/  FMUL.FTZ R119, R102, R125 ;  /* 0x0000007d66777220 */ /* 0x002fe20000410000 */
[----:B-----5:R-:W-:Y:S01]  /*6490*/  FMUL.FTZ R123, R104, -R127 ;  /* 0x8000007f687b7220 */ /* 0x020fe20000410000 */
[C---:B------:R-:W-:Y:S01]  /*64a0*/  FMUL.FTZ R172, R106.reuse, R129 ;  /* 0x000000816aac7220 */ /* 0x040fe20000410000 */
[----:B------:R-:W-:Y:S01]  /*64b0*/  FMUL.FTZ R174, R106, -R139 ;  /* 0x8000008b6aae7220 */ /* 0x000fe20000410000 */
[----:B------:R-:W-:Y:S01]  /*64c0*/  FMUL.FTZ R170, R170, R235 ;  /* 0x000000ebaaaa7220 */ /* 0x000fe20000410000 */
        /* <DEDUP_REMOVED lines=15> */
[----:B0-----:R-:W-:Y:S01]  /*65c0*/  FMUL.FTZ R140, R84, -R111 ;  /* 0x8000006f548c7220 */ /* 0x001fe20000410000 */
[----:B------:R-:W-:Y:S01]  /*65d0*/  FMUL.FTZ R159, R86, R159 ;  /* 0x0000009f569f7220 */ /* 0x000fe20000410000 */
[----:B------:R-:W-:Y:S01]  /*65e0*/  FMUL.FTZ R143, R102, -R143 ;  /* 0x8000008f668f7220 */ /* 0x000fe20000410000 */
[----:B------:R-:W-:Y:S01]  /*65f0*/  FMUL.FTZ R141, R104, R141 ;  /* 0x0000008d688d7220 */ /* 0x000fe20000410000 */
[C---:B------:R-:W-:Y:S01]  /*6600*/  FMUL.FTZ R126, R178.reuse, R175 ;  /* 0x000000afb27e7220 */ /* 0x040fe20000410000 */
[----:B------:R-:W-:Y:S01]  /*6610*/  FMUL.FTZ R176, R178, -R229 ;  /* 0x800000e5b2b07220 */ /* 0x000fe20000410000 */
[C---:B--2---:R-:W-:Y:S01]  /*6620*/  FMUL.FTZ R125, R179.reuse, R90 ;  /* 0x0000005ab37d7220 */ /* 0x044fe20000410000 */
        /* <DEDUP_REMOVED lines=14> */
.L_x_13457:
[----:B------:R-:W-:-:S05]  /*6710*/  LEA R3, R3, UR25, 0x3 ;  /* 0x0000001903037c11 */ /* 0x000fca000f8e18ff */
[----:B------:R0:W1:Y:S02]  /*6720*/  LDS.64 R110, [R3+0x5658] ;  /* 0x00565800036e7984 */ /* 0x0000640000000a00 */
.L_x_13458:
[----:B------:R-:W-:Y:S05]  /*6730*/  BSYNC.RECONVERGENT B0 ;  /* 0x0000000000007941 */ /* 0x000fea0003800200 */
.L_x_13456:
[C---:B------:R-:W-:Y:S01]  /*6740*/  FMUL.FTZ R218, R38.reuse, R227 ;  /* 0x000000e326da7220 */ /* 0x040fe20000410000 */
[-C--:B0-----:R-:W-:Y:S01]  /*6750*/  FMUL.FTZ R3, R109, R200.reuse ;  /* 0x000000c86d037220 */ /* 0x081fe20000410000 */
[----:B------:R-:W-:Y:S01]  /*6760*/  FMUL.FTZ R220, R38, R225 ;  /* 0x000000e126dc7220 */ /* 0x000fe20000410000 */
[C---:B------:R-:W-:Y:S01]  /*6770*/  FMUL.FTZ R88, R108.reuse, R200 ;  /* 0x000000c86c587220 */ /* 0x040fe20000410000 */
[C---:B------:R-:W-:Y:S01]  /*6780*/  FMUL.FTZ R218, R21.reuse, R218 ;  /* 0x000000da15da7220 */ /* 0x040fe20000410000 */
[----:B------:R-:W-:Y:S01]  /*6790*/  FFMA.FTZ R3, R108, R202, -R3 ;  /* 0x000000ca6c037223 */ /* 0x000fe20000010803 */
[----:B------:R-:W-:Y:S01]  /*67a0*/  FMUL.FTZ R220, R21, R220 ;  /* 0x000000dc15dc7220 */ /* 0x000fe20000410000 */
[----:B------:R-:W-:Y:S01]  /*67b0*/  FFMA.FTZ R89, R109, R202, R88 ;  /* 0x000000ca6d597223 */ /* 0x000fe20000010058 */
[----:B------:R-:W-:Y:S01]  /*67c0*/  FMUL.FTZ R93, R200, R218 ;  /* 0x000000dac85d7220 */ /* 0x000fe20000410000 */
[----:B------:R-:W-:Y:S01]  /*67d0*/  FMUL.FTZ R175, R196, R3 ;  /* 0x00000003c4af7220 */ /* 0x000fe20000410000 */
[-C--:B------:R-:W-:Y:S01]  /*67e0*/  FMUL.FTZ R91, R200, R220.reuse ;  /* 0x000000dcc85b7220 */ /* 0x080fe20000410000 */
        /* <DEDUP_REMOVED lines=11> */
[----:B------:R-:W-:Y:S01]  /*68a0*/  FMUL.FTZ R222, R42, R219 ;  /* 0x000000db2ade7220 */ /* 0x000fe20000410000 */
[----:B------:R-:W-:Y:S01]  /*68b0*/  FMUL.FTZ R3, R196, R91 ;  /* 0x0000005bc4037220 */ /* 0x000fe20000410000 */
[-C--:B------:R-:W-:Y:S01]  /*68c0*/  FFMA.FTZ R229, R194, R89.reuse, -R229 ;  /* 0x00000059c2e57223 */ /* 0x080fe200000108e5 */
[----:B------:R-:W-:Y:S01]  /*68d0*/  FMUL.FTZ R89, R192, R89 ;  /* 0x00000059c0597220 */ /* 0x000fe20000410000 */
[C---:B------:R-:W-:Y:S01]  /*68e0*/  FFMA.FTZ R91, R198.reuse, R91, -R88 ;  /* 0x0000005bc65b7223 */ /* 0x040fe20000010858 */
[----:B------:R-:W-:Y:S01]  /*68f0*/  FFMA.FTZ R90, R198, R93, R3 ;  /* 0x0000005dc65a7223 */ /* 0x000fe20000010003 */
[----:B------:R-:W-:Y:S01]  /*6900*/  FMUL.FTZ R224, R42, R217 ;  /* 0x000000d92ae07220 */ /* 0x000fe20000410000 */
[----:B------:R-:W-:Y:S01]  /*6910*/  FFMA.FTZ R89, R194, R175, R89 ;  /* 0x000000afc2597223 */ /* 0x000fe20000010059 */
[C---:B------:R-:W-:Y:S01]  /*6920*/  FMUL.FTZ R175, R166.reuse, R229 ;  /* 0x000000e5a6af7220 */ /* 0x040fe20000410000 */
[C---:B------:R-:W-:Y:S01]  /*6930*/  FFMA.FTZ R91, R23.reuse, R222, R91 ;  /* 0x000000de175b7223 */ /* 0x040fe2000001005b */
[----:B------:R-:W-:Y:S01]  /*6940*/  FFMA.FTZ R3, R23, R224, R90 ;  /* 0x000000e017037223 */ /* 0x000fe2000001005a */
[-C--:B------:R-:W-:Y:S01]  /*6950*/  FMUL.FTZ R90, R166, R89.reuse ;  /* 0x00000059a65a7220 */ /* 0x080fe20000410000 */
[----:B------:R-:W-:Y:S01]  /*6960*/  FFMA.FTZ R175, R168, R89, R175 ;  /* 0x00000059a8af7223 */ /* 0x000fe200000100af */
[C---:B------:R-:W-:Y:S01]  /*6970*/  FMUL.FTZ R88, R192.reuse, R91 ;  /* 0x0000005bc0587220 */ /* 0x040fe20000410000 */
[----:B------:R-:W-:Y:S01]  /*6980*/  FMUL.FTZ R93, R192, R3 ;  /* 0x00000003c05d7220 */ /* 0x000fe20000410000 */
[----:B------:R-:W-:Y:S01]  /*6990*/  FFMA.FTZ R229, R168, R229, -R90 ;  /* 0x000000e5a8e57223 */ /* 0x000fe2000001085a */
[----:B------:R-:W-:Y:S01]  /*69a0*/  FMUL.FTZ R89, R162, R175 ;  /* 0x000000afa2597220 */ /* 0x000fe20000410000 */
[----:B------:R-:W-:Y:S01]  /*69b0*/  FFMA.FTZ R3, R194, R3, R88 ;  /* 0x00000003c2037223 */ /* 0x000fe20000010058 */
[----:B------:R-:W-:Y:S01]  /*69c0*/  FMUL.FTZ R226, R44, R213 ;  /* 0x000000d52ce27220 */ /* 0x000fe20000410000 */
[----:B------:R-:W-:Y:S01]  /*69d0*/  FFMA.FTZ R93, R194, R91, -R93 ;  /* 0x0000005bc25d7223 */ /* 0x000fe2000001085d */
[----:B------:R-:W-:Y:S01]  /*69e0*/  FMUL.FTZ R228, R44, R215 ;  /* 0x000000d72ce47220 */ /* 0x000fe20000410000 */
[-C--:B------:R-:W-:Y:S01]  /*69f0*/  FMUL.FTZ R88, R162, R229.reuse ;  /* 0x000000e5a2587220 */ /* 0x080fe20000410000 */
[----:B------:R-:W-:Y:S01]  /*6a00*/  FFMA.FTZ R229, R164, R229, -R89 ;  /* 0x000000e5a4e57223 */ /* 0x000fe20000010859 */
[C---:B------:R-:W-:Y:S01]  /*6a10*/  FFMA.FTZ R3, R24.reuse, R226, R3 ;  /* 0x000000e218037223 */ /* 0x040fe20000010003 */
[----:B------:R-:W-:Y:S01]  /*6a20*/  FFMA.FTZ R93, R24, R228, R93 ;  /* 0x000000e4185d7223 */ /* 0x000fe2000001005d */
[----:B------:R-:W-:Y:S01]  /*6a30*/  FFMA.FTZ R175, R164, R175, R88 ;  /* 0x000000afa4af7223 */ /* 0x000fe20000010058 */
[----:B------:R-:W-:Y:S01]  /*6a40*/  FMUL.FTZ R91, R158, R229 ;  /* 0x000000e59e5b7220 */ /* 0x000fe20000410000 */
[C---:B------:R-:W-:Y:S01]  /*6a50*/  FMUL.FTZ R89, R166.reuse, R3 ;  /* 0x00000003a6597220 */ /* 0x040fe20000410000 */
[----:B------:R-:W-:Y:S01]  /*6a60*/  FMUL.FTZ R90, R166, R93 ;  /* 0x0000005da65a7220 */ /* 0x000fe20000410000 */
[----:B------:R-:W-:Y:S01]  /*6a70*/  FMUL.FTZ R216, R46, R211 ;  /* 0x000000d32ed87220 */ /* 0x000fe20000410000 */
[----:B------:R-:W-:Y:S01]  /*6a80*/  FFMA.FTZ R231, R160, R175, R91 ;  /* 0x000000afa0e77223 */ /* 0x000fe2000001005b */
[----:B------:R-:W-:Y:S01]  /*6a90*/  FFMA.FTZ R88, R168, R93, -R89 ;  /* 0x0000005da8587223 */ /* 0x000fe20000010859 */
[----:B------:R-:W-:Y:S01]  /*6aa0*/  FMUL.FTZ R175, R158, R175 ;  /* 0x000000af9eaf7220 */ /* 0x000fe20000410000 */
[----:B------:R-:W-:Y:S01]  /*6ab0*/  FFMA.FTZ R3, R168, R3, R90 ;  /* 0x00000003a8037223 */ /* 0x000fe2000001005a */
[----:B------:R-:W-:Y:S01]  /*6ac0*/  FMUL.FTZ R214, R46, R209 ;  /* 0x000000d12ed67220 */ /* 0x000fe20000410000 */
[C---:B------:R-:W-:Y:S01]  /*6ad0*/  FFMA.FTZ R89, R25.reuse, R216, R88 ;  /* 0x000000d819597223 */ /* 0x040fe20000010058 */
[----:B------:R-:W-:Y:S01]  /*6ae0*/  FFMA.FTZ R175, R160, R229, -R175 ;  /* 0x000000e5a0af7223 */ /* 0x000fe200000108af */
[----:B------:R-:W-:Y:S01]  /*6af0*/  FMUL.FTZ R93, R154, R231 ;  /* 0x000000e79a5d7220 */ /* 0x000fe20000410000 */
        /* <DEDUP_REMOVED lines=9> */
[----:B------:R-:W-:Y:S01]  /*6b90*/  FMUL.FTZ R245, R48, R207 ;  /* 0x000000cf30f57220 */ /* 0x000fe20000410000 */
[----:B------:R-:W0:Y:S01]  /*6ba0*/  @P1 LDC R92, c[0x0][0x38c] ;  /* 0x0000e300ff5c1b82 */ /* 0x000e220000000800 */
[----:B------:R-:W-:Y:S01]  /*6bb0*/  FFMA.FTZ R91, R26, R247, R91 ;  /* 0x000000f71a5b7223 */ /* 0x000fe2000001005b */
        /* <DEDUP_REMOVED lines=8> */
[----:B------:R-:W-:Y:S01]  /*6c40*/  FMUL.FTZ R3, R146, R175 ;  /* 0x000000af92037220 */ /* 0x000fe20000410000 */
[----:B------:R-:W-:Y:S01]  /*6c50*/  FMUL.FTZ R206, R50, R203 ;  /* 0x000000cb32ce7220 */ /* 0x000fe20000410000 */
[----:B------:R-:W-:Y:S01]  /*6c60*/  FFMA.FTZ R91, R160, R91, R90 ;  /* 0x0000005ba05b7223 */ /* 0x000fe2000001005a */
[----:B------:R-:W-:Y:S01]  /*6c70*/  FMUL.FTZ R208, R50, R201 ;  /* 0x000000c932d07220 */ /* 0x000fe20000410000 */
[-C--:B------:R-:W-:Y:S01]  /*6c80*/  FFMA.FTZ R231, R148, R93.reuse, -R3 ;  /* 0x0000005d94e77223 */ /* 0x080fe20000010803 */
[C---:B------:R-:W-:Y:S01]  /*6c90*/  FFMA.FTZ R89, R27.reuse, R206, R88 ;  /* 0x000000ce1b597223 */ /* 0x040fe20000010058 */
[----:B------:R-:W-:Y:S01]  /*6ca0*/  FMUL.FTZ R3, R146, R93 ;  /* 0x0000005d92037220 */ /* 0x000fe20000410000 */
[----:B------:R-:W-:Y:S01]  /*6cb0*/  FFMA.FTZ R91, R27, R208, R91 ;  /* 0x000000d01b5b7223 */ /* 0x000fe2000001005b */
[----:B------:R-:W-:Y:S01]  /*6cc0*/  MOV R90, UR19 ;  /* 0x00000013005a7c02 */ /* 0x000fe20008000f00 */
[----:B------:R-:W-:Y:S01]  /*6cd0*/  FMUL.FTZ R93, R154, R89 ;  /* 0x000000599a5d7220 */ /* 0x000fe20000410000 */
[----:B------:R-:W-:Y:S01]  /*6ce0*/  FFMA.FTZ R233, R148, R175, R3 ;  /* 0x000000af94e97223 */ /* 0x000fe20000010003 */
[-C--:B------:R-:W-:Y:S01]  /*6cf0*/  FMUL.FTZ R88, R154, R91.reuse ;  /* 0x0000005b9a587220 */ /* 0x080fe20000410000 */
[----:B------:R-:W-:Y:S01]  /*6d00*/  @P1 IADD3 R3, PT, PT, R90, -0x2, RZ ;  /* 0xfffffffe5a031810 */ /* 0x000fe20007ffe0ff */
[----:B------:R-:W-:Y:S01]  /*6d10*/  FFMA.FTZ R93, R156, R91, R93 ;  /* 0x0000005b9c5d7223 */ /* 0x000fe2000001005d */
[----:B------:R-:W-:Y:S01]  /*6d20*/  FMUL.FTZ R241, R52, R197 ;  /* 0x000000c534f17220 */ /* 0x000fe20000410000 */
[----:B------:R-:W-:Y:S01]  /*6d30*/  FFMA.FTZ R88, R156, R89, -R88 ;  /* 0x000000599c587223 */ /* 0x000fe20000010858 */
[----:B------:R-:W-:Y:S01]  /*6d40*/  FMUL.FTZ R243, R52, R199 ;  /* 0x000000c734f37220 */ /* 0x000fe20000410000 */
[----:B------:R-:W-:Y:S01]  /*6d50*/  MOV R90, 0x10 ;  /* 0x00000010005a7802 */ /* 0x000fe20000000f00 */
[----:B0-----:R-:W-:-:S02]  /*6d60*/  @P1 IMAD R3, R3, R92, UR8 ;  /* 0x0000000803031e24 */ /* 0x001fc4000f8e025c */
[C---:B------:R-:W-:Y:S01]  /*6d70*/  FFMA.FTZ R175, R28.reuse, R241, R93 ;  /* 0x000000f11caf7223 */ /* 0x040fe2000001005d */
[----:B------:R-:W-:Y:S01]  /*6d80*/  FFMA.FTZ R93, R28, R243, R88 ;  /* 0x000000f31c5d7223 */ /* 0x000fe20000010058 */
[----:B------:R-:W-:Y:S01]  /*6d90*/  CS2R R88, SRZ ;  /* 0x0000000000587805 */ /* 0x000fe2000001ff00 */
[----:B------:R-:W-:-:S04]  /*6da0*/  @P1 IMAD.WIDE R90, R3, R90, UR4 ;  /* 0x00000004035a1e25 */ /* 0x000fc8000f8e025a */
[C---:B------:R-:W-:Y:S01]  /*6db0*/  FMUL.FTZ R229, R150.reuse, R175 ;  /* 0x000000af96e57220 */ /* 0x040fe20000410000 */
[----:B------:R-:W-:Y:S01]  /*6dc0*/  FMUL.FTZ R94, R150, R93 ;  /* 0x0000005d965e7220 */ /* 0x000fe20000410000 */
[C---:B------:R-:W-:Y:S01]  /*6dd0*/  FMUL.FTZ R204, R54.reuse, R195 ;  /* 0x000000c336cc7220 */ /* 0x040fe20000410000 */
[----:B------:R-:W-:Y:S01]  /*6de0*/  FMUL.FTZ R190, R54, R193 ;  /* 0x000000c136be7220 */ /* 0x000fe20000410000 */
[----:B------:R0:W3:Y:S01]  /*6df0*/  @P1 LDG.E.64 R88, desc[UR28][R90.64+0x8] ;  /* 0x0000081c5a581981 */ /* 0x0000e2000c1e1b00 */
[C---:B------:R-:W-:Y:S01]  /*6e00*/  FFMA.FTZ R92, R152.reuse, R93, -R229 ;  /* 0x0000005d985c7223 */ /* 0x040fe200000108e5 */
[----:B------:R-:W-:-:S03]  /*6e10*/  FFMA.FTZ R175, R152, R175, R94 ;  /* 0x000000af98af7223 */ /* 0x000fc6000001005e */
[C---:B------:R-:W-:Y:S01]  /*6e20*/  FFMA.FTZ R3, R29.reuse, R204, R92 ;  /* 0x000000cc1d037223 */ /* 0x040fe2000001005c */
[----:B------:R-:W-:Y:S01]  /*6e30*/  FFMA.FTZ R175, R29, R190, R175 ;  /* 0x000000be1daf7223 */ /* 0x000fe200000100af */
[----:B------:R-:W-:Y:S02]  /*6e40*/  FMUL.FTZ R94, R142, R231 ;  /* 0x000000e78e5e7220 */ /* 0x000fe40000410000 */
[----:B------:R-:W-:Y:S01]  /*6e50*/  FMUL.FTZ R93, R146, R3 ;  /* 0x00000003925d7220 */ /* 0x000fe20000410000 */
[----:B------:R-:W-:Y:S01]  /*6e60*/  FMUL.FTZ R229, R142, R233 ;  /* 0x000000e98ee57220 */ /* 0x000fe20000410000 */
[----:B------:R-:W-:Y:S01]  /*6e70*/  FMUL.FTZ R92, R146, R175 ;  /* 0x000000af925c7220 */ /* 0x000fe20000410000 */
[----:B------:R-:W-:Y:S01]  /*6e80*/  FFMA.FTZ R233, R144, R233, R94 ;  /* 0x000000e990e97223 */ /* 0x000fe2000001005e */
[----:B------:R-:W-:Y:S01]  /*6e90*/  FFMA.FTZ R93, R148, R175, R93 ;  /* 0x000000af945d7223 */ /* 0x000fe2000001005d */
[----:B------:R-:W-:Y:S01]  /*6ea0*/  FMUL.FTZ R249, R56, R189 ;  /* 0x000000bd38f97220 */ /* 0x000fe20000410000 */
[----:B------:R-:W-:Y:S01]  /*6eb0*/  FFMA.FTZ R229, R144, R231, -R229 ;  /* 0x000000e790e57223 */ /* 0x000fe200000108e5 */
[----:B------:R-:W-:Y:S01]  /*6ec0*/  FFMA.FTZ R92, R148, R3, -R92 ;  /* 0x00000003945c7223 */ /* 0x000fe2000001085c */
[----:B------:R-:W-:Y:S01]  /*6ed0*/  FMUL.FTZ R3, R136, R233 ;  /* 0x000000e988037220 */ /* 0x000fe20000410000 */
[----:B------:R-:W-:Y:S01]  /*6ee0*/  FMUL.FTZ R251, R56, R191 ;  /* 0x000000bf38fb7220 */ /* 0x000fe20000410000 */
[----:B------:R-:W-:Y:S01]  /*6ef0*/  FFMA.FTZ R93, R30, R249, R93 ;  /* 0x000000f91e5d7223 */ /* 0x000fe2000001005d */
[-C--:B0-----:R-:W-:Y:S01]  /*6f00*/  FMUL.FTZ R90, R136, R229.reuse ;  /* 0x000000e5885a7220 */ /* 0x081fe20000410000 */
[----:B------:R-:W-:Y:S01]  /*6f10*/  FFMA.FTZ R229, R138, R229, -R3 ;  /* 0x000000e58ae57223 */ /* 0x000fe20000010803 */
[----:B------:R-:W-:Y:S01]  /*6f20*/  FFMA.FTZ R3, R30, R251, R92 ;  /* 0x000000fb1e037223 */ /* 0x000fe2000001005c */
[----:B------:R-:W-:Y:S01]  /*6f30*/  FMUL.FTZ R91, R142, R93 ;  /* 0x0000005d8e5b7220 */ /* 0x000fe20000410000 */
[----:B------:R-:W-:Y:S01]  /*6f40*/  FFMA.FTZ R233, R138, R233, R90 ;  /* 0x000000e98ae97223 */ /* 0x000fe2000001005a */
[----:B------:R-:W-:-:S02]  /*6f50*/  FMUL.FTZ R175, R132, R229 ;  /* 0x000000e584af7220 */ /* 0x000fc40000410000 */
[-C--:B------:R-:W-:Y:S01]  /*6f60*/  FFMA.FTZ R90, R144, R3.reuse, -R91 ;  /* 0x00000003905a7223 */ /* 0x080fe2000001085b */
[----:B------:R-:W-:Y:S01]  /*6f70*/  FMUL.FTZ R3, R142, R3 ;  /* 0x000000038e037220 */ /* 0x000fe20000410000 */
[----:B------:R-:W-:Y:S01]  /*6f80*/  FMUL.FTZ R210, R58, R187 ;  /* 0x000000bb3ad27220 */ /* 0x000fe20000410000 */
[----:B------:R-:W-:Y:S01]  /*6f90*/  FFMA.FTZ R175, R134, R233, R175 ;  /* 0x000000e986af7223 */ /* 0x000fe200000100af */
[----:B------:R-:W-:Y:S01]  /*6fa0*/  FMUL.FTZ R212, R58, R185 ;  /* 0x000000b93ad47220 */ /* 0x000fe20000410000 */
[----:B------:R-:W-:Y:S01]  /*6fb0*/  FFMA.FTZ R3, R144, R93, R3 ;  /* 0x0000005d90037223 */ /* 0x000fe20000010003 */
[----:B------:R-:W-:Y:S01]  /*6fc0*/  FMUL.FTZ R233, R132, R233 ;  /* 0x000000e984e97220 */ /* 0x000fe20000410000 */
[C---:B------:R-:W-:Y:S02]  /*6fd0*/  FFMA.FTZ R91, R31.reuse, R210, R90 ;  /* 0x000000d21f5b7223 */ /* 0x040fe4000001005a */
[----:B------:R-:W-:Y:S01]  /*6fe0*/  FFMA.FTZ R3, R31, R212, R3 ;  /* 0x000000d41f037223 */ /* 0x000fe20000010003 */
[----:B------:R-:W-:Y:S01]  /*6ff0*/  FFMA.FTZ R233, R134, R229, -R233 ;  /* 0x000000e586e97223 */ /* 0x000fe200000108e9 */
[----:B------:R-:W-:Y:S01]  /*7000*/  FMUL.FTZ R93, R136, R91 ;  /* 0x0000005b885d7220 */ /* 0x000fe20000410000 */
[----:B------:R-:W-:Y:S01]  /*7010*/  FMUL.FTZ R229, R128, R175 ;  /* 0x000000af80e57220 */ /* 0x000fe20000410000 */
        /* <DEDUP_REMOVED lines=16> */
[----:B------:R-:W-:Y:S01]  /*7120*/  FFMA.FTZ R175, R165, R92, -R182 ;  /* 0x0000005ca5af7223 */ /* 0x000fe200000108b6 */
[----:B------:R-:W-:Y:S01]  /*7130*/  FMUL.FTZ R3, R170, R229 ;  /* 0x000000e5aa037220 */ /* 0x000fe20000410000 */
[----:B------:R-:W-:Y:S01]  /*7140*/  FMUL.FTZ R182, R62, R177 ;  /* 0x000000b13eb67220 */ /* 0x000fe20000410000 */
[----:B------:R-:W-:Y:S01]  /*7150*/  FFMA.FTZ R90, R134, R93, R90 ;  /* 0x0000005d865a7223 */ /* 0x000fe2000001005a */
[----:B------:R-:W-:Y:S01]  /*7160*/  FMUL.FTZ R186, R62, R173 ;  /* 0x000000ad3eba7220 */ /* 0x000fe20000410000 */
[-C--:B------:R-:W-:Y:S01]  /*7170*/  FFMA.FTZ R3, R114, R175.reuse, -R3 ;  /* 0x000000af72037223 */ /* 0x080fe20000010803 */
[----:B------:R-:W-:Y:S01]  /*7180*/  FMUL.FTZ R175, R170, R175 ;  /* 0x000000afaaaf7220 */ /* 0x000fe20000410000 */
[C---:B------:R-:W-:Y:S01]  /*7190*/  FFMA.FTZ R91, R33.reuse, R182, R91 ;  /* 0x000000b6215b7223 */ /* 0x040fe2000001005b */
[----:B------:R-:W-:-:S02]  /*71a0*/  FFMA.FTZ R93, R33, R186, R90 ;  /* 0x000000ba215d7223 */ /* 0x000fc4000001005a */
[----:B------:R-:W-:Y:S01]  /*71b0*/  FFMA.FTZ R90, R114, R229, R175 ;  /* 0x000000e5725a7223 */ /* 0x000fe200000100af */
[C---:B------:R-:W-:Y:S01]  /*71c0*/  FMUL.FTZ R94, R128.reuse, R91 ;  /* 0x0000005b805e7220 */ /* 0x040fe20000410000 */
[----:B------:R-:W-:Y:S01]  /*71d0*/  FMUL.FTZ R175, R128, R93 ;  /* 0x0000005d80af7220 */ /* 0x000fe20000410000 */
[C---:B------:R-:W-:Y:S01]  /*71e0*/  FMUL.FTZ R229, R64.reuse, R169 ;  /* 0x000000a940e57220 */ /* 0x040fe20000410000 */
[----:B------:R-:W-:Y:S01]  /*71f0*/  FMUL.FTZ R231, R64, R171 ;  /* 0x000000ab40e77220 */ /* 0x000fe20000410000 */
[C---:B------:R-:W-:Y:S01]  /*7200*/  FFMA.FTZ R93, R130.reuse, R93, R94 ;  /* 0x0000005d825d7223 */ /* 0x040fe2000001005e */
[----:B------:R-:W-:-:S03]  /*7210*/  FFMA.FTZ R92, R130, R91, -R175 ;  /* 0x0000005b825c7223 */ /* 0x000fc600000108af */
[C---:B------:R-:W-:Y:S01]  /*7220*/  FFMA.FTZ R94, R34.reuse, R229, R93 ;  /* 0x000000e5225e7223 */ /* 0x040fe2000001005d */
[----:B------:R-:W-:-:S03]  /*7230*/  FFMA.FTZ R92, R34, R231, R92 ;  /* 0x000000e7225c7223 */ /* 0x000fc6000001005c */
[C---:B------:R-:W-:Y:S01]  /*7240*/  FMUL.FTZ R184, R133.reuse, R94 ;  /* 0x0000005e85b87220 */ /* 0x040fe20000410000 */
[-C--:B------:R-:W-:Y:S01]  /*7250*/  FMUL.FTZ R93, R133, R92.reuse ;  /* 0x0000005c855d7220 */ /* 0x080fe20000410000 */
[C---:B------:R-:W-:Y:S02]  /*7260*/  FMUL.FTZ R188, R66.reuse, R167 ;  /* 0x000000a742bc7220 */ /* 0x040fe40000410000 */
[C---:B------:R-:W-:Y:S01]  /*7270*/  FFMA.FTZ R91, R165.reuse, R92, -R184 ;  /* 0x0000005ca55b7223 */ /* 0x040fe200000108b8 */
[----:B------:R-:W-:Y:S01]  /*7280*/  FFMA.FTZ R94, R165, R94, R93 ;  /* 0x0000005ea55e7223 */ /* 0x000fe2000001005d */
[----:B------:R-:W-:Y:S02]  /*7290*/  FMUL.FTZ R184, R66, R153 ;  /* 0x0000009942b87220 */ /* 0x000fe40000410000 */
[C---:B------:R-:W-:Y:S02]  /*72a0*/  FFMA.FTZ R91, R35.reuse, R188, R91 ;  /* 0x000000bc235b7223 */ /* 0x040fe4000001005b */
[----:B------:R-:W-:-:S02]  /*72b0*/  FFMA.FTZ R93, R35, R184, R94 ;  /* 0x000000b8235d7223 */ /* 0x000fc4000001005e */
[C---:B------:R-:W-:Y:S02]  /*72c0*/  FMUL.FTZ R94, R170.reuse, R91 ;  /* 0x0000005baa5e7220 */ /* 0x040fe40000410000 */
[----:B------:R-:W-:Y:S01]  /*72d0*/  FMUL.FTZ R175, R170, R93 ;  /* 0x0000005daaaf7220 */ /* 0x000fe20000410000 */
[----:B------:R-:W-:-:S03]  /*72e0*/  FMUL.FTZ R233, R68, R131 ;  /* 0x0000008344e97220 */ /* 0x000fc60000410000 */
[C---:B------:R-:W-:Y:S01]  /*72f0*/  FFMA.FTZ R92, R114.reuse, R91, -R175 ;  /* 0x0000005b725c7223 */ /* 0x040fe200000108af */
[----:B------:R-:W-:Y:S01]  /*7300*/  FFMA.FTZ R91, R114, R93, R94 ;  /* 0x0000005d725b7223 */ /* 0x000fe2000001005e */
[----:B------:R-:W-:-:S03]  /*7310*/  FMUL.FTZ R235, R68, R137 ;  /* 0x0000008944eb7220 */ /* 0x000fc60000410000 */
[C---:B------:R-:W-:Y:S01]  /*7320*/  FFMA.FTZ R91, R36.reuse, R233, R91 ;  /* 0x000000e9245b7223 */ /* 0x040fe2000001005b */
[----:B------:R-:W-:-:S04]  /*7330*/  FFMA.FTZ R92, R36, R235, R92 ;  /* 0x000000eb245c7223 */ /* 0x000fc8000001005c */
[----:B------:R-:W0:Y:S04]  /*7340*/  SHFL.UP PT, R234, R91, 0x1, RZ ;  /* 0x042000005bea7989 */ /* 0x000e2800000e00ff */
[----:B------:R-:W4:Y:S04]  /*7350*/  SHFL.UP PT, R175, R92, 0x1, RZ ;  /* 0x042000005caf7989 */ /* 0x000f2800000e00ff */
[----:B------:R-:W5:Y:S04]  /*7360*/  SHFL.UP PT, R94, R90, 0x1, RZ ;  /* 0x042000005a5e7989 */ /* 0x000f6800000e00ff */
[----:B------:R-:W2:Y:S01]  /*7370*/  SHFL.UP PT, R93, R3, 0x1, RZ ;  /* 0x04200000035d7989 */ /* 0x000ea200000e00ff */
[----:B------:R-:W-:Y:S01]  /*7380*/  ISETP.GE.AND P3, PT, R95, 0x1, PT ;  /* 0x000000015f00780c */ /* 0x000fe20003f66270 */
[-C--:B0-----:R-:W-:Y:S01]  /*7390*/  FMUL.FTZ R236, R3, R234.reuse ;  /* 0x000000ea03ec7220 */ /* 0x081fe20000410000 */
[----:B------:R-:W-:-:S03]  /*73a0*/  FMUL.FTZ R234, R90, R234 ;  /* 0x000000ea5aea7220 */ /* 0x000fc60000410000 */
[CC--:B----4-:R-:W-:Y:S01]  /*73b0*/  FFMA.FTZ R238, R90.reuse, R175.reuse, R236 ;  /* 0x000000af5aee7223 */ /* 0x0d0fe200000100ec */
[----:B------:R-:W-:Y:S01]  /*73c0*/  FFMA.FTZ R236, R3, R175, -R234 ;  /* 0x000000af03ec7223 */ /* 0x000fe200000108ea */
[----:B-----5:R-:W-:-:S06]  /*73d0*/  FMUL.FTZ R234, R90, R94 ;  /* 0x0000005e5aea7220 */ /* 0x020fcc0000410000 */
[----:B------:R-:W-:Y:S01]  /*73e0*/  @P3 FADD.FTZ R91, R91, R238 ;  /* 0x000000ee5b5b3221 */ /* 0x000fe20000010000 */
[C---:B------:R-:W-:Y:S01]  /*73f0*/  FMUL.FTZ R175, R3.reuse, R94 ;  /* 0x0000005e03af7220 */ /* 0x040fe20000410000 */
[----:B------:R-:W-:Y:S01]  /*7400*/  @P3 FADD.FTZ R92, R92, R236 ;  /* 0x000000ec5c5c3221 */ /* 0x000fe20000010000 */
[-C--:B--2---:R-:W-:Y:S02]  /*7410*/  @P3 FFMA.FTZ R3, R3, R93.reuse, -R234 ;  /* 0x0000005d03033223 */ /* 0x084fe400000108ea */
[----:B------:R-:W0:Y:S01]  /*7420*/  SHFL.UP PT, R234, R91, 0x2, RZ ;  /* 0x044000005bea7989 */ /* 0x000e2200000e00ff */
[----:B------:R-:W-:-:S03]  /*7430*/  @P3 FFMA.FTZ R90, R90, R93, R175 ;  /* 0x0000005d5a5a3223 */ /* 0x000fc600000100af */
[----:B------:R-:W2:Y:S04]  /*7440*/  SHFL.UP PT, R175, R92, 0x2, RZ ;  /* 0x044000005caf7989 */ /* 0x000ea800000e00ff */
[----:B------:R-:W4:Y:S04]  /*7450*/  SHFL.UP PT, R94, R90, 0x2, RZ ;  /* 0x044000005a5e7989 */ /* 0x000f2800000e00ff */
[----:B------:R-:W5:Y:S01]  /*7460*/  SHFL.UP PT, R93, R3, 0x2, RZ ;  /* 0x04400000035d7989 */ /* 0x000f6200000e00ff */
[----:B------:R-:W-:Y:S01]  /*7470*/  ISETP.GE.AND P3, PT, R95, 0x2, PT ;  /* 0x000000025f00780c */ /* 0x000fe20003f66270 */
[-C--:B0-----:R-:W-:Y:S01]  /*7480*/  FMUL.FTZ R236, R3, R234.reuse ;  /* 0x000000ea03ec7220 */ /* 0x081fe20000410000 */
[----:B------:R-:W-:-:S03]  /*7490*/  FMUL.FTZ R234, R90, R234 ;  /* 0x000000ea5aea7220 */ /* 0x000fc60000410000 */
[CC--:B--2---:R-:W-:Y:S01]  /*74a0*/  FFMA.FTZ R238, R90.reuse, R175.reuse, R236 ;  /* 0x000000af5aee7223 */ /* 0x0c4fe200000100ec */
[----:B------:R-:W-:Y:S01]  /*74b0*/  FFMA.FTZ R236, R3, R175, -R234 ;  /* 0x000000af03ec7223 */ /* 0x000fe200000108ea */
[----:B----4-:R-:W-:-:S06]  /*74c0*/  FMUL.FTZ R234, R90, R94 ;  /* 0x0000005e5aea7220 */ /* 0x010fcc0000410000 */
[----:B------:R-:W-:Y:S01]  /*74d0*/  @P3 FADD.FTZ R91, R91, R238 ;  /* 0x000000ee5b5b3221 */ /* 0x000fe20000010000 */
[C---:B------:R-:W-:Y:S01]  /*74e0*/  FMUL.FTZ R175, R3.reuse, R94 ;  /* 0x0000005e03af7220 */ /* 0x040fe20000410000 */
[----:B------:R-:W-:Y:S01]  /*74f0*/  @P3 FADD.FTZ R92, R92, R236 ;  /* 0x000000ec5c5c3221 */ /* 0x000fe20000010000 */
[-C--:B-----5:R-:W-:Y:S02]  /*7500*/  @P3 FFMA.FTZ R3, R3, R93.reuse, -R234 ;  /* 0x0000005d03033223 */ /* 0x0a0fe400000108ea */
        /* <DEDUP_REMOVED lines=31> */
[----:B------:R-:W0:Y:S04]  /*7700*/  SHFL.UP PT, R234, R91, 0x10, RZ ;  /* 0x060000005bea7989 */ /* 0x000e2800000e00ff */
[----:B------:R-:W2:Y:S04]  /*7710*/  SHFL.UP PT, R94, R90, 0x10, RZ ;  /* 0x060000005a5e7989 */ /* 0x000ea800000e00ff */
[----:B------:R-:W4:Y:S04]  /*7720*/  SHFL.UP PT, R175, R92, 0x10, RZ ;  /* 0x060000005caf7989 */ /* 0x000f2800000e00ff */
[----:B------:R-:W5:Y:S01]  /*7730*/  SHFL.UP PT, R93, R3, 0x10, RZ ;  /* 0x06000000035d7989 */ /* 0x000f6200000e00ff */
[----:B------:R-:W-:Y:S01]  /*7740*/  ISETP.GE.AND P3, PT, R95, 0x10, PT ;  /* 0x000000105f00780c */ /* 0x000fe20003f66270 */
[CC--:B0-----:R-:W-:Y:S01]  /*7750*/  FMUL.FTZ R236, R90.reuse, R234.reuse ;  /* 0x000000ea5aec7220 */ /* 0x0c1fe20000410000 */
[C---:B------:R-:W-:Y:S01]  /*7760*/  FMUL.FTZ R95, R3.reuse, R234 ;  /* 0x000000ea035f7220 */ /* 0x040fe20000410000 */
[-C--:B--2---:R-:W-:Y:S01]  /*7770*/  FMUL.FTZ R234, R3, R94.reuse ;  /* 0x0000005e03ea7220 */ /* 0x084fe20000410000 */
[----:B------:R-:W-:-:S02]  /*7780*/  FMUL.FTZ R94, R90, R94 ;  /* 0x0000005e5a5e7220 */ /* 0x000fc40000410000 */
[-C--:B----4-:R-:W-:Y:S01]  /*7790*/  FFMA.FTZ R238, R90, R175.reuse, R95 ;  /* 0x000000af5aee7223 */ /* 0x090fe2000001005f */
[----:B------:R-:W-:-:S06]  /*77a0*/  FFMA.FTZ R175, R3, R175, -R236 ;  /* 0x000000af03af7223 */ /* 0x000fcc00000108ec */
[-C--:B-----5:R-:W-:Y:S01]  /*77b0*/  @P3 FFMA.FTZ R90, R90, R93.reuse, R234 ;  /* 0x0000005d5a5a3223 */ /* 0x0a0fe200000100ea */
[----:B------:R-:W-:Y:S01]  /*77c0*/  @P3 FFMA.FTZ R3, R3, R93, -R94 ;  /* 0x0000005d03033223 */ /* 0x000fe2000001085e */
[----:B---3--:R-:W-:Y:S04]  /*77d0*/  SHFL.IDX PT, R234, R89, RZ, 0x1f ;  /* 0x00001fff59ea7589 */ /* 0x008fe800000e0000 */
[----:B------:R-:W0:Y:S01]  /*77e0*/  SHFL.UP PT, R93, R90, 0x1, RZ ;  /* 0x042000005a5d7989 */ /* 0x000e2200000e00ff */
[----:B------:R-:W-:-:S03]  /*77f0*/  @P3 FADD.FTZ R92, R92, R175 ;  /* 0x000000af5c5c3221 */ /* 0x000fc60000010000 */
[----:B------:R-:W-:Y:S04]  /*7800*/  SHFL.IDX PT, R88, R88, RZ, 0x1f ;  /* 0x00001fff58587589 */ /* 0x000fe800000e0000 */
[----:B------:R-:W2:Y:S01]  /*7810*/  SHFL.UP PT, R3, R3, 0x1, RZ ;  /* 0x0420000003037989 */ /* 0x000ea200000e00ff */
[----:B------:R-:W-:-:S03]  /*7820*/  @P3 FADD.FTZ R91, R91, R238 ;  /* 0x000000ee5b5b3221 */ /* 0x000fc60000010000 */
[----:B------:R-:W3:Y:S01]  /*7830*/  SHFL.UP PT, R92, R92, 0x1, RZ ;  /* 0x042000005c5c7989 */ /* 0x000ee200000e00ff */
[----:B-1----:R-:W-:-:S03]  /*7840*/  FMUL.FTZ R175, R114, R111 ;  /* 0x0000006f72af7220 */ /* 0x002fc60000410000 */
[----:B------:R-:W1:Y:S01]  /*7850*/  SHFL.UP PT, R91, R91, 0x1, RZ ;  /* 0x042000005b5b7989 */ /* 0x000e6200000e00ff */
[C---:B------:R-:W-:Y:S01]  /*7860*/  FMUL.FTZ R95, R170.reuse, R111 ;  /* 0x0000006faa5f7220 */ /* 0x040fe20000410000 */
[----:B------:R-:W-:-:S03]  /*7870*/  FFMA.FTZ R238, -R170, R110, -R175 ;  /* 0x0000006eaaee7223 */ /* 0x000fc600000109af */
[----:B------:R-:W-:Y:S01]  /*7880*/  FFMA.FTZ R236, R114, R110, -R95 ;  /* 0x0000006e72ec7223 */ /* 0x000fe2000001085f */
[----:B0-----:R-:W-:-:S03]  /*7890*/  FMUL.FTZ R94, R93, R234 ;  /* 0x000000ea5d5e7220 */ /* 0x001fc60000410000 */
[----:B------:R-:W-:Y:S01]  /*78a0*/  FMUL.FTZ R95, R133, R236 ;  /* 0x000000ec855f7220 */ /* 0x000fe20000410000 */
[----:B--2---:R-:W-:Y:S01]  /*78b0*/  FFMA.FTZ R89, R3, R88, -R94 ;  /* 0x0000005803597223 */ /* 0x004fe2000001085e */
[----:B------:R-:W-:Y:S01]  /*78c0*/  FMUL.FTZ R94, R133, R238 ;  /* 0x000000ee855e7220 */ /* 0x000fe20000410000 */
[----:B------:R-:W-:Y:S01]  /*78d0*/  FMUL.FTZ R90, R3, R234 ;  /* 0x000000ea035a7220 */ /* 0x000fe20000410000 */
[C---:B------:R-:W-:Y:S02]  /*78e0*/  FFMA.FTZ R95, R165.reuse, R238, -R95 ;  /* 0x000000eea55f7223 */ /* 0x040fe4000001085f */
[----:B------:R-:W-:Y:S01]  /*78f0*/  FFMA.FTZ R3, R165, R236, R94 ;  /* 0x000000eca5037223 */ /* 0x000fe2000001005e */
[----:B------:R-:W-:Y:S01]  /*7900*/  FFMA.FTZ R90, R93, R88, R90 ;  /* 0x000000585d5a7223 */ /* 0x000fe2000001005a */
[----:B---3--:R-:W-:Y:S02]  /*7910*/  @P2 FADD.FTZ R88, R92, R89 ;  /* 0x000000595c582221 */ /* 0x008fe40000010000 */
[C---:B------:R-:W-:Y:S01]  /*7920*/  FMUL.FTZ R89, R128.reuse, R3 ;  /* 0x0000000380597220 */ /* 0x040fe20000410000 */
[----:B------:R-:W-:-:S03]  /*7930*/  FMUL.FTZ R92, R128, R95 ;  /* 0x0000005f805c7220 */ /* 0x000fc60000410000 */
[C---:B------:R-:W-:Y:S01]  /*7940*/  FFMA.FTZ R89, R130.reuse, R95, -R89 ;  /* 0x0000005f82597223 */ /* 0x040fe20000010859 */
[----:B------:R-:W-:Y:S01]  /*7950*/  FFMA.FTZ R3, R130, R3, R92 ;  /* 0x0000000382037223 */ /* 0x000fe2000001005c */
[----:B-1----:R-:W-:Y:S02]  /*7960*/  @P2 FADD.FTZ R234, R91, R90 ;  /* 0x0000005a5bea2221 */ /* 0x002fe40000010000 */
[C---:B------:R-:W-:Y:S01]  /*7970*/  FMUL.FTZ R91, R132.reuse, R89 ;  /* 0x00000059845b7220 */ /* 0x040fe20000410000 */
[----:B------:R-:W-:-:S03]  /*7980*/  FMUL.FTZ R90, R132, R3 ;  /* 0x00000003845a7220 */ /* 0x000fc60000410000 */
[----:B------:R-:W-:Y:S01]  /*7990*/  FFMA.FTZ R91, R134, R3, R91 ;  /* 0x00000003865b7223 */ /* 0x000fe2000001005b */
[----:B------:R-:W-:Y:S01]  /*79a0*/  FMUL.FTZ R3, R170, R127 ;  /* 0x0000007faa037220 */ /* 0x000fe20000410000 */
[----:B------:R-:W-:Y:S01]  /*79b0*/  FFMA.FTZ R93, R134, R89, -R90 ;  /* 0x00000059865d7223 */ /* 0x000fe2000001085a */
[-C--:B------:R-:W-:Y:S02]  /*79c0*/  FMUL.FTZ R90, R170, R129.reuse ;  /* 0x00000081aa5a7220 */ /* 0x080fe40000410000 */
[C---:B------:R-:W-:Y:S02]  /*79d0*/  FFMA.FTZ R92, R114.reuse, R129, -R3 ;  /* 0x00000081725c7223 */ /* 0x040fe40000010803 */
[----:B------:R-:W-:Y:S02]  /*79e0*/  FFMA.FTZ R90, R114, R127, R90 ;  /* 0x0000007f725a7223 */ /* 0x000fe4000001005a */
[----:B------:R-:W-:Y:S02]  /*79f0*/  FADD.FTZ R92, R139, R92 ;  /* 0x0000005c8b5c7221 */ /* 0x000fe40000010000 */
[----:B------:R-:W-:-:S02]  /*7a00*/  FADD.FTZ R90, R125, R90 ;  /* 0x0000005a7d5a7221 */ /* 0x000fc40000010000 */
[C---:B------:R-:W-:Y:S02]  /*7a10*/  FMUL.FTZ R94, R133.reuse, R92 ;  /* 0x0000005c855e7220 */ /* 0x040fe40000410000 */
[-C--:B------:R-:W-:Y:S02]  /*7a20*/  FMUL.FTZ R89, R133, R90.reuse ;  /* 0x0000005a85597220 */ /* 0x080fe40000410000 */
[C---:B------:R-:W-:Y:S01]  /*7a30*/  FFMA.FTZ R3, R165.reuse, R90, R94 ;  /* 0x0000005aa5037223 */ /* 0x040fe2000001005e */
[C---:B------:R-:W-:Y:S01]  /*7a40*/  FMUL.FTZ R90, R136.reuse, R91 ;  /* 0x0000005b885a7220 */ /* 0x040fe20000410000 */
[----:B------:R-:W-:Y:S01]  /*7a50*/  FFMA.FTZ R89, R165, R92, -R89 ;  /* 0x0000005ca5597223 */ /* 0x000fe20000010859 */
[-C--:B------:R-:W-:Y:S01]  /*7a60*/  FMUL.FTZ R95, R136, R93.reuse ;  /* 0x0000005d885f7220 */ /* 0x080fe20000410000 */
[----:B------:R-:W-:Y:S01]  /*7a70*/  FADD.FTZ R3, R126, R3 ;  /* 0x000000037e037221 */ /* 0x000fe20000010000 */
[----:B------:R-:W-:Y:S01]  /*7a80*/  FFMA.FTZ R93, R138, R93, -R90 ;  /* 0x0000005d8a5d7223 */ /* 0x000fe2000001085a */
[----:B------:R-:W-:Y:S01]  /*7a90*/  FADD.FTZ R89, R176, R89 ;  /* 0x00000059b0597221 */ /* 0x000fe20000010000 */
[----:B------:R-:W-:Y:S01]  /*7aa0*/  FFMA.FTZ R95, R138, R91, R95 ;  /* 0x0000005b8a5f7223 */ /* 0x000fe2000001005f */
[----:B------:R-:W-:-:S02]  /*7ab0*/  FMUL.FTZ R90, R128, R3 ;  /* 0x00000003805a7220 */ /* 0x000fc40000410000 */
[-C--:B------:R-:W-:Y:S02]  /*7ac0*/  FMUL.FTZ R91, R128, R89.reuse ;  /* 0x00000059805b7220 */ /* 0x080fe40000410000 */
[C---:B------:R-:W-:Y:S02]  /*7ad0*/  FFMA.FTZ R89, R130.reuse, R89, -R90 ;  /* 0x0000005982597223 */ /* 0x040fe4000001085a */
        /* <DEDUP_REMOVED lines=8> */
[----:B------:R-:W-:-:S02]  /*7b60*/  FMUL.FTZ R92, R132, R91 ;  /* 0x0000005b845c7220 */ /* 0x000fc40000410000 */
[----:B------:R-:W-:Y:S01]  /*7b70*/  FFMA.FTZ R90, R134, R91, R3 ;  /* 0x0000005b865a7223 */ /* 0x000fe20000010003 */
[----:B------:R-:W-:Y:S01]  /*7b80*/  FMUL.FTZ R3, R146, R93 ;  /* 0x0000005d92037220 */ /* 0x000fe20000410000 */
[----:B------:R-:W-:Y:S01]  /*7b90*/  FFMA.FTZ R92, R134, R89, -R92 ;  /* 0x00000059865c7223 */ /* 0x000fe2000001085c */
[-C--:B------:R-:W-:Y:S02]  /*7ba0*/  FMUL.FTZ R94, R146, R95.reuse ;  /* 0x0000005f925e7220 */ /* 0x080fe40000410000 */
[C---:B------:R-:W-:Y:S01]  /*7bb0*/  FFMA.FTZ R95, R148.reuse, R95, R3 ;  /* 0x0000005f945f7223 */ /* 0x040fe20000010003 */
[----:B------:R-:W-:Y:S01]  /*7bc0*/  FADD.FTZ R89, R123, R92 ;  /* 0x0000005c7b597221 */ /* 0x000fe20000010000 */
[----:B------:R-:W-:Y:S01]  /*7bd0*/  FADD.FTZ R3, R141, R90 ;  /* 0x0000005a8d037221 */ /* 0x000fe20000010000 */
[----:B------:R-:W-:Y:S02]  /*7be0*/  FFMA.FTZ R93, R148, R93, -R94 ;  /* 0x0000005d945d7223 */ /* 0x000fe4000001085e */
[C---:B------:R-:W-:Y:S01]  /*7bf0*/  FMUL.FTZ R91, R136.reuse, R89 ;  /* 0x00000059885b7220 */ /* 0x040fe20000410000 */
[----:B------:R-:W-:-:S03]  /*7c00*/  FMUL.FTZ R92, R136, R3 ;  /* 0x00000003885c7220 */ /* 0x000fc60000410000 */
[C---:B------:R-:W-:Y:S01]  /*7c10*/  FFMA.FTZ R90, R138.reuse, R3, R91 ;  /* 0x000000038a5a7223 */ /* 0x040fe2000001005b */
[----:B------:R-:W-:Y:S01]  /*7c20*/  FFMA.FTZ R92, R138, R89, -R92 ;  /* 0x000000598a5c7223 */ /* 0x000fe2000001085c */
[C---:B------:R-:W-:Y:S01]  /*7c30*/  FMUL.FTZ R3, R150.reuse, R93 ;  /* 0x0000005d96037220 */ /* 0x040fe20000410000 */
[-C--:B------:R-:W-:Y:S02]  /*7c40*/  FMUL.FTZ R94, R150, R95.reuse ;  /* 0x0000005f965e7220 */ /* 0x080fe40000410000 */
[----:B------:R-:W-:Y:S01]  /*7c50*/  FADD.FTZ R89, R143, R92 ;  /* 0x0000005c8f597221 */ /* 0x000fe20000010000 */
[C---:B------:R-:W-:Y:S01]  /*7c60*/  FFMA.FTZ R95, R152.reuse, R95, R3 ;  /* 0x0000005f985f7223 */ /* 0x040fe20000010003 */
[----:B------:R-:W-:Y:S01]  /*7c70*/  FADD.FTZ R3, R119, R90 ;  /* 0x0000005a77037221 */ /* 0x000fe20000010000 */
[----:B------:R-:W-:Y:S01]  /*7c80*/  FFMA.FTZ R93, R152, R93, -R94 ;  /* 0x0000005d985d7223 */ /* 0x000fe2000001085e */
[C---:B------:R-:W-:Y:S02]  /*7c90*/  FMUL.FTZ R91, R142.reuse, R89 ;  /* 0x000000598e5b7220 */ /* 0x040fe40000410000 */
[----:B------:R-:W-:-:S02]  /*7ca0*/  FMUL.FTZ R90, R142, R3 ;  /* 0x000000038e5a7220 */ /* 0x000fc40000410000 */
[----:B------:R-:W-:Y:S01]  /*7cb0*/  FFMA.FTZ R91, R144, R3, R91 ;  /* 0x00000003905b7223 */ /* 0x000fe2000001005b */
[----:B------:R-:W-:Y:S01]  /*7cc0*/  FMUL.FTZ R3, R154, R93 ;  /* 0x0000005d9a037220 */ /* 0x000fe20000410000 */
[----:B------:R-:W-:Y:S01]  /*7cd0*/  FFMA.FTZ R90, R144, R89, -R90 ;  /* 0x00000059905a7223 */ /* 0x000fe2000001085a */
[-C--:B------:R-:W-:Y:S02]  /*7ce0*/  FMUL.FTZ R92, R154, R95.reuse ;  /* 0x0000005f9a5c7220 */ /* 0x080fe40000410000 */
[----:B------:R-:W-:Y:S01]  /*7cf0*/  FFMA.FTZ R95, R156, R95, R3 ;  /* 0x0000005f9c5f7223 */ /* 0x000fe20000010003 */
[----:B------:R-:W-:Y:S01]  /*7d00*/  FADD.FTZ R3, R113, R90 ;  /* 0x0000005a71037221 */ /* 0x000fe20000010000 */
[----:B------:R-:W-:Y:S01]  /*7d10*/  FADD.FTZ R91, R120, R91 ;  /* 0x0000005b785b7221 */ /* 0x000fe20000010000 */
[----:B------:R-:W-:Y:S02]  /*7d20*/  FFMA.FTZ R93, R156, R93, -R92 ;  /* 0x0000005d9c5d7223 */ /* 0x000fe4000001085c */
[C---:B------:R-:W-:Y:S01]  /*7d30*/  FMUL.FTZ R89, R146.reuse, R3 ;  /* 0x0000000392597220 */ /* 0x040fe20000410000 */
[----:B------:R-:W-:-:S03]  /*7d40*/  FMUL.FTZ R92, R146, R91 ;  /* 0x0000005b925c7220 */ /* 0x000fc60000410000 */
        /* <DEDUP_REMOVED lines=20> */
[C---:B------:R-:W-:Y:S01]  /*7e90*/  FFMA.FTZ R92, R156.reuse, R89, -R92 ;  /* 0x000000599c5c7223 */ /* 0x040fe2000001085c */
[----:B------:R-:W-:Y:S01]  /*7ea0*/  FFMA.FTZ R90, R156, R3, R91 ;  /* 0x000000039c5a7223 */ /* 0x000fe2000001005b */
[C---:B------:R-:W-:Y:S01]  /*7eb0*/  FMUL.FTZ R3, R166.reuse, R93 ;  /* 0x0000005da6037220 */ /* 0x040fe20000410000 */
[-C--:B------:R-:W-:Y:S01]  /*7ec0*/  FMUL.FTZ R94, R166, R95.reuse ;  /* 0x0000005fa65e7220 */ /* 0x080fe20000410000 */
[----:B------:R-:W-:Y:S02]  /*7ed0*/  FADD.FTZ R89, R121, R92 ;  /* 0x0000005c79597221 */ /* 0x000fe40000010000 */
[----:B------:R-:W-:Y:S01]  /*7ee0*/  FFMA.FTZ R95, R168, R95, R3 ;  /* 0x0000005fa85f7223 */ /* 0x000fe20000010003 */
[----:B------:R-:W-:Y:S01]  /*7ef0*/  FADD.FTZ R3, R161, R90 ;  /* 0x0000005aa1037221 */ /* 0x000fe20000010000 */
[----:B------:R-:W-:Y:S01]  /*7f00*/  FMUL.FTZ R91, R158, R89 ;  /* 0x000000599e5b7220 */ /* 0x000fe20000410000 */
[----:B------:R-:W-:Y:S02]  /*7f10*/  FFMA.FTZ R93, R168, R93, -R94 ;  /* 0x0000005da85d7223 */ /* 0x000fe4000001085e */
[-C--:B------:R-:W-:Y:S01]  /*7f20*/  FMUL.FTZ R92, R158, R3.reuse ;  /* 0x000000039e5c7220 */ /* 0x080fe20000410000 */
[----:B------:R-:W-:Y:S01]  /*7f30*/  FFMA.FTZ R90, R160, R3, R91 ;  /* 0x00000003a05a7223 */ /* 0x000fe2000001005b */
[C---:B------:R-:W-:Y:S01]  /*7f40*/  FMUL.FTZ R3, R192.reuse, R93 ;  /* 0x0000005dc0037220 */ /* 0x040fe20000410000 */
[----:B------:R-:W-:Y:S01]  /*7f50*/  FMUL.FTZ R94, R192, R95 ;  /* 0x0000005fc05e7220 */ /* 0x000fe20000410000 */
[----:B------:R-:W-:-:S02]  /*7f60*/  FFMA.FTZ R92, R160, R89, -R92 ;  /* 0x00000059a05c7223 */ /* 0x000fc4000001085c */
[----:B------:R-:W-:Y:S01]  /*7f70*/  FFMA.FTZ R95, R194, R95, R3 ;  /* 0x0000005fc25f7223 */ /* 0x000fe20000010003 */
[----:B------:R-:W-:Y:S01]  /*7f80*/  FADD.FTZ R3, R157, R90 ;  /* 0x0000005a9d037221 */ /* 0x000fe20000010000 */
[----:B------:R-:W-:-:S03]  /*7f90*/  FADD.FTZ R89, R135, R92 ;  /* 0x0000005c87597221 */ /* 0x000fc60000010000 */
[C---:B------:R-:W-:Y:S01]  /*7fa0*/  FMUL.FTZ R90, R162.reuse, R3 ;  /* 0x00000003a25a7220 */ /* 0x040fe20000410000 */
[----:B------:R-:W-:Y:S01]  /*7fb0*/  FMUL.FTZ R91, R162, R89 ;  /* 0x00000059a25b7220 */ /* 0x000fe20000410000 */
[----:B------:R-:W-:Y:S01]  /*7fc0*/  FFMA.FTZ R93, R194, R93, -R94 ;  /* 0x0000005dc25d7223 */ /* 0x000fe2000001085e */
[----:B------:R-:W-:Y:S01]  /*7fd0*/  FMUL.FTZ R92, R196, R95 ;  /* 0x0000005fc45c7220 */ /* 0x000fe20000410000 */
[C---:B------:R-:W-:Y:S01]  /*7fe0*/  FFMA.FTZ R90, R164.reuse, R89, -R90 ;  /* 0x00000059a45a7223 */ /* 0x040fe2000001085a */
[----:B------:R-:W-:Y:S01]  /*7ff0*/  FFMA.FTZ R3, R164, R3, R91 ;  /* 0x00000003a4037223 */ /* 0x000fe2000001005b */
[-C--:B------:R-:W-:Y:S01]  /*8000*/  FMUL.FTZ R89, R196, R93.reuse ;  /* 0x0000005dc4597220 */ /* 0x080fe20000410000 */
[----:B------:R-:W-:Y:S01]  /*8010*/  FFMA.FTZ R91, R198, R93, -R92 ;  /* 0x0000005dc65b7223 */ /* 0x000fe2000001085c */
[----:B------:R-:W-:Y:S01]  /*8020*/  FADD.FTZ R93, R155, R90 ;  /* 0x0000005a9b5d7221 */ /* 0x000fe20000010000 */
[----:B------:R-:W-:-:S03]  /*8030*/  FADD.FTZ R3, R112, R3 ;  /* 0x0000000370037221 */ /* 0x000fc60000010000 */
[----:B------:R-:W-:Y:S01]  /*8040*/  FMUL.FTZ R90, R166, R93 ;  /* 0x0000005da65a7220 */ /* 0x000fe20000410000 */
[----:B------:R-:W-:Y:S01]  /*8050*/  FFMA.FTZ R89, R198, R95, R89 ;  /* 0x0000005fc6597223 */ /* 0x000fe20000010059 */
[-C--:B------:R-:W-:Y:S02]  /*8060*/  FMUL.FTZ R95, R166, R3.reuse ;  /* 0x00000003a65f7220 */ /* 0x080fe40000410000 */
[C---:B------:R-:W-:Y:S02]  /*8070*/  FFMA.FTZ R90, R168.reuse, R3, R90 ;  /* 0x00000003a85a7223 */ /* 0x040fe4000001005a */
[----:B------:R-:W0:Y:S01]  /*8080*/  S2R R3, SR_TID.X ;  /* 0x0000000000037919 */ /* 0x000e220000002100 */
[----:B------:R-:W-:-:S04]  /*8090*/  FFMA.FTZ R92, R168, R93, -R95 ;  /* 0x0000005da85c7223 */ /* 0x000fc8000001085f */
[----:B------:R-:W-:Y:S01]  /*80a0*/  FADD.FTZ R95, R115, R92 ;  /* 0x0000005c735f7221 */ /* 0x000fe20000010000 */
[----:B------:R-:W-:-:S03]  /*80b0*/  FADD.FTZ R93, R151, R90 ;  /* 0x0000005a975d7221 */ /* 0x000fc60000010000 */
[C---:B------:R-:W-:Y:S01]  /*80c0*/  FMUL.FTZ R175, R192.reuse, R95 ;  /* 0x0000005fc0af7220 */ /* 0x040fe20000410000 */
[-C--:B------:R-:W-:Y:S01]  /*80d0*/  FMUL.FTZ R92, R192, R93.reuse ;  /* 0x0000005dc05c7220 */ /* 0x080fe20000410000 */
[----:B------:R-:W-:Y:S02]  /*80e0*/  UISETP.GE.AND UP0, UPT, UR19, UR44, UPT ;  /* 0x0000002c1300728c */ /* 0x000fe4000bf06270 */
[----:B------:R-:W-:Y:S01]  /*80f0*/  FFMA.FTZ R90, R194, R93, R175 ;  /* 0x0000005dc25a7223 */ /* 0x000fe200000100af */
[----:B------:R-:W-:Y:S01]  /*8100*/  FMUL.FTZ R93, R200, R91 ;  /* 0x0000005bc85d7220 */ /* 0x000fe20000410000 */
[----:B------:R-:W-:Y:S01]  /*8110*/  FFMA.FTZ R95, R194, R95, -R92 ;  /* 0x0000005fc25f7223 */ /* 0x000fe2000001085c */
[-C--:B------:R-:W-:Y:S02]  /*8120*/  FMUL.FTZ R238, R200, R89.reuse ;  /* 0x00000059c8ee7220 */ /* 0x080fe40000410000 */
[C---:B------:R-:W-:Y:S01]  /*8130*/  FFMA.FTZ R244, R202.reuse, R89, R93 ;  /* 0x00000059caf47223 */ /* 0x040fe2000001005d */
[----:B------:R-:W-:Y:S01]  /*8140*/  FADD.FTZ R89, R149, R90 ;  /* 0x0000005a95597221 */ /* 0x000fe20000010000 */
[----:B------:R-:W-:Y:S01]  /*8150*/  PLOP3.LUT P2, PT, PT, PT, UP0, 0x80, 0x8 ;  /* 0x000000000008781c */ /* 0x000fe20003f4f008 */
[----:B------:R-:W-:Y:S01]  /*8160*/  FFMA.FTZ R238, R202, R91, -R238 ;  /* 0x0000005bcaee7223 */ /* 0x000fe200000108ee */
[----:B------:R-:W-:Y:S01]  /*8170*/  FADD.FTZ R95, R116, R95 ;  /* 0x0000005f745f7221 */ /* 0x000fe20000010000 */
[----:B------:R-:W-:-:S03]  /*8180*/  FMUL.FTZ R91, R196, R89 ;  /* 0x00000059c45b7220 */ /* 0x000fc60000410000 */
[-C--:B------:R-:W-:Y:S01]  /*8190*/  FMUL.FTZ R90, R196, R95.reuse ;  /* 0x0000005fc45a7220 */ /* 0x080fe20000410000 */
[C---:B------:R-:W-:Y:S01]  /*81a0*/  FFMA.FTZ R92, R198.reuse, R95, -R91 ;  /* 0x0000005fc65c7223 */ /* 0x040fe2000001085b */
[----:B0-----:R-:W-:Y:S02]  /*81b0*/  ISETP.NE.OR P2, PT, R3, RZ, P2 ;  /* 0x000000ff0300720c */ /* 0x001fe40001745670 */
[----:B------:R-:W-:Y:S01]  /*81c0*/  FFMA.FTZ R90, R198, R89, R90 ;  /* 0x00000059c65a7223 */ /* 0x000fe2000001005a */
[----:B------:R-:W-:Y:S01]  /*81d0*/  FADD.FTZ R91, R117, R92 ;  /* 0x0000005c755b7221 */ /* 0x000fe20000010000 */
[----:B------:R-:W-:Y:S02]  /*81e0*/  LOP3.LUT R175, R3, 0x1f, RZ, 0xc0, !PT ;  /* 0x0000001f03af7812 */ /* 0x000fe400078ec0ff */
[----:B------:R-:W-:Y:S01]  /*81f0*/  FADD.FTZ R89, R147, R90 ;  /* 0x0000005a93597221 */ /* 0x000fe20000010000 */
[----:B------:R-:W-:Y:S01]  /*8200*/  FMUL.FTZ R93, R200, R91 ;  /* 0x0000005bc85d7220 */ /* 0x000fe20000410000 */
[----:B------:R-:W-:-:S02]  /*8210*/  ISETP.NE.AND P3, PT, R175, 0x1f, PT ;  /* 0x0000001faf00780c */ /* 0x000fc40003f65270 */
[-C--:B------:R-:W-:Y:S01]  /*8220*/  FMUL.FTZ R90, R200, R89.reuse ;  /* 0x00000059c85a7220 */ /* 0x080fe20000410000 */
[C---:B------:R-:W-:Y:S02]  /*8230*/  FFMA.FTZ R242, R202.reuse, R89, R93 ;  /* 0x00000059caf27223 */ /* 0x040fe4000001005d */
[----:B------:R-:W-:Y:S01]  /*8240*/  VOTEU.ALL UP0, P2 ;  /* 0x0000000000ff7886 */ /* 0x000fe20001000000 */
[C---:B------:R-:W-:Y:S01]  /*8250*/  FMUL.FTZ R89, R109.reuse, R234 ;  /* 0x000000ea6d597220 */ /* 0x040fe20000410000 */
[----:B------:R-:W-:Y:S01]  /*8260*/  FFMA.FTZ R93, R202, R91, -R90 ;  /* 0x0000005bca5d7223 */ /* 0x000fe2000001085a */
[-C--:B------:R-:W-:Y:S02]  /*8270*/  FMUL.FTZ R236, R109, R88.reuse ;  /* 0x000000586dec7220 */ /* 0x080fe40000410000 */
[----:B------:R-:W-:Y:S01]  /*8280*/  @!UP0 ULEA UR27, UR8, UR25, 0x4 ;  /* 0x00000019081b8291 */ /* 0x000fe2000f8e20ff */
[----:B------:R-:W-:Y:S01]  /*8290*/  FFMA.FTZ R109, R108, R88, -R89 ;  /* 0x000000586c6d7223 */ /* 0x000fe20000010859 */
[----:B------:R-:W-:Y:S01]  /*82a0*/  HFMA2 R88, -RZ, RZ, 1.875, 0 ;  /* 0x3f800000ff587431 */ /* 0x000fe200000001ff */
[----:B------:R-:W-:-:S02]  /*82b0*/  CS2R R90, SRZ ;  /* 0x00000000005a7805 */ /* 0x000fc4000001ff00 */
[----:B------:R-:W-:Y:S01]  /*82c0*/  MOV R89, RZ ;  /* 0x000000ff00597202 */ /* 0x000fe20000000f00 */
        /* <DEDUP_REMOVED lines=9> */
[-C--:B0-----:R-:W-:Y:S01]  /*8360*/  FMUL.FTZ R93, R238, R94.reuse ;  /* 0x0000005eee5d7220 */ /* 0x081fe20000410000 */
[----:B------:R-:W-:-:S03]  /*8370*/  FMUL.FTZ R94, R244, R94 ;  /* 0x0000005ef45e7220 */ /* 0x000fc60000410000 */
[-C--:B----4-:R-:W-:Y:S01]  /*8380*/  FFMA.FTZ R93, R244, R246.reuse, -R93 ;  /* 0x000000f6f45d7223 */ /* 0x090fe2000001085d */
[C---:B------:R-:W-:Y:S01]  /*8390*/  FFMA.FTZ R246, R238.reuse, R246, R94 ;  /* 0x000000f6eef67223 */ /* 0x040fe2000001005e */
[-C--:B---3--:R-:W-:Y:S01]  /*83a0*/  FMUL.FTZ R94, R238, R92.reuse ;  /* 0x0000005cee5e7220 */ /* 0x088fe20000410000 */
[----:B------:R-:W-:Y:S01]  /*83b0*/  FMUL.FTZ R92, R244, R92 ;  /* 0x0000005cf45c7220 */ /* 0x000fe20000410000 */
[----:B------:R-:W-:Y:S01]  /*83c0*/  FADD.FTZ R242, R242, R93 ;  /* 0x0000005df2f27221 */ /* 0x000fe20000010000 */
[----:B------:R-:W-:Y:S01]  /*83d0*/  FADD.FTZ R240, R240, R246 ;  /* 0x000000f6f0f07221 */ /* 0x000fe20000010000 */
[C---:B-1----:R-:W-:Y:S01]  /*83e0*/  FFMA.FTZ R244, R95.reuse, R244, -R94 ;  /* 0x000000f45ff47223 */ /* 0x042fe2000001085e */
[----:B------:R-:W-:-:S07]  /*83f0*/  FFMA.FTZ R238, R95, R238, R92 ;  /* 0x000000ee5fee7223 */ /* 0x000fce000001005c */
.L_x_13460:
[----:B------:R-:W-:Y:S05]  /*8400*/  BSYNC.RECONVERGENT B0 ;  /* 0x0000000000007941 */ /* 0x000fea0003800200 */
.L_x_13459:
[----:B------:R-:W-:Y:S01]  /*8410*/  ISETP.GT.U32.AND P2, PT, R175, 0x1d, PT ;  /* 0x0000001daf00780c */ /* 0x000fe20003f44070 */
[----:B-1----:R1:W1:Y:S01]  /*8420*/  SHFL.DOWN PT, R95, R244, 0x2, 0x1f ;  /* 0x08401f00f45f7f89 */ /* 0x00226200000e0000 */
[----:B------:R-:W-:Y:S03]  /*8430*/  BSSY.RECONVERGENT B0, `(.L_x_13461) ;  /* 0x000000f000007945 */ /* 0x000fe60003800200 */
[----:B---3--:R3:W1:Y:S04]  /*8440*/  SHFL.DOWN PT, R92, R238, 0x2, 0x1f ;  /* 0x08401f00ee5c7f89 */ /* 0x00866800000e0000 */
[----:B----4-:R3:W4:Y:S04]  /*8450*/  SHFL.DOWN PT, R246, R242, 0x2, 0x1f ;  /* 0x08401f00f2f67f89 */ /* 0x01072800000e0000 */
[----:B0-----:R3:W0:Y:S01]  /*8460*/  SHFL.DOWN PT, R94, R240, 0x2, 0x1f ;  /* 0x08401f00f05e7f89 */ /* 0x00162200000e0000 */
[----:B------:R-:W-:Y:S05]  /*8470*/  @P2 BRA `(.L_x_13462) ;  /* 0x0000000000282947 */ /* 0x000fea0003800000 */
[-C--:B0-----:R-:W-:Y:S01]  /*8480*/  FMUL.FTZ R93, R238, R94.reuse ;  /* 0x0000005eee5d7220 */ /* 0x081fe20000410000 */
[----:B------:R-:W-:-:S03]  /*8490*/  FMUL.FTZ R94, R244, R94 ;  /* 0x0000005ef45e7220 */ /* 0x000fc60000410000 */
[-C--:B----4-:R-:W-:Y:S01]  /*84a0*/  FFMA.FTZ R93, R244, R246.reuse, -R93 ;  /* 0x000000f6f45d7223 */ /* 0x090fe2000001085d */
[C---:B------:R-:W-:Y:S01]  /*84b0*/  FFMA.FTZ R246, R238.reuse, R246, R94 ;  /* 0x000000f6eef67223 */ /* 0x040fe2000001005e */
[-C--:B-1----:R-:W-:Y:S01]  /*84c0*/  FMUL.FTZ R94, R238, R92.reuse ;  /* 0x0000005cee5e7220 */ /* 0x082fe20000410000 */
[----:B------:R-:W-:Y:S01]  /*84d0*/  FMUL.FTZ R92, R244, R92 ;  /* 0x0000005cf45c7220 */ /* 0x000fe20000410000 */
[----:B---3--:R-:W-:Y:S01]  /*84e0*/  FADD.FTZ R242, R242, R93 ;  /* 0x0000005df2f27221 */ /* 0x008fe20000010000 */
[----:B------:R-:W-:Y:S01]  /*84f0*/  FADD.FTZ R240, R240, R246 ;  /* 0x000000f6f0f07221 */ /* 0x000fe20000010000 */
[-C--:B------:R-:W-:Y:S01]  /*8500*/  FFMA.FTZ R244, R244, R95.reuse, -R94 ;  /* 0x0000005ff4f47223 */ /* 0x080fe2000001085e */
[----:B------:R-:W-:-:S07]  /*8510*/  FFMA.FTZ R238, R238, R95, R92 ;  /* 0x0000005feeee7223 */ /* 0x000fce000001005c */
.L_x_13462:
[----:B------:R-:W-:Y:S05]  /*8520*/  BSYNC.RECONVERGENT B0 ;  /* 0x0000000000007941 */ /* 0x000fea0003800200 */
.L_x_13461:
[----:B------:R-:W-:Y:S01]  /*8530*/  ISETP.GT.U32.AND P2, PT, R175, 0x1b, PT ;  /* 0x0000001baf00780c */ /* 0x000fe20003f44070 */
[----:B-1----:R1:W1:Y:S01]  /*8540*/  SHFL.DOWN PT, R95, R244, 0x4, 0x1f ;  /* 0x08801f00f45f7f89 */ /* 0x00226200000e0000 */
[----:B------:R-:W-:Y:S03]  /*8550*/  BSSY.RECONVERGENT B0, `(.L_x_13463) ;  /* 0x000000f000007945 */ /* 0x000fe60003800200 */
[----:B------:R0:W1:Y:S04]  /*8560*/  SHFL.DOWN PT, R92, R238, 0x4, 0x1f ;  /* 0x08801f00ee5c7f89 */ /* 0x00006800000e0000 */
[----:B----4-:R4:W1:Y:S04]  /*8570*/  SHFL.DOWN PT, R246, R242, 0x4, 0x1f ;  /* 0x08801f00f2f67f89 */ /* 0x01086800000e0000 */
        /* <DEDUP_REMOVED lines=12> */
.L_x_13464:
[----:B------:R-:W-:Y:S05]  /*8640*/  BSYNC.RECONVERGENT B0 ;  /* 0x0000000000007941 */ /* 0x000fea0003800200 */
.L_x_13463:
        /* <DEDUP_REMOVED lines=17> */
.L_x_13466:
[----:B------:R-:W-:Y:S05]  /*8760*/  BSYNC.RECONVERGENT B0 ;  /* 0x0000000000007941 */ /* 0x000fea0003800200 */
.L_x_13465:
        /* <DEDUP_REMOVED lines=17> */
.L_x_13468:
[----:B------:R-:W-:Y:S05]  /*8880*/  BSYNC.RECONVERGENT B0 ;  /* 0x0000000000007941 */ /* 0x000fea0003800200 */
.L_x_13467:
[----:B0-----:R-:W2:Y:S01]  /*8890*/  SHFL.IDX PT, R94, R238, RZ, 0x1f ;  /* 0x00001fffee5e7589 */ /* 0x001ea200000e0000 */
[C---:B------:R-:W-:Y:S01]  /*88a0*/  ISETP.NE.AND P3, PT, R3.reuse, RZ, PT ;  /* 0x000000ff0300720c */ /* 0x040fe20003f65270 */
[----:B------:R-:W-:Y:S01]  /*88b0*/  BSSY.RECONVERGENT B0, `(.L_x_13469) ;  /* 0x000032e000007945 */ /* 0x000fe20003800200 */
[----:B------:R-:W-:Y:S01]  /*88c0*/  ISETP.NE.AND P2, PT, R3, 0x1f, PT ;  /* 0x0000001f0300780c */ /* 0x000fe20003f45270 */
[----:B-1----:R-:W0:Y:S04]  /*88d0*/  SHFL.IDX PT, R95, R244, RZ, 0x1f ;  /* 0x00001ffff45f7589 */ /* 0x002e2800000e0000 */
[----:B---3--:R-:W-:Y:S04]  /*88e0*/  SHFL.DOWN PT, R238, R238, 0x1, 0x1f ;  /* 0x08201f00eeee7f89 */ /* 0x008fe800000e0000 */
[----:B------:R-:W-:Y:S02]  /*88f0*/  SHFL.DOWN PT, R244, R244, 0x1, 0x1f ;  /* 0x08201f00f4f47f89 */ /* 0x000fe400000e0000 */
[----:B------:R-:W-:-:S02]  /*8900*/  VOTEU.ALL UP0, P3 ;  /* 0x0000000000ff7886 */ /* 0x000fc40001800000 */
[----:B------:R-:W-:Y:S03]  /*8910*/  SHFL.DOWN PT, R248, R240, 0x1, 0x1f ;  /* 0x08201f00f0f87f89 */ /* 0x000fe600000e0000 */
[----:B------:R-:W-:Y:S01]  /*8920*/  @!UP0 ULEA UR27, UR8, UR25, 0x4 ;  /* 0x00000019081b8291 */ /* 0x000fe2000f8e20ff */
[C---:B--2---:R-:W-:Y:S01]  /*8930*/  FMUL.FTZ R246, R94.reuse, R88 ;  /* 0x000000585ef67220 */ /* 0x044fe20000410000 */
[----:B------:R-:W-:-:S03]  /*8940*/  FMUL.FTZ R92, R94, R89 ;  /* 0x000000595e5c7220 */ /* 0x000fc60000410000 */
[C---:B0-----:R-:W-:Y:S01]  /*8950*/  FFMA.FTZ R93, R95.reuse, R89, R246 ;  /* 0x000000595f5d7223 */ /* 0x041fe200000100f6 */
[C---:B------:R-:W-:Y:S01]  /*8960*/  FFMA.FTZ R92, R95.reuse, R88, -R92 ;  /* 0x000000585f5c7223 */ /* 0x040fe2000001085c */
[CC--:B------:R-:W-:Y:S01]  /*8970*/  FMUL.FTZ R89, R94.reuse, R91.reuse ;  /* 0x0000005b5e597220 */ /* 0x0c0fe20000410000 */
[-C--:B------:R-:W-:Y:S01]  /*8980*/  FMUL.FTZ R88, R94, R90.reuse ;  /* 0x0000005a5e587220 */ /* 0x080fe20000410000 */
[----:B------:R-:W-:Y:S02]  /*8990*/  P2R R246, PR, RZ, 0x8 ;  /* 0x00000008fff67803 */ /* 0x000fe40000000000 */
[C---:B------:R-:W-:Y:S01]  /*89a0*/  FFMA.FTZ R94, R95.reuse, R90, -R89 ;  /* 0x0000005a5f5e7223 */ /* 0x040fe20000010859 */
[----:B------:R-:W-:Y:S01]  /*89b0*/  FFMA.FTZ R95, R95, R91, R88 ;  /* 0x0000005b5f5f7223 */ /* 0x000fe20000010058 */
[----:B------:R-:W0:Y:S04]  /*89c0*/  SHFL.IDX PT, R89, R242, RZ, 0x1f ;  /* 0x00001ffff2597589 */ /* 0x000e2800000e0000 */
[----:B------:R-:W1:Y:S04]  /*89d0*/  SHFL.IDX PT, R88, R240, RZ, 0x1f ;  /* 0x00001ffff0587589 */ /* 0x000e6800000e0000 */
[----:B------:R-:W2:Y:S04]  /*89e0*/  SHFL.IDX PT, R91, R91, RZ, 0x1f ;  /* 0x00001fff5b5b7589 */ /* 0x000ea800000e0000 */
[----:B------:R-:W3:Y:S04]  /*89f0*/  SHFL.IDX PT, R90, R90, RZ, 0x1f ;  /* 0x00001fff5a5a7589 */ /* 0x000ee800000e0000 */
[----:B------:R-:W5:Y:S01]  /*8a00*/  SHFL.DOWN PT, R246, R242, 0x1, 0x1f ;  /* 0x08201f00f2f67f89 */ /* 0x000f6200000e0000 */
[----:B0-----:R-:W-:Y:S01]  /*8a10*/  FADD.FTZ R94, R89, R94 ;  /* 0x0000005e595e7221 */ /* 0x001fe20000010000 */
[----:B-1----:R-:W-:Y:S01]  /*8a20*/  FADD.FTZ R95, R88, R95 ;  /* 0x0000005f585f7221 */ /* 0x002fe20000010000 */
[-C--:B--2---:R-:W-:Y:S01]  /*8a30*/  @P2 FMUL.FTZ R89, R238, R91.reuse ;  /* 0x0000005bee592220 */ /* 0x084fe20000410000 */
[----:B------:R-:W-:-:S03]  /*8a40*/  @P2 FMUL.FTZ R88, R244, R91 ;  /* 0x0000005bf4582220 */ /* 0x000fc60000410000 */
[----:B------:R0:W-:Y:S01]  /*8a50*/  @!P3 STS.128 [UR27+0x5750], R92 ;  /* 0x0057505cff00b988 */ /* 0x0001e20008000c1b */
[----:B------:R-:W-:Y:S01]  /*8a60*/  USHF.L.U32 UR27, UR19, 0xa, URZ ;  /* 0x0000000a131b7899 */ /* 0x000fe200080006ff */
[-C--:B---3--:R-:W-:Y:S01]  /*8a70*/  @P2 FFMA.FTZ R89, R244, R90.reuse, -R89 ;  /* 0x0000005af4592223 */ /* 0x088fe20000010859 */
[----:B------:R-:W-:Y:S02]  /*8a80*/  @P2 FFMA.FTZ R88, R238, R90, R88 ;  /* 0x0000005aee582223 */ /* 0x000fe40000010058 */
[----:B------:R-:W-:Y:S01]  /*8a90*/  UIADD3 UR27, UPT, UPT, UR27, -0x400, URZ ;  /* 0xfffffc001b1b7890 */ /* 0x000fe2000fffe0ff */
[----:B-----5:R-:W-:Y:S01]  /*8aa0*/  @P2 FADD.FTZ R90, R246, R89 ;  /* 0x00000059f65a2221 */ /* 0x020fe20000010000 */
[----:B------:R-:W-:Y:S01]  /*8ab0*/  @P2 FADD.FTZ R91, R248, R88 ;  /* 0x00000058f85b2221 */ /* 0x000fe20000010000 */
[----:B------:R-:W-:Y:S01]  /*8ac0*/  FFMA.FTZ R89, R108, R234, R236 ;  /* 0x000000ea6c597223 */ /* 0x000fe200000100ec */
[----:B------:R-:W-:Y:S01]  /*8ad0*/  FADD.FTZ R108, R218, R109 ;  /* 0x0000006dda6c7221 */ /* 0x000fe20000010000 */
[-C--:B------:R-:W-:Y:S01]  /*8ae0*/  FMUL.FTZ R88, R90, R111.reuse ;  /* 0x0000006f5a587220 */ /* 0x080fe20000410000 */
[C---:B------:R-:W-:Y:S01]  /*8af0*/  FMUL.FTZ R109, R91.reuse, R111 ;  /* 0x0000006f5b6d7220 */ /* 0x040fe20000410000 */
[----:B------:R-:W-:Y:S01]  /*8b00*/  FADD.FTZ R220, R220, R89 ;  /* 0x00000059dcdc7221 */ /* 0x000fe20000010000 */
[----:B------:R-:W-:Y:S01]  /*8b10*/  FMUL.FTZ R89, R200, R108 ;  /* 0x0000006cc8597220 */ /* 0x000fe20000410000 */
[----:B------:R-:W-:Y:S01]  /*8b20*/  USHF.R.S32.HI UR30, URZ, 0x1f, UR27 ;  /* 0x0000001fff1e7899 */ /* 0x000fe2000801141b */
[-C--:B------:R-:W-:Y:S01]  /*8b30*/  FFMA.FTZ R218, R90, R110.reuse, R109 ;  /* 0x0000006e5ada7223 */ /* 0x080fe2000001006d */
[----:B------:R-:W-:Y:S01]  /*8b40*/  FFMA.FTZ R110, R91, R110, -R88 ;  /* 0x0000006e5b6e7223 */ /* 0x000fe20000010858 */
[-C--:B------:R-:W-:Y:S01]  /*8b50*/  FFMA.FTZ R109, R202, R220.reuse, R89 ;  /* 0x000000dcca6d7223 */ /* 0x080fe20000010059 */
[----:B------:R-:W-:Y:S01]  /*8b60*/  FMUL.FTZ R89, R200, R220 ;  /* 0x000000dcc8597220 */ /* 0x000fe20000410000 */
[----:B0-----:R-:W-:Y:S01]  /*8b70*/  MOV R93, UR36 ;  /* 0x00000024005d7c02 */ /* 0x001fe20008000f00 */
[----:B------:R-:W-:Y:S01]  /*8b80*/  FADD.FTZ R127, R127, R218 ;  /* 0x000000da7f7f7221 */ /* 0x000fe20000010000 */
[----:B------:R-:W-:Y:S01]  /*8b90*/  FFMA.FTZ R109, R22, R232, R109 ;  /* 0x000000e8166d7223 */ /* 0x000fe2000001006d */
[----:B------:R-:W-:Y:S01]  /*8ba0*/  FFMA.FTZ R89, R202, R108, -R89 ;  /* 0x0000006cca597223 */ /* 0x000fe20000010859 */
[----:B------:R-:W-:-:S03]  /*8bb0*/  FADD.FTZ R129, R129, R110 ;  /* 0x0000006e81817221 */ /* 0x000fc60000010000 */
[----:B------:R-:W-:Y:S01]  /*8bc0*/  FFMA.FTZ R111, R22, R230, R89 ;  /* 0x000000e6166f7223 */ /* 0x000fe20000010059 */
[----:B------:R-:W-:Y:S01]  /*8bd0*/  FMUL.FTZ R89, R196, R109 ;  /* 0x0000006dc4597220 */ /* 0x000fe20000410000 */
[----:B------:R-:W-:Y:S02]  /*8be0*/  FMUL.FTZ R218, R170, R129 ;  /* 0x00000081aada7220 */ /* 0x000fe40000410000 */
        /* <DEDUP_REMOVED lines=11> */
[----:B------:R-:W-:-:S04]  /*8ca0*/  FMUL.FTZ R89, R166, R226 ;  /* 0x000000e2a6597220 */ /* 0x000fc80000410000 */
[-C--:B------:R-:W-:Y:S01]  /*8cb0*/  FFMA.FTZ R88, R168, R228.reuse, -R89 ;  /* 0x000000e4a8587223 */ /* 0x080fe20000010859 */
[----:B------:R-:W-:-:S03]  /*8cc0*/  FMUL.FTZ R89, R166, R228 ;  /* 0x000000e4a6597220 */ /* 0x000fc60000410000 */
[----:B------:R-:W-:Y:S01]  /*8cd0*/  FFMA.FTZ R216, R25, R216, R88 ;  /* 0x000000d819d87223 */ /* 0x000fe20000010058 */
[----:B------:R-:W-:-:S04]  /*8ce0*/  FFMA.FTZ R89, R168, R226, R89 ;  /* 0x000000e2a8597223 */ /* 0x000fc80000010059 */
[----:B------:R-:W-:Y:S01]  /*8cf0*/  FFMA.FTZ R214, R25, R214, R89 ;  /* 0x000000d619d67223 */ /* 0x000fe20000010059 */
[----:B------:R-:W-:-:S04]  /*8d00*/  FMUL.FTZ R89, R162, R216 ;  /* 0x000000d8a2597220 */ /* 0x000fc80000410000 */
[-C--:B------:R-:W-:Y:S01]  /*8d10*/  FFMA.FTZ R91, R164, R214.reuse, R89 ;  /* 0x000000d6a45b7223 */ /* 0x080fe20000010059 */
[----:B------:R-:W-:-:S03]  /*8d20*/  FMUL.FTZ R89, R162, R214 ;  /* 0x000000d6a2597220 */ /* 0x000fc60000410000 */
[----:B------:R-:W-:Y:S01]  /*8d30*/  FFMA.FTZ R247, R26, R247, R91 ;  /* 0x000000f71af77223 */ /* 0x000fe2000001005b */
[----:B------:R-:W-:-:S03]  /*8d40*/  FFMA.FTZ R88, R164, R216, -R89 ;  /* 0x000000d8a4587223 */ /* 0x000fc60000010859 */
[----:B------:R-:W-:Y:S01]  /*8d50*/  FMUL.FTZ R89, R158, R247 ;  /* 0x000000f79e597220 */ /* 0x000fe20000410000 */
[----:B------:R-:W-:-:S04]  /*8d60*/  FFMA.FTZ R245, R26, R245, R88 ;  /* 0x000000f51af57223 */ /* 0x000fc80000010058 */
        /* <DEDUP_REMOVED lines=21> */
[----:B------:R-:W-:Y:S01]  /*8ec0*/  FFMA.FTZ R88, R148, R204, -R89 ;  /* 0x000000cc94587223 */ /* 0x000fe20000010859 */
[----:B------:R-:W-:Y:S02]  /*8ed0*/  MOV R91, UR30 ;  /* 0x0000001e005b7c02 */ /* 0x000fe40008000f00 */
[----:B------:R-:W-:Y:S01]  /*8ee0*/  FMUL.FTZ R89, R142, R249 ;  /* 0x000000f98e597220 */ /* 0x000fe20000410000 */
[----:B------:R-:W-:-:S04]  /*8ef0*/  FFMA.FTZ R251, R30, R251, R88 ;  /* 0x000000fb1efb7223 */ /* 0x000fc80000010058 */
[-C--:B------:R-:W-:Y:S01]  /*8f00*/  FMUL.FTZ R90, R142, R251.reuse ;  /* 0x000000fb8e5a7220 */ /* 0x080fe20000410000 */
[----:B------:R-:W-:-:S03]  /*8f10*/  FFMA.FTZ R88, R144, R251, -R89 ;  /* 0x000000fb90587223 */ /* 0x000fc60000010859 */
[----:B------:R-:W-:Y:S01]  /*8f20*/  FFMA.FTZ R89, R144, R249, R90 ;  /* 0x000000f990597223 */ /* 0x000fe2000001005a */
[----:B------:R-:W-:Y:S01]  /*8f30*/  LOP3.LUT R90, R3, UR27, RZ, 0xfc, !PT ;  /* 0x0000001b035a7c12 */ /* 0x000fe2000f8efcff */
[C---:B------:R-:W-:Y:S01]  /*8f40*/  FFMA.FTZ R210, R31.reuse, R210, R88 ;  /* 0x000000d21fd27223 */ /* 0x040fe20000010058 */
[----:B------:R-:W-:Y:S01]  /*8f50*/  UMOV UR27, UR42 ;  /* 0x0000002a001b7c82 */ /* 0x000fe20008000000 */
[----:B------:R-:W-:Y:S01]  /*8f60*/  FFMA.FTZ R212, R31, R212, R89 ;  /* 0x000000d41fd47223 */ /* 0x000fe20000010059 */
[----:B------:R-:W-:Y:S01]  /*8f70*/  MOV R89, UR37 ;  /* 0x0000002500597c02 */ /* 0x000fe20008000f00 */
[----:B------:R-:W-:-:S04]  /*8f80*/  IMAD.WIDE.U32 R92, R93, UR8, R90 ;  /* 0x000000085d5c7c25 */ /* 0x000fc8000f8e005a */
[----:B------:R-:W-:Y:S01]  /*8f90*/  FMUL.FTZ R95, R136, R210 ;  /* 0x000000d2885f7220 */ /* 0x000fe20000410000 */
[----:B------:R-:W-:Y:S01]  /*8fa0*/  IMAD R89, R89, UR8, R93 ;  /* 0x0000000859597c24 */ /* 0x000fe2000f8e025d */
[----:B------:R-:W-:Y:S01]  /*8fb0*/  LEA R88, P2, R92, UR15, 0x2 ;  /* 0x0000000f5c587c11 */ /* 0x000fe2000f8410ff */
[----:B------:R-:W-:-:S03]  /*8fc0*/  FMUL.FTZ R93, R136, R212 ;  /* 0x000000d4885d7220 */ /* 0x000fc60000410000 */
[----:B------:R-:W-:Y:S01]  /*8fd0*/  LEA.HI.X R89, R92, UR16, R89, 0x2, P2 ;  /* 0x000000105c597c11 */ /* 0x000fe200090f1459 */
[C---:B------:R-:W-:Y:S01]  /*8fe0*/  FFMA.FTZ R92, R138.reuse, R212, R95 ;  /* 0x000000d48a5c7223 */ /* 0x040fe2000001005f */
[----:B------:R-:W-:Y:S01]  /*8ff0*/  MOV R95, UR38 ;  /* 0x00000026005f7c02 */ /* 0x000fe20008000f00 */
[----:B------:R-:W-:Y:S02]  /*9000*/  FFMA.FTZ R93, R138, R210, -R93 ;  /* 0x000000d28a5d7223 */ /* 0x000fe4000001085d */
[----:B------:R-:W-:Y:S02]  /*9010*/  FFMA.FTZ R237, R32, R237, R92 ;  /* 0x000000ed20ed7223 */ /* 0x000fe4000001005c */
[----:B------:R-:W-:Y:S01]  /*9020*/  IMAD.WIDE.U32 R94, R95, UR8, R90 ;  /* 0x000000085f5e7c25 */ /* 0x000fe2000f8e005a */
[----:B------:R-:W-:-:S03]  /*9030*/  MOV R91, UR39 ;  /* 0x00000027005b7c02 */ /* 0x000fc60008000f00 */
[----:B------:R-:W-:Y:S01]  /*9040*/  FFMA.FTZ R239, R32, R239, R93 ;  /* 0x000000ef20ef7223 */ /* 0x000fe2000001005d */
[----:B------:R-:W-:Y:S01]  /*9050*/  LEA R92, P2, R94, UR17, 0x2 ;  /* 0x000000115e5c7c11 */ /* 0x000fe2000f8410ff */
[----:B------:R-:W-:-:S05]  /*9060*/  IMAD R91, R91, UR8, R95 ;  /* 0x000000085b5b7c24 */ /* 0x000fca000f8e025f */
[----:B------:R-:W-:Y:S01]  /*9070*/  LEA.HI.X R93, R94, UR18, R91, 0x2, P2 ;  /* 0x000000125e5d7c11 */ /* 0x000fe200090f145b */
[C---:B------:R-:W-:Y:S01]  /*9080*/  FMUL.FTZ R91, R132.reuse, R239 ;  /* 0x000000ef845b7220 */ /* 0x040fe20000410000 */
[----:B------:R-:W-:-:S03]  /*9090*/  FMUL.FTZ R94, R132, R237 ;  /* 0x000000ed845e7220 */ /* 0x000fc60000410000 */
[C---:B------:R-:W-:Y:S01]  /*90a0*/  FFMA.FTZ R230, R134.reuse, R237, R91 ;  /* 0x000000ed86e67223 */ /* 0x040fe2000001005b */
[----:B------:R-:W-:-:S03]  /*90b0*/  FFMA.FTZ R91, R134, R239, -R94 ;  /* 0x000000ef865b7223 */ /* 0x000fc6000001085e */
[C---:B------:R-:W-:Y:S01]  /*90c0*/  FFMA.FTZ R186, R33.reuse, R186, R230 ;  /* 0x000000ba21ba7223 */ /* 0x040fe200000100e6 */
[----:B------:R-:W-:Y:S01]  /*90d0*/  FFMA.FTZ R182, R33, R182, R91 ;  /* 0x000000b621b67223 */ /* 0x000fe2000001005b */
[----:B------:R-:W-:Y:S02]  /*90e0*/  FFMA.FTZ R230, R114, R127, R218 ;  /* 0x0000007f72e67223 */ /* 0x000fe400000100da */
[C---:B------:R-:W-:Y:S01]  /*90f0*/  FMUL.FTZ R91, R128.reuse, R186 ;  /* 0x000000ba805b7220 */ /* 0x040fe20000410000 */
[-C--:B------:R-:W-:Y:S01]  /*9100*/  FMUL.FTZ R95, R128, R182.reuse ;  /* 0x000000b6805f7220 */ /* 0x080fe20000410000 */
[----:B------:R-:W-:Y:S02]  /*9110*/  FADD.FTZ R230, R125, R230 ;  /* 0x000000e67de67221 */ /* 0x000fe40000010000 */
[C---:B------:R-:W-:Y:S01]  /*9120*/  FFMA.FTZ R91, R130.reuse, R182, -R91 ;  /* 0x000000b6825b7223 */ /* 0x040fe2000001085b */
[----:B------:R-:W-:-:S03]  /*9130*/  FFMA.FTZ R110, R130, R186, R95 ;  /* 0x000000ba826e7223 */ /* 0x000fc6000001005f */
[----:B------:R-:W-:Y:S01]  /*9140*/  FFMA.FTZ R94, R34, R231, R91 ;  /* 0x000000e7225e7223 */ /* 0x000fe2000001005b */
[----:B------:R-:W-:Y:S01]  /*9150*/  FMUL.FTZ R91, R170, R127 ;  /* 0x0000007faa5b7220 */ /* 0x000fe20000410000 */
[----:B------:R-:W-:-:S03]  /*9160*/  FFMA.FTZ R110, R34, R229, R110 ;  /* 0x000000e5226e7223 */ /* 0x000fc6000001006e */
[----:B------:R-:W-:Y:S01]  /*9170*/  FFMA.FTZ R232, R114, R129, -R91 ;  /* 0x0000008172e87223 */ /* 0x000fe2000001085b */
[----:B------:R-:W-:-:S03]  /*9180*/  FMUL.FTZ R91, R133, R110 ;  /* 0x0000006e855b7220 */ /* 0x000fc60000410000 */
[----:B------:R-:W-:Y:S01]  /*9190*/  FADD.FTZ R218, R139, R232 ;  /* 0x000000e88bda7221 */ /* 0x000fe20000010000 */
[-C--:B------:R-:W-:Y:S01]  /*91a0*/  FMUL.FTZ R232, R133, R94.reuse ;  /* 0x0000005e85e87220 */ /* 0x080fe20000410000 */
[----:B------:R-:W-:Y:S02]  /*91b0*/  FFMA.FTZ R91, R165, R94, -R91 ;  /* 0x0000005ea55b7223 */ /* 0x000fe4000001085b */
[----:B------:R-:W-:Y:S01]  /*91c0*/  FMUL.FTZ R95, R133, R218 ;  /* 0x000000da855f7220 */ /* 0x000fe20000410000 */
[----:B------:R-:W-:Y:S01]  /*91d0*/  FFMA.FTZ R232, R165, R110, R232 ;  /* 0x0000006ea5e87223 */ /* 0x000fe200000100e8 */
[----:B------:R-:W-:Y:S01]  /*91e0*/  FMUL.FTZ R133, R133, R230 ;  /* 0x000000e685857220 */ /* 0x000fe20000410000 */
[----:B------:R-:W-:Y:S01]  /*91f0*/  FFMA.FTZ R188, R35, R188, R91 ;  /* 0x000000bc23bc7223 */ /* 0x000fe2000001005b */
[----:B------:R-:W-:Y:S01]  /*9200*/  FFMA.FTZ R95, R165, R230, R95 ;  /* 0x000000e6a55f7223 */ /* 0x000fe2000001005f */
[----:B------:R-:W-:Y:S01]  /*9210*/  FFMA.FTZ R184, R35, R184, R232 ;  /* 0x000000b823b87223 */ /* 0x000fe200000100e8 */
[----:B------:R-:W-:Y:S01]  /*9220*/  FFMA.FTZ R125, R165, R218, -R133 ;  /* 0x000000daa57d7223 */ /* 0x000fe20000010885 */
[----:B------:R-:W-:Y:S01]  /*9230*/  FMUL.FTZ R133, R170, R188 ;  /* 0x000000bcaa857220 */ /* 0x000fe20000410000 */
[----:B------:R-:W-:Y:S01]  /*9240*/  FADD.FTZ R91, R126, R95 ;  /* 0x0000005f7e5b7221 */ /* 0x000fe20000010000 */
[-C--:B------:R-:W-:Y:S01]  /*9250*/  FMUL.FTZ R95, R170, R184.reuse ;  /* 0x000000b8aa5f7220 */ /* 0x080fe20000410000 */
[----:B------:R-:W-:Y:S01]  /*9260*/  FADD.FTZ R125, R176, R125 ;  /* 0x0000007db07d7221 */ /* 0x000fe20000010000 */
[----:B------:R-:W-:Y:S01]  /*9270*/  FFMA.FTZ R126, R114, R184, R133 ;  /* 0x000000b8727e7223 */ /* 0x000fe20000010085 */
[----:B------:R-:W-:Y:S01]  /*9280*/  FMUL.FTZ R133, R36, R68 ;  /* 0x0000004424857220 */ /* 0x000fe20000410000 */
[----:B------:R-:W-:Y:S01]  /*9290*/  FFMA.FTZ R95, R114, R188, -R95 ;  /* 0x000000bc725f7223 */ /* 0x000fe2000001085f */
[----:B------:R-:W-:Y:S01]  /*92a0*/  FMUL.FTZ R176, R32, R60 ;  /* 0x0000003c20b07220 */ /* 0x000fe20000410000 */
[----:B------:R-:W-:-:S02]  /*92b0*/  FFMA.FTZ R126, R36, R233, R126 ;  /* 0x000000e9247e7223 */ /* 0x000fc4000001007e */
[----:B------:R-:W-:Y:S01]  /*92c0*/  FFMA.FTZ R114, R36, R235, R95 ;  /* 0x000000eb24727223 */ /* 0x000fe2000001005f */
[C---:B------:R-:W-:Y:S01]  /*92d0*/  FMUL.FTZ R95, R128.reuse, R125 ;  /* 0x0000007d805f7220 */ /* 0x040fe20000410000 */
[----:B------:R-:W-:-:S03]  /*92e0*/  FMUL.FTZ R128, R128, R91 ;  /* 0x0000005b80807220 */ /* 0x000fc60000410000 */
[C---:B------:R-:W-:Y:S01]  /*92f0*/  FFMA.FTZ R95, R130.reuse, R91, R95 ;  /* 0x0000005b825f7223 */ /* 0x040fe2000001005f */
[----:B------:R-:W-:Y:S01]  /*9300*/  FFMA.FTZ R139, R130, R125, -R128 ;  /* 0x0000007d828b7223 */ /* 0x000fe20000010880 */
[----:B------:R-:W-:Y:S01]  /*9310*/  FMUL.FTZ R130, R131, R129 ;  /* 0x0000008183827220 */ /* 0x000fe20000410000 */
[C---:B------:R-:W-:Y:S01]  /*9320*/  FFMA.FTZ R128, -R137.reuse, R133, R114 ;  /* 0x0000008589807223 */ /* 0x040fe20000010172 */
[----:B------:R-:W-:Y:S01]  /*9330*/  FADD.FTZ R165, R172, R95 ;  /* 0x0000005faca57221 */ /* 0x000fe20000010000 */
[----:B------:R-:W-:Y:S01]  /*9340*/  FADD.FTZ R139, R174, R139 ;  /* 0x0000008bae8b7221 */ /* 0x000fe20000010000 */
[----:B------:R-:W-:Y:S01]  /*9350*/  FFMA.FTZ R137, R137, R127, R130 ;  /* 0x0000007f89897223 */ /* 0x000fe20000010082 */
[----:B------:R-:W-:Y:S01]  /*9360*/  FMUL.FTZ R130, R35, R66 ;  /* 0x0000004223827220 */ /* 0x000fe20000410000 */
[----:B------:R-:W-:Y:S01]  /*9370*/  FFMA.FTZ R131, R131, -R133, R126 ;  /* 0x8000008583837223 */ /* 0x000fe2000001007e */
[C---:B------:R-:W-:Y:S01]  /*9380*/  FMUL.FTZ R95, R132.reuse, R139 ;  /* 0x0000008b845f7220 */ /* 0x040fe20000410000 */
[-C--:B------:R-:W-:Y:S01]  /*9390*/  FMUL.FTZ R172, R132, R165.reuse ;  /* 0x000000a584ac7220 */ /* 0x080fe20000410000 */
[C---:B------:R-:W-:Y:S01]  /*93a0*/  FMUL.FTZ R133, R153.reuse, R218 ;  /* 0x000000da99857220 */ /* 0x040fe20000410000 */
[-C--:B------:R-:W-:Y:S01]  /*93b0*/  FFMA.FTZ R153, R153, -R130.reuse, R184 ;  /* 0x8000008299997223 */ /* 0x080fe200000100b8 */
[C---:B------:R-:W-:Y:S01]  /*93c0*/  FFMA.FTZ R132, -R167.reuse, R130, R188 ;  /* 0x00000082a7847223 */ /* 0x040fe200000101bc */
[C---:B------:R-:W-:Y:S01]  /*93d0*/  FFMA.FTZ R130, R134.reuse, R165, R95 ;  /* 0x000000a586827223 */ /* 0x040fe2000001005f */
[----:B------:R-:W-:Y:S01]  /*93e0*/  FFMA.FTZ R172, R134, R139, -R172 ;  /* 0x0000008b86ac7223 */ /* 0x000fe200000108ac */
[----:B------:R-:W-:Y:S01]  /*93f0*/  FFMA.FTZ R170, R167, R230, R133 ;  /* 0x000000e6a7aa7223 */ /* 0x000fe20000010085 */
[----:B------:R-:W-:Y:S01]  /*9400*/  FMUL.FTZ R133, R34, R64 ;  /* 0x0000004022857220 */ /* 0x000fe20000410000 */
[----:B------:R-:W-:Y:S01]  /*9410*/  FMUL.FTZ R174, R169, R125 ;  /* 0x0000007da9ae7220 */ /* 0x000fe20000410000 */
[----:B------:R-:W-:Y:S01]  /*9420*/  FADD.FTZ R123, R123, R172 ;  /* 0x000000ac7b7b7221 */ /* 0x000fe20000010000 */
[----:B------:R-:W-:Y:S01]  /*9430*/  FADD.FTZ R141, R141, R130 ;  /* 0x000000828d8d7221 */ /* 0x000fe20000010000 */
[C---:B------:R-:W-:Y:S01]  /*9440*/  FFMA.FTZ R134, -R171.reuse, R133, R94 ;  /* 0x00000085ab867223 */ /* 0x040fe2000001015e */
[----:B------:R-:W-:Y:S01]  /*9450*/  FFMA.FTZ R171, R171, R91, R174 ;  /* 0x0000005babab7223 */ /* 0x000fe200000100ae */
[C---:B------:R-:W-:Y:S01]  /*9460*/  FMUL.FTZ R95, R136.reuse, R123 ;  /* 0x0000007b885f7220 */ /* 0x040fe20000410000 */
[----:B------:R-:W-:Y:S01]  /*9470*/  FMUL.FTZ R174, R136, R141 ;  /* 0x0000008d88ae7220 */ /* 0x000fe20000410000 */
[----:B------:R-:W-:Y:S01]  /*9480*/  FMUL.FTZ R130, R33, R62 ;  /* 0x0000003e21827220 */ /* 0x000fe20000410000 */
[----:B------:R-:W-:Y:S01]  /*9490*/  FMUL.FTZ R172, R173, R139 ;  /* 0x0000008badac7220 */ /* 0x000fe20000410000 */
[C---:B------:R-:W-:Y:S01]  /*94a0*/  FFMA.FTZ R136, R138.reuse, R141, R95 ;  /* 0x0000008d8a887223 */ /* 0x040fe2000001005f */
[-C--:B------:R-:W-:Y:S01]  /*94b0*/  FFMA.FTZ R174, R138, R123.reuse, -R174 ;  /* 0x0000007b8aae7223 */ /* 0x080fe200000108ae */
[C---:B------:R-:W-:Y:S01]  /*94c0*/  FMUL.FTZ R138, R181.reuse, R123 ;  /* 0x0000007bb58a7220 */ /* 0x040fe20000410000 */
[-C--:B------:R-:W-:Y:S01]  /*94d0*/  FFMA.FTZ R181, R181, -R176.reuse, R237 ;  /* 0x800000b0b5b57223 */ /* 0x080fe200000100ed */
[----:B------:R-:W-:Y:S01]  /*94e0*/  FFMA.FTZ R176, -R183, R176, R239 ;  /* 0x000000b0b7b07223 */ /* 0x000fe200000101ef */
[----:B------:R-:W-:Y:S01]  /*94f0*/  FADD.FTZ R167, R119, R136 ;  /* 0x0000008877a77221 */ /* 0x000fe20000010000 */
[----:B------:R-:W-:Y:S01]  /*9500*/  FFMA.FTZ R183, R183, R141, R138 ;  /* 0x0000008db7b77223 */ /* 0x000fe2000001008a */
[----:B------:R-:W-:Y:S01]  /*9510*/  FMUL.FTZ R138, R141, UR43 ;  /* 0x0000002b8d8a7c20 */ /* 0x000fe20008410000 */
[----:B------:R-:W-:Y:S01]  /*9520*/  FMUL.FTZ R136, R123, UR43 ;  /* 0x0000002b7b887c20 */ /* 0x000fe20008410000 */
[-C--:B------:R-:W-:Y:S01]  /*9530*/  FFMA.FTZ R173, R173, -R130.reuse, R186 ;  /* 0x80000082adad7223 */ /* 0x080fe200000100ba */
[----:B------:R-:W-:Y:S01]  /*9540*/  FFMA.FTZ R130, -R177, R130, R182 ;  /* 0x00000082b1827223 */ /* 0x000fe200000101b6 */
[----:B------:R-:W-:Y:S01]  /*9550*/  FFMA.FTZ R138, R123, UR31, -R138 ;  /* 0x0000001f7b8a7c23 */ /* 0x000fe2000801088a */
[----:B------:R-:W-:Y:S01]  /*9560*/  FFMA.FTZ R95, R141, UR31, R136 ;  /* 0x0000001f8d5f7c23 */ /* 0x000fe20008010088 */
[----:B------:R-:W-:Y:S01]  /*9570*/  FMUL.FTZ R123, R60, R123 ;  /* 0x0000007b3c7b7220 */ /* 0x000fe20000410000 */
[----:B------:R-:W-:Y:S01]  /*9580*/  FFMA.FTZ R172, R177, R165, R172 ;  /* 0x000000a5b1ac7223 */ /* 0x000fe200000100ac */
[----:B------:R-:W-:Y:S01]  /*9590*/  FMUL.FTZ R119, R181, R138 ;  /* 0x0000008ab5777220 */ /* 0x000fe20000410000 */
[----:B------:R-:W-:Y:S01]  /*95a0*/  FADD.FTZ R177, R143, R174 ;  /* 0x000000ae8fb17221 */ /* 0x000fe20000010000 */
[----:B------:R-:W-:-:S02]  /*95b0*/  HFMA2 R136, -RZ, RZ, 0, 7.8678131103515625e-06 ;  /* 0x00000084ff887431 */ /* 0x000fc400000001ff */
[----:B------:R-:W-:Y:S01]  /*95c0*/  FMUL.FTZ R141, R60, R141 ;  /* 0x0000008d3c8d7220 */ /* 0x000fe20000410000 */
[----:B------:R-:W-:Y:S01]  /*95d0*/  FFMA.FTZ R143, R176, R95, R119 ;  /* 0x0000005fb08f7223 */ /* 0x000fe20000010077 */
[-C--:B------:R-:W-:Y:S01]  /*95e0*/  FMUL.FTZ R119, R181, R123.reuse ;  /* 0x0000007bb5777220 */ /* 0x080fe20000410000 */
[C---:B------:R-:W-:Y:S01]  /*95f0*/  FMUL.FTZ R174, R32.reuse, R123 ;  /* 0x0000007b20ae7220 */ /* 0x040fe20000410000 */
[----:B------:R-:W-:Y:S02]  /*9600*/  IMAD R95, R3, R136, UR25 ;  /* 0x00000019035f7e24 */ /* 0x000fe4000f8e0288 */
[-C--:B------:R-:W-:Y:S01]  /*9610*/  FMUL.FTZ R138, R32, R141.reuse ;  /* 0x0000008d208a7220 */ /* 0x080fe20000410000 */
[-C--:B------:R-:W-:Y:S01]  /*9620*/  FMUL.FTZ R136, R181, R141.reuse ;  /* 0x0000008db5887220 */ /* 0x080fe20000410000 */
[----:B------:R-:W-:Y:S01]  /*9630*/  FFMA.FTZ R119, R176, R141, R119 ;  /* 0x0000008db0777223 */ /* 0x000fe20000010077 */
[C---:B------:R-:W-:Y:S01]  /*9640*/  FMUL.FTZ R141, R142.reuse, R177 ;  /* 0x000000b18e8d7220 */ /* 0x040fe20000410000 */
[----:B------:R-:W-:Y:S01]  /*9650*/  FFMA.FTZ R169, R169, -R133, R110 ;  /* 0x80000085a9a97223 */ /* 0x000fe2000001006e */
[----:B------:R-:W-:Y:S01]  /*9660*/  FMUL.FTZ R142, R142, R167 ;  /* 0x000000a78e8e7220 */ /* 0x000fe20000410000 */
[----:B------:R-:W-:Y:S01]  /*9670*/  FMUL.FTZ R133, R68, R127 ;  /* 0x0000007f44857220 */ /* 0x000fe20000410000 */
[----:B------:R0:W-:Y:S01]  /*9680*/  STS [R95+0x215c], R174 ;  /* 0x00215cae5f007388 */ /* 0x0001e20000000800 */
[----:B------:R-:W-:Y:S01]  /*9690*/  FFMA.FTZ R123, R176, R123, -R136 ;  /* 0x0000007bb07b7223 */ /* 0x000fe20000010888 */
[C---:B------:R-:W-:Y:S01]  /*96a0*/  FFMA.FTZ R141, R144.reuse, R167, R141 ;  /* 0x000000a7908d7223 */ /* 0x040fe2000001008d */
[----:B------:R-:W-:Y:S01]  /*96b0*/  FFMA.FTZ R142, R144, R177, -R142 ;  /* 0x000000b1908e7223 */ /* 0x000fe2000001088e */
[----:B------:R-:W-:Y:S01]  /*96c0*/  FMUL.FTZ R136, R31, R58 ;  /* 0x0000003a1f887220 */ /* 0x000fe20000410000 */
[----:B------:R-:W-:Y:S01]  /*96d0*/  FMUL.FTZ R176, R36, R133 ;  /* 0x0000008524b07220 */ /* 0x000fe20000410000 */
[----:B------:R-:W-:Y:S01]  /*96e0*/  FMUL.FTZ R144, R167, UR43 ;  /* 0x0000002ba7907c20 */ /* 0x000fe20008410000 */
[----:B------:R1:W-:Y:S01]  /*96f0*/  STS [R95+0x2158], R138 ;  /* 0x0021588a5f007388 */ /* 0x0003e20000000800 */
[----:B------:R-:W-:Y:S01]  /*9700*/  FADD.FTZ R141, R120, R141 ;  /* 0x0000008d788d7221 */ /* 0x000fe20000010000 */
[C---:B------:R-:W-:Y:S01]  /*9710*/  FMUL.FTZ R120, R177.reuse, UR43 ;  /* 0x0000002bb1787c20 */ /* 0x040fe20008410000 */
[----:B0-----:R-:W-:Y:S01]  /*9720*/  FFMA.FTZ R174, R32, R183, R143 ;  /* 0x000000b720ae7223 */ /* 0x001fe2000001008f */
[----:B------:R-:W-:Y:S01]  /*9730*/  FFMA.FTZ R144, R177, UR31, -R144 ;  /* 0x0000001fb1907c23 */ /* 0x000fe20008010890 */
[----:B------:R-:W-:Y:S01]  /*9740*/  FMUL.FTZ R232, R165, UR43 ;  /* 0x0000002ba5e87c20 */ /* 0x000fe20008410000 */
[----:B------:R0:W-:Y:S01]  /*9750*/  STS [R95+0x2178], R176 ;  /* 0x002178b05f007388 */ /* 0x0001e20000000800 */
[----:B------:R-:W-:Y:S01]  /*9760*/  FADD.FTZ R45, R174, R45 ;  /* 0x0000002dae2d7221 */ /* 0x000fe20000010000 */
[CC--:B------:R-:W-:Y:S01]  /*9770*/  FMUL.FTZ R174, R58.reuse, R177.reuse ;  /* 0x000000b13aae7220 */ /* 0x0c0fe20000410000 */
[----:B------:R-:W-:Y:S01]  /*9780*/  FADD.FTZ R143, R113, R142 ;  /* 0x0000008e718f7221 */ /* 0x000fe20000010000 */
[C---:B-1----:R-:W-:Y:S01]  /*9790*/  FMUL.FTZ R138, R185.reuse, R177 ;  /* 0x000000b1b98a7220 */ /* 0x042fe20000410000 */
[-C--:B------:R-:W-:Y:S01]  /*97a0*/  FFMA.FTZ R185, R185, -R136.reuse, R212 ;  /* 0x80000088b9b97223 */ /* 0x080fe200000100d4 */
[----:B------:R-:W-:Y:S01]  /*97b0*/  FFMA.FTZ R136, -R187, R136, R210 ;  /* 0x00000088bb887223 */ /* 0x000fe200000101d2 */
[----:B------:R-:W-:Y:S01]  /*97c0*/  FFMA.FTZ R177, R167, UR31, R120 ;  /* 0x0000001fa7b17c23 */ /* 0x000fe20008010078 */
[-C--:B------:R-:W-:Y:S01]  /*97d0*/  FFMA.FTZ R138, R187, R167.reuse, R138 ;  /* 0x000000a7bb8a7223 */ /* 0x080fe2000001008a */
[----:B------:R-:W-:Y:S01]  /*97e0*/  FMUL.FTZ R142, R58, R167 ;  /* 0x000000a73a8e7220 */ /* 0x000fe20000410000 */
[----:B0-----:R-:W-:Y:S01]  /*97f0*/  FMUL.FTZ R176, R139, UR43 ;  /* 0x0000002b8bb07c20 */ /* 0x001fe20008410000 */
[C---:B------:R-:W-:Y:S01]  /*9800*/  FMUL.FTZ R113, R185.reuse, R174 ;  /* 0x000000aeb9717220 */ /* 0x040fe20000410000 */
[----:B------:R-:W-:Y:S01]  /*9810*/  FMUL.FTZ R167, R185, R144 ;  /* 0x00000090b9a77220 */ /* 0x000fe20000410000 */
[----:B------:R-:W-:Y:S01]  /*9820*/  FFMA.FTZ R232, R139, UR31, -R232 ;  /* 0x0000001f8be87c23 */ /* 0x000fe200080108e8 */
[----:B------:R-:W-:Y:S01]  /*9830*/  FMUL.FTZ R236, R62, R139 ;  /* 0x0000008b3eec7220 */ /* 0x000fe20000410000 */
[----:B------:R-:W-:Y:S01]  /*9840*/  FFMA.FTZ R181, R165, UR31, R176 ;  /* 0x0000001fa5b57c23 */ /* 0x000fe200080100b0 */
[-C--:B------:R-:W-:Y:S01]  /*9850*/  FMUL.FTZ R185, R185, R142.reuse ;  /* 0x0000008eb9b97220 */ /* 0x080fe20000410000 */
[-C--:B------:R-:W-:Y:S01]  /*9860*/  FFMA.FTZ R120, R136, R142.reuse, R113 ;  /* 0x0000008e88787223 */ /* 0x080fe20000010071 */
[----:B------:R-:W-:Y:S01]  /*9870*/  FMUL.FTZ R144, R31, R142 ;  /* 0x0000008e1f907220 */ /* 0x000fe20000410000 */
[----:B------:R-:W-:Y:S01]  /*9880*/  FMUL.FTZ R234, R62, R165 ;  /* 0x000000a53eea7220 */ /* 0x000fe20000410000 */
[----:B------:R-:W-:Y:S01]  /*9890*/  FMUL.FTZ R176, R129, UR43 ;  /* 0x0000002b81b07c20 */ /* 0x000fe20008410000 */
[C---:B------:R-:W-:Y:S01]  /*98a0*/  FFMA.FTZ R142, R136.reuse, R177, R167 ;  /* 0x000000b1888e7223 */ /* 0x040fe200000100a7 */
[C---:B------:R-:W-:Y:S01]  /*98b0*/  FMUL.FTZ R165, R173.reuse, R232 ;  /* 0x000000e8ada57220 */ /* 0x040fe20000410000 */
[----:B------:R-:W-:Y:S01]  /*98c0*/  FMUL.FTZ R167, R173, R236 ;  /* 0x000000ecada77220 */ /* 0x000fe20000410000 */
[----:B------:R-:W-:Y:S01]  /*98d0*/  FFMA.FTZ R113, R136, R174, -R185 ;  /* 0x000000ae88717223 */ /* 0x000fe200000108b9 */
[C---:B------:R-:W-:Y:S01]  /*98e0*/  FFMA.FTZ R139, R127.reuse, UR31, R176 ;  /* 0x0000001f7f8b7c23 */ /* 0x040fe200080100b0 */
[----:B------:R-:W-:Y:S01]  /*98f0*/  FMUL.FTZ R136, R127, UR43 ;  /* 0x0000002b7f887c20 */ /* 0x000fe20008410000 */
[C---:B------:R-:W-:Y:S01]  /*9900*/  FFMA.FTZ R176, R130.reuse, R181, R165 ;  /* 0x000000b582b07223 */ /* 0x040fe200000100a5 */
[-C--:B------:R-:W-:Y:S01]  /*9910*/  FFMA.FTZ R127, R130, R234.reuse, R167 ;  /* 0x000000ea827f7223 */ /* 0x080fe200000100a7 */
[----:B------:R-:W-:Y:S01]  /*9920*/  FMUL.FTZ R165, R146, R143 ;  /* 0x0000008f92a57220 */ /* 0x000fe20000410000 */
[----:B------:R-:W-:Y:S01]  /*9930*/  FMUL.FTZ R167, R218, UR43 ;  /* 0x0000002bdaa77c20 */ /* 0x000fe20008410000 */
[----:B------:R-:W-:Y:S01]  /*9940*/  FMUL.FTZ R173, R173, R234 ;  /* 0x000000eaadad7220 */ /* 0x000fe20000410000 */
[----:B------:R-:W-:Y:S01]  /*9950*/  FMUL.FTZ R177, R230, UR43 ;  /* 0x0000002be6b17c20 */ /* 0x000fe20008410000 */
[-C--:B------:R-:W-:Y:S01]  /*9960*/  FFMA.FTZ R232, R148, R141.reuse, R165 ;  /* 0x0000008d94e87223 */ /* 0x080fe200000100a5 */
[----:B------:R-:W-:Y:S01]  /*9970*/  FFMA.FTZ R165, R230, UR31, R167 ;  /* 0x0000001fe6a57c23 */ /* 0x000fe200080100a7 */
[----:B------:R-:W-:Y:S01]  /*9980*/  FMUL.FTZ R146, R146, R141 ;  /* 0x0000008d92927220 */ /* 0x000fe20000410000 */
[----:B------:R-:W-:Y:S01]  /*9990*/  FMUL.FTZ R230, R66, R230 ;  /* 0x000000e642e67220 */ /* 0x000fe20000410000 */
[----:B------:R0:W-:Y:S01]  /*99a0*/  STS [R95+0x2150], R144 ;  /* 0x002150905f007388 */ /* 0x0001e20000000800 */
[----:B------:R-:W-:Y:S01]  /*99b0*/  FMUL.FTZ R238, R33, R234 ;  /* 0x000000ea21ee7220 */ /* 0x000fe20000410000 */
[----:B------:R-:W-:Y:S01]  /*99c0*/  FFMA.FTZ R130, R130, R236, -R173 ;  /* 0x000000ec82827223 */ /* 0x000fe200000108ad */
[-C--:B------:R-:W-:Y:S01]  /*99d0*/  FFMA.FTZ R173, R148, R143.reuse, -R146 ;  /* 0x0000008f94ad7223 */ /* 0x080fe20000010892 */
[----:B------:R-:W-:Y:S01]  /*99e0*/  FMUL.FTZ R234, R35, R230 ;  /* 0x000000e623ea7220 */ /* 0x000fe20000410000 */
[----:B------:R-:W-:Y:S01]  /*99f0*/  FMUL.FTZ R146, R91, UR43 ;  /* 0x0000002b5b927c20 */ /* 0x000fe20008410000 */
[----:B------:R-:W-:Y:S01]  /*9a00*/  FFMA.FTZ R97, R58, R138, R97 ;  /* 0x0000008a3a617223 */ /* 0x000fe20000010061 */
[-C--:B------:R-:W-:Y:S01]  /*9a10*/  FMUL.FTZ R148, R189, R143.reuse ;  /* 0x0000008fbd947220 */ /* 0x080fe20000410000 */
[----:B------:R-:W-:Y:S01]  /*9a20*/  FMUL.FTZ R181, R56, R143 ;  /* 0x0000008f38b57220 */ /* 0x000fe20000410000 */
[----:B------:R1:W-:Y:S01]  /*9a30*/  STS [R95+0x2170], R234 ;  /* 0x002170ea5f007388 */ /* 0x0003e20000000800 */
[----:B0-----:R-:W-:Y:S01]  /*9a40*/  FMUL.FTZ R144, R125, UR43 ;  /* 0x0000002b7d907c20 */ /* 0x001fe20008410000 */
[----:B------:R-:W-:Y:S01]  /*9a50*/  FMUL.FTZ R174, R31, R174 ;  /* 0x000000ae1fae7220 */ /* 0x000fe20000410000 */
[----:B------:R-:W-:Y:S01]  /*9a60*/  FFMA.FTZ R99, R60, R183, R99 ;  /* 0x000000b73c637223 */ /* 0x000fe20000010063 */
[----:B------:R-:W-:Y:S01]  /*9a70*/  FADD.FTZ R173, R122, R173 ;  /* 0x000000ad7aad7221 */ /* 0x000fe20000010000 */
[----:B------:R-:W-:Y:S01]  /*9a80*/  FFMA.FTZ R167, R91, UR31, R144 ;  /* 0x0000001f5ba77c23 */ /* 0x000fe20008010090 */
[----:B------:R-:W-:Y:S01]  /*9a90*/  FFMA.FTZ R144, R125, UR31, -R146 ;  /* 0x0000001f7d907c23 */ /* 0x000fe20008010892 */
[----:B------:R-:W-:Y:S01]  /*9aa0*/  FMUL.FTZ R146, R30, R56 ;  /* 0x000000381e927220 */ /* 0x000fe20000410000 */
[----:B------:R0:W-:Y:S01]  /*9ab0*/  STS [R95+0x2154], R174 ;  /* 0x002154ae5f007388 */ /* 0x0001e20000000800 */
[----:B------:R-:W-:Y:S01]  /*9ac0*/  FMUL.FTZ R125, R64, R125 ;  /* 0x0000007d407d7220 */ /* 0x000fe20000410000 */
[----:B-1----:R-:W-:Y:S01]  /*9ad0*/  FFMA.FTZ R234, R31, R138, R142 ;  /* 0x0000008a1fea7223 */ /* 0x002fe2000001008e */
[----:B------:R-:W-:Y:S01]  /*9ae0*/  FMUL.FTZ R142, R141, UR43 ;  /* 0x0000002b8d8e7c20 */ /* 0x000fe20008410000 */
[----:B------:R-:W-:Y:S01]  /*9af0*/  FMUL.FTZ R138, R143, UR43 ;  /* 0x0000002b8f8a7c20 */ /* 0x000fe20008410000 */
[-C--:B------:R-:W-:Y:S01]  /*9b00*/  FFMA.FTZ R189, R189, -R146.reuse, R249 ;  /* 0x80000092bdbd7223 */ /* 0x080fe200000100f9 */
[----:B------:R-:W-:Y:S01]  /*9b10*/  FFMA.FTZ R146, -R191, R146, R251 ;  /* 0x00000092bf927223 */ /* 0x000fe200000101fb */
[----:B------:R-:W-:Y:S01]  /*9b20*/  FFMA.FTZ R142, R143, UR31, -R142 ;  /* 0x0000001f8f8e7c23 */ /* 0x000fe2000801088e */
[-C--:B------:R-:W-:Y:S01]  /*9b30*/  FFMA.FTZ R191, R191, R141.reuse, R148 ;  /* 0x0000008dbfbf7223 */ /* 0x080fe20000010094 */
[----:B------:R-:W-:Y:S01]  /*9b40*/  FFMA.FTZ R143, R141, UR31, R138 ;  /* 0x0000001f8d8f7c23 */ /* 0x000fe2000801008a */
[----:B------:R-:W-:Y:S01]  /*9b50*/  FMUL.FTZ R141, R56, R141 ;  /* 0x0000008d388d7220 */ /* 0x000fe20000410000 */
[C---:B------:R-:W-:Y:S01]  /*9b60*/  FMUL.FTZ R183, R189.reuse, R181 ;  /* 0x000000b5bdb77220 */ /* 0x040fe20000410000 */
[----:B0-----:R-:W-:Y:S01]  /*9b70*/  FFMA.FTZ R174, R218, UR31, -R177 ;  /* 0x0000001fdaae7c23 */ /* 0x001fe200080108b1 */
[C---:B------:R-:W-:Y:S01]  /*9b80*/  FMUL.FTZ R177, R189.reuse, R142 ;  /* 0x0000008ebdb17220 */ /* 0x040fe20000410000 */
[-C--:B------:R-:W-:Y:S01]  /*9b90*/  FMUL.FTZ R122, R189, R141.reuse ;  /* 0x0000008dbd7a7220 */ /* 0x080fe20000410000 */
[-C--:B------:R-:W-:Y:S01]  /*9ba0*/  FFMA.FTZ R142, R146, R141.reuse, R183 ;  /* 0x0000008d928e7223 */ /* 0x080fe200000100b7 */
[----:B------:R-:W-:Y:S01]  /*9bb0*/  FMUL.FTZ R138, R30, R141 ;  /* 0x0000008d1e8a7220 */ /* 0x000fe20000410000 */
[----:B------:R-:W-:Y:S01]  /*9bc0*/  FMUL.FTZ R91, R64, R91 ;  /* 0x0000005b405b7220 */ /* 0x000fe20000410000 */
[----:B------:R-:W-:Y:S01]  /*9bd0*/  FFMA.FTZ R141, R146, R181, -R122 ;  /* 0x000000b5928d7223 */ /* 0x000fe2000001087a */
[----:B------:R-:W-:Y:S01]  /*9be0*/  FMUL.FTZ R122, R169, R125 ;  /* 0x0000007da97a7220 */ /* 0x000fe20000410000 */
[----:B------:R-:W-:Y:S01]  /*9bf0*/  FMUL.FTZ R148, R30, R181 ;  /* 0x000000b51e947220 */ /* 0x000fe20000410000 */
[----:B------:R-:W-:Y:S01]  /*9c00*/  FADD.FTZ R159, R159, R232 ;  /* 0x000000e89f9f7221 */ /* 0x000fe20000010000 */
[----:B------:R-:W-:Y:S01]  /*9c10*/  FMUL.FTZ R181, R169, R144 ;  /* 0x00000090a9b57220 */ /* 0x000fe20000410000 */
[----:B----4-:R-:W-:Y:S01]  /*9c20*/  FMUL.FTZ R240, R33, R236 ;  /* 0x000000ec21f07220 */ /* 0x010fe20000410000 */
[----:B------:R-:W-:Y:S01]  /*9c30*/  FMUL.FTZ R144, R169, R91 ;  /* 0x0000005ba9907220 */ /* 0x000fe20000410000 */
[----:B------:R-:W-:Y:S01]  /*9c40*/  FFMA.FTZ R177, R146, R143, R177 ;  /* 0x0000008f92b17223 */ /* 0x000fe200000100b1 */
[-C--:B------:R-:W-:Y:S01]  /*9c50*/  FMUL.FTZ R236, R34, R91.reuse ;  /* 0x0000005b22ec7220 */ /* 0x080fe20000410000 */
[----:B------:R-:W-:Y:S01]  /*9c60*/  FFMA.FTZ R143, R134, R91, R122 ;  /* 0x0000005b868f7223 */ /* 0x000fe2000001007a */
[C---:B------:R-:W-:Y:S01]  /*9c70*/  FMUL.FTZ R91, R150.reuse, R173 ;  /* 0x000000ad965b7220 */ /* 0x040fe20000410000 */
[----:B------:R0:W-:Y:S01]  /*9c80*/  STS [R95+0x2160], R238 ;  /* 0x002160ee5f007388 */ /* 0x0001e20000000800 */
[----:B------:R-:W-:Y:S01]  /*9c90*/  FMUL.FTZ R150, R150, R159 ;  /* 0x0000009f96967220 */ /* 0x000fe20000410000 */
[C---:B------:R-:W-:Y:S01]  /*9ca0*/  FFMA.FTZ R144, R134.reuse, R125, -R144 ;  /* 0x0000007d86907223 */ /* 0x040fe20000010890 */
[----:B------:R-:W-:Y:S01]  /*9cb0*/  FFMA.FTZ R167, R134, R167, R181 ;  /* 0x000000a786a77223 */ /* 0x000fe200000100b5 */
[----:B------:R1:W-:Y:S01]  /*9cc0*/  STS [R95+0x2148], R138 ;  /* 0x0021488a5f007388 */ /* 0x0003e20000000800 */
[----:B------:R-:W-:Y:S01]  /*9cd0*/  FMUL.FTZ R146, R159, UR43 ;  /* 0x0000002b9f927c20 */ /* 0x000fe20008410000 */
[----:B------:R-:W-:Y:S01]  /*9ce0*/  FMUL.FTZ R122, R193, R173 ;  /* 0x000000adc17a7220 */ /* 0x000fe20000410000 */
[C---:B------:R-:W-:Y:S01]  /*9cf0*/  FFMA.FTZ R134, R152.reuse, R159, R91 ;  /* 0x0000009f98867223 */ /* 0x040fe2000001005b */
[----:B------:R-:W-:Y:S01]  /*9d00*/  FFMA.FTZ R91, R152, R173, -R150 ;  /* 0x000000ad985b7223 */ /* 0x000fe20000010896 */
[----:B------:R-:W-:Y:S01]  /*9d10*/  FFMA.FTZ R146, R173, UR31, -R146 ;  /* 0x0000001fad927c23 */ /* 0x000fe20008010892 */
[----:B0-----:R-:W-:Y:S01]  /*9d20*/  FMUL.FTZ R238, R34, R125 ;  /* 0x0000007d22ee7220 */ /* 0x001fe20000410000 */
[----:B------:R-:W-:Y:S01]  /*9d30*/  FMUL.FTZ R125, R29, R54 ;  /* 0x000000361d7d7220 */ /* 0x000fe20000410000 */
[----:B------:R-:W-:Y:S01]  /*9d40*/  FFMA.FTZ R122, R195, R159, R122 ;  /* 0x0000009fc37a7223 */ /* 0x000fe2000001007a */
[C---:B------:R-:W-:Y:S01]  /*9d50*/  FMUL.FTZ R152, R54.reuse, R173 ;  /* 0x000000ad36987220 */ /* 0x040fe20000410000 */
[----:B-1----:R-:W-:Y:S01]  /*9d60*/  FMUL.FTZ R138, R173, UR43 ;  /* 0x0000002bad8a7c20 */ /* 0x002fe20008410000 */
[----:B------:R-:W-:Y:S01]  /*9d70*/  FFMA.FTZ R193, R193, -R125, R190 ;  /* 0x8000007dc1c17223 */ /* 0x000fe200000100be */
[----:B------:R-:W-:Y:S01]  /*9d80*/  FADD.FTZ R163, R163, R134 ;  /* 0x00000086a3a37221 */ /* 0x000fe20000010000 */
[----:B------:R-:W-:Y:S01]  /*9d90*/  FMUL.FTZ R150, R54, R159 ;  /* 0x0000009f36967220 */ /* 0x000fe20000410000 */
[----:B------:R-:W-:Y:S01]  /*9da0*/  FFMA.FTZ R138, R159, UR31, R138 ;  /* 0x0000001f9f8a7c23 */ /* 0x000fe2000801008a */
[----:B------:R-:W-:Y:S01]  /*9db0*/  FADD.FTZ R159, R140, R91 ;  /* 0x0000005b8c9f7221 */ /* 0x000fe20000010000 */
[----:B------:R0:W-:Y:S01]  /*9dc0*/  STS [R95+0x214c], R148 ;  /* 0x00214c945f007388 */ /* 0x0001e20000000800 */
[----:B------:R-:W-:Y:S01]  /*9dd0*/  FFMA.FTZ R125, -R195, R125, R204 ;  /* 0x0000007dc37d7223 */ /* 0x000fe200000101cc */
[----:B------:R-:W-:Y:S01]  /*9de0*/  FMUL.FTZ R134, R193, R146 ;  /* 0x00000092c1867220 */ /* 0x000fe20000410000 */
[C---:B------:R-:W-:Y:S01]  /*9df0*/  FMUL.FTZ R91, R154.reuse, R163 ;  /* 0x000000a39a5b7220 */ /* 0x040fe20000410000 */
[-C--:B------:R-:W-:Y:S01]  /*9e00*/  FMUL.FTZ R154, R154, R159.reuse ;  /* 0x0000009f9a9a7220 */ /* 0x080fe20000410000 */
[----:B------:R-:W-:Y:S01]  /*9e10*/  FMUL.FTZ R218, R66, R218 ;  /* 0x000000da42da7220 */ /* 0x000fe20000410000 */
[----:B------:R-:W-:Y:S01]  /*9e20*/  FFMA.FTZ R140, R125, R138, R134 ;  /* 0x0000008a7d8c7223 */ /* 0x000fe20000010086 */
[C---:B------:R-:W-:Y:S01]  /*9e30*/  FFMA.FTZ R134, R156.reuse, R159, -R91 ;  /* 0x0000009f9c867223 */ /* 0x040fe2000001085b */
[----:B------:R-:W-:Y:S01]  /*9e40*/  FFMA.FTZ R154, R156, R163, R154 ;  /* 0x000000a39c9a7223 */ /* 0x000fe2000001009a */
[----:B------:R-:W-:Y:S01]  /*9e50*/  FMUL.FTZ R91, R153, R218 ;  /* 0x000000da995b7220 */ /* 0x000fe20000410000 */
[C---:B0-----:R-:W-:Y:S01]  /*9e60*/  FMUL.FTZ R148, R193.reuse, R152 ;  /* 0x00000098c1947220 */ /* 0x041fe20000410000 */
[-C--:B------:R-:W-:Y:S01]  /*9e70*/  FMUL.FTZ R193, R193, R150.reuse ;  /* 0x00000096c1c17220 */ /* 0x080fe20000410000 */
[----:B------:R-:W-:Y:S01]  /*9e80*/  FADD.FTZ R161, R161, R154 ;  /* 0x0000009aa1a17221 */ /* 0x000fe20000010000 */
[----:B------:R-:W-:Y:S01]  /*9e90*/  FFMA.FTZ R232, R34, R171, R167 ;  /* 0x000000ab22e87223 */ /* 0x000fe200000100a7 */
[-C--:B------:R-:W-:Y:S01]  /*9ea0*/  FFMA.FTZ R148, R125, R150.reuse, R148 ;  /* 0x000000967d947223 */ /* 0x080fe20000010094 */
[----:B------:R-:W-:Y:S01]  /*9eb0*/  FMUL.FTZ R150, R29, R150 ;  /* 0x000000961d967220 */ /* 0x000fe20000410000 */
[----:B------:R-:W-:Y:S01]  /*9ec0*/  FFMA.FTZ R146, R125, R152, -R193 ;  /* 0x000000987d927223 */ /* 0x000fe200000108c1 */
[----:B------:R-:W-:Y:S01]  /*9ed0*/  FADD.FTZ R125, R121, R134 ;  /* 0x00000086797d7221 */ /* 0x000fe20000010000 */
[C---:B------:R-:W-:Y:S01]  /*9ee0*/  FMUL.FTZ R167, R153.reuse, R174 ;  /* 0x000000ae99a77220 */ /* 0x040fe20000410000 */
[----:B------:R-:W-:Y:S01]  /*9ef0*/  FMUL.FTZ R153, R153, R230 ;  /* 0x000000e699997220 */ /* 0x000fe20000410000 */
[----:B------:R0:W-:Y:S01]  /*9f00*/  STS [R95+0x2140], R150 ;  /* 0x002140965f007388 */ /* 0x0001e20000000800 */
[-C--:B------:R-:W-:Y:S01]  /*9f10*/  FFMA.FTZ R101, R62, R172.reuse, R101 ;  /* 0x000000ac3e657223 */ /* 0x080fe20000010065 */
[----:B------:R-:W-:Y:S01]  /*9f20*/  FFMA.FTZ R176, R33, R172, R176 ;  /* 0x000000ac21b07223 */ /* 0x000fe200000100b0 */
[----:B------:R-:W-:Y:S01]  /*9f30*/  FMUL.FTZ R172, R29, R152 ;  /* 0x000000981dac7220 */ /* 0x000fe20000410000 */
[C---:B------:R-:W-:Y:S01]  /*9f40*/  FFMA.FTZ R174, R132.reuse, R165, R167 ;  /* 0x000000a584ae7223 */ /* 0x040fe200000100a7 */
[----:B------:R-:W-:Y:S01]  /*9f50*/  FFMA.FTZ R152, R132, R218, -R153 ;  /* 0x000000da84987223 */ /* 0x000fe20000010899 */
[----:B------:R-:W-:Y:S01]  /*9f60*/  FMUL.FTZ R138, R28, R52 ;  /* 0x000000341c8a7220 */ /* 0x000fe20000410000 */
[CC--:B------:R-:W-:Y:S01]  /*9f70*/  FMUL.FTZ R134, R197.reuse, R159.reuse ;  /* 0x0000009fc5867220 */ /* 0x0c0fe20000410000 */
[----:B------:R-:W-:Y:S01]  /*9f80*/  FMUL.FTZ R165, R52, R159 ;  /* 0x0000009f34a57220 */ /* 0x000fe20000410000 */
[----:B------:R-:W-:Y:S01]  /*9f90*/  FFMA.FTZ R85, R54, R122, R85 ;  /* 0x0000007a36557223 */ /* 0x000fe20000010055 */
[----:B0-----:R-:W-:Y:S01]  /*9fa0*/  FFMA.FTZ R150, R132, R230, R91 ;  /* 0x000000e684967223 */ /* 0x001fe2000001005b */
[C---:B------:R-:W-:Y:S01]  /*9fb0*/  FMUL.FTZ R91, R158.reuse, R125 ;  /* 0x0000007d9e5b7220 */ /* 0x040fe20000410000 */
[-C--:B------:R-:W-:Y:S01]  /*9fc0*/  FMUL.FTZ R158, R158, R161.reuse ;  /* 0x000000a19e9e7220 */ /* 0x080fe20000410000 */
[-C--:B------:R-:W-:Y:S01]  /*9fd0*/  FFMA.FTZ R197, R197, -R138.reuse, R241 ;  /* 0x8000008ac5c57223 */ /* 0x080fe200000100f1 */
[----:B------:R-:W-:Y:S01]  /*9fe0*/  FFMA.FTZ R138, -R199, R138, R243 ;  /* 0x0000008ac78a7223 */ /* 0x000fe200000101f3 */
[C---:B------:R-:W-:Y:S01]  /*9ff0*/  FFMA.FTZ R132, R160.reuse, R161, R91 ;  /* 0x000000a1a0847223 */ /* 0x040fe2000001005b */
[----:B------:R-:W-:Y:S01]  /*a000*/  FFMA.FTZ R158, R160, R125, -R158 ;  /* 0x0000007da09e7223 */ /* 0x000fe2000001089e */
[----:B------:R-:W-:Y:S01]  /*a010*/  FFMA.FTZ R140, R29, R122, R140 ;  /* 0x0000007a1d8c7223 */ /* 0x000fe2000001008c */
[----:B------:R-:W-:Y:S01]  /*a020*/  FFMA.FTZ R199, R199, R163, R134 ;  /* 0x000000a3c7c77223 */ /* 0x000fe20000010086 */
[----:B------:R-:W-:Y:S01]  /*a030*/  FADD.FTZ R157, R157, R132 ;  /* 0x000000849d9d7221 */ /* 0x000fe20000010000 */
[----:B------:R-:W-:Y:S01]  /*a040*/  FADD.FTZ R153, R135, R158 ;  /* 0x0000009e87997221 */ /* 0x000fe20000010000 */
[----:B------:R-:W-:Y:S01]  /*a050*/  FMUL.FTZ R122, R163, UR43 ;  /* 0x0000002ba37a7c20 */ /* 0x000fe20008410000 */
[----:B------:R-:W-:Y:S01]  /*a060*/  FFMA.FTZ R136, R129, UR31, -R136 ;  /* 0x0000001f81887c23 */ /* 0x000fe20008010888 */
[----:B------:R-:W-:Y:S01]  /*a070*/  FMUL.FTZ R129, R68, R129 ;  /* 0x0000008144817220 */ /* 0x000fe20000410000 */
[C---:B------:R-:W-:Y:S01]  /*a080*/  FMUL.FTZ R91, R162.reuse, R153 ;  /* 0x00000099a25b7220 */ /* 0x040fe20000410000 */
[----:B------:R-:W-:Y:S01]  /*a090*/  FMUL.FTZ R162, R162, R157 ;  /* 0x0000009da2a27220 */ /* 0x000fe20000410000 */
[----:B------:R-:W-:Y:S01]  /*a0a0*/  FFMA.FTZ R122, R159, UR31, -R122 ;  /* 0x0000001f9f7a7c23 */ /* 0x000fe2000801087a */
[----:B------:R-:W-:Y:S01]  /*a0b0*/  FMUL.FTZ R242, R36, R129 ;  /* 0x0000008124f27220 */ /* 0x000fe20000410000 */
[C---:B------:R-:W-:Y:S01]  /*a0c0*/  FFMA.FTZ R91, R164.reuse, R157, R91 ;  /* 0x0000009da45b7223 */ /* 0x040fe2000001005b */
[----:B------:R-:W-:Y:S01]  /*a0d0*/  FFMA.FTZ R162, R164, R153, -R162 ;  /* 0x00000099a4a27223 */ /* 0x000fe200000108a2 */
[----:B------:R-:W-:Y:S01]  /*a0e0*/  FMUL.FTZ R132, R28, R165 ;  /* 0x000000a51c847220 */ /* 0x000fe20000410000 */
[----:B------:R-:W-:Y:S01]  /*a0f0*/  FFMA.FTZ R107, R68, R137, R107 ;  /* 0x00000089446b7223 */ /* 0x000fe2000001006b */
[----:B------:R-:W-:Y:S01]  /*a100*/  FADD.FTZ R91, R112, R91 ;  /* 0x0000005b705b7221 */ /* 0x000fe20000010000 */
[----:B------:R-:W-:Y:S01]  /*a110*/  FADD.FTZ R155, R155, R162 ;  /* 0x000000a29b9b7221 */ /* 0x000fe20000010000 */
[----:B------:R-:W-:Y:S01]  /*a120*/  FMUL.FTZ R112, R159, UR43 ;  /* 0x0000002b9f707c20 */ /* 0x000fe20008410000 */
[----:B------:R-:W-:Y:S01]  /*a130*/  FMUL.FTZ R159, R197, R122 ;  /* 0x0000007ac59f7220 */ /* 0x000fe20000410000 */
[----:B------:R0:W-:Y:S01]  /*a140*/  STS [R95+0x213c], R132 ;  /* 0x00213c845f007388 */ /* 0x0001e20000000800 */
[C---:B------:R-:W-:Y:S01]  /*a150*/  FMUL.FTZ R121, R166.reuse, R155 ;  /* 0x0000009ba6797220 */ /* 0x040fe20000410000 */
[----:B------:R-:W-:Y:S01]  /*a160*/  FMUL.FTZ R166, R166, R91 ;  /* 0x0000005ba6a67220 */ /* 0x000fe20000410000 */
[----:B------:R-:W-:Y:S01]  /*a170*/  FFMA.FTZ R135, R163, UR31, R112 ;  /* 0x0000001fa3877c23 */ /* 0x000fe20008010070 */
[----:B------:R-:W-:Y:S01]  /*a180*/  FMUL.FTZ R163, R52, R163 ;  /* 0x000000a334a37220 */ /* 0x000fe20000410000 */
[C---:B------:R-:W-:Y:S01]  /*a190*/  FFMA.FTZ R112, R168.reuse, R91, R121 ;  /* 0x0000005ba8707223 */ /* 0x040fe20000010079 */
[----:B------:R-:W-:Y:S01]  /*a1a0*/  FFMA.FTZ R166, R168, R155, -R166 ;  /* 0x0000009ba8a67223 */ /* 0x000fe200000108a6 */
[----:B------:R-:W-:Y:S01]  /*a1b0*/  FMUL.FTZ R121, R197, R165 ;  /* 0x000000a5c5797220 */ /* 0x000fe20000410000 */
[C---:B------:R-:W-:Y:S01]  /*a1c0*/  FFMA.FTZ R135, R138.reuse, R135, R159 ;  /* 0x000000878a877223 */ /* 0x040fe2000001009f */
[----:B------:R-:W-:Y:S01]  /*a1d0*/  FADD.FTZ R151, R151, R112 ;  /* 0x0000007097977221 */ /* 0x000fe20000010000 */
[----:B------:R-:W-:Y:S01]  /*a1e0*/  FADD.FTZ R115, R115, R166 ;  /* 0x000000a673737221 */ /* 0x000fe20000010000 */
[-C--:B------:R-:W-:Y:S01]  /*a1f0*/  FFMA.FTZ R154, R138, R163.reuse, R121 ;  /* 0x000000a38a9a7223 */ /* 0x080fe20000010079 */
[-C--:B------:R-:W-:Y:S01]  /*a200*/  FMUL.FTZ R156, R197, R163.reuse ;  /* 0x000000a3c59c7220 */ /* 0x080fe20000410000 */
[----:B------:R-:W-:Y:S01]  /*a210*/  FMUL.FTZ R122, R28, R163 ;  /* 0x000000a31c7a7220 */ /* 0x000fe20000410000 */
[C---:B------:R-:W-:Y:S01]  /*a220*/  FMUL.FTZ R121, R192.reuse, R115 ;  /* 0x00000073c0797220 */ /* 0x040fe20000410000 */
[----:B------:R-:W-:Y:S01]  /*a230*/  FMUL.FTZ R192, R192, R151 ;  /* 0x00000097c0c07220 */ /* 0x000fe20000410000 */
[C---:B------:R-:W-:Y:S01]  /*a240*/  FMUL.FTZ R159, R131.reuse, R129 ;  /* 0x00000081839f7220 */ /* 0x040fe20000410000 */
[----:B------:R-:W-:Y:S01]  /*a250*/  FMUL.FTZ R163, R131, R136 ;  /* 0x0000008883a37220 */ /* 0x000fe20000410000 */
[C---:B------:R-:W-:Y:S01]  /*a260*/  FFMA.FTZ R112, R194.reuse, R151, R121 ;  /* 0x00000097c2707223 */ /* 0x040fe20000010079 */
[----:B------:R-:W-:Y:S01]  /*a270*/  FFMA.FTZ R121, R194, R115, -R192 ;  /* 0x00000073c2797223 */ /* 0x000fe200000108c0 */
[C---:B------:R-:W-:Y:S01]  /*a280*/  FFMA.FTZ R158, R128.reuse, R133, R159 ;  /* 0x00000085809e7223 */ /* 0x040fe2000001009f */
[----:B------:R-:W-:Y:S01]  /*a290*/  FFMA.FTZ R139, R128, R139, R163 ;  /* 0x0000008b808b7223 */ /* 0x000fe200000100a3 */
[----:B------:R-:W-:Y:S01]  /*a2a0*/  FADD.FTZ R149, R149, R112 ;  /* 0x0000007095957221 */ /* 0x000fe20000010000 */
[----:B------:R-:W-:Y:S01]  /*a2b0*/  FADD.FTZ R121, R116, R121 ;  /* 0x0000007974797221 */ /* 0x000fe20000010000 */
[----:B------:R-:W-:Y:S01]  /*a2c0*/  FMUL.FTZ R112, R131, R133 ;  /* 0x0000008583707220 */ /* 0x000fe20000410000 */
[----:B------:R-:W-:Y:S01]  /*a2d0*/  FMUL.FTZ R116, R201, R125 ;  /* 0x0000007dc9747220 */ /* 0x000fe20000410000 */
[C---:B------:R-:W-:Y:S01]  /*a2e0*/  FMUL.FTZ R131, R196.reuse, R149 ;  /* 0x00000095c4837220 */ /* 0x040fe20000410000 */
[----:B------:R-:W-:Y:S01]  /*a2f0*/  FMUL.FTZ R196, R196, R121 ;  /* 0x00000079c4c47220 */ /* 0x000fe20000410000 */
[----:B------:R-:W-:Y:S01]  /*a300*/  FFMA.FTZ R159, R128, R129, -R112 ;  /* 0x00000081809f7223 */ /* 0x000fe20000010870 */
[----:B------:R1:W-:Y:S01]  /*a310*/  STS [R95+0x2138], R122 ;  /* 0x0021387a5f007388 */ /* 0x0003e20000000800 */
[C---:B------:R-:W-:Y:S01]  /*a320*/  FFMA.FTZ R112, R198.reuse, R121, -R131 ;  /* 0x00000079c6707223 */ /* 0x040fe20000010883 */
[----:B------:R-:W-:Y:S01]  /*a330*/  FFMA.FTZ R196, R198, R149, R196 ;  /* 0x00000095c6c47223 */ /* 0x000fe200000100c4 */
[----:B0-----:R-:W-:Y:S01]  /*a340*/  FFMA.FTZ R132, R28, R199, R135 ;  /* 0x000000c71c847223 */ /* 0x001fe20000010087 */
[----:B------:R-:W-:Y:S01]  /*a350*/  FMUL.FTZ R135, R21, R38 ;  /* 0x0000002615877220 */ /* 0x000fe20000410000 */
[----:B------:R-:W-:Y:S01]  /*a360*/  FADD.FTZ R117, R117, R112 ;  /* 0x0000007075757221 */ /* 0x000fe20000010000 */
[----:B------:R-:W-:Y:S01]  /*a370*/  FADD.FTZ R147, R147, R196 ;  /* 0x000000c493937221 */ /* 0x000fe20000010000 */
[----:B------:R-:W-:Y:S01]  /*a380*/  FFMA.FTZ R112, R203, R161, R116 ;  /* 0x000000a1cb707223 */ /* 0x000fe20000010074 */
[----:B------:R-:W-:Y:S01]  /*a390*/  FFMA.FTZ R116, R36, R137, R139 ;  /* 0x0000008924747223 */ /* 0x000fe2000001008b */
[C---:B------:R-:W-:Y:S01]  /*a3a0*/  FMUL.FTZ R129, R200.reuse, R117 ;  /* 0x00000075c8817220 */ /* 0x040fe20000410000 */
[-C--:B------:R-:W-:Y:S01]  /*a3b0*/  FMUL.FTZ R200, R200, R147.reuse ;  /* 0x00000093c8c87220 */ /* 0x080fe20000410000 */
[----:B------:R-:W-:Y:S01]  /*a3c0*/  FADD.FTZ R53, R132, R53 ;  /* 0x0000003584357221 */ /* 0x000fe20000010000 */
[----:B------:R-:W-:Y:S01]  /*a3d0*/  FMUL.FTZ R128, R27, R50 ;  /* 0x000000321b807220 */ /* 0x000fe20000410000 */
[C---:B-1----:R-:W-:Y:S01]  /*a3e0*/  FFMA.FTZ R122, R202.reuse, R147, R129 ;  /* 0x00000093ca7a7223 */ /* 0x042fe20000010081 */
[----:B------:R-:W-:Y:S01]  /*a3f0*/  FFMA.FTZ R137, R202, R117, -R200 ;  /* 0x00000075ca897223 */ /* 0x000fe200000108c8 */
[----:B------:R-:W-:Y:S01]  /*a400*/  FMUL.FTZ R132, R161, UR43 ;  /* 0x0000002ba1847c20 */ /* 0x000fe20008410000 */
[-C--:B------:R-:W-:Y:S01]  /*a410*/  FFMA.FTZ R136, -R227, R135.reuse, R108 ;  /* 0x00000087e3887223 */ /* 0x080fe2000001016c */
[----:B------:R-:W-:Y:S01]  /*a420*/  FADD.FTZ R145, R145, R122 ;  /* 0x0000007a91917221 */ /* 0x000fe20000010000 */
[----:B------:R-:W-:Y:S01]  /*a430*/  FADD.FTZ R137, R118, R137 ;  /* 0x0000008976897221 */ /* 0x000fe20000010000 */
[----:B------:R-:W-:Y:S01]  /*a440*/  FMUL.FTZ R122, R125, UR43 ;  /* 0x0000002b7d7a7c20 */ /* 0x000fe20008410000 */
[----:B------:R-:W-:Y:S01]  /*a450*/  FMUL.FTZ R118, R22, R40 ;  /* 0x0000002816767220 */ /* 0x000fe20000410000 */
[----:B------:R-:W-:Y:S01]  /*a460*/  FFMA.FTZ R135, R225, -R135, R220 ;  /* 0x80000087e1877223 */ /* 0x000fe200000100dc */
[----:B------:R-:W-:Y:S01]  /*a470*/  FMUL.FTZ R160, R38, R137 ;  /* 0x0000008926a07220 */ /* 0x000fe20000410000 */
[----:B------:R-:W-:Y:S01]  /*a480*/  FFMA.FTZ R103, R64, R171, R103 ;  /* 0x000000ab40677223 */ /* 0x000fe20000010067 */
[----:B------:R-:W-:Y:S01]  /*a490*/  FFMA.FTZ R156, R138, R165, -R156 ;  /* 0x000000a58a9c7223 */ /* 0x000fe2000001089c */
[----:B------:R-:W-:Y:S01]  /*a4a0*/  FFMA.FTZ R171, R161, UR31, R122 ;  /* 0x0000001fa1ab7c23 */ /* 0x000fe2000801007a */
[----:B------:R-:W-:Y:S01]  /*a4b0*/  FFMA.FTZ R201, R201, -R128, R208 ;  /* 0x80000080c9c97223 */ /* 0x000fe200000100d0 */
[----:B------:R-:W-:Y:S01]  /*a4c0*/  FFMA.FTZ R132, R125, UR31, -R132 ;  /* 0x0000001f7d847c23 */ /* 0x000fe20008010884 */
[C---:B------:R-:W-:Y:S01]  /*a4d0*/  FMUL.FTZ R138, R50.reuse, R125 ;  /* 0x0000007d328a7220 */ /* 0x040fe20000410000 */
[----:B------:R-:W-:Y:S01]  /*a4e0*/  FMUL.FTZ R122, R50, R161 ;  /* 0x000000a1327a7220 */ /* 0x000fe20000410000 */
[----:B------:R-:W-:Y:S01]  /*a4f0*/  FFMA.FTZ R133, R221, -R118, R109 ;  /* 0x80000076dd857223 */ /* 0x000fe2000001006d */
[----:B------:R-:W-:Y:S01]  /*a500*/  FMUL.FTZ R161, R40, R117 ;  /* 0x0000007528a17220 */ /* 0x000fe20000410000 */
[----:B------:R-:W-:Y:S01]  /*a510*/  FMUL.FTZ R162, R38, R145 ;  /* 0x0000009126a27220 */ /* 0x000fe20000410000 */
[----:B------:R-:W-:Y:S01]  /*a520*/  FMUL.FTZ R125, R135, R160 ;  /* 0x000000a0877d7220 */ /* 0x000fe20000410000 */
[C---:B------:R-:W-:Y:S01]  /*a530*/  FMUL.FTZ R165, R201.reuse, R138 ;  /* 0x0000008ac9a57220 */ /* 0x040fe20000410000 */
[----:B------:R-:W-:Y:S01]  /*a540*/  FMUL.FTZ R173, R201, R132 ;  /* 0x00000084c9ad7220 */ /* 0x000fe20000410000 */
[----:B------:R-:W-:Y:S01]  /*a550*/  FFMA.FTZ R128, -R203, R128, R206 ;  /* 0x00000080cb807223 */ /* 0x000fe200000101ce */
[----:B------:R-:W-:Y:S01]  /*a560*/  FFMA.FTZ R134, -R223, R118, R111 ;  /* 0x00000076df867223 */ /* 0x000fe2000001016f */
[----:B------:R-:W-:Y:S01]  /*a570*/  FMUL.FTZ R201, R201, R122 ;  /* 0x0000007ac9c97220 */ /* 0x000fe20000410000 */
[----:B------:R-:W-:Y:S01]  /*a580*/  FMUL.FTZ R163, R40, R147 ;  /* 0x0000009328a37220 */ /* 0x000fe20000410000 */
[----:B------:R-:W-:Y:S01]  /*a590*/  FMUL.FTZ R129, R133, R161 ;  /* 0x000000a185817220 */ /* 0x000fe20000410000 */
[----:B------:R-:W-:Y:S01]  /*a5a0*/  FFMA.FTZ R125, R136, R162, R125 ;  /* 0x000000a2887d7223 */ /* 0x000fe2000001007d */
[----:B------:R-:W-:Y:S01]  /*a5b0*/  FMUL.FTZ R131, R23, R42 ;  /* 0x0000002a17837220 */ /* 0x000fe20000410000 */
[-C--:B------:R-:W-:Y:S01]  /*a5c0*/  FFMA.FTZ R105, R66, R170.reuse, R105 ;  /* 0x000000aa42697223 */ /* 0x080fe20000010069 */
[----:B------:R-:W-:Y:S01]  /*a5d0*/  FFMA.FTZ R174, R35, R170, R174 ;  /* 0x000000aa23ae7223 */ /* 0x000fe200000100ae */
[-C--:B------:R-:W-:Y:S01]  /*a5e0*/  FMUL.FTZ R170, R27, R138.reuse ;  /* 0x0000008a1baa7220 */ /* 0x080fe20000410000 */
[----:B------:R-:W-:Y:S01]  /*a5f0*/  FFMA.FTZ R164, R128, R138, -R201 ;  /* 0x0000008a80a47223 */ /* 0x000fe200000108c9 */
[----:B------:R-:W-:Y:S01]  /*a600*/  FFMA.FTZ R118, R134, R163, R129 ;  /* 0x000000a386767223 */ /* 0x000fe20000010081 */
[----:B------:R-:W-:Y:S01]  /*a610*/  FADD.FTZ R125, RZ, R125 ;  /* 0x0000007dff7d7221 */ /* 0x000fe20000010000 */
[-C--:B------:R-:W-:Y:S01]  /*a620*/  FFMA.FTZ R132, -R219, R131.reuse, R222 ;  /* 0x00000083db847223 */ /* 0x080fe200000101de */
[----:B------:R-:W-:Y:S01]  /*a630*/  FMUL.FTZ R139, R135, R162 ;  /* 0x000000a2878b7220 */ /* 0x000fe20000410000 */
[----:B------:R-:W-:Y:S01]  /*a640*/  FMUL.FTZ R138, R24, R44 ;  /* 0x0000002c188a7220 */ /* 0x000fe20000410000 */
[----:B------:R-:W-:Y:S01]  /*a650*/  FFMA.FTZ R131, R217, -R131, R224 ;  /* 0x80000083d9837223 */ /* 0x000fe200000100e0 */
[----:B------:R-:W-:Y:S01]  /*a660*/  FMUL.FTZ R166, R42, R121 ;  /* 0x000000792aa67220 */ /* 0x000fe20000410000 */
[----:B------:R-:W-:Y:S01]  /*a670*/  FADD.FTZ R51, R140, R51 ;  /* 0x000000338c337221 */ /* 0x000fe20000010000 */
[-C--:B------:R-:W-:Y:S01]  /*a680*/  FFMA.FTZ R165, R128, R122.reuse, R165 ;  /* 0x0000007a80a57223 */ /* 0x080fe200000100a5 */
[----:B------:R-:W-:Y:S01]  /*a690*/  FMUL.FTZ R140, R27, R122 ;  /* 0x0000007a1b8c7220 */ /* 0x000fe20000410000 */
[----:B------:R0:W-:Y:S01]  /*a6a0*/  STS [R95+0x2134], R170 ;  /* 0x002134aa5f007388 */ /* 0x0001e20000000800 */
[----:B------:R-:W-:Y:S01]  /*a6b0*/  FADD.FTZ R122, R125, R118 ;  /* 0x000000767d7a7221 */ /* 0x000fe20000010000 */
[----:B------:R-:W-:Y:S01]  /*a6c0*/  FMUL.FTZ R167, R133, R163 ;  /* 0x000000a385a77220 */ /* 0x000fe20000410000 */
[----:B------:R-:W-:Y:S01]  /*a6d0*/  FFMA.FTZ R139, R136, R160, -R139 ;  /* 0x000000a0888b7223 */ /* 0x000fe2000001088b */
[----:B------:R-:W-:Y:S01]  /*a6e0*/  FFMA.FTZ R125, R213, -R138, R226 ;  /* 0x8000008ad57d7223 */ /* 0x000fe200000100e2 */
[----:B------:R-:W-:Y:S01]  /*a6f0*/  FMUL.FTZ R168, R42, R149 ;  /* 0x000000952aa87220 */ /* 0x000fe20000410000 */
[----:B------:R-:W-:Y:S01]  /*a700*/  FMUL.FTZ R169, R131, R166 ;  /* 0x000000a683a97220 */ /* 0x000fe20000410000 */
[----:B------:R1:W-:Y:S01]  /*a710*/  STS [R95+0x2144], R172 ;  /* 0x002144ac5f007388 */ /* 0x0003e20000000800 */
[----:B------:R-:W-:Y:S01]  /*a720*/  FFMA.FTZ R129, -R215, R138, R228 ;  /* 0x0000008ad7817223 */ /* 0x000fe200000101e4 */
[----:B------:R-:W-:Y:S01]  /*a730*/  FFMA.FTZ R118, R134, R161, -R167 ;  /* 0x000000a186767223 */ /* 0x000fe200000108a7 */
[----:B0-----:R-:W-:Y:S01]  /*a740*/  FMUL.FTZ R170, R44, R115 ;  /* 0x000000732caa7220 */ /* 0x001fe20000410000 */
[----:B------:R-:W-:Y:S01]  /*a750*/  FADD.FTZ R139, RZ, R139 ;  /* 0x0000008bff8b7221 */ /* 0x000fe20000010000 */
[-C--:B------:R-:W-:Y:S01]  /*a760*/  FFMA.FTZ R169, R132, R168.reuse, R169 ;  /* 0x000000a884a97223 */ /* 0x080fe200000100a9 */
[----:B------:R-:W-:Y:S01]  /*a770*/  FMUL.FTZ R167, R131, R168 ;  /* 0x000000a883a77220 */ /* 0x000fe20000410000 */
[----:B------:R-:W-:Y:S01]  /*a780*/  FMUL.FTZ R138, R125, R170 ;  /* 0x000000aa7d8a7220 */ /* 0x000fe20000410000 */
[----:B------:R-:W-:Y:S01]  /*a790*/  FADD.FTZ R118, R139, R118 ;  /* 0x000000768b767221 */ /* 0x000fe20000010000 */
[----:B------:R-:W-:Y:S01]  /*a7a0*/  FADD.FTZ R122, R122, R169 ;  /* 0x000000a97a7a7221 */ /* 0x000fe20000010000 */
[----:B-1----:R-:W-:Y:S01]  /*a7b0*/  FMUL.FTZ R172, R44, R151 ;  /* 0x000000972cac7220 */ /* 0x002fe20000410000 */
[----:B------:R-:W-:Y:S01]  /*a7c0*/  FFMA.FTZ R167, R132, R166, -R167 ;  /* 0x000000a684a77223 */ /* 0x000fe200000108a7 */
[----:B------:R-:W-:Y:S01]  /*a7d0*/  FFMA.FTZ R128, R128, R171, R173 ;  /* 0x000000ab80807223 */ /* 0x000fe200000100ad */
[----:B------:R-:W-:Y:S01]  /*a7e0*/  FMUL.FTZ R171, R46, R155 ;  /* 0x0000009b2eab7220 */ /* 0x000fe20000410000 */
[----:B------:R-:W-:Y:S01]  /*a7f0*/  FFMA.FTZ R139, R129, R172, R138 ;  /* 0x000000ac818b7223 */ /* 0x000fe2000001008a */
[----:B------:R-:W-:Y:S01]  /*a800*/  FMUL.FTZ R138, R25, R46 ;  /* 0x0000002e198a7220 */ /* 0x000fe20000410000 */
[----:B------:R-:W-:Y:S01]  /*a810*/  FADD.FTZ R167, R118, R167 ;  /* 0x000000a776a77221 */ /* 0x000fe20000010000 */
[----:B------:R-:W-:Y:S01]  /*a820*/  FADD.FTZ R43, R176, R43 ;  /* 0x0000002bb02b7221 */ /* 0x000fe20000010000 */
[----:B------:R-:W-:Y:S01]  /*a830*/  FADD.FTZ R139, R122, R139 ;  /* 0x0000008b7a8b7221 */ /* 0x000fe20000010000 */
[-C--:B------:R-:W-:Y:S01]  /*a840*/  FFMA.FTZ R122, R209, -R138.reuse, R214 ;  /* 0x8000008ad17a7223 */ /* 0x080fe200000100d6 */
[----:B------:R-:W-:Y:S01]  /*a850*/  FFMA.FTZ R118, -R211, R138, R216 ;  /* 0x0000008ad3767223 */ /* 0x000fe200000101d8 */
[----:B------:R-:W-:Y:S01]  /*a860*/  FMUL.FTZ R169, R46, R91 ;  /* 0x0000005b2ea97220 */ /* 0x000fe20000410000 */
[----:B------:R-:W-:Y:S01]  /*a870*/  FMUL.FTZ R138, R125, R172 ;  /* 0x000000ac7d8a7220 */ /* 0x000fe20000410000 */
[----:B------:R-:W-:Y:S01]  /*a880*/  FMUL.FTZ R173, R122, R171 ;  /* 0x000000ab7aad7220 */ /* 0x000fe20000410000 */
[----:B------:R-:W-:Y:S01]  /*a890*/  FFMA.FTZ R176, R30, R191, R177 ;  /* 0x000000bf1eb07223 */ /* 0x000fe200000100b1 */
[----:B------:R-:W-:Y:S01]  /*a8a0*/  FADD.FTZ R39, R174, R39 ;  /* 0x00000027ae277221 */ /* 0x000fe20000010000 */
[----:B------:R0:W-:Y:S01]  /*a8b0*/  STS [R95+0x2130], R140 ;  /* 0x0021308c5f007388 */ /* 0x0001e20000000800 */
[----:B------:R-:W-:Y:S01]  /*a8c0*/  FFMA.FTZ R174, R118, R169, R173 ;  /* 0x000000a976ae7223 */ /* 0x000fe200000100ad */
[----:B------:R-:W-:Y:S01]  /*a8d0*/  FADD.FTZ R49, R176, R49 ;  /* 0x00000031b0317221 */ /* 0x000fe20000010000 */
[----:B------:R-:W-:Y:S01]  /*a8e0*/  FMUL.FTZ R192, R26, R48 ;  /* 0x000000301ac07220 */ /* 0x000fe20000410000 */
[----:B------:R-:W-:Y:S01]  /*a8f0*/  FMUL.FTZ R176, R205, R153 ;  /* 0x00000099cdb07220 */ /* 0x000fe20000410000 */
[----:B------:R-:W-:Y:S01]  /*a900*/  FADD.FTZ R174, R139, R174 ;  /* 0x000000ae8bae7221 */ /* 0x000fe20000010000 */
[----:B------:R-:W-:Y:S01]  /*a910*/  FMUL.FTZ R139, R122, R169 ;  /* 0x000000a97a8b7220 */ /* 0x000fe20000410000 */
[----:B------:R-:W-:Y:S01]  /*a920*/  FFMA.FTZ R177, R205, -R192, R247 ;  /* 0x800000c0cdb17223 */ /* 0x000fe200000100f7 */
[C---:B------:R-:W-:Y:S01]  /*a930*/  FMUL.FTZ R173, R48.reuse, R153 ;  /* 0x0000009930ad7220 */ /* 0x040fe20000410000 */
[----:B------:R1:W-:Y:S01]  /*a940*/  STS [R95+0x2164], R240 ;  /* 0x002164f05f007388 */ /* 0x0003e20000000800 */
[----:B0-----:R-:W-:Y:S01]  /*a950*/  FFMA.FTZ R140, R129, R170, -R138 ;  /* 0x000000aa818c7223 */ /* 0x001fe2000001088a */
[C---:B------:R-:W-:Y:S01]  /*a960*/  FFMA.FTZ R138, -R207.reuse, R192, R245 ;  /* 0x000000c0cf8a7223 */ /* 0x040fe200000101f5 */
[-C--:B------:R-:W-:Y:S01]  /*a970*/  FFMA.FTZ R207, R207, R157.reuse, R176 ;  /* 0x0000009dcfcf7223 */ /* 0x080fe200000100b0 */
[----:B------:R-:W-:Y:S01]  /*a980*/  FMUL.FTZ R176, R157, UR43 ;  /* 0x0000002b9db07c20 */ /* 0x000fe20008410000 */
[----:B------:R-:W-:Y:S01]  /*a990*/  FADD.FTZ R140, R167, R140 ;  /* 0x0000008ca78c7221 */ /* 0x000fe20000010000 */
[----:B------:R-:W-:Y:S01]  /*a9a0*/  FMUL.FTZ R167, R48, R157 ;  /* 0x0000009d30a77220 */ /* 0x000fe20000410000 */
[----:B------:R-:W-:Y:S01]  /*a9b0*/  FFMA.FTZ R139, R118, R171, -R139 ;  /* 0x000000ab768b7223 */ /* 0x000fe2000001088b */
[----:B------:R-:W-:Y:S01]  /*a9c0*/  FFMA.FTZ R192, R153, UR31, -R176 ;  /* 0x0000001f99c07c23 */ /* 0x000fe200080108b0 */
[C---:B------:R-:W-:Y:S01]  /*a9d0*/  FMUL.FTZ R181, R177.reuse, R173 ;  /* 0x000000adb1b57220 */ /* 0x040fe20000410000 */
[-C--:B------:R-:W-:Y:S01]  /*a9e0*/  FMUL.FTZ R194, R177, R167.reuse ;  /* 0x000000a7b1c27220 */ /* 0x080fe20000410000 */
[----:B------:R-:W-:Y:S01]  /*a9f0*/  FMUL.FTZ R176, R153, UR43 ;  /* 0x0000002b99b07c20 */ /* 0x000fe20008410000 */
[----:B------:R-:W-:Y:S01]  /*aa00*/  FADD.FTZ R153, R140, R139 ;  /* 0x0000008b8c997221 */ /* 0x000fe20000010000 */
[C---:B------:R-:W-:Y:S01]  /*aa10*/  FFMA.FTZ R181, R138.reuse, R167, R181 ;  /* 0x000000a78ab57223 */ /* 0x040fe200000100b5 */
[----:B------:R-:W-:Y:S01]  /*aa20*/  FFMA.FTZ R194, R138, R173, -R194 ;  /* 0x000000ad8ac27223 */ /* 0x000fe200000108c2 */
[----:B------:R-:W-:Y:S01]  /*aa30*/  FFMA.FTZ R140, R157, UR31, R176 ;  /* 0x0000001f9d8c7c23 */ /* 0x000fe200080100b0 */
[----:B------:R-:W-:Y:S01]  /*aa40*/  FMUL.FTZ R139, R177, R192 ;  /* 0x000000c0b18b7220 */ /* 0x000fe20000410000 */
[----:B------:R-:W-:Y:S01]  /*aa50*/  FADD.FTZ R174, R174, R181 ;  /* 0x000000b5aeae7221 */ /* 0x000fe20000010000 */
[----:B------:R-:W-:Y:S01]  /*aa60*/  FADD.FTZ R153, R153, R194 ;  /* 0x000000c299997221 */ /* 0x000fe20000010000 */
[----:B-1----:R-:W-:Y:S01]  /*aa70*/  FMUL.FTZ R240, R35, R218 ;  /* 0x000000da23f07220 */ /* 0x002fe20000410000 */
        /* <DEDUP_REMOVED lines=35> */
[----:B------:R-:W-:Y:S01]  /*acb0*/  FADD.FTZ R47, R234, R47 ;  /* 0x0000002fea2f7221 */ /* 0x000fe20000010000 */
[----:B------:R0:W-:Y:S01]  /*acc0*/  STS [R95+0x2128], R176 ;  /* 0x002128b05f007388 */ /* 0x0001e20000000800 */
[----:B------:R-:W-:Y:S01]  /*acd0*/  FADD.FTZ R113, R143, R158 ;  /* 0x0000009e8f717221 */ /* 0x000fe20000010000 */
[C---:B------:R-:W-:Y:S01]  /*ace0*/  IADD3 R158, PT, PT, R3.reuse, 0x160, RZ ;  /* 0x00000160039e7810 */ /* 0x040fe20007ffe0ff */
[----:B------:R-:W-:Y:S01]  /*acf0*/  FADD.FTZ R41, R232, R41 ;  /* 0x00000029e8297221 */ /* 0x000fe20000010000 */
[----:B------:R-:W-:Y:S01]  /*ad00*/  STS [R95+0x212c], R192 ;  /* 0x00212cc05f007388 */ /* 0x000fe20000000800 */
[C---:B------:R-:W-:Y:S01]  /*ad10*/  IADD3 R142, PT, PT, R3.reuse, 0x40, RZ ;  /* 0x00000040038e7810 */ /* 0x040fe20007ffe0ff */
[----:B------:R-:W-:Y:S01]  /*ad20*/  FMUL.FTZ R208, R82, -R208 ;  /* 0x800000d052d07220 */ /* 0x000fe20000410000 */
[C---:B------:R-:W-:Y:S01]  /*ad30*/  IADD3 R144, PT, PT, R3.reuse, 0x60, RZ ;  /* 0x0000006003907810 */ /* 0x040fe20007ffe0ff */
[----:B------:R1:W-:Y:S01]  /*ad40*/  STS [R95+0x2120], R164 ;  /* 0x002120a45f007388 */ /* 0x0003e20000000800 */
[C---:B------:R-:W-:Y:S01]  /*ad50*/  IADD3 R146, PT, PT, R3.reuse, 0xa0, RZ ;  /* 0x000000a003927810 */ /* 0x040fe20007ffe0ff */
[----:B------:R-:W-:Y:S01]  /*ad60*/  FFMA.FTZ R87, R56, R191, R87 ;  /* 0x000000bf38577223 */ /* 0x000fe20000010057 */
[C---:B------:R-:W-:Y:S01]  /*ad70*/  IADD3 R148, PT, PT, R3.reuse, 0xc0, RZ ;  /* 0x000000c003947810 */ /* 0x040fe20007ffe0ff */
[----:B------:R2:W-:Y:S01]  /*ad80*/  STS [R95+0x2124], R154 ;  /* 0x0021249a5f007388 */ /* 0x0005e20000000800 */
[C---:B------:R-:W-:Y:S01]  /*ad90*/  IADD3 R150, PT, PT, R3.reuse, 0xe0, RZ ;  /* 0x000000e003967810 */ /* 0x040fe20007ffe0ff */
[----:B------:R-:W-:Y:S01]  /*ada0*/  FFMA.FTZ R83, R52, R199, R83 ;  /* 0x000000c734537223 */ /* 0x000fe20000010053 */
[C---:B------:R-:W-:Y:S01]  /*adb0*/  IADD3 R174, PT, PT, R3.reuse, 0x260, RZ ;  /* 0x0000026003ae7810 */ /* 0x040fe20007ffe0ff */
[----:B------:R3:W-:Y:S01]  /*adc0*/  STS [R95+0x2118], R172 ;  /* 0x002118ac5f007388 */ /* 0x0007e20000000800 */
[C---:B0-----:R-:W-:Y:S01]  /*add0*/  IADD3 R176, PT, PT, R3.reuse, 0x280, RZ ;  /* 0x0000028003b07810 */ /* 0x041fe20007ffe0ff */
[----:B------:R-:W-:Y:S01]  /*ade0*/  FMUL.FTZ R240, R72, -R109 ;  /* 0x8000006d48f07220 */ /* 0x000fe20000410000 */
[C---:B-1----:R-:W-:Y:S01]  /*adf0*/  IADD3 R164, PT, PT, R3.reuse, 0x1c0, RZ ;  /* 0x000001c003a47810 */ /* 0x042fe20007ffe0ff */
[----:B------:R0:W-:Y:S01]  /*ae00*/  STS [R95+0x211c], R170 ;  /* 0x00211caa5f007388 */ /* 0x0001e20000000800 */
[C---:B------:R-:W-:Y:S01]  /*ae10*/  IADD3 R192, PT, PT, R3.reuse, 0x2a0, RZ ;  /* 0x000002a003c07810 */ /* 0x040fe20007ffe0ff */
[----:B------:R-:W-:Y:S01]  /*ae20*/  FMUL.FTZ R222, R74, R222 ;  /* 0x000000de4ade7220 */ /* 0x000fe20000410000 */
[C---:B--2---:R-:W-:Y:S01]  /*ae30*/  IADD3 R154, PT, PT, R3.reuse, 0x120, RZ ;  /* 0x00000120039a7810 */ /* 0x044fe20007ffe0ff */
[----:B------:R1:W-:Y:S01]  /*ae40*/  STS [R95+0x2110], R168 ;  /* 0x002110a85f007388 */ /* 0x0003e20000000800 */
[C---:B------:R-:W-:Y:S01]  /*ae50*/  IADD3 R194, PT, PT, R3.reuse, 0x2c0, RZ ;  /* 0x000002c003c27810 */ /* 0x040fe20007ffe0ff */
[----:B------:R-:W-:Y:S01]  /*ae60*/  FMUL.FTZ R206, R82, R206 ;  /* 0x000000ce52ce7220 */ /* 0x000fe20000410000 */
[----:B---3--:R-:W-:Y:S01]  /*ae70*/  LEA.HI R172, R124, R3, RZ, 0x1b ;  /* 0x000000037cac7211 */ /* 0x008fe200078fd8ff */
[----:B------:R2:W-:Y:S01]  /*ae80*/  STS [R95+0x2114], R166 ;  /* 0x002114a65f007388 */ /* 0x0005e20000000800 */
[C---:B------:R-:W-:Y:S01]  /*ae90*/  IADD3 R124, PT, PT, R3.reuse, 0x20, RZ ;  /* 0x00000020037c7810 */ /* 0x040fe20007ffe0ff */
[----:B------:R-:W-:Y:S01]  /*aea0*/  FMUL.FTZ R94, R178, R94 ;  /* 0x0000005eb25e7220 */ /* 0x000fe20000410000 */
[C---:B0-----:R-:W-:Y:S01]  /*aeb0*/  IADD3 R170, PT, PT, R3.reuse, 0x240, RZ ;  /* 0x0000024003aa7810 */ /* 0x041fe20007ffe0ff */
[----:B------:R0:W-:Y:S01]  /*aec0*/  STS [R95+0x2108], R120 ;  /* 0x002108785f007388 */ /* 0x0001e20000000800 */
[C---:B------:R-:W-:Y:S01]  /*aed0*/  IADD3 R196, PT, PT, R3.reuse, 0x2e0, RZ ;  /* 0x000002e003c47810 */ /* 0x040fe20007ffe0ff */
[C---:B------:R-:W-:Y:S01]  /*aee0*/  FMUL.FTZ R204, R86.reuse, R204 ;  /* 0x000000cc56cc7220 */ /* 0x040fe20000410000 */
[C---:B-1----:R-:W-:Y:S01]  /*aef0*/  IADD3 R168, PT, PT, R3.reuse, 0x220, RZ ;  /* 0x0000022003a87810 */ /* 0x042fe20007ffe0ff */
[----:B------:R1:W-:Y:S01]  /*af00*/  STS [R95+0x210c], R130 ;  /* 0x00210c825f007388 */ /* 0x0003e20000000800 */
[C---:B------:R-:W-:Y:S01]  /*af10*/  IADD3 R198, PT, PT, R3.reuse, 0x300, RZ ;  /* 0x0000030003c67810 */ /* 0x040fe20007ffe0ff */
[----:B------:R-:W-:Y:S01]  /*af20*/  FMUL.FTZ R190, R86, -R190 ;  /* 0x800000be56be7220 */ /* 0x000fe20000410000 */
[C---:B--2---:R-:W-:Y:S01]  /*af30*/  IADD3 R166, PT, PT, R3.reuse, 0x1e0, RZ ;  /* 0x000001e003a67810 */ /* 0x044fe20007ffe0ff */
[----:B------:R2:W-:Y:S01]  /*af40*/  STS [R95+0x2100], R162 ;  /* 0x002100a25f007388 */ /* 0x0005e20000000800 */
[C---:B------:R-:W-:Y:S01]  /*af50*/  IADD3 R200, PT, PT, R3.reuse, 0x320, RZ ;  /* 0x0000032003c87810 */ /* 0x040fe20007ffe0ff */
[----:B0-----:R-:W-:Y:S01]  /*af60*/  FADD.FTZ R120, R152, R159 ;  /* 0x0000009f98787221 */ /* 0x001fe20000010000 */
[C---:B------:R-:W-:Y:S01]  /*af70*/  IADD3 R152, PT, PT, R3.reuse, 0x100, RZ ;  /* 0x0000010003987810 */ /* 0x040fe20007ffe0ff */
[----:B------:R0:W-:Y:S01]  /*af80*/  STS [R95+0x2104], R160 ;  /* 0x002104a05f007388 */ /* 0x0001e20000000800 */
[C---:B------:R-:W-:Y:S01]  /*af90*/  IADD3 R202, PT, PT, R3.reuse, 0x340, RZ ;  /* 0x0000034003ca7810 */ /* 0x040fe20007ffe0ff */
[----:B------:R-:W-:Y:S01]  /*afa0*/  FMUL.FTZ R224, R74, -R224 ;  /* 0x800000e04ae07220 */ /* 0x000fe20000410000 */
[C---:B-1----:R-:W-:Y:S01]  /*afb0*/  IADD3 R130, PT, PT, R3.reuse, 0x80, RZ ;  /* 0x0000008003827810 */ /* 0x042fe20007ffe0ff */
[C---:B------:R-:W-:Y:S01]  /*afc0*/  FMUL.FTZ R216, R78.reuse, R216 ;  /* 0x000000d84ed87220 */ /* 0x040fe20000410000 */
[C---:B------:R-:W-:Y:S01]  /*afd0*/  IADD3 R218, PT, PT, R3.reuse, 0x360, RZ ;  /* 0x0000036003da7810 */ /* 0x040fe20007ffe0ff */
[----:B------:R-:W-:Y:S01]  /*afe0*/  FMUL.FTZ R214, R78, -R214 ;  /* 0x800000d64ed67220 */ /* 0x000fe20000410000 */
[C---:B--2---:R-:W-:Y:S01]  /*aff0*/  IADD3 R162, PT, PT, R3.reuse, 0x1a0, RZ ;  /* 0x000001a003a27810 */ /* 0x044fe20007ffe0ff */
[C---:B------:R-:W-:Y:S01]  /*b000*/  FMUL.FTZ R182, R106.reuse, R182 ;  /* 0x000000b66ab67220 */ /* 0x040fe20000410000 */
[C---:B------:R-:W-:Y:S01]  /*b010*/  IADD3 R230, PT, PT, R3.reuse, 0x380, RZ ;  /* 0x0000038003e67810 */ /* 0x040fe20007ffe0ff */
[----:B------:R-:W-:Y:S01]  /*b020*/  FMUL.FTZ R186, R106, -R186 ;  /* 0x800000ba6aba7220 */ /* 0x000fe20000410000 */
[----:B0-----:R-:W-:Y:S01]  /*b030*/  IADD3 R160, PT, PT, R3, 0x180, RZ ;  /* 0x0000018003a07810 */ /* 0x001fe20007ffe0ff */
[----:B------:R-:W-:Y:S01]  /*b040*/  FMUL.FTZ R188, R179, R188 ;  /* 0x000000bcb3bc7220 */ /* 0x000fe20000410000 */
[C---:B------:R-:W-:Y:S01]  /*b050*/  IADD3 R232, PT, PT, R3.reuse, 0x3a0, RZ ;  /* 0x000003a003e87810 */ /* 0x040fe20007ffe0ff */
[----:B------:R-:W-:Y:S01]  /*b060*/  FMUL.FTZ R114, R180, R114 ;  /* 0x00000072b4727220 */ /* 0x000fe20000410000 */
[C---:B------:R-:W-:Y:S01]  /*b070*/  IADD3 R234, PT, PT, R3.reuse, 0x3c0, RZ ;  /* 0x000003c003ea7810 */ /* 0x040fe20007ffe0ff */
[----:B------:R-:W-:Y:S01]  /*b080*/  FMUL.FTZ R238, R72, R111 ;  /* 0x0000006f48ee7220 */ /* 0x000fe20000410000 */
[----:B------:R-:W-:Y:S01]  /*b090*/  IADD3 R236, PT, PT, R3, 0x3e0, RZ ;  /* 0x000003e003ec7810 */ /* 0x000fe20007ffe0ff */
[----:B------:R-:W-:Y:S01]  /*b0a0*/  FMUL.FTZ R228, R76, R228 ;  /* 0x000000e44ce47220 */ /* 0x000fe20000410000 */
[-C--:B------:R-:W-:Y:S01]  /*b0b0*/  LEA.HI R154, R154, R3.reuse, RZ, 0x1b ;  /* 0x000000039a9a7211 */ /* 0x080fe200078fd8ff */
[----:B------:R-:W-:Y:S01]  /*b0c0*/  FMUL.FTZ R226, R76, -R226 ;  /* 0x800000e24ce27220 */ /* 0x000fe20000410000 */
[-C--:B------:R-:W-:Y:S01]  /*b0d0*/  LEA.HI R156, R156, R3.reuse, RZ, 0x1b ;  /* 0x000000039c9c7211 */ /* 0x080fe200078fd8ff */
[----:B------:R-:W-:Y:S01]  /*b0e0*/  FMUL.FTZ R210, R102, R210 ;  /* 0x000000d266d27220 */ /* 0x000fe20000410000 */
[-C--:B------:R-:W-:Y:S01]  /*b0f0*/  LEA.HI R158, R158, R3.reuse, RZ, 0x1b ;  /* 0x000000039e9e7211 */ /* 0x080fe200078fd8ff */
[----:B------:R-:W-:Y:S01]  /*b100*/  FMUL.FTZ R212, R102, -R212 ;  /* 0x800000d466d47220 */ /* 0x000fe20000410000 */
        /* <DEDUP_REMOVED lines=28> */
[----:B------:R-:W-:Y:S02]  /*b2d0*/  LEA R162, R154, UR25, 0x2 ;  /* 0x000000199aa27c11 */ /* 0x000fe4000f8e10ff */
[----:B------:R-:W-:Y:S02]  /*b2e0*/  LEA R161, R156, UR25, 0x2 ;  /* 0x000000199ca17c11 */ /* 0x000fe4000f8e10ff */
[----:B------:R-:W-:-:S02]  /*b2f0*/  LEA R160, R158, UR25, 0x2 ;  /* 0x000000199ea07c11 */ /* 0x000fc4000f8e10ff */
[----:B------:R-:W-:Y:S02]  /*b300*/  LEA R170, R124, UR25, 0x2 ;  /* 0x000000197caa7c11 */ /* 0x000fe4000f8e10ff */
[----:B------:R-:W-:Y:S02]  /*b310*/  LEA R169, R142, UR25, 0x2 ;  /* 0x000000198ea97c11 */ /* 0x000fe4000f8e10ff */
[----:B------:R-:W-:Y:S02]  /*b320*/  LEA R168, R144, UR25, 0x2 ;  /* 0x0000001990a87c11 */ /* 0x000fe4000f8e10ff */
[----:B------:R-:W-:Y:S01]  /*b330*/  LEA R167, R130, UR25, 0x2 ;  /* 0x0000001982a77c11 */ /* 0x000fe2000f8e10ff */
[----:B------:R-:W-:Y:S01]  /*b340*/  BAR.SYNC.DEFER_BLOCKING 0x0 ;  /* 0x0000000000007b1d */ /* 0x000fe20000010000 */
        /* <DEDUP_REMOVED lines=21> */
[----:B------:R-:W3:Y:S01]  /*b4a0*/  LDS R196, [R164+0x2480] ;  /* 0x00248000a4c47984 */ /* 0x000ee20000000800 */
[----:B------:R-:W-:Y:S02]  /*b4b0*/  LEA R142, R200, UR25, 0x2 ;  /* 0x00000019c88e7c11 */ /* 0x000fe4000f8e10ff */
[----:B------:R-:W-:Y:S01]  /*b4c0*/  LEA R141, R141, UR25, 0x2 ;  /* 0x000000198d8d7c11 */ /* 0x000fe2000f8e10ff */
[----:B------:R-:W4:Y:S01]  /*b4d0*/  LDS R200, [R166+0x2380] ;  /* 0x00238000a6c87984 */ /* 0x000f220000000800 */
[----:B------:R-:W-:-:S02]  /*b4e0*/  LEA R130, R218, UR25, 0x2 ;  /* 0x00000019da827c11 */ /* 0x000fc4000f8e10ff */
[----:B------:R-:W-:Y:S01]  /*b4f0*/  LEA R127, R230, UR25, 0x2 ;  /* 0x00000019e67f7c11 */ /* 0x000fe2000f8e10ff */
[----:B------:R-:W0:Y:S01]  /*b500*/  LDS R218, [R168+0x2280] ;  /* 0x00228000a8da7984 */ /* 0x000e220000000800 */
[----:B------:R-:W-:Y:S02]  /*b510*/  LEA R124, R232, UR25, 0x2 ;  /* 0x00000019e87c7c11 */ /* 0x000fe4000f8e10ff */
[----:B------:R-:W-:Y:S01]  /*b520*/  LEA R123, R234, UR25, 0x2 ;  /* 0x00000019ea7b7c11 */ /* 0x000fe2000f8e10ff */
[----:B------:R-:W-:Y:S01]  /*b530*/  FMUL.FTZ R234, R70, R108 ;  /* 0x0000006c46ea7220 */ /* 0x000fe20000410000 */
[----:B------:R-:W-:Y:S01]  /*b540*/  LEA R119, R236, UR25, 0x2 ;  /* 0x00000019ec777c11 */ /* 0x000fe2000f8e10ff */
[----:B------:R-:W-:Y:S01]  /*b550*/  FMUL.FTZ R236, R70, -R220 ;  /* 0x800000dc46ec7220 */ /* 0x000fe20000410000 */
[----:B------:R-:W0:Y:S01]  /*b560*/  LDS R232, [R171+0x2100] ;  /* 0x00210000abe87984 */ /* 0x000e220000000800 */
[----:B------:R-:W-:-:S03]  /*b570*/  MOV R109, UR27 ;  /* 0x0000001b006d7c02 */ /* 0x000fc60008000f00 */
[----:B------:R-:W0:Y:S01]  /*b580*/  LDS R230, [R170+0x2180] ;  /* 0x00218000aae67984 */ /* 0x000e220000000800 */
[----:B------:R-:W-:-:S03]  /*b590*/  LEA R90, R109, -R90, 0x1 ;  /* 0x8000005a6d5a7211 */ /* 0x000fc600078e08ff */
[----:B------:R-:W0:Y:S01]  /*b5a0*/  LDS R220, [R169+0x2200] ;  /* 0x00220000a9dc7984 */ /* 0x000e220000000800 */
[C---:B------:R-:W-:Y:S02]  /*b5b0*/  ISETP.GE.AND P2, PT, R90.reuse, 0x1, PT ;  /* 0x000000015a00780c */ /* 0x040fe40003f46270 */
        /* <DEDUP_REMOVED lines=27> */
[----:B-----5:R-:W-:-:S02]  /*b770*/  FMUL.FTZ R208, R179, -R184 ;  /* 0x800000b8b3d07220 */ /* 0x020fc40000410000 */
[----:B------:R-:W0:Y:S01]  /*b780*/  S2R R184, SR_LANEID ;  /* 0x0000000000b87919 */ /* 0x000e220000000000 */
[----:B-1----:R-:W-:Y:S01]  /*b790*/  FMUL.FTZ R222, R80, -R247 ;  /* 0x800000f750de7220 */ /* 0x002fe20000410000 */
[----:B------:R1:W-:Y:S01]  /*b7a0*/  STS [R95+0x31e8], R94 ;  /* 0x0031e85e5f007388 */ /* 0x0003e20000000800 */
[----:B--2---:R-:W-:-:S03]  /*b7b0*/  FMUL.FTZ R206, R104, R239 ;  /* 0x000000ef68ce7220 */ /* 0x004fc60000410000 */
[----:B------:R2:W-:Y:S04]  /*b7c0*/  STS [R95+0x31c0], R204 ;  /* 0x0031c0cc5f007388 */ /* 0x0005e80000000800 */
[----:B------:R5:W-:Y:S01]  /*b7d0*/  STS [R95+0x31c4], R190 ;  /* 0x0031c4be5f007388 */ /* 0x000be20000000800 */
[----:B-1----:R-:W-:-:S03]  /*b7e0*/  FMUL.FTZ R94, R155, UR43 ;  /* 0x0000002b9b5e7c20 */ /* 0x002fc60008410000 */
[----:B------:R1:W-:Y:S01]  /*b7f0*/  STS [R95+0x3180], R234 ;  /* 0x003180ea5f007388 */ /* 0x0003e20000000800 */
[----:B--2---:R-:W-:Y:S01]  /*b800*/  FMUL.FTZ R204, R104, -R237 ;  /* 0x800000ed68cc7220 */ /* 0x004fe20000410000 */
[----:B------:R-:W-:Y:S02]  /*b810*/  FFMA.FTZ R237, R91, UR31, R94 ;  /* 0x0000001f5bed7c23 */ /* 0x000fe4000801005e */
[----:B------:R2:W-:Y:S01]  /*b820*/  STS [R95+0x3194], R224 ;  /* 0x003194e05f007388 */ /* 0x0005e20000000800 */
[----:B------:R-:W-:Y:S01]  /*b830*/  FMUL.FTZ R94, R121, UR43 ;  /* 0x0000002b795e7c20 */ /* 0x000fe20008410000 */
[----:B-----5:R-:W-:Y:S01]  /*b840*/  FMUL.FTZ R190, R178, -R110 ;  /* 0x8000006eb2be7220 */ /* 0x020fe20000410000 */
[----:B------:R-:W-:Y:S01]  /*b850*/  FMUL.FTZ R110, R91, UR43 ;  /* 0x0000002b5b6e7c20 */ /* 0x000fe20008410000 */
[----:B------:R5:W-:Y:S01]  /*b860*/  STS [R95+0x31a0], R216 ;  /* 0x0031a0d85f007388 */ /* 0x000be20000000800 */
[----:B------:R-:W-:Y:S01]  /*b870*/  FFMA.FTZ R111, R149, UR31, R94 ;  /* 0x0000001f956f7c23 */ /* 0x000fe2000801005e */
[----:B-1----:R-:W-:Y:S01]  /*b880*/  FMUL.FTZ R234, R80, R245 ;  /* 0x000000f550ea7220 */ /* 0x002fe20000410000 */
[----:B------:R-:W-:Y:S01]  /*b890*/  FFMA.FTZ R239, R155, UR31, -R110 ;  /* 0x0000001f9bef7c23 */ /* 0x000fe2000801086e */
[----:B------:R1:W-:Y:S01]  /*b8a0*/  STS [R95+0x31a4], R214 ;  /* 0x0031a4d65f007388 */ /* 0x0003e20000000800 */
[----:B------:R-:W-:Y:S01]  /*b8b0*/  FMUL.FTZ R110, R147, UR43 ;  /* 0x0000002b936e7c20 */ /* 0x000fe20008410000 */
[C---:B--2---:R-:W-:Y:S01]  /*b8c0*/  FMUL.FTZ R224, R84.reuse, R243 ;  /* 0x000000f354e07220 */ /* 0x044fe20000410000 */
[----:B------:R-:W-:Y:S01]  /*b8d0*/  FMUL.FTZ R94, R145, UR43 ;  /* 0x0000002b915e7c20 */ /* 0x000fe20008410000 */
[----:B------:R2:W-:Y:S01]  /*b8e0*/  STS [R95+0x31ac], R222 ;  /* 0x0031acde5f007388 */ /* 0x0005e20000000800 */
[----:B------:R-:W-:Y:S01]  /*b8f0*/  FFMA.FTZ R110, R117, UR31, -R110 ;  /* 0x0000001f756e7c23 */ /* 0x000fe2000801086e */
[----:B-----5:R-:W-:Y:S01]  /*b900*/  FMUL.FTZ R216, R84, -R241 ;  /* 0x800000f154d87220 */ /* 0x020fe20000410000 */
[----:B------:R-:W-:Y:S01]  /*b910*/  FFMA.FTZ R94, R137, UR31, -R94 ;  /* 0x0000001f895e7c23 */ /* 0x000fe2000801085e */
[----:B------:R5:W-:Y:S01]  /*b920*/  STS [R95+0x31d8], R206 ;  /* 0x0031d8ce5f007388 */ /* 0x000be20000000800 */
[----:B-1----:R-:W-:-:S03]  /*b930*/  FMUL.FTZ R214, R98, R251 ;  /* 0x000000fb62d67220 */ /* 0x002fc60000410000 */
[----:B------:R1:W-:Y:S01]  /*b940*/  STS [R95+0x31e0], R182 ;  /* 0x0031e0b65f007388 */ /* 0x0003e20000000800 */
[----:B--2---:R-:W-:-:S03]  /*b950*/  FMUL.FTZ R222, R98, -R249 ;  /* 0x800000f962de7220 */ /* 0x004fc60000410000 */
[----:B------:R2:W-:Y:S01]  /*b960*/  STS [R95+0x31e4], R186 ;  /* 0x0031e4ba5f007388 */ /* 0x0005e20000000800 */
[----:B-----5:R-:W-:Y:S01]  /*b970*/  FMUL.FTZ R206, R180, -R126 ;  /* 0x8000007eb4ce7220 */ /* 0x020fe20000410000 */
[----:B------:R-:W-:Y:S02]  /*b980*/  FMUL.FTZ R126, R115, UR43 ;  /* 0x0000002b737e7c20 */ /* 0x000fe40008410000 */
[----:B------:R5:W-:Y:S01]  /*b990*/  STS [R95+0x31f0], R188 ;  /* 0x0031f0bc5f007388 */ /* 0x000be20000000800 */
[C---:B-1----:R-:W-:Y:S01]  /*b9a0*/  FMUL.FTZ R182, R151.reuse, UR43 ;  /* 0x0000002b97b67c20 */ /* 0x042fe20008410000 */
[----:B------:R-:W-:Y:S02]  /*b9b0*/  FFMA.FTZ R126, R151, UR31, R126 ;  /* 0x0000001f977e7c23 */ /* 0x000fe4000801007e */
[----:B------:R1:W-:Y:S01]  /*b9c0*/  STS [R95+0x31f8], R114 ;  /* 0x0031f8725f007388 */ /* 0x0003e20000000800 */
[----:B--2---:R-:W-:Y:S01]  /*b9d0*/  FMUL.FTZ R186, R137, UR43 ;  /* 0x0000002b89ba7c20 */ /* 0x004fe20008410000 */
[----:B------:R-:W-:-:S02]  /*b9e0*/  FFMA.FTZ R182, R115, UR31, -R182 ;  /* 0x0000001f73b67c23 */ /* 0x000fc400080108b6 */
[----:B------:R-:W-:Y:S01]  /*b9f0*/  STS [R95+0x3184], R236 ;  /* 0x003184ec5f007388 */ /* 0x000fe20000000800 */
[----:B-----5:R-:W-:-:S03]  /*ba00*/  FMUL.FTZ R188, R117, UR43 ;  /* 0x0000002b75bc7c20 */ /* 0x020fc60008410000 */
[----:B------:R-:W-:Y:S01]  /*ba10*/  STS [R95+0x3188], R238 ;  /* 0x003188ee5f007388 */ /* 0x000fe20000000800 */
[----:B-1----:R-:W-:Y:S01]  /*ba20*/  FMUL.FTZ R114, R149, UR43 ;  /* 0x0000002b95727c20 */ /* 0x002fe20008410000 */
[----:B------:R-:W-:Y:S02]  /*ba30*/  FFMA.FTZ R109, R147, UR31, R188 ;  /* 0x0000001f936d7c23 */ /* 0x000fe400080100bc */
        /* <DEDUP_REMOVED lines=15> */
[----:B-1----:R-:W-:Y:S01]  /*bb30*/  FFMA.FTZ R95, R145, UR31, R186 ;  /* 0x0000001f915f7c23 */ /* 0x002fe200080100ba */
[----:B------:R-:W-:Y:S06]  /*bb40*/  BAR.SYNC.DEFER_BLOCKING 0x0 ;  /* 0x0000000000007b1d */ /* 0x000fec0000010000 */
[----:B0--34-:R-:W-:Y:S05]  /*bb50*/  @!P2 BRA `(.L_x_13470) ;  /* 0x00000000000ca947 */ /* 0x019fea0003800000 */
[----:B------:R-:W0:Y:S04]  /*bb60*/  LDS R171, [R171+0x3180] ;  /* 0x00318000abab7984 */ /* 0x000e280000000800 */
[----:B------:R1:W-:Y:S04]  /*bb70*/  REDG.E.ADD.F32.FTZ.RN.STRONG.GPU desc[UR28][R88.64], R232 ;  /* 0x000000e8580079a6 */ /* 0x0003e8000c12f31c */
[----:B0-----:R1:W-:Y:S02]  /*bb80*/  REDG.E.ADD.F32.FTZ.RN.STRONG.GPU desc[UR28][R92.64], R171 ;  /* 0x000000ab5c0079a6 */ /* 0x0013e4000c12f31c */
.L_x_13470:
[----:B------:R-:W-:Y:S05]  /*bb90*/  BSYNC.RECONVERGENT B0 ;  /* 0x0000000000007941 */ /* 0x000fea0003800200 */
.L_x_13469:
[----:B-1----:R0:W1:Y:S01]  /*bba0*/  LDS R171, [R170+0x3200] ;  /* 0x00320000aaab7984 */ /* 0x0020620000000800 */
[----:B------:R-:W-:Y:S04]  /*bbb0*/  BSSY.RECONVERGENT B0, `(.L_x_13471) ;  /* 0x0000004000007945 */ /* 0x000fe80003800200 */
[----:B------:R-:W-:Y:S05]  /*bbc0*/  @!P3 BRA `(.L_x_13472) ;  /* 0x000000000008b947 */ /* 0x000fea0003800000 */
[----:B------:R2:W-:Y:S04]  /*bbd0*/  REDG.E.ADD.F32.FTZ.RN.STRONG.GPU desc[UR28][R88.64+0x80], R230 ;  /* 0x000080e6580079a6 */ /* 0x0005e8000c12f31c */
[----:B-1----:R2:W-:Y:S02]  /*bbe0*/  REDG.E.ADD.F32.FTZ.RN.STRONG.GPU desc[UR28][R92.64+0x80], R171 ;  /* 0x000080ab5c0079a6 */ /* 0x0025e4000c12f31c */
.L_x_13472:
[----:B------:R-:W-:Y:S05]  /*bbf0*/  BSYNC.RECONVERGENT B0 ;  /* 0x0000000000007941 */ /* 0x000fea0003800200 */
.L_x_13471:
[----:B------:R-:W3:Y:S01]  /*bc00*/  LDS R169, [R169+0x3280] ;  /* 0x00328000a9a97984 */ /* 0x000ee20000000800 */
[C---:B------:R-:W-:Y:S01]  /*bc10*/  ISETP.GE.AND P6, PT, R90.reuse, 0x41, PT ;  /* 0x000000415a00780c */ /* 0x040fe20003fc6270 */
[----:B------:R-:W-:Y:S01]  /*bc20*/  BSSY.RECONVERGENT B0, `(.L_x_13473) ;  /* 0x0000008000007945 */ /* 0x000fe20003800200 */
[C---:B------:R-:W-:Y:S02]  /*bc30*/  ISETP.GE.AND P2, PT, R90.reuse, 0x61, PT ;  /* 0x000000615a00780c */ /* 0x040fe40003f46270 */
[C---:B------:R-:W-:Y:S02]  /*bc40*/  ISETP.GE.AND P3, PT, R90.reuse, 0x81, PT ;  /* 0x000000815a00780c */ /* 0x040fe40003f66270 */
[C---:B------:R-:W-:Y:S02]  /*bc50*/  ISETP.GE.AND P4, PT, R90.reuse, 0xa1, PT ;  /* 0x000000a15a00780c */ /* 0x040fe40003f86270 */
[----:B------:R-:W-:-:S05]  /*bc60*/  ISETP.GE.AND P5, PT, R90, 0xc1, PT ;  /* 0x000000c15a00780c */ /* 0x000fca0003fa6270 */
[----:B------:R-:W-:Y:S08]  /*bc70*/  @!P6 BRA `(.L_x_13474) ;  /* 0x000000000008e947 */ /* 0x000ff00003800000 */
[----:B------:R4:W-:Y:S04]  /*bc80*/  REDG.E.ADD.F32.FTZ.RN.STRONG.GPU desc[UR28][R88.64+0x100], R220 ;  /* 0x000100dc580079a6 */ /* 0x0009e8000c12f31c */
[----:B---3--:R4:W-:Y:S02]  /*bc90*/  REDG.E.ADD.F32.FTZ.RN.STRONG.GPU desc[UR28][R92.64+0x100], R169 ;  /* 0x000100a95c0079a6 */ /* 0x0089e4000c12f31c */
.L_x_13474:
[----:B------:R-:W-:Y:S05]  /*bca0*/  BSYNC.RECONVERGENT B0 ;  /* 0x0000000000007941 */ /* 0x000fea0003800200 */
.L_x_13473:
[----:B---34-:R3:W4:Y:S01]  /*bcb0*/  LDS R169, [R168+0x3300] ;  /* 0x00330000a8a97984 */ /* 0x0187220000000800 */
[----:B------:R-:W-:Y:S04]  /*bcc0*/  BSSY.RECONVERGENT B0, `(.L_x_13475) ;  /* 0x0000004000007945 */ /* 0x000fe80003800200 */
[----:B------:R-:W-:Y:S05]  /*bcd0*/  @!P2 BRA `(.L_x_13476) ;  /* 0x000000000008a947 */ /* 0x000fea0003800000 */
[----:B------:R0:W-:Y:S04]  /*bce0*/  REDG.E.ADD.F32.FTZ.RN.STRONG.GPU desc[UR28][R88.64+0x180], R218 ;  /* 0x000180da580079a6 */ /* 0x0001e8000c12f31c */
[----:B----4-:R0:W-:Y:S02]  /*bcf0*/  REDG.E.ADD.F32.FTZ.RN.STRONG.GPU desc[UR28][R92.64+0x180], R169 ;  /* 0x000180a95c0079a6 */ /* 0x0101e4000c12f31c */
.L_x_13476:
[----:B------:R-:W-:Y:S05]  /*bd00*/  BSYNC.RECONVERGENT B0 ;  /* 0x0000000000007941 */ /* 0x000fea0003800200 */
.L_x_13475:
[----:B------:R-:W0:Y:S01]  /*bd10*/  LDS R167, [R167+0x3380] ;  /* 0x00338000a7a77984 */ /* 0x000e220000000800 */
[----:B------:R-:W-:Y:S04]  /*bd20*/  BSSY.RECONVERGENT B0, `(.L_x_13477) ;  /* 0x0000004000007945 */ /* 0x000fe80003800200 */
[----:B------:R-:W-:Y:S05]  /*bd30*/  @!P3 BRA `(.L_x_13478) ;  /* 0x000000000008b947 */ /* 0x000fea0003800000 */
[----:B------:R1:W-:Y:S04]  /*bd40*/  REDG.E.ADD.F32.FTZ.RN.STRONG.GPU desc[UR28][R88.64+0x200], R202 ;  /* 0x000200ca580079a6 */ /* 0x0003e8000c12f31c */
[----:B0-----:R0:W-:Y:S02]  /*bd50*/  REDG.E.ADD.F32.FTZ.RN.STRONG.GPU desc[UR28][R92.64+0x200], R167 ;  /* 0x000200a75c0079a6 */ /* 0x0011e4000c12f31c */
.L_x_13478:
[----:B------:R-:W-:Y:S05]  /*bd60*/  BSYNC.RECONVERGENT B0 ;  /* 0x0000000000007941 */ /* 0x000fea0003800200 */
.L_x_13477:
[----:B0-----:R0:W0:Y:S01]  /*bd70*/  LDS R167, [R166+0x3400] ;  /* 0x00340000a6a77984 */ /* 0x0010220000000800 */
[----:B------:R-:W-:Y:S04]  /*bd80*/  BSSY.RECONVERGENT B0, `(.L_x_13479) ;  /* 0x0000004000007945 */ /* 0x000fe80003800200 */
[----:B------:R-:W-:Y:S05]  /*bd90*/  @!P4 BRA `(.L_x_13480) ;  /* 0x000000000008c947 */ /* 0x000fea0003800000 */
[----:B------:R1:W-:Y:S04]  /*bda0*/  REDG.E.ADD.F32.FTZ.RN.STRONG.GPU desc[UR28][R88.64+0x280], R200 ;  /* 0x000280c8580079a6 */ /* 0x0003e8000c12f31c */
[----:B0-----:R0:W-:Y:S02]  /*bdb0*/  REDG.E.ADD.F32.FTZ.RN.STRONG.GPU desc[UR28][R92.64+0x280], R167 ;  /* 0x000280a75c0079a6 */ /* 0x0011e4000c12f31c */
.L_x_13480:
[----:B------:R-:W-:Y:S05]  /*bdc0*/  BSYNC.RECONVERGENT B0 ;  /* 0x0000000000007941 */ /* 0x000fea0003800200 */
.L_x_13479:
[----:B------:R-:W0:Y:S01]  /*bdd0*/  LDS R165, [R165+0x3480] ;  /* 0x00348000a5a57984 */ /* 0x000e220000000800 */
[----:B------:R-:W-:Y:S04]  /*bde0*/  BSSY.RECONVERGENT B0, `(.L_x_13481) ;  /* 0x0000004000007945 */ /* 0x000fe80003800200 */
[----:B------:R-:W-:Y:S05]  /*bdf0*/  @!P5 BRA `(.L_x_13482) ;  /* 0x000000000008d947 */ /* 0x000fea0003800000 */
[----:B------:R1:W-:Y:S04]  /*be00*/  REDG.E.ADD.F32.FTZ.RN.STRONG.GPU desc[UR28][R88.64+0x300], R198 ;  /* 0x000300c6580079a6 */ /* 0x0003e8000c12f31c */
[----:B0-----:R0:W-:Y:S02]  /*be10*/  REDG.E.ADD.F32.FTZ.RN.STRONG.GPU desc[UR28][R92.64+0x300], R165 ;  /* 0x000300a55c0079a6 */ /* 0x0011e4000c12f31c */
.L_x_13482:
[----:B------:R-:W-:Y:S05]  /*be20*/  BSYNC.RECONVERGENT B0 ;  /* 0x0000000000007941 */ /* 0x000fea0003800200 */
.L_x_13481:
[----:B0-----:R0:W0:Y:S01]  /*be30*/  LDS R165, [R164+0x3500] ;  /* 0x00350000a4a57984 */ /* 0x0010220000000800 */
        /* <DEDUP_REMOVED lines=8> */
[----:B0-----:R0:W-:Y:S02]  /*bec0*/  REDG.E.ADD.F32.FTZ.RN.STRONG.GPU desc[UR28][R92.64+0x380], R165 ;  /* 0x000380a55c0079a6 */ /* 0x0011e4000c12f31c */
.L_x_13484:
[----:B------:R-:W-:Y:S05]  /*bed0*/  BSYNC.RECONVERGENT B0 ;  /* 0x0000000000007941 */ /* 0x000fea0003800200 */
.L_x_13483:
[----:B------:R-:W0:Y:S01]  /*bee0*/  LDS R163, [R163+0x3580] ;  /* 0x00358000a3a37984 */ /* 0x000e220000000800 */
[----:B------:R-:W-:Y:S04]  /*bef0*/  BSSY.RECONVERGENT B0, `(.L_x_13485) ;  /* 0x0000004000007945 */ /* 0x000fe80003800200 */
[----:B------:R-:W-:Y:S05]  /*bf00*/  @!P2 BRA `(.L_x_13486) ;  /* 0x000000000008a947 */ /* 0x000fea0003800000 */
[----:B------:R1:W-:Y:S04]  /*bf10*/  REDG.E.ADD.F32.FTZ.RN.STRONG.GPU desc[UR28][R88.64+0x400], R194 ;  /* 0x000400c2580079a6 */ /* 0x0003e8000c12f31c */
[----:B0-----:R0:W-:Y:S02]  /*bf20*/  REDG.E.ADD.F32.FTZ.RN.STRONG.GPU desc[UR28][R92.64+0x400], R163 ;  /* 0x000400a35c0079a6 */ /* 0x0011e4000c12f31c */
.L_x_13486:
[----:B------:R-:W-:Y:S05]  /*bf30*/  BSYNC.RECONVERGENT B0 ;  /* 0x0000000000007941 */ /* 0x000fea0003800200 */
.L_x_13485:
[----:B0-----:R0:W0:Y:S01]  /*bf40*/  LDS R163, [R162+0x3600] ;  /* 0x00360000a2a37984 */ /* 0x0010220000000800 */
[----:B------:R-:W-:Y:S04]  /*bf50*/  BSSY.RECONVERGENT B0, `(.L_x_13487) ;  /* 0x0000004000007945 */ /* 0x000fe80003800200 */
[----:B------:R-:W-:Y:S05]  /*bf60*/  @!P3 BRA `(.L_x_13488) ;  /* 0x000000000008b947 */ /* 0x000fea0003800000 */
[----:B------:R1:W-:Y:S04]  /*bf70*/  REDG.E.ADD.F32.FTZ.RN.STRONG.GPU desc[UR28][R88.64+0x480], R192 ;  /* 0x000480c0580079a6 */ /* 0x0003e8000c12f31c */
[----:B0-----:R0:W-:Y:S02]  /*bf80*/  REDG.E.ADD.F32.FTZ.RN.STRONG.GPU desc[UR28][R92.64+0x480], R163 ;  /* 0x000480a35c0079a6 */ /* 0x0011e4000c12f31c */
.L_x_13488:
[----:B------:R-:W-:Y:S05]  /*bf90*/  BSYNC.RECONVERGENT B0 ;  /* 0x0000000000007941 */ /* 0x000fea0003800200 */
.L_x_13487:
[----:B------:R-:W0:Y:S01]  /*bfa0*/  LDS R161, [R161+0x3680] ;  /* 0x00368000a1a17984 */ /* 0x000e220000000800 */
[----:B------:R-:W-:Y:S04]  /*bfb0*/  BSSY.RECONVERGENT B0, `(.L_x_13489) ;  /* 0x0000004000007945 */ /* 0x000fe80003800200 */
[----:B------:R-:W-:Y:S05]  /*bfc0*/  @!P4 BRA `(.L_x_13490) ;  /* 0x000000000008c947 */ /* 0x000fea0003800000 */
[----:B------:R1:W-:Y:S04]  /*bfd0*/  REDG.E.ADD.F32.FTZ.RN.STRONG.GPU desc[UR28][R88.64+0x500], R176 ;  /* 0x000500b0580079a6 */ /* 0x0003e8000c12f31c */
[----:B0-----:R0:W-:Y:S02]  /*bfe0*/  REDG.E.ADD.F32.FTZ.RN.STRONG.GPU desc[UR28][R92.64+0x500], R161 ;  /* 0x000500a15c0079a6 */ /* 0x0011e4000c12f31c */
.L_x_13490:
[----:B------:R-:W-:Y:S05]  /*bff0*/  BSYNC.RECONVERGENT B0 ;  /* 0x0000000000007941 */ /* 0x000fea0003800200 */
.L_x_13489:
[----:B0-----:R0:W0:Y:S01]  /*c000*/  LDS R161, [R160+0x3700] ;  /* 0x00370000a0a17984 */ /* 0x0010220000000800 */
[----:B------:R-:W-:Y:S04]  /*c010*/  BSSY.RECONVERGENT B0, `(.L_x_13491) ;  /* 0x0000004000007945 */ /* 0x000fe80003800200 */
[----:B------:R-:W-:Y:S05]  /*c020*/  @!P5 BRA `(.L_x_13492) ;  /* 0x000000000008d947 */ /* 0x000fea0003800000 */
[----:B------:R1:W-:Y:S04]  /*c030*/  REDG.E.ADD.F32.FTZ.RN.STRONG.GPU desc[UR28][R88.64+0x580], R174 ;  /* 0x000580ae580079a6 */ /* 0x0003e8000c12f31c */
[----:B0-----:R0:W-:Y:S02]  /*c040*/  REDG.E.ADD.F32.FTZ.RN.STRONG.GPU desc[UR28][R92.64+0x580], R161 ;  /* 0x000580a15c0079a6 */ /* 0x0011e4000c12f31c */
.L_x_13492:
[----:B------:R-:W-:Y:S05]  /*c050*/  BSYNC.RECONVERGENT B0 ;  /* 0x0000000000007941 */ /* 0x000fea0003800200 */
.L_x_13491:
[----:B------:R-:W0:Y:S01]  /*c060*/  LDS R159, [R159+0x3780] ;  /* 0x003780009f9f7984 */ /* 0x000e220000000800 */
        /* <DEDUP_REMOVED lines=9> */
.L_x_13494:
[----:B------:R-:W-:Y:S05]  /*c100*/  BSYNC.RECONVERGENT B0 ;  /* 0x0000000000007941 */ /* 0x000fea0003800200 */
.L_x_13493:
[----:B0-----:R0:W0:Y:S01]  /*c110*/  LDS R159, [R158+0x3800] ;  /* 0x003800009e9f7984 */ /* 0x0010220000000800 */
[----:B------:R-:W-:Y:S04]  /*c120*/  BSSY.RECONVERGENT B0, `(.L_x_13495) ;  /* 0x0000004000007945 */ /* 0x000fe80003800200 */
[----:B------:R-:W-:Y:S05]  /*c130*/  @!P2 BRA `(.L_x_13496) ;  /* 0x000000000008a947 */ /* 0x000fea0003800000 */
[----:B------:R1:W-:Y:S04]  /*c140*/  REDG.E.ADD.F32.FTZ.RN.STRONG.GPU desc[UR28][R88.64+0x680], R235 ;  /* 0x000680eb580079a6 */ /* 0x0003e8000c12f31c */
[----:B0-----:R0:W-:Y:S02]  /*c150*/  REDG.E.ADD.F32.FTZ.RN.STRONG.GPU desc[UR28][R92.64+0x680], R159 ;  /* 0x0006809f5c0079a6 */ /* 0x0011e4000c12f31c */
.L_x_13496:
[----:B------:R-:W-:Y:S05]  /*c160*/  BSYNC.RECONVERGENT B0 ;  /* 0x0000000000007941 */ /* 0x000fea0003800200 */
.L_x_13495:
[----:B------:R-:W0:Y:S01]  /*c170*/  LDS R157, [R157+0x3880] ;  /* 0x003880009d9d7984 */ /* 0x000e220000000800 */
[----:B------:R-:W-:Y:S04]  /*c180*/  BSSY.RECONVERGENT B0, `(.L_x_13497) ;  /* 0x0000004000007945 */ /* 0x000fe80003800200 */
[----:B------:R-:W-:Y:S05]  /*c190*/  @!P3 BRA `(.L_x_13498) ;  /* 0x000000000008b947 */ /* 0x000fea0003800000 */
[----:B------:R1:W-:Y:S04]  /*c1a0*/  REDG.E.ADD.F32.FTZ.RN.STRONG.GPU desc[UR28][R88.64+0x700], R233 ;  /* 0x000700e9580079a6 */ /* 0x0003e8000c12f31c */
[----:B0-----:R0:W-:Y:S02]  /*c1b0*/  REDG.E.ADD.F32.FTZ.RN.STRONG.GPU desc[UR28][R92.64+0x700], R157 ;  /* 0x0007009d5c0079a6 */ /* 0x0011e4000c12f31c */
.L_x_13498:
[----:B------:R-:W-:Y:S05]  /*c1c0*/  BSYNC.RECONVERGENT B0 ;  /* 0x0000000000007941 */ /* 0x000fea0003800200 */
.L_x_13497:
[----:B0-----:R0:W0:Y:S01]  /*c1d0*/  LDS R157, [R156+0x3900] ;  /* 0x003900009c9d7984 */ /* 0x0010220000000800 */
[----:B------:R-:W-:Y:S04]  /*c1e0*/  BSSY.RECONVERGENT B0, `(.L_x_13499) ;  /* 0x0000004000007945 */ /* 0x000fe80003800200 */
[----:B------:R-:W-:Y:S05]  /*c1f0*/  @!P4 BRA `(.L_x_13500) ;  /* 0x000000000008c947 */ /* 0x000fea0003800000 */
[----:B------:R1:W-:Y:S04]  /*c200*/  REDG.E.ADD.F32.FTZ.RN.STRONG.GPU desc[UR28][R88.64+0x780], R231 ;  /* 0x000780e7580079a6 */ /* 0x0003e8000c12f31c */
[----:B0-----:R0:W-:Y:S02]  /*c210*/  REDG.E.ADD.F32.FTZ.RN.STRONG.GPU desc[UR28][R92.64+0x780], R157 ;  /* 0x0007809d5c0079a6 */ /* 0x0011e4000c12f31c */
.L_x_13500:
[----:B------:R-:W-:Y:S05]  /*c220*/  BSYNC.RECONVERGENT B0 ;  /* 0x0000000000007941 */ /* 0x000fea0003800200 */
.L_x_13499:
[----:B0-----:R0:W0:Y:S01]  /*c230*/  LDS R157, [R172+0x3980] ;  /* 0x00398000ac9d7984 */ /* 0x0010220000000800 */
[----:B------:R-:W-:Y:S04]  /*c240*/  BSSY.RECONVERGENT B0, `(.L_x_13501) ;  /* 0x0000004000007945 */ /* 0x000fe80003800200 */
[----:B------:R-:W-:Y:S05]  /*c250*/  @!P5 BRA `(.L_x_13502) ;  /* 0x000000000008d947 */ /* 0x000fea0003800000 */
[----:B------:R1:W-:Y:S04]  /*c260*/  REDG.E.ADD.F32.FTZ.RN.STRONG.GPU desc[UR28][R88.64+0x800], R229 ;  /* 0x000800e5580079a6 */ /* 0x0003e8000c12f31c */
[----:B0-----:R0:W-:Y:S02]  /*c270*/  REDG.E.ADD.F32.FTZ.RN.STRONG.GPU desc[UR28][R92.64+0x800], R157 ;  /* 0x0008009d5c0079a6 */ /* 0x0011e4000c12f31c */
.L_x_13502:
[----:B------:R-:W-:Y:S05]  /*c280*/  BSYNC.RECONVERGENT B0 ;  /* 0x0000000000007941 */ /* 0x000fea0003800200 */
.L_x_13501:
        /* <DEDUP_REMOVED lines=10> */
.L_x_13504:
[----:B------:R-:W-:Y:S05]  /*c330*/  BSYNC.RECONVERGENT B0 ;  /* 0x0000000000007941 */ /* 0x000fea0003800200 */
.L_x_13503:
[----:B------:R-:W0:Y:S01]  /*c340*/  LDS R153, [R153+0x3a80] ;  /* 0x003a800099997984 */ /* 0x000e220000000800 */
[----:B------:R-:W-:Y:S04]  /*c350*/  BSSY.RECONVERGENT B0, `(.L_x_13505) ;  /* 0x0000004000007945 */ /* 0x000fe80003800200 */
[----:B------:R-:W-:Y:S05]  /*c360*/  @!P2 BRA `(.L_x_13506) ;  /* 0x000000000008a947 */ /* 0x000fea0003800000 */
[----:B------:R1:W-:Y:S04]  /*c370*/  REDG.E.ADD.F32.FTZ.RN.STRONG.GPU desc[UR28][R88.64+0x900], R203 ;  /* 0x000900cb580079a6 */ /* 0x0003e8000c12f31c */
[----:B0-----:R0:W-:Y:S02]  /*c380*/  REDG.E.ADD.F32.FTZ.RN.STRONG.GPU desc[UR28][R92.64+0x900], R153 ;  /* 0x000900995c0079a6 */ /* 0x0011e4000c12f31c */
.L_x_13506:
[----:B------:R-:W-:Y:S05]  /*c390*/  BSYNC.RECONVERGENT B0 ;  /* 0x0000000000007941 */ /* 0x000fea0003800200 */
.L_x_13505:
[----:B0-----:R0:W0:Y:S01]  /*c3a0*/  LDS R153, [R152+0x3b00] ;  /* 0x003b000098997984 */ /* 0x0010220000000800 */
[----:B------:R-:W-:Y:S04]  /*c3b0*/  BSSY.RECONVERGENT B0, `(.L_x_13507) ;  /* 0x0000004000007945 */ /* 0x000fe80003800200 */
[----:B------:R-:W-:Y:S05]  /*c3c0*/  @!P3 BRA `(.L_x_13508) ;  /* 0x000000000008b947 */ /* 0x000fea0003800000 */
[----:B------:R1:W-:Y:S04]  /*c3d0*/  REDG.E.ADD.F32.FTZ.RN.STRONG.GPU desc[UR28][R88.64+0x980], R201 ;  /* 0x000980c9580079a6 */ /* 0x0003e8000c12f31c */
[----:B0-----:R0:W-:Y:S02]  /*c3e0*/  REDG.E.ADD.F32.FTZ.RN.STRONG.GPU desc[UR28][R92.64+0x980], R153 ;  /* 0x000980995c0079a6 */ /* 0x0011e4000c12f31c */
.L_x_13508:
[----:B------:R-:W-:Y:S05]  /*c3f0*/  BSYNC.RECONVERGENT B0 ;  /* 0x0000000000007941 */ /* 0x000fea0003800200 */
.L_x_13507:
[----:B0-----:R0:W0:Y:S01]  /*c400*/  LDS R153, [R150+0x3b80] ;  /* 0x003b800096997984 */ /* 0x0010220000000800 */
[----:B------:R-:W-:Y:S04]  /*c410*/  BSSY.RECONVERGENT B0, `(.L_x_13509) ;  /* 0x0000004000007945 */ /* 0x000fe80003800200 */
[----:B------:R-:W-:Y:S05]  /*c420*/  @!P4 BRA `(.L_x_13510) ;  /* 0x000000000008c947 */ /* 0x000fea0003800000 */
[----:B------:R1:W-:Y:S04]  /*c430*/  REDG.E.ADD.F32.FTZ.RN.STRONG.GPU desc[UR28][R88.64+0xa00], R199 ;  /* 0x000a00c7580079a6 */ /* 0x0003e8000c12f31c */
[----:B0-----:R0:W-:Y:S02]  /*c440*/  REDG.E.ADD.F32.FTZ.RN.STRONG.GPU desc[UR28][R92.64+0xa00], R153 ;  /* 0x000a00995c0079a6 */ /* 0x0011e4000c12f31c */
.L_x_13510:
[----:B------:R-:W-:Y:S05]  /*c450*/  BSYNC.RECONVERGENT B0 ;  /* 0x0000000000007941 */ /* 0x000fea0003800200 */
.L_x_13509:
[----:B0-----:R0:W0:Y:S01]  /*c460*/  LDS R153, [R148+0x3c00] ;  /* 0x003c000094997984 */ /* 0x0010220000000800 */
[----:B------:R-:W-:Y:S04]  /*c470*/  BSSY.RECONVERGENT B0, `(.L_x_13511) ;  /* 0x0000004000007945 */ /* 0x000fe80003800200 */
[----:B------:R-:W-:Y:S05]  /*c480*/  @!P5 BRA `(.L_x_13512) ;  /* 0x000000000008d947 */ /* 0x000fea0003800000 */
[----:B------:R1:W-:Y:S04]  /*c490*/  REDG.E.ADD.F32.FTZ.RN.STRONG.GPU desc[UR28][R88.64+0xa80], R197 ;  /* 0x000a80c5580079a6 */ /* 0x0003e8000c12f31c */
[----:B0-----:R0:W-:Y:S02]  /*c4a0*/  REDG.E.ADD.F32.FTZ.RN.STRONG.GPU desc[UR28][R92.64+0xa80], R153 ;  /* 0x000a80995c0079a6 */ /* 0x0011e4000c12f31c */
.L_x_13512:
[----:B------:R-:W-:Y:S05]  /*c4b0*/  BSYNC.RECONVERGENT B0 ;  /* 0x0000000000007941 */ /* 0x000fea0003800200 */
.L_x_13511:
        /* <DEDUP_REMOVED lines=10> */
.L_x_13514:
[----:B------:R-:W-:Y:S05]  /*c560*/  BSYNC.RECONVERGENT B0 ;  /* 0x0000000000007941 */ /* 0x000fea0003800200 */
.L_x_13513:
[----:B0-----:R0:W0:Y:S01]  /*c570*/  LDS R153, [R144+0x3d00] ;  /* 0x003d000090997984 */ /* 0x0010220000000800 */
[----:B------:R-:W-:Y:S04]  /*c580*/  BSSY.RECONVERGENT B0, `(.L_x_13515) ;  /* 0x0000004000007945 */ /* 0x000fe80003800200 */
[----:B------:R-:W-:Y:S05]  /*c590*/  @!P2 BRA `(.L_x_13516) ;  /* 0x000000000008a947 */ /* 0x000fea0003800000 */
[----:B------:R1:W-:Y:S04]  /*c5a0*/  REDG.E.ADD.F32.FTZ.RN.STRONG.GPU desc[UR28][R88.64+0xb80], R193 ;  /* 0x000b80c1580079a6 */ /* 0x0003e8000c12f31c */
[----:B0-----:R0:W-:Y:S02]  /*c5b0*/  REDG.E.ADD.F32.FTZ.RN.STRONG.GPU desc[UR28][R92.64+0xb80], R153 ;  /* 0x000b80995c0079a6 */ /* 0x0011e4000c12f31c */
.L_x_13516:
[----:B------:R-:W-:Y:S05]  /*c5c0*/  BSYNC.RECONVERGENT B0 ;  /* 0x0000000000007941 */ /* 0x000fea0003800200 */
.L_x_13515:
[----:B------:R-:W0:Y:S01]  /*c5d0*/  LDS R143, [R143+0x3d80] ;  /* 0x003d80008f8f7984 */ /* 0x000e220000000800 */
[----:B------:R-:W-:Y:S04]  /*c5e0*/  BSSY.RECONVERGENT B0, `(.L_x_13517) ;  /* 0x0000004000007945 */ /* 0x000fe80003800200 */
[----:B------:R-:W-:Y:S05]  /*c5f0*/  @!P3 BRA `(.L_x_13518) ;  /* 0x000000000008b947 */ /* 0x000fea0003800000 */
[----:B------:R1:W-:Y:S04]  /*c600*/  REDG.E.ADD.F32.FTZ.RN.STRONG.GPU desc[UR28][R88.64+0xc00], R191 ;  /* 0x000c00bf580079a6 */ /* 0x0003e8000c12f31c */
[----:B0-----:R0:W-:Y:S02]  /*c610*/  REDG.E.ADD.F32.FTZ.RN.STRONG.GPU desc[UR28][R92.64+0xc00], R143 ;  /* 0x000c008f5c0079a6 */ /* 0x0011e4000c12f31c */
.L_x_13518:
[----:B------:R-:W-:Y:S05]  /*c620*/  BSYNC.RECONVERGENT B0 ;  /* 0x0000000000007941 */ /* 0x000fea0003800200 */
.L_x_13517:
[----:B0-----:R0:W0:Y:S01]  /*c630*/  LDS R143, [R142+0x3e00] ;  /* 0x003e00008e8f7984 */ /* 0x0010220000000800 */
[----:B------:R-:W-:Y:S04]  /*c640*/  BSSY.RECONVERGENT B0, `(.L_x_13519) ;  /* 0x0000004000007945 */ /* 0x000fe80003800200 */
[----:B------:R-:W-:Y:S05]  /*c650*/  @!P4 BRA `(.L_x_13520) ;  /* 0x000000000008c947 */ /* 0x000fea0003800000 */
[----:B------:R1:W-:Y:S04]  /*c660*/  REDG.E.ADD.F32.FTZ.RN.STRONG.GPU desc[UR28][R88.64+0xc80], R189 ;  /* 0x000c80bd580079a6 */ /* 0x0003e8000c12f31c */
[----:B0-----:R0:W-:Y:S02]  /*c670*/  REDG.E.ADD.F32.FTZ.RN.STRONG.GPU desc[UR28][R92.64+0xc80], R143 ;  /* 0x000c808f5c0079a6 */ /* 0x0011e4000c12f31c */
.L_x_13520:
[----:B------:R-:W-:Y:S05]  /*c680*/  BSYNC.RECONVERGENT B0 ;  /* 0x0000000000007941 */ /* 0x000fea0003800200 */
.L_x_13519:
[----:B------:R-:W0:Y:S01]  /*c690*/  LDS R141, [R141+0x3e80] ;  /* 0x003e80008d8d7984 */ /* 0x000e220000000800 */
[----:B------:R-:W-:Y:S04]  /*c6a0*/  BSSY.RECONVERGENT B0, `(.L_x_13521) ;  /* 0x0000004000007945 */ /* 0x000fe80003800200 */
[----:B------:R-:W-:Y:S05]  /*c6b0*/  @!P5 BRA `(.L_x_13522) ;  /* 0x000000000008d947 */ /* 0x000fea0003800000 */
[----:B------:R1:W-:Y:S04]  /*c6c0*/  REDG.E.ADD.F32.FTZ.RN.STRONG.GPU desc[UR28][R88.64+0xd00], R187 ;  /* 0x000d00bb580079a6 */ /* 0x0003e8000c12f31c */
[----:B0-----:R0:W-:Y:S02]  /*c6d0*/  REDG.E.ADD.F32.FTZ.RN.STRONG.GPU desc[UR28][R92.64+0xd00], R141 ;  /* 0x000d008d5c0079a6 */ /* 0x0011e4000c12f31c */
.L_x_13522:
[----:B------:R-:W-:Y:S05]  /*c6e0*/  BSYNC.RECONVERGENT B0 ;  /* 0x0000000000007941 */ /* 0x000fea0003800200 */
.L_x_13521:
        /* <DEDUP_REMOVED lines=10> */
.L_x_13524:
[----:B------:R-:W-:Y:S05]  /*c790*/  BSYNC.RECONVERGENT B0 ;  /* 0x0000000000007941 */ /* 0x000fea0003800200 */
.L_x_13523:
[----:B------:R-:W0:Y:S01]  /*c7a0*/  LDS R127, [R127+0x3f80] ;  /* 0x003f80007f7f7984 */ /* 0x000e220000000800 */
[----:B------:R-:W-:Y:S04]  /*c7b0*/  BSSY.RECONVERGENT B0, `(.L_x_13525) ;  /* 0x0000004000007945 */ /* 0x000fe80003800200 */
[----:B------:R-:W-:Y:S05]  /*c7c0*/  @!P2 BRA `(.L_x_13526) ;  /* 0x000000000008a947 */ /* 0x000fea0003800000 */
[----:B------:R1:W-:Y:S04]  /*c7d0*/  REDG.E.ADD.F32.FTZ.RN.STRONG.GPU desc[UR28][R88.64+0xe00], R183 ;  /* 0x000e00b7580079a6 */ /* 0x0003e8000c12f31c */
[----:B0-----:R0:W-:Y:S02]  /*c7e0*/  REDG.E.ADD.F32.FTZ.RN.STRONG.GPU desc[UR28][R92.64+0xe00], R127 ;  /* 0x000e007f5c0079a6 */ /* 0x0011e4000c12f31c */
.L_x_13526:
[----:B------:R-:W-:Y:S05]  /*c7f0*/  BSYNC.RECONVERGENT B0 ;  /* 0x0000000000007941 */ /* 0x000fea0003800200 */
.L_x_13525:
[----:B0-----:R0:W0:Y:S01]  /*c800*/  LDS R127, [R124+0x4000] ;  /* 0x004000007c7f7984 */ /* 0x0010220000000800 */
[----:B------:R-:W-:Y:S04]  /*c810*/  BSSY.RECONVERGENT B0, `(.L_x_13527) ;  /* 0x0000004000007945 */ /* 0x000fe80003800200 */
[----:B------:R-:W-:Y:S05]  /*c820*/  @!P3 BRA `(.L_x_13528) ;  /* 0x000000000008b947 */ /* 0x000fea0003800000 */
[----:B------:R1:W-:Y:S04]  /*c830*/  REDG.E.ADD.F32.FTZ.RN.STRONG.GPU desc[UR28][R88.64+0xe80], R181 ;  /* 0x000e80b5580079a6 */ /* 0x0003e8000c12f31c */
[----:B0-----:R0:W-:Y:S02]  /*c840*/  REDG.E.ADD.F32.FTZ.RN.STRONG.GPU desc[UR28][R92.64+0xe80], R127 ;  /* 0x000e807f5c0079a6 */ /* 0x0011e4000c12f31c */
.L_x_13528:
[----:B------:R-:W-:Y:S05]  /*c850*/  BSYNC.RECONVERGENT B0 ;  /* 0x0000000000007941 */ /* 0x000fea0003800200 */
.L_x_13527:
[----:B------:R-:W0:Y:S01]  /*c860*/  LDS R123, [R123+0x4080] ;  /* 0x004080007b7b7984 */ /* 0x000e220000000800 */
[----:B------:R-:W-:Y:S04]  /*c870*/  BSSY.RECONVERGENT B0, `(.L_x_13529) ;  /* 0x0000004000007945 */ /* 0x000fe80003800200 */
[----:B------:R-:W-:Y:S05]  /*c880*/  @!P4 BRA `(.L_x_13530) ;  /* 0x000000000008c947 */ /* 0x000fea0003800000 */
[----:B------:R1:W-:Y:S04]  /*c890*/  REDG.E.ADD.F32.FTZ.RN.STRONG.GPU desc[UR28][R88.64+0xf00], R177 ;  /* 0x000f00b1580079a6 */ /* 0x0003e8000c12f31c */
[----:B0-----:R0:W-:Y:S02]  /*c8a0*/  REDG.E.ADD.F32.FTZ.RN.STRONG.GPU desc[UR28][R92.64+0xf00], R123 ;  /* 0x000f007b5c0079a6 */ /* 0x0011e4000c12f31c */
.L_x_13530:
[----:B------:R-:W-:Y:S05]  /*c8b0*/  BSYNC.RECONVERGENT B0 ;  /* 0x0000000000007941 */ /* 0x000fea0003800200 */
.L_x_13529:
[----:B------:R-:W0:Y:S01]  /*c8c0*/  LDS R119, [R119+0x4100] ;  /* 0x0041000077777984 */ /* 0x000e220000000800 */
[----:B------:R-:W-:Y:S04]  /*c8d0*/  BSSY.RECONVERGENT B0, `(.L_x_13531) ;  /* 0x0000004000007945 */ /* 0x000fe80003800200 */
[----:B------:R-:W-:Y:S05]  /*c8e0*/  @!P5 BRA `(.L_x_13532) ;  /* 0x000000000008d947 */ /* 0x000fea0003800000 */
[----:B------:R1:W-:Y:S04]  /*c8f0*/  REDG.E.ADD.F32.FTZ.RN.STRONG.GPU desc[UR28][R88.64+0xf80], R173 ;  /* 0x000f80ad580079a6 */ /* 0x0003e8000c12f31c */
[----:B0-----:R0:W-:Y:S02]  /*c900*/  REDG.E.ADD.F32.FTZ.RN.STRONG.GPU desc[UR28][R92.64+0xf80], R119 ;  /* 0x000f80775c0079a6 */ /* 0x0011e4000c12f31c */
.L_x_13532:
[----:B------:R-:W-:Y:S05]  /*c910*/  BSYNC.RECONVERGENT B0 ;  /* 0x0000000000007941 */ /* 0x000fea0003800200 */
.L_x_13531:
[----:B-12---:R-:W1:Y:S01]  /*c920*/  SHFL.DOWN PT, R88, R113, 0x1, 0x1f ;  /* 0x08201f0071587f89 */ /* 0x006e6200000e0000 */
[----:B------:R-:W-:Y:S01]  /*c930*/  ISETP.GT.AND P2, PT, R184, 0x1e, PT ;  /* 0x0000001eb800780c */ /* 0x000fe20003f44270 */
[----:B------:R-:W-:Y:S01]  /*c940*/  FFMA.FTZ R139, R138, R140, R139 ;  /* 0x0000008c8a8b7223 */ /* 0x000fe2000001008b */
[----:B------:R-:W-:Y:S01]  /*c950*/  FMUL.FTZ R239, R122, R239 ;  /* 0x000000ef7aef7220 */ /* 0x000fe20000410000 */
[----:B------:R-:W2:Y:S01]  /*c960*/  SHFL.DOWN PT, R89, R120, 0x1, 0x1f ;  /* 0x08201f0078597f89 */ /* 0x000ea200000e0000 */
[----:B------:R-:W-:Y:S01]  /*c970*/  FMUL.FTZ R182, R125, R182 ;  /* 0x000000b67db67220 */ /* 0x000fe20000410000 */
[----:B------:R-:W-:Y:S01]  /*c980*/  FFMA.FTZ R90, R26, R207, R139 ;  /* 0x000000cf1a5a7223 */ /* 0x000fe2000001008b */
[----:B------:R-:W-:Y:S01]  /*c990*/  FFMA.FTZ R118, R118, R237, R239 ;  /* 0x000000ed76767223 */ /* 0x000fe200000100ef */
[----:B------:R-:W-:Y:S01]  /*c9a0*/  ISETP.NE.AND P3, PT, R184, RZ, PT ;  /* 0x000000ffb800720c */ /* 0x000fe20003f65270 */
[----:B------:R-:W-:Y:S01]  /*c9b0*/  FFMA.FTZ R129, R129, R126, R182 ;  /* 0x0000007e81817223 */ /* 0x000fe200000100b6 */
[----:B------:R-:W-:Y:S01]  /*c9c0*/  FADD.FTZ R57, R90, R57 ;  /* 0x000000395a397221 */ /* 0x000fe20000010000 */
[----:B------:R-:W-:Y:S01]  /*c9d0*/  FMUL.FTZ R90, R213, R115 ;  /* 0x00000073d55a7220 */ /* 0x000fe20000410000 */
[----:B------:R-:W-:Y:S01]  /*c9e0*/  ISETP.NE.AND P4, PT, R3, RZ, PT ;  /* 0x000000ff0300720c */ /* 0x000fe20003f85270 */
        /* <DEDUP_REMOVED lines=8> */
[-C--:B------:R-:W-:Y:S01]  /*ca70*/  FFMA.FTZ R128, R27, R112.reuse, R128 ;  /* 0x000000701b807223 */ /* 0x080fe20000010080 */
[----:B------:R-:W-:Y:S01]  /*ca80*/  BSSY.RECONVERGENT B0, `(.L_x_13533) ;  /* 0x000003d000007945 */ /* 0x000fe20003800200 */
[----:B------:R-:W-:Y:S01]  /*ca90*/  FADD.FTZ R61, R90, R61 ;  /* 0x0000003d5a3d7221 */ /* 0x000fe20000010000 */
[----:B-1----:R-:W-:Y:S01]  /*caa0*/  @!P2 FADD.FTZ R113, R113, R88 ;  /* 0x000000587171a221 */ /* 0x002fe20000010000 */
[----:B------:R-:W-:Y:S01]  /*cab0*/  FMUL.FTZ R90, R225, R137 ;  /* 0x00000089e15a7220 */ /* 0x000fe20000410000 */
[----:B------:R-:W-:Y:S01]  /*cac0*/  FADD.FTZ R37, R116, R37 ;  /* 0x0000002574257221 */ /* 0x000fe20000010000 */
[----:B------:R-:W-:Y:S01]  /*cad0*/  FFMA.FTZ R81, R50, R112, R81 ;  /* 0x0000007032517223 */ /* 0x000fe20000010051 */
[----:B--2---:R-:W-:Y:S01]  /*cae0*/  @!P2 FADD.FTZ R120, R120, R89 ;  /* 0x000000597878a221 */ /* 0x004fe20000010000 */
[----:B------:R-:W1:Y:S01]  /*caf0*/  SHFL.DOWN PT, R88, R113, 0x2, 0x1f ;  /* 0x08401f0071587f89 */ /* 0x000e6200000e0000 */
[----:B------:R-:W-:Y:S01]  /*cb00*/  ISETP.GT.AND P2, PT, R184, 0x1d, PT ;  /* 0x0000001db800780c */ /* 0x000fe20003f44270 */
[----:B------:R-:W-:Y:S01]  /*cb10*/  FFMA.FTZ R90, R227, R145, R90 ;  /* 0x00000091e35a7223 */ /* 0x000fe2000001005a */
[----:B------:R-:W-:Y:S01]  /*cb20*/  FFMA.FTZ R79, R48, R207, R79 ;  /* 0x000000cf304f7223 */ /* 0x000fe2000001004f */
[----:B------:R-:W2:Y:S01]  /*cb30*/  SHFL.DOWN PT, R89, R120, 0x2, 0x1f ;  /* 0x08401f0078597f89 */ /* 0x000ea200000e0000 */
[----:B------:R-:W-:Y:S01]  /*cb40*/  FADD.FTZ R55, R128, R55 ;  /* 0x0000003780377221 */ /* 0x000fe20000010000 */
[-C--:B------:R-:W-:Y:S01]  /*cb50*/  FFMA.FTZ R136, R21, R90.reuse, R136 ;  /* 0x0000005a15887223 */ /* 0x080fe20000010088 */
[----:B------:R-:W-:Y:S01]  /*cb60*/  FFMA.FTZ R75, R44, R151, R75 ;  /* 0x000000972c4b7223 */ /* 0x000fe2000001004b */
[----:B------:R-:W-:-:S02]  /*cb70*/  FFMA.FTZ R69, R38, R90, R69 ;  /* 0x0000005a26457223 */ /* 0x000fc40000010045 */
[----:B------:R-:W-:-:S04]  /*cb80*/  FADD.FTZ R67, R136, R67 ;  /* 0x0000004388437221 */ /* 0x000fc80000010000 */
[----:B-1----:R-:W-:Y:S01]  /*cb90*/  @!P2 FADD.FTZ R113, R113, R88 ;  /* 0x000000587171a221 */ /* 0x002fe20000010000 */
[----:B--2---:R-:W-:-:S04]  /*cba0*/  @!P2 FADD.FTZ R120, R120, R89 ;  /* 0x000000597878a221 */ /* 0x004fc80000010000 */
[----:B------:R-:W1:Y:S01]  /*cbb0*/  SHFL.DOWN PT, R88, R113, 0x4, 0x1f ;  /* 0x08801f0071587f89 */ /* 0x000e6200000e0000 */
[----:B------:R-:W-:-:S03]  /*cbc0*/  ISETP.GT.AND P2, PT, R184, 0x1b, PT ;  /* 0x0000001bb800780c */ /* 0x000fc60003f44270 */
[----:B------:R-:W2:Y:S10]  /*cbd0*/  SHFL.DOWN PT, R89, R120, 0x4, 0x1f ;  /* 0x08801f0078597f89 */ /* 0x000eb400000e0000 */
[----:B-1----:R-:W-:Y:S01]  /*cbe0*/  @!P2 FADD.FTZ R113, R113, R88 ;  /* 0x000000587171a221 */ /* 0x002fe20000010000 */
[----:B--2---:R-:W-:-:S04]  /*cbf0*/  @!P2 FADD.FTZ R120, R120, R89 ;  /* 0x000000597878a221 */ /* 0x004fc80000010000 */
[----:B------:R-:W1:Y:S01]  /*cc00*/  SHFL.DOWN PT, R88, R113, 0x8, 0x1f ;  /* 0x09001f0071587f89 */ /* 0x000e6200000e0000 */
[----:B------:R-:W-:-:S03]  /*cc10*/  ISETP.GT.AND P2, PT, R184, 0x17, PT ;  /* 0x00000017b800780c */ /* 0x000fc60003f44270 */
[----:B------:R-:W2:Y:S10]  /*cc20*/  SHFL.DOWN PT, R89, R120, 0x8, 0x1f ;  /* 0x09001f0078597f89 */ /* 0x000eb400000e0000 */
[----:B-1----:R-:W-:Y:S01]  /*cc30*/  @!P2 FADD.FTZ R113, R113, R88 ;  /* 0x000000587171a221 */ /* 0x002fe20000010000 */
[----:B------:R-:W-:Y:S01]  /*cc40*/  FMUL.FTZ R88, R209, R155 ;  /* 0x0000009bd1587220 */ /* 0x000fe20000410000 */
[----:B--2---:R-:W-:-:S03]  /*cc50*/  @!P2 FADD.FTZ R120, R120, R89 ;  /* 0x000000597878a221 */ /* 0x004fc60000010000 */
[----:B0-----:R-:W0:Y:S01]  /*cc60*/  SHFL.DOWN PT, R92, R113, 0x10, 0x1f ;  /* 0x0a001f00715c7f89 */ /* 0x001e2200000e0000 */
[----:B------:R-:W-:Y:S01]  /*cc70*/  FFMA.FTZ R88, R211, R91, R88 ;  /* 0x0000005bd3587223 */ /* 0x000fe20000010058 */
[----:B------:R-:W-:Y:S02]  /*cc80*/  ISETP.GT.AND P2, PT, R184, 0xf, PT ;  /* 0x0000000fb800780c */ /* 0x000fe40003f44270 */
[----:B------:R-:W1:Y:S01]  /*cc90*/  SHFL.DOWN PT, R89, R120, 0x10, 0x1f ;  /* 0x0a001f0078597f89 */ /* 0x000e6200000e0000 */
[-C--:B------:R-:W-:Y:S01]  /*cca0*/  FFMA.FTZ R77, R46, R88.reuse, R77 ;  /* 0x000000582e4d7223 */ /* 0x080fe2000001004d */
[----:B------:R-:W-:Y:S01]  /*ccb0*/  FFMA.FTZ R118, R25, R88, R118 ;  /* 0x0000005819767223 */ /* 0x000fe20000010076 */
[----:B------:R-:W-:-:S03]  /*ccc0*/  FMUL.FTZ R88, R217, R121 ;  /* 0x00000079d9587220 */ /* 0x000fc60000410000 */
[----:B------:R-:W-:Y:S01]  /*ccd0*/  FADD.FTZ R59, R118, R59 ;  /* 0x0000003b763b7221 */ /* 0x000fe20000010000 */
[----:B------:R-:W-:-:S04]  /*cce0*/  FFMA.FTZ R108, R219, R149, R88 ;  /* 0x00000095db6c7223 */ /* 0x000fc80000010058 */
[-C--:B------:R-:W-:Y:S01]  /*ccf0*/  FFMA.FTZ R132, R23, R108.reuse, R132 ;  /* 0x0000006c17847223 */ /* 0x080fe20000010084 */
[----:B------:R-:W-:-:S03]  /*cd00*/  FFMA.FTZ R73, R42, R108, R73 ;  /* 0x0000006c2a497223 */ /* 0x000fc60000010049 */
[----:B------:R-:W-:Y:S01]  /*cd10*/  FADD.FTZ R63, R132, R63 ;  /* 0x0000003f843f7221 */ /* 0x000fe20000010000 */
[----:B0-----:R-:W-:Y:S01]  /*cd20*/  FADD.FTZ R88, R113, R92 ;  /* 0x0000005c71587221 */ /* 0x001fe20000010000 */
[----:B------:R-:W-:Y:S01]  /*cd30*/  FMUL.FTZ R92, R221, R117 ;  /* 0x00000075dd5c7220 */ /* 0x000fe20000410000 */
[----:B-1----:R-:W-:-:S03]  /*cd40*/  FADD.FTZ R89, R120, R89 ;  /* 0x0000005978597221 */ /* 0x002fc60000010000 */
[----:B------:R-:W-:Y:S02]  /*cd50*/  FFMA.FTZ R147, R223, R147, R92 ;  /* 0x00000093df937223 */ /* 0x000fe4000001005c */
[----:B------:R0:W-:Y:S02]  /*cd60*/  @!P3 STS.64 [UR25+0x4208], R88 ;  /* 0x00420858ff00b988 */ /* 0x0001e40008000a19 */
[-C--:B------:R-:W-:Y:S01]  /*cd70*/  FFMA.FTZ R92, R22, R147.reuse, R109 ;  /* 0x00000093165c7223 */ /* 0x080fe2000001006d */
[----:B------:R-:W-:-:S03]  /*cd80*/  FFMA.FTZ R71, R40, R147, R71 ;  /* 0x0000009328477223 */ /* 0x000fc60000010047 */
[----:B------:R-:W-:Y:S01]  /*cd90*/  FADD.FTZ R65, R92, R65 ;  /* 0x000000415c417221 */ /* 0x000fe20000010000 */
[----:B0-----:R-:W-:Y:S02]  /*cda0*/  FSEL R88, R113, R88, P2 ;  /* 0x0000005871587208 */ /* 0x001fe40001000000 */
[----:B------:R-:W-:Y:S01]  /*cdb0*/  FSEL R89, R120, R89, P2 ;  /* 0x0000005978597208 */ /* 0x000fe20001000000 */
[----:B------:R-:W-:Y:S06]  /*cdc0*/  BAR.SYNC.DEFER_BLOCKING 0x0 ;  /* 0x0000000000007b1d */ /* 0x000fec0000010000 */
[----:B------:R-:W-:Y:S05]  /*cdd0*/  @P4 BRA `(.L_x_13534) ;  /* 0x00000000001c4947 */ /* 0x000fea0003800000 */
[----:B------:R-:W-:Y:S02]  /*cde0*/  UISETP.NE.AND UP0, UPT, UR19, UR44, UPT ;  /* 0x0000002c1300728c */ /* 0x000fe4000bf05270 */
[----:B------:R-:W-:-:S04]  /*cdf0*/  ULEA UR30, UR8, UR25, 0x3 ;  /* 0x00000019081e7291 */ /* 0x000fc8000f8e18ff */
[----:B------:R-:W-:-:S13]  /*ce00*/  PLOP3.LUT P2, PT, PT, PT, UP0, 0x80, 0x8 ;  /* 0x000000000008781c */ /* 0x000fda0003f4f008 */
[----:B------:R-:W0:Y:S02]  /*ce10*/  @P2 LDS.64 R90, [UR30+0x6750] ;  /* 0x0067501eff5a2984 */ /* 0x000e240008000a00 */
[----:B0-----:R-:W-:Y:S01]  /*ce20*/  @P2 FADD.FTZ R88, R88, R90 ;  /* 0x0000005a58582221 */ /* 0x001fe20000010000 */
[----:B------:R-:W-:-:S05]  /*ce30*/  @P2 FADD.FTZ R89, R89, R91 ;  /* 0x0000005b59592221 */ /* 0x000fca0000010000 */
[----:B------:R0:W-:Y:S02]  /*ce40*/  STS.64 [UR30+0x6750], R88 ;  /* 0x00675058ff007988 */ /* 0x0001e40008000a1e */
.L_x_13534:
[----:B------:R-:W-:Y:S05]  /*ce50*/  BSYNC.RECONVERGENT B0 ;  /* 0x0000000000007941 */ /* 0x000fea0003800200 */
.L_x_13533:
[----:B------:R-:W-:-:S04]  /*ce60*/  UIADD3 UR8, UPT, UPT, UR8, 0x1, URZ ;  /* 0x0000000108087890 */ /* 0x000fc8000fffe0ff */
[----:B------:R-:W-:-:S09]  /*ce70*/  UISETP.GE.AND UP0, UPT, UR8, UR45, UPT ;  /* 0x0000002d0800728c */ /* 0x000fd2000bf06270 */
[----:B------:R-:W-:Y:S05]  /*ce80*/  BRA.U !UP0, `(.L_x_13535) ;  /* 0xffffff5908387547 */ /* 0x000fea000b83ffff */
.L_x_13455:
[----:B------:R-:W-:Y:S01]  /*ce90*/  BAR.SYNC.DEFER_BLOCKING 0x0 ;  /* 0x0000000000007b1d */ /* 0x000fe20000010000 */
[----:B------:R-:W-:Y:S01]  /*cea0*/  ULEA UR30, UR19, 0xfffffe00, 0x9 ;  /* 0xfffffe00131e7891 */ /* 0x000fe2000f8e48ff */
[----:B------:R-:W-:Y:S01]  /*ceb0*/  ISETP.NE.AND P0, PT, R3, RZ, PT ;  /* 0x000000ff0300720c */ /* 0x000fe20003f05270 */
[----:B------:R-:W-:Y:S01]  /*cec0*/  FADD.FTZ R2, R67, R2 ;  /* 0x0000000243027221 */ /* 0x000fe20000010000 */
[----:B------:R-:W-:Y:S01]  /*ced0*/  LOP3.LUT R24, R3, 0x1f, RZ, 0xc0, !PT ;  /* 0x0000001f03187812 */ /* 0x000fe200078ec0ff */
[----:B------:R-:W-:-:S03]  /*cee0*/  UIADD3 UR27, UPT, UPT, -UR30, UR27, URZ ;  /* 0x0000001b1e1b7290 */ /* 0x000fc6000fffe1ff */
[----:B------:R-:W1:Y:S01]  /*cef0*/  S2UR UR36, SR_CTAID.X ;  /* 0x00000000002479c3 */ /* 0x000e620000002500 */
[----:B------:R-:W1:Y:S01]  /*cf00*/  LDCU.64 UR32, c[0x0][0x4f8] ;  /* 0x00009f00ff2077ac */ /* 0x000e620008000a00 */
        /* <DEDUP_REMOVED lines=8> */
[C---:B0-----:R-:W-:Y:S01]  /*cf90*/  LOP3.LUT R89, R21.reuse, 0x20, RZ, 0xfc, !PT ;  /* 0x0000002015597812 */ /* 0x041fe200078efcff */
[----:B------:R-:W-:Y:S01]  /*cfa0*/  UIADD3 UR24, UP0, UPT, UR24, -0x1000, URZ ;  /* 0xfffff00018187890 */ /* 0x000fe2000ff1e0ff */
[C---:B------:R-:W-:Y:S01]  /*cfb0*/  LOP3.LUT R91, R21.reuse, 0x40, RZ, 0xfc, !PT ;  /* 0x00000040155b7812 */ /* 0x040fe200078efcff */
[----:B------:R-:W-:Y:S01]  /*cfc0*/  FADD.FTZ R2, R2, R61 ;  /* 0x0000003d02027221 */ /* 0x000fe20000010000 */
[C---:B------:R-:W-:Y:S01]  /*cfd0*/  LOP3.LUT R93, R21.reuse, 0x60, RZ, 0xfc, !PT ;  /* 0x00000060155d7812 */ /* 0x040fe200078efcff */
[----:B------:R-:W-:Y:S01]  /*cfe0*/  UIADD3.X UR22, UPT, UPT, UR22, -0x1, URZ, UP0, !UPT ;  /* 0xffffffff16167890 */ /* 0x000fe200087fe4ff */
[C---:B------:R-:W-:Y:S01]  /*cff0*/  LOP3.LUT R95, R21.reuse, 0x80, RZ, 0xfc, !PT ;  /* 0x00000080155f7812 */ /* 0x040fe200078efcff */
[----:B------:R-:W-:Y:S01]  /*d000*/  STS [R20], R69 ;  /* 0x0000004514007388 */ /* 0x000fe20000000800 */
[C---:B------:R-:W-:Y:S01]  /*d010*/  LOP3.LUT R109, R21.reuse, 0x160, RZ, 0xfc, !PT ;  /* 0x00000160156d7812 */ /* 0x040fe200078efcff */
[----:B------:R-:W-:Y:S01]  /*d020*/  FADD.FTZ R2, R2, R59 ;  /* 0x0000003b02027221 */ /* 0x000fe20000010000 */
[C---:B------:R-:W-:Y:S01]  /*d030*/  LOP3.LUT R111, R21.reuse, 0x180, RZ, 0xfc, !PT ;  /* 0x00000180156f7812 */ /* 0x040fe200078efcff */
[----:B------:R-:W-:Y:S01]  /*d040*/  STS [R20+0x4], R71 ;  /* 0x0000044714007388 */ /* 0x000fe20000000800 */
[C---:B------:R-:W-:Y:S01]  /*d050*/  LOP3.LUT R113, R21.reuse, 0x1a0, RZ, 0xfc, !PT ;  /* 0x000001a015717812 */ /* 0x040fe200078efcff */
[----:B-1----:R-:W-:Y:S01]  /*d060*/  UIMAD.WIDE.U32 UR10, UR36, UR32, UR30 ;  /* 0x00000020240a72a5 */ /* 0x002fe2000f8e001e */
[C---:B------:R-:W-:Y:S01]  /*d070*/  LOP3.LUT R115, R21.reuse, 0x1c0, RZ, 0xfc, !PT ;  /* 0x000001c015737812 */ /* 0x040fe200078efcff */
[----:B------:R-:W-:Y:S01]  /*d080*/  STS [R20+0x8], R73 ;  /* 0x0000084914007388 */ /* 0x000fe20000000800 */
[----:B------:R-:W-:Y:S01]  /*d090*/  LOP3.LUT R117, R21, 0x1e0, RZ, 0xfc, !PT ;  /* 0x000001e015757812 */ /* 0x000fe200078efcff */
[----:B------:R-:W-:Y:S01]  /*d0a0*/  UIMAD UR11, UR36, UR33, UR11 ;  /* 0x00000021240b72a4 */ /* 0x000fe2000f8e020b */
[----:B------:R-:W-:Y:S01]  /*d0b0*/  FADD.FTZ R2, R2, R57 ;  /* 0x0000003902027221 */ /* 0x000fe20000010000 */
[----:B------:R-:W-:Y:S01]  /*d0c0*/  STS [R20+0xc], R75 ;  /* 0x00000c4b14007388 */ /* 0x000fe20000000800 */
[----:B------:R-:W0:Y:S02]  /*d0d0*/  LDCU.64 UR32, c[0x0][0x550] ;  /* 0x0000aa00ff2077ac */ /* 0x000e240008000a00 */
[----:B------:R-:W-:Y:S01]  /*d0e0*/  FADD.FTZ R2, R2, R55 ;  /* 0x0000003702027221 */ /* 0x000fe20000010000 */
[----:B------:R-:W-:Y:S01]  /*d0f0*/  STS [R20+0x10], R77 ;  /* 0x0000104d14007388 */ /* 0x000fe20000000800 */
[----:B--2---:R-:W-:-:S02]  /*d100*/  UIMAD UR27, UR8, UR35, URZ ;  /* 0x00000023081b72a4 */ /* 0x004fc4000f8e02ff */
[----:B------:R-:W-:Y:S01]  /*d110*/  UIMAD.WIDE.U32 UR10, UR8, UR34, UR10 ;  /* 0x00000022080a72a5 */ /* 0x000fe2000f8e000a */
[----:B------:R-:W-:Y:S01]  /*d120*/  STS [R20+0x14], R79 ;  /* 0x0000144f14007388 */ /* 0x000fe20000000800 */
[----:B------:R-:W1:Y:S01]  /*d130*/  LDCU.64 UR34, c[0x0][0x560] ;  /* 0x0000ac00ff2277ac */ /* 0x000e620008000a00 */
[----:B------:R-:W-:Y:S01]  /*d140*/  FADD.FTZ R2, R2, R53 ;  /* 0x0000003502027221 */ /* 0x000fe20000010000 */
[----:B------:R-:W-:Y:S01]  /*d150*/  MOV R28, UR27 ;  /* 0x0000001b001c7c02 */ /* 0x000fe20008000f00 */
[----:B------:R-:W-:Y:S01]  /*d160*/  STS [R20+0x18], R81 ;  /* 0x0000185114007388 */ /* 0x000fe20000000800 */
[----:B------:R-:W-:Y:S01]  /*d170*/  IADD3 R3, P5, PT, R21, UR10, RZ ;  /* 0x0000000a15037c10 */ /* 0x000fe2000ffbe0ff */
[----:B------:R-:W-:Y:S02]  /*d180*/  UISETP.GT.AND UP0, UPT, UR19, 0x1, UPT ;  /* 0x000000011300788c */ /* 0x000fe4000bf04270 */
[----:B------:R-:W-:Y:S01]  /*d190*/  STS [R20+0x1c], R83 ;  /* 0x00001c5314007388 */ /* 0x000fe20000000800 */
[----:B------:R-:W-:Y:S01]  /*d1a0*/  IADD3.X R28, PT, PT, R28, UR11, RZ, P5, !PT ;  /* 0x0000000b1c1c7c10 */ /* 0x000fe2000affe4ff */
[----:B------:R-:W2:Y:S01]  /*d1b0*/  LDCU.64 UR10, c[0x0][0x518] ;  /* 0x0000a300ff0a77ac */ /* 0x000ea20008000a00 */
[----:B0-----:R-:W-:Y:S01]  /*d1c0*/  LEA R22, P5, R3, UR32, 0x2 ;  /* 0x0000002003167c11 */ /* 0x001fe2000f8a10ff */
[----:B------:R-:W-:Y:S01]  /*d1d0*/  STS [R20+0x20], R85 ;  /* 0x0000205514007388 */ /* 0x000fe20000000800 */
[----:B------:R-:W-:-:S02]  /*d1e0*/  UIADD3 UR26, UP1, UPT, UR26, -0x1000, URZ ;  /* 0xfffff0001a1a7890 */ /* 0x000fc4000ff3e0ff */
[----:B------:R-:W-:Y:S01]  /*d1f0*/  LEA.HI.X R23, R3, UR33, R28, 0x2, P5 ;  /* 0x0000002103177c11 */ /* 0x000fe2000a8f141c */
[----:B------:R-:W-:Y:S01]  /*d200*/  STS [R20+0x24], R87 ;  /* 0x0000245714007388 */ /* 0x000fe20000000800 */
[----:B------:R-:W0:Y:S03]  /*d210*/  LDCU.64 UR32, c[0x0][0x520] ;  /* 0x0000a400ff2077ac */ /* 0x000e260008000a00 */
[----:B------:R5:W-:Y:S01]  /*d220*/  STS [R20+0x28], R97 ;  /* 0x0000286114007388 */ /* 0x000be20000000800 */
[----:B------:R-:W-:Y:S02]  /*d230*/  UIADD3 UR20, UP2, UPT, UR20, -0x800, URZ ;  /* 0xfffff80014147890 */ /* 0x000fe4000ff5e0ff */
[----:B------:R-:W-:Y:S01]  /*d240*/  UIADD3 UR9, UP3, UPT, UR9, -0x800, URZ ;  /* 0xfffff80009097890 */ /* 0x000fe2000ff7e0ff */
[----:B------:R3:W-:Y:S01]  /*d250*/  STS [R20+0x2c], R99 ;  /* 0x00002c6314007388 */ /* 0x0007e20000000800 */
[----:B------:R-:W-:-:S02]  /*d260*/  UIADD3 UR14, UP4, UPT, UR14, -0x800, URZ ;  /* 0xfffff8000e0e7890 */ /* 0x000fc4000ff9e0ff */
[----:B------:R-:W-:Y:S01]  /*d270*/  UIADD3.X UR23, UPT, UPT, UR23, -0x1, URZ, UP1, !UPT ;  /* 0xffffffff17177890 */ /* 0x000fe20008ffe4ff */
[----:B------:R4:W-:Y:S01]  /*d280*/  STS [R20+0x30], R101 ;  /* 0x0000306514007388 */ /* 0x0009e20000000800 */
[----:B--2---:R-:W-:Y:S01]  /*d290*/  UIMAD.WIDE.U32 UR30, UR36, UR10, UR30 ;  /* 0x0000000a241e72a5 */ /* 0x004fe2000f8e001e */
[C---:B-----5:R-:W-:Y:S01]  /*d2a0*/  LOP3.LUT R97, R21.reuse, 0xa0, RZ, 0xfc, !PT ;  /* 0x000000a015617812 */ /* 0x060fe200078efcff */
[----:B------:R-:W-:Y:S01]  /*d2b0*/  UIADD3.X UR21, UPT, UPT, UR21, -0x1, URZ, UP2, !UPT ;  /* 0xffffffff15157890 */ /* 0x000fe200097fe4ff */
[----:B------:R2:W-:Y:S01]  /*d2c0*/  STS [R20+0x34], R103 ;  /* 0x0000346714007388 */ /* 0x0005e20000000800 */
[----:B------:R-:W-:Y:S01]  /*d2d0*/  UIMAD UR11, UR36, UR11, UR31 ;  /* 0x0000000b240b72a4 */ /* 0x000fe2000f8e021f */
[C---:B---3--:R-:W-:Y:S01]  /*d2e0*/  LOP3.LUT R99, R21.reuse, 0xc0, RZ, 0xfc, !PT ;  /* 0x000000c015637812 */ /* 0x048fe200078efcff */
[----:B------:R-:W-:Y:S01]  /*d2f0*/  UIADD3.X UR12, UPT, UPT, UR12, -0x1, URZ, UP3, !UPT ;  /* 0xffffffff0c0c7890 */ /* 0x000fe20009ffe4ff */
[----:B------:R3:W-:Y:S01]  /*d300*/  STS [R20+0x38], R105 ;  /* 0x0000386914007388 */ /* 0x0007e20000000800 */
[----:B------:R-:W-:Y:S01]  /*d310*/  UMOV UR10, UR30 ;  /* 0x0000001e000a7c82 */ /* 0x000fe20008000000 */
[----:B----4-:R-:W-:Y:S01]  /*d320*/  LOP3.LUT R101, R21, 0xe0, RZ, 0xfc, !PT ;  /* 0x000000e015657812 */ /* 0x010fe200078efcff */
[----:B0-----:R-:W-:Y:S01]  /*d330*/  UIMAD.WIDE.U32 UR10, UR8, UR32, UR10 ;  /* 0x00000020080a72a5 */ /* 0x001fe2000f8e000a */
[----:B------:R0:W-:Y:S01]  /*d340*/  STS [R20+0x3c], R107 ;  /* 0x00003c6b14007388 */ /* 0x0001e20000000800 */
[----:B------:R-:W-:-:S03]  /*d350*/  NOP ;  /* 0x0000000000007918 */ /* 0x000fc60000000000 */
[----:B------:R-:W-:Y:S01]  /*d360*/  LDS R25, [R4] ;  /* 0x0000000004197984 */ /* 0x000fe20000000800 */
[C---:B--2---:R-:W-:Y:S01]  /*d370*/  LOP3.LUT R103, R21.reuse, 0x100, RZ, 0xfc, !PT ;  /* 0x0000010015677812 */ /* 0x044fe200078efcff */
[----:B------:R-:W-:Y:S01]  /*d380*/  UIMAD UR11, UR8, UR33, UR11 ;  /* 0x00000021080b72a4 */ /* 0x000fe2000f8e020b */
[C---:B---3--:R-:W-:Y:S01]  /*d390*/  LOP3.LUT R105, R21.reuse, 0x120, RZ, 0xfc, !PT ;  /* 0x0000012015697812 */ /* 0x048fe200078efcff */
[----:B------:R-:W-:Y:S01]  /*d3a0*/  LDS R27, [R5+0x80] ;  /* 0x00008000051b7984 */ /* 0x000fe20000000800 */
[C---:B0-----:R-:W-:Y:S01]  /*d3b0*/  LOP3.LUT R107, R21.reuse, 0x140, RZ, 0xfc, !PT ;  /* 0x00000140156b7812 */ /* 0x041fe200078efcff */
[----:B------:R-:W-:Y:S02]  /*d3c0*/  UIADD3.X UR13, UPT, UPT, UR13, -0x1, URZ, UP4, !UPT ;  /* 0xffffffff0d0d7890 */ /* 0x000fe4000a7fe4ff */
        /* <DEDUP_REMOVED lines=67> */
[----:B------:R0:W-:Y:S04]  /*d800*/  LDS R23, [R4] ;  /* 0x0000000004177984 */ /* 0x0001e80000000800 */
[----:B------:R-:W-:Y:S04]  /*d810*/  LDS R5, [R5+0x80] ;  /* 0x0000800005057984 */ /* 0x000fe80000000800 */
[----:B------:R-:W-:Y:S01]  /*d820*/  LDS R25, [R6+0x100] ;  /* 0x0001000006197984 */ /* 0x000fe20000000800 */
[----:B0-----:R-:W-:-:S03]  /*d830*/  FADD.FTZ R4, R2, R51 ;  /* 0x0000003302047221 */ /* 0x001fc60000010000 */
[----:B------:R-:W-:Y:S01]  /*d840*/  LDS R7, [R7+0x180] ;  /* 0x0001800007077984 */ /* 0x000fe20000000800 */
[----:B------:R-:W-:-:S03]  /*d850*/  FADD.FTZ R4, R4, R49 ;  /* 0x0000003104047221 */ /* 0x000fc60000010000 */
[----:B------:R0:W-:Y:S01]  /*d860*/  LDS R27, [R8+0x200] ;  /* 0x00020000081b7984 */ /* 0x0001e20000000800 */
[----:B------:R-:W-:-:S03]  /*d870*/  FADD.FTZ R4, R4, R47 ;  /* 0x0000002f04047221 */ /* 0x000fc60000010000 */
[----:B------:R-:W-:Y:S01]  /*d880*/  LDS R9, [R9+0x280] ;  /* 0x0002800009097984 */ /* 0x000fe20000000800 */
[----:B------:R-:W-:-:S03]  /*d890*/  FADD.FTZ R4, R4, R45 ;  /* 0x0000002d04047221 */ /* 0x000fc60000010000 */
[----:B------:R-:W-:Y:S01]  /*d8a0*/  LDS R29, [R10+0x300] ;  /* 0x000300000a1d7984 */ /* 0x000fe20000000800 */
        /* <DEDUP_REMOVED lines=16> */
[----:B0-----:R-:W-:Y:S02]  /*d9b0*/  IADD3.X R8, PT, PT, RZ, UR11, RZ, P0, !PT ;  /* 0x0000000bff087c10 */ /* 0x001fe400087fe4ff */
        /* <DEDUP_REMOVED lines=36> */
[----:B0-----:R-:W-:Y:S01]  /*dc00*/  FADD.FTZ R2, R4, R37 ;  /* 0x0000002504027221 */ /* 0x001fe20000010000 */
[----:B------:R-:W-:Y:S06]  /*dc10*/  BRA.U UP0, `(.L_x_13536) ;  /* 0xffffff2d00ac7547 */ /* 0x000fec000b83ffff */
.L_x_13454:
        /* <DEDUP_REMOVED lines=16> */
[----:B0-----:R-:W-:-:S05]  /*dd20*/  @P0 FADD R4, R3, R4 ;  /* 0x0000000403040221 */ /* 0x001fca0000000000 */
        /* <DEDUP_REMOVED lines=16> */
.L_x_13538:
[----:B------:R-:W-:Y:S05]  /*de30*/  BSYNC.RECONVERGENT B0 ;  /* 0x0000000000007941 */ /* 0x000fea0003800200 */
.L_x_13537:
[----:B------:R-:W-:Y:S01]  /*de40*/  UISETP.NE.U32.AND UP0, UPT, UR10, URZ, UPT ;  /* 0x000000ff0a00728c */ /* 0x000fe2000bf05070 */
[----:B-1----:R-:W-:-:S03]  /*de50*/  ISETP.GE.AND P0, PT, R10, UR16, PT ;  /* 0x000000100a007c0c */ /* 0x002fc6000bf06270 */
[----:B------:R-:W-:-:S09]  /*de60*/  UISETP.NE.AND.EX UP0, UPT, UR11, URZ, UPT, UP0 ;  /* 0x000000ff0b00728c */ /* 0x000fd2000bf05300 */
[----:B------:R-:W-:Y:S05]  /*de70*/  BRA.U !UP0, `(.L_x_13539) ;  /* 0x0000000108707547 */ /* 0x000fea000b800000 */
[----:B------:R-:W-:Y:S06]  /*de80*/  BAR.SYNC.DEFER_BLOCKING 0x0 ;  /* 0x0000000000007b1d */ /* 0x000fec0000010000 */
[----:B------:R-:W-:Y:S01]  /*de90*/  BSSY.RECONVERGENT B0, `(.L_x_13539) ;  /* 0x000001a000007945 */ /* 0x000fe20003800200 */
[----:B------:R-:W1:Y:S01]  /*dea0*/  SHFL.DOWN P1, R3, R2, 0x1, 0x1f ;  /* 0x08201f0002037f89 */ /* 0x000e620000020000 */
[----:B------:R-:W3:Y:S01]  /*deb0*/  S2R R6, SR_LANEID ;  /* 0x0000000000067919 */ /* 0x000ee20000000000 */
[----:B-1----:R-:W-:-:S05]  /*dec0*/  @P1 FADD R3, R3, R2 ;  /* 0x0000000203031221 */ /* 0x002fca0000000000 */
[----:B0-----:R-:W0:Y:S01]  /*ded0*/  SHFL.DOWN P1, R0, R3, 0x2, 0x1f ;  /* 0x08401f0003007f89 */ /* 0x001e220000020000 */
[----:B---3--:R-:W-:Y:S02]  /*dee0*/  ISETP.NE.AND P2, PT, R6, RZ, PT ;  /* 0x000000ff0600720c */ /* 0x008fe40003f45270 */
[----:B------:R-:W1:Y:S11]  /*def0*/  S2R R6, SR_TID.X ;  /* 0x0000000000067919 */ /* 0x000e760000002100 */
[----:B------:R-:W3:Y:S01]  /*df00*/  @!P2 S2R R9, SR_CgaCtaId ;  /* 0x000000000009a919 */ /* 0x000ee20000008800 */
[----:B------:R-:W-:Y:S01]  /*df10*/  @!P2 MOV R2, 0x400 ;  /* 0x000004000002a802 */ /* 0x000fe20000000f00 */
[----:B0-----:R-:W-:-:S05]  /*df20*/  @P1 FADD R0, R3, R0 ;  /* 0x0000000003001221 */ /* 0x001fca0000000000 */
[----:B--2---:R-:W0:Y:S01]  /*df30*/  SHFL.DOWN P1, R5, R0, 0x4, 0x1f ;  /* 0x08801f0000057f89 */ /* 0x004e220000020000 */
[----:B---3--:R-:W-:Y:S01]  /*df40*/  @!P2 LEA R2, R9, R2, 0x18 ;  /* 0x000000020902a211 */ /* 0x008fe200078ec0ff */
[----:B0-----:R-:W-:-:S05]  /*df50*/  @P1 FADD R5, R0, R5 ;  /* 0x0000000500051221 */ /* 0x001fca0000000000 */
[----:B------:R-:W0:Y:S02]  /*df60*/  SHFL.DOWN P1, R4, R5, 0x8, 0x1f ;  /* 0x09001f0005047f89 */ /* 0x000e240000020000 */
[----:B0-----:R-:W-:-:S05]  /*df70*/  @P1 FADD R4, R5, R4 ;  /* 0x0000000405041221 */ /* 0x001fca0000000000 */
[----:B------:R-:W0:Y:S02]  /*df80*/  SHFL.DOWN P1, R7, R4, 0x10, 0x1f ;  /* 0x0a001f0004077f89 */ /* 0x000e240000020000 */
[----:B0-----:R-:W-:Y:S01]  /*df90*/  @P1 FADD R7, R4, R7 ;  /* 0x0000000704071221 */ /* 0x001fe20000000000 */
[----:B-1----:R-:W-:-:S04]  /*dfa0*/  ISETP.NE.AND P1, PT, R6, RZ, PT ;  /* 0x000000ff0600720c */ /* 0x002fc80003f25270 */
[----:B------:R0:W-:Y:S01]  /*dfb0*/  @!P2 STS [R2+0x4204], R7 ;  /* 0x004204070200a388 */ /* 0x0001e20000000800 */
[----:B------:R-:W-:Y:S08]  /*dfc0*/  BAR.SYNC.DEFER_BLOCKING 0x0 ;  /* 0x0000000000007b1d */ /* 0x000ff00000010000 */
[----:B------:R-:W-:Y:S05]  /*dfd0*/  @P1 BRA `(.L_x_13540) ;  /* 0x0000000000141947 */ /* 0x000fea0003800000 */
[----:B------:R-:W-:-:S04]  /*dfe0*/  ULEA UR4, UP0, UR8, UR10, 0x2 ;  /* 0x0000000a08047291 */ /* 0x000fc8000f8010ff */
[----:B------:R-:W-:Y:S02]  /*dff0*/  ULEA.HI.X UR5, UR8, UR11, URZ, 0x2, UP0 ;  /* 0x0000000b08057291 */ /* 0x000fe400080f14ff */
[----:B0-----:R-:W-:-:S04]  /*e000*/  MOV R2, UR4 ;  /* 0x0000000400027c02 */ /* 0x001fc80008000f00 */
[----:B------:R-:W-:-:S05]  /*e010*/  MOV R3, UR5 ;  /* 0x0000000500037c02 */ /* 0x000fca0008000f00 */
[----:B------:R1:W-:Y:S02]  /*e020*/  REDG.E.ADD.F32.FTZ.RN.STRONG.GPU desc[UR28][R2.64], R7 ;  /* 0x00000007020079a6 */ /* 0x0003e4000c12f31c */
.L_x_13540:
[----:B------:R-:W-:Y:S05]  /*e030*/  BSYNC.RECONVERGENT B0 ;  /* 0x0000000000007941 */ /* 0x000fea0003800200 */
.L_x_13539:
[----:B------:R-:W-:Y:S05]  /*e040*/  @P0 EXIT ;  /* 0x000000000000094d */ /* 0x000fea0003800000 */
[----:B------:R-:W3:Y:S01]  /*e050*/  S2UR UR9, SR_CgaCtaId ;  /* 0x00000000000979c3 */ /* 0x000ee20000008800 */
[----:B------:R-:W4:Y:S01]  /*e060*/  LDCU.64 UR6, c[0x0][0x4a8] ;  /* 0x00009500ff0677ac */ /* 0x000f220008000a00 */
[----:B012---:R-:W-:Y:S01]  /*e070*/  MOV R7, R10 ;  /* 0x0000000a00077202 */ /* 0x007fe20000000f00 */
[----:B------:R-:W0:Y:S01]  /*e080*/  LDCU UR10, c[0x0][0x360] ;  /* 0x00006c00ff0a77ac */ /* 0x000e220008000800 */
[----:B------:R-:W1:Y:S01]  /*e090*/  LDCU.64 UR12, c[0x0][0x4b0] ;  /* 0x00009600ff0c77ac */ /* 0x000e620008000a00 */
[----:B------:R-:W2:Y:S01]  /*e0a0*/  LDCU.64 UR14, c[0x0][0x530] ;  /* 0x0000a600ff0e77ac */ /* 0x000ea20008000a00 */
[----:B----4-:R-:W-:-:S03]  /*e0b0*/  UIMAD.WIDE.U32 UR4, UR8, UR6, URZ ;  /* 0x00000006080472a5 */ /* 0x010fc6000f8e00ff */
[----:B------:R-:W-:Y:S01]  /*e0c0*/  UMOV UR6, 0x400 ;  /* 0x0000040000067882 */ /* 0x000fe20000000000 */
[----:B------:R-:W-:Y:S02]  /*e0d0*/  UIMAD UR8, UR8, UR7, UR5 ;  /* 0x00000007080872a4 */ /* 0x000fe4000f8e0205 */
[----:B0123--:R-:W-:-:S12]  /*e0e0*/  ULEA UR6, UR9, UR6, 0x18 ;  /* 0x0000000609067291 */ /* 0x00ffd8000f8ec0ff */
.L_x_13541:
        /* <DEDUP_REMOVED lines=19> */
.L_x_13542:
        /* <DEDUP_REMOVED lines=14> */
.L_x_18732:


//--------------------- .text._Z25selective_scan_bwd_kernelI32Selective_Scan_bwd_kernel_traitsILi32ELi16ELb0ELb1ELb1ELb0ELb1EfN3c107complexIfEEEEv12SSMParamsBwd --------------------------
	.section	.text._Z25selective_scan_bwd_kernelI32Selective_Scan_bwd_kernel_traitsILi32ELi16ELb0ELb1ELb1ELb0ELb1EfN3c107complexIfEEEEv12SSMParamsBwd,"ax",@progbits
	.align	128
        .global         _Z25selective_scan_bwd_kernelI32Selective_Scan_bwd_kernel_traitsILi32ELi16ELb0ELb1ELb1ELb0ELb1EfN3c107complexIfEEEEv12SSMParamsBwd
        .type           _Z25selective_scan_bwd_kernelI32Selective_Scan_bwd_kernel_traitsILi32ELi16ELb0ELb1ELb1ELb0ELb1EfN3c107complexIfEEEEv12SSMParamsBwd,@function
        .size           _Z25selective_scan_bwd_kernelI32Selective_Scan_bwd_kernel_traitsILi32ELi16ELb0ELb1ELb1ELb0ELb1EfN3c107complexIfEEEEv12SSMParamsBwd,(.L_x_18733 - _Z25selective_scan_bwd_kernelI32Selective_Scan_bwd_kernel_traitsILi32ELi16ELb0ELb1ELb1ELb0ELb1EfN3c107complexIfEEEEv12SSMParamsBwd)
        .other          _Z25selective_scan_bwd_kernelI32Selective_Scan_bwd_kernel_traitsILi32ELi16ELb0ELb1ELb1ELb0ELb1EfN3c107complexIfEEEEv12SSMParamsBwd,@"STO_CUDA_ENTRY STV_DEFAULT"
_Z25selective_scan_bwd_kernelI32Selective_Scan_bwd_kernel_traitsILi32ELi16ELb0ELb1ELb1ELb0ELb1EfN3c107complexIfEEEEv12SSMParamsBwd:
.text._Z25selective_scan_bwd_kernelI32Selective_Scan_bwd_kernel_traitsILi32ELi16ELb0ELb1ELb1ELb0ELb1EfN3c107complexIfEEEEv12SSMParamsBwd:
        /* <DEDUP_REMOVED lines=27> */
[----:B------:R-:W5:Y:S03]  /*01b0*/  LDCU.64 UR22, c[0x0][0x4b8] ;  /* 0x00009700ff1677ac */ /* 0x000f660008000a00 */
[----:B------:R-:W3:Y:S01]  /*01c0*/  @P1 LDG.E R4, desc[UR34][R4.64] ;  /* 0x0000002204041981 */ /* 0x000ee2000c1e1900 */
[----:B----4-:R-:W-:Y:S01]  /*01d0*/  MOV R0, UR28 ;  /* 0x0000001c00007c02 */ /* 0x010fe20008000f00 */
[----:B------:R-:W4:Y:S03]  /*01e0*/  S2UR UR6, SR_CTAID.X ;  /* 0x00000000000679c3 */ /* 0x000f260000002500 */
[----:B------:R-:W-:-:S04]  /*01f0*/  IABS R0, R0 ;  /* 0x0000000000007213 */ /* 0x000fc80000000000 */
        /* <DEDUP_REMOVED lines=11> */
[----:B--2---:R-:W-:-:S02]  /*02b0*/  ULEA UR16, UR32, 0xfffffe00, 0x9 ;  /* 0xfffffe0020107891 */ /* 0x004fc4000f8e48ff */
[----:B------:R-:W-:Y:S02]  /*02c0*/  UIMAD UR19, UR10, UR19, UR5 ;  /* 0x000000130a1372a4 */ /* 0x000fe4000f8e0205 */
[----:B------:R-:W-:Y:S02]  /*02d0*/  UIMAD UR18, UR10, UR27, UR9 ;  /* 0x0000001b0a1272a4 */ /* 0x000fe4000f8e0209 */
[----:B------:R-:W-:Y:S02]  /*02e0*/  UIADD3 UR9, UP0, UPT, UR16, UR4, URZ ;  /* 0x0000000410097290 */ /* 0x000fe4000ff1e0ff */
[----:B------:R-:W-:Y:S02]  /*02f0*/  USHF.R.S32.HI UR17, URZ, 0x1f, UR16 ;  /* 0x0000001fff117899 */ /* 0x000fe40008011410 */
[----:B------:R-:W-:Y:S02]  /*0300*/  UIADD3 UR8, UP2, UPT, UR16, UR8, URZ ;  /* 0x0000000810087290 */ /* 0x000fe4000ff5e0ff */
[----:B-1----:R-:W-:-:S02]  /*0310*/  ULEA UR11, UP1, UR9, UR12, 0x2 ;  /* 0x0000000c090b7291 */ /* 0x002fc4000f8210ff */
[----:B------:R-:W-:Y:S02]  /*0320*/  UIADD3.X UR12, UPT, UPT, UR17, UR19, URZ, UP0, !UPT ;  /* 0x00000013110c7290 */ /* 0x000fe400087fe4ff */
[----:B------:R-:W-:Y:S01]  /*0330*/  ULEA UR7, UP3, UR8, UR14, 0x2 ;  /* 0x0000000e08077291 */ /* 0x000fe2000f8610ff */
[----:B---3--:R-:W-:Y:S01]  /*0340*/  IADD3 R2, PT, PT, R0, 0xffffffe, RZ ;  /* 0x0ffffffe00027810 */ /* 0x008fe20007ffe0ff */
[----:B------:R-:W-:Y:S01]  /*0350*/  UIADD3.X UR4, UPT, UPT, UR17, UR18, URZ, UP2, !UPT ;  /* 0x0000001211047290 */ /* 0x000fe200097fe4ff */
[----:B------:R-:W-:Y:S01]  /*0360*/  MOV R0, UR10 ;  /* 0x0000000a00007c02 */ /* 0x000fe20008000f00 */
[----:B------:R-:W-:Y:S02]  /*0370*/  ULEA.HI.X UR12, UR9, UR13, UR12, 0x2, UP1 ;  /* 0x0000000d090c7291 */ /* 0x000fe400088f140c */
[----:B------:R-:W-:Y:S01]  /*0380*/  ULEA.HI.X UR13, UR8, UR15, UR4, 0x2, UP3 ;  /* 0x0000000f080d7291 */ /* 0x000fe200098f1404 */
[----:B------:R-:W0:Y:S01]  /*0390*/  F2I.FTZ.U32.TRUNC.NTZ R2, R2 ;  /* 0x0000000200027305 */ /* 0x000e22000021f000 */
[----:B------:R-:W-:Y:S01]  /*03a0*/  IABS R0, R0 ;  /* 0x0000000000007213 */ /* 0x000fe20000000000 */
[----:B------:R-:W1:Y:S03]  /*03b0*/  LDCU.64 UR14, c[0x0][0x498] ;  /* 0x00009300ff0e77ac */ /* 0x000e660008000a00 */
[----:B------:R-:W-:Y:S01]  /*03c0*/  R2UR UR20, R0 ;  /* 0x00000000001472ca */ /* 0x000fe200000e0000 */
[----:B------:R-:W-:Y:S01]  /*03d0*/  UMOV UR4, URZ ;  /* 0x000000ff00047c82 */ /* 0x000fe20008000000 */
[----:B------:R-:W2:Y:S01]  /*03e0*/  LDCU.64 UR18, c[0x0][0x4a0] ;  /* 0x00009400ff1277ac */ /* 0x000ea20008000a00 */
[----:B------:R-:W-:Y:S01]  /*03f0*/  HFMA2 R0, -RZ, RZ, 0, 0 ;  /* 0x00000000ff007431 */ /* 0x000fe200000001ff */
[----:B------:R-:W3:Y:S01]  /*0400*/  LDCU.64 UR26, c[0x0][0x4d8] ;  /* 0x00009b00ff1a77ac */ /* 0x000ee20008000a00 */
[----:B0-----:R-:W-:Y:S01]  /*0410*/  R2UR UR5, R2 ;  /* 0x00000000020572ca */ /* 0x001fe200000e0000 */
[----:B------:R-:W0:Y:S01]  /*0420*/  LDCU.64 UR24, c[0x0][0x3b0] ;  /* 0x00007600ff1877ac */ /* 0x000e220008000a00 */
[----:B------:R-:W-:-:S11]  /*0430*/  MOV R2, RZ ;  /* 0x000000ff00027202 */ /* 0x000fd60000000f00 */
[----:B------:R-:W-:-:S04]  /*0440*/  UIADD3 UR8, UPT, UPT, URZ, -UR5, URZ ;  /* 0x80000005ff087290 */ /* 0x000fc8000fffe0ff */
[----:B------:R-:W-:-:S04]  /*0450*/  UIMAD UR8, UR8, UR21, URZ ;  /* 0x00000015080872a4 */ /* 0x000fc8000f8e02ff */
[----:B------:R-:W-:-:S04]  /*0460*/  UIMAD.WIDE.U32 UR4, UR5, UR8, UR4 ;  /* 0x00000008050472a5 */ /* 0x000fc8000f8e0004 */
[----:B------:R-:W-:Y:S02]  /*0470*/  UIMAD.WIDE.U32 UR8, UR5, UR20, URZ ;  /* 0x00000014050872a5 */ /* 0x000fe4000f8e00ff */
[----:B-1----:R-:W-:Y:S02]  /*0480*/  UIMAD.WIDE.U32 UR4, UR6, UR14, URZ ;  /* 0x0000000e060472a5 */ /* 0x002fe4000f8e00ff */
[----:B---3--:R-:W-:Y:S02]  /*0490*/  USHF.R.U64 UR8, UR26, 0x1, UR27 ;  /* 0x000000011a087899 */ /* 0x008fe4000800121b */
[----:B------:R-:W-:Y:S01]  /*04a0*/  UIMAD UR5, UR6, UR15, UR5 ;  /* 0x0000000f060572a4 */ /* 0x000fe2000f8e0205 */
[----:B------:R-:W-:Y:S01]  /*04b0*/  UMOV UR30, UR9 ;  /* 0x00000009001e7c82 */ /* 0x000fe20008000000 */
[----:B------:R-:W-:Y:S02]  /*04c0*/  USHF.R.U32.HI UR9, URZ, 0x1, UR27 ;  /* 0x00000001ff097899 */ /* 0x000fe4000801161b */
[----:B------:R-:W-:-:S02]  /*04d0*/  UIADD3 UR14, UPT, UPT, -UR30, URZ, URZ ;  /* 0x000000ff1e0e7290 */ /* 0x000fc4000fffe1ff */
[----:B--2---:R-:W-:Y:S02]  /*04e0*/  UIMAD.WIDE.U32 UR4, UR10, UR18, UR4 ;  /* 0x000000120a0472a5 */ /* 0x004fe4000f8e0004 */
[----:B------:R-:W-:Y:S02]  /*04f0*/  UIMAD UR20, UR21, UR14, UR20 ;  /* 0x0000000e151472a4 */ /* 0x000fe4000f8e0214 */
[----:B------:R-:W-:Y:S02]  /*0500*/  UIMAD UR29, UR10, UR19, UR5 ;  /* 0x000000130a1d72a4 */ /* 0x000fe4000f8e0205 */
[----:B------:R-:W-:Y:S02]  /*0510*/  UISETP.GT.U32.AND UP1, UPT, UR21, UR20, UPT ;  /* 0x000000141500728c */ /* 0x000fe4000bf24070 */
[----:B------:R-:W-:Y:S02]  /*0520*/  ULOP3.LUT UR5, UR10, UR28, URZ, 0x3c, !UPT ;  /* 0x0000001c0a057292 */ /* 0x000fe4000f8e3cff */
[----:B0-----:R-:W-:-:S02]  /*0530*/  UIMAD.WIDE.U32 UR26, UR6, UR24, URZ ;  /* 0x00000018061a72a5 */ /* 0x001fc4000f8e00ff */
[----:B------:R-:W-:Y:S01]  /*0540*/  UISETP.GE.AND UP2, UPT, UR5, URZ, UPT ;  /* 0x000000ff0500728c */ /* 0x000fe2000bf46270 */
[----:B------:R-:W0:Y:S04]  /*0550*/  LDCU.64 UR18, c[0x0][0x4c0] ;  /* 0x00009800ff1277ac */ /* 0x000e280008000a00 */
[----:B------:R-:W-:Y:S02]  /*0560*/  @!UP1 UIADD3 UR20, UPT, UPT, UR20, -UR21, URZ ;  /* 0x8000001514149290 */ /* 0x000fe4000fffe0ff */
[----:B------:R-:W-:Y:S02]  /*0570*/  @!UP1 UIADD3 UR30, UPT, UPT, UR30, 0x1, URZ ;  /* 0x000000011e1e9890 */ /* 0x000fe4000fffe0ff */
[----:B------:R-:W-:Y:S02]  /*0580*/  UISETP.GE.U32.AND UP0, UPT, UR20, UR21, UPT ;  /* 0x000000151400728c */ /* 0x000fe4000bf06070 */
[----:B------:R-:W-:-:S02]  /*0590*/  UISETP.NE.AND UP1, UPT, UR28, URZ, UPT ;  /* 0x000000ff1c00728c */ /* 0x000fc4000bf25270 */
[----:B------:R-:W-:Y:S01]  /*05a0*/  UIMAD UR27, UR6, UR25, UR27 ;  /* 0x00000019061b72a4 */ /* 0x000fe2000f8e021b */
[----:B------:R-:W1:Y:S01]  /*05b0*/  LDCU.64 UR24, c[0x0][0x3c8] ;  /* 0x00007900ff1877ac */ /* 0x000e620008000a00 */
[----:B------:R-:W-:-:S05]  /*05c0*/  UIMAD.WIDE.U32 UR14, UR6, UR36, URZ ;  /* 0x00000024060e72a5 */ /* 0x000fca000f8e00ff */
[----:B------:R-:W-:Y:S02]  /*05d0*/  @UP0 UIADD3 UR30, UPT, UPT, UR30, 0x1, URZ ;  /* 0x000000011e1e0890 */ /* 0x000fe4000fffe0ff */
[----:B------:R-:W-:Y:S02]  /*05e0*/  UIMAD UR15, UR6, UR37, UR15 ;  /* 0x00000025060f72a4 */ /* 0x000fe4000f8e020f */
[----:B------:R-:W-:Y:S02]  /*05f0*/  @!UP2 UIADD3 UR30, UPT, UPT, -UR30, URZ, URZ ;  /* 0x000000ff1e1ea290 */ /* 0x000fe4000fffe1ff */
[----:B------:R-:W-:Y:S01]  /*0600*/  @!UP1 ULOP3.LUT UR30, URZ, UR28, URZ, 0x33, !UPT ;  /* 0x0000001cff1e9292 */ /* 0x000fe2000f8e33ff */
[----:B------:R-:W2:Y:S03]  /*0610*/  LDCU.64 UR36, c[0x0][0x528] ;  /* 0x0000a500ff2477ac */ /* 0x000ea60008000a00 */
[----:B------:R-:W-:Y:S01]  /*0620*/  USHF.R.S32.HI UR33, URZ, 0x1f, UR30 ;  /* 0x0000001fff217899 */ /* 0x000fe2000801141e */
[----:B------:R-:W3:Y:S01]  /*0630*/  LDCU.64 UR20, c[0x0][0x3e8] ;  /* 0x00007d00ff1477ac */ /* 0x000ee20008000a00 */
[----:B------:R-:W-:-:S02]  /*0640*/  UIADD3 UR4, UP2, UPT, UR16, UR4, URZ ;  /* 0x0000000410047290 */ /* 0x000fc4000ff5e0ff */
[----:B0-----:R-:W-:Y:S02]  /*0650*/  UIMAD UR31, UR33, UR18, URZ ;  /* 0x00000012211f72a4 */ /* 0x001fe4000f8e02ff */
[----:B------:R-:W-:Y:S02]  /*0660*/  UISETP.NE.U32.AND UP0, UPT, UR38, URZ, UPT ;  /* 0x000000ff2600728c */ /* 0x000fe4000bf05070 */
[----:B------:R-:W-:Y:S02]  /*0670*/  UIADD3.X UR29, UPT, UPT, UR17, UR29, URZ, UP2, !UPT ;  /* 0x0000001d111d7290 */ /* 0x000fe400097fe4ff */
[----:B------:R-:W-:Y:S01]  /*0680*/  UIMAD UR41, UR30, UR19, UR31 ;  /* 0x000000131e2972a4 */ /* 0x000fe2000f8e021f */
[----:B------:R-:W0:Y:S01]  /*0690*/  LDCU.64 UR16, c[0x0][0x4e0] ;  /* 0x00009c00ff1077ac */ /* 0x000e220008000a00 */
[----:B-1----:R-:W-:Y:S02]  /*06a0*/  UIMAD UR31, UR33, UR24, URZ ;  /* 0x00000018211f72a4 */ /* 0x002fe4000f8e02ff */
[----:B------:R-:W-:-:S02]  /*06b0*/  UISETP.NE.AND.EX UP0, UPT, UR39, URZ, UPT, UP0 ;  /* 0x000000ff2700728c */ /* 0x000fc4000bf05300 */
[----:B------:R-:W-:Y:S02]  /*06c0*/  UIMAD.WIDE.U32 UR26, UR30, UR24, UR26 ;  /* 0x000000181e1a72a5 */ /* 0x000fe4000f8e001a */
[----:B------:R-:W-:Y:S01]  /*06d0*/  UIMAD UR39, UR30, UR25, UR31 ;  /* 0x000000191e2772a4 */ /* 0x000fe2000f8e021f */
[----:B------:R-:W1:Y:S01]  /*06e0*/  LDCU.64 UR24, c[0x0][0x450] ;  /* 0x00008a00ff1877ac */ /* 0x000e620008000a00 */
[----:B--2---:R-:W-:Y:S02]  /*06f0*/  ULEA UR28, UP1, UR4, UR36, 0x2 ;  /* 0x00000024041c7291 */ /* 0x004fe4000f8210ff */
[----:B---3--:R-:W-:Y:S02]  /*0700*/  UIMAD UR31, UR33, UR20, URZ ;  /* 0x00000014211f72a4 */ /* 0x008fe4000f8e02ff */
[----:B------:R-:W-:Y:S02]  /*0710*/  ULEA.HI.X UR29, UR4, UR37, UR29, 0x2, UP1 ;  /* 0x00000025041d7291 */ /* 0x000fe400088f141d */
[----:B------:R-:W-:Y:S01]  /*0720*/  UIMAD.WIDE.U32 UR4, UR30, UR18, URZ ;  /* 0x000000121e0472a5 */ /* 0x000fe2000f8e00ff */
[----:B------:R-:W2:Y:S01]  /*0730*/  LDCU.64 UR18, c[0x0][0x448] ;  /* 0x00008900ff1277ac */ /* 0x000ea20008000a00 */
[----:B------:R-:W-:-:S02]  /*0740*/  UIMAD UR40, UR30, UR21, UR31 ;  /* 0x000000151e2872a4 */ /* 0x000fc4000f8e021f */
[----:B------:R-:W-:Y:S02]  /*0750*/  UIMAD.WIDE.U32 UR36, UR30, UR20, UR14 ;  /* 0x000000141e2472a5 */ /* 0x000fe4000f8e000e */
[----:B------:R-:W-:Y:S02]  /*0760*/  ULEA UR31, UR32, 0xfffffc00, 0xa ;  /* 0xfffffc00201f7891 */ /* 0x000fe4000f8e50ff */
[----:B0-----:R-:W-:Y:S02]  /*0770*/  UIMAD.WIDE.U32 UR14, UR30, UR16, URZ ;  /* 0x000000101e0e72a5 */ /* 0x001fe4000f8e00ff */
[----:B------:R-:W-:Y:S02]  /*0780*/  UIMAD UR42, UR33, UR16, URZ ;  /* 0x00000010212a72a4 */ /* 0x000fe4000f8e02ff */
[----:B------:R-:W-:Y:S02]  /*0790*/  UIADD3 UR16, UP3, UPT, UR31, UR36, URZ ;  /* 0x000000241f107290 */ /* 0x000fe4000ff7e0ff */
[----:B------:R-:W-:-:S02]  /*07a0*/  USHF.R.S32.HI UR38, URZ, 0x1f, UR31 ;  /* 0x0000001fff267899 */ /* 0x000fc4000801141f */
[----:B------:R-:W-:Y:S02]  /*07b0*/  UIADD3 UR26, UP1, UPT, UR31, UR26, URZ ;  /* 0x0000001a1f1a7290 */ /* 0x000fe4000ff3e0ff */
[----:B------:R-:W-:Y:S02]  /*07c0*/  UIADD3 UR39, UPT, UPT, UR27, UR39, URZ ;  /* 0x000000271b277290 */ /* 0x000fe4000fffe0ff */
[----:B-1----:R-:W-:Y:S02]  /*07d0*/  ULEA UR31, UP4, UR16, UR24, 0x2 ;  /* 0x00000018101f7291 */ /* 0x002fe4000f8810ff */
[----:B------:R-:W-:Y:S01]  /*07e0*/  UIADD3.X UR24, UPT, UPT, UR38, UR39, URZ, UP1, !UPT ;  /* 0x0000002726187290 */ /* 0x000fe20008ffe4ff */
[----:B------:R-:W0:Y:S01]  /*07f0*/  LDCU.64 UR20, c[0x0][0x538] ;  /* 0x0000a700ff1477ac */ /* 0x000e220008000a00 */
[----:B--2---:R-:W-:Y:S02]  /*0800*/  ULEA UR33, UP2, UR26, UR18, 0x2 ;  /* 0x000000121a217291 */ /* 0x004fe4000f8410ff */
[----:B------:R-:W-:-:S02]  /*0810*/  UIADD3 UR18, UPT, UPT, UR37, UR40, URZ ;  /* 0x0000002825127290 */ /* 0x000fc4000fffe0ff */
        /* <DEDUP_REMOVED lines=15> */
[----:B-1----:R-:W-:Y:S01]  /*0910*/  @UP0 UIMAD UR15, UR6, UR24, UR10 ;  /* 0x00000018060f02a4 */ /* 0x002fe2000f8e020a */
[----:B------:R-:W-:Y:S01]  /*0920*/  UMOV UR4, UR14 ;  /* 0x0000000e00047c82 */ /* 0x000fe20008000000 */
[----:B------:R-:W-:Y:S02]  /*0930*/  UIMAD UR23, UR9, UR6, URZ ;  /* 0x00000006091772a4 */ /* 0x000fe4000f8e02ff */
        /* <DEDUP_REMOVED lines=26> */
.L_x_13626:
[----:B------:R-:W0:Y:S01]  /*0ae0*/  S2R R3, SR_TID.X ;  /* 0x0000000000037919 */ /* 0x000e220000002100 */
        /* <DEDUP_REMOVED lines=8> */
[----:B--2---:R-:W2:Y:S01]  /*0b70*/  S2UR UR36, SR_CTAID.Y ;  /* 0x00000000002479c3 */ /* 0x004ea20000002600 */
[----:B------:R-:W-:Y:S01]  /*0b80*/  UIADD3 UR6, UPT, UPT, UR6, -0x200, URZ ;  /* 0xfffffe0006067890 */ /* 0x000fe2000fffe0ff */
[----:B------:R-:W-:Y:S01]  /*0b90*/  IMAD.WIDE.U32 R6, R21, 0x4, R4 ;  /* 0x0000000415067825 */ /* 0x000fe200078e0004 */
[----:B------:R-:W3:Y:S03]  /*0ba0*/  LDCU.128 UR16, c[0x0][0x420] ;  /* 0x00008400ff1077ac */ /* 0x000ee60008000c00 */
[----:B------:R-:W-:Y:S01]  /*0bb0*/  HFMA2 R5, -RZ, RZ, 0, 0 ;  /* 0x00000000ff057431 */ /* 0x000fe200000001ff */
[----:B------:R-:W-:-:S02]  /*0bc0*/  CS2R R12, SRZ ;  /* 0x00000000000c7805 */ /* 0x000fc4000001ff00 */
[----:B------:R-:W-:Y:S01]  /*0bd0*/  CS2R R18, SRZ ;  /* 0x0000000000127805 */ /* 0x000fe2000001ff00 */
[----:B----4-:R-:W4:Y:S01]  /*0be0*/  LDCU.64 UR42, c[0x0][0x488] ;  /* 0x00009100ff2a77ac */ /* 0x010f220008000a00 */
[----:B------:R-:W-:Y:S01]  /*0bf0*/  CS2R R22, SRZ ;  /* 0x0000000000167805 */ /* 0x000fe2000001ff00 */
[----:B------:R-:W5:Y:S01]  /*0c00*/  LDCU UR10, c[0x0][0x388] ;  /* 0x00007100ff0a77ac */ /* 0x000f620008000800 */
[----:B------:R-:W4:Y:S01]  /*0c10*/  LDCU.64 UR44, c[0x0][0x478] ;  /* 0x00008f00ff2c77ac */ /* 0x000f220008000a00 */
[----:B-1----:R-:W-:Y:S02]  /*0c20*/  UIMAD.WIDE.U32 UR38, UR37, UR12, UR6 ;  /* 0x0000000c252672a5 */ /* 0x002fe4000f8e0006 */
[----:B---3--:R-:W-:Y:S02]  /*0c30*/  UIMAD.WIDE.U32 UR40, UR37, UR16, UR6 ;  /* 0x00000010252872a5 */ /* 0x008fe4000f8e0006 */
[----:B------:R-:W-:Y:S01]  /*0c40*/  UIMAD UR13, UR37, UR13, UR39 ;  /* 0x0000000d250d72a4 */ /* 0x000fe2000f8e0227 */
[----:B0-----:R-:W-:Y:S01]  /*0c50*/  SHF.L.U32 R37, R3, 0x4, RZ ;  /* 0x0000000403257819 */ /* 0x001fe200000006ff */
[----:B------:R-:W-:Y:S01]  /*0c60*/  UIMAD UR17, UR37, UR17, UR41 ;  /* 0x00000011251172a4 */ /* 0x000fe2000f8e0229 */
[----:B------:R-:W-:-:S02]  /*0c70*/  UMOV UR12, UR38 ;  /* 0x00000026000c7c82 */ /* 0x000fc40008000000 */
[----:B------:R-:W-:Y:S01]  /*0c80*/  LOP3.LUT R37, R24, 0x3e00, R37, 0xf8, !PT ;  /* 0x00003e0018257812 */ /* 0x000fe200078ef825 */
[----:B--2---:R-:W-:Y:S01]  /*0c90*/  UIMAD.WIDE.U32 UR12, UR36, UR14, UR12 ;  /* 0x0000000e240c72a5 */ /* 0x004fe2000f8e000c */
[----:B------:R-:W-:Y:S01]  /*0ca0*/  MOV R24, RZ ;  /* 0x000000ff00187202 */ /* 0x000fe20000000f00 */
[----:B------:R-:W-:Y:S01]  /*0cb0*/  UMOV UR16, UR40 ;  /* 0x0000002800107c82 */ /* 0x000fe20008000000 */
        /* <DEDUP_REMOVED lines=13> */
[----:B------:R-:W-:Y:S02]  /*0d90*/  CS2R R10, SRZ ;  /* 0x00000000000a7805 */ /* 0x000fe4000001ff00 */
[----:B------:R-:W-:Y:S02]  /*0da0*/  IADD3 R60, P0, PT, R42, UR26, RZ ;  /* 0x0000001a2a3c7c10 */ /* 0x000fe4000ff1e0ff */
[----:B------:R-:W-:-:S02]  /*0db0*/  IADD3.X R9, PT, PT, RZ, UR19, RZ, P1, !PT ;  /* 0x00000013ff097c10 */ /* 0x000fc40008ffe4ff */
[----:B------:R-:W-:Y:S02]  /*0dc0*/  ISETP.GE.AND P2, PT, R21, UR12, PT ;  /* 0x0000000c15007c0c */ /* 0x000fe4000bf46270 */
[----:B------:R-:W-:Y:S02]  /*0dd0*/  CS2R R20, SRZ ;  /* 0x0000000000147805 */ /* 0x000fe4000001ff00 */
[----:B------:R-:W-:Y:S02]  /*0de0*/  IADD3.X R61, PT, PT, RZ, UR27, RZ, P0, !PT ;  /* 0x0000001bff3d7c10 */ /* 0x000fe400087fe4ff */
[C---:B------:R-:W-:Y:S02]  /*0df0*/  LOP3.LUT R50, R37.reuse, 0x100, RZ, 0xfc, !PT ;  /* 0x0000010025327812 */ /* 0x040fe400078efcff */
[C---:B------:R-:W-:Y:S02]  /*0e00*/  LOP3.LUT R48, R37.reuse, 0xc0, RZ, 0xfc, !PT ;  /* 0x000000c025307812 */ /* 0x040fe400078efcff */
[----:B------:R-:W-:-:S02]  /*0e10*/  LOP3.LUT R44, R37, 0x40, RZ, 0xfc, !PT ;  /* 0x00000040252c7812 */ /* 0x000fc400078efcff */
[C---:B------:R-:W-:Y:S02]  /*0e20*/  LOP3.LUT R45, R37.reuse, 0x60, RZ, 0xfc, !PT ;  /* 0x00000060252d7812 */ /* 0x040fe400078efcff */
[C---:B------:R-:W-:Y:S02]  /*0e30*/  LOP3.LUT R46, R37.reuse, 0x80, RZ, 0xfc, !PT ;  /* 0x00000080252e7812 */ /* 0x040fe400078efcff */
[C---:B------:R-:W-:Y:S02]  /*0e40*/  LOP3.LUT R47, R37.reuse, 0xa0, RZ, 0xfc, !PT ;  /* 0x000000a0252f7812 */ /* 0x040fe400078efcff */
[C---:B------:R-:W-:Y:S02]  /*0e50*/  LOP3.LUT R51, R37.reuse, 0x120, RZ, 0xfc, !PT ;  /* 0x0000012025337812 */ /* 0x040fe400078efcff */
[C---:B------:R-:W-:Y:S02]  /*0e60*/  LOP3.LUT R52, R37.reuse, 0x140, RZ, 0xfc, !PT ;  /* 0x0000014025347812 */ /* 0x040fe400078efcff */
[----:B------:R-:W-:-:S02]  /*0e70*/  LOP3.LUT R53, R37, 0x160, RZ, 0xfc, !PT ;  /* 0x0000016025357812 */ /* 0x000fc400078efcff */
[C---:B------:R-:W-:Y:S02]  /*0e80*/  LOP3.LUT R54, R37.reuse, 0x180, RZ, 0xfc, !PT ;  /* 0x0000018025367812 */ /* 0x040fe400078efcff */
[C---:B------:R-:W-:Y:S02]  /*0e90*/  LOP3.LUT R55, R37.reuse, 0x1a0, RZ, 0xfc, !PT ;  /* 0x000001a025377812 */ /* 0x040fe400078efcff */
[C---:B------:R-:W-:Y:S02]  /*0ea0*/  LOP3.LUT R56, R37.reuse, 0x1c0, RZ, 0xfc, !PT ;  /* 0x000001c025387812 */ /* 0x040fe400078efcff */
[----:B------:R-:W-:Y:S01]  /*0eb0*/  LOP3.LUT R57, R37, 0x1e0, RZ, 0xfc, !PT ;  /* 0x000001e025397812 */ /* 0x000fe200078efcff */
[----:B------:R-:W0:Y:S01]  /*0ec0*/  S2R R30, SR_LANEID ;  /* 0x00000000001e7919 */ /* 0x000e220000000000 */
[----:B------:R-:W-:Y:S01]  /*0ed0*/  ISETP.GE.AND P0, PT, R58, UR12, PT ;  /* 0x0000000c3a007c0c */ /* 0x000fe2000bf06270 */
[----:B------:R-:W-:Y:S01]  /*0ee0*/  UMOV UR16, 0x400 ;  /* 0x0000040000107882 */ /* 0x000fe20000000000 */
[----:B------:R-:W-:Y:S01]  /*0ef0*/  LEA R38, P1, R8, UR44, 0x2 ;  /* 0x0000002c08267c11 */ /* 0x000fe2000f8210ff */
[----:B------:R-:W-:Y:S01]  /*0f00*/  HFMA2 R59, -RZ, RZ, 0, 0 ;  /* 0x00000000ff3b7431 */ /* 0x000fe200000001ff */
[----:B------:R-:W-:-:S02]  /*0f10*/  P2R R118, PR, RZ, 0x4 ;  /* 0x00000004ff767803 */ /* 0x000fc40000000000 */
[----:B------:R-:W-:Y:S02]  /*0f20*/  CS2R R62, SRZ ;  /* 0x00000000003e7805 */ /* 0x000fe4000001ff00 */
[----:B------:R-:W-:Y:S02]  /*0f30*/  LEA.HI.X R39, R8, UR45, R9, 0x2, P1 ;  /* 0x0000002d08277c11 */ /* 0x000fe400088f1409 */
[----:B------:R-:W-:Y:S02]  /*0f40*/  CS2R R64, SRZ ;  /* 0x0000000000407805 */ /* 0x000fe4000001ff00 */
[----:B------:R-:W-:Y:S02]  /*0f50*/  ISETP.GE.AND P1, PT, R58, UR12, PT ;  /* 0x0000000c3a007c0c */ /* 0x000fe4000bf26270 */
[----:B------:R-:W-:Y:S02]  /*0f60*/  CS2R R66, SRZ ;  /* 0x0000000000427805 */ /* 0x000fe4000001ff00 */
[----:B------:R-:W-:-:S02]  /*0f70*/  ISETP.GE.AND P2, PT, R48, UR12, PT ;  /* 0x0000000c30007c0c */ /* 0x000fc4000bf46270 */
[----:B------:R-:W-:Y:S02]  /*0f80*/  CS2R R68, SRZ ;  /* 0x0000000000447805 */ /* 0x000fe4000001ff00 */
[----:B------:R-:W-:Y:S01]  /*0f90*/  P2R R119, PR, RZ, 0x2 ;  /* 0x00000002ff777803 */ /* 0x000fe20000000000 */
[----:B------:R-:W2:Y:S01]  /*0fa0*/  @!P0 LDG.E R10, desc[UR34][R6.64+0x80] ;  /* 0x00008022060a8981 */ /* 0x000ea2000c1e1900 */
[----:B------:R-:W-:Y:S02]  /*0fb0*/  ISETP.GE.AND P0, PT, R49, UR12, PT ;  /* 0x0000000c31007c0c */ /* 0x000fe4000bf06270 */
[----:B------:R-:W-:Y:S02]  /*0fc0*/  CS2R R70, SRZ ;  /* 0x0000000000467805 */ /* 0x000fe4000001ff00 */
[----:B------:R-:W-:Y:S02]  /*0fd0*/  IADD3 R42, P1, PT, R42, UR28, RZ ;  /* 0x0000001c2a2a7c10 */ /* 0x000fe4000ff3e0ff */
[----:B------:R-:W-:-:S02]  /*0fe0*/  CS2R R72, SRZ ;  /* 0x0000000000487805 */ /* 0x000fc4000001ff00 */
[----:B------:R-:W-:Y:S02]  /*0ff0*/  ISETP.GE.AND P6, PT, R44, UR12, PT ;  /* 0x0000000c2c007c0c */ /* 0x000fe4000bfc6270 */
[----:B------:R-:W-:Y:S02]  /*1000*/  CS2R R74, SRZ ;  /* 0x00000000004a7805 */ /* 0x000fe4000001ff00 */
[----:B------:R-:W-:Y:S02]  /*1010*/  IADD3.X R43, PT, PT, RZ, UR29, RZ, P1, !PT ;  /* 0x0000001dff2b7c10 */ /* 0x000fe40008ffe4ff */
[----:B------:R-:W-:Y:S01]  /*1020*/  MOV R76, RZ ;  /* 0x000000ff004c7202 */ /* 0x000fe20000000f00 */
[----:B------:R-:W3:Y:S01]  /*1030*/  @!P2 LDG.E R15, desc[UR34][R6.64+0x300] ;  /* 0x00030022060fa981 */ /* 0x000ee2000c1e1900 */
[----:B------:R-:W-:Y:S02]  /*1040*/  ISETP.NE.AND P1, PT, R118, RZ, PT ;  /* 0x000000ff7600720c */ /* 0x000fe40003f25270 */
[----:B------:R-:W-:Y:S01]  /*1050*/  MOV R86, RZ ;  /* 0x000000ff00567202 */ /* 0x000fe20000000f00 */
[----:B------:R-:W4:Y:S01]  /*1060*/  @!P0 LDG.E R16, desc[UR34][R6.64+0x380] ;  /* 0x0003802206108981 */ /* 0x000f22000c1e1900 */
[----:B------:R-:W-:Y:S01]  /*1070*/  P2R R115, PR, RZ, 0x1 ;  /* 0x00000001ff737803 */ /* 0x000fe20000000000 */
[----:B------:R-:W-:Y:S01]  /*1080*/  HFMA2 R88, -RZ, RZ, 0, 0 ;  /* 0x00000000ff587431 */ /* 0x000fe200000001ff */
[----:B------:R-:W-:Y:S01]  /*1090*/  ISETP.GE.AND P0, PT, R50, UR12, PT ;  /* 0x0000000c32007c0c */ /* 0x000fe2000bf06270 */
[----:B------:R-:W5:Y:S01]  /*10a0*/  @!P6 LDG.E R11, desc[UR34][R6.64+0x100] ;  /* 0x00010022060be981 */ /* 0x000f62000c1e1900 */
[----:B------:R-:W-:-:S02]  /*10b0*/  ISETP.GE.AND P5, PT, R45, UR12, PT ;  /* 0x0000000c2d007c0c */ /* 0x000fc4000bfa6270 */
[----:B------:R-:W-:Y:S01]  /*10c0*/  MOV R90, RZ ;  /* 0x000000ff005a7202 */ /* 0x000fe20000000f00 */
[----:B------:R-:W-:Y:S01]  /*10d0*/  HFMA2 R101, -RZ, RZ, 0, 0 ;  /* 0x00000000ff657431 */ /* 0x000fe200000001ff */
[----:B------:R-:W-:Y:S01]  /*10e0*/  ISETP.GE.AND P4, PT, R46, UR12, PT ;  /* 0x0000000c2e007c0c */ /* 0x000fe2000bf86270 */
[----:B------:R-:W2:Y:S01]  /*10f0*/  @!P1 LDG.E R5, desc[UR34][R6.64] ;  /* 0x0000002206059981 */ /* 0x000ea2000c1e1900 */
[----:B------:R-:W-:Y:S01]  /*1100*/  ISETP.GE.AND P3, PT, R47, UR12, PT ;  /* 0x0000000c2f007c0c */ /* 0x000fe2000bf66270 */
[----:B------:R-:W-:Y:S01]  /*1110*/  HFMA2 R103, -RZ, RZ, 0, 0 ;  /* 0x00000000ff677431 */ /* 0x000fe200000001ff */
[----:B------:R-:W-:Y:S02]  /*1120*/  P2R R116, PR, RZ, 0x1 ;  /* 0x00000001ff747803 */ /* 0x000fe40000000000 */
[----:B------:R-:W-:Y:S02]  /*1130*/  CS2R R104, SRZ ;  /* 0x0000000000687805 */ /* 0x000fe4000001ff00 */
[----:B------:R-:W-:Y:S01]  /*1140*/  P2R R114, PR, RZ, 0x4 ;  /* 0x00000004ff727803 */ /* 0x000fe20000000000 */
[----:B------:R-:W4:Y:S01]  /*1150*/  @!P0 LDG.E R17, desc[UR34][R6.64+0x400] ;  /* 0x0004002206118981 */ /* 0x000f22000c1e1900 */
[----:B------:R-:W-:-:S02]  /*1160*/  ISETP.GE.AND P0, PT, R51, UR12, PT ;  /* 0x0000000c33007c0c */ /* 0x000fc4000bf06270 */
[----:B------:R-:W-:Y:S02]  /*1170*/  CS2R R106, SRZ ;  /* 0x00000000006a7805 */ /* 0x000fe4000001ff00 */
[----:B------:R-:W-:Y:S01]  /*1180*/  ISETP.GE.AND P1, PT, R52, UR12, PT ;  /* 0x0000000c34007c0c */ /* 0x000fe2000bf26270 */
[----:B------:R-:W3:Y:S01]  /*1190*/  @!P5 LDG.E R12, desc[UR34][R6.64+0x180] ;  /* 0x00018022060cd981 */ /* 0x000ee2000c1e1900 */
[----:B------:R-:W-:Y:S01]  /*11a0*/  ISETP.GE.AND P2, PT, R53, UR12, PT ;  /* 0x0000000c35007c0c */ /* 0x000fe2000bf46270 */
[----:B------:R-:W1:Y:S01]  /*11b0*/  LDCU.64 UR14, c[0x0][0x508] ;  /* 0x0000a100ff0e77ac */ /* 0x000e620008000a00 */
[----:B------:R-:W-:Y:S01]  /*11c0*/  P2R R123, PR, RZ, 0x8 ;  /* 0x00000008ff7b7803 */ /* 0x000fe20000000000 */
[----:B------:R-:W4:Y:S01]  /*11d0*/  @!P4 LDG.E R13, desc[UR34][R6.64+0x200] ;  /* 0x00020022060dc981 */ /* 0x000f22000c1e1900 */
[----:B------:R-:W-:Y:S01]  /*11e0*/  P2R R122, PR, RZ, 0x10 ;  /* 0x00000010ff7a7803 */ /* 0x000fe20000000000 */
[----:B------:R-:W1:Y:S01]  /*11f0*/  LDCU.64 UR18, c[0x0][0x510] ;  /* 0x0000a200ff1277ac */ /* 0x000e620008000a00 */
        /* <DEDUP_REMOVED lines=8> */
[----:B------:R-:W-:-:S03]  /*1280*/  ISETP.GE.AND P6, PT, R57, UR12, PT ;  /* 0x0000000c39007c0c */ /* 0x000fc6000bfc6270 */
[----:B------:R-:W4:Y:S04]  /*1290*/  @!P2 LDG.E R20, desc[UR34][R6.64+0x580] ;  /* 0x000580220614a981 */ /* 0x000f28000c1e1900 */
[----:B------:R-:W4:Y:S04]  /*12a0*/  @!P3 LDG.E R21, desc[UR34][R6.64+0x600] ;  /* 0x000600220615b981 */ /* 0x000f28000c1e1900 */
[----:B------:R-:W4:Y:S04]  /*12b0*/  @!P4 LDG.E R22, desc[UR34][R6.64+0x680] ;  /* 0x000680220616c981 */ /* 0x000f28000c1e1900 */
[----:B------:R-:W4:Y:S04]  /*12c0*/  @!P5 LDG.E R23, desc[UR34][R6.64+0x700] ;  /* 0x000700220617d981 */ /* 0x000f28000c1e1900 */
[----:B------:R1:W4:Y:S01]  /*12d0*/  @!P6 LDG.E R24, desc[UR34][R6.64+0x780] ;  /* 0x000780220618e981 */ /* 0x000322000c1e1900 */
[----:B------:R-:W1:Y:S01]  /*12e0*/  S2UR UR12, SR_CgaCtaId ;  /* 0x00000000000c79c3 */ /* 0x000e620000008800 */
[----:B0-----:R-:W-:-:S02]  /*12f0*/  LEA.HI.SX32 R4, R30, R30, 0x1b ;  /* 0x0000001e1e047211 */ /* 0x001fc400078fdaff */
[C---:B------:R-:W-:Y:S02]  /*1300*/  IADD3 R8, PT, PT, R30.reuse, 0x20, RZ ;  /* 0x000000201e087810 */ /* 0x040fe40007ffe0ff */
[C---:B------:R-:W-:Y:S02]  /*1310*/  IADD3 R25, PT, PT, R30.reuse, 0x60, RZ ;  /* 0x000000601e197810 */ /* 0x040fe40007ffe0ff */
[----:B------:R-:W-:Y:S02]  /*1320*/  IADD3 R26, PT, PT, R30, 0x80, RZ ;  /* 0x000000801e1a7810 */ /* 0x000fe40007ffe0ff */
[-C--:B------:R-:W-:Y:S02]  /*1330*/  LEA.HI.SX32 R8, R8, R30.reuse, 0x1b ;  /* 0x0000001e08087211 */ /* 0x080fe400078fdaff */
[----:B------:R-:W-:Y:S02]  /*1340*/  IADD3 R9, PT, PT, R30, 0x40, RZ ;  /* 0x000000401e097810 */ /* 0x000fe40007ffe0ff */
[-C--:B-1----:R-:W-:Y:S01]  /*1350*/  LEA.HI.SX32 R7, R25, R30.reuse, 0x1b ;  /* 0x0000001e19077211 */ /* 0x082fe200078fdaff */
[----:B------:R-:W-:Y:S01]  /*1360*/  ULEA UR16, UR12, UR16, 0x18 ;  /* 0x000000100c107291 */ /* 0x000fe2000f8ec0ff */
[----:B------:R-:W-:-:S05]  /*1370*/  LEA.HI.SX32 R26, R26, R30, 0x1b ;  /* 0x0000001e1a1a7211 */ /* 0x000fca00078fdaff */
[----:B------:R-:W-:Y:S02]  /*1380*/  LEA R4, R4, UR16, 0x2 ;  /* 0x0000001004047c11 */ /* 0x000fe4000f8e10ff */
[C---:B------:R-:W-:Y:S02]  /*1390*/  IADD3 R25, PT, PT, R30.reuse, 0xc0, RZ ;  /* 0x000000c01e197810 */ /* 0x040fe40007ffe0ff */
[----:B------:R-:W-:Y:S02]  /*13a0*/  IADD3 R27, PT, PT, R30, 0xa0, RZ ;  /* 0x000000a01e1b7810 */ /* 0x000fe40007ffe0ff */
[-C--:B------:R-:W-:Y:S02]  /*13b0*/  LEA.HI.SX32 R6, R9, R30.reuse, 0x1b ;  /* 0x0000001e09067211 */ /* 0x080fe400078fdaff */
[-C--:B------:R-:W-:Y:S02]  /*13c0*/  LEA.HI.SX32 R25, R25, R30.reuse, 0x1b ;  /* 0x0000001e19197211 */ /* 0x080fe400078fdaff */
[----:B------:R-:W-:-:S02]  /*13d0*/  LEA.HI.SX32 R9, R27, R30, 0x1b ;  /* 0x0000001e1b097211 */ /* 0x000fc400078fdaff */
[----:B------:R-:W-:Y:S02]  /*13e0*/  IADD3 R27, PT, PT, R30, 0x100, RZ ;  /* 0x000001001e1b7810 */ /* 0x000fe40007ffe0ff */
[----:B------:R-:W-:Y:S02]  /*13f0*/  P2R R85, PR, RZ, 0x1 ;  /* 0x00000001ff557803 */ /* 0x000fe40000000000 */
[----:B------:R-:W-:Y:S02]  /*1400*/  LEA R6, R6, UR16, 0x2 ;  /* 0x0000001006067c11 */ /* 0x000fe4000f8e10ff */
[----:B------:R-:W-:Y:S02]  /*1410*/  IADD3 R28, PT, PT, R30, 0x120, RZ ;  /* 0x000001201e1c7810 */ /* 0x000fe40007ffe0ff */
[----:B------:R-:W-:Y:S02]  /*1420*/  ISETP.NE.AND P0, PT, R116, RZ, PT ;  /* 0x000000ff7400720c */ /* 0x000fe40003f05270 */
[----:B------:R-:W-:-:S02]  /*1430*/  LEA R7, R7, UR16, 0x2 ;  /* 0x0000001007077c11 */ /* 0x000fc4000f8e10ff */
[----:B------:R-:W-:Y:S02]  /*1440*/  IADD3 R29, PT, PT, R30, 0x140, RZ ;  /* 0x000001401e1d7810 */ /* 0x000fe40007ffe0ff */
        /* <DEDUP_REMOVED lines=21> */
[----:B0-----:R-:W-:Y:S02]  /*15a0*/  LEA R5, R8, UR16, 0x2 ;  /* 0x0000001008057c11 */ /* 0x001fe4000f8e10ff */
[----:B------:R-:W-:Y:S02]  /*15b0*/  LEA R8, R26, UR16, 0x2 ;  /* 0x000000101a087c11 */ /* 0x000fe4000f8e10ff */
[----:B------:R-:W-:Y:S01]  /*15c0*/  IADD3 R26, PT, PT, R30, 0xe0, RZ ;  /* 0x000000e01e1a7810 */ /* 0x000fe20007ffe0ff */
[----:B------:R0:W-:Y:S03]  /*15d0*/  STS [R5+0x80], R10 ;  /* 0x0000800a05007388 */ /* 0x0001e60000000800 */
[----:B------:R-:W-:Y:S01]  /*15e0*/  LEA.HI.SX32 R26, R26, R30, 0x1b ;  /* 0x0000001e1a1a7211 */ /* 0x000fe200078fdaff */
[----:B-----5:R1:W-:Y:S01]  /*15f0*/  STS [R6+0x100], R11 ;  /* 0x0001000b06007388 */ /* 0x0203e20000000800 */
[----:B0-----:R-:W-:-:S02]  /*1600*/  LEA R10, R25, UR16, 0x2 ;  /* 0x00000010190a7c11 */ /* 0x001fc4000f8e10ff */
[----:B------:R-:W-:Y:S01]  /*1610*/  IADD3 R25, PT, PT, R30, 0x160, RZ ;  /* 0x000001601e197810 */ /* 0x000fe20007ffe0ff */
[----:B---3--:R0:W-:Y:S01]  /*1620*/  STS [R7+0x180], R12 ;  /* 0x0001800c07007388 */ /* 0x0081e20000000800 */
[----:B-1----:R-:W-:Y:S02]  /*1630*/  LEA R11, R26, UR16, 0x2 ;  /* 0x000000101a0b7c11 */ /* 0x002fe4000f8e10ff */
[----:B------:R-:W-:Y:S01]  /*1640*/  LEA.HI.SX32 R25, R25, R30, 0x1b ;  /* 0x0000001e19197211 */ /* 0x000fe200078fdaff */
[----:B----4-:R1:W-:Y:S01]  /*1650*/  STS [R8+0x200], R13 ;  /* 0x0002000d08007388 */ /* 0x0103e20000000800 */
[----:B------:R-:W-:-:S03]  /*1660*/  IADD3 R26, PT, PT, R30, 0x180, RZ ;  /* 0x000001801e1a7810 */ /* 0x000fc60007ffe0ff */
[----:B------:R2:W-:Y:S01]  /*1670*/  STS [R9+0x280], R14 ;  /* 0x0002800e09007388 */ /* 0x0005e20000000800 */
[----:B0-----:R-:W-:-:S03]  /*1680*/  LEA R12, R27, UR16, 0x2 ;  /* 0x000000101b0c7c11 */ /* 0x001fc6000f8e10ff */
[----:B------:R0:W-:Y:S01]  /*1690*/  STS [R10+0x300], R15 ;  /* 0x0003000f0a007388 */ /* 0x0001e20000000800 */
[----:B-1----:R-:W-:-:S03]  /*16a0*/  LEA R13, R28, UR16, 0x2 ;  /* 0x000000101c0d7c11 */ /* 0x002fc6000f8e10ff */
[----:B------:R1:W-:Y:S01]  /*16b0*/  STS [R11+0x380], R16 ;  /* 0x000380100b007388 */ /* 0x0003e20000000800 */
[----:B--2---:R-:W-:-:S03]  /*16c0*/  LEA R14, R29, UR16, 0x2 ;  /* 0x000000101d0e7c11 */ /* 0x004fc6000f8e10ff */
[----:B------:R-:W-:Y:S01]  /*16d0*/  STS [R12+0x400], R17 ;  /* 0x000400110c007388 */ /* 0x000fe20000000800 */
[----:B0-----:R-:W-:Y:S02]  /*16e0*/  LEA R15, R25, UR16, 0x2 ;  /* 0x00000010190f7c11 */ /* 0x001fe4000f8e10ff */
[C---:B------:R-:W-:Y:S01]  /*16f0*/  IADD3 R27, PT, PT, R30.reuse, 0x1a0, RZ ;  /* 0x000001a01e1b7810 */ /* 0x040fe20007ffe0ff */
[----:B------:R-:W-:Y:S01]  /*1700*/  STS [R13+0x480], R18 ;  /* 0x000480120d007388 */ /* 0x000fe20000000800 */
[C---:B------:R-:W-:Y:S02]  /*1710*/  IADD3 R28, PT, PT, R30.reuse, 0x1c0, RZ ;  /* 0x000001c01e1c7810 */ /* 0x040fe40007ffe0ff */
[----:B------:R-:W-:Y:S01]  /*1720*/  IADD3 R29, PT, PT, R30, 0x1e0, RZ ;  /* 0x000001e01e1d7810 */ /* 0x000fe20007ffe0ff */
[----:B------:R-:W-:Y:S01]  /*1730*/  STS [R14+0x500], R19 ;  /* 0x000500130e007388 */ /* 0x000fe20000000800 */
[-C--:B------:R-:W-:Y:S02]  /*1740*/  LEA.HI.SX32 R26, R26, R30.reuse, 0x1b ;  /* 0x0000001e1a1a7211 */ /* 0x080fe400078fdaff */
[-C--:B------:R-:W-:Y:S01]  /*1750*/  LEA.HI.SX32 R27, R27, R30.reuse, 0x1b ;  /* 0x0000001e1b1b7211 */ /* 0x080fe200078fdaff */
[----:B------:R0:W-:Y:S01]  /*1760*/  STS [R15+0x580], R20 ;  /* 0x000580140f007388 */ /* 0x0001e20000000800 */
[----:B------:R-:W-:-:S02]  /*1770*/  LEA.HI.SX32 R28, R28, R30, 0x1b ;  /* 0x0000001e1c1c7211 */ /* 0x000fc400078fdaff */
[----:B------:R-:W-:Y:S02]  /*1780*/  LEA.HI.SX32 R29, R29, R30, 0x1b ;  /* 0x0000001e1d1d7211 */ /* 0x000fe400078fdaff */
[----:B-1----:R-:W-:Y:S02]  /*1790*/  LEA R16, R26, UR16, 0x2 ;  /* 0x000000101a107c11 */ /* 0x002fe4000f8e10ff */
[----:B0-----:R-:W-:Y:S02]  /*17a0*/  SHF.L.U32 R20, R30, 0x4, RZ ;  /* 0x000000041e147819 */ /* 0x001fe400000006ff */
[----:B------:R-:W-:Y:S02]  /*17b0*/  LEA R17, R27, UR16, 0x2 ;  /* 0x000000101b117c11 */ /* 0x000fe4000f8e10ff */
[----:B------:R-:W-:Y:S02]  /*17c0*/  LEA.HI.SX32 R20, R20, R20, 0x1b ;  /* 0x0000001414147211 */ /* 0x000fe400078fdaff */
[----:B------:R-:W-:-:S02]  /*17d0*/  LEA R18, R28, UR16, 0x2 ;  /* 0x000000101c127c11 */ /* 0x000fc4000f8e10ff */
        /* <DEDUP_REMOVED lines=68> */
[----:B0-----:R-:W-:Y:S02]  /*1c20*/  MOV R61, RZ ;  /* 0x000000ff003d7202 */ /* 0x001fe40000000f00 */
[----:B------:R-:W-:Y:S02]  /*1c30*/  CS2R R80, SRZ ;  /* 0x0000000000507805 */ /* 0x000fe4000001ff00 */
        /* <DEDUP_REMOVED lines=35> */
[----:B0-----:R-:W-:-:S06]  /*1e70*/  HFMA2 R59, -RZ, RZ, 0, 0 ;  /* 0x00000000ff3b7431 */ /* 0x001fcc00000001ff */
[----:B------:R-:W5:Y:S01]  /*1e80*/  @!P0 LDG.E R59, desc[UR34][R42.64] ;  /* 0x000000222a3b8981 */ /* 0x000f62000c1e1900 */
[----:B------:R-:W-:Y:S01]  /*1e90*/  ISETP.NE.AND P0, PT, R83, RZ, PT ;  /* 0x000000ff5300720c */ /* 0x000fe20003f05270 */
[----:B-1----:R-:W-:Y:S02]  /*1ea0*/  HFMA2 R63, -RZ, RZ, 0, 0 ;  /* 0x00000000ff3f7431 */ /* 0x002fe400000001ff */
[----:B--2---:R-:W-:Y:S01]  /*1eb0*/  HFMA2 R65, -RZ, RZ, 0, 0 ;  /* 0x00000000ff417431 */ /* 0x004fe200000001ff */
[----:B------:R-:W-:Y:S01]  /*1ec0*/  MOV R84, RZ ;  /* 0x000000ff00547202 */ /* 0x000fe20000000f00 */
[----:B---3--:R-:W-:Y:S01]  /*1ed0*/  HFMA2 R67, -RZ, RZ, 0, 0 ;  /* 0x00000000ff437431 */ /* 0x008fe200000001ff */
[----:B----4-:R-:W-:Y:S01]  /*1ee0*/  MOV R76, RZ ;  /* 0x000000ff004c7202 */ /* 0x010fe20000000f00 */
[----:B------:R-:W-:Y:S01]  /*1ef0*/  HFMA2 R77, -RZ, RZ, 0, 0 ;  /* 0x00000000ff4d7431 */ /* 0x000fe200000001ff */
[----:B------:R-:W2:Y:S04]  /*1f00*/  @!P3 LDG.E R79, desc[UR34][R42.64+0x600] ;  /* 0x000600222a4fb981 */ /* 0x000ea8000c1e1900 */
[----:B------:R-:W3:Y:S04]  /*1f10*/  @!P2 LDG.E R76, desc[UR34][R42.64+0x580] ;  /* 0x000580222a4ca981 */ /* 0x000ee8000c1e1900 */
[----:B------:R-:W4:Y:S01]  /*1f20*/  @!P0 LDG.E R78, desc[UR34][R42.64+0x80] ;  /* 0x000080222a4e8981 */ /* 0x000f22000c1e1900 */
[----:B------:R-:W-:-:S03]  /*1f30*/  ISETP.NE.AND P0, PT, R92, RZ, PT ;  /* 0x000000ff5c00720c */ /* 0x000fc60003f05270 */
[----:B------:R-:W2:Y:S04]  /*1f40*/  @!P1 LDG.E R77, desc[UR34][R42.64+0x500] ;  /* 0x000500222a4d9981 */ /* 0x000ea8000c1e1900 */
        /* <DEDUP_REMOVED lines=73> */
[----:B------:R-:W3:Y:S01]  /*23e0*/  @!P0 LDG.E R93, desc[UR34][R40.64] ;  /* 0x00000022285d8981 */ /* 0x000ee2000c1e1900 */
[----:B------:R-:W-:Y:S01]  /*23f0*/  ISETP.NE.AND P0, PT, R98, RZ, PT ;  /* 0x000000ff6200720c */ /* 0x000fe20003f05270 */
[----:B0-----:R-:W-:Y:S01]  /*2400*/  HFMA2 R86, -RZ, RZ, 0, 0 ;  /* 0x00000000ff567431 */ /* 0x001fe200000001ff */
[----:B------:R-:W-:Y:S01]  /*2410*/  MOV R99, RZ ;  /* 0x000000ff00637202 */ /* 0x000fe20000000f00 */
[----:B------:R-:W4:Y:S01]  /*2420*/  @!P1 LDG.E R103, desc[UR34][R40.64+0x500] ;  /* 0x0005002228679981 */ /* 0x000f22000c1e1900 */
[----:B-1----:R-:W-:-:S02]  /*2430*/  MOV R88, RZ ;  /* 0x000000ff00587202 */ /* 0x002fc40000000f00 */
[----:B--2---:R-:W-:Y:S01]  /*2440*/  MOV R90, RZ ;  /* 0x000000ff005a7202 */ /* 0x004fe20000000f00 */
[----:B------:R-:W2:Y:S04]  /*2450*/  @!P3 LDG.E R105, desc[UR34][R40.64+0x600] ;  /* 0x000600222869b981 */ /* 0x000ea8000c1e1900 */
[----:B------:R-:W5:Y:S04]  /*2460*/  @!P4 LDG.E R104, desc[UR34][R40.64+0x680] ;  /* 0x000680222868c981 */ /* 0x000f68000c1e1900 */
[----:B------:R-:W4:Y:S01]  /*2470*/  @!P0 LDG.E R92, desc[UR34][R40.64+0x80] ;  /* 0x00008022285c8981 */ /* 0x000f22000c1e1900 */
[----:B------:R-:W-:-:S03]  /*2480*/  ISETP.NE.AND P0, PT, R100, RZ, PT ;  /* 0x000000ff6400720c */ /* 0x000fc60003f05270 */
[----:B------:R-:W2:Y:S04]  /*2490*/  @!P2 LDG.E R90, desc[UR34][R40.64+0x580] ;  /* 0x00058022285aa981 */ /* 0x000ea8000c1e1900 */
[----:B------:R-:W5:Y:S04]  /*24a0*/  @!P5 LDG.E R107, desc[UR34][R40.64+0x700] ;  /* 0x00070022286bd981 */ /* 0x000f68000c1e1900 */
[----:B------:R-:W5:Y:S04]  /*24b0*/  @!P6 LDG.E R106, desc[UR34][R40.64+0x780] ;  /* 0x00078022286ae981 */ /* 0x000f68000c1e1900 */
[----:B------:R-:W2:Y:S01]  /*24c0*/  @!P0 LDG.E R95, desc[UR34][R40.64+0x100] ;  /* 0x00010022285f8981 */ /* 0x000ea2000c1e1900 */
        /* <DEDUP_REMOVED lines=35> */
[----:B--2---:R-:W-:Y:S04]  /*2700*/  STS [R6+0x100], R95 ;  /* 0x0001005f06007388 */ /* 0x004fe80000000800 */
        /* <DEDUP_REMOVED lines=16> */
[----:B------:R-:W3:Y:S04]  /*2810*/  LDS R100, [R20+0x8] ;  /* 0x0000080014647984 */ /* 0x000ee80000000800 */
        /* <DEDUP_REMOVED lines=8> */
[----:B------:R-:W5:Y:S04]  /*28a0*/  LDS R90, [R20+0x2c] ;  /* 0x00002c00145a7984 */ /* 0x000f680000000800 */
[----:B------:R-:W-:Y:S04]  /*28b0*/  LDS R88, [R20+0x30] ;  /* 0x0000300014587984 */ /* 0x000fe80000000800 */
[----:B------:R-:W5:Y:S04]  /*28c0*/  LDS R86, [R20+0x34] ;  /* 0x0000340014567984 */ /* 0x000f680000000800 */
[----:B------:R-:W-:Y:S04]  /*28d0*/  LDS R41, [R20+0x38] ;  /* 0x0000380014297984 */ /* 0x000fe80000000800 */
[----:B------:R-:W5:Y:S01]  /*28e0*/  LDS R40, [R20+0x3c] ;  /* 0x00003c0014287984 */ /* 0x000f620000000800 */
[----:B------:R-:W-:Y:S01]  /*28f0*/  BAR.SYNC.DEFER_BLOCKING 0x0 ;  /* 0x0000000000007b1d */ /* 0x000fe20000010000 */
[----:B0-----:R-:W-:Y:S01]  /*2900*/  MOV R104, RZ ;  /* 0x000000ff00687202 */ /* 0x001fe20000000f00 */
[----:B------:R-:W-:-:S04]  /*2910*/  HFMA2 R103, -RZ, RZ, 0, 0 ;  /* 0x00000000ff677431 */ /* 0x000fc800000001ff */
[----:B------:R-:W5:Y:S01]  /*2920*/  @!P0 LDG.E R109, desc[UR34][R38.64] ;  /* 0x00000022266d8981 */ /* 0x000f62000c1e1900 */
[----:B------:R-:W-:-:S13]  /*2930*/  ISETP.NE.AND P0, PT, R108, RZ, PT ;  /* 0x000000ff6c00720c */ /* 0x000fda0003f05270 */
[----:B------:R-:W5:Y:S01]  /*2940*/  @!P0 LDG.E R104, desc[UR34][R38.64+0x80] ;  /* 0x0000802226688981 */ /* 0x000f62000c1e1900 */
[----:B------:R-:W-:Y:S02]  /*2950*/  ISETP.NE.AND P0, PT, R110, RZ, PT ;  /* 0x000000ff6e00720c */ /* 0x000fe40003f05270 */
[----:B------:R-:W-:-:S11]  /*2960*/  MOV R108, RZ ;  /* 0x000000ff006c7202 */ /* 0x000fd60000000f00 */
[----:B------:R-:W5:Y:S01]  /*2970*/  @!P0 LDG.E R103, desc[UR34][R38.64+0x100] ;  /* 0x0001002226678981 */ /* 0x000f62000c1e1900 */
[----:B------:R-:W-:Y:S01]  /*2980*/  ISETP.NE.AND P0, PT, R111, RZ, PT ;  /* 0x000000ff6f00720c */ /* 0x000fe20003f05270 */
[----:B-1----:R-:W-:-:S12]  /*2990*/  HFMA2 R107, -RZ, RZ, 0, 0 ;  /* 0x00000000ff6b7431 */ /* 0x002fd800000001ff */
[----:B------:R-:W5:Y:S01]  /*29a0*/  @!P0 LDG.E R108, desc[UR34][R38.64+0x180] ;  /* 0x00018022266c8981 */ /* 0x000f62000c1e1900 */
[----:B------:R-:W-:Y:S02]  /*29b0*/  ISETP.NE.AND P0, PT, R112, RZ, PT ;  /* 0x000000ff7000720c */ /* 0x000fe40003f05270 */
[----:B------:R-:W-:-:S11]  /*29c0*/  MOV R110, RZ ;  /* 0x000000ff006e7202 */ /* 0x000fd60000000f00 */
        /* <DEDUP_REMOVED lines=24> */
[----:B--2---:R-:W-:Y:S01]  /*2b50*/  FMUL.FTZ R106, R101, -1.4426950216293334961 ;  /* 0xbfb8aa3b656a7820 */ /* 0x004fe20000410000 */
[----:B------:R-:W-:-:S05]  /*2b60*/  FMUL.FTZ R105, R102, -1.4426950216293334961 ;  /* 0xbfb8aa3b66697820 */ /* 0x000fca0000410000 */
[----:B------:R-:W1:Y:S01]  /*2b70*/  MUFU.EX2 R106, R106 ;  /* 0x0000006a006a7308 */ /* 0x000e620000000800 */
[----:B---3--:R-:W-:-:S03]  /*2b80*/  FMUL.FTZ R111, R100, -1.4426950216293334961 ;  /* 0xbfb8aa3b646f7820 */ /* 0x008fc60000410000 */
[----:B------:R-:W2:Y:S01]  /*2b90*/  MUFU.EX2 R105, R105 ;  /* 0x0000006900697308 */ /* 0x000ea20000000800 */
[----:B----4-:R-:W-:Y:S01]  /*2ba0*/  FMUL.FTZ R114, R99, -1.4426950216293334961 ;  /* 0xbfb8aa3b63727820 */ /* 0x010fe20000410000 */
[----:B-----5:R-:W-:Y:S01]  /*2bb0*/  FMUL.FTZ R117, R98, -1.4426950216293334961 ;  /* 0xbfb8aa3b62757820 */ /* 0x020fe20000410000 */
[----:B0-----:R-:W-:Y:S01]  /*2bc0*/  FMUL.FTZ R38, R96, -1.4426950216293334961 ;  /* 0xbfb8aa3b60267820 */ /* 0x001fe20000410000 */
[----:B------:R-:W0:Y:S04]  /*2bd0*/  MUFU.EX2 R111, R111 ;  /* 0x0000006f006f7308 */ /* 0x000e280000000800 */
[----:B------:R-:W3:Y:S01]  /*2be0*/  MUFU.EX2 R114, R114 ;  /* 0x0000007200727308 */ /* 0x000ee20000000800 */
[----:B-1----:R-:W-:-:S03]  /*2bf0*/  FADD.FTZ R106, R106, 1 ;  /* 0x3f8000006a6a7421 */ /* 0x002fc60000010000 */
[----:B------:R-:W1:Y:S01]  /*2c00*/  MUFU.EX2 R117, R117 ;  /* 0x0000007500757308 */ /* 0x000e620000000800 */
[----:B------:R-:W-:Y:S01]  /*2c10*/  FMUL.FTZ R39, R95, -1.4426950216293334961 ;  /* 0xbfb8aa3b5f277820 */ /* 0x000fe20000410000 */
[----:B--2---:R-:W-:Y:S02]  /*2c20*/  FADD.FTZ R105, R105, 1 ;  /* 0x3f80000069697421 */ /* 0x004fe40000010000 */
[----:B------:R-:W2:Y:S04]  /*2c30*/  MUFU.EX2 R38, R38 ;  /* 0x0000002600267308 */ /* 0x000ea80000000800 */
[----:B------:R-:W-:Y:S01]  /*2c40*/  MUFU.RCP R106, R106 ;  /* 0x0000006a006a7308 */ /* 0x000fe20000001000 */
[----:B0-----:R-:W-:Y:S01]  /*2c50*/  FADD.FTZ R111, R111, 1 ;  /* 0x3f8000006f6f7421 */ /* 0x001fe20000010000 */
[----:B---3--:R-:W-:-:S06]  /*2c60*/  FADD.FTZ R114, R114, 1 ;  /* 0x3f80000072727421 */ /* 0x008fcc0000010000 */
[----:B------:R-:W0:Y:S01]  /*2c70*/  MUFU.EX2 R39, R39 ;  /* 0x0000002700277308 */ /* 0x000e220000000800 */
[----:B-1----:R-:W-:-:S03]  /*2c80*/  FADD.FTZ R117, R117, 1 ;  /* 0x3f80000075757421 */ /* 0x002fc60000010000 */
[----:B------:R-:W1:Y:S01]  /*2c90*/  MUFU.RCP R105, R105 ;  /* 0x0000006900697308 */ /* 0x000e620000001000 */
[----:B------:R-:W-:Y:S01]  /*2ca0*/  FMUL.FTZ R127, R93, -1.4426950216293334961 ;  /* 0xbfb8aa3b5d7f7820 */ /* 0x000fe20000410000 */
[----:B------:R-:W-:Y:S01]  /*2cb0*/  FMUL.FTZ R124, R94, -1.4426950216293334961 ;  /* 0xbfb8aa3b5e7c7820 */ /* 0x000fe20000410000 */
[----:B------:R-:W-:Y:S01]  /*2cc0*/  FMUL.FTZ R129, R90, -1.4426950216293334961 ;  /* 0xbfb8aa3b5a817820 */ /* 0x000fe20000410000 */
[----:B--2---:R-:W-:Y:S01]  /*2cd0*/  FADD.FTZ R38, R38, 1 ;  /* 0x3f80000026267421 */ /* 0x004fe20000010000 */
[----:B------:R-:W-:Y:S01]  /*2ce0*/  ISETP.NE.AND P6, PT, R3, RZ, PT ;  /* 0x000000ff0300720c */ /* 0x000fe20003fc5270 */
[----:B------:R-:W-:Y:S01]  /*2cf0*/  FMUL.FTZ R128, R92, -1.4426950216293334961 ;  /* 0xbfb8aa3b5c807820 */ /* 0x000fe20000410000 */
[----:B------:R-:W-:Y:S01]  /*2d00*/  FMUL.FTZ R131, R86, -1.4426950216293334961 ;  /* 0xbfb8aa3b56837820 */ /* 0x000fe20000410000 */
[----:B------:R-:W-:Y:S01]  /*2d10*/  MUFU.RCP R111, R111 ;  /* 0x0000006f006f7308 */ /* 0x000fe20000001000 */
[----:B------:R-:W-:Y:S01]  /*2d20*/  FMUL.FTZ R130, R88, -1.4426950216293334961 ;  /* 0xbfb8aa3b58827820 */ /* 0x000fe20000410000 */
[----:B0-----:R-:W-:-:S06]  /*2d30*/  FADD.FTZ R39, R39, 1 ;  /* 0x3f80000027277421 */ /* 0x001fcc0000010000 */
[----:B------:R-:W0:Y:S01]  /*2d40*/  MUFU.RCP R114, R114 ;  /* 0x0000007200727308 */ /* 0x000e220000001000 */
[----:B------:R-:W-:-:S07]  /*2d50*/  FMUL.FTZ R122, R97, -1.4426950216293334961 ;  /* 0xbfb8aa3b617a7820 */ /* 0x000fce0000410000 */
[----:B------:R-:W2:Y:S01]  /*2d60*/  MUFU.RCP R117, R117 ;  /* 0x0000007500757308 */ /* 0x000ea20000001000 */
[----:B------:R-:W-:-:S07]  /*2d70*/  MOV R142, UR24 ;  /* 0x00000018008e7c02 */ /* 0x000fce0008000f00 */
[----:B------:R3:W-:Y:S04]  /*2d80*/  MUFU.EX2 R125, R124 ;  /* 0x0000007c007d7308 */ /* 0x0007e80000000800 */
[----:B------:R-:W4:Y:S04]  /*2d90*/  MUFU.EX2 R127, R127 ;  /* 0x0000007f007f7308 */ /* 0x000f280000000800 */
[----:B------:R-:W5:Y:S01]  /*2da0*/  MUFU.EX2 R129, R129 ;  /* 0x0000008100817308 */ /* 0x000f620000000800 */
[----:B---3--:R-:W-:-:S03]  /*2db0*/  FMUL.FTZ R124, R40, -1.4426950216293334961 ;  /* 0xbfb8aa3b287c7820 */ /* 0x008fc60000410000 */
[----:B------:R-:W3:Y:S04]  /*2dc0*/  MUFU.EX2 R128, R128 ;  /* 0x0000008000807308 */ /* 0x000ee80000000800 */
[----:B------:R-:W-:Y:S04]  /*2dd0*/  MUFU.EX2 R131, R131 ;  /* 0x0000008300837308 */ /* 0x000fe80000000800 */
[----:B------:R1:W-:Y:S04]  /*2de0*/  MUFU.EX2 R141, R124 ;  /* 0x0000007c008d7308 */ /* 0x0003e80000000800 */
[----:B------:R-:W2:Y:S04]  /*2df0*/  MUFU.EX2 R130, R130 ;  /* 0x0000008200827308 */ /* 0x000ea80000000800 */
[----:B-1----:R1:W-:Y:S01]  /*2e00*/  MUFU.RCP R124, R39 ;  /* 0x00000027007c7308 */ /* 0x0023e20000001000 */
        /* <DEDUP_REMOVED lines=22> */
[----:B0-----:R0:W2:Y:S01]  /*2f70*/  MUFU.RCP R119, R38 ;  /* 0x0000002600777308 */ /* 0x0010a20000001000 */
[----:B------:R-:W-:Y:S01]  /*2f80*/  MOV R113, 0xfffffe00 ;  /* 0xfffffe0000717802 */ /* 0x000fe20000000f00 */
[----:B-1----:R-:W-:Y:S01]  /*2f90*/  FADD.FTZ R39, -R105, 1 ;  /* 0x3f80000069277421 */ /* 0x002fe20000010100 */
[----:B------:R-:W1:Y:S01]  /*2fa0*/  LDS R110, [R20+0x14] ;  /* 0x00001400146e7984 */ /* 0x000e620000000800 */
[----:B------:R-:W-:-:S04]  /*2fb0*/  FMUL.FTZ R132, R41, -1.4426950216293334961 ;  /* 0xbfb8aa3b29847820 */ /* 0x000fc80000410000 */
[----:B------:R-:W1:Y:S01]  /*2fc0*/  MUFU.EX2 R122, R122 ;  /* 0x0000007a007a7308 */ /* 0x000e620000000800 */
[----:B0-----:R-:W-:Y:S01]  /*2fd0*/  FADD.FTZ R38, -R106, 1 ;  /* 0x3f8000006a267421 */ /* 0x001fe20000010100 */
[----:B----4-:R-:W-:Y:S01]  /*2fe0*/  FADD.FTZ R126, R127, 1 ;  /* 0x3f8000007f7e7421 */ /* 0x010fe20000010000 */
[----:B-----5:R-:W-:Y:S01]  /*2ff0*/  FADD.FTZ R118, R129, 1 ;  /* 0x3f80000081767421 */ /* 0x020fe20000010000 */
[----:B------:R-:W-:Y:S01]  /*3000*/  LDS R112, [R20+0x1c] ;  /* 0x00001c0014707984 */ /* 0x000fe20000000800 */
[----:B------:R-:W-:Y:S01]  /*3010*/  FFMA.FTZ R116, R101, R38, 1 ;  /* 0x3f80000065747423 */ /* 0x000fe20000010026 */
[----:B------:R-:W-:Y:S02]  /*3020*/  @!P6 IMAD R142, R142, R113, UR10 ;  /* 0x0000000a8e8eee24 */ /* 0x000fe4000f8e0271 */
[----:B------:R-:W-:Y:S01]  /*3030*/  FFMA.FTZ R39, R102, R39, 1 ;  /* 0x3f80000066277423 */ /* 0x000fe20000010027 */
[----:B------:R-:W0:Y:S01]  /*3040*/  LDS R113, [R20+0x18] ;  /* 0x0000180014717984 */ /* 0x000e220000000800 */
[----:B---3--:R-:W-:Y:S01]  /*3050*/  FADD.FTZ R123, R128, 1 ;  /* 0x3f800000807b7421 */ /* 0x008fe20000010000 */
[----:B------:R-:W-:-:S02]  /*3060*/  FADD.FTZ R121, R125, 1 ;  /* 0x3f8000007d797421 */ /* 0x000fc40000010000 */
[----:B------:R-:W-:Y:S01]  /*3070*/  LDS R120, [R20+0x2c] ;  /* 0x00002c0014787984 */ /* 0x000fe20000000800 */
[----:B--2---:R-:W-:Y:S01]  /*3080*/  FMUL.FTZ R38, R84, R103 ;  /* 0x0000006754267220 */ /* 0x004fe20000410000 */
[----:B------:R-:W-:-:S03]  /*3090*/  FMUL.FTZ R115, R83, R104 ;  /* 0x0000006853737220 */ /* 0x000fc60000410000 */
[----:B------:R-:W-:Y:S01]  /*30a0*/  FMUL.FTZ R38, R105, R38 ;  /* 0x0000002669267220 */ /* 0x000fe20000410000 */
[----:B------:R-:W-:-:S03]  /*30b0*/  FMUL.FTZ R115, R106, R115 ;  /* 0x000000736a737220 */ /* 0x000fc60000410000 */
[----:B------:R-:W-:Y:S01]  /*30c0*/  FMUL.FTZ R39, R38, R39 ;  /* 0x0000002726277220 */ /* 0x000fe20000410000 */
[----:B------:R-:W-:Y:S01]  /*30d0*/  FADD.FTZ R38, -R114, 1 ;  /* 0x3f80000072267421 */ /* 0x000fe20000010100 */
[----:B------:R-:W-:Y:S01]  /*30e0*/  FADD.FTZ R129, -R117, 1 ;  /* 0x3f80000075817421 */ /* 0x000fe20000010100 */
[----:B------:R-:W-:Y:S01]  /*30f0*/  FMUL.FTZ R127, R115, R116 ;  /* 0x00000074737f7220 */ /* 0x000fe20000410000 */
[----:B------:R-:W-:Y:S01]  /*3100*/  FADD.FTZ R115, -R111, 1 ;  /* 0x3f8000006f737421 */ /* 0x000fe20000010100 */
[----:B------:R2:W3:Y:S01]  /*3110*/  MUFU.EX2 R134, R132 ;  /* 0x0000008400867308 */ /* 0x0004e20000000800 */
[----:B------:R-:W-:Y:S01]  /*3120*/  FADD.FTZ R128, R130, 1 ;  /* 0x3f80000082807421 */ /* 0x000fe20000010000 */
[----:B------:R-:W-:Y:S01]  /*3130*/  FFMA.FTZ R133, R98, R129, 1 ;  /* 0x3f80000062857423 */ /* 0x000fe20000010081 */
[----:B------:R-:W-:Y:S01]  /*3140*/  FFMA.FTZ R125, R100, R115, 1 ;  /* 0x3f800000647d7423 */ /* 0x000fe20000010073 */
[----:B------:R-:W-:Y:S01]  /*3150*/  FMUL.FTZ R129, R81, R108 ;  /* 0x0000006c51817220 */ /* 0x000fe20000410000 */
[----:B------:R-:W4:Y:S01]  /*3160*/  LDS R115, [R20+0x20] ;  /* 0x0000200014737984 */ /* 0x000f220000000800 */
[----:B--2---:R-:W-:Y:S01]  /*3170*/  FADD.FTZ R132, R131, 1 ;  /* 0x3f80000083847421 */ /* 0x004fe20000010000 */
[----:B------:R-:W-:Y:S01]  /*3180*/  FFMA.FTZ R131, R99, R38, 1 ;  /* 0x3f80000063837423 */ /* 0x000fe20000010026 */
[----:B------:R-:W-:Y:S01]  /*3190*/  FMUL.FTZ R38, R82, R107 ;  /* 0x0000006b52267220 */ /* 0x000fe20000410000 */
[----:B-1----:R-:W-:Y:S01]  /*31a0*/  FADD.FTZ R122, R122, 1 ;  /* 0x3f8000007a7a7421 */ /* 0x002fe20000010000 */
[----:B------:R1:W-:Y:S01]  /*31b0*/  MUFU.RCP R151, R128 ;  /* 0x0000008000977308 */ /* 0x0003e20000001000 */
[----:B------:R-:W-:Y:S01]  /*31c0*/  FMUL.FTZ R130, R80, R109 ;  /* 0x0000006d50827220 */ /* 0x000fe20000410000 */
[----:B------:R-:W-:Y:S01]  /*31d0*/  FMUL.FTZ R38, R111, R38 ;  /* 0x000000266f267220 */ /* 0x000fe20000410000 */
[----:B------:R-:W-:Y:S05]  /*31e0*/  LDS R116, [R20+0x24] ;  /* 0x0000240014747984 */ /* 0x000fea0000000800 */
[----:B------:R2:W-:Y:S01]  /*31f0*/  MUFU.RCP R147, R118 ;  /* 0x0000007600937308 */ /* 0x0005e20000001000 */
[----:B-1----:R-:W-:Y:S01]  /*3200*/  FMUL.FTZ R128, R114, R129 ;  /* 0x0000008172807220 */ /* 0x002fe20000410000 */
[----:B------:R-:W-:Y:S01]  /*3210*/  FMUL.FTZ R129, R38, R125 ;  /* 0x0000007d26817220 */ /* 0x000fe20000410000 */
[----:B------:R-:W-:Y:S01]  /*3220*/  FMUL.FTZ R130, R117, R130 ;  /* 0x0000008275827220 */ /* 0x000fe20000410000 */
[----:B------:R-:W-:Y:S01]  /*3230*/  FADD.FTZ R125, -R119, 1 ;  /* 0x3f800000777d7421 */ /* 0x000fe20000010100 */
[----:B------:R-:W-:Y:S01]  /*3240*/  FMUL.FTZ R131, R128, R131 ;  /* 0x0000008380837220 */ /* 0x000fe20000410000 */
[----:B--2---:R-:W1:Y:S02]  /*3250*/  LDS R118, [R20+0x28] ;  /* 0x0000280014767984 */ /* 0x004e640000000800 */
[----:B------:R-:W2:Y:S01]  /*3260*/  MUFU.RCP R122, R122 ;  /* 0x0000007a007a7308 */ /* 0x000ea20000001000 */
[----:B------:R-:W-:Y:S01]  /*3270*/  FADD.FTZ R128, -R124, 1 ;  /* 0x3f8000007c807421 */ /* 0x000fe20000010100 */
[----:B------:R-:W-:Y:S01]  /*3280*/  FMUL.FTZ R133, R130, R133 ;  /* 0x0000008582857220 */ /* 0x000fe20000410000 */
[----:B------:R-:W-:Y:S01]  /*3290*/  FFMA.FTZ R137, R96, R125, 1 ;  /* 0x3f80000060897423 */ /* 0x000fe2000001007d */
[----:B------:R-:W-:Y:S01]  /*32a0*/  LDS R130, [R20+0x34] ;  /* 0x0000340014827984 */ /* 0x000fe20000000800 */
[----:B------:R-:W-:-:S03]  /*32b0*/  FFMA.FTZ R136, R95, R128, 1 ;  /* 0x3f8000005f887423 */ /* 0x000fc60000010080 */
[----:B------:R5:W-:Y:S01]  /*32c0*/  MUFU.RCP R155, R132 ;  /* 0x00000084009b7308 */ /* 0x000be20000001000 */
[----:B------:R-:W-:Y:S04]  /*32d0*/  LDS R128, [R20+0x38] ;  /* 0x0000380014807984 */ /* 0x000fe80000000800 */
[----:B------:R-:W-:Y:S04]  /*32e0*/  LDS R125, [R20+0x3c] ;  /* 0x00003c00147d7984 */ /* 0x000fe80000000800 */
[----:B-----5:R-:W5:Y:S01]  /*32f0*/  LDS R132, [R20+0x30] ;  /* 0x0000300014847984 */ /* 0x020f620000000800 */
[----:B------:R-:W4:Y:S01]  /*3300*/  MUFU.RCP R126, R126 ;  /* 0x0000007e007e7308 */ /* 0x000f220000001000 */
[----:B---3--:R-:W-:Y:S01]  /*3310*/  FADD.FTZ R138, R134, 1 ;  /* 0x3f800000868a7421 */ /* 0x008fe20000010000 */
[----:B--2---:R-:W-:Y:S01]  /*3320*/  FADD.FTZ R38, -R122, 1 ;  /* 0x3f8000007a267421 */ /* 0x004fe20000010100 */
[----:B------:R-:W-:-:S05]  /*3330*/  FMUL.FTZ R135, R79, R110 ;  /* 0x0000006e4f877220 */ /* 0x000fca0000410000 */
[----:B------:R-:W2:Y:S08]  /*3340*/  MUFU.RCP R121, R121 ;  /* 0x0000007900797308 */ /* 0x000eb00000001000 */
[----:B------:R-:W3:Y:S01]  /*3350*/  MUFU.RCP R123, R123 ;  /* 0x0000007b007b7308 */ /* 0x000ee20000001000 */
[----:B------:R-:W-:Y:S01]  /*3360*/  FFMA.FTZ R38, R97, R38, 1 ;  /* 0x3f80000061267423 */ /* 0x000fe20000010026 */
[----:B0-----:R-:W-:Y:S01]  /*3370*/  FMUL.FTZ R134, R78, R113 ;  /* 0x000000714e867220 */ /* 0x001fe20000410000 */
[----:B------:R-:W-:Y:S01]  /*3380*/  FMUL.FTZ R135, R122, R135 ;  /* 0x000000877a877220 */ /* 0x000fe20000410000 */
[----:B------:R-:W-:Y:S01]  /*3390*/  FMUL.FTZ R139, R77, R112 ;  /* 0x000000704d8b7220 */ /* 0x000fe20000410000 */
[----:B------:R-:W-:Y:S06]  /*33a0*/  BAR.SYNC.DEFER_BLOCKING 0x0 ;  /* 0x0000000000007b1d */ /* 0x000fec0000010000 */
[----:B------:R0:W5:Y:S01]  /*33b0*/  MUFU.RCP R140, R138 ;  /* 0x0000008a008c7308 */ /* 0x0001620000001000 */
[----:B------:R-:W-:Y:S01]  /*33c0*/  FMUL.FTZ R134, R119, R134 ;  /* 0x0000008677867220 */ /* 0x000fe20000410000 */
[----:B------:R-:W-:Y:S01]  /*33d0*/  FMUL.FTZ R135, R135, R38 ;  /* 0x0000002687877220 */ /* 0x000fe20000410000 */
[----:B0-----:R-:W-:-:S05]  /*33e0*/  FADD.FTZ R138, R141, 1 ;  /* 0x3f8000008d8a7421 */ /* 0x001fca0000010000 */
[----:B------:R0:W5:Y:S01]  /*33f0*/  MUFU.RCP R161, R138 ;  /* 0x0000008a00a17308 */ /* 0x0001620000001000 */
[----:B----4-:R-:W-:Y:S01]  /*3400*/  FADD.FTZ R38, -R126, 1 ;  /* 0x3f8000007e267421 */ /* 0x010fe20000010100 */
[----:B------:R-:W-:Y:S01]  /*3410*/  FMUL.FTZ R137, R134, R137 ;  /* 0x0000008986897220 */ /* 0x000fe20000410000 */
[----:B------:R-:W-:Y:S01]  /*3420*/  FMUL.FTZ R139, R124, R139 ;  /* 0x0000008b7c8b7220 */ /* 0x000fe20000410000 */
[----:B--2---:R-:W-:Y:S01]  /*3430*/  FADD.FTZ R141, -R121, 1 ;  /* 0x3f800000798d7421 */ /* 0x004fe20000010100 */
[----:B------:R-:W-:Y:S01]  /*3440*/  FFMA.FTZ R134, R93, R38, 1 ;  /* 0x3f8000005d867423 */ /* 0x000fe20000010026 */
[----:B---3--:R-:W-:Y:S01]  /*3450*/  FADD.FTZ R143, -R123, 1 ;  /* 0x3f8000007b8f7421 */ /* 0x008fe20000010100 */
[----:B------:R-:W-:Y:S01]  /*3460*/  FMUL.FTZ R38, R42, R115 ;  /* 0x000000732a267220 */ /* 0x000fe20000410000 */
[----:B------:R-:W-:Y:S01]  /*3470*/  FMUL.FTZ R139, R139, R136 ;  /* 0x000000888b8b7220 */ /* 0x000fe20000410000 */
[----:B------:R-:W-:Y:S01]  /*3480*/  FFMA.FTZ R141, R94, R141, 1 ;  /* 0x3f8000005e8d7423 */ /* 0x000fe2000001008d */
[----:B------:R-:W-:Y:S01]  /*3490*/  FFMA.FTZ R145, R92, R143, 1 ;  /* 0x3f8000005c917423 */ /* 0x000fe2000001008f */
[----:B-1----:R-:W-:Y:S01]  /*34a0*/  FMUL.FTZ R136, R59, R118 ;  /* 0x000000763b887220 */ /* 0x002fe20000410000 */
[----:B------:R-:W-:Y:S01]  /*34b0*/  FMUL.FTZ R38, R121, R38 ;  /* 0x0000002679267220 */ /* 0x000fe20000410000 */
[----:B------:R-:W-:Y:S01]  /*34c0*/  FADD.FTZ R149, -R147, 1 ;  /* 0x3f80000093957421 */ /* 0x000fe20000010100 */
[----:B------:R-:W-:Y:S01]  /*34d0*/  FMUL.FTZ R143, R43, R116 ;  /* 0x000000742b8f7220 */ /* 0x000fe20000410000 */
[----:B0-----:R-:W-:Y:S01]  /*34e0*/  FMUL.FTZ R138, R61, R120 ;  /* 0x000000783d8a7220 */ /* 0x001fe20000410000 */
[----:B------:R-:W-:Y:S01]  /*34f0*/  FMUL.FTZ R136, R123, R136 ;  /* 0x000000887b887220 */ /* 0x000fe20000410000 */
[----:B------:R-:W-:Y:S01]  /*3500*/  FMUL.FTZ R141, R38, R141 ;  /* 0x0000008d268d7220 */ /* 0x000fe20000410000 */
[----:B------:R-:W-:Y:S01]  /*3510*/  FFMA.FTZ R149, R90, R149, 1 ;  /* 0x3f8000005a957423 */ /* 0x000fe20000010095 */
[----:B------:R-:W-:Y:S01]  /*3520*/  FMUL.FTZ R143, R126, R143 ;  /* 0x0000008f7e8f7220 */ /* 0x000fe20000410000 */
[----:B------:R-:W-:Y:S01]  /*3530*/  FMUL.FTZ R138, R147, R138 ;  /* 0x0000008a938a7220 */ /* 0x000fe20000410000 */
[----:B-----5:R-:W-:Y:S01]  /*3540*/  FADD.FTZ R38, -R140, 1 ;  /* 0x3f8000008c267421 */ /* 0x020fe20000010100 */
[----:B------:R-:W-:Y:S01]  /*3550*/  FADD.FTZ R159, -R161, 1 ;  /* 0x3f800000a19f7421 */ /* 0x000fe20000010100 */
        /* <DEDUP_REMOVED lines=139> */
[----:B------:R-:W-:Y:S01]  /*3e10*/  MOV R63, 0xfffffe00 ;  /* 0xfffffe00003f7802 */ /* 0x000fe20000000f00 */
[----:B------:R-:W-:Y:S01]  /*3e20*/  FMUL.FTZ R101, R104, R101 ;  /* 0x0000006568657220 */ /* 0x000fe20000410000 */
[----:B------:R-:W-:Y:S01]  /*3e30*/  FMUL.FTZ R107, R107, R100 ;  /* 0x000000646b6b7220 */ /* 0x000fe20000410000 */
[----:B------:R-:W-:Y:S01]  /*3e40*/  FMUL.FTZ R99, R108, R99 ;  /* 0x000000636c637220 */ /* 0x000fe20000410000 */
[----:B------:R-:W-:Y:S01]  /*3e50*/  FMUL.FTZ R109, R109, R98 ;  /* 0x000000626d6d7220 */ /* 0x000fe20000410000 */
[----:B------:R-:W-:Y:S02]  /*3e60*/  @!P6 IMAD R38, R38, R63, UR10 ;  /* 0x0000000a2626ee24 */ /* 0x000fe4000f8e023f */
        /* <DEDUP_REMOVED lines=89> */
.L_x_13544:
[----:B------:R-:W-:Y:S01]  /*4400*/  FFMA.FTZ R53, R21, R84, R0 ;  /* 0x0000005415357223 */ /* 0x000fe20000010000 */
[----:B------:R-:W1:Y:S01]  /*4410*/  LDCU UR6, c[0x0][0x38c] ;  /* 0x00007180ff0677ac */ /* 0x000e620008000800 */
[----:B------:R-:W-:Y:S01]  /*4420*/  FADD.FTZ R44, R68, UR9 ;  /* 0x00000009442c7e21 */ /* 0x000fe20008010000 */
[----:B------:R-:W-:Y:S01]  /*4430*/  FADD.FTZ R46, R66, UR9 ;  /* 0x00000009422e7e21 */ /* 0x000fe20008010000 */
[----:B------:R-:W-:Y:S01]  /*4440*/  FFMA.FTZ R0, R22, R83, R53 ;  /* 0x0000005316007223 */ /* 0x000fe20000010035 */
[----:B------:R-:W-:Y:S01]  /*4450*/  FADD.FTZ R48, R64, UR9 ;  /* 0x0000000940307e21 */ /* 0x000fe20008010000 */
[----:B------:R-:W-:Y:S01]  /*4460*/  FADD.FTZ R50, R62, UR9 ;  /* 0x000000093e327e21 */ /* 0x000fe20008010000 */
[----:B------:R-:W-:Y:S01]  /*4470*/  FADD.FTZ R52, R60, UR9 ;  /* 0x000000093c347e21 */ /* 0x000fe20008010000 */
[----:B0-----:R-:W-:Y:S01]  /*4480*/  FFMA.FTZ R65, R23, R82, R0 ;  /* 0x0000005217417223 */ /* 0x001fe20000010000 */
        /* <DEDUP_REMOVED lines=10> */
[----:B-1----:R-:W-:Y:S01]  /*4530*/  UISETP.GE.AND UP0, UPT, UR6, 0x1, UPT ;  /* 0x000000010600788c */ /* 0x002fe2000bf06270 */
        /* <DEDUP_REMOVED lines=77> */
[----:B------:R-:W-:Y:S01]  /*4a10*/  ISETP.GE.AND P0, PT, R100, UR6, PT ;  /* 0x0000000664007c0c */ /* 0x000fe2000bf06270 */
[----:B------:R-:W0:Y:S01]  /*4a20*/  LDCU UR45, c[0x0][0x394] ;  /* 0x00007280ff2d77ac */ /* 0x000e220008000800 */
[----:B------:R-:W1:Y:S01]  /*4a30*/  LDCU UR46, c[0x0][0x38c] ;  /* 0x00007180ff2e77ac */ /* 0x000e620008000800 */
[----:B------:R-:W2:Y:S01]  /*4a40*/  LDCU UR43, c[0x0][0x388] ;  /* 0x00007100ff2b77ac */ /* 0x000ea20008000800 */
[----:B------:R-:W3:Y:S01]  /*4a50*/  LDCU.64 UR18, c[0x0][0x3a8] ;  /* 0x00007500ff1277ac */ /* 0x000ee20008000a00 */
[----:B------:R-:W4:Y:S01]  /*4a60*/  LDCU.64 UR36, c[0x0][0x440] ;  /* 0x00008800ff2477ac */ /* 0x000f220008000a00 */
[----:B------:R-:W0:Y:S01]  /*4a70*/  LDCU.64 UR38, c[0x0][0x4d0] ;  /* 0x00009a00ff2677ac */ /* 0x000e220008000a00 */
[----:B------:R-:W0:Y:S01]  /*4a80*/  LDCU.64 UR40, c[0x0][0x4f0] ;  /* 0x00009e00ff2877ac */ /* 0x000e220008000a00 */
[----:B------:R-:W-:-:S05]  /*4a90*/  UMOV UR6, URZ ;  /* 0x000000ff00067c82 */ /* 0x000fca0008000000 */
.L_x_13625:
[----:B------:R-:W-:Y:S01]  /*4aa0*/  LOP3.LUT R130, R175, 0x7c00, R96, 0xf8, !PT ;  /* 0x00007c00af827812 */ /* 0x000fe200078ef860 */
[----:B------:R-:W-:Y:S01]  /*4ab0*/  UIADD3 UR7, UPT, UPT, UR42, 0x400, URZ ;  /* 0x000004002a077890 */ /* 0x000fe2000fffe0ff */
[----:B------:R-:W5:Y:S01]  /*4ac0*/  @!P0 LDC.64 R78, c[0x0][0x3c0] ;  /* 0x0000f000ff4e8b82 */ /* 0x000f620000000a00 */
[----:B0-----:R-:W-:Y:S02]  /*4ad0*/  @!P0 MOV R76, R100 ;  /* 0x00000064004c8202 */ /* 0x001fe40000000f00 */
[C---:B------:R-:W-:Y:S02]  /*4ae0*/  LOP3.LUT R136, R130.reuse, 0x20, RZ, 0xfc, !PT ;  /* 0x0000002082887812 */ /* 0x040fe400078efcff */
[----:B------:R-:W-:Y:S02]  /*4af0*/  LOP3.LUT R162, R130, 0x40, RZ, 0xfc, !PT ;  /* 0x0000004082a27812 */ /* 0x000fe400078efcff */
[----:B------:R-:W-:Y:S02]  /*4b00*/  ISETP.GE.AND P2, PT, R136, UR7, PT ;  /* 0x0000000788007c0c */ /* 0x000fe4000bf46270 */
[----:B------:R-:W-:-:S02]  /*4b10*/  ISETP.GE.AND P3, PT, R162, UR7, PT ;  /* 0x00000007a2007c0c */ /* 0x000fc4000bf66270 */
[----:B------:R-:W-:Y:S02]  /*4b20*/  LOP3.LUT R110, R130, 0x60, RZ, 0xfc, !PT ;  /* 0x00000060826e7812 */ /* 0x000fe400078efcff */
[----:B------:R-:W-:Y:S02]  /*4b30*/  @!P0 MOV R77, RZ ;  /* 0x000000ff004d8202 */ /* 0x000fe40000000f00 */
[----:B------:R-:W-:Y:S02]  /*4b40*/  ISETP.GE.AND P4, PT, R110, UR7, PT ;  /* 0x000000076e007c0c */ /* 0x000fe4000bf86270 */
[----:B------:R-:W-:Y:S02]  /*4b50*/  LOP3.LUT R112, R130, 0x80, RZ, 0xfc, !PT ;  /* 0x0000008082707812 */ /* 0x000fe400078efcff */
[----:B------:R-:W-:Y:S01]  /*4b60*/  MOV R182, RZ ;  /* 0x000000ff00b67202 */ /* 0x000fe20000000f00 */
[----:B------:R-:W1:Y:S01]  /*4b70*/  @!P2 LDC.64 R80, c[0x0][0x3c0] ;  /* 0x0000f000ff50ab82 */ /* 0x000e620000000a00 */
[----:B------:R-:W-:-:S02]  /*4b80*/  @!P2 MOV R137, RZ ;  /* 0x000000ff0089a202 */ /* 0x000fc40000000f00 */
[----:B------:R-:W-:Y:S01]  /*4b90*/  @!P3 MOV R163, RZ ;  /* 0x000000ff00a3b202 */ /* 0x000fe20000000f00 */
[----:B-----5:R-:W-:Y:S01]  /*4ba0*/  @!P0 IMAD.WIDE.U32 R76, R78, UR6, R76 ;  /* 0x000000064e4c8c25 */ /* 0x020fe2000f8e004c */
[----:B------:R-:W-:-:S03]  /*4bb0*/  LOP3.LUT R120, R130, 0xa0, RZ, 0xfc, !PT ;  /* 0x000000a082787812 */ /* 0x000fc600078efcff */
[----:B------:R-:W5:Y:S01]  /*4bc0*/  @!P3 LDC.64 R82, c[0x0][0x3c0] ;  /* 0x0000f000ff52bb82 */ /* 0x000f620000000a00 */
[----:B------:R-:W-:Y:S01]  /*4bd0*/  @!P0 IMAD R77, R79, UR6, R77 ;  /* 0x000000064f4d8c24 */ /* 0x000fe2000f8e024d */
[----:B------:R-:W-:-:S04]  /*4be0*/  @!P0 LEA R132, P5, R76, UR33, 0x2 ;  /* 0x000000214c848c11 */ /* 0x000fc8000f8a10ff */
[----:B------:R-:W-:Y:S02]  /*4bf0*/  @!P0 LEA.HI.X R133, R76, UR30, R77, 0x2, P5 ;  /* 0x0000001e4c858c11 */ /* 0x000fe4000a8f144d */
[----:B--2---:R-:W2:Y:S01]  /*4c00*/  @!P4 LDC.64 R114, c[0x0][0x3c0] ;  /* 0x0000f000ff72cb82 */ /* 0x004ea20000000a00 */
        /* <DEDUP_REMOVED lines=16> */
[----:B------:R2:W4:Y:S01]  /*4d10*/  @!P3 LDG.E R131, desc[UR34][R82.64] ;  /* 0x000000225283b981 */ /* 0x000522000c1e1900 */
[----:B-----5:R-:W-:Y:S01]  /*4d20*/  @!P4 IMAD R77, R115, UR6, R109 ;  /* 0x00000006734dcc24 */ /* 0x020fe2000f8e026d */
[----:B------:R-:W5:Y:S01]  /*4d30*/  @!P2 LDC.64 R78, c[0x0][0x3c0] ;  /* 0x0000f000ff4eab82 */ /* 0x000f620000000a00 */
[----:B------:R-:W-:Y:S02]  /*4d40*/  ISETP.GE.AND P3, PT, R114, UR7, PT ;  /* 0x0000000772007c0c */ /* 0x000fe4000bf66270 */
[C---:B------:R-:W-:Y:S02]  /*4d50*/  @!P4 LEA R116, P6, R108.reuse, UR33, 0x2 ;  /* 0x000000216c74cc11 */ /* 0x040fe4000f8c10ff */
[----:B------:R-:W-:Y:S02]  /*4d60*/  MOV R184, RZ ;  /* 0x000000ff00b87202 */ /* 0x000fe40000000f00 */
[----:B------:R-:W-:Y:S02]  /*4d70*/  @!P4 LEA.HI.X R117, R108, UR30, R77, 0x2, P6 ;  /* 0x0000001e6c75cc11 */ /* 0x000fe4000b0f144d */
[----:B------:R-:W-:-:S02]  /*4d80*/  @!P5 MOV R113, RZ ;  /* 0x000000ff0071d202 */ /* 0x000fc40000000f00 */
[----:B------:R-:W-:Y:S01]  /*4d90*/  LOP3.LUT R108, R130, 0xe0, RZ, 0xfc, !PT ;  /* 0x000000e0826c7812 */ /* 0x000fe200078efcff */
[----:B------:R3:W4:Y:S01]  /*4da0*/  @!P4 LDG.E R184, desc[UR34][R116.64] ;  /* 0x0000002274b8c981 */ /* 0x000722000c1e1900 */
[----:B-1----:R-:W-:Y:S02]  /*4db0*/  @!P5 IMAD.WIDE.U32 R118, R80, UR6, R112 ;  /* 0x000000065076dc25 */ /* 0x002fe4000f8e0070 */
[----:B------:R-:W-:Y:S01]  /*4dc0*/  ISETP.GE.AND P4, PT, R108, UR7, PT ;  /* 0x000000076c007c0c */ /* 0x000fe2000bf86270 */
[----:B------:R-:W1:Y:S01]  /*4dd0*/  @!P3 LDC.64 R76, c[0x0][0x3c0] ;  /* 0x0000f000ff4cbb82 */ /* 0x000e620000000a00 */
[----:B------:R-:W-:Y:S01]  /*4de0*/  @!P5 IMAD R81, R81, UR6, R119 ;  /* 0x000000065151dc24 */ /* 0x000fe2000f8e0277 */
[----:B--2---:R-:W-:Y:S02]  /*4df0*/  @!P5 LEA R82, P6, R118, UR33, 0x2 ;  /* 0x000000217652dc11 */ /* 0x004fe4000f8c10ff */
[----:B------:R-:W-:Y:S02]  /*4e00*/  MOV R111, RZ ;  /* 0x000000ff006f7202 */ /* 0x000fe40000000f00 */
[----:B------:R-:W-:-:S02]  /*4e10*/  @!P2 MOV R121, RZ ;  /* 0x000000ff0079a202 */ /* 0x000fc40000000f00 */
[----:B------:R-:W-:Y:S02]  /*4e20*/  @!P5 LEA.HI.X R83, R118, UR30, R81, 0x2, P6 ;  /* 0x0000001e7653dc11 */ /* 0x000fe4000b0f1451 */
[----:B------:R-:W-:Y:S02]  /*4e30*/  LOP3.LUT R124, R130, 0x100, RZ, 0xfc, !PT ;  /* 0x00000100827c7812 */ /* 0x000fe400078efcff */
[----:B---3--:R-:W2:Y:S01]  /*4e40*/  @!P4 LDC.64 R116, c[0x0][0x3c0] ;  /* 0x0000f000ff74cb82 */ /* 0x008ea20000000a00 */
[----:B-----5:R-:W-:Y:S01]  /*4e50*/  @!P2 IMAD.WIDE.U32 R80, R78, UR6, R120 ;  /* 0x000000064e50ac25 */ /* 0x020fe2000f8e0078 */
[----:B------:R3:W5:Y:S01]  /*4e60*/  @!P5 LDG.E R111, desc[UR34][R82.64] ;  /* 0x00000022526fd981 */ /* 0x000762000c1e1900 */
[----:B------:R-:W-:Y:S02]  /*4e70*/  ISETP.GE.AND P5, PT, R124, UR7, PT ;  /* 0x000000077c007c0c */ /* 0x000fe4000bfa6270 */
[----:B------:R-:W-:Y:S01]  /*4e80*/  @!P2 IMAD R79, R79, UR6, R81 ;  /* 0x000000064f4fac24 */ /* 0x000fe2000f8e0251 */
[----:B------:R-:W-:-:S02]  /*4e90*/  @!P2 LEA R122, P6, R80, UR33, 0x2 ;  /* 0x00000021507aac11 */ /* 0x000fc4000f8c10ff */
[----:B------:R-:W-:Y:S02]  /*4ea0*/  MOV R186, RZ ;  /* 0x000000ff00ba7202 */ /* 0x000fe40000000f00 */
[----:B------:R-:W-:Y:S02]  /*4eb0*/  @!P3 MOV R115, RZ ;  /* 0x000000ff0073b202 */ /* 0x000fe40000000f00 */
[----:B------:R-:W-:Y:S02]  /*4ec0*/  @!P2 LEA.HI.X R123, R80, UR30, R79, 0x2, P6 ;  /* 0x0000001e507bac11 */ /* 0x000fe4000b0f144f */
[----:B------:R-:W-:Y:S01]  /*4ed0*/  LOP3.LUT R80, R130, 0x120, RZ, 0xfc, !PT ;  /* 0x0000012082507812 */ /* 0x000fe200078efcff */
[----:B-1----:R-:W-:Y:S01]  /*4ee0*/  @!P3 IMAD.WIDE.U32 R78, R76, UR6, R114 ;  /* 0x000000064c4ebc25 */ /* 0x002fe2000f8e0072 */
[----:B---3--:R-:W1:Y:S01]  /*4ef0*/  @!P5 LDC.64 R82, c[0x0][0x3c0] ;  /* 0x0000f000ff52db82 */ /* 0x008e620000000a00 */
[----:B------:R3:W5:Y:S01]  /*4f00*/  @!P2 LDG.E R186, desc[UR34][R122.64] ;  /* 0x000000227abaa981 */ /* 0x000762000c1e1900 */
        /* <DEDUP_REMOVED lines=8> */
[----:B------:R2:W5:Y:S01]  /*4f90*/  @!P3 LDG.E R113, desc[UR34][R128.64] ;  /* 0x000000228071b981 */ /* 0x000562000c1e1900 */
[----:B------:R-:W-:Y:S01]  /*4fa0*/  @!P4 IMAD R117, R117, UR6, R77 ;  /* 0x000000067575cc24 */ /* 0x000fe2000f8e024d */
[----:B------:R-:W0:Y:S01]  /*4fb0*/  @!P2 LDC.64 R78, c[0x0][0x3c0] ;  /* 0x0000f000ff4eab82 */ /* 0x000e220000000a00 */
[----:B------:R-:W-:Y:S02]  /*4fc0*/  ISETP.GE.AND P3, PT, R118, UR7, PT ;  /* 0x0000000776007c0c */ /* 0x000fe4000bf66270 */
[C---:B------:R-:W-:Y:S02]  /*4fd0*/  @!P4 LEA R126, P6, R76.reuse, UR33, 0x2 ;  /* 0x000000214c7ecc11 */ /* 0x040fe4000f8c10ff */
[----:B------:R-:W-:Y:S02]  /*4fe0*/  MOV R188, RZ ;  /* 0x000000ff00bc7202 */ /* 0x000fe40000000f00 */
[----:B------:R-:W-:Y:S02]  /*4ff0*/  @!P4 LEA.HI.X R127, R76, UR30, R117, 0x2, P6 ;  /* 0x0000001e4c7fcc11 */ /* 0x000fe4000b0f1475 */
[----:B------:R-:W-:-:S02]  /*5000*/  @!P5 MOV R125, RZ ;  /* 0x000000ff007dd202 */ /* 0x000fc40000000f00 */
[----:B---3--:R-:W-:Y:S01]  /*5010*/  LOP3.LUT R122, R130, 0x160, RZ, 0xfc, !PT ;  /* 0x00000160827a7812 */ /* 0x008fe200078efcff */
[----:B------:R3:W5:Y:S01]  /*5020*/  @!P4 LDG.E R188, desc[UR34][R126.64] ;  /* 0x000000227ebcc981 */ /* 0x000762000c1e1900 */
        /* <DEDUP_REMOVED lines=9> */
[----:B------:R-:W2:Y:S01]  /*50c0*/  @!P4 LDC.64 R82, c[0x0][0x3c0] ;  /* 0x0000f000ff52cb82 */ /* 0x000ea20000000a00 */
[----:B0-----:R-:W-:Y:S01]  /*50d0*/  @!P2 IMAD.WIDE.U32 R116, R78, UR6, R80 ;  /* 0x000000064e74ac25 */ /* 0x001fe2000f8e0050 */
[----:B------:R0:W5:Y:S01]  /*50e0*/  @!P5 LDG.E R109, desc[UR34][R128.64] ;  /* 0x00000022806dd981 */ /* 0x000162000c1e1900 */
[----:B------:R-:W-:Y:S02]  /*50f0*/  ISETP.GE.AND P5, PT, R148, UR7, PT ;  /* 0x0000000794007c0c */ /* 0x000fe4000bfa6270 */
[----:B------:R-:W-:Y:S01]  /*5100*/  @!P2 IMAD R79, R79, UR6, R117 ;  /* 0x000000064f4fac24 */ /* 0x000fe2000f8e0275 */
[----:B---3--:R-:W-:-:S02]  /*5110*/  @!P2 LEA R126, P6, R116, UR33, 0x2 ;  /* 0x00000021747eac11 */ /* 0x008fc4000f8c10ff */
[----:B------:R-:W-:Y:S02]  /*5120*/  MOV R190, RZ ;  /* 0x000000ff00be7202 */ /* 0x000fe40000000f00 */
[----:B------:R-:W-:Y:S02]  /*5130*/  @!P3 MOV R119, RZ ;  /* 0x000000ff0077b202 */ /* 0x000fe40000000f00 */
[----:B------:R-:W-:Y:S02]  /*5140*/  @!P2 LEA.HI.X R127, R116, UR30, R79, 0x2, P6 ;  /* 0x0000001e747fac11 */ /* 0x000fe4000b0f144f */
[----:B------:R-:W-:Y:S01]  /*5150*/  LOP3.LUT R164, R130, 0x1a0, RZ, 0xfc, !PT ;  /* 0x000001a082a47812 */ /* 0x000fe200078efcff */
[----:B-1----:R-:W-:Y:S01]  /*5160*/  @!P3 IMAD.WIDE.U32 R116, R76, UR6, R118 ;  /* 0x000000064c74bc25 */ /* 0x002fe2000f8e0076 */
[----:B------:R-:W1:Y:S01]  /*5170*/  @!P5 LDC.64 R78, c[0x0][0x3c0] ;  /* 0x0000f000ff4edb82 */ /* 0x000e620000000a00 */
[----:B------:R3:W5:Y:S01]  /*5180*/  @!P2 LDG.E R190, desc[UR34][R126.64] ;  /* 0x000000227ebea981 */ /* 0x000762000c1e1900 */
[----:B------:R-:W-:Y:S01]  /*5190*/  ISETP.GE.AND P2, PT, R164, UR7, PT ;  /* 0x00000007a4007c0c */ /* 0x000fe2000bf46270 */
[----:B------:R-:W-:Y:S01]  /*51a0*/  @!P3 IMAD R77, R77, UR6, R117 ;  /* 0x000000064d4dbc24 */ /* 0x000fe2000f8e0275 */
[----:B0-----:R-:W-:-:S02]  /*51b0*/  @!P3 LEA R128, P6, R116, UR33, 0x2 ;  /* 0x000000217480bc11 */ /* 0x001fc4000f8c10ff */
[----:B------:R-:W-:Y:S02]  /*51c0*/  @!P4 MOV R123, RZ ;  /* 0x000000ff007bc202 */ /* 0x000fe40000000f00 */
[----:B------:R-:W-:Y:S02]  /*51d0*/  MOV R81, RZ ;  /* 0x000000ff00517202 */ /* 0x000fe40000000f00 */
[----:B------:R-:W-:Y:S01]  /*51e0*/  @!P3 LEA.HI.X R129, R116, UR30, R77, 0x2, P6 ;  /* 0x0000001e7481bc11 */ /* 0x000fe2000b0f144d */
[----:B--2---:R-:W-:Y:S01]  /*51f0*/  @!P4 IMAD.WIDE.U32 R116, R82, UR6, R122 ;  /* 0x000000065274cc25 */ /* 0x004fe2000f8e007a */
[----:B------:R-:W-:-:S03]  /*5200*/  LOP3.LUT R140, R130, 0x1c0, RZ, 0xfc, !PT ;  /* 0x000001c0828c7812 */ /* 0x000fc600078efcff */
[----:B------:R0:W2:Y:S01]  /*5210*/  @!P3 LDG.E R81, desc[UR34][R128.64] ;  /* 0x000000228051b981 */ /* 0x0000a2000c1e1900 */
[----:B------:R-:W-:Y:S01]  /*5220*/  @!P4 IMAD R83, R83, UR6, R117 ;  /* 0x000000065353cc24 */ /* 0x000fe2000f8e0275 */
[----:B------:R-:W0:Y:S01]  /*5230*/  @!P2 LDC.64 R76, c[0x0][0x3c0] ;  /* 0x0000f000ff4cab82 */ /* 0x000e220000000a00 */
[----:B------:R-:W-:Y:S02]  /*5240*/  ISETP.GE.AND P3, PT, R140, UR7, PT ;  /* 0x000000078c007c0c */ /* 0x000fe4000bf66270 */
[C---:B---3--:R-:W-:Y:S02]  /*5250*/  @!P4 LEA R126, P6, R116.reuse, UR33, 0x2 ;  /* 0x00000021747ecc11 */ /* 0x048fe4000f8c10ff */
[----:B------:R-:W-:Y:S02]  /*5260*/  MOV R192, RZ ;  /* 0x000000ff00c07202 */ /* 0x000fe40000000f00 */
[----:B------:R-:W-:Y:S02]  /*5270*/  @!P4 LEA.HI.X R127, R116, UR30, R83, 0x2, P6 ;  /* 0x0000001e747fcc11 */ /* 0x000fe4000b0f1453 */
[----:B------:R-:W-:-:S02]  /*5280*/  @!P5 MOV R149, RZ ;  /* 0x000000ff0095d202 */ /* 0x000fc40000000f00 */
[----:B------:R-:W-:Y:S01]  /*5290*/  LOP3.LUT R160, R130, 0x1e0, RZ, 0xfc, !PT ;  /* 0x000001e082a07812 */ /* 0x000fe200078efcff */
[----:B------:R3:W2:Y:S01]  /*52a0*/  @!P4 LDG.E R192, desc[UR34][R126.64] ;  /* 0x000000227ec0c981 */ /* 0x0006a2000c1e1900 */
[----:B-1----:R-:W-:Y:S02]  /*52b0*/  @!P5 IMAD.WIDE.U32 R116, R78, UR6, R148 ;  /* 0x000000064e74dc25 */ /* 0x002fe4000f8e0094 */
[----:B------:R-:W-:Y:S01]  /*52c0*/  ISETP.GE.AND P4, PT, R160, UR7, PT ;  /* 0x00000007a0007c0c */ /* 0x000fe2000bf86270 */
[----:B------:R-:W3:Y:S01]  /*52d0*/  @!P3 LDC.64 R82, c[0x0][0x3c0] ;  /* 0x0000f000ff52bb82 */ /* 0x000ee20000000a00 */
[----:B------:R-:W-:Y:S01]  /*52e0*/  @!P5 IMAD R79, R79, UR6, R117 ;  /* 0x000000064f4fdc24 */ /* 0x000fe2000f8e0275 */
[----:B------:R-:W-:Y:S02]  /*52f0*/  @!P5 LEA R134, P6, R116, UR33, 0x2 ;  /* 0x000000217486dc11 */ /* 0x000fe4000f8c10ff */
[----:B------:R-:W-:Y:S02]  /*5300*/  MOV R115, RZ ;  /* 0x000000ff00737202 */ /* 0x000fe40000000f00 */
[----:B------:R-:W-:-:S02]  /*5310*/  @!P2 MOV R165, RZ ;  /* 0x000000ff00a5a202 */ /* 0x000fc40000000f00 */
[----:B------:R-:W-:Y:S02]  /*5320*/  @!P5 LEA.HI.X R135, R116, UR30, R79, 0x2, P6 ;  /* 0x0000001e7487dc11 */ /* 0x000fe4000b0f144f */
[----:B------:R-:W-:Y:S02]  /*5330*/  LOP3.LUT R158, R130, 0x200, RZ, 0xfc, !PT ;  /* 0x00000200829e7812 */ /* 0x000fe400078efcff */
[----:B------:R-:W1:Y:S01]  /*5340*/  @!P4 LDC.64 R78, c[0x0][0x3c0] ;  /* 0x0000f000ff4ecb82 */ /* 0x000e620000000a00 */
[----:B0-----:R-:W-:Y:S01]  /*5350*/  @!P2 IMAD.WIDE.U32 R116, R76, UR6, R164 ;  /* 0x000000064c74ac25 */ /* 0x001fe2000f8e00a4 */
[----:B------:R-:W2:Y:S01]  /*5360*/  @!P5 LDG.E R115, desc[UR34][R134.64] ;  /* 0x000000228673d981 */ /* 0x000ea2000c1e1900 */
[----:B------:R-:W-:Y:S02]  /*5370*/  ISETP.GE.AND P5, PT, R158, UR7, PT ;  /* 0x000000079e007c0c */ /* 0x000fe4000bfa6270 */
[----:B------:R-:W-:Y:S01]  /*5380*/  @!P2 IMAD R77, R77, UR6, R117 ;  /* 0x000000064d4dac24 */ /* 0x000fe2000f8e0275 */
[----:B------:R-:W-:-:S02]  /*5390*/  @!P2 LEA R128, P6, R116, UR33, 0x2 ;  /* 0x000000217480ac11 */ /* 0x000fc4000f8c10ff */
[----:B------:R-:W-:Y:S02]  /*53a0*/  MOV R194, RZ ;  /* 0x000000ff00c27202 */ /* 0x000fe40000000f00 */
[----:B------:R-:W-:Y:S02]  /*53b0*/  @!P3 MOV R141, RZ ;  /* 0x000000ff008db202 */ /* 0x000fe40000000f00 */
[----:B------:R-:W-:Y:S02]  /*53c0*/  @!P2 LEA.HI.X R129, R116, UR30, R77, 0x2, P6 ;  /* 0x0000001e7481ac11 */ /* 0x000fe4000b0f144d */
[----:B------:R-:W-:Y:S01]  /*53d0*/  LOP3.LUT R156, R130, 0x220, RZ, 0xfc, !PT ;  /* 0x00000220829c7812 */ /* 0x000fe200078efcff */
[----:B---3--:R-:W-:Y:S01]  /*53e0*/  @!P3 IMAD.WIDE.U32 R126, R82, UR6, R140 ;  /* 0x00000006527ebc25 */ /* 0x008fe2000f8e008c */
[----:B------:R-:W0:Y:S01]  /*53f0*/  @!P5 LDC.64 R76, c[0x0][0x3c0] ;  /* 0x0000f000ff4cdb82 */ /* 0x000e220000000a00 */
[----:B------:R-:W3:Y:S01]  /*5400*/  @!P2 LDG.E R194, desc[UR34][R128.64] ;  /* 0x0000002280c2a981 */ /* 0x000ee2000c1e1900 */
[----:B------:R-:W-:Y:S01]  /*5410*/  ISETP.GE.AND P2, PT, R156, UR7, PT ;  /* 0x000000079c007c0c */ /* 0x000fe2000bf46270 */
[----:B------:R-:W-:Y:S01]  /*5420*/  @!P3 IMAD R83, R83, UR6, R127 ;  /* 0x000000065353bc24 */ /* 0x000fe2000f8e027f */
[----:B------:R-:W-:-:S02]  /*5430*/  @!P3 LEA R116, P6, R126, UR33, 0x2 ;  /* 0x000000217e74bc11 */ /* 0x000fc4000f8c10ff */
[----:B------:R-:W-:Y:S02]  /*5440*/  @!P4 MOV R161, RZ ;  /* 0x000000ff00a1c202 */ /* 0x000fe40000000f00 */
[----:B------:R-:W-:Y:S02]  /*5450*/  @!P3 LEA.HI.X R117, R126, UR30, R83, 0x2, P6 ;  /* 0x0000001e7e75bc11 */ /* 0x000fe4000b0f1453 */
[----:B------:R-:W-:Y:S01]  /*5460*/  MOV R119, RZ ;  /* 0x000000ff00777202 */ /* 0x000fe20000000f00 */
[----:B-1----:R-:W-:Y:S01]  /*5470*/  @!P4 IMAD.WIDE.U32 R82, R78, UR6, R160 ;  /* 0x000000064e52cc25 */ /* 0x002fe2000f8e00a0 */
[----:B------:R-:W-:-:S03]  /*5480*/  LOP3.LUT R154, R130, 0x240, RZ, 0xfc, !PT ;  /* 0x00000240829a7812 */ /* 0x000fc600078efcff */
[----:B------:R-:W-:Y:S01]  /*5490*/  @!P4 IMAD R83, R79, UR6, R83 ;  /* 0x000000064f53cc24 */ /* 0x000fe2000f8e0253 */
[----:B------:R1:W3:Y:S01]  /*54a0*/  @!P3 LDG.E R119, desc[UR34][R116.64] ;  /* 0x000000227477b981 */ /* 0x0002e2000c1e1900 */
[----:B------:R-:W4:Y:S01]  /*54b0*/  @!P2 LDC.64 R78, c[0x0][0x3c0] ;  /* 0x0000f000ff4eab82 */ /* 0x000f220000000a00 */
[----:B------:R-:W-:Y:S02]  /*54c0*/  ISETP.GE.AND P3, PT, R154, UR7, PT ;  /* 0x000000079a007c0c */ /* 0x000fe4000bf66270 */
[C---:B------:R-:W-:Y:S02]  /*54d0*/  @!P4 LEA R126, P6, R82.reuse, UR33, 0x2 ;  /* 0x00000021527ecc11 */ /* 0x040fe4000f8c10ff */
[----:B------:R-:W-:Y:S02]  /*54e0*/  @!P5 MOV R159, RZ ;  /* 0x000000ff009fd202 */ /* 0x000fe40000000f00 */
[----:B------:R-:W-:Y:S02]  /*54f0*/  MOV R196, RZ ;  /* 0x000000ff00c47202 */ /* 0x000fe40000000f00 */
[----:B------:R-:W-:Y:S01]  /*5500*/  @!P4 LEA.HI.X R127, R82, UR30, R83, 0x2, P6 ;  /* 0x0000001e527fcc11 */ /* 0x000fe2000b0f1453 */
[----:B0-----:R-:W-:Y:S01]  /*5510*/  @!P5 IMAD.WIDE.U32 R82, R76, UR6, R158 ;  /* 0x000000064c52dc25 */ /* 0x001fe2000f8e009e */
[----:B------:R-:W-:-:S03]  /*5520*/  LOP3.LUT R152, R130, 0x260, RZ, 0xfc, !PT ;  /* 0x0000026082987812 */ /* 0x000fc600078efcff */
[----:B------:R0:W3:Y:S01]  /*5530*/  @!P4 LDG.E R196, desc[UR34][R126.64] ;  /* 0x000000227ec4c981 */ /* 0x0000e2000c1e1900 */
[----:B------:R-:W-:Y:S01]  /*5540*/  @!P5 IMAD R83, R77, UR6, R83 ;  /* 0x000000064d53dc24 */ /* 0x000fe2000f8e0253 */
[----:B------:R-:W-:Y:S01]  /*5550*/  ISETP.GE.AND P4, PT, R152, UR7, PT ;  /* 0x0000000798007c0c */ /* 0x000fe2000bf86270 */
[----:B------:R-:W0:Y:S01]  /*5560*/  @!P3 LDC.64 R76, c[0x0][0x3c0] ;  /* 0x0000f000ff4cbb82 */ /* 0x000e220000000a00 */
[C---:B-1----:R-:W-:Y:S02]  /*5570*/  @!P5 LEA R116, P6, R82.reuse, UR33, 0x2 ;  /* 0x000000215274dc11 */ /* 0x042fe4000f8c10ff */
[----:B------:R-:W-:Y:S02]  /*5580*/  @!P2 MOV R157, RZ ;  /* 0x000000ff009da202 */ /* 0x000fe40000000f00 */
[----:B------:R-:W-:Y:S02]  /*5590*/  @!P5 LEA.HI.X R117, R82, UR30, R83, 0x2, P6 ;  /* 0x0000001e5275dc11 */ /* 0x000fe4000b0f1453 */
[----:B------:R-:W-:Y:S01]  /*55a0*/  MOV R121, RZ ;  /* 0x000000ff00797202 */ /* 0x000fe20000000f00 */
        /* <DEDUP_REMOVED lines=9> */
[----:B------:R-:W-:-:S02]  /*5640*/  @!P2 LEA.HI.X R127, R82, UR30, R83, 0x2, P5 ;  /* 0x0000001e527fac11 */ /* 0x000fc4000a8f1453 */
[----:B------:R-:W-:Y:S02]  /*5650*/  ISETP.GE.AND P5, PT, R150, UR7, PT ;  /* 0x0000000796007c0c */ /* 0x000fe4000bfa6270 */
[----:B------:R-:W-:Y:S01]  /*5660*/  MOV R123, RZ ;  /* 0x000000ff007b7202 */ /* 0x000fe20000000f00 */
[----:B------:R-:W-:Y:S01]  /*5670*/  @!P3 IMAD.WIDE.U32 R82, R76, UR6, R154 ;  /* 0x000000064c52bc25 */ /* 0x000fe2000f8e009a */
[----:B------:R-:W-:-:S03]  /*5680*/  LOP3.LUT R144, R130, 0x2c0, RZ, 0xfc, !PT ;  /* 0x000002c082907812 */ /* 0x000fc600078efcff */
[----:B------:R-:W-:Y:S01]  /*5690*/  @!P3 IMAD R83, R77, UR6, R83 ;  /* 0x000000064d53bc24 */ /* 0x000fe2000f8e0253 */
[----:B------:R0:W4:Y:S01]  /*56a0*/  @!P2 LDG.E R123, desc[UR34][R126.64] ;  /* 0x000000227e7ba981 */ /* 0x000122000c1e1900 */
[----:B------:R-:W0:Y:S01]  /*56b0*/  @!P6 LDC.64 R76, c[0x0][0x3c0] ;  /* 0x0000f000ff4ceb82 */ /* 0x000e220000000a00 */
[C---:B------:R-:W-:Y:S02]  /*56c0*/  @!P3 LEA R128, P2, R82.reuse, UR33, 0x2 ;  /* 0x000000215280bc11 */ /* 0x040fe4000f8410ff */
[----:B------:R-:W-:Y:S02]  /*56d0*/  @!P4 MOV R153, RZ ;  /* 0x000000ff0099c202 */ /* 0x000fe40000000f00 */
[----:B------:R-:W-:Y:S02]  /*56e0*/  @!P3 LEA.HI.X R129, R82, UR30, R83, 0x2, P2 ;  /* 0x0000001e5281bc11 */ /* 0x000fe400090f1453 */
[----:B------:R-:W-:Y:S01]  /*56f0*/  ISETP.GE.AND P2, PT, R144, UR7, PT ;  /* 0x0000000790007c0c */ /* 0x000fe2000bf46270 */
[----:B------:R-:W0:Y:S01]  /*5700*/  @!P5 LDC.64 R82, c[0x0][0x3c0] ;  /* 0x0000f000ff52db82 */ /* 0x000e220000000a00 */
[----:B------:R-:W-:Y:S01]  /*5710*/  MOV R125, RZ ;  /* 0x000000ff007d7202 */ /* 0x000fe20000000f00 */
[----:B-1----:R-:W-:-:S04]  /*5720*/  @!P4 IMAD.WIDE.U32 R116, R78, UR6, R152 ;  /* 0x000000064e74cc25 */ /* 0x002fc8000f8e0098 */
[----:B------:R-:W-:Y:S01]  /*5730*/  @!P4 IMAD R79, R79, UR6, R117 ;  /* 0x000000064f4fcc24 */ /* 0x000fe2000f8e0275 */
[----:B------:R1:W4:Y:S01]  /*5740*/  @!P3 LDG.E R125, desc[UR34][R128.64] ;  /* 0x00000022807db981 */ /* 0x000322000c1e1900 */
[----:B------:R-:W-:Y:S02]  /*5750*/  @!P4 LEA R138, P3, R116, UR33, 0x2 ;  /* 0x00000021748acc11 */ /* 0x000fe4000f8610ff */
[----:B------:R-:W-:Y:S02]  /*5760*/  LOP3.LUT R142, R130, 0x2e0, RZ, 0xfc, !PT ;  /* 0x000002e0828e7812 */ /* 0x000fe400078efcff */
[----:B------:R-:W-:Y:S02]  /*5770*/  @!P4 LEA.HI.X R139, R116, UR30, R79, 0x2, P3 ;  /* 0x0000001e748bcc11 */ /* 0x000fe400098f144f */
[----:B------:R-:W1:Y:S01]  /*5780*/  @!P2 LDC.64 R78, c[0x0][0x3c0] ;  /* 0x0000f000ff4eab82 */ /* 0x000e620000000a00 */
[----:B------:R-:W-:Y:S02]  /*5790*/  @!P6 MOV R147, RZ ;  /* 0x000000ff0093e202 */ /* 0x000fe40000000f00 */
[----:B------:R-:W-:-:S02]  /*57a0*/  ISETP.GE.AND P3, PT, R142, UR7, PT ;  /* 0x000000078e007c0c */ /* 0x000fc4000bf66270 */
[----:B------:R-:W-:Y:S01]  /*57b0*/  MOV R137, RZ ;  /* 0x000000ff00897202 */ /* 0x000fe20000000f00 */
[----:B0-----:R-:W-:Y:S01]  /*57c0*/  @!P6 IMAD.WIDE.U32 R126, R76, UR6, R146 ;  /* 0x000000064c7eec25 */ /* 0x001fe2000f8e0092 */
[----:B------:R-:W-:-:S03]  /*57d0*/  @!P5 MOV R151, RZ ;  /* 0x000000ff0097d202 */ /* 0x000fc60000000f00 */
[----:B------:R-:W-:Y:S01]  /*57e0*/  @!P6 IMAD R77, R77, UR6, R127 ;  /* 0x000000064d4dec24 */ /* 0x000fe2000f8e027f */
[----:B------:R0:W4:Y:S01]  /*57f0*/  @!P4 LDG.E R137, desc[UR34][R138.64] ;  /* 0x000000228a89c981 */ /* 0x000122000c1e1900 */
[----:B------:R-:W-:Y:S01]  /*5800*/  @!P6 LEA R134, P4, R126, UR33, 0x2 ;  /* 0x000000217e86ec11 */ /* 0x000fe2000f8810ff */
[----:B------:R-:W-:-:S03]  /*5810*/  @!P5 IMAD.WIDE.U32 R116, R82, UR6, R150 ;  /* 0x000000065274dc25 */ /* 0x000fc6000f8e0096 */
[----:B------:R-:W-:Y:S01]  /*5820*/  @!P6 LEA.HI.X R135, R126, UR30, R77, 0x2, P4 ;  /* 0x0000001e7e87ec11 */ /* 0x000fe2000a0f144d */
[----:B------:R-:W-:Y:S01]  /*5830*/  @!P5 IMAD R83, R83, UR6, R117 ;  /* 0x000000065353dc24 */ /* 0x000fe2000f8e0275 */
[----:B------:R-:W5:Y:S01]  /*5840*/  @!P3 LDC.64 R76, c[0x0][0x3c0] ;  /* 0x0000f000ff4cbb82 */ /* 0x000f620000000a00 */
[----:B-1----:R-:W-:Y:S02]  /*5850*/  @!P5 LEA R128, P4, R116, UR33, 0x2 ;  /* 0x000000217480dc11 */ /* 0x002fe4000f8810ff */
[----:B------:R-:W-:Y:S02]  /*5860*/  LOP3.LUT R126, R130, 0x300, RZ, 0xfc, !PT ;  /* 0x00000300827e7812 */ /* 0x000fe400078efcff */
[----:B------:R-:W-:Y:S02]  /*5870*/  @!P2 MOV R145, RZ ;  /* 0x000000ff0091a202 */ /* 0x000fe40000000f00 */
[----:B------:R-:W-:Y:S02]  /*5880*/  @!P5 LEA.HI.X R129, R116, UR30, R83, 0x2, P4 ;  /* 0x0000001e7481dc11 */ /* 0x000fe4000a0f1453 */
[----:B------:R-:W-:-:S02]  /*5890*/  ISETP.GE.AND P4, PT, R126, UR7, PT ;  /* 0x000000077e007c0c */ /* 0x000fc4000bf86270 */
[----:B------:R-:W-:Y:S01]  /*58a0*/  MOV R141, RZ ;  /* 0x000000ff008d7202 */ /* 0x000fe20000000f00 */
[----:B------:R-:W-:Y:S01]  /*58b0*/  @!P2 IMAD.WIDE.U32 R82, R78, UR6, R144 ;  /* 0x000000064e52ac25 */ /* 0x000fe2000f8e0090 */
[----:B------:R-:W-:-:S03]  /*58c0*/  MOV R147, RZ ;  /* 0x000000ff00937202 */ /* 0x000fc60000000f00 */
[----:B------:R-:W-:Y:S01]  /*58d0*/  @!P2 IMAD R79, R79, UR6, R83 ;  /* 0x000000064f4fac24 */ /* 0x000fe2000f8e0253 */
[----:B------:R5:W4:Y:S01]  /*58e0*/  @!P6 LDG.E R141, desc[UR34][R134.64] ;  /* 0x00000022868de981 */ /* 0x000b22000c1e1900 */
[----:B------:R-:W-:Y:S02]  /*58f0*/  @!P2 LEA R166, P6, R82, UR33, 0x2 ;  /* 0x0000002152a6ac11 */ /* 0x000fe4000f8c10ff */
[----:B0-----:R-:W-:Y:S01]  /*5900*/  LOP3.LUT R138, R130, 0x320, RZ, 0xfc, !PT ;  /* 0x00000320828a7812 */ /* 0x001fe200078efcff */
[----:B------:R0:W4:Y:S01]  /*5910*/  @!P5 LDG.E R147, desc[UR34][R128.64] ;  /* 0x000000228093d981 */ /* 0x000122000c1e1900 */
[----:B------:R-:W-:Y:S02]  /*5920*/  @!P2 LEA.HI.X R167, R82, UR30, R79, 0x2, P6 ;  /* 0x0000001e52a7ac11 */ /* 0x000fe4000b0f144f */
[----:B------:R-:W-:Y:S01]  /*5930*/  ISETP.GE.AND P5, PT, R138, UR7, PT ;  /* 0x000000078a007c0c */ /* 0x000fe2000bfa6270 */
[----:B------:R-:W1:Y:S01]  /*5940*/  @!P4 LDC.64 R78, c[0x0][0x3c0] ;  /* 0x0000f000ff4ecb82 */ /* 0x000e620000000a00 */
[----:B------:R-:W-:-:S02]  /*5950*/  @!P3 MOV R143, RZ ;  /* 0x000000ff008fb202 */ /* 0x000fc40000000f00 */
[----:B------:R-:W-:Y:S02]  /*5960*/  MOV R145, RZ ;  /* 0x000000ff00917202 */ /* 0x000fe40000000f00 */
[----:B------:R-:W-:Y:S01]  /*5970*/  LOP3.LUT R116, R130, 0x340, RZ, 0xfc, !PT ;  /* 0x0000034082747812 */ /* 0x000fe200078efcff */
[----:B-----5:R-:W-:Y:S01]  /*5980*/  @!P3 IMAD.WIDE.U32 R134, R76, UR6, R142 ;  /* 0x000000064c86bc25 */ /* 0x020fe2000f8e008e */
[----:B------:R-:W-:Y:S02]  /*5990*/  LOP3.LUT R82, R130, 0x360, RZ, 0xfc, !PT ;  /* 0x0000036082527812 */ /* 0x000fe400078efcff */
[----:B------:R5:W4:Y:S01]  /*59a0*/  @!P2 LDG.E R145, desc[UR34][R166.64] ;  /* 0x00000022a691a981 */ /* 0x000b22000c1e1900 */
[----:B------:R-:W-:Y:S01]  /*59b0*/  @!P3 IMAD R77, R77, UR6, R135 ;  /* 0x000000064d4dbc24 */ /* 0x000fe2000f8e0287 */
[----:B------:R-:W-:Y:S01]  /*59c0*/  ISETP.GE.AND P6, PT, R116, UR7, PT ;  /* 0x0000000774007c0c */ /* 0x000fe2000bfc6270 */
[----:B0-----:R-:W0:Y:S01]  /*59d0*/  @!P5 LDC.64 R128, c[0x0][0x3c0] ;  /* 0x0000f000ff80db82 */ /* 0x001e220000000a00 */
[----:B------:R-:W-:-:S04]  /*59e0*/  @!P3 LEA R172, P2, R134, UR33, 0x2 ;  /* 0x0000002186acbc11 */ /* 0x000fc8000f8410ff */
[----:B------:R-:W-:Y:S02]  /*59f0*/  @!P3 LEA.HI.X R173, R134, UR30, R77, 0x2, P2 ;  /* 0x0000001e86adbc11 */ /* 0x000fe400090f144d */
[----:B------:R-:W-:Y:S02]  /*5a00*/  ISETP.GE.AND P2, PT, R82, UR7, PT ;  /* 0x0000000752007c0c */ /* 0x000fe4000bf46270 */
[----:B------:R-:W-:-:S03]  /*5a10*/  @!P4 MOV R127, RZ ;  /* 0x000000ff007fc202 */ /* 0x000fc60000000f00 */
[----:B------:R-:W2:Y:S01]  /*5a20*/  @!P6 LDC.64 R76, c[0x0][0x3c0] ;  /* 0x0000f000ff4ceb82 */ /* 0x000ea20000000a00 */
[----:B-1----:R-:W-:Y:S01]  /*5a30*/  @!P4 IMAD.WIDE.U32 R134, R78, UR6, R126 ;  /* 0x000000064e86cc25 */ /* 0x002fe2000f8e007e */
[----:B------:R-:W-:-:S03]  /*5a40*/  MOV R198, RZ ;  /* 0x000000ff00c67202 */ /* 0x000fc60000000f00 */
[----:B------:R-:W-:-:S03]  /*5a50*/  @!P4 IMAD R83, R79, UR6, R135 ;  /* 0x000000064f53cc24 */ /* 0x000fc6000f8e0287 */
[----:B------:R-:W1:Y:S01]  /*5a60*/  @!P2 LDC.64 R78, c[0x0][0x3c0] ;  /* 0x0000f000ff4eab82 */ /* 0x000e620000000a00 */
[----:B------:R-:W-:Y:S01]  /*5a70*/  @!P5 MOV R139, RZ ;  /* 0x000000ff008bd202 */ /* 0x000fe20000000f00 */
[----:B------:R-:W4:Y:S01]  /*5a80*/  @!P3 LDG.E R198, desc[UR34][R172.64] ;  /* 0x00000022acc6b981 */ /* 0x000f22000c1e1900 */
[----:B------:R-:W-:Y:S01]  /*5a90*/  @!P4 LEA R170, P3, R134, UR33, 0x2 ;  /* 0x0000002186aacc11 */ /* 0x000fe2000f8610ff */
[----:B0-----:R-:W-:Y:S01]  /*5aa0*/  @!P5 IMAD.WIDE.U32 R168, R128, UR6, R138 ;  /* 0x0000000680a8dc25 */ /* 0x001fe2000f8e008a */
[----:B------:R-:W-:Y:S02]  /*5ab0*/  MOV R143, RZ ;  /* 0x000000ff008f7202 */ /* 0x000fe40000000f00 */
[----:B------:R-:W-:Y:S01]  /*5ac0*/  @!P4 LEA.HI.X R171, R134, UR30, R83, 0x2, P3 ;  /* 0x0000001e86abcc11 */ /* 0x000fe200098f1453 */
[----:B------:R-:W-:Y:S01]  /*5ad0*/  @!P5 IMAD R129, R129, UR6, R169 ;  /* 0x000000068181dc24 */ /* 0x000fe2000f8e02a9 */
[----:B------:R-:W-:Y:S02]  /*5ae0*/  MOV R200, RZ ;  /* 0x000000ff00c87202 */ /* 0x000fe40000000f00 */
[----:B-----5:R-:W-:Y:S01]  /*5af0*/  @!P5 LEA R166, P3, R168, UR33, 0x2 ;  /* 0x00000021a8a6dc11 */ /* 0x020fe2000f8610ff */
[----:B------:R2:W5:Y:S01]  /*5b00*/  @!P0 LDG.E R143, desc[UR34][R132.64] ;  /* 0x00000022848f8981 */ /* 0x000562000c1e1900 */
[----:B------:R-:W-:-:S02]  /*5b10*/  @!P6 MOV R117, RZ ;  /* 0x000000ff0075e202 */ /* 0x000fc40000000f00 */
[----:B------:R-:W-:Y:S01]  /*5b20*/  LOP3.LUT R134, R130, 0x380, RZ, 0xfc, !PT ;  /* 0x0000038082867812 */ /* 0x000fe200078efcff */
[----:B------:R-:W4:Y:S01]  /*5b30*/  @!P4 LDG.E R200, desc[UR34][R170.64] ;  /* 0x00000022aac8c981 */ /* 0x000f22000c1e1900 */
[----:B------:R-:W-:Y:S02]  /*5b40*/  MOV R202, RZ ;  /* 0x000000ff00ca7202 */ /* 0x000fe40000000f00 */
[----:B------:R-:W-:Y:S02]  /*5b50*/  @!P5 LEA.HI.X R167, R168, UR30, R129, 0x2, P3 ;  /* 0x0000001ea8a7dc11 */ /* 0x000fe400098f1481 */
[----:B------:R-:W-:Y:S01]  /*5b60*/  ISETP.GE.AND P4, PT, R134, UR7, PT ;  /* 0x0000000786007c0c */ /* 0x000fe2000bf86270 */
[----:B--2---:R-:W-:Y:S01]  /*5b70*/  @!P6 IMAD.WIDE.U32 R132, R76, UR6, R116 ;  /* 0x000000064c84ec25 */ /* 0x004fe2000f8e0074 */
[----:B------:R-:W-:Y:S01]  /*5b80*/  @!P2 MOV R83, RZ ;  /* 0x000000ff0053a202 */ /* 0x000fe20000000f00 */
[----:B------:R0:W2:Y:S01]  /*5b90*/  @!P5 LDG.E R202, desc[UR34][R166.64] ;  /* 0x00000022a6cad981 */ /* 0x0000a2000c1e1900 */
[----:B------:R-:W-:Y:S01]  /*5ba0*/  LOP3.LUT R128, R130, 0x3a0, RZ, 0xfc, !PT ;  /* 0x000003a082807812 */ /* 0x000fe200078efcff */
[----:B------:R-:W-:Y:S01]  /*5bb0*/  @!P6 IMAD R117, R77, UR6, R133 ;  /* 0x000000064d75ec24 */ /* 0x000fe2000f8e0285 */
[----:B------:R-:W-:Y:S01]  /*5bc0*/  @!P6 LEA R176, P5, R132, UR33, 0x2 ;  /* 0x0000002184b0ec11 */ /* 0x000fe2000f8a10ff */
[----:B-1----:R-:W-:Y:S01]  /*5bd0*/  @!P2 IMAD.WIDE.U32 R76, R78, UR6, R82 ;  /* 0x000000064e4cac25 */ /* 0x002fe2000f8e0052 */
[----:B------:R-:W-:-:S02]  /*5be0*/  ISETP.GE.AND P3, PT, R128, UR7, PT ;  /* 0x0000000780007c0c */ /* 0x000fc4000bf66270 */
[----:B------:R-:W-:Y:S01]  /*5bf0*/  MOV R204, RZ ;  /* 0x000000ff00cc7202 */ /* 0x000fe20000000f00 */
[----:B------:R-:W-:Y:S01]  /*5c00*/  @!P2 IMAD R79, R79, UR6, R77 ;  /* 0x000000064f4fac24 */ /* 0x000fe2000f8e024d */
[----:B------:R-:W-:Y:S01]  /*5c10*/  @!P6 LEA.HI.X R177, R132, UR30, R117, 0x2, P5 ;  /* 0x0000001e84b1ec11 */ /* 0x000fe2000a8f1475 */
[----:B------:R-:W1:Y:S01]  /*5c20*/  @!P4 LDC.64 R172, c[0x0][0x3c0] ;  /* 0x0000f000ffaccb82 */ /* 0x000e620000000a00 */
[----:B0-----:R-:W-:Y:S02]  /*5c30*/  LOP3.LUT R166, R130, 0x3c0, RZ, 0xfc, !PT ;  /* 0x000003c082a67812 */ /* 0x001fe400078efcff */
[----:B------:R-:W-:Y:S01]  /*5c40*/  @!P2 LEA R174, P5, R76, UR33, 0x2 ;  /* 0x000000214caeac11 */ /* 0x000fe2000f8a10ff */
[----:B------:R0:W2:Y:S01]  /*5c50*/  @!P6 LDG.E R204, desc[UR34][R176.64] ;  /* 0x00000022b0cce981 */ /* 0x0000a2000c1e1900 */
[----:B------:R-:W-:Y:S02]  /*5c60*/  LOP3.LUT R132, R96, 0x3e0, R175, 0xfe, !PT ;  /* 0x000003e060847812 */ /* 0x000fe400078efeaf */
[----:B------:R-:W-:Y:S01]  /*5c70*/  @!P2 LEA.HI.X R175, R76, UR30, R79, 0x2, P5 ;  /* 0x0000001e4cafac11 */ /* 0x000fe2000a8f144f */
[----:B------:R-:W0:Y:S01]  /*5c80*/  @!P3 LDC.64 R170, c[0x0][0x3c0] ;  /* 0x0000f000ffaabb82 */ /* 0x000e220000000a00 */
[----:B------:R-:W-:-:S02]  /*5c90*/  ISETP.GE.AND P6, PT, R166, UR7, PT ;  /* 0x00000007a6007c0c */ /* 0x000fc4000bfc6270 */
[----:B------:R-:W-:Y:S02]  /*5ca0*/  ISETP.GE.AND P5, PT, R132, UR7, PT ;  /* 0x0000000784007c0c */ /* 0x000fe4000bfa6270 */
[----:B------:R-:W-:-:S09]  /*5cb0*/  @!P4 MOV R135, RZ ;  /* 0x000000ff0087c202 */ /* 0x000fd20000000f00 */
[----:B------:R-:W3:Y:S01]  /*5cc0*/  @!P6 LDC.64 R78, c[0x0][0x3c0] ;  /* 0x0000f000ff4eeb82 */ /* 0x000ee20000000a00 */
[----:B------:R-:W-:-:S07]  /*5cd0*/  MOV R206, RZ ;  /* 0x000000ff00ce7202 */ /* 0x000fce0000000f00 */
[----:B------:R-:W3:Y:S01]  /*5ce0*/  @!P5 LDC.64 R76, c[0x0][0x3c0] ;  /* 0x0000f000ff4cdb82 */ /* 0x000ee20000000a00 */
[----:B-1----:R-:W-:Y:S01]  /*5cf0*/  @!P4 IMAD.WIDE.U32 R168, R172, UR6, R134 ;  /* 0x00000006aca8cc25 */ /* 0x002fe2000f8e0086 */
[----:B------:R-:W-:Y:S01]  /*5d00*/  @!P3 MOV R129, RZ ;  /* 0x000000ff0081b202 */ /* 0x000fe20000000f00 */
[----:B------:R3:W2:Y:S02]  /*5d10*/  @!P2 LDG.E R206, desc[UR34][R174.64] ;  /* 0x00000022aecea981 */ /* 0x0006a4000c1e1900 */
        /* <DEDUP_REMOVED lines=9> */
[----:B---3--:R-:W-:Y:S01]  /*5db0*/  @!P6 IMAD.WIDE.U32 R174, R78, UR6, R166 ;  /* 0x000000064eaeec25 */ /* 0x008fe2000f8e00a6 */
[----:B------:R-:W-:-:S03]  /*5dc0*/  @!P3 LEA.HI.X R169, R176, UR30, R171, 0x2, P2 ;  /* 0x0000001eb0a9bc11 */ /* 0x000fc600090f14ab */
[----:B------:R-:W-:Y:S01]  /*5dd0*/  @!P6 IMAD R83, R79, UR6, R175 ;  /* 0x000000064f53ec24 */ /* 0x000fe2000f8e02af */
[----:B------:R-:W-:Y:S01]  /*5de0*/  MOV R210, RZ ;  /* 0x000000ff00d27202 */ /* 0x000fe20000000f00 */
[----:B------:R-:W3:Y:S01]  /*5df0*/  @!P3 LDG.E R208, desc[UR34][R168.64] ;  /* 0x00000022a8d0b981 */ /* 0x000ee2000c1e1900 */
[----:B------:R-:W-:Y:S01]  /*5e00*/  @!P5 IMAD.WIDE.U32 R170, R76, UR6, R132 ;  /* 0x000000064caadc25 */ /* 0x000fe2000f8e0084 */
[----:B------:R-:W-:-:S03]  /*5e10*/  @!P6 LEA R76, P2, R174, UR33, 0x2 ;  /* 0x00000021ae4cec11 */ /* 0x000fc6000f8410ff */
[----:B------:R-:W-:Y:S01]  /*5e20*/  @!P5 IMAD R79, R77, UR6, R171 ;  /* 0x000000064d4fdc24 */ /* 0x000fe2000f8e02ab */
[----:B------:R-:W-:Y:S01]  /*5e30*/  @!P5 LEA R78, P3, R170, UR33, 0x2 ;  /* 0x00000021aa4edc11 */ /* 0x000fe2000f8610ff */
[----:B------:R-:W3:Y:S01]  /*5e40*/  @!P4 LDG.E R210, desc[UR34][R172.64] ;  /* 0x00000022acd2c981 */ /* 0x000ee2000c1e1900 */
[----:B------:R-:W-:Y:S02]  /*5e50*/  MOV R212, RZ ;  /* 0x000000ff00d47202 */ /* 0x000fe40000000f00 */
[----:B------:R-:W-:Y:S02]  /*5e60*/  @!P6 LEA.HI.X R77, R174, UR30, R83, 0x2, P2 ;  /* 0x0000001eae4dec11 */ /* 0x000fe400090f1453 */
[----:B------:R-:W-:Y:S02]  /*5e70*/  MOV R214, RZ ;  /* 0x000000ff00d67202 */ /* 0x000fe40000000f00 */
[----:B------:R-:W-:Y:S01]  /*5e80*/  @!P5 LEA.HI.X R79, R170, UR30, R79, 0x2, P3 ;  /* 0x0000001eaa4fdc11 */ /* 0x000fe200098f144f */
[----:B------:R0:W3:Y:S04]  /*5e90*/  @!P6 LDG.E R212, desc[UR34][R76.64] ;  /* 0x000000224cd4e981 */ /* 0x0000e8000c1e1900 */
[----:B------:R1:W3:Y:S01]  /*5ea0*/  @!P5 LDG.E R214, desc[UR34][R78.64] ;  /* 0x000000224ed6d981 */ /* 0x0002e2000c1e1900 */
        /* <DEDUP_REMOVED lines=18> */
[----:B------:R-:W-:Y:S02]  /*5fd0*/  IADD3 R170, PT, PT, R83, 0x260, RZ ;  /* 0x0000026053aa7810 */ /* 0x000fe40007ffe0ff */
[-C--:B------:R-:W-:Y:S02]  /*5fe0*/  LEA.HI.SX32 R168, R168, R83.reuse, 0x1b ;  /* 0x00000053a8a87211 */ /* 0x080fe400078fdaff */
[----:B------:R-:W-:Y:S02]  /*5ff0*/  LEA.HI.SX32 R170, R170, R83, 0x1b ;  /* 0x00000053aaaa7211 */ /* 0x000fe400078fdaff */
[----:B------:R-:W-:-:S02]  /*6000*/  ISETP.GE.AND P4, PT, R162, UR44, PT ;  /* 0x0000002ca2007c0c */ /* 0x000fc4000bf86270 */
[----:B------:R-:W-:Y:S01]  /*6010*/  LEA R174, R170, UR16, 0x2 ;  /* 0x00000010aaae7c11 */ /* 0x000fe2000f8e10ff */
[----:B------:R-:W-:Y:S01]  /*6020*/  UMOV UR14, UR12 ;  /* 0x0000000c000e7c82 */ /* 0x000fe20008000000 */
[----:B------:R-:W-:Y:S01]  /*6030*/  IADD3 R170, PT, PT, R83, 0x2e0, RZ ;  /* 0x000002e053aa7810 */ /* 0x000fe20007ffe0ff */
[----:B------:R-:W-:Y:S02]  /*6040*/  UMOV UR15, UR17 ;  /* 0x00000011000f7c82 */ /* 0x000fe40008000000 */
[----:B------:R-:W-:Y:S01]  /*6050*/  UIMAD.WIDE.U32 UR14, UR6, UR18, UR14 ;  /* 0x00000012060e72a5 */ /* 0x000fe2000f8e000e */
[----:B------:R-:W-:-:S03]  /*6060*/  ISETP.GE.AND P6, PT, R110, UR44, PT ;  /* 0x0000002c6e007c0c */ /* 0x000fc6000bfc6270 */
[----:B------:R-:W-:Y:S02]  /*6070*/  UIMAD UR7, UR6, UR19, UR15 ;  /* 0x00000013060772a4 */ /* 0x000fe4000f8e020f */
[----:B------:R-:W-:-:S04]  /*6080*/  ULEA UR10, UP0, UR14, UR36, 0x3 ;  /* 0x000000240e0a7291 */ /* 0x000fc8000f8018ff */
[----:B------:R-:W-:Y:S01]  /*6090*/  ULEA.HI.X UR14, UR14, UR37, UR7, 0x3, UP0 ;  /* 0x000000250e0e7291 */ /* 0x000fe200080f1c07 */
[----:B------:R-:W-:Y:S02]  /*60a0*/  @!P3 MOV R171, RZ ;  /* 0x000000ff00abb202 */ /* 0x000fe40000000f00 */
[----:B------:R-:W-:-:S03]  /*60b0*/  MOV R133, RZ ;  /* 0x000000ff00857202 */ /* 0x000fc60000000f00 */
[----:B------:R-:W-:Y:S02]  /*60c0*/  MOV R191, UR14 ;  /* 0x0000000e00bf7c02 */ /* 0x000fe40008000f00 */
[----:B------:R-:W-:Y:S02]  /*60d0*/  @!P4 MOV R163, RZ ;  /* 0x000000ff00a3c202 */ /* 0x000fe40000000f00 */
[----:B------:R-:W-:Y:S02]  /*60e0*/  MOV R135, RZ ;  /* 0x000000ff00877202 */ /* 0x000fe40000000f00 */
[----:B------:R-:W-:Y:S01]  /*60f0*/  MOV R139, RZ ;  /* 0x000000ff008b7202 */ /* 0x000fe20000000f00 */
        /* <DEDUP_REMOVED lines=51> */
[----:B------:R4:W-:Y:S01]  /*6430*/  STS [R186+0xa00], R141 ;  /* 0x000a008dba007388 */ /* 0x0009e20000000800 */
[----:B------:R-:W-:Y:S01]  /*6440*/  LEA R115, R115, UR16, 0x2 ;  /* 0x0000001073737c11 */ /* 0x000fe2000f8e10ff */
[----:B------:R-:W5:Y:S01]  /*6450*/  @!P4 LDC.64 R76, c[0x0][0x3e0] ;  /* 0x0000f800ff4ccb82 */ /* 0x000f620000000a00 */
[-C--:B------:R-:W-:Y:S01]  /*6460*/  LEA.HI.SX32 R121, R190, R83.reuse, 0x1b ;  /* 0x00000053be797211 */ /* 0x080fe200078fdaff */
[----:B------:R-:W-:Y:S01]  /*6470*/  STS [R184+0xa80], R147 ;  /* 0x000a8093b8007388 */ /* 0x000fe20000000800 */
[----:B------:R-:W-:-:S02]  /*6480*/  LEA.HI.SX32 R123, R192, R83, 0x1b ;  /* 0x00000053c07b7211 */ /* 0x000fc400078fdaff */
[----:B------:R-:W-:Y:S01]  /*6490*/  LEA R125, R125, UR16, 0x2 ;  /* 0x000000107d7d7c11 */ /* 0x000fe2000f8e10ff */
[----:B------:R4:W-:Y:S01]  /*64a0*/  STS [R188+0xb00], R145 ;  /* 0x000b0091bc007388 */ /* 0x0009e20000000800 */
[----:B------:R-:W-:Y:S01]  /*64b0*/  LEA R117, R117, UR16, 0x2 ;  /* 0x0000001075757c11 */ /* 0x000fe2000f8e10ff */
[----:B------:R-:W4:Y:S01]  /*64c0*/  @!P6 LDC.64 R130, c[0x0][0x3e0] ;  /* 0x0000f800ff82eb82 */ /* 0x000f220000000a00 */
[----:B------:R-:W-:Y:S01]  /*64d0*/  LEA R121, R121, UR16, 0x2 ;  /* 0x0000001079797c11 */ /* 0x000fe2000f8e10ff */
[----:B------:R-:W-:Y:S01]  /*64e0*/  STS [R113+0xb80], R198 ;  /* 0x000b80c671007388 */ /* 0x000fe20000000800 */
[----:B------:R-:W-:Y:S02]  /*64f0*/  LEA R123, R123, UR16, 0x2 ;  /* 0x000000107b7b7c11 */ /* 0x000fe4000f8e10ff */
[----:B------:R-:W-:Y:S01]  /*6500*/  @!P3 MOV R170, R136 ;  /* 0x0000008800aab202 */ /* 0x000fe20000000f00 */
[----:B------:R-:W-:Y:S01]  /*6510*/  STS [R115+0xc00], R200 ;  /* 0x000c00c873007388 */ /* 0x000fe20000000800 */
[----:B------:R-:W-:-:S02]  /*6520*/  LEA R127, R127, UR16, 0x2 ;  /* 0x000000107f7f7c11 */ /* 0x000fc4000f8e10ff */
[----:B------:R-:W-:Y:S01]  /*6530*/  MOV R190, UR10 ;  /* 0x0000000a00be7c02 */ /* 0x000fe20008000f00 */
[----:B--2---:R-:W-:Y:S01]  /*6540*/  STS [R119+0xc80], R202 ;  /* 0x000c80ca77007388 */ /* 0x004fe20000000800 */
[----:B------:R-:W-:-:S03]  /*6550*/  ISETP.GE.AND P5, PT, R112, UR44, PT ;  /* 0x0000002c70007c0c */ /* 0x000fc6000bfa6270 */
[----:B------:R-:W-:Y:S01]  /*6560*/  STS [R125+0xd00], R204 ;  /* 0x000d00cc7d007388 */ /* 0x000fe20000000800 */
[----:B-1----:R-:W-:-:S03]  /*6570*/  @!P3 IMAD.WIDE.U32 R170, R78, UR6, R170 ;  /* 0x000000064eaabc25 */ /* 0x002fc6000f8e00aa */
[----:B------:R-:W-:Y:S04]  /*6580*/  STS [R117+0xd80], R206 ;  /* 0x000d80ce75007388 */ /* 0x000fe80000000800 */
[----:B---3--:R-:W-:Y:S04]  /*6590*/  STS [R121+0xe00], R210 ;  /* 0x000e00d279007388 */ /* 0x008fe80000000800 */
[----:B------:R-:W-:Y:S01]  /*65a0*/  STS [R123+0xe80], R208 ;  /* 0x000e80d07b007388 */ /* 0x000fe20000000800 */
[----:B------:R-:W-:-:S03]  /*65b0*/  @!P3 IMAD R79, R79, UR6, R171 ;  /* 0x000000064f4fbc24 */ /* 0x000fc6000f8e02ab */
[----:B------:R-:W-:Y:S04]  /*65c0*/  STS [R129+0xf00], R212 ;  /* 0x000f00d481007388 */ /* 0x000fe80000000800 */
[----:B------:R1:W-:Y:S04]  /*65d0*/  STS [R127+0xf80], R214 ;  /* 0x000f80d67f007388 */ /* 0x0003e80000000800 */
[----:B0-----:R-:W2:Y:S01]  /*65e0*/  LDG.E.64 R136, desc[UR34][R190.64] ;  /* 0x00000022be887981 */ /* 0x001ea2000c1e1b00 */
[----:B------:R-:W-:-:S03]  /*65f0*/  NOP ;  /* 0x0000000000007918 */ /* 0x000fc60000000000 */
[----:B------:R0:W3:Y:S01]  /*6600*/  @!P2 LDG.E R133, desc[UR34][R168.64] ;  /* 0x00000022a885a981 */ /* 0x0000e2000c1e1900 */
[----:B------:R-:W-:-:S04]  /*6610*/  @!P3 LEA R192, P2, R170, UR31, 0x2 ;  /* 0x0000001faac0bc11 */ /* 0x000fc8000f8410ff */
[----:B------:R-:W-:Y:S02]  /*6620*/  @!P3 LEA.HI.X R193, R170, UR32, R79, 0x2, P2 ;  /* 0x00000020aac1bc11 */ /* 0x000fe400090f144f */
[----:B------:R-:W1:Y:S01]  /*6630*/  @!P5 LDC.64 R78, c[0x0][0x3e0] ;  /* 0x0000f800ff4edb82 */ /* 0x000e620000000a00 */
[----:B------:R-:W-:Y:S02]  /*6640*/  MOV R170, RZ ;  /* 0x000000ff00aa7202 */ /* 0x000fe40000000f00 */
[----:B------:R-:W-:Y:S01]  /*6650*/  ISETP.GE.AND P2, PT, R120, UR44, PT ;  /* 0x0000002c78007c0c */ /* 0x000fe2000bf46270 */
[----:B-----5:R-:W-:Y:S01]  /*6660*/  @!P4 IMAD.WIDE.U32 R162, R76, UR6, R162 ;  /* 0x000000064ca2cc25 */ /* 0x020fe2000f8e00a2 */
[----:B------:R-:W-:Y:S02]  /*6670*/  @!P6 MOV R111, RZ ;  /* 0x000000ff006fe202 */ /* 0x000fe40000000f00 */
[----:B------:R-:W5:Y:S01]  /*6680*/  @!P3 LDG.E R170, desc[UR34][R192.64] ;  /* 0x00000022c0aab981 */ /* 0x000f62000c1e1900 */
[----:B------:R-:W-:Y:S01]  /*6690*/  @!P4 IMAD R77, R77, UR6, R163 ;  /* 0x000000064d4dcc24 */ /* 0x000fe2000f8e02a3 */
[----:B0-----:R-:W-:Y:S01]  /*66a0*/  @!P4 LEA R168, P3, R162, UR31, 0x2 ;  /* 0x0000001fa2a8cc11 */ /* 0x001fe2000f8610ff */
[----:B----4-:R-:W-:-:S03]  /*66b0*/  @!P6 IMAD.WIDE.U32 R110, R130, UR6, R110 ;  /* 0x00000006826eec25 */ /* 0x010fc6000f8e006e */
[----:B------:R-:W-:-:S03]  /*66c0*/  @!P4 LEA.HI.X R169, R162, UR32, R77, 0x2, P3 ;  /* 0x00000020a2a9cc11 */ /* 0x000fc600098f144d */
[----:B------:R-:W0:Y:S01]  /*66d0*/  @!P2 LDC.64 R76, c[0x0][0x3e0] ;  /* 0x0000f800ff4cab82 */ /* 0x000e220000000a00 */
[----:B------:R-:W-:Y:S01]  /*66e0*/  ISETP.GE.AND P3, PT, R114, UR44, PT ;  /* 0x0000002c72007c0c */ /* 0x000fe2000bf66270 */
[----:B------:R4:W5:Y:S01]  /*66f0*/  @!P4 LDG.E R135, desc[UR34][R168.64] ;  /* 0x00000022a887c981 */ /* 0x000962000c1e1900 */
[----:B------:R-:W-:Y:S01]  /*6700*/  @!P6 IMAD R131, R131, UR6, R111 ;  /* 0x000000068383ec24 */ /* 0x000fe2000f8e026f */
[----:B------:R-:W-:Y:S02]  /*6710*/  @!P6 LEA R130, P4, R110, UR31, 0x2 ;  /* 0x0000001f6e82ec11 */ /* 0x000fe4000f8810ff */
[----:B------:R-:W-:Y:S02]  /*6720*/  @!P5 MOV R162, R112 ;  /* 0x0000007000a2d202 */ /* 0x000fe40000000f00 */
[----:B------:R-:W-:Y:S02]  /*6730*/  @!P5 MOV R163, RZ ;  /* 0x000000ff00a3d202 */ /* 0x000fe40000000f00 */
[----:B------:R-:W-:-:S02]  /*6740*/  MOV R190, RZ ;  /* 0x000000ff00be7202 */ /* 0x000fc40000000f00 */
[----:B------:R-:W-:Y:S01]  /*6750*/  @!P6 LEA.HI.X R131, R110, UR32, R131, 0x2, P4 ;  /* 0x000000206e83ec11 */ /* 0x000fe2000a0f1483 */
[----:B-1----:R-:W-:Y:S01]  /*6760*/  @!P5 IMAD.WIDE.U32 R162, R78, UR6, R162 ;  /* 0x000000064ea2dc25 */ /* 0x002fe2000f8e00a2 */
[----:B------:R-:W1:Y:S03]  /*6770*/  @!P3 LDC.64 R110, c[0x0][0x3e0] ;  /* 0x0000f800ff6ebb82 */ /* 0x000e660000000a00 */
[----:B------:R0:W5:Y:S01]  /*6780*/  @!P6 LDG.E R190, desc[UR34][R130.64] ;  /* 0x0000002282bee981 */ /* 0x000162000c1e1900 */
[----:B------:R-:W-:Y:S01]  /*6790*/  @!P5 IMAD R79, R79, UR6, R163 ;  /* 0x000000064f4fdc24 */ /* 0x000fe2000f8e02a3 */
[----:B----4-:R-:W-:Y:S02]  /*67a0*/  @!P5 LEA R168, P6, R162, UR31, 0x2 ;  /* 0x0000001fa2a8dc11 */ /* 0x010fe4000f8c10ff */
[----:B------:R-:W-:Y:S02]  /*67b0*/  ISETP.GE.AND P4, PT, R108, UR44, PT ;  /* 0x0000002c6c007c0c */ /* 0x000fe4000bf86270 */
[----:B------:R-:W-:-:S02]  /*67c0*/  @!P5 LEA.HI.X R169, R162, UR32, R79, 0x2, P6 ;  /* 0x00000020a2a9dc11 */ /* 0x000fc4000b0f144f */
[----:B------:R-:W-:Y:S02]  /*67d0*/  @!P2 MOV R162, R120 ;  /* 0x0000007800a2a202 */ /* 0x000fe40000000f00 */
[----:B------:R-:W-:Y:S01]  /*67e0*/  @!P2 MOV R163, RZ ;  /* 0x000000ff00a3a202 */ /* 0x000fe20000000f00 */
[----:B------:R-:W4:Y:S02]  /*67f0*/  @!P5 LDG.E R139, desc[UR34][R168.64] ;  /* 0x00000022a88bd981 */ /* 0x000f24000c1e1900 */
[----:B0-----:R-:W-:-:S04]  /*6800*/  @!P2 IMAD.WIDE.U32 R162, R76, UR6, R162 ;  /* 0x000000064ca2ac25 */ /* 0x001fc8000f8e00a2 */
[----:B------:R-:W0:Y:S01]  /*6810*/  @!P4 LDC.64 R78, c[0x0][0x3e0] ;  /* 0x0000f800ff4ecb82 */ /* 0x000e220000000a00 */
[----:B------:R-:W-:Y:S01]  /*6820*/  @!P2 IMAD R77, R77, UR6, R163 ;  /* 0x000000064d4dac24 */ /* 0x000fe2000f8e02a3 */
[----:B------:R-:W-:Y:S02]  /*6830*/  @!P2 LEA R130, P5, R162, UR31, 0x2 ;  /* 0x0000001fa282ac11 */ /* 0x000fe4000f8a10ff */
[----:B------:R-:W-:Y:S02]  /*6840*/  ISETP.GE.AND P6, PT, R124, UR44, PT ;  /* 0x0000002c7c007c0c */ /* 0x000fe4000bfc6270 */
[----:B------:R-:W-:Y:S02]  /*6850*/  @!P2 LEA.HI.X R131, R162, UR32, R77, 0x2, P5 ;  /* 0x00000020a283ac11 */ /* 0x000fe4000a8f144d */
[----:B------:R-:W-:Y:S02]  /*6860*/  @!P3 MOV R162, R114 ;  /* 0x0000007200a2b202 */ /* 0x000fe40000000f00 */
[----:B------:R-:W-:-:S02]  /*6870*/  @!P3 MOV R163, RZ ;  /* 0x000000ff00a3b202 */ /* 0x000fc40000000f00 */
[----:B------:R-:W-:Y:S01]  /*6880*/  MOV R112, RZ ;  /* 0x000000ff00707202 */ /* 0x000fe20000000f00 */
[----:B-1----:R-:W-:Y:S01]  /*6890*/  @!P3 IMAD.WIDE.U32 R162, R110, UR6, R162 ;  /* 0x000000066ea2bc25 */ /* 0x002fe2000f8e00a2 */
[----:B------:R-:W-:-:S03]  /*68a0*/  ISETP.GE.AND P5, PT, R80, UR44, PT ;  /* 0x0000002c50007c0c */ /* 0x000fc6000bfa6270 */
[----:B------:R-:W1:Y:S01]  /*68b0*/  @!P6 LDC.64 R76, c[0x0][0x3e0] ;  /* 0x0000f800ff4ceb82 */ /* 0x000e620000000a00 */
[----:B------:R0:W4:Y:S01]  /*68c0*/  @!P2 LDG.E R112, desc[UR34][R130.64] ;  /* 0x000000228270a981 */ /* 0x000122000c1e1900 */
[----:B------:R-:W-:Y:S01]  /*68d0*/  @!P3 IMAD R111, R111, UR6, R163 ;  /* 0x000000066f6fbc24 */ /* 0x000fe2000f8e02a3 */
[C---:B------:R-:W-:Y:S02]  /*68e0*/  @!P3 LEA R110, P2, R162.reuse, UR31, 0x2 ;  /* 0x0000001fa26ebc11 */ /* 0x040fe4000f8410ff */
[----:B------:R-:W-:Y:S02]  /*68f0*/  @!P4 MOV R163, RZ ;  /* 0x000000ff00a3c202 */ /* 0x000fe40000000f00 */
[----:B------:R-:W-:Y:S02]  /*6900*/  @!P3 LEA.HI.X R111, R162, UR32, R111, 0x2, P2 ;  /* 0x00000020a26fbc11 */ /* 0x000fe400090f146f */
[----:B------:R-:W-:Y:S02]  /*6910*/  @!P4 MOV R162, R108 ;  /* 0x0000006c00a2c202 */ /* 0x000fe40000000f00 */
[----:B------:R-:W-:Y:S01]  /*6920*/  MOV R141, RZ ;  /* 0x000000ff008d7202 */ /* 0x000fe20000000f00 */
[----:B------:R-:W1:Y:S01]  /*6930*/  @!P5 LDC.64 R108, c[0x0][0x3e0] ;  /* 0x0000f800ff6cdb82 */ /* 0x000e620000000a00 */
[----:B------:R-:W-:Y:S01]  /*6940*/  ISETP.GE.AND P2, PT, R118, UR44, PT ;  /* 0x0000002c76007c0c */ /* 0x000fe2000bf46270 */
[----:B0-----:R-:W-:-:S03]  /*6950*/  @!P4 IMAD.WIDE.U32 R162, R78, UR6, R162 ;  /* 0x000000064ea2cc25 */ /* 0x001fc6000f8e00a2 */
[----:B------:R0:W4:Y:S01]  /*6960*/  @!P3 LDG.E R141, desc[UR34][R110.64] ;  /* 0x000000226e8db981 */ /* 0x000122000c1e1900 */
[----:B------:R-:W-:Y:S01]  /*6970*/  @!P4 IMAD R79, R79, UR6, R163 ;  /* 0x000000064f4fcc24 */ /* 0x000fe2000f8e02a3 */
[C---:B------:R-:W-:Y:S02]  /*6980*/  @!P4 LEA R130, P3, R162.reuse, UR31, 0x2 ;  /* 0x0000001fa282cc11 */ /* 0x040fe4000f8610ff */
[----:B------:R-:W-:Y:S02]  /*6990*/  @!P6 MOV R163, RZ ;  /* 0x000000ff00a3e202 */ /* 0x000fe40000000f00 */
[----:B------:R-:W-:Y:S02]  /*69a0*/  @!P4 LEA.HI.X R131, R162, UR32, R79, 0x2, P3 ;  /* 0x00000020a283cc11 */ /* 0x000fe400098f144f */
[----:B------:R-:W-:Y:S01]  /*69b0*/  @!P6 MOV R162, R124 ;  /* 0x0000007c00a2e202 */ /* 0x000fe20000000f00 */
[----:B------:R-:W0:Y:S01]  /*69c0*/  @!P2 LDC.64 R78, c[0x0][0x3e0] ;  /* 0x0000f800ff4eab82 */ /* 0x000e220000000a00 */
[----:B------:R-:W-:-:S02]  /*69d0*/  MOV R114, RZ ;  /* 0x000000ff00727202 */ /* 0x000fc40000000f00 */
[----:B------:R-:W-:Y:S01]  /*69e0*/  ISETP.GE.AND P3, PT, R122, UR44, PT ;  /* 0x0000002c7a007c0c */ /* 0x000fe2000bf66270 */
[----:B-1----:R-:W-:Y:S01]  /*69f0*/  @!P6 IMAD.WIDE.U32 R162, R76, UR6, R162 ;  /* 0x000000064ca2ec25 */ /* 0x002fe2000f8e00a2 */
[----:B------:R-:W-:Y:S02]  /*6a00*/  @!P5 MOV R81, RZ ;  /* 0x000000ff0051d202 */ /* 0x000fe40000000f00 */
[----:B------:R1:W4:Y:S01]  /*6a10*/  @!P4 LDG.E R114, desc[UR34][R130.64] ;  /* 0x000000228272c981 */ /* 0x000322000c1e1900 */
[----:B------:R-:W-:Y:S01]  /*6a20*/  @!P6 IMAD R77, R77, UR6, R163 ;  /* 0x000000064d4dec24 */ /* 0x000fe2000f8e02a3 */
[----:B0-----:R-:W-:Y:S02]  /*6a30*/  @!P6 LEA R110, P4, R162, UR31, 0x2 ;  /* 0x0000001fa26eec11 */ /* 0x001fe4000f8810ff */
[----:B------:R-:W-:Y:S01]  /*6a40*/  MOV R143, RZ ;  /* 0x000000ff008f7202 */ /* 0x000fe20000000f00 */
[----:B------:R-:W-:Y:S01]  /*6a50*/  @!P5 IMAD.WIDE.U32 R80, R108, UR6, R80 ;  /* 0x000000066c50dc25 */ /* 0x000fe2000f8e0050 */
[----:B------:R-:W-:-:S03]  /*6a60*/  @!P6 LEA.HI.X R111, R162, UR32, R77, 0x2, P4 ;  /* 0x00000020a26fec11 */ /* 0x000fc6000a0f144d */
[----:B------:R-:W0:Y:S01]  /*6a70*/  @!P3 LDC.64 R76, c[0x0][0x3e0] ;  /* 0x0000f800ff4cbb82 */ /* 0x000e220000000a00 */
[----:B------:R-:W-:Y:S01]  /*6a80*/  ISETP.GE.AND P4, PT, R148, UR44, PT ;  /* 0x0000002c94007c0c */ /* 0x000fe2000bf86270 */
[----:B------:R1:W4:Y:S01]  /*6a90*/  @!P6 LDG.E R143, desc[UR34][R110.64] ;  /* 0x000000226e8fe981 */ /* 0x000322000c1e1900 */
[----:B------:R-:W-:Y:S01]  /*6aa0*/  @!P5 IMAD R109, R109, UR6, R81 ;  /* 0x000000066d6ddc24 */ /* 0x000fe2000f8e0251 */
[----:B------:R-:W-:Y:S02]  /*6ab0*/  @!P5 LEA R108, P6, R80, UR31, 0x2 ;  /* 0x0000001f506cdc11 */ /* 0x000fe4000f8c10ff */
[----:B-1----:R-:W-:Y:S02]  /*6ac0*/  @!P2 MOV R130, R118 ;  /* 0x000000760082a202 */ /* 0x002fe40000000f00 */
[----:B------:R-:W-:Y:S02]  /*6ad0*/  @!P2 MOV R131, RZ ;  /* 0x000000ff0083a202 */ /* 0x000fe40000000f00 */
[----:B------:R-:W-:-:S02]  /*6ae0*/  MOV R120, RZ ;  /* 0x000000ff00787202 */ /* 0x000fc40000000f00 */
[----:B------:R-:W-:Y:S01]  /*6af0*/  @!P5 LEA.HI.X R109, R80, UR32, R109, 0x2, P6 ;  /* 0x00000020506ddc11 */ /* 0x000fe2000b0f146d */
[----:B------:R-:W-:Y:S01]  /*6b00*/  @!P2 IMAD.WIDE.U32 R130, R78, UR6, R130 ;  /* 0x000000064e82ac25 */ /* 0x000fe2000f8e0082 */
[----:B------:R-:W1:Y:S03]  /*6b10*/  @!P4 LDC.64 R80, c[0x0][0x3e0] ;  /* 0x0000f800ff50cb82 */ /* 0x000e660000000a00 */
[----:B------:R0:W4:Y:S01]  /*6b20*/  @!P5 LDG.E R120, desc[UR34][R108.64] ;  /* 0x000000226c78d981 */ /* 0x000122000c1e1900 */
[----:B------:R-:W-:Y:S01]  /*6b30*/  @!P2 IMAD R79, R79, UR6, R131 ;  /* 0x000000064f4fac24 */ /* 0x000fe2000f8e0283 */
[----:B------:R-:W-:Y:S02]  /*6b40*/  @!P2 LEA R110, P5, R130, UR31, 0x2 ;  /* 0x0000001f826eac11 */ /* 0x000fe4000f8a10ff */
[----:B------:R-:W-:Y:S02]  /*6b50*/  ISETP.GE.AND P6, PT, R164, UR44, PT ;  /* 0x0000002ca4007c0c */ /* 0x000fe4000bfc6270 */
[----:B------:R-:W-:-:S02]  /*6b60*/  @!P2 LEA.HI.X R111, R130, UR32, R79, 0x2, P5 ;  /* 0x00000020826fac11 */ /* 0x000fc4000a8f144f */
[----:B------:R-:W-:Y:S02]  /*6b70*/  @!P3 MOV R130, R122 ;  /* 0x0000007a0082b202 */ /* 0x000fe40000000f00 */
[----:B------:R-:W-:Y:S02]  /*6b80*/  @!P3 MOV R131, RZ ;  /* 0x000000ff0083b202 */ /* 0x000fe40000000f00 */
[----:B------:R-:W-:Y:S01]  /*6b90*/  MOV R145, RZ ;  /* 0x000000ff00917202 */ /* 0x000fe20000000f00 */
[----:B0-----:R-:W-:-:S04]  /*6ba0*/  @!P3 IMAD.WIDE.U32 R130, R76, UR6, R130 ;  /* 0x000000064c82bc25 */ /* 0x001fc8000f8e0082 */
[----:B------:R-:W0:Y:S01]  /*6bb0*/  @!P6 LDC.64 R78, c[0x0][0x3e0] ;  /* 0x0000f800ff4eeb82 */ /* 0x000e220000000a00 */
[----:B------:R1:W4:Y:S01]  /*6bc0*/  @!P2 LDG.E R145, desc[UR34][R110.64] ;  /* 0x000000226e91a981 */ /* 0x000322000c1e1900 */
[----:B------:R-:W-:Y:S01]  /*6bd0*/  @!P3 IMAD R77, R77, UR6, R131 ;  /* 0x000000064d4dbc24 */ /* 0x000fe2000f8e0283 */
[----:B------:R-:W-:Y:S02]  /*6be0*/  @!P3 LEA R108, P2, R130, UR31, 0x2 ;  /* 0x0000001f826cbc11 */ /* 0x000fe4000f8410ff */
[----:B------:R-:W-:Y:S02]  /*6bf0*/  ISETP.GE.AND P5, PT, R140, UR44, PT ;  /* 0x0000002c8c007c0c */ /* 0x000fe4000bfa6270 */
[----:B------:R-:W-:Y:S02]  /*6c00*/  @!P3 LEA.HI.X R109, R130, UR32, R77, 0x2, P2 ;  /* 0x00000020826dbc11 */ /* 0x000fe400090f144d */
[----:B------:R-:W-:Y:S02]  /*6c10*/  @!P4 MOV R130, R148 ;  /* 0x000000940082c202 */ /* 0x000fe40000000f00 */
[----:B------:R-:W-:-:S02]  /*6c20*/  @!P4 MOV R131, RZ ;  /* 0x000000ff0083c202 */ /* 0x000fc40000000f00 */
[----:B------:R-:W-:Y:S01]  /*6c30*/  MOV R118, RZ ;  /* 0x000000ff00767202 */ /* 0x000fe20000000f00 */
[----:B-1----:R-:W-:-:S04]  /*6c40*/  @!P4 IMAD.WIDE.U32 R130, R80, UR6, R130 ;  /* 0x000000065082cc25 */ /* 0x002fc8000f8e0082 */
[----:B------:R-:W1:Y:S01]  /*6c50*/  @!P5 LDC.64 R76, c[0x0][0x3e0] ;  /* 0x0000f800ff4cdb82 */ /* 0x000e620000000a00 */
        /* <DEDUP_REMOVED lines=32> */
[----:B--2---:R-:W-:Y:S02]  /*6e60*/  @!P2 LEA R108, P5, R130, UR31, 0x2 ;  /* 0x0000001f826cac11 */ /* 0x004fe4000f8a10ff */
        /* <DEDUP_REMOVED lines=9> */
[----:B---3--:R-:W-:Y:S02]  /*6f00*/  @!P3 LEA R110, P2, R130, UR31, 0x2 ;  /* 0x0000001f826ebc11 */ /* 0x008fe4000f8410ff */
        /* <DEDUP_REMOVED lines=25> */
[----:B0-----:R-:W-:Y:S01]  /*70a0*/  @!P5 IMAD.WIDE.U32 R130, R78, UR6, R130 ;  /* 0x000000064e82dc25 */ /* 0x001fe2000f8e0082 */
[----:B------:R-:W-:-:S03]  /*70b0*/  ISETP.GE.AND P4, PT, R144, UR44, PT ;  /* 0x0000002c90007c0c */ /* 0x000fc6000bf86270 */
[----:B------:R-:W0:Y:S01]  /*70c0*/  @!P3 LDC.64 R80, c[0x0][0x3e0] ;  /* 0x0000f800ff50bb82 */ /* 0x000e220000000a00 */
[----:B------:R3:W4:Y:S01]  /*70d0*/  @!P6 LDG.E R157, desc[UR34][R110.64] ;  /* 0x000000226e9de981 */ /* 0x000722000c1e1900 */
[----:B------:R-:W-:Y:S01]  /*70e0*/  @!P5 IMAD R79, R79, UR6, R131 ;  /* 0x000000064f4fdc24 */ /* 0x000fe2000f8e0283 */
[C---:B--2---:R-:W-:Y:S02]  /*70f0*/  @!P5 LEA R108, P6, R130.reuse, UR31, 0x2 ;  /* 0x0000001f826cdc11 */ /* 0x044fe4000f8c10ff */
[----:B------:R-:W-:Y:S02]  /*7100*/  @!P2 MOV R131, RZ ;  /* 0x000000ff0083a202 */ /* 0x000fe40000000f00 */
[----:B------:R-:W-:Y:S02]  /*7110*/  @!P5 LEA.HI.X R109, R130, UR32, R79, 0x2, P6 ;  /* 0x00000020826ddc11 */ /* 0x000fe4000b0f144f */
[----:B------:R-:W-:Y:S02]  /*7120*/  @!P2 MOV R130, R146 ;  /* 0x000000920082a202 */ /* 0x000fe40000000f00 */
[----:B------:R-:W-:Y:S01]  /*7130*/  MOV R159, RZ ;  /* 0x000000ff009f7202 */ /* 0x000fe20000000f00 */
[----:B------:R-:W2:Y:S02]  /*7140*/  @!P4 LDC.64 R78, c[0x0][0x3e0] ;  /* 0x0000f800ff4ecb82 */ /* 0x000ea40000000a00 */
[----:B-1----:R-:W-:Y:S01]  /*7150*/  @!P2 IMAD.WIDE.U32 R130, R76, UR6, R130 ;  /* 0x000000064c82ac25 */ /* 0x002fe2000f8e0082 */
[----:B------:R-:W-:-:S02]  /*7160*/  ISETP.GE.AND P6, PT, R142, UR44, PT ;  /* 0x0000002c8e007c0c */ /* 0x000fc4000bfc6270 */
[----:B------:R1:W4:Y:S01]  /*7170*/  @!P5 LDG.E R159, desc[UR34][R108.64] ;  /* 0x000000226c9fd981 */ /* 0x000322000c1e1900 */
[----:B------:R-:W-:Y:S01]  /*7180*/  @!P2 IMAD R77, R77, UR6, R131 ;  /* 0x000000064d4dac24 */ /* 0x000fe2000f8e0283 */
[C---:B---3--:R-:W-:Y:S02]  /*7190*/  @!P2 LEA R110, P5, R130.reuse, UR31, 0x2 ;  /* 0x0000001f826eac11 */ /* 0x048fe4000f8a10ff */
[----:B------:R-:W-:Y:S02]  /*71a0*/  @!P3 MOV R131, RZ ;  /* 0x000000ff0083b202 */ /* 0x000fe40000000f00 */
[----:B------:R-:W-:Y:S02]  /*71b0*/  @!P2 LEA.HI.X R111, R130, UR32, R77, 0x2, P5 ;  /* 0x00000020826fac11 */ /* 0x000fe4000a8f144d */
[----:B------:R-:W-:Y:S02]  /*71c0*/  @!P3 MOV R130, R150 ;  /* 0x000000960082b202 */ /* 0x000fe40000000f00 */
[----:B------:R-:W-:Y:S01]  /*71d0*/  MOV R161, RZ ;  /* 0x000000ff00a17202 */ /* 0x000fe20000000f00 */
[----:B------:R-:W3:Y:S02]  /*71e0*/  @!P6 LDC.64 R76, c[0x0][0x3e0] ;  /* 0x0000f800ff4ceb82 */ /* 0x000ee40000000a00 */
[----:B0-----:R-:W-:-:S03]  /*71f0*/  @!P3 IMAD.WIDE.U32 R130, R80, UR6, R130 ;  /* 0x000000065082bc25 */ /* 0x001fc6000f8e0082 */
[----:B------:R-:W4:Y:S01]  /*7200*/  @!P2 LDG.E R161, desc[UR34][R110.64] ;  /* 0x000000226ea1a981 */ /* 0x000f22000c1e1900 */
[----:B------:R-:W-:Y:S01]  /*7210*/  ISETP.GE.AND P2, PT, R126, UR44, PT ;  /* 0x0000002c7e007c0c */ /* 0x000fe2000bf46270 */
[----:B------:R-:W-:Y:S01]  /*7220*/  @!P3 IMAD R81, R81, UR6, R131 ;  /* 0x000000065151bc24 */ /* 0x000fe2000f8e0283 */
[C---:B------:R-:W-:Y:S02]  /*7230*/  @!P3 LEA R80, P5, R130.reuse, UR31, 0x2 ;  /* 0x0000001f8250bc11 */ /* 0x040fe4000f8a10ff */
[----:B-1----:R-:W-:Y:S02]  /*7240*/  @!P4 MOV R108, R144 ;  /* 0x00000090006cc202 */ /* 0x002fe40000000f00 */
[----:B------:R-:W-:Y:S02]  /*7250*/  @!P4 MOV R109, RZ ;  /* 0x000000ff006dc202 */ /* 0x000fe40000000f00 */
[----:B------:R-:W-:Y:S02]  /*7260*/  MOV R163, RZ ;  /* 0x000000ff00a37202 */ /* 0x000fe40000000f00 */
[----:B------:R-:W-:Y:S01]  /*7270*/  @!P3 LEA.HI.X R81, R130, UR32, R81, 0x2, P5 ;  /* 0x000000208251bc11 */ /* 0x000fe2000a8f1451 */
[----:B--2---:R-:W-:-:S04]  /*7280*/  @!P4 IMAD.WIDE.U32 R108, R78, UR6, R108 ;  /* 0x000000064e6ccc25 */ /* 0x004fc8000f8e006c */
[----:B------:R0:W2:Y:S01]  /*7290*/  @!P3 LDG.E R163, desc[UR34][R80.64] ;  /* 0x0000002250a3b981 */ /* 0x0000a2000c1e1900 */
[----:B------:R-:W-:Y:S01]  /*72a0*/  @!P4 IMAD R109, R79, UR6, R109 ;  /* 0x000000064f6dcc24 */ /* 0x000fe2000f8e026d */
[----:B------:R-:W-:Y:S01]  /*72b0*/  @!P4 LEA R130, P3, R108, UR31, 0x2 ;  /* 0x0000001f6c82cc11 */ /* 0x000fe2000f8610ff */
[----:B------:R-:W1:Y:S01]  /*72c0*/  @!P2 LDC.64 R78, c[0x0][0x3e0] ;  /* 0x0000f800ff4eab82 */ /* 0x000e620000000a00 */
[----:B------:R-:W-:Y:S02]  /*72d0*/  ISETP.GE.AND P5, PT, R138, UR44, PT ;  /* 0x0000002c8a007c0c */ /* 0x000fe4000bfa6270 */
[----:B------:R-:W-:Y:S02]  /*72e0*/  @!P4 LEA.HI.X R131, R108, UR32, R109, 0x2, P3 ;  /* 0x000000206c83cc11 */ /* 0x000fe400098f146d */
[----:B------:R-:W-:Y:S02]  /*72f0*/  @!P6 MOV R108, R142 ;  /* 0x0000008e006ce202 */ /* 0x000fe40000000f00 */
[----:B------:R-:W-:-:S02]  /*7300*/  @!P6 MOV R109, RZ ;  /* 0x000000ff006de202 */ /* 0x000fc40000000f00 */
[----:B------:R-:W-:Y:S01]  /*7310*/  MOV R165, RZ ;  /* 0x000000ff00a57202 */ /* 0x000fe20000000f00 */
[----:B---3--:R-:W-:Y:S01]  /*7320*/  @!P6 IMAD.WIDE.U32 R108, R76, UR6, R108 ;  /* 0x000000064c6cec25 */ /* 0x008fe2000f8e006c */
[----:B------:R-:W-:-:S04]  /*7330*/  ISETP.GE.AND P3, PT, R116, UR44, PT ;  /* 0x0000002c74007c0c */ /* 0x000fc8000bf66270 */
[----:B------:R3:W2:Y:S01]  /*7340*/  @!P4 LDG.E R165, desc[UR34][R130.64] ;  /* 0x0000002282a5c981 */ /* 0x0006a2000c1e1900 */
[----:B0-----:R-:W-:Y:S01]  /*7350*/  @!P6 IMAD R81, R77, UR6, R109 ;  /* 0x000000064d51ec24 */ /* 0x001fe2000f8e026d */
[C---:B------:R-:W-:Y:S01]  /*7360*/  @!P6 LEA R110, P4, R108.reuse, UR31, 0x2 ;  /* 0x0000001f6c6eec11 */ /* 0x040fe2000f8810ff */
[----:B------:R-:W0:Y:S01]  /*7370*/  @!P5 LDC.64 R76, c[0x0][0x3e0] ;  /* 0x0000f800ff4cdb82 */ /* 0x000e220000000a00 */
[----:B------:R-:W-:Y:S02]  /*7380*/  @!P2 MOV R109, RZ ;  /* 0x000000ff006da202 */ /* 0x000fe40000000f00 */
[----:B------:R-:W-:Y:S02]  /*7390*/  @!P6 LEA.HI.X R111, R108, UR32, R81, 0x2, P4 ;  /* 0x000000206c6fec11 */ /* 0x000fe4000a0f1451 */
[----:B------:R-:W-:Y:S02]  /*73a0*/  @!P2 MOV R108, R126 ;  /* 0x0000007e006ca202 */ /* 0x000fe40000000f00 */
[----:B------:R-:W-:Y:S01]  /*73b0*/  MOV R140, RZ ;  /* 0x000000ff008c7202 */ /* 0x000fe20000000f00 */
[----:B------:R-:W5:Y:S02]  /*73c0*/  @!P3 LDC.64 R80, c[0x0][0x3e0] ;  /* 0x0000f800ff50bb82 */ /* 0x000f640000000a00 */
[----:B-1----:R-:W-:Y:S01]  /*73d0*/  @!P2 IMAD.WIDE.U32 R108, R78, UR6, R108 ;  /* 0x000000064e6cac25 */ /* 0x002fe2000f8e006c */
[----:B------:R-:W-:-:S02]  /*73e0*/  ISETP.GE.AND P4, PT, R82, UR44, PT ;  /* 0x0000002c52007c0c */ /* 0x000fc4000bf86270 */
[----:B------:R1:W2:Y:S01]  /*73f0*/  @!P6 LDG.E R140, desc[UR34][R110.64] ;  /* 0x000000226e8ce981 */ /* 0x0002a2000c1e1900 */
[----:B------:R-:W-:Y:S01]  /*7400*/  @!P2 IMAD R109, R79, UR6, R109 ;  /* 0x000000064f6dac24 */ /* 0x000fe2000f8e026d */
[----:B---3--:R-:W-:-:S04]  /*7410*/  @!P2 LEA R130, P6, R108, UR31, 0x2 ;  /* 0x0000001f6c82ac11 */ /* 0x008fc8000f8c10ff */
[----:B------:R-:W-:Y:S02]  /*7420*/  @!P2 LEA.HI.X R131, R108, UR32, R109, 0x2, P6 ;  /* 0x000000206c83ac11 */ /* 0x000fe4000b0f146d */
[----:B------:R-:W-:Y:S02]  /*7430*/  @!P5 MOV R108, R138 ;  /* 0x0000008a006cd202 */ /* 0x000fe40000000f00 */
[----:B------:R-:W-:Y:S01]  /*7440*/  @!P5 MOV R109, RZ ;  /* 0x000000ff006dd202 */ /* 0x000fe20000000f00 */
[----:B------:R-:W3:Y:S02]  /*7450*/  @!P4 LDC.64 R78, c[0x0][0x3e0] ;  /* 0x0000f800ff4ecb82 */ /* 0x000ee40000000a00 */
[----:B0-----:R-:W-:Y:S01]  /*7460*/  @!P5 IMAD.WIDE.U32 R108, R76, UR6, R108 ;  /* 0x000000064c6cdc25 */ /* 0x001fe2000f8e006c */
[----:B------:R-:W-:-:S03]  /*7470*/  @!P3 MOV R76, R116 ;  /* 0x00000074004cb202 */ /* 0x000fc60000000f00 */
[----:B------:R-:W-:Y:S01]  /*7480*/  @!P5 IMAD R109, R77, UR6, R109 ;  /* 0x000000064d6ddc24 */ /* 0x000fe2000f8e026d */
[----:B------:R-:W-:Y:S02]  /*7490*/  @!P3 MOV R77, RZ ;  /* 0x000000ff004db202 */ /* 0x000fe40000000f00 */
[----:B------:R-:W-:Y:S02]  /*74a0*/  MOV R126, RZ ;  /* 0x000000ff007e7202 */ /* 0x000fe40000000f00 */
[----:B------:R-:W-:Y:S01]  /*74b0*/  @!P5 LEA R152, P6, R108, UR31, 0x2 ;  /* 0x0000001f6c98dc11 */ /* 0x000fe2000f8c10ff */
[----:B-----5:R-:W-:Y:S01]  /*74c0*/  @!P3 IMAD.WIDE.U32 R76, R80, UR6, R76 ;  /* 0x00000006504cbc25 */ /* 0x020fe2000f8e004c */
[----:B------:R-:W-:Y:S02]  /*74d0*/  MOV R116, RZ ;  /* 0x000000ff00747202 */ /* 0x000fe40000000f00 */
[----:B------:R-:W-:Y:S01]  /*74e0*/  @!P5 LEA.HI.X R153, R108, UR32, R109, 0x2, P6 ;  /* 0x000000206c99dc11 */ /* 0x000fe2000b0f146d */
[----:B------:R-:W-:Y:S01]  /*74f0*/  @!P3 IMAD R81, R81, UR6, R77 ;  /* 0x000000065151bc24 */ /* 0x000fe2000f8e024d */
[----:B------:R0:W5:Y:S01]  /*7500*/  @!P2 LDG.E R126, desc[UR34][R130.64] ;  /* 0x00000022827ea981 */ /* 0x000162000c1e1900 */
[----:B-1----:R-:W-:-:S02]  /*7510*/  @!P3 LEA R110, P6, R76, UR31, 0x2 ;  /* 0x0000001f4c6ebc11 */ /* 0x002fc4000f8c10ff */
[----:B------:R-:W-:Y:S01]  /*7520*/  ISETP.GE.AND P2, PT, R134, UR44, PT ;  /* 0x0000002c86007c0c */ /* 0x000fe2000bf46270 */
[----:B------:R-:W5:Y:S01]  /*7530*/  @!P5 LDG.E R116, desc[UR34][R152.64] ;  /* 0x000000229874d981 */ /* 0x000f62000c1e1900 */
[----:B------:R-:W-:Y:S02]  /*7540*/  @!P3 LEA.HI.X R111, R76, UR32, R81, 0x2, P6 ;  /* 0x000000204c6fbc11 */ /* 0x000fe4000b0f1451 */
[----:B------:R-:W-:Y:S02]  /*7550*/  @!P4 MOV R80, R82 ;  /* 0x000000520050c202 */ /* 0x000fe40000000f00 */
[----:B------:R-:W-:Y:S02]  /*7560*/  @!P4 MOV R81, RZ ;  /* 0x000000ff0051c202 */ /* 0x000fe40000000f00 */
[----:B------:R-:W-:Y:S02]  /*7570*/  ISETP.GE.AND P5, PT, R128, UR44, PT ;  /* 0x0000002c80007c0c */ /* 0x000fe4000bfa6270 */
[----:B------:R-:W-:Y:S01]  /*7580*/  MOV R82, RZ ;  /* 0x000000ff00527202 */ /* 0x000fe20000000f00 */
[----:B---3--:R-:W-:-:S02]  /*7590*/  @!P4 IMAD.WIDE.U32 R80, R78, UR6, R80 ;  /* 0x000000064e50cc25 */ /* 0x008fc4000f8e0050 */
[----:B------:R-:W1:Y:S02]  /*75a0*/  @!P2 LDC.64 R76, c[0x0][0x3e0] ;  /* 0x0000f800ff4cab82 */ /* 0x000e640000000a00 */
[----:B------:R-:W-:Y:S01]  /*75b0*/  @!P4 IMAD R79, R79, UR6, R81 ;  /* 0x000000064f4fcc24 */ /* 0x000fe2000f8e0251 */
[----:B0-----:R-:W-:Y:S01]  /*75c0*/  @!P4 LEA R130, P6, R80, UR31, 0x2 ;  /* 0x0000001f5082cc11 */ /* 0x001fe2000f8c10ff */
[----:B------:R0:W3:Y:S01]  /*75d0*/  @!P3 LDG.E R82, desc[UR34][R110.64] ;  /* 0x000000226e52b981 */ /* 0x0000e2000c1e1900 */
[----:B------:R-:W-:Y:S02]  /*75e0*/  ISETP.GE.AND P3, PT, R166, UR44, PT ;  /* 0x0000002ca6007c0c */ /* 0x000fe4000bf66270 */
[----:B------:R-:W-:Y:S02]  /*75f0*/  @!P4 LEA.HI.X R131, R80, UR32, R79, 0x2, P6 ;  /* 0x000000205083cc11 */ /* 0x000fe4000b0f144f */
[----:B------:R-:W1:Y:S01]  /*7600*/  @!P5 LDC.64 R78, c[0x0][0x3e0] ;  /* 0x0000f800ff4edb82 */ /* 0x000e620000000a00 */
[----:B------:R-:W-:-:S02]  /*7610*/  ISETP.GE.AND P6, PT, R132, UR44, PT ;  /* 0x0000002c84007c0c */ /* 0x000fc4000bfc6270 */
[----:B0-----:R-:W-:-:S06]  /*7620*/  @!P2 MOV R110, R134 ;  /* 0x00000086006ea202 */ /* 0x001fcc0000000f00 */
[----:B------:R-:W0:Y:S01]  /*7630*/  @!P3 LDC.64 R80, c[0x0][0x3e0] ;  /* 0x0000f800ff50bb82 */ /* 0x000e220000000a00 */
[----:B------:R-:W-:Y:S02]  /*7640*/  @!P2 MOV R111, RZ ;  /* 0x000000ff006fa202 */ /* 0x000fe40000000f00 */
[----:B------:R-:W-:-:S05]  /*7650*/  MOV R216, RZ ;  /* 0x000000ff00d87202 */ /* 0x000fca0000000f00 */
[----:B------:R-:W0:Y:S01]  /*7660*/  @!P6 LDC.64 R108, c[0x0][0x3e0] ;  /* 0x0000f800ff6ceb82 */ /* 0x000e220000000a00 */
[----:B-1----:R-:W-:Y:S01]  /*7670*/  @!P2 IMAD.WIDE.U32 R152, R76, UR6, R110 ;  /* 0x000000064c98ac25 */ /* 0x002fe2000f8e006e */
[----:B------:R-:W-:Y:S01]  /*7680*/  @!P5 MOV R110, R128 ;  /* 0x00000080006ed202 */ /* 0x000fe20000000f00 */
[----:B------:R-:W3:Y:S01]  /*7690*/  @!P4 LDG.E R216, desc[UR34][R130.64] ;  /* 0x0000002282d8c981 */ /* 0x000ee2000c1e1900 */
[----:B------:R-:W-:Y:S01]  /*76a0*/  @!P5 MOV R111, RZ ;  /* 0x000000ff006fd202 */ /* 0x000fe20000000f00 */
[----:B------:R-:W-:Y:S01]  /*76b0*/  @!P2 IMAD R77, R77, UR6, R153 ;  /* 0x000000064d4dac24 */ /* 0x000fe2000f8e0299 */
[----:B------:R-:W-:Y:S01]  /*76c0*/  @!P2 LEA R76, P4, R152, UR31, 0x2 ;  /* 0x0000001f984cac11 */ /* 0x000fe2000f8810ff */
[----:B------:R-:W-:Y:S01]  /*76d0*/  @!P5 IMAD.WIDE.U32 R110, R78, UR6, R110 ;  /* 0x000000064e6edc25 */ /* 0x000fe2000f8e006e */
[----:B------:R-:W-:Y:S02]  /*76e0*/  MOV R218, RZ ;  /* 0x000000ff00da7202 */ /* 0x000fe40000000f00 */
[----:B------:R-:W-:Y:S01]  /*76f0*/  @!P2 LEA.HI.X R77, R152, UR32, R77, 0x2, P4 ;  /* 0x00000020984dac11 */ /* 0x000fe2000a0f144d */
[----:B------:R-:W-:Y:S01]  /*7700*/  @!P5 IMAD R111, R79, UR6, R111 ;  /* 0x000000064f6fdc24 */ /* 0x000fe2000f8e026f */
[----:B------:R-:W-:-:S02]  /*7710*/  @!P3 MOV R78, R166 ;  /* 0x000000a6004eb202 */ /* 0x000fc40000000f00 */
[----:B------:R-:W-:Y:S01]  /*7720*/  @!P3 MOV R79, RZ ;  /* 0x000000ff004fb202 */ /* 0x000fe20000000f00 */
[----:B------:R1:W3:Y:S01]  /*7730*/  @!P2 LDG.E R218, desc[UR34][R76.64] ;  /* 0x000000224cdaa981 */ /* 0x0002e2000c1e1900 */
[----:B------:R-:W-:Y:S01]  /*7740*/  @!P5 LEA R152, P2, R110, UR31, 0x2 ;  /* 0x0000001f6e98dc11 */ /* 0x000fe2000f8410ff */
[----:B0-----:R-:W-:-:S03]  /*7750*/  @!P3 IMAD.WIDE.U32 R78, R80, UR6, R78 ;  /* 0x00000006504ebc25 */ /* 0x001fc6000f8e004e */
[----:B------:R-:W-:Y:S02]  /*7760*/  @!P5 LEA.HI.X R153, R110, UR32, R111, 0x2, P2 ;  /* 0x000000206e99dc11 */ /* 0x000fe400090f146f */
[----:B-1----:R-:W-:Y:S02]  /*7770*/  @!P6 MOV R76, R132 ;  /* 0x00000084004ce202 */ /* 0x002fe40000000f00 */
[----:B------:R-:W-:Y:S01]  /*7780*/  @!P6 MOV R77, RZ ;  /* 0x000000ff004de202 */ /* 0x000fe20000000f00 */
[----:B------:R-:W-:Y:S01]  /*7790*/  @!P3 IMAD R81, R81, UR6, R79 ;  /* 0x000000065151bc24 */ /* 0x000fe2000f8e024f */
[----:B------:R-:W-:Y:S01]  /*77a0*/  @!P3 LEA R80, P2, R78, UR31, 0x2 ;  /* 0x0000001f4e50bc11 */ /* 0x000fe2000f8410ff */
[----:B------:R-:W-:-:S03]  /*77b0*/  @!P6 IMAD.WIDE.U32 R130, R108, UR6, R76 ;  /* 0x000000066c82ec25 */ /* 0x000fc6000f8e004c */
[----:B------:R-:W-:Y:S01]  /*77c0*/  @!P3 LEA.HI.X R81, R78, UR32, R81, 0x2, P2 ;  /* 0x000000204e51bc11 */ /* 0x000fe200090f1451 */
[----:B------:R-:W-:Y:S01]  /*77d0*/  @!P6 IMAD R109, R109, UR6, R131 ;  /* 0x000000066d6dec24 */ /* 0x000fe2000f8e0283 */
[C---:B------:R-:W-:Y:S02]  /*77e0*/  @!P6 LEA R76, P4, R130.reuse, UR31, 0x2 ;  /* 0x0000001f824cec11 */ /* 0x040fe4000f8810ff */
[----:B------:R-:W-:Y:S02]  /*77f0*/  MOV R78, RZ ;  /* 0x000000ff004e7202 */ /* 0x000fe40000000f00 */
[----:B------:R-:W-:Y:S02]  /*7800*/  MOV R110, RZ ;  /* 0x000000ff006e7202 */ /* 0x000fe40000000f00 */
[----:B------:R-:W-:Y:S02]  /*7810*/  MOV R220, RZ ;  /* 0x000000ff00dc7202 */ /* 0x000fe40000000f00 */
[----:B------:R-:W-:Y:S01]  /*7820*/  @!P6 LEA.HI.X R77, R130, UR32, R109, 0x2, P4 ;  /* 0x00000020824dec11 */ /* 0x000fe2000a0f146d */
[----:B------:R-:W3:Y:S04]  /*7830*/  @!P5 LDG.E R78, desc[UR34][R152.64] ;  /* 0x00000022984ed981 */ /* 0x000ee8000c1e1900 */
[----:B------:R-:W3:Y:S04]  /*7840*/  @!P3 LDG.E R110, desc[UR34][R80.64] ;  /* 0x00000022506eb981 */ /* 0x000ee8000c1e1900 */
[----:B------:R0:W3:Y:S01]  /*7850*/  @!P6 LDG.E R220, desc[UR34][R76.64] ;  /* 0x000000224cdce981 */ /* 0x0000e2000c1e1900 */
[----:B------:R-:W-:-:S13]  /*7860*/  R2UR UR15, R137 ;  /* 0x00000000890f72ca */ /* 0x000fda00000e0000 */
[----:B------:R-:W-:Y:S01]  /*7870*/  FMUL.FTZ R79, R69, UR15 ;  /* 0x0000000f454f7c20 */ /* 0x000fe20008410000 */
[----:B0-----:R-:W-:-:S03]  /*7880*/  FMUL.FTZ R76, R42, UR15 ;  /* 0x0000000f2a4c7c20 */ /* 0x001fc60008410000 */
[----:B------:R-:W-:Y:S01]  /*7890*/  FMUL.RZ R109, R79, 0.15915493667125701904 ;  /* 0x3e22f9834f6d7820 */ /* 0x000fe2000040c000 */
[----:B------:R-:W-:Y:S01]  /*78a0*/  FMUL.RZ R77, R76, 0.15915493667125701904 ;  /* 0x3e22f9834c4d7820 */ /* 0x000fe2000040c000 */
[----:B------:R-:W-:Y:S01]  /*78b0*/  FMUL.FTZ R79, R40, UR15 ;  /* 0x0000000f284f7c20 */ /* 0x000fe20008410000 */
[----:B------:R-:W-:-:S03]  /*78c0*/  FMUL.FTZ R76, R73, UR15 ;  /* 0x0000000f494c7c20 */ /* 0x000fc60008410000 */
[----:B------:R-:W-:Y:S01]  /*78d0*/  FMUL.RZ R111, R79, 0.15915493667125701904 ;  /* 0x3e22f9834f6f7820 */ /* 0x000fe2000040c000 */
[----:B------:R-:W-:Y:S01]  /*78e0*/  FMUL.RZ R81, R76, 0.15915493667125701904 ;  /* 0x3e22f9834c517820 */ /* 0x000fe2000040c000 */
[----:B------:R-:W-:Y:S01]  /*78f0*/  FMUL.FTZ R79, R71, UR15 ;  /* 0x0000000f474f7c20 */ /* 0x000fe20008410000 */
[----:B------:R-:W-:Y:S01]  /*7900*/  FMUL.FTZ R76, R44, UR15 ;  /* 0x0000000f2c4c7c20 */ /* 0x000fe20008410000 */
[----:B------:R-:W-:Y:S02]  /*7910*/  MUFU.SIN R214, R109 ;  /* 0x0000006d00d67308 */ /* 0x000fe40000000400 */
[----:B------:R-:W-:-:S06]  /*7920*/  FMUL.RZ R79, R79, 0.15915493667125701904 ;  /* 0x3e22f9834f4f7820 */ /* 0x000fcc000040c000 */
[----:B------:R0:W1:Y:S02]  /*7930*/  MUFU.COS R108, R109 ;  /* 0x0000006d006c7308 */ /* 0x0000640000000000 */
        /* <DEDUP_REMOVED lines=28> */
[----:B------:R0:W-:Y:S01]  /*7b00*/  MUFU.COS R201, R77 ;  /* 0x0000004d00c97308 */ /* 0x0001e20000000000 */
[----:B------:R-:W-:Y:S01]  /*7b10*/  FMUL.RZ R136, R76, 0.15915493667125701904 ;  /* 0x3e22f9834c887820 */ /* 0x000fe2000040c000 */
[----:B0-----:R-:W-:-:S06]  /*7b20*/  MOV R77, UR14 ;  /* 0x0000000e004d7c02 */ /* 0x001fcc0008000f00 */
[----:B------:R-:W-:Y:S01]  /*7b30*/  MUFU.SIN R169, R79 ;  /* 0x0000004f00a97308 */ /* 0x000fe20000000400 */
[----:B------:R-:W-:-:S07]  /*7b40*/  FMUL.FTZ R76, R77, 1.4426950216293334961 ;  /* 0x3fb8aa3b4d4c7820 */ /* 0x000fce0000410000 */
[----:B------:R0:W-:Y:S01]  /*7b50*/  MUFU.COS R171, R79 ;  /* 0x0000004f00ab7308 */ /* 0x0001e20000000000 */
[-C--:B------:R-:W-:Y:S01]  /*7b60*/  FMUL.FTZ R77, R69, R76.reuse ;  /* 0x0000004c454d7220 */ /* 0x080fe20000410000 */
[----:B0-----:R-:W-:-:S06]  /*7b70*/  FMUL.FTZ R79, R40, R76 ;  /* 0x0000004c284f7220 */ /* 0x001fcc0000410000 */
[----:B------:R-:W1:Y:S04]  /*7b80*/  MUFU.EX2 R77, R77 ;  /* 0x0000004d004d7308 */ /* 0x000e680000000800 */
[----:B------:R-:W4:Y:S04]  /*7b90*/  MUFU.EX2 R79, R79 ;  /* 0x0000004f004f7308 */ /* 0x000f280000000800 */
[----:B------:R-:W-:Y:S08]  /*7ba0*/  MUFU.SIN R167, R81 ;  /* 0x0000005100a77308 */ /* 0x000ff00000000400 */
[----:B------:R0:W2:Y:S02]  /*7bb0*/  MUFU.COS R199, R81 ;  /* 0x0000005100c77308 */ /* 0x0000a40000000000 */
[----:B0-----:R-:W-:-:S06]  /*7bc0*/  FMUL.FTZ R81, R71, R76 ;  /* 0x0000004c47517220 */ /* 0x001fcc0000410000 */
[----:B------:R-:W-:Y:S01]  /*7bd0*/  MUFU.SIN R196, R109 ;  /* 0x0000006d00c47308 */ /* 0x000fe20000000400 */
[----:B-1----:R-:W-:Y:S01]  /*7be0*/  FMUL.FTZ R215, R77, R108 ;  /* 0x0000006c4dd77220 */ /* 0x002fe20000410000 */
[C---:B----4-:R-:W-:Y:S01]  /*7bf0*/  FMUL.FTZ R213, R79.reuse, R80 ;  /* 0x000000504fd57220 */ /* 0x050fe20000410000 */
[----:B------:R-:W-:-:S05]  /*7c00*/  FMUL.FTZ R212, R79, R212 ;  /* 0x000000d44fd47220 */ /* 0x000fca0000410000 */
[----:B------:R-:W0:Y:S01]  /*7c10*/  MUFU.EX2 R81, R81 ;  /* 0x0000005100517308 */ /* 0x000e220000000800 */
[-C--:B------:R-:W-:Y:S01]  /*7c20*/  FMUL.FTZ R131, R44, R76.reuse ;  /* 0x0000004c2c837220 */ /* 0x080fe20000410000 */
[----:B------:R-:W-:Y:S01]  /*7c30*/  FMUL.FTZ R138, R46, R76 ;  /* 0x0000004c2e8a7220 */ /* 0x000fe20000410000 */
[----:B------:R-:W-:Y:S01]  /*7c40*/  FMUL.FTZ R214, R77, R214 ;  /* 0x000000d64dd67220 */ /* 0x000fe20000410000 */
[----:B------:R1:W4:Y:S01]  /*7c50*/  MUFU.COS R142, R109 ;  /* 0x0000006d008e7308 */ /* 0x0003220000000000 */
[-C--:B------:R-:W-:Y:S01]  /*7c60*/  FMUL.FTZ R79, R48, R76.reuse ;  /* 0x0000004c304f7220 */ /* 0x080fe20000410000 */
[-C--:B------:R-:W-:Y:S01]  /*7c70*/  FMUL.FTZ R80, R87, R76.reuse ;  /* 0x0000004c57507220 */ /* 0x080fe20000410000 */
[-C--:B------:R-:W-:Y:S01]  /*7c80*/  FMUL.FTZ R108, R89, R76.reuse ;  /* 0x0000004c596c7220 */ /* 0x080fe20000410000 */
[----:B------:R-:W-:-:S04]  /*7c90*/  FMUL.FTZ R77, R85, R76 ;  /* 0x0000004c554d7220 */ /* 0x000fc80000410000 */
[----:B------:R-:W-:Y:S01]  /*7ca0*/  MUFU.SIN R166, R111 ;  /* 0x0000006f00a67308 */ /* 0x000fe20000000400 */
[----:B-1----:R-:W-:-:S07]  /*7cb0*/  FMUL.FTZ R109, R42, R76 ;  /* 0x0000004c2a6d7220 */ /* 0x002fce0000410000 */
[----:B------:R1:W-:Y:S08]  /*7cc0*/  MUFU.COS R168, R111 ;  /* 0x0000006f00a87308 */ /* 0x0003f00000000000 */
[----:B------:R-:W5:Y:S01]  /*7cd0*/  MUFU.SIN R173, R136 ;  /* 0x0000008800ad7308 */ /* 0x000f620000000400 */
[----:B-1----:R-:W-:-:S07]  /*7ce0*/  FMUL.FTZ R111, R73, R76 ;  /* 0x0000004c496f7220 */ /* 0x002fce0000410000 */
[----:B------:R1:W3:Y:S01]  /*7cf0*/  MUFU.COS R175, R136 ;  /* 0x0000008800af7308 */ /* 0x0002e20000000000 */
[----:B0-----:R-:W-:Y:S01]  /*7d00*/  FMUL.FTZ R211, R81, R128 ;  /* 0x0000008051d37220 */ /* 0x001fe20000410000 */
[----:B-1----:R-:W-:-:S06]  /*7d10*/  FMUL.FTZ R136, R75, R76 ;  /* 0x0000004c4b887220 */ /* 0x002fcc0000410000 */
[----:B------:R0:W2:Y:S01]  /*7d20*/  MUFU.EX2 R198, R77 ;  /* 0x0000004d00c67308 */ /* 0x0000a20000000800 */
[----:B------:R-:W-:-:S03]  /*7d30*/  FMUL.FTZ R210, R81, R210 ;  /* 0x000000d251d27220 */ /* 0x000fc60000410000 */
[----:B------:R-:W1:Y:S01]  /*7d40*/  MUFU.EX2 R109, R109 ;  /* 0x0000006d006d7308 */ /* 0x000e620000000800 */
[----:B------:R-:W-:-:S03]  /*7d50*/  FMUL.FTZ R81, R50, R76 ;  /* 0x0000004c32517220 */ /* 0x000fc60000410000 */
[----:B------:R-:W4:Y:S01]  /*7d60*/  MUFU.EX2 R111, R111 ;  /* 0x0000006f006f7308 */ /* 0x000f220000000800 */
[----:B0-----:R-:W-:-:S03]  /*7d70*/  SHF.L.U32 R77, R83, 0x5, RZ ;  /* 0x00000005534d7819 */ /* 0x001fc600000006ff */
[----:B------:R-:W0:Y:S04]  /*7d80*/  MUFU.EX2 R131, R131 ;  /* 0x0000008300837308 */ /* 0x000e280000000800 */
[----:B------:R-:W5:Y:S04]  /*7d90*/  MUFU.EX2 R136, R136 ;  /* 0x0000008800887308 */ /* 0x000f680000000800 */
[----:B------:R-:W3:Y:S04]  /*7da0*/  MUFU.EX2 R138, R138 ;  /* 0x0000008a008a7308 */ /* 0x000ee80000000800 */
[----:B------:R-:W3:Y:S04]  /*7db0*/  MUFU.EX2 R79, R79 ;  /* 0x0000004f004f7308 */ /* 0x000ee80000000800 */
[----:B------:R-:W3:Y:S04]  /*7dc0*/  MUFU.EX2 R80, R80 ;  /* 0x0000005000507308 */ /* 0x000ee80000000800 */
[----:B------:R-:W3:Y:S01]  /*7dd0*/  MUFU.EX2 R108, R108 ;  /* 0x0000006c006c7308 */ /* 0x000ee20000000800 */
[----:B------:R-:W-:-:S03]  /*7de0*/  LEA.HI.SX32 R77, R77, R77, 0x1b ;  /* 0x0000004d4d4d7211 */ /* 0x000fc600078fdaff */
[----:B------:R-:W3:Y:S01]  /*7df0*/  MUFU.EX2 R81, R81 ;  /* 0x0000005100517308 */ /* 0x000ee20000000800 */
[----:B------:R-:W-:Y:S01]  /*7e00*/  LEA R77, R77, UR16, 0x2 ;  /* 0x000000104d4d7c11 */ /* 0x000fe2000f8e10ff */
[----:B--2---:R-:W-:Y:S01]  /*7e10*/  FMUL.FTZ R199, R198, R199 ;  /* 0x000000c7c6c77220 */ /* 0x004fe20000410000 */
[----:B-1----:R-:W-:Y:S01]  /*7e20*/  FMUL.FTZ R209, R109, R130 ;  /* 0x000000826dd17220 */ /* 0x002fe20000410000 */
[----:B----4-:R-:W-:Y:S01]  /*7e30*/  FMUL.FTZ R207, R111, R132 ;  /* 0x000000846fcf7220 */ /* 0x010fe20000410000 */
[C---:B0-----:R-:W-:Y:S01]  /*7e40*/  FMUL.FTZ R205, R131.reuse, R134 ;  /* 0x0000008683cd7220 */ /* 0x041fe20000410000 */
[----:B------:R-:W-:Y:S01]  /*7e50*/  FMUL.FTZ R204, R131, R204 ;  /* 0x000000cc83cc7220 */ /* 0x000fe20000410000 */
[C---:B-----5:R-:W-:Y:S01]  /*7e60*/  FMUL.FTZ R203, R136.reuse, R203 ;  /* 0x000000cb88cb7220 */ /* 0x060fe20000410000 */
[----:B------:R-:W-:Y:S01]  /*7e70*/  FMUL.FTZ R202, R136, R137 ;  /* 0x0000008988ca7220 */ /* 0x000fe20000410000 */
[C---:B---3--:R-:W-:Y:S01]  /*7e80*/  FMUL.FTZ R201, R138.reuse, R201 ;  /* 0x000000c98ac97220 */ /* 0x048fe20000410000 */
[----:B------:R-:W-:Y:S01]  /*7e90*/  FMUL.FTZ R200, R138, R153 ;  /* 0x000000998ac87220 */ /* 0x000fe20000410000 */
[----:B------:R-:W-:Y:S01]  /*7ea0*/  FMUL.FTZ R198, R198, R167 ;  /* 0x000000a7c6c67220 */ /* 0x000fe20000410000 */
[C---:B------:R-:W-:Y:S01]  /*7eb0*/  FMUL.FTZ R197, R79.reuse, R142 ;  /* 0x0000008e4fc57220 */ /* 0x040fe20000410000 */
[C---:B------:R-:W-:Y:S01]  /*7ec0*/  FMUL.FTZ R194, R80.reuse, R171 ;  /* 0x000000ab50c27220 */ /* 0x040fe20000410000 */
[----:B------:R-:W-:Y:S01]  /*7ed0*/  FMUL.FTZ R192, R80, R169 ;  /* 0x000000a950c07220 */ /* 0x000fe20000410000 */
        /* <DEDUP_REMOVED lines=33> */
[----:B------:R-:W-:-:S03]  /*80f0*/  FMUL.FTZ R196, R79, R196 ;  /* 0x000000c44fc47220 */ /* 0x000fc60000410000 */
[----:B------:R-:W-:Y:S01]  /*8100*/  STS [R4+0x1080], R133 ;  /* 0x0010808504007388 */ /* 0x000fe20000000800 */
[----:B------:R-:W-:-:S03]  /*8110*/  FMUL.FTZ R79, R38, UR15 ;  /* 0x0000000f264f7c20 */ /* 0x000fc60008410000 */
[----:B------:R-:W-:Y:S04]  /*8120*/  STS [R5+0x1100], R170 ;  /* 0x001100aa05007388 */ /* 0x000fe80000000800 */
[----:B------:R-:W-:Y:S04]  /*8130*/  STS [R6+0x1180], R135 ;  /* 0x0011808706007388 */ /* 0x000fe80000000800 */
[----:B------:R-:W-:Y:S01]  /*8140*/  STS [R7+0x1200], R190 ;  /* 0x001200be07007388 */ /* 0x000fe20000000800 */
[----:B------:R-:W-:-:S03]  /*8150*/  FMUL.FTZ R168, R81, R168 ;  /* 0x000000a851a87220 */ /* 0x000fc60000410000 */
[----:B------:R-:W-:Y:S01]  /*8160*/  STS [R8+0x1280], R139 ;  /* 0x0012808b08007388 */ /* 0x000fe20000000800 */
[----:B------:R-:W-:-:S03]  /*8170*/  FMUL.FTZ R166, R81, R166 ;  /* 0x000000a651a67220 */ /* 0x000fc60000410000 */
[----:B------:R-:W-:Y:S01]  /*8180*/  STS [R9+0x1300], R112 ;  /* 0x0013007009007388 */ /* 0x000fe20000000800 */
[----:B------:R-:W-:-:S03]  /*8190*/  FMUL.RZ R81, R79, 0.15915493667125701904 ;  /* 0x3e22f9834f517820 */ /* 0x000fc6000040c000 */
[----:B------:R-:W-:Y:S01]  /*81a0*/  STS [R10+0x1380], R141 ;  /* 0x0013808d0a007388 */ /* 0x000fe20000000800 */
[----:B------:R-:W-:-:S03]  /*81b0*/  FMUL.FTZ R79, R52, UR15 ;  /* 0x0000000f344f7c20 */ /* 0x000fc60008410000 */
[----:B------:R-:W-:Y:S04]  /*81c0*/  STS [R11+0x1400], R114 ;  /* 0x001400720b007388 */ /* 0x000fe80000000800 */
[----:B------:R-:W-:Y:S01]  /*81d0*/  STS [R12+0x1480], R143 ;  /* 0x0014808f0c007388 */ /* 0x000fe20000000800 */
[----:B------:R-:W-:-:S03]  /*81e0*/  FMUL.FTZ R208, R109, R208 ;  /* 0x000000d06dd07220 */ /* 0x000fc60000410000 */
[----:B------:R-:W-:Y:S01]  /*81f0*/  STS [R13+0x1500], R120 ;  /* 0x001500780d007388 */ /* 0x000fe20000000800 */
[----:B------:R-:W-:-:S03]  /*8200*/  FMUL.RZ R109, R79, 0.15915493667125701904 ;  /* 0x3e22f9834f6d7820 */ /* 0x000fc6000040c000 */
        /* <DEDUP_REMOVED lines=8> */
[----:B------:R0:W1:Y:S03]  /*8290*/  MUFU.COS R108, R81 ;  /* 0x00000051006c7308 */ /* 0x0000660000000000 */
[----:B------:R-:W-:Y:S04]  /*82a0*/  STS [R19+0x1800], R124 ;  /* 0x0018007c13007388 */ /* 0x000fe80000000800 */
        /* <DEDUP_REMOVED lines=9> */
[----:B------:R-:W-:Y:S04]  /*8340*/  STS [R113+0x1c00], R140 ;  /* 0x001c008c71007388 */ /* 0x000fe80000000800 */
[----:B------:R-:W-:Y:S04]  /*8350*/  STS [R115+0x1c80], R126 ;  /* 0x001c807e73007388 */ /* 0x000fe80000000800 */
[----:B------:R-:W-:Y:S01]  /*8360*/  STS [R119+0x1d00], R116 ;  /* 0x001d007477007388 */ /* 0x000fe20000000800 */
[----:B------:R-:W-:-:S03]  /*8370*/  FMUL.RZ R81, R81, 0.15915493667125701904 ;  /* 0x3e22f98351517820 */ /* 0x000fc6000040c000 */
[----:B------:R0:W-:Y:S04]  /*8380*/  STS [R125+0x1d80], R82 ;  /* 0x001d80527d007388 */ /* 0x0001e80000000800 */
[----:B------:R-:W-:Y:S04]  /*8390*/  STS [R117+0x1e00], R216 ;  /* 0x001e00d875007388 */ /* 0x000fe80000000800 */
[----:B------:R-:W-:Y:S01]  /*83a0*/  STS [R121+0x1e80], R218 ;  /* 0x001e80da79007388 */ /* 0x000fe20000000800 */
[-C--:B0-----:R-:W-:Y:S01]  /*83b0*/  FMUL.FTZ R82, R52, R76.reuse ;  /* 0x0000004c34527220 */ /* 0x081fe20000410000 */
[----:B------:R-:W-:-:S02]  /*83c0*/  FMUL.FTZ R76, R91, R76 ;  /* 0x0000004c5b4c7220 */ /* 0x000fc40000410000 */
[----:B------:R-:W-:Y:S01]  /*83d0*/  STS [R123+0x1f00], R78 ;  /* 0x001f004e7b007388 */ /* 0x000fe20000000800 */
[----:B------:R-:W-:Y:S03]  /*83e0*/  MUFU.SIN R133, R109 ;  /* 0x0000006d00857308 */ /* 0x000fe60000000400 */
[----:B------:R-:W-:Y:S01]  /*83f0*/  STS [R129+0x1f80], R110 ;  /* 0x001f806e81007388 */ /* 0x000fe20000000800 */
[----:B------:R-:W-:-:S03]  /*8400*/  FMUL.FTZ R206, R111, R206 ;  /* 0x000000ce6fce7220 */ /* 0x000fc60000410000 */
[----:B------:R-:W-:Y:S01]  /*8410*/  STS [R127+0x2000], R220 ;  /* 0x002000dc7f007388 */ /* 0x000fe20000000800 */
[----:B------:R-:W-:Y:S01]  /*8420*/  NOP ;  /* 0x0000000000007918 */ /* 0x000fe20000000000 */
[----:B------:R0:W-:Y:S02]  /*8430*/  MUFU.COS R225, R109 ;  /* 0x0000006d00e17308 */ /* 0x0001e40000000000 */
[----:B------:R-:W2:Y:S01]  /*8440*/  LDS R113, [R77+0x10bc] ;  /* 0x0010bc004d717984 */ /* 0x000ea20000000800 */
[----:B-1----:R-:W-:-:S03]  /*8450*/  FMUL.FTZ R108, R79, R108 ;  /* 0x0000006c4f6c7220 */ /* 0x002fc60000410000 */
[----:B------:R-:W1:Y:S02]  /*8460*/  LDS R119, [R77+0x10c4] ;  /* 0x0010c4004d777984 */ /* 0x000e640000000800 */
[----:B------:R-:W-:Y:S02]  /*8470*/  MUFU.SIN R227, R81 ;  /* 0x0000005100e37308 */ /* 0x000fe40000000400 */
[----:B------:R-:W3:Y:S01]  /*8480*/  LDS R123, [R77+0x10c8] ;  /* 0x0010c8004d7b7984 */ /* 0x000ee20000000800 */
[----:B0-----:R-:W-:-:S03]  /*8490*/  FMUL.FTZ R109, R79, R80 ;  /* 0x000000504f6d7220 */ /* 0x001fc60000410000 */
[----:B------:R-:W0:Y:S02]  /*84a0*/  LDS R125, [R77+0x10cc] ;  /* 0x0010cc004d7d7984 */ /* 0x000e240000000800 */
[----:B------:R4:W5:Y:S02]  /*84b0*/  MUFU.COS R229, R81 ;  /* 0x0000005100e57308 */ /* 0x0009640000000000 */
[----:B------:R-:W0:Y:S04]  /*84c0*/  LDS R127, [R77+0x10d0] ;  /* 0x0010d0004d7f7984 */ /* 0x000e280000000800 */
[----:B------:R-:W0:Y:S02]  /*84d0*/  LDS R129, [R77+0x10dc] ;  /* 0x0010dc004d817984 */ /* 0x000e240000000800 */
[----:B------:R5:W3:Y:S02]  /*84e0*/  MUFU.EX2 R170, R76 ;  /* 0x0000004c00aa7308 */ /* 0x000ae40000000800 */
        /* <DEDUP_REMOVED lines=22> */
[----:B-----5:R-:W5:Y:S04]  /*8650*/  LDS R76, [R77+0x10f0] ;  /* 0x0010f0004d4c7984 */ /* 0x020f680000000800 */
[----:B------:R-:W5:Y:S04]  /*8660*/  LDS R78, [R77+0x10f4] ;  /* 0x0010f4004d4e7984 */ /* 0x000f680000000800 */
[----:B------:R-:W5:Y:S04]  /*8670*/  LDS R221, [R77+0x10f8] ;  /* 0x0010f8004ddd7984 */ /* 0x000f680000000800 */
[----:B------:R-:W5:Y:S01]  /*8680*/  LDS R223, [R77+0x10fc] ;  /* 0x0010fc004ddf7984 */ /* 0x000f620000000800 */
[----:B------:R-:W-:-:S04]  /*8690*/  USHF.L.U32 UR10, UR24, 0x8, URZ ;  /* 0x00000008180a7899 */ /* 0x000fc800080006ff */
[----:B------:R-:W-:-:S04]  /*86a0*/  UIADD3 UR7, UPT, UPT, UR10, -0x100, URZ ;  /* 0xffffff000a077890 */ /* 0x000fc8000fffe0ff */
[----:B------:R-:W-:Y:S01]  /*86b0*/  ULOP3.LUT UR7, UR7, 0x100, URZ, 0xc0, !UPT ;  /* 0x0000010007077892 */ /* 0x000fe2000f8ec0ff */
[----:B------:R-:W-:-:S03]  /*86c0*/  ISETP.NE.AND P2, PT, R3, RZ, PT ;  /* 0x000000ff0300720c */ /* 0x000fc60003f45270 */
[----:B------:R-:W-:Y:S01]  /*86d0*/  UIADD3 UR7, UPT, UPT, UR7, UR6, URZ ;  /* 0x0000000607077290 */ /* 0x000fe2000fffe0ff */
[C---:B------:R-:W-:Y:S01]  /*86e0*/  IADD3 R124, PT, PT, R3.reuse, 0x200, RZ ;  /* 0x00000200037c7810 */ /* 0x040fe20007ffe0ff */
[----:B------:R-:W4:Y:S01]  /*86f0*/  MUFU.EX2 R82, R82 ;  /* 0x0000005200527308 */ /* 0x000f220000000800 */
[----:B------:R-:W-:-:S03]  /*8700*/  ISETP.NE.AND P3, PT, R3, 0x1f, PT ;  /* 0x0000001f0300780c */ /* 0x000fc60003f65270 */
[----:B------:R-:W-:-:S04]  /*8710*/  SEL R80, R124, UR7, P2 ;  /* 0x000000077c507c07 */ /* 0x000fc80009000000 */
[----:B------:R-:W-:Y:S01]  /*8720*/  LEA R80, R80, UR16, 0x3 ;  /* 0x0000001050507c11 */ /* 0x000fe2000f8e18ff */
[----:B------:R-:W-:Y:S01]  /*8730*/  BSSY.RECONVERGENT B0, `(.L_x_13546) ;  /* 0x0000033000007945 */ /* 0x000fe20003800200 */
[----:B--2---:R-:W-:Y:S01]  /*8740*/  FMUL.FTZ R140, R92, -R113 ;  /* 0x800000715c8c7220 */ /* 0x004fe20000410000 */
[----:B-1----:R-:W-:Y:S02]  /*8750*/  FMUL.FTZ R122, R94, -R119 ;  /* 0x800000775e7a7220 */ /* 0x002fe40000410000 */
[----:B------:R1:W-:Y:S01]  /*8760*/  STS.64 [R80+0x4650], R108 ;  /* 0x0046506c50007388 */ /* 0x0003e20000000a00 */
[----:B---3--:R-:W-:Y:S01]  /*8770*/  FMUL.FTZ R120, R98, R123 ;  /* 0x0000007b62787220 */ /* 0x008fe20000410000 */
[----:B------:R-:W-:Y:S01]  /*8780*/  FMUL.FTZ R114, R170, R229 ;  /* 0x000000e5aa727220 */ /* 0x000fe20000410000 */
[----:B0-----:R-:W-:Y:S01]  /*8790*/  FMUL.FTZ R113, R98, -R125 ;  /* 0x8000007d62717220 */ /* 0x001fe20000410000 */
[----:B------:R-:W-:Y:S01]  /*87a0*/  FMUL.FTZ R119, R102, R127 ;  /* 0x0000007f66777220 */ /* 0x000fe20000410000 */
[----:B------:R-:W-:Y:S01]  /*87b0*/  FMUL.FTZ R123, R104, -R129 ;  /* 0x80000081687b7220 */ /* 0x000fe20000410000 */
[----:B------:R-:W-:Y:S01]  /*87c0*/  FMUL.FTZ R172, R106, R139 ;  /* 0x0000008b6aac7220 */ /* 0x000fe20000410000 */
[C---:B----4-:R-:W-:Y:S01]  /*87d0*/  FMUL.FTZ R165, R82.reuse, R225 ;  /* 0x000000e152a57220 */ /* 0x050fe20000410000 */
[----:B------:R-:W-:Y:S01]  /*87e0*/  FMUL.FTZ R133, R82, R133 ;  /* 0x0000008552857220 */ /* 0x000fe20000410000 */
        /* <DEDUP_REMOVED lines=15> */
[----:B------:R-:W-:Y:S01]  /*88e0*/  FMUL.FTZ R163, R92, R163 ;  /* 0x000000a35ca37220 */ /* 0x000fe20000410000 */
[----:B------:R-:W-:Y:S01]  /*88f0*/  FMUL.FTZ R159, R94, R159 ;  /* 0x0000009f5e9f7220 */ /* 0x000fe20000410000 */
[----:B------:R-:W-:Y:S01]  /*8900*/  FMUL.FTZ R143, R102, -R143 ;  /* 0x8000008f668f7220 */ /* 0x000fe20000410000 */
[----:B------:R-:W-:Y:S01]  /*8910*/  FMUL.FTZ R141, R104, R141 ;  /* 0x0000008d688d7220 */ /* 0x000fe20000410000 */
[----:B------:R-:W-:Y:S01]  /*8920*/  FMUL.FTZ R174, R106, -R175 ;  /* 0x800000af6aae7220 */ /* 0x000fe20000410000 */
[C---:B------:R-:W-:Y:S01]  /*8930*/  FMUL.FTZ R126, R178.reuse, R217 ;  /* 0x000000d9b27e7220 */ /* 0x040fe20000410000 */
[----:B------:R-:W-:Y:S01]  /*8940*/  FMUL.FTZ R176, R178, -R219 ;  /* 0x800000dbb2b07220 */ /* 0x000fe20000410000 */
[C---:B-----5:R-:W-:Y:S01]  /*8950*/  FMUL.FTZ R125, R179.reuse, R76 ;  /* 0x0000004cb37d7220 */ /* 0x060fe20000410000 */
        /* <DEDUP_REMOVED lines=12> */
[----:B------:R-:W2:Y:S01]  /*8a20*/  LDS.64 R110, [UR7+0x4650] ;  /* 0x00465007ff6e7984 */ /* 0x000ea20008000a00 */
[----:B------:R-:W-:Y:S05]  /*8a30*/  BRA `(.L_x_13548) ;  /* 0x0000000000087947 */ /* 0x000fea0003800000 */
.L_x_13547:
[----:B------:R-:W-:-:S05]  /*8a40*/  LEA R3, R3, UR16, 0x3 ;  /* 0x0000001003037c11 */ /* 0x000fca000f8e18ff */
[----:B------:R0:W1:Y:S02]  /*8a50*/  LDS.64 R110, [R3+0x5658] ;  /* 0x00565800036e7984 */ /* 0x0000640000000a00 */
.L_x_13548:
[----:B------:R-:W-:Y:S05]  /*8a60*/  BSYNC.RECONVERGENT B0 ;  /* 0x0000000000007941 */ /* 0x000fea0003800200 */
.L_x_13546:
[C---:B------:R-:W-:Y:S01]  /*8a70*/  FMUL.FTZ R232, R38.reuse, R193 ;  /* 0x000000c126e87220 */ /* 0x040fe20000410000 */
[-C--:B0-----:R-:W-:Y:S01]  /*8a80*/  FMUL.FTZ R3, R109, R214.reuse ;  /* 0x000000d66d037220 */ /* 0x081fe20000410000 */
[----:B------:R-:W-:Y:S01]  /*8a90*/  FMUL.FTZ R230, R38, R195 ;  /* 0x000000c326e67220 */ /* 0x000fe20000410000 */
[C---:B------:R-:W-:Y:S01]  /*8aa0*/  FMUL.FTZ R76, R108.reuse, R214 ;  /* 0x000000d66c4c7220 */ /* 0x040fe20000410000 */
[C---:B------:R-:W-:Y:S01]  /*8ab0*/  FMUL.FTZ R232, R21.reuse, R232 ;  /* 0x000000e815e87220 */ /* 0x040fe20000410000 */
[-C--:B------:R-:W-:Y:S01]  /*8ac0*/  FFMA.FTZ R3, R108, R215.reuse, -R3 ;  /* 0x000000d76c037223 */ /* 0x080fe20000010803 */
[----:B------:R-:W-:Y:S01]  /*8ad0*/  FMUL.FTZ R230, R21, R230 ;  /* 0x000000e615e67220 */ /* 0x000fe20000410000 */
[----:B------:R-:W-:Y:S01]  /*8ae0*/  FFMA.FTZ R76, R109, R215, R76 ;  /* 0x000000d76d4c7223 */ /* 0x000fe2000001004c */
[----:B------:R-:W-:Y:S01]  /*8af0*/  FMUL.FTZ R78, R214, R232 ;  /* 0x000000e8d64e7220 */ /* 0x000fe20000410000 */
[-C--:B------:R-:W-:Y:S01]  /*8b00*/  FMUL.FTZ R80, R212, R3.reuse ;  /* 0x00000003d4507220 */ /* 0x080fe20000410000 */
[----:B------:R-:W-:Y:S01]  /*8b10*/  FMUL.FTZ R79, R214, R230 ;  /* 0x000000e6d64f7220 */ /* 0x000fe20000410000 */
[----:B------:R-:W-:Y:S01]  /*8b20*/  FMUL.FTZ R245, R69, R160 ;  /* 0x000000a045f57220 */ /* 0x000fe20000410000 */
[----:B------:R-:W-:Y:S01]  /*8b30*/  FFMA.FTZ R77, R215, R230, -R78 ;  /* 0x000000e6d74d7223 */ /* 0x000fe2000001084e */
        /* <DEDUP_REMOVED lines=56> */
[----:B------:R-:W-:Y:S01]  /*8ec0*/  FMUL.FTZ R235, R73, R152 ;  /* 0x0000009849eb7220 */ /* 0x000fe20000410000 */
[----:B------:R-:W0:Y:S01]  /*8ed0*/  @P1 LDC R186, c[0x0][0x38c] ;  /* 0x0000e300ffba1b82 */ /* 0x000e220000000800 */
[----:B------:R-:W-:Y:S01]  /*8ee0*/  FFMA.FTZ R79, R26, R233, R79 ;  /* 0x000000e91a4f7223 */ /* 0x000fe2000001004f */
        /* <DEDUP_REMOVED lines=18> */
[----:B------:R-:W-:Y:S01]  /*9010*/  FMUL.FTZ R231, R75, R148 ;  /* 0x000000944be77220 */ /* 0x000fe20000410000 */
[-C--:B------:R-:W-:Y:S01]  /*9020*/  FMUL.FTZ R77, R202, R79.reuse ;  /* 0x0000004fca4d7220 */ /* 0x080fe20000410000 */
[----:B------:R-:W-:Y:S01]  /*9030*/  @P1 IADD3 R3, PT, PT, R3, -0x2, RZ ;  /* 0xfffffffe03031810 */ /* 0x000fe20007ffe0ff */
[----:B------:R-:W-:Y:S01]  /*9040*/  FFMA.FTZ R79, R203, R79, R78 ;  /* 0x0000004fcb4f7223 */ /* 0x000fe2000001004e */
[----:B------:R-:W-:Y:S01]  /*9050*/  FMUL.FTZ R229, R75, R146 ;  /* 0x000000924be57220 */ /* 0x000fe20000410000 */
[----:B------:R-:W-:Y:S01]  /*9060*/  FFMA.FTZ R76, R203, R76, -R77 ;  /* 0x0000004ccb4c7223 */ /* 0x000fe2000001084d */
[----:B------:R-:W-:-:S02]  /*9070*/  HFMA2 R78, -RZ, RZ, 0, 9.5367431640625e-07 ;  /* 0x00000010ff4e7431 */ /* 0x000fc400000001ff */
[----:B0-----:R-:W-:Y:S02]  /*9080*/  @P1 IMAD R3, R3, R186, UR6 ;  /* 0x0000000603031e24 */ /* 0x001fe4000f8e02ba */
[----:B------:R-:W-:Y:S01]  /*9090*/  FFMA.FTZ R184, R199, R182, R80 ;  /* 0x000000b6c7b87223 */ /* 0x000fe20000010050 */
[C---:B------:R-:W-:Y:S01]  /*90a0*/  FFMA.FTZ R80, R28.reuse, R231, R76 ;  /* 0x000000e71c507223 */ /* 0x040fe2000001004c */
[----:B------:R-:W-:Y:S01]  /*90b0*/  FFMA.FTZ R81, R28, R229, R79 ;  /* 0x000000e51c517223 */ /* 0x000fe2000001004f */
[----:B------:R-:W-:Y:S01]  /*90c0*/  CS2R R76, SRZ ;  /* 0x00000000004c7805 */ /* 0x000fe2000001ff00 */
[----:B------:R-:W-:-:S04]  /*90d0*/  @P1 IMAD.WIDE R78, R3, R78, UR4 ;  /* 0x00000004034e1e25 */ /* 0x000fc8000f8e024e */
[CC--:B------:R-:W-:Y:S01]  /*90e0*/  FMUL.FTZ R182, R200.reuse, R80.reuse ;  /* 0x00000050c8b67220 */ /* 0x0c0fe20000410000 */
[----:B------:R-:W-:Y:S01]  /*90f0*/  FMUL.FTZ R82, R200, R81 ;  /* 0x00000051c8527220 */ /* 0x000fe20000410000 */
[C---:B------:R-:W-:Y:S01]  /*9100*/  FMUL.FTZ R190, R46.reuse, R173 ;  /* 0x000000ad2ebe7220 */ /* 0x040fe20000410000 */
[----:B------:R-:W-:Y:S01]  /*9110*/  FMUL.FTZ R216, R46, R177 ;  /* 0x000000b12ed87220 */ /* 0x000fe20000410000 */
[----:B------:R0:W3:Y:S01]  /*9120*/  @P1 LDG.E.64 R76, desc[UR34][R78.64+0x8] ;  /* 0x000008224e4c1981 */ /* 0x0000e2000c1e1b00 */
[C---:B------:R-:W-:Y:S01]  /*9130*/  FFMA.FTZ R81, R201.reuse, R81, R182 ;  /* 0x00000051c9517223 */ /* 0x040fe200000100b6 */
[----:B------:R-:W-:Y:S01]  /*9140*/  FFMA.FTZ R82, R201, R80, -R82 ;  /* 0x00000050c9527223 */ /* 0x000fe20000010852 */
[C---:B------:R-:W-:Y:S02]  /*9150*/  FMUL.FTZ R217, R196.reuse, R175 ;  /* 0x000000afc4d97220 */ /* 0x040fe40000410000 */
[C---:B------:R-:W-:Y:S01]  /*9160*/  FFMA.FTZ R81, R29.reuse, R190, R81 ;  /* 0x000000be1d517223 */ /* 0x040fe20000010051 */
[----:B------:R-:W-:Y:S01]  /*9170*/  FFMA.FTZ R82, R29, R216, R82 ;  /* 0x000000d81d527223 */ /* 0x000fe20000010052 */
[-C--:B------:R-:W-:Y:S01]  /*9180*/  FMUL.FTZ R182, R196, R184.reuse ;  /* 0x000000b8c4b67220 */ /* 0x080fe20000410000 */
[C---:B------:R-:W-:Y:S01]  /*9190*/  FFMA.FTZ R217, R197.reuse, R184, R217 ;  /* 0x000000b8c5d97223 */ /* 0x040fe200000100d9 */
[C---:B------:R-:W-:Y:S01]  /*91a0*/  FMUL.FTZ R3, R198.reuse, R81 ;  /* 0x00000051c6037220 */ /* 0x040fe20000410000 */
[----:B------:R-:W-:Y:S01]  /*91b0*/  FMUL.FTZ R80, R198, R82 ;  /* 0x00000052c6507220 */ /* 0x000fe20000410000 */
[----:B------:R-:W-:Y:S01]  /*91c0*/  FFMA.FTZ R175, R197, R175, -R182 ;  /* 0x000000afc5af7223 */ /* 0x000fe200000108b6 */
[----:B------:R-:W-:Y:S01]  /*91d0*/  FMUL.FTZ R239, R85, R142 ;  /* 0x0000008e55ef7220 */ /* 0x000fe20000410000 */
[C---:B------:R-:W-:Y:S01]  /*91e0*/  FFMA.FTZ R82, R199.reuse, R82, -R3 ;  /* 0x00000052c7527223 */ /* 0x040fe20000010803 */
[----:B------:R-:W-:Y:S01]  /*91f0*/  FFMA.FTZ R81, R199, R81, R80 ;  /* 0x00000051c7517223 */ /* 0x000fe20000010050 */
[C---:B------:R-:W-:Y:S01]  /*9200*/  FMUL.FTZ R3, R192.reuse, R217 ;  /* 0x000000d9c0037220 */ /* 0x040fe20000410000 */
[----:B------:R-:W-:Y:S01]  /*9210*/  FMUL.FTZ R241, R85, R144 ;  /* 0x0000009055f17220 */ /* 0x000fe20000410000 */
[----:B------:R-:W-:Y:S01]  /*9220*/  FMUL.FTZ R80, R192, R175 ;  /* 0x000000afc0507220 */ /* 0x000fe20000410000 */
[----:B------:R-:W-:Y:S01]  /*9230*/  FFMA.FTZ R81, R30, R239, R81 ;  /* 0x000000ef1e517223 */ /* 0x000fe20000010051 */
[----:B------:R-:W-:Y:S01]  /*9240*/  FFMA.FTZ R3, R194, R175, -R3 ;  /* 0x000000afc2037223 */ /* 0x000fe20000010803 */
[----:B------:R-:W-:Y:S01]  /*9250*/  FFMA.FTZ R82, R30, R241, R82 ;  /* 0x000000f11e527223 */ /* 0x000fe20000010052 */
[----:B------:R-:W-:Y:S01]  /*9260*/  FFMA.FTZ R217, R194, R217, R80 ;  /* 0x000000d9c2d97223 */ /* 0x000fe20000010050 */
[----:B0-----:R-:W-:Y:S01]  /*9270*/  FMUL.FTZ R78, R196, R81 ;  /* 0x00000051c44e7220 */ /* 0x001fe20000410000 */
[----:B------:R-:W-:Y:S01]  /*9280*/  FMUL.FTZ R79, R166, R3 ;  /* 0x00000003a64f7220 */ /* 0x000fe20000410000 */
[----:B------:R-:W-:-:S02]  /*9290*/  FMUL.FTZ R226, R48, R171 ;  /* 0x000000ab30e27220 */ /* 0x000fc40000410000 */
[CC--:B------:R-:W-:Y:S01]  /*92a0*/  FFMA.FTZ R78, R197.reuse, R82.reuse, -R78 ;  /* 0x00000052c54e7223 */ /* 0x0c0fe2000001084e */
[-C--:B------:R-:W-:Y:S01]  /*92b0*/  FFMA.FTZ R175, R168, R217.reuse, R79 ;  /* 0x000000d9a8af7223 */ /* 0x080fe2000001004f */
[----:B------:R-:W-:Y:S01]  /*92c0*/  FMUL.FTZ R82, R196, R82 ;  /* 0x00000052c4527220 */ /* 0x000fe20000410000 */
[----:B------:R-:W-:Y:S01]  /*92d0*/  FMUL.FTZ R217, R166, R217 ;  /* 0x000000d9a6d97220 */ /* 0x000fe20000410000 */
[----:B------:R-:W-:Y:S02]  /*92e0*/  FMUL.FTZ R228, R48, R169 ;  /* 0x000000a930e47220 */ /* 0x000fe40000410000 */
[----:B------:R-:W-:Y:S01]  /*92f0*/  FFMA.FTZ R81, R197, R81, R82 ;  /* 0x00000051c5517223 */ /* 0x000fe20000010052 */
[----:B------:R-:W-:Y:S01]  /*9300*/  FFMA.FTZ R217, R168, R3, -R217 ;  /* 0x00000003a8d97223 */ /* 0x000fe200000108d9 */
[C---:B------:R-:W-:Y:S02]  /*9310*/  FFMA.FTZ R3, R31.reuse, R226, R78 ;  /* 0x000000e21f037223 */ /* 0x040fe4000001004e */
[----:B------:R-:W-:Y:S01]  /*9320*/  FFMA.FTZ R81, R31, R228, R81 ;  /* 0x000000e41f517223 */ /* 0x000fe20000010051 */
[----:B------:R-:W-:Y:S01]  /*9330*/  FMUL.FTZ R219, R162, R175 ;  /* 0x000000afa2db7220 */ /* 0x000fe20000410000 */
[C---:B------:R-:W-:Y:S01]  /*9340*/  FMUL.FTZ R79, R192.reuse, R3 ;  /* 0x00000003c04f7220 */ /* 0x040fe20000410000 */
[C---:B------:R-:W-:Y:S01]  /*9350*/  FMUL.FTZ R225, R87.reuse, R136 ;  /* 0x0000008857e17220 */ /* 0x040fe20000410000 */
[----:B------:R-:W-:Y:S01]  /*9360*/  FMUL.FTZ R78, R192, R81 ;  /* 0x00000051c04e7220 */ /* 0x000fe20000410000 */
[----:B------:R-:W-:Y:S01]  /*9370*/  FMUL.FTZ R82, R162, R217 ;  /* 0x000000d9a2527220 */ /* 0x000fe20000410000 */
[----:B------:R-:W-:Y:S01]  /*9380*/  FFMA.FTZ R79, R194, R81, R79 ;  /* 0x00000051c24f7223 */ /* 0x000fe2000001004f */
        /* <DEDUP_REMOVED lines=23> */
[-C--:B------:R-:W-:Y:S01]  /*9500*/  FMUL.FTZ R175, R162, R79.reuse ;  /* 0x0000004fa2af7220 */ /* 0x080fe20000410000 */
        /* <DEDUP_REMOVED lines=152> */
[----:B------:R-:W-:-:S02]  /*9e90*/  FMUL.FTZ R80, R166, R79 ;  /* 0x0000004fa6507220 */ /* 0x000fc40000410000 */
[C---:B------:R-:W-:Y:S02]  /*9ea0*/  FFMA.FTZ R78, R168.reuse, R79, R3 ;  /* 0x0000004fa84e7223 */ /* 0x040fe40000010003 */
[----:B------:R-:W-:Y:S02]  /*9eb0*/  FFMA.FTZ R80, R168, R77, -R80 ;  /* 0x0000004da8507223 */ /* 0x000fe40000010850 */
[----:B------:R-:W-:Y:S01]  /*9ec0*/  FADD.FTZ R3, R141, R78 ;  /* 0x0000004e8d037221 */ /* 0x000fe20000010000 */
[----:B------:R-:W-:Y:S01]  /*9ed0*/  FMUL.FTZ R238, R198, R83 ;  /* 0x00000053c6ee7220 */ /* 0x000fe20000410000 */
[----:B------:R-:W-:Y:S02]  /*9ee0*/  FADD.FTZ R77, R123, R80 ;  /* 0x000000507b4d7221 */ /* 0x000fe40000010000 */
[----:B------:R-:W-:Y:S01]  /*9ef0*/  FMUL.FTZ R80, R192, R3 ;  /* 0x00000003c0507220 */ /* 0x000fe20000410000 */
[----:B------:R-:W-:Y:S01]  /*9f00*/  FMUL.FTZ R82, R198, R81 ;  /* 0x00000051c6527220 */ /* 0x000fe20000410000 */
[----:B------:R-:W-:Y:S01]  /*9f10*/  FMUL.FTZ R79, R192, R77 ;  /* 0x0000004dc04f7220 */ /* 0x000fe20000410000 */
[C---:B------:R-:W-:Y:S01]  /*9f20*/  FFMA.FTZ R238, R199.reuse, R81, -R238 ;  /* 0x00000051c7ee7223 */ /* 0x040fe200000108ee */
[C---:B------:R-:W-:Y:S01]  /*9f30*/  FFMA.FTZ R80, R194.reuse, R77, -R80 ;  /* 0x0000004dc2507223 */ /* 0x040fe20000010850 */
[----:B------:R-:W-:Y:S01]  /*9f40*/  FFMA.FTZ R82, R199, R83, R82 ;  /* 0x00000053c7527223 */ /* 0x000fe20000010052 */
        /* <DEDUP_REMOVED lines=19> */
[C---:B------:R-:W-:Y:S01]  /*a080*/  FFMA.FTZ R77, R199.reuse, R80, -R77 ;  /* 0x00000050c74d7223 */ /* 0x040fe2000001084d */
[----:B------:R-:W-:Y:S01]  /*a090*/  FMUL.FTZ R80, R204, R238 ;  /* 0x000000eecc507220 */ /* 0x000fe20000410000 */
[----:B------:R-:W-:Y:S02]  /*a0a0*/  FFMA.FTZ R78, R199, R3, R78 ;  /* 0x00000003c74e7223 */ /* 0x000fe4000001004e */
[----:B------:R-:W-:Y:S01]  /*a0b0*/  FADD.FTZ R77, R122, R77 ;  /* 0x0000004d7a4d7221 */ /* 0x000fe20000010000 */
[-C--:B------:R-:W-:Y:S01]  /*a0c0*/  FMUL.FTZ R3, R204, R242.reuse ;  /* 0x000000f2cc037220 */ /* 0x080fe20000410000 */
[----:B------:R-:W-:Y:S01]  /*a0d0*/  FADD.FTZ R78, R159, R78 ;  /* 0x0000004e9f4e7221 */ /* 0x000fe20000010000 */
[C---:B------:R-:W-:Y:S01]  /*a0e0*/  FFMA.FTZ R242, R205.reuse, R242, R80 ;  /* 0x000000f2cdf27223 */ /* 0x040fe20000010050 */
[C---:B------:R-:W-:Y:S02]  /*a0f0*/  FMUL.FTZ R80, R200.reuse, R77 ;  /* 0x0000004dc8507220 */ /* 0x040fe40000410000 */
[----:B------:R-:W-:Y:S01]  /*a100*/  FMUL.FTZ R82, R200, R78 ;  /* 0x0000004ec8527220 */ /* 0x000fe20000410000 */
[----:B------:R-:W-:Y:S01]  /*a110*/  FFMA.FTZ R3, R205, R238, -R3 ;  /* 0x000000eecd037223 */ /* 0x000fe20000010803 */
[----:B------:R-:W-:-:S02]  /*a120*/  FFMA.FTZ R80, R201, R78, R80 ;  /* 0x0000004ec9507223 */ /* 0x000fc40000010050 */
[----:B------:R-:W-:Y:S01]  /*a130*/  FFMA.FTZ R77, R201, R77, -R82 ;  /* 0x0000004dc94d7223 */ /* 0x000fe20000010852 */
[C---:B------:R-:W-:Y:S01]  /*a140*/  FMUL.FTZ R82, R206.reuse, R242 ;  /* 0x000000f2ce527220 */ /* 0x040fe20000410000 */
[----:B------:R-:W-:Y:S01]  /*a150*/  FADD.FTZ R80, R163, R80 ;  /* 0x00000050a3507221 */ /* 0x000fe20000010000 */
[-C--:B------:R-:W-:Y:S01]  /*a160*/  FMUL.FTZ R78, R206, R3.reuse ;  /* 0x00000003ce4e7220 */ /* 0x080fe20000410000 */
[----:B------:R-:W-:Y:S01]  /*a170*/  FADD.FTZ R77, R140, R77 ;  /* 0x0000004d8c4d7221 */ /* 0x000fe20000010000 */
[C---:B------:R-:W-:Y:S01]  /*a180*/  FFMA.FTZ R3, R207.reuse, R3, -R82 ;  /* 0x00000003cf037223 */ /* 0x040fe20000010852 */
[C---:B------:R-:W-:Y:S01]  /*a190*/  FMUL.FTZ R82, R202.reuse, R80 ;  /* 0x00000050ca527220 */ /* 0x040fe20000410000 */
[----:B------:R-:W-:Y:S01]  /*a1a0*/  FFMA.FTZ R242, R207, R242, R78 ;  /* 0x000000f2cff27223 */ /* 0x000fe2000001004e */
[-C--:B------:R-:W-:Y:S02]  /*a1b0*/  FMUL.FTZ R78, R202, R77.reuse ;  /* 0x0000004dca4e7220 */ /* 0x080fe40000410000 */
[----:B------:R-:W-:-:S02]  /*a1c0*/  FFMA.FTZ R82, R203, R77, -R82 ;  /* 0x0000004dcb527223 */ /* 0x000fc40000010852 */
        /* <DEDUP_REMOVED lines=8> */
[-C--:B------:R-:W-:Y:S02]  /*a250*/  FMUL.FTZ R3, R204, R78.reuse ;  /* 0x0000004ecc037220 */ /* 0x080fe40000410000 */
[----:B------:R-:W-:-:S02]  /*a260*/  FFMA.FTZ R80, R205, R78, R80 ;  /* 0x0000004ecd507223 */ /* 0x000fc40000010050 */
[----:B------:R-:W-:Y:S02]  /*a270*/  FFMA.FTZ R82, R205, R82, -R3 ;  /* 0x00000052cd527223 */ /* 0x000fe40000010803 */
[----:B------:R-:W-:Y:S01]  /*a280*/  FADD.FTZ R80, R157, R80 ;  /* 0x000000509d507221 */ /* 0x000fe20000010000 */
[C---:B------:R-:W-:Y:S01]  /*a290*/  FMUL.FTZ R78, R210.reuse, R238 ;  /* 0x000000eed24e7220 */ /* 0x040fe20000410000 */
[----:B------:R-:W-:Y:S01]  /*a2a0*/  FADD.FTZ R82, R135, R82 ;  /* 0x0000005287527221 */ /* 0x000fe20000010000 */
[----:B------:R-:W-:Y:S01]  /*a2b0*/  FMUL.FTZ R3, R210, R242 ;  /* 0x000000f2d2037220 */ /* 0x000fe20000410000 */
[C---:B------:R-:W-:Y:S01]  /*a2c0*/  FMUL.FTZ R77, R206.reuse, R80 ;  /* 0x00000050ce4d7220 */ /* 0x040fe20000410000 */
[----:B------:R-:W-:Y:S01]  /*a2d0*/  FFMA.FTZ R242, R211, R242, R78 ;  /* 0x000000f2d3f27223 */ /* 0x000fe2000001004e */
[-C--:B------:R-:W-:Y:S02]  /*a2e0*/  FMUL.FTZ R78, R206, R82.reuse ;  /* 0x00000052ce4e7220 */ /* 0x080fe40000410000 */
[----:B------:R-:W-:Y:S01]  /*a2f0*/  FFMA.FTZ R82, R207, R82, -R77 ;  /* 0x00000052cf527223 */ /* 0x000fe2000001084d */
[----:B------:R-:W-:Y:S01]  /*a300*/  FFMA.FTZ R238, R211, R238, -R3 ;  /* 0x000000eed3ee7223 */ /* 0x000fe20000010803 */
[----:B------:R-:W-:-:S02]  /*a310*/  FFMA.FTZ R3, R207, R80, R78 ;  /* 0x00000050cf037223 */ /* 0x000fc4000001004e */
[----:B------:R-:W-:Y:S02]  /*a320*/  FADD.FTZ R82, R155, R82 ;  /* 0x000000529b527221 */ /* 0x000fe40000010000 */
[----:B------:R-:W-:Y:S02]  /*a330*/  FADD.FTZ R3, R112, R3 ;  /* 0x0000000370037221 */ /* 0x000fe40000010000 */
[C---:B------:R-:W-:Y:S02]  /*a340*/  FMUL.FTZ R78, R208.reuse, R82 ;  /* 0x00000052d04e7220 */ /* 0x040fe40000410000 */
[-C--:B------:R-:W-:Y:S02]  /*a350*/  FMUL.FTZ R80, R208, R3.reuse ;  /* 0x00000003d0507220 */ /* 0x080fe40000410000 */
[C---:B------:R-:W-:Y:S02]  /*a360*/  FFMA.FTZ R78, R209.reuse, R3, R78 ;  /* 0x00000003d14e7223 */ /* 0x040fe4000001004e */
[----:B------:R-:W0:Y:S01]  /*a370*/  S2R R3, SR_TID.X ;  /* 0x0000000000037919 */ /* 0x000e220000002100 */
[C---:B------:R-:W-:Y:S01]  /*a380*/  FMUL.FTZ R77, R212.reuse, R242 ;  /* 0x000000f2d44d7220 */ /* 0x040fe20000410000 */
[----:B------:R-:W-:Y:S01]  /*a390*/  FFMA.FTZ R80, R209, R82, -R80 ;  /* 0x00000052d1507223 */ /* 0x000fe20000010850 */
[----:B------:R-:W-:Y:S01]  /*a3a0*/  FADD.FTZ R78, R151, R78 ;  /* 0x0000004e974e7221 */ /* 0x000fe20000010000 */
[-C--:B------:R-:W-:Y:S01]  /*a3b0*/  FMUL.FTZ R246, R212, R238.reuse ;  /* 0x000000eed4f67220 */ /* 0x080fe20000410000 */
[----:B------:R-:W-:Y:S01]  /*a3c0*/  FFMA.FTZ R238, R213, R238, -R77 ;  /* 0x000000eed5ee7223 */ /* 0x000fe2000001084d */
[----:B------:R-:W-:Y:S01]  /*a3d0*/  FADD.FTZ R80, R115, R80 ;  /* 0x0000005073507221 */ /* 0x000fe20000010000 */
[C---:B------:R-:W-:Y:S01]  /*a3e0*/  FMUL.FTZ R77, R210.reuse, R78 ;  /* 0x0000004ed24d7220 */ /* 0x040fe20000410000 */
[----:B------:R-:W-:Y:S01]  /*a3f0*/  FFMA.FTZ R246, R213, R242, R246 ;  /* 0x000000f2d5f67223 */ /* 0x000fe200000100f6 */
[----:B------:R-:W-:Y:S01]  /*a400*/  UISETP.GE.AND UP0, UPT, UR24, UR45, UPT ;  /* 0x0000002d1800728c */ /* 0x000fe2000bf06270 */
[-C--:B------:R-:W-:Y:S01]  /*a410*/  FMUL.FTZ R82, R210, R80.reuse ;  /* 0x00000050d2527220 */ /* 0x080fe20000410000 */
[----:B------:R-:W-:Y:S01]  /*a420*/  FFMA.FTZ R77, R211, R80, -R77 ;  /* 0x00000050d34d7223 */ /* 0x000fe2000001084d */
[----:B------:R-:W-:-:S02]  /*a430*/  FMUL.FTZ R79, R214, R246 ;  /* 0x000000f6d64f7220 */ /* 0x000fc40000410000 */
[----:B------:R-:W-:Y:S01]  /*a440*/  FFMA.FTZ R82, R211, R78, R82 ;  /* 0x0000004ed3527223 */ /* 0x000fe20000010052 */
[----:B------:R-:W-:Y:S01]  /*a450*/  FADD.FTZ R77, R116, R77 ;  /* 0x0000004d744d7221 */ /* 0x000fe20000010000 */
[----:B------:R-:W-:Y:S01]  /*a460*/  PLOP3.LUT P2, PT, PT, PT, UP0, 0x80, 0x8 ;  /* 0x000000000008781c */ /* 0x000fe20003f4f008 */
[-C--:B------:R-:W-:Y:S01]  /*a470*/  FMUL.FTZ R78, R214, R238.reuse ;  /* 0x000000eed64e7220 */ /* 0x080fe20000410000 */
[----:B------:R-:W-:Y:S01]  /*a480*/  FFMA.FTZ R238, R215, R238, -R79 ;  /* 0x000000eed7ee7223 */ /* 0x000fe2000001084f */
[----:B------:R-:W-:Y:S01]  /*a490*/  FADD.FTZ R82, R149, R82 ;  /* 0x0000005295527221 */ /* 0x000fe20000010000 */
[C---:B------:R-:W-:Y:S01]  /*a4a0*/  FMUL.FTZ R79, R212.reuse, R77 ;  /* 0x0000004dd44f7220 */ /* 0x040fe20000410000 */
[----:B------:R-:W-:Y:S02]  /*a4b0*/  FFMA.FTZ R246, R215, R246, R78 ;  /* 0x000000f6d7f67223 */ /* 0x000fe4000001004e */
[-C--:B------:R-:W-:Y:S01]  /*a4c0*/  FMUL.FTZ R78, R212, R82.reuse ;  /* 0x00000052d44e7220 */ /* 0x080fe20000410000 */
[----:B------:R-:W-:Y:S01]  /*a4d0*/  FFMA.FTZ R82, R213, R82, R79 ;  /* 0x00000052d5527223 */ /* 0x000fe2000001004f */
[----:B0-----:R-:W-:-:S02]  /*a4e0*/  ISETP.NE.OR P2, PT, R3, RZ, P2 ;  /* 0x000000ff0300720c */ /* 0x001fc40001745670 */
[----:B------:R-:W-:Y:S01]  /*a4f0*/  FFMA.FTZ R78, R213, R77, -R78 ;  /* 0x0000004dd54e7223 */ /* 0x000fe2000001084e */
[----:B------:R-:W-:Y:S01]  /*a500*/  FADD.FTZ R82, R147, R82 ;  /* 0x0000005293527221 */ /* 0x000fe20000010000 */
[----:B------:R-:W-:Y:S02]  /*a510*/  LOP3.LUT R175, R3, 0x1f, RZ, 0xc0, !PT ;  /* 0x0000001f03af7812 */ /* 0x000fe400078ec0ff */
[----:B------:R-:W-:Y:S01]  /*a520*/  FADD.FTZ R78, R117, R78 ;  /* 0x0000004e754e7221 */ /* 0x000fe20000010000 */
[C---:B------:R-:W-:Y:S01]  /*a530*/  FMUL.FTZ R77, R214.reuse, R82 ;  /* 0x00000052d64d7220 */ /* 0x040fe20000410000 */
[----:B------:R-:W-:Y:S02]  /*a540*/  ISETP.NE.AND P3, PT, R175, 0x1f, PT ;  /* 0x0000001faf00780c */ /* 0x000fe40003f65270 */
[-C--:B------:R-:W-:Y:S01]  /*a550*/  FMUL.FTZ R80, R214, R78.reuse ;  /* 0x0000004ed6507220 */ /* 0x080fe20000410000 */
[----:B------:R-:W-:Y:S02]  /*a560*/  FFMA.FTZ R81, R215, R78, -R77 ;  /* 0x0000004ed7517223 */ /* 0x000fe4000001084d */
[----:B------:R-:W-:Y:S01]  /*a570*/  VOTEU.ALL UP0, P2 ;  /* 0x0000000000ff7886 */ /* 0x000fe20001000000 */
[----:B------:R-:W-:Y:S01]  /*a580*/  FMUL.FTZ R77, R109, R240 ;  /* 0x000000f06d4d7220 */ /* 0x000fe20000410000 */
[----:B------:R-:W-:Y:S01]  /*a590*/  FFMA.FTZ R80, R215, R82, R80 ;  /* 0x00000052d7507223 */ /* 0x000fe20000010050 */
[----:B------:R-:W-:-:S02]  /*a5a0*/  FMUL.FTZ R249, R109, R76 ;  /* 0x0000004c6df97220 */ /* 0x000fc40000410000 */
[----:B------:R-:W-:Y:S01]  /*a5b0*/  @!UP0 ULEA UR7, UR6, UR16, 0x4 ;  /* 0x0000001006078291 */ /* 0x000fe2000f8e20ff */
[----:B------:R-:W-:Y:S01]  /*a5c0*/  FFMA.FTZ R109, R108, R76, -R77 ;  /* 0x0000004c6c6d7223 */ /* 0x000fe2000001084d */
[----:B------:R-:W-:Y:S02]  /*a5d0*/  MOV R76, 0x3f800000 ;  /* 0x3f800000004c7802 */ /* 0x000fe40000000f00 */
        /* <DEDUP_REMOVED lines=21> */
.L_x_13550:
[----:B------:R-:W-:Y:S05]  /*a730*/  BSYNC.RECONVERGENT B0 ;  /* 0x0000000000007941 */ /* 0x000fea0003800200 */
.L_x_13549:
        /* <DEDUP_REMOVED lines=17> */
.L_x_13552:
[----:B------:R-:W-:Y:S05]  /*a850*/  BSYNC.RECONVERGENT B0 ;  /* 0x0000000000007941 */ /* 0x000fea0003800200 */
.L_x_13551:
        /* <DEDUP_REMOVED lines=17> */
.L_x_13554:
[----:B------:R-:W-:Y:S05]  /*a970*/  BSYNC.RECONVERGENT B0 ;  /* 0x0000000000007941 */ /* 0x000fea0003800200 */
.L_x_13553:
        /* <DEDUP_REMOVED lines=17> */
.L_x_13556:
[----:B------:R-:W-:Y:S05]  /*aa90*/  BSYNC.RECONVERGENT B0 ;  /* 0x0000000000007941 */ /* 0x000fea0003800200 */
.L_x_13555:
        /* <DEDUP_REMOVED lines=17> */
.L_x_13558:
[----:B------:R-:W-:Y:S05]  /*abb0*/  BSYNC.RECONVERGENT B0 ;  /* 0x0000000000007941 */ /* 0x000fea0003800200 */
.L_x_13557:
[----:B-1----:R-:W0:Y:S01]  /*abc0*/  SHFL.IDX PT, R82, R238, RZ, 0x1f ;  /* 0x00001fffee527589 */ /* 0x002e2200000e0000 */
[C---:B------:R-:W-:Y:S01]  /*abd0*/  ISETP.NE.AND P2, PT, R3.reuse, 0x1f, PT ;  /* 0x0000001f0300780c */ /* 0x040fe20003f45270 */
[----:B------:R-:W-:Y:S01]  /*abe0*/  FFMA.FTZ R249, R108, R240, R249 ;  /* 0x000000f06cf97223 */ /* 0x000fe200000100f9 */
[----:B------:R-:W-:Y:S01]  /*abf0*/  FADD.FTZ R108, R230, R109 ;  /* 0x0000006de66c7221 */ /* 0x000fe20000010000 */
[----:B------:R-:W1:Y:S01]  /*ac00*/  SHFL.IDX PT, R83, R246, RZ, 0x1f ;  /* 0x00001ffff6537589 */ /* 0x000e6200000e0000 */
[----:B------:R-:W-:Y:S01]  /*ac10*/  ISETP.NE.AND P3, PT, R3, RZ, PT ;  /* 0x000000ff0300720c */ /* 0x000fe20003f65270 */
[----:B------:R-:W-:Y:S01]  /*ac20*/  FADD.FTZ R232, R232, R249 ;  /* 0x000000f9e8e87221 */ /* 0x000fe20000010000 */
[----:B------:R-:W-:Y:S01]  /*ac30*/  BSSY.RECONVERGENT B0, `(.L_x_13559) ;  /* 0x0000329000007945 */ /* 0x000fe20003800200 */
[----:B------:R-:W-:Y:S04]  /*ac40*/  SHFL.DOWN PT, R246, R246, 0x1, 0x1f ;  /* 0x08201f00f6f67f89 */ /* 0x000fe800000e0000 */
[----:B--2---:R-:W-:Y:S04]  /*ac50*/  SHFL.IDX PT, R251, R78, RZ, 0x1f ;  /* 0x00001fff4efb7589 */ /* 0x004fe800000e0000 */
[----:B------:R-:W-:Y:S02]  /*ac60*/  SHFL.DOWN PT, R252, R244, 0x1, 0x1f ;  /* 0x08201f00f4fc7f89 */ /* 0x000fe400000e0000 */
[----:B------:R-:W-:-:S02]  /*ac70*/  VOTEU.ALL UP0, P3 ;  /* 0x0000000000ff7886 */ /* 0x000fc40001800000 */
[----:B------:R-:W-:Y:S03]  /*ac80*/  SHFL.DOWN PT, R250, R242, 0x1, 0x1f ;  /* 0x08201f00f2fa7f89 */ /* 0x000fe600000e0000 */
[----:B------:R-:W-:Y:S01]  /*ac90*/  @!UP0 ULEA UR7, UR6, UR16, 0x4 ;  /* 0x0000001006078291 */ /* 0x000fe2000f8e20ff */
[C---:B0-----:R-:W-:Y:S01]  /*aca0*/  FMUL.FTZ R80, R82.reuse, R77 ;  /* 0x0000004d52507220 */ /* 0x041fe20000410000 */
[----:B------:R-:W-:-:S03]  /*acb0*/  FMUL.FTZ R248, R82, R76 ;  /* 0x0000004c52f87220 */ /* 0x000fc60000410000 */
[C---:B-1----:R-:W-:Y:S01]  /*acc0*/  FFMA.FTZ R80, R83.reuse, R76, -R80 ;  /* 0x0000004c53507223 */ /* 0x042fe20000010850 */
[C---:B------:R-:W-:Y:S01]  /*acd0*/  FFMA.FTZ R81, R83.reuse, R77, R248 ;  /* 0x0000004d53517223 */ /* 0x040fe200000100f8 */
[CC--:B------:R-:W-:Y:S01]  /*ace0*/  FMUL.FTZ R77, R82.reuse, R79.reuse ;  /* 0x0000004f524d7220 */ /* 0x0c0fe20000410000 */
[-C--:B------:R-:W-:Y:S01]  /*acf0*/  FMUL.FTZ R76, R82, R78.reuse ;  /* 0x0000004e524c7220 */ /* 0x080fe20000410000 */
[----:B------:R3:W-:Y:S02]  /*ad00*/  SHFL.DOWN PT, R248, R238, 0x1, 0x1f ;  /* 0x08201f00eef87f89 */ /* 0x0007e400000e0000 */
[C---:B------:R-:W-:Y:S01]  /*ad10*/  FFMA.FTZ R82, R83.reuse, R78, -R77 ;  /* 0x0000004e53527223 */ /* 0x040fe2000001084d */
[----:B------:R-:W-:Y:S01]  /*ad20*/  FFMA.FTZ R83, R83, R79, R76 ;  /* 0x0000004f53537223 */ /* 0x000fe2000001004c */
[----:B------:R-:W0:Y:S04]  /*ad30*/  SHFL.IDX PT, R77, R242, RZ, 0x1f ;  /* 0x00001ffff24d7589 */ /* 0x000e2800000e0000 */
[----:B------:R-:W1:Y:S01]  /*ad40*/  SHFL.IDX PT, R76, R244, RZ, 0x1f ;  /* 0x00001ffff44c7589 */ /* 0x000e6200000e0000 */
[----:B---3--:R-:W-:-:S03]  /*ad50*/  P2R R238, PR, RZ, 0x8 ;  /* 0x00000008ffee7803 */ /* 0x008fc60000000000 */
[----:B------:R-:W2:Y:S01]  /*ad60*/  SHFL.IDX PT, R79, R79, RZ, 0x1f ;  /* 0x00001fff4f4f7589 */ /* 0x000ea200000e0000 */
[----:B0-----:R-:W-:Y:S01]  /*ad70*/  FADD.FTZ R82, R77, R82 ;  /* 0x000000524d527221 */ /* 0x001fe20000010000 */
[----:B-1----:R-:W-:Y:S01]  /*ad80*/  FADD.FTZ R83, R76, R83 ;  /* 0x000000534c537221 */ /* 0x002fe20000010000 */
[-C--:B--2---:R-:W-:Y:S01]  /*ad90*/  @P2 FMUL.FTZ R76, R246, R79.reuse ;  /* 0x0000004ff64c2220 */ /* 0x084fe20000410000 */
[----:B------:R-:W-:-:S03]  /*ada0*/  @P2 FMUL.FTZ R77, R248, R79 ;  /* 0x0000004ff84d2220 */ /* 0x000fc60000410000 */
[----:B------:R0:W-:Y:S01]  /*adb0*/  @!P3 STS.128 [UR7+0x5750], R80 ;  /* 0x00575050ff00b988 */ /* 0x0001e20008000c07 */
[----:B------:R-:W-:Y:S01]  /*adc0*/  USHF.L.U32 UR7, UR24, 0xa, URZ ;  /* 0x0000000a18077899 */ /* 0x000fe200080006ff */
[-C--:B------:R-:W-:Y:S01]  /*add0*/  @P2 FFMA.FTZ R76, R248, R251.reuse, R76 ;  /* 0x000000fbf84c2223 */ /* 0x080fe2000001004c */
[----:B------:R-:W-:Y:S02]  /*ade0*/  @P2 FFMA.FTZ R77, R246, R251, -R77 ;  /* 0x000000fbf64d2223 */ /* 0x000fe4000001084d */
[----:B------:R-:W-:Y:S01]  /*adf0*/  UIADD3 UR7, UPT, UPT, UR7, -0x400, URZ ;  /* 0xfffffc0007077890 */ /* 0x000fe2000fffe0ff */
[----:B------:R-:W-:Y:S01]  /*ae00*/  @P2 FADD.FTZ R79, R252, R76 ;  /* 0x0000004cfc4f2221 */ /* 0x000fe20000010000 */
[----:B------:R-:W-:Y:S01]  /*ae10*/  @P2 FADD.FTZ R251, R250, R77 ;  /* 0x0000004dfafb2221 */ /* 0x000fe20000010000 */
[----:B------:R-:W-:Y:S01]  /*ae20*/  FMUL.FTZ R77, R214, R232 ;  /* 0x000000e8d64d7220 */ /* 0x000fe20000410000 */
[----:B------:R-:W-:Y:S01]  /*ae30*/  USHF.R.S32.HI UR10, URZ, 0x1f, UR7 ;  /* 0x0000001fff0a7899 */ /* 0x000fe20008011407 */
[-C--:B------:R-:W-:Y:S01]  /*ae40*/  FMUL.FTZ R230, R79, R111.reuse ;  /* 0x0000006f4fe67220 */ /* 0x080fe20000410000 */
[----:B------:R-:W-:-:S03]  /*ae50*/  FMUL.FTZ R76, R251, R111 ;  /* 0x0000006ffb4c7220 */ /* 0x000fc60000410000 */
[-C--:B------:R-:W-:Y:S01]  /*ae60*/  FFMA.FTZ R230, R251, R110.reuse, R230 ;  /* 0x0000006efbe67223 */ /* 0x080fe200000100e6 */
[----:B------:R-:W-:Y:S01]  /*ae70*/  FFMA.FTZ R110, R79, R110, -R76 ;  /* 0x0000006e4f6e7223 */ /* 0x000fe2000001084c */
[----:B------:R-:W-:Y:S01]  /*ae80*/  FMUL.FTZ R76, R214, R108 ;  /* 0x0000006cd64c7220 */ /* 0x000fe20000410000 */
[----:B0-----:R-:W-:Y:S01]  /*ae90*/  MOV R81, UR38 ;  /* 0x0000002600517c02 */ /* 0x001fe20008000f00 */
[----:B------:R-:W-:Y:S01]  /*aea0*/  FADD.FTZ R127, R127, R230 ;  /* 0x000000e67f7f7221 */ /* 0x000fe20000010000 */
[----:B------:R-:W-:Y:S01]  /*aeb0*/  FADD.FTZ R129, R129, R110 ;  /* 0x0000006e81817221 */ /* 0x000fe20000010000 */
        /* <DEDUP_REMOVED lines=51> */
[----:B------:R-:W-:Y:S01]  /*b1f0*/  FFMA.FTZ R241, R30, R241, R76 ;  /* 0x000000f11ef17223 */ /* 0x000fe2000001004c */
[----:B------:R-:W-:Y:S01]  /*b200*/  MOV R79, UR10 ;  /* 0x0000000a004f7c02 */ /* 0x000fe20008000f00 */
[----:B------:R-:W-:Y:S01]  /*b210*/  UMOV UR10, UR43 ;  /* 0x0000002b000a7c82 */ /* 0x000fe20008000000 */
[C---:B------:R-:W-:Y:S01]  /*b220*/  FMUL.FTZ R76, R196.reuse, R239 ;  /* 0x000000efc44c7220 */ /* 0x040fe20000410000 */
[----:B------:R-:W-:-:S03]  /*b230*/  FMUL.FTZ R78, R196, R241 ;  /* 0x000000f1c44e7220 */ /* 0x000fc60000410000 */
[C---:B------:R-:W-:Y:S01]  /*b240*/  FFMA.FTZ R76, R197.reuse, R241, -R76 ;  /* 0x000000f1c54c7223 */ /* 0x040fe2000001084c */
[----:B------:R-:W-:Y:S01]  /*b250*/  FFMA.FTZ R77, R197, R239, R78 ;  /* 0x000000efc54d7223 */ /* 0x000fe2000001004e */
[----:B------:R-:W-:Y:S02]  /*b260*/  LOP3.LUT R78, R3, UR7, RZ, 0xfc, !PT ;  /* 0x00000007034e7c12 */ /* 0x000fe4000f8efcff */
[C---:B------:R-:W-:Y:S01]  /*b270*/  FFMA.FTZ R226, R31.reuse, R226, R76 ;  /* 0x000000e21fe27223 */ /* 0x040fe2000001004c */
        /* <DEDUP_REMOVED lines=28> */
[----:B------:R-:W-:Y:S01]  /*b440*/  FFMA.FTZ R219, R34, R219, R79 ;  /* 0x000000db22db7223 */ /* 0x000fe2000001004f */
[----:B------:R-:W-:Y:S01]  /*b450*/  FMUL.FTZ R79, R170, R127 ;  /* 0x0000007faa4f7220 */ /* 0x000fe20000410000 */
[----:B------:R-:W-:Y:S01]  /*b460*/  FFMA.FTZ R217, R34, R217, R82 ;  /* 0x000000d922d97223 */ /* 0x000fe20000010052 */
[----:B------:R-:W-:Y:S01]  /*b470*/  FMUL.FTZ R82, R170, R129 ;  /* 0x00000081aa527220 */ /* 0x000fe20000410000 */
[----:B------:R-:W-:Y:S01]  /*b480*/  FMUL.FTZ R240, R133, R219 ;  /* 0x000000db85f07220 */ /* 0x000fe20000410000 */
[C---:B------:R-:W-:Y:S02]  /*b490*/  FFMA.FTZ R230, R114.reuse, R129, -R79 ;  /* 0x0000008172e67223 */ /* 0x040fe4000001084f */
[----:B------:R-:W-:Y:S01]  /*b4a0*/  FFMA.FTZ R110, R114, R127, R82 ;  /* 0x0000007f726e7223 */ /* 0x000fe20000010052 */
[-C--:B------:R-:W-:Y:S01]  /*b4b0*/  FFMA.FTZ R240, R165, R217.reuse, R240 ;  /* 0x000000d9a5f07223 */ /* 0x080fe200000100f0 */
[----:B------:R-:W-:Y:S01]  /*b4c0*/  FADD.FTZ R82, R139, R230 ;  /* 0x000000e68b527221 */ /* 0x000fe20000010000 */
[----:B------:R-:W-:Y:S01]  /*b4d0*/  FMUL.FTZ R230, R133, R217 ;  /* 0x000000d985e67220 */ /* 0x000fe20000410000 */
[----:B------:R-:W-:Y:S01]  /*b4e0*/  FADD.FTZ R110, R125, R110 ;  /* 0x0000006e7d6e7221 */ /* 0x000fe20000010000 */
[----:B------:R-:W-:Y:S01]  /*b4f0*/  FFMA.FTZ R184, R35, R184, R240 ;  /* 0x000000b823b87223 */ /* 0x000fe200000100f0 */
[----:B------:R-:W-:Y:S01]  /*b500*/  FMUL.FTZ R83, R133, R82 ;  /* 0x0000005285537220 */ /* 0x000fe20000410000 */
[----:B------:R-:W-:Y:S01]  /*b510*/  FFMA.FTZ R79, R165, R219, -R230 ;  /* 0x000000dba54f7223 */ /* 0x000fe200000108e6 */
[----:B------:R-:W-:Y:S01]  /*b520*/  FMUL.FTZ R133, R133, R110 ;  /* 0x0000006e85857220 */ /* 0x000fe20000410000 */
[----:B------:R-:W-:Y:S01]  /*b530*/  FMUL.FTZ R247, R131, R82 ;  /* 0x0000005283f77220 */ /* 0x000fe20000410000 */
[----:B------:R-:W-:Y:S01]  /*b540*/  FFMA.FTZ R83, R165, R110, R83 ;  /* 0x0000006ea5537223 */ /* 0x000fe20000010053 */
[----:B------:R-:W-:Y:S01]  /*b550*/  FFMA.FTZ R188, R35, R188, R79 ;  /* 0x000000bc23bc7223 */ /* 0x000fe2000001004f */
[----:B------:R-:W-:Y:S01]  /*b560*/  FMUL.FTZ R79, R170, R184 ;  /* 0x000000b8aa4f7220 */ /* 0x000fe20000410000 */
[----:B------:R-:W-:Y:S01]  /*b570*/  FFMA.FTZ R125, R165, R82, -R133 ;  /* 0x00000052a57d7223 */ /* 0x000fe20000010885 */
[----:B------:R-:W-:Y:S01]  /*b580*/  FADD.FTZ R83, R126, R83 ;  /* 0x000000537e537221 */ /* 0x000fe20000010000 */
[-C--:B------:R-:W-:Y:S01]  /*b590*/  FMUL.FTZ R133, R170, R188.reuse ;  /* 0x000000bcaa857220 */ /* 0x080fe20000410000 */
[----:B------:R-:W-:Y:S01]  /*b5a0*/  FFMA.FTZ R79, R114, R188, -R79 ;  /* 0x000000bc724f7223 */ /* 0x000fe2000001084f */
[----:B------:R-:W-:Y:S01]  /*b5b0*/  FADD.FTZ R125, R176, R125 ;  /* 0x0000007db07d7221 */ /* 0x000fe20000010000 */
[----:B------:R-:W-:Y:S01]  /*b5c0*/  FMUL.FTZ R126, R36, R91 ;  /* 0x0000005b247e7220 */ /* 0x000fe20000410000 */
[----:B------:R-:W-:Y:S01]  /*b5d0*/  FFMA.FTZ R114, R114, R184, R133 ;  /* 0x000000b872727223 */ /* 0x000fe20000010085 */
[----:B------:R-:W-:Y:S01]  /*b5e0*/  FFMA.FTZ R223, R36, R223, R79 ;  /* 0x000000df24df7223 */ /* 0x000fe2000001004f */
[C---:B------:R-:W-:Y:S01]  /*b5f0*/  FMUL.FTZ R79, R162.reuse, R125 ;  /* 0x0000007da24f7220 */ /* 0x040fe20000410000 */
[----:B------:R-:W-:Y:S01]  /*b600*/  FMUL.FTZ R162, R162, R83 ;  /* 0x00000053a2a27220 */ /* 0x000fe20000410000 */
[----:B------:R-:W-:Y:S01]  /*b610*/  FFMA.FTZ R221, R36, R221, R114 ;  /* 0x000000dd24dd7223 */ /* 0x000fe20000010072 */
[----:B------:R-:W-:Y:S01]  /*b620*/  FMUL.FTZ R114, R128, R129 ;  /* 0x0000008180727220 */ /* 0x000fe20000410000 */
[C---:B------:R-:W-:Y:S01]  /*b630*/  FFMA.FTZ R245, R164.reuse, R83, R79 ;  /* 0x00000053a4f57223 */ /* 0x040fe2000001004f */
[----:B------:R-:W-:Y:S01]  /*b640*/  FFMA.FTZ R165, R164, R125, -R162 ;  /* 0x0000007da4a57223 */ /* 0x000fe200000108a2 */
[----:B------:R-:W-:Y:S01]  /*b650*/  FFMA.FTZ R128, R128, -R126, R221 ;  /* 0x8000007e80807223 */ /* 0x000fe200000100dd */
[----:B------:R-:W-:Y:S01]  /*b660*/  FFMA.FTZ R79, R130, R127, R114 ;  /* 0x0000007f824f7223 */ /* 0x000fe20000010072 */
[----:B------:R-:W-:Y:S01]  /*b670*/  FMUL.FTZ R114, R35, R52 ;  /* 0x0000003423727220 */ /* 0x000fe20000410000 */
[----:B------:R-:W-:Y:S01]  /*b680*/  FADD.FTZ R165, R174, R165 ;  /* 0x000000a5aea57221 */ /* 0x000fe20000010000 */
[----:B------:R-:W-:Y:S01]  /*b690*/  FADD.FTZ R245, R172, R245 ;  /* 0x000000f5acf57221 */ /* 0x000fe20000010000 */
[----:B------:R-:W-:Y:S01]  /*b6a0*/  FFMA.FTZ R126, -R130, R126, R223 ;  /* 0x0000007e827e7223 */ /* 0x000fe200000101df */
[-C--:B------:R-:W-:Y:S01]  /*b6b0*/  FFMA.FTZ R133, R131, -R114.reuse, R184 ;  /* 0x8000007283857223 */ /* 0x080fe200000100b8 */
[C---:B------:R-:W-:Y:S01]  /*b6c0*/  FMUL.FTZ R139, R166.reuse, R165 ;  /* 0x000000a5a68b7220 */ /* 0x040fe20000410000 */
[----:B------:R-:W-:Y:S01]  /*b6d0*/  FMUL.FTZ R166, R166, R245 ;  /* 0x000000f5a6a67220 */ /* 0x000fe20000410000 */
[C---:B------:R-:W-:Y:S01]  /*b6e0*/  FFMA.FTZ R131, -R137.reuse, R114, R188 ;  /* 0x0000007289837223 */ /* 0x040fe200000101bc */
[----:B------:R-:W-:Y:S01]  /*b6f0*/  FFMA.FTZ R162, R137, R110, R247 ;  /* 0x0000006e89a27223 */ /* 0x000fe200000100f7 */
[----:B------:R-:W-:Y:S01]  /*b700*/  FMUL.FTZ R137, R34, R89 ;  /* 0x0000005922897220 */ /* 0x000fe20000410000 */
[----:B------:R-:W-:Y:S01]  /*b710*/  FMUL.FTZ R130, R132, R125 ;  /* 0x0000007d84827220 */ /* 0x000fe20000410000 */
[C---:B------:R-:W-:Y:S01]  /*b720*/  FFMA.FTZ R114, R168.reuse, R245, R139 ;  /* 0x000000f5a8727223 */ /* 0x040fe2000001008b */
[----:B------:R-:W-:Y:S01]  /*b730*/  FFMA.FTZ R166, R168, R165, -R166 ;  /* 0x000000a5a8a67223 */ /* 0x000fe200000108a6 */
[----:B------:R-:W-:Y:S01]  /*b740*/  FFMA.FTZ R164, R132, -R137, R217 ;  /* 0x8000008984a47223 */ /* 0x000fe200000100d9 */
[C---:B------:R-:W-:Y:S01]  /*b750*/  FFMA.FTZ R139, R134.reuse, R83, R130 ;  /* 0x00000053868b7223 */ /* 0x040fe20000010082 */
[----:B------:R-:W-:Y:S01]  /*b760*/  FFMA.FTZ R132, -R134, R137, R219 ;  /* 0x0000008986847223 */ /* 0x000fe200000101db */
[----:B------:R-:W-:Y:S01]  /*b770*/  FMUL.FTZ R130, R33, R50 ;  /* 0x0000003221827220 */ /* 0x000fe20000410000 */
[----:B------:R-:W-:Y:S01]  /*b780*/  FMUL.FTZ R134, R153, R165 ;  /* 0x000000a599867220 */ /* 0x000fe20000410000 */
[----:B------:R-:W-:Y:S01]  /*b790*/  FADD.FTZ R123, R123, R166 ;  /* 0x000000a67b7b7221 */ /* 0x000fe20000010000 */
[----:B------:R-:W-:Y:S01]  /*b7a0*/  FADD.FTZ R137, R141, R114 ;  /* 0x000000728d897221 */ /* 0x000fe20000010000 */
[-C--:B------:R-:W-:Y:S01]  /*b7b0*/  FFMA.FTZ R153, R153, -R130.reuse, R186 ;  /* 0x8000008299997223 */ /* 0x080fe200000100ba */
[C---:B------:R-:W-:Y:S01]  /*b7c0*/  FFMA.FTZ R130, -R167.reuse, R130, R182 ;  /* 0x00000082a7827223 */ /* 0x040fe200000101b6 */
[----:B------:R-:W-:Y:S01]  /*b7d0*/  FFMA.FTZ R134, R167, R245, R134 ;  /* 0x000000f5a7867223 */ /* 0x000fe20000010086 */
[----:B------:R-:W-:Y:S01]  /*b7e0*/  FMUL.FTZ R141, R192, R123 ;  /* 0x0000007bc08d7220 */ /* 0x000fe20000410000 */
[----:B------:R-:W-:Y:S01]  /*b7f0*/  FMUL.FTZ R167, R32, R87 ;  /* 0x0000005720a77220 */ /* 0x000fe20000410000 */
[----:B------:R-:W-:Y:S01]  /*b800*/  FMUL.FTZ R114, R136, R123 ;  /* 0x0000007b88727220 */ /* 0x000fe20000410000 */
[-C--:B------:R-:W-:Y:S01]  /*b810*/  FMUL.FTZ R192, R192, R137.reuse ;  /* 0x00000089c0c07220 */ /* 0x080fe20000410000 */
[----:B------:R-:W-:Y:S01]  /*b820*/  FFMA.FTZ R166, R194, R137, R141 ;  /* 0x00000089c2a67223 */ /* 0x000fe2000001008d */
[-C--:B------:R-:W-:Y:S01]  /*b830*/  FFMA.FTZ R168, R136, -R167.reuse, R225 ;  /* 0x800000a788a87223 */ /* 0x080fe200000100e1 */
[C---:B------:R-:W-:Y:S01]  /*b840*/  FFMA.FTZ R136, -R138.reuse, R167, R227 ;  /* 0x000000a78a887223 */ /* 0x040fe200000101e3 */
[----:B------:R-:W-:Y:S01]  /*b850*/  FFMA.FTZ R141, R138, R137, R114 ;  /* 0x000000898a8d7223 */ /* 0x000fe20000010072 */
[----:B------:R-:W-:Y:S01]  /*b860*/  FMUL.FTZ R138, R137, UR15 ;  /* 0x0000000f898a7c20 */ /* 0x000fe20008410000 */
[----:B------:R-:W-:Y:S01]  /*b870*/  FADD.FTZ R166, R119, R166 ;  /* 0x000000a677a67221 */ /* 0x000fe20000010000 */
[C---:B------:R-:W-:Y:S01]  /*b880*/  FMUL.FTZ R114, R123.reuse, UR15 ;  /* 0x0000000f7b727c20 */ /* 0x040fe20008410000 */
[-C--:B------:R-:W-:Y:S01]  /*b890*/  FFMA.FTZ R192, R194, R123.reuse, -R192 ;  /* 0x0000007bc2c07223 */ /* 0x080fe200000108c0 */
[----:B------:R-:W-:Y:S01]  /*b8a0*/  FFMA.FTZ R119, R123, UR14, -R138 ;  /* 0x0000000e7b777c23 */ /* 0x000fe2000801088a */
[----:B------:R-:W-:Y:S01]  /*b8b0*/  FMUL.FTZ R123, R87, R123 ;  /* 0x0000007b577b7220 */ /* 0x000fe20000410000 */
[----:B------:R-:W-:Y:S01]  /*b8c0*/  FFMA.FTZ R247, R137, UR14, R114 ;  /* 0x0000000e89f77c23 */ /* 0x000fe20008010072 */
[----:B------:R-:W-:Y:S01]  /*b8d0*/  FMUL.FTZ R137, R87, R137 ;  /* 0x0000008957897220 */ /* 0x000fe20000410000 */
[----:B------:R-:W-:Y:S01]  /*b8e0*/  FMUL.FTZ R119, R168, R119 ;  /* 0x00000077a8777220 */ /* 0x000fe20000410000 */
[----:B------:R-:W-:Y:S01]  /*b8f0*/  MOV R114, 0x84 ;  /* 0x0000008400727802 */ /* 0x000fe20000000f00 */
[----:B------:R-:W-:Y:S01]  /*b900*/  FADD.FTZ R143, R143, R192 ;  /* 0x000000c08f8f7221 */ /* 0x000fe20000010000 */
[----:B------:R-:W-:Y:S01]  /*b910*/  FMUL.FTZ R251, R32, R123 ;  /* 0x0000007b20fb7220 */ /* 0x000fe20000410000 */
[----:B------:R-:W-:Y:S01]  /*b920*/  FFMA.FTZ R247, R136, R247, R119 ;  /* 0x000000f788f77223 */ /* 0x000fe20000010077 */
[C---:B------:R-:W-:Y:S01]  /*b930*/  FMUL.FTZ R119, R168.reuse, R123 ;  /* 0x0000007ba8777220 */ /* 0x040fe20000410000 */
[----:B------:R-:W-:Y:S01]  /*b940*/  FMUL.FTZ R168, R168, R137 ;  /* 0x00000089a8a87220 */ /* 0x000fe20000410000 */
[----:B------:R-:W-:-:S02]  /*b950*/  IMAD R114, R3, R114, UR16 ;  /* 0x0000001003727e24 */ /* 0x000fc4000f8e0272 */
[-C--:B------:R-:W-:Y:S01]  /*b960*/  FMUL.FTZ R167, R32, R137.reuse ;  /* 0x0000008920a77220 */ /* 0x080fe20000410000 */
[C---:B------:R-:W-:Y:S01]  /*b970*/  FFMA.FTZ R119, R136.reuse, R137, R119 ;  /* 0x0000008988777223 */ /* 0x040fe20000010077 */
[----:B------:R-:W-:Y:S01]  /*b980*/  FFMA.FTZ R123, R136, R123, -R168 ;  /* 0x0000007b887b7223 */ /* 0x000fe200000108a8 */
[C---:B------:R-:W-:Y:S01]  /*b990*/  FMUL.FTZ R136, R196.reuse, R143 ;  /* 0x0000008fc4887220 */ /* 0x040fe20000410000 */
[-C--:B------:R-:W-:Y:S01]  /*b9a0*/  FMUL.FTZ R196, R196, R166.reuse ;  /* 0x000000a6c4c47220 */ /* 0x080fe20000410000 */
[----:B------:R0:W-:Y:S01]  /*b9b0*/  STS [R114+0x2158], R167 ;  /* 0x002158a772007388 */ /* 0x0001e20000000800 */
[----:B------:R-:W-:Y:S01]  /*b9c0*/  FMUL.FTZ R137, R91, R127 ;  /* 0x0000007f5b897220 */ /* 0x000fe20000410000 */
[C---:B------:R-:W-:Y:S01]  /*b9d0*/  FFMA.FTZ R249, R197.reuse, R166, R136 ;  /* 0x000000a6c5f97223 */ /* 0x040fe20000010088 */
[----:B------:R-:W-:Y:S01]  /*b9e0*/  FFMA.FTZ R196, R197, R143, -R196 ;  /* 0x0000008fc5c47223 */ /* 0x000fe200000108c4 */
[----:B------:R-:W-:Y:S01]  /*b9f0*/  FFMA.FTZ R168, R32, R141, R247 ;  /* 0x0000008d20a87223 */ /* 0x000fe200000100f7 */
[----:B------:R-:W-:Y:S01]  /*ba00*/  FMUL.FTZ R197, R169, R143 ;  /* 0x0000008fa9c57220 */ /* 0x000fe20000410000 */
[----:B------:R-:W-:Y:S01]  /*ba10*/  FADD.FTZ R138, R120, R249 ;  /* 0x000000f9788a7221 */ /* 0x000fe20000010000 */
[----:B------:R-:W-:Y:S01]  /*ba20*/  FMUL.FTZ R120, R166, UR15 ;  /* 0x0000000fa6787c20 */ /* 0x000fe20008410000 */
[----:B------:R-:W-:Y:S01]  /*ba30*/  FMUL.FTZ R170, R36, R137 ;  /* 0x0000008924aa7220 */ /* 0x000fe20000410000 */
[----:B------:R-:W-:Y:S01]  /*ba40*/  FFMA.FTZ R64, R87, R141, R64 ;  /* 0x0000008d57407223 */ /* 0x000fe20000010040 */
[----:B0-----:R-:W-:Y:S01]  /*ba50*/  FMUL.FTZ R167, R31, R48 ;  /* 0x000000301fa77220 */ /* 0x001fe20000410000 */
[----:B------:R-:W-:Y:S01]  /*ba60*/  FMUL.FTZ R172, R48, R143 ;  /* 0x0000008f30ac7220 */ /* 0x000fe20000410000 */
[----:B------:R-:W-:Y:S01]  /*ba70*/  FADD.FTZ R141, R113, R196 ;  /* 0x000000c4718d7221 */ /* 0x000fe20000010000 */
[----:B------:R-:W-:Y:S01]  /*ba80*/  FADD.FTZ R45, R168, R45 ;  /* 0x0000002da82d7221 */ /* 0x000fe20000010000 */
[-C--:B------:R-:W-:Y:S01]  /*ba90*/  FFMA.FTZ R169, R169, -R167.reuse, R228 ;  /* 0x800000a7a9a97223 */ /* 0x080fe200000100e4 */
[C---:B------:R-:W-:Y:S01]  /*baa0*/  FMUL.FTZ R113, R143.reuse, UR15 ;  /* 0x0000000f8f717c20 */ /* 0x040fe20008410000 */
[----:B------:R-:W-:Y:S01]  /*bab0*/  FFMA.FTZ R120, R143, UR14, -R120 ;  /* 0x0000000e8f787c23 */ /* 0x000fe20008010878 */
[C---:B------:R-:W-:Y:S01]  /*bac0*/  FMUL.FTZ R168, R48.reuse, R166 ;  /* 0x000000a630a87220 */ /* 0x040fe20000410000 */
[----:B------:R-:W-:Y:S01]  /*bad0*/  FFMA.FTZ R167, -R171, R167, R226 ;  /* 0x000000a7aba77223 */ /* 0x000fe200000101e2 */
[----:B------:R-:W-:Y:S01]  /*bae0*/  FMUL.FTZ R174, R169, R172 ;  /* 0x000000aca9ae7220 */ /* 0x000fe20000410000 */
[----:B------:R0:W-:Y:S01]  /*baf0*/  STS [R114+0x2178], R170 ;  /* 0x002178aa72007388 */ /* 0x0001e20000000800 */
[----:B------:R-:W-:Y:S01]  /*bb00*/  FMUL.FTZ R194, R245, UR15 ;  /* 0x0000000ff5c27c20 */ /* 0x000fe20008410000 */
[----:B------:R-:W-:Y:S01]  /*bb10*/  FFMA.FTZ R136, R171, R166, R197 ;  /* 0x000000a6ab887223 */ /* 0x000fe200000100c5 */
[-C--:B------:R-:W-:Y:S01]  /*bb20*/  FMUL.FTZ R176, R169, R168.reuse ;  /* 0x000000a8a9b07220 */ /* 0x080fe20000410000 */
[----:B------:R-:W-:Y:S01]  /*bb30*/  FMUL.FTZ R143, R31, R168 ;  /* 0x000000a81f8f7220 */ /* 0x000fe20000410000 */
[C---:B------:R-:W-:Y:S01]  /*bb40*/  FMUL.FTZ R192, R165.reuse, UR15 ;  /* 0x0000000fa5c07c20 */ /* 0x040fe20008410000 */
[----:B------:R-:W-:Y:S01]  /*bb50*/  FFMA.FTZ R194, R165, UR14, -R194 ;  /* 0x0000000ea5c27c23 */ /* 0x000fe200080108c2 */
[----:B------:R-:W-:Y:S01]  /*bb60*/  FFMA.FTZ R103, R48, R136, R103 ;  /* 0x0000008830677223 */ /* 0x000fe20000010067 */
[----:B------:R-:W-:Y:S01]  /*bb70*/  FFMA.FTZ R105, R50, R134, R105 ;  /* 0x0000008632697223 */ /* 0x000fe20000010069 */
[----:B------:R1:W-:Y:S01]  /*bb80*/  STS [R114+0x2150], R143 ;  /* 0x0021508f72007388 */ /* 0x0003e20000000800 */
[----:B0-----:R-:W-:Y:S01]  /*bb90*/  FFMA.FTZ R170, R166, UR14, R113 ;  /* 0x0000000ea6aa7c23 */ /* 0x001fe20008010071 */
[----:B------:R-:W-:Y:S01]  /*bba0*/  FMUL.FTZ R166, R169, R120 ;  /* 0x00000078a9a67220 */ /* 0x000fe20000410000 */
[C---:B------:R-:W-:Y:S01]  /*bbb0*/  FFMA.FTZ R120, R167.reuse, R168, R174 ;  /* 0x000000a8a7787223 */ /* 0x040fe200000100ae */
[C---:B------:R-:W-:Y:S01]  /*bbc0*/  FMUL.FTZ R174, R50.reuse, R165 ;  /* 0x000000a532ae7220 */ /* 0x040fe20000410000 */
[----:B------:R-:W-:Y:S01]  /*bbd0*/  FMUL.FTZ R168, R50, R245 ;  /* 0x000000f532a87220 */ /* 0x000fe20000410000 */
[-C--:B------:R-:W-:Y:S01]  /*bbe0*/  FFMA.FTZ R113, R167, R172.reuse, -R176 ;  /* 0x000000aca7717223 */ /* 0x080fe200000108b0 */
[----:B------:R-:W-:Y:S01]  /*bbf0*/  FMUL.FTZ R169, R31, R172 ;  /* 0x000000ac1fa97220 */ /* 0x000fe20000410000 */
[----:B------:R-:W-:Y:S01]  /*bc00*/  FMUL.FTZ R172, R129, UR15 ;  /* 0x0000000f81ac7c20 */ /* 0x000fe20008410000 */
[----:B------:R-:W-:Y:S01]  /*bc10*/  FFMA.FTZ R170, R167, R170, R166 ;  /* 0x000000aaa7aa7223 */ /* 0x000fe200000100a6 */
[----:B------:R-:W-:Y:S01]  /*bc20*/  FFMA.FTZ R171, R245, UR14, R192 ;  /* 0x0000000ef5ab7c23 */ /* 0x000fe200080100c0 */
[C---:B-1----:R-:W-:Y:S01]  /*bc30*/  FMUL.FTZ R143, R153.reuse, R194 ;  /* 0x000000c2998f7220 */ /* 0x042fe20000410000 */
[C---:B------:R-:W-:Y:S01]  /*bc40*/  FMUL.FTZ R167, R153.reuse, R174 ;  /* 0x000000ae99a77220 */ /* 0x040fe20000410000 */
[-C--:B------:R-:W-:Y:S01]  /*bc50*/  FMUL.FTZ R153, R153, R168.reuse ;  /* 0x000000a899997220 */ /* 0x080fe20000410000 */
[C---:B------:R-:W-:Y:S01]  /*bc60*/  FFMA.FTZ R165, R127.reuse, UR14, R172 ;  /* 0x0000000e7fa57c23 */ /* 0x040fe200080100ac */
[----:B------:R-:W-:Y:S01]  /*bc70*/  FMUL.FTZ R166, R127, UR15 ;  /* 0x0000000f7fa67c20 */ /* 0x000fe20008410000 */
[C---:B------:R-:W-:Y:S01]  /*bc80*/  FFMA.FTZ R172, R130.reuse, R171, R143 ;  /* 0x000000ab82ac7223 */ /* 0x040fe2000001008f */
[C---:B------:R-:W-:Y:S01]  /*bc90*/  FFMA.FTZ R127, R130.reuse, R168, R167 ;  /* 0x000000a8827f7223 */ /* 0x040fe200000100a7 */
[----:B------:R-:W-:Y:S01]  /*bca0*/  FFMA.FTZ R130, R130, R174, -R153 ;  /* 0x000000ae82827223 */ /* 0x000fe20000010899 */
[----:B------:R-:W-:Y:S01]  /*bcb0*/  FMUL.FTZ R153, R110, UR15 ;  /* 0x0000000f6e997c20 */ /* 0x000fe20008410000 */
[C---:B------:R-:W-:Y:S01]  /*bcc0*/  FMUL.FTZ R143, R82.reuse, UR15 ;  /* 0x0000000f528f7c20 */ /* 0x040fe20008410000 */
[----:B------:R-:W-:Y:S01]  /*bcd0*/  FMUL.FTZ R192, R83, UR15 ;  /* 0x0000000f53c07c20 */ /* 0x000fe20008410000 */
[C---:B------:R-:W-:Y:S01]  /*bce0*/  FMUL.FTZ R197, R33.reuse, R168 ;  /* 0x000000a821c57220 */ /* 0x040fe20000410000 */
[----:B------:R-:W-:Y:S01]  /*bcf0*/  FMUL.FTZ R245, R33, R174 ;  /* 0x000000ae21f57220 */ /* 0x000fe20000410000 */
[----:B------:R0:W-:Y:S01]  /*bd00*/  STS [R114+0x2154], R169 ;  /* 0x002154a972007388 */ /* 0x0001e20000000800 */
[----:B------:R-:W-:Y:S01]  /*bd10*/  FFMA.FTZ R167, R129, UR14, -R166 ;  /* 0x0000000e81a77c23 */ /* 0x000fe200080108a6 */
[----:B------:R-:W-:Y:S01]  /*bd20*/  FFMA.FTZ R168, R82, UR14, -R153 ;  /* 0x0000000e52a87c23 */ /* 0x000fe20008010899 */
[----:B------:R-:W-:Y:S01]  /*bd30*/  FFMA.FTZ R166, R110, UR14, R143 ;  /* 0x0000000e6ea67c23 */ /* 0x000fe2000801008f */
[----:B------:R-:W-:Y:S01]  /*bd40*/  FMUL.FTZ R176, R125, UR15 ;  /* 0x0000000f7db07c20 */ /* 0x000fe20008410000 */
[----:B------:R-:W-:Y:S01]  /*bd50*/  FMUL.FTZ R153, R89, R83 ;  /* 0x0000005359997220 */ /* 0x000fe20000410000 */
[----:B------:R-:W-:Y:S01]  /*bd60*/  FMUL.FTZ R110, R52, R110 ;  /* 0x0000006e346e7220 */ /* 0x000fe20000410000 */
[----:B------:R1:W-:Y:S01]  /*bd70*/  STS [R114+0x2160], R197 ;  /* 0x002160c572007388 */ /* 0x0003e20000000800 */
[----:B------:R-:W-:Y:S01]  /*bd80*/  FMUL.FTZ R171, R30, R85 ;  /* 0x000000551eab7220 */ /* 0x000fe20000410000 */
[----:B------:R-:W-:Y:S01]  /*bd90*/  FFMA.FTZ R170, R31, R136, R170 ;  /* 0x000000881faa7223 */ /* 0x000fe200000100aa */
[----:B0-----:R-:W-:Y:S01]  /*bda0*/  FFMA.FTZ R169, R125, UR14, -R192 ;  /* 0x0000000e7da97c23 */ /* 0x001fe200080108c0 */
[----:B------:R-:W-:Y:S01]  /*bdb0*/  FMUL.FTZ R125, R89, R125 ;  /* 0x0000007d597d7220 */ /* 0x000fe20000410000 */
[----:B------:R0:W-:Y:S01]  /*bdc0*/  STS [R114+0x2164], R245 ;  /* 0x002164f572007388 */ /* 0x0001e20000000800 */
[----:B------:R-:W-:Y:S01]  /*bdd0*/  FMUL.FTZ R247, R35, R110 ;  /* 0x0000006e23f77220 */ /* 0x000fe20000410000 */
[----:B------:R-:W-:Y:S01]  /*bde0*/  FMUL.FTZ R174, R198, R141 ;  /* 0x0000008dc6ae7220 */ /* 0x000fe20000410000 */
[----:B------:R-:W-:Y:S01]  /*bdf0*/  FMUL.FTZ R136, R138, UR15 ;  /* 0x0000000f8a887c20 */ /* 0x000fe20008410000 */
[-C--:B------:R-:W-:Y:S01]  /*be00*/  FMUL.FTZ R198, R198, R138.reuse ;  /* 0x0000008ac6c67220 */ /* 0x080fe20000410000 */
[----:B-1----:R-:W-:Y:S01]  /*be10*/  FMUL.FTZ R197, R34, R153 ;  /* 0x0000009922c57220 */ /* 0x002fe20000410000 */
[----:B------:R-:W-:Y:S01]  /*be20*/  FFMA.FTZ R143, R83, UR14, R176 ;  /* 0x0000000e538f7c23 */ /* 0x000fe200080100b0 */
[C---:B------:R-:W-:Y:S01]  /*be30*/  FMUL.FTZ R83, R142.reuse, R141 ;  /* 0x0000008d8e537220 */ /* 0x040fe20000410000 */
[-C--:B------:R-:W-:Y:S01]  /*be40*/  FFMA.FTZ R176, R142, -R171.reuse, R239 ;  /* 0x800000ab8eb07223 */ /* 0x080fe200000100ef */
[----:B------:R-:W-:Y:S01]  /*be50*/  FFMA.FTZ R142, -R144, R171, R241 ;  /* 0x000000ab908e7223 */ /* 0x000fe200000101f1 */
[----:B0-----:R-:W-:Y:S01]  /*be60*/  FMUL.FTZ R245, R34, R125 ;  /* 0x0000007d22f57220 */ /* 0x001fe20000410000 */
[----:B------:R0:W-:Y:S01]  /*be70*/  STS [R114+0x2168], R197 ;  /* 0x002168c572007388 */ /* 0x0001e20000000800 */
[-C--:B------:R-:W-:Y:S01]  /*be80*/  FFMA.FTZ R174, R199, R138.reuse, R174 ;  /* 0x0000008ac7ae7223 */ /* 0x080fe200000100ae */
[----:B------:R-:W-:Y:S01]  /*be90*/  FMUL.FTZ R171, R141, UR15 ;  /* 0x0000000f8dab7c20 */ /* 0x000fe20008410000 */
[----:B------:R-:W-:Y:S01]  /*bea0*/  FFMA.FTZ R199, R199, R141, -R198 ;  /* 0x0000008dc7c77223 */ /* 0x000fe200000108c6 */
[----:B------:R1:W-:Y:S01]  /*beb0*/  STS [R114+0x2170], R247 ;  /* 0x002170f772007388 */ /* 0x0003e20000000800 */
[----:B------:R-:W-:Y:S01]  /*bec0*/  FFMA.FTZ R83, R144, R138, R83 ;  /* 0x0000008a90537223 */ /* 0x000fe20000010053 */
[----:B------:R-:W-:Y:S01]  /*bed0*/  FFMA.FTZ R172, R33, R134, R172 ;  /* 0x0000008621ac7223 */ /* 0x000fe200000100ac */
[----:B------:R-:W-:Y:S01]  /*bee0*/  FFMA.FTZ R171, R138, UR14, R171 ;  /* 0x0000000e8aab7c23 */ /* 0x000fe200080100ab */
[----:B------:R2:W-:Y:S01]  /*bef0*/  STS [R114+0x216c], R245 ;  /* 0x00216cf572007388 */ /* 0x0005e20000000800 */
[----:B------:R-:W-:Y:S01]  /*bf00*/  FADD.FTZ R134, R122, R199 ;  /* 0x000000c77a867221 */ /* 0x000fe20000010000 */
[----:B0-----:R-:W-:Y:S01]  /*bf10*/  FFMA.FTZ R197, R141, UR14, -R136 ;  /* 0x0000000e8dc57c23 */ /* 0x001fe20008010888 */
[C---:B------:R-:W-:Y:S01]  /*bf20*/  FMUL.FTZ R122, R164.reuse, R125 ;  /* 0x0000007da47a7220 */ /* 0x040fe20000410000 */
[C---:B------:R-:W-:Y:S01]  /*bf30*/  FMUL.FTZ R169, R164.reuse, R169 ;  /* 0x000000a9a4a97220 */ /* 0x040fe20000410000 */
[----:B------:R-:W-:Y:S01]  /*bf40*/  FMUL.FTZ R164, R164, R153 ;  /* 0x00000099a4a47220 */ /* 0x000fe20000410000 */
[----:B-1----:R-:W-:Y:S01]  /*bf50*/  FMUL.FTZ R247, R85, R141 ;  /* 0x0000008d55f77220 */ /* 0x002fe20000410000 */
[----:B------:R-:W-:Y:S01]  /*bf60*/  FMUL.FTZ R197, R176, R197 ;  /* 0x000000c5b0c57220 */ /* 0x000fe20000410000 */
[----:B------:R-:W-:Y:S01]  /*bf70*/  FADD.FTZ R159, R159, R174 ;  /* 0x000000ae9f9f7221 */ /* 0x000fe20000010000 */
[----:B------:R-:W-:Y:S01]  /*bf80*/  FADD.FTZ R47, R170, R47 ;  /* 0x0000002faa2f7221 */ /* 0x000fe20000010000 */
[----:B--2---:R-:W-:Y:S01]  /*bf90*/  FMUL.FTZ R245, R85, R138 ;  /* 0x0000008a55f57220 */ /* 0x004fe20000410000 */
[----:B------:R-:W-:Y:S01]  /*bfa0*/  FMUL.FTZ R141, R176, R247 ;  /* 0x000000f7b08d7220 */ /* 0x000fe20000410000 */
[----:B------:R-:W-:Y:S01]  /*bfb0*/  FFMA.FTZ R171, R142, R171, R197 ;  /* 0x000000ab8eab7223 */ /* 0x000fe200000100c5 */
[----:B------:R-:W-:Y:S01]  /*bfc0*/  FFMA.FTZ R169, R132, R143, R169 ;  /* 0x0000008f84a97223 */ /* 0x000fe200000100a9 */
[-C--:B------:R-:W-:Y:S01]  /*bfd0*/  FMUL.FTZ R138, R176, R245.reuse ;  /* 0x000000f5b08a7220 */ /* 0x080fe20000410000 */
[----:B------:R-:W-:Y:S01]  /*bfe0*/  FFMA.FTZ R141, R142, R245, R141 ;  /* 0x000000f58e8d7223 */ /* 0x000fe2000001008d */
[----:B------:R-:W-:Y:S01]  /*bff0*/  FFMA.FTZ R143, R132, R125, -R164 ;  /* 0x0000007d848f7223 */ /* 0x000fe200000108a4 */
[-C--:B------:R-:W-:Y:S01]  /*c000*/  FMUL.FTZ R136, R173, R134.reuse ;  /* 0x00000086ad887220 */ /* 0x080fe20000410000 */
[----:B------:R-:W-:Y:S01]  /*c010*/  FFMA.FTZ R138, R142, R247, -R138 ;  /* 0x000000f78e8a7223 */ /* 0x000fe2000001088a */
[----:B------:R-:W-:Y:S01]  /*c020*/  FFMA.FTZ R142, R132, R153, R122 ;  /* 0x00000099848e7223 */ /* 0x000fe2000001007a */
[----:B------:R-:W-:Y:S01]  /*c030*/  FMUL.FTZ R122, R200, R134 ;  /* 0x00000086c87a7220 */ /* 0x000fe20000410000 */
[-C--:B------:R-:W-:Y:S01]  /*c040*/  FFMA.FTZ R62, R85, R83.reuse, R62 ;  /* 0x00000053553e7223 */ /* 0x080fe2000001003e */
[----:B------:R-:W-:Y:S01]  /*c050*/  FFMA.FTZ R170, R30, R83, R171 ;  /* 0x000000531eaa7223 */ /* 0x000fe200000100ab */
[-C--:B------:R-:W-:Y:S01]  /*c060*/  FMUL.FTZ R125, R200, R159.reuse ;  /* 0x0000009fc87d7220 */ /* 0x080fe20000410000 */
[----:B------:R-:W-:Y:S01]  /*c070*/  FMUL.FTZ R83, R159, UR15 ;  /* 0x0000000f9f537c20 */ /* 0x000fe20008410000 */
[----:B------:R-:W-:Y:S01]  /*c080*/  FMUL.FTZ R144, R29, R46 ;  /* 0x0000002e1d907220 */ /* 0x000fe20000410000 */
[-C--:B------:R-:W-:Y:S01]  /*c090*/  FFMA.FTZ R132, R201, R159.reuse, R122 ;  /* 0x0000009fc9847223 */ /* 0x080fe2000001007a */
[----:B------:R-:W-:Y:S01]  /*c0a0*/  FFMA.FTZ R122, R177, R159, R136 ;  /* 0x0000009fb17a7223 */ /* 0x000fe20000010088 */
[----:B------:R-:W-:Y:S01]  /*c0b0*/  FFMA.FTZ R125, R201, R134, -R125 ;  /* 0x00000086c97d7223 */ /* 0x000fe2000001087d */
[C---:B------:R-:W-:Y:S01]  /*c0c0*/  FMUL.FTZ R136, R134.reuse, UR15 ;  /* 0x0000000f86887c20 */ /* 0x040fe20008410000 */
[----:B------:R-:W-:Y:S01]  /*c0d0*/  FFMA.FTZ R164, R134, UR14, -R83 ;  /* 0x0000000e86a47c23 */ /* 0x000fe20008010853 */
[----:B------:R-:W-:Y:S01]  /*c0e0*/  FFMA.FTZ R173, R173, -R144, R190 ;  /* 0x80000090adad7223 */ /* 0x000fe200000100be */
[----:B------:R-:W-:Y:S01]  /*c0f0*/  FMUL.FTZ R134, R46, R134 ;  /* 0x000000862e867220 */ /* 0x000fe20000410000 */
[----:B------:R-:W-:Y:S01]  /*c100*/  FADD.FTZ R43, R172, R43 ;  /* 0x0000002bac2b7221 */ /* 0x000fe20000010000 */
[-C--:B------:R-:W-:Y:S01]  /*c110*/  FFMA.FTZ R66, R89, R139.reuse, R66 ;  /* 0x0000008b59427223 */ /* 0x080fe20000010042 */
[----:B------:R-:W-:Y:S01]  /*c120*/  FFMA.FTZ R172, R34, R139, R169 ;  /* 0x0000008b22ac7223 */ /* 0x000fe200000100a9 */
[----:B------:R-:W-:Y:S01]  /*c130*/  FADD.FTZ R163, R163, R132 ;  /* 0x00000084a3a37221 */ /* 0x000fe20000010000 */
[----:B------:R-:W-:Y:S01]  /*c140*/  FFMA.FTZ R144, -R177, R144, R216 ;  /* 0x00000090b1907223 */ /* 0x000fe200000101d8 */
[----:B------:R-:W-:Y:S01]  /*c150*/  FMUL.FTZ R132, R46, R159 ;  /* 0x0000009f2e847220 */ /* 0x000fe20000410000 */
[----:B------:R-:W-:Y:S01]  /*c160*/  FMUL.FTZ R139, R173, R134 ;  /* 0x00000086ad8b7220 */ /* 0x000fe20000410000 */
[----:B------:R-:W-:Y:S01]  /*c170*/  FADD.FTZ R83, R140, R125 ;  /* 0x0000007d8c537221 */ /* 0x000fe20000010000 */
[----:B------:R-:W-:Y:S01]  /*c180*/  FFMA.FTZ R153, R159, UR14, R136 ;  /* 0x0000000e9f997c23 */ /* 0x000fe20008010088 */
[C---:B------:R-:W-:Y:S01]  /*c190*/  FMUL.FTZ R125, R173.reuse, R164 ;  /* 0x000000a4ad7d7220 */ /* 0x040fe20000410000 */
[-C--:B------:R-:W-:Y:S01]  /*c1a0*/  FMUL.FTZ R173, R173, R132.reuse ;  /* 0x00000084adad7220 */ /* 0x080fe20000410000 */
[-C--:B------:R-:W-:Y:S01]  /*c1b0*/  FFMA.FTZ R140, R144, R132.reuse, R139 ;  /* 0x00000084908c7223 */ /* 0x080fe2000001008b */
        /* <DEDUP_REMOVED lines=9> */
[----:B------:R-:W-:Y:S01]  /*c250*/  FMUL.FTZ R153, R133, R110 ;  /* 0x0000006e85997220 */ /* 0x000fe20000410000 */
[----:B------:R-:W-:Y:S01]  /*c260*/  FADD.FTZ R121, R121, R132 ;  /* 0x0000008479797221 */ /* 0x000fe20000010000 */
[----:B------:R-:W-:Y:S01]  /*c270*/  FADD.FTZ R161, R161, R202 ;  /* 0x000000caa1a17221 */ /* 0x000fe20000010000 */
[-C--:B------:R-:W-:Y:S01]  /*c280*/  FMUL.FTZ R249, R35, R82.reuse ;  /* 0x0000005223f97220 */ /* 0x080fe20000410000 */
[-C--:B------:R-:W-:Y:S01]  /*c290*/  FMUL.FTZ R144, R133, R82.reuse ;  /* 0x0000005285907220 */ /* 0x080fe20000410000 */
[----:B------:R-:W-:Y:S01]  /*c2a0*/  FFMA.FTZ R153, R131, R82, -R153 ;  /* 0x0000005283997223 */ /* 0x000fe20000010899 */
[C---:B------:R-:W-:Y:S01]  /*c2b0*/  FMUL.FTZ R82, R204.reuse, R121 ;  /* 0x00000079cc527220 */ /* 0x040fe20000410000 */
[-C--:B------:R-:W-:Y:S01]  /*c2c0*/  FMUL.FTZ R204, R204, R161.reuse ;  /* 0x000000a1cccc7220 */ /* 0x080fe20000410000 */
[----:B------:R-:W-:Y:S01]  /*c2d0*/  FMUL.FTZ R168, R133, R168 ;  /* 0x000000a885a87220 */ /* 0x000fe20000410000 */
[----:B------:R-:W-:Y:S01]  /*c2e0*/  FFMA.FTZ R144, R131, R110, R144 ;  /* 0x0000006e83907223 */ /* 0x000fe20000010090 */
[C---:B------:R-:W-:Y:S01]  /*c2f0*/  FFMA.FTZ R82, R205.reuse, R161, R82 ;  /* 0x000000a1cd527223 */ /* 0x040fe20000010052 */
[----:B------:R-:W-:Y:S01]  /*c300*/  FFMA.FTZ R204, R205, R121, -R204 ;  /* 0x00000079cdcc7223 */ /* 0x000fe200000108cc */
[----:B------:R-:W-:Y:S01]  /*c310*/  FFMA.FTZ R166, R131, R166, R168 ;  /* 0x000000a683a67223 */ /* 0x000fe200000100a8 */
[----:B------:R-:W-:Y:S01]  /*c320*/  FMUL.FTZ R125, R28, R75 ;  /* 0x0000004b1c7d7220 */ /* 0x000fe20000410000 */
[----:B------:R-:W-:Y:S01]  /*c330*/  FADD.FTZ R136, R157, R82 ;  /* 0x000000529d887221 */ /* 0x000fe20000010000 */
[----:B------:R-:W-:Y:S01]  /*c340*/  FADD.FTZ R135, R135, R204 ;  /* 0x000000cc87877221 */ /* 0x000fe20000010000 */
[C---:B------:R-:W-:Y:S01]  /*c350*/  FMUL.FTZ R110, R146.reuse, R83 ;  /* 0x00000053926e7220 */ /* 0x040fe20000410000 */
[-C--:B------:R-:W-:Y:S01]  /*c360*/  FFMA.FTZ R146, R146, -R125.reuse, R229 ;  /* 0x8000007d92927223 */ /* 0x080fe200000100e5 */
        /* <DEDUP_REMOVED lines=8> */
[----:B------:R-:W-:Y:S01]  /*c3f0*/  FMUL.FTZ R133, R75, R83 ;  /* 0x000000534b857220 */ /* 0x000fe20000410000 */
[----:B------:R-:W-:Y:S01]  /*c400*/  FADD.FTZ R112, R112, R131 ;  /* 0x0000008370707221 */ /* 0x000fe20000010000 */
[----:B------:R-:W-:Y:S01]  /*c410*/  FADD.FTZ R155, R155, R206 ;  /* 0x000000ce9b9b7221 */ /* 0x000fe20000010000 */
[----:B------:R-:W-:Y:S01]  /*c420*/  FFMA.FTZ R131, R83, UR14, -R82 ;  /* 0x0000000e53837c23 */ /* 0x000fe20008010852 */
[----:B------:R-:W-:Y:S01]  /*c430*/  FFMA.FTZ R83, R163, UR14, R110 ;  /* 0x0000000ea3537c23 */ /* 0x000fe2000801006e */
[----:B------:R-:W-:Y:S01]  /*c440*/  FMUL.FTZ R163, R75, R163 ;  /* 0x000000a34ba37220 */ /* 0x000fe20000410000 */
[C---:B------:R-:W-:Y:S01]  /*c450*/  FMUL.FTZ R82, R208.reuse, R155 ;  /* 0x0000009bd0527220 */ /* 0x040fe20000410000 */
[-C--:B------:R-:W-:Y:S01]  /*c460*/  FMUL.FTZ R208, R208, R112.reuse ;  /* 0x00000070d0d07220 */ /* 0x080fe20000410000 */
[----:B------:R-:W-:Y:S01]  /*c470*/  FMUL.FTZ R110, R181, R121 ;  /* 0x00000079b56e7220 */ /* 0x000fe20000410000 */
[C---:B------:R-:W-:Y:S01]  /*c480*/  FMUL.FTZ R148, R146.reuse, R163 ;  /* 0x000000a392947220 */ /* 0x040fe20000410000 */
        /* <DEDUP_REMOVED lines=9> */
[C---:B------:R-:W-:Y:S01]  /*c520*/  FMUL.FTZ R82, R210.reuse, R115 ;  /* 0x00000073d2527220 */ /* 0x040fe20000410000 */
[----:B------:R-:W-:Y:S01]  /*c530*/  FMUL.FTZ R210, R210, R151 ;  /* 0x00000097d2d27220 */ /* 0x000fe20000410000 */
[----:B------:R-:W-:Y:S01]  /*c540*/  FFMA.FTZ R146, R132, R163, R157 ;  /* 0x000000a384927223 */ /* 0x000fe2000001009d */
[C---:B------:R-:W-:Y:S01]  /*c550*/  FMUL.FTZ R167, R128.reuse, R167 ;  /* 0x000000a780a77220 */ /* 0x040fe20000410000 */
[C---:B------:R-:W-:Y:S01]  /*c560*/  FFMA.FTZ R82, R211.reuse, R151, R82 ;  /* 0x00000097d3527223 */ /* 0x040fe20000010052 */
[----:B------:R-:W-:Y:S01]  /*c570*/  FFMA.FTZ R211, R211, R115, -R210 ;  /* 0x00000073d3d37223 */ /* 0x000fe200000108d2 */
[C---:B------:R-:W-:Y:S01]  /*c580*/  FMUL.FTZ R157, R128.reuse, R129 ;  /* 0x00000081809d7220 */ /* 0x040fe20000410000 */
[----:B------:R-:W-:Y:S01]  /*c590*/  FMUL.FTZ R128, R128, R137 ;  /* 0x0000008980807220 */ /* 0x000fe20000410000 */
[----:B------:R-:W-:Y:S01]  /*c5a0*/  FADD.FTZ R149, R149, R82 ;  /* 0x0000005295957221 */ /* 0x000fe20000010000 */
[----:B------:R-:W-:Y:S01]  /*c5b0*/  FADD.FTZ R116, R116, R211 ;  /* 0x000000d374747221 */ /* 0x000fe20000010000 */
[----:B------:R-:W-:Y:S01]  /*c5c0*/  FFMA.FTZ R131, R132, R83, R131 ;  /* 0x0000005384837223 */ /* 0x000fe20000010083 */
[----:B------:R-:W-:Y:S01]  /*c5d0*/  STS [R114+0x213c], R133 ;  /* 0x00213c8572007388 */ /* 0x000fe20000000800 */
[CC--:B------:R-:W-:Y:S01]  /*c5e0*/  FMUL.FTZ R82, R212.reuse, R149.reuse ;  /* 0x00000095d4527220 */ /* 0x0c0fe20000410000 */
[----:B------:R-:W-:Y:S01]  /*c5f0*/  FMUL.FTZ R212, R212, R116 ;  /* 0x00000074d4d47220 */ /* 0x000fe20000410000 */
[----:B------:R-:W-:Y:S01]  /*c600*/  FFMA.FTZ R101, R46, R122, R101 ;  /* 0x0000007a2e657223 */ /* 0x000fe20000010065 */
[----:B------:R0:W-:Y:S01]  /*c610*/  STS [R114+0x2140], R159 ;  /* 0x0021409f72007388 */ /* 0x0001e20000000800 */
[C---:B------:R-:W-:Y:S01]  /*c620*/  FFMA.FTZ R82, R213.reuse, R116, -R82 ;  /* 0x00000074d5527223 */ /* 0x040fe20000010852 */
[----:B------:R-:W-:Y:S01]  /*c630*/  FFMA.FTZ R212, R213, R149, R212 ;  /* 0x00000095d5d47223 */ /* 0x000fe200000100d4 */
[----:B------:R-:W-:Y:S01]  /*c640*/  FFMA.FTZ R134, R29, R122, R134 ;  /* 0x0000007a1d867223 */ /* 0x000fe20000010086 */
[C---:B------:R-:W-:Y:S01]  /*c650*/  FFMA.FTZ R165, R126.reuse, R165, R167 ;  /* 0x000000a57ea57223 */ /* 0x040fe200000100a7 */
[----:B------:R-:W-:Y:S01]  /*c660*/  FADD.FTZ R117, R117, R82 ;  /* 0x0000005275757221 */ /* 0x000fe20000010000 */
[----:B------:R-:W-:Y:S01]  /*c670*/  FADD.FTZ R147, R147, R212 ;  /* 0x000000d493937221 */ /* 0x000fe20000010000 */
[----:B------:R-:W-:Y:S01]  /*c680*/  FFMA.FTZ R82, R183, R161, R110 ;  /* 0x000000a1b7527223 */ /* 0x000fe2000001006e */
[----:B------:R-:W-:Y:S01]  /*c690*/  FFMA.FTZ R157, R126, R137, R157 ;  /* 0x000000897e9d7223 */ /* 0x000fe2000001009d */
[C---:B------:R-:W-:Y:S01]  /*c6a0*/  FMUL.FTZ R110, R214.reuse, R117 ;  /* 0x00000075d66e7220 */ /* 0x040fe20000410000 */
[----:B------:R-:W-:Y:S01]  /*c6b0*/  FMUL.FTZ R214, R214, R147 ;  /* 0x00000093d6d67220 */ /* 0x000fe20000410000 */
[----:B0-----:R-:W-:Y:S01]  /*c6c0*/  FFMA.FTZ R159, R126, R129, -R128 ;  /* 0x000000817e9f7223 */ /* 0x001fe20000010880 */
[----:B------:R-:W-:Y:S01]  /*c6d0*/  FFMA.FTZ R126, R28, R125, R131 ;  /* 0x0000007d1c7e7223 */ /* 0x000fe20000010083 */
[C---:B------:R-:W-:Y:S01]  /*c6e0*/  FFMA.FTZ R122, R215.reuse, R147, R110 ;  /* 0x00000093d77a7223 */ /* 0x040fe2000001006e */
[----:B------:R-:W-:Y:S01]  /*c6f0*/  FFMA.FTZ R133, R215, R117, -R214 ;  /* 0x00000075d7857223 */ /* 0x000fe200000108d6 */
[----:B------:R-:W-:Y:S01]  /*c700*/  FMUL.FTZ R83, R27, R44 ;  /* 0x0000002c1b537220 */ /* 0x000fe20000410000 */
[----:B------:R-:W-:Y:S01]  /*c710*/  FMUL.FTZ R131, R21, R38 ;  /* 0x0000002615837220 */ /* 0x000fe20000410000 */
[----:B------:R-:W-:Y:S01]  /*c720*/  FADD.FTZ R145, R145, R122 ;  /* 0x0000007a91917221 */ /* 0x000fe20000010000 */
[----:B------:R-:W-:Y:S01]  /*c730*/  FADD.FTZ R133, R118, R133 ;  /* 0x0000008576857221 */ /* 0x000fe20000010000 */
[-C--:B------:R-:W-:Y:S01]  /*c740*/  FFMA.FTZ R166, R35, R162.reuse, R166 ;  /* 0x000000a223a67223 */ /* 0x080fe200000100a6 */
[----:B------:R-:W-:Y:S01]  /*c750*/  FADD.FTZ R53, R126, R53 ;  /* 0x000000357e357221 */ /* 0x000fe20000010000 */
[----:B------:R-:W-:Y:S01]  /*c760*/  FMUL.FTZ R122, R161, UR15 ;  /* 0x0000000fa17a7c20 */ /* 0x000fe20008410000 */
[----:B------:R-:W-:Y:S01]  /*c770*/  FMUL.FTZ R118, R121, UR15 ;  /* 0x0000000f79767c20 */ /* 0x000fe20008410000 */
[----:B------:R-:W-:Y:S01]  /*c780*/  FFMA.FTZ R107, R52, R162, R107 ;  /* 0x000000a2346b7223 */ /* 0x000fe2000001006b */
[----:B------:R-:W-:Y:S01]  /*c790*/  FFMA.FTZ R181, R181, -R83, R218 ;  /* 0x80000053b5b57223 */ /* 0x000fe200000100da */
[----:B------:R-:W-:Y:S01]  /*c7a0*/  FMUL.FTZ R128, R22, R69 ;  /* 0x0000004516807220 */ /* 0x000fe20000410000 */
[----:B------:R-:W-:Y:S01]  /*c7b0*/  FFMA.FTZ R132, -R195, R131, R108 ;  /* 0x00000083c3847223 */ /* 0x000fe2000001016c */
[----:B------:R-:W-:Y:S01]  /*c7c0*/  FMUL.FTZ R126, R44, R121 ;  /* 0x000000792c7e7220 */ /* 0x000fe20000410000 */
[----:B------:R-:W-:Y:S01]  /*c7d0*/  FFMA.FTZ R131, R193, -R131, R232 ;  /* 0x80000083c1837223 */ /* 0x000fe200000100e8 */
[----:B------:R-:W-:Y:S01]  /*c7e0*/  FMUL.FTZ R162, R38, R133 ;  /* 0x0000008526a27220 */ /* 0x000fe20000410000 */
[----:B------:R0:W-:Y:S01]  /*c7f0*/  STS [R114+0x215c], R251 ;  /* 0x00215cfb72007388 */ /* 0x0001e20000000800 */
[----:B------:R-:W-:Y:S01]  /*c800*/  FMUL.FTZ R163, R28, R163 ;  /* 0x000000a31ca37220 */ /* 0x000fe20000410000 */
[----:B------:R-:W-:Y:S01]  /*c810*/  FADD.FTZ R39, R166, R39 ;  /* 0x00000027a6277221 */ /* 0x000fe20000010000 */
[----:B------:R-:W-:Y:S01]  /*c820*/  FFMA.FTZ R122, R121, UR14, -R122 ;  /* 0x0000000e797a7c23 */ /* 0x000fe2000801087a */
[----:B------:R-:W-:Y:S01]  /*c830*/  FFMA.FTZ R174, R161, UR14, R118 ;  /* 0x0000000ea1ae7c23 */ /* 0x000fe20008010076 */
[----:B------:R-:W-:Y:S01]  /*c840*/  FFMA.FTZ R83, -R183, R83, R224 ;  /* 0x00000053b7537223 */ /* 0x000fe200000101e0 */
[-C--:B------:R-:W-:Y:S01]  /*c850*/  FFMA.FTZ R68, R91, R79.reuse, R68 ;  /* 0x0000004f5b447223 */ /* 0x080fe20000010044 */
[----:B------:R-:W-:Y:S01]  /*c860*/  FFMA.FTZ R110, R36, R79, R165 ;  /* 0x0000004f246e7223 */ /* 0x000fe200000100a5 */
[----:B------:R-:W-:Y:S01]  /*c870*/  FMUL.FTZ R118, R44, R161 ;  /* 0x000000a12c767220 */ /* 0x000fe20000410000 */
[----:B------:R-:W-:Y:S01]  /*c880*/  FMUL.FTZ R166, R181, R126 ;  /* 0x0000007eb5a67220 */ /* 0x000fe20000410000 */
[----:B0-----:R-:W-:Y:S01]  /*c890*/  FMUL.FTZ R251, R36, R129 ;  /* 0x0000008124fb7220 */ /* 0x001fe20000410000 */
[-C--:B------:R-:W-:Y:S01]  /*c8a0*/  FFMA.FTZ R129, -R160, R128.reuse, R111 ;  /* 0x00000080a0817223 */ /* 0x080fe2000001016f */
[----:B------:R-:W-:Y:S01]  /*c8b0*/  FFMA.FTZ R128, R158, -R128, R109 ;  /* 0x800000809e807223 */ /* 0x000fe2000001006d */
[----:B------:R-:W-:Y:S01]  /*c8c0*/  FMUL.FTZ R161, R69, R117 ;  /* 0x0000007545a17220 */ /* 0x000fe20000410000 */
[----:B------:R-:W-:Y:S01]  /*c8d0*/  FMUL.FTZ R164, R38, R145 ;  /* 0x0000009126a47220 */ /* 0x000fe20000410000 */
[----:B------:R-:W-:Y:S01]  /*c8e0*/  FMUL.FTZ R79, R131, R162 ;  /* 0x000000a2834f7220 */ /* 0x000fe20000410000 */
[C---:B------:R-:W-:Y:S01]  /*c8f0*/  FMUL.FTZ R176, R181.reuse, R122 ;  /* 0x0000007ab5b07220 */ /* 0x040fe20000410000 */
[----:B------:R0:W-:Y:S01]  /*c900*/  STS [R114+0x2138], R163 ;  /* 0x002138a372007388 */ /* 0x0001e20000000800 */
[-C--:B------:R-:W-:Y:S01]  /*c910*/  FMUL.FTZ R122, R181, R118.reuse ;  /* 0x00000076b57a7220 */ /* 0x080fe20000410000 */
[-C--:B------:R-:W-:Y:S01]  /*c920*/  FFMA.FTZ R166, R83, R118.reuse, R166 ;  /* 0x0000007653a67223 */ /* 0x080fe200000100a6 */
[----:B------:R-:W-:Y:S01]  /*c930*/  FMUL.FTZ R137, R27, R118 ;  /* 0x000000761b897220 */ /* 0x000fe20000410000 */
[----:B------:R-:W-:Y:S01]  /*c940*/  FMUL.FTZ R118, R128, R161 ;  /* 0x000000a180767220 */ /* 0x000fe20000410000 */
[----:B------:R-:W-:Y:S01]  /*c950*/  FFMA.FTZ R79, R132, R164, R79 ;  /* 0x000000a4844f7223 */ /* 0x000fe2000001004f */
[----:B------:R-:W-:Y:S01]  /*c960*/  FFMA.FTZ R60, R75, R125, R60 ;  /* 0x0000007d4b3c7223 */ /* 0x000fe2000001003c */
[----:B------:R-:W-:Y:S01]  /*c970*/  FMUL.FTZ R167, R27, R126 ;  /* 0x0000007e1ba77220 */ /* 0x000fe20000410000 */
[----:B------:R-:W-:Y:S01]  /*c980*/  FMUL.FTZ R125, R23, R40 ;  /* 0x00000028177d7220 */ /* 0x000fe20000410000 */
[----:B------:R-:W-:Y:S01]  /*c990*/  FADD.FTZ R79, RZ, R79 ;  /* 0x0000004fff4f7221 */ /* 0x000fe20000010000 */
[----:B0-----:R-:W-:Y:S01]  /*c9a0*/  FMUL.FTZ R163, R69, R147 ;  /* 0x0000009345a37220 */ /* 0x001fe20000410000 */
[----:B------:R-:W-:Y:S01]  /*c9b0*/  FMUL.FTZ R121, R24, R71 ;  /* 0x0000004718797220 */ /* 0x000fe20000410000 */
[----:B------:R-:W-:Y:S01]  /*c9c0*/  FADD.FTZ R51, R134, R51 ;  /* 0x0000003386337221 */ /* 0x000fe20000010000 */
[----:B------:R-:W-:Y:S01]  /*c9d0*/  FFMA.FTZ R165, R83, R126, -R122 ;  /* 0x0000007e53a57223 */ /* 0x000fe2000001087a */
[----:B------:R-:W-:Y:S01]  /*c9e0*/  FFMA.FTZ R118, R129, R163, R118 ;  /* 0x000000a381767223 */ /* 0x000fe20000010076 */
[-C--:B------:R-:W-:Y:S01]  /*c9f0*/  FFMA.FTZ R126, -R191, R125.reuse, R236 ;  /* 0x0000007dbf7e7223 */ /* 0x080fe200000101ec */
[----:B------:R0:W-:Y:S01]  /*ca00*/  STS [R114+0x2134], R167 ;  /* 0x002134a772007388 */ /* 0x0001e20000000800 */
[----:B------:R-:W-:Y:S01]  /*ca10*/  FFMA.FTZ R125, R189, -R125, R234 ;  /* 0x8000007dbd7d7223 */ /* 0x000fe200000100ea */
[----:B------:R-:W-:Y:S01]  /*ca20*/  FADD.FTZ R134, R79, R118 ;  /* 0x000000764f867221 */ /* 0x000fe20000010000 */
[-C--:B------:R-:W-:Y:S01]  /*ca30*/  FFMA.FTZ R122, -R156, R121.reuse, R237 ;  /* 0x000000799c7a7223 */ /* 0x080fe200000101ed */
[----:B------:R-:W-:Y:S01]  /*ca40*/  FMUL.FTZ R79, R131, R164 ;  /* 0x000000a4834f7220 */ /* 0x000fe20000410000 */
[----:B------:R-:W-:Y:S01]  /*ca50*/  FMUL.FTZ R168, R40, R116 ;  /* 0x0000007428a87220 */ /* 0x000fe20000410000 */
[----:B------:R-:W-:Y:S01]  /*ca60*/  FFMA.FTZ R121, R154, -R121, R243 ;  /* 0x800000799a797223 */ /* 0x000fe200000100f3 */
[----:B------:R-:W-:Y:S01]  /*ca70*/  FADD.FTZ R49, R170, R49 ;  /* 0x00000031aa317221 */ /* 0x000fe20000010000 */
[----:B------:R1:W-:Y:S01]  /*ca80*/  STS [R114+0x2130], R137 ;  /* 0x0021308972007388 */ /* 0x0003e20000000800 */
[----:B------:R-:W-:Y:S01]  /*ca90*/  FMUL.FTZ R170, R40, R149 ;  /* 0x0000009528aa7220 */ /* 0x000fe20000410000 */
[----:B0-----:R-:W-:Y:S01]  /*caa0*/  FMUL.FTZ R167, R71, R115 ;  /* 0x0000007347a77220 */ /* 0x001fe20000410000 */
[----:B------:R-:W-:Y:S01]  /*cab0*/  FMUL.FTZ R118, R128, R163 ;  /* 0x000000a380767220 */ /* 0x000fe20000410000 */
[----:B------:R0:W-:Y:S01]  /*cac0*/  STS [R114+0x2144], R169 ;  /* 0x002144a972007388 */ /* 0x0001e20000000800 */
[----:B------:R-:W-:Y:S01]  /*cad0*/  FFMA.FTZ R79, R132, R162, -R79 ;  /* 0x000000a2844f7223 */ /* 0x000fe2000001084f */
[----:B------:R-:W-:Y:S01]  /*cae0*/  FMUL.FTZ R173, R121, R167 ;  /* 0x000000a779ad7220 */ /* 0x000fe20000410000 */
[----:B------:R-:W-:Y:S01]  /*caf0*/  FADD.FTZ R41, R172, R41 ;  /* 0x00000029ac297221 */ /* 0x000fe20000010000 */
[----:B------:R-:W-:Y:S01]  /*cb00*/  FFMA.FTZ R118, R129, R161, -R118 ;  /* 0x000000a181767223 */ /* 0x000fe20000010876 */
[----:B------:R-:W-:Y:S01]  /*cb10*/  FADD.FTZ R79, RZ, R79 ;  /* 0x0000004fff4f7221 */ /* 0x000fe20000010000 */
[C---:B-1----:R-:W-:Y:S01]  /*cb20*/  FMUL.FTZ R137, R125.reuse, R168 ;  /* 0x000000a87d897220 */ /* 0x042fe20000410000 */
[-C--:B------:R-:W-:Y:S01]  /*cb30*/  FMUL.FTZ R171, R125, R170.reuse ;  /* 0x000000aa7dab7220 */ /* 0x080fe20000410000 */
[----:B------:R-:W-:Y:S01]  /*cb40*/  FMUL.FTZ R181, R26, R73 ;  /* 0x000000491ab57220 */ /* 0x000fe20000410000 */
[----:B------:R-:W-:Y:S01]  /*cb50*/  FADD.FTZ R79, R79, R118 ;  /* 0x000000764f4f7221 */ /* 0x000fe20000010000 */
[----:B0-----:R-:W-:Y:S01]  /*cb60*/  FMUL.FTZ R169, R71, R151 ;  /* 0x0000009747a97220 */ /* 0x001fe20000410000 */
[----:B------:R-:W-:Y:S01]  /*cb70*/  FFMA.FTZ R137, R126, R170, R137 ;  /* 0x000000aa7e897223 */ /* 0x000fe20000010089 */
[----:B------:R-:W-:Y:S01]  /*cb80*/  FFMA.FTZ R118, R83, R174, R176 ;  /* 0x000000ae53767223 */ /* 0x000fe200000100b0 */
[----:B------:R-:W-:Y:S01]  /*cb90*/  FMUL.FTZ R176, R42, R155 ;  /* 0x0000009b2ab07220 */ /* 0x000fe20000410000 */
[----:B------:R-:W-:Y:S01]  /*cba0*/  FFMA.FTZ R172, R122, R169, R173 ;  /* 0x000000a97aac7223 */ /* 0x000fe200000100ad */
[----:B------:R-:W-:Y:S01]  /*cbb0*/  FMUL.FTZ R173, R25, R42 ;  /* 0x0000002a19ad7220 */ /* 0x000fe20000410000 */
[----:B------:R-:W-:Y:S01]  /*cbc0*/  FADD.FTZ R137, R134, R137 ;  /* 0x0000008986897221 */ /* 0x000fe20000010000 */
[----:B------:R-:W-:Y:S01]  /*cbd0*/  FFMA.FTZ R134, R126, R168, -R171 ;  /* 0x000000a87e867223 */ /* 0x000fe200000108ab */
[----:B------:R-:W-:Y:S01]  /*cbe0*/  FMUL.FTZ R174, R42, R112 ;  /* 0x000000702aae7220 */ /* 0x000fe20000410000 */
[-C--:B------:R-:W-:Y:S01]  /*cbf0*/  FFMA.FTZ R83, R185, -R173.reuse, R222 ;  /* 0x800000adb9537223 */ /* 0x080fe200000100de */
[----:B------:R-:W-:Y:S01]  /*cc00*/  FADD.FTZ R172, R137, R172 ;  /* 0x000000ac89ac7221 */ /* 0x000fe20000010000 */
[----:B------:R-:W-:Y:S01]  /*cc10*/  FADD.FTZ R171, R79, R134 ;  /* 0x000000864fab7221 */ /* 0x000fe20000010000 */
[----:B------:R-:W-:Y:S01]  /*cc20*/  FFMA.FTZ R79, -R187, R173, R220 ;  /* 0x000000adbb4f7223 */ /* 0x000fe200000101dc */
[----:B------:R-:W-:Y:S01]  /*cc30*/  FMUL.FTZ R134, R83, R176 ;  /* 0x000000b053867220 */ /* 0x000fe20000410000 */
[----:B------:R-:W-:Y:S01]  /*cc40*/  FMUL.FTZ R137, R121, R169 ;  /* 0x000000a979897220 */ /* 0x000fe20000410000 */
[C---:B------:R-:W-:Y:S01]  /*cc50*/  FMUL.FTZ R177, R150.reuse, R135 ;  /* 0x0000008796b17220 */ /* 0x040fe20000410000 */
[----:B------:R-:W-:Y:S01]  /*cc60*/  FFMA.FTZ R183, R150, -R181, R233 ;  /* 0x800000b596b77223 */ /* 0x000fe200000100e9 */
[----:B------:R-:W-:Y:S01]  /*cc70*/  FFMA.FTZ R173, R79, R174, R134 ;  /* 0x000000ae4fad7223 */ /* 0x000fe20000010086 */
[----:B------:R-:W-:Y:S01]  /*cc80*/  FFMA.FTZ R150, R122, R167, -R137 ;  /* 0x000000a77a967223 */ /* 0x000fe20000010889 */
[C---:B------:R-:W-:Y:S01]  /*cc90*/  FFMA.FTZ R134, -R152.reuse, R181, R235 ;  /* 0x000000b598867223 */ /* 0x040fe200000101eb */
[----:B------:R-:W-:Y:S01]  /*cca0*/  FFMA.FTZ R137, R152, R136, R177 ;  /* 0x0000008898897223 */ /* 0x000fe200000100b1 */
[----:B------:R-:W-:Y:S01]  /*ccb0*/  FADD.FTZ R172, R172, R173 ;  /* 0x000000adacac7221 */ /* 0x000fe20000010000 */
[----:B------:R-:W-:Y:S01]  /*ccc0*/  FMUL.FTZ R152, R83, R174 ;  /* 0x000000ae53987220 */ /* 0x000fe20000410000 */
[----:B------:R-:W-:Y:S01]  /*ccd0*/  FMUL.FTZ R173, R73, R136 ;  /* 0x0000008849ad7220 */ /* 0x000fe20000410000 */
[----:B------:R-:W-:Y:S01]  /*cce0*/  FADD.FTZ R150, R171, R150 ;  /* 0x00000096ab967221 */ /* 0x000fe20000010000 */
[----:B------:R-:W-:Y:S01]  /*ccf0*/  FMUL.FTZ R177, R73, R135 ;  /* 0x0000008749b17220 */ /* 0x000fe20000410000 */
[----:B------:R-:W-:Y:S01]  /*cd00*/  FFMA.FTZ R171, R79, R176, -R152 ;  /* 0x000000b04fab7223 */ /* 0x000fe20000010898 */
[C---:B------:R-:W-:Y:S01]  /*cd10*/  FMUL.FTZ R152, R183.reuse, R173 ;  /* 0x000000adb7987220 */ /* 0x040fe20000410000 */
[----:B------:R-:W-:Y:S01]  /*cd20*/  FMUL.FTZ R245, R30, R245 ;  /* 0x000000f51ef57220 */ /* 0x000fe20000410000 */
[-C--:B------:R-:W-:Y:S01]  /*cd30*/  FMUL.FTZ R181, R183, R177.reuse ;  /* 0x000000b1b7b57220 */ /* 0x080fe20000410000 */
[----:B------:R-:W-:Y:S01]  /*cd40*/  FADD.FTZ R150, R150, R171 ;  /* 0x000000ab96967221 */ /* 0x000fe20000010000 */
[----:B------:R-:W-:Y:S01]  /*cd50*/  FFMA.FTZ R171, R134, R177, -R152 ;  /* 0x000000b186ab7223 */ /* 0x000fe20000010898 */
[----:B------:R-:W-:Y:S01]  /*cd60*/  FMUL.FTZ R199, R30, R247 ;  /* 0x000000f71ec77220 */ /* 0x000fe20000410000 */
[-C--:B------:R-:W-:Y:S01]  /*cd70*/  FFMA.FTZ R181, R134, R173.reuse, R181 ;  /* 0x000000ad86b57223 */ /* 0x080fe200000100b5 */
        /* <DEDUP_REMOVED lines=28> */
[----:B------:R-:W-:Y:S01]  /*cf40*/  FMUL.FTZ R119, R21, R164 ;  /* 0x000000a415777220 */ /* 0x000fe20000410000 */
        /* <DEDUP_REMOVED lines=8> */
[----:B------:R-:W-:Y:S01]  /*cfd0*/  FMUL.FTZ R135, R135, UR15 ;  /* 0x0000000f87877c20 */ /* 0x000fe20008410000 */
[----:B------:R-:W-:Y:S01]  /*cfe0*/  FADD.FTZ R130, R130, R153 ;  /* 0x0000009982827221 */ /* 0x000fe20000010000 */
[----:B------:R-:W-:Y:S01]  /*cff0*/  FADD.FTZ R144, R127, R144 ;  /* 0x000000907f907221 */ /* 0x000fe20000010000 */
[----:B------:R-:W-:Y:S01]  /*d000*/  STS [R114+0x212c], R177 ;  /* 0x00212cb172007388 */ /* 0x000fe20000000800 */
[----:B------:R-:W-:Y:S01]  /*d010*/  FFMA.FTZ R136, R136, UR14, R135 ;  /* 0x0000000e88887c23 */ /* 0x000fe20008010087 */
[----:B------:R-:W-:Y:S01]  /*d020*/  FADD.FTZ R120, R130, R159 ;  /* 0x0000009f82787221 */ /* 0x000fe20000010000 */
[----:B------:R-:W-:Y:S01]  /*d030*/  IADD3 R152, PT, PT, R3, 0x140, RZ ;  /* 0x0000014003987810 */ /* 0x000fe20007ffe0ff */
[----:B------:R-:W-:Y:S01]  /*d040*/  STS [R114+0x2120], R165 ;  /* 0x002120a572007388 */ /* 0x000fe20000000800 */
[----:B------:R-:W-:Y:S01]  /*d050*/  FMUL.FTZ R135, R183, R192 ;  /* 0x000000c0b7877220 */ /* 0x000fe20000410000 */
[----:B0-----:R-:W-:Y:S01]  /*d060*/  LEA.HI R173, R124, R3, RZ, 0x1b ;  /* 0x000000037cad7211 */ /* 0x001fe200078fd8ff */
[----:B------:R-:W-:Y:S01]  /*d070*/  FMUL.FTZ R109, R72, -R109 ;  /* 0x8000006d486d7220 */ /* 0x000fe20000410000 */
[----:B------:R-:W-:Y:S01]  /*d080*/  STS [R114+0x2124], R171 ;  /* 0x002124ab72007388 */ /* 0x000fe20000000800 */
[C---:B------:R-:W-:Y:S01]  /*d090*/  IADD3 R124, PT, PT, R3.reuse, 0x20, RZ ;  /* 0x00000020037c7810 */ /* 0x040fe20007ffe0ff */
[----:B------:R-:W-:Y:S01]  /*d0a0*/  FMUL.FTZ R235, R88, R235 ;  /* 0x000000eb58eb7220 */ /* 0x000fe20000410000 */
[C---:B------:R-:W-:Y:S01]  /*d0b0*/  IADD3 R130, PT, PT, R3.reuse, 0x40, RZ ;  /* 0x0000004003827810 */ /* 0x040fe20007ffe0ff */
[----:B------:R-:W-:Y:S01]  /*d0c0*/  STS [R114+0x2118], R169 ;  /* 0x002118a972007388 */ /* 0x000fe20000000800 */
[C---:B------:R-:W-:Y:S01]  /*d0d0*/  IADD3 R138, PT, PT, R3.reuse, 0x60, RZ ;  /* 0x00000060038a7810 */ /* 0x040fe20007ffe0ff */
[----:B------:R-:W-:Y:S01]  /*d0e0*/  FMUL.FTZ R111, R72, R111 ;  /* 0x0000006f486f7220 */ /* 0x000fe20000410000 */
[C---:B------:R-:W-:Y:S01]  /*d0f0*/  IADD3 R140, PT, PT, R3.reuse, 0x80, RZ ;  /* 0x00000080038c7810 */ /* 0x040fe20007ffe0ff */
[----:B------:R-:W-:Y:S01]  /*d100*/  STS [R114+0x211c], R167 ;  /* 0x00211ca772007388 */ /* 0x000fe20000000800 */
[C---:B------:R-:W-:Y:S01]  /*d110*/  IADD3 R142, PT, PT, R3.reuse, 0xa0, RZ ;  /* 0x000000a0038e7810 */ /* 0x040fe20007ffe0ff */
[----:B------:R-:W-:Y:S01]  /*d120*/  FMUL.FTZ R233, R88, -R233 ;  /* 0x800000e958e97220 */ /* 0x000fe20000410000 */
[C---:B------:R-:W-:Y:S01]  /*d130*/  IADD3 R146, PT, PT, R3.reuse, 0xe0, RZ ;  /* 0x000000e003927810 */ /* 0x040fe20007ffe0ff */
[----:B------:R0:W-:Y:S01]  /*d140*/  STS [R114+0x2110], R113 ;  /* 0x0021107172007388 */ /* 0x0001e20000000800 */
        /* <DEDUP_REMOVED lines=9> */
[----:B0-----:R-:W-:Y:S01]  /*d1e0*/  FADD.FTZ R113, R144, R157 ;  /* 0x0000009d90717221 */ /* 0x001fe20000010000 */
[C---:B------:R-:W-:Y:S01]  /*d1f0*/  IADD3 R144, PT, PT, R3.reuse, 0xc0, RZ ;  /* 0x000000c003907810 */ /* 0x040fe20007ffe0ff */
[----:B------:R-:W-:Y:S01]  /*d200*/  STS [R114+0x210c], R161 ;  /* 0x00210ca172007388 */ /* 0x000fe20000000800 */
[C---:B------:R-:W-:Y:S01]  /*d210*/  IADD3 R166, PT, PT, R3.reuse, 0x1a0, RZ ;  /* 0x000001a003a67810 */ /* 0x040fe20007ffe0ff */
[----:B------:R-:W-:Y:S01]  /*d220*/  FMUL.FTZ R229, R92, -R229 ;  /* 0x800000e55ce57220 */ /* 0x000fe20000410000 */
[C---:B------:R-:W-:Y:S01]  /*d230*/  IADD3 R168, PT, PT, R3.reuse, 0x1c0, RZ ;  /* 0x000001c003a87810 */ /* 0x040fe20007ffe0ff */
[----:B------:R0:W-:Y:S01]  /*d240*/  STS [R114+0x2100], R119 ;  /* 0x0021007772007388 */ /* 0x0001e20000000800 */
[C---:B------:R-:W-:Y:S01]  /*d250*/  IADD3 R174, PT, PT, R3.reuse, 0x220, RZ ;  /* 0x0000022003ae7810 */ /* 0x040fe20007ffe0ff */
[----:B------:R-:W-:Y:S01]  /*d260*/  FMUL.FTZ R217, R178, -R217 ;  /* 0x800000d9b2d97220 */ /* 0x000fe20000410000 */
[C---:B------:R-:W-:Y:S01]  /*d270*/  IADD3 R176, PT, PT, R3.reuse, 0x240, RZ ;  /* 0x0000024003b07810 */ /* 0x040fe20007ffe0ff */
[----:B------:R1:W-:Y:S01]  /*d280*/  STS [R114+0x2104], R123 ;  /* 0x0021047b72007388 */ /* 0x0003e20000000800 */
[C---:B------:R-:W-:Y:S01]  /*d290*/  IADD3 R192, PT, PT, R3.reuse, 0x260, RZ ;  /* 0x0000026003c07810 */ /* 0x040fe20007ffe0ff */
[----:B------:R-:W-:Y:S01]  /*d2a0*/  FMUL.FTZ R232, R70, -R232 ;  /* 0x800000e846e87220 */ /* 0x000fe20000410000 */
[C---:B------:R-:W-:Y:S01]  /*d2b0*/  IADD3 R194, PT, PT, R3.reuse, 0x280, RZ ;  /* 0x0000028003c27810 */ /* 0x040fe20007ffe0ff */
[C---:B------:R-:W-:Y:S01]  /*d2c0*/  FMUL.FTZ R236, R74.reuse, R236 ;  /* 0x000000ec4aec7220 */ /* 0x040fe20000410000 */
[C---:B------:R-:W-:Y:S01]  /*d2d0*/  IADD3 R196, PT, PT, R3.reuse, 0x2a0, RZ ;  /* 0x000002a003c47810 */ /* 0x040fe20007ffe0ff */
[----:B------:R-:W-:Y:S01]  /*d2e0*/  FMUL.FTZ R234, R74, -R234 ;  /* 0x800000ea4aea7220 */ /* 0x000fe20000410000 */
[C---:B------:R-:W-:Y:S01]  /*d2f0*/  IADD3 R198, PT, PT, R3.reuse, 0x2c0, RZ ;  /* 0x000002c003c67810 */ /* 0x040fe20007ffe0ff */
[----:B------:R-:W-:Y:S01]  /*d300*/  FMUL.FTZ R243, R84, -R243 ;  /* 0x800000f354f37220 */ /* 0x000fe20000410000 */
[C---:B------:R-:W-:Y:S01]  /*d310*/  IADD3 R200, PT, PT, R3.reuse, 0x2e0, RZ ;  /* 0x000002e003c87810 */ /* 0x040fe20007ffe0ff */
[C---:B------:R-:W-:Y:S01]  /*d320*/  FMUL.FTZ R220, R86.reuse, R220 ;  /* 0x000000dc56dc7220 */ /* 0x040fe20000410000 */
        /* <DEDUP_REMOVED lines=11> */
[----:B------:R-:W-:Y:S01]  /*d3e0*/  FMUL.FTZ R219, R178, R219 ;  /* 0x000000dbb2db7220 */ /* 0x000fe20000410000 */
[C---:B------:R-:W-:Y:S01]  /*d3f0*/  IADD3 R214, PT, PT, R3.reuse, 0x3c0, RZ ;  /* 0x000003c003d67810 */ /* 0x040fe20007ffe0ff */
[C---:B------:R-:W-:Y:S01]  /*d400*/  FMUL.FTZ R223, R180.reuse, R223 ;  /* 0x000000dfb4df7220 */ /* 0x040fe20000410000 */
[----:B------:R-:W-:Y:S01]  /*d410*/  IADD3 R230, PT, PT, R3, 0x3e0, RZ ;  /* 0x000003e003e67810 */ /* 0x000fe20007ffe0ff */
        /* <DEDUP_REMOVED lines=30> */
[-C--:B-1----:R-:W-:Y:S02]  /*d600*/  LEA.HI R123, R214, R3.reuse, RZ, 0x1b ;  /* 0x00000003d67b7211 */ /* 0x082fe400078fd8ff */
[----:B------:R-:W-:-:S02]  /*d610*/  LEA.HI R230, R230, R3, RZ, 0x1b ;  /* 0x00000003e6e67211 */ /* 0x000fc400078fd8ff */
[----:B------:R-:W-:Y:S02]  /*d620*/  LEA R162, R152, UR16, 0x2 ;  /* 0x0000001098a27c11 */ /* 0x000fe4000f8e10ff */
[----:B------:R-:W-:Y:S02]  /*d630*/  LEA R171, R124, UR16, 0x2 ;  /* 0x000000107cab7c11 */ /* 0x000fe4000f8e10ff */
        /* <DEDUP_REMOVED lines=39> */
[----:B------:R-:W-:Y:S01]  /*d8b0*/  LEA R119, R230, UR16, 0x2 ;  /* 0x00000010e6777c11 */ /* 0x000fe2000f8e10ff */
[----:B------:R-:W-:Y:S02]  /*d8c0*/  FMUL.FTZ R230, R70, R108 ;  /* 0x0000006c46e67220 */ /* 0x000fe40000410000 */
        /* <DEDUP_REMOVED lines=26> */
[----:B-----5:R-:W-:-:S03]  /*da70*/  MOV R109, UR10 ;  /* 0x0000000a006d7c02 */ /* 0x020fc60008000f00 */
[----:B------:R5:W-:Y:S01]  /*da80*/  STS [R114+0x31ac], R233 ;  /* 0x0031ace972007388 */ /* 0x000be20000000800 */
[----:B------:R-:W-:Y:S01]  /*da90*/  LEA R78, R109, -R78, 0x1 ;  /* 0x8000004e6d4e7211 */ /* 0x000fe200078e08ff */
[----:B------:R-:W-:Y:S01]  /*daa0*/  FMUL.FTZ R109, R90, R224 ;  /* 0x000000e05a6d7220 */ /* 0x000fe20000410000 */
[----:B----4-:R-:W-:Y:S01]  /*dab0*/  FMUL.FTZ R235, R94, R216 ;  /* 0x000000d85eeb7220 */ /* 0x010fe20000410000 */
[----:B------:R4:W-:Y:S01]  /*dac0*/  STS [R114+0x3198], R237 ;  /* 0x003198ed72007388 */ /* 0x0009e20000000800 */
[----:B-1----:R-:W-:Y:S01]  /*dad0*/  FMUL.FTZ R111, R90, -R218 ;  /* 0x800000da5a6f7220 */ /* 0x002fe20000410000 */
[----:B------:R-:W-:Y:S01]  /*dae0*/  ISETP.GE.AND P2, PT, R78, 0x1, PT ;  /* 0x000000014e00780c */ /* 0x000fe20003f46270 */
[----:B------:R-:W-:Y:S01]  /*daf0*/  FMUL.FTZ R218, R133, UR15 ;  /* 0x0000000f85da7c20 */ /* 0x000fe20008410000 */
[----:B------:R-:W1:Y:S01]  /*db00*/  S2R R216, SR_LANEID ;  /* 0x0000000000d87919 */ /* 0x000e620000000000 */
[----:B-----5:R-:W-:Y:S01]  /*db10*/  FMUL.FTZ R233, R102, R226 ;  /* 0x000000e266e97220 */ /* 0x020fe20000410000 */
[----:B------:R-:W-:Y:S01]  /*db20*/  ISETP.GE.AND P3, PT, R78, 0x21, PT ;  /* 0x000000214e00780c */ /* 0x000fe20003f66270 */
[----:B------:R5:W-:Y:S01]  /*db30*/  STS [R114+0x31b0], R109 ;  /* 0x0031b06d72007388 */ /* 0x000be20000000800 */
[----:B----4-:R-:W-:Y:S01]  /*db40*/  FMUL.FTZ R237, R94, -R190 ;  /* 0x800000be5eed7220 */ /* 0x010fe20000410000 */
[----:B------:R-:W-:-:S02]  /*db50*/  FMUL.FTZ R190, R112, UR15 ;  /* 0x0000000f70be7c20 */ /* 0x000fc40008410000 */
[----:B------:R4:W-:Y:S02]  /*db60*/  STS [R114+0x31b4], R111 ;  /* 0x0031b46f72007388 */ /* 0x0009e40000000800 */
[----:B------:R-:W-:Y:S02]  /*db70*/  FFMA.FTZ R190, R155, UR14, -R190 ;  /* 0x0000000e9bbe7c23 */ /* 0x000fe400080108be */
[----:B------:R2:W-:Y:S01]  /*db80*/  STS [R114+0x31b8], R231 ;  /* 0x0031b8e772007388 */ /* 0x0005e20000000800 */
[----:B-----5:R-:W-:-:S03]  /*db90*/  FMUL.FTZ R109, R102, -R228 ;  /* 0x800000e4666d7220 */ /* 0x020fc60000410000 */
[----:B------:R5:W-:Y:S01]  /*dba0*/  STS [R114+0x31bc], R229 ;  /* 0x0031bce572007388 */ /* 0x000be20000000800 */
[----:B----4-:R-:W-:Y:S01]  /*dbb0*/  FMUL.FTZ R111, R106, R182 ;  /* 0x000000b66a6f7220 */ /* 0x010fe20000410000 */
[----:B------:R-:W-:Y:S02]  /*dbc0*/  FMUL.FTZ R182, R116, UR15 ;  /* 0x0000000f74b67c20 */ /* 0x000fe40008410000 */
[----:B------:R4:W-:Y:S01]  /*dbd0*/  STS [R114+0x31d0], R233 ;  /* 0x0031d0e972007388 */ /* 0x0009e20000000800 */
[----:B--2---:R-:W-:-:S03]  /*dbe0*/  FMUL.FTZ R231, R179, R188 ;  /* 0x000000bcb3e77220 */ /* 0x004fc60000410000 */
[----:B------:R2:W-:Y:S01]  /*dbf0*/  STS [R114+0x31d4], R109 ;  /* 0x0031d46d72007388 */ /* 0x0005e20000000800 */
[----:B-----5:R-:W-:Y:S01]  /*dc00*/  FMUL.FTZ R229, R106, -R186 ;  /* 0x800000ba6ae57220 */ /* 0x020fe20000410000 */
[----:B------:R-:W-:Y:S02]  /*dc10*/  FMUL.FTZ R186, R151, UR15 ;  /* 0x0000000f97ba7c20 */ /* 0x000fe40008410000 */
[----:B------:R5:W-:Y:S01]  /*dc20*/  STS [R114+0x31ec], R217 ;  /* 0x0031ecd972007388 */ /* 0x000be20000000800 */
[----:B----4-:R-:W-:Y:S01]  /*dc30*/  FMUL.FTZ R233, R179, -R184 ;  /* 0x800000b8b3e97220 */ /* 0x010fe20000410000 */
[C---:B------:R-:W-:Y:S02]  /*dc40*/  FMUL.FTZ R184, R115.reuse, UR15 ;  /* 0x0000000f73b87c20 */ /* 0x040fe40008410000 */
[----:B------:R-:W-:Y:S01]  /*dc50*/  STS [R114+0x3180], R230 ;  /* 0x003180e672007388 */ /* 0x000fe20000000800 */
[----:B------:R-:W-:Y:S01]  /*dc60*/  FFMA.FTZ R186, R115, UR14, -R186 ;  /* 0x0000000e73ba7c23 */ /* 0x000fe200080108ba */
[----:B--2---:R-:W-:-:S02]  /*dc70*/  FMUL.FTZ R109, R155, UR15 ;  /* 0x0000000f9b6d7c20 */ /* 0x004fc40008410000 */
[----:B------:R-:W-:Y:S02]  /*dc80*/  STS [R114+0x3184], R232 ;  /* 0x003184e872007388 */ /* 0x000fe40000000800 */
[----:B------:R-:W-:Y:S01]  /*dc90*/  FFMA.FTZ R188, R112, UR14, R109 ;  /* 0x0000000e70bc7c23 */ /* 0x000fe2000801006d */
[C---:B------:R-:W-:Y:S01]  /*dca0*/  FMUL.FTZ R109, R149.reuse, UR15 ;  /* 0x0000000f956d7c20 */ /* 0x040fe20008410000 */
[----:B------:R-:W-:Y:S01]  /*dcb0*/  STS [R114+0x3190], R236 ;  /* 0x003190ec72007388 */ /* 0x000fe20000000800 */
[----:B-----5:R-:W-:Y:S01]  /*dcc0*/  FFMA.FTZ R217, R149, UR14, R182 ;  /* 0x0000000e95d97c23 */ /* 0x020fe200080100b6 */
[----:B------:R-:W-:Y:S02]  /*dcd0*/  FMUL.FTZ R182, R145, UR15 ;  /* 0x0000000f91b67c20 */ /* 0x000fe40008410000 */
[----:B------:R-:W-:Y:S02]  /*dce0*/  STS [R114+0x3194], R234 ;  /* 0x003194ea72007388 */ /* 0x000fe40000000800 */
[----:B------:R-:W-:-:S02]  /*dcf0*/  FFMA.FTZ R182, R133, UR14, -R182 ;  /* 0x0000000e85b67c23 */ /* 0x000fc400080108b6 */
[----:B------:R-:W-:Y:S04]  /*dd00*/  STS [R114+0x319c], R243 ;  /* 0x00319cf372007388 */ /* 0x000fe80000000800 */
[----:B------:R2:W-:Y:S04]  /*dd10*/  STS [R114+0x31a0], R220 ;  /* 0x0031a0dc72007388 */ /* 0x0005e80000000800 */
[----:B------:R-:W-:Y:S04]  /*dd20*/  STS [R114+0x31a4], R222 ;  /* 0x0031a4de72007388 */ /* 0x000fe80000000800 */
[----:B------:R-:W-:Y:S01]  /*dd30*/  STS [R114+0x31c0], R235 ;  /* 0x0031c0eb72007388 */ /* 0x000fe20000000800 */
[----:B--2---:R-:W-:-:S03]  /*dd40*/  FMUL.FTZ R220, R147, UR15 ;  /* 0x0000000f93dc7c20 */ /* 0x004fc60008410000 */
        /* <DEDUP_REMOVED lines=8> */
[----:B--2---:R-:W-:-:S03]  /*ddd0*/  FFMA.FTZ R111, R117, UR14, -R220 ;  /* 0x0000000e756f7c23 */ /* 0x004fc600080108dc */
[----:B------:R-:W-:Y:S04]  /*dde0*/  STS [R114+0x31f0], R231 ;  /* 0x0031f0e772007388 */ /* 0x000fe80000000800 */
[----:B------:R-:W-:Y:S01]  /*ddf0*/  STS [R114+0x31f4], R233 ;  /* 0x0031f4e972007388 */ /* 0x000fe20000000800 */
[----:B----4-:R-:W-:Y:S01]  /*de00*/  FFMA.FTZ R219, R151, UR14, R184 ;  /* 0x0000000e97db7c23 */ /* 0x010fe200080100b8 */
[----:B------:R-:W-:Y:S02]  /*de10*/  FFMA.FTZ R184, R116, UR14, -R109 ;  /* 0x0000000e74b87c23 */ /* 0x000fe4000801086d */
[----:B------:R-:W-:Y:S01]  /*de20*/  STS [R114+0x31f8], R223 ;  /* 0x0031f8df72007388 */ /* 0x000fe20000000800 */
[----:B------:R-:W-:-:S03]  /*de30*/  FFMA.FTZ R109, R145, UR14, R218 ;  /* 0x0000000e916d7c23 */ /* 0x000fc600080100da */
[----:B------:R2:W-:Y:S02]  /*de40*/  STS [R114+0x31fc], R221 ;  /* 0x0031fcdd72007388 */ /* 0x0005e40000000800 */
[----:B--2---:R-:W-:-:S04]  /*de50*/  FMUL.FTZ R114, R117, UR15 ;  /* 0x0000000f75727c20 */ /* 0x004fc80008410000 */
[----:B------:R-:W-:Y:S01]  /*de60*/  FFMA.FTZ R114, R147, UR14, R114 ;  /* 0x0000000e93727c23 */ /* 0x000fe20008010072 */
[----:B------:R-:W-:Y:S06]  /*de70*/  BAR.SYNC.DEFER_BLOCKING 0x0 ;  /* 0x0000000000007b1d */ /* 0x000fec0000010000 */
[----:B01-3--:R-:W-:Y:S05]  /*de80*/  @!P2 BRA `(.L_x_13560) ;  /* 0x00000000000ca947 */ /* 0x00bfea0003800000 */
[----:B------:R-:W0:Y:S04]  /*de90*/  LDS R221, [R172+0x3180] ;  /* 0x00318000acdd7984 */ /* 0x000e280000000800 */
[----:B------:R1:W-:Y:S04]  /*dea0*/  REDG.E.ADD.F32.FTZ.RN.STRONG.GPU desc[UR34][R76.64], R214 ;  /* 0x000000d64c0079a6 */ /* 0x0003e8000c12f322 */
[----:B0-----:R1:W-:Y:S02]  /*deb0*/  REDG.E.ADD.F32.FTZ.RN.STRONG.GPU desc[UR34][R80.64], R221 ;  /* 0x000000dd500079a6 */ /* 0x0013e4000c12f322 */
.L_x_13560:
[----:B------:R-:W-:Y:S05]  /*dec0*/  BSYNC.RECONVERGENT B0 ;  /* 0x0000000000007941 */ /* 0x000fea0003800200 */
.L_x_13559:
[----:B------:R-:W0:Y:S01]  /*ded0*/  LDS R171, [R171+0x3200] ;  /* 0x00320000abab7984 */ /* 0x000e220000000800 */
[----:B------:R-:W-:Y:S04]  /*dee0*/  BSSY.RECONVERGENT B0, `(.L_x_13561) ;  /* 0x0000004000007945 */ /* 0x000fe80003800200 */
[----:B------:R-:W-:Y:S05]  /*def0*/  @!P3 BRA `(.L_x_13562) ;  /* 0x000000000008b947 */ /* 0x000fea0003800000 */
[----:B------:R2:W-:Y:S04]  /*df00*/  REDG.E.ADD.F32.FTZ.RN.STRONG.GPU desc[UR34][R76.64+0x80], R212 ;  /* 0x000080d44c0079a6 */ /* 0x0005e8000c12f322 */
[----:B0-----:R2:W-:Y:S02]  /*df10*/  REDG.E.ADD.F32.FTZ.RN.STRONG.GPU desc[UR34][R80.64+0x80], R171 ;  /* 0x000080ab500079a6 */ /* 0x0015e4000c12f322 */
.L_x_13562:
[----:B------:R-:W-:Y:S05]  /*df20*/  BSYNC.RECONVERGENT B0 ;  /* 0x0000000000007941 */ /* 0x000fea0003800200 */
.L_x_13561:
[----:B0-2---:R0:W2:Y:S01]  /*df30*/  LDS R171, [R170+0x3280] ;  /* 0x00328000aaab7984 */ /* 0x0050a20000000800 */
        /* <DEDUP_REMOVED lines=8> */
[----:B--2---:R3:W-:Y:S02]  /*dfc0*/  REDG.E.ADD.F32.FTZ.RN.STRONG.GPU desc[UR34][R80.64+0x100], R171 ;  /* 0x000100ab500079a6 */ /* 0x0047e4000c12f322 */
.L_x_13564:
[----:B------:R-:W-:Y:S05]  /*dfd0*/  BSYNC.RECONVERGENT B0 ;  /* 0x0000000000007941 */ /* 0x000fea0003800200 */
.L_x_13563:
[----:B------:R-:W4:Y:S01]  /*dfe0*/  LDS R169, [R169+0x3300] ;  /* 0x00330000a9a97984 */ /* 0x000f220000000800 */
[----:B------:R-:W-:Y:S04]  /*dff0*/  BSSY.RECONVERGENT B0, `(.L_x_13565) ;  /* 0x0000004000007945 */ /* 0x000fe80003800200 */
[----:B------:R-:W-:Y:S05]  /*e000*/  @!P2 BRA `(.L_x_13566) ;  /* 0x000000000008a947 */ /* 0x000fea0003800000 */
[----:B------:R0:W-:Y:S04]  /*e010*/  REDG.E.ADD.F32.FTZ.RN.STRONG.GPU desc[UR34][R76.64+0x180], R208 ;  /* 0x000180d04c0079a6 */ /* 0x0001e8000c12f322 */
[----:B----4-:R0:W-:Y:S02]  /*e020*/  REDG.E.ADD.F32.FTZ.RN.STRONG.GPU desc[UR34][R80.64+0x180], R169 ;  /* 0x000180a9500079a6 */ /* 0x0101e4000c12f322 */
.L_x_13566:
[----:B------:R-:W-:Y:S05]  /*e030*/  BSYNC.RECONVERGENT B0 ;  /* 0x0000000000007941 */ /* 0x000fea0003800200 */
.L_x_13565:
[----:B0---4-:R0:W4:Y:S01]  /*e040*/  LDS R169, [R168+0x3380] ;  /* 0x00338000a8a97984 */ /* 0x0111220000000800 */
[----:B------:R-:W-:Y:S04]  /*e050*/  BSSY.RECONVERGENT B0, `(.L_x_13567) ;  /* 0x0000004000007945 */ /* 0x000fe80003800200 */
[----:B------:R-:W-:Y:S05]  /*e060*/  @!P3 BRA `(.L_x_13568) ;  /* 0x000000000008b947 */ /* 0x000fea0003800000 */
[----:B------:R0:W-:Y:S04]  /*e070*/  REDG.E.ADD.F32.FTZ.RN.STRONG.GPU desc[UR34][R76.64+0x200], R206 ;  /* 0x000200ce4c0079a6 */ /* 0x0001e8000c12f322 */
[----:B----4-:R0:W-:Y:S02]  /*e080*/  REDG.E.ADD.F32.FTZ.RN.STRONG.GPU desc[UR34][R80.64+0x200], R169 ;  /* 0x000200a9500079a6 */ /* 0x0101e4000c12f322 */
.L_x_13568:
[----:B------:R-:W-:Y:S05]  /*e090*/  BSYNC.RECONVERGENT B0 ;  /* 0x0000000000007941 */ /* 0x000fea0003800200 */
.L_x_13567:
[----:B------:R-:W0:Y:S01]  /*e0a0*/  LDS R167, [R167+0x3400] ;  /* 0x00340000a7a77984 */ /* 0x000e220000000800 */
[----:B------:R-:W-:Y:S04]  /*e0b0*/  BSSY.RECONVERGENT B0, `(.L_x_13569) ;  /* 0x0000004000007945 */ /* 0x000fe80003800200 */
[----:B------:R-:W-:Y:S05]  /*e0c0*/  @!P4 BRA `(.L_x_13570) ;  /* 0x000000000008c947 */ /* 0x000fea0003800000 */
[----:B------:R1:W-:Y:S04]  /*e0d0*/  REDG.E.ADD.F32.FTZ.RN.STRONG.GPU desc[UR34][R76.64+0x280], R204 ;  /* 0x000280cc4c0079a6 */ /* 0x0003e8000c12f322 */
[----:B0-----:R1:W-:Y:S02]  /*e0e0*/  REDG.E.ADD.F32.FTZ.RN.STRONG.GPU desc[UR34][R80.64+0x280], R167 ;  /* 0x000280a7500079a6 */ /* 0x0013e4000c12f322 */
.L_x_13570:
[----:B------:R-:W-:Y:S05]  /*e0f0*/  BSYNC.RECONVERGENT B0 ;  /* 0x0000000000007941 */ /* 0x000fea0003800200 */
.L_x_13569:
[----:B01----:R0:W1:Y:S01]  /*e100*/  LDS R167, [R166+0x3480] ;  /* 0x00348000a6a77984 */ /* 0x0030620000000800 */
[----:B------:R-:W-:Y:S04]  /*e110*/  BSSY.RECONVERGENT B0, `(.L_x_13571) ;  /* 0x0000004000007945 */ /* 0x000fe80003800200 */
[----:B------:R-:W-:Y:S05]  /*e120*/  @!P5 BRA `(.L_x_13572) ;  /* 0x000000000008d947 */ /* 0x000fea0003800000 */
[----:B------:R0:W-:Y:S04]  /*e130*/  REDG.E.ADD.F32.FTZ.RN.STRONG.GPU desc[UR34][R76.64+0x300], R202 ;  /* 0x000300ca4c0079a6 */ /* 0x0001e8000c12f322 */
[----:B-1----:R0:W-:Y:S02]  /*e140*/  REDG.E.ADD.F32.FTZ.RN.STRONG.GPU desc[UR34][R80.64+0x300], R167 ;  /* 0x000300a7500079a6 */ /* 0x0021e4000c12f322 */
.L_x_13572:
[----:B------:R-:W-:Y:S05]  /*e150*/  BSYNC.RECONVERGENT B0 ;  /* 0x0000000000007941 */ /* 0x000fea0003800200 */
.L_x_13571:
        /* <DEDUP_REMOVED lines=10> */
.L_x_13574:
[----:B------:R-:W-:Y:S05]  /*e200*/  BSYNC.RECONVERGENT B0 ;  /* 0x0000000000007941 */ /* 0x000fea0003800200 */
.L_x_13573:
[----:B0-----:R0:W0:Y:S01]  /*e210*/  LDS R165, [R164+0x3580] ;  /* 0x00358000a4a57984 */ /* 0x0010220000000800 */
[----:B------:R-:W-:Y:S04]  /*e220*/  BSSY.RECONVERGENT B0, `(.L_x_13575) ;  /* 0x0000004000007945 */ /* 0x000fe80003800200 */
[----:B------:R-:W-:Y:S05]  /*e230*/  @!P2 BRA `(.L_x_13576) ;  /* 0x000000000008a947 */ /* 0x000fea0003800000 */
[----:B------:R1:W-:Y:S04]  /*e240*/  REDG.E.ADD.F32.FTZ.RN.STRONG.GPU desc[UR34][R76.64+0x400], R198 ;  /* 0x000400c64c0079a6 */ /* 0x0003e8000c12f322 */
[----:B0-----:R0:W-:Y:S02]  /*e250*/  REDG.E.ADD.F32.FTZ.RN.STRONG.GPU desc[UR34][R80.64+0x400], R165 ;  /* 0x000400a5500079a6 */ /* 0x0011e4000c12f322 */
.L_x_13576:
[----:B------:R-:W-:Y:S05]  /*e260*/  BSYNC.RECONVERGENT B0 ;  /* 0x0000000000007941 */ /* 0x000fea0003800200 */
.L_x_13575:
[----:B------:R-:W0:Y:S01]  /*e270*/  LDS R163, [R163+0x3600] ;  /* 0x00360000a3a37984 */ /* 0x000e220000000800 */
[----:B------:R-:W-:Y:S04]  /*e280*/  BSSY.RECONVERGENT B0, `(.L_x_13577) ;  /* 0x0000004000007945 */ /* 0x000fe80003800200 */
[----:B------:R-:W-:Y:S05]  /*e290*/  @!P3 BRA `(.L_x_13578) ;  /* 0x000000000008b947 */ /* 0x000fea0003800000 */
[----:B------:R1:W-:Y:S04]  /*e2a0*/  REDG.E.ADD.F32.FTZ.RN.STRONG.GPU desc[UR34][R76.64+0x480], R196 ;  /* 0x000480c44c0079a6 */ /* 0x0003e8000c12f322 */
[----:B0-----:R0:W-:Y:S02]  /*e2b0*/  REDG.E.ADD.F32.FTZ.RN.STRONG.GPU desc[UR34][R80.64+0x480], R163 ;  /* 0x000480a3500079a6 */ /* 0x0011e4000c12f322 */
.L_x_13578:
[----:B------:R-:W-:Y:S05]  /*e2c0*/  BSYNC.RECONVERGENT B0 ;  /* 0x0000000000007941 */ /* 0x000fea0003800200 */
.L_x_13577:
[----:B0-----:R0:W0:Y:S01]  /*e2d0*/  LDS R163, [R162+0x3680] ;  /* 0x00368000a2a37984 */ /* 0x0010220000000800 */
[----:B------:R-:W-:Y:S04]  /*e2e0*/  BSSY.RECONVERGENT B0, `(.L_x_13579) ;  /* 0x0000004000007945 */ /* 0x000fe80003800200 */
[----:B------:R-:W-:Y:S05]  /*e2f0*/  @!P4 BRA `(.L_x_13580) ;  /* 0x000000000008c947 */ /* 0x000fea0003800000 */
[----:B------:R1:W-:Y:S04]  /*e300*/  REDG.E.ADD.F32.FTZ.RN.STRONG.GPU desc[UR34][R76.64+0x500], R194 ;  /* 0x000500c24c0079a6 */ /* 0x0003e8000c12f322 */
[----:B0-----:R0:W-:Y:S02]  /*e310*/  REDG.E.ADD.F32.FTZ.RN.STRONG.GPU desc[UR34][R80.64+0x500], R163 ;  /* 0x000500a3500079a6 */ /* 0x0011e4000c12f322 */
.L_x_13580:
[----:B------:R-:W-:Y:S05]  /*e320*/  BSYNC.RECONVERGENT B0 ;  /* 0x0000000000007941 */ /* 0x000fea0003800200 */
.L_x_13579:
[----:B------:R-:W0:Y:S01]  /*e330*/  LDS R161, [R161+0x3700] ;  /* 0x00370000a1a17984 */ /* 0x000e220000000800 */
[----:B------:R-:W-:Y:S04]  /*e340*/  BSSY.RECONVERGENT B0, `(.L_x_13581) ;  /* 0x0000004000007945 */ /* 0x000fe80003800200 */
[----:B------:R-:W-:Y:S05]  /*e350*/  @!P5 BRA `(.L_x_13582) ;  /* 0x000000000008d947 */ /* 0x000fea0003800000 */
[----:B------:R1:W-:Y:S04]  /*e360*/  REDG.E.ADD.F32.FTZ.RN.STRONG.GPU desc[UR34][R76.64+0x580], R192 ;  /* 0x000580c04c0079a6 */ /* 0x0003e8000c12f322 */
[----:B0-----:R0:W-:Y:S02]  /*e370*/  REDG.E.ADD.F32.FTZ.RN.STRONG.GPU desc[UR34][R80.64+0x580], R161 ;  /* 0x000580a1500079a6 */ /* 0x0011e4000c12f322 */
.L_x_13582:
[----:B------:R-:W-:Y:S05]  /*e380*/  BSYNC.RECONVERGENT B0 ;  /* 0x0000000000007941 */ /* 0x000fea0003800200 */
.L_x_13581:
        /* <DEDUP_REMOVED lines=10> */
.L_x_13584:
[----:B------:R-:W-:Y:S05]  /*e430*/  BSYNC.RECONVERGENT B0 ;  /* 0x0000000000007941 */ /* 0x000fea0003800200 */
.L_x_13583:
[----:B------:R-:W0:Y:S01]  /*e440*/  LDS R157, [R157+0x3800] ;  /* 0x003800009d9d7984 */ /* 0x000e220000000800 */
[----:B------:R-:W-:Y:S04]  /*e450*/  BSSY.RECONVERGENT B0, `(.L_x_13585) ;  /* 0x0000004000007945 */ /* 0x000fe80003800200 */
[----:B------:R-:W-:Y:S05]  /*e460*/  @!P2 BRA `(.L_x_13586) ;  /* 0x000000000008a947 */ /* 0x000fea0003800000 */
[----:B------:R1:W-:Y:S04]  /*e470*/  REDG.E.ADD.F32.FTZ.RN.STRONG.GPU desc[UR34][R76.64+0x680], R174 ;  /* 0x000680ae4c0079a6 */ /* 0x0003e8000c12f322 */
[----:B0-----:R0:W-:Y:S02]  /*e480*/  REDG.E.ADD.F32.FTZ.RN.STRONG.GPU desc[UR34][R80.64+0x680], R157 ;  /* 0x0006809d500079a6 */ /* 0x0011e4000c12f322 */
.L_x_13586:
[----:B------:R-:W-:Y:S05]  /*e490*/  BSYNC.RECONVERGENT B0 ;  /* 0x0000000000007941 */ /* 0x000fea0003800200 */
.L_x_13585:
[----:B------:R-:W0:Y:S01]  /*e4a0*/  LDS R153, [R153+0x3880] ;  /* 0x0038800099997984 */ /* 0x000e220000000800 */
[----:B------:R-:W-:Y:S04]  /*e4b0*/  BSSY.RECONVERGENT B0, `(.L_x_13587) ;  /* 0x0000004000007945 */ /* 0x000fe80003800200 */
[----:B------:R-:W-:Y:S05]  /*e4c0*/  @!P3 BRA `(.L_x_13588) ;  /* 0x000000000008b947 */ /* 0x000fea0003800000 */
[----:B------:R1:W-:Y:S04]  /*e4d0*/  REDG.E.ADD.F32.FTZ.RN.STRONG.GPU desc[UR34][R76.64+0x700], R108 ;  /* 0x0007006c4c0079a6 */ /* 0x0003e8000c12f322 */
[----:B0-----:R0:W-:Y:S02]  /*e4e0*/  REDG.E.ADD.F32.FTZ.RN.STRONG.GPU desc[UR34][R80.64+0x700], R153 ;  /* 0x00070099500079a6 */ /* 0x0011e4000c12f322 */
.L_x_13588:
[----:B------:R-:W-:Y:S05]  /*e4f0*/  BSYNC.RECONVERGENT B0 ;  /* 0x0000000000007941 */ /* 0x000fea0003800200 */
.L_x_13587:
[----:B0-----:R0:W0:Y:S01]  /*e500*/  LDS R153, [R152+0x3900] ;  /* 0x0039000098997984 */ /* 0x0010220000000800 */
[----:B------:R-:W-:Y:S04]  /*e510*/  BSSY.RECONVERGENT B0, `(.L_x_13589) ;  /* 0x0000004000007945 */ /* 0x000fe80003800200 */
[----:B------:R-:W-:Y:S05]  /*e520*/  @!P4 BRA `(.L_x_13590) ;  /* 0x000000000008c947 */ /* 0x000fea0003800000 */
[----:B------:R1:W-:Y:S04]  /*e530*/  REDG.E.ADD.F32.FTZ.RN.STRONG.GPU desc[UR34][R76.64+0x780], R251 ;  /* 0x000780fb4c0079a6 */ /* 0x0003e8000c12f322 */
[----:B0-----:R0:W-:Y:S02]  /*e540*/  REDG.E.ADD.F32.FTZ.RN.STRONG.GPU desc[UR34][R80.64+0x780], R153 ;  /* 0x00078099500079a6 */ /* 0x0011e4000c12f322 */
.L_x_13590:
[----:B------:R-:W-:Y:S05]  /*e550*/  BSYNC.RECONVERGENT B0 ;  /* 0x0000000000007941 */ /* 0x000fea0003800200 */
.L_x_13589:
[----:B------:R-:W0:Y:S01]  /*e560*/  LDS R173, [R173+0x3980] ;  /* 0x00398000adad7984 */ /* 0x000e220000000800 */
[----:B------:R-:W-:Y:S04]  /*e570*/  BSSY.RECONVERGENT B0, `(.L_x_13591) ;  /* 0x0000004000007945 */ /* 0x000fe80003800200 */
[----:B------:R-:W-:Y:S05]  /*e580*/  @!P5 BRA `(.L_x_13592) ;  /* 0x000000000008d947 */ /* 0x000fea0003800000 */
[----:B------:R1:W-:Y:S04]  /*e590*/  REDG.E.ADD.F32.FTZ.RN.STRONG.GPU desc[UR34][R76.64+0x800], R249 ;  /* 0x000800f94c0079a6 */ /* 0x0003e8000c12f322 */
[----:B0-----:R0:W-:Y:S02]  /*e5a0*/  REDG.E.ADD.F32.FTZ.RN.STRONG.GPU desc[UR34][R80.64+0x800], R173 ;  /* 0x000800ad500079a6 */ /* 0x0011e4000c12f322 */
.L_x_13592:
[----:B------:R-:W-:Y:S05]  /*e5b0*/  BSYNC.RECONVERGENT B0 ;  /* 0x0000000000007941 */ /* 0x000fea0003800200 */
.L_x_13591:
        /* <DEDUP_REMOVED lines=10> */
.L_x_13594:
[----:B------:R-:W-:Y:S05]  /*e660*/  BSYNC.RECONVERGENT B0 ;  /* 0x0000000000007941 */ /* 0x000fea0003800200 */
.L_x_13593:
[----:B0-----:R0:W0:Y:S01]  /*e670*/  LDS R153, [R148+0x3a80] ;  /* 0x003a800094997984 */ /* 0x0010220000000800 */
[----:B------:R-:W-:Y:S04]  /*e680*/  BSSY.RECONVERGENT B0, `(.L_x_13595) ;  /* 0x0000004000007945 */ /* 0x000fe80003800200 */
[----:B------:R-:W-:Y:S05]  /*e690*/  @!P2 BRA `(.L_x_13596) ;  /* 0x000000000008a947 */ /* 0x000fea0003800000 */
[----:B------:R1:W-:Y:S04]  /*e6a0*/  REDG.E.ADD.F32.FTZ.RN.STRONG.GPU desc[UR34][R76.64+0x900], R245 ;  /* 0x000900f54c0079a6 */ /* 0x0003e8000c12f322 */
[----:B0-----:R0:W-:Y:S02]  /*e6b0*/  REDG.E.ADD.F32.FTZ.RN.STRONG.GPU desc[UR34][R80.64+0x900], R153 ;  /* 0x00090099500079a6 */ /* 0x0011e4000c12f322 */
.L_x_13596:
[----:B------:R-:W-:Y:S05]  /*e6c0*/  BSYNC.RECONVERGENT B0 ;  /* 0x0000000000007941 */ /* 0x000fea0003800200 */
.L_x_13595:
[----:B0-----:R0:W0:Y:S01]  /*e6d0*/  LDS R153, [R146+0x3b00] ;  /* 0x003b000092997984 */ /* 0x0010220000000800 */
[----:B------:R-:W-:Y:S04]  /*e6e0*/  BSSY.RECONVERGENT B0, `(.L_x_13597) ;  /* 0x0000004000007945 */ /* 0x000fe80003800200 */
[----:B------:R-:W-:Y:S05]  /*e6f0*/  @!P3 BRA `(.L_x_13598) ;  /* 0x000000000008b947 */ /* 0x000fea0003800000 */
[----:B------:R1:W-:Y:S04]  /*e700*/  REDG.E.ADD.F32.FTZ.RN.STRONG.GPU desc[UR34][R76.64+0x980], R215 ;  /* 0x000980d74c0079a6 */ /* 0x0003e8000c12f322 */
[----:B0-----:R0:W-:Y:S02]  /*e710*/  REDG.E.ADD.F32.FTZ.RN.STRONG.GPU desc[UR34][R80.64+0x980], R153 ;  /* 0x00098099500079a6 */ /* 0x0011e4000c12f322 */
.L_x_13598:
[----:B------:R-:W-:Y:S05]  /*e720*/  BSYNC.RECONVERGENT B0 ;  /* 0x0000000000007941 */ /* 0x000fea0003800200 */
.L_x_13597:
[----:B0-----:R0:W0:Y:S01]  /*e730*/  LDS R153, [R144+0x3b80] ;  /* 0x003b800090997984 */ /* 0x0010220000000800 */
[----:B------:R-:W-:Y:S04]  /*e740*/  BSSY.RECONVERGENT B0, `(.L_x_13599) ;  /* 0x0000004000007945 */ /* 0x000fe80003800200 */
[----:B------:R-:W-:Y:S05]  /*e750*/  @!P4 BRA `(.L_x_13600) ;  /* 0x000000000008c947 */ /* 0x000fea0003800000 */
[----:B------:R1:W-:Y:S04]  /*e760*/  REDG.E.ADD.F32.FTZ.RN.STRONG.GPU desc[UR34][R76.64+0xa00], R213 ;  /* 0x000a00d54c0079a6 */ /* 0x0003e8000c12f322 */
[----:B0-----:R0:W-:Y:S02]  /*e770*/  REDG.E.ADD.F32.FTZ.RN.STRONG.GPU desc[UR34][R80.64+0xa00], R153 ;  /* 0x000a0099500079a6 */ /* 0x0011e4000c12f322 */
.L_x_13600:
[----:B------:R-:W-:Y:S05]  /*e780*/  BSYNC.RECONVERGENT B0 ;  /* 0x0000000000007941 */ /* 0x000fea0003800200 */
.L_x_13599:
[----:B------:R-:W0:Y:S01]  /*e790*/  LDS R143, [R143+0x3c00] ;  /* 0x003c00008f8f7984 */ /* 0x000e220000000800 */
[----:B------:R-:W-:Y:S04]  /*e7a0*/  BSSY.RECONVERGENT B0, `(.L_x_13601) ;  /* 0x0000004000007945 */ /* 0x000fe80003800200 */
[----:B------:R-:W-:Y:S05]  /*e7b0*/  @!P5 BRA `(.L_x_13602) ;  /* 0x000000000008d947 */ /* 0x000fea0003800000 */
[----:B------:R1:W-:Y:S04]  /*e7c0*/  REDG.E.ADD.F32.FTZ.RN.STRONG.GPU desc[UR34][R76.64+0xa80], R211 ;  /* 0x000a80d34c0079a6 */ /* 0x0003e8000c12f322 */
[----:B0-----:R0:W-:Y:S02]  /*e7d0*/  REDG.E.ADD.F32.FTZ.RN.STRONG.GPU desc[UR34][R80.64+0xa80], R143 ;  /* 0x000a808f500079a6 */ /* 0x0011e4000c12f322 */
.L_x_13602:
[----:B------:R-:W-:Y:S05]  /*e7e0*/  BSYNC.RECONVERGENT B0 ;  /* 0x0000000000007941 */ /* 0x000fea0003800200 */
.L_x_13601:
        /* <DEDUP_REMOVED lines=10> */
.L_x_13604:
[----:B------:R-:W-:Y:S05]  /*e890*/  BSYNC.RECONVERGENT B0 ;  /* 0x0000000000007941 */ /* 0x000fea0003800200 */
.L_x_13603:
[----:B------:R-:W0:Y:S01]  /*e8a0*/  LDS R141, [R141+0x3d00] ;  /* 0x003d00008d8d7984 */ /* 0x000e220000000800 */
[----:B------:R-:W-:Y:S04]  /*e8b0*/  BSSY.RECONVERGENT B0, `(.L_x_13605) ;  /* 0x0000004000007945 */ /* 0x000fe80003800200 */
[----:B------:R-:W-:Y:S05]  /*e8c0*/  @!P2 BRA `(.L_x_13606) ;  /* 0x000000000008a947 */ /* 0x000fea0003800000 */
[----:B------:R1:W-:Y:S04]  /*e8d0*/  REDG.E.ADD.F32.FTZ.RN.STRONG.GPU desc[UR34][R76.64+0xb80], R207 ;  /* 0x000b80cf4c0079a6 */ /* 0x0003e8000c12f322 */
[----:B0-----:R0:W-:Y:S02]  /*e8e0*/  REDG.E.ADD.F32.FTZ.RN.STRONG.GPU desc[UR34][R80.64+0xb80], R141 ;  /* 0x000b808d500079a6 */ /* 0x0011e4000c12f322 */
.L_x_13606:
[----:B------:R-:W-:Y:S05]  /*e8f0*/  BSYNC.RECONVERGENT B0 ;  /* 0x0000000000007941 */ /* 0x000fea0003800200 */
.L_x_13605:
[----:B0-----:R0:W0:Y:S01]  /*e900*/  LDS R141, [R140+0x3d80] ;  /* 0x003d80008c8d7984 */ /* 0x0010220000000800 */
[----:B------:R-:W-:Y:S04]  /*e910*/  BSSY.RECONVERGENT B0, `(.L_x_13607) ;  /* 0x0000004000007945 */ /* 0x000fe80003800200 */
[----:B------:R-:W-:Y:S05]  /*e920*/  @!P3 BRA `(.L_x_13608) ;  /* 0x000000000008b947 */ /* 0x000fea0003800000 */
[----:B------:R1:W-:Y:S04]  /*e930*/  REDG.E.ADD.F32.FTZ.RN.STRONG.GPU desc[UR34][R76.64+0xc00], R205 ;  /* 0x000c00cd4c0079a6 */ /* 0x0003e8000c12f322 */
[----:B0-----:R0:W-:Y:S02]  /*e940*/  REDG.E.ADD.F32.FTZ.RN.STRONG.GPU desc[UR34][R80.64+0xc00], R141 ;  /* 0x000c008d500079a6 */ /* 0x0011e4000c12f322 */
.L_x_13608:
[----:B------:R-:W-:Y:S05]  /*e950*/  BSYNC.RECONVERGENT B0 ;  /* 0x0000000000007941 */ /* 0x000fea0003800200 */
.L_x_13607:
[----:B------:R-:W0:Y:S01]  /*e960*/  LDS R139, [R139+0x3e00] ;  /* 0x003e00008b8b7984 */ /* 0x000e220000000800 */
[----:B------:R-:W-:Y:S04]  /*e970*/  BSSY.RECONVERGENT B0, `(.L_x_13609) ;  /* 0x0000004000007945 */ /* 0x000fe80003800200 */
[----:B------:R-:W-:Y:S05]  /*e980*/  @!P4 BRA `(.L_x_13610) ;  /* 0x000000000008c947 */ /* 0x000fea0003800000 */
[----:B------:R1:W-:Y:S04]  /*e990*/  REDG.E.ADD.F32.FTZ.RN.STRONG.GPU desc[UR34][R76.64+0xc80], R203 ;  /* 0x000c80cb4c0079a6 */ /* 0x0003e8000c12f322 */
[----:B0-----:R0:W-:Y:S02]  /*e9a0*/  REDG.E.ADD.F32.FTZ.RN.STRONG.GPU desc[UR34][R80.64+0xc80], R139 ;  /* 0x000c808b500079a6 */ /* 0x0011e4000c12f322 */
.L_x_13610:
[----:B------:R-:W-:Y:S05]  /*e9b0*/  BSYNC.RECONVERGENT B0 ;  /* 0x0000000000007941 */ /* 0x000fea0003800200 */
.L_x_13609:
[----:B0-----:R0:W0:Y:S01]  /*e9c0*/  LDS R139, [R138+0x3e80] ;  /* 0x003e80008a8b7984 */ /* 0x0010220000000800 */
[----:B------:R-:W-:Y:S04]  /*e9d0*/  BSSY.RECONVERGENT B0, `(.L_x_13611) ;  /* 0x0000004000007945 */ /* 0x000fe80003800200 */
[----:B------:R-:W-:Y:S05]  /*e9e0*/  @!P5 BRA `(.L_x_13612) ;  /* 0x000000000008d947 */ /* 0x000fea0003800000 */
[----:B------:R1:W-:Y:S04]  /*e9f0*/  REDG.E.ADD.F32.FTZ.RN.STRONG.GPU desc[UR34][R76.64+0xd00], R201 ;  /* 0x000d00c94c0079a6 */ /* 0x0003e8000c12f322 */
[----:B0-----:R0:W-:Y:S02]  /*ea00*/  REDG.E.ADD.F32.FTZ.RN.STRONG.GPU desc[UR34][R80.64+0xd00], R139 ;  /* 0x000d008b500079a6 */ /* 0x0011e4000c12f322 */
.L_x_13612:
[----:B------:R-:W-:Y:S05]  /*ea10*/  BSYNC.RECONVERGENT B0 ;  /* 0x0000000000007941 */ /* 0x000fea0003800200 */
.L_x_13611:
        /* <DEDUP_REMOVED lines=10> */
.L_x_13614:
[----:B------:R-:W-:Y:S05]  /*eac0*/  BSYNC.RECONVERGENT B0 ;  /* 0x0000000000007941 */ /* 0x000fea0003800200 */
.L_x_13613:
[----:B------:R-:W0:Y:S01]  /*ead0*/  LDS R127, [R127+0x3f80] ;  /* 0x003f80007f7f7984 */ /* 0x000e220000000800 */
[----:B------:R-:W-:Y:S04]  /*eae0*/  BSSY.RECONVERGENT B0, `(.L_x_13615) ;  /* 0x0000004000007945 */ /* 0x000fe80003800200 */
[----:B------:R-:W-:Y:S05]  /*eaf0*/  @!P2 BRA `(.L_x_13616) ;  /* 0x000000000008a947 */ /* 0x000fea0003800000 */
[----:B------:R1:W-:Y:S04]  /*eb00*/  REDG.E.ADD.F32.FTZ.RN.STRONG.GPU desc[UR34][R76.64+0xe00], R197 ;  /* 0x000e00c54c0079a6 */ /* 0x0003e8000c12f322 */
[----:B0-----:R0:W-:Y:S02]  /*eb10*/  REDG.E.ADD.F32.FTZ.RN.STRONG.GPU desc[UR34][R80.64+0xe00], R127 ;  /* 0x000e007f500079a6 */ /* 0x0011e4000c12f322 */
.L_x_13616:
[----:B------:R-:W-:Y:S05]  /*eb20*/  BSYNC.RECONVERGENT B0 ;  /* 0x0000000000007941 */ /* 0x000fea0003800200 */
.L_x_13615:
[----:B0-----:R0:W0:Y:S01]  /*eb30*/  LDS R127, [R124+0x4000] ;  /* 0x004000007c7f7984 */ /* 0x0010220000000800 */
[----:B------:R-:W-:Y:S04]  /*eb40*/  BSSY.RECONVERGENT B0, `(.L_x_13617) ;  /* 0x0000004000007945 */ /* 0x000fe80003800200 */
[----:B------:R-:W-:Y:S05]  /*eb50*/  @!P3 BRA `(.L_x_13618) ;  /* 0x000000000008b947 */ /* 0x000fea0003800000 */
[----:B------:R1:W-:Y:S04]  /*eb60*/  REDG.E.ADD.F32.FTZ.RN.STRONG.GPU desc[UR34][R76.64+0xe80], R183 ;  /* 0x000e80b74c0079a6 */ /* 0x0003e8000c12f322 */
[----:B0-----:R0:W-:Y:S02]  /*eb70*/  REDG.E.ADD.F32.FTZ.RN.STRONG.GPU desc[UR34][R80.64+0xe80], R127 ;  /* 0x000e807f500079a6 */ /* 0x0011e4000c12f322 */
.L_x_13618:
[----:B------:R-:W-:Y:S05]  /*eb80*/  BSYNC.RECONVERGENT B0 ;  /* 0x0000000000007941 */ /* 0x000fea0003800200 */
.L_x_13617:
[----:B------:R-:W0:Y:S01]  /*eb90*/  LDS R123, [R123+0x4080] ;  /* 0x004080007b7b7984 */ /* 0x000e220000000800 */
[----:B------:R-:W-:Y:S04]  /*eba0*/  BSSY.RECONVERGENT B0, `(.L_x_13619) ;  /* 0x0000004000007945 */ /* 0x000fe80003800200 */
[----:B------:R-:W-:Y:S05]  /*ebb0*/  @!P4 BRA `(.L_x_13620) ;  /* 0x000000000008c947 */ /* 0x000fea0003800000 */
[----:B------:R1:W-:Y:S04]  /*ebc0*/  REDG.E.ADD.F32.FTZ.RN.STRONG.GPU desc[UR34][R76.64+0xf00], R181 ;  /* 0x000f00b54c0079a6 */ /* 0x0003e8000c12f322 */
[----:B0-----:R0:W-:Y:S02]  /*ebd0*/  REDG.E.ADD.F32.FTZ.RN.STRONG.GPU desc[UR34][R80.64+0xf00], R123 ;  /* 0x000f007b500079a6 */ /* 0x0011e4000c12f322 */
.L_x_13620:
[----:B------:R-:W-:Y:S05]  /*ebe0*/  BSYNC.RECONVERGENT B0 ;  /* 0x0000000000007941 */ /* 0x000fea0003800200 */
.L_x_13619:
[----:B------:R-:W0:Y:S01]  /*ebf0*/  LDS R119, [R119+0x4100] ;  /* 0x0041000077777984 */ /* 0x000e220000000800 */
[----:B------:R-:W-:Y:S04]  /*ec00*/  BSSY.RECONVERGENT B0, `(.L_x_13621) ;  /* 0x0000004000007945 */ /* 0x000fe80003800200 */
[----:B------:R-:W-:Y:S05]  /*ec10*/  @!P5 BRA `(.L_x_13622) ;  /* 0x000000000008d947 */ /* 0x000fea0003800000 */
[----:B------:R1:W-:Y:S04]  /*ec20*/  REDG.E.ADD.F32.FTZ.RN.STRONG.GPU desc[UR34][R76.64+0xf80], R177 ;  /* 0x000f80b14c0079a6 */ /* 0x0003e8000c12f322 */
[----:B0-----:R0:W-:Y:S02]  /*ec30*/  REDG.E.ADD.F32.FTZ.RN.STRONG.GPU desc[UR34][R80.64+0xf80], R119 ;  /* 0x000f8077500079a6 */ /* 0x0011e4000c12f322 */
.L_x_13622:
[----:B------:R-:W-:Y:S05]  /*ec40*/  BSYNC.RECONVERGENT B0 ;  /* 0x0000000000007941 */ /* 0x000fea0003800200 */
.L_x_13621:
[----:B-1-3--:R-:W1:Y:S01]  /*ec50*/  SHFL.DOWN PT, R76, R113, 0x1, 0x1f ;  /* 0x08201f00714c7f89 */ /* 0x00ae6200000e0000 */
[----:B------:R-:W-:Y:S01]  /*ec60*/  ISETP.GT.AND P2, PT, R216, 0x1e, PT ;  /* 0x0000001ed800780c */ /* 0x000fe20003f44270 */
[----:B------:R-:W-:Y:S01]  /*ec70*/  FFMA.FTZ R135, R134, R136, R135 ;  /* 0x0000008886877223 */ /* 0x000fe20000010087 */
[----:B------:R-:W-:Y:S01]  /*ec80*/  FMUL.FTZ R115, R154, R115 ;  /* 0x000000739a737220 */ /* 0x000fe20000410000 */
[----:B------:R-:W3:Y:S01]  /*ec90*/  SHFL.DOWN PT, R77, R120, 0x1, 0x1f ;  /* 0x08201f00784d7f89 */ /* 0x000ee200000e0000 */
[----:B------:R-:W-:Y:S01]  /*eca0*/  FMUL.FTZ R121, R121, R186 ;  /* 0x000000ba79797220 */ /* 0x000fe20000410000 */
[----:B------:R-:W-:Y:S01]  /*ecb0*/  FFMA.FTZ R78, R26, R137, R135 ;  /* 0x000000891a4e7223 */ /* 0x000fe20000010087 */
[----:B------:R-:W-:Y:S01]  /*ecc0*/  FFMA.FTZ R115, R156, R151, R115 ;  /* 0x000000979c737223 */ /* 0x000fe20000010073 */
[----:B------:R-:W-:Y:S01]  /*ecd0*/  FMUL.FTZ R190, R83, R190 ;  /* 0x000000be53be7220 */ /* 0x000fe20000410000 */
[----:B------:R-:W-:Y:S01]  /*ece0*/  FFMA.FTZ R121, R122, R219, R121 ;  /* 0x000000db7a797223 */ /* 0x000fe20000010079 */
[----:B------:R-:W-:Y:S01]  /*ecf0*/  FADD.FTZ R57, R78, R57 ;  /* 0x000000394e397221 */ /* 0x000fe20000010000 */
[----:B------:R-:W-:Y:S01]  /*ed00*/  ISETP.NE.AND P3, PT, R216, RZ, PT ;  /* 0x000000ffd800720c */ /* 0x000fe20003f65270 */
[----:B------:R-:W-:Y:S01]  /*ed10*/  FFMA.FTZ R188, R79, R188, R190 ;  /* 0x000000bc4fbc7223 */ /* 0x000fe200000100be */
[----:B------:R-:W-:Y:S01]  /*ed20*/  FFMA.FTZ R78, R24, R115, R121 ;  /* 0x00000073184e7223 */ /* 0x000fe20000010079 */
[----:B------:R-:W-:Y:S01]  /*ed30*/  ISETP.NE.AND P4, PT, R238, RZ, PT ;  /* 0x000000ffee00720c */ /* 0x000fe20003f85270 */
[----:B------:R-:W-:Y:S01]  /*ed40*/  FMUL.FTZ R116, R189, R116 ;  /* 0x00000074bd747220 */ /* 0x000fe20000410000 */
[----:B------:R-:W-:Y:S01]  /*ed50*/  FMUL.FTZ R125, R125, R184 ;  /* 0x000000b87d7d7220 */ /* 0x000fe20000410000 */
[----:B------:R-:W-:Y:S01]  /*ed60*/  FADD.FTZ R61, R78, R61 ;  /* 0x0000003d4e3d7221 */ /* 0x000fe20000010000 */
[----:B------:R-:W-:Y:S01]  /*ed70*/  FMUL.FTZ R117, R158, R117 ;  /* 0x000000759e757220 */ /* 0x000fe20000410000 */
[----:B------:R-:W-:Y:S01]  /*ed80*/  FMUL.FTZ R128, R128, R111 ;  /* 0x0000006f80807220 */ /* 0x000fe20000410000 */
[----:B------:R-:W-:Y:S01]  /*ed90*/  FMUL.FTZ R78, R193, R133 ;  /* 0x00000085c14e7220 */ /* 0x000fe20000410000 */
        /* <DEDUP_REMOVED lines=8> */
[----:B------:R-:W1:Y:S01]  /*ee20*/  SHFL.DOWN PT, R76, R113, 0x2, 0x1f ;  /* 0x08401f00714c7f89 */ /* 0x000e6200000e0000 */
[----:B------:R-:W-:Y:S01]  /*ee30*/  ISETP.GT.AND P2, PT, R216, 0x1d, PT ;  /* 0x0000001dd800780c */ /* 0x000fe20003f44270 */
[----:B------:R-:W-:Y:S01]  /*ee40*/  FFMA.FTZ R132, R132, R109, R131 ;  /* 0x0000006d84847223 */ /* 0x000fe20000010083 */
[----:B------:R-:W-:Y:S01]  /*ee50*/  FFMA.FTZ R118, R27, R82, R118 ;  /* 0x000000521b767223 */ /* 0x000fe20000010076 */
[----:B------:R-:W3:Y:S01]  /*ee60*/  SHFL.DOWN PT, R77, R120, 0x2, 0x1f ;  /* 0x08401f00784d7f89 */ /* 0x000ee200000e0000 */
[----:B------:R-:W-:Y:S01]  /*ee70*/  FFMA.FTZ R126, R23, R116, R126 ;  /* 0x00000074177e7223 */ /* 0x000fe2000001007e */
[----:B------:R-:W-:Y:S01]  /*ee80*/  FFMA.FTZ R132, R21, R78, R132 ;  /* 0x0000004e15847223 */ /* 0x000fe20000010084 */
[----:B------:R-:W-:Y:S01]  /*ee90*/  BSSY.RECONVERGENT B0, `(.L_x_13623) ;  /* 0x000002f000007945 */ /* 0x000fe20003800200 */
[----:B------:R-:W-:Y:S01]  /*eea0*/  FADD.FTZ R37, R110, R37 ;  /* 0x000000256e257221 */ /* 0x000fe20000010000 */
[----:B------:R-:W-:Y:S01]  /*eeb0*/  FFMA.FTZ R99, R44, R82, R99 ;  /* 0x000000522c637223 */ /* 0x000fe20000010063 */
[----:B------:R-:W-:Y:S01]  /*eec0*/  FFMA.FTZ R58, R73, R137, R58 ;  /* 0x00000089493a7223 */ /* 0x000fe2000001003a */
[----:B------:R-:W-:Y:S01]  /*eed0*/  FADD.FTZ R55, R118, R55 ;  /* 0x0000003776377221 */ /* 0x000fe20000010000 */
[----:B------:R-:W-:Y:S01]  /*eee0*/  FFMA.FTZ R56, R71, R115, R56 ;  /* 0x0000007347387223 */ /* 0x000fe20000010038 */
[----:B------:R-:W-:Y:S01]  /*eef0*/  FFMA.FTZ R95, R40, R116, R95 ;  /* 0x00000074285f7223 */ /* 0x000fe2000001005f */
[----:B------:R-:W-:Y:S01]  /*ef00*/  FFMA.FTZ R54, R69, R117, R54 ;  /* 0x0000007545367223 */ /* 0x000fe20000010036 */
[----:B------:R-:W-:Y:S01]  /*ef10*/  FADD.FTZ R63, R126, R63 ;  /* 0x0000003f7e3f7221 */ /* 0x000fe20000010000 */
[----:B------:R-:W-:Y:S01]  /*ef20*/  FFMA.FTZ R93, R38, R78, R93 ;  /* 0x0000004e265d7223 */ /* 0x000fe2000001005d */
[----:B------:R-:W-:Y:S01]  /*ef30*/  FADD.FTZ R67, R132, R67 ;  /* 0x0000004384437221 */ /* 0x000fe20000010000 */
[----:B-1----:R-:W-:Y:S01]  /*ef40*/  @!P2 FADD.FTZ R113, R113, R76 ;  /* 0x0000004c7171a221 */ /* 0x002fe20000010000 */
[----:B---3--:R-:W-:-:S04]  /*ef50*/  @!P2 FADD.FTZ R120, R120, R77 ;  /* 0x0000004d7878a221 */ /* 0x008fc80000010000 */
[----:B------:R-:W1:Y:S01]  /*ef60*/  SHFL.DOWN PT, R76, R113, 0x4, 0x1f ;  /* 0x08801f00714c7f89 */ /* 0x000e6200000e0000 */
[----:B------:R-:W-:-:S03]  /*ef70*/  ISETP.GT.AND P2, PT, R216, 0x1b, PT ;  /* 0x0000001bd800780c */ /* 0x000fc60003f44270 */
[----:B------:R-:W3:Y:S10]  /*ef80*/  SHFL.DOWN PT, R77, R120, 0x4, 0x1f ;  /* 0x08801f00784d7f89 */ /* 0x000ef400000e0000 */
[----:B-1----:R-:W-:Y:S01]  /*ef90*/  @!P2 FADD.FTZ R113, R113, R76 ;  /* 0x0000004c7171a221 */ /* 0x002fe20000010000 */
[----:B---3--:R-:W-:-:S04]  /*efa0*/  @!P2 FADD.FTZ R120, R120, R77 ;  /* 0x0000004d7878a221 */ /* 0x008fc80000010000 */
[----:B------:R-:W1:Y:S01]  /*efb0*/  SHFL.DOWN PT, R76, R113, 0x8, 0x1f ;  /* 0x09001f00714c7f89 */ /* 0x000e6200000e0000 */
[----:B------:R-:W-:-:S03]  /*efc0*/  ISETP.GT.AND P2, PT, R216, 0x17, PT ;  /* 0x00000017d800780c */ /* 0x000fc60003f44270 */
[----:B------:R-:W3:Y:S10]  /*efd0*/  SHFL.DOWN PT, R77, R120, 0x8, 0x1f ;  /* 0x09001f00784d7f89 */ /* 0x000ef400000e0000 */
[----:B-1----:R-:W-:Y:S01]  /*efe0*/  @!P2 FADD.FTZ R113, R113, R76 ;  /* 0x0000004c7171a221 */ /* 0x002fe20000010000 */
[----:B------:R-:W-:Y:S01]  /*eff0*/  FMUL.FTZ R76, R185, R155 ;  /* 0x0000009bb94c7220 */ /* 0x000fe20000410000 */
[----:B---3--:R-:W-:-:S03]  /*f000*/  @!P2 FADD.FTZ R120, R120, R77 ;  /* 0x0000004d7878a221 */ /* 0x008fc60000010000 */
[----:B0-----:R-:W0:Y:S01]  /*f010*/  SHFL.DOWN PT, R80, R113, 0x10, 0x1f ;  /* 0x0a001f0071507f89 */ /* 0x001e2200000e0000 */
[----:B------:R-:W-:Y:S01]  /*f020*/  FFMA.FTZ R76, R187, R112, R76 ;  /* 0x00000070bb4c7223 */ /* 0x000fe2000001004c */
[----:B------:R-:W-:Y:S02]  /*f030*/  ISETP.GT.AND P2, PT, R216, 0xf, PT ;  /* 0x0000000fd800780c */ /* 0x000fe40003f44270 */
[----:B------:R-:W1:Y:S01]  /*f040*/  SHFL.DOWN PT, R77, R120, 0x10, 0x1f ;  /* 0x0a001f00784d7f89 */ /* 0x000e6200000e0000 */
[-C--:B------:R-:W-:Y:S01]  /*f050*/  FFMA.FTZ R97, R42, R76.reuse, R97 ;  /* 0x0000004c2a617223 */ /* 0x080fe20000010061 */
[----:B------:R-:W-:-:S04]  /*f060*/  FFMA.FTZ R188, R25, R76, R188 ;  /* 0x0000004c19bc7223 */ /* 0x000fc800000100bc */
[----:B------:R-:W-:Y:S01]  /*f070*/  FADD.FTZ R59, R188, R59 ;  /* 0x0000003bbc3b7221 */ /* 0x000fe20000010000 */
[----:B0-----:R-:W-:Y:S01]  /*f080*/  FADD.FTZ R76, R113, R80 ;  /* 0x00000050714c7221 */ /* 0x001fe20000010000 */
[----:B------:R-:W-:Y:S01]  /*f090*/  FFMA.FTZ R80, R22, R117, R129 ;  /* 0x0000007516507223 */ /* 0x000fe20000010081 */
[----:B-1----:R-:W-:-:S03]  /*f0a0*/  FADD.FTZ R77, R120, R77 ;  /* 0x0000004d784d7221 */ /* 0x002fc60000010000 */
[----:B------:R-:W-:Y:S02]  /*f0b0*/  FADD.FTZ R65, R80, R65 ;  /* 0x0000004150417221 */ /* 0x000fe40000010000 */
[----:B------:R0:W-:Y:S02]  /*f0c0*/  @!P3 STS.64 [UR16+0x4208], R76 ;  /* 0x0042084cff00b988 */ /* 0x0001e40008000a10 */
        /* <DEDUP_REMOVED lines=11> */
.L_x_13624:
[----:B------:R-:W-:Y:S05]  /*f180*/  BSYNC.RECONVERGENT B0 ;  /* 0x0000000000007941 */ /* 0x000fea0003800200 */
.L_x_13623:
[----:B------:R-:W-:-:S04]  /*f190*/  UIADD3 UR6, UPT, UPT, UR6, 0x1, URZ ;  /* 0x0000000106067890 */ /* 0x000fc8000fffe0ff */
[----:B------:R-:W-:-:S09]  /*f1a0*/  UISETP.GE.AND UP0, UPT, UR6, UR46, UPT ;  /* 0x0000002e0600728c */ /* 0x000fd2000bf06270 */
[----:B------:R-:W-:Y:S05]  /*f1b0*/  BRA.U !UP0, `(.L_x_13625) ;  /* 0xffffff5908387547 */ /* 0x000fea000b83ffff */
.L_x_13545:
[----:B------:R-:W-:Y:S01]  /*f1c0*/  BAR.SYNC.DEFER_BLOCKING 0x0 ;  /* 0x0000000000007b1d */ /* 0x000fe20000010000 */
[----:B------:R-:W-:Y:S01]  /*f1d0*/  UIMAD UR10, UR24, -0x200, UR10 ;  /* 0xfffffe00180a78a4 */ /* 0x000fe2000f8e020a */
[----:B------:R-:W-:Y:S01]  /*f1e0*/  ISETP.NE.AND P6, PT, R238, RZ, PT ;  /* 0x000000ffee00720c */ /* 0x000fe20003fc5270 */
[----:B------:R-:W-:Y:S01]  /*f1f0*/  USHF.L.U32 UR6, UR24, 0x9, URZ ;  /* 0x0000000918067899 */ /* 0x000fe200080006ff */
[----:B------:R-:W-:Y:S01]  /*f200*/  LOP3.LUT R24, R3, 0x1f, RZ, 0xc0, !PT ;  /* 0x0000001f03187812 */ /* 0x000fe200078ec0ff */
[----:B------:R-:W-:-:S03]  /*f210*/  UIADD3 UR10, UPT, UPT, UR10, 0x200, URZ ;  /* 0x000002000a0a7890 */ /* 0x000fc6000fffe0ff */
[----:B------:R-:W1:Y:S01]  /*f220*/  S2UR UR17, SR_CTAID.X ;  /* 0x00000000001179c3 */ /* 0x000e620000002500 */
[----:B------:R-:W1:Y:S01]  /*f230*/  LDCU.64 UR14, c[0x0][0x4f8] ;  /* 0x00009f00ff0e77ac */ /* 0x000e620008000a00 */
[----:B------:R-:W-:Y:S01]  /*f240*/  SHF.L.U32 R3, R3, 0x4, RZ ;  /* 0x0000000403037819 */ /* 0x000fe200000006ff */
[----:B------:R-:W-:Y:S01]  /*f250*/  FADD.FTZ R2, R67, R2 ;  /* 0x0000000243027221 */ /* 0x000fe20000010000 */
[----:B------:R-:W-:Y:S01]  /*f260*/  MOV R30, UR10 ;  /* 0x0000000a001e7c02 */ /* 0x000fe20008000f00 */
[----:B------:R-:W3:Y:S01]  /*f270*/  LDCU.64 UR18, c[0x0][0x500] ;  /* 0x0000a000ff1277ac */ /* 0x000ee20008000a00 */
[----:B------:R-:W-:Y:S01]  /*f280*/  LOP3.LUT R21, R24, 0x3e00, R3, 0xf8, !PT ;  /* 0x00003e0018157812 */ /* 0x000fe200078ef803 */
[----:B------:R-:W-:Y:S01]  /*f290*/  FADD.FTZ R2, R2, R65 ;  /* 0x0000004102027221 */ /* 0x000fe20000010000 */
[----:B------:R-:W3:Y:S01]  /*f2a0*/  S2UR UR10, SR_CTAID.Y ;  /* 0x00000000000a79c3 */ /* 0x000ee20000002600 */
[----:B------:R-:W-:Y:S01]  /*f2b0*/  UIADD3 UR6, UPT, UPT, UR6, -0x200, URZ ;  /* 0xfffffe0006067890 */ /* 0x000fe2000fffe0ff */
[C---:B------:R-:W-:Y:S01]  /*f2c0*/  LOP3.LUT R89, R21.reuse, 0x20, RZ, 0xfc, !PT ;  /* 0x0000002015597812 */ /* 0x040fe200078efcff */
[----:B------:R-:W-:Y:S01]  /*f2d0*/  UMOV UR7, URZ ;  /* 0x000000ff00077c82 */ /* 0x000fe20008000000 */
[----:B------:R-:W5:Y:S01]  /*f2e0*/  LDCU.64 UR36, c[0x0][0x550] ;  /* 0x0000aa00ff2477ac */ /* 0x000f620008000a00 */
[C---:B------:R-:W-:Y:S01]  /*f2f0*/  LOP3.LUT R91, R21.reuse, 0x40, RZ, 0xfc, !PT ;  /* 0x00000040155b7812 */ /* 0x040fe200078efcff */
[----:B------:R-:W-:Y:S01]  /*f300*/  FADD.FTZ R2, R2, R63 ;  /* 0x0000003f02027221 */ /* 0x000fe20000010000 */
[C---:B------:R-:W-:Y:S01]  /*f310*/  LOP3.LUT R109, R21.reuse, 0x160, RZ, 0xfc, !PT ;  /* 0x00000160156d7812 */ /* 0x040fe200078efcff */
[----:B------:R0:W-:Y:S01]  /*f320*/  STS [R20], R93 ;  /* 0x0000005d14007388 */ /* 0x0001e20000000800 */
[C---:B------:R-:W-:Y:S01]  /*f330*/  LOP3.LUT R111, R21.reuse, 0x180, RZ, 0xfc, !PT ;  /* 0x00000180156f7812 */ /* 0x040fe200078efcff */
[----:B------:R-:W-:Y:S01]  /*f340*/  FADD.FTZ R2, R2, R61 ;  /* 0x0000003d02027221 */ /* 0x000fe20000010000 */
[C---:B------:R-:W-:Y:S01]  /*f350*/  LOP3.LUT R113, R21.reuse, 0x1a0, RZ, 0xfc, !PT ;  /* 0x000001a015717812 */ /* 0x040fe200078efcff */
[----:B------:R-:W-:Y:S01]  /*f360*/  STS [R20+0x4], R54 ;  /* 0x0000043614007388 */ /* 0x000fe20000000800 */
[C---:B------:R-:W-:Y:S01]  /*f370*/  LOP3.LUT R115, R21.reuse, 0x1c0, RZ, 0xfc, !PT ;  /* 0x000001c015737812 */ /* 0x040fe200078efcff */
[----:B-1----:R-:W-:Y:S01]  /*f380*/  UIMAD.WIDE.U32 UR12, UR17, UR14, UR6 ;  /* 0x0000000e110c72a5 */ /* 0x002fe2000f8e0006 */
[C---:B------:R-:W-:Y:S01]  /*f390*/  LOP3.LUT R117, R21.reuse, 0x1e0, RZ, 0xfc, !PT ;  /* 0x000001e015757812 */ /* 0x040fe200078efcff */
[----:B------:R1:W-:Y:S01]  /*f3a0*/  STS [R20+0x8], R95 ;  /* 0x0000085f14007388 */ /* 0x0003e20000000800 */
[----:B------:R-:W-:Y:S01]  /*f3b0*/  FADD.FTZ R2, R2, R59 ;  /* 0x0000003b02027221 */ /* 0x000fe20000010000 */
[----:B------:R-:W-:Y:S01]  /*f3c0*/  UIMAD UR13, UR17, UR15, UR13 ;  /* 0x0000000f110d72a4 */ /* 0x000fe2000f8e020d */
[----:B0-----:R-:W-:Y:S01]  /*f3d0*/  LOP3.LUT R93, R21, 0x60, RZ, 0xfc, !PT ;  /* 0x00000060155d7812 */ /* 0x001fe200078efcff */
[----:B------:R-:W-:Y:S01]  /*f3e0*/  STS [R20+0xc], R56 ;  /* 0x00000c3814007388 */ /* 0x000fe20000000800 */
[----:B------:R-:W-:Y:S01]  /*f3f0*/  FADD.FTZ R2, R2, R57 ;  /* 0x0000003902027221 */ /* 0x000fe20000010000 */
[----:B------:R-:W-:-:S02]  /*f400*/  UIADD3 UR33, UP0, UPT, UR33, -0x1000, URZ ;  /* 0xfffff00021217890 */ /* 0x000fc4000ff1e0ff */
[----:B------:R0:W-:Y:S01]  /*f410*/  STS [R20+0x10], R97 ;  /* 0x0000106114007388 */ /* 0x0001e20000000800 */
[----:B---3--:R-:W-:Y:S01]  /*f420*/  UIMAD UR14, UR10, UR19, URZ ;  /* 0x000000130a0e72a4 */ /* 0x008fe2000f8e02ff */
[C---:B-1----:R-:W-:Y:S01]  /*f430*/  LOP3.LUT R95, R21.reuse, 0x80, RZ, 0xfc, !PT ;  /* 0x00000080155f7812 */ /* 0x042fe200078efcff */
[----:B------:R-:W-:Y:S01]  /*f440*/  UIMAD.WIDE.U32 UR12, UR10, UR18, UR12 ;  /* 0x000000120a0c72a5 */ /* 0x000fe2000f8e000c */
[----:B------:R-:W-:Y:S01]  /*f450*/  STS [R20+0x14], R58 ;  /* 0x0000143a14007388 */ /* 0x000fe20000000800 */
[----:B------:R-:W-:Y:S01]  /*f460*/  FADD.FTZ R2, R2, R55 ;  /* 0x0000003702027221 */ /* 0x000fe20000010000 */
[----:B------:R-:W-:Y:S01]  /*f470*/  UIADD3.X UR30, UPT, UPT, UR30, -0x1, URZ, UP0, !UPT ;  /* 0xffffffff1e1e7890 */ /* 0x000fe200087fe4ff */
[----:B------:R-:W-:Y:S01]  /*f480*/  MOV R28, UR14 ;  /* 0x0000000e001c7c02 */ /* 0x000fe20008000f00 */
[----:B------:R1:W-:Y:S01]  /*f490*/  STS [R20+0x18], R99 ;  /* 0x0000186314007388 */ /* 0x0003e20000000800 */
[C---:B------:R-:W-:Y:S01]  /*f4a0*/  IADD3 R3, P4, PT, R21.reuse, UR12, RZ ;  /* 0x0000000c15037c10 */ /* 0x040fe2000ff9e0ff */
[----:B------:R-:W-:Y:S01]  /*f4b0*/  FADD.FTZ R2, R2, R53 ;  /* 0x0000003502027221 */ /* 0x000fe20000010000 */
[----:B0-----:R-:W-:Y:S01]  /*f4c0*/  LOP3.LUT R97, R21, 0xa0, RZ, 0xfc, !PT ;  /* 0x000000a015617812 */ /* 0x001fe200078efcff */
[----:B------:R-:W-:Y:S01]  /*f4d0*/  STS [R20+0x1c], R60 ;  /* 0x00001c3c14007388 */ /* 0x000fe20000000800 */
[----:B------:R-:W-:Y:S01]  /*f4e0*/  IADD3.X R28, PT, PT, R28, UR13, RZ, P4, !PT ;  /* 0x0000000d1c1c7c10 */ /* 0x000fe2000a7fe4ff */
[----:B------:R-:W0:Y:S01]  /*f4f0*/  LDCU.64 UR12, c[0x0][0x518] ;  /* 0x0000a300ff0c77ac */ /* 0x000e220008000a00 */
[----:B-----5:R-:W-:Y:S01]  /*f500*/  LEA R22, P4, R3, UR36, 0x2 ;  /* 0x0000002403167c11 */ /* 0x020fe2000f8810ff */
[----:B------:R3:W-:Y:S01]  /*f510*/  STS [R20+0x20], R101 ;  /* 0x0000206514007388 */ /* 0x0007e20000000800 */
[----:B-1----:R-:W-:Y:S01]  /*f520*/  LOP3.LUT R99, R21, 0xc0, RZ, 0xfc, !PT ;  /* 0x000000c015637812 */ /* 0x002fe200078efcff */
[----:B------:R-:W1:Y:S02]  /*f530*/  LDCU.64 UR14, c[0x0][0x520] ;  /* 0x0000a400ff0e77ac */ /* 0x000e640008000a00 */
[----:B------:R-:W-:Y:S01]  /*f540*/  STS [R20+0x24], R62 ;  /* 0x0000243e14007388 */ /* 0x000fe20000000800 */
[----:B------:R-:W-:Y:S01]  /*f550*/  LEA.HI.X R23, R3, UR37, R28, 0x2, P4 ;  /* 0x0000002503177c11 */ /* 0x000fe2000a0f141c */
[----:B------:R-:W-:-:S02]  /*f560*/  UISETP.GT.AND UP0, UPT, UR24, 0x1, UPT ;  /* 0x000000011800788c */ /* 0x000fc4000bf04270 */
[----:B------:R5:W-:Y:S01]  /*f570*/  STS [R20+0x28], R103 ;  /* 0x0000286714007388 */ /* 0x000be20000000800 */
[----:B------:R-:W-:Y:S01]  /*f580*/  UIADD3 UR31, UP1, UPT, UR31, -0x1000, URZ ;  /* 0xfffff0001f1f7890 */ /* 0x000fe2000ff3e0ff */
[C---:B---3--:R-:W-:Y:S01]  /*f590*/  LOP3.LUT R101, R21.reuse, 0xe0, RZ, 0xfc, !PT ;  /* 0x000000e015657812 */ /* 0x048fe200078efcff */
[----:B------:R-:W-:Y:S01]  /*f5a0*/  UIADD3 UR11, UP2, UPT, UR11, -0x800, URZ ;  /* 0xfffff8000b0b7890 */ /* 0x000fe2000ff5e0ff */
[----:B------:R-:W-:Y:S01]  /*f5b0*/  STS [R20+0x2c], R64 ;  /* 0x00002c4014007388 */ /* 0x000fe20000000800 */
[----:B------:R-:W-:Y:S02]  /*f5c0*/  UIADD3 UR26, UP3, UPT, UR26, -0x800, URZ ;  /* 0xfffff8001a1a7890 */ /* 0x000fe4000ff7e0ff */
[----:B------:R-:W-:Y:S01]  /*f5d0*/  UIADD3 UR28, UP4, UPT, UR28, -0x800, URZ ;  /* 0xfffff8001c1c7890 */ /* 0x000fe2000ff9e0ff */
[----:B------:R3:W-:Y:S01]  /*f5e0*/  STS [R20+0x30], R105 ;  /* 0x0000306914007388 */ /* 0x0007e20000000800 */
[----:B0-----:R-:W-:Y:S01]  /*f5f0*/  UIMAD.WIDE.U32 UR6, UR17, UR12, UR6 ;  /* 0x0000000c110672a5 */ /* 0x001fe2000f8e0006 */
[C---:B-----5:R-:W-:Y:S01]  /*f600*/  LOP3.LUT R103, R21.reuse, 0x100, RZ, 0xfc, !PT ;  /* 0x0000010015677812 */ /* 0x060fe200078efcff */
[----:B------:R-:W-:Y:S01]  /*f610*/  UIADD3.X UR32, UPT, UPT, UR32, -0x1, URZ, UP1, !UPT ;  /* 0xffffffff20207890 */ /* 0x000fe20008ffe4ff */
[----:B------:R-:W-:Y:S01]  /*f620*/  STS [R20+0x34], R66 ;  /* 0x0000344214007388 */ /* 0x000fe20000000800 */
[----:B------:R-:W-:Y:S01]  /*f630*/  UIMAD UR7, UR17, UR13, UR7 ;  /* 0x0000000d110772a4 */ /* 0x000fe2000f8e0207 */
[----:B------:R-:W0:Y:S02]  /*f640*/  LDCU.64 UR12, c[0x0][0x560] ;  /* 0x0000ac00ff0c77ac */ /* 0x000e240008000a00 */
[----:B------:R5:W-:Y:S01]  /*f650*/  STS [R20+0x38], R107 ;  /* 0x0000386b14007388 */ /* 0x000be20000000800 */
[----:B---3--:R-:W-:Y:S01]  /*f660*/  LOP3.LUT R105, R21, 0x120, RZ, 0xfc, !PT ;  /* 0x0000012015697812 */ /* 0x008fe200078efcff */
[----:B-1----:R-:W-:-:S02]  /*f670*/  UIMAD.WIDE.U32 UR6, UR10, UR14, UR6 ;  /* 0x0000000e0a0672a5 */ /* 0x002fc4000f8e0006 */
[----:B------:R-:W-:Y:S01]  /*f680*/  STS [R20+0x3c], R68 ;  /* 0x00003c4414007388 */ /* 0x000fe20000000800 */
[----:B------:R-:W-:-:S03]  /*f690*/  NOP ;  /* 0x0000000000007918 */ /* 0x000fc60000000000 */
[----:B------:R-:W-:Y:S01]  /*f6a0*/  LDS R25, [R4] ;  /* 0x0000000004197984 */ /* 0x000fe20000000800 */
[----:B-----5:R-:W-:Y:S01]  /*f6b0*/  LOP3.LUT R107, R21, 0x140, RZ, 0xfc, !PT ;  /* 0x00000140156b7812 */ /* 0x020fe200078efcff */
[----:B------:R-:W-:Y:S02]  /*f6c0*/  UIMAD UR7, UR10, UR15, UR7 ;  /* 0x0000000f0a0772a4 */ /* 0x000fe4000f8e0207 */
[----:B------:R-:W-:Y:S01]  /*f6d0*/  LDS R27, [R5+0x80] ;  /* 0x00008000051b7984 */ /* 0x000fe20000000800 */
[----:B------:R-:W-:Y:S02]  /*f6e0*/  UIADD3.X UR25, UPT, UPT, UR25, -0x1, URZ, UP2, !UPT ;  /* 0xffffffff19197890 */ /* 0x000fe400097fe4ff */
[----:B------:R-:W-:Y:S01]  /*f6f0*/  UIADD3.X UR27, UPT, UPT, UR27, -0x1, URZ, UP3, !UPT ;  /* 0xffffffff1b1b7890 */ /* 0x000fe20009ffe4ff */
[----:B------:R-:W-:Y:S01]  /*f700*/  LDS R29, [R6+0x100] ;  /* 0x00010000061d7984 */ /* 0x000fe20000000800 */
[----:B------:R-:W-:-:S03]  /*f710*/  UIADD3.X UR29, UPT, UPT, UR29, -0x1, URZ, UP4, !UPT ;  /* 0xffffffff1d1d7890 */ /* 0x000fc6000a7fe4ff */
        /* <DEDUP_REMOVED lines=43> */
[----:B------:R-:W-:Y:S01]  /*f9d0*/  IADD3 R3, P0, PT, R21, UR6, RZ ;  /* 0x0000000615037c10 */ /* 0x000fe2000ff1e0ff */
[----:B------:R-:W-:Y:S02]  /*f9e0*/  UIADD3 UR6, UPT, UPT, UR24, -0x1, URZ ;  /* 0xffffffff18067890 */ /* 0x000fe4000fffe0ff */
[----:B------:R-:W-:Y:S04]  /*f9f0*/  @!P1 STG.E desc[UR34][R22.64+0x580], R79 ;  /* 0x0005804f16009986 */ /* 0x000fe8000c101922 */
[----:B------:R-:W-:Y:S01]  /*fa00*/  @!P2 STG.E desc[UR34][R22.64+0x600], R81 ;  /* 0x000600511600a986 */ /* 0x000fe2000c101922 */
[----:B------:R-:W-:-:S03]  /*fa10*/  UMOV UR24, UR6 ;  /* 0x0000000600187c82 */ /* 0x000fc60008000000 */
        /* <DEDUP_REMOVED lines=24> */
[----:B-1----:R-:W-:Y:S01]  /*fba0*/  FADD.FTZ R4, R2, R51 ;  /* 0x0000003302047221 */ /* 0x002fe20000010000 */
[----:B0-----:R-:W-:-:S02]  /*fbb0*/  LEA R2, P3, R3, UR12, 0x2 ;  /* 0x0000000c03027c11 */ /* 0x001fc4000f8610ff */
[----:B------:R-:W-:Y:S01]  /*fbc0*/  LDS R7, [R7+0x180] ;  /* 0x0001800007077984 */ /* 0x000fe20000000800 */
[----:B------:R-:W-:-:S03]  /*fbd0*/  FADD.FTZ R4, R4, R49 ;  /* 0x0000003104047221 */ /* 0x000fc60000010000 */
[----:B------:R0:W-:Y:S01]  /*fbe0*/  LDS R27, [R8+0x200] ;  /* 0x00020000081b7984 */ /* 0x0001e20000000800 */
[----:B------:R-:W-:-:S03]  /*fbf0*/  FADD.FTZ R4, R4, R47 ;  /* 0x0000002f04047221 */ /* 0x000fc60000010000 */
[----:B------:R-:W-:Y:S01]  /*fc00*/  LDS R9, [R9+0x280] ;  /* 0x0002800009097984 */ /* 0x000fe20000000800 */
[----:B------:R-:W-:-:S03]  /*fc10*/  FADD.FTZ R4, R4, R45 ;  /* 0x0000002d04047221 */ /* 0x000fc60000010000 */
[----:B------:R-:W-:Y:S01]  /*fc20*/  LDS R29, [R10+0x300] ;  /* 0x000300000a1d7984 */ /* 0x000fe20000000800 */
[----:B0-----:R-:W-:Y:S01]  /*fc30*/  IADD3.X R8, PT, PT, RZ, UR7, RZ, P0, !PT ;  /* 0x00000007ff087c10 */ /* 0x001fe200087fe4ff */
[----:B------:R-:W-:Y:S02]  /*fc40*/  FADD.FTZ R4, R4, R43 ;  /* 0x0000002b04047221 */ /* 0x000fe40000010000 */
[----:B------:R-:W-:Y:S01]  /*fc50*/  LDS R11, [R11+0x380] ;  /* 0x000380000b0b7984 */ /* 0x000fe20000000800 */
[----:B------:R-:W-:Y:S01]  /*fc60*/  LEA.HI.X R3, R3, UR13, R8, 0x2, P3 ;  /* 0x0000000d03037c11 */ /* 0x000fe200098f1408 */
        /* <DEDUP_REMOVED lines=47> */
.L_x_13543:
[----:B------:R-:W0:Y:S01]  /*ff60*/  LDCU.64 UR6, c[0x0][0x548] ;  /* 0x0000a900ff0677ac */ /* 0x000e220008000a00 */
[----:B------:R-:W1:Y:S01]  /*ff70*/  S2R R10, SR_TID.X ;  /* 0x00000000000a7919 */ /* 0x000e620000002100 */
[----:B------:R-:W3:Y:S01]  /*ff80*/  LDCU UR11, c[0x0][0x38c] ;  /* 0x00007180ff0b77ac */ /* 0x000ee20008000800 */
[----:B------:R-:W1:Y:S01]  /*ff90*/  LDCU.64 UR8, c[0x0][0x568] ;  /* 0x0000ad00ff0877ac */ /* 0x000e620008000a00 */
[----:B0-----:R-:W-:-:S04]  /*ffa0*/  UISETP.NE.U32.AND UP0, UPT, UR6, URZ, UPT ;  /* 0x000000ff0600728c */ /* 0x001fc8000bf05070 */
[----:B------:R-:W-:-:S09]  /*ffb0*/  UISETP.NE.AND.EX UP0, UPT, UR7, URZ, UPT, UP0 ;  /* 0x000000ff0700728c */ /* 0x000fd2000bf05300 */
[----:B---3--:R-:W-:Y:S05]  /*ffc0*/  BRA.U !UP0, `(.L_x_13627) ;  /* 0x00000001086c7547 */ /* 0x008fea000b800000 */
[----:B------:R-:W0:Y:S01]  /*ffd0*/  SHFL.DOWN P0, R3, R0, 0x1, 0x1f ;  /* 0x08201f0000037f89 */ /* 0x000e220000000000 */
[----:B------:R-:W-:Y:S01]  /*ffe0*/  BSSY.RECONVERGENT B0, `(.L_x_13627) ;  /* 0x0000019000007945 */ /* 0x000fe20003800200 */
[----:B------:R-:W3:Y:S01]  /*fff0*/  S2R R7, SR_LANEID ;  /* 0x0000000000077919 */ /* 0x000ee20000000000 */
[----:B------:R-:W5:Y:S01]  /*10000*/  S2R R8, SR_TID.X ;  /* 0x0000000000087919 */ /* 0x000f620000002100 */
[----:B0-----:R-:W-:-:S05]  /*10010*/  @P0 FADD R3, R3, R0 ;  /* 0x0000000003030221 */ /* 0x001fca0000000000 */
[----:B------:R-:W0:Y:S01]  /*10020*/  SHFL.DOWN P0, R4, R3, 0x2, 0x1f ;  /* 0x08401f0003047f89 */ /* 0x000e220000000000 */
[----:B---3--:R-:W-:-:S13]  /*10030*/  ISETP.NE.AND P1, PT, R7, RZ, PT ;  /* 0x000000ff0700720c */ /* 0x008fda0003f25270 */
[----:B------:R-:W3:Y:S01]  /*10040*/  @!P1 S2R R9, SR_CgaCtaId ;  /* 0x0000000000099919 */ /* 0x000ee20000008800 */
[----:B------:R-:W-:Y:S01]  /*10050*/  @!P1 MOV R0, 0x400 ;  /* 0x0000040000009802 */ /* 0x000fe20000000f00 */
[----:B0-----:R-:W-:-:S05]  /*10060*/  @P0 FADD R4, R3, R4 ;  /* 0x0000000403040221 */ /* 0x001fca0000000000 */
[----:B------:R-:W0:Y:S01]  /*10070*/  SHFL.DOWN P0, R5, R4, 0x4, 0x1f ;  /* 0x08801f0004057f89 */ /* 0x000e220000000000 */
[----:B---3--:R-:W-:Y:S01]  /*10080*/  @!P1 LEA R0, R9, R0, 0x18 ;  /* 0x0000000009009211 */ /* 0x008fe200078ec0ff */
        /* <DEDUP_REMOVED lines=14> */
.L_x_13628:
[----:B-1----:R-:W-:Y:S05]  /*10170*/  BSYNC.RECONVERGENT B0 ;  /* 0x0000000000007941 */ /* 0x002fea0003800200 */
.L_x_13627:
[----:B-1----:R-:W-:Y:S01]  /*10180*/  UISETP.NE.U32.AND UP0, UPT, UR8, URZ, UPT ;  /* 0x000000ff0800728c */ /* 0x002fe2000bf05070 */
[----:B------:R-:W-:-:S03]  /*10190*/  ISETP.GE.AND P0, PT, R10, UR11, PT ;  /* 0x0000000b0a007c0c */ /* 0x000fc6000bf06270 */
[----:B------:R-:W-:-:S09]  /*101a0*/  UISETP.NE.AND.EX UP0, UPT, UR9, URZ, UPT, UP0 ;  /* 0x000000ff0900728c */ /* 0x000fd2000bf05300 */
[----:B------:R-:W-:Y:S05]  /*101b0*/  BRA.U !UP0, `(.L_x_13629) ;  /* 0x0000000108707547 */ /* 0x000fea000b800000 */
[----:B------:R-:W-:Y:S06]  /*101c0*/  BAR.SYNC.DEFER_BLOCKING 0x0 ;  /* 0x0000000000007b1d */ /* 0x000fec0000010000 */
[----:B------:R-:W-:Y:S01]  /*101d0*/  BSSY.RECONVERGENT B0, `(.L_x_13629) ;  /* 0x000001a000007945 */ /* 0x000fe20003800200 */
[----:B------:R-:W1:Y:S01]  /*101e0*/  SHFL.DOWN P1, R3, R2, 0x1, 0x1f ;  /* 0x08201f0002037f89 */ /* 0x000e620000020000 */
[----:B------:R-:W5:Y:S01]  /*101f0*/  S2R R6, SR_LANEID ;  /* 0x0000000000067919 */ /* 0x000f620000000000 */
[----:B-1----:R-:W-:-:S05]  /*10200*/  @P1 FADD R3, R3, R2 ;  /* 0x0000000203031221 */ /* 0x002fca0000000000 */
[----:B0-----:R-:W0:Y:S01]  /*10210*/  SHFL.DOWN P1, R0, R3, 0x2, 0x1f ;  /* 0x08401f0003007f89 */ /* 0x001e220000020000 */
[----:B-----5:R-:W-:Y:S02]  /*10220*/  ISETP.NE.AND P2, PT, R6, RZ, PT ;  /* 0x000000ff0600720c */ /* 0x020fe40003f45270 */
[----:B------:R-:W1:Y:S11]  /*10230*/  S2R R6, SR_TID.X ;  /* 0x0000000000067919 */ /* 0x000e760000002100 */
[----:B------:R-:W5:Y:S01]  /*10240*/  @!P2 S2R R9, SR_CgaCtaId ;  /* 0x000000000009a919 */ /* 0x000f620000008800 */
[----:B------:R-:W-:Y:S01]  /*10250*/  @!P2 MOV R2, 0x400 ;  /* 0x000004000002a802 */ /* 0x000fe20000000f00 */
[----:B0-----:R-:W-:-:S05]  /*10260*/  @P1 FADD R0, R3, R0 ;  /* 0x0000000003001221 */ /* 0x001fca0000000000 */
[----:B---3--:R-:W0:Y:S01]  /*10270*/  SHFL.DOWN P1, R5, R0, 0x4, 0x1f ;  /* 0x08801f0000057f89 */ /* 0x008e220000020000 */
[----:B-----5:R-:W-:Y:S01]  /*10280*/  @!P2 LEA R2, R9, R2, 0x18 ;  /* 0x000000020902a211 */ /* 0x020fe200078ec0ff */
        /* <DEDUP_REMOVED lines=14> */
.L_x_13630:
[----:B------:R-:W-:Y:S05]  /*10370*/  BSYNC.RECONVERGENT B0 ;  /* 0x0000000000007941 */ /* 0x000fea0003800200 */
.L_x_13629:
[----:B------:R-:W-:Y:S05]  /*10380*/  @P0 EXIT ;  /* 0x000000000000094d */ /* 0x000fea0003800000 */
[----:B------:R-:W5:Y:S01]  /*10390*/  S2UR UR8, SR_CgaCtaId ;  /* 0x00000000000879c3 */ /* 0x000f620000008800 */
[----:B------:R-:W2:Y:S01]  /*103a0*/  LDCU.64 UR6, c[0x0][0x4a8] ;  /* 0x00009500ff0677ac */ /* 0x000ea20008000a00 */
[----:B01-3--:R-:W-:Y:S01]  /*103b0*/  MOV R7, R10 ;  /* 0x0000000a00077202 */ /* 0x00bfe20000000f00 */
[----:B------:R-:W0:Y:S01]  /*103c0*/  LDCU UR9, c[0x0][0x360] ;  /* 0x00006c00ff0977ac */ /* 0x000e220008000800 */
[----:B------:R-:W1:Y:S01]  /*103d0*/  LDCU.64 UR12, c[0x0][0x4b0] ;  /* 0x00009600ff0c77ac */ /* 0x000e620008000a00 */
[----:B------:R-:W3:Y:S01]  /*103e0*/  LDCU.64 UR14, c[0x0][0x530] ;  /* 0x0000a600ff0e77ac */ /* 0x000ee20008000a00 */
[----:B--2---:R-:W-:-:S03]  /*103f0*/  UIMAD.WIDE.U32 UR4, UR10, UR6, URZ ;  /* 0x000000060a0472a5 */ /* 0x004fc6000f8e00ff */
[----:B------:R-:W-:Y:S01]  /*10400*/  UMOV UR6, 0x400 ;  /* 0x0000040000067882 */ /* 0x000fe20000000000 */
[----:B------:R-:W-:Y:S02]  /*10410*/  UIMAD UR10, UR10, UR7, UR5 ;  /* 0x000000070a0a72a4 */ /* 0x000fe4000f8e0205 */
[----:B01-3-5:R-:W-:-:S12]  /*10420*/  ULEA UR6, UR8, UR6, 0x18 ;  /* 0x0000000608067291 */ /* 0x02bfd8000f8ec0ff */
.L_x_13631:
        /* <DEDUP_REMOVED lines=19> */
.L_x_13632:
        /* <DEDUP_REMOVED lines=10> */
.L_x_18733:


//--------------------- .text._Z25selective_scan_bwd_kernelI32Selective_Scan_bwd_kernel_traitsILi32ELi16ELb0ELb1ELb1ELb1ELb0EfN3c107complexIfEEEEv12SSMParamsBwd --------------------------
	.section	.text._Z25selective_scan_bwd_kernelI32Selective_Scan_bwd_kernel_traitsILi32ELi16ELb0ELb1ELb1ELb1ELb0EfN3c107complexIfEEEEv12SSMParamsBwd,"ax",@progbits
	.align	128
        .global         _Z25selective_scan_bwd_kernelI32Selective_Scan_bwd_kernel_traitsILi32ELi16ELb0ELb1ELb1ELb1ELb0EfN3c107complexIfEEEEv12SSMParamsBwd
        .type           _Z25selective_scan_bwd_kernelI32Selective_Scan_bwd_kernel_traitsILi32ELi16ELb0ELb1ELb1ELb1ELb0EfN3c107complexIfEEEEv12SSMParamsBwd,@function
        .size           _Z25selective_scan_bwd_kernelI32Selective_Scan_bwd_kernel_traitsILi32ELi16ELb0ELb1ELb1ELb1ELb0EfN3c107complexIfEEEEv12SSMParamsBwd,(.L_x_18734 - _Z25selective_scan_bwd_kernelI32Selective_Scan_bwd_kernel_traitsILi32ELi16ELb0ELb1ELb1ELb1ELb0EfN3c107complexIfEEEEv12SSMParamsBwd)
        .other          _Z25selective_scan_bwd_kernelI32Selective_Scan_bwd_kernel_traitsILi32ELi16ELb0ELb1ELb1ELb1ELb0EfN3c107complexIfEEEEv12SSMParamsBwd,@"STO_CUDA_ENTRY STV_DEFAULT"
_Z25selective_scan_bwd_kernelI32Selective_Scan_bwd_kernel_traitsILi32ELi16ELb0ELb1ELb1ELb1ELb0EfN3c107complexIfEEEEv12SSMParamsBwd:
.text._Z25selective_scan_bwd_kernelI32Selective_Scan_bwd_kernel_traitsILi32ELi16ELb0ELb1ELb1ELb1ELb0EfN3c107complexIfEEEEv12SSMParamsBwd:
        /* <DEDUP_REMOVED lines=173> */
.L_x_13747:
        /* <DEDUP_REMOVED lines=91> */
[C---:B-1----:R-:W-:Y:S02]  /*1080*/  LEA.HI.SX32 R4, R28.reuse, R28, 0x1b ;  /* 0x0000001c1c047211 */ /* 0x042fe400078fdaff */
[C---:B------:R-:W-:Y:S02]  /*1090*/  IADD3 R8, PT, PT, R28.reuse, 0x20, RZ ;  /* 0x000000201c087810 */ /* 0x040fe40007ffe0ff */
[----:B------:R-:W-:Y:S02]  /*10a0*/  IADD3 R20, PT, PT, R28, 0x80, RZ ;  /* 0x000000801c147810 */ /* 0x000fe40007ffe0ff */
[----:B------:R-:W-:Y:S02]  /*10b0*/  LEA R4, R4, UR25, 0x2 ;  /* 0x0000001904047c11 */ /* 0x000fe4000f8e10ff */
[----:B------:R-:W-:-:S02]  /*10c0*/  IADD3 R9, PT, PT, R28, 0x40, RZ ;  /* 0x000000401c097810 */ /* 0x000fc40007ffe0ff */
[-C--:B------:R-:W-:Y:S02]  /*10d0*/  LEA.HI.SX32 R8, R8, R28.reuse, 0x1b ;  /* 0x0000001c08087211 */ /* 0x080fe400078fdaff */
[-C--:B------:R-:W-:Y:S02]  /*10e0*/  LEA.HI.SX32 R20, R20, R28.reuse, 0x1b ;  /* 0x0000001c14147211 */ /* 0x080fe400078fdaff */
[C---:B------:R-:W-:Y:S02]  /*10f0*/  IADD3 R19, PT, PT, R28.reuse, 0x60, RZ ;  /* 0x000000601c137810 */ /* 0x040fe40007ffe0ff */
[-C--:B------:R-:W-:Y:S02]  /*1100*/  LEA.HI.SX32 R6, R9, R28.reuse, 0x1b ;  /* 0x0000001c09067211 */ /* 0x080fe400078fdaff */
[----:B------:R-:W-:Y:S02]  /*1110*/  IADD3 R23, PT, PT, R28, 0xa0, RZ ;  /* 0x000000a01c177810 */ /* 0x000fe40007ffe0ff */
[----:B------:R-:W-:-:S02]  /*1120*/  LEA.HI.SX32 R7, R19, R28, 0x1b ;  /* 0x0000001c13077211 */ /* 0x000fc400078fdaff */
[----:B------:R-:W-:Y:S02]  /*1130*/  LEA R6, R6, UR25, 0x2 ;  /* 0x0000001906067c11 */ /* 0x000fe4000f8e10ff */
[C---:B------:R-:W-:Y:S02]  /*1140*/  IADD3 R19, PT, PT, R28.reuse, 0xc0, RZ ;  /* 0x000000c01c137810 */ /* 0x040fe40007ffe0ff */
[-C--:B------:R-:W-:Y:S02]  /*1150*/  LEA.HI.SX32 R9, R23, R28.reuse, 0x1b ;  /* 0x0000001c17097211 */ /* 0x080fe400078fdaff */
[C---:B------:R-:W-:Y:S02]  /*1160*/  IADD3 R23, PT, PT, R28.reuse, 0x100, RZ ;  /* 0x000001001c177810 */ /* 0x040fe40007ffe0ff */
[----:B------:R-:W-:Y:S02]  /*1170*/  IADD3 R24, PT, PT, R28, 0x120, RZ ;  /* 0x000001201c187810 */ /* 0x000fe40007ffe0ff */
[----:B------:R-:W-:-:S02]  /*1180*/  LEA.HI.SX32 R19, R19, R28, 0x1b ;  /* 0x0000001c13137211 */ /* 0x000fc400078fdaff */
[----:B------:R-:W-:Y:S02]  /*1190*/  P2R R64, PR, RZ, 0x1 ;  /* 0x00000001ff407803 */ /* 0x000fe40000000000 */
[----:B------:R-:W-:Y:S02]  /*11a0*/  LEA R7, R7, UR25, 0x2 ;  /* 0x0000001907077c11 */ /* 0x000fe4000f8e10ff */
[----:B------:R-:W-:Y:S02]  /*11b0*/  IADD3 R27, PT, PT, R28, 0x140, RZ ;  /* 0x000001401c1b7810 */ /* 0x000fe40007ffe0ff */
[----:B------:R-:W-:Y:S02]  /*11c0*/  ISETP.NE.AND P0, PT, R75, RZ, PT ;  /* 0x000000ff4b00720c */ /* 0x000fe40003f05270 */
[----:B------:R-:W-:Y:S02]  /*11d0*/  LEA R9, R9, UR25, 0x2 ;  /* 0x0000001909097c11 */ /* 0x000fe4000f8e10ff */
[----:B------:R-:W-:-:S02]  /*11e0*/  LEA.HI.SX32 R23, R23, R28, 0x1b ;  /* 0x0000001c17177211 */ /* 0x000fc400078fdaff */
        /* <DEDUP_REMOVED lines=17> */
[----:B------:R-:W-:Y:S02]  /*1300*/  CS2R R42, SRZ ;  /* 0x00000000002a7805 */ /* 0x000fe4000001ff00 */
[----:B------:R-:W-:Y:S01]  /*1310*/  CS2R R44, SRZ ;  /* 0x00000000002c7805 */ /* 0x000fe2000001ff00 */
[----:B----4-:R0:W-:Y:S02]  /*1320*/  STS [R4], R5 ;  /* 0x0000000504007388 */ /* 0x0101e40000000800 */
[----:B0-----:R-:W-:Y:S02]  /*1330*/  LEA R5, R8, UR25, 0x2 ;  /* 0x0000001908057c11 */ /* 0x001fe4000f8e10ff */
[----:B------:R-:W-:-:S02]  /*1340*/  LEA R8, R20, UR25, 0x2 ;  /* 0x0000001914087c11 */ /* 0x000fc4000f8e10ff */
[----:B------:R-:W-:Y:S01]  /*1350*/  IADD3 R20, PT, PT, R28, 0xe0, RZ ;  /* 0x000000e01c147810 */ /* 0x000fe20007ffe0ff */
[----:B--2---:R0:W-:Y:S03]  /*1360*/  STS [R5+0x80], R10 ;  /* 0x0000800a05007388 */ /* 0x0041e60000000800 */
[----:B------:R-:W-:Y:S01]  /*1370*/  LEA.HI.SX32 R20, R20, R28, 0x1b ;  /* 0x0000001c14147211 */ /* 0x000fe200078fdaff */
[----:B------:R1:W-:Y:S04]  /*1380*/  STS [R6+0x100], R11 ;  /* 0x0001000b06007388 */ /* 0x0003e80000000800 */
[----:B---3--:R2:W-:Y:S01]  /*1390*/  STS [R7+0x180], R12 ;  /* 0x0001800c07007388 */ /* 0x0085e20000000800 */
[----:B0-----:R-:W-:-:S02]  /*13a0*/  LEA R10, R19, UR25, 0x2 ;  /* 0x00000019130a7c11 */ /* 0x001fc4000f8e10ff */
[----:B-1----:R-:W-:Y:S02]  /*13b0*/  LEA R11, R20, UR25, 0x2 ;  /* 0x00000019140b7c11 */ /* 0x002fe4000f8e10ff */
[C---:B------:R-:W-:Y:S01]  /*13c0*/  IADD3 R20, PT, PT, R28.reuse, 0x180, RZ ;  /* 0x000001801c147810 */ /* 0x040fe20007ffe0ff */
[----:B-----5:R0:W-:Y:S01]  /*13d0*/  STS [R8+0x200], R13 ;  /* 0x0002000d08007388 */ /* 0x0201e20000000800 */
[----:B------:R-:W-:Y:S02]  /*13e0*/  IADD3 R19, PT, PT, R28, 0x160, RZ ;  /* 0x000001601c137810 */ /* 0x000fe40007ffe0ff */
[----:B--2---:R-:W-:Y:S01]  /*13f0*/  LEA R12, R23, UR25, 0x2 ;  /* 0x00000019170c7c11 */ /* 0x004fe2000f8e10ff */
[----:B------:R1:W-:Y:S01]  /*1400*/  STS [R9+0x280], R14 ;  /* 0x0002800e09007388 */ /* 0x0003e20000000800 */
[----:B------:R-:W-:Y:S02]  /*1410*/  LEA.HI.SX32 R20, R20, R28, 0x1b ;  /* 0x0000001c14147211 */ /* 0x000fe400078fdaff */
[----:B------:R-:W-:Y:S01]  /*1420*/  IADD3 R23, PT, PT, R28, 0x1a0, RZ ;  /* 0x000001a01c177810 */ /* 0x000fe20007ffe0ff */
[----:B------:R-:W-:Y:S01]  /*1430*/  STS [R10+0x300], R15 ;  /* 0x0003000f0a007388 */ /* 0x000fe20000000800 */
[----:B0-----:R-:W-:-:S02]  /*1440*/  LEA R13, R24, UR25, 0x2 ;  /* 0x00000019180d7c11 */ /* 0x001fc4000f8e10ff */
[C---:B------:R-:W-:Y:S01]  /*1450*/  IADD3 R24, PT, PT, R28.reuse, 0x1c0, RZ ;  /* 0x000001c01c187810 */ /* 0x040fe20007ffe0ff */
[----:B------:R0:W-:Y:S01]  /*1460*/  STS [R11+0x380], R16 ;  /* 0x000380100b007388 */ /* 0x0001e20000000800 */
[----:B-1----:R-:W-:Y:S02]  /*1470*/  LEA R14, R27, UR25, 0x2 ;  /* 0x000000191b0e7c11 */ /* 0x002fe4000f8e10ff */
[----:B------:R-:W-:Y:S02]  /*1480*/  IADD3 R27, PT, PT, R28, 0x1e0, RZ ;  /* 0x000001e01c1b7810 */ /* 0x000fe40007ffe0ff */
[-C--:B------:R-:W-:Y:S02]  /*1490*/  LEA.HI.SX32 R19, R19, R28.reuse, 0x1b ;  /* 0x0000001c13137211 */ /* 0x080fe400078fdaff */
[----:B------:R-:W-:Y:S02]  /*14a0*/  LEA.HI.SX32 R23, R23, R28, 0x1b ;  /* 0x0000001c17177211 */ /* 0x000fe400078fdaff */
[----:B0-----:R-:W-:-:S02]  /*14b0*/  LEA R16, R20, UR25, 0x2 ;  /* 0x0000001914107c11 */ /* 0x001fc4000f8e10ff */
        /* <DEDUP_REMOVED lines=9> */
[----:B0-----:R-:W-:-:S03]  /*1550*/  LEA R17, R23, UR25, 0x2 ;  /* 0x0000001917117c11 */ /* 0x001fc6000f8e10ff */
[----:B------:R-:W-:Y:S01]  /*1560*/  STS [R15+0x580], R22 ;  /* 0x000580160f007388 */ /* 0x000fe20000000800 */
[----:B-1----:R-:W-:-:S03]  /*1570*/  LEA R18, R24, UR25, 0x2 ;  /* 0x0000001918127c11 */ /* 0x002fc6000f8e10ff */
        /* <DEDUP_REMOVED lines=101> */
[----:B------:R0:W2:Y:S04]  /*1bd0*/  LDS R51, [R20+0x2c] ;  /* 0x00002c0014337984 */ /* 0x0000a80000000800 */
[----:B------:R0:W2:Y:S04]  /*1be0*/  LDS R50, [R20+0x30] ;  /* 0x0000300014327984 */ /* 0x0000a80000000800 */
[----:B------:R0:W2:Y:S04]  /*1bf0*/  LDS R63, [R20+0x34] ;  /* 0x00003400143f7984 */ /* 0x0000a80000000800 */
[----:B------:R1:W2:Y:S04]  /*1c00*/  LDS R52, [R20+0x38] ;  /* 0x0000380014347984 */ /* 0x0002a80000000800 */
[----:B------:R1:W2:Y:S01]  /*1c10*/  LDS R85, [R20+0x3c] ;  /* 0x00003c0014557984 */ /* 0x0002a20000000800 */
[----:B------:R-:W-:Y:S01]  /*1c20*/  BAR.SYNC.DEFER_BLOCKING 0x0 ;  /* 0x0000000000007b1d */ /* 0x000fe20000010000 */
[----:B0-----:R-:W-:-:S02]  /*1c30*/  CS2R R54, SRZ ;  /* 0x0000000000367805 */ /* 0x001fc4000001ff00 */
[----:B------:R-:W-:-:S03]  /*1c40*/  MOV R53, RZ ;  /* 0x000000ff00357202 */ /* 0x000fc60000000f00 */
[----:B------:R-:W5:Y:S01]  /*1c50*/  @!P0 LDG.E R57, desc[UR28][R38.64] ;  /* 0x0000001c26398981 */ /* 0x000f62000c1e1900 */
[----:B------:R-:W-:-:S13]  /*1c60*/  ISETP.NE.AND P0, PT, R58, RZ, PT ;  /* 0x000000ff3a00720c */ /* 0x000fda0003f05270 */
[----:B------:R-:W5:Y:S01]  /*1c70*/  @!P0 LDG.E R54, desc[UR28][R38.64+0x80] ;  /* 0x0000801c26368981 */ /* 0x000f62000c1e1900 */
[----:B------:R-:W-:Y:S01]  /*1c80*/  ISETP.NE.AND P0, PT, R59, RZ, PT ;  /* 0x000000ff3b00720c */ /* 0x000fe20003f05270 */
[----:B-1----:R-:W-:-:S12]  /*1c90*/  HFMA2 R56, -RZ, RZ, 0, 0 ;  /* 0x00000000ff387431 */ /* 0x002fd800000001ff */
        /* <DEDUP_REMOVED lines=15> */
[----:B------:R-:W-:Y:S02]  /*1d90*/  MOV R62, RZ ;  /* 0x000000ff003e7202 */ /* 0x000fe40000000f00 */
[----:B------:R-:W-:Y:S02]  /*1da0*/  CS2R R68, SRZ ;  /* 0x0000000000447805 */ /* 0x000fe4000001ff00 */
        /* <DEDUP_REMOVED lines=9> */
[----:B------:R2:W5:Y:S02]  /*1e40*/  @!P6 LDG.E R68, desc[UR28][R38.64+0x780] ;  /* 0x0007801c2644e981 */ /* 0x000564000c1e1900 */
        /* <DEDUP_REMOVED lines=78> */
.L_x_13635:
[----:B------:R-:W-:Y:S05]  /*2330*/  BSYNC.RECONVERGENT B0 ;  /* 0x0000000000007941 */ /* 0x000fea0003800200 */
.L_x_13634:
        /* <DEDUP_REMOVED lines=34> */
.L_x_13637:
[----:B------:R-:W-:Y:S05]  /*2560*/  BSYNC.RECONVERGENT B0 ;  /* 0x0000000000007941 */ /* 0x000fea0003800200 */
.L_x_13636:
        /* <DEDUP_REMOVED lines=34> */
.L_x_13639:
[----:B------:R-:W-:Y:S05]  /*2790*/  BSYNC.RECONVERGENT B0 ;  /* 0x0000000000007941 */ /* 0x000fea0003800200 */
.L_x_13638:
        /* <DEDUP_REMOVED lines=34> */
.L_x_13641:
[----:B------:R-:W-:Y:S05]  /*29c0*/  BSYNC.RECONVERGENT B0 ;  /* 0x0000000000007941 */ /* 0x000fea0003800200 */
.L_x_13640:
        /* <DEDUP_REMOVED lines=34> */
.L_x_13643:
[----:B------:R-:W-:Y:S05]  /*2bf0*/  BSYNC.RECONVERGENT B0 ;  /* 0x0000000000007941 */ /* 0x000fea0003800200 */
.L_x_13642:
        /* <DEDUP_REMOVED lines=36> */
.L_x_13645:
[----:B------:R-:W-:Y:S05]  /*2e40*/  BSYNC.RECONVERGENT B0 ;  /* 0x0000000000007941 */ /* 0x000fea0003800200 */
.L_x_13644:
        /* <DEDUP_REMOVED lines=39> */
.L_x_13647:
[----:B------:R-:W-:Y:S05]  /*30c0*/  BSYNC.RECONVERGENT B0 ;  /* 0x0000000000007941 */ /* 0x000fea0003800200 */
.L_x_13646:
        /* <DEDUP_REMOVED lines=39> */
.L_x_13649:
[----:B------:R-:W-:Y:S05]  /*3340*/  BSYNC.RECONVERGENT B0 ;  /* 0x0000000000007941 */ /* 0x000fea0003800200 */
.L_x_13648:
        /* <DEDUP_REMOVED lines=39> */
.L_x_13651:
[----:B------:R-:W-:Y:S05]  /*35c0*/  BSYNC.RECONVERGENT B0 ;  /* 0x0000000000007941 */ /* 0x000fea0003800200 */
.L_x_13650:
        /* <DEDUP_REMOVED lines=39> */
.L_x_13653:
[----:B------:R-:W-:Y:S05]  /*3840*/  BSYNC.RECONVERGENT B0 ;  /* 0x0000000000007941 */ /* 0x000fea0003800200 */
.L_x_13652:
        /* <DEDUP_REMOVED lines=39> */
.L_x_13655:
[----:B------:R-:W-:Y:S05]  /*3ac0*/  BSYNC.RECONVERGENT B0 ;  /* 0x0000000000007941 */ /* 0x000fea0003800200 */
.L_x_13654:
        /* <DEDUP_REMOVED lines=32> */
.L_x_13657:
[----:B------:R-:W-:Y:S05]  /*3cd0*/  BSYNC.RECONVERGENT B0 ;  /* 0x0000000000007941 */ /* 0x000fea0003800200 */
.L_x_13656:
        /* <DEDUP_REMOVED lines=32> */
.L_x_13659:
[----:B------:R-:W-:Y:S05]  /*3ee0*/  BSYNC.RECONVERGENT B0 ;  /* 0x0000000000007941 */ /* 0x000fea0003800200 */
.L_x_13658:
        /* <DEDUP_REMOVED lines=32> */
.L_x_13661:
[----:B------:R-:W-:Y:S05]  /*40f0*/  BSYNC.RECONVERGENT B0 ;  /* 0x0000000000007941 */ /* 0x000fea0003800200 */
.L_x_13660:
        /* <DEDUP_REMOVED lines=32> */
.L_x_13663:
[----:B------:R-:W-:Y:S05]  /*4300*/  BSYNC.RECONVERGENT B0 ;  /* 0x0000000000007941 */ /* 0x000fea0003800200 */
.L_x_13662:
        /* <DEDUP_REMOVED lines=32> */
.L_x_13665:
[----:B------:R-:W-:Y:S05]  /*4510*/  BSYNC.RECONVERGENT B0 ;  /* 0x0000000000007941 */ /* 0x000fea0003800200 */
.L_x_13664:
        /* <DEDUP_REMOVED lines=48> */
[----:B0-----:R-:W-:Y:S01]  /*4820*/  UIMAD.WIDE.U32 UR10, UR40, UR30, URZ ;  /* 0x0000001e280a72a5 */ /* 0x001fe2000f8e00ff */
        /* <DEDUP_REMOVED lines=14> */
.L_x_13746:
        /* <DEDUP_REMOVED lines=780> */
[C---:B------:R-:W-:Y:S01]  /*79d0*/  FMUL.FTZ R73, R72.reuse, R37 ;  /* 0x0000002548497220 */ /* 0x040fe20000410000 */
        /* <DEDUP_REMOVED lines=11> */
[C---:B------:R-:W-:Y:S01]  /*7a90*/  FMUL.FTZ R131, R72.reuse, R44 ;  /* 0x0000002c48837220 */ /* 0x040fe20000410000 */
[C---:B------:R-:W-:Y:S01]  /*7aa0*/  FMUL.FTZ R138, R72.reuse, R46 ;  /* 0x0000002e488a7220 */ /* 0x040fe20000410000 */
[----:B------:R-:W-:Y:S01]  /*7ab0*/  FMUL.FTZ R214, R73, R214 ;  /* 0x000000d649d67220 */ /* 0x000fe20000410000 */
[----:B------:R1:W4:Y:S01]  /*7ac0*/  MUFU.COS R142, R109 ;  /* 0x0000006d008e7308 */ /* 0x0003220000000000 */
[C---:B------:R-:W-:Y:S01]  /*7ad0*/  FMUL.FTZ R75, R72.reuse, R48 ;  /* 0x00000030484b7220 */ /* 0x040fe20000410000 */
[C---:B------:R-:W-:Y:S01]  /*7ae0*/  FMUL.FTZ R76, R72.reuse, R49 ;  /* 0x00000031484c7220 */ /* 0x040fe20000410000 */
[C---:B------:R-:W-:Y:S01]  /*7af0*/  FMUL.FTZ R108, R72.reuse, R63 ;  /* 0x0000003f486c7220 */ /* 0x040fe20000410000 */
        /* <DEDUP_REMOVED lines=114> */
[C---:B0-----:R-:W-:Y:S01]  /*8220*/  FMUL.FTZ R78, R72.reuse, R52 ;  /* 0x00000034484e7220 */ /* 0x041fe20000410000 */
        /* <DEDUP_REMOVED lines=104> */
.L_x_13668:
[----:B------:R-:W-:-:S05]  /*88b0*/  LEA R3, R3, UR25, 0x3 ;  /* 0x0000001903037c11 */ /* 0x000fca000f8e18ff */
[----:B------:R0:W1:Y:S02]  /*88c0*/  LDS.64 R110, [R3+0x5658] ;  /* 0x00565800036e7984 */ /* 0x0000640000000a00 */
.L_x_13669:
[----:B------:R-:W-:Y:S05]  /*88d0*/  BSYNC.RECONVERGENT B0 ;  /* 0x0000000000007941 */ /* 0x000fea0003800200 */
.L_x_13667:
[----:B------:R-:W-:Y:S01]  /*88e0*/  FMUL.FTZ R232, R193, R38 ;  /* 0x00000026c1e87220 */ /* 0x000fe20000410000 */
[----:B0-----:R-:W-:Y:S01]  /*88f0*/  FMUL.FTZ R3, R109, R214 ;  /* 0x000000d66d037220 */ /* 0x001fe20000410000 */
[----:B------:R-:W-:Y:S01]  /*8900*/  FMUL.FTZ R230, R195, R38 ;  /* 0x00000026c3e67220 */ /* 0x000fe20000410000 */
[C---:B------:R-:W-:Y:S01]  /*8910*/  FMUL.FTZ R72, R108.reuse, R214 ;  /* 0x000000d66c487220 */ /* 0x040fe20000410000 */
[C---:B------:R-:W-:Y:S01]  /*8920*/  FMUL.FTZ R232, R21.reuse, R232 ;  /* 0x000000e815e87220 */ /* 0x040fe20000410000 */
[-C--:B------:R-:W-:Y:S01]  /*8930*/  FFMA.FTZ R3, R108, R215.reuse, -R3 ;  /* 0x000000d76c037223 */ /* 0x080fe20000010803 */
[----:B------:R-:W-:Y:S01]  /*8940*/  FMUL.FTZ R230, R21, R230 ;  /* 0x000000e615e67220 */ /* 0x000fe20000410000 */
[----:B------:R-:W-:Y:S01]  /*8950*/  FFMA.FTZ R72, R109, R215, R72 ;  /* 0x000000d76d487223 */ /* 0x000fe20000010048 */
[----:B------:R-:W-:Y:S01]  /*8960*/  FMUL.FTZ R74, R214, R232 ;  /* 0x000000e8d64a7220 */ /* 0x000fe20000410000 */
[----:B------:R-:W-:Y:S01]  /*8970*/  FMUL.FTZ R76, R212, R3 ;  /* 0x00000003d44c7220 */ /* 0x000fe20000410000 */
[-C--:B------:R-:W-:Y:S01]  /*8980*/  FMUL.FTZ R75, R214, R230.reuse ;  /* 0x000000e6d64b7220 */ /* 0x080fe20000410000 */
[-C--:B------:R-:W-:Y:S01]  /*8990*/  FMUL.FTZ R245, R160, R37.reuse ;  /* 0x00000025a0f57220 */ /* 0x080fe20000410000 */
        /* <DEDUP_REMOVED lines=11> */
[CC--:B------:R-:W-:Y:S01]  /*8a50*/  FMUL.FTZ R182, R212.reuse, R73.reuse ;  /* 0x00000049d4b67220 */ /* 0x0c0fe20000410000 */
        /* <DEDUP_REMOVED lines=17> */
[-C--:B------:R-:W-:Y:S01]  /*8b70*/  FMUL.FTZ R241, R154, R39.reuse ;  /* 0x000000279af17220 */ /* 0x080fe20000410000 */
[-C--:B------:R-:W-:Y:S01]  /*8b80*/  FMUL.FTZ R73, R206, R76.reuse ;  /* 0x0000004cce497220 */ /* 0x080fe20000410000 */
[C---:B------:R-:W-:Y:S01]  /*8b90*/  FFMA.FTZ R3, R207.reuse, R76, -R74 ;  /* 0x0000004ccf037223 */ /* 0x040fe2000001084a */
[----:B------:R-:W-:Y:S01]  /*8ba0*/  FMUL.FTZ R243, R156, R39 ;  /* 0x000000279cf37220 */ /* 0x000fe20000410000 */
[----:B------:R-:W-:Y:S01]  /*8bb0*/  FFMA.FTZ R75, R24, R241, R75 ;  /* 0x000000f1184b7223 */ /* 0x000fe2000001004b */
[----:B------:R-:W-:Y:S01]  /*8bc0*/  FFMA.FTZ R73, R207, R78, R73 ;  /* 0x0000004ecf497223 */ /* 0x000fe20000010049 */
[----:B------:R-:W-:Y:S01]  /*8bd0*/  FMUL.FTZ R76, R204, R3 ;  /* 0x00000003cc4c7220 */ /* 0x000fe20000410000 */
[----:B------:R-:W-:Y:S01]  /*8be0*/  FFMA.FTZ R72, R24, R243, R72 ;  /* 0x000000f318487223 */ /* 0x000fe20000010048 */
[C---:B------:R-:W-:Y:S01]  /*8bf0*/  FMUL.FTZ R74, R208.reuse, R75 ;  /* 0x0000004bd04a7220 */ /* 0x040fe20000410000 */
[----:B------:R-:W-:Y:S01]  /*8c00*/  FMUL.FTZ R228, R187, R42 ;  /* 0x0000002abbe47220 */ /* 0x000fe20000410000 */
[-C--:B------:R-:W-:Y:S01]  /*8c10*/  FFMA.FTZ R77, R205, R73.reuse, R76 ;  /* 0x00000049cd4d7223 */ /* 0x080fe2000001004c */
[-C--:B------:R-:W-:Y:S01]  /*8c20*/  FMUL.FTZ R76, R208, R72.reuse ;  /* 0x00000048d04c7220 */ /* 0x080fe20000410000 */
[----:B------:R-:W-:Y:S01]  /*8c30*/  FFMA.FTZ R74, R209, R72, -R74 ;  /* 0x00000048d14a7223 */ /* 0x000fe2000001084a */
[----:B------:R-:W-:Y:S01]  /*8c40*/  FMUL.FTZ R72, R204, R73 ;  /* 0x00000049cc487220 */ /* 0x000fe20000410000 */
[----:B------:R-:W-:Y:S01]  /*8c50*/  FMUL.FTZ R226, R185, R42 ;  /* 0x0000002ab9e27220 */ /* 0x000fe20000410000 */
[----:B------:R-:W-:Y:S01]  /*8c60*/  FFMA.FTZ R75, R209, R75, R76 ;  /* 0x0000004bd14b7223 */ /* 0x000fe2000001004c */
[----:B------:R-:W-:Y:S01]  /*8c70*/  FFMA.FTZ R74, R25, R228, R74 ;  /* 0x000000e4194a7223 */ /* 0x000fe2000001004a */
[----:B------:R-:W-:Y:S01]  /*8c80*/  FFMA.FTZ R3, R205, R3, -R72 ;  /* 0x00000003cd037223 */ /* 0x000fe20000010848 */
[----:B------:R-:W-:Y:S01]  /*8c90*/  FMUL.FTZ R76, R202, R77 ;  /* 0x0000004dca4c7220 */ /* 0x000fe20000410000 */
[----:B------:R-:W-:Y:S01]  /*8ca0*/  FFMA.FTZ R75, R25, R226, R75 ;  /* 0x000000e2194b7223 */ /* 0x000fe2000001004b */
[-C--:B------:R-:W-:Y:S01]  /*8cb0*/  FMUL.FTZ R72, R206, R74.reuse ;  /* 0x0000004ace487220 */ /* 0x080fe20000410000 */
[-C--:B------:R-:W-:Y:S01]  /*8cc0*/  FMUL.FTZ R78, R202, R3.reuse ;  /* 0x00000003ca4e7220 */ /* 0x080fe20000410000 */
[----:B------:R-:W-:Y:S01]  /*8cd0*/  FFMA.FTZ R76, R203, R3, -R76 ;  /* 0x00000003cb4c7223 */ /* 0x000fe2000001084c */
[-C--:B------:R-:W-:Y:S01]  /*8ce0*/  FMUL.FTZ R3, R206, R75.reuse ;  /* 0x0000004bce037220 */ /* 0x080fe20000410000 */
[----:B------:R-:W-:Y:S01]  /*8cf0*/  FFMA.FTZ R75, R207, R75, R72 ;  /* 0x0000004bcf4b7223 */ /* 0x000fe20000010048 */
[----:B------:R-:W-:Y:S01]  /*8d00*/  FFMA.FTZ R78, R203, R77, R78 ;  /* 0x0000004dcb4e7223 */ /* 0x000fe2000001004e */
[-C--:B------:R-:W-:Y:S01]  /*8d10*/  FMUL.FTZ R235, R150, R41.reuse ;  /* 0x0000002996eb7220 */ /* 0x080fe20000410000 */
[----:B------:R-:W-:Y:S01]  /*8d20*/  FFMA.FTZ R74, R207, R74, -R3 ;  /* 0x0000004acf4a7223 */ /* 0x000fe20000010803 */
[----:B------:R-:W-:Y:S01]  /*8d30*/  FMUL.FTZ R233, R152, R41 ;  /* 0x0000002998e97220 */ /* 0x000fe20000410000 */
[----:B------:R-:W0:Y:S01]  /*8d40*/  @P1 LDC R186, c[0x0][0x38c] ;  /* 0x0000e300ffba1b82 */ /* 0x000e220000000800 */
[----:B------:R-:W-:Y:S01]  /*8d50*/  FFMA.FTZ R75, R26, R235, R75 ;  /* 0x000000eb1a4b7223 */ /* 0x000fe2000001004b */
[C---:B------:R-:W-:Y:S01]  /*8d60*/  FMUL.FTZ R3, R200.reuse, R78 ;  /* 0x0000004ec8037220 */ /* 0x040fe20000410000 */
[-C--:B------:R-:W-:Y:S01]  /*8d70*/  FMUL.FTZ R182, R200, R76.reuse ;  /* 0x0000004cc8b67220 */ /* 0x080fe20000410000 */
[----:B------:R-:W-:Y:S01]  /*8d80*/  FFMA.FTZ R74, R26, R233, R74 ;  /* 0x000000e91a4a7223 */ /* 0x000fe2000001004a */
[CC--:B------:R-:W-:Y:S01]  /*8d90*/  FMUL.FTZ R72, R204.reuse, R75.reuse ;  /* 0x0000004bcc487220 */ /* 0x0c0fe20000410000 */
[C---:B------:R-:W-:Y:S01]  /*8da0*/  FFMA.FTZ R3, R201.reuse, R76, -R3 ;  /* 0x0000004cc9037223 */ /* 0x040fe20000010803 */
[----:B------:R-:W-:Y:S01]  /*8db0*/  FFMA.FTZ R182, R201, R78, R182 ;  /* 0x0000004ec9b67223 */ /* 0x000fe200000100b6 */
[-C--:B------:R-:W-:Y:S01]  /*8dc0*/  FMUL.FTZ R76, R204, R74.reuse ;  /* 0x0000004acc4c7220 */ /* 0x080fe20000410000 */
[----:B------:R-:W-:Y:S01]  /*8dd0*/  FFMA.FTZ R72, R205, R74, -R72 ;  /* 0x0000004acd487223 */ /* 0x000fe20000010848 */
[----:B------:R-:W-:Y:S01]  /*8de0*/  FMUL.FTZ R218, R183, R44 ;  /* 0x0000002cb7da7220 */ /* 0x000fe20000410000 */
[C---:B------:R-:W-:Y:S01]  /*8df0*/  FMUL.FTZ R74, R198.reuse, R182 ;  /* 0x000000b6c64a7220 */ /* 0x040fe20000410000 */
[----:B------:R-:W-:Y:S01]  /*8e00*/  FFMA.FTZ R75, R205, R75, R76 ;  /* 0x0000004bcd4b7223 */ /* 0x000fe2000001004c */
[----:B------:R-:W-:Y:S01]  /*8e10*/  FMUL.FTZ R220, R181, R44 ;  /* 0x0000002cb5dc7220 */ /* 0x000fe20000410000 */
[----:B------:R-:W-:Y:S01]  /*8e20*/  FFMA.FTZ R72, R27, R218, R72 ;  /* 0x000000da1b487223 */ /* 0x000fe20000010048 */
[-C--:B------:R-:W-:Y:S01]  /*8e30*/  FFMA.FTZ R175, R199, R3.reuse, -R74 ;  /* 0x00000003c7af7223 */ /* 0x080fe2000001084a */
[----:B------:R-:W-:Y:S01]  /*8e40*/  FMUL.FTZ R76, R198, R3 ;  /* 0x00000003c64c7220 */ /* 0x000fe20000410000 */
[----:B------:R-:W-:Y:S01]  /*8e50*/  FFMA.FTZ R75, R27, R220, R75 ;  /* 0x000000dc1b4b7223 */ /* 0x000fe2000001004b */
[----:B------:R-:W-:Y:S01]  /*8e60*/  MOV R3, UR19 ;  /* 0x0000001300037c02 */ /* 0x000fe20008000f00 */
[-C--:B------:R-:W-:Y:S01]  /*8e70*/  FMUL.FTZ R74, R202, R72.reuse ;  /* 0x00000048ca4a7220 */ /* 0x080fe20000410000 */
[----:B------:R-:W-:Y:S01]  /*8e80*/  FMUL.FTZ R231, R148, R43 ;  /* 0x0000002b94e77220 */ /* 0x000fe20000410000 */
[-C--:B------:R-:W-:Y:S01]  /*8e90*/  FMUL.FTZ R73, R202, R75.reuse ;  /* 0x0000004bca497220 */ /* 0x080fe20000410000 */
[----:B------:R-:W-:Y:S01]  /*8ea0*/  @P1 IADD3 R3, PT, PT, R3, -0x2, RZ ;  /* 0xfffffffe03031810 */ /* 0x000fe20007ffe0ff */
[C---:B------:R-:W-:Y:S01]  /*8eb0*/  FFMA.FTZ R75, R203.reuse, R75, R74 ;  /* 0x0000004bcb4b7223 */ /* 0x040fe2000001004a */
        /* <DEDUP_REMOVED lines=9> */
[C---:B------:R-:W-:Y:S01]  /*8f50*/  FMUL.FTZ R182, R200.reuse, R76 ;  /* 0x0000004cc8b67220 */ /* 0x040fe20000410000 */
[-C--:B------:R-:W-:Y:S01]  /*8f60*/  FMUL.FTZ R78, R200, R77.reuse ;  /* 0x0000004dc84e7220 */ /* 0x080fe20000410000 */
[-C--:B------:R-:W-:Y:S01]  /*8f70*/  FMUL.FTZ R190, R173, R46.reuse ;  /* 0x0000002eadbe7220 */ /* 0x080fe20000410000 */
        /* <DEDUP_REMOVED lines=10> */
[-C--:B------:R-:W-:Y:S01]  /*9020*/  FMUL.FTZ R76, R198, R78.reuse ;  /* 0x0000004ec64c7220 */ /* 0x080fe20000410000 */
[----:B------:R-:W-:Y:S01]  /*9030*/  FFMA.FTZ R175, R197, R175, -R182 ;  /* 0x000000afc5af7223 */ /* 0x000fe200000108b6 */
[----:B------:R-:W-:Y:S01]  /*9040*/  FMUL.FTZ R237, R142, R45 ;  /* 0x0000002d8eed7220 */ /* 0x000fe20000410000 */
[C---:B------:R-:W-:Y:S01]  /*9050*/  FFMA.FTZ R78, R199.reuse, R78, -R3 ;  /* 0x0000004ec74e7223 */ /* 0x040fe20000010803 */
[----:B------:R-:W-:Y:S01]  /*9060*/  FFMA.FTZ R77, R199, R77, R76 ;  /* 0x0000004dc74d7223 */ /* 0x000fe2000001004c */
[----:B------:R-:W-:Y:S01]  /*9070*/  FMUL.FTZ R3, R192, R217 ;  /* 0x000000d9c0037220 */ /* 0x000fe20000410000 */
        /* <DEDUP_REMOVED lines=9> */
[-C--:B------:R-:W-:Y:S01]  /*9110*/  FFMA.FTZ R74, R197, R78.reuse, -R74 ;  /* 0x0000004ec54a7223 */ /* 0x080fe2000001084a */
        /* <DEDUP_REMOVED lines=9> */
[----:B------:R-:W-:Y:S01]  /*91b0*/  FMUL.FTZ R75, R192, R3 ;  /* 0x00000003c04b7220 */ /* 0x000fe20000410000 */
[----:B------:R-:W-:Y:S01]  /*91c0*/  FMUL.FTZ R225, R136, R49 ;  /* 0x0000003188e17220 */ /* 0x000fe20000410000 */
        /* <DEDUP_REMOVED lines=17> */
[-C--:B------:R-:W-:Y:S01]  /*92e0*/  FMUL.FTZ R182, R167, R50.reuse ;  /* 0x00000032a7b67220 */ /* 0x080fe20000410000 */
        /* <DEDUP_REMOVED lines=9> */
[-C--:B------:R-:W-:Y:S01]  /*9380*/  FMUL.FTZ R217, R132, R63.reuse ;  /* 0x0000003f84d97220 */ /* 0x080fe20000410000 */
[----:B------:R-:W-:Y:S01]  /*9390*/  FMUL.FTZ R219, R134, R63 ;  /* 0x0000003f86db7220 */ /* 0x000fe20000410000 */
[C---:B------:R-:W-:Y:S01]  /*93a0*/  FFMA.FTZ R75, R164.reuse, R75, R78 ;  /* 0x0000004ba44b7223 */ /* 0x040fe2000001004e */
[----:B------:R-:W-:-:S03]  /*93b0*/  FFMA.FTZ R76, R164, R77, -R175 ;  /* 0x0000004da44c7223 */ /* 0x000fc600000108af */
[C---:B------:R-:W-:Y:S01]  /*93c0*/  FFMA.FTZ R78, R34.reuse, R217, R75 ;  /* 0x000000d9224e7223 */ /* 0x040fe2000001004b */
[----:B------:R-:W-:-:S03]  /*93d0*/  FFMA.FTZ R76, R34, R219, R76 ;  /* 0x000000db224c7223 */ /* 0x000fc6000001004c */
[C---:B------:R-:W-:Y:S01]  /*93e0*/  FMUL.FTZ R184, R133.reuse, R78 ;  /* 0x0000004e85b87220 */ /* 0x040fe20000410000 */
[----:B------:R-:W-:Y:S01]  /*93f0*/  FMUL.FTZ R77, R133, R76 ;  /* 0x0000004c854d7220 */ /* 0x000fe20000410000 */
[----:B------:R-:W-:Y:S02]  /*9400*/  FMUL.FTZ R188, R137, R52 ;  /* 0x0000003489bc7220 */ /* 0x000fe40000410000 */
        /* <DEDUP_REMOVED lines=281> */
.L_x_13671:
[----:B------:R-:W-:Y:S05]  /*a5a0*/  BSYNC.RECONVERGENT B0 ;  /* 0x0000000000007941 */ /* 0x000fea0003800200 */
.L_x_13670:
        /* <DEDUP_REMOVED lines=17> */
.L_x_13673:
[----:B------:R-:W-:Y:S05]  /*a6c0*/  BSYNC.RECONVERGENT B0 ;  /* 0x0000000000007941 */ /* 0x000fea0003800200 */
.L_x_13672:
        /* <DEDUP_REMOVED lines=17> */
.L_x_13675:
[----:B------:R-:W-:Y:S05]  /*a7e0*/  BSYNC.RECONVERGENT B0 ;  /* 0x0000000000007941 */ /* 0x000fea0003800200 */
.L_x_13674:
        /* <DEDUP_REMOVED lines=17> */
.L_x_13677:
[----:B------:R-:W-:Y:S05]  /*a900*/  BSYNC.RECONVERGENT B0 ;  /* 0x0000000000007941 */ /* 0x000fea0003800200 */
.L_x_13676:
        /* <DEDUP_REMOVED lines=17> */
.L_x_13679:
[----:B------:R-:W-:Y:S05]  /*aa20*/  BSYNC.RECONVERGENT B0 ;  /* 0x0000000000007941 */ /* 0x000fea0003800200 */
.L_x_13678:
[----:B-1----:R-:W0:Y:S01]  /*aa30*/  SHFL.IDX PT, R78, R240, RZ, 0x1f ;  /* 0x00001ffff04e7589 */ /* 0x002e2200000e0000 */
[C---:B------:R-:W-:Y:S01]  /*aa40*/  ISETP.NE.AND P3, PT, R3.reuse, RZ, PT ;  /* 0x000000ff0300720c */ /* 0x040fe20003f65270 */
[----:B------:R-:W-:Y:S01]  /*aa50*/  FFMA.FTZ R249, R108, R238, R249 ;  /* 0x000000ee6cf97223 */ /* 0x000fe200000100f9 */
[----:B------:R-:W-:Y:S01]  /*aa60*/  ISETP.NE.AND P2, PT, R3, 0x1f, PT ;  /* 0x0000001f0300780c */ /* 0x000fe20003f45270 */
[----:B------:R-:W1:Y:S01]  /*aa70*/  SHFL.IDX PT, R79, R246, RZ, 0x1f ;  /* 0x00001ffff64f7589 */ /* 0x000e6200000e0000 */
[----:B------:R-:W-:Y:S01]  /*aa80*/  FADD.FTZ R108, R230, R109 ;  /* 0x0000006de66c7221 */ /* 0x000fe20000010000 */
[----:B------:R-:W-:Y:S01]  /*aa90*/  FADD.FTZ R232, R232, R249 ;  /* 0x000000f9e8e87221 */ /* 0x000fe20000010000 */
[----:B------:R-:W-:Y:S01]  /*aaa0*/  BSSY.RECONVERGENT B0, `(.L_x_13680) ;  /* 0x0000329000007945 */ /* 0x000fe20003800200 */
[----:B------:R-:W-:Y:S04]  /*aab0*/  SHFL.DOWN PT, R246, R246, 0x1, 0x1f ;  /* 0x08201f00f6f67f89 */ /* 0x000fe800000e0000 */
[----:B---3--:R-:W-:Y:S02]  /*aac0*/  SHFL.DOWN PT, R240, R240, 0x1, 0x1f ;  /* 0x08201f00f0f07f89 */ /* 0x008fe400000e0000 */
[----:B------:R-:W-:-:S02]  /*aad0*/  VOTEU.ALL UP0, P3 ;  /* 0x0000000000ff7886 */ /* 0x000fc40001800000 */
[----:B--2---:R-:W-:Y:S03]  /*aae0*/  SHFL.IDX PT, R251, R74, RZ, 0x1f ;  /* 0x00001fff4afb7589 */ /* 0x004fe600000e0000 */
[----:B------:R-:W-:Y:S01]  /*aaf0*/  @!UP0 ULEA UR27, UR8, UR25, 0x4 ;  /* 0x00000019081b8291 */ /* 0x000fe2000f8e20ff */
[----:B------:R-:W-:Y:S01]  /*ab00*/  SHFL.DOWN PT, R250, R242, 0x1, 0x1f ;  /* 0x08201f00f2fa7f89 */ /* 0x000fe200000e0000 */
[C---:B0-----:R-:W-:Y:S01]  /*ab10*/  FMUL.FTZ R76, R78.reuse, R73 ;  /* 0x000000494e4c7220 */ /* 0x041fe20000410000 */
[----:B------:R-:W-:-:S03]  /*ab20*/  FMUL.FTZ R248, R78, R72 ;  /* 0x000000484ef87220 */ /* 0x000fc60000410000 */
[C---:B-1----:R-:W-:Y:S01]  /*ab30*/  FFMA.FTZ R76, R79.reuse, R72, -R76 ;  /* 0x000000484f4c7223 */ /* 0x042fe2000001084c */
[C---:B------:R-:W-:Y:S01]  /*ab40*/  FFMA.FTZ R77, R79.reuse, R73, R248 ;  /* 0x000000494f4d7223 */ /* 0x040fe200000100f8 */
        /* <DEDUP_REMOVED lines=8> */
[----:B------:R-:W3:Y:S01]  /*abd0*/  SHFL.DOWN PT, R248, R244, 0x1, 0x1f ;  /* 0x08201f00f4f87f89 */ /* 0x000ee200000e0000 */
        /* <DEDUP_REMOVED lines=10> */
[----:B---3--:R-:W-:Y:S01]  /*ac80*/  @P2 FADD.FTZ R251, R248, R73 ;  /* 0x00000049f8fb2221 */ /* 0x008fe20000010000 */
        /* <DEDUP_REMOVED lines=135> */
[----:B------:R-:W-:Y:S01]  /*b500*/  FMUL.FTZ R114, R35, R52 ;  /* 0x0000003423727220 */ /* 0x000fe20000410000 */
[----:B------:R-:W-:Y:S01]  /*b510*/  FFMA.FTZ R126, -R130, R126, R223 ;  /* 0x0000007e827e7223 */ /* 0x000fe200000101df */
[----:B------:R-:W-:Y:S01]  /*b520*/  FMUL.FTZ R130, R132, R125 ;  /* 0x0000007d84827220 */ /* 0x000fe20000410000 */
[C---:B------:R-:W-:Y:S01]  /*b530*/  FMUL.FTZ R139, R166.reuse, R165 ;  /* 0x000000a5a68b7220 */ /* 0x040fe20000410000 */
[----:B------:R-:W-:Y:S01]  /*b540*/  FMUL.FTZ R166, R166, R245 ;  /* 0x000000f5a6a67220 */ /* 0x000fe20000410000 */
[-C--:B------:R-:W-:Y:S01]  /*b550*/  FFMA.FTZ R133, R131, -R114.reuse, R184 ;  /* 0x8000007283857223 */ /* 0x080fe200000100b8 */
[C---:B------:R-:W-:Y:S01]  /*b560*/  FFMA.FTZ R131, -R137.reuse, R114, R188 ;  /* 0x0000007289837223 */ /* 0x040fe200000101bc */
[----:B------:R-:W-:Y:S01]  /*b570*/  FFMA.FTZ R162, R137, R110, R247 ;  /* 0x0000006e89a27223 */ /* 0x000fe200000100f7 */
[----:B------:R-:W-:Y:S01]  /*b580*/  FMUL.FTZ R137, R34, R63 ;  /* 0x0000003f22897220 */ /* 0x000fe20000410000 */
[C---:B------:R-:W-:Y:S01]  /*b590*/  FFMA.FTZ R114, R168.reuse, R245, R139 ;  /* 0x000000f5a8727223 */ /* 0x040fe2000001008b */
[----:B------:R-:W-:Y:S01]  /*b5a0*/  FFMA.FTZ R166, R168, R165, -R166 ;  /* 0x000000a5a8a67223 */ /* 0x000fe200000108a6 */
[----:B------:R-:W-:Y:S01]  /*b5b0*/  FFMA.FTZ R139, R134, R79, R130 ;  /* 0x0000004f868b7223 */ /* 0x000fe20000010082 */
[----:B------:R-:W-:Y:S01]  /*b5c0*/  FMUL.FTZ R130, R33, R50 ;  /* 0x0000003221827220 */ /* 0x000fe20000410000 */
[-C--:B------:R-:W-:Y:S01]  /*b5d0*/  FFMA.FTZ R164, R132, -R137.reuse, R217 ;  /* 0x8000008984a47223 */ /* 0x080fe200000100d9 */
[----:B------:R-:W-:Y:S01]  /*b5e0*/  FFMA.FTZ R132, -R134, R137, R219 ;  /* 0x0000008986847223 */ /* 0x000fe200000101db */
[----:B------:R-:W-:Y:S01]  /*b5f0*/  FADD.FTZ R123, R123, R166 ;  /* 0x000000a67b7b7221 */ /* 0x000fe20000010000 */
[----:B------:R-:W-:Y:S01]  /*b600*/  FADD.FTZ R137, R141, R114 ;  /* 0x000000728d897221 */ /* 0x000fe20000010000 */
[C---:B------:R-:W-:Y:S01]  /*b610*/  FMUL.FTZ R134, R153.reuse, R165 ;  /* 0x000000a599867220 */ /* 0x040fe20000410000 */
[-C--:B------:R-:W-:Y:S01]  /*b620*/  FFMA.FTZ R141, R153, -R130.reuse, R186 ;  /* 0x80000082998d7223 */ /* 0x080fe200000100ba */
[----:B------:R-:W-:Y:S01]  /*b630*/  FMUL.FTZ R153, R32, R49 ;  /* 0x0000003120997220 */ /* 0x000fe20000410000 */
[-C--:B------:R-:W-:Y:S01]  /*b640*/  FMUL.FTZ R247, R192, R123.reuse ;  /* 0x0000007bc0f77220 */ /* 0x080fe20000410000 */
[C---:B------:R-:W-:Y:S01]  /*b650*/  FMUL.FTZ R168, R136.reuse, R123 ;  /* 0x0000007b88a87220 */ /* 0x040fe20000410000 */
[C---:B------:R-:W-:Y:S01]  /*b660*/  FFMA.FTZ R130, -R167.reuse, R130, R182 ;  /* 0x00000082a7827223 */ /* 0x040fe200000101b6 */
[----:B------:R-:W-:Y:S01]  /*b670*/  FFMA.FTZ R134, R167, R245, R134 ;  /* 0x000000f5a7867223 */ /* 0x000fe20000010086 */
[----:B------:R-:W-:Y:S01]  /*b680*/  FFMA.FTZ R170, R136, -R153, R225 ;  /* 0x8000009988aa7223 */ /* 0x000fe200000100e1 */
[----:B------:R-:W-:Y:S01]  /*b690*/  FFMA.FTZ R114, R194, R137, R247 ;  /* 0x00000089c2727223 */ /* 0x000fe200000100f7 */
[C---:B------:R-:W-:Y:S01]  /*b6a0*/  FFMA.FTZ R136, -R138.reuse, R153, R227 ;  /* 0x000000998a887223 */ /* 0x040fe200000101e3 */
[-C--:B------:R-:W-:Y:S01]  /*b6b0*/  FFMA.FTZ R167, R138, R137.reuse, R168 ;  /* 0x000000898aa77223 */ /* 0x080fe200000100a8 */
[----:B------:R-:W-:Y:S01]  /*b6c0*/  FMUL.FTZ R138, R137, UR43 ;  /* 0x0000002b898a7c20 */ /* 0x000fe20008410000 */
[----:B------:R-:W-:Y:S01]  /*b6d0*/  FADD.FTZ R153, R119, R114 ;  /* 0x0000007277997221 */ /* 0x000fe20000010000 */
[----:B------:R-:W-:Y:S01]  /*b6e0*/  FMUL.FTZ R192, R192, R137 ;  /* 0x00000089c0c07220 */ /* 0x000fe20000410000 */
[C---:B------:R-:W-:Y:S01]  /*b6f0*/  FMUL.FTZ R114, R123.reuse, UR43 ;  /* 0x0000002b7b727c20 */ /* 0x040fe20008410000 */
[----:B------:R-:W-:Y:S01]  /*b700*/  FFMA.FTZ R247, R123, UR31, -R138 ;  /* 0x0000001f7bf77c23 */ /* 0x000fe2000801088a */
[----:B------:R-:W-:Y:S01]  /*b710*/  FFMA.FTZ R64, R167, R49, R64 ;  /* 0x00000031a7407223 */ /* 0x000fe20000010040 */
[----:B------:R-:W-:Y:S01]  /*b720*/  FFMA.FTZ R166, R194, R123, -R192 ;  /* 0x0000007bc2a67223 */ /* 0x000fe200000108c0 */
[----:B------:R-:W-:Y:S01]  /*b730*/  FFMA.FTZ R119, R137, UR31, R114 ;  /* 0x0000001f89777c23 */ /* 0x000fe20008010072 */
[----:B------:R-:W-:Y:S01]  /*b740*/  FMUL.FTZ R247, R170, R247 ;  /* 0x000000f7aaf77220 */ /* 0x000fe20000410000 */
[-C--:B------:R-:W-:Y:S01]  /*b750*/  FMUL.FTZ R123, R123, R49.reuse ;  /* 0x000000317b7b7220 */ /* 0x080fe20000410000 */
[----:B------:R-:W-:Y:S01]  /*b760*/  FMUL.FTZ R137, R137, R49 ;  /* 0x0000003189897220 */ /* 0x000fe20000410000 */
[----:B------:R-:W-:Y:S01]  /*b770*/  FADD.FTZ R166, R143, R166 ;  /* 0x000000a68fa67221 */ /* 0x000fe20000010000 */
[----:B------:R-:W-:Y:S01]  /*b780*/  FFMA.FTZ R249, R136, R119, R247 ;  /* 0x0000007788f97223 */ /* 0x000fe200000100f7 */
[C---:B------:R-:W-:Y:S01]  /*b790*/  FMUL.FTZ R119, R170.reuse, R123 ;  /* 0x0000007baa777220 */ /* 0x040fe20000410000 */
[----:B------:R-:W-:Y:S01]  /*b7a0*/  FMUL.FTZ R170, R170, R137 ;  /* 0x00000089aaaa7220 */ /* 0x000fe20000410000 */
[----:B------:R-:W-:Y:S01]  /*b7b0*/  MOV R114, 0x84 ;  /* 0x0000008400727802 */ /* 0x000fe20000000f00 */
[----:B------:R-:W-:Y:S01]  /*b7c0*/  FMUL.FTZ R138, R32, R123 ;  /* 0x0000007b208a7220 */ /* 0x000fe20000410000 */
[C---:B------:R-:W-:Y:S01]  /*b7d0*/  FFMA.FTZ R119, R136.reuse, R137, R119 ;  /* 0x0000008988777223 */ /* 0x040fe20000010077 */
[----:B------:R-:W-:Y:S01]  /*b7e0*/  FFMA.FTZ R123, R136, R123, -R170 ;  /* 0x0000007b887b7223 */ /* 0x000fe200000108aa */
[C---:B------:R-:W-:Y:S01]  /*b7f0*/  FMUL.FTZ R136, R196.reuse, R166 ;  /* 0x000000a6c4887220 */ /* 0x040fe20000410000 */
[----:B------:R-:W-:Y:S01]  /*b800*/  FMUL.FTZ R247, R196, R153 ;  /* 0x00000099c4f77220 */ /* 0x000fe20000410000 */
[----:B------:R-:W-:-:S02]  /*b810*/  IMAD R114, R3, R114, UR25 ;  /* 0x0000001903727e24 */ /* 0x000fc4000f8e0272 */
[C---:B------:R-:W-:Y:S01]  /*b820*/  FMUL.FTZ R251, R32.reuse, R137 ;  /* 0x0000008920fb7220 */ /* 0x040fe20000410000 */
[----:B------:R-:W-:Y:S01]  /*b830*/  FMUL.FTZ R137, R127, R85 ;  /* 0x000000557f897220 */ /* 0x000fe20000410000 */
[C---:B------:R-:W-:Y:S01]  /*b840*/  FFMA.FTZ R143, R197.reuse, R153, R136 ;  /* 0x00000099c58f7223 */ /* 0x040fe20000010088 */
[----:B------:R-:W-:Y:S01]  /*b850*/  FFMA.FTZ R170, R197, R166, -R247 ;  /* 0x000000a6c5aa7223 */ /* 0x000fe200000108f7 */
[----:B------:R-:W-:Y:S01]  /*b860*/  FFMA.FTZ R172, R32, R167, R249 ;  /* 0x000000a720ac7223 */ /* 0x000fe200000100f9 */
[----:B------:R-:W-:Y:S01]  /*b870*/  FMUL.FTZ R168, R31, R48 ;  /* 0x000000301fa87220 */ /* 0x000fe20000410000 */
[----:B------:R-:W-:Y:S01]  /*b880*/  FMUL.FTZ R167, R153, UR43 ;  /* 0x0000002b99a77c20 */ /* 0x000fe20008410000 */
[----:B------:R0:W-:Y:S01]  /*b890*/  STS [R114+0x215c], R138 ;  /* 0x00215c8a72007388 */ /* 0x0001e20000000800 */
[----:B------:R-:W-:Y:S01]  /*b8a0*/  FMUL.FTZ R174, R36, R137 ;  /* 0x0000008924ae7220 */ /* 0x000fe20000410000 */
[C---:B------:R-:W-:Y:S01]  /*b8b0*/  FMUL.FTZ R136, R169.reuse, R166 ;  /* 0x000000a6a9887220 */ /* 0x040fe20000410000 */
[----:B------:R-:W-:Y:S01]  /*b8c0*/  FADD.FTZ R57, R172, R57 ;  /* 0x00000039ac397221 */ /* 0x000fe20000010000 */
[----:B------:R-:W-:Y:S01]  /*b8d0*/  FFMA.FTZ R169, R169, -R168, R224 ;  /* 0x800000a8a9a97223 */ /* 0x000fe200000100e0 */
[----:B------:R-:W-:Y:S01]  /*b8e0*/  FMUL.FTZ R172, R166, R48 ;  /* 0x00000030a6ac7220 */ /* 0x000fe20000410000 */
[----:B------:R1:W-:Y:S01]  /*b8f0*/  STS [R114+0x2178], R174 ;  /* 0x002178ae72007388 */ /* 0x0003e20000000800 */
[C---:B------:R-:W-:Y:S01]  /*b900*/  FFMA.FTZ R136, R171.reuse, R153, R136 ;  /* 0x00000099ab887223 */ /* 0x040fe20000010088 */
[----:B------:R-:W-:Y:S01]  /*b910*/  FFMA.FTZ R168, -R171, R168, R222 ;  /* 0x000000a8aba87223 */ /* 0x000fe200000101de */
[----:B------:R-:W-:Y:S01]  /*b920*/  FMUL.FTZ R176, R245, UR43 ;  /* 0x0000002bf5b07c20 */ /* 0x000fe20008410000 */
[----:B0-----:R-:W-:Y:S01]  /*b930*/  FADD.FTZ R138, R120, R143 ;  /* 0x0000008f788a7221 */ /* 0x001fe20000010000 */
[----:B------:R-:W-:Y:S01]  /*b940*/  FADD.FTZ R143, R113, R170 ;  /* 0x000000aa718f7221 */ /* 0x000fe20000010000 */
[C---:B------:R-:W-:Y:S01]  /*b950*/  FMUL.FTZ R120, R166.reuse, UR43 ;  /* 0x0000002ba6787c20 */ /* 0x040fe20008410000 */
[----:B------:R-:W-:Y:S01]  /*b960*/  FFMA.FTZ R170, R166, UR31, -R167 ;  /* 0x0000001fa6aa7c23 */ /* 0x000fe200080108a7 */
[----:B------:R-:W-:Y:S01]  /*b970*/  FMUL.FTZ R166, R153, R48 ;  /* 0x0000003099a67220 */ /* 0x000fe20000410000 */
[----:B------:R-:W-:Y:S01]  /*b980*/  FMUL.FTZ R113, R169, R172 ;  /* 0x000000aca9717220 */ /* 0x000fe20000410000 */
[----:B------:R-:W-:Y:S01]  /*b990*/  FFMA.FTZ R167, R153, UR31, R120 ;  /* 0x0000001f99a77c23 */ /* 0x000fe20008010078 */
[----:B-1----:R-:W-:Y:S01]  /*b9a0*/  FMUL.FTZ R174, R165, UR43 ;  /* 0x0000002ba5ae7c20 */ /* 0x002fe20008410000 */
[C---:B------:R-:W-:Y:S01]  /*b9b0*/  FMUL.FTZ R153, R169.reuse, R170 ;  /* 0x000000aaa9997220 */ /* 0x040fe20000410000 */
[-C--:B------:R-:W-:Y:S01]  /*b9c0*/  FMUL.FTZ R169, R169, R166.reuse ;  /* 0x000000a6a9a97220 */ /* 0x080fe20000410000 */
[CC--:B------:R-:W-:Y:S01]  /*b9d0*/  FFMA.FTZ R120, R168.reuse, R166.reuse, R113 ;  /* 0x000000a6a8787223 */ /* 0x0c0fe20000010071 */
[----:B------:R-:W-:Y:S01]  /*b9e0*/  FFMA.FTZ R197, R245, UR31, R174 ;  /* 0x0000001ff5c57c23 */ /* 0x000fe200080100ae */
[----:B------:R-:W-:Y:S01]  /*b9f0*/  FMUL.FTZ R171, R31, R166 ;  /* 0x000000a61fab7220 */ /* 0x000fe20000410000 */
[C---:B------:R-:W-:Y:S01]  /*ba00*/  FFMA.FTZ R176, R165.reuse, UR31, -R176 ;  /* 0x0000001fa5b07c23 */ /* 0x040fe200080108b0 */
[-C--:B------:R-:W-:Y:S01]  /*ba10*/  FMUL.FTZ R174, R165, R50.reuse ;  /* 0x00000032a5ae7220 */ /* 0x080fe20000410000 */
[----:B------:R-:W-:Y:S01]  /*ba20*/  FMUL.FTZ R166, R245, R50 ;  /* 0x00000032f5a67220 */ /* 0x000fe20000410000 */
[CC--:B------:R-:W-:Y:S01]  /*ba30*/  FFMA.FTZ R113, R168.reuse, R172.reuse, -R169 ;  /* 0x000000aca8717223 */ /* 0x0c0fe200000108a9 */
[----:B------:R-:W-:Y:S01]  /*ba40*/  FMUL.FTZ R169, R31, R172 ;  /* 0x000000ac1fa97220 */ /* 0x000fe20000410000 */
[----:B------:R-:W-:Y:S01]  /*ba50*/  FMUL.FTZ R172, R129, UR43 ;  /* 0x0000002b81ac7c20 */ /* 0x000fe20008410000 */
[----:B------:R-:W-:Y:S01]  /*ba60*/  FFMA.FTZ R170, R168, R167, R153 ;  /* 0x000000a7a8aa7223 */ /* 0x000fe20000010099 */
[C---:B------:R-:W-:Y:S01]  /*ba70*/  FMUL.FTZ R165, R141.reuse, R176 ;  /* 0x000000b08da57220 */ /* 0x040fe20000410000 */
        /* <DEDUP_REMOVED lines=8> */
[----:B------:R-:W-:Y:S01]  /*bb00*/  FMUL.FTZ R192, R79, UR43 ;  /* 0x0000002b4fc07c20 */ /* 0x000fe20008410000 */
[----:B------:R0:W-:Y:S01]  /*bb10*/  STS [R114+0x2150], R171 ;  /* 0x002150ab72007388 */ /* 0x0001e20000000800 */
[C---:B------:R-:W-:Y:S01]  /*bb20*/  FMUL.FTZ R245, R33.reuse, R166 ;  /* 0x000000a621f57220 */ /* 0x040fe20000410000 */
[----:B------:R-:W-:Y:S01]  /*bb30*/  FMUL.FTZ R247, R33, R174 ;  /* 0x000000ae21f77220 */ /* 0x000fe20000410000 */
[C---:B------:R-:W-:Y:S01]  /*bb40*/  FMUL.FTZ R167, R110.reuse, UR43 ;  /* 0x0000002b6ea77c20 */ /* 0x040fe20008410000 */
[----:B------:R1:W-:Y:S01]  /*bb50*/  STS [R114+0x2154], R169 ;  /* 0x002154a972007388 */ /* 0x0003e20000000800 */
[C---:B------:R-:W-:Y:S01]  /*bb60*/  FFMA.FTZ R166, R110.reuse, UR31, R141 ;  /* 0x0000001f6ea67c23 */ /* 0x040fe2000801008d */
[C---:B------:R-:W-:Y:S01]  /*bb70*/  FMUL.FTZ R176, R125.reuse, UR43 ;  /* 0x0000002b7db07c20 */ /* 0x040fe20008410000 */
[----:B------:R-:W-:Y:S01]  /*bb80*/  FMUL.FTZ R110, R110, R52 ;  /* 0x000000346e6e7220 */ /* 0x000fe20000410000 */
[----:B------:R2:W-:Y:S01]  /*bb90*/  STS [R114+0x2160], R245 ;  /* 0x002160f572007388 */ /* 0x0005e20000000800 */
[----:B------:R-:W-:Y:S01]  /*bba0*/  FMUL.FTZ R141, R30, R45 ;  /* 0x0000002d1e8d7220 */ /* 0x000fe20000410000 */
[C---:B0-----:R-:W-:Y:S01]  /*bbb0*/  FFMA.FTZ R171, R125.reuse, UR31, -R192 ;  /* 0x0000001f7dab7c23 */ /* 0x041fe200080108c0 */
[-C--:B------:R-:W-:Y:S01]  /*bbc0*/  FMUL.FTZ R125, R125, R63.reuse ;  /* 0x0000003f7d7d7220 */ /* 0x080fe20000410000 */
[----:B------:R0:W-:Y:S01]  /*bbd0*/  STS [R114+0x2164], R247 ;  /* 0x002164f772007388 */ /* 0x0001e20000000800 */
[----:B------:R-:W-:Y:S01]  /*bbe0*/  FFMA.FTZ R165, R129, UR31, -R168 ;  /* 0x0000001f81a57c23 */ /* 0x000fe200080108a8 */
[----:B-1----:R-:W-:Y:S01]  /*bbf0*/  FMUL.FTZ R169, R79, R63 ;  /* 0x0000003f4fa97220 */ /* 0x002fe20000410000 */
[----:B------:R-:W-:Y:S01]  /*bc00*/  FFMA.FTZ R103, R136, R48, R103 ;  /* 0x0000003088677223 */ /* 0x000fe20000010067 */
[----:B------:R-:W-:Y:S01]  /*bc10*/  FFMA.FTZ R170, R31, R136, R170 ;  /* 0x000000881faa7223 */ /* 0x000fe200000100aa */
[----:B------:R-:W-:Y:S01]  /*bc20*/  FMUL.FTZ R174, R198, R143 ;  /* 0x0000008fc6ae7220 */ /* 0x000fe20000410000 */
[C---:B------:R-:W-:Y:S01]  /*bc30*/  FMUL.FTZ R197, R34.reuse, R169 ;  /* 0x000000a922c57220 */ /* 0x040fe20000410000 */
[----:B--2---:R-:W-:Y:S01]  /*bc40*/  FMUL.FTZ R245, R34, R125 ;  /* 0x0000007d22f57220 */ /* 0x004fe20000410000 */
[----:B------:R-:W-:Y:S01]  /*bc50*/  FFMA.FTZ R168, R78, UR31, -R167 ;  /* 0x0000001f4ea87c23 */ /* 0x000fe200080108a7 */
[----:B------:R-:W-:Y:S01]  /*bc60*/  FMUL.FTZ R136, R138, UR43 ;  /* 0x0000002b8a887c20 */ /* 0x000fe20008410000 */
[----:B0-----:R-:W-:Y:S01]  /*bc70*/  FMUL.FTZ R247, R35, R110 ;  /* 0x0000006e23f77220 */ /* 0x001fe20000410000 */
[-C--:B------:R-:W-:Y:S01]  /*bc80*/  FMUL.FTZ R198, R198, R138.reuse ;  /* 0x0000008ac6c67220 */ /* 0x080fe20000410000 */
[----:B------:R-:W-:Y:S01]  /*bc90*/  FFMA.FTZ R167, R79, UR31, R176 ;  /* 0x0000001f4fa77c23 */ /* 0x000fe200080100b0 */
[C---:B------:R-:W-:Y:S01]  /*bca0*/  FMUL.FTZ R79, R142.reuse, R143 ;  /* 0x0000008f8e4f7220 */ /* 0x040fe20000410000 */
[-C--:B------:R-:W-:Y:S01]  /*bcb0*/  FFMA.FTZ R176, R142, -R141.reuse, R237 ;  /* 0x8000008d8eb07223 */ /* 0x080fe200000100ed */
[----:B------:R0:W-:Y:S01]  /*bcc0*/  STS [R114+0x2168], R197 ;  /* 0x002168c572007388 */ /* 0x0001e20000000800 */
[C---:B------:R-:W-:Y:S01]  /*bcd0*/  FFMA.FTZ R142, -R144.reuse, R141, R239 ;  /* 0x0000008d908e7223 */ /* 0x040fe200000101ef */
[-C--:B------:R-:W-:Y:S01]  /*bce0*/  FFMA.FTZ R174, R199, R138.reuse, R174 ;  /* 0x0000008ac7ae7223 */ /* 0x080fe200000100ae */
[----:B------:R-:W-:Y:S01]  /*bcf0*/  FMUL.FTZ R141, R143, UR43 ;  /* 0x0000002b8f8d7c20 */ /* 0x000fe20008410000 */
[----:B------:R1:W-:Y:S01]  /*bd00*/  STS [R114+0x2170], R247 ;  /* 0x002170f772007388 */ /* 0x0003e20000000800 */
[----:B------:R-:W-:Y:S01]  /*bd10*/  FFMA.FTZ R199, R199, R143, -R198 ;  /* 0x0000008fc7c77223 */ /* 0x000fe200000108c6 */
[----:B------:R-:W-:Y:S01]  /*bd20*/  FFMA.FTZ R79, R144, R138, R79 ;  /* 0x0000008a904f7223 */ /* 0x000fe2000001004f */
[----:B------:R-:W-:Y:S01]  /*bd30*/  FFMA.FTZ R105, R134, R50, R105 ;  /* 0x0000003286697223 */ /* 0x000fe20000010069 */
[----:B------:R2:W-:Y:S01]  /*bd40*/  STS [R114+0x216c], R245 ;  /* 0x00216cf572007388 */ /* 0x0005e20000000800 */
[----:B------:R-:W-:Y:S01]  /*bd50*/  FFMA.FTZ R172, R33, R134, R172 ;  /* 0x0000008621ac7223 */ /* 0x000fe200000100ac */
[C---:B0-----:R-:W-:Y:S01]  /*bd60*/  FFMA.FTZ R197, R143.reuse, UR31, -R136 ;  /* 0x0000001f8fc57c23 */ /* 0x041fe20008010888 */
[----:B------:R-:W-:Y:S01]  /*bd70*/  FADD.FTZ R134, R122, R199 ;  /* 0x000000c77a867221 */ /* 0x000fe20000010000 */
[C---:B------:R-:W-:Y:S01]  /*bd80*/  FMUL.FTZ R122, R164.reuse, R125 ;  /* 0x0000007da47a7220 */ /* 0x040fe20000410000 */
[----:B------:R-:W-:Y:S01]  /*bd90*/  FMUL.FTZ R171, R164, R171 ;  /* 0x000000aba4ab7220 */ /* 0x000fe20000410000 */
[----:B-1----:R-:W-:Y:S01]  /*bda0*/  FMUL.FTZ R247, R143, R45 ;  /* 0x0000002d8ff77220 */ /* 0x002fe20000410000 */
[----:B------:R-:W-:Y:S01]  /*bdb0*/  FFMA.FTZ R143, R138, UR31, R141 ;  /* 0x0000001f8a8f7c23 */ /* 0x000fe2000801008d */
[----:B------:R-:W-:Y:S01]  /*bdc0*/  FMUL.FTZ R197, R176, R197 ;  /* 0x000000c5b0c57220 */ /* 0x000fe20000410000 */
[----:B------:R-:W-:Y:S01]  /*bdd0*/  FMUL.FTZ R164, R164, R169 ;  /* 0x000000a9a4a47220 */ /* 0x000fe20000410000 */
[----:B--2---:R-:W-:Y:S01]  /*bde0*/  FMUL.FTZ R245, R138, R45 ;  /* 0x0000002d8af57220 */ /* 0x004fe20000410000 */
[----:B------:R-:W-:Y:S01]  /*bdf0*/  FMUL.FTZ R141, R176, R247 ;  /* 0x000000f7b08d7220 */ /* 0x000fe20000410000 */
[----:B------:R-:W-:Y:S01]  /*be00*/  FFMA.FTZ R197, R142, R143, R197 ;  /* 0x0000008f8ec57223 */ /* 0x000fe200000100c5 */
[----:B------:R-:W-:Y:S01]  /*be10*/  FADD.FTZ R159, R159, R174 ;  /* 0x000000ae9f9f7221 */ /* 0x000fe20000010000 */
[-C--:B------:R-:W-:Y:S01]  /*be20*/  FMUL.FTZ R138, R176, R245.reuse ;  /* 0x000000f5b08a7220 */ /* 0x080fe20000410000 */
[----:B------:R-:W-:Y:S01]  /*be30*/  FFMA.FTZ R141, R142, R245, R141 ;  /* 0x000000f58e8d7223 */ /* 0x000fe2000001008d */
[----:B------:R-:W-:Y:S01]  /*be40*/  FADD.FTZ R59, R170, R59 ;  /* 0x0000003baa3b7221 */ /* 0x000fe20000010000 */
[----:B------:R-:W-:Y:S01]  /*be50*/  FFMA.FTZ R143, R132, R125, -R164 ;  /* 0x0000007d848f7223 */ /* 0x000fe200000108a4 */
[----:B------:R-:W-:Y:S01]  /*be60*/  FFMA.FTZ R138, R142, R247, -R138 ;  /* 0x000000f78e8a7223 */ /* 0x000fe2000001088a */
[----:B------:R-:W-:Y:S01]  /*be70*/  FFMA.FTZ R142, R132, R169, R122 ;  /* 0x000000a9848e7223 */ /* 0x000fe2000001007a */
[-C--:B------:R-:W-:Y:S01]  /*be80*/  FMUL.FTZ R122, R200, R134.reuse ;  /* 0x00000086c87a7220 */ /* 0x080fe20000410000 */
[----:B------:R-:W-:Y:S01]  /*be90*/  FMUL.FTZ R136, R173, R134 ;  /* 0x00000086ad887220 */ /* 0x000fe20000410000 */
[----:B------:R-:W-:Y:S01]  /*bea0*/  FFMA.FTZ R62, R79, R45, R62 ;  /* 0x0000002d4f3e7223 */ /* 0x000fe2000001003e */
[----:B------:R-:W-:Y:S01]  /*beb0*/  FFMA.FTZ R170, R30, R79, R197 ;  /* 0x0000004f1eaa7223 */ /* 0x000fe200000100c5 */
[----:B------:R-:W-:Y:S01]  /*bec0*/  FMUL.FTZ R125, R200, R159 ;  /* 0x0000009fc87d7220 */ /* 0x000fe20000410000 */
[----:B------:R-:W-:Y:S01]  /*bed0*/  FMUL.FTZ R79, R159, UR43 ;  /* 0x0000002b9f4f7c20 */ /* 0x000fe20008410000 */
[----:B------:R-:W-:Y:S01]  /*bee0*/  FFMA.FTZ R167, R132, R167, R171 ;  /* 0x000000a784a77223 */ /* 0x000fe200000100ab */
[----:B------:R-:W-:Y:S01]  /*bef0*/  FMUL.FTZ R144, R29, R46 ;  /* 0x0000002e1d907220 */ /* 0x000fe20000410000 */
[-C--:B------:R-:W-:Y:S01]  /*bf00*/  FFMA.FTZ R132, R201, R159.reuse, R122 ;  /* 0x0000009fc9847223 */ /* 0x080fe2000001007a */
[----:B------:R-:W-:Y:S01]  /*bf10*/  FFMA.FTZ R122, R177, R159, R136 ;  /* 0x0000009fb17a7223 */ /* 0x000fe20000010088 */
[----:B------:R-:W-:Y:S01]  /*bf20*/  FFMA.FTZ R125, R201, R134, -R125 ;  /* 0x00000086c97d7223 */ /* 0x000fe2000001087d */
[C---:B------:R-:W-:Y:S01]  /*bf30*/  FMUL.FTZ R136, R134.reuse, UR43 ;  /* 0x0000002b86887c20 */ /* 0x040fe20008410000 */
[C---:B------:R-:W-:Y:S01]  /*bf40*/  FFMA.FTZ R164, R134.reuse, UR31, -R79 ;  /* 0x0000001f86a47c23 */ /* 0x040fe2000801084f */
[----:B------:R-:W-:Y:S01]  /*bf50*/  FFMA.FTZ R173, R173, -R144, R190 ;  /* 0x80000090adad7223 */ /* 0x000fe200000100be */
[----:B------:R-:W-:Y:S01]  /*bf60*/  FMUL.FTZ R134, R134, R46 ;  /* 0x0000002e86867220 */ /* 0x000fe20000410000 */
[----:B------:R-:W-:Y:S01]  /*bf70*/  FADD.FTZ R55, R172, R55 ;  /* 0x00000037ac377221 */ /* 0x000fe20000010000 */
[----:B------:R-:W-:Y:S01]  /*bf80*/  FFMA.FTZ R66, R139, R63, R66 ;  /* 0x0000003f8b427223 */ /* 0x000fe20000010042 */
        /* <DEDUP_REMOVED lines=13> */
[----:B------:R-:W-:Y:S01]  /*c060*/  FMUL.FTZ R78, R78, R52 ;  /* 0x000000344e4e7220 */ /* 0x000fe20000410000 */
[-C--:B------:R-:W-:Y:S01]  /*c070*/  FMUL.FTZ R169, R29, R134.reuse ;  /* 0x000000861da97220 */ /* 0x080fe20000410000 */
[C---:B------:R-:W-:Y:S01]  /*c080*/  FFMA.FTZ R139, R144.reuse, R134, -R173 ;  /* 0x00000086908b7223 */ /* 0x040fe200000108ad */
[C---:B------:R-:W-:Y:S01]  /*c090*/  FFMA.FTZ R132, R203.reuse, R79, -R132 ;  /* 0x0000004fcb847223 */ /* 0x040fe20000010884 */
[----:B------:R-:W-:Y:S01]  /*c0a0*/  FFMA.FTZ R134, R144, R167, R125 ;  /* 0x000000a790867223 */ /* 0x000fe2000001007d */
[----:B------:R-:W-:Y:S01]  /*c0b0*/  FFMA.FTZ R202, R203, R163, R202 ;  /* 0x000000a3cbca7223 */ /* 0x000fe200000100ca */
[C---:B------:R-:W-:Y:S01]  /*c0c0*/  FMUL.FTZ R168, R133.reuse, R168 ;  /* 0x000000a885a87220 */ /* 0x040fe20000410000 */
[C---:B------:R-:W-:Y:S01]  /*c0d0*/  FMUL.FTZ R144, R133.reuse, R78 ;  /* 0x0000004e85907220 */ /* 0x040fe20000410000 */
[----:B------:R-:W-:Y:S01]  /*c0e0*/  FMUL.FTZ R133, R133, R110 ;  /* 0x0000006e85857220 */ /* 0x000fe20000410000 */
[----:B------:R-:W-:Y:S01]  /*c0f0*/  FADD.FTZ R121, R121, R132 ;  /* 0x0000008479797221 */ /* 0x000fe20000010000 */
[----:B------:R-:W-:Y:S01]  /*c100*/  FADD.FTZ R161, R161, R202 ;  /* 0x000000caa1a17221 */ /* 0x000fe20000010000 */
[----:B------:R0:W-:Y:S01]  /*c110*/  STS [R114+0x2140], R159 ;  /* 0x0021409f72007388 */ /* 0x0001e20000000800 */
[----:B------:R-:W-:Y:S01]  /*c120*/  FMUL.FTZ R249, R35, R78 ;  /* 0x0000004e23f97220 */ /* 0x000fe20000410000 */
[C---:B------:R-:W-:Y:S01]  /*c130*/  FFMA.FTZ R166, R131.reuse, R166, R168 ;  /* 0x000000a683a67223 */ /* 0x040fe200000100a8 */
[----:B------:R-:W-:Y:S01]  /*c140*/  FFMA.FTZ R144, R131, R110, R144 ;  /* 0x0000006e83907223 */ /* 0x000fe20000010090 */
[----:B------:R-:W-:Y:S01]  /*c150*/  FMUL.FTZ R125, R28, R43 ;  /* 0x0000002b1c7d7220 */ /* 0x000fe20000410000 */
[----:B------:R-:W-:Y:S01]  /*c160*/  FMUL.FTZ R110, R146, R79 ;  /* 0x0000004f926e7220 */ /* 0x000fe20000410000 */
[----:B------:R-:W-:Y:S01]  /*c170*/  FMUL.FTZ R165, R128, R165 ;  /* 0x000000a580a57220 */ /* 0x000fe20000410000 */
[----:B------:R-:W-:Y:S01]  /*c180*/  FMUL.FTZ R129, R129, R85 ;  /* 0x0000005581817220 */ /* 0x000fe20000410000 */
[-C--:B------:R-:W-:Y:S01]  /*c190*/  FFMA.FTZ R146, R146, -R125.reuse, R229 ;  /* 0x8000007d92927223 */ /* 0x080fe200000100e5 */
[----:B------:R-:W-:Y:S01]  /*c1a0*/  FFMA.FTZ R132, -R148, R125, R231 ;  /* 0x0000007d94847223 */ /* 0x000fe200000101e7 */
[----:B0-----:R-:W-:Y:S01]  /*c1b0*/  FFMA.FTZ R159, R131, R78, -R133 ;  /* 0x0000004e839f7223 */ /* 0x001fe20000010885 */
[C---:B------:R-:W-:Y:S01]  /*c1c0*/  FMUL.FTZ R78, R204.reuse, R121 ;  /* 0x00000079cc4e7220 */ /* 0x040fe20000410000 */
[----:B------:R-:W-:Y:S01]  /*c1d0*/  FMUL.FTZ R204, R204, R161 ;  /* 0x000000a1cccc7220 */ /* 0x000fe20000410000 */
[----:B------:R-:W-:Y:S01]  /*c1e0*/  FFMA.FTZ R125, R148, R163, R110 ;  /* 0x000000a3947d7223 */ /* 0x000fe2000001006e */
[----:B------:R-:W-:Y:S01]  /*c1f0*/  FMUL.FTZ R110, R79, UR43 ;  /* 0x0000002b4f6e7c20 */ /* 0x000fe20008410000 */
[C---:B------:R-:W-:Y:S01]  /*c200*/  FFMA.FTZ R78, R205.reuse, R161, R78 ;  /* 0x000000a1cd4e7223 */ /* 0x040fe2000001004e */
[----:B------:R-:W-:Y:S01]  /*c210*/  FFMA.FTZ R204, R205, R121, -R204 ;  /* 0x00000079cdcc7223 */ /* 0x000fe200000108cc */
[----:B------:R-:W-:Y:S01]  /*c220*/  FMUL.FTZ R133, R79, R43 ;  /* 0x0000002b4f857220 */ /* 0x000fe20000410000 */
[----:B------:R-:W-:Y:S01]  /*c230*/  FFMA.FTZ R165, R126, R153, R165 ;  /* 0x000000997ea57223 */ /* 0x000fe200000100a5 */
[----:B------:R-:W-:Y:S01]  /*c240*/  FADD.FTZ R136, R157, R78 ;  /* 0x0000004e9d887221 */ /* 0x000fe20000010000 */
[----:B------:R-:W-:Y:S01]  /*c250*/  FADD.FTZ R135, R135, R204 ;  /* 0x000000cc87877221 */ /* 0x000fe20000010000 */
[----:B------:R-:W-:Y:S01]  /*c260*/  FMUL.FTZ R157, R146, R133 ;  /* 0x00000085929d7220 */ /* 0x000fe20000410000 */
[C---:B------:R-:W-:Y:S01]  /*c270*/  FMUL.FTZ R153, R128.reuse, R129 ;  /* 0x0000008180997220 */ /* 0x040fe20000410000 */
[----:B------:R-:W-:Y:S01]  /*c280*/  FMUL.FTZ R128, R128, R137 ;  /* 0x0000008980807220 */ /* 0x000fe20000410000 */
[CC--:B------:R-:W-:Y:S01]  /*c290*/  FMUL.FTZ R78, R206.reuse, R135.reuse ;  /* 0x00000087ce4e7220 */ /* 0x0c0fe20000410000 */
[----:B------:R-:W-:Y:S01]  /*c2a0*/  FMUL.FTZ R206, R206, R136 ;  /* 0x00000088cece7220 */ /* 0x000fe20000410000 */
[----:B------:R-:W-:Y:S01]  /*c2b0*/  FFMA.FTZ R101, R122, R46, R101 ;  /* 0x0000002e7a657223 */ /* 0x000fe20000010065 */
[----:B------:R-:W-:Y:S01]  /*c2c0*/  FFMA.FTZ R134, R29, R122, R134 ;  /* 0x0000007a1d867223 */ /* 0x000fe20000010086 */
[C---:B------:R-:W-:Y:S01]  /*c2d0*/  FFMA.FTZ R131, R207.reuse, R136, R78 ;  /* 0x00000088cf837223 */ /* 0x040fe2000001004e */
[----:B------:R-:W-:Y:S01]  /*c2e0*/  FFMA.FTZ R206, R207, R135, -R206 ;  /* 0x00000087cfce7223 */ /* 0x000fe200000108ce */
[----:B------:R-:W-:Y:S01]  /*c2f0*/  FMUL.FTZ R78, R163, UR43 ;  /* 0x0000002ba34e7c20 */ /* 0x000fe20008410000 */
[----:B------:R-:W-:Y:S01]  /*c300*/  FFMA.FTZ R153, R126, R137, R153 ;  /* 0x000000897e997223 */ /* 0x000fe20000010099 */
[----:B------:R-:W-:Y:S01]  /*c310*/  FADD.FTZ R112, R112, R131 ;  /* 0x0000008370707221 */ /* 0x000fe20000010000 */
[----:B------:R-:W-:Y:S01]  /*c320*/  FADD.FTZ R155, R155, R206 ;  /* 0x000000ce9b9b7221 */ /* 0x000fe20000010000 */
[----:B------:R-:W-:Y:S01]  /*c330*/  FFMA.FTZ R131, R79, UR31, -R78 ;  /* 0x0000001f4f837c23 */ /* 0x000fe2000801084e */
[C---:B------:R-:W-:Y:S01]  /*c340*/  FFMA.FTZ R79, R163.reuse, UR31, R110 ;  /* 0x0000001fa34f7c23 */ /* 0x040fe2000801006e */
        /* <DEDUP_REMOVED lines=8> */
[-C--:B------:R-:W-:Y:S01]  /*c3d0*/  FFMA.FTZ R148, R132, R133.reuse, -R148 ;  /* 0x0000008584947223 */ /* 0x080fe20000010894 */
[----:B------:R-:W-:Y:S01]  /*c3e0*/  FADD.FTZ R151, R151, R78 ;  /* 0x0000004e97977221 */ /* 0x000fe20000010000 */
[----:B------:R-:W-:Y:S01]  /*c3f0*/  FADD.FTZ R115, R115, R208 ;  /* 0x000000d073737221 */ /* 0x000fe20000010000 */
[----:B------:R-:W-:Y:S01]  /*c400*/  FMUL.FTZ R133, R28, R133 ;  /* 0x000000851c857220 */ /* 0x000fe20000410000 */
[C---:B------:R-:W-:Y:S01]  /*c410*/  FFMA.FTZ R131, R132.reuse, R79, R131 ;  /* 0x0000004f84837223 */ /* 0x040fe20000010083 */
[----:B------:R-:W-:Y:S01]  /*c420*/  FFMA.FTZ R146, R132, R163, R157 ;  /* 0x000000a384927223 */ /* 0x000fe2000001009d */
[C---:B------:R-:W-:Y:S01]  /*c430*/  FMUL.FTZ R78, R210.reuse, R115 ;  /* 0x00000073d24e7220 */ /* 0x040fe20000410000 */
[----:B------:R-:W-:Y:S01]  /*c440*/  FMUL.FTZ R210, R210, R151 ;  /* 0x00000097d2d27220 */ /* 0x000fe20000410000 */
[----:B------:R0:W-:Y:S01]  /*c450*/  STS [R114+0x213c], R133 ;  /* 0x00213c8572007388 */ /* 0x0001e20000000800 */
[----:B------:R-:W-:Y:S01]  /*c460*/  FFMA.FTZ R157, R126, R129, -R128 ;  /* 0x000000817e9d7223 */ /* 0x000fe20000010880 */
[C---:B------:R-:W-:Y:S01]  /*c470*/  FFMA.FTZ R78, R211.reuse, R151, R78 ;  /* 0x00000097d34e7223 */ /* 0x040fe2000001004e */
[----:B------:R-:W-:Y:S01]  /*c480*/  FFMA.FTZ R211, R211, R115, -R210 ;  /* 0x00000073d3d37223 */ /* 0x000fe200000108d2 */
[----:B------:R-:W-:Y:S01]  /*c490*/  FFMA.FTZ R126, R28, R125, R131 ;  /* 0x0000007d1c7e7223 */ /* 0x000fe20000010083 */
[----:B------:R-:W-:Y:S01]  /*c4a0*/  FMUL.FTZ R79, R27, R44 ;  /* 0x0000002c1b4f7220 */ /* 0x000fe20000410000 */
[----:B------:R-:W-:Y:S01]  /*c4b0*/  FADD.FTZ R149, R149, R78 ;  /* 0x0000004e95957221 */ /* 0x000fe20000010000 */
[----:B------:R-:W-:Y:S01]  /*c4c0*/  FADD.FTZ R116, R116, R211 ;  /* 0x000000d374747221 */ /* 0x000fe20000010000 */
[----:B------:R-:W-:Y:S01]  /*c4d0*/  FMUL.FTZ R131, R21, R38 ;  /* 0x0000002615837220 */ /* 0x000fe20000410000 */
[----:B------:R-:W-:Y:S01]  /*c4e0*/  FFMA.FTZ R166, R35, R162, R166 ;  /* 0x000000a223a67223 */ /* 0x000fe200000100a6 */
[CC--:B------:R-:W-:Y:S01]  /*c4f0*/  FMUL.FTZ R78, R212.reuse, R149.reuse ;  /* 0x00000095d44e7220 */ /* 0x0c0fe20000410000 */
[----:B------:R-:W-:Y:S01]  /*c500*/  FMUL.FTZ R212, R212, R116 ;  /* 0x00000074d4d47220 */ /* 0x000fe20000410000 */
[----:B------:R-:W-:Y:S01]  /*c510*/  FADD.FTZ R67, R126, R67 ;  /* 0x000000437e437221 */ /* 0x000fe20000010000 */
[----:B------:R-:W-:Y:S01]  /*c520*/  FFMA.FTZ R107, R162, R52, R107 ;  /* 0x00000034a26b7223 */ /* 0x000fe2000001006b */
[C---:B------:R-:W-:Y:S01]  /*c530*/  FFMA.FTZ R78, R213.reuse, R116, -R78 ;  /* 0x00000074d54e7223 */ /* 0x040fe2000001084e */
[----:B------:R-:W-:Y:S01]  /*c540*/  FFMA.FTZ R212, R213, R149, R212 ;  /* 0x00000095d5d47223 */ /* 0x000fe200000100d4 */
[----:B------:R-:W-:Y:S01]  /*c550*/  FFMA.FTZ R181, R181, -R79, R220 ;  /* 0x8000004fb5b57223 */ /* 0x000fe200000100dc */
[----:B------:R-:W-:Y:S01]  /*c560*/  FMUL.FTZ R128, R22, R37 ;  /* 0x0000002516807220 */ /* 0x000fe20000410000 */
[----:B------:R-:W-:Y:S01]  /*c570*/  FADD.FTZ R117, R117, R78 ;  /* 0x0000004e75757221 */ /* 0x000fe20000010000 */
[----:B------:R-:W-:Y:S01]  /*c580*/  FADD.FTZ R147, R147, R212 ;  /* 0x000000d493937221 */ /* 0x000fe20000010000 */
[----:B------:R-:W-:Y:S01]  /*c590*/  FFMA.FTZ R78, R183, R161, R110 ;  /* 0x000000a1b74e7223 */ /* 0x000fe2000001006e */
[----:B------:R-:W-:Y:S01]  /*c5a0*/  FFMA.FTZ R132, -R195, R131, R108 ;  /* 0x00000083c3847223 */ /* 0x000fe2000001016c */
[C---:B------:R-:W-:Y:S01]  /*c5b0*/  FMUL.FTZ R110, R214.reuse, R117 ;  /* 0x00000075d66e7220 */ /* 0x040fe20000410000 */
[----:B------:R-:W-:Y:S01]  /*c5c0*/  FMUL.FTZ R214, R214, R147 ;  /* 0x00000093d6d67220 */ /* 0x000fe20000410000 */
[----:B------:R-:W-:Y:S01]  /*c5d0*/  FMUL.FTZ R126, R121, R44 ;  /* 0x0000002c797e7220 */ /* 0x000fe20000410000 */
[----:B------:R-:W-:Y:S01]  /*c5e0*/  FFMA.FTZ R131, R193, -R131, R232 ;  /* 0x80000083c1837223 */ /* 0x000fe200000100e8 */
[C---:B------:R-:W-:Y:S01]  /*c5f0*/  FFMA.FTZ R122, R215.reuse, R147, R110 ;  /* 0x00000093d77a7223 */ /* 0x040fe2000001006e */
[----:B0-----:R-:W-:Y:S01]  /*c600*/  FFMA.FTZ R133, R215, R117, -R214 ;  /* 0x00000075d7857223 */ /* 0x001fe200000108d6 */
[----:B------:R0:W-:Y:S01]  /*c610*/  STS [R114+0x2158], R251 ;  /* 0x002158fb72007388 */ /* 0x0001e20000000800 */
[----:B------:R-:W-:Y:S01]  /*c620*/  FMUL.FTZ R163, R28, R163 ;  /* 0x000000a31ca37220 */ /* 0x000fe20000410000 */
[----:B------:R-:W-:Y:S01]  /*c630*/  FADD.FTZ R145, R145, R122 ;  /* 0x0000007a91917221 */ /* 0x000fe20000010000 */
[----:B------:R-:W-:Y:S01]  /*c640*/  FADD.FTZ R133, R118, R133 ;  /* 0x0000008576857221 */ /* 0x000fe20000010000 */
[----:B------:R-:W-:Y:S01]  /*c650*/  FMUL.FTZ R122, R161, UR43 ;  /* 0x0000002ba17a7c20 */ /* 0x000fe20008410000 */
[----:B------:R-:W-:Y:S01]  /*c660*/  FMUL.FTZ R118, R121, UR43 ;  /* 0x0000002b79767c20 */ /* 0x000fe20008410000 */
[----:B------:R-:W-:Y:S01]  /*c670*/  FADD.FTZ R51, R166, R51 ;  /* 0x00000033a6337221 */ /* 0x000fe20000010000 */
[----:B------:R-:W-:Y:S01]  /*c680*/  FMUL.FTZ R162, R133, R38 ;  /* 0x0000002685a27220 */ /* 0x000fe20000410000 */
[----:B------:R-:W-:Y:S01]  /*c690*/  FFMA.FTZ R122, R121, UR31, -R122 ;  /* 0x0000001f797a7c23 */ /* 0x000fe2000801087a */
[----:B------:R-:W-:Y:S01]  /*c6a0*/  FFMA.FTZ R174, R161, UR31, R118 ;  /* 0x0000001fa1ae7c23 */ /* 0x000fe20008010076 */
[C---:B0-----:R-:W-:Y:S01]  /*c6b0*/  FMUL.FTZ R251, R36.reuse, R129 ;  /* 0x0000008124fb7220 */ /* 0x041fe20000410000 */
[----:B------:R-:W-:Y:S01]  /*c6c0*/  FFMA.FTZ R79, -R183, R79, R218 ;  /* 0x0000004fb74f7223 */ /* 0x000fe200000101da */
[----:B------:R-:W-:Y:S01]  /*c6d0*/  FFMA.FTZ R68, R75, R85, R68 ;  /* 0x000000554b447223 */ /* 0x000fe20000010044 */
[----:B------:R-:W-:Y:S01]  /*c6e0*/  FFMA.FTZ R110, R36, R75, R165 ;  /* 0x0000004b246e7223 */ /* 0x000fe200000100a5 */
[----:B------:R-:W-:Y:S01]  /*c6f0*/  FFMA.FTZ R129, -R160, R128, R111 ;  /* 0x00000080a0817223 */ /* 0x000fe2000001016f */
[----:B------:R-:W-:Y:S01]  /*c700*/  FMUL.FTZ R118, R161, R44 ;  /* 0x0000002ca1767220 */ /* 0x000fe20000410000 */
[----:B------:R-:W-:Y:S01]  /*c710*/  FMUL.FTZ R166, R181, R126 ;  /* 0x0000007eb5a67220 */ /* 0x000fe20000410000 */
        /* <DEDUP_REMOVED lines=26> */
[-C--:B------:R-:W-:Y:S01]  /*c8c0*/  FMUL.FTZ R168, R116, R40.reuse ;  /* 0x0000002874a87220 */ /* 0x080fe20000410000 */
        /* <DEDUP_REMOVED lines=19> */
[-C--:B------:R-:W-:Y:S01]  /*ca00*/  FMUL.FTZ R176, R155, R42.reuse ;  /* 0x0000002a9bb07220 */ /* 0x080fe20000410000 */
        /* <DEDUP_REMOVED lines=19> */
[-C--:B------:R-:W-:Y:S01]  /*cb40*/  FMUL.FTZ R173, R136, R41.reuse ;  /* 0x0000002988ad7220 */ /* 0x080fe20000410000 */
        /* <DEDUP_REMOVED lines=227> */
[----:B-----5:R-:W-:Y:S01]  /*d980*/  FMUL.FTZ R241, R94, -R190 ;  /* 0x800000be5ef17220 */ /* 0x020fe20000410000 */
[----:B------:R-:W-:Y:S01]  /*d990*/  FMUL.FTZ R190, R112, UR43 ;  /* 0x0000002b70be7c20 */ /* 0x000fe20008410000 */
[----:B------:R-:W-:Y:S01]  /*d9a0*/  FMUL.FTZ R218, R133, UR43 ;  /* 0x0000002b85da7c20 */ /* 0x000fe20008410000 */
[----:B------:R5:W-:Y:S01]  /*d9b0*/  STS [R114+0x31b0], R109 ;  /* 0x0031b06d72007388 */ /* 0x000be20000000800 */
[----:B------:R-:W-:Y:S01]  /*d9c0*/  ISETP.GE.AND P3, PT, R74, 0x21, PT ;  /* 0x000000214a00780c */ /* 0x000fe20003f66270 */
[C---:B----4-:R-:W-:Y:S01]  /*d9d0*/  FMUL.FTZ R235, R102.reuse, R222 ;  /* 0x000000de66eb7220 */ /* 0x050fe20000410000 */
[----:B------:R-:W-:Y:S01]  /*d9e0*/  FFMA.FTZ R190, R155, UR31, -R190 ;  /* 0x0000001f9bbe7c23 */ /* 0x000fe200080108be */
[----:B------:R4:W-:Y:S04]  /*d9f0*/  STS [R114+0x31b4], R111 ;  /* 0x0031b46f72007388 */ /* 0x0009e80000000800 */
        /* <DEDUP_REMOVED lines=51> */
.L_x_13681:
[----:B------:R-:W-:Y:S05]  /*dd30*/  BSYNC.RECONVERGENT B0 ;  /* 0x0000000000007941 */ /* 0x000fea0003800200 */
.L_x_13680:
[----:B------:R-:W0:Y:S01]  /*dd40*/  LDS R171, [R171+0x3200] ;  /* 0x00320000abab7984 */ /* 0x000e220000000800 */
[----:B------:R-:W-:Y:S04]  /*dd50*/  BSSY.RECONVERGENT B0, `(.L_x_13682) ;  /* 0x0000004000007945 */ /* 0x000fe80003800200 */
[----:B------:R-:W-:Y:S05]  /*dd60*/  @!P3 BRA `(.L_x_13683) ;  /* 0x000000000008b947 */ /* 0x000fea0003800000 */
[----:B------:R2:W-:Y:S04]  /*dd70*/  REDG.E.ADD.F32.FTZ.RN.STRONG.GPU desc[UR28][R72.64+0x80], R212 ;  /* 0x000080d4480079a6 */ /* 0x0005e8000c12f31c */
[----:B0-----:R2:W-:Y:S02]  /*dd80*/  REDG.E.ADD.F32.FTZ.RN.STRONG.GPU desc[UR28][R76.64+0x80], R171 ;  /* 0x000080ab4c0079a6 */ /* 0x0015e4000c12f31c */
.L_x_13683:
[----:B------:R-:W-:Y:S05]  /*dd90*/  BSYNC.RECONVERGENT B0 ;  /* 0x0000000000007941 */ /* 0x000fea0003800200 */
.L_x_13682:
        /* <DEDUP_REMOVED lines=10> */
.L_x_13685:
[----:B------:R-:W-:Y:S05]  /*de40*/  BSYNC.RECONVERGENT B0 ;  /* 0x0000000000007941 */ /* 0x000fea0003800200 */
.L_x_13684:
[----:B------:R-:W4:Y:S01]  /*de50*/  LDS R169, [R169+0x3300] ;  /* 0x00330000a9a97984 */ /* 0x000f220000000800 */
[----:B------:R-:W-:Y:S04]  /*de60*/  BSSY.RECONVERGENT B0, `(.L_x_13686) ;  /* 0x0000004000007945 */ /* 0x000fe80003800200 */
[----:B------:R-:W-:Y:S05]  /*de70*/  @!P2 BRA `(.L_x_13687) ;  /* 0x000000000008a947 */ /* 0x000fea0003800000 */
[----:B------:R0:W-:Y:S04]  /*de80*/  REDG.E.ADD.F32.FTZ.RN.STRONG.GPU desc[UR28][R72.64+0x180], R208 ;  /* 0x000180d0480079a6 */ /* 0x0001e8000c12f31c */
[----:B----4-:R0:W-:Y:S02]  /*de90*/  REDG.E.ADD.F32.FTZ.RN.STRONG.GPU desc[UR28][R76.64+0x180], R169 ;  /* 0x000180a94c0079a6 */ /* 0x0101e4000c12f31c */
.L_x_13687:
[----:B------:R-:W-:Y:S05]  /*dea0*/  BSYNC.RECONVERGENT B0 ;  /* 0x0000000000007941 */ /* 0x000fea0003800200 */
.L_x_13686:
[----:B0---4-:R0:W4:Y:S01]  /*deb0*/  LDS R169, [R168+0x3380] ;  /* 0x00338000a8a97984 */ /* 0x0111220000000800 */
[----:B------:R-:W-:Y:S04]  /*dec0*/  BSSY.RECONVERGENT B0, `(.L_x_13688) ;  /* 0x0000004000007945 */ /* 0x000fe80003800200 */
[----:B------:R-:W-:Y:S05]  /*ded0*/  @!P3 BRA `(.L_x_13689) ;  /* 0x000000000008b947 */ /* 0x000fea0003800000 */
[----:B------:R0:W-:Y:S04]  /*dee0*/  REDG.E.ADD.F32.FTZ.RN.STRONG.GPU desc[UR28][R72.64+0x200], R206 ;  /* 0x000200ce480079a6 */ /* 0x0001e8000c12f31c */
[----:B----4-:R0:W-:Y:S02]  /*def0*/  REDG.E.ADD.F32.FTZ.RN.STRONG.GPU desc[UR28][R76.64+0x200], R169 ;  /* 0x000200a94c0079a6 */ /* 0x0101e4000c12f31c */
.L_x_13689:
[----:B------:R-:W-:Y:S05]  /*df00*/  BSYNC.RECONVERGENT B0 ;  /* 0x0000000000007941 */ /* 0x000fea0003800200 */
.L_x_13688:
[----:B------:R-:W0:Y:S01]  /*df10*/  LDS R167, [R167+0x3400] ;  /* 0x00340000a7a77984 */ /* 0x000e220000000800 */
[----:B------:R-:W-:Y:S04]  /*df20*/  BSSY.RECONVERGENT B0, `(.L_x_13690) ;  /* 0x0000004000007945 */ /* 0x000fe80003800200 */
[----:B------:R-:W-:Y:S05]  /*df30*/  @!P4 BRA `(.L_x_13691) ;  /* 0x000000000008c947 */ /* 0x000fea0003800000 */
[----:B------:R1:W-:Y:S04]  /*df40*/  REDG.E.ADD.F32.FTZ.RN.STRONG.GPU desc[UR28][R72.64+0x280], R204 ;  /* 0x000280cc480079a6 */ /* 0x0003e8000c12f31c */
[----:B0-----:R1:W-:Y:S02]  /*df50*/  REDG.E.ADD.F32.FTZ.RN.STRONG.GPU desc[UR28][R76.64+0x280], R167 ;  /* 0x000280a74c0079a6 */ /* 0x0013e4000c12f31c */
.L_x_13691:
[----:B------:R-:W-:Y:S05]  /*df60*/  BSYNC.RECONVERGENT B0 ;  /* 0x0000000000007941 */ /* 0x000fea0003800200 */
.L_x_13690:
[----:B01----:R0:W1:Y:S01]  /*df70*/  LDS R167, [R166+0x3480] ;  /* 0x00348000a6a77984 */ /* 0x0030620000000800 */
[----:B------:R-:W-:Y:S04]  /*df80*/  BSSY.RECONVERGENT B0, `(.L_x_13692) ;  /* 0x0000004000007945 */ /* 0x000fe80003800200 */
[----:B------:R-:W-:Y:S05]  /*df90*/  @!P5 BRA `(.L_x_13693) ;  /* 0x000000000008d947 */ /* 0x000fea0003800000 */
[----:B------:R0:W-:Y:S04]  /*dfa0*/  REDG.E.ADD.F32.FTZ.RN.STRONG.GPU desc[UR28][R72.64+0x300], R202 ;  /* 0x000300ca480079a6 */ /* 0x0001e8000c12f31c */
[----:B-1----:R0:W-:Y:S02]  /*dfb0*/  REDG.E.ADD.F32.FTZ.RN.STRONG.GPU desc[UR28][R76.64+0x300], R167 ;  /* 0x000300a74c0079a6 */ /* 0x0021e4000c12f31c */
.L_x_13693:
[----:B------:R-:W-:Y:S05]  /*dfc0*/  BSYNC.RECONVERGENT B0 ;  /* 0x0000000000007941 */ /* 0x000fea0003800200 */
.L_x_13692:
        /* <DEDUP_REMOVED lines=10> */
.L_x_13695:
[----:B------:R-:W-:Y:S05]  /*e070*/  BSYNC.RECONVERGENT B0 ;  /* 0x0000000000007941 */ /* 0x000fea0003800200 */
.L_x_13694:
[----:B0-----:R0:W0:Y:S01]  /*e080*/  LDS R165, [R164+0x3580] ;  /* 0x00358000a4a57984 */ /* 0x0010220000000800 */
[----:B------:R-:W-:Y:S04]  /*e090*/  BSSY.RECONVERGENT B0, `(.L_x_13696) ;  /* 0x0000004000007945 */ /* 0x000fe80003800200 */
[----:B------:R-:W-:Y:S05]  /*e0a0*/  @!P2 BRA `(.L_x_13697) ;  /* 0x000000000008a947 */ /* 0x000fea0003800000 */
[----:B------:R1:W-:Y:S04]  /*e0b0*/  REDG.E.ADD.F32.FTZ.RN.STRONG.GPU desc[UR28][R72.64+0x400], R198 ;  /* 0x000400c6480079a6 */ /* 0x0003e8000c12f31c */
[----:B0-----:R0:W-:Y:S02]  /*e0c0*/  REDG.E.ADD.F32.FTZ.RN.STRONG.GPU desc[UR28][R76.64+0x400], R165 ;  /* 0x000400a54c0079a6 */ /* 0x0011e4000c12f31c */
.L_x_13697:
[----:B------:R-:W-:Y:S05]  /*e0d0*/  BSYNC.RECONVERGENT B0 ;  /* 0x0000000000007941 */ /* 0x000fea0003800200 */
.L_x_13696:
[----:B------:R-:W0:Y:S01]  /*e0e0*/  LDS R163, [R163+0x3600] ;  /* 0x00360000a3a37984 */ /* 0x000e220000000800 */
[----:B------:R-:W-:Y:S04]  /*e0f0*/  BSSY.RECONVERGENT B0, `(.L_x_13698) ;  /* 0x0000004000007945 */ /* 0x000fe80003800200 */
[----:B------:R-:W-:Y:S05]  /*e100*/  @!P3 BRA `(.L_x_13699) ;  /* 0x000000000008b947 */ /* 0x000fea0003800000 */
[----:B------:R1:W-:Y:S04]  /*e110*/  REDG.E.ADD.F32.FTZ.RN.STRONG.GPU desc[UR28][R72.64+0x480], R196 ;  /* 0x000480c4480079a6 */ /* 0x0003e8000c12f31c */
[----:B0-----:R0:W-:Y:S02]  /*e120*/  REDG.E.ADD.F32.FTZ.RN.STRONG.GPU desc[UR28][R76.64+0x480], R163 ;  /* 0x000480a34c0079a6 */ /* 0x0011e4000c12f31c */
.L_x_13699:
[----:B------:R-:W-:Y:S05]  /*e130*/  BSYNC.RECONVERGENT B0 ;  /* 0x0000000000007941 */ /* 0x000fea0003800200 */
.L_x_13698:
[----:B0-----:R0:W0:Y:S01]  /*e140*/  LDS R163, [R162+0x3680] ;  /* 0x00368000a2a37984 */ /* 0x0010220000000800 */
[----:B------:R-:W-:Y:S04]  /*e150*/  BSSY.RECONVERGENT B0, `(.L_x_13700) ;  /* 0x0000004000007945 */ /* 0x000fe80003800200 */
[----:B------:R-:W-:Y:S05]  /*e160*/  @!P4 BRA `(.L_x_13701) ;  /* 0x000000000008c947 */ /* 0x000fea0003800000 */
[----:B------:R1:W-:Y:S04]  /*e170*/  REDG.E.ADD.F32.FTZ.RN.STRONG.GPU desc[UR28][R72.64+0x500], R194 ;  /* 0x000500c2480079a6 */ /* 0x0003e8000c12f31c */
[----:B0-----:R0:W-:Y:S02]  /*e180*/  REDG.E.ADD.F32.FTZ.RN.STRONG.GPU desc[UR28][R76.64+0x500], R163 ;  /* 0x000500a34c0079a6 */ /* 0x0011e4000c12f31c */
.L_x_13701:
[----:B------:R-:W-:Y:S05]  /*e190*/  BSYNC.RECONVERGENT B0 ;  /* 0x0000000000007941 */ /* 0x000fea0003800200 */
.L_x_13700:
[----:B------:R-:W0:Y:S01]  /*e1a0*/  LDS R161, [R161+0x3700] ;  /* 0x00370000a1a17984 */ /* 0x000e220000000800 */
[----:B------:R-:W-:Y:S04]  /*e1b0*/  BSSY.RECONVERGENT B0, `(.L_x_13702) ;  /* 0x0000004000007945 */ /* 0x000fe80003800200 */
[----:B------:R-:W-:Y:S05]  /*e1c0*/  @!P5 BRA `(.L_x_13703) ;  /* 0x000000000008d947 */ /* 0x000fea0003800000 */
[----:B------:R1:W-:Y:S04]  /*e1d0*/  REDG.E.ADD.F32.FTZ.RN.STRONG.GPU desc[UR28][R72.64+0x580], R192 ;  /* 0x000580c0480079a6 */ /* 0x0003e8000c12f31c */
[----:B0-----:R0:W-:Y:S02]  /*e1e0*/  REDG.E.ADD.F32.FTZ.RN.STRONG.GPU desc[UR28][R76.64+0x580], R161 ;  /* 0x000580a14c0079a6 */ /* 0x0011e4000c12f31c */
.L_x_13703:
[----:B------:R-:W-:Y:S05]  /*e1f0*/  BSYNC.RECONVERGENT B0 ;  /* 0x0000000000007941 */ /* 0x000fea0003800200 */
.L_x_13702:
        /* <DEDUP_REMOVED lines=10> */
.L_x_13705:
[----:B------:R-:W-:Y:S05]  /*e2a0*/  BSYNC.RECONVERGENT B0 ;  /* 0x0000000000007941 */ /* 0x000fea0003800200 */
.L_x_13704:
[----:B------:R-:W0:Y:S01]  /*e2b0*/  LDS R157, [R157+0x3800] ;  /* 0x003800009d9d7984 */ /* 0x000e220000000800 */
[----:B------:R-:W-:Y:S04]  /*e2c0*/  BSSY.RECONVERGENT B0, `(.L_x_13706) ;  /* 0x0000004000007945 */ /* 0x000fe80003800200 */
[----:B------:R-:W-:Y:S05]  /*e2d0*/  @!P2 BRA `(.L_x_13707) ;  /* 0x000000000008a947 */ /* 0x000fea0003800000 */
[----:B------:R1:W-:Y:S04]  /*e2e0*/  REDG.E.ADD.F32.FTZ.RN.STRONG.GPU desc[UR28][R72.64+0x680], R174 ;  /* 0x000680ae480079a6 */ /* 0x0003e8000c12f31c */
[----:B0-----:R0:W-:Y:S02]  /*e2f0*/  REDG.E.ADD.F32.FTZ.RN.STRONG.GPU desc[UR28][R76.64+0x680], R157 ;  /* 0x0006809d4c0079a6 */ /* 0x0011e4000c12f31c */
.L_x_13707:
[----:B------:R-:W-:Y:S05]  /*e300*/  BSYNC.RECONVERGENT B0 ;  /* 0x0000000000007941 */ /* 0x000fea0003800200 */
.L_x_13706:
[----:B------:R-:W0:Y:S01]  /*e310*/  LDS R153, [R153+0x3880] ;  /* 0x0038800099997984 */ /* 0x000e220000000800 */
[----:B------:R-:W-:Y:S04]  /*e320*/  BSSY.RECONVERGENT B0, `(.L_x_13708) ;  /* 0x0000004000007945 */ /* 0x000fe80003800200 */
[----:B------:R-:W-:Y:S05]  /*e330*/  @!P3 BRA `(.L_x_13709) ;  /* 0x000000000008b947 */ /* 0x000fea0003800000 */
[----:B------:R1:W-:Y:S04]  /*e340*/  REDG.E.ADD.F32.FTZ.RN.STRONG.GPU desc[UR28][R72.64+0x700], R108 ;  /* 0x0007006c480079a6 */ /* 0x0003e8000c12f31c */
[----:B0-----:R0:W-:Y:S02]  /*e350*/  REDG.E.ADD.F32.FTZ.RN.STRONG.GPU desc[UR28][R76.64+0x700], R153 ;  /* 0x000700994c0079a6 */ /* 0x0011e4000c12f31c */
.L_x_13709:
[----:B------:R-:W-:Y:S05]  /*e360*/  BSYNC.RECONVERGENT B0 ;  /* 0x0000000000007941 */ /* 0x000fea0003800200 */
.L_x_13708:
[----:B0-----:R0:W0:Y:S01]  /*e370*/  LDS R153, [R152+0x3900] ;  /* 0x0039000098997984 */ /* 0x0010220000000800 */
[----:B------:R-:W-:Y:S04]  /*e380*/  BSSY.RECONVERGENT B0, `(.L_x_13710) ;  /* 0x0000004000007945 */ /* 0x000fe80003800200 */
[----:B------:R-:W-:Y:S05]  /*e390*/  @!P4 BRA `(.L_x_13711) ;  /* 0x000000000008c947 */ /* 0x000fea0003800000 */
[----:B------:R1:W-:Y:S04]  /*e3a0*/  REDG.E.ADD.F32.FTZ.RN.STRONG.GPU desc[UR28][R72.64+0x780], R251 ;  /* 0x000780fb480079a6 */ /* 0x0003e8000c12f31c */
[----:B0-----:R0:W-:Y:S02]  /*e3b0*/  REDG.E.ADD.F32.FTZ.RN.STRONG.GPU desc[UR28][R76.64+0x780], R153 ;  /* 0x000780994c0079a6 */ /* 0x0011e4000c12f31c */
.L_x_13711:
[----:B------:R-:W-:Y:S05]  /*e3c0*/  BSYNC.RECONVERGENT B0 ;  /* 0x0000000000007941 */ /* 0x000fea0003800200 */
.L_x_13710:
[----:B------:R-:W0:Y:S01]  /*e3d0*/  LDS R173, [R173+0x3980] ;  /* 0x00398000adad7984 */ /* 0x000e220000000800 */
[----:B------:R-:W-:Y:S04]  /*e3e0*/  BSSY.RECONVERGENT B0, `(.L_x_13712) ;  /* 0x0000004000007945 */ /* 0x000fe80003800200 */
[----:B------:R-:W-:Y:S05]  /*e3f0*/  @!P5 BRA `(.L_x_13713) ;  /* 0x000000000008d947 */ /* 0x000fea0003800000 */
[----:B------:R1:W-:Y:S04]  /*e400*/  REDG.E.ADD.F32.FTZ.RN.STRONG.GPU desc[UR28][R72.64+0x800], R249 ;  /* 0x000800f9480079a6 */ /* 0x0003e8000c12f31c */
[----:B0-----:R0:W-:Y:S02]  /*e410*/  REDG.E.ADD.F32.FTZ.RN.STRONG.GPU desc[UR28][R76.64+0x800], R173 ;  /* 0x000800ad4c0079a6 */ /* 0x0011e4000c12f31c */
.L_x_13713:
[----:B------:R-:W-:Y:S05]  /*e420*/  BSYNC.RECONVERGENT B0 ;  /* 0x0000000000007941 */ /* 0x000fea0003800200 */
.L_x_13712:
        /* <DEDUP_REMOVED lines=10> */
.L_x_13715:
[----:B------:R-:W-:Y:S05]  /*e4d0*/  BSYNC.RECONVERGENT B0 ;  /* 0x0000000000007941 */ /* 0x000fea0003800200 */
.L_x_13714:
[----:B0-----:R0:W0:Y:S01]  /*e4e0*/  LDS R153, [R148+0x3a80] ;  /* 0x003a800094997984 */ /* 0x0010220000000800 */
[----:B------:R-:W-:Y:S04]  /*e4f0*/  BSSY.RECONVERGENT B0, `(.L_x_13716) ;  /* 0x0000004000007945 */ /* 0x000fe80003800200 */
[----:B------:R-:W-:Y:S05]  /*e500*/  @!P2 BRA `(.L_x_13717) ;  /* 0x000000000008a947 */ /* 0x000fea0003800000 */
[----:B------:R1:W-:Y:S04]  /*e510*/  REDG.E.ADD.F32.FTZ.RN.STRONG.GPU desc[UR28][R72.64+0x900], R245 ;  /* 0x000900f5480079a6 */ /* 0x0003e8000c12f31c */
[----:B0-----:R0:W-:Y:S02]  /*e520*/  REDG.E.ADD.F32.FTZ.RN.STRONG.GPU desc[UR28][R76.64+0x900], R153 ;  /* 0x000900994c0079a6 */ /* 0x0011e4000c12f31c */
.L_x_13717:
[----:B------:R-:W-:Y:S05]  /*e530*/  BSYNC.RECONVERGENT B0 ;  /* 0x0000000000007941 */ /* 0x000fea0003800200 */
.L_x_13716:
[----:B0-----:R0:W0:Y:S01]  /*e540*/  LDS R153, [R146+0x3b00] ;  /* 0x003b000092997984 */ /* 0x0010220000000800 */
[----:B------:R-:W-:Y:S04]  /*e550*/  BSSY.RECONVERGENT B0, `(.L_x_13718) ;  /* 0x0000004000007945 */ /* 0x000fe80003800200 */
[----:B------:R-:W-:Y:S05]  /*e560*/  @!P3 BRA `(.L_x_13719) ;  /* 0x000000000008b947 */ /* 0x000fea0003800000 */
[----:B------:R1:W-:Y:S04]  /*e570*/  REDG.E.ADD.F32.FTZ.RN.STRONG.GPU desc[UR28][R72.64+0x980], R215 ;  /* 0x000980d7480079a6 */ /* 0x0003e8000c12f31c */
[----:B0-----:R0:W-:Y:S02]  /*e580*/  REDG.E.ADD.F32.FTZ.RN.STRONG.GPU desc[UR28][R76.64+0x980], R153 ;  /* 0x000980994c0079a6 */ /* 0x0011e4000c12f31c */
.L_x_13719:
[----:B------:R-:W-:Y:S05]  /*e590*/  BSYNC.RECONVERGENT B0 ;  /* 0x0000000000007941 */ /* 0x000fea0003800200 */
.L_x_13718:
[----:B0-----:R0:W0:Y:S01]  /*e5a0*/  LDS R153, [R144+0x3b80] ;  /* 0x003b800090997984 */ /* 0x0010220000000800 */
[----:B------:R-:W-:Y:S04]  /*e5b0*/  BSSY.RECONVERGENT B0, `(.L_x_13720) ;  /* 0x0000004000007945 */ /* 0x000fe80003800200 */
[----:B------:R-:W-:Y:S05]  /*e5c0*/  @!P4 BRA `(.L_x_13721) ;  /* 0x000000000008c947 */ /* 0x000fea0003800000 */
[----:B------:R1:W-:Y:S04]  /*e5d0*/  REDG.E.ADD.F32.FTZ.RN.STRONG.GPU desc[UR28][R72.64+0xa00], R213 ;  /* 0x000a00d5480079a6 */ /* 0x0003e8000c12f31c */
[----:B0-----:R0:W-:Y:S02]  /*e5e0*/  REDG.E.ADD.F32.FTZ.RN.STRONG.GPU desc[UR28][R76.64+0xa00], R153 ;  /* 0x000a00994c0079a6 */ /* 0x0011e4000c12f31c */
.L_x_13721:
[----:B------:R-:W-:Y:S05]  /*e5f0*/  BSYNC.RECONVERGENT B0 ;  /* 0x0000000000007941 */ /* 0x000fea0003800200 */
.L_x_13720:
[----:B------:R-:W0:Y:S01]  /*e600*/  LDS R143, [R143+0x3c00] ;  /* 0x003c00008f8f7984 */ /* 0x000e220000000800 */
[----:B------:R-:W-:Y:S04]  /*e610*/  BSSY.RECONVERGENT B0, `(.L_x_13722) ;  /* 0x0000004000007945 */ /* 0x000fe80003800200 */
[----:B------:R-:W-:Y:S05]  /*e620*/  @!P5 BRA `(.L_x_13723) ;  /* 0x000000000008d947 */ /* 0x000fea0003800000 */
[----:B------:R1:W-:Y:S04]  /*e630*/  REDG.E.ADD.F32.FTZ.RN.STRONG.GPU desc[UR28][R72.64+0xa80], R211 ;  /* 0x000a80d3480079a6 */ /* 0x0003e8000c12f31c */
[----:B0-----:R0:W-:Y:S02]  /*e640*/  REDG.E.ADD.F32.FTZ.RN.STRONG.GPU desc[UR28][R76.64+0xa80], R143 ;  /* 0x000a808f4c0079a6 */ /* 0x0011e4000c12f31c */
.L_x_13723:
[----:B------:R-:W-:Y:S05]  /*e650*/  BSYNC.RECONVERGENT B0 ;  /* 0x0000000000007941 */ /* 0x000fea0003800200 */
.L_x_13722:
        /* <DEDUP_REMOVED lines=10> */
.L_x_13725:
[----:B------:R-:W-:Y:S05]  /*e700*/  BSYNC.RECONVERGENT B0 ;  /* 0x0000000000007941 */ /* 0x000fea0003800200 */
.L_x_13724:
[----:B------:R-:W0:Y:S01]  /*e710*/  LDS R141, [R141+0x3d00] ;  /* 0x003d00008d8d7984 */ /* 0x000e220000000800 */
[----:B------:R-:W-:Y:S04]  /*e720*/  BSSY.RECONVERGENT B0, `(.L_x_13726) ;  /* 0x0000004000007945 */ /* 0x000fe80003800200 */
[----:B------:R-:W-:Y:S05]  /*e730*/  @!P2 BRA `(.L_x_13727) ;  /* 0x000000000008a947 */ /* 0x000fea0003800000 */
[----:B------:R1:W-:Y:S04]  /*e740*/  REDG.E.ADD.F32.FTZ.RN.STRONG.GPU desc[UR28][R72.64+0xb80], R207 ;  /* 0x000b80cf480079a6 */ /* 0x0003e8000c12f31c */
[----:B0-----:R0:W-:Y:S02]  /*e750*/  REDG.E.ADD.F32.FTZ.RN.STRONG.GPU desc[UR28][R76.64+0xb80], R141 ;  /* 0x000b808d4c0079a6 */ /* 0x0011e4000c12f31c */
.L_x_13727:
[----:B------:R-:W-:Y:S05]  /*e760*/  BSYNC.RECONVERGENT B0 ;  /* 0x0000000000007941 */ /* 0x000fea0003800200 */
.L_x_13726:
[----:B0-----:R0:W0:Y:S01]  /*e770*/  LDS R141, [R140+0x3d80] ;  /* 0x003d80008c8d7984 */ /* 0x0010220000000800 */
[----:B------:R-:W-:Y:S04]  /*e780*/  BSSY.RECONVERGENT B0, `(.L_x_13728) ;  /* 0x0000004000007945 */ /* 0x000fe80003800200 */
[----:B------:R-:W-:Y:S05]  /*e790*/  @!P3 BRA `(.L_x_13729) ;  /* 0x000000000008b947 */ /* 0x000fea0003800000 */
[----:B------:R1:W-:Y:S04]  /*e7a0*/  REDG.E.ADD.F32.FTZ.RN.STRONG.GPU desc[UR28][R72.64+0xc00], R205 ;  /* 0x000c00cd480079a6 */ /* 0x0003e8000c12f31c */
[----:B0-----:R0:W-:Y:S02]  /*e7b0*/  REDG.E.ADD.F32.FTZ.RN.STRONG.GPU desc[UR28][R76.64+0xc00], R141 ;  /* 0x000c008d4c0079a6 */ /* 0x0011e4000c12f31c */
.L_x_13729:
[----:B------:R-:W-:Y:S05]  /*e7c0*/  BSYNC.RECONVERGENT B0 ;  /* 0x0000000000007941 */ /* 0x000fea0003800200 */
.L_x_13728:
[----:B------:R-:W0:Y:S01]  /*e7d0*/  LDS R139, [R139+0x3e00] ;  /* 0x003e00008b8b7984 */ /* 0x000e220000000800 */
[----:B------:R-:W-:Y:S04]  /*e7e0*/  BSSY.RECONVERGENT B0, `(.L_x_13730) ;  /* 0x0000004000007945 */ /* 0x000fe80003800200 */
[----:B------:R-:W-:Y:S05]  /*e7f0*/  @!P4 BRA `(.L_x_13731) ;  /* 0x000000000008c947 */ /* 0x000fea0003800000 */
[----:B------:R1:W-:Y:S04]  /*e800*/  REDG.E.ADD.F32.FTZ.RN.STRONG.GPU desc[UR28][R72.64+0xc80], R203 ;  /* 0x000c80cb480079a6 */ /* 0x0003e8000c12f31c */
[----:B0-----:R0:W-:Y:S02]  /*e810*/  REDG.E.ADD.F32.FTZ.RN.STRONG.GPU desc[UR28][R76.64+0xc80], R139 ;  /* 0x000c808b4c0079a6 */ /* 0x0011e4000c12f31c */
.L_x_13731:
[----:B------:R-:W-:Y:S05]  /*e820*/  BSYNC.RECONVERGENT B0 ;  /* 0x0000000000007941 */ /* 0x000fea0003800200 */
.L_x_13730:
[----:B0-----:R0:W0:Y:S01]  /*e830*/  LDS R139, [R138+0x3e80] ;  /* 0x003e80008a8b7984 */ /* 0x0010220000000800 */
[----:B------:R-:W-:Y:S04]  /*e840*/  BSSY.RECONVERGENT B0, `(.L_x_13732) ;  /* 0x0000004000007945 */ /* 0x000fe80003800200 */
[----:B------:R-:W-:Y:S05]  /*e850*/  @!P5 BRA `(.L_x_13733) ;  /* 0x000000000008d947 */ /* 0x000fea0003800000 */
[----:B------:R1:W-:Y:S04]  /*e860*/  REDG.E.ADD.F32.FTZ.RN.STRONG.GPU desc[UR28][R72.64+0xd00], R201 ;  /* 0x000d00c9480079a6 */ /* 0x0003e8000c12f31c */
[----:B0-----:R0:W-:Y:S02]  /*e870*/  REDG.E.ADD.F32.FTZ.RN.STRONG.GPU desc[UR28][R76.64+0xd00], R139 ;  /* 0x000d008b4c0079a6 */ /* 0x0011e4000c12f31c */
.L_x_13733:
[----:B------:R-:W-:Y:S05]  /*e880*/  BSYNC.RECONVERGENT B0 ;  /* 0x0000000000007941 */ /* 0x000fea0003800200 */
.L_x_13732:
        /* <DEDUP_REMOVED lines=10> */
.L_x_13735:
[----:B------:R-:W-:Y:S05]  /*e930*/  BSYNC.RECONVERGENT B0 ;  /* 0x0000000000007941 */ /* 0x000fea0003800200 */
.L_x_13734:
[----:B------:R-:W0:Y:S01]  /*e940*/  LDS R127, [R127+0x3f80] ;  /* 0x003f80007f7f7984 */ /* 0x000e220000000800 */
[----:B------:R-:W-:Y:S04]  /*e950*/  BSSY.RECONVERGENT B0, `(.L_x_13736) ;  /* 0x0000004000007945 */ /* 0x000fe80003800200 */
[----:B------:R-:W-:Y:S05]  /*e960*/  @!P2 BRA `(.L_x_13737) ;  /* 0x000000000008a947 */ /* 0x000fea0003800000 */
[----:B------:R1:W-:Y:S04]  /*e970*/  REDG.E.ADD.F32.FTZ.RN.STRONG.GPU desc[UR28][R72.64+0xe00], R197 ;  /* 0x000e00c5480079a6 */ /* 0x0003e8000c12f31c */
[----:B0-----:R0:W-:Y:S02]  /*e980*/  REDG.E.ADD.F32.FTZ.RN.STRONG.GPU desc[UR28][R76.64+0xe00], R127 ;  /* 0x000e007f4c0079a6 */ /* 0x0011e4000c12f31c */
.L_x_13737:
[----:B------:R-:W-:Y:S05]  /*e990*/  BSYNC.RECONVERGENT B0 ;  /* 0x0000000000007941 */ /* 0x000fea0003800200 */
.L_x_13736:
[----:B0-----:R0:W0:Y:S01]  /*e9a0*/  LDS R127, [R124+0x4000] ;  /* 0x004000007c7f7984 */ /* 0x0010220000000800 */
[----:B------:R-:W-:Y:S04]  /*e9b0*/  BSSY.RECONVERGENT B0, `(.L_x_13738) ;  /* 0x0000004000007945 */ /* 0x000fe80003800200 */
[----:B------:R-:W-:Y:S05]  /*e9c0*/  @!P3 BRA `(.L_x_13739) ;  /* 0x000000000008b947 */ /* 0x000fea0003800000 */
[----:B------:R1:W-:Y:S04]  /*e9d0*/  REDG.E.ADD.F32.FTZ.RN.STRONG.GPU desc[UR28][R72.64+0xe80], R183 ;  /* 0x000e80b7480079a6 */ /* 0x0003e8000c12f31c */
[----:B0-----:R0:W-:Y:S02]  /*e9e0*/  REDG.E.ADD.F32.FTZ.RN.STRONG.GPU desc[UR28][R76.64+0xe80], R127 ;  /* 0x000e807f4c0079a6 */ /* 0x0011e4000c12f31c */
.L_x_13739:
[----:B------:R-:W-:Y:S05]  /*e9f0*/  BSYNC.RECONVERGENT B0 ;  /* 0x0000000000007941 */ /* 0x000fea0003800200 */
.L_x_13738:
[----:B------:R-:W0:Y:S01]  /*ea00*/  LDS R123, [R123+0x4080] ;  /* 0x004080007b7b7984 */ /* 0x000e220000000800 */
[----:B------:R-:W-:Y:S04]  /*ea10*/  BSSY.RECONVERGENT B0, `(.L_x_13740) ;  /* 0x0000004000007945 */ /* 0x000fe80003800200 */
[----:B------:R-:W-:Y:S05]  /*ea20*/  @!P4 BRA `(.L_x_13741) ;  /* 0x000000000008c947 */ /* 0x000fea0003800000 */
[----:B------:R1:W-:Y:S04]  /*ea30*/  REDG.E.ADD.F32.FTZ.RN.STRONG.GPU desc[UR28][R72.64+0xf00], R181 ;  /* 0x000f00b5480079a6 */ /* 0x0003e8000c12f31c */
[----:B0-----:R0:W-:Y:S02]  /*ea40*/  REDG.E.ADD.F32.FTZ.RN.STRONG.GPU desc[UR28][R76.64+0xf00], R123 ;  /* 0x000f007b4c0079a6 */ /* 0x0011e4000c12f31c */
.L_x_13741:
[----:B------:R-:W-:Y:S05]  /*ea50*/  BSYNC.RECONVERGENT B0 ;  /* 0x0000000000007941 */ /* 0x000fea0003800200 */
.L_x_13740:
[----:B------:R-:W0:Y:S01]  /*ea60*/  LDS R119, [R119+0x4100] ;  /* 0x0041000077777984 */ /* 0x000e220000000800 */
[----:B------:R-:W-:Y:S04]  /*ea70*/  BSSY.RECONVERGENT B0, `(.L_x_13742) ;  /* 0x0000004000007945 */ /* 0x000fe80003800200 */
[----:B------:R-:W-:Y:S05]  /*ea80*/  @!P5 BRA `(.L_x_13743) ;  /* 0x000000000008d947 */ /* 0x000fea0003800000 */
[----:B------:R1:W-:Y:S04]  /*ea90*/  REDG.E.ADD.F32.FTZ.RN.STRONG.GPU desc[UR28][R72.64+0xf80], R177 ;  /* 0x000f80b1480079a6 */ /* 0x0003e8000c12f31c */
[----:B0-----:R0:W-:Y:S02]  /*eaa0*/  REDG.E.ADD.F32.FTZ.RN.STRONG.GPU desc[UR28][R76.64+0xf80], R119 ;  /* 0x000f80774c0079a6 */ /* 0x0011e4000c12f31c */
.L_x_13743:
[----:B------:R-:W-:Y:S05]  /*eab0*/  BSYNC.RECONVERGENT B0 ;  /* 0x0000000000007941 */ /* 0x000fea0003800200 */
.L_x_13742:
        /* <DEDUP_REMOVED lines=64> */
[----:B------:R-:W-:Y:S01]  /*eec0*/  FFMA.FTZ R97, R72, R42, R97 ;  /* 0x0000002a48617223 */ /* 0x000fe20000010061 */
        /* <DEDUP_REMOVED lines=18> */
.L_x_13745:
[----:B------:R-:W-:Y:S05]  /*eff0*/  BSYNC.RECONVERGENT B0 ;  /* 0x0000000000007941 */ /* 0x000fea0003800200 */
.L_x_13744:
[----:B------:R-:W-:-:S04]  /*f000*/  UIADD3 UR8, UPT, UPT, UR8, 0x1, URZ ;  /* 0x0000000108087890 */ /* 0x000fc8000fffe0ff */
[----:B------:R-:W-:-:S09]  /*f010*/  UISETP.GE.AND UP0, UPT, UR8, UR45, UPT ;  /* 0x0000002d0800728c */ /* 0x000fd2000bf06270 */
[----:B------:R-:W-:Y:S05]  /*f020*/  BRA.U !UP0, `(.L_x_13746) ;  /* 0xffffff5908387547 */ /* 0x000fea000b83ffff */
.L_x_13666:
[----:B------:R-:W-:Y:S01]  /*f030*/  BAR.SYNC.DEFER_BLOCKING 0x0 ;  /* 0x0000000000007b1d */ /* 0x000fe20000010000 */
[C---:B------:R-:W-:Y:S01]  /*f040*/  SHF.L.U32 R21, R3.reuse, 0x4, RZ ;  /* 0x0000000403157819 */ /* 0x040fe200000006ff */
[----:B------:R-:W-:Y:S01]  /*f050*/  UIMAD UR8, UR19, -0x200, UR27 ;  /* 0xfffffe00130878a4 */ /* 0x000fe2000f8e021b */
[----:B------:R-:W-:Y:S01]  /*f060*/  LOP3.LUT R24, R3, 0x1f, RZ, 0xc0, !PT ;  /* 0x0000001f03187812 */ /* 0x000fe200078ec0ff */
        /* <DEDUP_REMOVED lines=16> */
[----:B------:R-:W-:Y:S02]  /*f170*/  CS2R R36, SRZ ;  /* 0x0000000000247805 */ /* 0x000fe4000001ff00 */
[----:B------:R-:W-:Y:S02]  /*f180*/  LOP3.LUT R115, R21, 0x80, RZ, 0xfc, !PT ;  /* 0x0000008015737812 */ /* 0x000fe400078efcff */
[----:B------:R-:W-:-:S02]  /*f190*/  CS2R R38, SRZ ;  /* 0x0000000000267805 */ /* 0x000fc4000001ff00 */
[C---:B------:R-:W-:Y:S02]  /*f1a0*/  LOP3.LUT R117, R21.reuse, 0xa0, RZ, 0xfc, !PT ;  /* 0x000000a015757812 */ /* 0x040fe400078efcff */
[----:B------:R-:W-:Y:S01]  /*f1b0*/  MOV R40, RZ ;  /* 0x000000ff00287202 */ /* 0x000fe20000000f00 */
[----:B------:R-:W3:Y:S01]  /*f1c0*/  @!P2 LDG.E R25, desc[UR28][R22.64] ;  /* 0x0000001c1619a981 */ /* 0x000ee2000c1e1900 */
[----:B------:R-:W-:Y:S01]  /*f1d0*/  LOP3.LUT R119, R21, 0xc0, RZ, 0xfc, !PT ;  /* 0x000000c015777812 */ /* 0x000fe200078efcff */
[----:B------:R-:W-:Y:S01]  /*f1e0*/  ULEA UR30, UR19, 0xfffffe00, 0x9 ;  /* 0xfffffe00131e7891 */ /* 0x000fe2000f8e48ff */
[----:B------:R-:W-:Y:S01]  /*f1f0*/  ISETP.GE.AND P0, PT, R111, UR8, PT ;  /* 0x000000086f007c0c */ /* 0x000fe2000bf06270 */
[----:B------:R-:W5:Y:S01]  /*f200*/  @!P1 LDG.E R26, desc[UR28][R22.64+0x80] ;  /* 0x0000801c161a9981 */ /* 0x000f62000c1e1900 */
[----:B------:R-:W-:Y:S01]  /*f210*/  LOP3.LUT R121, R21, 0xe0, RZ, 0xfc, !PT ;  /* 0x000000e015797812 */ /* 0x000fe200078efcff */
[----:B------:R-:W1:Y:S01]  /*f220*/  S2UR UR36, SR_CTAID.X ;  /* 0x00000000002479c3 */ /* 0x000e620000002500 */
[----:B------:R-:W-:Y:S01]  /*f230*/  ISETP.GE.AND P4, PT, R113, UR8, PT ;  /* 0x0000000871007c0c */ /* 0x000fe2000bf86270 */
[----:B------:R-:W1:Y:S01]  /*f240*/  LDCU.64 UR32, c[0x0][0x4f8] ;  /* 0x00009f00ff2077ac */ /* 0x000e620008000a00 */
[----:B------:R-:W-:-:S02]  /*f250*/  LOP3.LUT R123, R21, 0x100, RZ, 0xfc, !PT ;  /* 0x00000100157b7812 */ /* 0x000fc400078efcff */
[----:B------:R-:W-:Y:S01]  /*f260*/  ISETP.GE.AND P6, PT, R115, UR8, PT ;  /* 0x0000000873007c0c */ /* 0x000fe2000bfc6270 */
[----:B------:R-:W2:Y:S01]  /*f270*/  LDCU.64 UR34, c[0x0][0x500] ;  /* 0x0000a000ff2277ac */ /* 0x000ea20008000a00 */
[----:B------:R-:W-:Y:S02]  /*f280*/  ISETP.GE.AND P5, PT, R117, UR8, PT ;  /* 0x0000000875007c0c */ /* 0x000fe4000bfa6270 */
[----:B------:R-:W-:Y:S01]  /*f290*/  ISETP.GE.AND P3, PT, R119, UR8, PT ;  /* 0x0000000877007c0c */ /* 0x000fe2000bf66270 */
[----:B------:R-:W4:Y:S01]  /*f2a0*/  @!P0 LDG.E R27, desc[UR28][R22.64+0x100] ;  /* 0x0001001c161b8981 */ /* 0x000f22000c1e1900 */
[----:B------:R-:W-:Y:S02]  /*f2b0*/  ISETP.GE.AND P2, PT, R121, UR8, PT ;  /* 0x0000000879007c0c */ /* 0x000fe4000bf46270 */
[----:B------:R-:W-:Y:S01]  /*f2c0*/  ISETP.GE.AND P1, PT, R123, UR8, PT ;  /* 0x000000087b007c0c */ /* 0x000fe2000bf26270 */
[----:B------:R-:W2:Y:S01]  /*f2d0*/  @!P4 LDG.E R28, desc[UR28][R22.64+0x180] ;  /* 0x0001801c161cc981 */ /* 0x000ea2000c1e1900 */
[----:B------:R-:W-:-:S02]  /*f2e0*/  LOP3.LUT R125, R21, 0x120, RZ, 0xfc, !PT ;  /* 0x00000120157d7812 */ /* 0x000fc400078efcff */
[C---:B------:R-:W-:Y:S01]  /*f2f0*/  LOP3.LUT R127, R21.reuse, 0x140, RZ, 0xfc, !PT ;  /* 0x00000140157f7812 */ /* 0x040fe200078efcff */
[----:B------:R-:W2:Y:S01]  /*f300*/  @!P6 LDG.E R29, desc[UR28][R22.64+0x200] ;  /* 0x0002001c161de981 */ /* 0x000ea2000c1e1900 */
[C---:B------:R-:W-:Y:S02]  /*f310*/  LOP3.LUT R129, R21.reuse, 0x160, RZ, 0xfc, !PT ;  /* 0x0000016015817812 */ /* 0x040fe400078efcff */
[C---:B------:R-:W-:Y:S01]  /*f320*/  LOP3.LUT R131, R21.reuse, 0x180, RZ, 0xfc, !PT ;  /* 0x0000018015837812 */ /* 0x040fe200078efcff */
[----:B------:R-:W2:Y:S01]  /*f330*/  @!P5 LDG.E R30, desc[UR28][R22.64+0x280] ;  /* 0x0002801c161ed981 */ /* 0x000ea2000c1e1900 */
[----:B------:R-:W-:Y:S02]  /*f340*/  LOP3.LUT R133, R21, 0x1a0, RZ, 0xfc, !PT ;  /* 0x000001a015857812 */ /* 0x000fe400078efcff */
        /* <DEDUP_REMOVED lines=10> */
[----:B------:R-:W2:Y:S01]  /*f3f0*/  @!P0 LDG.E R34, desc[UR28][R22.64+0x480] ;  /* 0x0004801c16228981 */ /* 0x000ea2000c1e1900 */
[----:B------:R-:W-:-:S02]  /*f400*/  ISETP.GE.AND P2, PT, R135, UR8, PT ;  /* 0x0000000887007c0c */ /* 0x000fc4000bf46270 */
[----:B------:R-:W-:Y:S01]  /*f410*/  ISETP.GE.AND P1, PT, R137, UR8, PT ;  /* 0x0000000889007c0c */ /* 0x000fe2000bf26270 */
[----:B------:R-:W2:Y:S04]  /*f420*/  @!P4 LDG.E R35, desc[UR28][R22.64+0x500] ;  /* 0x0005001c1623c981 */ /* 0x000ea8000c1e1900 */
[----:B------:R-:W2:Y:S04]  /*f430*/  @!P6 LDG.E R36, desc[UR28][R22.64+0x580] ;  /* 0x0005801c1624e981 */ /* 0x000ea8000c1e1900 */
[----:B------:R-:W2:Y:S04]  /*f440*/  @!P5 LDG.E R37, desc[UR28][R22.64+0x600] ;  /* 0x0006001c1625d981 */ /* 0x000ea8000c1e1900 */
[----:B------:R-:W2:Y:S04]  /*f450*/  @!P3 LDG.E R38, desc[UR28][R22.64+0x680] ;  /* 0x0006801c1626b981 */ /* 0x000ea8000c1e1900 */
[----:B------:R-:W2:Y:S04]  /*f460*/  @!P2 LDG.E R39, desc[UR28][R22.64+0x700] ;  /* 0x0007001c1627a981 */ /* 0x000ea8000c1e1900 */
[----:B------:R-:W2:Y:S01]  /*f470*/  @!P1 LDG.E R40, desc[UR28][R22.64+0x780] ;  /* 0x0007801c16289981 */ /* 0x000ea2000c1e1900 */
[----:B------:R-:W-:Y:S01]  /*f480*/  UIADD3 UR27, UPT, UPT, -UR30, UR27, URZ ;  /* 0x0000001b1e1b7290 */ /* 0x000fe2000fffe1ff */
[----:B------:R-:W1:Y:S02]  /*f490*/  S2UR UR8, SR_CTAID.Y ;  /* 0x00000000000879c3 */ /* 0x000e640000002600 */
        /* <DEDUP_REMOVED lines=30> */
[----:B------:R-:W4:Y:S01]  /*f680*/  LDS R25, [R20+0x14] ;  /* 0x0000140014197984 */ /* 0x000f220000000800 */
[----:B------:R-:W-:-:S05]  /*f690*/  FSETP.GTU.FTZ.AND P5, PT, R32, 20, PT ;  /* 0x41a000002000780b */ /* 0x000fca0003fbc000 */
[----:B------:R-:W-:Y:S01]  /*f6a0*/  @!P3 FMUL.FTZ R30, R30, -1.4426950216293334961 ;  /* 0xbfb8aa3b1e1eb820 */ /* 0x000fe20000410000 */
[----:B------:R-:W-:-:S05]  /*f6b0*/  FSETP.GTU.FTZ.AND P6, PT, R34, 20, PT ;  /* 0x41a000002200780b */ /* 0x000fca0003fdc000 */
[----:B------:R-:W5:Y:S02]  /*f6c0*/  @!P3 MUFU.EX2 R30, R30 ;  /* 0x0000001e001eb308 */ /* 0x000f640000000800 */
[----:B------:R-:W-:-:S06]  /*f6d0*/  @!P5 FMUL.FTZ R32, R32, -1.4426950216293334961 ;  /* 0xbfb8aa3b2020d820 */ /* 0x000fcc0000410000 */
[----:B------:R-:W-:Y:S01]  /*f6e0*/  @!P6 FMUL.FTZ R34, R34, -1.4426950216293334961 ;  /* 0xbfb8aa3b2222e820 */ /* 0x000fe20000410000 */
[----:B------:R-:W0:Y:S01]  /*f6f0*/  @!P5 MUFU.EX2 R32, R32 ;  /* 0x000000200020d308 */ /* 0x000e220000000800 */
[----:B-----5:R-:W-:-:S04]  /*f700*/  @!P3 FADD.FTZ R31, R30, 1 ;  /* 0x3f8000001e1fb421 */ /* 0x020fc80000010000 */
[----:B------:R-:W5:Y:S04]  /*f710*/  @!P6 MUFU.EX2 R34, R34 ;  /* 0x000000220022e308 */ /* 0x000f680000000800 */
[----:B------:R-:W1:Y:S01]  /*f720*/  @!P3 MUFU.RCP R36, R31 ;  /* 0x0000001f0024b308 */ /* 0x000e620000001000 */
[----:B--2---:R-:W-:Y:S01]  /*f730*/  FADD.FTZ R22, R22, UR7 ;  /* 0x0000000716167e21 */ /* 0x004fe20008010000 */
[----:B---3--:R-:W-:Y:S01]  /*f740*/  FADD.FTZ R23, R23, UR7 ;  /* 0x0000000717177e21 */ /* 0x008fe20008010000 */
[----:B0-----:R-:W-:Y:S01]  /*f750*/  @!P5 FADD.FTZ R33, R32, 1 ;  /* 0x3f8000002021d421 */ /* 0x001fe20000010000 */
[----:B----4-:R-:W-:Y:S02]  /*f760*/  FADD.FTZ R25, R25, UR7 ;  /* 0x0000000719197e21 */ /* 0x010fe40008010000 */
[----:B------:R-:W-:Y:S01]  /*f770*/  FSETP.GTU.FTZ.AND P0, PT, R22, 20, PT ;  /* 0x41a000001600780b */ /* 0x000fe20003f1c000 */
[----:B------:R-:W-:Y:S01]  /*f780*/  FADD.FTZ R26, R26, UR7 ;  /* 0x000000071a1a7e21 */ /* 0x000fe20008010000 */
[----:B------:R-:W-:Y:S01]  /*f790*/  FSETP.GTU.FTZ.AND P1, PT, R23, 20, PT ;  /* 0x41a000001700780b */ /* 0x000fe20003f3c000 */
[----:B-----5:R-:W-:Y:S01]  /*f7a0*/  @!P6 FADD.FTZ R35, R34, 1 ;  /* 0x3f8000002223e421 */ /* 0x020fe20000010000 */
[----:B------:R-:W-:Y:S01]  /*f7b0*/  FSETP.GTU.FTZ.AND P2, PT, R25, 20, PT ;  /* 0x41a000001900780b */ /* 0x000fe20003f5c000 */
[----:B------:R0:W2:Y:S01]  /*f7c0*/  @!P5 MUFU.RCP R38, R33 ;  /* 0x000000210026d308 */ /* 0x0000a20000001000 */
[----:B-1----:R-:W-:Y:S01]  /*f7d0*/  @!P3 FMUL.FTZ R91, R91, R36 ;  /* 0x000000245b5bb220 */ /* 0x002fe20000410000 */
[----:B------:R-:W-:-:S06]  /*f7e0*/  FSETP.GTU.FTZ.AND P3, PT, R26, 20, PT ;  /* 0x41a000001a00780b */ /* 0x000fcc0003f7c000 */
[----:B------:R-:W1:Y:S01]  /*f7f0*/  @!P6 MUFU.RCP R30, R35 ;  /* 0x00000023001ee308 */ /* 0x000e620000001000 */
[----:B------:R-:W-:Y:S01]  /*f800*/  @!P0 FMUL.FTZ R22, R22, -1.4426950216293334961 ;  /* 0xbfb8aa3b16168820 */ /* 0x000fe20000410000 */
[----:B------:R-:W-:Y:S01]  /*f810*/  FADD.FTZ R31, R27, UR7 ;  /* 0x000000071b1f7e21 */ /* 0x000fe20008010000 */
[----:B------:R-:W-:Y:S01]  /*f820*/  @!P1 FMUL.FTZ R23, R23, -1.4426950216293334961 ;  /* 0xbfb8aa3b17179820 */ /* 0x000fe20000410000 */
[----:B------:R-:W-:Y:S01]  /*f830*/  @!P2 FMUL.FTZ R27, R25, -1.4426950216293334961 ;  /* 0xbfb8aa3b191ba820 */ /* 0x000fe20000410000 */
[----:B------:R-:W-:Y:S01]  /*f840*/  FADD.FTZ R32, R28, UR7 ;  /* 0x000000071c207e21 */ /* 0x000fe20008010000 */
[----:B0-----:R-:W-:Y:S02]  /*f850*/  FADD.FTZ R33, R29, UR7 ;  /* 0x000000071d217e21 */ /* 0x001fe40008010000 */
[----:B------:R-:W0:Y:S01]  /*f860*/  @!P0 MUFU.EX2 R22, R22 ;  /* 0x0000001600168308 */ /* 0x000e220000000800 */
[----:B------:R-:W-:Y:S01]  /*f870*/  @!P3 FMUL.FTZ R28, R26, -1.4426950216293334961 ;  /* 0xbfb8aa3b1a1cb820 */ /* 0x000fe20000410000 */
[----:B--2---:R-:W-:-:S02]  /*f880*/  @!P5 FMUL.FTZ R89, R89, R38 ;  /* 0x000000265959d220 */ /* 0x004fc40000410000 */
[----:B------:R-:W2:Y:S01]  /*f890*/  @!P1 MUFU.EX2 R23, R23 ;  /* 0x0000001700179308 */ /* 0x000ea20000000800 */
[----:B------:R-:W-:-:S03]  /*f8a0*/  FSETP.GTU.FTZ.AND P5, PT, R32, 20, PT ;  /* 0x41a000002000780b */ /* 0x000fc60003fbc000 */
[----:B------:R-:W3:Y:S01]  /*f8b0*/  @!P2 MUFU.EX2 R27, R27 ;  /* 0x0000001b001ba308 */ /* 0x000ee20000000800 */
[----:B------:R-:W-:Y:S01]  /*f8c0*/  FSETP.GTU.FTZ.AND P4, PT, R31, 20, PT ;  /* 0x41a000001f00780b */ /* 0x000fe20003f9c000 */
[----:B-1----:R-:W-:Y:S01]  /*f8d0*/  @!P6 FMUL.FTZ R87, R87, R30 ;  /* 0x0000001e5757e220 */ /* 0x002fe20000410000 */
[----:B------:R-:W-:Y:S01]  /*f8e0*/  FSETP.GTU.FTZ.AND P6, PT, R33, 20, PT ;  /* 0x41a000002100780b */ /* 0x000fe20003fdc000 */
[----:B------:R-:W1:Y:S01]  /*f8f0*/  @!P3 MUFU.EX2 R28, R28 ;  /* 0x0000001c001cb308 */ /* 0x000e620000000800 */
[----:B0-----:R-:W-:Y:S02]  /*f900*/  @!P0 FADD.FTZ R25, R22, 1 ;  /* 0x3f80000016198421 */ /* 0x001fe40000010000 */
[----:B------:R-:W0:Y:S01]  /*f910*/  LDS R22, [R20+0x28] ;  /* 0x0000280014167984 */ /* 0x000e220000000800 */
[----:B--2---:R-:W-:Y:S02]  /*f920*/  @!P1 FADD.FTZ R26, R23, 1 ;  /* 0x3f800000171a9421 */ /* 0x004fe40000010000 */
[----:B------:R-:W-:Y:S01]  /*f930*/  @!P5 FMUL.FTZ R30, R32, -1.4426950216293334961 ;  /* 0xbfb8aa3b201ed820 */ /* 0x000fe20000410000 */
[----:B------:R-:W2:Y:S01]  /*f940*/  LDS R23, [R20+0x2c] ;  /* 0x00002c0014177984 */ /* 0x000ea20000000800 */
[----:B---3--:R-:W-:-:S02]  /*f950*/  @!P2 FADD.FTZ R27, R27, 1 ;  /* 0x3f8000001b1ba421 */ /* 0x008fc40000010000 */
[----:B------:R-:W-:Y:S01]  /*f960*/  @!P4 FMUL.FTZ R29, R31, -1.4426950216293334961 ;  /* 0xbfb8aa3b1f1dc820 */ /* 0x000fe20000410000 */
[----:B------:R3:W4:Y:S01]  /*f970*/  @!P0 MUFU.RCP R32, R25 ;  /* 0x0000001900208308 */ /* 0x0007220000001000 */
[----:B------:R-:W-:Y:S01]  /*f980*/  @!P6 FMUL.FTZ R31, R33, -1.4426950216293334961 ;  /* 0xbfb8aa3b211fe820 */ /* 0x000fe20000410000 */
[----:B-1----:R-:W-:-:S06]  /*f990*/  @!P3 FADD.FTZ R28, R28, 1 ;  /* 0x3f8000001c1cb421 */ /* 0x002fcc0000010000 */
[----:B------:R1:W-:Y:S01]  /*f9a0*/  @!P1 MUFU.RCP R34, R26 ;  /* 0x0000001a00229308 */ /* 0x0003e20000001000 */
[----:B---3--:R-:W3:Y:S07]  /*f9b0*/  LDS R25, [R20+0x30] ;  /* 0x0000300014197984 */ /* 0x008eee0000000800 */
[----:B------:R5:W0:Y:S01]  /*f9c0*/  @!P2 MUFU.RCP R36, R27 ;  /* 0x0000001b0024a308 */ /* 0x000a220000001000 */
[----:B-1----:R-:W1:Y:S07]  /*f9d0*/  LDS R26, [R20+0x34] ;  /* 0x00003400141a7984 */ /* 0x002e6e0000000800 */
[----:B------:R-:W4:Y:S01]  /*f9e0*/  @!P5 MUFU.EX2 R30, R30 ;  /* 0x0000001e001ed308 */ /* 0x000f220000000800 */
[----:B-----5:R-:W5:Y:S03]  /*f9f0*/  LDS R27, [R20+0x38] ;  /* 0x00003800141b7984 */ /* 0x020f660000000800 */
[----:B------:R-:W0:Y:S04]  /*fa00*/  @!P6 MUFU.EX2 R31, R31 ;  /* 0x0000001f001fe308 */ /* 0x000e280000000800 */
[----:B------:R2:W-:Y:S08]  /*fa10*/  @!P3 MUFU.RCP R38, R28 ;  /* 0x0000001c0026b308 */ /* 0x0005f00000001000 */
[----:B------:R-:W3:Y:S01]  /*fa20*/  @!P4 MUFU.EX2 R29, R29 ;  /* 0x0000001d001dc308 */ /* 0x000ee20000000800 */
[----:B--2---:R-:W2:Y:S01]  /*fa30*/  LDS R28, [R20+0x3c] ;  /* 0x00003c00141c7984 */ /* 0x004ea20000000800 */
[----:B----4-:R-:W-:Y:S01]  /*fa40*/  @!P5 FADD.FTZ R30, R30, 1 ;  /* 0x3f8000001e1ed421 */ /* 0x010fe20000010000 */
[----:B------:R-:W-:Y:S01]  /*fa50*/  BAR.SYNC.DEFER_BLOCKING 0x0 ;  /* 0x0000000000007b1d */ /* 0x000fe20000010000 */
[----:B0-----:R-:W-:Y:S01]  /*fa60*/  @!P6 FADD.FTZ R31, R31, 1 ;  /* 0x3f8000001f1fe421 */ /* 0x001fe20000010000 */
[----:B------:R-:W-:-:S04]  /*fa70*/  @!P0 FMUL.FTZ R83, R83, R32 ;  /* 0x0000002053538220 */ /* 0x000fc80000410000 */
[----:B------:R-:W0:Y:S01]  /*fa80*/  @!P5 MUFU.RCP R30, R30 ;  /* 0x0000001e001ed308 */ /* 0x000e220000001000 */
[----:B---3--:R-:W-:Y:S01]  /*fa90*/  @!P4 FADD.FTZ R29, R29, 1 ;  /* 0x3f8000001d1dc421 */ /* 0x008fe20000010000 */
[----:B------:R-:W-:-:S06]  /*faa0*/  ISETP.NE.AND P0, PT, R3, RZ, PT ;  /* 0x000000ff0300720c */ /* 0x000fcc0003f05270 */
[----:B------:R-:W3:Y:S08]  /*fab0*/  @!P6 MUFU.RCP R42, R31 ;  /* 0x0000001f002ae308 */ /* 0x000ef00000001000 */
[----:B------:R4:W2:Y:S01]  /*fac0*/  @!P4 MUFU.RCP R40, R29 ;  /* 0x0000001d0028c308 */ /* 0x0008a20000001000 */
[----:B------:R-:W-:Y:S01]  /*fad0*/  @!P2 FMUL.FTZ R71, R71, R36 ;  /* 0x000000244747a220 */ /* 0x000fe20000410000 */
[----:B------:R-:W-:Y:S01]  /*fae0*/  MOV R36, UR27 ;  /* 0x0000001b00247c02 */ /* 0x000fe20008000f00 */
[----:B------:R-:W-:Y:S01]  /*faf0*/  FADD.FTZ R22, R22, UR7 ;  /* 0x0000000716167e21 */ /* 0x000fe20008010000 */
[----:B------:R-:W-:Y:S01]  /*fb00*/  STS [R20], R93 ;  /* 0x0000005d14007388 */ /* 0x000fe20000000800 */
[----:B------:R-:W-:Y:S01]  /*fb10*/  FADD.FTZ R23, R23, UR7 ;  /* 0x0000000717177e21 */ /* 0x000fe20008010000 */
[----:B------:R-:W-:-:S02]  /*fb20*/  FADD.FTZ R25, R25, UR7 ;  /* 0x0000000719197e21 */ /* 0x000fc40008010000 */
[----:B------:R-:W-:Y:S01]  /*fb30*/  STS [R20+0x4], R54 ;  /* 0x0000043614007388 */ /* 0x000fe20000000800 */
[----:B0-----:R-:W-:-:S03]  /*fb40*/  @!P5 FMUL.FTZ R65, R65, R30 ;  /* 0x0000001e4141d220 */ /* 0x001fc60000410000 */
[----:B------:R-:W-:Y:S01]  /*fb50*/  STS [R20+0x8], R95 ;  /* 0x0000085f14007388 */ /* 0x000fe20000000800 */
[----:B-1----:R-:W-:-:S03]  /*fb60*/  FADD.FTZ R26, R26, UR7 ;  /* 0x000000071a1a7e21 */ /* 0x002fc60008010000 */
        /* <DEDUP_REMOVED lines=14> */
[----:B----4-:R-:W-:Y:S01]  /*fc50*/  LDS R29, [R4] ;  /* 0x00000000041d7984 */ /* 0x010fe20000000800 */
[----:B---3--:R-:W-:Y:S01]  /*fc60*/  @!P6 FMUL.FTZ R61, R61, R42 ;  /* 0x0000002a3d3de220 */ /* 0x008fe20000410000 */
[----:B------:R-:W-:Y:S02]  /*fc70*/  FSETP.GTU.FTZ.AND P5, PT, R22, 20, PT ;  /* 0x41a000001600780b */ /* 0x000fe40003fbc000 */
[----:B------:R-:W-:Y:S01]  /*fc80*/  LDS R31, [R5+0x80] ;  /* 0x00008000051f7984 */ /* 0x000fe20000000800 */
[----:B-----5:R-:W-:-:S03]  /*fc90*/  FADD.FTZ R27, R27, UR7 ;  /* 0x000000071b1b7e21 */ /* 0x020fc60008010000 */
        /* <DEDUP_REMOVED lines=15> */
[----:B--2---:R-:W-:-:S03]  /*fd90*/  @!P4 FMUL.FTZ R67, R67, R40 ;  /* 0x000000284343c220 */ /* 0x004fc60000410000 */
[----:B------:R-:W-:Y:S01]  /*fda0*/  @!P0 STS [UR25+0x840], R36 ;  /* 0x00084024ff008988 */ /* 0x000fe20008000819 */
[----:B------:R-:W-:Y:S01]  /*fdb0*/  @!P3 FMUL.FTZ R69, R69, R38 ;  /* 0x000000264545b220 */ /* 0x000fe20000410000 */
[----:B------:R-:W-:Y:S01]  /*fdc0*/  BAR.SYNC.DEFER_BLOCKING 0x0 ;  /* 0x0000000000007b1d */ /* 0x000fe20000010000 */
[----:B------:R-:W-:Y:S01]  /*fdd0*/  FSETP.GTU.FTZ.AND P4, PT, R25, 20, PT ;  /* 0x41a000001900780b */ /* 0x000fe20003f9c000 */
[----:B------:R-:W-:Y:S01]  /*fde0*/  FADD.FTZ R28, R28, UR7 ;  /* 0x000000071c1c7e21 */ /* 0x000fe20008010000 */
[----:B------:R-:W-:Y:S02]  /*fdf0*/  FSETP.GTU.FTZ.AND P3, PT, R26, 20, PT ;  /* 0x41a000001a00780b */ /* 0x000fe40003f7c000 */
[----:B------:R-:W-:Y:S01]  /*fe00*/  FSETP.GTU.FTZ.AND P2, PT, R27, 20, PT ;  /* 0x41a000001b00780b */ /* 0x000fe20003f5c000 */
[----:B------:R-:W-:Y:S01]  /*fe10*/  @!P1 FMUL.FTZ R81, R81, R34 ;  /* 0x0000002251519220 */ /* 0x000fe20000410000 */
[----:B------:R-:W-:Y:S01]  /*fe20*/  FSETP.GTU.FTZ.AND P1, PT, R28, 20, PT ;  /* 0x41a000001c00780b */ /* 0x000fe20003f3c000 */
[----:B------:R-:W-:Y:S01]  /*fe30*/  @!P5 FMUL.FTZ R3, R22, -1.4426950216293334961 ;  /* 0xbfb8aa3b1603d820 */ /* 0x000fe20000410000 */
[----:B------:R-:W-:-:S05]  /*fe40*/  @!P6 FMUL.FTZ R22, R23, -1.4426950216293334961 ;  /* 0xbfb8aa3b1716e820 */ /* 0x000fca0000410000 */
[----:B------:R-:W-:Y:S02]  /*fe50*/  @!P4 FMUL.FTZ R23, R25, -1.4426950216293334961 ;  /* 0xbfb8aa3b1917c820 */ /* 0x000fe40000410000 */
[----:B------:R-:W-:Y:S02]  /*fe60*/  @!P3 FMUL.FTZ R25, R26, -1.4426950216293334961 ;  /* 0xbfb8aa3b1a19b820 */ /* 0x000fe40000410000 */
[----:B------:R-:W-:Y:S01]  /*fe70*/  @!P2 FMUL.FTZ R26, R27, -1.4426950216293334961 ;  /* 0xbfb8aa3b1b1aa820 */ /* 0x000fe20000410000 */
[----:B------:R-:W0:Y:S01]  /*fe80*/  @!P6 MUFU.EX2 R22, R22 ;  /* 0x000000160016e308 */ /* 0x000e220000000800 */
[----:B------:R-:W-:-:S03]  /*fe90*/  @!P1 FMUL.FTZ R27, R28, -1.4426950216293334961 ;  /* 0xbfb8aa3b1c1b9820 */ /* 0x000fc60000410000 */
[----:B------:R-:W1:Y:S01]  /*fea0*/  @!P5 MUFU.EX2 R3, R3 ;  /* 0x000000030003d308 */ /* 0x000e620000000800 */
[----:B------:R-:W2:Y:S03]  /*feb0*/  LDS R28, [UR25+0x840] ;  /* 0x00084019ff1c7984 */ /* 0x000ea60008000800 */
[----:B------:R-:W3:Y:S04]  /*fec0*/  @!P2 MUFU.EX2 R26, R26 ;  /* 0x0000001a001aa308 */ /* 0x000ee80000000800 */
[----:B------:R-:W4:Y:S04]  /*fed0*/  @!P4 MUFU.EX2 R23, R23 ;  /* 0x000000170017c308 */ /* 0x000f280000000800 */
[----:B------:R-:W5:Y:S01]  /*fee0*/  @!P3 MUFU.EX2 R25, R25 ;  /* 0x000000190019b308 */ /* 0x000f620000000800 */
[----:B0-----:R-:W-:Y:S01]  /*fef0*/  @!P6 FADD.FTZ R22, R22, 1 ;  /* 0x3f8000001616e421 */ /* 0x001fe20000010000 */
[----:B-1----:R-:W-:Y:S01]  /*ff00*/  @!P5 FADD.FTZ R3, R3, 1 ;  /* 0x3f8000000303d421 */ /* 0x002fe20000010000 */
[----:B------:R-:W-:Y:S01]  /*ff10*/  USHF.R.S32.HI UR31, URZ, 0x1f, UR30 ;  /* 0x0000001fff1f7899 */ /* 0x000fe2000801141e */
[----:B---3--:R-:W-:-:S02]  /*ff20*/  @!P2 FADD.FTZ R26, R26, 1 ;  /* 0x3f8000001a1aa421 */ /* 0x008fc40000010000 */
[----:B------:R-:W0:Y:S01]  /*ff30*/  @!P5 MUFU.RCP R30, R3 ;  /* 0x00000003001ed308 */ /* 0x000e220000001000 */
[----:B----4-:R-:W-:Y:S01]  /*ff40*/  @!P4 FADD.FTZ R23, R23, 1 ;  /* 0x3f8000001717c421 */ /* 0x010fe20000010000 */
[----:B-----5:R-:W-:-:S06]  /*ff50*/  @!P3 FADD.FTZ R25, R25, 1 ;  /* 0x3f8000001919b421 */ /* 0x020fcc0000010000 */
[----:B------:R-:W1:Y:S01]  /*ff60*/  @!P6 MUFU.RCP R22, R22 ;  /* 0x000000160016e308 */ /* 0x000e620000001000 */
[----:B------:R-:W-:-:S07]  /*ff70*/  UIMAD.WIDE.U32 UR10, UR36, UR32, UR30 ;  /* 0x00000020240a72a5 */ /* 0x000fce000f8e001e */
[----:B------:R-:W3:Y:S04]  /*ff80*/  @!P1 MUFU.EX2 R27, R27 ;  /* 0x0000001b001b9308 */ /* 0x000ee80000000800 */
[----:B------:R-:W4:Y:S01]  /*ff90*/  @!P2 MUFU.RCP R26, R26 ;  /* 0x0000001a001aa308 */ /* 0x000f220000001000 */
[----:B------:R-:W-:Y:S01]  /*ffa0*/  UIMAD UR11, UR36, UR33, UR11 ;  /* 0x00000021240b72a4 */ /* 0x000fe2000f8e020b */
[----:B------:R-:W5:Y:S06]  /*ffb0*/  LDCU.64 UR32, c[0x0][0x550] ;  /* 0x0000aa00ff2077ac */ /* 0x000f6c0008000a00 */
[----:B------:R-:W2:Y:S08]  /*ffc0*/  @!P4 MUFU.RCP R32, R23 ;  /* 0x000000170020c308 */ /* 0x000eb00000001000 */
[----:B------:R-:W5:Y:S01]  /*ffd0*/  @!P3 MUFU.RCP R34, R25 ;  /* 0x000000190022b308 */ /* 0x000f620000001000 */
[----:B------:R-:W-:-:S02]  /*ffe0*/  UIMAD UR27, UR8, UR35, URZ ;  /* 0x00000023081b72a4 */ /* 0x000fc4000f8e02ff */
[----:B------:R-:W-:Y:S01]  /*fff0*/  UIMAD.WIDE.U32 UR10, UR8, UR34, UR10 ;  /* 0x00000022080a72a5 */ /* 0x000fe2000f8e000a */
[----:B---3--:R-:W-:Y:S01]  /*10000*/  @!P1 FADD.FTZ R27, R27, 1 ;  /* 0x3f8000001b1b9421 */ /* 0x008fe20000010000 */
[----:B0-----:R-:W-:Y:S01]  /*10010*/  @!P5 FMUL.FTZ R59, R59, R30 ;  /* 0x0000001e3b3bd220 */ /* 0x001fe20000410000 */
[----:B-1----:R-:W-:Y:S01]  /*10020*/  @!P6 FMUL.FTZ R57, R57, R22 ;  /* 0x000000163939e220 */ /* 0x002fe20000410000 */
[----:B------:R-:W-:Y:S01]  /*10030*/  MOV R22, UR27 ;  /* 0x0000001b00167c02 */ /* 0x000fe20008000f00 */
[----:B------:R-:W0:Y:S01]  /*10040*/  @!P1 MUFU.RCP R30, R27 ;  /* 0x0000001b001e9308 */ /* 0x000e220000001000 */
[----:B------:R-:W-:Y:S01]  /*10050*/  IADD3 R3, P5, PT, R21, UR10, RZ ;  /* 0x0000000a15037c10 */ /* 0x000fe2000ffbe0ff */
[----:B----4-:R-:W-:Y:S01]  /*10060*/  @!P2 FMUL.FTZ R51, R51, R26 ;  /* 0x0000001a3333a220 */ /* 0x010fe20000410000 */
[----:B--2---:R-:W-:Y:S01]  /*10070*/  @!P4 FMUL.FTZ R55, R55, R32 ;  /* 0x000000203737c220 */ /* 0x004fe20000410000 */
[-C--:B------:R-:W-:Y:S01]  /*10080*/  ISETP.GE.AND P2, PT, R21, R28.reuse, PT ;  /* 0x0000001c1500720c */ /* 0x080fe20003f46270 */
[----:B------:R-:W-:Y:S01]  /*10090*/  FADD.FTZ R2, R91, R2 ;  /* 0x000000025b027221 */ /* 0x000fe20000010000 */
[----:B------:R-:W-:Y:S01]  /*100a0*/  IADD3.X R26, PT, PT, R22, UR11, RZ, P5, !PT ;  /* 0x0000000b161a7c10 */ /* 0x000fe2000affe4ff */
[----:B------:R-:W1:Y:S01]  /*100b0*/  LDCU.64 UR10, c[0x0][0x518] ;  /* 0x0000a300ff0a77ac */ /* 0x000e620008000a00 */
[----:B------:R-:W-:Y:S01]  /*100c0*/  ISETP.GE.AND P4, PT, R111, R28, PT ;  /* 0x0000001c6f00720c */ /* 0x000fe20003f86270 */
[----:B-----5:R-:W-:Y:S01]  /*100d0*/  @!P3 FMUL.FTZ R53, R53, R34 ;  /* 0x000000223535b220 */ /* 0x020fe20000410000 */
[-C--:B------:R-:W-:Y:S01]  /*100e0*/  ISETP.GE.AND P3, PT, R109, R28.reuse, PT ;  /* 0x0000001c6d00720c */ /* 0x080fe20003f66270 */
[----:B------:R-:W2:Y:S01]  /*100f0*/  LDCU.64 UR34, c[0x0][0x560] ;  /* 0x0000ac00ff2277ac */ /* 0x000ea20008000a00 */
[----:B------:R-:W-:-:S02]  /*10100*/  ISETP.GE.AND P5, PT, R113, R28, PT ;  /* 0x0000001c7100720c */ /* 0x000fc40003fa6270 */
[----:B------:R-:W-:-:S04]  /*10110*/  LEA R22, P6, R3, UR32, 0x2 ;  /* 0x0000002003167c11 */ /* 0x000fc8000f8c10ff */
[----:B------:R-:W-:Y:S01]  /*10120*/  LEA.HI.X R23, R3, UR33, R26, 0x2, P6 ;  /* 0x0000002103177c11 */ /* 0x000fe2000b0f141a */
[----:B0-----:R-:W-:Y:S01]  /*10130*/  @!P1 FMUL.FTZ R47, R47, R30 ;  /* 0x0000001e2f2f9220 */ /* 0x001fe20000410000 */
[-C--:B------:R-:W-:Y:S01]  /*10140*/  ISETP.GE.AND P1, PT, R115, R28.reuse, PT ;  /* 0x0000001c7300720c */ /* 0x080fe20003f26270 */
[----:B------:R-:W-:Y:S01]  /*10150*/  FADD.FTZ R2, R2, R89 ;  /* 0x0000005902027221 */ /* 0x000fe20000010000 */
[-C--:B------:R-:W-:Y:S01]  /*10160*/  ISETP.GE.AND P6, PT, R125, R28.reuse, PT ;  /* 0x0000001c7d00720c */ /* 0x080fe20003fc6270 */
[----:B------:R-:W-:Y:S01]  /*10170*/  @!P2 STG.E desc[UR28][R22.64], R29 ;  /* 0x0000001d1600a986 */ /* 0x000fe2000c10191c */
[-C--:B------:R-:W-:Y:S01]  /*10180*/  ISETP.GE.AND P2, PT, R117, R28.reuse, PT ;  /* 0x0000001c7500720c */ /* 0x080fe20003f46270 */
[----:B------:R-:W0:Y:S02]  /*10190*/  LDCU.64 UR32, c[0x0][0x520] ;  /* 0x0000a400ff2077ac */ /* 0x000e240008000a00 */
        /* <DEDUP_REMOVED lines=44> */
[----:B------:R-:W-:Y:S04]  /*10460*/  LDS R25, [R6+0x100] ;  /* 0x0001000006197984 */ /* 0x000fe80000000800 */
[----:B------:R-:W-:Y:S04]  /*10470*/  LDS R7, [R7+0x180] ;  /* 0x0001800007077984 */ /* 0x000fe80000000800 */
        /* <DEDUP_REMOVED lines=14> */
[----:B------:R-:W-:-:S05]  /*10560*/  FADD.FTZ R2, R2, R87 ;  /* 0x0000005702027221 */ /* 0x000fca0000010000 */
[----:B------:R-:W5:Y:S01]  /*10570*/  LDS R6, [UR25+0x840] ;  /* 0x00084019ff067984 */ /* 0x000f620008000800 */
[----:B------:R-:W-:Y:S01]  /*10580*/  FADD.FTZ R2, R2, R83 ;  /* 0x0000005302027221 */ /* 0x000fe20000010000 */
[----:B-1----:R-:W-:-:S03]  /*10590*/  UIMAD.WIDE.U32 UR30, UR36, UR10, UR30 ;  /* 0x0000000a241e72a5 */ /* 0x002fc6000f8e001e */
[----:B------:R-:W-:Y:S01]  /*105a0*/  FADD.FTZ R2, R2, R81 ;  /* 0x0000005102027221 */ /* 0x000fe20000010000 */
[----:B------:R-:W-:-:S03]  /*105b0*/  UIMAD UR11, UR36, UR11, UR31 ;  /* 0x0000000b240b72a4 */ /* 0x000fc6000f8e021f */
[----:B------:R-:W-:Y:S01]  /*105c0*/  FADD.FTZ R2, R2, R71 ;  /* 0x0000004702027221 */ /* 0x000fe20000010000 */
[----:B------:R-:W-:Y:S02]  /*105d0*/  UMOV UR10, UR30 ;  /* 0x0000001e000a7c82 */ /* 0x000fe40008000000 */
[----:B0-----:R-:W-:Y:S01]  /*105e0*/  UIMAD.WIDE.U32 UR10, UR8, UR32, UR10 ;  /* 0x00000020080a72a5 */ /* 0x001fe2000f8e000a */
[----:B------:R-:W-:-:S03]  /*105f0*/  FADD.FTZ R2, R2, R69 ;  /* 0x0000004502027221 */ /* 0x000fc60000010000 */
[----:B------:R-:W-:Y:S01]  /*10600*/  UIMAD UR11, UR8, UR33, UR11 ;  /* 0x00000021080b72a4 */ /* 0x000fe2000f8e020b */
[----:B------:R-:W-:Y:S01]  /*10610*/  FADD.FTZ R2, R2, R67 ;  /* 0x0000004302027221 */ /* 0x000fe20000010000 */
[----:B------:R-:W-:-:S03]  /*10620*/  IADD3 R3, P0, PT, R21, UR10, RZ ;  /* 0x0000000a15037c10 */ /* 0x000fc6000ff1e0ff */
[----:B---3--:R-:W-:Y:S01]  /*10630*/  FADD.FTZ R4, R2, R65 ;  /* 0x0000004102047221 */ /* 0x008fe20000010000 */
[----:B----4-:R-:W-:Y:S02]  /*10640*/  IADD3.X R8, PT, PT, RZ, UR11, RZ, P0, !PT ;  /* 0x0000000bff087c10 */ /* 0x010fe400087fe4ff */
[----:B--2---:R-:W-:-:S04]  /*10650*/  LEA R2, P3, R3, UR34, 0x2 ;  /* 0x0000002203027c11 */ /* 0x004fc8000f8610ff */
[----:B------:R-:W-:Y:S02]  /*10660*/  LEA.HI.X R3, R3, UR35, R8, 0x2, P3 ;  /* 0x0000002303037c11 */ /* 0x000fe400098f1408 */
[-C--:B-----5:R-:W-:Y:S02]  /*10670*/  ISETP.GE.AND P2, PT, R21, R6.reuse, PT ;  /* 0x000000061500720c */ /* 0x0a0fe40003f46270 */
[-C--:B------:R-:W-:Y:S02]  /*10680*/  ISETP.GE.AND P1, PT, R109, R6.reuse, PT ;  /* 0x000000066d00720c */ /* 0x080fe40003f26270 */
        /* <DEDUP_REMOVED lines=9> */
[----:B------:R-:W-:Y:S01]  /*10720*/  FADD.FTZ R4, R4, R61 ;  /* 0x0000003d04047221 */ /* 0x000fe20000010000 */
[----:B------:R-:W-:-:S03]  /*10730*/  UIADD3 UR24, UP0, UPT, UR24, -0x1000, URZ ;  /* 0xfffff00018187890 */ /* 0x000fc6000ff1e0ff */
[----:B------:R-:W-:Y:S01]  /*10740*/  FADD.FTZ R4, R4, R59 ;  /* 0x0000003b04047221 */ /* 0x000fe20000010000 */
[----:B------:R-:W-:Y:S01]  /*10750*/  UIADD3.X UR22, UPT, UPT, UR22, -0x1, URZ, UP0, !UPT ;  /* 0xffffffff16167890 */ /* 0x000fe200087fe4ff */
[----:B------:R-:W-:Y:S01]  /*10760*/  @!P0 STG.E desc[UR28][R2.64+0x100], R25 ;  /* 0x0001001902008986 */ /* 0x000fe2000c10191c */
[----:B------:R-:W-:Y:S01]  /*10770*/  UIADD3 UR9, UP0, UPT, UR9, -0x800, URZ ;  /* 0xfffff80009097890 */ /* 0x000fe2000ff1e0ff */
[----:B------:R-:W-:Y:S01]  /*10780*/  FADD.FTZ R4, R4, R57 ;  /* 0x0000003904047221 */ /* 0x000fe20000010000 */
        /* <DEDUP_REMOVED lines=13> */
[----:B------:R-:W-:Y:S01]  /*10860*/  FADD.FTZ R4, R4, R55 ;  /* 0x0000003704047221 */ /* 0x000fe20000010000 */
[----:B------:R-:W-:Y:S02]  /*10870*/  UIADD3.X UR12, UPT, UPT, UR12, -0x1, URZ, UP0, !UPT ;  /* 0xffffffff0c0c7890 */ /* 0x000fe400087fe4ff */
[----:B------:R-:W-:Y:S01]  /*10880*/  UISETP.GT.AND UP0, UPT, UR19, 0x1, UPT ;  /* 0x000000011300788c */ /* 0x000fe2000bf04270 */
[----:B------:R-:W-:Y:S01]  /*10890*/  FADD.FTZ R4, R4, R53 ;  /* 0x0000003504047221 */ /* 0x000fe20000010000 */
[----:B------:R-:W-:-:S03]  /*108a0*/  UIADD3 UR10, UPT, UPT, UR19, -0x1, URZ ;  /* 0xffffffff130a7890 */ /* 0x000fc6000fffe0ff */
[----:B------:R-:W-:Y:S01]  /*108b0*/  FADD.FTZ R4, R4, R51 ;  /* 0x0000003304047221 */ /* 0x000fe20000010000 */
[----:B------:R-:W-:Y:S01]  /*108c0*/  @!P0 STG.E desc[UR28][R2.64+0x480], R13 ;  /* 0x0004800d02008986 */ /* 0x000fe2000c10191c */
[----:B------:R-:W-:Y:S02]  /*108d0*/  UIADD3 UR26, UP1, UPT, UR26, -0x1000, URZ ;  /* 0xfffff0001a1a7890 */ /* 0x000fe4000ff3e0ff */
[----:B------:R-:W-:Y:S01]  /*108e0*/  UIADD3 UR20, UP2, UPT, UR20, -0x800, URZ ;  /* 0xfffff80014147890 */ /* 0x000fe2000ff5e0ff */
[----:B------:R-:W-:Y:S01]  /*108f0*/  @!P4 STG.E desc[UR28][R2.64+0x500], R33 ;  /* 0x000500210200c986 */ /* 0x000fe2000c10191c */
[----:B------:R-:W-:-:S03]  /*10900*/  UIADD3 UR14, UP3, UPT, UR14, -0x800, URZ ;  /* 0xfffff8000e0e7890 */ /* 0x000fc6000ff7e0ff */
[----:B------:R-:W-:Y:S04]  /*10910*/  @!P6 STG.E desc[UR28][R2.64+0x580], R15 ;  /* 0x0005800f0200e986 */ /* 0x000fe8000c10191c */
[----:B------:R-:W-:Y:S04]  /*10920*/  @!P5 STG.E desc[UR28][R2.64+0x600], R35 ;  /* 0x000600230200d986 */ /* 0x000fe8000c10191c */
[----:B------:R-:W-:Y:S04]  /*10930*/  @!P3 STG.E desc[UR28][R2.64+0x680], R17 ;  /* 0x000680110200b986 */ /* 0x000fe8000c10191c */
[----:B------:R-:W-:Y:S04]  /*10940*/  @!P2 STG.E desc[UR28][R2.64+0x700], R37 ;  /* 0x000700250200a986 */ /* 0x000fe8000c10191c */
[----:B------:R0:W-:Y:S01]  /*10950*/  @!P1 STG.E desc[UR28][R2.64+0x780], R19 ;  /* 0x0007801302009986 */ /* 0x0001e2000c10191c */
[----:B------:R-:W-:-:S02]  /*10960*/  UIADD3.X UR23, UPT, UPT, UR23, -0x1, URZ, UP1, !UPT ;  /* 0xffffffff17177890 */ /* 0x000fc40008ffe4ff */
[----:B------:R-:W-:Y:S02]  /*10970*/  UIADD3.X UR21, UPT, UPT, UR21, -0x1, URZ, UP2, !UPT ;  /* 0xffffffff15157890 */ /* 0x000fe400097fe4ff */
[----:B------:R-:W-:Y:S01]  /*10980*/  UIADD3.X UR13, UPT, UPT, UR13, -0x1, URZ, UP3, !UPT ;  /* 0xffffffff0d0d7890 */ /* 0x000fe20009ffe4ff */
[----:B------:R-:W-:Y:S01]  /*10990*/  UMOV UR19, UR10 ;  /* 0x0000000a00137c82 */ /* 0x000fe20008000000 */
[----:B0-----:R-:W-:Y:S01]  /*109a0*/  FADD.FTZ R2, R4, R47 ;  /* 0x0000002f04027221 */ /* 0x001fe20000010000 */
[----:B------:R-:W-:Y:S09]  /*109b0*/  BRA.U UP0, `(.L_x_13747) ;  /* 0xffffff0100447547 */ /* 0x000ff2000b83ffff */
.L_x_13633:
        /* <DEDUP_REMOVED lines=33> */
.L_x_13749:
[----:B------:R-:W-:Y:S05]  /*10bd0*/  BSYNC.RECONVERGENT B0 ;  /* 0x0000000000007941 */ /* 0x000fea0003800200 */
.L_x_13748:
        /* <DEDUP_REMOVED lines=31> */
.L_x_13751:
[----:B------:R-:W-:Y:S05]  /*10dd0*/  BSYNC.RECONVERGENT B0 ;  /* 0x0000000000007941 */ /* 0x000fea0003800200 */
.L_x_13750:
        /* <DEDUP_REMOVED lines=11> */
.L_x_13752:
        /* <DEDUP_REMOVED lines=19> */
.L_x_13753:
        /* <DEDUP_REMOVED lines=12> */
.L_x_18734:


//--------------------- .text._Z25selective_scan_bwd_kernelI32Selective_Scan_bwd_kernel_traitsILi32ELi16ELb0ELb1ELb1ELb1ELb1EfN3c107complexIfEEEEv12SSMParamsBwd --------------------------
	.section	.text._Z25selective_scan_bwd_kernelI32Selective_Scan_bwd_kernel_traitsILi32ELi16ELb0ELb1ELb1ELb1ELb1EfN3c107complexIfEEEEv12SSMParamsBwd,"ax",@progbits
	.align	128
        .global         _Z25selective_scan_bwd_kernelI32Selective_Scan_bwd_kernel_traitsILi32ELi16ELb0ELb1ELb1ELb1ELb1EfN3c107complexIfEEEEv12SSMParamsBwd
        .type           _Z25selective_scan_bwd_kernelI32Selective_Scan_bwd_kernel_traitsILi32ELi16ELb0ELb1ELb1ELb1ELb1EfN3c107complexIfEEEEv12SSMParamsBwd,@function
        .size           _Z25selective_scan_bwd_kernelI32Selective_Scan_bwd_kernel_traitsILi32ELi16ELb0ELb1ELb1ELb1ELb1EfN3c107complexIfEEEEv12SSMParamsBwd,(.L_x_18735 - _Z25selective_scan_bwd_kernelI32Selective_Scan_bwd_kernel_traitsILi32ELi16ELb0ELb1ELb1ELb1ELb1EfN3c107complexIfEEEEv12SSMParamsBwd)
        .other          _Z25selective_scan_bwd_kernelI32Selective_Scan_bwd_kernel_traitsILi32ELi16ELb0ELb1ELb1ELb1ELb1EfN3c107complexIfEEEEv12SSMParamsBwd,@"STO_CUDA_ENTRY STV_DEFAULT"
_Z25selective_scan_bwd_kernelI32Selective_Scan_bwd_kernel_traitsILi32ELi16ELb0ELb1ELb1ELb1ELb1EfN3c107complexIfEEEEv12SSMParamsBwd:
.text._Z25selective_scan_bwd_kernelI32Selective_Scan_bwd_kernel_traitsILi32ELi16ELb0ELb1ELb1ELb1ELb1EfN3c107complexIfEEEEv12SSMParamsBwd:
[----:B------:R-:W-:Y:S01]  /*0000*/  LDC R1, c[0x0][0x37c] ;  /* 0x0000df00ff017b82 */ /* 0x000fe20000000800 */
[----:B------:R-:W0:Y:S07]  /*0010*/  LDCU.64 UR4, c[0x0][0x458] ;  /* 0x00008b00ff0477ac */ /* 0x000e2e0008000a00 */
[----:B------:R-:W1:Y:S01]  /*0020*/  S2UR UR10, SR_CTAID.Y ;  /* 0x00000000000a79c3 */ /* 0x000e620000002600 */
[----:B------:R-:W2:Y:S01]  /*0030*/  LDCU.64 UR6, c[0x0][0x470] ;  /* 0x00008e00ff0677ac */ /* 0x000ea20008000a00 */
[----:B------:R-:W3:Y:S06]  /*0040*/  LDCU.64 UR32, c[0x0][0x358] ;  /* 0x00006b00ff2077ac */ /* 0x000eec0008000a00 */
[----:B------:R-:W4:Y:S01]  /*0050*/  LDC R8, c[0x0][0x398] ;  /* 0x0000e600ff087b82 */ /* 0x000f220000000800 */
[----:B------:R-:W5:Y:S01]  /*0060*/  LDCU.128 UR12, c[0x0][0x3f0] ;  /* 0x00007e00ff0c77ac */ /* 0x000f620008000c00 */
[----:B------:R-:W5:Y:S01]  /*0070*/  LDCU.128 UR16, c[0x0][0x400] ;  /* 0x00008000ff1077ac */ /* 0x000f620008000c00 */
[----:B0-----:R-:W-:-:S02]  /*0080*/  UISETP.NE.U32.AND UP0, UPT, UR4, URZ, UPT ;  /* 0x000000ff0400728c */ /* 0x001fc4000bf05070 */
[----:B--2---:R-:W-:Y:S02]  /*0090*/  UISETP.NE.U32.AND UP1, UPT, UR6, URZ, UPT ;  /* 0x000000ff0600728c */ /* 0x004fe4000bf25070 */
[----:B------:R-:W-:Y:S02]  /*00a0*/  UISETP.NE.AND.EX UP0, UPT, UR5, URZ, UPT, UP0 ;  /* 0x000000ff0500728c */ /* 0x000fe4000bf05300 */
[----:B------:R-:W-:Y:S01]  /*00b0*/  UISETP.NE.AND.EX UP1, UPT, UR7, URZ, UPT, UP1 ;  /* 0x000000ff0700728c */ /* 0x000fe2000bf25310 */
[----:B------:R-:W0:Y:S03]  /*00c0*/  LDCU UR34, c[0x0][0x394] ;  /* 0x00007280ff2277ac */ /* 0x000e260008000800 */
[----:B------:R-:W-:Y:S02]  /*00d0*/  PLOP3.LUT P3, PT, PT, PT, UP0, 0x80, 0x8 ;  /* 0x000000000008781c */ /* 0x000fe40003f6f008 */
[----:B------:R-:W-:Y:S01]  /*00e0*/  PLOP3.LUT P4, PT, PT, PT, UP1, 0x80, 0x8 ;  /* 0x000000000008781c */ /* 0x000fe20003f8f018 */
[----:B------:R-:W2:Y:S02]  /*00f0*/  LDCU.128 UR20, c[0x0][0x460] ;  /* 0x00008c00ff1477ac */ /* 0x000ea40008000c00 */
        /* <DEDUP_REMOVED lines=10> */
[----:B---3--:R3:W2:Y:S01]  /*01a0*/  @P3 LDG.E R7, desc[UR32][R2.64] ;  /* 0x0000002002073981 */ /* 0x0086a2000c1e1900 */
[----:B------:R-:W1:Y:S03]  /*01b0*/  LDCU.64 UR36, c[0x0][0x528] ;  /* 0x0000a500ff2477ac */ /* 0x000e660008000a00 */
[----:B------:R1:W2:Y:S01]  /*01c0*/  @P4 LDG.E R4, desc[UR32][R4.64] ;  /* 0x0000002004044981 */ /* 0x0002a2000c1e1900 */
[----:B----4-:R-:W-:Y:S01]  /*01d0*/  IABS R9, R8 ;  /* 0x0000000800097213 */ /* 0x010fe20000000000 */
[----:B------:R-:W5:Y:S01]  /*01e0*/  S2UR UR4, SR_CTAID.X ;  /* 0x00000000000479c3 */ /* 0x000f620000002500 */
[----:B------:R-:W4:Y:S02]  /*01f0*/  LDCU.64 UR38, c[0x0][0x480] ;  /* 0x00009000ff2677ac */ /* 0x000f240008000a00 */
[----:B------:R-:W0:Y:S08]  /*0200*/  I2F.RP R0, R9 ;  /* 0x0000000900007306 */ /* 0x000e300000209400 */
[----:B0-----:R-:W0:Y:S01]  /*0210*/  MUFU.RCP R0, R0 ;  /* 0x0000000000007308 */ /* 0x001e220000001000 */
[----:B-----5:R-:W-:-:S02]  /*0220*/  UIMAD.WIDE.U32 UR6, UR4, UR12, URZ ;  /* 0x0000000c040672a5 */ /* 0x020fc4000f8e00ff */
[----:B------:R-:W-:Y:S02]  /*0230*/  UIMAD.WIDE.U32 UR8, UR4, UR16, URZ ;  /* 0x00000010040872a5 */ /* 0x000fe4000f8e00ff */
[----:B------:R-:W-:Y:S02]  /*0240*/  UIMAD UR7, UR4, UR13, UR7 ;  /* 0x0000000d040772a4 */ /* 0x000fe4000f8e0207 */
[----:B------:R-:W-:Y:S02]  /*0250*/  UIMAD UR9, UR4, UR17, UR9 ;  /* 0x00000011040972a4 */ /* 0x000fe4000f8e0209 */
[----:B------:R-:W-:Y:S02]  /*0260*/  UIMAD.WIDE.U32 UR6, UR10, UR14, UR6 ;  /* 0x0000000e0a0672a5 */ /* 0x000fe4000f8e0006 */
[----:B------:R-:W-:Y:S01]  /*0270*/  UIMAD.WIDE.U32 UR8, UR10, UR18, UR8 ;  /* 0x000000120a0872a5 */ /* 0x000fe2000f8e0008 */
[----:B0-----:R-:W-:Y:S01]  /*0280*/  IADD3 R6, PT, PT, R0, 0xffffffe, RZ ;  /* 0x0ffffffe00067810 */ /* 0x001fe20007ffe0ff */
[----:B------:R-:W-:Y:S01]  /*0290*/  ULEA UR14, UR34, 0xfffffe00, 0x9 ;  /* 0xfffffe00220e7891 */ /* 0x000fe2000f8e48ff */
[----:B------:R-:W-:Y:S01]  /*02a0*/  MOV R0, UR10 ;  /* 0x0000000a00007c02 */ /* 0x000fe20008000f00 */
[----:B------:R-:W-:Y:S01]  /*02b0*/  UIMAD UR11, UR10, UR15, UR7 ;  /* 0x0000000f0a0b72a4 */ /* 0x000fe2000f8e0207 */
[----:B---3--:R-:W0:Y:S01]  /*02c0*/  F2I.FTZ.U32.TRUNC.NTZ R3, R6 ;  /* 0x0000000600037305 */ /* 0x008e22000021f000 */
[----:B------:R-:W-:Y:S01]  /*02d0*/  UIMAD UR5, UR10, UR19, UR9 ;  /* 0x000000130a0572a4 */ /* 0x000fe2000f8e0209 */
[----:B------:R-:W-:Y:S01]  /*02e0*/  IABS R0, R0 ;  /* 0x0000000000007213 */ /* 0x000fe20000000000 */
[----:B------:R-:W-:-:S02]  /*02f0*/  UIADD3 UR7, UP0, UPT, UR14, UR6, URZ ;  /* 0x000000060e077290 */ /* 0x000fc4000ff1e0ff */
[----:B------:R-:W-:Y:S02]  /*0300*/  UIADD3 UR8, UP2, UPT, UR14, UR8, URZ ;  /* 0x000000080e087290 */ /* 0x000fe4000ff5e0ff */
[----:B------:R-:W-:Y:S02]  /*0310*/  USHF.R.S32.HI UR16, URZ, 0x1f, UR14 ;  /* 0x0000001fff107899 */ /* 0x000fe4000801140e */
[----:B--2---:R-:W-:Y:S02]  /*0320*/  ULEA UR20, UP1, UR7, UR20, 0x2 ;  /* 0x0000001407147291 */ /* 0x004fe4000f8210ff */
[----:B------:R-:W-:Y:S02]  /*0330*/  ULEA UR6, UP3, UR8, UR22, 0x2 ;  /* 0x0000001608067291 */ /* 0x000fe4000f8610ff */
[----:B------:R-:W-:Y:S01]  /*0340*/  UIADD3.X UR9, UPT, UPT, UR16, UR11, URZ, UP0, !UPT ;  /* 0x0000000b10097290 */ /* 0x000fe200087fe4ff */
[----:B0-----:R-:W-:Y:S01]  /*0350*/  IADD3 R2, PT, PT, RZ, -R3, RZ ;  /* 0x80000003ff027210 */ /* 0x001fe20007ffe0ff */
[----:B------:R-:W-:Y:S01]  /*0360*/  UIADD3.X UR5, UPT, UPT, UR16, UR5, URZ, UP2, !UPT ;  /* 0x0000000510057290 */ /* 0x000fe200097fe4ff */
[----:B------:R-:W0:Y:S03]  /*0370*/  LDCU.64 UR18, c[0x0][0x3b0] ;  /* 0x00007600ff1277ac */ /* 0x000e260008000a00 */
[----:B-1----:R-:W-:-:S02]  /*0380*/  IMAD R5, R2, R9, RZ ;  /* 0x0000000902057224 */ /* 0x002fc400078e02ff */
[----:B------:R-:W-:Y:S01]  /*0390*/  HFMA2 R2, -RZ, RZ, 0, 0 ;  /* 0x00000000ff027431 */ /* 0x000fe200000001ff */
[----:B------:R-:W1:Y:S04]  /*03a0*/  LDCU.64 UR12, c[0x0][0x498] ;  /* 0x00009300ff0c77ac */ /* 0x000e680008000a00 */
[----:B------:R-:W-:Y:S01]  /*03b0*/  IMAD.HI.U32 R2, R3, R5, R2 ;  /* 0x0000000503027227 */ /* 0x000fe200078e0002 */
[----:B------:R-:W-:Y:S02]  /*03c0*/  ULEA.HI.X UR21, UR7, UR21, UR9, 0x2, UP1 ;  /* 0x0000001507157291 */ /* 0x000fe400088f1409 */
[----:B------:R-:W-:Y:S02]  /*03d0*/  ULEA.HI.X UR23, UR8, UR23, UR5, 0x2, UP3 ;  /* 0x0000001708177291 */ /* 0x000fe400098f1405 */
[----:B------:R-:W-:Y:S01]  /*03e0*/  USHF.R.U64 UR5, UR26, 0x1, UR27 ;  /* 0x000000011a057899 */ /* 0x000fe2000800121b */
[----:B------:R-:W-:Y:S01]  /*03f0*/  IMAD.HI.U32 R2, R2, R0, RZ ;  /* 0x0000000002027227 */ /* 0x000fe200078e00ff */
[----:B------:R-:W-:Y:S01]  /*0400*/  USHF.R.U32.HI UR7, URZ, 0x1, UR27 ;  /* 0x00000001ff077899 */ /* 0x000fe2000801161b */
[----:B------:R-:W2:Y:S03]  /*0410*/  LDCU.64 UR26, c[0x0][0x3d0] ;  /* 0x00007a00ff1a77ac */ /* 0x000ea60008000a00 */
[----:B------:R-:W-:Y:S01]  /*0420*/  IADD3 R3, PT, PT, -R2, RZ, RZ ;  /* 0x000000ff02037210 */ /* 0x000fe20007ffe1ff */
[----:B------:R-:W-:-:S02]  /*0430*/  USHF.R.U64 UR11, UR24, 0x1, UR25 ;  /* 0x00000001180b7899 */ /* 0x000fc40008001219 */
[----:B------:R-:W-:Y:S02]  /*0440*/  USHF.R.U32.HI UR22, URZ, 0x1, UR25 ;  /* 0x00000001ff167899 */ /* 0x000fe40008011619 */
[C---:B------:R-:W-:Y:S01]  /*0450*/  IMAD R0, R9.reuse, R3, R0 ;  /* 0x0000000309007224 */ /* 0x040fe200078e0200 */
[----:B------:R-:W3:Y:S04]  /*0460*/  LDCU.64 UR24, c[0x0][0x4a0] ;  /* 0x00009400ff1877ac */ /* 0x000ee80008000a00 */
[----:B------:R-:W-:Y:S01]  /*0470*/  ISETP.GT.U32.AND P1, PT, R9, R0, PT ;  /* 0x000000000900720c */ /* 0x000fe20003f24070 */
[----:B0-----:R-:W-:Y:S02]  /*0480*/  UIMAD.WIDE.U32 UR28, UR4, UR18, URZ ;  /* 0x00000012041c72a5 */ /* 0x001fe4000f8e00ff */
[----:B-1----:R-:W-:-:S02]  /*0490*/  UIMAD.WIDE.U32 UR8, UR4, UR12, URZ ;  /* 0x0000000c040872a5 */ /* 0x002fc4000f8e00ff */
[----:B------:R-:W-:Y:S02]  /*04a0*/  UIMAD UR29, UR4, UR19, UR29 ;  /* 0x00000013041d72a4 */ /* 0x000fe4000f8e021d */
[----:B------:R-:W-:Y:S02]  /*04b0*/  UIMAD UR9, UR4, UR13, UR9 ;  /* 0x0000000d040972a4 */ /* 0x000fe4000f8e0209 */
[----:B--2---:R-:W-:Y:S01]  /*04c0*/  UIMAD.WIDE.U32 UR12, UR4, UR26, URZ ;  /* 0x0000001a040c72a5 */ /* 0x004fe2000f8e00ff */
[----:B------:R-:W0:Y:S03]  /*04d0*/  LDCU.64 UR18, c[0x0][0x4c0] ;  /* 0x00009800ff1277ac */ /* 0x000e260008000a00 */
[-C--:B------:R-:W-:Y:S02]  /*04e0*/  @!P1 IADD3 R0, PT, PT, R0, -R9.reuse, RZ ;  /* 0x8000000900009210 */ /* 0x080fe40007ffe0ff */
[----:B------:R-:W-:Y:S01]  /*04f0*/  @!P1 IADD3 R2, PT, PT, R2, 0x1, RZ ;  /* 0x0000000102029810 */ /* 0x000fe20007ffe0ff */
[----:B------:R-:W-:Y:S01]  /*0500*/  UIMAD UR13, UR4, UR27, UR13 ;  /* 0x0000001b040d72a4 */ /* 0x000fe2000f8e020d */
[----:B------:R-:W-:Y:S01]  /*0510*/  ISETP.GE.U32.AND P0, PT, R0, R9, PT ;  /* 0x000000090000720c */ /* 0x000fe20003f06070 */
[----:B------:R-:W1:Y:S01]  /*0520*/  LDCU.64 UR26, c[0x0][0x3c8] ;  /* 0x00007900ff1a77ac */ /* 0x000e620008000a00 */
[----:B------:R-:W-:-:S02]  /*0530*/  LOP3.LUT R0, R8, UR10, RZ, 0x3c, !PT ;  /* 0x0000000a08007c12 */ /* 0x000fc4000f8e3cff */
[----:B------:R-:W-:Y:S01]  /*0540*/  ISETP.NE.AND P1, PT, R8, RZ, PT ;  /* 0x000000ff0800720c */ /* 0x000fe20003f25270 */
[----:B---3--:R-:W-:Y:S01]  /*0550*/  UIMAD.WIDE.U32 UR8, UR10, UR24, UR8 ;  /* 0x000000180a0872a5 */ /* 0x008fe2000f8e0008 */
[----:B------:R-:W-:Y:S01]  /*0560*/  ISETP.GE.AND P2, PT, R0, RZ, PT ;  /* 0x000000ff0000720c */ /* 0x000fe20003f46270 */
[----:B----4-:R-:W-:Y:S01]  /*0570*/  UISETP.NE.U32.AND UP0, UPT, UR38, URZ, UPT ;  /* 0x000000ff2600728c */ /* 0x010fe2000bf05070 */
[----:B------:R-:W-:Y:S01]  /*0580*/  HFMA2 R0, -RZ, RZ, 0, 0 ;  /* 0x00000000ff007431 */ /* 0x000fe200000001ff */
[----:B------:R-:W-:Y:S01]  /*0590*/  UIADD3 UR8, UP1, UPT, UR14, UR8, URZ ;  /* 0x000000080e087290 */ /* 0x000fe2000ff3e0ff */
[----:B------:R-:W2:Y:S03]  /*05a0*/  LDCU.64 UR14, c[0x0][0x3e8] ;  /* 0x00007d00ff0e77ac */ /* 0x000ea60008000a00 */
[----:B------:R-:W-:Y:S01]  /*05b0*/  @P0 IADD3 R2, PT, PT, R2, 0x1, RZ ;  /* 0x0000000102020810 */ /* 0x000fe20007ffe0ff */
[----:B------:R-:W-:-:S03]  /*05c0*/  UIMAD UR25, UR10, UR25, UR9 ;  /* 0x000000190a1972a4 */ /* 0x000fc6000f8e0209 */
[----:B------:R-:W-:Y:S01]  /*05d0*/  @!P1 LOP3.LUT R8, RZ, R8, RZ, 0x33, !PT ;  /* 0x00000008ff089212 */ /* 0x000fe200078e33ff */
[----:B------:R-:W-:Y:S01]  /*05e0*/  UISETP.NE.AND.EX UP0, UPT, UR39, URZ, UPT, UP0 ;  /* 0x000000ff2700728c */ /* 0x000fe2000bf05300 */
[----:B------:R-:W-:Y:S01]  /*05f0*/  @!P2 IADD3 R2, PT, PT, -R2, RZ, RZ ;  /* 0x000000ff0202a210 */ /* 0x000fe20007ffe1ff */
[----:B------:R-:W-:Y:S01]  /*0600*/  UIADD3.X UR25, UPT, UPT, UR16, UR25, URZ, UP1, !UPT ;  /* 0x0000001910197290 */ /* 0x000fe20008ffe4ff */
[----:B------:R-:W3:Y:S02]  /*0610*/  LDCU.64 UR16, c[0x0][0x4e0] ;  /* 0x00009c00ff1077ac */ /* 0x000ee40008000a00 */
[----:B------:R-:W-:Y:S02]  /*0620*/  R2UR UR30, R2 ;  /* 0x00000000021e72ca */ /* 0x000fe400000e0000 */
[----:B------:R-:W-:Y:S01]  /*0630*/  @!P1 R2UR UR30, R8 ;  /* 0x00000000081e92ca */ /* 0x000fe200000e0000 */
[----:B------:R-:W-:Y:S01]  /*0640*/  ULEA UR24, UP1, UR8, UR36, 0x2 ;  /* 0x0000002408187291 */ /* 0x000fe2000f8210ff */
[----:B------:R-:W-:Y:S01]  /*0650*/  MOV R2, RZ ;  /* 0x000000ff00027202 */ /* 0x000fe20000000f00 */
[----:B------:R-:W-:-:S02]  /*0660*/  UIMAD UR22, UR22, UR4, URZ ;  /* 0x00000004161672a4 */ /* 0x000fc4000f8e02ff */
[----:B------:R-:W-:-:S08]  /*0670*/  ULEA.HI.X UR25, UR8, UR37, UR25, 0x2, UP1 ;  /* 0x0000002508197291 */ /* 0x000fd000088f1419 */
[----:B------:R-:W-:Y:S02]  /*0680*/  USHF.R.S32.HI UR35, URZ, 0x1f, UR30 ;  /* 0x0000001fff237899 */ /* 0x000fe4000801141e */
[----:B-1----:R-:W-:Y:S02]  /*0690*/  UIMAD.WIDE.U32 UR28, UR30, UR26, UR28 ;  /* 0x0000001a1e1c72a5 */ /* 0x002fe4000f8e001c */
[----:B0-----:R-:W-:Y:S02]  /*06a0*/  UIMAD UR31, UR35, UR18, URZ ;  /* 0x00000012231f72a4 */ /* 0x001fe4000f8e02ff */
[----:B------:R-:W-:Y:S02]  /*06b0*/  UIMAD.WIDE.U32 UR8, UR30, UR18, URZ ;  /* 0x000000121e0872a5 */ /* 0x000fe4000f8e00ff */
[----:B------:R-:W-:Y:S02]  /*06c0*/  UIMAD UR42, UR30, UR19, UR31 ;  /* 0x000000131e2a72a4 */ /* 0x000fe4000f8e021f */
[----:B------:R-:W-:Y:S01]  /*06d0*/  UIMAD UR31, UR35, UR26, URZ ;  /* 0x0000001a231f72a4 */ /* 0x000fe2000f8e02ff */
[----:B------:R-:W0:Y:S03]  /*06e0*/  LDCU.64 UR18, c[0x0][0x448] ;  /* 0x00008900ff1277ac */ /* 0x000e260008000a00 */
[----:B------:R-:W-:Y:S01]  /*06f0*/  UIMAD UR40, UR30, UR27, UR31 ;  /* 0x0000001b1e2872a4 */ /* 0x000fe2000f8e021f */
[----:B------:R-:W1:Y:S01]  /*0700*/  LDCU.64 UR26, c[0x0][0x450] ;  /* 0x00008a00ff1a77ac */ /* 0x000e620008000a00 */
[----:B--2---:R-:W-:-:S02]  /*0710*/  UIMAD UR31, UR35, UR14, URZ ;  /* 0x0000000e231f72a4 */ /* 0x004fc4000f8e02ff */
[----:B------:R-:W-:Y:S02]  /*0720*/  UIMAD.WIDE.U32 UR36, UR30, UR14, UR12 ;  /* 0x0000000e1e2472a5 */ /* 0x000fe4000f8e000c */
[----:B------:R-:W-:Y:S02]  /*0730*/  UIMAD UR41, UR30, UR15, UR31 ;  /* 0x0000000f1e2972a4 */ /* 0x000fe4000f8e021f */
[----:B------:R-:W-:Y:S02]  /*0740*/  ULEA UR31, UR34, 0xfffffc00, 0xa ;  /* 0xfffffc00221f7891 */ /* 0x000fe4000f8e50ff */
[----:B---3--:R-:W-:Y:S02]  /*0750*/  UIMAD.WIDE.U32 UR12, UR30, UR16, URZ ;  /* 0x000000101e0c72a5 */ /* 0x008fe4000f8e00ff */
[----:B------:R-:W-:Y:S02]  /*0760*/  UIMAD UR35, UR35, UR16, URZ ;  /* 0x00000010232372a4 */ /* 0x000fe4000f8e02ff */
[----:B------:R-:W-:-:S02]  /*0770*/  UIADD3 UR16, UP3, UPT, UR31, UR36, URZ ;  /* 0x000000241f107290 */ /* 0x000fc4000ff7e0ff */
[----:B------:R-:W-:Y:S02]  /*0780*/  USHF.R.S32.HI UR38, URZ, 0x1f, UR31 ;  /* 0x0000001fff267899 */ /* 0x000fe4000801141f */
[----:B------:R-:W-:Y:S02]  /*0790*/  UIADD3 UR39, UP1, UPT, UR31, UR28, URZ ;  /* 0x0000001c1f277290 */ /* 0x000fe4000ff3e0ff */
[----:B------:R-:W-:Y:S02]  /*07a0*/  UIADD3 UR40, UPT, UPT, UR29, UR40, URZ ;  /* 0x000000281d287290 */ /* 0x000fe4000fffe0ff */
[----:B------:R-:W-:Y:S02]  /*07b0*/  UIADD3 UR41, UPT, UPT, UR37, UR41, URZ ;  /* 0x0000002925297290 */ /* 0x000fe4000fffe0ff */
[----:B-1----:R-:W-:Y:S02]  /*07c0*/  ULEA UR31, UP4, UR16, UR26, 0x2 ;  /* 0x0000001a101f7291 */ /* 0x002fe4000f8810ff */
[----:B------:R-:W-:-:S02]  /*07d0*/  UIADD3.X UR26, UPT, UPT, UR38, UR40, URZ, UP1, !UPT ;  /* 0x00000028261a7290 */ /* 0x000fc40008ffe4ff */
[----:B------:R-:W-:Y:S01]  /*07e0*/  UIADD3.X UR38, UPT, UPT, UR38, UR41, URZ, UP3, !UPT ;  /* 0x0000002926267290 */ /* 0x000fe20009ffe4ff */
[----:B------:R-:W1:Y:S01]  /*07f0*/  LDCU.64 UR14, c[0x0][0x538] ;  /* 0x0000a700ff0e77ac */ /* 0x000e620008000a00 */
[----:B------:R-:W-:Y:S02]  /*0800*/  UIMAD UR35, UR30, UR17, UR35 ;  /* 0x000000111e2372a4 */ /* 0x000fe4000f8e0223 */
[----:B------:R-:W-:Y:S01]  /*0810*/  ULEA.HI.X UR30, UR16, UR27, UR38, 0x2, UP4 ;  /* 0x0000001b101e7291 */ /* 0x000fe2000a0f1426 */
[----:B------:R-:W2:Y:S01]  /*0820*/  @UP0 LDCU UR27, c[0x0][0x384] ;  /* 0x00007080ff1b07ac */ /* 0x000ea20008000800 */
[----:B0-----:R-:W-:Y:S02]  /*0830*/  ULEA UR28, UP2, UR39, UR18, 0x2 ;  /* 0x00000012271c7291 */ /* 0x001fe4000f8410ff */
[----:B------:R-:W-:Y:S02]  /*0840*/  UIADD3 UR9, UPT, UPT, UR9, UR42, URZ ;  /* 0x0000002a09097290 */ /* 0x000fe4000fffe0ff */
[----:B------:R-:W-:Y:S01]  /*0850*/  ULEA.HI.X UR26, UR39, UR19, UR26, 0x2, UP2 ;  /* 0x00000013271a7291 */ /* 0x000fe200090f141a */
[----:B------:R-:W0:Y:S01]  /*0860*/  LDCU.64 UR18, c[0x0][0x540] ;  /* 0x0000a800ff1277ac */ /* 0x000e220008000a00 */
[----:B------:R-:W3:Y:S01]  /*0870*/  @UP0 LDCU UR29, c[0x0][0x38c] ;  /* 0x00007180ff1d07ac */ /* 0x000ee20008000800 */
[----:B------:R-:W-:Y:S01]  /*0880*/  UIMAD.WIDE.U32 UR16, UR4, UR11, UR8 ;  /* 0x0000000b041072a5 */ /* 0x000fe2000f8e0008 */
[----:B------:R-:W4:Y:S01]  /*0890*/  @UP0 LDCU.64 UR36, c[0x0][0x480] ;  /* 0x00009000ff2407ac */ /* 0x000f220008000a00 */
[----:B------:R-:W-:-:S02]  /*08a0*/  UIADD3 UR13, UPT, UPT, UR13, UR35, URZ ;  /* 0x000000230d0d7290 */ /* 0x000fc4000fffe0ff */
[----:B-1----:R-:W-:Y:S02]  /*08b0*/  ULEA UR11, UP1, UR16, UR14, 0x3 ;  /* 0x0000000e100b7291 */ /* 0x002fe4000f8218ff */
[----:B------:R-:W-:Y:S02]  /*08c0*/  UIMAD UR14, UR7, UR4, URZ ;  /* 0x00000004070e72a4 */ /* 0x000fe4000f8e02ff */
[----:B--2---:R-:W-:Y:S02]  /*08d0*/  @UP0 UIMAD UR7, UR4, UR27, UR10 ;  /* 0x0000001b040702a4 */ /* 0x004fe4000f8e020a */
[----:B------:R-:W-:Y:S02]  /*08e0*/  UIMAD.WIDE.U32 UR4, UR4, UR5, UR12 ;  /* 0x00000005040472a5 */ /* 0x000fe4000f8e000c */
[----:B------:R-:W-:Y:S02]  /*08f0*/  UIADD3 UR8, UPT, UPT, UR17, UR22, URZ ;  /* 0x0000001611087290 */ /* 0x000fe4000fffe0ff */
[----:B------:R-:W-:-:S02]  /*0900*/  @UP0 UIMAD UR7, UR7, UR34, URZ ;  /* 0x00000022070702a4 */ /* 0x000fc4000f8e02ff */
[----:B------:R-:W-:Y:S02]  /*0910*/  UIADD3 UR5, UPT, UPT, UR5, UR14, URZ ;  /* 0x0000000e05057290 */ /* 0x000fe4000fffe0ff */
[----:B------:R-:W-:Y:S02]  /*0920*/  ULEA.HI.X UR16, UR16, UR15, UR8, 0x3, UP1 ;  /* 0x0000000f10107291 */ /* 0x000fe400088f1c08 */
[----:B0-----:R-:W-:Y:S02]  /*0930*/  ULEA UR17, UP1, UR4, UR18, 0x3 ;  /* 0x0000001204117291 */ /* 0x001fe4000f8218ff */
[----:B---3--:R-:W-:Y:S02]  /*0940*/  @UP0 UIMAD UR7, UR7, UR29, URZ ;  /* 0x0000001d070702a4 */ /* 0x008fe4000f8e02ff */
[----:B------:R-:W-:Y:S01]  /*0950*/  ULEA.HI.X UR18, UR4, UR19, UR5, 0x3, UP1 ;  /* 0x0000001304127291 */ /* 0x000fe200088f1c05 */
[----:B------:R-:W-:Y:S02]  /*0960*/  UMOV UR8, URZ ;  /* 0x000000ff00087c82 */ /* 0x000fe40008000000 */
[----:B------:R-:W-:Y:S01]  /*0970*/  UMOV UR4, URZ ;  /* 0x000000ff00047c82 */ /* 0x000fe20008000000 */
[----:B------:R-:W-:Y:S01]  /*0980*/  UMOV UR5, URZ ;  /* 0x000000ff00057c82 */ /* 0x000fe20008000000 */
[----:B----4-:R-:W-:-:S02]  /*0990*/  @UP0 UIMAD.WIDE UR4, UR7, 0x10, UR36 ;  /* 0x00000010070408a5 */ /* 0x010fc4000f8e0224 */
[----:B------:R-:W-:Y:S01]  /*09a0*/  UISETP.GE.AND UP0, UPT, UR34, 0x1, UPT ;  /* 0x000000012200788c */ /* 0x000fe2000bf06270 */
[----:B------:R-:W-:Y:S01]  /*09b0*/  UMOV UR9, URZ ;  /* 0x000000ff00097c82 */ /* 0x000fe20008000000 */
[----:B------:R-:W-:Y:S02]  /*09c0*/  @P3 R2UR UR8, R7 ;  /* 0x00000000070832ca */ /* 0x000fe400000e0000 */
[----:B------:R-:W-:-:S05]  /*09d0*/  @P4 R2UR UR9, R4 ;  /* 0x00000000040942ca */ /* 0x000fca00000e0000 */
[----:B------:R-:W-:Y:S10]  /*09e0*/  BRA.U !UP0, `(.L_x_13754) ;  /* 0x0000012108cc7547 */ /* 0x000ff4000b800000 */
[----:B------:R-:W0:Y:S01]  /*09f0*/  S2R R24, SR_TID.X ;  /* 0x0000000000187919 */ /* 0x000e220000002100 */
[----:B------:R-:W-:Y:S01]  /*0a00*/  MOV R2, RZ ;  /* 0x000000ff00027202 */ /* 0x000fe20000000f00 */
[----:B------:R-:W-:Y:S01]  /*0a10*/  UMOV UR29, UR28 ;  /* 0x0000001c001d7c82 */ /* 0x000fe20008000000 */
[----:B------:R-:W-:Y:S01]  /*0a20*/  MOV R0, RZ ;  /* 0x000000ff00007202 */ /* 0x000fe20000000f00 */
[----:B------:R-:W1:Y:S01]  /*0a30*/  LDCU UR19, c[0x0][0x394] ;  /* 0x00007280ff1377ac */ /* 0x000e620008000800 */
[----:B------:R-:W-:Y:S01]  /*0a40*/  UMOV UR22, UR6 ;  /* 0x0000000600167c82 */ /* 0x000fe20008000000 */
[----:B------:R-:W-:Y:S01]  /*0a50*/  UMOV UR27, UR31 ;  /* 0x0000001f001b7c82 */ /* 0x000fe20008000000 */
[----:B------:R-:W-:Y:S01]  /*0a60*/  UMOV UR28, UR30 ;  /* 0x0000001e001c7c82 */ /* 0x000fe20008000000 */
[C---:B0-----:R-:W-:Y:S02]  /*0a70*/  SHF.L.U32 R3, R24.reuse, 0x4, RZ ;  /* 0x0000000418037819 */ /* 0x041fe400000006ff */
[----:B------:R-:W-:-:S04]  /*0a80*/  LOP3.LUT R24, R24, 0x1f, RZ, 0xc0, !PT ;  /* 0x0000001f18187812 */ /* 0x000fc800078ec0ff */
[----:B-1----:R-:W-:-:S07]  /*0a90*/  LOP3.LUT R21, R24, 0x3e00, R3, 0xf8, !PT ;  /* 0x00003e0018157812 */ /* 0x002fce00078ef803 */
.L_x_13869:
        /* <DEDUP_REMOVED lines=10> */
[----:B------:R-:W-:-:S04]  /*0b40*/  IMAD.WIDE.U32 R6, R21, 0x4, R4 ;  /* 0x0000000415067825 */ /* 0x000fc800078e0004 */
[----:B------:R-:W-:Y:S01]  /*0b50*/  HFMA2 R5, -RZ, RZ, 0, 0 ;  /* 0x00000000ff057431 */ /* 0x000fe200000001ff */
[----:B------:R-:W-:Y:S02]  /*0b60*/  CS2R R18, SRZ ;  /* 0x0000000000127805 */ /* 0x000fe4000001ff00 */
[----:B------:R-:W-:Y:S01]  /*0b70*/  CS2R R22, SRZ ;  /* 0x0000000000167805 */ /* 0x000fe2000001ff00 */
[----:B-1----:R-:W-:-:S06]  /*0b80*/  UIADD3 UR6, UPT, UPT, -UR35, UR10, URZ ;  /* 0x0000000a23067290 */ /* 0x002fcc000fffe1ff */
[----:B------:R-:W-:Y:S02]  /*0b90*/  ISETP.GE.AND P0, PT, R21, UR6, PT ;  /* 0x0000000615007c0c */ /* 0x000fe4000bf06270 */
[----:B------:R-:W-:Y:S02]  /*0ba0*/  CS2R R20, SRZ ;  /* 0x0000000000147805 */ /* 0x000fe4000001ff00 */
[----:B------:R-:W-:Y:S02]  /*0bb0*/  P2R R93, PR, RZ, 0x1 ;  /* 0x00000001ff5d7803 */ /* 0x000fe40000000000 */
[----:B0-----:R-:W-:-:S04]  /*0bc0*/  SHF.L.U32 R53, R3, 0x4, RZ ;  /* 0x0000000403357819 */ /* 0x001fc800000006ff */
[----:B------:R-:W-:Y:S02]  /*0bd0*/  LOP3.LUT R53, R24, 0x3e00, R53, 0xf8, !PT ;  /* 0x00003e0018357812 */ /* 0x000fe400078ef835 */
[----:B------:R-:W-:Y:S02]  /*0be0*/  MOV R24, RZ ;  /* 0x000000ff00187202 */ /* 0x000fe40000000f00 */
[C---:B------:R-:W-:Y:S02]  /*0bf0*/  LOP3.LUT R70, R53.reuse, 0x20, RZ, 0xfc, !PT ;  /* 0x0000002035467812 */ /* 0x040fe400078efcff */
[----:B------:R-:W-:Y:S02]  /*0c00*/  SHF.L.U32 R38, R53, 0x2, RZ ;  /* 0x0000000235267819 */ /* 0x000fe400000006ff */
[----:B------:R-:W-:Y:S02]  /*0c10*/  ISETP.GE.AND P0, PT, R70, UR6, PT ;  /* 0x0000000646007c0c */ /* 0x000fe4000bf06270 */
[----:B------:R-:W-:-:S02]  /*0c20*/  IADD3 R40, P1, PT, R38, UR22, RZ ;  /* 0x0000001626287c10 */ /* 0x000fc4000ff3e0ff */
[----:B------:R-:W-:Y:S02]  /*0c30*/  P2R R92, PR, RZ, 0x1 ;  /* 0x00000001ff5c7803 */ /* 0x000fe40000000000 */
[----:B------:R-:W-:Y:S02]  /*0c40*/  IADD3 R38, P0, PT, R38, UR24, RZ ;  /* 0x0000001826267c10 */ /* 0x000fe4000ff1e0ff */
[----:B------:R-:W-:Y:S02]  /*0c50*/  LOP3.LUT R61, R53, 0xe0, RZ, 0xfc, !PT ;  /* 0x000000e0353d7812 */ /* 0x000fe400078efcff */
[----:B------:R-:W-:Y:S02]  /*0c60*/  IADD3.X R39, PT, PT, RZ, UR25, RZ, P0, !PT ;  /* 0x00000019ff277c10 */ /* 0x000fe400087fe4ff */
[----:B------:R-:W-:Y:S01]  /*0c70*/  ISETP.NE.AND P0, PT, R93, RZ, PT ;  /* 0x000000ff5d00720c */ /* 0x000fe20003f05270 */
[----:B------:R-:W-:Y:S01]  /*0c80*/  BAR.SYNC.DEFER_BLOCKING 0x0 ;  /* 0x0000000000007b1d */ /* 0x000fe20000010000 */
[----:B------:R-:W-:-:S02]  /*0c90*/  LOP3.LUT R56, R53, 0x40, RZ, 0xfc, !PT ;  /* 0x0000004035387812 */ /* 0x000fc400078efcff */
[C---:B------:R-:W-:Y:S02]  /*0ca0*/  LOP3.LUT R57, R53.reuse, 0x60, RZ, 0xfc, !PT ;  /* 0x0000006035397812 */ /* 0x040fe400078efcff */
[----:B------:R-:W-:Y:S02]  /*0cb0*/  LOP3.LUT R62, R53, 0x100, RZ, 0xfc, !PT ;  /* 0x00000100353e7812 */ /* 0x000fe400078efcff */
[----:B------:R-:W-:Y:S02]  /*0cc0*/  ISETP.GE.AND P6, PT, R56, UR6, PT ;  /* 0x0000000638007c0c */ /* 0x000fe4000bfc6270 */
[----:B------:R-:W-:Y:S02]  /*0cd0*/  IADD3.X R41, PT, PT, RZ, UR23, RZ, P1, !PT ;  /* 0x00000017ff297c10 */ /* 0x000fe40008ffe4ff */
[----:B------:R-:W-:Y:S02]  /*0ce0*/  ISETP.GE.AND P5, PT, R57, UR6, PT ;  /* 0x0000000639007c0c */ /* 0x000fe4000bfa6270 */
[----:B------:R-:W-:-:S02]  /*0cf0*/  ISETP.NE.AND P1, PT, R92, RZ, PT ;  /* 0x000000ff5c00720c */ /* 0x000fc40003f25270 */
[C---:B------:R-:W-:Y:S02]  /*0d00*/  LOP3.LUT R58, R53.reuse, 0x80, RZ, 0xfc, !PT ;  /* 0x00000080353a7812 */ /* 0x040fe400078efcff */
[C---:B------:R-:W-:Y:S02]  /*0d10*/  LOP3.LUT R59, R53.reuse, 0xa0, RZ, 0xfc, !PT ;  /* 0x000000a0353b7812 */ /* 0x040fe400078efcff */
[----:B------:R-:W-:Y:S02]  /*0d20*/  LOP3.LUT R60, R53, 0xc0, RZ, 0xfc, !PT ;  /* 0x000000c0353c7812 */ /* 0x000fe400078efcff */
[----:B------:R-:W-:Y:S02]  /*0d30*/  ISETP.GE.AND P4, PT, R58, UR6, PT ;  /* 0x000000063a007c0c */ /* 0x000fe4000bf86270 */
[----:B------:R-:W-:Y:S01]  /*0d40*/  ISETP.GE.AND P3, PT, R59, UR6, PT ;  /* 0x000000063b007c0c */ /* 0x000fe2000bf66270 */
[----:B------:R-:W2:Y:S01]  /*0d50*/  @!P0 LDG.E R5, desc[UR32][R6.64] ;  /* 0x0000002006058981 */ /* 0x000ea2000c1e1900 */
[----:B------:R-:W-:-:S02]  /*0d60*/  ISETP.GE.AND P0, PT, R61, UR6, PT ;  /* 0x000000063d007c0c */ /* 0x000fc4000bf06270 */
[C---:B------:R-:W-:Y:S01]  /*0d70*/  LOP3.LUT R63, R53.reuse, 0x120, RZ, 0xfc, !PT ;  /* 0x00000120353f7812 */ /* 0x040fe200078efcff */
[----:B------:R-:W3:Y:S01]  /*0d80*/  @!P6 LDG.E R11, desc[UR32][R6.64+0x100] ;  /* 0x00010020060be981 */ /* 0x000ee2000c1e1900 */
[----:B------:R-:W-:Y:S02]  /*0d90*/  P2R R96, PR, RZ, 0x1 ;  /* 0x00000001ff607803 */ /* 0x000fe40000000000 */
[----:B------:R-:W-:Y:S01]  /*0da0*/  ISETP.GE.AND P2, PT, R60, UR6, PT ;  /* 0x000000063c007c0c */ /* 0x000fe2000bf46270 */
[----:B------:R-:W4:Y:S01]  /*0db0*/  @!P1 LDG.E R10, desc[UR32][R6.64+0x80] ;  /* 0x00008020060a9981 */ /* 0x000f22000c1e1900 */
[C---:B------:R-:W-:Y:S02]  /*0dc0*/  LOP3.LUT R64, R53.reuse, 0x140, RZ, 0xfc, !PT ;  /* 0x0000014035407812 */ /* 0x040fe400078efcff */
[----:B------:R-:W-:Y:S01]  /*0dd0*/  LOP3.LUT R65, R53, 0x160, RZ, 0xfc, !PT ;  /* 0x0000016035417812 */ /* 0x000fe200078efcff */
[----:B------:R-:W5:Y:S01]  /*0de0*/  @!P5 LDG.E R12, desc[UR32][R6.64+0x180] ;  /* 0x00018020060cd981 */ /* 0x000f62000c1e1900 */
[----:B------:R-:W-:-:S02]  /*0df0*/  P2R R91, PR, RZ, 0x40 ;  /* 0x00000040ff5b7803 */ /* 0x000fc40000000000 */
[----:B------:R-:W-:Y:S01]  /*0e00*/  P2R R90, PR, RZ, 0x20 ;  /* 0x00000020ff5a7803 */ /* 0x000fe20000000000 */
[----:B------:R-:W5:Y:S01]  /*0e10*/  @!P0 LDG.E R16, desc[UR32][R6.64+0x380] ;  /* 0x0003802006108981 */ /* 0x000f62000c1e1900 */
[----:B------:R-:W-:Y:S02]  /*0e20*/  ISETP.GE.AND P0, PT, R62, UR6, PT ;  /* 0x000000063e007c0c */ /* 0x000fe4000bf06270 */
[----:B------:R-:W-:Y:S01]  /*0e30*/  ISETP.GE.AND P6, PT, R63, UR6, PT ;  /* 0x000000063f007c0c */ /* 0x000fe2000bfc6270 */
[----:B------:R-:W5:Y:S01]  /*0e40*/  @!P4 LDG.E R13, desc[UR32][R6.64+0x200] ;  /* 0x00020020060dc981 */ /* 0x000f62000c1e1900 */
[----:B------:R-:W-:Y:S02]  /*0e50*/  P2R R97, PR, RZ, 0x1 ;  /* 0x00000001ff617803 */ /* 0x000fe40000000000 */
[----:B------:R-:W-:Y:S01]  /*0e60*/  ISETP.GE.AND P5, PT, R64, UR6, PT ;  /* 0x0000000640007c0c */ /* 0x000fe2000bfa6270 */
[----:B------:R-:W5:Y:S01]  /*0e70*/  @!P3 LDG.E R14, desc[UR32][R6.64+0x280] ;  /* 0x00028020060eb981 */ /* 0x000f62000c1e1900 */
[----:B------:R-:W-:-:S02]  /*0e80*/  LOP3.LUT R66, R53, 0x180, RZ, 0xfc, !PT ;  /* 0x0000018035427812 */ /* 0x000fc400078efcff */
[C---:B------:R-:W-:Y:S01]  /*0e90*/  LOP3.LUT R67, R53.reuse, 0x1a0, RZ, 0xfc, !PT ;  /* 0x000001a035437812 */ /* 0x040fe200078efcff */
[----:B------:R-:W5:Y:S01]  /*0ea0*/  @!P2 LDG.E R15, desc[UR32][R6.64+0x300] ;  /* 0x00030020060fa981 */ /* 0x000f62000c1e1900 */
[C---:B------:R-:W-:Y:S02]  /*0eb0*/  LOP3.LUT R68, R53.reuse, 0x1c0, RZ, 0xfc, !PT ;  /* 0x000001c035447812 */ /* 0x040fe400078efcff */
[----:B------:R-:W-:Y:S01]  /*0ec0*/  LOP3.LUT R69, R53, 0x1e0, RZ, 0xfc, !PT ;  /* 0x000001e035457812 */ /* 0x000fe200078efcff */
[----:B------:R-:W5:Y:S01]  /*0ed0*/  @!P0 LDG.E R17, desc[UR32][R6.64+0x400] ;  /* 0x0004002006118981 */ /* 0x000f62000c1e1900 */
        /* <DEDUP_REMOVED lines=24> */
[----:B------:R-:W-:Y:S02]  /*1060*/  IADD3 R25, PT, PT, R30, 0x60, RZ ;  /* 0x000000601e197810 */ /* 0x000fe40007ffe0ff */
[----:B------:R-:W-:-:S02]  /*1070*/  LEA R4, R4, UR30, 0x2 ;  /* 0x0000001e04047c11 */ /* 0x000fc4000f8e10ff */
[----:B------:R-:W-:Y:S02]  /*1080*/  IADD3 R26, PT, PT, R30, 0x80, RZ ;  /* 0x000000801e1a7810 */ /* 0x000fe40007ffe0ff */
[-C--:B------:R-:W-:Y:S02]  /*1090*/  LEA.HI.SX32 R8, R8, R30.reuse, 0x1b ;  /* 0x0000001e08087211 */ /* 0x080fe400078fdaff */
[----:B------:R-:W-:Y:S02]  /*10a0*/  IADD3 R9, PT, PT, R30, 0x40, RZ ;  /* 0x000000401e097810 */ /* 0x000fe40007ffe0ff */
[-C--:B------:R-:W-:Y:S02]  /*10b0*/  LEA.HI.SX32 R7, R25, R30.reuse, 0x1b ;  /* 0x0000001e19077211 */ /* 0x080fe400078fdaff */
[----:B------:R-:W-:Y:S02]  /*10c0*/  LEA.HI.SX32 R26, R26, R30, 0x1b ;  /* 0x0000001e1a1a7211 */ /* 0x000fe400078fdaff */
[----:B------:R-:W-:-:S02]  /*10d0*/  IADD3 R25, PT, PT, R30, 0xc0, RZ ;  /* 0x000000c01e197810 */ /* 0x000fc40007ffe0ff */
[C---:B------:R-:W-:Y:S02]  /*10e0*/  IADD3 R27, PT, PT, R30.reuse, 0xa0, RZ ;  /* 0x000000a01e1b7810 */ /* 0x040fe40007ffe0ff */
[-C--:B------:R-:W-:Y:S02]  /*10f0*/  LEA.HI.SX32 R6, R9, R30.reuse, 0x1b ;  /* 0x0000001e09067211 */ /* 0x080fe400078fdaff */
[-C--:B------:R-:W-:Y:S02]  /*1100*/  LEA.HI.SX32 R25, R25, R30.reuse, 0x1b ;  /* 0x0000001e19197211 */ /* 0x080fe400078fdaff */
[----:B------:R-:W-:Y:S02]  /*1110*/  LEA.HI.SX32 R9, R27, R30, 0x1b ;  /* 0x0000001e1b097211 */ /* 0x000fe400078fdaff */
[----:B------:R-:W-:Y:S02]  /*1120*/  IADD3 R27, PT, PT, R30, 0x100, RZ ;  /* 0x000001001e1b7810 */ /* 0x000fe40007ffe0ff */
[----:B------:R-:W-:-:S02]  /*1130*/  LEA R6, R6, UR30, 0x2 ;  /* 0x0000001e06067c11 */ /* 0x000fc4000f8e10ff */
[C---:B------:R-:W-:Y:S02]  /*1140*/  IADD3 R28, PT, PT, R30.reuse, 0x120, RZ ;  /* 0x000001201e1c7810 */ /* 0x040fe40007ffe0ff */
[----:B------:R-:W-:Y:S02]  /*1150*/  LEA R7, R7, UR30, 0x2 ;  /* 0x0000001e07077c11 */ /* 0x000fe4000f8e10ff */
[----:B------:R-:W-:Y:S02]  /*1160*/  IADD3 R29, PT, PT, R30, 0x140, RZ ;  /* 0x000001401e1d7810 */ /* 0x000fe40007ffe0ff */
[----:B------:R-:W-:Y:S02]  /*1170*/  LEA R9, R9, UR30, 0x2 ;  /* 0x0000001e09097c11 */ /* 0x000fe4000f8e10ff */
[-C--:B------:R-:W-:Y:S02]  /*1180*/  LEA.HI.SX32 R27, R27, R30.reuse, 0x1b ;  /* 0x0000001e1b1b7211 */ /* 0x080fe400078fdaff */
[----:B------:R-:W-:-:S02]  /*1190*/  LEA.HI.SX32 R28, R28, R30, 0x1b ;  /* 0x0000001e1c1c7211 */ /* 0x000fc400078fdaff */
[----:B------:R-:W-:Y:S02]  /*11a0*/  P2R R80, PR, RZ, 0x40 ;  /* 0x00000040ff507803 */ /* 0x000fe40000000000 */
[----:B------:R-:W-:Y:S02]  /*11b0*/  LEA.HI.SX32 R29, R29, R30, 0x1b ;  /* 0x0000001e1d1d7211 */ /* 0x000fe400078fdaff */
        /* <DEDUP_REMOVED lines=18> */
[----:B--2---:R0:W-:Y:S02]  /*12e0*/  STS [R4], R5 ;  /* 0x0000000504007388 */ /* 0x0041e40000000800 */
[----:B0-----:R-:W-:Y:S02]  /*12f0*/  LEA R5, R8, UR30, 0x2 ;  /* 0x0000001e08057c11 */ /* 0x001fe4000f8e10ff */
[----:B------:R-:W-:-:S02]  /*1300*/  LEA R8, R26, UR30, 0x2 ;  /* 0x0000001e1a087c11 */ /* 0x000fc4000f8e10ff */
[----:B------:R-:W-:Y:S01]  /*1310*/  IADD3 R26, PT, PT, R30, 0xe0, RZ ;  /* 0x000000e01e1a7810 */ /* 0x000fe20007ffe0ff */
[----:B----4-:R0:W-:Y:S03]  /*1320*/  STS [R5+0x80], R10 ;  /* 0x0000800a05007388 */ /* 0x0101e60000000800 */
[----:B------:R-:W-:Y:S01]  /*1330*/  LEA.HI.SX32 R26, R26, R30, 0x1b ;  /* 0x0000001e1a1a7211 */ /* 0x000fe200078fdaff */
[----:B---3--:R1:W-:Y:S01]  /*1340*/  STS [R6+0x100], R11 ;  /* 0x0001000b06007388 */ /* 0x0083e20000000800 */
[----:B0-----:R-:W-:Y:S02]  /*1350*/  LEA R10, R25, UR30, 0x2 ;  /* 0x0000001e190a7c11 */ /* 0x001fe4000f8e10ff */
[----:B------:R-:W-:Y:S01]  /*1360*/  IADD3 R25, PT, PT, R30, 0x160, RZ ;  /* 0x000001601e197810 */ /* 0x000fe20007ffe0ff */
[----:B-----5:R0:W-:Y:S01]  /*1370*/  STS [R7+0x180], R12 ;  /* 0x0001800c07007388 */ /* 0x0201e20000000800 */
[----:B-1----:R-:W-:-:S02]  /*1380*/  LEA R11, R26, UR30, 0x2 ;  /* 0x0000001e1a0b7c11 */ /* 0x002fc4000f8e10ff */
[----:B------:R-:W-:Y:S01]  /*1390*/  LEA.HI.SX32 R25, R25, R30, 0x1b ;  /* 0x0000001e19197211 */ /* 0x000fe200078fdaff */
[----:B------:R1:W-:Y:S01]  /*13a0*/  STS [R8+0x200], R13 ;  /* 0x0002000d08007388 */ /* 0x0003e20000000800 */
        /* <DEDUP_REMOVED lines=167> */
[----:B------:R-:W-:Y:S01]  /*1e20*/  P2R R88, PR, RZ, 0x20 ;  /* 0x00000020ff587803 */ /* 0x000fe20000000000 */
[----:B--2---:R-:W-:-:S05]  /*1e30*/  FADD.FTZ R38, R37, UR9 ;  /* 0x0000000925267e21 */ /* 0x004fca0008010000 */
        /* <DEDUP_REMOVED lines=65> */
.L_x_13756:
[----:B------:R-:W-:Y:S05]  /*2250*/  BSYNC.RECONVERGENT B0 ;  /* 0x0000000000007941 */ /* 0x000fea0003800200 */
.L_x_13755:
        /* <DEDUP_REMOVED lines=33> */
.L_x_13758:
[----:B------:R-:W-:Y:S05]  /*2470*/  BSYNC.RECONVERGENT B0 ;  /* 0x0000000000007941 */ /* 0x000fea0003800200 */
.L_x_13757:
        /* <DEDUP_REMOVED lines=33> */
.L_x_13760:
[----:B------:R-:W-:Y:S05]  /*2690*/  BSYNC.RECONVERGENT B0 ;  /* 0x0000000000007941 */ /* 0x000fea0003800200 */
.L_x_13759:
        /* <DEDUP_REMOVED lines=33> */
.L_x_13762:
[----:B------:R-:W-:Y:S05]  /*28b0*/  BSYNC.RECONVERGENT B0 ;  /* 0x0000000000007941 */ /* 0x000fea0003800200 */
.L_x_13761:
        /* <DEDUP_REMOVED lines=33> */
.L_x_13764:
[----:B------:R-:W-:Y:S05]  /*2ad0*/  BSYNC.RECONVERGENT B0 ;  /* 0x0000000000007941 */ /* 0x000fea0003800200 */
.L_x_13763:
        /* <DEDUP_REMOVED lines=33> */
.L_x_13766:
[----:B------:R-:W-:Y:S05]  /*2cf0*/  BSYNC.RECONVERGENT B0 ;  /* 0x0000000000007941 */ /* 0x000fea0003800200 */
.L_x_13765:
        /* <DEDUP_REMOVED lines=33> */
.L_x_13768:
[----:B------:R-:W-:Y:S05]  /*2f10*/  BSYNC.RECONVERGENT B0 ;  /* 0x0000000000007941 */ /* 0x000fea0003800200 */
.L_x_13767:
        /* <DEDUP_REMOVED lines=33> */
.L_x_13770:
[----:B------:R-:W-:Y:S05]  /*3130*/  BSYNC.RECONVERGENT B0 ;  /* 0x0000000000007941 */ /* 0x000fea0003800200 */
.L_x_13769:
        /* <DEDUP_REMOVED lines=33> */
.L_x_13772:
[----:B------:R-:W-:Y:S05]  /*3350*/  BSYNC.RECONVERGENT B0 ;  /* 0x0000000000007941 */ /* 0x000fea0003800200 */
.L_x_13771:
        /* <DEDUP_REMOVED lines=33> */
.L_x_13774:
[----:B------:R-:W-:Y:S05]  /*3570*/  BSYNC.RECONVERGENT B0 ;  /* 0x0000000000007941 */ /* 0x000fea0003800200 */
.L_x_13773:
        /* <DEDUP_REMOVED lines=33> */
.L_x_13776:
[----:B------:R-:W-:Y:S05]  /*3790*/  BSYNC.RECONVERGENT B0 ;  /* 0x0000000000007941 */ /* 0x000fea0003800200 */
.L_x_13775:
        /* <DEDUP_REMOVED lines=33> */
.L_x_13778:
[----:B------:R-:W-:Y:S05]  /*39b0*/  BSYNC.RECONVERGENT B0 ;  /* 0x0000000000007941 */ /* 0x000fea0003800200 */
.L_x_13777:
        /* <DEDUP_REMOVED lines=33> */
.L_x_13780:
[----:B------:R-:W-:Y:S05]  /*3bd0*/  BSYNC.RECONVERGENT B0 ;  /* 0x0000000000007941 */ /* 0x000fea0003800200 */
.L_x_13779:
        /* <DEDUP_REMOVED lines=33> */
.L_x_13782:
[----:B------:R-:W-:Y:S05]  /*3df0*/  BSYNC.RECONVERGENT B0 ;  /* 0x0000000000007941 */ /* 0x000fea0003800200 */
.L_x_13781:
        /* <DEDUP_REMOVED lines=33> */
.L_x_13784:
[----:B------:R-:W-:Y:S05]  /*4010*/  BSYNC.RECONVERGENT B0 ;  /* 0x0000000000007941 */ /* 0x000fea0003800200 */
.L_x_13783:
        /* <DEDUP_REMOVED lines=33> */
.L_x_13786:
[----:B------:R-:W-:Y:S05]  /*4230*/  BSYNC.RECONVERGENT B0 ;  /* 0x0000000000007941 */ /* 0x000fea0003800200 */
.L_x_13785:
        /* <DEDUP_REMOVED lines=118> */
[----:B---3--:R-:W-:Y:S04]  /*49a0*/  STS [R4], R99 ;  /* 0x0000006304007388 */ /* 0x008fe80000000800 */
[----:B----4-:R-:W-:Y:S04]  /*49b0*/  STS [R5+0x80], R98 ;  /* 0x0000806205007388 */ /* 0x010fe80000000800 */
[----:B-----5:R-:W-:Y:S04]  /*49c0*/  STS [R6+0x100], R101 ;  /* 0x0001006506007388 */ /* 0x020fe80000000800 */
[----:B--2---:R-:W-:Y:S04]  /*49d0*/  STS [R7+0x180], R100 ;  /* 0x0001806407007388 */ /* 0x004fe80000000800 */
[----:B------:R1:W-:Y:S04]  /*49e0*/  STS [R8+0x200], R103 ;  /* 0x0002006708007388 */ /* 0x0003e80000000800 */
[----:B------:R-:W-:Y:S04]  /*49f0*/  STS [R9+0x280], R102 ;  /* 0x0002806609007388 */ /* 0x000fe80000000800 */
        /* <DEDUP_REMOVED lines=28> */
[----:B-1----:R-:W-:Y:S01]  /*4bc0*/  HFMA2 R103, -RZ, RZ, 0, 0 ;  /* 0x00000000ff677431 */ /* 0x002fe200000001ff */
[----:B--2---:R-:W-:-:S05]  /*4bd0*/  MOV R104, RZ ;  /* 0x000000ff00687202 */ /* 0x004fca0000000f00 */
[----:B------:R-:W2:Y:S01]  /*4be0*/  @!P5 LDG.E R103, desc[UR32][R54.64] ;  /* 0x000000203667d981 */ /* 0x000ea2000c1e1900 */
[----:B------:R-:W-:Y:S01]  /*4bf0*/  ISETP.NE.AND P5, PT, R114, RZ, PT ;  /* 0x000000ff7200720c */ /* 0x000fe20003fa5270 */
[----:B---3--:R-:W-:Y:S01]  /*4c00*/  HFMA2 R107, -RZ, RZ, 0, 0 ;  /* 0x00000000ff6b7431 */ /* 0x008fe200000001ff */
[----:B----4-:R-:W-:Y:S02]  /*4c10*/  CS2R R108, SRZ ;  /* 0x00000000006c7805 */ /* 0x010fe4000001ff00 */
[----:B-----5:R-:W-:Y:S02]  /*4c20*/  MOV R110, RZ ;  /* 0x000000ff006e7202 */ /* 0x020fe40000000f00 */
        /* <DEDUP_REMOVED lines=13> */
[----:B------:R-:W-:Y:S01]  /*4d00*/  ISETP.NE.AND P5, PT, R120, RZ, PT ;  /* 0x000000ff7800720c */ /* 0x000fe20003fa5270 */
[----:B------:R-:W-:-:S12]  /*4d10*/  HFMA2 R115, -RZ, RZ, 0, 0 ;  /* 0x00000000ff737431 */ /* 0x000fd800000001ff */
[----:B------:R-:W3:Y:S01]  /*4d20*/  @!P5 LDG.E R112, desc[UR32][R54.64+0x380] ;  /* 0x000380203670d981 */ /* 0x000ee2000c1e1900 */
[----:B------:R-:W-:Y:S02]  /*4d30*/  ISETP.NE.AND P5, PT, R121, RZ, PT ;  /* 0x000000ff7900720c */ /* 0x000fe40003fa5270 */
[----:B------:R-:W-:Y:S02]  /*4d40*/  CS2R R116, SRZ ;  /* 0x0000000000747805 */ /* 0x000fe4000001ff00 */
[----:B------:R-:W-:Y:S02]  /*4d50*/  CS2R R118, SRZ ;  /* 0x0000000000767805 */ /* 0x000fe4000001ff00 */
[----:B------:R-:W-:Y:S02]  /*4d60*/  MOV R120, RZ ;  /* 0x000000ff00787202 */ /* 0x000fe40000000f00 */
[----:B------:R-:W3:Y:S04]  /*4d70*/  @!P6 LDG.E R117, desc[UR32][R54.64+0x500] ;  /* 0x000500203675e981 */ /* 0x000ee8000c1e1900 */
[----:B------:R-:W3:Y:S04]  /*4d80*/  @!P0 LDG.E R118, desc[UR32][R54.64+0x580] ;  /* 0x0005802036768981 */ /* 0x000ee8000c1e1900 */
[----:B------:R-:W3:Y:S01]  /*4d90*/  @!P5 LDG.E R115, desc[UR32][R54.64+0x400] ;  /* 0x000400203673d981 */ /* 0x000ee2000c1e1900 */
[----:B------:R-:W-:-:S02]  /*4da0*/  ISETP.NE.AND P5, PT, R122, RZ, PT ;  /* 0x000000ff7a00720c */ /* 0x000fc40003fa5270 */
[----:B------:R-:W-:Y:S01]  /*4db0*/  MOV R122, RZ ;  /* 0x000000ff007a7202 */ /* 0x000fe20000000f00 */
[----:B------:R-:W3:Y:S04]  /*4dc0*/  @!P1 LDG.E R119, desc[UR32][R54.64+0x600] ;  /* 0x0006002036779981 */ /* 0x000ee8000c1e1900 */
[----:B------:R-:W3:Y:S04]  /*4dd0*/  @!P2 LDG.E R120, desc[UR32][R54.64+0x680] ;  /* 0x000680203678a981 */ /* 0x000ee8000c1e1900 */
[----:B------:R-:W3:Y:S04]  /*4de0*/  @!P4 LDG.E R122, desc[UR32][R54.64+0x780] ;  /* 0x00078020367ac981 */ /* 0x000ee8000c1e1900 */
[----:B------:R0:W3:Y:S01]  /*4df0*/  @!P5 LDG.E R116, desc[UR32][R54.64+0x480] ;  /* 0x000480203674d981 */ /* 0x0000e2000c1e1900 */
[----:B------:R-:W-:Y:S01]  /*4e00*/  FMUL.FTZ R106, R101, -1.4426950216293334961 ;  /* 0xbfb8aa3b656a7820 */ /* 0x000fe20000410000 */
[----:B------:R-:W-:-:S05]  /*4e10*/  FMUL.FTZ R105, R102, -1.4426950216293334961 ;  /* 0xbfb8aa3b66697820 */ /* 0x000fca0000410000 */
[----:B------:R-:W1:Y:S01]  /*4e20*/  MUFU.EX2 R106, R106 ;  /* 0x0000006a006a7308 */ /* 0x000e620000000800 */
[----:B------:R-:W-:-:S03]  /*4e30*/  FMUL.FTZ R114, R99, -1.4426950216293334961 ;  /* 0xbfb8aa3b63727820 */ /* 0x000fc60000410000 */
[----:B------:R-:W0:Y:S01]  /*4e40*/  MUFU.EX2 R105, R105 ;  /* 0x0000006900697308 */ /* 0x000e220000000800 */
[----:B------:R-:W-:Y:S01]  /*4e50*/  FMUL.FTZ R121, R98, -1.4426950216293334961 ;  /* 0xbfb8aa3b62797820 */ /* 0x000fe20000410000 */
[----:B------:R-:W-:Y:S01]  /*4e60*/  FMUL.FTZ R111, R100, -1.4426950216293334961 ;  /* 0xbfb8aa3b646f7820 */ /* 0x000fe20000410000 */
[----:B------:R-:W-:Y:S01]  /*4e70*/  FMUL.FTZ R123, R97, -1.4426950216293334961 ;  /* 0xbfb8aa3b617b7820 */ /* 0x000fe20000410000 */
[----:B------:R-:W0:Y:S04]  /*4e80*/  MUFU.EX2 R114, R114 ;  /* 0x0000007200727308 */ /* 0x000e280000000800 */
[----:B------:R-:W0:Y:S01]  /*4e90*/  MUFU.EX2 R121, R121 ;  /* 0x0000007900797308 */ /* 0x000e220000000800 */
[----:B-1----:R-:W-:-:S03]  /*4ea0*/  FADD.FTZ R106, R106, 1 ;  /* 0x3f8000006a6a7421 */ /* 0x002fc60000010000 */
[----:B------:R-:W1:Y:S01]  /*4eb0*/  MUFU.EX2 R111, R111 ;  /* 0x0000006f006f7308 */ /* 0x000e620000000800 */
[----:B0-----:R-:W-:Y:S01]  /*4ec0*/  FMUL.FTZ R54, R96, -1.4426950216293334961 ;  /* 0xbfb8aa3b60367820 */ /* 0x001fe20000410000 */
[----:B------:R-:W-:Y:S02]  /*4ed0*/  FADD.FTZ R105, R105, 1 ;  /* 0x3f80000069697421 */ /* 0x000fe40000010000 */
[----:B------:R-:W0:Y:S01]  /*4ee0*/  MUFU.EX2 R123, R123 ;  /* 0x0000007b007b7308 */ /* 0x000e220000000800 */
[----:B------:R-:W-:-:S03]  /*4ef0*/  FMUL.FTZ R124, R95, -1.4426950216293334961 ;  /* 0xbfb8aa3b5f7c7820 */ /* 0x000fc60000410000 */
[----:B------:R-:W-:Y:S01]  /*4f00*/  MUFU.RCP R106, R106 ;  /* 0x0000006a006a7308 */ /* 0x000fe20000001000 */
[----:B------:R-:W-:Y:S01]  /*4f10*/  FADD.FTZ R114, R114, 1 ;  /* 0x3f80000072727421 */ /* 0x000fe20000010000 */
[----:B------:R-:W-:-:S06]  /*4f20*/  FADD.FTZ R121, R121, 1 ;  /* 0x3f80000079797421 */ /* 0x000fcc0000010000 */
[----:B------:R0:W0:Y:S04]  /*4f30*/  MUFU.EX2 R55, R54 ;  /* 0x0000003600377308 */ /* 0x0000280000000800 */
[----:B------:R-:W0:Y:S01]  /*4f40*/  MUFU.RCP R105, R105 ;  /* 0x0000006900697308 */ /* 0x000e220000001000 */
[----:B-1----:R-:W-:Y:S01]  /*4f50*/  FADD.FTZ R111, R111, 1 ;  /* 0x3f8000006f6f7421 */ /* 0x002fe20000010000 */
[----:B0-----:R-:W-:-:S06]  /*4f60*/  FMUL.FTZ R54, R89, -1.4426950216293334961 ;  /* 0xbfb8aa3b59367820 */ /* 0x001fcc0000410000 */
[----:B------:R-:W0:Y:S01]  /*4f70*/  MUFU.EX2 R124, R124 ;  /* 0x0000007c007c7308 */ /* 0x000e220000000800 */
[----:B------:R-:W-:-:S03]  /*4f80*/  ISETP.NE.AND P6, PT, R3, RZ, PT ;  /* 0x000000ff0300720c */ /* 0x000fc60003fc5270 */
[----:B------:R1:W-:Y:S01]  /*4f90*/  MUFU.EX2 R132, R54 ;  /* 0x0000003600847308 */ /* 0x0003e20000000800 */
[----:B------:R-:W-:-:S03]  /*4fa0*/  FMUL.FTZ R129, R91, -1.4426950216293334961 ;  /* 0xbfb8aa3b5b817820 */ /* 0x000fc60000410000 */
[----:B------:R-:W-:Y:S01]  /*4fb0*/  MUFU.RCP R114, R114 ;  /* 0x0000007200727308 */ /* 0x000fe20000001000 */
[----:B-1----:R-:W-:-:S07]  /*4fc0*/  FADD.FTZ R54, R123, 1 ;  /* 0x3f8000007b367421 */ /* 0x002fce0000010000 */
[----:B------:R-:W1:Y:S01]  /*4fd0*/  MUFU.RCP R121, R121 ;  /* 0x0000007900797308 */ /* 0x000e620000001000 */
[----:B------:R-:W-:Y:S01]  /*4fe0*/  FADD.FTZ R55, R55, 1 ;  /* 0x3f80000037377421 */ /* 0x000fe20000010000 */
[----:B------:R-:W-:-:S06]  /*4ff0*/  FMUL.FTZ R126, R94, -1.4426950216293334961 ;  /* 0xbfb8aa3b5e7e7820 */ /* 0x000fcc0000410000 */
[----:B------:R-:W1:Y:S01]  /*5000*/  MUFU.RCP R111, R111 ;  /* 0x0000006f006f7308 */ /* 0x000e620000001000 */
[----:B------:R-:W-:-:S07]  /*5010*/  FMUL.FTZ R127, R93, -1.4426950216293334961 ;  /* 0xbfb8aa3b5d7f7820 */ /* 0x000fce0000410000 */
[----:B------:R-:W1:Y:S04]  /*5020*/  MUFU.EX2 R129, R129 ;  /* 0x0000008100817308 */ /* 0x000e680000000800 */
[----:B------:R0:W1:Y:S01]  /*5030*/  MUFU.RCP R123, R55 ;  /* 0x00000037007b7308 */ /* 0x0000620000001000 */
[----:B------:R-:W-:Y:S01]  /*5040*/  FMUL.FTZ R131, R88, -1.4426950216293334961 ;  /* 0xbfb8aa3b58837820 */ /* 0x000fe20000410000 */
[----:B0-----:R-:W-:-:S06]  /*5050*/  FADD.FTZ R55, -R105, 1 ;  /* 0x3f80000069377421 */ /* 0x001fcc0000010100 */
[----:B------:R-:W0:Y:S01]  /*5060*/  MUFU.EX2 R126, R126 ;  /* 0x0000007e007e7308 */ /* 0x000e220000000800 */
[----:B------:R-:W-:Y:S01]  /*5070*/  FFMA.FTZ R55, R102, R55, 1 ;  /* 0x3f80000066377423 */ /* 0x000fe20000010037 */
[----:B------:R-:W-:Y:S01]  /*5080*/  FMUL.FTZ R128, R92, -1.4426950216293334961 ;  /* 0xbfb8aa3b5c807820 */ /* 0x000fe20000410000 */
[----:B------:R-:W-:Y:S01]  /*5090*/  FMUL.FTZ R133, R87, -1.4426950216293334961 ;  /* 0xbfb8aa3b57857820 */ /* 0x000fe20000410000 */
        /* <DEDUP_REMOVED lines=17> */
[----:B------:R-:W4:Y:S04]  /*51b0*/  LDS R103, [R20] ;  /* 0x0000000014677984 */ /* 0x000f280000000800 */
[----:B------:R-:W5:Y:S04]  /*51c0*/  LDS R104, [R20+0x4] ;  /* 0x0000040014687984 */ /* 0x000f680000000800 */
[----:B------:R-:W0:Y:S04]  /*51d0*/  LDS R107, [R20+0x8] ;  /* 0x00000800146b7984 */ /* 0x000e280000000800 */
[----:B------:R-:W0:Y:S04]  /*51e0*/  LDS R108, [R20+0xc] ;  /* 0x00000c00146c7984 */ /* 0x000e280000000800 */
[----:B------:R-:W0:Y:S01]  /*51f0*/  LDS R109, [R20+0x10] ;  /* 0x00001000146d7984 */ /* 0x000e220000000800 */
[----:B--2---:R2:W-:Y:S01]  /*5200*/  MUFU.RCP R118, R54 ;  /* 0x0000003600767308 */ /* 0x0045e20000001000 */
[----:B---3--:R-:W-:Y:S01]  /*5210*/  FADD.FTZ R120, R124, 1 ;  /* 0x3f8000007c787421 */ /* 0x008fe20000010000 */
[----:B------:R-:W-:Y:S01]  /*5220*/  MOV R113, 0xfffffe00 ;  /* 0xfffffe0000717802 */ /* 0x000fe20000000f00 */
[----:B------:R-:W3:Y:S04]  /*5230*/  LDS R110, [R20+0x14] ;  /* 0x00001400146e7984 */ /* 0x000ee80000000800 */
[----:B------:R-:W3:Y:S01]  /*5240*/  LDS R112, [R20+0x1c] ;  /* 0x00001c0014707984 */ /* 0x000ee20000000800 */
[----:B--2---:R-:W-:-:S04]  /*5250*/  FADD.FTZ R54, -R106, 1 ;  /* 0x3f8000006a367421 */ /* 0x004fc80000010100 */
[----:B------:R-:W-:Y:S01]  /*5260*/  FFMA.FTZ R116, R101, R54, 1 ;  /* 0x3f80000065747423 */ /* 0x000fe20000010036 */
[----:B------:R-:W-:Y:S01]  /*5270*/  @!P6 IMAD R142, R142, R113, UR10 ;  /* 0x0000000a8e8eee24 */ /* 0x000fe2000f8e0271 */
[----:B------:R-:W2:Y:S01]  /*5280*/  MUFU.RCP R120, R120 ;  /* 0x0000007800787308 */ /* 0x000ea20000001000 */
[----:B------:R-:W3:Y:S01]  /*5290*/  LDS R113, [R20+0x18] ;  /* 0x0000180014717984 */ /* 0x000ee20000000800 */
[----:B----4-:R-:W-:Y:S01]  /*52a0*/  FMUL.FTZ R54, R86, R103 ;  /* 0x0000006756367220 */ /* 0x010fe20000410000 */
[----:B-----5:R-:W-:-:S03]  /*52b0*/  FMUL.FTZ R115, R85, R104 ;  /* 0x0000006855737220 */ /* 0x020fc60000410000 */
[----:B------:R-:W-:Y:S01]  /*52c0*/  FMUL.FTZ R54, R105, R54 ;  /* 0x0000003669367220 */ /* 0x000fe20000410000 */
[----:B-1----:R-:W-:Y:S01]  /*52d0*/  FADD.FTZ R117, -R121, 1 ;  /* 0x3f80000079757421 */ /* 0x002fe20000010100 */
[----:B------:R-:W-:Y:S02]  /*52e0*/  FMUL.FTZ R115, R106, R115 ;  /* 0x000000736a737220 */ /* 0x000fe40000410000 */
[----:B------:R-:W-:Y:S01]  /*52f0*/  FMUL.FTZ R55, R54, R55 ;  /* 0x0000003736377220 */ /* 0x000fe20000410000 */
[----:B------:R-:W-:Y:S01]  /*5300*/  FADD.FTZ R54, -R114, 1 ;  /* 0x3f80000072367421 */ /* 0x000fe20000010100 */
[----:B------:R1:W-:Y:S01]  /*5310*/  MUFU.EX2 R136, R131 ;  /* 0x0000008300887308 */ /* 0x0003e20000000800 */
[----:B------:R-:W-:Y:S01]  /*5320*/  FADD.FTZ R119, R129, 1 ;  /* 0x3f80000081777421 */ /* 0x000fe20000010000 */
[----:B------:R-:W-:Y:S01]  /*5330*/  FFMA.FTZ R137, R98, R117, 1 ;  /* 0x3f80000062897423 */ /* 0x000fe20000010075 */
[----:B------:R-:W-:Y:S01]  /*5340*/  FFMA.FTZ R135, R99, R54, 1 ;  /* 0x3f80000063877423 */ /* 0x000fe20000010036 */
[----:B------:R-:W4:Y:S01]  /*5350*/  MUFU.EX2 R127, R127 ;  /* 0x0000007f007f7308 */ /* 0x000f220000000800 */
[----:B0-----:R-:W-:Y:S01]  /*5360*/  FMUL.FTZ R54, R84, R107 ;  /* 0x0000006b54367220 */ /* 0x001fe20000410000 */
[----:B------:R-:W-:Y:S02]  /*5370*/  LDS R117, [R20+0x28] ;  /* 0x0000280014757984 */ /* 0x000fe40000000800 */
[----:B------:R0:W-:Y:S01]  /*5380*/  MUFU.EX2 R140, R133 ;  /* 0x00000085008c7308 */ /* 0x0001e20000000800 */
[----:B-1----:R-:W-:Y:S01]  /*5390*/  FMUL.FTZ R131, R115, R116 ;  /* 0x0000007473837220 */ /* 0x002fe20000410000 */
[----:B------:R-:W-:Y:S01]  /*53a0*/  FADD.FTZ R115, -R111, 1 ;  /* 0x3f8000006f737421 */ /* 0x000fe20000010100 */
[----:B------:R-:W1:Y:S01]  /*53b0*/  LDS R116, [R20+0x20] ;  /* 0x0000200014747984 */ /* 0x000e620000000800 */
[----:B------:R-:W5:Y:S01]  /*53c0*/  MUFU.EX2 R128, R128 ;  /* 0x0000008000807308 */ /* 0x000f620000000800 */
[----:B------:R-:W-:Y:S01]  /*53d0*/  FADD.FTZ R125, R126, 1 ;  /* 0x3f8000007e7d7421 */ /* 0x000fe20000010000 */
[----:B0-----:R-:W-:-:S02]  /*53e0*/  FMUL.FTZ R133, R83, R108 ;  /* 0x0000006c53857220 */ /* 0x001fc40000410000 */
[----:B------:R0:W-:Y:S01]  /*53f0*/  MUFU.RCP R134, R119 ;  /* 0x0000007700867308 */ /* 0x0001e20000001000 */
[----:B------:R-:W-:Y:S01]  /*5400*/  FFMA.FTZ R129, R100, R115, 1 ;  /* 0x3f80000064817423 */ /* 0x000fe20000010073 */
[----:B------:R-:W-:Y:S01]  /*5410*/  FMUL.FTZ R54, R111, R54 ;  /* 0x000000366f367220 */ /* 0x000fe20000410000 */
[----:B------:R-:W-:Y:S01]  /*5420*/  FMUL.FTZ R124, R114, R133 ;  /* 0x00000085727c7220 */ /* 0x000fe20000410000 */
[----:B------:R-:W1:Y:S01]  /*5430*/  LDS R115, [R20+0x24] ;  /* 0x0000240014737984 */ /* 0x000e620000000800 */
[----:B------:R-:W-:Y:S01]  /*5440*/  FMUL.FTZ R126, R82, R109 ;  /* 0x0000006d527e7220 */ /* 0x000fe20000410000 */
[----:B------:R-:W-:Y:S02]  /*5450*/  FMUL.FTZ R130, R90, -1.4426950216293334961 ;  /* 0xbfb8aa3b5a827820 */ /* 0x000fe40000410000 */
[----:B0-----:R-:W0:Y:S01]  /*5460*/  LDS R119, [R20+0x2c] ;  /* 0x00002c0014777984 */ /* 0x001e220000000800 */
[----:B------:R-:W-:Y:S01]  /*5470*/  FMUL.FTZ R133, R54, R129 ;  /* 0x0000008136857220 */ /* 0x000fe20000410000 */
[----:B------:R-:W-:Y:S01]  /*5480*/  FMUL.FTZ R135, R124, R135 ;  /* 0x000000877c877220 */ /* 0x000fe20000410000 */
[----:B------:R-:W-:Y:S01]  /*5490*/  FADD.FTZ R132, R132, 1 ;  /* 0x3f80000084847421 */ /* 0x000fe20000010000 */
[----:B------:R-:W-:Y:S01]  /*54a0*/  FMUL.FTZ R126, R121, R126 ;  /* 0x0000007e797e7220 */ /* 0x000fe20000410000 */
[----:B------:R-:W-:Y:S01]  /*54b0*/  FADD.FTZ R129, -R123, 1 ;  /* 0x3f8000007b817421 */ /* 0x000fe20000010100 */
[----:B--2---:R-:W-:Y:S01]  /*54c0*/  FADD.FTZ R124, -R120, 1 ;  /* 0x3f800000787c7421 */ /* 0x004fe20000010100 */
[----:B------:R-:W2:Y:S01]  /*54d0*/  MUFU.EX2 R130, R130 ;  /* 0x0000008200827308 */ /* 0x000ea20000000800 */
[----:B----4-:R-:W-:Y:S01]  /*54e0*/  FADD.FTZ R122, R127, 1 ;  /* 0x3f8000007f7a7421 */ /* 0x010fe20000010000 */
[----:B-----5:R-:W-:Y:S01]  /*54f0*/  FADD.FTZ R127, R128, 1 ;  /* 0x3f800000807f7421 */ /* 0x020fe20000010000 */
[----:B------:R-:W-:Y:S01]  /*5500*/  FMUL.FTZ R137, R126, R137 ;  /* 0x000000897e897220 */ /* 0x000fe20000410000 */
[----:B------:R4:W-:Y:S01]  /*5510*/  MUFU.RCP R138, R132 ;  /* 0x00000084008a7308 */ /* 0x0009e20000001000 */
[----:B------:R-:W-:Y:S01]  /*5520*/  FFMA.FTZ R141, R96, R129, 1 ;  /* 0x3f800000608d7423 */ /* 0x000fe20000010081 */
[----:B------:R-:W5:Y:S04]  /*5530*/  LDS R128, [R20+0x30] ;  /* 0x0000300014807984 */ /* 0x000f680000000800 */
[----:B------:R-:W5:Y:S01]  /*5540*/  LDS R126, [R20+0x34] ;  /* 0x00003400147e7984 */ /* 0x000f620000000800 */
[----:B----4-:R-:W-:-:S03]  /*5550*/  FFMA.FTZ R132, R95, R124, 1 ;  /* 0x3f8000005f847423 */ /* 0x010fc6000001007c */
[----:B------:R-:W-:Y:S01]  /*5560*/  LDS R129, [R20+0x3c] ;  /* 0x00003c0014817984 */ /* 0x000fe20000000800 */
[----:B------:R-:W4:Y:S03]  /*5570*/  MUFU.RCP R122, R122 ;  /* 0x0000007a007a7308 */ /* 0x000f260000001000 */
[----:B------:R-:W5:Y:S01]  /*5580*/  LDS R124, [R20+0x38] ;  /* 0x00003800147c7984 */ /* 0x000f620000000800 */
[----:B--2---:R-:W-:Y:S01]  /*5590*/  FADD.FTZ R130, R130, 1 ;  /* 0x3f80000082827421 */ /* 0x004fe20000010000 */
[----:B------:R-:W-:-:S03]  /*55a0*/  FADD.FTZ R140, R140, 1 ;  /* 0x3f8000008c8c7421 */ /* 0x000fc60000010000 */
[----:B------:R-:W-:Y:S01]  /*55b0*/  MUFU.RCP R125, R125 ;  /* 0x0000007d007d7308 */ /* 0x000fe20000001000 */
[----:B------:R-:W-:Y:S01]  /*55c0*/  FADD.FTZ R54, -R118, 1 ;  /* 0x3f80000076367421 */ /* 0x000fe20000010100 */
[----:B---3--:R-:W-:Y:S01]  /*55d0*/  FMUL.FTZ R139, R81, R110 ;  /* 0x0000006e518b7220 */ /* 0x008fe20000410000 */
[----:B------:R-:W-:Y:S01]  /*55e0*/  FMUL.FTZ R143, R73, R112 ;  /* 0x00000070498f7220 */ /* 0x000fe20000410000 */
[----:B------:R-:W-:-:S04]  /*55f0*/  FADD.FTZ R136, R136, 1 ;  /* 0x3f80000088887421 */ /* 0x000fc80000010000 */
[----:B------:R-:W2:Y:S01]  /*5600*/  MUFU.RCP R127, R127 ;  /* 0x0000007f007f7308 */ /* 0x000ea20000001000 */
[----:B------:R-:W-:Y:S01]  /*5610*/  FFMA.FTZ R54, R97, R54, 1 ;  /* 0x3f80000061367423 */ /* 0x000fe20000010036 */
[----:B------:R-:W-:Y:S01]  /*5620*/  FMUL.FTZ R139, R118, R139 ;  /* 0x0000008b768b7220 */ /* 0x000fe20000410000 */
[----:B------:R-:W-:Y:S01]  /*5630*/  FMUL.FTZ R143, R120, R143 ;  /* 0x0000008f788f7220 */ /* 0x000fe20000410000 */
[----:B------:R-:W-:Y:S06]  /*5640*/  BAR.SYNC.DEFER_BLOCKING 0x0 ;  /* 0x0000000000007b1d */ /* 0x000fec0000010000 */
[----:B------:R3:W-:Y:S01]  /*5650*/  MUFU.RCP R153, R130 ;  /* 0x0000008200997308 */ /* 0x0007e20000001000 */
[----:B------:R-:W-:Y:S01]  /*5660*/  FMUL.FTZ R139, R139, R54 ;  /* 0x000000368b8b7220 */ /* 0x000fe20000410000 */
[----:B------:R-:W-:Y:S01]  /*5670*/  FMUL.FTZ R143, R143, R132 ;  /* 0x000000848f8f7220 */ /* 0x000fe20000410000 */
[----:B----4-:R-:W-:Y:S01]  /*5680*/  FADD.FTZ R54, -R122, 1 ;  /* 0x3f8000007a367421 */ /* 0x010fe20000010100 */
[----:B------:R-:W-:-:S04]  /*5690*/  FADD.FTZ R132, -R134, 1 ;  /* 0x3f80000086847421 */ /* 0x000fc80000010100 */
[----:B------:R4:W5:Y:S01]  /*56a0*/  MUFU.RCP R159, R136 ;  /* 0x00000088009f7308 */ /* 0x0009620000001000 */
[----:B---3--:R-:W-:-:S04]  /*56b0*/  FMUL.FTZ R130, R80, R113 ;  /* 0x0000007150827220 */ /* 0x008fc80000410000 */
[----:B------:R-:W-:-:S03]  /*56c0*/  FMUL.FTZ R130, R123, R130 ;  /* 0x000000827b827220 */ /* 0x000fc60000410000 */
[----:B------:R-:W3:Y:S01]  /*56d0*/  MUFU.RCP R140, R140 ;  /* 0x0000008c008c7308 */ /* 0x000ee20000001000 */
[----:B------:R-:W-:Y:S01]  /*56e0*/  FMUL.FTZ R141, R130, R141 ;  /* 0x0000008d828d7220 */ /* 0x000fe20000410000 */
[----:B--2---:R-:W-:Y:S01]  /*56f0*/  FADD.FTZ R147, -R127, 1 ;  /* 0x3f8000007f937421 */ /* 0x004fe20000010100 */
[----:B------:R-:W-:Y:S01]  /*5700*/  FFMA.FTZ R130, R93, R54, 1 ;  /* 0x3f8000005d827423 */ /* 0x000fe20000010036 */
[----:B----4-:R-:W-:Y:S01]  /*5710*/  FFMA.FTZ R136, R91, R132, 1 ;  /* 0x3f8000005b887423 */ /* 0x010fe20000010084 */
[----:B------:R-:W-:Y:S01]  /*5720*/  FADD.FTZ R145, -R125, 1 ;  /* 0x3f8000007d917421 */ /* 0x000fe20000010100 */
[----:B-1----:R-:W-:Y:S01]  /*5730*/  FMUL.FTZ R54, R71, R116 ;  /* 0x0000007447367220 */ /* 0x002fe20000410000 */
        /* <DEDUP_REMOVED lines=124> */
[----:B------:R-:W-:Y:S01]  /*5f00*/  FFMA.FTZ R0, R22, R111, R83 ;  /* 0x0000006f16007223 */ /* 0x000fe20000010053 */
[----:B------:R-:W-:Y:S01]  /*5f10*/  UISETP.NE.AND.EX UP0, UPT, UR37, URZ, UPT, UP0 ;  /* 0x000000ff2500728c */ /* 0x000fe2000bf05300 */
[----:B------:R-:W-:-:S02]  /*5f20*/  FMUL.FTZ R106, R71, R94 ;  /* 0x0000005e476a7220 */ /* 0x000fc40000410000 */
        /* <DEDUP_REMOVED lines=24> */
[----:B-1----:R-:W-:Y:S01]  /*60b0*/  FFMA.FTZ R131, R25, R88, R0 ;  /* 0x0000005819837223 */ /* 0x002fe20000010000 */
[----:B--2---:R-:W-:Y:S06]  /*60c0*/  BRA.U !UP0, `(.L_x_13787) ;  /* 0x0000000508887547 */ /* 0x004fec000b800000 */
        /* <DEDUP_REMOVED lines=98> */
.L_x_13787:
[----:B------:R-:W-:Y:S01]  /*66f0*/  FFMA.FTZ R0, R26, R123, R131 ;  /* 0x0000007b1a007223 */ /* 0x000fe20000010083 */
[----:B------:R-:W1:Y:S01]  /*6700*/  LDCU UR6, c[0x0][0x38c] ;  /* 0x00007180ff0677ac */ /* 0x000e620008000800 */
[----:B------:R-:W-:Y:S01]  /*6710*/  MOV R53, RZ ;  /* 0x000000ff00357202 */ /* 0x000fe20000000f00 */
[----:B0-----:R-:W-:Y:S01]  /*6720*/  FMUL.FTZ R93, R86, UR8 ;  /* 0x00000008565d7c20 */ /* 0x001fe20008410000 */
        /* <DEDUP_REMOVED lines=15> */
[----:B-1----:R-:W-:Y:S01]  /*6820*/  UISETP.GE.AND UP0, UPT, UR6, 0x1, UPT ;  /* 0x000000010600788c */ /* 0x002fe2000bf06270 */
        /* <DEDUP_REMOVED lines=45> */
[----:B0-----:R-:W-:Y:S01]  /*6b00*/  UIMAD.WIDE.U32 UR12, UR31, UR6, URZ ;  /* 0x000000061f0c72a5 */ /* 0x001fe2000f8e00ff */
[----:B------:R-:W-:Y:S01]  /*6b10*/  ISETP.EQ.AND P1, PT, R3, RZ, P1 ;  /* 0x000000ff0300720c */ /* 0x000fe20000f22270 */
        /* <DEDUP_REMOVED lines=18> */
.L_x_13868:
        /* <DEDUP_REMOVED lines=48> */
[----:B---3--:R3:W4:Y:S01]  /*6f40*/  @!P4 LDG.E R184, desc[UR32][R110.64] ;  /* 0x000000206eb8c981 */ /* 0x008722000c1e1900 */
        /* <DEDUP_REMOVED lines=39> */
[----:B------:R3:W5:Y:S01]  /*71c0*/  @!P4 LDG.E R188, desc[UR32][R126.64] ;  /* 0x000000207ebcc981 */ /* 0x000762000c1e1900 */
[----:B-1----:R-:W-:Y:S02]  /*71d0*/  @!P5 IMAD.WIDE.U32 R110, R78, UR6, R124 ;  /* 0x000000064e6edc25 */ /* 0x002fe4000f8e007c */
[----:B------:R-:W-:Y:S01]  /*71e0*/  ISETP.GE.AND P4, PT, R148, UR7, PT ;  /* 0x0000000794007c0c */ /* 0x000fe2000bf86270 */
[----:B------:R-:W1:Y:S01]  /*71f0*/  @!P3 LDC.64 R72, c[0x0][0x3c0] ;  /* 0x0000f000ff48bb82 */ /* 0x000e620000000a00 */
[----:B------:R-:W-:Y:S01]  /*7200*/  @!P5 IMAD R79, R79, UR6, R111 ;  /* 0x000000064f4fdc24 */ /* 0x000fe2000f8e026f */
[----:B------:R-:W-:Y:S02]  /*7210*/  @!P5 LEA R128, P6, R110, UR29, 0x2 ;  /* 0x0000001d6e80dc11 */ /* 0x000fe4000f8c10ff */
[----:B------:R-:W-:Y:S02]  /*7220*/  MOV R109, RZ ;  /* 0x000000ff006d7202 */ /* 0x000fe40000000f00 */
[----:B------:R-:W-:-:S02]  /*7230*/  @!P2 MOV R77, RZ ;  /* 0x000000ff004da202 */ /* 0x000fc40000000f00 */
[----:B------:R-:W-:Y:S02]  /*7240*/  @!P5 LEA.HI.X R129, R110, UR26, R79, 0x2, P6 ;  /* 0x0000001a6e81dc11 */ /* 0x000fe4000b0f144f */
[----:B--2---:R-:W-:Y:S02]  /*7250*/  LOP3.LUT R122, R130, 0x180, RZ, 0xfc, !PT ;  /* 0x00000180827a7812 */ /* 0x004fe400078efcff */
        /* <DEDUP_REMOVED lines=117> */
[----:B------:R-:W-:Y:S01]  /*79b0*/  @!P5 IMAD.WIDE.U32 R110, R78, UR6, R150 ;  /* 0x000000064e6edc25 */ /* 0x000fe2000f8e0096 */
[----:B------:R-:W-:Y:S02]  /*79c0*/  LOP3.LUT R140, R130, 0x300, RZ, 0xfc, !PT ;  /* 0x00000300828c7812 */ /* 0x000fe400078efcff */
[----:B------:R-:W-:Y:S01]  /*79d0*/  @!P6 LEA.HI.X R135, R126, UR26, R73, 0x2, P4 ;  /* 0x0000001a7e87ec11 */ /* 0x000fe2000a0f1449 */
[----:B------:R-:W-:Y:S01]  /*79e0*/  @!P5 IMAD R79, R79, UR6, R111 ;  /* 0x000000064f4fdc24 */ /* 0x000fe2000f8e026f */
[----:B------:R-:W5:Y:S01]  /*79f0*/  @!P3 LDC.64 R72, c[0x0][0x3c0] ;  /* 0x0000f000ff48bb82 */ /* 0x000f620000000a00 */
[----:B-1----:R-:W-:Y:S02]  /*7a00*/  @!P5 LEA R128, P4, R110, UR29, 0x2 ;  /* 0x0000001d6e80dc11 */ /* 0x002fe4000f8810ff */
[----:B------:R-:W-:-:S02]  /*7a10*/  @!P2 MOV R145, RZ ;  /* 0x000000ff0091a202 */ /* 0x000fc40000000f00 */
[----:B------:R-:W-:Y:S02]  /*7a20*/  @!P5 LEA.HI.X R129, R110, UR26, R79, 0x2, P4 ;  /* 0x0000001a6e81dc11 */ /* 0x000fe4000a0f144f */
[----:B------:R-:W-:Y:S02]  /*7a30*/  ISETP.GE.AND P4, PT, R140, UR7, PT ;  /* 0x000000078c007c0c */ /* 0x000fe4000bf86270 */
[----:B------:R-:W-:Y:S01]  /*7a40*/  MOV R147, RZ ;  /* 0x000000ff00937202 */ /* 0x000fe20000000f00 */
[----:B------:R-:W-:Y:S01]  /*7a50*/  @!P2 IMAD.WIDE.U32 R78, R74, UR6, R144 ;  /* 0x000000064a4eac25 */ /* 0x000fe2000f8e0090 */
[----:B------:R-:W-:-:S03]  /*7a60*/  MOV R149, RZ ;  /* 0x000000ff00957202 */ /* 0x000fc60000000f00 */
[----:B------:R-:W-:Y:S01]  /*7a70*/  @!P2 IMAD R75, R75, UR6, R79 ;  /* 0x000000064b4bac24 */ /* 0x000fe2000f8e024f */
[----:B------:R5:W4:Y:S01]  /*7a80*/  @!P6 LDG.E R147, desc[UR32][R134.64] ;  /* 0x000000208693e981 */ /* 0x000b22000c1e1900 */
[----:B0-----:R-:W-:Y:S02]  /*7a90*/  @!P2 LEA R166, P6, R78, UR29, 0x2 ;  /* 0x0000001d4ea6ac11 */ /* 0x001fe4000f8c10ff */
[----:B------:R-:W-:Y:S01]  /*7aa0*/  LOP3.LUT R126, R130, 0x320, RZ, 0xfc, !PT ;  /* 0x00000320827e7812 */ /* 0x000fe200078efcff */
        /* <DEDUP_REMOVED lines=97> */
[----:B------:R-:W-:Y:S02]  /*80c0*/  LEA.HI.SX32 R72, R72, R79, 0x1b ;  /* 0x0000004f48487211 */ /* 0x000fe400078fdaff */
[----:B------:R-:W-:-:S04]  /*80d0*/  IADD3 R74, PT, PT, R79, 0x220, RZ ;  /* 0x000002204f4a7810 */ /* 0x000fc80007ffe0ff */
[-C--:B------:R-:W-:Y:S02]  /*80e0*/  LEA.HI.SX32 R74, R74, R79.reuse, 0x1b ;  /* 0x0000004f4a4a7211 */ /* 0x080fe400078fdaff */
[C---:B------:R-:W-:Y:S02]  /*80f0*/  IADD3 R168, PT, PT, R79.reuse, 0x240, RZ ;  /* 0x000002404fa87810 */ /* 0x040fe40007ffe0ff */
[----:B------:R-:W-:Y:S02]  /*8100*/  LEA R172, R74, UR30, 0x2 ;  /* 0x0000001e4aac7c11 */ /* 0x000fe4000f8e10ff */
[----:B------:R-:W-:Y:S02]  /*8110*/  IADD3 R74, PT, PT, R79, 0x2a0, RZ ;  /* 0x000002a04f4a7810 */ /* 0x000fe40007ffe0ff */
[-C--:B------:R-:W-:Y:S02]  /*8120*/  LEA.HI.SX32 R168, R168, R79.reuse, 0x1b ;  /* 0x0000004fa8a87211 */ /* 0x080fe400078fdaff */
[----:B------:R-:W-:-:S02]  /*8130*/  LEA.HI.SX32 R74, R74, R79, 0x1b ;  /* 0x0000004f4a4a7211 */ /* 0x000fc400078fdaff */
[----:B------:R-:W-:Y:S02]  /*8140*/  ISETP.GE.AND P3, PT, R136, UR44, PT ;  /* 0x0000002c88007c0c */ /* 0x000fe4000bf66270 */
[----:B------:R-:W-:Y:S02]  /*8150*/  LEA R176, R168, UR30, 0x2 ;  /* 0x0000001ea8b07c11 */ /* 0x000fe4000f8e10ff */
[C---:B------:R-:W-:Y:S02]  /*8160*/  IADD3 R168, PT, PT, R79.reuse, 0x2c0, RZ ;  /* 0x000002c04fa87810 */ /* 0x040fe40007ffe0ff */
[----:B------:R-:W-:Y:S02]  /*8170*/  IADD3 R170, PT, PT, R79, 0x260, RZ ;  /* 0x000002604faa7810 */ /* 0x000fe40007ffe0ff */
[-C--:B------:R-:W-:Y:S02]  /*8180*/  LEA.HI.SX32 R168, R168, R79.reuse, 0x1b ;  /* 0x0000004fa8a87211 */ /* 0x080fe400078fdaff */
[----:B------:R-:W-:-:S02]  /*8190*/  LEA.HI.SX32 R170, R170, R79, 0x1b ;  /* 0x0000004faaaa7211 */ /* 0x000fc400078fdaff */
[----:B------:R-:W-:Y:S02]  /*81a0*/  @!P2 MOV R131, RZ ;  /* 0x000000ff0083a202 */ /* 0x000fe40000000f00 */
[----:B------:R-:W-:Y:S02]  /*81b0*/  ISETP.GE.AND P4, PT, R116, UR44, PT ;  /* 0x0000002c74007c0c */ /* 0x000fe4000bf86270 */
        /* <DEDUP_REMOVED lines=13> */
[----:B------:R-:W-:Y:S01]  /*8290*/  MOV R135, RZ ;  /* 0x000000ff00877202 */ /* 0x000fe20000000f00 */
[----:B-----5:R-:W-:Y:S04]  /*82a0*/  STS [R4], R143 ;  /* 0x0000008f04007388 */ /* 0x020fe80000000800 */
[----:B------:R0:W-:Y:S04]  /*82b0*/  STS [R5+0x80], R182 ;  /* 0x000080b605007388 */ /* 0x0001e80000000800 */
[----:B------:R-:W-:Y:S01]  /*82c0*/  STS [R6+0x100], R117 ;  /* 0x0001007506007388 */ /* 0x000fe20000000800 */
[----:B0-----:R-:W-:-:S02]  /*82d0*/  LEA R182, R72, UR30, 0x2 ;  /* 0x0000001e48b67c11 */ /* 0x001fc4000f8e10ff */
[C---:B------:R-:W-:Y:S01]  /*82e0*/  IADD3 R72, PT, PT, R79.reuse, 0x280, RZ ;  /* 0x000002804f487810 */ /* 0x040fe20007ffe0ff */
[----:B------:R0:W-:Y:S03]  /*82f0*/  STS [R7+0x180], R184 ;  /* 0x000180b807007388 */ /* 0x0001e60000000800 */
[----:B------:R-:W-:Y:S01]  /*8300*/  LEA.HI.SX32 R72, R72, R79, 0x1b ;  /* 0x0000004f48487211 */ /* 0x000fe200078fdaff */
[----:B------:R-:W-:Y:S04]  /*8310*/  STS [R8+0x200], R113 ;  /* 0x0002007108007388 */ /* 0x000fe80000000800 */
[----:B------:R1:W-:Y:S01]  /*8320*/  STS [R9+0x280], R186 ;  /* 0x000280ba09007388 */ /* 0x0003e20000000800 */
[----:B0-----:R-:W-:-:S02]  /*8330*/  IADD3 R184, PT, PT, R79, 0x300, RZ ;  /* 0x000003004fb87810 */ /* 0x001fc40007ffe0ff */
[----:B-1----:R-:W-:Y:S02]  /*8340*/  LEA R186, R72, UR30, 0x2 ;  /* 0x0000001e48ba7c11 */ /* 0x002fe4000f8e10ff */
[----:B------:R-:W0:Y:S01]  /*8350*/  @!P2 LDC.64 R72, c[0x0][0x3e0] ;  /* 0x0000f800ff48ab82 */ /* 0x000e220000000a00 */
[-C--:B------:R-:W-:Y:S02]  /*8360*/  LEA.HI.SX32 R111, R184, R79.reuse, 0x1b ;  /* 0x0000004fb86f7211 */ /* 0x080fe400078fdaff */
[----:B------:R-:W-:Y:S02]  /*8370*/  LEA R184, R74, UR30, 0x2 ;  /* 0x0000001e4ab87c11 */ /* 0x000fe4000f8e10ff */
[----:B------:R-:W-:Y:S01]  /*8380*/  IADD3 R74, PT, PT, R79, 0x320, RZ ;  /* 0x000003204f4a7810 */ /* 0x000fe20007ffe0ff */
[----:B------:R-:W-:Y:S03]  /*8390*/  STS [R10+0x300], R115 ;  /* 0x000300730a007388 */ /* 0x000fe60000000800 */
[----:B------:R-:W-:Y:S01]  /*83a0*/  LEA.HI.SX32 R74, R74, R79, 0x1b ;  /* 0x0000004f4a4a7211 */ /* 0x000fe200078fdaff */
[----:B------:R1:W-:Y:S04]  /*83b0*/  STS [R11+0x380], R188 ;  /* 0x000380bc0b007388 */ /* 0x0003e80000000800 */
[----:B------:R-:W-:Y:S04]  /*83c0*/  STS [R12+0x400], R109 ;  /* 0x0004006d0c007388 */ /* 0x000fe80000000800 */
[----:B------:R-:W-:Y:S04]  /*83d0*/  STS [R13+0x480], R190 ;  /* 0x000480be0d007388 */ /* 0x000fe80000000800 */
[----:B------:R-:W-:Y:S01]  /*83e0*/  STS [R14+0x500], R77 ;  /* 0x0005004d0e007388 */ /* 0x000fe20000000800 */
[----:B-1----:R-:W-:-:S03]  /*83f0*/  LEA R188, R168, UR30, 0x2 ;  /* 0x0000001ea8bc7c11 */ /* 0x002fc6000f8e10ff */
[----:B------:R-:W-:Y:S01]  /*8400*/  STS [R15+0x580], R192 ;  /* 0x000580c00f007388 */ /* 0x000fe20000000800 */
[----:B------:R-:W-:-:S03]  /*8410*/  IADD3 R168, PT, PT, R79, 0x340, RZ ;  /* 0x000003404fa87810 */ /* 0x000fc60007ffe0ff */
[----:B------:R1:W-:Y:S04]  /*8420*/  STS [R16+0x600], R119 ;  /* 0x0006007710007388 */ /* 0x0003e80000000800 */
[----:B------:R-:W-:Y:S04]  /*8430*/  STS [R17+0x680], R194 ;  /* 0x000680c211007388 */ /* 0x000fe80000000800 */
[----:B------:R-:W-:Y:S01]  /*8440*/  STS [R18+0x700], R121 ;  /* 0x0007007912007388 */ /* 0x000fe20000000800 */
[----:B-1----:R-:W-:Y:S02]  /*8450*/  LEA R119, R74, UR30, 0x2 ;  /* 0x0000001e4a777c11 */ /* 0x002fe4000f8e10ff */
[----:B------:R-:W1:Y:S01]  /*8460*/  @!P3 LDC.64 R74, c[0x0][0x3e0] ;  /* 0x0000f800ff4abb82 */ /* 0x000e620000000a00 */
[----:B------:R-:W-:Y:S01]  /*8470*/  STS [R19+0x780], R196 ;  /* 0x000780c413007388 */ /* 0x000fe20000000800 */
[----:B0-----:R-:W-:-:S03]  /*8480*/  @!P2 IMAD.WIDE.U32 R130, R72, UR6, R130 ;  /* 0x000000064882ac25 */ /* 0x001fc6000f8e0082 */
[----:B----4-:R-:W-:Y:S01]  /*8490*/  STS [R182+0x800], R123 ;  /* 0x0008007bb6007388 */ /* 0x010fe20000000800 */
[----:B------:R-:W-:-:S03]  /*84a0*/  IADD3 R72, PT, PT, R79, 0x3c0, RZ ;  /* 0x000003c04f487810 */ /* 0x000fc60007ffe0ff */
[----:B------:R0:W-:Y:S01]  /*84b0*/  STS [R172+0x880], R125 ;  /* 0x0008807dac007388 */ /* 0x0001e20000000800 */
[-C--:B------:R-:W-:Y:S01]  /*84c0*/  LEA.HI.SX32 R115, R170, R79.reuse, 0x1b ;  /* 0x0000004faa737211 */ /* 0x080fe200078fdaff */
[----:B------:R-:W-:Y:S01]  /*84d0*/  @!P2 IMAD R73, R73, UR6, R131 ;  /* 0x000000064949ac24 */ /* 0x000fe2000f8e0283 */
[C---:B------:R-:W-:Y:S02]  /*84e0*/  IADD3 R170, PT, PT, R79.reuse, 0x360, RZ ;  /* 0x000003604faa7810 */ /* 0x040fe40007ffe0ff */
[-C--:B------:R-:W-:Y:S02]  /*84f0*/  LEA.HI.SX32 R72, R72, R79.reuse, 0x1b ;  /* 0x0000004f48487211 */ /* 0x080fe400078fdaff */
[----:B0-----:R-:W-:Y:S02]  /*8500*/  LEA.HI.SX32 R125, R168, R79, 0x1b ;  /* 0x0000004fa87d7211 */ /* 0x001fe400078fdaff */
[C---:B------:R-:W-:Y:S02]  /*8510*/  IADD3 R168, PT, PT, R79.reuse, 0x3e0, RZ ;  /* 0x000003e04fa87810 */ /* 0x040fe40007ffe0ff */
[----:B------:R-:W-:-:S02]  /*8520*/  IADD3 R190, PT, PT, R79, 0x380, RZ ;  /* 0x000003804fbe7810 */ /* 0x000fc40007ffe0ff */
[-C--:B------:R-:W-:Y:S02]  /*8530*/  LEA.HI.SX32 R127, R168, R79.reuse, 0x1b ;  /* 0x0000004fa87f7211 */ /* 0x080fe400078fdaff */
[----:B------:R-:W-:Y:S02]  /*8540*/  @!P2 LEA R168, P5, R130, UR27, 0x2 ;  /* 0x0000001b82a8ac11 */ /* 0x000fe4000f8a10ff */
[----:B------:R-:W-:Y:S01]  /*8550*/  IADD3 R192, PT, PT, R79, 0x3a0, RZ ;  /* 0x000003a04fc07810 */ /* 0x000fe20007ffe0ff */
[----:B------:R0:W-:Y:S01]  /*8560*/  STS [R176+0x900], R137 ;  /* 0x00090089b0007388 */ /* 0x0001e20000000800 */
[----:B------:R-:W-:Y:S02]  /*8570*/  LEA R115, R115, UR30, 0x2 ;  /* 0x0000001e73737c11 */ /* 0x000fe4000f8e10ff */
[----:B------:R-:W-:Y:S01]  /*8580*/  LEA.HI.SX32 R117, R170, R79, 0x1b ;  /* 0x0000004faa757211 */ /* 0x000fe200078fdaff */
[----:B------:R4:W-:Y:S01]  /*8590*/  STS [R174+0x980], R139 ;  /* 0x0009808bae007388 */ /* 0x0009e20000000800 */
[----:B------:R-:W-:-:S02]  /*85a0*/  LEA R111, R111, UR30, 0x2 ;  /* 0x0000001e6f6f7c11 */ /* 0x000fc4000f8e10ff */
[-C--:B------:R-:W-:Y:S01]  /*85b0*/  LEA.HI.SX32 R121, R190, R79.reuse, 0x1b ;  /* 0x0000004fbe797211 */ /* 0x080fe200078fdaff */
[----:B------:R-:W-:Y:S01]  /*85c0*/  STS [R186+0xa00], R147 ;  /* 0x000a0093ba007388 */ /* 0x000fe20000000800 */
[----:B------:R-:W-:Y:S02]  /*85d0*/  LEA R129, R72, UR30, 0x2 ;  /* 0x0000001e48817c11 */ /* 0x000fe4000f8e10ff */
[----:B------:R-:W-:Y:S01]  /*85e0*/  @!P2 LEA.HI.X R169, R130, UR28, R73, 0x2, P5 ;  /* 0x0000001c82a9ac11 */ /* 0x000fe2000a8f1449 */
[----:B------:R-:W-:Y:S01]  /*85f0*/  STS [R184+0xa80], R149 ;  /* 0x000a8095b8007388 */ /* 0x000fe20000000800 */
[----:B------:R-:W-:Y:S01]  /*8600*/  LEA.HI.SX32 R123, R192, R79, 0x1b ;  /* 0x0000004fc07b7211 */ /* 0x000fe200078fdaff */
[----:B------:R-:W5:Y:S01]  /*8610*/  @!P4 LDC.64 R72, c[0x0][0x3e0] ;  /* 0x0000f800ff48cb82 */ /* 0x000f620000000a00 */
[----:B------:R-:W-:Y:S01]  /*8620*/  LEA R125, R125, UR30, 0x2 ;  /* 0x0000001e7d7d7c11 */ /* 0x000fe2000f8e10ff */
[----:B------:R4:W-:Y:S01]  /*8630*/  STS [R188+0xb00], R145 ;  /* 0x000b0091bc007388 */ /* 0x0009e20000000800 */
[----:B------:R-:W-:-:S02]  /*8640*/  LEA R117, R117, UR30, 0x2 ;  /* 0x0000001e75757c11 */ /* 0x000fc4000f8e10ff */
[----:B------:R-:W-:Y:S01]  /*8650*/  LEA R121, R121, UR30, 0x2 ;  /* 0x0000001e79797c11 */ /* 0x000fe2000f8e10ff */
[----:B------:R-:W-:Y:S01]  /*8660*/  STS [R115+0xb80], R198 ;  /* 0x000b80c673007388 */ /* 0x000fe20000000800 */
[----:B------:R-:W-:Y:S01]  /*8670*/  LEA R123, R123, UR30, 0x2 ;  /* 0x0000001e7b7b7c11 */ /* 0x000fe2000f8e10ff */
[----:B------:R-:W4:Y:S01]  /*8680*/  @!P6 LDC.64 R130, c[0x0][0x3e0] ;  /* 0x0000f800ff82eb82 */ /* 0x000f220000000a00 */
[----:B------:R-:W-:Y:S01]  /*8690*/  @!P3 MOV R170, R136 ;  /* 0x0000008800aab202 */ /* 0x000fe20000000f00 */
[----:B------:R-:W-:Y:S01]  /*86a0*/  STS [R111+0xc00], R200 ;  /* 0x000c00c86f007388 */ /* 0x000fe20000000800 */
[----:B------:R-:W-:Y:S02]  /*86b0*/  LEA R127, R127, UR30, 0x2 ;  /* 0x0000001e7f7f7c11 */ /* 0x000fe4000f8e10ff */
[----:B------:R-:W-:Y:S01]  /*86c0*/  MOV R190, UR10 ;  /* 0x0000000a00be7c02 */ /* 0x000fe20008000f00 */
[----:B--2---:R-:W-:Y:S01]  /*86d0*/  STS [R119+0xc80], R202 ;  /* 0x000c80ca77007388 */ /* 0x004fe20000000800 */
[----:B-1----:R-:W-:-:S03]  /*86e0*/  @!P3 IMAD.WIDE.U32 R170, R74, UR6, R170 ;  /* 0x000000064aaabc25 */ /* 0x002fc6000f8e00aa */
[----:B------:R-:W-:Y:S04]  /*86f0*/  STS [R125+0xd00], R204 ;  /* 0x000d00cc7d007388 */ /* 0x000fe80000000800 */
[----:B------:R-:W-:Y:S04]  /*8700*/  STS [R117+0xd80], R206 ;  /* 0x000d80ce75007388 */ /* 0x000fe80000000800 */
[----:B---3--:R-:W-:Y:S01]  /*8710*/  STS [R121+0xe00], R210 ;  /* 0x000e00d279007388 */ /* 0x008fe20000000800 */
[----:B------:R-:W-:-:S03]  /*8720*/  ISETP.GE.AND P5, PT, R112, UR44, PT ;  /* 0x0000002c70007c0c */ /* 0x000fc6000bfa6270 */
[----:B------:R-:W-:Y:S01]  /*8730*/  STS [R123+0xe80], R208 ;  /* 0x000e80d07b007388 */ /* 0x000fe20000000800 */
[----:B------:R-:W-:-:S03]  /*8740*/  @!P3 IMAD R75, R75, UR6, R171 ;  /* 0x000000064b4bbc24 */ /* 0x000fc6000f8e02ab */
[----:B------:R-:W-:Y:S04]  /*8750*/  STS [R129+0xf00], R212 ;  /* 0x000f00d481007388 */ /* 0x000fe80000000800 */
[----:B------:R1:W-:Y:S04]  /*8760*/  STS [R127+0xf80], R214 ;  /* 0x000f80d67f007388 */ /* 0x0003e80000000800 */
[----:B0-----:R-:W2:Y:S01]  /*8770*/  LDG.E.64 R136, desc[UR32][R190.64] ;  /* 0x00000020be887981 */ /* 0x001ea2000c1e1b00 */
[----:B------:R-:W-:-:S03]  /*8780*/  NOP ;  /* 0x0000000000007918 */ /* 0x000fc60000000000 */
[----:B------:R0:W3:Y:S01]  /*8790*/  @!P2 LDG.E R133, desc[UR32][R168.64] ;  /* 0x00000020a885a981 */ /* 0x0000e2000c1e1900 */
[C---:B------:R-:W-:Y:S02]  /*87a0*/  @!P3 LEA R192, P2, R170.reuse, UR27, 0x2 ;  /* 0x0000001baac0bc11 */ /* 0x040fe4000f8410ff */
[----:B------:R-:W-:Y:S02]  /*87b0*/  @!P4 MOV R171, RZ ;  /* 0x000000ff00abc202 */ /* 0x000fe40000000f00 */
[----:B------:R-:W-:Y:S02]  /*87c0*/  @!P3 LEA.HI.X R193, R170, UR28, R75, 0x2, P2 ;  /* 0x0000001caac1bc11 */ /* 0x000fe400090f144b */
[----:B------:R-:W-:Y:S01]  /*87d0*/  @!P4 MOV R170, R116 ;  /* 0x0000007400aac202 */ /* 0x000fe20000000f00 */
[----:B------:R-:W1:Y:S01]  /*87e0*/  @!P5 LDC.64 R74, c[0x0][0x3e0] ;  /* 0x0000f800ff4adb82 */ /* 0x000e620000000a00 */
[----:B------:R-:W-:-:S03]  /*87f0*/  MOV R194, RZ ;  /* 0x000000ff00c27202 */ /* 0x000fc60000000f00 */
[----:B-----5:R-:W-:Y:S01]  /*8800*/  @!P4 IMAD.WIDE.U32 R170, R72, UR6, R170 ;  /* 0x0000000648aacc25 */ /* 0x020fe2000f8e00aa */
[----:B------:R-:W-:Y:S02]  /*8810*/  ISETP.GE.AND P2, PT, R114, UR44, PT ;  /* 0x0000002c72007c0c */ /* 0x000fe4000bf46270 */
[----:B------:R-:W5:Y:S01]  /*8820*/  @!P3 LDG.E R194, desc[UR32][R192.64] ;  /* 0x00000020c0c2b981 */ /* 0x000f62000c1e1900 */
[----:B------:R-:W-:Y:S01]  /*8830*/  @!P4 IMAD R73, R73, UR6, R171 ;  /* 0x000000064949cc24 */ /* 0x000fe2000f8e02ab */
[----:B0-----:R-:W-:Y:S01]  /*8840*/  @!P4 LEA R168, P3, R170, UR27, 0x2 ;  /* 0x0000001baaa8cc11 */ /* 0x001fe2000f8610ff */
[----:B----4-:R-:W-:-:S03]  /*8850*/  @!P6 IMAD.WIDE.U32 R160, R130, UR6, R160 ;  /* 0x0000000682a0ec25 */ /* 0x010fc6000f8e00a0 */
[----:B------:R-:W-:Y:S01]  /*8860*/  @!P4 LEA.HI.X R169, R170, UR28, R73, 0x2, P3 ;  /* 0x0000001caaa9cc11 */ /* 0x000fe200098f1449 */
[----:B------:R-:W-:-:S04]  /*8870*/  @!P6 IMAD R131, R131, UR6, R161 ;  /* 0x000000068383ec24 */ /* 0x000fc8000f8e02a1 */
[----:B------:R0:W4:Y:S01]  /*8880*/  @!P4 LDG.E R135, desc[UR32][R168.64] ;  /* 0x00000020a887c981 */ /* 0x000122000c1e1900 */
[----:B------:R-:W-:Y:S01]  /*8890*/  @!P6 LEA R130, P4, R160, UR27, 0x2 ;  /* 0x0000001ba082ec11 */ /* 0x000fe2000f8810ff */
[----:B------:R-:W0:Y:S01]  /*88a0*/  @!P2 LDC.64 R72, c[0x0][0x3e0] ;  /* 0x0000f800ff48ab82 */ /* 0x000e220000000a00 */
[----:B------:R-:W-:Y:S02]  /*88b0*/  ISETP.GE.AND P3, PT, R120, UR44, PT ;  /* 0x0000002c78007c0c */ /* 0x000fe4000bf66270 */
[----:B------:R-:W-:Y:S02]  /*88c0*/  @!P6 LEA.HI.X R131, R160, UR28, R131, 0x2, P4 ;  /* 0x0000001ca083ec11 */ /* 0x000fe4000a0f1483 */
[----:B------:R-:W-:Y:S02]  /*88d0*/  @!P5 MOV R160, R112 ;  /* 0x0000007000a0d202 */ /* 0x000fe40000000f00 */
[----:B------:R-:W-:Y:S02]  /*88e0*/  @!P5 MOV R161, RZ ;  /* 0x000000ff00a1d202 */ /* 0x000fe40000000f00 */
[----:B------:R-:W-:Y:S01]  /*88f0*/  MOV R116, RZ ;  /* 0x000000ff00747202 */ /* 0x000fe20000000f00 */
[----:B-1----:R-:W-:-:S04]  /*8900*/  @!P5 IMAD.WIDE.U32 R160, R74, UR6, R160 ;  /* 0x000000064aa0dc25 */ /* 0x002fc8000f8e00a0 */
[----:B------:R-:W1:Y:S01]  /*8910*/  @!P3 LDC.64 R112, c[0x0][0x3e0] ;  /* 0x0000f800ff70bb82 */ /* 0x000e620000000a00 */
[----:B------:R0:W4:Y:S01]  /*8920*/  @!P6 LDG.E R116, desc[UR32][R130.64] ;  /* 0x000000208274e981 */ /* 0x000122000c1e1900 */
[----:B------:R-:W-:Y:S01]  /*8930*/  @!P5 IMAD R75, R75, UR6, R161 ;  /* 0x000000064b4bdc24 */ /* 0x000fe2000f8e02a1 */
[----:B0-----:R-:W-:Y:S02]  /*8940*/  @!P5 LEA R168, P6, R160, UR27, 0x2 ;  /* 0x0000001ba0a8dc11 */ /* 0x001fe4000f8c10ff */
[----:B------:R-:W-:Y:S02]  /*8950*/  ISETP.GE.AND P4, PT, R108, UR44, PT ;  /* 0x0000002c6c007c0c */ /* 0x000fe4000bf86270 */
[----:B------:R-:W-:Y:S02]  /*8960*/  @!P5 LEA.HI.X R169, R160, UR28, R75, 0x2, P6 ;  /* 0x0000001ca0a9dc11 */ /* 0x000fe4000b0f144b */
[----:B------:R-:W-:Y:S02]  /*8970*/  @!P2 MOV R160, R114 ;  /* 0x0000007200a0a202 */ /* 0x000fe40000000f00 */
[----:B------:R-:W-:-:S02]  /*8980*/  @!P2 MOV R161, RZ ;  /* 0x000000ff00a1a202 */ /* 0x000fc40000000f00 */
[----:B------:R-:W-:Y:S01]  /*8990*/  MOV R139, RZ ;  /* 0x000000ff008b7202 */ /* 0x000fe20000000f00 */
[----:B------:R-:W-:-:S04]  /*89a0*/  @!P2 IMAD.WIDE.U32 R160, R72, UR6, R160 ;  /* 0x0000000648a0ac25 */ /* 0x000fc8000f8e00a0 */
[----:B------:R-:W0:Y:S01]  /*89b0*/  @!P4 LDC.64 R74, c[0x0][0x3e0] ;  /* 0x0000f800ff4acb82 */ /* 0x000e220000000a00 */
[----:B------:R-:W4:Y:S01]  /*89c0*/  @!P5 LDG.E R139, desc[UR32][R168.64] ;  /* 0x00000020a88bd981 */ /* 0x000f22000c1e1900 */
        /* <DEDUP_REMOVED lines=331> */
[----:B------:R-:W-:Y:S01]  /*9e80*/  MUFU.SIN R173, R132 ;  /* 0x0000008400ad7308 */ /* 0x000fe20000000400 */
[----:B-1----:R-:W-:-:S07]  /*9e90*/  FMUL.FTZ R113, R72, R41 ;  /* 0x0000002948717220 */ /* 0x002fce0000410000 */
[----:B------:R1:W5:Y:S01]  /*9ea0*/  MUFU.COS R175, R132 ;  /* 0x0000008400af7308 */ /* 0x0003620000000000 */
        /* <DEDUP_REMOVED lines=9> */
[----:B------:R-:W3:Y:S04]  /*9f40*/  MUFU.EX2 R132, R132 ;  /* 0x0000008400847308 */ /* 0x000ee80000000800 */
[----:B------:R-:W5:Y:S04]  /*9f50*/  MUFU.EX2 R134, R134 ;  /* 0x0000008600867308 */ /* 0x000f680000000800 */
[----:B------:R-:W5:Y:S04]  /*9f60*/  MUFU.EX2 R75, R75 ;  /* 0x0000004b004b7308 */ /* 0x000f680000000800 */
[----:B------:R-:W5:Y:S04]  /*9f70*/  MUFU.EX2 R76, R76 ;  /* 0x0000004c004c7308 */ /* 0x000f680000000800 */
[----:B------:R-:W5:Y:S01]  /*9f80*/  MUFU.EX2 R108, R108 ;  /* 0x0000006c006c7308 */ /* 0x000f620000000800 */
[----:B------:R-:W-:-:S03]  /*9f90*/  LEA.HI.SX32 R73, R73, R73, 0x1b ;  /* 0x0000004949497211 */ /* 0x000fc600078fdaff */
[----:B------:R-:W5:Y:S01]  /*9fa0*/  MUFU.EX2 R77, R77 ;  /* 0x0000004d004d7308 */ /* 0x000f620000000800 */
[----:B------:R-:W-:Y:S01]  /*9fb0*/  LEA R73, R73, UR30, 0x2 ;  /* 0x0000001e49497c11 */ /* 0x000fe2000f8e10ff */
[----:B--2---:R-:W-:Y:S01]  /*9fc0*/  FMUL.FTZ R197, R196, R197 ;  /* 0x000000c5c4c57220 */ /* 0x004fe20000410000 */
[----:B-1----:R-:W-:Y:S01]  /*9fd0*/  FMUL.FTZ R207, R109, R126 ;  /* 0x0000007e6dcf7220 */ /* 0x002fe20000410000 */
[C---:B----4-:R-:W-:Y:S01]  /*9fe0*/  FMUL.FTZ R205, R113.reuse, R128 ;  /* 0x0000008071cd7220 */ /* 0x050fe20000410000 */
[----:B------:R-:W-:Y:S01]  /*9ff0*/  FMUL.FTZ R204, R113, R204 ;  /* 0x000000cc71cc7220 */ /* 0x000fe20000410000 */
[C---:B0-----:R-:W-:Y:S01]  /*a000*/  FMUL.FTZ R203, R130.reuse, R203 ;  /* 0x000000cb82cb7220 */ /* 0x041fe20000410000 */
[----:B------:R-:W-:Y:S01]  /*a010*/  FMUL.FTZ R202, R130, R131 ;  /* 0x0000008382ca7220 */ /* 0x000fe20000410000 */
[C---:B---3--:R-:W-:Y:S01]  /*a020*/  FMUL.FTZ R201, R132.reuse, R201 ;  /* 0x000000c984c97220 */ /* 0x048fe20000410000 */
[----:B------:R-:W-:Y:S01]  /*a030*/  FMUL.FTZ R200, R132, R137 ;  /* 0x0000008984c87220 */ /* 0x000fe20000410000 */
[C---:B-----5:R-:W-:Y:S01]  /*a040*/  FMUL.FTZ R199, R134.reuse, R199 ;  /* 0x000000c786c77220 */ /* 0x060fe20000410000 */
[----:B------:R-:W-:Y:S01]  /*a050*/  FMUL.FTZ R198, R134, R153 ;  /* 0x0000009986c67220 */ /* 0x000fe20000410000 */
[----:B------:R-:W-:Y:S01]  /*a060*/  FMUL.FTZ R196, R196, R167 ;  /* 0x000000a7c4c47220 */ /* 0x000fe20000410000 */
[C---:B------:R-:W-:Y:S01]  /*a070*/  FMUL.FTZ R195, R75.reuse, R144 ;  /* 0x000000904bc37220 */ /* 0x040fe20000410000 */
[C---:B------:R-:W-:Y:S01]  /*a080*/  FMUL.FTZ R190, R76.reuse, R171 ;  /* 0x000000ab4cbe7220 */ /* 0x040fe20000410000 */
        /* <DEDUP_REMOVED lines=83> */
[----:B-1----:R-:W-:-:S03]  /*a5c0*/  FMUL.FTZ R108, R75, R108 ;  /* 0x0000006c4b6c7220 */ /* 0x002fc60000410000 */
[----:B------:R-:W-:Y:S01]  /*a5d0*/  STS [R127+0x2000], R220 ;  /* 0x002000dc7f007388 */ /* 0x000fe20000000800 */
[----:B------:R-:W-:Y:S01]  /*a5e0*/  NOP ;  /* 0x0000000000007918 */ /* 0x000fe20000000000 */
[----:B------:R0:W-:Y:S02]  /*a5f0*/  MUFU.COS R223, R109 ;  /* 0x0000006d00df7308 */ /* 0x0001e40000000000 */
[----:B------:R-:W1:Y:S04]  /*a600*/  LDS R115, [R73+0x10ac] ;  /* 0x0010ac0049737984 */ /* 0x000e680000000800 */
[----:B------:R-:W2:Y:S02]  /*a610*/  LDS R125, [R73+0x10c4] ;  /* 0x0010c400497d7984 */ /* 0x000ea40000000800 */
[----:B------:R-:W-:Y:S01]  /*a620*/  MUFU.SIN R225, R77 ;  /* 0x0000004d00e17308 */ /* 0x000fe20000000400 */
[----:B0-----:R-:W-:Y:S01]  /*a630*/  FMUL.FTZ R109, R75, R76 ;  /* 0x0000004c4b6d7220 */ /* 0x001fe20000410000 */
[----:B------:R-:W0:Y:S04]  /*a640*/  LDS R121, [R73+0x10bc] ;  /* 0x0010bc0049797984 */ /* 0x000e280000000800 */
[----:B------:R-:W3:Y:S02]  /*a650*/  LDS R127, [R73+0x10c8] ;  /* 0x0010c800497f7984 */ /* 0x000ee40000000800 */
[----:B------:R4:W5:Y:S02]  /*a660*/  MUFU.COS R227, R77 ;  /* 0x0000004d00e37308 */ /* 0x0009640000000000 */
[----:B------:R-:W3:Y:S04]  /*a670*/  LDS R129, [R73+0x10cc] ;  /* 0x0010cc0049817984 */ /* 0x000ee80000000800 */
[----:B------:R-:W3:Y:S02]  /*a680*/  LDS R133, [R73+0x10dc] ;  /* 0x0010dc0049857984 */ /* 0x000ee40000000800 */
[----:B------:R5:W2:Y:S02]  /*a690*/  MUFU.EX2 R172, R72 ;  /* 0x0000004800ac7308 */ /* 0x000aa40000000800 */
[----:B------:R-:W3:Y:S04]  /*a6a0*/  LDS R135, [R73+0x10e0] ;  /* 0x0010e00049877984 */ /* 0x000ee80000000800 */
[----:B------:R-:W3:Y:S04]  /*a6b0*/  LDS R141, [R73+0x10e4] ;  /* 0x0010e400498d7984 */ /* 0x000ee80000000800 */
[----:B------:R-:W3:Y:S04]  /*a6c0*/  LDS R147, [R73+0x1080] ;  /* 0x0010800049937984 */ /* 0x000ee80000000800 */
[----:B------:R-:W3:Y:S04]  /*a6d0*/  LDS R75, [R73+0x1084] ;  /* 0x00108400494b7984 */ /* 0x000ee80000000800 */
[----:B------:R-:W3:Y:S04]  /*a6e0*/  LDS R149, [R73+0x1088] ;  /* 0x0010880049957984 */ /* 0x000ee80000000800 */
[----:B------:R-:W3:Y:S04]  /*a6f0*/  LDS R119, [R73+0x108c] ;  /* 0x00108c0049777984 */ /* 0x000ee80000000800 */
[----:B------:R-:W3:Y:S04]  /*a700*/  LDS R151, [R73+0x1090] ;  /* 0x0010900049977984 */ /* 0x000ee80000000800 */
        /* <DEDUP_REMOVED lines=19> */
[----:B------:R-:W-:-:S04]  /*a840*/  UIADD3 UR7, UPT, UPT, UR19, -0x1, URZ ;  /* 0xffffffff13077890 */ /* 0x000fc8000fffe0ff */
[----:B------:R-:W-:-:S04]  /*a850*/  ULEA.HI UR10, UR7, UR7, URZ, 0x1 ;  /* 0x00000007070a7291 */ /* 0x000fc8000f8f08ff */
[----:B------:R-:W-:-:S04]  /*a860*/  ULOP3.LUT UR10, UR10, 0xfffffe, URZ, 0xc0, !UPT ;  /* 0x00fffffe0a0a7892 */ /* 0x000fc8000f8ec0ff */
[----:B------:R-:W-:Y:S01]  /*a870*/  UIADD3 UR7, UPT, UPT, UR7, -UR10, URZ ;  /* 0x8000000a07077290 */ /* 0x000fe2000fffe0ff */
[----:B------:R-:W-:-:S03]  /*a880*/  ISETP.NE.AND P2, PT, R3, RZ, PT ;  /* 0x000000ff0300720c */ /* 0x000fc60003f45270 */
[----:B------:R-:W-:Y:S01]  /*a890*/  ULEA UR7, UR7, UR6, 0x8 ;  /* 0x0000000607077291 */ /* 0x000fe2000f8e40ff */
[C---:B------:R-:W-:Y:S01]  /*a8a0*/  IADD3 R138, PT, PT, R3.reuse, 0x200, RZ ;  /* 0x00000200038a7810 */ /* 0x040fe20007ffe0ff */
[----:B------:R-:W4:Y:S01]  /*a8b0*/  MUFU.EX2 R78, R78 ;  /* 0x0000004e004e7308 */ /* 0x000f220000000800 */
[----:B------:R-:W-:-:S03]  /*a8c0*/  ISETP.NE.AND P3, PT, R3, 0x1f, PT ;  /* 0x0000001f0300780c */ /* 0x000fc60003f65270 */
[----:B------:R-:W-:-:S04]  /*a8d0*/  SEL R76, R138, UR7, P2 ;  /* 0x000000078a4c7c07 */ /* 0x000fc80009000000 */
[----:B------:R-:W-:Y:S01]  /*a8e0*/  LEA R76, R76, UR30, 0x3 ;  /* 0x0000001e4c4c7c11 */ /* 0x000fe2000f8e18ff */
[----:B------:R-:W-:Y:S01]  /*a8f0*/  BSSY.RECONVERGENT B0, `(.L_x_13789) ;  /* 0x0000034000007945 */ /* 0x000fe20003800200 */
[----:B-1----:R-:W-:Y:S01]  /*a900*/  FMUL.FTZ R140, R88, -R115 ;  /* 0x80000073588c7220 */ /* 0x002fe20000410000 */
[----:B--2---:R-:W-:Y:S02]  /*a910*/  FMUL.FTZ R124, R94, -R125 ;  /* 0x8000007d5e7c7220 */ /* 0x004fe40000410000 */
[----:B------:R1:W-:Y:S01]  /*a920*/  STS.64 [R76+0x4650], R108 ;  /* 0x0046506c4c007388 */ /* 0x0003e20000000a00 */
[----:B------:R-:W-:Y:S01]  /*a930*/  FMUL.FTZ R116, R172, R227 ;  /* 0x000000e3ac747220 */ /* 0x000fe20000410000 */
[----:B0-----:R-:W-:Y:S01]  /*a940*/  FMUL.FTZ R142, R92, -R121 ;  /* 0x800000795c8e7220 */ /* 0x001fe20000410000 */
[C---:B---3--:R-:W-:Y:S01]  /*a950*/  FMUL.FTZ R122, R98.reuse, R127 ;  /* 0x0000007f627a7220 */ /* 0x048fe20000410000 */
[----:B------:R-:W-:Y:S01]  /*a960*/  FMUL.FTZ R115, R98, -R129 ;  /* 0x8000008162737220 */ /* 0x000fe20000410000 */
[----:B------:R-:W-:Y:S01]  /*a970*/  FMUL.FTZ R125, R104, -R133 ;  /* 0x80000085687d7220 */ /* 0x000fe20000410000 */
[C---:B------:R-:W-:Y:S01]  /*a980*/  FMUL.FTZ R176, R106.reuse, R135 ;  /* 0x000000876ab07220 */ /* 0x040fe20000410000 */
[----:B------:R-:W-:Y:S01]  /*a990*/  FMUL.FTZ R182, R106, -R141 ;  /* 0x8000008d6ab67220 */ /* 0x000fe20000410000 */
        /* <DEDUP_REMOVED lines=14> */
[C---:B------:R-:W-:Y:S01]  /*aa80*/  FMUL.FTZ R163, R90.reuse, R163 ;  /* 0x000000a35aa37220 */ /* 0x040fe20000410000 */
[----:B------:R-:W-:Y:S01]  /*aa90*/  FMUL.FTZ R123, R90, -R123 ;  /* 0x8000007b5a7b7220 */ /* 0x000fe20000410000 */
[----:B------:R-:W-:Y:S01]  /*aaa0*/  FMUL.FTZ R165, R92, R165 ;  /* 0x000000a55ca57220 */ /* 0x000fe20000410000 */
[----:B------:R-:W-:Y:S01]  /*aab0*/  FMUL.FTZ R161, R94, R161 ;  /* 0x000000a15ea17220 */ /* 0x000fe20000410000 */
[C---:B------:R-:W-:Y:S01]  /*aac0*/  FMUL.FTZ R121, R102.reuse, R131 ;  /* 0x0000008366797220 */ /* 0x040fe20000410000 */
[----:B------:R-:W-:Y:S01]  /*aad0*/  FMUL.FTZ R145, R102, -R145 ;  /* 0x8000009166917220 */ /* 0x000fe20000410000 */
[----:B------:R-:W-:Y:S01]  /*aae0*/  FMUL.FTZ R143, R104, R143 ;  /* 0x0000008f688f7220 */ /* 0x000fe20000410000 */
        /* <DEDUP_REMOVED lines=18> */
.L_x_13790:
[----:B------:R-:W-:-:S05]  /*ac10*/  LEA R3, R3, UR30, 0x3 ;  /* 0x0000001e03037c11 */ /* 0x000fca000f8e18ff */
[----:B------:R0:W1:Y:S02]  /*ac20*/  LDS.64 R110, [R3+0x5658] ;  /* 0x00565800036e7984 */ /* 0x0000640000000a00 */
.L_x_13791:
[----:B------:R-:W-:Y:S05]  /*ac30*/  BSYNC.RECONVERGENT B0 ;  /* 0x0000000000007941 */ /* 0x000fea0003800200 */
.L_x_13789:
        /* <DEDUP_REMOVED lines=150> */
[CC--:B------:R-:W-:Y:S01]  /*b5a0*/  FMUL.FTZ R77, R139.reuse, R76.reuse ;  /* 0x0000004c8b4d7220 */ /* 0x0c0fe20000410000 */
[C---:B------:R-:W-:Y:S01]  /*b5b0*/  FFMA.FTZ R75, R32.reuse, R223, R75 ;  /* 0x000000df204b7223 */ /* 0x040fe2000001004b */
[----:B------:R-:W-:Y:S01]  /*b5c0*/  FMUL.FTZ R131, R139, R217 ;  /* 0x000000d98b837220 */ /* 0x000fe20000410000 */
[----:B------:R-:W-:Y:S01]  /*b5d0*/  FFMA.FTZ R3, R32, R225, R74 ;  /* 0x000000e120037223 */ /* 0x000fe2000001004a */
[----:B------:R-:W-:Y:S01]  /*b5e0*/  FFMA.FTZ R217, R174, R217, -R77 ;  /* 0x000000d9aed97223 */ /* 0x000fe2000001084d */
[----:B------:R-:W-:Y:S01]  /*b5f0*/  FMUL.FTZ R77, R166, R75 ;  /* 0x0000004ba64d7220 */ /* 0x000fe20000410000 */
[----:B------:R-:W-:Y:S01]  /*b600*/  FFMA.FTZ R131, R174, R76, R131 ;  /* 0x0000004cae837223 */ /* 0x000fe20000010083 */
[-C--:B------:R-:W-:Y:S01]  /*b610*/  FMUL.FTZ R74, R166, R3.reuse ;  /* 0x00000003a64a7220 */ /* 0x080fe20000410000 */
[-C--:B------:R-:W-:Y:S01]  /*b620*/  FMUL.FTZ R186, R167, R50.reuse ;  /* 0x00000032a7ba7220 */ /* 0x080fe20000410000 */
[----:B------:R-:W-:Y:S01]  /*b630*/  FFMA.FTZ R77, R168, R3, -R77 ;  /* 0x00000003a84d7223 */ /* 0x000fe2000001084d */
[----:B------:R-:W-:Y:S01]  /*b640*/  FMUL.FTZ R3, R172, R131 ;  /* 0x00000083ac037220 */ /* 0x000fe20000410000 */
[----:B------:R-:W-:Y:S01]  /*b650*/  FFMA.FTZ R74, R168, R75, R74 ;  /* 0x0000004ba84a7223 */ /* 0x000fe2000001004a */
[----:B------:R-:W-:Y:S01]  /*b660*/  FMUL.FTZ R194, R153, R50 ;  /* 0x0000003299c27220 */ /* 0x000fe20000410000 */
[C---:B------:R-:W-:Y:S01]  /*b670*/  FFMA.FTZ R77, R33.reuse, R186, R77 ;  /* 0x000000ba214d7223 */ /* 0x040fe2000001004d */
[-C--:B------:R-:W-:Y:S01]  /*b680*/  FFMA.FTZ R3, R116, R217.reuse, -R3 ;  /* 0x000000d974037223 */ /* 0x080fe20000010803 */
[----:B------:R-:W-:Y:S01]  /*b690*/  FMUL.FTZ R217, R172, R217 ;  /* 0x000000d9acd97220 */ /* 0x000fe20000410000 */
[----:B------:R-:W-:Y:S01]  /*b6a0*/  FFMA.FTZ R75, R33, R194, R74 ;  /* 0x000000c2214b7223 */ /* 0x000fe2000001004a */
[----:B------:R-:W-:-:S02]  /*b6b0*/  FMUL.FTZ R78, R162, R77 ;  /* 0x0000004da24e7220 */ /* 0x000fc40000410000 */
[----:B------:R-:W-:Y:S01]  /*b6c0*/  FFMA.FTZ R74, R116, R131, R217 ;  /* 0x00000083744a7223 */ /* 0x000fe200000100d9 */
[-C--:B------:R-:W-:Y:S01]  /*b6d0*/  FMUL.FTZ R131, R162, R75.reuse ;  /* 0x0000004ba2837220 */ /* 0x080fe20000410000 */
[----:B------:R-:W-:Y:S01]  /*b6e0*/  FFMA.FTZ R75, R164, R75, R78 ;  /* 0x0000004ba44b7223 */ /* 0x000fe2000001004e */
[-C--:B------:R-:W-:Y:S01]  /*b6f0*/  FMUL.FTZ R215, R128, R49.reuse ;  /* 0x0000003180d77220 */ /* 0x080fe20000410000 */
[----:B------:R-:W-:Y:S01]  /*b700*/  FMUL.FTZ R217, R130, R49 ;  /* 0x0000003182d97220 */ /* 0x000fe20000410000 */
[----:B------:R-:W-:Y:S02]  /*b710*/  FFMA.FTZ R76, R164, R77, -R131 ;  /* 0x0000004da44c7223 */ /* 0x000fe40000010883 */
[C---:B------:R-:W-:Y:S02]  /*b720*/  FFMA.FTZ R75, R34.reuse, R215, R75 ;  /* 0x000000d7224b7223 */ /* 0x040fe4000001004b */
[----:B------:R-:W-:Y:S02]  /*b730*/  FFMA.FTZ R76, R34, R217, R76 ;  /* 0x000000d9224c7223 */ /* 0x000fe4000001004c */
[----:B------:R-:W-:Y:S01]  /*b740*/  FMUL.FTZ R77, R139, R75 ;  /* 0x0000004b8b4d7220 */ /* 0x000fe20000410000 */
[----:B------:R-:W-:Y:S01]  /*b750*/  FMUL.FTZ R214, R137, R52 ;  /* 0x0000003489d67220 */ /* 0x000fe20000410000 */
[----:B------:R-:W-:-:S02]  /*b760*/  FMUL.FTZ R78, R139, R76 ;  /* 0x0000004c8b4e7220 */ /* 0x000fc40000410000 */
[C---:B------:R-:W-:Y:S01]  /*b770*/  FFMA.FTZ R77, R174.reuse, R76, -R77 ;  /* 0x0000004cae4d7223 */ /* 0x040fe2000001084d */
[----:B------:R-:W-:Y:S01]  /*b780*/  FMUL.FTZ R188, R113, R52 ;  /* 0x0000003471bc7220 */ /* 0x000fe20000410000 */
[----:B------:R-:W-:Y:S02]  /*b790*/  FFMA.FTZ R78, R174, R75, R78 ;  /* 0x0000004bae4e7223 */ /* 0x000fe4000001004e */
[C---:B------:R-:W-:Y:S02]  /*b7a0*/  FFMA.FTZ R77, R35.reuse, R214, R77 ;  /* 0x000000d6234d7223 */ /* 0x040fe4000001004d */
[----:B------:R-:W-:Y:S02]  /*b7b0*/  FFMA.FTZ R75, R35, R188, R78 ;  /* 0x000000bc234b7223 */ /* 0x000fe4000001004e */
[----:B------:R-:W-:Y:S01]  /*b7c0*/  FMUL.FTZ R78, R172, R77 ;  /* 0x0000004dac4e7220 */ /* 0x000fe20000410000 */
[----:B------:R-:W-:Y:S01]  /*b7d0*/  FMUL.FTZ R219, R112, R51 ;  /* 0x0000003370db7220 */ /* 0x000fe20000410000 */
[----:B------:R-:W-:-:S02]  /*b7e0*/  FMUL.FTZ R131, R172, R75 ;  /* 0x0000004bac837220 */ /* 0x000fc40000410000 */
[----:B------:R-:W-:Y:S01]  /*b7f0*/  FFMA.FTZ R75, R116, R75, R78 ;  /* 0x0000004b744b7223 */ /* 0x000fe2000001004e */
[----:B------:R-:W-:Y:S01]  /*b800*/  FMUL.FTZ R221, R126, R51 ;  /* 0x000000337edd7220 */ /* 0x000fe20000410000 */
[----:B------:R-:W-:Y:S02]  /*b810*/  FFMA.FTZ R76, R116, R77, -R131 ;  /* 0x0000004d744c7223 */ /* 0x000fe40000010883 */
[C---:B------:R-:W-:Y:S02]  /*b820*/  FFMA.FTZ R75, R36.reuse, R219, R75 ;  /* 0x000000db244b7223 */ /* 0x040fe4000001004b */
[----:B------:R-:W-:-:S03]  /*b830*/  FFMA.FTZ R76, R36, R221, R76 ;  /* 0x000000dd244c7223 */ /* 0x000fc6000001004c */
        /* <DEDUP_REMOVED lines=72> */
[----:B------:R-:W-:-:S04]  /*bcc0*/  @P3 FFMA.FTZ R3, R3, R77, -R78 ;  /* 0x0000004d03033223 */ /* 0x000fc8000001084e */
[----:B------:R-:W-:Y:S04]  /*bcd0*/  SHFL.UP PT, R77, R74, 0x1, RZ ;  /* 0x042000004a4d7989 */ /* 0x000fe800000e00ff */
[----:B---3--:R-:W0:Y:S01]  /*bce0*/  SHFL.IDX PT, R242, R73, RZ, 0x1f ;  /* 0x00001fff49f27589 */ /* 0x008e2200000e0000 */
        /* <DEDUP_REMOVED lines=8> */
[----:B------:R-:W-:Y:S01]  /*bd70*/  FFMA.FTZ R131, -R172, R110, -R131 ;  /* 0x0000006eac837223 */ /* 0x000fe20000010983 */
[----:B0-----:R-:W-:Y:S02]  /*bd80*/  FMUL.FTZ R78, R77, R242 ;  /* 0x000000f24d4e7220 */ /* 0x001fe40000410000 */
[----:B------:R-:W-:Y:S02]  /*bd90*/  FFMA.FTZ R79, R116, R110, -R79 ;  /* 0x0000006e744f7223 */ /* 0x000fe4000001084f */
[C---:B--2---:R-:W-:Y:S01]  /*bda0*/  FFMA.FTZ R73, R3.reuse, R72, -R78 ;  /* 0x0000004803497223 */ /* 0x044fe2000001084e */
[----:B------:R-:W-:Y:S01]  /*bdb0*/  FMUL.FTZ R74, R3, R242 ;  /* 0x000000f2034a7220 */ /* 0x000fe20000410000 */
[C---:B------:R-:W-:Y:S01]  /*bdc0*/  FMUL.FTZ R3, R139.reuse, R131 ;  /* 0x000000838b037220 */ /* 0x040fe20000410000 */
[----:B------:R-:W-:-:S03]  /*bdd0*/  FMUL.FTZ R78, R139, R79 ;  /* 0x0000004f8b4e7220 */ /* 0x000fc60000410000 */
[C---:B------:R-:W-:Y:S01]  /*bde0*/  FFMA.FTZ R3, R174.reuse, R79, R3 ;  /* 0x0000004fae037223 */ /* 0x040fe20000010003 */
[----:B------:R-:W-:Y:S01]  /*bdf0*/  FFMA.FTZ R74, R77, R72, R74 ;  /* 0x000000484d4a7223 */ /* 0x000fe2000001004a */
[----:B------:R-:W-:Y:S01]  /*be00*/  FFMA.FTZ R131, R174, R131, -R78 ;  /* 0x00000083ae837223 */ /* 0x000fe2000001084e */
[----:B---3--:R-:W-:Y:S01]  /*be10*/  @P2 FADD.FTZ R72, R76, R73 ;  /* 0x000000494c482221 */ /* 0x008fe20000010000 */
[C---:B------:R-:W-:Y:S02]  /*be20*/  FMUL.FTZ R73, R162.reuse, R3 ;  /* 0x00000003a2497220 */ /* 0x040fe40000410000 */
[-C--:B------:R-:W-:Y:S02]  /*be30*/  FMUL.FTZ R76, R162, R131.reuse ;  /* 0x00000083a24c7220 */ /* 0x080fe40000410000 */
[C---:B------:R-:W-:Y:S01]  /*be40*/  FFMA.FTZ R73, R164.reuse, R131, -R73 ;  /* 0x00000083a4497223 */ /* 0x040fe20000010849 */
[----:B-1----:R-:W-:Y:S01]  /*be50*/  @P2 FADD.FTZ R242, R75, R74 ;  /* 0x0000004a4bf22221 */ /* 0x002fe20000010000 */
[----:B------:R-:W-:-:S02]  /*be60*/  FFMA.FTZ R3, R164, R3, R76 ;  /* 0x00000003a4037223 */ /* 0x000fc4000001004c */
[C---:B------:R-:W-:Y:S02]  /*be70*/  FMUL.FTZ R75, R166.reuse, R73 ;  /* 0x00000049a64b7220 */ /* 0x040fe40000410000 */
[-C--:B------:R-:W-:Y:S02]  /*be80*/  FMUL.FTZ R74, R166, R3.reuse ;  /* 0x00000003a64a7220 */ /* 0x080fe40000410000 */
[----:B------:R-:W-:Y:S01]  /*be90*/  FFMA.FTZ R75, R168, R3, R75 ;  /* 0x00000003a84b7223 */ /* 0x000fe2000001004b */
[----:B------:R-:W-:Y:S01]  /*bea0*/  FMUL.FTZ R3, R172, R129 ;  /* 0x00000081ac037220 */ /* 0x000fe20000410000 */
[----:B------:R-:W-:Y:S01]  /*beb0*/  FFMA.FTZ R77, R168, R73, -R74 ;  /* 0x00000049a84d7223 */ /* 0x000fe2000001084a */
[-C--:B------:R-:W-:Y:S02]  /*bec0*/  FMUL.FTZ R74, R172, R135.reuse ;  /* 0x00000087ac4a7220 */ /* 0x080fe40000410000 */
[C---:B------:R-:W-:Y:S02]  /*bed0*/  FFMA.FTZ R76, R116.reuse, R135, -R3 ;  /* 0x00000087744c7223 */ /* 0x040fe40000010803 */
[----:B------:R-:W-:-:S02]  /*bee0*/  FFMA.FTZ R74, R116, R129, R74 ;  /* 0x00000081744a7223 */ /* 0x000fc4000001004a */
[----:B------:R-:W-:Y:S02]  /*bef0*/  FADD.FTZ R76, R141, R76 ;  /* 0x0000004c8d4c7221 */ /* 0x000fe40000010000 */
[----:B------:R-:W-:Y:S02]  /*bf00*/  FADD.FTZ R74, R127, R74 ;  /* 0x0000004a7f4a7221 */ /* 0x000fe40000010000 */
[C---:B------:R-:W-:Y:S02]  /*bf10*/  FMUL.FTZ R3, R139.reuse, R76 ;  /* 0x0000004c8b037220 */ /* 0x040fe40000410000 */
[-C--:B------:R-:W-:Y:S02]  /*bf20*/  FMUL.FTZ R73, R139, R74.reuse ;  /* 0x0000004a8b497220 */ /* 0x080fe40000410000 */
[----:B------:R-:W-:Y:S01]  /*bf30*/  FFMA.FTZ R74, R174, R74, R3 ;  /* 0x0000004aae4a7223 */ /* 0x000fe20000010003 */
[----:B------:R-:W-:Y:S01]  /*bf40*/  FMUL.FTZ R3, R170, R77 ;  /* 0x0000004daa037220 */ /* 0x000fe20000410000 */
[----:B------:R-:W-:-:S03]  /*bf50*/  FFMA.FTZ R73, R174, R76, -R73 ;  /* 0x0000004cae497223 */ /* 0x000fc60000010849 */
[-C--:B------:R-:W-:Y:S01]  /*bf60*/  FFMA.FTZ R76, R190, R75.reuse, R3 ;  /* 0x0000004bbe4c7223 */ /* 0x080fe20000010003 */
[----:B------:R-:W-:Y:S01]  /*bf70*/  FADD.FTZ R3, R133, R74 ;  /* 0x0000004a85037221 */ /* 0x000fe20000010000 */
[----:B------:R-:W-:Y:S01]  /*bf80*/  FADD.FTZ R73, R184, R73 ;  /* 0x00000049b8497221 */ /* 0x000fe20000010000 */
[----:B------:R-:W-:Y:S02]  /*bf90*/  FMUL.FTZ R78, R170, R75 ;  /* 0x0000004baa4e7220 */ /* 0x000fe40000410000 */
[C---:B------:R-:W-:Y:S01]  /*bfa0*/  FMUL.FTZ R74, R162.reuse, R3 ;  /* 0x00000003a24a7220 */ /* 0x040fe20000410000 */
[----:B------:R-:W-:Y:S01]  /*bfb0*/  FMUL.FTZ R75, R162, R73 ;  /* 0x00000049a24b7220 */ /* 0x000fe20000410000 */
[----:B------:R-:W-:Y:S02]  /*bfc0*/  FFMA.FTZ R78, R190, R77, -R78 ;  /* 0x0000004dbe4e7223 */ /* 0x000fe4000001084e */
[C---:B------:R-:W-:Y:S01]  /*bfd0*/  FFMA.FTZ R73, R164.reuse, R73, -R74 ;  /* 0x00000049a4497223 */ /* 0x040fe2000001084a */
        /* <DEDUP_REMOVED lines=9> */
[----:B------:R-:W-:Y:S01]  /*c070*/  FFMA.FTZ R74, R168, R75, R3 ;  /* 0x0000004ba84a7223 */ /* 0x000fe20000010003 */
[----:B------:R-:W-:Y:S01]  /*c080*/  FMUL.FTZ R3, R196, R77 ;  /* 0x0000004dc4037220 */ /* 0x000fe20000410000 */
[----:B------:R-:W-:Y:S01]  /*c090*/  FFMA.FTZ R76, R168, R73, -R76 ;  /* 0x00000049a84c7223 */ /* 0x000fe2000001084c */
[-C--:B------:R-:W-:Y:S02]  /*c0a0*/  FMUL.FTZ R240, R196, R78.reuse ;  /* 0x0000004ec4f07220 */ /* 0x080fe40000410000 */
[----:B------:R-:W-:Y:S01]  /*c0b0*/  FFMA.FTZ R78, R197, R78, -R3 ;  /* 0x0000004ec54e7223 */ /* 0x000fe20000010803 */
[----:B------:R-:W-:Y:S01]  /*c0c0*/  FADD.FTZ R3, R143, R74 ;  /* 0x0000004a8f037221 */ /* 0x000fe20000010000 */
[----:B------:R-:W-:-:S03]  /*c0d0*/  FADD.FTZ R73, R125, R76 ;  /* 0x0000004c7d497221 */ /* 0x000fc60000010000 */
[C---:B------:R-:W-:Y:S01]  /*c0e0*/  FMUL.FTZ R76, R170.reuse, R3 ;  /* 0x00000003aa4c7220 */ /* 0x040fe20000410000 */
[----:B------:R-:W-:Y:S01]  /*c0f0*/  FMUL.FTZ R75, R170, R73 ;  /* 0x00000049aa4b7220 */ /* 0x000fe20000410000 */
[----:B------:R-:W-:Y:S02]  /*c100*/  FFMA.FTZ R240, R197, R77, R240 ;  /* 0x0000004dc5f07223 */ /* 0x000fe400000100f0 */
[C---:B------:R-:W-:Y:S01]  /*c110*/  FFMA.FTZ R76, R190.reuse, R73, -R76 ;  /* 0x00000049be4c7223 */ /* 0x040fe2000001084c */
[----:B------:R-:W-:Y:S01]  /*c120*/  FFMA.FTZ R74, R190, R3, R75 ;  /* 0x00000003be4a7223 */ /* 0x000fe2000001004b */
[C---:B------:R-:W-:Y:S02]  /*c130*/  FMUL.FTZ R3, R198.reuse, R240 ;  /* 0x000000f0c6037220 */ /* 0x040fe40000410000 */
[----:B------:R-:W-:Y:S01]  /*c140*/  FADD.FTZ R76, R145, R76 ;  /* 0x0000004c914c7221 */ /* 0x000fe20000010000 */
[----:B------:R-:W-:Y:S01]  /*c150*/  FADD.FTZ R74, R121, R74 ;  /* 0x0000004a794a7221 */ /* 0x000fe20000010000 */
[-C--:B------:R-:W-:Y:S01]  /*c160*/  FMUL.FTZ R244, R198, R78.reuse ;  /* 0x0000004ec6f47220 */ /* 0x080fe20000410000 */
[----:B------:R-:W-:Y:S01]  /*c170*/  FFMA.FTZ R75, R199, R78, -R3 ;  /* 0x0000004ec74b7223 */ /* 0x000fe20000010803 */
        /* <DEDUP_REMOVED lines=35> */
[CC--:B------:R-:W-:Y:S02]  /*c3b0*/  FMUL.FTZ R76, R206.reuse, R3.reuse ;  /* 0x00000003ce4c7220 */ /* 0x0c0fe40000410000 */
[----:B------:R-:W-:Y:S01]  /*c3c0*/  FADD.FTZ R78, R123, R78 ;  /* 0x0000004e7b4e7221 */ /* 0x000fe20000010000 */
[-C--:B------:R-:W-:Y:S01]  /*c3d0*/  FMUL.FTZ R240, R206, R244.reuse ;  /* 0x000000f4cef07220 */ /* 0x080fe20000410000 */
[----:B------:R-:W-:Y:S01]  /*c3e0*/  FFMA.FTZ R244, R207, R244, R76 ;  /* 0x000000f4cff47223 */ /* 0x000fe2000001004c */
[----:B------:R-:W-:Y:S01]  /*c3f0*/  FADD.FTZ R74, R163, R74 ;  /* 0x0000004aa34a7221 */ /* 0x000fe20000010000 */
[C---:B------:R-:W-:Y:S01]  /*c400*/  FMUL.FTZ R76, R202.reuse, R78 ;  /* 0x0000004eca4c7220 */ /* 0x040fe20000410000 */
[----:B------:R-:W-:Y:S02]  /*c410*/  FFMA.FTZ R240, R207, R3, -R240 ;  /* 0x00000003cff07223 */ /* 0x000fe400000108f0 */
[-C--:B------:R-:W-:Y:S01]  /*c420*/  FMUL.FTZ R3, R202, R74.reuse ;  /* 0x0000004aca037220 */ /* 0x080fe20000410000 */
[----:B------:R-:W-:Y:S01]  /*c430*/  FFMA.FTZ R76, R203, R74, R76 ;  /* 0x0000004acb4c7223 */ /* 0x000fe2000001004c */
[----:B------:R-:W-:-:S02]  /*c440*/  FMUL.FTZ R74, R208, R240 ;  /* 0x000000f0d04a7220 */ /* 0x000fc40000410000 */
[----:B------:R-:W-:Y:S01]  /*c450*/  FFMA.FTZ R3, R203, R78, -R3 ;  /* 0x0000004ecb037223 */ /* 0x000fe20000010803 */
[----:B------:R-:W-:Y:S01]  /*c460*/  FADD.FTZ R76, R159, R76 ;  /* 0x0000004c9f4c7221 */ /* 0x000fe20000010000 */
[-C--:B------:R-:W-:Y:S01]  /*c470*/  FMUL.FTZ R73, R208, R244.reuse ;  /* 0x000000f4d0497220 */ /* 0x080fe20000410000 */
[C---:B------:R-:W-:Y:S01]  /*c480*/  FFMA.FTZ R244, R209.reuse, R244, R74 ;  /* 0x000000f4d1f47223 */ /* 0x040fe2000001004a */
[----:B------:R-:W-:Y:S01]  /*c490*/  FADD.FTZ R3, R140, R3 ;  /* 0x000000038c037221 */ /* 0x000fe20000010000 */
[C---:B------:R-:W-:Y:S01]  /*c4a0*/  FMUL.FTZ R78, R204.reuse, R76 ;  /* 0x0000004ccc4e7220 */ /* 0x040fe20000410000 */
[----:B------:R-:W-:Y:S02]  /*c4b0*/  FFMA.FTZ R240, R209, R240, -R73 ;  /* 0x000000f0d1f07223 */ /* 0x000fe40000010849 */
[-C--:B------:R-:W-:Y:S01]  /*c4c0*/  FMUL.FTZ R74, R204, R3.reuse ;  /* 0x00000003cc4a7220 */ /* 0x080fe20000410000 */
[----:B------:R-:W-:Y:S01]  /*c4d0*/  FFMA.FTZ R78, R205, R3, -R78 ;  /* 0x00000003cd4e7223 */ /* 0x000fe2000001084e */
[C---:B------:R-:W-:Y:S01]  /*c4e0*/  FMUL.FTZ R3, R210.reuse, R244 ;  /* 0x000000f4d2037220 */ /* 0x040fe20000410000 */
[----:B------:R-:W-:-:S03]  /*c4f0*/  FMUL.FTZ R248, R210, R240 ;  /* 0x000000f0d2f87220 */ /* 0x000fc60000410000 */
[----:B------:R-:W-:Y:S02]  /*c500*/  FFMA.FTZ R240, R211, R240, -R3 ;  /* 0x000000f0d3f07223 */ /* 0x000fe40000010803 */
[----:B------:R-:W0:Y:S01]  /*c510*/  S2R R3, SR_TID.X ;  /* 0x0000000000037919 */ /* 0x000e220000002100 */
[----:B------:R-:W-:Y:S01]  /*c520*/  FFMA.FTZ R73, R205, R76, R74 ;  /* 0x0000004ccd497223 */ /* 0x000fe2000001004a */
[----:B------:R-:W-:-:S03]  /*c530*/  FADD.FTZ R78, R157, R78 ;  /* 0x0000004e9d4e7221 */ /* 0x000fc60000010000 */
[----:B------:R-:W-:Y:S01]  /*c540*/  FADD.FTZ R73, R114, R73 ;  /* 0x0000004972497221 */ /* 0x000fe20000010000 */
[----:B------:R-:W-:-:S03]  /*c550*/  FMUL.FTZ R74, R206, R78 ;  /* 0x0000004ece4a7220 */ /* 0x000fc60000410000 */
[-C--:B------:R-:W-:Y:S01]  /*c560*/  FMUL.FTZ R76, R206, R73.reuse ;  /* 0x00000049ce4c7220 */ /* 0x080fe20000410000 */
[----:B------:R-:W-:-:S03]  /*c570*/  FFMA.FTZ R74, R207, R73, R74 ;  /* 0x00000049cf4a7223 */ /* 0x000fc6000001004a */
[----:B------:R-:W-:Y:S01]  /*c580*/  FFMA.FTZ R76, R207, R78, -R76 ;  /* 0x0000004ecf4c7223 */ /* 0x000fe2000001084c */
[----:B------:R-:W-:-:S03]  /*c590*/  FADD.FTZ R74, R155, R74 ;  /* 0x0000004a9b4a7221 */ /* 0x000fc60000010000 */
[----:B------:R-:W-:Y:S01]  /*c5a0*/  FADD.FTZ R76, R117, R76 ;  /* 0x0000004c754c7221 */ /* 0x000fe20000010000 */
[C---:B------:R-:W-:Y:S01]  /*c5b0*/  FMUL.FTZ R73, R208.reuse, R74 ;  /* 0x0000004ad0497220 */ /* 0x040fe20000410000 */
[----:B------:R-:W-:Y:S01]  /*c5c0*/  FFMA.FTZ R248, R211, R244, R248 ;  /* 0x000000f4d3f87223 */ /* 0x000fe200000100f8 */
[----:B------:R-:W-:Y:S01]  /*c5d0*/  UISETP.GE.AND UP0, UPT, UR19, UR45, UPT ;  /* 0x0000002d1300728c */ /* 0x000fe2000bf06270 */
[-C--:B------:R-:W-:Y:S01]  /*c5e0*/  FMUL.FTZ R78, R208, R76.reuse ;  /* 0x0000004cd04e7220 */ /* 0x080fe20000410000 */
[C---:B------:R-:W-:Y:S01]  /*c5f0*/  FFMA.FTZ R73, R209.reuse, R76, -R73 ;  /* 0x0000004cd1497223 */ /* 0x040fe20000010849 */
[----:B------:R-:W-:Y:S02]  /*c600*/  FMUL.FTZ R75, R212, R248 ;  /* 0x000000f8d44b7220 */ /* 0x000fe40000410000 */
[----:B------:R-:W-:Y:S01]  /*c610*/  FFMA.FTZ R78, R209, R74, R78 ;  /* 0x0000004ad14e7223 */ /* 0x000fe2000001004e */
[----:B------:R-:W-:Y:S01]  /*c620*/  FADD.FTZ R73, R118, R73 ;  /* 0x0000004976497221 */ /* 0x000fe20000010000 */
[----:B------:R-:W-:Y:S01]  /*c630*/  PLOP3.LUT P2, PT, PT, PT, UP0, 0x80, 0x8 ;  /* 0x000000000008781c */ /* 0x000fe20003f4f008 */
[-C--:B------:R-:W-:Y:S01]  /*c640*/  FMUL.FTZ R74, R212, R240.reuse ;  /* 0x000000f0d44a7220 */ /* 0x080fe20000410000 */
[----:B------:R-:W-:Y:S01]  /*c650*/  FFMA.FTZ R240, R213, R240, -R75 ;  /* 0x000000f0d5f07223 */ /* 0x000fe2000001084b */
[----:B------:R-:W-:Y:S01]  /*c660*/  FADD.FTZ R78, R151, R78 ;  /* 0x0000004e974e7221 */ /* 0x000fe20000010000 */
[C---:B------:R-:W-:Y:S01]  /*c670*/  FMUL.FTZ R75, R210.reuse, R73 ;  /* 0x00000049d24b7220 */ /* 0x040fe20000410000 */
[----:B0-----:R-:W-:Y:S01]  /*c680*/  ISETP.NE.OR P2, PT, R3, RZ, P2 ;  /* 0x000000ff0300720c */ /* 0x001fe20001745670 */
[----:B------:R-:W-:Y:S01]  /*c690*/  FFMA.FTZ R248, R213, R248, R74 ;  /* 0x000000f8d5f87223 */ /* 0x000fe2000001004a */
[-C--:B------:R-:W-:Y:S01]  /*c6a0*/  FMUL.FTZ R74, R210, R78.reuse ;  /* 0x0000004ed24a7220 */ /* 0x080fe20000410000 */
[----:B------:R-:W-:-:S03]  /*c6b0*/  FFMA.FTZ R78, R211, R78, R75 ;  /* 0x0000004ed34e7223 */ /* 0x000fc6000001004b */
[----:B------:R-:W-:Y:S01]  /*c6c0*/  FFMA.FTZ R74, R211, R73, -R74 ;  /* 0x00000049d34a7223 */ /* 0x000fe2000001084a */
[----:B------:R-:W-:Y:S01]  /*c6d0*/  FADD.FTZ R78, R149, R78 ;  /* 0x0000004e954e7221 */ /* 0x000fe20000010000 */
[----:B------:R-:W-:Y:S02]  /*c6e0*/  LOP3.LUT R131, R3, 0x1f, RZ, 0xc0, !PT ;  /* 0x0000001f03837812 */ /* 0x000fe400078ec0ff */
[----:B------:R-:W-:Y:S01]  /*c6f0*/  FADD.FTZ R74, R119, R74 ;  /* 0x0000004a774a7221 */ /* 0x000fe20000010000 */
[C---:B------:R-:W-:Y:S02]  /*c700*/  FMUL.FTZ R73, R212.reuse, R78 ;  /* 0x0000004ed4497220 */ /* 0x040fe40000410000 */
[----:B------:R-:W-:Y:S01]  /*c710*/  VOTEU.ALL UP0, P2 ;  /* 0x0000000000ff7886 */ /* 0x000fe20001000000 */
[-C--:B------:R-:W-:Y:S01]  /*c720*/  FMUL.FTZ R76, R212, R74.reuse ;  /* 0x0000004ad44c7220 */ /* 0x080fe20000410000 */
[----:B------:R-:W-:Y:S01]  /*c730*/  FFMA.FTZ R77, R213, R74, -R73 ;  /* 0x0000004ad54d7223 */ /* 0x000fe20000010849 */
[----:B------:R-:W-:Y:S01]  /*c740*/  ISETP.NE.AND P3, PT, R131, 0x1f, PT ;  /* 0x0000001f8300780c */ /* 0x000fe20003f65270 */
[----:B------:R-:W-:Y:S01]  /*c750*/  FMUL.FTZ R73, R109, R242 ;  /* 0x000000f26d497220 */ /* 0x000fe20000410000 */
[----:B------:R-:W-:Y:S01]  /*c760*/  FFMA.FTZ R76, R213, R78, R76 ;  /* 0x0000004ed54c7223 */ /* 0x000fe2000001004c */
        /* <DEDUP_REMOVED lines=25> */
.L_x_13793:
[----:B------:R-:W-:Y:S05]  /*c900*/  BSYNC.RECONVERGENT B0 ;  /* 0x0000000000007941 */ /* 0x000fea0003800200 */
.L_x_13792:
        /* <DEDUP_REMOVED lines=17> */
.L_x_13795:
[----:B------:R-:W-:Y:S05]  /*ca20*/  BSYNC.RECONVERGENT B0 ;  /* 0x0000000000007941 */ /* 0x000fea0003800200 */
.L_x_13794:
        /* <DEDUP_REMOVED lines=17> */
.L_x_13797:
[----:B------:R-:W-:Y:S05]  /*cb40*/  BSYNC.RECONVERGENT B0 ;  /* 0x0000000000007941 */ /* 0x000fea0003800200 */
.L_x_13796:
        /* <DEDUP_REMOVED lines=17> */
.L_x_13799:
[----:B------:R-:W-:Y:S05]  /*cc60*/  BSYNC.RECONVERGENT B0 ;  /* 0x0000000000007941 */ /* 0x000fea0003800200 */
.L_x_13798:
        /* <DEDUP_REMOVED lines=17> */
.L_x_13801:
[----:B------:R-:W-:Y:S05]  /*cd80*/  BSYNC.RECONVERGENT B0 ;  /* 0x0000000000007941 */ /* 0x000fea0003800200 */
.L_x_13800:
[----:B------:R-:W5:Y:S01]  /*cd90*/  SHFL.IDX PT, R78, R240, RZ, 0x1f ;  /* 0x00001ffff04e7589 */ /* 0x000f6200000e0000 */
[C---:B------:R-:W-:Y:S01]  /*cda0*/  ISETP.NE.AND P2, PT, R3.reuse, 0x1f, PT ;  /* 0x0000001f0300780c */ /* 0x040fe20003f45270 */
[----:B------:R-:W-:Y:S01]  /*cdb0*/  FFMA.FTZ R247, R108, R242, R247 ;  /* 0x000000f26cf77223 */ /* 0x000fe200000100f7 */
[----:B------:R-:W-:Y:S01]  /*cdc0*/  FADD.FTZ R108, R232, R109 ;  /* 0x0000006de86c7221 */ /* 0x000fe20000010000 */
[----:B-1----:R-:W1:Y:S01]  /*cdd0*/  SHFL.IDX PT, R79, R248, RZ, 0x1f ;  /* 0x00001ffff84f7589 */ /* 0x002e6200000e0000 */
[----:B------:R-:W-:Y:S01]  /*cde0*/  ISETP.NE.AND P3, PT, R3, RZ, PT ;  /* 0x000000ff0300720c */ /* 0x000fe20003f65270 */
[----:B------:R-:W-:Y:S01]  /*cdf0*/  FADD.FTZ R234, R234, R247 ;  /* 0x000000f7eaea7221 */ /* 0x000fe20000010000 */
[----:B------:R-:W-:Y:S01]  /*ce00*/  BSSY.RECONVERGENT B0, `(.L_x_13802) ;  /* 0x0000329000007945 */ /* 0x000fe20003800200 */
[----:B------:R-:W-:Y:S04]  /*ce10*/  SHFL.DOWN PT, R248, R248, 0x1, 0x1f ;  /* 0x08201f00f8f87f89 */ /* 0x000fe800000e0000 */
[----:B--2---:R-:W-:Y:S04]  /*ce20*/  SHFL.IDX PT, R249, R74, RZ, 0x1f ;  /* 0x00001fff4af97589 */ /* 0x004fe800000e0000 */
[----:B------:R-:W-:Y:S02]  /*ce30*/  SHFL.DOWN PT, R252, R246, 0x1, 0x1f ;  /* 0x08201f00f6fc7f89 */ /* 0x000fe400000e0000 */
[----:B------:R-:W-:-:S02]  /*ce40*/  VOTEU.ALL UP0, P3 ;  /* 0x0000000000ff7886 */ /* 0x000fc40001800000 */
[----:B0-----:R-:W-:Y:S03]  /*ce50*/  SHFL.DOWN PT, R251, R244, 0x1, 0x1f ;  /* 0x08201f00f4fb7f89 */ /* 0x001fe600000e0000 */
[----:B------:R-:W-:Y:S01]  /*ce60*/  @!UP0 ULEA UR7, UR6, UR30, 0x4 ;  /* 0x0000001e06078291 */ /* 0x000fe2000f8e20ff */
[C---:B-----5:R-:W-:Y:S01]  /*ce70*/  FMUL.FTZ R76, R78.reuse, R73 ;  /* 0x000000494e4c7220 */ /* 0x060fe20000410000 */
        /* <DEDUP_REMOVED lines=19> */
[----:B------:R-:W-:Y:S01]  /*cfb0*/  @P2 FFMA.FTZ R248, R248, R249, -R73 ;  /* 0x000000f9f8f82223 */ /* 0x000fe20000010849 */
[----:B------:R-:W-:Y:S01]  /*cfc0*/  FMUL.FTZ R73, R212, R234 ;  /* 0x000000ead4497220 */ /* 0x000fe20000410000 */
[----:B------:R-:W-:Y:S01]  /*cfd0*/  UIADD3 UR7, UPT, UPT, UR7, -0x400, URZ ;  /* 0xfffffc0007077890 */ /* 0x000fe2000fffe0ff */
[----:B------:R-:W-:Y:S01]  /*cfe0*/  @P2 FADD.FTZ R75, R252, R72 ;  /* 0x00000048fc4b2221 */ /* 0x000fe20000010000 */
[----:B------:R-:W-:Y:S02]  /*cff0*/  @P2 FADD.FTZ R249, R251, R248 ;  /* 0x000000f8fbf92221 */ /* 0x000fe40000010000 */
        /* <DEDUP_REMOVED lines=106> */
[CC--:B------:R-:W-:Y:S01]  /*d6a0*/  FMUL.FTZ R78, R139.reuse, R215.reuse ;  /* 0x000000d78b4e7220 */ /* 0x0c0fe20000410000 */
[C---:B------:R-:W-:Y:S01]  /*d6b0*/  FFMA.FTZ R110, R174.reuse, R215, R75 ;  /* 0x000000d7ae6e7223 */ /* 0x040fe2000001004b */
[C---:B------:R-:W-:Y:S01]  /*d6c0*/  FMUL.FTZ R242, R139.reuse, R127 ;  /* 0x0000007f8bf27220 */ /* 0x040fe20000410000 */
[----:B------:R-:W-:Y:S01]  /*d6d0*/  FMUL.FTZ R232, R139, R141 ;  /* 0x0000008d8be87220 */ /* 0x000fe20000410000 */
[C---:B------:R-:W-:Y:S01]  /*d6e0*/  FFMA.FTZ R75, R174.reuse, R217, -R78 ;  /* 0x000000d9ae4b7223 */ /* 0x040fe2000001084e */
[C---:B------:R-:W-:Y:S01]  /*d6f0*/  FFMA.FTZ R188, R35.reuse, R188, R110 ;  /* 0x000000bc23bc7223 */ /* 0x040fe2000001006e */
[C---:B------:R-:W-:Y:S01]  /*d700*/  FFMA.FTZ R139, R174.reuse, R141, -R242 ;  /* 0x0000008dae8b7223 */ /* 0x040fe200000108f2 */
[----:B------:R-:W-:Y:S01]  /*d710*/  FFMA.FTZ R232, R174, R127, R232 ;  /* 0x0000007faee87223 */ /* 0x000fe200000100e8 */
[----:B------:R-:W-:Y:S01]  /*d720*/  FFMA.FTZ R214, R35, R214, R75 ;  /* 0x000000d623d67223 */ /* 0x000fe2000001004b */
[----:B------:R-:W-:Y:S01]  /*d730*/  FMUL.FTZ R75, R172, R188 ;  /* 0x000000bcac4b7220 */ /* 0x000fe20000410000 */
[----:B------:R-:W-:Y:S01]  /*d740*/  FADD.FTZ R139, R184, R139 ;  /* 0x0000008bb88b7221 */ /* 0x000fe20000010000 */
[----:B------:R-:W-:Y:S01]  /*d750*/  FADD.FTZ R133, R133, R232 ;  /* 0x000000e885857221 */ /* 0x000fe20000010000 */
[-C--:B------:R-:W-:Y:S01]  /*d760*/  FMUL.FTZ R79, R172, R214.reuse ;  /* 0x000000d6ac4f7220 */ /* 0x080fe20000410000 */
[----:B------:R-:W-:Y:S01]  /*d770*/  FFMA.FTZ R75, R116, R214, -R75 ;  /* 0x000000d6744b7223 */ /* 0x000fe2000001084b */
[----:B------:R-:W-:Y:S01]  /*d780*/  FMUL.FTZ R78, R112, R135 ;  /* 0x00000087704e7220 */ /* 0x000fe20000410000 */
[----:B------:R-:W-:Y:S01]  /*d790*/  FMUL.FTZ R110, R128, R139 ;  /* 0x0000008b806e7220 */ /* 0x000fe20000410000 */
[----:B------:R-:W-:Y:S01]  /*d7a0*/  FFMA.FTZ R116, R116, R188, R79 ;  /* 0x000000bc74747223 */ /* 0x000fe2000001004f */
[----:B------:R-:W-:Y:S01]  /*d7b0*/  FFMA.FTZ R221, R36, R221, R75 ;  /* 0x000000dd24dd7223 */ /* 0x000fe2000001004b */
[C---:B------:R-:W-:Y:S01]  /*d7c0*/  FMUL.FTZ R75, R162.reuse, R139 ;  /* 0x0000008ba24b7220 */ /* 0x040fe20000410000 */
[----:B------:R-:W-:Y:S01]  /*d7d0*/  FMUL.FTZ R162, R162, R133 ;  /* 0x00000085a2a27220 */ /* 0x000fe20000410000 */
[C---:B------:R-:W-:Y:S01]  /*d7e0*/  FFMA.FTZ R219, R36.reuse, R219, R116 ;  /* 0x000000db24db7223 */ /* 0x040fe20000010074 */
[----:B------:R-:W-:Y:S01]  /*d7f0*/  FMUL.FTZ R116, R36, R51 ;  /* 0x0000003324747220 */ /* 0x000fe20000410000 */
[C---:B------:R-:W-:Y:S01]  /*d800*/  FFMA.FTZ R245, R164.reuse, R133, R75 ;  /* 0x00000085a4f57223 */ /* 0x040fe2000001004b */
[----:B------:R-:W-:Y:S01]  /*d810*/  FFMA.FTZ R243, R164, R139, -R162 ;  /* 0x0000008ba4f37223 */ /* 0x000fe200000108a2 */
[----:B------:R-:W-:Y:S01]  /*d820*/  FMUL.FTZ R162, R35, R52 ;  /* 0x0000003423a27220 */ /* 0x000fe20000410000 */
[-C--:B------:R-:W-:Y:S01]  /*d830*/  FFMA.FTZ R112, R112, -R116.reuse, R219 ;  /* 0x8000007470707223 */ /* 0x080fe200000100db */
[----:B------:R-:W-:Y:S01]  /*d840*/  FADD.FTZ R245, R176, R245 ;  /* 0x000000f5b0f57221 */ /* 0x000fe20000010000 */
[----:B------:R-:W-:Y:S01]  /*d850*/  FADD.FTZ R243, R182, R243 ;  /* 0x000000f3b6f37221 */ /* 0x000fe20000010000 */
[C---:B------:R-:W-:Y:S01]  /*d860*/  FFMA.FTZ R75, R126.reuse, R129, R78 ;  /* 0x000000817e4b7223 */ /* 0x040fe2000001004e */
[----:B------:R-:W-:Y:S01]  /*d870*/  FFMA.FTZ R116, -R126, R116, R221 ;  /* 0x000000747e747223 */ /* 0x000fe200000101dd */
[C---:B------:R-:W-:Y:S01]  /*d880*/  FMUL.FTZ R126, R113.reuse, R141 ;  /* 0x0000008d717e7220 */ /* 0x040fe20000410000 */
[C---:B------:R-:W-:Y:S01]  /*d890*/  FMUL.FTZ R79, R166.reuse, R243 ;  /* 0x000000f3a64f7220 */ /* 0x040fe20000410000 */
[----:B------:R-:W-:Y:S01]  /*d8a0*/  FMUL.FTZ R166, R166, R245 ;  /* 0x000000f5a6a67220 */ /* 0x000fe20000410000 */
[-C--:B------:R-:W-:Y:S01]  /*d8b0*/  FFMA.FTZ R164, R113, -R162.reuse, R188 ;  /* 0x800000a271a47223 */ /* 0x080fe200000100bc */
[----:B------:R-:W-:Y:S01]  /*d8c0*/  FMUL.FTZ R113, R34, R49 ;  /* 0x0000003122717220 */ /* 0x000fe20000410000 */
[C---:B------:R-:W-:Y:S01]  /*d8d0*/  FFMA.FTZ R78, R168.reuse, R245, R79 ;  /* 0x000000f5a84e7223 */ /* 0x040fe2000001004f */
[----:B------:R-:W-:Y:S01]  /*d8e0*/  FFMA.FTZ R168, R168, R243, -R166 ;  /* 0x000000f3a8a87223 */ /* 0x000fe200000108a6 */
[C---:B------:R-:W-:Y:S01]  /*d8f0*/  FFMA.FTZ R162, -R137.reuse, R162, R214 ;  /* 0x000000a289a27223 */ /* 0x040fe200000101d6 */
[----:B------:R-:W-:Y:S01]  /*d900*/  FFMA.FTZ R126, R137, R127, R126 ;  /* 0x0000007f897e7223 */ /* 0x000fe2000001007e */
[-C--:B------:R-:W-:Y:S01]  /*d910*/  FFMA.FTZ R166, R128, -R113.reuse, R215 ;  /* 0x8000007180a67223 */ /* 0x080fe200000100d7 */
[----:B------:R-:W-:Y:S01]  /*d920*/  FADD.FTZ R125, R125, R168 ;  /* 0x000000a87d7d7221 */ /* 0x000fe20000010000 */
[----:B------:R-:W-:Y:S01]  /*d930*/  FADD.FTZ R79, R143, R78 ;  /* 0x0000004e8f4f7221 */ /* 0x000fe20000010000 */
[C---:B------:R-:W-:Y:S01]  /*d940*/  FFMA.FTZ R128, -R130.reuse, R113, R217 ;  /* 0x0000007182807223 */ /* 0x040fe200000101d9 */
[----:B------:R-:W-:Y:S01]  /*d950*/  FFMA.FTZ R137, R130, R133, R110 ;  /* 0x0000008582897223 */ /* 0x000fe2000001006e */
[----:B------:R-:W-:Y:S01]  /*d960*/  FMUL.FTZ R143, R33, R50 ;  /* 0x00000032218f7220 */ /* 0x000fe20000410000 */
[C---:B------:R-:W-:Y:S01]  /*d970*/  FMUL.FTZ R130, R153.reuse, R243 ;  /* 0x000000f399827220 */ /* 0x040fe20000410000 */
[----:B------:R-:W-:Y:S01]  /*d980*/  FMUL.FTZ R110, R32, R47 ;  /* 0x0000002f206e7220 */ /* 0x000fe20000410000 */
[-C--:B------:R-:W-:Y:S01]  /*d990*/  FMUL.FTZ R113, R170, R125.reuse ;  /* 0x0000007daa717220 */ /* 0x080fe20000410000 */
[C---:B------:R-:W-:Y:S01]  /*d9a0*/  FMUL.FTZ R168, R132.reuse, R125 ;  /* 0x0000007d84a87220 */ /* 0x040fe20000410000 */
[-C--:B------:R-:W-:Y:S01]  /*d9b0*/  FFMA.FTZ R153, R153, -R143.reuse, R194 ;  /* 0x8000008f99997223 */ /* 0x080fe200000100c2 */
[C---:B------:R-:W-:Y:S01]  /*d9c0*/  FFMA.FTZ R143, -R167.reuse, R143, R186 ;  /* 0x0000008fa78f7223 */ /* 0x040fe200000101ba */
[----:B------:R-:W-:Y:S01]  /*d9d0*/  FFMA.FTZ R130, R167, R245, R130 ;  /* 0x000000f5a7827223 */ /* 0x000fe20000010082 */
[-C--:B------:R-:W-:Y:S01]  /*d9e0*/  FFMA.FTZ R132, R132, -R110.reuse, R223 ;  /* 0x8000006e84847223 */ /* 0x080fe200000100df */
[-C--:B------:R-:W-:Y:S01]  /*d9f0*/  FMUL.FTZ R170, R170, R79.reuse ;  /* 0x0000004faaaa7220 */ /* 0x080fe20000410000 */
[-C--:B------:R-:W-:Y:S01]  /*da00*/  FFMA.FTZ R78, R190, R79.reuse, R113 ;  /* 0x0000004fbe4e7223 */ /* 0x080fe20000010071 */
[C---:B------:R-:W-:Y:S01]  /*da10*/  FFMA.FTZ R110, -R134.reuse, R110, R225 ;  /* 0x0000006e866e7223 */ /* 0x040fe200000101e1 */
[----:B------:R-:W-:Y:S01]  /*da20*/  FFMA.FTZ R167, R134, R79, R168 ;  /* 0x0000004f86a77223 */ /* 0x000fe200000100a8 */
[----:B------:R-:W-:Y:S01]  /*da30*/  FMUL.FTZ R134, R79, UR15 ;  /* 0x0000000f4f867c20 */ /* 0x000fe20008410000 */
[----:B------:R-:W-:Y:S01]  /*da40*/  FFMA.FTZ R170, R190, R125, -R170 ;  /* 0x0000007dbeaa7223 */ /* 0x000fe200000108aa */
[----:B------:R-:W-:Y:S01]  /*da50*/  FADD.FTZ R121, R121, R78 ;  /* 0x0000004e79797221 */ /* 0x000fe20000010000 */
[C---:B------:R-:W-:Y:S01]  /*da60*/  FMUL.FTZ R78, R125.reuse, UR15 ;  /* 0x0000000f7d4e7c20 */ /* 0x040fe20008410000 */
[----:B------:R-:W-:Y:S01]  /*da70*/  FFMA.FTZ R247, R125, UR14, -R134 ;  /* 0x0000000e7df77c23 */ /* 0x000fe20008010886 */
[----:B------:R-:W-:Y:S01]  /*da80*/  FADD.FTZ R113, R145, R170 ;  /* 0x000000aa91717221 */ /* 0x000fe20000010000 */
[----:B------:R-:W-:Y:S01]  /*da90*/  FMUL.FTZ R125, R125, R47 ;  /* 0x0000002f7d7d7220 */ /* 0x000fe20000410000 */
[C---:B------:R-:W-:Y:S01]  /*daa0*/  FFMA.FTZ R145, R79.reuse, UR14, R78 ;  /* 0x0000000e4f917c23 */ /* 0x040fe2000801004e */
[----:B------:R-:W-:Y:S01]  /*dab0*/  FMUL.FTZ R247, R132, R247 ;  /* 0x000000f784f77220 */ /* 0x000fe20000410000 */
[----:B------:R-:W-:Y:S01]  /*dac0*/  FMUL.FTZ R79, R79, R47 ;  /* 0x0000002f4f4f7220 */ /* 0x000fe20000410000 */
[----:B------:R-:W-:Y:S01]  /*dad0*/  MOV R78, 0x84 ;  /* 0x00000084004e7802 */ /* 0x000fe20000000f00 */
[----:B------:R-:W-:Y:S01]  /*dae0*/  FMUL.FTZ R251, R32, R125 ;  /* 0x0000007d20fb7220 */ /* 0x000fe20000410000 */
[----:B------:R-:W-:Y:S01]  /*daf0*/  FFMA.FTZ R145, R110, R145, R247 ;  /* 0x000000916e917223 */ /* 0x000fe200000100f7 */
[C---:B------:R-:W-:Y:S01]  /*db00*/  FMUL.FTZ R247, R132.reuse, R125 ;  /* 0x0000007d84f77220 */ /* 0x040fe20000410000 */
[-C--:B------:R-:W-:Y:S01]  /*db10*/  FMUL.FTZ R132, R132, R79.reuse ;  /* 0x0000004f84847220 */ /* 0x080fe20000410000 */
[-C--:B------:R-:W-:Y:S01]  /*db20*/  FMUL.FTZ R249, R32, R79.reuse ;  /* 0x0000004f20f97220 */ /* 0x080fe20000410000 */
[----:B------:R-:W-:Y:S01]  /*db30*/  FMUL.FTZ R168, R31, R48 ;  /* 0x000000301fa87220 */ /* 0x000fe20000410000 */
[C---:B------:R-:W-:Y:S01]  /*db40*/  FFMA.FTZ R79, R110.reuse, R79, R247 ;  /* 0x0000004f6e4f7223 */ /* 0x040fe200000100f7 */
[----:B------:R-:W-:Y:S01]  /*db50*/  FFMA.FTZ R110, R110, R125, -R132 ;  /* 0x0000007d6e6e7223 */ /* 0x000fe20000010884 */
[C---:B------:R-:W-:Y:S01]  /*db60*/  FMUL.FTZ R132, R192.reuse, R113 ;  /* 0x00000071c0847220 */ /* 0x040fe20000410000 */
[----:B------:R-:W-:Y:S01]  /*db70*/  FMUL.FTZ R125, R129, R51 ;  /* 0x00000033817d7220 */ /* 0x000fe20000410000 */
[----:B------:R-:W-:Y:S01]  /*db80*/  FMUL.FTZ R192, R192, R121 ;  /* 0x00000079c0c07220 */ /* 0x000fe20000410000 */
[----:B------:R-:W-:Y:S01]  /*db90*/  FFMA.FTZ R172, R32, R167, R145 ;  /* 0x000000a720ac7223 */ /* 0x000fe20000010091 */
[----:B------:R-:W-:Y:S01]  /*dba0*/  FFMA.FTZ R247, R195, R121, R132 ;  /* 0x00000079c3f77223 */ /* 0x000fe20000010084 */
[----:B------:R-:W-:Y:S01]  /*dbb0*/  FFMA.FTZ R64, R167, R47, R64 ;  /* 0x0000002fa7407223 */ /* 0x000fe20000010040 */
[----:B------:R-:W-:-:S02]  /*dbc0*/  IMAD R78, R3, R78, UR30 ;  /* 0x0000001e034e7e24 */ /* 0x000fc4000f8e024e */
[----:B------:R-:W-:Y:S01]  /*dbd0*/  FMUL.FTZ R174, R36, R125 ;  /* 0x0000007d24ae7220 */ /* 0x000fe20000410000 */
[----:B------:R-:W-:Y:S01]  /*dbe0*/  FADD.FTZ R134, R122, R247 ;  /* 0x000000f77a867221 */ /* 0x000fe20000010000 */
[----:B------:R-:W-:Y:S01]  /*dbf0*/  FMUL.FTZ R122, R113, UR15 ;  /* 0x0000000f717a7c20 */ /* 0x000fe20008410000 */
[-C--:B------:R-:W-:Y:S01]  /*dc00*/  FMUL.FTZ R132, R169, R113.reuse ;  /* 0x00000071a9847220 */ /* 0x080fe20000410000 */
[----:B------:R-:W-:Y:S01]  /*dc10*/  FMUL.FTZ R170, R121, UR15 ;  /* 0x0000000f79aa7c20 */ /* 0x000fe20008410000 */
[----:B------:R-:W-:Y:S01]  /*dc20*/  FFMA.FTZ R169, R169, -R168, R230 ;  /* 0x800000a8a9a97223 */ /* 0x000fe200000100e6 */
[C---:B------:R-:W-:Y:S01]  /*dc30*/  FFMA.FTZ R167, R121.reuse, UR14, R122 ;  /* 0x0000000e79a77c23 */ /* 0x040fe2000801007a */
[-C--:B------:R-:W-:Y:S01]  /*dc40*/  FMUL.FTZ R122, R121, R48.reuse ;  /* 0x00000030797a7220 */ /* 0x080fe20000410000 */
[----:B------:R-:W-:Y:S01]  /*dc50*/  FFMA.FTZ R192, R195, R113, -R192 ;  /* 0x00000071c3c07223 */ /* 0x000fe200000108c0 */
[----:B------:R-:W-:Y:S01]  /*dc60*/  FADD.FTZ R61, R172, R61 ;  /* 0x0000003dac3d7221 */ /* 0x000fe20000010000 */
[C---:B------:R-:W-:Y:S01]  /*dc70*/  FMUL.FTZ R172, R113.reuse, R48 ;  /* 0x0000003071ac7220 */ /* 0x040fe20000410000 */
[----:B------:R-:W-:Y:S01]  /*dc80*/  FFMA.FTZ R170, R113, UR14, -R170 ;  /* 0x0000000e71aa7c23 */ /* 0x000fe200080108aa */
[----:B------:R-:W-:Y:S01]  /*dc90*/  FMUL.FTZ R176, R245, UR15 ;  /* 0x0000000ff5b07c20 */ /* 0x000fe20008410000 */
[----:B------:R0:W-:Y:S01]  /*dca0*/  STS [R78+0x2178], R174 ;  /* 0x002178ae4e007388 */ /* 0x0001e20000000800 */
[----:B------:R-:W-:Y:S01]  /*dcb0*/  FFMA.FTZ R168, -R171, R168, R228 ;  /* 0x000000a8aba87223 */ /* 0x000fe200000101e4 */
[----:B------:R-:W-:Y:S01]  /*dcc0*/  FMUL.FTZ R113, R169, R122 ;  /* 0x0000007aa9717220 */ /* 0x000fe20000410000 */
[----:B------:R-:W-:Y:S01]  /*dcd0*/  FADD.FTZ R145, R115, R192 ;  /* 0x000000c073917221 */ /* 0x000fe20000010000 */
[----:B------:R-:W-:Y:S01]  /*dce0*/  FMUL.FTZ R115, R169, R172 ;  /* 0x000000aca9737220 */ /* 0x000fe20000410000 */
[----:B------:R-:W-:Y:S01]  /*dcf0*/  FFMA.FTZ R132, R171, R121, R132 ;  /* 0x00000079ab847223 */ /* 0x000fe20000010084 */
[----:B------:R-:W-:Y:S01]  /*dd00*/  FFMA.FTZ R176, R243, UR14, -R176 ;  /* 0x0000000ef3b07c23 */ /* 0x000fe200080108b0 */
[----:B------:R-:W-:Y:S01]  /*dd10*/  FMUL.FTZ R121, R169, R170 ;  /* 0x000000aaa9797220 */ /* 0x000fe20000410000 */
[CC--:B------:R-:W-:Y:S01]  /*dd20*/  FFMA.FTZ R113, R168.reuse, R172.reuse, -R113 ;  /* 0x000000aca8717223 */ /* 0x0c0fe20000010871 */
[----:B------:R-:W-:Y:S01]  /*dd30*/  FMUL.FTZ R171, R31, R172 ;  /* 0x000000ac1fab7220 */ /* 0x000fe20000410000 */
[----:B0-----:R-:W-:Y:S01]  /*dd40*/  FMUL.FTZ R174, R243, UR15 ;  /* 0x0000000ff3ae7c20 */ /* 0x001fe20008410000 */
[----:B------:R-:W-:Y:S01]  /*dd50*/  FMUL.FTZ R172, R135, UR15 ;  /* 0x0000000f87ac7c20 */ /* 0x000fe20008410000 */
[CC--:B------:R-:W-:Y:S01]  /*dd60*/  FFMA.FTZ R115, R168.reuse, R122.reuse, R115 ;  /* 0x0000007aa8737223 */ /* 0x0c0fe20000010073 */
[----:B------:R-:W-:Y:S01]  /*dd70*/  FMUL.FTZ R169, R31, R122 ;  /* 0x0000007a1fa97220 */ /* 0x000fe20000410000 */
[----:B------:R-:W-:Y:S01]  /*dd80*/  FFMA.FTZ R170, R245, UR14, R174 ;  /* 0x0000000ef5aa7c23 */ /* 0x000fe200080100ae */
[-C--:B------:R-:W-:Y:S01]  /*dd90*/  FMUL.FTZ R174, R243, R50.reuse ;  /* 0x00000032f3ae7220 */ /* 0x080fe20000410000 */
[----:B------:R-:W-:Y:S01]  /*dda0*/  FMUL.FTZ R122, R245, R50 ;  /* 0x00000032f57a7220 */ /* 0x000fe20000410000 */
[----:B------:R-:W-:Y:S01]  /*ddb0*/  FMUL.FTZ R176, R153, R176 ;  /* 0x000000b099b07220 */ /* 0x000fe20000410000 */
[----:B------:R-:W-:Y:S01]  /*ddc0*/  FFMA.FTZ R168, R168, R167, R121 ;  /* 0x000000a7a8a87223 */ /* 0x000fe20000010079 */
[----:B------:R-:W-:Y:S01]  /*ddd0*/  FFMA.FTZ R167, R129, UR14, R172 ;  /* 0x0000000e81a77c23 */ /* 0x000fe200080100ac */
[----:B------:R-:W-:Y:S01]  /*dde0*/  FMUL.FTZ R121, R153, R174 ;  /* 0x000000ae99797220 */ /* 0x000fe20000410000 */
[----:B------:R-:W-:Y:S01]  /*ddf0*/  FMUL.FTZ R172, R129, UR15 ;  /* 0x0000000f81ac7c20 */ /* 0x000fe20008410000 */
[----:B------:R-:W-:Y:S01]  /*de00*/  FMUL.FTZ R153, R153, R122 ;  /* 0x0000007a99997220 */ /* 0x000fe20000410000 */
[----:B------:R-:W-:Y:S01]  /*de10*/  FFMA.FTZ R170, R143, R170, R176 ;  /* 0x000000aa8faa7223 */ /* 0x000fe200000100b0 */
[----:B------:R-:W-:Y:S01]  /*de20*/  FMUL.FTZ R176, R127, UR15 ;  /* 0x0000000f7fb07c20 */ /* 0x000fe20008410000 */
[-C--:B------:R-:W-:Y:S01]  /*de30*/  FMUL.FTZ R195, R33, R122.reuse ;  /* 0x0000007a21c37220 */ /* 0x080fe20000410000 */
[----:B------:R-:W-:Y:S01]  /*de40*/  FFMA.FTZ R121, R143, R122, R121 ;  /* 0x0000007a8f797223 */ /* 0x000fe20000010079 */
[----:B------:R-:W-:Y:S01]  /*de50*/  FFMA.FTZ R129, R135, UR14, -R172 ;  /* 0x0000000e87817c23 */ /* 0x000fe200080108ac */
[-C--:B------:R-:W-:Y:S01]  /*de60*/  FMUL.FTZ R243, R33, R174.reuse ;  /* 0x000000ae21f37220 */ /* 0x080fe20000410000 */
[----:B------:R0:W-:Y:S01]  /*de70*/  STS [R78+0x2154], R171 ;  /* 0x002154ab4e007388 */ /* 0x0001e20000000800 */
[----:B------:R-:W-:Y:S01]  /*de80*/  FFMA.FTZ R122, R143, R174, -R153 ;  /* 0x000000ae8f7a7223 */ /* 0x000fe20000010899 */
[CC--:B------:R-:W-:Y:S01]  /*de90*/  FMUL.FTZ R172, R196.reuse, R145.reuse ;  /* 0x00000091c4ac7220 */ /* 0x0c0fe20000410000 */
[-C--:B------:R-:W-:Y:S01]  /*dea0*/  FMUL.FTZ R196, R196, R134.reuse ;  /* 0x00000086c4c47220 */ /* 0x080fe20000410000 */
[----:B------:R-:W-:Y:S01]  /*deb0*/  FMUL.FTZ R174, R141, UR15 ;  /* 0x0000000f8dae7c20 */ /* 0x000fe20008410000 */
[----:B------:R1:W-:Y:S01]  /*dec0*/  STS [R78+0x2150], R169 ;  /* 0x002150a94e007388 */ /* 0x0003e20000000800 */
[C---:B------:R-:W-:Y:S01]  /*ded0*/  FFMA.FTZ R172, R197.reuse, R134, R172 ;  /* 0x00000086c5ac7223 */ /* 0x040fe200000100ac */
[----:B------:R-:W-:Y:S01]  /*dee0*/  FFMA.FTZ R245, R197, R145, -R196 ;  /* 0x00000091c5f57223 */ /* 0x000fe200000108c4 */
[----:B------:R-:W-:Y:S01]  /*def0*/  FMUL.FTZ R197, R133, R49 ;  /* 0x0000003185c57220 */ /* 0x000fe20000410000 */
[----:B------:R2:W-:Y:S01]  /*df00*/  STS [R78+0x2160], R195 ;  /* 0x002160c34e007388 */ /* 0x0005e20000000800 */
[----:B0-----:R-:W-:Y:S01]  /*df10*/  FFMA.FTZ R171, R141, UR14, -R176 ;  /* 0x0000000e8dab7c23 */ /* 0x001fe200080108b0 */
[----:B------:R-:W-:Y:S01]  /*df20*/  FMUL.FTZ R176, R133, UR15 ;  /* 0x0000000f85b07c20 */ /* 0x000fe20008410000 */
[CC--:B------:R-:W-:Y:S01]  /*df30*/  FMUL.FTZ R153, R127.reuse, R52.reuse ;  /* 0x000000347f997220 */ /* 0x0c0fe20000410000 */
[----:B------:R0:W-:Y:S01]  /*df40*/  STS [R78+0x2164], R243 ;  /* 0x002164f34e007388 */ /* 0x0001e20000000800 */
[----:B------:R-:W-:Y:S01]  /*df50*/  FMUL.FTZ R247, R34, R197 ;  /* 0x000000c522f77220 */ /* 0x000fe20000410000 */
[----:B-1----:R-:W-:Y:S01]  /*df60*/  FFMA.FTZ R169, R127, UR14, R174 ;  /* 0x0000000e7fa97c23 */ /* 0x002fe200080100ae */
[----:B------:R-:W-:Y:S01]  /*df70*/  FMUL.FTZ R174, R139, UR15 ;  /* 0x0000000f8bae7c20 */ /* 0x000fe20008410000 */
[----:B------:R-:W-:Y:S01]  /*df80*/  FMUL.FTZ R127, R141, R52 ;  /* 0x000000348d7f7220 */ /* 0x000fe20000410000 */
[----:B------:R-:W-:Y:S01]  /*df90*/  FFMA.FTZ R103, R132, R48, R103 ;  /* 0x0000003084677223 */ /* 0x000fe20000010067 */
[----:B--2---:R-:W-:Y:S01]  /*dfa0*/  FMUL.FTZ R195, R139, R49 ;  /* 0x000000318bc37220 */ /* 0x004fe20000410000 */
[----:B------:R-:W-:Y:S01]  /*dfb0*/  FFMA.FTZ R143, R133, UR14, R174 ;  /* 0x0000000e858f7c23 */ /* 0x000fe200080100ae */
[----:B------:R-:W-:Y:S01]  /*dfc0*/  FMUL.FTZ R133, R136, R145 ;  /* 0x0000009188857220 */ /* 0x000fe20000410000 */
[----:B------:R-:W-:Y:S01]  /*dfd0*/  FFMA.FTZ R168, R31, R132, R168 ;  /* 0x000000841fa87223 */ /* 0x000fe200000100a8 */
[----:B0-----:R-:W-:Y:S01]  /*dfe0*/  FFMA.FTZ R243, R139, UR14, -R176 ;  /* 0x0000000e8bf37c23 */ /* 0x001fe200080108b0 */
[----:B------:R-:W-:Y:S01]  /*dff0*/  FMUL.FTZ R139, R30, R45 ;  /* 0x0000002d1e8b7220 */ /* 0x000fe20000410000 */
[----:B------:R-:W-:Y:S01]  /*e000*/  FMUL.FTZ R132, R134, UR15 ;  /* 0x0000000f86847c20 */ /* 0x000fe20008410000 */
[----:B------:R0:W-:Y:S01]  /*e010*/  STS [R78+0x2158], R249 ;  /* 0x002158f94e007388 */ /* 0x0001e20000000800 */
[----:B------:R-:W-:Y:S01]  /*e020*/  FFMA.FTZ R105, R130, R50, R105 ;  /* 0x0000003282697223 */ /* 0x000fe20000010069 */
[-C--:B------:R-:W-:Y:S01]  /*e030*/  FFMA.FTZ R141, R136, -R139.reuse, R237 ;  /* 0x8000008b888d7223 */ /* 0x080fe200000100ed */
[----:B------:R-:W-:Y:S01]  /*e040*/  FFMA.FTZ R136, -R144, R139, R239 ;  /* 0x0000008b90887223 */ /* 0x000fe200000101ef */
[C---:B------:R-:W-:Y:S01]  /*e050*/  FMUL.FTZ R139, R145.reuse, UR15 ;  /* 0x0000000f918b7c20 */ /* 0x040fe20008410000 */
[----:B------:R1:W-:Y:S01]  /*e060*/  STS [R78+0x2168], R247 ;  /* 0x002168f74e007388 */ /* 0x0003e20000000800 */
[----:B------:R-:W-:Y:S01]  /*e070*/  FFMA.FTZ R132, R145, UR14, -R132 ;  /* 0x0000000e91847c23 */ /* 0x000fe20008010884 */
[----:B------:R-:W-:Y:S01]  /*e080*/  FFMA.FTZ R170, R33, R130, R170 ;  /* 0x0000008221aa7223 */ /* 0x000fe200000100aa */
[----:B------:R-:W-:Y:S01]  /*e090*/  FADD.FTZ R130, R124, R245 ;  /* 0x000000f57c827221 */ /* 0x000fe20000010000 */
[----:B------:R-:W-:Y:S01]  /*e0a0*/  FMUL.FTZ R243, R166, R243 ;  /* 0x000000f3a6f37220 */ /* 0x000fe20000410000 */
[----:B0-----:R-:W-:Y:S01]  /*e0b0*/  FMUL.FTZ R249, R34, R195 ;  /* 0x000000c322f97220 */ /* 0x001fe20000410000 */
[----:B------:R-:W-:Y:S01]  /*e0c0*/  FMUL.FTZ R245, R141, R132 ;  /* 0x000000848df57220 */ /* 0x000fe20000410000 */
[----:B------:R-:W-:Y:S01]  /*e0d0*/  FFMA.FTZ R133, R144, R134, R133 ;  /* 0x0000008690857223 */ /* 0x000fe20000010085 */
[----:B------:R-:W-:Y:S01]  /*e0e0*/  FFMA.FTZ R243, R128, R143, R243 ;  /* 0x0000008f80f37223 */ /* 0x000fe200000100f3 */
[----:B------:R-:W-:Y:S01]  /*e0f0*/  FMUL.FTZ R144, R166, R197 ;  /* 0x000000c5a6907220 */ /* 0x000fe20000410000 */
[-C--:B-1----:R-:W-:Y:S01]  /*e100*/  FMUL.FTZ R247, R145, R45.reuse ;  /* 0x0000002d91f77220 */ /* 0x082fe20000410000 */
[C---:B------:R-:W-:Y:S01]  /*e110*/  FFMA.FTZ R145, R134.reuse, UR14, R139 ;  /* 0x0000000e86917c23 */ /* 0x040fe2000801008b */
[----:B------:R-:W-:Y:S01]  /*e120*/  FMUL.FTZ R139, R134, R45 ;  /* 0x0000002d868b7220 */ /* 0x000fe20000410000 */
[----:B------:R0:W-:Y:S01]  /*e130*/  STS [R78+0x216c], R249 ;  /* 0x00216cf94e007388 */ /* 0x0001e20000000800 */
[----:B------:R-:W-:Y:S01]  /*e140*/  FADD.FTZ R161, R161, R172 ;  /* 0x000000aca1a17221 */ /* 0x000fe20000010000 */
[----:B------:R-:W-:Y:S01]  /*e150*/  FFMA.FTZ R245, R136, R145, R245 ;  /* 0x0000009188f57223 */ /* 0x000fe200000100f5 */
[----:B------:R-:W-:Y:S01]  /*e160*/  FMUL.FTZ R124, R141, R139 ;  /* 0x0000008b8d7c7220 */ /* 0x000fe20000410000 */
[----:B------:R-:W-:Y:S01]  /*e170*/  FMUL.FTZ R132, R173, R130 ;  /* 0x00000082ad847220 */ /* 0x000fe20000410000 */
[----:B------:R-:W-:Y:S01]  /*e180*/  FADD.FTZ R63, R168, R63 ;  /* 0x0000003fa83f7221 */ /* 0x000fe20000010000 */
[----:B------:R-:W-:Y:S01]  /*e190*/  FFMA.FTZ R144, R128, R195, -R144 ;  /* 0x000000c380907223 */ /* 0x000fe20000010890 */
[----:B------:R-:W-:Y:S01]  /*e1a0*/  FMUL.FTZ R134, R29, R46 ;  /* 0x0000002e1d867220 */ /* 0x000fe20000410000 */
[----:B------:R-:W-:Y:S01]  /*e1b0*/  FFMA.FTZ R62, R133, R45, R62 ;  /* 0x0000002d853e7223 */ /* 0x000fe2000001003e */
[----:B------:R-:W-:Y:S01]  /*e1c0*/  FFMA.FTZ R168, R30, R133, R245 ;  /* 0x000000851ea87223 */ /* 0x000fe200000100f5 */
[----:B0-----:R-:W-:Y:S01]  /*e1d0*/  FMUL.FTZ R249, R141, R247 ;  /* 0x000000f78df97220 */ /* 0x001fe20000410000 */
[----:B------:R-:W-:Y:S01]  /*e1e0*/  FMUL.FTZ R145, R198, R161 ;  /* 0x000000a1c6917220 */ /* 0x000fe20000410000 */
[----:B------:R-:W-:Y:S01]  /*e1f0*/  FMUL.FTZ R133, R161, UR15 ;  /* 0x0000000fa1857c20 */ /* 0x000fe20008410000 */
[----:B------:R-:W-:Y:S01]  /*e200*/  FFMA.FTZ R173, R173, -R134, R216 ;  /* 0x80000086adad7223 */ /* 0x000fe200000100d8 */
[-C--:B------:R-:W-:Y:S01]  /*e210*/  FFMA.FTZ R141, R136, R139.reuse, R249 ;  /* 0x0000008b888d7223 */ /* 0x080fe200000100f9 */
[----:B------:R-:W-:Y:S01]  /*e220*/  FMUL.FTZ R249, R30, R139 ;  /* 0x0000008b1ef97220 */ /* 0x000fe20000410000 */
[----:B------:R-:W-:Y:S01]  /*e230*/  FFMA.FTZ R139, R136, R247, -R124 ;  /* 0x000000f7888b7223 */ /* 0x000fe2000001087c */
[----:B------:R-:W-:Y:S01]  /*e240*/  FMUL.FTZ R124, R166, R195 ;  /* 0x000000c3a67c7220 */ /* 0x000fe20000410000 */
[C---:B------:R-:W-:Y:S01]  /*e250*/  FMUL.FTZ R166, R130.reuse, R46 ;  /* 0x0000002e82a67220 */ /* 0x040fe20000410000 */
[-C--:B------:R-:W-:Y:S01]  /*e260*/  FFMA.FTZ R145, R199, R130.reuse, -R145 ;  /* 0x00000082c7917223 */ /* 0x080fe20000010891 */
[----:B------:R-:W-:Y:S01]  /*e270*/  FFMA.FTZ R136, R130, UR14, -R133 ;  /* 0x0000000e82887c23 */ /* 0x000fe20008010885 */
[----:B------:R-:W-:Y:S01]  /*e280*/  FFMA.FTZ R143, R128, R197, R124 ;  /* 0x000000c5808f7223 */ /* 0x000fe2000001007c */
[----:B------:R-:W-:Y:S01]  /*e290*/  FMUL.FTZ R124, R198, R130 ;  /* 0x00000082c67c7220 */ /* 0x000fe20000410000 */
[----:B------:R-:W-:Y:S01]  /*e2a0*/  FFMA.FTZ R134, -R175, R134, R218 ;  /* 0x00000086af867223 */ /* 0x000fe200000101da */
[----:B------:R-:W-:Y:S01]  /*e2b0*/  FADD.FTZ R59, R170, R59 ;  /* 0x0000003baa3b7221 */ /* 0x000fe20000010000 */
[----:B------:R-:W-:Y:S01]  /*e2c0*/  FFMA.FTZ R66, R137, R49, R66 ;  /* 0x0000003189427223 */ /* 0x000fe20000010042 */
[-C--:B------:R-:W-:Y:S01]  /*e2d0*/  FFMA.FTZ R128, R199, R161.reuse, R124 ;  /* 0x000000a1c7807223 */ /* 0x080fe2000001007c */
[----:B------:R-:W-:Y:S01]  /*e2e0*/  FFMA.FTZ R124, R175, R161, R132 ;  /* 0x000000a1af7c7223 */ /* 0x000fe20000010084 */
[----:B------:R-:W-:Y:S01]  /*e2f0*/  FMUL.FTZ R132, R130, UR15 ;  /* 0x0000000f82847c20 */ /* 0x000fe20008410000 */
[----:B------:R-:W-:Y:S01]  /*e300*/  FMUL.FTZ R130, R161, R46 ;  /* 0x0000002ea1827220 */ /* 0x000fe20000410000 */
[----:B------:R-:W-:Y:S01]  /*e310*/  FADD.FTZ R165, R165, R128 ;  /* 0x00000080a5a57221 */ /* 0x000fe20000010000 */
[----:B------:R-:W-:Y:S01]  /*e320*/  FFMA.FTZ R170, R34, R137, R243 ;  /* 0x0000008922aa7223 */ /* 0x000fe200000100f3 */
[----:B------:R-:W-:Y:S01]  /*e330*/  FFMA.FTZ R133, R161, UR14, R132 ;  /* 0x0000000ea1857c23 */ /* 0x000fe20008010084 */
[C---:B------:R-:W-:Y:S01]  /*e340*/  FMUL.FTZ R161, R173.reuse, R166 ;  /* 0x000000a6ada17220 */ /* 0x040fe20000410000 */
[----:B------:R-:W-:Y:S01]  /*e350*/  FADD.FTZ R128, R142, R145 ;  /* 0x000000918e807221 */ /* 0x000fe20000010000 */
[C---:B------:R-:W-:Y:S01]  /*e360*/  FMUL.FTZ R137, R173.reuse, R136 ;  /* 0x00000088ad897220 */ /* 0x040fe20000410000 */
[-C--:B------:R-:W-:Y:S01]  /*e370*/  FMUL.FTZ R173, R173, R130.reuse ;  /* 0x00000082adad7220 */ /* 0x080fe20000410000 */
[-C--:B------:R-:W-:Y:S01]  /*e380*/  FFMA.FTZ R145, R134, R130.reuse, R161 ;  /* 0x0000008286917223 */ /* 0x080fe200000100a1 */
[C---:B------:R-:W-:Y:S01]  /*e390*/  FMUL.FTZ R161, R29.reuse, R130 ;  /* 0x000000821da17220 */ /* 0x040fe20000410000 */
[CC--:B------:R-:W-:Y:S01]  /*e3a0*/  FMUL.FTZ R130, R200.reuse, R165.reuse ;  /* 0x000000a5c8827220 */ /* 0x0c0fe20000410000 */
[----:B------:R-:W-:Y:S01]  /*e3b0*/  FMUL.FTZ R200, R200, R128 ;  /* 0x00000080c8c87220 */ /* 0x000fe20000410000 */
[-C--:B------:R-:W-:Y:S01]  /*e3c0*/  FMUL.FTZ R175, R29, R166.reuse ;  /* 0x000000a61daf7220 */ /* 0x080fe20000410000 */
[C---:B------:R-:W-:Y:S01]  /*e3d0*/  FFMA.FTZ R142, R134.reuse, R166, -R173 ;  /* 0x000000a6868e7223 */ /* 0x040fe200000108ad */
[C---:B------:R-:W-:Y:S01]  /*e3e0*/  FFMA.FTZ R130, R201.reuse, R128, -R130 ;  /* 0x00000080c9827223 */ /* 0x040fe20000010882 */
[----:B------:R-:W-:Y:S01]  /*e3f0*/  FFMA.FTZ R200, R201, R165, R200 ;  /* 0x000000a5c9c87223 */ /* 0x000fe200000100c8 */
[----:B------:R-:W-:Y:S01]  /*e400*/  FFMA.FTZ R166, R134, R133, R137 ;  /* 0x0000008586a67223 */ /* 0x000fe20000010089 */
[----:B------:R-:W-:Y:S01]  /*e410*/  FMUL.FTZ R133, R164, R127 ;  /* 0x0000007fa4857220 */ /* 0x000fe20000410000 */
[----:B------:R-:W-:Y:S01]  /*e420*/  FADD.FTZ R123, R123, R130 ;  /* 0x000000827b7b7221 */ /* 0x000fe20000010000 */
[----:B------:R-:W-:Y:S01]  /*e430*/  FADD.FTZ R163, R163, R200 ;  /* 0x000000c8a3a37221 */ /* 0x000fe20000010000 */
[----:B------:R-:W-:Y:S01]  /*e440*/  FFMA.FTZ R101, R124, R46, R101 ;  /* 0x0000002e7c657223 */ /* 0x000fe20000010065 */
[----:B------:R-:W-:Y:S01]  /*e450*/  FFMA.FTZ R166, R29, R124, R166 ;  /* 0x0000007c1da67223 */ /* 0x000fe200000100a6 */
[C---:B------:R-:W-:Y:S01]  /*e460*/  FMUL.FTZ R130, R202.reuse, R123 ;  /* 0x0000007bca827220 */ /* 0x040fe20000410000 */
[----:B------:R-:W-:Y:S01]  /*e470*/  FMUL.FTZ R202, R202, R163 ;  /* 0x000000a3caca7220 */ /* 0x000fe20000410000 */
[----:B------:R0:W-:Y:S01]  /*e480*/  STS [R78+0x215c], R251 ;  /* 0x00215cfb4e007388 */ /* 0x0001e20000000800 */
[C---:B------:R-:W-:Y:S01]  /*e490*/  FMUL.FTZ R171, R164.reuse, R171 ;  /* 0x000000aba4ab7220 */ /* 0x040fe20000410000 */
[C---:B------:R-:W-:Y:S01]  /*e4a0*/  FFMA.FTZ R130, R203.reuse, R163, R130 ;  /* 0x000000a3cb827223 */ /* 0x040fe20000010082 */
[----:B------:R-:W-:Y:S01]  /*e4b0*/  FFMA.FTZ R203, R203, R123, -R202 ;  /* 0x0000007bcbcb7223 */ /* 0x000fe200000108ca */
[----:B------:R-:W-:Y:S01]  /*e4c0*/  FMUL.FTZ R164, R164, R153 ;  /* 0x00000099a4a47220 */ /* 0x000fe20000410000 */
[----:B------:R-:W-:Y:S01]  /*e4d0*/  FADD.FTZ R65, R168, R65 ;  /* 0x00000041a8417221 */ /* 0x000fe20000010000 */
[----:B------:R-:W-:Y:S01]  /*e4e0*/  FADD.FTZ R136, R159, R130 ;  /* 0x000000829f887221 */ /* 0x000fe20000010000 */
[----:B------:R-:W-:Y:S01]  /*e4f0*/  FADD.FTZ R140, R140, R203 ;  /* 0x000000cb8c8c7221 */ /* 0x000fe20000010000 */
[----:B------:R-:W-:Y:S01]  /*e500*/  FFMA.FTZ R168, R162, R169, R171 ;  /* 0x000000a9a2a87223 */ /* 0x000fe200000100ab */
[C---:B------:R-:W-:Y:S01]  /*e510*/  FMUL.FTZ R174, R35.reuse, R127 ;  /* 0x0000007f23ae7220 */ /* 0x040fe20000410000 */
[C---:B------:R-:W-:Y:S01]  /*e520*/  FMUL.FTZ R137, R204.reuse, R136 ;  /* 0x00000088cc897220 */ /* 0x040fe20000410000 */
[----:B------:R-:W-:Y:S01]  /*e530*/  FMUL.FTZ R124, R204, R140 ;  /* 0x0000008ccc7c7220 */ /* 0x000fe20000410000 */
[-C--:B0-----:R-:W-:Y:S01]  /*e540*/  FMUL.FTZ R251, R35, R153.reuse ;  /* 0x0000009923fb7220 */ /* 0x081fe20000410000 */
[C---:B------:R-:W-:Y:S01]  /*e550*/  FFMA.FTZ R153, R162.reuse, R153, R133 ;  /* 0x00000099a2997223 */ /* 0x040fe20000010085 */
[----:B------:R-:W-:Y:S01]  /*e560*/  FFMA.FTZ R162, R162, R127, -R164 ;  /* 0x0000007fa2a27223 */ /* 0x000fe200000108a4 */
[C---:B------:R-:W-:Y:S01]  /*e570*/  FFMA.FTZ R133, R205.reuse, R136, R124 ;  /* 0x00000088cd857223 */ /* 0x040fe2000001007c */
[----:B------:R-:W-:Y:S01]  /*e580*/  FFMA.FTZ R124, R205, R140, -R137 ;  /* 0x0000008ccd7c7223 */ /* 0x000fe20000010889 */
[----:B------:R-:W-:Y:S01]  /*e590*/  FMUL.FTZ R127, R28, R43 ;  /* 0x0000002b1c7f7220 */ /* 0x000fe20000410000 */
[----:B------:R-:W-:Y:S01]  /*e5a0*/  FFMA.FTZ R107, R126, R52, R107 ;  /* 0x000000347e6b7223 */ /* 0x000fe2000001006b */
[----:B------:R-:W-:Y:S01]  /*e5b0*/  FADD.FTZ R114, R114, R133 ;  /* 0x0000008572727221 */ /* 0x000fe20000010000 */
[----:B------:R-:W-:Y:S01]  /*e5c0*/  FADD.FTZ R157, R157, R124 ;  /* 0x0000007c9d9d7221 */ /* 0x000fe20000010000 */
[----:B------:R-:W-:Y:S01]  /*e5d0*/  FFMA.FTZ R168, R35, R126, R168 ;  /* 0x0000007e23a87223 */ /* 0x000fe200000100a8 */
[----:B------:R-:W-:Y:S01]  /*e5e0*/  FMUL.FTZ R132, R146, R128 ;  /* 0x0000008092847220 */ /* 0x000fe20000410000 */
[----:B------:R-:W-:Y:S01]  /*e5f0*/  FMUL.FTZ R137, R165, UR15 ;  /* 0x0000000fa5897c20 */ /* 0x000fe20008410000 */
[C---:B------:R-:W-:Y:S01]  /*e600*/  FMUL.FTZ R124, R206.reuse, R157 ;  /* 0x0000009dce7c7220 */ /* 0x040fe20000410000 */
[-C--:B------:R-:W-:Y:S01]  /*e610*/  FMUL.FTZ R206, R206, R114.reuse ;  /* 0x00000072cece7220 */ /* 0x080fe20000410000 */
[----:B------:R-:W-:Y:S01]  /*e620*/  FMUL.FTZ R126, R128, UR15 ;  /* 0x0000000f807e7c20 */ /* 0x000fe20008410000 */
[----:B------:R-:W-:Y:S01]  /*e630*/  FFMA.FTZ R146, R146, -R127, R227 ;  /* 0x8000007f92927223 */ /* 0x000fe200000100e3 */
[C---:B------:R-:W-:Y:S01]  /*e640*/  FFMA.FTZ R124, R207.reuse, R114, R124 ;  /* 0x00000072cf7c7223 */ /* 0x040fe2000001007c */
[----:B------:R-:W-:Y:S01]  /*e650*/  FFMA.FTZ R206, R207, R157, -R206 ;  /* 0x0000009dcfce7223 */ /* 0x000fe200000108ce */
[C---:B------:R-:W-:Y:S01]  /*e660*/  FFMA.FTZ R134, -R148.reuse, R127, R229 ;  /* 0x0000007f94867223 */ /* 0x040fe200000101e5 */
[----:B------:R-:W-:Y:S01]  /*e670*/  FFMA.FTZ R127, R148, R165, R132 ;  /* 0x000000a5947f7223 */ /* 0x000fe20000010084 */
[----:B------:R-:W-:Y:S01]  /*e680*/  FADD.FTZ R155, R155, R124 ;  /* 0x0000007c9b9b7221 */ /* 0x000fe20000010000 */
[----:B------:R-:W-:Y:S01]  /*e690*/  FADD.FTZ R117, R117, R206 ;  /* 0x000000ce75757221 */ /* 0x000fe20000010000 */
[----:B------:R-:W-:Y:S01]  /*e6a0*/  FFMA.FTZ R137, R128, UR14, -R137 ;  /* 0x0000000e80897c23 */ /* 0x000fe20008010889 */
[C---:B------:R-:W-:Y:S01]  /*e6b0*/  FFMA.FTZ R133, R165.reuse, UR14, R126 ;  /* 0x0000000ea5857c23 */ /* 0x040fe2000801007e */
[----:B------:R-:W-:Y:S01]  /*e6c0*/  FMUL.FTZ R165, R165, R43 ;  /* 0x0000002ba5a57220 */ /* 0x000fe20000410000 */
        /* <DEDUP_REMOVED lines=11> */
[C---:B------:R-:W-:Y:S01]  /*e780*/  FFMA.FTZ R133, R134.reuse, R133, R137 ;  /* 0x0000008586857223 */ /* 0x040fe20000010089 */
[----:B------:R-:W-:Y:S01]  /*e790*/  FFMA.FTZ R148, R134, R159, -R148 ;  /* 0x0000009f86947223 */ /* 0x000fe20000010894 */
[C---:B------:R-:W-:Y:S01]  /*e7a0*/  FMUL.FTZ R129, R112.reuse, R129 ;  /* 0x0000008170817220 */ /* 0x040fe20000410000 */
[C---:B------:R-:W-:Y:S01]  /*e7b0*/  FMUL.FTZ R137, R112.reuse, R135 ;  /* 0x0000008770897220 */ /* 0x040fe20000410000 */
[----:B------:R-:W-:Y:S01]  /*e7c0*/  FMUL.FTZ R124, R112, R125 ;  /* 0x0000007d707c7220 */ /* 0x000fe20000410000 */
[C---:B------:R-:W-:Y:S01]  /*e7d0*/  FMUL.FTZ R112, R210.reuse, R151 ;  /* 0x00000097d2707220 */ /* 0x040fe20000410000 */
[-C--:B------:R-:W-:Y:S01]  /*e7e0*/  FMUL.FTZ R210, R210, R118.reuse ;  /* 0x00000076d2d27220 */ /* 0x080fe20000410000 */
[----:B------:R-:W-:Y:S01]  /*e7f0*/  FFMA.FTZ R129, R116, R167, R129 ;  /* 0x000000a774817223 */ /* 0x000fe20000010081 */
[----:B------:R-:W-:Y:S01]  /*e800*/  FFMA.FTZ R128, R28, R127, R133 ;  /* 0x0000007f1c807223 */ /* 0x000fe20000010085 */
[-C--:B0-----:R-:W-:Y:S01]  /*e810*/  FMUL.FTZ R161, R146, R159.reuse ;  /* 0x0000009f92a17220 */ /* 0x081fe20000410000 */
[----:B------:R-:W-:Y:S01]  /*e820*/  FMUL.FTZ R159, R28, R159 ;  /* 0x0000009f1c9f7220 */ /* 0x000fe20000410000 */
[C---:B------:R-:W-:Y:S01]  /*e830*/  FFMA.FTZ R112, R211.reuse, R118, -R112 ;  /* 0x00000076d3707223 */ /* 0x040fe20000010870 */
[----:B------:R-:W-:Y:S01]  /*e840*/  FFMA.FTZ R210, R211, R151, R210 ;  /* 0x00000097d3d27223 */ /* 0x000fe200000100d2 */
[----:B------:R-:W-:Y:S01]  /*e850*/  FFMA.FTZ R146, R134, R165, R161 ;  /* 0x000000a586927223 */ /* 0x000fe200000100a1 */
[----:B------:R-:W-:Y:S01]  /*e860*/  FFMA.FTZ R161, R116, R135, -R124 ;  /* 0x0000008774a17223 */ /* 0x000fe2000001087c */
[----:B------:R0:W-:Y:S01]  /*e870*/  STS [R78+0x213c], R159 ;  /* 0x00213c9f4e007388 */ /* 0x0001e20000000800 */
[----:B------:R-:W-:Y:S01]  /*e880*/  FADD.FTZ R119, R119, R112 ;  /* 0x0000007077777221 */ /* 0x000fe20000010000 */
[----:B------:R-:W-:Y:S01]  /*e890*/  FADD.FTZ R149, R149, R210 ;  /* 0x000000d295957221 */ /* 0x000fe20000010000 */
[----:B------:R-:W-:Y:S01]  /*e8a0*/  FMUL.FTZ R124, R27, R44 ;  /* 0x0000002c1b7c7220 */ /* 0x000fe20000410000 */
[----:B------:R-:W-:Y:S01]  /*e8b0*/  FMUL.FTZ R130, R21, R38 ;  /* 0x0000002615827220 */ /* 0x000fe20000410000 */
[----:B------:R-:W-:Y:S01]  /*e8c0*/  FMUL.FTZ R134, R123, R44 ;  /* 0x0000002c7b867220 */ /* 0x000fe20000410000 */
[----:B------:R-:W-:Y:S01]  /*e8d0*/  FMUL.FTZ R165, R28, R165 ;  /* 0x000000a51ca57220 */ /* 0x000fe20000410000 */
[----:B------:R-:W-:Y:S01]  /*e8e0*/  FFMA.FTZ R68, R75, R51, R68 ;  /* 0x000000334b447223 */ /* 0x000fe20000010044 */
[----:B------:R-:W-:Y:S01]  /*e8f0*/  FADD.FTZ R69, R128, R69 ;  /* 0x0000004580457221 */ /* 0x000fe20000010000 */
[----:B------:R-:W-:Y:S01]  /*e900*/  FMUL.FTZ R128, R22, R37 ;  /* 0x0000002516807220 */ /* 0x000fe20000410000 */
[----:B0-----:R-:W-:Y:S01]  /*e910*/  FFMA.FTZ R159, R116, R125, R137 ;  /* 0x0000007d749f7223 */ /* 0x001fe20000010089 */
[C---:B------:R-:W-:Y:S01]  /*e920*/  FMUL.FTZ R116, R177.reuse, R123 ;  /* 0x0000007bb1747220 */ /* 0x040fe20000410000 */
[-C--:B------:R-:W-:Y:S01]  /*e930*/  FFMA.FTZ R177, R177, -R124.reuse, R220 ;  /* 0x8000007cb1b17223 */ /* 0x080fe200000100dc */
[----:B------:R-:W-:Y:S01]  /*e940*/  FFMA.FTZ R124, -R181, R124, R226 ;  /* 0x0000007cb57c7223 */ /* 0x000fe200000101e2 */
[-C--:B------:R-:W-:Y:S01]  /*e950*/  FFMA.FTZ R132, -R193, R130.reuse, R108 ;  /* 0x00000082c1847223 */ /* 0x080fe2000001016c */
[----:B------:R-:W-:Y:S01]  /*e960*/  FFMA.FTZ R112, R181, R163, R116 ;  /* 0x000000a3b5707223 */ /* 0x000fe20000010074 */
[C---:B------:R-:W-:Y:S01]  /*e970*/  FMUL.FTZ R116, R212.reuse, R119 ;  /* 0x00000077d4747220 */ /* 0x040fe20000410000 */
[-C--:B------:R-:W-:Y:S01]  /*e980*/  FMUL.FTZ R212, R212, R149.reuse ;  /* 0x00000095d4d47220 */ /* 0x080fe20000410000 */
[----:B------:R-:W-:Y:S01]  /*e990*/  FFMA.FTZ R130, R191, -R130, R234 ;  /* 0x80000082bf827223 */ /* 0x000fe200000100ea */
[----:B------:R-:W-:Y:S01]  /*e9a0*/  FADD.FTZ R67, R166, R67 ;  /* 0x00000043a6437221 */ /* 0x000fe20000010000 */
[C---:B------:R-:W-:Y:S01]  /*e9b0*/  FFMA.FTZ R126, R213.reuse, R149, R116 ;  /* 0x00000095d57e7223 */ /* 0x040fe20000010074 */
[----:B------:R-:W-:Y:S01]  /*e9c0*/  FFMA.FTZ R133, R213, R119, -R212 ;  /* 0x00000077d5857223 */ /* 0x000fe200000108d4 */
[----:B------:R-:W-:Y:S01]  /*e9d0*/  FFMA.FTZ R116, R36, R75, R129 ;  /* 0x0000004b24747223 */ /* 0x000fe20000010081 */
[----:B------:R-:W-:Y:S01]  /*e9e0*/  FMUL.FTZ R75, R177, R134 ;  /* 0x00000086b14b7220 */ /* 0x000fe20000410000 */
[----:B------:R-:W-:Y:S01]  /*e9f0*/  FADD.FTZ R147, R147, R126 ;  /* 0x0000007e93937221 */ /* 0x000fe20000010000 */
[----:B------:R-:W-:Y:S01]  /*ea00*/  FADD.FTZ R133, R120, R133 ;  /* 0x0000008578857221 */ /* 0x000fe20000010000 */
[----:B------:R-:W-:Y:S01]  /*ea10*/  FMUL.FTZ R120, R123, UR15 ;  /* 0x0000000f7b787c20 */ /* 0x000fe20008410000 */
[C---:B------:R-:W-:Y:S01]  /*ea20*/  FMUL.FTZ R126, R163.reuse, UR15 ;  /* 0x0000000fa37e7c20 */ /* 0x040fe20008410000 */
[----:B------:R0:W-:Y:S01]  /*ea30*/  STS [R78+0x2138], R165 ;  /* 0x002138a54e007388 */ /* 0x0001e20000000800 */
[----:B------:R-:W-:Y:S01]  /*ea40*/  FFMA.FTZ R129, -R160, R128, R111 ;  /* 0x00000080a0817223 */ /* 0x000fe2000001016f */
[C---:B------:R-:W-:Y:S01]  /*ea50*/  FFMA.FTZ R137, R163.reuse, UR14, R120 ;  /* 0x0000000ea3897c23 */ /* 0x040fe20008010078 */
[----:B------:R-:W-:Y:S01]  /*ea60*/  FMUL.FTZ R120, R163, R44 ;  /* 0x0000002ca3787220 */ /* 0x000fe20000410000 */
[----:B------:R-:W-:Y:S01]  /*ea70*/  FMUL.FTZ R163, R133, R38 ;  /* 0x0000002685a37220 */ /* 0x000fe20000410000 */
[----:B------:R-:W-:Y:S01]  /*ea80*/  FFMA.FTZ R126, R123, UR14, -R126 ;  /* 0x0000000e7b7e7c23 */ /* 0x000fe2000801087e */
[----:B------:R-:W-:Y:S01]  /*ea90*/  FFMA.FTZ R128, R158, -R128, R109 ;  /* 0x800000809e807223 */ /* 0x000fe2000001006d */
[----:B------:R-:W-:Y:S01]  /*eaa0*/  FFMA.FTZ R166, R124, R120, R75 ;  /* 0x000000787ca67223 */ /* 0x000fe2000001004b */
[----:B------:R-:W-:Y:S01]  /*eab0*/  FMUL.FTZ R167, R119, R37 ;  /* 0x0000002577a77220 */ /* 0x000fe20000410000 */
[----:B------:R-:W-:Y:S01]  /*eac0*/  FMUL.FTZ R75, R130, R163 ;  /* 0x000000a3824b7220 */ /* 0x000fe20000410000 */
[----:B0-----:R-:W-:Y:S01]  /*ead0*/  FMUL.FTZ R165, R147, R38 ;  /* 0x0000002693a57220 */ /* 0x001fe20000410000 */
[----:B------:R-:W-:Y:S01]  /*eae0*/  FMUL.FTZ R182, R36, R135 ;  /* 0x0000008724b67220 */ /* 0x000fe20000410000 */
[C---:B------:R-:W-:Y:S01]  /*eaf0*/  FMUL.FTZ R171, R177.reuse, R126 ;  /* 0x0000007eb1ab7220 */ /* 0x040fe20000410000 */
[-C--:B------:R-:W-:Y:S01]  /*eb00*/  FMUL.FTZ R177, R177, R120.reuse ;  /* 0x00000078b1b17220 */ /* 0x080fe20000410000 */
[----:B------:R-:W-:Y:S01]  /*eb10*/  FMUL.FTZ R135, R27, R120 ;  /* 0x000000781b877220 */ /* 0x000fe20000410000 */
[----:B------:R-:W-:Y:S01]  /*eb20*/  FMUL.FTZ R169, R149, R37 ;  /* 0x0000002595a97220 */ /* 0x000fe20000410000 */
[----:B------:R-:W-:Y:S01]  /*eb30*/  FMUL.FTZ R120, R128, R167 ;  /* 0x000000a780787220 */ /* 0x000fe20000410000 */
[----:B------:R-:W-:Y:S01]  /*eb40*/  FFMA.FTZ R75, R132, R165, R75 ;  /* 0x000000a5844b7223 */ /* 0x000fe2000001004b */
[----:B------:R-:W-:Y:S01]  /*eb50*/  FMUL.FTZ R126, R23, R40 ;  /* 0x00000028177e7220 */ /* 0x000fe20000410000 */
[----:B------:R-:W-:Y:S01]  /*eb60*/  FFMA.FTZ R60, R127, R43, R60 ;  /* 0x0000002b7f3c7223 */ /* 0x000fe2000001003c */
[----:B------:R-:W-:Y:S01]  /*eb70*/  FADD.FTZ R55, R168, R55 ;  /* 0x00000037a8377221 */ /* 0x000fe20000010000 */
[----:B------:R-:W-:Y:S01]  /*eb80*/  FFMA.FTZ R120, R129, R169, R120 ;  /* 0x000000a981787223 */ /* 0x000fe20000010078 */
[----:B------:R-:W-:Y:S01]  /*eb90*/  FADD.FTZ R75, RZ, R75 ;  /* 0x0000004bff4b7221 */ /* 0x000fe20000010000 */
[-C--:B------:R-:W-:Y:S01]  /*eba0*/  FFMA.FTZ R127, -R189, R126.reuse, R238 ;  /* 0x0000007ebd7f7223 */ /* 0x080fe200000101ee */
[----:B------:R-:W-:Y:S01]  /*ebb0*/  FMUL.FTZ R123, R24, R39 ;  /* 0x00000027187b7220 */ /* 0x000fe20000410000 */
[----:B------:R-:W-:Y:S01]  /*ebc0*/  FFMA.FTZ R126, R187, -R126, R236 ;  /* 0x8000007ebb7e7223 */ /* 0x000fe200000100ec */
[----:B------:R-:W-:Y:S01]  /*ebd0*/  FMUL.FTZ R168, R118, R40 ;  /* 0x0000002876a87220 */ /* 0x000fe20000410000 */
[-C--:B------:R-:W-:Y:S01]  /*ebe0*/  FFMA.FTZ R164, R124, R134.reuse, -R177 ;  /* 0x000000867ca47223 */ /* 0x080fe200000108b1 */
[----:B------:R-:W-:Y:S01]  /*ebf0*/  FMUL.FTZ R173, R27, R134 ;  /* 0x000000861bad7220 */ /* 0x000fe20000410000 */
[----:B------:R-:W-:Y:S01]  /*ec00*/  FADD.FTZ R57, R170, R57 ;  /* 0x00000039aa397221 */ /* 0x000fe20000010000 */
[----:B------:R-:W-:Y:S01]  /*ec10*/  FADD.FTZ R134, R75, R120 ;  /* 0x000000784b867221 */ /* 0x000fe20000010000 */
[----:B------:R-:W-:Y:S01]  /*ec20*/  FFMA.FTZ R125, -R156, R123, R235 ;  /* 0x0000007b9c7d7223 */ /* 0x000fe200000101eb */
[----:B------:R-:W-:Y:S01]  /*ec30*/  FMUL.FTZ R75, R130, R165 ;  /* 0x000000a5824b7220 */ /* 0x000fe20000410000 */
[----:B------:R-:W-:Y:S01]  /*ec40*/  FMUL.FTZ R170, R151, R40 ;  /* 0x0000002897aa7220 */ /* 0x000fe20000410000 */
[----:B------:R-:W-:Y:S01]  /*ec50*/  FMUL.FTZ R176, R126, R168 ;  /* 0x000000a87eb07220 */ /* 0x000fe20000410000 */
[----:B------:R-:W-:Y:S01]  /*ec60*/  FFMA.FTZ R123, R154, -R123, R241 ;  /* 0x8000007b9a7b7223 */ /* 0x000fe200000100f1 */
[----:B------:R-:W-:Y:S01]  /*ec70*/  FMUL.FTZ R172, R117, R39 ;  /* 0x0000002775ac7220 */ /* 0x000fe20000410000 */
[----:B------:R0:W-:Y:S01]  /*ec80*/  STS [R78+0x2130], R135 ;  /* 0x002130874e007388 */ /* 0x0001e20000000800 */
[----:B------:R-:W-:Y:S01]  /*ec90*/  FMUL.FTZ R120, R128, R169 ;  /* 0x000000a980787220 */ /* 0x000fe20000410000 */
[----:B------:R-:W-:Y:S01]  /*eca0*/  FFMA.FTZ R75, R132, R163, -R75 ;  /* 0x000000a3844b7223 */ /* 0x000fe2000001084b */
[----:B------:R-:W-:Y:S01]  /*ecb0*/  FFMA.FTZ R124, R124, R137, R171 ;  /* 0x000000897c7c7223 */ /* 0x000fe200000100ab */
[----:B------:R1:W-:Y:S01]  /*ecc0*/  STS [R78+0x217c], R182 ;  /* 0x00217cb64e007388 */ /* 0x0003e20000000800 */
[----:B------:R-:W-:Y:S01]  /*ecd0*/  FFMA.FTZ R120, R129, R167, -R120 ;  /* 0x000000a781787223 */ /* 0x000fe20000010878 */
[----:B------:R-:W-:Y:S01]  /*ece0*/  FADD.FTZ R75, RZ, R75 ;  /* 0x0000004bff4b7221 */ /* 0x000fe20000010000 */
[-C--:B------:R-:W-:Y:S01]  /*ecf0*/  FMUL.FTZ R137, R25, R42.reuse ;  /* 0x0000002a19897220 */ /* 0x080fe20000410000 */
[----:B------:R2:W-:Y:S01]  /*ed00*/  STS [R78+0x2174], R174 ;  /* 0x002174ae4e007388 */ /* 0x0005e20000000800 */
[----:B------:R-:W-:Y:S01]  /*ed10*/  FMUL.FTZ R184, R157, R42 ;  /* 0x0000002a9db87220 */ /* 0x000fe20000410000 */
[-C--:B0-----:R-:W-:Y:S01]  /*ed20*/  FFMA.FTZ R135, R127, R170.reuse, R176 ;  /* 0x000000aa7f877223 */ /* 0x081fe200000100b0 */
[----:B------:R-:W-:Y:S01]  /*ed30*/  FMUL.FTZ R176, R126, R170 ;  /* 0x000000aa7eb07220 */ /* 0x000fe20000410000 */
[----:B------:R-:W-:Y:S01]  /*ed40*/  FADD.FTZ R75, R75, R120 ;  /* 0x000000784b4b7221 */ /* 0x000fe20000010000 */
[----:B------:R0:W-:Y:S01]  /*ed50*/  STS [R78+0x2134], R173 ;  /* 0x002134ad4e007388 */ /* 0x0001e20000000800 */
[----:B-1----:R-:W-:Y:S01]  /*ed60*/  FMUL.FTZ R182, R123, R172 ;  /* 0x000000ac7bb67220 */ /* 0x002fe20000410000 */
[----:B------:R-:W-:Y:S01]  /*ed70*/  FADD.FTZ R134, R134, R135 ;  /* 0x0000008786867221 */ /* 0x000fe20000010000 */
[----:B------:R-:W-:Y:S01]  /*ed80*/  FFMA.FTZ R176, R127, R168, -R176 ;  /* 0x000000a87fb07223 */ /* 0x000fe200000108b0 */
[----:B------:R-:W-:Y:S01]  /*ed90*/  FFMA.FTZ R120, R183, -R137, R224 ;  /* 0x80000089b7787223 */ /* 0x000fe200000100e0 */
[----:B--2---:R-:W-:Y:S01]  /*eda0*/  FMUL.FTZ R174, R155, R39 ;  /* 0x000000279bae7220 */ /* 0x004fe20000410000 */
[----:B------:R1:W-:Y:S01]  /*edb0*/  STS [R78+0x2144], R175 ;  /* 0x002144af4e007388 */ /* 0x0003e20000000800 */
[----:B------:R-:W-:Y:S01]  /*edc0*/  FADD.FTZ R176, R75, R176 ;  /* 0x000000b04bb07221 */ /* 0x000fe20000010000 */
[----:B------:R-:W-:Y:S01]  /*edd0*/  FFMA.FTZ R75, -R185, R137, R222 ;  /* 0x00000089b94b7223 */ /* 0x000fe200000101de */
[----:B------:R-:W-:Y:S01]  /*ede0*/  FFMA.FTZ R135, R125, R174, R182 ;  /* 0x000000ae7d877223 */ /* 0x000fe200000100b6 */
[-C--:B0-----:R-:W-:Y:S01]  /*edf0*/  FMUL.FTZ R173, R26, R41.reuse ;  /* 0x000000291aad7220 */ /* 0x081fe20000410000 */
[----:B------:R-:W-:Y:S01]  /*ee00*/  FMUL.FTZ R182, R114, R42 ;  /* 0x0000002a72b67220 */ /* 0x000fe20000410000 */
[----:B------:R-:W-:Y:S01]  /*ee10*/  FMUL.FTZ R137, R150, R140 ;  /* 0x0000008c96897220 */ /* 0x000fe20000410000 */
[----:B------:R-:W-:Y:S01]  /*ee20*/  FADD.FTZ R171, R134, R135 ;  /* 0x0000008786ab7221 */ /* 0x000fe20000010000 */
[----:B------:R-:W-:Y:S01]  /*ee30*/  FMUL.FTZ R134, R123, R174 ;  /* 0x000000ae7b867220 */ /* 0x000fe20000410000 */
[----:B------:R-:W-:Y:S01]  /*ee40*/  FMUL.FTZ R181, R140, R41 ;  /* 0x000000298cb57220 */ /* 0x000fe20000410000 */
[-C--:B-1----:R-:W-:Y:S01]  /*ee50*/  FFMA.FTZ R175, R150, -R173.reuse, R231 ;  /* 0x800000ad96af7223 */ /* 0x082fe200000100e7 */
[----:B------:R-:W-:Y:S01]  /*ee60*/  FMUL.FTZ R150, R120, R182 ;  /* 0x000000b678967220 */ /* 0x000fe20000410000 */
[----:B------:R-:W-:Y:S01]  /*ee70*/  FFMA.FTZ R135, R125, R172, -R134 ;  /* 0x000000ac7d877223 */ /* 0x000fe20000010886 */
[----:B------:R-:W-:Y:S01]  /*ee80*/  FFMA.FTZ R134, -R152, R173, R233 ;  /* 0x000000ad98867223 */ /* 0x000fe200000101e9 */
[----:B------:R-:W-:Y:S01]  /*ee90*/  FMUL.FTZ R177, R136, R41 ;  /* 0x0000002988b17220 */ /* 0x000fe20000410000 */
[----:B------:R-:W-:Y:S01]  /*eea0*/  FMUL.FTZ R190, R120, R184 ;  /* 0x000000b878be7220 */ /* 0x000fe20000410000 */
[----:B------:R-:W-:Y:S01]  /*eeb0*/  FMUL.FTZ R173, R136, UR15 ;  /* 0x0000000f88ad7c20 */ /* 0x000fe20008410000 */
[----:B------:R-:W-:Y:S01]  /*eec0*/  FADD.FTZ R135, R176, R135 ;  /* 0x00000087b0877221 */ /* 0x000fe20000010000 */
[----:B------:R-:W-:Y:S01]  /*eed0*/  FMUL.FTZ R195, R175, R181 ;  /* 0x000000b5afc37220 */ /* 0x000fe20000410000 */
[----:B------:R-:W-:Y:S01]  /*eee0*/  FFMA.FTZ R137, R152, R136, R137 ;  /* 0x0000008898897223 */ /* 0x000fe20000010089 */
[----:B------:R-:W-:Y:S01]  /*eef0*/  FFMA.FTZ R150, R75, R184, -R150 ;  /* 0x000000b84b967223 */ /* 0x000fe20000010896 */
[-C--:B------:R-:W-:Y:S01]  /*ef00*/  FMUL.FTZ R176, R175, R177.reuse ;  /* 0x000000b1afb07220 */ /* 0x080fe20000410000 */
[----:B------:R-:W-:Y:S01]  /*ef10*/  FFMA.FTZ R190, R75, R182, R190 ;  /* 0x000000b64bbe7223 */ /* 0x000fe200000100be */
[C---:B------:R-:W-:Y:S01]  /*ef20*/  FFMA.FTZ R152, R140.reuse, UR14, -R173 ;  /* 0x0000000e8c987c23 */ /* 0x040fe200080108ad */
[----:B------:R-:W-:Y:S01]  /*ef30*/  FMUL.FTZ R173, R140, UR15 ;  /* 0x0000000f8cad7c20 */ /* 0x000fe20008410000 */
[C---:B------:R-:W-:Y:S01]  /*ef40*/  FFMA.FTZ R140, R134.reuse, R177, R195 ;  /* 0x000000b1868c7223 */ /* 0x040fe200000100c3 */
[----:B------:R-:W-:Y:S01]  /*ef50*/  FADD.FTZ R150, R135, R150 ;  /* 0x0000009687967221 */ /* 0x000fe20000010000 */
[----:B------:R-:W-:Y:S01]  /*ef60*/  FFMA.FTZ R195, R134, R181, -R176 ;  /* 0x000000b586c37223 */ /* 0x000fe200000108b0 */
[----:B------:R-:W-:Y:S01]  /*ef70*/  FADD.FTZ R171, R171, R190 ;  /* 0x000000beabab7221 */ /* 0x000fe20000010000 */
[----:B------:R0:W-:Y:S01]  /*ef80*/  STS [R78+0x2170], R251 ;  /* 0x002170fb4e007388 */ /* 0x0001e20000000800 */
[----:B------:R-:W-:Y:S01]  /*ef90*/  FFMA.FTZ R136, R136, UR14, R173 ;  /* 0x0000000e88887c23 */ /* 0x000fe200080100ad */
        /* <DEDUP_REMOVED lines=30> */
[----:B------:R-:W-:Y:S01]  /*f180*/  STS [R78+0x2148], R249 ;  /* 0x002148f94e007388 */ /* 0x000fe20000000800 */
[----:B------:R-:W-:Y:S01]  /*f190*/  LEA.HI R174, R138, R3, RZ, 0x1b ;  /* 0x000000038aae7211 */ /* 0x000fe200078fd8ff */
        /* <DEDUP_REMOVED lines=8> */
[----:B------:R-:W-:Y:S01]  /*f220*/  FADD.FTZ R110, R162, R161 ;  /* 0x000000a1a26e7221 */ /* 0x000fe20000010000 */
[----:B------:R-:W-:Y:S01]  /*f230*/  FADD.FTZ R79, R146, R159 ;  /* 0x0000009f924f7221 */ /* 0x000fe20000010000 */
[----:B------:R-:W-:Y:S01]  /*f240*/  STS [R78+0x212c], R181 ;  /* 0x00212cb54e007388 */ /* 0x000fe20000000800 */
        /* <DEDUP_REMOVED lines=19> */
[----:B------:R0:W-:Y:S01]  /*f380*/  STS [R78+0x2110], R113 ;  /* 0x002110714e007388 */ /* 0x0001e20000000800 */
[C---:B------:R-:W-:Y:S01]  /*f390*/  IADD3 R166, PT, PT, R3.reuse, 0x180, RZ ;  /* 0x0000018003a67810 */ /* 0x040fe20007ffe0ff */
[----:B------:R-:W-:Y:S01]  /*f3a0*/  FMUL.FTZ R233, R88, R233 ;  /* 0x000000e958e97220 */ /* 0x000fe20000410000 */
        /* <DEDUP_REMOVED lines=15> */
[C---:B------:R-:W-:Y:S01]  /*f4a0*/  FMUL.FTZ R238, R82.reuse, R238 ;  /* 0x000000ee52ee7220 */ /* 0x040fe20000410000 */
[C---:B------:R-:W-:Y:S01]  /*f4b0*/  IADD3 R198, PT, PT, R3.reuse, 0x2e0, RZ ;  /* 0x000002e003c67810 */ /* 0x040fe20007ffe0ff */
[----:B------:R2:W-:Y:S01]  /*f4c0*/  STS [R78+0x2104], R163 ;  /* 0x002104a34e007388 */ /* 0x0005e20000000800 */
        /* <DEDUP_REMOVED lines=14> */
[----:B------:R-:W-:Y:S01]  /*f5b0*/  IADD3 R232, PT, PT, R3, 0x3e0, RZ ;  /* 0x000003e003e87810 */ /* 0x000fe20007ffe0ff */
[----:B------:R-:W-:Y:S01]  /*f5c0*/  FMUL.FTZ R217, R178, R217 ;  /* 0x000000d9b2d97220 */ /* 0x000fe20000410000 */
[----:B------:R-:W-:Y:S01]  /*f5d0*/  LEA.HI R152, R152, R3, RZ, 0x1b ;  /* 0x0000000398987211 */ /* 0x000fe200078fd8ff */
[----:B------:R-:W-:Y:S01]  /*f5e0*/  FMUL.FTZ R215, R178, -R215 ;  /* 0x800000d7b2d77220 */ /* 0x000fe20000410000 */
[----:B------:R-:W-:Y:S01]  /*f5f0*/  LEA.HI R162, R162, R3, RZ, 0x1b ;  /* 0x00000003a2a27211 */ /* 0x000fe200078fd8ff */
        /* <DEDUP_REMOVED lines=9> */
[-C--:B0-----:R-:W-:Y:S02]  /*f690*/  LEA.HI R113, R164, R3.reuse, RZ, 0x1b ;  /* 0x00000003a4717211 */ /* 0x081fe400078fd8ff */
[-C--:B-1----:R-:W-:Y:S02]  /*f6a0*/  LEA.HI R115, R172, R3.reuse, RZ, 0x1b ;  /* 0x00000003ac737211 */ /* 0x082fe400078fd8ff */
        /* <DEDUP_REMOVED lines=19> */
[----:B------:R-:W-:Y:S01]  /*f7e0*/  LEA R164, R152, UR30, 0x2 ;  /* 0x0000001e98a47c11 */ /* 0x000fe2000f8e10ff */
[----:B------:R-:W-:Y:S01]  /*f7f0*/  BAR.SYNC.DEFER_BLOCKING 0x0 ;  /* 0x0000000000007b1d */ /* 0x000fe20000010000 */
[----:B--2---:R-:W-:-:S02]  /*f800*/  LEA R163, R162, UR30, 0x2 ;  /* 0x0000001ea2a37c11 */ /* 0x004fc4000f8e10ff */
        /* <DEDUP_REMOVED lines=20> */
[----:B------:R-:W3:Y:S01]  /*f950*/  LDS R196, [R166+0x2480] ;  /* 0x00248000a6c47984 */ /* 0x000ee20000000800 */
        /* <DEDUP_REMOVED lines=17> */
[----:B------:R-:W-:Y:S01]  /*fa70*/  FMUL.FTZ R212, R70, R108 ;  /* 0x0000006c46d47220 */ /* 0x000fe20000410000 */
[----:B------:R-:W-:Y:S01]  /*fa80*/  LEA R113, R232, UR30, 0x2 ;  /* 0x0000001ee8717c11 */ /* 0x000fe2000f8e10ff */
        /* <DEDUP_REMOVED lines=28> */
[----:B----4-:R-:W-:Y:S01]  /*fc50*/  FMUL.FTZ R229, R179, R214 ;  /* 0x000000d6b3e57220 */ /* 0x010fe20000410000 */
[----:B------:R-:W-:Y:S01]  /*fc60*/  LEA R74, R109, -R74, 0x1 ;  /* 0x8000004a6d4a7211 */ /* 0x000fe200078e08ff */
[----:B------:R-:W4:Y:S01]  /*fc70*/  S2R R214, SR_LANEID ;  /* 0x0000000000d67919 */ /* 0x000f220000000000 */
[C---:B------:R-:W-:Y:S01]  /*fc80*/  FMUL.FTZ R109, R90.reuse, R226 ;  /* 0x000000e25a6d7220 */ /* 0x040fe20000410000 */
[----:B-1----:R-:W-:Y:S01]  /*fc90*/  FMUL.FTZ R111, R90, -R220 ;  /* 0x800000dc5a6f7220 */ /* 0x002fe20000410000 */
[----:B------:R-:W-:Y:S01]  /*fca0*/  ISETP.GE.AND P2, PT, R74, 0x1, PT ;  /* 0x000000014a00780c */ /* 0x000fe20003f46270 */
[----:B------:R1:W-:Y:S01]  /*fcb0*/  STS [R78+0x3198], R235 ;  /* 0x003198eb4e007388 */ /* 0x0003e20000000800 */
[----:B------:R-:W-:Y:S01]  /*fcc0*/  FMUL.FTZ R220, R149, UR15 ;  /* 0x0000000f95dc7c20 */ /* 0x000fe20008410000 */
[----:B-----5:R-:W-:Y:S01]  /*fcd0*/  FMUL.FTZ R231, R102, R228 ;  /* 0x000000e466e77220 */ /* 0x020fe20000410000 */
[----:B------:R-:W-:Y:S01]  /*fce0*/  ISETP.GE.AND P3, PT, R74, 0x21, PT ;  /* 0x000000214a00780c */ /* 0x000fe20003f66270 */
[----:B------:R5:W-:Y:S04]  /*fcf0*/  STS [R78+0x31b0], R109 ;  /* 0x0031b06d4e007388 */ /* 0x000be80000000800 */
[----:B------:R2:W-:Y:S01]  /*fd00*/  STS [R78+0x31a8], R233 ;  /* 0x0031a8e94e007388 */ /* 0x0005e20000000800 */
[----:B-1----:R-:W-:Y:S01]  /*fd10*/  FMUL.FTZ R235, R94, -R216 ;  /* 0x800000d85eeb7220 */ /* 0x002fe20000410000 */
[----:B------:R-:W-:-:S02]  /*fd20*/  FMUL.FTZ R216, R133, UR15 ;  /* 0x0000000f85d87c20 */ /* 0x000fc40008410000 */
[----:B------:R1:W-:Y:S01]  /*fd30*/  STS [R78+0x31b4], R111 ;  /* 0x0031b46f4e007388 */ /* 0x0003e20000000800 */
[----:B-----5:R-:W-:-:S03]  /*fd40*/  FMUL.FTZ R109, R102, -R230 ;  /* 0x800000e6666d7220 */ /* 0x020fc60000410000 */
[----:B------:R5:W-:Y:S01]  /*fd50*/  STS [R78+0x31bc], R227 ;  /* 0x0031bce34e007388 */ /* 0x000be20000000800 */
[----:B--2---:R-:W-:Y:S01]  /*fd60*/  FMUL.FTZ R233, R94, R218 ;  /* 0x000000da5ee97220 */ /* 0x004fe20000410000 */
[----:B------:R-:W-:Y:S02]  /*fd70*/  FMUL.FTZ R218, R147, UR15 ;  /* 0x0000000f93da7c20 */ /* 0x000fe40008410000 */
[----:B------:R2:W-:Y:S01]  /*fd80*/  STS [R78+0x31d0], R231 ;  /* 0x0031d0e74e007388 */ /* 0x0005e20000000800 */
[----:B-1----:R-:W-:Y:S01]  /*fd90*/  FMUL.FTZ R111, R106, R186 ;  /* 0x000000ba6a6f7220 */ /* 0x002fe20000410000 */
[----:B------:R-:W-:Y:S02]  /*fda0*/  FMUL.FTZ R186, R114, UR15 ;  /* 0x0000000f72ba7c20 */ /* 0x000fe40008410000 */
[----:B------:R1:W-:Y:S01]  /*fdb0*/  STS [R78+0x31d8], R225 ;  /* 0x0031d8e14e007388 */ /* 0x0003e20000000800 */
[----:B-----5:R-:W-:Y:S01]  /*fdc0*/  FMUL.FTZ R227, R106, -R194 ;  /* 0x800000c26ae37220 */ /* 0x020fe20000410000 */
[----:B------:R-:W-:-:S02]  /*fdd0*/  FMUL.FTZ R194, R155, UR15 ;  /* 0x0000000f9bc27c20 */ /* 0x000fc40008410000 */
[----:B------:R5:W-:Y:S01]  /*fde0*/  STS [R78+0x31d4], R109 ;  /* 0x0031d46d4e007388 */ /* 0x000be20000000800 */
[----:B--2---:R-:W-:Y:S01]  /*fdf0*/  FMUL.FTZ R231, R179, -R188 ;  /* 0x800000bcb3e77220 */ /* 0x004fe20000410000 */
[C---:B------:R-:W-:Y:S02]  /*fe00*/  FMUL.FTZ R188, R117.reuse, UR15 ;  /* 0x0000000f75bc7c20 */ /* 0x040fe40008410000 */
[----:B------:R2:W-:Y:S01]  /*fe10*/  STS [R78+0x3180], R212 ;  /* 0x003180d44e007388 */ /* 0x0005e20000000800 */
[----:B------:R-:W-:Y:S01]  /*fe20*/  FFMA.FTZ R194, R117, UR14, -R194 ;  /* 0x0000000e75c27c23 */ /* 0x000fe200080108c2 */
[----:B-1----:R-:W-:Y:S01]  /*fe30*/  FMUL.FTZ R225, R180, -R219 ;  /* 0x800000dbb4e17220 */ /* 0x002fe20000410000 */
[C---:B------:R-:W-:Y:S01]  /*fe40*/  FFMA.FTZ R219, R157.reuse, UR14, -R186 ;  /* 0x0000000e9ddb7c23 */ /* 0x040fe200080108ba */
[----:B------:R-:W-:Y:S01]  /*fe50*/  STS [R78+0x3184], R234 ;  /* 0x003184ea4e007388 */ /* 0x000fe20000000800 */
[----:B------:R-:W-:Y:S01]  /*fe60*/  FMUL.FTZ R186, R118, UR15 ;  /* 0x0000000f76ba7c20 */ /* 0x000fe20008410000 */
[----:B-----5:R-:W-:Y:S01]  /*fe70*/  FMUL.FTZ R109, R157, UR15 ;  /* 0x0000000f9d6d7c20 */ /* 0x020fe20008410000 */
[----:B------:R-:W-:Y:S01]  /*fe80*/  FFMA.FTZ R188, R155, UR14, R188 ;  /* 0x0000000e9bbc7c23 */ /* 0x000fe200080100bc */
[----:B------:R-:W-:Y:S01]  /*fe90*/  STS [R78+0x3190], R238 ;  /* 0x003190ee4e007388 */ /* 0x000fe20000000800 */
[----:B------:R-:W-:Y:S01]  /*fea0*/  FFMA.FTZ R186, R151, UR14, R186 ;  /* 0x0000000e97ba7c23 */ /* 0x000fe200080100ba */
[----:B--2---:R-:W-:Y:S01]  /*feb0*/  FFMA.FTZ R212, R114, UR14, R109 ;  /* 0x0000000e72d47c23 */ /* 0x004fe2000801006d */
[----:B------:R-:W-:Y:S01]  /*fec0*/  FFMA.FTZ R109, R147, UR14, R216 ;  /* 0x0000000e936d7c23 */ /* 0x000fe200080100d8 */
        /* <DEDUP_REMOVED lines=12> */
[----:B-1----:R-:W-:-:S03]  /*ff90*/  FFMA.FTZ R111, R133, UR14, -R218 ;  /* 0x0000000e856f7c23 */ /* 0x002fc600080108da */
[----:B------:R1:W-:Y:S04]  /*ffa0*/  STS [R78+0x31ec], R215 ;  /* 0x0031ecd74e007388 */ /* 0x0003e80000000800 */
[----:B------:R-:W-:Y:S01]  /*ffb0*/  STS [R78+0x31f0], R229 ;  /* 0x0031f0e54e007388 */ /* 0x000fe20000000800 */
[----:B--2---:R-:W-:-:S03]  /*ffc0*/  FMUL.FTZ R217, R151, UR15 ;  /* 0x0000000f97d97c20 */ /* 0x004fc60008410000 */
[----:B------:R-:W-:Y:S01]  /*ffd0*/  STS [R78+0x31f4], R231 ;  /* 0x0031f4e74e007388 */ /* 0x000fe20000000800 */
[----:B------:R-:W-:Y:S01]  /*ffe0*/  FFMA.FTZ R217, R118, UR14, -R217 ;  /* 0x0000000e76d97c23 */ /* 0x000fe200080108d9 */
[C---:B-1----:R-:W-:Y:S02]  /*fff0*/  FFMA.FTZ R215, R119.reuse, UR14, -R220 ;  /* 0x0000000e77d77c23 */ /* 0x042fe400080108dc */
[----:B------:R-:W-:Y:S04]  /*10000*/  STS [R78+0x31f8], R221 ;  /* 0x0031f8dd4e007388 */ /* 0x000fe80000000800 */
[----:B------:R1:W-:Y:S02]  /*10010*/  STS [R78+0x31fc], R225 ;  /* 0x0031fce14e007388 */ /* 0x0003e40000000800 */
[----:B-1----:R-:W-:-:S04]  /*10020*/  FMUL.FTZ R78, R119, UR15 ;  /* 0x0000000f774e7c20 */ /* 0x002fc80008410000 */
[----:B------:R-:W-:Y:S01]  /*10030*/  FFMA.FTZ R78, R149, UR14, R78 ;  /* 0x0000000e954e7c23 */ /* 0x000fe2000801004e */
[----:B------:R-:W-:Y:S06]  /*10040*/  BAR.SYNC.DEFER_BLOCKING 0x0 ;  /* 0x0000000000007b1d */ /* 0x000fec0000010000 */
[----:B0--34-:R-:W-:Y:S05]  /*10050*/  @!P2 BRA `(.L_x_13803) ;  /* 0x00000000000ca947 */ /* 0x019fea0003800000 */
[----:B------:R-:W0:Y:S04]  /*10060*/  LDS R173, [R173+0x3180] ;  /* 0x00318000adad7984 */ /* 0x000e280000000800 */
[----:B------:R1:W-:Y:S04]  /*10070*/  REDG.E.ADD.F32.FTZ.RN.STRONG.GPU desc[UR32][R72.64], R210 ;  /* 0x000000d2480079a6 */ /* 0x0003e8000c12f320 */
[----:B0-----:R1:W-:Y:S02]  /*10080*/  REDG.E.ADD.F32.FTZ.RN.STRONG.GPU desc[UR32][R76.64], R173 ;  /* 0x000000ad4c0079a6 */ /* 0x0013e4000c12f320 */
.L_x_13803:
[----:B------:R-:W-:Y:S05]  /*10090*/  BSYNC.RECONVERGENT B0 ;  /* 0x0000000000007941 */ /* 0x000fea0003800200 */
.L_x_13802:
[----:B-1----:R0:W1:Y:S01]  /*100a0*/  LDS R173, [R172+0x3200] ;  /* 0x00320000acad7984 */ /* 0x0020620000000800 */
[----:B------:R-:W-:Y:S04]  /*100b0*/  BSSY.RECONVERGENT B0, `(.L_x_13804) ;  /* 0x0000004000007945 */ /* 0x000fe80003800200 */
[----:B------:R-:W-:Y:S05]  /*100c0*/  @!P3 BRA `(.L_x_13805) ;  /* 0x000000000008b947 */ /* 0x000fea0003800000 */
[----:B------:R2:W-:Y:S04]  /*100d0*/  REDG.E.ADD.F32.FTZ.RN.STRONG.GPU desc[UR32][R72.64+0x80], R208 ;  /* 0x000080d0480079a6 */ /* 0x0005e8000c12f320 */
[----:B-1----:R2:W-:Y:S02]  /*100e0*/  REDG.E.ADD.F32.FTZ.RN.STRONG.GPU desc[UR32][R76.64+0x80], R173 ;  /* 0x000080ad4c0079a6 */ /* 0x0025e4000c12f320 */
.L_x_13805:
[----:B------:R-:W-:Y:S05]  /*100f0*/  BSYNC.RECONVERGENT B0 ;  /* 0x0000000000007941 */ /* 0x000fea0003800200 */
.L_x_13804:
        /* <DEDUP_REMOVED lines=10> */
.L_x_13807:
[----:B------:R-:W-:Y:S05]  /*101a0*/  BSYNC.RECONVERGENT B0 ;  /* 0x0000000000007941 */ /* 0x000fea0003800200 */
.L_x_13806:
[----:B---34-:R3:W4:Y:S01]  /*101b0*/  LDS R171, [R170+0x3300] ;  /* 0x00330000aaab7984 */ /* 0x0187220000000800 */
[----:B------:R-:W-:Y:S04]  /*101c0*/  BSSY.RECONVERGENT B0, `(.L_x_13808) ;  /* 0x0000004000007945 */ /* 0x000fe80003800200 */
[----:B------:R-:W-:Y:S05]  /*101d0*/  @!P2 BRA `(.L_x_13809) ;  /* 0x000000000008a947 */ /* 0x000fea0003800000 */
[----:B------:R0:W-:Y:S04]  /*101e0*/  REDG.E.ADD.F32.FTZ.RN.STRONG.GPU desc[UR32][R72.64+0x180], R204 ;  /* 0x000180cc480079a6 */ /* 0x0001e8000c12f320 */
[----:B----4-:R0:W-:Y:S02]  /*101f0*/  REDG.E.ADD.F32.FTZ.RN.STRONG.GPU desc[UR32][R76.64+0x180], R171 ;  /* 0x000180ab4c0079a6 */ /* 0x0101e4000c12f320 */
.L_x_13809:
[----:B------:R-:W-:Y:S05]  /*10200*/  BSYNC.RECONVERGENT B0 ;  /* 0x0000000000007941 */ /* 0x000fea0003800200 */
.L_x_13808:
[----:B------:R-:W0:Y:S01]  /*10210*/  LDS R169, [R169+0x3380] ;  /* 0x00338000a9a97984 */ /* 0x000e220000000800 */
[----:B------:R-:W-:Y:S04]  /*10220*/  BSSY.RECONVERGENT B0, `(.L_x_13810) ;  /* 0x0000004000007945 */ /* 0x000fe80003800200 */
[----:B------:R-:W-:Y:S05]  /*10230*/  @!P3 BRA `(.L_x_13811) ;  /* 0x000000000008b947 */ /* 0x000fea0003800000 */
[----:B------:R1:W-:Y:S04]  /*10240*/  REDG.E.ADD.F32.FTZ.RN.STRONG.GPU desc[UR32][R72.64+0x200], R202 ;  /* 0x000200ca480079a6 */ /* 0x0003e8000c12f320 */
[----:B0-----:R0:W-:Y:S02]  /*10250*/  REDG.E.ADD.F32.FTZ.RN.STRONG.GPU desc[UR32][R76.64+0x200], R169 ;  /* 0x000200a94c0079a6 */ /* 0x0011e4000c12f320 */
.L_x_13811:
[----:B------:R-:W-:Y:S05]  /*10260*/  BSYNC.RECONVERGENT B0 ;  /* 0x0000000000007941 */ /* 0x000fea0003800200 */
.L_x_13810:
[----:B0-----:R0:W0:Y:S01]  /*10270*/  LDS R169, [R168+0x3400] ;  /* 0x00340000a8a97984 */ /* 0x0010220000000800 */
[----:B------:R-:W-:Y:S04]  /*10280*/  BSSY.RECONVERGENT B0, `(.L_x_13812) ;  /* 0x0000004000007945 */ /* 0x000fe80003800200 */
[----:B------:R-:W-:Y:S05]  /*10290*/  @!P4 BRA `(.L_x_13813) ;  /* 0x000000000008c947 */ /* 0x000fea0003800000 */
[----:B------:R1:W-:Y:S04]  /*102a0*/  REDG.E.ADD.F32.FTZ.RN.STRONG.GPU desc[UR32][R72.64+0x280], R200 ;  /* 0x000280c8480079a6 */ /* 0x0003e8000c12f320 */
[----:B0-----:R0:W-:Y:S02]  /*102b0*/  REDG.E.ADD.F32.FTZ.RN.STRONG.GPU desc[UR32][R76.64+0x280], R169 ;  /* 0x000280a94c0079a6 */ /* 0x0011e4000c12f320 */
.L_x_13813:
[----:B------:R-:W-:Y:S05]  /*102c0*/  BSYNC.RECONVERGENT B0 ;  /* 0x0000000000007941 */ /* 0x000fea0003800200 */
.L_x_13812:
[----:B------:R-:W0:Y:S01]  /*102d0*/  LDS R167, [R167+0x3480] ;  /* 0x00348000a7a77984 */ /* 0x000e220000000800 */
[----:B------:R-:W-:Y:S04]  /*102e0*/  BSSY.RECONVERGENT B0, `(.L_x_13814) ;  /* 0x0000004000007945 */ /* 0x000fe80003800200 */
[----:B------:R-:W-:Y:S05]  /*102f0*/  @!P5 BRA `(.L_x_13815) ;  /* 0x000000000008d947 */ /* 0x000fea0003800000 */
[----:B------:R1:W-:Y:S04]  /*10300*/  REDG.E.ADD.F32.FTZ.RN.STRONG.GPU desc[UR32][R72.64+0x300], R198 ;  /* 0x000300c6480079a6 */ /* 0x0003e8000c12f320 */
[----:B0-----:R0:W-:Y:S02]  /*10310*/  REDG.E.ADD.F32.FTZ.RN.STRONG.GPU desc[UR32][R76.64+0x300], R167 ;  /* 0x000300a74c0079a6 */ /* 0x0011e4000c12f320 */
.L_x_13815:
[----:B------:R-:W-:Y:S05]  /*10320*/  BSYNC.RECONVERGENT B0 ;  /* 0x0000000000007941 */ /* 0x000fea0003800200 */
.L_x_13814:
        /* <DEDUP_REMOVED lines=10> */
.L_x_13817:
[----:B------:R-:W-:Y:S05]  /*103d0*/  BSYNC.RECONVERGENT B0 ;  /* 0x0000000000007941 */ /* 0x000fea0003800200 */
.L_x_13816:
[----:B------:R-:W0:Y:S01]  /*103e0*/  LDS R165, [R165+0x3580] ;  /* 0x00358000a5a57984 */ /* 0x000e220000000800 */
[----:B------:R-:W-:Y:S04]  /*103f0*/  BSSY.RECONVERGENT B0, `(.L_x_13818) ;  /* 0x0000004000007945 */ /* 0x000fe80003800200 */
[----:B------:R-:W-:Y:S05]  /*10400*/  @!P2 BRA `(.L_x_13819) ;  /* 0x000000000008a947 */ /* 0x000fea0003800000 */
[----:B------:R1:W-:Y:S04]  /*10410*/  REDG.E.ADD.F32.FTZ.RN.STRONG.GPU desc[UR32][R72.64+0x400], R192 ;  /* 0x000400c0480079a6 */ /* 0x0003e8000c12f320 */
[----:B0-----:R0:W-:Y:S02]  /*10420*/  REDG.E.ADD.F32.FTZ.RN.STRONG.GPU desc[UR32][R76.64+0x400], R165 ;  /* 0x000400a54c0079a6 */ /* 0x0011e4000c12f320 */
.L_x_13819:
[----:B------:R-:W-:Y:S05]  /*10430*/  BSYNC.RECONVERGENT B0 ;  /* 0x0000000000007941 */ /* 0x000fea0003800200 */
.L_x_13818:
[----:B0-----:R0:W0:Y:S01]  /*10440*/  LDS R165, [R164+0x3600] ;  /* 0x00360000a4a57984 */ /* 0x0010220000000800 */
[----:B------:R-:W-:Y:S04]  /*10450*/  BSSY.RECONVERGENT B0, `(.L_x_13820) ;  /* 0x0000004000007945 */ /* 0x000fe80003800200 */
[----:B------:R-:W-:Y:S05]  /*10460*/  @!P3 BRA `(.L_x_13821) ;  /* 0x000000000008b947 */ /* 0x000fea0003800000 */
[----:B------:R1:W-:Y:S04]  /*10470*/  REDG.E.ADD.F32.FTZ.RN.STRONG.GPU desc[UR32][R72.64+0x480], R190 ;  /* 0x000480be480079a6 */ /* 0x0003e8000c12f320 */
[----:B0-----:R0:W-:Y:S02]  /*10480*/  REDG.E.ADD.F32.FTZ.RN.STRONG.GPU desc[UR32][R76.64+0x480], R165 ;  /* 0x000480a54c0079a6 */ /* 0x0011e4000c12f320 */
.L_x_13821:
[----:B------:R-:W-:Y:S05]  /*10490*/  BSYNC.RECONVERGENT B0 ;  /* 0x0000000000007941 */ /* 0x000fea0003800200 */
.L_x_13820:
[----:B------:R-:W0:Y:S01]  /*104a0*/  LDS R163, [R163+0x3680] ;  /* 0x00368000a3a37984 */ /* 0x000e220000000800 */
[----:B------:R-:W-:Y:S04]  /*104b0*/  BSSY.RECONVERGENT B0, `(.L_x_13822) ;  /* 0x0000004000007945 */ /* 0x000fe80003800200 */
[----:B------:R-:W-:Y:S05]  /*104c0*/  @!P4 BRA `(.L_x_13823) ;  /* 0x000000000008c947 */ /* 0x000fea0003800000 */
[----:B------:R1:W-:Y:S04]  /*104d0*/  REDG.E.ADD.F32.FTZ.RN.STRONG.GPU desc[UR32][R72.64+0x500], R184 ;  /* 0x000500b8480079a6 */ /* 0x0003e8000c12f320 */
[----:B0-----:R0:W-:Y:S02]  /*104e0*/  REDG.E.ADD.F32.FTZ.RN.STRONG.GPU desc[UR32][R76.64+0x500], R163 ;  /* 0x000500a34c0079a6 */ /* 0x0011e4000c12f320 */
.L_x_13823:
[----:B------:R-:W-:Y:S05]  /*104f0*/  BSYNC.RECONVERGENT B0 ;  /* 0x0000000000007941 */ /* 0x000fea0003800200 */
.L_x_13822:
[----:B0-----:R0:W0:Y:S01]  /*10500*/  LDS R163, [R162+0x3700] ;  /* 0x00370000a2a37984 */ /* 0x0010220000000800 */
[----:B------:R-:W-:Y:S04]  /*10510*/  BSSY.RECONVERGENT B0, `(.L_x_13824) ;  /* 0x0000004000007945 */ /* 0x000fe80003800200 */
[----:B------:R-:W-:Y:S05]  /*10520*/  @!P5 BRA `(.L_x_13825) ;  /* 0x000000000008d947 */ /* 0x000fea0003800000 */
[----:B------:R1:W-:Y:S04]  /*10530*/  REDG.E.ADD.F32.FTZ.RN.STRONG.GPU desc[UR32][R72.64+0x580], R182 ;  /* 0x000580b6480079a6 */ /* 0x0003e8000c12f320 */
[----:B0-----:R0:W-:Y:S02]  /*10540*/  REDG.E.ADD.F32.FTZ.RN.STRONG.GPU desc[UR32][R76.64+0x580], R163 ;  /* 0x000580a34c0079a6 */ /* 0x0011e4000c12f320 */
.L_x_13825:
[----:B------:R-:W-:Y:S05]  /*10550*/  BSYNC.RECONVERGENT B0 ;  /* 0x0000000000007941 */ /* 0x000fea0003800200 */
.L_x_13824:
        /* <DEDUP_REMOVED lines=10> */
.L_x_13827:
[----:B------:R-:W-:Y:S05]  /*10600*/  BSYNC.RECONVERGENT B0 ;  /* 0x0000000000007941 */ /* 0x000fea0003800200 */
.L_x_13826:
[----:B------:R-:W0:Y:S01]  /*10610*/  LDS R159, [R159+0x3800] ;  /* 0x003800009f9f7984 */ /* 0x000e220000000800 */
[----:B------:R-:W-:Y:S04]  /*10620*/  BSSY.RECONVERGENT B0, `(.L_x_13828) ;  /* 0x0000004000007945 */ /* 0x000fe80003800200 */
[----:B------:R-:W-:Y:S05]  /*10630*/  @!P2 BRA `(.L_x_13829) ;  /* 0x000000000008a947 */ /* 0x000fea0003800000 */
[----:B------:R1:W-:Y:S04]  /*10640*/  REDG.E.ADD.F32.FTZ.RN.STRONG.GPU desc[UR32][R72.64+0x680], R108 ;  /* 0x0006806c480079a6 */ /* 0x0003e8000c12f320 */
[----:B0-----:R0:W-:Y:S02]  /*10650*/  REDG.E.ADD.F32.FTZ.RN.STRONG.GPU desc[UR32][R76.64+0x680], R159 ;  /* 0x0006809f4c0079a6 */ /* 0x0011e4000c12f320 */
.L_x_13829:
[----:B------:R-:W-:Y:S05]  /*10660*/  BSYNC.RECONVERGENT B0 ;  /* 0x0000000000007941 */ /* 0x000fea0003800200 */
.L_x_13828:
[----:B------:R-:W0:Y:S01]  /*10670*/  LDS R153, [R153+0x3880] ;  /* 0x0038800099997984 */ /* 0x000e220000000800 */
[----:B------:R-:W-:Y:S04]  /*10680*/  BSSY.RECONVERGENT B0, `(.L_x_13830) ;  /* 0x0000004000007945 */ /* 0x000fe80003800200 */
[----:B------:R-:W-:Y:S05]  /*10690*/  @!P3 BRA `(.L_x_13831) ;  /* 0x000000000008b947 */ /* 0x000fea0003800000 */
[----:B------:R1:W-:Y:S04]  /*106a0*/  REDG.E.ADD.F32.FTZ.RN.STRONG.GPU desc[UR32][R72.64+0x700], R251 ;  /* 0x000700fb480079a6 */ /* 0x0003e8000c12f320 */
[----:B0-----:R0:W-:Y:S02]  /*106b0*/  REDG.E.ADD.F32.FTZ.RN.STRONG.GPU desc[UR32][R76.64+0x700], R153 ;  /* 0x000700994c0079a6 */ /* 0x0011e4000c12f320 */
.L_x_13831:
[----:B------:R-:W-:Y:S05]  /*106c0*/  BSYNC.RECONVERGENT B0 ;  /* 0x0000000000007941 */ /* 0x000fea0003800200 */
.L_x_13830:
[----:B0-----:R0:W0:Y:S01]  /*106d0*/  LDS R153, [R152+0x3900] ;  /* 0x0039000098997984 */ /* 0x0010220000000800 */
[----:B------:R-:W-:Y:S04]  /*106e0*/  BSSY.RECONVERGENT B0, `(.L_x_13832) ;  /* 0x0000004000007945 */ /* 0x000fe80003800200 */
[----:B------:R-:W-:Y:S05]  /*106f0*/  @!P4 BRA `(.L_x_13833) ;  /* 0x000000000008c947 */ /* 0x000fea0003800000 */
[----:B------:R1:W-:Y:S04]  /*10700*/  REDG.E.ADD.F32.FTZ.RN.STRONG.GPU desc[UR32][R72.64+0x780], R249 ;  /* 0x000780f9480079a6 */ /* 0x0003e8000c12f320 */
[----:B0-----:R0:W-:Y:S02]  /*10710*/  REDG.E.ADD.F32.FTZ.RN.STRONG.GPU desc[UR32][R76.64+0x780], R153 ;  /* 0x000780994c0079a6 */ /* 0x0011e4000c12f320 */
.L_x_13833:
[----:B------:R-:W-:Y:S05]  /*10720*/  BSYNC.RECONVERGENT B0 ;  /* 0x0000000000007941 */ /* 0x000fea0003800200 */
.L_x_13832:
[----:B0-----:R0:W0:Y:S01]  /*10730*/  LDS R153, [R174+0x3980] ;  /* 0x00398000ae997984 */ /* 0x0010220000000800 */
[----:B------:R-:W-:Y:S04]  /*10740*/  BSSY.RECONVERGENT B0, `(.L_x_13834) ;  /* 0x0000004000007945 */ /* 0x000fe80003800200 */
[----:B------:R-:W-:Y:S05]  /*10750*/  @!P5 BRA `(.L_x_13835) ;  /* 0x000000000008d947 */ /* 0x000fea0003800000 */
[----:B------:R1:W-:Y:S04]  /*10760*/  REDG.E.ADD.F32.FTZ.RN.STRONG.GPU desc[UR32][R72.64+0x800], R247 ;  /* 0x000800f7480079a6 */ /* 0x0003e8000c12f320 */
[----:B0-----:R0:W-:Y:S02]  /*10770*/  REDG.E.ADD.F32.FTZ.RN.STRONG.GPU desc[UR32][R76.64+0x800], R153 ;  /* 0x000800994c0079a6 */ /* 0x0011e4000c12f320 */
.L_x_13835:
[----:B------:R-:W-:Y:S05]  /*10780*/  BSYNC.RECONVERGENT B0 ;  /* 0x0000000000007941 */ /* 0x000fea0003800200 */
.L_x_13834:
        /* <DEDUP_REMOVED lines=10> */
.L_x_13837:
[----:B------:R-:W-:Y:S05]  /*10830*/  BSYNC.RECONVERGENT B0 ;  /* 0x0000000000007941 */ /* 0x000fea0003800200 */
.L_x_13836:
[----:B0-----:R0:W0:Y:S01]  /*10840*/  LDS R153, [R148+0x3a80] ;  /* 0x003a800094997984 */ /* 0x0010220000000800 */
[----:B------:R-:W-:Y:S04]  /*10850*/  BSSY.RECONVERGENT B0, `(.L_x_13838) ;  /* 0x0000004000007945 */ /* 0x000fe80003800200 */
[----:B------:R-:W-:Y:S05]  /*10860*/  @!P2 BRA `(.L_x_13839) ;  /* 0x000000000008a947 */ /* 0x000fea0003800000 */
[----:B------:R1:W-:Y:S04]  /*10870*/  REDG.E.ADD.F32.FTZ.RN.STRONG.GPU desc[UR32][R72.64+0x900], R243 ;  /* 0x000900f3480079a6 */ /* 0x0003e8000c12f320 */
[----:B0-----:R0:W-:Y:S02]  /*10880*/  REDG.E.ADD.F32.FTZ.RN.STRONG.GPU desc[UR32][R76.64+0x900], R153 ;  /* 0x000900994c0079a6 */ /* 0x0011e4000c12f320 */
.L_x_13839:
[----:B------:R-:W-:Y:S05]  /*10890*/  BSYNC.RECONVERGENT B0 ;  /* 0x0000000000007941 */ /* 0x000fea0003800200 */
.L_x_13838:
[----:B0-----:R0:W0:Y:S01]  /*108a0*/  LDS R153, [R146+0x3b00] ;  /* 0x003b000092997984 */ /* 0x0010220000000800 */
[----:B------:R-:W-:Y:S04]  /*108b0*/  BSSY.RECONVERGENT B0, `(.L_x_13840) ;  /* 0x0000004000007945 */ /* 0x000fe80003800200 */
[----:B------:R-:W-:Y:S05]  /*108c0*/  @!P3 BRA `(.L_x_13841) ;  /* 0x000000000008b947 */ /* 0x000fea0003800000 */
[----:B------:R1:W-:Y:S04]  /*108d0*/  REDG.E.ADD.F32.FTZ.RN.STRONG.GPU desc[UR32][R72.64+0x980], R213 ;  /* 0x000980d5480079a6 */ /* 0x0003e8000c12f320 */
[----:B0-----:R0:W-:Y:S02]  /*108e0*/  REDG.E.ADD.F32.FTZ.RN.STRONG.GPU desc[UR32][R76.64+0x980], R153 ;  /* 0x000980994c0079a6 */ /* 0x0011e4000c12f320 */
.L_x_13841:
[----:B------:R-:W-:Y:S05]  /*108f0*/  BSYNC.RECONVERGENT B0 ;  /* 0x0000000000007941 */ /* 0x000fea0003800200 */
.L_x_13840:
[----:B------:R-:W0:Y:S01]  /*10900*/  LDS R145, [R145+0x3b80] ;  /* 0x003b800091917984 */ /* 0x000e220000000800 */
[----:B------:R-:W-:Y:S04]  /*10910*/  BSSY.RECONVERGENT B0, `(.L_x_13842) ;  /* 0x0000004000007945 */ /* 0x000fe80003800200 */
[----:B------:R-:W-:Y:S05]  /*10920*/  @!P4 BRA `(.L_x_13843) ;  /* 0x000000000008c947 */ /* 0x000fea0003800000 */
[----:B------:R1:W-:Y:S04]  /*10930*/  REDG.E.ADD.F32.FTZ.RN.STRONG.GPU desc[UR32][R72.64+0xa00], R211 ;  /* 0x000a00d3480079a6 */ /* 0x0003e8000c12f320 */
[----:B0-----:R0:W-:Y:S02]  /*10940*/  REDG.E.ADD.F32.FTZ.RN.STRONG.GPU desc[UR32][R76.64+0xa00], R145 ;  /* 0x000a00914c0079a6 */ /* 0x0011e4000c12f320 */
.L_x_13843:
[----:B------:R-:W-:Y:S05]  /*10950*/  BSYNC.RECONVERGENT B0 ;  /* 0x0000000000007941 */ /* 0x000fea0003800200 */
.L_x_13842:
[----:B0-----:R0:W0:Y:S01]  /*10960*/  LDS R145, [R144+0x3c00] ;  /* 0x003c000090917984 */ /* 0x0010220000000800 */
[----:B------:R-:W-:Y:S04]  /*10970*/  BSSY.RECONVERGENT B0, `(.L_x_13844) ;  /* 0x0000004000007945 */ /* 0x000fe80003800200 */
[----:B------:R-:W-:Y:S05]  /*10980*/  @!P5 BRA `(.L_x_13845) ;  /* 0x000000000008d947 */ /* 0x000fea0003800000 */
[----:B------:R1:W-:Y:S04]  /*10990*/  REDG.E.ADD.F32.FTZ.RN.STRONG.GPU desc[UR32][R72.64+0xa80], R209 ;  /* 0x000a80d1480079a6 */ /* 0x0003e8000c12f320 */
[----:B0-----:R0:W-:Y:S02]  /*109a0*/  REDG.E.ADD.F32.FTZ.RN.STRONG.GPU desc[UR32][R76.64+0xa80], R145 ;  /* 0x000a80914c0079a6 */ /* 0x0011e4000c12f320 */
.L_x_13845:
[----:B------:R-:W-:Y:S05]  /*109b0*/  BSYNC.RECONVERGENT B0 ;  /* 0x0000000000007941 */ /* 0x000fea0003800200 */
.L_x_13844:
        /* <DEDUP_REMOVED lines=10> */
.L_x_13847:
[----:B------:R-:W-:Y:S05]  /*10a60*/  BSYNC.RECONVERGENT B0 ;  /* 0x0000000000007941 */ /* 0x000fea0003800200 */
.L_x_13846:
[----:B0-----:R0:W0:Y:S01]  /*10a70*/  LDS R143, [R142+0x3d00] ;  /* 0x003d00008e8f7984 */ /* 0x0010220000000800 */
[----:B------:R-:W-:Y:S04]  /*10a80*/  BSSY.RECONVERGENT B0, `(.L_x_13848) ;  /* 0x0000004000007945 */ /* 0x000fe80003800200 */
[----:B------:R-:W-:Y:S05]  /*10a90*/  @!P2 BRA `(.L_x_13849) ;  /* 0x000000000008a947 */ /* 0x000fea0003800000 */
[----:B------:R1:W-:Y:S04]  /*10aa0*/  REDG.E.ADD.F32.FTZ.RN.STRONG.GPU desc[UR32][R72.64+0xb80], R205 ;  /* 0x000b80cd480079a6 */ /* 0x0003e8000c12f320 */
[----:B0-----:R0:W-:Y:S02]  /*10ab0*/  REDG.E.ADD.F32.FTZ.RN.STRONG.GPU desc[UR32][R76.64+0xb80], R143 ;  /* 0x000b808f4c0079a6 */ /* 0x0011e4000c12f320 */
.L_x_13849:
[----:B------:R-:W-:Y:S05]  /*10ac0*/  BSYNC.RECONVERGENT B0 ;  /* 0x0000000000007941 */ /* 0x000fea0003800200 */
.L_x_13848:
[----:B------:R-:W0:Y:S01]  /*10ad0*/  LDS R141, [R141+0x3d80] ;  /* 0x003d80008d8d7984 */ /* 0x000e220000000800 */
[----:B------:R-:W-:Y:S04]  /*10ae0*/  BSSY.RECONVERGENT B0, `(.L_x_13850) ;  /* 0x0000004000007945 */ /* 0x000fe80003800200 */
[----:B------:R-:W-:Y:S05]  /*10af0*/  @!P3 BRA `(.L_x_13851) ;  /* 0x000000000008b947 */ /* 0x000fea0003800000 */
[----:B------:R1:W-:Y:S04]  /*10b00*/  REDG.E.ADD.F32.FTZ.RN.STRONG.GPU desc[UR32][R72.64+0xc00], R203 ;  /* 0x000c00cb480079a6 */ /* 0x0003e8000c12f320 */
[----:B0-----:R0:W-:Y:S02]  /*10b10*/  REDG.E.ADD.F32.FTZ.RN.STRONG.GPU desc[UR32][R76.64+0xc00], R141 ;  /* 0x000c008d4c0079a6 */ /* 0x0011e4000c12f320 */
.L_x_13851:
[----:B------:R-:W-:Y:S05]  /*10b20*/  BSYNC.RECONVERGENT B0 ;  /* 0x0000000000007941 */ /* 0x000fea0003800200 */
.L_x_13850:
[----:B0-----:R0:W0:Y:S01]  /*10b30*/  LDS R141, [R140+0x3e00] ;  /* 0x003e00008c8d7984 */ /* 0x0010220000000800 */
[----:B------:R-:W-:Y:S04]  /*10b40*/  BSSY.RECONVERGENT B0, `(.L_x_13852) ;  /* 0x0000004000007945 */ /* 0x000fe80003800200 */
[----:B------:R-:W-:Y:S05]  /*10b50*/  @!P4 BRA `(.L_x_13853) ;  /* 0x000000000008c947 */ /* 0x000fea0003800000 */
[----:B------:R1:W-:Y:S04]  /*10b60*/  REDG.E.ADD.F32.FTZ.RN.STRONG.GPU desc[UR32][R72.64+0xc80], R201 ;  /* 0x000c80c9480079a6 */ /* 0x0003e8000c12f320 */
[----:B0-----:R0:W-:Y:S02]  /*10b70*/  REDG.E.ADD.F32.FTZ.RN.STRONG.GPU desc[UR32][R76.64+0xc80], R141 ;  /* 0x000c808d4c0079a6 */ /* 0x0011e4000c12f320 */
.L_x_13853:
[----:B------:R-:W-:Y:S05]  /*10b80*/  BSYNC.RECONVERGENT B0 ;  /* 0x0000000000007941 */ /* 0x000fea0003800200 */
.L_x_13852:
[----:B------:R-:W0:Y:S01]  /*10b90*/  LDS R139, [R139+0x3e80] ;  /* 0x003e80008b8b7984 */ /* 0x000e220000000800 */
[----:B------:R-:W-:Y:S04]  /*10ba0*/  BSSY.RECONVERGENT B0, `(.L_x_13854) ;  /* 0x0000004000007945 */ /* 0x000fe80003800200 */
[----:B------:R-:W-:Y:S05]  /*10bb0*/  @!P5 BRA `(.L_x_13855) ;  /* 0x000000000008d947 */ /* 0x000fea0003800000 */
[----:B------:R1:W-:Y:S04]  /*10bc0*/  REDG.E.ADD.F32.FTZ.RN.STRONG.GPU desc[UR32][R72.64+0xd00], R199 ;  /* 0x000d00c7480079a6 */ /* 0x0003e8000c12f320 */
[----:B0-----:R0:W-:Y:S02]  /*10bd0*/  REDG.E.ADD.F32.FTZ.RN.STRONG.GPU desc[UR32][R76.64+0xd00], R139 ;  /* 0x000d008b4c0079a6 */ /* 0x0011e4000c12f320 */
.L_x_13855:
[----:B------:R-:W-:Y:S05]  /*10be0*/  BSYNC.RECONVERGENT B0 ;  /* 0x0000000000007941 */ /* 0x000fea0003800200 */
.L_x_13854:
        /* <DEDUP_REMOVED lines=10> */
.L_x_13857:
[----:B------:R-:W-:Y:S05]  /*10c90*/  BSYNC.RECONVERGENT B0 ;  /* 0x0000000000007941 */ /* 0x000fea0003800200 */
.L_x_13856:
[----:B0-----:R0:W0:Y:S01]  /*10ca0*/  LDS R139, [R122+0x3f80] ;  /* 0x003f80007a8b7984 */ /* 0x0010220000000800 */
[----:B------:R-:W-:Y:S04]  /*10cb0*/  BSSY.RECONVERGENT B0, `(.L_x_13858) ;  /* 0x0000004000007945 */ /* 0x000fe80003800200 */
[----:B------:R-:W-:Y:S05]  /*10cc0*/  @!P2 BRA `(.L_x_13859) ;  /* 0x000000000008a947 */ /* 0x000fea0003800000 */
[----:B------:R1:W-:Y:S04]  /*10cd0*/  REDG.E.ADD.F32.FTZ.RN.STRONG.GPU desc[UR32][R72.64+0xe00], R195 ;  /* 0x000e00c3480079a6 */ /* 0x0003e8000c12f320 */
[----:B0-----:R0:W-:Y:S02]  /*10ce0*/  REDG.E.ADD.F32.FTZ.RN.STRONG.GPU desc[UR32][R76.64+0xe00], R139 ;  /* 0x000e008b4c0079a6 */ /* 0x0011e4000c12f320 */
.L_x_13859:
[----:B------:R-:W-:Y:S05]  /*10cf0*/  BSYNC.RECONVERGENT B0 ;  /* 0x0000000000007941 */ /* 0x000fea0003800200 */
.L_x_13858:
[----:B------:R-:W0:Y:S01]  /*10d00*/  LDS R121, [R121+0x4000] ;  /* 0x0040000079797984 */ /* 0x000e220000000800 */
[----:B------:R-:W-:Y:S04]  /*10d10*/  BSSY.RECONVERGENT B0, `(.L_x_13860) ;  /* 0x0000004000007945 */ /* 0x000fe80003800200 */
[----:B------:R-:W-:Y:S05]  /*10d20*/  @!P3 BRA `(.L_x_13861) ;  /* 0x000000000008b947 */ /* 0x000fea0003800000 */
[----:B------:R1:W-:Y:S04]  /*10d30*/  REDG.E.ADD.F32.FTZ.RN.STRONG.GPU desc[UR32][R72.64+0xe80], R181 ;  /* 0x000e80b5480079a6 */ /* 0x0003e8000c12f320 */
[----:B0-----:R0:W-:Y:S02]  /*10d40*/  REDG.E.ADD.F32.FTZ.RN.STRONG.GPU desc[UR32][R76.64+0xe80], R121 ;  /* 0x000e80794c0079a6 */ /* 0x0011e4000c12f320 */
.L_x_13861:
[----:B------:R-:W-:Y:S05]  /*10d50*/  BSYNC.RECONVERGENT B0 ;  /* 0x0000000000007941 */ /* 0x000fea0003800200 */
.L_x_13860:
[----:B------:R-:W0:Y:S01]  /*10d60*/  LDS R115, [R115+0x4080] ;  /* 0x0040800073737984 */ /* 0x000e220000000800 */
[----:B------:R-:W-:Y:S04]  /*10d70*/  BSSY.RECONVERGENT B0, `(.L_x_13862) ;  /* 0x0000004000007945 */ /* 0x000fe80003800200 */
[----:B------:R-:W-:Y:S05]  /*10d80*/  @!P4 BRA `(.L_x_13863) ;  /* 0x000000000008c947 */ /* 0x000fea0003800000 */
[----:B------:R1:W-:Y:S04]  /*10d90*/  REDG.E.ADD.F32.FTZ.RN.STRONG.GPU desc[UR32][R72.64+0xf00], R177 ;  /* 0x000f00b1480079a6 */ /* 0x0003e8000c12f320 */
[----:B0-----:R0:W-:Y:S02]  /*10da0*/  REDG.E.ADD.F32.FTZ.RN.STRONG.GPU desc[UR32][R76.64+0xf00], R115 ;  /* 0x000f00734c0079a6 */ /* 0x0011e4000c12f320 */
.L_x_13863:
[----:B------:R-:W-:Y:S05]  /*10db0*/  BSYNC.RECONVERGENT B0 ;  /* 0x0000000000007941 */ /* 0x000fea0003800200 */
.L_x_13862:
[----:B------:R-:W0:Y:S01]  /*10dc0*/  LDS R113, [R113+0x4100] ;  /* 0x0041000071717984 */ /* 0x000e220000000800 */
[----:B------:R-:W-:Y:S04]  /*10dd0*/  BSSY.RECONVERGENT B0, `(.L_x_13864) ;  /* 0x0000004000007945 */ /* 0x000fe80003800200 */
[----:B------:R-:W-:Y:S05]  /*10de0*/  @!P5 BRA `(.L_x_13865) ;  /* 0x000000000008d947 */ /* 0x000fea0003800000 */
[----:B------:R1:W-:Y:S04]  /*10df0*/  REDG.E.ADD.F32.FTZ.RN.STRONG.GPU desc[UR32][R72.64+0xf80], R175 ;  /* 0x000f80af480079a6 */ /* 0x0003e8000c12f320 */
[----:B0-----:R0:W-:Y:S02]  /*10e00*/  REDG.E.ADD.F32.FTZ.RN.STRONG.GPU desc[UR32][R76.64+0xf80], R113 ;  /* 0x000f80714c0079a6 */ /* 0x0011e4000c12f320 */
.L_x_13865:
[----:B------:R-:W-:Y:S05]  /*10e10*/  BSYNC.RECONVERGENT B0 ;  /* 0x0000000000007941 */ /* 0x000fea0003800200 */
.L_x_13864:
        /* <DEDUP_REMOVED lines=29> */
[----:B------:R-:W1:Y:S01]  /*10ff0*/  SHFL.DOWN PT, R72, R79, 0x2, 0x1f ;  /* 0x08401f004f487f89 */ /* 0x000e6200000e0000 */
[----:B------:R-:W-:Y:S01]  /*11000*/  ISETP.GT.AND P2, PT, R214, 0x1d, PT ;  /* 0x0000001dd600780c */ /* 0x000fe20003f44270 */
[----:B------:R-:W-:Y:S01]  /*11010*/  FFMA.FTZ R132, R132, R109, R111 ;  /* 0x0000006d84847223 */ /* 0x000fe2000001006f */
[----:B------:R-:W-:Y:S01]  /*11020*/  FFMA.FTZ R124, R27, R112, R124 ;  /* 0x000000701b7c7223 */ /* 0x000fe2000001007c */
[----:B------:R-:W2:Y:S01]  /*11030*/  SHFL.DOWN PT, R73, R110, 0x2, 0x1f ;  /* 0x08401f006e497f89 */ /* 0x000ea200000e0000 */
        /* <DEDUP_REMOVED lines=49> */
.L_x_13867:
[----:B------:R-:W-:Y:S05]  /*11350*/  BSYNC.RECONVERGENT B0 ;  /* 0x0000000000007941 */ /* 0x000fea0003800200 */
.L_x_13866:
[----:B------:R-:W-:-:S04]  /*11360*/  UIADD3 UR6, UPT, UPT, UR6, 0x1, URZ ;  /* 0x0000000106067890 */ /* 0x000fc8000fffe0ff */
[----:B------:R-:W-:-:S09]  /*11370*/  UISETP.GE.AND UP0, UPT, UR6, UR46, UPT ;  /* 0x0000002e0600728c */ /* 0x000fd2000bf06270 */
[----:B------:R-:W-:Y:S05]  /*11380*/  BRA.U !UP0, `(.L_x_13868) ;  /* 0xffffff59082c7547 */ /* 0x000fea000b83ffff */
.L_x_13788:
[----:B------:R-:W-:Y:S01]  /*11390*/  BAR.SYNC.DEFER_BLOCKING 0x0 ;  /* 0x0000000000007b1d */ /* 0x000fe20000010000 */
[C---:B------:R-:W-:Y:S01]  /*113a0*/  LOP3.LUT R24, R3.reuse, 0x1f, RZ, 0xc0, !PT ;  /* 0x0000001f03187812 */ /* 0x040fe200078ec0ff */
[----:B------:R-:W-:Y:S01]  /*113b0*/  UIMAD UR10, UR19, -0x200, UR10 ;  /* 0xfffffe00130a78a4 */ /* 0x000fe2000f8e020a */
[----:B------:R-:W-:Y:S01]  /*113c0*/  SHF.L.U32 R21, R3, 0x4, RZ ;  /* 0x0000000403157819 */ /* 0x000fe200000006ff */
        /* <DEDUP_REMOVED lines=13> */
[----:B------:R-:W-:Y:S02]  /*114a0*/  ISETP.GE.AND P1, PT, R21, UR10, PT ;  /* 0x0000000a15007c0c */ /* 0x000fe4000bf26270 */
[----:B------:R-:W-:Y:S02]  /*114b0*/  CS2R R34, SRZ ;  /* 0x0000000000227805 */ /* 0x000fe4000001ff00 */
[----:B------:R-:W-:Y:S02]  /*114c0*/  ISETP.GE.AND P2, PT, R109, UR10, PT ;  /* 0x0000000a6d007c0c */ /* 0x000fe4000bf46270 */
[----:B------:R-:W-:Y:S02]  /*114d0*/  MOV R25, RZ ;  /* 0x000000ff00197202 */ /* 0x000fe40000000f00 */
[----:B------:R-:W-:Y:S02]  /*114e0*/  CS2R R36, SRZ ;  /* 0x0000000000247805 */ /* 0x000fe4000001ff00 */
[----:B------:R-:W-:Y:S01]  /*114f0*/  ISETP.GE.AND P3, PT, R111, UR10, PT ;  /* 0x0000000a6f007c0c */ /* 0x000fe2000bf66270 */
[----:B------:R-:W-:Y:S01]  /*11500*/  HFMA2 R38, -RZ, RZ, 0, 0 ;  /* 0x00000000ff267431 */ /* 0x000fe200000001ff */
[----:B------:R-:W-:-:S02]  /*11510*/  ISETP.GE.AND P4, PT, R113, UR10, PT ;  /* 0x0000000a71007c0c */ /* 0x000fc4000bf86270 */
[----:B------:R-:W-:Y:S02]  /*11520*/  MOV R40, RZ ;  /* 0x000000ff00287202 */ /* 0x000fe40000000f00 */
[----:B------:R-:W-:Y:S01]  /*11530*/  ISETP.NE.AND P6, PT, R240, RZ, PT ;  /* 0x000000fff000720c */ /* 0x000fe20003fc5270 */
[----:B------:R-:W2:Y:S01]  /*11540*/  @!P1 LDG.E R3, desc[UR32][R22.64] ;  /* 0x0000002016039981 */ /* 0x000ea2000c1e1900 */
[C---:B------:R-:W-:Y:S01]  /*11550*/  LOP3.LUT R115, R21.reuse, 0x80, RZ, 0xfc, !PT ;  /* 0x0000008015737812 */ /* 0x040fe200078efcff */
[----:B------:R-:W1:Y:S01]  /*11560*/  S2UR UR31, SR_CTAID.X ;  /* 0x00000000001f79c3 */ /* 0x000e620000002500 */
[C---:B------:R-:W-:Y:S01]  /*11570*/  LOP3.LUT R117, R21.reuse, 0xa0, RZ, 0xfc, !PT ;  /* 0x000000a015757812 */ /* 0x040fe200078efcff */
[----:B------:R-:W5:Y:S01]  /*11580*/  @!P2 LDG.E R26, desc[UR32][R22.64+0x80] ;  /* 0x00008020161aa981 */ /* 0x000f62000c1e1900 */
[C---:B------:R-:W-:Y:S01]  /*11590*/  LOP3.LUT R119, R21.reuse, 0xc0, RZ, 0xfc, !PT ;  /* 0x000000c015777812 */ /* 0x040fe200078efcff */
[----:B------:R-:W1:Y:S01]  /*115a0*/  LDCU.64 UR14, c[0x0][0x4f8] ;  /* 0x00009f00ff0e77ac */ /* 0x000e620008000a00 */
[C---:B------:R-:W-:Y:S01]  /*115b0*/  LOP3.LUT R121, R21.reuse, 0xe0, RZ, 0xfc, !PT ;  /* 0x000000e015797812 */ /* 0x040fe200078efcff */
[----:B------:R-:W3:Y:S01]  /*115c0*/  @!P3 LDG.E R25, desc[UR32][R22.64+0x100] ;  /* 0x000100201619b981 */ /* 0x000ee2000c1e1900 */
[----:B------:R-:W-:Y:S01]  /*115d0*/  LOP3.LUT R123, R21, 0x100, RZ, 0xfc, !PT ;  /* 0x00000100157b7812 */ /* 0x000fe200078efcff */
[----:B------:R-:W4:Y:S01]  /*115e0*/  LDCU.64 UR34, c[0x0][0x500] ;  /* 0x0000a000ff2277ac */ /* 0x000f220008000a00 */
[----:B------:R-:W-:Y:S01]  /*115f0*/  ISETP.GE.AND P5, PT, R115, UR10, PT ;  /* 0x0000000a73007c0c */ /* 0x000fe2000bfa6270 */
[----:B------:R-:W4:Y:S01]  /*11600*/  @!P4 LDG.E R28, desc[UR32][R22.64+0x180] ;  /* 0x00018020161cc981 */ /* 0x000f22000c1e1900 */
[----:B------:R-:W-:Y:S01]  /*11610*/  LOP3.LUT R125, R21, 0x120, RZ, 0xfc, !PT ;  /* 0x00000120157d7812 */ /* 0x000fe200078efcff */
[----:B------:R-:W-:Y:S01]  /*11620*/  USHF.L.U32 UR6, UR19, 0x9, URZ ;  /* 0x0000000913067899 */ /* 0x000fe200080006ff */
[----:B------:R-:W-:Y:S01]  /*11630*/  ISETP.GE.AND P0, PT, R117, UR10, PT ;  /* 0x0000000a75007c0c */ /* 0x000fe2000bf06270 */
[----:B------:R-:W-:Y:S01]  /*11640*/  UMOV UR7, URZ ;  /* 0x000000ff00077c82 */ /* 0x000fe20008000000 */
[----:B------:R-:W-:Y:S01]  /*11650*/  ISETP.GE.AND P1, PT, R119, UR10, PT ;  /* 0x0000000a77007c0c */ /* 0x000fe2000bf26270 */
[----:B------:R-:W1:Y:S01]  /*11660*/  LDCU.64 UR36, c[0x0][0x550] ;  /* 0x0000aa00ff2477ac */ /* 0x000e620008000a00 */
[----:B------:R-:W-:-:S02]  /*11670*/  ISETP.GE.AND P2, PT, R121, UR10, PT ;  /* 0x0000000a79007c0c */ /* 0x000fc4000bf46270 */
[----:B------:R-:W-:Y:S02]  /*11680*/  ISETP.GE.AND P3, PT, R123, UR10, PT ;  /* 0x0000000a7b007c0c */ /* 0x000fe4000bf66270 */
        /* <DEDUP_REMOVED lines=49> */
[----:B------:R-:W-:Y:S02]  /*119a0*/  LDS R3, [R20+0x10] ;  /* 0x0000100014037984 */ /* 0x000fe40000000800 */
[----:B------:R-:W-:Y:S01]  /*119b0*/  FSETP.GTU.FTZ.AND P2, PT, R28, 20, PT ;  /* 0x41a000001c00780b */ /* 0x000fe20003f5c000 */
[----:B---3--:R-:W-:Y:S02]  /*119c0*/  FADD.FTZ R29, R22, UR9 ;  /* 0x00000009161d7e21 */ /* 0x008fe40008010000 */
[----:B------:R-:W2:Y:S01]  /*119d0*/  LDS R22, [R20+0x14] ;  /* 0x0000140014167984 */ /* 0x000ea20000000800 */
[----:B----4-:R-:W-:Y:S02]  /*119e0*/  FADD.FTZ R31, R23, UR9 ;  /* 0x00000009171f7e21 */ /* 0x010fe40008010000 */
[----:B------:R-:W-:Y:S01]  /*119f0*/  FSETP.GTU.FTZ.AND P4, PT, R29, 20, PT ;  /* 0x41a000001d00780b */ /* 0x000fe20003f9c000 */
[----:B------:R-:W3:Y:S02]  /*11a00*/  LDS R23, [R20+0x18] ;  /* 0x0000180014177984 */ /* 0x000ee40000000800 */
[----:B------:R-:W-:-:S04]  /*11a10*/  FSETP.GTU.FTZ.AND P0, PT, R31, 20, PT ;  /* 0x41a000001f00780b */ /* 0x000fc80003f1c000 */
[----:B------:R-:W-:Y:S01]  /*11a20*/  @!P2 FMUL.FTZ R28, R28, -1.4426950216293334961 ;  /* 0xbfb8aa3b1c1ca820 */ /* 0x000fe20000410000 */
[----:B-----5:R-:W-:Y:S02]  /*11a30*/  FADD.FTZ R33, R25, UR9 ;  /* 0x0000000919217e21 */ /* 0x020fe40008010000 */
[----:B------:R-:W4:Y:S03]  /*11a40*/  LDS R25, [R20+0x1c] ;  /* 0x00001c0014197984 */ /* 0x000f260000000800 */
[----:B------:R-:W5:Y:S01]  /*11a50*/  @!P2 MUFU.EX2 R28, R28 ;  /* 0x0000001c001ca308 */ /* 0x000f620000000800 */
[----:B------:R-:W-:Y:S02]  /*11a60*/  FSETP.GTU.FTZ.AND P1, PT, R33, 20, PT ;  /* 0x41a000002100780b */ /* 0x000fe40003f3c000 */
[----:B------:R-:W-:Y:S01]  /*11a70*/  @!P0 FMUL.FTZ R31, R31, -1.4426950216293334961 ;  /* 0xbfb8aa3b1f1f8820 */ /* 0x000fe20000410000 */
[----:B------:R-:W-:-:S05]  /*11a80*/  @!P4 FMUL.FTZ R29, R29, -1.4426950216293334961 ;  /* 0xbfb8aa3b1d1dc820 */ /* 0x000fca0000410000 */
[----:B------:R-:W0:Y:S01]  /*11a90*/  @!P0 MUFU.EX2 R31, R31 ;  /* 0x0000001f001f8308 */ /* 0x000e220000000800 */
[----:B-----5:R-:W-:-:S03]  /*11aa0*/  @!P2 FADD.FTZ R28, R28, 1 ;  /* 0x3f8000001c1ca421 */ /* 0x020fc60000010000 */
[----:B------:R-:W5:Y:S01]  /*11ab0*/  @!P4 MUFU.EX2 R29, R29 ;  /* 0x0000001d001dc308 */ /* 0x000f620000000800 */
[----:B------:R-:W-:-:S03]  /*11ac0*/  @!P1 FMUL.FTZ R33, R33, -1.4426950216293334961 ;  /* 0xbfb8aa3b21219820 */ /* 0x000fc60000410000 */
[----:B------:R-:W1:Y:S01]  /*11ad0*/  @!P2 MUFU.RCP R28, R28 ;  /* 0x0000001c001ca308 */ /* 0x000e620000001000 */
[----:B0-----:R-:W-:-:S07]  /*11ae0*/  @!P0 FADD.FTZ R32, R31, 1 ;  /* 0x3f8000001f208421 */ /* 0x001fce0000010000 */
[----:B------:R-:W0:Y:S01]  /*11af0*/  @!P1 MUFU.EX2 R33, R33 ;  /* 0x0000002100219308 */ /* 0x000e220000000800 */
[----:B--2---:R-:W-:Y:S01]  /*11b00*/  FADD.FTZ R22, R22, UR9 ;  /* 0x0000000916167e21 */ /* 0x004fe20008010000 */
[----:B-----5:R-:W-:Y:S01]  /*11b10*/  @!P4 FADD.FTZ R30, R29, 1 ;  /* 0x3f8000001d1ec421 */ /* 0x020fe20000010000 */
[----:B------:R-:W-:Y:S01]  /*11b20*/  FADD.FTZ R3, R3, UR9 ;  /* 0x0000000903037e21 */ /* 0x000fe20008010000 */
[----:B------:R-:W2:Y:S02]  /*11b30*/  @!P0 MUFU.RCP R32, R32 ;  /* 0x0000002000208308 */ /* 0x000ea40000001000 */
[----:B------:R-:W-:Y:S01]  /*11b40*/  FSETP.GTU.FTZ.AND P3, PT, R22, 20, PT ;  /* 0x41a000001600780b */ /* 0x000fe20003f7c000 */
[----:B---3--:R-:W-:Y:S01]  /*11b50*/  FADD.FTZ R23, R23, UR9 ;  /* 0x0000000917177e21 */ /* 0x008fe20008010000 */
[----:B-1----:R-:W-:Y:S01]  /*11b60*/  @!P2 FMUL.FTZ R91, R91, R28 ;  /* 0x0000001c5b5ba220 */ /* 0x002fe20000410000 */
[----:B------:R-:W-:-:S03]  /*11b70*/  FSETP.GTU.FTZ.AND P2, PT, R3, 20, PT ;  /* 0x41a000000300780b */ /* 0x000fc60003f5c000 */
[----:B------:R-:W1:Y:S01]  /*11b80*/  @!P4 MUFU.RCP R30, R30 ;  /* 0x0000001e001ec308 */ /* 0x000e620000001000 */
[----:B0-----:R-:W-:Y:S01]  /*11b90*/  @!P1 FADD.FTZ R29, R33, 1 ;  /* 0x3f800000211d9421 */ /* 0x001fe20000010000 */
[----:B------:R-:W-:-:S06]  /*11ba0*/  FSETP.GTU.FTZ.AND P5, PT, R23, 20, PT ;  /* 0x41a000001700780b */ /* 0x000fcc0003fbc000 */
[----:B------:R-:W0:Y:S01]  /*11bb0*/  @!P1 MUFU.RCP R34, R29 ;  /* 0x0000001d00229308 */ /* 0x000e220000001000 */
[----:B------:R-:W-:Y:S01]  /*11bc0*/  @!P3 FMUL.FTZ R22, R22, -1.4426950216293334961 ;  /* 0xbfb8aa3b1616b820 */ /* 0x000fe20000410000 */
[----:B------:R-:W-:Y:S01]  /*11bd0*/  FADD.FTZ R26, R26, UR9 ;  /* 0x000000091a1a7e21 */ /* 0x000fe20008010000 */
[----:B----4-:R-:W-:Y:S01]  /*11be0*/  FADD.FTZ R25, R25, UR9 ;  /* 0x0000000919197e21 */ /* 0x010fe20008010000 */
[----:B------:R-:W-:Y:S01]  /*11bf0*/  @!P2 FMUL.FTZ R3, R3, -1.4426950216293334961 ;  /* 0xbfb8aa3b0303a820 */ /* 0x000fe20000410000 */
[----:B--2---:R-:W-:Y:S02]  /*11c00*/  @!P0 FMUL.FTZ R87, R87, R32 ;  /* 0x0000002057578220 */ /* 0x004fe40000410000 */
[C---:B------:R-:W-:Y:S01]  /*11c10*/  FSETP.GTU.FTZ.AND P0, PT, R26.reuse, 20, PT ;  /* 0x41a000001a00780b */ /* 0x040fe20003f1c000 */
[----:B------:R-:W2:Y:S01]  /*11c20*/  @!P3 MUFU.EX2 R22, R22 ;  /* 0x000000160016b308 */ /* 0x000ea20000000800 */
[----:B------:R-:W-:Y:S01]  /*11c30*/  @!P5 FMUL.FTZ R23, R23, -1.4426950216293334961 ;  /* 0xbfb8aa3b1717d820 */ /* 0x000fe20000410000 */
[----:B-1----:R-:W-:Y:S01]  /*11c40*/  @!P4 FMUL.FTZ R89, R89, R30 ;  /* 0x0000001e5959c220 */ /* 0x002fe20000410000 */
[----:B------:R-:W-:Y:S01]  /*11c50*/  FADD.FTZ R27, R27, UR9 ;  /* 0x000000091b1b7e21 */ /* 0x000fe20008010000 */
[----:B------:R-:W-:Y:S01]  /*11c60*/  FSETP.GTU.FTZ.AND P4, PT, R25, 20, PT ;  /* 0x41a000001900780b */ /* 0x000fe20003f9c000 */
[----:B------:R-:W1:Y:S04]  /*11c70*/  @!P2 MUFU.EX2 R3, R3 ;  /* 0x000000030003a308 */ /* 0x000e680000000800 */
[----:B------:R-:W3:Y:S01]  /*11c80*/  @!P5 MUFU.EX2 R23, R23 ;  /* 0x000000170017d308 */ /* 0x000ee20000000800 */
[----:B0-----:R-:W-:Y:S01]  /*11c90*/  @!P1 FMUL.FTZ R85, R85, R34 ;  /* 0x0000002255559220 */ /* 0x001fe20000410000 */
[----:B------:R-:W-:Y:S01]  /*11ca0*/  FSETP.GTU.FTZ.AND P1, PT, R27, 20, PT ;  /* 0x41a000001b00780b */ /* 0x000fe20003f3c000 */
[----:B------:R-:W-:Y:S01]  /*11cb0*/  @!P0 FMUL.FTZ R30, R26, -1.4426950216293334961 ;  /* 0xbfb8aa3b1a1e8820 */ /* 0x000fe20000410000 */
[----:B--2---:R-:W-:-:S02]  /*11cc0*/  @!P3 FADD.FTZ R26, R22, 1 ;  /* 0x3f800000161ab421 */ /* 0x004fc40000010000 */
[----:B------:R-:W0:Y:S02]  /*11cd0*/  LDS R22, [R20+0x2c] ;  /* 0x00002c0014167984 */ /* 0x000e240000000800 */
[----:B------:R-:W-:Y:S01]  /*11ce0*/  @!P4 FMUL.FTZ R28, R25, -1.4426950216293334961 ;  /* 0xbfb8aa3b191cc820 */ /* 0x000fe20000410000 */
[----:B-1----:R-:W-:Y:S01]  /*11cf0*/  @!P2 FADD.FTZ R25, R3, 1 ;  /* 0x3f8000000319a421 */ /* 0x002fe20000010000 */
[----:B------:R1:W-:Y:S01]  /*11d00*/  @!P3 MUFU.RCP R34, R26 ;  /* 0x0000001a0022b308 */ /* 0x0003e20000001000 */
[----:B------:R-:W2:Y:S04]  /*11d10*/  LDS R3, [R20+0x28] ;  /* 0x0000280014037984 */ /* 0x000ea80000000800 */
[----:B------:R-:W-:Y:S01]  /*11d20*/  @!P1 FMUL.FTZ R31, R27, -1.4426950216293334961 ;  /* 0xbfb8aa3b1b1f9820 */ /* 0x000fe20000410000 */
[----:B---3--:R-:W-:-:S02]  /*11d30*/  @!P5 FADD.FTZ R27, R23, 1 ;  /* 0x3f800000171bd421 */ /* 0x008fc40000010000 */
[----:B------:R-:W-:Y:S01]  /*11d40*/  LDS R23, [R20+0x30] ;  /* 0x0000300014177984 */ /* 0x000fe20000000800 */
[----:B------:R3:W-:Y:S03]  /*11d50*/  @!P2 MUFU.RCP R32, R25 ;  /* 0x000000190020a308 */ /* 0x0007e60000001000 */
[----:B-1----:R-:W1:Y:S04]  /*11d60*/  LDS R26, [R20+0x38] ;  /* 0x00003800141a7984 */ /* 0x002e680000000800 */
[----:B---3--:R-:W3:Y:S01]  /*11d70*/  LDS R25, [R20+0x34] ;  /* 0x0000340014197984 */ /* 0x008ee20000000800 */
[----:B------:R-:W4:Y:S04]  /*11d80*/  @!P4 MUFU.EX2 R28, R28 ;  /* 0x0000001c001cc308 */ /* 0x000f280000000800 */
[----:B------:R-:W5:Y:S04]  /*11d90*/  @!P1 MUFU.EX2 R31, R31 ;  /* 0x0000001f001f9308 */ /* 0x000f680000000800 */
[----:B------:R4:W0:Y:S02]  /*11da0*/  @!P5 MUFU.RCP R36, R27 ;  /* 0x0000001b0024d308 */ /* 0x0008240000001000 */
[----:B----4-:R-:W4:Y:S01]  /*11db0*/  LDS R27, [R20+0x3c] ;  /* 0x00003c00141b7984 */ /* 0x010f220000000800 */
[----:B------:R-:W-:Y:S01]  /*11dc0*/  BAR.SYNC.DEFER_BLOCKING 0x0 ;  /* 0x0000000000007b1d */ /* 0x000fe20000010000 */
[----:B------:R-:W-:Y:S01]  /*11dd0*/  @!P4 FADD.FTZ R29, R28, 1 ;  /* 0x3f8000001c1dc421 */ /* 0x000fe20000010000 */
[----:B-----5:R-:W-:-:S04]  /*11de0*/  @!P1 FADD.FTZ R31, R31, 1 ;  /* 0x3f8000001f1f9421 */ /* 0x020fc80000010000 */
[----:B------:R-:W5:Y:S04]  /*11df0*/  @!P0 MUFU.EX2 R30, R30 ;  /* 0x0000001e001e8308 */ /* 0x000f680000000800 */
[----:B------:R1:W3:Y:S01]  /*11e00*/  @!P4 MUFU.RCP R28, R29 ;  /* 0x0000001d001cc308 */ /* 0x0002e20000001000 */
[----:B0-----:R-:W-:-:S07]  /*11e10*/  @!P5 FMUL.FTZ R71, R71, R36 ;  /* 0x000000244747d220 */ /* 0x001fce0000410000 */
[----:B------:R0:W4:Y:S01]  /*11e20*/  @!P1 MUFU.RCP R38, R31 ;  /* 0x0000001f00269308 */ /* 0x0001220000001000 */
[----:B------:R-:W-:Y:S01]  /*11e30*/  MOV R36, UR10 ;  /* 0x0000000a00247c02 */ /* 0x000fe20008000f00 */
[----:B------:R-:W-:Y:S01]  /*11e40*/  FADD.FTZ R22, R22, UR9 ;  /* 0x0000000916167e21 */ /* 0x000fe20008010000 */
[----:B-----5:R-:W-:Y:S01]  /*11e50*/  @!P0 FADD.FTZ R30, R30, 1 ;  /* 0x3f8000001e1e8421 */ /* 0x020fe20000010000 */
[----:B--2---:R-:W-:Y:S01]  /*11e60*/  FADD.FTZ R3, R3, UR9 ;  /* 0x0000000903037e21 */ /* 0x004fe20008010000 */
        /* <DEDUP_REMOVED lines=19> */
[----:B0-----:R-:W-:Y:S01]  /*11fa0*/  LDS R31, [R5+0x80] ;  /* 0x00008000051f7984 */ /* 0x001fe20000000800 */
        /* <DEDUP_REMOVED lines=15> */
[----:B---3--:R-:W-:-:S03]  /*120a0*/  @!P4 FMUL.FTZ R69, R69, R28 ;  /* 0x0000001c4545c220 */ /* 0x008fc60000410000 */
[----:B------:R-:W-:Y:S01]  /*120b0*/  @!P6 STS [UR30+0x840], R36 ;  /* 0x00084024ff00e988 */ /* 0x000fe2000800081e */
[----:B------:R-:W0:Y:S01]  /*120c0*/  @!P0 MUFU.RCP R30, R30 ;  /* 0x0000001e001e8308 */ /* 0x000e220000001000 */
[----:B------:R-:W-:Y:S01]  /*120d0*/  BAR.SYNC.DEFER_BLOCKING 0x0 ;  /* 0x0000000000007b1d */ /* 0x000fe20000010000 */
[----:B------:R-:W-:Y:S01]  /*120e0*/  FSETP.GTU.FTZ.AND P4, PT, R3, 20, PT ;  /* 0x41a000000300780b */ /* 0x000fe20003f9c000 */
[----:B------:R-:W-:Y:S01]  /*120f0*/  FADD.FTZ R23, R23, UR9 ;  /* 0x0000000917177e21 */ /* 0x000fe20008010000 */
[----:B------:R-:W-:Y:S01]  /*12100*/  FADD.FTZ R25, R25, UR9 ;  /* 0x0000000919197e21 */ /* 0x000fe20008010000 */
[----:B----4-:R-:W-:Y:S01]  /*12110*/  @!P1 FMUL.FTZ R65, R65, R38 ;  /* 0x0000002641419220 */ /* 0x010fe20000410000 */
[----:B------:R-:W-:Y:S01]  /*12120*/  FSETP.GTU.FTZ.AND P1, PT, R26, 20, PT ;  /* 0x41a000001a00780b */ /* 0x000fe20003f3c000 */
[----:B------:R-:W-:Y:S01]  /*12130*/  @!P2 FMUL.FTZ R83, R83, R32 ;  /* 0x000000205353a220 */ /* 0x000fe20000410000 */
[----:B------:R-:W-:Y:S01]  /*12140*/  @!P3 FMUL.FTZ R81, R81, R34 ;  /* 0x000000225151b220 */ /* 0x000fe20000410000 */
[----:B------:R-:W-:-:S02]  /*12150*/  FSETP.GTU.FTZ.AND P3, PT, R23, 20, PT ;  /* 0x41a000001700780b */ /* 0x000fc40003f7c000 */
[----:B------:R-:W-:Y:S01]  /*12160*/  FSETP.GTU.FTZ.AND P2, PT, R25, 20, PT ;  /* 0x41a000001900780b */ /* 0x000fe20003f5c000 */
[----:B------:R-:W-:Y:S01]  /*12170*/  @!P5 FMUL.FTZ R22, R22, -1.4426950216293334961 ;  /* 0xbfb8aa3b1616d820 */ /* 0x000fe20000410000 */
[----:B------:R-:W-:Y:S02]  /*12180*/  FADD.FTZ R27, R27, UR9 ;  /* 0x000000091b1b7e21 */ /* 0x000fe40008010000 */
[----:B------:R-:W-:Y:S01]  /*12190*/  @!P4 FMUL.FTZ R3, R3, -1.4426950216293334961 ;  /* 0xbfb8aa3b0303c820 */ /* 0x000fe20000410000 */
[----:B0-----:R-:W-:-:S03]  /*121a0*/  @!P0 FMUL.FTZ R67, R67, R30 ;  /* 0x0000001e43438220 */ /* 0x001fc60000410000 */
[----:B------:R-:W-:Y:S01]  /*121b0*/  @!P1 FMUL.FTZ R26, R26, -1.4426950216293334961 ;  /* 0xbfb8aa3b1a1a9820 */ /* 0x000fe20000410000 */
[----:B------:R-:W0:Y:S01]  /*121c0*/  @!P5 MUFU.EX2 R22, R22 ;  /* 0x000000160016d308 */ /* 0x000e220000000800 */
[----:B------:R-:W-:Y:S01]  /*121d0*/  FSETP.GTU.FTZ.AND P0, PT, R27, 20, PT ;  /* 0x41a000001b00780b */ /* 0x000fe20003f1c000 */
        /* <DEDUP_REMOVED lines=8> */
[----:B0-----:R-:W-:Y:S01]  /*12260*/  @!P5 FADD.FTZ R22, R22, 1 ;  /* 0x3f8000001616d421 */ /* 0x001fe20000010000 */
[----:B------:R-:W-:Y:S01]  /*12270*/  @!P0 FMUL.FTZ R27, R27, -1.4426950216293334961 ;  /* 0xbfb8aa3b1b1b8820 */ /* 0x000fe20000410000 */
[----:B-1----:R-:W-:Y:S01]  /*12280*/  @!P4 FADD.FTZ R3, R3, 1 ;  /* 0x3f8000000303c421 */ /* 0x002fe20000010000 */
[----:B---3--:R-:W-:-:S03]  /*12290*/  @!P1 FADD.FTZ R26, R26, 1 ;  /* 0x3f8000001a1a9421 */ /* 0x008fc60000010000 */
[----:B------:R-:W0:Y:S01]  /*122a0*/  @!P4 MUFU.RCP R30, R3 ;  /* 0x00000003001ec308 */ /* 0x000e220000001000 */
[----:B------:R-:W-:Y:S01]  /*122b0*/  UIADD3 UR6, UPT, UPT, UR6, -0x200, URZ ;  /* 0xfffffe0006067890 */ /* 0x000fe2000fffe0ff */
[----:B-----5:R-:W-:Y:S01]  /*122c0*/  @!P3 FADD.FTZ R23, R23, 1 ;  /* 0x3f8000001717b421 */ /* 0x020fe20000010000 */
[----:B----4-:R-:W-:-:S05]  /*122d0*/  @!P2 FADD.FTZ R25, R25, 1 ;  /* 0x3f8000001919a421 */ /* 0x010fca0000010000 */
[----:B------:R-:W1:Y:S01]  /*122e0*/  @!P5 MUFU.RCP R22, R22 ;  /* 0x000000160016d308 */ /* 0x000e620000001000 */
[----:B------:R-:W-:-:S07]  /*122f0*/  UIMAD.WIDE.U32 UR12, UR31, UR14, UR6 ;  /* 0x0000000e1f0c72a5 */ /* 0x000fce000f8e0006 */
[----:B------:R-:W3:Y:S04]  /*12300*/  @!P0 MUFU.EX2 R27, R27 ;  /* 0x0000001b001b8308 */ /* 0x000ee80000000800 */
[----:B------:R-:W4:Y:S01]  /*12310*/  @!P1 MUFU.RCP R26, R26 ;  /* 0x0000001a001a9308 */ /* 0x000f220000001000 */
[----:B------:R-:W-:-:S07]  /*12320*/  UIMAD UR13, UR31, UR15, UR13 ;  /* 0x0000000f1f0d72a4 */ /* 0x000fce000f8e020d */
[----:B------:R-:W5:Y:S08]  /*12330*/  @!P3 MUFU.RCP R32, R23 ;  /* 0x000000170020b308 */ /* 0x000f700000001000 */
[----:B------:R-:W2:Y:S01]  /*12340*/  @!P2 MUFU.RCP R34, R25 ;  /* 0x000000190022a308 */ /* 0x000ea20000001000 */
[----:B------:R-:W-:Y:S02]  /*12350*/  UIMAD UR14, UR10, UR35, URZ ;  /* 0x000000230a0e72a4 */ /* 0x000fe4000f8e02ff */
        /* <DEDUP_REMOVED lines=8> */
[----:B-----5:R-:W-:Y:S01]  /*123e0*/  @!P3 FMUL.FTZ R59, R59, R32 ;  /* 0x000000203b3bb220 */ /* 0x020fe20000410000 */
[-C--:B--2---:R-:W-:Y:S01]  /*123f0*/  ISETP.GE.AND P1, PT, R21, R28.reuse, PT ;  /* 0x0000001c1500720c */ /* 0x084fe20003f26270 */
[----:B------:R-:W-:Y:S01]  /*12400*/  FADD.FTZ R2, R91, R2 ;  /* 0x000000025b027221 */ /* 0x000fe20000010000 */
[----:B------:R-:W-:Y:S01]  /*12410*/  IADD3.X R26, PT, PT, R22, UR13, RZ, P4, !PT ;  /* 0x0000000d161a7c10 */ /* 0x000fe2000a7fe4ff */
[----:B------:R-:W1:Y:S01]  /*12420*/  LDCU.64 UR12, c[0x0][0x518] ;  /* 0x0000a300ff0c77ac */ /* 0x000e620008000a00 */
[----:B------:R-:W-:Y:S01]  /*12430*/  ISETP.GE.AND P3, PT, R111, R28, PT ;  /* 0x0000001c6f00720c */ /* 0x000fe20003f66270 */
[----:B------:R-:W-:Y:S01]  /*12440*/  @!P2 FMUL.FTZ R57, R57, R34 ;  /* 0x000000223939a220 */ /* 0x000fe20000410000 */
[-C--:B------:R-:W-:Y:S01]  /*12450*/  ISETP.GE.AND P2, PT, R109, R28.reuse, PT ;  /* 0x0000001c6d00720c */ /* 0x080fe20003f46270 */
[----:B------:R-:W2:Y:S01]  /*12460*/  LDCU.64 UR14, c[0x0][0x520] ;  /* 0x0000a400ff0e77ac */ /* 0x000ea20008000a00 */
[----:B------:R-:W-:-:S02]  /*12470*/  ISETP.GE.AND P4, PT, R113, R28, PT ;  /* 0x0000001c7100720c */ /* 0x000fc40003f86270 */
        /* <DEDUP_REMOVED lines=67> */
[----:B------:R-:W-:Y:S01]  /*128b0*/  FADD.FTZ R2, R2, R89 ;  /* 0x0000005902027221 */ /* 0x000fe20000010000 */
[----:B-1----:R-:W-:-:S03]  /*128c0*/  UIMAD.WIDE.U32 UR6, UR31, UR12, UR6 ;  /* 0x0000000c1f0672a5 */ /* 0x002fc6000f8e0006 */
[----:B------:R-:W-:Y:S01]  /*128d0*/  FADD.FTZ R2, R2, R87 ;  /* 0x0000005702027221 */ /* 0x000fe20000010000 */
[----:B------:R-:W1:Y:S03]  /*128e0*/  LDS R6, [UR30+0x840] ;  /* 0x0008401eff067984 */ /* 0x000e660008000800 */
[----:B------:R-:W-:Y:S01]  /*128f0*/  FADD.FTZ R2, R2, R85 ;  /* 0x0000005502027221 */ /* 0x000fe20000010000 */
[----:B------:R-:W-:Y:S01]  /*12900*/  UIMAD UR7, UR31, UR13, UR7 ;  /* 0x0000000d1f0772a4 */ /* 0x000fe2000f8e0207 */
[----:B------:R-:W3:Y:S02]  /*12910*/  LDCU.64 UR12, c[0x0][0x560] ;  /* 0x0000ac00ff0c77ac */ /* 0x000ee40008000a00 */
[----:B------:R-:W-:-:S04]  /*12920*/  FADD.FTZ R2, R2, R83 ;  /* 0x0000005302027221 */ /* 0x000fc80000010000 */
[----:B------:R-:W-:Y:S01]  /*12930*/  FADD.FTZ R2, R2, R81 ;  /* 0x0000005102027221 */ /* 0x000fe20000010000 */
[----:B--2---:R-:W-:-:S03]  /*12940*/  UIMAD.WIDE.U32 UR6, UR10, UR14, UR6 ;  /* 0x0000000e0a0672a5 */ /* 0x004fc6000f8e0006 */
[----:B------:R-:W-:Y:S01]  /*12950*/  FADD.FTZ R2, R2, R71 ;  /* 0x0000004702027221 */ /* 0x000fe20000010000 */
[----:B------:R-:W-:Y:S02]  /*12960*/  UIMAD UR7, UR10, UR15, UR7 ;  /* 0x0000000f0a0772a4 */ /* 0x000fe4000f8e0207 */
[----:B------:R-:W-:Y:S01]  /*12970*/  IADD3 R3, P0, PT, R21, UR6, RZ ;  /* 0x0000000615037c10 */ /* 0x000fe2000ff1e0ff */
[----:B------:R-:W-:-:S03]  /*12980*/  FADD.FTZ R2, R2, R69 ;  /* 0x0000004502027221 */ /* 0x000fc60000010000 */
[----:B0-----:R-:W-:Y:S01]  /*12990*/  IADD3.X R8, PT, PT, RZ, UR7, RZ, P0, !PT ;  /* 0x00000007ff087c10 */ /* 0x001fe200087fe4ff */
[----:B------:R-:W-:Y:S01]  /*129a0*/  FADD.FTZ R4, R2, R67 ;  /* 0x0000004302047221 */ /* 0x000fe20000010000 */
[----:B---3--:R-:W-:-:S04]  /*129b0*/  LEA R2, P3, R3, UR12, 0x2 ;  /* 0x0000000c03027c11 */ /* 0x008fc8000f8610ff */
[----:B------:R-:W-:Y:S02]  /*129c0*/  LEA.HI.X R3, R3, UR13, R8, 0x2, P3 ;  /* 0x0000000d03037c11 */ /* 0x000fe400098f1408 */
[-C--:B-1----:R-:W-:Y:S02]  /*129d0*/  ISETP.GE.AND P2, PT, R21, R6.reuse, PT ;  /* 0x000000061500720c */ /* 0x082fe40003f46270 */
        /* <DEDUP_REMOVED lines=52> */
.L_x_13754:
        /* <DEDUP_REMOVED lines=33> */
.L_x_13871:
[----:B------:R-:W-:Y:S05]  /*12f30*/  BSYNC.RECONVERGENT B0 ;  /* 0x0000000000007941 */ /* 0x000fea0003800200 */
.L_x_13870:
        /* <DEDUP_REMOVED lines=31> */
.L_x_13873:
[----:B------:R-:W-:Y:S05]  /*13130*/  BSYNC.RECONVERGENT B0 ;  /* 0x0000000000007941 */ /* 0x000fea0003800200 */
.L_x_13872:
        /* <DEDUP_REMOVED lines=11> */
.L_x_13874:
        /* <DEDUP_REMOVED lines=19> */
.L_x_13875:
        /* <DEDUP_REMOVED lines=14> */
.L_x_18735:


//--------------------- .text._Z25selective_scan_bwd_kernelI32Selective_Scan_bwd_kernel_traitsILi32ELi16ELb1ELb0ELb0ELb0ELb0EfN3c107complexIfEEEEv12SSMParamsBwd --------------------------
	.section	.text._Z25selective_scan_bwd_kernelI32Selective_Scan_bwd_kernel_traitsILi32ELi16ELb1ELb0ELb0ELb0ELb0EfN3c107complexIfEEEEv12SSMParamsBwd,"ax",@progbits
	.align	128
        .global         _Z25selective_scan_bwd_kernelI32Selective_Scan_bwd_kernel_traitsILi32ELi16ELb1ELb0ELb0ELb0ELb0EfN3c107complexIfEEEEv12SSMParamsBwd
        .type           _Z25selective_scan_bwd_kernelI32Selective_Scan_bwd_kernel_traitsILi32ELi16ELb1ELb0ELb0ELb0ELb0EfN3c107complexIfEEEEv12SSMParamsBwd,@function
        .size           _Z25selective_scan_bwd_kernelI32Selective_Scan_bwd_kernel_traitsILi32ELi16ELb1ELb0ELb0ELb0ELb0EfN3c107complexIfEEEEv12SSMParamsBwd,(.L_x_18736 - _Z25selective_scan_bwd_kernelI32Selective_Scan_bwd_kernel_traitsILi32ELi16ELb1ELb0ELb0ELb0ELb0EfN3c107complexIfEEEEv12SSMParamsBwd)
        .other          _Z25selective_scan_bwd_kernelI32Selective_Scan_bwd_kernel_traitsILi32ELi16ELb1ELb0ELb0ELb0ELb0EfN3c107complexIfEEEEv12SSMParamsBwd,@"STO_CUDA_ENTRY STV_DEFAULT"
_Z25selective_scan_bwd_kernelI32Selective_Scan_bwd_kernel_traitsILi32ELi16ELb1ELb0ELb0ELb0ELb0EfN3c107complexIfEEEEv12SSMParamsBwd:
.text._Z25selective_scan_bwd_kernelI32Selective_Scan_bwd_kernel_traitsILi32ELi16ELb1ELb0ELb0ELb0ELb0EfN3c107complexIfEEEEv12SSMParamsBwd:
        /* <DEDUP_REMOVED lines=43> */
[----:B-1----:R-:W-:Y:S02]  /*02b0*/  UIMAD.WIDE.U32 UR20, UR25, UR26, URZ ;  /* 0x0000001a191472a5 */ /* 0x002fe4000f8e00ff */
[----:B------:R-:W-:Y:S02]  /*02c0*/  UIADD3 UR31, UP1, UPT, UR19, UR6, URZ ;  /* 0x00000006131f7290 */ /* 0x000fe4000ff3e0ff */
[----:B------:R-:W-:Y:S02]  /*02d0*/  UIADD3 UR29, UP3, UPT, UR19, UR18, URZ ;  /* 0x00000012131d7290 */ /* 0x000fe4000ff7e0ff */
[----:B------:R-:W-:Y:S02]  /*02e0*/  USHF.R.S32.HI UR18, URZ, 0x1f, UR19 ;  /* 0x0000001fff127899 */ /* 0x000fe40008011413 */
[----:B------:R-:W-:Y:S01]  /*02f0*/  ULEA UR30, UP2, UR31, UR12, 0x2 ;  /* 0x0000000c1f1e7291 */ /* 0x000fe2000f8410ff */
[----:B------:R-:W1:Y:S01]  /*0300*/  LDCU.64 UR32, c[0x0][0x3d8] ;  /* 0x00007b00ff2077ac */ /* 0x000e620008000a00 */
[----:B------:R-:W-:Y:S01]  /*0310*/  UIADD3.X UR12, UPT, UPT, UR18, UR7, URZ, UP1, !UPT ;  /* 0x00000007120c7290 */ /* 0x000fe20008ffe4ff */
[----:B------:R-:W2:Y:S03]  /*0320*/  @UP0 LDCU.64 UR34, c[0x0][0x480] ;  /* 0x00009000ff2207ac */ /* 0x000ea60008000a00 */
[----:B------:R-:W-:-:S02]  /*0330*/  ULEA.HI.X UR31, UR31, UR13, UR12, 0x2, UP2 ;  /* 0x0000000d1f1f7291 */ /* 0x000fc400090f140c */
[----:B------:R-:W-:Y:S01]  /*0340*/  UIMAD UR13, UR25, UR27, UR21 ;  /* 0x0000001b190d72a4 */ /* 0x000fe2000f8e0215 */
[----:B------:R-:W4:Y:S01]  /*0350*/  @UP0 LDCU UR21, c[0x0][0x384] ;  /* 0x00007080ff1507ac */ /* 0x000f220008000800 */
[----:B------:R-:W-:Y:S02]  /*0360*/  ULEA UR28, UP4, UR29, UR14, 0x2 ;  /* 0x0000000e1d1c7291 */ /* 0x000fe4000f8810ff */
[----:B------:R-:W-:Y:S01]  /*0370*/  UIADD3.X UR9, UPT, UPT, UR18, UR9, URZ, UP3, !UPT ;  /* 0x0000000912097290 */ /* 0x000fe20009ffe4ff */
[----:B------:R-:W3:Y:S03]  /*0380*/  LDCU.64 UR10, c[0x0][0x4a0] ;  /* 0x00009400ff0a77ac */ /* 0x000ee60008000a00 */
[----:B------:R-:W-:Y:S02]  /*0390*/  ULEA.HI.X UR29, UR29, UR15, UR9, 0x2, UP4 ;  /* 0x0000000f1d1d7291 */ /* 0x000fe4000a0f1409 */
[----:B0-----:R-:W-:Y:S01]  /*03a0*/  UIMAD.WIDE.U32 UR14, UR8, UR16, URZ ;  /* 0x00000010080e72a5 */ /* 0x001fe2000f8e00ff */
[----:B------:R-:W0:Y:S01]  /*03b0*/  @UP0 LDCU UR16, c[0x0][0x38c] ;  /* 0x00007180ff1007ac */ /* 0x000e220008000800 */
[----:B-1----:R-:W-:-:S04]  /*03c0*/  UIMAD.WIDE.U32 UR6, UR8, UR32, URZ ;  /* 0x00000020080672a5 */ /* 0x002fc8000f8e00ff */
[----:B------:R-:W-:Y:S02]  /*03d0*/  UIMAD UR9, UR8, UR33, UR7 ;  /* 0x00000021080972a4 */ /* 0x000fe4000f8e0207 */
[----:B------:R-:W-:Y:S02]  /*03e0*/  ULEA UR7, UP1, UR6, UR4, 0x3 ;  /* 0x0000000406077291 */ /* 0x000fe4000f8218ff */
[----:B----4-:R-:W-:Y:S01]  /*03f0*/  @UP0 UIMAD UR4, UR25, UR21, UR8 ;  /* 0x00000015190402a4 */ /* 0x010fe2000f8e0208 */
[----:B------:R-:W1:Y:S03]  /*0400*/  LDCU.64 UR32, c[0x0][0x448] ;  /* 0x00008900ff2077ac */ /* 0x000e660008000a00 */
[----:B------:R-:W-:Y:S02]  /*0410*/  @UP0 UIMAD UR4, UR4, UR24, URZ ;  /* 0x00000018040402a4 */ /* 0x000fe4000f8e02ff */
[----:B------:R-:W-:-:S02]  /*0420*/  ULEA.HI.X UR9, UR6, UR5, UR9, 0x3, UP1 ;  /* 0x0000000506097291 */ /* 0x000fc400088f1c09 */
[----:B0-----:R-:W-:Y:S01]  /*0430*/  @UP0 UIMAD UR6, UR4, UR16, URZ ;  /* 0x00000010040602a4 */ /* 0x001fe2000f8e02ff */
[----:B------:R-:W-:Y:S02]  /*0440*/  UMOV UR5, URZ ;  /* 0x000000ff00057c82 */ /* 0x000fe40008000000 */
[----:B------:R-:W-:Y:S01]  /*0450*/  UMOV UR4, URZ ;  /* 0x000000ff00047c82 */ /* 0x000fe20008000000 */
[----:B------:R-:W-:Y:S01]  /*0460*/  UMOV UR12, UR20 ;  /* 0x00000014000c7c82 */ /* 0x000fe20008000000 */
[----:B--2---:R-:W-:Y:S02]  /*0470*/  @UP0 UIMAD.WIDE UR4, UR6, 0x10, UR34 ;  /* 0x00000010060408a5 */ /* 0x004fe4000f8e0222 */
[----:B------:R-:W-:Y:S02]  /*0480*/  UISETP.GE.AND UP0, UPT, UR24, 0x1, UPT ;  /* 0x000000011800788c */ /* 0x000fe4000bf06270 */
[----:B---3--:R-:W-:-:S04]  /*0490*/  UIMAD.WIDE.U32 UR12, UR8, UR10, UR12 ;  /* 0x0000000a080c72a5 */ /* 0x008fc8000f8e000c */
[----:B------:R-:W-:Y:S02]  /*04a0*/  UIMAD UR11, UR8, UR11, UR13 ;  /* 0x0000000b080b72a4 */ /* 0x000fe4000f8e020d */
[----:B------:R-:W-:Y:S01]  /*04b0*/  UIADD3 UR19, UP2, UPT, UR19, UR12, URZ ;  /* 0x0000000c13137290 */ /* 0x000fe2000ff5e0ff */
[----:B------:R-:W-:Y:S01]  /*04c0*/  HFMA2 R83, -RZ, RZ, 0, 0 ;  /* 0x00000000ff537431 */ /* 0x000fe200000001ff */
[----:B------:R-:W-:Y:S02]  /*04d0*/  UIMAD UR17, UR8, UR17, UR15 ;  /* 0x00000011081172a4 */ /* 0x000fe4000f8e020f */
[----:B------:R-:W-:Y:S02]  /*04e0*/  UIADD3.X UR27, UPT, UPT, UR18, UR11, URZ, UP2, !UPT ;  /* 0x0000000b121b7290 */ /* 0x000fe400097fe4ff */
[----:B-1----:R-:W-:Y:S02]  /*04f0*/  ULEA UR12, UP1, UR14, UR32, 0x3 ;  /* 0x000000200e0c7291 */ /* 0x002fe4000f8218ff */
[----:B------:R-:W-:-:S02]  /*0500*/  ULEA UR26, UP2, UR19, UR36, 0x2 ;  /* 0x00000024131a7291 */ /* 0x000fc4000f8410ff */
        /* <DEDUP_REMOVED lines=11> */
[----:B--2---:R-:W-:-:S04]  /*05c0*/  UIMAD.WIDE.U32 UR10, UR8, UR14, URZ ;  /* 0x0000000e080a72a5 */ /* 0x004fc8000f8e00ff */
[----:B------:R-:W-:Y:S02]  /*05d0*/  UIMAD UR14, UR8, UR15, UR11 ;  /* 0x0000000f080e72a4 */ /* 0x000fe4000f8e020b */
[----:B-1----:R-:W-:Y:S01]  /*05e0*/  ULEA UR24, UR24, UR6, 0x18 ;  /* 0x0000000618187291 */ /* 0x002fe2000f8ec0ff */
[----:B------:R-:W1:Y:S01]  /*05f0*/  LDCU UR15, c[0x0][0x394] ;  /* 0x00007280ff0f77ac */ /* 0x000e620008000800 */
[C---:B0-----:R-:W-:Y:S02]  /*0600*/  SHF.L.U32 R0, R82.reuse, 0x2, RZ ;  /* 0x0000000252007819 */ /* 0x041fe400000006ff */
[----:B------:R-:W-:Y:S02]  /*0610*/  LOP3.LUT R198, R82, 0x1f, RZ, 0xc0, !PT ;  /* 0x0000001f52c67812 */ /* 0x000fe400078ec0ff */
[----:B------:R-:W-:Y:S02]  /*0620*/  LOP3.LUT R81, R0, 0xf80, RZ, 0xc0, !PT ;  /* 0x00000f8000517812 */ /* 0x000fe400078ec0ff */
[----:B------:R-:W-:-:S02]  /*0630*/  LEA R197, R82, UR24, 0x3 ;  /* 0x0000001852c57c11 */ /* 0x000fc4000f8e18ff */
[----:B------:R-:W-:-:S07]  /*0640*/  LOP3.LUT R81, R81, 0x1f, R82, 0xf8, !PT ;  /* 0x0000001f51517812 */ /* 0x000fce00078ef852 */
.L_x_13896:
[----:B------:R-:W-:Y:S01]  /*0650*/  BAR.SYNC.DEFER_BLOCKING 0x0 ;  /* 0x0000000000007b1d */ /* 0x000fe20000010000 */
[----:B--2---:R-:W-:Y:S02]  /*0660*/  MOV R2, UR16 ;  /* 0x0000001000027c02 */ /* 0x004fe40008000f00 */
[----:B------:R-:W-:-:S03]  /*0670*/  MOV R3, UR17 ;  /* 0x0000001100037c02 */ /* 0x000fc60008000f00 */
[----:B------:R-:W0:Y:S01]  /*0680*/  S2R R80, SR_LANEID ;  /* 0x0000000000507919 */ /* 0x000e220000000000 */
[----:B------:R-:W-:Y:S01]  /*0690*/  IMAD.WIDE.U32 R2, R81, 0x10, R2 ;  /* 0x0000001051027825 */ /* 0x000fe200078e0002 */
[----:B------:R-:W-:Y:S01]  /*06a0*/  MOV R4, UR28 ;  /* 0x0000001c00047c02 */ /* 0x000fe20008000f00 */
[----:B------:R-:W2:Y:S03]  /*06b0*/  LDCU UR6, c[0x0][0x38c] ;  /* 0x00007180ff0677ac */ /* 0x000ea60008000800 */
[----:B------:R-:W3:Y:S04]  /*06c0*/  LDG.E.128 R8, desc[UR22][R2.64] ;  /* 0x0000001602087981 */ /* 0x000ee8000c1e1d00 */
[----:B------:R-:W4:Y:S04]  /*06d0*/  LDG.E.128 R12, desc[UR22][R2.64+0x200] ;  /* 0x00020016020c7981 */ /* 0x000f28000c1e1d00 */
[----:B------:R-:W2:Y:S04]  /*06e0*/  LDG.E.128 R16, desc[UR22][R2.64+0x400] ;  /* 0x0004001602107981 */ /* 0x000ea8000c1e1d00 */
[----:B------:R-:W2:Y:S01]  /*06f0*/  LDG.E.128 R20, desc[UR22][R2.64+0x600] ;  /* 0x0006001602147981 */ /* 0x000ea2000c1e1d00 */
[----:B------:R-:W-:-:S02]  /*0700*/  MOV R5, UR29 ;  /* 0x0000001d00057c02 */ /* 0x000fc40008000f00 */
[C---:B0-----:R-:W-:Y:S02]  /*0710*/  LEA R79, R80.reuse, UR24, 0x4 ;  /* 0x00000018504f7c11 */ /* 0x041fe4000f8e20ff */
[----:B------:R-:W-:Y:S01]  /*0720*/  LEA R78, R80, UR24, 0x6 ;  /* 0x00000018504e7c11 */ /* 0x000fe2000f8e30ff */
[----:B------:R-:W-:Y:S02]  /*0730*/  IMAD.WIDE.U32 R4, R81, 0x10, R4 ;  /* 0x0000001051047825 */ /* 0x000fe400078e0004 */
[----:B---3--:R0:W-:Y:S04]  /*0740*/  STS.128 [R79], R8 ;  /* 0x000000084f007388 */ /* 0x0081e80000000c00 */
[----:B----4-:R3:W-:Y:S04]  /*0750*/  STS.128 [R79+0x200], R12 ;  /* 0x0002000c4f007388 */ /* 0x0107e80000000c00 */
[----:B--2---:R2:W-:Y:S04]  /*0760*/  STS.128 [R79+0x400], R16 ;  /* 0x000400104f007388 */ /* 0x0045e80000000c00 */
        /* <DEDUP_REMOVED lines=8> */
[----:B---3--:R-:W3:Y:S04]  /*07f0*/  LDG.E.128 R12, desc[UR22][R4.64+0x200] ;  /* 0x00020016040c7981 */ /* 0x008ee8000c1e1d00 */
[----:B--2---:R-:W2:Y:S04]  /*0800*/  LDG.E.128 R16, desc[UR22][R4.64+0x400] ;  /* 0x0004001604107981 */ /* 0x004ea8000c1e1d00 */
[----:B----4-:R-:W4:Y:S01]  /*0810*/  LDG.E.128 R20, desc[UR22][R4.64+0x600] ;  /* 0x0006001604147981 */ /* 0x010f22000c1e1d00 */
[----:B------:R-:W-:-:S02]  /*0820*/  MOV R2, UR26 ;  /* 0x0000001a00027c02 */ /* 0x000fc40008000f00 */
[----:B------:R-:W-:-:S03]  /*0830*/  MOV R3, UR27 ;  /* 0x0000001b00037c02 */ /* 0x000fc60008000f00 */
[----:B------:R-:W-:Y:S01]  /*0840*/  IMAD.WIDE.U32 R2, R81, 0x10, R2 ;  /* 0x0000001051027825 */ /* 0x000fe200078e0002 */
[----:B------:R0:W-:Y:S04]  /*0850*/  STS.128 [R79], R8 ;  /* 0x000000084f007388 */ /* 0x0001e80000000c00 */
[----:B---3--:R3:W-:Y:S04]  /*0860*/  STS.128 [R79+0x200], R12 ;  /* 0x0002000c4f007388 */ /* 0x0087e80000000c00 */
[----:B--2---:R2:W-:Y:S04]  /*0870*/  STS.128 [R79+0x400], R16 ;  /* 0x000400104f007388 */ /* 0x0045e80000000c00 */
        /* <DEDUP_REMOVED lines=8> */
[----:B0-----:R-:W4:Y:S04]  /*0900*/  LDG.E.128 R8, desc[UR22][R2.64+0x200] ;  /* 0x0002001602087981 */ /* 0x001f28000c1e1d00 */
[----:B---3--:R-:W3:Y:S04]  /*0910*/  LDG.E.128 R12, desc[UR22][R2.64+0x400] ;  /* 0x00040016020c7981 */ /* 0x008ee8000c1e1d00 */
[----:B--2---:R-:W2:Y:S01]  /*0920*/  LDG.E.128 R16, desc[UR22][R2.64+0x600] ;  /* 0x0006001602107981 */ /* 0x004ea2000c1e1d00 */
[----:B------:R-:W-:Y:S01]  /*0930*/  UISETP.GE.AND UP0, UPT, UR6, 0x1, UPT ;  /* 0x000000010600788c */ /* 0x000fe2000bf06270 */
[----:B------:R-:W-:-:S02]  /*0940*/  CS2R R34, SRZ ;  /* 0x0000000000227805 */ /* 0x000fc4000001ff00 */
[----:B------:R-:W-:Y:S02]  /*0950*/  CS2R R32, SRZ ;  /* 0x0000000000207805 */ /* 0x000fe4000001ff00 */
[----:B------:R-:W-:Y:S02]  /*0960*/  CS2R R30, SRZ ;  /* 0x00000000001e7805 */ /* 0x000fe4000001ff00 */
[----:B------:R-:W-:Y:S02]  /*0970*/  CS2R R28, SRZ ;  /* 0x00000000001c7805 */ /* 0x000fe4000001ff00 */
[----:B------:R-:W-:Y:S02]  /*0980*/  CS2R R26, SRZ ;  /* 0x00000000001a7805 */ /* 0x000fe4000001ff00 */
[----:B------:R-:W-:Y:S02]  /*0990*/  CS2R R24, SRZ ;  /* 0x0000000000187805 */ /* 0x000fe4000001ff00 */
[----:B----4-:R-:W-:Y:S01]  /*09a0*/  CS2R R22, SRZ ;  /* 0x0000000000167805 */ /* 0x010fe2000001ff00 */
[----:B------:R-:W-:Y:S04]  /*09b0*/  STS.128 [R79], R4 ;  /* 0x000000044f007388 */ /* 0x000fe80000000c00 */
[----:B------:R-:W-:Y:S04]  /*09c0*/  STS.128 [R79+0x200], R8 ;  /* 0x000200084f007388 */ /* 0x000fe80000000c00 */
[----:B---3--:R-:W-:Y:S04]  /*09d0*/  STS.128 [R79+0x400], R12 ;  /* 0x0004000c4f007388 */ /* 0x008fe80000000c00 */
[----:B--2---:R-:W-:Y:S01]  /*09e0*/  STS.128 [R79+0x600], R16 ;  /* 0x000600104f007388 */ /* 0x004fe20000000c00 */
[----:B------:R-:W-:-:S03]  /*09f0*/  NOP ;  /* 0x0000000000007918 */ /* 0x000fc60000000000 */
[----:B------:R-:W0:Y:S04]  /*0a00*/  LDS.128 R92, [R78] ;  /* 0x000000004e5c7984 */ /* 0x000e280000000c00 */
[----:B------:R-:W2:Y:S04]  /*0a10*/  LDS.128 R60, [R78+0x10] ;  /* 0x000010004e3c7984 */ /* 0x000ea80000000c00 */
[----:B------:R-:W3:Y:S04]  /*0a20*/  LDS.128 R56, [R78+0x20] ;  /* 0x000020004e387984 */ /* 0x000ee80000000c00 */
[----:B------:R-:W4:Y:S01]  /*0a30*/  LDS.128 R52, [R78+0x30] ;  /* 0x000030004e347984 */ /* 0x000f220000000c00 */
[----:B0-----:R-:W-:Y:S01]  /*0a40*/  FFMA.FTZ R0, R48, R92, R85 ;  /* 0x0000005c30007223 */ /* 0x001fe20000010055 */
[-C--:B-----5:R-:W-:Y:S01]  /*0a50*/  FMUL.FTZ R16, R92, R86.reuse ;  /* 0x000000565c107220 */ /* 0x0a0fe20000410000 */
[-C--:B------:R-:W-:Y:S01]  /*0a60*/  FMUL.FTZ R17, R93, R86.reuse ;  /* 0x000000565d117220 */ /* 0x080fe20000410000 */
[-C--:B------:R-:W-:Y:S01]  /*0a70*/  FMUL.FTZ R18, R94, R86.reuse ;  /* 0x000000565e127220 */ /* 0x080fe20000410000 */
[----:B------:R-:W-:Y:S01]  /*0a80*/  FFMA.FTZ R21, R49, R93, R0 ;  /* 0x0000005d31157223 */ /* 0x000fe20000010000 */
[-C--:B------:R-:W-:Y:S01]  /*0a90*/  FMUL.FTZ R19, R95, R86.reuse ;  /* 0x000000565f137220 */ /* 0x080fe20000410000 */
[-C--:B--2---:R-:W-:Y:S01]  /*0aa0*/  FMUL.FTZ R12, R60, R86.reuse ;  /* 0x000000563c0c7220 */ /* 0x084fe20000410000 */
[----:B------:R-:W-:Y:S01]  /*0ab0*/  FMUL.FTZ R13, R61, R86 ;  /* 0x000000563d0d7220 */ /* 0x000fe20000410000 */
[----:B------:R-:W-:Y:S01]  /*0ac0*/  FFMA.FTZ R0, R50, R94, R21 ;  /* 0x0000005e32007223 */ /* 0x000fe20000010015 */
[----:B------:R-:W-:Y:S01]  /*0ad0*/  CS2R R20, SRZ ;  /* 0x0000000000147805 */ /* 0x000fe2000001ff00 */
[-C--:B------:R-:W-:Y:S01]  /*0ae0*/  FMUL.FTZ R14, R62, R86.reuse ;  /* 0x000000563e0e7220 */ /* 0x080fe20000410000 */
[-C--:B------:R-:W-:Y:S01]  /*0af0*/  FMUL.FTZ R15, R63, R86.reuse ;  /* 0x000000563f0f7220 */ /* 0x080fe20000410000 */
[----:B------:R-:W-:Y:S01]  /*0b00*/  FFMA.FTZ R3, R51, R95, R0 ;  /* 0x0000005f33037223 */ /* 0x000fe20000010000 */
[-C--:B---3--:R-:W-:Y:S01]  /*0b10*/  FMUL.FTZ R8, R56, R86.reuse ;  /* 0x0000005638087220 */ /* 0x088fe20000410000 */
[-C--:B------:R-:W-:Y:S01]  /*0b20*/  FMUL.FTZ R9, R57, R86.reuse ;  /* 0x0000005639097220 */ /* 0x080fe20000410000 */
[----:B------:R-:W-:Y:S01]  /*0b30*/  FMUL.FTZ R10, R58, R86 ;  /* 0x000000563a0a7220 */ /* 0x000fe20000410000 */
[----:B------:R-:W-:Y:S01]  /*0b40*/  FFMA.FTZ R0, R44, R60, R3 ;  /* 0x0000003c2c007223 */ /* 0x000fe20000010003 */
[-C--:B------:R-:W-:Y:S01]  /*0b50*/  FMUL.FTZ R11, R59, R86.reuse ;  /* 0x000000563b0b7220 */ /* 0x080fe20000410000 */
[-C--:B----4-:R-:W-:Y:S01]  /*0b60*/  FMUL.FTZ R4, R52, R86.reuse ;  /* 0x0000005634047220 */ /* 0x090fe20000410000 */
[-C--:B------:R-:W-:Y:S01]  /*0b70*/  FMUL.FTZ R5, R53, R86.reuse ;  /* 0x0000005635057220 */ /* 0x080fe20000410000 */
[----:B------:R-:W-:Y:S01]  /*0b80*/  FFMA.FTZ R3, R45, R61, R0 ;  /* 0x0000003d2d037223 */ /* 0x000fe20000010000 */
[-C--:B------:R-:W-:Y:S01]  /*0b90*/  FMUL.FTZ R6, R54, R86.reuse ;  /* 0x0000005636067220 */ /* 0x080fe20000410000 */
[----:B------:R-:W-:-:S02]  /*0ba0*/  FMUL.FTZ R7, R55, R86 ;  /* 0x0000005637077220 */ /* 0x000fc40000410000 */
        /* <DEDUP_REMOVED lines=12> */
[--C-:B------:R-:W-:Y:S01]  /*0c70*/  FADD.FTZ R87, R88, R84.reuse ;  /* 0x0000005458577221 */ /* 0x100fe20000010000 */
[--C-:B------:R-:W-:Y:S01]  /*0c80*/  FADD.FTZ R88, R89, R84.reuse ;  /* 0x0000005459587221 */ /* 0x100fe20000010000 */
[--C-:B------:R-:W-:Y:S01]  /*0c90*/  FADD.FTZ R89, R90, R84.reuse ;  /* 0x000000545a597221 */ /* 0x100fe20000010000 */
[----:B------:R-:W-:Y:S01]  /*0ca0*/  FADD.FTZ R90, R91, R84 ;  /* 0x000000545b5a7221 */ /* 0x000fe20000010000 */
[----:B------:R-:W-:Y:S01]  /*0cb0*/  FADD.FTZ R0, R92, R92 ;  /* 0x0000005c5c007221 */ /* 0x000fe20000010000 */
[----:B------:R-:W-:Y:S01]  /*0cc0*/  FADD.FTZ R91, R93, R93 ;  /* 0x0000005d5d5b7221 */ /* 0x000fe20000010000 */
        /* <DEDUP_REMOVED lines=8> */
[----:B------:R-:W0:Y:S01]  /*0d50*/  LDC.64 R148, c[0x0][0x3e0] ;  /* 0x0000f800ff947b82 */ /* 0x000e220000000a00 */
[----:B-1----:R-:W-:Y:S01]  /*0d60*/  UISETP.NE.AND UP0, UPT, UR15, 0x1, UPT ;  /* 0x000000010f00788c */ /* 0x002fe2000bf05270 */
        /* <DEDUP_REMOVED lines=11> */
[----:B------:R-:W-:Y:S01]  /*0e20*/  FADD.FTZ R66, R103, R84 ;  /* 0x0000005467427221 */ /* 0x000fe20000010000 */
[----:B------:R-:W-:Y:S01]  /*0e30*/  USHF.L.U32 UR6, UR6, 0x8, URZ ;  /* 0x0000000806067899 */ /* 0x000fe200080006ff */
[----:B------:R-:W-:Y:S01]  /*0e40*/  PLOP3.LUT P0, PT, PT, PT, UP0, 0x80, 0x8 ;  /* 0x000000000008781c */ /* 0x000fe20003f0f008 */
[----:B------:R-:W2:Y:S01]  /*0e50*/  LDC.64 R60, c[0x0][0x440] ;  /* 0x00011000ff3c7b82 */ /* 0x000ea20000000a00 */
[----:B------:R-:W-:Y:S01]  /*0e60*/  FADD.FTZ R96, R62, R62 ;  /* 0x0000003e3e607221 */ /* 0x000fe20000010000 */
[----:B------:R-:W-:Y:S01]  /*0e70*/  FADD.FTZ R97, R63, R63 ;  /* 0x0000003f3f617221 */ /* 0x000fe20000010000 */
[----:B------:R-:W-:Y:S01]  /*0e80*/  FADD.FTZ R98, R56, R56 ;  /* 0x0000003838627221 */ /* 0x000fe20000010000 */
[----:B------:R-:W-:Y:S01]  /*0e90*/  FADD.FTZ R99, R57, R57 ;  /* 0x0000003939637221 */ /* 0x000fe20000010000 */
[----:B------:R-:W-:Y:S01]  /*0ea0*/  FADD.FTZ R102, R52, R52 ;  /* 0x0000003434667221 */ /* 0x000fe20000010000 */
[----:B------:R-:W-:Y:S01]  /*0eb0*/  FADD.FTZ R103, R53, R53 ;  /* 0x0000003535677221 */ /* 0x000fe20000010000 */
[----:B------:R-:W-:Y:S01]  /*0ec0*/  FADD.FTZ R104, R54, R54 ;  /* 0x0000003636687221 */ /* 0x000fe20000010000 */
[----:B------:R-:W3:Y:S01]  /*0ed0*/  LDC.64 R58, c[0x0][0x3a8] ;  /* 0x0000ea00ff3a7b82 */ /* 0x000ee20000000a00 */
        /* <DEDUP_REMOVED lines=23> */
.L_x_13895:
[----:B0-----:R-:W-:Y:S02]  /*1050*/  MOV R52, UR10 ;  /* 0x0000000a00347c02 */ /* 0x001fe40008000f00 */
[----:B---3--:R-:W-:Y:S02]  /*1060*/  MOV R3, UR14 ;  /* 0x0000000e00037c02 */ /* 0x008fe40008000f00 */
[----:B----4-:R-:W-:Y:S02]  /*1070*/  MOV R2, R52 ;  /* 0x0000003400027202 */ /* 0x010fe40000000f00 */
        /* <DEDUP_REMOVED lines=24> */
[----:B------:R-:W-:-:S02]  /*1200*/  FMUL.FTZ R123, R76, R57 ;  /* 0x000000394c7b7220 */ /* 0x000fc40000410000 */
        /* <DEDUP_REMOVED lines=10> */
[----:B-1----:R1:W2:Y:S04]  /*12b0*/  MUFU.EX2 R63, R55 ;  /* 0x00000037003f7308 */ /* 0x0022a80000000800 */
[----:B------:R-:W-:Y:S01]  /*12c0*/  MUFU.SIN R130, R129 ;  /* 0x0000008100827308 */ /* 0x000fe20000000400 */
[-C--:B0-----:R-:W-:Y:S01]  /*12d0*/  FMUL.FTZ R54, R73, R57.reuse ;  /* 0x0000003949367220 */ /* 0x081fe20000410000 */
[----:B-1----:R-:W-:-:S03]  /*12e0*/  FMUL.FTZ R55, R72, R57 ;  /* 0x0000003948377220 */ /* 0x002fc60000410000 */
[----:B------:R-:W-:Y:S01]  /*12f0*/  FMUL.RZ R135, R54, 0.15915493667125701904 ;  /* 0x3e22f98336877820 */ /* 0x000fe2000040c000 */
[-C--:B------:R-:W-:Y:S02]  /*1300*/  FMUL.FTZ R54, R73, R64.reuse ;  /* 0x0000004049367220 */ /* 0x080fe40000410000 */
[----:B------:R0:W2:Y:S08]  /*1310*/  MUFU.COS R128, R129 ;  /* 0x0000008100807308 */ /* 0x0000b00000000000 */
[----:B------:R1:W-:Y:S01]  /*1320*/  MUFU.COS R124, R125 ;  /* 0x0000007d007c7308 */ /* 0x0003e20000000000 */
[----:B0-----:R-:W-:Y:S01]  /*1330*/  FMUL.RZ R129, R55, 0.15915493667125701904 ;  /* 0x3e22f98337817820 */ /* 0x001fe2000040c000 */
[----:B------:R-:W-:-:S06]  /*1340*/  FMUL.FTZ R55, R72, R64 ;  /* 0x0000004048377220 */ /* 0x000fcc0000410000 */
[----:B------:R0:W-:Y:S01]  /*1350*/  MUFU.EX2 R133, R54 ;  /* 0x0000003600857308 */ /* 0x0001e20000000800 */
[CC--:B-1----:R-:W-:Y:S01]  /*1360*/  FMUL.FTZ R125, R74.reuse, R57.reuse ;  /* 0x000000394a7d7220 */ /* 0x0c2fe20000410000 */
[----:B--2---:R-:W-:Y:S02]  /*1370*/  FMUL.FTZ R128, R63, R128 ;  /* 0x000000803f807220 */ /* 0x004fe40000410000 */
[----:B------:R1:W2:Y:S01]  /*1380*/  MUFU.EX2 R143, R55 ;  /* 0x00000037008f7308 */ /* 0x0002a20000000800 */
[----:B------:R-:W-:Y:S01]  /*1390*/  FMUL.RZ R131, R125, 0.15915493667125701904 ;  /* 0x3e22f9837d837820 */ /* 0x000fe2000040c000 */
[----:B------:R-:W-:Y:S02]  /*13a0*/  FMUL.FTZ R125, R74, R64 ;  /* 0x000000404a7d7220 */ /* 0x000fe40000410000 */
[----:B------:R-:W-:Y:S01]  /*13b0*/  MUFU.SIN R126, R127 ;  /* 0x0000007f007e7308 */ /* 0x000fe20000000400 */
[-C--:B0-----:R-:W-:Y:S01]  /*13c0*/  FMUL.FTZ R54, R70, R57.reuse ;  /* 0x0000003946367220 */ /* 0x081fe20000410000 */
[----:B-1----:R-:W-:-:S03]  /*13d0*/  FMUL.FTZ R55, R69, R57 ;  /* 0x0000003945377220 */ /* 0x002fc60000410000 */
[----:B------:R-:W-:Y:S01]  /*13e0*/  FMUL.RZ R141, R54, 0.15915493667125701904 ;  /* 0x3e22f983368d7820 */ /* 0x000fe2000040c000 */
[----:B------:R-:W-:Y:S02]  /*13f0*/  FMUL.FTZ R54, R70, R64 ;  /* 0x0000004046367220 */ /* 0x000fe40000410000 */
[----:B------:R0:W-:Y:S08]  /*1400*/  MUFU.COS R62, R127 ;  /* 0x0000007f003e7308 */ /* 0x0001f00000000000 */
[----:B------:R-:W-:Y:S01]  /*1410*/  MUFU.SIN R140, R129 ;  /* 0x00000081008c7308 */ /* 0x000fe20000000400 */
[----:B0-----:R-:W-:-:S07]  /*1420*/  FMUL.FTZ R127, R71, R57 ;  /* 0x00000039477f7220 */ /* 0x001fce0000410000 */
[----:B------:R0:W2:Y:S08]  /*1430*/  MUFU.COS R142, R129 ;  /* 0x00000081008e7308 */ /* 0x0000b00000000000 */
[----:B------:R-:W-:Y:S01]  /*1440*/  MUFU.SIN R132, R131 ;  /* 0x0000008300847308 */ /* 0x000fe20000000400 */
[----:B0-----:R-:W-:Y:S01]  /*1450*/  FMUL.RZ R129, R55, 0.15915493667125701904 ;  /* 0x3e22f98337817820 */ /* 0x001fe2000040c000 */
[----:B------:R-:W-:-:S06]  /*1460*/  FMUL.FTZ R55, R69, R64 ;  /* 0x0000004045377220 */ /* 0x000fcc0000410000 */
[----:B------:R0:W-:Y:S01]  /*1470*/  MUFU.COS R134, R131 ;  /* 0x0000008300867308 */ /* 0x0001e20000000000 */
[C---:B--2---:R-:W-:Y:S01]  /*1480*/  FMUL.FTZ R142, R143.reuse, R142 ;  /* 0x0000008e8f8e7220 */ /* 0x044fe20000410000 */
[----:B------:R-:W-:-:S06]  /*1490*/  FMUL.FTZ R143, R143, R140 ;  /* 0x0000008c8f8f7220 */ /* 0x000fcc0000410000 */
[----:B------:R1:W-:Y:S01]  /*14a0*/  MUFU.EX2 R182, R54 ;  /* 0x0000003600b67308 */ /* 0x0003e20000000800 */
[----:B0-----:R-:W-:Y:S01]  /*14b0*/  FMUL.RZ R131, R127, 0.15915493667125701904 ;  /* 0x3e22f9837f837820 */ /* 0x001fe2000040c000 */
[----:B------:R-:W-:Y:S02]  /*14c0*/  FMUL.FTZ R127, R71, R64 ;  /* 0x00000040477f7220 */ /* 0x000fe40000410000 */
[----:B------:R0:W2:Y:S04]  /*14d0*/  MUFU.EX2 R183, R55 ;  /* 0x0000003700b77308 */ /* 0x0000a80000000800 */
[----:B------:R5:W4:Y:S01]  /*14e0*/  MUFU.EX2 R187, R127 ;  /* 0x0000007f00bb7308 */ /* 0x000b220000000800 */
[----:B-1----:R-:W-:-:S03]  /*14f0*/  FMUL.FTZ R54, R67, R57 ;  /* 0x0000003943367220 */ /* 0x002fc60000410000 */
[----:B------:R-:W-:Y:S01]  /*1500*/  MUFU.SIN R152, R129 ;  /* 0x0000008100987308 */ /* 0x000fe20000000400 */
[-C--:B0-----:R-:W-:Y:S01]  /*1510*/  FMUL.FTZ R55, R66, R57.reuse ;  /* 0x0000003942377220 */ /* 0x081fe20000410000 */
[----:B------:R-:W-:Y:S01]  /*1520*/  FMUL.RZ R153, R54, 0.15915493667125701904 ;  /* 0x3e22f98336997820 */ /* 0x000fe2000040c000 */
[----:B------:R-:W-:Y:S01]  /*1530*/  FMUL.FTZ R54, R67, R64 ;  /* 0x0000004043367220 */ /* 0x000fe20000410000 */
[----:B-----5:R-:W-:-:S04]  /*1540*/  FMUL.FTZ R127, R68, R57 ;  /* 0x00000039447f7220 */ /* 0x020fc80000410000 */
[----:B------:R0:W2:Y:S08]  /*1550*/  MUFU.COS R154, R129 ;  /* 0x00000081009a7308 */ /* 0x0000b00000000000 */
[----:B------:R-:W-:Y:S01]  /*1560*/  MUFU.SIN R144, R131 ;  /* 0x0000008300907308 */ /* 0x000fe20000000400 */
[----:B0-----:R-:W-:Y:S01]  /*1570*/  FMUL.RZ R129, R55, 0.15915493667125701904 ;  /* 0x3e22f98337817820 */ /* 0x001fe2000040c000 */
[----:B------:R-:W-:-:S06]  /*1580*/  FMUL.FTZ R55, R66, R64 ;  /* 0x0000004042377220 */ /* 0x000fcc0000410000 */
[----:B------:R0:W4:Y:S01]  /*1590*/  MUFU.COS R150, R131 ;  /* 0x0000008300967308 */ /* 0x0001220000000000 */
[C---:B--2---:R-:W-:Y:S01]  /*15a0*/  FMUL.FTZ R181, R183.reuse, R154 ;  /* 0x0000009ab7b57220 */ /* 0x044fe20000410000 */
[----:B------:R-:W-:-:S06]  /*15b0*/  FMUL.FTZ R183, R183, R152 ;  /* 0x00000098b7b77220 */ /* 0x000fcc0000410000 */
[----:B------:R-:W-:Y:S01]  /*15c0*/  MUFU.EX2 R125, R125 ;  /* 0x0000007d007d7308 */ /* 0x000fe20000000800 */
[----:B0-----:R-:W-:Y:S01]  /*15d0*/  FMUL.RZ R131, R127, 0.15915493667125701904 ;  /* 0x3e22f9837f837820 */ /* 0x001fe2000040c000 */
[----:B------:R-:W-:Y:S02]  /*15e0*/  FMUL.FTZ R127, R68, R64 ;  /* 0x00000040447f7220 */ /* 0x000fe40000410000 */
[----:B------:R-:W-:Y:S01]  /*15f0*/  MUFU.SIN R136, R135 ;  /* 0x0000008700887308 */ /* 0x000fe20000000400 */
[C---:B----4-:R-:W-:Y:S01]  /*1600*/  FMUL.FTZ R189, R187.reuse, R150 ;  /* 0x00000096bbbd7220 */ /* 0x050fe20000410000 */
[----:B------:R-:W-:-:S06]  /*1610*/  FMUL.FTZ R187, R187, R144 ;  /* 0x00000090bbbb7220 */ /* 0x000fcc0000410000 */
[----:B------:R-:W0:Y:S08]  /*1620*/  MUFU.COS R138, R135 ;  /* 0x00000087008a7308 */ /* 0x000e300000000000 */
[----:B------:R1:W-:Y:S04]  /*1630*/  MUFU.EX2 R175, R54 ;  /* 0x0000003600af7308 */ /* 0x0003e80000000800 */
[----:B------:R-:W-:Y:S01]  /*1640*/  MUFU.SIN R135, R141 ;  /* 0x0000008d00877308 */ /* 0x000fe20000000400 */
[----:B-1----:R-:W-:Y:S01]  /*1650*/  FMUL.FTZ R54, R88, R57 ;  /* 0x0000003958367220 */ /* 0x002fe20000410000 */
[----:B0-----:R-:W-:-:S06]  /*1660*/  FMUL.FTZ R138, R133, R138 ;  /* 0x0000008a858a7220 */ /* 0x001fcc0000410000 */
[----:B------:R-:W0:Y:S01]  /*1670*/  MUFU.COS R137, R141 ;  /* 0x0000008d00897308 */ /* 0x000e220000000000 */
[----:B------:R-:W-:Y:S01]  /*1680*/  FMUL.RZ R161, R54, 0.15915493667125701904 ;  /* 0x3e22f98336a17820 */ /* 0x000fe2000040c000 */
[----:B---3--:R-:W-:-:S04]  /*1690*/  FMUL.FTZ R54, R2, R53 ;  /* 0x0000003502367220 */ /* 0x008fc80000410000 */
[----:B------:R-:W-:Y:S02]  /*16a0*/  FFMA.FTZ R54, R3, R52, R54 ;  /* 0x0000003403367223 */ /* 0x000fe40000010036 */
[----:B------:R1:W-:Y:S02]  /*16b0*/  MUFU.EX2 R192, R55 ;  /* 0x0000003700c07308 */ /* 0x0003e40000000800 */
[-C--:B------:R-:W-:Y:S01]  /*16c0*/  FMUL.FTZ R140, R94, -R54.reuse ;  /* 0x800000365e8c7220 */ /* 0x080fe20000410000 */
[-C--:B------:R-:W-:Y:S01]  /*16d0*/  FMUL.FTZ R144, R95, -R54.reuse ;  /* 0x800000365f907220 */ /* 0x080fe20000410000 */
[----:B------:R-:W-:Y:S01]  /*16e0*/  MUFU.SIN R139, R131 ;  /* 0x00000083008b7308 */ /* 0x000fe20000000400 */
[-C--:B------:R-:W-:Y:S01]  /*16f0*/  FMUL.FTZ R196, R96, -R54.reuse ;  /* 0x8000003660c47220 */ /* 0x080fe20000410000 */
[-C--:B------:R-:W-:Y:S01]  /*1700*/  FMUL.FTZ R200, R97, -R54.reuse ;  /* 0x8000003661c87220 */ /* 0x080fe20000410000 */
[-C--:B------:R-:W-:Y:S01]  /*1710*/  FMUL.FTZ R202, R98, -R54.reuse ;  /* 0x8000003662ca7220 */ /* 0x080fe20000410000 */
[----:B------:R-:W-:Y:S01]  /*1720*/  FMUL.FTZ R179, R99, -R54 ;  /* 0x8000003663b37220 */ /* 0x000fe20000410000 */
[----:B-1----:R-:W-:Y:S01]  /*1730*/  FMUL.FTZ R55, R3, R53 ;  /* 0x0000003503377220 */ /* 0x002fe20000410000 */
[----:B------:R-:W-:Y:S01]  /*1740*/  FMUL.FTZ R3, R90, R64 ;  /* 0x000000405a037220 */ /* 0x000fe20000410000 */
[----:B0-----:R-:W-:Y:S01]  /*1750*/  FMUL.FTZ R184, R182, R137 ;  /* 0x00000089b6b87220 */ /* 0x001fe20000410000 */
[----:B------:R0:W1:Y:S01]  /*1760*/  MUFU.COS R141, R131 ;  /* 0x00000083008d7308 */ /* 0x0000620000000000 */
[----:B------:R-:W-:Y:S01]  /*1770*/  FFMA.FTZ R55, R2, R52, -R55 ;  /* 0x0000003402377223 */ /* 0x000fe20000010837 */
[----:B------:R-:W-:Y:S01]  /*1780*/  FMUL.FTZ R2, R90, R57 ;  /* 0x000000395a027220 */ /* 0x000fe20000410000 */
[----:B------:R-:W-:Y:S01]  /*1790*/  FMUL.FTZ R182, R182, R135 ;  /* 0x00000087b6b67220 */ /* 0x000fe20000410000 */
[----:B------:R-:W-:Y:S01]  /*17a0*/  FMUL.FTZ R137, R93, -R54 ;  /* 0x800000365d897220 */ /* 0x000fe20000410000 */
[-C--:B------:R-:W-:Y:S01]  /*17b0*/  FMUL.FTZ R135, R92, R55.reuse ;  /* 0x000000375c877220 */ /* 0x080fe20000410000 */
[-C--:B------:R-:W-:Y:S01]  /*17c0*/  FMUL.FTZ R188, R95, R55.reuse ;  /* 0x000000375fbc7220 */ /* 0x080fe20000410000 */
[----:B------:R-:W-:Y:S01]  /*17d0*/  FMUL.FTZ R194, R96, R55 ;  /* 0x0000003760c27220 */ /* 0x000fe20000410000 */
[----:B------:R2:W1:Y:S01]  /*17e0*/  MUFU.EX2 R178, R127 ;  /* 0x0000007f00b27308 */ /* 0x0004620000000800 */
[----:B0-----:R-:W-:Y:S01]  /*17f0*/  FMUL.FTZ R131, R89, R57 ;  /* 0x0000003959837220 */ /* 0x001fe20000410000 */
[-C--:B------:R-:W-:Y:S01]  /*1800*/  FMUL.FTZ R199, R97, R55.reuse ;  /* 0x0000003761c77220 */ /* 0x080fe20000410000 */
[----:B------:R-:W-:Y:S01]  /*1810*/  FMUL.FTZ R201, R98, R55 ;  /* 0x0000003762c97220 */ /* 0x000fe20000410000 */
[----:B------:R-:W0:Y:S01]  /*1820*/  MUFU.EX2 R65, R65 ;  /* 0x0000004100417308 */ /* 0x000e220000000800 */
[----:B------:R-:W-:Y:S01]  /*1830*/  FMUL.RZ R53, R131, 0.15915493667125701904 ;  /* 0x3e22f98383357820 */ /* 0x000fe2000040c000 */
[C---:B------:R-:W-:Y:S01]  /*1840*/  FMUL.FTZ R131, R123.reuse, R62 ;  /* 0x0000003e7b837220 */ /* 0x040fe20000410000 */
[----:B------:R-:W-:Y:S01]  /*1850*/  FMUL.FTZ R123, R123, R126 ;  /* 0x0000007e7b7b7220 */ /* 0x000fe20000410000 */
[----:B------:R-:W-:Y:S01]  /*1860*/  FMUL.FTZ R126, R63, R130 ;  /* 0x000000823f7e7220 */ /* 0x000fe20000410000 */
[----:B--2---:R-:W-:Y:S01]  /*1870*/  FMUL.FTZ R127, R87, R57 ;  /* 0x00000039577f7220 */ /* 0x004fe20000410000 */
[----:B------:R-:W-:Y:S01]  /*1880*/  FMUL.RZ R63, R2, 0.15915493667125701904 ;  /* 0x3e22f983023f7820 */ /* 0x000fe2000040c000 */
[----:B------:R-:W-:Y:S01]  /*1890*/  MUFU.SIN R145, R129 ;  /* 0x0000008100917308 */ /* 0x000fe20000000400 */
[----:B------:R-:W-:Y:S01]  /*18a0*/  MOV R2, UR6 ;  /* 0x0000000600027c02 */ /* 0x000fe20008000f00 */
[----:B------:R-:W-:Y:S01]  /*18b0*/  FMUL.RZ R159, R127, 0.15915493667125701904 ;  /* 0x3e22f9837f9f7820 */ /* 0x000fe2000040c000 */
[----:B------:R-:W-:Y:S01]  /*18c0*/  FMUL.FTZ R127, R87, R64 ;  /* 0x00000040577f7220 */ /* 0x000fe20000410000 */
[----:B-1----:R-:W-:Y:S01]  /*18d0*/  FMUL.FTZ R176, R178, R141 ;  /* 0x0000008db2b07220 */ /* 0x002fe20000410000 */
[----:B------:R-:W-:Y:S01]  /*18e0*/  IADD3 R2, PT, PT, R2, UR19, RZ ;  /* 0x0000001302027c10 */ /* 0x000fe2000fffe0ff */
[----:B------:R-:W-:Y:S01]  /*18f0*/  FMUL.FTZ R178, R178, R139 ;  /* 0x0000008bb2b27220 */ /* 0x000fe20000410000 */
[----:B------:R-:W-:Y:S01]  /*1900*/  @P2 IADD3 R2, PT, PT, R82, 0x200, RZ ;  /* 0x0000020052022810 */ /* 0x000fe20007ffe0ff */
[----:B------:R1:W2:Y:S01]  /*1910*/  MUFU.COS R151, R129 ;  /* 0x0000008100977308 */ /* 0x0002a20000000000 */
[-C--:B------:R-:W-:Y:S01]  /*1920*/  FMUL.FTZ R141, R94, R55.reuse ;  /* 0x000000375e8d7220 */ /* 0x080fe20000410000 */
[-C--:B------:R-:W-:Y:S01]  /*1930*/  FMUL.FTZ R177, R99, R55.reuse ;  /* 0x0000003763b17220 */ /* 0x080fe20000410000 */
[----:B------:R-:W-:Y:S01]  /*1940*/  LEA R2, R2, UR24, 0x3 ;  /* 0x0000001802027c11 */ /* 0x000fe2000f8e18ff */
[-C--:B------:R-:W-:Y:S01]  /*1950*/  FMUL.FTZ R171, R100, R55.reuse ;  /* 0x0000003764ab7220 */ /* 0x080fe20000410000 */
[-C--:B------:R-:W-:Y:S01]  /*1960*/  FMUL.FTZ R167, R101, R55.reuse ;  /* 0x0000003765a77220 */ /* 0x080fe20000410000 */
[-C--:B------:R-:W-:Y:S01]  /*1970*/  FMUL.FTZ R166, R102, R55.reuse ;  /* 0x0000003766a67220 */ /* 0x080fe20000410000 */
[----:B------:R-:W-:Y:S01]  /*1980*/  FMUL.FTZ R170, R100, -R54 ;  /* 0x8000003664aa7220 */ /* 0x000fe20000410000 */
[----:B------:R3:W4:Y:S01]  /*1990*/  MUFU.EX2 R195, R127 ;  /* 0x0000007f00c37308 */ /* 0x0007220000000800 */
[----:B-1----:R-:W-:Y:S01]  /*19a0*/  FMUL.FTZ R129, R88, R64 ;  /* 0x0000004058817220 */ /* 0x002fe20000410000 */
[C---:B0-----:R-:W-:Y:S01]  /*19b0*/  FMUL.FTZ R64, R65.reuse, R124 ;  /* 0x0000007c41407220 */ /* 0x041fe20000410000 */
[----:B------:R-:W-:Y:S01]  /*19c0*/  FMUL.FTZ R65, R65, R122 ;  /* 0x0000007a41417220 */ /* 0x000fe20000410000 */
[----:B------:R-:W-:Y:S01]  /*19d0*/  MUFU.SIN R156, R153 ;  /* 0x00000099009c7308 */ /* 0x000fe20000000400 */
[----:B------:R-:W-:Y:S01]  /*19e0*/  FMUL.FTZ R122, R93, R55 ;  /* 0x000000375d7a7220 */ /* 0x000fe20000410000 */
[-C--:B------:R-:W-:Y:S01]  /*19f0*/  FMUL.FTZ R124, R0, -R54.reuse ;  /* 0x80000036007c7220 */ /* 0x080fe20000410000 */
[----:B------:R-:W-:Y:S01]  /*1a00*/  FMUL.FTZ R165, R101, -R54 ;  /* 0x8000003665a57220 */ /* 0x000fe20000410000 */
[----:B------:R0:W-:Y:S01]  /*1a10*/  STS.64 [R2+0xca0], R64 ;  /* 0x000ca04002007388 */ /* 0x0001e20000000a00 */
[----:B---3--:R-:W-:Y:S01]  /*1a20*/  FMUL.FTZ R127, R125, R134 ;  /* 0x000000867d7f7220 */ /* 0x008fe20000410000 */
[C---:B--2---:R-:W-:Y:S01]  /*1a30*/  FMUL.FTZ R180, R192.reuse, R151 ;  /* 0x00000097c0b47220 */ /* 0x044fe20000410000 */
[----:B------:R-:W-:Y:S01]  /*1a40*/  FMUL.FTZ R192, R192, R145 ;  /* 0x00000091c0c07220 */ /* 0x000fe20000410000 */
[----:B------:R-:W1:Y:S01]  /*1a50*/  MUFU.COS R158, R153 ;  /* 0x00000099009e7308 */ /* 0x000e620000000000 */
[-C--:B------:R-:W-:Y:S01]  /*1a60*/  FMUL.FTZ R164, R102, -R54.reuse ;  /* 0x8000003666a47220 */ /* 0x080fe20000410000 */
[----:B------:R-:W-:-:S06]  /*1a70*/  FMUL.FTZ R154, R105, -R54 ;  /* 0x80000036699a7220 */ /* 0x000fcc0000410000 */
[----:B------:R-:W4:Y:S08]  /*1a80*/  MUFU.COS R162, R159 ;  /* 0x0000009f00a27308 */ /* 0x000f300000000000 */
[----:B------:R-:W-:Y:S01]  /*1a90*/  MUFU.COS R155, R161 ;  /* 0x000000a1009b7308 */ /* 0x000fe20000000000 */
[C---:B-1----:R-:W-:Y:S01]  /*1aa0*/  FMUL.FTZ R173, R175.reuse, R158 ;  /* 0x0000009eafad7220 */ /* 0x042fe20000410000 */
[----:B------:R-:W-:Y:S01]  /*1ab0*/  FMUL.FTZ R175, R175, R156 ;  /* 0x0000009cafaf7220 */ /* 0x000fe20000410000 */
[----:B------:R-:W-:-:S05]  /*1ac0*/  FMUL.FTZ R156, R104, -R54 ;  /* 0x80000036689c7220 */ /* 0x000fca0000410000 */
[----:B------:R-:W1:Y:S01]  /*1ad0*/  MUFU.SIN R160, R159 ;  /* 0x0000009f00a07308 */ /* 0x000e620000000400 */
[----:B----4-:R-:W-:-:S07]  /*1ae0*/  FMUL.FTZ R185, R195, R162 ;  /* 0x000000a2c3b97220 */ /* 0x010fce0000410000 */
[----:B------:R2:W3:Y:S08]  /*1af0*/  MUFU.SIN R153, R161 ;  /* 0x000000a100997308 */ /* 0x0004f00000000400 */
[----:B------:R-:W4:Y:S01]  /*1b00*/  MUFU.SIN R134, R63 ;  /* 0x0000003f00867308 */ /* 0x000f220000000400 */
[----:B--2---:R-:W-:Y:S01]  /*1b10*/  FMUL.FTZ R161, R103, -R54 ;  /* 0x8000003667a17220 */ /* 0x004fe20000410000 */
[----:B-1----:R-:W-:Y:S01]  /*1b20*/  FMUL.FTZ R195, R195, R160 ;  /* 0x000000a0c3c37220 */ /* 0x002fe20000410000 */
[----:B------:R-:W-:-:S05]  /*1b30*/  FMUL.FTZ R160, R103, R55 ;  /* 0x0000003767a07220 */ /* 0x000fca0000410000 */
[----:B------:R-:W-:Y:S08]  /*1b40*/  MUFU.SIN R52, R53 ;  /* 0x0000003500347308 */ /* 0x000ff00000000400 */
[----:B------:R-:W-:Y:S08]  /*1b50*/  MUFU.COS R62, R53 ;  /* 0x00000035003e7308 */ /* 0x000ff00000000000 */
[----:B------:R-:W1:Y:S08]  /*1b60*/  MUFU.COS R130, R63 ;  /* 0x0000003f00827308 */ /* 0x000e700000000000 */
[----:B------:R2:W5:Y:S04]  /*1b70*/  MUFU.EX2 R186, R129 ;  /* 0x0000008100ba7308 */ /* 0x0005680000000800 */
[----:B------:R-:W4:Y:S04]  /*1b80*/  MUFU.EX2 R3, R3 ;  /* 0x0000000300037308 */ /* 0x000f280000000800 */
[----:B------:R-:W0:Y:S01]  /*1b90*/  MUFU.EX2 R157, R157 ;  /* 0x0000009d009d7308 */ /* 0x000e220000000800 */
[----:B--2---:R-:W-:Y:S01]  /*1ba0*/  FMUL.FTZ R129, R125, R132 ;  /* 0x000000847d817220 */ /* 0x004fe20000410000 */
[----:B------:R-:W-:Y:S01]  /*1bb0*/  FMUL.FTZ R132, R133, R136 ;  /* 0x0000008885847220 */ /* 0x000fe20000410000 */
[----:B------:R-:W-:Y:S01]  /*1bc0*/  FMUL.FTZ R125, R0, R55 ;  /* 0x00000037007d7220 */ /* 0x000fe20000410000 */
[-C--:B------:R-:W-:Y:S01]  /*1bd0*/  FMUL.FTZ R133, R91, -R54.reuse ;  /* 0x800000365b857220 */ /* 0x080fe20000410000 */
[----:B------:R-:W-:Y:S01]  /*1be0*/  FMUL.FTZ R136, R92, -R54 ;  /* 0x800000365c887220 */ /* 0x000fe20000410000 */
[C---:B-----5:R-:W-:Y:S01]  /*1bf0*/  FMUL.FTZ R190, R186.reuse, R155 ;  /* 0x0000009bbabe7220 */ /* 0x060fe20000410000 */
[----:B---3--:R-:W-:Y:S01]  /*1c00*/  FMUL.FTZ R186, R186, R153 ;  /* 0x00000099baba7220 */ /* 0x008fe20000410000 */
[-C--:B------:R-:W-:Y:S01]  /*1c10*/  FMUL.FTZ R155, R104, R55.reuse ;  /* 0x00000037689b7220 */ /* 0x080fe20000410000 */
[-C--:B------:R-:W-:Y:S01]  /*1c20*/  FMUL.FTZ R153, R105, R55.reuse ;  /* 0x0000003769997220 */ /* 0x080fe20000410000 */
[C---:B----4-:R-:W-:Y:S01]  /*1c30*/  FMUL.FTZ R139, R3.reuse, R134 ;  /* 0x00000086038b7220 */ /* 0x050fe20000410000 */
[----:B-1----:R-:W-:Y:S01]  /*1c40*/  FMUL.FTZ R130, R3, R130 ;  /* 0x0000008203827220 */ /* 0x002fe20000410000 */
[----:B------:R-:W-:Y:S01]  /*1c50*/  FMUL.FTZ R134, R91, R55 ;  /* 0x000000375b867220 */ /* 0x000fe20000410000 */
        /* <DEDUP_REMOVED lines=14> */
.L_x_13879:
[----:B------:R0:W1:Y:S02]  /*1d40*/  LDS.64 R62, [R197+0x1ca8] ;  /* 0x001ca800c53e7984 */ /* 0x0000640000000a00 */
.L_x_13880:
[----:B------:R-:W-:Y:S05]  /*1d50*/  BSYNC.RECONVERGENT B0 ;  /* 0x0000000000007941 */ /* 0x000fea0003800200 */
.L_x_13878:
[CC--:B------:R-:W-:Y:S01]  /*1d60*/  FMUL.FTZ R2, R106.reuse, R123.reuse ;  /* 0x0000007b6a027220 */ /* 0x0c0fe20000410000 */
[----:B------:R-:W-:Y:S01]  /*1d70*/  FMUL.FTZ R3, RZ, R123 ;  /* 0x0000007bff037220 */ /* 0x000fe20000410000 */
[----:B------:R-:W3:Y:S02]  /*1d80*/  @P0 LDC R169, c[0x0][0x38c] ;  /* 0x0000e300ffa90b82 */ /* 0x000ee40000000800 */
[-C--:B------:R-:W-:Y:S01]  /*1d90*/  FFMA.FTZ R2, RZ, R131.reuse, R2 ;  /* 0x00000083ff027223 */ /* 0x080fe20000010002 */
[----:B------:R-:W-:-:S03]  /*1da0*/  FFMA.FTZ R52, R106, R131, -R3 ;  /* 0x000000836a347223 */ /* 0x000fc60000010803 */
[----:B------:R-:W-:Y:S01]  /*1db0*/  FADD.FTZ R53, RZ, R2 ;  /* 0x00000002ff357221 */ /* 0x000fe20000010000 */
[----:B------:R-:W-:-:S03]  /*1dc0*/  FADD.FTZ R3, R107, R52 ;  /* 0x000000346b037221 */ /* 0x000fc60000010000 */
[C---:B------:R-:W-:Y:S01]  /*1dd0*/  FMUL.FTZ R2, R126.reuse, R53 ;  /* 0x000000357e027220 */ /* 0x040fe20000410000 */
[----:B------:R-:W-:-:S03]  /*1de0*/  FMUL.FTZ R55, R126, R3 ;  /* 0x000000037e377220 */ /* 0x000fc60000410000 */
[C---:B------:R-:W-:Y:S01]  /*1df0*/  FFMA.FTZ R3, R128.reuse, R3, -R2 ;  /* 0x0000000380037223 */ /* 0x040fe20000010802 */
[----:B------:R-:W-:Y:S01]  /*1e00*/  FFMA.FTZ R55, R128, R53, R55 ;  /* 0x0000003580377223 */ /* 0x000fe20000010037 */
[-C--:B------:R-:W-:Y:S02]  /*1e10*/  FMUL.FTZ R2, R64, R123.reuse ;  /* 0x0000007b40027220 */ /* 0x080fe40000410000 */
[----:B------:R-:W-:Y:S01]  /*1e20*/  FADD.FTZ R52, R108, R3 ;  /* 0x000000036c347221 */ /* 0x000fe20000010000 */
[----:B------:R-:W-:Y:S01]  /*1e30*/  FADD.FTZ R54, RZ, R55 ;  /* 0x00000037ff367221 */ /* 0x000fe20000010000 */
[----:B------:R-:W-:Y:S02]  /*1e40*/  FMUL.FTZ R3, R65, R123 ;  /* 0x0000007b41037220 */ /* 0x000fe40000410000 */
[C---:B------:R-:W-:Y:S01]  /*1e50*/  FMUL.FTZ R53, R129.reuse, R52 ;  /* 0x0000003481357220 */ /* 0x040fe20000410000 */
[----:B------:R-:W-:Y:S01]  /*1e60*/  FMUL.FTZ R150, R129, R54 ;  /* 0x0000003681967220 */ /* 0x000fe20000410000 */
[----:B------:R-:W-:-:S02]  /*1e70*/  FFMA.FTZ R3, R64, R131, -R3 ;  /* 0x0000008340037223 */ /* 0x000fc40000010803 */
[C---:B------:R-:W-:Y:S01]  /*1e80*/  FFMA.FTZ R54, R127.reuse, R54, R53 ;  /* 0x000000367f367223 */ /* 0x040fe20000010035 */
[----:B------:R-:W-:Y:S01]  /*1e90*/  FFMA.FTZ R150, R127, R52, -R150 ;  /* 0x000000347f967223 */ /* 0x000fe20000010896 */
[----:B------:R-:W-:Y:S01]  /*1ea0*/  FFMA.FTZ R53, R65, R131, R2 ;  /* 0x0000008341357223 */ /* 0x000fe20000010002 */
[C---:B------:R-:W-:Y:S01]  /*1eb0*/  FMUL.FTZ R2, R126.reuse, R3 ;  /* 0x000000037e027220 */ /* 0x040fe20000410000 */
[----:B------:R-:W-:Y:S01]  /*1ec0*/  FADD.FTZ R151, RZ, R54 ;  /* 0x00000036ff977221 */ /* 0x000fe20000010000 */
[----:B------:R-:W-:Y:S01]  /*1ed0*/  FADD.FTZ R145, R109, R150 ;  /* 0x000000966d917221 */ /* 0x000fe20000010000 */
[----:B------:R-:W-:Y:S01]  /*1ee0*/  FMUL.FTZ R55, R126, R53 ;  /* 0x000000357e377220 */ /* 0x000fe20000410000 */
[----:B-12---:R-:W-:Y:S01]  /*1ef0*/  FMUL.FTZ R52, R130, R63 ;  /* 0x0000003f82347220 */ /* 0x006fe20000410000 */
[----:B------:R-:W-:Y:S01]  /*1f00*/  FMUL.FTZ R157, R132, R151 ;  /* 0x00000097849d7220 */ /* 0x000fe20000410000 */
[C---:B------:R-:W-:Y:S01]  /*1f10*/  FFMA.FTZ R150, R128.reuse, R53, R2 ;  /* 0x0000003580967223 */ /* 0x040fe20000010002 */
[----:B------:R-:W-:Y:S01]  /*1f20*/  FFMA.FTZ R54, R128, R3, -R55 ;  /* 0x0000000380367223 */ /* 0x000fe20000010837 */
[C---:B------:R-:W-:Y:S01]  /*1f30*/  FMUL.FTZ R3, R139.reuse, R63 ;  /* 0x0000003f8b037220 */ /* 0x040fe20000410000 */
[-C--:B------:R-:W-:Y:S01]  /*1f40*/  FFMA.FTZ R157, R138, R145.reuse, -R157 ;  /* 0x000000918a9d7223 */ /* 0x080fe2000001089d */
[----:B------:R-:W-:Y:S01]  /*1f50*/  FMUL.FTZ R145, R132, R145 ;  /* 0x0000009184917220 */ /* 0x000fe20000410000 */
[-C--:B------:R-:W-:Y:S01]  /*1f60*/  FFMA.FTZ R158, -R139, R62.reuse, -R52 ;  /* 0x0000003e8b9e7223 */ /* 0x080fe20000010934 */
[----:B------:R-:W-:Y:S01]  /*1f70*/  FFMA.FTZ R152, R130, R62, -R3 ;  /* 0x0000003e82987223 */ /* 0x000fe20000010803 */
[----:B------:R-:W-:Y:S01]  /*1f80*/  FADD.FTZ R157, R110, R157 ;  /* 0x0000009d6e9d7221 */ /* 0x000fe20000010000 */
[----:B------:R-:W-:Y:S01]  /*1f90*/  FFMA.FTZ R145, R138, R151, R145 ;  /* 0x000000978a917223 */ /* 0x000fe20000010091 */
[----:B------:R-:W-:Y:S01]  /*1fa0*/  MOV R2, UR15 ;  /* 0x0000000f00027c02 */ /* 0x000fe20008000f00 */
[----:B------:R-:W-:Y:S01]  /*1fb0*/  FMUL.FTZ R162, R191, R158 ;  /* 0x0000009ebfa27220 */ /* 0x000fe20000410000 */
[----:B------:R-:W-:Y:S01]  /*1fc0*/  FMUL.FTZ R52, R143, R157 ;  /* 0x0000009d8f347220 */ /* 0x000fe20000410000 */
[----:B------:R-:W-:Y:S01]  /*1fd0*/  FADD.FTZ R145, RZ, R145 ;  /* 0x00000091ff917221 */ /* 0x000fe20000010000 */
[-C--:B------:R-:W-:Y:S01]  /*1fe0*/  FMUL.FTZ R53, R191, R152.reuse ;  /* 0x00000098bf357220 */ /* 0x080fe20000410000 */
[----:B------:R-:W-:Y:S01]  /*1ff0*/  @P0 IADD3 R2, PT, PT, R2, -0x2, RZ ;  /* 0xfffffffe02020810 */ /* 0x000fe20007ffe0ff */
[----:B------:R-:W-:Y:S01]  /*2000*/  FFMA.FTZ R159, R193, R152, R162 ;  /* 0x00000098c19f7223 */ /* 0x000fe200000100a2 */
[-C--:B------:R-:W-:Y:S01]  /*2010*/  FMUL.FTZ R3, R143, R145.reuse ;  /* 0x000000918f037220 */ /* 0x080fe20000410000 */
[----:B------:R-:W-:Y:S01]  /*2020*/  FFMA.FTZ R145, R142, R145, R52 ;  /* 0x000000918e917223 */ /* 0x000fe20000010034 */
[----:B------:R-:W-:Y:S01]  /*2030*/  FFMA.FTZ R163, R193, R158, -R53 ;  /* 0x0000009ec1a37223 */ /* 0x000fe20000010835 */
[----:B------:R-:W-:-:S02]  /*2040*/  HFMA2 R53, -RZ, RZ, 0, 9.5367431640625e-07 ;  /* 0x00000010ff357431 */ /* 0x000fc400000001ff */
[----:B------:R-:W-:Y:S01]  /*2050*/  FFMA.FTZ R152, R142, R157, -R3 ;  /* 0x0000009d8e987223 */ /* 0x000fe20000010803 */
[----:B------:R-:W-:Y:S01]  /*2060*/  FADD.FTZ R158, RZ, R145 ;  /* 0x00000091ff9e7221 */ /* 0x000fe20000010000 */
[----:B---3--:R-:W-:Y:S02]  /*2070*/  @P0 IMAD R52, R2, R169, UR6 ;  /* 0x0000000602340e24 */ /* 0x008fe4000f8e02a9 */
[----:B------:R-:W-:Y:S01]  /*2080*/  FMUL.FTZ R55, R139, R153 ;  /* 0x000000998b377220 */ /* 0x000fe20000410000 */
[----:B------:R-:W-:Y:S01]  /*2090*/  CS2R R2, SRZ ;  /* 0x0000000000027805 */ /* 0x000fe2000001ff00 */
[----:B------:R-:W-:Y:S01]  /*20a0*/  FADD.FTZ R152, R111, R152 ;  /* 0x000000986f987221 */ /* 0x000fe20000010000 */
[----:B------:R-:W-:Y:S01]  /*20b0*/  FMUL.FTZ R162, R187, R158 ;  /* 0x0000009ebba27220 */ /* 0x000fe20000410000 */
[----:B------:R-:W-:-:S04]  /*20c0*/  @P0 IMAD.WIDE R52, R52, R53, UR4 ;  /* 0x0000000434340e25 */ /* 0x000fc8000f8e0235 */
[CC--:B------:R-:W-:Y:S01]  /*20d0*/  FFMA.FTZ R151, R130.reuse, R154.reuse, -R55 ;  /* 0x0000009a82977223 */ /* 0x0c0fe20000010837 */
[----:B------:R-:W-:Y:S01]  /*20e0*/  FMUL.FTZ R145, R139, R154 ;  /* 0x0000009a8b917220 */ /* 0x000fe20000410000 */
[-C--:B------:R-:W-:Y:S01]  /*20f0*/  FFMA.FTZ R55, R189, R152.reuse, -R162 ;  /* 0x00000098bd377223 */ /* 0x080fe200000108a2 */
[----:B------:R-:W-:Y:S01]  /*2100*/  FMUL.FTZ R152, R187, R152 ;  /* 0x00000098bb987220 */ /* 0x000fe20000410000 */
[----:B------:R1:W2:Y:S01]  /*2110*/  @P0 LDG.E.64 R2, desc[UR22][R52.64+0x8] ;  /* 0x0000081634020981 */ /* 0x0002a2000c1e1b00 */
[----:B------:R-:W-:Y:S01]  /*2120*/  FFMA.FTZ R162, R130, R153, R145 ;  /* 0x0000009982a27223 */ /* 0x000fe20000010091 */
[----:B------:R-:W-:Y:S01]  /*2130*/  FADD.FTZ R168, R156, R151 ;  /* 0x000000979ca87221 */ /* 0x000fe20000010000 */
[----:B------:R-:W-:Y:S01]  /*2140*/  FFMA.FTZ R152, R189, R158, R152 ;  /* 0x0000009ebd987223 */ /* 0x000fe20000010098 */
[----:B------:R-:W-:Y:S01]  /*2150*/  FADD.FTZ R145, R112, R55 ;  /* 0x0000003770917221 */ /* 0x000fe20000010000 */
[----:B------:R-:W-:Y:S01]  /*2160*/  FADD.FTZ R162, R155, R162 ;  /* 0x000000a29ba27221 */ /* 0x000fe20000010000 */
[C---:B------:R-:W-:Y:S01]  /*2170*/  FMUL.FTZ R158, R191.reuse, R168 ;  /* 0x000000a8bf9e7220 */ /* 0x040fe20000410000 */
[----:B------:R-:W-:Y:S01]  /*2180*/  FADD.FTZ R151, RZ, R152 ;  /* 0x00000098ff977221 */ /* 0x000fe20000010000 */
[C---:B------:R-:W-:Y:S01]  /*2190*/  FMUL.FTZ R157, R182.reuse, R145 ;  /* 0x00000091b69d7220 */ /* 0x040fe20000410000 */
[-C--:B------:R-:W-:Y:S01]  /*21a0*/  FMUL.FTZ R169, R191, R162.reuse ;  /* 0x000000a2bfa97220 */ /* 0x080fe20000410000 */
[----:B------:R-:W-:Y:S01]  /*21b0*/  FFMA.FTZ R55, R193, R162, R158 ;  /* 0x000000a2c1377223 */ /* 0x000fe2000001009e */
[-C--:B------:R-:W-:Y:S01]  /*21c0*/  FMUL.FTZ R158, R182, R151.reuse ;  /* 0x00000097b69e7220 */ /* 0x080fe20000410000 */
[C---:B------:R-:W-:Y:S01]  /*21d0*/  FFMA.FTZ R157, R184.reuse, R151, R157 ;  /* 0x00000097b89d7223 */ /* 0x040fe2000001009d */
[----:B------:R-:W-:Y:S01]  /*21e0*/  FMUL.FTZ R152, R129, R150 ;  /* 0x0000009681987220 */ /* 0x000fe20000410000 */
[----:B-1----:R-:W-:Y:S01]  /*21f0*/  FFMA.FTZ R52, R193, R168, -R169 ;  /* 0x000000a8c1347223 */ /* 0x002fe200000108a9 */
[----:B------:R-:W-:Y:S01]  /*2200*/  FFMA.FTZ R158, R184, R145, -R158 ;  /* 0x00000091b89e7223 */ /* 0x000fe2000001089e */
[----:B------:R-:W-:Y:S01]  /*2210*/  FADD.FTZ R162, RZ, R157 ;  /* 0x0000009dffa27221 */ /* 0x000fe20000010000 */
[-C--:B------:R-:W-:Y:S01]  /*2220*/  FMUL.FTZ R145, R129, R54.reuse ;  /* 0x0000003681917220 */ /* 0x080fe20000410000 */
[----:B------:R-:W-:Y:S01]  /*2230*/  FFMA.FTZ R53, R127, R54, -R152 ;  /* 0x000000367f357223 */ /* 0x000fe20000010898 */
[----:B------:R-:W-:Y:S01]  /*2240*/  FADD.FTZ R158, R113, R158 ;  /* 0x0000009e719e7221 */ /* 0x000fe20000010000 */
[----:B------:R-:W-:Y:S01]  /*2250*/  FMUL.FTZ R54, R183, R162 ;  /* 0x000000a2b7367220 */ /* 0x000fe20000410000 */
[C---:B------:R-:W-:Y:S01]  /*2260*/  FMUL.FTZ R169, R186.reuse, R163 ;  /* 0x000000a3baa97220 */ /* 0x040fe20000410000 */
[----:B------:R-:W-:Y:S01]  /*2270*/  FFMA.FTZ R145, R127, R150, R145 ;  /* 0x000000967f917223 */ /* 0x000fe20000010091 */
[-C--:B------:R-:W-:Y:S01]  /*2280*/  FMUL.FTZ R157, R183, R158.reuse ;  /* 0x0000009eb79d7220 */ /* 0x080fe20000410000 */
[C---:B------:R-:W-:Y:S01]  /*2290*/  FFMA.FTZ R151, R181.reuse, R158, -R54 ;  /* 0x0000009eb5977223 */ /* 0x040fe20000010836 */
[-C--:B------:R-:W-:Y:S01]  /*22a0*/  FMUL.FTZ R150, R186, R159.reuse ;  /* 0x0000009fba967220 */ /* 0x080fe20000410000 */
[----:B------:R-:W-:Y:S01]  /*22b0*/  FFMA.FTZ R54, R190, R159, R169 ;  /* 0x0000009fbe367223 */ /* 0x000fe200000100a9 */
[----:B------:R-:W-:Y:S01]  /*22c0*/  FFMA.FTZ R157, R181, R162, R157 ;  /* 0x000000a2b59d7223 */ /* 0x000fe2000001009d */
[----:B------:R-:W-:Y:S01]  /*22d0*/  FADD.FTZ R159, R114, R151 ;  /* 0x00000097729f7221 */ /* 0x000fe20000010000 */
[----:B------:R-:W-:Y:S01]  /*22e0*/  FMUL.FTZ R151, R132, R145 ;  /* 0x0000009184977220 */ /* 0x000fe20000410000 */
[----:B------:R-:W-:Y:S01]  /*22f0*/  FFMA.FTZ R150, R190, R163, -R150 ;  /* 0x000000a3be967223 */ /* 0x000fe20000010896 */
        /* <DEDUP_REMOVED lines=35> */
[----:B------:R-:W-:Y:S01]  /*2530*/  FFMA.FTZ R53, R181, R152, -R162 ;  /* 0x00000098b5357223 */ /* 0x000fe200000108a2 */
[----:B------:R-:W-:Y:S01]  /*2540*/  FADD.FTZ R168, R117, R168 ;  /* 0x000000a875a87221 */ /* 0x000fe20000010000 */
[----:B------:R-:W-:Y:S01]  /*2550*/  FMUL.FTZ R152, R195, R172 ;  /* 0x000000acc3987220 */ /* 0x000fe20000410000 */
[----:B------:R-:W-:Y:S01]  /*2560*/  FFMA.FTZ R145, R181, R158, R145 ;  /* 0x0000009eb5917223 */ /* 0x000fe20000010091 */
[C---:B------:R-:W-:Y:S01]  /*2570*/  FMUL.FTZ R151, R178.reuse, R53 ;  /* 0x00000035b2977220 */ /* 0x040fe20000410000 */
[-C--:B------:R-:W-:Y:S01]  /*2580*/  FMUL.FTZ R159, R195, R168.reuse ;  /* 0x000000a8c39f7220 */ /* 0x080fe20000410000 */
[C---:B------:R-:W-:Y:S01]  /*2590*/  FFMA.FTZ R157, R185.reuse, R168, -R152 ;  /* 0x000000a8b99d7223 */ /* 0x040fe20000010898 */
[-C--:B------:R-:W-:Y:S01]  /*25a0*/  FMUL.FTZ R152, R178, R145.reuse ;  /* 0x00000091b2987220 */ /* 0x080fe20000410000 */
[----:B------:R-:W-:Y:S01]  /*25b0*/  FFMA.FTZ R158, R176, R145, R151 ;  /* 0x00000091b09e7223 */ /* 0x000fe20000010097 */
[----:B------:R-:W-:Y:S01]  /*25c0*/  FFMA.FTZ R159, R185, R172, R159 ;  /* 0x000000acb99f7223 */ /* 0x000fe2000001009f */
[----:B------:R-:W-:Y:S01]  /*25d0*/  FADD.FTZ R157, R118, R157 ;  /* 0x0000009d769d7221 */ /* 0x000fe20000010000 */
[----:B------:R-:W-:Y:S01]  /*25e0*/  FFMA.FTZ R152, R176, R53, -R152 ;  /* 0x00000035b0987223 */ /* 0x000fe20000010898 */
[C---:B------:R-:W-:Y:S01]  /*25f0*/  FMUL.FTZ R162, R175.reuse, R158 ;  /* 0x0000009eafa27220 */ /* 0x040fe20000410000 */
[----:B------:R-:W-:Y:S01]  /*2600*/  FADD.FTZ R159, RZ, R159 ;  /* 0x0000009fff9f7221 */ /* 0x000fe20000010000 */
[C---:B------:R-:W-:Y:S01]  /*2610*/  FMUL.FTZ R151, R186.reuse, R157 ;  /* 0x0000009dba977220 */ /* 0x040fe20000410000 */
[-C--:B------:R-:W-:Y:S01]  /*2620*/  FMUL.FTZ R145, R175, R152.reuse ;  /* 0x00000098af917220 */ /* 0x080fe20000410000 */
[C---:B------:R-:W-:Y:S01]  /*2630*/  FFMA.FTZ R53, R173.reuse, R152, -R162 ;  /* 0x00000098ad357223 */ /* 0x040fe200000108a2 */
[-C--:B------:R-:W-:Y:S01]  /*2640*/  FMUL.FTZ R152, R186, R159.reuse ;  /* 0x0000009fba987220 */ /* 0x080fe20000410000 */
[----:B------:R-:W-:Y:S01]  /*2650*/  FFMA.FTZ R159, R190, R159, R151 ;  /* 0x0000009fbe9f7223 */ /* 0x000fe20000010097 */
[----:B------:R-:W-:Y:S01]  /*2660*/  FFMA.FTZ R145, R173, R158, R145 ;  /* 0x0000009ead917223 */ /* 0x000fe20000010091 */
[----:B------:R-:W-:Y:S01]  /*2670*/  FMUL.FTZ R151, R192, R53 ;  /* 0x00000035c0977220 */ /* 0x000fe20000410000 */
        /* <DEDUP_REMOVED lines=15> */
[C---:B------:R-:W-:Y:S01]  /*2770*/  FMUL.FTZ R151, R186.reuse, R53 ;  /* 0x00000035ba977220 */ /* 0x040fe20000410000 */
[----:B------:R-:W-:Y:S01]  /*2780*/  FADD.FTZ R157, RZ, R157 ;  /* 0x0000009dff9d7221 */ /* 0x000fe20000010000 */
[C---:B------:R-:W-:Y:S01]  /*2790*/  FMUL.FTZ R163, R139.reuse, R159 ;  /* 0x0000009f8ba37220 */ /* 0x040fe20000410000 */
[-C--:B------:R-:W-:Y:S01]  /*27a0*/  FMUL.FTZ R152, R186, R145.reuse ;  /* 0x00000091ba987220 */ /* 0x080fe20000410000 */
[----:B------:R-:W-:Y:S01]  /*27b0*/  FFMA.FTZ R158, R190, R145, R151 ;  /* 0x00000091be9e7223 */ /* 0x000fe20000010097 */
[-C--:B------:R-:W-:Y:S01]  /*27c0*/  FMUL.FTZ R168, R139, R157.reuse ;  /* 0x0000009d8ba87220 */ /* 0x080fe20000410000 */
[----:B------:R-:W-:Y:S01]  /*27d0*/  FFMA.FTZ R163, R130, R157, R163 ;  /* 0x0000009d82a37223 */ /* 0x000fe200000100a3 */
[----:B------:R-:W-:Y:S01]  /*27e0*/  FFMA.FTZ R152, R190, R53, -R152 ;  /* 0x00000035be987223 */ /* 0x000fe20000010898 */
[----:B------:R-:W-:Y:S01]  /*27f0*/  FMUL.FTZ R162, R191, R158 ;  /* 0x0000009ebfa27220 */ /* 0x000fe20000410000 */
[----:B------:R-:W-:Y:S01]  /*2800*/  FFMA.FTZ R168, R130, R159, -R168 ;  /* 0x0000009f82a87223 */ /* 0x000fe200000108a8 */
[----:B------:R-:W-:Y:S01]  /*2810*/  FADD.FTZ R53, RZ, R163 ;  /* 0x000000a3ff357221 */ /* 0x000fe20000010000 */
[----:B------:R-:W-:Y:S01]  /*2820*/  FADD.FTZ R163, R160, R55 ;  /* 0x00000037a0a37221 */ /* 0x000fe20000010000 */
[-C--:B------:R-:W-:Y:S01]  /*2830*/  FFMA.FTZ R162, R193, R152.reuse, -R162 ;  /* 0x00000098c1a27223 */ /* 0x080fe200000108a2 */
[----:B------:R-:W-:Y:S01]  /*2840*/  FMUL.FTZ R152, R191, R152 ;  /* 0x00000098bf987220 */ /* 0x000fe20000410000 */
[----:B------:R-:W-:Y:S01]  /*2850*/  FADD.FTZ R55, R121, R168 ;  /* 0x000000a879377221 */ /* 0x000fe20000010000 */
[----:B------:R-:W1:Y:S01]  /*2860*/  SHFL.UP PT, R159, R53, 0x1, RZ ;  /* 0x04200000359f7989 */ /* 0x000e6200000e00ff */
[----:B------:R-:W-:Y:S01]  /*2870*/  FADD.FTZ R169, R161, R52 ;  /* 0x00000034a1a97221 */ /* 0x000fe20000010000 */
[----:B------:R-:W-:Y:S01]  /*2880*/  FFMA.FTZ R152, R193, R158, R152 ;  /* 0x0000009ec1987223 */ /* 0x000fe20000010098 */
[C---:B------:R-:W-:Y:S01]  /*2890*/  FMUL.FTZ R151, R139.reuse, R162 ;  /* 0x000000a28b977220 */ /* 0x040fe20000410000 */
[----:B------:R-:W3:Y:S01]  /*28a0*/  SHFL.UP PT, R157, R55, 0x1, RZ ;  /* 0x04200000379d7989 */ /* 0x000ee200000e00ff */
[C---:B------:R-:W-:Y:S01]  /*28b0*/  FMUL.FTZ R52, R186.reuse, R169 ;  /* 0x000000a9ba347220 */ /* 0x040fe20000410000 */
[----:B------:R-:W-:Y:S01]  /*28c0*/  FMUL.FTZ R145, R139, R152 ;  /* 0x000000988b917220 */ /* 0x000fe20000410000 */
[-C--:B------:R-:W-:Y:S01]  /*28d0*/  FMUL.FTZ R203, R186, R163.reuse ;  /* 0x000000a3bacb7220 */ /* 0x080fe20000410000 */
[----:B------:R-:W-:Y:S01]  /*28e0*/  ISETP.GE.AND P1, PT, R80, 0x1, PT ;  /* 0x000000015000780c */ /* 0x000fe20003f26270 */
[----:B------:R-:W-:Y:S01]  /*28f0*/  FFMA.FTZ R163, R190, R163, R52 ;  /* 0x000000a3bea37223 */ /* 0x000fe20000010034 */
[C---:B------:R-:W-:Y:S01]  /*2900*/  FFMA.FTZ R52, R130.reuse, R162, -R145 ;  /* 0x000000a282347223 */ /* 0x040fe20000010891 */
[----:B------:R-:W-:Y:S01]  /*2910*/  FFMA.FTZ R145, R130, R152, R151 ;  /* 0x0000009882917223 */ /* 0x000fe20000010097 */
[----:B------:R-:W-:Y:S01]  /*2920*/  FFMA.FTZ R203, R190, R169, -R203 ;  /* 0x000000a9becb7223 */ /* 0x000fe200000108cb */
[C---:B------:R-:W-:Y:S01]  /*2930*/  FMUL.FTZ R162, R195.reuse, R150 ;  /* 0x00000096c3a27220 */ /* 0x040fe20000410000 */
[----:B------:R-:W-:Y:S01]  /*2940*/  FADD.FTZ R152, R166, R163 ;  /* 0x000000a3a6987221 */ /* 0x000fe20000010000 */
[----:B------:R-:W-:Y:S01]  /*2950*/  ISETP.NE.AND P3, PT, R198, 0x1f, PT ;  /* 0x0000001fc600780c */ /* 0x000fe20003f65270 */
[----:B------:R-:W-:Y:S01]  /*2960*/  FADD.FTZ R158, R164, R203 ;  /* 0x000000cba49e7221 */ /* 0x000fe20000010000 */
[----:B------:R-:W4:Y:S01]  /*2970*/  SHFL.UP PT, R151, R145, 0x1, RZ ;  /* 0x0420000091977989 */ /* 0x000f2200000e00ff */
[-C--:B------:R-:W-:Y:S01]  /*2980*/  FMUL.FTZ R203, R195, R54.reuse ;  /* 0x00000036c3cb7220 */ /* 0x080fe20000410000 */
[----:B------:R-:W-:Y:S01]  /*2990*/  FFMA.FTZ R169, R185, R54, R162 ;  /* 0x00000036b9a97223 */ /* 0x000fe200000100a2 */
[----:B------:R-:W-:Y:S01]  /*29a0*/  FMUL.FTZ R163, R195, R158 ;  /* 0x0000009ec3a37220 */ /* 0x000fe20000410000 */
[----:B------:R-:W5:Y:S01]  /*29b0*/  SHFL.UP PT, R54, R52, 0x1, RZ ;  /* 0x0420000034367989 */ /* 0x000f6200000e00ff */
[----:B------:R-:W-:Y:S01]  /*29c0*/  FFMA.FTZ R203, R185, R150, -R203 ;  /* 0x00000096b9cb7223 */ /* 0x000fe200000108cb */
[-C--:B------:R-:W-:Y:S01]  /*29d0*/  FMUL.FTZ R150, R195, R152.reuse ;  /* 0x00000098c3967220 */ /* 0x080fe20000410000 */
[----:B------:R-:W-:Y:S01]  /*29e0*/  FFMA.FTZ R162, R185, R152, R163 ;  /* 0x00000098b9a27223 */ /* 0x000fe200000100a3 */
[-C--:B-1----:R-:W-:Y:S01]  /*29f0*/  FMUL.FTZ R152, R52, R159.reuse ;  /* 0x0000009f34987220 */ /* 0x082fe20000410000 */
[----:B------:R-:W-:Y:S01]  /*2a00*/  FMUL.FTZ R163, R145, R159 ;  /* 0x0000009f91a37220 */ /* 0x000fe20000410000 */
[----:B------:R-:W-:Y:S01]  /*2a10*/  FFMA.FTZ R158, R185, R158, -R150 ;  /* 0x0000009eb99e7223 */ /* 0x000fe20000010896 */
[----:B------:R-:W-:Y:S01]  /*2a20*/  FMUL.FTZ R159, R192, R203 ;  /* 0x000000cbc09f7220 */ /* 0x000fe20000410000 */
[-C--:B---3--:R-:W-:Y:S01]  /*2a30*/  FFMA.FTZ R152, R145, R157.reuse, R152 ;  /* 0x0000009d91987223 */ /* 0x088fe20000010098 */
[----:B------:R-:W-:Y:S01]  /*2a40*/  FFMA.FTZ R150, R52, R157, -R163 ;  /* 0x0000009d34967223 */ /* 0x000fe200000108a3 */
[----:B------:R-:W-:Y:S01]  /*2a50*/  FADD.FTZ R163, R165, R158 ;  /* 0x0000009ea5a37221 */ /* 0x000fe20000010000 */
[----:B------:R-:W-:Y:S01]  /*2a60*/  FFMA.FTZ R168, R180, R169, R159 ;  /* 0x000000a9b4a87223 */ /* 0x000fe2000001009f */
[----:B------:R-:W-:Y:S01]  /*2a70*/  @P1 FADD.FTZ R53, R53, R152 ;  /* 0x0000009835351221 */ /* 0x000fe20000010000 */
[----:B------:R-:W-:Y:S01]  /*2a80*/  FADD.FTZ R159, R167, R162 ;  /* 0x000000a2a79f7221 */ /* 0x000fe20000010000 */
[C---:B------:R-:W-:Y:S01]  /*2a90*/  FMUL.FTZ R152, R192.reuse, R163 ;  /* 0x000000a3c0987220 */ /* 0x040fe20000410000 */
[----:B------:R-:W-:Y:S01]  /*2aa0*/  @P1 FADD.FTZ R55, R55, R150 ;  /* 0x0000009637371221 */ /* 0x000fe20000010000 */
[----:B------:R-:W-:Y:S01]  /*2ab0*/  FMUL.FTZ R169, R192, R169 ;  /* 0x000000a9c0a97220 */ /* 0x000fe20000410000 */
[----:B------:R-:W1:Y:S01]  /*2ac0*/  SHFL.UP PT, R157, R53, 0x2, RZ ;  /* 0x04400000359d7989 */ /* 0x000e6200000e00ff */
[-C--:B------:R-:W-:Y:S01]  /*2ad0*/  FFMA.FTZ R162, R180, R159.reuse, R152 ;  /* 0x0000009fb4a27223 */ /* 0x080fe20000010098 */
[----:B------:R-:W-:Y:S01]  /*2ae0*/  FMUL.FTZ R159, R192, R159 ;  /* 0x0000009fc09f7220 */ /* 0x000fe20000410000 */
[----:B----4-:R-:W-:Y:S01]  /*2af0*/  FMUL.FTZ R150, R52, R151 ;  /* 0x0000009734967220 */ /* 0x010fe20000410000 */
[C---:B------:R-:W-:Y:S01]  /*2b00*/  FFMA.FTZ R158, R180.reuse, R203, -R169 ;  /* 0x000000cbb49e7223 */ /* 0x040fe200000108a9 */
[----:B------:R-:W3:Y:S01]  /*2b10*/  SHFL.UP PT, R152, R55, 0x2, RZ ;  /* 0x0440000037987989 */ /* 0x000ee200000e00ff */
[C---:B------:R-:W-:Y:S01]  /*2b20*/  FMUL.FTZ R151, R145.reuse, R151 ;  /* 0x0000009791977220 */ /* 0x040fe20000410000 */
[----:B-----5:R-:W-:Y:S01]  /*2b30*/  @P1 FFMA.FTZ R145, R145, R54, R150 ;  /* 0x0000003691911223 */ /* 0x020fe20000010096 */
[C---:B------:R-:W-:Y:S01]  /*2b40*/  FMUL.FTZ R172, R175.reuse, R158 ;  /* 0x0000009eafac7220 */ /* 0x040fe20000410000 */
[----:B------:R-:W-:Y:S01]  /*2b50*/  FFMA.FTZ R159, R180, R163, -R159 ;  /* 0x000000a3b49f7223 */ /* 0x000fe2000001089f */
[----:B------:R-:W-:Y:S01]  /*2b60*/  @P1 FFMA.FTZ R52, R52, R54, -R151 ;  /* 0x0000003634341223 */ /* 0x000fe20000010897 */
[-C--:B------:R-:W-:Y:S01]  /*2b70*/  FMUL.FTZ R54, R175, R168.reuse ;  /* 0x000000a8af367220 */ /* 0x080fe20000410000 */
[----:B------:R-:W4:Y:S01]  /*2b80*/  SHFL.UP PT, R150, R145, 0x2, RZ ;  /* 0x0440000091967989 */ /* 0x000f2200000e00ff */
[----:B------:R-:W-:Y:S01]  /*2b90*/  FFMA.FTZ R163, R173, R168, R172 ;  /* 0x000000a8ada37223 */ /* 0x000fe200000100ac */
[----:B------:R-:W-:Y:S01]  /*2ba0*/  FADD.FTZ R168, R170, R159 ;  /* 0x0000009faaa87221 */ /* 0x000fe20000010000 */
[----:B------:R-:W-:Y:S01]  /*2bb0*/  FADD.FTZ R162, R171, R162 ;  /* 0x000000a2aba27221 */ /* 0x000fe20000010000 */
[----:B------:R-:W-:Y:S01]  /*2bc0*/  FFMA.FTZ R159, R173, R158, -R54 ;  /* 0x0000009ead9f7223 */ /* 0x000fe20000010836 */
[----:B------:R-:W-:Y:S01]  /*2bd0*/  ISETP.GE.AND P1, PT, R80, 0x2, PT ;  /* 0x000000025000780c */ /* 0x000fe20003f26270 */
[----:B------:R-:W5:Y:S01]  /*2be0*/  SHFL.UP PT, R54, R52, 0x2, RZ ;  /* 0x0440000034367989 */ /* 0x000f6200000e00ff */
[C---:B------:R-:W-:Y:S01]  /*2bf0*/  FMUL.FTZ R151, R175.reuse, R162 ;  /* 0x000000a2af977220 */ /* 0x040fe20000410000 */
[-C--:B------:R-:W-:Y:S01]  /*2c00*/  FMUL.FTZ R158, R175, R168.reuse ;  /* 0x000000a8af9e7220 */ /* 0x080fe20000410000 */
[----:B------:R-:W-:Y:S01]  /*2c10*/  FMUL.FTZ R169, R178, R159 ;  /* 0x0000009fb2a97220 */ /* 0x000fe20000410000 */
[----:B------:R-:W-:Y:S01]  /*2c20*/  UISETP.GE.AND UP0, UPT, UR15, UR20, UPT ;  /* 0x000000140f00728c */ /* 0x000fe2000bf06270 */
[C---:B------:R-:W-:Y:S01]  /*2c30*/  FFMA.FTZ R168, R173.reuse, R168, -R151 ;  /* 0x000000a8ada87223 */ /* 0x040fe20000010897 */
[----:B------:R-:W-:Y:S01]  /*2c40*/  FFMA.FTZ R172, R173, R162, R158 ;  /* 0x000000a2adac7223 */ /* 0x000fe2000001009e */
[-C--:B-1----:R-:W-:Y:S01]  /*2c50*/  FMUL.FTZ R151, R145, R157.reuse ;  /* 0x0000009d91977220 */ /* 0x082fe20000410000 */
[----:B------:R-:W-:Y:S01]  /*2c60*/  FMUL.FTZ R162, R52, R157 ;  /* 0x0000009d34a27220 */ /* 0x000fe20000410000 */
[-C--:B------:R-:W-:Y:S01]  /*2c70*/  FFMA.FTZ R174, R176, R163.reuse, R169 ;  /* 0x000000a3b0ae7223 */ /* 0x080fe200000100a9 */
[----:B------:R-:W-:Y:S01]  /*2c80*/  FMUL.FTZ R157, R178, R163 ;  /* 0x000000a3b29d7220 */ /* 0x000fe20000410000 */
[----:B------:R-:W-:Y:S01]  /*2c90*/  FADD.FTZ R163, R179, R168 ;  /* 0x000000a8b3a37221 */ /* 0x000fe20000010000 */
[-C--:B---3--:R-:W-:Y:S01]  /*2ca0*/  FFMA.FTZ R162, R145, R152.reuse, R162 ;  /* 0x0000009891a27223 */ /* 0x088fe200000100a2 */
[----:B------:R-:W-:Y:S01]  /*2cb0*/  FFMA.FTZ R158, R52, R152, -R151 ;  /* 0x00000098349e7223 */ /* 0x000fe20000010897 */
[----:B------:R-:W-:Y:S01]  /*2cc0*/  FADD.FTZ R151, R177, R172 ;  /* 0x000000acb1977221 */ /* 0x000fe20000010000 */
[----:B------:R-:W-:Y:S01]  /*2cd0*/  FMUL.FTZ R152, R178, R163 ;  /* 0x000000a3b2987220 */ /* 0x000fe20000410000 */
[----:B------:R-:W-:Y:S01]  /*2ce0*/  @P1 FADD.FTZ R53, R53, R162 ;  /* 0x000000a235351221 */ /* 0x000fe20000010000 */
[C---:B------:R-:W-:Y:S01]  /*2cf0*/  FFMA.FTZ R168, R176.reuse, R159, -R157 ;  /* 0x0000009fb0a87223 */ /* 0x040fe2000001089d */
[----:B------:R-:W-:Y:S01]  /*2d00*/  @P1 FADD.FTZ R55, R55, R158 ;  /* 0x0000009e37371221 */ /* 0x000fe20000010000 */
[-C--:B------:R-:W-:Y:S01]  /*2d10*/  FFMA.FTZ R158, R176, R151.reuse, R152 ;  /* 0x00000097b09e7223 */ /* 0x080fe20000010098 */
[----:B------:R-:W-:Y:S01]  /*2d20*/  FMUL.FTZ R159, R178, R151 ;  /* 0x00000097b29f7220 */ /* 0x000fe20000410000 */
[-C--:B----4-:R-:W-:Y:S01]  /*2d30*/  FMUL.FTZ R152, R52, R150.reuse ;  /* 0x0000009634987220 */ /* 0x090fe20000410000 */
[C---:B------:R-:W-:Y:S01]  /*2d40*/  FMUL.FTZ R151, R145.reuse, R150 ;  /* 0x0000009691977220 */ /* 0x040fe20000410000 */
[----:B------:R-:W1:Y:S01]  /*2d50*/  SHFL.UP PT, R157, R53, 0x4, RZ ;  /* 0x04800000359d7989 */ /* 0x000e6200000e00ff */
[----:B------:R-:W-:Y:S01]  /*2d60*/  FFMA.FTZ R159, R176, R163, -R159 ;  /* 0x000000a3b09f7223 */ /* 0x000fe2000001089f */
[-C--:B-----5:R-:W-:Y:S01]  /*2d70*/  @P1 FFMA.FTZ R145, R145, R54.reuse, R152 ;  /* 0x0000003691911223 */ /* 0x0a0fe20000010098 */
[----:B------:R-:W-:Y:S01]  /*2d80*/  @P1 FFMA.FTZ R52, R52, R54, -R151 ;  /* 0x0000003634341223 */ /* 0x000fe20000010897 */
[----:B------:R-:W-:Y:S01]  /*2d90*/  FADD.FTZ R158, R201, R158 ;  /* 0x0000009ec99e7221 */ /* 0x000fe20000010000 */
[----:B------:R-:W3:Y:S01]  /*2da0*/  SHFL.UP PT, R151, R55, 0x4, RZ ;  /* 0x0480000037977989 */ /* 0x000ee200000e00ff */
[C---:B------:R-:W-:Y:S01]  /*2db0*/  FMUL.FTZ R162, R183.reuse, R174 ;  /* 0x000000aeb7a27220 */ /* 0x040fe20000410000 */
[----:B------:R-:W-:Y:S01]  /*2dc0*/  FADD.FTZ R152, R202, R159 ;  /* 0x0000009fca987221 */ /* 0x000fe20000010000 */
[C---:B------:R-:W-:Y:S01]  /*2dd0*/  FMUL.FTZ R203, R183.reuse, R158 ;  /* 0x0000009eb7cb7220 */ /* 0x040fe20000410000 */
[----:B------:R-:W4:Y:S01]  /*2de0*/  SHFL.UP PT, R150, R145, 0x4, RZ ;  /* 0x0480000091967989 */ /* 0x000f2200000e00ff */
[-C--:B------:R-:W-:Y:S01]  /*2df0*/  FMUL.FTZ R163, R183, R168.reuse ;  /* 0x000000a8b7a37220 */ /* 0x080fe20000410000 */
[----:B------:R-:W-:Y:S01]  /*2e00*/  FFMA.FTZ R159, R181, R168, -R162 ;  /* 0x000000a8b59f7223 */ /* 0x000fe200000108a2 */
[-C--:B------:R-:W-:Y:S01]  /*2e10*/  FMUL.FTZ R169, R183, R152.reuse ;  /* 0x00000098b7a97220 */ /* 0x080fe20000410000 */
[----:B------:R-:W5:Y:S01]  /*2e20*/  SHFL.UP PT, R54, R52, 0x4, RZ ;  /* 0x0480000034367989 */ /* 0x000f6200000e00ff */
[C---:B------:R-:W-:Y:S01]  /*2e30*/  FFMA.FTZ R203, R181.reuse, R152, -R203 ;  /* 0x00000098b5cb7223 */ /* 0x040fe200000108cb */
[----:B------:R-:W-:Y:S01]  /*2e40*/  ISETP.GE.AND P1, PT, R80, 0x4, PT ;  /* 0x000000045000780c */ /* 0x000fe20003f26270 */
[C---:B------:R-:W-:Y:S01]  /*2e50*/  FFMA.FTZ R163, R181.reuse, R174, R163 ;  /* 0x000000aeb5a37223 */ /* 0x040fe200000100a3 */
[----:B------:R-:W-:Y:S01]  /*2e60*/  FMUL.FTZ R205, R182, R159 ;  /* 0x0000009fb6cd7220 */ /* 0x000fe20000410000 */
[----:B------:R-:W-:Y:S01]  /*2e70*/  FFMA.FTZ R158, R181, R158, R169 ;  /* 0x0000009eb59e7223 */ /* 0x000fe200000100a9 */
[----:B------:R-:W-:Y:S01]  /*2e80*/  FADD.FTZ R203, R200, R203 ;  /* 0x000000cbc8cb7221 */ /* 0x000fe20000010000 */
[-C--:B------:R-:W-:Y:S01]  /*2e90*/  FMUL.FTZ R169, R182, R163.reuse ;  /* 0x000000a3b6a97220 */ /* 0x080fe20000410000 */
[----:B------:R-:W-:Y:S01]  /*2ea0*/  FFMA.FTZ R168, R184, R163, R205 ;  /* 0x000000a3b8a87223 */ /* 0x000fe200000100cd */
[----:B------:R-:W-:Y:S01]  /*2eb0*/  FADD.FTZ R163, R199, R158 ;  /* 0x0000009ec7a37221 */ /* 0x000fe20000010000 */
[----:B------:R-:W-:Y:S01]  /*2ec0*/  FMUL.FTZ R158, R182, R203 ;  /* 0x000000cbb69e7220 */ /* 0x000fe20000410000 */
[-C--:B-1----:R-:W-:Y:S01]  /*2ed0*/  FMUL.FTZ R152, R52, R157.reuse ;  /* 0x0000009d34987220 */ /* 0x082fe20000410000 */
[C---:B------:R-:W-:Y:S01]  /*2ee0*/  FMUL.FTZ R157, R145.reuse, R157 ;  /* 0x0000009d919d7220 */ /* 0x040fe20000410000 */
[C---:B------:R-:W-:Y:S01]  /*2ef0*/  FFMA.FTZ R172, R184.reuse, R159, -R169 ;  /* 0x0000009fb8ac7223 */ /* 0x040fe200000108a9 */
[-C--:B------:R-:W-:Y:S01]  /*2f00*/  FFMA.FTZ R159, R184, R163.reuse, R158 ;  /* 0x000000a3b89f7223 */ /* 0x080fe2000001009e */
[----:B------:R-:W-:Y:S01]  /*2f10*/  FMUL.FTZ R163, R182, R163 ;  /* 0x000000a3b6a37220 */ /* 0x000fe20000410000 */
[-C--:B---3--:R-:W-:Y:S01]  /*2f20*/  FFMA.FTZ R162, R145, R151.reuse, R152 ;  /* 0x0000009791a27223 */ /* 0x088fe20000010098 */
[----:B------:R-:W-:Y:S01]  /*2f30*/  FFMA.FTZ R158, R52, R151, -R157 ;  /* 0x00000097349e7223 */ /* 0x000fe2000001089d */
[----:B------:R-:W-:Y:S01]  /*2f40*/  FMUL.FTZ R174, R187, R172 ;  /* 0x000000acbbae7220 */ /* 0x000fe20000410000 */
[----:B------:R-:W-:Y:S01]  /*2f50*/  FFMA.FTZ R163, R184, R203, -R163 ;  /* 0x000000cbb8a37223 */ /* 0x000fe200000108a3 */
[-C--:B----4-:R-:W-:Y:S01]  /*2f60*/  FMUL.FTZ R152, R52, R150.reuse ;  /* 0x0000009634987220 */ /* 0x090fe20000410000 */
[----:B------:R-:W-:Y:S01]  /*2f70*/  @P1 FADD.FTZ R53, R53, R162 ;  /* 0x000000a235351221 */ /* 0x000fe20000010000 */
[----:B------:R-:W-:Y:S01]  /*2f80*/  FMUL.FTZ R151, R145, R150 ;  /* 0x0000009691977220 */ /* 0x000fe20000410000 */
[----:B------:R-:W-:Y:S01]  /*2f90*/  @P1 FADD.FTZ R55, R55, R158 ;  /* 0x0000009e37371221 */ /* 0x000fe20000010000 */
[-C--:B-----5:R-:W-:Y:S01]  /*2fa0*/  @P1 FFMA.FTZ R145, R145, R54.reuse, R152 ;  /* 0x0000003691911223 */ /* 0x0a0fe20000010098 */
[----:B------:R-:W-:Y:S01]  /*2fb0*/  FADD.FTZ R158, R194, R159 ;  /* 0x0000009fc29e7221 */ /* 0x000fe20000010000 */
[----:B------:R-:W1:Y:S01]  /*2fc0*/  SHFL.UP PT, R152, R53, 0x8, RZ ;  /* 0x0500000035987989 */ /* 0x000e6200000e00ff */
[----:B------:R-:W-:Y:S01]  /*2fd0*/  @P1 FFMA.FTZ R52, R52, R54, -R151 ;  /* 0x0000003634341223 */ /* 0x000fe20000010897 */
[----:B------:R-:W-:Y:S01]  /*2fe0*/  FADD.FTZ R162, R196, R163 ;  /* 0x000000a3c4a27221 */ /* 0x000fe20000010000 */
[C---:B------:R-:W-:Y:S01]  /*2ff0*/  FMUL.FTZ R163, R187.reuse, R158 ;  /* 0x0000009ebba37220 */ /* 0x040fe20000410000 */
[----:B------:R-:W3:Y:S01]  /*3000*/  SHFL.UP PT, R151, R55, 0x8, RZ ;  /* 0x0500000037977989 */ /* 0x000ee200000e00ff */
[C---:B------:R-:W-:Y:S01]  /*3010*/  FMUL.FTZ R157, R187.reuse, R168 ;  /* 0x000000a8bb9d7220 */ /* 0x040fe20000410000 */
[----:B------:R-:W-:Y:S01]  /*3020*/  FMUL.FTZ R159, R187, R162 ;  /* 0x000000a2bb9f7220 */ /* 0x000fe20000410000 */
[C---:B------:R-:W-:Y:S01]  /*3030*/  FFMA.FTZ R174, R189.reuse, R168, R174 ;  /* 0x000000a8bdae7223 */ /* 0x040fe200000100ae */
[----:B------:R-:W4:Y:S01]  /*3040*/  SHFL.UP PT, R150, R145, 0x8, RZ ;  /* 0x0500000091967989 */ /* 0x000f2200000e00ff */
[C---:B------:R-:W-:Y:S01]  /*3050*/  FFMA.FTZ R163, R189.reuse, R162, -R163 ;  /* 0x000000a2bda37223 */ /* 0x040fe200000108a3 */
[C---:B------:R-:W-:Y:S01]  /*3060*/  FFMA.FTZ R159, R189.reuse, R158, R159 ;  /* 0x0000009ebd9f7223 */ /* 0x040fe2000001009f */
[----:B------:R-:W-:Y:S01]  /*3070*/  FFMA.FTZ R157, R189, R172, -R157 ;  /* 0x000000acbd9d7223 */ /* 0x000fe2000001089d */
[----:B------:R-:W5:Y:S01]  /*3080*/  SHFL.UP PT, R54, R52, 0x8, RZ ;  /* 0x0500000034367989 */ /* 0x000f6200000e00ff */
[----:B------:R-:W-:Y:S01]  /*3090*/  ISETP.GE.AND P1, PT, R80, 0x8, PT ;  /* 0x000000085000780c */ /* 0x000fe20003f26270 */
[----:B------:R-:W-:Y:S01]  /*30a0*/  FADD.FTZ R163, R144, R163 ;  /* 0x000000a390a37221 */ /* 0x000fe20000010000 */
[CC--:B------:R-:W-:Y:S01]  /*30b0*/  FMUL.FTZ R158, R143.reuse, R174.reuse ;  /* 0x000000ae8f9e7220 */ /* 0x0c0fe20000410000 */
[----:B------:R-:W-:Y:S01]  /*30c0*/  FADD.FTZ R159, R188, R159 ;  /* 0x0000009fbc9f7221 */ /* 0x000fe20000010000 */
[C---:B------:R-:W-:Y:S01]  /*30d0*/  FMUL.FTZ R169, R143.reuse, R157 ;  /* 0x0000009d8fa97220 */ /* 0x040fe20000410000 */
[C---:B------:R-:W-:Y:S01]  /*30e0*/  FMUL.FTZ R162, R143.reuse, R163 ;  /* 0x000000a38fa27220 */ /* 0x040fe20000410000 */
[C---:B------:R-:W-:Y:S01]  /*30f0*/  FFMA.FTZ R203, R142.reuse, R157, -R158 ;  /* 0x0000009d8ecb7223 */ /* 0x040fe2000001089e */
[-C--:B------:R-:W-:Y:S01]  /*3100*/  FMUL.FTZ R168, R143, R159.reuse ;  /* 0x0000009f8fa87220 */ /* 0x080fe20000410000 */
[C---:B------:R-:W-:Y:S01]  /*3110*/  FFMA.FTZ R169, R142.reuse, R174, R169 ;  /* 0x000000ae8ea97223 */ /* 0x040fe200000100a9 */
[----:B------:R-:W-:Y:S01]  /*3120*/  FFMA.FTZ R162, R142, R159, R162 ;  /* 0x0000009f8ea27223 */ /* 0x000fe200000100a2 */
[----:B------:R-:W-:Y:S01]  /*3130*/  ULEA UR18, UR6, UR24, 0x4 ;  /* 0x0000001806127291 */ /* 0x000fe2000f8e20ff */
[-C--:B-1----:R-:W-:Y:S01]  /*3140*/  FMUL.FTZ R158, R52, R152.reuse ;  /* 0x00000098349e7220 */ /* 0x082fe20000410000 */
[C---:B------:R-:W-:Y:S01]  /*3150*/  FMUL.FTZ R159, R145.reuse, R152 ;  /* 0x00000098919f7220 */ /* 0x040fe20000410000 */
[----:B------:R-:W-:Y:S01]  /*3160*/  FFMA.FTZ R163, R142, R163, -R168 ;  /* 0x000000a38ea37223 */ /* 0x000fe200000108a8 */
[----:B------:R-:W-:Y:S01]  /*3170*/  BSSY.RECONVERGENT B0, `(.L_x_13881) ;  /* 0x000005c000007945 */ /* 0x000fe20003800200 */
[----:B---3--:R-:W-:-:S02]  /*3180*/  FFMA.FTZ R158, R145, R151, R158 ;  /* 0x00000097919e7223 */ /* 0x008fc4000001009e */
[----:B------:R-:W-:Y:S01]  /*3190*/  FADD.FTZ R163, R140, R163 ;  /* 0x000000a38ca37221 */ /* 0x000fe20000010000 */
[CC--:B----4-:R-:W-:Y:S01]  /*31a0*/  FMUL.FTZ R152, R52.reuse, R150.reuse ;  /* 0x0000009634987220 */ /* 0x0d0fe20000410000 */
[----:B------:R-:W-:Y:S01]  /*31b0*/  FMUL.FTZ R157, R145, R150 ;  /* 0x00000096919d7220 */ /* 0x000fe20000410000 */
[C---:B------:R-:W-:Y:S01]  /*31c0*/  FFMA.FTZ R150, R52.reuse, R151, -R159 ;  /* 0x0000009734967223 */ /* 0x040fe2000001089f */
[----:B------:R-:W-:Y:S01]  /*31d0*/  @P1 FADD.FTZ R53, R53, R158 ;  /* 0x0000009e35351221 */ /* 0x000fe20000010000 */
[-C--:B-----5:R-:W-:Y:S01]  /*31e0*/  @P1 FFMA.FTZ R145, R145, R54.reuse, R152 ;  /* 0x0000003691911223 */ /* 0x0a0fe20000010098 */
[----:B------:R-:W-:Y:S01]  /*31f0*/  @P1 FFMA.FTZ R52, R52, R54, -R157 ;  /* 0x0000003634341223 */ /* 0x000fe2000001089d */
[----:B------:R-:W-:Y:S01]  /*3200*/  @P1 FADD.FTZ R55, R55, R150 ;  /* 0x0000009637371221 */ /* 0x000fe20000010000 */
[----:B------:R-:W-:Y:S01]  /*3210*/  FADD.FTZ R157, R141, R162 ;  /* 0x000000a28d9d7221 */ /* 0x000fe20000010000 */
[----:B------:R-:W1:Y:S01]  /*3220*/  SHFL.UP PT, R152, R53, 0x10, RZ ;  /* 0x0600000035987989 */ /* 0x000e6200000e00ff */
[C---:B------:R-:W-:Y:S01]  /*3230*/  FMUL.FTZ R168, R132.reuse, R163 ;  /* 0x000000a384a87220 */ /* 0x040fe20000410000 */
[C---:B------:R-:W-:Y:S01]  /*3240*/  FMUL.FTZ R162, R132.reuse, R169 ;  /* 0x000000a984a27220 */ /* 0x040fe20000410000 */
[C---:B------:R-:W-:Y:S01]  /*3250*/  FMUL.FTZ R172, R132.reuse, R157 ;  /* 0x0000009d84ac7220 */ /* 0x040fe20000410000 */
[----:B------:R-:W3:Y:S01]  /*3260*/  SHFL.UP PT, R150, R145, 0x10, RZ ;  /* 0x0600000091967989 */ /* 0x000ee200000e00ff */
[----:B------:R-:W-:Y:S01]  /*3270*/  FMUL.FTZ R159, R132, R203 ;  /* 0x000000cb849f7220 */ /* 0x000fe20000410000 */
[C---:B------:R-:W-:Y:S01]  /*3280*/  FFMA.FTZ R157, R138.reuse, R157, R168 ;  /* 0x0000009d8a9d7223 */ /* 0x040fe200000100a8 */
[C---:B------:R-:W-:Y:S01]  /*3290*/  FFMA.FTZ R172, R138.reuse, R163, -R172 ;  /* 0x000000a38aac7223 */ /* 0x040fe200000108ac */
[----:B------:R-:W4:Y:S01]  /*32a0*/  SHFL.UP PT, R151, R55, 0x10, RZ ;  /* 0x0600000037977989 */ /* 0x000f2200000e00ff */
[----:B------:R-:W-:Y:S01]  /*32b0*/  FFMA.FTZ R162, R138, R203, -R162 ;  /* 0x000000cb8aa27223 */ /* 0x000fe200000108a2 */
[----:B------:R-:W-:Y:S01]  /*32c0*/  ISETP.GE.AND P1, PT, R80, 0x10, PT ;  /* 0x000000105000780c */ /* 0x000fe20003f26270 */
[----:B------:R-:W-:Y:S01]  /*32d0*/  FADD.FTZ R172, R137, R172 ;  /* 0x000000ac89ac7221 */ /* 0x000fe20000010000 */
[----:B------:R-:W5:Y:S01]  /*32e0*/  SHFL.UP PT, R54, R52, 0x10, RZ ;  /* 0x0600000034367989 */ /* 0x000f6200000e00ff */
[----:B------:R-:W-:Y:S01]  /*32f0*/  FFMA.FTZ R158, R138, R169, R159 ;  /* 0x000000a98a9e7223 */ /* 0x000fe2000001009f */
[----:B------:R-:W-:Y:S01]  /*3300*/  FADD.FTZ R168, R122, R157 ;  /* 0x0000009d7aa87221 */ /* 0x000fe20000010000 */
[C---:B------:R-:W-:Y:S01]  /*3310*/  FMUL.FTZ R174, R129.reuse, R162 ;  /* 0x000000a281ae7220 */ /* 0x040fe20000410000 */
[C---:B------:R-:W-:Y:S01]  /*3320*/  FMUL.FTZ R159, R129.reuse, R172 ;  /* 0x000000ac819f7220 */ /* 0x040fe20000410000 */
[C---:B------:R-:W-:Y:S01]  /*3330*/  FMUL.FTZ R157, R129.reuse, R158 ;  /* 0x0000009e819d7220 */ /* 0x040fe20000410000 */
[----:B------:R-:W-:Y:S01]  /*3340*/  FMUL.FTZ R163, R129, R168 ;  /* 0x000000a881a37220 */ /* 0x000fe20000410000 */
[C---:B------:R-:W-:Y:S01]  /*3350*/  FFMA.FTZ R169, R127.reuse, R158, R174 ;  /* 0x0000009e7fa97223 */ /* 0x040fe200000100ae */
[C---:B------:R-:W-:Y:S01]  /*3360*/  FFMA.FTZ R168, R127.reuse, R168, R159 ;  /* 0x000000a87fa87223 */ /* 0x040fe2000001009f */
[C---:B------:R-:W-:Y:S01]  /*3370*/  FFMA.FTZ R203, R127.reuse, R162, -R157 ;  /* 0x000000a27fcb7223 */ /* 0x040fe2000001089d */
[----:B------:R-:W-:Y:S01]  /*3380*/  FFMA.FTZ R205, R127, R172, -R163 ;  /* 0x000000ac7fcd7223 */ /* 0x000fe200000108a3 */
[-C--:B-1----:R-:W-:Y:S01]  /*3390*/  FMUL.FTZ R158, R52, R152.reuse ;  /* 0x00000098349e7220 */ /* 0x082fe20000410000 */
[C---:B------:R-:W-:Y:S01]  /*33a0*/  FMUL.FTZ R163, R145.reuse, R152 ;  /* 0x0000009891a37220 */ /* 0x040fe20000410000 */
[----:B--2---:R-:W-:Y:S01]  /*33b0*/  SHFL.IDX PT, R3, R3, RZ, 0x1f ;  /* 0x00001fff03037589 */ /* 0x004fe200000e0000 */
[----:B------:R-:W-:Y:S01]  /*33c0*/  FADD.FTZ R205, R136, R205 ;  /* 0x000000cd88cd7221 */ /* 0x000fe20000010000 */
[-C--:B---3--:R-:W-:Y:S01]  /*33d0*/  FMUL.FTZ R159, R52, R150.reuse ;  /* 0x00000096349f7220 */ /* 0x088fe20000410000 */
[C---:B------:R-:W-:Y:S01]  /*33e0*/  FMUL.FTZ R157, R145.reuse, R150 ;  /* 0x00000096919d7220 */ /* 0x040fe20000410000 */
[----:B------:R-:W-:Y:S01]  /*33f0*/  SHFL.IDX PT, R2, R2, RZ, 0x1f ;  /* 0x00001fff02027589 */ /* 0x000fe200000e0000 */
[----:B------:R-:W-:Y:S01]  /*3400*/  FMUL.FTZ R162, R126, R205 ;  /* 0x000000cd7ea27220 */ /* 0x000fe20000410000 */
[-C--:B----4-:R-:W-:Y:S01]  /*3410*/  FFMA.FTZ R158, R145, R151.reuse, R158 ;  /* 0x00000097919e7223 */ /* 0x090fe2000001009e */
[C---:B------:R-:W-:Y:S01]  /*3420*/  FFMA.FTZ R150, R52.reuse, R151, -R163 ;  /* 0x0000009734967223 */ /* 0x040fe200000108a3 */
[----:B------:R-:W-:Y:S01]  /*3430*/  FADD.FTZ R151, R135, R168 ;  /* 0x000000a887977221 */ /* 0x000fe20000010000 */
[-C--:B-----5:R-:W-:Y:S01]  /*3440*/  @P1 FFMA.FTZ R145, R145, R54.reuse, R159 ;  /* 0x0000003691911223 */ /* 0x0a0fe2000001009f */
[----:B------:R-:W-:Y:S01]  /*3450*/  @P1 FFMA.FTZ R52, R52, R54, -R157 ;  /* 0x0000003634341223 */ /* 0x000fe2000001089d */
[C---:B------:R-:W-:Y:S01]  /*3460*/  FMUL.FTZ R157, R126.reuse, R169 ;  /* 0x000000a97e9d7220 */ /* 0x040fe20000410000 */
[C---:B------:R-:W-:Y:S01]  /*3470*/  FMUL.FTZ R54, R126.reuse, R203 ;  /* 0x000000cb7e367220 */ /* 0x040fe20000410000 */
[-C--:B------:R-:W-:Y:S01]  /*3480*/  FMUL.FTZ R168, R126, R151.reuse ;  /* 0x000000977ea87220 */ /* 0x080fe20000410000 */
[C---:B------:R-:W-:Y:S01]  /*3490*/  FFMA.FTZ R151, R128.reuse, R151, R162 ;  /* 0x0000009780977223 */ /* 0x040fe200000100a2 */
[----:B------:R-:W1:Y:S01]  /*34a0*/  SHFL.UP PT, R145, R145, 0x1, RZ ;  /* 0x0420000091917989 */ /* 0x000e6200000e00ff */
[C---:B------:R-:W-:Y:S01]  /*34b0*/  FFMA.FTZ R152, R128.reuse, R203, -R157 ;  /* 0x000000cb80987223 */ /* 0x040fe2000001089d */
[C---:B------:R-:W-:Y:S01]  /*34c0*/  FFMA.FTZ R54, R128.reuse, R169, R54 ;  /* 0x000000a980367223 */ /* 0x040fe20000010036 */
[----:B------:R-:W-:Y:S01]  /*34d0*/  FFMA.FTZ R168, R128, R205, -R168 ;  /* 0x000000cd80a87223 */ /* 0x000fe200000108a8 */
[----:B------:R-:W2:Y:S01]  /*34e0*/  SHFL.UP PT, R52, R52, 0x1, RZ ;  /* 0x0420000034347989 */ /* 0x000ea200000e00ff */
[----:B------:R-:W-:Y:S01]  /*34f0*/  FMUL.FTZ R172, R123, R152 ;  /* 0x000000987bac7220 */ /* 0x000fe20000410000 */
[----:B------:R-:W-:Y:S01]  /*3500*/  @P1 FADD.FTZ R55, R55, R150 ;  /* 0x0000009637371221 */ /* 0x000fe20000010000 */
[-C--:B------:R-:W-:Y:S01]  /*3510*/  FMUL.FTZ R150, R123, R54.reuse ;  /* 0x000000367b967220 */ /* 0x080fe20000410000 */
[----:B------:R-:W-:Y:S01]  /*3520*/  FADD.FTZ R168, R133, R168 ;  /* 0x000000a885a87221 */ /* 0x000fe20000010000 */
[C---:B------:R-:W-:Y:S01]  /*3530*/  FFMA.FTZ R203, R131.reuse, R54, R172 ;  /* 0x0000003683cb7223 */ /* 0x040fe200000100ac */
[----:B------:R-:W-:Y:S01]  /*3540*/  FADD.FTZ R54, R134, R151 ;  /* 0x0000009786367221 */ /* 0x000fe20000010000 */
[----:B------:R-:W-:Y:S01]  /*3550*/  FFMA.FTZ R205, R131, R152, -R150 ;  /* 0x0000009883cd7223 */ /* 0x000fe20000010896 */
[----:B------:R-:W-:Y:S01]  /*3560*/  FMUL.FTZ R150, R123, R168 ;  /* 0x000000a87b967220 */ /* 0x000fe20000410000 */
[----:B------:R-:W-:Y:S01]  /*3570*/  @P1 FADD.FTZ R53, R53, R158 ;  /* 0x0000009e35351221 */ /* 0x000fe20000010000 */
[-C--:B------:R-:W-:Y:S01]  /*3580*/  FMUL.FTZ R157, R123, R54.reuse ;  /* 0x000000367b9d7220 */ /* 0x080fe20000410000 */
[----:B------:R-:W3:Y:S01]  /*3590*/  SHFL.UP PT, R55, R55, 0x1, RZ ;  /* 0x0420000037377989 */ /* 0x000ee200000e00ff */
[C---:B------:R-:W-:Y:S01]  /*35a0*/  FFMA.FTZ R150, R131.reuse, R54, R150 ;  /* 0x0000003683967223 */ /* 0x040fe20000010096 */
[----:B------:R-:W-:Y:S01]  /*35b0*/  PLOP3.LUT P1, PT, PT, PT, UP0, 0x80, 0x8 ;  /* 0x000000000008781c */ /* 0x000fe20003f2f008 */
[----:B------:R-:W-:Y:S01]  /*35c0*/  FFMA.FTZ R157, R131, R168, -R157 ;  /* 0x000000a8839d7223 */ /* 0x000fe2000001089d */
[----:B------:R-:W4:Y:S01]  /*35d0*/  SHFL.UP PT, R53, R53, 0x1, RZ ;  /* 0x0420000035357989 */ /* 0x000f2200000e00ff */
[----:B------:R-:W-:-:S02]  /*35e0*/  FADD.FTZ R206, R125, R150 ;  /* 0x000000967dce7221 */ /* 0x000fc40000010000 */
[----:B------:R-:W-:Y:S01]  /*35f0*/  FADD.FTZ R204, R124, R157 ;  /* 0x0000009d7ccc7221 */ /* 0x000fe20000010000 */
[----:B------:R0:W0:Y:S01]  /*3600*/  SHFL.DOWN PT, R152, R205, 0x1, 0x1f ;  /* 0x08201f00cd987f89 */ /* 0x00002200000e0000 */
[----:B-1----:R-:W-:-:S03]  /*3610*/  FMUL.FTZ R151, R145, R3 ;  /* 0x0000000391977220 */ /* 0x002fc60000410000 */
[----:B------:R1:W0:Y:S01]  /*3620*/  SHFL.DOWN PT, R157, R203, 0x1, 0x1f ;  /* 0x08201f00cb9d7f89 */ /* 0x00022200000e0000 */
[C---:B--2---:R-:W-:Y:S01]  /*3630*/  FMUL.FTZ R54, R52.reuse, R3 ;  /* 0x0000000334367220 */ /* 0x044fe20000410000 */
[-C--:B------:R-:W-:Y:S02]  /*3640*/  FFMA.FTZ R52, R52, R2.reuse, -R151 ;  /* 0x0000000234347223 */ /* 0x080fe40000010897 */
[----:B------:R1:W2:Y:S01]  /*3650*/  SHFL.DOWN PT, R151, R206, 0x1, 0x1f ;  /* 0x08201f00ce977f89 */ /* 0x0002a200000e0000 */
[----:B------:R-:W-:-:S03]  /*3660*/  FFMA.FTZ R54, R145, R2, R54 ;  /* 0x0000000291367223 */ /* 0x000fc60000010036 */
[----:B------:R1:W0:Y:S01]  /*3670*/  SHFL.DOWN PT, R162, R204, 0x1, 0x1f ;  /* 0x08201f00cca27f89 */ /* 0x00022200000e0000 */
[----:B------:R-:W-:Y:S05]  /*3680*/  @!P3 BRA `(.L_x_13882) ;  /* 0x000000000028b947 */ /* 0x000fea0003800000 */
[-C--:B0-----:R-:W-:Y:S01]  /*3690*/  FMUL.FTZ R158, R205, R162.reuse ;  /* 0x000000a2cd9e7220 */ /* 0x081fe20000410000 */
[----:B------:R-:W-:Y:S01]  /*36a0*/  FMUL.FTZ R162, R203, R162 ;  /* 0x000000a2cba27220 */ /* 0x000fe20000410000 */
[-C--:B------:R-:W-:Y:S01]  /*36b0*/  FMUL.FTZ R150, R205, R152.reuse ;  /* 0x00000098cd967220 */ /* 0x080fe20000410000 */
[C---:B------:R-:W-:Y:S01]  /*36c0*/  FMUL.FTZ R152, R203.reuse, R152 ;  /* 0x00000098cb987220 */ /* 0x040fe20000410000 */
[-C--:B--2---:R-:W-:Y:S01]  /*36d0*/  FFMA.FTZ R145, R203, R151.reuse, -R158 ;  /* 0x00000097cb917223 */ /* 0x084fe2000001089e */
[----:B------:R-:W-:Y:S01]  /*36e0*/  FFMA.FTZ R151, R205, R151, R162 ;  /* 0x00000097cd977223 */ /* 0x000fe200000100a2 */
[C---:B-1----:R-:W-:Y:S01]  /*36f0*/  FFMA.FTZ R203, R157.reuse, R203, -R150 ;  /* 0x000000cb9dcb7223 */ /* 0x042fe20000010896 */
[----:B------:R-:W-:Y:S01]  /*3700*/  FFMA.FTZ R205, R157, R205, R152 ;  /* 0x000000cd9dcd7223 */ /* 0x000fe20000010098 */
[----:B------:R-:W-:Y:S01]  /*3710*/  FADD.FTZ R206, R206, R145 ;  /* 0x00000091cece7221 */ /* 0x000fe20000010000 */
[----:B------:R-:W-:-:S07]  /*3720*/  FADD.FTZ R204, R204, R151 ;  /* 0x00000097cccc7221 */ /* 0x000fce0000010000 */
.L_x_13882:
[----:B------:R-:W-:Y:S05]  /*3730*/  BSYNC.RECONVERGENT B0 ;  /* 0x0000000000007941 */ /* 0x000fea0003800200 */
.L_x_13881:
[----:B------:R-:W-:Y:S01]  /*3740*/  ISETP.NE.OR P1, PT, R82, RZ, P1 ;  /* 0x000000ff5200720c */ /* 0x000fe20000f25670 */
[----:B---3--:R-:W-:Y:S01]  /*3750*/  @P2 FADD.FTZ R2, R55, R52 ;  /* 0x0000003437022221 */ /* 0x008fe20000010000 */
[----:B----4-:R-:W-:Y:S01]  /*3760*/  @P2 FADD.FTZ R3, R53, R54 ;  /* 0x0000003635032221 */ /* 0x010fe20000010000 */
[----:B------:R-:W-:Y:S02]  /*3770*/  MOV R52, 0x3f800000 ;  /* 0x3f80000000347802 */ /* 0x000fe40000000f00 */
[----:B------:R-:W-:Y:S01]  /*3780*/  CS2R R54, SRZ ;  /* 0x0000000000367805 */ /* 0x000fe2000001ff00 */
[----:B------:R-:W-:Y:S01]  /*3790*/  HFMA2 R53, -RZ, RZ, 0, 0 ;  /* 0x00000000ff357431 */ /* 0x000fe200000001ff */
[----:B------:R-:W-:Y:S01]  /*37a0*/  ISETP.GT.U32.AND P2, PT, R198, 0x1d, PT ;  /* 0x0000001dc600780c */ /* 0x000fe20003f44070 */
[CC--:B------:R-:W-:Y:S01]  /*37b0*/  FMUL.FTZ R145, R65.reuse, R3.reuse ;  /* 0x0000000341917220 */ /* 0x0c0fe20000410000 */
[-C--:B------:R-:W-:Y:S01]  /*37c0*/  FMUL.FTZ R150, R65, R2.reuse ;  /* 0x0000000241967220 */ /* 0x080fe20000410000 */
[----:B--2---:R2:W3:Y:S01]  /*37d0*/  SHFL.DOWN PT, R151, R203, 0x2, 0x1f ;  /* 0x08401f00cb977f89 */ /* 0x0044e200000e0000 */
[----:B------:R-:W-:Y:S01]  /*37e0*/  BSSY.RECONVERGENT B0, `(.L_x_13883) ;  /* 0x0000015000007945 */ /* 0x000fe20003800200 */
[C---:B------:R-:W-:Y:S01]  /*37f0*/  FFMA.FTZ R145, R64.reuse, R2, -R145 ;  /* 0x0000000240917223 */ /* 0x040fe20000010891 */
[----:B------:R-:W-:Y:S01]  /*3800*/  FFMA.FTZ R64, R64, R3, R150 ;  /* 0x0000000340407223 */ /* 0x000fe20000010096 */
[----:B------:R-:W4:Y:S01]  /*3810*/  @!P1 LDS.128 R52, [UR18+0x1da0] ;  /* 0x001da012ff349984 */ /* 0x000f220008000c00 */
[----:B------:R-:W-:-:S02]  /*3820*/  ISETP.GT.U32.AND P3, PT, R198, 0x1b, PT ;  /* 0x0000001bc600780c */ /* 0x000fc40003f64070 */
[C---:B------:R-:W-:Y:S01]  /*3830*/  ISETP.GT.U32.AND P4, PT, R198.reuse, 0x17, PT ;  /* 0x00000017c600780c */ /* 0x040fe20003f84070 */
[----:B------:R2:W0:Y:S01]  /*3840*/  SHFL.DOWN PT, R150, R205, 0x2, 0x1f ;  /* 0x08401f00cd967f89 */ /* 0x00042200000e0000 */
[----:B------:R-:W-:-:S03]  /*3850*/  ISETP.GT.U32.AND P5, PT, R198, 0xf, PT ;  /* 0x0000000fc600780c */ /* 0x000fc60003fa4070 */
        /* <DEDUP_REMOVED lines=9> */
[-C--:B-123--:R-:W-:Y:S01]  /*38f0*/  FFMA.FTZ R203, R203, R151.reuse, -R2 ;  /* 0x00000097cbcb7223 */ /* 0x08efe20000010802 */
[----:B------:R-:W-:Y:S01]  /*3900*/  FFMA.FTZ R205, R205, R151, R150 ;  /* 0x00000097cdcd7223 */ /* 0x000fe20000010096 */
[----:B------:R-:W-:Y:S01]  /*3910*/  FADD.FTZ R206, R206, R3 ;  /* 0x00000003cece7221 */ /* 0x000fe20000010000 */
[----:B------:R-:W-:-:S07]  /*3920*/  FADD.FTZ R204, R204, R65 ;  /* 0x00000041cccc7221 */ /* 0x000fce0000010000 */
.L_x_13884:
[----:B------:R-:W-:Y:S05]  /*3930*/  BSYNC.RECONVERGENT B0 ;  /* 0x0000000000007941 */ /* 0x000fea0003800200 */
.L_x_13883:
[----:B---3--:R3:W1:Y:S01]  /*3940*/  SHFL.DOWN PT, R151, R203, 0x4, 0x1f ;  /* 0x08801f00cb977f89 */ /* 0x00866200000e0000 */
[----:B------:R-:W-:Y:S03]  /*3950*/  BSSY.RECONVERGENT B0, `(.L_x_13885) ;  /* 0x000000f000007945 */ /* 0x000fe60003800200 */
[----:B0-----:R3:W0:Y:S04]  /*3960*/  SHFL.DOWN PT, R150, R205, 0x4, 0x1f ;  /* 0x08801f00cd967f89 */ /* 0x00162800000e0000 */
        /* <DEDUP_REMOVED lines=13> */
.L_x_13886:
[----:B------:R-:W-:Y:S05]  /*3a40*/  BSYNC.RECONVERGENT B0 ;  /* 0x0000000000007941 */ /* 0x000fea0003800200 */
.L_x_13885:
[----:B-1----:R1:W1:Y:S01]  /*3a50*/  SHFL.DOWN PT, R151, R203, 0x8, 0x1f ;  /* 0x09001f00cb977f89 */ /* 0x00226200000e0000 */
        /* <DEDUP_REMOVED lines=15> */
.L_x_13888:
[----:B------:R-:W-:Y:S05]  /*3b50*/  BSYNC.RECONVERGENT B0 ;  /* 0x0000000000007941 */ /* 0x000fea0003800200 */
.L_x_13887:
[----:B-1----:R1:W1:Y:S01]  /*3b60*/  SHFL.DOWN PT, R151, R203, 0x10, 0x1f ;  /* 0x0a001f00cb977f89 */ /* 0x00226200000e0000 */
[----:B------:R-:W-:Y:S01]  /*3b70*/  BSSY.RECONVERGENT B0, `(.L_x_13889) ;  /* 0x0000011000007945 */ /* 0x000fe20003800200 */
[----:B------:R-:W-:Y:S01]  /*3b80*/  FADD.FTZ R145, R106, R145 ;  /* 0x000000916a917221 */ /* 0x000fe20000010000 */
[----:B------:R-:W-:Y:S01]  /*3b90*/  FADD.FTZ R64, RZ, R64 ;  /* 0x00000040ff407221 */ /* 0x000fe20000010000 */
        /* <DEDUP_REMOVED lines=14> */
.L_x_13890:
[----:B------:R-:W-:Y:S05]  /*3c80*/  BSYNC.RECONVERGENT B0 ;  /* 0x0000000000007941 */ /* 0x000fea0003800200 */
.L_x_13889:
[----:B------:R-:W-:Y:S01]  /*3c90*/  SHFL.DOWN PT, R163, R203, 0x1, 0x1f ;  /* 0x08201f00cba37f89 */ /* 0x000fe200000e0000 */
[CC--:B0-----:R-:W-:Y:S01]  /*3ca0*/  FMUL.FTZ R150, R123.reuse, R145.reuse ;  /* 0x000000917b967220 */ /* 0x0c1fe20000410000 */
[-C--:B------:R-:W-:Y:S01]  /*3cb0*/  FMUL.FTZ R2, R123, R64.reuse ;  /* 0x000000407b027220 */ /* 0x080fe20000410000 */
[----:B------:R-:W-:Y:S01]  /*3cc0*/  ISETP.NE.AND P1, PT, R82, 0x1f, PT ;  /* 0x0000001f5200780c */ /* 0x000fe20003f25270 */
[----:B----4-:R-:W0:Y:S01]  /*3cd0*/  SHFL.IDX PT, R159, R55, RZ, 0x1f ;  /* 0x00001fff379f7589 */ /* 0x010e2200000e0000 */
[C---:B------:R-:W-:Y:S01]  /*3ce0*/  FFMA.FTZ R3, R131.reuse, R64, R150 ;  /* 0x0000004083037223 */ /* 0x040fe20000010096 */
[----:B------:R-:W-:Y:S01]  /*3cf0*/  FFMA.FTZ R2, R131, R145, -R2 ;  /* 0x0000009183027223 */ /* 0x000fe20000010802 */
[C---:B------:R-:W-:Y:S01]  /*3d00*/  ISETP.GT.AND P2, PT, R80.reuse, 0x1e, PT ;  /* 0x0000001e5000780c */ /* 0x040fe20003f44270 */
[----:B------:R-:W4:Y:S01]  /*3d10*/  SHFL.DOWN PT, R169, R205, 0x1, 0x1f ;  /* 0x08201f00cda97f89 */ /* 0x000f2200000e0000 */
[----:B------:R-:W-:Y:S01]  /*3d20*/  FADD.FTZ R3, RZ, R3 ;  /* 0x00000003ff037221 */ /* 0x000fe20000010000 */
[----:B------:R-:W-:Y:S01]  /*3d30*/  FADD.FTZ R150, R107, R2 ;  /* 0x000000026b967221 */ /* 0x000fe20000010000 */
[----:B------:R-:W-:Y:S01]  /*3d40*/  ISETP.GT.AND P3, PT, R80, 0xf, PT ;  /* 0x0000000f5000780c */ /* 0x000fe20003f64270 */
[----:B------:R-:W5:Y:S01]  /*3d50*/  SHFL.IDX PT, R157, R54, RZ, 0x1f ;  /* 0x00001fff369d7589 */ /* 0x000f6200000e0000 */
[CC--:B------:R-:W-:Y:S01]  /*3d60*/  FMUL.FTZ R65, R126.reuse, R3.reuse ;  /* 0x000000037e417220 */ /* 0x0c0fe20000410000 */
[-C--:B------:R-:W-:Y:S01]  /*3d70*/  FMUL.FTZ R2, R126, R150.reuse ;  /* 0x000000967e027220 */ /* 0x080fe20000410000 */
[----:B------:R-:W-:Y:S01]  /*3d80*/  BSSY.RECONVERGENT B0, `(.L_x_13891) ;  /* 0x000021c000007945 */ /* 0x000fe20003800200 */
[----:B------:R-:W5:Y:S01]  /*3d90*/  SHFL.DOWN PT, R209, R204, 0x1, 0x1f ;  /* 0x08201f00ccd17f89 */ /* 0x000f6200000e0000 */
[C---:B------:R-:W-:Y:S01]  /*3da0*/  FFMA.FTZ R65, R128.reuse, R150, -R65 ;  /* 0x0000009680417223 */ /* 0x040fe20000010841 */
[----:B------:R-:W-:-:S02]  /*3db0*/  FFMA.FTZ R2, R128, R3, R2 ;  /* 0x0000000380027223 */ /* 0x000fc40000010002 */
[----:B------:R-:W5:Y:S01]  /*3dc0*/  SHFL.DOWN PT, R207, R206, 0x1, 0x1f ;  /* 0x08201f00cecf7f89 */ /* 0x000f6200000e0000 */
[----:B-1----:R-:W-:Y:S01]  /*3dd0*/  FADD.FTZ R151, R108, R65 ;  /* 0x000000416c977221 */ /* 0x002fe20000010000 */
[----:B------:R-:W-:Y:S02]  /*3de0*/  FADD.FTZ R2, RZ, R2 ;  /* 0x00000002ff027221 */ /* 0x000fe40000010000 */
[----:B--23--:R-:W1:Y:S01]  /*3df0*/  SHFL.IDX PT, R205, R205, RZ, 0x1f ;  /* 0x00001fffcdcd7589 */ /* 0x00ce6200000e0000 */
[C---:B------:R-:W-:Y:S01]  /*3e00*/  FMUL.FTZ R158, R129.reuse, R151 ;  /* 0x00000097819e7220 */ /* 0x040fe20000410000 */
[-C--:B------:R-:W-:Y:S01]  /*3e10*/  FMUL.FTZ R152, R129, R2.reuse ;  /* 0x0000000281987220 */ /* 0x080fe20000410000 */
[----:B0-----:R-:W-:Y:S02]  /*3e20*/  @P1 FMUL.FTZ R168, R163, R159 ;  /* 0x0000009fa3a81220 */ /* 0x001fe40000410000 */
[C---:B------:R-:W-:Y:S01]  /*3e30*/  FFMA.FTZ R65, R127.reuse, R2, R158 ;  /* 0x000000027f417223 */ /* 0x040fe2000001009e */
[----:B------:R-:W-:Y:S01]  /*3e40*/  FFMA.FTZ R152, R127, R151, -R152 ;  /* 0x000000977f987223 */ /* 0x000fe20000010898 */
[----:B------:R-:W0:Y:S01]  /*3e50*/  SHFL.IDX PT, R203, R203, RZ, 0x1f ;  /* 0x00001fffcbcb7589 */ /* 0x000e2200000e0000 */
[----:B----4-:R-:W-:Y:S01]  /*3e60*/  @P1 FMUL.FTZ R162, R169, R159 ;  /* 0x0000009fa9a21220 */ /* 0x010fe20000410000 */
[----:B------:R-:W-:Y:S01]  /*3e70*/  FADD.FTZ R65, RZ, R65 ;  /* 0x00000041ff417221 */ /* 0x000fe20000010000 */
[----:B------:R-:W-:Y:S01]  /*3e80*/  FADD.FTZ R152, R109, R152 ;  /* 0x000000986d987221 */ /* 0x000fe20000010000 */
[----:B------:R-:W2:Y:S01]  /*3e90*/  SHFL.IDX PT, R206, R206, RZ, 0x1f ;  /* 0x00001fffcece7589 */ /* 0x000ea200000e0000 */
[-C--:B-----5:R-:W-:Y:S01]  /*3ea0*/  @P1 FFMA.FTZ R168, R169, R157.reuse, R168 ;  /* 0x0000009da9a81223 */ /* 0x0a0fe200000100a8 */
[----:B------:R-:W-:Y:S01]  /*3eb0*/  @P1 FFMA.FTZ R162, R163, R157, -R162 ;  /* 0x0000009da3a21223 */ /* 0x000fe200000108a2 */
[----:B------:R-:W-:Y:S01]  /*3ec0*/  FMUL.FTZ R158, R132, R152 ;  /* 0x00000098849e7220 */ /* 0x000fe20000410000 */
[----:B------:R-:W3:Y:S01]  /*3ed0*/  SHFL.IDX PT, R204, R204, RZ, 0x1f ;  /* 0x00001fffcccc7589 */ /* 0x000ee200000e0000 */
[----:B------:R-:W-:-:S02]  /*3ee0*/  @P1 FADD.FTZ R159, R209, R168 ;  /* 0x000000a8d19f1221 */ /* 0x000fc40000010000 */
[----:B------:R-:W-:Y:S01]  /*3ef0*/  FFMA.FTZ R158, R138, R65, R158 ;  /* 0x000000418a9e7223 */ /* 0x000fe2000001009e */
[----:B------:R-:W-:Y:S01]  /*3f00*/  @P1 FADD.FTZ R157, R207, R162 ;  /* 0x000000a2cf9d1221 */ /* 0x000fe20000010000 */
[-C--:B------:R-:W-:Y:S01]  /*3f10*/  FMUL.FTZ R162, R159, R63.reuse ;  /* 0x0000003f9fa27220 */ /* 0x080fe20000410000 */
[----:B------:R-:W-:Y:S02]  /*3f20*/  ISETP.NE.AND P1, PT, R82, RZ, PT ;  /* 0x000000ff5200720c */ /* 0x000fe40003f25270 */
[C---:B------:R-:W-:Y:S01]  /*3f30*/  FMUL.FTZ R168, R157.reuse, R63 ;  /* 0x0000003f9da87220 */ /* 0x040fe20000410000 */
[----:B------:R-:W-:Y:S01]  /*3f40*/  FMUL.FTZ R63, R132, R65 ;  /* 0x00000041843f7220 */ /* 0x000fe20000410000 */
[-C--:B------:R-:W-:Y:S02]  /*3f50*/  FFMA.FTZ R162, R157, R62.reuse, R162 ;  /* 0x0000003e9da27223 */ /* 0x080fe400000100a2 */
[----:B------:R-:W-:Y:S01]  /*3f60*/  FFMA.FTZ R159, R159, R62, -R168 ;  /* 0x0000003e9f9f7223 */ /* 0x000fe200000108a8 */
[----:B------:R-:W-:Y:S01]  /*3f70*/  FFMA.FTZ R157, R138, R152, -R63 ;  /* 0x000000988a9d7223 */ /* 0x000fe2000001083f */
[----:B------:R-:W-:Y:S01]  /*3f80*/  FADD.FTZ R62, R153, R162 ;  /* 0x000000a2993e7221 */ /* 0x000fe20000010000 */
[----:B------:R-:W-:Y:S01]  /*3f90*/  FADD.FTZ R153, RZ, R158 ;  /* 0x0000009eff997221 */ /* 0x000fe20000010000 */
[----:B------:R-:W-:Y:S01]  /*3fa0*/  FADD.FTZ R63, R154, R159 ;  /* 0x0000009f9a3f7221 */ /* 0x000fe20000010000 */
        /* <DEDUP_REMOVED lines=10> */
[----:B------:R-:W-:Y:S01]  /*4050*/  FADD.FTZ R158, R111, R158 ;  /* 0x0000009e6f9e7221 */ /* 0x000fe20000010000 */
[----:B------:R-:W-:Y:S01]  /*4060*/  FADD.FTZ R155, R155, R162 ;  /* 0x000000a29b9b7221 */ /* 0x000fe20000010000 */
[----:B------:R-:W-:Y:S01]  /*4070*/  FADD.FTZ R154, RZ, R159 ;  /* 0x0000009fff9a7221 */ /* 0x000fe20000010000 */
[----:B------:R-:W-:Y:S01]  /*4080*/  FMUL.FTZ R168, R191, R156 ;  /* 0x0000009cbfa87220 */ /* 0x000fe20000410000 */
[----:B------:R-:W-:Y:S01]  /*4090*/  FMUL.FTZ R159, R187, R158 ;  /* 0x0000009ebb9f7220 */ /* 0x000fe20000410000 */
[-C--:B------:R-:W-:Y:S01]  /*40a0*/  FMUL.FTZ R163, R191, R155.reuse ;  /* 0x0000009bbfa37220 */ /* 0x080fe20000410000 */
[-C--:B------:R-:W-:Y:S01]  /*40b0*/  FMUL.FTZ R162, R187, R154.reuse ;  /* 0x0000009abba27220 */ /* 0x080fe20000410000 */
[----:B------:R-:W-:Y:S01]  /*40c0*/  FFMA.FTZ R169, R193, R155, R168 ;  /* 0x0000009bc1a97223 */ /* 0x000fe200000100a8 */
[----:B------:R-:W-:Y:S01]  /*40d0*/  FFMA.FTZ R159, R189, R154, R159 ;  /* 0x0000009abd9f7223 */ /* 0x000fe2000001009f */
        /* <DEDUP_REMOVED lines=20> */
[----:B------:R-:W-:Y:S01]  /*4220*/  FMUL.FTZ R169, R195, R166 ;  /* 0x000000a6c3a97220 */ /* 0x000fe20000410000 */
[----:B------:R-:W-:Y:S01]  /*4230*/  FMUL.FTZ R172, R183, R162 ;  /* 0x000000a2b7ac7220 */ /* 0x000fe20000410000 */
[----:B------:R-:W-:-:S02]  /*4240*/  FFMA.FTZ R174, R185, R166, R174 ;  /* 0x000000a6b9ae7223 */ /* 0x000fc400000100ae */
[----:B------:R-:W-:Y:S01]  /*4250*/  FFMA.FTZ R208, R185, R164, -R169 ;  /* 0x000000a4b9d07223 */ /* 0x000fe200000108a9 */
[C---:B------:R-:W-:Y:S01]  /*4260*/  FFMA.FTZ R169, R181.reuse, R168, -R172 ;  /* 0x000000a8b5a97223 */ /* 0x040fe200000108ac */
[----:B------:R-:W-:Y:S01]  /*4270*/  FFMA.FTZ R172, R181, R162, R207 ;  /* 0x000000a2b5ac7223 */ /* 0x000fe200000100cf */
[----:B------:R-:W-:Y:S01]  /*4280*/  FADD.FTZ R167, R167, R174 ;  /* 0x000000aea7a77221 */ /* 0x000fe20000010000 */
[----:B------:R-:W-:Y:S01]  /*4290*/  FADD.FTZ R207, R165, R208 ;  /* 0x000000d0a5cf7221 */ /* 0x000fe20000010000 */
        /* <DEDUP_REMOVED lines=11> */
[----:B------:R-:W-:Y:S01]  /*4350*/  FADD.FTZ R171, R171, R208 ;  /* 0x000000d0abab7221 */ /* 0x000fe20000010000 */
[----:B------:R-:W-:Y:S01]  /*4360*/  FADD.FTZ R172, RZ, R209 ;  /* 0x000000d1ffac7221 */ /* 0x000fe20000010000 */
[----:B------:R-:W-:Y:S01]  /*4370*/  FADD.FTZ R174, R115, R174 ;  /* 0x000000ae73ae7221 */ /* 0x000fe20000010000 */
[C---:B------:R-:W-:Y:S01]  /*4380*/  FMUL.FTZ R208, R175.reuse, R170 ;  /* 0x000000aaafd07220 */ /* 0x040fe20000410000 */
[CC--:B------:R-:W-:Y:S01]  /*4390*/  FMUL.FTZ R211, R175.reuse, R171.reuse ;  /* 0x000000abafd37220 */ /* 0x0c0fe20000410000 */
        /* <DEDUP_REMOVED lines=32> */
[----:B------:R-:W-:Y:S01]  /*45a0*/  FADD.FTZ R183, R118, R183 ;  /* 0x000000b776b77221 */ /* 0x000fe20000010000 */
[----:B------:R-:W-:-:S02]  /*45b0*/  FADD.FTZ R185, RZ, R185 ;  /* 0x000000b9ffb97221 */ /* 0x000fc40000010000 */
        /* <DEDUP_REMOVED lines=15> */
[----:B------:R-:W-:-:S02]  /*46b0*/  FMUL.FTZ R194, R191, R186 ;  /* 0x000000babfc27220 */ /* 0x000fc40000410000 */
[C---:B------:R-:W-:Y:S01]  /*46c0*/  FFMA.FTZ R195, R189.reuse, R182, R196 ;  /* 0x000000b6bdc37223 */ /* 0x040fe200000100c4 */
[----:B------:R-:W-:Y:S01]  /*46d0*/  FFMA.FTZ R189, R189, R184, -R199 ;  /* 0x000000b8bdbd7223 */ /* 0x000fe200000108c7 */
[C---:B------:R-:W-:Y:S01]  /*46e0*/  FFMA.FTZ R191, R193.reuse, R190, -R194 ;  /* 0x000000bec1bf7223 */ /* 0x040fe200000108c2 */
[----:B------:R-:W-:Y:S01]  /*46f0*/  FFMA.FTZ R193, R193, R186, R187 ;  /* 0x000000bac1c17223 */ /* 0x000fe200000100bb */
[C---:B-1----:R-:W-:Y:S01]  /*4700*/  FMUL.FTZ R194, R205.reuse, R55 ;  /* 0x00000037cdc27220 */ /* 0x042fe20000410000 */
[----:B------:R-:W-:Y:S01]  /*4710*/  FADD.FTZ R189, R144, R189 ;  /* 0x000000bd90bd7221 */ /* 0x000fe20000010000 */
[----:B------:R-:W-:Y:S01]  /*4720*/  FADD.FTZ R187, R188, R195 ;  /* 0x000000c3bcbb7221 */ /* 0x000fe20000010000 */
[----:B------:R-:W-:Y:S01]  /*4730*/  FMUL.FTZ R144, R205, R53 ;  /* 0x00000035cd907220 */ /* 0x000fe20000410000 */
[-C--:B0-----:R-:W-:Y:S01]  /*4740*/  FFMA.FTZ R195, R203, R54.reuse, -R194 ;  /* 0x00000036cbc37223 */ /* 0x081fe200000108c2 */
[----:B------:R-:W-:Y:S01]  /*4750*/  FMUL.FTZ R199, R143, R189 ;  /* 0x000000bd8fc77220 */ /* 0x000fe20000410000 */
[----:B------:R-:W-:Y:S01]  /*4760*/  FMUL.FTZ R188, R205, R54 ;  /* 0x00000036cdbc7220 */ /* 0x000fe20000410000 */
[-C--:B------:R-:W-:Y:S01]  /*4770*/  FMUL.FTZ R194, R143, R187.reuse ;  /* 0x000000bb8fc27220 */ /* 0x080fe20000410000 */
[-C--:B------:R-:W-:Y:S01]  /*4780*/  FMUL.FTZ R54, R205, R52.reuse ;  /* 0x00000034cd367220 */ /* 0x080fe20000410000 */
[C---:B------:R-:W-:Y:S01]  /*4790*/  FFMA.FTZ R52, R203.reuse, R52, -R144 ;  /* 0x00000034cb347223 */ /* 0x040fe20000010890 */
[C---:B------:R-:W-:Y:S01]  /*47a0*/  FFMA.FTZ R144, R142.reuse, R187, R199 ;  /* 0x000000bb8e907223 */ /* 0x040fe200000100c7 */
[----:B------:R-:W-:Y:S01]  /*47b0*/  FFMA.FTZ R199, R142, R189, -R194 ;  /* 0x000000bd8ec77223 */ /* 0x000fe200000108c2 */
[----:B------:R-:W-:Y:S01]  /*47c0*/  FADD.FTZ R143, RZ, R193 ;  /* 0x000000c1ff8f7221 */ /* 0x000fe20000010000 */
[----:B------:R-:W-:Y:S01]  /*47d0*/  FADD.FTZ R193, R120, R191 ;  /* 0x000000bf78c17221 */ /* 0x000fe20000010000 */
[----:B------:R-:W-:Y:S01]  /*47e0*/  FFMA.FTZ R53, R203, R53, R54 ;  /* 0x00000035cb357223 */ /* 0x000fe20000010036 */
[----:B------:R-:W-:Y:S01]  /*47f0*/  FADD.FTZ R191, R140, R199 ;  /* 0x000000c78cbf7221 */ /* 0x000fe20000010000 */
[----:B------:R-:W-:Y:S01]  /*4800*/  FADD.FTZ R141, R141, R144 ;  /* 0x000000908d8d7221 */ /* 0x000fe20000010000 */
[----:B--2---:R-:W-:Y:S01]  /*4810*/  FADD.FTZ R54, R206, R195 ;  /* 0x000000c3ce367221 */ /* 0x004fe20000010000 */
[C---:B------:R-:W-:Y:S01]  /*4820*/  FMUL.FTZ R195, R139.reuse, R143 ;  /* 0x0000008f8bc37220 */ /* 0x040fe20000410000 */
[----:B------:R-:W-:Y:S01]  /*4830*/  FMUL.FTZ R142, R139, R193 ;  /* 0x000000c18b8e7220 */ /* 0x000fe20000410000 */
[----:B------:R-:W-:Y:S01]  /*4840*/  FFMA.FTZ R144, R0, R145, RZ ;  /* 0x0000009100907223 */ /* 0x000fe200000100ff */
[C---:B------:R-:W-:Y:S01]  /*4850*/  FMUL.FTZ R139, R132.reuse, R191 ;  /* 0x000000bf848b7220 */ /* 0x040fe20000410000 */
[----:B------:R-:W-:Y:S01]  /*4860*/  FMUL.FTZ R132, R132, R141 ;  /* 0x0000008d84847220 */ /* 0x000fe20000410000 */
[----:B------:R-:W-:Y:S01]  /*4870*/  FFMA.FTZ R140, R130, R193, -R195 ;  /* 0x000000c1828c7223 */ /* 0x000fe200000108c3 */
[----:B------:R-:W-:Y:S01]  /*4880*/  FFMA.FTZ R195, R91, R150, R144 ;  /* 0x000000965bc37223 */ /* 0x000fe20000010090 */
[C---:B------:R-:W-:Y:S01]  /*4890*/  FFMA.FTZ R139, R138.reuse, R141, R139 ;  /* 0x0000008d8a8b7223 */ /* 0x040fe2000001008b */
[----:B------:R-:W-:Y:S01]  /*48a0*/  FFMA.FTZ R132, R138, R191, -R132 ;  /* 0x000000bf8a847223 */ /* 0x000fe20000010884 */
[----:B------:R-:W-:Y:S01]  /*48b0*/  FFMA.FTZ R55, R203, R55, R188 ;  /* 0x00000037cb377223 */ /* 0x000fe200000100bc */
[----:B------:R-:W-:Y:S01]  /*48c0*/  FFMA.FTZ R130, R130, R143, R142 ;  /* 0x0000008f82827223 */ /* 0x000fe2000001008e */
[----:B------:R-:W-:Y:S01]  /*48d0*/  FFMA.FTZ R138, R0, -R64, RZ ;  /* 0x80000040008a7223 */ /* 0x000fe200000100ff */
[----:B------:R-:W-:Y:S01]  /*48e0*/  FFMA.FTZ R142, R92, R151, R195 ;  /* 0x000000975c8e7223 */ /* 0x000fe200000100c3 */
[----:B------:R-:W-:Y:S01]  /*48f0*/  FADD.FTZ R122, R122, R139 ;  /* 0x0000008b7a7a7221 */ /* 0x000fe20000010000 */
[----:B------:R-:W-:Y:S01]  /*4900*/  FADD.FTZ R132, R137, R132 ;  /* 0x0000008489847221 */ /* 0x000fe20000010000 */
[----:B---3--:R-:W-:Y:S01]  /*4910*/  FADD.FTZ R55, R204, R55 ;  /* 0x00000037cc377221 */ /* 0x008fe20000010000 */
[----:B------:R-:W-:Y:S01]  /*4920*/  FFMA.FTZ R137, R91, -R3, R138 ;  /* 0x800000035b897223 */ /* 0x000fe2000001008a */
[----:B------:R-:W-:Y:S01]  /*4930*/  FFMA.FTZ R139, R93, R152, R142 ;  /* 0x000000985d8b7223 */ /* 0x000fe2000001008e */
[C---:B------:R-:W-:Y:S01]  /*4940*/  FMUL.FTZ R138, R129.reuse, R122 ;  /* 0x0000007a818a7220 */ /* 0x040fe20000410000 */
[----:B------:R-:W-:Y:S01]  /*4950*/  FMUL.FTZ R129, R129, R132 ;  /* 0x0000008481817220 */ /* 0x000fe20000410000 */
[----:B------:R0:W-:Y:S01]  /*4960*/  @!P1 STS.128 [UR18+0x1da0], R52 ;  /* 0x001da034ff009988 */ /* 0x0001e20008000c12 */
[----:B------:R-:W-:Y:S01]  /*4970*/  FFMA.FTZ R142, R94, R157, R139 ;  /* 0x0000009d5e8e7223 */ /* 0x000fe2000001008b */
[-C--:B------:R-:W-:Y:S01]  /*4980*/  FMUL.FTZ R203, R57, R164.reuse ;  /* 0x000000a439cb7220 */ /* 0x080fe20000410000 */
[----:B------:R-:W-:-:S03]  /*4990*/  FMUL.FTZ R205, R87, R164 ;  /* 0x000000a457cd7220 */ /* 0x000fc60000410000 */
[----:B------:R-:W-:Y:S01]  /*49a0*/  FFMA.FTZ R203, R56, R166, R203 ;  /* 0x000000a638cb7223 */ /* 0x000fe200000100cb */
[C---:B0-----:R-:W-:Y:S01]  /*49b0*/  FFMA.FTZ R53, R127.reuse, R132, -R138 ;  /* 0x000000847f357223 */ /* 0x041fe2000001088a */
        /* <DEDUP_REMOVED lines=19> */
[-C--:B------:R-:W-:Y:S01]  /*4af0*/  FMUL.FTZ R133, R57, R207.reuse ;  /* 0x000000cf39857220 */ /* 0x080fe20000410000 */
[C---:B------:R-:W-:Y:S01]  /*4b00*/  FMUL.FTZ R54, R123.reuse, R128 ;  /* 0x000000807b367220 */ /* 0x040fe20000410000 */
[----:B------:R-:W-:Y:S01]  /*4b10*/  FMUL.FTZ R123, R123, R134 ;  /* 0x000000867b7b7220 */ /* 0x000fe20000410000 */
[----:B------:R-:W-:Y:S01]  /*4b20*/  FFMA.FTZ R195, R56, R207, -R129 ;  /* 0x000000cf38c37223 */ /* 0x000fe20000010881 */
[----:B------:R-:W-:Y:S01]  /*4b30*/  FFMA.FTZ R52, R96, -R159, R55 ;  /* 0x8000009f60347223 */ /* 0x000fe20000010037 */
[----:B------:R-:W-:Y:S01]  /*4b40*/  FADD.FTZ R129, -R117, R202 ;  /* 0x000000ca75817221 */ /* 0x000fe20000010100 */
[----:B------:R-:W-:Y:S01]  /*4b50*/  FFMA.FTZ R138, R56, R167, R133 ;  /* 0x000000a7388a7223 */ /* 0x000fe20000010085 */
[----:B------:R-:W-:Y:S01]  /*4b60*/  FFMA.FTZ R123, R131, R128, -R123 ;  /* 0x00000080837b7223 */ /* 0x000fe2000001087b */
[----:B------:R-:W-:Y:S01]  /*4b70*/  FFMA.FTZ R55, R97, -R162, R52 ;  /* 0x800000a261377223 */ /* 0x000fe20000010034 */
[----:B------:R-:W-:Y:S01]  /*4b80*/  FFMA.FTZ R136, R131, R134, R54 ;  /* 0x0000008683887223 */ /* 0x000fe20000010036 */
[----:B------:R-:W-:Y:S01]  /*4b90*/  FMUL.FTZ R199, R129, R138 ;  /* 0x0000008a81c77220 */ /* 0x000fe20000410000 */
[----:B------:R-:W-:Y:S01]  /*4ba0*/  FADD.FTZ R138, R124, R123 ;  /* 0x0000007b7c8a7221 */ /* 0x000fe20000010000 */
[----:B------:R-:W-:Y:S01]  /*4bb0*/  FFMA.FTZ R52, R100, R179, R53 ;  /* 0x000000b364347223 */ /* 0x000fe20000010035 */
[C---:B------:R-:W-:Y:S01]  /*4bc0*/  FMUL.FTZ R126, R66.reuse, R167 ;  /* 0x000000a7427e7220 */ /* 0x040fe20000410000 */
[----:B------:R-:W-:Y:S01]  /*4bd0*/  FMUL.FTZ R207, R66, R207 ;  /* 0x000000cf42cf7220 */ /* 0x000fe20000410000 */
[----:B------:R-:W-:Y:S01]  /*4be0*/  FFMA.FTZ R142, R98, -R165, R55 ;  /* 0x800000a5628e7223 */ /* 0x000fe20000010037 */
[----:B------:R-:W-:Y:S01]  /*4bf0*/  FADD.FTZ R125, R125, R136 ;  /* 0x000000887d7d7221 */ /* 0x000fe20000010000 */
[----:B------:R-:W-:Y:S01]  /*4c00*/  FMUL.FTZ R131, R77, R138 ;  /* 0x0000008a4d837220 */ /* 0x000fe20000410000 */
[----:B------:R-:W-:Y:S01]  /*4c10*/  FFMA.FTZ R53, R101, R202, R52 ;  /* 0x000000ca65357223 */ /* 0x000fe20000010034 */
[C---:B------:R-:W-:Y:S01]  /*4c20*/  FMUL.FTZ R52, R192.reuse, R126 ;  /* 0x0000007ec0347220 */ /* 0x040fe20000410000 */
[----:B------:R-:W-:Y:S01]  /*4c30*/  FMUL.FTZ R144, R192, R207 ;  /* 0x000000cfc0907220 */ /* 0x000fe20000410000 */
[----:B------:R-:W-:Y:S01]  /*4c40*/  FFMA.FTZ R55, R99, -R172, R142 ;  /* 0x800000ac63377223 */ /* 0x000fe2000001008e */
[----:B------:R-:W-:Y:S01]  /*4c50*/  FADD.FTZ R136, -R106, R145 ;  /* 0x000000916a887221 */ /* 0x000fe20000010100 */
[----:B------:R-:W-:Y:S01]  /*4c60*/  FMUL.FTZ R142, R76, R128 ;  /* 0x000000804c8e7220 */ /* 0x000fe20000410000 */
[----:B------:R-:W-:Y:S01]  /*4c70*/  FMUL.FTZ R123, R77, R125 ;  /* 0x0000007d4d7b7220 */ /* 0x000fe20000410000 */
[----:B------:R-:W-:Y:S01]  /*4c80*/  FMUL.FTZ R133, R64, R131 ;  /* 0x0000008340857220 */ /* 0x000fe20000410000 */
[C---:B------:R-:W-:Y:S01]  /*4c90*/  FFMA.FTZ R52, R129.reuse, R207, -R52 ;  /* 0x000000cf81347223 */ /* 0x040fe20000010834 */
[----:B------:R-:W-:Y:S01]  /*4ca0*/  FFMA.FTZ R54, R129, R126, R144 ;  /* 0x0000007e81367223 */ /* 0x000fe20000010090 */
[----:B------:R-:W-:Y:S01]  /*4cb0*/  FADD.FTZ R129, -R107, R150 ;  /* 0x000000966b817221 */ /* 0x000fe20000010100 */
[----:B------:R-:W-:Y:S01]  /*4cc0*/  FMUL.FTZ R124, R76, R134 ;  /* 0x000000864c7c7220 */ /* 0x000fe20000410000 */
[----:B------:R-:W-:Y:S01]  /*4cd0*/  FMUL.FTZ R144, R3, R142 ;  /* 0x0000008e03907220 */ /* 0x000fe20000410000 */
[----:B------:R-:W-:Y:S01]  /*4ce0*/  FFMA.FTZ R133, R136, R123, R133 ;  /* 0x0000007b88857223 */ /* 0x000fe20000010085 */
[----:B------:R-:W-:Y:S01]  /*4cf0*/  FFMA.FTZ R150, R100, -R175, R55 ;  /* 0x800000af64967223 */ /* 0x000fe20000010037 */
[----:B------:R-:W-:Y:S01]  /*4d00*/  FMUL.FTZ R137, R64, R123 ;  /* 0x0000007b40897220 */ /* 0x000fe20000410000 */
[----:B------:R-:W-:Y:S01]  /*4d10*/  FFMA.FTZ R144, R129, R124, R144 ;  /* 0x0000007c81907223 */ /* 0x000fe20000010090 */
[----:B------:R-:W-:Y:S01]  /*4d20*/  FADD.FTZ R139, RZ, R133 ;  /* 0x00000085ff8b7221 */ /* 0x000fe20000010000 */
[----:B------:R-:W-:Y:S01]  /*4d30*/  FMUL.FTZ R145, R75, R127 ;  /* 0x0000007f4b917220 */ /* 0x000fe20000410000 */
[----:B------:R-:W-:Y:S01]  /*4d40*/  FFMA.FTZ R55, R101, -R192, R150 ;  /* 0x800000c065377223 */ /* 0x000fe20000010096 */
[----:B------:R-:W-:Y:S01]  /*4d50*/  FFMA.FTZ R133, R136, R131, -R137 ;  /* 0x0000008388857223 */ /* 0x000fe20000010889 */
[----:B------:R-:W-:Y:S01]  /*4d60*/  FADD.FTZ R139, R139, R144 ;  /* 0x000000908b8b7221 */ /* 0x000fe20000010000 */
[----:B------:R-:W-:Y:S01]  /*4d70*/  FMUL.FTZ R150, R3, R124 ;  /* 0x0000007c03967220 */ /* 0x000fe20000410000 */
[----:B------:R-:W-:Y:S01]  /*4d80*/  FADD.FTZ R144, -R108, R151 ;  /* 0x000000976c907221 */ /* 0x000fe20000010100 */
[----:B------:R-:W-:Y:S01]  /*4d90*/  FMUL.FTZ R131, R75, R135 ;  /* 0x000000874b837220 */ /* 0x000fe20000410000 */
[C---:B------:R-:W-:Y:S01]  /*4da0*/  FMUL.FTZ R151, R2.reuse, R145 ;  /* 0x0000009102977220 */ /* 0x040fe20000410000 */
[----:B------:R-:W-:Y:S01]  /*4db0*/  FFMA.FTZ R150, R129, R142, -R150 ;  /* 0x0000008e81967223 */ /* 0x000fe20000010896 */
[----:B------:R-:W-:Y:S01]  /*4dc0*/  FADD.FTZ R137, -R109, R152 ;  /* 0x000000986d897221 */ /* 0x000fe20000010100 */
[-C--:B------:R-:W-:Y:S01]  /*4dd0*/  FMUL.FTZ R188, R2, R131.reuse ;  /* 0x0000008302bc7220 */ /* 0x080fe20000410000 */
[----:B------:R-:W-:Y:S01]  /*4de0*/  FMUL.FTZ R142, R74, R122 ;  /* 0x0000007a4a8e7220 */ /* 0x000fe20000410000 */
[----:B------:R-:W-:Y:S01]  /*4df0*/  FADD.FTZ R133, RZ, R133 ;  /* 0x00000085ff857221 */ /* 0x000fe20000010000 */
[----:B------:R-:W-:Y:S01]  /*4e00*/  FFMA.FTZ R152, R144, R131, R151 ;  /* 0x0000008390987223 */ /* 0x000fe20000010097 */
[----:B------:R-:W-:Y:S01]  /*4e10*/  FMUL.FTZ R151, R73, R191 ;  /* 0x000000bf49977220 */ /* 0x000fe20000410000 */
[----:B------:R-:W-:Y:S01]  /*4e20*/  FFMA.FTZ R200, R192, R195, R199 ;  /* 0x000000c3c0c87223 */ /* 0x000fe200000100c7 */
[----:B------:R-:W-:Y:S01]  /*4e30*/  FFMA.FTZ R145, R144, R145, -R188 ;  /* 0x0000009190917223 */ /* 0x000fe200000108bc */
[----:B------:R-:W-:Y:S01]  /*4e40*/  FMUL.FTZ R192, R74, R132 ;  /* 0x000000844ac07220 */ /* 0x000fe20000410000 */
[----:B------:R-:W-:Y:S01]  /*4e50*/  FMUL.FTZ R194, R65, R142 ;  /* 0x0000008e41c27220 */ /* 0x000fe20000410000 */
[----:B------:R-:W-:Y:S01]  /*4e60*/  FADD.FTZ R150, R133, R150 ;  /* 0x0000009685967221 */ /* 0x000fe20000010000 */
[----:B------:R-:W-:Y:S01]  /*4e70*/  FADD.FTZ R188, -R110, R157 ;  /* 0x0000009d6ebc7221 */ /* 0x000fe20000010100 */
[----:B------:R-:W-:Y:S01]  /*4e80*/  FMUL.FTZ R133, R73, R141 ;  /* 0x0000008d49857220 */ /* 0x000fe20000410000 */
[----:B------:R-:W-:Y:S01]  /*4e90*/  FMUL.FTZ R157, R153, R151 ;  /* 0x00000097999d7220 */ /* 0x000fe20000410000 */
[----:B------:R-:W-:Y:S01]  /*4ea0*/  FADD.FTZ R139, R139, R152 ;  /* 0x000000988b8b7221 */ /* 0x000fe20000010000 */
[-C--:B------:R-:W-:Y:S01]  /*4eb0*/  FFMA.FTZ R194, R137, R192.reuse, -R194 ;  /* 0x000000c089c27223 */ /* 0x080fe200000108c2 */
[----:B------:R-:W-:Y:S01]  /*4ec0*/  FADD.FTZ R145, R150, R145 ;  /* 0x0000009196917221 */ /* 0x000fe20000010000 */
[----:B------:R-:W-:Y:S01]  /*4ed0*/  FMUL.FTZ R192, R65, R192 ;  /* 0x000000c041c07220 */ /* 0x000fe20000410000 */
[-C--:B------:R-:W-:Y:S01]  /*4ee0*/  FMUL.FTZ R196, R153, R133.reuse ;  /* 0x0000008599c47220 */ /* 0x080fe20000410000 */
[C---:B------:R-:W-:Y:S01]  /*4ef0*/  FFMA.FTZ R152, R188.reuse, R133, R157 ;  /* 0x00000085bc987223 */ /* 0x040fe2000001009d */
[----:B------:R-:W-:Y:S01]  /*4f00*/  FMUL.FTZ R157, R57, R171 ;  /* 0x000000ab399d7220 */ /* 0x000fe20000410000 */
[----:B------:R-:W-:Y:S01]  /*4f10*/  FADD.FTZ R194, R145, R194 ;  /* 0x000000c291c27221 */ /* 0x000fe20000010000 */
[----:B------:R-:W-:Y:S01]  /*4f20*/  FFMA.FTZ R192, R137, R142, R192 ;  /* 0x0000008e89c07223 */ /* 0x000fe200000100c0 */
[----:B------:R-:W-:Y:S01]  /*4f30*/  FFMA.FTZ R151, R188, R151, -R196 ;  /* 0x00000097bc977223 */ /* 0x000fe200000108c4 */
[-C--:B------:R-:W-:Y:S01]  /*4f40*/  FMUL.FTZ R145, R57, R170.reuse ;  /* 0x000000aa39917220 */ /* 0x080fe20000410000 */
[-C--:B------:R-:W-:Y:S01]  /*4f50*/  FFMA.FTZ R196, R56, R170.reuse, -R157 ;  /* 0x000000aa38c47223 */ /* 0x080fe2000001089d */
[----:B------:R-:W-:Y:S01]  /*4f60*/  FMUL.FTZ R157, R72, R189 ;  /* 0x000000bd489d7220 */ /* 0x000fe20000410000 */
[----:B------:R-:W-:Y:S01]  /*4f70*/  FADD.FTZ R139, R139, R192 ;  /* 0x000000c08b8b7221 */ /* 0x000fe20000010000 */
[----:B------:R-:W-:Y:S01]  /*4f80*/  FFMA.FTZ R150, R43, R167, R200 ;  /* 0x000000a72b967223 */ /* 0x000fe200000100c8 */
[----:B------:R-:W-:Y:S01]  /*4f90*/  FFMA.FTZ R195, R56, R171, R145 ;  /* 0x000000ab38c37223 */ /* 0x000fe20000010091 */
[----:B------:R-:W-:Y:S01]  /*4fa0*/  FADD.FTZ R200, -R116, R179 ;  /* 0x000000b374c87221 */ /* 0x000fe20000010100 */
[----:B------:R-:W-:Y:S01]  /*4fb0*/  FMUL.FTZ R145, R72, R187 ;  /* 0x000000bb48917220 */ /* 0x000fe20000410000 */
[----:B------:R-:W-:Y:S01]  /*4fc0*/  FADD.FTZ R192, -R111, R158 ;  /* 0x0000009e6fc07221 */ /* 0x000fe20000010100 */
[----:B------:R-:W-:Y:S01]  /*4fd0*/  FMUL.FTZ R170, R67, R170 ;  /* 0x000000aa43aa7220 */ /* 0x000fe20000410000 */
[C---:B------:R-:W-:Y:S01]  /*4fe0*/  FMUL.FTZ R179, R154.reuse, R157 ;  /* 0x0000009d9ab37220 */ /* 0x040fe20000410000 */
[----:B------:R-:W-:Y:S01]  /*4ff0*/  FADD.FTZ R152, R139, R152 ;  /* 0x000000988b987221 */ /* 0x000fe20000010000 */
[----:B------:R-:W-:Y:S01]  /*5000*/  FMUL.FTZ R139, R67, R171 ;  /* 0x000000ab438b7220 */ /* 0x000fe20000410000 */
[-C--:B------:R-:W-:Y:S01]  /*5010*/  FMUL.FTZ R158, R154, R145.reuse ;  /* 0x000000919a9e7220 */ /* 0x080fe20000410000 */
[C---:B------:R-:W-:Y:S01]  /*5020*/  FMUL.FTZ R199, R175.reuse, R170 ;  /* 0x000000aaafc77220 */ /* 0x040fe20000410000 */
[----:B------:R-:W-:Y:S01]  /*5030*/  FFMA.FTZ R179, R192, R145, R179 ;  /* 0x00000091c0b37223 */ /* 0x000fe200000100b3 */
[----:B------:R-:W-:Y:S01]  /*5040*/  FMUL.FTZ R167, R175, R139 ;  /* 0x0000008bafa77220 */ /* 0x000fe20000410000 */
[----:B------:R-:W-:Y:S01]  /*5050*/  FMUL.FTZ R204, R200, R195 ;  /* 0x000000c3c8cc7220 */ /* 0x000fe20000410000 */
[----:B------:R-:W-:Y:S01]  /*5060*/  FFMA.FTZ R157, R192, R157, -R158 ;  /* 0x0000009dc09d7223 */ /* 0x000fe2000001089e */
[----:B------:R-:W-:Y:S01]  /*5070*/  FFMA.FTZ R195, R200, R139, R199 ;  /* 0x0000008bc8c37223 */ /* 0x000fe200000100c7 */
[----:B------:R-:W-:Y:S01]  /*5080*/  FADD.FTZ R194, R194, R151 ;  /* 0x00000097c2c27221 */ /* 0x000fe20000010000 */
[----:B------:R-:W-:Y:S01]  /*5090*/  FADD.FTZ R158, R152, R179 ;  /* 0x000000b3989e7221 */ /* 0x000fe20000010000 */
[C---:B------:R-:W-:Y:S01]  /*50a0*/  FMUL.FTZ R199, R71.reuse, R184 ;  /* 0x000000b847c77220 */ /* 0x040fe20000410000 */
[----:B------:R-:W-:Y:S01]  /*50b0*/  FMUL.FTZ R151, R71, R182 ;  /* 0x000000b647977220 */ /* 0x000fe20000410000 */
[----:B------:R-:W-:Y:S01]  /*50c0*/  FMUL.FTZ R152, R70, R180 ;  /* 0x000000b446987220 */ /* 0x000fe20000410000 */
[----:B------:R-:W-:Y:S01]  /*50d0*/  FFMA.FTZ R167, R200, R170, -R167 ;  /* 0x000000aac8a77223 */ /* 0x000fe200000108a7 */
[----:B------:R-:W-:Y:S01]  /*50e0*/  FADD.FTZ R170, -R112, R163 ;  /* 0x000000a370aa7221 */ /* 0x000fe20000010100 */
        /* <DEDUP_REMOVED lines=8> */
[-C--:B------:R-:W-:Y:S01]  /*5170*/  FFMA.FTZ R202, R179, R200.reuse, -R202 ;  /* 0x000000c8b3ca7223 */ /* 0x080fe200000108ca */
[----:B------:R-:W-:Y:S01]  /*5180*/  FMUL.FTZ R200, R162, R200 ;  /* 0x000000c8a2c87220 */ /* 0x000fe20000410000 */
[----:B------:R-:W-:Y:S01]  /*5190*/  FADD.FTZ R163, R194, R157 ;  /* 0x0000009dc2a37221 */ /* 0x000fe20000010000 */
        /* <DEDUP_REMOVED lines=9> */
[----:B------:R-:W-:Y:S01]  /*5230*/  FADD.FTZ R202, R163, R202 ;  /* 0x000000caa3ca7221 */ /* 0x000fe20000010000 */
[----:B------:R-:W-:Y:S01]  /*5240*/  FMUL.FTZ R163, R57, R166 ;  /* 0x000000a639a37220 */ /* 0x000fe20000410000 */
[----:B------:R-:W-:Y:S01]  /*5250*/  FADD.FTZ R169, -R115, R174 ;  /* 0x000000ae73a97221 */ /* 0x000fe20000010100 */
[----:B------:R-:W-:Y:S01]  /*5260*/  FADD.FTZ R201, R158, R201 ;  /* 0x000000c99ec97221 */ /* 0x000fe20000010000 */
[----:B------:R-:W-:Y:S01]  /*5270*/  FMUL.FTZ R158, R68, R173 ;  /* 0x000000ad449e7220 */ /* 0x000fe20000410000 */
[----:B------:R-:W-:Y:S01]  /*5280*/  FFMA.FTZ R206, R56, R164, -R163 ;  /* 0x000000a438ce7223 */ /* 0x000fe200000108a3 */
[----:B------:R-:W-:Y:S01]  /*5290*/  FFMA.FTZ R174, R102, R183, R53 ;  /* 0x000000b766ae7223 */ /* 0x000fe20000010035 */
[----:B------:R-:W-:Y:S01]  /*52a0*/  FMUL.FTZ R53, R68, R177 ;  /* 0x000000b144357220 */ /* 0x000fe20000410000 */
[----:B------:R-:W-:Y:S01]  /*52b0*/  FMUL.FTZ R164, R172, R158 ;  /* 0x0000009eaca47220 */ /* 0x000fe20000410000 */
[----:B------:R-:W-:Y:S01]  /*52c0*/  FFMA.FTZ R199, R194, R199, -R200 ;  /* 0x000000c7c2c77223 */ /* 0x000fe200000108c8 */
[----:B------:R-:W-:Y:S01]  /*52d0*/  FMUL.FTZ R163, R87, R166 ;  /* 0x000000a657a37220 */ /* 0x000fe20000410000 */
[----:B------:R-:W-:Y:S01]  /*52e0*/  FADD.FTZ R200, -R118, R183 ;  /* 0x000000b776c87221 */ /* 0x000fe20000010100 */
[-C--:B------:R-:W-:Y:S01]  /*52f0*/  FFMA.FTZ R168, R169, R53.reuse, -R164 ;  /* 0x00000035a9a87223 */ /* 0x080fe200000108a4 */
[----:B------:R-:W-:Y:S01]  /*5300*/  FMUL.FTZ R164, R172, R53 ;  /* 0x00000035aca47220 */ /* 0x000fe20000410000 */
[----:B------:R-:W-:Y:S01]  /*5310*/  FADD.FTZ R199, R202, R199 ;  /* 0x000000c7cac77221 */ /* 0x000fe20000010000 */
[----:B------:R-:W-:Y:S01]  /*5320*/  FMUL.FTZ R183, R185, R163 ;  /* 0x000000a3b9b77220 */ /* 0x000fe20000410000 */
[----:B------:R-:W-:Y:S01]  /*5330*/  FFMA.FTZ R175, R175, R196, R204 ;  /* 0x000000c4afaf7223 */ /* 0x000fe200000100cc */
[----:B------:R-:W-:Y:S01]  /*5340*/  FFMA.FTZ R164, R169, R158, R164 ;  /* 0x0000009ea9a47223 */ /* 0x000fe200000100a4 */
[----:B------:R-:W-:Y:S01]  /*5350*/  FADD.FTZ R168, R199, R168 ;  /* 0x000000a8c7a87221 */ /* 0x000fe20000010000 */
[----:B------:R-:W-:Y:S01]  /*5360*/  FFMA.FTZ R196, R102, -R185, R55 ;  /* 0x800000b966c47223 */ /* 0x000fe20000010037 */
[----:B------:R-:W-:Y:S01]  /*5370*/  FFMA.FTZ R208, R200, R205, -R183 ;  /* 0x000000cdc8d07223 */ /* 0x000fe200000108b7 */
[----:B------:R-:W-:Y:S01]  /*5380*/  FADD.FTZ R164, R201, R164 ;  /* 0x000000a4c9a47221 */ /* 0x000fe20000010000 */
[----:B------:R-:W-:Y:S01]  /*5390*/  FADD.FTZ R167, R168, R167 ;  /* 0x000000a7a8a77221 */ /* 0x000fe20000010000 */
[----:B------:R-:W-:Y:S01]  /*53a0*/  FMUL.FTZ R53, R57, R173 ;  /* 0x000000ad39357220 */ /* 0x000fe20000410000 */
[----:B------:R-:W-:Y:S01]  /*53b0*/  FFMA.FTZ R55, R103, R190, R174 ;  /* 0x000000be67377223 */ /* 0x000fe200000100ae */
[----:B------:R-:W-:Y:S01]  /*53c0*/  FADD.FTZ R195, R164, R195 ;  /* 0x000000c3a4c37221 */ /* 0x000fe20000010000 */
[C---:B------:R-:W-:Y:S01]  /*53d0*/  FMUL.FTZ R164, R88.reuse, R160 ;  /* 0x000000a058a47220 */ /* 0x040fe20000410000 */
[----:B------:R-:W-:Y:S01]  /*53e0*/  FMUL.FTZ R168, R88, R161 ;  /* 0x000000a158a87220 */ /* 0x000fe20000410000 */
[----:B------:R-:W-:Y:S01]  /*53f0*/  FADD.FTZ R183, -R119, R190 ;  /* 0x000000be77b77221 */ /* 0x000fe20000010100 */
[----:B------:R-:W-:Y:S01]  /*5400*/  FMUL.FTZ R205, R185, R205 ;  /* 0x000000cdb9cd7220 */ /* 0x000fe20000410000 */
[----:B------:R-:W-:Y:S01]  /*5410*/  FMUL.FTZ R174, R186, R164 ;  /* 0x000000a4baae7220 */ /* 0x000fe20000410000 */
[----:B------:R-:W-:Y:S01]  /*5420*/  FADD.FTZ R167, R167, R52 ;  /* 0x00000034a7a77221 */ /* 0x000fe20000010000 */
[-C--:B------:R-:W-:Y:S01]  /*5430*/  FFMA.FTZ R53, R56, R177.reuse, -R53 ;  /* 0x000000b138357223 */ /* 0x080fe20000010835 */
[----:B------:R-:W-:Y:S01]  /*5440*/  FMUL.FTZ R177, R57, R177 ;  /* 0x000000b139b17220 */ /* 0x000fe20000410000 */
[-C--:B------:R-:W-:Y:S01]  /*5450*/  FFMA.FTZ R174, R183, R168.reuse, -R174 ;  /* 0x000000a8b7ae7223 */ /* 0x080fe200000108ae */
[----:B------:R-:W-:Y:S01]  /*5460*/  FFMA.FTZ R205, R200, R163, R205 ;  /* 0x000000a3c8cd7223 */ /* 0x000fe200000100cd */
[----:B------:R-:W-:Y:S01]  /*5470*/  FADD.FTZ R54, R195, R54 ;  /* 0x00000036c3367221 */ /* 0x000fe20000010000 */
[----:B------:R-:W-:Y:S01]  /*5480*/  FMUL.FTZ R168, R186, R168 ;  /* 0x000000a8baa87220 */ /* 0x000fe20000410000 */
[----:B------:R-:W-:Y:S01]  /*5490*/  FADD.FTZ R167, R167, R208 ;  /* 0x000000d0a7a77221 */ /* 0x000fe20000010000 */
[----:B------:R-:W-:Y:S01]  /*54a0*/  FFMA.FTZ R52, R56, R173, R177 ;  /* 0x000000ad38347223 */ /* 0x000fe200000100b1 */
[----:B------:R-:W-:Y:S01]  /*54b0*/  FMUL.FTZ R202, R200, R203 ;  /* 0x000000cbc8ca7220 */ /* 0x000fe20000410000 */
[----:B------:R-:W-:Y:S01]  /*54c0*/  FADD.FTZ R54, R54, R205 ;  /* 0x000000cd36367221 */ /* 0x000fe20000010000 */
[----:B------:R-:W-:Y:S01]  /*54d0*/  FFMA.FTZ R177, R183, R164, R168 ;  /* 0x000000a4b7b17223 */ /* 0x000fe200000100a8 */
[----:B------:R-:W-:Y:S01]  /*54e0*/  FADD.FTZ R174, R167, R174 ;  /* 0x000000aea7ae7221 */ /* 0x000fe20000010000 */
[----:B------:R-:W-:Y:S01]  /*54f0*/  FMUL.FTZ R167, R89, R155 ;  /* 0x0000009b59a77220 */ /* 0x000fe20000410000 */
[----:B------:R-:W-:Y:S01]  /*5500*/  FMUL.FTZ R169, R169, R52 ;  /* 0x00000034a9a97220 */ /* 0x000fe20000410000 */
[----:B------:R-:W-:Y:S01]  /*5510*/  FFMA.FTZ R185, R185, R206, R202 ;  /* 0x000000ceb9b97223 */ /* 0x000fe200000100ca */
[----:B------:R-:W-:Y:S01]  /*5520*/  FADD.FTZ R54, R54, R177 ;  /* 0x000000b136367221 */ /* 0x000fe20000010000 */
[----:B------:R-:W-:Y:S01]  /*5530*/  FFMA.FTZ R52, R104, R193, R55 ;  /* 0x000000c168347223 */ /* 0x000fe20000010037 */
[----:B------:R-:W-:Y:S01]  /*5540*/  FMUL.FTZ R177, R89, R156 ;  /* 0x0000009c59b17220 */ /* 0x000fe20000410000 */
[----:B------:R-:W-:Y:S01]  /*5550*/  FADD.FTZ R190, -R120, R193 ;  /* 0x000000c178be7221 */ /* 0x000fe20000010100 */
[----:B------:R-:W-:Y:S01]  /*5560*/  FMUL.FTZ R55, R143, R167 ;  /* 0x000000a78f377220 */ /* 0x000fe20000410000 */
[----:B------:R-:W-:Y:S01]  /*5570*/  FADD.FTZ R202, R121, R140 ;  /* 0x0000008c79ca7221 */ /* 0x000fe20000010000 */
[----:B------:R-:W-:Y:S01]  /*5580*/  FMUL.FTZ R168, R90, R62 ;  /* 0x0000003e5aa87220 */ /* 0x000fe20000410000 */
[----:B------:R-:W-:Y:S01]  /*5590*/  FADD.FTZ R140, RZ, R130 ;  /* 0x00000082ff8c7221 */ /* 0x000fe20000010000 */
[----:B------:R-:W-:Y:S01]  /*55a0*/  FFMA.FTZ R171, R42, R171, R175 ;  /* 0x000000ab2aab7223 */ /* 0x000fe200000100af */
[----:B------:R-:W-:Y:S01]  /*55b0*/  FMUL.FTZ R175, R57, R160 ;  /* 0x000000a039af7220 */ /* 0x000fe20000410000 */
[----:B------:R-:W-:Y:S01]  /*55c0*/  FFMA.FTZ R193, R190, R177, -R55 ;  /* 0x000000b1bec17223 */ /* 0x000fe20000010837 */
[----:B------:R-:W-:Y:S01]  /*55d0*/  FFMA.FTZ R195, R105, R202, R52 ;  /* 0x000000ca69c37223 */ /* 0x000fe20000010034 */
[----:B------:R-:W-:Y:S01]  /*55e0*/  FMUL.FTZ R200, R90, R63 ;  /* 0x0000003f5ac87220 */ /* 0x000fe20000410000 */
[----:B------:R-:W-:Y:S01]  /*55f0*/  FMUL.FTZ R177, R143, R177 ;  /* 0x000000b18fb17220 */ /* 0x000fe20000410000 */
[----:B------:R-:W-:Y:S01]  /*5600*/  FADD.FTZ R199, -R121, R202 ;  /* 0x000000ca79c77221 */ /* 0x000fe20000010100 */
[----:B------:R-:W-:Y:S01]  /*5610*/  FMUL.FTZ R52, R140, R168 ;  /* 0x000000a88c347220 */ /* 0x000fe20000410000 */
[-C--:B------:R-:W-:Y:S01]  /*5620*/  FFMA.FTZ R175, R56, R161.reuse, -R175 ;  /* 0x000000a138af7223 */ /* 0x080fe200000108af */
[----:B------:R-:W-:Y:S01]  /*5630*/  FMUL.FTZ R161, R57, R161 ;  /* 0x000000a139a17220 */ /* 0x000fe20000410000 */
[----:B------:R-:W-:Y:S01]  /*5640*/  FFMA.FTZ R177, R190, R167, R177 ;  /* 0x000000a7beb17223 */ /* 0x000fe200000100b1 */
[----:B------:R-:W-:Y:S01]  /*5650*/  FFMA.FTZ R201, R199, R200, -R52 ;  /* 0x000000c8c7c97223 */ /* 0x000fe20000010834 */
[----:B------:R-:W-:Y:S01]  /*5660*/  FFMA.FTZ R55, R103, -R186, R196 ;  /* 0x800000ba67377223 */ /* 0x000fe200000100c4 */
[----:B------:R-:W-:Y:S01]  /*5670*/  FMUL.FTZ R200, R140, R200 ;  /* 0x000000c88cc87220 */ /* 0x000fe20000410000 */
[----:B------:R-:W-:Y:S01]  /*5680*/  FADD.FTZ R177, R54, R177 ;  /* 0x000000b136b17221 */ /* 0x000fe20000010000 */
[----:B------:R-:W-:Y:S01]  /*5690*/  FFMA.FTZ R52, R56, R160, R161 ;  /* 0x000000a038347223 */ /* 0x000fe200000100a1 */
[----:B------:R-:W-:Y:S01]  /*56a0*/  FFMA.FTZ R54, R104, -R143, R55 ;  /* 0x8000008f68367223 */ /* 0x000fe20000010037 */
[----:B------:R-:W-:Y:S01]  /*56b0*/  FFMA.FTZ R200, R199, R168, R200 ;  /* 0x000000a8c7c87223 */ /* 0x000fe200000100c8 */
[----:B------:R-:W-:Y:S01]  /*56c0*/  FADD.FTZ R174, R174, R193 ;  /* 0x000000c1aeae7221 */ /* 0x000fe20000010000 */
[----:B------:R-:W-:Y:S01]  /*56d0*/  FMUL.FTZ R183, R183, R52 ;  /* 0x00000034b7b77220 */ /* 0x000fe20000410000 */
[----:B------:R-:W-:Y:S01]  /*56e0*/  FFMA.FTZ R193, R105, -R140, R54 ;  /* 0x8000008c69c17223 */ /* 0x000fe20000010036 */
[----:B------:R-:W-:Y:S01]  /*56f0*/  FADD.FTZ R52, R177, R200 ;  /* 0x000000c8b1347221 */ /* 0x000fe20000010000 */
[----:B------:R-:W-:Y:S01]  /*5700*/  FADD.FTZ R174, R174, R201 ;  /* 0x000000c9aeae7221 */ /* 0x000fe20000010000 */
[C---:B------:R-:W-:Y:S01]  /*5710*/  FMUL.FTZ R55, R57.reuse, R155 ;  /* 0x0000009b39377220 */ /* 0x040fe20000410000 */
[----:B------:R-:W0:Y:S01]  /*5720*/  SHFL.DOWN PT, R201, R195, 0x1, 0x1f ;  /* 0x08201f00c3c97f89 */ /* 0x000e2200000e0000 */
[----:B------:R-:W-:Y:S01]  /*5730*/  FFMA.FTZ R161, R36, R166, R185 ;  /* 0x000000a624a17223 */ /* 0x000fe200000100b9 */
[----:B------:R-:W-:Y:S01]  /*5740*/  FFMA.FTZ R130, R172, R53, R169 ;  /* 0x00000035ac827223 */ /* 0x000fe200000100a9 */
[C---:B------:R-:W-:Y:S01]  /*5750*/  FFMA.FTZ R166, R56.reuse, R156, -R55 ;  /* 0x0000009c38a67223 */ /* 0x040fe20000010837 */
[----:B------:R-:W1:Y:S01]  /*5760*/  SHFL.DOWN PT, R200, R193, 0x1, 0x1f ;  /* 0x08201f00c1c87f89 */ /* 0x000e6200000e0000 */
[C---:B------:R-:W-:Y:S01]  /*5770*/  FMUL.FTZ R55, R57.reuse, R176 ;  /* 0x000000b039377220 */ /* 0x040fe20000410000 */
[C---:B------:R-:W-:Y:S01]  /*5780*/  FMUL.FTZ R53, R57.reuse, R178 ;  /* 0x000000b239357220 */ /* 0x040fe20000410000 */
[----:B------:R-:W-:Y:S01]  /*5790*/  FMUL.FTZ R156, R57, R156 ;  /* 0x0000009c399c7220 */ /* 0x000fe20000410000 */
[----:B------:R-:W2:Y:S01]  /*57a0*/  SHFL.DOWN PT, R177, R52, 0x1, 0x1f ;  /* 0x08201f0034b17f89 */ /* 0x000ea200000e0000 */
[C---:B------:R-:W-:Y:S01]  /*57b0*/  FFMA.FTZ R178, R56.reuse, R178, -R55 ;  /* 0x000000b238b27223 */ /* 0x040fe20000010837 */
[C---:B------:R-:W-:Y:S01]  /*57c0*/  FFMA.FTZ R53, R56.reuse, R176, R53 ;  /* 0x000000b038357223 */ /* 0x040fe20000010035 */
[----:B------:R-:W-:Y:S01]  /*57d0*/  FFMA.FTZ R55, R56, R155, R156 ;  /* 0x0000009b38377223 */ /* 0x000fe2000001009c */
[----:B------:R-:W3:Y:S01]  /*57e0*/  SHFL.DOWN PT, R196, R174, 0x1, 0x1f ;  /* 0x08201f00aec47f89 */ /* 0x000ee200000e0000 */
[----:B------:R-:W-:Y:S01]  /*57f0*/  MOV R54, R195 ;  /* 0x000000c300367202 */ /* 0x000fe20000000f00 */
[----:B------:R-:W-:Y:S01]  /*5800*/  FMUL.FTZ R194, R194, R53 ;  /* 0x00000035c2c27220 */ /* 0x000fe20000410000 */
[----:B------:R-:W-:Y:S01]  /*5810*/  FMUL.FTZ R190, R190, R55 ;  /* 0x00000037bebe7220 */ /* 0x000fe20000410000 */
[----:B------:R-:W-:Y:S01]  /*5820*/  MOV R55, R193 ;  /* 0x000000c100377202 */ /* 0x000fe20000000f00 */
[----:B------:R-:W-:Y:S01]  /*5830*/  FFMA.FTZ R186, R186, R175, R183 ;  /* 0x000000afbaba7223 */ /* 0x000fe200000100b7 */
[----:B------:R-:W-:Y:S01]  /*5840*/  MOV R53, R174 ;  /* 0x000000ae00357202 */ /* 0x000fe20000000f00 */
[----:B------:R-:W-:Y:S01]  /*5850*/  FFMA.FTZ R130, R41, R173, R130 ;  /* 0x000000ad29827223 */ /* 0x000fe20000010082 */
[-C--:B------:R-:W-:Y:S01]  /*5860*/  FMUL.FTZ R173, R57, R63.reuse ;  /* 0x0000003f39ad7220 */ /* 0x080fe20000410000 */
[----:B------:R-:W-:Y:S01]  /*5870*/  FFMA.FTZ R169, R143, R166, R190 ;  /* 0x000000a68fa97223 */ /* 0x000fe200000100be */
[C---:B------:R-:W-:Y:S01]  /*5880*/  FMUL.FTZ R143, R57.reuse, R62 ;  /* 0x0000003e398f7220 */ /* 0x040fe20000410000 */
[C---:B------:R-:W-:Y:S01]  /*5890*/  FMUL.FTZ R156, R57.reuse, R180 ;  /* 0x000000b4399c7220 */ /* 0x040fe20000410000 */
[----:B0-----:R-:W-:Y:S01]  /*58a0*/  @!P2 FADD.FTZ R54, R54, R201 ;  /* 0x000000c93636a221 */ /* 0x001fe20000010000 */
[C---:B------:R-:W-:Y:S01]  /*58b0*/  FFMA.FTZ R166, R56.reuse, R62, R173 ;  /* 0x0000003e38a67223 */ /* 0x040fe200000100ad */
[C---:B------:R-:W-:Y:S01]  /*58c0*/  FFMA.FTZ R175, R56.reuse, R63, -R143 ;  /* 0x0000003f38af7223 */ /* 0x040fe2000001088f */
[-C--:B------:R-:W-:Y:S01]  /*58d0*/  FMUL.FTZ R143, R57, R181.reuse ;  /* 0x000000b5398f7220 */ /* 0x080fe20000410000 */
[----:B-1----:R-:W-:Y:S01]  /*58e0*/  @!P2 FADD.FTZ R55, R55, R200 ;  /* 0x000000c83737a221 */ /* 0x002fe20000010000 */
[----:B------:R-:W0:Y:S01]  /*58f0*/  SHFL.DOWN PT, R183, R54, 0x2, 0x1f ;  /* 0x08401f0036b77f89 */ /* 0x000e2200000e0000 */
[----:B------:R-:W-:Y:S01]  /*5900*/  FMUL.FTZ R199, R199, R166 ;  /* 0x000000a6c7c77220 */ /* 0x000fe20000410000 */
[----:B------:R-:W-:Y:S01]  /*5910*/  FFMA.FTZ R181, R56, R181, -R156 ;  /* 0x000000b538b57223 */ /* 0x000fe2000001089c */
        /* <DEDUP_REMOVED lines=8> */
[C---:B------:R-:W-:Y:S01]  /*59a0*/  FMUL.FTZ R143, R57.reuse, R184 ;  /* 0x000000b8398f7220 */ /* 0x040fe20000410000 */
[----:B------:R-:W3:Y:S01]  /*59b0*/  SHFL.DOWN PT, R172, R53, 0x2, 0x1f ;  /* 0x08401f0035ac7f89 */ /* 0x000ee200000e0000 */
[----:B------:R-:W-:Y:S01]  /*59c0*/  FFMA.FTZ R63, R40, R176, R165 ;  /* 0x000000b0283f7223 */ /* 0x000fe200000100a5 */
[-C--:B------:R-:W-:Y:S01]  /*59d0*/  FMUL.FTZ R165, R57, R182.reuse ;  /* 0x000000b639a57220 */ /* 0x080fe20000410000 */
[C---:B------:R-:W-:Y:S01]  /*59e0*/  FFMA.FTZ R143, R56.reuse, R182, R143 ;  /* 0x000000b6388f7223 */ /* 0x040fe2000001008f */
[----:B------:R-:W-:Y:S01]  /*59f0*/  FMUL.FTZ R179, R179, R156 ;  /* 0x0000009cb3b37220 */ /* 0x000fe20000410000 */
[----:B------:R-:W-:Y:S01]  /*5a00*/  FFMA.FTZ R156, R39, R62, R140 ;  /* 0x0000003e279c7223 */ /* 0x000fe2000001008c */
[----:B------:R-:W-:Y:S01]  /*5a10*/  FFMA.FTZ R184, R56, R184, -R165 ;  /* 0x000000b838b87223 */ /* 0x000fe200000108a5 */
[----:B------:R-:W-:Y:S01]  /*5a20*/  FMUL.FTZ R170, R170, R143 ;  /* 0x0000008faaaa7220 */ /* 0x000fe20000410000 */
[C---:B------:R-:W-:Y:S01]  /*5a30*/  FMUL.FTZ R143, R57.reuse, R189 ;  /* 0x000000bd398f7220 */ /* 0x040fe20000410000 */
[----:B------:R-:W-:Y:S01]  /*5a40*/  FMUL.FTZ R62, R57, R191 ;  /* 0x000000bf393e7220 */ /* 0x000fe20000410000 */
[----:B------:R-:W-:Y:S01]  /*5a50*/  FFMA.FTZ R155, R38, R155, R169 ;  /* 0x0000009b269b7223 */ /* 0x000fe200000100a9 */
[----:B------:R-:W-:Y:S01]  /*5a60*/  FFMA.FTZ R173, R159, R184, R170 ;  /* 0x000000b89fad7223 */ /* 0x000fe200000100aa */
[----:B0-----:R-:W-:Y:S01]  /*5a70*/  @!P2 FADD.FTZ R54, R54, R183 ;  /* 0x000000b73636a221 */ /* 0x001fe20000010000 */
[C---:B------:R-:W-:Y:S01]  /*5a80*/  FFMA.FTZ R143, R56.reuse, R187, R143 ;  /* 0x000000bb388f7223 */ /* 0x040fe2000001008f */
[-C--:B------:R-:W-:Y:S01]  /*5a90*/  FFMA.FTZ R159, R56, R141.reuse, R62 ;  /* 0x0000008d389f7223 */ /* 0x080fe2000001003e */
[----:B------:R-:W-:Y:S01]  /*5aa0*/  FMUL.FTZ R140, R57, R141 ;  /* 0x0000008d398c7220 */ /* 0x000fe20000410000 */
[----:B-1----:R-:W-:Y:S01]  /*5ab0*/  @!P2 FADD.FTZ R55, R55, R174 ;  /* 0x000000ae3737a221 */ /* 0x002fe20000010000 */
[----:B------:R-:W-:Y:S01]  /*5ac0*/  FMUL.FTZ R169, R192, R143 ;  /* 0x0000008fc0a97220 */ /* 0x000fe20000410000 */
[----:B------:R-:W-:Y:S01]  /*5ad0*/  FMUL.FTZ R188, R188, R159 ;  /* 0x0000009fbcbc7220 */ /* 0x000fe20000410000 */
[C---:B------:R-:W-:Y:S01]  /*5ae0*/  FMUL.FTZ R143, R57.reuse, R132 ;  /* 0x00000084398f7220 */ /* 0x040fe20000410000 */
[----:B--2---:R-:W-:Y:S01]  /*5af0*/  @!P2 FADD.FTZ R52, R52, R177 ;  /* 0x000000b13434a221 */ /* 0x004fe20000010000 */
[-C--:B------:R-:W-:Y:S01]  /*5b00*/  FMUL.FTZ R159, R57, R122.reuse ;  /* 0x0000007a399f7220 */ /* 0x080fe20000410000 */
[----:B------:R-:W0:Y:S01]  /*5b10*/  SHFL.DOWN PT, R177, R54, 0x4, 0x1f ;  /* 0x08801f0036b17f89 */ /* 0x000e2200000e0000 */
[----:B------:R-:W-:Y:S01]  /*5b20*/  FFMA.FTZ R62, R56, R122, R143 ;  /* 0x0000007a383e7223 */ /* 0x000fe2000001008f */
[----:B---3--:R-:W-:Y:S01]  /*5b30*/  @!P2 FADD.FTZ R53, R53, R172 ;  /* 0x000000ac3535a221 */ /* 0x008fe20000010000 */
[----:B------:R-:W-:Y:S01]  /*5b40*/  ISETP.GT.AND P2, PT, R80, 0x1b, PT ;  /* 0x0000001b5000780c */ /* 0x000fe20003f44270 */
[----:B------:R-:W1:Y:S01]  /*5b50*/  SHFL.DOWN PT, R172, R55, 0x4, 0x1f ;  /* 0x08801f0037ac7f89 */ /* 0x000e6200000e0000 */
[C---:B------:R-:W-:Y:S01]  /*5b60*/  FFMA.FTZ R132, R56.reuse, R132, -R159 ;  /* 0x0000008438847223 */ /* 0x040fe2000001089f */
[----:B------:R-:W-:Y:S01]  /*5b70*/  FFMA.FTZ R140, R56, R191, -R140 ;  /* 0x000000bf388c7223 */ /* 0x000fe2000001088c */
[----:B------:R-:W-:Y:S01]  /*5b80*/  FMUL.FTZ R62, R137, R62 ;  /* 0x0000003e893e7220 */ /* 0x000fe20000410000 */
[----:B------:R-:W2:Y:S01]  /*5b90*/  SHFL.DOWN PT, R175, R52, 0x4, 0x1f ;  /* 0x08801f0034af7f89 */ /* 0x000ea200000e0000 */
[----:B------:R-:W-:Y:S01]  /*5ba0*/  FMUL.FTZ R165, R57, R187 ;  /* 0x000000bb39a57220 */ /* 0x000fe20000410000 */
[----:B------:R-:W-:Y:S01]  /*5bb0*/  FFMA.FTZ R153, R153, R140, R188 ;  /* 0x0000008c99997223 */ /* 0x000fe200000100bc */
[----:B------:R-:W-:Y:S01]  /*5bc0*/  FFMA.FTZ R140, R65, R132, R62 ;  /* 0x00000084418c7223 */ /* 0x000fe2000001003e */
[----:B------:R-:W3:Y:S01]  /*5bd0*/  SHFL.DOWN PT, R166, R53, 0x4, 0x1f ;  /* 0x08801f0035a67f89 */ /* 0x000ee200000e0000 */
[C---:B------:R-:W-:Y:S01]  /*5be0*/  FMUL.FTZ R65, R57.reuse, R127 ;  /* 0x0000007f39417220 */ /* 0x040fe20000410000 */
[----:B------:R-:W-:Y:S01]  /*5bf0*/  FFMA.FTZ R153, R44, R141, R153 ;  /* 0x0000008d2c997223 */ /* 0x000fe20000010099 */
[CC--:B------:R-:W-:Y:S01]  /*5c00*/  FMUL.FTZ R141, R57.reuse, R135.reuse ;  /* 0x00000087398d7220 */ /* 0x0c0fe20000410000 */
[C---:B------:R-:W-:Y:S01]  /*5c10*/  FMUL.FTZ R62, R57.reuse, R138 ;  /* 0x0000008a393e7220 */ /* 0x040fe20000410000 */
[C---:B------:R-:W-:Y:S01]  /*5c20*/  FFMA.FTZ R137, R56.reuse, R135, R65 ;  /* 0x0000008738897223 */ /* 0x040fe20000010041 */
[C---:B------:R-:W-:Y:S01]  /*5c30*/  FMUL.FTZ R65, R57.reuse, R128 ;  /* 0x0000008039417220 */ /* 0x040fe20000410000 */
[C---:B------:R-:W-:Y:S01]  /*5c40*/  FFMA.FTZ R141, R56.reuse, R127, -R141 ;  /* 0x0000007f388d7223 */ /* 0x040fe2000001088d */
[CC--:B------:R-:W-:Y:S01]  /*5c50*/  FMUL.FTZ R127, R57.reuse, R134.reuse ;  /* 0x00000086397f7220 */ /* 0x0c0fe20000410000 */
[C---:B------:R-:W-:Y:S01]  /*5c60*/  FFMA.FTZ R165, R56.reuse, R189, -R165 ;  /* 0x000000bd38a57223 */ /* 0x040fe200000108a5 */
[----:B------:R-:W-:Y:S01]  /*5c70*/  FFMA.FTZ R132, R56, R134, R65 ;  /* 0x0000008638847223 */ /* 0x000fe20000010041 */
[-C--:B------:R-:W-:Y:S01]  /*5c80*/  FMUL.FTZ R65, R57, R125.reuse ;  /* 0x0000007d39417220 */ /* 0x080fe20000410000 */
[----:B0-----:R-:W-:Y:S01]  /*5c90*/  @!P2 FADD.FTZ R54, R54, R177 ;  /* 0x000000b13636a221 */ /* 0x001fe20000010000 */
[----:B------:R-:W-:Y:S01]  /*5ca0*/  FFMA.FTZ R57, R56, R125, R62 ;  /* 0x0000007d38397223 */ /* 0x000fe2000001003e */
[----:B------:R-:W-:Y:S01]  /*5cb0*/  FMUL.FTZ R137, R144, R137 ;  /* 0x0000008990897220 */ /* 0x000fe20000410000 */
[C---:B------:R-:W-:Y:S01]  /*5cc0*/  FFMA.FTZ R65, R56.reuse, R138, -R65 ;  /* 0x0000008a38417223 */ /* 0x040fe20000010841 */
[----:B-1----:R-:W-:Y:S01]  /*5cd0*/  @!P2 FADD.FTZ R55, R55, R172 ;  /* 0x000000ac3737a221 */ /* 0x002fe20000010000 */
[----:B------:R-:W0:Y:S01]  /*5ce0*/  SHFL.DOWN PT, R159, R54, 0x8, 0x1f ;  /* 0x09001f00369f7f89 */ /* 0x000e2200000e0000 */
[----:B------:R-:W-:Y:S01]  /*5cf0*/  FFMA.FTZ R128, R56, R128, -R127 ;  /* 0x0000008038807223 */ /* 0x000fe2000001087f */
[----:B------:R-:W-:Y:S01]  /*5d00*/  FMUL.FTZ R132, R129, R132 ;  /* 0x0000008481847220 */ /* 0x000fe20000410000 */
[----:B--2---:R-:W-:Y:S01]  /*5d10*/  @!P2 FADD.FTZ R52, R52, R175 ;  /* 0x000000af3434a221 */ /* 0x004fe20000010000 */
[----:B------:R-:W1:Y:S01]  /*5d20*/  SHFL.DOWN PT, R170, R55, 0x8, 0x1f ;  /* 0x09001f0037aa7f89 */ /* 0x000e6200000e0000 */
[----:B------:R-:W-:Y:S01]  /*5d30*/  FMUL.FTZ R57, R136, R57 ;  /* 0x0000003988397220 */ /* 0x000fe20000410000 */
        /* <DEDUP_REMOVED lines=32> */
.L_x_13892:
[----:B------:R-:W-:Y:S05]  /*5f40*/  BSYNC.RECONVERGENT B0 ;  /* 0x0000000000007941 */ /* 0x000fea0003800200 */
.L_x_13891:
        /* <DEDUP_REMOVED lines=38> */
[----:B---34-:R-:W0:Y:S04]  /*61b0*/  @P1 LDS.64 R2, [UR18+0x35a0] ;  /* 0x0035a012ff021984 */ /* 0x018e280008000a00 */
[----:B--2---:R-:W2:Y:S01]  /*61c0*/  @P1 LDS.64 R56, [UR18+0x2da0] ;  /* 0x002da012ff381984 */ /* 0x004ea20008000a00 */
[----:B0-----:R-:W-:Y:S01]  /*61d0*/  @P1 FADD.FTZ R54, R54, R2 ;  /* 0x0000000236361221 */ /* 0x001fe20000010000 */
[----:B------:R-:W-:Y:S01]  /*61e0*/  @P1 FADD.FTZ R55, R55, R3 ;  /* 0x0000000337371221 */ /* 0x000fe20000010000 */
[----:B--2---:R-:W-:Y:S01]  /*61f0*/  @P1 FADD.FTZ R52, R52, R56 ;  /* 0x0000003834341221 */ /* 0x004fe20000010000 */
[----:B------:R-:W-:-:S03]  /*6200*/  @P1 FADD.FTZ R53, R53, R57 ;  /* 0x0000003935351221 */ /* 0x000fc60000010000 */
[----:B------:R0:W-:Y:S04]  /*6210*/  STS.64 [UR18+0x35a0], R54 ;  /* 0x0035a036ff007988 */ /* 0x0001e80008000a12 */
[----:B------:R0:W-:Y:S02]  /*6220*/  STS.64 [UR18+0x2da0], R52 ;  /* 0x002da034ff007988 */ /* 0x0001e40008000a12 */
.L_x_13894:
[----:B------:R-:W-:Y:S05]  /*6230*/  BSYNC.RECONVERGENT B0 ;  /* 0x0000000000007941 */ /* 0x000fea0003800200 */
.L_x_13893:
[----:B------:R-:W-:-:S04]  /*6240*/  UIADD3 UR6, UPT, UPT, UR6, 0x1, URZ ;  /* 0x0000000106067890 */ /* 0x000fc8000fffe0ff */
[----:B------:R-:W-:-:S09]  /*6250*/  UISETP.GE.AND UP0, UPT, UR6, UR21, UPT ;  /* 0x000000150600728c */ /* 0x000fd2000bf06270 */
[----:B------:R-:W-:Y:S05]  /*6260*/  BRA.U !UP0, `(.L_x_13895) ;  /* 0xffffffad08787547 */ /* 0x000fea000b83ffff */
.L_x_13877:
[----:B------:R-:W-:Y:S01]  /*6270*/  BAR.SYNC.DEFER_BLOCKING 0x0 ;  /* 0x0000000000007b1d */ /* 0x000fe20000010000 */
[----:B-1----:R-:W-:Y:S01]  /*6280*/  UIADD3 UR36, UPT, UPT, UR15, -0x1, URZ ;  /* 0xffffffff0f247890 */ /* 0x002fe2000fffe0ff */
[----:B------:R-:W-:Y:S01]  /*6290*/  FADD.FTZ R0, R83, R20 ;  /* 0x0000001453007221 */ /* 0x000fe20000010000 */
[----:B------:R-:W-:Y:S02]  /*62a0*/  UIADD3 UR28, UP1, UPT, UR28, -0x800, URZ ;  /* 0xfffff8001c1c7890 */ /* 0x000fe4000ff3e0ff */
[----:B------:R-:W-:Y:S01]  /*62b0*/  USHF.L.U32 UR20, UR36, 0x9, URZ ;  /* 0x0000000924147899 */ /* 0x000fe200080006ff */
[----:B------:R-:W1:Y:S01]  /*62c0*/  LDCU.64 UR30, c[0x0][0x4f8] ;  /* 0x00009f00ff1e77ac */ /* 0x000e620008000a00 */
[----:B------:R-:W5:Y:S01]  /*62d0*/  LDCU.64 UR32, c[0x0][0x500] ;  /* 0x0000a000ff2077ac */ /* 0x000f620008000a00 */
[----:B------:R-:W0:Y:S01]  /*62e0*/  LDCU.64 UR34, c[0x0][0x550] ;  /* 0x0000aa00ff2277ac */ /* 0x000e220008000a00 */
[----:B------:R-:W-:Y:S02]  /*62f0*/  USHF.R.S32.HI UR21, URZ, 0x1f, UR20 ;  /* 0x0000001fff157899 */ /* 0x000fe40008011414 */
[----:B------:R-:W-:-:S02]  /*6300*/  UIADD3 UR16, UP2, UPT, UR16, -0x800, URZ ;  /* 0xfffff80010107890 */ /* 0x000fc4000ff5e0ff */
[----:B------:R-:W-:Y:S01]  /*6310*/  UIADD3.X UR29, UPT, UPT, UR29, -0x1, URZ, UP1, !UPT ;  /* 0xffffffff1d1d7890 */ /* 0x000fe20008ffe4ff */
[----:B------:R-:W-:Y:S01]  /*6320*/  STS.128 [R78], R16 ;  /* 0x000000104e007388 */ /* 0x000fe20000000c00 */
[----:B-1----:R-:W-:Y:S02]  /*6330*/  UIMAD.WIDE.U32 UR18, UR25, UR30, UR20 ;  /* 0x0000001e191272a5 */ /* 0x002fe4000f8e0014 */
[----:B------:R-:W-:Y:S01]  /*6340*/  UIADD3.X UR17, UPT, UPT, UR17, -0x1, URZ, UP2, !UPT ;  /* 0xffffffff11117890 */ /* 0x000fe200097fe4ff */
[----:B------:R-:W-:Y:S01]  /*6350*/  STS.128 [R78+0x10], R12 ;  /* 0x0000100c4e007388 */ /* 0x000fe20000000c00 */
[----:B------:R-:W-:Y:S01]  /*6360*/  UIMAD UR19, UR25, UR31, UR19 ;  /* 0x0000001f191372a4 */ /* 0x000fe2000f8e0213 */
[----:B------:R-:W1:Y:S02]  /*6370*/  LDCU.64 UR30, c[0x0][0x520] ;  /* 0x0000a400ff1e77ac */ /* 0x000e640008000a00 */
[----:B------:R-:W-:Y:S01]  /*6380*/  STS.128 [R78+0x20], R8 ;  /* 0x000020084e007388 */ /* 0x000fe20000000c00 */
[----:B-----5:R-:W-:-:S03]  /*6390*/  UIMAD.WIDE.U32 UR18, UR8, UR32, UR18 ;  /* 0x00000020081272a5 */ /* 0x020fc6000f8e0012 */
[----:B------:R5:W-:Y:S01]  /*63a0*/  STS.128 [R78+0x30], R4 ;  /* 0x000030044e007388 */ /* 0x000be20000000c00 */
[----:B------:R-:W-:-:S03]  /*63b0*/  NOP ;  /* 0x0000000000007918 */ /* 0x000fc60000000000 */
[----:B------:R-:W2:Y:S01]  /*63c0*/  LDS.128 R36, [R79] ;  /* 0x000000004f247984 */ /* 0x000ea20000000c00 */
[----:B------:R-:W-:Y:S02]  /*63d0*/  UIMAD UR19, UR8, UR33, UR19 ;  /* 0x00000021081372a4 */ /* 0x000fe4000f8e0213 */
[----:B0-----:R-:W-:Y:S01]  /*63e0*/  ULEA UR6, UP0, UR18, UR34, 0x2 ;  /* 0x0000002212067291 */ /* 0x001fe2000f8010ff */
[----:B------:R-:W0:Y:S01]  /*63f0*/  LDS.128 R40, [R79+0x200] ;  /* 0x000200004f287984 */ /* 0x000e220000000c00 */
[----:B------:R-:W1:Y:S03]  /*6400*/  LDCU.64 UR32, c[0x0][0x560] ;  /* 0x0000ac00ff2077ac */ /* 0x000e660008000a00 */
[----:B------:R-:W1:Y:S01]  /*6410*/  LDS.128 R44, [R79+0x400] ;  /* 0x000400004f2c7984 */ /* 0x000e620000000c00 */
[----:B------:R-:W-:Y:S01]  /*6420*/  ULEA.HI.X UR18, UR18, UR35, UR19, 0x2, UP0 ;  /* 0x0000002312127291 */ /* 0x000fe200080f1413 */
[----:B----4-:R-:W-:Y:S01]  /*6430*/  MOV R2, UR6 ;  /* 0x0000000600027c02 */ /* 0x010fe20008000f00 */
[----:B-----5:R-:W-:Y:S01]  /*6440*/  FADD.FTZ R5, R0, R21 ;  /* 0x0000001500057221 */ /* 0x020fe20000010000 */
[----:B------:R-:W4:Y:S03]  /*6450*/  LDS.128 R16, [R79+0x600] ;  /* 0x000600004f107984 */ /* 0x000f260000000c00 */
[----:B---3--:R-:W-:Y:S01]  /*6460*/  MOV R3, UR18 ;  /* 0x0000001200037c02 */ /* 0x008fe20008000f00 */
[----:B------:R-:W-:-:S02]  /*6470*/  FADD.FTZ R0, R5, R22 ;  /* 0x0000001605007221 */ /* 0x000fc40000010000 */
[----:B------:R-:W-:Y:S02]  /*6480*/  IMAD.WIDE.U32 R2, R81, 0x10, R2 ;  /* 0x0000001051027825 */ /* 0x000fe400078e0002 */
[----:B------:R-:W3:Y:S02]  /*6490*/  LDCU.64 UR18, c[0x0][0x518] ;  /* 0x0000a300ff1277ac */ /* 0x000ee40008000a00 */
[----:B------:R-:W-:-:S04]  /*64a0*/  FADD.FTZ R5, R0, R23 ;  /* 0x0000001700057221 */ /* 0x000fc80000010000 */
[----:B------:R-:W-:Y:S01]  /*64b0*/  FADD.FTZ R0, R5, R24 ;  /* 0x0000001805007221 */ /* 0x000fe20000010000 */
[----:B---3--:R-:W-:Y:S01]  /*64c0*/  UIMAD.WIDE.U32 UR20, UR25, UR18, UR20 ;  /* 0x00000012191472a5 */ /* 0x008fe2000f8e0014 */
[----:B--2---:R-:W-:Y:S03]  /*64d0*/  STG.E.128 desc[UR22][R2.64], R36 ;  /* 0x0000002402007986 */ /* 0x004fe6000c101d16 */
[----:B------:R-:W-:Y:S01]  /*64e0*/  UIMAD UR19, UR25, UR19, UR21 ;  /* 0x00000013191372a4 */ /* 0x000fe2000f8e0215 */
[----:B0-----:R-:W-:Y:S02]  /*64f0*/  STG.E.128 desc[UR22][R2.64+0x200], R40 ;  /* 0x0002002802007986 */ /* 0x001fe4000c101d16 */
[----:B------:R-:W-:Y:S02]  /*6500*/  UMOV UR18, UR20 ;  /* 0x0000001400127c82 */ /* 0x000fe40008000000 */
[----:B-1----:R-:W-:Y:S01]  /*6510*/  STG.E.128 desc[UR22][R2.64+0x400], R44 ;  /* 0x0004002c02007986 */ /* 0x002fe2000c101d16 */
[----:B------:R-:W-:-:S03]  /*6520*/  UIMAD.WIDE.U32 UR18, UR8, UR30, UR18 ;  /* 0x0000001e081272a5 */ /* 0x000fc6000f8e0012 */
[----:B----4-:R0:W-:Y:S01]  /*6530*/  STG.E.128 desc[UR22][R2.64+0x600], R16 ;  /* 0x0006001002007986 */ /* 0x0101e2000c101d16 */
[----:B------:R-:W-:Y:S02]  /*6540*/  UIMAD UR19, UR8, UR31, UR19 ;  /* 0x0000001f081372a4 */ /* 0x000fe4000f8e0213 */
        /* <DEDUP_REMOVED lines=35> */
.L_x_13876:
        /* <DEDUP_REMOVED lines=33> */
.L_x_13898:
[----:B------:R-:W-:Y:S05]  /*6990*/  BSYNC.RECONVERGENT B0 ;  /* 0x0000000000007941 */ /* 0x000fea0003800200 */
.L_x_13897:
        /* <DEDUP_REMOVED lines=31> */
.L_x_13900:
[----:B------:R-:W-:Y:S05]  /*6b90*/  BSYNC.RECONVERGENT B0 ;  /* 0x0000000000007941 */ /* 0x000fea0003800200 */
.L_x_13899:
        /* <DEDUP_REMOVED lines=22> */
.L_x_13902:
        /* <DEDUP_REMOVED lines=66> */
.L_x_13901:
[----:B------:R-:W-:Y:S05]  /*7120*/  EXIT ;  /* 0x000000000000794d */ /* 0x000fea0003800000 */
.L_x_13903:
        /* <DEDUP_REMOVED lines=13> */
.L_x_18736:


//--------------------- .text._Z25selective_scan_bwd_kernelI32Selective_Scan_bwd_kernel_traitsILi32ELi16ELb1ELb0ELb0ELb0ELb1EfN3c107complexIfEEEEv12SSMParamsBwd --------------------------
	.section	.text._Z25selective_scan_bwd_kernelI32Selective_Scan_bwd_kernel_traitsILi32ELi16ELb1ELb0ELb0ELb0ELb1EfN3c107complexIfEEEEv12SSMParamsBwd,"ax",@progbits
	.align	128
        .global         _Z25selective_scan_bwd_kernelI32Selective_Scan_bwd_kernel_traitsILi32ELi16ELb1ELb0ELb0ELb0ELb1EfN3c107complexIfEEEEv12SSMParamsBwd
        .type           _Z25selective_scan_bwd_kernelI32Selective_Scan_bwd_kernel_traitsILi32ELi16ELb1ELb0ELb0ELb0ELb1EfN3c107complexIfEEEEv12SSMParamsBwd,@function
        .size           _Z25selective_scan_bwd_kernelI32Selective_Scan_bwd_kernel_traitsILi32ELi16ELb1ELb0ELb0ELb0ELb1EfN3c107complexIfEEEEv12SSMParamsBwd,(.L_x_18737 - _Z25selective_scan_bwd_kernelI32Selective_Scan_bwd_kernel_traitsILi32ELi16ELb1ELb0ELb0ELb0ELb1EfN3c107complexIfEEEEv12SSMParamsBwd)
        .other          _Z25selective_scan_bwd_kernelI32Selective_Scan_bwd_kernel_traitsILi32ELi16ELb1ELb0ELb0ELb0ELb1EfN3c107complexIfEEEEv12SSMParamsBwd,@"STO_CUDA_ENTRY STV_DEFAULT"
_Z25selective_scan_bwd_kernelI32Selective_Scan_bwd_kernel_traitsILi32ELi16ELb1ELb0ELb0ELb0ELb1EfN3c107complexIfEEEEv12SSMParamsBwd:
.text._Z25selective_scan_bwd_kernelI32Selective_Scan_bwd_kernel_traitsILi32ELi16ELb1ELb0ELb0ELb0ELb1EfN3c107complexIfEEEEv12SSMParamsBwd:
        /* <DEDUP_REMOVED lines=29> */
[----:B------:R-:W-:Y:S01]  /*01d0*/  UISETP.NE.U32.AND UP0, UPT, UR36, URZ, UPT ;  /* 0x000000ff2400728c */ /* 0x000fe2000bf05070 */
[----:B------:R-:W3:Y:S02]  /*01e0*/  LDCU.128 UR8, c[0x0][0x460] ;  /* 0x00008c00ff0877ac */ /* 0x000ee40008000c00 */
[----:B------:R1:W5:Y:S01]  /*01f0*/  @P0 LDG.E R71, desc[UR30][R2.64] ;  /* 0x0000001e02470981 */ /* 0x000362000c1e1900 */
[----:B----4-:R-:W-:Y:S02]  /*0200*/  UIMAD.WIDE.U32 UR6, UR29, UR20, URZ ;  /* 0x000000141d0672a5 */ /* 0x010fe4000f8e00ff */
[----:B------:R-:W-:Y:S02]  /*0210*/  UISETP.NE.AND.EX UP0, UPT, UR37, URZ, UPT, UP0 ;  /* 0x000000ff2500728c */ /* 0x000fe4000bf05300 */
[----:B0-----:R-:W-:Y:S01]  /*0220*/  UIMAD.WIDE.U32 UR14, UR29, UR24, URZ ;  /* 0x000000181d0e72a5 */ /* 0x001fe2000f8e00ff */
[----:B------:R-:W0:Y:S01]  /*0230*/  LDCU.64 UR36, c[0x0][0x3d8] ;  /* 0x00007b00ff2477ac */ /* 0x000e220008000a00 */
[----:B------:R-:W-:-:S02]  /*0240*/  UIMAD UR7, UR29, UR21, UR7 ;  /* 0x000000151d0772a4 */ /* 0x000fc4000f8e0207 */
[----:B------:R-:W-:Y:S02]  /*0250*/  UIMAD UR15, UR29, UR25, UR15 ;  /* 0x000000191d0f72a4 */ /* 0x000fe4000f8e020f */
[----:B------:R-:W-:Y:S02]  /*0260*/  UIMAD.WIDE.U32 UR16, UR12, UR22, UR6 ;  /* 0x000000160c1072a5 */ /* 0x000fe4000f8e0006 */
[----:B------:R-:W-:Y:S02]  /*0270*/  UIMAD.WIDE.U32 UR18, UR12, UR26, UR14 ;  /* 0x0000001a0c1272a5 */ /* 0x000fe4000f8e000e */
[----:B--2---:R-:W-:Y:S02]  /*0280*/  ULEA UR22, UR32, 0xfffffe00, 0x9 ;  /* 0xfffffe0020167891 */ /* 0x004fe4000f8e48ff */
[----:B------:R-:W-:Y:S02]  /*0290*/  UIMAD UR17, UR12, UR23, UR17 ;  /* 0x000000170c1172a4 */ /* 0x000fe4000f8e0211 */
[----:B------:R-:W-:-:S02]  /*02a0*/  UIADD3 UR18, UP3, UPT, UR22, UR18, URZ ;  /* 0x0000001216127290 */ /* 0x000fc4000ff7e0ff */
[----:B------:R-:W-:Y:S02]  /*02b0*/  UIADD3 UR25, UP1, UPT, UR22, UR16, URZ ;  /* 0x0000001016197290 */ /* 0x000fe4000ff3e0ff */
[----:B------:R-:W-:Y:S02]  /*02c0*/  USHF.R.S32.HI UR23, URZ, 0x1f, UR22 ;  /* 0x0000001fff177899 */ /* 0x000fe40008011416 */
[----:B---3--:R-:W-:Y:S02]  /*02d0*/  ULEA UR26, UP4, UR18, UR10, 0x2 ;  /* 0x0000000a121a7291 */ /* 0x008fe4000f8810ff */
[----:B------:R-:W-:Y:S01]  /*02e0*/  UIADD3.X UR10, UPT, UPT, UR23, UR17, URZ, UP1, !UPT ;  /* 0x00000011170a7290 */ /* 0x000fe20008ffe4ff */
[----:B------:R-:W2:Y:S01]  /*02f0*/  LDCU.64 UR14, c[0x0][0x3b8] ;  /* 0x00007700ff0e77ac */ /* 0x000ea20008000a00 */
[----:B0-----:R-:W-:Y:S02]  /*0300*/  UIMAD.WIDE.U32 UR16, UR12, UR36, URZ ;  /* 0x000000240c1072a5 */ /* 0x001fe4000f8e00ff */
[----:B------:R-:W-:-:S02]  /*0310*/  ULEA UR24, UP2, UR25, UR8, 0x2 ;  /* 0x0000000819187291 */ /* 0x000fc4000f8410ff */
[----:B------:R-:W-:Y:S02]  /*0320*/  UIMAD UR13, UR12, UR27, UR19 ;  /* 0x0000001b0c0d72a4 */ /* 0x000fe4000f8e0213 */
[----:B------:R-:W-:Y:S02]  /*0330*/  ULEA.HI.X UR25, UR25, UR9, UR10, 0x2, UP2 ;  /* 0x0000000919197291 */ /* 0x000fe400090f140a */
[----:B------:R-:W-:Y:S02]  /*0340*/  UIMAD UR10, UR12, UR37, UR17 ;  /* 0x000000250c0a72a4 */ /* 0x000fe4000f8e0211 */
[----:B------:R-:W-:Y:S01]  /*0350*/  UIADD3.X UR8, UPT, UPT, UR23, UR13, URZ, UP3, !UPT ;  /* 0x0000000d17087290 */ /* 0x000fe20009ffe4ff */
[----:B------:R-:W0:Y:S03]  /*0360*/  @UP0 LDCU UR17, c[0x0][0x384] ;  /* 0x00007080ff1107ac */ /* 0x000e260008000800 */
[----:B------:R-:W-:Y:S01]  /*0370*/  ULEA.HI.X UR11, UR18, UR11, UR8, 0x2, UP4 ;  /* 0x0000000b120b7291 */ /* 0x000fe2000a0f1408 */
[----:B------:R-:W3:Y:S01]  /*0380*/  LDCU.64 UR6, c[0x0][0x4a0] ;  /* 0x00009400ff0677ac */ /* 0x000ee20008000a00 */
[----:B--2---:R-:W-:Y:S01]  /*0390*/  UIMAD.WIDE.U32 UR18, UR12, UR14, URZ ;  /* 0x0000000e0c1272a5 */ /* 0x004fe2000f8e00ff */
[----:B------:R-:W2:Y:S01]  /*03a0*/  @UP0 LDCU UR14, c[0x0][0x38c] ;  /* 0x00007180ff0e07ac */ /* 0x000ea20008000800 */
[----:B------:R-:W4:Y:S01]  /*03b0*/  @UP0 LDCU.64 UR36, c[0x0][0x480] ;  /* 0x00009000ff2407ac */ /* 0x000f220008000a00 */
[----:B-1----:R-:W-:-:S02]  /*03c0*/  UIMAD.WIDE.U32 UR20, UR29, UR34, URZ ;  /* 0x000000221d1472a5 */ /* 0x002fc4000f8e00ff */
[----:B------:R-:W-:Y:S02]  /*03d0*/  ULEA UR13, UP1, UR16, UR4, 0x3 ;  /* 0x00000004100d7291 */ /* 0x000fe4000f8218ff */
[----:B0-----:R-:W-:Y:S02]  /*03e0*/  @UP0 UIMAD UR4, UR29, UR17, UR12 ;  /* 0x000000111d0402a4 */ /* 0x001fe4000f8e020c */
[----:B------:R-:W-:Y:S02]  /*03f0*/  UIMAD UR9, UR29, UR35, UR21 ;  /* 0x000000231d0972a4 */ /* 0x000fe4000f8e0215 */
[----:B------:R-:W-:Y:S01]  /*0400*/  @UP0 UIMAD UR4, UR4, UR32, URZ ;  /* 0x00000020040402a4 */ /* 0x000fe2000f8e02ff */
[----:B------:R-:W0:Y:S01]  /*0410*/  LDCU.64 UR34, c[0x0][0x448] ;  /* 0x00008900ff2277ac */ /* 0x000e220008000a00 */
[----:B------:R-:W-:Y:S02]  /*0420*/  UMOV UR8, UR20 ;  /* 0x0000001400087c82 */ /* 0x000fe40008000000 */
[----:B---3--:R-:W-:-:S02]  /*0430*/  UIMAD.WIDE.U32 UR8, UR12, UR6, UR8 ;  /* 0x000000060c0872a5 */ /* 0x008fc4000f8e0008 */
[----:B--2---:R-:W-:Y:S02]  /*0440*/  @UP0 UIMAD UR6, UR4, UR14, URZ ;  /* 0x0000000e040602a4 */ /* 0x004fe4000f8e02ff */
[----:B------:R-:W-:Y:S01]  /*0450*/  ULEA.HI.X UR16, UR16, UR5, UR10, 0x3, UP1 ;  /* 0x0000000510107291 */ /* 0x000fe200088f1c0a */
[----:B------:R-:W-:Y:S02]  /*0460*/  UMOV UR4, URZ ;  /* 0x000000ff00047c82 */ /* 0x000fe40008000000 */
[----:B------:R-:W-:Y:S01]  /*0470*/  UMOV UR5, URZ ;  /* 0x000000ff00057c82 */ /* 0x000fe20008000000 */
[----:B----4-:R-:W-:Y:S02]  /*0480*/  @UP0 UIMAD.WIDE UR4, UR6, 0x10, UR36 ;  /* 0x00000010060408a5 */ /* 0x010fe4000f8e0224 */
[----:B------:R-:W-:Y:S02]  /*0490*/  UISETP.GE.AND UP0, UPT, UR32, 0x1, UPT ;  /* 0x000000012000788c */ /* 0x000fe4000bf06270 */
[----:B------:R-:W-:-:S02]  /*04a0*/  UIMAD UR7, UR12, UR7, UR9 ;  /* 0x000000070c0772a4 */ /* 0x000fc4000f8e0209 */
[----:B------:R-:W-:Y:S01]  /*04b0*/  UIADD3 UR8, UP2, UPT, UR22, UR8, URZ ;  /* 0x0000000816087290 */ /* 0x000fe2000ff5e0ff */
[----:B------:R-:W-:Y:S01]  /*04c0*/  HFMA2 R79, -RZ, RZ, 0, 0 ;  /* 0x00000000ff4f7431 */ /* 0x000fe200000001ff */
[----:B------:R-:W-:Y:S02]  /*04d0*/  UIMAD UR15, UR12, UR15, UR19 ;  /* 0x0000000f0c0f72a4 */ /* 0x000fe4000f8e0213 */
[----:B------:R-:W-:Y:S02]  /*04e0*/  UIADD3.X UR21, UPT, UPT, UR23, UR7, URZ, UP2, !UPT ;  /* 0x0000000717157290 */ /* 0x000fe400097fe4ff */
[----:B0-----:R-:W-:Y:S02]  /*04f0*/  ULEA UR17, UP1, UR18, UR34, 0x3 ;  /* 0x0000002212117291 */ /* 0x001fe4000f8218ff */
        /* <DEDUP_REMOVED lines=9> */
[----:B------:R-:W-:Y:S01]  /*0590*/  UMOV UR23, UR24 ;  /* 0x0000001800177c82 */ /* 0x000fe20008000000 */
[----:B------:R-:W-:Y:S01]  /*05a0*/  UMOV UR24, 0x400 ;  /* 0x0000040000187882 */ /* 0x000fe20000000000 */
[----:B------:R-:W3:Y:S01]  /*05b0*/  LDCU UR22, c[0x0][0x394] ;  /* 0x00007280ff1677ac */ /* 0x000ee20008000800 */
[----:B------:R-:W-:Y:S01]  /*05c0*/  UMOV UR20, UR11 ;  /* 0x0000000b00147c82 */ /* 0x000fe20008000000 */
[----:B--2---:R-:W-:-:S04]  /*05d0*/  UIMAD.WIDE.U32 UR14, UR12, UR8, URZ ;  /* 0x000000080c0e72a5 */ /* 0x004fc8000f8e00ff */
[----:B------:R-:W-:Y:S02]  /*05e0*/  UIMAD UR19, UR12, UR9, UR15 ;  /* 0x000000090c1372a4 */ /* 0x000fe4000f8e020f */
[----:B-1----:R-:W-:Y:S01]  /*05f0*/  ULEA UR24, UR6, UR24, 0x18 ;  /* 0x0000001806187291 */ /* 0x002fe2000f8ec0ff */
[C---:B0-----:R-:W-:Y:S02]  /*0600*/  SHF.L.U32 R0, R74.reuse, 0x2, RZ ;  /* 0x000000024a007819 */ /* 0x041fe400000006ff */
[----:B------:R-:W-:Y:S02]  /*0610*/  LOP3.LUT R187, R74, 0x1f, RZ, 0xc0, !PT ;  /* 0x0000001f4abb7812 */ /* 0x000fe400078ec0ff */
[----:B------:R-:W-:Y:S02]  /*0620*/  LOP3.LUT R75, R0, 0xf80, RZ, 0xc0, !PT ;  /* 0x00000f80004b7812 */ /* 0x000fe400078ec0ff */
[----:B------:R-:W-:Y:S02]  /*0630*/  LEA R189, R74, UR24, 0x3 ;  /* 0x000000184abd7c11 */ /* 0x000fe4000f8e18ff */
[----:B---3--:R-:W-:-:S07]  /*0640*/  LOP3.LUT R75, R75, 0x1f, R74, 0xf8, !PT ;  /* 0x0000001f4b4b7812 */ /* 0x008fce00078ef84a */
.L_x_13925:
[----:B------:R-:W-:Y:S01]  /*0650*/  BAR.SYNC.DEFER_BLOCKING 0x0 ;  /* 0x0000000000007b1d */ /* 0x000fe20000010000 */
[----:B-1----:R-:W-:Y:S02]  /*0660*/  MOV R2, UR23 ;  /* 0x0000001700027c02 */ /* 0x002fe40008000f00 */
[----:B------:R-:W-:-:S03]  /*0670*/  MOV R3, UR25 ;  /* 0x0000001900037c02 */ /* 0x000fc60008000f00 */
[----:B------:R-:W0:Y:S01]  /*0680*/  S2R R76, SR_LANEID ;  /* 0x00000000004c7919 */ /* 0x000e220000000000 */
[C---:B------:R-:W-:Y:S01]  /*0690*/  IMAD.WIDE.U32 R2, R75.reuse, 0x10, R2 ;  /* 0x000000104b027825 */ /* 0x040fe200078e0002 */
[----:B------:R-:W-:Y:S01]  /*06a0*/  MOV R20, UR26 ;  /* 0x0000001a00147c02 */ /* 0x000fe20008000f00 */
[----:B------:R-:W1:Y:S01]  /*06b0*/  LDCU.128 UR8, c[0x0][0x410] ;  /* 0x00008200ff0877ac */ /* 0x000e620008000c00 */
[----:B------:R-:W-:Y:S01]  /*06c0*/  MOV R21, UR20 ;  /* 0x0000001400157c02 */ /* 0x000fe20008000f00 */
[----:B------:R-:W-:Y:S01]  /*06d0*/  UIADD3 UR27, UPT, UPT, UR22, -0x1, URZ ;  /* 0xffffffff161b7890 */ /* 0x000fe2000fffe0ff */
[----:B------:R-:W2:Y:S01]  /*06e0*/  LDCU.64 UR34, c[0x0][0x488] ;  /* 0x00009100ff2277ac */ /* 0x000ea20008000a00 */
[----:B------:R-:W-:Y:S01]  /*06f0*/  UMOV UR7, URZ ;  /* 0x000000ff00077c82 */ /* 0x000fe20008000000 */
[----:B------:R-:W3:Y:S01]  /*0700*/  LDCU.64 UR36, c[0x0][0x490] ;  /* 0x00009200ff2477ac */ /* 0x000ee20008000a00 */
[----:B------:R-:W4:Y:S04]  /*0710*/  LDG.E.128 R24, desc[UR30][R2.64] ;  /* 0x0000001e02187981 */ /* 0x000f28000c1e1d00 */
[----:B------:R-:W2:Y:S04]  /*0720*/  LDG.E.128 R28, desc[UR30][R2.64+0x200] ;  /* 0x0002001e021c7981 */ /* 0x000ea8000c1e1d00 */
[----:B------:R-:W3:Y:S04]  /*0730*/  LDG.E.128 R32, desc[UR30][R2.64+0x400] ;  /* 0x0004001e02207981 */ /* 0x000ee8000c1e1d00 */
[----:B------:R-:W3:Y:S01]  /*0740*/  LDG.E.128 R36, desc[UR30][R2.64+0x600] ;  /* 0x0006001e02247981 */ /* 0x000ee2000c1e1d00 */
[----:B------:R-:W-:Y:S01]  /*0750*/  IMAD.WIDE.U32 R20, R75, 0x10, R20 ;  /* 0x000000104b147825 */ /* 0x000fe200078e0014 */
[----:B0-----:R-:W-:-:S02]  /*0760*/  LEA R77, R76, UR24, 0x4 ;  /* 0x000000184c4d7c11 */ /* 0x001fc4000f8e20ff */
[----:B------:R-:W-:-:S03]  /*0770*/  LEA R78, R76, UR24, 0x6 ;  /* 0x000000184c4e7c11 */ /* 0x000fc6000f8e30ff */
[----:B----4-:R0:W-:Y:S04]  /*0780*/  STS.128 [R77], R24 ;  /* 0x000000184d007388 */ /* 0x0101e80000000c00 */
[----:B--2---:R2:W-:Y:S04]  /*0790*/  STS.128 [R77+0x200], R28 ;  /* 0x0002001c4d007388 */ /* 0x0045e80000000c00 */
        /* <DEDUP_REMOVED lines=9> */
[----:B--2---:R-:W2:Y:S04]  /*0830*/  LDG.E.128 R28, desc[UR30][R20.64+0x200] ;  /* 0x0002001e141c7981 */ /* 0x004ea8000c1e1d00 */
[----:B---3--:R-:W3:Y:S04]  /*0840*/  LDG.E.128 R32, desc[UR30][R20.64+0x400] ;  /* 0x0004001e14207981 */ /* 0x008ee8000c1e1d00 */
[----:B----4-:R-:W4:Y:S01]  /*0850*/  LDG.E.128 R36, desc[UR30][R20.64+0x600] ;  /* 0x0006001e14247981 */ /* 0x010f22000c1e1d00 */
[----:B------:R-:W-:-:S02]  /*0860*/  MOV R2, UR28 ;  /* 0x0000001c00027c02 */ /* 0x000fc40008000f00 */
[----:B------:R-:W-:-:S03]  /*0870*/  MOV R3, UR21 ;  /* 0x0000001500037c02 */ /* 0x000fc60008000f00 */
[----:B------:R-:W-:Y:S01]  /*0880*/  IMAD.WIDE.U32 R2, R75, 0x10, R2 ;  /* 0x000000104b027825 */ /* 0x000fe200078e0002 */
[----:B------:R-:W-:Y:S04]  /*0890*/  STS.128 [R77], R24 ;  /* 0x000000184d007388 */ /* 0x000fe80000000c00 */
[----:B--2---:R-:W-:Y:S04]  /*08a0*/  STS.128 [R77+0x200], R28 ;  /* 0x0002001c4d007388 */ /* 0x004fe80000000c00 */
        /* <DEDUP_REMOVED lines=10> */
[----:B0-----:R-:W4:Y:S04]  /*0950*/  LDG.E.128 R32, desc[UR30][R2.64+0x400] ;  /* 0x0004001e02207981 */ /* 0x001f28000c1e1d00 */
[----:B--2---:R0:W2:Y:S01]  /*0960*/  LDG.E.128 R36, desc[UR30][R2.64+0x600] ;  /* 0x0006001e02247981 */ /* 0x0040a2000c1e1d00 */
[----:B------:R-:W-:-:S04]  /*0970*/  USHF.L.U32 UR6, UR27, 0x9, URZ ;  /* 0x000000091b067899 */ /* 0x000fc800080006ff */
[----:B-1----:R-:W-:-:S04]  /*0980*/  UIMAD.WIDE.U32 UR32, UR29, UR8, UR6 ;  /* 0x000000081d2072a5 */ /* 0x002fc8000f8e0006 */
[----:B------:R-:W-:-:S03]  /*0990*/  UIMAD UR9, UR29, UR9, UR33 ;  /* 0x000000091d0972a4 */ /* 0x000fc6000f8e0221 */
[----:B------:R-:W-:Y:S02]  /*09a0*/  UMOV UR8, UR32 ;  /* 0x0000002000087c82 */ /* 0x000fe40008000000 */
[----:B------:R-:W-:-:S04]  /*09b0*/  UIMAD.WIDE.U32 UR8, UR12, UR10, UR8 ;  /* 0x0000000a0c0872a5 */ /* 0x000fc8000f8e0008 */
[----:B------:R-:W-:Y:S02]  /*09c0*/  UIMAD UR11, UR12, UR11, UR9 ;  /* 0x0000000b0c0b72a4 */ /* 0x000fe4000f8e0209 */
[----:B------:R-:W-:-:S04]  /*09d0*/  ULEA UR9, UP0, UR8, UR34, 0x2 ;  /* 0x0000002208097291 */ /* 0x000fc8000f8010ff */
[----:B------:R-:W-:Y:S02]  /*09e0*/  ULEA.HI.X UR8, UR8, UR35, UR11, 0x2, UP0 ;  /* 0x0000002308087291 */ /* 0x000fe400080f140b */
[----:B0-----:R-:W-:Y:S01]  /*09f0*/  MOV R2, UR9 ;  /* 0x0000000900027c02 */ /* 0x001fe20008000f00 */
[----:B------:R-:W0:Y:S03]  /*0a00*/  LDCU.64 UR34, c[0x0][0x478] ;  /* 0x00008f00ff2277ac */ /* 0x000e260008000a00 */
[----:B------:R-:W-:-:S03]  /*0a10*/  MOV R3, UR8 ;  /* 0x0000000800037c02 */ /* 0x000fc60008000f00 */
[----:B------:R-:W-:Y:S02]  /*0a20*/  IMAD.WIDE.U32 R2, R75, 0x10, R2 ;  /* 0x000000104b027825 */ /* 0x000fe400078e0002 */
[----:B------:R-:W1:Y:S01]  /*0a30*/  LDCU.128 UR8, c[0x0][0x420] ;  /* 0x00008400ff0877ac */ /* 0x000e620008000c00 */
[----:B---3--:R-:W-:Y:S04]  /*0a40*/  STS.128 [R77], R40 ;  /* 0x000000284d007388 */ /* 0x008fe80000000c00 */
[----:B----4-:R3:W-:Y:S04]  /*0a50*/  STS.128 [R77+0x200], R52 ;  /* 0x000200344d007388 */ /* 0x0107e80000000c00 */
[----:B------:R4:W-:Y:S04]  /*0a60*/  STS.128 [R77+0x400], R32 ;  /* 0x000400204d007388 */ /* 0x0009e80000000c00 */
        /* <DEDUP_REMOVED lines=8> */
[----:B---3--:R-:W3:Y:S04]  /*0af0*/  LDG.E.128 R52, desc[UR30][R2.64+0x200] ;  /* 0x0002001e02347981 */ /* 0x008ee8000c1e1d00 */
[----:B------:R-:W3:Y:S04]  /*0b00*/  LDG.E.128 R88, desc[UR30][R2.64+0x400] ;  /* 0x0004001e02587981 */ /* 0x000ee8000c1e1d00 */
[----:B------:R4:W3:Y:S01]  /*0b10*/  LDG.E.128 R100, desc[UR30][R2.64+0x600] ;  /* 0x0006001e02647981 */ /* 0x0008e2000c1e1d00 */
        /* <DEDUP_REMOVED lines=8> */
[----:B----4-:R-:W-:Y:S01]  /*0ba0*/  MOV R32, UR9 ;  /* 0x0000000900207c02 */ /* 0x010fe20008000f00 */
[----:B------:R-:W0:Y:S03]  /*0bb0*/  LDCU.64 UR34, c[0x0][0x558] ;  /* 0x0000ab00ff2277ac */ /* 0x000e260008000a00 */
[----:B------:R-:W-:Y:S01]  /*0bc0*/  MOV R33, UR8 ;  /* 0x0000000800217c02 */ /* 0x000fe20008000f00 */
[----:B------:R-:W4:Y:S02]  /*0bd0*/  LDCU.64 UR10, c[0x0][0x508] ;  /* 0x0000a100ff0a77ac */ /* 0x000f240008000a00 */
[----:B------:R-:W-:Y:S01]  /*0be0*/  IMAD.WIDE.U32 R2, R75, 0x10, R32 ;  /* 0x000000104b027825 */ /* 0x000fe200078e0020 */
[----:B--2---:R-:W-:Y:S04]  /*0bf0*/  STS.128 [R77], R64 ;  /* 0x000000404d007388 */ /* 0x004fe80000000c00 */
[----:B---3--:R-:W-:Y:S04]  /*0c00*/  STS.128 [R77+0x200], R52 ;  /* 0x000200344d007388 */ /* 0x008fe80000000c00 */
[----:B------:R2:W-:Y:S04]  /*0c10*/  STS.128 [R77+0x400], R88 ;  /* 0x000400584d007388 */ /* 0x0005e80000000c00 */
[----:B------:R3:W-:Y:S01]  /*0c20*/  STS.128 [R77+0x600], R100 ;  /* 0x000600644d007388 */ /* 0x0007e20000000c00 */
[----:B------:R-:W-:-:S03]  /*0c30*/  NOP ;  /* 0x0000000000007918 */ /* 0x000fc60000000000 */
[----:B------:R-:W1:Y:S04]  /*0c40*/  LDS.128 R60, [R78] ;  /* 0x000000004e3c7984 */ /* 0x000e680000000c00 */
[----:B------:R-:W0:Y:S04]  /*0c50*/  LDS.128 R40, [R78+0x10] ;  /* 0x000010004e287984 */ /* 0x000e280000000c00 */
[----:B------:R-:W4:Y:S04]  /*0c60*/  LDS.128 R32, [R78+0x20] ;  /* 0x000020004e207984 */ /* 0x000f280000000c00 */
[----:B------:R-:W4:Y:S01]  /*0c70*/  LDS.128 R36, [R78+0x30] ;  /* 0x000030004e247984 */ /* 0x000f220000000c00 */
[----:B------:R-:W-:Y:S06]  /*0c80*/  BAR.SYNC.DEFER_BLOCKING 0x0 ;  /* 0x0000000000007b1d */ /* 0x000fec0000010000 */
[----:B------:R-:W4:Y:S04]  /*0c90*/  LDG.E.128 R96, desc[UR30][R2.64] ;  /* 0x0000001e02607981 */ /* 0x000f28000c1e1d00 */
[----:B------:R-:W4:Y:S04]  /*0ca0*/  LDG.E.128 R92, desc[UR30][R2.64+0x200] ;  /* 0x0002001e025c7981 */ /* 0x000f28000c1e1d00 */
[----:B--2---:R-:W2:Y:S04]  /*0cb0*/  LDG.E.128 R88, desc[UR30][R2.64+0x400] ;  /* 0x0004001e02587981 */ /* 0x004ea8000c1e1d00 */
[----:B---3--:R3:W2:Y:S01]  /*0cc0*/  LDG.E.128 R100, desc[UR30][R2.64+0x600] ;  /* 0x0006001e02647981 */ /* 0x0086a2000c1e1d00 */
[----:B-1----:R-:W-:Y:S01]  /*0cd0*/  FMUL.FTZ R52, R61, -1.4426950216293334961 ;  /* 0xbfb8aa3b3d347820 */ /* 0x002fe20000410000 */
[----:B------:R-:W-:Y:S01]  /*0ce0*/  FMUL.FTZ R53, R62, -1.4426950216293334961 ;  /* 0xbfb8aa3b3e357820 */ /* 0x000fe20000410000 */
[----:B------:R-:W-:Y:S01]  /*0cf0*/  FMUL.FTZ R54, R63, -1.4426950216293334961 ;  /* 0xbfb8aa3b3f367820 */ /* 0x000fe20000410000 */
[----:B------:R-:W-:Y:S01]  /*0d00*/  FMUL.FTZ R0, R60, -1.4426950216293334961 ;  /* 0xbfb8aa3b3c007820 */ /* 0x000fe20000410000 */
[----:B0-----:R-:W-:Y:S01]  /*0d10*/  FMUL.FTZ R55, R40, -1.4426950216293334961 ;  /* 0xbfb8aa3b28377820 */ /* 0x001fe20000410000 */
[----:B------:R-:W-:Y:S01]  /*0d20*/  FMUL.FTZ R65, R43, -1.4426950216293334961 ;  /* 0xbfb8aa3b2b417820 */ /* 0x000fe20000410000 */
[----:B------:R-:W0:Y:S01]  /*0d30*/  MUFU.EX2 R52, R52 ;  /* 0x0000003400347308 */ /* 0x000e220000000800 */
[----:B----4-:R-:W-:Y:S01]  /*0d40*/  FMUL.FTZ R66, R32, -1.4426950216293334961 ;  /* 0xbfb8aa3b20427820 */ /* 0x010fe20000410000 */
[----:B------:R-:W-:Y:S01]  /*0d50*/  FMUL.FTZ R69, R35, -1.4426950216293334961 ;  /* 0xbfb8aa3b23457820 */ /* 0x000fe20000410000 */
[----:B---3--:R-:W-:Y:S01]  /*0d60*/  FMUL.FTZ R2, R42, -1.4426950216293334961 ;  /* 0xbfb8aa3b2a027820 */ /* 0x008fe20000410000 */
[----:B------:R-:W1:Y:S01]  /*0d70*/  MUFU.EX2 R53, R53 ;  /* 0x0000003500357308 */ /* 0x000e620000000800 */
[----:B------:R-:W-:Y:S01]  /*0d80*/  FMUL.FTZ R64, R41, -1.4426950216293334961 ;  /* 0xbfb8aa3b29407820 */ /* 0x000fe20000410000 */
[----:B------:R-:W-:Y:S01]  /*0d90*/  FMUL.FTZ R68, R34, -1.4426950216293334961 ;  /* 0xbfb8aa3b22447820 */ /* 0x000fe20000410000 */
[----:B------:R-:W-:Y:S01]  /*0da0*/  FMUL.FTZ R67, R33, -1.4426950216293334961 ;  /* 0xbfb8aa3b21437820 */ /* 0x000fe20000410000 */
[----:B------:R-:W3:Y:S01]  /*0db0*/  MUFU.EX2 R54, R54 ;  /* 0x0000003600367308 */ /* 0x000ee20000000800 */
[----:B------:R-:W-:Y:S01]  /*0dc0*/  FMUL.FTZ R108, R38, -1.4426950216293334961 ;  /* 0xbfb8aa3b266c7820 */ /* 0x000fe20000410000 */
[----:B------:R-:W-:Y:S01]  /*0dd0*/  FMUL.FTZ R70, R36, -1.4426950216293334961 ;  /* 0xbfb8aa3b24467820 */ /* 0x000fe20000410000 */
[----:B------:R-:W-:Y:S01]  /*0de0*/  UIMAD.WIDE.U32 UR8, UR29, UR10, UR6 ;  /* 0x0000000a1d0872a5 */ /* 0x000fe2000f8e0006 */
[----:B------:R-:W4:Y:S01]  /*0df0*/  MUFU.EX2 R0, R0 ;  /* 0x0000000000007308 */ /* 0x000f220000000800 */
[----:B0-----:R-:W-:-:S02]  /*0e00*/  FADD.FTZ R52, R52, 1 ;  /* 0x3f80000034347421 */ /* 0x001fc40000010000 */
[----:B------:R-:W-:Y:S01]  /*0e10*/  UIMAD UR9, UR29, UR11, UR9 ;  /* 0x0000000b1d0972a4 */ /* 0x000fe2000f8e0209 */
[----:B------:R0:W4:Y:S01]  /*0e20*/  MUFU.EX2 R3, R2 ;  /* 0x0000000200037308 */ /* 0x0001220000000800 */
[----:B-1----:R-:W-:Y:S02]  /*0e30*/  FADD.FTZ R53, R53, 1 ;  /* 0x3f80000035357421 */ /* 0x002fe40000010000 */
[----:B------:R-:W-:Y:S01]  /*0e40*/  UIMAD.WIDE.U32 UR8, UR12, UR32, UR8 ;  /* 0x000000200c0872a5 */ /* 0x000fe2000f8e0008 */
[----:B------:R-:W1:Y:S01]  /*0e50*/  MUFU.EX2 R55, R55 ;  /* 0x0000003700377308 */ /* 0x000e620000000800 */
[----:B---3--:R-:W-:Y:S02]  /*0e60*/  FADD.FTZ R54, R54, 1 ;  /* 0x3f80000036367421 */ /* 0x008fe40000010000 */
[----:B------:R-:W-:Y:S01]  /*0e70*/  UIMAD UR10, UR12, UR33, UR9 ;  /* 0x000000210c0a72a4 */ /* 0x000fe2000f8e0209 */
[----:B------:R-:W-:Y:S01]  /*0e80*/  MUFU.EX2 R65, R65 ;  /* 0x0000004100417308 */ /* 0x000fe20000000800 */
[----:B0-----:R-:W-:Y:S01]  /*0e90*/  FMUL.FTZ R2, R37, -1.4426950216293334961 ;  /* 0xbfb8aa3b25027820 */ /* 0x001fe20000410000 */
[----:B----4-:R-:W-:Y:S01]  /*0ea0*/  FADD.FTZ R0, R0, 1 ;  /* 0x3f80000000007421 */ /* 0x010fe20000010000 */
[----:B------:R-:W-:Y:S01]  /*0eb0*/  ULEA UR9, UP0, UR8, UR34, 0x2 ;  /* 0x0000002208097291 */ /* 0x000fe2000f8010ff */
[----:B------:R0:W3:Y:S01]  /*0ec0*/  MUFU.EX2 R110, R66 ;  /* 0x00000042006e7308 */ /* 0x0000e20000000800 */
[----:B------:R-:W-:-:S02]  /*0ed0*/  FADD.FTZ R3, R3, 1 ;  /* 0x3f80000003037421 */ /* 0x000fc40000010000 */
[----:B------:R-:W-:Y:S01]  /*0ee0*/  ULEA.HI.X UR8, UR8, UR35, UR10, 0x2, UP0 ;  /* 0x0000002308087291 */ /* 0x000fe200080f140a */
[----:B------:R1:W-:Y:S01]  /*0ef0*/  MUFU.EX2 R123, R2 ;  /* 0x00000002007b7308 */ /* 0x0003e20000000800 */
[----:B------:R-:W-:-:S03]  /*0f00*/  UISETP.NE.U32.AND UP0, UPT, UR36, URZ, UPT ;  /* 0x000000ff2400728c */ /* 0x000fc6000bf05070 */
[----:B------:R-:W-:Y:S01]  /*0f10*/  MUFU.RCP R104, R52 ;  /* 0x0000003400687308 */ /* 0x000fe20000001000 */
[----:B0-----:R-:W-:Y:S01]  /*0f20*/  FMUL.FTZ R66, R39, -1.4426950216293334961 ;  /* 0xbfb8aa3b27427820 */ /* 0x001fe20000410000 */
[----:B------:R-:W-:Y:S01]  /*0f30*/  UISETP.NE.AND.EX UP0, UPT, UR37, URZ, UPT, UP0 ;  /* 0x000000ff2500728c */ /* 0x000fe2000bf05300 */
[----:B-1----:R-:W-:Y:S01]  /*0f40*/  FADD.FTZ R2, R55, 1 ;  /* 0x3f80000037027421 */ /* 0x002fe20000010000 */
[----:B---3--:R-:W-:-:S04]  /*0f50*/  FADD.FTZ R110, R110, 1 ;  /* 0x3f8000006e6e7421 */ /* 0x008fc80000010000 */
[----:B------:R-:W0:Y:S08]  /*0f60*/  MUFU.RCP R107, R53 ;  /* 0x00000035006b7308 */ /* 0x000e300000001000 */
[----:B------:R-:W1:Y:S08]  /*0f70*/  MUFU.RCP R106, R54 ;  /* 0x00000036006a7308 */ /* 0x000e700000001000 */
[----:B------:R3:W4:Y:S01]  /*0f80*/  MUFU.RCP R105, R0 ;  /* 0x0000000000697308 */ /* 0x0007220000001000 */
[----:B0-----:R-:W-:-:S07]  /*0f90*/  FMUL.FTZ R113, R62, R107 ;  /* 0x0000006b3e717220 */ /* 0x001fce0000410000 */
[----:B------:R0:W0:Y:S01]  /*0fa0*/  MUFU.EX2 R115, R69 ;  /* 0x0000004500737308 */ /* 0x0000220000000800 */
[----:B---3--:R-:W-:Y:S01]  /*0fb0*/  FADD.FTZ R0, R65, 1 ;  /* 0x3f80000041007421 */ /* 0x008fe20000010000 */
[--C-:B-----5:R-:W-:Y:S01]  /*0fc0*/  FADD.FTZ R65, R80, R72.reuse ;  /* 0x0000004850417221 */ /* 0x120fe20000010000 */
[----:B------:R-:W-:Y:S01]  /*0fd0*/  FADD.FTZ R80, R56, R72 ;  /* 0x0000004838507221 */ /* 0x000fe20000010000 */
[----:B------:R3:W3:Y:S01]  /*0fe0*/  MUFU.EX2 R126, R66 ;  /* 0x00000042007e7308 */ /* 0x0006e20000000800 */
[----:B-1----:R-:W-:-:S03]  /*0ff0*/  FMUL.FTZ R114, R63, R106 ;  /* 0x0000006a3f727220 */ /* 0x002fc60000410000 */
[----:B------:R1:W-:Y:S01]  /*1000*/  MUFU.RCP R117, R3 ;  /* 0x0000000300757308 */ /* 0x0003e20000001000 */
[--C-:B0-----:R-:W-:Y:S01]  /*1010*/  FADD.FTZ R69, R84, R72.reuse ;  /* 0x0000004854457221 */ /* 0x101fe20000010000 */
[--C-:B------:R-:W-:Y:S01]  /*1020*/  FADD.FTZ R84, R59, R72.reuse ;  /* 0x000000483b547221 */ /* 0x100fe20000010000 */
[--C-:B---3--:R-:W-:Y:S01]  /*1030*/  FADD.FTZ R66, R81, R72.reuse ;  /* 0x0000004851427221 */ /* 0x108fe20000010000 */
[----:B------:R-:W-:Y:S01]  /*1040*/  FADD.FTZ R81, R58, R72 ;  /* 0x000000483a517221 */ /* 0x000fe20000010000 */
[----:B------:R-:W-:-:S03]  /*1050*/  FADD.FTZ R115, R115, 1 ;  /* 0x3f80000073737421 */ /* 0x000fc60000010000 */
[----:B------:R-:W0:Y:S01]  /*1060*/  MUFU.EX2 R64, R64 ;  /* 0x0000004000407308 */ /* 0x000e220000000800 */
[--C-:B-1----:R-:W-:Y:S01]  /*1070*/  FADD.FTZ R3, R82, R72.reuse ;  /* 0x0000004852037221 */ /* 0x102fe20000010000 */
[--C-:B------:R-:W-:Y:S01]  /*1080*/  FADD.FTZ R82, R57, R72.reuse ;  /* 0x0000004839527221 */ /* 0x100fe20000010000 */
[----:B------:R-:W-:Y:S01]  /*1090*/  FADD.FTZ R126, R126, 1 ;  /* 0x3f8000007e7e7421 */ /* 0x000fe20000010000 */
[----:B------:R1:W-:Y:S04]  /*10a0*/  MUFU.EX2 R112, R68 ;  /* 0x0000004400707308 */ /* 0x0003e80000000800 */
[----:B------:R3:W3:Y:S01]  /*10b0*/  MUFU.RCP R109, R2 ;  /* 0x00000002006d7308 */ /* 0x0006e20000001000 */
[----:B-1----:R-:W-:Y:S01]  /*10c0*/  FADD.FTZ R68, R87, R72 ;  /* 0x0000004857447221 */ /* 0x002fe20000010000 */
[----:B0-----:R-:W-:Y:S01]  /*10d0*/  FADD.FTZ R64, R64, 1 ;  /* 0x3f80000040407421 */ /* 0x001fe20000010000 */
[----:B----4-:R-:W-:-:S05]  /*10e0*/  FMUL.FTZ R87, R60, R105 ;  /* 0x000000693c577220 */ /* 0x010fca0000410000 */
[----:B------:R0:W1:Y:S01]  /*10f0*/  MUFU.EX2 R111, R67 ;  /* 0x00000043006f7308 */ /* 0x0000620000000800 */
[----:B---3--:R-:W-:-:S03]  /*1100*/  FADD.FTZ R2, -R106, 1 ;  /* 0x3f8000006a027421 */ /* 0x008fc60000010100 */
[----:B------:R-:W3:Y:S04]  /*1110*/  MUFU.EX2 R125, R108 ;  /* 0x0000006c007d7308 */ /* 0x000ee80000000800 */
[----:B------:R4:W2:Y:S01]  /*1120*/  MUFU.EX2 R116, R70 ;  /* 0x0000004600747308 */ /* 0x0008a20000000800 */
[--C-:B0-----:R-:W-:Y:S01]  /*1130*/  FADD.FTZ R67, R86, R72.reuse ;  /* 0x0000004856437221 */ /* 0x101fe20000010000 */
[--C-:B------:R-:W-:Y:S01]  /*1140*/  FADD.FTZ R86, R45, R72.reuse ;  /* 0x000000482d567221 */ /* 0x100fe20000010000 */
[----:B------:R-:W-:Y:S01]  /*1150*/  FADD.FTZ R45, -R105, 1 ;  /* 0x3f800000692d7421 */ /* 0x000fe20000010100 */
[----:B------:R0:W-:Y:S01]  /*1160*/  MUFU.RCP R118, R0 ;  /* 0x0000000000767308 */ /* 0x0001e20000001000 */
[----:B-1----:R-:W-:Y:S01]  /*1170*/  FADD.FTZ R111, R111, 1 ;  /* 0x3f8000006f6f7421 */ /* 0x002fe20000010000 */
[--C-:B----4-:R-:W-:Y:S01]  /*1180*/  FADD.FTZ R70, R85, R72.reuse ;  /* 0x0000004855467221 */ /* 0x110fe20000010000 */
[----:B------:R-:W-:Y:S01]  /*1190*/  FADD.FTZ R85, R46, R72 ;  /* 0x000000482e557221 */ /* 0x000fe20000010000 */
[----:B---3--:R-:W-:-:S04]  /*11a0*/  FADD.FTZ R125, R125, 1 ;  /* 0x3f8000007d7d7421 */ /* 0x008fc80000010000 */
[----:B------:R1:W3:Y:S01]  /*11b0*/  MUFU.RCP R108, R64 ;  /* 0x00000040006c7308 */ /* 0x0002e20000001000 */
[----:B0-----:R-:W-:-:S07]  /*11c0*/  FADD.FTZ R0, -R104, 1 ;  /* 0x3f80000068007421 */ /* 0x001fce0000010100 */
[----:B------:R0:W4:Y:S01]  /*11d0*/  MUFU.RCP R122, R115 ;  /* 0x00000073007a7308 */ /* 0x0001220000001000 */
[--C-:B-1----:R-:W-:Y:S01]  /*11e0*/  FADD.FTZ R64, R83, R72.reuse ;  /* 0x0000004853407221 */ /* 0x102fe20000010000 */
[----:B------:R-:W-:Y:S01]  /*11f0*/  FADD.FTZ R83, R44, R72 ;  /* 0x000000482c537221 */ /* 0x000fe20000010000 */
[----:B------:R-:W-:Y:S01]  /*1200*/  FADD.FTZ R44, R112, 1 ;  /* 0x3f800000702c7421 */ /* 0x000fe20000010000 */
[----:B------:R-:W-:-:S04]  /*1210*/  FMUL.FTZ R112, R61, R104 ;  /* 0x000000683d707220 */ /* 0x000fc80000410000 */
[----:B------:R1:W-:Y:S01]  /*1220*/  MUFU.RCP R121, R44 ;  /* 0x0000002c00797308 */ /* 0x0003e20000001000 */
[----:B0-----:R-:W-:-:S07]  /*1230*/  FMUL.FTZ R115, R40, R109 ;  /* 0x0000006d28737220 */ /* 0x001fce0000410000 */
[----:B------:R-:W0:Y:S08]  /*1240*/  MUFU.RCP R120, R111 ;  /* 0x0000006f00787308 */ /* 0x000e300000001000 */
[----:B------:R-:W0:Y:S08]  /*1250*/  MUFU.RCP R119, R110 ;  /* 0x0000006e00777308 */ /* 0x000e300000001000 */
[----:B------:R-:W-:Y:S08]  /*1260*/  MUFU.RCP R125, R125 ;  /* 0x0000007d007d7308 */ /* 0x000ff00000001000 */
[----:B------:R-:W-:Y:S01]  /*1270*/  MUFU.RCP R126, R126 ;  /* 0x0000007e007e7308 */ /* 0x000fe20000001000 */
[----:B------:R-:W-:Y:S04]  /*1280*/  STS.128 [R77], R96 ;  /* 0x000000604d007388 */ /* 0x000fe80000000c00 */
[----:B------:R3:W-:Y:S04]  /*1290*/  STS.128 [R77+0x200], R92 ;  /* 0x0002005c4d007388 */ /* 0x0007e80000000c00 */
[----:B--2---:R2:W-:Y:S04]  /*12a0*/  STS.128 [R77+0x400], R88 ;  /* 0x000400584d007388 */ /* 0x0045e80000000c00 */
[----:B------:R0:W-:Y:S01]  /*12b0*/  STS.128 [R77+0x600], R100 ;  /* 0x000600644d007388 */ /* 0x0001e20000000c00 */
[----:B------:R-:W-:-:S03]  /*12c0*/  NOP ;  /* 0x0000000000007918 */ /* 0x000fc60000000000 */
[----:B------:R-:W0:Y:S01]  /*12d0*/  LDS.128 R52, [R78] ;  /* 0x000000004e347984 */ /* 0x000e220000000c00 */
[----:B---3--:R-:W-:Y:S01]  /*12e0*/  FFMA.FTZ R92, R61, R0, 1 ;  /* 0x3f8000003d5c7423 */ /* 0x008fe20000010000 */
[----:B------:R-:W-:Y:S01]  /*12f0*/  FFMA.FTZ R94, R63, R2, 1 ;  /* 0x3f8000003f5e7423 */ /* 0x000fe20000010002 */
[----:B------:R-:W-:Y:S01]  /*1300*/  FMUL.FTZ R0, R48, R87 ;  /* 0x0000005730007220 */ /* 0x000fe20000410000 */
[----:B------:R-:W3:Y:S01]  /*1310*/  LDS.128 R56, [R78+0x10] ;  /* 0x000010004e387984 */ /* 0x000ee20000000c00 */
[----:B--2---:R-:W-:Y:S01]  /*1320*/  FFMA.FTZ R91, R60, R45, 1 ;  /* 0x3f8000003c5b7423 */ /* 0x004fe2000001002d */
[----:B------:R-:W-:Y:S01]  /*1330*/  FADD.FTZ R45, -R107, 1 ;  /* 0x3f8000006b2d7421 */ /* 0x000fe20000010100 */
[----:B------:R-:W-:Y:S01]  /*1340*/  FADD.FTZ R88, R47, R72 ;  /* 0x000000482f587221 */ /* 0x000fe20000010000 */
[----:B------:R-:W-:Y:S01]  /*1350*/  FMUL.FTZ R2, R49, R112 ;  /* 0x0000007031027220 */ /* 0x000fe20000410000 */
[----:B------:R-:W-:Y:S01]  /*1360*/  FMUL.FTZ R89, R50, R113 ;  /* 0x0000007132597220 */ /* 0x000fe20000410000 */
[----:B------:R-:W-:Y:S01]  /*1370*/  FFMA.FTZ R93, R62, R45, 1 ;  /* 0x3f8000003e5d7423 */ /* 0x000fe2000001002d */
[----:B------:R-:W-:Y:S01]  /*1380*/  FMUL.FTZ R90, R51, R114 ;  /* 0x00000072335a7220 */ /* 0x000fe20000410000 */
[----:B-1----:R-:W1:Y:S01]  /*1390*/  LDS.128 R44, [R78+0x20] ;  /* 0x000020004e2c7984 */ /* 0x002e620000000c00 */
[----:B------:R-:W-:Y:S01]  /*13a0*/  FADD.FTZ R61, -R109, 1 ;  /* 0x3f8000006d3d7421 */ /* 0x000fe20000010100 */
[----:B------:R-:W-:Y:S01]  /*13b0*/  FADD.FTZ R62, R116, 1 ;  /* 0x3f800000743e7421 */ /* 0x000fe20000010000 */
[----:B------:R-:W-:Y:S01]  /*13c0*/  FADD.FTZ R97, R123, 1 ;  /* 0x3f8000007b617421 */ /* 0x000fe20000010000 */
[----:B------:R-:W-:Y:S01]  /*13d0*/  FMUL.FTZ R116, R41, R108 ;  /* 0x0000006c29747220 */ /* 0x000fe20000410000 */
[----:B------:R-:W-:Y:S01]  /*13e0*/  FFMA.FTZ R96, R40, R61, 1 ;  /* 0x3f80000028607423 */ /* 0x000fe2000001003d */
[----:B------:R-:W-:Y:S01]  /*13f0*/  FADD.FTZ R40, -R108, 1 ;  /* 0x3f8000006c287421 */ /* 0x000fe20000010100 */
[----:B------:R2:W-:Y:S01]  /*1400*/  MUFU.RCP R123, R62 ;  /* 0x0000003e007b7308 */ /* 0x0005e20000001000 */
[----:B----4-:R-:W-:-:S02]  /*1410*/  FADD.FTZ R98, -R122, 1 ;  /* 0x3f8000007a627421 */ /* 0x010fc40000010100 */
[----:B------:R-:W-:Y:S01]  /*1420*/  FFMA.FTZ R95, R41, R40, 1 ;  /* 0x3f800000295f7423 */ /* 0x000fe20000010028 */
[----:B------:R-:W-:Y:S01]  /*1430*/  FADD.FTZ R41, -R117, 1 ;  /* 0x3f80000075297421 */ /* 0x000fe20000010100 */
[----:B0-----:R-:W-:-:S03]  /*1440*/  FFMA.FTZ R100, R35, R98, 1 ;  /* 0x3f80000023647423 */ /* 0x001fc60000010062 */
[----:B------:R-:W-:Y:S01]  /*1450*/  FFMA.FTZ R41, R42, R41, 1 ;  /* 0x3f8000002a297423 */ /* 0x000fe20000010029 */
[----:B------:R0:W4:Y:S01]  /*1460*/  MUFU.RCP R124, R97 ;  /* 0x00000061007c7308 */ /* 0x0001220000001000 */
        /* <DEDUP_REMOVED lines=9> */
[----:B------:R-:W-:Y:S01]  /*1500*/  FMUL.FTZ R61, R29, R57 ;  /* 0x000000391d3d7220 */ /* 0x000fe20000410000 */
[----:B--2---:R-:W-:Y:S01]  /*1510*/  FMUL.FTZ R62, R50, R93 ;  /* 0x0000005d323e7220 */ /* 0x004fe20000410000 */
[----:B------:R-:W-:Y:S01]  /*1520*/  FMUL.FTZ R63, R51, R94 ;  /* 0x0000005e333f7220 */ /* 0x000fe20000410000 */
[----:B------:R-:W-:Y:S01]  /*1530*/  FMUL.FTZ R109, R109, R60 ;  /* 0x0000003c6d6d7220 */ /* 0x000fe20000410000 */
[----:B------:R-:W-:Y:S01]  /*1540*/  FMUL.FTZ R108, R108, R61 ;  /* 0x0000003d6c6c7220 */ /* 0x000fe20000410000 */
[----:B------:R-:W-:Y:S01]  /*1550*/  FMUL.FTZ R60, R48, R91 ;  /* 0x0000005b303c7220 */ /* 0x000fe20000410000 */
[----:B------:R-:W-:Y:S01]  /*1560*/  FMUL.FTZ R61, R49, R92 ;  /* 0x0000005c313d7220 */ /* 0x000fe20000410000 */
[----:B------:R-:W-:Y:S01]  /*1570*/  FADD.FTZ R94, -R118, 1 ;  /* 0x3f800000765e7421 */ /* 0x000fe20000010100 */
[----:B------:R-:W2:Y:S01]  /*1580*/  LDS.128 R48, [R78+0x30] ;  /* 0x000030004e307984 */ /* 0x000ea20000000c00 */
[----:B------:R-:W-:Y:S01]  /*1590*/  FMUL.FTZ R40, R30, R58 ;  /* 0x0000003a1e287220 */ /* 0x000fe20000410000 */
[----:B------:R-:W-:Y:S01]  /*15a0*/  FMUL.FTZ R91, R31, R59 ;  /* 0x0000003b1f5b7220 */ /* 0x000fe20000410000 */
[----:B------:R-:W-:Y:S01]  /*15b0*/  FMUL.FTZ R92, R109, R96 ;  /* 0x000000606d5c7220 */ /* 0x000fe20000410000 */
[----:B------:R-:W-:Y:S01]  /*15c0*/  FFMA.FTZ R96, R43, R94, 1 ;  /* 0x3f8000002b607423 */ /* 0x000fe2000001005e */
[----:B------:R-:W-:Y:S01]  /*15d0*/  FMUL.FTZ R40, R117, R40 ;  /* 0x0000002875287220 */ /* 0x000fe20000410000 */
[----:B------:R-:W-:Y:S01]  /*15e0*/  FMUL.FTZ R91, R118, R91 ;  /* 0x0000005b765b7220 */ /* 0x000fe20000410000 */
[----:B------:R-:W-:Y:S01]  /*15f0*/  FMUL.FTZ R93, R108, R95 ;  /* 0x0000005f6c5d7220 */ /* 0x000fe20000410000 */
[----:B-1----:R-:W-:Y:S01]  /*1600*/  FMUL.FTZ R98, R22, R46 ;  /* 0x0000002e16627220 */ /* 0x002fe20000410000 */
[----:B------:R-:W-:Y:S01]  /*1610*/  FMUL.FTZ R94, R40, R41 ;  /* 0x00000029285e7220 */ /* 0x000fe20000410000 */
[----:B------:R-:W-:Y:S01]  /*1620*/  FMUL.FTZ R95, R91, R96 ;  /* 0x000000605b5f7220 */ /* 0x000fe20000410000 */
[----:B------:R-:W-:Y:S01]  /*1630*/  FADD.FTZ R40, -R120, 1 ;  /* 0x3f80000078287421 */ /* 0x000fe20000010100 */
[----:B------:R-:W-:Y:S01]  /*1640*/  FADD.FTZ R91, -R121, 1 ;  /* 0x3f800000795b7421 */ /* 0x000fe20000010100 */
[----:B------:R-:W-:Y:S01]  /*1650*/  FADD.FTZ R41, -R119, 1 ;  /* 0x3f80000077297421 */ /* 0x000fe20000010100 */
[----:B------:R-:W-:Y:S01]  /*1660*/  BAR.SYNC.DEFER_BLOCKING 0x0 ;  /* 0x0000000000007b1d */ /* 0x000fe20000010000 */
[----:B------:R-:W-:Y:S01]  /*1670*/  FFMA.FTZ R96, R33, R40, 1 ;  /* 0x3f80000021607423 */ /* 0x000fe20000010028 */
[----:B0-----:R-:W-:Y:S01]  /*1680*/  FFMA.FTZ R97, R34, R91, 1 ;  /* 0x3f80000022617423 */ /* 0x001fe2000001005b */
        /* <DEDUP_REMOVED lines=20> */
[----:B------:R-:W-:Y:S01]  /*17d0*/  FMUL.FTZ R118, R43, R118 ;  /* 0x000000762b767220 */ /* 0x000fe20000410000 */
[----:B------:R-:W-:Y:S01]  /*17e0*/  STS.128 [R78], R60 ;  /* 0x0000003c4e007388 */ /* 0x000fe20000000c00 */
        /* <DEDUP_REMOVED lines=19> */
[----:B------:R-:W-:Y:S01]  /*1920*/  MOV R20, UR9 ;  /* 0x0000000900147c02 */ /* 0x000fe20008000f00 */
        /* <DEDUP_REMOVED lines=9> */
[----:B------:R-:W-:Y:S01]  /*19c0*/  MOV R21, UR8 ;  /* 0x0000000800157c02 */ /* 0x000fe20008000f00 */
[----:B------:R-:W-:Y:S01]  /*19d0*/  FMUL.FTZ R105, R22, R121 ;  /* 0x0000007916697220 */ /* 0x000fe20000410000 */
[----:B------:R-:W0:Y:S01]  /*19e0*/  LDS.128 R60, [R77+0x400] ;  /* 0x000400004d3c7984 */ /* 0x000e220000000c00 */
[----:B------:R-:W-:Y:S01]  /*19f0*/  FFMA.FTZ R22, R16, R0, R79 ;  /* 0x0000000010167223 */ /* 0x000fe2000001004f */
[----:B-1----:R-:W-:Y:S01]  /*1a00*/  FMUL.FTZ R108, R23, R122 ;  /* 0x0000007a176c7220 */ /* 0x002fe20000410000 */
[----:B------:R-:W-:Y:S01]  /*1a10*/  IMAD.WIDE.U32 R20, R75, 0x10, R20 ;  /* 0x000000104b147825 */ /* 0x000fe200078e0014 */
[----:B------:R-:W1:Y:S03]  /*1a20*/  LDS.128 R40, [R77+0x600] ;  /* 0x000600004d287984 */ /* 0x000e660000000c00 */
        /* <DEDUP_REMOVED lines=58> */
.L_x_13905:
[----:B0-2---:R-:W-:Y:S01]  /*1dd0*/  FFMA.FTZ R20, R12, R93, R23 ;  /* 0x0000005d0c147223 */ /* 0x005fe20000010017 */
        /* <DEDUP_REMOVED lines=18> */
[----:B0-----:R-:W-:Y:S01]  /*1f00*/  UISETP.GE.AND UP0, UPT, UR8, 0x1, UPT ;  /* 0x000000010800788c */ /* 0x001fe2000bf06270 */
        /* <DEDUP_REMOVED lines=12> */
[----:B------:R-:W-:-:S04]  /*1fd0*/  FFMA.FTZ R20, R4, R107, R21 ;  /* 0x0000006b04147223 */ /* 0x000fc80000010015 */
[----:B------:R-:W-:Y:S01]  /*1fe0*/  FFMA.FTZ R21, R5, R110, R20 ;  /* 0x0000006e05157223 */ /* 0x000fe20000010014 */
[----:B------:R-:W-:-:S03]  /*1ff0*/  FMUL.FTZ R20, R107, R71 ;  /* 0x000000476b147220 */ /* 0x000fc60000410000 */
        /* <DEDUP_REMOVED lines=50> */
.L_x_13924:
[----:B0-----:R-:W-:Y:S02]  /*2320*/  MOV R54, UR14 ;  /* 0x0000000e00367c02 */ /* 0x001fe40008000f00 */
[----:B------:R-:W-:Y:S02]  /*2330*/  MOV R53, UR19 ;  /* 0x0000001300357c02 */ /* 0x000fe40008000f00 */
[----:B------:R-:W-:Y:S02]  /*2340*/  MOV R52, R54 ;  /* 0x0000003600347202 */ /* 0x000fe40000000f00 */
[----:B------:R-:W-:-:S03]  /*2350*/  MOV R55, UR15 ;  /* 0x0000000f00377c02 */ /* 0x000fc60008000f00 */
[----:B---3--:R-:W-:-:S04]  /*2360*/  IMAD.WIDE.U32 R52, R58, UR8, R52 ;  /* 0x000000083a347c25 */ /* 0x008fc8000f8e0034 */
[----:B------:R-:W-:Y:S01]  /*2370*/  IMAD R2, R59, UR8, R53 ;  /* 0x000000083b027c24 */ /* 0x000fe2000f8e0235 */
[----:B--2-4-:R-:W-:-:S04]  /*2380*/  LEA R56, P1, R52, R60, 0x3 ;  /* 0x0000003c34387211 */ /* 0x014fc800078218ff */
        /* <DEDUP_REMOVED lines=19> */
[----:B------:R-:W-:Y:S01]  /*24c0*/  FMUL.FTZ R121, R56, 1.4426950216293334961 ;  /* 0x3fb8aa3b38797820 */ /* 0x000fe20000410000 */
[-C--:B0-----:R-:W-:Y:S01]  /*24d0*/  FMUL.FTZ R63, R67, R57.reuse ;  /* 0x00000039433f7220 */ /* 0x081fe20000410000 */
[----:B------:R-:W-:Y:S01]  /*24e0*/  FMUL.FTZ R122, R70, R57 ;  /* 0x00000039467a7220 */ /* 0x000fe20000410000 */
[----:B------:R-:W-:Y:S01]  /*24f0*/  FMUL.RZ R126, R2, 0.15915493667125701904 ;  /* 0x3e22f983027e7820 */ /* 0x000fe2000040c000 */
[-C--:B------:R-:W-:Y:S01]  /*2500*/  FMUL.FTZ R2, R69, R121.reuse ;  /* 0x0000007945027220 */ /* 0x080fe20000410000 */
[----:B------:R-:W-:Y:S01]  /*2510*/  FMUL.RZ R130, R63, 0.15915493667125701904 ;  /* 0x3e22f9833f827820 */ /* 0x000fe2000040c000 */
[-C--:B------:R-:W-:Y:S01]  /*2520*/  FMUL.FTZ R63, R67, R121.reuse ;  /* 0x00000079433f7220 */ /* 0x080fe20000410000 */
[----:B------:R-:W-:Y:S01]  /*2530*/  MUFU.SIN R124, R126 ;  /* 0x0000007e007c7308 */ /* 0x000fe20000000400 */
[----:B------:R-:W-:Y:S01]  /*2540*/  FMUL.RZ R122, R122, 0.15915493667125701904 ;  /* 0x3e22f9837a7a7820 */ /* 0x000fe2000040c000 */
[-C--:B------:R-:W-:Y:S01]  /*2550*/  FMUL.FTZ R62, R70, R121.reuse ;  /* 0x00000079463e7220 */ /* 0x080fe20000410000 */
[----:B------:R-:W-:-:S05]  /*2560*/  FMUL.FTZ R158, R85, R121 ;  /* 0x00000079559e7220 */ /* 0x000fca0000410000 */
[----:B------:R0:W-:Y:S04]  /*2570*/  MUFU.EX2 R123, R2 ;  /* 0x00000002007b7308 */ /* 0x0001e80000000800 */
[----:B------:R2:W-:Y:S01]  /*2580*/  MUFU.COS R132, R126 ;  /* 0x0000007e00847308 */ /* 0x0005e20000000000 */
[----:B0-----:R-:W-:-:S07]  /*2590*/  FMUL.FTZ R2, R68, R57 ;  /* 0x0000003944027220 */ /* 0x001fce0000410000 */
[----:B-1----:R0:W1:Y:S01]  /*25a0*/  MUFU.EX2 R90, R63 ;  /* 0x0000003f005a7308 */ /* 0x0020620000000800 */
[----:B--2---:R-:W-:Y:S01]  /*25b0*/  FMUL.RZ R126, R2, 0.15915493667125701904 ;  /* 0x3e22f983027e7820 */ /* 0x004fe2000040c000 */
[----:B------:R-:W-:Y:S02]  /*25c0*/  FMUL.FTZ R2, R68, R121 ;  /* 0x0000007944027220 */ /* 0x000fe40000410000 */
[----:B------:R-:W-:Y:S01]  /*25d0*/  MUFU.SIN R125, R122 ;  /* 0x0000007a007d7308 */ /* 0x000fe20000000400 */
[----:B0-----:R-:W-:-:S07]  /*25e0*/  FMUL.FTZ R63, R66, R57 ;  /* 0x00000039423f7220 */ /* 0x001fce0000410000 */
[----:B------:R0:W-:Y:S08]  /*25f0*/  MUFU.COS R91, R122 ;  /* 0x0000007a005b7308 */ /* 0x0001f00000000000 */
[----:B------:R-:W-:Y:S01]  /*2600*/  MUFU.SIN R129, R130 ;  /* 0x0000008200817308 */ /* 0x000fe20000000400 */
[----:B0-----:R-:W-:-:S04]  /*2610*/  FMUL.FTZ R122, R65, R57 ;  /* 0x00000039417a7220 */ /* 0x001fc80000410000 */
[----:B------:R-:W-:Y:S01]  /*2620*/  FMUL.RZ R138, R122, 0.15915493667125701904 ;  /* 0x3e22f9837a8a7820 */ /* 0x000fe2000040c000 */
[-C--:B------:R-:W-:Y:S02]  /*2630*/  FMUL.FTZ R122, R65, R121.reuse ;  /* 0x00000079417a7220 */ /* 0x080fe40000410000 */
[----:B------:R0:W1:Y:S08]  /*2640*/  MUFU.COS R127, R130 ;  /* 0x00000082007f7308 */ /* 0x0000700000000000 */
[----:B------:R2:W-:Y:S01]  /*2650*/  MUFU.EX2 R128, R2 ;  /* 0x0000000200807308 */ /* 0x0005e20000000800 */
[----:B0-----:R-:W-:Y:S01]  /*2660*/  FMUL.RZ R130, R63, 0.15915493667125701904 ;  /* 0x3e22f9833f827820 */ /* 0x001fe2000040c000 */
[----:B------:R-:W-:-:S02]  /*2670*/  FMUL.FTZ R63, R66, R121 ;  /* 0x00000079423f7220 */ /* 0x000fc40000410000 */
[----:B------:R-:W-:Y:S01]  /*2680*/  MUFU.SIN R131, R126 ;  /* 0x0000007e00837308 */ /* 0x000fe20000000400 */
[----:B--2---:R-:W-:Y:S01]  /*2690*/  FMUL.FTZ R2, R3, R57 ;  /* 0x0000003903027220 */ /* 0x004fe20000410000 */
[----:B-1----:R-:W-:-:S06]  /*26a0*/  FMUL.FTZ R127, R90, R127 ;  /* 0x0000007f5a7f7220 */ /* 0x002fcc0000410000 */
[----:B------:R0:W-:Y:S08]  /*26b0*/  MUFU.COS R133, R126 ;  /* 0x0000007e00857308 */ /* 0x0001f00000000000 */
[----:B------:R1:W2:Y:S01]  /*26c0*/  MUFU.EX2 R142, R63 ;  /* 0x0000003f008e7308 */ /* 0x0002a20000000800 */
[----:B0-----:R-:W-:Y:S01]  /*26d0*/  FMUL.RZ R126, R2, 0.15915493667125701904 ;  /* 0x3e22f983027e7820 */ /* 0x001fe2000040c000 */
[----:B------:R-:W-:-:S02]  /*26e0*/  FMUL.FTZ R2, R3, R121 ;  /* 0x0000007903027220 */ /* 0x000fc40000410000 */
[----:B------:R0:W-:Y:S04]  /*26f0*/  MUFU.EX2 R134, R122 ;  /* 0x0000007a00867308 */ /* 0x0001e80000000800 */
[----:B------:R-:W-:Y:S01]  /*2700*/  MUFU.SIN R139, R130 ;  /* 0x00000082008b7308 */ /* 0x000fe20000000400 */
[-C--:B-1----:R-:W-:Y:S01]  /*2710*/  FMUL.FTZ R63, R80, R57.reuse ;  /* 0x00000039503f7220 */ /* 0x082fe20000410000 */
[----:B0-----:R-:W-:-:S06]  /*2720*/  FMUL.FTZ R122, R64, R57 ;  /* 0x00000039407a7220 */ /* 0x001fcc0000410000 */
[----:B------:R0:W2:Y:S01]  /*2730*/  MUFU.COS R141, R130 ;  /* 0x00000082008d7308 */ /* 0x0000a20000000000 */
[----:B------:R-:W-:Y:S01]  /*2740*/  FMUL.RZ R150, R122, 0.15915493667125701904 ;  /* 0x3e22f9837a967820 */ /* 0x000fe2000040c000 */
[----:B------:R-:W-:-:S06]  /*2750*/  FMUL.FTZ R122, R64, R121 ;  /* 0x00000079407a7220 */ /* 0x000fcc0000410000 */
[----:B------:R1:W5:Y:S01]  /*2760*/  MUFU.EX2 R185, R2 ;  /* 0x0000000200b97308 */ /* 0x0003620000000800 */
[----:B0-----:R-:W-:Y:S01]  /*2770*/  FMUL.RZ R130, R63, 0.15915493667125701904 ;  /* 0x3e22f9833f827820 */ /* 0x001fe2000040c000 */
[----:B------:R-:W-:Y:S02]  /*2780*/  FMUL.FTZ R63, R80, R121 ;  /* 0x00000079503f7220 */ /* 0x000fe40000410000 */
[----:B------:R-:W-:Y:S01]  /*2790*/  MUFU.SIN R136, R126 ;  /* 0x0000007e00887308 */ /* 0x000fe20000000400 */
[----:B-1----:R-:W-:Y:S01]  /*27a0*/  FMUL.FTZ R2, R82, R57 ;  /* 0x0000003952027220 */ /* 0x002fe20000410000 */
[C---:B--2---:R-:W-:Y:S01]  /*27b0*/  FMUL.FTZ R141, R142.reuse, R141 ;  /* 0x0000008d8e8d7220 */ /* 0x044fe20000410000 */
[----:B------:R-:W-:-:S05]  /*27c0*/  FMUL.FTZ R142, R142, R139 ;  /* 0x0000008b8e8e7220 */ /* 0x000fca0000410000 */
[----:B------:R0:W5:Y:S08]  /*27d0*/  MUFU.COS R190, R126 ;  /* 0x0000007e00be7308 */ /* 0x0001700000000000 */
[----:B------:R1:W-:Y:S01]  /*27e0*/  MUFU.EX2 R186, R63 ;  /* 0x0000003f00ba7308 */ /* 0x0003e20000000800 */
[----:B0-----:R-:W-:Y:S01]  /*27f0*/  FMUL.RZ R126, R2, 0.15915493667125701904 ;  /* 0x3e22f983027e7820 */ /* 0x001fe2000040c000 */
[----:B------:R-:W-:-:S02]  /*2800*/  FMUL.FTZ R2, R82, R121 ;  /* 0x0000007952027220 */ /* 0x000fc40000410000 */
[----:B------:R0:W2:Y:S04]  /*2810*/  MUFU.EX2 R183, R122 ;  /* 0x0000007a00b77308 */ /* 0x0000a80000000800 */
[----:B------:R-:W-:Y:S01]  /*2820*/  MUFU.SIN R135, R138 ;  /* 0x0000008a00877308 */ /* 0x000fe20000000400 */
[-C--:B-1----:R-:W-:Y:S01]  /*2830*/  FMUL.FTZ R63, R84, R57.reuse ;  /* 0x00000039543f7220 */ /* 0x082fe20000410000 */
[C---:B-----5:R-:W-:Y:S01]  /*2840*/  FMUL.FTZ R190, R185.reuse, R190 ;  /* 0x000000beb9be7220 */ /* 0x060fe20000410000 */
[----:B------:R-:W-:Y:S01]  /*2850*/  FMUL.FTZ R185, R185, R136 ;  /* 0x00000088b9b97220 */ /* 0x000fe20000410000 */
[----:B0-----:R-:W-:-:S04]  /*2860*/  FMUL.FTZ R122, R81, R57 ;  /* 0x00000039517a7220 */ /* 0x001fc80000410000 */
[----:B------:R-:W0:Y:S01]  /*2870*/  MUFU.COS R137, R138 ;  /* 0x0000008a00897308 */ /* 0x000e220000000000 */
[----:B------:R-:W-:Y:S01]  /*2880*/  FMUL.RZ R156, R122, 0.15915493667125701904 ;  /* 0x3e22f9837a9c7820 */ /* 0x000fe2000040c000 */
[----:B------:R-:W-:-:S06]  /*2890*/  FMUL.FTZ R122, R81, R121 ;  /* 0x00000079517a7220 */ /* 0x000fcc0000410000 */
[----:B------:R-:W2:Y:S08]  /*28a0*/  MUFU.COS R140, R150 ;  /* 0x00000096008c7308 */ /* 0x000eb00000000000 */
[----:B------:R-:W-:Y:S01]  /*28b0*/  MUFU.SIN R143, R130 ;  /* 0x00000082008f7308 */ /* 0x000fe20000000400 */
[----:B0-----:R-:W-:-:S07]  /*28c0*/  FMUL.FTZ R137, R134, R137 ;  /* 0x0000008986897220 */ /* 0x001fce0000410000 */
[----:B------:R0:W1:Y:S01]  /*28d0*/  MUFU.COS R145, R130 ;  /* 0x0000008200917308 */ /* 0x0000620000000000 */
[----:B--2---:R-:W-:-:S07]  /*28e0*/  FMUL.FTZ R193, R183, R140 ;  /* 0x0000008cb7c17220 */ /* 0x004fce0000410000 */
[----:B------:R2:W-:Y:S01]  /*28f0*/  MUFU.EX2 R179, R2 ;  /* 0x0000000200b37308 */ /* 0x0005e20000000800 */
[----:B0-----:R-:W-:Y:S01]  /*2900*/  FMUL.RZ R130, R63, 0.15915493667125701904 ;  /* 0x3e22f9833f827820 */ /* 0x001fe2000040c000 */
[----:B------:R-:W-:Y:S02]  /*2910*/  FMUL.FTZ R63, R84, R121 ;  /* 0x00000079543f7220 */ /* 0x000fe40000410000 */
[----:B------:R-:W0:Y:S04]  /*2920*/  MUFU.EX2 R62, R62 ;  /* 0x0000003e003e7308 */ /* 0x000e280000000800 */
[----:B------:R-:W5:Y:S01]  /*2930*/  MUFU.SIN R138, R150 ;  /* 0x00000096008a7308 */ /* 0x000f620000000400 */
[----:B--2---:R-:W-:Y:S01]  /*2940*/  FMUL.FTZ R2, R83, R57 ;  /* 0x0000003953027220 */ /* 0x004fe20000410000 */
[C---:B-1----:R-:W-:Y:S01]  /*2950*/  FMUL.FTZ R180, R186.reuse, R145 ;  /* 0x00000091bab47220 */ /* 0x042fe20000410000 */
[----:B------:R-:W-:-:S02]  /*2960*/  FMUL.FTZ R186, R186, R143 ;  /* 0x0000008fbaba7220 */ /* 0x000fc40000410000 */
[----:B------:R-:W-:Y:S01]  /*2970*/  FMUL.RZ R160, R2, 0.15915493667125701904 ;  /* 0x3e22f98302a07820 */ /* 0x000fe2000040c000 */
[----:B------:R-:W-:Y:S02]  /*2980*/  FMUL.FTZ R2, R86, R57 ;  /* 0x0000003956027220 */ /* 0x000fe40000410000 */
[----:B------:R1:W2:Y:S02]  /*2990*/  MUFU.EX2 R197, R63 ;  /* 0x0000003f00c57308 */ /* 0x0002a40000000800 */
[----:B------:R-:W-:Y:S01]  /*29a0*/  FMUL.RZ R161, R2, 0.15915493667125701904 ;  /* 0x3e22f98302a17820 */ /* 0x000fe2000040c000 */
[-C--:B---3--:R-:W-:Y:S01]  /*29b0*/  FMUL.FTZ R2, R52, R55.reuse ;  /* 0x0000003734027220 */ /* 0x088fe20000410000 */
[----:B------:R3:W4:Y:S03]  /*29c0*/  MUFU.EX2 R176, R122 ;  /* 0x0000007a00b07308 */ /* 0x0007260000000800 */
[C---:B------:R-:W-:Y:S01]  /*29d0*/  FFMA.FTZ R2, R53.reuse, R54, R2 ;  /* 0x0000003635027223 */ /* 0x040fe20000010002 */
[----:B------:R-:W-:Y:S01]  /*29e0*/  MUFU.SIN R155, R160 ;  /* 0x000000a0009b7308 */ /* 0x000fe20000000400 */
[----:B-1----:R-:W-:Y:S01]  /*29f0*/  FMUL.FTZ R63, R53, R55 ;  /* 0x00000037353f7220 */ /* 0x002fe20000410000 */
[----:B-----5:R-:W-:Y:S01]  /*2a00*/  FMUL.FTZ R183, R183, R138 ;  /* 0x0000008ab7b77220 */ /* 0x020fe20000410000 */
[-C--:B------:R-:W-:Y:S01]  /*2a10*/  FMUL.FTZ R136, R92, -R2.reuse ;  /* 0x800000025c887220 */ /* 0x080fe20000410000 */
[----:B------:R-:W-:Y:S01]  /*2a20*/  FMUL.FTZ R139, R93, -R2 ;  /* 0x800000025d8b7220 */ /* 0x000fe20000410000 */
[-C--:B---3--:R-:W-:Y:S01]  /*2a30*/  FMUL.FTZ R122, R85, R57.reuse ;  /* 0x00000039557a7220 */ /* 0x088fe20000410000 */
[----:B------:R-:W-:Y:S01]  /*2a40*/  FFMA.FTZ R63, R52, R54, -R63 ;  /* 0x00000036343f7223 */ /* 0x000fe2000001083f */
[----:B------:R-:W-:Y:S01]  /*2a50*/  FMUL.FTZ R52, R88, R57 ;  /* 0x0000003958347220 */ /* 0x000fe20000410000 */
[----:B------:R1:W-:Y:S01]  /*2a60*/  MUFU.COS R181, R160 ;  /* 0x000000a000b57308 */ /* 0x0003e20000000000 */
[C---:B------:R-:W-:Y:S01]  /*2a70*/  FMUL.FTZ R143, R94.reuse, -R2 ;  /* 0x800000025e8f7220 */ /* 0x040fe20000410000 */
[-C--:B------:R-:W-:Y:S01]  /*2a80*/  FMUL.FTZ R140, R93, R63.reuse ;  /* 0x0000003f5d8c7220 */ /* 0x080fe20000410000 */
[-C--:B------:R-:W-:Y:S01]  /*2a90*/  FMUL.FTZ R191, R94, R63.reuse ;  /* 0x0000003f5ebf7220 */ /* 0x080fe20000410000 */
[-C--:B------:R-:W-:Y:S01]  /*2aa0*/  FMUL.FTZ R196, R95, R63.reuse ;  /* 0x0000003f5fc47220 */ /* 0x080fe20000410000 */
[-C--:B------:R-:W-:Y:S01]  /*2ab0*/  FMUL.FTZ R199, R96, R63.reuse ;  /* 0x0000003f60c77220 */ /* 0x080fe20000410000 */
[-C--:B------:R-:W-:Y:S01]  /*2ac0*/  FMUL.FTZ R201, R97, R63.reuse ;  /* 0x0000003f61c97220 */ /* 0x080fe20000410000 */
[----:B------:R-:W-:Y:S01]  /*2ad0*/  FMUL.FTZ R175, R98, R63 ;  /* 0x0000003f62af7220 */ /* 0x000fe20000410000 */
[----:B------:R-:W-:Y:S01]  /*2ae0*/  MUFU.SIN R152, R130 ;  /* 0x0000008200987308 */ /* 0x000fe20000000400 */
[----:B-1----:R-:W-:Y:S01]  /*2af0*/  FMUL.RZ R160, R122, 0.15915493667125701904 ;  /* 0x3e22f9837aa07820 */ /* 0x002fe2000040c000 */
[----:B0-----:R-:W-:Y:S01]  /*2b00*/  FMUL.FTZ R122, R62, R125 ;  /* 0x0000007d3e7a7220 */ /* 0x001fe20000410000 */
[----:B------:R-:W-:Y:S01]  /*2b10*/  FMUL.FTZ R125, R90, R129 ;  /* 0x000000815a7d7220 */ /* 0x000fe20000410000 */
[----:B------:R-:W-:Y:S01]  /*2b20*/  FMUL.FTZ R90, R123, R132 ;  /* 0x000000847b5a7220 */ /* 0x000fe20000410000 */
[-C--:B------:R-:W-:Y:S01]  /*2b30*/  FMUL.FTZ R171, R99, R63.reuse ;  /* 0x0000003f63ab7220 */ /* 0x080fe20000410000 */
[-C--:B------:R-:W-:Y:S01]  /*2b40*/  FMUL.FTZ R168, R100, R63.reuse ;  /* 0x0000003f64a87220 */ /* 0x080fe20000410000 */
[----:B------:R-:W-:Y:S01]  /*2b50*/  FMUL.FTZ R165, R101, R63 ;  /* 0x0000003f65a57220 */ /* 0x000fe20000410000 */
[----:B------:R0:W2:Y:S01]  /*2b60*/  MUFU.COS R154, R130 ;  /* 0x00000082009a7308 */ /* 0x0000a20000000000 */
[-C--:B------:R-:W-:Y:S01]  /*2b70*/  FMUL.FTZ R132, R87, -R2.reuse ;  /* 0x8000000257847220 */ /* 0x080fe20000410000 */
        /* <DEDUP_REMOVED lines=8> */
[----:B------:R-:W-:Y:S01]  /*2c00*/  FMUL.RZ R62, R52, 0.15915493667125701904 ;  /* 0x3e22f983343e7820 */ /* 0x000fe2000040c000 */
[----:B------:R-:W-:Y:S01]  /*2c10*/  MOV R52, UR8 ;  /* 0x0000000800347c02 */ /* 0x000fe20008000f00 */
[----:B------:R-:W-:Y:S01]  /*2c20*/  FMUL.FTZ R91, R123, R124 ;  /* 0x0000007c7b5b7220 */ /* 0x000fe20000410000 */
[C---:B------:R-:W-:Y:S01]  /*2c30*/  FMUL.FTZ R124, R0.reuse, R63 ;  /* 0x0000003f007c7220 */ /* 0x040fe20000410000 */
[----:B------:R-:W-:Y:S01]  /*2c40*/  FMUL.FTZ R123, R0, -R2 ;  /* 0x80000002007b7220 */ /* 0x000fe20000410000 */
[----:B------:R-:W-:Y:S01]  /*2c50*/  IADD3 R52, PT, PT, R52, UR10, RZ ;  /* 0x0000000a34347c10 */ /* 0x000fe2000fffe0ff */
[----:B------:R0:W1:Y:S01]  /*2c60*/  MUFU.COS R150, R126 ;  /* 0x0000007e00967308 */ /* 0x0000620000000000 */
[----:B------:R-:W-:Y:S01]  /*2c70*/  @P2 IADD3 R52, PT, PT, R74, 0x200, RZ ;  /* 0x000002004a342810 */ /* 0x000fe20007ffe0ff */
[C---:B--2---:R-:W-:Y:S01]  /*2c80*/  FMUL.FTZ R195, R197.reuse, R154 ;  /* 0x0000009ac5c37220 */ /* 0x044fe20000410000 */
[----:B------:R-:W-:Y:S01]  /*2c90*/  FMUL.FTZ R197, R197, R152 ;  /* 0x00000098c5c57220 */ /* 0x000fe20000410000 */
[-C--:B------:R-:W-:Y:S01]  /*2ca0*/  FMUL.FTZ R166, R101, -R2.reuse ;  /* 0x8000000265a67220 */ /* 0x080fe20000410000 */
[----:B------:R-:W-:Y:S01]  /*2cb0*/  LEA R52, R52, UR24, 0x3 ;  /* 0x0000001834347c11 */ /* 0x000fe2000f8e18ff */
[-C--:B------:R-:W-:Y:S01]  /*2cc0*/  FMUL.FTZ R163, R102, -R2.reuse ;  /* 0x8000000266a37220 */ /* 0x080fe20000410000 */
[----:B------:R-:W-:Y:S01]  /*2cd0*/  FMUL.FTZ R154, R104, -R2 ;  /* 0x80000002689a7220 */ /* 0x000fe20000410000 */
[----:B------:R-:W-:Y:S01]  /*2ce0*/  MUFU.SIN R151, R156 ;  /* 0x0000009c00977308 */ /* 0x000fe20000000400 */
[----:B0-----:R-:W-:Y:S01]  /*2cf0*/  FMUL.FTZ R126, R83, R121 ;  /* 0x00000079537e7220 */ /* 0x001fe20000410000 */
[----:B------:R0:W-:Y:S06]  /*2d00*/  STS.64 [R52+0xca0], R90 ;  /* 0x000ca05a34007388 */ /* 0x0001ec0000000a00 */
[----:B------:R2:W4:Y:S01]  /*2d10*/  MUFU.COS R153, R156 ;  /* 0x0000009c00997308 */ /* 0x0005220000000000 */
[C---:B-1----:R-:W-:Y:S01]  /*2d20*/  FMUL.FTZ R177, R179.reuse, R150 ;  /* 0x00000096b3b17220 */ /* 0x042fe20000410000 */
[----:B------:R-:W-:-:S06]  /*2d30*/  FMUL.FTZ R179, R179, R144 ;  /* 0x00000090b3b37220 */ /* 0x000fcc0000410000 */
[----:B------:R-:W1:Y:S01]  /*2d40*/  MUFU.COS R159, R161 ;  /* 0x000000a1009f7308 */ /* 0x000e620000000000 */
[-C--:B--2---:R-:W-:Y:S01]  /*2d50*/  FMUL.FTZ R156, R86, R121.reuse ;  /* 0x00000079569c7220 */ /* 0x084fe20000410000 */
[----:B------:R-:W-:-:S06]  /*2d60*/  FMUL.FTZ R121, R88, R121 ;  /* 0x0000007958797220 */ /* 0x000fcc0000410000 */
[----:B------:R-:W-:Y:S01]  /*2d70*/  MUFU.SIN R138, R62 ;  /* 0x0000003e008a7308 */ /* 0x000fe20000000400 */
[C---:B----4-:R-:W-:Y:S01]  /*2d80*/  FMUL.FTZ R174, R176.reuse, R153 ;  /* 0x00000099b0ae7220 */ /* 0x050fe20000410000 */
[----:B------:R-:W-:Y:S01]  /*2d90*/  FMUL.FTZ R176, R176, R151 ;  /* 0x00000097b0b07220 */ /* 0x000fe20000410000 */
[----:B------:R-:W-:-:S05]  /*2da0*/  FMUL.FTZ R153, R104, R63 ;  /* 0x0000003f68997220 */ /* 0x000fca0000410000 */
[----:B------:R-:W-:Y:S08]  /*2db0*/  MUFU.COS R54, R62 ;  /* 0x0000003e00367308 */ /* 0x000ff00000000000 */
[----:B------:R-:W2:Y:S08]  /*2dc0*/  MUFU.SIN R157, R161 ;  /* 0x000000a1009d7308 */ /* 0x000eb00000000400 */
[----:B------:R-:W-:Y:S08]  /*2dd0*/  MUFU.SIN R53, R160 ;  /* 0x000000a000357308 */ /* 0x000ff00000000400 */
[----:B------:R3:W4:Y:S08]  /*2de0*/  MUFU.COS R55, R160 ;  /* 0x000000a000377308 */ /* 0x0007300000000000 */
[----:B------:R5:W0:Y:S01]  /*2df0*/  MUFU.EX2 R188, R126 ;  /* 0x0000007e00bc7308 */ /* 0x000a220000000800 */
[----:B---3--:R-:W-:-:S03]  /*2e00*/  FMUL.FTZ R160, R103, -R2 ;  /* 0x8000000267a07220 */ /* 0x008fc60000410000 */
[----:B------:R-:W1:Y:S04]  /*2e10*/  MUFU.EX2 R156, R156 ;  /* 0x0000009c009c7308 */ /* 0x000e680000000800 */
[----:B------:R-:W3:Y:S01]  /*2e20*/  MUFU.EX2 R121, R121 ;  /* 0x0000007900797308 */ /* 0x000ee20000000800 */
[C---:B-----5:R-:W-:Y:S01]  /*2e30*/  FMUL.FTZ R126, R128.reuse, R133 ;  /* 0x00000085807e7220 */ /* 0x060fe20000410000 */
[----:B------:R-:W-:Y:S01]  /*2e40*/  FMUL.FTZ R128, R128, R131 ;  /* 0x0000008380807220 */ /* 0x000fe20000410000 */
[----:B------:R-:W-:Y:S01]  /*2e50*/  FMUL.FTZ R131, R134, R135 ;  /* 0x0000008786837220 */ /* 0x000fe20000410000 */
[----:B------:R-:W4:Y:S01]  /*2e60*/  MUFU.EX2 R158, R158 ;  /* 0x0000009e009e7308 */ /* 0x000f220000000800 */
[----:B------:R-:W-:Y:S01]  /*2e70*/  FMUL.FTZ R133, R87, R63 ;  /* 0x0000003f57857220 */ /* 0x000fe20000410000 */
[C---:B0-----:R-:W-:Y:S01]  /*2e80*/  FMUL.FTZ R181, R188.reuse, R181 ;  /* 0x000000b5bcb57220 */ /* 0x041fe20000410000 */
[----:B------:R-:W-:Y:S01]  /*2e90*/  FMUL.FTZ R188, R188, R155 ;  /* 0x0000009bbcbc7220 */ /* 0x000fe20000410000 */
[-C--:B------:R-:W-:Y:S01]  /*2ea0*/  FMUL.FTZ R134, R89, R63.reuse ;  /* 0x0000003f59867220 */ /* 0x080fe20000410000 */
[----:B------:R-:W-:Y:S01]  /*2eb0*/  FMUL.FTZ R155, R103, R63 ;  /* 0x0000003f679b7220 */ /* 0x000fe20000410000 */
[C---:B-1----:R-:W-:Y:S01]  /*2ec0*/  FMUL.FTZ R184, R156.reuse, R159 ;  /* 0x0000009f9cb87220 */ /* 0x042fe20000410000 */
[----:B--2---:R-:W-:Y:S01]  /*2ed0*/  FMUL.FTZ R182, R156, R157 ;  /* 0x0000009d9cb67220 */ /* 0x004fe20000410000 */
[-C--:B------:R-:W-:Y:S01]  /*2ee0*/  FMUL.FTZ R159, R102, R63.reuse ;  /* 0x0000003f669f7220 */ /* 0x080fe20000410000 */
[----:B------:R-:W-:Y:S01]  /*2ef0*/  FMUL.FTZ R135, R89, -R2 ;  /* 0x8000000259877220 */ /* 0x000fe20000410000 */
[C---:B---3--:R-:W-:Y:S01]  /*2f00*/  FMUL.FTZ R129, R121.reuse, R54 ;  /* 0x0000003679817220 */ /* 0x048fe20000410000 */
[----:B------:R-:W-:Y:S01]  /*2f10*/  FMUL.FTZ R138, R121, R138 ;  /* 0x0000008a798a7220 */ /* 0x000fe20000410000 */
        /* <DEDUP_REMOVED lines=15> */
.L_x_13908:
[----:B------:R0:W1:Y:S02]  /*3010*/  LDS.64 R62, [R189+0x1ca8] ;  /* 0x001ca800bd3e7984 */ /* 0x0000640000000a00 */
.L_x_13909:
[----:B------:R-:W-:Y:S05]  /*3020*/  BSYNC.RECONVERGENT B0 ;  /* 0x0000000000007941 */ /* 0x000fea0003800200 */
.L_x_13907:
[CC--:B------:R-:W-:Y:S01]  /*3030*/  FMUL.FTZ R2, R105.reuse, R122.reuse ;  /* 0x0000007a69027220 */ /* 0x0c0fe20000410000 */
[----:B------:R-:W-:Y:S01]  /*3040*/  FMUL.FTZ R52, RZ, R122 ;  /* 0x0000007aff347220 */ /* 0x000fe20000410000 */
[----:B------:R-:W3:Y:S01]  /*3050*/  @P0 LDC R167, c[0x0][0x38c] ;  /* 0x0000e300ffa70b82 */ /* 0x000ee20000000800 */
[----:B------:R-:W-:Y:S01]  /*3060*/  FMUL.FTZ R156, R138, R153 ;  /* 0x000000998a9c7220 */ /* 0x000fe20000410000 */
        /* <DEDUP_REMOVED lines=8> */
[-C--:B------:R-:W-:Y:S01]  /*30f0*/  FMUL.FTZ R2, R90, R122.reuse ;  /* 0x0000007a5a027220 */ /* 0x080fe20000410000 */
[----:B------:R-:W-:Y:S01]  /*3100*/  FMUL.FTZ R53, R91, R122 ;  /* 0x0000007a5b357220 */ /* 0x000fe20000410000 */
[----:B------:R-:W-:Y:S01]  /*3110*/  FADD.FTZ R55, R107, R52 ;  /* 0x000000346b377221 */ /* 0x000fe20000010000 */
[----:B------:R-:W-:-:S03]  /*3120*/  FADD.FTZ R145, RZ, R54 ;  /* 0x00000036ff917221 */ /* 0x000fc60000010000 */
[C---:B------:R-:W-:Y:S01]  /*3130*/  FMUL.FTZ R52, R128.reuse, R55 ;  /* 0x0000003780347220 */ /* 0x040fe20000410000 */
[----:B------:R-:W-:-:S03]  /*3140*/  FMUL.FTZ R151, R128, R145 ;  /* 0x0000009180977220 */ /* 0x000fc60000410000 */
[C---:B------:R-:W-:Y:S01]  /*3150*/  FFMA.FTZ R145, R126.reuse, R145, R52 ;  /* 0x000000917e917223 */ /* 0x040fe20000010034 */
[----:B------:R-:W-:Y:S01]  /*3160*/  FFMA.FTZ R151, R126, R55, -R151 ;  /* 0x000000377e977223 */ /* 0x000fe20000010897 */
[-C--:B------:R-:W-:Y:S01]  /*3170*/  FFMA.FTZ R52, R91, R130.reuse, R2 ;  /* 0x000000825b347223 */ /* 0x080fe20000010002 */
[----:B------:R-:W-:Y:S01]  /*3180*/  FFMA.FTZ R2, R90, R130, -R53 ;  /* 0x000000825a027223 */ /* 0x000fe20000010835 */
[----:B------:R-:W-:Y:S01]  /*3190*/  FADD.FTZ R150, RZ, R145 ;  /* 0x00000091ff967221 */ /* 0x000fe20000010000 */
[----:B------:R-:W-:Y:S01]  /*31a0*/  FADD.FTZ R144, R108, R151 ;  /* 0x000000976c907221 */ /* 0x000fe20000010000 */
[C---:B------:R-:W-:Y:S01]  /*31b0*/  FMUL.FTZ R54, R125.reuse, R52 ;  /* 0x000000347d367220 */ /* 0x040fe20000410000 */
[----:B------:R-:W-:Y:S01]  /*31c0*/  FMUL.FTZ R53, R125, R2 ;  /* 0x000000027d357220 */ /* 0x000fe20000410000 */
[----:B------:R-:W-:Y:S02]  /*31d0*/  FMUL.FTZ R152, R131, R150 ;  /* 0x0000009683987220 */ /* 0x000fe40000410000 */
[C---:B------:R-:W-:Y:S01]  /*31e0*/  FFMA.FTZ R145, R127.reuse, R2, -R54 ;  /* 0x000000027f917223 */ /* 0x040fe20000010836 */
[----:B------:R-:W-:Y:S01]  /*31f0*/  FFMA.FTZ R151, R127, R52, R53 ;  /* 0x000000347f977223 */ /* 0x000fe20000010035 */
[-C--:B------:R-:W-:Y:S01]  /*3200*/  FFMA.FTZ R152, R137, R144.reuse, -R152 ;  /* 0x0000009089987223 */ /* 0x080fe20000010898 */
[----:B------:R-:W-:Y:S01]  /*3210*/  FMUL.FTZ R144, R131, R144 ;  /* 0x0000009083907220 */ /* 0x000fe20000410000 */
[-C--:B-12---:R-:W-:Y:S01]  /*3220*/  FMUL.FTZ R53, R129, R63.reuse ;  /* 0x0000003f81357220 */ /* 0x086fe20000410000 */
[C---:B------:R-:W-:Y:S01]  /*3230*/  FMUL.FTZ R52, R138.reuse, R63 ;  /* 0x0000003f8a347220 */ /* 0x040fe20000410000 */
[----:B------:R-:W-:Y:S01]  /*3240*/  FADD.FTZ R152, R109, R152 ;  /* 0x000000986d987221 */ /* 0x000fe20000010000 */
[----:B------:R-:W-:Y:S01]  /*3250*/  FFMA.FTZ R144, R137, R150, R144 ;  /* 0x0000009689907223 */ /* 0x000fe20000010090 */
[----:B------:R-:W-:Y:S01]  /*3260*/  FFMA.FTZ R157, -R138, R62, -R53 ;  /* 0x0000003e8a9d7223 */ /* 0x000fe20000010935 */
[----:B------:R-:W-:Y:S01]  /*3270*/  MOV R2, UR22 ;  /* 0x0000001600027c02 */ /* 0x000fe20008000f00 */
[----:B------:R-:W-:Y:S01]  /*3280*/  FMUL.FTZ R53, R142, R152 ;  /* 0x000000988e357220 */ /* 0x000fe20000410000 */
[----:B------:R-:W-:Y:S01]  /*3290*/  FADD.FTZ R144, RZ, R144 ;  /* 0x00000090ff907221 */ /* 0x000fe20000010000 */
[----:B------:R-:W-:Y:S01]  /*32a0*/  FFMA.FTZ R55, R129, R62, -R52 ;  /* 0x0000003e81377223 */ /* 0x000fe20000010834 */
[----:B------:R-:W-:Y:S01]  /*32b0*/  FMUL.FTZ R161, R192, R157 ;  /* 0x0000009dc0a17220 */ /* 0x000fe20000410000 */
[----:B------:R-:W-:Y:S01]  /*32c0*/  @P0 IADD3 R2, PT, PT, R2, -0x2, RZ ;  /* 0xfffffffe02020810 */ /* 0x000fe20007ffe0ff */
[-C--:B------:R-:W-:Y:S01]  /*32d0*/  FMUL.FTZ R52, R142, R144.reuse ;  /* 0x000000908e347220 */ /* 0x080fe20000410000 */
[C---:B------:R-:W-:Y:S01]  /*32e0*/  FFMA.FTZ R53, R141.reuse, R144, R53 ;  /* 0x000000908d357223 */ /* 0x040fe20000010035 */
[-C--:B------:R-:W-:Y:S01]  /*32f0*/  FMUL.FTZ R54, R192, R55.reuse ;  /* 0x00000037c0367220 */ /* 0x080fe20000410000 */
[----:B------:R-:W-:Y:S01]  /*3300*/  FFMA.FTZ R169, R194, R55, R161 ;  /* 0x00000037c2a97223 */ /* 0x000fe200000100a1 */
[----:B------:R-:W-:Y:S01]  /*3310*/  FFMA.FTZ R55, R141, R152, -R52 ;  /* 0x000000988d377223 */ /* 0x000fe20000010834 */
[----:B------:R-:W-:Y:S01]  /*3320*/  FADD.FTZ R150, RZ, R53 ;  /* 0x00000035ff967221 */ /* 0x000fe20000010000 */
[----:B------:R-:W-:-:S02]  /*3330*/  HFMA2 R161, -RZ, RZ, 0, 9.5367431640625e-07 ;  /* 0x00000010ffa17431 */ /* 0x000fc400000001ff */
[----:B------:R-:W-:Y:S01]  /*3340*/  FFMA.FTZ R173, R194, R157, -R54 ;  /* 0x0000009dc2ad7223 */ /* 0x000fe20000010836 */
[----:B---3--:R-:W-:Y:S02]  /*3350*/  @P0 IMAD R2, R2, R167, UR8 ;  /* 0x0000000802020e24 */ /* 0x008fe4000f8e02a7 */
[----:B------:R-:W-:Y:S01]  /*3360*/  FADD.FTZ R144, R110, R55 ;  /* 0x000000376e907221 */ /* 0x000fe20000010000 */
[----:B------:R-:W-:Y:S01]  /*3370*/  FMUL.FTZ R157, R185, R150 ;  /* 0x00000096b99d7220 */ /* 0x000fe20000410000 */
[----:B------:R-:W-:Y:S01]  /*3380*/  CS2R R52, SRZ ;  /* 0x0000000000347805 */ /* 0x000fe2000001ff00 */
[----:B------:R-:W-:-:S04]  /*3390*/  @P0 IMAD.WIDE R54, R2, R161, UR4 ;  /* 0x0000000402360e25 */ /* 0x000fc8000f8e02a1 */
[----:B------:R-:W-:Y:S01]  /*33a0*/  FMUL.FTZ R152, R138, R154 ;  /* 0x0000009a8a987220 */ /* 0x000fe20000410000 */
[CC--:B------:R-:W-:Y:S01]  /*33b0*/  FFMA.FTZ R2, R190.reuse, R144.reuse, -R157 ;  /* 0x00000090be027223 */ /* 0x0c0fe2000001089d */
[----:B------:R-:W-:Y:S01]  /*33c0*/  FMUL.FTZ R157, R185, R144 ;  /* 0x00000090b99d7220 */ /* 0x000fe20000410000 */
[C---:B------:R-:W-:Y:S01]  /*33d0*/  FFMA.FTZ R161, R129.reuse, R154, -R156 ;  /* 0x0000009a81a17223 */ /* 0x040fe2000001089c */
[----:B------:R1:W2:Y:S01]  /*33e0*/  @P0 LDG.E.64 R52, desc[UR30][R54.64+0x8] ;  /* 0x0000081e36340981 */ /* 0x0002a2000c1e1b00 */
[----:B------:R-:W-:Y:S01]  /*33f0*/  FFMA.FTZ R152, R129, R153, R152 ;  /* 0x0000009981987223 */ /* 0x000fe20000010098 */
[----:B------:R-:W-:Y:S01]  /*3400*/  FFMA.FTZ R157, R190, R150, R157 ;  /* 0x00000096be9d7223 */ /* 0x000fe2000001009d */
[----:B------:R-:W-:Y:S01]  /*3410*/  FADD.FTZ R144, R111, R2 ;  /* 0x000000026f907221 */ /* 0x000fe20000010000 */
[----:B------:R-:W-:Y:S01]  /*3420*/  FADD.FTZ R167, R160, R161 ;  /* 0x000000a1a0a77221 */ /* 0x000fe20000010000 */
[----:B------:R-:W-:Y:S01]  /*3430*/  FADD.FTZ R161, R155, R152 ;  /* 0x000000989ba17221 */ /* 0x000fe20000010000 */
[----:B------:R-:W-:Y:S01]  /*3440*/  FADD.FTZ R150, RZ, R157 ;  /* 0x0000009dff967221 */ /* 0x000fe20000010000 */
[C---:B------:R-:W-:Y:S01]  /*3450*/  FMUL.FTZ R152, R183.reuse, R144 ;  /* 0x00000090b7987220 */ /* 0x040fe20000410000 */
[C---:B------:R-:W-:Y:S01]  /*3460*/  FMUL.FTZ R203, R192.reuse, R167 ;  /* 0x000000a7c0cb7220 */ /* 0x040fe20000410000 */
[-C--:B------:R-:W-:Y:S01]  /*3470*/  FMUL.FTZ R156, R192, R161.reuse ;  /* 0x000000a1c09c7220 */ /* 0x080fe20000410000 */
[-C--:B------:R-:W-:Y:S01]  /*3480*/  FMUL.FTZ R157, R183, R150.reuse ;  /* 0x00000096b79d7220 */ /* 0x080fe20000410000 */
[C---:B------:R-:W-:Y:S01]  /*3490*/  FFMA.FTZ R152, R193.reuse, R150, R152 ;  /* 0x00000096c1987223 */ /* 0x040fe20000010098 */
[----:B------:R-:W-:Y:S01]  /*34a0*/  FFMA.FTZ R2, R194, R161, R203 ;  /* 0x000000a1c2027223 */ /* 0x000fe200000100cb */
[C---:B-1----:R-:W-:Y:S01]  /*34b0*/  FMUL.FTZ R55, R128.reuse, R151 ;  /* 0x0000009780377220 */ /* 0x042fe20000410000 */
[----:B------:R-:W-:Y:S01]  /*34c0*/  FFMA.FTZ R157, R193, R144, -R157 ;  /* 0x00000090c19d7223 */ /* 0x000fe2000001089d */
[----:B------:R-:W-:Y:S01]  /*34d0*/  FADD.FTZ R161, RZ, R152 ;  /* 0x00000098ffa17221 */ /* 0x000fe20000010000 */
[-C--:B------:R-:W-:Y:S01]  /*34e0*/  FMUL.FTZ R144, R128, R145.reuse ;  /* 0x0000009180907220 */ /* 0x080fe20000410000 */
[----:B------:R-:W-:Y:S01]  /*34f0*/  FFMA.FTZ R150, R126, R145, -R55 ;  /* 0x000000917e967223 */ /* 0x000fe20000010837 */
[----:B------:R-:W-:Y:S01]  /*3500*/  FADD.FTZ R157, R112, R157 ;  /* 0x0000009d709d7221 */ /* 0x000fe20000010000 */
        /* <DEDUP_REMOVED lines=8> */
[----:B------:R-:W-:Y:S01]  /*3590*/  FADD.FTZ R158, R113, R144 ;  /* 0x00000090719e7221 */ /* 0x000fe20000010000 */
[C---:B------:R-:W-:Y:S01]  /*35a0*/  FFMA.FTZ R144, R184.reuse, R173, -R162 ;  /* 0x000000adb8907223 */ /* 0x040fe200000108a2 */
[----:B------:R-:W-:Y:S01]  /*35b0*/  FMUL.FTZ R156, R131, R152 ;  /* 0x00000098839c7220 */ /* 0x000fe20000410000 */
[----:B------:R-:W-:Y:S01]  /*35c0*/  FADD.FTZ R162, RZ, R161 ;  /* 0x000000a1ffa27221 */ /* 0x000fe20000010000 */
[----:B------:R-:W-:Y:S01]  /*35d0*/  FMUL.FTZ R170, R179, R158 ;  /* 0x0000009eb3aa7220 */ /* 0x000fe20000410000 */
[----:B------:R-:W-:Y:S01]  /*35e0*/  FFMA.FTZ R55, R184, R169, R145 ;  /* 0x000000a9b8377223 */ /* 0x000fe20000010091 */
[----:B------:R-:W-:Y:S01]  /*35f0*/  FMUL.FTZ R145, R131, R150 ;  /* 0x0000009683917220 */ /* 0x000fe20000410000 */
[----:B------:R-:W-:Y:S01]  /*3600*/  FMUL.FTZ R151, R179, R162 ;  /* 0x000000a2b3977220 */ /* 0x000fe20000410000 */
[----:B------:R-:W-:Y:S01]  /*3610*/  FFMA.FTZ R156, R137, R150, -R156 ;  /* 0x00000096899c7223 */ /* 0x000fe2000001089c */
[----:B------:R-:W-:Y:S01]  /*3620*/  FFMA.FTZ R170, R177, R162, R170 ;  /* 0x000000a2b1aa7223 */ /* 0x000fe200000100aa */
[----:B------:R-:W-:Y:S01]  /*3630*/  FFMA.FTZ R145, R137, R152, R145 ;  /* 0x0000009889917223 */ /* 0x000fe20000010091 */
[----:B------:R-:W-:Y:S01]  /*3640*/  FFMA.FTZ R157, R177, R158, -R151 ;  /* 0x0000009eb19d7223 */ /* 0x000fe20000010897 */
[CC--:B------:R-:W-:Y:S01]  /*3650*/  FMUL.FTZ R150, R142.reuse, R156.reuse ;  /* 0x0000009c8e967220 */ /* 0x0c0fe20000410000 */
[----:B------:R-:W-:Y:S01]  /*3660*/  FADD.FTZ R161, RZ, R170 ;  /* 0x000000aaffa17221 */ /* 0x000fe20000010000 */
[-C--:B------:R-:W-:Y:S01]  /*3670*/  FMUL.FTZ R151, R142, R145.reuse ;  /* 0x000000918e977220 */ /* 0x080fe20000410000 */
[----:B------:R-:W-:Y:S01]  /*3680*/  FADD.FTZ R157, R114, R157 ;  /* 0x0000009d729d7221 */ /* 0x000fe20000010000 */
[C---:B------:R-:W-:Y:S01]  /*3690*/  FFMA.FTZ R150, R141.reuse, R145, R150 ;  /* 0x000000918d967223 */ /* 0x040fe20000010096 */
[C---:B------:R-:W-:Y:S01]  /*36a0*/  FMUL.FTZ R167, R176.reuse, R161 ;  /* 0x000000a1b0a77220 */ /* 0x040fe20000410000 */
[----:B------:R-:W-:Y:S01]  /*36b0*/  FFMA.FTZ R151, R141, R156, -R151 ;  /* 0x0000009c8d977223 */ /* 0x000fe20000010897 */
[-C--:B------:R-:W-:Y:S01]  /*36c0*/  FMUL.FTZ R158, R176, R157.reuse ;  /* 0x0000009db09e7220 */ /* 0x080fe20000410000 */
[CC--:B------:R-:W-:Y:S01]  /*36d0*/  FMUL.FTZ R145, R185.reuse, R150.reuse ;  /* 0x00000096b9917220 */ /* 0x0c0fe20000410000 */
[C---:B------:R-:W-:Y:S01]  /*36e0*/  FFMA.FTZ R156, R174.reuse, R157, -R167 ;  /* 0x0000009dae9c7223 */ /* 0x040fe200000108a7 */
[----:B------:R-:W-:Y:S01]  /*36f0*/  FMUL.FTZ R157, R185, R151 ;  /* 0x00000097b99d7220 */ /* 0x000fe20000410000 */
[----:B------:R-:W-:Y:S01]  /*3700*/  FFMA.FTZ R158, R174, R161, R158 ;  /* 0x000000a1ae9e7223 */ /* 0x000fe2000001009e */
[C---:B------:R-:W-:Y:S01]  /*3710*/  FFMA.FTZ R152, R190.reuse, R151, -R145 ;  /* 0x00000097be987223 */ /* 0x040fe20000010891 */
[----:B------:R-:W-:Y:S01]  /*3720*/  FADD.FTZ R162, R115, R156 ;  /* 0x0000009c73a27221 */ /* 0x000fe20000010000 */
[----:B------:R-:W-:Y:S01]  /*3730*/  FFMA.FTZ R150, R190, R150, R157 ;  /* 0x00000096be967223 */ /* 0x000fe2000001009d */
[----:B------:R-:W-:Y:S01]  /*3740*/  FADD.FTZ R158, RZ, R158 ;  /* 0x0000009eff9e7221 */ /* 0x000fe20000010000 */
        /* <DEDUP_REMOVED lines=8> */
[C---:B------:R-:W-:Y:S01]  /*37d0*/  FMUL.FTZ R157, R186.reuse, R151 ;  /* 0x00000097ba9d7220 */ /* 0x040fe20000410000 */
[----:B------:R-:W-:Y:S01]  /*37e0*/  FADD.FTZ R170, RZ, R170 ;  /* 0x000000aaffaa7221 */ /* 0x000fe20000010000 */
[-C--:B------:R-:W-:Y:S01]  /*37f0*/  FMUL.FTZ R152, R186, R145.reuse ;  /* 0x00000091ba987220 */ /* 0x080fe20000410000 */
[----:B------:R-:W-:Y:S01]  /*3800*/  FADD.FTZ R161, R116, R161 ;  /* 0x000000a174a17221 */ /* 0x000fe20000010000 */
[----:B------:R-:W-:Y:S01]  /*3810*/  FFMA.FTZ R150, R180, R145, -R157 ;  /* 0x00000091b4967223 */ /* 0x000fe2000001089d */
[----:B------:R-:W-:Y:S01]  /*3820*/  FMUL.FTZ R158, R188, R170 ;  /* 0x000000aabc9e7220 */ /* 0x000fe20000410000 */
[----:B------:R-:W-:Y:S01]  /*3830*/  FFMA.FTZ R152, R180, R151, R152 ;  /* 0x00000097b4987223 */ /* 0x000fe20000010098 */
[-C--:B------:R-:W-:Y:S01]  /*3840*/  FMUL.FTZ R157, R188, R161.reuse ;  /* 0x000000a1bc9d7220 */ /* 0x080fe20000410000 */
[----:B------:R-:W-:Y:S01]  /*3850*/  FMUL.FTZ R156, R179, R150 ;  /* 0x00000096b39c7220 */ /* 0x000fe20000410000 */
[----:B------:R-:W-:Y:S01]  /*3860*/  FFMA.FTZ R158, R181, R161, -R158 ;  /* 0x000000a1b59e7223 */ /* 0x000fe2000001089e */
[----:B------:R-:W-:Y:S01]  /*3870*/  FMUL.FTZ R145, R179, R152 ;  /* 0x00000098b3917220 */ /* 0x000fe20000410000 */
[----:B------:R-:W-:Y:S01]  /*3880*/  FFMA.FTZ R170, R181, R170, R157 ;  /* 0x000000aab5aa7223 */ /* 0x000fe2000001009d */
[----:B------:R-:W-:Y:S01]  /*3890*/  FFMA.FTZ R151, R177, R152, R156 ;  /* 0x00000098b1977223 */ /* 0x000fe2000001009c */
[----:B------:R-:W-:Y:S01]  /*38a0*/  FADD.FTZ R161, R117, R158 ;  /* 0x0000009e75a17221 */ /* 0x000fe20000010000 */
[----:B------:R-:W-:Y:S01]  /*38b0*/  FFMA.FTZ R145, R177, R150, -R145 ;  /* 0x00000096b1917223 */ /* 0x000fe20000010891 */
[----:B------:R-:W-:Y:S01]  /*38c0*/  FADD.FTZ R167, RZ, R170 ;  /* 0x000000aaffa77221 */ /* 0x000fe20000010000 */
        /* <DEDUP_REMOVED lines=15> */
[-C--:B------:R-:W-:Y:S01]  /*39c0*/  FMUL.FTZ R158, R192, R161.reuse ;  /* 0x000000a1c09e7220 */ /* 0x080fe20000410000 */
[-C--:B------:R-:W-:Y:S01]  /*39d0*/  FMUL.FTZ R150, R188, R156.reuse ;  /* 0x0000009cbc967220 */ /* 0x080fe20000410000 */
[----:B------:R-:W-:Y:S01]  /*39e0*/  FFMA.FTZ R152, R194, R161, -R151 ;  /* 0x000000a1c2987223 */ /* 0x000fe20000010897 */
[----:B------:R-:W-:Y:S01]  /*39f0*/  FMUL.FTZ R151, R188, R145 ;  /* 0x00000091bc977220 */ /* 0x000fe20000410000 */
[----:B------:R-:W-:Y:S01]  /*3a00*/  FFMA.FTZ R158, R194, R169, R158 ;  /* 0x000000a9c29e7223 */ /* 0x000fe2000001009e */
[----:B------:R-:W-:Y:S01]  /*3a10*/  FFMA.FTZ R145, R181, R145, -R150 ;  /* 0x00000091b5917223 */ /* 0x000fe20000010896 */
[----:B------:R-:W-:Y:S01]  /*3a20*/  FADD.FTZ R152, R119, R152 ;  /* 0x0000009877987221 */ /* 0x000fe20000010000 */
[----:B------:R-:W-:Y:S01]  /*3a30*/  FFMA.FTZ R151, R181, R156, R151 ;  /* 0x0000009cb5977223 */ /* 0x000fe20000010097 */
[----:B------:R-:W-:Y:S01]  /*3a40*/  FADD.FTZ R158, RZ, R158 ;  /* 0x0000009eff9e7221 */ /* 0x000fe20000010000 */
[----:B------:R-:W-:Y:S01]  /*3a50*/  FMUL.FTZ R157, R182, R145 ;  /* 0x00000091b69d7220 */ /* 0x000fe20000410000 */
[----:B------:R-:W-:Y:S01]  /*3a60*/  FMUL.FTZ R156, R138, R152 ;  /* 0x000000988a9c7220 */ /* 0x000fe20000410000 */
[-C--:B------:R-:W-:Y:S01]  /*3a70*/  FMUL.FTZ R150, R182, R151.reuse ;  /* 0x00000097b6967220 */ /* 0x080fe20000410000 */
[-C--:B------:R-:W-:Y:S01]  /*3a80*/  FMUL.FTZ R167, R138, R158.reuse ;  /* 0x0000009e8aa77220 */ /* 0x080fe20000410000 */
[C---:B------:R-:W-:Y:S01]  /*3a90*/  FFMA.FTZ R157, R184.reuse, R151, R157 ;  /* 0x00000097b89d7223 */ /* 0x040fe2000001009d */
[C---:B------:R-:W-:Y:S01]  /*3aa0*/  FFMA.FTZ R156, R129.reuse, R158, R156 ;  /* 0x0000009e819c7223 */ /* 0x040fe2000001009c */
[----:B------:R-:W-:Y:S01]  /*3ab0*/  FFMA.FTZ R151, R184, R145, -R150 ;  /* 0x00000091b8977223 */ /* 0x000fe20000010896 */
[----:B------:R-:W-:Y:S01]  /*3ac0*/  FFMA.FTZ R167, R129, R152, -R167 ;  /* 0x0000009881a77223 */ /* 0x000fe200000108a7 */
[----:B------:R-:W-:Y:S01]  /*3ad0*/  FMUL.FTZ R161, R192, R157 ;  /* 0x0000009dc0a17220 */ /* 0x000fe20000410000 */
[----:B------:R-:W-:Y:S01]  /*3ae0*/  FADD.FTZ R145, RZ, R156 ;  /* 0x0000009cff917221 */ /* 0x000fe20000010000 */
[----:B------:R-:W-:Y:S01]  /*3af0*/  FADD.FTZ R169, R159, R2 ;  /* 0x000000029fa97221 */ /* 0x000fe20000010000 */
[----:B------:R-:W-:Y:S01]  /*3b00*/  FADD.FTZ R2, R120, R167 ;  /* 0x000000a778027221 */ /* 0x000fe20000010000 */
[-C--:B------:R-:W-:Y:S01]  /*3b10*/  FFMA.FTZ R161, R194, R151.reuse, -R161 ;  /* 0x00000097c2a17223 */ /* 0x080fe200000108a1 */
[----:B------:R-:W-:Y:S01]  /*3b20*/  FMUL.FTZ R151, R192, R151 ;  /* 0x00000097c0977220 */ /* 0x000fe20000410000 */
[----:B------:R-:W1:Y:S01]  /*3b30*/  SHFL.UP PT, R167, R145, 0x1, RZ ;  /* 0x0420000091a77989 */ /* 0x000e6200000e00ff */
[----:B------:R-:W-:Y:S01]  /*3b40*/  FADD.FTZ R173, R163, R54 ;  /* 0x00000036a3ad7221 */ /* 0x000fe20000010000 */
[----:B------:R-:W-:Y:S01]  /*3b50*/  FMUL.FTZ R203, R182, R169 ;  /* 0x000000a9b6cb7220 */ /* 0x000fe20000410000 */
[----:B------:R-:W-:Y:S01]  /*3b60*/  FFMA.FTZ R151, R194, R157, R151 ;  /* 0x0000009dc2977223 */ /* 0x000fe20000010097 */
[----:B------:R-:W-:Y:S01]  /*3b70*/  FMUL.FTZ R150, R138, R161 ;  /* 0x000000a18a967220 */ /* 0x000fe20000410000 */
[----:B------:R-:W3:Y:S01]  /*3b80*/  SHFL.UP PT, R157, R2, 0x1, RZ ;  /* 0x04200000029d7989 */ /* 0x000ee200000e00ff */
[-C--:B------:R-:W-:Y:S01]  /*3b90*/  FMUL.FTZ R152, R182, R173.reuse ;  /* 0x000000adb6987220 */ /* 0x080fe20000410000 */
[----:B------:R-:W-:Y:S01]  /*3ba0*/  FFMA.FTZ R203, R184, R173, -R203 ;  /* 0x000000adb8cb7223 */ /* 0x000fe200000108cb */
[-C--:B------:R-:W-:Y:S01]  /*3bb0*/  FMUL.FTZ R54, R138, R151.reuse ;  /* 0x000000978a367220 */ /* 0x080fe20000410000 */
[C---:B------:R-:W-:Y:S01]  /*3bc0*/  FFMA.FTZ R150, R129.reuse, R151, R150 ;  /* 0x0000009781967223 */ /* 0x040fe20000010096 */
[----:B------:R-:W-:Y:S01]  /*3bd0*/  FFMA.FTZ R152, R184, R169, R152 ;  /* 0x000000a9b8987223 */ /* 0x000fe20000010098 */
[----:B------:R-:W-:Y:S01]  /*3be0*/  FADD.FTZ R203, R166, R203 ;  /* 0x000000cba6cb7221 */ /* 0x000fe20000010000 */
[----:B------:R-:W-:Y:S01]  /*3bf0*/  FFMA.FTZ R54, R129, R161, -R54 ;  /* 0x000000a181367223 */ /* 0x000fe20000010836 */
[CC--:B------:R-:W-:Y:S01]  /*3c00*/  FMUL.FTZ R156, R188.reuse, R144.reuse ;  /* 0x00000090bc9c7220 */ /* 0x0c0fe20000410000 */
[----:B------:R-:W4:Y:S01]  /*3c10*/  SHFL.UP PT, R151, R150, 0x1, RZ ;  /* 0x0420000096977989 */ /* 0x000f2200000e00ff */
[C---:B------:R-:W-:Y:S01]  /*3c20*/  FMUL.FTZ R161, R188.reuse, R55 ;  /* 0x00000037bca17220 */ /* 0x040fe20000410000 */
[----:B------:R-:W-:Y:S01]  /*3c30*/  FADD.FTZ R152, R165, R152 ;  /* 0x00000098a5987221 */ /* 0x000fe20000010000 */
[----:B------:R-:W-:Y:S01]  /*3c40*/  FMUL.FTZ R169, R188, R203 ;  /* 0x000000cbbca97220 */ /* 0x000fe20000410000 */
[C---:B------:R-:W-:Y:S01]  /*3c50*/  FFMA.FTZ R156, R181.reuse, R55, R156 ;  /* 0x00000037b59c7223 */ /* 0x040fe2000001009c */
[----:B------:R-:W-:Y:S01]  /*3c60*/  ISETP.GE.AND P1, PT, R76, 0x1, PT ;  /* 0x000000014c00780c */ /* 0x000fe20003f26270 */
[----:B------:R-:W5:Y:S01]  /*3c70*/  SHFL.UP PT, R55, R54, 0x1, RZ ;  /* 0x0420000036377989 */ /* 0x000f6200000e00ff */
[C---:B------:R-:W-:Y:S01]  /*3c80*/  FFMA.FTZ R158, R181.reuse, R144, -R161 ;  /* 0x00000090b59e7223 */ /* 0x040fe200000108a1 */
[-C--:B------:R-:W-:Y:S01]  /*3c90*/  FFMA.FTZ R169, R181, R152.reuse, R169 ;  /* 0x00000098b5a97223 */ /* 0x080fe200000100a9 */
[----:B------:R-:W-:Y:S01]  /*3ca0*/  FMUL.FTZ R152, R188, R152 ;  /* 0x00000098bc987220 */ /* 0x000fe20000410000 */
[-C--:B-1----:R-:W-:Y:S01]  /*3cb0*/  FMUL.FTZ R161, R150, R167.reuse ;  /* 0x000000a796a17220 */ /* 0x082fe20000410000 */
[----:B------:R-:W-:Y:S01]  /*3cc0*/  FMUL.FTZ R167, R54, R167 ;  /* 0x000000a736a77220 */ /* 0x000fe20000410000 */
[----:B------:R-:W-:Y:S01]  /*3cd0*/  FMUL.FTZ R162, R197, R158 ;  /* 0x0000009ec5a27220 */ /* 0x000fe20000410000 */
[----:B------:R-:W-:Y:S01]  /*3ce0*/  FFMA.FTZ R203, R181, R203, -R152 ;  /* 0x000000cbb5cb7223 */ /* 0x000fe20000010898 */
[----:B------:R-:W-:Y:S01]  /*3cf0*/  ISETP.NE.AND P3, PT, R187, 0x1f, PT ;  /* 0x0000001fbb00780c */ /* 0x000fe20003f65270 */
[-C--:B---3--:R-:W-:Y:S01]  /*3d00*/  FFMA.FTZ R144, R150, R157.reuse, R167 ;  /* 0x0000009d96907223 */ /* 0x088fe200000100a7 */
[----:B------:R-:W-:Y:S01]  /*3d10*/  FFMA.FTZ R161, R54, R157, -R161 ;  /* 0x0000009d36a17223 */ /* 0x000fe200000108a1 */
[----:B------:R-:W-:Y:S01]  /*3d20*/  FADD.FTZ R152, R164, R203 ;  /* 0x000000cba4987221 */ /* 0x000fe20000010000 */
[-C--:B------:R-:W-:Y:S01]  /*3d30*/  FFMA.FTZ R173, R195, R156.reuse, R162 ;  /* 0x0000009cc3ad7223 */ /* 0x080fe200000100a2 */
[----:B------:R-:W-:Y:S01]  /*3d40*/  @P1 FADD.FTZ R145, R145, R144 ;  /* 0x0000009091911221 */ /* 0x000fe20000010000 */
[C---:B------:R-:W-:Y:S01]  /*3d50*/  FMUL.FTZ R156, R197.reuse, R156 ;  /* 0x0000009cc59c7220 */ /* 0x040fe20000410000 */
[----:B------:R-:W-:Y:S01]  /*3d60*/  FADD.FTZ R144, R168, R169 ;  /* 0x000000a9a8907221 */ /* 0x000fe20000010000 */
[----:B------:R-:W-:Y:S01]  /*3d70*/  FMUL.FTZ R157, R197, R152 ;  /* 0x00000098c59d7220 */ /* 0x000fe20000410000 */
[----:B------:R-:W-:Y:S01]  /*3d80*/  @P1 FADD.FTZ R2, R2, R161 ;  /* 0x000000a102021221 */ /* 0x000fe20000010000 */
[----:B------:R-:W1:Y:S01]  /*3d90*/  SHFL.UP PT, R167, R145, 0x2, RZ ;  /* 0x0440000091a77989 */ /* 0x000e6200000e00ff */
[C---:B------:R-:W-:Y:S01]  /*3da0*/  FFMA.FTZ R169, R195.reuse, R158, -R156 ;  /* 0x0000009ec3a97223 */ /* 0x040fe2000001089c */
[-C--:B------:R-:W-:Y:S01]  /*3db0*/  FFMA.FTZ R156, R195, R144.reuse, R157 ;  /* 0x00000090c39c7223 */ /* 0x080fe2000001009d */
[-C--:B----4-:R-:W-:Y:S01]  /*3dc0*/  FMUL.FTZ R157, R54, R151.reuse ;  /* 0x00000097369d7220 */ /* 0x090fe20000410000 */
[----:B------:R-:W3:Y:S01]  /*3dd0*/  SHFL.UP PT, R161, R2, 0x2, RZ ;  /* 0x0440000002a17989 */ /* 0x000ee200000e00ff */
[C---:B------:R-:W-:Y:S01]  /*3de0*/  FMUL.FTZ R151, R150.reuse, R151 ;  /* 0x0000009796977220 */ /* 0x040fe20000410000 */
[----:B------:R-:W-:Y:S01]  /*3df0*/  FMUL.FTZ R144, R197, R144 ;  /* 0x00000090c5907220 */ /* 0x000fe20000410000 */
[----:B-----5:R-:W-:Y:S01]  /*3e00*/  @P1 FFMA.FTZ R150, R150, R55, R157 ;  /* 0x0000003796961223 */ /* 0x020fe2000001009d */
[----:B------:R-:W-:Y:S01]  /*3e10*/  FMUL.FTZ R205, R176, R169 ;  /* 0x000000a9b0cd7220 */ /* 0x000fe20000410000 */
[----:B------:R-:W-:Y:S01]  /*3e20*/  @P1 FFMA.FTZ R54, R54, R55, -R151 ;  /* 0x0000003736361223 */ /* 0x000fe20000010897 */
[----:B------:R-:W-:Y:S01]  /*3e30*/  FFMA.FTZ R203, R195, R152, -R144 ;  /* 0x00000098c3cb7223 */ /* 0x000fe20000010890 */
[----:B------:R-:W-:Y:S01]  /*3e40*/  FADD.FTZ R157, R171, R156 ;  /* 0x0000009cab9d7221 */ /* 0x000fe20000010000 */
[----:B------:R-:W4:Y:S01]  /*3e50*/  SHFL.UP PT, R151, R150, 0x2, RZ ;  /* 0x0440000096977989 */ /* 0x000f2200000e00ff */
[-C--:B------:R-:W-:Y:S01]  /*3e60*/  FFMA.FTZ R144, R174, R173.reuse, R205 ;  /* 0x000000adae907223 */ /* 0x080fe200000100cd */
[----:B------:R-:W-:Y:S01]  /*3e70*/  FMUL.FTZ R173, R176, R173 ;  /* 0x000000adb0ad7220 */ /* 0x000fe20000410000 */
[----:B------:R-:W-:Y:S01]  /*3e80*/  FADD.FTZ R203, R172, R203 ;  /* 0x000000cbaccb7221 */ /* 0x000fe20000010000 */
[----:B------:R-:W5:Y:S01]  /*3e90*/  SHFL.UP PT, R55, R54, 0x2, RZ ;  /* 0x0440000036377989 */ /* 0x000f6200000e00ff */
[----:B------:R-:W-:Y:S01]  /*3ea0*/  FMUL.FTZ R158, R176, R157 ;  /* 0x0000009db09e7220 */ /* 0x000fe20000410000 */
[----:B------:R-:W-:Y:S01]  /*3eb0*/  FFMA.FTZ R152, R174, R169, -R173 ;  /* 0x000000a9ae987223 */ /* 0x000fe200000108ad */
[-C--:B------:R-:W-:Y:S01]  /*3ec0*/  FMUL.FTZ R169, R176, R203.reuse ;  /* 0x000000cbb0a97220 */ /* 0x080fe20000410000 */
[----:B------:R-:W-:Y:S01]  /*3ed0*/  ISETP.GE.AND P1, PT, R76, 0x2, PT ;  /* 0x000000024c00780c */ /* 0x000fe20003f26270 */
[C---:B------:R-:W-:Y:S01]  /*3ee0*/  FFMA.FTZ R203, R174.reuse, R203, -R158 ;  /* 0x000000cbaecb7223 */ /* 0x040fe2000001089e */
[----:B------:R-:W-:Y:S01]  /*3ef0*/  FMUL.FTZ R162, R179, R152 ;  /* 0x00000098b3a27220 */ /* 0x000fe20000410000 */
        /* <DEDUP_REMOVED lines=11> */
[----:B------:R-:W-:Y:S01]  /*3fb0*/  @P1 FADD.FTZ R2, R2, R157 ;  /* 0x0000009d02021221 */ /* 0x000fe20000010000 */
[C---:B------:R-:W-:Y:S01]  /*3fc0*/  FFMA.FTZ R167, R177.reuse, R152, -R162 ;  /* 0x00000098b1a77223 */ /* 0x040fe200000108a2 */
[-C--:B----4-:R-:W-:Y:S01]  /*3fd0*/  FMUL.FTZ R157, R54, R151.reuse ;  /* 0x00000097369d7220 */ /* 0x090fe20000410000 */
[-C--:B------:R-:W-:Y:S01]  /*3fe0*/  FFMA.FTZ R144, R177, R156.reuse, R161 ;  /* 0x0000009cb1907223 */ /* 0x080fe200000100a1 */
[C---:B------:R-:W-:Y:S01]  /*3ff0*/  FMUL.FTZ R151, R150.reuse, R151 ;  /* 0x0000009796977220 */ /* 0x040fe20000410000 */
[----:B------:R-:W1:Y:S01]  /*4000*/  SHFL.UP PT, R161, R145, 0x4, RZ ;  /* 0x0480000091a17989 */ /* 0x000e6200000e00ff */
[----:B-----5:R-:W-:Y:S01]  /*4010*/  @P1 FFMA.FTZ R150, R150, R55, R157 ;  /* 0x0000003796961223 */ /* 0x020fe2000001009d */
[----:B------:R-:W-:Y:S01]  /*4020*/  FMUL.FTZ R205, R186, R169 ;  /* 0x000000a9bacd7220 */ /* 0x000fe20000410000 */
[----:B------:R-:W-:Y:S01]  /*4030*/  @P1 FFMA.FTZ R54, R54, R55, -R151 ;  /* 0x0000003736361223 */ /* 0x000fe20000010897 */
[----:B------:R-:W3:Y:S01]  /*4040*/  SHFL.UP PT, R157, R2, 0x4, RZ ;  /* 0x04800000029d7989 */ /* 0x000ee200000e00ff */
[----:B------:R-:W-:Y:S01]  /*4050*/  FADD.FTZ R203, R201, R144 ;  /* 0x00000090c9cb7221 */ /* 0x000fe20000010000 */
[----:B------:R-:W-:Y:S01]  /*4060*/  FMUL.FTZ R156, R179, R156 ;  /* 0x0000009cb39c7220 */ /* 0x000fe20000410000 */
[-C--:B------:R-:W-:Y:S01]  /*4070*/  FMUL.FTZ R152, R186, R167.reuse ;  /* 0x000000a7ba987220 */ /* 0x080fe20000410000 */
[----:B------:R-:W4:Y:S01]  /*4080*/  SHFL.UP PT, R151, R150, 0x4, RZ ;  /* 0x0480000096977989 */ /* 0x000f2200000e00ff */
[C---:B------:R-:W-:Y:S01]  /*4090*/  FFMA.FTZ R144, R180.reuse, R167, -R205 ;  /* 0x000000a7b4907223 */ /* 0x040fe200000108cd */
[----:B------:R-:W-:Y:S01]  /*40a0*/  FFMA.FTZ R173, R177, R158, -R156 ;  /* 0x0000009eb1ad7223 */ /* 0x000fe2000001089c */
[----:B------:R-:W-:Y:S01]  /*40b0*/  FFMA.FTZ R152, R180, R169, R152 ;  /* 0x000000a9b4987223 */ /* 0x000fe20000010098 */
[----:B------:R-:W5:Y:S01]  /*40c0*/  SHFL.UP PT, R55, R54, 0x4, RZ ;  /* 0x0480000036377989 */ /* 0x000f6200000e00ff */
[----:B------:R-:W-:Y:S01]  /*40d0*/  FMUL.FTZ R162, R183, R144 ;  /* 0x00000090b7a27220 */ /* 0x000fe20000410000 */
[----:B------:R-:W-:Y:S01]  /*40e0*/  ISETP.GE.AND P1, PT, R76, 0x4, PT ;  /* 0x000000044c00780c */ /* 0x000fe20003f26270 */
[----:B------:R-:W-:Y:S01]  /*40f0*/  FADD.FTZ R173, R202, R173 ;  /* 0x000000adcaad7221 */ /* 0x000fe20000010000 */
[C---:B------:R-:W-:Y:S01]  /*4100*/  FMUL.FTZ R158, R186.reuse, R203 ;  /* 0x000000cbba9e7220 */ /* 0x040fe20000410000 */
[-C--:B------:R-:W-:Y:S01]  /*4110*/  FFMA.FTZ R162, R193, R152.reuse, R162 ;  /* 0x00000098c1a27223 */ /* 0x080fe200000100a2 */
[----:B------:R-:W-:Y:S01]  /*4120*/  FMUL.FTZ R152, R183, R152 ;  /* 0x00000098b7987220 */ /* 0x000fe20000410000 */
[-C--:B------:R-:W-:Y:S01]  /*4130*/  FMUL.FTZ R156, R186, R173.reuse ;  /* 0x000000adba9c7220 */ /* 0x080fe20000410000 */
[C---:B------:R-:W-:Y:S01]  /*4140*/  FFMA.FTZ R173, R180.reuse, R173, -R158 ;  /* 0x000000adb4ad7223 */ /* 0x040fe2000001089e */
[----:B------:R-:W-:Y:S01]  /*4150*/  UISETP.GE.AND UP0, UPT, UR22, UR11, UPT ;  /* 0x0000000b1600728c */ /* 0x000fe2000bf06270 */
[----:B------:R-:W-:Y:S01]  /*4160*/  FFMA.FTZ R152, R193, R144, -R152 ;  /* 0x00000090c1987223 */ /* 0x000fe20000010898 */
[----:B------:R-:W-:Y:S01]  /*4170*/  FFMA.FTZ R156, R180, R203, R156 ;  /* 0x000000cbb49c7223 */ /* 0x000fe2000001009c */
[-C--:B-1----:R-:W-:Y:S01]  /*4180*/  FMUL.FTZ R167, R54, R161.reuse ;  /* 0x000000a136a77220 */ /* 0x082fe20000410000 */
[----:B------:R-:W-:Y:S01]  /*4190*/  FMUL.FTZ R161, R150, R161 ;  /* 0x000000a196a17220 */ /* 0x000fe20000410000 */
[----:B------:R-:W-:Y:S01]  /*41a0*/  FADD.FTZ R158, R200, R173 ;  /* 0x000000adc89e7221 */ /* 0x000fe20000010000 */
[----:B------:R-:W-:Y:S01]  /*41b0*/  FADD.FTZ R156, R199, R156 ;  /* 0x0000009cc79c7221 */ /* 0x000fe20000010000 */
[-C--:B---3--:R-:W-:Y:S01]  /*41c0*/  FFMA.FTZ R144, R150, R157.reuse, R167 ;  /* 0x0000009d96907223 */ /* 0x088fe200000100a7 */
[C---:B------:R-:W-:Y:S01]  /*41d0*/  FFMA.FTZ R161, R54.reuse, R157, -R161 ;  /* 0x0000009d36a17223 */ /* 0x040fe200000108a1 */
[----:B------:R-:W-:Y:S01]  /*41e0*/  FMUL.FTZ R169, R183, R158 ;  /* 0x0000009eb7a97220 */ /* 0x000fe20000410000 */
[----:B------:R-:W-:Y:S01]  /*41f0*/  FMUL.FTZ R203, R185, R162 ;  /* 0x000000a2b9cb7220 */ /* 0x000fe20000410000 */
[----:B------:R-:W-:Y:S01]  /*4200*/  @P1 FADD.FTZ R145, R145, R144 ;  /* 0x0000009091911221 */ /* 0x000fe20000010000 */
[-C--:B----4-:R-:W-:Y:S01]  /*4210*/  FMUL.FTZ R157, R54, R151.reuse ;  /* 0x00000097369d7220 */ /* 0x090fe20000410000 */
[----:B------:R-:W-:Y:S01]  /*4220*/  FMUL.FTZ R151, R150, R151 ;  /* 0x0000009796977220 */ /* 0x000fe20000410000 */
[----:B------:R-:W-:Y:S01]  /*4230*/  @P1 FADD.FTZ R2, R2, R161 ;  /* 0x000000a102021221 */ /* 0x000fe20000010000 */
[-C--:B------:R-:W-:Y:S01]  /*4240*/  FFMA.FTZ R169, R193, R156.reuse, R169 ;  /* 0x0000009cc1a97223 */ /* 0x080fe200000100a9 */
[-C--:B-----5:R-:W-:Y:S01]  /*4250*/  @P1 FFMA.FTZ R150, R150, R55.reuse, R157 ;  /* 0x0000003796961223 */ /* 0x0a0fe2000001009d */
[----:B------:R-:W1:Y:S01]  /*4260*/  SHFL.UP PT, R161, R145, 0x8, RZ ;  /* 0x0500000091a17989 */ /* 0x000e6200000e00ff */
[----:B------:R-:W-:Y:S01]  /*4270*/  FMUL.FTZ R156, R183, R156 ;  /* 0x0000009cb79c7220 */ /* 0x000fe20000410000 */
[----:B------:R-:W-:Y:S01]  /*4280*/  @P1 FFMA.FTZ R54, R54, R55, -R151 ;  /* 0x0000003736361223 */ /* 0x000fe20000010897 */
[----:B------:R-:W-:Y:S01]  /*4290*/  FADD.FTZ R169, R196, R169 ;  /* 0x000000a9c4a97221 */ /* 0x000fe20000010000 */
[----:B------:R-:W3:Y:S01]  /*42a0*/  SHFL.UP PT, R157, R2, 0x8, RZ ;  /* 0x05000000029d7989 */ /* 0x000ee200000e00ff */
[----:B------:R-:W-:Y:S01]  /*42b0*/  FFMA.FTZ R167, R193, R158, -R156 ;  /* 0x0000009ec1a77223 */ /* 0x000fe2000001089c */
[CC--:B------:R-:W-:Y:S01]  /*42c0*/  FMUL.FTZ R173, R185.reuse, R152.reuse ;  /* 0x00000098b9ad7220 */ /* 0x0c0fe20000410000 */
[C---:B------:R-:W-:Y:S01]  /*42d0*/  FMUL.FTZ R156, R185.reuse, R169 ;  /* 0x000000a9b99c7220 */ /* 0x040fe20000410000 */
[----:B------:R-:W4:Y:S01]  /*42e0*/  SHFL.UP PT, R151, R150, 0x8, RZ ;  /* 0x0500000096977989 */ /* 0x000f2200000e00ff */
[----:B------:R-:W-:Y:S01]  /*42f0*/  FADD.FTZ R167, R198, R167 ;  /* 0x000000a7c6a77221 */ /* 0x000fe20000010000 */
[----:B------:R-:W-:Y:S01]  /*4300*/  FFMA.FTZ R203, R190, R152, -R203 ;  /* 0x00000098becb7223 */ /* 0x000fe200000108cb */
[----:B------:R-:W-:Y:S01]  /*4310*/  ISETP.GE.AND P1, PT, R76, 0x8, PT ;  /* 0x000000084c00780c */ /* 0x000fe20003f26270 */
[----:B------:R-:W5:Y:S01]  /*4320*/  SHFL.UP PT, R55, R54, 0x8, RZ ;  /* 0x0500000036377989 */ /* 0x000f6200000e00ff */
[-C--:B------:R-:W-:Y:S01]  /*4330*/  FMUL.FTZ R144, R185, R167.reuse ;  /* 0x000000a7b9907220 */ /* 0x080fe20000410000 */
[C---:B------:R-:W-:Y:S01]  /*4340*/  FFMA.FTZ R156, R190.reuse, R167, -R156 ;  /* 0x000000a7be9c7223 */ /* 0x040fe2000001089c */
[----:B------:R-:W-:Y:S01]  /*4350*/  FFMA.FTZ R173, R190, R162, R173 ;  /* 0x000000a2bead7223 */ /* 0x000fe200000100ad */
[----:B------:R-:W-:Y:S01]  /*4360*/  FMUL.FTZ R152, R142, R203 ;  /* 0x000000cb8e987220 */ /* 0x000fe20000410000 */
[----:B------:R-:W-:Y:S01]  /*4370*/  FFMA.FTZ R144, R190, R169, R144 ;  /* 0x000000a9be907223 */ /* 0x000fe20000010090 */
[----:B------:R-:W-:Y:S01]  /*4380*/  FADD.FTZ R156, R143, R156 ;  /* 0x0000009c8f9c7221 */ /* 0x000fe20000010000 */
[CC--:B------:R-:W-:Y:S01]  /*4390*/  FMUL.FTZ R158, R142.reuse, R173.reuse ;  /* 0x000000ad8e9e7220 */ /* 0x0c0fe20000410000 */
[----:B------:R-:W-:Y:S01]  /*43a0*/  FFMA.FTZ R152, R141, R173, R152 ;  /* 0x000000ad8d987223 */ /* 0x000fe20000010098 */
[----:B------:R-:W-:Y:S01]  /*43b0*/  FADD.FTZ R144, R191, R144 ;  /* 0x00000090bf907221 */ /* 0x000fe20000010000 */
[----:B------:R-:W-:Y:S01]  /*43c0*/  FMUL.FTZ R167, R142, R156 ;  /* 0x0000009c8ea77220 */ /* 0x000fe20000410000 */
[C---:B------:R-:W-:Y:S01]  /*43d0*/  FFMA.FTZ R158, R141.reuse, R203, -R158 ;  /* 0x000000cb8d9e7223 */ /* 0x040fe2000001089e */
[-C--:B-1----:R-:W-:Y:S01]  /*43e0*/  FMUL.FTZ R169, R54, R161.reuse ;  /* 0x000000a136a97220 */ /* 0x082fe20000410000 */
[-C--:B------:R-:W-:Y:S01]  /*43f0*/  FMUL.FTZ R205, R142, R144.reuse ;  /* 0x000000908ecd7220 */ /* 0x080fe20000410000 */
[C---:B------:R-:W-:Y:S01]  /*4400*/  FFMA.FTZ R173, R141.reuse, R144, R167 ;  /* 0x000000908dad7223 */ /* 0x040fe200000100a7 */
[C---:B------:R-:W-:Y:S01]  /*4410*/  FMUL.FTZ R167, R150.reuse, R161 ;  /* 0x000000a196a77220 */ /* 0x040fe20000410000 */
[-C--:B---3--:R-:W-:Y:S01]  /*4420*/  FFMA.FTZ R144, R150, R157.reuse, R169 ;  /* 0x0000009d96907223 */ /* 0x088fe200000100a9 */
[----:B------:R-:W-:Y:S01]  /*4430*/  FFMA.FTZ R156, R141, R156, -R205 ;  /* 0x0000009c8d9c7223 */ /* 0x000fe200000108cd */
[----:B------:R-:W-:Y:S01]  /*4440*/  FMUL.FTZ R169, R131, R152 ;  /* 0x0000009883a97220 */ /* 0x000fe20000410000 */
[C---:B------:R-:W-:Y:S01]  /*4450*/  FFMA.FTZ R167, R54.reuse, R157, -R167 ;  /* 0x0000009d36a77223 */ /* 0x040fe200000108a7 */
[-C--:B----4-:R-:W-:Y:S01]  /*4460*/  FMUL.FTZ R161, R54, R151.reuse ;  /* 0x0000009736a17220 */ /* 0x090fe20000410000 */
[----:B------:R-:W-:Y:S01]  /*4470*/  FMUL.FTZ R151, R150, R151 ;  /* 0x0000009796977220 */ /* 0x000fe20000410000 */
[----:B------:R-:W-:Y:S01]  /*4480*/  @P1 FADD.FTZ R145, R145, R144 ;  /* 0x0000009091911221 */ /* 0x000fe20000010000 */
[----:B------:R-:W-:Y:S01]  /*4490*/  @P1 FADD.FTZ R2, R2, R167 ;  /* 0x000000a702021221 */ /* 0x000fe20000010000 */
[-C--:B-----5:R-:W-:Y:S01]  /*44a0*/  @P1 FFMA.FTZ R150, R150, R55.reuse, R161 ;  /* 0x0000003796961223 */ /* 0x0a0fe200000100a1 */
[----:B------:R-:W-:Y:S01]  /*44b0*/  @P1 FFMA.FTZ R54, R54, R55, -R151 ;  /* 0x0000003736361223 */ /* 0x000fe20000010897 */
[----:B------:R-:W-:Y:S01]  /*44c0*/  FADD.FTZ R144, R140, R173 ;  /* 0x000000ad8c907221 */ /* 0x000fe20000010000 */
[----:B------:R-:W1:Y:S01]  /*44d0*/  SHFL.UP PT, R161, R145, 0x10, RZ ;  /* 0x0600000091a17989 */ /* 0x000e6200000e00ff */
[----:B------:R-:W-:Y:S01]  /*44e0*/  FADD.FTZ R156, R139, R156 ;  /* 0x0000009c8b9c7221 */ /* 0x000fe20000010000 */
[C---:B------:R-:W-:Y:S01]  /*44f0*/  FMUL.FTZ R162, R131.reuse, R158 ;  /* 0x0000009e83a27220 */ /* 0x040fe20000410000 */
[C---:B------:R-:W-:Y:S01]  /*4500*/  FMUL.FTZ R203, R131.reuse, R144 ;  /* 0x0000009083cb7220 */ /* 0x040fe20000410000 */
[----:B------:R-:W3:Y:S01]  /*4510*/  SHFL.UP PT, R151, R150, 0x10, RZ ;  /* 0x0600000096977989 */ /* 0x000ee200000e00ff */
[----:B------:R-:W-:Y:S01]  /*4520*/  FMUL.FTZ R173, R131, R156 ;  /* 0x0000009c83ad7220 */ /* 0x000fe20000410000 */
[C---:B------:R-:W-:Y:S01]  /*4530*/  FFMA.FTZ R169, R137.reuse, R158, -R169 ;  /* 0x0000009e89a97223 */ /* 0x040fe200000108a9 */
[C---:B------:R-:W-:Y:S01]  /*4540*/  FFMA.FTZ R203, R137.reuse, R156, -R203 ;  /* 0x0000009c89cb7223 */ /* 0x040fe200000108cb */
[----:B------:R-:W4:Y:S01]  /*4550*/  SHFL.UP PT, R157, R2, 0x10, RZ ;  /* 0x06000000029d7989 */ /* 0x000f2200000e00ff */
[C---:B------:R-:W-:Y:S01]  /*4560*/  FFMA.FTZ R144, R137.reuse, R144, R173 ;  /* 0x0000009089907223 */ /* 0x040fe200000100ad */
[----:B------:R-:W-:Y:S01]  /*4570*/  FFMA.FTZ R167, R137, R152, R162 ;  /* 0x0000009889a77223 */ /* 0x000fe200000100a2 */
[----:B------:R-:W-:Y:S01]  /*4580*/  ISETP.GE.AND P1, PT, R76, 0x10, PT ;  /* 0x000000104c00780c */ /* 0x000fe20003f26270 */
[----:B------:R-:W5:Y:S01]  /*4590*/  SHFL.UP PT, R55, R54, 0x10, RZ ;  /* 0x0600000036377989 */ /* 0x000f6200000e00ff */
        /* <DEDUP_REMOVED lines=10> */
[----:B------:R-:W-:Y:S01]  /*4640*/  FMUL.FTZ R170, R125, R156 ;  /* 0x0000009c7daa7220 */ /* 0x000fe20000410000 */
[-C--:B-1----:R-:W-:Y:S01]  /*4650*/  FMUL.FTZ R167, R54, R161.reuse ;  /* 0x000000a136a77220 */ /* 0x082fe20000410000 */
[----:B------:R-:W-:Y:S01]  /*4660*/  FMUL.FTZ R161, R150, R161 ;  /* 0x000000a196a17220 */ /* 0x000fe20000410000 */
[----:B------:R-:W-:Y:S01]  /*4670*/  FADD.FTZ R162, R135, R162 ;  /* 0x000000a287a27221 */ /* 0x000fe20000010000 */
[----:B------:R-:W-:Y:S01]  /*4680*/  FFMA.FTZ R205, R127, R158, -R170 ;  /* 0x0000009e7fcd7223 */ /* 0x000fe200000108aa */
[-C--:B---3--:R-:W-:Y:S01]  /*4690*/  FMUL.FTZ R144, R54, R151.reuse ;  /* 0x0000009736907220 */ /* 0x088fe20000410000 */
[----:B------:R-:W-:Y:S01]  /*46a0*/  FMUL.FTZ R151, R150, R151 ;  /* 0x0000009796977220 */ /* 0x000fe20000410000 */
[----:B------:R-:W-:Y:S01]  /*46b0*/  ULEA UR9, UR8, UR24, 0x4 ;  /* 0x0000001808097291 */ /* 0x000fe2000f8e20ff */
[----:B------:R-:W-:Y:S01]  /*46c0*/  FMUL.FTZ R203, R122, R205 ;  /* 0x000000cd7acb7220 */ /* 0x000fe20000410000 */
[-C--:B----4-:R-:W-:Y:S01]  /*46d0*/  FFMA.FTZ R152, R150, R157.reuse, R167 ;  /* 0x0000009d96987223 */ /* 0x090fe200000100a7 */
[----:B------:R-:W-:Y:S01]  /*46e0*/  FFMA.FTZ R161, R54, R157, -R161 ;  /* 0x0000009d36a17223 */ /* 0x000fe200000108a1 */
[C---:B------:R-:W-:Y:S01]  /*46f0*/  FMUL.FTZ R167, R125.reuse, R162 ;  /* 0x000000a27da77220 */ /* 0x040fe20000410000 */
[----:B--2---:R1:W-:Y:S01]  /*4700*/  SHFL.IDX PT, R157, R53, RZ, 0x1f ;  /* 0x00001fff359d7589 */ /* 0x0043e200000e0000 */
[-C--:B-----5:R-:W-:Y:S01]  /*4710*/  @P1 FFMA.FTZ R150, R150, R55.reuse, R144 ;  /* 0x0000003796961223 */ /* 0x0a0fe20000010090 */
[----:B------:R-:W-:Y:S01]  /*4720*/  @P1 FFMA.FTZ R54, R54, R55, -R151 ;  /* 0x0000003736361223 */ /* 0x000fe20000010897 */
[----:B------:R-:W-:Y:S01]  /*4730*/  FADD.FTZ R144, R134, R173 ;  /* 0x000000ad86907221 */ /* 0x000fe20000010000 */
[C---:B------:R-:W-:Y:S01]  /*4740*/  FMUL.FTZ R55, R125.reuse, R158 ;  /* 0x0000009e7d377220 */ /* 0x040fe20000410000 */
[----:B------:R2:W-:Y:S01]  /*4750*/  SHFL.IDX PT, R151, R52, RZ, 0x1f ;  /* 0x00001fff34977589 */ /* 0x0005e200000e0000 */
[----:B------:R-:W-:Y:S01]  /*4760*/  @P1 FADD.FTZ R2, R2, R161 ;  /* 0x000000a102021221 */ /* 0x000fe20000010000 */
[----:B------:R-:W-:Y:S01]  /*4770*/  FMUL.FTZ R169, R125, R144 ;  /* 0x000000907da97220 */ /* 0x000fe20000410000 */
[C---:B------:R-:W-:Y:S01]  /*4780*/  FFMA.FTZ R55, R127.reuse, R156, R55 ;  /* 0x0000009c7f377223 */ /* 0x040fe20000010037 */
[----:B------:R-:W3:Y:S01]  /*4790*/  SHFL.UP PT, R150, R150, 0x1, RZ ;  /* 0x0420000096967989 */ /* 0x000ee200000e00ff */
[C---:B------:R-:W-:Y:S01]  /*47a0*/  FFMA.FTZ R144, R127.reuse, R144, R167 ;  /* 0x000000907f907223 */ /* 0x040fe200000100a7 */
[----:B------:R-:W-:Y:S01]  /*47b0*/  FFMA.FTZ R169, R127, R162, -R169 ;  /* 0x000000a27fa97223 */ /* 0x000fe200000108a9 */
[-C--:B------:R-:W-:Y:S01]  /*47c0*/  FFMA.FTZ R203, R130, R55.reuse, R203 ;  /* 0x0000003782cb7223 */ /* 0x080fe200000100cb */
[----:B------:R-:W4:Y:S01]  /*47d0*/  SHFL.UP PT, R54, R54, 0x1, RZ ;  /* 0x0420000036367989 */ /* 0x000f2200000e00ff */
[----:B-1----:R-:W-:Y:S01]  /*47e0*/  FMUL.FTZ R53, R122, R55 ;  /* 0x000000377a357220 */ /* 0x002fe20000410000 */
[----:B------:R-:W-:Y:S01]  /*47f0*/  FADD.FTZ R169, R132, R169 ;  /* 0x000000a984a97221 */ /* 0x000fe20000010000 */
[----:B------:R-:W-:Y:S01]  /*4800*/  FADD.FTZ R55, R133, R144 ;  /* 0x0000009085377221 */ /* 0x000fe20000010000 */
[----:B------:R-:W-:Y:S01]  /*4810*/  @P1 FADD.FTZ R145, R145, R152 ;  /* 0x0000009891911221 */ /* 0x000fe20000010000 */
[----:B------:R-:W-:Y:S01]  /*4820*/  FFMA.FTZ R205, R130, R205, -R53 ;  /* 0x000000cd82cd7223 */ /* 0x000fe20000010835 */
[C---:B------:R-:W-:Y:S01]  /*4830*/  FMUL.FTZ R161, R122.reuse, R169 ;  /* 0x000000a97aa17220 */ /* 0x040fe20000410000 */
[-C--:B--2---:R-:W-:Y:S01]  /*4840*/  FMUL.FTZ R52, R122, R55.reuse ;  /* 0x000000377a347220 */ /* 0x084fe20000410000 */
[----:B------:R-:W1:Y:S01]  /*4850*/  SHFL.UP PT, R2, R2, 0x1, RZ ;  /* 0x0420000002027989 */ /* 0x000e6200000e00ff */
[----:B------:R-:W-:Y:S01]  /*4860*/  PLOP3.LUT P1, PT, PT, PT, UP0, 0x80, 0x8 ;  /* 0x000000000008781c */ /* 0x000fe20003f2f008 */
[C---:B------:R-:W-:Y:S01]  /*4870*/  FFMA.FTZ R161, R130.reuse, R55, R161 ;  /* 0x0000003782a17223 */ /* 0x040fe200000100a1 */
[----:B------:R-:W-:Y:S01]  /*4880*/  FFMA.FTZ R52, R130, R169, -R52 ;  /* 0x000000a982347223 */ /* 0x000fe20000010834 */
[----:B------:R-:W2:Y:S01]  /*4890*/  SHFL.UP PT, R145, R145, 0x1, RZ ;  /* 0x0420000091917989 */ /* 0x000ea200000e00ff */
[----:B------:R-:W-:Y:S01]  /*48a0*/  BSSY.RECONVERGENT B0, `(.L_x_13910) ;  /* 0x0000016000007945 */ /* 0x000fe20003800200 */
[----:B------:R-:W-:Y:S01]  /*48b0*/  FADD.FTZ R206, R124, R161 ;  /* 0x000000a17cce7221 */ /* 0x000fe20000010000 */
[----:B------:R-:W-:Y:S01]  /*48c0*/  FADD.FTZ R204, R123, R52 ;  /* 0x000000347bcc7221 */ /* 0x000fe20000010000 */
[----:B------:R0:W0:Y:S01]  /*48d0*/  SHFL.DOWN PT, R167, R203, 0x1, 0x1f ;  /* 0x08201f00cba77f89 */ /* 0x00002200000e0000 */
[----:B---3--:R-:W-:-:S03]  /*48e0*/  FMUL.FTZ R53, R150, R157 ;  /* 0x0000009d96357220 */ /* 0x008fc60000410000 */
[----:B------:R3:W0:Y:S01]  /*48f0*/  SHFL.DOWN PT, R161, R206, 0x1, 0x1f ;  /* 0x08201f00cea17f89 */ /* 0x00062200000e0000 */
[C---:B----4-:R-:W-:Y:S01]  /*4900*/  FMUL.FTZ R55, R54.reuse, R157 ;  /* 0x0000009d36377220 */ /* 0x050fe20000410000 */
[-C--:B------:R-:W-:Y:S02]  /*4910*/  FFMA.FTZ R53, R54, R151.reuse, -R53 ;  /* 0x0000009736357223 */ /* 0x080fe40000010835 */
[----:B------:R3:W4:Y:S01]  /*4920*/  SHFL.DOWN PT, R152, R204, 0x1, 0x1f ;  /* 0x08201f00cc987f89 */ /* 0x00072200000e0000 */
[----:B------:R-:W-:-:S03]  /*4930*/  FFMA.FTZ R150, R150, R151, R55 ;  /* 0x0000009796967223 */ /* 0x000fc60000010037 */
[----:B------:R3:W0:Y:S01]  /*4940*/  SHFL.DOWN PT, R54, R205, 0x1, 0x1f ;  /* 0x08201f00cd367f89 */ /* 0x00062200000e0000 */
[----:B-1----:R-:W-:Y:S05]  /*4950*/  @!P3 BRA `(.L_x_13911) ;  /* 0x000000000028b947 */ /* 0x002fea0003800000 */
[-C--:B----4-:R-:W-:Y:S01]  /*4960*/  FMUL.FTZ R144, R205, R152.reuse ;  /* 0x00000098cd907220 */ /* 0x090fe20000410000 */
[----:B------:R-:W-:Y:S01]  /*4970*/  FMUL.FTZ R152, R203, R152 ;  /* 0x00000098cb987220 */ /* 0x000fe20000410000 */
[-C--:B0-----:R-:W-:Y:S01]  /*4980*/  FMUL.FTZ R52, R205, R54.reuse ;  /* 0x00000036cd347220 */ /* 0x081fe20000410000 */
[C---:B------:R-:W-:Y:S01]  /*4990*/  FMUL.FTZ R54, R203.reuse, R54 ;  /* 0x00000036cb367220 */ /* 0x040fe20000410000 */
[-C--:B------:R-:W-:Y:S01]  /*49a0*/  FFMA.FTZ R55, R203, R161.reuse, -R144 ;  /* 0x000000a1cb377223 */ /* 0x080fe20000010890 */
[----:B------:R-:W-:Y:S01]  /*49b0*/  FFMA.FTZ R161, R205, R161, R152 ;  /* 0x000000a1cda17223 */ /* 0x000fe20000010098 */
[C---:B------:R-:W-:Y:S01]  /*49c0*/  FFMA.FTZ R203, R167.reuse, R203, -R52 ;  /* 0x000000cba7cb7223 */ /* 0x040fe20000010834 */
[----:B---3--:R-:W-:Y:S01]  /*49d0*/  FFMA.FTZ R205, R167, R205, R54 ;  /* 0x000000cda7cd7223 */ /* 0x008fe20000010036 */
[----:B------:R-:W-:Y:S01]  /*49e0*/  FADD.FTZ R206, R206, R55 ;  /* 0x00000037cece7221 */ /* 0x000fe20000010000 */
[----:B------:R-:W-:-:S07]  /*49f0*/  FADD.FTZ R204, R204, R161 ;  /* 0x000000a1cccc7221 */ /* 0x000fce0000010000 */
.L_x_13911:
[----:B------:R-:W-:Y:S05]  /*4a00*/  BSYNC.RECONVERGENT B0 ;  /* 0x0000000000007941 */ /* 0x000fea0003800200 */
.L_x_13910:
[----:B------:R-:W-:Y:S01]  /*4a10*/  ISETP.NE.OR P1, PT, R74, RZ, P1 ;  /* 0x000000ff4a00720c */ /* 0x000fe20000f25670 */
[----:B------:R-:W-:Y:S01]  /*4a20*/  @P2 FADD.FTZ R151, R2, R53 ;  /* 0x0000003502972221 */ /* 0x000fe20000010000 */
[----:B------:R-:W-:Y:S02]  /*4a30*/  MOV R52, 0x3f800000 ;  /* 0x3f80000000347802 */ /* 0x000fe40000000f00 */
[----:B0-----:R-:W-:Y:S01]  /*4a40*/  CS2R R54, SRZ ;  /* 0x0000000000367805 */ /* 0x001fe2000001ff00 */
[----:B------:R-:W-:Y:S02]  /*4a50*/  HFMA2 R53, -RZ, RZ, 0, 0 ;  /* 0x00000000ff357431 */ /* 0x000fe400000001ff */
[----:B--2---:R-:W-:Y:S01]  /*4a60*/  @P2 FADD.FTZ R157, R145, R150 ;  /* 0x00000096919d2221 */ /* 0x004fe20000010000 */
[----:B------:R-:W-:Y:S01]  /*4a70*/  ISETP.GT.U32.AND P2, PT, R187, 0x1d, PT ;  /* 0x0000001dbb00780c */ /* 0x000fe20003f44070 */
[C---:B------:R-:W-:Y:S01]  /*4a80*/  FMUL.FTZ R144, R91.reuse, R151 ;  /* 0x000000975b907220 */ /* 0x040fe20000410000 */
[----:B------:R0:W1:Y:S01]  /*4a90*/  SHFL.DOWN PT, R150, R205, 0x2, 0x1f ;  /* 0x08401f00cd967f89 */ /* 0x00006200000e0000 */
[----:B------:R-:W-:Y:S01]  /*4aa0*/  FMUL.FTZ R145, R91, R157 ;  /* 0x0000009d5b917220 */ /* 0x000fe20000410000 */
[----:B------:R-:W-:Y:S01]  /*4ab0*/  BSSY.RECONVERGENT B0, `(.L_x_13912) ;  /* 0x0000015000007945 */ /* 0x000fe20003800200 */
[C---:B------:R-:W-:Y:S01]  /*4ac0*/  ISETP.GT.U32.AND P3, PT, R187.reuse, 0x1b, PT ;  /* 0x0000001bbb00780c */ /* 0x040fe20003f64070 */
[----:B------:R0:W2:Y:S01]  /*4ad0*/  SHFL.DOWN PT, R156, R204, 0x2, 0x1f ;  /* 0x08401f00cc9c7f89 */ /* 0x0000a200000e0000 */
[C---:B------:R-:W-:Y:S01]  /*4ae0*/  FFMA.FTZ R2, R90.reuse, R151, -R145 ;  /* 0x000000975a027223 */ /* 0x040fe20000010891 */
[C---:B------:R-:W-:Y:S01]  /*4af0*/  ISETP.GT.U32.AND P4, PT, R187.reuse, 0x17, PT ;  /* 0x00000017bb00780c */ /* 0x040fe20003f84070 */
[----:B------:R-:W-:Y:S01]  /*4b00*/  FFMA.FTZ R144, R90, R157, R144 ;  /* 0x0000009d5a907223 */ /* 0x000fe20000010090 */
[----:B------:R-:W0:Y:S01]  /*4b10*/  @!P1 LDS.128 R52, [UR9+0x1da0] ;  /* 0x001da009ff349984 */ /* 0x000e220008000c00 */
[----:B------:R-:W-:-:S03]  /*4b20*/  ISETP.GT.U32.AND P5, PT, R187, 0xf, PT ;  /* 0x0000000fbb00780c */ /* 0x000fc60003fa4070 */
[----:B------:R0:W0:Y:S04]  /*4b30*/  SHFL.DOWN PT, R151, R203, 0x2, 0x1f ;  /* 0x08401f00cb977f89 */ /* 0x00002800000e0000 */
[----:B------:R0:W0:Y:S01]  /*4b40*/  SHFL.DOWN PT, R145, R206, 0x2, 0x1f ;  /* 0x08401f00ce917f89 */ /* 0x00002200000e0000 */
[----:B------:R-:W-:Y:S05]  /*4b50*/  @P2 BRA `(.L_x_13913) ;  /* 0x0000000000282947 */ /* 0x000fea0003800000 */
[-C--:B--2-4-:R-:W-:Y:S01]  /*4b60*/  FMUL.FTZ R152, R205, R156.reuse ;  /* 0x0000009ccd987220 */ /* 0x094fe20000410000 */
[----:B------:R-:W-:Y:S01]  /*4b70*/  FMUL.FTZ R156, R203, R156 ;  /* 0x0000009ccb9c7220 */ /* 0x000fe20000410000 */
[-C--:B-1----:R-:W-:Y:S01]  /*4b80*/  FMUL.FTZ R90, R205, R150.reuse ;  /* 0x00000096cd5a7220 */ /* 0x082fe20000410000 */
[C---:B------:R-:W-:Y:S01]  /*4b90*/  FMUL.FTZ R150, R203.reuse, R150 ;  /* 0x00000096cb967220 */ /* 0x040fe20000410000 */
[-C--:B0-----:R-:W-:Y:S01]  /*4ba0*/  FFMA.FTZ R91, R203, R145.reuse, -R152 ;  /* 0x00000091cb5b7223 */ /* 0x081fe20000010898 */
[----:B------:R-:W-:Y:S01]  /*4bb0*/  FFMA.FTZ R145, R205, R145, R156 ;  /* 0x00000091cd917223 */ /* 0x000fe2000001009c */
[-C--:B------:R-:W-:Y:S01]  /*4bc0*/  FFMA.FTZ R203, R203, R151.reuse, -R90 ;  /* 0x00000097cbcb7223 */ /* 0x080fe2000001085a */
[----:B---3--:R-:W-:Y:S01]  /*4bd0*/  FFMA.FTZ R205, R205, R151, R150 ;  /* 0x00000097cdcd7223 */ /* 0x008fe20000010096 */
[----:B------:R-:W-:Y:S01]  /*4be0*/  FADD.FTZ R206, R206, R91 ;  /* 0x0000005bcece7221 */ /* 0x000fe20000010000 */
[----:B------:R-:W-:-:S07]  /*4bf0*/  FADD.FTZ R204, R204, R145 ;  /* 0x00000091cccc7221 */ /* 0x000fce0000010000 */
.L_x_13913:
[----:B------:R-:W-:Y:S05]  /*4c00*/  BSYNC.RECONVERGENT B0 ;  /* 0x0000000000007941 */ /* 0x000fea0003800200 */
.L_x_13912:
[----:B0-----:R0:W0:Y:S01]  /*4c10*/  SHFL.DOWN PT, R151, R203, 0x4, 0x1f ;  /* 0x08801f00cb977f89 */ /* 0x00102200000e0000 */
[----:B------:R-:W-:Y:S03]  /*4c20*/  BSSY.RECONVERGENT B0, `(.L_x_13914) ;  /* 0x000000f000007945 */ /* 0x000fe60003800200 */
[----:B-1----:R1:W0:Y:S04]  /*4c30*/  SHFL.DOWN PT, R150, R205, 0x4, 0x1f ;  /* 0x08801f00cd967f89 */ /* 0x00222800000e0000 */
[----:B------:R1:W0:Y:S04]  /*4c40*/  SHFL.DOWN PT, R145, R206, 0x4, 0x1f ;  /* 0x08801f00ce917f89 */ /* 0x00022800000e0000 */
[----:B--2---:R1:W2:Y:S01]  /*4c50*/  SHFL.DOWN PT, R156, R204, 0x4, 0x1f ;  /* 0x08801f00cc9c7f89 */ /* 0x0042a200000e0000 */
[----:B------:R-:W-:Y:S05]  /*4c60*/  @P3 BRA `(.L_x_13915) ;  /* 0x0000000000283947 */ /* 0x000fea0003800000 */
[-C--:B--2-4-:R-:W-:Y:S01]  /*4c70*/  FMUL.FTZ R152, R205, R156.reuse ;  /* 0x0000009ccd987220 */ /* 0x094fe20000410000 */
[----:B------:R-:W-:Y:S01]  /*4c80*/  FMUL.FTZ R156, R203, R156 ;  /* 0x0000009ccb9c7220 */ /* 0x000fe20000410000 */
[-C--:B0-----:R-:W-:Y:S01]  /*4c90*/  FMUL.FTZ R90, R205, R150.reuse ;  /* 0x00000096cd5a7220 */ /* 0x081fe20000410000 */
[C---:B------:R-:W-:Y:S01]  /*4ca0*/  FMUL.FTZ R150, R203.reuse, R150 ;  /* 0x00000096cb967220 */ /* 0x040fe20000410000 */
[-C--:B------:R-:W-:Y:S01]  /*4cb0*/  FFMA.FTZ R91, R203, R145.reuse, -R152 ;  /* 0x00000091cb5b7223 */ /* 0x080fe20000010898 */
[----:B------:R-:W-:Y:S01]  /*4cc0*/  FFMA.FTZ R145, R205, R145, R156 ;  /* 0x00000091cd917223 */ /* 0x000fe2000001009c */
[-C--:B------:R-:W-:Y:S01]  /*4cd0*/  FFMA.FTZ R203, R203, R151.reuse, -R90 ;  /* 0x00000097cbcb7223 */ /* 0x080fe2000001085a */
[----:B-1-3--:R-:W-:Y:S01]  /*4ce0*/  FFMA.FTZ R205, R205, R151, R150 ;  /* 0x00000097cdcd7223 */ /* 0x00afe20000010096 */
[----:B------:R-:W-:Y:S01]  /*4cf0*/  FADD.FTZ R206, R206, R91 ;  /* 0x0000005bcece7221 */ /* 0x000fe20000010000 */
[----:B------:R-:W-:-:S07]  /*4d00*/  FADD.FTZ R204, R204, R145 ;  /* 0x00000091cccc7221 */ /* 0x000fce0000010000 */
.L_x_13915:
[----:B------:R-:W-:Y:S05]  /*4d10*/  BSYNC.RECONVERGENT B0 ;  /* 0x0000000000007941 */ /* 0x000fea0003800200 */
.L_x_13914:
[----:B0-----:R0:W0:Y:S01]  /*4d20*/  SHFL.DOWN PT, R151, R203, 0x8, 0x1f ;  /* 0x09001f00cb977f89 */ /* 0x00102200000e0000 */
[----:B------:R-:W-:Y:S03]  /*4d30*/  BSSY.RECONVERGENT B0, `(.L_x_13916) ;  /* 0x000000f000007945 */ /* 0x000fe60003800200 */
[----:B------:R0:W0:Y:S04]  /*4d40*/  SHFL.DOWN PT, R150, R205, 0x8, 0x1f ;  /* 0x09001f00cd967f89 */ /* 0x00002800000e0000 */
[----:B------:R0:W0:Y:S04]  /*4d50*/  SHFL.DOWN PT, R145, R206, 0x8, 0x1f ;  /* 0x09001f00ce917f89 */ /* 0x00002800000e0000 */
[----:B--2---:R2:W0:Y:S01]  /*4d60*/  SHFL.DOWN PT, R156, R204, 0x8, 0x1f ;  /* 0x09001f00cc9c7f89 */ /* 0x00442200000e0000 */
[----:B------:R-:W-:Y:S05]  /*4d70*/  @P4 BRA `(.L_x_13917) ;  /* 0x0000000000284947 */ /* 0x000fea0003800000 */
[-C--:B0---4-:R-:W-:Y:S01]  /*4d80*/  FMUL.FTZ R152, R205, R156.reuse ;  /* 0x0000009ccd987220 */ /* 0x091fe20000410000 */
[----:B------:R-:W-:Y:S01]  /*4d90*/  FMUL.FTZ R156, R203, R156 ;  /* 0x0000009ccb9c7220 */ /* 0x000fe20000410000 */
[-C--:B------:R-:W-:Y:S01]  /*4da0*/  FMUL.FTZ R90, R205, R150.reuse ;  /* 0x00000096cd5a7220 */ /* 0x080fe20000410000 */
[C---:B------:R-:W-:Y:S01]  /*4db0*/  FMUL.FTZ R150, R203.reuse, R150 ;  /* 0x00000096cb967220 */ /* 0x040fe20000410000 */
[-C--:B------:R-:W-:Y:S01]  /*4dc0*/  FFMA.FTZ R91, R203, R145.reuse, -R152 ;  /* 0x00000091cb5b7223 */ /* 0x080fe20000010898 */
[----:B------:R-:W-:Y:S01]  /*4dd0*/  FFMA.FTZ R145, R205, R145, R156 ;  /* 0x00000091cd917223 */ /* 0x000fe2000001009c */
[-C--:B------:R-:W-:Y:S01]  /*4de0*/  FFMA.FTZ R203, R203, R151.reuse, -R90 ;  /* 0x00000097cbcb7223 */ /* 0x080fe2000001085a */
[----:B-1-3--:R-:W-:Y:S01]  /*4df0*/  FFMA.FTZ R205, R205, R151, R150 ;  /* 0x00000097cdcd7223 */ /* 0x00afe20000010096 */
[----:B------:R-:W-:Y:S01]  /*4e00*/  FADD.FTZ R206, R206, R91 ;  /* 0x0000005bcece7221 */ /* 0x000fe20000010000 */
[----:B--2---:R-:W-:-:S07]  /*4e10*/  FADD.FTZ R204, R204, R145 ;  /* 0x00000091cccc7221 */ /* 0x004fce0000010000 */
.L_x_13917:
[----:B------:R-:W-:Y:S05]  /*4e20*/  BSYNC.RECONVERGENT B0 ;  /* 0x0000000000007941 */ /* 0x000fea0003800200 */
.L_x_13916:
[----:B------:R1:W1:Y:S01]  /*4e30*/  SHFL.DOWN PT, R161, R203, 0x10, 0x1f ;  /* 0x0a001f00cba17f89 */ /* 0x00026200000e0000 */
[----:B------:R-:W-:Y:S01]  /*4e40*/  BSSY.RECONVERGENT B0, `(.L_x_13918) ;  /* 0x0000011000007945 */ /* 0x000fe20003800200 */
[----:B0-----:R-:W-:Y:S01]  /*4e50*/  FADD.FTZ R151, R105, R2 ;  /* 0x0000000269977221 */ /* 0x001fe20000010000 */
[----:B------:R-:W-:Y:S01]  /*4e60*/  FADD.FTZ R145, RZ, R144 ;  /* 0x00000090ff917221 */ /* 0x000fe20000010000 */
[----:B------:R0:W0:Y:S04]  /*4e70*/  SHFL.DOWN PT, R90, R205, 0x10, 0x1f ;  /* 0x0a001f00cd5a7f89 */ /* 0x00002800000e0000 */
        /* <DEDUP_REMOVED lines=9> */
[-C--:B-1----:R-:W-:Y:S01]  /*4f10*/  FFMA.FTZ R203, R203, R161.reuse, -R2 ;  /* 0x000000a1cbcb7223 */ /* 0x082fe20000010802 */
[----:B---3--:R-:W-:Y:S01]  /*4f20*/  FFMA.FTZ R205, R205, R161, R90 ;  /* 0x000000a1cdcd7223 */ /* 0x008fe2000001005a */
[----:B------:R-:W-:Y:S01]  /*4f30*/  FADD.FTZ R206, R206, R91 ;  /* 0x0000005bcece7221 */ /* 0x000fe20000010000 */
[----:B--2---:R-:W-:-:S07]  /*4f40*/  FADD.FTZ R204, R204, R157 ;  /* 0x0000009dcccc7221 */ /* 0x004fce0000010000 */
.L_x_13919:
[----:B------:R-:W-:Y:S05]  /*4f50*/  BSYNC.RECONVERGENT B0 ;  /* 0x0000000000007941 */ /* 0x000fea0003800200 */
.L_x_13918:
[----:B----4-:R-:W-:Y:S01]  /*4f60*/  SHFL.DOWN PT, R152, R203, 0x1, 0x1f ;  /* 0x08201f00cb987f89 */ /* 0x010fe200000e0000 */
[C---:B------:R-:W-:Y:S01]  /*4f70*/  FMUL.FTZ R91, R122.reuse, R151 ;  /* 0x000000977a5b7220 */ /* 0x040fe20000410000 */
[-C--:B------:R-:W-:Y:S01]  /*4f80*/  FMUL.FTZ R2, R122, R145.reuse ;  /* 0x000000917a027220 */ /* 0x080fe20000410000 */
[----:B------:R-:W-:Y:S01]  /*4f90*/  ISETP.NE.AND P1, PT, R74, 0x1f, PT ;  /* 0x0000001f4a00780c */ /* 0x000fe20003f25270 */
[----:B------:R-:W4:Y:S01]  /*4fa0*/  SHFL.IDX PT, R162, R55, RZ, 0x1f ;  /* 0x00001fff37a27589 */ /* 0x000f2200000e0000 */
[C---:B0-----:R-:W-:Y:S01]  /*4fb0*/  FFMA.FTZ R90, R130.reuse, R145, R91 ;  /* 0x00000091825a7223 */ /* 0x041fe2000001005b */
[----:B------:R-:W-:Y:S01]  /*4fc0*/  FFMA.FTZ R91, R130, R151, -R2 ;  /* 0x00000097825b7223 */ /* 0x000fe20000010802 */
[----:B------:R-:W-:Y:S01]  /*4fd0*/  ISETP.GT.AND P2, PT, R76, 0x1e, PT ;  /* 0x0000001e4c00780c */ /* 0x000fe20003f44270 */
[----:B------:R-:W0:Y:S01]  /*4fe0*/  SHFL.DOWN PT, R156, R205, 0x1, 0x1f ;  /* 0x08201f00cd9c7f89 */ /* 0x000e2200000e0000 */
[----:B------:R-:W-:Y:S01]  /*4ff0*/  FADD.FTZ R2, RZ, R90 ;  /* 0x0000005aff027221 */ /* 0x000fe20000010000 */
[----:B------:R-:W-:Y:S01]  /*5000*/  FADD.FTZ R144, R106, R91 ;  /* 0x0000005b6a907221 */ /* 0x000fe20000010000 */
[----:B------:R-:W-:Y:S01]  /*5010*/  ISETP.GT.AND P3, PT, R76, 0xf, PT ;  /* 0x0000000f4c00780c */ /* 0x000fe20003f64270 */
[----:B------:R-:W5:Y:S01]  /*5020*/  SHFL.IDX PT, R158, R54, RZ, 0x1f ;  /* 0x00001fff369e7589 */ /* 0x000f6200000e0000 */
[C---:B------:R-:W-:Y:S01]  /*5030*/  FMUL.FTZ R90, R125.reuse, R2 ;  /* 0x000000027d5a7220 */ /* 0x040fe20000410000 */
[-C--:B------:R-:W-:Y:S01]  /*5040*/  FMUL.FTZ R91, R125, R144.reuse ;  /* 0x000000907d5b7220 */ /* 0x080fe20000410000 */
[----:B------:R-:W-:Y:S01]  /*5050*/  BSSY.RECONVERGENT B0, `(.L_x_13920) ;  /* 0x000021c000007945 */ /* 0x000fe20003800200 */
[----:B------:R-:W2:Y:S01]  /*5060*/  SHFL.DOWN PT, R208, R204, 0x1, 0x1f ;  /* 0x08201f00ccd07f89 */ /* 0x000ea200000e0000 */
[C---:B------:R-:W-:Y:S01]  /*5070*/  FFMA.FTZ R90, R127.reuse, R144, -R90 ;  /* 0x000000907f5a7223 */ /* 0x040fe2000001085a */
[----:B------:R-:W-:-:S02]  /*5080*/  FFMA.FTZ R91, R127, R2, R91 ;  /* 0x000000027f5b7223 */ /* 0x000fc4000001005b */
[----:B------:R-:W2:Y:S01]  /*5090*/  SHFL.DOWN PT, R170, R206, 0x1, 0x1f ;  /* 0x08201f00ceaa7f89 */ /* 0x000ea200000e0000 */
[----:B------:R-:W-:Y:S01]  /*50a0*/  FADD.FTZ R150, R107, R90 ;  /* 0x0000005a6b967221 */ /* 0x000fe20000010000 */
[----:B------:R-:W-:Y:S02]  /*50b0*/  FADD.FTZ R91, RZ, R91 ;  /* 0x0000005bff5b7221 */ /* 0x000fe40000010000 */
[----:B-1-3--:R-:W1:Y:S01]  /*50c0*/  SHFL.IDX PT, R205, R205, RZ, 0x1f ;  /* 0x00001fffcdcd7589 */ /* 0x00ae6200000e0000 */
[C---:B------:R-:W-:Y:S01]  /*50d0*/  FMUL.FTZ R161, R128.reuse, R150 ;  /* 0x0000009680a17220 */ /* 0x040fe20000410000 */
[-C--:B------:R-:W-:Y:S01]  /*50e0*/  FMUL.FTZ R157, R128, R91.reuse ;  /* 0x0000005b809d7220 */ /* 0x080fe20000410000 */
[----:B----4-:R-:W-:Y:S02]  /*50f0*/  @P1 FMUL.FTZ R169, R152, R162 ;  /* 0x000000a298a91220 */ /* 0x010fe40000410000 */
[C---:B------:R-:W-:Y:S01]  /*5100*/  FFMA.FTZ R90, R126.reuse, R91, R161 ;  /* 0x0000005b7e5a7223 */ /* 0x040fe200000100a1 */
[----:B------:R-:W-:Y:S01]  /*5110*/  FFMA.FTZ R157, R126, R150, -R157 ;  /* 0x000000967e9d7223 */ /* 0x000fe2000001089d */
[----:B------:R-:W3:Y:S01]  /*5120*/  SHFL.IDX PT, R203, R203, RZ, 0x1f ;  /* 0x00001fffcbcb7589 */ /* 0x000ee200000e0000 */
[----:B0-----:R-:W-:Y:S01]  /*5130*/  @P1 FMUL.FTZ R167, R156, R162 ;  /* 0x000000a29ca71220 */ /* 0x001fe20000410000 */
[----:B------:R-:W-:-:S02]  /*5140*/  FADD.FTZ R90, RZ, R90 ;  /* 0x0000005aff5a7221 */ /* 0x000fc40000010000 */
[----:B------:R-:W0:Y:S01]  /*5150*/  SHFL.IDX PT, R206, R206, RZ, 0x1f ;  /* 0x00001fffcece7589 */ /* 0x000e2200000e0000 */
[-C--:B-----5:R-:W-:Y:S01]  /*5160*/  @P1 FFMA.FTZ R169, R156, R158.reuse, R169 ;  /* 0x0000009e9ca91223 */ /* 0x0a0fe200000100a9 */
[----:B------:R-:W-:Y:S01]  /*5170*/  @P1 FFMA.FTZ R167, R152, R158, -R167 ;  /* 0x0000009e98a71223 */ /* 0x000fe200000108a7 */
[----:B------:R-:W-:Y:S01]  /*5180*/  FADD.FTZ R152, R108, R157 ;  /* 0x0000009d6c987221 */ /* 0x000fe20000010000 */
[----:B------:R-:W-:Y:S01]  /*5190*/  FMUL.FTZ R156, R131, R90 ;  /* 0x0000005a839c7220 */ /* 0x000fe20000410000 */
[----:B--2---:R-:W-:Y:S01]  /*51a0*/  @P1 FADD.FTZ R162, R208, R169 ;  /* 0x000000a9d0a21221 */ /* 0x004fe20000010000 */
[----:B------:R-:W2:Y:S02]  /*51b0*/  SHFL.IDX PT, R204, R204, RZ, 0x1f ;  /* 0x00001fffcccc7589 */ /* 0x000ea400000e0000 */
[-C--:B------:R-:W-:Y:S01]  /*51c0*/  FFMA.FTZ R156, R137, R152.reuse, -R156 ;  /* 0x00000098899c7223 */ /* 0x080fe2000001089c */
[----:B------:R-:W-:Y:S01]  /*51d0*/  @P1 FADD.FTZ R158, R170, R167 ;  /* 0x000000a7aa9e1221 */ /* 0x000fe20000010000 */
[-C--:B------:R-:W-:Y:S01]  /*51e0*/  FMUL.FTZ R157, R162, R63.reuse ;  /* 0x0000003fa29d7220 */ /* 0x080fe20000410000 */
[----:B------:R-:W-:Y:S01]  /*51f0*/  ISETP.NE.AND P1, PT, R74, RZ, PT ;  /* 0x000000ff4a00720c */ /* 0x000fe20003f25270 */
[----:B------:R-:W-:Y:S01]  /*5200*/  FADD.FTZ R156, R109, R156 ;  /* 0x0000009c6d9c7221 */ /* 0x000fe20000010000 */
[C---:B------:R-:W-:Y:S01]  /*5210*/  FMUL.FTZ R161, R158.reuse, R63 ;  /* 0x0000003f9ea17220 */ /* 0x040fe20000410000 */
[----:B------:R-:W-:Y:S01]  /*5220*/  FMUL.FTZ R63, R131, R152 ;  /* 0x00000098833f7220 */ /* 0x000fe20000410000 */
[----:B------:R-:W-:-:S02]  /*5230*/  FFMA.FTZ R158, R158, R62, R157 ;  /* 0x0000003e9e9e7223 */ /* 0x000fc4000001009d */
[----:B------:R-:W-:Y:S01]  /*5240*/  FFMA.FTZ R161, R162, R62, -R161 ;  /* 0x0000003ea2a17223 */ /* 0x000fe200000108a1 */
[----:B------:R-:W-:Y:S01]  /*5250*/  FFMA.FTZ R157, R137, R90, R63 ;  /* 0x0000005a899d7223 */ /* 0x000fe2000001003f */
[----:B------:R-:W-:Y:S01]  /*5260*/  FADD.FTZ R62, R153, R158 ;  /* 0x0000009e993e7221 */ /* 0x000fe20000010000 */
[----:B------:R-:W-:Y:S01]  /*5270*/  FMUL.FTZ R158, R142, R156 ;  /* 0x0000009c8e9e7220 */ /* 0x000fe20000410000 */
[----:B------:R-:W-:Y:S01]  /*5280*/  FADD.FTZ R63, R154, R161 ;  /* 0x000000a19a3f7221 */ /* 0x000fe20000010000 */
[----:B------:R-:W-:Y:S01]  /*5290*/  FADD.FTZ R154, RZ, R157 ;  /* 0x0000009dff9a7221 */ /* 0x000fe20000010000 */
[C---:B------:R-:W-:Y:S02]  /*52a0*/  FMUL.FTZ R162, R138.reuse, R62 ;  /* 0x0000003e8aa27220 */ /* 0x040fe40000410000 */
        /* <DEDUP_REMOVED lines=9> */
[----:B------:R-:W-:Y:S01]  /*5340*/  FADD.FTZ R157, R110, R157 ;  /* 0x0000009d6e9d7221 */ /* 0x000fe20000010000 */
[CC--:B------:R-:W-:Y:S01]  /*5350*/  FMUL.FTZ R167, R192.reuse, R160.reuse ;  /* 0x000000a0c0a77220 */ /* 0x0c0fe20000410000 */
[C---:B------:R-:W-:Y:S01]  /*5360*/  FMUL.FTZ R161, R185.reuse, R153 ;  /* 0x00000099b9a17220 */ /* 0x040fe20000410000 */
[----:B------:R-:W-:Y:S01]  /*5370*/  FMUL.FTZ R169, R192, R155 ;  /* 0x0000009bc0a97220 */ /* 0x000fe20000410000 */
[----:B------:R-:W-:Y:S01]  /*5380*/  FMUL.FTZ R158, R185, R157 ;  /* 0x0000009db99e7220 */ /* 0x000fe20000410000 */
[----:B------:R-:W-:Y:S01]  /*5390*/  FFMA.FTZ R170, R194, R155, R167 ;  /* 0x0000009bc2aa7223 */ /* 0x000fe200000100a7 */
[----:B------:R-:W-:Y:S01]  /*53a0*/  FFMA.FTZ R162, R190, R157, -R161 ;  /* 0x0000009dbea27223 */ /* 0x000fe200000108a1 */
[----:B------:R-:W-:Y:S01]  /*53b0*/  FFMA.FTZ R208, R194, R160, -R169 ;  /* 0x000000a0c2d07223 */ /* 0x000fe200000108a9 */
        /* <DEDUP_REMOVED lines=21> */
[C---:B------:R-:W-:Y:S01]  /*5510*/  FFMA.FTZ R173, R181.reuse, R165, R170 ;  /* 0x000000a5b5ad7223 */ /* 0x040fe200000100aa */
[C---:B------:R-:W-:Y:S01]  /*5520*/  FFMA.FTZ R170, R180.reuse, R167, -R169 ;  /* 0x000000a7b4aa7223 */ /* 0x040fe200000108a9 */
[----:B------:R-:W-:Y:S01]  /*5530*/  FFMA.FTZ R207, R181, R166, -R207 ;  /* 0x000000a6b5cf7223 */ /* 0x000fe200000108cf */
        /* <DEDUP_REMOVED lines=26> */
[----:B------:R-:W-:Y:S01]  /*56e0*/  FMUL.FTZ R215, R83, R166 ;  /* 0x000000a653d77220 */ /* 0x000fe20000410000 */
[----:B------:R-:W-:Y:S01]  /*56f0*/  FADD.FTZ R175, R178, R209 ;  /* 0x000000d1b2af7221 */ /* 0x000fe20000010000 */
[----:B------:R-:W-:Y:S01]  /*5700*/  FADD.FTZ R178, R115, R210 ;  /* 0x000000d273b27221 */ /* 0x000fe20000010000 */
[----:B------:R-:W-:Y:S01]  /*5710*/  FADD.FTZ R176, RZ, R176 ;  /* 0x000000b0ffb07221 */ /* 0x000fe20000010000 */
        /* <DEDUP_REMOVED lines=29> */
[----:B------:R-:W-:-:S02]  /*58f0*/  FFMA.FTZ R201, R193, R180, R200 ;  /* 0x000000b4c1c97223 */ /* 0x000fc400000100c8 */
        /* <DEDUP_REMOVED lines=14> */
[----:B-1----:R-:W-:Y:S01]  /*59e0*/  FMUL.FTZ R194, R205, R55 ;  /* 0x00000037cdc27220 */ /* 0x002fe20000410000 */
[----:B------:R-:W-:Y:S01]  /*59f0*/  FADD.FTZ R143, R143, R190 ;  /* 0x000000be8f8f7221 */ /* 0x000fe20000010000 */
[----:B------:R-:W-:Y:S01]  /*5a00*/  FADD.FTZ R185, R191, R198 ;  /* 0x000000c6bfb97221 */ /* 0x000fe20000010000 */
[----:B------:R-:W-:Y:S01]  /*5a10*/  FMUL.FTZ R190, R205, R53 ;  /* 0x00000035cdbe7220 */ /* 0x000fe20000410000 */
[-C--:B---3--:R-:W-:Y:S01]  /*5a20*/  FFMA.FTZ R191, R203, R54.reuse, -R194 ;  /* 0x00000036cbbf7223 */ /* 0x088fe200000108c2 */
[C---:B------:R-:W-:Y:S01]  /*5a30*/  FMUL.FTZ R198, R142.reuse, R143 ;  /* 0x0000008f8ec67220 */ /* 0x040fe20000410000 */
[----:B------:R-:W-:Y:S01]  /*5a40*/  FMUL.FTZ R142, R142, R185 ;  /* 0x000000b98e8e7220 */ /* 0x000fe20000410000 */
[C---:B------:R-:W-:Y:S01]  /*5a50*/  FMUL.FTZ R194, R205.reuse, R54 ;  /* 0x00000036cdc27220 */ /* 0x040fe20000410000 */
[-C--:B------:R-:W-:Y:S01]  /*5a60*/  FMUL.FTZ R54, R205, R52.reuse ;  /* 0x00000034cd367220 */ /* 0x080fe20000410000 */
[----:B------:R-:W-:Y:S01]  /*5a70*/  FFMA.FTZ R52, R203, R52, -R190 ;  /* 0x00000034cb347223 */ /* 0x000fe200000108be */
[C---:B------:R-:W-:Y:S01]  /*5a80*/  FFMA.FTZ R190, R141.reuse, R143, -R142 ;  /* 0x0000008f8dbe7223 */ /* 0x040fe2000001088e */
[----:B------:R-:W-:Y:S01]  /*5a90*/  FFMA.FTZ R199, R141, R185, R198 ;  /* 0x000000b98dc77223 */ /* 0x000fe200000100c6 */
[----:B------:R-:W-:Y:S01]  /*5aa0*/  FADD.FTZ R142, RZ, R196 ;  /* 0x000000c4ff8e7221 */ /* 0x000fe20000010000 */
[----:B------:R-:W-:Y:S01]  /*5ab0*/  FADD.FTZ R192, R119, R192 ;  /* 0x000000c077c07221 */ /* 0x000fe20000010000 */
[----:B------:R-:W-:Y:S01]  /*5ac0*/  FADD.FTZ R190, R139, R190 ;  /* 0x000000be8bbe7221 */ /* 0x000fe20000010000 */
[----:B------:R-:W-:Y:S01]  /*5ad0*/  FFMA.FTZ R196, R0, R151, RZ ;  /* 0x0000009700c47223 */ /* 0x000fe200000100ff */
[----:B------:R-:W-:Y:S01]  /*5ae0*/  FFMA.FTZ R55, R203, R55, R194 ;  /* 0x00000037cb377223 */ /* 0x000fe200000100c2 */
[----:B------:R-:W-:Y:S01]  /*5af0*/  FADD.FTZ R140, R140, R199 ;  /* 0x000000c78c8c7221 */ /* 0x000fe20000010000 */
[C---:B------:R-:W-:Y:S01]  /*5b00*/  FMUL.FTZ R194, R138.reuse, R142 ;  /* 0x0000008e8ac27220 */ /* 0x040fe20000410000 */
[----:B------:R-:W-:Y:S01]  /*5b10*/  FMUL.FTZ R141, R138, R192 ;  /* 0x000000c08a8d7220 */ /* 0x000fe20000410000 */
[----:B------:R-:W-:Y:S01]  /*5b20*/  FMUL.FTZ R138, R131, R190 ;  /* 0x000000be838a7220 */ /* 0x000fe20000410000 */
[----:B------:R-:W-:Y:S01]  /*5b30*/  FFMA.FTZ R196, R87, R144, R196 ;  /* 0x0000009057c47223 */ /* 0x000fe200000100c4 */
[----:B------:R-:W-:Y:S01]  /*5b40*/  FFMA.FTZ R139, R129, R192, -R194 ;  /* 0x000000c0818b7223 */ /* 0x000fe200000108c2 */
[----:B------:R-:W-:Y:S01]  /*5b50*/  FMUL.FTZ R131, R131, R140 ;  /* 0x0000008c83837220 */ /* 0x000fe20000410000 */
[----:B------:R-:W-:Y:S01]  /*5b60*/  FFMA.FTZ R129, R129, R142, R141 ;  /* 0x0000008e81817223 */ /* 0x000fe2000001008d */
[----:B------:R-:W-:Y:S01]  /*5b70*/  FFMA.FTZ R138, R137, R140, R138 ;  /* 0x0000008c898a7223 */ /* 0x000fe2000001008a */
[----:B------:R-:W-:Y:S01]  /*5b80*/  FFMA.FTZ R141, R89, R150, R196 ;  /* 0x00000096598d7223 */ /* 0x000fe200000100c4 */
[----:B------:R-:W-:Y:S01]  /*5b90*/  FFMA.FTZ R131, R137, R190, -R131 ;  /* 0x000000be89837223 */ /* 0x000fe20000010883 */
[----:B------:R-:W-:Y:S01]  /*5ba0*/  FFMA.FTZ R194, R0, -R145, RZ ;  /* 0x8000009100c27223 */ /* 0x000fe200000100ff */
[----:B------:R-:W-:Y:S01]  /*5bb0*/  FADD.FTZ R121, R121, R138 ;  /* 0x0000008a79797221 */ /* 0x000fe20000010000 */
[----:B------:R-:W-:Y:S01]  /*5bc0*/  FFMA.FTZ R53, R203, R53, R54 ;  /* 0x00000035cb357223 */ /* 0x000fe20000010036 */
[----:B------:R-:W-:Y:S01]  /*5bd0*/  FFMA.FTZ R138, R92, R152, R141 ;  /* 0x000000985c8a7223 */ /* 0x000fe2000001008d */
[----:B0-----:R-:W-:Y:S01]  /*5be0*/  FADD.FTZ R54, R206, R191 ;  /* 0x000000bfce367221 */ /* 0x001fe20000010000 */
[----:B--2---:R-:W-:Y:S01]  /*5bf0*/  FADD.FTZ R55, R204, R55 ;  /* 0x00000037cc377221 */ /* 0x004fe20000010000 */
[----:B------:R-:W-:Y:S01]  /*5c00*/  FADD.FTZ R131, R136, R131 ;  /* 0x0000008388837221 */ /* 0x000fe20000010000 */
[----:B------:R-:W-:Y:S01]  /*5c10*/  FFMA.FTZ R194, R87, -R2, R194 ;  /* 0x8000000257c27223 */ /* 0x000fe200000100c2 */
[C---:B------:R-:W-:Y:S01]  /*5c20*/  FMUL.FTZ R137, R128.reuse, R121 ;  /* 0x0000007980897220 */ /* 0x040fe20000410000 */
[----:B------:R-:W-:Y:S01]  /*5c30*/  FFMA.FTZ R141, R93, R156, R138 ;  /* 0x0000009c5d8d7223 */ /* 0x000fe2000001008a */
[----:B------:R0:W-:Y:S01]  /*5c40*/  @!P1 STS.128 [UR9+0x1da0], R52 ;  /* 0x001da034ff009988 */ /* 0x0001e20008000c09 */
[----:B------:R-:W-:Y:S01]  /*5c50*/  FMUL.FTZ R128, R128, R131 ;  /* 0x0000008380807220 */ /* 0x000fe20000410000 */
[----:B------:R-:W-:Y:S01]  /*5c60*/  FADD.FTZ R151, -R105, R151 ;  /* 0x0000009769977221 */ /* 0x000fe20000010100 */
[----:B------:R-:W-:Y:S01]  /*5c70*/  FFMA.FTZ R136, R94, R157, R141 ;  /* 0x0000009d5e887223 */ /* 0x000fe2000001008d */
[----:B------:R-:W-:Y:S01]  /*5c80*/  FADD.FTZ R144, -R106, R144 ;  /* 0x000000906a907221 */ /* 0x000fe20000010100 */
[----:B------:R-:W-:Y:S01]  /*5c90*/  FADD.FTZ R150, -R107, R150 ;  /* 0x000000966b967221 */ /* 0x000fe20000010100 */
[----:B------:R-:W-:Y:S01]  /*5ca0*/  FMUL.FTZ R191, R68, R131 ;  /* 0x0000008344bf7220 */ /* 0x000fe20000410000 */
[----:B------:R-:W-:Y:S01]  /*5cb0*/  FADD.FTZ R156, -R109, R156 ;  /* 0x0000009c6d9c7221 */ /* 0x000fe20000010100 */
[----:B------:R-:W-:Y:S01]  /*5cc0*/  FMUL.FTZ R205, R80, R179 ;  /* 0x000000b350cd7220 */ /* 0x000fe20000410000 */
[----:B------:R-:W-:Y:S01]  /*5cd0*/  FADD.FTZ R139, R120, R139 ;  /* 0x0000008b788b7221 */ /* 0x000fe20000010000 */
[----:B------:R-:W-:-:S02]  /*5ce0*/  FADD.FTZ R129, RZ, R129 ;  /* 0x00000081ff817221 */ /* 0x000fc40000010000 */
[----:B------:R-:W-:Y:S01]  /*5cf0*/  FMUL.FTZ R207, R164, R205 ;  /* 0x000000cda4cf7220 */ /* 0x000fe20000410000 */
[----:B0-----:R-:W-:Y:S01]  /*5d00*/  FFMA.FTZ R55, R89, -R91, R194 ;  /* 0x8000005b59377223 */ /* 0x001fe200000100c2 */
[C---:B------:R-:W-:Y:S01]  /*5d10*/  FFMA.FTZ R52, R126.reuse, R131, -R137 ;  /* 0x000000837e347223 */ /* 0x040fe20000010889 */
[----:B------:R-:W-:Y:S01]  /*5d20*/  FFMA.FTZ R53, R126, R121, R128 ;  /* 0x000000797e357223 */ /* 0x000fe20000010080 */
[----:B------:R-:W-:Y:S01]  /*5d30*/  FADD.FTZ R137, -R108, R152 ;  /* 0x000000986c897221 */ /* 0x000fe20000010100 */
        /* <DEDUP_REMOVED lines=9> */
[----:B------:R-:W-:Y:S01]  /*5dd0*/  FFMA.FTZ R52, R127, R134, R52 ;  /* 0x000000867f347223 */ /* 0x000fe20000010034 */
[----:B------:R-:W-:Y:S01]  /*5de0*/  FFMA.FTZ R55, R97, R170, R126 ;  /* 0x000000aa61377223 */ /* 0x000fe2000001007e */
[----:B------:R-:W-:Y:S01]  /*5df0*/  FFMA.FTZ R125, R127, R128, -R125 ;  /* 0x000000807f7d7223 */ /* 0x000fe2000001087d */
[----:B------:R-:W-:Y:S01]  /*5e00*/  FFMA.FTZ R53, R95, -R158, R54 ;  /* 0x8000009e5f357223 */ /* 0x000fe20000010036 */
[----:B------:R-:W-:Y:S01]  /*5e10*/  FADD.FTZ R133, R133, R52 ;  /* 0x0000003485857221 */ /* 0x000fe20000010000 */
[----:B------:R-:W-:Y:S01]  /*5e20*/  FFMA.FTZ R52, R98, R173, R55 ;  /* 0x000000ad62347223 */ /* 0x000fe20000010037 */
[C---:B------:R-:W-:Y:S01]  /*5e30*/  FMUL.FTZ R55, R57.reuse, R208 ;  /* 0x000000d039377220 */ /* 0x040fe20000410000 */
[----:B------:R-:W-:Y:S01]  /*5e40*/  FADD.FTZ R125, R132, R125 ;  /* 0x0000007d847d7221 */ /* 0x000fe20000010000 */
[----:B------:R-:W-:Y:S01]  /*5e50*/  FFMA.FTZ R54, R96, -R161, R53 ;  /* 0x800000a160367223 */ /* 0x000fe20000010035 */
[-C--:B------:R-:W-:Y:S01]  /*5e60*/  FMUL.FTZ R127, R57, R168.reuse ;  /* 0x000000a8397f7220 */ /* 0x080fe20000410000 */
[----:B------:R-:W-:Y:S01]  /*5e70*/  FFMA.FTZ R132, R56, R168, R55 ;  /* 0x000000a838847223 */ /* 0x000fe20000010037 */
[C---:B------:R-:W-:Y:S01]  /*5e80*/  FMUL.FTZ R55, R122.reuse, R125 ;  /* 0x0000007d7a377220 */ /* 0x040fe20000410000 */
[-C--:B------:R-:W-:Y:S01]  /*5e90*/  FMUL.FTZ R122, R122, R133.reuse ;  /* 0x000000857a7a7220 */ /* 0x080fe20000410000 */
[----:B------:R-:W-:Y:S01]  /*5ea0*/  FFMA.FTZ R53, R99, R178, R52 ;  /* 0x000000b263357223 */ /* 0x000fe20000010034 */
[----:B------:R-:W-:Y:S01]  /*5eb0*/  FFMA.FTZ R196, R56, R208, -R127 ;  /* 0x000000d038c47223 */ /* 0x000fe2000001087f */
[C---:B------:R-:W-:Y:S01]  /*5ec0*/  FFMA.FTZ R55, R130.reuse, R133, R55 ;  /* 0x0000008582377223 */ /* 0x040fe20000010037 */
[----:B------:R-:W-:Y:S01]  /*5ed0*/  FFMA.FTZ R130, R130, R125, -R122 ;  /* 0x0000007d82827223 */ /* 0x000fe2000001087a */
[----:B------:R-:W-:Y:S01]  /*5ee0*/  FFMA.FTZ R52, R100, R197, R53 ;  /* 0x000000c564347223 */ /* 0x000fe20000010035 */
[----:B------:R-:W-:Y:S01]  /*5ef0*/  FMUL.FTZ R126, R84, R168 ;  /* 0x000000a8547e7220 */ /* 0x000fe20000410000 */
[----:B------:R-:W-:Y:S01]  /*5f00*/  FADD.FTZ R197, -R116, R197 ;  /* 0x000000c574c57221 */ /* 0x000fe20000010100 */
[----:B------:R-:W-:Y:S01]  /*5f10*/  FFMA.FTZ R127, R97, -R164, R54 ;  /* 0x800000a4617f7223 */ /* 0x000fe20000010036 */
[----:B------:R-:W-:Y:S01]  /*5f20*/  FADD.FTZ R130, R123, R130 ;  /* 0x000000827b827221 */ /* 0x000fe20000010000 */
[----:B------:R-:W-:Y:S01]  /*5f30*/  FMUL.FTZ R208, R84, R208 ;  /* 0x000000d054d07220 */ /* 0x000fe20000410000 */
[----:B------:R-:W-:Y:S01]  /*5f40*/  FMUL.FTZ R136, R195, R126 ;  /* 0x0000007ec3887220 */ /* 0x000fe20000410000 */
[----:B------:R-:W-:Y:S01]  /*5f50*/  FMUL.FTZ R198, R197, R132 ;  /* 0x00000084c5c67220 */ /* 0x000fe20000410000 */
[----:B------:R-:W-:Y:S01]  /*5f60*/  FFMA.FTZ R122, R98, -R169, R127 ;  /* 0x800000a9627a7223 */ /* 0x000fe2000001007f */
[----:B------:R-:W-:Y:S01]  /*5f70*/  FADD.FTZ R124, R124, R55 ;  /* 0x000000377c7c7221 */ /* 0x000fe20000010000 */
[----:B------:R-:W-:Y:S01]  /*5f80*/  FMUL.FTZ R132, R69, R130 ;  /* 0x0000008245847220 */ /* 0x000fe20000410000 */
[----:B------:R-:W-:Y:S01]  /*5f90*/  FFMA.FTZ R53, R197, R208, -R136 ;  /* 0x000000d0c5357223 */ /* 0x000fe20000010888 */
[----:B------:R-:W-:Y:S01]  /*5fa0*/  FFMA.FTZ R135, R99, -R176, R122 ;  /* 0x800000b063877223 */ /* 0x000fe2000001007a */
[C---:B------:R-:W-:Y:S01]  /*5fb0*/  FMUL.FTZ R55, R70.reuse, R125 ;  /* 0x0000007d46377220 */ /* 0x040fe20000410000 */
[----:B------:R-:W-:Y:S01]  /*5fc0*/  FMUL.FTZ R122, R69, R124 ;  /* 0x0000007c457a7220 */ /* 0x000fe20000410000 */
[----:B------:R-:W-:Y:S01]  /*5fd0*/  FMUL.FTZ R136, R145, R132 ;  /* 0x0000008491887220 */ /* 0x000fe20000410000 */
[----:B------:R-:W-:Y:S01]  /*5fe0*/  FMUL.FTZ R123, R70, R133 ;  /* 0x00000085467b7220 */ /* 0x000fe20000410000 */
[----:B------:R-:W-:Y:S01]  /*5ff0*/  FMUL.FTZ R127, R2, R55 ;  /* 0x00000037027f7220 */ /* 0x000fe20000410000 */
[----:B------:R-:W-:Y:S01]  /*6000*/  FFMA.FTZ R194, R100, -R195, R135 ;  /* 0x800000c364c27223 */ /* 0x000fe20000010087 */
[-C--:B------:R-:W-:Y:S01]  /*6010*/  FFMA.FTZ R136, R151, R122.reuse, R136 ;  /* 0x0000007a97887223 */ /* 0x080fe20000010088 */
[-C--:B------:R-:W-:Y:S01]  /*6020*/  FMUL.FTZ R135, R2, R123.reuse ;  /* 0x0000007b02877220 */ /* 0x080fe20000410000 */
[C---:B------:R-:W-:Y:S01]  /*6030*/  FFMA.FTZ R127, R144.reuse, R123, R127 ;  /* 0x0000007b907f7223 */ /* 0x040fe2000001007f */
[----:B------:R-:W-:Y:S01]  /*6040*/  FMUL.FTZ R138, R145, R122 ;  /* 0x0000007a918a7220 */ /* 0x000fe20000410000 */
[----:B------:R-:W-:Y:S01]  /*6050*/  FADD.FTZ R136, RZ, R136 ;  /* 0x00000088ff887221 */ /* 0x000fe20000010000 */
[----:B------:R-:W-:Y:S01]  /*6060*/  FFMA.FTZ R135, R144, R55, -R135 ;  /* 0x0000003790877223 */ /* 0x000fe20000010887 */
[----:B------:R-:W-:Y:S01]  /*6070*/  FMUL.FTZ R55, R67, R128 ;  /* 0x0000008043377220 */ /* 0x000fe20000410000 */
[----:B------:R-:W-:Y:S01]  /*6080*/  FFMA.FTZ R138, R151, R132, -R138 ;  /* 0x00000084978a7223 */ /* 0x000fe2000001088a */
[----:B------:R-:W-:Y:S01]  /*6090*/  FADD.FTZ R136, R136, R127 ;  /* 0x0000007f88887221 */ /* 0x000fe20000010000 */
[----:B------:R-:W-:Y:S01]  /*60a0*/  FMUL.FTZ R127, R67, R134 ;  /* 0x00000086437f7220 */ /* 0x000fe20000410000 */
[----:B------:R-:W-:Y:S01]  /*60b0*/  FMUL.FTZ R132, R68, R121 ;  /* 0x0000007944847220 */ /* 0x000fe20000410000 */
[----:B------:R-:W-:Y:S01]  /*60c0*/  FMUL.FTZ R141, R91, R55 ;  /* 0x000000375b8d7220 */ /* 0x000fe20000410000 */
[----:B------:R-:W-:Y:S01]  /*60d0*/  FFMA.FTZ R198, R195, R196, R198 ;  /* 0x000000c4c3c67223 */ /* 0x000fe200000100c6 */
[-C--:B------:R-:W-:Y:S01]  /*60e0*/  FMUL.FTZ R152, R91, R127.reuse ;  /* 0x0000007f5b987220 */ /* 0x080fe20000410000 */
[----:B------:R-:W-:Y:S01]  /*60f0*/  FMUL.FTZ R196, R90, R132 ;  /* 0x000000845ac47220 */ /* 0x000fe20000410000 */
[----:B------:R-:W-:Y:S01]  /*6100*/  FADD.FTZ R138, RZ, R138 ;  /* 0x0000008aff8a7221 */ /* 0x000fe20000010000 */
[C---:B------:R-:W-:Y:S01]  /*6110*/  FFMA.FTZ R141, R150.reuse, R127, R141 ;  /* 0x0000007f968d7223 */ /* 0x040fe2000001008d */
[----:B------:R-:W-:Y:S01]  /*6120*/  FFMA.FTZ R55, R150, R55, -R152 ;  /* 0x0000003796377223 */ /* 0x000fe20000010898 */
[-C--:B------:R-:W-:Y:S01]  /*6130*/  FMUL.FTZ R152, R90, R191.reuse ;  /* 0x000000bf5a987220 */ /* 0x080fe20000410000 */
[----:B------:R-:W-:Y:S01]  /*6140*/  FFMA.FTZ R196, R137, R191, -R196 ;  /* 0x000000bf89c47223 */ /* 0x000fe200000108c4 */
[----:B------:R-:W-:Y:S01]  /*6150*/  FADD.FTZ R138, R138, R135 ;  /* 0x000000878a8a7221 */ /* 0x000fe20000010000 */
[C---:B------:R-:W-:Y:S01]  /*6160*/  FMUL.FTZ R191, R65.reuse, R190 ;  /* 0x000000be41bf7220 */ /* 0x040fe20000410000 */
[----:B------:R-:W-:Y:S01]  /*6170*/  FADD.FTZ R136, R136, R141 ;  /* 0x0000008d88887221 */ /* 0x000fe20000010000 */
[----:B------:R-:W-:Y:S01]  /*6180*/  FMUL.FTZ R135, R65, R140 ;  /* 0x0000008c41877220 */ /* 0x000fe20000410000 */
[----:B------:R-:W-:Y:S01]  /*6190*/  FFMA.FTZ R141, R137, R132, R152 ;  /* 0x00000084898d7223 */ /* 0x000fe20000010098 */
[----:B------:R-:W-:Y:S01]  /*61a0*/  FMUL.FTZ R208, R195, R208 ;  /* 0x000000d0c3d07220 */ /* 0x000fe20000410000 */
[----:B------:R-:W-:Y:S01]  /*61b0*/  FMUL.FTZ R195, R154, R191 ;  /* 0x000000bf9ac37220 */ /* 0x000fe20000410000 */
[----:B------:R-:W-:Y:S01]  /*61c0*/  FADD.FTZ R55, R138, R55 ;  /* 0x000000378a377221 */ /* 0x000fe20000010000 */
[----:B------:R-:W-:Y:S01]  /*61d0*/  FMUL.FTZ R138, R154, R135 ;  /* 0x000000879a8a7220 */ /* 0x000fe20000410000 */
[----:B------:R-:W-:Y:S01]  /*61e0*/  FADD.FTZ R136, R136, R141 ;  /* 0x0000008d88887221 */ /* 0x000fe20000010000 */
[----:B------:R-:W-:Y:S01]  /*61f0*/  FMUL.FTZ R141, R81, R171 ;  /* 0x000000ab518d7220 */ /* 0x000fe20000410000 */
[C---:B------:R-:W-:Y:S01]  /*6200*/  FFMA.FTZ R195, R156.reuse, R135, R195 ;  /* 0x000000879cc37223 */ /* 0x040fe200000100c3 */
[----:B------:R-:W-:Y:S01]  /*6210*/  FFMA.FTZ R199, R156, R191, -R138 ;  /* 0x000000bf9cc77223 */ /* 0x000fe2000001088a */
[----:B------:R-:W-:Y:S01]  /*6220*/  FADD.FTZ R196, R55, R196 ;  /* 0x000000c437c47221 */ /* 0x000fe20000010000 */
[----:B------:R-:W-:Y:S01]  /*6230*/  FADD.FTZ R191, -R110, R157 ;  /* 0x0000009d6ebf7221 */ /* 0x000fe20000010100 */
[-C--:B------:R-:W-:Y:S01]  /*6240*/  FMUL.FTZ R55, R57, R172.reuse ;  /* 0x000000ac39377220 */ /* 0x080fe20000410000 */
[----:B------:R-:W-:Y:S01]  /*6250*/  FADD.FTZ R178, -R115, R178 ;  /* 0x000000b273b27221 */ /* 0x000fe20000010100 */
[----:B------:R-:W-:Y:S01]  /*6260*/  FMUL.FTZ R157, R81, R172 ;  /* 0x000000ac519d7220 */ /* 0x000fe20000410000 */
[----:B------:R-:W-:Y:S01]  /*6270*/  FMUL.FTZ R203, R176, R141 ;  /* 0x0000008db0cb7220 */ /* 0x000fe20000410000 */
[----:B------:R-:W-:Y:S01]  /*6280*/  FADD.FTZ R195, R136, R195 ;  /* 0x000000c388c37221 */ /* 0x000fe20000010000 */
[C---:B------:R-:W-:Y:S01]  /*6290*/  FMUL.FTZ R138, R66.reuse, R143 ;  /* 0x0000008f428a7220 */ /* 0x040fe20000410000 */
[----:B------:R-:W-:Y:S01]  /*62a0*/  FMUL.FTZ R136, R66, R185 ;  /* 0x000000b942887220 */ /* 0x000fe20000410000 */
[----:B------:R-:W-:Y:S01]  /*62b0*/  FFMA.FTZ R201, R56, R171, R55 ;  /* 0x000000ab38c97223 */ /* 0x000fe20000010037 */
[-C--:B------:R-:W-:Y:S01]  /*62c0*/  FFMA.FTZ R55, R178, R157.reuse, -R203 ;  /* 0x0000009db2377223 */ /* 0x080fe200000108cb */
[C---:B------:R-:W-:Y:S01]  /*62d0*/  FMUL.FTZ R152, R153.reuse, R138 ;  /* 0x0000008a99987220 */ /* 0x040fe20000410000 */
[----:B------:R-:W-:Y:S01]  /*62e0*/  FMUL.FTZ R203, R176, R157 ;  /* 0x0000009db0cb7220 */ /* 0x000fe20000410000 */
[----:B------:R-:W-:Y:S01]  /*62f0*/  FMUL.FTZ R157, R153, R136 ;  /* 0x00000088999d7220 */ /* 0x000fe20000410000 */
[----:B------:R-:W-:Y:S01]  /*6300*/  FFMA.FTZ R54, R197, R126, R208 ;  /* 0x0000007ec5367223 */ /* 0x000fe200000100d0 */
[----:B------:R-:W-:Y:S01]  /*6310*/  FMUL.FTZ R209, R178, R201 ;  /* 0x000000c9b2d17220 */ /* 0x000fe20000410000 */
[----:B------:R-:W-:Y:S01]  /*6320*/  FFMA.FTZ R152, R191, R136, R152 ;  /* 0x00000088bf987223 */ /* 0x000fe20000010098 */
[----:B------:R-:W-:Y:S01]  /*6330*/  FMUL.FTZ R197, R57, R171 ;  /* 0x000000ab39c57220 */ /* 0x000fe20000410000 */
[----:B------:R-:W-:Y:S01]  /*6340*/  FFMA.FTZ R201, R191, R138, -R157 ;  /* 0x0000008abfc97223 */ /* 0x000fe2000001089d */
[----:B------:R-:W-:Y:S01]  /*6350*/  FADD.FTZ R196, R196, R199 ;  /* 0x000000c7c4c47221 */ /* 0x000fe20000010000 */
[----:B------:R-:W-:Y:S01]  /*6360*/  FMUL.FTZ R199, R3, R184 ;  /* 0x000000b803c77220 */ /* 0x000fe20000410000 */
[----:B------:R-:W-:Y:S01]  /*6370*/  FMUL.FTZ R138, R64, R180 ;  /* 0x000000b4408a7220 */ /* 0x000fe20000410000 */
[----:B------:R-:W-:Y:S01]  /*6380*/  FADD.FTZ R152, R195, R152 ;  /* 0x00000098c3987221 */ /* 0x000fe20000010000 */
[----:B------:R-:W-:Y:S01]  /*6390*/  FFMA.FTZ R168, R11, R168, R198 ;  /* 0x000000a80ba87223 */ /* 0x000fe200000100c6 */
[----:B------:R-:W-:Y:S01]  /*63a0*/  FFMA.FTZ R197, R56, R172, -R197 ;  /* 0x000000ac38c57223 */ /* 0x000fe200000108c5 */
[----:B------:R-:W-:Y:S01]  /*63b0*/  FMUL.FTZ R157, R3, R182 ;  /* 0x000000b6039d7220 */ /* 0x000fe20000410000 */
[----:B------:R-:W-:Y:S01]  /*63c0*/  FADD.FTZ R195, -R112, R167 ;  /* 0x000000a770c37221 */ /* 0x000fe20000010100 */
[----:B------:R-:W-:Y:S01]  /*63d0*/  FADD.FTZ R172, -R111, R162 ;  /* 0x000000a26fac7221 */ /* 0x000fe20000010100 */
[----:B------:R-:W-:Y:S01]  /*63e0*/  FMUL.FTZ R167, R158, R199 ;  /* 0x000000c79ea77220 */ /* 0x000fe20000410000 */
[----:B------:R-:W-:Y:S01]  /*63f0*/  FMUL.FTZ R198, R64, R181 ;  /* 0x000000b540c67220 */ /* 0x000fe20000410000 */
[----:B------:R-:W-:Y:S01]  /*6400*/  FMUL.FTZ R200, R161, R138 ;  /* 0x0000008aa1c87220 */ /* 0x000fe20000410000 */
[----:B------:R-:W-:Y:S01]  /*6410*/  FFMA.FTZ R178, R178, R141, R203 ;  /* 0x0000008db2b27223 */ /* 0x000fe200000100cb */
[-C--:B------:R-:W-:Y:S01]  /*6420*/  FMUL.FTZ R162, R158, R157.reuse ;  /* 0x0000009d9ea27220 */ /* 0x080fe20000410000 */
[C---:B------:R-:W-:Y:S01]  /*6430*/  FFMA.FTZ R167, R172.reuse, R157, R167 ;  /* 0x0000009daca77223 */ /* 0x040fe200000100a7 */
[-C--:B------:R-:W-:Y:S01]  /*6440*/  FFMA.FTZ R203, R195, R198.reuse, -R200 ;  /* 0x000000c6c3cb7223 */ /* 0x080fe200000108c8 */
[----:B------:R-:W-:Y:S01]  /*6450*/  FMUL.FTZ R198, R161, R198 ;  /* 0x000000c6a1c67220 */ /* 0x000fe20000410000 */
[----:B------:R-:W-:Y:S01]  /*6460*/  FFMA.FTZ R199, R172, R199, -R162 ;  /* 0x000000c7acc77223 */ /* 0x000fe200000108a2 */
[----:B------:R-:W-:Y:S01]  /*6470*/  FADD.FTZ R196, R196, R201 ;  /* 0x000000c9c4c47221 */ /* 0x000fe20000010000 */
[----:B------:R-:W-:Y:S01]  /*6480*/  FADD.FTZ R152, R152, R167 ;  /* 0x000000a798987221 */ /* 0x000fe20000010000 */
[----:B------:R-:W-:Y:S01]  /*6490*/  FMUL.FTZ R167, R80, R177 ;  /* 0x000000b150a77220 */ /* 0x000fe20000410000 */
[----:B------:R-:W-:Y:S01]  /*64a0*/  FADD.FTZ R170, -R113, R170 ;  /* 0x000000aa71aa7221 */ /* 0x000fe20000010100 */
[----:B------:R-:W-:Y:S01]  /*64b0*/  FFMA.FTZ R201, R195, R138, R198 ;  /* 0x0000008ac3c97223 */ /* 0x000fe200000100c6 */
[----:B------:R-:W-:Y:S01]  /*64c0*/  FADD.FTZ R196, R196, R199 ;  /* 0x000000c7c4c47221 */ /* 0x000fe20000010000 */
[-C--:B------:R-:W-:Y:S01]  /*64d0*/  FMUL.FTZ R162, R164, R167.reuse ;  /* 0x000000a7a4a27220 */ /* 0x080fe20000410000 */
[----:B------:R-:W-:Y:S01]  /*64e0*/  FFMA.FTZ R207, R170, R167, R207 ;  /* 0x000000a7aacf7223 */ /* 0x000fe200000100cf */
[----:B------:R-:W-:Y:S01]  /*64f0*/  FADD.FTZ R152, R152, R201 ;  /* 0x000000c998987221 */ /* 0x000fe20000010000 */
[----:B------:R-:W-:Y:S01]  /*6500*/  FADD.FTZ R196, R196, R203 ;  /* 0x000000cbc4c47221 */ /* 0x000fe20000010000 */
[C---:B------:R-:W-:Y:S01]  /*6510*/  FMUL.FTZ R203, R57.reuse, R165 ;  /* 0x000000a539cb7220 */ /* 0x040fe20000410000 */
[----:B------:R-:W-:Y:S01]  /*6520*/  FFMA.FTZ R205, R170, R205, -R162 ;  /* 0x000000cdaacd7223 */ /* 0x000fe200000108a2 */
[----:B------:R-:W-:Y:S01]  /*6530*/  FADD.FTZ R207, R152, R207 ;  /* 0x000000cf98cf7221 */ /* 0x000fe20000010000 */
[----:B------:R-:W-:Y:S01]  /*6540*/  FMUL.FTZ R152, R82, R174 ;  /* 0x000000ae52987220 */ /* 0x000fe20000410000 */
[-C--:B------:R-:W-:Y:S01]  /*6550*/  FFMA.FTZ R213, R56, R166.reuse, -R203 ;  /* 0x000000a638d57223 */ /* 0x080fe200000108cb */
[----:B------:R-:W-:Y:S01]  /*6560*/  FMUL.FTZ R201, R57, R166 ;  /* 0x000000a639c97220 */ /* 0x000fe20000410000 */
[----:B------:R-:W-:Y:S01]  /*6570*/  FFMA.FTZ R203, R101, R186, R52 ;  /* 0x000000ba65cb7223 */ /* 0x000fe20000010034 */
[----:B------:R-:W-:Y:S01]  /*6580*/  FADD.FTZ R199, -R114, R173 ;  /* 0x000000ad72c77221 */ /* 0x000fe20000010100 */
[----:B------:R-:W-:Y:S01]  /*6590*/  FMUL.FTZ R52, R82, R175 ;  /* 0x000000af52347220 */ /* 0x000fe20000410000 */
[----:B------:R-:W-:Y:S01]  /*65a0*/  FMUL.FTZ R162, R169, R152 ;  /* 0x00000098a9a27220 */ /* 0x000fe20000410000 */
[-C--:B------:R-:W-:Y:S01]  /*65b0*/  FFMA.FTZ R211, R56, R165.reuse, R201 ;  /* 0x000000a538d37223 */ /* 0x080fe200000100c9 */
[----:B------:R-:W-:Y:S01]  /*65c0*/  FADD.FTZ R196, R196, R205 ;  /* 0x000000cdc4c47221 */ /* 0x000fe20000010000 */
[----:B------:R-:W-:Y:S01]  /*65d0*/  FMUL.FTZ R173, R83, R165 ;  /* 0x000000a553ad7220 */ /* 0x000fe20000410000 */
[-C--:B------:R-:W-:Y:S01]  /*65e0*/  FFMA.FTZ R201, R199, R52.reuse, -R162 ;  /* 0x00000034c7c97223 */ /* 0x080fe200000108a2 */
[----:B------:R-:W-:Y:S01]  /*65f0*/  FMUL.FTZ R52, R169, R52 ;  /* 0x00000034a9347220 */ /* 0x000fe20000410000 */
[----:B------:R-:W-:Y:S01]  /*6600*/  FADD.FTZ R186, -R117, R186 ;  /* 0x000000ba75ba7221 */ /* 0x000fe20000010100 */
[----:B------:R-:W-:Y:S01]  /*6610*/  FMUL.FTZ R162, R86, R159 ;  /* 0x0000009f56a27220 */ /* 0x000fe20000410000 */
[----:B------:R-:W-:Y:S01]  /*6620*/  FADD.FTZ R196, R196, R201 ;  /* 0x000000c9c4c47221 */ /* 0x000fe20000010000 */
[----:B------:R-:W-:Y:S01]  /*6630*/  FFMA.FTZ R52, R199, R152, R52 ;  /* 0x00000098c7347223 */ /* 0x000fe20000010034 */
[----:B------:R-:W-:Y:S01]  /*6640*/  FMUL.FTZ R217, R188, R173 ;  /* 0x000000adbcd97220 */ /* 0x000fe20000410000 */
[----:B------:R-:W-:Y:S01]  /*6650*/  FMUL.FTZ R211, R186, R211 ;  /* 0x000000d3bad37220 */ /* 0x000fe20000410000 */
[----:B------:R-:W-:Y:S01]  /*6660*/  FADD.FTZ R196, R196, R55 ;  /* 0x00000037c4c47221 */ /* 0x000fe20000010000 */
[----:B------:R-:W-:Y:S01]  /*6670*/  FADD.FTZ R207, R207, R52 ;  /* 0x00000034cfcf7221 */ /* 0x000fe20000010000 */
[----:B------:R-:W-:Y:S01]  /*6680*/  FMUL.FTZ R55, R57, R174 ;  /* 0x000000ae39377220 */ /* 0x000fe20000410000 */
[----:B------:R-:W-:Y:S01]  /*6690*/  FFMA.FTZ R209, R176, R197, R209 ;  /* 0x000000c5b0d17223 */ /* 0x000fe200000100d1 */
[----:B------:R-:W-:Y:S01]  /*66a0*/  FMUL.FTZ R52, R86, R163 ;  /* 0x000000a356347220 */ /* 0x000fe20000410000 */
[----:B------:R-:W-:Y:S01]  /*66b0*/  FADD.FTZ R207, R207, R178 ;  /* 0x000000b2cfcf7221 */ /* 0x000fe20000010000 */
[----:B------:R-:W-:Y:S01]  /*66c0*/  FFMA.FTZ R178, R102, R193, R203 ;  /* 0x000000c166b27223 */ /* 0x000fe200000100cb */
[----:B------:R-:W-:Y:S01]  /*66d0*/  FADD.FTZ R193, -R118, R193 ;  /* 0x000000c176c17221 */ /* 0x000fe20000010100 */
[----:B------:R-:W-:Y:S01]  /*66e0*/  FMUL.FTZ R176, R183, R162 ;  /* 0x000000a2b7b07220 */ /* 0x000fe20000410000 */
[----:B------:R-:W-:Y:S01]  /*66f0*/  FADD.FTZ R207, R207, R54 ;  /* 0x00000036cfcf7221 */ /* 0x000fe20000010000 */
[----:B------:R-:W-:Y:S01]  /*6700*/  FFMA.FTZ R54, R56, R175, -R55 ;  /* 0x000000af38367223 */ /* 0x000fe20000010837 */
[----:B------:R-:W-:Y:S01]  /*6710*/  FFMA.FTZ R166, R186, R215, -R217 ;  /* 0x000000d7baa67223 */ /* 0x000fe200000108d9 */
[----:B------:R-:W-:Y:S01]  /*6720*/  FMUL.FTZ R175, R57, R175 ;  /* 0x000000af39af7220 */ /* 0x000fe20000410000 */
[C---:B------:R-:W-:Y:S01]  /*6730*/  FMUL.FTZ R215, R188.reuse, R215 ;  /* 0x000000d7bcd77220 */ /* 0x040fe20000410000 */
[----:B------:R-:W-:Y:S01]  /*6740*/  FFMA.FTZ R201, R101, -R188, R194 ;  /* 0x800000bc65c97223 */ /* 0x000fe200000100c2 */
[----:B------:R-:W-:Y:S01]  /*6750*/  FFMA.FTZ R197, R188, R213, R211 ;  /* 0x000000d5bcc57223 */ /* 0x000fe200000100d3 */
[-C--:B------:R-:W-:Y:S01]  /*6760*/  FFMA.FTZ R188, R193, R52.reuse, -R176 ;  /* 0x00000034c1bc7223 */ /* 0x080fe200000108b0 */
[----:B------:R-:W-:Y:S01]  /*6770*/  FMUL.FTZ R176, R183, R52 ;  /* 0x00000034b7b07220 */ /* 0x000fe20000410000 */
[----:B------:R-:W-:Y:S01]  /*6780*/  FFMA.FTZ R52, R56, R174, R175 ;  /* 0x000000ae38347223 */ /* 0x000fe200000100af */
[----:B------:R-:W-:Y:S01]  /*6790*/  FADD.FTZ R53, R196, R53 ;  /* 0x00000035c4357221 */ /* 0x000fe20000010000 */
[----:B------:R-:W-:Y:S01]  /*67a0*/  FMUL.FTZ R175, R85, R155 ;  /* 0x0000009b55af7220 */ /* 0x000fe20000410000 */
[----:B------:R-:W-:Y:S01]  /*67b0*/  FFMA.FTZ R55, R193, R162, R176 ;  /* 0x000000a2c1377223 */ /* 0x000fe200000100b0 */
[----:B------:R-:W-:Y:S01]  /*67c0*/  FMUL.FTZ R176, R199, R52 ;  /* 0x00000034c7b07220 */ /* 0x000fe20000410000 */
[----:B------:R-:W-:Y:S01]  /*67d0*/  FFMA.FTZ R186, R186, R173, R215 ;  /* 0x000000adbaba7223 */ /* 0x000fe200000100d7 */
[----:B------:R-:W-:Y:S01]  /*67e0*/  FADD.FTZ R53, R53, R166 ;  /* 0x000000a635357221 */ /* 0x000fe20000010000 */
[----:B------:R-:W-:Y:S01]  /*67f0*/  FFMA.FTZ R199, R103, R192, R178 ;  /* 0x000000c067c77223 */ /* 0x000fe200000100b2 */
[----:B------:R-:W-:Y:S01]  /*6800*/  FMUL.FTZ R166, R88, R62 ;  /* 0x0000003e58a67220 */ /* 0x000fe20000410000 */
[----:B------:R-:W-:Y:S01]  /*6810*/  FMUL.FTZ R203, R85, R160 ;  /* 0x000000a055cb7220 */ /* 0x000fe20000410000 */
[----:B------:R-:W-:Y:S01]  /*6820*/  FADD.FTZ R192, -R119, R192 ;  /* 0x000000c077c07221 */ /* 0x000fe20000010100 */
[----:B------:R-:W-:Y:S01]  /*6830*/  FMUL.FTZ R205, R142, R175 ;  /* 0x000000af8ecd7220 */ /* 0x000fe20000410000 */
[----:B------:R-:W-:Y:S01]  /*6840*/  FADD.FTZ R186, R207, R186 ;  /* 0x000000bacfba7221 */ /* 0x000fe20000010000 */
[----:B------:R-:W-:Y:S01]  /*6850*/  FMUL.FTZ R194, R88, R63 ;  /* 0x0000003f58c27220 */ /* 0x000fe20000410000 */
[----:B------:R-:W-:Y:S01]  /*6860*/  FADD.FTZ R207, -R120, R139 ;  /* 0x0000008b78cf7221 */ /* 0x000fe20000010100 */
[-C--:B------:R-:W-:Y:S01]  /*6870*/  FFMA.FTZ R205, R192, R203.reuse, -R205 ;  /* 0x000000cbc0cd7223 */ /* 0x080fe200000108cd */
[----:B------:R-:W-:Y:S01]  /*6880*/  FMUL.FTZ R196, R129, R166 ;  /* 0x000000a681c47220 */ /* 0x000fe20000410000 */
[----:B------:R-:W-:Y:S01]  /*6890*/  FMUL.FTZ R203, R142, R203 ;  /* 0x000000cb8ecb7220 */ /* 0x000fe20000410000 */
[----:B------:R-:W-:Y:S01]  /*68a0*/  FADD.FTZ R188, R53, R188 ;  /* 0x000000bc35bc7221 */ /* 0x000fe20000010000 */
[----:B------:R-:W-:Y:S01]  /*68b0*/  FMUL.FTZ R53, R57, R159 ;  /* 0x0000009f39357220 */ /* 0x000fe20000410000 */
[----:B------:R-:W-:Y:S01]  /*68c0*/  FFMA.FTZ R199, R104, R139, R199 ;  /* 0x0000008b68c77223 */ /* 0x000fe200000100c7 */
[-C--:B------:R-:W-:Y:S01]  /*68d0*/  FFMA.FTZ R139, R207, R194.reuse, -R196 ;  /* 0x000000c2cf8b7223 */ /* 0x080fe200000108c4 */
[----:B------:R-:W-:Y:S01]  /*68e0*/  FADD.FTZ R55, R186, R55 ;  /* 0x00000037ba377221 */ /* 0x000fe20000010000 */
[----:B------:R-:W-:Y:S01]  /*68f0*/  FFMA.FTZ R178, R192, R175, R203 ;  /* 0x000000afc0b27223 */ /* 0x000fe200000100cb */
[----:B------:R-:W-:Y:S01]  /*6900*/  FFMA.FTZ R52, R102, -R183, R201 ;  /* 0x800000b766347223 */ /* 0x000fe200000100c9 */
[----:B------:R-:W-:Y:S01]  /*6910*/  FMUL.FTZ R194, R129, R194 ;  /* 0x000000c281c27220 */ /* 0x000fe20000410000 */
[-C--:B------:R-:W-:Y:S01]  /*6920*/  FFMA.FTZ R186, R56, R163.reuse, -R53 ;  /* 0x000000a338ba7223 */ /* 0x080fe20000010835 */
[----:B------:R-:W-:Y:S01]  /*6930*/  FMUL.FTZ R163, R57, R163 ;  /* 0x000000a339a37220 */ /* 0x000fe20000410000 */
[----:B------:R-:W-:Y:S01]  /*6940*/  FADD.FTZ R55, R55, R178 ;  /* 0x000000b237377221 */ /* 0x000fe20000010000 */
[----:B------:R-:W-:Y:S01]  /*6950*/  FFMA.FTZ R53, R103, -R142, R52 ;  /* 0x8000008e67357223 */ /* 0x000fe20000010034 */
[----:B------:R-:W-:Y:S01]  /*6960*/  FFMA.FTZ R194, R207, R166, R194 ;  /* 0x000000a6cfc27223 */ /* 0x000fe200000100c2 */
[----:B------:R-:W-:Y:S01]  /*6970*/  FADD.FTZ R188, R188, R205 ;  /* 0x000000cdbcbc7221 */ /* 0x000fe20000010000 */
[----:B------:R-:W-:Y:S01]  /*6980*/  FFMA.FTZ R178, R56, R159, R163 ;  /* 0x0000009f38b27223 */ /* 0x000fe200000100a3 */
[----:B------:R-:W-:Y:S01]  /*6990*/  FFMA.FTZ R163, R104, -R129, R53 ;  /* 0x8000008168a37223 */ /* 0x000fe20000010035 */
[----:B------:R-:W-:Y:S01]  /*69a0*/  FADD.FTZ R52, R55, R194 ;  /* 0x000000c237347221 */ /* 0x000fe20000010000 */
[----:B------:R-:W-:Y:S01]  /*69b0*/  FADD.FTZ R188, R188, R139 ;  /* 0x0000008bbcbc7221 */ /* 0x000fe20000010000 */
[----:B------:R-:W-:Y:S01]  /*69c0*/  FMUL.FTZ R178, R193, R178 ;  /* 0x000000b2c1b27220 */ /* 0x000fe20000410000 */
[----:B------:R-:W-:Y:S01]  /*69d0*/  FMUL.FTZ R53, R57, R155 ;  /* 0x0000009b39357220 */ /* 0x000fe20000410000 */
[----:B------:R-:W0:Y:S01]  /*69e0*/  SHFL.DOWN PT, R201, R199, 0x1, 0x1f ;  /* 0x08201f00c7c97f89 */ /* 0x000e2200000e0000 */
[----:B------:R-:W-:Y:S01]  /*69f0*/  FFMA.FTZ R176, R169, R54, R176 ;  /* 0x00000036a9b07223 */ /* 0x000fe200000100b0 */
[C---:B------:R-:W-:Y:S01]  /*6a00*/  FMUL.FTZ R54, R57.reuse, R179 ;  /* 0x000000b339367220 */ /* 0x040fe20000410000 */
[CC--:B------:R-:W-:Y:S01]  /*6a10*/  FFMA.FTZ R139, R56.reuse, R160.reuse, -R53 ;  /* 0x000000a0388b7223 */ /* 0x0c0fe20000010835 */
[----:B------:R-:W1:Y:S01]  /*6a20*/  SHFL.DOWN PT, R196, R163, 0x1, 0x1f ;  /* 0x08201f00a3c47f89 */ /* 0x000e6200000e0000 */
[C---:B------:R-:W-:Y:S01]  /*6a30*/  FMUL.FTZ R53, R57.reuse, R177 ;  /* 0x000000b139357220 */ /* 0x040fe20000410000 */
[----:B------:R-:W-:Y:S01]  /*6a40*/  FMUL.FTZ R160, R57, R160 ;  /* 0x000000a039a07220 */ /* 0x000fe20000410000 */
[----:B------:R-:W-:Y:S01]  /*6a50*/  FFMA.FTZ R178, R183, R186, R178 ;  /* 0x000000bab7b27223 */ /* 0x000fe200000100b2 */
[----:B------:R-:W2:Y:S01]  /*6a60*/  SHFL.DOWN PT, R193, R52, 0x1, 0x1f ;  /* 0x08201f0034c17f89 */ /* 0x000ea200000e0000 */
[C---:B------:R-:W-:Y:S01]  /*6a70*/  FFMA.FTZ R179, R56.reuse, R179, -R53 ;  /* 0x000000b338b37223 */ /* 0x040fe20000010835 */
[C---:B------:R-:W-:Y:S01]  /*6a80*/  FFMA.FTZ R53, R56.reuse, R177, R54 ;  /* 0x000000b138357223 */ /* 0x040fe20000010036 */
[----:B------:R-:W-:Y:S01]  /*6a90*/  FFMA.FTZ R55, R56, R155, R160 ;  /* 0x0000009b38377223 */ /* 0x000fe200000100a0 */
[----:B------:R-:W3:Y:S01]  /*6aa0*/  SHFL.DOWN PT, R194, R188, 0x1, 0x1f ;  /* 0x08201f00bcc27f89 */ /* 0x000ee200000e0000 */
[----:B------:R-:W-:Y:S01]  /*6ab0*/  FFMA.FTZ R160, R5, R159, R178 ;  /* 0x0000009f05a07223 */ /* 0x000fe200000100b2 */
[----:B------:R-:W-:Y:S01]  /*6ac0*/  FMUL.FTZ R53, R170, R53 ;  /* 0x00000035aa357220 */ /* 0x000fe20000410000 */
[----:B------:R-:W-:Y:S01]  /*6ad0*/  FMUL.FTZ R159, R192, R55 ;  /* 0x00000037c09f7220 */ /* 0x000fe20000410000 */
[----:B------:R-:W-:Y:S01]  /*6ae0*/  MOV R54, R199 ;  /* 0x000000c700367202 */ /* 0x000fe20000000f00 */
[----:B------:R-:W-:Y:S01]  /*6af0*/  FFMA.FTZ R174, R9, R174, R176 ;  /* 0x000000ae09ae7223 */ /* 0x000fe200000100b0 */
[----:B------:R-:W-:Y:S01]  /*6b00*/  FFMA.FTZ R179, R164, R179, R53 ;  /* 0x000000b3a4b37223 */ /* 0x000fe20000010035 */
[----:B------:R-:W-:Y:S01]  /*6b10*/  MOV R55, R163 ;  /* 0x000000a300377202 */ /* 0x000fe20000000f00 */
[----:B------:R-:W-:Y:S01]  /*6b20*/  FFMA.FTZ R159, R142, R139, R159 ;  /* 0x0000008b8e9f7223 */ /* 0x000fe2000001009f */
[----:B------:R-:W-:Y:S01]  /*6b30*/  MOV R53, R188 ;  /* 0x000000bc00357202 */ /* 0x000fe20000000f00 */
[C---:B------:R-:W-:Y:S01]  /*6b40*/  FMUL.FTZ R139, R57.reuse, R62 ;  /* 0x0000003e398b7220 */ /* 0x040fe20000410000 */
[C---:B------:R-:W-:Y:S01]  /*6b50*/  FMUL.FTZ R142, R57.reuse, R180 ;  /* 0x000000b4398e7220 */ /* 0x040fe20000410000 */
[----:B0-----:R-:W-:Y:S01]  /*6b60*/  @!P2 FADD.FTZ R54, R54, R201 ;  /* 0x000000c93636a221 */ /* 0x001fe20000010000 */
[----:B------:R-:W-:Y:S01]  /*6b70*/  FFMA.FTZ R155, R6, R155, R159 ;  /* 0x0000009b069b7223 */ /* 0x000fe2000001009f */
[CC--:B------:R-:W-:Y:S01]  /*6b80*/  FFMA.FTZ R176, R56.reuse, R63.reuse, -R139 ;  /* 0x0000003f38b07223 */ /* 0x0c0fe2000001088b */
[----:B------:R-:W-:Y:S01]  /*6b90*/  FMUL.FTZ R63, R57, R63 ;  /* 0x0000003f393f7220 */ /* 0x000fe20000410000 */
[----:B-1----:R-:W-:Y:S01]  /*6ba0*/  @!P2 FADD.FTZ R55, R55, R196 ;  /* 0x000000c43737a221 */ /* 0x002fe20000010000 */
[----:B------:R-:W0:Y:S01]  /*6bb0*/  SHFL.DOWN PT, R169, R54, 0x2, 0x1f ;  /* 0x08401f0036a97f89 */ /* 0x000e2200000e0000 */
[-C--:B------:R-:W-:Y:S01]  /*6bc0*/  FMUL.FTZ R139, R57, R181.reuse ;  /* 0x000000b5398b7220 */ /* 0x080fe20000410000 */
[C---:B------:R-:W-:Y:S01]  /*6bd0*/  FFMA.FTZ R164, R56.reuse, R181, -R142 ;  /* 0x000000b538a47223 */ /* 0x040fe2000001088e */
        /* <DEDUP_REMOVED lines=12> */
[----:B------:R-:W-:Y:S01]  /*6ca0*/  FFMA.FTZ R142, R161, R164, R142 ;  /* 0x000000a4a18e7223 */ /* 0x000fe2000001008e */
[----:B------:R-:W-:Y:S01]  /*6cb0*/  FMUL.FTZ R139, R57, R182 ;  /* 0x000000b6398b7220 */ /* 0x000fe20000410000 */
[----:B------:R-:W-:Y:S01]  /*6cc0*/  FFMA.FTZ R170, R129, R176, R170 ;  /* 0x000000b081aa7223 */ /* 0x000fe200000100aa */
[----:B------:R-:W-:Y:S01]  /*6cd0*/  FMUL.FTZ R159, R172, R63 ;  /* 0x0000003fac9f7220 */ /* 0x000fe20000410000 */
[----:B------:R-:W-:Y:S01]  /*6ce0*/  FMUL.FTZ R63, R57, R143 ;  /* 0x0000008f393f7220 */ /* 0x000fe20000410000 */
[C---:B------:R-:W-:Y:S01]  /*6cf0*/  FFMA.FTZ R139, R56.reuse, R184, -R139 ;  /* 0x000000b8388b7223 */ /* 0x040fe2000001088b */
[----:B------:R-:W-:Y:S01]  /*6d00*/  FFMA.FTZ R170, R7, R62, R170 ;  /* 0x0000003e07aa7223 */ /* 0x000fe200000100aa */
[CC--:B------:R-:W-:Y:S01]  /*6d10*/  FMUL.FTZ R129, R57.reuse, R185.reuse ;  /* 0x000000b939817220 */ /* 0x0c0fe20000410000 */
[----:B------:R-:W-:Y:S01]  /*6d20*/  FFMA.FTZ R62, R56, R185, R63 ;  /* 0x000000b9383e7223 */ /* 0x000fe2000001003f */
[----:B0-----:R-:W-:Y:S01]  /*6d30*/  @!P2 FADD.FTZ R54, R54, R169 ;  /* 0x000000a93636a221 */ /* 0x001fe20000010000 */
[----:B------:R-:W-:Y:S01]  /*6d40*/  FMUL.FTZ R63, R57, R190 ;  /* 0x000000be393f7220 */ /* 0x000fe20000410000 */
[----:B------:R-:W-:Y:S01]  /*6d50*/  FFMA.FTZ R139, R158, R139, R159 ;  /* 0x0000008b9e8b7223 */ /* 0x000fe2000001009f */
[C---:B------:R-:W-:Y:S01]  /*6d60*/  FFMA.FTZ R158, R56.reuse, R143, -R129 ;  /* 0x0000008f389e7223 */ /* 0x040fe20000010881 */
[----:B-1----:R-:W-:Y:S01]  /*6d70*/  @!P2 FADD.FTZ R55, R55, R186 ;  /* 0x000000ba3737a221 */ /* 0x002fe20000010000 */
[----:B------:R-:W-:Y:S01]  /*6d80*/  FMUL.FTZ R164, R191, R62 ;  /* 0x0000003ebfa47220 */ /* 0x000fe20000410000 */
[CC--:B------:R-:W-:Y:S01]  /*6d90*/  FMUL.FTZ R129, R57.reuse, R140.reuse ;  /* 0x0000008c39817220 */ /* 0x0c0fe20000410000 */
[----:B------:R-:W-:Y:S01]  /*6da0*/  FFMA.FTZ R63, R56, R140, R63 ;  /* 0x0000008c383f7223 */ /* 0x000fe2000001003f */
[----:B--2---:R-:W-:Y:S01]  /*6db0*/  @!P2 FADD.FTZ R52, R52, R163 ;  /* 0x000000a33434a221 */ /* 0x004fe20000010000 */
[----:B------:R-:W0:Y:S01]  /*6dc0*/  SHFL.DOWN PT, R176, R55, 0x4, 0x1f ;  /* 0x08801f0037b07f89 */ /* 0x000e2200000e0000 */
[----:B------:R-:W-:Y:S01]  /*6dd0*/  FMUL.FTZ R62, R57, R131 ;  /* 0x00000083393e7220 */ /* 0x000fe20000410000 */
[----:B------:R-:W-:Y:S01]  /*6de0*/  FFMA.FTZ R180, R15, R180, R142 ;  /* 0x000000b40fb47223 */ /* 0x000fe2000001008e */
[----:B---3--:R-:W-:Y:S01]  /*6df0*/  @!P2 FADD.FTZ R53, R53, R178 ;  /* 0x000000b23535a221 */ /* 0x008fe20000010000 */
[----:B------:R-:W1:Y:S01]  /*6e00*/  SHFL.DOWN PT, R163, R54, 0x4, 0x1f ;  /* 0x08801f0036a37f89 */ /* 0x000e6200000e0000 */
[----:B------:R-:W-:Y:S01]  /*6e10*/  ISETP.GT.AND P2, PT, R76, 0x1b, PT ;  /* 0x0000001b4c00780c */ /* 0x000fe20003f44270 */
[----:B------:R-:W-:Y:S01]  /*6e20*/  FFMA.FTZ R129, R56, R190, -R129 ;  /* 0x000000be38817223 */ /* 0x000fe20000010881 */
[----:B------:R-:W-:Y:S01]  /*6e30*/  FMUL.FTZ R63, R156, R63 ;  /* 0x0000003f9c3f7220 */ /* 0x000fe20000410000 */
[----:B------:R-:W2:Y:S01]  /*6e40*/  SHFL.DOWN PT, R161, R52, 0x4, 0x1f ;  /* 0x08801f0034a17f89 */ /* 0x000ea200000e0000 */
[-C--:B------:R-:W-:Y:S01]  /*6e50*/  FMUL.FTZ R142, R57, R121.reuse ;  /* 0x00000079398e7220 */ /* 0x080fe20000410000 */
[----:B------:R-:W-:Y:S01]  /*6e60*/  FFMA.FTZ R62, R56, R121, R62 ;  /* 0x00000079383e7223 */ /* 0x000fe2000001003e */
[----:B------:R-:W-:Y:S01]  /*6e70*/  FFMA.FTZ R63, R154, R129, R63 ;  /* 0x000000819a3f7223 */ /* 0x000fe2000001003f */
[----:B------:R-:W3:Y:S01]  /*6e80*/  SHFL.DOWN PT, R172, R53, 0x4, 0x1f ;  /* 0x08801f0035ac7f89 */ /* 0x000ee200000e0000 */
[----:B------:R-:W-:Y:S01]  /*6e90*/  FFMA.FTZ R131, R56, R131, -R142 ;  /* 0x0000008338837223 */ /* 0x000fe2000001088e */
[----:B------:R-:W-:Y:S01]  /*6ea0*/  FMUL.FTZ R137, R137, R62 ;  /* 0x0000003e89897220 */ /* 0x000fe20000410000 */
[----:B------:R-:W-:Y:S01]  /*6eb0*/  FFMA.FTZ R143, R14, R182, R139 ;  /* 0x000000b60e8f7223 */ /* 0x000fe2000001008b */
[----:B------:R-:W-:Y:S01]  /*6ec0*/  FFMA.FTZ R139, R12, R140, R63 ;  /* 0x0000008c0c8b7223 */ /* 0x000fe2000001003f */
[C---:B------:R-:W-:Y:S01]  /*6ed0*/  FMUL.FTZ R63, R57.reuse, R128 ;  /* 0x00000080393f7220 */ /* 0x040fe20000410000 */
[----:B------:R-:W-:Y:S01]  /*6ee0*/  FFMA.FTZ R140, R90, R131, R137 ;  /* 0x000000835a8c7223 */ /* 0x000fe20000010089 */
[CC--:B------:R-:W-:Y:S01]  /*6ef0*/  FMUL.FTZ R129, R57.reuse, R134.reuse ;  /* 0x0000008639817220 */ /* 0x0c0fe20000410000 */
[C---:B------:R-:W-:Y:S01]  /*6f00*/  FMUL.FTZ R62, R57.reuse, R125 ;  /* 0x0000007d393e7220 */ /* 0x040fe20000410000 */
[C---:B------:R-:W-:Y:S01]  /*6f10*/  FFMA.FTZ R63, R56.reuse, R134, R63 ;  /* 0x00000086383f7223 */ /* 0x040fe2000001003f */
[----:B------:R-:W-:Y:S01]  /*6f20*/  FMUL.FTZ R90, R57, R133 ;  /* 0x00000085395a7220 */ /* 0x000fe20000410000 */
[----:B------:R-:W-:Y:S01]  /*6f30*/  FFMA.FTZ R128, R56, R128, -R129 ;  /* 0x0000008038807223 */ /* 0x000fe20000010881 */
[----:B0-----:R-:W-:Y:S01]  /*6f40*/  @!P2 FADD.FTZ R55, R55, R176 ;  /* 0x000000b03737a221 */ /* 0x001fe20000010000 */
[----:B------:R-:W-:Y:S01]  /*6f50*/  FMUL.FTZ R150, R150, R63 ;  /* 0x0000003f96967220 */ /* 0x000fe20000410000 */
[C---:B------:R-:W-:Y:S01]  /*6f60*/  FMUL.FTZ R63, R57.reuse, R130 ;  /* 0x00000082393f7220 */ /* 0x040fe20000410000 */
[----:B------:R-:W-:Y:S01]  /*6f70*/  FFMA.FTZ R129, R56, R133, R62 ;  /* 0x0000008538817223 */ /* 0x000fe2000001003e */
[----:B-1----:R-:W-:Y:S01]  /*6f80*/  @!P2 FADD.FTZ R54, R54, R163 ;  /* 0x000000a33636a221 */ /* 0x002fe20000010000 */
[----:B------:R-:W0:Y:S01]  /*6f90*/  SHFL.DOWN PT, R154, R55, 0x8, 0x1f ;  /* 0x09001f00379a7f89 */ /* 0x000e2200000e0000 */
[-C--:B------:R-:W-:Y:S01]  /*6fa0*/  FMUL.FTZ R57, R57, R124.reuse ;  /* 0x0000007c39397220 */ /* 0x080fe20000410000 */
[----:B------:R-:W-:Y:S01]  /*6fb0*/  FFMA.FTZ R62, R56, R124, R63 ;  /* 0x0000007c383e7223 */ /* 0x000fe2000001003f */
[----:B--2---:R-:W-:Y:S01]  /*6fc0*/  @!P2 FADD.FTZ R52, R52, R161 ;  /* 0x000000a13434a221 */ /* 0x004fe20000010000 */
[----:B------:R-:W1:Y:S01]  /*6fd0*/  SHFL.DOWN PT, R137, R54, 0x8, 0x1f ;  /* 0x09001f0036897f89 */ /* 0x000e6200000e0000 */
[C---:B------:R-:W-:Y:S01]  /*6fe0*/  FFMA.FTZ R125, R56.reuse, R125, -R90 ;  /* 0x0000007d387d7223 */ /* 0x040fe2000001085a */
[----:B------:R-:W-:Y:S01]  /*6ff0*/  FFMA.FTZ R56, R56, R130, -R57 ;  /* 0x0000008238387223 */ /* 0x000fe20000010839 */
        /* <DEDUP_REMOVED lines=19> */
[----:B-1----:R-:W-:-:S03]  /*7130*/  @!P2 FADD.FTZ R54, R54, R137 ;  /* 0x000000893636a221 */ /* 0x002fc60000010000 */
        /* <DEDUP_REMOVED lines=10> */
[----:B--2---:R-:W-:Y:S01]  /*71e0*/  FADD.FTZ R54, R54, R63 ;  /* 0x0000003f36367221 */ /* 0x004fe20000010000 */
[----:B-1----:R-:W-:-:S09]  /*71f0*/  FADD.FTZ R55, R55, R62 ;  /* 0x0000003e37377221 */ /* 0x002fd20000010000 */
[----:B------:R0:W-:Y:S02]  /*7200*/  @!P2 STS.128 [UR24+0x860], R52 ;  /* 0x00086034ff00a988 */ /* 0x0001e40008000c18 */
.L_x_13921:
[----:B------:R-:W-:Y:S05]  /*7210*/  BSYNC.RECONVERGENT B0 ;  /* 0x0000000000007941 */ /* 0x000fea0003800200 */
.L_x_13920:
        /* <DEDUP_REMOVED lines=39> */
[----:B-12---:R-:W1:Y:S01]  /*7490*/  @P1 LDS.64 R62, [UR9+0x2da0] ;  /* 0x002da009ff3e1984 */ /* 0x006e620008000a00 */
[----:B0-----:R-:W-:Y:S01]  /*74a0*/  @P1 FADD.FTZ R54, R54, R56 ;  /* 0x0000003836361221 */ /* 0x001fe20000010000 */
[----:B------:R-:W-:Y:S01]  /*74b0*/  @P1 FADD.FTZ R55, R55, R57 ;  /* 0x0000003937371221 */ /* 0x000fe20000010000 */
[----:B-1----:R-:W-:Y:S01]  /*74c0*/  @P1 FADD.FTZ R52, R52, R62 ;  /* 0x0000003e34341221 */ /* 0x002fe20000010000 */
[----:B------:R-:W-:-:S03]  /*74d0*/  @P1 FADD.FTZ R53, R53, R63 ;  /* 0x0000003f35351221 */ /* 0x000fc60000010000 */
[----:B------:R0:W-:Y:S04]  /*74e0*/  STS.64 [UR9+0x35a0], R54 ;  /* 0x0035a036ff007988 */ /* 0x0001e80008000a09 */
[----:B------:R0:W-:Y:S02]  /*74f0*/  STS.64 [UR9+0x2da0], R52 ;  /* 0x002da034ff007988 */ /* 0x0001e40008000a09 */
.L_x_13923:
[----:B------:R-:W-:Y:S05]  /*7500*/  BSYNC.RECONVERGENT B0 ;  /* 0x0000000000007941 */ /* 0x000fea0003800200 */
.L_x_13922:
[----:B------:R-:W-:-:S04]  /*7510*/  UIADD3 UR8, UPT, UPT, UR8, 0x1, URZ ;  /* 0x0000000108087890 */ /* 0x000fc8000fffe0ff */
[----:B------:R-:W-:-:S09]  /*7520*/  UISETP.GE.AND UP0, UPT, UR8, UR32, UPT ;  /* 0x000000200800728c */ /* 0x000fd2000bf06270 */
[----:B------:R-:W-:Y:S05]  /*7530*/  BRA.U !UP0, `(.L_x_13924) ;  /* 0xffffffad08787547 */ /* 0x000fea000b83ffff */
.L_x_13906:
[----:B------:R-:W-:Y:S01]  /*7540*/  BAR.SYNC.DEFER_BLOCKING 0x0 ;  /* 0x0000000000007b1d */ /* 0x000fe20000010000 */
[----:B------:R-:W-:Y:S01]  /*7550*/  FADD.FTZ R0, R73, R44 ;  /* 0x0000002c49007221 */ /* 0x000fe20000010000 */
[----:B------:R-:W-:Y:S02]  /*7560*/  UIADD3 UR26, UP1, UPT, UR26, -0x800, URZ ;  /* 0xfffff8001a1a7890 */ /* 0x000fe4000ff3e0ff */
[----:B------:R-:W-:Y:S01]  /*7570*/  UIADD3 UR23, UP2, UPT, UR23, -0x800, URZ ;  /* 0xfffff80017177890 */ /* 0x000fe2000ff5e0ff */
[----:B------:R-:W-:Y:S01]  /*7580*/  FADD.FTZ R5, R0, R45 ;  /* 0x0000002d00057221 */ /* 0x000fe20000010000 */
[----:B------:R-:W5:Y:S03]  /*7590*/  LDCU.64 UR10, c[0x0][0x4f8] ;  /* 0x00009f00ff0a77ac */ /* 0x000f660008000a00 */
[----:B------:R-:W-:Y:S01]  /*75a0*/  FADD.FTZ R0, R5, R46 ;  /* 0x0000002e05007221 */ /* 0x000fe20000010000 */
[----:B------:R-:W0:Y:S03]  /*75b0*/  LDCU.64 UR32, c[0x0][0x500] ;  /* 0x0000a000ff2077ac */ /* 0x000e260008000a00 */
[----:B------:R-:W-:Y:S01]  /*75c0*/  FADD.FTZ R5, R0, R47 ;  /* 0x0000002f00057221 */ /* 0x000fe20000010000 */
[----:B------:R-:W1:Y:S03]  /*75d0*/  LDCU.64 UR34, c[0x0][0x550] ;  /* 0x0000aa00ff2277ac */ /* 0x000e660008000a00 */
[----:B------:R-:W-:Y:S01]  /*75e0*/  FADD.FTZ R0, R5, R48 ;  /* 0x0000003005007221 */ /* 0x000fe20000010000 */
        /* <DEDUP_REMOVED lines=67> */
.L_x_13904:
        /* <DEDUP_REMOVED lines=33> */
.L_x_13927:
[----:B------:R-:W-:Y:S05]  /*7c30*/  BSYNC.RECONVERGENT B0 ;  /* 0x0000000000007941 */ /* 0x000fea0003800200 */
.L_x_13926:
        /* <DEDUP_REMOVED lines=31> */
.L_x_13929:
[----:B------:R-:W-:Y:S05]  /*7e30*/  BSYNC.RECONVERGENT B0 ;  /* 0x0000000000007941 */ /* 0x000fea0003800200 */
.L_x_13928:
        /* <DEDUP_REMOVED lines=22> */
.L_x_13931:
        /* <DEDUP_REMOVED lines=66> */
.L_x_13930:
[----:B------:R-:W-:Y:S05]  /*83c0*/  EXIT ;  /* 0x000000000000794d */ /* 0x000fea0003800000 */
.L_x_13932:
        /* <DEDUP_REMOVED lines=11> */
.L_x_18737:


//--------------------- .text._Z25selective_scan_bwd_kernelI32Selective_Scan_bwd_kernel_traitsILi32ELi16ELb1ELb0ELb0ELb1ELb0EfN3c107complexIfEEEEv12SSMParamsBwd --------------------------
	.section	.text._Z25selective_scan_bwd_kernelI32Selective_Scan_bwd_kernel_traitsILi32ELi16ELb1ELb0ELb0ELb1ELb0EfN3c107complexIfEEEEv12SSMParamsBwd,"ax",@progbits
	.align	128
        .global         _Z25selective_scan_bwd_kernelI32Selective_Scan_bwd_kernel_traitsILi32ELi16ELb1ELb0ELb0ELb1ELb0EfN3c107complexIfEEEEv12SSMParamsBwd
        .type           _Z25selective_scan_bwd_kernelI32Selective_Scan_bwd_kernel_traitsILi32ELi16ELb1ELb0ELb0ELb1ELb0EfN3c107complexIfEEEEv12SSMParamsBwd,@function
        .size           _Z25selective_scan_bwd_kernelI32Selective_Scan_bwd_kernel_traitsILi32ELi16ELb1ELb0ELb0ELb1ELb0EfN3c107complexIfEEEEv12SSMParamsBwd,(.L_x_18738 - _Z25selective_scan_bwd_kernelI32Selective_Scan_bwd_kernel_traitsILi32ELi16ELb1ELb0ELb0ELb1ELb0EfN3c107complexIfEEEEv12SSMParamsBwd)
        .other          _Z25selective_scan_bwd_kernelI32Selective_Scan_bwd_kernel_traitsILi32ELi16ELb1ELb0ELb0ELb1ELb0EfN3c107complexIfEEEEv12SSMParamsBwd,@"STO_CUDA_ENTRY STV_DEFAULT"
_Z25selective_scan_bwd_kernelI32Selective_Scan_bwd_kernel_traitsILi32ELi16ELb1ELb0ELb0ELb1ELb0EfN3c107complexIfEEEEv12SSMParamsBwd:
.text._Z25selective_scan_bwd_kernelI32Selective_Scan_bwd_kernel_traitsILi32ELi16ELb1ELb0ELb0ELb1ELb0EfN3c107complexIfEEEEv12SSMParamsBwd:
        /* <DEDUP_REMOVED lines=101> */
.L_x_13985:
[----:B------:R-:W-:Y:S01]  /*0650*/  BAR.SYNC.DEFER_BLOCKING 0x0 ;  /* 0x0000000000007b1d */ /* 0x000fe20000010000 */
[----:B--2---:R-:W-:Y:S02]  /*0660*/  MOV R2, UR16 ;  /* 0x0000001000027c02 */ /* 0x004fe40008000f00 */
[----:B------:R-:W-:-:S03]  /*0670*/  MOV R3, UR17 ;  /* 0x0000001100037c02 */ /* 0x000fc60008000f00 */
[----:B------:R-:W-:-:S05]  /*0680*/  IMAD.WIDE.U32 R2, R79, 0x10, R2 ;  /* 0x000000104f027825 */ /* 0x000fca00078e0002 */
[----:B------:R-:W2:Y:S04]  /*0690*/  LDG.E.128 R4, desc[UR22][R2.64] ;  /* 0x0000001602047981 */ /* 0x000ea8000c1e1d00 */
[----:B------:R-:W3:Y:S04]  /*06a0*/  LDG.E.128 R8, desc[UR22][R2.64+0x200] ;  /* 0x0002001602087981 */ /* 0x000ee8000c1e1d00 */
[----:B------:R-:W4:Y:S04]  /*06b0*/  LDG.E.128 R12, desc[UR22][R2.64+0x400] ;  /* 0x00040016020c7981 */ /* 0x000f28000c1e1d00 */
[----:B------:R-:W4:Y:S01]  /*06c0*/  LDG.E.128 R16, desc[UR22][R2.64+0x600] ;  /* 0x0006001602107981 */ /* 0x000f22000c1e1d00 */
[----:B------:R-:W-:-:S02]  /*06d0*/  MOV R62, UR28 ;  /* 0x0000001c003e7c02 */ /* 0x000fc40008000f00 */
[----:B------:R-:W-:Y:S01]  /*06e0*/  MOV R63, UR29 ;  /* 0x0000001d003f7c02 */ /* 0x000fe20008000f00 */
[----:B------:R-:W0:Y:S02]  /*06f0*/  S2R R78, SR_LANEID ;  /* 0x00000000004e7919 */ /* 0x000e240000000000 */
[----:B------:R-:W-:Y:S01]  /*0700*/  IMAD.WIDE.U32 R62, R79, 0x10, R62 ;  /* 0x000000104f3e7825 */ /* 0x000fe200078e003e */
[C---:B0-----:R-:W-:Y:S02]  /*0710*/  LEA R77, R78.reuse, UR24, 0x4 ;  /* 0x000000184e4d7c11 */ /* 0x041fe4000f8e20ff */
        /* <DEDUP_REMOVED lines=12> */
[----:B0-----:R-:W4:Y:S04]  /*07e0*/  LDG.E.128 R12, desc[UR22][R62.64+0x200] ;  /* 0x000200163e0c7981 */ /* 0x001f28000c1e1d00 */
        /* <DEDUP_REMOVED lines=8> */
[----:B------:R4:W-:Y:S01]  /*0870*/  STS.128 [R77+0x600], R24 ;  /* 0x000600184d007388 */ /* 0x0009e20000000c00 */
[----:B------:R-:W-:-:S03]  /*0880*/  NOP ;  /* 0x0000000000007918 */ /* 0x000fc60000000000 */
[----:B------:R-:W1:Y:S04]  /*0890*/  LDS.128 R28, [R76] ;  /* 0x000000004c1c7984 */ /* 0x000e680000000c00 */
[----:B------:R-:W1:Y:S04]  /*08a0*/  LDS.128 R32, [R76+0x10] ;  /* 0x000010004c207984 */ /* 0x000e680000000c00 */
[----:B------:R0:W1:Y:S04]  /*08b0*/  LDS.128 R8, [R76+0x20] ;  /* 0x000020004c087984 */ /* 0x0000680000000c00 */
[----:B------:R1:W1:Y:S01]  /*08c0*/  LDS.128 R4, [R76+0x30] ;  /* 0x000030004c047984 */ /* 0x0002620000000c00 */
[----:B------:R-:W-:Y:S06]  /*08d0*/  BAR.SYNC.DEFER_BLOCKING 0x0 ;  /* 0x0000000000007b1d */ /* 0x000fec0000010000 */
[----:B0-----:R-:W4:Y:S04]  /*08e0*/  LDG.E.128 R20, desc[UR22][R2.64] ;  /* 0x0000001602147981 */ /* 0x001f28000c1e1d00 */
[----:B---3--:R-:W3:Y:S04]  /*08f0*/  LDG.E.128 R12, desc[UR22][R2.64+0x200] ;  /* 0x00020016020c7981 */ /* 0x008ee8000c1e1d00 */
[----:B--2---:R-:W2:Y:S04]  /*0900*/  LDG.E.128 R16, desc[UR22][R2.64+0x400] ;  /* 0x0004001602107981 */ /* 0x004ea8000c1e1d00 */
[----:B----4-:R-:W4:Y:S01]  /*0910*/  LDG.E.128 R24, desc[UR22][R2.64+0x600] ;  /* 0x0006001602187981 */ /* 0x010f22000c1e1d00 */
[--C-:B-1---5:R-:W-:Y:S01]  /*0920*/  FADD.FTZ R75, R28, R82.reuse ;  /* 0x000000521c4b7221 */ /* 0x122fe20000010000 */
[--C-:B------:R-:W-:Y:S01]  /*0930*/  FADD.FTZ R74, R29, R82.reuse ;  /* 0x000000521d4a7221 */ /* 0x100fe20000010000 */
[--C-:B------:R-:W-:Y:S01]  /*0940*/  FADD.FTZ R73, R30, R82.reuse ;  /* 0x000000521e497221 */ /* 0x100fe20000010000 */
[--C-:B------:R-:W-:Y:S01]  /*0950*/  FADD.FTZ R72, R31, R82.reuse ;  /* 0x000000521f487221 */ /* 0x100fe20000010000 */
[--C-:B------:R-:W-:Y:S01]  /*0960*/  FADD.FTZ R71, R32, R82.reuse ;  /* 0x0000005220477221 */ /* 0x100fe20000010000 */
[----:B------:R-:W-:Y:S01]  /*0970*/  FSETP.GTU.FTZ.AND P0, PT, R75, 20, PT ;  /* 0x41a000004b00780b */ /* 0x000fe20003f1c000 */
[--C-:B------:R-:W-:Y:S01]  /*0980*/  FADD.FTZ R70, R33, R82.reuse ;  /* 0x0000005221467221 */ /* 0x100fe20000010000 */
[----:B------:R-:W-:Y:S01]  /*0990*/  BSSY.RECONVERGENT B0, `(.L_x_13934) ;  /* 0x000002f000007945 */ /* 0x000fe20003800200 */
[----:B------:R-:W-:Y:S01]  /*09a0*/  FSETP.GTU.FTZ.AND P1, PT, R74, 20, PT ;  /* 0x41a000004a00780b */ /* 0x000fe20003f3c000 */
[----:B------:R-:W-:Y:S01]  /*09b0*/  FADD.FTZ R69, R34, R82 ;  /* 0x0000005222457221 */ /* 0x000fe20000010000 */
[----:B------:R-:W-:-:S02]  /*09c0*/  FSETP.GTU.FTZ.AND P2, PT, R73, 20, PT ;  /* 0x41a000004900780b */ /* 0x000fc40003f5c000 */
[----:B------:R-:W-:Y:S02]  /*09d0*/  FSETP.GTU.FTZ.AND P3, PT, R72, 20, PT ;  /* 0x41a000004800780b */ /* 0x000fe40003f7c000 */
[----:B------:R-:W-:Y:S02]  /*09e0*/  FSETP.GTU.FTZ.AND P4, PT, R71, 20, PT ;  /* 0x41a000004700780b */ /* 0x000fe40003f9c000 */
[----:B------:R-:W-:Y:S01]  /*09f0*/  FSETP.GTU.FTZ.AND P5, PT, R70, 20, PT ;  /* 0x41a000004600780b */ /* 0x000fe20003fbc000 */
[----:B------:R0:W-:Y:S04]  /*0a00*/  STS.128 [R77], R20 ;  /* 0x000000144d007388 */ /* 0x0001e80000000c00 */
[----:B---3--:R0:W-:Y:S04]  /*0a10*/  STS.128 [R77+0x200], R12 ;  /* 0x0002000c4d007388 */ /* 0x0081e80000000c00 */
[----:B--2---:R0:W-:Y:S04]  /*0a20*/  STS.128 [R77+0x400], R16 ;  /* 0x000400104d007388 */ /* 0x0041e80000000c00 */
        /* <DEDUP_REMOVED lines=37> */
.L_x_13935:
[----:B------:R-:W-:Y:S05]  /*0c80*/  BSYNC.RECONVERGENT B0 ;  /* 0x0000000000007941 */ /* 0x000fea0003800200 */
.L_x_13934:
        /* <DEDUP_REMOVED lines=34> */
.L_x_13937:
[----:B------:R-:W-:Y:S05]  /*0eb0*/  BSYNC.RECONVERGENT B0 ;  /* 0x0000000000007941 */ /* 0x000fea0003800200 */
.L_x_13936:
[----:B------:R-:W-:Y:S01]  /*0ec0*/  BSSY.RECONVERGENT B0, `(.L_x_13938) ;  /* 0x0000022000007945 */ /* 0x000fe20003800200 */
[----:B------:R-:W-:Y:S01]  /*0ed0*/  FSETP.GTU.FTZ.AND P1, PT, R68, 20, PT ;  /* 0x41a000004400780b */ /* 0x000fe20003f3c000 */
[----:B------:R-:W-:Y:S02]  /*0ee0*/  FADD.FTZ R85, R8, R82 ;  /* 0x0000005208557221 */ /* 0x000fe40000010000 */
        /* <DEDUP_REMOVED lines=31> */
.L_x_13939:
[----:B------:R-:W-:Y:S05]  /*10e0*/  BSYNC.RECONVERGENT B0 ;  /* 0x0000000000007941 */ /* 0x000fea0003800200 */
.L_x_13938:
        /* <DEDUP_REMOVED lines=34> */
.L_x_13941:
[----:B------:R-:W-:Y:S05]  /*1310*/  BSYNC.RECONVERGENT B0 ;  /* 0x0000000000007941 */ /* 0x000fea0003800200 */
.L_x_13940:
        /* <DEDUP_REMOVED lines=34> */
.L_x_13943:
[----:B------:R-:W-:Y:S05]  /*1540*/  BSYNC.RECONVERGENT B0 ;  /* 0x0000000000007941 */ /* 0x000fea0003800200 */
.L_x_13942:
[----:B------:R-:W-:Y:S01]  /*1550*/  UIADD3 UR6, UPT, UPT, UR15, -0x1, URZ ;  /* 0xffffffff0f067890 */ /* 0x000fe2000fffe0ff */
[----:B------:R-:W-:Y:S01]  /*1560*/  BSSY.RECONVERGENT B0, `(.L_x_13944) ;  /* 0x0000024000007945 */ /* 0x000fe20003800200 */
[--C-:B------:R-:W-:Y:S01]  /*1570*/  FADD.FTZ R89, R4, R82.reuse ;  /* 0x0000005204597221 */ /* 0x100fe20000010000 */
[----:B------:R-:W-:Y:S01]  /*1580*/  FSETP.GTU.FTZ.AND P4, PT, R87, 20, PT ;  /* 0x41a000005700780b */ /* 0x000fe20003f9c000 */
[----:B------:R-:W-:Y:S01]  /*1590*/  FADD.FTZ R88, R11, R82 ;  /* 0x000000520b587221 */ /* 0x000fe20000010000 */
        /* <DEDUP_REMOVED lines=32> */
.L_x_13945:
[----:B------:R-:W-:Y:S05]  /*17a0*/  BSYNC.RECONVERGENT B0 ;  /* 0x0000000000007941 */ /* 0x000fea0003800200 */
.L_x_13944:
[----:B------:R-:W-:Y:S01]  /*17b0*/  FFMA.FTZ R3, R49, R53, R4 ;  /* 0x0000003531037223 */ /* 0x000fe20000010004 */
[----:B------:R-:W-:Y:S01]  /*17c0*/  BSSY.RECONVERGENT B0, `(.L_x_13946) ;  /* 0x0000026000007945 */ /* 0x000fe20003800200 */
[----:B------:R-:W-:Y:S01]  /*17d0*/  HFMA2 R35, -RZ, RZ, 0, 0 ;  /* 0x00000000ff237431 */ /* 0x000fe200000001ff */
[----:B------:R-:W-:Y:S01]  /*17e0*/  FSETP.GTU.FTZ.AND P5, PT, R88, 20, PT ;  /* 0x41a000005800780b */ /* 0x000fe20003fbc000 */
[--C-:B------:R-:W-:Y:S01]  /*17f0*/  FADD.FTZ R90, R5, R82.reuse ;  /* 0x00000052055a7221 */ /* 0x100fe20000010000 */
[--C-:B------:R-:W-:Y:S01]  /*1800*/  FADD.FTZ R91, R6, R82.reuse ;  /* 0x00000052065b7221 */ /* 0x100fe20000010000 */
[----:B------:R-:W-:Y:S01]  /*1810*/  FADD.FTZ R92, R7, R82 ;  /* 0x00000052075c7221 */ /* 0x000fe20000010000 */
        /* <DEDUP_REMOVED lines=32> */
.L_x_13947:
[----:B------:R-:W-:Y:S05]  /*1a20*/  BSYNC.RECONVERGENT B0 ;  /* 0x0000000000007941 */ /* 0x000fea0003800200 */
.L_x_13946:
        /* <DEDUP_REMOVED lines=38> */
.L_x_13949:
[----:B------:R-:W-:Y:S05]  /*1c90*/  BSYNC.RECONVERGENT B0 ;  /* 0x0000000000007941 */ /* 0x000fea0003800200 */
.L_x_13948:
[----:B------:R-:W-:Y:S01]  /*1ca0*/  FFMA.FTZ R3, R45, R97, R4 ;  /* 0x000000612d037223 */ /* 0x000fe20000010004 */
[----:B------:R-:W-:Y:S01]  /*1cb0*/  BSSY.RECONVERGENT B0, `(.L_x_13950) ;  /* 0x0000025000007945 */ /* 0x000fe20003800200 */
[----:B0-----:R-:W-:Y:S01]  /*1cc0*/  HFMA2 R27, -RZ, RZ, 0, 0 ;  /* 0x00000000ff1b7431 */ /* 0x001fe200000001ff */
        /* <DEDUP_REMOVED lines=35> */
.L_x_13951:
[----:B------:R-:W-:Y:S05]  /*1f00*/  BSYNC.RECONVERGENT B0 ;  /* 0x0000000000007941 */ /* 0x000fea0003800200 */
.L_x_13950:
        /* <DEDUP_REMOVED lines=38> */
.L_x_13953:
[----:B------:R-:W-:Y:S05]  /*2170*/  BSYNC.RECONVERGENT B0 ;  /* 0x0000000000007941 */ /* 0x000fea0003800200 */
.L_x_13952:
        /* <DEDUP_REMOVED lines=38> */
.L_x_13955:
[----:B------:R-:W-:Y:S05]  /*23e0*/  BSYNC.RECONVERGENT B0 ;  /* 0x0000000000007941 */ /* 0x000fea0003800200 */
.L_x_13954:
        /* <DEDUP_REMOVED lines=32> */
.L_x_13957:
[----:B------:R-:W-:Y:S05]  /*25f0*/  BSYNC.RECONVERGENT B0 ;  /* 0x0000000000007941 */ /* 0x000fea0003800200 */
.L_x_13956:
        /* <DEDUP_REMOVED lines=32> */
.L_x_13959:
[----:B------:R-:W-:Y:S05]  /*2800*/  BSYNC.RECONVERGENT B0 ;  /* 0x0000000000007941 */ /* 0x000fea0003800200 */
.L_x_13958:
        /* <DEDUP_REMOVED lines=32> */
.L_x_13961:
[----:B------:R-:W-:Y:S05]  /*2a10*/  BSYNC.RECONVERGENT B0 ;  /* 0x0000000000007941 */ /* 0x000fea0003800200 */
.L_x_13960:
        /* <DEDUP_REMOVED lines=32> */
.L_x_13963:
[----:B------:R-:W-:Y:S05]  /*2c20*/  BSYNC.RECONVERGENT B0 ;  /* 0x0000000000007941 */ /* 0x000fea0003800200 */
.L_x_13962:
        /* <DEDUP_REMOVED lines=32> */
.L_x_13965:
[----:B------:R-:W-:Y:S05]  /*2e30*/  BSYNC.RECONVERGENT B0 ;  /* 0x0000000000007941 */ /* 0x000fea0003800200 */
.L_x_13964:
        /* <DEDUP_REMOVED lines=69> */
.L_x_13984:
        /* <DEDUP_REMOVED lines=36> */
[C---:B------:R-:W-:Y:S01]  /*34d0*/  FMUL.FTZ R67, R66.reuse, R75 ;  /* 0x0000004b42437220 */ /* 0x040fe20000410000 */
[----:B------:R-:W-:-:S04]  /*34e0*/  FMUL.FTZ R151, R66, R91 ;  /* 0x0000005b42977220 */ /* 0x000fc80000410000 */
        /* <DEDUP_REMOVED lines=15> */
[----:B------:R0:W1:Y:S01]  /*35e0*/  MUFU.EX2 R145, R55 ;  /* 0x0000003700917308 */ /* 0x0000620000000800 */
[----:B------:R-:W-:Y:S01]  /*35f0*/  FMUL.RZ R141, R54, 0.15915493667125701904 ;  /* 0x3e22f983368d7820 */ /* 0x000fe2000040c000 */
[----:B------:R-:W-:Y:S02]  /*3600*/  FMUL.FTZ R54, R66, R68 ;  /* 0x0000004442367220 */ /* 0x000fe40000410000 */
[----:B------:R2:W-:Y:S01]  /*3610*/  MUFU.COS R64, R125 ;  /* 0x0000007d00407308 */ /* 0x0005e20000000000 */
[----:B0-----:R-:W-:-:S07]  /*3620*/  FMUL.FTZ R55, R57, R85 ;  /* 0x0000005539377220 */ /* 0x001fce0000410000 */
[----:B------:R0:W-:Y:S01]  /*3630*/  MUFU.COS R126, R127 ;  /* 0x0000007f007e7308 */ /* 0x0001e20000000000 */
[----:B--2---:R-:W-:Y:S01]  /*3640*/  FMUL.FTZ R125, R57, R69 ;  /* 0x00000045397d7220 */ /* 0x004fe20000410000 */
[----:B------:R-:W-:Y:S01]  /*3650*/  FMUL.RZ R143, R55, 0.15915493667125701904 ;  /* 0x3e22f983378f7820 */ /* 0x000fe2000040c000 */
[C---:B------:R-:W-:Y:S02]  /*3660*/  FMUL.FTZ R55, R66.reuse, R85 ;  /* 0x0000005542377220 */ /* 0x040fe40000410000 */
[----:B------:R-:W-:Y:S01]  /*3670*/  FMUL.RZ R135, R125, 0.15915493667125701904 ;  /* 0x3e22f9837d877820 */ /* 0x000fe2000040c000 */
[C---:B------:R-:W-:Y:S02]  /*3680*/  FMUL.FTZ R125, R66.reuse, R69 ;  /* 0x00000045427d7220 */ /* 0x040fe40000410000 */
[----:B------:R-:W-:Y:S01]  /*3690*/  MUFU.SIN R140, R131 ;  /* 0x00000083008c7308 */ /* 0x000fe20000000400 */
[----:B0-----:R-:W-:Y:S01]  /*36a0*/  FMUL.RZ R127, R65, 0.15915493667125701904 ;  /* 0x3e22f983417f7820 */ /* 0x001fe2000040c000 */
[----:B------:R-:W-:-:S06]  /*36b0*/  FMUL.FTZ R65, R66, R72 ;  /* 0x0000004842417220 */ /* 0x000fcc0000410000 */
[----:B------:R0:W5:Y:S08]  /*36c0*/  MUFU.COS R134, R131 ;  /* 0x0000008300867308 */ /* 0x0001700000000000 */
[----:B------:R2:W4:Y:S01]  /*36d0*/  MUFU.EX2 R188, R54 ;  /* 0x0000003600bc7308 */ /* 0x0005220000000800 */
[----:B0-----:R-:W-:-:S03]  /*36e0*/  FMUL.FTZ R131, R57, R86 ;  /* 0x0000005639837220 */ /* 0x001fc60000410000 */
[----:B------:R0:W-:Y:S04]  /*36f0*/  MUFU.EX2 R191, R55 ;  /* 0x0000003700bf7308 */ /* 0x0001e80000000800 */
[----:B------:R-:W-:Y:S01]  /*3700*/  MUFU.SIN R132, R127 ;  /* 0x0000007f00847308 */ /* 0x000fe20000000400 */
[----:B--2---:R-:W-:Y:S01]  /*3710*/  FMUL.FTZ R54, R57, R87 ;  /* 0x0000005739367220 */ /* 0x004fe20000410000 */
[C---:B-----5:R-:W-:Y:S01]  /*3720*/  FMUL.FTZ R134, R133.reuse, R134 ;  /* 0x0000008685867220 */ /* 0x060fe20000410000 */
[----:B------:R-:W-:Y:S01]  /*3730*/  FMUL.FTZ R133, R133, R140 ;  /* 0x0000008c85857220 */ /* 0x000fe20000410000 */
[----:B0-----:R-:W-:-:S04]  /*3740*/  FMUL.FTZ R55, R57, R88 ;  /* 0x0000005839377220 */ /* 0x001fc80000410000 */
[----:B------:R-:W-:Y:S01]  /*3750*/  MUFU.COS R136, R127 ;  /* 0x0000007f00887308 */ /* 0x000fe20000000000 */
[----:B------:R-:W-:Y:S01]  /*3760*/  FMUL.RZ R149, R55, 0.15915493667125701904 ;  /* 0x3e22f98337957820 */ /* 0x000fe2000040c000 */
[----:B------:R-:W-:-:S06]  /*3770*/  FMUL.FTZ R55, R66, R88 ;  /* 0x0000005842377220 */ /* 0x000fcc0000410000 */
[----:B------:R-:W-:Y:S08]  /*3780*/  MUFU.SIN R142, R129 ;  /* 0x00000081008e7308 */ /* 0x000ff00000000400 */
[----:B------:R-:W1:Y:S08]  /*3790*/  MUFU.COS R144, R129 ;  /* 0x0000008100907308 */ /* 0x000e700000000000 */
[----:B------:R-:W-:Y:S08]  /*37a0*/  MUFU.SIN R150, R135 ;  /* 0x0000008700967308 */ /* 0x000ff00000000400 */
[----:B------:R0:W-:Y:S01]  /*37b0*/  MUFU.COS R146, R135 ;  /* 0x0000008700927308 */ /* 0x0001e20000000000 */
[C---:B-1----:R-:W-:Y:S01]  /*37c0*/  FMUL.FTZ R144, R145.reuse, R144 ;  /* 0x0000009091907220 */ /* 0x042fe20000410000 */
[----:B------:R-:W-:-:S06]  /*37d0*/  FMUL.FTZ R145, R145, R142 ;  /* 0x0000008e91917220 */ /* 0x000fcc0000410000 */
[----:B------:R-:W-:Y:S01]  /*37e0*/  MUFU.SIN R127, R141 ;  /* 0x0000008d007f7308 */ /* 0x000fe20000000400 */
[----:B0-----:R-:W-:Y:S01]  /*37f0*/  FMUL.RZ R135, R131, 0.15915493667125701904 ;  /* 0x3e22f98383877820 */ /* 0x001fe2000040c000 */
[----:B------:R-:W-:-:S06]  /*3800*/  FMUL.FTZ R131, R66, R86 ;  /* 0x0000005642837220 */ /* 0x000fcc0000410000 */
[----:B------:R0:W4:Y:S08]  /*3810*/  MUFU.COS R129, R141 ;  /* 0x0000008d00817308 */ /* 0x0001300000000000 */
[----:B------:R-:W1:Y:S01]  /*3820*/  MUFU.EX2 R65, R65 ;  /* 0x0000004100417308 */ /* 0x000e620000000800 */
[----:B0-----:R-:W-:Y:S01]  /*3830*/  FMUL.RZ R141, R54, 0.15915493667125701904 ;  /* 0x3e22f983368d7820 */ /* 0x001fe2000040c000 */
[----:B------:R-:W-:-:S02]  /*3840*/  FMUL.FTZ R54, R66, R87 ;  /* 0x0000005742367220 */ /* 0x000fc40000410000 */
[----:B------:R-:W-:Y:S01]  /*3850*/  MUFU.SIN R184, R135 ;  /* 0x0000008700b87308 */ /* 0x000fe20000000400 */
[C---:B----4-:R-:W-:Y:S01]  /*3860*/  FMUL.FTZ R190, R188.reuse, R129 ;  /* 0x00000081bcbe7220 */ /* 0x050fe20000410000 */
[----:B------:R-:W-:-:S06]  /*3870*/  FMUL.FTZ R188, R188, R127 ;  /* 0x0000007fbcbc7220 */ /* 0x000fcc0000410000 */
[----:B------:R0:W-:Y:S01]  /*3880*/  MUFU.COS R182, R135 ;  /* 0x0000008700b67308 */ /* 0x0001e20000000000 */
[----:B-1----:R-:W-:-:S07]  /*3890*/  FMUL.FTZ R136, R65, R136 ;  /* 0x0000008841887220 */ /* 0x002fce0000410000 */
[----:B------:R1:W2:Y:S01]  /*38a0*/  MUFU.EX2 R183, R54 ;  /* 0x0000003600b77308 */ /* 0x0002a20000000800 */
[----:B0-----:R-:W-:-:S03]  /*38b0*/  FMUL.FTZ R135, R57, R89 ;  /* 0x0000005939877220 */ /* 0x001fc60000410000 */
[----:B------:R3:W-:Y:S01]  /*38c0*/  MUFU.EX2 R198, R55 ;  /* 0x0000003700c67308 */ /* 0x0007e20000000800 */
        /* <DEDUP_REMOVED lines=10> */
[----:B------:R-:W-:Y:S01]  /*3970*/  FFMA.FTZ R54, R3, R52, R54 ;  /* 0x0000003403367223 */ /* 0x000fe20000010036 */
[----:B------:R-:W-:Y:S01]  /*3980*/  FMUL.FTZ R3, R66, R92 ;  /* 0x0000005c42037220 */ /* 0x000fe20000410000 */
[-C--:B------:R-:W-:Y:S01]  /*3990*/  FMUL.FTZ R130, R93, R55.reuse ;  /* 0x000000375d827220 */ /* 0x080fe20000410000 */
[-C--:B------:R-:W-:Y:S01]  /*39a0*/  FMUL.FTZ R129, R94, R55.reuse ;  /* 0x000000375e817220 */ /* 0x080fe20000410000 */
[----:B------:R-:W-:Y:S01]  /*39b0*/  FMUL.FTZ R199, R98, R55 ;  /* 0x0000003762c77220 */ /* 0x000fe20000410000 */
[----:B------:R-:W1:Y:S01]  /*39c0*/  MUFU.EX2 R67, R67 ;  /* 0x0000004300437308 */ /* 0x000e620000000800 */
[----:B0-----:R-:W-:Y:S01]  /*39d0*/  FMUL.FTZ R141, R57, R91 ;  /* 0x0000005b398d7220 */ /* 0x001fe20000410000 */
[-C--:B------:R-:W-:Y:S01]  /*39e0*/  FMUL.FTZ R201, R99, R55.reuse ;  /* 0x0000003763c97220 */ /* 0x080fe20000410000 */
[-C--:B------:R-:W-:Y:S01]  /*39f0*/  FMUL.FTZ R203, R100, R55.reuse ;  /* 0x0000003764cb7220 */ /* 0x080fe20000410000 */
[----:B------:R0:W3:Y:S01]  /*3a00*/  MUFU.EX2 R195, R135 ;  /* 0x0000008700c37308 */ /* 0x0000e20000000800 */
[----:B------:R-:W-:Y:S01]  /*3a10*/  FMUL.RZ R53, R141, 0.15915493667125701904 ;  /* 0x3e22f9838d357820 */ /* 0x000fe2000040c000 */
[C---:B------:R-:W-:Y:S01]  /*3a20*/  FMUL.FTZ R141, R139.reuse, R64 ;  /* 0x000000408b8d7220 */ /* 0x040fe20000410000 */
[----:B------:R-:W-:Y:S01]  /*3a30*/  FMUL.FTZ R139, R139, R128 ;  /* 0x000000808b8b7220 */ /* 0x000fe20000410000 */
[----:B------:R-:W-:Y:S01]  /*3a40*/  MUFU.SIN R148, R143 ;  /* 0x0000008f00947308 */ /* 0x000fe20000000400 */
[-C--:B------:R-:W-:Y:S01]  /*3a50*/  FMUL.FTZ R128, R95, R55.reuse ;  /* 0x000000375f807220 */ /* 0x080fe20000410000 */
[C---:B--2---:R-:W-:Y:S01]  /*3a60*/  FMUL.FTZ R181, R183.reuse, R160 ;  /* 0x000000a0b7b57220 */ /* 0x044fe20000410000 */
[----:B------:R-:W-:Y:S01]  /*3a70*/  FMUL.FTZ R183, R183, R158 ;  /* 0x0000009eb7b77220 */ /* 0x000fe20000410000 */
[-C--:B------:R-:W-:Y:S01]  /*3a80*/  FMUL.FTZ R185, R101, R55.reuse ;  /* 0x0000003765b97220 */ /* 0x080fe20000410000 */
[----:B0-----:R-:W-:Y:S01]  /*3a90*/  FMUL.FTZ R135, R65, R132 ;  /* 0x0000008441877220 */ /* 0x001fe20000410000 */
[----:B------:R-:W-:Y:S01]  /*3aa0*/  FMUL.RZ R65, R2, 0.15915493667125701904 ;  /* 0x3e22f98302417820 */ /* 0x000fe2000040c000 */
[----:B------:R-:W-:Y:S01]  /*3ab0*/  MOV R2, UR6 ;  /* 0x0000000600027c02 */ /* 0x000fe20008000f00 */
[----:B------:R-:W0:Y:S01]  /*3ac0*/  MUFU.COS R156, R143 ;  /* 0x0000008f009c7308 */ /* 0x000e220000000000 */
[-C--:B------:R-:W-:Y:S01]  /*3ad0*/  FMUL.FTZ R179, R102, R55.reuse ;  /* 0x0000003766b37220 */ /* 0x080fe20000410000 */
[-C--:B------:R-:W-:Y:S01]  /*3ae0*/  FMUL.FTZ R175, R103, R55.reuse ;  /* 0x0000003767af7220 */ /* 0x080fe20000410000 */
[----:B------:R-:W-:Y:S01]  /*3af0*/  IADD3 R2, PT, PT, R2, UR19, RZ ;  /* 0x0000001302027c10 */ /* 0x000fe2000fffe0ff */
[-C--:B------:R-:W-:Y:S01]  /*3b00*/  FMUL.FTZ R172, R104, R55.reuse ;  /* 0x0000003768ac7220 */ /* 0x080fe20000410000 */
[----:B------:R-:W-:Y:S01]  /*3b10*/  @P2 IADD3 R2, PT, PT, R80, 0x200, RZ ;  /* 0x0000020050022810 */ /* 0x000fe20007ffe0ff */
[----:B------:R-:W-:Y:S01]  /*3b20*/  FMUL.FTZ R167, R105, R55 ;  /* 0x0000003769a77220 */ /* 0x000fe20000410000 */
[-C--:B------:R-:W-:Y:S01]  /*3b30*/  FMUL.FTZ R127, R0, -R54.reuse ;  /* 0x80000036007f7220 */ /* 0x080fe20000410000 */
[----:B------:R-:W-:Y:S01]  /*3b40*/  MUFU.SIN R143, R149 ;  /* 0x00000095008f7308 */ /* 0x000fe20000000400 */
[----:B------:R-:W-:Y:S01]  /*3b50*/  LEA R2, R2, UR24, 0x3 ;  /* 0x0000001802027c11 */ /* 0x000fe2000f8e18ff */
[-C--:B------:R-:W-:Y:S01]  /*3b60*/  FMUL.FTZ R142, R96, -R54.reuse ;  /* 0x80000036608e7220 */ /* 0x080fe20000410000 */
[-C--:B------:R-:W-:Y:S01]  /*3b70*/  FMUL.FTZ R200, R98, -R54.reuse ;  /* 0x8000003662c87220 */ /* 0x080fe20000410000 */
[-C--:B------:R-:W-:Y:S01]  /*3b80*/  FMUL.FTZ R202, R99, -R54.reuse ;  /* 0x8000003663ca7220 */ /* 0x080fe20000410000 */
[-C--:B------:R-:W-:Y:S01]  /*3b90*/  FMUL.FTZ R204, R100, -R54.reuse ;  /* 0x8000003664cc7220 */ /* 0x080fe20000410000 */
[-C--:B------:R-:W-:Y:S01]  /*3ba0*/  FMUL.FTZ R187, R101, -R54.reuse ;  /* 0x8000003665bb7220 */ /* 0x080fe20000410000 */
[-C--:B------:R-:W-:Y:S01]  /*3bb0*/  FMUL.FTZ R176, R102, -R54.reuse ;  /* 0x8000003666b07220 */ /* 0x080fe20000410000 */
[----:B------:R2:W4:Y:S01]  /*3bc0*/  MUFU.COS R147, R149 ;  /* 0x0000009500937308 */ /* 0x0005220000000000 */
[----:B------:R-:W-:Y:S01]  /*3bd0*/  FMUL.FTZ R173, R103, -R54 ;  /* 0x8000003667ad7220 */ /* 0x000fe20000410000 */
[C---:B0-----:R-:W-:Y:S01]  /*3be0*/  FMUL.FTZ R189, R191.reuse, R156 ;  /* 0x0000009cbfbd7220 */ /* 0x041fe20000410000 */
[----:B------:R-:W-:Y:S01]  /*3bf0*/  FMUL.FTZ R191, R191, R148 ;  /* 0x00000094bfbf7220 */ /* 0x000fe20000410000 */
[-C--:B------:R-:W-:Y:S01]  /*3c00*/  FMUL.FTZ R170, R104, -R54.reuse ;  /* 0x8000003668aa7220 */ /* 0x080fe20000410000 */
[-C--:B------:R-:W-:Y:S01]  /*3c10*/  FMUL.FTZ R169, R105, -R54.reuse ;  /* 0x8000003669a97220 */ /* 0x080fe20000410000 */
[----:B------:R-:W-:-:S02]  /*3c20*/  FMUL.FTZ R161, R123, -R54 ;  /* 0x800000367ba17220 */ /* 0x000fc40000410000 */
[----:B------:R-:W3:Y:S01]  /*3c30*/  MUFU.COS R164, R157 ;  /* 0x0000009d00a47308 */ /* 0x000ee20000000000 */
[----:B--2---:R-:W-:Y:S01]  /*3c40*/  FMUL.FTZ R149, R66, R90 ;  /* 0x0000005a42957220 */ /* 0x004fe20000410000 */
[C---:B-1----:R-:W-:Y:S01]  /*3c50*/  FMUL.FTZ R66, R67.reuse, R126 ;  /* 0x0000007e43427220 */ /* 0x042fe20000410000 */
[----:B------:R-:W-:Y:S01]  /*3c60*/  FMUL.FTZ R67, R67, R124 ;  /* 0x0000007c43437220 */ /* 0x000fe20000410000 */
[-C--:B------:R-:W-:Y:S01]  /*3c70*/  FMUL.FTZ R126, R93, -R54.reuse ;  /* 0x800000365d7e7220 */ /* 0x080fe20000410000 */
[----:B------:R-:W-:-:S03]  /*3c80*/  FMUL.FTZ R124, R95, -R54 ;  /* 0x800000365f7c7220 */ /* 0x000fc60000410000 */
[----:B------:R-:W0:Y:S01]  /*3c90*/  MUFU.SIN R162, R157 ;  /* 0x0000009d00a27308 */ /* 0x000e220000000400 */
[----:B------:R1:W-:Y:S01]  /*3ca0*/  STS.64 [R2+0xca0], R66 ;  /* 0x000ca04202007388 */ /* 0x0003e20000000a00 */
[C---:B----4-:R-:W-:Y:S01]  /*3cb0*/  FMUL.FTZ R186, R198.reuse, R147 ;  /* 0x00000093c6ba7220 */ /* 0x050fe20000410000 */
[----:B------:R-:W-:Y:S01]  /*3cc0*/  FMUL.FTZ R198, R198, R143 ;  /* 0x0000008fc6c67220 */ /* 0x000fe20000410000 */
[-C--:B------:R-:W-:Y:S01]  /*3cd0*/  FMUL.FTZ R143, R96, R55.reuse ;  /* 0x00000037608f7220 */ /* 0x080fe20000410000 */
[----:B------:R-:W-:-:S03]  /*3ce0*/  FMUL.FTZ R147, R97, R55 ;  /* 0x0000003761937220 */ /* 0x000fc60000410000 */
[----:B------:R-:W-:Y:S01]  /*3cf0*/  MUFU.SIN R192, R159 ;  /* 0x0000009f00c07308 */ /* 0x000fe20000000400 */
[----:B---3--:R-:W-:Y:S01]  /*3d00*/  FMUL.FTZ R193, R195, R164 ;  /* 0x000000a4c3c17220 */ /* 0x008fe20000410000 */
[----:B------:R-:W-:-:S06]  /*3d10*/  FMUL.FTZ R164, R106, -R54 ;  /* 0x800000366aa47220 */ /* 0x000fcc0000410000 */
[----:B------:R2:W3:Y:S01]  /*3d20*/  MUFU.COS R194, R159 ;  /* 0x0000009f00c27308 */ /* 0x0004e20000000000 */
[----:B0-----:R-:W-:Y:S01]  /*3d30*/  FMUL.FTZ R195, R195, R162 ;  /* 0x000000a2c3c37220 */ /* 0x001fe20000410000 */
[----:B------:R-:W-:-:S06]  /*3d40*/  FMUL.FTZ R162, R106, R55 ;  /* 0x000000376aa27220 */ /* 0x000fcc0000410000 */
[----:B------:R-:W-:Y:S01]  /*3d50*/  MUFU.SIN R52, R53 ;  /* 0x0000003500347308 */ /* 0x000fe20000000400 */
[----:B--2---:R-:W-:-:S07]  /*3d60*/  FMUL.FTZ R159, R123, R55 ;  /* 0x000000377b9f7220 */ /* 0x004fce0000410000 */
[----:B------:R-:W0:Y:S08]  /*3d70*/  MUFU.COS R64, R53 ;  /* 0x0000003500407308 */ /* 0x000e300000000000 */
[----:B------:R-:W-:Y:S08]  /*3d80*/  MUFU.SIN R140, R65 ;  /* 0x00000041008c7308 */ /* 0x000ff00000000400 */
[----:B------:R-:W2:Y:S08]  /*3d90*/  MUFU.COS R132, R65 ;  /* 0x0000004100847308 */ /* 0x000eb00000000000 */
[----:B------:R-:W4:Y:S04]  /*3da0*/  MUFU.EX2 R125, R125 ;  /* 0x0000007d007d7308 */ /* 0x000f280000000800 */
[----:B------:R-:W5:Y:S04]  /*3db0*/  MUFU.EX2 R131, R131 ;  /* 0x0000008300837308 */ /* 0x000f680000000800 */
[----:B------:R-:W3:Y:S04]  /*3dc0*/  MUFU.EX2 R149, R149 ;  /* 0x0000009500957308 */ /* 0x000ee80000000800 */
[----:B------:R1:W0:Y:S01]  /*3dd0*/  MUFU.EX2 R157, R151 ;  /* 0x00000097009d7308 */ /* 0x0002220000000800 */
[----:B----4-:R-:W-:-:S03]  /*3de0*/  FMUL.FTZ R150, R125, R150 ;  /* 0x000000967d967220 */ /* 0x010fc60000410000 */
[----:B------:R-:W2:Y:S01]  /*3df0*/  MUFU.EX2 R3, R3 ;  /* 0x0000000300037308 */ /* 0x000ea20000000800 */
[C---:B-----5:R-:W-:Y:S01]  /*3e00*/  FMUL.FTZ R182, R131.reuse, R182 ;  /* 0x000000b683b67220 */ /* 0x060fe20000410000 */
[----:B------:R-:W-:Y:S01]  /*3e10*/  FMUL.FTZ R184, R131, R184 ;  /* 0x000000b883b87220 */ /* 0x000fe20000410000 */
[----:B------:R-:W-:Y:S01]  /*3e20*/  FMUL.FTZ R131, R0, R55 ;  /* 0x0000003700837220 */ /* 0x000fe20000410000 */
[----:B-1----:R-:W-:Y:S01]  /*3e30*/  FMUL.FTZ R151, R125, R146 ;  /* 0x000000927d977220 */ /* 0x002fe20000410000 */
[C---:B---3--:R-:W-:Y:S01]  /*3e40*/  FMUL.FTZ R194, R149.reuse, R194 ;  /* 0x000000c295c27220 */ /* 0x048fe20000410000 */
[----:B------:R-:W-:Y:S01]  /*3e50*/  FMUL.FTZ R192, R149, R192 ;  /* 0x000000c095c07220 */ /* 0x000fe20000410000 */
[-C--:B------:R-:W-:Y:S01]  /*3e60*/  FMUL.FTZ R125, R94, -R54.reuse ;  /* 0x800000365e7d7220 */ /* 0x080fe20000410000 */
[----:B------:R-:W-:Y:S01]  /*3e70*/  FMUL.FTZ R146, R97, -R54 ;  /* 0x8000003661927220 */ /* 0x000fe20000410000 */
[C---:B0-----:R-:W-:Y:S01]  /*3e80*/  FMUL.FTZ R149, R157.reuse, R64 ;  /* 0x000000409d957220 */ /* 0x041fe20000410000 */
        /* <DEDUP_REMOVED lines=15> */
.L_x_13968:
[----:B------:R0:W1:Y:S02]  /*3f80*/  LDS.64 R64, [R196+0x1ca8] ;  /* 0x001ca800c4407984 */ /* 0x0000640000000a00 */
.L_x_13969:
[----:B------:R-:W-:Y:S05]  /*3f90*/  BSYNC.RECONVERGENT B0 ;  /* 0x0000000000007941 */ /* 0x000fea0003800200 */
.L_x_13967:
[-C--:B------:R-:W-:Y:S01]  /*3fa0*/  FMUL.FTZ R2, R122, R139.reuse ;  /* 0x0000008b7a027220 */ /* 0x080fe20000410000 */
[----:B------:R-:W-:Y:S01]  /*3fb0*/  FMUL.FTZ R3, RZ, R139 ;  /* 0x0000008bff037220 */ /* 0x000fe20000410000 */
[----:B------:R-:W3:Y:S01]  /*3fc0*/  @P0 LDC R171, c[0x0][0x38c] ;  /* 0x0000e300ffab0b82 */ /* 0x000ee20000000800 */
[----:B-12---:R-:W-:Y:S01]  /*3fd0*/  FMUL.FTZ R165, R132, R65 ;  /* 0x0000004184a57220 */ /* 0x006fe20000410000 */
[-C--:B------:R-:W-:Y:S01]  /*3fe0*/  FFMA.FTZ R2, RZ, R141.reuse, R2 ;  /* 0x0000008dff027223 */ /* 0x080fe20000010002 */
[----:B------:R-:W-:Y:S02]  /*3ff0*/  FFMA.FTZ R52, R122, R141, -R3 ;  /* 0x0000008d7a347223 */ /* 0x000fe40000010803 */
[----:B------:R-:W-:Y:S01]  /*4000*/  FFMA.FTZ R165, -R140, R64, -R165 ;  /* 0x000000408ca57223 */ /* 0x000fe200000109a5 */
[----:B------:R-:W-:Y:S01]  /*4010*/  FADD.FTZ R2, RZ, R2 ;  /* 0x00000002ff027221 */ /* 0x000fe20000010000 */
[----:B------:R-:W-:Y:S02]  /*4020*/  FADD.FTZ R52, R121, R52 ;  /* 0x0000003479347221 */ /* 0x000fe40000010000 */
[----:B------:R-:W-:Y:S01]  /*4030*/  FMUL.FTZ R156, R148, R165 ;  /* 0x000000a5949c7220 */ /* 0x000fe20000410000 */
[C---:B------:R-:W-:Y:S01]  /*4040*/  FMUL.FTZ R3, R137.reuse, R2 ;  /* 0x0000000289037220 */ /* 0x040fe20000410000 */
[----:B------:R-:W-:-:S03]  /*4050*/  FMUL.FTZ R53, R137, R52 ;  /* 0x0000003489357220 */ /* 0x000fc60000410000 */
[C---:B------:R-:W-:Y:S01]  /*4060*/  FFMA.FTZ R3, R138.reuse, R52, -R3 ;  /* 0x000000348a037223 */ /* 0x040fe20000010803 */
[----:B------:R-:W-:Y:S01]  /*4070*/  FFMA.FTZ R53, R138, R2, R53 ;  /* 0x000000028a357223 */ /* 0x000fe20000010035 */
[-C--:B------:R-:W-:Y:S02]  /*4080*/  FMUL.FTZ R2, R66, R139.reuse ;  /* 0x0000008b42027220 */ /* 0x080fe40000410000 */
[----:B------:R-:W-:Y:S01]  /*4090*/  FADD.FTZ R52, R120, R3 ;  /* 0x0000000378347221 */ /* 0x000fe20000010000 */
[----:B------:R-:W-:Y:S01]  /*40a0*/  FADD.FTZ R53, RZ, R53 ;  /* 0x00000035ff357221 */ /* 0x000fe20000010000 */
[C---:B------:R-:W-:Y:S01]  /*40b0*/  FMUL.FTZ R3, R67.reuse, R139 ;  /* 0x0000008b43037220 */ /* 0x040fe20000410000 */
[----:B------:R-:W-:Y:S01]  /*40c0*/  FFMA.FTZ R2, R67, R141, R2 ;  /* 0x0000008d43027223 */ /* 0x000fe20000010002 */
[C---:B------:R-:W-:Y:S01]  /*40d0*/  FMUL.FTZ R54, R135.reuse, R52 ;  /* 0x0000003487367220 */ /* 0x040fe20000410000 */
[----:B------:R-:W-:Y:S01]  /*40e0*/  FMUL.FTZ R55, R135, R53 ;  /* 0x0000003587377220 */ /* 0x000fe20000410000 */
[----:B------:R-:W-:-:S02]  /*40f0*/  FFMA.FTZ R3, R66, R141, -R3 ;  /* 0x0000008d42037223 */ /* 0x000fc40000010803 */
[C---:B------:R-:W-:Y:S01]  /*4100*/  FFMA.FTZ R54, R136.reuse, R53, R54 ;  /* 0x0000003588367223 */ /* 0x040fe20000010036 */
[----:B------:R-:W-:Y:S01]  /*4110*/  FFMA.FTZ R52, R136, R52, -R55 ;  /* 0x0000003488347223 */ /* 0x000fe20000010837 */
[C---:B------:R-:W-:Y:S01]  /*4120*/  FMUL.FTZ R53, R137.reuse, R2 ;  /* 0x0000000289357220 */ /* 0x040fe20000410000 */
[-C--:B------:R-:W-:Y:S01]  /*4130*/  FMUL.FTZ R157, R137, R3.reuse ;  /* 0x00000003899d7220 */ /* 0x080fe20000410000 */
[----:B------:R-:W-:Y:S01]  /*4140*/  FADD.FTZ R54, RZ, R54 ;  /* 0x00000036ff367221 */ /* 0x000fe20000010000 */
[----:B------:R-:W-:Y:S01]  /*4150*/  FADD.FTZ R52, R119, R52 ;  /* 0x0000003477347221 */ /* 0x000fe20000010000 */
[----:B------:R-:W-:Y:S01]  /*4160*/  FFMA.FTZ R55, R138, R3, -R53 ;  /* 0x000000038a377223 */ /* 0x000fe20000010835 */
[----:B------:R-:W-:Y:S01]  /*4170*/  FMUL.FTZ R53, R140, R65 ;  /* 0x000000418c357220 */ /* 0x000fe20000410000 */
[C---:B------:R-:W-:Y:S01]  /*4180*/  FMUL.FTZ R163, R133.reuse, R54 ;  /* 0x0000003685a37220 */ /* 0x040fe20000410000 */
[----:B------:R-:W-:Y:S01]  /*4190*/  FMUL.FTZ R3, R133, R52 ;  /* 0x0000003485037220 */ /* 0x000fe20000410000 */
[----:B------:R-:W-:Y:S01]  /*41a0*/  FFMA.FTZ R157, R138, R2, R157 ;  /* 0x000000028a9d7223 */ /* 0x000fe2000001009d */
[----:B------:R-:W-:Y:S01]  /*41b0*/  MOV R2, UR15 ;  /* 0x0000000f00027c02 */ /* 0x000fe20008000f00 */
[C---:B------:R-:W-:Y:S01]  /*41c0*/  FFMA.FTZ R163, R134.reuse, R52, -R163 ;  /* 0x0000003486a37223 */ /* 0x040fe200000108a3 */
[----:B------:R-:W-:Y:S01]  /*41d0*/  FFMA.FTZ R3, R134, R54, R3 ;  /* 0x0000003686037223 */ /* 0x000fe20000010003 */
[----:B------:R-:W-:Y:S01]  /*41e0*/  FFMA.FTZ R54, R132, R64, -R53 ;  /* 0x0000004084367223 */ /* 0x000fe20000010835 */
[----:B------:R-:W-:Y:S01]  /*41f0*/  @P0 IADD3 R2, PT, PT, R2, -0x2, RZ ;  /* 0xfffffffe02020810 */ /* 0x000fe20007ffe0ff */
[----:B------:R-:W-:Y:S01]  /*4200*/  FADD.FTZ R163, R118, R163 ;  /* 0x000000a376a37221 */ /* 0x000fe20000010000 */
[----:B------:R-:W-:Y:S01]  /*4210*/  FADD.FTZ R3, RZ, R3 ;  /* 0x00000003ff037221 */ /* 0x000fe20000010000 */
[-C--:B------:R-:W-:Y:S01]  /*4220*/  FMUL.FTZ R158, R148, R54.reuse ;  /* 0x00000036949e7220 */ /* 0x080fe20000410000 */
[----:B------:R-:W-:Y:S01]  /*4230*/  FFMA.FTZ R177, R149, R54, R156 ;  /* 0x0000003695b17223 */ /* 0x000fe2000001009c */
[C---:B------:R-:W-:Y:S01]  /*4240*/  FMUL.FTZ R52, R145.reuse, R163 ;  /* 0x000000a391347220 */ /* 0x040fe20000410000 */
[----:B------:R-:W-:Y:S01]  /*4250*/  FMUL.FTZ R53, R145, R3 ;  /* 0x0000000391357220 */ /* 0x000fe20000410000 */
[----:B------:R-:W-:Y:S01]  /*4260*/  FFMA.FTZ R205, R149, R165, -R158 ;  /* 0x000000a595cd7223 */ /* 0x000fe2000001089e */
[----:B------:R-:W-:Y:S01]  /*4270*/  FMUL.FTZ R165, R140, R161 ;  /* 0x000000a18ca57220 */ /* 0x000fe20000410000 */
[C---:B------:R-:W-:Y:S01]  /*4280*/  FFMA.FTZ R3, R144.reuse, R3, R52 ;  /* 0x0000000390037223 */ /* 0x040fe20000010034 */
[----:B------:R-:W-:Y:S01]  /*4290*/  FFMA.FTZ R54, R144, R163, -R53 ;  /* 0x000000a390367223 */ /* 0x000fe20000010835 */
[----:B------:R-:W-:-:S02]  /*42a0*/  HFMA2 R53, -RZ, RZ, 0, 9.5367431640625e-07 ;  /* 0x00000010ff357431 */ /* 0x000fc400000001ff */
[----:B---3--:R-:W-:Y:S02]  /*42b0*/  @P0 IMAD R52, R2, R171, UR6 ;  /* 0x0000000602340e24 */ /* 0x008fe4000f8e02ab */
[----:B------:R-:W-:Y:S01]  /*42c0*/  FADD.FTZ R156, RZ, R3 ;  /* 0x00000003ff9c7221 */ /* 0x000fe20000010000 */
[----:B------:R-:W-:Y:S01]  /*42d0*/  FMUL.FTZ R163, R140, R159 ;  /* 0x0000009f8ca37220 */ /* 0x000fe20000410000 */
[----:B------:R-:W-:Y:S01]  /*42e0*/  FADD.FTZ R54, R117, R54 ;  /* 0x0000003675367221 */ /* 0x000fe20000010000 */
[----:B------:R-:W-:Y:S01]  /*42f0*/  CS2R R2, SRZ ;  /* 0x0000000000027805 */ /* 0x000fe2000001ff00 */
[----:B------:R-:W-:Y:S01]  /*4300*/  FMUL.FTZ R158, R150, R156 ;  /* 0x0000009c969e7220 */ /* 0x000fe20000410000 */
[----:B------:R-:W-:-:S04]  /*4310*/  @P0 IMAD.WIDE R52, R52, R53, UR4 ;  /* 0x0000000434340e25 */ /* 0x000fc8000f8e0235 */
[----:B------:R-:W-:Y:S01]  /*4320*/  FFMA.FTZ R171, R132, R161, -R163 ;  /* 0x000000a184ab7223 */ /* 0x000fe200000108a3 */
[CC--:B------:R-:W-:Y:S01]  /*4330*/  FFMA.FTZ R163, R151.reuse, R54.reuse, -R158 ;  /* 0x0000003697a37223 */ /* 0x0c0fe2000001089e */
[----:B------:R-:W-:Y:S01]  /*4340*/  FMUL.FTZ R54, R150, R54 ;  /* 0x0000003696367220 */ /* 0x000fe20000410000 */
[----:B------:R1:W2:Y:S01]  /*4350*/  @P0 LDG.E.64 R2, desc[UR22][R52.64+0x8] ;  /* 0x0000081634020981 */ /* 0x0002a2000c1e1b00 */
[----:B------:R-:W-:Y:S01]  /*4360*/  FFMA.FTZ R165, R132, R159, R165 ;  /* 0x0000009f84a57223 */ /* 0x000fe200000100a5 */
[----:B------:R-:W-:Y:S01]  /*4370*/  FADD.FTZ R158, R164, R171 ;  /* 0x000000aba49e7221 */ /* 0x000fe20000010000 */
[----:B------:R-:W-:Y:S01]  /*4380*/  FFMA.FTZ R54, R151, R156, R54 ;  /* 0x0000009c97367223 */ /* 0x000fe20000010036 */
[----:B------:R-:W-:Y:S01]  /*4390*/  FADD.FTZ R163, R116, R163 ;  /* 0x000000a374a37221 */ /* 0x000fe20000010000 */
[----:B------:R-:W-:Y:S01]  /*43a0*/  FADD.FTZ R156, R162, R165 ;  /* 0x000000a5a29c7221 */ /* 0x000fe20000010000 */
[----:B------:R-:W-:Y:S01]  /*43b0*/  FMUL.FTZ R160, R148, R158 ;  /* 0x0000009e94a07220 */ /* 0x000fe20000410000 */
[----:B------:R-:W-:Y:S01]  /*43c0*/  FADD.FTZ R165, RZ, R54 ;  /* 0x00000036ffa57221 */ /* 0x000fe20000010000 */
[----:B------:R-:W-:Y:S01]  /*43d0*/  FMUL.FTZ R171, R188, R163 ;  /* 0x000000a3bcab7220 */ /* 0x000fe20000410000 */
[-C--:B------:R-:W-:Y:S01]  /*43e0*/  FMUL.FTZ R207, R148, R156.reuse ;  /* 0x0000009c94cf7220 */ /* 0x080fe20000410000 */
[C---:B------:R-:W-:Y:S01]  /*43f0*/  FFMA.FTZ R54, R149.reuse, R156, R160 ;  /* 0x0000009c95367223 */ /* 0x040fe200000100a0 */
[-C--:B------:R-:W-:Y:S01]  /*4400*/  FMUL.FTZ R156, R188, R165.reuse ;  /* 0x000000a5bc9c7220 */ /* 0x080fe20000410000 */
[C---:B------:R-:W-:Y:S01]  /*4410*/  FFMA.FTZ R171, R190.reuse, R165, R171 ;  /* 0x000000a5beab7223 */ /* 0x040fe200000100ab */
[----:B-1----:R-:W-:Y:S01]  /*4420*/  FFMA.FTZ R52, R149, R158, -R207 ;  /* 0x0000009e95347223 */ /* 0x002fe200000108cf */
[C---:B------:R-:W-:Y:S01]  /*4430*/  FMUL.FTZ R53, R135.reuse, R157 ;  /* 0x0000009d87357220 */ /* 0x040fe20000410000 */
[----:B------:R-:W-:Y:S01]  /*4440*/  FFMA.FTZ R158, R190, R163, -R156 ;  /* 0x000000a3be9e7223 */ /* 0x000fe2000001089c */
[----:B------:R-:W-:Y:S01]  /*4450*/  FADD.FTZ R160, RZ, R171 ;  /* 0x000000abffa07221 */ /* 0x000fe20000010000 */
[-C--:B------:R-:W-:Y:S01]  /*4460*/  FMUL.FTZ R156, R135, R55.reuse ;  /* 0x00000037879c7220 */ /* 0x080fe20000410000 */
[----:B------:R-:W-:Y:S01]  /*4470*/  FFMA.FTZ R53, R136, R55, -R53 ;  /* 0x0000003788357223 */ /* 0x000fe20000010835 */
[----:B------:R-:W-:Y:S01]  /*4480*/  FADD.FTZ R158, R115, R158 ;  /* 0x0000009e739e7221 */ /* 0x000fe20000010000 */
[C---:B------:R-:W-:Y:S01]  /*4490*/  FMUL.FTZ R166, R191.reuse, R160 ;  /* 0x000000a0bfa67220 */ /* 0x040fe20000410000 */
[----:B------:R-:W-:Y:S01]  /*44a0*/  FMUL.FTZ R165, R192, R205 ;  /* 0x000000cdc0a57220 */ /* 0x000fe20000410000 */
[----:B------:R-:W-:Y:S01]  /*44b0*/  FFMA.FTZ R157, R136, R157, R156 ;  /* 0x0000009d889d7223 */ /* 0x000fe2000001009c */
[-C--:B------:R-:W-:Y:S01]  /*44c0*/  FMUL.FTZ R163, R191, R158.reuse ;  /* 0x0000009ebfa37220 */ /* 0x080fe20000410000 */
[C---:B------:R-:W-:Y:S01]  /*44d0*/  FFMA.FTZ R55, R189.reuse, R158, -R166 ;  /* 0x0000009ebd377223 */ /* 0x040fe200000108a6 */
[-C--:B------:R-:W-:Y:S01]  /*44e0*/  FFMA.FTZ R156, R194, R177.reuse, R165 ;  /* 0x000000b1c29c7223 */ /* 0x080fe200000100a5 */
[----:B------:R-:W-:Y:S01]  /*44f0*/  FMUL.FTZ R158, R192, R177 ;  /* 0x000000b1c09e7220 */ /* 0x000fe20000410000 */
[----:B------:R-:W-:Y:S01]  /*4500*/  FFMA.FTZ R163, R189, R160, R163 ;  /* 0x000000a0bda37223 */ /* 0x000fe200000100a3 */
[----:B------:R-:W-:Y:S01]  /*4510*/  FADD.FTZ R165, R114, R55 ;  /* 0x0000003772a57221 */ /* 0x000fe20000010000 */
[C---:B------:R-:W-:Y:S01]  /*4520*/  FMUL.FTZ R55, R133.reuse, R157 ;  /* 0x0000009d85377220 */ /* 0x040fe20000410000 */
[----:B------:R-:W-:Y:S01]  /*4530*/  FMUL.FTZ R160, R133, R53 ;  /* 0x0000003585a07220 */ /* 0x000fe20000410000 */
[----:B------:R-:W-:Y:S01]  /*4540*/  FADD.FTZ R163, RZ, R163 ;  /* 0x000000a3ffa37221 */ /* 0x000fe20000010000 */
[----:B------:R-:W-:Y:S01]  /*4550*/  FMUL.FTZ R171, R184, R165 ;  /* 0x000000a5b8ab7220 */ /* 0x000fe20000410000 */
[C---:B------:R-:W-:Y:S01]  /*4560*/  FFMA.FTZ R55, R134.reuse, R53, -R55 ;  /* 0x0000003586377223 */ /* 0x040fe20000010837 */
[----:B------:R-:W-:Y:S01]  /*4570*/  FFMA.FTZ R160, R134, R157, R160 ;  /* 0x0000009d86a07223 */ /* 0x000fe200000100a0 */
[-C--:B------:R-:W-:Y:S01]  /*4580*/  FMUL.FTZ R166, R184, R163.reuse ;  /* 0x000000a3b8a67220 */ /* 0x080fe20000410000 */
[C---:B------:R-:W-:Y:S01]  /*4590*/  FFMA.FTZ R171, R182.reuse, R163, R171 ;  /* 0x000000a3b6ab7223 */ /* 0x040fe200000100ab */
[----:B------:R-:W-:Y:S01]  /*45a0*/  FMUL.FTZ R53, R145, R55 ;  /* 0x0000003791357220 */ /* 0x000fe20000410000 */
[----:B------:R-:W-:Y:S01]  /*45b0*/  FADD.FTZ R177, R169, R52 ;  /* 0x00000034a9b17221 */ /* 0x000fe20000010000 */
[----:B------:R-:W-:Y:S01]  /*45c0*/  FFMA.FTZ R168, R182, R165, -R166 ;  /* 0x000000a5b6a87223 */ /* 0x000fe200000108a6 */
[----:B------:R-:W-:Y:S01]  /*45d0*/  FADD.FTZ R174, RZ, R171 ;  /* 0x000000abffae7221 */ /* 0x000fe20000010000 */
[-C--:B------:R-:W-:Y:S01]  /*45e0*/  FMUL.FTZ R166, R145, R160.reuse ;  /* 0x000000a091a67220 */ /* 0x080fe20000410000 */
[C---:B------:R-:W-:Y:S01]  /*45f0*/  FFMA.FTZ R53, R144.reuse, R160, R53 ;  /* 0x000000a090357223 */ /* 0x040fe20000010035 */
[----:B------:R-:W-:Y:S01]  /*4600*/  FADD.FTZ R168, R113, R168 ;  /* 0x000000a871a87221 */ /* 0x000fe20000010000 */
[C---:B------:R-:W-:Y:S01]  /*4610*/  FMUL.FTZ R178, R183.reuse, R174 ;  /* 0x000000aeb7b27220 */ /* 0x040fe20000410000 */
[----:B------:R-:W-:Y:S01]  /*4620*/  FFMA.FTZ R166, R144, R55, -R166 ;  /* 0x0000003790a67223 */ /* 0x000fe200000108a6 */
[CC--:B------:R-:W-:Y:S01]  /*4630*/  FMUL.FTZ R160, R150.reuse, R53.reuse ;  /* 0x0000003596a07220 */ /* 0x0c0fe20000410000 */
        /* <DEDUP_REMOVED lines=43> */
[----:B------:R-:W-:Y:S01]  /*48f0*/  FFMA.FTZ R166, R186, R55, R157 ;  /* 0x00000037baa67223 */ /* 0x000fe2000001009d */
        /* <DEDUP_REMOVED lines=27> */
[----:B------:R-:W-:Y:S01]  /*4ab0*/  FFMA.FTZ R158, R194, R205, -R158 ;  /* 0x000000cdc29e7223 */ /* 0x000fe2000001089e */
[----:B------:R-:W-:Y:S01]  /*4ac0*/  FFMA.FTZ R157, R149, R157, R160 ;  /* 0x0000009d959d7223 */ /* 0x000fe200000100a0 */
[C---:B------:R-:W-:Y:S01]  /*4ad0*/  FMUL.FTZ R52, R192.reuse, R177 ;  /* 0x000000b1c0347220 */ /* 0x040fe20000410000 */
[----:B------:R-:W3:Y:S01]  /*4ae0*/  SHFL.UP PT, R165, R54, 0x1, RZ ;  /* 0x0420000036a57989 */ /* 0x000ee200000e00ff */
[----:B------:R-:W-:Y:S01]  /*4af0*/  FMUL.FTZ R205, R192, R171 ;  /* 0x000000abc0cd7220 */ /* 0x000fe20000410000 */
[C---:B------:R-:W-:Y:S01]  /*4b00*/  FMUL.FTZ R163, R140.reuse, R157 ;  /* 0x0000009d8ca37220 */ /* 0x040fe20000410000 */
[----:B------:R-:W-:Y:S01]  /*4b10*/  FMUL.FTZ R160, R140, R55 ;  /* 0x000000378ca07220 */ /* 0x000fe20000410000 */
[C---:B------:R-:W-:Y:S01]  /*4b20*/  FFMA.FTZ R171, R194.reuse, R171, R52 ;  /* 0x000000abc2ab7223 */ /* 0x040fe20000010034 */
[----:B------:R-:W-:Y:S01]  /*4b30*/  FFMA.FTZ R205, R194, R177, -R205 ;  /* 0x000000b1c2cd7223 */ /* 0x000fe200000108cd */
[C---:B------:R-:W-:Y:S01]  /*4b40*/  FFMA.FTZ R52, R132.reuse, R55, -R163 ;  /* 0x0000003784347223 */ /* 0x040fe200000108a3 */
[----:B------:R-:W-:Y:S01]  /*4b50*/  FFMA.FTZ R55, R132, R157, R160 ;  /* 0x0000009d84377223 */ /* 0x000fe200000100a0 */
[C---:B------:R-:W-:Y:S01]  /*4b60*/  FMUL.FTZ R174, R195.reuse, R158 ;  /* 0x0000009ec3ae7220 */ /* 0x040fe20000410000 */
[----:B------:R-:W-:Y:S01]  /*4b70*/  FADD.FTZ R168, R170, R205 ;  /* 0x000000cdaaa87221 */ /* 0x000fe20000010000 */
[C---:B------:R-:W-:Y:S01]  /*4b80*/  FMUL.FTZ R163, R195.reuse, R156 ;  /* 0x0000009cc3a37220 */ /* 0x040fe20000410000 */
[----:B------:R-:W-:Y:S01]  /*4b90*/  FADD.FTZ R160, R172, R171 ;  /* 0x000000abaca07221 */ /* 0x000fe20000010000 */
[----:B------:R-:W4:Y:S01]  /*4ba0*/  SHFL.UP PT, R157, R55, 0x1, RZ ;  /* 0x04200000379d7989 */ /* 0x000f2200000e00ff */
        /* <DEDUP_REMOVED lines=11> */
[-C--:B---3--:R-:W-:Y:S01]  /*4c60*/  FFMA.FTZ R163, R52, R165.reuse, -R163 ;  /* 0x000000a534a37223 */ /* 0x088fe200000108a3 */
[----:B------:R-:W-:Y:S01]  /*4c70*/  FFMA.FTZ R166, R55, R165, R166 ;  /* 0x000000a537a67223 */ /* 0x000fe200000100a6 */
[----:B------:R-:W-:Y:S01]  /*4c80*/  FFMA.FTZ R168, R186, R171, R205 ;  /* 0x000000abbaa87223 */ /* 0x000fe200000100cd */
[----:B------:R-:W-:Y:S01]  /*4c90*/  FADD.FTZ R205, R173, R160 ;  /* 0x000000a0adcd7221 */ /* 0x000fe20000010000 */
[----:B------:R-:W-:Y:S01]  /*4ca0*/  FADD.FTZ R165, R175, R158 ;  /* 0x0000009eafa57221 */ /* 0x000fe20000010000 */
[----:B------:R-:W-:Y:S01]  /*4cb0*/  @P1 FADD.FTZ R53, R53, R166 ;  /* 0x000000a635351221 */ /* 0x000fe20000010000 */
[----:B------:R-:W-:Y:S01]  /*4cc0*/  @P1 FADD.FTZ R54, R54, R163 ;  /* 0x000000a336361221 */ /* 0x000fe20000010000 */
[C---:B------:R-:W-:Y:S01]  /*4cd0*/  FMUL.FTZ R158, R198.reuse, R205 ;  /* 0x000000cdc69e7220 */ /* 0x040fe20000410000 */
[----:B------:R-:W-:Y:S01]  /*4ce0*/  FMUL.FTZ R171, R198, R171 ;  /* 0x000000abc6ab7220 */ /* 0x000fe20000410000 */
[----:B------:R-:W-:Y:S01]  /*4cf0*/  ISETP.NE.AND P3, PT, R197, 0x1f, PT ;  /* 0x0000001fc500780c */ /* 0x000fe20003f65270 */
[----:B------:R-:W1:Y:S01]  /*4d00*/  SHFL.UP PT, R163, R53, 0x2, RZ ;  /* 0x0440000035a37989 */ /* 0x000e6200000e00ff */
[----:B------:R-:W-:Y:S01]  /*4d10*/  FFMA.FTZ R174, R186, R165, R158 ;  /* 0x000000a5baae7223 */ /* 0x000fe2000001009e */
[----:B----4-:R-:W-:Y:S01]  /*4d20*/  FMUL.FTZ R158, R52, R157 ;  /* 0x0000009d349e7220 */ /* 0x010fe20000410000 */
[----:B------:R-:W-:Y:S01]  /*4d30*/  FFMA.FTZ R166, R186, R177, -R171 ;  /* 0x000000b1baa67223 */ /* 0x000fe200000108ab */
[----:B------:R-:W3:Y:S01]  /*4d40*/  SHFL.UP PT, R160, R54, 0x2, RZ ;  /* 0x0440000036a07989 */ /* 0x000ee200000e00ff */
[C---:B------:R-:W-:Y:S01]  /*4d50*/  FMUL.FTZ R157, R55.reuse, R157 ;  /* 0x0000009d379d7220 */ /* 0x040fe20000410000 */
[----:B-----5:R-:W-:Y:S01]  /*4d60*/  @P1 FFMA.FTZ R55, R55, R156, R158 ;  /* 0x0000009c37371223 */ /* 0x020fe2000001009e */
[----:B------:R-:W-:Y:S01]  /*4d70*/  FMUL.FTZ R165, R198, R165 ;  /* 0x000000a5c6a57220 */ /* 0x000fe20000410000 */
[----:B------:R-:W-:Y:S01]  /*4d80*/  FMUL.FTZ R178, R183, R166 ;  /* 0x000000a6b7b27220 */ /* 0x000fe20000410000 */
[----:B------:R-:W-:Y:S01]  /*4d90*/  @P1 FFMA.FTZ R52, R52, R156, -R157 ;  /* 0x0000009c34341223 */ /* 0x000fe2000001089d */
[----:B------:R-:W-:Y:S01]  /*4da0*/  FADD.FTZ R174, R179, R174 ;  /* 0x000000aeb3ae7221 */ /* 0x000fe20000010000 */
[----:B------:R-:W4:Y:S01]  /*4db0*/  SHFL.UP PT, R157, R55, 0x2, RZ ;  /* 0x04400000379d7989 */ /* 0x000f2200000e00ff */
[----:B------:R-:W-:Y:S01]  /*4dc0*/  FFMA.FTZ R165, R186, R205, -R165 ;  /* 0x000000cdbaa57223 */ /* 0x000fe200000108a5 */
[-C--:B------:R-:W-:Y:S01]  /*4dd0*/  FFMA.FTZ R171, R181, R168.reuse, R178 ;  /* 0x000000a8b5ab7223 */ /* 0x080fe200000100b2 */
[C---:B------:R-:W-:Y:S01]  /*4de0*/  FMUL.FTZ R168, R183.reuse, R168 ;  /* 0x000000a8b7a87220 */ /* 0x040fe20000410000 */
[----:B------:R-:W5:Y:S01]  /*4df0*/  SHFL.UP PT, R156, R52, 0x2, RZ ;  /* 0x04400000349c7989 */ /* 0x000f6200000e00ff */
[----:B------:R-:W-:Y:S01]  /*4e00*/  FADD.FTZ R158, R176, R165 ;  /* 0x000000a5b09e7221 */ /* 0x000fe20000010000 */
[----:B------:R-:W-:Y:S01]  /*4e10*/  FMUL.FTZ R165, R183, R174 ;  /* 0x000000aeb7a57220 */ /* 0x000fe20000410000 */
[----:B------:R-:W-:Y:S01]  /*4e20*/  FFMA.FTZ R177, R181, R166, -R168 ;  /* 0x000000a6b5b17223 */ /* 0x000fe200000108a8 */
[----:B------:R-:W-:Y:S01]  /*4e30*/  ISETP.GE.AND P1, PT, R78, 0x2, PT ;  /* 0x000000024e00780c */ /* 0x000fe20003f26270 */
[-C--:B------:R-:W-:Y:S01]  /*4e40*/  FMUL.FTZ R166, R183, R158.reuse ;  /* 0x0000009eb7a67220 */ /* 0x080fe20000410000 */
[C---:B------:R-:W-:Y:S01]  /*4e50*/  FFMA.FTZ R168, R181.reuse, R158, -R165 ;  /* 0x0000009eb5a87223 */ /* 0x040fe200000108a5 */
[----:B------:R-:W-:Y:S01]  /*4e60*/  FMUL.FTZ R205, R184, R177 ;  /* 0x000000b1b8cd7220 */ /* 0x000fe20000410000 */
[----:B------:R-:W-:Y:S01]  /*4e70*/  UISETP.GE.AND UP0, UPT, UR15, UR20, UPT ;  /* 0x000000140f00728c */ /* 0x000fe2000bf06270 */
[----:B------:R-:W-:Y:S01]  /*4e80*/  FFMA.FTZ R166, R181, R174, R166 ;  /* 0x000000aeb5a67223 */ /* 0x000fe200000100a6 */
[----:B-1----:R-:W-:Y:S01]  /*4e90*/  FMUL.FTZ R158, R52, R163 ;  /* 0x000000a3349e7220 */ /* 0x002fe20000410000 */
[----:B------:R-:W-:Y:S01]  /*4ea0*/  FFMA.FTZ R174, R182, R171, R205 ;  /* 0x000000abb6ae7223 */ /* 0x000fe200000100cd */
[----:B------:R-:W-:Y:S01]  /*4eb0*/  FMUL.FTZ R165, R55, R163 ;  /* 0x000000a337a57220 */ /* 0x000fe20000410000 */
[----:B------:R-:W-:Y:S01]  /*4ec0*/  FMUL.FTZ R205, R184, R171 ;  /* 0x000000abb8cd7220 */ /* 0x000fe20000410000 */
[----:B------:R-:W-:Y:S01]  /*4ed0*/  FADD.FTZ R171, R187, R168 ;  /* 0x000000a8bbab7221 */ /* 0x000fe20000010000 */
[-C--:B---3--:R-:W-:Y:S01]  /*4ee0*/  FFMA.FTZ R158, R55, R160.reuse, R158 ;  /* 0x000000a0379e7223 */ /* 0x088fe2000001009e */
[----:B------:R-:W-:Y:S01]  /*4ef0*/  FFMA.FTZ R165, R52, R160, -R165 ;  /* 0x000000a034a57223 */ /* 0x000fe200000108a5 */
[----:B------:R-:W-:Y:S01]  /*4f00*/  FADD.FTZ R163, R185, R166 ;  /* 0x000000a6b9a37221 */ /* 0x000fe20000010000 */
[----:B------:R-:W-:Y:S01]  /*4f10*/  FMUL.FTZ R160, R184, R171 ;  /* 0x000000abb8a07220 */ /* 0x000fe20000410000 */
[----:B------:R-:W-:Y:S01]  /*4f20*/  @P1 FADD.FTZ R53, R53, R158 ;  /* 0x0000009e35351221 */ /* 0x000fe20000010000 */
[----:B----4-:R-:W-:Y:S01]  /*4f30*/  FMUL.FTZ R158, R52, R157 ;  /* 0x0000009d349e7220 */ /* 0x010fe20000410000 */
[----:B------:R-:W-:Y:S01]  /*4f40*/  @P1 FADD.FTZ R54, R54, R165 ;  /* 0x000000a536361221 */ /* 0x000fe20000010000 */
[----:B------:R-:W-:Y:S01]  /*4f50*/  FFMA.FTZ R168, R182, R163, R160 ;  /* 0x000000a3b6a87223 */ /* 0x000fe200000100a0 */
[C---:B------:R-:W-:Y:S01]  /*4f60*/  FMUL.FTZ R157, R55.reuse, R157 ;  /* 0x0000009d379d7220 */ /* 0x040fe20000410000 */
[----:B------:R-:W1:Y:S01]  /*4f70*/  SHFL.UP PT, R160, R53, 0x4, RZ ;  /* 0x0480000035a07989 */ /* 0x000e6200000e00ff */
[-C--:B-----5:R-:W-:Y:S01]  /*4f80*/  @P1 FFMA.FTZ R55, R55, R156.reuse, R158 ;  /* 0x0000009c37371223 */ /* 0x0a0fe2000001009e */
[----:B------:R-:W-:Y:S01]  /*4f90*/  FMUL.FTZ R163, R184, R163 ;  /* 0x000000a3b8a37220 */ /* 0x000fe20000410000 */
[----:B------:R-:W-:Y:S01]  /*4fa0*/  @P1 FFMA.FTZ R52, R52, R156, -R157 ;  /* 0x0000009c34341223 */ /* 0x000fe2000001089d */
[----:B------:R-:W3:Y:S01]  /*4fb0*/  SHFL.UP PT, R158, R54, 0x4, RZ ;  /* 0x04800000369e7989 */ /* 0x000ee200000e00ff */
[C---:B------:R-:W-:Y:S01]  /*4fc0*/  FFMA.FTZ R166, R182.reuse, R177, -R205 ;  /* 0x000000b1b6a67223 */ /* 0x040fe200000108cd */
[----:B------:R-:W-:Y:S01]  /*4fd0*/  FFMA.FTZ R163, R182, R171, -R163 ;  /* 0x000000abb6a37223 */ /* 0x000fe200000108a3 */
[----:B------:R-:W-:Y:S01]  /*4fe0*/  FADD.FTZ R168, R203, R168 ;  /* 0x000000a8cba87221 */ /* 0x000fe20000010000 */
[----:B------:R-:W4:Y:S01]  /*4ff0*/  SHFL.UP PT, R157, R55, 0x4, RZ ;  /* 0x04800000379d7989 */ /* 0x000f2200000e00ff */
[C---:B------:R-:W-:Y:S01]  /*5000*/  FMUL.FTZ R165, R191.reuse, R166 ;  /* 0x000000a6bfa57220 */ /* 0x040fe20000410000 */
[----:B------:R-:W-:Y:S01]  /*5010*/  FADD.FTZ R178, R204, R163 ;  /* 0x000000a3ccb27221 */ /* 0x000fe20000010000 */
[-C--:B------:R-:W-:Y:S01]  /*5020*/  FMUL.FTZ R180, R191, R174.reuse ;  /* 0x000000aebfb47220 */ /* 0x080fe20000410000 */
[----:B------:R-:W5:Y:S01]  /*5030*/  SHFL.UP PT, R156, R52, 0x4, RZ ;  /* 0x04800000349c7989 */ /* 0x000f6200000e00ff */
[----:B------:R-:W-:Y:S01]  /*5040*/  FFMA.FTZ R165, R189, R174, R165 ;  /* 0x000000aebda57223 */ /* 0x000fe200000100a5 */
[C---:B------:R-:W-:Y:S01]  /*5050*/  FMUL.FTZ R171, R191.reuse, R178 ;  /* 0x000000b2bfab7220 */ /* 0x040fe20000410000 */
[----:B------:R-:W-:Y:S01]  /*5060*/  ISETP.GE.AND P1, PT, R78, 0x4, PT ;  /* 0x000000044e00780c */ /* 0x000fe20003f26270 */
[----:B------:R-:W-:Y:S01]  /*5070*/  FMUL.FTZ R177, R191, R168 ;  /* 0x000000a8bfb17220 */ /* 0x000fe20000410000 */
[C---:B------:R-:W-:Y:S01]  /*5080*/  FFMA.FTZ R163, R189.reuse, R166, -R180 ;  /* 0x000000a6bda37223 */ /* 0x040fe200000108b4 */
[C---:B------:R-:W-:Y:S01]  /*5090*/  FFMA.FTZ R168, R189.reuse, R168, R171 ;  /* 0x000000a8bda87223 */ /* 0x040fe200000100ab */
[C---:B------:R-:W-:Y:S01]  /*50a0*/  FMUL.FTZ R171, R188.reuse, R165 ;  /* 0x000000a5bcab7220 */ /* 0x040fe20000410000 */
[----:B------:R-:W-:Y:S01]  /*50b0*/  FFMA.FTZ R177, R189, R178, -R177 ;  /* 0x000000b2bdb17223 */ /* 0x000fe200000108b1 */
[-C--:B------:R-:W-:Y:S01]  /*50c0*/  FMUL.FTZ R205, R188, R163.reuse ;  /* 0x000000a3bccd7220 */ /* 0x080fe20000410000 */
[----:B------:R-:W-:Y:S01]  /*50d0*/  ULEA UR18, UR6, UR24, 0x4 ;  /* 0x0000001806127291 */ /* 0x000fe2000f8e20ff */
[----:B------:R-:W-:Y:S01]  /*50e0*/  FFMA.FTZ R171, R190, R163, -R171 ;  /* 0x000000a3beab7223 */ /* 0x000fe200000108ab */
[-C--:B-1----:R-:W-:Y:S01]  /*50f0*/  FMUL.FTZ R166, R52, R160.reuse ;  /* 0x000000a034a67220 */ /* 0x082fe20000410000 */
[C---:B------:R-:W-:Y:S01]  /*5100*/  FMUL.FTZ R163, R55.reuse, R160 ;  /* 0x000000a037a37220 */ /* 0x040fe20000410000 */
[----:B------:R-:W-:Y:S01]  /*5110*/  FADD.FTZ R177, R202, R177 ;  /* 0x000000b1cab17221 */ /* 0x000fe20000010000 */
[----:B------:R-:W-:Y:S01]  /*5120*/  FFMA.FTZ R205, R190, R165, R205 ;  /* 0x000000a5becd7223 */ /* 0x000fe200000100cd */
[-C--:B---3--:R-:W-:Y:S01]  /*5130*/  FFMA.FTZ R166, R55, R158.reuse, R166 ;  /* 0x0000009e37a67223 */ /* 0x088fe200000100a6 */
[----:B------:R-:W-:Y:S01]  /*5140*/  FADD.FTZ R165, R201, R168 ;  /* 0x000000a8c9a57221 */ /* 0x000fe20000010000 */
[----:B------:R-:W-:Y:S01]  /*5150*/  FFMA.FTZ R163, R52, R158, -R163 ;  /* 0x0000009e34a37223 */ /* 0x000fe200000108a3 */
[----:B------:R-:W-:Y:S01]  /*5160*/  FMUL.FTZ R168, R188, R177 ;  /* 0x000000b1bca87220 */ /* 0x000fe20000410000 */
[-C--:B----4-:R-:W-:Y:S01]  /*5170*/  FMUL.FTZ R158, R52, R157.reuse ;  /* 0x0000009d349e7220 */ /* 0x090fe20000410000 */
[----:B------:R-:W-:Y:S01]  /*5180*/  @P1 FADD.FTZ R53, R53, R166 ;  /* 0x000000a635351221 */ /* 0x000fe20000010000 */
[C---:B------:R-:W-:Y:S01]  /*5190*/  FMUL.FTZ R157, R55.reuse, R157 ;  /* 0x0000009d379d7220 */ /* 0x040fe20000410000 */
[-C--:B------:R-:W-:Y:S01]  /*51a0*/  FFMA.FTZ R168, R190, R165.reuse, R168 ;  /* 0x000000a5bea87223 */ /* 0x080fe200000100a8 */
[-C--:B-----5:R-:W-:Y:S01]  /*51b0*/  @P1 FFMA.FTZ R55, R55, R156.reuse, R158 ;  /* 0x0000009c37371223 */ /* 0x0a0fe2000001009e */
[----:B------:R-:W-:Y:S01]  /*51c0*/  @P1 FADD.FTZ R54, R54, R163 ;  /* 0x000000a336361221 */ /* 0x000fe20000010000 */
[----:B------:R-:W-:Y:S01]  /*51d0*/  FMUL.FTZ R165, R188, R165 ;  /* 0x000000a5bca57220 */ /* 0x000fe20000410000 */
[----:B------:R-:W1:Y:S01]  /*51e0*/  SHFL.UP PT, R160, R53, 0x8, RZ ;  /* 0x0500000035a07989 */ /* 0x000e6200000e00ff */
[----:B------:R-:W-:Y:S01]  /*51f0*/  @P1 FFMA.FTZ R52, R52, R156, -R157 ;  /* 0x0000009c34341223 */ /* 0x000fe2000001089d */
[----:B------:R-:W-:Y:S01]  /*5200*/  FADD.FTZ R168, R199, R168 ;  /* 0x000000a8c7a87221 */ /* 0x000fe20000010000 */
[----:B------:R-:W-:Y:S01]  /*5210*/  FFMA.FTZ R165, R190, R177, -R165 ;  /* 0x000000b1bea57223 */ /* 0x000fe200000108a5 */
[----:B------:R-:W3:Y:S01]  /*5220*/  SHFL.UP PT, R158, R54, 0x8, RZ ;  /* 0x05000000369e7989 */ /* 0x000ee200000e00ff */
[C---:B------:R-:W-:Y:S01]  /*5230*/  FMUL.FTZ R174, R150.reuse, R205 ;  /* 0x000000cd96ae7220 */ /* 0x040fe20000410000 */
[-C--:B------:R-:W-:Y:S01]  /*5240*/  FMUL.FTZ R178, R150, R168.reuse ;  /* 0x000000a896b27220 */ /* 0x080fe20000410000 */
[----:B------:R-:W-:Y:S01]  /*5250*/  FADD.FTZ R165, R200, R165 ;  /* 0x000000a5c8a57221 */ /* 0x000fe20000010000 */
[----:B------:R-:W4:Y:S01]  /*5260*/  SHFL.UP PT, R157, R55, 0x8, RZ ;  /* 0x05000000379d7989 */ /* 0x000f2200000e00ff */
[CC--:B------:R-:W-:Y:S01]  /*5270*/  FMUL.FTZ R166, R150.reuse, R171.reuse ;  /* 0x000000ab96a67220 */ /* 0x0c0fe20000410000 */
[C---:B------:R-:W-:Y:S01]  /*5280*/  FFMA.FTZ R174, R151.reuse, R171, -R174 ;  /* 0x000000ab97ae7223 */ /* 0x040fe200000108ae */
[-C--:B------:R-:W-:Y:S01]  /*5290*/  FMUL.FTZ R163, R150, R165.reuse ;  /* 0x000000a596a37220 */ /* 0x080fe20000410000 */
[----:B------:R-:W5:Y:S01]  /*52a0*/  SHFL.UP PT, R156, R52, 0x8, RZ ;  /* 0x05000000349c7989 */ /* 0x000f6200000e00ff */
[C---:B------:R-:W-:Y:S01]  /*52b0*/  FFMA.FTZ R165, R151.reuse, R165, -R178 ;  /* 0x000000a597a57223 */ /* 0x040fe200000108b2 */
[C---:B------:R-:W-:Y:S01]  /*52c0*/  FFMA.FTZ R166, R151.reuse, R205, R166 ;  /* 0x000000cd97a67223 */ /* 0x040fe200000100a6 */
[----:B------:R-:W-:Y:S01]  /*52d0*/  FFMA.FTZ R168, R151, R168, R163 ;  /* 0x000000a897a87223 */ /* 0x000fe200000100a3 */
[----:B------:R-:W-:Y:S01]  /*52e0*/  FMUL.FTZ R163, R145, R174 ;  /* 0x000000ae91a37220 */ /* 0x000fe20000410000 */
[----:B------:R-:W-:Y:S01]  /*52f0*/  FADD.FTZ R165, R146, R165 ;  /* 0x000000a592a57221 */ /* 0x000fe20000010000 */
[----:B------:R-:W-:Y:S01]  /*5300*/  ISETP.GE.AND P1, PT, R78, 0x8, PT ;  /* 0x000000084e00780c */ /* 0x000fe20003f26270 */
[----:B------:R-:W-:Y:S01]  /*5310*/  FADD.FTZ R168, R147, R168 ;  /* 0x000000a893a87221 */ /* 0x000fe20000010000 */
[-C--:B------:R-:W-:Y:S01]  /*5320*/  FFMA.FTZ R171, R144, R166.reuse, R163 ;  /* 0x000000a690ab7223 */ /* 0x080fe200000100a3 */
[CC--:B------:R-:W-:Y:S01]  /*5330*/  FMUL.FTZ R163, R145.reuse, R165.reuse ;  /* 0x000000a591a37220 */ /* 0x0c0fe20000410000 */
[C---:B------:R-:W-:Y:S01]  /*5340*/  FMUL.FTZ R177, R145.reuse, R166 ;  /* 0x000000a691b17220 */ /* 0x040fe20000410000 */
[----:B------:R-:W-:Y:S01]  /*5350*/  FMUL.FTZ R178, R145, R168 ;  /* 0x000000a891b27220 */ /* 0x000fe20000410000 */
[----:B-1----:R-:W-:Y:S01]  /*5360*/  FMUL.FTZ R166, R52, R160 ;  /* 0x000000a034a67220 */ /* 0x002fe20000410000 */
[C---:B------:R-:W-:Y:S01]  /*5370*/  FFMA.FTZ R168, R144.reuse, R168, R163 ;  /* 0x000000a890a87223 */ /* 0x040fe200000100a3 */
[C---:B------:R-:W-:Y:S01]  /*5380*/  FMUL.FTZ R163, R55.reuse, R160 ;  /* 0x000000a037a37220 */ /* 0x040fe20000410000 */
[C---:B------:R-:W-:Y:S01]  /*5390*/  FFMA.FTZ R165, R144.reuse, R165, -R178 ;  /* 0x000000a590a57223 */ /* 0x040fe200000108b2 */
[C---:B---3--:R-:W-:Y:S01]  /*53a0*/  FFMA.FTZ R166, R55.reuse, R158, R166 ;  /* 0x0000009e37a67223 */ /* 0x048fe200000100a6 */
[----:B------:R-:W-:Y:S01]  /*53b0*/  FFMA.FTZ R177, R144, R174, -R177 ;  /* 0x000000ae90b17223 */ /* 0x000fe200000108b1 */
[----:B------:R-:W-:Y:S01]  /*53c0*/  FFMA.FTZ R163, R52, R158, -R163 ;  /* 0x0000009e34a37223 */ /* 0x000fe200000108a3 */
[----:B------:R-:W-:Y:S01]  /*53d0*/  FADD.FTZ R165, R142, R165 ;  /* 0x000000a58ea57221 */ /* 0x000fe20000010000 */
        /* <DEDUP_REMOVED lines=8> */
[C---:B------:R-:W-:Y:S01]  /*5460*/  FMUL.FTZ R205, R133.reuse, R165 ;  /* 0x000000a585cd7220 */ /* 0x040fe20000410000 */
[C---:B------:R-:W-:Y:S01]  /*5470*/  FMUL.FTZ R163, R133.reuse, R177 ;  /* 0x000000b185a37220 */ /* 0x040fe20000410000 */
[CC--:B------:R-:W-:Y:S01]  /*5480*/  FMUL.FTZ R174, R133.reuse, R168.reuse ;  /* 0x000000a885ae7220 */ /* 0x0c0fe20000410000 */
[----:B------:R-:W3:Y:S01]  /*5490*/  SHFL.UP PT, R157, R55, 0x10, RZ ;  /* 0x06000000379d7989 */ /* 0x000ee200000e00ff */
[-C--:B------:R-:W-:Y:S01]  /*54a0*/  FMUL.FTZ R166, R133, R171.reuse ;  /* 0x000000ab85a67220 */ /* 0x080fe20000410000 */
[C---:B------:R-:W-:Y:S01]  /*54b0*/  FFMA.FTZ R205, R134.reuse, R168, R205 ;  /* 0x000000a886cd7223 */ /* 0x040fe200000100cd */
[C---:B------:R-:W-:Y:S01]  /*54c0*/  FFMA.FTZ R163, R134.reuse, R171, R163 ;  /* 0x000000ab86a37223 */ /* 0x040fe200000100a3 */
[----:B------:R-:W4:Y:S01]  /*54d0*/  SHFL.UP PT, R158, R54, 0x10, RZ ;  /* 0x06000000369e7989 */ /* 0x000f2200000e00ff */
[C---:B------:R-:W-:Y:S01]  /*54e0*/  FFMA.FTZ R165, R134.reuse, R165, -R174 ;  /* 0x000000a586a57223 */ /* 0x040fe200000108ae */
[----:B------:R-:W-:Y:S01]  /*54f0*/  FFMA.FTZ R166, R134, R177, -R166 ;  /* 0x000000b186a67223 */ /* 0x000fe200000108a6 */
[----:B------:R-:W-:Y:S01]  /*5500*/  FADD.FTZ R205, R128, R205 ;  /* 0x000000cd80cd7221 */ /* 0x000fe20000010000 */
[----:B------:R-:W5:Y:S01]  /*5510*/  SHFL.UP PT, R156, R52, 0x10, RZ ;  /* 0x06000000349c7989 */ /* 0x000f6200000e00ff */
[----:B------:R-:W-:Y:S01]  /*5520*/  ISETP.GE.AND P1, PT, R78, 0x10, PT ;  /* 0x000000104e00780c */ /* 0x000fe20003f26270 */
        /* <DEDUP_REMOVED lines=9> */
[----:B------:R-:W-:Y:S01]  /*55c0*/  BSSY.RECONVERGENT B0, `(.L_x_13970) ;  /* 0x000003b000007945 */ /* 0x000fe20003800200 */
[CC--:B-1----:R-:W-:Y:S01]  /*55d0*/  FMUL.FTZ R166, R52.reuse, R160.reuse ;  /* 0x000000a034a67220 */ /* 0x0c2fe20000410000 */
[----:B------:R-:W-:Y:S01]  /*55e0*/  FMUL.FTZ R165, R55, R160 ;  /* 0x000000a037a57220 */ /* 0x000fe20000410000 */
[----:B------:R-:W-:Y:S01]  /*55f0*/  FADD.FTZ R174, R125, R174 ;  /* 0x000000ae7dae7221 */ /* 0x000fe20000010000 */
[----:B------:R-:W-:Y:S01]  /*5600*/  FADD.FTZ R168, R129, R168 ;  /* 0x000000a881a87221 */ /* 0x000fe20000010000 */
[CC--:B---3--:R-:W-:Y:S01]  /*5610*/  FMUL.FTZ R163, R52.reuse, R157.reuse ;  /* 0x0000009d34a37220 */ /* 0x0c8fe20000410000 */
[C---:B------:R-:W-:Y:S01]  /*5620*/  FMUL.FTZ R157, R55.reuse, R157 ;  /* 0x0000009d379d7220 */ /* 0x040fe20000410000 */
[----:B--2---:R-:W-:Y:S01]  /*5630*/  SHFL.IDX PT, R3, R3, RZ, 0x1f ;  /* 0x00001fff03037589 */ /* 0x004fe200000e0000 */
[-C--:B----4-:R-:W-:Y:S01]  /*5640*/  FFMA.FTZ R166, R55, R158.reuse, R166 ;  /* 0x0000009e37a67223 */ /* 0x090fe200000100a6 */
[----:B------:R-:W-:-:S02]  /*5650*/  FFMA.FTZ R165, R52, R158, -R165 ;  /* 0x0000009e34a57223 */ /* 0x000fc400000108a5 */
[----:B------:R-:W-:Y:S01]  /*5660*/  SHFL.IDX PT, R2, R2, RZ, 0x1f ;  /* 0x00001fff02027589 */ /* 0x000fe200000e0000 */
[-C--:B-----5:R-:W-:Y:S01]  /*5670*/  @P1 FFMA.FTZ R55, R55, R156.reuse, R163 ;  /* 0x0000009c37371223 */ /* 0x0a0fe200000100a3 */
[----:B------:R-:W-:Y:S01]  /*5680*/  @P1 FFMA.FTZ R52, R52, R156, -R157 ;  /* 0x0000009c34341223 */ /* 0x000fe2000001089d */
[C---:B------:R-:W-:Y:S01]  /*5690*/  FMUL.FTZ R157, R137.reuse, R171 ;  /* 0x000000ab899d7220 */ /* 0x040fe20000410000 */
[CC--:B------:R-:W-:Y:S01]  /*56a0*/  FMUL.FTZ R156, R137.reuse, R177.reuse ;  /* 0x000000b1899c7220 */ /* 0x0c0fe20000410000 */
[C---:B------:R-:W-:Y:S01]  /*56b0*/  FMUL.FTZ R163, R137.reuse, R168 ;  /* 0x000000a889a37220 */ /* 0x040fe20000410000 */
[----:B------:R-:W-:Y:S01]  /*56c0*/  @P1 FADD.FTZ R54, R54, R165 ;  /* 0x000000a536361221 */ /* 0x000fe20000010000 */
[C---:B------:R-:W-:Y:S01]  /*56d0*/  FFMA.FTZ R158, R138.reuse, R177, -R157 ;  /* 0x000000b18a9e7223 */ /* 0x040fe2000001089d */
[----:B------:R-:W1:Y:S01]  /*56e0*/  SHFL.UP PT, R55, R55, 0x1, RZ ;  /* 0x0420000037377989 */ /* 0x000e6200000e00ff */
[----:B------:R-:W-:Y:S01]  /*56f0*/  FMUL.FTZ R157, R137, R174 ;  /* 0x000000ae899d7220 */ /* 0x000fe20000410000 */
[C---:B------:R-:W-:Y:S01]  /*5700*/  FFMA.FTZ R156, R138.reuse, R171, R156 ;  /* 0x000000ab8a9c7223 */ /* 0x040fe2000001009c */
[----:B------:R-:W-:Y:S01]  /*5710*/  FMUL.FTZ R160, R139, R158 ;  /* 0x0000009e8ba07220 */ /* 0x000fe20000410000 */
[----:B------:R-:W2:Y:S01]  /*5720*/  SHFL.UP PT, R52, R52, 0x1, RZ ;  /* 0x0420000034347989 */ /* 0x000ea200000e00ff */
[C---:B------:R-:W-:Y:S01]  /*5730*/  FFMA.FTZ R157, R138.reuse, R168, R157 ;  /* 0x000000a88a9d7223 */ /* 0x040fe2000001009d */
[----:B------:R-:W-:Y:S01]  /*5740*/  FFMA.FTZ R163, R138, R174, -R163 ;  /* 0x000000ae8aa37223 */ /* 0x000fe200000108a3 */
[-C--:B------:R-:W-:Y:S01]  /*5750*/  FFMA.FTZ R205, R141, R156.reuse, R160 ;  /* 0x0000009c8dcd7223 */ /* 0x080fe200000100a0 */
[----:B------:R-:W-:Y:S01]  /*5760*/  FMUL.FTZ R168, R139, R156 ;  /* 0x0000009c8ba87220 */ /* 0x000fe20000410000 */
[----:B------:R-:W-:Y:S01]  /*5770*/  FADD.FTZ R156, R130, R157 ;  /* 0x0000009d829c7221 */ /* 0x000fe20000010000 */
[----:B------:R-:W-:Y:S01]  /*5780*/  FADD.FTZ R160, R126, R163 ;  /* 0x000000a37ea07221 */ /* 0x000fe20000010000 */
[----:B------:R-:W-:Y:S01]  /*5790*/  @P1 FADD.FTZ R53, R53, R166 ;  /* 0x000000a635351221 */ /* 0x000fe20000010000 */
[----:B------:R-:W-:Y:S01]  /*57a0*/  FFMA.FTZ R207, R141, R158, -R168 ;  /* 0x0000009e8dcf7223 */ /* 0x000fe200000108a8 */
[C---:B------:R-:W-:Y:S01]  /*57b0*/  FMUL.FTZ R163, R139.reuse, R156 ;  /* 0x0000009c8ba37220 */ /* 0x040fe20000410000 */
[-C--:B------:R-:W-:Y:S01]  /*57c0*/  FMUL.FTZ R158, R139, R160.reuse ;  /* 0x000000a08b9e7220 */ /* 0x080fe20000410000 */
[----:B------:R-:W3:Y:S01]  /*57d0*/  SHFL.UP PT, R54, R54, 0x1, RZ ;  /* 0x0420000036367989 */ /* 0x000ee200000e00ff */
[----:B------:R-:W-:Y:S01]  /*57e0*/  PLOP3.LUT P1, PT, PT, PT, UP0, 0x80, 0x8 ;  /* 0x000000000008781c */ /* 0x000fe20003f2f008 */
[C---:B------:R-:W-:Y:S01]  /*57f0*/  FFMA.FTZ R160, R141.reuse, R160, -R163 ;  /* 0x000000a08da07223 */ /* 0x040fe200000108a3 */
[----:B------:R-:W-:Y:S01]  /*5800*/  FFMA.FTZ R158, R141, R156, R158 ;  /* 0x0000009c8d9e7223 */ /* 0x000fe2000001009e */
[----:B------:R-:W4:Y:S02]  /*5810*/  SHFL.UP PT, R53, R53, 0x1, RZ ;  /* 0x0420000035357989 */ /* 0x000f2400000e00ff */
[----:B------:R-:W-:Y:S01]  /*5820*/  FADD.FTZ R206, R127, R160 ;  /* 0x000000a07fce7221 */ /* 0x000fe20000010000 */
        /* <DEDUP_REMOVED lines=16> */
[C---:B------:R-:W-:Y:S01]  /*5930*/  FFMA.FTZ R205, R165.reuse, R205, -R52 ;  /* 0x000000cda5cd7223 */ /* 0x040fe20000010834 */
[----:B-1----:R-:W-:Y:S01]  /*5940*/  FFMA.FTZ R207, R165, R207, R158 ;  /* 0x000000cfa5cf7223 */ /* 0x002fe2000001009e */
[----:B------:R-:W-:Y:S01]  /*5950*/  FADD.FTZ R208, R208, R55 ;  /* 0x00000037d0d07221 */ /* 0x000fe20000010000 */
[----:B------:R-:W-:-:S07]  /*5960*/  FADD.FTZ R206, R206, R163 ;  /* 0x000000a3cece7221 */ /* 0x000fce0000010000 */
.L_x_13971:
[----:B------:R-:W-:Y:S05]  /*5970*/  BSYNC.RECONVERGENT B0 ;  /* 0x0000000000007941 */ /* 0x000fea0003800200 */
.L_x_13970:
        /* <DEDUP_REMOVED lines=27> */
[-C--:B--23--:R-:W-:Y:S01]  /*5b30*/  FFMA.FTZ R205, R205, R163.reuse, -R2 ;  /* 0x000000a3cdcd7223 */ /* 0x08cfe20000010802 */
[----:B-1----:R-:W-:Y:S01]  /*5b40*/  FFMA.FTZ R207, R207, R163, R156 ;  /* 0x000000a3cfcf7223 */ /* 0x002fe2000001009c */
[----:B------:R-:W-:Y:S01]  /*5b50*/  FADD.FTZ R208, R208, R3 ;  /* 0x00000003d0d07221 */ /* 0x000fe20000010000 */
[----:B------:R-:W-:-:S07]  /*5b60*/  FADD.FTZ R206, R206, R67 ;  /* 0x00000043cece7221 */ /* 0x000fce0000010000 */
.L_x_13973:
[----:B------:R-:W-:Y:S05]  /*5b70*/  BSYNC.RECONVERGENT B0 ;  /* 0x0000000000007941 */ /* 0x000fea0003800200 */
.L_x_13972:
        /* <DEDUP_REMOVED lines=16> */
.L_x_13975:
[----:B------:R-:W-:Y:S05]  /*5c80*/  BSYNC.RECONVERGENT B0 ;  /* 0x0000000000007941 */ /* 0x000fea0003800200 */
.L_x_13974:
        /* <DEDUP_REMOVED lines=16> */
.L_x_13977:
[----:B------:R-:W-:Y:S05]  /*5d90*/  BSYNC.RECONVERGENT B0 ;  /* 0x0000000000007941 */ /* 0x000fea0003800200 */
.L_x_13976:
        /* <DEDUP_REMOVED lines=18> */
.L_x_13979:
[----:B------:R-:W-:Y:S05]  /*5ec0*/  BSYNC.RECONVERGENT B0 ;  /* 0x0000000000007941 */ /* 0x000fea0003800200 */
.L_x_13978:
        /* <DEDUP_REMOVED lines=13> */
[C---:B------:R-:W-:Y:S01]  /*5fa0*/  FMUL.FTZ R3, R137.reuse, R2 ;  /* 0x0000000289037220 */ /* 0x040fe20000410000 */
[-C--:B------:R-:W-:Y:S01]  /*5fb0*/  FMUL.FTZ R67, R137, R160.reuse ;  /* 0x000000a089437220 */ /* 0x080fe20000410000 */
[----:B------:R-:W-:Y:S01]  /*5fc0*/  BSSY.RECONVERGENT B0, `(.L_x_13980) ;  /* 0x000021c000007945 */ /* 0x000fe20003800200 */
[----:B------:R-:W5:Y:S01]  /*5fd0*/  SHFL.DOWN PT, R180, R206, 0x1, 0x1f ;  /* 0x08201f00ceb47f89 */ /* 0x000f6200000e0000 */
[C---:B------:R-:W-:Y:S01]  /*5fe0*/  FFMA.FTZ R3, R138.reuse, R160, -R3 ;  /* 0x000000a08a037223 */ /* 0x040fe20000010803 */
[----:B------:R-:W-:-:S02]  /*5ff0*/  FFMA.FTZ R156, R138, R2, R67 ;  /* 0x000000028a9c7223 */ /* 0x000fc40000010043 */
[----:B------:R-:W5:Y:S01]  /*6000*/  SHFL.DOWN PT, R178, R208, 0x1, 0x1f ;  /* 0x08201f00d0b27f89 */ /* 0x000f6200000e0000 */
[----:B------:R-:W-:Y:S01]  /*6010*/  FADD.FTZ R67, R120, R3 ;  /* 0x0000000378437221 */ /* 0x000fe20000010000 */
[----:B------:R-:W-:Y:S02]  /*6020*/  FADD.FTZ R3, RZ, R156 ;  /* 0x0000009cff037221 */ /* 0x000fe40000010000 */
[----:B--23--:R-:W2:Y:S01]  /*6030*/  SHFL.IDX PT, R207, R207, RZ, 0x1f ;  /* 0x00001fffcfcf7589 */ /* 0x00cea200000e0000 */
[C---:B-1----:R-:W-:Y:S01]  /*6040*/  FMUL.FTZ R163, R135.reuse, R67 ;  /* 0x0000004387a37220 */ /* 0x042fe20000410000 */
[-C--:B------:R-:W-:Y:S01]  /*6050*/  FMUL.FTZ R156, R135, R3.reuse ;  /* 0x00000003879c7220 */ /* 0x080fe20000410000 */
[-C--:B0-----:R-:W-:Y:S02]  /*6060*/  @P1 FMUL.FTZ R171, R158, R168.reuse ;  /* 0x000000a89eab1220 */ /* 0x081fe40000410000 */
[----:B------:R-:W-:Y:S01]  /*6070*/  FFMA.FTZ R163, R136, R3, R163 ;  /* 0x0000000388a37223 */ /* 0x000fe200000100a3 */
[----:B------:R-:W0:Y:S01]  /*6080*/  SHFL.IDX PT, R205, R205, RZ, 0x1f ;  /* 0x00001fffcdcd7589 */ /* 0x000e2200000e0000 */
[----:B----4-:R-:W-:-:S03]  /*6090*/  @P1 FMUL.FTZ R165, R174, R168 ;  /* 0x000000a8aea51220 */ /* 0x010fc60000410000 */
[----:B------:R-:W1:Y:S01]  /*60a0*/  SHFL.IDX PT, R208, R208, RZ, 0x1f ;  /* 0x00001fffd0d07589 */ /* 0x000e6200000e0000 */
[-C--:B-----5:R-:W-:Y:S01]  /*60b0*/  @P1 FFMA.FTZ R171, R174, R166.reuse, R171 ;  /* 0x000000a6aeab1223 */ /* 0x0a0fe200000100ab */
[----:B------:R-:W-:Y:S01]  /*60c0*/  @P1 FFMA.FTZ R165, R158, R166, -R165 ;  /* 0x000000a69ea51223 */ /* 0x000fe200000108a5 */
[----:B------:R-:W-:Y:S01]  /*60d0*/  FFMA.FTZ R158, R136, R67, -R156 ;  /* 0x00000043889e7223 */ /* 0x000fe2000001089c */
[----:B------:R-:W-:Y:S01]  /*60e0*/  FADD.FTZ R156, RZ, R163 ;  /* 0x000000a3ff9c7221 */ /* 0x000fe20000010000 */
[----:B------:R-:W-:Y:S01]  /*60f0*/  @P1 FADD.FTZ R168, R180, R171 ;  /* 0x000000abb4a81221 */ /* 0x000fe20000010000 */
[----:B------:R-:W3:Y:S01]  /*6100*/  SHFL.IDX PT, R206, R206, RZ, 0x1f ;  /* 0x00001fffcece7589 */ /* 0x000ee200000e0000 */
[----:B------:R-:W-:Y:S01]  /*6110*/  FADD.FTZ R158, R119, R158 ;  /* 0x0000009e779e7221 */ /* 0x000fe20000010000 */
[----:B------:R-:W-:Y:S01]  /*6120*/  @P1 FADD.FTZ R166, R178, R165 ;  /* 0x000000a5b2a61221 */ /* 0x000fe20000010000 */
[-C--:B------:R-:W-:Y:S02]  /*6130*/  FMUL.FTZ R163, R168, R65.reuse ;  /* 0x00000041a8a37220 */ /* 0x080fe40000410000 */
[C---:B------:R-:W-:Y:S01]  /*6140*/  FMUL.FTZ R165, R133.reuse, R158 ;  /* 0x0000009e85a57220 */ /* 0x040fe20000410000 */
[----:B------:R-:W-:Y:S01]  /*6150*/  ISETP.NE.AND P1, PT, R80, RZ, PT ;  /* 0x000000ff5000720c */ /* 0x000fe20003f25270 */
[C---:B------:R-:W-:Y:S01]  /*6160*/  FMUL.FTZ R171, R166.reuse, R65 ;  /* 0x00000041a6ab7220 */ /* 0x040fe20000410000 */
[----:B------:R-:W-:Y:S01]  /*6170*/  FMUL.FTZ R65, R133, R156 ;  /* 0x0000009c85417220 */ /* 0x000fe20000410000 */
[----:B------:R-:W-:Y:S01]  /*6180*/  FFMA.FTZ R166, R166, R64, R163 ;  /* 0x00000040a6a67223 */ /* 0x000fe200000100a3 */
[----:B------:R-:W-:Y:S01]  /*6190*/  FFMA.FTZ R165, R134, R156, R165 ;  /* 0x0000009c86a57223 */ /* 0x000fe200000100a5 */
[----:B------:R-:W-:Y:S01]  /*61a0*/  FFMA.FTZ R64, R168, R64, -R171 ;  /* 0x00000040a8407223 */ /* 0x000fe200000108ab */
[----:B------:R-:W-:Y:S01]  /*61b0*/  FFMA.FTZ R163, R134, R158, -R65 ;  /* 0x0000009e86a37223 */ /* 0x000fe20000010841 */
[----:B------:R-:W-:-:S02]  /*61c0*/  FADD.FTZ R65, R159, R166 ;  /* 0x000000a69f417221 */ /* 0x000fc40000010000 */
        /* <DEDUP_REMOVED lines=120> */
[----:B--2---:R-:W-:Y:S01]  /*6950*/  FMUL.FTZ R148, R207, R55 ;  /* 0x00000037cf947220 */ /* 0x004fe20000410000 */
        /* <DEDUP_REMOVED lines=8> */
[----:B------:R-:W-:Y:S01]  /*69e0*/  FFMA.FTZ R52, R205, R52, -R146 ;  /* 0x00000034cd347223 */ /* 0x000fe20000010892 */
[C---:B------:R-:W-:Y:S01]  /*69f0*/  FFMA.FTZ R146, R144.reuse, R147, R201 ;  /* 0x0000009390927223 */ /* 0x040fe200000100c9 */
[----:B------:R-:W-:Y:S01]  /*6a00*/  FADD.FTZ R145, RZ, R195 ;  /* 0x000000c3ff917221 */ /* 0x000fe20000010000 */
[----:B------:R-:W-:Y:S01]  /*6a10*/  FFMA.FTZ R201, R144, R149, -R150 ;  /* 0x0000009590c97223 */ /* 0x000fe20000010896 */
[----:B------:R-:W-:Y:S01]  /*6a20*/  FADD.FTZ R151, R108, R151 ;  /* 0x000000976c977221 */ /* 0x000fe20000010000 */
[----:B------:R-:W-:Y:S01]  /*6a30*/  FADD.FTZ R143, R143, R146 ;  /* 0x000000928f8f7221 */ /* 0x000fe20000010000 */
[----:B------:R-:W-:Y:S01]  /*6a40*/  FMUL.FTZ R195, R140, R145 ;  /* 0x000000918cc37220 */ /* 0x000fe20000410000 */
[----:B------:R-:W-:Y:S01]  /*6a50*/  FADD.FTZ R142, R142, R201 ;  /* 0x000000c98e8e7221 */ /* 0x000fe20000010000 */
[----:B------:R-:W-:Y:S01]  /*6a60*/  FMUL.FTZ R144, R140, R151 ;  /* 0x000000978c907220 */ /* 0x000fe20000410000 */
[----:B------:R-:W-:Y:S01]  /*6a70*/  FFMA.FTZ R146, R0, R157, RZ ;  /* 0x0000009d00927223 */ /* 0x000fe200000100ff */
[----:B------:R-:W-:Y:S01]  /*6a80*/  FFMA.FTZ R140, R132, R151, -R195 ;  /* 0x00000097848c7223 */ /* 0x000fe200000108c3 */
[C---:B------:R-:W-:Y:S01]  /*6a90*/  FMUL.FTZ R195, R133.reuse, R142 ;  /* 0x0000008e85c37220 */ /* 0x040fe20000410000 */
[----:B------:R-:W-:Y:S01]  /*6aa0*/  FMUL.FTZ R133, R133, R143 ;  /* 0x0000008f85857220 */ /* 0x000fe20000410000 */
[----:B------:R-:W-:Y:S01]  /*6ab0*/  FFMA.FTZ R53, R205, R53, R54 ;  /* 0x00000035cd357223 */ /* 0x000fe20000010036 */
[----:B-1----:R-:W-:Y:S01]  /*6ac0*/  FADD.FTZ R54, R208, R199 ;  /* 0x000000c7d0367221 */ /* 0x002fe20000010000 */
[----:B------:R-:W-:Y:S01]  /*6ad0*/  FFMA.FTZ R199, R93, R160, R146 ;  /* 0x000000a05dc77223 */ /* 0x000fe20000010092 */
[C---:B------:R-:W-:Y:S01]  /*6ae0*/  FFMA.FTZ R195, R134.reuse, R143, R195 ;  /* 0x0000008f86c37223 */ /* 0x040fe200000100c3 */
[----:B------:R-:W-:Y:S01]  /*6af0*/  FFMA.FTZ R55, R205, R55, R148 ;  /* 0x00000037cd377223 */ /* 0x000fe20000010094 */
[----:B------:R-:W-:Y:S01]  /*6b00*/  FFMA.FTZ R133, R134, R142, -R133 ;  /* 0x0000008e86857223 */ /* 0x000fe20000010885 */
[----:B------:R-:W-:Y:S01]  /*6b10*/  FFMA.FTZ R132, R132, R145, R144 ;  /* 0x0000009184847223 */ /* 0x000fe20000010090 */
[----:B------:R-:W-:Y:S01]  /*6b20*/  FFMA.FTZ R134, R0, -R66, RZ ;  /* 0x8000004200867223 */ /* 0x000fe200000100ff */
[----:B------:R-:W-:Y:S01]  /*6b30*/  FFMA.FTZ R144, R94, R67, R199 ;  /* 0x000000435e907223 */ /* 0x000fe200000100c7 */
[----:B------:R-:W-:Y:S01]  /*6b40*/  FADD.FTZ R128, R128, R195 ;  /* 0x000000c380807221 */ /* 0x000fe20000010000 */
[----:B---3--:R-:W-:Y:S01]  /*6b50*/  FADD.FTZ R55, R206, R55 ;  /* 0x00000037ce377221 */ /* 0x008fe20000010000 */
[----:B------:R-:W-:Y:S01]  /*6b60*/  FADD.FTZ R133, R124, R133 ;  /* 0x000000857c857221 */ /* 0x000fe20000010000 */
[----:B------:R-:W-:Y:S01]  /*6b70*/  FFMA.FTZ R199, R93, -R2, R134 ;  /* 0x800000025dc77223 */ /* 0x000fe20000010086 */
[----:B------:R-:W-:Y:S01]  /*6b80*/  FFMA.FTZ R201, R95, R158, R144 ;  /* 0x0000009e5fc97223 */ /* 0x000fe20000010090 */
[CC--:B------:R-:W-:Y:S01]  /*6b90*/  FMUL.FTZ R195, R135.reuse, R128.reuse ;  /* 0x0000008087c37220 */ /* 0x0c0fe20000410000 */
[----:B------:R-:W-:Y:S01]  /*6ba0*/  FMUL.FTZ R135, R135, R133 ;  /* 0x0000008587877220 */ /* 0x000fe20000410000 */
[----:B------:R0:W-:Y:S01]  /*6bb0*/  @!P1 STS.128 [UR18+0x1da0], R52 ;  /* 0x001da034ff009988 */ /* 0x0001e20008000c12 */
[----:B------:R-:W-:Y:S01]  /*6bc0*/  FFMA.FTZ R134, R96, R163, R201 ;  /* 0x000000a360867223 */ /* 0x000fe200000100c9 */
[C---:B------:R-:W-:Y:S01]  /*6bd0*/  FFMA.FTZ R124, R136.reuse, R133, -R195 ;  /* 0x00000085887c7223 */ /* 0x040fe200000108c3 */
[----:B------:R-:W-:Y:S01]  /*6be0*/  FFMA.FTZ R136, R136, R128, R135 ;  /* 0x0000008088887223 */ /* 0x000fe20000010087 */
[----:B------:R-:W-:Y:S01]  /*6bf0*/  FMUL.FTZ R135, R57, R209 ;  /* 0x000000d139877220 */ /* 0x000fe20000410000 */
[----:B------:R-:W-:Y:S01]  /*6c00*/  FADD.FTZ R158, -R119, R158 ;  /* 0x0000009e779e7221 */ /* 0x000fe20000010100 */
[----:B------:R-:W-:Y:S01]  /*6c10*/  FADD.FTZ R124, R125, R124 ;  /* 0x0000007c7d7c7221 */ /* 0x000fe20000010000 */
[----:B------:R-:W-:Y:S01]  /*6c20*/  FADD.FTZ R129, R129, R136 ;  /* 0x0000008881817221 */ /* 0x000fe20000010000 */
[----:B------:R-:W-:Y:S01]  /*6c30*/  FFMA.FTZ R135, R56, R175, R135 ;  /* 0x000000af38877223 */ /* 0x000fe20000010087 */
[----:B------:R-:W-:-:S04]  /*6c40*/  FMUL.FTZ R206, R184, R85 ;  /* 0x00000055b8ce7220 */ /* 0x000fc80000410000 */
[----:B------:R-:W-:Y:S01]  /*6c50*/  FMUL.FTZ R208, R173, R206 ;  /* 0x000000ceadd07220 */ /* 0x000fe20000410000 */
[----:B0-----:R-:W-:Y:S01]  /*6c60*/  FFMA.FTZ R52, R94, -R3, R199 ;  /* 0x800000035e347223 */ /* 0x001fe200000100c7 */
[----:B------:R-:W-:-:S03]  /*6c70*/  FFMA.FTZ R55, R97, R166, R134 ;  /* 0x000000a661377223 */ /* 0x000fc60000010086 */
[----:B------:R-:W-:Y:S01]  /*6c80*/  FFMA.FTZ R53, R95, -R156, R52 ;  /* 0x8000009c5f357223 */ /* 0x000fe20000010034 */
[----:B------:R-:W-:-:S03]  /*6c90*/  FFMA.FTZ R54, R98, R171, R55 ;  /* 0x000000ab62367223 */ /* 0x000fc60000010037 */
        /* <DEDUP_REMOVED lines=13> */
[----:B------:R-:W-:Y:S01]  /*6d70*/  FMUL.FTZ R137, R57, R175 ;  /* 0x000000af39897220 */ /* 0x000fe20000410000 */
[C---:B------:R-:W-:Y:S01]  /*6d80*/  FMUL.FTZ R54, R139.reuse, R126 ;  /* 0x0000007e8b367220 */ /* 0x040fe20000410000 */
[----:B------:R-:W-:Y:S01]  /*6d90*/  FMUL.FTZ R139, R139, R130 ;  /* 0x000000828b8b7220 */ /* 0x000fe20000410000 */
[----:B------:R-:W-:Y:S01]  /*6da0*/  FFMA.FTZ R52, R102, R187, R53 ;  /* 0x000000bb66347223 */ /* 0x000fe20000010035 */
[----:B------:R-:W-:Y:S01]  /*6db0*/  FMUL.FTZ R125, R175, R88 ;  /* 0x00000058af7d7220 */ /* 0x000fe20000410000 */
[----:B------:R-:W-:Y:S01]  /*6dc0*/  FFMA.FTZ R195, R56, R209, -R137 ;  /* 0x000000d138c37223 */ /* 0x000fe20000010889 */
[----:B------:R-:W-:Y:S01]  /*6dd0*/  FFMA.FTZ R138, R141, R126, -R139 ;  /* 0x0000007e8d8a7223 */ /* 0x000fe2000001088b */
[----:B------:R-:W-:Y:S01]  /*6de0*/  FFMA.FTZ R53, R103, R204, R52 ;  /* 0x000000cc67357223 */ /* 0x000fe20000010034 */
[----:B------:R-:W-:Y:S01]  /*6df0*/  FMUL.FTZ R209, R209, R88 ;  /* 0x00000058d1d17220 */ /* 0x000fe20000410000 */
[----:B------:R-:W-:Y:S01]  /*6e00*/  FADD.FTZ R204, -R111, R204 ;  /* 0x000000cc6fcc7221 */ /* 0x000fe20000010100 */
[----:B------:R-:W-:Y:S01]  /*6e10*/  FMUL.FTZ R137, R198, R125 ;  /* 0x0000007dc6897220 */ /* 0x000fe20000410000 */
[----:B------:R-:W-:Y:S01]  /*6e20*/  FFMA.FTZ R134, R141, R130, R54 ;  /* 0x000000828d867223 */ /* 0x000fe20000010036 */
[----:B------:R-:W-:Y:S01]  /*6e30*/  FADD.FTZ R138, R127, R138 ;  /* 0x0000008a7f8a7221 */ /* 0x000fe20000010000 */
[----:B------:R-:W-:Y:S01]  /*6e40*/  FFMA.FTZ R136, R100, -R173, R55 ;  /* 0x800000ad64887223 */ /* 0x000fe20000010037 */
[----:B------:R-:W-:Y:S01]  /*6e50*/  FFMA.FTZ R52, R204, R209, -R137 ;  /* 0x000000d1cc347223 */ /* 0x000fe20000010889 */
[----:B------:R-:W-:Y:S01]  /*6e60*/  FADD.FTZ R131, R131, R134 ;  /* 0x0000008683837221 */ /* 0x000fe20000010000 */
[-C--:B------:R-:W-:Y:S01]  /*6e70*/  FMUL.FTZ R137, R138, R75.reuse ;  /* 0x0000004b8a897220 */ /* 0x080fe20000410000 */
[----:B------:R-:W-:Y:S01]  /*6e80*/  FFMA.FTZ R55, R101, -R178, R136 ;  /* 0x800000b265377223 */ /* 0x000fe20000010088 */
[----:B------:R-:W-:Y:S01]  /*6e90*/  FADD.FTZ R136, -R122, R157 ;  /* 0x0000009d7a887221 */ /* 0x000fe20000010100 */
[-C--:B------:R-:W-:Y:S01]  /*6ea0*/  FMUL.FTZ R144, R126, R74.reuse ;  /* 0x0000004a7e907220 */ /* 0x080fe20000410000 */
[----:B------:R-:W-:Y:S01]  /*6eb0*/  FMUL.FTZ R127, R131, R75 ;  /* 0x0000004b837f7220 */ /* 0x000fe20000410000 */
[----:B------:R-:W-:Y:S01]  /*6ec0*/  FMUL.FTZ R139, R66, R137 ;  /* 0x00000089428b7220 */ /* 0x000fe20000410000 */
[----:B------:R-:W-:Y:S01]  /*6ed0*/  FMUL.FTZ R199, R204, R135 ;  /* 0x00000087ccc77220 */ /* 0x000fe20000410000 */
        /* <DEDUP_REMOVED lines=8> */
[----:B------:R-:W-:Y:S01]  /*6f60*/  FFMA.FTZ R55, R103, -R198, R148 ;  /* 0x800000c667377223 */ /* 0x000fe20000010094 */
[----:B------:R-:W-:Y:S01]  /*6f70*/  FMUL.FTZ R148, R2, R134 ;  /* 0x0000008602947220 */ /* 0x000fe20000410000 */
[----:B------:R-:W-:Y:S01]  /*6f80*/  FFMA.FTZ R141, R136, R137, -R141 ;  /* 0x00000089888d7223 */ /* 0x000fe2000001088d */
[----:B------:R-:W-:Y:S01]  /*6f90*/  FADD.FTZ R139, R139, R146 ;  /* 0x000000928b8b7221 */ /* 0x000fe20000010000 */
[-C--:B------:R-:W-:Y:S01]  /*6fa0*/  FMUL.FTZ R146, R124, R73.reuse ;  /* 0x000000497c927220 */ /* 0x080fe20000410000 */
[----:B------:R-:W-:Y:S01]  /*6fb0*/  FFMA.FTZ R148, R135, R144, -R148 ;  /* 0x0000009087947223 */ /* 0x000fe20000010894 */
[----:B------:R-:W-:Y:S01]  /*6fc0*/  FADD.FTZ R144, -R120, R67 ;  /* 0x0000004378907221 */ /* 0x000fe20000010100 */
[----:B------:R-:W-:Y:S01]  /*6fd0*/  FMUL.FTZ R67, R129, R73 ;  /* 0x0000004981437220 */ /* 0x000fe20000410000 */
[----:B------:R-:W-:Y:S01]  /*6fe0*/  FMUL.FTZ R157, R3, R146 ;  /* 0x00000092039d7220 */ /* 0x000fe20000410000 */
[-C--:B------:R-:W-:Y:S01]  /*6ff0*/  FMUL.FTZ R137, R128, R72.reuse ;  /* 0x0000004880897220 */ /* 0x080fe20000410000 */
[----:B------:R-:W-:Y:S01]  /*7000*/  FFMA.FTZ R200, R198, R195, R199 ;  /* 0x000000c3c6c87223 */ /* 0x000fe200000100c7 */
[----:B------:R-:W-:Y:S01]  /*7010*/  FADD.FTZ R141, RZ, R141 ;  /* 0x0000008dff8d7221 */ /* 0x000fe20000010000 */
        /* <DEDUP_REMOVED lines=8> */
[-C--:B------:R-:W-:Y:S01]  /*70a0*/  FMUL.FTZ R157, R142, R71.reuse ;  /* 0x000000478e9d7220 */ /* 0x080fe20000410000 */
[----:B------:R-:W-:Y:S01]  /*70b0*/  FADD.FTZ R198, -R118, R163 ;  /* 0x000000a376c67221 */ /* 0x000fe20000010100 */
[----:B------:R-:W-:Y:S01]  /*70c0*/  FMUL.FTZ R139, R143, R71 ;  /* 0x000000478f8b7220 */ /* 0x000fe20000410000 */
[----:B------:R-:W-:Y:S01]  /*70d0*/  FFMA.FTZ R199, R158, R137, R199 ;  /* 0x000000899ec77223 */ /* 0x000fe200000100c7 */
[----:B------:R-:W-:Y:S01]  /*70e0*/  FMUL.FTZ R163, R161, R157 ;  /* 0x0000009da1a37220 */ /* 0x000fe20000410000 */
[----:B------:R-:W-:Y:S01]  /*70f0*/  FMUL.FTZ R195, R3, R67 ;  /* 0x0000004303c37220 */ /* 0x000fe20000410000 */
[----:B------:R-:W-:Y:S01]  /*7100*/  FFMA.FTZ R54, R204, R125, R209 ;  /* 0x0000007dcc367223 */ /* 0x000fe200000100d1 */
[----:B------:R-:W-:Y:S01]  /*7110*/  FADD.FTZ R150, R150, R199 ;  /* 0x000000c796967221 */ /* 0x000fe20000010000 */
[-C--:B------:R-:W-:Y:S01]  /*7120*/  FFMA.FTZ R163, R198, R139.reuse, R163 ;  /* 0x0000008bc6a37223 */ /* 0x080fe200000100a3 */
[----:B------:R-:W-:Y:S01]  /*7130*/  FFMA.FTZ R146, R144, R146, -R195 ;  /* 0x0000009290927223 */ /* 0x000fe200000108c3 */
[----:B------:R-:W-:Y:S01]  /*7140*/  FMUL.FTZ R160, R161, R139 ;  /* 0x0000008ba1a07220 */ /* 0x000fe20000410000 */
[----:B------:R-:W-:Y:S01]  /*7150*/  FADD.FTZ R204, -R112, R187 ;  /* 0x000000bb70cc7221 */ /* 0x000fe20000010100 */
[----:B------:R-:W-:Y:S01]  /*7160*/  FADD.FTZ R150, R150, R163 ;  /* 0x000000a396967221 */ /* 0x000fe20000010000 */
[----:B------:R-:W-:Y:S01]  /*7170*/  FMUL.FTZ R163, R57, R179 ;  /* 0x000000b339a37220 */ /* 0x000fe20000410000 */
[----:B------:R-:W-:Y:S01]  /*7180*/  FADD.FTZ R141, R141, R146 ;  /* 0x000000928d8d7221 */ /* 0x000fe20000010000 */
[----:B------:R-:W-:Y:S01]  /*7190*/  FFMA.FTZ R146, R43, R175, R200 ;  /* 0x000000af2b927223 */ /* 0x000fe200000100c8 */
[-C--:B------:R-:W-:Y:S01]  /*71a0*/  FMUL.FTZ R187, R57, R176.reuse ;  /* 0x000000b039bb7220 */ /* 0x080fe20000410000 */
[----:B------:R-:W-:Y:S01]  /*71b0*/  FFMA.FTZ R200, R56, R176, -R163 ;  /* 0x000000b038c87223 */ /* 0x000fe200000108a3 */
[-C--:B------:R-:W-:Y:S01]  /*71c0*/  FMUL.FTZ R163, R149, R70.reuse ;  /* 0x0000004695a37220 */ /* 0x080fe20000410000 */
[----:B------:R-:W-:Y:S01]  /*71d0*/  FFMA.FTZ R160, R198, R157, -R160 ;  /* 0x0000009dc6a07223 */ /* 0x000fe200000108a0 */
[----:B------:R-:W-:Y:S01]  /*71e0*/  FADD.FTZ R157, R141, R148 ;  /* 0x000000948d9d7221 */ /* 0x000fe20000010000 */
[----:B------:R-:W-:Y:S01]  /*71f0*/  FADD.FTZ R175, -R117, R166 ;  /* 0x000000a675af7221 */ /* 0x000fe20000010100 */
[----:B------:R-:W-:Y:S01]  /*7200*/  FFMA.FTZ R187, R56, R179, R187 ;  /* 0x000000b338bb7223 */ /* 0x000fe200000100bb */
[----:B------:R-:W-:Y:S01]  /*7210*/  FMUL.FTZ R141, R179, R87 ;  /* 0x00000057b38d7220 */ /* 0x000fe20000410000 */
[----:B------:R-:W-:Y:S01]  /*7220*/  FMUL.FTZ R148, R147, R70 ;  /* 0x0000004693947220 */ /* 0x000fe20000410000 */
[----:B------:R-:W-:Y:S01]  /*7230*/  FMUL.FTZ R166, R64, R163 ;  /* 0x000000a340a67220 */ /* 0x000fe20000410000 */
[----:B------:R-:W-:Y:S01]  /*7240*/  FMUL.FTZ R176, R176, R87 ;  /* 0x00000057b0b07220 */ /* 0x000fe20000410000 */
[C---:B------:R-:W-:Y:S01]  /*7250*/  FMUL.FTZ R202, R204.reuse, R187 ;  /* 0x000000bbccca7220 */ /* 0x040fe20000410000 */
[----:B------:R-:W-:Y:S01]  /*7260*/  FMUL.FTZ R195, R185, R141 ;  /* 0x0000008db9c37220 */ /* 0x000fe20000410000 */
[----:B------:R-:W-:Y:S01]  /*7270*/  FFMA.FTZ R187, R175, R148, R166 ;  /* 0x00000094afbb7223 */ /* 0x000fe200000100a6 */
[-C--:B------:R-:W-:Y:S01]  /*7280*/  FMUL.FTZ R199, R185, R176.reuse ;  /* 0x000000b0b9c77220 */ /* 0x080fe20000410000 */
[----:B------:R-:W-:Y:S01]  /*7290*/  FADD.FTZ R160, R157, R160 ;  /* 0x000000a09da07221 */ /* 0x000fe20000010000 */
[----:B------:R-:W-:Y:S01]  /*72a0*/  FFMA.FTZ R195, R204, R176, -R195 ;  /* 0x000000b0ccc37223 */ /* 0x000fe200000108c3 */
[----:B------:R-:W-:Y:S01]  /*72b0*/  FADD.FTZ R166, R150, R187 ;  /* 0x000000bb96a67221 */ /* 0x000fe20000010000 */
[----:B------:R-:W-:Y:S01]  /*72c0*/  FMUL.FTZ R176, R64, R148 ;  /* 0x0000009440b07220 */ /* 0x000fe20000410000 */
[----:B------:R-:W-:Y:S01]  /*72d0*/  FMUL.FTZ R150, R188, R69 ;  /* 0x00000045bc967220 */ /* 0x000fe20000410000 */
[----:B------:R-:W-:Y:S01]  /*72e0*/  FFMA.FTZ R199, R204, R141, R199 ;  /* 0x0000008dccc77223 */ /* 0x000fe200000100c7 */
[----:B------:R-:W-:Y:S01]  /*72f0*/  FMUL.FTZ R204, R190, R69 ;  /* 0x00000045becc7220 */ /* 0x000fe20000410000 */
[----:B------:R-:W-:Y:S01]  /*7300*/  FMUL.FTZ R157, R186, R68 ;  /* 0x00000044ba9d7220 */ /* 0x000fe20000410000 */
[----:B------:R-:W-:Y:S01]  /*7310*/  FFMA.FTZ R163, R175, R163, -R176 ;  /* 0x000000a3afa37223 */ /* 0x000fe200000108b0 */
[----:B------:R-:W-:Y:S01]  /*7320*/  FADD.FTZ R187, -R116, R171 ;  /* 0x000000ab74bb7221 */ /* 0x000fe20000010100 */
[----:B------:R-:W-:Y:S01]  /*7330*/  FMUL.FTZ R201, R165, R150 ;  /* 0x00000096a5c97220 */ /* 0x000fe20000410000 */
[----:B------:R-:W-:Y:S01]  /*7340*/  FADD.FTZ R176, -R115, R174 ;  /* 0x000000ae73b07221 */ /* 0x000fe20000010100 */
[-C--:B------:R-:W-:Y:S01]  /*7350*/  FMUL.FTZ R174, R165, R204.reuse ;  /* 0x000000cca5ae7220 */ /* 0x080fe20000410000 */
[----:B------:R-:W-:Y:S01]  /*7360*/  FMUL.FTZ R205, R168, R157 ;  /* 0x0000009da8cd7220 */ /* 0x000fe20000410000 */
[C---:B------:R-:W-:Y:S01]  /*7370*/  FFMA.FTZ R204, R187.reuse, R204, -R201 ;  /* 0x000000ccbbcc7223 */ /* 0x040fe200000108c9 */
[----:B------:R-:W-:Y:S01]  /*7380*/  FADD.FTZ R163, R160, R163 ;  /* 0x000000a3a0a37221 */ /* 0x000fe20000010000 */
[----:B------:R-:W-:Y:S01]  /*7390*/  FFMA.FTZ R171, R187, R150, R174 ;  /* 0x00000096bbab7223 */ /* 0x000fe200000100ae */
[-C--:B------:R-:W-:Y:S01]  /*73a0*/  FFMA.FTZ R174, R176, R203.reuse, -R205 ;  /* 0x000000cbb0ae7223 */ /* 0x080fe200000108cd */
[----:B------:R-:W-:Y:S01]  /*73b0*/  FMUL.FTZ R203, R168, R203 ;  /* 0x000000cba8cb7220 */ /* 0x000fe20000410000 */
[----:B------:R-:W-:Y:S01]  /*73c0*/  FADD.FTZ R163, R163, R204 ;  /* 0x000000cca3a37221 */ /* 0x000fe20000010000 */
[----:B------:R-:W-:Y:S01]  /*73d0*/  FADD.FTZ R166, R166, R171 ;  /* 0x000000aba6a67221 */ /* 0x000fe20000010000 */
[----:B------:R-:W-:Y:S01]  /*73e0*/  FMUL.FTZ R160, R182, R85 ;  /* 0x00000055b6a07220 */ /* 0x000fe20000410000 */
[----:B------:R-:W-:Y:S01]  /*73f0*/  FADD.FTZ R177, -R114, R177 ;  /* 0x000000b172b17221 */ /* 0x000fe20000010100 */
[----:B------:R-:W-:Y:S01]  /*7400*/  FFMA.FTZ R203, R176, R157, R203 ;  /* 0x0000009db0cb7223 */ /* 0x000fe200000100cb */
[----:B------:R-:W-:Y:S01]  /*7410*/  FADD.FTZ R174, R163, R174 ;  /* 0x000000aea3ae7221 */ /* 0x000fe20000010000 */
[----:B------:R-:W-:Y:S01]  /*7420*/  FMUL.FTZ R163, R57, R172 ;  /* 0x000000ac39a37220 */ /* 0x000fe20000410000 */
[----:B------:R-:W-:Y:S01]  /*7430*/  FFMA.FTZ R171, R177, R160, R208 ;  /* 0x000000a0b1ab7223 */ /* 0x000fe200000100d0 */
[----:B------:R-:W-:Y:S01]  /*7440*/  FADD.FTZ R166, R166, R203 ;  /* 0x000000cba6a67221 */ /* 0x000fe20000010000 */
[----:B------:R-:W-:Y:S01]  /*7450*/  FFMA.FTZ R204, R104, R191, R53 ;  /* 0x000000bf68cc7223 */ /* 0x000fe20000010035 */
[----:B------:R-:W-:Y:S01]  /*7460*/  FFMA.FTZ R208, R56, R170, -R163 ;  /* 0x000000aa38d07223 */ /* 0x000fe200000108a3 */
[-C--:B------:R-:W-:Y:S01]  /*7470*/  FMUL.FTZ R163, R181, R86.reuse ;  /* 0x00000056b5a37220 */ /* 0x080fe20000410000 */
[----:B------:R-:W-:Y:S01]  /*7480*/  FADD.FTZ R171, R166, R171 ;  /* 0x000000aba6ab7221 */ /* 0x000fe20000010000 */
[----:B------:R-:W-:Y:S01]  /*7490*/  FMUL.FTZ R166, R172, R89 ;  /* 0x00000059aca67220 */ /* 0x000fe20000410000 */
[----:B------:R-:W-:Y:S01]  /*74a0*/  FADD.FTZ R180, -R113, R180 ;  /* 0x000000b471b47221 */ /* 0x000fe20000010100 */
[----:B------:R-:W-:Y:S01]  /*74b0*/  FMUL.FTZ R53, R183, R86 ;  /* 0x00000056b7357220 */ /* 0x000fe20000410000 */
[----:B------:R-:W-:Y:S01]  /*74c0*/  FMUL.FTZ R203, R178, R163 ;  /* 0x000000a3b2cb7220 */ /* 0x000fe20000410000 */
[----:B------:R-:W-:Y:S01]  /*74d0*/  FMUL.FTZ R201, R173, R160 ;  /* 0x000000a0adc97220 */ /* 0x000fe20000410000 */
[----:B------:R-:W-:Y:S01]  /*74e0*/  FMUL.FTZ R205, R57, R170 ;  /* 0x000000aa39cd7220 */ /* 0x000fe20000410000 */
[----:B------:R-:W-:Y:S01]  /*74f0*/  FMUL.FTZ R170, R170, R89 ;  /* 0x00000059aaaa7220 */ /* 0x000fe20000410000 */
[----:B------:R-:W-:Y:S01]  /*7500*/  FADD.FTZ R191, -R110, R191 ;  /* 0x000000bf6ebf7221 */ /* 0x000fe20000010100 */
[----:B------:R-:W-:Y:S01]  /*7510*/  FMUL.FTZ R210, R193, R166 ;  /* 0x000000a6c1d27220 */ /* 0x000fe20000410000 */
[-C--:B------:R-:W-:Y:S01]  /*7520*/  FFMA.FTZ R203, R180, R53.reuse, -R203 ;  /* 0x00000035b4cb7223 */ /* 0x080fe200000108cb */
[----:B------:R-:W-:Y:S01]  /*7530*/  FFMA.FTZ R201, R177, R206, -R201 ;  /* 0x000000ceb1c97223 */ /* 0x000fe200000108c9 */
[----:B------:R-:W-:Y:S01]  /*7540*/  FMUL.FTZ R53, R178, R53 ;  /* 0x00000035b2357220 */ /* 0x000fe20000410000 */
[----:B------:R-:W-:Y:S01]  /*7550*/  FFMA.FTZ R206, R56, R172, R205 ;  /* 0x000000ac38ce7223 */ /* 0x000fe200000100cd */
[-C--:B------:R-:W-:Y:S01]  /*7560*/  FFMA.FTZ R205, R191, R170.reuse, -R210 ;  /* 0x000000aabfcd7223 */ /* 0x080fe200000108d2 */
[----:B------:R-:W-:Y:S01]  /*7570*/  FMUL.FTZ R210, R193, R170 ;  /* 0x000000aac1d27220 */ /* 0x000fe20000410000 */
[----:B------:R-:W-:Y:S01]  /*7580*/  FFMA.FTZ R170, R180, R163, R53 ;  /* 0x000000a3b4aa7223 */ /* 0x000fe20000010035 */
[----:B------:R-:W-:Y:S01]  /*7590*/  FADD.FTZ R174, R174, R201 ;  /* 0x000000c9aeae7221 */ /* 0x000fe20000010000 */
[----:B------:R-:W-:Y:S01]  /*75a0*/  FFMA.FTZ R185, R185, R200, R202 ;  /* 0x000000c8b9b97223 */ /* 0x000fe200000100ca */
[----:B------:R-:W-:Y:S01]  /*75b0*/  FFMA.FTZ R200, R104, -R193, R55 ;  /* 0x800000c168c87223 */ /* 0x000fe20000010037 */
[----:B------:R-:W-:Y:S01]  /*75c0*/  FADD.FTZ R170, R171, R170 ;  /* 0x000000aaabaa7221 */ /* 0x000fe20000010000 */
[----:B------:R-:W-:Y:S01]  /*75d0*/  FADD.FTZ R174, R174, R203 ;  /* 0x000000cbaeae7221 */ /* 0x000fe20000010000 */
[-C--:B------:R-:W-:Y:S01]  /*75e0*/  FMUL.FTZ R55, R169, R90.reuse ;  /* 0x0000005aa9377220 */ /* 0x080fe20000410000 */
[----:B------:R-:W-:Y:S01]  /*75f0*/  FADD.FTZ R203, -R109, R194 ;  /* 0x000000c26dcb7221 */ /* 0x000fe20000010100 */
[----:B------:R-:W-:Y:S01]  /*7600*/  FADD.FTZ R199, R170, R199 ;  /* 0x000000c7aac77221 */ /* 0x000fe20000010000 */
[----:B------:R-:W-:Y:S01]  /*7610*/  FMUL.FTZ R170, R167, R90 ;  /* 0x0000005aa7aa7220 */ /* 0x000fe20000410000 */
[----:B------:R-:W-:Y:S01]  /*7620*/  FADD.FTZ R195, R174, R195 ;  /* 0x000000c3aec37221 */ /* 0x000fe20000010000 */
[----:B------:R-:W-:Y:S01]  /*7630*/  FMUL.FTZ R206, R191, R206 ;  /* 0x000000cebfce7220 */ /* 0x000fe20000410000 */
[----:B------:R-:W-:Y:S01]  /*7640*/  FADD.FTZ R54, R199, R54 ;  /* 0x00000036c7367221 */ /* 0x000fe20000010000 */
[C---:B------:R-:W-:Y:S01]  /*7650*/  FMUL.FTZ R174, R192.reuse, R170 ;  /* 0x000000aac0ae7220 */ /* 0x040fe20000410000 */
[----:B------:R-:W-:Y:S01]  /*7660*/  FFMA.FTZ R191, R191, R166, R210 ;  /* 0x000000a6bfbf7223 */ /* 0x000fe200000100d2 */
[----:B------:R-:W-:Y:S01]  /*7670*/  FMUL.FTZ R53, R57, R181 ;  /* 0x000000b539357220 */ /* 0x000fe20000410000 */
[----:B------:R-:W-:Y:S01]  /*7680*/  FADD.FTZ R52, R195, R52 ;  /* 0x00000034c3347221 */ /* 0x000fe20000010000 */
[-C--:B------:R-:W-:Y:S01]  /*7690*/  FFMA.FTZ R199, R203, R55.reuse, -R174 ;  /* 0x00000037cbc77223 */ /* 0x080fe200000108ae */
[----:B------:R-:W-:Y:S01]  /*76a0*/  FMUL.FTZ R174, R192, R55 ;  /* 0x00000037c0ae7220 */ /* 0x000fe20000410000 */
[----:B------:R-:W-:Y:S01]  /*76b0*/  FADD.FTZ R54, R54, R191 ;  /* 0x000000bf36367221 */ /* 0x000fe20000010000 */
[-C--:B------:R-:W-:Y:S01]  /*76c0*/  FFMA.FTZ R53, R56, R183.reuse, -R53 ;  /* 0x000000b738357223 */ /* 0x080fe20000010835 */
[----:B------:R-:W-:Y:S01]  /*76d0*/  FMUL.FTZ R183, R57, R183 ;  /* 0x000000b739b77220 */ /* 0x000fe20000410000 */
[----:B------:R-:W-:Y:S01]  /*76e0*/  FFMA.FTZ R171, R203, R170, R174 ;  /* 0x000000aacbab7223 */ /* 0x000fe200000100ae */
[----:B------:R-:W-:Y:S01]  /*76f0*/  FADD.FTZ R52, R52, R205 ;  /* 0x000000cd34347221 */ /* 0x000fe20000010000 */
[----:B------:R-:W-:Y:S01]  /*7700*/  FFMA.FTZ R201, R105, R194, R204 ;  /* 0x000000c269c97223 */ /* 0x000fe200000100cc */
[----:B------:R-:W-:Y:S01]  /*7710*/  FFMA.FTZ R183, R56, R181, R183 ;  /* 0x000000b538b77223 */ /* 0x000fe200000100b7 */
[----:B------:R-:W-:Y:S01]  /*7720*/  FADD.FTZ R54, R54, R171 ;  /* 0x000000ab36367221 */ /* 0x000fe20000010000 */
[----:B------:R-:W-:Y:S01]  /*7730*/  FMUL.FTZ R171, R162, R91 ;  /* 0x0000005ba2ab7220 */ /* 0x000fe20000410000 */
[----:B------:R-:W-:Y:S01]  /*7740*/  FADD.FTZ R199, R52, R199 ;  /* 0x000000c734c77221 */ /* 0x000fe20000010000 */
[----:B------:R-:W-:Y:S01]  /*7750*/  FFMA.FTZ R52, R106, R151, R201 ;  /* 0x000000976a347223 */ /* 0x000fe200000100c9 */
[----:B------:R-:W-:Y:S01]  /*7760*/  FADD.FTZ R194, -R108, R151 ;  /* 0x000000976cc27221 */ /* 0x000fe20000010100 */
[----:B------:R-:W-:Y:S01]  /*7770*/  FMUL.FTZ R191, R164, R91 ;  /* 0x0000005ba4bf7220 */ /* 0x000fe20000410000 */
[----:B------:R-:W-:Y:S01]  /*7780*/  FMUL.FTZ R151, R145, R171 ;  /* 0x000000ab91977220 */ /* 0x000fe20000410000 */
[----:B------:R-:W-:Y:S01]  /*7790*/  FMUL.FTZ R55, R180, R183 ;  /* 0x000000b7b4377220 */ /* 0x000fe20000410000 */
[----:B------:R-:W-:Y:S01]  /*77a0*/  FMUL.FTZ R183, R57, R167 ;  /* 0x000000a739b77220 */ /* 0x000fe20000410000 */
[----:B------:R-:W-:Y:S01]  /*77b0*/  FADD.FTZ R202, R107, R140 ;  /* 0x0000008c6bca7221 */ /* 0x000fe20000010000 */
[-C--:B------:R-:W-:Y:S01]  /*77c0*/  FMUL.FTZ R174, R65, R92.reuse ;  /* 0x0000005c41ae7220 */ /* 0x080fe20000410000 */
[-C--:B------:R-:W-:Y:S01]  /*77d0*/  FFMA.FTZ R140, R194, R191.reuse, -R151 ;  /* 0x000000bfc28c7223 */ /* 0x080fe20000010897 */
[----:B------:R-:W-:Y:S01]  /*77e0*/  FADD.FTZ R180, RZ, R132 ;  /* 0x00000084ffb47221 */ /* 0x000fe20000010000 */
[----:B------:R-:W-:Y:S01]  /*77f0*/  FMUL.FTZ R191, R145, R191 ;  /* 0x000000bf91bf7220 */ /* 0x000fe20000410000 */
[----:B------:R-:W-:Y:S01]  /*7800*/  FFMA.FTZ R179, R42, R179, R185 ;  /* 0x000000b32ab37223 */ /* 0x000fe200000100b9 */
[----:B------:R-:W-:Y:S01]  /*7810*/  FMUL.FTZ R201, R159, R92 ;  /* 0x0000005c9fc97220 */ /* 0x000fe20000410000 */
[-C--:B------:R-:W-:Y:S01]  /*7820*/  FFMA.FTZ R185, R56, R169.reuse, -R183 ;  /* 0x000000a938b97223 */ /* 0x080fe200000108b7 */
[----:B------:R-:W-:Y:S01]  /*7830*/  FFMA.FTZ R195, R123, R202, R52 ;  /* 0x000000ca7bc37223 */ /* 0x000fe20000010034 */
[----:B------:R-:W-:Y:S01]  /*7840*/  FADD.FTZ R183, -R107, R202 ;  /* 0x000000ca6bb77221 */ /* 0x000fe20000010100 */
[----:B------:R-:W-:Y:S01]  /*7850*/  FMUL.FTZ R52, R180, R174 ;  /* 0x000000aeb4347220 */ /* 0x000fe20000410000 */
[----:B------:R-:W-:Y:S01]  /*7860*/  FMUL.FTZ R169, R57, R169 ;  /* 0x000000a939a97220 */ /* 0x000fe20000410000 */
[----:B------:R-:W-:Y:S01]  /*7870*/  FFMA.FTZ R191, R194, R171, R191 ;  /* 0x000000abc2bf7223 */ /* 0x000fe200000100bf */
[----:B------:R-:W-:Y:S01]  /*7880*/  FFMA.FTZ R151, R105, -R192, R200 ;  /* 0x800000c069977223 */ /* 0x000fe200000100c8 */
[-C--:B------:R-:W-:Y:S01]  /*7890*/  FMUL.FTZ R132, R180, R201.reuse ;  /* 0x000000c9b4847220 */ /* 0x080fe20000410000 */
[C---:B------:R-:W-:Y:S01]  /*78a0*/  FFMA.FTZ R205, R183.reuse, R201, -R52 ;  /* 0x000000c9b7cd7223 */ /* 0x040fe20000010834 */
        /* <DEDUP_REMOVED lines=9> */
[----:B------:R-:W0:Y:S01]  /*7940*/  SHFL.DOWN PT, R201, R195, 0x1, 0x1f ;  /* 0x08201f00c3c97f89 */ /* 0x000e2200000e0000 */
[----:B------:R-:W-:Y:S01]  /*7950*/  FFMA.FTZ R132, R178, R53, R55 ;  /* 0x00000035b2847223 */ /* 0x000fe20000010037 */
[----:B------:R-:W-:Y:S01]  /*7960*/  FMUL.FTZ R53, R57, R184 ;  /* 0x000000b839357220 */ /* 0x000fe20000410000 */
[----:B------:R-:W-:Y:S01]  /*7970*/  FFMA.FTZ R193, R193, R208, R206 ;  /* 0x000000d0c1c17223 */ /* 0x000fe200000100ce */
[----:B------:R-:W1:Y:S01]  /*7980*/  SHFL.DOWN PT, R202, R199, 0x1, 0x1f ;  /* 0x08201f00c7ca7f89 */ /* 0x000e6200000e0000 */
[C---:B------:R-:W-:Y:S01]  /*7990*/  FMUL.FTZ R169, R57.reuse, R162 ;  /* 0x000000a239a97220 */ /* 0x040fe20000410000 */
[CC--:B------:R-:W-:Y:S01]  /*79a0*/  FMUL.FTZ R55, R57.reuse, R182.reuse ;  /* 0x000000b639377220 */ /* 0x0c0fe20000410000 */
[----:B------:R-:W-:Y:S01]  /*79b0*/  FFMA.FTZ R54, R56, R182, R53 ;  /* 0x000000b638367223 */ /* 0x000fe20000010035 */
[----:B------:R-:W2:Y:S01]  /*79c0*/  SHFL.DOWN PT, R191, R52, 0x1, 0x1f ;  /* 0x08201f0034bf7f89 */ /* 0x000ea200000e0000 */
[----:B------:R-:W-:Y:S01]  /*79d0*/  FFMA.FTZ R151, R36, R172, R193 ;  /* 0x000000ac24977223 */ /* 0x000fe200000100c1 */
[CC--:B------:R-:W-:Y:S01]  /*79e0*/  FFMA.FTZ R172, R56.reuse, R164.reuse, -R169 ;  /* 0x000000a438ac7223 */ /* 0x0c0fe200000108a9 */
[----:B------:R-:W-:Y:S01]  /*79f0*/  FMUL.FTZ R169, R57, R164 ;  /* 0x000000a439a97220 */ /* 0x000fe20000410000 */
[----:B------:R-:W3:Y:S01]  /*7a00*/  SHFL.DOWN PT, R200, R205, 0x1, 0x1f ;  /* 0x08201f00cdc87f89 */ /* 0x000ee200000e0000 */
[----:B------:R-:W-:Y:S01]  /*7a10*/  FFMA.FTZ R184, R56, R184, -R55 ;  /* 0x000000b838b87223 */ /* 0x000fe20000010837 */
[----:B------:R-:W-:Y:S01]  /*7a20*/  FMUL.FTZ R164, R177, R54 ;  /* 0x00000036b1a47220 */ /* 0x000fe20000410000 */
[----:B------:R-:W-:Y:S01]  /*7a30*/  MOV R54, R195 ;  /* 0x000000c300367202 */ /* 0x000fe20000000f00 */
[----:B------:R-:W-:Y:S01]  /*7a40*/  FFMA.FTZ R140, R192, R185, R203 ;  /* 0x000000b9c08c7223 */ /* 0x000fe200000100cb */
[----:B------:R-:W-:Y:S01]  /*7a50*/  MOV R55, R199 ;  /* 0x000000c700377202 */ /* 0x000fe20000000f00 */
[----:B------:R-:W-:Y:S01]  /*7a60*/  FFMA.FTZ R132, R41, R181, R132 ;  /* 0x000000b529847223 */ /* 0x000fe20000010084 */
[----:B------:R-:W-:Y:S01]  /*7a70*/  MOV R53, R205 ;  /* 0x000000cd00357202 */ /* 0x000fe20000000f00 */
[----:B------:R-:W-:Y:S01]  /*7a80*/  FFMA.FTZ R173, R173, R184, R164 ;  /* 0x000000b8adad7223 */ /* 0x000fe200000100a4 */
[----:B------:R-:W-:Y:S01]  /*7a90*/  FFMA.FTZ R169, R56, R162, R169 ;  /* 0x000000a238a97223 */ /* 0x000fe200000100a9 */
[----:B------:R-:W-:Y:S01]  /*7aa0*/  FFMA.FTZ R140, R37, R167, R140 ;  /* 0x000000a7258c7223 */ /* 0x000fe2000001008c */
[C---:B------:R-:W-:Y:S01]  /*7ab0*/  FMUL.FTZ R167, R57.reuse, R189 ;  /* 0x000000bd39a77220 */ /* 0x040fe20000410000 */
[----:B0-----:R-:W-:Y:S01]  /*7ac0*/  @!P2 FADD.FTZ R54, R54, R201 ;  /* 0x000000c93636a221 */ /* 0x001fe20000010000 */
[----:B------:R-:W-:Y:S01]  /*7ad0*/  FMUL.FTZ R194, R194, R169 ;  /* 0x000000a9c2c27220 */ /* 0x000fe20000410000 */
[-C--:B------:R-:W-:Y:S01]  /*7ae0*/  FMUL.FTZ R164, R57, R186.reuse ;  /* 0x000000ba39a47220 */ /* 0x080fe20000410000 */
[C---:B------:R-:W-:Y:S01]  /*7af0*/  FFMA.FTZ R167, R56.reuse, R186, R167 ;  /* 0x000000ba38a77223 */ /* 0x040fe200000100a7 */
[----:B-1----:R-:W-:Y:S01]  /*7b00*/  @!P2 FADD.FTZ R55, R55, R202 ;  /* 0x000000ca3737a221 */ /* 0x002fe20000010000 */
[----:B------:R-:W0:Y:S01]  /*7b10*/  SHFL.DOWN PT, R185, R54, 0x2, 0x1f ;  /* 0x08401f0036b97f89 */ /* 0x000e2200000e0000 */
[----:B------:R-:W-:Y:S01]  /*7b20*/  FFMA.FTZ R169, R145, R172, R194 ;  /* 0x000000ac91a97223 */ /* 0x000fe200000100c2 */
[----:B------:R-:W-:Y:S01]  /*7b30*/  FMUL.FTZ R172, R57, R159 ;  /* 0x0000009f39ac7220 */ /* 0x000fe20000410000 */
[----:B--2---:R-:W-:Y:S01]  /*7b40*/  @!P2 FADD.FTZ R52, R191, R52 ;  /* 0x00000034bf34a221 */ /* 0x004fe20000010000 */
[----:B------:R-:W1:Y:S01]  /*7b50*/  SHFL.DOWN PT, R184, R55, 0x2, 0x1f ;  /* 0x08401f0037b87f89 */ /* 0x000e6200000e0000 */
[-C--:B------:R-:W-:Y:S01]  /*7b60*/  FMUL.FTZ R145, R57, R65.reuse ;  /* 0x0000004139917220 */ /* 0x080fe20000410000 */
[----:B------:R-:W-:Y:S01]  /*7b70*/  FFMA.FTZ R172, R56, R65, R172 ;  /* 0x0000004138ac7223 */ /* 0x000fe200000100ac */
[----:B---3--:R-:W-:Y:S01]  /*7b80*/  @!P2 FADD.FTZ R53, R53, R200 ;  /* 0x000000c83535a221 */ /* 0x008fe20000010000 */
[----:B------:R-:W2:Y:S01]  /*7b90*/  SHFL.DOWN PT, R181, R52, 0x2, 0x1f ;  /* 0x08401f0034b57f89 */ /* 0x000ea200000e0000 */
[----:B------:R-:W-:Y:S01]  /*7ba0*/  ISETP.GT.AND P2, PT, R78, 0x1d, PT ;  /* 0x0000001d4e00780c */ /* 0x000fe20003f44270 */
[----:B------:R-:W-:Y:S01]  /*7bb0*/  FFMA.FTZ R177, R56, R159, -R145 ;  /* 0x0000009f38b17223 */ /* 0x000fe20000010891 */
[----:B------:R-:W-:Y:S01]  /*7bc0*/  FFMA.FTZ R145, R40, R182, R173 ;  /* 0x000000b628917223 */ /* 0x000fe200000100ad */
[----:B------:R-:W3:Y:S01]  /*7bd0*/  SHFL.DOWN PT, R178, R53, 0x2, 0x1f ;  /* 0x08401f0035b27f89 */ /* 0x000ee200000e0000 */
[----:B------:R-:W-:Y:S01]  /*7be0*/  FMUL.FTZ R173, R176, R167 ;  /* 0x000000a7b0ad7220 */ /* 0x000fe20000410000 */
[----:B------:R-:W-:Y:S01]  /*7bf0*/  FFMA.FTZ R189, R56, R189, -R164 ;  /* 0x000000bd38bd7223 */ /* 0x000fe200000108a4 */
[----:B------:R-:W-:Y:S01]  /*7c00*/  FMUL.FTZ R183, R183, R172 ;  /* 0x000000acb7b77220 */ /* 0x000fe20000410000 */
[C---:B------:R-:W-:Y:S01]  /*7c10*/  FMUL.FTZ R167, R57.reuse, R190 ;  /* 0x000000be39a77220 */ /* 0x040fe20000410000 */
[----:B------:R-:W-:Y:S01]  /*7c20*/  FFMA.FTZ R159, R38, R162, R169 ;  /* 0x000000a2269f7223 */ /* 0x000fe200000100a9 */
[----:B------:R-:W-:Y:S01]  /*7c30*/  FFMA.FTZ R168, R168, R189, R173 ;  /* 0x000000bda8a87223 */ /* 0x000fe200000100ad */
[----:B------:R-:W-:Y:S01]  /*7c40*/  FFMA.FTZ R180, R180, R177, R183 ;  /* 0x000000b1b4b47223 */ /* 0x000fe200000100b7 */
[CC--:B------:R-:W-:Y:S01]  /*7c50*/  FMUL.FTZ R169, R57.reuse, R188.reuse ;  /* 0x000000bc39a97220 */ /* 0x0c0fe20000410000 */
[----:B------:R-:W-:Y:S01]  /*7c60*/  FFMA.FTZ R162, R56, R188, R167 ;  /* 0x000000bc38a27223 */ /* 0x000fe200000100a7 */
[----:B------:R-:W-:Y:S01]  /*7c70*/  FMUL.FTZ R167, R57, R147 ;  /* 0x0000009339a77220 */ /* 0x000fe20000410000 */
[----:B------:R-:W-:Y:S01]  /*7c80*/  FFMA.FTZ R180, R39, R65, R180 ;  /* 0x0000004127b47223 */ /* 0x000fe200000100b4 */
[----:B0-----:R-:W-:Y:S01]  /*7c90*/  @!P2 FADD.FTZ R54, R54, R185 ;  /* 0x000000b93636a221 */ /* 0x001fe20000010000 */
[C---:B------:R-:W-:Y:S01]  /*7ca0*/  FFMA.FTZ R190, R56.reuse, R190, -R169 ;  /* 0x000000be38be7223 */ /* 0x040fe200000108a9 */
[----:B------:R-:W-:Y:S01]  /*7cb0*/  FMUL.FTZ R162, R187, R162 ;  /* 0x000000a2bba27220 */ /* 0x000fe20000410000 */
[----:B------:R-:W-:Y:S01]  /*7cc0*/  FMUL.FTZ R65, R57, R149 ;  /* 0x0000009539417220 */ /* 0x000fe20000410000 */
[----:B-1----:R-:W-:Y:S01]  /*7cd0*/  @!P2 FADD.FTZ R55, R55, R184 ;  /* 0x000000b83737a221 */ /* 0x002fe20000010000 */
[----:B------:R-:W0:Y:S01]  /*7ce0*/  SHFL.DOWN PT, R177, R54, 0x4, 0x1f ;  /* 0x08801f0036b17f89 */ /* 0x000e2200000e0000 */
[----:B------:R-:W-:Y:S01]  /*7cf0*/  FFMA.FTZ R169, R165, R190, R162 ;  /* 0x000000bea5a97223 */ /* 0x000fe200000100a2 */
[----:B------:R-:W-:Y:S01]  /*7d00*/  FFMA.FTZ R164, R56, R147, R65 ;  /* 0x0000009338a47223 */ /* 0x000fe20000010041 */
[----:B--2---:R-:W-:Y:S01]  /*7d10*/  @!P2 FADD.FTZ R52, R52, R181 ;  /* 0x000000b53434a221 */ /* 0x004fe20000010000 */
[----:B------:R-:W1:Y:S01]  /*7d20*/  SHFL.DOWN PT, R176, R55, 0x4, 0x1f ;  /* 0x08801f0037b07f89 */ /* 0x000e6200000e0000 */
[----:B------:R-:W-:Y:S01]  /*7d30*/  FMUL.FTZ R162, R57, R142 ;  /* 0x0000008e39a27220 */ /* 0x000fe20000410000 */
[----:B------:R-:W-:Y:S01]  /*7d40*/  FFMA.FTZ R167, R56, R149, -R167 ;  /* 0x0000009538a77223 */ /* 0x000fe200000108a7 */
[----:B---3--:R-:W-:Y:S01]  /*7d50*/  @!P2 FADD.FTZ R53, R53, R178 ;  /* 0x000000b23535a221 */ /* 0x008fe20000010000 */
[----:B------:R-:W2:Y:S01]  /*7d60*/  SHFL.DOWN PT, R173, R52, 0x4, 0x1f ;  /* 0x08801f0034ad7f89 */ /* 0x000ea200000e0000 */
[----:B------:R-:W-:Y:S01]  /*7d70*/  ISETP.GT.AND P2, PT, R78, 0x1b, PT ;  /* 0x0000001b4e00780c */ /* 0x000fe20003f44270 */
[C---:B------:R-:W-:Y:S01]  /*7d80*/  FMUL.FTZ R165, R57.reuse, R143 ;  /* 0x0000008f39a57220 */ /* 0x040fe20000410000 */
[----:B------:R-:W-:Y:S01]  /*7d90*/  FMUL.FTZ R65, R57, R133 ;  /* 0x0000008539417220 */ /* 0x000fe20000410000 */
[----:B------:R-:W3:Y:S01]  /*7da0*/  SHFL.DOWN PT, R172, R53, 0x4, 0x1f ;  /* 0x08801f0035ac7f89 */ /* 0x000ee200000e0000 */
[----:B------:R-:W-:Y:S01]  /*7db0*/  FMUL.FTZ R175, R175, R164 ;  /* 0x000000a4afaf7220 */ /* 0x000fe20000410000 */
[C---:B------:R-:W-:Y:S01]  /*7dc0*/  FFMA.FTZ R149, R56.reuse, R143, R162 ;  /* 0x0000008f38957223 */ /* 0x040fe200000100a2 */
[C---:B------:R-:W-:Y:S01]  /*7dd0*/  FFMA.FTZ R162, R56.reuse, R142, -R165 ;  /* 0x0000008e38a27223 */ /* 0x040fe200000108a5 */
[-C--:B------:R-:W-:Y:S01]  /*7de0*/  FFMA.FTZ R65, R56, R128.reuse, R65 ;  /* 0x0000008038417223 */ /* 0x080fe20000010041 */
[----:B------:R-:W-:Y:S01]  /*7df0*/  FFMA.FTZ R64, R64, R167, R175 ;  /* 0x000000a740407223 */ /* 0x000fe200000100af */
[----:B------:R-:W-:Y:S01]  /*7e00*/  FMUL.FTZ R198, R198, R149 ;  /* 0x00000095c6c67220 */ /* 0x000fe20000410000 */
[----:B------:R-:W-:Y:S01]  /*7e10*/  FMUL.FTZ R142, R57, R128 ;  /* 0x00000080398e7220 */ /* 0x000fe20000410000 */
[----:B------:R-:W-:Y:S01]  /*7e20*/  FMUL.FTZ R65, R158, R65 ;  /* 0x000000419e417220 */ /* 0x000fe20000410000 */
[----:B------:R-:W-:Y:S01]  /*7e30*/  FFMA.FTZ R158, R45, R147, R64 ;  /* 0x000000932d9e7223 */ /* 0x000fe20000010040 */
[----:B------:R-:W-:Y:S01]  /*7e40*/  FFMA.FTZ R161, R161, R162, R198 ;  /* 0x000000a2a1a17223 */ /* 0x000fe200000100c6 */
[----:B------:R-:W-:Y:S01]  /*7e50*/  FFMA.FTZ R133, R56, R133, -R142 ;  /* 0x0000008538857223 */ /* 0x000fe2000001088e */
[----:B0-----:R-:W-:Y:S01]  /*7e60*/  @!P2 FADD.FTZ R54, R54, R177 ;  /* 0x000000b13636a221 */ /* 0x001fe20000010000 */
[----:B------:R-:W-:Y:S01]  /*7e70*/  FMUL.FTZ R64, R57, R138 ;  /* 0x0000008a39407220 */ /* 0x000fe20000410000 */
[----:B------:R-:W-:Y:S01]  /*7e80*/  FFMA.FTZ R161, R44, R143, R161 ;  /* 0x0000008f2ca17223 */ /* 0x000fe200000100a1 */
[----:B------:R-:W-:Y:S01]  /*7e90*/  FFMA.FTZ R156, R156, R133, R65 ;  /* 0x000000859c9c7223 */ /* 0x000fe20000010041 */
[----:B-1----:R-:W-:Y:S01]  /*7ea0*/  @!P2 FADD.FTZ R55, R55, R176 ;  /* 0x000000b03737a221 */ /* 0x002fe20000010000 */
[----:B------:R-:W0:Y:S01]  /*7eb0*/  SHFL.DOWN PT, R149, R54, 0x8, 0x1f ;  /* 0x09001f0036957f89 */ /* 0x000e2200000e0000 */
[C---:B------:R-:W-:Y:S01]  /*7ec0*/  FMUL.FTZ R65, R57.reuse, R124 ;  /* 0x0000007c39417220 */ /* 0x040fe20000410000 */
[CC--:B------:R-:W-:Y:S01]  /*7ed0*/  FMUL.FTZ R143, R57.reuse, R129.reuse ;  /* 0x00000081398f7220 */ /* 0x0c0fe20000410000 */
[----:B--2---:R-:W-:Y:S01]  /*7ee0*/  @!P2 FADD.FTZ R52, R52, R173 ;  /* 0x000000ad3434a221 */ /* 0x004fe20000010000 */
[----:B------:R-:W1:Y:S01]  /*7ef0*/  SHFL.DOWN PT, R164, R55, 0x8, 0x1f ;  /* 0x09001f0037a47f89 */ /* 0x000e6200000e0000 */
[----:B------:R-:W-:Y:S01]  /*7f00*/  FFMA.FTZ R133, R56, R129, R65 ;  /* 0x0000008138857223 */ /* 0x000fe20000010041 */
[----:B------:R-:W-:Y:S01]  /*7f10*/  FMUL.FTZ R65, R57, R126 ;  /* 0x0000007e39417220 */ /* 0x000fe20000410000 */
[----:B---3--:R-:W-:Y:S01]  /*7f20*/  @!P2 FADD.FTZ R53, R53, R172 ;  /* 0x000000ac3535a221 */ /* 0x008fe20000010000 */
[----:B------:R-:W2:Y:S01]  /*7f30*/  SHFL.DOWN PT, R147, R52, 0x8, 0x1f ;  /* 0x09001f0034937f89 */ /* 0x000ea200000e0000 */
[----:B------:R-:W-:Y:S01]  /*7f40*/  ISETP.GT.AND P2, PT, R78, 0x17, PT ;  /* 0x000000174e00780c */ /* 0x000fe20003f44270 */
[----:B------:R-:W-:Y:S01]  /*7f50*/  FFMA.FTZ R142, R56, R124, -R143 ;  /* 0x0000007c388e7223 */ /* 0x000fe2000001088f */
[----:B------:R-:W-:Y:S01]  /*7f60*/  FMUL.FTZ R144, R144, R133 ;  /* 0x0000008590907220 */ /* 0x000fe20000410000 */
[----:B------:R-:W3:Y:S01]  /*7f70*/  SHFL.DOWN PT, R162, R53, 0x8, 0x1f ;  /* 0x09001f0035a27f89 */ /* 0x000ee200000e0000 */
[CC--:B------:R-:W-:Y:S01]  /*7f80*/  FFMA.FTZ R124, R56.reuse, R130.reuse, R65 ;  /* 0x00000082387c7223 */ /* 0x0c0fe20000010041 */
[C---:B------:R-:W-:Y:S01]  /*7f90*/  FMUL.FTZ R133, R57.reuse, R130 ;  /* 0x0000008239857220 */ /* 0x040fe20000410000 */
[-C--:B------:R-:W-:Y:S01]  /*7fa0*/  FMUL.FTZ R65, R57, R131.reuse ;  /* 0x0000008339417220 */ /* 0x080fe20000410000 */
[C---:B------:R-:W-:Y:S01]  /*7fb0*/  FFMA.FTZ R57, R56.reuse, R131, R64 ;  /* 0x0000008338397223 */ /* 0x040fe20000010040 */
[----:B------:R-:W-:Y:S01]  /*7fc0*/  FMUL.FTZ R135, R135, R124 ;  /* 0x0000007c87877220 */ /* 0x000fe20000410000 */
[C---:B------:R-:W-:Y:S01]  /*7fd0*/  FFMA.FTZ R133, R56.reuse, R126, -R133 ;  /* 0x0000007e38857223 */ /* 0x040fe20000010885 */
[----:B------:R-:W-:Y:S01]  /*7fe0*/  FFMA.FTZ R65, R56, R138, -R65 ;  /* 0x0000008a38417223 */ /* 0x000fe20000010841 */
[----:B------:R-:W-:Y:S01]  /*7ff0*/  FFMA.FTZ R3, R3, R142, R144 ;  /* 0x0000008e03037223 */ /* 0x000fe20000010090 */
[----:B------:R-:W-:Y:S01]  /*8000*/  FMUL.FTZ R57, R136, R57 ;  /* 0x0000003988397220 */ /* 0x000fe20000410000 */
        /* <DEDUP_REMOVED lines=13> */
[----:B---3--:R-:W-:-:S02]  /*80e0*/  @!P2 FADD.FTZ R53, R53, R162 ;  /* 0x000000a23535a221 */ /* 0x008fc40000010000 */
        /* <DEDUP_REMOVED lines=9> */
.L_x_13981:
[----:B------:R-:W-:Y:S05]  /*8180*/  BSYNC.RECONVERGENT B0 ;  /* 0x0000000000007941 */ /* 0x000fea0003800200 */
.L_x_13980:
        /* <DEDUP_REMOVED lines=38> */
[----:B------:R-:W0:Y:S04]  /*83f0*/  @P1 LDS.64 R2, [UR18+0x35a0] ;  /* 0x0035a012ff021984 */ /* 0x000e280008000a00 */
[----:B----4-:R-:W4:Y:S01]  /*8400*/  @P1 LDS.64 R56, [UR18+0x2da0] ;  /* 0x002da012ff381984 */ /* 0x010f220008000a00 */
[----:B0-----:R-:W-:Y:S01]  /*8410*/  @P1 FADD.FTZ R54, R54, R2 ;  /* 0x0000000236361221 */ /* 0x001fe20000010000 */
[----:B------:R-:W-:Y:S01]  /*8420*/  @P1 FADD.FTZ R55, R55, R3 ;  /* 0x0000000337371221 */ /* 0x000fe20000010000 */
[----:B----4-:R-:W-:Y:S01]  /*8430*/  @P1 FADD.FTZ R52, R52, R56 ;  /* 0x0000003834341221 */ /* 0x010fe20000010000 */
[----:B------:R-:W-:-:S03]  /*8440*/  @P1 FADD.FTZ R53, R53, R57 ;  /* 0x0000003935351221 */ /* 0x000fc60000010000 */
[----:B------:R0:W-:Y:S04]  /*8450*/  STS.64 [UR18+0x35a0], R54 ;  /* 0x0035a036ff007988 */ /* 0x0001e80008000a12 */
[----:B------:R0:W-:Y:S02]  /*8460*/  STS.64 [UR18+0x2da0], R52 ;  /* 0x002da034ff007988 */ /* 0x0001e40008000a12 */
.L_x_13983:
[----:B------:R-:W-:Y:S05]  /*8470*/  BSYNC.RECONVERGENT B0 ;  /* 0x0000000000007941 */ /* 0x000fea0003800200 */
.L_x_13982:
[----:B------:R-:W-:-:S04]  /*8480*/  UIADD3 UR6, UPT, UPT, UR6, 0x1, URZ ;  /* 0x0000000106067890 */ /* 0x000fc8000fffe0ff */
[----:B------:R-:W-:-:S09]  /*8490*/  UISETP.GE.AND UP0, UPT, UR6, UR21, UPT ;  /* 0x000000150600728c */ /* 0x000fd2000bf06270 */
[----:B------:R-:W-:Y:S05]  /*84a0*/  BRA.U !UP0, `(.L_x_13984) ;  /* 0xffffffad08787547 */ /* 0x000fea000b83ffff */
.L_x_13966:
        /* <DEDUP_REMOVED lines=31> */
[--C-:B-1----:R-:W-:Y:S01]  /*86a0*/  FADD.FTZ R53, R53, R82.reuse ;  /* 0x0000005235357221 */ /* 0x102fe20000010000 */
[--C-:B------:R-:W-:Y:S01]  /*86b0*/  FADD.FTZ R52, R52, R82.reuse ;  /* 0x0000005234347221 */ /* 0x100fe20000010000 */
[--C-:B------:R-:W-:Y:S01]  /*86c0*/  FADD.FTZ R55, R55, R82.reuse ;  /* 0x0000005237377221 */ /* 0x100fe20000010000 */
[--C-:B------:R-:W-:Y:S01]  /*86d0*/  FADD.FTZ R54, R54, R82.reuse ;  /* 0x0000005236367221 */ /* 0x100fe20000010000 */
[--C-:B--2---:R-:W-:Y:S01]  /*86e0*/  FADD.FTZ R56, R56, R82.reuse ;  /* 0x0000005238387221 */ /* 0x104fe20000010000 */
[----:B------:R-:W-:Y:S01]  /*86f0*/  FSETP.GTU.FTZ.AND P3, PT, R53, 20, PT ;  /* 0x41a000003500780b */ /* 0x000fe20003f7c000 */
[--C-:B------:R-:W-:Y:S01]  /*8700*/  FADD.FTZ R57, R57, R82.reuse ;  /* 0x0000005239397221 */ /* 0x100fe20000010000 */
[----:B------:R-:W-:Y:S01]  /*8710*/  FSETP.GTU.FTZ.AND P2, PT, R52, 20, PT ;  /* 0x41a000003400780b */ /* 0x000fe20003f5c000 */
[--C-:B------:R-:W-:Y:S01]  /*8720*/  FADD.FTZ R58, R58, R82.reuse ;  /* 0x000000523a3a7221 */ /* 0x100fe20000010000 */
[--C-:B------:R-:W-:Y:S01]  /*8730*/  FADD.FTZ R59, R59, R82.reuse ;  /* 0x000000523b3b7221 */ /* 0x100fe20000010000 */
[--C-:B---3--:R-:W-:Y:S01]  /*8740*/  FADD.FTZ R46, R36, R82.reuse ;  /* 0x00000052242e7221 */ /* 0x108fe20000010000 */
[----:B------:R-:W-:Y:S01]  /*8750*/  FSETP.GTU.FTZ.AND P5, PT, R55, 20, PT ;  /* 0x41a000003700780b */ /* 0x000fe20003fbc000 */
[--C-:B------:R-:W-:Y:S01]  /*8760*/  FADD.FTZ R38, R38, R82.reuse ;  /* 0x0000005226267221 */ /* 0x100fe20000010000 */
[----:B------:R-:W-:Y:S01]  /*8770*/  FSETP.GTU.FTZ.AND P6, PT, R56, 20, PT ;  /* 0x41a000003800780b */ /* 0x000fe20003fdc000 */
[----:B------:R-:W-:Y:S01]  /*8780*/  FADD.FTZ R39, R39, R82 ;  /* 0x0000005227277221 */ /* 0x000fe20000010000 */
        /* <DEDUP_REMOVED lines=39> */
[----:B--2---:R-:W-:Y:S01]  /*8a00*/  FADD.FTZ R0, R37, R82 ;  /* 0x0000005225007221 */ /* 0x004fe20000010000 */
        /* <DEDUP_REMOVED lines=9> */
[--C-:B----4-:R-:W-:Y:S01]  /*8aa0*/  FADD.FTZ R40, R40, R82.reuse ;  /* 0x0000005228287221 */ /* 0x110fe20000010000 */
[--C-:B------:R-:W-:Y:S01]  /*8ab0*/  FADD.FTZ R41, R41, R82.reuse ;  /* 0x0000005229297221 */ /* 0x100fe20000010000 */
[--C-:B------:R-:W-:Y:S02]  /*8ac0*/  FADD.FTZ R42, R42, R82.reuse ;  /* 0x000000522a2a7221 */ /* 0x100fe40000010000 */
[----:B------:R-:W3:Y:S01]  /*8ad0*/  @!P1 MUFU.RCP R49, R44 ;  /* 0x0000002c00319308 */ /* 0x000ee20000001000 */
[----:B------:R-:W-:Y:S01]  /*8ae0*/  FADD.FTZ R43, R43, R82 ;  /* 0x000000522b2b7221 */ /* 0x000fe20000010000 */
        /* <DEDUP_REMOVED lines=48> */
[----:B------:R2:W5:Y:S01]  /*8df0*/  @!P4 MUFU.RCP R44, R0 ;  /* 0x00000000002cc308 */ /* 0x0005620000001000 */
[----:B---3--:R-:W-:Y:S01]  /*8e00*/  @!P5 FMUL.FTZ R31, R31, R4 ;  /* 0x000000041f1fd220 */ /* 0x008fe20000410000 */
[----:B------:R-:W-:Y:S04]  /*8e10*/  STG.E.128 desc[UR22][R2.64], R12 ;  /* 0x0000000c02007986 */ /* 0x000fe8000c101d16 */
[----:B------:R-:W-:Y:S02]  /*8e20*/  STG.E.128 desc[UR22][R2.64+0x200], R16 ;  /* 0x0002001002007986 */ /* 0x000fe4000c101d16 */
[----:B------:R-:W3:Y:S01]  /*8e30*/  @!P1 MUFU.RCP R6, R37 ;  /* 0x0000002500069308 */ /* 0x000ee20000001000 */
[----:B--2---:R-:W-:Y:S01]  /*8e40*/  FADD.FTZ R0, R20, R81 ;  /* 0x0000005114007221 */ /* 0x004fe20000010000 */
[----:B----4-:R-:W-:Y:S01]  /*8e50*/  @!P0 FMUL.FTZ R32, R32, R7 ;  /* 0x0000000720208220 */ /* 0x010fe20000410000 */
[----:B-1----:R-:W-:Y:S02]  /*8e60*/  STG.E.128 desc[UR22][R2.64+0x400], R40 ;  /* 0x0004002802007986 */ /* 0x002fe4000c101d16 */
[----:B------:R-:W-:Y:S01]  /*8e70*/  FADD.FTZ R5, R0, R21 ;  /* 0x0000001500057221 */ /* 0x000fe20000010000 */
[----:B0-----:R-:W-:Y:S01]  /*8e80*/  UIMAD.WIDE.U32 UR20, UR25, UR18, UR20 ;  /* 0x00000012191472a5 */ /* 0x001fe2000f8e0014 */
[----:B------:R0:W-:Y:S01]  /*8e90*/  STG.E.128 desc[UR22][R2.64+0x600], R8 ;  /* 0x0006000802007986 */ /* 0x0001e2000c101d16 */
[----:B------:R-:W1:Y:S01]  /*8ea0*/  @!P2 MUFU.RCP R47, R38 ;  /* 0x00000026002fa308 */ /* 0x000e620000001000 */
[----:B------:R-:W-:Y:S01]  /*8eb0*/  FADD.FTZ R0, R5, R22 ;  /* 0x0000001605007221 */ /* 0x000fe20000010000 */
[----:B-----5:R-:W-:Y:S01]  /*8ec0*/  @!P4 FMUL.FTZ R29, R29, R44 ;  /* 0x0000002c1d1dc220 */ /* 0x020fe20000410000 */
[----:B------:R-:W-:Y:S01]  /*8ed0*/  BAR.SYNC.DEFER_BLOCKING 0x0 ;  /* 0x0000000000007b1d */ /* 0x000fe20000010000 */
[----:B------:R-:W-:-:S05]  /*8ee0*/  UIMAD UR19, UR25, UR19, UR21 ;  /* 0x00000013191372a4 */ /* 0x000fca000f8e0215 */
[----:B------:R-:W2:Y:S01]  /*8ef0*/  @!P3 MUFU.RCP R36, R39 ;  /* 0x000000270024b308 */ /* 0x000ea20000001000 */
[----:B---3--:R-:W-:Y:S01]  /*8f00*/  @!P1 FMUL.FTZ R33, R33, R6 ;  /* 0x0000000621219220 */ /* 0x008fe20000410000 */
[----:B------:R-:W-:Y:S02]  /*8f10*/  UMOV UR18, UR20 ;  /* 0x0000001400127c82 */ /* 0x000fe40008000000 */
[----:B------:R-:W-:Y:S01]  /*8f20*/  UIMAD.WIDE.U32 UR18, UR8, UR30, UR18 ;  /* 0x0000001e081272a5 */ /* 0x000fe2000f8e0012 */
[----:B0-----:R-:W-:Y:S01]  /*8f30*/  FADD.FTZ R3, R0, R23 ;  /* 0x0000001700037221 */ /* 0x001fe20000010000 */
[----:B-1----:R-:W-:Y:S02]  /*8f40*/  @!P2 FMUL.FTZ R34, R34, R47 ;  /* 0x0000002f2222a220 */ /* 0x002fe40000410000 */
[----:B------:R-:W-:Y:S01]  /*8f50*/  UIMAD UR19, UR8, UR31, UR19 ;  /* 0x0000001f081372a4 */ /* 0x000fe2000f8e0213 */
[----:B------:R-:W-:Y:S01]  /*8f60*/  FADD.FTZ R0, R3, R24 ;  /* 0x0000001803007221 */ /* 0x000fe20000010000 */
[----:B------:R-:W-:-:S04]  /*8f70*/  ULEA UR6, UP0, UR18, UR32, 0x2 ;  /* 0x0000002012067291 */ /* 0x000fc8000f8010ff */
[----:B------:R-:W-:Y:S01]  /*8f80*/  ULEA.HI.X UR18, UR18, UR33, UR19, 0x2, UP0 ;  /* 0x0000002112127291 */ /* 0x000fe200080f1413 */
[----:B--2---:R-:W-:Y:S01]  /*8f90*/  @!P3 FMUL.FTZ R35, R35, R36 ;  /* 0x000000242323b220 */ /* 0x004fe20000410000 */
[----:B------:R-:W-:Y:S01]  /*8fa0*/  STS.128 [R76], R20 ;  /* 0x000000144c007388 */ /* 0x000fe20000000c00 */
[----:B------:R-:W-:Y:S01]  /*8fb0*/  MOV R2, UR6 ;  /* 0x0000000600027c02 */ /* 0x000fe20008000f00 */
[----:B------:R-:W-:Y:S02]  /*8fc0*/  UIADD3 UR26, UP0, UPT, UR26, -0x800, URZ ;  /* 0xfffff8001a1a7890 */ /* 0x000fe4000ff1e0ff */
[----:B------:R0:W-:Y:S01]  /*8fd0*/  STS.128 [R76+0x10], R24 ;  /* 0x000010184c007388 */ /* 0x0001e20000000c00 */
[----:B------:R-:W-:Y:S01]  /*8fe0*/  MOV R3, UR18 ;  /* 0x0000001200037c02 */ /* 0x000fe20008000f00 */
[----:B------:R-:W-:Y:S02]  /*8ff0*/  UIADD3.X UR27, UPT, UPT, UR27, -0x1, URZ, UP0, !UPT ;  /* 0xffffffff1b1b7890 */ /* 0x000fe400087fe4ff */
[----:B------:R1:W-:Y:S01]  /*9000*/  STS.128 [R76+0x20], R28 ;  /* 0x0000201c4c007388 */ /* 0x0003e20000000c00 */
[----:B------:R-:W-:Y:S01]  /*9010*/  UISETP.GT.AND UP0, UPT, UR15, 0x1, UPT ;  /* 0x000000010f00788c */ /* 0x000fe2000bf04270 */
[----:B------:R-:W-:-:S02]  /*9020*/  IMAD.WIDE.U32 R2, R79, 0x10, R2 ;  /* 0x000000104f027825 */ /* 0x000fc400078e0002 */
[----:B------:R2:W-:Y:S01]  /*9030*/  STS.128 [R76+0x30], R32 ;  /* 0x000030204c007388 */ /* 0x0005e20000000c00 */
[----:B------:R-:W-:-:S03]  /*9040*/  NOP ;  /* 0x0000000000007918 */ /* 0x000fc60000000000 */
[----:B------:R-:W3:Y:S01]  /*9050*/  LDS.128 R4, [R77] ;  /* 0x000000004d047984 */ /* 0x000ee20000000c00 */
[----:B0-----:R-:W-:Y:S01]  /*9060*/  FADD.FTZ R25, R0, R25 ;  /* 0x0000001900197221 */ /* 0x001fe20000010000 */
[----:B------:R-:W-:Y:S02]  /*9070*/  UMOV UR15, UR36 ;  /* 0x00000024000f7c82 */ /* 0x000fe40008000000 */
        /* <DEDUP_REMOVED lines=18> */
.L_x_13933:
        /* <DEDUP_REMOVED lines=33> */
.L_x_13987:
[----:B------:R-:W-:Y:S05]  /*93b0*/  BSYNC.RECONVERGENT B0 ;  /* 0x0000000000007941 */ /* 0x000fea0003800200 */
.L_x_13986:
        /* <DEDUP_REMOVED lines=31> */
.L_x_13989:
[----:B------:R-:W-:Y:S05]  /*95b0*/  BSYNC.RECONVERGENT B0 ;  /* 0x0000000000007941 */ /* 0x000fea0003800200 */
.L_x_13988:
        /* <DEDUP_REMOVED lines=22> */
.L_x_13991:
        /* <DEDUP_REMOVED lines=66> */
.L_x_13990:
[----:B------:R-:W-:Y:S05]  /*9b40*/  EXIT ;  /* 0x000000000000794d */ /* 0x000fea0003800000 */
.L_x_13992:
        /* <DEDUP_REMOVED lines=11> */
.L_x_18738:


//--------------------- .text._Z25selective_scan_bwd_kernelI32Selective_Scan_bwd_kernel_traitsILi32ELi16ELb1ELb0ELb0ELb1ELb1EfN3c107complexIfEEEEv12SSMParamsBwd --------------------------
	.section	.text._Z25selective_scan_bwd_kernelI32Selective_Scan_bwd_kernel_traitsILi32ELi16ELb1ELb0ELb0ELb1ELb1EfN3c107complexIfEEEEv12SSMParamsBwd,"ax",@progbits
	.align	128
        .global         _Z25selective_scan_bwd_kernelI32Selective_Scan_bwd_kernel_traitsILi32ELi16ELb1ELb0ELb0ELb1ELb1EfN3c107complexIfEEEEv12SSMParamsBwd
        .type           _Z25selective_scan_bwd_kernelI32Selective_Scan_bwd_kernel_traitsILi32ELi16ELb1ELb0ELb0ELb1ELb1EfN3c107complexIfEEEEv12SSMParamsBwd,@function
        .size           _Z25selective_scan_bwd_kernelI32Selective_Scan_bwd_kernel_traitsILi32ELi16ELb1ELb0ELb0ELb1ELb1EfN3c107complexIfEEEEv12SSMParamsBwd,(.L_x_18739 - _Z25selective_scan_bwd_kernelI32Selective_Scan_bwd_kernel_traitsILi32ELi16ELb1ELb0ELb0ELb1ELb1EfN3c107complexIfEEEEv12SSMParamsBwd)
        .other          _Z25selective_scan_bwd_kernelI32Selective_Scan_bwd_kernel_traitsILi32ELi16ELb1ELb0ELb0ELb1ELb1EfN3c107complexIfEEEEv12SSMParamsBwd,@"STO_CUDA_ENTRY STV_DEFAULT"
_Z25selective_scan_bwd_kernelI32Selective_Scan_bwd_kernel_traitsILi32ELi16ELb1ELb0ELb0ELb1ELb1EfN3c107complexIfEEEEv12SSMParamsBwd:
.text._Z25selective_scan_bwd_kernelI32Selective_Scan_bwd_kernel_traitsILi32ELi16ELb1ELb0ELb0ELb1ELb1EfN3c107complexIfEEEEv12SSMParamsBwd:
        /* <DEDUP_REMOVED lines=37> */
[----:B--2---:R-:W-:Y:S02]  /*0250*/  ULEA UR22, UR32, 0xfffffe00, 0x9 ;  /* 0xfffffe0020167891 */ /* 0x004fe4000f8e48ff */
[----:B------:R-:W-:Y:S02]  /*0260*/  UIMAD.WIDE.U32 UR18, UR12, UR26, UR14 ;  /* 0x0000001a0c1272a5 */ /* 0x000fe4000f8e000e */
[----:B------:R-:W-:Y:S02]  /*0270*/  UISETP.NE.AND.EX UP0, UPT, UR37, URZ, UPT, UP0 ;  /* 0x000000ff2500728c */ /* 0x000fe4000bf05300 */
[----:B------:R-:W-:Y:S01]  /*0280*/  UIMAD UR13, UR12, UR23, UR17 ;  /* 0x000000170c0d72a4 */ /* 0x000fe2000f8e0211 */
[----:B------:R-:W0:Y:S01]  /*0290*/  LDCU.64 UR36, c[0x0][0x3d8] ;  /* 0x00007b00ff2477ac */ /* 0x000e220008000a00 */
[----:B------:R-:W2:Y:S01]  /*02a0*/  LDCU.64 UR14, c[0x0][0x3b8] ;  /* 0x00007700ff0e77ac */ /* 0x000ea20008000a00 */
[----:B-1----:R-:W-:-:S02]  /*02b0*/  UIMAD.WIDE.U32 UR20, UR29, UR34, URZ ;  /* 0x000000221d1472a5 */ /* 0x002fc4000f8e00ff */
[----:B------:R-:W-:Y:S02]  /*02c0*/  UIADD3 UR24, UP1, UPT, UR22, UR16, URZ ;  /* 0x0000001016187290 */ /* 0x000fe4000ff3e0ff */
[----:B------:R-:W-:Y:S02]  /*02d0*/  USHF.R.S32.HI UR23, URZ, 0x1f, UR22 ;  /* 0x0000001fff177899 */ /* 0x000fe40008011416 */
[----:B----4-:R-:W-:Y:S02]  /*02e0*/  ULEA UR26, UP2, UR24, UR8, 0x2 ;  /* 0x00000008181a7291 */ /* 0x010fe4000f8410ff */
[----:B------:R-:W-:Y:S02]  /*02f0*/  UIADD3.X UR13, UPT, UPT, UR23, UR13, URZ, UP1, !UPT ;  /* 0x0000000d170d7290 */ /* 0x000fe40008ffe4ff */
[----:B------:R-:W-:Y:S02]  /*0300*/  UIMAD UR17, UR12, UR27, UR19 ;  /* 0x0000001b0c1172a4 */ /* 0x000fe4000f8e0213 */
[----:B------:R-:W-:-:S02]  /*0310*/  UIADD3 UR18, UP3, UPT, UR22, UR18, URZ ;  /* 0x0000001216127290 */ /* 0x000fc4000ff7e0ff */
[----:B------:R-:W-:Y:S02]  /*0320*/  ULEA.HI.X UR24, UR24, UR9, UR13, 0x2, UP2 ;  /* 0x0000000918187291 */ /* 0x000fe400090f140d */
[----:B------:R-:W-:Y:S01]  /*0330*/  UIMAD UR9, UR29, UR35, UR21 ;  /* 0x000000231d0972a4 */ /* 0x000fe2000f8e0215 */
[----:B------:R-:W1:Y:S01]  /*0340*/  @UP0 LDCU UR21, c[0x0][0x384] ;  /* 0x00007080ff1507ac */ /* 0x000e620008000800 */
[----:B------:R-:W-:Y:S02]  /*0350*/  ULEA UR10, UP4, UR18, UR10, 0x2 ;  /* 0x0000000a120a7291 */ /* 0x000fe4000f8810ff */
        /* <DEDUP_REMOVED lines=29> */
[----:B------:R-:W0:Y:S01]  /*0530*/  S2R R77, SR_TID.X ;  /* 0x00000000004d7919 */ /* 0x000e220000002100 */
[----:B------:R-:W1:Y:S01]  /*0540*/  S2UR UR6, SR_CgaCtaId ;  /* 0x00000000000679c3 */ /* 0x000e620000008800 */
[----:B------:R-:W2:Y:S01]  /*0550*/  LDCU.64 UR8, c[0x0][0x3a0] ;  /* 0x00007400ff0877ac */ /* 0x000ea20008000a00 */
[----:B------:R-:W-:Y:S01]  /*0560*/  HFMA2 R79, -RZ, RZ, 0, 0 ;  /* 0x00000000ff4f7431 */ /* 0x000fe200000001ff */
[----:B------:R-:W-:Y:S01]  /*0570*/  MOV R81, RZ ;  /* 0x000000ff00517202 */ /* 0x000fe20000000f00 */
[----:B------:R-:W-:Y:S01]  /*0580*/  UMOV UR20, UR24 ;  /* 0x0000001800147c82 */ /* 0x000fe20008000000 */
[----:B------:R-:W-:Y:S01]  /*0590*/  UMOV UR24, 0x400 ;  /* 0x0000040000187882 */ /* 0x000fe20000000000 */
[----:B------:R-:W3:Y:S01]  /*05a0*/  LDCU UR25, c[0x0][0x394] ;  /* 0x00007280ff1977ac */ /* 0x000ee20008000800 */
[----:B------:R-:W-:Y:S01]  /*05b0*/  UMOV UR21, UR10 ;  /* 0x0000000a00157c82 */ /* 0x000fe20008000000 */
[----:B------:R-:W-:Y:S01]  /*05c0*/  UMOV UR22, UR11 ;  /* 0x0000000b00167c82 */ /* 0x000fe20008000000 */
[----:B--2---:R-:W-:-:S04]  /*05d0*/  UIMAD.WIDE.U32 UR14, UR12, UR8, URZ ;  /* 0x000000080c0e72a5 */ /* 0x004fc8000f8e00ff */
[----:B------:R-:W-:Y:S02]  /*05e0*/  UIMAD UR19, UR12, UR9, UR15 ;  /* 0x000000090c1372a4 */ /* 0x000fe4000f8e020f */
[----:B-1----:R-:W-:Y:S01]  /*05f0*/  ULEA UR24, UR6, UR24, 0x18 ;  /* 0x0000001806187291 */ /* 0x002fe2000f8ec0ff */
[C---:B0-----:R-:W-:Y:S02]  /*0600*/  SHF.L.U32 R0, R77.reuse, 0x2, RZ ;  /* 0x000000024d007819 */ /* 0x041fe400000006ff */
[C---:B------:R-:W-:Y:S02]  /*0610*/  LOP3.LUT R196, R77.reuse, 0x1f, RZ, 0xc0, !PT ;  /* 0x0000001f4dc47812 */ /* 0x040fe400078ec0ff */
[----:B------:R-:W-:Y:S02]  /*0620*/  LOP3.LUT R0, R0, 0xf80, RZ, 0xc0, !PT ;  /* 0x00000f8000007812 */ /* 0x000fe400078ec0ff */
[----:B------:R-:W-:Y:S02]  /*0630*/  LEA R195, R77, UR24, 0x3 ;  /* 0x000000184dc37c11 */ /* 0x000fe4000f8e18ff */
[----:B---3--:R-:W-:-:S07]  /*0640*/  LOP3.LUT R76, R0, 0x1f, R77, 0xf8, !PT ;  /* 0x0000001f004c7812 */ /* 0x008fce00078ef84d */
.L_x_14046:
        /* <DEDUP_REMOVED lines=44> */
[----:B---3--:R0:W3:Y:S01]  /*0910*/  LDG.E.128 R24, desc[UR30][R2.64+0x600] ;  /* 0x0006001e02187981 */ /* 0x0080e2000c1e1d00 */
[--C-:B----45:R-:W-:Y:S01]  /*0920*/  FADD.FTZ R71, R28, R78.reuse ;  /* 0x0000004e1c477221 */ /* 0x130fe20000010000 */
        /* <DEDUP_REMOVED lines=8> */
[----:B0-----:R-:W-:Y:S01]  /*09b0*/  FADD.FTZ R3, R34, R78 ;  /* 0x0000004e22037221 */ /* 0x001fe20000010000 */
        /* <DEDUP_REMOVED lines=40> */
.L_x_13995:
[----:B------:R-:W-:Y:S05]  /*0c40*/  BSYNC.RECONVERGENT B0 ;  /* 0x0000000000007941 */ /* 0x000fea0003800200 */
.L_x_13994:
        /* <DEDUP_REMOVED lines=34> */
.L_x_13997:
[----:B------:R-:W-:Y:S05]  /*0e70*/  BSYNC.RECONVERGENT B0 ;  /* 0x0000000000007941 */ /* 0x000fea0003800200 */
.L_x_13996:
        /* <DEDUP_REMOVED lines=34> */
.L_x_13999:
[----:B------:R-:W-:Y:S05]  /*10a0*/  BSYNC.RECONVERGENT B0 ;  /* 0x0000000000007941 */ /* 0x000fea0003800200 */
.L_x_13998:
        /* <DEDUP_REMOVED lines=34> */
.L_x_14001:
[----:B------:R-:W-:Y:S05]  /*12d0*/  BSYNC.RECONVERGENT B0 ;  /* 0x0000000000007941 */ /* 0x000fea0003800200 */
.L_x_14000:
        /* <DEDUP_REMOVED lines=34> */
.L_x_14003:
[----:B------:R-:W-:Y:S05]  /*1500*/  BSYNC.RECONVERGENT B0 ;  /* 0x0000000000007941 */ /* 0x000fea0003800200 */
.L_x_14002:
        /* <DEDUP_REMOVED lines=34> */
.L_x_14005:
[----:B------:R-:W-:Y:S05]  /*1730*/  BSYNC.RECONVERGENT B0 ;  /* 0x0000000000007941 */ /* 0x000fea0003800200 */
.L_x_14004:
        /* <DEDUP_REMOVED lines=34> */
.L_x_14007:
[----:B------:R-:W-:Y:S05]  /*1960*/  BSYNC.RECONVERGENT B0 ;  /* 0x0000000000007941 */ /* 0x000fea0003800200 */
.L_x_14006:
[----:B------:R-:W-:Y:S01]  /*1970*/  BSSY.RECONVERGENT B0, `(.L_x_14008) ;  /* 0x0000022000007945 */ /* 0x000fe20003800200 */
[----:B------:R-:W-:Y:S01]  /*1980*/  FSETP.GTU.FTZ.AND P0, PT, R85, 20, PT ;  /* 0x41a000005500780b */ /* 0x000fe20003f1c000 */
[----:B------:R-:W-:Y:S02]  /*1990*/  FADD.FTZ R88, R5, R78 ;  /* 0x0000004e05587221 */ /* 0x000fe40000010000 */
        /* <DEDUP_REMOVED lines=31> */
.L_x_14009:
[----:B------:R-:W-:Y:S05]  /*1b90*/  BSYNC.RECONVERGENT B0 ;  /* 0x0000000000007941 */ /* 0x000fea0003800200 */
.L_x_14008:
        /* <DEDUP_REMOVED lines=34> */
.L_x_14011:
[----:B------:R-:W-:Y:S05]  /*1dc0*/  BSYNC.RECONVERGENT B0 ;  /* 0x0000000000007941 */ /* 0x000fea0003800200 */
.L_x_14010:
        /* <DEDUP_REMOVED lines=34> */
.L_x_14013:
[----:B------:R-:W-:Y:S05]  /*1ff0*/  BSYNC.RECONVERGENT B0 ;  /* 0x0000000000007941 */ /* 0x000fea0003800200 */
.L_x_14012:
        /* <DEDUP_REMOVED lines=33> */
.L_x_14015:
[----:B------:R-:W-:Y:S05]  /*2210*/  BSYNC.RECONVERGENT B0 ;  /* 0x0000000000007941 */ /* 0x000fea0003800200 */
.L_x_14014:
        /* <DEDUP_REMOVED lines=32> */
.L_x_14017:
[----:B------:R-:W-:Y:S05]  /*2420*/  BSYNC.RECONVERGENT B0 ;  /* 0x0000000000007941 */ /* 0x000fea0003800200 */
.L_x_14016:
        /* <DEDUP_REMOVED lines=32> */
.L_x_14019:
[----:B------:R-:W-:Y:S05]  /*2630*/  BSYNC.RECONVERGENT B0 ;  /* 0x0000000000007941 */ /* 0x000fea0003800200 */
.L_x_14018:
        /* <DEDUP_REMOVED lines=32> */
.L_x_14021:
[----:B------:R-:W-:Y:S05]  /*2840*/  BSYNC.RECONVERGENT B0 ;  /* 0x0000000000007941 */ /* 0x000fea0003800200 */
.L_x_14020:
        /* <DEDUP_REMOVED lines=32> */
.L_x_14023:
[----:B------:R-:W-:Y:S05]  /*2a50*/  BSYNC.RECONVERGENT B0 ;  /* 0x0000000000007941 */ /* 0x000fea0003800200 */
.L_x_14022:
        /* <DEDUP_REMOVED lines=32> */
.L_x_14025:
[----:B------:R-:W-:Y:S05]  /*2c60*/  BSYNC.RECONVERGENT B0 ;  /* 0x0000000000007941 */ /* 0x000fea0003800200 */
.L_x_14024:
        /* <DEDUP_REMOVED lines=25> */
[----:B------:R-:W5:Y:S04]  /*2e00*/  LDG.E.128 R96, desc[UR30][R16.64+0x400] ;  /* 0x0004001e10607981 */ /* 0x000f68000c1e1d00 */
[----:B------:R-:W5:Y:S01]  /*2e10*/  LDG.E.128 R100, desc[UR30][R16.64+0x600] ;  /* 0x0006001e10647981 */ /* 0x000f62000c1e1d00 */
        /* <DEDUP_REMOVED lines=11> */
[----:B------:R-:W0:Y:S02]  /*2ed0*/  LDCU.64 UR10, c[0x0][0x508] ;  /* 0x0000a100ff0a77ac */ /* 0x000e240008000a00 */
[----:B------:R-:W-:Y:S01]  /*2ee0*/  IMAD.WIDE.U32 R52, R76, 0x10, R52 ;  /* 0x000000104c347825 */ /* 0x000fe200078e0034 */
[----:B---3--:R3:W-:Y:S04]  /*2ef0*/  STS.128 [R74], R32 ;  /* 0x000000204a007388 */ /* 0x0087e80000000c00 */
[----:B----4-:R4:W-:Y:S04]  /*2f00*/  STS.128 [R74+0x200], R92 ;  /* 0x0002005c4a007388 */ /* 0x0109e80000000c00 */
[----:B-----5:R5:W-:Y:S04]  /*2f10*/  STS.128 [R74+0x400], R96 ;  /* 0x000400604a007388 */ /* 0x020be80000000c00 */
[----:B------:R2:W-:Y:S01]  /*2f20*/  STS.128 [R74+0x600], R100 ;  /* 0x000600644a007388 */ /* 0x0005e20000000c00 */
[----:B------:R-:W-:-:S03]  /*2f30*/  NOP ;  /* 0x0000000000007918 */ /* 0x000fc60000000000 */
[----:B------:R-:W1:Y:S04]  /*2f40*/  LDS.128 R56, [R73] ;  /* 0x0000000049387984 */ /* 0x000e680000000c00 */
[----:B------:R-:W0:Y:S04]  /*2f50*/  LDS.128 R24, [R73+0x10] ;  /* 0x0000100049187984 */ /* 0x000e280000000c00 */
[----:B------:R-:W0:Y:S04]  /*2f60*/  LDS.128 R16, [R73+0x20] ;  /* 0x0000200049107984 */ /* 0x000e280000000c00 */
[----:B------:R-:W0:Y:S01]  /*2f70*/  LDS.128 R20, [R73+0x30] ;  /* 0x0000300049147984 */ /* 0x000e220000000c00 */
[----:B------:R-:W-:Y:S06]  /*2f80*/  BAR.SYNC.DEFER_BLOCKING 0x0 ;  /* 0x0000000000007b1d */ /* 0x000fec0000010000 */
[----:B---3--:R-:W3:Y:S04]  /*2f90*/  LDG.E.128 R32, desc[UR30][R52.64] ;  /* 0x0000001e34207981 */ /* 0x008ee8000c1e1d00 */
[----:B----4-:R-:W4:Y:S04]  /*2fa0*/  LDG.E.128 R92, desc[UR30][R52.64+0x200] ;  /* 0x0002001e345c7981 */ /* 0x010f28000c1e1d00 */
[----:B-----5:R-:W5:Y:S04]  /*2fb0*/  LDG.E.128 R96, desc[UR30][R52.64+0x400] ;  /* 0x0004001e34607981 */ /* 0x020f68000c1e1d00 */
[----:B--2---:R2:W5:Y:S01]  /*2fc0*/  LDG.E.128 R100, desc[UR30][R52.64+0x600] ;  /* 0x0006001e34647981 */ /* 0x004562000c1e1d00 */
[----:B-1----:R-:W-:Y:S01]  /*2fd0*/  FMUL.FTZ R54, R58, -1.4426950216293334961 ;  /* 0xbfb8aa3b3a367820 */ /* 0x002fe20000410000 */
[----:B------:R-:W-:Y:S01]  /*2fe0*/  FMUL.FTZ R55, R59, -1.4426950216293334961 ;  /* 0xbfb8aa3b3b377820 */ /* 0x000fe20000410000 */
[----:B0-----:R-:W-:Y:S01]  /*2ff0*/  FMUL.FTZ R60, R24, -1.4426950216293334961 ;  /* 0xbfb8aa3b183c7820 */ /* 0x001fe20000410000 */
[----:B------:R-:W-:Y:S01]  /*3000*/  FMUL.FTZ R61, R25, -1.4426950216293334961 ;  /* 0xbfb8aa3b193d7820 */ /* 0x000fe20000410000 */
[----:B------:R-:W-:Y:S01]  /*3010*/  FMUL.FTZ R2, R57, -1.4426950216293334961 ;  /* 0xbfb8aa3b39027820 */ /* 0x000fe20000410000 */
[----:B------:R-:W-:Y:S01]  /*3020*/  FMUL.FTZ R0, R56, -1.4426950216293334961 ;  /* 0xbfb8aa3b38007820 */ /* 0x000fe20000410000 */
        /* <DEDUP_REMOVED lines=8> */
[----:B--2---:R1:W-:Y:S01]  /*30b0*/  MUFU.EX2 R52, R60 ;  /* 0x0000003c00347308 */ /* 0x0043e20000000800 */
[----:B------:R-:W-:Y:S01]  /*30c0*/  FMUL.FTZ R114, R23, -1.4426950216293334961 ;  /* 0xbfb8aa3b17727820 */ /* 0x000fe20000410000 */
[----:B------:R-:W-:-:S02]  /*30d0*/  UIMAD.WIDE.U32 UR8, UR29, UR10, UR6 ;  /* 0x0000000a1d0872a5 */ /* 0x000fc4000f8e0006 */
[----:B------:R2:W-:Y:S01]  /*30e0*/  MUFU.EX2 R53, R61 ;  /* 0x0000003d00357308 */ /* 0x0005e20000000800 */
[----:B0-----:R-:W-:Y:S01]  /*30f0*/  FADD.FTZ R54, R54, 1 ;  /* 0x3f80000036367421 */ /* 0x001fe20000010000 */
[----:B------:R-:W-:Y:S02]  /*3100*/  UIMAD UR9, UR29, UR11, UR9 ;  /* 0x0000000b1d0972a4 */ /* 0x000fe4000f8e0209 */
[----:B------:R-:W0:Y:S01]  /*3110*/  MUFU.EX2 R2, R2 ;  /* 0x0000000200027308 */ /* 0x000e220000000800 */
[----:B-1----:R-:W-:Y:S01]  /*3120*/  FMUL.FTZ R60, R19, -1.4426950216293334961 ;  /* 0xbfb8aa3b133c7820 */ /* 0x002fe20000410000 */
[----:B------:R-:W-:Y:S02]  /*3130*/  UIMAD.WIDE.U32 UR8, UR12, UR32, UR8 ;  /* 0x000000200c0872a5 */ /* 0x000fe4000f8e0008 */
[----:B------:R-:W1:Y:S01]  /*3140*/  MUFU.EX2 R0, R0 ;  /* 0x0000000000007308 */ /* 0x000e620000000800 */
[----:B--2---:R-:W-:Y:S01]  /*3150*/  FMUL.FTZ R61, R20, -1.4426950216293334961 ;  /* 0xbfb8aa3b143d7820 */ /* 0x004fe20000410000 */
[----:B------:R-:W-:-:S02]  /*3160*/  UIMAD UR10, UR12, UR33, UR9 ;  /* 0x000000210c0a72a4 */ /* 0x000fc4000f8e0209 */
[----:B------:R2:W1:Y:S01]  /*3170*/  MUFU.EX2 R65, R64 ;  /* 0x0000004000417308 */ /* 0x0004620000000800 */
[----:B------:R-:W-:-:S03]  /*3180*/  ULEA UR9, UP0, UR8, UR34, 0x2 ;  /* 0x0000002208097291 */ /* 0x000fc6000f8010ff */
[----:B------:R1:W1:Y:S01]  /*3190*/  MUFU.EX2 R110, R60 ;  /* 0x0000003c006e7308 */ /* 0x0002620000000800 */
[----:B------:R-:W-:Y:S01]  /*31a0*/  ULEA.HI.X UR8, UR8, UR35, UR10, 0x2, UP0 ;  /* 0x0000002308087291 */ /* 0x000fe200080f140a */
[----:B0-----:R-:W-:Y:S01]  /*31b0*/  FADD.FTZ R2, R2, 1 ;  /* 0x3f80000002027421 */ /* 0x001fe20000010000 */
[----:B------:R-:W-:Y:S01]  /*31c0*/  UISETP.NE.U32.AND UP0, UPT, UR36, URZ, UPT ;  /* 0x000000ff2400728c */ /* 0x000fe2000bf05070 */
[----:B------:R0:W0:Y:S01]  /*31d0*/  MUFU.EX2 R111, R61 ;  /* 0x0000003d006f7308 */ /* 0x0000220000000800 */
[----:B--2---:R-:W-:Y:S01]  /*31e0*/  FMUL.FTZ R64, R21, -1.4426950216293334961 ;  /* 0xbfb8aa3b15407820 */ /* 0x004fe20000410000 */
[----:B-1----:R-:W-:Y:S01]  /*31f0*/  FADD.FTZ R0, R0, 1 ;  /* 0x3f80000000007421 */ /* 0x002fe20000010000 */
[----:B------:R-:W-:Y:S01]  /*3200*/  UISETP.NE.AND.EX UP0, UPT, UR37, URZ, UPT, UP0 ;  /* 0x000000ff2500728c */ /* 0x000fe2000bf05300 */
[----:B------:R-:W1:Y:S01]  /*3210*/  MUFU.RCP R107, R54 ;  /* 0x00000036006b7308 */ /* 0x000e620000001000 */
[----:B------:R-:W-:Y:S01]  /*3220*/  FADD.FTZ R60, R55, 1 ;  /* 0x3f800000373c7421 */ /* 0x000fe20000010000 */
[----:B------:R-:W-:Y:S01]  /*3230*/  FADD.FTZ R65, R65, 1 ;  /* 0x3f80000041417421 */ /* 0x000fe20000010000 */
[----:B0-----:R-:W-:Y:S01]  /*3240*/  FADD.FTZ R61, R52, 1 ;  /* 0x3f800000343d7421 */ /* 0x001fe20000010000 */
[----:B------:R-:W-:-:S04]  /*3250*/  FADD.FTZ R110, R110, 1 ;  /* 0x3f8000006e6e7421 */ /* 0x000fc80000010000 */
[----:B------:R0:W2:Y:S01]  /*3260*/  MUFU.EX2 R112, R64 ;  /* 0x0000004000707308 */ /* 0x0000a20000000800 */
[----:B------:R-:W-:-:S03]  /*3270*/  FADD.FTZ R111, R111, 1 ;  /* 0x3f8000006f6f7421 */ /* 0x000fc60000010000 */
[----:B------:R2:W2:Y:S04]  /*3280*/  MUFU.EX2 R108, R105 ;  /* 0x00000069006c7308 */ /* 0x0004a80000000800 */
[----:B------:R-:W2:Y:S01]  /*3290*/  MUFU.RCP R2, R2 ;  /* 0x0000000200027308 */ /* 0x000ea20000001000 */
[----:B0-----:R-:W-:Y:S01]  /*32a0*/  FADD.FTZ R64, R53, 1 ;  /* 0x3f80000035407421 */ /* 0x001fe20000010000 */
[----:B-1----:R-:W-:Y:S01]  /*32b0*/  FMUL.FTZ R117, R58, R107 ;  /* 0x0000006b3a757220 */ /* 0x002fe20000410000 */
[----:B--2---:R-:W-:-:S05]  /*32c0*/  FADD.FTZ R112, R112, 1 ;  /* 0x3f80000070707421 */ /* 0x004fca0000010000 */
[----:B------:R0:W1:Y:S01]  /*32d0*/  MUFU.RCP R105, R0 ;  /* 0x0000000000697308 */ /* 0x0000620000001000 */
[----:B------:R-:W-:-:S07]  /*32e0*/  FADD.FTZ R108, R108, 1 ;  /* 0x3f8000006c6c7421 */ /* 0x000fce0000010000 */
[----:B------:R-:W-:Y:S01]  /*32f0*/  MUFU.RCP R60, R60 ;  /* 0x0000003c003c7308 */ /* 0x000fe20000001000 */
[----:B0-----:R-:W-:-:S07]  /*3300*/  FADD.FTZ R0, -R2, 1 ;  /* 0x3f80000002007421 */ /* 0x001fce0000010100 */
[----:B------:R-:W0:Y:S04]  /*3310*/  MUFU.EX2 R89, R89 ;  /* 0x0000005900597308 */ /* 0x000e280000000800 */
[----:B------:R-:W2:Y:S04]  /*3320*/  MUFU.EX2 R91, R91 ;  /* 0x0000005b005b7308 */ /* 0x000ea80000000800 */
[----:B------:R-:W1:Y:S04]  /*3330*/  MUFU.EX2 R113, R109 ;  /* 0x0000006d00717308 */ /* 0x000e680000000800 */
[----:B------:R-:W1:Y:S01]  /*3340*/  MUFU.EX2 R106, R104 ;  /* 0x00000068006a7308 */ /* 0x000e620000000800 */
[----:B0-----:R-:W-:-:S03]  /*3350*/  FADD.FTZ R89, R89, 1 ;  /* 0x3f80000059597421 */ /* 0x001fc60000010000 */
[----:B------:R0:W0:Y:S01]  /*3360*/  MUFU.RCP R121, R65 ;  /* 0x0000004100797308 */ /* 0x0000220000001000 */
[----:B--2---:R-:W-:Y:S01]  /*3370*/  FADD.FTZ R91, R91, 1 ;  /* 0x3f8000005b5b7421 */ /* 0x004fe20000010000 */
[----:B-1----:R-:W-:-:S06]  /*3380*/  FADD.FTZ R113, R113, 1 ;  /* 0x3f80000071717421 */ /* 0x002fcc0000010000 */
[----:B------:R1:W2:Y:S01]  /*3390*/  MUFU.RCP R109, R61 ;  /* 0x0000003d006d7308 */ /* 0x0002a20000001000 */
[----:B0-----:R-:W-:Y:S01]  /*33a0*/  FMUL.FTZ R65, R56, R105 ;  /* 0x0000006938417220 */ /* 0x001fe20000410000 */
[----:B------:R-:W-:-:S06]  /*33b0*/  FADD.FTZ R106, R106, 1 ;  /* 0x3f8000006a6a7421 */ /* 0x000fcc0000010000 */
[----:B------:R0:W2:Y:S01]  /*33c0*/  MUFU.RCP R104, R64 ;  /* 0x0000004000687308 */ /* 0x0000a20000001000 */
[----:B-1----:R-:W-:Y:S01]  /*33d0*/  FADD.FTZ R61, -R105, 1 ;  /* 0x3f800000693d7421 */ /* 0x002fe20000010100 */
[----:B------:R-:W-:-:S06]  /*33e0*/  FMUL.FTZ R123, R26, R121 ;  /* 0x000000791a7b7220 */ /* 0x000fcc0000410000 */
[----:B------:R-:W1:Y:S01]  /*33f0*/  MUFU.RCP R118, R89 ;  /* 0x0000005900767308 */ /* 0x000e620000001000 */
[----:B0-----:R-:W-:Y:S01]  /*3400*/  FMUL.FTZ R64, R59, R60 ;  /* 0x0000003c3b407220 */ /* 0x001fe20000410000 */
[----:B--2---:R-:W-:-:S03]  /*3410*/  FMUL.FTZ R119, R24, R109 ;  /* 0x0000006d18777220 */ /* 0x004fc60000410000 */
[----:B------:R-:W-:-:S03]  /*3420*/  FMUL.FTZ R122, R31, R64 ;  /* 0x000000401f7a7220 */ /* 0x000fc60000410000 */
[----:B------:R0:W-:Y:S01]  /*3430*/  MUFU.RCP R125, R91 ;  /* 0x0000005b007d7308 */ /* 0x0001e20000001000 */
[----:B------:R-:W-:-:S04]  /*3440*/  FMUL.FTZ R116, R25, R104 ;  /* 0x0000006819747220 */ /* 0x000fc80000410000 */
[----:B------:R-:W-:-:S03]  /*3450*/  FMUL.FTZ R120, R5, R116 ;  /* 0x0000007405787220 */ /* 0x000fc60000410000 */
[----:B------:R-:W2:Y:S01]  /*3460*/  MUFU.EX2 R114, R114 ;  /* 0x0000007200727308 */ /* 0x000ea20000000800 */
[----:B0-----:R-:W-:-:S03]  /*3470*/  FMUL.FTZ R91, R30, R117 ;  /* 0x000000751e5b7220 */ /* 0x001fc60000410000 */
[----:B------:R-:W0:Y:S08]  /*3480*/  MUFU.RCP R124, R106 ;  /* 0x0000006a007c7308 */ /* 0x000e300000001000 */
[----:B------:R-:W0:Y:S01]  /*3490*/  MUFU.RCP R127, R108 ;  /* 0x0000006c007f7308 */ /* 0x000e220000001000 */
[----:B--2---:R-:W-:-:S07]  /*34a0*/  FADD.FTZ R114, R114, 1 ;  /* 0x3f80000072727421 */ /* 0x004fce0000010000 */
[----:B------:R-:W2:Y:S08]  /*34b0*/  MUFU.RCP R126, R110 ;  /* 0x0000006e007e7308 */ /* 0x000eb00000001000 */
[----:B------:R-:W2:Y:S08]  /*34c0*/  MUFU.RCP R128, R112 ;  /* 0x0000007000807308 */ /* 0x000eb00000001000 */
[----:B------:R-:W2:Y:S08]  /*34d0*/  MUFU.RCP R131, R113 ;  /* 0x0000007100837308 */ /* 0x000eb00000001000 */
[----:B------:R-:W2:Y:S08]  /*34e0*/  MUFU.RCP R130, R114 ;  /* 0x0000007200827308 */ /* 0x000eb00000001000 */
[----:B------:R2:W2:Y:S01]  /*34f0*/  MUFU.RCP R129, R111 ;  /* 0x0000006f00817308 */ /* 0x0004a20000001000 */
[----:B---3--:R-:W-:Y:S04]  /*3500*/  STS.128 [R74], R32 ;  /* 0x000000204a007388 */ /* 0x008fe80000000c00 */
[----:B----4-:R3:W-:Y:S04]  /*3510*/  STS.128 [R74+0x200], R92 ;  /* 0x0002005c4a007388 */ /* 0x0107e80000000c00 */
[----:B-----5:R4:W-:Y:S04]  /*3520*/  STS.128 [R74+0x400], R96 ;  /* 0x000400604a007388 */ /* 0x0209e80000000c00 */
[----:B------:R-:W-:Y:S01]  /*3530*/  STS.128 [R74+0x600], R100 ;  /* 0x000600644a007388 */ /* 0x000fe20000000c00 */
[----:B------:R-:W-:-:S03]  /*3540*/  NOP ;  /* 0x0000000000007918 */ /* 0x000fc60000000000 */
[----:B------:R-:W5:Y:S01]  /*3550*/  LDS.128 R52, [R73] ;  /* 0x0000000049347984 */ /* 0x000f620000000c00 */
[----:B---3--:R-:W-:Y:S01]  /*3560*/  FFMA.FTZ R93, R56, R61, 1 ;  /* 0x3f800000385d7423 */ /* 0x008fe2000001003d */
[----:B------:R-:W-:Y:S01]  /*3570*/  FADD.FTZ R61, -R107, 1 ;  /* 0x3f8000006b3d7421 */ /* 0x000fe20000010100 */
[C---:B------:R-:W-:Y:S01]  /*3580*/  FFMA.FTZ R95, R57.reuse, R0, 1 ;  /* 0x3f800000395f7423 */ /* 0x040fe20000010000 */
[----:B------:R-:W3:Y:S01]  /*3590*/  LDS.128 R32, [R73+0x10] ;  /* 0x0000100049207984 */ /* 0x000ee20000000c00 */
[----:B------:R-:W-:Y:S01]  /*35a0*/  FMUL.FTZ R0, R57, R2 ;  /* 0x0000000239007220 */ /* 0x000fe20000410000 */
[----:B------:R-:W-:Y:S01]  /*35b0*/  FFMA.FTZ R57, R58, R61, 1 ;  /* 0x3f8000003a397423 */ /* 0x000fe2000001003d */
[----:B------:R-:W-:Y:S01]  /*35c0*/  FMUL.FTZ R61, R28, R65 ;  /* 0x000000411c3d7220 */ /* 0x000fe20000410000 */
[----:B------:R-:W-:Y:S01]  /*35d0*/  FADD.FTZ R56, -R60, 1 ;  /* 0x3f8000003c387421 */ /* 0x000fe20000010100 */
[----:B------:R-:W-:-:S03]  /*35e0*/  FMUL.FTZ R89, R29, R0 ;  /* 0x000000001d597220 */ /* 0x000fc60000410000 */
[----:B----4-:R-:W-:Y:S01]  /*35f0*/  FFMA.FTZ R97, R59, R56, 1 ;  /* 0x3f8000003b617423 */ /* 0x010fe20000010038 */
[----:B------:R-:W-:-:S04]  /*3600*/  FADD.FTZ R59, -R109, 1 ;  /* 0x3f8000006d3b7421 */ /* 0x000fc80000010100 */
[----:B------:R-:W-:Y:S01]  /*3610*/  FFMA.FTZ R59, R24, R59, 1 ;  /* 0x3f800000183b7423 */ /* 0x000fe2000001003b */
[----:B------:R-:W-:-:S04]  /*3620*/  FADD.FTZ R24, -R104, 1 ;  /* 0x3f80000068187421 */ /* 0x000fc80000010100 */
[----:B------:R-:W-:Y:S01]  /*3630*/  FFMA.FTZ R24, R25, R24, 1 ;  /* 0x3f80000019187423 */ /* 0x000fe20000010018 */
[----:B------:R-:W-:-:S04]  /*3640*/  FADD.FTZ R25, -R121, 1 ;  /* 0x3f80000079197421 */ /* 0x000fc80000010100 */
[----:B------:R-:W-:Y:S01]  /*3650*/  FFMA.FTZ R25, R26, R25, 1 ;  /* 0x3f8000001a197423 */ /* 0x000fe20000010019 */
[----:B-----5:R-:W-:Y:S01]  /*3660*/  FMUL.FTZ R28, R28, R52 ;  /* 0x000000341c1c7220 */ /* 0x020fe20000410000 */
        /* <DEDUP_REMOVED lines=17> */
[----:B------:R-:W1:Y:S01]  /*3780*/  LDS.128 R56, [R73+0x30] ;  /* 0x0000300049387984 */ /* 0x000e620000000c00 */
        /* <DEDUP_REMOVED lines=10> */
[----:B0-----:R-:W-:Y:S01]  /*3830*/  FADD.FTZ R2, -R124, 1 ;  /* 0x3f8000007c027421 */ /* 0x001fe20000010100 */
[----:B------:R-:W-:Y:S01]  /*3840*/  FADD.FTZ R101, -R127, 1 ;  /* 0x3f8000007f657421 */ /* 0x000fe20000010100 */
[----:B--2---:R-:W-:Y:S01]  /*3850*/  FADD.FTZ R60, -R126, 1 ;  /* 0x3f8000007e3c7421 */ /* 0x004fe20000010100 */
[----:B------:R-:W-:Y:S01]  /*3860*/  FADD.FTZ R25, -R125, 1 ;  /* 0x3f8000007d197421 */ /* 0x000fe20000010100 */
[----:B------:R-:W-:Y:S01]  /*3870*/  FFMA.FTZ R24, R17, R2, 1 ;  /* 0x3f80000011187423 */ /* 0x000fe20000010002 */
[----:B------:R-:W-:Y:S01]  /*3880*/  FFMA.FTZ R103, R18, R101, 1 ;  /* 0x3f80000012677423 */ /* 0x000fe20000010065 */
[----:B------:R-:W-:Y:S01]  /*3890*/  FFMA.FTZ R100, R19, R60, 1 ;  /* 0x3f80000013647423 */ /* 0x000fe2000001003c */
[----:B------:R-:W-:Y:S01]  /*38a0*/  FFMA.FTZ R25, R16, R25, 1 ;  /* 0x3f80000010197423 */ /* 0x000fe20000010019 */
[----:B------:R-:W-:Y:S01]  /*38b0*/  FMUL.FTZ R118, R27, R118 ;  /* 0x000000761b767220 */ /* 0x000fe20000410000 */
[----:B------:R-:W-:Y:S01]  /*38c0*/  FMUL.FTZ R121, R4, R119 ;  /* 0x0000007704797220 */ /* 0x000fe20000410000 */
[----:B------:R-:W-:-:S02]  /*38d0*/  MOV R4, UR9 ;  /* 0x0000000900047c02 */ /* 0x000fc40008000f00 */
[----:B------:R-:W-:-:S03]  /*38e0*/  MOV R5, UR8 ;  /* 0x0000000800057c02 */ /* 0x000fc60008000f00 */
[----:B------:R-:W-:-:S04]  /*38f0*/  IMAD.WIDE.U32 R4, R76, 0x10, R4 ;  /* 0x000000104c047825 */ /* 0x000fc800078e0004 */
        /* <DEDUP_REMOVED lines=47> */
[----:B0-----:R-:W-:Y:S01]  /*3bf0*/  FMUL.FTZ R97, R6, R123 ;  /* 0x0000007b06617220 */ /* 0x001fe20000410000 */
[----:B------:R-:W-:Y:S01]  /*3c00*/  FFMA.FTZ R6, R48, R61, R81 ;  /* 0x0000003d30067223 */ /* 0x000fe20000010051 */
[----:B------:R-:W-:Y:S01]  /*3c10*/  FMUL.FTZ R99, R8, R125 ;  /* 0x0000007d08637220 */ /* 0x000fe20000410000 */
[----:B------:R-:W0:Y:S01]  /*3c20*/  LDS.128 R104, [R74+0x200] ;  /* 0x000200004a687984 */ /* 0x000e220000000c00 */
[----:B------:R-:W-:Y:S01]  /*3c30*/  FMUL.FTZ R60, R9, R124 ;  /* 0x0000007c093c7220 */ /* 0x000fe20000410000 */
[----:B------:R-:W-:Y:S01]  /*3c40*/  FFMA.FTZ R7, R49, R89, R6 ;  /* 0x0000005931077223 */ /* 0x000fe20000010006 */
[----:B-1----:R-:W-:Y:S01]  /*3c50*/  FMUL.FTZ R111, R14, R131 ;  /* 0x000000830e6f7220 */ /* 0x002fe20000410000 */
[----:B------:R-:W1:Y:S01]  /*3c60*/  LDS.128 R92, [R74+0x400] ;  /* 0x000400004a5c7984 */ /* 0x000e620000000c00 */
[----:B--2---:R-:W-:Y:S01]  /*3c70*/  FMUL.FTZ R115, R10, R127 ;  /* 0x0000007f0a737220 */ /* 0x004fe20000410000 */
[----:B------:R-:W-:Y:S01]  /*3c80*/  FFMA.FTZ R6, R50, R91, R7 ;  /* 0x0000005b32067223 */ /* 0x000fe20000010007 */
[----:B------:R-:W-:Y:S01]  /*3c90*/  FMUL.FTZ R114, R11, R126 ;  /* 0x0000007e0b727220 */ /* 0x000fe20000410000 */
[----:B------:R-:W2:Y:S01]  /*3ca0*/  LDS.128 R24, [R74+0x600] ;  /* 0x000600004a187984 */ /* 0x000ea20000000c00 */
[----:B------:R-:W-:Y:S01]  /*3cb0*/  FMUL.FTZ R113, R12, R129 ;  /* 0x000000810c717220 */ /* 0x000fe20000410000 */
[----:B------:R-:W-:Y:S01]  /*3cc0*/  FMUL.FTZ R112, R13, R128 ;  /* 0x000000800d707220 */ /* 0x000fe20000410000 */
[----:B------:R-:W-:Y:S01]  /*3cd0*/  FMUL.FTZ R110, R15, R130 ;  /* 0x000000820f6e7220 */ /* 0x000fe20000410000 */
[----:B------:R-:W-:Y:S01]  /*3ce0*/  FFMA.FTZ R7, R51, R122, R6 ;  /* 0x0000007a33077223 */ /* 0x000fe20000010006 */
[----:B---3--:R3:W-:Y:S04]  /*3cf0*/  STG.E.128 desc[UR30][R4.64], R100 ;  /* 0x0000006404007986 */ /* 0x0087e8000c101d1e */
[----:B0-----:R3:W-:Y:S04]  /*3d00*/  STG.E.128 desc[UR30][R4.64+0x200], R104 ;  /* 0x0002006804007986 */ /* 0x0017e8000c101d1e */
[----:B-1----:R3:W-:Y:S04]  /*3d10*/  STG.E.128 desc[UR30][R4.64+0x400], R92 ;  /* 0x0004005c04007986 */ /* 0x0027e8000c101d1e */
[----:B--2---:R3:W-:Y:S01]  /*3d20*/  STG.E.128 desc[UR30][R4.64+0x600], R24 ;  /* 0x0006001804007986 */ /* 0x0047e2000c101d1e */
        /* <DEDUP_REMOVED lines=33> */
[----:B------:R-:W2:Y:S01]  /*3f40*/  LDS.128 R16, [R74+0x400] ;  /* 0x000400004a107984 */ /* 0x000ea20000000c00 */
[----:B---3--:R-:W-:-:S03]  /*3f50*/  MOV R4, UR9 ;  /* 0x0000000900047c02 */ /* 0x008fc60008000f00 */
[----:B------:R-:W3:Y:S01]  /*3f60*/  LDS.128 R20, [R74+0x600] ;  /* 0x000600004a147984 */ /* 0x000ee20000000c00 */
[----:B------:R-:W-:-:S03]  /*3f70*/  MOV R5, UR8 ;  /* 0x0000000800057c02 */ /* 0x000fc60008000f00 */
[----:B------:R-:W-:-:S05]  /*3f80*/  IMAD.WIDE.U32 R4, R76, 0x10, R4 ;  /* 0x000000104c047825 */ /* 0x000fca00078e0004 */
[----:B0-----:R0:W-:Y:S04]  /*3f90*/  STG.E.128 desc[UR30][R4.64], R8 ;  /* 0x0000000804007986 */ /* 0x0011e8000c101d1e */
[----:B-1----:R0:W-:Y:S04]  /*3fa0*/  STG.E.128 desc[UR30][R4.64+0x200], R12 ;  /* 0x0002000c04007986 */ /* 0x0021e8000c101d1e */
[----:B--2---:R0:W-:Y:S04]  /*3fb0*/  STG.E.128 desc[UR30][R4.64+0x400], R16 ;  /* 0x0004001004007986 */ /* 0x0041e8000c101d1e */
[----:B---3--:R0:W-:Y:S02]  /*3fc0*/  STG.E.128 desc[UR30][R4.64+0x600], R20 ;  /* 0x0006001404007986 */ /* 0x0081e4000c101d1e */
.L_x_14026:
[----:B------:R-:W-:Y:S01]  /*3fd0*/  FFMA.FTZ R0, R44, R121, R7 ;  /* 0x000000792c007223 */ /* 0x000fe20000010007 */
[----:B------:R-:W1:Y:S01]  /*3fe0*/  LDCU UR8, c[0x0][0x38c] ;  /* 0x00007180ff0877ac */ /* 0x000e620008000800 */
[----:B------:R-:W-:Y:S02]  /*3ff0*/  CS2R R34, SRZ ;  /* 0x0000000000227805 */ /* 0x000fe4000001ff00 */
[----:B------:R-:W-:Y:S01]  /*4000*/  CS2R R32, SRZ ;  /* 0x0000000000207805 */ /* 0x000fe2000001ff00 */
[----:B0--3--:R-:W-:Y:S01]  /*4010*/  FFMA.FTZ R5, R45, R120, R0 ;  /* 0x000000782d057223 */ /* 0x009fe20000010000 */
        /* <DEDUP_REMOVED lines=80> */
.L_x_14045:
        /* <DEDUP_REMOVED lines=26> */
[----:B------:R-:W-:Y:S01]  /*46c0*/  FMUL.FTZ R123, R56, 1.4426950216293334961 ;  /* 0x3fb8aa3b387b7820 */ /* 0x000fe20000410000 */
[C---:B0-----:R-:W-:Y:S01]  /*46d0*/  FMUL.FTZ R65, R57.reuse, R69 ;  /* 0x0000004539417220 */ /* 0x041fe20000410000 */
[-C--:B------:R-:W-:Y:S01]  /*46e0*/  FMUL.FTZ R126, R57, R72.reuse ;  /* 0x00000048397e7220 */ /* 0x080fe20000410000 */
[----:B------:R-:W-:Y:S01]  /*46f0*/  FMUL.RZ R128, R2, 0.15915493667125701904 ;  /* 0x3e22f98302807820 */ /* 0x000fe2000040c000 */
[----:B------:R-:W-:Y:S01]  /*4700*/  FMUL.FTZ R2, R123, R71 ;  /* 0x000000477b027220 */ /* 0x000fe20000410000 */
[----:B------:R-:W-:Y:S01]  /*4710*/  FMUL.RZ R130, R65, 0.15915493667125701904 ;  /* 0x3e22f98341827820 */ /* 0x000fe2000040c000 */
[----:B------:R-:W-:Y:S01]  /*4720*/  FMUL.FTZ R65, R123, R69 ;  /* 0x000000457b417220 */ /* 0x000fe20000410000 */
[----:B------:R-:W-:Y:S01]  /*4730*/  MUFU.SIN R125, R128 ;  /* 0x00000080007d7308 */ /* 0x000fe20000000400 */
[----:B-1----:R-:W-:Y:S01]  /*4740*/  FMUL.FTZ R92, R57, R67 ;  /* 0x00000043395c7220 */ /* 0x002fe20000410000 */
[----:B------:R-:W-:Y:S01]  /*4750*/  FMUL.RZ R126, R126, 0.15915493667125701904 ;  /* 0x3e22f9837e7e7820 */ /* 0x000fe2000040c000 */
[----:B------:R-:W-:-:S02]  /*4760*/  FMUL.FTZ R64, R123, R72 ;  /* 0x000000487b407220 */ /* 0x000fc40000410000 */
[----:B------:R-:W-:Y:S01]  /*4770*/  FMUL.RZ R132, R92, 0.15915493667125701904 ;  /* 0x3e22f9835c847820 */ /* 0x000fe2000040c000 */
[----:B------:R-:W-:Y:S02]  /*4780*/  FMUL.FTZ R92, R123, R67 ;  /* 0x000000437b5c7220 */ /* 0x000fe40000410000 */
[----:B------:R0:W-:Y:S04]  /*4790*/  MUFU.EX2 R124, R2 ;  /* 0x00000002007c7308 */ /* 0x0001e80000000800 */
[----:B------:R1:W-:Y:S01]  /*47a0*/  MUFU.COS R127, R128 ;  /* 0x00000080007f7308 */ /* 0x0003e20000000000 */
[----:B0-----:R-:W-:-:S07]  /*47b0*/  FMUL.FTZ R2, R57, R70 ;  /* 0x0000004639027220 */ /* 0x001fce0000410000 */
[----:B------:R0:W2:Y:S01]  /*47c0*/  MUFU.EX2 R136, R65 ;  /* 0x0000004100887308 */ /* 0x0000a20000000800 */
[----:B-1----:R-:W-:Y:S01]  /*47d0*/  FMUL.RZ R128, R2, 0.15915493667125701904 ;  /* 0x3e22f98302807820 */ /* 0x002fe2000040c000 */
[----:B------:R-:W-:Y:S02]  /*47e0*/  FMUL.FTZ R2, R123, R70 ;  /* 0x000000467b027220 */ /* 0x000fe40000410000 */
[----:B------:R-:W-:Y:S01]  /*47f0*/  MUFU.SIN R93, R130 ;  /* 0x00000082005d7308 */ /* 0x000fe20000000400 */
[----:B0-----:R-:W-:-:S07]  /*4800*/  FMUL.FTZ R65, R57, R68 ;  /* 0x0000004439417220 */ /* 0x001fce0000410000 */
        /* <DEDUP_REMOVED lines=8> */
[----:B------:R0:W-:Y:S01]  /*4890*/  MUFU.EX2 R144, R65 ;  /* 0x0000004100907308 */ /* 0x0001e20000000800 */
[----:B------:R-:W-:Y:S01]  /*48a0*/  FMUL.RZ R138, R2, 0.15915493667125701904 ;  /* 0x3e22f983028a7820 */ /* 0x000fe2000040c000 */
[----:B------:R-:W-:Y:S01]  /*48b0*/  FMUL.FTZ R2, R123, R3 ;  /* 0x000000037b027220 */ /* 0x000fe20000410000 */
[----:B------:R-:W-:Y:S01]  /*48c0*/  FMUL.FTZ R93, R124, R125 ;  /* 0x0000007d7c5d7220 */ /* 0x000fe20000410000 */
[----:B------:R1:W5:Y:S01]  /*48d0*/  MUFU.COS R135, R128 ;  /* 0x0000008000877308 */ /* 0x0003620000000000 */
[----:B0-----:R-:W-:-:S07]  /*48e0*/  FMUL.FTZ R65, R57, R82 ;  /* 0x0000005239417220 */ /* 0x001fce0000410000 */
[----:B------:R0:W2:Y:S01]  /*48f0*/  MUFU.EX2 R149, R2 ;  /* 0x0000000200957308 */ /* 0x0000a20000000800 */
[----:B-1----:R-:W-:Y:S01]  /*4900*/  FMUL.FTZ R128, R57, R66 ;  /* 0x0000004239807220 */ /* 0x002fe20000410000 */
[----:B------:R-:W-:Y:S01]  /*4910*/  FMUL.RZ R142, R65, 0.15915493667125701904 ;  /* 0x3e22f983418e7820 */ /* 0x000fe2000040c000 */
[----:B------:R-:W-:Y:S01]  /*4920*/  FMUL.FTZ R65, R123, R82 ;  /* 0x000000527b417220 */ /* 0x000fe20000410000 */
[----:B------:R-:W-:Y:S01]  /*4930*/  MUFU.SIN R129, R126 ;  /* 0x0000007e00817308 */ /* 0x000fe20000000400 */
[----:B0-----:R-:W-:Y:S01]  /*4940*/  FMUL.FTZ R2, R57, R84 ;  /* 0x0000005439027220 */ /* 0x001fe20000410000 */
[C---:B-----5:R-:W-:Y:S01]  /*4950*/  FMUL.FTZ R135, R134.reuse, R135 ;  /* 0x0000008786877220 */ /* 0x060fe20000410000 */
[----:B------:R-:W-:-:S05]  /*4960*/  FMUL.FTZ R134, R134, R131 ;  /* 0x0000008386867220 */ /* 0x000fca0000410000 */
[----:B------:R-:W-:Y:S08]  /*4970*/  MUFU.COS R139, R126 ;  /* 0x0000007e008b7308 */ /* 0x000ff00000000000 */
[----:B------:R-:W-:Y:S08]  /*4980*/  MUFU.SIN R141, R132 ;  /* 0x00000084008d7308 */ /* 0x000ff00000000400 */
[----:B------:R0:W-:Y:S08]  /*4990*/  MUFU.COS R133, R132 ;  /* 0x0000008400857308 */ /* 0x0001f00000000000 */
[----:B------:R-:W-:Y:S01]  /*49a0*/  MUFU.SIN R126, R138 ;  /* 0x0000008a007e7308 */ /* 0x000fe20000000400 */
[----:B0-----:R-:W-:Y:S01]  /*49b0*/  FMUL.RZ R132, R128, 0.15915493667125701904 ;  /* 0x3e22f98380847820 */ /* 0x001fe2000040c000 */
[----:B------:R-:W-:-:S06]  /*49c0*/  FMUL.FTZ R128, R123, R66 ;  /* 0x000000427b807220 */ /* 0x000fcc0000410000 */
[----:B------:R0:W2:Y:S08]  /*49d0*/  MUFU.COS R154, R138 ;  /* 0x0000008a009a7308 */ /* 0x0000b00000000000 */
[----:B------:R1:W-:Y:S01]  /*49e0*/  MUFU.EX2 R192, R65 ;  /* 0x0000004100c07308 */ /* 0x0003e20000000800 */
[----:B0-----:R-:W-:Y:S01]  /*49f0*/  FMUL.RZ R138, R2, 0.15915493667125701904 ;  /* 0x3e22f983028a7820 */ /* 0x001fe2000040c000 */
[----:B------:R-:W-:-:S02]  /*4a00*/  FMUL.FTZ R2, R123, R84 ;  /* 0x000000547b027220 */ /* 0x000fc40000410000 */
[----:B------:R-:W-:Y:S01]  /*4a10*/  MUFU.SIN R191, R132 ;  /* 0x0000008400bf7308 */ /* 0x000fe20000000400 */
[----:B-1----:R-:W-:Y:S01]  /*4a20*/  FMUL.FTZ R65, R57, R86 ;  /* 0x0000005639417220 */ /* 0x002fe20000410000 */
[C---:B--2---:R-:W-:Y:S01]  /*4a30*/  FMUL.FTZ R154, R149.reuse, R154 ;  /* 0x0000009a959a7220 */ /* 0x044fe20000410000 */
[----:B------:R-:W-:-:S05]  /*4a40*/  FMUL.FTZ R149, R149, R126 ;  /* 0x0000007e95957220 */ /* 0x000fca0000410000 */
[----:B------:R0:W-:Y:S01]  /*4a50*/  MUFU.COS R193, R132 ;  /* 0x0000008400c17308 */ /* 0x0001e20000000000 */
[----:B------:R-:W-:Y:S01]  /*4a60*/  FMUL.RZ R156, R65, 0.15915493667125701904 ;  /* 0x3e22f983419c7820 */ /* 0x000fe2000040c000 */
[----:B------:R-:W-:-:S06]  /*4a70*/  FMUL.FTZ R65, R123, R86 ;  /* 0x000000567b417220 */ /* 0x000fcc0000410000 */
[----:B------:R1:W-:Y:S01]  /*4a80*/  MUFU.EX2 R187, R2 ;  /* 0x0000000200bb7308 */ /* 0x0003e20000000800 */
[----:B0-----:R-:W-:-:S03]  /*4a90*/  FMUL.FTZ R132, R57, R83 ;  /* 0x0000005339847220 */ /* 0x001fc60000410000 */
[----:B------:R-:W0:Y:S01]  /*4aa0*/  MUFU.EX2 R92, R92 ;  /* 0x0000005c005c7308 */ /* 0x000e220000000800 */
[----:B------:R-:W-:Y:S01]  /*4ab0*/  FMUL.RZ R148, R132, 0.15915493667125701904 ;  /* 0x3e22f98384947820 */ /* 0x000fe2000040c000 */
[----:B------:R-:W-:Y:S02]  /*4ac0*/  FMUL.FTZ R132, R123, R83 ;  /* 0x000000537b847220 */ /* 0x000fe40000410000 */
[----:B------:R-:W2:Y:S01]  /*4ad0*/  MUFU.EX2 R64, R64 ;  /* 0x0000004000407308 */ /* 0x000ea20000000800 */
[----:B-1----:R-:W-:-:S03]  /*4ae0*/  FMUL.FTZ R2, R57, R85 ;  /* 0x0000005539027220 */ /* 0x002fc60000410000 */
[----:B------:R1:W5:Y:S01]  /*4af0*/  MUFU.EX2 R199, R65 ;  /* 0x0000004100c77308 */ /* 0x0003620000000800 */
[----:B------:R-:W-:Y:S01]  /*4b00*/  FMUL.RZ R158, R2, 0.15915493667125701904 ;  /* 0x3e22f983029e7820 */ /* 0x000fe2000040c000 */
[----:B------:R-:W-:Y:S02]  /*4b10*/  FMUL.FTZ R2, R57, R88 ;  /* 0x0000005839027220 */ /* 0x000fe40000410000 */
[----:B------:R4:W5:Y:S02]  /*4b20*/  MUFU.EX2 R182, R132 ;  /* 0x0000008400b67308 */ /* 0x0009640000000800 */
[----:B------:R-:W-:Y:S01]  /*4b30*/  FMUL.RZ R160, R2, 0.15915493667125701904 ;  /* 0x3e22f98302a07820 */ /* 0x000fe2000040c000 */
[-C--:B---3--:R-:W-:Y:S01]  /*4b40*/  FMUL.FTZ R2, R52, R55.reuse ;  /* 0x0000003734027220 */ /* 0x088fe20000410000 */
[----:B------:R-:W-:Y:S01]  /*4b50*/  MUFU.SIN R147, R142 ;  /* 0x0000008e00937308 */ /* 0x000fe20000000400 */
[C---:B-1----:R-:W-:Y:S01]  /*4b60*/  FMUL.FTZ R65, R53.reuse, R55 ;  /* 0x0000003735417220 */ /* 0x042fe20000410000 */
[----:B0-----:R-:W-:Y:S01]  /*4b70*/  FMUL.FTZ R133, R92, R133 ;  /* 0x000000855c857220 */ /* 0x001fe20000410000 */
[----:B------:R-:W-:Y:S01]  /*4b80*/  FFMA.FTZ R2, R53, R54, R2 ;  /* 0x0000003635027223 */ /* 0x000fe20000010002 */
[----:B--2---:R-:W-:Y:S01]  /*4b90*/  FMUL.FTZ R139, R64, R139 ;  /* 0x0000008b408b7220 */ /* 0x004fe20000410000 */
[----:B----4-:R-:W-:Y:S01]  /*4ba0*/  FMUL.FTZ R132, R123, R88 ;  /* 0x000000587b847220 */ /* 0x010fe20000410000 */
[----:B------:R-:W-:Y:S01]  /*4bb0*/  FFMA.FTZ R65, R52, R54, -R65 ;  /* 0x0000003634417223 */ /* 0x000fe20000010841 */
[----:B------:R-:W-:Y:S01]  /*4bc0*/  FMUL.FTZ R52, R57, R90 ;  /* 0x0000005a39347220 */ /* 0x000fe20000410000 */
[----:B------:R-:W0:Y:S01]  /*4bd0*/  MUFU.COS R155, R142 ;  /* 0x0000008e009b7308 */ /* 0x000e220000000000 */
[-C--:B------:R-:W-:Y:S01]  /*4be0*/  FMUL.FTZ R126, R0, -R2.reuse ;  /* 0x80000002007e7220 */ /* 0x080fe20000410000 */
[-C--:B------:R-:W-:Y:S01]  /*4bf0*/  FMUL.FTZ R198, R119, R65.reuse ;  /* 0x0000004177c67220 */ /* 0x080fe20000410000 */
[-C--:B------:R-:W-:Y:S01]  /*4c00*/  FMUL.FTZ R201, R118, R65.reuse ;  /* 0x0000004176c97220 */ /* 0x080fe20000410000 */
[-C--:B------:R-:W-:Y:S01]  /*4c10*/  FMUL.FTZ R203, R117, R65.reuse ;  /* 0x0000004175cb7220 */ /* 0x080fe20000410000 */
        /* <DEDUP_REMOVED lines=9> */
[-C--:B------:R-:W-:Y:S01]  /*4cb0*/  FMUL.FTZ R204, R117, -R2.reuse ;  /* 0x8000000275cc7220 */ /* 0x080fe20000410000 */
[-C--:B------:R-:W-:Y:S01]  /*4cc0*/  FMUL.FTZ R184, R116, -R2.reuse ;  /* 0x8000000274b87220 */ /* 0x080fe20000410000 */
[----:B------:R-:W1:Y:S01]  /*4cd0*/  MUFU.COS R143, R130 ;  /* 0x00000082008f7308 */ /* 0x000e620000000000 */
[-C--:B------:R-:W-:Y:S01]  /*4ce0*/  FMUL.FTZ R178, R115, -R2.reuse ;  /* 0x8000000273b27220 */ /* 0x080fe20000410000 */
[C---:B0-----:R-:W-:Y:S01]  /*4cf0*/  FMUL.FTZ R186, R192.reuse, R155 ;  /* 0x0000009bc0ba7220 */ /* 0x041fe20000410000 */
[----:B------:R-:W-:Y:S01]  /*4d00*/  FMUL.FTZ R192, R192, R147 ;  /* 0x00000093c0c07220 */ /* 0x000fe20000410000 */
[-C--:B------:R-:W-:Y:S01]  /*4d10*/  FMUL.FTZ R172, R114, -R2.reuse ;  /* 0x8000000272ac7220 */ /* 0x080fe20000410000 */
[-C--:B------:R-:W-:Y:S01]  /*4d20*/  FMUL.FTZ R174, R113, -R2.reuse ;  /* 0x8000000271ae7220 */ /* 0x080fe20000410000 */
[-C--:B------:R-:W-:Y:S01]  /*4d30*/  FMUL.FTZ R169, R112, -R2.reuse ;  /* 0x8000000270a97220 */ /* 0x080fe20000410000 */
[-C--:B------:R-:W-:Y:S01]  /*4d40*/  FMUL.FTZ R168, R111, -R2.reuse ;  /* 0x800000026fa87220 */ /* 0x080fe20000410000 */
[----:B------:R-:W-:Y:S08]  /*4d50*/  MUFU.SIN R142, R156 ;  /* 0x0000009c008e7308 */ /* 0x000ff00000000400 */
[----:B------:R0:W5:Y:S01]  /*4d60*/  MUFU.COS R146, R156 ;  /* 0x0000009c00927308 */ /* 0x0001620000000000 */
[C---:B-1----:R-:W-:Y:S01]  /*4d70*/  FMUL.FTZ R143, R144.reuse, R143 ;  /* 0x0000008f908f7220 */ /* 0x042fe20000410000 */
[----:B------:R-:W-:Y:S01]  /*4d80*/  FMUL.FTZ R144, R144, R145 ;  /* 0x0000009190907220 */ /* 0x000fe20000410000 */
[----:B------:R-:W-:-:S05]  /*4d90*/  FMUL.FTZ R145, R120, -R2 ;  /* 0x8000000278917220 */ /* 0x000fca0000410000 */
[----:B------:R-:W-:Y:S01]  /*4da0*/  MUFU.SIN R130, R138 ;  /* 0x0000008a00827308 */ /* 0x000fe20000000400 */
[----:B0-----:R-:W-:-:S04]  /*4db0*/  FMUL.FTZ R156, R57, R87 ;  /* 0x00000057399c7220 */ /* 0x001fc80000410000 */
[----:B------:R-:W-:-:S03]  /*4dc0*/  FMUL.RZ R156, R156, 0.15915493667125701904 ;  /* 0x3e22f9839c9c7820 */ /* 0x000fc6000040c000 */
[----:B------:R0:W1:Y:S01]  /*4dd0*/  MUFU.COS R140, R138 ;  /* 0x0000008a008c7308 */ /* 0x0000620000000000 */
[C---:B-----5:R-:W-:Y:S01]  /*4de0*/  FMUL.FTZ R197, R199.reuse, R146 ;  /* 0x00000092c7c57220 */ /* 0x060fe20000410000 */
[----:B------:R-:W-:Y:S01]  /*4df0*/  FMUL.FTZ R199, R199, R142 ;  /* 0x0000008ec7c77220 */ /* 0x000fe20000410000 */
[-C--:B------:R-:W-:Y:S01]  /*4e00*/  FMUL.FTZ R142, R121, R65.reuse ;  /* 0x00000041798e7220 */ /* 0x080fe20000410000 */
[----:B------:R-:W-:-:S04]  /*4e10*/  FMUL.FTZ R146, R120, R65 ;  /* 0x0000004178927220 */ /* 0x000fc80000410000 */
[----:B------:R2:W-:Y:S01]  /*4e20*/  MUFU.EX2 R188, R132 ;  /* 0x0000008400bc7308 */ /* 0x0005e20000000800 */
[----:B0-----:R-:W-:-:S03]  /*4e30*/  FMUL.FTZ R138, R123, R85 ;  /* 0x000000557b8a7220 */ /* 0x001fc60000410000 */
[----:B------:R-:W-:Y:S01]  /*4e40*/  MUFU.SIN R157, R148 ;  /* 0x00000094009d7308 */ /* 0x000fe20000000400 */
[----:B--2---:R-:W-:Y:S01]  /*4e50*/  FMUL.FTZ R132, R92, R141 ;  /* 0x0000008d5c847220 */ /* 0x004fe20000410000 */
[----:B------:R-:W-:Y:S01]  /*4e60*/  FMUL.RZ R92, R52, 0.15915493667125701904 ;  /* 0x3e22f983345c7820 */ /* 0x000fe2000040c000 */
[----:B------:R-:W-:-:S05]  /*4e70*/  MOV R52, UR8 ;  /* 0x0000000800347c02 */ /* 0x000fca0008000f00 */
[----:B------:R0:W2:Y:S01]  /*4e80*/  MUFU.COS R159, R148 ;  /* 0x00000094009f7308 */ /* 0x0000a20000000000 */
[C---:B-1----:R-:W-:Y:S01]  /*4e90*/  FMUL.FTZ R185, R187.reuse, R140 ;  /* 0x0000008cbbb97220 */ /* 0x042fe20000410000 */
[----:B------:R-:W-:Y:S01]  /*4ea0*/  FMUL.FTZ R187, R187, R130 ;  /* 0x00000082bbbb7220 */ /* 0x000fe20000410000 */
[----:B------:R-:W-:Y:S01]  /*4eb0*/  IADD3 R52, PT, PT, R52, UR10, RZ ;  /* 0x0000000a34347c10 */ /* 0x000fe2000fffe0ff */
[----:B------:R-:W-:Y:S01]  /*4ec0*/  FMUL.FTZ R130, R0, R65 ;  /* 0x0000004100827220 */ /* 0x000fe20000410000 */
[----:B------:R-:W-:Y:S01]  /*4ed0*/  @P2 IADD3 R52, PT, PT, R77, 0x200, RZ ;  /* 0x000002004d342810 */ /* 0x000fe20007ffe0ff */
[----:B------:R-:W-:Y:S02]  /*4ee0*/  FMUL.FTZ R141, R121, -R2 ;  /* 0x80000002798d7220 */ /* 0x000fe40000410000 */
[----:B------:R1:W3:Y:S01]  /*4ef0*/  MUFU.EX2 R194, R138 ;  /* 0x0000008a00c27308 */ /* 0x0002e20000000800 */
[C---:B0-----:R-:W-:Y:S01]  /*4f00*/  FMUL.FTZ R148, R123.reuse, R87 ;  /* 0x000000577b947220 */ /* 0x041fe20000410000 */
[----:B------:R-:W-:Y:S01]  /*4f10*/  FMUL.FTZ R123, R123, R90 ;  /* 0x0000005a7b7b7220 */ /* 0x000fe20000410000 */
[----:B------:R-:W-:Y:S01]  /*4f20*/  LEA R52, R52, UR24, 0x3 ;  /* 0x0000001834347c11 */ /* 0x000fe2000f8e18ff */
[----:B------:R-:W3:Y:S01]  /*4f30*/  MUFU.COS R189, R158 ;  /* 0x0000009e00bd7308 */ /* 0x000ee20000000000 */
[----:B-1----:R-:W-:Y:S01]  /*4f40*/  FMUL.FTZ R138, R64, R129 ;  /* 0x00000081408a7220 */ /* 0x002fe20000410000 */
[C---:B--2---:R-:W-:Y:S01]  /*4f50*/  FMUL.FTZ R180, R182.reuse, R159 ;  /* 0x0000009fb6b47220 */ /* 0x044fe20000410000 */
[----:B------:R-:W-:-:S05]  /*4f60*/  FMUL.FTZ R182, R182, R157 ;  /* 0x0000009db6b67220 */ /* 0x000fca0000410000 */
[----:B------:R-:W0:Y:S01]  /*4f70*/  MUFU.SIN R161, R158 ;  /* 0x0000009e00a17308 */ /* 0x000e220000000400 */
[----:B------:R-:W-:-:S07]  /*4f80*/  FMUL.FTZ R129, R89, R65 ;  /* 0x0000004159817220 */ /* 0x000fce0000410000 */
[----:B------:R-:W1:Y:S01]  /*4f90*/  MUFU.COS R165, R160 ;  /* 0x000000a000a57308 */ /* 0x000e620000000000 */
[----:B---3--:R-:W-:-:S07]  /*4fa0*/  FMUL.FTZ R189, R194, R189 ;  /* 0x000000bdc2bd7220 */ /* 0x008fce0000410000 */
[----:B------:R-:W-:Y:S01]  /*4fb0*/  MUFU.SIN R54, R92 ;  /* 0x0000005c00367308 */ /* 0x000fe20000000400 */
[----:B0-----:R-:W-:Y:S01]  /*4fc0*/  FMUL.FTZ R194, R194, R161 ;  /* 0x000000a1c2c27220 */ /* 0x001fe20000410000 */
[----:B------:R-:W-:-:S06]  /*4fd0*/  FMUL.FTZ R161, R110, -R2 ;  /* 0x800000026ea17220 */ /* 0x000fcc0000410000 */
[----:B------:R0:W-:Y:S01]  /*4fe0*/  MUFU.COS R64, R92 ;  /* 0x0000005c00407308 */ /* 0x0001e20000000000 */
[----:B-1----:R-:W-:Y:S01]  /*4ff0*/  FMUL.FTZ R190, R188, R165 ;  /* 0x000000a5bcbe7220 */ /* 0x002fe20000410000 */
[----:B------:R-:W-:-:S06]  /*5000*/  FMUL.FTZ R165, R112, R65 ;  /* 0x0000004170a57220 */ /* 0x000fcc0000410000 */
[----:B------:R1:W2:Y:S01]  /*5010*/  MUFU.SIN R163, R160 ;  /* 0x000000a000a37308 */ /* 0x0002a20000000400 */
[----:B0-----:R-:W-:Y:S01]  /*5020*/  FMUL.FTZ R92, R124, R127 ;  /* 0x0000007f7c5c7220 */ /* 0x001fe20000410000 */
[----:B------:R-:W-:Y:S01]  /*5030*/  FMUL.FTZ R127, R122, R65 ;  /* 0x000000417a7f7220 */ /* 0x000fe20000410000 */
[----:B------:R-:W-:-:S03]  /*5040*/  FMUL.FTZ R124, R91, -R2 ;  /* 0x800000025b7c7220 */ /* 0x000fc60000410000 */
[----:B------:R0:W-:Y:S02]  /*5050*/  STS.64 [R52+0xca0], R92 ;  /* 0x000ca05c34007388 */ /* 0x0001e40000000a00 */
[----:B------:R-:W-:Y:S01]  /*5060*/  MUFU.SIN R53, R156 ;  /* 0x0000009c00357308 */ /* 0x000fe20000000400 */
[----:B-1----:R-:W-:-:S07]  /*5070*/  FMUL.FTZ R160, R110, R65 ;  /* 0x000000416ea07220 */ /* 0x002fce0000410000 */
[----:B------:R-:W1:Y:S01]  /*5080*/  MUFU.COS R55, R156 ;  /* 0x0000009c00377308 */ /* 0x000e620000000000 */
[----:B--2---:R-:W-:-:S07]  /*5090*/  FMUL.FTZ R188, R188, R163 ;  /* 0x000000a3bcbc7220 */ /* 0x004fce0000410000 */
[----:B------:R-:W2:Y:S04]  /*50a0*/  MUFU.EX2 R128, R128 ;  /* 0x0000008000807308 */ /* 0x000ea80000000800 */
[----:B------:R-:W3:Y:S04]  /*50b0*/  MUFU.EX2 R123, R123 ;  /* 0x0000007b007b7308 */ /* 0x000ee80000000800 */
[----:B------:R-:W1:Y:S01]  /*50c0*/  MUFU.EX2 R158, R148 ;  /* 0x00000094009e7308 */ /* 0x000e620000000800 */
[C---:B--2---:R-:W-:Y:S01]  /*50d0*/  FMUL.FTZ R193, R128.reuse, R193 ;  /* 0x000000c180c17220 */ /* 0x044fe20000410000 */
[----:B------:R-:W-:Y:S01]  /*50e0*/  FMUL.FTZ R191, R128, R191 ;  /* 0x000000bf80bf7220 */ /* 0x000fe20000410000 */
[----:B------:R-:W-:Y:S01]  /*50f0*/  FMUL.FTZ R128, R91, R65 ;  /* 0x000000415b807220 */ /* 0x000fe20000410000 */
[C---:B---3--:R-:W-:Y:S01]  /*5100*/  FMUL.FTZ R131, R123.reuse, R64 ;  /* 0x000000407b837220 */ /* 0x048fe20000410000 */
[----:B------:R-:W-:Y:S01]  /*5110*/  FMUL.FTZ R140, R123, R54 ;  /* 0x000000367b8c7220 */ /* 0x000fe20000410000 */
[----:B------:R-:W-:Y:S01]  /*5120*/  FMUL.FTZ R123, R122, -R2 ;  /* 0x800000027a7b7220 */ /* 0x000fe20000410000 */
        /* <DEDUP_REMOVED lines=14> */
.L_x_14029:
[----:B------:R0:W1:Y:S02]  /*5210*/  LDS.64 R64, [R195+0x1ca8] ;  /* 0x001ca800c3407984 */ /* 0x0000640000000a00 */
.L_x_14030:
[----:B------:R-:W-:Y:S05]  /*5220*/  BSYNC.RECONVERGENT B0 ;  /* 0x0000000000007941 */ /* 0x000fea0003800200 */
.L_x_14028:
        /* <DEDUP_REMOVED lines=12> */
[CC--:B------:R-:W-:Y:S01]  /*52f0*/  FMUL.FTZ R2, R92.reuse, R138.reuse ;  /* 0x0000008a5c027220 */ /* 0x0c0fe20000410000 */
[----:B------:R-:W-:Y:S01]  /*5300*/  FMUL.FTZ R53, R93, R138 ;  /* 0x0000008a5d357220 */ /* 0x000fe20000410000 */
[----:B------:R-:W-:Y:S01]  /*5310*/  FADD.FTZ R52, R107, R52 ;  /* 0x000000346b347221 */ /* 0x000fe20000010000 */
[----:B------:R-:W-:Y:S01]  /*5320*/  FADD.FTZ R54, RZ, R54 ;  /* 0x00000036ff367221 */ /* 0x000fe20000010000 */
[-C--:B------:R-:W-:Y:S01]  /*5330*/  FFMA.FTZ R2, R93, R139.reuse, R2 ;  /* 0x0000008b5d027223 */ /* 0x080fe20000010002 */
[----:B------:R-:W-:Y:S01]  /*5340*/  FFMA.FTZ R53, R92, R139, -R53 ;  /* 0x0000008b5c357223 */ /* 0x000fe20000010835 */
[C---:B------:R-:W-:Y:S01]  /*5350*/  FMUL.FTZ R55, R134.reuse, R52 ;  /* 0x0000003486377220 */ /* 0x040fe20000410000 */
[----:B------:R-:W-:-:S03]  /*5360*/  FMUL.FTZ R156, R134, R54 ;  /* 0x00000036869c7220 */ /* 0x000fc60000410000 */
[C---:B------:R-:W-:Y:S01]  /*5370*/  FFMA.FTZ R55, R135.reuse, R54, R55 ;  /* 0x0000003687377223 */ /* 0x040fe20000010037 */
[----:B------:R-:W-:Y:S01]  /*5380*/  FFMA.FTZ R155, R135, R52, -R156 ;  /* 0x00000034879b7223 */ /* 0x000fe2000001089c */
[-C--:B------:R-:W-:Y:S02]  /*5390*/  FMUL.FTZ R52, R136, R2.reuse ;  /* 0x0000000288347220 */ /* 0x080fe40000410000 */
[----:B------:R-:W-:Y:S01]  /*53a0*/  FADD.FTZ R157, RZ, R55 ;  /* 0x00000037ff9d7221 */ /* 0x000fe20000010000 */
[----:B------:R-:W-:Y:S01]  /*53b0*/  FADD.FTZ R54, R106, R155 ;  /* 0x0000009b6a367221 */ /* 0x000fe20000010000 */
[-C--:B------:R-:W-:Y:S01]  /*53c0*/  FMUL.FTZ R55, R136, R53.reuse ;  /* 0x0000003588377220 */ /* 0x080fe20000410000 */
[----:B------:R-:W-:Y:S01]  /*53d0*/  FFMA.FTZ R155, R137, R53, -R52 ;  /* 0x00000035899b7223 */ /* 0x000fe20000010834 */
[----:B------:R-:W-:Y:S01]  /*53e0*/  FMUL.FTZ R158, R132, R157 ;  /* 0x0000009d849e7220 */ /* 0x000fe20000410000 */
[-C--:B-12---:R-:W-:Y:S01]  /*53f0*/  FMUL.FTZ R53, R131, R65.reuse ;  /* 0x0000004183357220 */ /* 0x086fe20000410000 */
[----:B------:R-:W-:Y:S01]  /*5400*/  FFMA.FTZ R156, R137, R2, R55 ;  /* 0x00000002899c7223 */ /* 0x000fe20000010037 */
[----:B------:R-:W-:Y:S01]  /*5410*/  FMUL.FTZ R52, R140, R65 ;  /* 0x000000418c347220 */ /* 0x000fe20000410000 */
[-C--:B------:R-:W-:Y:S01]  /*5420*/  FFMA.FTZ R158, R133, R54.reuse, -R158 ;  /* 0x00000036859e7223 */ /* 0x080fe2000001089e */
[----:B------:R-:W-:Y:S01]  /*5430*/  FMUL.FTZ R54, R132, R54 ;  /* 0x0000003684367220 */ /* 0x000fe20000410000 */
[----:B------:R-:W-:Y:S01]  /*5440*/  MOV R2, UR25 ;  /* 0x0000001900027c02 */ /* 0x000fe20008000f00 */
[-C--:B------:R-:W-:Y:S01]  /*5450*/  FFMA.FTZ R55, R131, R64.reuse, -R52 ;  /* 0x0000004083377223 */ /* 0x080fe20000010834 */
[----:B------:R-:W-:Y:S01]  /*5460*/  FADD.FTZ R158, R105, R158 ;  /* 0x0000009e699e7221 */ /* 0x000fe20000010000 */
[----:B------:R-:W-:Y:S01]  /*5470*/  FFMA.FTZ R54, R133, R157, R54 ;  /* 0x0000009d85367223 */ /* 0x000fe20000010036 */
[----:B------:R-:W-:Y:S01]  /*5480*/  FFMA.FTZ R157, -R140, R64, -R53 ;  /* 0x000000408c9d7223 */ /* 0x000fe20000010935 */
[----:B------:R-:W-:Y:S01]  /*5490*/  @P0 IADD3 R2, PT, PT, R2, -0x2, RZ ;  /* 0xfffffffe02020810 */ /* 0x000fe20007ffe0ff */
[----:B------:R-:W-:Y:S01]  /*54a0*/  FMUL.FTZ R53, R144, R158 ;  /* 0x0000009e90357220 */ /* 0x000fe20000410000 */
[----:B------:R-:W-:Y:S01]  /*54b0*/  FADD.FTZ R54, RZ, R54 ;  /* 0x00000036ff367221 */ /* 0x000fe20000010000 */
[C---:B------:R-:W-:Y:S01]  /*54c0*/  FMUL.FTZ R159, R147.reuse, R157 ;  /* 0x0000009d939f7220 */ /* 0x040fe20000410000 */
[----:B------:R-:W-:Y:S01]  /*54d0*/  FMUL.FTZ R164, R147, R55 ;  /* 0x0000003793a47220 */ /* 0x000fe20000410000 */
[----:B---3--:R-:W-:-:S02]  /*54e0*/  @P0 IMAD R2, R2, R163, UR8 ;  /* 0x0000000802020e24 */ /* 0x008fc4000f8e02a3 */
[-C--:B------:R-:W-:Y:S01]  /*54f0*/  FMUL.FTZ R52, R144, R54.reuse ;  /* 0x0000003690347220 */ /* 0x080fe20000410000 */
[C---:B------:R-:W-:Y:S01]  /*5500*/  FFMA.FTZ R53, R143.reuse, R54, R53 ;  /* 0x000000368f357223 */ /* 0x040fe20000010035 */
[C---:B------:R-:W-:Y:S01]  /*5510*/  FFMA.FTZ R167, R148.reuse, R55, R159 ;  /* 0x0000003794a77223 */ /* 0x040fe2000001009f */
[----:B------:R-:W-:Y:S02]  /*5520*/  HFMA2 R163, -RZ, RZ, 0, 9.5367431640625e-07 ;  /* 0x00000010ffa37431 */ /* 0x000fe400000001ff */
[----:B------:R-:W-:Y:S01]  /*5530*/  FFMA.FTZ R55, R143, R158, -R52 ;  /* 0x0000009e8f377223 */ /* 0x000fe20000010834 */
[----:B------:R-:W-:Y:S01]  /*5540*/  FADD.FTZ R158, RZ, R53 ;  /* 0x00000035ff9e7221 */ /* 0x000fe20000010000 */
[----:B------:R-:W-:Y:S01]  /*5550*/  FFMA.FTZ R173, R148, R157, -R164 ;  /* 0x0000009d94ad7223 */ /* 0x000fe200000108a4 */
[----:B------:R-:W-:Y:S01]  /*5560*/  CS2R R52, SRZ ;  /* 0x0000000000347805 */ /* 0x000fe2000001ff00 */
[----:B------:R-:W-:Y:S01]  /*5570*/  FADD.FTZ R157, R104, R55 ;  /* 0x00000037689d7221 */ /* 0x000fe20000010000 */
[----:B------:R-:W-:Y:S01]  /*5580*/  FMUL.FTZ R159, R149, R158 ;  /* 0x0000009e959f7220 */ /* 0x000fe20000410000 */
[----:B------:R-:W-:-:S04]  /*5590*/  @P0 IMAD.WIDE R54, R2, R163, UR4 ;  /* 0x0000000402360e25 */ /* 0x000fc8000f8e02a3 */
[-C--:B------:R-:W-:Y:S01]  /*55a0*/  FMUL.FTZ R164, R140, R161.reuse ;  /* 0x000000a18ca47220 */ /* 0x080fe20000410000 */
        /* <DEDUP_REMOVED lines=11> */
[C---:B------:R-:W-:Y:S01]  /*5660*/  FMUL.FTZ R177, R147.reuse, R163 ;  /* 0x000000a393b17220 */ /* 0x040fe20000410000 */
[----:B------:R-:W-:Y:S01]  /*5670*/  FMUL.FTZ R170, R147, R159 ;  /* 0x0000009f93aa7220 */ /* 0x000fe20000410000 */
[----:B------:R-:W-:Y:S01]  /*5680*/  FMUL.FTZ R176, R188, R167 ;  /* 0x000000a7bcb07220 */ /* 0x000fe20000410000 */
[-C--:B-1----:R-:W-:Y:S01]  /*5690*/  FMUL.FTZ R55, R191, R158.reuse ;  /* 0x0000009ebf377220 */ /* 0x082fe20000410000 */
[C---:B------:R-:W-:Y:S01]  /*56a0*/  FFMA.FTZ R166, R193.reuse, R158, R166 ;  /* 0x0000009ec1a67223 */ /* 0x040fe200000100a6 */
[----:B------:R-:W-:Y:S01]  /*56b0*/  FFMA.FTZ R2, R148, R159, R177 ;  /* 0x0000009f94027223 */ /* 0x000fe200000100b1 */
[C---:B------:R-:W-:Y:S01]  /*56c0*/  FMUL.FTZ R158, R134.reuse, R156 ;  /* 0x0000009c869e7220 */ /* 0x040fe20000410000 */
[----:B------:R-:W-:Y:S01]  /*56d0*/  FFMA.FTZ R157, R193, R164, -R55 ;  /* 0x000000a4c19d7223 */ /* 0x000fe20000010837 */
[----:B------:R-:W-:Y:S01]  /*56e0*/  FADD.FTZ R159, RZ, R166 ;  /* 0x000000a6ff9f7221 */ /* 0x000fe20000010000 */
[-C--:B------:R-:W-:Y:S01]  /*56f0*/  FMUL.FTZ R55, R134, R155.reuse ;  /* 0x0000009b86377220 */ /* 0x080fe20000410000 */
[C---:B------:R-:W-:Y:S01]  /*5700*/  FFMA.FTZ R158, R135.reuse, R155, -R158 ;  /* 0x0000009b879e7223 */ /* 0x040fe2000001089e */
[----:B------:R-:W-:Y:S01]  /*5710*/  FADD.FTZ R157, R102, R157 ;  /* 0x0000009d669d7221 */ /* 0x000fe20000010000 */
[----:B------:R-:W-:Y:S01]  /*5720*/  FMUL.FTZ R155, R192, R159 ;  /* 0x0000009fc09b7220 */ /* 0x000fe20000410000 */
[----:B------:R-:W-:Y:S01]  /*5730*/  FFMA.FTZ R54, R148, R163, -R170 ;  /* 0x000000a394367223 */ /* 0x000fe200000108aa */
[----:B------:R-:W-:Y:S01]  /*5740*/  FFMA.FTZ R156, R135, R156, R55 ;  /* 0x0000009c879c7223 */ /* 0x000fe20000010037 */
[-C--:B------:R-:W-:Y:S01]  /*5750*/  FMUL.FTZ R166, R192, R157.reuse ;  /* 0x0000009dc0a67220 */ /* 0x080fe20000410000 */
[----:B------:R-:W-:Y:S01]  /*5760*/  FFMA.FTZ R164, R186, R157, -R155 ;  /* 0x0000009dbaa47223 */ /* 0x000fe2000001089b */
[----:B------:R-:W-:Y:S01]  /*5770*/  FFMA.FTZ R155, R190, R173, -R176 ;  /* 0x000000adbe9b7223 */ /* 0x000fe200000108b0 */
[----:B------:R-:W-:Y:S01]  /*5780*/  FMUL.FTZ R157, R132, R158 ;  /* 0x0000009e849d7220 */ /* 0x000fe20000410000 */
[----:B------:R-:W-:Y:S01]  /*5790*/  FFMA.FTZ R166, R186, R159, R166 ;  /* 0x0000009fbaa67223 */ /* 0x000fe200000100a6 */
[----:B------:R-:W-:Y:S01]  /*57a0*/  FADD.FTZ R170, R101, R164 ;  /* 0x000000a465aa7221 */ /* 0x000fe20000010000 */
[----:B------:R-:W-:Y:S01]  /*57b0*/  FMUL.FTZ R164, R132, R156 ;  /* 0x0000009c84a47220 */ /* 0x000fe20000410000 */
[----:B------:R-:W-:Y:S01]  /*57c0*/  FMUL.FTZ R55, R188, R173 ;  /* 0x000000adbc377220 */ /* 0x000fe20000410000 */
[----:B------:R-:W-:Y:S01]  /*57d0*/  FADD.FTZ R166, RZ, R166 ;  /* 0x000000a6ffa67221 */ /* 0x000fe20000010000 */
[----:B------:R-:W-:Y:S01]  /*57e0*/  FMUL.FTZ R176, R187, R170 ;  /* 0x000000aabbb07220 */ /* 0x000fe20000410000 */
[C---:B------:R-:W-:Y:S01]  /*57f0*/  FFMA.FTZ R164, R133.reuse, R158, -R164 ;  /* 0x0000009e85a47223 */ /* 0x040fe200000108a4 */
[----:B------:R-:W-:Y:S01]  /*5800*/  FFMA.FTZ R157, R133, R156, R157 ;  /* 0x0000009c859d7223 */ /* 0x000fe2000001009d */
        /* <DEDUP_REMOVED lines=56> */
[----:B------:R-:W-:Y:S01]  /*5b90*/  FADD.FTZ R167, R96, R167 ;  /* 0x000000a760a77221 */ /* 0x000fe20000010000 */
[----:B------:R-:W-:Y:S01]  /*5ba0*/  FMUL.FTZ R159, R147, R177 ;  /* 0x000000b1939f7220 */ /* 0x000fe20000410000 */
[----:B------:R-:W-:Y:S01]  /*5bb0*/  FFMA.FTZ R157, R197, R156, -R157 ;  /* 0x0000009cc59d7223 */ /* 0x000fe2000001089d */
[-C--:B------:R-:W-:Y:S01]  /*5bc0*/  FMUL.FTZ R156, R194, R164.reuse ;  /* 0x000000a4c29c7220 */ /* 0x080fe20000410000 */
        /* <DEDUP_REMOVED lines=25> */
[----:B------:R-:W-:Y:S01]  /*5d60*/  FMUL.FTZ R177, R188, R173 ;  /* 0x000000adbcb17220 */ /* 0x000fe20000410000 */
[----:B------:R-:W3:Y:S01]  /*5d70*/  SHFL.UP PT, R163, R2, 0x1, RZ ;  /* 0x0420000002a37989 */ /* 0x000ee200000e00ff */
        /* <DEDUP_REMOVED lines=8> */
[C---:B------:R-:W-:Y:S01]  /*5e00*/  FMUL.FTZ R170, R194.reuse, R155 ;  /* 0x0000009bc2aa7220 */ /* 0x040fe20000410000 */
[----:B------:R-:W4:Y:S01]  /*5e10*/  SHFL.UP PT, R158, R157, 0x1, RZ ;  /* 0x042000009d9e7989 */ /* 0x000f2200000e00ff */
[C---:B------:R-:W-:Y:S01]  /*5e20*/  FMUL.FTZ R176, R194.reuse, R55 ;  /* 0x00000037c2b07220 */ /* 0x040fe20000410000 */
[----:B------:R-:W-:Y:S01]  /*5e30*/  FADD.FTZ R166, R171, R166 ;  /* 0x000000a6aba67221 */ /* 0x000fe20000010000 */
[C---:B------:R-:W-:Y:S01]  /*5e40*/  FMUL.FTZ R159, R194.reuse, R177 ;  /* 0x000000b1c29f7220 */ /* 0x040fe20000410000 */
[----:B------:R-:W-:Y:S01]  /*5e50*/  FFMA.FTZ R170, R189, R55, R170 ;  /* 0x00000037bdaa7223 */ /* 0x000fe200000100aa */
[----:B------:R-:W-:Y:S01]  /*5e60*/  ISETP.GE.AND P1, PT, R75, 0x1, PT ;  /* 0x000000014b00780c */ /* 0x000fe20003f26270 */
[----:B------:R-:W5:Y:S01]  /*5e70*/  SHFL.UP PT, R55, R54, 0x1, RZ ;  /* 0x0420000036377989 */ /* 0x000f6200000e00ff */
[C---:B------:R-:W-:Y:S01]  /*5e80*/  FFMA.FTZ R176, R189.reuse, R155, -R176 ;  /* 0x0000009bbdb07223 */ /* 0x040fe200000108b0 */
[-C--:B------:R-:W-:Y:S01]  /*5e90*/  FFMA.FTZ R206, R189, R166.reuse, R159 ;  /* 0x000000a6bdce7223 */ /* 0x080fe2000001009f */
[----:B------:R-:W-:Y:S01]  /*5ea0*/  FMUL.FTZ R166, R194, R166 ;  /* 0x000000a6c2a67220 */ /* 0x000fe20000410000 */
[-C--:B-1----:R-:W-:Y:S01]  /*5eb0*/  FMUL.FTZ R155, R157, R164.reuse ;  /* 0x000000a49d9b7220 */ /* 0x082fe20000410000 */
[C---:B------:R-:W-:Y:S01]  /*5ec0*/  FMUL.FTZ R164, R54.reuse, R164 ;  /* 0x000000a436a47220 */ /* 0x040fe20000410000 */
[----:B------:R-:W-:Y:S01]  /*5ed0*/  FMUL.FTZ R208, R199, R176 ;  /* 0x000000b0c7d07220 */ /* 0x000fe20000410000 */
[----:B------:R-:W-:Y:S01]  /*5ee0*/  FFMA.FTZ R177, R189, R177, -R166 ;  /* 0x000000b1bdb17223 */ /* 0x000fe200000108a6 */
[-C--:B---3--:R-:W-:Y:S01]  /*5ef0*/  FFMA.FTZ R155, R54, R163.reuse, -R155 ;  /* 0x000000a3369b7223 */ /* 0x088fe2000001089b */
[----:B------:R-:W-:Y:S01]  /*5f00*/  FFMA.FTZ R163, R157, R163, R164 ;  /* 0x000000a39da37223 */ /* 0x000fe200000100a4 */
[-C--:B------:R-:W-:Y:S01]  /*5f10*/  FFMA.FTZ R167, R197, R170.reuse, R208 ;  /* 0x000000aac5a77223 */ /* 0x080fe200000100d0 */
[----:B------:R-:W-:Y:S01]  /*5f20*/  FADD.FTZ R166, R172, R177 ;  /* 0x000000b1aca67221 */ /* 0x000fe20000010000 */
[----:B------:R-:W-:Y:S01]  /*5f30*/  FMUL.FTZ R170, R199, R170 ;  /* 0x000000aac7aa7220 */ /* 0x000fe20000410000 */
[----:B------:R-:W-:Y:S01]  /*5f40*/  @P1 FADD.FTZ R156, R156, R163 ;  /* 0x000000a39c9c1221 */ /* 0x000fe20000010000 */
[----:B------:R-:W-:Y:S01]  /*5f50*/  FADD.FTZ R206, R175, R206 ;  /* 0x000000ceafce7221 */ /* 0x000fe20000010000 */
[----:B------:R-:W-:Y:S01]  /*5f60*/  FMUL.FTZ R159, R199, R166 ;  /* 0x000000a6c79f7220 */ /* 0x000fe20000410000 */
[----:B------:R-:W-:Y:S01]  /*5f70*/  @P1 FADD.FTZ R2, R2, R155 ;  /* 0x0000009b02021221 */ /* 0x000fe20000010000 */
[C---:B------:R-:W-:Y:S01]  /*5f80*/  FFMA.FTZ R173, R197.reuse, R176, -R170 ;  /* 0x000000b0c5ad7223 */ /* 0x040fe200000108aa */
[----:B------:R-:W1:Y:S01]  /*5f90*/  SHFL.UP PT, R163, R156, 0x2, RZ ;  /* 0x044000009ca37989 */ /* 0x000e6200000e00ff */
[----:B------:R-:W-:Y:S01]  /*5fa0*/  FFMA.FTZ R170, R197, R206, R159 ;  /* 0x000000cec5aa7223 */ /* 0x000fe2000001009f */
[CC--:B----4-:R-:W-:Y:S01]  /*5fb0*/  FMUL.FTZ R164, R54.reuse, R158.reuse ;  /* 0x0000009e36a47220 */ /* 0x0d0fe20000410000 */
[----:B------:R-:W-:Y:S01]  /*5fc0*/  FMUL.FTZ R155, R157, R158 ;  /* 0x0000009e9d9b7220 */ /* 0x000fe20000410000 */
[----:B------:R-:W3:Y:S01]  /*5fd0*/  SHFL.UP PT, R159, R2, 0x2, RZ ;  /* 0x04400000029f7989 */ /* 0x000ee200000e00ff */
[----:B------:R-:W-:Y:S01]  /*5fe0*/  FMUL.FTZ R206, R199, R206 ;  /* 0x000000cec7ce7220 */ /* 0x000fe20000410000 */
[-C--:B-----5:R-:W-:Y:S01]  /*5ff0*/  @P1 FFMA.FTZ R157, R157, R55.reuse, R164 ;  /* 0x000000379d9d1223 */ /* 0x0a0fe200000100a4 */
[----:B------:R-:W-:Y:S01]  /*6000*/  @P1 FFMA.FTZ R54, R54, R55, -R155 ;  /* 0x0000003736361223 */ /* 0x000fe2000001089b */
[C---:B------:R-:W-:Y:S01]  /*6010*/  FMUL.FTZ R181, R182.reuse, R173 ;  /* 0x000000adb6b57220 */ /* 0x040fe20000410000 */
[----:B------:R-:W-:Y:S01]  /*6020*/  FFMA.FTZ R177, R197, R166, -R206 ;  /* 0x000000a6c5b17223 */ /* 0x000fe200000108ce */
        /* <DEDUP_REMOVED lines=11> */
[----:B------:R-:W-:Y:S01]  /*60e0*/  ISETP.NE.AND P3, PT, R196, 0x1f, PT ;  /* 0x0000001fc400780c */ /* 0x000fe20003f65270 */
[C---:B------:R-:W-:Y:S01]  /*60f0*/  FFMA.FTZ R170, R180.reuse, R167, R173 ;  /* 0x000000a7b4aa7223 */ /* 0x040fe200000100ad */
[----:B------:R-:W-:Y:S01]  /*6100*/  FFMA.FTZ R177, R180, R177, -R158 ;  /* 0x000000b1b4b17223 */ /* 0x000fe2000001089e */
[-C--:B-1----:R-:W-:Y:S01]  /*6110*/  FMUL.FTZ R167, R157, R163.reuse ;  /* 0x000000a39da77220 */ /* 0x082fe20000410000 */
[C---:B------:R-:W-:Y:S01]  /*6120*/  FMUL.FTZ R158, R54.reuse, R163 ;  /* 0x000000a3369e7220 */ /* 0x040fe20000410000 */
[-C--:B------:R-:W-:Y:S01]  /*6130*/  FFMA.FTZ R173, R185, R164.reuse, R176 ;  /* 0x000000a4b9ad7223 */ /* 0x080fe200000100b0 */
[----:B------:R-:W-:Y:S01]  /*6140*/  FMUL.FTZ R176, R187, R164 ;  /* 0x000000a4bbb07220 */ /* 0x000fe20000410000 */
[-C--:B---3--:R-:W-:Y:S01]  /*6150*/  FFMA.FTZ R167, R54, R159.reuse, -R167 ;  /* 0x0000009f36a77223 */ /* 0x088fe200000108a7 */
[----:B------:R-:W-:Y:S01]  /*6160*/  FFMA.FTZ R159, R157, R159, R158 ;  /* 0x0000009f9d9f7223 */ /* 0x000fe2000001009e */
[----:B------:R-:W-:Y:S01]  /*6170*/  FADD.FTZ R164, R184, R177 ;  /* 0x000000b1b8a47221 */ /* 0x000fe20000010000 */
[----:B------:R-:W-:Y:S01]  /*6180*/  FADD.FTZ R170, R183, R170 ;  /* 0x000000aab7aa7221 */ /* 0x000fe20000010000 */
[----:B------:R-:W-:Y:S01]  /*6190*/  @P1 FADD.FTZ R2, R2, R167 ;  /* 0x000000a702021221 */ /* 0x000fe20000010000 */
[----:B------:R-:W-:Y:S01]  /*61a0*/  @P1 FADD.FTZ R156, R156, R159 ;  /* 0x0000009f9c9c1221 */ /* 0x000fe20000010000 */
[----:B------:R-:W-:Y:S01]  /*61b0*/  FMUL.FTZ R177, R187, R164 ;  /* 0x000000a4bbb17220 */ /* 0x000fe20000410000 */
[CC--:B----4-:R-:W-:Y:S01]  /*61c0*/  FMUL.FTZ R158, R54.reuse, R155.reuse ;  /* 0x0000009b369e7220 */ /* 0x0d0fe20000410000 */
[----:B------:R-:W-:Y:S01]  /*61d0*/  FFMA.FTZ R163, R185, R166, -R176 ;  /* 0x000000a6b9a37223 */ /* 0x000fe200000108b0 */
[----:B------:R-:W-:Y:S01]  /*61e0*/  FMUL.FTZ R155, R157, R155 ;  /* 0x0000009b9d9b7220 */ /* 0x000fe20000410000 */
[----:B------:R-:W1:Y:S01]  /*61f0*/  SHFL.UP PT, R159, R156, 0x4, RZ ;  /* 0x048000009c9f7989 */ /* 0x000e6200000e00ff */
[-C--:B------:R-:W-:Y:S01]  /*6200*/  FFMA.FTZ R166, R185, R170.reuse, R177 ;  /* 0x000000aab9a67223 */ /* 0x080fe200000100b1 */
[----:B------:R-:W-:Y:S01]  /*6210*/  FMUL.FTZ R170, R187, R170 ;  /* 0x000000aabbaa7220 */ /* 0x000fe20000410000 */
[-C--:B-----5:R-:W-:Y:S01]  /*6220*/  @P1 FFMA.FTZ R157, R157, R55.reuse, R158 ;  /* 0x000000379d9d1223 */ /* 0x0a0fe2000001009e */
[----:B------:R-:W-:Y:S01]  /*6230*/  @P1 FFMA.FTZ R54, R54, R55, -R155 ;  /* 0x0000003736361223 */ /* 0x000fe2000001089b */
[----:B------:R-:W3:Y:S01]  /*6240*/  SHFL.UP PT, R158, R2, 0x4, RZ ;  /* 0x04800000029e7989 */ /* 0x000ee200000e00ff */
[----:B------:R-:W-:Y:S01]  /*6250*/  FFMA.FTZ R167, R185, R164, -R170 ;  /* 0x000000a4b9a77223 */ /* 0x000fe200000108aa */
[----:B------:R-:W-:Y:S01]  /*6260*/  FADD.FTZ R177, R203, R166 ;  /* 0x000000a6cbb17221 */ /* 0x000fe20000010000 */
[----:B------:R-:W-:Y:S01]  /*6270*/  FMUL.FTZ R181, R192, R173 ;  /* 0x000000adc0b57220 */ /* 0x000fe20000410000 */
[----:B------:R-:W4:Y:S01]  /*6280*/  SHFL.UP PT, R155, R157, 0x4, RZ ;  /* 0x048000009d9b7989 */ /* 0x000f2200000e00ff */
[----:B------:R-:W-:Y:S01]  /*6290*/  FADD.FTZ R167, R204, R167 ;  /* 0x000000a7cca77221 */ /* 0x000fe20000010000 */
[C---:B------:R-:W-:Y:S01]  /*62a0*/  FMUL.FTZ R176, R192.reuse, R177 ;  /* 0x000000b1c0b07220 */ /* 0x040fe20000410000 */
[C---:B------:R-:W-:Y:S01]  /*62b0*/  FMUL.FTZ R164, R192.reuse, R163 ;  /* 0x000000a3c0a47220 */ /* 0x040fe20000410000 */
[----:B------:R-:W5:Y:S01]  /*62c0*/  SHFL.UP PT, R55, R54, 0x4, RZ ;  /* 0x0480000036377989 */ /* 0x000f6200000e00ff */
[----:B------:R-:W-:Y:S01]  /*62d0*/  FMUL.FTZ R170, R192, R167 ;  /* 0x000000a7c0aa7220 */ /* 0x000fe20000410000 */
[C---:B------:R-:W-:Y:S01]  /*62e0*/  FFMA.FTZ R166, R186.reuse, R163, -R181 ;  /* 0x000000a3baa67223 */ /* 0x040fe200000108b5 */
[C---:B------:R-:W-:Y:S01]  /*62f0*/  FFMA.FTZ R167, R186.reuse, R167, -R176 ;  /* 0x000000a7baa77223 */ /* 0x040fe200000108b0 */
[C---:B------:R-:W-:Y:S01]  /*6300*/  FFMA.FTZ R164, R186.reuse, R173, R164 ;  /* 0x000000adbaa47223 */ /* 0x040fe200000100a4 */
[----:B------:R-:W-:Y:S01]  /*6310*/  FFMA.FTZ R170, R186, R177, R170 ;  /* 0x000000b1baaa7223 */ /* 0x000fe200000100aa */
[----:B------:R-:W-:Y:S01]  /*6320*/  FMUL.FTZ R206, R191, R166 ;  /* 0x000000a6bfce7220 */ /* 0x000fe20000410000 */
[----:B------:R-:W-:Y:S01]  /*6330*/  ISETP.GE.AND P1, PT, R75, 0x4, PT ;  /* 0x000000044b00780c */ /* 0x000fe20003f26270 */
[----:B------:R-:W-:Y:S01]  /*6340*/  FADD.FTZ R176, R202, R167 ;  /* 0x000000a7cab07221 */ /* 0x000fe20000010000 */
[-C--:B------:R-:W-:Y:S01]  /*6350*/  FMUL.FTZ R208, R191, R164.reuse ;  /* 0x000000a4bfd07220 */ /* 0x080fe20000410000 */
[----:B------:R-:W-:Y:S01]  /*6360*/  FFMA.FTZ R206, R193, R164, R206 ;  /* 0x000000a4c1ce7223 */ /* 0x000fe200000100ce */
[----:B------:R-:W-:Y:S01]  /*6370*/  FADD.FTZ R170, R201, R170 ;  /* 0x000000aac9aa7221 */ /* 0x000fe20000010000 */
[----:B------:R-:W-:Y:S01]  /*6380*/  FMUL.FTZ R163, R191, R176 ;  /* 0x000000b0bfa37220 */ /* 0x000fe20000410000 */
[CC--:B-1----:R-:W-:Y:S01]  /*6390*/  FMUL.FTZ R164, R54.reuse, R159.reuse ;  /* 0x0000009f36a47220 */ /* 0x0c2fe20000410000 */
[----:B------:R-:W-:Y:S01]  /*63a0*/  FMUL.FTZ R159, R157, R159 ;  /* 0x0000009f9d9f7220 */ /* 0x000fe20000410000 */
[C---:B------:R-:W-:Y:S01]  /*63b0*/  FFMA.FTZ R208, R193.reuse, R166, -R208 ;  /* 0x000000a6c1d07223 */ /* 0x040fe200000108d0 */
[----:B------:R-:W-:Y:S01]  /*63c0*/  FFMA.FTZ R167, R193, R170, R163 ;  /* 0x000000aac1a77223 */ /* 0x000fe200000100a3 */
[-C--:B---3--:R-:W-:Y:S01]  /*63d0*/  FFMA.FTZ R163, R157, R158.reuse, R164 ;  /* 0x0000009e9da37223 */ /* 0x088fe200000100a4 */
[C---:B------:R-:W-:Y:S01]  /*63e0*/  FFMA.FTZ R159, R54.reuse, R158, -R159 ;  /* 0x0000009e369f7223 */ /* 0x040fe2000001089f */
[----:B------:R-:W-:Y:S01]  /*63f0*/  FMUL.FTZ R170, R191, R170 ;  /* 0x000000aabfaa7220 */ /* 0x000fe20000410000 */
[-C--:B----4-:R-:W-:Y:S01]  /*6400*/  FMUL.FTZ R158, R54, R155.reuse ;  /* 0x0000009b369e7220 */ /* 0x090fe20000410000 */
[----:B------:R-:W-:Y:S01]  /*6410*/  @P1 FADD.FTZ R156, R156, R163 ;  /* 0x000000a39c9c1221 */ /* 0x000fe20000010000 */
[C---:B------:R-:W-:Y:S01]  /*6420*/  FMUL.FTZ R155, R157.reuse, R155 ;  /* 0x0000009b9d9b7220 */ /* 0x040fe20000410000 */
[----:B------:R-:W-:Y:S01]  /*6430*/  @P1 FADD.FTZ R2, R2, R159 ;  /* 0x0000009f02021221 */ /* 0x000fe20000010000 */
[-C--:B-----5:R-:W-:Y:S01]  /*6440*/  @P1 FFMA.FTZ R157, R157, R55.reuse, R158 ;  /* 0x000000379d9d1223 */ /* 0x0a0fe2000001009e */
[----:B------:R-:W-:Y:S01]  /*6450*/  FFMA.FTZ R163, R193, R176, -R170 ;  /* 0x000000b0c1a37223 */ /* 0x000fe200000108aa */
[----:B------:R-:W1:Y:S01]  /*6460*/  SHFL.UP PT, R159, R156, 0x8, RZ ;  /* 0x050000009c9f7989 */ /* 0x000e6200000e00ff */
[----:B------:R-:W-:Y:S01]  /*6470*/  @P1 FFMA.FTZ R54, R54, R55, -R155 ;  /* 0x0000003736361223 */ /* 0x000fe2000001089b */
[----:B------:R-:W-:Y:S01]  /*6480*/  FADD.FTZ R167, R198, R167 ;  /* 0x000000a7c6a77221 */ /* 0x000fe20000010000 */
[----:B------:R-:W-:Y:S01]  /*6490*/  FADD.FTZ R163, R200, R163 ;  /* 0x000000a3c8a37221 */ /* 0x000fe20000010000 */
[----:B------:R-:W3:Y:S01]  /*64a0*/  SHFL.UP PT, R158, R2, 0x8, RZ ;  /* 0x05000000029e7989 */ /* 0x000ee200000e00ff */
[C---:B------:R-:W-:Y:S01]  /*64b0*/  FMUL.FTZ R177, R149.reuse, R206 ;  /* 0x000000ce95b17220 */ /* 0x040fe20000410000 */
[CC--:B------:R-:W-:Y:S01]  /*64c0*/  FMUL.FTZ R173, R149.reuse, R208.reuse ;  /* 0x000000d095ad7220 */ /* 0x0c0fe20000410000 */
[C---:B------:R-:W-:Y:S01]  /*64d0*/  FMUL.FTZ R164, R149.reuse, R163 ;  /* 0x000000a395a47220 */ /* 0x040fe20000410000 */
[----:B------:R-:W4:Y:S01]  /*64e0*/  SHFL.UP PT, R155, R157, 0x8, RZ ;  /* 0x050000009d9b7989 */ /* 0x000f2200000e00ff */
[-C--:B------:R-:W-:Y:S01]  /*64f0*/  FMUL.FTZ R166, R149, R167.reuse ;  /* 0x000000a795a67220 */ /* 0x080fe20000410000 */
[C---:B------:R-:W-:Y:S01]  /*6500*/  FFMA.FTZ R177, R154.reuse, R208, -R177 ;  /* 0x000000d09ab17223 */ /* 0x040fe200000108b1 */
[C---:B------:R-:W-:Y:S01]  /*6510*/  FFMA.FTZ R167, R154.reuse, R167, R164 ;  /* 0x000000a79aa77223 */ /* 0x040fe200000100a4 */
[----:B------:R-:W5:Y:S01]  /*6520*/  SHFL.UP PT, R55, R54, 0x8, RZ ;  /* 0x0500000036377989 */ /* 0x000f6200000e00ff */
[C---:B------:R-:W-:Y:S01]  /*6530*/  FFMA.FTZ R173, R154.reuse, R206, R173 ;  /* 0x000000ce9aad7223 */ /* 0x040fe200000100ad */
[----:B------:R-:W-:Y:S01]  /*6540*/  FFMA.FTZ R166, R154, R163, -R166 ;  /* 0x000000a39aa67223 */ /* 0x000fe200000108a6 */
[----:B------:R-:W-:Y:S01]  /*6550*/  ISETP.GE.AND P1, PT, R75, 0x8, PT ;  /* 0x000000084b00780c */ /* 0x000fe20003f26270 */
[----:B------:R-:W-:Y:S01]  /*6560*/  FMUL.FTZ R164, R144, R177 ;  /* 0x000000b190a47220 */ /* 0x000fe20000410000 */
[----:B------:R-:W-:Y:S01]  /*6570*/  FADD.FTZ R167, R146, R167 ;  /* 0x000000a792a77221 */ /* 0x000fe20000010000 */
[----:B------:R-:W-:Y:S01]  /*6580*/  FADD.FTZ R166, R145, R166 ;  /* 0x000000a691a67221 */ /* 0x000fe20000010000 */
[CC--:B------:R-:W-:Y:S01]  /*6590*/  FMUL.FTZ R170, R144.reuse, R173.reuse ;  /* 0x000000ad90aa7220 */ /* 0x0c0fe20000410000 */
[C---:B------:R-:W-:Y:S01]  /*65a0*/  FFMA.FTZ R173, R143.reuse, R173, R164 ;  /* 0x000000ad8fad7223 */ /* 0x040fe200000100a4 */
[C---:B------:R-:W-:Y:S01]  /*65b0*/  FMUL.FTZ R163, R144.reuse, R167 ;  /* 0x000000a790a37220 */ /* 0x040fe20000410000 */
[-C--:B------:R-:W-:Y:S01]  /*65c0*/  FMUL.FTZ R176, R144, R166.reuse ;  /* 0x000000a690b07220 */ /* 0x080fe20000410000 */
[C---:B------:R-:W-:Y:S01]  /*65d0*/  FFMA.FTZ R170, R143.reuse, R177, -R170 ;  /* 0x000000b18faa7223 */ /* 0x040fe200000108aa */
[CC--:B-1----:R-:W-:Y:S01]  /*65e0*/  FMUL.FTZ R164, R54.reuse, R159.reuse ;  /* 0x0000009f36a47220 */ /* 0x0c2fe20000410000 */
[----:B------:R-:W-:Y:S01]  /*65f0*/  FFMA.FTZ R166, R143, R166, -R163 ;  /* 0x000000a68fa67223 */ /* 0x000fe200000108a3 */
[----:B------:R-:W-:Y:S01]  /*6600*/  FMUL.FTZ R159, R157, R159 ;  /* 0x0000009f9d9f7220 */ /* 0x000fe20000410000 */
[----:B------:R-:W-:Y:S01]  /*6610*/  FFMA.FTZ R167, R143, R167, R176 ;  /* 0x000000a78fa77223 */ /* 0x000fe200000100b0 */
[-C--:B---3--:R-:W-:Y:S01]  /*6620*/  FFMA.FTZ R163, R157, R158.reuse, R164 ;  /* 0x0000009e9da37223 */ /* 0x088fe200000100a4 */
[----:B------:R-:W-:Y:S01]  /*6630*/  FADD.FTZ R166, R141, R166 ;  /* 0x000000a68da67221 */ /* 0x000fe20000010000 */
[----:B------:R-:W-:Y:S01]  /*6640*/  FFMA.FTZ R159, R54, R158, -R159 ;  /* 0x0000009e369f7223 */ /* 0x000fe2000001089f */
[----:B------:R-:W-:Y:S01]  /*6650*/  FADD.FTZ R167, R142, R167 ;  /* 0x000000a78ea77221 */ /* 0x000fe20000010000 */
[-C--:B----4-:R-:W-:Y:S01]  /*6660*/  FMUL.FTZ R164, R54, R155.reuse ;  /* 0x0000009b36a47220 */ /* 0x090fe20000410000 */
[C---:B------:R-:W-:Y:S01]  /*6670*/  FMUL.FTZ R155, R157.reuse, R155 ;  /* 0x0000009b9d9b7220 */ /* 0x040fe20000410000 */
[----:B------:R-:W-:Y:S01]  /*6680*/  @P1 FADD.FTZ R156, R156, R163 ;  /* 0x000000a39c9c1221 */ /* 0x000fe20000010000 */
[----:B------:R-:W-:Y:S01]  /*6690*/  @P1 FADD.FTZ R2, R2, R159 ;  /* 0x0000009f02021221 */ /* 0x000fe20000010000 */
[-C--:B-----5:R-:W-:Y:S01]  /*66a0*/  @P1 FFMA.FTZ R157, R157, R55.reuse, R164 ;  /* 0x000000379d9d1223 */ /* 0x0a0fe200000100a4 */
[----:B------:R-:W-:Y:S01]  /*66b0*/  @P1 FFMA.FTZ R54, R54, R55, -R155 ;  /* 0x0000003736361223 */ /* 0x000fe2000001089b */
[C---:B------:R-:W-:Y:S01]  /*66c0*/  FMUL.FTZ R176, R132.reuse, R166 ;  /* 0x000000a684b07220 */ /* 0x040fe20000410000 */
[----:B------:R-:W1:Y:S01]  /*66d0*/  SHFL.UP PT, R159, R156, 0x10, RZ ;  /* 0x060000009c9f7989 */ /* 0x000e6200000e00ff */
[C---:B------:R-:W-:Y:S01]  /*66e0*/  FMUL.FTZ R177, R132.reuse, R167 ;  /* 0x000000a784b17220 */ /* 0x040fe20000410000 */
[C---:B------:R-:W-:Y:S01]  /*66f0*/  FMUL.FTZ R163, R132.reuse, R173 ;  /* 0x000000ad84a37220 */ /* 0x040fe20000410000 */
[C---:B------:R-:W-:Y:S01]  /*6700*/  FFMA.FTZ R176, R133.reuse, R167, R176 ;  /* 0x000000a785b07223 */ /* 0x040fe200000100b0 */
[----:B------:R-:W3:Y:S01]  /*6710*/  SHFL.UP PT, R155, R157, 0x10, RZ ;  /* 0x060000009d9b7989 */ /* 0x000ee200000e00ff */
[----:B------:R-:W-:Y:S01]  /*6720*/  FMUL.FTZ R164, R132, R170 ;  /* 0x000000aa84a47220 */ /* 0x000fe20000410000 */
[----:B------:R-:W-:Y:S01]  /*6730*/  FFMA.FTZ R166, R133, R166, -R177 ;  /* 0x000000a685a67223 */ /* 0x000fe200000108b1 */
[----:B------:R-:W-:Y:S01]  /*6740*/  FADD.FTZ R176, R127, R176 ;  /* 0x000000b07fb07221 */ /* 0x000fe20000010000 */
[----:B------:R-:W4:Y:S01]  /*6750*/  SHFL.UP PT, R158, R2, 0x10, RZ ;  /* 0x06000000029e7989 */ /* 0x000f2200000e00ff */
[----:B------:R-:W-:Y:S01]  /*6760*/  FFMA.FTZ R163, R133, R170, -R163 ;  /* 0x000000aa85a37223 */ /* 0x000fe200000108a3 */
[----:B------:R-:W-:Y:S01]  /*6770*/  ISETP.GE.AND P1, PT, R75, 0x10, PT ;  /* 0x000000104b00780c */ /* 0x000fe20003f26270 */
[----:B------:R-:W-:Y:S01]  /*6780*/  FFMA.FTZ R164, R133, R173, R164 ;  /* 0x000000ad85a47223 */ /* 0x000fe200000100a4 */
[----:B------:R-:W5:Y:S01]  /*6790*/  SHFL.UP PT, R55, R54, 0x10, RZ ;  /* 0x0600000036377989 */ /* 0x000f6200000e00ff */
[----:B------:R-:W-:Y:S01]  /*67a0*/  FADD.FTZ R166, R123, R166 ;  /* 0x000000a67ba67221 */ /* 0x000fe20000010000 */
[C---:B------:R-:W-:Y:S01]  /*67b0*/  FMUL.FTZ R173, R134.reuse, R176 ;  /* 0x000000b086ad7220 */ /* 0x040fe20000410000 */
[CC--:B------:R-:W-:Y:S01]  /*67c0*/  FMUL.FTZ R170, R134.reuse, R163.reuse ;  /* 0x000000a386aa7220 */ /* 0x0c0fe20000410000 */
[C---:B------:R-:W-:Y:S01]  /*67d0*/  FMUL.FTZ R206, R134.reuse, R164 ;  /* 0x000000a486ce7220 */ /* 0x040fe20000410000 */
[-C--:B------:R-:W-:Y:S01]  /*67e0*/  FMUL.FTZ R167, R134, R166.reuse ;  /* 0x000000a686a77220 */ /* 0x080fe20000410000 */
[C---:B------:R-:W-:Y:S01]  /*67f0*/  FFMA.FTZ R173, R135.reuse, R166, -R173 ;  /* 0x000000a687ad7223 */ /* 0x040fe200000108ad */
[C---:B------:R-:W-:Y:S01]  /*6800*/  FFMA.FTZ R170, R135.reuse, R164, R170 ;  /* 0x000000a487aa7223 */ /* 0x040fe200000100aa */
[C---:B------:R-:W-:Y:S01]  /*6810*/  FFMA.FTZ R206, R135.reuse, R163, -R206 ;  /* 0x000000a387ce7223 */ /* 0x040fe200000108ce */
[----:B------:R-:W-:Y:S01]  /*6820*/  FFMA.FTZ R167, R135, R176, R167 ;  /* 0x000000b087a77223 */ /* 0x000fe200000100a7 */
[----:B------:R-:W-:Y:S01]  /*6830*/  FADD.FTZ R173, R124, R173 ;  /* 0x000000ad7cad7221 */ /* 0x000fe20000010000 */
[----:B------:R-:W-:Y:S01]  /*6840*/  UISETP.GE.AND UP0, UPT, UR25, UR11, UPT ;  /* 0x0000000b1900728c */ /* 0x000fe2000bf06270 */
[-C--:B-1----:R-:W-:Y:S01]  /*6850*/  FMUL.FTZ R166, R54, R159.reuse ;  /* 0x0000009f36a67220 */ /* 0x082fe20000410000 */
[C---:B------:R-:W-:Y:S01]  /*6860*/  FMUL.FTZ R159, R157.reuse, R159 ;  /* 0x0000009f9d9f7220 */ /* 0x040fe20000410000 */
[----:B------:R-:W-:Y:S01]  /*6870*/  FADD.FTZ R167, R128, R167 ;  /* 0x000000a780a77221 */ /* 0x000fe20000010000 */
[----:B------:R-:W-:Y:S01]  /*6880*/  ULEA UR9, UR8, UR24, 0x4 ;  /* 0x0000001808097291 */ /* 0x000fe2000f8e20ff */
[-C--:B---3--:R-:W-:Y:S01]  /*6890*/  FMUL.FTZ R164, R54, R155.reuse ;  /* 0x0000009b36a47220 */ /* 0x088fe20000410000 */
[C---:B------:R-:W-:Y:S01]  /*68a0*/  FMUL.FTZ R155, R157.reuse, R155 ;  /* 0x0000009b9d9b7220 */ /* 0x040fe20000410000 */
[----:B------:R-:W-:Y:S01]  /*68b0*/  FMUL.FTZ R176, R136, R167 ;  /* 0x000000a788b07220 */ /* 0x000fe20000410000 */
[----:B------:R-:W-:Y:S01]  /*68c0*/  BSSY.RECONVERGENT B0, `(.L_x_14031) ;  /* 0x0000034000007945 */ /* 0x000fe20003800200 */
[CC--:B----4-:R-:W-:Y:S01]  /*68d0*/  FFMA.FTZ R163, R157.reuse, R158.reuse, R166 ;  /* 0x0000009e9da37223 */ /* 0x0d0fe200000100a6 */
[----:B------:R-:W-:Y:S01]  /*68e0*/  FFMA.FTZ R159, R54, R158, -R159 ;  /* 0x0000009e369f7223 */ /* 0x000fe2000001089f */
[----:B------:R-:W-:Y:S01]  /*68f0*/  FMUL.FTZ R166, R136, R173 ;  /* 0x000000ad88a67220 */ /* 0x000fe20000410000 */
[----:B--2---:R-:W-:Y:S01]  /*6900*/  SHFL.IDX PT, R158, R53, RZ, 0x1f ;  /* 0x00001fff359e7589 */ /* 0x004fe200000e0000 */
[-C--:B-----5:R-:W-:Y:S01]  /*6910*/  @P1 FFMA.FTZ R157, R157, R55.reuse, R164 ;  /* 0x000000379d9d1223 */ /* 0x0a0fe200000100a4 */
[----:B------:R-:W-:Y:S01]  /*6920*/  @P1 FFMA.FTZ R54, R54, R55, -R155 ;  /* 0x0000003736361223 */ /* 0x000fe2000001089b */
[C---:B------:R-:W-:Y:S01]  /*6930*/  FMUL.FTZ R164, R136.reuse, R170 ;  /* 0x000000aa88a47220 */ /* 0x040fe20000410000 */
[-C--:B------:R-:W-:Y:S01]  /*6940*/  FMUL.FTZ R55, R136, R206.reuse ;  /* 0x000000ce88377220 */ /* 0x080fe20000410000 */
[----:B------:R1:W-:Y:S01]  /*6950*/  SHFL.IDX PT, R155, R52, RZ, 0x1f ;  /* 0x00001fff349b7589 */ /* 0x0003e200000e0000 */
[C---:B------:R-:W-:Y:S01]  /*6960*/  FFMA.FTZ R166, R137.reuse, R167, R166 ;  /* 0x000000a789a67223 */ /* 0x040fe200000100a6 */
[C---:B------:R-:W-:Y:S01]  /*6970*/  FFMA.FTZ R164, R137.reuse, R206, -R164 ;  /* 0x000000ce89a47223 */ /* 0x040fe200000108a4 */
[C---:B------:R-:W-:Y:S01]  /*6980*/  FFMA.FTZ R55, R137.reuse, R170, R55 ;  /* 0x000000aa89377223 */ /* 0x040fe20000010037 */
[----:B------:R-:W2:Y:S01]  /*6990*/  SHFL.UP PT, R157, R157, 0x1, RZ ;  /* 0x042000009d9d7989 */ /* 0x000ea200000e00ff */
[----:B------:R-:W-:Y:S01]  /*69a0*/  FFMA.FTZ R176, R137, R173, -R176 ;  /* 0x000000ad89b07223 */ /* 0x000fe200000108b0 */
[----:B------:R-:W-:Y:S01]  /*69b0*/  FADD.FTZ R166, R129, R166 ;  /* 0x000000a681a67221 */ /* 0x000fe20000010000 */
[----:B------:R-:W-:Y:S01]  /*69c0*/  @P1 FADD.FTZ R2, R2, R159 ;  /* 0x0000009f02021221 */ /* 0x000fe20000010000 */
[----:B------:R-:W3:Y:S01]  /*69d0*/  SHFL.UP PT, R54, R54, 0x1, RZ ;  /* 0x0420000036367989 */ /* 0x000ee200000e00ff */
[C---:B-1----:R-:W-:Y:S01]  /*69e0*/  FMUL.FTZ R52, R138.reuse, R164 ;  /* 0x000000a48a347220 */ /* 0x042fe20000410000 */
[----:B------:R-:W-:Y:S01]  /*69f0*/  FADD.FTZ R176, R125, R176 ;  /* 0x000000b07db07221 */ /* 0x000fe20000010000 */
[----:B------:R-:W-:Y:S01]  /*6a00*/  FMUL.FTZ R159, R138, R166 ;  /* 0x000000a68a9f7220 */ /* 0x000fe20000410000 */
[----:B------:R-:W-:Y:S01]  /*6a10*/  @P1 FADD.FTZ R156, R156, R163 ;  /* 0x000000a39c9c1221 */ /* 0x000fe20000010000 */
[CC--:B------:R-:W-:Y:S01]  /*6a20*/  FFMA.FTZ R205, R139.reuse, R55.reuse, R52 ;  /* 0x000000378bcd7223 */ /* 0x0c0fe20000010034 */
[C---:B------:R-:W-:Y:S01]  /*6a30*/  FMUL.FTZ R52, R138.reuse, R55 ;  /* 0x000000378a347220 */ /* 0x040fe20000410000 */
[C---:B------:R-:W-:Y:S01]  /*6a40*/  FFMA.FTZ R159, R139.reuse, R176, -R159 ;  /* 0x000000b08b9f7223 */ /* 0x040fe2000001089f */
[----:B------:R-:W1:Y:S01]  /*6a50*/  SHFL.UP PT, R2, R2, 0x1, RZ ;  /* 0x0420000002027989 */ /* 0x000e6200000e00ff */
[----:B------:R-:W-:Y:S01]  /*6a60*/  PLOP3.LUT P1, PT, PT, PT, UP0, 0x80, 0x8 ;  /* 0x000000000008781c */ /* 0x000fe20003f2f008 */
[C---:B------:R-:W-:Y:S01]  /*6a70*/  FFMA.FTZ R207, R139.reuse, R164, -R52 ;  /* 0x000000a48bcf7223 */ /* 0x040fe20000010834 */
[----:B------:R-:W-:Y:S01]  /*6a80*/  FMUL.FTZ R52, R138, R176 ;  /* 0x000000b08a347220 */ /* 0x000fe20000410000 */
[----:B------:R-:W-:Y:S01]  /*6a90*/  FADD.FTZ R206, R126, R159 ;  /* 0x0000009f7ece7221 */ /* 0x000fe20000010000 */
[----:B------:R-:W4:Y:S02]  /*6aa0*/  SHFL.UP PT, R156, R156, 0x1, RZ ;  /* 0x042000009c9c7989 */ /* 0x000f2400000e00ff */
[----:B------:R-:W-:-:S02]  /*6ab0*/  FFMA.FTZ R55, R139, R166, R52 ;  /* 0x000000a68b377223 */ /* 0x000fc40000010034 */
[----:B------:R0:W0:Y:S02]  /*6ac0*/  SHFL.DOWN PT, R163, R205, 0x1, 0x1f ;  /* 0x08201f00cda37f89 */ /* 0x00002400000e0000 */
[----:B------:R-:W-:Y:S01]  /*6ad0*/  FADD.FTZ R208, R130, R55 ;  /* 0x0000003782d07221 */ /* 0x000fe20000010000 */
[CC--:B--2---:R-:W-:Y:S01]  /*6ae0*/  FMUL.FTZ R53, R157.reuse, R158.reuse ;  /* 0x0000009e9d357220 */ /* 0x0c4fe20000410000 */
[----:B------:R2:W0:Y:S01]  /*6af0*/  SHFL.DOWN PT, R166, R206, 0x1, 0x1f ;  /* 0x08201f00cea67f89 */ /* 0x00042200000e0000 */
[C---:B---3--:R-:W-:Y:S02]  /*6b00*/  FMUL.FTZ R52, R54.reuse, R158 ;  /* 0x0000009e36347220 */ /* 0x048fe40000410000 */
[-C--:B------:R-:W-:Y:S01]  /*6b10*/  FFMA.FTZ R53, R54, R155.reuse, -R53 ;  /* 0x0000009b36357223 */ /* 0x080fe20000010835 */
[----:B------:R2:W3:Y:S01]  /*6b20*/  SHFL.DOWN PT, R159, R208, 0x1, 0x1f ;  /* 0x08201f00d09f7f89 */ /* 0x0004e200000e0000 */
[----:B------:R-:W-:-:S03]  /*6b30*/  FFMA.FTZ R157, R157, R155, R52 ;  /* 0x0000009b9d9d7223 */ /* 0x000fc60000010034 */
[----:B------:R2:W0:Y:S01]  /*6b40*/  SHFL.DOWN PT, R54, R207, 0x1, 0x1f ;  /* 0x08201f00cf367f89 */ /* 0x00042200000e0000 */
[----:B-1----:R-:W-:Y:S05]  /*6b50*/  @!P3 BRA `(.L_x_14032) ;  /* 0x000000000028b947 */ /* 0x002fea0003800000 */
[-C--:B0-----:R-:W-:Y:S01]  /*6b60*/  FMUL.FTZ R164, R207, R166.reuse ;  /* 0x000000a6cfa47220 */ /* 0x081fe20000410000 */
[----:B------:R-:W-:Y:S01]  /*6b70*/  FMUL.FTZ R166, R205, R166 ;  /* 0x000000a6cda67220 */ /* 0x000fe20000410000 */
[-C--:B------:R-:W-:Y:S01]  /*6b80*/  FMUL.FTZ R52, R207, R54.reuse ;  /* 0x00000036cf347220 */ /* 0x080fe20000410000 */
[C---:B------:R-:W-:Y:S01]  /*6b90*/  FMUL.FTZ R54, R205.reuse, R54 ;  /* 0x00000036cd367220 */ /* 0x040fe20000410000 */
[-C--:B---3--:R-:W-:Y:S01]  /*6ba0*/  FFMA.FTZ R55, R205, R159.reuse, -R164 ;  /* 0x0000009fcd377223 */ /* 0x088fe200000108a4 */
[----:B------:R-:W-:Y:S01]  /*6bb0*/  FFMA.FTZ R159, R207, R159, R166 ;  /* 0x0000009fcf9f7223 */ /* 0x000fe200000100a6 */
[C---:B------:R-:W-:Y:S01]  /*6bc0*/  FFMA.FTZ R205, R163.reuse, R205, -R52 ;  /* 0x000000cda3cd7223 */ /* 0x040fe20000010834 */
[----:B--2---:R-:W-:Y:S01]  /*6bd0*/  FFMA.FTZ R207, R163, R207, R54 ;  /* 0x000000cfa3cf7223 */ /* 0x004fe20000010036 */
[----:B------:R-:W-:Y:S01]  /*6be0*/  FADD.FTZ R208, R208, R55 ;  /* 0x00000037d0d07221 */ /* 0x000fe20000010000 */
[----:B------:R-:W-:-:S07]  /*6bf0*/  FADD.FTZ R206, R206, R159 ;  /* 0x0000009fcece7221 */ /* 0x000fce0000010000 */
.L_x_14032:
[----:B------:R-:W-:Y:S05]  /*6c00*/  BSYNC.RECONVERGENT B0 ;  /* 0x0000000000007941 */ /* 0x000fea0003800200 */
.L_x_14031:
[----:B------:R-:W-:Y:S01]  /*6c10*/  ISETP.NE.OR P1, PT, R77, RZ, P1 ;  /* 0x000000ff4d00720c */ /* 0x000fe20000f25670 */
[----:B------:R-:W-:Y:S01]  /*6c20*/  @P2 FADD.FTZ R155, R2, R53 ;  /* 0x00000035029b2221 */ /* 0x000fe20000010000 */
[----:B------:R-:W-:Y:S02]  /*6c30*/  MOV R52, 0x3f800000 ;  /* 0x3f80000000347802 */ /* 0x000fe40000000f00 */
[----:B0-----:R-:W-:Y:S01]  /*6c40*/  CS2R R54, SRZ ;  /* 0x0000000000367805 */ /* 0x001fe2000001ff00 */
[----:B------:R-:W-:Y:S02]  /*6c50*/  HFMA2 R53, -RZ, RZ, 0, 0 ;  /* 0x00000000ff357431 */ /* 0x000fe400000001ff */
[----:B----4-:R-:W-:Y:S01]  /*6c60*/  @P2 FADD.FTZ R158, R156, R157 ;  /* 0x0000009d9c9e2221 */ /* 0x010fe20000010000 */
[C---:B------:R-:W-:Y:S01]  /*6c70*/  ISETP.GT.U32.AND P2, PT, R196.reuse, 0x1d, PT ;  /* 0x0000001dc400780c */ /* 0x040fe20003f44070 */
[----:B---3--:R0:W1:Y:S01]  /*6c80*/  SHFL.DOWN PT, R159, R205, 0x2, 0x1f ;  /* 0x08401f00cd9f7f89 */ /* 0x00806200000e0000 */
[----:B------:R-:W-:Y:S01]  /*6c90*/  BSSY.RECONVERGENT B0, `(.L_x_14033) ;  /* 0x0000017000007945 */ /* 0x000fe20003800200 */
[CC--:B------:R-:W-:Y:S01]  /*6ca0*/  FMUL.FTZ R157, R93.reuse, R158.reuse ;  /* 0x0000009e5d9d7220 */ /* 0x0c0fe20000410000 */
[-C--:B------:R-:W-:Y:S01]  /*6cb0*/  FMUL.FTZ R93, R93, R155.reuse ;  /* 0x0000009b5d5d7220 */ /* 0x080fe20000410000 */
[----:B------:R0:W3:Y:S01]  /*6cc0*/  SHFL.DOWN PT, R156, R207, 0x2, 0x1f ;  /* 0x08401f00cf9c7f89 */ /* 0x0000e200000e0000 */
[----:B------:R-:W-:Y:S01]  /*6cd0*/  ISETP.GT.U32.AND P3, PT, R196, 0x1b, PT ;  /* 0x0000001bc400780c */ /* 0x000fe20003f64070 */
[----:B------:R-:W-:Y:S01]  /*6ce0*/  FFMA.FTZ R2, R92, R155, -R157 ;  /* 0x0000009b5c027223 */ /* 0x000fe2000001089d */
[C---:B------:R-:W-:Y:S01]  /*6cf0*/  ISETP.GT.U32.AND P4, PT, R196.reuse, 0x17, PT ;  /* 0x00000017c400780c */ /* 0x040fe20003f84070 */
[----:B------:R-:W4:Y:S01]  /*6d00*/  @!P1 LDS.128 R52, [UR9+0x1da0] ;  /* 0x001da009ff349984 */ /* 0x000f220008000c00 */
[----:B------:R-:W-:Y:S01]  /*6d10*/  ISETP.GT.U32.AND P5, PT, R196, 0xf, PT ;  /* 0x0000000fc400780c */ /* 0x000fe20003fa4070 */
[----:B------:R-:W-:-:S02]  /*6d20*/  FFMA.FTZ R93, R92, R158, R93 ;  /* 0x0000009e5c5d7223 */ /* 0x000fc4000001005d */
[----:B------:R0:W0:Y:S04]  /*6d30*/  SHFL.DOWN PT, R157, R208, 0x2, 0x1f ;  /* 0x08401f00d09d7f89 */ /* 0x00002800000e0000 */
[----:B------:R0:W0:Y:S01]  /*6d40*/  SHFL.DOWN PT, R164, R206, 0x2, 0x1f ;  /* 0x08401f00cea47f89 */ /* 0x00002200000e0000 */
[----:B------:R-:W-:Y:S05]  /*6d50*/  @P2 BRA `(.L_x_14034) ;  /* 0x0000000000282947 */ /* 0x000fea0003800000 */
[-C--:B0-----:R-:W-:Y:S01]  /*6d60*/  FMUL.FTZ R158, R207, R164.reuse ;  /* 0x000000a4cf9e7220 */ /* 0x081fe20000410000 */
[----:B------:R-:W-:Y:S01]  /*6d70*/  FMUL.FTZ R164, R205, R164 ;  /* 0x000000a4cda47220 */ /* 0x000fe20000410000 */
[-C--:B---3--:R-:W-:Y:S01]  /*6d80*/  FMUL.FTZ R92, R207, R156.reuse ;  /* 0x0000009ccf5c7220 */ /* 0x088fe20000410000 */
[C---:B------:R-:W-:Y:S01]  /*6d90*/  FMUL.FTZ R156, R205.reuse, R156 ;  /* 0x0000009ccd9c7220 */ /* 0x040fe20000410000 */
[-C--:B------:R-:W-:Y:S01]  /*6da0*/  FFMA.FTZ R155, R205, R157.reuse, -R158 ;  /* 0x0000009dcd9b7223 */ /* 0x080fe2000001089e */
[----:B------:R-:W-:Y:S01]  /*6db0*/  FFMA.FTZ R157, R207, R157, R164 ;  /* 0x0000009dcf9d7223 */ /* 0x000fe200000100a4 */
[-C--:B-1----:R-:W-:Y:S01]  /*6dc0*/  FFMA.FTZ R205, R205, R159.reuse, -R92 ;  /* 0x0000009fcdcd7223 */ /* 0x082fe2000001085c */
[----:B--2---:R-:W-:Y:S01]  /*6dd0*/  FFMA.FTZ R207, R207, R159, R156 ;  /* 0x0000009fcfcf7223 */ /* 0x004fe2000001009c */
[----:B------:R-:W-:Y:S01]  /*6de0*/  FADD.FTZ R208, R208, R155 ;  /* 0x0000009bd0d07221 */ /* 0x000fe20000010000 */
[----:B------:R-:W-:-:S07]  /*6df0*/  FADD.FTZ R206, R206, R157 ;  /* 0x0000009dcece7221 */ /* 0x000fce0000010000 */
.L_x_14034:
[----:B------:R-:W-:Y:S05]  /*6e00*/  BSYNC.RECONVERGENT B0 ;  /* 0x0000000000007941 */ /* 0x000fea0003800200 */
.L_x_14033:
[----:B-1----:R1:W1:Y:S01]  /*6e10*/  SHFL.DOWN PT, R159, R205, 0x4, 0x1f ;  /* 0x08801f00cd9f7f89 */ /* 0x00226200000e0000 */
[----:B------:R-:W-:Y:S03]  /*6e20*/  BSSY.RECONVERGENT B0, `(.L_x_14035) ;  /* 0x000000f000007945 */ /* 0x000fe60003800200 */
[----:B---3--:R3:W1:Y:S04]  /*6e30*/  SHFL.DOWN PT, R156, R207, 0x4, 0x1f ;  /* 0x08801f00cf9c7f89 */ /* 0x00866800000e0000 */
        /* <DEDUP_REMOVED lines=9> */
[-C--:B------:R-:W-:Y:S01]  /*6ed0*/  FFMA.FTZ R205, R205, R159.reuse, -R92 ;  /* 0x0000009fcdcd7223 */ /* 0x080fe2000001085c */
[----:B--23--:R-:W-:Y:S01]  /*6ee0*/  FFMA.FTZ R207, R207, R159, R156 ;  /* 0x0000009fcfcf7223 */ /* 0x00cfe2000001009c */
[----:B------:R-:W-:Y:S01]  /*6ef0*/  FADD.FTZ R208, R208, R155 ;  /* 0x0000009bd0d07221 */ /* 0x000fe20000010000 */
[----:B------:R-:W-:-:S07]  /*6f00*/  FADD.FTZ R206, R206, R157 ;  /* 0x0000009dcece7221 */ /* 0x000fce0000010000 */
.L_x_14036:
[----:B------:R-:W-:Y:S05]  /*6f10*/  BSYNC.RECONVERGENT B0 ;  /* 0x0000000000007941 */ /* 0x000fea0003800200 */
.L_x_14035:
[----:B-1----:R1:W1:Y:S01]  /*6f20*/  SHFL.DOWN PT, R159, R205, 0x8, 0x1f ;  /* 0x09001f00cd9f7f89 */ /* 0x00226200000e0000 */
[----:B------:R-:W-:Y:S03]  /*6f30*/  BSSY.RECONVERGENT B0, `(.L_x_14037) ;  /* 0x000000f000007945 */ /* 0x000fe60003800200 */
        /* <DEDUP_REMOVED lines=14> */
.L_x_14038:
[----:B------:R-:W-:Y:S05]  /*7020*/  BSYNC.RECONVERGENT B0 ;  /* 0x0000000000007941 */ /* 0x000fea0003800200 */
.L_x_14037:
[----:B-1----:R1:W1:Y:S01]  /*7030*/  SHFL.DOWN PT, R159, R205, 0x10, 0x1f ;  /* 0x0a001f00cd9f7f89 */ /* 0x00226200000e0000 */
[----:B------:R-:W-:Y:S01]  /*7040*/  BSSY.RECONVERGENT B0, `(.L_x_14039) ;  /* 0x0000011000007945 */ /* 0x000fe20003800200 */
[----:B------:R-:W-:Y:S01]  /*7050*/  FADD.FTZ R158, R109, R2 ;  /* 0x000000026d9e7221 */ /* 0x000fe20000010000 */
[----:B------:R-:W-:Y:S01]  /*7060*/  FADD.FTZ R93, RZ, R93 ;  /* 0x0000005dff5d7221 */ /* 0x000fe20000010000 */
        /* <DEDUP_REMOVED lines=14> */
.L_x_14040:
[----:B------:R-:W-:Y:S05]  /*7150*/  BSYNC.RECONVERGENT B0 ;  /* 0x0000000000007941 */ /* 0x000fea0003800200 */
.L_x_14039:
[----:B0-----:R-:W-:Y:S01]  /*7160*/  SHFL.DOWN PT, R157, R205, 0x1, 0x1f ;  /* 0x08201f00cd9d7f89 */ /* 0x001fe200000e0000 */
[CC--:B------:R-:W-:Y:S01]  /*7170*/  FMUL.FTZ R2, R138.reuse, R158.reuse ;  /* 0x0000009e8a027220 */ /* 0x0c0fe20000410000 */
        /* <DEDUP_REMOVED lines=8> */
[----:B-1----:R-:W-:Y:S01]  /*7200*/  FADD.FTZ R159, R108, R155 ;  /* 0x0000009b6c9f7221 */ /* 0x002fe20000010000 */
[----:B------:R-:W-:Y:S01]  /*7210*/  ISETP.GT.AND P3, PT, R75, 0xf, PT ;  /* 0x0000000f4b00780c */ /* 0x000fe20003f64270 */
[----:B------:R-:W1:Y:S01]  /*7220*/  SHFL.IDX PT, R163, R54, RZ, 0x1f ;  /* 0x00001fff36a37589 */ /* 0x000e6200000e0000 */
[CC--:B------:R-:W-:Y:S01]  /*7230*/  FMUL.FTZ R92, R136.reuse, R2.reuse ;  /* 0x00000002885c7220 */ /* 0x0c0fe20000410000 */
        /* <DEDUP_REMOVED lines=9> */
[C---:B------:R-:W-:Y:S01]  /*72d0*/  FMUL.FTZ R164, R134.reuse, R156 ;  /* 0x0000009c86a47220 */ /* 0x040fe20000410000 */
[-C--:B------:R-:W-:Y:S01]  /*72e0*/  FMUL.FTZ R155, R134, R92.reuse ;  /* 0x0000005c869b7220 */ /* 0x080fe20000410000 */
[-C--:B0-----:R-:W-:Y:S02]  /*72f0*/  @P1 FMUL.FTZ R170, R157, R167.reuse ;  /* 0x000000a79daa1220 */ /* 0x081fe40000410000 */
[----:B------:R-:W-:Y:S01]  /*7300*/  FFMA.FTZ R164, R135, R92, R164 ;  /* 0x0000005c87a47223 */ /* 0x000fe200000100a4 */
[----:B------:R-:W0:Y:S01]  /*7310*/  SHFL.IDX PT, R205, R205, RZ, 0x1f ;  /* 0x00001fffcdcd7589 */ /* 0x000e2200000e0000 */
[----:B----4-:R-:W-:-:S03]  /*7320*/  @P1 FMUL.FTZ R166, R173, R167 ;  /* 0x000000a7ada61220 */ /* 0x010fc60000410000 */
[----:B------:R-:W3:Y:S01]  /*7330*/  SHFL.IDX PT, R208, R208, RZ, 0x1f ;  /* 0x00001fffd0d07589 */ /* 0x000ee200000e0000 */
[-C--:B-1----:R-:W-:Y:S01]  /*7340*/  @P1 FFMA.FTZ R170, R173, R163.reuse, R170 ;  /* 0x000000a3adaa1223 */ /* 0x082fe200000100aa */
[----:B------:R-:W-:Y:S01]  /*7350*/  @P1 FFMA.FTZ R166, R157, R163, -R166 ;  /* 0x000000a39da61223 */ /* 0x000fe200000108a6 */
[----:B------:R-:W-:Y:S01]  /*7360*/  FFMA.FTZ R157, R135, R156, -R155 ;  /* 0x0000009c879d7223 */ /* 0x000fe2000001089b */
[----:B------:R-:W-:Y:S01]  /*7370*/  FADD.FTZ R155, RZ, R164 ;  /* 0x000000a4ff9b7221 */ /* 0x000fe20000010000 */
[----:B-----5:R-:W-:Y:S01]  /*7380*/  @P1 FADD.FTZ R167, R181, R170 ;  /* 0x000000aab5a71221 */ /* 0x020fe20000010000 */
[----:B------:R-:W1:Y:S01]  /*7390*/  SHFL.IDX PT, R206, R206, RZ, 0x1f ;  /* 0x00001fffcece7589 */ /* 0x000e6200000e0000 */
[----:B------:R-:W-:Y:S01]  /*73a0*/  FADD.FTZ R157, R106, R157 ;  /* 0x0000009d6a9d7221 */ /* 0x000fe20000010000 */
[C---:B------:R-:W-:Y:S01]  /*73b0*/  FMUL.FTZ R164, R132.reuse, R155 ;  /* 0x0000009b84a47220 */ /* 0x040fe20000410000 */
[----:B------:R-:W-:Y:S01]  /*73c0*/  @P1 FADD.FTZ R163, R177, R166 ;  /* 0x000000a6b1a31221 */ /* 0x000fe20000010000 */
[----:B------:R-:W-:Y:S01]  /*73d0*/  FMUL.FTZ R170, R167, R65 ;  /* 0x00000041a7aa7220 */ /* 0x000fe20000410000 */
[-C--:B------:R-:W-:Y:S01]  /*73e0*/  FMUL.FTZ R166, R132, R157.reuse ;  /* 0x0000009d84a67220 */ /* 0x080fe20000410000 */
[----:B------:R-:W-:Y:S01]  /*73f0*/  FFMA.FTZ R164, R133, R157, -R164 ;  /* 0x0000009d85a47223 */ /* 0x000fe200000108a4 */
[C---:B------:R-:W-:Y:S01]  /*7400*/  FMUL.FTZ R176, R163.reuse, R65 ;  /* 0x00000041a3b07220 */ /* 0x040fe20000410000 */
[-C--:B------:R-:W-:Y:S01]  /*7410*/  FFMA.FTZ R163, R163, R64.reuse, R170 ;  /* 0x00000040a3a37223 */ /* 0x080fe200000100aa */
[----:B------:R-:W-:Y:S01]  /*7420*/  FFMA.FTZ R166, R133, R155, R166 ;  /* 0x0000009b85a67223 */ /* 0x000fe200000100a6 */
[----:B------:R-:W-:Y:S01]  /*7430*/  FADD.FTZ R164, R105, R164 ;  /* 0x000000a469a47221 */ /* 0x000fe20000010000 */
[----:B------:R-:W-:Y:S01]  /*7440*/  FFMA.FTZ R176, R167, R64, -R176 ;  /* 0x00000040a7b07223 */ /* 0x000fe200000108b0 */
[----:B------:R-:W-:Y:S01]  /*7450*/  FADD.FTZ R64, R160, R163 ;  /* 0x000000a3a0407221 */ /* 0x000fe20000010000 */
[----:B------:R-:W-:Y:S01]  /*7460*/  FADD.FTZ R160, RZ, R166 ;  /* 0x000000a6ffa07221 */ /* 0x000fe20000010000 */
[----:B------:R-:W-:Y:S01]  /*7470*/  FMUL.FTZ R166, R144, R164 ;  /* 0x000000a490a67220 */ /* 0x000fe20000410000 */
[----:B------:R-:W-:Y:S01]  /*7480*/  FADD.FTZ R65, R161, R176 ;  /* 0x000000b0a1417221 */ /* 0x000fe20000010000 */
[----:B------:R-:W-:Y:S01]  /*7490*/  FMUL.FTZ R170, R140, R64 ;  /* 0x000000408caa7220 */ /* 0x000fe20000410000 */
[-C--:B------:R-:W-:Y:S01]  /*74a0*/  FMUL.FTZ R161, R144, R160.reuse ;  /* 0x000000a090a17220 */ /* 0x080fe20000410000 */
[----:B------:R-:W-:Y:S01]  /*74b0*/  FFMA.FTZ R166, R143, R160, R166 ;  /* 0x000000a08fa67223 */ /* 0x000fe200000100a6 */
[-C--:B------:R-:W-:Y:S01]  /*74c0*/  FMUL.FTZ R163, R140, R65.reuse ;  /* 0x000000418ca37220 */ /* 0x080fe20000410000 */
[----:B------:R-:W-:Y:S01]  /*74d0*/  FFMA.FTZ R173, R131, R65, -R170 ;  /* 0x0000004183ad7223 */ /* 0x000fe200000108aa */
[----:B------:R-:W-:-:S02]  /*74e0*/  ISETP.NE.AND P1, PT, R77, RZ, PT ;  /* 0x000000ff4d00720c */ /* 0x000fc40003f25270 */
[----:B------:R-:W-:Y:S01]  /*74f0*/  FFMA.FTZ R167, R131, R64, R163 ;  /* 0x0000004083a77223 */ /* 0x000fe200000100a3 */
[----:B------:R-:W-:Y:S01]  /*7500*/  FFMA.FTZ R163, R143, R164, -R161 ;  /* 0x000000a48fa37223 */ /* 0x000fe200000108a1 */
[----:B------:R-:W-:Y:S01]  /*7510*/  FADD.FTZ R168, R168, R173 ;  /* 0x000000ada8a87221 */ /* 0x000fe20000010000 */
[----:B------:R-:W-:Y:S01]  /*7520*/  FADD.FTZ R161, RZ, R166 ;  /* 0x000000a6ffa17221 */ /* 0x000fe20000010000 */
[----:B------:R-:W-:Y:S01]  /*7530*/  FADD.FTZ R162, R162, R167 ;  /* 0x000000a7a2a27221 */ /* 0x000fe20000010000 */
[----:B------:R-:W-:Y:S01]  /*7540*/  FADD.FTZ R163, R104, R163 ;  /* 0x000000a368a37221 */ /* 0x000fe20000010000 */
        /* <DEDUP_REMOVED lines=56> */
[----:B------:R-:W-:-:S02]  /*78d0*/  FADD.FTZ R180, R183, R214 ;  /* 0x000000d6b7b47221 */ /* 0x000fc40000010000 */
        /* <DEDUP_REMOVED lines=46> */
[----:B--2---:R-:W-:Y:S01]  /*7bc0*/  FMUL.FTZ R200, R207, R55 ;  /* 0x00000037cfc87220 */ /* 0x004fe20000410000 */
[----:B------:R-:W-:Y:S01]  /*7bd0*/  FFMA.FTZ R154, R148, R193, -R149 ;  /* 0x000000c1949a7223 */ /* 0x000fe20000010895 */
[----:B------:R-:W-:Y:S01]  /*7be0*/  FADD.FTZ R145, R145, R202 ;  /* 0x000000ca91917221 */ /* 0x000fe20000010000 */
[----:B------:R-:W-:Y:S01]  /*7bf0*/  FADD.FTZ R146, R146, R201 ;  /* 0x000000c992927221 */ /* 0x000fe20000010000 */
[----:B------:R-:W-:Y:S01]  /*7c00*/  FFMA.FTZ R198, R148, R191, R198 ;  /* 0x000000bf94c67223 */ /* 0x000fe200000100c6 */
[----:B------:R-:W-:Y:S01]  /*7c10*/  FMUL.FTZ R148, R207, R53 ;  /* 0x00000035cf947220 */ /* 0x000fe20000410000 */
[CC--:B------:R-:W-:Y:S01]  /*7c20*/  FMUL.FTZ R202, R144.reuse, R145.reuse ;  /* 0x0000009190ca7220 */ /* 0x0c0fe20000410000 */
[----:B0-----:R-:W-:Y:S01]  /*7c30*/  FFMA.FTZ R147, R205, R54, -R200 ;  /* 0x00000036cd937223 */ /* 0x001fe200000108c8 */
[----:B------:R-:W-:Y:S01]  /*7c40*/  FMUL.FTZ R144, R144, R146 ;  /* 0x0000009290907220 */ /* 0x000fe20000410000 */
[C---:B------:R-:W-:Y:S01]  /*7c50*/  FMUL.FTZ R200, R207.reuse, R54 ;  /* 0x00000036cfc87220 */ /* 0x040fe20000410000 */
[-C--:B------:R-:W-:Y:S01]  /*7c60*/  FMUL.FTZ R54, R207, R52.reuse ;  /* 0x00000034cf367220 */ /* 0x080fe20000410000 */
[----:B------:R-:W-:Y:S01]  /*7c70*/  FFMA.FTZ R52, R205, R52, -R148 ;  /* 0x00000034cd347223 */ /* 0x000fe20000010894 */
[----:B------:R-:W-:Y:S01]  /*7c80*/  FFMA.FTZ R148, R143, R145, -R144 ;  /* 0x000000918f947223 */ /* 0x000fe20000010890 */
[----:B------:R-:W-:Y:S01]  /*7c90*/  FADD.FTZ R144, RZ, R198 ;  /* 0x000000c6ff907221 */ /* 0x000fe20000010000 */
[----:B------:R-:W-:Y:S01]  /*7ca0*/  FADD.FTZ R154, R95, R154 ;  /* 0x0000009a5f9a7221 */ /* 0x000fe20000010000 */
[----:B------:R-:W-:Y:S01]  /*7cb0*/  FFMA.FTZ R149, R143, R146, R202 ;  /* 0x000000928f957223 */ /* 0x000fe200000100ca */
[----:B------:R-:W-:Y:S01]  /*7cc0*/  FFMA.FTZ R55, R205, R55, R200 ;  /* 0x00000037cd377223 */ /* 0x000fe200000100c8 */
[----:B------:R-:W-:Y:S01]  /*7cd0*/  FADD.FTZ R148, R141, R148 ;  /* 0x000000948d947221 */ /* 0x000fe20000010000 */
[C---:B------:R-:W-:Y:S01]  /*7ce0*/  FMUL.FTZ R198, R140.reuse, R144 ;  /* 0x000000908cc67220 */ /* 0x040fe20000410000 */
[----:B------:R-:W-:Y:S01]  /*7cf0*/  FMUL.FTZ R143, R140, R154 ;  /* 0x0000009a8c8f7220 */ /* 0x000fe20000410000 */
[----:B------:R-:W-:Y:S01]  /*7d00*/  FFMA.FTZ R200, R0, R158, RZ ;  /* 0x0000009e00c87223 */ /* 0x000fe200000100ff */
[----:B------:R-:W-:Y:S01]  /*7d10*/  FADD.FTZ R142, R142, R149 ;  /* 0x000000958e8e7221 */ /* 0x000fe20000010000 */
[C---:B------:R-:W-:Y:S01]  /*7d20*/  FFMA.FTZ R141, R131.reuse, R154, -R198 ;  /* 0x0000009a838d7223 */ /* 0x040fe200000108c6 */
[C---:B------:R-:W-:Y:S01]  /*7d30*/  FMUL.FTZ R140, R132.reuse, R148 ;  /* 0x00000094848c7220 */ /* 0x040fe20000410000 */
[----:B------:R-:W-:Y:S01]  /*7d40*/  FFMA.FTZ R131, R131, R144, R143 ;  /* 0x0000009083837223 */ /* 0x000fe2000001008f */
[----:B------:R-:W-:Y:S01]  /*7d50*/  FFMA.FTZ R200, R89, R159, R200 ;  /* 0x0000009f59c87223 */ /* 0x000fe200000100c8 */
[-C--:B------:R-:W-:Y:S01]  /*7d60*/  FMUL.FTZ R143, R132, R142.reuse ;  /* 0x0000008e848f7220 */ /* 0x080fe20000410000 */
[----:B------:R-:W-:Y:S01]  /*7d70*/  FFMA.FTZ R53, R205, R53, R54 ;  /* 0x00000035cd357223 */ /* 0x000fe20000010036 */
[----:B---3--:R-:W-:Y:S01]  /*7d80*/  FADD.FTZ R54, R208, R147 ;  /* 0x00000093d0367221 */ /* 0x008fe20000010000 */
[----:B------:R-:W-:Y:S01]  /*7d90*/  FFMA.FTZ R140, R133, R142, R140 ;  /* 0x0000008e858c7223 */ /* 0x000fe2000001008c */
[----:B------:R-:W-:Y:S01]  /*7da0*/  FFMA.FTZ R147, R91, R156, R200 ;  /* 0x0000009c5b937223 */ /* 0x000fe200000100c8 */
[----:B------:R-:W-:Y:S01]  /*7db0*/  FFMA.FTZ R132, R133, R148, -R143 ;  /* 0x0000009485847223 */ /* 0x000fe2000001088f */
[----:B------:R-:W-:Y:S01]  /*7dc0*/  FFMA.FTZ R198, R0, -R93, RZ ;  /* 0x8000005d00c67223 */ /* 0x000fe200000100ff */
[----:B------:R-:W-:Y:S01]  /*7dd0*/  FADD.FTZ R127, R127, R140 ;  /* 0x0000008c7f7f7221 */ /* 0x000fe20000010000 */
[----:B------:R-:W-:Y:S01]  /*7de0*/  FFMA.FTZ R140, R122, R157, R147 ;  /* 0x0000009d7a8c7223 */ /* 0x000fe20000010093 */
[----:B-1----:R-:W-:Y:S01]  /*7df0*/  FADD.FTZ R55, R206, R55 ;  /* 0x00000037ce377221 */ /* 0x002fe20000010000 */
[----:B------:R-:W-:Y:S01]  /*7e00*/  FADD.FTZ R123, R123, R132 ;  /* 0x000000847b7b7221 */ /* 0x000fe20000010000 */
[----:B------:R-:W-:Y:S01]  /*7e10*/  FFMA.FTZ R198, R89, -R2, R198 ;  /* 0x8000000259c67223 */ /* 0x000fe200000100c6 */
[C---:B------:R-:W-:Y:S01]  /*7e20*/  FMUL.FTZ R132, R134.reuse, R127 ;  /* 0x0000007f86847220 */ /* 0x040fe20000410000 */
[----:B------:R-:W-:Y:S01]  /*7e30*/  FFMA.FTZ R133, R121, R164, R140 ;  /* 0x000000a479857223 */ /* 0x000fe2000001008c */
[----:B------:R-:W-:Y:S01]  /*7e40*/  FMUL.FTZ R134, R134, R123 ;  /* 0x0000007b86867220 */ /* 0x000fe20000410000 */
[----:B------:R0:W-:Y:S01]  /*7e50*/  @!P1 STS.128 [UR9+0x1da0], R52 ;  /* 0x001da034ff009988 */ /* 0x0001e20008000c09 */
[----:B------:R-:W-:Y:S01]  /*7e60*/  FADD.FTZ R156, -R107, R156 ;  /* 0x0000009c6b9c7221 */ /* 0x000fe20000010100 */
[----:B------:R-:W-:Y:S01]  /*7e70*/  FADD.FTZ R157, -R106, R157 ;  /* 0x0000009d6a9d7221 */ /* 0x000fe20000010100 */
[----:B------:R-:W-:Y:S01]  /*7e80*/  FMUL.FTZ R147, R148, R67 ;  /* 0x0000004394937220 */ /* 0x000fe20000410000 */
[----:B------:R-:W-:Y:S01]  /*7e90*/  FMUL.FTZ R203, R190, R3 ;  /* 0x00000003becb7220 */ /* 0x000fe20000410000 */
[----:B------:R-:W-:Y:S01]  /*7ea0*/  FADD.FTZ R141, R94, R141 ;  /* 0x0000008d5e8d7221 */ /* 0x000fe20000010000 */
[----:B------:R-:W-:Y:S01]  /*7eb0*/  FADD.FTZ R131, RZ, R131 ;  /* 0x00000083ff837221 */ /* 0x000fe20000010000 */
[----:B------:R-:W-:Y:S01]  /*7ec0*/  FMUL.FTZ R149, R160, R147 ;  /* 0x00000093a0957220 */ /* 0x000fe20000410000 */
[----:B0-----:R-:W-:Y:S01]  /*7ed0*/  FFMA.FTZ R55, R91, -R92, R198 ;  /* 0x8000005c5b377223 */ /* 0x001fe200000100c6 */
        /* <DEDUP_REMOVED lines=18> */
[----:B------:R-:W-:Y:S01]  /*8000*/  FADD.FTZ R125, R125, R54 ;  /* 0x000000367d7d7221 */ /* 0x000fe20000010000 */
[C---:B------:R-:W-:Y:S01]  /*8010*/  FMUL.FTZ R55, R57.reuse, R210 ;  /* 0x000000d239377220 */ /* 0x040fe20000410000 */
[----:B------:R-:W-:Y:S01]  /*8020*/  FMUL.FTZ R133, R57, R175 ;  /* 0x000000af39857220 */ /* 0x000fe20000410000 */
[----:B------:R-:W-:Y:S01]  /*8030*/  FFMA.FTZ R134, R118, -R167, R53 ;  /* 0x800000a776867223 */ /* 0x000fe20000010035 */
[C---:B------:R-:W-:Y:S01]  /*8040*/  FMUL.FTZ R54, R138.reuse, R125 ;  /* 0x0000007d8a367220 */ /* 0x040fe20000410000 */
[----:B------:R-:W-:Y:S01]  /*8050*/  FMUL.FTZ R138, R138, R129 ;  /* 0x000000818a8a7220 */ /* 0x000fe20000410000 */
[C---:B------:R-:W-:Y:S01]  /*8060*/  FFMA.FTZ R136, R56.reuse, R175, R55 ;  /* 0x000000af38887223 */ /* 0x040fe20000010037 */
[----:B------:R-:W-:Y:S01]  /*8070*/  FFMA.FTZ R53, R115, R184, R52 ;  /* 0x000000b873357223 */ /* 0x000fe20000010034 */
[C---:B------:R-:W-:Y:S01]  /*8080*/  FFMA.FTZ R55, R139.reuse, R129, R54 ;  /* 0x000000818b377223 */ /* 0x040fe20000010036 */
[----:B------:R-:W-:Y:S01]  /*8090*/  FFMA.FTZ R139, R139, R125, -R138 ;  /* 0x0000007d8b8b7223 */ /* 0x000fe2000001088a */
[----:B------:R-:W-:Y:S01]  /*80a0*/  FFMA.FTZ R198, R56, R210, -R133 ;  /* 0x000000d238c67223 */ /* 0x000fe20000010885 */
[----:B------:R-:W-:Y:S01]  /*80b0*/  FMUL.FTZ R132, R175, R86 ;  /* 0x00000056af847220 */ /* 0x000fe20000410000 */
[----:B------:R-:W-:Y:S01]  /*80c0*/  FFMA.FTZ R133, R117, -R172, R134 ;  /* 0x800000ac75857223 */ /* 0x000fe20000010086 */
[----:B------:R-:W-:Y:S01]  /*80d0*/  FADD.FTZ R134, R126, R139 ;  /* 0x0000008b7e867221 */ /* 0x000fe20000010000 */
[----:B------:R-:W-:Y:S01]  /*80e0*/  FFMA.FTZ R52, R114, R199, R53 ;  /* 0x000000c772347223 */ /* 0x000fe20000010035 */
[----:B------:R-:W-:Y:S01]  /*80f0*/  FMUL.FTZ R210, R210, R86 ;  /* 0x00000056d2d27220 */ /* 0x000fe20000410000 */
[----:B------:R-:W-:Y:S01]  /*8100*/  FADD.FTZ R199, -R98, R199 ;  /* 0x000000c762c77221 */ /* 0x000fe20000010100 */
[----:B------:R-:W-:Y:S01]  /*8110*/  FMUL.FTZ R140, R197, R132 ;  /* 0x00000084c58c7220 */ /* 0x000fe20000410000 */
[----:B------:R-:W-:Y:S01]  /*8120*/  FFMA.FTZ R126, R116, -R177, R133 ;  /* 0x800000b1747e7223 */ /* 0x000fe20000010085 */
[----:B------:R-:W-:Y:S01]  /*8130*/  FADD.FTZ R130, R130, R55 ;  /* 0x0000003782827221 */ /* 0x000fe20000010000 */
[-C--:B------:R-:W-:Y:S01]  /*8140*/  FMUL.FTZ R138, R134, R71.reuse ;  /* 0x00000047868a7220 */ /* 0x080fe20000410000 */
[----:B------:R-:W-:Y:S01]  /*8150*/  FFMA.FTZ R53, R199, R210, -R140 ;  /* 0x000000d2c7357223 */ /* 0x000fe2000001088c */
[----:B------:R-:W-:Y:S01]  /*8160*/  FFMA.FTZ R139, R115, -R182, R126 ;  /* 0x800000b6738b7223 */ /* 0x000fe2000001007e */
[----:B------:R-:W-:Y:S01]  /*8170*/  FADD.FTZ R135, -R109, R158 ;  /* 0x0000009e6d877221 */ /* 0x000fe20000010100 */
[----:B------:R-:W-:Y:S01]  /*8180*/  FMUL.FTZ R55, R125, R72 ;  /* 0x000000487d377220 */ /* 0x000fe20000410000 */
[----:B------:R-:W-:Y:S01]  /*8190*/  FMUL.FTZ R126, R130, R71 ;  /* 0x00000047827e7220 */ /* 0x000fe20000410000 */
[----:B------:R-:W-:Y:S01]  /*81a0*/  FMUL.FTZ R140, R93, R138 ;  /* 0x0000008a5d8c7220 */ /* 0x000fe20000410000 */
[----:B------:R-:W-:Y:S01]  /*81b0*/  FMUL.FTZ R133, R129, R72 ;  /* 0x0000004881857220 */ /* 0x000fe20000410000 */
[----:B------:R-:W-:Y:S01]  /*81c0*/  FMUL.FTZ R202, R199, R136 ;  /* 0x00000088c7ca7220 */ /* 0x000fe20000410000 */
[----:B------:R-:W-:Y:S01]  /*81d0*/  FFMA.FTZ R200, R114, -R197, R139 ;  /* 0x800000c572c87223 */ /* 0x000fe2000001008b */
[----:B------:R-:W-:Y:S01]  /*81e0*/  FADD.FTZ R136, -R108, R159 ;  /* 0x0000009f6c887221 */ /* 0x000fe20000010100 */
[C---:B------:R-:W-:Y:S01]  /*81f0*/  FMUL.FTZ R137, R2.reuse, R55 ;  /* 0x0000003702897220 */ /* 0x040fe20000410000 */
[-C--:B------:R-:W-:Y:S01]  /*8200*/  FFMA.FTZ R140, R135, R126.reuse, R140 ;  /* 0x0000007e878c7223 */ /* 0x080fe2000001008c */
[-C--:B------:R-:W-:Y:S01]  /*8210*/  FMUL.FTZ R139, R2, R133.reuse ;  /* 0x00000085028b7220 */ /* 0x080fe20000410000 */
[----:B------:R-:W-:Y:S01]  /*8220*/  FMUL.FTZ R158, R93, R126 ;  /* 0x0000007e5d9e7220 */ /* 0x000fe20000410000 */
[C---:B------:R-:W-:Y:S01]  /*8230*/  FFMA.FTZ R137, R136.reuse, R133, R137 ;  /* 0x0000008588897223 */ /* 0x040fe20000010089 */
[----:B------:R-:W-:Y:S01]  /*8240*/  FADD.FTZ R140, RZ, R140 ;  /* 0x0000008cff8c7221 */ /* 0x000fe20000010000 */
[----:B------:R-:W-:Y:S01]  /*8250*/  FFMA.FTZ R139, R136, R55, -R139 ;  /* 0x00000037888b7223 */ /* 0x000fe2000001088b */
[----:B------:R-:W-:Y:S01]  /*8260*/  FFMA.FTZ R158, R135, R138, -R158 ;  /* 0x0000008a879e7223 */ /* 0x000fe2000001089e */
[-C--:B------:R-:W-:Y:S01]  /*8270*/  FMUL.FTZ R55, R124, R69.reuse ;  /* 0x000000457c377220 */ /* 0x080fe20000410000 */
[----:B------:R-:W-:Y:S01]  /*8280*/  FMUL.FTZ R138, R127, R70 ;  /* 0x000000467f8a7220 */ /* 0x000fe20000410000 */
[----:B------:R-:W-:Y:S01]  /*8290*/  FFMA.FTZ R206, R197, R198, R202 ;  /* 0x000000c6c5ce7223 */ /* 0x000fe200000100ca */
[----:B------:R-:W-:Y:S01]  /*82a0*/  FADD.FTZ R140, R140, R137 ;  /* 0x000000898c8c7221 */ /* 0x000fe20000010000 */
[----:B------:R-:W-:Y:S01]  /*82b0*/  FMUL.FTZ R137, R128, R69 ;  /* 0x0000004580897220 */ /* 0x000fe20000410000 */
[C---:B------:R-:W-:Y:S01]  /*82c0*/  FMUL.FTZ R143, R92.reuse, R55 ;  /* 0x000000375c8f7220 */ /* 0x040fe20000410000 */
[----:B------:R-:W-:Y:S01]  /*82d0*/  FMUL.FTZ R202, R123, R70 ;  /* 0x000000467bca7220 */ /* 0x000fe20000410000 */
[----:B------:R-:W-:Y:S01]  /*82e0*/  FMUL.FTZ R204, R155, R138 ;  /* 0x0000008a9bcc7220 */ /* 0x000fe20000410000 */
[-C--:B------:R-:W-:Y:S01]  /*82f0*/  FMUL.FTZ R198, R92, R137.reuse ;  /* 0x000000895cc67220 */ /* 0x080fe20000410000 */
[----:B------:R-:W-:Y:S01]  /*8300*/  FADD.FTZ R158, RZ, R158 ;  /* 0x0000009eff9e7221 */ /* 0x000fe20000010000 */
[C---:B------:R-:W-:Y:S01]  /*8310*/  FFMA.FTZ R143, R156.reuse, R137, R143 ;  /* 0x000000899c8f7223 */ /* 0x040fe2000001008f */
[-C--:B------:R-:W-:Y:S01]  /*8320*/  FFMA.FTZ R204, R157, R202.reuse, -R204 ;  /* 0x000000ca9dcc7223 */ /* 0x080fe200000108cc */
[----:B------:R-:W-:Y:S01]  /*8330*/  FMUL.FTZ R202, R155, R202 ;  /* 0x000000ca9bca7220 */ /* 0x000fe20000410000 */
[----:B------:R-:W-:Y:S01]  /*8340*/  FFMA.FTZ R55, R156, R55, -R198 ;  /* 0x000000379c377223 */ /* 0x000fe200000108c6 */
[----:B------:R-:W-:Y:S01]  /*8350*/  FADD.FTZ R158, R158, R139 ;  /* 0x0000008b9e9e7221 */ /* 0x000fe20000010000 */
[----:B------:R-:W-:Y:S01]  /*8360*/  FADD.FTZ R140, R140, R143 ;  /* 0x0000008f8c8c7221 */ /* 0x000fe20000010000 */
[----:B------:R-:W-:Y:S01]  /*8370*/  FADD.FTZ R198, -R105, R164 ;  /* 0x000000a469c67221 */ /* 0x000fe20000010100 */
[----:B------:R-:W-:Y:S01]  /*8380*/  FMUL.FTZ R139, R142, R67 ;  /* 0x000000438e8b7220 */ /* 0x000fe20000410000 */
[----:B------:R-:W-:Y:S01]  /*8390*/  FFMA.FTZ R143, R157, R138, R202 ;  /* 0x0000008a9d8f7223 */ /* 0x000fe200000100ca */
[----:B------:R-:W-:Y:S01]  /*83a0*/  FADD.FTZ R55, R158, R55 ;  /* 0x000000379e377221 */ /* 0x000fe20000010000 */
[----:B------:R-:W-:Y:S01]  /*83b0*/  FMUL.FTZ R210, R197, R210 ;  /* 0x000000d2c5d27220 */ /* 0x000fe20000410000 */
[-C--:B------:R-:W-:Y:S01]  /*83c0*/  FFMA.FTZ R158, R198, R139.reuse, R149 ;  /* 0x0000008bc69e7223 */ /* 0x080fe20000010095 */
[----:B------:R-:W-:Y:S01]  /*83d0*/  FADD.FTZ R143, R140, R143 ;  /* 0x0000008f8c8f7221 */ /* 0x000fe20000010000 */
[----:B------:R-:W-:Y:S01]  /*83e0*/  FMUL.FTZ R164, R160, R139 ;  /* 0x0000008ba0a47220 */ /* 0x000fe20000410000 */
[----:B------:R-:W-:Y:S01]  /*83f0*/  FADD.FTZ R204, R55, R204 ;  /* 0x000000cc37cc7221 */ /* 0x000fe20000010000 */
[----:B------:R-:W-:Y:S01]  /*8400*/  FFMA.FTZ R140, R43, R175, R206 ;  /* 0x000000af2b8c7223 */ /* 0x000fe200000100ce */
[----:B------:R-:W-:Y:S01]  /*8410*/  FADD.FTZ R149, R143, R158 ;  /* 0x0000009e8f957221 */ /* 0x000fe20000010000 */
[----:B------:R-:W-:Y:S01]  /*8420*/  FMUL.FTZ R143, R179, R83 ;  /* 0x00000053b38f7220 */ /* 0x000fe20000410000 */
[C---:B------:R-:W-:Y:S01]  /*8430*/  FMUL.FTZ R55, R57.reuse, R178 ;  /* 0x000000b239377220 */ /* 0x040fe20000410000 */
[----:B------:R-:W-:Y:S01]  /*8440*/  FFMA.FTZ R147, R198, R147, -R164 ;  /* 0x00000093c6937223 */ /* 0x000fe200000108a4 */
[----:B------:R-:W-:Y:S01]  /*8450*/  FMUL.FTZ R197, R57, R179 ;  /* 0x000000b339c57220 */ /* 0x000fe20000410000 */
[----:B------:R-:W-:Y:S01]  /*8460*/  FADD.FTZ R184, -R99, R184 ;  /* 0x000000b863b87221 */ /* 0x000fe20000010100 */
[----:B------:R-:W-:Y:S01]  /*8470*/  FMUL.FTZ R159, R178, R83 ;  /* 0x00000053b29f7220 */ /* 0x000fe20000410000 */
[----:B------:R-:W-:Y:S01]  /*8480*/  FMUL.FTZ R175, R182, R143 ;  /* 0x0000008fb6af7220 */ /* 0x000fe20000410000 */
[-C--:B------:R-:W-:Y:S01]  /*8490*/  FMUL.FTZ R164, R145, R68.reuse ;  /* 0x0000004491a47220 */ /* 0x080fe20000410000 */
[----:B------:R-:W-:Y:S01]  /*84a0*/  FMUL.FTZ R158, R146, R68 ;  /* 0x00000044929e7220 */ /* 0x000fe20000410000 */
[----:B------:R-:W-:Y:S01]  /*84b0*/  FFMA.FTZ R54, R199, R132, R210 ;  /* 0x00000084c7367223 */ /* 0x000fe200000100d2 */
[C---:B------:R-:W-:Y:S01]  /*84c0*/  FFMA.FTZ R201, R56.reuse, R179, R55 ;  /* 0x000000b338c97223 */ /* 0x040fe20000010037 */
[----:B------:R-:W-:Y:S01]  /*84d0*/  FFMA.FTZ R197, R56, R178, -R197 ;  /* 0x000000b238c57223 */ /* 0x000fe200000108c5 */
[-C--:B------:R-:W-:Y:S01]  /*84e0*/  FFMA.FTZ R55, R184, R159.reuse, -R175 ;  /* 0x0000009fb8377223 */ /* 0x080fe200000108af */
[----:B------:R-:W-:Y:S01]  /*84f0*/  FMUL.FTZ R199, R182, R159 ;  /* 0x0000009fb6c77220 */ /* 0x000fe20000410000 */
[----:B------:R-:W-:Y:S01]  /*8500*/  FADD.FTZ R163, -R104, R163 ;  /* 0x000000a368a37221 */ /* 0x000fe20000010100 */
[C---:B------:R-:W-:Y:S01]  /*8510*/  FMUL.FTZ R178, R161.reuse, R164 ;  /* 0x000000a4a1b27220 */ /* 0x040fe20000410000 */
[-C--:B------:R-:W-:Y:S01]  /*8520*/  FMUL.FTZ R159, R161, R158.reuse ;  /* 0x0000009ea19f7220 */ /* 0x080fe20000410000 */
[----:B------:R-:W-:Y:S01]  /*8530*/  FADD.FTZ R204, R204, R147 ;  /* 0x00000093cccc7221 */ /* 0x000fe20000010000 */
[----:B------:R-:W-:Y:S01]  /*8540*/  FMUL.FTZ R147, R188, R3 ;  /* 0x00000003bc937220 */ /* 0x000fe20000410000 */
[C---:B------:R-:W-:Y:S01]  /*8550*/  FFMA.FTZ R178, R163.reuse, R158, R178 ;  /* 0x0000009ea3b27223 */ /* 0x040fe200000100b2 */
[----:B------:R-:W-:Y:S01]  /*8560*/  FFMA.FTZ R159, R163, R164, -R159 ;  /* 0x000000a4a39f7223 */ /* 0x000fe2000001089f */
[-C--:B------:R-:W-:Y:S01]  /*8570*/  FMUL.FTZ R164, R186, R66.reuse ;  /* 0x00000042baa47220 */ /* 0x080fe20000410000 */
[C---:B------:R-:W-:Y:S01]  /*8580*/  FMUL.FTZ R201, R184.reuse, R201 ;  /* 0x000000c9b8c97220 */ /* 0x040fe20000410000 */
[----:B------:R-:W-:Y:S01]  /*8590*/  FFMA.FTZ R199, R184, R143, R199 ;  /* 0x0000008fb8c77223 */ /* 0x000fe200000100c7 */
[----:B------:R-:W-:Y:S01]  /*85a0*/  FADD.FTZ R149, R149, R178 ;  /* 0x000000b295957221 */ /* 0x000fe20000010000 */
[----:B------:R-:W-:Y:S01]  /*85b0*/  FADD.FTZ R175, -R102, R173 ;  /* 0x000000ad66af7221 */ /* 0x000fe20000010100 */
[----:B------:R-:W-:Y:S01]  /*85c0*/  FADD.FTZ R178, -R103, R170 ;  /* 0x000000aa67b27221 */ /* 0x000fe20000010100 */
[C---:B------:R-:W-:Y:S01]  /*85d0*/  FMUL.FTZ R173, R166.reuse, R203 ;  /* 0x000000cba6ad7220 */ /* 0x040fe20000410000 */
[-C--:B------:R-:W-:Y:S01]  /*85e0*/  FMUL.FTZ R184, R166, R147.reuse ;  /* 0x00000093a6b87220 */ /* 0x080fe20000410000 */
        /* <DEDUP_REMOVED lines=9> */
[----:B------:R-:W-:Y:S01]  /*8680*/  FMUL.FTZ R149, R185, R82 ;  /* 0x00000052b9957220 */ /* 0x000fe20000410000 */
[----:B------:R-:W-:Y:S01]  /*8690*/  FADD.FTZ R184, -R101, R176 ;  /* 0x000000b065b87221 */ /* 0x000fe20000010100 */
[----:B------:R-:W-:Y:S01]  /*86a0*/  FFMA.FTZ R173, R175, R164, R206 ;  /* 0x000000a4afad7223 */ /* 0x000fe200000100ce */
[----:B------:R-:W-:Y:S01]  /*86b0*/  FMUL.FTZ R205, R172, R203 ;  /* 0x000000cbaccd7220 */ /* 0x000fe20000410000 */
[----:B------:R-:W-:Y:S01]  /*86c0*/  FADD.FTZ R159, R159, R202 ;  /* 0x000000ca9f9f7221 */ /* 0x000fe20000010000 */
[----:B------:R-:W-:Y:S01]  /*86d0*/  FFMA.FTZ R207, R113, R192, R52 ;  /* 0x000000c071cf7223 */ /* 0x000fe20000010034 */
[----:B------:R-:W-:Y:S01]  /*86e0*/  FADD.FTZ R170, R170, R173 ;  /* 0x000000adaaaa7221 */ /* 0x000fe20000010000 */
[----:B------:R-:W-:Y:S01]  /*86f0*/  FFMA.FTZ R205, R184, R149, R205 ;  /* 0x00000095b8cd7223 */ /* 0x000fe200000100cd */
[----:B------:R-:W-:Y:S01]  /*8700*/  FADD.FTZ R208, R159, R208 ;  /* 0x000000d09fd07221 */ /* 0x000fe20000010000 */
[C---:B------:R-:W-:Y:S01]  /*8710*/  FMUL.FTZ R159, R57.reuse, R171 ;  /* 0x000000ab399f7220 */ /* 0x040fe20000410000 */
[----:B------:R-:W-:Y:S01]  /*8720*/  FADD.FTZ R173, -R100, R181 ;  /* 0x000000b564ad7221 */ /* 0x000fe20000010100 */
[----:B------:R-:W-:Y:S01]  /*8730*/  FADD.FTZ R205, R170, R205 ;  /* 0x000000cdaacd7221 */ /* 0x000fe20000010000 */
[----:B------:R-:W-:Y:S01]  /*8740*/  FMUL.FTZ R170, R180, R84 ;  /* 0x00000054b4aa7220 */ /* 0x000fe20000410000 */
[-C--:B------:R-:W-:Y:S01]  /*8750*/  FMUL.FTZ R181, R57, R174.reuse ;  /* 0x000000ae39b57220 */ /* 0x080fe20000410000 */
[----:B------:R-:W-:Y:S01]  /*8760*/  FFMA.FTZ R209, R56, R174, -R159 ;  /* 0x000000ae38d17223 */ /* 0x000fe2000001089f */
[----:B------:R-:W-:Y:S01]  /*8770*/  FMUL.FTZ R52, R183, R84 ;  /* 0x00000054b7347220 */ /* 0x000fe20000410000 */
[----:B------:R-:W-:Y:S01]  /*8780*/  FMUL.FTZ R174, R177, R170 ;  /* 0x000000aab1ae7220 */ /* 0x000fe20000410000 */
[----:B------:R-:W-:Y:S01]  /*8790*/  FMUL.FTZ R176, R172, R149 ;  /* 0x00000095acb07220 */ /* 0x000fe20000410000 */
[----:B------:R-:W-:Y:S01]  /*87a0*/  FMUL.FTZ R159, R171, R85 ;  /* 0x00000055ab9f7220 */ /* 0x000fe20000410000 */
[----:B------:R-:W-:Y:S01]  /*87b0*/  FADD.FTZ R192, -R97, R192 ;  /* 0x000000c061c07221 */ /* 0x000fe20000010100 */
[-C--:B------:R-:W-:Y:S01]  /*87c0*/  FFMA.FTZ R174, R173, R52.reuse, -R174 ;  /* 0x00000034adae7223 */ /* 0x080fe200000108ae */
[----:B------:R-:W-:Y:S01]  /*87d0*/  FMUL.FTZ R52, R177, R52 ;  /* 0x00000034b1347220 */ /* 0x000fe20000410000 */
[----:B------:R-:W-:Y:S01]  /*87e0*/  FFMA.FTZ R203, R184, R203, -R176 ;  /* 0x000000cbb8cb7223 */ /* 0x000fe200000108b0 */
[----:B------:R-:W-:Y:S01]  /*87f0*/  FFMA.FTZ R181, R56, R171, R181 ;  /* 0x000000ab38b57223 */ /* 0x000fe200000100b5 */
[----:B------:R-:W-:Y:S01]  /*8800*/  FMUL.FTZ R213, R194, R159 ;  /* 0x0000009fc2d57220 */ /* 0x000fe20000410000 */
[----:B------:R-:W-:Y:S01]  /*8810*/  FFMA.FTZ R52, R173, R170, R52 ;  /* 0x000000aaad347223 */ /* 0x000fe20000010034 */
[----:B------:R-:W-:Y:S01]  /*8820*/  FADD.FTZ R203, R208, R203 ;  /* 0x000000cbd0cb7221 */ /* 0x000fe20000010000 */
[C---:B------:R-:W-:Y:S01]  /*8830*/  FMUL.FTZ R181, R192.reuse, R181 ;  /* 0x000000b5c0b57220 */ /* 0x040fe20000410000 */
[----:B------:R-:W-:Y:S01]  /*8840*/  FFMA.FTZ R176, R192, R211, -R213 ;  /* 0x000000d3c0b07223 */ /* 0x000fe200000108d5 */
[----:B------:R-:W-:Y:S01]  /*8850*/  FADD.FTZ R52, R205, R52 ;  /* 0x00000034cd347221 */ /* 0x000fe20000010000 */
[----:B------:R-:W-:Y:S01]  /*8860*/  FADD.FTZ R174, R203, R174 ;  /* 0x000000aecbae7221 */ /* 0x000fe20000010000 */
[----:B------:R-:W-:Y:S01]  /*8870*/  FFMA.FTZ R197, R182, R197, R201 ;  /* 0x000000c5b6c57223 */ /* 0x000fe200000100c9 */
[----:B------:R-:W-:Y:S01]  /*8880*/  FMUL.FTZ R211, R194, R211 ;  /* 0x000000d3c2d37220 */ /* 0x000fe20000410000 */
[----:B------:R-:W-:Y:S01]  /*8890*/  FADD.FTZ R199, R52, R199 ;  /* 0x000000c734c77221 */ /* 0x000fe20000010000 */
[----:B------:R-:W-:Y:S01]  /*88a0*/  FADD.FTZ R52, R174, R55 ;  /* 0x00000037ae347221 */ /* 0x000fe20000010000 */
[----:B------:R-:W-:Y:S01]  /*88b0*/  FMUL.FTZ R174, R165, R88 ;  /* 0x00000058a5ae7220 */ /* 0x000fe20000410000 */
[----:B------:R-:W-:Y:S01]  /*88c0*/  FMUL.FTZ R55, R57, R180 ;  /* 0x000000b439377220 */ /* 0x000fe20000410000 */
[----:B------:R-:W-:Y:S01]  /*88d0*/  FFMA.FTZ R201, R113, -R194, R200 ;  /* 0x800000c271c97223 */ /* 0x000fe200000100c8 */
[----:B------:R-:W-:Y:S01]  /*88e0*/  FFMA.FTZ R181, R194, R209, R181 ;  /* 0x000000d1c2b57223 */ /* 0x000fe200000100b5 */
[----:B------:R-:W-:Y:S01]  /*88f0*/  FFMA.FTZ R194, R112, R193, R207 ;  /* 0x000000c170c27223 */ /* 0x000fe200000100cf */
[----:B------:R-:W-:Y:S01]  /*8900*/  FMUL.FTZ R182, R169, R88 ;  /* 0x00000058a9b67220 */ /* 0x000fe20000410000 */
[----:B------:R-:W-:Y:S01]  /*8910*/  FADD.FTZ R193, -R96, R193 ;  /* 0x000000c160c17221 */ /* 0x000fe20000010100 */
[----:B------:R-:W-:Y:S01]  /*8920*/  FMUL.FTZ R200, R191, R174 ;  /* 0x000000aebfc87220 */ /* 0x000fe20000410000 */
[----:B------:R-:W-:Y:S01]  /*8930*/  FADD.FTZ R199, R199, R54 ;  /* 0x00000036c7c77221 */ /* 0x000fe20000010000 */
[-C--:B------:R-:W-:Y:S01]  /*8940*/  FFMA.FTZ R54, R56, R183.reuse, -R55 ;  /* 0x000000b738367223 */ /* 0x080fe20000010837 */
[----:B------:R-:W-:Y:S01]  /*8950*/  FMUL.FTZ R183, R57, R183 ;  /* 0x000000b739b77220 */ /* 0x000fe20000410000 */
[-C--:B------:R-:W-:Y:S01]  /*8960*/  FFMA.FTZ R200, R193, R182.reuse, -R200 ;  /* 0x000000b6c1c87223 */ /* 0x080fe200000108c8 */
[----:B------:R-:W-:Y:S01]  /*8970*/  FMUL.FTZ R182, R191, R182 ;  /* 0x000000b6bfb67220 */ /* 0x000fe20000410000 */
[----:B------:R-:W-:Y:S01]  /*8980*/  FADD.FTZ R53, R52, R53 ;  /* 0x0000003534357221 */ /* 0x000fe20000010000 */
[----:B------:R-:W-:Y:S01]  /*8990*/  FFMA.FTZ R52, R56, R180, R183 ;  /* 0x000000b438347223 */ /* 0x000fe200000100b7 */
[----:B------:R-:W-:Y:S01]  /*89a0*/  FFMA.FTZ R192, R192, R159, R211 ;  /* 0x0000009fc0c07223 */ /* 0x000fe200000100d3 */
[----:B------:R-:W-:Y:S01]  /*89b0*/  FFMA.FTZ R55, R193, R174, R182 ;  /* 0x000000aec1377223 */ /* 0x000fe200000100b6 */
[----:B------:R-:W-:Y:S01]  /*89c0*/  FFMA.FTZ R179, R42, R179, R197 ;  /* 0x000000b32ab37223 */ /* 0x000fe200000100c5 */
        /* <DEDUP_REMOVED lines=8> */
[-C--:B------:R-:W-:Y:S01]  /*8a50*/  FMUL.FTZ R176, R64, R90.reuse ;  /* 0x0000005a40b07220 */ /* 0x080fe20000410000 */
[----:B------:R-:W-:Y:S01]  /*8a60*/  FADD.FTZ R200, R53, R200 ;  /* 0x000000c835c87221 */ /* 0x000fe20000010000 */
[----:B------:R-:W-:Y:S01]  /*8a70*/  FMUL.FTZ R53, R57, R165 ;  /* 0x000000a539357220 */ /* 0x000fe20000410000 */
[-C--:B------:R-:W-:Y:S01]  /*8a80*/  FFMA.FTZ R199, R194, R197.reuse, -R199 ;  /* 0x000000c5c2c77223 */ /* 0x080fe200000108c7 */
[----:B------:R-:W-:Y:S01]  /*8a90*/  FMUL.FTZ R197, R144, R197 ;  /* 0x000000c590c57220 */ /* 0x000fe20000410000 */
[----:B------:R-:W-:Y:S01]  /*8aa0*/  FFMA.FTZ R183, R110, R141, R183 ;  /* 0x0000008d6eb77223 */ /* 0x000fe200000100b7 */
[----:B------:R-:W-:Y:S01]  /*8ab0*/  FMUL.FTZ R202, R65, R90 ;  /* 0x0000005a41ca7220 */ /* 0x000fe20000410000 */
[----:B------:R-:W-:Y:S01]  /*8ac0*/  FADD.FTZ R141, -R94, R141 ;  /* 0x0000008d5e8d7221 */ /* 0x000fe20000010100 */
[----:B------:R-:W-:Y:S01]  /*8ad0*/  FMUL.FTZ R204, R131, R176 ;  /* 0x000000b083cc7220 */ /* 0x000fe20000410000 */
[----:B------:R-:W-:Y:S01]  /*8ae0*/  FADD.FTZ R55, R192, R55 ;  /* 0x00000037c0377221 */ /* 0x000fe20000010000 */
[----:B------:R-:W-:Y:S01]  /*8af0*/  FFMA.FTZ R192, R56, R169, -R53 ;  /* 0x000000a938c07223 */ /* 0x000fe20000010835 */
[----:B------:R-:W-:Y:S01]  /*8b00*/  FFMA.FTZ R154, R194, R173, R197 ;  /* 0x000000adc29a7223 */ /* 0x000fe200000100c5 */
[----:B------:R-:W-:Y:S01]  /*8b10*/  FMUL.FTZ R169, R57, R169 ;  /* 0x000000a939a97220 */ /* 0x000fe20000410000 */
[-C--:B------:R-:W-:Y:S01]  /*8b20*/  FFMA.FTZ R204, R141, R202.reuse, -R204 ;  /* 0x000000ca8dcc7223 */ /* 0x080fe200000108cc */
        /* <DEDUP_REMOVED lines=34> */
[----:B------:R-:W-:Y:S01]  /*8d50*/  FMUL.FTZ R165, R57, R64 ;  /* 0x0000004039a57220 */ /* 0x000fe20000410000 */
[----:B------:R-:W-:Y:S01]  /*8d60*/  FFMA.FTZ R180, R41, R180, R182 ;  /* 0x000000b429b47223 */ /* 0x000fe200000100b6 */
[----:B0-----:R-:W-:Y:S01]  /*8d70*/  @!P2 FADD.FTZ R54, R54, R201 ;  /* 0x000000c93636a221 */ /* 0x001fe20000010000 */
[C---:B------:R-:W-:Y:S01]  /*8d80*/  FMUL.FTZ R144, R57.reuse, R186 ;  /* 0x000000ba39907220 */ /* 0x040fe20000410000 */
[CC--:B------:R-:W-:Y:S01]  /*8d90*/  FFMA.FTZ R182, R56.reuse, R65.reuse, -R165 ;  /* 0x0000004138b67223 */ /* 0x0c0fe200000108a5 */
[----:B------:R-:W-:Y:S01]  /*8da0*/  FMUL.FTZ R65, R57, R65 ;  /* 0x0000004139417220 */ /* 0x000fe20000410000 */
[----:B-1----:R-:W-:Y:S01]  /*8db0*/  @!P2 FADD.FTZ R55, R55, R202 ;  /* 0x000000ca3737a221 */ /* 0x002fe20000010000 */
[----:B------:R-:W0:Y:S01]  /*8dc0*/  SHFL.DOWN PT, R181, R54, 0x2, 0x1f ;  /* 0x08401f0036b57f89 */ /* 0x000e2200000e0000 */
[-C--:B------:R-:W-:Y:S01]  /*8dd0*/  FMUL.FTZ R165, R57, R189.reuse ;  /* 0x000000bd39a57220 */ /* 0x080fe20000410000 */
[C---:B------:R-:W-:Y:S01]  /*8de0*/  FFMA.FTZ R172, R56.reuse, R64, R65 ;  /* 0x0000004038ac7223 */ /* 0x040fe20000010041 */
[----:B--2---:R-:W-:Y:S01]  /*8df0*/  @!P2 FADD.FTZ R52, R197, R52 ;  /* 0x00000034c534a221 */ /* 0x004fe20000010000 */
[----:B------:R-:W1:Y:S01]  /*8e00*/  SHFL.DOWN PT, R192, R55, 0x2, 0x1f ;  /* 0x08401f0037c07f89 */ /* 0x000e6200000e0000 */
[C---:B------:R-:W-:Y:S01]  /*8e10*/  FFMA.FTZ R168, R56.reuse, R189, -R144 ;  /* 0x000000bd38a87223 */ /* 0x040fe20000010890 */
        /* <DEDUP_REMOVED lines=9> */
[-C--:B------:R-:W-:Y:S01]  /*8eb0*/  FFMA.FTZ R141, R56, R188.reuse, R141 ;  /* 0x000000bc388d7223 */ /* 0x080fe2000001008d */
[----:B------:R-:W-:Y:S01]  /*8ec0*/  FMUL.FTZ R165, R57, R188 ;  /* 0x000000bc39a57220 */ /* 0x000fe20000410000 */
[----:B------:R-:W-:Y:S01]  /*8ed0*/  FFMA.FTZ R144, R167, R168, R144 ;  /* 0x000000a8a7907223 */ /* 0x000fe20000010090 */
[----:B------:R-:W-:Y:S01]  /*8ee0*/  FFMA.FTZ R172, R131, R182, R172 ;  /* 0x000000b683ac7223 */ /* 0x000fe200000100ac */
[----:B------:R-:W-:Y:S01]  /*8ef0*/  FMUL.FTZ R167, R178, R141 ;  /* 0x0000008db2a77220 */ /* 0x000fe20000410000 */
[----:B------:R-:W-:Y:S01]  /*8f00*/  FMUL.FTZ R131, R57, R145 ;  /* 0x0000009139837220 */ /* 0x000fe20000410000 */
[----:B------:R-:W-:Y:S01]  /*8f10*/  FFMA.FTZ R165, R56, R190, -R165 ;  /* 0x000000be38a57223 */ /* 0x000fe200000108a5 */
[----:B------:R-:W-:Y:S01]  /*8f20*/  FFMA.FTZ R172, R39, R64, R172 ;  /* 0x0000004027ac7223 */ /* 0x000fe200000100ac */
[CC--:B------:R-:W-:Y:S01]  /*8f30*/  FMUL.FTZ R141, R57.reuse, R146.reuse ;  /* 0x00000092398d7220 */ /* 0x0c0fe20000410000 */
[----:B0-----:R-:W-:Y:S01]  /*8f40*/  @!P2 FADD.FTZ R54, R54, R181 ;  /* 0x000000b53636a221 */ /* 0x001fe20000010000 */
[----:B------:R-:W-:Y:S01]  /*8f50*/  FFMA.FTZ R64, R56, R146, R131 ;  /* 0x0000009238407223 */ /* 0x000fe20000010083 */
[----:B------:R-:W-:Y:S01]  /*8f60*/  FMUL.FTZ R131, R57, R148 ;  /* 0x0000009439837220 */ /* 0x000fe20000410000 */
[----:B------:R-:W-:Y:S01]  /*8f70*/  FFMA.FTZ R165, R166, R165, R167 ;  /* 0x000000a5a6a57223 */ /* 0x000fe200000100a7 */
[----:B-1----:R-:W-:Y:S01]  /*8f80*/  @!P2 FADD.FTZ R55, R55, R192 ;  /* 0x000000c03737a221 */ /* 0x002fe20000010000 */
[----:B------:R-:W0:Y:S01]  /*8f90*/  SHFL.DOWN PT, R175, R54, 0x4, 0x1f ;  /* 0x08801f0036af7f89 */ /* 0x000e2200000e0000 */
[----:B------:R-:W-:Y:S01]  /*8fa0*/  FFMA.FTZ R162, R56, R145, -R141 ;  /* 0x0000009138a27223 */ /* 0x000fe2000001088d */
[----:B------:R-:W-:Y:S01]  /*8fb0*/  FMUL.FTZ R166, R163, R64 ;  /* 0x00000040a3a67220 */ /* 0x000fe20000410000 */
[----:B--2---:R-:W-:Y:S01]  /*8fc0*/  @!P2 FADD.FTZ R52, R52, R177 ;  /* 0x000000b13434a221 */ /* 0x004fe20000010000 */
[----:B------:R-:W1:Y:S01]  /*8fd0*/  SHFL.DOWN PT, R178, R55, 0x4, 0x1f ;  /* 0x08801f0037b27f89 */ /* 0x000e6200000e0000 */
[-C--:B------:R-:W-:Y:S01]  /*8fe0*/  FMUL.FTZ R141, R57, R142.reuse ;  /* 0x0000008e398d7220 */ /* 0x080fe20000410000 */
[C---:B------:R-:W-:Y:S01]  /*8ff0*/  FFMA.FTZ R131, R56.reuse, R142, R131 ;  /* 0x0000008e38837223 */ /* 0x040fe20000010083 */
[----:B---3--:R-:W-:Y:S01]  /*9000*/  @!P2 FADD.FTZ R53, R53, R184 ;  /* 0x000000b83535a221 */ /* 0x008fe20000010000 */
[----:B------:R-:W2:Y:S01]  /*9010*/  SHFL.DOWN PT, R169, R52, 0x4, 0x1f ;  /* 0x08801f0034a97f89 */ /* 0x000ea200000e0000 */
[----:B------:R-:W-:Y:S01]  /*9020*/  ISETP.GT.AND P2, PT, R75, 0x1b, PT ;  /* 0x0000001b4b00780c */ /* 0x000fe20003f44270 */
[----:B------:R-:W-:Y:S01]  /*9030*/  FMUL.FTZ R64, R57, R123 ;  /* 0x0000007b39407220 */ /* 0x000fe20000410000 */
[----:B------:R-:W-:Y:S01]  /*9040*/  FFMA.FTZ R186, R47, R186, R144 ;  /* 0x000000ba2fba7223 */ /* 0x000fe20000010090 */
[----:B------:R-:W3:Y:S01]  /*9050*/  SHFL.DOWN PT, R168, R53, 0x4, 0x1f ;  /* 0x08801f0035a87f89 */ /* 0x000ee200000e0000 */
[----:B------:R-:W-:Y:S01]  /*9060*/  FFMA.FTZ R141, R56, R148, -R141 ;  /* 0x00000094388d7223 */ /* 0x000fe2000001088d */
        /* <DEDUP_REMOVED lines=8> */
[----:B------:R-:W-:Y:S01]  /*90f0*/  FFMA.FTZ R157, R44, R142, R131 ;  /* 0x0000008e2c9d7223 */ /* 0x000fe20000010083 */
[----:B------:R-:W-:Y:S01]  /*9100*/  FMUL.FTZ R123, R57, R124 ;  /* 0x0000007c397b7220 */ /* 0x000fe20000410000 */
[----:B0-----:R-:W-:Y:S01]  /*9110*/  @!P2 FADD.FTZ R54, R54, R175 ;  /* 0x000000af3636a221 */ /* 0x001fe20000010000 */
[----:B------:R-:W-:Y:S01]  /*9120*/  FFMA.FTZ R144, R155, R144, R64 ;  /* 0x000000909b907223 */ /* 0x000fe20000010040 */
[-C--:B------:R-:W-:Y:S01]  /*9130*/  FMUL.FTZ R131, R57, R128.reuse ;  /* 0x0000008039837220 */ /* 0x080fe20000410000 */
[----:B------:R-:W-:Y:S01]  /*9140*/  FFMA.FTZ R123, R56, R128, R123 ;  /* 0x00000080387b7223 */ /* 0x000fe2000001007b */
[----:B-1----:R-:W-:Y:S01]  /*9150*/  @!P2 FADD.FTZ R55, R55, R178 ;  /* 0x000000b23737a221 */ /* 0x002fe20000010000 */
[----:B------:R-:W0:Y:S01]  /*9160*/  SHFL.DOWN PT, R161, R54, 0x8, 0x1f ;  /* 0x09001f0036a17f89 */ /* 0x000e2200000e0000 */
[C---:B------:R-:W-:Y:S01]  /*9170*/  FMUL.FTZ R64, R57.reuse, R125 ;  /* 0x0000007d39407220 */ /* 0x040fe20000410000 */
[----:B------:R-:W-:Y:S01]  /*9180*/  FMUL.FTZ R145, R156, R123 ;  /* 0x0000007b9c917220 */ /* 0x000fe20000410000 */
[----:B--2---:R-:W-:Y:S01]  /*9190*/  @!P2 FADD.FTZ R52, R52, R169 ;  /* 0x000000a93434a221 */ /* 0x004fe20000010000 */
[----:B------:R-:W1:Y:S01]  /*91a0*/  SHFL.DOWN PT, R146, R55, 0x8, 0x1f ;  /* 0x09001f0037927f89 */ /* 0x000e6200000e0000 */
[----:B------:R-:W-:Y:S01]  /*91b0*/  FMUL.FTZ R123, R57, R134 ;  /* 0x00000086397b7220 */ /* 0x000fe20000410000 */
[C---:B------:R-:W-:Y:S01]  /*91c0*/  FFMA.FTZ R141, R56.reuse, R124, -R131 ;  /* 0x0000007c388d7223 */ /* 0x040fe20000010883 */
[----:B---3--:R-:W-:Y:S01]  /*91d0*/  @!P2 FADD.FTZ R53, R53, R168 ;  /* 0x000000a83535a221 */ /* 0x008fe20000010000 */
[----:B------:R-:W2:Y:S01]  /*91e0*/  SHFL.DOWN PT, R155, R52, 0x8, 0x1f ;  /* 0x09001f00349b7f89 */ /* 0x000ea200000e0000 */
[----:B------:R-:W-:Y:S01]  /*91f0*/  ISETP.GT.AND P2, PT, R75, 0x17, PT ;  /* 0x000000174b00780c */ /* 0x000fe20003f44270 */
[CC--:B------:R-:W-:Y:S01]  /*9200*/  FMUL.FTZ R124, R57.reuse, R129.reuse ;  /* 0x00000081397c7220 */ /* 0x0c0fe20000410000 */
[C---:B------:R-:W-:Y:S01]  /*9210*/  FFMA.FTZ R131, R56.reuse, R129, R64 ;  /* 0x0000008138837223 */ /* 0x040fe20000010040 */
[----:B------:R-:W3:Y:S01]  /*9220*/  SHFL.DOWN PT, R142, R53, 0x8, 0x1f ;  /* 0x09001f00358e7f89 */ /* 0x000ee200000e0000 */
[-C--:B------:R-:W-:Y:S01]  /*9230*/  FMUL.FTZ R57, R57, R130.reuse ;  /* 0x0000008239397220 */ /* 0x080fe20000410000 */
[C---:B------:R-:W-:Y:S01]  /*9240*/  FFMA.FTZ R64, R56.reuse, R130, R123 ;  /* 0x0000008238407223 */ /* 0x040fe2000001007b */
[----:B------:R-:W-:Y:S01]  /*9250*/  FFMA.FTZ R125, R56, R125, -R124 ;  /* 0x0000007d387d7223 */ /* 0x000fe2000001087c */
[----:B------:R-:W-:Y:S01]  /*9260*/  FMUL.FTZ R131, R136, R131 ;  /* 0x0000008388837220 */ /* 0x000fe20000410000 */
[----:B------:R-:W-:Y:S01]  /*9270*/  FFMA.FTZ R56, R56, R134, -R57 ;  /* 0x0000008638387223 */ /* 0x000fe20000010839 */
        /* <DEDUP_REMOVED lines=25> */
.L_x_14042:
[----:B------:R-:W-:Y:S05]  /*9410*/  BSYNC.RECONVERGENT B0 ;  /* 0x0000000000007941 */ /* 0x000fea0003800200 */
.L_x_14041:
        /* <DEDUP_REMOVED lines=46> */
.L_x_14044:
[----:B------:R-:W-:Y:S05]  /*9700*/  BSYNC.RECONVERGENT B0 ;  /* 0x0000000000007941 */ /* 0x000fea0003800200 */
.L_x_14043:
[----:B------:R-:W-:-:S04]  /*9710*/  UIADD3 UR8, UPT, UPT, UR8, 0x1, URZ ;  /* 0x0000000108087890 */ /* 0x000fc8000fffe0ff */
[----:B------:R-:W-:-:S09]  /*9720*/  UISETP.GE.AND UP0, UPT, UR8, UR32, UPT ;  /* 0x000000200800728c */ /* 0x000fd2000bf06270 */
[----:B------:R-:W-:Y:S05]  /*9730*/  BRA.U !UP0, `(.L_x_14045) ;  /* 0xffffffad08787547 */ /* 0x000fea000b83ffff */
.L_x_14027:
        /* <DEDUP_REMOVED lines=12> */
[----:B------:R-:W-:Y:S02]  /*9800*/  UIMAD UR9, UR29, UR11, UR9 ;  /* 0x0000000b1d0972a4 */ /* 0x000fe4000f8e0209 */
[----:B------:R-:W-:Y:S02]  /*9810*/  UIADD3.X UR20, UPT, UPT, UR20, -0x1, URZ, UP1, !UPT ;  /* 0xffffffff14147890 */ /* 0x000fe40008ffe4ff */
[----:B0-----:R-:W-:Y:S02]  /*9820*/  UIMAD.WIDE.U32 UR8, UR12, UR32, UR8 ;  /* 0x000000200c0872a5 */ /* 0x001fe4000f8e0008 */
[----:B------:R-:W-:-:S02]  /*9830*/  UIADD3.X UR22, UPT, UPT, UR22, -0x1, URZ, UP2, !UPT ;  /* 0xffffffff16167890 */ /* 0x000fc400097fe4ff */
[----:B------:R-:W-:Y:S02]  /*9840*/  UIMAD UR10, UR12, UR33, UR9 ;  /* 0x000000210c0a72a4 */ /* 0x000fe4000f8e0209 */
[----:B-1----:R-:W-:Y:S01]  /*9850*/  ULEA UR9, UP0, UR8, UR34, 0x2 ;  /* 0x0000002208097291 */ /* 0x002fe2000f8010ff */
[----:B------:R-:W0:Y:S03]  /*9860*/  LDCU.64 UR32, c[0x0][0x560] ;  /* 0x0000ac00ff2077ac */ /* 0x000e260008000a00 */
[----:B------:R-:W-:-:S05]  /*9870*/  ULEA.HI.X UR8, UR8, UR35, UR10, 0x2, UP0 ;  /* 0x0000002308087291 */ /* 0x000fca00080f140a */
[----:B------:R-:W1:Y:S01]  /*9880*/  LDCU.64 UR10, c[0x0][0x520] ;  /* 0x0000a400ff0a77ac */ /* 0x000e620008000a00 */
        /* <DEDUP_REMOVED lines=8> */
[--C-:B--2---:R-:W-:Y:S01]  /*9910*/  FADD.FTZ R53, R53, R78.reuse ;  /* 0x0000004e35357221 */ /* 0x104fe20000010000 */
[--C-:B------:R-:W-:Y:S01]  /*9920*/  FADD.FTZ R52, R52, R78.reuse ;  /* 0x0000004e34347221 */ /* 0x100fe20000010000 */
[--C-:B------:R-:W-:Y:S01]  /*9930*/  FADD.FTZ R55, R55, R78.reuse ;  /* 0x0000004e37377221 */ /* 0x100fe20000010000 */
[--C-:B------:R-:W-:Y:S01]  /*9940*/  FADD.FTZ R54, R54, R78.reuse ;  /* 0x0000004e36367221 */ /* 0x100fe20000010000 */
[--C-:B---3--:R-:W-:Y:S01]  /*9950*/  FADD.FTZ R56, R56, R78.reuse ;  /* 0x0000004e38387221 */ /* 0x108fe20000010000 */
[----:B------:R-:W-:Y:S01]  /*9960*/  FSETP.GTU.FTZ.AND P3, PT, R53, 20, PT ;  /* 0x41a000003500780b */ /* 0x000fe20003f7c000 */
[--C-:B------:R-:W-:Y:S01]  /*9970*/  FADD.FTZ R57, R57, R78.reuse ;  /* 0x0000004e39397221 */ /* 0x100fe20000010000 */
[----:B------:R-:W-:Y:S01]  /*9980*/  FSETP.GTU.FTZ.AND P2, PT, R52, 20, PT ;  /* 0x41a000003400780b */ /* 0x000fe20003f5c000 */
[--C-:B------:R-:W-:Y:S01]  /*9990*/  FADD.FTZ R58, R58, R78.reuse ;  /* 0x0000004e3a3a7221 */ /* 0x100fe20000010000 */
[--C-:B------:R-:W-:Y:S01]  /*99a0*/  FADD.FTZ R59, R59, R78.reuse ;  /* 0x0000004e3b3b7221 */ /* 0x100fe20000010000 */
[--C-:B----4-:R-:W-:Y:S01]  /*99b0*/  FADD.FTZ R46, R36, R78.reuse ;  /* 0x0000004e242e7221 */ /* 0x110fe20000010000 */
        /* <DEDUP_REMOVED lines=43> */
[----:B---3--:R-:W-:Y:S01]  /*9c70*/  FADD.FTZ R0, R37, R78 ;  /* 0x0000004e25007221 */ /* 0x008fe20000010000 */
[----:B--2---:R-:W-:Y:S02]  /*9c80*/  @!P3 FADD.FTZ R46, R46, 1 ;  /* 0x3f8000002e2eb421 */ /* 0x004fe40000010000 */
[----:B------:R-:W2:Y:S01]  /*9c90*/  @!P5 MUFU.RCP R2, R2 ;  /* 0x000000020002d308 */ /* 0x000ea20000001000 */
[----:B------:R-:W-:Y:S04]  /*9ca0*/  STS.128 [R73], R16 ;  /* 0x0000001049007388 */ /* 0x000fe80000000c00 */
[----:B------:R-:W-:Y:S01]  /*9cb0*/  STS.128 [R73+0x10], R12 ;  /* 0x0000100c49007388 */ /* 0x000fe20000000c00 */
[----:B----4-:R-:W-:-:S02]  /*9cc0*/  @!P4 FMUL.FTZ R22, R22, R47 ;  /* 0x0000002f1616c220 */ /* 0x010fc40000410000 */
[----:B------:R-:W3:Y:S01]  /*9cd0*/  @!P6 MUFU.RCP R3, R3 ;  /* 0x000000030003e308 */ /* 0x000ee20000001000 */
[----:B------:R-:W-:Y:S01]  /*9ce0*/  FSETP.GTU.FTZ.AND P4, PT, R0, 20, PT ;  /* 0x41a000000000780b */ /* 0x000fe20003f9c000 */
[----:B0-----:R-:W-:Y:S01]  /*9cf0*/  @!P2 FADD.FTZ R45, R45, 1 ;  /* 0x3f8000002d2da421 */ /* 0x001fe20000010000 */
[----:B------:R-:W-:Y:S01]  /*9d00*/  STS.128 [R73+0x20], R8 ;  /* 0x0000200849007388 */ /* 0x000fe20000000c00 */
[--C-:B-----5:R-:W-:Y:S01]  /*9d10*/  FADD.FTZ R40, R40, R78.reuse ;  /* 0x0000004e28287221 */ /* 0x120fe20000010000 */
[--C-:B------:R-:W-:Y:S01]  /*9d20*/  FADD.FTZ R41, R41, R78.reuse ;  /* 0x0000004e29297221 */ /* 0x100fe20000010000 */
[--C-:B------:R-:W-:Y:S02]  /*9d30*/  FADD.FTZ R42, R42, R78.reuse ;  /* 0x0000004e2a2a7221 */ /* 0x100fe40000010000 */
[----:B------:R-:W0:Y:S01]  /*9d40*/  @!P1 MUFU.RCP R49, R44 ;  /* 0x0000002c00319308 */ /* 0x000e220000001000 */
[----:B------:R-:W-:Y:S01]  /*9d50*/  FADD.FTZ R43, R43, R78 ;  /* 0x0000004e2b2b7221 */ /* 0x000fe20000010000 */
[----:B--2---:R-:W-:Y:S01]  /*9d60*/  @!P5 FMUL.FTZ R23, R23, R2 ;  /* 0x000000021717d220 */ /* 0x004fe20000410000 */
[----:B------:R-:W-:Y:S01]  /*9d70*/  FSETP.GTU.FTZ.AND P5, PT, R38, 20, PT ;  /* 0x41a000002600780b */ /* 0x000fe20003fbc000 */
[----:B------:R2:W-:Y:S01]  /*9d80*/  STS.128 [R73+0x30], R4 ;  /* 0x0000300449007388 */ /* 0x0005e20000000c00 */
[----:B------:R-:W-:Y:S01]  /*9d90*/  FSETP.GTU.FTZ.AND P0, PT, R40, 20, PT ;  /* 0x41a000002800780b */ /* 0x000fe20003f1c000 */
[----:B------:R-:W-:-:S02]  /*9da0*/  NOP ;  /* 0x0000000000007918 */ /* 0x000fc40000000000 */
[----:B------:R-:W4:Y:S01]  /*9db0*/  @!P2 MUFU.RCP R48, R45 ;  /* 0x0000002d0030a308 */ /* 0x000f220000001000 */
[----:B---3--:R-:W-:Y:S01]  /*9dc0*/  @!P6 FMUL.FTZ R24, R24, R3 ;  /* 0x000000031818e220 */ /* 0x008fe20000410000 */
[C---:B------:R-:W-:Y:S01]  /*9dd0*/  FSETP.GTU.FTZ.AND P6, PT, R39.reuse, 20, PT ;  /* 0x41a000002700780b */ /* 0x040fe20003fdc000 */
[----:B------:R-:W3:Y:S05]  /*9de0*/  LDS.128 R12, [R74] ;  /* 0x000000004a0c7984 */ /* 0x000eea0000000c00 */
[----:B------:R-:W-:Y:S01]  /*9df0*/  @!P5 FMUL.FTZ R2, R38, -1.4426950216293334961 ;  /* 0xbfb8aa3b2602d820 */ /* 0x000fe20000410000 */
[----:B------:R-:W-:Y:S01]  /*9e00*/  @!P4 FMUL.FTZ R0, R0, -1.4426950216293334961 ;  /* 0xbfb8aa3b0000c820 */ /* 0x000fe20000410000 */
[----:B0-----:R-:W-:Y:S01]  /*9e10*/  @!P1 FMUL.FTZ R26, R26, R49 ;  /* 0x000000311a1a9220 */ /* 0x001fe20000410000 */
[----:B------:R-:W-:Y:S01]  /*9e20*/  FSETP.GTU.FTZ.AND P1, PT, R42, 20, PT ;  /* 0x41a000002a00780b */ /* 0x000fe20003f3c000 */
[----:B------:R-:W0:Y:S01]  /*9e30*/  @!P3 MUFU.RCP R37, R46 ;  /* 0x0000002e0025b308 */ /* 0x000e220000001000 */
[----:B------:R-:W-:Y:S01]  /*9e40*/  @!P0 FMUL.FTZ R36, R40, -1.4426950216293334961 ;  /* 0xbfb8aa3b28248820 */ /* 0x000fe20000410000 */
[----:B------:R-:W5:Y:S04]  /*9e50*/  LDS.128 R16, [R74+0x200] ;  /* 0x000200004a107984 */ /* 0x000f680000000c00 */
[----:B------:R-:W1:Y:S01]  /*9e60*/  LDS.128 R8, [R74+0x400] ;  /* 0x000400004a087984 */ /* 0x000e620000000c00 */
[----:B------:R-:W-:Y:S01]  /*9e70*/  @!P6 FMUL.FTZ R3, R39, -1.4426950216293334961 ;  /* 0xbfb8aa3b2703e820 */ /* 0x000fe20000410000 */
[----:B------:R-:W2:Y:S01]  /*9e80*/  @!P5 MUFU.EX2 R2, R2 ;  /* 0x000000020002d308 */ /* 0x000ea20000000800 */
[----:B----4-:R-:W-:Y:S01]  /*9e90*/  @!P2 FMUL.FTZ R27, R27, R48 ;  /* 0x000000301b1ba220 */ /* 0x010fe20000410000 */
[----:B------:R-:W-:-:S02]  /*9ea0*/  FSETP.GTU.FTZ.AND P2, PT, R41, 20, PT ;  /* 0x41a000002900780b */ /* 0x000fc40003f5c000 */
[----:B------:R-:W-:Y:S01]  /*9eb0*/  @!P1 FMUL.FTZ R38, R42, -1.4426950216293334961 ;  /* 0xbfb8aa3b2a269820 */ /* 0x000fe20000410000 */
[----:B------:R-:W4:Y:S04]  /*9ec0*/  @!P6 MUFU.EX2 R3, R3 ;  /* 0x000000030003e308 */ /* 0x000f280000000800 */
[----:B------:R-:W3:Y:S01]  /*9ed0*/  @!P0 MUFU.EX2 R36, R36 ;  /* 0x0000002400248308 */ /* 0x000ee20000000800 */
[----:B0-----:R-:W-:Y:S01]  /*9ee0*/  @!P3 FMUL.FTZ R28, R28, R37 ;  /* 0x000000251c1cb220 */ /* 0x001fe20000410000 */
[----:B------:R-:W-:Y:S02]  /*9ef0*/  FSETP.GTU.FTZ.AND P3, PT, R43, 20, PT ;  /* 0x41a000002b00780b */ /* 0x000fe40003f7c000 */
[----:B------:R-:W0:Y:S01]  /*9f00*/  @!P4 MUFU.EX2 R0, R0 ;  /* 0x000000000000c308 */ /* 0x000e220000000800 */
[----:B--2---:R-:W-:Y:S01]  /*9f10*/  @!P5 FADD.FTZ R2, R2, 1 ;  /* 0x3f8000000202d421 */ /* 0x004fe20000010000 */
[----:B------:R-:W-:-:S02]  /*9f20*/  @!P2 FMUL.FTZ R37, R41, -1.4426950216293334961 ;  /* 0xbfb8aa3b2925a820 */ /* 0x000fc40000410000 */
[----:B------:R-:W2:Y:S01]  /*9f30*/  @!P1 MUFU.EX2 R38, R38 ;  /* 0x0000002600269308 */ /* 0x000ea20000000800 */
[----:B----4-:R-:W-:-:S03]  /*9f40*/  @!P6 FADD.FTZ R3, R3, 1 ;  /* 0x3f8000000303e421 */ /* 0x010fc60000010000 */
[----:B------:R4:W5:Y:S01]  /*9f50*/  @!P5 MUFU.RCP R5, R2 ;  /* 0x000000020005d308 */ /* 0x0009620000001000 */
[----:B---3--:R-:W-:Y:S02]  /*9f60*/  @!P0 FADD.FTZ R36, R36, 1 ;  /* 0x3f80000024248421 */ /* 0x008fe40000010000 */
[----:B------:R-:W-:Y:S02]  /*9f70*/  @!P3 FMUL.FTZ R39, R43, -1.4426950216293334961 ;  /* 0xbfb8aa3b2b27b820 */ /* 0x000fe40000410000 */
[----:B------:R-:W3:Y:S01]  /*9f80*/  LDS.128 R40, [R74+0x600] ;  /* 0x000600004a287984 */ /* 0x000ee20000000c00 */
[----:B0-----:R-:W-:Y:S02]  /*9f90*/  @!P4 FADD.FTZ R0, R0, 1 ;  /* 0x3f8000000000c421 */ /* 0x001fe40000010000 */
[----:B------:R-:W0:Y:S01]  /*9fa0*/  @!P2 MUFU.EX2 R37, R37 ;  /* 0x000000250025a308 */ /* 0x000e220000000800 */
[----:B----4-:R-:W-:Y:S01]  /*9fb0*/  MOV R2, UR9 ;  /* 0x0000000900027c02 */ /* 0x010fe20008000f00 */
[----:B--2---:R-:W-:-:S02]  /*9fc0*/  @!P1 FADD.FTZ R38, R38, 1 ;  /* 0x3f80000026269421 */ /* 0x004fc40000010000 */
[----:B------:R-:W2:Y:S04]  /*9fd0*/  @!P3 MUFU.EX2 R39, R39 ;  /* 0x000000270027b308 */ /* 0x000ea80000000800 */
[----:B------:R4:W1:Y:S01]  /*9fe0*/  @!P6 MUFU.RCP R4, R3 ;  /* 0x000000030004e308 */ /* 0x0008620000001000 */
[----:B-----5:R-:W-:Y:S01]  /*9ff0*/  @!P5 FMUL.FTZ R30, R30, R5 ;  /* 0x000000051e1ed220 */ /* 0x020fe20000410000 */
[----:B0-----:R-:W-:-:S06]  /*a000*/  @!P2 FADD.FTZ R37, R37, 1 ;  /* 0x3f8000002525a421 */ /* 0x001fcc0000010000 */
[----:B------:R-:W0:Y:S01]  /*a010*/  @!P0 MUFU.RCP R7, R36 ;  /* 0x0000002400078308 */ /* 0x000e220000001000 */
[----:B----4-:R-:W-:Y:S01]  /*a020*/  MOV R3, UR8 ;  /* 0x0000000800037c02 */ /* 0x010fe20008000f00 */
[----:B--2---:R-:W-:Y:S01]  /*a030*/  @!P3 FADD.FTZ R39, R39, 1 ;  /* 0x3f8000002727b421 */ /* 0x004fe20000010000 */
[----:B------:R-:W2:Y:S01]  /*a040*/  LDCU.64 UR8, c[0x0][0x518] ;  /* 0x0000a300ff0877ac */ /* 0x000ea20008000a00 */
[----:B------:R-:W-:-:S04]  /*a050*/  IMAD.WIDE.U32 R2, R76, 0x10, R2 ;  /* 0x000000104c027825 */ /* 0x000fc800078e0002 */
[----:B------:R4:W5:Y:S01]  /*a060*/  @!P4 MUFU.RCP R44, R0 ;  /* 0x00000000002cc308 */ /* 0x0009620000001000 */
[----:B-1----:R-:W-:Y:S01]  /*a070*/  @!P6 FMUL.FTZ R31, R31, R4 ;  /* 0x000000041f1fe220 */ /* 0x002fe20000410000 */
[----:B------:R-:W-:Y:S04]  /*a080*/  STG.E.128 desc[UR30][R2.64], R12 ;  /* 0x0000000c02007986 */ /* 0x000fe8000c101d1e */
[----:B------:R-:W-:Y:S02]  /*a090*/  STG.E.128 desc[UR30][R2.64+0x200], R16 ;  /* 0x0002001002007986 */ /* 0x000fe4000c101d1e */
[----:B------:R-:W1:Y:S01]  /*a0a0*/  @!P2 MUFU.RCP R6, R37 ;  /* 0x000000250006a308 */ /* 0x000e620000001000 */
[----:B----4-:R-:W-:Y:S01]  /*a0b0*/  FADD.FTZ R0, R20, R79 ;  /* 0x0000004f14007221 */ /* 0x010fe20000010000 */
[----:B0-----:R-:W-:Y:S01]  /*a0c0*/  @!P0 FMUL.FTZ R32, R32, R7 ;  /* 0x0000000720208220 */ /* 0x001fe20000410000 */
[----:B------:R-:W-:Y:S02]  /*a0d0*/  STG.E.128 desc[UR30][R2.64+0x400], R8 ;  /* 0x0004000802007986 */ /* 0x000fe4000c101d1e */
[----:B------:R-:W-:Y:S01]  /*a0e0*/  FADD.FTZ R5, R0, R21 ;  /* 0x0000001500057221 */ /* 0x000fe20000010000 */
[----:B--2---:R-:W-:Y:S01]  /*a0f0*/  UIMAD.WIDE.U32 UR6, UR29, UR8, UR6 ;  /* 0x000000081d0672a5 */ /* 0x004fe2000f8e0006 */
[----:B---3--:R0:W-:Y:S01]  /*a100*/  STG.E.128 desc[UR30][R2.64+0x600], R40 ;  /* 0x0006002802007986 */ /* 0x0081e2000c101d1e */
[----:B------:R-:W2:Y:S01]  /*a110*/  @!P1 MUFU.RCP R45, R38 ;  /* 0x00000026002d9308 */ /* 0x000ea20000001000 */
[----:B------:R-:W-:Y:S01]  /*a120*/  FADD.FTZ R0, R5, R22 ;  /* 0x0000001605007221 */ /* 0x000fe20000010000 */
[----:B-----5:R-:W-:Y:S01]  /*a130*/  @!P4 FMUL.FTZ R29, R29, R44 ;  /* 0x0000002c1d1dc220 */ /* 0x020fe20000410000 */
[----:B------:R-:W-:Y:S01]  /*a140*/  BAR.SYNC.DEFER_BLOCKING 0x0 ;  /* 0x0000000000007b1d */ /* 0x000fe20000010000 */
[----:B------:R-:W-:-:S04]  /*a150*/  UIMAD UR7, UR29, UR9, UR7 ;  /* 0x000000091d0772a4 */ /* 0x000fc8000f8e0207 */
[----:B------:R-:W-:Y:S01]  /*a160*/  UIMAD.WIDE.U32 UR6, UR12, UR10, UR6 ;  /* 0x0000000a0c0672a5 */ /* 0x000fe2000f8e0006 */
[----:B------:R-:W3:Y:S01]  /*a170*/  @!P3 MUFU.RCP R36, R39 ;  /* 0x000000270024b308 */ /* 0x000ee20000001000 */
[----:B-1----:R-:W-:Y:S02]  /*a180*/  @!P2 FMUL.FTZ R33, R33, R6 ;  /* 0x000000062121a220 */ /* 0x002fe40000410000 */
[----:B------:R-:W-:Y:S02]  /*a190*/  UIMAD UR8, UR12, UR11, UR7 ;  /* 0x0000000b0c0872a4 */ /* 0x000fe4000f8e0207 */
[----:B------:R-:W-:Y:S01]  /*a1a0*/  ULEA UR7, UP0, UR6, UR32, 0x2 ;  /* 0x0000002006077291 */ /* 0x000fe2000f8010ff */
[----:B0-----:R-:W-:Y:S01]  /*a1b0*/  FADD.FTZ R3, R0, R23 ;  /* 0x0000001700037221 */ /* 0x001fe20000010000 */
        /* <DEDUP_REMOVED lines=10> */
[----:B------:R-:W-:-:S02]  /*a260*/  IMAD.WIDE.U32 R2, R76, 0x10, R2 ;  /* 0x000000104c027825 */ /* 0x000fc400078e0002 */
[----:B------:R0:W-:Y:S01]  /*a270*/  STS.128 [R73+0x10], R24 ;  /* 0x0000101849007388 */ /* 0x0001e20000000c00 */
[----:B------:R-:W-:-:S03]  /*a280*/  UMOV UR25, UR27 ;  /* 0x0000001b00197c82 */ /* 0x000fc60008000000 */
        /* <DEDUP_REMOVED lines=23> */
.L_x_13993:
        /* <DEDUP_REMOVED lines=33> */
.L_x_14048:
[----:B------:R-:W-:Y:S05]  /*a610*/  BSYNC.RECONVERGENT B0 ;  /* 0x0000000000007941 */ /* 0x000fea0003800200 */
.L_x_14047:
        /* <DEDUP_REMOVED lines=31> */
.L_x_14050:
[----:B------:R-:W-:Y:S05]  /*a810*/  BSYNC.RECONVERGENT B0 ;  /* 0x0000000000007941 */ /* 0x000fea0003800200 */
.L_x_14049:
        /* <DEDUP_REMOVED lines=22> */
.L_x_14052:
        /* <DEDUP_REMOVED lines=66> */
.L_x_14051:
[----:B------:R-:W-:Y:S05]  /*ada0*/  EXIT ;  /* 0x000000000000794d */ /* 0x000fea0003800000 */
.L_x_14053:
        /* <DEDUP_REMOVED lines=13> */
.L_x_18739:


//--------------------- .text._Z25selective_scan_bwd_kernelI32Selective_Scan_bwd_kernel_traitsILi32ELi16ELb1ELb0ELb1ELb0ELb0EfN3c107complexIfEEEEv12SSMParamsBwd --------------------------
	.section	.text._Z25selective_scan_bwd_kernelI32Selective_Scan_bwd_kernel_traitsILi32ELi16ELb1ELb0ELb1ELb0ELb0EfN3c107complexIfEEEEv12SSMParamsBwd,"ax",@progbits
	.align	128
        .global         _Z25selective_scan_bwd_kernelI32Selective_Scan_bwd_kernel_traitsILi32ELi16ELb1ELb0ELb1ELb0ELb0EfN3c107complexIfEEEEv12SSMParamsBwd
        .type           _Z25selective_scan_bwd_kernelI32Selective_Scan_bwd_kernel_traitsILi32ELi16ELb1ELb0ELb1ELb0ELb0EfN3c107complexIfEEEEv12SSMParamsBwd,@function
        .size           _Z25selective_scan_bwd_kernelI32Selective_Scan_bwd_kernel_traitsILi32ELi16ELb1ELb0ELb1ELb0ELb0EfN3c107complexIfEEEEv12SSMParamsBwd,(.L_x_18740 - _Z25selective_scan_bwd_kernelI32Selective_Scan_bwd_kernel_traitsILi32ELi16ELb1ELb0ELb1ELb0ELb0EfN3c107complexIfEEEEv12SSMParamsBwd)
        .other          _Z25selective_scan_bwd_kernelI32Selective_Scan_bwd_kernel_traitsILi32ELi16ELb1ELb0ELb1ELb0ELb0EfN3c107complexIfEEEEv12SSMParamsBwd,@"STO_CUDA_ENTRY STV_DEFAULT"
_Z25selective_scan_bwd_kernelI32Selective_Scan_bwd_kernel_traitsILi32ELi16ELb1ELb0ELb1ELb0ELb0EfN3c107complexIfEEEEv12SSMParamsBwd:
.text._Z25selective_scan_bwd_kernelI32Selective_Scan_bwd_kernel_traitsILi32ELi16ELb1ELb0ELb1ELb0ELb0EfN3c107complexIfEEEEv12SSMParamsBwd:
        /* <DEDUP_REMOVED lines=42> */
[----:B------:R-:W-:-:S02]  /*02a0*/  UIMAD UR14, UR22, UR15, UR9 ;  /* 0x0000000f160e72a4 */ /* 0x000fc4000f8e0209 */
[----:B------:R-:W-:Y:S01]  /*02b0*/  UIMAD UR9, UR23, UR27, UR17 ;  /* 0x0000001b170972a4 */ /* 0x000fe2000f8e0211 */
[----:B------:R-:W-:Y:S01]  /*02c0*/  UMOV UR12, UR18 ;  /* 0x00000012000c7c82 */ /* 0x000fe20008000000 */
[----:B------:R-:W2:Y:S01]  /*02d0*/  LDCU.64 UR26, c[0x0][0x4a0] ;  /* 0x00009400ff1a77ac */ /* 0x000ea20008000a00 */
[----:B------:R-:W-:Y:S01]  /*02e0*/  UIMAD.WIDE.U32 UR12, UR22, UR10, UR12 ;  /* 0x0000000a160c72a5 */ /* 0x000fe2000f8e000c */
[----:B0-----:R-:W0:Y:S01]  /*02f0*/  MUFU.RCP R0, R0 ;  /* 0x0000000000007308 */ /* 0x001e220000001000 */
[----:B-1----:R-:W-:Y:S02]  /*0300*/  ULEA UR10, UR25, 0xfffffe00, 0x9 ;  /* 0xfffffe00190a7891 */ /* 0x002fe4000f8e48ff */
[----:B------:R-:W-:Y:S02]  /*0310*/  UIMAD UR15, UR22, UR11, UR13 ;  /* 0x0000000b160f72a4 */ /* 0x000fe4000f8e020d */
[----:B------:R-:W-:Y:S02]  /*0320*/  UIADD3 UR8, UP3, UPT, UR10, UR8, URZ ;  /* 0x000000080a087290 */ /* 0x000fe4000ff7e0ff */
[----:B------:R-:W-:-:S02]  /*0330*/  USHF.R.S32.HI UR11, URZ, 0x1f, UR10 ;  /* 0x0000001fff0b7899 */ /* 0x000fc4000801140a */
[----:B------:R-:W-:Y:S01]  /*0340*/  UIADD3 UR17, UP2, UPT, UR10, UR12, URZ ;  /* 0x0000000c0a117290 */ /* 0x000fe2000ff5e0ff */
[----:B------:R-:W1:Y:S01]  /*0350*/  LDCU.64 UR18, c[0x0][0x3d0] ;  /* 0x00007a00ff1277ac */ /* 0x000e620008000a00 */
[----:B------:R-:W-:Y:S01]  /*0360*/  UIADD3.X UR13, UPT, UPT, UR11, UR14, URZ, UP3, !UPT ;  /* 0x0000000e0b0d7290 */ /* 0x000fe20009ffe4ff */
[----:B------:R-:W4:Y:S01]  /*0370*/  LDCU.64 UR32, c[0x0][0x528] ;  /* 0x0000a500ff2077ac */ /* 0x000f220008000a00 */
        /* <DEDUP_REMOVED lines=23> */
[----:B--2---:R-:W-:-:S02]  /*04f0*/  UIMAD.WIDE.U32 UR4, UR22, UR26, UR8 ;  /* 0x0000001a160472a5 */ /* 0x004fc4000f8e0008 */
[----:B------:R-:W-:Y:S02]  /*0500*/  USHF.R.U64 UR18, UR30, 0x1, UR31 ;  /* 0x000000011e127899 */ /* 0x000fe4000800121f */
[-C--:B------:R-:W-:Y:S01]  /*0510*/  @!P0 IADD3 R0, PT, PT, R0, -R7.reuse, RZ ;  /* 0x8000000700008210 */ /* 0x080fe20007ffe0ff */
[----:B------:R-:W-:Y:S02]  /*0520*/  UIMAD UR15, UR22, UR27, UR5 ;  /* 0x0000001b160f72a4 */ /* 0x000fe4000f8e0205 */
[----:B------:R-:W-:Y:S01]  /*0530*/  ULOP3.LUT UR5, UR22, UR28, URZ, 0x3c, !UPT ;  /* 0x0000001c16057292 */ /* 0x000fe2000f8e3cff */
[----:B------:R-:W-:Y:S01]  /*0540*/  ISETP.GE.U32.AND P0, PT, R0, R7, PT ;  /* 0x000000070000720c */ /* 0x000fe20003f06070 */
[----:B------:R-:W-:Y:S02]  /*0550*/  USHF.R.U32.HI UR9, URZ, 0x1, UR31 ;  /* 0x00000001ff097899 */ /* 0x000fe4000801161f */
[----:B------:R-:W-:Y:S02]  /*0560*/  UISETP.GE.AND UP2, UPT, UR5, URZ, UPT ;  /* 0x000000ff0500728c */ /* 0x000fe4000bf46270 */
[----:B------:R-:W-:-:S02]  /*0570*/  UISETP.NE.AND UP1, UPT, UR28, URZ, UPT ;  /* 0x000000ff1c00728c */ /* 0x000fc4000bf25270 */
[----:B------:R-:W-:Y:S01]  /*0580*/  @!UP0 UIADD3 UR24, UPT, UPT, UR24, 0x1, URZ ;  /* 0x0000000118188890 */ /* 0x000fe2000fffe0ff */
[----:B------:R-:W0:Y:S05]  /*0590*/  LDCU.64 UR30, c[0x0][0x4e0] ;  /* 0x00009c00ff1e77ac */ /* 0x000e2a0008000a00 */
[----:B------:R-:W-:Y:S01]  /*05a0*/  VOTEU.ANY UP3, P0 ;  /* 0x0000000000ff7886 */ /* 0x000fe20000060100 */
[----:B------:R-:W1:Y:S04]  /*05b0*/  LDCU.64 UR26, c[0x0][0x3e8] ;  /* 0x00007d00ff1a77ac */ /* 0x000e680008000a00 */
[----:B------:R-:W-:-:S02]  /*05c0*/  @UP3 UIADD3 UR24, UPT, UPT, UR24, 0x1, URZ ;  /* 0x0000000118183890 */ /* 0x000fc4000fffe0ff */
[----:B------:R-:W-:Y:S02]  /*05d0*/  UISETP.NE.U32.AND UP0, UPT, UR34, URZ, UPT ;  /* 0x000000ff2200728c */ /* 0x000fe4000bf05070 */
[----:B------:R-:W-:Y:S02]  /*05e0*/  UIADD3 UR4, UP3, UPT, UR10, UR4, URZ ;  /* 0x000000040a047290 */ /* 0x000fe4000ff7e0ff */
[----:B------:R-:W-:Y:S02]  /*05f0*/  @!UP2 UIADD3 UR24, UPT, UPT, -UR24, URZ, URZ ;  /* 0x000000ff1818a290 */ /* 0x000fe4000fffe1ff */
[----:B------:R-:W-:Y:S02]  /*0600*/  UISETP.NE.AND.EX UP0, UPT, UR35, URZ, UPT, UP0 ;  /* 0x000000ff2300728c */ /* 0x000fe4000bf05300 */
[----:B------:R-:W-:Y:S02]  /*0610*/  UIADD3.X UR15, UPT, UPT, UR11, UR15, URZ, UP3, !UPT ;  /* 0x0000000f0b0f7290 */ /* 0x000fe40009ffe4ff */
[----:B----4-:R-:W-:-:S02]  /*0620*/  ULEA UR16, UP2, UR4, UR32, 0x2 ;  /* 0x0000002004107291 */ /* 0x010fc4000f8410ff */
[----:B------:R-:W-:Y:S02]  /*0630*/  @!UP1 ULOP3.LUT UR24, URZ, UR28, URZ, 0x33, !UPT ;  /* 0x0000001cff189292 */ /* 0x000fe4000f8e33ff */
[----:B------:R-:W-:Y:S01]  /*0640*/  ULEA.HI.X UR15, UR4, UR33, UR15, 0x2, UP2 ;  /* 0x00000021040f7291 */ /* 0x000fe200090f140f */
[----:B------:R-:W2:Y:S01]  /*0650*/  LDCU.64 UR32, c[0x0][0x450] ;  /* 0x00008a00ff2077ac */ /* 0x000ea20008000a00 */
[----:B------:R-:W-:Y:S01]  /*0660*/  USHF.R.S32.HI UR4, URZ, 0x1f, UR24 ;  /* 0x0000001fff047899 */ /* 0x000fe20008011418 */
[----:B------:R-:W3:Y:S03]  /*0670*/  @UP0 LDCU UR28, c[0x0][0x384] ;  /* 0x00007080ff1c07ac */ /* 0x000ee60008000800 */
[----:B0-----:R-:W-:Y:S02]  /*0680*/  UIMAD UR8, UR4, UR30, URZ ;  /* 0x0000001e040872a4 */ /* 0x001fe4000f8e02ff */
[----:B------:R-:W-:-:S02]  /*0690*/  UIMAD UR7, UR23, UR19, UR7 ;  /* 0x00000013170772a4 */ /* 0x000fc4000f8e0207 */
[----:B-1----:R-:W-:Y:S02]  /*06a0*/  UIMAD UR5, UR4, UR26, URZ ;  /* 0x0000001a040572a4 */ /* 0x002fe4000f8e02ff */
[----:B------:R-:W-:Y:S02]  /*06b0*/  UIMAD UR11, UR24, UR31, UR8 ;  /* 0x0000001f180b72a4 */ /* 0x000fe4000f8e0208 */
[----:B------:R-:W-:Y:S02]  /*06c0*/  UIMAD.WIDE.U32 UR6, UR24, UR26, UR6 ;  /* 0x0000001a180672a5 */ /* 0x000fe4000f8e0006 */
[----:B------:R-:W-:Y:S02]  /*06d0*/  UIMAD UR10, UR24, UR27, UR5 ;  /* 0x0000001b180a72a4 */ /* 0x000fe4000f8e0205 */
[----:B------:R-:W-:Y:S01]  /*06e0*/  ULEA UR8, UR25, 0xfffffc00, 0xa ;  /* 0xfffffc0019087891 */ /* 0x000fe2000f8e50ff */
[----:B------:R-:W0:Y:S01]  /*06f0*/  LDCU.64 UR26, c[0x0][0x540] ;  /* 0x0000a800ff1a77ac */ /* 0x000e220008000a00 */
[----:B------:R-:W-:Y:S01]  /*0700*/  UIMAD.WIDE.U32 UR4, UR24, UR30, URZ ;  /* 0x0000001e180472a5 */ /* 0x000fe2000f8e00ff */
[----:B------:R-:W1:Y:S01]  /*0710*/  @UP0 LDCU UR29, c[0x0][0x38c] ;  /* 0x00007180ff1d07ac */ /* 0x000e620008000800 */
[----:B------:R-:W-:-:S02]  /*0720*/  UIADD3 UR24, UP1, UPT, UR8, UR6, URZ ;  /* 0x0000000608187290 */ /* 0x000fc4000ff3e0ff */
[----:B------:R-:W-:Y:S01]  /*0730*/  UIADD3 UR10, UPT, UPT, UR7, UR10, URZ ;  /* 0x0000000a070a7290 */ /* 0x000fe2000fffe0ff */
[----:B------:R-:W4:Y:S01]  /*0740*/  @UP0 LDCU.64 UR30, c[0x0][0x480] ;  /* 0x00009000ff1e07ac */ /* 0x000f220008000a00 */
[----:B--2---:R-:W-:Y:S02]  /*0750*/  ULEA UR19, UP2, UR24, UR32, 0x2 ;  /* 0x0000002018137291 */ /* 0x004fe4000f8410ff */
[----:B------:R-:W-:Y:S02]  /*0760*/  ULEA.HI.X.SX32 UR8, UR8, UR10, 0x1, UP1 ;  /* 0x0000000a08087291 */ /* 0x000fe400088f0eff */
[----:B------:R-:W-:Y:S02]  /*0770*/  UIADD3 UR5, UPT, UPT, UR5, UR11, URZ ;  /* 0x0000000b05057290 */ /* 0x000fe4000fffe0ff */
[----:B------:R-:W-:Y:S02]  /*0780*/  ULEA.HI.X UR24, UR24, UR33, UR8, 0x2, UP2 ;  /* 0x0000002118187291 */ /* 0x000fe400090f1408 */
[----:B------:R-:W-:-:S02]  /*0790*/  UIMAD UR9, UR9, UR23, URZ ;  /* 0x00000017090972a4 */ /* 0x000fc4000f8e02ff */
[----:B---3--:R-:W-:Y:S02]  /*07a0*/  @UP0 UIMAD UR8, UR23, UR28, UR22 ;  /* 0x0000001c170802a4 */ /* 0x008fe4000f8e0216 */
[----:B------:R-:W-:Y:S02]  /*07b0*/  UIMAD.WIDE.U32 UR10, UR23, UR18, UR4 ;  /* 0x00000012170a72a5 */ /* 0x000fe4000f8e0004 */
[----:B------:R-:W-:Y:S02]  /*07c0*/  @UP0 UIMAD UR8, UR8, UR25, URZ ;  /* 0x00000019080802a4 */ /* 0x000fe4000f8e02ff */
[----:B------:R-:W-:Y:S02]  /*07d0*/  UIADD3 UR4, UPT, UPT, UR11, UR9, URZ ;  /* 0x000000090b047290 */ /* 0x000fe4000fffe0ff */
[----:B0-----:R-:W-:Y:S02]  /*07e0*/  ULEA UR9, UP1, UR10, UR26, 0x3 ;  /* 0x0000001a0a097291 */ /* 0x001fe4000f8218ff */
[----:B-1----:R-:W-:-:S02]  /*07f0*/  @UP0 UIMAD UR8, UR8, UR29, URZ ;  /* 0x0000001d080802a4 */ /* 0x002fc4000f8e02ff */
        /* <DEDUP_REMOVED lines=40> */
[----:B------:R-:W-:Y:S02]  /*0a80*/  LOP3.LUT R186, R132, 0x1f, RZ, 0xc0, !PT ;  /* 0x0000001f84ba7812 */ /* 0x000fe400078ec0ff */
        /* <DEDUP_REMOVED lines=10> */
[----:B--2---:R-:W-:-:S07]  /*0b30*/  LEA R121, R23, UR8, 0x2 ;  /* 0x0000000817797c11 */ /* 0x004fce000f8e10ff */
.L_x_14138:
        /* <DEDUP_REMOVED lines=19> */
[C---:B------:R-:W-:Y:S02]  /*0c70*/  LEA R118, R119.reuse, UR8, 0x4 ;  /* 0x0000000877767c11 */ /* 0x040fe4000f8e20ff */
        /* <DEDUP_REMOVED lines=40> */
[----:B-----5:R0:W-:Y:S04]  /*0f00*/  STS.128 [R118], R24 ;  /* 0x0000001876007388 */ /* 0x0201e80000000c00 */
        /* <DEDUP_REMOVED lines=44> */
[----:B------:R-:W0:Y:S01]  /*11d0*/  LDC R99, c[0x0][0x388] ;  /* 0x0000e200ff637b82 */ /* 0x000e220000000800 */
        /* <DEDUP_REMOVED lines=45> */
.L_x_14137:
        /* <DEDUP_REMOVED lines=17> */
[----:B--2---:R-:W-:-:S04]  /*15c0*/  LOP3.LUT R3, R84, 0x1f00, RZ, 0xc0, !PT ;  /* 0x00001f0054037812 */ /* 0x004fc800078ec0ff */
[----:B------:R-:W-:-:S05]  /*15d0*/  LOP3.LUT R3, R3, 0x1f, R132, 0xf8, !PT ;  /* 0x0000001f03037812 */ /* 0x000fca00078ef884 */
[----:B------:R-:W-:-:S05]  /*15e0*/  IMAD.WIDE.U32 R88, R3, 0x10, R88 ;  /* 0x0000001003587825 */ /* 0x000fca00078e0058 */
[----:B------:R-:W3:Y:S04]  /*15f0*/  LDG.E.128 R52, desc[UR20][R88.64] ;  /* 0x0000001458347981 */ /* 0x000ee8000c1e1d00 */
[----:B------:R-:W2:Y:S01]  /*1600*/  LDG.E.128 R56, desc[UR20][R88.64+0x200] ;  /* 0x0002001458387981 */ /* 0x000ea2000c1e1d00 */
[----:B------:R-:W-:-:S03]  /*1610*/  UIMAD.WIDE.U32 UR32, UR22, UR38, URZ ;  /* 0x00000026162072a5 */ /* 0x000fc6000f8e00ff */
[----:B------:R-:W2:Y:S04]  /*1620*/  LDG.E.128 R60, desc[UR20][R88.64+0x400] ;  /* 0x00040014583c7981 */ /* 0x000ea8000c1e1d00 */
[----:B------:R-:W2:Y:S04]  /*1630*/  LDG.E.128 R64, desc[UR20][R88.64+0x600] ;  /* 0x0006001458407981 */ /* 0x000ea8000c1e1d00 */
[----:B------:R-:W2:Y:S04]  /*1640*/  LDG.E.128 R68, desc[UR20][R88.64+0x800] ;  /* 0x0008001458447981 */ /* 0x000ea8000c1e1d00 */
        /* <DEDUP_REMOVED lines=11> */
[----:B------:R-:W-:Y:S01]  /*1700*/  USHF.L.U32 UR46, UR11, 0x8, URZ ;  /* 0x000000080b2e7899 */ /* 0x000fe200080006ff */
[----:B-1----:R-:W1:Y:S01]  /*1710*/  S2UR UR33, SR_CgaCtaId ;  /* 0x00000000002179c3 */ /* 0x002e620000008800 */
[----:B------:R-:W-:Y:S01]  /*1720*/  IADD3 R145, PT, PT, R132, 0x200, RZ ;  /* 0x0000020084917810 */ /* 0x000fe20007ffe0ff */
[----:B------:R-:W-:Y:S01]  /*1730*/  UMOV UR32, 0x400 ;  /* 0x0000040000207882 */ /* 0x000fe20000000000 */
[C---:B------:R-:W-:Y:S01]  /*1740*/  ISETP.NE.AND P1, PT, R120.reuse, RZ, PT ;  /* 0x000000ff7800720c */ /* 0x040fe20003f25270 */
[----:B------:R-:W-:Y:S01]  /*1750*/  BSSY.RECONVERGENT B0, `(.L_x_14056) ;  /* 0x00000e1000007945 */ /* 0x000fe20003800200 */
[----:B------:R-:W-:Y:S01]  /*1760*/  ISETP.NE.AND P2, PT, R120, 0x1f, PT ;  /* 0x0000001f7800780c */ /* 0x000fe20003f45270 */
[----:B-1----:R-:W-:Y:S01]  /*1770*/  ULEA UR32, UR33, UR32, 0x18 ;  /* 0x0000002021207291 */ /* 0x002fe2000f8ec0ff */
[----:B-----5:R-:W-:Y:S02]  /*1780*/  R2UR UR43, R87 ;  /* 0x00000000572b72ca */ /* 0x020fe400000e0000 */
[----:B------:R-:W-:-:S11]  /*1790*/  R2UR UR42, R86 ;  /* 0x00000000562a72ca */ /* 0x000fd600000e0000 */
[----:B0-----:R-:W-:Y:S01]  /*17a0*/  FMUL.FTZ R88, R116, UR43 ;  /* 0x0000002b74587c20 */ /* 0x001fe20008410000 */
[----:B------:R-:W-:Y:S01]  /*17b0*/  FMUL.FTZ R85, R117, UR43 ;  /* 0x0000002b75557c20 */ /* 0x000fe20008410000 */
[----:B------:R-:W-:Y:S01]  /*17c0*/  FMUL.FTZ R86, R104, UR43 ;  /* 0x0000002b68567c20 */ /* 0x000fe20008410000 */
[----:B------:R-:W-:Y:S01]  /*17d0*/  FMUL.FTZ R165, R102, UR43 ;  /* 0x0000002b66a57c20 */ /* 0x000fe20008410000 */
[----:B------:R-:W-:Y:S01]  /*17e0*/  FMUL.RZ R139, R88, 0.15915493667125701904 ;  /* 0x3e22f983588b7820 */ /* 0x000fe2000040c000 */
[----:B------:R-:W-:Y:S01]  /*17f0*/  FMUL.FTZ R88, R115, UR43 ;  /* 0x0000002b73587c20 */ /* 0x000fe20008410000 */
[----:B------:R-:W-:Y:S01]  /*1800*/  FMUL.RZ R89, R85, 0.15915493667125701904 ;  /* 0x3e22f98355597820 */ /* 0x000fe2000040c000 */
[----:B------:R-:W-:Y:S01]  /*1810*/  FMUL.RZ R165, R165, 0.15915493667125701904 ;  /* 0x3e22f983a5a57820 */ /* 0x000fe2000040c000 */
[----:B------:R-:W0:Y:S01]  /*1820*/  MUFU.SIN R140, R139 ;  /* 0x0000008b008c7308 */ /* 0x000e220000000400 */
[----:B------:R-:W-:Y:S01]  /*1830*/  FMUL.RZ R141, R88, 0.15915493667125701904 ;  /* 0x3e22f983588d7820 */ /* 0x000fe2000040c000 */
[----:B------:R-:W-:-:S04]  /*1840*/  FMUL.FTZ R88, R114, UR43 ;  /* 0x0000002b72587c20 */ /* 0x000fc80008410000 */
[----:B------:R-:W-:Y:S01]  /*1850*/  FMUL.RZ R143, R88, 0.15915493667125701904 ;  /* 0x3e22f983588f7820 */ /* 0x000fe2000040c000 */
[----:B------:R-:W-:Y:S01]  /*1860*/  FMUL.FTZ R88, R113, UR43 ;  /* 0x0000002b71587c20 */ /* 0x000fe20008410000 */
[----:B------:R-:W-:Y:S08]  /*1870*/  MUFU.SIN R87, R89 ;  /* 0x0000005900577308 */ /* 0x000ff00000000400 */
[----:B------:R1:W-:Y:S08]  /*1880*/  MUFU.COS R85, R89 ;  /* 0x0000005900557308 */ /* 0x0003f00000000000 */
[----:B------:R5:W-:Y:S01]  /*1890*/  MUFU.COS R142, R139 ;  /* 0x0000008b008e7308 */ /* 0x000be20000000000 */
[----:B-1----:R-:W-:Y:S01]  /*18a0*/  FMUL.RZ R89, R88, 0.15915493667125701904 ;  /* 0x3e22f98358597820 */ /* 0x002fe2000040c000 */
[----:B------:R-:W-:-:S06]  /*18b0*/  FMUL.FTZ R88, R112, UR43 ;  /* 0x0000002b70587c20 */ /* 0x000fcc0008410000 */
[----:B------:R-:W1:Y:S01]  /*18c0*/  MUFU.SIN R146, R141 ;  /* 0x0000008d00927308 */ /* 0x000e620000000400 */
[----:B-----5:R-:W-:Y:S01]  /*18d0*/  FMUL.RZ R139, R88, 0.15915493667125701904 ;  /* 0x3e22f983588b7820 */ /* 0x020fe2000040c000 */
[----:B------:R-:W-:Y:S01]  /*18e0*/  FMUL.FTZ R88, R111, UR43 ;  /* 0x0000002b6f587c20 */ /* 0x000fe20008410000 */
[----:B---3--:R3:W-:Y:S04]  /*18f0*/  STS.128 [R118], R52 ;  /* 0x0000003476007388 */ /* 0x0087e80000000c00 */
[----:B--2---:R2:W-:Y:S01]  /*1900*/  STS.128 [R118+0x210], R56 ;  /* 0x0002103876007388 */ /* 0x0045e20000000c00 */
[----:B------:R5:W-:Y:S03]  /*1910*/  MUFU.COS R144, R141 ;  /* 0x0000008d00907308 */ /* 0x000be60000000000 */
[----:B------:R-:W-:Y:S04]  /*1920*/  STS.128 [R118+0x420], R60 ;  /* 0x0004203c76007388 */ /* 0x000fe80000000c00 */
[----:B------:R-:W-:Y:S01]  /*1930*/  STS.128 [R118+0x630], R64 ;  /* 0x0006304076007388 */ /* 0x000fe20000000c00 */
[----:B------:R-:W-:Y:S01]  /*1940*/  MUFU.SIN R148, R143 ;  /* 0x0000008f00947308 */ /* 0x000fe20000000400 */
[----:B-----5:R-:W-:Y:S01]  /*1950*/  FMUL.RZ R141, R88, 0.15915493667125701904 ;  /* 0x3e22f983588d7820 */ /* 0x020fe2000040c000 */
[----:B------:R-:W-:Y:S01]  /*1960*/  FMUL.FTZ R88, R110, UR43 ;  /* 0x0000002b6e587c20 */ /* 0x000fe20008410000 */
[----:B------:R-:W-:Y:S04]  /*1970*/  STS.128 [R118+0x840], R68 ;  /* 0x0008404476007388 */ /* 0x000fe80000000c00 */
[----:B------:R-:W-:Y:S01]  /*1980*/  STS.128 [R118+0xa50], R72 ;  /* 0x000a504876007388 */ /* 0x000fe20000000c00 */
[----:B------:R5:W1:Y:S03]  /*1990*/  MUFU.COS R150, R143 ;  /* 0x0000008f00967308 */ /* 0x000a660000000000 */
[----:B------:R-:W-:Y:S04]  /*19a0*/  STS.128 [R118+0xc60], R76 ;  /* 0x000c604c76007388 */ /* 0x000fe80000000c00 */
[----:B------:R-:W-:Y:S01]  /*19b0*/  STS.128 [R118+0xe70], R80 ;  /* 0x000e705076007388 */ /* 0x000fe20000000c00 */
[----:B------:R-:W-:Y:S01]  /*19c0*/  MUFU.SIN R154, R89 ;  /* 0x00000059009a7308 */ /* 0x000fe20000000400 */
[----:B-----5:R-:W-:Y:S01]  /*19d0*/  FMUL.RZ R143, R88, 0.15915493667125701904 ;  /* 0x3e22f983588f7820 */ /* 0x020fe2000040c000 */
[----:B------:R-:W-:-:S06]  /*19e0*/  FMUL.FTZ R88, R109, UR43 ;  /* 0x0000002b6d587c20 */ /* 0x000fcc0008410000 */
[----:B------:R5:W1:Y:S08]  /*19f0*/  MUFU.COS R156, R89 ;  /* 0x00000059009c7308 */ /* 0x000a700000000000 */
[----:B------:R-:W-:Y:S01]  /*1a00*/  MUFU.SIN R158, R139 ;  /* 0x0000008b009e7308 */ /* 0x000fe20000000400 */
[----:B-----5:R-:W-:Y:S01]  /*1a10*/  FMUL.RZ R89, R88, 0.15915493667125701904 ;  /* 0x3e22f98358597820 */ /* 0x020fe2000040c000 */
[----:B------:R-:W-:-:S06]  /*1a20*/  FMUL.FTZ R88, R108, UR43 ;  /* 0x0000002b6c587c20 */ /* 0x000fcc0008410000 */
[----:B------:R5:W-:Y:S01]  /*1a30*/  MUFU.COS R164, R139 ;  /* 0x0000008b00a47308 */ /* 0x000be20000000000 */
[----:B----4-:R-:W-:Y:S02]  /*1a40*/  R2UR UR44, R2 ;  /* 0x00000000022c72ca */ /* 0x010fe400000e0000 */
[----:B------:R-:W-:-:S05]  /*1a50*/  R2UR UR45, R3 ;  /* 0x00000000032d72ca */ /* 0x000fca00000e0000 */
[----:B------:R-:W-:Y:S01]  /*1a60*/  MUFU.SIN R170, R141 ;  /* 0x0000008d00aa7308 */ /* 0x000fe20000000400 */
[----:B-----5:R-:W-:Y:S01]  /*1a70*/  FMUL.RZ R139, R88, 0.15915493667125701904 ;  /* 0x3e22f983588b7820 */ /* 0x020fe2000040c000 */
[----:B------:R-:W-:-:S06]  /*1a80*/  FMUL.FTZ R88, R107, UR43 ;  /* 0x0000002b6b587c20 */ /* 0x000fcc0008410000 */
[----:B------:R4:W5:Y:S08]  /*1a90*/  MUFU.COS R172, R141 ;  /* 0x0000008d00ac7308 */ /* 0x0009700000000000 */
[----:B------:R-:W5:Y:S01]  /*1aa0*/  MUFU.SIN R157, R143 ;  /* 0x0000008f009d7308 */ /* 0x000f620000000400 */
[----:B----4-:R-:W-:Y:S01]  /*1ab0*/  FMUL.RZ R141, R88, 0.15915493667125701904 ;  /* 0x3e22f983588d7820 */ /* 0x010fe2000040c000 */
[----:B------:R-:W-:-:S06]  /*1ac0*/  FMUL.FTZ R88, R106, UR43 ;  /* 0x0000002b6a587c20 */ /* 0x000fcc0008410000 */
[----:B------:R4:W5:Y:S08]  /*1ad0*/  MUFU.COS R163, R143 ;  /* 0x0000008f00a37308 */ /* 0x0009700000000000 */
[----:B------:R-:W-:Y:S01]  /*1ae0*/  MUFU.SIN R153, R139 ;  /* 0x0000008b00997308 */ /* 0x000fe20000000400 */
[----:B----4-:R-:W-:Y:S01]  /*1af0*/  FMUL.RZ R143, R88, 0.15915493667125701904 ;  /* 0x3e22f983588f7820 */ /* 0x010fe2000040c000 */
[----:B------:R-:W-:-:S04]  /*1b00*/  FMUL.FTZ R88, R105, UR43 ;  /* 0x0000002b69587c20 */ /* 0x000fc80008410000 */
[----:B------:R-:W-:Y:S02]  /*1b10*/  FMUL.RZ R88, R88, 0.15915493667125701904 ;  /* 0x3e22f98358587820 */ /* 0x000fe4000040c000 */
[----:B------:R4:W5:Y:S08]  /*1b20*/  MUFU.COS R161, R139 ;  /* 0x0000008b00a17308 */ /* 0x0009700000000000 */
[----:B------:R-:W-:Y:S01]  /*1b30*/  MUFU.SIN R167, R89 ;  /* 0x0000005900a77308 */ /* 0x000fe20000000400 */
[----:B----4-:R-:W-:Y:S01]  /*1b40*/  FMUL.RZ R139, R86, 0.15915493667125701904 ;  /* 0x3e22f983568b7820 */ /* 0x010fe2000040c000 */
[----:B------:R-:W-:-:S06]  /*1b50*/  FMUL.FTZ R86, R103, UR43 ;  /* 0x0000002b67567c20 */ /* 0x000fcc0008410000 */
[----:B------:R4:W-:Y:S08]  /*1b60*/  MUFU.COS R166, R89 ;  /* 0x0000005900a67308 */ /* 0x0009f00000000000 */
[----:B------:R-:W-:Y:S01]  /*1b70*/  MUFU.SIN R159, R141 ;  /* 0x0000008d009f7308 */ /* 0x000fe20000000400 */
[----:B----4-:R-:W-:-:S07]  /*1b80*/  MOV R89, UR42 ;  /* 0x0000002a00597c02 */ /* 0x010fce0008000f00 */
[----:B------:R4:W5:Y:S08]  /*1b90*/  MUFU.COS R162, R141 ;  /* 0x0000008d00a27308 */ /* 0x0009700000000000 */
[----:B------:R-:W-:Y:S01]  /*1ba0*/  MUFU.SIN R169, R143 ;  /* 0x0000008f00a97308 */ /* 0x000fe20000000400 */
[----:B----4-:R-:W-:-:S07]  /*1bb0*/  MOV R141, UR46 ;  /* 0x0000002e008d7c02 */ /* 0x010fce0008000f00 */
[----:B------:R4:W-:Y:S08]  /*1bc0*/  MUFU.COS R152, R143 ;  /* 0x0000008f00987308 */ /* 0x0009f00000000000 */
[----:B------:R-:W-:Y:S01]  /*1bd0*/  MUFU.SIN R160, R88 ;  /* 0x0000005800a07308 */ /* 0x000fe20000000400 */
[----:B----4-:R-:W-:Y:S01]  /*1be0*/  FMUL.RZ R143, R86, 0.15915493667125701904 ;  /* 0x3e22f983568f7820 */ /* 0x010fe2000040c000 */
[----:B------:R-:W-:-:S04]  /*1bf0*/  FMUL.FTZ R86, R89, 1.4426950216293334961 ;  /* 0x3fb8aa3b59567820 */ /* 0x000fc80000410000 */
[-C--:B------:R-:W-:Y:S01]  /*1c00*/  FMUL.FTZ R89, R116, R86.reuse ;  /* 0x0000005674597220 */ /* 0x080fe20000410000 */
[-C--:B------:R-:W-:Y:S01]  /*1c10*/  FMUL.FTZ R155, R111, R86.reuse ;  /* 0x000000566f9b7220 */ /* 0x080fe20000410000 */
[----:B------:R4:W-:Y:S01]  /*1c20*/  MUFU.COS R168, R88 ;  /* 0x0000005800a87308 */ /* 0x0009e20000000000 */
[-C--:B---3--:R-:W-:Y:S01]  /*1c30*/  FMUL.FTZ R52, R110, R86.reuse ;  /* 0x000000566e347220 */ /* 0x088fe20000410000 */
[-C--:B------:R-:W-:Y:S01]  /*1c40*/  FMUL.FTZ R53, R117, R86.reuse ;  /* 0x0000005675357220 */ /* 0x080fe20000410000 */
[-C--:B------:R-:W-:Y:S01]  /*1c50*/  FMUL.FTZ R55, R109, R86.reuse ;  /* 0x000000566d377220 */ /* 0x080fe20000410000 */
[-C--:B--2---:R-:W-:Y:S01]  /*1c60*/  FMUL.FTZ R56, R108, R86.reuse ;  /* 0x000000566c387220 */ /* 0x084fe20000410000 */
[----:B------:R-:W-:-:S03]  /*1c70*/  FMUL.FTZ R171, R103, R86 ;  /* 0x0000005667ab7220 */ /* 0x000fc60000410000 */
[----:B------:R-:W-:Y:S01]  /*1c80*/  MUFU.SIN R189, R139 ;  /* 0x0000008b00bd7308 */ /* 0x000fe20000000400 */
[----:B----4-:R-:W-:Y:S01]  /*1c90*/  IADD3 R88, PT, PT, R141, -0x100, RZ ;  /* 0xffffff008d587810 */ /* 0x010fe20007ffe0ff */
[----:B------:R-:W-:-:S03]  /*1ca0*/  FMUL.FTZ R141, R114, R86 ;  /* 0x00000056728d7220 */ /* 0x000fc60000410000 */
[----:B------:R-:W-:-:S03]  /*1cb0*/  LOP3.LUT R88, R88, 0x100, RZ, 0xc0, !PT ;  /* 0x0000010058587812 */ /* 0x000fc600078ec0ff */
[----:B------:R2:W-:Y:S01]  /*1cc0*/  MUFU.COS R188, R139 ;  /* 0x0000008b00bc7308 */ /* 0x0005e20000000000 */
[----:B------:R-:W-:-:S04]  /*1cd0*/  IADD3 R88, PT, PT, R88, UR8, RZ ;  /* 0x0000000858587c10 */ /* 0x000fc8000fffe0ff */
[----:B------:R-:W-:Y:S01]  /*1ce0*/  SEL R88, R88, R145, !P1 ;  /* 0x0000009158587207 */ /* 0x000fe20004800000 */
[-C--:B------:R-:W-:Y:S02]  /*1cf0*/  FMUL.FTZ R145, R112, R86.reuse ;  /* 0x0000005670917220 */ /* 0x080fe40000410000 */
[----:B------:R-:W-:Y:S01]  /*1d00*/  MUFU.SIN R192, R143 ;  /* 0x0000008f00c07308 */ /* 0x000fe20000000400 */
[----:B--2---:R-:W-:Y:S01]  /*1d10*/  FMUL.FTZ R139, R115, R86 ;  /* 0x00000056738b7220 */ /* 0x004fe20000410000 */
[----:B------:R-:W-:-:S06]  /*1d20*/  LEA R88, R88, UR32, 0x3 ;  /* 0x0000002058587c11 */ /* 0x000fcc000f8e18ff */
[----:B------:R2:W-:Y:S08]  /*1d30*/  MUFU.COS R190, R143 ;  /* 0x0000008f00be7308 */ /* 0x0005f00000000000 */
[----:B------:R-:W0:Y:S01]  /*1d40*/  MUFU.EX2 R89, R89 ;  /* 0x0000005900597308 */ /* 0x000e220000000800 */
[----:B--2---:R-:W-:-:S03]  /*1d50*/  FMUL.FTZ R143, R113, R86 ;  /* 0x00000056718f7220 */ /* 0x004fc60000410000 */
[----:B------:R-:W1:Y:S04]  /*1d60*/  MUFU.EX2 R139, R139 ;  /* 0x0000008b008b7308 */ /* 0x000e680000000800 */
[----:B------:R0:W2:Y:S04]  /*1d70*/  MUFU.EX2 R147, R141 ;  /* 0x0000008d00937308 */ /* 0x0000a80000000800 */
[----:B------:R3:W4:Y:S04]  /*1d80*/  MUFU.EX2 R149, R143 ;  /* 0x0000008f00957308 */ /* 0x0007280000000800 */
[----:B------:R-:W5:Y:S01]  /*1d90*/  MUFU.EX2 R155, R155 ;  /* 0x0000009b009b7308 */ /* 0x000f620000000800 */
[----:B0-----:R-:W-:Y:S01]  /*1da0*/  FMUL.FTZ R141, R89, R140 ;  /* 0x0000008c598d7220 */ /* 0x001fe20000410000 */
[----:B-1----:R-:W-:-:S02]  /*1db0*/  FMUL.FTZ R146, R139, R146 ;  /* 0x000000928b927220 */ /* 0x002fc40000410000 */
[----:B------:R0:W1:Y:S01]  /*1dc0*/  MUFU.EX2 R151, R145 ;  /* 0x0000009100977308 */ /* 0x0000620000000800 */
[----:B---3--:R-:W-:Y:S01]  /*1dd0*/  FMUL.FTZ R143, R89, R142 ;  /* 0x0000008e598f7220 */ /* 0x008fe20000410000 */
[C---:B--2---:R-:W-:Y:S01]  /*1de0*/  FMUL.FTZ R142, R147.reuse, R150 ;  /* 0x00000096938e7220 */ /* 0x044fe20000410000 */
[----:B------:R-:W-:Y:S01]  /*1df0*/  FMUL.FTZ R140, R147, R148 ;  /* 0x00000094938c7220 */ /* 0x000fe20000410000 */
[----:B------:R2:W3:Y:S01]  /*1e00*/  MUFU.EX2 R54, R52 ;  /* 0x0000003400367308 */ /* 0x0004e20000000800 */
[----:B----4-:R-:W-:-:S03]  /*1e10*/  FMUL.FTZ R147, R149, R156 ;  /* 0x0000009c95937220 */ /* 0x010fc60000410000 */
[----:B------:R-:W-:Y:S01]  /*1e20*/  MUFU.EX2 R156, R55 ;  /* 0x00000037009c7308 */ /* 0x000fe20000000800 */
[----:B0-----:R-:W-:Y:S01]  /*1e30*/  FMUL.FTZ R145, R139, R144 ;  /* 0x000000908b917220 */ /* 0x001fe20000410000 */
[----:B------:R-:W-:Y:S01]  /*1e40*/  FMUL.FTZ R139, R149, R154 ;  /* 0x0000009a958b7220 */ /* 0x000fe20000410000 */
[C---:B-----5:R-:W-:Y:S01]  /*1e50*/  FMUL.FTZ R150, R155.reuse, R172 ;  /* 0x000000ac9b967220 */ /* 0x060fe20000410000 */
[----:B------:R-:W-:Y:S01]  /*1e60*/  FMUL.FTZ R144, R155, R170 ;  /* 0x000000aa9b907220 */ /* 0x000fe20000410000 */
[----:B--2---:R-:W-:Y:S01]  /*1e70*/  SHF.L.U32 R52, R119, 0x3, RZ ;  /* 0x0000000377347819 */ /* 0x004fe200000006ff */
[C---:B-1----:R-:W-:Y:S01]  /*1e80*/  FMUL.FTZ R148, R151.reuse, R164 ;  /* 0x000000a497947220 */ /* 0x042fe20000410000 */
[----:B------:R-:W-:Y:S01]  /*1e90*/  FMUL.FTZ R149, R151, R158 ;  /* 0x0000009e97957220 */ /* 0x000fe20000410000 */
[----:B------:R-:W0:Y:S01]  /*1ea0*/  MUFU.EX2 R154, R53 ;  /* 0x00000035009a7308 */ /* 0x000e220000000800 */
[----:B------:R-:W-:Y:S01]  /*1eb0*/  LEA.HI.SX32 R52, R52, R52, 0x1b ;  /* 0x0000003434347211 */ /* 0x000fe200078fdaff */
[C---:B---3--:R-:W-:Y:S01]  /*1ec0*/  FMUL.FTZ R155, R54.reuse, R157 ;  /* 0x0000009d369b7220 */ /* 0x048fe20000410000 */
[----:B------:R-:W-:Y:S01]  /*1ed0*/  FMUL.FTZ R151, R54, R163 ;  /* 0x000000a336977220 */ /* 0x000fe20000410000 */
[----:B------:R-:W1:Y:S01]  /*1ee0*/  MUFU.EX2 R158, R56 ;  /* 0x00000038009e7308 */ /* 0x000e620000000800 */
[----:B------:R-:W-:Y:S01]  /*1ef0*/  LEA R89, R52, UR32, 0x4 ;  /* 0x0000002034597c11 */ /* 0x000fe2000f8e20ff */
[----:B------:R-:W-:Y:S01]  /*1f00*/  FMUL.FTZ R52, R107, R86 ;  /* 0x000000566b347220 */ /* 0x000fe20000410000 */
[----:B------:R-:W-:-:S03]  /*1f10*/  NOP ;  /* 0x0000000000007918 */ /* 0x000fc60000000000 */
[----:B------:R-:W2:Y:S01]  /*1f20*/  MUFU.EX2 R157, R52 ;  /* 0x00000034009d7308 */ /* 0x000ea20000000800 */
[----:B------:R-:W3:Y:S01]  /*1f30*/  LDS.128 R60, [R89] ;  /* 0x00000000593c7984 */ /* 0x000ee20000000c00 */
[-C--:B------:R-:W-:Y:S01]  /*1f40*/  FMUL.FTZ R172, R102, R86.reuse ;  /* 0x0000005666ac7220 */ /* 0x080fe20000410000 */
[-C--:B------:R-:W-:Y:S01]  /*1f50*/  FMUL.FTZ R163, R106, R86.reuse ;  /* 0x000000566aa37220 */ /* 0x080fe20000410000 */
[----:B------:R-:W4:Y:S01]  /*1f60*/  MUFU.COS R173, R165 ;  /* 0x000000a500ad7308 */ /* 0x000f220000000000 */
[----:B------:R-:W5:Y:S01]  /*1f70*/  LDS.128 R64, [R89+0x10] ;  /* 0x0000100059407984 */ /* 0x000f620000000c00 */
[-C--:B------:R-:W-:Y:S01]  /*1f80*/  FMUL.FTZ R164, R105, R86.reuse ;  /* 0x0000005669a47220 */ /* 0x080fe20000410000 */
[----:B------:R-:W-:Y:S01]  /*1f90*/  FMUL.FTZ R170, R104, R86 ;  /* 0x0000005668aa7220 */ /* 0x000fe20000410000 */
[C---:B0-----:R-:W-:Y:S01]  /*1fa0*/  FMUL.FTZ R86, R154.reuse, R85 ;  /* 0x000000559a567220 */ /* 0x041fe20000410000 */
[----:B------:R-:W0:Y:S01]  /*1fb0*/  LDS.128 R72, [R89+0x30] ;  /* 0x0000300059487984 */ /* 0x000e220000000c00 */
[----:B------:R-:W-:Y:S01]  /*1fc0*/  FMUL.FTZ R87, R154, R87 ;  /* 0x000000579a577220 */ /* 0x000fe20000410000 */
[C---:B-1----:R-:W-:Y:S01]  /*1fd0*/  FMUL.FTZ R161, R158.reuse, R161 ;  /* 0x000000a19ea17220 */ /* 0x042fe20000410000 */
[----:B------:R1:W4:Y:S01]  /*1fe0*/  MUFU.SIN R195, R165 ;  /* 0x000000a500c37308 */ /* 0x0003220000000400 */
[----:B------:R-:W0:Y:S01]  /*1ff0*/  LDS.128 R80, [R89+0x50] ;  /* 0x0000500059507984 */ /* 0x000e220000000c00 */
[C---:B--2---:R-:W-:Y:S01]  /*2000*/  FMUL.FTZ R162, R157.reuse, R162 ;  /* 0x000000a29da27220 */ /* 0x044fe20000410000 */
[----:B------:R-:W-:Y:S01]  /*2010*/  FMUL.FTZ R159, R157, R159 ;  /* 0x0000009f9d9f7220 */ /* 0x000fe20000410000 */
[----:B------:R-:W-:Y:S01]  /*2020*/  FMUL.FTZ R153, R158, R153 ;  /* 0x000000999e997220 */ /* 0x000fe20000410000 */
[----:B------:R-:W2:Y:S01]  /*2030*/  LDS.128 R68, [R89+0x20] ;  /* 0x0000200059447984 */ /* 0x000ea20000000c00 */
[C---:B------:R-:W-:Y:S01]  /*2040*/  FMUL.FTZ R166, R156.reuse, R166 ;  /* 0x000000a69ca67220 */ /* 0x040fe20000410000 */
[----:B------:R-:W-:Y:S01]  /*2050*/  FMUL.FTZ R167, R156, R167 ;  /* 0x000000a79ca77220 */ /* 0x000fe20000410000 */
[----:B------:R-:W4:Y:S01]  /*2060*/  MUFU.EX2 R172, R172 ;  /* 0x000000ac00ac7308 */ /* 0x000f220000000800 */
[----:B------:R-:W2:Y:S03]  /*2070*/  LDS.128 R76, [R89+0x40] ;  /* 0x00004000594c7984 */ /* 0x000ea60000000c00 */
[----:B------:R-:W3:Y:S01]  /*2080*/  MUFU.EX2 R163, R163 ;  /* 0x000000a300a37308 */ /* 0x000ee20000000800 */
[----:B------:R-:W2:Y:S03]  /*2090*/  LDS.128 R56, [R89+0x60] ;  /* 0x0000600059387984 */ /* 0x000ea60000000c00 */
[----:B-1----:R-:W1:Y:S01]  /*20a0*/  MUFU.EX2 R165, R164 ;  /* 0x000000a400a57308 */ /* 0x002e620000000800 */
[----:B------:R5:W2:Y:S03]  /*20b0*/  LDS.128 R52, [R89+0x70] ;  /* 0x0000700059347984 */ /* 0x000aa60000000c00 */
[----:B------:R-:W5:Y:S01]  /*20c0*/  MUFU.EX2 R171, R171 ;  /* 0x000000ab00ab7308 */ /* 0x000f620000000800 */
[----:B------:R2:W-:Y:S01]  /*20d0*/  STS.64 [R88+0x2550], R86 ;  /* 0x0025505658007388 */ /* 0x0005e20000000a00 */
[C---:B----4-:R-:W-:Y:S01]  /*20e0*/  FMUL.FTZ R196, R172.reuse, R173 ;  /* 0x000000adacc47220 */ /* 0x050fe20000410000 */
[----:B------:R-:W-:Y:S01]  /*20f0*/  FMUL.FTZ R195, R172, R195 ;  /* 0x000000c3acc37220 */ /* 0x000fe20000410000 */
[----:B------:R-:W4:Y:S01]  /*2100*/  MUFU.EX2 R170, R170 ;  /* 0x000000aa00aa7308 */ /* 0x000f220000000800 */
[C---:B---3--:R-:W-:Y:S01]  /*2110*/  FMUL.FTZ R152, R163.reuse, R152 ;  /* 0x00000098a3987220 */ /* 0x048fe20000410000 */
[----:B------:R-:W-:Y:S01]  /*2120*/  FMUL.FTZ R169, R163, R169 ;  /* 0x000000a9a3a97220 */ /* 0x000fe20000410000 */
[----:B------:R-:W-:Y:S01]  /*2130*/  FMUL.FTZ R85, R63, UR44 ;  /* 0x0000002c3f557c20 */ /* 0x000fe20008410000 */
[C---:B-1----:R-:W-:Y:S01]  /*2140*/  FMUL.FTZ R168, R165.reuse, R168 ;  /* 0x000000a8a5a87220 */ /* 0x042fe20000410000 */
[----:B------:R-:W-:Y:S01]  /*2150*/  FMUL.FTZ R160, R165, R160 ;  /* 0x000000a0a5a07220 */ /* 0x000fe20000410000 */
[----:B------:R-:W-:Y:S01]  /*2160*/  FMUL.FTZ R3, R61, UR44 ;  /* 0x0000002c3d037c20 */ /* 0x000fe20008410000 */
[----:B-----5:R-:W-:Y:S01]  /*2170*/  FMUL.FTZ R157, R67, UR44 ;  /* 0x0000002c439d7c20 */ /* 0x020fe20008410000 */
[C---:B------:R-:W-:Y:S01]  /*2180*/  FMUL.FTZ R190, R171.reuse, R190 ;  /* 0x000000beabbe7220 */ /* 0x040fe20000410000 */
[----:B------:R-:W-:Y:S01]  /*2190*/  FMUL.FTZ R192, R171, R192 ;  /* 0x000000c0abc07220 */ /* 0x000fe20000410000 */
[----:B------:R-:W-:Y:S01]  /*21a0*/  FMUL.FTZ R89, R65, UR44 ;  /* 0x0000002c41597c20 */ /* 0x000fe20008410000 */
[----:B0-----:R-:W-:Y:S01]  /*21b0*/  FMUL.FTZ R173, R75, UR44 ;  /* 0x0000002c4bad7c20 */ /* 0x001fe20008410000 */
[----:B------:R-:W-:Y:S01]  /*21c0*/  FMUL.FTZ R171, R73, UR44 ;  /* 0x0000002c49ab7c20 */ /* 0x000fe20008410000 */
[C---:B----4-:R-:W-:Y:S01]  /*21d0*/  FMUL.FTZ R188, R170.reuse, R188 ;  /* 0x000000bcaabc7220 */ /* 0x050fe20000410000 */
[----:B------:R-:W-:Y:S01]  /*21e0*/  FMUL.FTZ R189, R170, R189 ;  /* 0x000000bdaabd7220 */ /* 0x000fe20000410000 */
[----:B------:R-:W-:Y:S01]  /*21f0*/  FMUL.FTZ R179, R81, UR44 ;  /* 0x0000002c51b37c20 */ /* 0x000fe20008410000 */
[----:B------:R-:W-:Y:S01]  /*2200*/  FMUL.FTZ R181, R83, UR44 ;  /* 0x0000002c53b57c20 */ /* 0x000fe20008410000 */
[----:B------:R-:W-:Y:S01]  /*2210*/  FFMA.FTZ R158, R62, UR45, R85 ;  /* 0x0000002d3e9e7c23 */ /* 0x000fe20008010055 */
[----:B------:R-:W-:Y:S01]  /*2220*/  FFMA.FTZ R157, R66, UR45, R157 ;  /* 0x0000002d429d7c23 */ /* 0x000fe2000801009d */
[----:B--2---:R-:W-:Y:S01]  /*2230*/  FMUL.FTZ R163, R69, UR44 ;  /* 0x0000002c45a37c20 */ /* 0x004fe20008410000 */
        /* <DEDUP_REMOVED lines=49> */
.L_x_14057:
[----:B------:R-:W0:Y:S02]  /*2550*/  LDS.64 R84, [R84+UR32+0x3558] ;  /* 0x0035582054547984 */ /* 0x000e240008000a00 */
.L_x_14058:
[----:B------:R-:W-:Y:S05]  /*2560*/  BSYNC.RECONVERGENT B0 ;  /* 0x0000000000007941 */ /* 0x000fea0003800200 */
.L_x_14056:
[----:B------:R-:W-:Y:S01]  /*2570*/  FMUL.FTZ R178, R48, R117 ;  /* 0x0000007530b27220 */ /* 0x000fe20000410000 */
[-C--:B------:R-:W-:Y:S01]  /*2580*/  FMUL.FTZ R88, RZ, R141.reuse ;  /* 0x0000008dff587220 */ /* 0x080fe20000410000 */
[----:B------:R-:W-:Y:S01]  /*2590*/  FMUL.FTZ R3, R87, R141 ;  /* 0x0000008d57037220 */ /* 0x000fe20000410000 */
[----:B------:R-:W3:Y:S01]  /*25a0*/  @P0 LDC R181, c[0x0][0x38c] ;  /* 0x0000e300ffb50b82 */ /* 0x000ee20000000800 */
[-C--:B-1----:R-:W-:Y:S01]  /*25b0*/  FMUL.FTZ R2, R141, R178.reuse ;  /* 0x000000b28d027220 */ /* 0x082fe20000410000 */
[----:B------:R-:W-:Y:S01]  /*25c0*/  FFMA.FTZ R88, R143, R178, -R88 ;  /* 0x000000b28f587223 */ /* 0x000fe20000010858 */
[-C--:B------:R-:W-:Y:S02]  /*25d0*/  FFMA.FTZ R3, R86, R143.reuse, -R3 ;  /* 0x0000008f56037223 */ /* 0x080fe40000010803 */
[----:B------:R-:W-:Y:S01]  /*25e0*/  FFMA.FTZ R2, RZ, R143, R2 ;  /* 0x0000008fff027223 */ /* 0x000fe20000010002 */
[----:B------:R-:W-:-:S03]  /*25f0*/  FFMA.FTZ R88, R49, R116, R88 ;  /* 0x0000007431587223 */ /* 0x000fc60000010058 */
[----:B------:R-:W-:Y:S01]  /*2600*/  FADD.FTZ R89, RZ, R2 ;  /* 0x00000002ff597221 */ /* 0x000fe20000010000 */
[-C--:B------:R-:W-:Y:S01]  /*2610*/  FMUL.FTZ R176, R146, R88.reuse ;  /* 0x0000005892b07220 */ /* 0x080fe20000410000 */
[----:B------:R-:W-:Y:S02]  /*2620*/  FMUL.FTZ R2, R86, R141 ;  /* 0x0000008d56027220 */ /* 0x000fe40000410000 */
[CC--:B------:R-:W-:Y:S01]  /*2630*/  FMUL.FTZ R175, R146.reuse, R89.reuse ;  /* 0x0000005992af7220 */ /* 0x0c0fe20000410000 */
[----:B------:R-:W-:Y:S01]  /*2640*/  FFMA.FTZ R176, R145, R89, R176 ;  /* 0x0000005991b07223 */ /* 0x000fe200000100b0 */
[----:B------:R-:W-:Y:S01]  /*2650*/  FFMA.FTZ R2, R87, R143, R2 ;  /* 0x0000008f57027223 */ /* 0x000fe20000010002 */
[C---:B------:R-:W-:Y:S01]  /*2660*/  FMUL.FTZ R89, R146.reuse, R3 ;  /* 0x0000000392597220 */ /* 0x040fe20000410000 */
[C---:B------:R-:W-:Y:S01]  /*2670*/  FFMA.FTZ R175, R145.reuse, R88, -R175 ;  /* 0x0000005891af7223 */ /* 0x040fe200000108af */
[----:B------:R-:W-:Y:S01]  /*2680*/  FADD.FTZ R177, RZ, R176 ;  /* 0x000000b0ffb17221 */ /* 0x000fe20000010000 */
[-C--:B------:R-:W-:Y:S01]  /*2690*/  FMUL.FTZ R88, R146, R2.reuse ;  /* 0x0000000292587220 */ /* 0x080fe20000410000 */
[C---:B------:R-:W-:Y:S01]  /*26a0*/  FFMA.FTZ R89, R145.reuse, R2, R89 ;  /* 0x0000000291597223 */ /* 0x040fe20000010059 */
[----:B------:R-:W-:Y:S01]  /*26b0*/  FFMA.FTZ R175, R50, R115, R175 ;  /* 0x0000007332af7223 */ /* 0x000fe200000100af */
[C---:B------:R-:W-:Y:S01]  /*26c0*/  FMUL.FTZ R179, R140.reuse, R177 ;  /* 0x000000b18cb37220 */ /* 0x040fe20000410000 */
[----:B------:R-:W-:Y:S01]  /*26d0*/  FFMA.FTZ R3, R145, R3, -R88 ;  /* 0x0000000391037223 */ /* 0x000fe20000010858 */
[C---:B------:R-:W-:Y:S01]  /*26e0*/  FMUL.FTZ R2, R140.reuse, R89 ;  /* 0x000000598c027220 */ /* 0x040fe20000410000 */
[-C--:B------:R-:W-:Y:S01]  /*26f0*/  FMUL.FTZ R180, R140, R175.reuse ;  /* 0x000000af8cb47220 */ /* 0x080fe20000410000 */
[----:B------:R-:W-:Y:S01]  /*2700*/  FFMA.FTZ R176, R142, R175, -R179 ;  /* 0x000000af8eb07223 */ /* 0x000fe200000108b3 */
[-C--:B------:R-:W-:Y:S01]  /*2710*/  FMUL.FTZ R88, R140, R3.reuse ;  /* 0x000000038c587220 */ /* 0x080fe20000410000 */
[C---:B------:R-:W-:Y:S01]  /*2720*/  FFMA.FTZ R2, R142.reuse, R3, -R2 ;  /* 0x000000038e027223 */ /* 0x040fe20000010802 */
[C---:B------:R-:W-:Y:S01]  /*2730*/  FFMA.FTZ R180, R142.reuse, R177, R180 ;  /* 0x000000b18eb47223 */ /* 0x040fe200000100b4 */
[----:B------:R-:W-:Y:S01]  /*2740*/  FFMA.FTZ R176, R51, R114, R176 ;  /* 0x0000007233b07223 */ /* 0x000fe200000100b0 */
[----:B------:R-:W-:Y:S01]  /*2750*/  FFMA.FTZ R88, R142, R89, R88 ;  /* 0x000000598e587223 */ /* 0x000fe20000010058 */
[C---:B------:R-:W-:Y:S01]  /*2760*/  FMUL.FTZ R3, R139.reuse, R2 ;  /* 0x000000028b037220 */ /* 0x040fe20000410000 */
[----:B------:R-:W-:Y:S01]  /*2770*/  FADD.FTZ R180, RZ, R180 ;  /* 0x000000b4ffb47221 */ /* 0x000fe20000010000 */
[C---:B------:R-:W-:Y:S01]  /*2780*/  FMUL.FTZ R175, R139.reuse, R176 ;  /* 0x000000b08baf7220 */ /* 0x040fe20000410000 */
[-C--:B------:R-:W-:Y:S01]  /*2790*/  FMUL.FTZ R182, R139, R88.reuse ;  /* 0x000000588bb67220 */ /* 0x080fe20000410000 */
[----:B------:R-:W-:Y:S01]  /*27a0*/  FFMA.FTZ R3, R147, R88, R3 ;  /* 0x0000005893037223 */ /* 0x000fe20000010003 */
[-C--:B------:R-:W-:Y:S01]  /*27b0*/  FMUL.FTZ R89, R139, R180.reuse ;  /* 0x000000b48b597220 */ /* 0x080fe20000410000 */
[C---:B------:R-:W-:Y:S01]  /*27c0*/  FFMA.FTZ R175, R147.reuse, R180, R175 ;  /* 0x000000b493af7223 */ /* 0x040fe200000100af */
[----:B------:R-:W-:Y:S01]  /*27d0*/  FFMA.FTZ R182, R147, R2, -R182 ;  /* 0x0000000293b67223 */ /* 0x000fe200000108b6 */
[----:B------:R-:W-:Y:S01]  /*27e0*/  FMUL.FTZ R177, R149, R3 ;  /* 0x0000000395b17220 */ /* 0x000fe20000410000 */
[----:B------:R-:W-:Y:S01]  /*27f0*/  FFMA.FTZ R89, R147, R176, -R89 ;  /* 0x000000b093597223 */ /* 0x000fe20000010859 */
[----:B------:R-:W-:Y:S01]  /*2800*/  FADD.FTZ R175, RZ, R175 ;  /* 0x000000afffaf7221 */ /* 0x000fe20000010000 */
[----:B------:R-:W-:Y:S01]  /*2810*/  MOV R176, UR11 ;  /* 0x0000000b00b07c02 */ /* 0x000fe20008000f00 */
[-C--:B------:R-:W-:Y:S01]  /*2820*/  FFMA.FTZ R177, R148, R182.reuse, -R177 ;  /* 0x000000b694b17223 */ /* 0x080fe200000108b1 */
[----:B------:R-:W-:Y:S01]  /*2830*/  FFMA.FTZ R89, R44, R113, R89 ;  /* 0x000000712c597223 */ /* 0x000fe20000010059 */
[C---:B------:R-:W-:Y:S01]  /*2840*/  FMUL.FTZ R2, R149.reuse, R175 ;  /* 0x000000af95027220 */ /* 0x040fe20000410000 */
[----:B------:R-:W-:-:S02]  /*2850*/  FMUL.FTZ R182, R149, R182 ;  /* 0x000000b695b67220 */ /* 0x000fc40000410000 */
[-C--:B------:R-:W-:Y:S01]  /*2860*/  FMUL.FTZ R88, R149, R89.reuse ;  /* 0x0000005995587220 */ /* 0x080fe20000410000 */
[C---:B------:R-:W-:Y:S01]  /*2870*/  FFMA.FTZ R2, R148.reuse, R89, -R2 ;  /* 0x0000005994027223 */ /* 0x040fe20000010802 */
[C---:B------:R-:W-:Y:S02]  /*2880*/  FFMA.FTZ R3, R148.reuse, R3, R182 ;  /* 0x0000000394037223 */ /* 0x040fe400000100b6 */
[----:B------:R-:W-:Y:S01]  /*2890*/  FFMA.FTZ R88, R148, R175, R88 ;  /* 0x000000af94587223 */ /* 0x000fe20000010058 */
[----:B------:R-:W-:Y:S01]  /*28a0*/  FFMA.FTZ R89, R45, R112, R2 ;  /* 0x000000702d597223 */ /* 0x000fe20000010002 */
[----:B------:R-:W-:Y:S01]  /*28b0*/  @P0 IADD3 R2, PT, PT, R176, -0x2, RZ ;  /* 0xfffffffeb0020810 */ /* 0x000fe20007ffe0ff */
[C---:B------:R-:W-:Y:S01]  /*28c0*/  FMUL.FTZ R179, R144.reuse, R3 ;  /* 0x0000000390b37220 */ /* 0x040fe20000410000 */
[----:B------:R-:W-:Y:S01]  /*28d0*/  FADD.FTZ R175, RZ, R88 ;  /* 0x00000058ffaf7221 */ /* 0x000fe20000010000 */
[C---:B------:R-:W-:Y:S01]  /*28e0*/  FMUL.FTZ R182, R144.reuse, R89 ;  /* 0x0000005990b67220 */ /* 0x040fe20000410000 */
[-C--:B------:R-:W-:Y:S01]  /*28f0*/  FMUL.FTZ R88, R144, R177.reuse ;  /* 0x000000b190587220 */ /* 0x080fe20000410000 */
[----:B------:R-:W-:Y:S01]  /*2900*/  FFMA.FTZ R176, R150, R177, -R179 ;  /* 0x000000b196b07223 */ /* 0x000fe200000108b3 */
[-C--:B------:R-:W-:Y:S01]  /*2910*/  FMUL.FTZ R180, R144, R175.reuse ;  /* 0x000000af90b47220 */ /* 0x080fe20000410000 */
[----:B------:R-:W-:-:S03]  /*2920*/  FFMA.FTZ R182, R150, R175, R182 ;  /* 0x000000af96b67223 */ /* 0x000fc600000100b6 */
[C---:B------:R-:W-:Y:S01]  /*2930*/  FFMA.FTZ R89, R150.reuse, R89, -R180 ;  /* 0x0000005996597223 */ /* 0x040fe200000108b4 */
[----:B------:R-:W-:Y:S01]  /*2940*/  FADD.FTZ R184, RZ, R182 ;  /* 0x000000b6ffb87221 */ /* 0x000fe20000010000 */
[----:B------:R-:W-:Y:S01]  /*2950*/  FFMA.FTZ R180, R150, R3, R88 ;  /* 0x0000000396b47223 */ /* 0x000fe20000010058 */
[----:B---3--:R-:W-:Y:S02]  /*2960*/  @P0 IMAD R88, R2, R181, UR8 ;  /* 0x0000000802580e24 */ /* 0x008fe4000f8e02b5 */
[----:B------:R-:W-:Y:S01]  /*2970*/  FFMA.FTZ R182, R46, R111, R89 ;  /* 0x0000006f2eb67223 */ /* 0x000fe20000010059 */
[----:B------:R-:W-:Y:S01]  /*2980*/  HFMA2 R89, -RZ, RZ, 0, 9.5367431640625e-07 ;  /* 0x00000010ff597431 */ /* 0x000fe200000001ff */
[----:B------:R-:W-:Y:S01]  /*2990*/  CS2R R2, SRZ ;  /* 0x0000000000027805 */ /* 0x000fe2000001ff00 */
[C---:B------:R-:W-:Y:S01]  /*29a0*/  FMUL.FTZ R198, R155.reuse, R184 ;  /* 0x000000b89bc67220 */ /* 0x040fe20000410000 */
[----:B------:R-:W-:Y:S02]  /*29b0*/  FMUL.FTZ R175, R155, R182 ;  /* 0x000000b69baf7220 */ /* 0x000fe40000410000 */
[----:B------:R-:W-:-:S04]  /*29c0*/  @P0 IMAD.WIDE R88, R88, R89, UR4 ;  /* 0x0000000458580e25 */ /* 0x000fc8000f8e0259 */
[C---:B------:R-:W-:Y:S01]  /*29d0*/  FFMA.FTZ R198, R151.reuse, R182, -R198 ;  /* 0x000000b697c67223 */ /* 0x040fe200000108c6 */
[----:B------:R-:W-:Y:S01]  /*29e0*/  FFMA.FTZ R184, R151, R184, R175 ;  /* 0x000000b897b87223 */ /* 0x000fe200000100af */
[C---:B------:R-:W-:Y:S01]  /*29f0*/  FMUL.FTZ R182, R155.reuse, R176 ;  /* 0x000000b09bb67220 */ /* 0x040fe20000410000 */
[----:B------:R-:W-:Y:S01]  /*2a00*/  FMUL.FTZ R175, R155, R180 ;  /* 0x000000b49baf7220 */ /* 0x000fe20000410000 */
[----:B------:R1:W3:Y:S01]  /*2a10*/  @P0 LDG.E.64 R2, desc[UR20][R88.64+0x8] ;  /* 0x0000081458020981 */ /* 0x0002e2000c1e1b00 */
[----:B------:R-:W-:Y:S01]  /*2a20*/  FFMA.FTZ R198, R47, R110, R198 ;  /* 0x0000006e2fc67223 */ /* 0x000fe200000100c6 */
[C---:B------:R-:W-:Y:S01]  /*2a30*/  FFMA.FTZ R182, R151.reuse, R180, R182 ;  /* 0x000000b497b67223 */ /* 0x040fe200000100b6 */
[----:B------:R-:W-:Y:S01]  /*2a40*/  FADD.FTZ R184, RZ, R184 ;  /* 0x000000b8ffb87221 */ /* 0x000fe20000010000 */
[----:B------:R-:W-:Y:S01]  /*2a50*/  FFMA.FTZ R175, R151, R176, -R175 ;  /* 0x000000b097af7223 */ /* 0x000fe200000108af */
        /* <DEDUP_REMOVED lines=8> */
[----:B------:R-:W-:Y:S01]  /*2ae0*/  FADD.FTZ R180, RZ, R181 ;  /* 0x000000b5ffb47221 */ /* 0x000fe20000010000 */
[C---:B------:R-:W-:Y:S01]  /*2af0*/  FMUL.FTZ R184, R153.reuse, R176 ;  /* 0x000000b099b87220 */ /* 0x040fe20000410000 */
[----:B-1----:R-:W-:Y:S01]  /*2b00*/  FFMA.FTZ R88, R40, R109, R179 ;  /* 0x0000006d28587223 */ /* 0x002fe200000100b3 */
[C---:B------:R-:W-:Y:S01]  /*2b10*/  FMUL.FTZ R89, R153.reuse, R182 ;  /* 0x000000b699597220 */ /* 0x040fe20000410000 */
[----:B------:R-:W-:Y:S01]  /*2b20*/  FMUL.FTZ R175, R153, R180 ;  /* 0x000000b499af7220 */ /* 0x000fe20000410000 */
[----:B------:R-:W-:Y:S01]  /*2b30*/  FFMA.FTZ R184, R161, R182, R184 ;  /* 0x000000b6a1b87223 */ /* 0x000fe200000100b8 */
[----:B------:R-:W-:Y:S01]  /*2b40*/  FMUL.FTZ R177, R153, R88 ;  /* 0x0000005899b17220 */ /* 0x000fe20000410000 */
[C---:B------:R-:W-:Y:S01]  /*2b50*/  FFMA.FTZ R89, R161.reuse, R176, -R89 ;  /* 0x000000b0a1597223 */ /* 0x040fe20000010859 */
[----:B------:R-:W-:Y:S01]  /*2b60*/  FFMA.FTZ R88, R161, R88, -R175 ;  /* 0x00000058a1587223 */ /* 0x000fe200000108af */
[----:B------:R-:W-:Y:S01]  /*2b70*/  FMUL.FTZ R175, R159, R184 ;  /* 0x000000b89faf7220 */ /* 0x000fe20000410000 */
[----:B------:R-:W-:Y:S01]  /*2b80*/  FFMA.FTZ R177, R161, R180, R177 ;  /* 0x000000b4a1b17223 */ /* 0x000fe200000100b1 */
[-C--:B------:R-:W-:Y:S01]  /*2b90*/  FMUL.FTZ R179, R159, R89.reuse ;  /* 0x000000599fb37220 */ /* 0x080fe20000410000 */
[----:B------:R-:W-:Y:S01]  /*2ba0*/  FFMA.FTZ R88, R41, R108, R88 ;  /* 0x0000006c29587223 */ /* 0x000fe20000010058 */
[C---:B------:R-:W-:Y:S01]  /*2bb0*/  FFMA.FTZ R175, R162.reuse, R89, -R175 ;  /* 0x00000059a2af7223 */ /* 0x040fe200000108af */
[----:B------:R-:W-:Y:S01]  /*2bc0*/  FADD.FTZ R177, RZ, R177 ;  /* 0x000000b1ffb17221 */ /* 0x000fe20000010000 */
[----:B------:R-:W-:Y:S01]  /*2bd0*/  FFMA.FTZ R179, R162, R184, R179 ;  /* 0x000000b8a2b37223 */ /* 0x000fe200000100b3 */
[----:B------:R-:W-:Y:S01]  /*2be0*/  FMUL.FTZ R89, R159, R88 ;  /* 0x000000589f597220 */ /* 0x000fe20000410000 */
[-C--:B0-2---:R-:W-:Y:S01]  /*2bf0*/  FMUL.FTZ R176, R196, R85.reuse ;  /* 0x00000055c4b07220 */ /* 0x085fe20000410000 */
[----:B------:R-:W-:Y:S01]  /*2c00*/  FMUL.FTZ R183, R195, R85 ;  /* 0x00000055c3b77220 */ /* 0x000fe20000410000 */
[----:B------:R-:W-:Y:S01]  /*2c10*/  FMUL.FTZ R181, R169, R179 ;  /* 0x000000b3a9b57220 */ /* 0x000fe20000410000 */
[-C--:B------:R-:W-:Y:S01]  /*2c20*/  FFMA.FTZ R89, R162, R177.reuse, R89 ;  /* 0x000000b1a2597223 */ /* 0x080fe20000010059 */
[----:B------:R-:W-:Y:S01]  /*2c30*/  FMUL.FTZ R177, R159, R177 ;  /* 0x000000b19fb17220 */ /* 0x000fe20000410000 */
[----:B------:R-:W-:Y:S01]  /*2c40*/  FFMA.FTZ R185, -R195, R84, -R176 ;  /* 0x00000054c3b97223 */ /* 0x000fe200000109b0 */
[-C--:B------:R-:W-:Y:S01]  /*2c50*/  FFMA.FTZ R181, R152, R175.reuse, -R181 ;  /* 0x000000af98b57223 */ /* 0x080fe200000108b5 */
[C---:B------:R-:W-:Y:S01]  /*2c60*/  FMUL.FTZ R175, R169.reuse, R175 ;  /* 0x000000afa9af7220 */ /* 0x040fe20000410000 */
[----:B------:R-:W-:Y:S01]  /*2c70*/  FFMA.FTZ R177, R162, R88, -R177 ;  /* 0x00000058a2b17223 */ /* 0x000fe200000108b1 */
[----:B------:R-:W-:Y:S01]  /*2c80*/  FADD.FTZ R89, RZ, R89 ;  /* 0x00000059ff597221 */ /* 0x000fe20000010000 */
[----:B------:R-:W-:Y:S01]  /*2c90*/  FFMA.FTZ R183, R196, R84, -R183 ;  /* 0x00000054c4b77223 */ /* 0x000fe200000108b7 */
[----:B------:R-:W-:Y:S01]  /*2ca0*/  FMUL.FTZ R187, R192, R185 ;  /* 0x000000b9c0bb7220 */ /* 0x000fe20000410000 */
[----:B------:R-:W-:Y:S01]  /*2cb0*/  FFMA.FTZ R177, R42, R107, R177 ;  /* 0x0000006b2ab17223 */ /* 0x000fe200000100b1 */
[----:B------:R-:W-:Y:S01]  /*2cc0*/  FFMA.FTZ R175, R152, R179, R175 ;  /* 0x000000b398af7223 */ /* 0x000fe200000100af */
[C---:B------:R-:W-:Y:S01]  /*2cd0*/  FMUL.FTZ R179, R169.reuse, R89 ;  /* 0x00000059a9b37220 */ /* 0x040fe20000410000 */
[-C--:B------:R-:W-:Y:S01]  /*2ce0*/  FFMA.FTZ R187, R190, R183.reuse, R187 ;  /* 0x000000b7bebb7223 */ /* 0x080fe200000100bb */
[----:B------:R-:W-:Y:S01]  /*2cf0*/  FMUL.FTZ R199, R192, R183 ;  /* 0x000000b7c0c77220 */ /* 0x000fe20000410000 */
[----:B------:R-:W-:Y:S01]  /*2d00*/  FMUL.FTZ R176, R169, R177 ;  /* 0x000000b1a9b07220 */ /* 0x000fe20000410000 */
[----:B------:R-:W-:Y:S01]  /*2d10*/  FMUL.FTZ R183, R160, R175 ;  /* 0x000000afa0b77220 */ /* 0x000fe20000410000 */
[----:B------:R-:W-:Y:S01]  /*2d20*/  FFMA.FTZ R88, R152, R177, -R179 ;  /* 0x000000b198587223 */ /* 0x000fe200000108b3 */
[----:B------:R-:W-:Y:S01]  /*2d30*/  FFMA.FTZ R199, R190, R185, -R199 ;  /* 0x000000b9bec77223 */ /* 0x000fe200000108c7 */
[----:B------:R-:W-:Y:S01]  /*2d40*/  FFMA.FTZ R176, R152, R89, R176 ;  /* 0x0000005998b07223 */ /* 0x000fe200000100b0 */
[-C--:B------:R-:W-:Y:S01]  /*2d50*/  FFMA.FTZ R183, R168, R181.reuse, -R183 ;  /* 0x000000b5a8b77223 */ /* 0x080fe200000108b7 */
[----:B------:R-:W-:Y:S01]  /*2d60*/  FMUL.FTZ R181, R160, R181 ;  /* 0x000000b5a0b57220 */ /* 0x000fe20000410000 */
[----:B------:R-:W-:Y:S01]  /*2d70*/  FFMA.FTZ R89, R43, R106, R88 ;  /* 0x0000006a2b597223 */ /* 0x000fe20000010058 */
[----:B------:R-:W-:Y:S01]  /*2d80*/  FADD.FTZ R177, RZ, R176 ;  /* 0x000000b0ffb17221 */ /* 0x000fe20000010000 */
[----:B------:R-:W-:Y:S01]  /*2d90*/  FMUL.FTZ R201, R55, UR45 ;  /* 0x0000002d37c97c20 */ /* 0x000fe20008410000 */
[----:B------:R-:W-:Y:S01]  /*2da0*/  FFMA.FTZ R181, R168, R175, R181 ;  /* 0x000000afa8b57223 */ /* 0x000fe200000100b5 */
[C---:B------:R-:W-:Y:S01]  /*2db0*/  FMUL.FTZ R175, R160.reuse, R89 ;  /* 0x00000059a0af7220 */ /* 0x040fe20000410000 */
[----:B------:R-:W-:Y:S01]  /*2dc0*/  FMUL.FTZ R88, R160, R177 ;  /* 0x000000b1a0587220 */ /* 0x000fe20000410000 */
[C---:B------:R-:W-:Y:S01]  /*2dd0*/  FMUL.FTZ R179, R189.reuse, R199 ;  /* 0x000000c7bdb37220 */ /* 0x040fe20000410000 */
[----:B------:R-:W-:Y:S01]  /*2de0*/  FMUL.FTZ R176, R189, R181 ;  /* 0x000000b5bdb07220 */ /* 0x000fe20000410000 */
[C---:B------:R-:W-:Y:S01]  /*2df0*/  FFMA.FTZ R175, R168.reuse, R177, R175 ;  /* 0x000000b1a8af7223 */ /* 0x040fe200000100af */
[----:B------:R-:W-:Y:S01]  /*2e00*/  FFMA.FTZ R89, R168, R89, -R88 ;  /* 0x00000059a8597223 */ /* 0x000fe20000010858 */
[----:B------:R-:W-:Y:S01]  /*2e10*/  FFMA.FTZ R201, R54, UR44, -R201 ;  /* 0x0000002c36c97c23 */ /* 0x000fe200080108c9 */
[----:B------:R-:W-:Y:S01]  /*2e20*/  FFMA.FTZ R177, R188, R183, -R176 ;  /* 0x000000b7bcb17223 */ /* 0x000fe200000108b0 */
[----:B------:R-:W-:Y:S01]  /*2e30*/  FADD.FTZ R175, RZ, R175 ;  /* 0x000000afffaf7221 */ /* 0x000fe20000010000 */
[----:B------:R-:W-:Y:S01]  /*2e40*/  FFMA.FTZ R89, R36, R105, R89 ;  /* 0x0000006924597223 */ /* 0x000fe20000010059 */
[----:B------:R-:W-:Y:S01]  /*2e50*/  FFMA.FTZ R203, R188, R187, R179 ;  /* 0x000000bbbccb7223 */ /* 0x000fe200000100b3 */
[----:B------:R-:W-:Y:S01]  /*2e60*/  FMUL.FTZ R179, R195, R197 ;  /* 0x000000c5c3b37220 */ /* 0x000fe20000410000 */
[C---:B------:R-:W-:Y:S01]  /*2e70*/  FMUL.FTZ R88, R189.reuse, R175 ;  /* 0x000000afbd587220 */ /* 0x040fe20000410000 */
[C---:B------:R-:W-:Y:S01]  /*2e80*/  FMUL.FTZ R176, R189.reuse, R89 ;  /* 0x00000059bdb07220 */ /* 0x040fe20000410000 */
[----:B------:R-:W-:Y:S01]  /*2e90*/  FMUL.FTZ R180, R138, R201 ;  /* 0x000000c98ab47220 */ /* 0x000fe20000410000 */
[C---:B------:R-:W-:Y:S01]  /*2ea0*/  FMUL.FTZ R183, R189.reuse, R183 ;  /* 0x000000b7bdb77220 */ /* 0x040fe20000410000 */
[C---:B------:R-:W-:Y:S01]  /*2eb0*/  FFMA.FTZ R88, R188.reuse, R89, -R88 ;  /* 0x00000059bc587223 */ /* 0x040fe20000010858 */
[C---:B------:R-:W-:Y:S01]  /*2ec0*/  FFMA.FTZ R176, R188.reuse, R175, R176 ;  /* 0x000000afbcb07223 */ /* 0x040fe200000100b0 */
[----:B------:R-:W-:Y:S01]  /*2ed0*/  FMUL.FTZ R187, R189, R187 ;  /* 0x000000bbbdbb7220 */ /* 0x000fe20000410000 */
[----:B------:R-:W-:Y:S01]  /*2ee0*/  FFMA.FTZ R183, R188, R181, R183 ;  /* 0x000000b5bcb77223 */ /* 0x000fe200000100b7 */
[----:B------:R-:W-:Y:S01]  /*2ef0*/  FFMA.FTZ R89, R37, R104, R88 ;  /* 0x0000006825597223 */ /* 0x000fe20000010058 */
[----:B------:R-:W-:Y:S01]  /*2f00*/  FADD.FTZ R175, RZ, R176 ;  /* 0x000000b0ffaf7221 */ /* 0x000fe20000010000 */
[-C--:B------:R-:W-:Y:S01]  /*2f10*/  FFMA.FTZ R176, R196, R180.reuse, R179 ;  /* 0x000000b4c4b07223 */ /* 0x080fe200000100b3 */
[----:B------:R-:W-:Y:S01]  /*2f20*/  FMUL.FTZ R181, R195, R180 ;  /* 0x000000b4c3b57220 */ /* 0x000fe20000410000 */
[C---:B------:R-:W-:Y:S01]  /*2f30*/  FMUL.FTZ R179, R192.reuse, R89 ;  /* 0x00000059c0b37220 */ /* 0x040fe20000410000 */
[----:B------:R-:W-:Y:S01]  /*2f40*/  FMUL.FTZ R88, R192, R175 ;  /* 0x000000afc0587220 */ /* 0x000fe20000410000 */
[----:B------:R-:W-:Y:S01]  /*2f50*/  FFMA.FTZ R199, R188, R199, -R187 ;  /* 0x000000c7bcc77223 */ /* 0x000fe200000108bb */
[----:B------:R-:W-:Y:S01]  /*2f60*/  FFMA.FTZ R181, R196, R197, -R181 ;  /* 0x000000c5c4b57223 */ /* 0x000fe200000108b5 */
[C---:B------:R-:W-:Y:S01]  /*2f70*/  FFMA.FTZ R179, R190.reuse, R175, R179 ;  /* 0x000000afbeb37223 */ /* 0x040fe200000100b3 */
[----:B------:R-:W-:Y:S01]  /*2f80*/  FFMA.FTZ R175, R190, R89, -R88 ;  /* 0x00000059beaf7223 */ /* 0x000fe20000010858 */
[----:B------:R-:W-:Y:S01]  /*2f90*/  FMUL.FTZ R89, R192, R183 ;  /* 0x000000b7c0597220 */ /* 0x000fe20000410000 */
[----:B------:R-:W-:Y:S01]  /*2fa0*/  FADD.FTZ R187, R194, R181 ;  /* 0x000000b5c2bb7221 */ /* 0x000fe20000010000 */
[----:B------:R-:W-:Y:S01]  /*2fb0*/  FADD.FTZ R179, RZ, R179 ;  /* 0x000000b3ffb37221 */ /* 0x000fe20000010000 */
[----:B------:R-:W-:Y:S01]  /*2fc0*/  FFMA.FTZ R175, R38, R103, R175 ;  /* 0x0000006726af7223 */ /* 0x000fe200000100af */
[----:B------:R-:W-:Y:S01]  /*2fd0*/  FMUL.FTZ R185, R53, UR45 ;  /* 0x0000002d35b97c20 */ /* 0x000fe20008410000 */
[----:B------:R-:W-:Y:S01]  /*2fe0*/  FFMA.FTZ R89, R190, R177, -R89 ;  /* 0x000000b1be597223 */ /* 0x000fe20000010859 */
[C---:B------:R-:W-:Y:S01]  /*2ff0*/  FMUL.FTZ R181, R195.reuse, R179 ;  /* 0x000000b3c3b57220 */ /* 0x040fe20000410000 */
[----:B------:R-:W-:Y:S01]  /*3000*/  FMUL.FTZ R88, R195, R175 ;  /* 0x000000afc3587220 */ /* 0x000fe20000410000 */
[----:B------:R-:W-:Y:S01]  /*3010*/  FFMA.FTZ R198, R52, UR44, -R185 ;  /* 0x0000002c34c67c23 */ /* 0x000fe200080108b9 */
[----:B------:R-:W-:Y:S01]  /*3020*/  FMUL.FTZ R177, R192, R177 ;  /* 0x000000b1c0b17220 */ /* 0x000fe20000410000 */
[C---:B------:R-:W-:Y:S01]  /*3030*/  FFMA.FTZ R180, R196.reuse, R175, -R181 ;  /* 0x000000afc4b47223 */ /* 0x040fe200000108b5 */
[----:B------:R-:W-:Y:S01]  /*3040*/  FFMA.FTZ R175, R196, R179, R88 ;  /* 0x000000b3c4af7223 */ /* 0x000fe20000010058 */
[----:B------:R-:W-:Y:S01]  /*3050*/  FFMA.FTZ R185, R137, R198, R176 ;  /* 0x000000c689b97223 */ /* 0x000fe200000100b0 */
[----:B------:R-:W-:Y:S01]  /*3060*/  FFMA.FTZ R177, R190, R183, R177 ;  /* 0x000000b7beb17223 */ /* 0x000fe200000100b1 */
[----:B------:R-:W-:Y:S01]  /*3070*/  FFMA.FTZ R180, R39, R102, R180 ;  /* 0x0000006627b47223 */ /* 0x000fe200000100b4 */
[----:B------:R-:W-:Y:S01]  /*3080*/  FADD.FTZ R175, RZ, R175 ;  /* 0x000000afffaf7221 */ /* 0x000fe20000010000 */
[----:B------:R-:W-:Y:S01]  /*3090*/  FMUL.FTZ R176, R192, R185 ;  /* 0x000000b9c0b07220 */ /* 0x000fe20000410000 */
[C---:B------:R-:W-:Y:S01]  /*30a0*/  FMUL.FTZ R88, R195.reuse, R177 ;  /* 0x000000b1c3587220 */ /* 0x040fe20000410000 */
[----:B------:R-:W-:Y:S01]  /*30b0*/  FMUL.FTZ R179, R195, R89 ;  /* 0x00000059c3b37220 */ /* 0x000fe20000410000 */
[----:B------:R-:W-:Y:S01]  /*30c0*/  SHFL.UP PT, R182, R180, 0x1, RZ ;  /* 0x04200000b4b67989 */ /* 0x000fe200000e00ff */
[----:B------:R-:W-:Y:S01]  /*30d0*/  FFMA.FTZ R200, R190, R187, -R176 ;  /* 0x000000bbbec87223 */ /* 0x000fe200000108b0 */
[----:B------:R-:W-:Y:S01]  /*30e0*/  FFMA.FTZ R181, R196, R89, -R88 ;  /* 0x00000059c4b57223 */ /* 0x000fe20000010858 */
[----:B------:R-:W-:Y:S01]  /*30f0*/  FMUL.FTZ R187, R192, R187 ;  /* 0x000000bbc0bb7220 */ /* 0x000fe20000410000 */
[----:B------:R-:W0:Y:S01]  /*3100*/  SHFL.UP PT, R184, R175, 0x1, RZ ;  /* 0x04200000afb87989 */ /* 0x000e2200000e00ff */
[----:B------:R-:W-:Y:S01]  /*3110*/  FFMA.FTZ R177, R196, R177, R179 ;  /* 0x000000b1c4b17223 */ /* 0x000fe200000100b3 */
[----:B------:R-:W-:Y:S01]  /*3120*/  FMUL.FTZ R89, R59, UR45 ;  /* 0x0000002d3b597c20 */ /* 0x000fe20008410000 */
[----:B------:R-:W-:Y:S01]  /*3130*/  FMUL.FTZ R179, R160, R199 ;  /* 0x000000c7a0b37220 */ /* 0x000fe20000410000 */
[----:B------:R-:W-:Y:S01]  /*3140*/  FFMA.FTZ R187, R190, R185, R187 ;  /* 0x000000b9bebb7223 */ /* 0x000fe200000100bb */
[----:B------:R-:W-:Y:S01]  /*3150*/  FADD.FTZ R200, R193, R200 ;  /* 0x000000c8c1c87221 */ /* 0x000fe20000010000 */
[----:B------:R-:W-:Y:S01]  /*3160*/  FFMA.FTZ R89, R58, UR44, -R89 ;  /* 0x0000002c3a597c23 */ /* 0x000fe20008010859 */
[----:B------:R-:W1:Y:S01]  /*3170*/  SHFL.UP PT, R176, R177, 0x1, RZ ;  /* 0x04200000b1b07989 */ /* 0x000e6200000e00ff */
[-C--:B------:R-:W-:Y:S01]  /*3180*/  FMUL.FTZ R202, R160, R203.reuse ;  /* 0x000000cba0ca7220 */ /* 0x080fe20000410000 */
[----:B------:R-:W-:Y:S01]  /*3190*/  FFMA.FTZ R203, R168, R203, R179 ;  /* 0x000000cba8cb7223 */ /* 0x000fe200000100b3 */
[----:B------:R-:W-:Y:S01]  /*31a0*/  FFMA.FTZ R89, R136, R89, R187 ;  /* 0x0000005988597223 */ /* 0x000fe200000100bb */
[----:B------:R-:W-:Y:S01]  /*31b0*/  FMUL.FTZ R179, R189, R200 ;  /* 0x000000c8bdb37220 */ /* 0x000fe20000410000 */
[----:B------:R-:W2:Y:S01]  /*31c0*/  SHFL.UP PT, R88, R181, 0x1, RZ ;  /* 0x04200000b5587989 */ /* 0x000ea200000e00ff */
[----:B------:R-:W-:Y:S01]  /*31d0*/  FFMA.FTZ R202, R168, R199, -R202 ;  /* 0x000000c7a8ca7223 */ /* 0x000fe200000108ca */
[----:B------:R-:W-:Y:S01]  /*31e0*/  FMUL.FTZ R187, R169, R203 ;  /* 0x000000cba9bb7220 */ /* 0x000fe20000410000 */
[-C--:B------:R-:W-:Y:S01]  /*31f0*/  FFMA.FTZ R179, R188, R89.reuse, R179 ;  /* 0x00000059bcb37223 */ /* 0x080fe200000100b3 */
[----:B------:R-:W-:Y:S01]  /*3200*/  FMUL.FTZ R89, R189, R89 ;  /* 0x00000059bd597220 */ /* 0x000fe20000410000 */
[----:B------:R-:W-:Y:S01]  /*3210*/  ISETP.GE.AND P2, PT, R119, 0x1, PT ;  /* 0x000000017700780c */ /* 0x000fe20003f46270 */
[-C--:B------:R-:W-:Y:S01]  /*3220*/  FMUL.FTZ R185, R169, R202.reuse ;  /* 0x000000caa9b97220 */ /* 0x080fe20000410000 */
[----:B------:R-:W-:Y:S01]  /*3230*/  FFMA.FTZ R187, R152, R202, -R187 ;  /* 0x000000ca98bb7223 */ /* 0x000fe200000108bb */
[----:B------:R-:W-:Y:S01]  /*3240*/  FFMA.FTZ R202, R188, R200, -R89 ;  /* 0x000000c8bcca7223 */ /* 0x000fe20000010859 */
[----:B------:R-:W-:Y:S01]  /*3250*/  FMUL.FTZ R183, R57, UR45 ;  /* 0x0000002d39b77c20 */ /* 0x000fe20008410000 */
[----:B------:R-:W-:Y:S01]  /*3260*/  FFMA.FTZ R203, R152, R203, R185 ;  /* 0x000000cb98cb7223 */ /* 0x000fe200000100b9 */
[----:B------:R-:W-:Y:S01]  /*3270*/  FMUL.FTZ R185, R83, UR45 ;  /* 0x0000002d53b97c20 */ /* 0x000fe20008410000 */
[-C--:B0-----:R-:W-:Y:S01]  /*3280*/  FMUL.FTZ R200, R177, R184.reuse ;  /* 0x000000b8b1c87220 */ /* 0x081fe20000410000 */
[----:B------:R-:W-:Y:S01]  /*3290*/  FMUL.FTZ R184, R181, R184 ;  /* 0x000000b8b5b87220 */ /* 0x000fe20000410000 */
[----:B------:R-:W-:Y:S01]  /*32a0*/  FFMA.FTZ R183, R56, UR44, -R183 ;  /* 0x0000002c38b77c23 */ /* 0x000fe200080108b7 */
[----:B------:R-:W-:Y:S01]  /*32b0*/  FMUL.FTZ R199, R159, R203 ;  /* 0x000000cb9fc77220 */ /* 0x000fe20000410000 */
[----:B------:R-:W-:Y:S01]  /*32c0*/  FFMA.FTZ R185, R82, UR44, -R185 ;  /* 0x0000002c52b97c23 */ /* 0x000fe200080108b9 */
[-C--:B------:R-:W-:Y:S01]  /*32d0*/  FFMA.FTZ R184, R177, R182.reuse, R184 ;  /* 0x000000b6b1b87223 */ /* 0x080fe200000100b8 */
[----:B------:R-:W-:Y:S01]  /*32e0*/  FFMA.FTZ R183, R134, R183, R179 ;  /* 0x000000b786b77223 */ /* 0x000fe200000100b3 */
[----:B------:R-:W-:Y:S01]  /*32f0*/  FFMA.FTZ R179, R181, R182, -R200 ;  /* 0x000000b6b5b37223 */ /* 0x000fe200000108c8 */
[-C--:B-1----:R-:W-:Y:S01]  /*3300*/  FMUL.FTZ R89, R177, R176.reuse ;  /* 0x000000b0b1597220 */ /* 0x082fe20000410000 */
[----:B------:R-:W-:Y:S01]  /*3310*/  @P2 FADD.FTZ R175, R175, R184 ;  /* 0x000000b8afaf2221 */ /* 0x000fe20000010000 */
[C---:B------:R-:W-:Y:S01]  /*3320*/  FMUL.FTZ R176, R181.reuse, R176 ;  /* 0x000000b0b5b07220 */ /* 0x040fe20000410000 */
[----:B------:R-:W-:Y:S01]  /*3330*/  @P2 FADD.FTZ R180, R180, R179 ;  /* 0x000000b3b4b42221 */ /* 0x000fe20000010000 */
[-C--:B--2---:R-:W-:Y:S01]  /*3340*/  @P2 FFMA.FTZ R181, R181, R88.reuse, -R89 ;  /* 0x00000058b5b52223 */ /* 0x084fe20000010859 */
[----:B------:R-:W-:Y:S01]  /*3350*/  FADD.FTZ R89, R191, R202 ;  /* 0x000000cabf597221 */ /* 0x000fe20000010000 */
[----:B------:R-:W0:Y:S01]  /*3360*/  SHFL.UP PT, R184, R175, 0x2, RZ ;  /* 0x04400000afb87989 */ /* 0x000e2200000e00ff */
[----:B------:R-:W-:Y:S01]  /*3370*/  @P2 FFMA.FTZ R177, R177, R88, R176 ;  /* 0x00000058b1b12223 */ /* 0x000fe200000100b0 */
[----:B------:R-:W-:Y:S01]  /*3380*/  FFMA.FTZ R202, R162, R187, -R199 ;  /* 0x000000bba2ca7223 */ /* 0x000fe200000108c7 */
[----:B------:R-:W-:Y:S01]  /*3390*/  FMUL.FTZ R179, R160, R89 ;  /* 0x00000059a0b37220 */ /* 0x000fe20000410000 */
[----:B------:R-:W1:Y:S01]  /*33a0*/  SHFL.UP PT, R182, R180, 0x2, RZ ;  /* 0x04400000b4b67989 */ /* 0x000e6200000e00ff */
[----:B------:R-:W-:Y:S01]  /*33b0*/  FMUL.FTZ R187, R159, R187 ;  /* 0x000000bb9fbb7220 */ /* 0x000fe20000410000 */
[----:B------:R-:W-:Y:S01]  /*33c0*/  FMUL.FTZ R204, R153, R202 ;  /* 0x000000ca99cc7220 */ /* 0x000fe20000410000 */
[-C--:B------:R-:W-:Y:S01]  /*33d0*/  FFMA.FTZ R179, R168, R183.reuse, R179 ;  /* 0x000000b7a8b37223 */ /* 0x080fe200000100b3 */
[----:B------:R-:W-:Y:S01]  /*33e0*/  FMUL.FTZ R183, R160, R183 ;  /* 0x000000b7a0b77220 */ /* 0x000fe20000410000 */
[----:B------:R-:W2:Y:S01]  /*33f0*/  SHFL.UP PT, R176, R177, 0x2, RZ ;  /* 0x04400000b1b07989 */ /* 0x000ea200000e00ff */
[----:B------:R-:W-:Y:S01]  /*3400*/  FFMA.FTZ R200, R162, R203, R187 ;  /* 0x000000cba2c87223 */ /* 0x000fe200000100bb */
[----:B------:R-:W-:Y:S01]  /*3410*/  FFMA.FTZ R179, R90, R185, R179 ;  /* 0x000000b95ab37223 */ /* 0x000fe200000100b3 */
[----:B------:R-:W-:Y:S01]  /*3420*/  FFMA.FTZ R183, R168, R89, -R183 ;  /* 0x00000059a8b77223 */ /* 0x000fe200000108b7 */
[----:B------:R-:W4:Y:S01]  /*3430*/  SHFL.UP PT, R88, R181, 0x2, RZ ;  /* 0x04400000b5587989 */ /* 0x000f2200000e00ff */
[-C--:B------:R-:W-:Y:S01]  /*3440*/  FFMA.FTZ R187, R161, R200.reuse, R204 ;  /* 0x000000c8a1bb7223 */ /* 0x080fe200000100cc */
[----:B------:R-:W-:Y:S01]  /*3450*/  FMUL.FTZ R204, R153, R200 ;  /* 0x000000c899cc7220 */ /* 0x000fe20000410000 */
[----:B------:R-:W-:Y:S01]  /*3460*/  FADD.FTZ R183, R170, R183 ;  /* 0x000000b7aab77221 */ /* 0x000fe20000010000 */
[----:B------:R-:W-:Y:S01]  /*3470*/  FMUL.FTZ R200, R169, R179 ;  /* 0x000000b3a9c87220 */ /* 0x000fe20000410000 */
[----:B------:R-:W-:Y:S01]  /*3480*/  ISETP.GE.AND P2, PT, R119, 0x2, PT ;  /* 0x000000027700780c */ /* 0x000fe20003f46270 */
[----:B------:R-:W-:Y:S01]  /*3490*/  FFMA.FTZ R199, R161, R202, -R204 ;  /* 0x000000caa1c77223 */ /* 0x000fe200000108cc */
[-C--:B------:R-:W-:Y:S01]  /*34a0*/  FMUL.FTZ R89, R169, R183.reuse ;  /* 0x000000b7a9597220 */ /* 0x080fe20000410000 */
[C---:B------:R-:W-:Y:S01]  /*34b0*/  FFMA.FTZ R204, R152.reuse, R183, -R200 ;  /* 0x000000b798cc7223 */ /* 0x040fe200000108c8 */
[----:B------:R-:W-:Y:S01]  /*34c0*/  FMUL.FTZ R185, R81, UR45 ;  /* 0x0000002d51b97c20 */ /* 0x000fe20008410000 */
[----:B------:R-:W-:Y:S01]  /*34d0*/  FMUL.FTZ R183, R79, UR45 ;  /* 0x0000002d4fb77c20 */ /* 0x000fe20008410000 */
[-C--:B0-----:R-:W-:Y:S01]  /*34e0*/  FMUL.FTZ R200, R177, R184.reuse ;  /* 0x000000b8b1c87220 */ /* 0x081fe20000410000 */
[C---:B------:R-:W-:Y:S01]  /*34f0*/  FMUL.FTZ R184, R181.reuse, R184 ;  /* 0x000000b8b5b87220 */ /* 0x040fe20000410000 */
[----:B------:R-:W-:Y:S01]  /*3500*/  FFMA.FTZ R202, R152, R179, R89 ;  /* 0x000000b398ca7223 */ /* 0x000fe20000010059 */
[----:B------:R-:W-:Y:S01]  /*3510*/  FFMA.FTZ R185, R80, UR44, -R185 ;  /* 0x0000002c50b97c23 */ /* 0x000fe200080108b9 */
[-C--:B-1----:R-:W-:Y:S01]  /*3520*/  FFMA.FTZ R179, R181, R182.reuse, -R200 ;  /* 0x000000b6b5b37223 */ /* 0x082fe200000108c8 */
[----:B------:R-:W-:Y:S01]  /*3530*/  FFMA.FTZ R184, R177, R182, R184 ;  /* 0x000000b6b1b87223 */ /* 0x000fe200000100b8 */
[----:B------:R-:W-:Y:S01]  /*3540*/  FADD.FTZ R204, R171, R204 ;  /* 0x000000ccabcc7221 */ /* 0x000fe20000010000 */
[----:B------:R-:W-:Y:S01]  /*3550*/  FFMA.FTZ R185, R91, R185, R202 ;  /* 0x000000b95bb97223 */ /* 0x000fe200000100ca */
[----:B------:R-:W-:Y:S01]  /*3560*/  @P2 FADD.FTZ R180, R180, R179 ;  /* 0x000000b3b4b42221 */ /* 0x000fe20000010000 */
[----:B------:R-:W-:Y:S01]  /*3570*/  @P2 FADD.FTZ R175, R175, R184 ;  /* 0x000000b8afaf2221 */ /* 0x000fe20000010000 */
[-C--:B--2---:R-:W-:Y:S01]  /*3580*/  FMUL.FTZ R89, R177, R176.reuse ;  /* 0x000000b0b1597220 */ /* 0x084fe20000410000 */
[----:B------:R-:W-:Y:S01]  /*3590*/  FMUL.FTZ R176, R181, R176 ;  /* 0x000000b0b5b07220 */ /* 0x000fe20000410000 */
[----:B------:R-:W-:Y:S01]  /*35a0*/  FMUL.FTZ R200, R167, R199 ;  /* 0x000000c7a7c87220 */ /* 0x000fe20000410000 */
[----:B------:R-:W-:Y:S01]  /*35b0*/  SHFL.UP PT, R182, R180, 0x4, RZ ;  /* 0x04800000b4b67989 */ /* 0x000fe200000e00ff */
[----:B----4-:R-:W-:Y:S01]  /*35c0*/  @P2 FFMA.FTZ R181, R181, R88, -R89 ;  /* 0x00000058b5b52223 */ /* 0x010fe20000010859 */
[----:B------:R-:W-:Y:S01]  /*35d0*/  FMUL.FTZ R89, R159, R204 ;  /* 0x000000cc9f597220 */ /* 0x000fe20000410000 */
[----:B------:R-:W-:Y:S01]  /*35e0*/  @P2 FFMA.FTZ R177, R177, R88, R176 ;  /* 0x00000058b1b12223 */ /* 0x000fe200000100b0 */
[----:B------:R-:W0:Y:S01]  /*35f0*/  SHFL.UP PT, R184, R175, 0x4, RZ ;  /* 0x04800000afb87989 */ /* 0x000e2200000e00ff */
[----:B------:R-:W-:Y:S01]  /*3600*/  FFMA.FTZ R183, R78, UR44, -R183 ;  /* 0x0000002c4eb77c23 */ /* 0x000fe200080108b7 */
[-C--:B------:R-:W-:Y:S01]  /*3610*/  FFMA.FTZ R89, R162, R185.reuse, R89 ;  /* 0x000000b9a2597223 */ /* 0x080fe20000010059 */
[----:B------:R-:W-:Y:S01]  /*3620*/  FMUL.FTZ R185, R159, R185 ;  /* 0x000000b99fb97220 */ /* 0x000fe20000410000 */
[----:B------:R-:W1:Y:S01]  /*3630*/  SHFL.UP PT, R176, R177, 0x4, RZ ;  /* 0x04800000b1b07989 */ /* 0x000e6200000e00ff */
[-C--:B------:R-:W-:Y:S01]  /*3640*/  FFMA.FTZ R206, R166, R187.reuse, R200 ;  /* 0x000000bba6ce7223 */ /* 0x080fe200000100c8 */
[----:B------:R-:W-:Y:S01]  /*3650*/  FMUL.FTZ R179, R167, R187 ;  /* 0x000000bba7b37220 */ /* 0x000fe20000410000 */
[----:B------:R-:W-:Y:S01]  /*3660*/  FFMA.FTZ R185, R162, R204, -R185 ;  /* 0x000000cca2b97223 */ /* 0x000fe200000108b9 */
[----:B------:R-:W2:Y:S01]  /*3670*/  SHFL.UP PT, R88, R181, 0x4, RZ ;  /* 0x04800000b5587989 */ /* 0x000ea200000e00ff */
[----:B------:R-:W-:Y:S01]  /*3680*/  FFMA.FTZ R200, R92, R183, R89 ;  /* 0x000000b75cc87223 */ /* 0x000fe20000010059 */
[----:B------:R-:W-:Y:S01]  /*3690*/  ISETP.GE.AND P2, PT, R119, 0x4, PT ;  /* 0x000000047700780c */ /* 0x000fe20003f46270 */
[----:B------:R-:W-:Y:S01]  /*36a0*/  FADD.FTZ R202, R172, R185 ;  /* 0x000000b9acca7221 */ /* 0x000fe20000010000 */
[----:B------:R-:W-:Y:S01]  /*36b0*/  FFMA.FTZ R208, R166, R199, -R179 ;  /* 0x000000c7a6d07223 */ /* 0x000fe200000108b3 */
[----:B------:R-:W-:Y:S01]  /*36c0*/  FMUL.FTZ R89, R153, R200 ;  /* 0x000000c899597220 */ /* 0x000fe20000410000 */
[----:B------:R-:W-:Y:S01]  /*36d0*/  FMUL.FTZ R179, R77, UR45 ;  /* 0x0000002d4db37c20 */ /* 0x000fe20008410000 */
[----:B------:R-:W-:Y:S01]  /*36e0*/  FMUL.FTZ R204, R153, R202 ;  /* 0x000000ca99cc7220 */ /* 0x000fe20000410000 */
[----:B------:R-:W-:Y:S01]  /*36f0*/  FMUL.FTZ R210, R155, R208 ;  /* 0x000000d09bd27220 */ /* 0x000fe20000410000 */
[C---:B------:R-:W-:Y:S01]  /*3700*/  FFMA.FTZ R202, R161.reuse, R202, -R89 ;  /* 0x000000caa1ca7223 */ /* 0x040fe20000010859 */
[----:B------:R-:W-:Y:S01]  /*3710*/  FFMA.FTZ R179, R76, UR44, -R179 ;  /* 0x0000002c4cb37c23 */ /* 0x000fe200080108b3 */
[----:B------:R-:W-:Y:S01]  /*3720*/  FFMA.FTZ R204, R161, R200, R204 ;  /* 0x000000c8a1cc7223 */ /* 0x000fe200000100cc */
[-C--:B------:R-:W-:Y:S01]  /*3730*/  FFMA.FTZ R183, R151, R206.reuse, R210 ;  /* 0x000000ce97b77223 */ /* 0x080fe200000100d2 */
[----:B------:R-:W-:Y:S01]  /*3740*/  FMUL.FTZ R206, R155, R206 ;  /* 0x000000ce9bce7220 */ /* 0x000fe20000410000 */
[----:B------:R-:W-:Y:S01]  /*3750*/  FADD.FTZ R202, R173, R202 ;  /* 0x000000caadca7221 */ /* 0x000fe20000010000 */
[----:B------:R-:W-:Y:S01]  /*3760*/  FFMA.FTZ R204, R93, R179, R204 ;  /* 0x000000b35dcc7223 */ /* 0x000fe200000100cc */
[-C--:B0-----:R-:W-:Y:S01]  /*3770*/  FMUL.FTZ R200, R181, R184.reuse ;  /* 0x000000b8b5c87220 */ /* 0x081fe20000410000 */
[----:B------:R-:W-:Y:S01]  /*3780*/  FMUL.FTZ R184, R177, R184 ;  /* 0x000000b8b1b87220 */ /* 0x000fe20000410000 */
[----:B------:R-:W-:Y:S01]  /*3790*/  FFMA.FTZ R187, R151, R208, -R206 ;  /* 0x000000d097bb7223 */ /* 0x000fe200000108ce */
[----:B------:R-:W-:Y:S01]  /*37a0*/  FMUL.FTZ R203, R144, R183 ;  /* 0x000000b790cb7220 */ /* 0x000fe20000410000 */
[C---:B------:R-:W-:Y:S01]  /*37b0*/  FFMA.FTZ R200, R177.reuse, R182, R200 ;  /* 0x000000b6b1c87223 */ /* 0x040fe200000100c8 */
[-C--:B-1----:R-:W-:Y:S01]  /*37c0*/  FMUL.FTZ R89, R177, R176.reuse ;  /* 0x000000b0b1597220 */ /* 0x082fe20000410000 */
[C---:B------:R-:W-:Y:S01]  /*37d0*/  FMUL.FTZ R176, R181.reuse, R176 ;  /* 0x000000b0b5b07220 */ /* 0x040fe20000410000 */
[----:B------:R-:W-:Y:S01]  /*37e0*/  FFMA.FTZ R179, R181, R182, -R184 ;  /* 0x000000b6b5b37223 */ /* 0x000fe200000108b8 */
[----:B------:R-:W-:Y:S01]  /*37f0*/  @P2 FADD.FTZ R175, R175, R200 ;  /* 0x000000c8afaf2221 */ /* 0x000fe20000010000 */
[-C--:B--2---:R-:W-:Y:S01]  /*3800*/  @P2 FFMA.FTZ R181, R181, R88.reuse, -R89 ;  /* 0x00000058b5b52223 */ /* 0x084fe20000010859 */
[----:B------:R-:W-:Y:S01]  /*3810*/  @P2 FFMA.FTZ R177, R177, R88, R176 ;  /* 0x00000058b1b12223 */ /* 0x000fe200000100b0 */
[----:B------:R-:W-:Y:S01]  /*3820*/  @P2 FADD.FTZ R180, R180, R179 ;  /* 0x000000b3b4b42221 */ /* 0x000fe20000010000 */
[----:B------:R-:W-:Y:S01]  /*3830*/  FMUL.FTZ R89, R144, R187 ;  /* 0x000000bb90597220 */ /* 0x000fe20000410000 */
[----:B------:R-:W0:Y:S01]  /*3840*/  SHFL.UP PT, R184, R175, 0x8, RZ ;  /* 0x05000000afb87989 */ /* 0x000e2200000e00ff */
[----:B------:R-:W-:Y:S01]  /*3850*/  FMUL.FTZ R179, R167, R204 ;  /* 0x000000cca7b37220 */ /* 0x000fe20000410000 */
[----:B------:R-:W-:Y:S01]  /*3860*/  FMUL.FTZ R185, R75, UR45 ;  /* 0x0000002d4bb97c20 */ /* 0x000fe20008410000 */
[----:B------:R-:W-:Y:S01]  /*3870*/  FFMA.FTZ R199, R150, R183, R89 ;  /* 0x000000b796c77223 */ /* 0x000fe20000010059 */
[----:B------:R-:W1:Y:S01]  /*3880*/  SHFL.UP PT, R176, R177, 0x8, RZ ;  /* 0x05000000b1b07989 */ /* 0x000e6200000e00ff */
[-C--:B------:R-:W-:Y:S01]  /*3890*/  FMUL.FTZ R89, R167, R202.reuse ;  /* 0x000000caa7597220 */ /* 0x080fe20000410000 */
[----:B------:R-:W-:Y:S01]  /*38a0*/  FFMA.FTZ R183, R166, R202, -R179 ;  /* 0x000000caa6b77223 */ /* 0x000fe200000108b3 */
[----:B------:R-:W-:Y:S01]  /*38b0*/  FFMA.FTZ R179, R74, UR44, -R185 ;  /* 0x0000002c4ab37c23 */ /* 0x000fe200080108b9 */
[----:B------:R-:W2:Y:S01]  /*38c0*/  SHFL.UP PT, R182, R180, 0x8, RZ ;  /* 0x05000000b4b67989 */ /* 0x000ea200000e00ff */
[----:B------:R-:W-:Y:S01]  /*38d0*/  FFMA.FTZ R89, R166, R204, R89 ;  /* 0x000000cca6597223 */ /* 0x000fe20000010059 */
[----:B------:R-:W-:Y:S01]  /*38e0*/  FADD.FTZ R202, R174, R183 ;  /* 0x000000b7aeca7221 */ /* 0x000fe20000010000 */
[----:B------:R-:W-:Y:S01]  /*38f0*/  ISETP.GE.AND P2, PT, R119, 0x8, PT ;  /* 0x000000087700780c */ /* 0x000fe20003f46270 */
[----:B------:R-:W4:Y:S01]  /*3900*/  SHFL.UP PT, R88, R181, 0x8, RZ ;  /* 0x05000000b5587989 */ /* 0x000f2200000e00ff */
[----:B------:R-:W-:Y:S01]  /*3910*/  FFMA.FTZ R200, R94, R179, R89 ;  /* 0x000000b35ec87223 */ /* 0x000fe20000010059 */
[----:B------:R-:W-:Y:S01]  /*3920*/  FMUL.FTZ R204, R155, R202 ;  /* 0x000000ca9bcc7220 */ /* 0x000fe20000410000 */
[----:B------:R-:W-:Y:S01]  /*3930*/  FFMA.FTZ R203, R150, R187, -R203 ;  /* 0x000000bb96cb7223 */ /* 0x000fe200000108cb */
[----:B------:R-:W-:Y:S01]  /*3940*/  FMUL.FTZ R187, R73, UR45 ;  /* 0x0000002d49bb7c20 */ /* 0x000fe20008410000 */
[-C--:B------:R-:W-:Y:S01]  /*3950*/  FMUL.FTZ R89, R155, R200.reuse ;  /* 0x000000c89b597220 */ /* 0x080fe20000410000 */
[----:B------:R-:W-:Y:S01]  /*3960*/  FFMA.FTZ R204, R151, R200, R204 ;  /* 0x000000c897cc7223 */ /* 0x000fe200000100cc */
[C---:B------:R-:W-:Y:S01]  /*3970*/  FMUL.FTZ R183, R149.reuse, R203 ;  /* 0x000000cb95b77220 */ /* 0x040fe20000410000 */
[-C--:B------:R-:W-:Y:S01]  /*3980*/  FMUL.FTZ R208, R149, R199.reuse ;  /* 0x000000c795d07220 */ /* 0x080fe20000410000 */
[----:B------:R-:W-:Y:S01]  /*3990*/  FFMA.FTZ R185, R151, R202, -R89 ;  /* 0x000000ca97b97223 */ /* 0x000fe20000010859 */
[----:B------:R-:W-:Y:S01]  /*39a0*/  UISETP.GE.AND UP0, UPT, UR11, UR47, UPT ;  /* 0x0000002f0b00728c */ /* 0x000fe2000bf06270 */
[----:B------:R-:W-:Y:S01]  /*39b0*/  FFMA.FTZ R206, R148, R199, R183 ;  /* 0x000000c794ce7223 */ /* 0x000fe200000100b7 */
[-C--:B0-----:R-:W-:Y:S01]  /*39c0*/  FMUL.FTZ R200, R177, R184.reuse ;  /* 0x000000b8b1c87220 */ /* 0x081fe20000410000 */
[----:B------:R-:W-:Y:S01]  /*39d0*/  FMUL.FTZ R184, R181, R184 ;  /* 0x000000b8b5b87220 */ /* 0x000fe20000410000 */
[----:B------:R-:W-:Y:S01]  /*39e0*/  FADD.FTZ R185, R154, R185 ;  /* 0x000000b99ab97221 */ /* 0x000fe20000010000 */
[----:B------:R-:W-:Y:S01]  /*39f0*/  FFMA.FTZ R208, R148, R203, -R208 ;  /* 0x000000cb94d07223 */ /* 0x000fe200000108d0 */
[-C--:B-1----:R-:W-:Y:S01]  /*3a00*/  FMUL.FTZ R89, R177, R176.reuse ;  /* 0x000000b0b1597220 */ /* 0x082fe20000410000 */
[----:B------:R-:W-:Y:S01]  /*3a10*/  FMUL.FTZ R176, R181, R176 ;  /* 0x000000b0b5b07220 */ /* 0x000fe20000410000 */
[----:B------:R-:W-:Y:S01]  /*3a20*/  FMUL.FTZ R202, R144, R185 ;  /* 0x000000b990ca7220 */ /* 0x000fe20000410000 */
[----:B------:R-:W-:Y:S01]  /*3a30*/  FMUL.FTZ R210, R139, R208 ;  /* 0x000000d08bd27220 */ /* 0x000fe20000410000 */
[-C--:B--2---:R-:W-:Y:S01]  /*3a40*/  FFMA.FTZ R184, R177, R182.reuse, R184 ;  /* 0x000000b6b1b87223 */ /* 0x084fe200000100b8 */
[----:B------:R-:W-:Y:S01]  /*3a50*/  FFMA.FTZ R183, R181, R182, -R200 ;  /* 0x000000b6b5b77223 */ /* 0x000fe200000108c8 */
[----:B------:R-:W-:Y:S01]  /*3a60*/  FMUL.FTZ R207, R83, UR45 ;  /* 0x0000002d53cf7c20 */ /* 0x000fe20008410000 */
[----:B------:R-:W-:Y:S01]  /*3a70*/  FFMA.FTZ R199, R147, R206, R210 ;  /* 0x000000ce93c77223 */ /* 0x000fe200000100d2 */
[----:B------:R-:W-:Y:S01]  /*3a80*/  @P2 FADD.FTZ R175, R175, R184 ;  /* 0x000000b8afaf2221 */ /* 0x000fe20000010000 */
[-C--:B----4-:R-:W-:Y:S01]  /*3a90*/  @P2 FFMA.FTZ R177, R177, R88.reuse, R176 ;  /* 0x00000058b1b12223 */ /* 0x090fe200000100b0 */
[----:B------:R-:W-:Y:S01]  /*3aa0*/  FFMA.FTZ R176, R72, UR44, -R187 ;  /* 0x0000002c48b07c23 */ /* 0x000fe200080108bb */
[----:B------:R-:W-:Y:S01]  /*3ab0*/  @P2 FADD.FTZ R180, R180, R183 ;  /* 0x000000b7b4b42221 */ /* 0x000fe20000010000 */
[----:B------:R-:W-:Y:S01]  /*3ac0*/  @P2 FFMA.FTZ R181, R181, R88, -R89 ;  /* 0x00000058b5b52223 */ /* 0x000fe20000010859 */
[----:B------:R-:W0:Y:S01]  /*3ad0*/  SHFL.UP PT, R200, R175, 0x10, RZ ;  /* 0x06000000afc87989 */ /* 0x000e2200000e00ff */
[----:B------:R-:W-:Y:S01]  /*3ae0*/  FFMA.FTZ R89, R95, R176, R204 ;  /* 0x000000b05f597223 */ /* 0x000fe200000100cc */
[----:B------:R-:W-:Y:S01]  /*3af0*/  FMUL.FTZ R187, R71, UR45 ;  /* 0x0000002d47bb7c20 */ /* 0x000fe20008410000 */
[----:B------:R-:W-:Y:S01]  /*3b00*/  FMUL.FTZ R206, R139, R206 ;  /* 0x000000ce8bce7220 */ /* 0x000fe20000410000 */
[----:B------:R-:W1:Y:S01]  /*3b10*/  SHFL.UP PT, R182, R177, 0x10, RZ ;  /* 0x06000000b1b67989 */ /* 0x000e6200000e00ff */
[----:B------:R-:W-:Y:S01]  /*3b20*/  FMUL.FTZ R183, R144, R89 ;  /* 0x0000005990b77220 */ /* 0x000fe20000410000 */
[----:B------:R-:W-:Y:S01]  /*3b30*/  ISETP.GE.AND P2, PT, R119, 0x10, PT ;  /* 0x000000107700780c */ /* 0x000fe20003f46270 */
[----:B------:R-:W-:Y:S01]  /*3b40*/  FFMA.FTZ R203, R147, R208, -R206 ;  /* 0x000000d093cb7223 */ /* 0x000fe200000108ce */
[----:B------:R-:W2:Y:S01]  /*3b50*/  SHFL.UP PT, R184, R180, 0x10, RZ ;  /* 0x06000000b4b87989 */ /* 0x000ea200000e00ff */
[C---:B------:R-:W-:Y:S01]  /*3b60*/  FFMA.FTZ R185, R150.reuse, R185, -R183 ;  /* 0x000000b996b97223 */ /* 0x040fe200000108b7 */
[----:B------:R-:W-:Y:S01]  /*3b70*/  FFMA.FTZ R183, R150, R89, R202 ;  /* 0x0000005996b77223 */ /* 0x000fe200000100ca */
[----:B------:R-:W-:Y:S01]  /*3b80*/  FFMA.FTZ R89, R70, UR44, -R187 ;  /* 0x0000002c46597c23 */ /* 0x000fe200080108bb */
[----:B------:R-:W4:Y:S01]  /*3b90*/  SHFL.UP PT, R88, R181, 0x10, RZ ;  /* 0x06000000b5587989 */ /* 0x000f2200000e00ff */
[----:B------:R-:W-:Y:S01]  /*3ba0*/  FADD.FTZ R185, R156, R185 ;  /* 0x000000b99cb97221 */ /* 0x000fe20000010000 */
[----:B------:R-:W-:Y:S01]  /*3bb0*/  FMUL.FTZ R204, R140, R199 ;  /* 0x000000c78ccc7220 */ /* 0x000fe20000410000 */
[----:B------:R-:W-:Y:S01]  /*3bc0*/  FFMA.FTZ R183, R96, R89, R183 ;  /* 0x0000005960b77223 */ /* 0x000fe200000100b7 */
[----:B------:R-:W-:Y:S01]  /*3bd0*/  FMUL.FTZ R205, R140, R203 ;  /* 0x000000cb8ccd7220 */ /* 0x000fe20000410000 */
[C---:B------:R-:W-:Y:S01]  /*3be0*/  FMUL.FTZ R187, R149.reuse, R185 ;  /* 0x000000b995bb7220 */ /* 0x040fe20000410000 */
[C---:B------:R-:W-:Y:S01]  /*3bf0*/  FFMA.FTZ R203, R142.reuse, R203, -R204 ;  /* 0x000000cb8ecb7223 */ /* 0x040fe200000108cc */
[----:B------:R-:W-:Y:S01]  /*3c00*/  FMUL.FTZ R202, R149, R183 ;  /* 0x000000b795ca7220 */ /* 0x000fe20000410000 */
[----:B------:R-:W-:Y:S01]  /*3c10*/  FFMA.FTZ R205, R142, R199, R205 ;  /* 0x000000c78ecd7223 */ /* 0x000fe200000100cd */
[C---:B------:R-:W-:Y:S01]  /*3c20*/  FFMA.FTZ R204, R148.reuse, R183, R187 ;  /* 0x000000b794cc7223 */ /* 0x040fe200000100bb */
[----:B------:R-:W-:Y:S01]  /*3c30*/  BSSY.RECONVERGENT B0, `(.L_x_14059) ;  /* 0x0000105000007945 */ /* 0x000fe20003800200 */
[----:B------:R-:W-:Y:S01]  /*3c40*/  FFMA.FTZ R206, R148, R185, -R202 ;  /* 0x000000b994ce7223 */ /* 0x000fe200000108ca */
[-C--:B0-----:R-:W-:Y:S01]  /*3c50*/  FMUL.FTZ R202, R177, R200.reuse ;  /* 0x000000c8b1ca7220 */ /* 0x081fe20000410000 */
[----:B------:R-:W-:Y:S01]  /*3c60*/  FMUL.FTZ R200, R181, R200 ;  /* 0x000000c8b5c87220 */ /* 0x000fe20000410000 */
[----:B------:R-:W-:Y:S01]  /*3c70*/  FMUL.FTZ R208, R146, R205 ;  /* 0x000000cd92d07220 */ /* 0x000fe20000410000 */
[----:B------:R-:W-:Y:S01]  /*3c80*/  FADD.FTZ R206, R157, R206 ;  /* 0x000000ce9dce7221 */ /* 0x000fe20000010000 */
[-C--:B-1----:R-:W-:Y:S01]  /*3c90*/  FMUL.FTZ R183, R177, R182.reuse ;  /* 0x000000b6b1b77220 */ /* 0x082fe20000410000 */
[----:B------:R-:W-:Y:S01]  /*3ca0*/  FMUL.FTZ R182, R181, R182 ;  /* 0x000000b6b5b67220 */ /* 0x000fe20000410000 */
[-C--:B------:R-:W-:Y:S01]  /*3cb0*/  FFMA.FTZ R208, R145, R203.reuse, -R208 ;  /* 0x000000cb91d07223 */ /* 0x080fe200000108d0 */
[----:B------:R-:W-:Y:S01]  /*3cc0*/  FFMA.FTZ R207, R82, UR44, -R207 ;  /* 0x0000002c52cf7c23 */ /* 0x000fe200080108cf */
[-C--:B--2---:R-:W-:Y:S01]  /*3cd0*/  FFMA.FTZ R185, R181, R184.reuse, -R202 ;  /* 0x000000b8b5b97223 */ /* 0x084fe200000108ca */
[----:B------:R-:W-:Y:S01]  /*3ce0*/  FFMA.FTZ R200, R177, R184, R200 ;  /* 0x000000b8b1c87223 */ /* 0x000fe200000100c8 */
[----:B---3--:R-:W-:Y:S01]  /*3cf0*/  SHFL.IDX PT, R3, R3, RZ, 0x1f ;  /* 0x00001fff03037589 */ /* 0x008fe200000e0000 */
[----:B------:R-:W-:Y:S01]  /*3d00*/  ISETP.GT.U32.AND P3, PT, R186, 0x1d, PT ;  /* 0x0000001dba00780c */ /* 0x000fe20003f64070 */
[-C--:B----4-:R-:W-:Y:S01]  /*3d10*/  @P2 FFMA.FTZ R181, R181, R88.reuse, -R183 ;  /* 0x00000058b5b52223 */ /* 0x090fe200000108b7 */
[----:B------:R-:W-:Y:S01]  /*3d20*/  @P2 FFMA.FTZ R177, R177, R88, R182 ;  /* 0x00000058b1b12223 */ /* 0x000fe200000100b6 */
[----:B------:R-:W-:Y:S01]  /*3d30*/  FMUL.FTZ R183, R69, UR45 ;  /* 0x0000002d45b77c20 */ /* 0x000fe20008410000 */
[----:B------:R-:W-:Y:S01]  /*3d40*/  @P2 FADD.FTZ R180, R180, R185 ;  /* 0x000000b9b4b42221 */ /* 0x000fe20000010000 */
[----:B------:R-:W-:Y:S01]  /*3d50*/  @P2 FADD.FTZ R175, R175, R200 ;  /* 0x000000c8afaf2221 */ /* 0x000fe20000010000 */
[----:B------:R0:W-:Y:S01]  /*3d60*/  SHFL.IDX PT, R184, R2, RZ, 0x1f ;  /* 0x00001fff02b87589 */ /* 0x0001e200000e0000 */
[----:B------:R-:W-:Y:S01]  /*3d70*/  FFMA.FTZ R88, R68, UR44, -R183 ;  /* 0x0000002c44587c23 */ /* 0x000fe200080108b7 */
[----:B------:R-:W-:Y:S01]  /*3d80*/  FMUL.FTZ R200, R146, R203 ;  /* 0x000000cb92c87220 */ /* 0x000fe20000410000 */
[----:B------:R-:W-:Y:S01]  /*3d90*/  FMUL.FTZ R185, R139, R206 ;  /* 0x000000ce8bb97220 */ /* 0x000fe20000410000 */
[----:B------:R-:W1:Y:S01]  /*3da0*/  SHFL.UP PT, R181, R181, 0x1, RZ ;  /* 0x04200000b5b57989 */ /* 0x000e6200000e00ff */
[----:B------:R-:W-:Y:S01]  /*3db0*/  FFMA.FTZ R204, R97, R88, R204 ;  /* 0x0000005861cc7223 */ /* 0x000fe200000100cc */
[----:B------:R-:W-:Y:S01]  /*3dc0*/  FFMA.FTZ R202, R145, R205, R200 ;  /* 0x000000cd91ca7223 */ /* 0x000fe200000100c8 */
[----:B------:R-:W-:Y:S01]  /*3dd0*/  FMUL.FTZ R205, R65, UR45 ;  /* 0x0000002d41cd7c20 */ /* 0x000fe20008410000 */
[----:B------:R2:W3:Y:S01]  /*3de0*/  SHFL.UP PT, R182, R177, 0x1, RZ ;  /* 0x04200000b1b67989 */ /* 0x0004e200000e00ff */
[----:B------:R-:W-:Y:S01]  /*3df0*/  FMUL.FTZ R200, R139, R204 ;  /* 0x000000cc8bc87220 */ /* 0x000fe20000410000 */
[C---:B0-----:R-:W-:Y:S01]  /*3e00*/  FMUL.FTZ R2, R141.reuse, R208 ;  /* 0x000000d08d027220 */ /* 0x041fe20000410000 */
[----:B------:R-:W-:Y:S01]  /*3e10*/  FMUL.FTZ R203, R141, R202 ;  /* 0x000000ca8dcb7220 */ /* 0x000fe20000410000 */
[----:B------:R1:W0:Y:S01]  /*3e20*/  SHFL.UP PT, R183, R175, 0x1, RZ ;  /* 0x04200000afb77989 */ /* 0x00022200000e00ff */
[C---:B------:R-:W-:Y:S01]  /*3e30*/  FFMA.FTZ R200, R147.reuse, R206, -R200 ;  /* 0x000000ce93c87223 */ /* 0x040fe200000108c8 */
[----:B------:R-:W-:Y:S01]  /*3e40*/  FFMA.FTZ R185, R147, R204, R185 ;  /* 0x000000cc93b97223 */ /* 0x000fe200000100b9 */
[----:B------:R-:W-:Y:S01]  /*3e50*/  FFMA.FTZ R199, R143, R202, R2 ;  /* 0x000000ca8fc77223 */ /* 0x000fe20000010002 */
[----:B------:R-:W4:Y:S01]  /*3e60*/  SHFL.UP PT, R180, R180, 0x1, RZ ;  /* 0x04200000b4b47989 */ /* 0x000f2200000e00ff */
[----:B--2---:R-:W-:Y:S01]  /*3e70*/  FMUL.FTZ R177, R67, UR45 ;  /* 0x0000002d43b17c20 */ /* 0x004fe20008410000 */
[----:B------:R-:W-:Y:S01]  /*3e80*/  FADD.FTZ R187, R165, R200 ;  /* 0x000000c8a5bb7221 */ /* 0x000fe20000010000 */
[----:B------:R-:W-:Y:S01]  /*3e90*/  FFMA.FTZ R2, R143, R208, -R203 ;  /* 0x000000d08f027223 */ /* 0x000fe200000108cb */
[----:B------:R-:W-:Y:S01]  /*3ea0*/  ISETP.NE.AND P2, PT, R186, 0x1f, PT ;  /* 0x0000001fba00780c */ /* 0x000fe20003f45270 */
[----:B------:R-:W-:Y:S01]  /*3eb0*/  FFMA.FTZ R177, R66, UR44, -R177 ;  /* 0x0000002c42b17c23 */ /* 0x000fe200080108b1 */
[----:B------:R-:W-:Y:S01]  /*3ec0*/  FMUL.FTZ R203, R140, R187 ;  /* 0x000000bb8ccb7220 */ /* 0x000fe20000410000 */
[----:B------:R2:W2:Y:S01]  /*3ed0*/  SHFL.DOWN PT, R213, R199, 0x1, 0x1f ;  /* 0x08201f00c7d57f89 */ /* 0x0004a200000e0000 */
[----:B------:R-:W-:Y:S01]  /*3ee0*/  ISETP.GT.U32.AND P4, PT, R186, 0x1b, PT ;  /* 0x0000001bba00780c */ /* 0x000fe20003f84070 */
[----:B------:R-:W-:Y:S01]  /*3ef0*/  FFMA.FTZ R185, R98, R177, R185 ;  /* 0x000000b162b97223 */ /* 0x000fe200000100b9 */
[----:B------:R-:W-:Y:S01]  /*3f00*/  ISETP.GT.U32.AND P5, PT, R186, 0x17, PT ;  /* 0x00000017ba00780c */ /* 0x000fe20003fa4070 */
[----:B-1----:R-:W-:-:S02]  /*3f10*/  FMUL.FTZ R175, R181, R3 ;  /* 0x00000003b5af7220 */ /* 0x002fc40000410000 */
[-C--:B------:R-:W-:Y:S01]  /*3f20*/  FFMA.FTZ R203, R142, R185.reuse, R203 ;  /* 0x000000b98ecb7223 */ /* 0x080fe200000100cb */
[----:B------:R-:W-:Y:S01]  /*3f30*/  FMUL.FTZ R185, R140, R185 ;  /* 0x000000b98cb97220 */ /* 0x000fe20000410000 */
[----:B------:R-:W-:Y:S01]  /*3f40*/  ISETP.GT.U32.AND P6, PT, R186, 0xf, PT ;  /* 0x0000000fba00780c */ /* 0x000fe20003fc4070 */
[C---:B---3--:R-:W-:Y:S01]  /*3f50*/  FMUL.FTZ R200, R182.reuse, R3 ;  /* 0x00000003b6c87220 */ /* 0x048fe20000410000 */
[-C--:B------:R-:W-:Y:S01]  /*3f60*/  FFMA.FTZ R182, R182, R184.reuse, R175 ;  /* 0x000000b8b6b67223 */ /* 0x080fe200000100af */
[----:B------:R-:W-:Y:S01]  /*3f70*/  FFMA.FTZ R185, R142, R187, -R185 ;  /* 0x000000bb8eb97223 */ /* 0x000fe200000108b9 */
[----:B------:R-:W-:Y:S01]  /*3f80*/  FFMA.FTZ R175, R64, UR44, -R205 ;  /* 0x0000002c40af7c23 */ /* 0x000fe200080108cd */
[----:B------:R-:W-:Y:S01]  /*3f90*/  FFMA.FTZ R181, R181, R184, -R200 ;  /* 0x000000b8b5b57223 */ /* 0x000fe200000108c8 */
[----:B0-----:R-:W-:Y:S01]  /*3fa0*/  @P1 FADD.FTZ R3, R183, R182 ;  /* 0x000000b6b7031221 */ /* 0x001fe20000010000 */
[----:B------:R-:W-:Y:S01]  /*3fb0*/  FADD.FTZ R185, R164, R185 ;  /* 0x000000b9a4b97221 */ /* 0x000fe20000010000 */
[----:B------:R-:W-:Y:S01]  /*3fc0*/  FFMA.FTZ R200, R100, R175, R203 ;  /* 0x000000af64c87223 */ /* 0x000fe200000100cb */
[----:B----4-:R-:W-:Y:S01]  /*3fd0*/  @P1 FADD.FTZ R184, R180, R181 ;  /* 0x000000b5b4b81221 */ /* 0x010fe20000010000 */
[----:B------:R-:W-:Y:S01]  /*3fe0*/  FMUL.FTZ R181, R87, R3 ;  /* 0x0000000357b57220 */ /* 0x000fe20000410000 */
[----:B------:R-:W-:Y:S01]  /*3ff0*/  FMUL.FTZ R183, R63, UR45 ;  /* 0x0000002d3fb77c20 */ /* 0x000fe20008410000 */
[----:B------:R-:W-:Y:S01]  /*4000*/  FMUL.FTZ R182, R146, R200 ;  /* 0x000000c892b67220 */ /* 0x000fe20000410000 */
[-C--:B------:R-:W-:Y:S01]  /*4010*/  FMUL.FTZ R180, R87, R184.reuse ;  /* 0x000000b857b47220 */ /* 0x080fe20000410000 */
[----:B------:R-:W-:Y:S01]  /*4020*/  FFMA.FTZ R181, R86, R184, -R181 ;  /* 0x000000b856b57223 */ /* 0x000fe200000108b5 */
[-C--:B------:R-:W-:Y:S01]  /*4030*/  FMUL.FTZ R87, R146, R185.reuse ;  /* 0x000000b992577220 */ /* 0x080fe20000410000 */
[C---:B------:R-:W-:Y:S01]  /*4040*/  FFMA.FTZ R203, R145.reuse, R185, -R182 ;  /* 0x000000b991cb7223 */ /* 0x040fe200000108b6 */
[----:B------:R-:W-:Y:S01]  /*4050*/  FFMA.FTZ R86, R86, R3, R180 ;  /* 0x0000000356567223 */ /* 0x000fe200000100b4 */
[----:B------:R-:W-:Y:S01]  /*4060*/  FADD.FTZ R178, R178, R181 ;  /* 0x000000b5b2b27221 */ /* 0x000fe20000010000 */
[----:B------:R-:W-:Y:S01]  /*4070*/  FFMA.FTZ R200, R145, R200, R87 ;  /* 0x000000c891c87223 */ /* 0x000fe20000010057 */
[----:B------:R-:W-:Y:S01]  /*4080*/  FMUL.FTZ R181, R61, UR45 ;  /* 0x0000002d3db57c20 */ /* 0x000fe20008410000 */
[----:B------:R-:W-:Y:S01]  /*4090*/  FADD.FTZ R86, RZ, R86 ;  /* 0x00000056ff567221 */ /* 0x000fe20000010000 */
[C---:B------:R-:W-:Y:S01]  /*40a0*/  FMUL.FTZ R180, R141.reuse, R178 ;  /* 0x000000b28db47220 */ /* 0x040fe20000410000 */
[----:B------:R-:W-:Y:S01]  /*40b0*/  FFMA.FTZ R182, R62, UR44, -R183 ;  /* 0x0000002c3eb67c23 */ /* 0x000fe200080108b7 */
[C---:B------:R-:W-:Y:S01]  /*40c0*/  FFMA.FTZ R181, R60.reuse, UR44, -R181 ;  /* 0x0000002c3cb57c23 */ /* 0x040fe200080108b5 */
[-C--:B------:R-:W-:Y:S01]  /*40d0*/  FMUL.FTZ R3, R141, R86.reuse ;  /* 0x000000568d037220 */ /* 0x080fe20000410000 */
[-C--:B------:R-:W-:Y:S01]  /*40e0*/  FFMA.FTZ R87, R143, R86.reuse, R180 ;  /* 0x000000568f577223 */ /* 0x080fe200000100b4 */
[----:B------:R-:W-:Y:S01]  /*40f0*/  FMUL.FTZ R185, R61, R86 ;  /* 0x000000563db97220 */ /* 0x000fe20000410000 */
[----:B------:R-:W-:Y:S01]  /*4100*/  PLOP3.LUT P1, PT, PT, PT, UP0, 0x80, 0x8 ;  /* 0x000000000008781c */ /* 0x000fe20003f2f008 */
[-C--:B------:R-:W-:Y:S01]  /*4110*/  FFMA.FTZ R180, R143, R178.reuse, -R3 ;  /* 0x000000b28fb47223 */ /* 0x080fe20000010803 */
[----:B------:R-:W-:Y:S01]  /*4120*/  FADD.FTZ R87, RZ, R87 ;  /* 0x00000057ff577221 */ /* 0x000fe20000010000 */
[-C--:B------:R-:W-:Y:S01]  /*4130*/  FMUL.FTZ R3, R61, R178.reuse ;  /* 0x000000b23d037220 */ /* 0x080fe20000410000 */
[C---:B------:R-:W-:Y:S01]  /*4140*/  FFMA.FTZ R61, R60.reuse, R178, -R185 ;  /* 0x000000b23c3d7223 */ /* 0x040fe200000108b9 */
[----:B------:R-:W-:Y:S01]  /*4150*/  FFMA.FTZ R180, R49, R116, R180 ;  /* 0x0000007431b47223 */ /* 0x000fe200000100b4 */
[CC--:B------:R-:W-:Y:S01]  /*4160*/  FMUL.FTZ R183, R63.reuse, R87.reuse ;  /* 0x000000573fb77220 */ /* 0x0c0fe20000410000 */
[----:B------:R-:W-:Y:S01]  /*4170*/  FFMA.FTZ R3, R60, R86, R3 ;  /* 0x000000563c037223 */ /* 0x000fe20000010003 */
[CC--:B------:R-:W-:Y:S01]  /*4180*/  FMUL.FTZ R60, R146.reuse, R87.reuse ;  /* 0x00000057923c7220 */ /* 0x0c0fe20000410000 */
[-C--:B------:R-:W-:Y:S01]  /*4190*/  FMUL.FTZ R184, R146, R180.reuse ;  /* 0x000000b492b87220 */ /* 0x080fe20000410000 */
[-C--:B------:R-:W-:Y:S01]  /*41a0*/  FMUL.FTZ R202, R63, R180.reuse ;  /* 0x000000b43fca7220 */ /* 0x080fe20000410000 */
[-C--:B------:R-:W-:Y:S01]  /*41b0*/  FFMA.FTZ R63, R62, R180.reuse, -R183 ;  /* 0x000000b43e3f7223 */ /* 0x080fe200000108b7 */
[C---:B------:R-:W-:Y:S01]  /*41c0*/  FFMA.FTZ R185, R145.reuse, R180, -R60 ;  /* 0x000000b491b97223 */ /* 0x040fe2000001083c */
[----:B------:R-:W-:Y:S01]  /*41d0*/  FFMA.FTZ R183, R145, R87, R184 ;  /* 0x0000005791b77223 */ /* 0x000fe200000100b8 */
[----:B------:R-:W-:Y:S01]  /*41e0*/  FFMA.FTZ R60, R0, R61, RZ ;  /* 0x0000003d003c7223 */ /* 0x000fe200000100ff */
[----:B------:R-:W-:Y:S01]  /*41f0*/  FFMA.FTZ R187, R62, R87, R202 ;  /* 0x000000573ebb7223 */ /* 0x000fe200000100ca */
[----:B------:R-:W-:Y:S01]  /*4200*/  FFMA.FTZ R185, R50, R115, R185 ;  /* 0x0000007332b97223 */ /* 0x000fe200000100b9 */
[----:B------:R-:W-:Y:S01]  /*4210*/  FADD.FTZ R183, RZ, R183 ;  /* 0x000000b7ffb77221 */ /* 0x000fe20000010000 */
[----:B------:R-:W-:Y:S01]  /*4220*/  FFMA.FTZ R63, R101, R63, R60 ;  /* 0x0000003f653f7223 */ /* 0x000fe2000001003c */
[----:B------:R-:W-:Y:S01]  /*4230*/  FFMA.FTZ R62, -R0, R3, RZ ;  /* 0x00000003003e7223 */ /* 0x000fe200000101ff */
[C---:B------:R-:W-:Y:S01]  /*4240*/  FMUL.FTZ R3, R140.reuse, R185 ;  /* 0x000000b98c037220 */ /* 0x040fe20000410000 */
[-C--:B------:R-:W-:Y:S01]  /*4250*/  FMUL.FTZ R60, R140, R183.reuse ;  /* 0x000000b78c3c7220 */ /* 0x080fe20000410000 */
[C---:B------:R-:W-:Y:S01]  /*4260*/  FMUL.FTZ R61, R65.reuse, R183 ;  /* 0x000000b7413d7220 */ /* 0x040fe20000410000 */
[----:B------:R-:W-:Y:S01]  /*4270*/  FMUL.FTZ R65, R65, R185 ;  /* 0x000000b941417220 */ /* 0x000fe20000410000 */
[C---:B------:R-:W-:Y:S01]  /*4280*/  FFMA.FTZ R3, R142.reuse, R183, R3 ;  /* 0x000000b78e037223 */ /* 0x040fe20000010003 */
[----:B------:R-:W-:Y:S01]  /*4290*/  FFMA.FTZ R60, R142, R185, -R60 ;  /* 0x000000b98e3c7223 */ /* 0x000fe2000001083c */
[----:B------:R-:W-:Y:S01]  /*42a0*/  FFMA.FTZ R187, -R101, R187, R62 ;  /* 0x000000bb65bb7223 */ /* 0x000fe2000001013e */
[C---:B------:R-:W-:Y:S01]  /*42b0*/  FFMA.FTZ R61, R64.reuse, R185, -R61 ;  /* 0x000000b9403d7223 */ /* 0x040fe2000001083d */
[----:B------:R-:W-:Y:S01]  /*42c0*/  FFMA.FTZ R62, R64, R183, R65 ;  /* 0x000000b7403e7223 */ /* 0x000fe20000010041 */
[----:B------:R-:W-:Y:S01]  /*42d0*/  FFMA.FTZ R184, R51, R114, R60 ;  /* 0x0000007233b87223 */ /* 0x000fe2000001003c */
[----:B------:R-:W-:Y:S01]  /*42e0*/  FADD.FTZ R64, RZ, R3 ;  /* 0x00000003ff407221 */ /* 0x000fe20000010000 */
[C---:B------:R-:W-:Y:S01]  /*42f0*/  FFMA.FTZ R61, R100.reuse, R61, R63 ;  /* 0x0000003d643d7223 */ /* 0x040fe2000001003f */
[----:B------:R-:W-:Y:S01]  /*4300*/  FFMA.FTZ R63, -R100, R62, R187 ;  /* 0x0000003e643f7223 */ /* 0x000fe200000101bb */
[C---:B------:R-:W-:Y:S01]  /*4310*/  FMUL.FTZ R3, R139.reuse, R184 ;  /* 0x000000b88b037220 */ /* 0x040fe20000410000 */
[-C--:B------:R-:W-:Y:S01]  /*4320*/  FMUL.FTZ R60, R139, R64.reuse ;  /* 0x000000408b3c7220 */ /* 0x080fe20000410000 */
[C---:B------:R-:W-:Y:S01]  /*4330*/  FMUL.FTZ R65, R67.reuse, R64 ;  /* 0x0000004043417220 */ /* 0x040fe20000410000 */
[----:B------:R-:W-:Y:S01]  /*4340*/  FMUL.FTZ R67, R67, R184 ;  /* 0x000000b843437220 */ /* 0x000fe20000410000 */
[C---:B------:R-:W-:Y:S01]  /*4350*/  FFMA.FTZ R3, R147.reuse, R64, R3 ;  /* 0x0000004093037223 */ /* 0x040fe20000010003 */
[-C--:B------:R-:W-:Y:S01]  /*4360*/  FFMA.FTZ R187, R147, R184.reuse, -R60 ;  /* 0x000000b893bb7223 */ /* 0x080fe2000001083c */
[C---:B------:R-:W-:Y:S01]  /*4370*/  FFMA.FTZ R60, R66.reuse, R184, -R65 ;  /* 0x000000b8423c7223 */ /* 0x040fe20000010841 */
[----:B------:R-:W-:Y:S01]  /*4380*/  FFMA.FTZ R66, R66, R64, R67 ;  /* 0x0000004042427223 */ /* 0x000fe20000010043 */
[----:B------:R-:W-:Y:S01]  /*4390*/  FADD.FTZ R65, RZ, R3 ;  /* 0x00000003ff417221 */ /* 0x000fe20000010000 */
[----:B------:R-:W-:Y:S01]  /*43a0*/  FFMA.FTZ R187, R44, R113, R187 ;  /* 0x000000712cbb7223 */ /* 0x000fe200000100bb */
[C---:B------:R-:W-:Y:S01]  /*43b0*/  FFMA.FTZ R62, R98.reuse, R60, R61 ;  /* 0x0000003c623e7223 */ /* 0x040fe2000001003d */
[----:B------:R-:W-:Y:S01]  /*43c0*/  FFMA.FTZ R66, -R98, R66, R63 ;  /* 0x0000004262427223 */ /* 0x000fe2000001013f */
[-C--:B------:R-:W-:Y:S01]  /*43d0*/  FMUL.FTZ R60, R149, R65.reuse ;  /* 0x00000041953c7220 */ /* 0x080fe20000410000 */
[----:B------:R-:W-:Y:S01]  /*43e0*/  FMUL.FTZ R61, R69, R65 ;  /* 0x00000041453d7220 */ /* 0x000fe20000410000 */
        /* <DEDUP_REMOVED lines=11> */
[----:B------:R-:W-:Y:S01]  /*44a0*/  ISETP.NE.OR P1, PT, R120, RZ, P1 ;  /* 0x000000ff7800720c */ /* 0x000fe20000f25670 */
[-C--:B------:R-:W-:Y:S01]  /*44b0*/  FMUL.FTZ R3, R144, R67.reuse ;  /* 0x0000004390037220 */ /* 0x080fe20000410000 */
[CC--:B------:R-:W-:Y:S01]  /*44c0*/  FMUL.FTZ R63, R71.reuse, R67.reuse ;  /* 0x00000043473f7220 */ /* 0x0c0fe20000410000 */
[CC--:B------:R-:W-:Y:S01]  /*44d0*/  FFMA.FTZ R60, R150.reuse, R67.reuse, R60 ;  /* 0x00000043963c7223 */ /* 0x0c0fe2000001003c */
[-C--:B------:R-:W-:Y:S01]  /*44e0*/  FMUL.FTZ R71, R71, R68.reuse ;  /* 0x0000004447477220 */ /* 0x080fe20000410000 */
[-C--:B------:R-:W-:Y:S01]  /*44f0*/  FFMA.FTZ R3, R150, R68.reuse, -R3 ;  /* 0x0000004496037223 */ /* 0x080fe20000010803 */
[C---:B------:R-:W-:Y:S01]  /*4500*/  FFMA.FTZ R63, R70.reuse, R68, -R63 ;  /* 0x00000044463f7223 */ /* 0x040fe2000001083f */
[----:B------:R-:W-:Y:S01]  /*4510*/  FADD.FTZ R66, RZ, R60 ;  /* 0x0000003cff427221 */ /* 0x000fe20000010000 */
[----:B------:R-:W-:Y:S01]  /*4520*/  FFMA.FTZ R70, R70, R67, R71 ;  /* 0x0000004346467223 */ /* 0x000fe20000010047 */
[----:B------:R-:W-:Y:S01]  /*4530*/  FFMA.FTZ R71, R46, R111, R3 ;  /* 0x0000006f2e477223 */ /* 0x000fe20000010003 */
[----:B------:R-:W-:Y:S01]  /*4540*/  FFMA.FTZ R202, R96, R63, R61 ;  /* 0x0000003f60ca7223 */ /* 0x000fe2000001003d */
[-C--:B------:R-:W-:Y:S01]  /*4550*/  FMUL.FTZ R60, R155, R66.reuse ;  /* 0x000000429b3c7220 */ /* 0x080fe20000410000 */
[-C--:B------:R-:W-:Y:S01]  /*4560*/  FMUL.FTZ R3, R73, R66.reuse ;  /* 0x0000004249037220 */ /* 0x080fe20000410000 */
[-C--:B------:R-:W-:Y:S01]  /*4570*/  FMUL.FTZ R62, R155, R71.reuse ;  /* 0x000000479b3e7220 */ /* 0x080fe20000410000 */
[-C--:B------:R-:W-:Y:S01]  /*4580*/  FMUL.FTZ R73, R73, R71.reuse ;  /* 0x0000004749497220 */ /* 0x080fe20000410000 */
[CC--:B------:R-:W-:Y:S01]  /*4590*/  FFMA.FTZ R60, R151.reuse, R71.reuse, -R60 ;  /* 0x00000047973c7223 */ /* 0x0c0fe2000001083c */
[C---:B------:R-:W-:Y:S01]  /*45a0*/  FFMA.FTZ R3, R72.reuse, R71, -R3 ;  /* 0x0000004748037223 */ /* 0x040fe20000010803 */
[-C--:B------:R-:W-:Y:S01]  /*45b0*/  FFMA.FTZ R62, R151, R66.reuse, R62 ;  /* 0x00000042973e7223 */ /* 0x080fe2000001003e */
[----:B------:R-:W-:Y:S01]  /*45c0*/  FFMA.FTZ R73, R72, R66, R73 ;  /* 0x0000004248497223 */ /* 0x000fe20000010049 */
[----:B------:R-:W-:Y:S01]  /*45d0*/  FFMA.FTZ R72, R47, R110, R60 ;  /* 0x0000006e2f487223 */ /* 0x000fe2000001003c */
[----:B------:R-:W-:Y:S01]  /*45e0*/  FFMA.FTZ R70, -R96, R70, R69 ;  /* 0x0000004660467223 */ /* 0x000fe20000010145 */
[----:B------:R-:W-:Y:S01]  /*45f0*/  FADD.FTZ R69, RZ, R62 ;  /* 0x0000003eff457221 */ /* 0x000fe20000010000 */
[----:B------:R-:W-:Y:S01]  /*4600*/  FFMA.FTZ R63, R95, R3, R202 ;  /* 0x000000035f3f7223 */ /* 0x000fe200000100ca */
[-C--:B------:R-:W-:Y:S01]  /*4610*/  FMUL.FTZ R61, R167, R72.reuse ;  /* 0x00000048a73d7220 */ /* 0x080fe20000410000 */
[----:B------:R-:W-:Y:S01]  /*4620*/  FFMA.FTZ R73, -R95, R73, R70 ;  /* 0x000000495f497223 */ /* 0x000fe20000010146 */
        /* <DEDUP_REMOVED lines=9> */
[C---:B------:R-:W-:Y:S01]  /*46c0*/  FMUL.FTZ R61, R77.reuse, UR45 ;  /* 0x0000002d4d3d7c20 */ /* 0x040fe20008410000 */
[-C--:B------:R-:W-:Y:S01]  /*46d0*/  FMUL.FTZ R60, R77, R70.reuse ;  /* 0x000000464d3c7220 */ /* 0x080fe20000410000 */
[----:B------:R-:W-:Y:S01]  /*46e0*/  FFMA.FTZ R202, R94, R205, R63 ;  /* 0x000000cd5eca7223 */ /* 0x000fe2000001003f */
[-C--:B------:R-:W-:Y:S01]  /*46f0*/  FMUL.FTZ R62, R153, R75.reuse ;  /* 0x0000004b993e7220 */ /* 0x080fe20000410000 */
[-C--:B------:R-:W-:Y:S01]  /*4700*/  FMUL.FTZ R77, R77, R75.reuse ;  /* 0x0000004b4d4d7220 */ /* 0x080fe20000410000 */
[-C--:B------:R-:W-:Y:S01]  /*4710*/  FFMA.FTZ R3, R76, R75.reuse, -R60 ;  /* 0x0000004b4c037223 */ /* 0x080fe2000001083c */
[-C--:B------:R-:W-:Y:S01]  /*4720*/  FMUL.FTZ R60, R153, R70.reuse ;  /* 0x00000046993c7220 */ /* 0x080fe20000410000 */
[C---:B------:R-:W-:Y:S01]  /*4730*/  FFMA.FTZ R62, R161.reuse, R70, R62 ;  /* 0x00000046a13e7223 */ /* 0x040fe2000001003e */
[----:B------:R-:W-:Y:S01]  /*4740*/  FFMA.FTZ R74, -R94, R74, R73 ;  /* 0x0000004a5e4a7223 */ /* 0x000fe20000010149 */
[C---:B------:R-:W-:Y:S01]  /*4750*/  FFMA.FTZ R204, R76.reuse, UR44, -R61 ;  /* 0x0000002c4ccc7c23 */ /* 0x040fe2000801083d */
[----:B------:R-:W-:Y:S01]  /*4760*/  FFMA.FTZ R60, R161, R75, -R60 ;  /* 0x0000004ba13c7223 */ /* 0x000fe2000001083c */
[----:B------:R-:W-:Y:S01]  /*4770*/  FADD.FTZ R73, RZ, R62 ;  /* 0x0000003eff497221 */ /* 0x000fe20000010000 */
[----:B------:R-:W-:Y:S01]  /*4780*/  FFMA.FTZ R77, R76, R70, R77 ;  /* 0x000000464c4d7223 */ /* 0x000fe2000001004d */
[----:B------:R-:W-:Y:S01]  /*4790*/  FFMA.FTZ R61, R93, R3, R202 ;  /* 0x000000035d3d7223 */ /* 0x000fe200000100ca */
[----:B------:R-:W-:Y:S01]  /*47a0*/  FFMA.FTZ R76, R41, R108, R60 ;  /* 0x0000006c294c7223 */ /* 0x000fe2000001003c */
[-C--:B------:R-:W-:Y:S01]  /*47b0*/  FMUL.FTZ R3, R159, R73.reuse ;  /* 0x000000499f037220 */ /* 0x080fe20000410000 */
[CC--:B------:R-:W-:Y:S01]  /*47c0*/  FMUL.FTZ R63, R79.reuse, R73.reuse ;  /* 0x000000494f3f7220 */ /* 0x0c0fe20000410000 */
[----:B------:R-:W-:Y:S01]  /*47d0*/  FMUL.FTZ R205, R79, UR45 ;  /* 0x0000002d4fcd7c20 */ /* 0x000fe20008410000 */
[-C--:B------:R-:W-:Y:S01]  /*47e0*/  FMUL.FTZ R60, R159, R76.reuse ;  /* 0x0000004c9f3c7220 */ /* 0x080fe20000410000 */
[-C--:B------:R-:W-:Y:S01]  /*47f0*/  FFMA.FTZ R3, R162, R76.reuse, -R3 ;  /* 0x0000004ca2037223 */ /* 0x080fe20000010803 */
[-C--:B------:R-:W-:Y:S01]  /*4800*/  FMUL.FTZ R62, R79, R76.reuse ;  /* 0x0000004c4f3e7220 */ /* 0x080fe20000410000 */
[----:B------:R-:W-:Y:S01]  /*4810*/  FFMA.FTZ R63, R78, R76, -R63 ;  /* 0x0000004c4e3f7223 */ /* 0x000fe2000001083f */
[----:B------:R-:W-:Y:S01]  /*4820*/  FFMA.FTZ R60, R162, R73, R60 ;  /* 0x00000049a23c7223 */ /* 0x000fe2000001003c */
[----:B------:R-:W-:Y:S01]  /*4830*/  FFMA.FTZ R79, R42, R107, R3 ;  /* 0x0000006b2a4f7223 */ /* 0x000fe20000010003 */
[----:B------:R-:W-:Y:S01]  /*4840*/  FFMA.FTZ R77, -R93, R77, R74 ;  /* 0x0000004d5d4d7223 */ /* 0x000fe2000001014a */
[----:B------:R-:W-:Y:S01]  /*4850*/  FMUL.FTZ R3, R81, UR45 ;  /* 0x0000002d51037c20 */ /* 0x000fe20008410000 */
[----:B------:R-:W-:Y:S01]  /*4860*/  FADD.FTZ R74, RZ, R60 ;  /* 0x0000003cff4a7221 */ /* 0x000fe20000010000 */
[C---:B------:R-:W-:Y:S01]  /*4870*/  FFMA.FTZ R205, R78.reuse, UR44, -R205 ;  /* 0x0000002c4ecd7c23 */ /* 0x040fe200080108cd */
[----:B------:R-:W-:Y:S01]  /*4880*/  FFMA.FTZ R62, R78, R73, R62 ;  /* 0x000000494e3e7223 */ /* 0x000fe2000001003e */
[----:B------:R-:W-:Y:S01]  /*4890*/  FFMA.FTZ R78, R92, R63, R61 ;  /* 0x0000003f5c4e7223 */ /* 0x000fe2000001003d */
[CC--:B------:R-:W-:Y:S01]  /*48a0*/  FMUL.FTZ R61, R169.reuse, R79.reuse ;  /* 0x0000004fa93d7220 */ /* 0x0c0fe20000410000 */
[----:B------:R-:W-:Y:S01]  /*48b0*/  FFMA.FTZ R206, R80, UR44, -R3 ;  /* 0x0000002c50ce7c23 */ /* 0x000fe20008010803 */
[-C--:B------:R-:W-:Y:S01]  /*48c0*/  FMUL.FTZ R3, R169, R74.reuse ;  /* 0x0000004aa9037220 */ /* 0x080fe20000410000 */
[CC--:B------:R-:W-:Y:S01]  /*48d0*/  FMUL.FTZ R63, R81.reuse, R74.reuse ;  /* 0x0000004a513f7220 */ /* 0x0c0fe20000410000 */
[C---:B------:R-:W-:Y:S01]  /*48e0*/  FFMA.FTZ R61, R152.reuse, R74, R61 ;  /* 0x0000004a983d7223 */ /* 0x040fe2000001003d */
[-C--:B------:R-:W-:Y:S01]  /*48f0*/  FMUL.FTZ R81, R81, R79.reuse ;  /* 0x0000004f51517220 */ /* 0x080fe20000410000 */
[-C--:B------:R-:W-:Y:S01]  /*4900*/  FFMA.FTZ R60, R152, R79.reuse, -R3 ;  /* 0x0000004f983c7223 */ /* 0x080fe20000010803 */
[----:B------:R-:W-:Y:S01]  /*4910*/  FFMA.FTZ R62, -R92, R62, R77 ;  /* 0x0000003e5c3e7223 */ /* 0x000fe2000001014d */
[C---:B------:R-:W-:Y:S01]  /*4920*/  FFMA.FTZ R63, R80.reuse, R79, -R63 ;  /* 0x0000004f503f7223 */ /* 0x040fe2000001083f */
[----:B------:R-:W-:Y:S01]  /*4930*/  FADD.FTZ R77, RZ, R61 ;  /* 0x0000003dff4d7221 */ /* 0x000fe20000010000 */
[----:B------:R-:W-:Y:S01]  /*4940*/  FFMA.FTZ R81, R80, R74, R81 ;  /* 0x0000004a50517223 */ /* 0x000fe20000010051 */
[----:B------:R-:W-:Y:S01]  /*4950*/  FFMA.FTZ R80, R43, R106, R60 ;  /* 0x0000006a2b507223 */ /* 0x000fe2000001003c */
[----:B------:R-:W-:Y:S01]  /*4960*/  FFMA.FTZ R63, R91, R63, R78 ;  /* 0x0000003f5b3f7223 */ /* 0x000fe2000001004e */
[----:B------:R-:W-:Y:S01]  /*4970*/  FMUL.FTZ R3, R83, R77 ;  /* 0x0000004d53037220 */ /* 0x000fe20000410000 */
[----:B------:R-:W-:Y:S01]  /*4980*/  FFMA.FTZ R81, -R91, R81, R62 ;  /* 0x000000515b517223 */ /* 0x000fe2000001013e */
[-C--:B------:R-:W-:Y:S01]  /*4990*/  FMUL.FTZ R60, R83, R80.reuse ;  /* 0x00000050533c7220 */ /* 0x080fe20000410000 */
[-C--:B------:R-:W-:Y:S01]  /*49a0*/  FMUL.FTZ R61, R160, R80.reuse ;  /* 0x00000050a03d7220 */ /* 0x080fe20000410000 */
[C---:B------:R-:W-:Y:S01]  /*49b0*/  FFMA.FTZ R3, R82.reuse, R80, -R3 ;  /* 0x0000005052037223 */ /* 0x040fe20000010803 */
[----:B------:R-:W-:Y:S01]  /*49c0*/  FFMA.FTZ R200, R101, R182, R200 ;  /* 0x000000b665c87223 */ /* 0x000fe200000100c8 */
[-C--:B------:R-:W-:Y:S01]  /*49d0*/  FFMA.FTZ R60, R82, R77.reuse, R60 ;  /* 0x0000004d523c7223 */ /* 0x080fe2000001003c */
[----:B------:R-:W-:Y:S01]  /*49e0*/  FFMA.FTZ R61, R168, R77, R61 ;  /* 0x0000004da83d7223 */ /* 0x000fe2000001003d */
[----:B------:R-:W-:Y:S01]  /*49f0*/  FFMA.FTZ R63, R90, R3, R63 ;  /* 0x000000035a3f7223 */ /* 0x000fe2000001003f */
[----:B------:R-:W-:Y:S01]  /*4a00*/  FMUL.FTZ R3, R160, R77 ;  /* 0x0000004da0037220 */ /* 0x000fe20000410000 */
[----:B------:R-:W-:Y:S01]  /*4a10*/  FFMA.FTZ R209, -R90, R60, R81 ;  /* 0x0000003c5ad17223 */ /* 0x000fe20000010151 */
[----:B------:R-:W-:Y:S01]  /*4a20*/  FADD.FTZ R60, R158, R203 ;  /* 0x000000cb9e3c7221 */ /* 0x000fe20000010000 */
[----:B------:R-:W-:Y:S01]  /*4a30*/  FADD.FTZ R78, RZ, R61 ;  /* 0x0000003dff4e7221 */ /* 0x000fe20000010000 */
[----:B------:R-:W-:Y:S01]  /*4a40*/  FFMA.FTZ R3, R168, R80, -R3 ;  /* 0x00000050a8037223 */ /* 0x000fe20000010803 */
[----:B------:R-:W-:Y:S01]  /*4a50*/  VOTEU.ALL UP0, P1 ;  /* 0x0000000000ff7886 */ /* 0x000fe20000800000 */
[----:B------:R-:W-:Y:S01]  /*4a60*/  FMUL.FTZ R62, R141, R60 ;  /* 0x0000003c8d3e7220 */ /* 0x000fe20000410000 */
[C---:B------:R-:W-:Y:S01]  /*4a70*/  FMUL.FTZ R61, R57.reuse, R78 ;  /* 0x0000004e393d7220 */ /* 0x040fe20000410000 */
[----:B------:R-:W-:Y:S01]  /*4a80*/  FFMA.FTZ R81, R36, R105, R3 ;  /* 0x0000006924517223 */ /* 0x000fe20000010003 */
[----:B------:R-:W-:Y:S01]  /*4a90*/  FMUL.FTZ R203, R57, UR45 ;  /* 0x0000002d39cb7c20 */ /* 0x000fe20008410000 */
[-C--:B------:R-:W-:Y:S01]  /*4aa0*/  FFMA.FTZ R3, R143, R200.reuse, R62 ;  /* 0x000000c88f037223 */ /* 0x080fe2000001003e */
[----:B------:R-:W-:Y:S01]  /*4ab0*/  FMUL.FTZ R200, R141, R200 ;  /* 0x000000c88dc87220 */ /* 0x000fe20000410000 */
[-C--:B------:R-:W-:Y:S01]  /*4ac0*/  FFMA.FTZ R61, R56, R81.reuse, -R61 ;  /* 0x00000051383d7223 */ /* 0x080fe2000001083d */
[----:B------:R-:W-:Y:S01]  /*4ad0*/  @!UP0 ULEA UR33, UR8, UR32, 0x4 ;  /* 0x0000002008218291 */ /* 0x000fe2000f8e20ff */
[----:B------:R-:W-:Y:S01]  /*4ae0*/  FMUL.FTZ R57, R57, R81 ;  /* 0x0000005139397220 */ /* 0x000fe20000410000 */
[----:B------:R-:W-:Y:S01]  /*4af0*/  FFMA.FTZ R200, R143, R60, -R200 ;  /* 0x0000003c8fc87223 */ /* 0x000fe200000108c8 */
[----:B------:R-:W-:Y:S01]  /*4b00*/  FFMA.FTZ R83, R134, R61, R63 ;  /* 0x0000003d86537223 */ /* 0x000fe2000001003f */
[----:B------:R-:W-:-:S02]  /*4b10*/  MOV R60, 0x3f800000 ;  /* 0x3f800000003c7802 */ /* 0x000fc40000000f00 */
[----:B------:R-:W-:Y:S01]  /*4b20*/  CS2R R62, SRZ ;  /* 0x00000000003e7805 */ /* 0x000fe2000001ff00 */
[----:B------:R-:W-:Y:S02]  /*4b30*/  HFMA2 R61, -RZ, RZ, 0, 0 ;  /* 0x00000000ff3d7431 */ /* 0x000fe400000001ff */
[----:B------:R-:W-:Y:S01]  /*4b40*/  FFMA.FTZ R3, R0, R181, R3 ;  /* 0x000000b500037223 */ /* 0x000fe20000010003 */
[----:B------:R-:W-:Y:S01]  /*4b50*/  FADD.FTZ R200, R163, R200 ;  /* 0x000000c8a3c87221 */ /* 0x000fe20000010000 */
[C---:B------:R-:W-:Y:S01]  /*4b60*/  FFMA.FTZ R203, R56.reuse, UR44, -R203 ;  /* 0x0000002c38cb7c23 */ /* 0x040fe200080108cb */
[----:B------:R-:W-:Y:S01]  /*4b70*/  FFMA.FTZ R56, R56, R78, R57 ;  /* 0x0000004e38387223 */ /* 0x000fe20000010039 */
[----:B------:R-:W0:Y:S03]  /*4b80*/  @!P1 LDS.128 R60, [UR33+0x3650] ;  /* 0x00365021ff3c9984 */ /* 0x000e260008000c00 */
[----:B------:R-:W-:Y:S01]  /*4b90*/  FFMA.FTZ R209, -R134, R56, R209 ;  /* 0x0000003886d17223 */ /* 0x000fe200000101d1 */
[----:B------:R1:W3:Y:S04]  /*4ba0*/  SHFL.DOWN PT, R57, R2, 0x1, 0x1f ;  /* 0x08201f0002397f89 */ /* 0x0002e800000e0000 */
[----:B------:R1:W4:Y:S04]  /*4bb0*/  SHFL.DOWN PT, R202, R3, 0x1, 0x1f ;  /* 0x08201f0003ca7f89 */ /* 0x00032800000e0000 */
[----:B------:R1:W0:Y:S01]  /*4bc0*/  SHFL.DOWN PT, R211, R200, 0x1, 0x1f ;  /* 0x08201f00c8d37f89 */ /* 0x00022200000e0000 */
[----:B--2---:R-:W-:Y:S05]  /*4bd0*/  @!P2 BRA `(.L_x_14060) ;  /* 0x000000000028a947 */ /* 0x004fea0003800000 */
[CC--:B0-----:R-:W-:Y:S01]  /*4be0*/  FMUL.FTZ R82, R2.reuse, R211.reuse ;  /* 0x000000d302527220 */ /* 0x0c1fe20000410000 */
[C---:B------:R-:W-:Y:S01]  /*4bf0*/  FMUL.FTZ R211, R199.reuse, R211 ;  /* 0x000000d3c7d37220 */ /* 0x040fe20000410000 */
[CC--:B---3--:R-:W-:Y:S01]  /*4c00*/  FMUL.FTZ R56, R2.reuse, R57.reuse ;  /* 0x0000003902387220 */ /* 0x0c8fe20000410000 */
[C---:B------:R-:W-:Y:S01]  /*4c10*/  FMUL.FTZ R57, R199.reuse, R57 ;  /* 0x00000039c7397220 */ /* 0x040fe20000410000 */
[-C--:B----4-:R-:W-:Y:S01]  /*4c20*/  FFMA.FTZ R82, R199, R202.reuse, -R82 ;  /* 0x000000cac7527223 */ /* 0x090fe20000010852 */
[----:B------:R-:W-:Y:S01]  /*4c30*/  FFMA.FTZ R211, R2, R202, R211 ;  /* 0x000000ca02d37223 */ /* 0x000fe200000100d3 */
[C---:B------:R-:W-:Y:S01]  /*4c40*/  FFMA.FTZ R199, R213.reuse, R199, -R56 ;  /* 0x000000c7d5c77223 */ /* 0x040fe20000010838 */
[----:B-1----:R-:W-:Y:S01]  /*4c50*/  FFMA.FTZ R2, R213, R2, R57 ;  /* 0x00000002d5027223 */ /* 0x002fe20000010039 */
[----:B------:R-:W-:Y:S01]  /*4c60*/  FADD.FTZ R3, R3, R82 ;  /* 0x0000005203037221 */ /* 0x000fe20000010000 */
[----:B------:R-:W-:-:S07]  /*4c70*/  FADD.FTZ R200, R200, R211 ;  /* 0x000000d3c8c87221 */ /* 0x000fce0000010000 */
.L_x_14060:
[----:B------:R-:W-:Y:S05]  /*4c80*/  BSYNC.RECONVERGENT B0 ;  /* 0x0000000000007941 */ /* 0x000fea0003800200 */
.L_x_14059:
[----:B------:R2:W1:Y:S01]  /*4c90*/  SHFL.DOWN PT, R213, R199, 0x2, 0x1f ;  /* 0x08401f00c7d57f89 */ /* 0x00046200000e0000 */
[----:B------:R-:W-:Y:S03]  /*4ca0*/  BSSY.RECONVERGENT B0, `(.L_x_14061) ;  /* 0x000000f000007945 */ /* 0x000fe60003800200 */
[----:B---3--:R2:W3:Y:S04]  /*4cb0*/  SHFL.DOWN PT, R57, R2, 0x2, 0x1f ;  /* 0x08401f0002397f89 */ /* 0x0084e800000e0000 */
[----:B----4-:R2:W4:Y:S04]  /*4cc0*/  SHFL.DOWN PT, R202, R3, 0x2, 0x1f ;  /* 0x08401f0003ca7f89 */ /* 0x01052800000e0000 */
[----:B0-----:R2:W0:Y:S01]  /*4cd0*/  SHFL.DOWN PT, R211, R200, 0x2, 0x1f ;  /* 0x08401f00c8d37f89 */ /* 0x00142200000e0000 */
[----:B------:R-:W-:Y:S05]  /*4ce0*/  @P3 BRA `(.L_x_14062) ;  /* 0x0000000000283947 */ /* 0x000fea0003800000 */
        /* <DEDUP_REMOVED lines=10> */
.L_x_14062:
[----:B------:R-:W-:Y:S05]  /*4d90*/  BSYNC.RECONVERGENT B0 ;  /* 0x0000000000007941 */ /* 0x000fea0003800200 */
.L_x_14061:
        /* <DEDUP_REMOVED lines=16> */
.L_x_14064:
[----:B------:R-:W-:Y:S05]  /*4ea0*/  BSYNC.RECONVERGENT B0 ;  /* 0x0000000000007941 */ /* 0x000fea0003800200 */
.L_x_14063:
        /* <DEDUP_REMOVED lines=16> */
.L_x_14066:
[----:B------:R-:W-:Y:S05]  /*4fb0*/  BSYNC.RECONVERGENT B0 ;  /* 0x0000000000007941 */ /* 0x000fea0003800200 */
.L_x_14065:
[----:B-1----:R1:W1:Y:S01]  /*4fc0*/  SHFL.DOWN PT, R213, R199, 0x10, 0x1f ;  /* 0x0a001f00c7d57f89 */ /* 0x00226200000e0000 */
[----:B------:R-:W-:Y:S01]  /*4fd0*/  BSSY.RECONVERGENT B0, `(.L_x_14067) ;  /* 0x0000010000007945 */ /* 0x000fe20003800200 */
[----:B------:R-:W-:Y:S02]  /*4fe0*/  FMUL.FTZ R215, R59, UR45 ;  /* 0x0000002d3bd77c20 */ /* 0x000fe40008410000 */
        /* <DEDUP_REMOVED lines=14> */
.L_x_14068:
[----:B------:R-:W-:Y:S05]  /*50d0*/  BSYNC.RECONVERGENT B0 ;  /* 0x0000000000007941 */ /* 0x000fea0003800200 */
.L_x_14067:
[CC--:B-1----:R-:W-:Y:S01]  /*50e0*/  FMUL.FTZ R57, R189.reuse, R78.reuse ;  /* 0x0000004ebd397220 */ /* 0x0c2fe20000410000 */
[-C--:B------:R-:W-:Y:S01]  /*50f0*/  FMUL.FTZ R213, R189, R81.reuse ;  /* 0x00000051bdd57220 */ /* 0x080fe20000410000 */
[----:B------:R-:W-:Y:S01]  /*5100*/  SHFL.DOWN PT, R218, R2, 0x1, 0x1f ;  /* 0x08201f0002da7f89 */ /* 0x000fe200000e0000 */
[----:B0-----:R-:W-:Y:S01]  /*5110*/  FFMA.FTZ R211, R58, UR44, -R215 ;  /* 0x0000002c3ad37c23 */ /* 0x001fe200080108d7 */
[C---:B------:R-:W-:Y:S01]  /*5120*/  FFMA.FTZ R82, R188.reuse, R81, -R57 ;  /* 0x00000051bc527223 */ /* 0x040fe20000010839 */
[----:B------:R-:W-:Y:S01]  /*5130*/  FFMA.FTZ R57, R188, R78, R213 ;  /* 0x0000004ebc397223 */ /* 0x000fe200000100d5 */
[----:B------:R-:W0:Y:S01]  /*5140*/  SHFL.IDX PT, R202, R63, RZ, 0x1f ;  /* 0x00001fff3fca7589 */ /* 0x000e2200000e0000 */
[C---:B------:R-:W-:Y:S01]  /*5150*/  ISETP.NE.AND P1, PT, R120.reuse, 0x1f, PT ;  /* 0x0000001f7800780c */ /* 0x040fe20003f25270 */
[----:B------:R-:W-:Y:S01]  /*5160*/  FFMA.FTZ R82, R37, R104, R82 ;  /* 0x0000006825527223 */ /* 0x000fe20000010052 */
[----:B------:R-:W-:Y:S01]  /*5170*/  FADD.FTZ R57, RZ, R57 ;  /* 0x00000039ff397221 */ /* 0x000fe20000010000 */
[----:B------:R-:W1:Y:S01]  /*5180*/  SHFL.DOWN PT, R216, R199, 0x1, 0x1f ;  /* 0x08201f00c7d87f89 */ /* 0x000e6200000e0000 */
[----:B------:R-:W-:Y:S01]  /*5190*/  ISETP.NE.AND P2, PT, R120, RZ, PT ;  /* 0x000000ff7800720c */ /* 0x000fe20003f45270 */
[CC--:B------:R-:W-:Y:S01]  /*51a0*/  FMUL.FTZ R215, R192.reuse, R82.reuse ;  /* 0x00000052c0d77220 */ /* 0x0c0fe20000410000 */
[-C--:B------:R-:W-:Y:S01]  /*51b0*/  FMUL.FTZ R213, R192, R57.reuse ;  /* 0x00000039c0d57220 */ /* 0x080fe20000410000 */
[----:B------:R-:W5:Y:S01]  /*51c0*/  SHFL.IDX PT, R212, R62, RZ, 0x1f ;  /* 0x00001fff3ed47589 */ /* 0x000f6200000e0000 */
[CC--:B------:R-:W-:Y:S01]  /*51d0*/  FMUL.FTZ R217, R59.reuse, R57.reuse ;  /* 0x000000393bd97220 */ /* 0x0c0fe20000410000 */
[C---:B------:R-:W-:Y:S01]  /*51e0*/  FFMA.FTZ R56, R190.reuse, R57, R215 ;  /* 0x00000039be387223 */ /* 0x040fe200000100d7 */
[-C--:B------:R-:W-:Y:S01]  /*51f0*/  FFMA.FTZ R213, R190, R82.reuse, -R213 ;  /* 0x00000052bed57223 */ /* 0x080fe200000108d5 */
[----:B------:R2:W5:Y:S01]  /*5200*/  SHFL.IDX PT, R210, R2, RZ, 0x1f ;  /* 0x00001fff02d27589 */ /* 0x00056200000e0000 */
[-C--:B------:R-:W-:Y:S01]  /*5210*/  FFMA.FTZ R217, R58, R82.reuse, -R217 ;  /* 0x000000523ad97223 */ /* 0x080fe200000108d9 */
[----:B------:R-:W-:Y:S01]  /*5220*/  FMUL.FTZ R214, R59, R82 ;  /* 0x000000523bd67220 */ /* 0x000fe20000410000 */
[----:B------:R-:W-:Y:S01]  /*5230*/  FADD.FTZ R56, RZ, R56 ;  /* 0x00000038ff387221 */ /* 0x000fe20000010000 */
[----:B------:R-:W5:Y:S01]  /*5240*/  SHFL.DOWN PT, R220, R3, 0x1, 0x1f ;  /* 0x08201f0003dc7f89 */ /* 0x000f6200000e0000 */
[----:B------:R-:W-:Y:S01]  /*5250*/  FFMA.FTZ R59, R38, R103, R213 ;  /* 0x00000067263b7223 */ /* 0x000fe200000100d5 */
[----:B------:R-:W-:Y:S01]  /*5260*/  FFMA.FTZ R214, R58, R57, R214 ;  /* 0x000000393ad67223 */ /* 0x000fe200000100d6 */
[----:B------:R-:W-:Y:S01]  /*5270*/  VOTEU.ALL UP0, P2 ;  /* 0x0000000000ff7886 */ /* 0x000fe20001000000 */
[----:B------:R4:W5:Y:S01]  /*5280*/  SHFL.IDX PT, R208, R199, RZ, 0x1f ;  /* 0x00001fffc7d07589 */ /* 0x00096200000e0000 */
[C---:B--23--:R-:W-:Y:S01]  /*5290*/  FFMA.FTZ R2, R136.reuse, R217, R83 ;  /* 0x000000d988027223 */ /* 0x04cfe20000010053 */
[C---:B------:R-:W-:Y:S01]  /*52a0*/  FMUL.FTZ R83, R53.reuse, R56 ;  /* 0x0000003835537220 */ /* 0x040fe20000410000 */
[----:B------:R-:W-:Y:S01]  /*52b0*/  FFMA.FTZ R214, -R136, R214, R209 ;  /* 0x000000d688d67223 */ /* 0x000fe200000101d1 */
[----:B------:R-:W2:Y:S01]  /*52c0*/  SHFL.DOWN PT, R219, R200, 0x1, 0x1f ;  /* 0x08201f00c8db7f89 */ /* 0x000ea200000e0000 */
[----:B------:R-:W-:Y:S01]  /*52d0*/  ULEA UR33, UR11, 0xfffffc00, 0xa ;  /* 0xfffffc000b217891 */ /* 0x000fe2000f8e50ff */
[-C--:B------:R-:W-:Y:S01]  /*52e0*/  FFMA.FTZ R83, R52, R59.reuse, -R83 ;  /* 0x0000003b34537223 */ /* 0x080fe20000010853 */
[----:B------:R-:W-:Y:S01]  /*52f0*/  @!UP0 ULEA UR46, UR8, UR32, 0x4 ;  /* 0x00000020082e8291 */ /* 0x000fe2000f8e20ff */
[----:B----4-:R-:W-:Y:S01]  /*5300*/  FMUL.FTZ R199, R53, R59 ;  /* 0x0000003b35c77220 */ /* 0x010fe20000410000 */
[-C--:B0-----:R-:W-:Y:S01]  /*5310*/  @P1 FMUL.FTZ R53, R218, R202.reuse ;  /* 0x000000cada351220 */ /* 0x081fe20000410000 */
[----:B-1----:R-:W-:Y:S01]  /*5320*/  @P1 FMUL.FTZ R209, R216, R202 ;  /* 0x000000cad8d11220 */ /* 0x002fe20000410000 */
[----:B------:R-:W-:Y:S01]  /*5330*/  SHFL.IDX PT, R200, R200, RZ, 0x1f ;  /* 0x00001fffc8c87589 */ /* 0x000fe200000e0000 */
[----:B------:R-:W-:Y:S01]  /*5340*/  FFMA.FTZ R213, R52, R56, R199 ;  /* 0x0000003834d57223 */ /* 0x000fe200000100c7 */
[-C--:B-----5:R-:W-:Y:S01]  /*5350*/  @P1 FFMA.FTZ R53, R216, R212.reuse, -R53 ;  /* 0x000000d4d8351223 */ /* 0x0a0fe20000010835 */
[C---:B------:R-:W-:Y:S01]  /*5360*/  FFMA.FTZ R199, R137.reuse, R83, R2 ;  /* 0x0000005389c77223 */ /* 0x040fe20000010002 */
[----:B------:R0:W1:Y:S01]  /*5370*/  SHFL.IDX PT, R52, R3, RZ, 0x1f ;  /* 0x00001fff03347589 */ /* 0x00006200000e0000 */
[----:B------:R-:W-:Y:S01]  /*5380*/  @P1 FFMA.FTZ R2, R218, R212, R209 ;  /* 0x000000d4da021223 */ /* 0x000fe200000100d1 */
[----:B------:R-:W-:Y:S01]  /*5390*/  FMUL.FTZ R209, R210, R63 ;  /* 0x0000003fd2d17220 */ /* 0x000fe20000410000 */
[----:B------:R-:W-:Y:S01]  /*53a0*/  FFMA.FTZ R83, -R137, R213, R214 ;  /* 0x000000d589537223 */ /* 0x000fe200000101d6 */
[----:B------:R-:W-:Y:S01]  /*53b0*/  BSSY.RECONVERGENT B0, `(.L_x_14069) ;  /* 0x00001d9000007945 */ /* 0x000fe20003800200 */
[----:B------:R-:W-:Y:S01]  /*53c0*/  @P1 FADD.FTZ R212, R220, R53 ;  /* 0x00000035dcd41221 */ /* 0x000fe20000010000 */
[----:B------:R-:W-:Y:S01]  /*53d0*/  FMUL.FTZ R53, R210, R61 ;  /* 0x0000003dd2357220 */ /* 0x000fe20000410000 */
[----:B0-----:R-:W-:Y:S01]  /*53e0*/  FMUL.FTZ R3, R195, R59 ;  /* 0x0000003bc3037220 */ /* 0x001fe20000410000 */
[-C--:B------:R-:W-:Y:S01]  /*53f0*/  FFMA.FTZ R209, R208, R62.reuse, -R209 ;  /* 0x0000003ed0d17223 */ /* 0x080fe200000108d1 */
[C---:B------:R-:W-:Y:S01]  /*5400*/  FMUL.FTZ R62, R210.reuse, R62 ;  /* 0x0000003ed23e7220 */ /* 0x040fe20000410000 */
[-C--:B------:R-:W-:Y:S01]  /*5410*/  FMUL.FTZ R210, R210, R60.reuse ;  /* 0x0000003cd2d27220 */ /* 0x080fe20000410000 */
[----:B------:R-:W-:Y:S01]  /*5420*/  FFMA.FTZ R60, R208, R60, -R53 ;  /* 0x0000003cd03c7223 */ /* 0x000fe20000010835 */
[----:B--2---:R-:W-:Y:S01]  /*5430*/  @P1 FADD.FTZ R202, R219, R2 ;  /* 0x00000002dbca1221 */ /* 0x004fe20000010000 */
[----:B------:R-:W-:Y:S01]  /*5440*/  P2R R2, PR, RZ, 0x4 ;  /* 0x00000004ff027803 */ /* 0x000fe20000000000 */
[-C--:B------:R-:W-:Y:S01]  /*5450*/  FMUL.FTZ R2, R195, R56.reuse ;  /* 0x00000038c3027220 */ /* 0x080fe20000410000 */
[----:B------:R-:W-:Y:S01]  /*5460*/  FFMA.FTZ R3, R196, R56, R3 ;  /* 0x00000038c4037223 */ /* 0x000fe20000010003 */
[-C--:B------:R-:W-:Y:S01]  /*5470*/  FMUL.FTZ R53, R202, R85.reuse ;  /* 0x00000055ca357220 */ /* 0x080fe20000410000 */
[----:B------:R-:W-:Y:S01]  /*5480*/  FMUL.FTZ R85, R212, R85 ;  /* 0x00000055d4557220 */ /* 0x000fe20000410000 */
[----:B------:R-:W-:Y:S01]  /*5490*/  FFMA.FTZ R63, R208, R63, R62 ;  /* 0x0000003fd03f7223 */ /* 0x000fe2000001003e */
[----:B------:R-:W-:Y:S01]  /*54a0*/  FFMA.FTZ R2, R196, R59, -R2 ;  /* 0x0000003bc4027223 */ /* 0x000fe20000010802 */
[-C--:B------:R-:W-:Y:S01]  /*54b0*/  FFMA.FTZ R53, R212, R84.reuse, R53 ;  /* 0x00000054d4357223 */ /* 0x080fe20000010035 */
[----:B------:R-:W-:Y:S01]  /*54c0*/  FFMA.FTZ R84, R202, R84, -R85 ;  /* 0x00000054ca547223 */ /* 0x000fe20000010855 */
[----:B------:R-:W-:Y:S01]  /*54d0*/  FFMA.FTZ R61, R208, R61, R210 ;  /* 0x0000003dd03d7223 */ /* 0x000fe200000100d2 */
[----:B-1----:R-:W-:Y:S01]  /*54e0*/  FADD.FTZ R62, R52, R209 ;  /* 0x000000d1343e7221 */ /* 0x002fe20000010000 */
[----:B------:R-:W-:Y:S01]  /*54f0*/  FFMA.FTZ R58, R138, R201, R53 ;  /* 0x000000c98a3a7223 */ /* 0x000fe20000010035 */
[----:B------:R-:W-:Y:S01]  /*5500*/  FADD.FTZ R197, R197, R84 ;  /* 0x00000054c5c57221 */ /* 0x000fe20000010000 */
[----:B------:R-:W-:Y:S01]  /*5510*/  FADD.FTZ R84, RZ, R3 ;  /* 0x00000003ff547221 */ /* 0x000fe20000010000 */
[----:B------:R-:W-:Y:S01]  /*5520*/  FFMA.FTZ R202, R39, R102, R2 ;  /* 0x0000006627ca7223 */ /* 0x000fe20000010002 */
[C---:B------:R-:W-:Y:S01]  /*5530*/  FMUL.FTZ R52, R195.reuse, R58 ;  /* 0x0000003ac3347220 */ /* 0x040fe20000410000 */
[-C--:B------:R-:W-:Y:S01]  /*5540*/  FMUL.FTZ R3, R195, R197.reuse ;  /* 0x000000c5c3037220 */ /* 0x080fe20000410000 */
[C---:B------:R-:W-:Y:S01]  /*5550*/  FMUL.FTZ R85, R55.reuse, R84 ;  /* 0x0000005437557220 */ /* 0x040fe20000410000 */
[----:B------:R-:W-:Y:S01]  /*5560*/  FADD.FTZ R63, R200, R63 ;  /* 0x0000003fc83f7221 */ /* 0x000fe20000010000 */
[C---:B------:R-:W-:Y:S01]  /*5570*/  FFMA.FTZ R201, R196.reuse, R197, -R52 ;  /* 0x000000c5c4c97223 */ /* 0x040fe20000010834 */
[----:B------:R-:W-:Y:S01]  /*5580*/  FFMA.FTZ R2, R196, R58, R3 ;  /* 0x0000003ac4027223 */ /* 0x000fe20000010003 */
[----:B------:R-:W-:Y:S01]  /*5590*/  FMUL.FTZ R3, R86, UR45 ;  /* 0x0000002d56037c20 */ /* 0x000fe20008410000 */
[----:B------:R-:W-:Y:S01]  /*55a0*/  MOV R52, UR33 ;  /* 0x0000002100347c02 */ /* 0x000fe20008000f00 */
[----:B------:R-:W-:Y:S01]  /*55b0*/  FMUL.FTZ R55, R55, R202 ;  /* 0x000000ca37377220 */ /* 0x000fe20000410000 */
[----:B------:R-:W-:Y:S01]  /*55c0*/  FFMA.FTZ R195, R137, R198, R2 ;  /* 0x000000c689c37223 */ /* 0x000fe20000010002 */
[----:B------:R-:W-:Y:S01]  /*55d0*/  FFMA.FTZ R53, R178, UR44, -R3 ;  /* 0x0000002cb2357c23 */ /* 0x000fe20008010803 */
[----:B------:R-:W-:Y:S01]  /*55e0*/  LOP3.LUT R2, R120, UR33, RZ, 0xfc, !PT ;  /* 0x0000002178027c12 */ /* 0x000fe2000f8efcff */
[----:B------:R-:W-:Y:S01]  /*55f0*/  FFMA.FTZ R200, R54, R84, R55 ;  /* 0x0000005436c87223 */ /* 0x000fe20000010037 */
[----:B------:R-:W-:Y:S01]  /*5600*/  SHF.R.S32.HI R3, RZ, 0x1f, R52 ;  /* 0x0000001fff037819 */ /* 0x000fe20000011434 */
[----:B------:R0:W-:Y:S01]  /*5610*/  @!P2 STS.128 [UR46+0x3650], R60 ;  /* 0x0036503cff00a988 */ /* 0x0001e20008000c2e */
[----:B------:R-:W-:Y:S01]  /*5620*/  MOV R209, UR40 ;  /* 0x0000002800d17c02 */ /* 0x000fe20008000f00 */
[----:B------:R-:W-:Y:S01]  /*5630*/  FADD.FTZ R201, R194, R201 ;  /* 0x000000c9c2c97221 */ /* 0x000fe20000010000 */
[----:B------:R-:W-:Y:S01]  /*5640*/  MOV R55, UR32 ;  /* 0x0000002000377c02 */ /* 0x000fe20008000f00 */
[----:B------:R-:W-:Y:S01]  /*5650*/  FFMA.FTZ R85, R54, R202, -R85 ;  /* 0x000000ca36557223 */ /* 0x000fe20000010855 */
[----:B0-----:R-:W-:Y:S01]  /*5660*/  FMUL.FTZ R61, R0, R53 ;  /* 0x00000035003d7220 */ /* 0x001fe20000410000 */
[----:B------:R-:W-:-:S04]  /*5670*/  IMAD.WIDE.U32 R52, R209, UR8, R2 ;  /* 0x00000008d1347c25 */ /* 0x000fc8000f8e0002 */
[C---:B------:R-:W-:Y:S01]  /*5680*/  FMUL.FTZ R3, R192.reuse, R195 ;  /* 0x000000c3c0037220 */ /* 0x040fe20000410000 */
[-C--:B------:R-:W-:Y:S01]  /*5690*/  FMUL.FTZ R192, R192, R201.reuse ;  /* 0x000000c9c0c07220 */ /* 0x080fe20000410000 */
[----:B------:R-:W-:Y:S01]  /*56a0*/  FMUL.FTZ R209, R87, UR45 ;  /* 0x0000002d57d17c20 */ /* 0x000fe20008410000 */
[----:B------:R-:W-:Y:S02]  /*56b0*/  IMAD R60, R120, 0x84, R55 ;  /* 0x00000084783c7824 */ /* 0x000fe400078e0237 */
[----:B------:R-:W-:Y:S01]  /*56c0*/  FMUL.FTZ R55, R86, UR44 ;  /* 0x0000002c56377c20 */ /* 0x000fe20008410000 */
[C---:B------:R-:W-:Y:S01]  /*56d0*/  FFMA.FTZ R54, R190.reuse, R201, -R3 ;  /* 0x000000c9be367223 */ /* 0x040fe20000010803 */
[----:B------:R-:W-:Y:S01]  /*56e0*/  FFMA.FTZ R3, R190, R195, R192 ;  /* 0x000000c3be037223 */ /* 0x000fe200000100c0 */
[----:B------:R-:W-:Y:S01]  /*56f0*/  FFMA.FTZ R62, R180, UR44, -R209 ;  /* 0x0000002cb43e7c23 */ /* 0x000fe200080108d1 */
[----:B------:R-:W-:Y:S01]  /*5700*/  FFMA.FTZ R55, R178, UR45, R55 ;  /* 0x0000002db2377c23 */ /* 0x000fe20008010037 */
[----:B------:R-:W-:Y:S01]  /*5710*/  FADD.FTZ R193, R193, R54 ;  /* 0x00000036c1c17221 */ /* 0x000fe20000010000 */
[----:B------:R-:W-:Y:S01]  /*5720*/  FFMA.FTZ R3, R136, R211, R3 ;  /* 0x000000d388037223 */ /* 0x000fe20000010003 */
[----:B------:R0:W-:Y:S01]  /*5730*/  STS [R60+0x1080], R61 ;  /* 0x0010803d3c007388 */ /* 0x0001e20000000800 */
[----:B------:R-:W-:Y:S01]  /*5740*/  FMUL.FTZ R63, R0, -R55 ;  /* 0x80000037003f7220 */ /* 0x000fe20000410000 */
[C---:B------:R-:W-:Y:S01]  /*5750*/  FMUL.FTZ R54, R189.reuse, R193 ;  /* 0x000000c1bd367220 */ /* 0x040fe20000410000 */
[----:B------:R-:W-:Y:S01]  /*5760*/  FMUL.FTZ R55, R189, R3 ;  /* 0x00000003bd377220 */ /* 0x000fe20000410000 */
[----:B------:R-:W-:Y:S01]  /*5770*/  FMUL.FTZ R189, R101, R62 ;  /* 0x0000003e65bd7220 */ /* 0x000fe20000410000 */
[----:B------:R-:W-:Y:S01]  /*5780*/  FMUL.FTZ R209, R87, UR44 ;  /* 0x0000002c57d17c20 */ /* 0x000fe20008410000 */
[----:B------:R1:W-:Y:S01]  /*5790*/  STS [R60+0x1084], R63 ;  /* 0x0010843f3c007388 */ /* 0x0003e20000000800 */
[----:B------:R-:W-:Y:S01]  /*57a0*/  FFMA.FTZ R62, R188, R193, -R55 ;  /* 0x000000c1bc3e7223 */ /* 0x000fe20000010837 */
[----:B------:R-:W-:Y:S01]  /*57b0*/  FFMA.FTZ R178, R48, -R117, R178 ;  /* 0x8000007530b27223 */ /* 0x000fe200000100b2 */
[----:B------:R-:W-:Y:S01]  /*57c0*/  FMUL.FTZ R190, R193, UR43 ;  /* 0x0000002bc1be7c20 */ /* 0x000fe20008410000 */
[----:B0-----:R-:W-:Y:S01]  /*57d0*/  FFMA.FTZ R61, R188, R3, R54 ;  /* 0x00000003bc3d7223 */ /* 0x001fe20000010036 */
[----:B------:R-:W-:Y:S01]  /*57e0*/  FADD.FTZ R191, R191, R62 ;  /* 0x0000003ebfbf7221 */ /* 0x000fe20000010000 */
[----:B------:R-:W-:Y:S01]  /*57f0*/  FFMA.FTZ R54, R180, UR45, R209 ;  /* 0x0000002db4367c23 */ /* 0x000fe200080100d1 */
[----:B------:R-:W-:Y:S01]  /*5800*/  FMUL.FTZ R62, R183, UR44 ;  /* 0x0000002cb73e7c20 */ /* 0x000fe20008410000 */
[----:B------:R-:W-:Y:S01]  /*5810*/  FFMA.FTZ R61, R134, R203, R61 ;  /* 0x000000cb863d7223 */ /* 0x000fe2000001003d */
[C---:B------:R-:W-:Y:S01]  /*5820*/  FMUL.FTZ R55, R160.reuse, R191 ;  /* 0x000000bfa0377220 */ /* 0x040fe20000410000 */
[----:B------:R0:W-:Y:S01]  /*5830*/  STS [R60+0x1088], R189 ;  /* 0x001088bd3c007388 */ /* 0x0001e20000000800 */
[----:B------:R-:W-:Y:S01]  /*5840*/  FMUL.FTZ R203, R101, -R54 ;  /* 0x8000003665cb7220 */ /* 0x000fe20000410000 */
[-C--:B------:R-:W-:Y:S01]  /*5850*/  FMUL.FTZ R160, R160, R61.reuse ;  /* 0x0000003da0a07220 */ /* 0x080fe20000410000 */
[----:B------:R-:W-:Y:S01]  /*5860*/  FFMA.FTZ R55, R168, R61, R55 ;  /* 0x0000003da8377223 */ /* 0x000fe20000010037 */
[----:B------:R-:W-:Y:S01]  /*5870*/  FFMA.FTZ R209, R185, UR45, R62 ;  /* 0x0000002db9d17c23 */ /* 0x000fe2000801003e */
[----:B------:R-:W-:Y:S01]  /*5880*/  FMUL.FTZ R54, R183, UR45 ;  /* 0x0000002db7367c20 */ /* 0x000fe20008410000 */
[----:B------:R-:W-:Y:S01]  /*5890*/  STS [R60+0x108c], R203 ;  /* 0x00108ccb3c007388 */ /* 0x000fe20000000800 */
[----:B------:R-:W-:Y:S01]  /*58a0*/  FFMA.FTZ R62, R90, R207, R55 ;  /* 0x000000cf5a3e7223 */ /* 0x000fe20000010037 */
[----:B------:R-:W-:Y:S01]  /*58b0*/  FMUL.FTZ R207, R64, UR45 ;  /* 0x0000002d40cf7c20 */ /* 0x000fe20008410000 */
[----:B-1----:R-:W-:Y:S01]  /*58c0*/  FFMA.FTZ R63, R185, UR44, -R54 ;  /* 0x0000002cb93f7c23 */ /* 0x002fe20008010836 */
[----:B0-----:R-:W-:Y:S01]  /*58d0*/  FFMA.FTZ R189, R168, R191, -R160 ;  /* 0x000000bfa8bd7223 */ /* 0x001fe200000108a0 */
[CC--:B------:R-:W-:Y:S01]  /*58e0*/  FMUL.FTZ R55, R169.reuse, R62.reuse ;  /* 0x0000003ea9377220 */ /* 0x0c0fe20000410000 */
[----:B------:R-:W-:Y:S01]  /*58f0*/  FFMA.FTZ R185, R50, -R115, R185 ;  /* 0x8000007332b97223 */ /* 0x000fe200000100b9 */
[----:B------:R-:W-:Y:S01]  /*5900*/  FMUL.FTZ R63, R100, R63 ;  /* 0x0000003f643f7220 */ /* 0x000fe20000410000 */
[----:B------:R-:W-:Y:S01]  /*5910*/  FADD.FTZ R189, R170, R189 ;  /* 0x000000bdaabd7221 */ /* 0x000fe20000010000 */
[----:B------:R-:W-:Y:S01]  /*5920*/  FFMA.FTZ R207, R184, UR44, -R207 ;  /* 0x0000002cb8cf7c23 */ /* 0x000fe200080108cf */
[----:B------:R-:W-:Y:S01]  /*5930*/  FMUL.FTZ R209, R100, -R209 ;  /* 0x800000d164d17220 */ /* 0x000fe20000410000 */
[----:B------:R-:W-:Y:S01]  /*5940*/  FMUL.FTZ R196, R62, UR43 ;  /* 0x0000002b3ec47c20 */ /* 0x000fe20008410000 */
[-C--:B------:R-:W-:Y:S01]  /*5950*/  FMUL.FTZ R169, R169, R189.reuse ;  /* 0x000000bda9a97220 */ /* 0x080fe20000410000 */
[----:B------:R-:W-:Y:S01]  /*5960*/  FFMA.FTZ R160, R152, R189, -R55 ;  /* 0x000000bd98a07223 */ /* 0x000fe20000010837 */
[----:B------:R-:W-:Y:S01]  /*5970*/  FMUL.FTZ R55, R64, UR44 ;  /* 0x0000002c40377c20 */ /* 0x000fe20008410000 */
[----:B------:R0:W-:Y:S01]  /*5980*/  STS [R60+0x1090], R63 ;  /* 0x0010903f3c007388 */ /* 0x0001e20000000800 */
[----:B------:R-:W-:Y:S01]  /*5990*/  FFMA.FTZ R152, R152, R62, R169 ;  /* 0x0000003e98987223 */ /* 0x000fe200000100a9 */
[----:B------:R-:W-:Y:S01]  /*59a0*/  FADD.FTZ R160, R171, R160 ;  /* 0x000000a0aba07221 */ /* 0x000fe20000010000 */
[----:B------:R-:W-:Y:S01]  /*59b0*/  FFMA.FTZ R55, R184, UR45, R55 ;  /* 0x0000002db8377c23 */ /* 0x000fe20008010037 */
[----:B------:R-:W-:Y:S01]  /*59c0*/  FFMA.FTZ R184, R51, -R114, R184 ;  /* 0x8000007233b87223 */ /* 0x000fe200000100b8 */
[C---:B------:R-:W-:Y:S01]  /*59d0*/  FMUL.FTZ R207, R98.reuse, R207 ;  /* 0x000000cf62cf7220 */ /* 0x040fe20000410000 */
[----:B------:R-:W-:Y:S01]  /*59e0*/  FMUL.FTZ R54, R159, R160 ;  /* 0x000000a09f367220 */ /* 0x000fe20000410000 */
[----:B------:R-:W-:Y:S01]  /*59f0*/  FMUL.FTZ R169, R98, -R55 ;  /* 0x8000003762a97220 */ /* 0x000fe20000410000 */
[----:B------:R-:W-:Y:S01]  /*5a00*/  STS [R60+0x1094], R209 ;  /* 0x001094d13c007388 */ /* 0x000fe20000000800 */
[----:B------:R-:W-:Y:S01]  /*5a10*/  FFMA.FTZ R196, R189, UR42, -R196 ;  /* 0x0000002abdc47c23 */ /* 0x000fe200080108c4 */
[----:B0-----:R-:W-:Y:S01]  /*5a20*/  FFMA.FTZ R63, R91, R206, R152 ;  /* 0x000000ce5b3f7223 */ /* 0x001fe20000010098 */
[----:B------:R-:W-:Y:S01]  /*5a30*/  FMUL.FTZ R152, R65, UR45 ;  /* 0x0000002d41987c20 */ /* 0x000fe20008410000 */
[----:B------:R0:W-:Y:S01]  /*5a40*/  STS [R60+0x109c], R169 ;  /* 0x00109ca93c007388 */ /* 0x0001e20000000800 */
[----:B------:R-:W-:Y:S01]  /*5a50*/  IADD3 R203, PT, PT, R120, 0x40, RZ ;  /* 0x0000004078cb7810 */ /* 0x000fe20007ffe0ff */
[-C--:B------:R-:W-:Y:S01]  /*5a60*/  FMUL.FTZ R55, R159, R63.reuse ;  /* 0x0000003f9f377220 */ /* 0x080fe20000410000 */
[----:B------:R-:W-:Y:S01]  /*5a70*/  FFMA.FTZ R152, R187, UR44, -R152 ;  /* 0x0000002cbb987c23 */ /* 0x000fe20008010898 */
[----:B------:R-:W-:Y:S02]  /*5a80*/  STS [R60+0x1098], R207 ;  /* 0x001098cf3c007388 */ /* 0x000fe40000000800 */
[C---:B------:R-:W-:Y:S01]  /*5a90*/  FFMA.FTZ R159, R162.reuse, R160, -R55 ;  /* 0x000000a0a29f7223 */ /* 0x040fe20000010837 */
[----:B------:R-:W-:Y:S01]  /*5aa0*/  FFMA.FTZ R55, R162, R63, R54 ;  /* 0x0000003fa2377223 */ /* 0x000fe20000010036 */
[----:B------:R-:W-:Y:S01]  /*5ab0*/  FMUL.FTZ R171, R97, R152 ;  /* 0x0000009861ab7220 */ /* 0x000fe20000410000 */
[----:B------:R-:W-:Y:S01]  /*5ac0*/  FMUL.FTZ R162, R65, UR44 ;  /* 0x0000002c41a27c20 */ /* 0x000fe20008410000 */
[----:B------:R-:W-:Y:S01]  /*5ad0*/  FADD.FTZ R172, R172, R159 ;  /* 0x0000009facac7221 */ /* 0x000fe20000010000 */
[----:B------:R-:W-:Y:S01]  /*5ae0*/  FFMA.FTZ R152, R92, R205, R55 ;  /* 0x000000cd5c987223 */ /* 0x000fe20000010037 */
[C---:B------:R-:W-:Y:S01]  /*5af0*/  FMUL.FTZ R55, R67.reuse, UR45 ;  /* 0x0000002d43377c20 */ /* 0x040fe20008410000 */
[----:B------:R-:W-:Y:S01]  /*5b00*/  FMUL.FTZ R159, R67, UR44 ;  /* 0x0000002c439f7c20 */ /* 0x000fe20008410000 */
[C---:B------:R-:W-:Y:S01]  /*5b10*/  FMUL.FTZ R54, R153.reuse, R172 ;  /* 0x000000ac99367220 */ /* 0x040fe20000410000 */
[-C--:B------:R-:W-:Y:S01]  /*5b20*/  FMUL.FTZ R153, R153, R152.reuse ;  /* 0x0000009899997220 */ /* 0x080fe20000410000 */
[C---:B------:R-:W-:Y:S01]  /*5b30*/  FFMA.FTZ R55, R68.reuse, UR44, -R55 ;  /* 0x0000002c44377c23 */ /* 0x040fe20008010837 */
[----:B------:R-:W-:Y:S01]  /*5b40*/  FFMA.FTZ R159, R68, UR45, R159 ;  /* 0x0000002d449f7c23 */ /* 0x000fe2000801009f */
[C---:B------:R-:W-:Y:S01]  /*5b50*/  FFMA.FTZ R54, R161.reuse, R152, R54 ;  /* 0x00000098a1367223 */ /* 0x040fe20000010036 */
[----:B------:R-:W-:Y:S01]  /*5b60*/  FFMA.FTZ R168, R161, R172, -R153 ;  /* 0x000000aca1a87223 */ /* 0x000fe20000010899 */
[C---:B0-----:R-:W-:Y:S01]  /*5b70*/  FMUL.FTZ R169, R96.reuse, R55 ;  /* 0x0000003760a97220 */ /* 0x041fe20000410000 */
[----:B------:R-:W-:Y:S01]  /*5b80*/  FFMA.FTZ R162, R187, UR45, R162 ;  /* 0x0000002dbba27c23 */ /* 0x000fe200080100a2 */
[----:B------:R-:W-:Y:S01]  /*5b90*/  FFMA.FTZ R153, R93, R204, R54 ;  /* 0x000000cc5d997223 */ /* 0x000fe20000010036 */
[----:B------:R-:W-:Y:S01]  /*5ba0*/  FADD.FTZ R168, R173, R168 ;  /* 0x000000a8ada87221 */ /* 0x000fe20000010000 */
[----:B------:R0:W-:Y:S01]  /*5bb0*/  STS [R60+0x10a0], R171 ;  /* 0x0010a0ab3c007388 */ /* 0x0001e20000000800 */
[----:B------:R-:W-:Y:S01]  /*5bc0*/  FMUL.FTZ R161, R97, -R162 ;  /* 0x800000a261a17220 */ /* 0x000fe20000410000 */
[C---:B------:R-:W-:Y:S01]  /*5bd0*/  FMUL.FTZ R55, R167.reuse, R153 ;  /* 0x00000099a7377220 */ /* 0x040fe20000410000 */
[-C--:B------:R-:W-:Y:S01]  /*5be0*/  FMUL.FTZ R54, R167, R168.reuse ;  /* 0x000000a8a7367220 */ /* 0x080fe20000410000 */
[----:B------:R-:W-:Y:S01]  /*5bf0*/  FMUL.FTZ R167, R96, -R159 ;  /* 0x8000009f60a77220 */ /* 0x000fe20000410000 */
[----:B------:R1:W-:Y:S01]  /*5c00*/  STS [R60+0x10a8], R169 ;  /* 0x0010a8a93c007388 */ /* 0x0003e20000000800 */
[C---:B------:R-:W-:Y:S01]  /*5c10*/  FFMA.FTZ R159, R166.reuse, R168, -R55 ;  /* 0x000000a8a69f7223 */ /* 0x040fe20000010837 */
[----:B------:R-:W-:Y:S01]  /*5c20*/  FFMA.FTZ R55, R166, R153, R54 ;  /* 0x00000099a6377223 */ /* 0x000fe20000010036 */
[----:B------:R-:W-:Y:S01]  /*5c30*/  FMUL.FTZ R54, R66, UR45 ;  /* 0x0000002d42367c20 */ /* 0x000fe20008410000 */
[----:B------:R-:W-:Y:S01]  /*5c40*/  STS [R60+0x10ac], R167 ;  /* 0x0010aca73c007388 */ /* 0x000fe20000000800 */
[----:B------:R-:W-:Y:S01]  /*5c50*/  FADD.FTZ R174, R174, R159 ;  /* 0x0000009faeae7221 */ /* 0x000fe20000010000 */
[----:B------:R-:W-:Y:S01]  /*5c60*/  FFMA.FTZ R162, R94, R179, R55 ;  /* 0x000000b35ea27223 */ /* 0x000fe20000010037 */
[----:B0-----:R-:W-:Y:S01]  /*5c70*/  MOV R171, UR41 ;  /* 0x0000002900ab7c02 */ /* 0x001fe20008000f00 */
[----:B------:R-:W-:Y:S01]  /*5c80*/  FFMA.FTZ R170, R71, UR44, -R54 ;  /* 0x0000002c47aa7c23 */ /* 0x000fe20008010836 */
[C---:B------:R-:W-:Y:S01]  /*5c90*/  FMUL.FTZ R166, R155.reuse, R174 ;  /* 0x000000ae9ba67220 */ /* 0x040fe20000410000 */
[----:B------:R-:W-:Y:S01]  /*5ca0*/  FMUL.FTZ R155, R155, R162 ;  /* 0x000000a29b9b7220 */ /* 0x000fe20000410000 */
[----:B------:R-:W-:Y:S01]  /*5cb0*/  LEA R54, P1, R52, UR9, 0x2 ;  /* 0x0000000934367c11 */ /* 0x000fe2000f8210ff */
[----:B------:R-:W-:-:S02]  /*5cc0*/  IMAD R55, R171, UR8, R53 ;  /* 0x00000008ab377c24 */ /* 0x000fc4000f8e0235 */
[C---:B------:R-:W-:Y:S01]  /*5cd0*/  FFMA.FTZ R166, R151.reuse, R162, R166 ;  /* 0x000000a297a67223 */ /* 0x040fe200000100a6 */
[----:B------:R-:W-:Y:S01]  /*5ce0*/  FFMA.FTZ R53, R151, R174, -R155 ;  /* 0x000000ae97357223 */ /* 0x000fe2000001089b */
[----:B------:R0:W-:Y:S01]  /*5cf0*/  STS [R60+0x10a4], R161 ;  /* 0x0010a4a13c007388 */ /* 0x0001e20000000800 */
[----:B-1----:R-:W-:Y:S01]  /*5d00*/  FMUL.FTZ R169, R69, UR45 ;  /* 0x0000002d45a97c20 */ /* 0x002fe20008410000 */
[----:B------:R-:W-:Y:S01]  /*5d10*/  FFMA.FTZ R151, R95, R176, R166 ;  /* 0x000000b05f977223 */ /* 0x000fe200000100a6 */
[----:B------:R-:W-:Y:S01]  /*5d20*/  FADD.FTZ R53, R154, R53 ;  /* 0x000000359a357221 */ /* 0x000fe20000010000 */
[----:B------:R-:W-:Y:S01]  /*5d30*/  LEA.HI.X R55, R52, UR10, R55, 0x2, P1 ;  /* 0x0000000a34377c11 */ /* 0x000fe200088f1437 */
[----:B------:R-:W-:Y:S01]  /*5d40*/  FMUL.FTZ R52, R66, UR44 ;  /* 0x0000002c42347c20 */ /* 0x000fe20008410000 */
[----:B------:R-:W-:Y:S01]  /*5d50*/  FMUL.FTZ R171, R69, UR44 ;  /* 0x0000002c45ab7c20 */ /* 0x000fe20008410000 */
[C---:B------:R-:W-:Y:S01]  /*5d60*/  FMUL.FTZ R155, R144.reuse, R53 ;  /* 0x00000035909b7220 */ /* 0x040fe20000410000 */
[-C--:B------:R-:W-:Y:S01]  /*5d70*/  FMUL.FTZ R144, R144, R151.reuse ;  /* 0x0000009790907220 */ /* 0x080fe20000410000 */
[----:B------:R-:W-:Y:S01]  /*5d80*/  FFMA.FTZ R52, R71, UR45, R52 ;  /* 0x0000002d47347c23 */ /* 0x000fe20008010034 */
[C---:B0-----:R-:W-:Y:S01]  /*5d90*/  FMUL.FTZ R161, R95.reuse, R170 ;  /* 0x000000aa5fa17220 */ /* 0x041fe20000410000 */
[C---:B------:R-:W-:Y:S01]  /*5da0*/  FFMA.FTZ R155, R150.reuse, R151, R155 ;  /* 0x00000097969b7223 */ /* 0x040fe2000001009b */
[----:B------:R-:W-:Y:S01]  /*5db0*/  FFMA.FTZ R159, R150, R53, -R144 ;  /* 0x00000035969f7223 */ /* 0x000fe20000010890 */
[----:B------:R-:W-:Y:S01]  /*5dc0*/  FMUL.FTZ R167, R95, -R52 ;  /* 0x800000345fa77220 */ /* 0x000fe20000410000 */
[----:B------:R-:W-:Y:S01]  /*5dd0*/  FMUL.FTZ R150, R70, UR44 ;  /* 0x0000002c46967c20 */ /* 0x000fe20008410000 */
[----:B------:R-:W-:Y:S01]  /*5de0*/  FFMA.FTZ R89, R96, R89, R155 ;  /* 0x0000005960597223 */ /* 0x000fe2000001009b */
[----:B------:R-:W-:Y:S01]  /*5df0*/  FADD.FTZ R155, R156, R159 ;  /* 0x0000009f9c9b7221 */ /* 0x000fe20000010000 */
[----:B------:R0:W-:Y:S01]  /*5e00*/  STS [R60+0x10b0], R161 ;  /* 0x0010b0a13c007388 */ /* 0x0001e20000000800 */
[----:B------:R-:W-:Y:S01]  /*5e10*/  FFMA.FTZ R150, R75, UR45, R150 ;  /* 0x0000002d4b967c23 */ /* 0x000fe20008010096 */
[C---:B------:R-:W-:Y:S01]  /*5e20*/  FMUL.FTZ R144, R149.reuse, R89 ;  /* 0x0000005995907220 */ /* 0x040fe20000410000 */
[-C--:B------:R-:W-:Y:S01]  /*5e30*/  FMUL.FTZ R159, R149, R155.reuse ;  /* 0x0000009b959f7220 */ /* 0x080fe20000410000 */
[-C--:B------:R-:W-:Y:S01]  /*5e40*/  FMUL.FTZ R156, R112, R155.reuse ;  /* 0x0000009b709c7220 */ /* 0x080fe20000410000 */
[----:B------:R-:W-:Y:S01]  /*5e50*/  FFMA.FTZ R169, R72, UR44, -R169 ;  /* 0x0000002c48a97c23 */ /* 0x000fe200080108a9 */
[C---:B------:R-:W-:Y:S01]  /*5e60*/  FFMA.FTZ R144, R148.reuse, R155, -R144 ;  /* 0x0000009b94907223 */ /* 0x040fe20000010890 */
[----:B------:R-:W-:Y:S01]  /*5e70*/  FFMA.FTZ R52, R148, R89, R159 ;  /* 0x0000005994347223 */ /* 0x000fe2000001009f */
[----:B------:R-:W-:Y:S01]  /*5e80*/  FMUL.FTZ R148, R70, UR45 ;  /* 0x0000002d46947c20 */ /* 0x000fe20008410000 */
[----:B------:R-:W-:Y:S01]  /*5e90*/  FMUL.FTZ R159, R73, UR45 ;  /* 0x0000002d499f7c20 */ /* 0x000fe20008410000 */
[----:B------:R-:W-:Y:S01]  /*5ea0*/  FFMA.FTZ R171, R72, UR45, R171 ;  /* 0x0000002d48ab7c23 */ /* 0x000fe200080100ab */
[----:B------:R-:W-:Y:S01]  /*5eb0*/  FFMA.FTZ R88, R97, R88, R52 ;  /* 0x0000005861587223 */ /* 0x000fe20000010034 */
[----:B------:R-:W-:Y:S01]  /*5ec0*/  FADD.FTZ R52, R157, R144 ;  /* 0x000000909d347221 */ /* 0x000fe20000010000 */
[----:B------:R-:W-:Y:S01]  /*5ed0*/  FFMA.FTZ R148, R75, UR44, -R148 ;  /* 0x0000002c4b947c23 */ /* 0x000fe20008010894 */
[----:B------:R-:W-:Y:S01]  /*5ee0*/  FFMA.FTZ R159, R76, UR44, -R159 ;  /* 0x0000002c4c9f7c23 */ /* 0x000fe2000801089f */
[C---:B------:R-:W-:Y:S01]  /*5ef0*/  FMUL.FTZ R149, R139.reuse, R88 ;  /* 0x000000588b957220 */ /* 0x040fe20000410000 */
[----:B------:R-:W-:Y:S01]  /*5f00*/  FMUL.FTZ R144, R139, R52 ;  /* 0x000000348b907220 */ /* 0x000fe20000410000 */
[----:B------:R-:W-:Y:S01]  /*5f10*/  FMUL.FTZ R157, R93, R148 ;  /* 0x000000945d9d7220 */ /* 0x000fe20000410000 */
[----:B0-----:R-:W-:Y:S01]  /*5f20*/  FMUL.FTZ R161, R92, R159 ;  /* 0x0000009f5ca17220 */ /* 0x001fe20000410000 */
[----:B------:R-:W-:Y:S01]  /*5f30*/  FMUL.FTZ R159, R73, UR44 ;  /* 0x0000002c499f7c20 */ /* 0x000fe20008410000 */
[C---:B------:R-:W-:Y:S01]  /*5f40*/  FFMA.FTZ R139, R147.reuse, R88, R144 ;  /* 0x00000058938b7223 */ /* 0x040fe20000010090 */
[----:B------:R-:W-:Y:S01]  /*5f50*/  FFMA.FTZ R144, R147, R52, -R149 ;  /* 0x0000003493907223 */ /* 0x000fe20000010895 */
[----:B------:R-:W-:Y:S01]  /*5f60*/  FMUL.FTZ R149, R93, -R150 ;  /* 0x800000965d957220 */ /* 0x000fe20000410000 */
[----:B------:R0:W-:Y:S01]  /*5f70*/  STS [R60+0x10c0], R157 ;  /* 0x0010c09d3c007388 */ /* 0x0001e20000000800 */
[----:B------:R-:W-:Y:S01]  /*5f80*/  FFMA.FTZ R177, R98, R177, R139 ;  /* 0x000000b162b17223 */ /* 0x000fe2000001008b */
[----:B------:R-:W-:Y:S01]  /*5f90*/  FADD.FTZ R165, R165, R144 ;  /* 0x00000090a5a57221 */ /* 0x000fe20000010000 */
[----:B------:R-:W-:Y:S01]  /*5fa0*/  FMUL.FTZ R144, R74, UR45 ;  /* 0x0000002d4a907c20 */ /* 0x000fe20008410000 */
[----:B------:R1:W-:Y:S01]  /*5fb0*/  STS [R60+0x10c4], R149 ;  /* 0x0010c4953c007388 */ /* 0x0003e20000000800 */
[----:B------:R-:W-:Y:S01]  /*5fc0*/  FMUL.FTZ R150, R78, UR44 ;  /* 0x0000002c4e967c20 */ /* 0x000fe20008410000 */
[C---:B------:R-:W-:Y:S01]  /*5fd0*/  FMUL.FTZ R139, R140.reuse, R165 ;  /* 0x000000a58c8b7220 */ /* 0x040fe20000410000 */
[-C--:B------:R-:W-:Y:S01]  /*5fe0*/  FMUL.FTZ R140, R140, R177.reuse ;  /* 0x000000b18c8c7220 */ /* 0x080fe20000410000 */
[C---:B------:R-:W-:Y:S01]  /*5ff0*/  FFMA.FTZ R144, R79.reuse, UR44, -R144 ;  /* 0x0000002c4f907c23 */ /* 0x040fe20008010890 */
[----:B------:R-:W-:Y:S01]  /*6000*/  FFMA.FTZ R159, R76, UR45, R159 ;  /* 0x0000002d4c9f7c23 */ /* 0x000fe2000801009f */
[C---:B------:R-:W-:Y:S01]  /*6010*/  FFMA.FTZ R139, R142.reuse, R177, R139 ;  /* 0x000000b18e8b7223 */ /* 0x040fe2000001008b */
[----:B------:R-:W-:Y:S01]  /*6020*/  FFMA.FTZ R147, R142, R165, -R140 ;  /* 0x000000a58e937223 */ /* 0x000fe2000001088c */
[----:B------:R-:W-:Y:S01]  /*6030*/  FMUL.FTZ R140, R74, UR44 ;  /* 0x0000002c4a8c7c20 */ /* 0x000fe20008410000 */
[----:B------:R-:W-:Y:S01]  /*6040*/  FMUL.FTZ R142, R78, UR45 ;  /* 0x0000002d4e8e7c20 */ /* 0x000fe20008410000 */
[----:B------:R-:W-:Y:S01]  /*6050*/  FFMA.FTZ R175, R100, R175, R139 ;  /* 0x000000af64af7223 */ /* 0x000fe2000001008b */
[----:B------:R-:W-:Y:S01]  /*6060*/  FADD.FTZ R164, R164, R147 ;  /* 0x00000093a4a47221 */ /* 0x000fe20000010000 */
[----:B------:R-:W-:Y:S01]  /*6070*/  FFMA.FTZ R140, R79, UR45, R140 ;  /* 0x0000002d4f8c7c23 */ /* 0x000fe2000801008c */
[----:B------:R-:W-:Y:S01]  /*6080*/  FMUL.FTZ R147, R91, R144 ;  /* 0x000000905b937220 */ /* 0x000fe20000410000 */
[CC--:B------:R-:W-:Y:S01]  /*6090*/  FMUL.FTZ R139, R146.reuse, R175.reuse ;  /* 0x000000af928b7220 */ /* 0x0c0fe20000410000 */
[----:B0-----:R-:W-:Y:S01]  /*60a0*/  FMUL.FTZ R157, R77, UR45 ;  /* 0x0000002d4d9d7c20 */ /* 0x001fe20008410000 */
[----:B-1----:R-:W-:Y:S01]  /*60b0*/  FMUL.FTZ R149, R91, -R140 ;  /* 0x8000008c5b957220 */ /* 0x002fe20000410000 */
[-C--:B------:R-:W-:Y:S01]  /*60c0*/  FMUL.FTZ R140, R146, R164.reuse ;  /* 0x000000a4928c7220 */ /* 0x080fe20000410000 */
[C---:B------:R-:W-:Y:S01]  /*60d0*/  FFMA.FTZ R139, R145.reuse, R164, -R139 ;  /* 0x000000a4918b7223 */ /* 0x040fe2000001088b */
[----:B------:R0:W-:Y:S01]  /*60e0*/  STS [R60+0x10d0], R147 ;  /* 0x0010d0933c007388 */ /* 0x0001e20000000800 */
[----:B------:R-:W-:Y:S01]  /*60f0*/  FFMA.FTZ R157, R80, UR44, -R157 ;  /* 0x0000002c509d7c23 */ /* 0x000fe2000801089d */
[----:B------:R-:W-:Y:S01]  /*6100*/  FFMA.FTZ R140, R145, R175, R140 ;  /* 0x000000af918c7223 */ /* 0x000fe2000001008c */
[----:B------:R-:W-:Y:S01]  /*6110*/  FADD.FTZ R158, R158, R139 ;  /* 0x0000008b9e9e7221 */ /* 0x000fe20000010000 */
[----:B------:R-:W-:Y:S01]  /*6120*/  FMUL.FTZ R145, R77, UR44 ;  /* 0x0000002c4d917c20 */ /* 0x000fe20008410000 */
[----:B------:R1:W-:Y:S01]  /*6130*/  STS [R60+0x10d4], R149 ;  /* 0x0010d4953c007388 */ /* 0x0003e20000000800 */
[----:B------:R-:W-:Y:S01]  /*6140*/  FFMA.FTZ R182, R101, R182, R140 ;  /* 0x000000b665b67223 */ /* 0x000fe2000001008c */
[C---:B------:R-:W-:Y:S01]  /*6150*/  FMUL.FTZ R140, R141.reuse, R158 ;  /* 0x0000009e8d8c7220 */ /* 0x040fe20000410000 */
[----:B------:R-:W-:Y:S01]  /*6160*/  FFMA.FTZ R145, R80, UR45, R145 ;  /* 0x0000002d50917c23 */ /* 0x000fe20008010091 */
[----:B------:R-:W-:Y:S01]  /*6170*/  FMUL.FTZ R157, R90, R157 ;  /* 0x0000009d5a9d7220 */ /* 0x000fe20000410000 */
[-C--:B------:R-:W-:Y:S01]  /*6180*/  FMUL.FTZ R141, R141, R182.reuse ;  /* 0x000000b68d8d7220 */ /* 0x080fe20000410000 */
[CC--:B------:R-:W-:Y:S01]  /*6190*/  FFMA.FTZ R139, R143.reuse, R182.reuse, R140 ;  /* 0x000000b68f8b7223 */ /* 0x0c0fe2000001008c */
[----:B------:R-:W-:Y:S01]  /*61a0*/  FMUL.FTZ R140, R116, R182 ;  /* 0x000000b6748c7220 */ /* 0x000fe20000410000 */
[----:B0-----:R-:W-:Y:S01]  /*61b0*/  FMUL.FTZ R147, R90, -R145 ;  /* 0x800000915a937220 */ /* 0x001fe20000410000 */
[----:B------:R-:W-:Y:S01]  /*61c0*/  FFMA.FTZ R144, R143, R158, -R141 ;  /* 0x0000009e8f907223 */ /* 0x000fe2000001088d */
[----:B------:R-:W-:Y:S01]  /*61d0*/  FFMA.FTZ R181, R0, R181, R139 ;  /* 0x000000b500b57223 */ /* 0x000fe2000001008b */
[----:B-1----:R-:W-:Y:S01]  /*61e0*/  FFMA.FTZ R149, R81, UR44, -R142 ;  /* 0x0000002c51957c23 */ /* 0x002fe2000801088e */
[----:B------:R-:W-:Y:S01]  /*61f0*/  FFMA.FTZ R141, R49, -R116, R180 ;  /* 0x80000074318d7223 */ /* 0x000fe200000100b4 */
[----:B------:R-:W-:Y:S01]  /*6200*/  FADD.FTZ R144, R163, R144 ;  /* 0x00000090a3907221 */ /* 0x000fe20000010000 */
[----:B------:R-:W-:Y:S01]  /*6210*/  FMUL.FTZ R139, R117, R181 ;  /* 0x000000b5758b7220 */ /* 0x000fe20000410000 */
[----:B------:R-:W-:Y:S01]  /*6220*/  FMUL.FTZ R142, R116, R158 ;  /* 0x0000009e748e7220 */ /* 0x000fe20000410000 */
[----:B------:R-:W-:Y:S01]  /*6230*/  FMUL.FTZ R146, R87, R140 ;  /* 0x0000008c57927220 */ /* 0x000fe20000410000 */
[----:B------:R-:W-:Y:S01]  /*6240*/  FMUL.FTZ R143, R117, R144 ;  /* 0x00000090758f7220 */ /* 0x000fe20000410000 */
[----:B------:R-:W-:Y:S01]  /*6250*/  FMUL.FTZ R145, R86, R139 ;  /* 0x0000008b56917220 */ /* 0x000fe20000410000 */
[----:B------:R0:W-:Y:S01]  /*6260*/  STS [R60+0x10dc], R147 ;  /* 0x0010dc933c007388 */ /* 0x0001e20000000800 */
[-C--:B------:R-:W-:Y:S01]  /*6270*/  FFMA.FTZ R148, R141, R142.reuse, -R146 ;  /* 0x0000008e8d947223 */ /* 0x080fe20000010892 */
[----:B------:R-:W-:Y:S01]  /*6280*/  FMUL.FTZ R146, R87, R142 ;  /* 0x0000008e57927220 */ /* 0x000fe20000410000 */
[-C--:B------:R-:W-:Y:S01]  /*6290*/  FFMA.FTZ R145, R178, R143.reuse, -R145 ;  /* 0x0000008fb2917223 */ /* 0x080fe20000010891 */
[----:B------:R-:W-:Y:S01]  /*62a0*/  FMUL.FTZ R143, R86, R143 ;  /* 0x0000008f568f7220 */ /* 0x000fe20000410000 */
[----:B------:R-:W-:Y:S01]  /*62b0*/  FMUL.FTZ R142, R115, R175 ;  /* 0x000000af738e7220 */ /* 0x000fe20000410000 */
[----:B------:R-:W-:Y:S01]  /*62c0*/  FMUL.FTZ R149, R134, R149 ;  /* 0x0000009586957220 */ /* 0x000fe20000410000 */
[----:B------:R-:W-:Y:S01]  /*62d0*/  FFMA.FTZ R146, R141, R140, R146 ;  /* 0x0000008c8d927223 */ /* 0x000fe20000010092 */
[----:B------:R-:W-:Y:S01]  /*62e0*/  FFMA.FTZ R143, R178, R139, R143 ;  /* 0x0000008bb28f7223 */ /* 0x000fe2000001008f */
[----:B------:R-:W-:Y:S01]  /*62f0*/  FMUL.FTZ R154, R183, R142 ;  /* 0x0000008eb79a7220 */ /* 0x000fe20000410000 */
[----:B0-----:R-:W-:Y:S01]  /*6300*/  FFMA.FTZ R147, R81, UR45, R150 ;  /* 0x0000002d51937c23 */ /* 0x001fe20008010096 */
[----:B------:R-:W-:Y:S01]  /*6310*/  FMUL.FTZ R150, R115, R164 ;  /* 0x000000a473967220 */ /* 0x000fe20000410000 */
[----:B------:R-:W-:Y:S01]  /*6320*/  FADD.FTZ R143, RZ, R143 ;  /* 0x0000008fff8f7221 */ /* 0x000fe20000010000 */
[----:B------:R-:W-:Y:S01]  /*6330*/  FADD.FTZ R145, RZ, R145 ;  /* 0x00000091ff917221 */ /* 0x000fe20000010000 */
[----:B------:R0:W-:Y:S01]  /*6340*/  STS [R60+0x10e0], R149 ;  /* 0x0010e0953c007388 */ /* 0x0001e20000000800 */
[-C--:B------:R-:W-:Y:S01]  /*6350*/  FFMA.FTZ R154, R185, R150.reuse, -R154 ;  /* 0x00000096b99a7223 */ /* 0x080fe2000001089a */
[----:B------:R-:W-:Y:S01]  /*6360*/  FADD.FTZ R146, R143, R146 ;  /* 0x000000928f927221 */ /* 0x000fe20000010000 */
[----:B------:R-:W-:Y:S01]  /*6370*/  FMUL.FTZ R150, R183, R150 ;  /* 0x00000096b7967220 */ /* 0x000fe20000410000 */
[----:B------:R-:W-:Y:S01]  /*6380*/  FMUL.FTZ R143, R114, R177 ;  /* 0x000000b1728f7220 */ /* 0x000fe20000410000 */
[----:B------:R-:W-:Y:S01]  /*6390*/  FADD.FTZ R145, R145, R148 ;  /* 0x0000009491917221 */ /* 0x000fe20000010000 */
[----:B------:R1:W-:Y:S01]  /*63a0*/  STS [R60+0x10c8], R161 ;  /* 0x0010c8a13c007388 */ /* 0x0003e20000000800 */
[----:B------:R-:W-:Y:S01]  /*63b0*/  FMUL.FTZ R159, R92, -R159 ;  /* 0x8000009f5c9f7220 */ /* 0x000fe20000410000 */
[----:B------:R-:W-:Y:S01]  /*63c0*/  FMUL.FTZ R148, R64, R143 ;  /* 0x0000008f40947220 */ /* 0x000fe20000410000 */
[----:B------:R-:W-:Y:S01]  /*63d0*/  FADD.FTZ R154, R145, R154 ;  /* 0x0000009a919a7221 */ /* 0x000fe20000010000 */
[----:B0-----:R-:W-:Y:S01]  /*63e0*/  FMUL.FTZ R149, R114, R165 ;  /* 0x000000a572957220 */ /* 0x001fe20000410000 */
[----:B------:R0:W-:Y:S01]  /*63f0*/  STS [R60+0x10d8], R157 ;  /* 0x0010d89d3c007388 */ /* 0x0001e20000000800 */
[----:B------:R-:W-:Y:S01]  /*6400*/  FMUL.FTZ R145, R113, R88 ;  /* 0x0000005871917220 */ /* 0x000fe20000410000 */
[----:B------:R-:W-:Y:S01]  /*6410*/  FMUL.FTZ R163, R57, UR45 ;  /* 0x0000002d39a37c20 */ /* 0x000fe20008410000 */
[----:B------:R-:W-:Y:S01]  /*6420*/  FMUL.FTZ R169, R94, R169 ;  /* 0x000000a95ea97220 */ /* 0x000fe20000410000 */
[----:B------:R2:W-:Y:S01]  /*6430*/  STS [R60+0x10cc], R159 ;  /* 0x0010cc9f3c007388 */ /* 0x0005e20000000800 */
[----:B-1----:R-:W-:Y:S01]  /*6440*/  FMUL.FTZ R161, R134, -R147 ;  /* 0x8000009386a17220 */ /* 0x002fe20000410000 */
[----:B------:R-:W-:Y:S01]  /*6450*/  FFMA.FTZ R147, R185, R142, R150 ;  /* 0x0000008eb9937223 */ /* 0x000fe20000010096 */
[----:B------:R-:W-:Y:S01]  /*6460*/  FMUL.FTZ R150, R113, R52 ;  /* 0x0000003471967220 */ /* 0x000fe20000410000 */
[----:B------:R-:W-:Y:S01]  /*6470*/  FFMA.FTZ R163, R82, UR44, -R163 ;  /* 0x0000002c52a37c23 */ /* 0x000fe200080108a3 */
[----:B------:R-:W-:Y:S01]  /*6480*/  STS [R60+0x10b4], R167 ;  /* 0x0010b4a73c007388 */ /* 0x000fe20000000800 */
[-C--:B0-----:R-:W-:Y:S01]  /*6490*/  FMUL.FTZ R157, R64, R149.reuse ;  /* 0x00000095409d7220 */ /* 0x081fe20000410000 */
[----:B------:R-:W-:Y:S01]  /*64a0*/  FADD.FTZ R146, R146, R147 ;  /* 0x0000009392927221 */ /* 0x000fe20000010000 */
[----:B------:R-:W-:Y:S01]  /*64b0*/  FFMA.FTZ R147, R184, R149, -R148 ;  /* 0x00000095b8937223 */ /* 0x000fe20000010894 */
[----:B------:R-:W-:Y:S01]  /*64c0*/  FFMA.FTZ R148, R44, -R113, R187 ;  /* 0x800000712c947223 */ /* 0x000fe200000100bb */
[----:B------:R-:W-:Y:S01]  /*64d0*/  FFMA.FTZ R157, R184, R143, R157 ;  /* 0x0000008fb89d7223 */ /* 0x000fe2000001009d */
[----:B--2---:R-:W-:Y:S01]  /*64e0*/  FMUL.FTZ R159, R65, R145 ;  /* 0x00000091419f7220 */ /* 0x004fe20000410000 */
[----:B------:R-:W-:Y:S01]  /*64f0*/  FFMA.FTZ R149, R45, -R112, R68 ;  /* 0x800000702d957223 */ /* 0x000fe20000010044 */
[----:B------:R-:W-:Y:S01]  /*6500*/  FADD.FTZ R147, R154, R147 ;  /* 0x000000939a937221 */ /* 0x000fe20000010000 */
[----:B------:R-:W-:Y:S01]  /*6510*/  FADD.FTZ R146, R146, R157 ;  /* 0x0000009d92927221 */ /* 0x000fe20000010000 */
[-C--:B------:R-:W-:Y:S01]  /*6520*/  FMUL.FTZ R157, R65, R150.reuse ;  /* 0x00000096419d7220 */ /* 0x080fe20000410000 */
[----:B------:R-:W-:Y:S01]  /*6530*/  FFMA.FTZ R150, R148, R150, -R159 ;  /* 0x0000009694967223 */ /* 0x000fe2000001089f */
[----:B------:R-:W-:Y:S01]  /*6540*/  FMUL.FTZ R68, R112, R89 ;  /* 0x0000005970447220 */ /* 0x000fe20000410000 */
[----:B------:R0:W-:Y:S01]  /*6550*/  STS [R60+0x10e4], R161 ;  /* 0x0010e4a13c007388 */ /* 0x0001e20000000800 */
[----:B------:R-:W-:Y:S01]  /*6560*/  FFMA.FTZ R157, R148, R145, R157 ;  /* 0x00000091949d7223 */ /* 0x000fe2000001009d */
[----:B------:R-:W-:Y:S01]  /*6570*/  FADD.FTZ R147, R147, R150 ;  /* 0x0000009693937221 */ /* 0x000fe20000010000 */
[----:B------:R-:W-:Y:S01]  /*6580*/  FMUL.FTZ R166, R67, R68 ;  /* 0x0000004443a67220 */ /* 0x000fe20000410000 */
[----:B------:R-:W-:Y:S01]  /*6590*/  FFMA.FTZ R150, R46, -R111, R71 ;  /* 0x8000006f2e967223 */ /* 0x000fe20000010047 */
[C---:B------:R-:W-:Y:S01]  /*65a0*/  FMUL.FTZ R71, R111.reuse, R151 ;  /* 0x000000976f477220 */ /* 0x040fe20000410000 */
[----:B------:R-:W-:Y:S01]  /*65b0*/  FMUL.FTZ R159, R111, R53 ;  /* 0x000000356f9f7220 */ /* 0x000fe20000410000 */
[-C--:B------:R-:W-:Y:S01]  /*65c0*/  FFMA.FTZ R166, R149, R156.reuse, -R166 ;  /* 0x0000009c95a67223 */ /* 0x080fe200000108a6 */
[----:B------:R-:W-:Y:S01]  /*65d0*/  FMUL.FTZ R156, R67, R156 ;  /* 0x0000009c439c7220 */ /* 0x000fe20000410000 */
[----:B------:R-:W-:Y:S01]  /*65e0*/  FADD.FTZ R146, R146, R157 ;  /* 0x0000009d92927221 */ /* 0x000fe20000010000 */
[----:B0-----:R-:W-:Y:S01]  /*65f0*/  FMUL.FTZ R161, R66, R71 ;  /* 0x0000004742a17220 */ /* 0x001fe20000410000 */
[----:B------:R-:W-:Y:S01]  /*6600*/  FADD.FTZ R147, R147, R166 ;  /* 0x000000a693937221 */ /* 0x000fe20000010000 */
[----:B------:R-:W-:Y:S01]  /*6610*/  FFMA.FTZ R157, R149, R68, R156 ;  /* 0x00000044959d7223 */ /* 0x000fe2000001009c */
[----:B------:R-:W-:Y:S01]  /*6620*/  FMUL.FTZ R156, R110, R174 ;  /* 0x000000ae6e9c7220 */ /* 0x000fe20000410000 */
[-C--:B------:R-:W-:Y:S01]  /*6630*/  FFMA.FTZ R154, R150, R159.reuse, -R161 ;  /* 0x0000009f969a7223 */ /* 0x080fe200000108a1 */
[----:B------:R-:W-:Y:S01]  /*6640*/  FMUL.FTZ R159, R66, R159 ;  /* 0x0000009f429f7220 */ /* 0x000fe20000410000 */
[----:B------:R-:W-:Y:S01]  /*6650*/  FADD.FTZ R146, R146, R157 ;  /* 0x0000009d92927221 */ /* 0x000fe20000010000 */
[----:B------:R-:W-:Y:S01]  /*6660*/  FFMA.FTZ R157, R47, -R110, R72 ;  /* 0x8000006e2f9d7223 */ /* 0x000fe20000010048 */
[----:B------:R-:W-:Y:S01]  /*6670*/  FMUL.FTZ R72, R110, R162 ;  /* 0x000000a26e487220 */ /* 0x000fe20000410000 */
[----:B------:R-:W-:Y:S01]  /*6680*/  FFMA.FTZ R159, R150, R71, R159 ;  /* 0x00000047969f7223 */ /* 0x000fe2000001009f */
[----:B------:R-:W-:Y:S01]  /*6690*/  FMUL.FTZ R170, R69, R156 ;  /* 0x0000009c45aa7220 */ /* 0x000fe20000410000 */
[----:B------:R-:W-:Y:S01]  /*66a0*/  FMUL.FTZ R163, R136, R163 ;  /* 0x000000a388a37220 */ /* 0x000fe20000410000 */
[----:B------:R-:W-:Y:S01]  /*66b0*/  FADD.FTZ R147, R147, R154 ;  /* 0x0000009a93937221 */ /* 0x000fe20000010000 */
[----:B------:R-:W-:Y:S01]  /*66c0*/  FADD.FTZ R146, R146, R159 ;  /* 0x0000009f92927221 */ /* 0x000fe20000010000 */
[-C--:B------:R-:W-:Y:S01]  /*66d0*/  FMUL.FTZ R161, R69, R72.reuse ;  /* 0x0000004845a17220 */ /* 0x080fe20000410000 */
[----:B------:R-:W-:Y:S01]  /*66e0*/  FFMA.FTZ R159, R157, R72, R170 ;  /* 0x000000489d9f7223 */ /* 0x000fe200000100aa */
[----:B------:R-:W-:Y:S01]  /*66f0*/  FFMA.FTZ R154, R40, -R109, R75 ;  /* 0x8000006d289a7223 */ /* 0x000fe2000001004b */
[----:B------:R-:W-:Y:S01]  /*6700*/  FMUL.FTZ R75, R109, R153 ;  /* 0x000000996d4b7220 */ /* 0x000fe20000410000 */
[----:B------:R0:W-:Y:S01]  /*6710*/  STS [R60+0x10e8], R163 ;  /* 0x0010e8a33c007388 */ /* 0x0001e20000000800 */
[----:B------:R-:W-:Y:S01]  /*6720*/  FFMA.FTZ R156, R157, R156, -R161 ;  /* 0x0000009c9d9c7223 */ /* 0x000fe200000108a1 */
[----:B------:R-:W-:Y:S01]  /*6730*/  FADD.FTZ R146, R146, R159 ;  /* 0x0000009f92927221 */ /* 0x000fe20000010000 */
[----:B------:R-:W-:Y:S01]  /*6740*/  FFMA.FTZ R159, R41, -R108, R76 ;  /* 0x8000006c299f7223 */ /* 0x000fe2000001004c */
[----:B------:R-:W-:Y:S01]  /*6750*/  FMUL.FTZ R161, R109, R168 ;  /* 0x000000a86da17220 */ /* 0x000fe20000410000 */
[C---:B------:R-:W-:Y:S01]  /*6760*/  FMUL.FTZ R76, R108.reuse, R152 ;  /* 0x000000986c4c7220 */ /* 0x040fe20000410000 */
[----:B------:R-:W-:Y:S01]  /*6770*/  FMUL.FTZ R170, R108, R172 ;  /* 0x000000ac6caa7220 */ /* 0x000fe20000410000 */
[----:B------:R-:W-:Y:S01]  /*6780*/  FMUL.FTZ R167, R57, UR44 ;  /* 0x0000002c39a77c20 */ /* 0x000fe20008410000 */
[----:B------:R1:W-:Y:S01]  /*6790*/  STS [R60+0x10b8], R169 ;  /* 0x0010b8a93c007388 */ /* 0x0003e20000000800 */
[----:B------:R-:W-:Y:S01]  /*67a0*/  FMUL.FTZ R176, R73, R76 ;  /* 0x0000004c49b07220 */ /* 0x000fe20000410000 */
[----:B0-----:R-:W-:Y:S01]  /*67b0*/  FMUL.FTZ R163, R70, R75 ;  /* 0x0000004b46a37220 */ /* 0x001fe20000410000 */
[----:B------:R-:W-:Y:S01]  /*67c0*/  FFMA.FTZ R167, R82, UR45, R167 ;  /* 0x0000002d52a77c23 */ /* 0x000fe200080100a7 */
[----:B------:R-:W-:Y:S01]  /*67d0*/  FMUL.FTZ R180, R56, UR45 ;  /* 0x0000002d38b47c20 */ /* 0x000fe20008410000 */
[-C--:B------:R-:W-:Y:S01]  /*67e0*/  FFMA.FTZ R176, R159, R170.reuse, -R176 ;  /* 0x000000aa9fb07223 */ /* 0x080fe200000108b0 */
[-C--:B------:R-:W-:Y:S01]  /*67f0*/  FFMA.FTZ R166, R154, R161.reuse, -R163 ;  /* 0x000000a19aa67223 */ /* 0x080fe200000108a3 */
[----:B------:R-:W-:Y:S01]  /*6800*/  FMUL.FTZ R161, R70, R161 ;  /* 0x000000a146a17220 */ /* 0x000fe20000410000 */
[----:B------:R-:W-:Y:S01]  /*6810*/  FMUL.FTZ R170, R73, R170 ;  /* 0x000000aa49aa7220 */ /* 0x000fe20000410000 */
[----:B------:R-:W-:Y:S01]  /*6820*/  FADD.FTZ R147, R147, R156 ;  /* 0x0000009c93937221 */ /* 0x000fe20000010000 */
[----:B-1----:R-:W-:Y:S01]  /*6830*/  FMUL.FTZ R169, R136, -R167 ;  /* 0x800000a788a97220 */ /* 0x002fe20000410000 */
[----:B------:R-:W-:Y:S01]  /*6840*/  FFMA.FTZ R161, R154, R75, R161 ;  /* 0x0000004b9aa17223 */ /* 0x000fe200000100a1 */
[----:B------:R-:W-:Y:S01]  /*6850*/  FMUL.FTZ R171, R94, -R171 ;  /* 0x800000ab5eab7220 */ /* 0x000fe20000410000 */
[----:B------:R-:W-:Y:S01]  /*6860*/  FFMA.FTZ R156, R42, -R107, R79 ;  /* 0x8000006b2a9c7223 */ /* 0x000fe2000001004f */
[----:B------:R-:W-:Y:S01]  /*6870*/  FMUL.FTZ R79, R107, R63 ;  /* 0x0000003f6b4f7220 */ /* 0x000fe20000410000 */
[----:B------:R-:W-:Y:S01]  /*6880*/  FADD.FTZ R146, R146, R161 ;  /* 0x000000a192927221 */ /* 0x000fe20000010000 */
[----:B------:R-:W-:Y:S01]  /*6890*/  FFMA.FTZ R161, R159, R76, R170 ;  /* 0x0000004c9fa17223 */ /* 0x000fe200000100aa */
[----:B------:R-:W-:Y:S01]  /*68a0*/  FFMA.FTZ R180, R59, UR44, -R180 ;  /* 0x0000002c3bb47c23 */ /* 0x000fe200080108b4 */
[----:B------:R-:W-:Y:S01]  /*68b0*/  FADD.FTZ R147, R147, R166 ;  /* 0x000000a693937221 */ /* 0x000fe20000010000 */
[----:B------:R0:W-:Y:S01]  /*68c0*/  STS [R60+0x10ec], R169 ;  /* 0x0010eca93c007388 */ /* 0x0001e20000000800 */
[----:B------:R-:W-:Y:S01]  /*68d0*/  FADD.FTZ R163, R146, R161 ;  /* 0x000000a192a37221 */ /* 0x000fe20000010000 */
[----:B------:R-:W-:Y:S01]  /*68e0*/  FMUL.FTZ R166, R56, UR44 ;  /* 0x0000002c38a67c20 */ /* 0x000fe20008410000 */
[C---:B------:R-:W-:Y:S01]  /*68f0*/  FMUL.FTZ R146, R106.reuse, R62 ;  /* 0x0000003e6a927220 */ /* 0x040fe20000410000 */
[----:B------:R1:W-:Y:S01]  /*6900*/  STS [R60+0x10bc], R171 ;  /* 0x0010bcab3c007388 */ /* 0x0003e20000000800 */
[----:B------:R-:W-:Y:S01]  /*6910*/  FMUL.FTZ R167, R107, R160 ;  /* 0x000000a06ba77220 */ /* 0x000fe20000410000 */
[----:B------:R-:W-:Y:S01]  /*6920*/  FFMA.FTZ R161, R43, -R106, R80 ;  /* 0x8000006a2ba17223 */ /* 0x000fe20000010050 */
[----:B------:R-:W-:Y:S01]  /*6930*/  FMUL.FTZ R170, R106, R189 ;  /* 0x000000bd6aaa7220 */ /* 0x000fe20000410000 */
[----:B------:R-:W-:Y:S01]  /*6940*/  FMUL.FTZ R80, R77, R146 ;  /* 0x000000924d507220 */ /* 0x000fe20000410000 */
[----:B------:R-:W-:Y:S01]  /*6950*/  FADD.FTZ R147, R147, R176 ;  /* 0x000000b093937221 */ /* 0x000fe20000010000 */
[----:B0-----:R-:W-:Y:S01]  /*6960*/  FMUL.FTZ R169, R74, R79 ;  /* 0x0000004f4aa97220 */ /* 0x001fe20000410000 */
[----:B------:R-:W-:Y:S01]  /*6970*/  FMUL.FTZ R173, R84, UR45 ;  /* 0x0000002d54ad7c20 */ /* 0x000fe20008410000 */
[----:B------:R-:W-:Y:S01]  /*6980*/  FMUL.FTZ R179, R152, UR43 ;  /* 0x0000002b98b37c20 */ /* 0x000fe20008410000 */
[----:B------:R-:W-:Y:S01]  /*6990*/  FMUL.FTZ R189, R189, UR43 ;  /* 0x0000002bbdbd7c20 */ /* 0x000fe20008410000 */
[----:B-1----:R-:W-:Y:S01]  /*69a0*/  FMUL.FTZ R171, R137, R180 ;  /* 0x000000b489ab7220 */ /* 0x002fe20000410000 */
[----:B------:R-:W-:Y:S01]  /*69b0*/  FFMA.FTZ R180, R59, UR45, R166 ;  /* 0x0000002d3bb47c23 */ /* 0x000fe200080100a6 */
[-C--:B------:R-:W-:Y:S01]  /*69c0*/  FFMA.FTZ R166, R156, R167.reuse, -R169 ;  /* 0x000000a79ca67223 */ /* 0x080fe200000108a9 */
[----:B------:R-:W-:Y:S01]  /*69d0*/  FMUL.FTZ R167, R74, R167 ;  /* 0x000000a74aa77220 */ /* 0x000fe20000410000 */
[----:B------:R-:W-:Y:S01]  /*69e0*/  FFMA.FTZ R173, R202, UR44, -R173 ;  /* 0x0000002ccaad7c23 */ /* 0x000fe200080108ad */
[----:B------:R0:W-:Y:S01]  /*69f0*/  STS [R60+0x10f0], R171 ;  /* 0x0010f0ab3c007388 */ /* 0x0001e20000000800 */
[----:B------:R-:W-:Y:S01]  /*6a00*/  FMUL.FTZ R187, R153, UR43 ;  /* 0x0000002b99bb7c20 */ /* 0x000fe20008410000 */
[----:B------:R-:W-:Y:S01]  /*6a10*/  FFMA.FTZ R192, R172, UR42, -R179 ;  /* 0x0000002aacc07c23 */ /* 0x000fe200080108b3 */
[----:B------:R-:W-:Y:S01]  /*6a20*/  FMUL.FTZ R173, R138, R173 ;  /* 0x000000ad8aad7220 */ /* 0x000fe20000410000 */
[----:B------:R-:W-:Y:S01]  /*6a30*/  FMUL.FTZ R209, R63, UR43 ;  /* 0x0000002b3fd17c20 */ /* 0x000fe20008410000 */
[----:B------:R-:W-:Y:S01]  /*6a40*/  FMUL.FTZ R179, R162, UR43 ;  /* 0x0000002ba2b37c20 */ /* 0x000fe20008410000 */
[----:B------:R-:W-:Y:S01]  /*6a50*/  FFMA.FTZ R198, R62, UR42, R189 ;  /* 0x0000002a3ec67c23 */ /* 0x000fe200080100bd */
[----:B------:R-:W-:Y:S01]  /*6a60*/  FMUL.FTZ R189, R172, UR43 ;  /* 0x0000002bacbd7c20 */ /* 0x000fe20008410000 */
[----:B------:R-:W-:Y:S01]  /*6a70*/  STS [R60+0x10f8], R173 ;  /* 0x0010f8ad3c007388 */ /* 0x000fe20000000800 */
[----:B------:R-:W-:Y:S01]  /*6a80*/  FFMA.FTZ R187, R168, UR42, -R187 ;  /* 0x0000002aa8bb7c23 */ /* 0x000fe200080108bb */
[----:B0-----:R-:W-:Y:S01]  /*6a90*/  FMUL.FTZ R171, R137, -R180 ;  /* 0x800000b489ab7220 */ /* 0x001fe20000410000 */
[-C--:B------:R-:W-:Y:S01]  /*6aa0*/  FFMA.FTZ R180, R161, R170.reuse, -R80 ;  /* 0x000000aaa1b47223 */ /* 0x080fe20000010850 */
[----:B------:R-:W-:Y:S01]  /*6ab0*/  FMUL.FTZ R170, R77, R170 ;  /* 0x000000aa4daa7220 */ /* 0x000fe20000410000 */
[----:B------:R-:W-:Y:S01]  /*6ac0*/  FFMA.FTZ R80, R156, R79, R167 ;  /* 0x0000004f9c507223 */ /* 0x000fe200000100a7 */
[----:B------:R-:W-:Y:S01]  /*6ad0*/  FMUL.FTZ R172, R168, UR43 ;  /* 0x0000002ba8ac7c20 */ /* 0x000fe20008410000 */
[----:B------:R0:W-:Y:S01]  /*6ae0*/  STS [R60+0x10f4], R171 ;  /* 0x0010f4ab3c007388 */ /* 0x0001e20000000800 */
[----:B------:R-:W-:Y:S01]  /*6af0*/  FFMA.FTZ R167, R161, R146, R170 ;  /* 0x00000092a1a77223 */ /* 0x000fe200000100aa */
[----:B------:R-:W-:Y:S01]  /*6b00*/  FADD.FTZ R80, R163, R80 ;  /* 0x00000050a3507221 */ /* 0x000fe20000010000 */
[----:B------:R-:W-:Y:S01]  /*6b10*/  FADD.FTZ R163, R147, R166 ;  /* 0x000000a693a37221 */ /* 0x000fe20000010000 */
[C---:B------:R-:W-:Y:S01]  /*6b20*/  FMUL.FTZ R147, R105.reuse, R61 ;  /* 0x0000003d69937220 */ /* 0x040fe20000410000 */
[----:B------:R-:W-:Y:S01]  /*6b30*/  FFMA.FTZ R166, R36, -R105, R81 ;  /* 0x8000006924a67223 */ /* 0x000fe20000010051 */
[----:B------:R-:W-:Y:S01]  /*6b40*/  FADD.FTZ R169, R80, R167 ;  /* 0x000000a750a97221 */ /* 0x000fe20000010000 */
[----:B------:R-:W-:Y:S01]  /*6b50*/  FMUL.FTZ R167, R105, R191 ;  /* 0x000000bf69a77220 */ /* 0x000fe20000410000 */
[----:B------:R-:W-:Y:S01]  /*6b60*/  FMUL.FTZ R81, R78, R147 ;  /* 0x000000934e517220 */ /* 0x000fe20000410000 */
[----:B------:R-:W-:Y:S01]  /*6b70*/  FMUL.FTZ R80, R104, R3 ;  /* 0x0000000368507220 */ /* 0x000fe20000410000 */
[----:B------:R-:W-:Y:S01]  /*6b80*/  FADD.FTZ R163, R163, R180 ;  /* 0x000000b4a3a37221 */ /* 0x000fe20000010000 */
[-C--:B0-----:R-:W-:Y:S01]  /*6b90*/  FMUL.FTZ R171, R78, R167.reuse ;  /* 0x000000a74eab7220 */ /* 0x081fe20000410000 */
[----:B------:R-:W-:Y:S01]  /*6ba0*/  FFMA.FTZ R176, R166, R167, -R81 ;  /* 0x000000a7a6b07223 */ /* 0x000fe20000010851 */
[----:B------:R-:W-:Y:S01]  /*6bb0*/  FFMA.FTZ R167, R37, -R104, R82 ;  /* 0x8000006825a77223 */ /* 0x000fe20000010052 */
[----:B------:R-:W-:Y:S01]  /*6bc0*/  FMUL.FTZ R180, R104, R193 ;  /* 0x000000c168b47220 */ /* 0x000fe20000410000 */
[----:B------:R-:W-:Y:S01]  /*6bd0*/  FFMA.FTZ R170, R166, R147, R171 ;  /* 0x00000093a6aa7223 */ /* 0x000fe200000100ab */
[----:B------:R-:W-:Y:S01]  /*6be0*/  FMUL.FTZ R171, R84, UR44 ;  /* 0x0000002c54ab7c20 */ /* 0x000fe20008410000 */
[----:B------:R-:W-:Y:S01]  /*6bf0*/  FMUL.FTZ R82, R57, R80 ;  /* 0x0000005039527220 */ /* 0x000fe20000410000 */
[C---:B------:R-:W-:Y:S01]  /*6c00*/  FMUL.FTZ R81, R103.reuse, R195 ;  /* 0x000000c367517220 */ /* 0x040fe20000410000 */
[----:B------:R-:W-:Y:S01]  /*6c10*/  FMUL.FTZ R173, R103, R201 ;  /* 0x000000c967ad7220 */ /* 0x000fe20000410000 */
[----:B------:R-:W-:Y:S01]  /*6c20*/  FFMA.FTZ R171, R202, UR45, R171 ;  /* 0x0000002dcaab7c23 */ /* 0x000fe200080100ab */
[-C--:B------:R-:W-:Y:S01]  /*6c30*/  FFMA.FTZ R188, R167, R180.reuse, -R82 ;  /* 0x000000b4a7bc7223 */ /* 0x080fe20000010852 */
[----:B------:R-:W-:Y:S01]  /*6c40*/  FFMA.FTZ R82, R38, -R103, R59 ;  /* 0x8000006726527223 */ /* 0x000fe2000001003b */
[----:B------:R-:W-:Y:S01]  /*6c50*/  FMUL.FTZ R59, R56, R81 ;  /* 0x00000051383b7220 */ /* 0x000fe20000410000 */
[----:B------:R-:W-:Y:S01]  /*6c60*/  FMUL.FTZ R171, R138, -R171 ;  /* 0x800000ab8aab7220 */ /* 0x000fe20000410000 */
[----:B------:R-:W-:Y:S01]  /*6c70*/  FADD.FTZ R169, R169, R170 ;  /* 0x000000aaa9a97221 */ /* 0x000fe20000010000 */
[----:B------:R-:W-:Y:S01]  /*6c80*/  FADD.FTZ R163, R163, R176 ;  /* 0x000000b0a3a37221 */ /* 0x000fe20000010000 */
[-C--:B------:R-:W-:Y:S01]  /*6c90*/  FFMA.FTZ R170, R82, R173.reuse, -R59 ;  /* 0x000000ad52aa7223 */ /* 0x080fe2000001083b */
[----:B------:R-:W-:Y:S01]  /*6ca0*/  IADD3 R59, PT, PT, R120, 0x20, RZ ;  /* 0x00000020783b7810 */ /* 0x000fe20007ffe0ff */
[----:B------:R0:W-:Y:S01]  /*6cb0*/  STS [R60+0x10fc], R171 ;  /* 0x0010fcab3c007388 */ /* 0x0001e20000000800 */
[----:B------:R-:W-:Y:S01]  /*6cc0*/  FMUL.FTZ R180, R57, R180 ;  /* 0x000000b439b47220 */ /* 0x000fe20000410000 */
[----:B------:R-:W-:Y:S01]  /*6cd0*/  FMUL.FTZ R173, R56, R173 ;  /* 0x000000ad38ad7220 */ /* 0x000fe20000410000 */
[----:B------:R-:W-:Y:S01]  /*6ce0*/  LEA.HI R59, R59, R120, RZ, 0x1b ;  /* 0x000000783b3b7211 */ /* 0x000fe200078fd8ff */
[----:B------:R-:W-:Y:S01]  /*6cf0*/  FADD.FTZ R163, R163, R188 ;  /* 0x000000bca3a37221 */ /* 0x000fe20000010000 */
[----:B------:R-:W-:Y:S01]  /*6d00*/  FFMA.FTZ R180, R167, R80, R180 ;  /* 0x00000050a7b47223 */ /* 0x000fe200000100b4 */
[----:B------:R-:W-:Y:S01]  /*6d10*/  FFMA.FTZ R176, R82, R81, R173 ;  /* 0x0000005152b07223 */ /* 0x000fe200000100ad */
[----:B------:R-:W-:Y:S01]  /*6d20*/  LEA R215, R59, UR32, 0x2 ;  /* 0x000000203bd77c11 */ /* 0x000fe2000f8e10ff */
[----:B------:R-:W-:Y:S01]  /*6d30*/  BAR.SYNC.DEFER_BLOCKING 0x0 ;  /* 0x0000000000007b1d */ /* 0x000fe20000010000 */
[----:B------:R-:W-:Y:S01]  /*6d40*/  FADD.FTZ R173, R163, R170 ;  /* 0x000000aaa3ad7221 */ /* 0x000fe20000010000 */
[----:B------:R-:W-:Y:S01]  /*6d50*/  FMUL.FTZ R59, R197, UR43 ;  /* 0x0000002bc53b7c20 */ /* 0x000fe20008410000 */
[----:B------:R-:W-:Y:S01]  /*6d60*/  FADD.FTZ R169, R169, R180 ;  /* 0x000000b4a9a97221 */ /* 0x000fe20000010000 */
[----:B0-----:R-:W-:Y:S01]  /*6d70*/  FMUL.FTZ R60, R195, UR43 ;  /* 0x0000002bc33c7c20 */ /* 0x001fe20008410000 */
[C---:B------:R-:W-:Y:S01]  /*6d80*/  FMUL.FTZ R170, R58.reuse, UR43 ;  /* 0x0000002b3aaa7c20 */ /* 0x040fe20008410000 */
[----:B------:R-:W-:Y:S01]  /*6d90*/  FMUL.FTZ R188, R201, UR43 ;  /* 0x0000002bc9bc7c20 */ /* 0x000fe20008410000 */
[----:B------:R-:W-:Y:S01]  /*6da0*/  LEA R180, R99, -R2, 0x1 ;  /* 0x8000000263b47211 */ /* 0x000fe200078e08ff */
[----:B------:R-:W-:Y:S01]  /*6db0*/  FFMA.FTZ R2, R58, UR42, R59 ;  /* 0x0000002a3a027c23 */ /* 0x000fe2000801003b */
[----:B------:R-:W-:Y:S01]  /*6dc0*/  FADD.FTZ R176, R169, R176 ;  /* 0x000000b0a9b07221 */ /* 0x000fe20000010000 */
[----:B------:R-:W-:Y:S01]  /*6dd0*/  FFMA.FTZ R163, R201, UR42, -R60 ;  /* 0x0000002ac9a37c23 */ /* 0x000fe2000801083c */
[----:B------:R-:W-:Y:S01]  /*6de0*/  FFMA.FTZ R59, R197, UR42, -R170 ;  /* 0x0000002ac53b7c23 */ /* 0x000fe200080108aa */
[----:B------:R-:W-:Y:S01]  /*6df0*/  FMUL.FTZ R60, R3, UR43 ;  /* 0x0000002b033c7c20 */ /* 0x000fe20008410000 */
[----:B------:R-:W-:Y:S01]  /*6e00*/  FMUL.FTZ R170, R61, UR43 ;  /* 0x0000002b3daa7c20 */ /* 0x000fe20008410000 */
[----:B------:R-:W-:Y:S01]  /*6e10*/  FFMA.FTZ R169, R195, UR42, R188 ;  /* 0x0000002ac3a97c23 */ /* 0x000fe200080100bc */
[----:B------:R-:W-:Y:S01]  /*6e20*/  FFMA.FTZ R209, R160, UR42, -R209 ;  /* 0x0000002aa0d17c23 */ /* 0x000fe200080108d1 */
[----:B------:R-:W-:Y:S01]  /*6e30*/  FFMA.FTZ R168, R174, UR42, -R179 ;  /* 0x0000002aaea87c23 */ /* 0x000fe200080108b3 */
[----:B------:R-:W-:Y:S01]  /*6e40*/  FMUL.FTZ R188, R191, UR43 ;  /* 0x0000002bbfbc7c20 */ /* 0x000fe20008410000 */
[----:B------:R-:W-:Y:S01]  /*6e50*/  FMUL.FTZ R160, R160, UR43 ;  /* 0x0000002ba0a07c20 */ /* 0x000fe20008410000 */
[----:B------:R-:W-:Y:S01]  /*6e60*/  FMUL.FTZ R179, R174, UR43 ;  /* 0x0000002baeb37c20 */ /* 0x000fe20008410000 */
[----:B------:R-:W-:Y:S01]  /*6e70*/  FMUL.FTZ R174, R89, UR43 ;  /* 0x0000002b59ae7c20 */ /* 0x000fe20008410000 */
[----:B------:R-:W-:Y:S01]  /*6e80*/  FFMA.FTZ R60, R193, UR42, -R60 ;  /* 0x0000002ac13c7c23 */ /* 0x000fe2000801083c */
[----:B------:R-:W-:Y:S01]  /*6e90*/  FFMA.FTZ R171, R191, UR42, -R170 ;  /* 0x0000002abfab7c23 */ /* 0x000fe200080108aa */
[----:B------:R-:W-:Y:S01]  /*6ea0*/  FFMA.FTZ R170, R3, UR42, R190 ;  /* 0x0000002a03aa7c23 */ /* 0x000fe200080100be */
[----:B------:R-:W0:Y:S01]  /*6eb0*/  LDS R215, [R215+0x1100] ;  /* 0x00110000d7d77984 */ /* 0x000e220000000800 */
[----:B------:R-:W-:Y:S01]  /*6ec0*/  FFMA.FTZ R193, R61, UR42, R188 ;  /* 0x0000002a3dc17c23 */ /* 0x000fe200080100bc */
[----:B------:R-:W-:Y:S01]  /*6ed0*/  FFMA.FTZ R213, R63, UR42, R160 ;  /* 0x0000002a3fd57c23 */ /* 0x000fe200080100a0 */
[----:B------:R-:W-:Y:S01]  /*6ee0*/  FFMA.FTZ R211, R153, UR42, R172 ;  /* 0x0000002a99d37c23 */ /* 0x000fe200080100ac */
[----:B------:R-:W-:Y:S01]  /*6ef0*/  ISETP.GE.AND P1, PT, R180, 0x1, PT ;  /* 0x00000001b400780c */ /* 0x000fe20003f26270 */
[----:B------:R-:W-:Y:S01]  /*6f00*/  FMUL.FTZ R160, R151, UR43 ;  /* 0x0000002b97a07c20 */ /* 0x000fe20008410000 */
[----:B------:R-:W-:Y:S01]  /*6f10*/  FFMA.FTZ R190, R162, UR42, R179 ;  /* 0x0000002aa2be7c23 */ /* 0x000fe200080100b3 */
[----:B------:R-:W-:Y:S01]  /*6f20*/  FMUL.FTZ R172, R53, UR43 ;  /* 0x0000002b35ac7c20 */ /* 0x000fe20008410000 */
[C---:B------:R-:W-:Y:S01]  /*6f30*/  FFMA.FTZ R174, R155.reuse, UR42, -R174 ;  /* 0x0000002a9bae7c23 */ /* 0x040fe200080108ae */
[----:B------:R-:W-:Y:S01]  /*6f40*/  FMUL.FTZ R188, R155, UR43 ;  /* 0x0000002b9bbc7c20 */ /* 0x000fe20008410000 */
[----:B------:R-:W-:Y:S01]  /*6f50*/  FMUL.FTZ R179, R88, UR43 ;  /* 0x0000002b58b37c20 */ /* 0x000fe20008410000 */
[----:B------:R-:W-:Y:S01]  /*6f60*/  FMUL.FTZ R155, R175, UR43 ;  /* 0x0000002baf9b7c20 */ /* 0x000fe20008410000 */
[----:B------:R-:W-:Y:S01]  /*6f70*/  FFMA.FTZ R204, R152, UR42, R189 ;  /* 0x0000002a98cc7c23 */ /* 0x000fe200080100bd */
[----:B------:R-:W-:Y:S01]  /*6f80*/  FFMA.FTZ R189, R53, UR42, -R160 ;  /* 0x0000002a35bd7c23 */ /* 0x000fe200080108a0 */
[----:B------:R-:W-:Y:S01]  /*6f90*/  FFMA.FTZ R207, R151, UR42, R172 ;  /* 0x0000002a97cf7c23 */ /* 0x000fe200080100ac */
[C---:B------:R-:W-:Y:S01]  /*6fa0*/  FFMA.FTZ R160, R52.reuse, UR42, -R179 ;  /* 0x0000002a34a07c23 */ /* 0x040fe200080108b3 */
[----:B------:R-:W-:Y:S01]  /*6fb0*/  FMUL.FTZ R191, R52, UR43 ;  /* 0x0000002b34bf7c20 */ /* 0x000fe20008410000 */
[----:B------:R-:W-:Y:S01]  /*6fc0*/  FFMA.FTZ R172, R164, UR42, -R155 ;  /* 0x0000002aa4ac7c23 */ /* 0x000fe2000801089b */
[----:B------:R-:W-:Y:S01]  /*6fd0*/  FMUL.FTZ R52, R177, UR43 ;  /* 0x0000002bb1347c20 */ /* 0x000fe20008410000 */
[----:B------:R-:W-:Y:S01]  /*6fe0*/  FMUL.FTZ R53, R182, UR43 ;  /* 0x0000002bb6357c20 */ /* 0x000fe20008410000 */
[----:B------:R-:W-:Y:S01]  /*6ff0*/  FMUL.FTZ R155, R181, UR43 ;  /* 0x0000002bb59b7c20 */ /* 0x000fe20008410000 */
[----:B------:R-:W-:Y:S01]  /*7000*/  FMUL.FTZ R194, R164, UR43 ;  /* 0x0000002ba4c27c20 */ /* 0x000fe20008410000 */
[C---:B------:R-:W-:Y:S01]  /*7010*/  FFMA.FTZ R179, R165.reuse, UR42, -R52 ;  /* 0x0000002aa5b37c23 */ /* 0x040fe20008010834 */
[----:B------:R-:W-:Y:S01]  /*7020*/  FFMA.FTZ R164, R158, UR42, -R53 ;  /* 0x0000002a9ea47c23 */ /* 0x000fe20008010835 */
[----:B------:R-:W-:Y:S01]  /*7030*/  FFMA.FTZ R155, R144, UR42, -R155 ;  /* 0x0000002a909b7c23 */ /* 0x000fe2000801089b */
[----:B------:R-:W-:Y:S01]  /*7040*/  FMUL.FTZ R52, R165, UR43 ;  /* 0x0000002ba5347c20 */ /* 0x000fe20008410000 */
[----:B------:R-:W-:Y:S01]  /*7050*/  FMUL.FTZ R53, R158, UR43 ;  /* 0x0000002b9e357c20 */ /* 0x000fe20008410000 */
[----:B------:R-:W-:Y:S01]  /*7060*/  FMUL.FTZ R144, R144, UR43 ;  /* 0x0000002b90907c20 */ /* 0x000fe20008410000 */
        /* <DEDUP_REMOVED lines=8> */
[----:B------:R-:W-:Y:S07]  /*70f0*/  @!P1 BRA `(.L_x_14070) ;  /* 0x0000000000109947 */ /* 0x000fee0003800000 */
[----:B------:R-:W-:-:S04]  /*7100*/  LEA.HI R52, R120, R120, RZ, 0x1b ;  /* 0x0000007878347211 */ /* 0x000fc800078fd8ff */
[----:B------:R-:W-:-:S05]  /*7110*/  LEA R52, R52, UR32, 0x2 ;  /* 0x0000002034347c11 */ /* 0x000fca000f8e10ff */
[----:B------:R-:W1:Y:S04]  /*7120*/  LDS R53, [R52+0x1080] ;  /* 0x0010800034357984 */ /* 0x000e680000000800 */
[----:B-1----:R1:W-:Y:S02]  /*7130*/  REDG.E.ADD.F32.FTZ.RN.STRONG.GPU desc[UR20][R54.64], R53 ;  /* 0x00000035360079a6 */ /* 0x0023e4000c12f314 */
.L_x_14070:
[----:B------:R-:W-:Y:S05]  /*7140*/  BSYNC.RECONVERGENT B0 ;  /* 0x0000000000007941 */ /* 0x000fea0003800200 */
.L_x_14069:
[----:B------:R-:W-:Y:S04]  /*7150*/  BSSY.RECONVERGENT B0, `(.L_x_14071) ;  /* 0x0000003000007945 */ /* 0x000fe80003800200 */
[----:B------:R-:W-:Y:S05]  /*7160*/  @!P2 BRA `(.L_x_14072) ;  /* 0x000000000004a947 */ /* 0x000fea0003800000 */
[----:B0-----:R2:W-:Y:S02]  /*7170*/  REDG.E.ADD.F32.FTZ.RN.STRONG.GPU desc[UR20][R54.64+0x80], R215 ;  /* 0x000080d7360079a6 */ /* 0x0015e4000c12f314 */
.L_x_14072:
[----:B------:R-:W-:Y:S05]  /*7180*/  BSYNC.RECONVERGENT B0 ;  /* 0x0000000000007941 */ /* 0x000fea0003800200 */
.L_x_14071:
        /* <DEDUP_REMOVED lines=8> */
[----:B0-2---:R-:W-:Y:S02]  /*7210*/  IADD3 R215, PT, PT, R120, 0xa0, RZ ;  /* 0x000000a078d77810 */ /* 0x005fe40007ffe0ff */
        /* <DEDUP_REMOVED lines=8> */
.L_x_14074:
[----:B------:R-:W-:Y:S05]  /*72a0*/  BSYNC.RECONVERGENT B0 ;  /* 0x0000000000007941 */ /* 0x000fea0003800200 */
.L_x_14073:
[----:B01----:R0:W1:Y:S01]  /*72b0*/  LDS R53, [R205+0x1200] ;  /* 0x00120000cd357984 */ /* 0x0030620000000800 */
[----:B------:R-:W-:Y:S01]  /*72c0*/  BSSY.RECONVERGENT B0, `(.L_x_14075) ;  /* 0x0000006000007945 */ /* 0x000fe20003800200 */
[----:B------:R-:W-:Y:S02]  /*72d0*/  IADD3 R203, PT, PT, R120, 0xc0, RZ ;  /* 0x000000c078cb7810 */ /* 0x000fe40007ffe0ff */
[----:B------:R-:W-:Y:S02]  /*72e0*/  LEA.HI R215, R215, R120, RZ, 0x1b ;  /* 0x00000078d7d77211 */ /* 0x000fe400078fd8ff */
[----:B------:R-:W-:Y:S01]  /*72f0*/  LEA R52, R52, UR32, 0x2 ;  /* 0x0000002034347c11 */ /* 0x000fe2000f8e10ff */
[----:B------:R-:W-:Y:S06]  /*7300*/  @!P1 BRA `(.L_x_14076) ;  /* 0x0000000000049947 */ /* 0x000fec0003800000 */
[----:B-1----:R2:W-:Y:S02]  /*7310*/  REDG.E.ADD.F32.FTZ.RN.STRONG.GPU desc[UR20][R54.64+0x180], R53 ;  /* 0x00018035360079a6 */ /* 0x0025e4000c12f314 */
.L_x_14076:
[----:B------:R-:W-:Y:S05]  /*7320*/  BSYNC.RECONVERGENT B0 ;  /* 0x0000000000007941 */ /* 0x000fea0003800200 */
.L_x_14075:
[----:B-12---:R1:W2:Y:S01]  /*7330*/  LDS R53, [R52+0x1280] ;  /* 0x0012800034357984 */ /* 0x0062a20000000800 */
[----:B------:R-:W-:Y:S01]  /*7340*/  BSSY.RECONVERGENT B0, `(.L_x_14077) ;  /* 0x0000005000007945 */ /* 0x000fe20003800200 */
[----:B------:R-:W-:Y:S02]  /*7350*/  LEA.HI R203, R203, R120, RZ, 0x1b ;  /* 0x00000078cbcb7211 */ /* 0x000fe400078fd8ff */
[----:B------:R-:W-:Y:S01]  /*7360*/  LEA R215, R215, UR32, 0x2 ;  /* 0x00000020d7d77c11 */ /* 0x000fe2000f8e10ff */
[----:B------:R-:W-:Y:S06]  /*7370*/  @!P2 BRA `(.L_x_14078) ;  /* 0x000000000004a947 */ /* 0x000fec0003800000 */
[----:B--2---:R3:W-:Y:S02]  /*7380*/  REDG.E.ADD.F32.FTZ.RN.STRONG.GPU desc[UR20][R54.64+0x200], R53 ;  /* 0x00020035360079a6 */ /* 0x0047e4000c12f314 */
.L_x_14078:
[----:B------:R-:W-:Y:S05]  /*7390*/  BSYNC.RECONVERGENT B0 ;  /* 0x0000000000007941 */ /* 0x000fea0003800200 */
.L_x_14077:
[----:B--23--:R2:W3:Y:S01]  /*73a0*/  LDS R53, [R215+0x1300] ;  /* 0x00130000d7357984 */ /* 0x00c4e20000000800 */
[----:B------:R-:W-:Y:S01]  /*73b0*/  BSSY.RECONVERGENT B0, `(.L_x_14079) ;  /* 0x0000004000007945 */ /* 0x000fe20003800200 */
[----:B------:R-:W-:-:S03]  /*73c0*/  LEA R203, R203, UR32, 0x2 ;  /* 0x00000020cbcb7c11 */ /* 0x000fc6000f8e10ff */
[----:B------:R-:W-:Y:S05]  /*73d0*/  @!P3 BRA `(.L_x_14080) ;  /* 0x000000000004b947 */ /* 0x000fea0003800000 */
[----:B---3--:R4:W-:Y:S02]  /*73e0*/  REDG.E.ADD.F32.FTZ.RN.STRONG.GPU desc[UR20][R54.64+0x280], R53 ;  /* 0x00028035360079a6 */ /* 0x0089e4000c12f314 */
.L_x_14080:
[----:B------:R-:W-:Y:S05]  /*73f0*/  BSYNC.RECONVERGENT B0 ;  /* 0x0000000000007941 */ /* 0x000fea0003800200 */
.L_x_14079:
[----:B---34-:R3:W4:Y:S01]  /*7400*/  LDS R53, [R203+0x1380] ;  /* 0x00138000cb357984 */ /* 0x0187220000000800 */
[----:B------:R-:W-:Y:S04]  /*7410*/  BSSY.RECONVERGENT B0, `(.L_x_14081) ;  /* 0x0000003000007945 */ /* 0x000fe80003800200 */
[----:B------:R-:W-:Y:S05]  /*7420*/  @!P4 BRA `(.L_x_14082) ;  /* 0x000000000004c947 */ /* 0x000fea0003800000 */
[----:B----4-:R4:W-:Y:S02]  /*7430*/  REDG.E.ADD.F32.FTZ.RN.STRONG.GPU desc[UR20][R54.64+0x300], R53 ;  /* 0x00030035360079a6 */ /* 0x0109e4000c12f314 */
.L_x_14082:
[----:B------:R-:W-:Y:S05]  /*7440*/  BSYNC.RECONVERGENT B0 ;  /* 0x0000000000007941 */ /* 0x000fea0003800200 */
.L_x_14081:
[----:B----4-:R4:W0:Y:S01]  /*7450*/  LDS R53, [R131+0x1400] ;  /* 0x0014000083357984 */ /* 0x0108220000000800 */
[----:B------:R-:W-:Y:S01]  /*7460*/  BSSY.RECONVERGENT B0, `(.L_x_14083) ;  /* 0x0000004000007945 */ /* 0x000fe20003800200 */
[----:B---3--:R-:W-:-:S03]  /*7470*/  IADD3 R203, PT, PT, R120, 0x140, RZ ;  /* 0x0000014078cb7810 */ /* 0x008fc60007ffe0ff */
[----:B------:R-:W-:Y:S05]  /*7480*/  @!P5 BRA `(.L_x_14084) ;  /* 0x000000000004d947 */ /* 0x000fea0003800000 */
[----:B0-----:R3:W-:Y:S02]  /*7490*/  REDG.E.ADD.F32.FTZ.RN.STRONG.GPU desc[UR20][R54.64+0x380], R53 ;  /* 0x00038035360079a6 */ /* 0x0017e4000c12f314 */
.L_x_14084:
[----:B------:R-:W-:Y:S05]  /*74a0*/  BSYNC.RECONVERGENT B0 ;  /* 0x0000000000007941 */ /* 0x000fea0003800200 */
.L_x_14083:
[----:B0--3--:R0:W3:Y:S01]  /*74b0*/  LDS R53, [R130+0x1480] ;  /* 0x0014800082357984 */ /* 0x0090e20000000800 */
[----:B------:R-:W-:Y:S01]  /*74c0*/  ISETP.GE.AND P6, PT, R180, 0x101, PT ;  /* 0x00000101b400780c */ /* 0x000fe20003fc6270 */
[----:B------:R-:W-:Y:S01]  /*74d0*/  BSSY.RECONVERGENT B0, `(.L_x_14085) ;  /* 0x000000a000007945 */ /* 0x000fe20003800200 */
[----:B------:R-:W-:Y:S02]  /*74e0*/  IADD3 R205, PT, PT, R120, 0x160, RZ ;  /* 0x0000016078cd7810 */ /* 0x000fe40007ffe0ff */
[----:B------:R-:W-:Y:S02]  /*74f0*/  LEA.HI R203, R203, R120, RZ, 0x1b ;  /* 0x00000078cbcb7211 */ /* 0x000fe400078fd8ff */
[C---:B------:R-:W-:Y:S02]  /*7500*/  ISETP.GE.AND P1, PT, R180.reuse, 0x121, PT ;  /* 0x00000121b400780c */ /* 0x040fe40003f26270 */
[C---:B------:R-:W-:Y:S02]  /*7510*/  ISETP.GE.AND P2, PT, R180.reuse, 0x141, PT ;  /* 0x00000141b400780c */ /* 0x040fe40003f46270 */
[----:B------:R-:W-:-:S02]  /*7520*/  ISETP.GE.AND P3, PT, R180, 0x161, PT ;  /* 0x00000161b400780c */ /* 0x000fc40003f66270 */
[C---:B------:R-:W-:Y:S02]  /*7530*/  ISETP.GE.AND P4, PT, R180.reuse, 0x181, PT ;  /* 0x00000181b400780c */ /* 0x040fe40003f86270 */
[----:B------:R-:W-:Y:S01]  /*7540*/  ISETP.GE.AND P5, PT, R180, 0x1a1, PT ;  /* 0x000001a1b400780c */ /* 0x000fe20003fa6270 */
[----:B------:R-:W-:-:S12]  /*7550*/  @!P6 BRA `(.L_x_14086) ;  /* 0x000000000004e947 */ /* 0x000fd80003800000 */
[----:B---3--:R3:W-:Y:S02]  /*7560*/  REDG.E.ADD.F32.FTZ.RN.STRONG.GPU desc[UR20][R54.64+0x400], R53 ;  /* 0x00040035360079a6 */ /* 0x0087e4000c12f314 */
.L_x_14086:
[----:B------:R-:W-:Y:S05]  /*7570*/  BSYNC.RECONVERGENT B0 ;  /* 0x0000000000007941 */ /* 0x000fea0003800200 */
.L_x_14085:
[----:B---3--:R3:W0:Y:S01]  /*7580*/  LDS R53, [R129+0x1500] ;  /* 0x0015000081357984 */ /* 0x0086220000000800 */
[----:B------:R-:W-:Y:S01]  /*7590*/  BSSY.RECONVERGENT B0, `(.L_x_14087) ;  /* 0x0000006000007945 */ /* 0x000fe20003800200 */
[----:B--2---:R-:W-:Y:S02]  /*75a0*/  IADD3 R215, PT, PT, R120, 0x180, RZ ;  /* 0x0000018078d77810 */ /* 0x004fe40007ffe0ff */
[----:B------:R-:W-:Y:S02]  /*75b0*/  LEA.HI R205, R205, R120, RZ, 0x1b ;  /* 0x00000078cdcd7211 */ /* 0x000fe400078fd8ff */
[----:B-1----:R-:W-:Y:S01]  /*75c0*/  LEA R52, R203, UR32, 0x2 ;  /* 0x00000020cb347c11 */ /* 0x002fe2000f8e10ff */
[----:B------:R-:W-:Y:S06]  /*75d0*/  @!P1 BRA `(.L_x_14088) ;  /* 0x0000000000049947 */ /* 0x000fec0003800000 */
[----:B0-----:R1:W-:Y:S02]  /*75e0*/  REDG.E.ADD.F32.FTZ.RN.STRONG.GPU desc[UR20][R54.64+0x480], R53 ;  /* 0x00048035360079a6 */ /* 0x0013e4000c12f314 */
.L_x_14088:
[----:B------:R-:W-:Y:S05]  /*75f0*/  BSYNC.RECONVERGENT B0 ;  /* 0x0000000000007941 */ /* 0x000fea0003800200 */
.L_x_14087:
[----:B01----:R0:W1:Y:S01]  /*7600*/  LDS R53, [R52+0x1580] ;  /* 0x0015800034357984 */ /* 0x0030620000000800 */
[----:B------:R-:W-:Y:S01]  /*7610*/  BSSY.RECONVERGENT B0, `(.L_x_14089) ;  /* 0x0000006000007945 */ /* 0x000fe20003800200 */
[----:B------:R-:W-:Y:S02]  /*7620*/  IADD3 R203, PT, PT, R120, 0x1a0, RZ ;  /* 0x000001a078cb7810 */ /* 0x000fe40007ffe0ff */
[----:B------:R-:W-:Y:S02]  /*7630*/  LEA.HI R215, R215, R120, RZ, 0x1b ;  /* 0x00000078d7d77211 */ /* 0x000fe400078fd8ff */
[----:B------:R-:W-:Y:S01]  /*7640*/  LEA R205, R205, UR32, 0x2 ;  /* 0x00000020cdcd7c11 */ /* 0x000fe2000f8e10ff */
[----:B------:R-:W-:Y:S06]  /*7650*/  @!P2 BRA `(.L_x_14090) ;  /* 0x000000000004a947 */ /* 0x000fec0003800000 */
[----:B-1----:R2:W-:Y:S02]  /*7660*/  REDG.E.ADD.F32.FTZ.RN.STRONG.GPU desc[UR20][R54.64+0x500], R53 ;  /* 0x00050035360079a6 */ /* 0x0025e4000c12f314 */
.L_x_14090:
[----:B------:R-:W-:Y:S05]  /*7670*/  BSYNC.RECONVERGENT B0 ;  /* 0x0000000000007941 */ /* 0x000fea0003800200 */
.L_x_14089:
[----:B-12---:R1:W2:Y:S01]  /*7680*/  LDS R53, [R205+0x1600] ;  /* 0x00160000cd357984 */ /* 0x0062a20000000800 */
[----:B------:R-:W-:Y:S01]  /*7690*/  BSSY.RECONVERGENT B0, `(.L_x_14091) ;  /* 0x0000005000007945 */ /* 0x000fe20003800200 */
[----:B------:R-:W-:Y:S02]  /*76a0*/  LEA.HI R203, R203, R120, RZ, 0x1b ;  /* 0x00000078cbcb7211 */ /* 0x000fe400078fd8ff */
[----:B------:R-:W-:Y:S01]  /*76b0*/  LEA R215, R215, UR32, 0x2 ;  /* 0x00000020d7d77c11 */ /* 0x000fe2000f8e10ff */
[----:B------:R-:W-:Y:S06]  /*76c0*/  @!P3 BRA `(.L_x_14092) ;  /* 0x000000000004b947 */ /* 0x000fec0003800000 */
[----:B--2---:R2:W-:Y:S02]  /*76d0*/  REDG.E.ADD.F32.FTZ.RN.STRONG.GPU desc[UR20][R54.64+0x580], R53 ;  /* 0x00058035360079a6 */ /* 0x0045e4000c12f314 */
.L_x_14092:
[----:B------:R-:W-:Y:S05]  /*76e0*/  BSYNC.RECONVERGENT B0 ;  /* 0x0000000000007941 */ /* 0x000fea0003800200 */
.L_x_14091:
[----:B--2---:R2:W1:Y:S01]  /*76f0*/  LDS R53, [R215+0x1680] ;  /* 0x00168000d7357984 */ /* 0x0044620000000800 */
[----:B------:R-:W-:Y:S01]  /*7700*/  BSSY.RECONVERGENT B0, `(.L_x_14093) ;  /* 0x0000004000007945 */ /* 0x000fe20003800200 */
[----:B0-----:R-:W-:-:S03]  /*7710*/  LEA R52, R203, UR32, 0x2 ;  /* 0x00000020cb347c11 */ /* 0x001fc6000f8e10ff */
[----:B------:R-:W-:Y:S05]  /*7720*/  @!P4 BRA `(.L_x_14094) ;  /* 0x000000000004c947 */ /* 0x000fea0003800000 */
[----:B-1----:R0:W-:Y:S02]  /*7730*/  REDG.E.ADD.F32.FTZ.RN.STRONG.GPU desc[UR20][R54.64+0x600], R53 ;  /* 0x00060035360079a6 */ /* 0x0021e4000c12f314 */
.L_x_14094:
[----:B------:R-:W-:Y:S05]  /*7740*/  BSYNC.RECONVERGENT B0 ;  /* 0x0000000000007941 */ /* 0x000fea0003800200 */
.L_x_14093:
[----:B01----:R0:W1:Y:S01]  /*7750*/  LDS R53, [R52+0x1700] ;  /* 0x0017000034357984 */ /* 0x0030620000000800 */
[----:B------:R-:W-:Y:S01]  /*7760*/  BSSY.RECONVERGENT B0, `(.L_x_14095) ;  /* 0x0000005000007945 */ /* 0x000fe20003800200 */
[C---:B------:R-:W-:Y:S02]  /*7770*/  IADD3 R203, PT, PT, R120.reuse, 0x1c0, RZ ;  /* 0x000001c078cb7810 */ /* 0x040fe40007ffe0ff */
[----:B------:R-:W-:Y:S01]  /*7780*/  IADD3 R205, PT, PT, R120, 0x1e0, RZ ;  /* 0x000001e078cd7810 */ /* 0x000fe20007ffe0ff */
[----:B------:R-:W-:Y:S06]  /*7790*/  @!P5 BRA `(.L_x_14096) ;  /* 0x000000000004d947 */ /* 0x000fec0003800000 */
[----:B-1----:R1:W-:Y:S02]  /*77a0*/  REDG.E.ADD.F32.FTZ.RN.STRONG.GPU desc[UR20][R54.64+0x680], R53 ;  /* 0x00068035360079a6 */ /* 0x0023e4000c12f314 */
.L_x_14096:
[----:B------:R-:W-:Y:S05]  /*77b0*/  BSYNC.RECONVERGENT B0 ;  /* 0x0000000000007941 */ /* 0x000fea0003800200 */
.L_x_14095:
        /* <DEDUP_REMOVED lines=17> */
.L_x_14098:
[----:B------:R-:W-:Y:S05]  /*78d0*/  BSYNC.RECONVERGENT B0 ;  /* 0x0000000000007941 */ /* 0x000fea0003800200 */
.L_x_14097:
[----:B01----:R0:W1:Y:S01]  /*78e0*/  LDS R53, [R205+0x1800] ;  /* 0x00180000cd357984 */ /* 0x0030620000000800 */
[----:B------:R-:W-:Y:S01]  /*78f0*/  BSSY.RECONVERGENT B0, `(.L_x_14099) ;  /* 0x0000005000007945 */ /* 0x000fe20003800200 */
[----:B------:R-:W-:Y:S02]  /*7900*/  LEA.HI R215, R215, R120, RZ, 0x1b ;  /* 0x00000078d7d77211 */ /* 0x000fe400078fd8ff */
[----:B------:R-:W-:Y:S01]  /*7910*/  LEA R52, R52, UR32, 0x2 ;  /* 0x0000002034347c11 */ /* 0x000fe2000f8e10ff */
[----:B------:R-:W-:Y:S06]  /*7920*/  @!P1 BRA `(.L_x_14100) ;  /* 0x0000000000049947 */ /* 0x000fec0003800000 */
[----:B-1----:R2:W-:Y:S02]  /*7930*/  REDG.E.ADD.F32.FTZ.RN.STRONG.GPU desc[UR20][R54.64+0x780], R53 ;  /* 0x00078035360079a6 */ /* 0x0025e4000c12f314 */
.L_x_14100:
[----:B------:R-:W-:Y:S05]  /*7940*/  BSYNC.RECONVERGENT B0 ;  /* 0x0000000000007941 */ /* 0x000fea0003800200 */
.L_x_14099:
[----:B-12---:R1:W2:Y:S01]  /*7950*/  LDS R53, [R52+0x1880] ;  /* 0x0018800034357984 */ /* 0x0062a20000000800 */
[----:B------:R-:W-:Y:S01]  /*7960*/  BSSY.RECONVERGENT B0, `(.L_x_14101) ;  /* 0x0000004000007945 */ /* 0x000fe20003800200 */
[----:B------:R-:W-:-:S03]  /*7970*/  LEA R215, R215, UR32, 0x2 ;  /* 0x00000020d7d77c11 */ /* 0x000fc6000f8e10ff */
[----:B------:R-:W-:Y:S05]  /*7980*/  @!P2 BRA `(.L_x_14102) ;  /* 0x000000000004a947 */ /* 0x000fea0003800000 */
[----:B--2---:R2:W-:Y:S02]  /*7990*/  REDG.E.ADD.F32.FTZ.RN.STRONG.GPU desc[UR20][R54.64+0x800], R53 ;  /* 0x00080035360079a6 */ /* 0x0045e4000c12f314 */
.L_x_14102:
[----:B------:R-:W-:Y:S05]  /*79a0*/  BSYNC.RECONVERGENT B0 ;  /* 0x0000000000007941 */ /* 0x000fea0003800200 */
.L_x_14101:
[----:B--2---:R2:W0:Y:S01]  /*79b0*/  LDS R53, [R215+0x1900] ;  /* 0x00190000d7357984 */ /* 0x0044220000000800 */
[----:B------:R-:W-:Y:S04]  /*79c0*/  BSSY.RECONVERGENT B0, `(.L_x_14103) ;  /* 0x0000003000007945 */ /* 0x000fe80003800200 */
[----:B------:R-:W-:Y:S05]  /*79d0*/  @!P3 BRA `(.L_x_14104) ;  /* 0x000000000004b947 */ /* 0x000fea0003800000 */
[----:B0-----:R0:W-:Y:S02]  /*79e0*/  REDG.E.ADD.F32.FTZ.RN.STRONG.GPU desc[UR20][R54.64+0x880], R53 ;  /* 0x00088035360079a6 */ /* 0x0011e4000c12f314 */
.L_x_14104:
[----:B------:R-:W-:Y:S05]  /*79f0*/  BSYNC.RECONVERGENT B0 ;  /* 0x0000000000007941 */ /* 0x000fea0003800200 */
.L_x_14103:
[----:B0-----:R0:W0:Y:S01]  /*7a00*/  LDS R53, [R128+0x1980] ;  /* 0x0019800080357984 */ /* 0x0010220000000800 */
[----:B------:R-:W-:Y:S01]  /*7a10*/  BSSY.RECONVERGENT B0, `(.L_x_14105) ;  /* 0x0000004000007945 */ /* 0x000fe20003800200 */
[----:B------:R-:W-:-:S03]  /*7a20*/  IADD3 R203, PT, PT, R120, 0x2a0, RZ ;  /* 0x000002a078cb7810 */ /* 0x000fc60007ffe0ff */
[----:B------:R-:W-:Y:S05]  /*7a30*/  @!P4 BRA `(.L_x_14106) ;  /* 0x000000000004c947 */ /* 0x000fea0003800000 */
[----:B0-----:R0:W-:Y:S02]  /*7a40*/  REDG.E.ADD.F32.FTZ.RN.STRONG.GPU desc[UR20][R54.64+0x900], R53 ;  /* 0x00090035360079a6 */ /* 0x0011e4000c12f314 */
.L_x_14106:
[----:B------:R-:W-:Y:S05]  /*7a50*/  BSYNC.RECONVERGENT B0 ;  /* 0x0000000000007941 */ /* 0x000fea0003800200 */
.L_x_14105:
[----:B0-----:R0:W0:Y:S01]  /*7a60*/  LDS R53, [R127+0x1a00] ;  /* 0x001a00007f357984 */ /* 0x0010220000000800 */
[----:B------:R-:W-:Y:S01]  /*7a70*/  BSSY.RECONVERGENT B0, `(.L_x_14107) ;  /* 0x0000005000007945 */ /* 0x000fe20003800200 */
[----:B------:R-:W-:Y:S02]  /*7a80*/  IADD3 R205, PT, PT, R120, 0x2c0, RZ ;  /* 0x000002c078cd7810 */ /* 0x000fe40007ffe0ff */
[----:B------:R-:W-:Y:S01]  /*7a90*/  LEA.HI R203, R203, R120, RZ, 0x1b ;  /* 0x00000078cbcb7211 */ /* 0x000fe200078fd8ff */
[----:B------:R-:W-:Y:S06]  /*7aa0*/  @!P5 BRA `(.L_x_14108) ;  /* 0x000000000004d947 */ /* 0x000fec0003800000 */
[----:B0-----:R0:W-:Y:S02]  /*7ab0*/  REDG.E.ADD.F32.FTZ.RN.STRONG.GPU desc[UR20][R54.64+0x980], R53 ;  /* 0x00098035360079a6 */ /* 0x0011e4000c12f314 */
.L_x_14108:
[----:B------:R-:W-:Y:S05]  /*7ac0*/  BSYNC.RECONVERGENT B0 ;  /* 0x0000000000007941 */ /* 0x000fea0003800200 */
.L_x_14107:
[----:B0-----:R0:W0:Y:S01]  /*7ad0*/  LDS R53, [R126+0x1a80] ;  /* 0x001a80007e357984 */ /* 0x0010220000000800 */
[----:B------:R-:W-:Y:S01]  /*7ae0*/  ISETP.GE.AND P6, PT, R180, 0x281, PT ;  /* 0x00000281b400780c */ /* 0x000fe20003fc6270 */
[----:B------:R-:W-:Y:S01]  /*7af0*/  BSSY.RECONVERGENT B0, `(.L_x_14109) ;  /* 0x000000b000007945 */ /* 0x000fe20003800200 */
[----:B--2---:R-:W-:Y:S02]  /*7b00*/  IADD3 R215, PT, PT, R120, 0x2e0, RZ ;  /* 0x000002e078d77810 */ /* 0x004fe40007ffe0ff */
[----:B------:R-:W-:Y:S02]  /*7b10*/  LEA.HI R205, R205, R120, RZ, 0x1b ;  /* 0x00000078cdcd7211 */ /* 0x000fe400078fd8ff */
[----:B-1----:R-:W-:Y:S02]  /*7b20*/  LEA R52, R203, UR32, 0x2 ;  /* 0x00000020cb347c11 */ /* 0x002fe4000f8e10ff */
[C---:B------:R-:W-:Y:S02]  /*7b30*/  ISETP.GE.AND P1, PT, R180.reuse, 0x2a1, PT ;  /* 0x000002a1b400780c */ /* 0x040fe40003f26270 */
[----:B------:R-:W-:-:S02]  /*7b40*/  ISETP.GE.AND P2, PT, R180, 0x2c1, PT ;  /* 0x000002c1b400780c */ /* 0x000fc40003f46270 */
[C---:B------:R-:W-:Y:S02]  /*7b50*/  ISETP.GE.AND P3, PT, R180.reuse, 0x2e1, PT ;  /* 0x000002e1b400780c */ /* 0x040fe40003f66270 */
[C---:B------:R-:W-:Y:S02]  /*7b60*/  ISETP.GE.AND P4, PT, R180.reuse, 0x301, PT ;  /* 0x00000301b400780c */ /* 0x040fe40003f86270 */
[----:B------:R-:W-:Y:S01]  /*7b70*/  ISETP.GE.AND P5, PT, R180, 0x321, PT ;  /* 0x00000321b400780c */ /* 0x000fe20003fa6270 */
[----:B------:R-:W-:-:S12]  /*7b80*/  @!P6 BRA `(.L_x_14110) ;  /* 0x000000000004e947 */ /* 0x000fd80003800000 */
[----:B0-----:R1:W-:Y:S02]  /*7b90*/  REDG.E.ADD.F32.FTZ.RN.STRONG.GPU desc[UR20][R54.64+0xa00], R53 ;  /* 0x000a0035360079a6 */ /* 0x0013e4000c12f314 */
.L_x_14110:
[----:B------:R-:W-:Y:S05]  /*7ba0*/  BSYNC.RECONVERGENT B0 ;  /* 0x0000000000007941 */ /* 0x000fea0003800200 */
.L_x_14109:
[----:B01----:R0:W1:Y:S01]  /*7bb0*/  LDS R53, [R52+0x1b00] ;  /* 0x001b000034357984 */ /* 0x0030620000000800 */
[----:B------:R-:W-:Y:S01]  /*7bc0*/  BSSY.RECONVERGENT B0, `(.L_x_14111) ;  /* 0x0000006000007945 */ /* 0x000fe20003800200 */
[----:B------:R-:W-:Y:S02]  /*7bd0*/  IADD3 R203, PT, PT, R120, 0x300, RZ ;  /* 0x0000030078cb7810 */ /* 0x000fe40007ffe0ff */
[----:B------:R-:W-:Y:S02]  /*7be0*/  LEA.HI R215, R215, R120, RZ, 0x1b ;  /* 0x00000078d7d77211 */ /* 0x000fe400078fd8ff */
[----:B------:R-:W-:Y:S01]  /*7bf0*/  LEA R144, R205, UR32, 0x2 ;  /* 0x00000020cd907c11 */ /* 0x000fe2000f8e10ff */
[----:B------:R-:W-:Y:S06]  /*7c00*/  @!P1 BRA `(.L_x_14112) ;  /* 0x0000000000049947 */ /* 0x000fec0003800000 */
[----:B-1----:R2:W-:Y:S02]  /*7c10*/  REDG.E.ADD.F32.FTZ.RN.STRONG.GPU desc[UR20][R54.64+0xa80], R53 ;  /* 0x000a8035360079a6 */ /* 0x0025e4000c12f314 */
.L_x_14112:
[----:B------:R-:W-:Y:S05]  /*7c20*/  BSYNC.RECONVERGENT B0 ;  /* 0x0000000000007941 */ /* 0x000fea0003800200 */
.L_x_14111:
[----:B-12---:R1:W2:Y:S01]  /*7c30*/  LDS R53, [R144+0x1b80] ;  /* 0x001b800090357984 */ /* 0x0062a20000000800 */
[----:B------:R-:W-:Y:S01]  /*7c40*/  BSSY.RECONVERGENT B0, `(.L_x_14113) ;  /* 0x0000006000007945 */ /* 0x000fe20003800200 */
[----:B------:R-:W-:Y:S02]  /*7c50*/  IADD3 R205, PT, PT, R120, 0x320, RZ ;  /* 0x0000032078cd7810 */ /* 0x000fe40007ffe0ff */
[----:B------:R-:W-:Y:S02]  /*7c60*/  LEA.HI R203, R203, R120, RZ, 0x1b ;  /* 0x00000078cbcb7211 */ /* 0x000fe400078fd8ff */
[----:B------:R-:W-:Y:S01]  /*7c70*/  LEA R215, R215, UR32, 0x2 ;  /* 0x00000020d7d77c11 */ /* 0x000fe2000f8e10ff */
[----:B------:R-:W-:Y:S06]  /*7c80*/  @!P2 BRA `(.L_x_14114) ;  /* 0x000000000004a947 */ /* 0x000fec0003800000 */
[----:B--2---:R2:W-:Y:S02]  /*7c90*/  REDG.E.ADD.F32.FTZ.RN.STRONG.GPU desc[UR20][R54.64+0xb00], R53 ;  /* 0x000b0035360079a6 */ /* 0x0045e4000c12f314 */
.L_x_14114:
[----:B------:R-:W-:Y:S05]  /*7ca0*/  BSYNC.RECONVERGENT B0 ;  /* 0x0000000000007941 */ /* 0x000fea0003800200 */
.L_x_14113:
[----:B--2---:R2:W1:Y:S01]  /*7cb0*/  LDS R53, [R215+0x1c00] ;  /* 0x001c0000d7357984 */ /* 0x0044620000000800 */
[----:B------:R-:W-:Y:S01]  /*7cc0*/  BSSY.RECONVERGENT B0, `(.L_x_14115) ;  /* 0x0000005000007945 */ /* 0x000fe20003800200 */
[----:B------:R-:W-:Y:S02]  /*7cd0*/  LEA.HI R205, R205, R120, RZ, 0x1b ;  /* 0x00000078cdcd7211 */ /* 0x000fe400078fd8ff */
[----:B0-----:R-:W-:Y:S01]  /*7ce0*/  LEA R52, R203, UR32, 0x2 ;  /* 0x00000020cb347c11 */ /* 0x001fe2000f8e10ff */
[----:B------:R-:W-:Y:S06]  /*7cf0*/  @!P3 BRA `(.L_x_14116) ;  /* 0x000000000004b947 */ /* 0x000fec0003800000 */
[----:B-1----:R0:W-:Y:S02]  /*7d00*/  REDG.E.ADD.F32.FTZ.RN.STRONG.GPU desc[UR20][R54.64+0xb80], R53 ;  /* 0x000b8035360079a6 */ /* 0x0021e4000c12f314 */
.L_x_14116:
[----:B------:R-:W-:Y:S05]  /*7d10*/  BSYNC.RECONVERGENT B0 ;  /* 0x0000000000007941 */ /* 0x000fea0003800200 */
.L_x_14115:
[----:B01----:R0:W1:Y:S01]  /*7d20*/  LDS R53, [R52+0x1c80] ;  /* 0x001c800034357984 */ /* 0x0030620000000800 */
[----:B------:R-:W-:Y:S01]  /*7d30*/  BSSY.RECONVERGENT B0, `(.L_x_14117) ;  /* 0x0000005000007945 */ /* 0x000fe20003800200 */
[----:B------:R-:W-:Y:S02]  /*7d40*/  IADD3 R203, PT, PT, R120, 0x340, RZ ;  /* 0x0000034078cb7810 */ /* 0x000fe40007ffe0ff */
[----:B------:R-:W-:Y:S01]  /*7d50*/  LEA R205, R205, UR32, 0x2 ;  /* 0x00000020cdcd7c11 */ /* 0x000fe2000f8e10ff */
[----:B------:R-:W-:Y:S06]  /*7d60*/  @!P4 BRA `(.L_x_14118) ;  /* 0x000000000004c947 */ /* 0x000fec0003800000 */
[----:B-1----:R1:W-:Y:S02]  /*7d70*/  REDG.E.ADD.F32.FTZ.RN.STRONG.GPU desc[UR20][R54.64+0xc00], R53 ;  /* 0x000c0035360079a6 */ /* 0x0023e4000c12f314 */
.L_x_14118:
[----:B------:R-:W-:Y:S05]  /*7d80*/  BSYNC.RECONVERGENT B0 ;  /* 0x0000000000007941 */ /* 0x000fea0003800200 */
.L_x_14117:
[----:B-1----:R1:W0:Y:S01]  /*7d90*/  LDS R53, [R205+0x1d00] ;  /* 0x001d0000cd357984 */ /* 0x0022220000000800 */
[----:B------:R-:W-:Y:S01]  /*7da0*/  BSSY.RECONVERGENT B0, `(.L_x_14119) ;  /* 0x0000004000007945 */ /* 0x000fe20003800200 */
[----:B------:R-:W-:-:S03]  /*7db0*/  LEA.HI R203, R203, R120, RZ, 0x1b ;  /* 0x00000078cbcb7211 */ /* 0x000fc600078fd8ff */
[----:B------:R-:W-:Y:S05]  /*7dc0*/  @!P5 BRA `(.L_x_14120) ;  /* 0x000000000004d947 */ /* 0x000fea0003800000 */
[----:B0-----:R0:W-:Y:S02]  /*7dd0*/  REDG.E.ADD.F32.FTZ.RN.STRONG.GPU desc[UR20][R54.64+0xc80], R53 ;  /* 0x000c8035360079a6 */ /* 0x0011e4000c12f314 */
.L_x_14120:
[----:B------:R-:W-:Y:S05]  /*7de0*/  BSYNC.RECONVERGENT B0 ;  /* 0x0000000000007941 */ /* 0x000fea0003800200 */
.L_x_14119:
        /* <DEDUP_REMOVED lines=11> */
.L_x_14122:
[----:B------:R-:W-:Y:S05]  /*7ea0*/  BSYNC.RECONVERGENT B0 ;  /* 0x0000000000007941 */ /* 0x000fea0003800200 */
.L_x_14121:
[----:B0-----:R0:W0:Y:S01]  /*7eb0*/  LDS R53, [R125+0x1e00] ;  /* 0x001e00007d357984 */ /* 0x0010220000000800 */
[----:B------:R-:W-:Y:S01]  /*7ec0*/  BSSY.RECONVERGENT B0, `(.L_x_14123) ;  /* 0x0000004000007945 */ /* 0x000fe20003800200 */
[----:B------:R-:W-:-:S03]  /*7ed0*/  FMUL.FTZ R144, R102, R58 ;  /* 0x0000003a66907220 */ /* 0x000fc60000410000 */
[----:B------:R-:W-:Y:S05]  /*7ee0*/  @!P1 BRA `(.L_x_14124) ;  /* 0x0000000000049947 */ /* 0x000fea0003800000 */
[----:B0-----:R0:W-:Y:S02]  /*7ef0*/  REDG.E.ADD.F32.FTZ.RN.STRONG.GPU desc[UR20][R54.64+0xd80], R53 ;  /* 0x000d8035360079a6 */ /* 0x0011e4000c12f314 */
.L_x_14124:
[----:B------:R-:W-:Y:S05]  /*7f00*/  BSYNC.RECONVERGENT B0 ;  /* 0x0000000000007941 */ /* 0x000fea0003800200 */
.L_x_14123:
[----:B0-----:R0:W0:Y:S01]  /*7f10*/  LDS R53, [R124+0x1e80] ;  /* 0x001e80007c357984 */ /* 0x0010220000000800 */
[----:B------:R-:W-:Y:S01]  /*7f20*/  BSSY.RECONVERGENT B0, `(.L_x_14125) ;  /* 0x0000006000007945 */ /* 0x000fe20003800200 */
[----:B------:R-:W-:Y:S01]  /*7f30*/  FMUL.FTZ R52, R102, R197 ;  /* 0x000000c566347220 */ /* 0x000fe20000410000 */
[----:B------:R-:W-:Y:S01]  /*7f40*/  FFMA.FTZ R197, R39, -R102, R202 ;  /* 0x8000006627c57223 */ /* 0x000fe200000100ca */
[----:B------:R-:W-:Y:S01]  /*7f50*/  FMUL.FTZ R180, R84, R144 ;  /* 0x0000009054b47220 */ /* 0x000fe20000410000 */
[----:B------:R-:W-:Y:S06]  /*7f60*/  @!P2 BRA `(.L_x_14126) ;  /* 0x000000000004a947 */ /* 0x000fec0003800000 */
[----:B0-----:R0:W-:Y:S02]  /*7f70*/  REDG.E.ADD.F32.FTZ.RN.STRONG.GPU desc[UR20][R54.64+0xe00], R53 ;  /* 0x000e0035360079a6 */ /* 0x0011e4000c12f314 */
.L_x_14126:
[----:B------:R-:W-:Y:S05]  /*7f80*/  BSYNC.RECONVERGENT B0 ;  /* 0x0000000000007941 */ /* 0x000fea0003800200 */
.L_x_14125:
[----:B0-----:R0:W0:Y:S01]  /*7f90*/  LDS R53, [R123+0x1f00] ;  /* 0x001f00007b357984 */ /* 0x0010220000000800 */
[----:B------:R-:W-:Y:S01]  /*7fa0*/  BSSY.RECONVERGENT B0, `(.L_x_14127) ;  /* 0x0000005000007945 */ /* 0x000fe20003800200 */
[-C--:B------:R-:W-:Y:S01]  /*7fb0*/  FFMA.FTZ R180, R197, R52.reuse, -R180 ;  /* 0x00000034c5b47223 */ /* 0x080fe200000108b4 */
[----:B------:R-:W-:Y:S02]  /*7fc0*/  FMUL.FTZ R52, R84, R52 ;  /* 0x0000003454347220 */ /* 0x000fe40000410000 */
[----:B------:R-:W-:Y:S05]  /*7fd0*/  @!P3 BRA `(.L_x_14128) ;  /* 0x000000000004b947 */ /* 0x000fea0003800000 */
[----:B0-----:R0:W-:Y:S02]  /*7fe0*/  REDG.E.ADD.F32.FTZ.RN.STRONG.GPU desc[UR20][R54.64+0xe80], R53 ;  /* 0x000e8035360079a6 */ /* 0x0011e4000c12f314 */
.L_x_14128:
[----:B------:R-:W-:Y:S05]  /*7ff0*/  BSYNC.RECONVERGENT B0 ;  /* 0x0000000000007941 */ /* 0x000fea0003800200 */
.L_x_14127:
[----:B------:R1:W1:Y:S01]  /*8000*/  LDS R203, [R122+0x1f80] ;  /* 0x001f80007acb7984 */ /* 0x0002620000000800 */
[----:B------:R-:W-:Y:S01]  /*8010*/  BSSY.RECONVERGENT B0, `(.L_x_14129) ;  /* 0x0000004000007945 */ /* 0x000fe20003800200 */
[----:B0-----:R-:W-:-:S03]  /*8020*/  FFMA.FTZ R53, R197, R144, R52 ;  /* 0x00000090c5357223 */ /* 0x001fc60000010034 */
[----:B------:R-:W-:Y:S05]  /*8030*/  @!P4 BRA `(.L_x_14130) ;  /* 0x000000000004c947 */ /* 0x000fea0003800000 */
[----:B-1----:R0:W-:Y:S02]  /*8040*/  REDG.E.ADD.F32.FTZ.RN.STRONG.GPU desc[UR20][R54.64+0xf00], R203 ;  /* 0x000f00cb360079a6 */ /* 0x0021e4000c12f314 */
.L_x_14130:
[----:B------:R-:W-:Y:S05]  /*8050*/  BSYNC.RECONVERGENT B0 ;  /* 0x0000000000007941 */ /* 0x000fea0003800200 */
.L_x_14129:
[----:B------:R-:W-:Y:S01]  /*8060*/  FADD.FTZ R52, R176, R53 ;  /* 0x00000035b0347221 */ /* 0x000fe20000010000 */
[----:B------:R-:W-:Y:S01]  /*8070*/  BSSY.RECONVERGENT B0, `(.L_x_14131) ;  /* 0x0000004000007945 */ /* 0x000fe20003800200 */
[----:B------:R0:W0:Y:S03]  /*8080*/  LDS R53, [R121+0x2000] ;  /* 0x0020000079357984 */ /* 0x0000260000000800 */
[----:B------:R-:W-:Y:S05]  /*8090*/  @!P5 BRA `(.L_x_14132) ;  /* 0x000000000004d947 */ /* 0x000fea0003800000 */
[----:B0-----:R0:W-:Y:S02]  /*80a0*/  REDG.E.ADD.F32.FTZ.RN.STRONG.GPU desc[UR20][R54.64+0xf80], R53 ;  /* 0x000f8035360079a6 */ /* 0x0011e4000c12f314 */
.L_x_14132:
[----:B------:R-:W-:Y:S05]  /*80b0*/  BSYNC.RECONVERGENT B0 ;  /* 0x0000000000007941 */ /* 0x000fea0003800200 */
.L_x_14131:
        /* <DEDUP_REMOVED lines=12> */
[----:B------:R-:W2:Y:S01]  /*8180*/  SHFL.DOWN PT, R85, R54, 0x1, 0x1f ;  /* 0x08201f0036557f89 */ /* 0x000ea200000e0000 */
[----:B------:R-:W-:Y:S01]  /*8190*/  FFMA.FTZ R196, R43, R62, R196 ;  /* 0x0000003e2bc47223 */ /* 0x000fe200000100c4 */
[----:B------:R-:W-:Y:S01]  /*81a0*/  FMUL.FTZ R169, R82, R169 ;  /* 0x000000a952a97220 */ /* 0x000fe20000410000 */
[----:B------:R-:W-:Y:S01]  /*81b0*/  FFMA.FTZ R60, R37, R3, R60 ;  /* 0x00000003253c7223 */ /* 0x000fe2000001003c */
[----:B------:R-:W3:Y:S01]  /*81c0*/  SHFL.DOWN PT, R180, R55, 0x1, 0x1f ;  /* 0x08201f0037b47f89 */ /* 0x000ee200000e0000 */
[----:B------:R-:W-:Y:S01]  /*81d0*/  FMUL.FTZ R197, R197, R2 ;  /* 0x00000002c5c57220 */ /* 0x000fe20000410000 */
[----:B------:R-:W-:Y:S01]  /*81e0*/  FFMA.FTZ R163, R56, R163, R169 ;  /* 0x000000a338a37223 */ /* 0x000fe200000100a9 */
        /* <DEDUP_REMOVED lines=16> */
[----:B------:R-:W-:Y:S01]  /*82f0*/  FFMA.FTZ R192, R73, R192, R204 ;  /* 0x000000c049c07223 */ /* 0x000fe200000100cc */
[----:B--2---:R-:W-:Y:S01]  /*8300*/  @!P1 FADD.FTZ R54, R54, R85 ;  /* 0x0000005536369221 */ /* 0x004fe20000010000 */
[----:B------:R-:W2:Y:S01]  /*8310*/  SHFL.DOWN PT, R176, R53, 0x2, 0x1f ;  /* 0x08401f0035b07f89 */ /* 0x000ea200000e0000 */
        /* <DEDUP_REMOVED lines=27> */
[----:B---3--:R-:W-:Y:S01]  /*84d0*/  @!P1 FADD.FTZ R54, R54, R85 ;  /* 0x0000005536369221 */ /* 0x008fe20000010000 */
[----:B------:R-:W2:Y:S01]  /*84e0*/  SHFL.DOWN PT, R62, R53, 0x4, 0x1f ;  /* 0x08801f00353e7f89 */ /* 0x000ea200000e0000 */
        /* <DEDUP_REMOVED lines=10> */
[----:B--2---:R-:W-:-:S04]  /*8590*/  @!P1 FADD.FTZ R53, R53, R62 ;  /* 0x0000003e35359221 */ /* 0x004fc80000010000 */
[----:B------:R-:W0:Y:S01]  /*85a0*/  SHFL.DOWN PT, R3, R52, 0x8, 0x1f ;  /* 0x09001f0034037f89 */ /* 0x000e2200000e0000 */
[----:B---3--:R-:W-:-:S03]  /*85b0*/  @!P1 FADD.FTZ R54, R54, R83 ;  /* 0x0000005336369221 */ /* 0x008fc60000010000 */
[----:B------:R-:W2:Y:S01]  /*85c0*/  SHFL.DOWN PT, R2, R53, 0x8, 0x1f ;  /* 0x09001f0035027f89 */ /* 0x000ea200000e0000 */
[----:B-----5:R-:W-:-:S03]  /*85d0*/  @!P1 FADD.FTZ R55, R55, R74 ;  /* 0x0000004a37379221 */ /* 0x020fc60000010000 */
[----:B------:R-:W3:Y:S01]  /*85e0*/  SHFL.DOWN PT, R57, R54, 0x8, 0x1f ;  /* 0x09001f0036397f89 */ /* 0x000ee200000e0000 */
[----:B------:R-:W-:-:S03]  /*85f0*/  ISETP.GT.AND P1, PT, R119, 0x17, PT ;  /* 0x000000177700780c */ /* 0x000fc60003f24270 */
[----:B------:R-:W5:Y:S10]  /*8600*/  SHFL.DOWN PT, R56, R55, 0x8, 0x1f ;  /* 0x09001f0037387f89 */ /* 0x000f7400000e0000 */
[----:B0-----:R-:W-:Y:S01]  /*8610*/  @!P1 FADD.FTZ R52, R52, R3 ;  /* 0x0000000334349221 */ /* 0x001fe20000010000 */
[----:B--2---:R-:W-:-:S04]  /*8620*/  @!P1 FADD.FTZ R53, R53, R2 ;  /* 0x0000000235359221 */ /* 0x004fc80000010000 */
[----:B------:R0:W2:Y:S01]  /*8630*/  SHFL.DOWN PT, R3, R52, 0x10, 0x1f ;  /* 0x0a001f0034037f89 */ /* 0x0000a200000e0000 */
[----:B---3--:R-:W-:-:S03]  /*8640*/  @!P1 FADD.FTZ R54, R54, R57 ;  /* 0x0000003936369221 */ /* 0x008fc60000010000 */
[----:B------:R0:W3:Y:S01]  /*8650*/  SHFL.DOWN PT, R2, R53, 0x10, 0x1f ;  /* 0x0a001f0035027f89 */ /* 0x0000e200000e0000 */
[----:B-----5:R-:W-:-:S03]  /*8660*/  @!P1 FADD.FTZ R55, R55, R56 ;  /* 0x0000003837379221 */ /* 0x020fc60000010000 */
[----:B------:R0:W0:Y:S04]  /*8670*/  SHFL.DOWN PT, R57, R54, 0x10, 0x1f ;  /* 0x0a001f0036397f89 */ /* 0x00002800000e0000 */
[----:B------:R0:W0:Y:S01]  /*8680*/  SHFL.DOWN PT, R56, R55, 0x10, 0x1f ;  /* 0x0a001f0037387f89 */ /* 0x00002200000e0000 */
[----:B------:R-:W-:Y:S05]  /*8690*/  @P2 BRA `(.L_x_14134) ;  /* 0x0000000000182947 */ /* 0x000fea0003800000 */
[----:B------:R-:W-:Y:S01]  /*86a0*/  ISETP.NE.AND P1, PT, R119, RZ, PT ;  /* 0x000000ff7700720c */ /* 0x000fe20003f25270 */
[----:B0-2---:R-:W-:Y:S01]  /*86b0*/  FADD.FTZ R52, R52, R3 ;  /* 0x0000000334347221 */ /* 0x005fe20000010000 */
[----:B---3--:R-:W-:Y:S01]  /*86c0*/  FADD.FTZ R53, R53, R2 ;  /* 0x0000000235357221 */ /* 0x008fe20000010000 */
[----:B------:R-:W-:Y:S01]  /*86d0*/  FADD.FTZ R54, R54, R57 ;  /* 0x0000003936367221 */ /* 0x000fe20000010000 */
[----:B------:R-:W-:-:S09]  /*86e0*/  FADD.FTZ R55, R55, R56 ;  /* 0x0000003837377221 */ /* 0x000fd20000010000 */
[----:B------:R0:W-:Y:S02]  /*86f0*/  @!P1 STS.128 [UR32+0x2110], R52 ;  /* 0x00211034ff009988 */ /* 0x0001e40008000c20 */
.L_x_14134:
[----:B------:R-:W-:Y:S05]  /*8700*/  BSYNC.RECONVERGENT B0 ;  /* 0x0000000000007941 */ /* 0x000fea0003800200 */
.L_x_14133:
        /* <DEDUP_REMOVED lines=39> */
[----:B--23--:R-:W2:Y:S04]  /*8980*/  @P1 LDS.64 R2, [UR33+0x4e50] ;  /* 0x004e5021ff021984 */ /* 0x00cea80008000a00 */
[----:B0-----:R-:W0:Y:S01]  /*8990*/  @P1 LDS.64 R56, [UR33+0x4650] ;  /* 0x00465021ff381984 */ /* 0x001e220008000a00 */
[----:B--2---:R-:W-:Y:S01]  /*89a0*/  @P1 FADD.FTZ R54, R54, R2 ;  /* 0x0000000236361221 */ /* 0x004fe20000010000 */
[----:B------:R-:W-:Y:S01]  /*89b0*/  @P1 FADD.FTZ R55, R55, R3 ;  /* 0x0000000337371221 */ /* 0x000fe20000010000 */
[----:B0-----:R-:W-:Y:S01]  /*89c0*/  @P1 FADD.FTZ R52, R52, R56 ;  /* 0x0000003834341221 */ /* 0x001fe20000010000 */
[----:B------:R-:W-:-:S03]  /*89d0*/  @P1 FADD.FTZ R53, R53, R57 ;  /* 0x0000003935351221 */ /* 0x000fc60000010000 */
[----:B------:R0:W-:Y:S04]  /*89e0*/  STS.64 [UR33+0x4e50], R54 ;  /* 0x004e5036ff007988 */ /* 0x0001e80008000a21 */
[----:B------:R0:W-:Y:S02]  /*89f0*/  STS.64 [UR33+0x4650], R52 ;  /* 0x00465034ff007988 */ /* 0x0001e40008000a21 */
.L_x_14136:
[----:B------:R-:W-:Y:S05]  /*8a00*/  BSYNC.RECONVERGENT B0 ;  /* 0x0000000000007941 */ /* 0x000fea0003800200 */
.L_x_14135:
[----:B------:R-:W-:-:S04]  /*8a10*/  UIADD3 UR8, UPT, UPT, UR8, 0x1, URZ ;  /* 0x0000000108087890 */ /* 0x000fc8000fffe0ff */
[----:B------:R-:W-:-:S09]  /*8a20*/  UISETP.GE.AND UP0, UPT, UR8, UR48, UPT ;  /* 0x000000300800728c */ /* 0x000fd2000bf06270 */
[----:B------:R-:W-:Y:S05]  /*8a30*/  BRA.U !UP0, `(.L_x_14137) ;  /* 0xffffff89089c7547 */ /* 0x000fea000b83ffff */
.L_x_14055:
[----:B------:R-:W5:Y:S01]  /*8a40*/  S2R R0, SR_LANEID ;  /* 0x0000000000007919 */ /* 0x000f620000000000 */
[----:B------:R-:W0:Y:S01]  /*8a50*/  S2UR UR24, SR_CgaCtaId ;  /* 0x00000000001879c3 */ /* 0x000e220000008800 */
[----:B------:R-:W-:Y:S01]  /*8a60*/  UMOV UR8, 0x400 ;  /* 0x0000040000087882 */ /* 0x000fe20000000000 */
[----:B------:R-:W1:Y:S01]  /*8a70*/  LDCU.64 UR28, c[0x0][0x4f8] ;  /* 0x00009f00ff1c77ac */ /* 0x000e620008000a00 */
[----:B------:R-:W-:Y:S01]  /*8a80*/  SHF.L.U32 R120, R120, 0x2, RZ ;  /* 0x0000000278787819 */ /* 0x000fe200000006ff */
[----:B------:R-:W2:Y:S01]  /*8a90*/  LDCU.64 UR30, c[0x0][0x500] ;  /* 0x0000a000ff1e77ac */ /* 0x000ea20008000a00 */
[----:B------:R-:W3:Y:S01]  /*8aa0*/  LDCU.64 UR32, c[0x0][0x550] ;  /* 0x0000aa00ff2077ac */ /* 0x000ee20008000a00 */
[----:B------:R-:W-:Y:S02]  /*8ab0*/  UIADD3 UR16, UP1, UPT, UR16, -0x800, URZ ;  /* 0xfffff80010107890 */ /* 0x000fe4000ff3e0ff */
[----:B------:R-:W-:Y:S02]  /*8ac0*/  UIADD3 UR14, UP2, UPT, UR14, -0x800, URZ ;  /* 0xfffff8000e0e7890 */ /* 0x000fe4000ff5e0ff */
[----:B------:R-:W-:-:S02]  /*8ad0*/  UIADD3 UR12, UP3, UPT, UR12, -0x800, URZ ;  /* 0xfffff8000c0c7890 */ /* 0x000fc4000ff7e0ff */
[----:B------:R-:W-:Y:S02]  /*8ae0*/  UIADD3.X UR15, UPT, UPT, UR15, -0x1, URZ, UP1, !UPT ;  /* 0xffffffff0f0f7890 */ /* 0x000fe40008ffe4ff */
[----:B------:R-:W-:Y:S02]  /*8af0*/  UIADD3.X UR17, UPT, UPT, UR17, -0x1, URZ, UP2, !UPT ;  /* 0xffffffff11117890 */ /* 0x000fe400097fe4ff */
[----:B0-----:R-:W-:Y:S02]  /*8b00*/  ULEA UR24, UR24, UR8, 0x18 ;  /* 0x0000000818187291 */ /* 0x001fe4000f8ec0ff */
[----:B------:R-:W-:Y:S02]  /*8b10*/  UIADD3 UR8, UPT, UPT, UR11, -0x1, URZ ;  /* 0xffffffff0b087890 */ /* 0x000fe4000fffe0ff */
[----:B------:R-:W-:Y:S02]  /*8b20*/  UIADD3.X UR13, UPT, UPT, UR13, -0x1, URZ, UP3, !UPT ;  /* 0xffffffff0d0d7890 */ /* 0x000fe40009ffe4ff */
[----:B------:R-:W-:Y:S01]  /*8b30*/  USHF.L.U32 UR26, UR8, 0x9, URZ ;  /* 0x00000009081a7899 */ /* 0x000fe200080006ff */
[----:B-----5:R-:W-:Y:S01]  /*8b40*/  LEA R48, R0, UR24, 0x6 ;  /* 0x0000001800307c11 */ /* 0x020fe2000f8e30ff */
[----:B------:R-:W-:Y:S01]  /*8b50*/  BAR.SYNC.DEFER_BLOCKING 0x0 ;  /* 0x0000000000007b1d */ /* 0x000fe20000010000 */
[----:B------:R-:W-:Y:S01]  /*8b60*/  FADD.FTZ R0, R133, R20 ;  /* 0x0000001485007221 */ /* 0x000fe20000010000 */
[----:B------:R-:W-:-:S04]  /*8b70*/  USHF.R.S32.HI UR27, URZ, 0x1f, UR26 ;  /* 0x0000001fff1b7899 */ /* 0x000fc8000801141a */
[----:B-1----:R-:W-:-:S04]  /*8b80*/  UIMAD.WIDE.U32 UR24, UR23, UR28, UR26 ;  /* 0x0000001c171872a5 */ /* 0x002fc8000f8e001a */
[----:B------:R-:W-:-:S04]  /*8b90*/  UIMAD UR25, UR23, UR29, UR25 ;  /* 0x0000001d171972a4 */ /* 0x000fc8000f8e0219 */
[----:B--2---:R-:W-:-:S04]  /*8ba0*/  UIMAD.WIDE.U32 UR24, UR22, UR30, UR24 ;  /* 0x0000001e161872a5 */ /* 0x004fc8000f8e0018 */
[----:B------:R-:W-:Y:S02]  /*8bb0*/  UIMAD UR28, UR22, UR31, UR25 ;  /* 0x0000001f161c72a4 */ /* 0x000fe4000f8e0219 */
[----:B---3--:R-:W-:Y:S01]  /*8bc0*/  ULEA UR25, UP0, UR24, UR32, 0x2 ;  /* 0x0000002018197291 */ /* 0x008fe2000f8010ff */
[----:B------:R-:W0:Y:S01]  /*8bd0*/  LDCU.64 UR30, c[0x0][0x560] ;  /* 0x0000ac00ff1e77ac */ /* 0x000e220008000a00 */
[----:B------:R-:W-:Y:S02]  /*8be0*/  STS.128 [R48], R16 ;  /* 0x0000001030007388 */ /* 0x000fe40000000c00 */
[----:B------:R-:W-:Y:S02]  /*8bf0*/  ULEA.HI.X UR24, UR24, UR33, UR28, 0x2, UP0 ;  /* 0x0000002118187291 */ /* 0x000fe400080f141c */
[----:B------:R-:W-:Y:S01]  /*8c00*/  MOV R2, UR25 ;  /* 0x0000001900027c02 */ /* 0x000fe20008000f00 */
[----:B------:R-:W-:Y:S02]  /*8c10*/  STS.128 [R48+0x10], R12 ;  /* 0x0000100c30007388 */ /* 0x000fe40000000c00 */
[----:B------:R-:W1:Y:S02]  /*8c20*/  LDCU.64 UR28, c[0x0][0x520] ;  /* 0x0000a400ff1c77ac */ /* 0x000e640008000a00 */
[----:B------:R-:W-:Y:S01]  /*8c30*/  STS.128 [R48+0x20], R8 ;  /* 0x0000200830007388 */ /* 0x000fe20000000c00 */
[----:B------:R-:W-:-:S03]  /*8c40*/  MOV R3, UR24 ;  /* 0x0000001800037c02 */ /* 0x000fc60008000f00 */
[----:B------:R2:W-:Y:S01]  /*8c50*/  STS.128 [R48+0x30], R4 ;  /* 0x0000300430007388 */ /* 0x0005e20000000c00 */
[----:B------:R-:W-:-:S03]  /*8c60*/  NOP ;  /* 0x0000000000007918 */ /* 0x000fc60000000000 */
[----:B------:R-:W3:Y:S01]  /*8c70*/  LDS.128 R36, [R118] ;  /* 0x0000000076247984 */ /* 0x000ee20000000c00 */
[----:B------:R-:W5:Y:S03]  /*8c80*/  LDCU.64 UR24, c[0x0][0x518] ;  /* 0x0000a300ff1877ac */ /* 0x000f660008000a00 */
[----:B------:R-:W4:Y:S04]  /*8c90*/  LDS.128 R40, [R118+0x200] ;  /* 0x0002000076287984 */ /* 0x000f280000000c00 */
[----:B------:R-:W4:Y:S01]  /*8ca0*/  LDS.128 R44, [R118+0x400] ;  /* 0x00040000762c7984 */ /* 0x000f220000000c00 */
[----:B--2---:R-:W-:-:S03]  /*8cb0*/  LOP3.LUT R5, R120, 0xf80, RZ, 0xc0, !PT ;  /* 0x00000f8078057812 */ /* 0x004fc600078ec0ff */
[----:B------:R-:W2:Y:S01]  /*8cc0*/  LDS.128 R16, [R118+0x600] ;  /* 0x0006000076107984 */ /* 0x000ea20000000c00 */
[----:B------:R-:W-:Y:S01]  /*8cd0*/  LOP3.LUT R7, R5, 0x1f, R132, 0xf8, !PT ;  /* 0x0000001f05077812 */ /* 0x000fe200078ef884 */
[----:B------:R-:W-:-:S04]  /*8ce0*/  FADD.FTZ R5, R0, R21 ;  /* 0x0000001500057221 */ /* 0x000fc80000010000 */
[----:B------:R-:W-:Y:S01]  /*8cf0*/  IMAD.WIDE.U32 R2, R7, 0x10, R2 ;  /* 0x0000001007027825 */ /* 0x000fe200078e0002 */
[----:B-----5:R-:W-:-:S03]  /*8d00*/  UIMAD.WIDE.U32 UR26, UR23, UR24, UR26 ;  /* 0x00000018171a72a5 */ /* 0x020fc6000f8e001a */
        /* <DEDUP_REMOVED lines=8> */
[----:B------:R-:W-:Y:S01]  /*8d90*/  ULEA.HI.X UR24, UR24, UR31, UR26, 0x2, UP0 ;  /* 0x0000001f18187291 */ /* 0x000fe200080f141a */
[----:B---3--:R-:W-:Y:S01]  /*8da0*/  STG.E.128 desc[UR20][R2.64], R36 ;  /* 0x0000002402007986 */ /* 0x008fe2000c101d14 */
[----:B------:R-:W-:-:S03]  /*8db0*/  UIADD3 UR19, UP0, UPT, UR19, -0x1000, URZ ;  /* 0xfffff00013137890 */ /* 0x000fc6000ff1e0ff */
[----:B----4-:R-:W-:Y:S01]  /*8dc0*/  STG.E.128 desc[UR20][R2.64+0x200], R40 ;  /* 0x0002002802007986 */ /* 0x010fe2000c101d14 */
[----:B------:R-:W-:Y:S02]  /*8dd0*/  UIADD3.X UR18, UPT, UPT, UR18, -0x1, URZ, UP0, !UPT ;  /* 0xffffffff12127890 */ /* 0x000fe400087fe4ff */
[----:B------:R-:W-:Y:S01]  /*8de0*/  UISETP.GT.AND UP0, UPT, UR11, 0x1, UPT ;  /* 0x000000010b00788c */ /* 0x000fe2000bf04270 */
[----:B------:R-:W-:Y:S02]  /*8df0*/  STG.E.128 desc[UR20][R2.64+0x400], R44 ;  /* 0x0004002c02007986 */ /* 0x000fe4000c101d14 */
[----:B------:R-:W-:Y:S02]  /*8e00*/  UMOV UR11, UR8 ;  /* 0x00000008000b7c82 */ /* 0x000fe40008000000 */
        /* <DEDUP_REMOVED lines=30> */
.L_x_14054:
        /* <DEDUP_REMOVED lines=33> */
.L_x_14140:
[----:B------:R-:W-:Y:S05]  /*9200*/  BSYNC.RECONVERGENT B0 ;  /* 0x0000000000007941 */ /* 0x000fea0003800200 */
.L_x_14139:
        /* <DEDUP_REMOVED lines=31> */
.L_x_14142:
[----:B------:R-:W-:Y:S05]  /*9400*/  BSYNC.RECONVERGENT B0 ;  /* 0x0000000000007941 */ /* 0x000fea0003800200 */
.L_x_14141:
        /* <DEDUP_REMOVED lines=17> */
.L_x_14144:
[C---:B0123--:R-:W-:Y:S01]  /*9520*/  LEA R4, R0.reuse, UR13, 0x3 ;  /* 0x0000000d00047c11 */ /* 0x04ffe2000f8e18ff */
[----:B------:R-:W-:Y:S01]  /*9530*/  UMOV UR8, UR4 ;  /* 0x0000000400087c82 */ /* 0x000fe20008000000 */
[----:B------:R-:W-:Y:S01]  /*9540*/  SHF.R.S32.HI R3, RZ, 0x1f, R0 ;  /* 0x0000001fff037819 */ /* 0x000fe20000011400 */
        /* <DEDUP_REMOVED lines=23> */
.L_x_14143:
[----:B------:R-:W-:Y:S05]  /*96c0*/  EXIT ;  /* 0x000000000000794d */ /* 0x000fea0003800000 */
.L_x_14145:
        /* <DEDUP_REMOVED lines=11> */
.L_x_18740:


//--------------------- .text._Z25selective_scan_bwd_kernelI32Selective_Scan_bwd_kernel_traitsILi32ELi16ELb1ELb0ELb1ELb0ELb1EfN3c107complexIfEEEEv12SSMParamsBwd --------------------------
	.section	.text._Z25selective_scan_bwd_kernelI32Selective_Scan_bwd_kernel_traitsILi32ELi16ELb1ELb0ELb1ELb0ELb1EfN3c107complexIfEEEEv12SSMParamsBwd,"ax",@progbits
	.align	128
        .global         _Z25selective_scan_bwd_kernelI32Selective_Scan_bwd_kernel_traitsILi32ELi16ELb1ELb0ELb1ELb0ELb1EfN3c107complexIfEEEEv12SSMParamsBwd
        .type           _Z25selective_scan_bwd_kernelI32Selective_Scan_bwd_kernel_traitsILi32ELi16ELb1ELb0ELb1ELb0ELb1EfN3c107complexIfEEEEv12SSMParamsBwd,@function
        .size           _Z25selective_scan_bwd_kernelI32Selective_Scan_bwd_kernel_traitsILi32ELi16ELb1ELb0ELb1ELb0ELb1EfN3c107complexIfEEEEv12SSMParamsBwd,(.L_x_18741 - _Z25selective_scan_bwd_kernelI32Selective_Scan_bwd_kernel_traitsILi32ELi16ELb1ELb0ELb1ELb0ELb1EfN3c107complexIfEEEEv12SSMParamsBwd)
        .other          _Z25selective_scan_bwd_kernelI32Selective_Scan_bwd_kernel_traitsILi32ELi16ELb1ELb0ELb1ELb0ELb1EfN3c107complexIfEEEEv12SSMParamsBwd,@"STO_CUDA_ENTRY STV_DEFAULT"
_Z25selective_scan_bwd_kernelI32Selective_Scan_bwd_kernel_traitsILi32ELi16ELb1ELb0ELb1ELb0ELb1EfN3c107complexIfEEEEv12SSMParamsBwd:
.text._Z25selective_scan_bwd_kernelI32Selective_Scan_bwd_kernel_traitsILi32ELi16ELb1ELb0ELb1ELb0ELb1EfN3c107complexIfEEEEv12SSMParamsBwd:
        /* <DEDUP_REMOVED lines=15> */
[----:B------:R-:W1:Y:S02]  /*00f0*/  LDC.64 R18, c[0x0][0x3e8] ;  /* 0x0000fa00ff127b82 */ /* 0x000e640000000a00 */
[----:B------:R-:W-:-:S04]  /*0100*/  @P1 LEA.HI.X R5, R120, R5, RZ, 0x2, P3 ;  /* 0x0000000578051211 */ /* 0x000fc800018f14ff */
[C---:B------:R-:W-:Y:S01]  /*0110*/  @P0 LEA R2, P2, R120.reuse, R2, 0x2 ;  /* 0x0000000278020211 */ /* 0x040fe200078410ff */
[----:B--2---:R2:W4:Y:S01]  /*0120*/  @P1 LDG.E R12, desc[UR20][R4.64] ;  /* 0x00000014040c1981 */ /* 0x004522000c1e1900 */
[----:B------:R-:W1:Y:S02]  /*0130*/  LDC R23, c[0x0][0x394] ;  /* 0x0000e500ff177b82 */ /* 0x000e640000000800 */
[----:B------:R-:W-:-:S05]  /*0140*/  @P0 LEA.HI.X R3, R120, R3, RZ, 0x2, P2 ;  /* 0x0000000378030211 */ /* 0x000fca00010f14ff */
[----:B------:R5:W4:Y:S01]  /*0150*/  @P0 LDG.E R10, desc[UR20][R2.64] ;  /* 0x00000014020a0981 */ /* 0x000b22000c1e1900 */
[----:B---3--:R-:W-:Y:S01]  /*0160*/  IABS R9, R13 ;  /* 0x0000000d00097213 */ /* 0x008fe20000000000 */
[----:B--2---:R-:W2:Y:S03]  /*0170*/  LDC.64 R4, c[0x0][0x480] ;  /* 0x00012000ff047b82 */ /* 0x004ea60000000a00 */
[----:B------:R-:W3:Y:S05]  /*0180*/  I2F.RP R0, R9 ;  /* 0x0000000900007306 */ /* 0x000eea0000209400 */
[----:B------:R-:W1:Y:S03]  /*0190*/  LDC.64 R118, c[0x0][0x460] ;  /* 0x00011800ff767b82 */ /* 0x000e660000000a00 */
[----:B---3--:R-:W3:Y:S02]  /*01a0*/  MUFU.RCP R0, R0 ;  /* 0x0000000000007308 */ /* 0x008ee40000001000 */
[----:B---3--:R-:W-:-:S06]  /*01b0*/  IADD3 R6, PT, PT, R0, 0xffffffe, RZ ;  /* 0x0ffffffe00067810 */ /* 0x008fcc0007ffe0ff */
[----:B------:R3:W0:Y:S01]  /*01c0*/  F2I.FTZ.U32.TRUNC.NTZ R7, R6 ;  /* 0x0000000600077305 */ /* 0x000622000021f000 */
[----:B-----5:R-:W-:Y:S01]  /*01d0*/  IABS R2, R120 ;  /* 0x0000007800027213 */ /* 0x020fe20000000000 */
[----:B---3--:R-:W-:Y:S01]  /*01e0*/  HFMA2 R6, -RZ, RZ, 0, 0 ;  /* 0x00000000ff067431 */ /* 0x008fe200000001ff */
[----:B0-----:R-:W-:-:S05]  /*01f0*/  IADD3 R8, PT, PT, RZ, -R7, RZ ;  /* 0x80000007ff087210 */ /* 0x001fca0007ffe0ff */
[----:B------:R-:W-:-:S04]  /*0200*/  IMAD R3, R8, R9, RZ ;  /* 0x0000000908037224 */ /* 0x000fc800078e02ff */
[----:B------:R-:W-:-:S06]  /*0210*/  IMAD.HI.U32 R7, R7, R3, R6 ;  /* 0x0000000307077227 */ /* 0x000fcc00078e0006 */
[----:B------:R-:W-:-:S05]  /*0220*/  IMAD.HI.U32 R7, R7, R2, RZ ;  /* 0x0000000207077227 */ /* 0x000fca00078e00ff */
[----:B------:R-:W-:-:S05]  /*0230*/  IADD3 R0, PT, PT, -R7, RZ, RZ ;  /* 0x000000ff07007210 */ /* 0x000fca0007ffe1ff */
[----:B------:R-:W-:-:S05]  /*0240*/  IMAD R0, R9, R0, R2 ;  /* 0x0000000009007224 */ /* 0x000fca00078e0202 */
[----:B------:R-:W-:Y:S02]  /*0250*/  ISETP.GT.U32.AND P5, PT, R9, R0, PT ;  /* 0x000000000900720c */ /* 0x000fe40003fa4070 */
[----:B--2---:R-:W-:Y:S02]  /*0260*/  ISETP.NE.U32.AND P2, PT, R4, RZ, PT ;  /* 0x000000ff0400720c */ /* 0x004fe40003f45070 */
[----:B------:R-:W-:-:S09]  /*0270*/  LOP3.LUT R2, R120, R13, RZ, 0x3c, !PT ;  /* 0x0000000d78027212 */ /* 0x000fd200078e3cff */
[----:B------:R-:W-:-:S04]  /*0280*/  @!P5 IADD3 R0, PT, PT, R0, -R9, RZ ;  /* 0x800000090000d210 */ /* 0x000fc80007ffe0ff */
[----:B------:R-:W-:Y:S02]  /*0290*/  ISETP.GE.U32.AND P3, PT, R0, R9, PT ;  /* 0x000000090000720c */ /* 0x000fe40003f66070 */
[----:B------:R-:W-:Y:S01]  /*02a0*/  ISETP.NE.AND.EX P2, PT, R5, RZ, PT, P2 ;  /* 0x000000ff0500720c */ /* 0x000fe20003f45320 */
[----:B------:R-:W-:Y:S01]  /*02b0*/  UIMAD.WIDE.U32 UR4, UR22, UR8, URZ ;  /* 0x00000008160472a5 */ /* 0x000fe2000f8e00ff */
[----:B------:R-:W-:Y:S02]  /*02c0*/  ISETP.GE.AND P4, PT, R2, RZ, PT ;  /* 0x000000ff0200720c */ /* 0x000fe40003f86270 */
[----:B------:R-:W-:Y:S01]  /*02d0*/  @!P5 IADD3 R7, PT, PT, R7, 0x1, RZ ;  /* 0x000000010707d810 */ /* 0x000fe20007ffe0ff */
[----:B------:R-:W-:Y:S01]  /*02e0*/  UIMAD UR9, UR22, UR9, UR5 ;  /* 0x00000009160972a4 */ /* 0x000fe2000f8e0205 */
[----:B------:R-:W-:Y:S01]  /*02f0*/  ISETP.NE.AND P5, PT, R13, RZ, PT ;  /* 0x000000ff0d00720c */ /* 0x000fe20003fa5270 */
[----:B------:R-:W-:Y:S01]  /*0300*/  UIMAD.WIDE.U32 UR6, UR22, UR12, URZ ;  /* 0x0000000c160672a5 */ /* 0x000fe2000f8e00ff */
[----:B------:R-:W-:-:S03]  /*0310*/  MOV R3, UR5 ;  /* 0x0000000500037c02 */ /* 0x000fc60008000f00 */
[----:B------:R-:W-:Y:S02]  /*0320*/  @P3 IADD3 R7, PT, PT, R7, 0x1, RZ ;  /* 0x0000000107073810 */ /* 0x000fe40007ffe0ff */
[----:B------:R-:W-:Y:S01]  /*0330*/  MOV R2, UR4 ;  /* 0x0000000400027c02 */ /* 0x000fe20008000f00 */
[----:B------:R-:W0:Y:S01]  /*0340*/  @P2 LDC R21, c[0x0][0x384] ;  /* 0x0000e100ff152b82 */ /* 0x000e220000000800 */
[----:B------:R-:W-:Y:S01]  /*0350*/  MOV R3, UR9 ;  /* 0x0000000900037c02 */ /* 0x000fe20008000f00 */
[----:B------:R-:W-:Y:S01]  /*0360*/  UIMAD UR8, UR22, UR13, UR7 ;  /* 0x0000000d160872a4 */ /* 0x000fe2000f8e0207 */
[----:B------:R-:W-:Y:S01]  /*0370*/  MOV R11, R7 ;  /* 0x00000007000b7202 */ /* 0x000fe20000000f00 */
[----:B------:R-:W2:Y:S01]  /*0380*/  LDCU.64 UR4, c[0x0][0x498] ;  /* 0x00009300ff0477ac */ /* 0x000ea20008000a00 */
[----:B------:R-:W-:Y:S02]  /*0390*/  IMAD.WIDE.U32 R2, R120, UR10, R2 ;  /* 0x0000000a78027c25 */ /* 0x000fe4000f8e0002 */
[----:B------:R-:W-:Y:S01]  /*03a0*/  @!P4 IADD3 R11, PT, PT, -R11, RZ, RZ ;  /* 0x000000ff0b0bc210 */ /* 0x000fe20007ffe1ff */
[----:B------:R-:W3:Y:S01]  /*03b0*/  LDCU.64 UR12, c[0x0][0x4e0] ;  /* 0x00009c00ff0c77ac */ /* 0x000ee20008000a00 */
[----:B------:R-:W-:Y:S01]  /*03c0*/  @!P5 LOP3.LUT R11, RZ, R13, RZ, 0x33, !PT ;  /* 0x0000000dff0bd212 */ /* 0x000fe200078e33ff */
[----:B----4-:R-:W-:Y:S01]  /*03d0*/  IMAD.WIDE.U32 R6, R16, UR22, RZ ;  /* 0x0000001610067c25 */ /* 0x010fe2000f8e00ff */
[----:B------:R-:W-:Y:S01]  /*03e0*/  MOV R5, UR7 ;  /* 0x0000000700057c02 */ /* 0x000fe20008000f00 */
[----:B------:R-:W4:Y:S01]  /*03f0*/  @P2 LDC R25, c[0x0][0x38c] ;  /* 0x0000e300ff192b82 */ /* 0x000f220000000800 */
[----:B------:R-:W-:Y:S01]  /*0400*/  MOV R4, UR6 ;  /* 0x0000000600047c02 */ /* 0x000fe20008000f00 */
[C---:B------:R-:W-:Y:S01]  /*0410*/  IMAD R15, R120.reuse, UR11, R3 ;  /* 0x0000000b780f7c24 */ /* 0x040fe2000f8e0203 */
[----:B------:R-:W-:Y:S01]  /*0420*/  MOV R5, UR8 ;  /* 0x0000000800057c02 */ /* 0x000fe20008000f00 */
[----:B------:R-:W-:Y:S01]  /*0430*/  IMAD R7, R17, UR22, R7 ;  /* 0x0000001611077c24 */ /* 0x000fe2000f8e0207 */
[----:B------:R-:W-:Y:S01]  /*0440*/  SHF.R.S32.HI R3, RZ, 0x1f, R11 ;  /* 0x0000001fff037819 */ /* 0x000fe2000001140b */
[----:B------:R-:W5:Y:S01]  /*0450*/  LDCU.64 UR10, c[0x0][0x4d8] ;  /* 0x00009b00ff0a77ac */ /* 0x000f620008000a00 */
[----:B------:R-:W-:-:S02]  /*0460*/  IMAD.WIDE.U32 R4, R120, UR14, R4 ;  /* 0x0000000e78047c25 */ /* 0x000fc4000f8e0004 */
[C---:B------:R-:W-:Y:S01]  /*0470*/  R2UR UR9, R3.reuse ;  /* 0x00000000030972ca */ /* 0x040fe200000e0000 */
[----:B------:R-:W5:Y:S01]  /*0480*/  LDC.64 R16, c[0x0][0x4a0] ;  /* 0x00012800ff107b82 */ /* 0x000f620000000a00 */
[-C--:B-1----:R-:W-:Y:S01]  /*0490*/  IMAD R0, R3, R18.reuse, RZ ;  /* 0x0000001203007224 */ /* 0x082fe200078e02ff */
[C---:B------:R-:W-:Y:S01]  /*04a0*/  R2UR UR8, R11.reuse ;  /* 0x000000000b0872ca */ /* 0x040fe200000e0000 */
[C---:B------:R-:W-:Y:S01]  /*04b0*/  IMAD.WIDE.U32 R8, R11.reuse, R18, R6 ;  /* 0x000000120b087225 */ /* 0x040fe200078e0006 */
[----:B------:R-:W-:-:S03]  /*04c0*/  R2UR UR14, R11 ;  /* 0x000000000b0e72ca */ /* 0x000fc600000e0000 */
[----:B------:R-:W-:Y:S01]  /*04d0*/  IMAD R13, R120, UR15, R5 ;  /* 0x0000000f780d7c24 */ /* 0x000fe2000f8e0205 */
[----:B------:R-:W1:Y:S01]  /*04e0*/  @P2 LDC.64 R6, c[0x0][0x480] ;  /* 0x00012000ff062b82 */ /* 0x000e620000000a00 */
[----:B------:R-:W-:Y:S01]  /*04f0*/  IMAD R11, R11, R19, R0 ;  /* 0x000000130b0b7224 */ /* 0x000fe200078e0200 */
[C---:B------:R-:W-:Y:S02]  /*0500*/  LEA R5, R23.reuse, 0xfffffe00, 0x9 ;  /* 0xfffffe0017057811 */ /* 0x040fe400078e48ff */
[----:B------:R-:W-:Y:S02]  /*0510*/  LEA R3, R23, 0xfffffc00, 0xa ;  /* 0xfffffc0017037811 */ /* 0x000fe400078e50ff */
[----:B------:R-:W-:Y:S01]  /*0520*/  IADD3 R117, P5, PT, R5, R2, RZ ;  /* 0x0000000205757210 */ /* 0x000fe20007fbe0ff */
[----:B0-----:R-:W-:Y:S01]  /*0530*/  @P2 IMAD R0, R21, UR22, R120 ;  /* 0x0000001615002c24 */ /* 0x001fe2000f8e0278 */
[----:B------:R-:W-:Y:S01]  /*0540*/  IADD3 R2, PT, PT, R9, R11, RZ ;  /* 0x0000000b09027210 */ /* 0x000fe20007ffe0ff */
[----:B--2---:R-:W-:Y:S01]  /*0550*/  UIMAD.WIDE.U32 UR6, UR22, UR4, URZ ;  /* 0x00000004160672a5 */ /* 0x004fe2000f8e00ff */
[----:B------:R-:W-:Y:S01]  /*0560*/  IADD3 R8, P3, PT, R3, R8, RZ ;  /* 0x0000000803087210 */ /* 0x000fe20007f7e0ff */
[----:B---3--:R-:W-:Y:S01]  /*0570*/  UIMAD UR4, UR9, UR12, URZ ;  /* 0x0000000c090472a4 */ /* 0x008fe2000f8e02ff */
[----:B------:R-:W-:Y:S01]  /*0580*/  IADD3 R9, P4, PT, R5, R4, RZ ;  /* 0x0000000405097210 */ /* 0x000fe20007f9e0ff */
[----:B------:R-:W-:Y:S01]  /*0590*/  @P2 IMAD R0, R0, R23, RZ ;  /* 0x0000001700002224 */ /* 0x000fe200078e02ff */
[----:B------:R-:W-:Y:S01]  /*05a0*/  LEA.HI.X.SX32 R4, R3, R2, 0x1, P3 ;  /* 0x0000000203047211 */ /* 0x000fe200018f0eff */
[----:B------:R-:W0:Y:S01]  /*05b0*/  LDC.64 R20, c[0x0][0x528] ;  /* 0x00014a00ff147b82 */ /* 0x000e220000000a00 */
[----:B------:R-:W-:Y:S01]  /*05c0*/  ISETP.GE.AND P3, PT, R23, 0x1, PT ;  /* 0x000000011700780c */ /* 0x000fe20003f66270 */
[----:B------:R-:W-:-:S02]  /*05d0*/  UIMAD.WIDE.U32 UR8, UR8, UR12, URZ ;  /* 0x0000000c080872a5 */ /* 0x000fc4000f8e00ff */
[----:B------:R-:W-:Y:S01]  /*05e0*/  UIMAD UR12, UR14, UR13, UR4 ;  /* 0x0000000d0e0c72a4 */ /* 0x000fe2000f8e0204 */
[----:B------:R-:W2:Y:S03]  /*05f0*/  LDCU.64 UR14, c[0x0][0x540] ;  /* 0x0000a800ff0e77ac */ /* 0x000ea60008000a00 */
[----:B------:R-:W3:Y:S08]  /*0600*/  LDC.64 R18, c[0x0][0x468] ;  /* 0x00011a00ff127b82 */ /* 0x000ef00000000a00 */
[----:B------:R-:W3:Y:S01]  /*0610*/  LDC.64 R22, c[0x0][0x450] ;  /* 0x00011400ff167b82 */ /* 0x000ee20000000a00 */
[----:B------:R-:W-:Y:S01]  /*0620*/  UIMAD UR7, UR22, UR5, UR7 ;  /* 0x00000005160772a4 */ /* 0x000fe2000f8e0207 */
[----:B----4-:R-:W-:Y:S01]  /*0630*/  @P2 IMAD R3, R0, R25, RZ ;  /* 0x0000001900032224 */ /* 0x010fe200078e02ff */
[----:B------:R-:W-:Y:S01]  /*0640*/  CS2R R84, SRZ ;  /* 0x0000000000547805 */ /* 0x000fe2000001ff00 */
[----:B-----5:R-:W-:-:S02]  /*0650*/  USHF.R.U64 UR10, UR10, 0x1, UR11 ;  /* 0x000000010a0a7899 */ /* 0x020fc4000800120b */
[----:B-1----:R-:W-:Y:S01]  /*0660*/  @P2 IMAD.WIDE R84, R3, 0x10, R6 ;  /* 0x0000001003542825 */ /* 0x002fe200078e0206 */
[----:B------:R-:W-:Y:S02]  /*0670*/  USHF.R.U32.HI UR11, URZ, 0x1, UR11 ;  /* 0x00000001ff0b7899 */ /* 0x000fe4000801160b */
[----:B------:R-:W-:Y:S01]  /*0680*/  UIADD3 UR9, UPT, UPT, UR9, UR12, URZ ;  /* 0x0000000c09097290 */ /* 0x000fe2000fffe0ff */
[C---:B------:R-:W-:Y:S01]  /*0690*/  IMAD.WIDE.U32 R2, R120.reuse, R16, UR6 ;  /* 0x0000000678027e25 */ /* 0x040fe2000f8e0010 */
[----:B------:R-:W-:Y:S01]  /*06a0*/  SHF.R.S32.HI R0, RZ, 0x1f, R5 ;  /* 0x0000001fff007819 */ /* 0x000fe20000011405 */
[----:B------:R-:W-:Y:S01]  /*06b0*/  UMOV UR4, URZ ;  /* 0x000000ff00047c82 */ /* 0x000fe20008000000 */
[----:B------:R-:W-:Y:S01]  /*06c0*/  UMOV UR5, URZ ;  /* 0x000000ff00057c82 */ /* 0x000fe20008000000 */
[----:B------:R-:W-:Y:S01]  /*06d0*/  IMAD R3, R120, R17, R3 ;  /* 0x0000001178037224 */ /* 0x000fe200078e0203 */
[----:B------:R-:W-:Y:S02]  /*06e0*/  UIMAD UR6, UR11, UR22, URZ ;  /* 0x000000160b0672a4 */ /* 0x000fe4000f8e02ff */
[----:B------:R-:W-:Y:S01]  /*06f0*/  UIMAD.WIDE.U32 UR8, UR22, UR10, UR8 ;  /* 0x0000000a160872a5 */ /* 0x000fe2000f8e0008 */
[----:B------:R-:W-:-:S03]  /*0700*/  IADD3.X R6, PT, PT, R0, R15, RZ, P5, !PT ;  /* 0x0000000f00067210 */ /* 0x000fc60002ffe4ff */
[----:B------:R-:W-:Y:S02]  /*0710*/  UIADD3 UR6, UPT, UPT, UR9, UR6, URZ ;  /* 0x0000000609067290 */ /* 0x000fe4000fffe0ff */
[----:B--2---:R-:W-:Y:S01]  /*0720*/  ULEA UR7, UP0, UR8, UR14, 0x3 ;  /* 0x0000000e08077291 */ /* 0x004fe2000f8018ff */
[----:B------:R-:W-:-:S03]  /*0730*/  HFMA2 R123, -RZ, RZ, 0, 0 ;  /* 0x00000000ff7b7431 */ /* 0x000fc600000001ff */
[----:B------:R-:W-:Y:S01]  /*0740*/  ULEA.HI.X UR8, UR8, UR15, UR6, 0x3, UP0 ;  /* 0x0000000f08087291 */ /* 0x000fe200080f1c06 */
[----:B------:R-:W-:Y:S02]  /*0750*/  MOV R121, RZ ;  /* 0x000000ff00797202 */ /* 0x000fe40000000f00 */
[----:B------:R-:W-:Y:S02]  /*0760*/  @P1 R2UR UR4, R12 ;  /* 0x000000000c0412ca */ /* 0x000fe400000e0000 */
[----:B------:R-:W-:Y:S02]  /*0770*/  IADD3 R5, P1, PT, R5, R2, RZ ;  /* 0x0000000205057210 */ /* 0x000fe40007f3e0ff */
[----:B------:R-:W-:Y:S02]  /*0780*/  @P0 R2UR UR5, R10 ;  /* 0x000000000a0502ca */ /* 0x000fe400000e0000 */
[----:B------:R-:W-:Y:S02]  /*0790*/  LEA R118, P0, R117, R118, 0x2 ;  /* 0x0000007675767211 */ /* 0x000fe400078010ff */
[----:B------:R-:W-:-:S02]  /*07a0*/  IADD3.X R2, PT, PT, R0, R3, RZ, P1, !PT ;  /* 0x0000000300027210 */ /* 0x000fc40000ffe4ff */
[----:B------:R-:W-:Y:S02]  /*07b0*/  IADD3.X R10, PT, PT, R0, R13, RZ, P4, !PT ;  /* 0x0000000d000a7210 */ /* 0x000fe400027fe4ff */
[----:B------:R-:W-:Y:S02]  /*07c0*/  LEA.HI.X R117, R117, R119, R6, 0x2, P0 ;  /* 0x0000007775757211 */ /* 0x000fe400000f1406 */
[----:B0-----:R-:W-:Y:S02]  /*07d0*/  LEA R3, P1, R5, R20, 0x2 ;  /* 0x0000001405037211 */ /* 0x001fe400078210ff */
[----:B---3--:R-:W-:Y:S02]  /*07e0*/  LEA R6, P0, R9, R18, 0x2 ;  /* 0x0000001209067211 */ /* 0x008fe400078010ff */
[----:B------:R-:W-:Y:S02]  /*07f0*/  LEA R0, P2, R8, R22, 0x2 ;  /* 0x0000001608007211 */ /* 0x000fe400078410ff */
[----:B------:R-:W-:-:S02]  /*0800*/  LEA.HI.X R5, R5, R21, R2, 0x2, P1 ;  /* 0x0000001505057211 */ /* 0x000fc400008f1402 */
[----:B------:R-:W-:Y:S02]  /*0810*/  LEA.HI.X R7, R9, R19, R10, 0x2, P0 ;  /* 0x0000001309077211 */ /* 0x000fe400000f140a */
[----:B------:R-:W-:Y:S01]  /*0820*/  LEA.HI.X R2, R8, R23, R4, 0x2, P2 ;  /* 0x0000001708027211 */ /* 0x000fe200010f1404 */
[----:B------:R-:W-:Y:S06]  /*0830*/  @!P3 BRA `(.L_x_14146) ;  /* 0x000000980064b947 */ /* 0x000fec0003800000 */
        /* <DEDUP_REMOVED lines=36> */
[----:B------:R-:W-:Y:S02]  /*0a80*/  LOP3.LUT R162, R119, 0x1f, RZ, 0xc0, !PT ;  /* 0x0000001f77a27812 */ /* 0x000fe400078ec0ff */
        /* <DEDUP_REMOVED lines=10> */
[----:B------:R-:W-:-:S07]  /*0b30*/  LEA R105, R20, UR6, 0x2 ;  /* 0x0000000614697c11 */ /* 0x000fce000f8e10ff */
.L_x_14231:
[----:B------:R-:W0:Y:S01]  /*0b40*/  S2R R104, SR_TID.X ;  /* 0x0000000000687919 */ /* 0x000e220000002100 */
[----:B-1----:R-:W-:Y:S02]  /*0b50*/  MOV R2, R118 ;  /* 0x0000007600027202 */ /* 0x002fe40000000f00 */
[----:B------:R-:W-:Y:S01]  /*0b60*/  MOV R3, R117 ;  /* 0x0000007500037202 */ /* 0x000fe20000000f00 */
[----:B------:R-:W-:Y:S08]  /*0b70*/  BAR.SYNC.DEFER_BLOCKING 0x0 ;  /* 0x0000000000007b1d */ /* 0x000ff00000010000 */
[----:B------:R-:W1:Y:S01]  /*0b80*/  S2UR UR9, SR_CgaCtaId ;  /* 0x00000000000979c3 */ /* 0x000e620000008800 */
[----:B------:R-:W2:Y:S01]  /*0b90*/  S2R R103, SR_LANEID ;  /* 0x0000000000677919 */ /* 0x000ea20000000000 */
[----:B------:R-:W-:Y:S01]  /*0ba0*/  UMOV UR6, 0x400 ;  /* 0x0000040000067882 */ /* 0x000fe20000000000 */
[----:B------:R-:W-:Y:S01]  /*0bb0*/  MOV R4, UR23 ;  /* 0x0000001700047c02 */ /* 0x000fe20008000f00 */
[----:B------:R-:W3:Y:S01]  /*0bc0*/  LDCU.64 UR10, c[0x0][0x510] ;  /* 0x0000a200ff0a77ac */ /* 0x000ee20008000a00 */
[----:B------:R-:W-:Y:S01]  /*0bd0*/  MOV R5, UR32 ;  /* 0x0000002000057c02 */ /* 0x000fe20008000f00 */
[----:B------:R-:W4:Y:S01]  /*0be0*/  LDCU.64 UR12, c[0x0][0x490] ;  /* 0x00009200ff0c77ac */ /* 0x000f220008000a00 */
[----:B0-----:R-:W-:-:S04]  /*0bf0*/  SHF.L.U32 R0, R104, 0x2, RZ ;  /* 0x0000000268007819 */ /* 0x001fc800000006ff */
[----:B------:R-:W-:-:S04]  /*0c00*/  LOP3.LUT R0, R0, 0xf80, RZ, 0xc0, !PT ;  /* 0x00000f8000007812 */ /* 0x000fc800078ec0ff */
[----:B------:R-:W-:-:S05]  /*0c10*/  LOP3.LUT R0, R0, 0x1f, R119, 0xf8, !PT ;  /* 0x0000001f00007812 */ /* 0x000fca00078ef877 */
[----:B------:R-:W-:-:S05]  /*0c20*/  IMAD.WIDE.U32 R2, R0, 0x10, R2 ;  /* 0x0000001000027825 */ /* 0x000fca00078e0002 */
[----:B------:R-:W5:Y:S04]  /*0c30*/  LDG.E.128 R20, desc[UR20][R2.64] ;  /* 0x0000001402147981 */ /* 0x000f68000c1e1d00 */
[----:B------:R-:W3:Y:S04]  /*0c40*/  LDG.E.128 R24, desc[UR20][R2.64+0x200] ;  /* 0x0002001402187981 */ /* 0x000ee8000c1e1d00 */
[----:B------:R-:W4:Y:S04]  /*0c50*/  LDG.E.128 R28, desc[UR20][R2.64+0x400] ;  /* 0x00040014021c7981 */ /* 0x000f28000c1e1d00 */
[----:B------:R0:W4:Y:S01]  /*0c60*/  LDG.E.128 R32, desc[UR20][R2.64+0x600] ;  /* 0x0006001402207981 */ /* 0x000122000c1e1d00 */
[----:B-1----:R-:W-:-:S06]  /*0c70*/  ULEA UR6, UR9, UR6, 0x18 ;  /* 0x0000000609067291 */ /* 0x002fcc000f8ec0ff */
[C---:B--2---:R-:W-:Y:S02]  /*0c80*/  LEA R102, R103.reuse, UR6, 0x4 ;  /* 0x0000000667667c11 */ /* 0x044fe4000f8e20ff */
[----:B------:R-:W-:Y:S01]  /*0c90*/  LEA R122, R103, UR6, 0x6 ;  /* 0x00000006677a7c11 */ /* 0x000fe2000f8e30ff */
[----:B0-----:R-:W-:Y:S02]  /*0ca0*/  IMAD.WIDE.U32 R2, R0, 0x10, R4 ;  /* 0x0000001000027825 */ /* 0x001fe400078e0004 */
[----:B-----5:R-:W-:Y:S04]  /*0cb0*/  STS.128 [R102], R20 ;  /* 0x0000001466007388 */ /* 0x020fe80000000c00 */
        /* <DEDUP_REMOVED lines=21> */
[----:B------:R-:W-:Y:S01]  /*0e10*/  LDS.128 R68, [R122] ;  /* 0x000000007a447984 */ /* 0x000fe20000000c00 */
[----:B0-----:R-:W0:Y:S03]  /*0e20*/  LDC.64 R28, c[0x0][0x410] ;  /* 0x00010400ff1c7b82 */ /* 0x001e260000000a00 */
[----:B------:R-:W-:Y:S04]  /*0e30*/  LDS.128 R20, [R122+0x10] ;  /* 0x000010007a147984 */ /* 0x000fe80000000c00 */
[----:B------:R-:W-:Y:S01]  /*0e40*/  LDS.128 R64, [R122+0x20] ;  /* 0x000020007a407984 */ /* 0x000fe20000000c00 */
[----:B------:R-:W3:Y:S03]  /*0e50*/  LDC.64 R30, c[0x0][0x418] ;  /* 0x00010600ff1e7b82 */ /* 0x000ee60000000a00 */
[----:B------:R-:W-:Y:S05]  /*0e60*/  LDS.128 R60, [R122+0x30] ;  /* 0x000030007a3c7984 */ /* 0x000fea0000000c00 */
[----:B------:R-:W-:Y:S08]  /*0e70*/  BAR.SYNC.DEFER_BLOCKING 0x0 ;  /* 0x0000000000007b1d */ /* 0x000ff00000010000 */
[----:B-1----:R-:W1:Y:S01]  /*0e80*/  LDC.64 R32, c[0x0][0x488] ;  /* 0x00012200ff207b82 */ /* 0x002e620000000a00 */
[----:B------:R-:W4:Y:S04]  /*0e90*/  LDG.E.128 R44, desc[UR20][R24.64] ;  /* 0x00000014182c7981 */ /* 0x000f28000c1e1d00 */
[----:B------:R-:W5:Y:S04]  /*0ea0*/  LDG.E.128 R48, desc[UR20][R24.64+0x200] ;  /* 0x0002001418307981 */ /* 0x000f68000c1e1d00 */
[----:B------:R-:W5:Y:S04]  /*0eb0*/  LDG.E.128 R56, desc[UR20][R24.64+0x400] ;  /* 0x0004001418387981 */ /* 0x000f68000c1e1d00 */
[----:B--2---:R1:W2:Y:S01]  /*0ec0*/  LDG.E.128 R40, desc[UR20][R24.64+0x600] ;  /* 0x0006001418287981 */ /* 0x0042a2000c1e1d00 */
[----:B------:R-:W-:Y:S01]  /*0ed0*/  LEA R2, R116, 0xfffffe00, 0x9 ;  /* 0xfffffe0074027811 */ /* 0x000fe200078e48ff */
[----:B------:R-:W-:-:S04]  /*0ee0*/  HFMA2 R3, -RZ, RZ, 0, 0 ;  /* 0x00000000ff037431 */ /* 0x000fc800000001ff */
[----:B0-----:R-:W-:-:S04]  /*0ef0*/  IMAD.WIDE.U32 R26, R28, UR22, R2 ;  /* 0x000000161c1a7c25 */ /* 0x001fc8000f8e0002 */
[----:B------:R-:W-:Y:S02]  /*0f00*/  IMAD R27, R29, UR22, R27 ;  /* 0x000000161d1b7c24 */ /* 0x000fe4000f8e021b */
[----:B---3--:R-:W-:-:S04]  /*0f10*/  IMAD.WIDE.U32 R26, R120, R30, R26 ;  /* 0x0000001e781a7225 */ /* 0x008fc800078e001a */
[----:B------:R-:W-:Y:S01]  /*0f20*/  IMAD R27, R120, R31, R27 ;  /* 0x0000001f781b7224 */ /* 0x000fe200078e021b */
[----:B-1----:R-:W-:-:S04]  /*0f30*/  LEA R24, P0, R26, R32, 0x2 ;  /* 0x000000201a187211 */ /* 0x002fc800078010ff */
[----:B------:R-:W-:-:S03]  /*0f40*/  LEA.HI.X R25, R26, R33, R27, 0x2, P0 ;  /* 0x000000211a197211 */ /* 0x000fc600000f141b */
[----:B------:R-:W-:Y:S01]  /*0f50*/  IMAD.WIDE.U32 R24, R0, 0x10, R24 ;  /* 0x0000001000187825 */ /* 0x000fe200078e0018 */
[----:B----4-:R0:W-:Y:S04]  /*0f60*/  STS.128 [R102], R44 ;  /* 0x0000002c66007388 */ /* 0x0101e80000000c00 */
[----:B-----5:R-:W-:Y:S04]  /*0f70*/  STS.128 [R102+0x200], R48 ;  /* 0x0002003066007388 */ /* 0x020fe80000000c00 */
[----:B------:R-:W-:Y:S04]  /*0f80*/  STS.128 [R102+0x400], R56 ;  /* 0x0004003866007388 */ /* 0x000fe80000000c00 */
[----:B--2---:R1:W-:Y:S01]  /*0f90*/  STS.128 [R102+0x600], R40 ;  /* 0x0006002866007388 */ /* 0x0043e20000000c00 */
[----:B------:R-:W-:-:S03]  /*0fa0*/  NOP ;  /* 0x0000000000007918 */ /* 0x000fc60000000000 */
[----:B------:R-:W-:Y:S01]  /*0fb0*/  LDS.128 R52, [R122] ;  /* 0x000000007a347984 */ /* 0x000fe20000000c00 */
[----:B0-----:R-:W0:Y:S03]  /*0fc0*/  LDC.64 R44, c[0x0][0x478] ;  /* 0x00011e00ff2c7b82 */ /* 0x001e260000000a00 */
[----:B------:R-:W-:Y:S04]  /*0fd0*/  LDS.128 R36, [R122+0x10] ;  /* 0x000010007a247984 */ /* 0x000fe80000000c00 */
[----:B------:R-:W-:Y:S01]  /*0fe0*/  LDS.128 R28, [R122+0x20] ;  /* 0x000020007a1c7984 */ /* 0x000fe20000000c00 */
[----:B-1----:R-:W1:Y:S03]  /*0ff0*/  LDC.64 R40, c[0x0][0x420] ;  /* 0x00010800ff287b82 */ /* 0x002e660000000a00 */
[----:B------:R-:W-:Y:S05]  /*1000*/  LDS.128 R32, [R122+0x30] ;  /* 0x000030007a207984 */ /* 0x000fea0000000c00 */
[----:B------:R-:W-:Y:S08]  /*1010*/  BAR.SYNC.DEFER_BLOCKING 0x0 ;  /* 0x0000000000007b1d */ /* 0x000ff00000010000 */
[----:B------:R-:W2:Y:S01]  /*1020*/  LDC.64 R42, c[0x0][0x428] ;  /* 0x00010a00ff2a7b82 */ /* 0x000ea20000000a00 */
[----:B------:R-:W3:Y:S04]  /*1030*/  LDG.E.128 R72, desc[UR20][R24.64] ;  /* 0x0000001418487981 */ /* 0x000ee8000c1e1d00 */
[----:B------:R-:W4:Y:S04]  /*1040*/  LDG.E.128 R76, desc[UR20][R24.64+0x200] ;  /* 0x00020014184c7981 */ /* 0x000f28000c1e1d00 */
[----:B------:R-:W5:Y:S04]  /*1050*/  LDG.E.128 R88, desc[UR20][R24.64+0x400] ;  /* 0x0004001418587981 */ /* 0x000f68000c1e1d00 */
[----:B------:R0:W5:Y:S01]  /*1060*/  LDG.E.128 R92, desc[UR20][R24.64+0x600] ;  /* 0x00060014185c7981 */ /* 0x000162000c1e1d00 */
[----:B-1----:R-:W-:-:S04]  /*1070*/  IMAD.WIDE.U32 R26, R40, UR22, R2 ;  /* 0x00000016281a7c25 */ /* 0x002fc8000f8e0002 */
[----:B------:R-:W-:Y:S02]  /*1080*/  IMAD R27, R41, UR22, R27 ;  /* 0x00000016291b7c24 */ /* 0x000fe4000f8e021b */
[----:B--2---:R-:W-:-:S04]  /*1090*/  IMAD.WIDE.U32 R26, R120, R42, R26 ;  /* 0x0000002a781a7225 */ /* 0x004fc800078e001a */
[----:B------:R-:W-:Y:S01]  /*10a0*/  IMAD R27, R120, R43, R27 ;  /* 0x0000002b781b7224 */ /* 0x000fe200078e021b */
[----:B0-----:R-:W-:-:S04]  /*10b0*/  LEA R40, P0, R26, R44, 0x2 ;  /* 0x0000002c1a287211 */ /* 0x001fc800078010ff */
[----:B------:R-:W-:-:S03]  /*10c0*/  LEA.HI.X R41, R26, R45, R27, 0x2, P0 ;  /* 0x0000002d1a297211 */ /* 0x000fc600000f141b */
[----:B------:R-:W-:Y:S01]  /*10d0*/  IMAD.WIDE.U32 R24, R0, 0x10, R40 ;  /* 0x0000001000187825 */ /* 0x000fe200078e0028 */
[----:B---3--:R-:W-:Y:S04]  /*10e0*/  STS.128 [R102], R72 ;  /* 0x0000004866007388 */ /* 0x008fe80000000c00 */
[----:B----4-:R0:W-:Y:S04]  /*10f0*/  STS.128 [R102+0x200], R76 ;  /* 0x0002004c66007388 */ /* 0x0101e80000000c00 */
[----:B-----5:R1:W-:Y:S04]  /*1100*/  STS.128 [R102+0x400], R88 ;  /* 0x0004005866007388 */ /* 0x0203e80000000c00 */
        /* <DEDUP_REMOVED lines=8> */
[----:B0-----:R-:W5:Y:S04]  /*1190*/  LDG.E.128 R76, desc[UR20][R24.64+0x200] ;  /* 0x00020014184c7981 */ /* 0x001f68000c1e1d00 */
[----:B------:R-:W5:Y:S04]  /*11a0*/  LDG.E.128 R72, desc[UR20][R24.64+0x400] ;  /* 0x0004001418487981 */ /* 0x000f68000c1e1d00 */
[----:B-1----:R0:W5:Y:S01]  /*11b0*/  LDG.E.128 R88, desc[UR20][R24.64+0x600] ;  /* 0x0006001418587981 */ /* 0x002162000c1e1d00 */
[----:B--2---:R-:W-:Y:S01]  /*11c0*/  FMUL.FTZ R26, R56, -1.4426950216293334961 ;  /* 0xbfb8aa3b381a7820 */ /* 0x004fe20000410000 */
[----:B------:R-:W-:Y:S01]  /*11d0*/  FMUL.FTZ R27, R57, -1.4426950216293334961 ;  /* 0xbfb8aa3b391b7820 */ /* 0x000fe20000410000 */
[----:B---3--:R-:W-:Y:S01]  /*11e0*/  FMUL.FTZ R94, R44, -1.4426950216293334961 ;  /* 0xbfb8aa3b2c5e7820 */ /* 0x008fe20000410000 */
[----:B------:R-:W-:Y:S01]  /*11f0*/  FMUL.FTZ R87, R59, -1.4426950216293334961 ;  /* 0xbfb8aa3b3b577820 */ /* 0x000fe20000410000 */
[----:B------:R-:W-:Y:S01]  /*1200*/  FMUL.FTZ R86, R58, -1.4426950216293334961 ;  /* 0xbfb8aa3b3a567820 */ /* 0x000fe20000410000 */
[----:B------:R-:W-:Y:S01]  /*1210*/  FMUL.FTZ R95, R45, -1.4426950216293334961 ;  /* 0xbfb8aa3b2d5f7820 */ /* 0x000fe20000410000 */
[----:B------:R-:W1:Y:S01]  /*1220*/  MUFU.EX2 R26, R26 ;  /* 0x0000001a001a7308 */ /* 0x000e620000000800 */
[----:B------:R-:W-:Y:S01]  /*1230*/  FMUL.FTZ R96, R46, -1.4426950216293334961 ;  /* 0xbfb8aa3b2e607820 */ /* 0x000fe20000410000 */
[----:B------:R-:W-:Y:S01]  /*1240*/  FMUL.FTZ R97, R47, -1.4426950216293334961 ;  /* 0xbfb8aa3b2f617820 */ /* 0x000fe20000410000 */
[----:B0-----:R-:W-:Y:S01]  /*1250*/  FMUL.FTZ R24, R42, -1.4426950216293334961 ;  /* 0xbfb8aa3b2a187820 */ /* 0x001fe20000410000 */
[----:B------:R-:W-:Y:S01]  /*1260*/  FMUL.FTZ R25, R43, -1.4426950216293334961 ;  /* 0xbfb8aa3b2b197820 */ /* 0x000fe20000410000 */
[----:B------:R-:W0:Y:S01]  /*1270*/  MUFU.EX2 R27, R27 ;  /* 0x0000001b001b7308 */ /* 0x000e220000000800 */
        /* <DEDUP_REMOVED lines=8> */
[----:B-1----:R-:W-:Y:S01]  /*1300*/  FADD.FTZ R26, R26, 1 ;  /* 0x3f8000001a1a7421 */ /* 0x002fe20000010000 */
[----:B------:R-:W-:-:S02]  /*1310*/  UISETP.NE.U32.AND UP0, UPT, UR12, URZ, UPT ;  /* 0x000000ff0c00728c */ /* 0x000fc4000bf05070 */
[----:B------:R-:W1:Y:S01]  /*1320*/  MUFU.EX2 R94, R94 ;  /* 0x0000005e005e7308 */ /* 0x000e620000000800 */
[----:B0-----:R-:W-:Y:S01]  /*1330*/  FADD.FTZ R27, R27, 1 ;  /* 0x3f8000001b1b7421 */ /* 0x001fe20000010000 */
[----:B------:R-:W-:Y:S02]  /*1340*/  UISETP.NE.AND.EX UP0, UPT, UR13, URZ, UPT, UP0 ;  /* 0x000000ff0d00728c */ /* 0x000fe4000bf05300 */
[----:B------:R-:W0:Y:S01]  /*1350*/  MUFU.EX2 R87, R87 ;  /* 0x0000005700577308 */ /* 0x000e220000000800 */
[----:B--2---:R-:W-:-:S03]  /*1360*/  FADD.FTZ R135, R24, 1 ;  /* 0x3f80000018877421 */ /* 0x004fc60000010000 */
[----:B------:R-:W2:Y:S01]  /*1370*/  MUFU.EX2 R86, R86 ;  /* 0x0000005600567308 */ /* 0x000ea20000000800 */
[----:B---3--:R-:W-:-:S03]  /*1380*/  FADD.FTZ R132, R25, 1 ;  /* 0x3f80000019847421 */ /* 0x008fc60000010000 */
[----:B------:R-:W3:Y:S01]  /*1390*/  MUFU.RCP R139, R26 ;  /* 0x0000001a008b7308 */ /* 0x000ee20000001000 */
[----:B-1----:R-:W-:Y:S01]  /*13a0*/  FADD.FTZ R133, R94, 1 ;  /* 0x3f8000005e857421 */ /* 0x002fe20000010000 */
[----:B------:R-:W-:Y:S01]  /*13b0*/  FADD.FTZ R94, R23, UR4 ;  /* 0x00000004175e7e21 */ /* 0x000fe20008010000 */
[----:B0-----:R-:W-:-:S05]  /*13c0*/  FADD.FTZ R87, R87, 1 ;  /* 0x3f80000057577421 */ /* 0x001fca0000010000 */
[----:B------:R-:W0:Y:S01]  /*13d0*/  MUFU.RCP R138, R27 ;  /* 0x0000001b008a7308 */ /* 0x000e220000001000 */
[----:B--2---:R-:W-:-:S07]  /*13e0*/  FADD.FTZ R86, R86, 1 ;  /* 0x3f80000056567421 */ /* 0x004fce0000010000 */
[----:B------:R1:W2:Y:S01]  /*13f0*/  MUFU.EX2 R124, R95 ;  /* 0x0000005f007c7308 */ /* 0x0002a20000000800 */
[----:B---3--:R-:W-:-:S03]  /*1400*/  FMUL.FTZ R129, R56, R139 ;  /* 0x0000008b38817220 */ /* 0x008fc60000410000 */
[----:B------:R3:W4:Y:S04]  /*1410*/  MUFU.EX2 R125, R96 ;  /* 0x00000060007d7308 */ /* 0x0007280000000800 */
[----:B------:R4:W-:Y:S01]  /*1420*/  MUFU.EX2 R126, R97 ;  /* 0x00000061007e7308 */ /* 0x0009e20000000800 */
[----:B-1----:R-:W-:Y:S01]  /*1430*/  FADD.FTZ R95, R22, UR4 ;  /* 0x00000004165f7e21 */ /* 0x002fe20008010000 */
[----:B0-----:R-:W-:Y:S02]  /*1440*/  FMUL.FTZ R130, R57, R138 ;  /* 0x0000008a39827220 */ /* 0x001fe40000410000 */
[----:B------:R-:W0:Y:S01]  /*1450*/  MUFU.EX2 R92, R92 ;  /* 0x0000005c005c7308 */ /* 0x000e220000000800 */
[----:B---3--:R-:W-:Y:S01]  /*1460*/  FADD.FTZ R96, R21, UR4 ;  /* 0x0000000415607e21 */ /* 0x008fe20008010000 */
[----:B--2---:R-:W-:-:S02]  /*1470*/  FADD.FTZ R124, R124, 1 ;  /* 0x3f8000007c7c7421 */ /* 0x004fc40000010000 */
[----:B------:R1:W2:Y:S01]  /*1480*/  MUFU.RCP R140, R87 ;  /* 0x00000057008c7308 */ /* 0x0002a20000001000 */
[----:B----4-:R-:W-:Y:S01]  /*1490*/  FADD.FTZ R97, R20, UR4 ;  /* 0x0000000414617e21 */ /* 0x010fe20008010000 */
[----:B------:R-:W-:-:S06]  /*14a0*/  FADD.FTZ R125, R125, 1 ;  /* 0x3f8000007d7d7421 */ /* 0x000fcc0000010000 */
[----:B------:R3:W4:Y:S01]  /*14b0*/  MUFU.RCP R141, R86 ;  /* 0x00000056008d7308 */ /* 0x0007220000001000 */
[----:B-1----:R-:W-:Y:S01]  /*14c0*/  FADD.FTZ R87, R62, UR4 ;  /* 0x000000043e577e21 */ /* 0x002fe20008010000 */
[----:B0-----:R-:W-:-:S06]  /*14d0*/  FADD.FTZ R92, R92, 1 ;  /* 0x3f8000005c5c7421 */ /* 0x001fcc0000010000 */
[----:B------:R-:W0:Y:S01]  /*14e0*/  MUFU.EX2 R93, R93 ;  /* 0x0000005d005d7308 */ /* 0x000e220000000800 */
[----:B---3--:R-:W-:Y:S01]  /*14f0*/  FADD.FTZ R86, R63, UR4 ;  /* 0x000000043f567e21 */ /* 0x008fe20008010000 */
[----:B--2---:R-:W-:Y:S02]  /*1500*/  FMUL.FTZ R134, R59, R140 ;  /* 0x0000008c3b867220 */ /* 0x004fe40000410000 */
[----:B------:R1:W-:Y:S04]  /*1510*/  MUFU.EX2 R127, R98 ;  /* 0x00000062007f7308 */ /* 0x0003e80000000800 */
[----:B------:R2:W-:Y:S01]  /*1520*/  MUFU.RCP R143, R92 ;  /* 0x0000005c008f7308 */ /* 0x0005e20000001000 */
[----:B----4-:R-:W-:Y:S01]  /*1530*/  FADD.FTZ R63, -R141, 1 ;  /* 0x3f8000008d3f7421 */ /* 0x010fe20000010100 */
[C---:B------:R-:W-:Y:S01]  /*1540*/  FMUL.FTZ R131, R58.reuse, R141 ;  /* 0x0000008d3a837220 */ /* 0x040fe20000410000 */
[----:B-1----:R-:W-:Y:S01]  /*1550*/  FADD.FTZ R98, R71, UR4 ;  /* 0x0000000447627e21 */ /* 0x002fe20008010000 */
[----:B0-----:R-:W-:Y:S01]  /*1560*/  FADD.FTZ R93, R93, 1 ;  /* 0x3f8000005d5d7421 */ /* 0x001fe20000010000 */
[----:B------:R-:W-:-:S03]  /*1570*/  FFMA.FTZ R63, R58, R63, 1 ;  /* 0x3f8000003a3f7423 */ /* 0x000fc6000001003f */
[----:B------:R0:W1:Y:S01]  /*1580*/  MUFU.RCP R137, R125 ;  /* 0x0000007d00897308 */ /* 0x0000620000001000 */
[----:B--2---:R-:W-:Y:S01]  /*1590*/  FADD.FTZ R92, R65, UR4 ;  /* 0x00000004415c7e21 */ /* 0x004fe20008010000 */
[----:B------:R-:W-:Y:S01]  /*15a0*/  FADD.FTZ R65, R126, 1 ;  /* 0x3f8000007e417421 */ /* 0x000fe20000010000 */
[----:B------:R-:W-:-:S05]  /*15b0*/  FMUL.FTZ R126, R53, R130 ;  /* 0x00000082357e7220 */ /* 0x000fca0000410000 */
[----:B------:R2:W-:Y:S01]  /*15c0*/  MUFU.RCP R128, R93 ;  /* 0x0000005d00807308 */ /* 0x0005e20000001000 */
[----:B0-----:R-:W-:-:S07]  /*15d0*/  FMUL.FTZ R125, R54, R131 ;  /* 0x00000083367d7220 */ /* 0x001fce0000410000 */
[----:B------:R-:W-:Y:S01]  /*15e0*/  MUFU.RCP R135, R135 ;  /* 0x0000008700877308 */ /* 0x000fe20000001000 */
[----:B--2---:R-:W-:Y:S01]  /*15f0*/  FADD.FTZ R93, R64, UR4 ;  /* 0x00000004405d7e21 */ /* 0x004fe20008010000 */
[----:B-1----:R-:W-:-:S06]  /*1600*/  FADD.FTZ R71, -R137, 1 ;  /* 0x3f80000089477421 */ /* 0x002fcc0000010100 */
[----:B------:R0:W-:Y:S08]  /*1610*/  MUFU.RCP R136, R124 ;  /* 0x0000007c00887308 */ /* 0x0001f00000001000 */
[----:B------:R1:W-:Y:S01]  /*1620*/  MUFU.RCP R142, R65 ;  /* 0x00000041008e7308 */ /* 0x0003e20000001000 */
[----:B0-----:R-:W-:-:S07]  /*1630*/  FMUL.FTZ R124, R55, R134 ;  /* 0x00000086377c7220 */ /* 0x001fce0000410000 */
[----:B------:R-:W0:Y:S01]  /*1640*/  MUFU.RCP R132, R132 ;  /* 0x0000008400847308 */ /* 0x000e220000001000 */
[----:B-1----:R-:W-:-:S07]  /*1650*/  FADD.FTZ R65, -R143, 1 ;  /* 0x3f8000008f417421 */ /* 0x002fce0000010100 */
[----:B------:R1:W2:Y:S04]  /*1660*/  MUFU.EX2 R144, R99 ;  /* 0x0000006300907308 */ /* 0x0002a80000000800 */
[----:B------:R3:W4:Y:S04]  /*1670*/  MUFU.EX2 R146, R100 ;  /* 0x0000006400927308 */ /* 0x0007280000000800 */
[----:B------:R0:W4:Y:S01]  /*1680*/  MUFU.EX2 R147, R101 ;  /* 0x0000006500937308 */ /* 0x0001220000000800 */
[----:B-1----:R-:W-:-:S03]  /*1690*/  FADD.FTZ R99, R70, UR4 ;  /* 0x0000000446637e21 */ /* 0x002fc60008010000 */
[----:B------:R-:W1:Y:S01]  /*16a0*/  MUFU.RCP R133, R133 ;  /* 0x0000008500857308 */ /* 0x000e620000001000 */
[----:B---3--:R-:W-:Y:S01]  /*16b0*/  FADD.FTZ R100, R69, UR4 ;  /* 0x0000000445647e21 */ /* 0x008fe20008010000 */
[----:B--2---:R-:W-:Y:S01]  /*16c0*/  FADD.FTZ R144, R144, 1 ;  /* 0x3f80000090907421 */ /* 0x004fe20000010000 */
[----:B0-----:R-:W-:Y:S01]  /*16d0*/  FADD.FTZ R101, R68, UR4 ;  /* 0x0000000444657e21 */ /* 0x001fe20008010000 */
[----:B----4-:R-:W-:Y:S01]  /*16e0*/  FADD.FTZ R146, R146, 1 ;  /* 0x3f80000092927421 */ /* 0x010fe20000010000 */
[----:B------:R-:W-:-:S03]  /*16f0*/  FADD.FTZ R68, -R132, 1 ;  /* 0x3f80000084447421 */ /* 0x000fc60000010100 */
[----:B------:R-:W0:Y:S01]  /*1700*/  MUFU.RCP R144, R144 ;  /* 0x0000009000907308 */ /* 0x000e220000001000 */
[----:B------:R-:W-:Y:S01]  /*1710*/  FADD.FTZ R147, R147, 1 ;  /* 0x3f80000093937421 */ /* 0x000fe20000010000 */
[----:B------:R-:W-:Y:S01]  /*1720*/  FFMA.FTZ R68, R43, R68, 1 ;  /* 0x3f8000002b447423 */ /* 0x000fe20000010044 */
[----:B-----5:R-:W-:Y:S04]  /*1730*/  STS.128 [R102], R80 ;  /* 0x0000005066007388 */ /* 0x020fe80000000c00 */
[----:B------:R-:W-:Y:S04]  /*1740*/  STS.128 [R102+0x200], R76 ;  /* 0x0002004c66007388 */ /* 0x000fe80000000c00 */
[----:B------:R2:W-:Y:S04]  /*1750*/  STS.128 [R102+0x400], R72 ;  /* 0x0004004866007388 */ /* 0x0005e80000000c00 */
[----:B------:R3:W-:Y:S01]  /*1760*/  STS.128 [R102+0x600], R88 ;  /* 0x0006005866007388 */ /* 0x0007e20000000c00 */
[----:B------:R-:W-:-:S03]  /*1770*/  NOP ;  /* 0x0000000000007918 */ /* 0x000fc60000000000 */
[----:B------:R-:W4:Y:S04]  /*1780*/  LDS.128 R24, [R122] ;  /* 0x000000007a187984 */ /* 0x000f280000000c00 */
[----:B------:R-:W5:Y:S01]  /*1790*/  LDS.128 R20, [R122+0x10] ;  /* 0x000010007a147984 */ /* 0x000f620000000c00 */
[----:B--2---:R-:W-:Y:S01]  /*17a0*/  FFMA.FTZ R73, R46, R71, 1 ;  /* 0x3f8000002e497423 */ /* 0x004fe20000010047 */
[----:B---3--:R-:W-:Y:S01]  /*17b0*/  FADD.FTZ R88, R61, UR4 ;  /* 0x000000043d587e21 */ /* 0x008fe20008010000 */
[----:B------:R-:W-:Y:S01]  /*17c0*/  FADD.FTZ R61, -R139, 1 ;  /* 0x3f8000008b3d7421 */ /* 0x000fe20000010100 */
[----:B------:R-:W-:Y:S01]  /*17d0*/  FADD.FTZ R89, R60, UR4 ;  /* 0x000000043c597e21 */ /* 0x000fe20008010000 */
[----:B------:R-:W-:Y:S01]  /*17e0*/  FADD.FTZ R60, -R138, 1 ;  /* 0x3f8000008a3c7421 */ /* 0x000fe20000010100 */
[----:B------:R-:W-:Y:S01]  /*17f0*/  FADD.FTZ R90, R67, UR4 ;  /* 0x00000004435a7e21 */ /* 0x000fe20008010000 */
[----:B------:R-:W-:Y:S01]  /*1800*/  FFMA.FTZ R61, R56, R61, 1 ;  /* 0x3f800000383d7423 */ /* 0x000fe2000001003d */
[----:B------:R-:W-:Y:S01]  /*1810*/  FADD.FTZ R56, -R140, 1 ;  /* 0x3f8000008c387421 */ /* 0x000fe20000010100 */
[----:B------:R-:W-:Y:S01]  /*1820*/  FFMA.FTZ R62, R57, R60, 1 ;  /* 0x3f800000393e7423 */ /* 0x000fe2000001003c */
[----:B------:R-:W-:Y:S01]  /*1830*/  FADD.FTZ R67, R127, 1 ;  /* 0x3f8000007f437421 */ /* 0x000fe20000010000 */
[----:B------:R-:W-:Y:S01]  /*1840*/  FMUL.FTZ R127, R52, R129 ;  /* 0x00000081347f7220 */ /* 0x000fe20000410000 */
[----:B------:R-:W-:Y:S01]  /*1850*/  FFMA.FTZ R64, R59, R56, 1 ;  /* 0x3f8000003b407423 */ /* 0x000fe20000010038 */
[----:B------:R-:W-:Y:S01]  /*1860*/  FADD.FTZ R91, R66, UR4 ;  /* 0x00000004425b7e21 */ /* 0x000fe20008010000 */
[----:B------:R-:W2:Y:S01]  /*1870*/  LDS.128 R56, [R122+0x20] ;  /* 0x000020007a387984 */ /* 0x000ea20000000c00 */
[----:B------:R-:W-:Y:S01]  /*1880*/  FFMA.FTZ R66, R40, R65, 1 ;  /* 0x3f80000028427423 */ /* 0x000fe20000010041 */
[----:B------:R-:W-:Y:S01]  /*1890*/  FADD.FTZ R65, -R135, 1 ;  /* 0x3f80000087417421 */ /* 0x000fe20000010100 */
[----:B------:R3:W-:Y:S03]  /*18a0*/  MUFU.RCP R145, R67 ;  /* 0x0000004300917308 */ /* 0x0007e60000001000 */
[----:B---3--:R-:W-:Y:S01]  /*18b0*/  FFMA.FTZ R67, R42, R65, 1 ;  /* 0x3f8000002a437423 */ /* 0x008fe20000010041 */
[----:B----4-:R-:W-:Y:S01]  /*18c0*/  FMUL.FTZ R52, R52, R24 ;  /* 0x0000001834347220 */ /* 0x010fe20000410000 */
[----:B------:R-:W-:Y:S01]  /*18d0*/  FMUL.FTZ R53, R53, R25 ;  /* 0x0000001935357220 */ /* 0x000fe20000410000 */
[----:B------:R-:W-:Y:S01]  /*18e0*/  FMUL.FTZ R54, R54, R26 ;  /* 0x0000001a36367220 */ /* 0x000fe20000410000 */
[----:B------:R-:W-:Y:S01]  /*18f0*/  FMUL.FTZ R55, R55, R27 ;  /* 0x0000001b37377220 */ /* 0x000fe20000410000 */
        /* <DEDUP_REMOVED lines=12> */
[----:B------:R-:W3:Y:S01]  /*19c0*/  LDS.128 R52, [R122+0x30] ;  /* 0x000030007a347984 */ /* 0x000ee20000000c00 */
[----:B------:R-:W-:Y:S01]  /*19d0*/  FMUL.FTZ R65, R37, R21 ;  /* 0x0000001525417220 */ /* 0x000fe20000410000 */
[----:B------:R-:W-:Y:S01]  /*19e0*/  FMUL.FTZ R64, R143, R66 ;  /* 0x000000428f407220 */ /* 0x000fe20000410000 */
[----:B------:R-:W-:Y:S01]  /*19f0*/  FMUL.FTZ R66, R38, R22 ;  /* 0x0000001626427220 */ /* 0x000fe20000410000 */
[----:B------:R-:W-:Y:S01]  /*1a00*/  FMUL.FTZ R69, R39, R23 ;  /* 0x0000001727457220 */ /* 0x000fe20000410000 */
[----:B------:R-:W-:Y:S01]  /*1a10*/  FFMA.FTZ R40, R41, R40, 1 ;  /* 0x3f80000029287423 */ /* 0x000fe20000010028 */
[----:B------:R-:W-:Y:S01]  /*1a20*/  FMUL.FTZ R65, R128, R65 ;  /* 0x0000004180417220 */ /* 0x000fe20000410000 */
[----:B------:R-:W-:Y:S01]  /*1a30*/  FMUL.FTZ R66, R135, R66 ;  /* 0x0000004287427220 */ /* 0x000fe20000410000 */
[----:B------:R-:W4:Y:S01]  /*1a40*/  MUFU.RCP R143, R146 ;  /* 0x00000092008f7308 */ /* 0x000f220000001000 */
[----:B------:R-:W-:Y:S01]  /*1a50*/  FMUL.FTZ R69, R132, R69 ;  /* 0x0000004584457220 */ /* 0x000fe20000410000 */
[----:B------:R-:W-:Y:S01]  /*1a60*/  FMUL.FTZ R65, R65, R40 ;  /* 0x0000002841417220 */ /* 0x000fe20000410000 */
[----:B------:R-:W-:Y:S01]  /*1a70*/  FADD.FTZ R40, -R136, 1 ;  /* 0x3f80000088287421 */ /* 0x000fe20000010100 */
[----:B------:R-:W-:Y:S01]  /*1a80*/  FMUL.FTZ R66, R66, R67 ;  /* 0x0000004342427220 */ /* 0x000fe20000410000 */
[----:B------:R-:W-:Y:S01]  /*1a90*/  FMUL.FTZ R67, R69, R68 ;  /* 0x0000004445437220 */ /* 0x000fe20000410000 */
[----:B------:R-:W-:Y:S01]  /*1aa0*/  FADD.FTZ R68, -R142, 1 ;  /* 0x3f8000008e447421 */ /* 0x000fe20000010100 */
[----:B------:R-:W-:Y:S01]  /*1ab0*/  FFMA.FTZ R70, R45, R40, 1 ;  /* 0x3f8000002d467423 */ /* 0x000fe20000010028 */
[----:B------:R-:W5:Y:S01]  /*1ac0*/  MUFU.RCP R140, R147 ;  /* 0x00000093008c7308 */ /* 0x000f620000001000 */
[----:B-1----:R-:W-:Y:S01]  /*1ad0*/  FADD.FTZ R69, -R133, 1 ;  /* 0x3f80000085457421 */ /* 0x002fe20000010100 */
[----:B--2---:R-:W-:Y:S01]  /*1ae0*/  FMUL.FTZ R40, R28, R56 ;  /* 0x000000381c287220 */ /* 0x004fe20000410000 */
[----:B------:R-:W-:Y:S01]  /*1af0*/  FMUL.FTZ R71, R29, R57 ;  /* 0x000000391d477220 */ /* 0x000fe20000410000 */
[----:B------:R-:W-:Y:S01]  /*1b00*/  FFMA.FTZ R74, R47, R68, 1 ;  /* 0x3f8000002f4a7423 */ /* 0x000fe20000010044 */
        /* <DEDUP_REMOVED lines=9> */
[----:B------:R-:W-:Y:S01]  /*1ba0*/  FMUL.FTZ R69, R71, R70 ;  /* 0x0000004647457220 */ /* 0x000fe20000410000 */
[----:B------:R-:W-:Y:S01]  /*1bb0*/  FMUL.FTZ R71, R75, R74 ;  /* 0x0000004a4b477220 */ /* 0x000fe20000410000 */
[----:B0-----:R-:W-:Y:S01]  /*1bc0*/  FADD.FTZ R40, -R144, 1 ;  /* 0x3f80000090287421 */ /* 0x001fe20000010100 */
[----:B------:R-:W-:Y:S01]  /*1bd0*/  FMUL.FTZ R70, R72, R73 ;  /* 0x0000004948467220 */ /* 0x000fe20000410000 */
[----:B----4-:R-:W-:Y:S01]  /*1be0*/  FADD.FTZ R75, -R143, 1 ;  /* 0x3f8000008f4b7421 */ /* 0x010fe20000010100 */
[----:B-----5:R-:W-:Y:S01]  /*1bf0*/  FADD.FTZ R72, -R140, 1 ;  /* 0x3f8000008c487421 */ /* 0x020fe20000010100 */
[----:B------:R-:W-:Y:S01]  /*1c00*/  FFMA.FTZ R74, R49, R40, 1 ;  /* 0x3f800000314a7423 */ /* 0x000fe20000010028 */
[----:B------:R-:W-:Y:S01]  /*1c10*/  FADD.FTZ R73, -R145, 1 ;  /* 0x3f80000091497421 */ /* 0x000fe20000010100 */
[----:B------:R-:W-:Y:S01]  /*1c20*/  FFMA.FTZ R77, R50, R75, 1 ;  /* 0x3f800000324d7423 */ /* 0x000fe2000001004b */
[----:B------:R-:W-:Y:S01]  /*1c30*/  FFMA.FTZ R78, R51, R72, 1 ;  /* 0x3f800000334e7423 */ /* 0x000fe20000010048 */
[----:B---3--:R-:W-:Y:S01]  /*1c40*/  FMUL.FTZ R40, R32, R52 ;  /* 0x0000003420287220 */ /* 0x008fe20000410000 */
[----:B------:R-:W-:Y:S01]  /*1c50*/  FMUL.FTZ R75, R33, R53 ;  /* 0x00000035214b7220 */ /* 0x000fe20000410000 */
[----:B------:R-:W-:Y:S01]  /*1c60*/  FMUL.FTZ R72, R34, R54 ;  /* 0x0000003622487220 */ /* 0x000fe20000410000 */
[----:B------:R-:W-:Y:S01]  /*1c70*/  FMUL.FTZ R79, R35, R55 ;  /* 0x00000037234f7220 */ /* 0x000fe20000410000 */
[----:B------:R-:W-:Y:S01]  /*1c80*/  FFMA.FTZ R73, R48, R73, 1 ;  /* 0x3f80000030497423 */ /* 0x000fe20000010049 */
[----:B------:R-:W-:Y:S01]  /*1c90*/  FMUL.FTZ R40, R145, R40 ;  /* 0x0000002891287220 */ /* 0x000fe20000410000 */
[----:B------:R-:W-:Y:S01]  /*1ca0*/  FMUL.FTZ R75, R144, R75 ;  /* 0x0000004b904b7220 */ /* 0x000fe20000410000 */
[----:B------:R-:W0:Y:S01]  /*1cb0*/  LDC.64 R138, c[0x0][0x508] ;  /* 0x00014200ff8a7b82 */ /* 0x000e220000000a00 */
[----:B------:R-:W-:Y:S01]  /*1cc0*/  FMUL.FTZ R76, R143, R72 ;  /* 0x000000488f4c7220 */ /* 0x000fe20000410000 */
[----:B------:R-:W-:Y:S01]  /*1cd0*/  FMUL.FTZ R79, R140, R79 ;  /* 0x0000004f8c4f7220 */ /* 0x000fe20000410000 */
[----:B------:R-:W-:Y:S01]  /*1ce0*/  FMUL.FTZ R72, R40, R73 ;  /* 0x0000004928487220 */ /* 0x000fe20000410000 */
[----:B------:R-:W-:Y:S01]  /*1cf0*/  FMUL.FTZ R73, R75, R74 ;  /* 0x0000004a4b497220 */ /* 0x000fe20000410000 */
[----:B------:R-:W-:Y:S01]  /*1d00*/  FMUL.FTZ R74, R76, R77 ;  /* 0x0000004d4c4a7220 */ /* 0x000fe20000410000 */
[----:B------:R-:W-:Y:S01]  /*1d10*/  FMUL.FTZ R75, R79, R78 ;  /* 0x0000004e4f4b7220 */ /* 0x000fe20000410000 */
[----:B------:R-:W-:Y:S01]  /*1d20*/  STS.128 [R122], R60 ;  /* 0x0000003c7a007388 */ /* 0x000fe20000000c00 */
[----:B------:R-:W1:Y:S01]  /*1d30*/  LDC.64 R146, c[0x0][0x558] ;  /* 0x00015600ff927b82 */ /* 0x000e620000000a00 */
        /* <DEDUP_REMOVED lines=12> */
[----:B------:R-:W4:Y:S01]  /*1e00*/  LDS.128 R76, [R102] ;  /* 0x00000000664c7984 */ /* 0x000f220000000c00 */
[----:B0-----:R-:W-:-:S04]  /*1e10*/  IMAD.WIDE.U32 R40, R138, UR22, R2 ;  /* 0x000000168a287c25 */ /* 0x001fc8000f8e0002 */
[----:B------:R-:W-:Y:S01]  /*1e20*/  FMUL.FTZ R144, R49, R144 ;  /* 0x0000009031907220 */ /* 0x000fe20000410000 */
[----:B------:R-:W-:Y:S01]  /*1e30*/  FMUL.FTZ R143, R50, R143 ;  /* 0x0000008f328f7220 */ /* 0x000fe20000410000 */
[----:B------:R-:W0:Y:S01]  /*1e40*/  LDS.128 R80, [R102+0x200] ;  /* 0x0002000066507984 */ /* 0x000e220000000c00 */
[----:B------:R-:W-:Y:S02]  /*1e50*/  IMAD R41, R139, UR22, R41 ;  /* 0x000000168b297c24 */ /* 0x000fe4000f8e0229 */
[----:B--2---:R-:W-:Y:S01]  /*1e60*/  FMUL.FTZ R69, R36, R141 ;  /* 0x0000008d24457220 */ /* 0x004fe20000410000 */
[----:B------:R-:W-:Y:S01]  /*1e70*/  FMUL.FTZ R68, R37, R128 ;  /* 0x0000008025447220 */ /* 0x000fe20000410000 */
[----:B------:R-:W2:Y:S01]  /*1e80*/  LDS.128 R60, [R102+0x400] ;  /* 0x00040000663c7984 */ /* 0x000ea20000000c00 */
[----:B------:R-:W-:-:S04]  /*1e90*/  IMAD.WIDE.U32 R36, R120, UR10, R40 ;  /* 0x0000000a78247c25 */ /* 0x000fc8000f8e0028 */
[----:B------:R-:W-:Y:S01]  /*1ea0*/  FMUL.FTZ R71, R38, R135 ;  /* 0x0000008726477220 */ /* 0x000fe20000410000 */
[----:B------:R-:W-:Y:S01]  /*1eb0*/  FMUL.FTZ R70, R39, R132 ;  /* 0x0000008427467220 */ /* 0x000fe20000410000 */
[----:B------:R-:W5:Y:S01]  /*1ec0*/  LDS.128 R64, [R102+0x600] ;  /* 0x0006000066407984 */ /* 0x000f620000000c00 */
[----:B------:R-:W-:Y:S01]  /*1ed0*/  IMAD R37, R120, UR11, R37 ;  /* 0x0000000b78257c24 */ /* 0x000fe2000f8e0225 */
[----:B-1----:R-:W-:Y:S01]  /*1ee0*/  LEA R38, P0, R36, R146, 0x2 ;  /* 0x0000009224267211 */ /* 0x002fe200078010ff */
[----:B---3--:R-:W-:Y:S01]  /*1ef0*/  FMUL.FTZ R73, R28, R133 ;  /* 0x000000851c497220 */ /* 0x008fe20000410000 */
[----:B------:R-:W-:Y:S01]  /*1f00*/  FMUL.FTZ R72, R29, R136 ;  /* 0x000000881d487220 */ /* 0x000fe20000410000 */
[----:B------:R-:W-:Y:S01]  /*1f10*/  FMUL.FTZ R75, R30, R137 ;  /* 0x000000891e4b7220 */ /* 0x000fe20000410000 */
[----:B------:R-:W-:Y:S01]  /*1f20*/  LEA.HI.X R39, R36, R147, R37, 0x2, P0 ;  /* 0x0000009324277211 */ /* 0x000fe200000f1425 */
[----:B------:R-:W-:Y:S01]  /*1f30*/  FFMA.FTZ R30, R4, R127, R123 ;  /* 0x0000007f041e7223 */ /* 0x000fe2000001007b */
        /* <DEDUP_REMOVED lines=8> */
[----:B------:R-:W-:-:S04]  /*1fc0*/  FFMA.FTZ R30, R6, R125, R31 ;  /* 0x0000007d061e7223 */ /* 0x000fc8000001001f */
[----:B------:R-:W-:Y:S01]  /*1fd0*/  FFMA.FTZ R45, R7, R124, R30 ;  /* 0x0000007c072d7223 */ /* 0x000fe2000001001e */
[----:B----4-:R1:W-:Y:S04]  /*1fe0*/  STG.E.128 desc[UR20][R28.64], R76 ;  /* 0x0000004c1c007986 */ /* 0x0103e8000c101d14 */
[----:B0-----:R1:W-:Y:S04]  /*1ff0*/  STG.E.128 desc[UR20][R28.64+0x200], R80 ;  /* 0x000200501c007986 */ /* 0x0013e8000c101d14 */
[----:B--2---:R1:W-:Y:S04]  /*2000*/  STG.E.128 desc[UR20][R28.64+0x400], R60 ;  /* 0x0004003c1c007986 */ /* 0x0043e8000c101d14 */
[----:B-----5:R1:W-:Y:S01]  /*2010*/  STG.E.128 desc[UR20][R28.64+0x600], R64 ;  /* 0x000600401c007986 */ /* 0x0203e2000c101d14 */
        /* <DEDUP_REMOVED lines=21> */
[----:B------:R3:W-:Y:S01]  /*2170*/  STS.128 [R122+0x10], R20 ;  /* 0x000010147a007388 */ /* 0x0007e20000000c00 */
[----:B0-----:R-:W-:-:S03]  /*2180*/  IMAD.WIDE.U32 R2, R46, UR22, R2 ;  /* 0x000000162e027c25 */ /* 0x001fc6000f8e0002 */
[----:B------:R-:W-:Y:S01]  /*2190*/  STS.128 [R122+0x20], R56 ;  /* 0x000020387a007388 */ /* 0x000fe20000000c00 */
[----:B------:R-:W-:-:S03]  /*21a0*/  IMAD R3, R47, UR22, R3 ;  /* 0x000000162f037c24 */ /* 0x000fc6000f8e0203 */
[----:B------:R-:W-:Y:S01]  /*21b0*/  STS.128 [R122+0x30], R52 ;  /* 0x000030347a007388 */ /* 0x000fe20000000c00 */
[----:B------:R-:W-:-:S03]  /*21c0*/  NOP ;  /* 0x0000000000007918 */ /* 0x000fc60000000000 */
[----:B-1----:R-:W0:Y:S01]  /*21d0*/  LDS.128 R28, [R102] ;  /* 0x00000000661c7984 */ /* 0x002e220000000c00 */
[----:B--2---:R-:W-:-:S03]  /*21e0*/  IMAD.WIDE.U32 R2, R120, R48, R2 ;  /* 0x0000003078027225 */ /* 0x004fc600078e0002 */
[----:B------:R-:W1:Y:S01]  /*21f0*/  LDS.128 R32, [R102+0x200] ;  /* 0x0002000066207984 */ /* 0x000e620000000c00 */
[----:B------:R-:W-:Y:S01]  /*2200*/  IMAD R3, R120, R49, R3 ;  /* 0x0000003178037224 */ /* 0x000fe200078e0203 */
[C---:B---3--:R-:W-:Y:S02]  /*2210*/  LEA R20, P0, R2.reuse, UR12, 0x2 ;  /* 0x0000000c02147c11 */ /* 0x048fe4000f8010ff */
        /* <DEDUP_REMOVED lines=8> */
.L_x_14147:
[----:B------:R-:W-:Y:S01]  /*22a0*/  FFMA.FTZ R0, R8, R69, R45 ;  /* 0x0000004508007223 */ /* 0x000fe2000001002d */
[----:B------:R-:W2:Y:S01]  /*22b0*/  LDCU UR6, c[0x0][0x38c] ;  /* 0x00007180ff0677ac */ /* 0x000ea20008000800 */
[----:B------:R-:W-:Y:S02]  /*22c0*/  CS2R R20, SRZ ;  /* 0x0000000000147805 */ /* 0x000fe4000001ff00 */
[----:B------:R-:W-:Y:S01]  /*22d0*/  CS2R R22, SRZ ;  /* 0x0000000000167805 */ /* 0x000fe2000001ff00 */
[----:B0-----:R-:W-:Y:S01]  /*22e0*/  FFMA.FTZ R3, R9, R68, R0 ;  /* 0x0000004409037223 */ /* 0x001fe20000010000 */
[----:B------:R-:W-:Y:S02]  /*22f0*/  CS2R R24, SRZ ;  /* 0x0000000000187805 */ /* 0x000fe4000001ff00 */
[----:B------:R-:W-:Y:S02]  /*2300*/  CS2R R26, SRZ ;  /* 0x00000000001a7805 */ /* 0x000fe4000001ff00 */
[----:B-1----:R-:W-:Y:S01]  /*2310*/  CS2R R28, SRZ ;  /* 0x00000000001c7805 */ /* 0x002fe2000001ff00 */
        /* <DEDUP_REMOVED lines=60> */
.L_x_14230:
[----:B0-2---:R-:W-:-:S04]  /*26e0*/  IMAD.WIDE.U32 R2, R120, UR12, RZ ;  /* 0x0000000c78027c25 */ /* 0x005fc8000f8e00ff */
        /* <DEDUP_REMOVED lines=22> */
[----:B------:R-:W2:Y:S01]  /*2850*/  LDG.E.128 R52, desc[UR20][R2.64] ;  /* 0x0000001402347981 */ /* 0x000ea2000c1e1d00 */
[----:B----4-:R-:W-:-:S03]  /*2860*/  IMAD.WIDE.U32 R126, R120, UR28, RZ ;  /* 0x0000001c787e7c25 */ /* 0x010fc6000f8e00ff */
[----:B-1----:R-:W4:Y:S01]  /*2870*/  LDG.E.128 R56, desc[UR20][R2.64+0x200] ;  /* 0x0002001402387981 */ /* 0x002f22000c1e1d00 */
[----:B------:R-:W-:Y:S01]  /*2880*/  IMAD R129, R120, UR29, R127 ;  /* 0x0000001d78817c24 */ /* 0x000fe2000f8e027f */
[----:B------:R-:W-:Y:S02]  /*2890*/  R2UR UR11, R127 ;  /* 0x000000007f0b72ca */ /* 0x000fe400000e0000 */
[----:B------:R-:W-:Y:S01]  /*28a0*/  R2UR UR10, R126 ;  /* 0x000000007e0a72ca */ /* 0x000fe200000e0000 */
[----:B------:R-:W4:Y:S01]  /*28b0*/  LDG.E.128 R60, desc[UR20][R2.64+0x400] ;  /* 0x00040014023c7981 */ /* 0x000f22000c1e1d00 */
[----:B------:R-:W-:-:S03]  /*28c0*/  R2UR UR11, R129 ;  /* 0x00000000810b72ca */ /* 0x000fc600000e0000 */
[----:B------:R-:W4:Y:S04]  /*28d0*/  LDG.E.128 R64, desc[UR20][R2.64+0x600] ;  /* 0x0006001402407981 */ /* 0x000f28000c1e1d00 */
        /* <DEDUP_REMOVED lines=13> */
[----:B------:R-:W-:Y:S01]  /*29b0*/  IADD3 R188, PT, PT, R119, 0x200, RZ ;  /* 0x0000020077bc7810 */ /* 0x000fe20007ffe0ff */
[----:B------:R-:W-:Y:S01]  /*29c0*/  BSSY.RECONVERGENT B0, `(.L_x_14149) ;  /* 0x00000e1000007945 */ /* 0x000fe20003800200 */
[C---:B------:R-:W-:Y:S02]  /*29d0*/  ISETP.NE.AND P1, PT, R104.reuse, RZ, PT ;  /* 0x000000ff6800720c */ /* 0x040fe40003f25270 */
[----:B------:R-:W-:Y:S01]  /*29e0*/  ISETP.NE.AND P2, PT, R104, 0x1f, PT ;  /* 0x0000001f6800780c */ /* 0x000fe20003f45270 */
[----:B-1----:R-:W-:Y:S01]  /*29f0*/  ULEA UR9, UR10, UR9, 0x18 ;  /* 0x000000090a097291 */ /* 0x002fe2000f8ec0ff */
[----:B-----5:R-:W-:Y:S02]  /*2a00*/  R2UR UR37, R125 ;  /* 0x000000007d2572ca */ /* 0x020fe400000e0000 */
[----:B------:R-:W-:-:S11]  /*2a10*/  R2UR UR11, R124 ;  /* 0x000000007c0b72ca */ /* 0x000fd600000e0000 */
[----:B------:R-:W-:Y:S01]  /*2a20*/  FMUL.FTZ R125, R101, UR37 ;  /* 0x00000025657d7c20 */ /* 0x000fe20008410000 */
[----:B------:R-:W-:Y:S01]  /*2a30*/  FMUL.FTZ R124, R88, UR37 ;  /* 0x00000025587c7c20 */ /* 0x000fe20008410000 */
[----:B------:R-:W-:Y:S02]  /*2a40*/  FMUL.FTZ R165, R86, UR37 ;  /* 0x0000002556a57c20 */ /* 0x000fe40008410000 */
[----:B------:R-:W-:Y:S01]  /*2a50*/  FMUL.RZ R129, R125, 0.15915493667125701904 ;  /* 0x3e22f9837d817820 */ /* 0x000fe2000040c000 */
[----:B------:R-:W-:Y:S01]  /*2a60*/  FMUL.FTZ R125, R100, UR37 ;  /* 0x00000025647d7c20 */ /* 0x000fe20008410000 */
[----:B------:R-:W-:Y:S02]  /*2a70*/  FMUL.RZ R193, R165, 0.15915493667125701904 ;  /* 0x3e22f983a5c17820 */ /* 0x000fe4000040c000 */
        /* <DEDUP_REMOVED lines=14> */
[----:B------:R-:W-:Y:S01]  /*2b60*/  FMUL.FTZ R125, R95, UR37 ;  /* 0x000000255f7d7c20 */ /* 0x000fe20008410000 */
[----:B--2---:R0:W-:Y:S04]  /*2b70*/  STS.128 [R102], R52 ;  /* 0x0000003466007388 */ /* 0x0041e80000000c00 */
[----:B----4-:R-:W-:Y:S01]  /*2b80*/  STS.128 [R102+0x210], R56 ;  /* 0x0002103866007388 */ /* 0x010fe20000000c00 */
[----:B------:R2:W-:Y:S03]  /*2b90*/  MUFU.COS R170, R126 ;  /* 0x0000007e00aa7308 */ /* 0x0005e60000000000 */
[----:B------:R-:W-:Y:S04]  /*2ba0*/  STS.128 [R102+0x420], R60 ;  /* 0x0004203c66007388 */ /* 0x000fe80000000c00 */
[----:B------:R-:W-:Y:S01]  /*2bb0*/  STS.128 [R102+0x630], R64 ;  /* 0x0006304066007388 */ /* 0x000fe20000000c00 */
[----:B------:R-:W4:Y:S01]  /*2bc0*/  MUFU.SIN R164, R127 ;  /* 0x0000007f00a47308 */ /* 0x000f220000000400 */
[----:B--2---:R-:W-:Y:S01]  /*2bd0*/  FMUL.RZ R126, R125, 0.15915493667125701904 ;  /* 0x3e22f9837d7e7820 */ /* 0x004fe2000040c000 */
[----:B------:R-:W-:Y:S01]  /*2be0*/  FMUL.FTZ R125, R94, UR37 ;  /* 0x000000255e7d7c20 */ /* 0x000fe20008410000 */
[----:B------:R-:W-:Y:S04]  /*2bf0*/  STS.128 [R102+0x840], R68 ;  /* 0x0008404466007388 */ /* 0x000fe80000000c00 */
[----:B------:R-:W-:Y:S01]  /*2c00*/  STS.128 [R102+0xa50], R72 ;  /* 0x000a504866007388 */ /* 0x000fe20000000c00 */
[----:B------:R2:W5:Y:S03]  /*2c10*/  MUFU.COS R168, R127 ;  /* 0x0000007f00a87308 */ /* 0x0005660000000000 */
[----:B------:R-:W-:Y:S04]  /*2c20*/  STS.128 [R102+0xc60], R76 ;  /* 0x000c604c66007388 */ /* 0x000fe80000000c00 */
[----:B------:R-:W-:Y:S01]  /*2c30*/  STS.128 [R102+0xe70], R80 ;  /* 0x000e705066007388 */ /* 0x000fe20000000c00 */
[----:B------:R-:W-:Y:S01]  /*2c40*/  MUFU.SIN R178, R129 ;  /* 0x0000008100b27308 */ /* 0x000fe20000000400 */
[----:B--2---:R-:W-:Y:S01]  /*2c50*/  FMUL.RZ R127, R125, 0.15915493667125701904 ;  /* 0x3e22f9837d7f7820 */ /* 0x004fe2000040c000 */
[----:B------:R-:W-:-:S06]  /*2c60*/  FMUL.FTZ R125, R93, UR37 ;  /* 0x000000255d7d7c20 */ /* 0x000fcc0008410000 */
[----:B------:R2:W-:Y:S08]  /*2c70*/  MUFU.COS R166, R129 ;  /* 0x0000008100a67308 */ /* 0x0005f00000000000 */
[----:B------:R-:W-:Y:S01]  /*2c80*/  MUFU.SIN R180, R133 ;  /* 0x0000008500b47308 */ /* 0x000fe20000000400 */
[----:B--2---:R-:W-:Y:S01]  /*2c90*/  FMUL.RZ R129, R125, 0.15915493667125701904 ;  /* 0x3e22f9837d817820 */ /* 0x004fe2000040c000 */
[----:B------:R-:W-:Y:S01]  /*2ca0*/  FMUL.FTZ R125, R92, UR37 ;  /* 0x000000255c7d7c20 */ /* 0x000fe20008410000 */
[----:B---3--:R-:W-:-:S02]  /*2cb0*/  R2UR UR38, R2 ;  /* 0x00000000022672ca */ /* 0x008fc400000e0000 */
[----:B------:R-:W-:-:S03]  /*2cc0*/  R2UR UR39, R3 ;  /* 0x00000000032772ca */ /* 0x000fc600000e0000 */
        /* <DEDUP_REMOVED lines=8> */
[----:B------:R-:W-:Y:S08]  /*2d50*/  MUFU.SIN R152, R126 ;  /* 0x0000007e00987308 */ /* 0x000ff00000000400 */
[----:B------:R2:W-:Y:S08]  /*2d60*/  MUFU.COS R153, R126 ;  /* 0x0000007e00997308 */ /* 0x0005f00000000000 */
[----:B------:R1:W-:Y:S01]  /*2d70*/  MUFU.COS R181, R127 ;  /* 0x0000007f00b57308 */ /* 0x0003e20000000000 */
[----:B--2---:R-:W-:-:S05]  /*2d80*/  MOV R126, UR11 ;  /* 0x0000000b007e7c02 */ /* 0x004fca0008000f00 */
[----:B------:R-:W-:Y:S02]  /*2d90*/  FMUL.FTZ R126, R126, 1.4426950216293334961 ;  /* 0x3fb8aa3b7e7e7820 */ /* 0x000fe40000410000 */
[----:B------:R-:W-:Y:S01]  /*2da0*/  MUFU.SIN R154, R133 ;  /* 0x00000085009a7308 */ /* 0x000fe20000000400 */
[----:B-1----:R-:W-:Y:S01]  /*2db0*/  FMUL.RZ R127, R125, 0.15915493667125701904 ;  /* 0x3e22f9837d7f7820 */ /* 0x002fe2000040c000 */
[-C--:B------:R-:W-:Y:S01]  /*2dc0*/  FMUL.FTZ R161, R96, R126.reuse ;  /* 0x0000007e60a17220 */ /* 0x080fe20000410000 */
[-C--:B------:R-:W-:Y:S01]  /*2dd0*/  FMUL.FTZ R163, R95, R126.reuse ;  /* 0x0000007e5fa37220 */ /* 0x080fe20000410000 */
[-C--:B0-----:R-:W-:Y:S01]  /*2de0*/  FMUL.FTZ R52, R94, R126.reuse ;  /* 0x0000007e5e347220 */ /* 0x081fe20000410000 */
[-C--:B------:R-:W-:Y:S01]  /*2df0*/  FMUL.FTZ R53, R101, R126.reuse ;  /* 0x0000007e65357220 */ /* 0x080fe20000410000 */
[-C--:B------:R-:W-:Y:S01]  /*2e00*/  FMUL.FTZ R54, R93, R126.reuse ;  /* 0x0000007e5d367220 */ /* 0x080fe20000410000 */
[----:B------:R-:W-:Y:S01]  /*2e10*/  FMUL.FTZ R55, R92, R126 ;  /* 0x0000007e5c377220 */ /* 0x000fe20000410000 */
[----:B------:R-:W-:Y:S01]  /*2e20*/  MUFU.SIN R150, R127 ;  /* 0x0000007f00967308 */ /* 0x000fe20000000400 */
[----:B------:R-:W-:-:S04]  /*2e30*/  FMUL.FTZ R125, R89, UR37 ;  /* 0x00000025597d7c20 */ /* 0x000fc80008410000 */
[----:B------:R-:W-:-:S03]  /*2e40*/  FMUL.RZ R125, R125, 0.15915493667125701904 ;  /* 0x3e22f9837d7d7820 */ /* 0x000fc6000040c000 */
[----:B------:R0:W-:Y:S08]  /*2e50*/  MUFU.COS R151, R127 ;  /* 0x0000007f00977308 */ /* 0x0001f00000000000 */
[----:B------:R1:W-:Y:S01]  /*2e60*/  MUFU.COS R155, R133 ;  /* 0x00000085009b7308 */ /* 0x0003e20000000000 */
[----:B0-----:R-:W-:-:S07]  /*2e70*/  FMUL.FTZ R127, R100, R126 ;  /* 0x0000007e647f7220 */ /* 0x001fce0000410000 */
[----:B------:R-:W0:Y:S01]  /*2e80*/  MUFU.EX2 R127, R127 ;  /* 0x0000007f007f7308 */ /* 0x000e220000000800 */
[----:B-1----:R-:W-:Y:S01]  /*2e90*/  FMUL.RZ R133, R124, 0.15915493667125701904 ;  /* 0x3e22f9837c857820 */ /* 0x002fe2000040c000 */
[----:B------:R-:W-:Y:S02]  /*2ea0*/  FMUL.FTZ R124, R87, UR37 ;  /* 0x00000025577c7c20 */ /* 0x000fe40008410000 */
[----:B------:R-:W-:Y:S02]  /*2eb0*/  MUFU.SIN R156, R129 ;  /* 0x00000081009c7308 */ /* 0x000fe40000000400 */
[----:B------:R-:W-:Y:S01]  /*2ec0*/  FMUL.RZ R159, R124, 0.15915493667125701904 ;  /* 0x3e22f9837c9f7820 */ /* 0x000fe2000040c000 */
[----:B------:R-:W-:-:S05]  /*2ed0*/  SHF.L.U32 R124, R116, 0x8, RZ ;  /* 0x00000008747c7819 */ /* 0x000fca00000006ff */
[----:B------:R-:W-:Y:S01]  /*2ee0*/  MUFU.SIN R175, R133 ;  /* 0x0000008500af7308 */ /* 0x000fe20000000400 */
[C---:B0-----:R-:W-:Y:S01]  /*2ef0*/  FMUL.FTZ R173, R127.reuse, R158 ;  /* 0x0000009e7fad7220 */ /* 0x041fe20000410000 */
[----:B------:R-:W-:-:S06]  /*2f00*/  FMUL.FTZ R171, R127, R132 ;  /* 0x000000847fab7220 */ /* 0x000fcc0000410000 */
[----:B------:R0:W-:Y:S08]  /*2f10*/  MUFU.COS R176, R133 ;  /* 0x0000008500b07308 */ /* 0x0001f00000000000 */
[----:B------:R1:W2:Y:S01]  /*2f20*/  MUFU.COS R157, R129 ;  /* 0x00000081009d7308 */ /* 0x0002a20000000000 */
[----:B0-----:R-:W-:-:S07]  /*2f30*/  FMUL.FTZ R133, R98, R126 ;  /* 0x0000007e62857220 */ /* 0x001fce0000410000 */
[----:B------:R-:W4:Y:S01]  /*2f40*/  MUFU.EX2 R133, R133 ;  /* 0x0000008500857308 */ /* 0x000f220000000800 */
[----:B-1----:R-:W-:-:S03]  /*2f50*/  FMUL.FTZ R129, R99, R126 ;  /* 0x0000007e63817220 */ /* 0x002fc60000410000 */
[----:B------:R-:W3:Y:S04]  /*2f60*/  MUFU.EX2 R161, R161 ;  /* 0x000000a100a17308 */ /* 0x000ee80000000800 */
[----:B------:R-:W0:Y:S04]  /*2f70*/  MUFU.EX2 R129, R129 ;  /* 0x0000008100817308 */ /* 0x000e280000000800 */
[----:B------:R1:W2:Y:S01]  /*2f80*/  MUFU.EX2 R177, R163 ;  /* 0x000000a300b17308 */ /* 0x0002a20000000800 */
[C---:B----4-:R-:W-:Y:S01]  /*2f90*/  FMUL.FTZ R167, R133.reuse, R164 ;  /* 0x000000a485a77220 */ /* 0x050fe20000410000 */
[----:B-----5:R-:W-:-:S02]  /*2fa0*/  FMUL.FTZ R168, R133, R168 ;  /* 0x000000a885a87220 */ /* 0x020fc40000410000 */
[----:B------:R4:W-:Y:S01]  /*2fb0*/  MUFU.EX2 R158, R52 ;  /* 0x00000034009e7308 */ /* 0x0009e20000000800 */
[----:B---3--:R-:W-:-:S03]  /*2fc0*/  FMUL.FTZ R164, R161, R182 ;  /* 0x000000b6a1a47220 */ /* 0x008fc60000410000 */
[----:B------:R-:W-:Y:S01]  /*2fd0*/  MUFU.SIN R172, R159 ;  /* 0x0000009f00ac7308 */ /* 0x000fe20000000400 */
[----:B-1----:R-:W-:Y:S01]  /*2fe0*/  FMUL.FTZ R163, R161, R180 ;  /* 0x000000b4a1a37220 */ /* 0x002fe20000410000 */
[C---:B0-----:R-:W-:Y:S01]  /*2ff0*/  FMUL.FTZ R169, R129.reuse, R160 ;  /* 0x000000a081a97220 */ /* 0x041fe20000410000 */
[----:B------:R-:W-:Y:S01]  /*3000*/  FMUL.FTZ R170, R129, R170 ;  /* 0x000000aa81aa7220 */ /* 0x000fe20000410000 */
[----:B------:R-:W-:Y:S01]  /*3010*/  FMUL.FTZ R180, R88, R126 ;  /* 0x0000007e58b47220 */ /* 0x000fe20000410000 */
[----:B----4-:R-:W-:Y:S01]  /*3020*/  SHF.L.U32 R52, R103, 0x3, RZ ;  /* 0x0000000367347819 */ /* 0x010fe200000006ff */
[C---:B--2---:R-:W-:Y:S01]  /*3030*/  FMUL.FTZ R161, R177.reuse, R186 ;  /* 0x000000bab1a17220 */ /* 0x044fe20000410000 */
[----:B------:R-:W-:Y:S01]  /*3040*/  FMUL.FTZ R160, R177, R184 ;  /* 0x000000b8b1a07220 */ /* 0x000fe20000410000 */
[----:B------:R0:W-:Y:S01]  /*3050*/  MUFU.COS R174, R159 ;  /* 0x0000009f00ae7308 */ /* 0x0001e20000000000 */
[----:B------:R-:W-:-:S04]  /*3060*/  LEA.HI.SX32 R52, R52, R52, 0x1b ;  /* 0x0000003434347211 */ /* 0x000fc800078fdaff */
[----:B------:R-:W-:Y:S01]  /*3070*/  LEA R127, R52, UR9, 0x4 ;  /* 0x00000009347f7c11 */ /* 0x000fe2000f8e20ff */
[-C--:B------:R-:W-:Y:S01]  /*3080*/  FMUL.FTZ R52, R91, R126.reuse ;  /* 0x0000007e5b347220 */ /* 0x080fe20000410000 */
[----:B------:R-:W-:Y:S01]  /*3090*/  NOP ;  /* 0x0000000000007918 */ /* 0x000fe20000000000 */
[----:B0-----:R-:W-:Y:S01]  /*30a0*/  FMUL.FTZ R159, R97, R126 ;  /* 0x0000007e619f7220 */ /* 0x001fe20000410000 */
[----:B------:R-:W0:Y:S01]  /*30b0*/  MUFU.EX2 R129, R53 ;  /* 0x0000003500817308 */ /* 0x000e220000000800 */
[----:B------:R-:W1:Y:S03]  /*30c0*/  LDS.128 R72, [R127+0x20] ;  /* 0x000020007f487984 */ /* 0x000e660000000c00 */
[----:B------:R-:W2:Y:S01]  /*30d0*/  MUFU.EX2 R132, R54 ;  /* 0x0000003600847308 */ /* 0x000ea20000000800 */
[----:B------:R-:W-:Y:S03]  /*30e0*/  LDS.128 R68, [R127+0x30] ;  /* 0x000030007f447984 */ /* 0x000fe60000000c00 */
[----:B------:R-:W3:Y:S01]  /*30f0*/  MUFU.EX2 R133, R55 ;  /* 0x0000003700857308 */ /* 0x000ee20000000800 */
[----:B------:R-:W4:Y:S03]  /*3100*/  LDS.128 R64, [R127+0x40] ;  /* 0x000040007f407984 */ /* 0x000f260000000c00 */
[----:B------:R-:W5:Y:S01]  /*3110*/  MUFU.EX2 R177, R52 ;  /* 0x0000003400b17308 */ /* 0x000f620000000800 */
[----:B------:R-:W4:Y:S01]  /*3120*/  LDS.128 R80, [R127] ;  /* 0x000000007f507984 */ /* 0x000f220000000c00 */
[C---:B0-----:R-:W-:Y:S01]  /*3130*/  FMUL.FTZ R130, R129.reuse, R130 ;  /* 0x0000008281827220 */ /* 0x041fe20000410000 */
[----:B------:R-:W-:Y:S01]  /*3140*/  FMUL.FTZ R131, R129, R131 ;  /* 0x0000008381837220 */ /* 0x000fe20000410000 */
[----:B------:R-:W0:Y:S01]  /*3150*/  MUFU.EX2 R159, R159 ;  /* 0x0000009f009f7308 */ /* 0x000e220000000800 */
[----:B------:R-:W4:Y:S01]  /*3160*/  LDS.128 R76, [R127+0x10] ;  /* 0x000010007f4c7984 */ /* 0x000f220000000c00 */
[C---:B--2---:R-:W-:Y:S01]  /*3170*/  FMUL.FTZ R157, R132.reuse, R157 ;  /* 0x0000009d849d7220 */ /* 0x044fe20000410000 */
[----:B------:R-:W-:Y:S01]  /*3180*/  FMUL.FTZ R156, R132, R156 ;  /* 0x0000009c849c7220 */ /* 0x000fe20000410000 */
[----:B------:R-:W-:Y:S01]  /*3190*/  MUFU.SIN R148, R125 ;  /* 0x0000007d00947308 */ /* 0x000fe20000000400 */
[----:B------:R-:W2:Y:S01]  /*31a0*/  LDS.128 R60, [R127+0x50] ;  /* 0x000050007f3c7984 */ /* 0x000ea20000000c00 */
[C---:B---3--:R-:W-:Y:S01]  /*31b0*/  FMUL.FTZ R155, R133.reuse, R155 ;  /* 0x0000009b859b7220 */ /* 0x048fe20000410000 */
[----:B------:R-:W-:-:S02]  /*31c0*/  FMUL.FTZ R154, R133, R154 ;  /* 0x0000009a859a7220 */ /* 0x000fc40000410000 */
[----:B------:R-:W3:Y:S01]  /*31d0*/  LDS.128 R56, [R127+0x60] ;  /* 0x000060007f387984 */ /* 0x000ee20000000c00 */
[C---:B-----5:R-:W-:Y:S01]  /*31e0*/  FMUL.FTZ R153, R177.reuse, R153 ;  /* 0x00000099b1997220 */ /* 0x060fe20000410000 */
[----:B------:R-:W-:Y:S01]  /*31f0*/  FMUL.FTZ R152, R177, R152 ;  /* 0x00000098b1987220 */ /* 0x000fe20000410000 */
[----:B------:R5:W4:Y:S01]  /*3200*/  MUFU.COS R149, R125 ;  /* 0x0000007d00957308 */ /* 0x000b220000000000 */
[----:B------:R4:W3:Y:S01]  /*3210*/  LDS.128 R52, [R127+0x70] ;  /* 0x000070007f347984 */ /* 0x0008e20000000c00 */
[C---:B0-----:R-:W-:Y:S01]  /*3220*/  FMUL.FTZ R166, R159.reuse, R166 ;  /* 0x000000a69fa67220 */ /* 0x041fe20000410000 */
[----:B------:R-:W-:Y:S01]  /*3230*/  FMUL.FTZ R165, R159, R178 ;  /* 0x000000b29fa57220 */ /* 0x000fe20000410000 */
[C---:B------:R-:W-:Y:S01]  /*3240*/  FMUL.FTZ R159, R158.reuse, R181 ;  /* 0x000000b59e9f7220 */ /* 0x040fe20000410000 */
[----:B------:R-:W-:Y:S01]  /*3250*/  FMUL.FTZ R158, R158, R179 ;  /* 0x000000b39e9e7220 */ /* 0x000fe20000410000 */
[-C--:B------:R-:W-:Y:S01]  /*3260*/  FMUL.FTZ R178, R90, R126.reuse ;  /* 0x0000007e5ab27220 */ /* 0x080fe20000410000 */
[-C--:B------:R-:W-:Y:S01]  /*3270*/  FMUL.FTZ R179, R89, R126.reuse ;  /* 0x0000007e59b37220 */ /* 0x080fe20000410000 */
[-C--:B------:R-:W-:Y:S01]  /*3280*/  FMUL.FTZ R181, R87, R126.reuse ;  /* 0x0000007e57b57220 */ /* 0x080fe20000410000 */
[----:B-----5:R-:W-:Y:S01]  /*3290*/  IADD3 R125, PT, PT, R124, -0x100, RZ ;  /* 0xffffff007c7d7810 */ /* 0x020fe20007ffe0ff */
[----:B------:R-:W-:Y:S01]  /*32a0*/  FMUL.FTZ R126, R86, R126 ;  /* 0x0000007e567e7220 */ /* 0x000fe20000410000 */
[----:B------:R-:W0:Y:S02]  /*32b0*/  MUFU.SIN R183, R193 ;  /* 0x000000c100b77308 */ /* 0x000e240000000400 */
[----:B------:R-:W-:Y:S01]  /*32c0*/  LOP3.LUT R125, R125, 0x100, RZ, 0xc0, !PT ;  /* 0x000001007d7d7812 */ /* 0x000fe200078ec0ff */
[----:B-1----:R-:W-:-:S03]  /*32d0*/  FMUL.FTZ R177, R73, UR38 ;  /* 0x0000002649b17c20 */ /* 0x002fc60008410000 */
[----:B------:R-:W-:Y:S01]  /*32e0*/  IADD3 R125, PT, PT, R125, UR6, RZ ;  /* 0x000000067d7d7c10 */ /* 0x000fe2000fffe0ff */
[----:B------:R-:W-:Y:S01]  /*32f0*/  FFMA.FTZ R177, R72, UR39, R177 ;  /* 0x0000002748b17c23 */ /* 0x000fe200080100b1 */
[----:B------:R-:W1:Y:S02]  /*3300*/  MUFU.EX2 R179, R179 ;  /* 0x000000b300b37308 */ /* 0x000e640000000800 */
[----:B------:R-:W-:Y:S01]  /*3310*/  SEL R125, R125, R188, !P1 ;  /* 0x000000bc7d7d7207 */ /* 0x000fe20004800000 */
[----:B----4-:R-:W-:Y:S01]  /*3320*/  FMUL.FTZ R185, R65, UR38 ;  /* 0x0000002641b97c20 */ /* 0x010fe20008410000 */
[----:B------:R-:W4:Y:S02]  /*3330*/  MUFU.EX2 R181, R181 ;  /* 0x000000b500b57308 */ /* 0x000f240000000800 */
[----:B------:R-:W-:Y:S01]  /*3340*/  LEA R125, R125, UR9, 0x3 ;  /* 0x000000097d7d7c11 */ /* 0x000fe2000f8e18ff */
[----:B------:R-:W-:Y:S01]  /*3350*/  FMUL.FTZ R3, R81, UR38 ;  /* 0x0000002651037c20 */ /* 0x000fe20008410000 */
[----:B------:R-:W0:Y:S01]  /*3360*/  MUFU.EX2 R126, R126 ;  /* 0x0000007e007e7308 */ /* 0x000e220000000800 */
[----:B------:R-:W-:Y:S01]  /*3370*/  FMUL.FTZ R127, R83, UR38 ;  /* 0x00000026537f7c20 */ /* 0x000fe20008410000 */
[----:B------:R-:W-:Y:S01]  /*3380*/  FMUL.FTZ R129, R77, UR38 ;  /* 0x000000264d817c20 */ /* 0x000fe20008410000 */
[----:B------:R5:W-:Y:S01]  /*3390*/  STS.64 [R125+0x2550], R130 ;  /* 0x002550827d007388 */ /* 0x000be20000000a00 */
[----:B------:R-:W3:Y:S01]  /*33a0*/  MUFU.EX2 R178, R178 ;  /* 0x000000b200b27308 */ /* 0x000ee20000000800 */
[----:B------:R-:W-:Y:S01]  /*33b0*/  FMUL.FTZ R133, R79, UR38 ;  /* 0x000000264f857c20 */ /* 0x000fe20008410000 */
[C---:B-1----:R-:W-:Y:S01]  /*33c0*/  FMUL.FTZ R149, R179.reuse, R149 ;  /* 0x00000095b3957220 */ /* 0x042fe20000410000 */
[----:B------:R-:W-:Y:S01]  /*33d0*/  FMUL.FTZ R148, R179, R148 ;  /* 0x00000094b3947220 */ /* 0x000fe20000410000 */
[----:B------:R-:W1:Y:S01]  /*33e0*/  MUFU.EX2 R180, R180 ;  /* 0x000000b400b47308 */ /* 0x000e620000000800 */
[----:B------:R-:W-:Y:S01]  /*33f0*/  FMUL.FTZ R179, R75, UR38 ;  /* 0x000000264bb37c20 */ /* 0x000fe20008410000 */
[C---:B----4-:R-:W-:Y:S01]  /*3400*/  FMUL.FTZ R174, R181.reuse, R174 ;  /* 0x000000aeb5ae7220 */ /* 0x050fe20000410000 */
[----:B------:R-:W-:Y:S01]  /*3410*/  FMUL.FTZ R172, R181, R172 ;  /* 0x000000acb5ac7220 */ /* 0x000fe20000410000 */
[----:B------:R-:W4:Y:S01]  /*3420*/  MUFU.COS R193, R193 ;  /* 0x000000c100c17308 */ /* 0x000f220000000000 */
[----:B------:R-:W-:Y:S01]  /*3430*/  FMUL.FTZ R181, R69, UR38 ;  /* 0x0000002645b57c20 */ /* 0x000fe20008410000 */
[----:B0-----:R-:W-:Y:S01]  /*3440*/  FMUL.FTZ R192, R126, R183 ;  /* 0x000000b77ec07220 */ /* 0x001fe20000410000 */
[----:B------:R-:W-:Y:S01]  /*3450*/  FMUL.FTZ R183, R71, UR38 ;  /* 0x0000002647b77c20 */ /* 0x000fe20008410000 */
[----:B-----5:R-:W-:Y:S01]  /*3460*/  FMUL.FTZ R125, R67, UR38 ;  /* 0x00000026437d7c20 */ /* 0x020fe20008410000 */
[----:B--2---:R-:W-:Y:S01]  /*3470*/  FMUL.FTZ R187, R61, UR38 ;  /* 0x000000263dbb7c20 */ /* 0x004fe20008410000 */
[----:B------:R-:W-:Y:S01]  /*3480*/  FMUL.FTZ R189, R63, UR38 ;  /* 0x000000263fbd7c20 */ /* 0x000fe20008410000 */
[----:B---3--:R-:W-:Y:S01]  /*3490*/  FMUL.FTZ R191, R57, UR38 ;  /* 0x0000002639bf7c20 */ /* 0x008fe20008410000 */
[----:B------:R-:W-:Y:S01]  /*34a0*/  FMUL.FTZ R195, R59, UR38 ;  /* 0x000000263bc37c20 */ /* 0x000fe20008410000 */
[----:B------:R-:W-:Y:S01]  /*34b0*/  FMUL.FTZ R197, R53, UR38 ;  /* 0x0000002635c57c20 */ /* 0x000fe20008410000 */
[----:B------:R-:W-:Y:S01]  /*34c0*/  FMUL.FTZ R199, R55, UR38 ;  /* 0x0000002637c77c20 */ /* 0x000fe20008410000 */
[C---:B------:R-:W-:Y:S01]  /*34d0*/  FMUL.FTZ R151, R178.reuse, R151 ;  /* 0x00000097b2977220 */ /* 0x040fe20000410000 */
[----:B------:R-:W-:Y:S01]  /*34e0*/  FMUL.FTZ R150, R178, R150 ;  /* 0x00000096b2967220 */ /* 0x000fe20000410000 */
[C---:B-1----:R-:W-:Y:S01]  /*34f0*/  FMUL.FTZ R176, R180.reuse, R176 ;  /* 0x000000b0b4b07220 */ /* 0x042fe20000410000 */
[----:B------:R-:W-:Y:S01]  /*3500*/  FMUL.FTZ R175, R180, R175 ;  /* 0x000000afb4af7220 */ /* 0x000fe20000410000 */
        /* <DEDUP_REMOVED lines=17> */
[----:B----4-:R-:W-:Y:S01]  /*3620*/  FMUL.FTZ R193, R126, R193 ;  /* 0x000000c17ec17220 */ /* 0x010fe20000410000 */
        /* <DEDUP_REMOVED lines=25> */
.L_x_14150:
[----:B------:R-:W0:Y:S02]  /*37c0*/  LDS.64 R128, [R128+UR9+0x3558] ;  /* 0x0035580980807984 */ /* 0x000e240008000a00 */
.L_x_14151:
[----:B------:R-:W-:Y:S05]  /*37d0*/  BSYNC.RECONVERGENT B0 ;  /* 0x0000000000007941 */ /* 0x000fea0003800200 */
.L_x_14149:
[----:B------:R-:W-:Y:S01]  /*37e0*/  FMUL.FTZ R200, R4, R101 ;  /* 0x0000006504c87220 */ /* 0x000fe20000410000 */
[-C--:B-1----:R-:W-:Y:S01]  /*37f0*/  FMUL.FTZ R124, RZ, R171.reuse ;  /* 0x000000abff7c7220 */ /* 0x082fe20000410000 */
[----:B------:R-:W-:Y:S01]  /*3800*/  FMUL.FTZ R3, R131, R171 ;  /* 0x000000ab83037220 */ /* 0x000fe20000410000 */
[----:B0-2---:R-:W-:Y:S01]  /*3810*/  FMUL.FTZ R195, R193, R129 ;  /* 0x00000081c1c37220 */ /* 0x005fe20000410000 */
[-C--:B------:R-:W-:Y:S01]  /*3820*/  FMUL.FTZ R2, R171, R200.reuse ;  /* 0x000000c8ab027220 */ /* 0x080fe20000410000 */
[----:B------:R-:W-:Y:S01]  /*3830*/  FFMA.FTZ R126, R173, R200, -R124 ;  /* 0x000000c8ad7e7223 */ /* 0x000fe2000001087c */
[C---:B------:R-:W-:Y:S01]  /*3840*/  FMUL.FTZ R124, R130.reuse, R171 ;  /* 0x000000ab827c7220 */ /* 0x040fe20000410000 */
[-C--:B------:R-:W-:Y:S01]  /*3850*/  FFMA.FTZ R3, R130, R173.reuse, -R3 ;  /* 0x000000ad82037223 */ /* 0x080fe20000010803 */
[-C--:B------:R-:W-:Y:S01]  /*3860*/  FFMA.FTZ R2, RZ, R173.reuse, R2 ;  /* 0x000000adff027223 */ /* 0x080fe20000010002 */
[----:B------:R-:W-:Y:S01]  /*3870*/  FFMA.FTZ R126, R5, R100, R126 ;  /* 0x00000064057e7223 */ /* 0x000fe2000001007e */
[----:B------:R-:W-:Y:S01]  /*3880*/  FFMA.FTZ R124, R131, R173, R124 ;  /* 0x000000ad837c7223 */ /* 0x000fe2000001007c */
[----:B------:R-:W-:Y:S01]  /*3890*/  FFMA.FTZ R195, -R192, R128, -R195 ;  /* 0x00000080c0c37223 */ /* 0x000fe200000109c3 */
[----:B------:R-:W-:Y:S01]  /*38a0*/  FADD.FTZ R2, RZ, R2 ;  /* 0x00000002ff027221 */ /* 0x000fe20000010000 */
[C---:B------:R-:W-:Y:S01]  /*38b0*/  FMUL.FTZ R127, R169.reuse, R126 ;  /* 0x0000007ea97f7220 */ /* 0x040fe20000410000 */
[C---:B------:R-:W-:Y:S01]  /*38c0*/  FMUL.FTZ R132, R169.reuse, R124 ;  /* 0x0000007ca9847220 */ /* 0x040fe20000410000 */
[----:B------:R-:W-:Y:S01]  /*38d0*/  LEA R197, R116, 0xfffffc00, 0xa ;  /* 0xfffffc0074c57811 */ /* 0x000fe200078e50ff */
[CC--:B------:R-:W-:Y:S01]  /*38e0*/  FMUL.FTZ R125, R169.reuse, R2.reuse ;  /* 0x00000002a97d7220 */ /* 0x0c0fe20000410000 */
[C---:B------:R-:W-:Y:S01]  /*38f0*/  FFMA.FTZ R127, R170.reuse, R2, R127 ;  /* 0x00000002aa7f7223 */ /* 0x040fe2000001007f */
[CC--:B------:R-:W-:Y:S01]  /*3900*/  FFMA.FTZ R132, R170.reuse, R3.reuse, -R132 ;  /* 0x00000003aa847223 */ /* 0x0c0fe20000010884 */
[----:B------:R-:W-:Y:S01]  /*3910*/  FMUL.FTZ R3, R169, R3 ;  /* 0x00000003a9037220 */ /* 0x000fe20000410000 */
[C---:B------:R-:W-:Y:S01]  /*3920*/  FFMA.FTZ R125, R170.reuse, R126, -R125 ;  /* 0x0000007eaa7d7223 */ /* 0x040fe2000001087d */
[----:B------:R-:W-:Y:S01]  /*3930*/  FADD.FTZ R127, RZ, R127 ;  /* 0x0000007fff7f7221 */ /* 0x000fe20000010000 */
[----:B------:R-:W0:Y:S01]  /*3940*/  @P0 LDC R205, c[0x0][0x38c] ;  /* 0x0000e300ffcd0b82 */ /* 0x000e220000000800 */
[----:B------:R-:W-:Y:S01]  /*3950*/  FFMA.FTZ R126, R170, R124, R3 ;  /* 0x0000007caa7e7223 */ /* 0x000fe20000010003 */
[----:B------:R-:W-:Y:S01]  /*3960*/  FFMA.FTZ R125, R6, R99, R125 ;  /* 0x00000063067d7223 */ /* 0x000fe2000001007d */
[----:B------:R-:W-:Y:S01]  /*3970*/  FMUL.FTZ R133, R167, R127 ;  /* 0x0000007fa7857220 */ /* 0x000fe20000410000 */
[----:B------:R-:W-:Y:S01]  /*3980*/  FMUL.FTZ R124, R192, R129 ;  /* 0x00000081c07c7220 */ /* 0x000fe20000410000 */
[----:B------:R-:W-:-:S02]  /*3990*/  MOV R201, UR30 ;  /* 0x0000001e00c97c02 */ /* 0x000fc40008000f00 */
[-C--:B------:R-:W-:Y:S01]  /*39a0*/  FFMA.FTZ R2, R168, R125.reuse, -R133 ;  /* 0x0000007da8027223 */ /* 0x080fe20000010885 */
[----:B------:R-:W-:Y:S01]  /*39b0*/  FMUL.FTZ R125, R167, R125 ;  /* 0x0000007da77d7220 */ /* 0x000fe20000410000 */
[----:B------:R-:W-:Y:S01]  /*39c0*/  FFMA.FTZ R3, R193, R128, -R124 ;  /* 0x00000080c1037223 */ /* 0x000fe2000001087c */
[----:B------:R-:W-:Y:S01]  /*39d0*/  FMUL.FTZ R133, R172, R195 ;  /* 0x000000c3ac857220 */ /* 0x000fe20000410000 */
[----:B------:R-:W-:Y:S01]  /*39e0*/  FFMA.FTZ R196, R7, R98, R2 ;  /* 0x0000006207c47223 */ /* 0x000fe20000010002 */
[----:B------:R-:W-:Y:S01]  /*39f0*/  FFMA.FTZ R127, R168, R127, R125 ;  /* 0x0000007fa87f7223 */ /* 0x000fe2000001007d */
[----:B------:R-:W-:Y:S01]  /*3a00*/  LOP3.LUT R124, R197, R104, RZ, 0xfc, !PT ;  /* 0x00000068c57c7212 */ /* 0x000fe200078efcff */
[-C--:B------:R-:W-:Y:S01]  /*3a10*/  FFMA.FTZ R194, R174, R3.reuse, R133 ;  /* 0x00000003aec27223 */ /* 0x080fe20000010085 */
[----:B------:R-:W-:Y:S01]  /*3a20*/  FMUL.FTZ R133, R165, R196 ;  /* 0x000000c4a5857220 */ /* 0x000fe20000410000 */
[----:B------:R-:W-:Y:S01]  /*3a30*/  FADD.FTZ R127, RZ, R127 ;  /* 0x0000007fff7f7221 */ /* 0x000fe20000010000 */
[----:B------:R-:W-:Y:S01]  /*3a40*/  SHF.R.S32.HI R125, RZ, 0x1f, R197 ;  /* 0x0000001fff7d7819 */ /* 0x000fe200000114c5 */
[----:B------:R-:W-:-:S02]  /*3a50*/  FMUL.FTZ R3, R172, R3 ;  /* 0x00000003ac037220 */ /* 0x000fc40000410000 */
[-C--:B------:R-:W-:Y:S01]  /*3a60*/  FMUL.FTZ R197, R165, R127.reuse ;  /* 0x0000007fa5c57220 */ /* 0x080fe20000410000 */
[C---:B------:R-:W-:Y:S01]  /*3a70*/  FFMA.FTZ R198, R166.reuse, R127, R133 ;  /* 0x0000007fa6c67223 */ /* 0x040fe20000010085 */
[C---:B------:R-:W-:Y:S01]  /*3a80*/  FMUL.FTZ R127, R167.reuse, R126 ;  /* 0x0000007ea77f7220 */ /* 0x040fe20000410000 */
[----:B------:R-:W-:Y:S01]  /*3a90*/  FMUL.FTZ R133, R167, R132 ;  /* 0x00000084a7857220 */ /* 0x000fe20000410000 */
[----:B------:R-:W-:Y:S01]  /*3aa0*/  FFMA.FTZ R197, R166, R196, -R197 ;  /* 0x000000c4a6c57223 */ /* 0x000fe200000108c5 */
[----:B------:R-:W-:Y:S01]  /*3ab0*/  FADD.FTZ R198, RZ, R198 ;  /* 0x000000c6ffc67221 */ /* 0x000fe20000010000 */
[C---:B------:R-:W-:Y:S01]  /*3ac0*/  FFMA.FTZ R127, R168.reuse, R132, -R127 ;  /* 0x00000084a87f7223 */ /* 0x040fe2000001087f */
[----:B------:R-:W-:Y:S01]  /*3ad0*/  FFMA.FTZ R133, R168, R126, R133 ;  /* 0x0000007ea8857223 */ /* 0x000fe20000010085 */
[----:B------:R-:W-:Y:S01]  /*3ae0*/  FFMA.FTZ R196, R8, R97, R197 ;  /* 0x0000006108c47223 */ /* 0x000fe200000100c5 */
[----:B------:R-:W-:Y:S01]  /*3af0*/  FFMA.FTZ R195, R174, R195, -R3 ;  /* 0x000000c3aec37223 */ /* 0x000fe20000010803 */
[----:B------:R-:W-:Y:S01]  /*3b00*/  FMUL.FTZ R126, R165, R127 ;  /* 0x0000007fa57e7220 */ /* 0x000fe20000410000 */
[----:B------:R-:W-:-:S04]  /*3b10*/  IMAD.WIDE.U32 R2, R201, UR6, R124 ;  /* 0x00000006c9027c25 */ /* 0x000fc8000f8e007c */
[-C--:B------:R-:W-:Y:S01]  /*3b20*/  FMUL.FTZ R197, R165, R133.reuse ;  /* 0x00000085a5c57220 */ /* 0x080fe20000410000 */
[C---:B------:R-:W-:Y:S01]  /*3b30*/  FMUL.FTZ R201, R163.reuse, R198 ;  /* 0x000000c6a3c97220 */ /* 0x040fe20000410000 */
[C---:B------:R-:W-:Y:S01]  /*3b40*/  FFMA.FTZ R133, R166.reuse, R133, R126 ;  /* 0x00000085a6857223 */ /* 0x040fe2000001007e */
[CC--:B------:R-:W-:Y:S01]  /*3b50*/  FMUL.FTZ R203, R163.reuse, R196.reuse ;  /* 0x000000c4a3cb7220 */ /* 0x0c0fe20000410000 */
[----:B------:R-:W-:Y:S01]  /*3b60*/  FFMA.FTZ R197, R166, R127, -R197 ;  /* 0x0000007fa6c57223 */ /* 0x000fe200000108c5 */
[----:B------:R-:W-:Y:S01]  /*3b70*/  FFMA.FTZ R196, R164, R196, -R201 ;  /* 0x000000c4a4c47223 */ /* 0x000fe200000108c9 */
[----:B------:R-:W-:Y:S01]  /*3b80*/  @P0 IADD3 R126, PT, PT, R116, -0x2, RZ ;  /* 0xfffffffe747e0810 */ /* 0x000fe20007ffe0ff */
[C---:B------:R-:W-:Y:S01]  /*3b90*/  FMUL.FTZ R127, R163.reuse, R133 ;  /* 0x00000085a37f7220 */ /* 0x040fe20000410000 */
[C---:B------:R-:W-:Y:S01]  /*3ba0*/  FFMA.FTZ R203, R164.reuse, R198, R203 ;  /* 0x000000c6a4cb7223 */ /* 0x040fe200000100cb */
[-C--:B------:R-:W-:Y:S01]  /*3bb0*/  FMUL.FTZ R132, R163, R197.reuse ;  /* 0x000000c5a3847220 */ /* 0x080fe20000410000 */
[----:B------:R-:W-:Y:S01]  /*3bc0*/  FFMA.FTZ R198, R9, R96, R196 ;  /* 0x0000006009c67223 */ /* 0x000fe200000100c4 */
[----:B------:R-:W-:Y:S01]  /*3bd0*/  FFMA.FTZ R197, R164, R197, -R127 ;  /* 0x000000c5a4c57223 */ /* 0x000fe2000001087f */
[----:B------:R-:W-:Y:S01]  /*3be0*/  FADD.FTZ R203, RZ, R203 ;  /* 0x000000cbffcb7221 */ /* 0x000fe20000010000 */
[----:B0-----:R-:W-:-:S02]  /*3bf0*/  @P0 IMAD R127, R126, R205, UR6 ;  /* 0x000000067e7f0e24 */ /* 0x001fc4000f8e02cd */
[----:B------:R-:W-:Y:S01]  /*3c00*/  FFMA.FTZ R196, R164, R133, R132 ;  /* 0x00000085a4c47223 */ /* 0x000fe20000010084 */
[C---:B------:R-:W-:Y:S01]  /*3c10*/  FMUL.FTZ R202, R160.reuse, R198 ;  /* 0x000000c6a0ca7220 */ /* 0x040fe20000410000 */
[----:B------:R-:W-:Y:S01]  /*3c20*/  CS2R R132, SRZ ;  /* 0x0000000000847805 */ /* 0x000fe2000001ff00 */
[----:B------:R-:W-:Y:S01]  /*3c30*/  FMUL.FTZ R201, R160, R203 ;  /* 0x000000cba0c97220 */ /* 0x000fe20000410000 */
[----:B------:R-:W-:-:S04]  /*3c40*/  @P0 IMAD.WIDE R126, R127, 0x10, R84 ;  /* 0x000000107f7e0825 */ /* 0x000fc800078e0254 */
[C---:B------:R-:W-:Y:S01]  /*3c50*/  FFMA.FTZ R202, R161.reuse, R203, R202 ;  /* 0x000000cba1ca7223 */ /* 0x040fe200000100ca */
[C---:B------:R-:W-:Y:S01]  /*3c60*/  FFMA.FTZ R201, R161.reuse, R198, -R201 ;  /* 0x000000c6a1c97223 */ /* 0x040fe200000108c9 */
[----:B------:R-:W-:Y:S01]  /*3c70*/  FMUL.FTZ R198, R160, R196 ;  /* 0x000000c4a0c67220 */ /* 0x000fe20000410000 */
[----:B------:R0:W2:Y:S01]  /*3c80*/  @P0 LDG.E.64 R132, desc[UR20][R126.64+0x8] ;  /* 0x000008147e840981 */ /* 0x0000a2000c1e1b00 */
[----:B------:R-:W-:Y:S01]  /*3c90*/  FADD.FTZ R203, RZ, R202 ;  /* 0x000000caffcb7221 */ /* 0x000fe20000010000 */
[----:B------:R-:W-:Y:S01]  /*3ca0*/  FFMA.FTZ R202, R10, R95, R201 ;  /* 0x0000005f0aca7223 */ /* 0x000fe200000100c9 */
[-C--:B------:R-:W-:Y:S01]  /*3cb0*/  FMUL.FTZ R201, R160, R197.reuse ;  /* 0x000000c5a0c97220 */ /* 0x080fe20000410000 */
[C---:B------:R-:W-:Y:S01]  /*3cc0*/  FFMA.FTZ R198, R161.reuse, R197, -R198 ;  /* 0x000000c5a1c67223 */ /* 0x040fe200000108c6 */
[C---:B------:R-:W-:Y:S01]  /*3cd0*/  FMUL.FTZ R204, R158.reuse, R203 ;  /* 0x000000cb9ecc7220 */ /* 0x040fe20000410000 */
[----:B------:R-:W-:Y:S01]  /*3ce0*/  FMUL.FTZ R206, R158, R202 ;  /* 0x000000ca9ece7220 */ /* 0x000fe20000410000 */
[----:B------:R-:W-:-:S02]  /*3cf0*/  FFMA.FTZ R201, R161, R196, R201 ;  /* 0x000000c4a1c97223 */ /* 0x000fc400000100c9 */
[C---:B------:R-:W-:Y:S01]  /*3d00*/  FFMA.FTZ R204, R159.reuse, R202, -R204 ;  /* 0x000000ca9fcc7223 */ /* 0x040fe200000108cc */
[----:B------:R-:W-:Y:S01]  /*3d10*/  FFMA.FTZ R206, R159, R203, R206 ;  /* 0x000000cb9fce7223 */ /* 0x000fe200000100ce */
[C---:B------:R-:W-:Y:S02]  /*3d20*/  FMUL.FTZ R202, R158.reuse, R198 ;  /* 0x000000c69eca7220 */ /* 0x040fe40000410000 */
[----:B------:R-:W-:Y:S01]  /*3d30*/  FFMA.FTZ R204, R11, R94, R204 ;  /* 0x0000005e0bcc7223 */ /* 0x000fe200000100cc */
[----:B------:R-:W-:Y:S01]  /*3d40*/  FADD.FTZ R206, RZ, R206 ;  /* 0x000000ceffce7221 */ /* 0x000fe20000010000 */
[-C--:B------:R-:W-:Y:S01]  /*3d50*/  FMUL.FTZ R196, R158, R201.reuse ;  /* 0x000000c99ec47220 */ /* 0x080fe20000410000 */
[C---:B------:R-:W-:Y:S01]  /*3d60*/  FFMA.FTZ R202, R159.reuse, R201, R202 ;  /* 0x000000c99fca7223 */ /* 0x040fe200000100ca */
[C---:B------:R-:W-:Y:S01]  /*3d70*/  FMUL.FTZ R208, R156.reuse, R204 ;  /* 0x000000cc9cd07220 */ /* 0x040fe20000410000 */
[----:B------:R-:W-:Y:S01]  /*3d80*/  FMUL.FTZ R201, R156, R206 ;  /* 0x000000ce9cc97220 */ /* 0x000fe20000410000 */
[----:B------:R-:W-:-:S02]  /*3d90*/  FFMA.FTZ R196, R159, R198, -R196 ;  /* 0x000000c69fc47223 */ /* 0x000fc400000108c4 */
[C---:B------:R-:W-:Y:S01]  /*3da0*/  FFMA.FTZ R208, R157.reuse, R206, R208 ;  /* 0x000000ce9dd07223 */ /* 0x040fe200000100d0 */
[C---:B------:R-:W-:Y:S01]  /*3db0*/  FFMA.FTZ R201, R157.reuse, R204, -R201 ;  /* 0x000000cc9dc97223 */ /* 0x040fe200000108c9 */
[C---:B0-----:R-:W-:Y:S01]  /*3dc0*/  FMUL.FTZ R127, R156.reuse, R202 ;  /* 0x000000ca9c7f7220 */ /* 0x041fe20000410000 */
[-C--:B------:R-:W-:Y:S01]  /*3dd0*/  FMUL.FTZ R197, R156, R196.reuse ;  /* 0x000000c49cc57220 */ /* 0x080fe20000410000 */
[----:B------:R-:W-:Y:S01]  /*3de0*/  FADD.FTZ R208, RZ, R208 ;  /* 0x000000d0ffd07221 */ /* 0x000fe20000010000 */
[----:B------:R-:W-:Y:S01]  /*3df0*/  FFMA.FTZ R201, R12, R93, R201 ;  /* 0x0000005d0cc97223 */ /* 0x000fe200000100c9 */
[C---:B------:R-:W-:Y:S01]  /*3e00*/  FFMA.FTZ R127, R157.reuse, R196, -R127 ;  /* 0x000000c49d7f7223 */ /* 0x040fe2000001087f */
[----:B------:R-:W-:Y:S01]  /*3e10*/  FFMA.FTZ R197, R157, R202, R197 ;  /* 0x000000ca9dc57223 */ /* 0x000fe200000100c5 */
[CC--:B------:R-:W-:Y:S01]  /*3e20*/  FMUL.FTZ R198, R154.reuse, R208.reuse ;  /* 0x000000d09ac67220 */ /* 0x0c0fe20000410000 */
        /* <DEDUP_REMOVED lines=8> */
[----:B------:R-:W-:Y:S01]  /*3eb0*/  FADD.FTZ R203, RZ, R203 ;  /* 0x000000cbffcb7221 */ /* 0x000fe20000010000 */
        /* <DEDUP_REMOVED lines=8> */
[C---:B------:R-:W-:Y:S01]  /*3f40*/  FMUL.FTZ R201, R150.reuse, R127 ;  /* 0x0000007f96c97220 */ /* 0x040fe20000410000 */
[-C--:B------:R-:W-:Y:S01]  /*3f50*/  FMUL.FTZ R126, R150, R202.reuse ;  /* 0x000000ca967e7220 */ /* 0x080fe20000410000 */
[----:B------:R-:W-:Y:S01]  /*3f60*/  MOV R203, UR31 ;  /* 0x0000001f00cb7c02 */ /* 0x000fe20008000f00 */
[----:B------:R-:W-:Y:S01]  /*3f70*/  FADD.FTZ R204, RZ, R204 ;  /* 0x000000ccffcc7221 */ /* 0x000fe20000010000 */
[----:B------:R-:W-:Y:S01]  /*3f80*/  FFMA.FTZ R197, R14, R91, R197 ;  /* 0x0000005b0ec57223 */ /* 0x000fe200000100c5 */
[C---:B------:R-:W-:Y:S01]  /*3f90*/  FFMA.FTZ R201, R151.reuse, R202, R201 ;  /* 0x000000ca97c97223 */ /* 0x040fe200000100c9 */
[----:B------:R-:W-:Y:S01]  /*3fa0*/  FFMA.FTZ R196, R151, R127, -R126 ;  /* 0x0000007f97c47223 */ /* 0x000fe2000001087e */
[----:B------:R-:W-:-:S02]  /*3fb0*/  IMAD R127, R203, UR6, R3 ;  /* 0x00000006cb7f7c24 */ /* 0x000fc4000f8e0203 */
[CC--:B------:R-:W-:Y:S01]  /*3fc0*/  FMUL.FTZ R198, R150.reuse, R204.reuse ;  /* 0x000000cc96c67220 */ /* 0x0c0fe20000410000 */
[----:B------:R-:W-:Y:S01]  /*3fd0*/  FMUL.FTZ R3, R150, R197 ;  /* 0x000000c596037220 */ /* 0x000fe20000410000 */
[----:B------:R-:W-:Y:S02]  /*3fe0*/  FMUL.FTZ R202, R148, R201 ;  /* 0x000000c994ca7220 */ /* 0x000fe40000410000 */
[C---:B------:R-:W-:Y:S01]  /*3ff0*/  FFMA.FTZ R198, R151.reuse, R197, -R198 ;  /* 0x000000c597c67223 */ /* 0x040fe200000108c6 */
[----:B------:R-:W-:Y:S01]  /*4000*/  FFMA.FTZ R3, R151, R204, R3 ;  /* 0x000000cc97037223 */ /* 0x000fe20000010003 */
[-C--:B------:R-:W-:Y:S01]  /*4010*/  FFMA.FTZ R202, R149, R196.reuse, -R202 ;  /* 0x000000c495ca7223 */ /* 0x080fe200000108ca */
[----:B------:R-:W-:Y:S01]  /*4020*/  LEA R126, P2, R2, UR7, 0x2 ;  /* 0x00000007027e7c11 */ /* 0x000fe2000f8410ff */
[----:B------:R-:W-:Y:S01]  /*4030*/  FMUL.FTZ R196, R148, R196 ;  /* 0x000000c494c47220 */ /* 0x000fe20000410000 */
[----:B------:R-:W-:Y:S01]  /*4040*/  FMUL.FTZ R197, R175, R195 ;  /* 0x000000c3afc57220 */ /* 0x000fe20000410000 */
[----:B------:R-:W-:Y:S01]  /*4050*/  FFMA.FTZ R198, R15, R90, R198 ;  /* 0x0000005a0fc67223 */ /* 0x000fe200000100c6 */
[----:B------:R-:W-:Y:S01]  /*4060*/  FADD.FTZ R3, RZ, R3 ;  /* 0x00000003ff037221 */ /* 0x000fe20000010000 */
[----:B------:R-:W-:Y:S01]  /*4070*/  LEA.HI.X R127, R2, UR8, R127, 0x2, P2 ;  /* 0x00000008027f7c11 */ /* 0x000fe200090f147f */
[----:B------:R-:W-:Y:S01]  /*4080*/  FFMA.FTZ R201, R149, R201, R196 ;  /* 0x000000c995c97223 */ /* 0x000fe200000100c4 */
[----:B------:R-:W-:Y:S01]  /*4090*/  FFMA.FTZ R196, R176, R194, R197 ;  /* 0x000000c2b0c47223 */ /* 0x000fe200000100c5 */
[C---:B------:R-:W-:Y:S01]  /*40a0*/  FMUL.FTZ R2, R148.reuse, R198 ;  /* 0x000000c694027220 */ /* 0x040fe20000410000 */
[----:B------:R-:W-:Y:S01]  /*40b0*/  FMUL.FTZ R197, R148, R3 ;  /* 0x0000000394c57220 */ /* 0x000fe20000410000 */
[----:B------:R-:W-:-:S02]  /*40c0*/  FMUL.FTZ R203, R175, R201 ;  /* 0x000000c9afcb7220 */ /* 0x000fc40000410000 */
[C---:B------:R-:W-:Y:S01]  /*40d0*/  FFMA.FTZ R2, R149.reuse, R3, R2 ;  /* 0x0000000395027223 */ /* 0x040fe20000010002 */
[----:B------:R-:W-:Y:S01]  /*40e0*/  FFMA.FTZ R197, R149, R198, -R197 ;  /* 0x000000c695c57223 */ /* 0x000fe200000108c5 */
[C---:B------:R-:W-:Y:S02]  /*40f0*/  FMUL.FTZ R205, R175.reuse, R194 ;  /* 0x000000c2afcd7220 */ /* 0x040fe40000410000 */
[----:B------:R-:W-:Y:S01]  /*4100*/  FADD.FTZ R2, RZ, R2 ;  /* 0x00000002ff027221 */ /* 0x000fe20000010000 */
[----:B------:R-:W-:Y:S01]  /*4110*/  FFMA.FTZ R197, R16, R89, R197 ;  /* 0x0000005910c57223 */ /* 0x000fe200000100c5 */
[CC--:B------:R-:W-:Y:S01]  /*4120*/  FFMA.FTZ R3, R176.reuse, R202.reuse, -R203 ;  /* 0x000000cab0037223 */ /* 0x0c0fe200000108cb */
[----:B------:R-:W-:Y:S01]  /*4130*/  FMUL.FTZ R203, R175, R202 ;  /* 0x000000caafcb7220 */ /* 0x000fe20000410000 */
[----:B------:R-:W-:Y:S01]  /*4140*/  FMUL.FTZ R209, R55, UR39 ;  /* 0x0000002737d17c20 */ /* 0x000fe20008410000 */
[CC--:B------:R-:W-:Y:S01]  /*4150*/  FMUL.FTZ R194, R175.reuse, R2.reuse ;  /* 0x00000002afc27220 */ /* 0x0c0fe20000410000 */
[----:B------:R-:W-:Y:S01]  /*4160*/  FMUL.FTZ R207, R175, R197 ;  /* 0x000000c5afcf7220 */ /* 0x000fe20000410000 */
[C---:B------:R-:W-:Y:S01]  /*4170*/  FFMA.FTZ R195, R176.reuse, R195, -R205 ;  /* 0x000000c3b0c37223 */ /* 0x040fe200000108cd */
[----:B------:R-:W-:Y:S01]  /*4180*/  FFMA.FTZ R205, R176, R201, R203 ;  /* 0x000000c9b0cd7223 */ /* 0x000fe200000100cb */
[----:B------:R-:W-:Y:S01]  /*4190*/  FFMA.FTZ R203, R54, UR38, -R209 ;  /* 0x0000002636cb7c23 */ /* 0x000fe200080108d1 */
[C---:B------:R-:W-:Y:S01]  /*41a0*/  FFMA.FTZ R194, R176.reuse, R197, -R194 ;  /* 0x000000c5b0c27223 */ /* 0x040fe200000108c2 */
[----:B------:R-:W-:Y:S01]  /*41b0*/  FFMA.FTZ R207, R176, R2, R207 ;  /* 0x00000002b0cf7223 */ /* 0x000fe200000100cf */
[----:B------:R-:W-:Y:S01]  /*41c0*/  FMUL.FTZ R198, R192, R199 ;  /* 0x000000c7c0c67220 */ /* 0x000fe20000410000 */
[----:B------:R-:W-:Y:S01]  /*41d0*/  FMUL.FTZ R2, R122, R203 ;  /* 0x000000cb7a027220 */ /* 0x000fe20000410000 */
[----:B------:R-:W-:Y:S01]  /*41e0*/  FFMA.FTZ R197, R17, R88, R194 ;  /* 0x0000005811c57223 */ /* 0x000fe200000100c2 */
[----:B------:R-:W-:-:S02]  /*41f0*/  FADD.FTZ R207, RZ, R207 ;  /* 0x000000cfffcf7221 */ /* 0x000fc40000010000 */
[CC--:B------:R-:W-:Y:S01]  /*4200*/  FFMA.FTZ R211, R193.reuse, R2.reuse, R198 ;  /* 0x00000002c1d37223 */ /* 0x0c0fe200000100c6 */
[----:B------:R-:W-:Y:S01]  /*4210*/  FMUL.FTZ R209, R172, R197 ;  /* 0x000000c5acd17220 */ /* 0x000fe20000410000 */
[----:B------:R-:W-:Y:S01]  /*4220*/  FMUL.FTZ R194, R192, R2 ;  /* 0x00000002c0c27220 */ /* 0x000fe20000410000 */
[-C--:B------:R-:W-:Y:S02]  /*4230*/  FMUL.FTZ R2, R172, R207.reuse ;  /* 0x000000cfac027220 */ /* 0x080fe40000410000 */
[C---:B------:R-:W-:Y:S02]  /*4240*/  FFMA.FTZ R209, R174.reuse, R207, R209 ;  /* 0x000000cfaed17223 */ /* 0x040fe400000100d1 */
[----:B------:R-:W-:Y:S01]  /*4250*/  FFMA.FTZ R207, R174, R197, -R2 ;  /* 0x000000c5aecf7223 */ /* 0x000fe20000010802 */
[----:B------:R-:W-:Y:S01]  /*4260*/  FFMA.FTZ R194, R193, R199, -R194 ;  /* 0x000000c7c1c27223 */ /* 0x000fe200000108c2 */
[----:B------:R-:W-:Y:S02]  /*4270*/  FADD.FTZ R209, RZ, R209 ;  /* 0x000000d1ffd17221 */ /* 0x000fe40000010000 */
[----:B------:R-:W-:Y:S01]  /*4280*/  FFMA.FTZ R207, R18, R87, R207 ;  /* 0x0000005712cf7223 */ /* 0x000fe200000100cf */
[----:B------:R-:W-:Y:S01]  /*4290*/  FMUL.FTZ R201, R53, UR39 ;  /* 0x0000002735c97c20 */ /* 0x000fe20008410000 */
[----:B------:R-:W-:Y:S01]  /*42a0*/  FADD.FTZ R213, R177, R194 ;  /* 0x000000c2b1d57221 */ /* 0x000fe20000010000 */
[----:B------:R-:W-:Y:S01]  /*42b0*/  FMUL.FTZ R2, R192, R209 ;  /* 0x000000d1c0027220 */ /* 0x000fe20000410000 */
[----:B------:R-:W-:Y:S01]  /*42c0*/  FMUL.FTZ R197, R172, R205 ;  /* 0x000000cdacc57220 */ /* 0x000fe20000410000 */
[-C--:B------:R-:W-:Y:S01]  /*42d0*/  FMUL.FTZ R194, R192, R207.reuse ;  /* 0x000000cfc0c27220 */ /* 0x080fe20000410000 */
[----:B------:R-:W-:Y:S01]  /*42e0*/  FFMA.FTZ R201, R52, UR38, -R201 ;  /* 0x0000002634c97c23 */ /* 0x000fe200080108c9 */
[C---:B------:R-:W-:Y:S01]  /*42f0*/  FFMA.FTZ R202, R193.reuse, R207, -R2 ;  /* 0x000000cfc1ca7223 */ /* 0x040fe20000010802 */
[----:B------:R-:W-:Y:S01]  /*4300*/  FFMA.FTZ R197, R174, R3, -R197 ;  /* 0x00000003aec57223 */ /* 0x000fe200000108c5 */
[----:B------:R-:W-:Y:S01]  /*4310*/  FFMA.FTZ R2, R193, R209, R194 ;  /* 0x000000d1c1027223 */ /* 0x000fe200000100c2 */
[----:B------:R-:W-:Y:S01]  /*4320*/  FMUL.FTZ R3, R172, R3 ;  /* 0x00000003ac037220 */ /* 0x000fe20000410000 */
[----:B------:R-:W-:-:S02]  /*4330*/  FFMA.FTZ R211, R134, R201, R211 ;  /* 0x000000c986d37223 */ /* 0x000fc400000100d3 */
[----:B------:R-:W-:Y:S01]  /*4340*/  FADD.FTZ R2, RZ, R2 ;  /* 0x00000002ff027221 */ /* 0x000fe20000010000 */
[----:B------:R-:W-:Y:S01]  /*4350*/  FFMA.FTZ R3, R174, R205, R3 ;  /* 0x000000cdae037223 */ /* 0x000fe20000010003 */
[----:B------:R-:W-:Y:S01]  /*4360*/  FMUL.FTZ R194, R192, R197 ;  /* 0x000000c5c0c27220 */ /* 0x000fe20000410000 */
[----:B------:R-:W-:Y:S01]  /*4370*/  FMUL.FTZ R198, R172, R211 ;  /* 0x000000d3acc67220 */ /* 0x000fe20000410000 */
[----:B------:R-:W-:Y:S01]  /*4380*/  FFMA.FTZ R202, R19, R86, R202 ;  /* 0x0000005613ca7223 */ /* 0x000fe200000100ca */
[-C--:B------:R-:W-:Y:S01]  /*4390*/  FMUL.FTZ R204, R192, R3.reuse ;  /* 0x00000003c0cc7220 */ /* 0x080fe20000410000 */
[----:B------:R-:W0:Y:S01]  /*43a0*/  SHFL.UP PT, R205, R2, 0x1, RZ ;  /* 0x0420000002cd7989 */ /* 0x000e2200000e00ff */
[C---:B------:R-:W-:Y:S01]  /*43b0*/  FFMA.FTZ R3, R193.reuse, R3, R194 ;  /* 0x00000003c1037223 */ /* 0x040fe200000100c2 */
[----:B------:R-:W-:Y:S01]  /*43c0*/  FFMA.FTZ R207, R174, R213, -R198 ;  /* 0x000000d5aecf7223 */ /* 0x000fe200000108c6 */
[----:B------:R-:W-:Y:S01]  /*43d0*/  FFMA.FTZ R204, R193, R197, -R204 ;  /* 0x000000c5c1cc7223 */ /* 0x000fe200000108cc */
[----:B------:R-:W1:Y:S04]  /*43e0*/  SHFL.UP PT, R198, R202, 0x1, RZ ;  /* 0x04200000cac67989 */ /* 0x000e6800000e00ff */
[----:B------:R-:W3:Y:S01]  /*43f0*/  SHFL.UP PT, R197, R3, 0x1, RZ ;  /* 0x0420000003c57989 */ /* 0x000ee200000e00ff */
[----:B------:R-:W-:Y:S01]  /*4400*/  FMUL.FTZ R213, R172, R213 ;  /* 0x000000d5acd57220 */ /* 0x000fe20000410000 */
[----:B------:R-:W-:Y:S01]  /*4410*/  FMUL.FTZ R209, R59, UR39 ;  /* 0x000000273bd17c20 */ /* 0x000fe20008410000 */
[-C--:B------:R-:W-:Y:S01]  /*4420*/  FMUL.FTZ R210, R148, R196.reuse ;  /* 0x000000c494d27220 */ /* 0x080fe20000410000 */
[----:B------:R-:W4:Y:S01]  /*4430*/  SHFL.UP PT, R194, R204, 0x1, RZ ;  /* 0x04200000ccc27989 */ /* 0x000f2200000e00ff */
[----:B------:R-:W-:Y:S01]  /*4440*/  FFMA.FTZ R206, R174, R211, R213 ;  /* 0x000000d3aece7223 */ /* 0x000fe200000100d5 */
[-C--:B------:R-:W-:Y:S01]  /*4450*/  FMUL.FTZ R208, R148, R195.reuse ;  /* 0x000000c394d07220 */ /* 0x080fe20000410000 */
[----:B------:R-:W-:Y:S01]  /*4460*/  FFMA.FTZ R209, R58, UR38, -R209 ;  /* 0x000000263ad17c23 */ /* 0x000fe200080108d1 */
[C---:B------:R-:W-:Y:S01]  /*4470*/  FFMA.FTZ R210, R149.reuse, R195, -R210 ;  /* 0x000000c395d27223 */ /* 0x040fe200000108d2 */
[----:B------:R-:W-:Y:S01]  /*4480*/  FADD.FTZ R207, R178, R207 ;  /* 0x000000cfb2cf7221 */ /* 0x000fe20000010000 */
[----:B------:R-:W-:Y:S01]  /*4490*/  FFMA.FTZ R208, R149, R196, R208 ;  /* 0x000000c495d07223 */ /* 0x000fe200000100d0 */
[----:B------:R-:W-:Y:S01]  /*44a0*/  FFMA.FTZ R206, R135, R209, R206 ;  /* 0x000000d187ce7223 */ /* 0x000fe200000100ce */
[----:B------:R-:W-:Y:S01]  /*44b0*/  ISETP.GE.AND P2, PT, R103, 0x1, PT ;  /* 0x000000016700780c */ /* 0x000fe20003f46270 */
[----:B------:R-:W-:Y:S01]  /*44c0*/  FMUL.FTZ R196, R150, R210 ;  /* 0x000000d296c47220 */ /* 0x000fe20000410000 */
[----:B------:R-:W-:Y:S01]  /*44d0*/  FMUL.FTZ R195, R175, R207 ;  /* 0x000000cfafc37220 */ /* 0x000fe20000410000 */
[----:B------:R-:W-:Y:S01]  /*44e0*/  FMUL.FTZ R211, R57, UR39 ;  /* 0x0000002739d37c20 */ /* 0x000fe20008410000 */
[----:B------:R-:W-:Y:S01]  /*44f0*/  FMUL.FTZ R209, R175, R206 ;  /* 0x000000ceafd17220 */ /* 0x000fe20000410000 */
[----:B------:R-:W-:Y:S01]  /*4500*/  FFMA.FTZ R212, R151, R208, R196 ;  /* 0x000000d097d47223 */ /* 0x000fe200000100c4 */
[----:B0-----:R-:W-:Y:S01]  /*4510*/  FMUL.FTZ R196, R204, R205 ;  /* 0x000000cdccc47220 */ /* 0x001fe20000410000 */
[----:B------:R-:W-:Y:S01]  /*4520*/  FFMA.FTZ R195, R176, R206, R195 ;  /* 0x000000ceb0c37223 */ /* 0x000fe200000100c3 */
[----:B------:R-:W-:Y:S01]  /*4530*/  FFMA.FTZ R211, R56, UR38, -R211 ;  /* 0x0000002638d37c23 */ /* 0x000fe200080108d3 */
[----:B------:R-:W-:Y:S01]  /*4540*/  FFMA.FTZ R206, R176, R207, -R209 ;  /* 0x000000cfb0ce7223 */ /* 0x000fe200000108d1 */
[C---:B------:R-:W-:Y:S01]  /*4550*/  FMUL.FTZ R207, R3.reuse, R205 ;  /* 0x000000cd03cf7220 */ /* 0x040fe20000410000 */
[CC--:B-1----:R-:W-:Y:S01]  /*4560*/  FFMA.FTZ R205, R3.reuse, R198.reuse, R196 ;  /* 0x000000c603cd7223 */ /* 0x0c2fe200000100c4 */
[----:B------:R-:W-:Y:S01]  /*4570*/  FFMA.FTZ R211, R136, R211, R195 ;  /* 0x000000d388d37223 */ /* 0x000fe200000100c3 */
[CC--:B---3--:R-:W-:Y:S01]  /*4580*/  FMUL.FTZ R195, R3.reuse, R197.reuse ;  /* 0x000000c503c37220 */ /* 0x0c8fe20000410000 */
[C---:B------:R-:W-:Y:S01]  /*4590*/  FMUL.FTZ R197, R204.reuse, R197 ;  /* 0x000000c5ccc57220 */ /* 0x040fe20000410000 */
[----:B------:R-:W-:Y:S01]  /*45a0*/  FFMA.FTZ R207, R204, R198, -R207 ;  /* 0x000000c6cccf7223 */ /* 0x000fe200000108cf */
[----:B------:R-:W-:Y:S01]  /*45b0*/  @P2 FADD.FTZ R2, R2, R205 ;  /* 0x000000cd02022221 */ /* 0x000fe20000010000 */
[----:B------:R-:W-:Y:S01]  /*45c0*/  FMUL.FTZ R213, R150, R208 ;  /* 0x000000d096d57220 */ /* 0x000fe20000410000 */
[-C--:B----4-:R-:W-:Y:S01]  /*45d0*/  @P2 FFMA.FTZ R3, R3, R194.reuse, R197 ;  /* 0x000000c203032223 */ /* 0x090fe200000100c5 */
[----:B------:R-:W-:Y:S01]  /*45e0*/  @P2 FADD.FTZ R202, R202, R207 ;  /* 0x000000cfcaca2221 */ /* 0x000fe20000010000 */
[----:B------:R-:W-:Y:S01]  /*45f0*/  FADD.FTZ R206, R179, R206 ;  /* 0x000000ceb3ce7221 */ /* 0x000fe20000010000 */
[----:B------:R-:W0:Y:S01]  /*4600*/  SHFL.UP PT, R197, R2, 0x2, RZ ;  /* 0x0440000002c57989 */ /* 0x000e2200000e00ff */
[----:B------:R-:W-:Y:S01]  /*4610*/  @P2 FFMA.FTZ R204, R204, R194, -R195 ;  /* 0x000000c2cccc2223 */ /* 0x000fe200000108c3 */
[----:B------:R-:W-:Y:S01]  /*4620*/  FFMA.FTZ R213, R151, R210, -R213 ;  /* 0x000000d297d57223 */ /* 0x000fe200000108d5 */
[----:B------:R-:W-:Y:S01]  /*4630*/  FMUL.FTZ R194, R148, R206 ;  /* 0x000000ce94c27220 */ /* 0x000fe20000410000 */
[----:B------:R-:W1:Y:S01]  /*4640*/  SHFL.UP PT, R196, R202, 0x2, RZ ;  /* 0x04400000cac47989 */ /* 0x000e6200000e00ff */
[----:B------:R-:W-:Y:S01]  /*4650*/  FMUL.FTZ R210, R152, R212 ;  /* 0x000000d498d27220 */ /* 0x000fe20000410000 */
[----:B------:R-:W-:Y:S01]  /*4660*/  FMUL.FTZ R205, R63, UR39 ;  /* 0x000000273fcd7c20 */ /* 0x000fe20008410000 */
[-C--:B------:R-:W-:Y:S01]  /*4670*/  FMUL.FTZ R208, R148, R211.reuse ;  /* 0x000000d394d07220 */ /* 0x080fe20000410000 */
[----:B------:R-:W3:Y:S01]  /*4680*/  SHFL.UP PT, R195, R3, 0x2, RZ ;  /* 0x0440000003c37989 */ /* 0x000ee200000e00ff */
[----:B------:R-:W-:Y:S01]  /*4690*/  FFMA.FTZ R198, R149, R211, R194 ;  /* 0x000000d395c67223 */ /* 0x000fe200000100c2 */
[-C--:B------:R-:W-:Y:S01]  /*46a0*/  FFMA.FTZ R211, R153, R213.reuse, -R210 ;  /* 0x000000d599d37223 */ /* 0x080fe200000108d2 */
[----:B------:R-:W-:Y:S01]  /*46b0*/  FMUL.FTZ R210, R152, R213 ;  /* 0x000000d598d27220 */ /* 0x000fe20000410000 */
[----:B------:R-:W-:Y:S01]  /*46c0*/  FFMA.FTZ R207, R62, UR38, -R205 ;  /* 0x000000263ecf7c23 */ /* 0x000fe200080108cd */
[----:B------:R-:W-:Y:S01]  /*46d0*/  FFMA.FTZ R205, R149, R206, -R208 ;  /* 0x000000ce95cd7223 */ /* 0x000fe200000108d0 */
[----:B------:R-:W4:Y:S01]  /*46e0*/  SHFL.UP PT, R194, R204, 0x2, RZ ;  /* 0x04400000ccc27989 */ /* 0x000f2200000e00ff */
[----:B------:R-:W-:Y:S01]  /*46f0*/  FFMA.FTZ R210, R153, R212, R210 ;  /* 0x000000d499d27223 */ /* 0x000fe200000100d2 */
[----:B------:R-:W-:Y:S01]  /*4700*/  FMUL.FTZ R206, R154, R211 ;  /* 0x000000d39ace7220 */ /* 0x000fe20000410000 */
[----:B------:R-:W-:Y:S01]  /*4710*/  FADD.FTZ R205, R180, R205 ;  /* 0x000000cdb4cd7221 */ /* 0x000fe20000010000 */
[----:B------:R-:W-:Y:S01]  /*4720*/  FFMA.FTZ R198, R137, R207, R198 ;  /* 0x000000cf89c67223 */ /* 0x000fe200000100c6 */
[----:B------:R-:W-:Y:S01]  /*4730*/  ISETP.GE.AND P2, PT, R103, 0x2, PT ;  /* 0x000000026700780c */ /* 0x000fe20003f46270 */
[----:B------:R-:W-:Y:S01]  /*4740*/  FFMA.FTZ R212, R155, R210, R206 ;  /* 0x000000d29bd47223 */ /* 0x000fe200000100ce */
[C---:B------:R-:W-:Y:S01]  /*4750*/  FMUL.FTZ R206, R150.reuse, R205 ;  /* 0x000000cd96ce7220 */ /* 0x040fe20000410000 */
[----:B------:R-:W-:Y:S01]  /*4760*/  FMUL.FTZ R209, R61, UR39 ;  /* 0x000000273dd17c20 */ /* 0x000fe20008410000 */
[----:B------:R-:W-:-:S02]  /*4770*/  FMUL.FTZ R208, R150, R198 ;  /* 0x000000c696d07220 */ /* 0x000fc40000410000 */
[C---:B------:R-:W-:Y:S01]  /*4780*/  FFMA.FTZ R207, R151.reuse, R198, R206 ;  /* 0x000000c697cf7223 */ /* 0x040fe200000100ce */
[----:B------:R-:W-:Y:S01]  /*4790*/  FFMA.FTZ R209, R60, UR38, -R209 ;  /* 0x000000263cd17c23 */ /* 0x000fe200080108d1 */
[----:B0-----:R-:W-:Y:S01]  /*47a0*/  FMUL.FTZ R198, R204, R197 ;  /* 0x000000c5ccc67220 */ /* 0x001fe20000410000 */
[----:B------:R-:W-:Y:S01]  /*47b0*/  FFMA.FTZ R208, R151, R205, -R208 ;  /* 0x000000cd97d07223 */ /* 0x000fe200000108d0 */
[C---:B------:R-:W-:Y:S01]  /*47c0*/  FMUL.FTZ R205, R3.reuse, R197 ;  /* 0x000000c503cd7220 */ /* 0x040fe20000410000 */
[----:B------:R-:W-:Y:S01]  /*47d0*/  FFMA.FTZ R209, R138, R209, R207 ;  /* 0x000000d18ad17223 */ /* 0x000fe200000100cf */
[CC--:B-1----:R-:W-:Y:S01]  /*47e0*/  FFMA.FTZ R207, R3.reuse, R196.reuse, R198 ;  /* 0x000000c403cf7223 */ /* 0x0c2fe200000100c6 */
[-C--:B---3--:R-:W-:Y:S01]  /*47f0*/  FMUL.FTZ R197, R3, R195.reuse ;  /* 0x000000c303c57220 */ /* 0x088fe20000410000 */
[----:B------:R-:W-:Y:S02]  /*4800*/  FFMA.FTZ R205, R204, R196, -R205 ;  /* 0x000000c4cccd7223 */ /* 0x000fe400000108cd */
[----:B------:R-:W-:Y:S01]  /*4810*/  @P2 FADD.FTZ R2, R2, R207 ;  /* 0x000000cf02022221 */ /* 0x000fe20000010000 */
[----:B------:R-:W-:Y:S01]  /*4820*/  FMUL.FTZ R196, R204, R195 ;  /* 0x000000c3ccc47220 */ /* 0x000fe20000410000 */
[----:B------:R-:W-:Y:S01]  /*4830*/  @P2 FADD.FTZ R202, R202, R205 ;  /* 0x000000cdcaca2221 */ /* 0x000fe20000010000 */
[-C--:B----4-:R-:W-:Y:S01]  /*4840*/  @P2 FFMA.FTZ R204, R204, R194.reuse, -R197 ;  /* 0x000000c2cccc2223 */ /* 0x090fe200000108c5 */
[----:B------:R-:W-:Y:S01]  /*4850*/  FADD.FTZ R208, R181, R208 ;  /* 0x000000d0b5d07221 */ /* 0x000fe20000010000 */
[----:B------:R-:W0:Y:S01]  /*4860*/  SHFL.UP PT, R197, R2, 0x4, RZ ;  /* 0x0480000002c57989 */ /* 0x000e2200000e00ff */
[----:B------:R-:W-:Y:S01]  /*4870*/  FMUL.FTZ R195, R67, UR39 ;  /* 0x0000002743c37c20 */ /* 0x000fe20008410000 */
[----:B------:R-:W-:Y:S01]  /*4880*/  @P2 FFMA.FTZ R3, R3, R194, R196 ;  /* 0x000000c203032223 */ /* 0x000fe200000100c4 */
[----:B------:R-:W-:Y:S01]  /*4890*/  FMUL.FTZ R194, R152, R208 ;  /* 0x000000d098c27220 */ /* 0x000fe20000410000 */
[----:B------:R-:W1:Y:S01]  /*48a0*/  SHFL.UP PT, R196, R202, 0x4, RZ ;  /* 0x04800000cac47989 */ /* 0x000e6200000e00ff */
[----:B------:R-:W-:Y:S01]  /*48b0*/  FMUL.FTZ R210, R154, R210 ;  /* 0x000000d29ad27220 */ /* 0x000fe20000410000 */
[----:B------:R-:W-:Y:S01]  /*48c0*/  FFMA.FTZ R207, R66, UR38, -R195 ;  /* 0x0000002642cf7c23 */ /* 0x000fe200080108c3 */
[----:B------:R-:W-:Y:S01]  /*48d0*/  FMUL.FTZ R206, R152, R209 ;  /* 0x000000d198ce7220 */ /* 0x000fe20000410000 */
[----:B------:R-:W3:Y:S01]  /*48e0*/  SHFL.UP PT, R195, R3, 0x4, RZ ;  /* 0x0480000003c37989 */ /* 0x000ee200000e00ff */
[----:B------:R-:W-:Y:S01]  /*48f0*/  FFMA.FTZ R210, R155, R211, -R210 ;  /* 0x000000d39bd27223 */ /* 0x000fe200000108d2 */
[C---:B------:R-:W-:Y:S01]  /*4900*/  FFMA.FTZ R198, R153.reuse, R209, R194 ;  /* 0x000000d199c67223 */ /* 0x040fe200000100c2 */
[C---:B------:R-:W-:Y:S01]  /*4910*/  FMUL.FTZ R214, R156.reuse, R212 ;  /* 0x000000d49cd67220 */ /* 0x040fe20000410000 */
[----:B------:R-:W4:Y:S01]  /*4920*/  SHFL.UP PT, R194, R204, 0x4, RZ ;  /* 0x04800000ccc27989 */ /* 0x000f2200000e00ff */
[----:B------:R-:W-:Y:S01]  /*4930*/  FFMA.FTZ R205, R153, R208, -R206 ;  /* 0x000000d099cd7223 */ /* 0x000fe200000108ce */
[-C--:B------:R-:W-:Y:S01]  /*4940*/  FMUL.FTZ R209, R156, R210.reuse ;  /* 0x000000d29cd17220 */ /* 0x080fe20000410000 */
[----:B------:R-:W-:-:S02]  /*4950*/  FFMA.FTZ R214, R157, R210, -R214 ;  /* 0x000000d29dd67223 */ /* 0x000fc400000108d6 */
[----:B------:R-:W-:Y:S01]  /*4960*/  FADD.FTZ R205, R182, R205 ;  /* 0x000000cdb6cd7221 */ /* 0x000fe20000010000 */
[----:B------:R-:W-:Y:S01]  /*4970*/  FFMA.FTZ R212, R157, R212, R209 ;  /* 0x000000d49dd47223 */ /* 0x000fe200000100d1 */
[----:B------:R-:W-:Y:S01]  /*4980*/  FMUL.FTZ R208, R158, R214 ;  /* 0x000000d69ed07220 */ /* 0x000fe20000410000 */
[----:B------:R-:W-:Y:S01]  /*4990*/  FFMA.FTZ R198, R139, R207, R198 ;  /* 0x000000cf8bc67223 */ /* 0x000fe200000100c6 */
[----:B------:R-:W-:Y:S01]  /*49a0*/  ISETP.GE.AND P2, PT, R103, 0x4, PT ;  /* 0x000000046700780c */ /* 0x000fe20003f46270 */
[----:B------:R-:W-:Y:S01]  /*49b0*/  FMUL.FTZ R209, R65, UR39 ;  /* 0x0000002741d17c20 */ /* 0x000fe20008410000 */
[C---:B------:R-:W-:Y:S01]  /*49c0*/  FMUL.FTZ R206, R154.reuse, R205 ;  /* 0x000000cd9ace7220 */ /* 0x040fe20000410000 */
[----:B------:R-:W-:Y:S01]  /*49d0*/  FFMA.FTZ R210, R159, R212, R208 ;  /* 0x000000d49fd27223 */ /* 0x000fe200000100d0 */
[-C--:B------:R-:W-:Y:S01]  /*49e0*/  FMUL.FTZ R208, R154, R198.reuse ;  /* 0x000000c69ad07220 */ /* 0x080fe20000410000 */
[----:B------:R-:W-:Y:S01]  /*49f0*/  FFMA.FTZ R209, R64, UR38, -R209 ;  /* 0x0000002640d17c23 */ /* 0x000fe200080108d1 */
[C---:B------:R-:W-:Y:S01]  /*4a00*/  FFMA.FTZ R207, R155.reuse, R198, R206 ;  /* 0x000000c69bcf7223 */ /* 0x040fe200000100ce */
[----:B0-----:R-:W-:Y:S01]  /*4a10*/  FMUL.FTZ R198, R204, R197 ;  /* 0x000000c5ccc67220 */ /* 0x001fe20000410000 */
[----:B------:R-:W-:Y:S01]  /*4a20*/  FFMA.FTZ R208, R155, R205, -R208 ;  /* 0x000000cd9bd07223 */ /* 0x000fe200000108d0 */
[C---:B------:R-:W-:Y:S01]  /*4a30*/  FMUL.FTZ R205, R3.reuse, R197 ;  /* 0x000000c503cd7220 */ /* 0x040fe20000410000 */
[----:B------:R-:W-:Y:S01]  /*4a40*/  FFMA.FTZ R209, R140, R209, R207 ;  /* 0x000000d18cd17223 */ /* 0x000fe200000100cf */
[-C--:B-1----:R-:W-:Y:S01]  /*4a50*/  FFMA.FTZ R207, R3, R196.reuse, R198 ;  /* 0x000000c403cf7223 */ /* 0x082fe200000100c6 */
[C---:B---3--:R-:W-:Y:S01]  /*4a60*/  FMUL.FTZ R198, R204.reuse, R195 ;  /* 0x000000c3ccc67220 */ /* 0x048fe20000410000 */
[----:B------:R-:W-:-:S02]  /*4a70*/  FFMA.FTZ R205, R204, R196, -R205 ;  /* 0x000000c4cccd7223 */ /* 0x000fc400000108cd */
[----:B------:R-:W-:Y:S01]  /*4a80*/  @P2 FADD.FTZ R2, R2, R207 ;  /* 0x000000cf02022221 */ /* 0x000fe20000010000 */
[C---:B------:R-:W-:Y:S01]  /*4a90*/  FMUL.FTZ R197, R3.reuse, R195 ;  /* 0x000000c303c57220 */ /* 0x040fe20000410000 */
[----:B------:R-:W-:Y:S01]  /*4aa0*/  FMUL.FTZ R212, R158, R212 ;  /* 0x000000d49ed47220 */ /* 0x000fe20000410000 */
[----:B----4-:R-:W-:Y:S01]  /*4ab0*/  @P2 FFMA.FTZ R3, R3, R194, R198 ;  /* 0x000000c203032223 */ /* 0x010fe200000100c6 */
[----:B------:R-:W-:Y:S01]  /*4ac0*/  @P2 FADD.FTZ R202, R202, R205 ;  /* 0x000000cdcaca2221 */ /* 0x000fe20000010000 */
[----:B------:R-:W0:Y:S01]  /*4ad0*/  SHFL.UP PT, R198, R2, 0x8, RZ ;  /* 0x0500000002c67989 */ /* 0x000e2200000e00ff */
[----:B------:R-:W-:Y:S01]  /*4ae0*/  FFMA.FTZ R212, R159, R214, -R212 ;  /* 0x000000d69fd47223 */ /* 0x000fe200000108d4 */
[----:B------:R-:W-:Y:S01]  /*4af0*/  FADD.FTZ R208, R183, R208 ;  /* 0x000000d0b7d07221 */ /* 0x000fe20000010000 */
[----:B------:R-:W-:Y:S01]  /*4b00*/  @P2 FFMA.FTZ R204, R204, R194, -R197 ;  /* 0x000000c2cccc2223 */ /* 0x000fe200000108c5 */
[----:B------:R-:W1:Y:S01]  /*4b10*/  SHFL.UP PT, R196, R3, 0x8, RZ ;  /* 0x0500000003c47989 */ /* 0x000e6200000e00ff */
[----:B------:R-:W-:Y:S01]  /*4b20*/  FMUL.FTZ R206, R156, R209 ;  /* 0x000000d19cce7220 */ /* 0x000fe20000410000 */
[----:B------:R-:W-:-:S02]  /*4b30*/  FMUL.FTZ R214, R160, R212 ;  /* 0x000000d4a0d67220 */ /* 0x000fc40000410000 */
[----:B------:R-:W3:Y:S01]  /*4b40*/  SHFL.UP PT, R197, R202, 0x8, RZ ;  /* 0x05000000cac57989 */ /* 0x000ee200000e00ff */
[-C--:B------:R-:W-:Y:S01]  /*4b50*/  FMUL.FTZ R194, R156, R208.reuse ;  /* 0x000000d09cc27220 */ /* 0x080fe20000410000 */
[----:B------:R-:W-:Y:S01]  /*4b60*/  FMUL.FTZ R207, R71, UR39 ;  /* 0x0000002747cf7c20 */ /* 0x000fe20008410000 */
[----:B------:R-:W-:Y:S01]  /*4b70*/  FFMA.FTZ R205, R157, R208, -R206 ;  /* 0x000000d09dcd7223 */ /* 0x000fe200000108ce */
[----:B------:R-:W4:Y:S01]  /*4b80*/  SHFL.UP PT, R195, R204, 0x8, RZ ;  /* 0x05000000ccc37989 */ /* 0x000f2200000e00ff */
[-C--:B------:R-:W-:Y:S01]  /*4b90*/  FFMA.FTZ R214, R161, R210.reuse, R214 ;  /* 0x000000d2a1d67223 */ /* 0x080fe200000100d6 */
[----:B------:R-:W-:Y:S01]  /*4ba0*/  FFMA.FTZ R206, R157, R209, R194 ;  /* 0x000000d19dce7223 */ /* 0x000fe200000100c2 */
[----:B------:R-:W-:Y:S01]  /*4bb0*/  FMUL.FTZ R210, R160, R210 ;  /* 0x000000d2a0d27220 */ /* 0x000fe20000410000 */
[----:B------:R-:W-:Y:S01]  /*4bc0*/  FFMA.FTZ R194, R70, UR38, -R207 ;  /* 0x0000002646c27c23 */ /* 0x000fe200080108cf */
[----:B------:R-:W-:Y:S02]  /*4bd0*/  FADD.FTZ R205, R184, R205 ;  /* 0x000000cdb8cd7221 */ /* 0x000fe40000010000 */
[----:B------:R-:W-:Y:S01]  /*4be0*/  FFMA.FTZ R212, R161, R212, -R210 ;  /* 0x000000d4a1d47223 */ /* 0x000fe200000108d2 */
[----:B------:R-:W-:Y:S01]  /*4bf0*/  FFMA.FTZ R206, R141, R194, R206 ;  /* 0x000000c28dce7223 */ /* 0x000fe200000100ce */
[----:B------:R-:W-:Y:S01]  /*4c00*/  ISETP.GE.AND P2, PT, R103, 0x8, PT ;  /* 0x000000086700780c */ /* 0x000fe20003f46270 */
[C---:B------:R-:W-:Y:S01]  /*4c10*/  FMUL.FTZ R208, R158.reuse, R205 ;  /* 0x000000cd9ed07220 */ /* 0x040fe20000410000 */
[C---:B------:R-:W-:Y:S01]  /*4c20*/  FMUL.FTZ R207, R163.reuse, R212 ;  /* 0x000000d4a3cf7220 */ /* 0x040fe20000410000 */
[----:B------:R-:W-:Y:S01]  /*4c30*/  FMUL.FTZ R210, R158, R206 ;  /* 0x000000ce9ed27220 */ /* 0x000fe20000410000 */
[----:B------:R-:W-:-:S02]  /*4c40*/  FMUL.FTZ R209, R163, R214 ;  /* 0x000000d6a3d17220 */ /* 0x000fc40000410000 */
[----:B------:R-:W-:Y:S01]  /*4c50*/  FFMA.FTZ R214, R164, R214, R207 ;  /* 0x000000d6a4d67223 */ /* 0x000fe200000100cf */
[C---:B------:R-:W-:Y:S01]  /*4c60*/  FFMA.FTZ R210, R159.reuse, R205, -R210 ;  /* 0x000000cd9fd27223 */ /* 0x040fe200000108d2 */
[----:B------:R-:W-:Y:S01]  /*4c70*/  FFMA.FTZ R207, R159, R206, R208 ;  /* 0x000000ce9fcf7223 */ /* 0x000fe200000100d0 */
[CC--:B0-----:R-:W-:Y:S01]  /*4c80*/  FMUL.FTZ R205, R3.reuse, R198.reuse ;  /* 0x000000c603cd7220 */ /* 0x0c1fe20000410000 */
[C---:B------:R-:W-:Y:S01]  /*4c90*/  FMUL.FTZ R206, R204.reuse, R198 ;  /* 0x000000c6ccce7220 */ /* 0x040fe20000410000 */
[CC--:B-1----:R-:W-:Y:S01]  /*4ca0*/  FMUL.FTZ R198, R3.reuse, R196.reuse ;  /* 0x000000c403c67220 */ /* 0x0c2fe20000410000 */
[C---:B------:R-:W-:Y:S01]  /*4cb0*/  FMUL.FTZ R196, R204.reuse, R196 ;  /* 0x000000c4ccc47220 */ /* 0x040fe20000410000 */
[-C--:B---3--:R-:W-:Y:S01]  /*4cc0*/  FFMA.FTZ R205, R204, R197.reuse, -R205 ;  /* 0x000000c5cccd7223 */ /* 0x088fe200000108cd */
[----:B------:R-:W-:Y:S01]  /*4cd0*/  FFMA.FTZ R212, R164, R212, -R209 ;  /* 0x000000d4a4d47223 */ /* 0x000fe200000108d1 */
[----:B------:R-:W-:Y:S01]  /*4ce0*/  FFMA.FTZ R197, R3, R197, R206 ;  /* 0x000000c503c57223 */ /* 0x000fe200000100ce */
[----:B------:R-:W-:Y:S01]  /*4cf0*/  FMUL.FTZ R209, R69, UR39 ;  /* 0x0000002745d17c20 */ /* 0x000fe20008410000 */
[-C--:B----4-:R-:W-:Y:S01]  /*4d00*/  @P2 FFMA.FTZ R204, R204, R195.reuse, -R198 ;  /* 0x000000c3cccc2223 */ /* 0x090fe200000108c6 */
[----:B------:R-:W-:Y:S01]  /*4d10*/  @P2 FFMA.FTZ R3, R3, R195, R196 ;  /* 0x000000c303032223 */ /* 0x000fe200000100c4 */
[----:B------:R-:W-:Y:S01]  /*4d20*/  @P2 FADD.FTZ R2, R2, R197 ;  /* 0x000000c502022221 */ /* 0x000fe20000010000 */
[----:B------:R-:W-:Y:S01]  /*4d30*/  FMUL.FTZ R195, R165, R212 ;  /* 0x000000d4a5c37220 */ /* 0x000fe20000410000 */
[----:B------:R-:W-:Y:S01]  /*4d40*/  FFMA.FTZ R197, R68, UR38, -R209 ;  /* 0x0000002644c57c23 */ /* 0x000fe200080108d1 */
[----:B------:R-:W-:-:S02]  /*4d50*/  @P2 FADD.FTZ R202, R202, R205 ;  /* 0x000000cdcaca2221 */ /* 0x000fc40000010000 */
[----:B------:R-:W-:Y:S01]  /*4d60*/  FFMA.FTZ R213, R166, R214, R195 ;  /* 0x000000d6a6d57223 */ /* 0x000fe200000100c3 */
[----:B------:R-:W0:Y:S01]  /*4d70*/  SHFL.UP PT, R206, R2, 0x10, RZ ;  /* 0x0600000002ce7989 */ /* 0x000e2200000e00ff */
[----:B------:R-:W-:Y:S01]  /*4d80*/  FFMA.FTZ R207, R142, R197, R207 ;  /* 0x000000c58ecf7223 */ /* 0x000fe200000100cf */
[----:B------:R-:W-:Y:S02]  /*4d90*/  FADD.FTZ R210, R185, R210 ;  /* 0x000000d2b9d27221 */ /* 0x000fe40000010000 */
[----:B------:R-:W1:Y:S01]  /*4da0*/  SHFL.UP PT, R195, R3, 0x10, RZ ;  /* 0x0600000003c37989 */ /* 0x000e6200000e00ff */
[C---:B------:R-:W-:Y:S01]  /*4db0*/  FMUL.FTZ R208, R160.reuse, R207 ;  /* 0x000000cfa0d07220 */ /* 0x040fe20000410000 */
[----:B------:R-:W-:Y:S02]  /*4dc0*/  FMUL.FTZ R196, R160, R210 ;  /* 0x000000d2a0c47220 */ /* 0x000fe40000410000 */
[----:B------:R-:W3:Y:S01]  /*4dd0*/  SHFL.UP PT, R205, R202, 0x10, RZ ;  /* 0x06000000cacd7989 */ /* 0x000ee200000e00ff */
[----:B------:R-:W-:-:S03]  /*4de0*/  FMUL.FTZ R211, R75, UR39 ;  /* 0x000000274bd37c20 */ /* 0x000fc60008410000 */
[----:B------:R-:W4:Y:S01]  /*4df0*/  SHFL.UP PT, R198, R204, 0x10, RZ ;  /* 0x06000000ccc67989 */ /* 0x000f2200000e00ff */
[C---:B------:R-:W-:Y:S01]  /*4e00*/  FFMA.FTZ R209, R161.reuse, R210, -R208 ;  /* 0x000000d2a1d17223 */ /* 0x040fe200000108d0 */
[----:B------:R-:W-:Y:S01]  /*4e10*/  FFMA.FTZ R208, R161, R207, R196 ;  /* 0x000000cfa1d07223 */ /* 0x000fe200000100c4 */
[----:B------:R-:W-:Y:S01]  /*4e20*/  FMUL.FTZ R215, R165, R214 ;  /* 0x000000d6a5d77220 */ /* 0x000fe20000410000 */
[----:B------:R-:W-:Y:S01]  /*4e30*/  FFMA.FTZ R196, R74, UR38, -R211 ;  /* 0x000000264ac47c23 */ /* 0x000fe200080108d3 */
[----:B------:R-:W-:Y:S01]  /*4e40*/  ISETP.GE.AND P2, PT, R103, 0x10, PT ;  /* 0x000000106700780c */ /* 0x000fe20003f46270 */
[----:B------:R-:W-:Y:S01]  /*4e50*/  FADD.FTZ R209, R186, R209 ;  /* 0x000000d1bad17221 */ /* 0x000fe20000010000 */
[----:B------:R-:W-:Y:S01]  /*4e60*/  FFMA.FTZ R215, R166, R212, -R215 ;  /* 0x000000d4a6d77223 */ /* 0x000fe200000108d7 */
[----:B------:R-:W-:Y:S02]  /*4e70*/  FFMA.FTZ R208, R143, R196, R208 ;  /* 0x000000c48fd07223 */ /* 0x000fe400000100d0 */
[----:B------:R-:W-:Y:S01]  /*4e80*/  FMUL.FTZ R207, R163, R209 ;  /* 0x000000d1a3cf7220 */ /* 0x000fe20000410000 */
[----:B------:R-:W-:Y:S01]  /*4e90*/  FMUL.FTZ R211, R167, R215 ;  /* 0x000000d7a7d37220 */ /* 0x000fe20000410000 */
[----:B------:R-:W-:-:S03]  /*4ea0*/  FMUL.FTZ R210, R163, R208 ;  /* 0x000000d0a3d27220 */ /* 0x000fc60000410000 */
[----:B------:R-:W-:Y:S01]  /*4eb0*/  FFMA.FTZ R212, R168, R213, R211 ;  /* 0x000000d5a8d47223 */ /* 0x000fe200000100d3 */
[C---:B------:R-:W-:Y:S01]  /*4ec0*/  FFMA.FTZ R210, R164.reuse, R209, -R210 ;  /* 0x000000d1a4d27223 */ /* 0x040fe200000108d2 */
[----:B------:R-:W-:Y:S01]  /*4ed0*/  FFMA.FTZ R211, R164, R208, R207 ;  /* 0x000000d0a4d37223 */ /* 0x000fe200000100cf */
[CC--:B0-----:R-:W-:Y:S01]  /*4ee0*/  FMUL.FTZ R209, R3.reuse, R206.reuse ;  /* 0x000000ce03d17220 */ /* 0x0c1fe20000410000 */
[C---:B------:R-:W-:Y:S01]  /*4ef0*/  FMUL.FTZ R208, R204.reuse, R206 ;  /* 0x000000ceccd07220 */ /* 0x040fe20000410000 */
[-C--:B-1----:R-:W-:Y:S01]  /*4f00*/  FMUL.FTZ R207, R3, R195.reuse ;  /* 0x000000c303cf7220 */ /* 0x082fe20000410000 */
[C---:B------:R-:W-:Y:S01]  /*4f10*/  FMUL.FTZ R206, R204.reuse, R195 ;  /* 0x000000c3ccce7220 */ /* 0x040fe20000410000 */
[C---:B---3--:R-:W-:Y:S01]  /*4f20*/  FFMA.FTZ R209, R204.reuse, R205, -R209 ;  /* 0x000000cdccd17223 */ /* 0x048fe200000108d1 */
[----:B------:R-:W-:Y:S01]  /*4f30*/  FMUL.FTZ R214, R167, R213 ;  /* 0x000000d5a7d67220 */ /* 0x000fe20000410000 */
[----:B------:R-:W-:Y:S01]  /*4f40*/  FFMA.FTZ R205, R3, R205, R208 ;  /* 0x000000cd03cd7223 */ /* 0x000fe200000100d0 */
[-C--:B----4-:R-:W-:Y:S01]  /*4f50*/  @P2 FFMA.FTZ R204, R204, R198.reuse, -R207 ;  /* 0x000000c6cccc2223 */ /* 0x090fe200000108cf */
[----:B------:R-:W-:Y:S01]  /*4f60*/  FMUL.FTZ R213, R73, UR39 ;  /* 0x0000002749d57c20 */ /* 0x000fe20008410000 */
[----:B------:R-:W-:Y:S01]  /*4f70*/  @P2 FFMA.FTZ R3, R3, R198, R206 ;  /* 0x000000c603032223 */ /* 0x000fe200000100ce */
[----:B------:R-:W-:-:S02]  /*4f80*/  @P2 FADD.FTZ R2, R2, R205 ;  /* 0x000000cd02022221 */ /* 0x000fc40000010000 */
[----:B------:R-:W-:Y:S01]  /*4f90*/  FFMA.FTZ R195, R72, UR38, -R213 ;  /* 0x0000002648c37c23 */ /* 0x000fe200080108d5 */
[----:B--2---:R0:W-:Y:S01]  /*4fa0*/  SHFL.IDX PT, R205, R133, RZ, 0x1f ;  /* 0x00001fff85cd7589 */ /* 0x0041e200000e0000 */
[----:B------:R-:W-:-:S03]  /*4fb0*/  @P2 FADD.FTZ R202, R202, R209 ;  /* 0x000000d1caca2221 */ /* 0x000fc60000010000 */
[----:B------:R-:W1:Y:S01]  /*4fc0*/  SHFL.UP PT, R204, R204, 0x1, RZ ;  /* 0x04200000cccc7989 */ /* 0x000e6200000e00ff */
[----:B------:R-:W-:Y:S01]  /*4fd0*/  FFMA.FTZ R211, R144, R195, R211 ;  /* 0x000000c390d37223 */ /* 0x000fe200000100d3 */
[----:B------:R-:W-:Y:S02]  /*4fe0*/  FADD.FTZ R210, R187, R210 ;  /* 0x000000d2bbd27221 */ /* 0x000fe40000010000 */
[----:B------:R-:W2:Y:S01]  /*4ff0*/  SHFL.UP PT, R3, R3, 0x1, RZ ;  /* 0x0420000003037989 */ /* 0x000ea200000e00ff */
[----:B------:R-:W-:-:S03]  /*5000*/  FMUL.FTZ R207, R165, R211 ;  /* 0x000000d3a5cf7220 */ /* 0x000fc60000410000 */
[----:B------:R-:W3:Y:S01]  /*5010*/  SHFL.IDX PT, R132, R132, RZ, 0x1f ;  /* 0x00001fff84847589 */ /* 0x000ee200000e0000 */
[-C--:B------:R-:W-:Y:S01]  /*5020*/  FMUL.FTZ R198, R165, R210.reuse ;  /* 0x000000d2a5c67220 */ /* 0x080fe20000410000 */
[----:B------:R-:W-:Y:S02]  /*5030*/  FMUL.FTZ R209, R79, UR39 ;  /* 0x000000274fd17c20 */ /* 0x000fe40008410000 */
[----:B------:R-:W4:Y:S01]  /*5040*/  SHFL.UP PT, R2, R2, 0x1, RZ ;  /* 0x0420000002027989 */ /* 0x000f2200000e00ff */
[C---:B------:R-:W-:Y:S01]  /*5050*/  FFMA.FTZ R207, R166.reuse, R210, -R207 ;  /* 0x000000d2a6cf7223 */ /* 0x040fe200000108cf */
[----:B------:R-:W-:Y:S02]  /*5060*/  FFMA.FTZ R206, R166, R211, R198 ;  /* 0x000000d3a6ce7223 */ /* 0x000fe400000100c6 */
[----:B------:R-:W5:Y:S01]  /*5070*/  SHFL.UP PT, R202, R202, 0x1, RZ ;  /* 0x04200000caca7989 */ /* 0x000f6200000e00ff */
[----:B------:R-:W-:Y:S01]  /*5080*/  FFMA.FTZ R198, R78, UR38, -R209 ;  /* 0x000000264ec67c23 */ /* 0x000fe200080108d1 */
[----:B------:R-:W-:Y:S01]  /*5090*/  FFMA.FTZ R214, R168, R215, -R214 ;  /* 0x000000d7a8d67223 */ /* 0x000fe200000108d6 */
[----:B------:R-:W-:-:S02]  /*50a0*/  FADD.FTZ R207, R188, R207 ;  /* 0x000000cfbccf7221 */ /* 0x000fc40000010000 */
[----:B------:R-:W-:Y:S01]  /*50b0*/  FFMA.FTZ R206, R145, R198, R206 ;  /* 0x000000c691ce7223 */ /* 0x000fe200000100ce */
[----:B------:R-:W-:Y:S01]  /*50c0*/  FMUL.FTZ R209, R169, R214 ;  /* 0x000000d6a9d17220 */ /* 0x000fe20000410000 */
[C---:B0-----:R-:W-:Y:S02]  /*50d0*/  FMUL.FTZ R133, R167.reuse, R207 ;  /* 0x000000cfa7857220 */ /* 0x041fe40000410000 */
[----:B------:R-:W-:Y:S01]  /*50e0*/  FMUL.FTZ R208, R167, R206 ;  /* 0x000000cea7d07220 */ /* 0x000fe20000410000 */
[----:B------:R-:W-:Y:S01]  /*50f0*/  FFMA.FTZ R210, R170, R212, R209 ;  /* 0x000000d4aad27223 */ /* 0x000fe200000100d1 */
[----:B------:R-:W-:Y:S01]  /*5100*/  FFMA.FTZ R209, R168, R206, R133 ;  /* 0x000000cea8d17223 */ /* 0x000fe20000010085 */
[----:B-1----:R-:W-:Y:S01]  /*5110*/  FMUL.FTZ R206, R204, R205 ;  /* 0x000000cdccce7220 */ /* 0x002fe20000410000 */
[----:B------:R-:W-:Y:S01]  /*5120*/  FFMA.FTZ R208, R168, R207, -R208 ;  /* 0x000000cfa8d07223 */ /* 0x000fe200000108d0 */
[----:B--2---:R-:W-:Y:S01]  /*5130*/  FMUL.FTZ R207, R3, R205 ;  /* 0x000000cd03cf7220 */ /* 0x004fe20000410000 */
[----:B------:R-:W-:Y:S01]  /*5140*/  FMUL.FTZ R211, R77, UR39 ;  /* 0x000000274dd37c20 */ /* 0x000fe20008410000 */
[----:B---3--:R-:W-:-:S02]  /*5150*/  FFMA.FTZ R3, R3, R132, R206 ;  /* 0x0000008403037223 */ /* 0x008fc400000100ce */
[----:B------:R-:W-:Y:S01]  /*5160*/  FFMA.FTZ R207, R204, R132, -R207 ;  /* 0x00000084cccf7223 */ /* 0x000fe200000108cf */
[----:B------:R-:W-:Y:S01]  /*5170*/  FFMA.FTZ R133, R76, UR38, -R211 ;  /* 0x000000264c857c23 */ /* 0x000fe200080108d3 */
[----:B----4-:R-:W-:Y:S02]  /*5180*/  @P1 FADD.FTZ R205, R2, R3 ;  /* 0x0000000302cd1221 */ /* 0x010fe40000010000 */
[----:B-----5:R-:W-:Y:S01]  /*5190*/  @P1 FADD.FTZ R132, R202, R207 ;  /* 0x000000cfca841221 */ /* 0x020fe20000010000 */
[----:B------:R-:W-:Y:S01]  /*51a0*/  FFMA.FTZ R209, R146, R133, R209 ;  /* 0x0000008592d17223 */ /* 0x000fe200000100d1 */
[C---:B------:R-:W-:Y:S02]  /*51b0*/  FMUL.FTZ R3, R131.reuse, R205 ;  /* 0x000000cd83037220 */ /* 0x040fe40000410000 */
[-C--:B------:R-:W-:Y:S01]  /*51c0*/  FMUL.FTZ R131, R131, R132.reuse ;  /* 0x0000008483837220 */ /* 0x080fe20000410000 */
[----:B------:R-:W-:Y:S01]  /*51d0*/  FADD.FTZ R208, R189, R208 ;  /* 0x000000d0bdd07221 */ /* 0x000fe20000010000 */
[C---:B------:R-:W-:Y:S01]  /*51e0*/  FMUL.FTZ R211, R169.reuse, R209 ;  /* 0x000000d1a9d37220 */ /* 0x040fe20000410000 */
[C---:B------:R-:W-:Y:S01]  /*51f0*/  FFMA.FTZ R3, R130.reuse, R132, -R3 ;  /* 0x0000008482037223 */ /* 0x040fe20000010803 */
[----:B------:R-:W-:Y:S01]  /*5200*/  FFMA.FTZ R2, R130, R205, R131 ;  /* 0x000000cd82027223 */ /* 0x000fe20000010083 */
[-C--:B------:R-:W-:Y:S01]  /*5210*/  FMUL.FTZ R206, R169, R208.reuse ;  /* 0x000000d0a9ce7220 */ /* 0x080fe20000410000 */
[----:B------:R-:W-:Y:S01]  /*5220*/  FFMA.FTZ R211, R170, R208, -R211 ;  /* 0x000000d0aad37223 */ /* 0x000fe200000108d3 */
[----:B------:R-:W-:Y:S01]  /*5230*/  FMUL.FTZ R207, R83, UR39 ;  /* 0x0000002753cf7c20 */ /* 0x000fe20008410000 */
[----:B------:R-:W-:Y:S01]  /*5240*/  FADD.FTZ R130, R200, R3 ;  /* 0x00000003c8827221 */ /* 0x000fe20000010000 */
[----:B------:R-:W-:Y:S01]  /*5250*/  FADD.FTZ R2, RZ, R2 ;  /* 0x00000002ff027221 */ /* 0x000fe20000010000 */
[----:B------:R-:W-:Y:S01]  /*5260*/  FFMA.FTZ R206, R170, R209, R206 ;  /* 0x000000d1aace7223 */ /* 0x000fe200000100ce */
[----:B------:R-:W-:Y:S01]  /*5270*/  FFMA.FTZ R132, R82, UR38, -R207 ;  /* 0x0000002652847c23 */ /* 0x000fe200080108cf */
[----:B------:R-:W-:Y:S01]  /*5280*/  FADD.FTZ R208, R190, R211 ;  /* 0x000000d3bed07221 */ /* 0x000fe20000010000 */
[C---:B------:R-:W-:Y:S01]  /*5290*/  FMUL.FTZ R205, R171.reuse, R130 ;  /* 0x00000082abcd7220 */ /* 0x040fe20000410000 */
[----:B------:R-:W-:Y:S01]  /*52a0*/  FMUL.FTZ R3, R171, R2 ;  /* 0x00000002ab037220 */ /* 0x000fe20000410000 */
[----:B------:R-:W-:Y:S01]  /*52b0*/  FFMA.FTZ R206, R147, R132, R206 ;  /* 0x0000008493ce7223 */ /* 0x000fe200000100ce */
[----:B------:R-:W-:Y:S01]  /*52c0*/  FMUL.FTZ R209, R171, R208 ;  /* 0x000000d0abd17220 */ /* 0x000fe20000410000 */
[C---:B------:R-:W-:Y:S01]  /*52d0*/  FFMA.FTZ R205, R173.reuse, R2, R205 ;  /* 0x00000002adcd7223 */ /* 0x040fe200000100cd */
[----:B------:R-:W-:Y:S01]  /*52e0*/  FFMA.FTZ R200, R173, R130, -R3 ;  /* 0x00000082adc87223 */ /* 0x000fe20000010803 */
[----:B------:R-:W-:Y:S01]  /*52f0*/  FMUL.FTZ R3, R81, R2 ;  /* 0x0000000251037220 */ /* 0x000fe20000410000 */
[-C--:B------:R-:W-:Y:S01]  /*5300*/  FFMA.FTZ R209, R173, R206.reuse, R209 ;  /* 0x000000ceadd17223 */ /* 0x080fe200000100d1 */
[----:B------:R-:W-:Y:S01]  /*5310*/  FMUL.FTZ R206, R171, R206 ;  /* 0x000000ceabce7220 */ /* 0x000fe20000410000 */
[C---:B------:R-:W-:Y:S01]  /*5320*/  FMUL.FTZ R131, R81.reuse, UR39 ;  /* 0x0000002751837c20 */ /* 0x040fe20008410000 */
[----:B------:R-:W-:Y:S01]  /*5330*/  FMUL.FTZ R207, R81, R130 ;  /* 0x0000008251cf7220 */ /* 0x000fe20000410000 */
[----:B------:R-:W-:Y:S01]  /*5340*/  FADD.FTZ R81, RZ, R205 ;  /* 0x000000cdff517221 */ /* 0x000fe20000010000 */
[----:B------:R-:W-:Y:S01]  /*5350*/  FFMA.FTZ R200, R5, R100, R200 ;  /* 0x0000006405c87223 */ /* 0x000fe200000100c8 */
[C---:B------:R-:W-:Y:S01]  /*5360*/  FFMA.FTZ R205, R80.reuse, R130, -R3 ;  /* 0x0000008250cd7223 */ /* 0x040fe20000010803 */
[----:B------:R-:W-:Y:S01]  /*5370*/  FFMA.FTZ R208, R173, R208, -R206 ;  /* 0x000000d0add07223 */ /* 0x000fe200000108ce */
[C---:B------:R-:W-:Y:S01]  /*5380*/  FFMA.FTZ R3, R80.reuse, R2, R207 ;  /* 0x0000000250037223 */ /* 0x040fe200000100cf */
[CC--:B------:R-:W-:Y:S01]  /*5390*/  FMUL.FTZ R207, R83.reuse, R81.reuse ;  /* 0x0000005153cf7220 */ /* 0x0c0fe20000410000 */
[-C--:B------:R-:W-:Y:S01]  /*53a0*/  FMUL.FTZ R206, R83, R200.reuse ;  /* 0x000000c853ce7220 */ /* 0x080fe20000410000 */
[----:B------:R-:W-:Y:S01]  /*53b0*/  FFMA.FTZ R131, R80, UR38, -R131 ;  /* 0x0000002650837c23 */ /* 0x000fe20008010883 */
[C---:B------:R-:W-:Y:S01]  /*53c0*/  FMUL.FTZ R83, R169.reuse, R81 ;  /* 0x00000051a9537220 */ /* 0x040fe20000410000 */
[----:B------:R-:W-:-:S03]  /*53d0*/  FMUL.FTZ R80, R169, R200 ;  /* 0x000000c8a9507220 */ /* 0x000fc60000410000 */
[C---:B------:R-:W-:Y:S01]  /*53e0*/  FFMA.FTZ R83, R170.reuse, R200, -R83 ;  /* 0x000000c8aa537223 */ /* 0x040fe20000010853 */
[-C--:B------:R-:W-:Y:S01]  /*53f0*/  FFMA.FTZ R80, R170, R81.reuse, R80 ;  /* 0x00000051aa507223 */ /* 0x080fe20000010050 */
[----:B------:R-:W-:Y:S01]  /*5400*/  FFMA.FTZ R211, R82, R81, R206 ;  /* 0x0000005152d37223 */ /* 0x000fe200000100ce */
[----:B------:R-:W-:Y:S01]  /*5410*/  FFMA.FTZ R206, -R0, R3, RZ ;  /* 0x0000000300ce7223 */ /* 0x000fe200000101ff */
[----:B------:R-:W-:Y:S01]  /*5420*/  FFMA.FTZ R83, R6, R99, R83 ;  /* 0x0000006306537223 */ /* 0x000fe20000010053 */
[----:B------:R-:W-:Y:S01]  /*5430*/  FMUL.FTZ R213, R169, R212 ;  /* 0x000000d4a9d57220 */ /* 0x000fe20000410000 */
[----:B------:R-:W-:Y:S01]  /*5440*/  FADD.FTZ R3, RZ, R80 ;  /* 0x00000050ff037221 */ /* 0x000fe20000010000 */
[----:B------:R-:W-:Y:S01]  /*5450*/  FFMA.FTZ R207, R82, R200, -R207 ;  /* 0x000000c852cf7223 */ /* 0x000fe200000108cf */
[----:B------:R-:W-:Y:S01]  /*5460*/  FFMA.FTZ R82, R0, R205, RZ ;  /* 0x000000cd00527223 */ /* 0x000fe200000100ff */
[C---:B------:R-:W-:Y:S01]  /*5470*/  FMUL.FTZ R205, R167.reuse, R83 ;  /* 0x00000053a7cd7220 */ /* 0x040fe20000410000 */
[----:B------:R-:W-:Y:S01]  /*5480*/  FFMA.FTZ R214, R170, R214, -R213 ;  /* 0x000000d6aad67223 */ /* 0x000fe200000108d5 */
[-C--:B------:R-:W-:Y:S01]  /*5490*/  FMUL.FTZ R80, R167, R3.reuse ;  /* 0x00000003a7507220 */ /* 0x080fe20000410000 */
[C---:B------:R-:W-:Y:S01]  /*54a0*/  FMUL.FTZ R213, R77.reuse, R3 ;  /* 0x000000034dd57220 */ /* 0x040fe20000410000 */
[----:B------:R-:W-:Y:S01]  /*54b0*/  FMUL.FTZ R77, R77, R83 ;  /* 0x000000534d4d7220 */ /* 0x000fe20000410000 */
[C---:B------:R-:W-:Y:S01]  /*54c0*/  FFMA.FTZ R205, R168.reuse, R3, R205 ;  /* 0x00000003a8cd7223 */ /* 0x040fe200000100cd */
[----:B------:R-:W-:Y:S01]  /*54d0*/  FFMA.FTZ R80, R168, R83, -R80 ;  /* 0x00000053a8507223 */ /* 0x000fe20000010850 */
[----:B------:R-:W-:Y:S01]  /*54e0*/  FFMA.FTZ R207, R147, R207, R82 ;  /* 0x000000cf93cf7223 */ /* 0x000fe20000010052 */
[C---:B------:R-:W-:Y:S01]  /*54f0*/  FFMA.FTZ R213, R76.reuse, R83, -R213 ;  /* 0x000000534cd57223 */ /* 0x040fe200000108d5 */
[----:B------:R-:W-:Y:S01]  /*5500*/  FFMA.FTZ R82, R76, R3, R77 ;  /* 0x000000034c527223 */ /* 0x000fe2000001004d */
[----:B------:R-:W-:Y:S01]  /*5510*/  FADD.FTZ R76, RZ, R205 ;  /* 0x000000cdff4c7221 */ /* 0x000fe20000010000 */
[----:B------:R-:W-:Y:S01]  /*5520*/  FFMA.FTZ R80, R7, R98, R80 ;  /* 0x0000006207507223 */ /* 0x000fe20000010050 */
[----:B------:R-:W-:Y:S01]  /*5530*/  FFMA.FTZ R211, -R147, R211, R206 ;  /* 0x000000d393d37223 */ /* 0x000fe200000101ce */
[----:B------:R-:W-:Y:S01]  /*5540*/  FFMA.FTZ R206, R146, R213, R207 ;  /* 0x000000d592ce7223 */ /* 0x000fe200000100cf */
[C---:B------:R-:W-:Y:S01]  /*5550*/  FMUL.FTZ R77, R165.reuse, R76 ;  /* 0x0000004ca54d7220 */ /* 0x040fe20000410000 */
[----:B------:R-:W-:Y:S01]  /*5560*/  FMUL.FTZ R205, R165, R80 ;  /* 0x00000050a5cd7220 */ /* 0x000fe20000410000 */
[C---:B------:R-:W-:Y:S01]  /*5570*/  FMUL.FTZ R207, R79.reuse, R76 ;  /* 0x0000004c4fcf7220 */ /* 0x040fe20000410000 */
[-C--:B------:R-:W-:Y:S01]  /*5580*/  FMUL.FTZ R79, R79, R80.reuse ;  /* 0x000000504f4f7220 */ /* 0x080fe20000410000 */
[C---:B------:R-:W-:Y:S01]  /*5590*/  FFMA.FTZ R77, R166.reuse, R80, -R77 ;  /* 0x00000050a64d7223 */ /* 0x040fe2000001084d */
[----:B------:R-:W-:Y:S01]  /*55a0*/  FFMA.FTZ R205, R166, R76, R205 ;  /* 0x0000004ca6cd7223 */ /* 0x000fe200000100cd */
[----:B------:R-:W-:Y:S01]  /*55b0*/  FFMA.FTZ R82, -R146, R82, R211 ;  /* 0x0000005292527223 */ /* 0x000fe200000101d3 */
[----:B------:R-:W-:Y:S01]  /*55c0*/  FFMA.FTZ R211, R78, R76, R79 ;  /* 0x0000004c4ed37223 */ /* 0x000fe2000001004f */
[----:B------:R-:W-:Y:S01]  /*55d0*/  FFMA.FTZ R79, R8, R97, R77 ;  /* 0x00000061084f7223 */ /* 0x000fe2000001004d */
[----:B------:R-:W-:Y:S01]  /*55e0*/  FADD.FTZ R77, RZ, R205 ;  /* 0x000000cdff4d7221 */ /* 0x000fe20000010000 */
[----:B------:R-:W-:-:S02]  /*55f0*/  FFMA.FTZ R207, R78, R80, -R207 ;  /* 0x000000504ecf7223 */ /* 0x000fc400000108cf */
[C---:B------:R-:W-:Y:S01]  /*5600*/  FMUL.FTZ R205, R163.reuse, R79 ;  /* 0x0000004fa3cd7220 */ /* 0x040fe20000410000 */
[-C--:B------:R-:W-:Y:S01]  /*5610*/  FMUL.FTZ R78, R163, R77.reuse ;  /* 0x0000004da34e7220 */ /* 0x080fe20000410000 */
[C---:B------:R-:W-:Y:S01]  /*5620*/  FMUL.FTZ R213, R73.reuse, R77 ;  /* 0x0000004d49d57220 */ /* 0x040fe20000410000 */
[----:B------:R-:W-:Y:S01]  /*5630*/  FMUL.FTZ R73, R73, R79 ;  /* 0x0000004f49497220 */ /* 0x000fe20000410000 */
[C---:B------:R-:W-:Y:S01]  /*5640*/  FFMA.FTZ R205, R164.reuse, R77, R205 ;  /* 0x0000004da4cd7223 */ /* 0x040fe200000100cd */
[----:B------:R-:W-:Y:S01]  /*5650*/  FFMA.FTZ R78, R164, R79, -R78 ;  /* 0x0000004fa44e7223 */ /* 0x000fe2000001084e */
[----:B------:R-:W-:Y:S01]  /*5660*/  FMUL.FTZ R204, R171, R214 ;  /* 0x000000d6abcc7220 */ /* 0x000fe20000410000 */
[----:B------:R-:W-:Y:S01]  /*5670*/  FFMA.FTZ R211, -R145, R211, R82 ;  /* 0x000000d391d37223 */ /* 0x000fe20000010152 */
[C---:B------:R-:W-:Y:S01]  /*5680*/  FFMA.FTZ R213, R72.reuse, R79, -R213 ;  /* 0x0000004f48d57223 */ /* 0x040fe200000108d5 */
[----:B------:R-:W-:Y:S01]  /*5690*/  FFMA.FTZ R82, R72, R77, R73 ;  /* 0x0000004d48527223 */ /* 0x000fe20000010049 */
[----:B------:R-:W-:Y:S01]  /*56a0*/  FADD.FTZ R72, RZ, R205 ;  /* 0x000000cdff487221 */ /* 0x000fe20000010000 */
[----:B------:R-:W-:Y:S01]  /*56b0*/  FFMA.FTZ R78, R9, R96, R78 ;  /* 0x00000060094e7223 */ /* 0x000fe2000001004e */
[-C--:B------:R-:W-:Y:S01]  /*56c0*/  FFMA.FTZ R204, R173, R210.reuse, R204 ;  /* 0x000000d2adcc7223 */ /* 0x080fe200000100cc */
[----:B------:R-:W-:Y:S01]  /*56d0*/  FMUL.FTZ R202, R171, R210 ;  /* 0x000000d2abca7220 */ /* 0x000fe20000410000 */
[----:B------:R-:W-:Y:S01]  /*56e0*/  FFMA.FTZ R207, R145, R207, R206 ;  /* 0x000000cf91cf7223 */ /* 0x000fe200000100ce */
[----:B------:R-:W-:Y:S01]  /*56f0*/  FFMA.FTZ R210, -R144, R82, R211 ;  /* 0x0000005290d27223 */ /* 0x000fe200000101d3 */
[C---:B------:R-:W-:Y:S01]  /*5700*/  FMUL.FTZ R82, R160.reuse, R72 ;  /* 0x00000048a0527220 */ /* 0x040fe20000410000 */
[----:B------:R-:W-:Y:S01]  /*5710*/  FMUL.FTZ R73, R160, R78 ;  /* 0x0000004ea0497220 */ /* 0x000fe20000410000 */
[----:B------:R-:W-:Y:S01]  /*5720*/  FFMA.FTZ R206, R144, R213, R207 ;  /* 0x000000d590ce7223 */ /* 0x000fe200000100cf */
[C---:B------:R-:W-:Y:S01]  /*5730*/  FMUL.FTZ R205, R75.reuse, R72 ;  /* 0x000000484bcd7220 */ /* 0x040fe20000410000 */
[-C--:B------:R-:W-:Y:S01]  /*5740*/  FMUL.FTZ R207, R75, R78.reuse ;  /* 0x0000004e4bcf7220 */ /* 0x080fe20000410000 */
[C---:B------:R-:W-:Y:S01]  /*5750*/  FFMA.FTZ R75, R161.reuse, R78, -R82 ;  /* 0x0000004ea14b7223 */ /* 0x040fe20000010852 */
[----:B------:R-:W-:-:S03]  /*5760*/  FFMA.FTZ R73, R161, R72, R73 ;  /* 0x00000048a1497223 */ /* 0x000fc60000010049 */
[----:B------:R-:W-:Y:S01]  /*5770*/  FFMA.FTZ R75, R10, R95, R75 ;  /* 0x0000005f0a4b7223 */ /* 0x000fe2000001004b */
[----:B------:R-:W-:Y:S01]  /*5780*/  FADD.FTZ R73, RZ, R73 ;  /* 0x00000049ff497221 */ /* 0x000fe20000010000 */
[C---:B------:R-:W-:Y:S01]  /*5790*/  FFMA.FTZ R205, R74.reuse, R78, -R205 ;  /* 0x0000004e4acd7223 */ /* 0x040fe200000108cd */
[----:B------:R-:W-:Y:S01]  /*57a0*/  FFMA.FTZ R207, R74, R72, R207 ;  /* 0x000000484acf7223 */ /* 0x000fe200000100cf */
[C---:B------:R-:W-:Y:S01]  /*57b0*/  FMUL.FTZ R82, R158.reuse, R75 ;  /* 0x0000004b9e527220 */ /* 0x040fe20000410000 */
        /* <DEDUP_REMOVED lines=13> */
[-C--:B------:R-:W-:Y:S01]  /*5890*/  FMUL.FTZ R71, R71, R74.reuse ;  /* 0x0000004a47477220 */ /* 0x080fe20000410000 */
[C---:B------:R-:W-:Y:S01]  /*58a0*/  FMUL.FTZ R82, R156.reuse, R74 ;  /* 0x0000004a9c527220 */ /* 0x040fe20000410000 */
[----:B------:R-:W-:Y:S01]  /*58b0*/  FMUL.FTZ R69, R156, R68 ;  /* 0x000000449c457220 */ /* 0x000fe20000410000 */
[C---:B------:R-:W-:Y:S01]  /*58c0*/  FFMA.FTZ R205, R70.reuse, R74, -R205 ;  /* 0x0000004a46cd7223 */ /* 0x040fe200000108cd */
[-C--:B------:R-:W-:Y:S01]  /*58d0*/  FFMA.FTZ R70, R70, R68.reuse, R71 ;  /* 0x0000004446467223 */ /* 0x080fe20000010047 */
[C---:B------:R-:W-:Y:S01]  /*58e0*/  FFMA.FTZ R82, R157.reuse, R68, R82 ;  /* 0x000000449d527223 */ /* 0x040fe20000010052 */
[----:B------:R-:W-:Y:S01]  /*58f0*/  FFMA.FTZ R71, R157, R74, -R69 ;  /* 0x0000004a9d477223 */ /* 0x000fe20000010845 */
[----:B------:R-:W-:-:S02]  /*5900*/  FFMA.FTZ R206, -R142, R206, R207 ;  /* 0x000000ce8ece7223 */ /* 0x000fc400000101cf */
[----:B------:R-:W-:Y:S01]  /*5910*/  FADD.FTZ R69, RZ, R82 ;  /* 0x00000052ff457221 */ /* 0x000fe20000010000 */
[----:B------:R-:W-:Y:S01]  /*5920*/  FFMA.FTZ R71, R12, R93, R71 ;  /* 0x0000005d0c477223 */ /* 0x000fe20000010047 */
[----:B------:R-:W-:Y:S01]  /*5930*/  FFMA.FTZ R211, -R141, R70, R206 ;  /* 0x000000468dd37223 */ /* 0x000fe200000101ce */
[C---:B------:R-:W-:Y:S01]  /*5940*/  FMUL.FTZ R207, R65.reuse, UR39 ;  /* 0x0000002741cf7c20 */ /* 0x040fe20008410000 */
[C---:B------:R-:W-:Y:S01]  /*5950*/  FMUL.FTZ R213, R65.reuse, R69 ;  /* 0x0000004541d57220 */ /* 0x040fe20000410000 */
[-C--:B------:R-:W-:Y:S01]  /*5960*/  FMUL.FTZ R206, R65, R71.reuse ;  /* 0x0000004741ce7220 */ /* 0x080fe20000410000 */
[C---:B------:R-:W-:Y:S01]  /*5970*/  FMUL.FTZ R82, R154.reuse, R71 ;  /* 0x000000479a527220 */ /* 0x040fe20000410000 */
[----:B------:R-:W-:Y:S01]  /*5980*/  FMUL.FTZ R70, R154, R69 ;  /* 0x000000459a467220 */ /* 0x000fe20000410000 */
[C---:B------:R-:W-:Y:S01]  /*5990*/  FFMA.FTZ R207, R64.reuse, UR38, -R207 ;  /* 0x0000002640cf7c23 */ /* 0x040fe200080108cf */
[C---:B------:R-:W-:Y:S01]  /*59a0*/  FFMA.FTZ R213, R64.reuse, R71, -R213 ;  /* 0x0000004740d57223 */ /* 0x040fe200000108d5 */
[-C--:B------:R-:W-:Y:S01]  /*59b0*/  FFMA.FTZ R206, R64, R69.reuse, R206 ;  /* 0x0000004540ce7223 */ /* 0x080fe200000100ce */
[C---:B------:R-:W-:Y:S01]  /*59c0*/  FFMA.FTZ R64, R155.reuse, R69, R82 ;  /* 0x000000459b407223 */ /* 0x040fe20000010052 */
[----:B------:R-:W-:Y:S01]  /*59d0*/  FFMA.FTZ R70, R155, R71, -R70 ;  /* 0x000000479b467223 */ /* 0x000fe20000010846 */
[----:B------:R-:W-:-:S02]  /*59e0*/  FFMA.FTZ R205, R141, R205, R210 ;  /* 0x000000cd8dcd7223 */ /* 0x000fc400000100d2 */
[----:B------:R-:W-:Y:S01]  /*59f0*/  FADD.FTZ R64, RZ, R64 ;  /* 0x00000040ff407221 */ /* 0x000fe20000010000 */
[----:B------:R-:W-:Y:S01]  /*5a00*/  FFMA.FTZ R70, R13, R92, R70 ;  /* 0x0000005c0d467223 */ /* 0x000fe20000010046 */
[C---:B------:R-:W-:Y:S01]  /*5a10*/  FFMA.FTZ R210, R140.reuse, R213, R205 ;  /* 0x000000d58cd27223 */ /* 0x040fe200000100cd */
[C---:B------:R-:W-:Y:S01]  /*5a20*/  FMUL.FTZ R65, R67.reuse, UR39 ;  /* 0x0000002743417c20 */ /* 0x040fe20008410000 */
[C---:B------:R-:W-:Y:S01]  /*5a30*/  FMUL.FTZ R205, R67.reuse, R64 ;  /* 0x0000004043cd7220 */ /* 0x040fe20000410000 */
[----:B------:R-:W-:Y:S01]  /*5a40*/  FMUL.FTZ R67, R67, R70 ;  /* 0x0000004643437220 */ /* 0x000fe20000410000 */
[----:B------:R-:W-:Y:S01]  /*5a50*/  FFMA.FTZ R212, -R140, R206, R211 ;  /* 0x000000ce8cd47223 */ /* 0x000fe200000101d3 */
[----:B------:R-:W-:Y:S01]  /*5a60*/  FMUL.FTZ R82, R152, R64 ;  /* 0x0000004098527220 */ /* 0x000fe20000410000 */
[----:B------:R-:W-:Y:S01]  /*5a70*/  FFMA.FTZ R206, R66, UR38, -R65 ;  /* 0x0000002642ce7c23 */ /* 0x000fe20008010841 */
[-C--:B------:R-:W-:Y:S01]  /*5a80*/  FMUL.FTZ R65, R152, R70.reuse ;  /* 0x0000004698417220 */ /* 0x080fe20000410000 */
[C---:B------:R-:W-:Y:S01]  /*5a90*/  FFMA.FTZ R205, R66.reuse, R70, -R205 ;  /* 0x0000004642cd7223 */ /* 0x040fe200000108cd */
[----:B------:R-:W-:Y:S01]  /*5aa0*/  FFMA.FTZ R66, R66, R64, R67 ;  /* 0x0000004042427223 */ /* 0x000fe20000010043 */
[C---:B------:R-:W-:Y:S01]  /*5ab0*/  FFMA.FTZ R67, R153.reuse, R70, -R82 ;  /* 0x0000004699437223 */ /* 0x040fe20000010852 */
[----:B------:R-:W-:-:S03]  /*5ac0*/  FFMA.FTZ R65, R153, R64, R65 ;  /* 0x0000004099417223 */ /* 0x000fc60000010041 */
[----:B------:R-:W-:Y:S01]  /*5ad0*/  FFMA.FTZ R67, R14, R91, R67 ;  /* 0x0000005b0e437223 */ /* 0x000fe20000010043 */
[----:B------:R-:W-:Y:S01]  /*5ae0*/  FADD.FTZ R65, RZ, R65 ;  /* 0x00000041ff417221 */ /* 0x000fe20000010000 */
[C---:B------:R-:W-:Y:S02]  /*5af0*/  FMUL.FTZ R213, R61.reuse, UR39 ;  /* 0x000000273dd57c20 */ /* 0x040fe40008410000 */
[C---:B------:R-:W-:Y:S01]  /*5b00*/  FMUL.FTZ R82, R150.reuse, R67 ;  /* 0x0000004396527220 */ /* 0x040fe20000410000 */
[----:B------:R-:W-:Y:S01]  /*5b10*/  FMUL.FTZ R215, R61, R65 ;  /* 0x000000413dd77220 */ /* 0x000fe20000410000 */
[----:B------:R-:W-:Y:S01]  /*5b20*/  FFMA.FTZ R211, -R139, R66, R212 ;  /* 0x000000428bd37223 */ /* 0x000fe200000101d4 */
[----:B------:R-:W-:Y:S01]  /*5b30*/  FMUL.FTZ R61, R61, R67 ;  /* 0x000000433d3d7220 */ /* 0x000fe20000410000 */
[-C--:B------:R-:W-:Y:S01]  /*5b40*/  FMUL.FTZ R66, R150, R65.reuse ;  /* 0x0000004196427220 */ /* 0x080fe20000410000 */
[----:B------:R-:W-:Y:S01]  /*5b50*/  FFMA.FTZ R82, R151, R65, R82 ;  /* 0x0000004197527223 */ /* 0x000fe20000010052 */
[----:B------:R-:W-:Y:S01]  /*5b60*/  FFMA.FTZ R205, R139, R205, R210 ;  /* 0x000000cd8bcd7223 */ /* 0x000fe200000100d2 */
[C---:B------:R-:W-:Y:S01]  /*5b70*/  FFMA.FTZ R213, R60.reuse, UR38, -R213 ;  /* 0x000000263cd57c23 */ /* 0x040fe200080108d5 */
[C---:B------:R-:W-:Y:S01]  /*5b80*/  FFMA.FTZ R215, R60.reuse, R67, -R215 ;  /* 0x000000433cd77223 */ /* 0x040fe200000108d7 */
[----:B------:R-:W-:Y:S01]  /*5b90*/  FFMA.FTZ R61, R60, R65, R61 ;  /* 0x000000413c3d7223 */ /* 0x000fe2000001003d */
[----:B------:R-:W-:Y:S01]  /*5ba0*/  FFMA.FTZ R66, R151, R67, -R66 ;  /* 0x0000004397427223 */ /* 0x000fe20000010842 */
[----:B------:R-:W-:Y:S01]  /*5bb0*/  FADD.FTZ R60, RZ, R82 ;  /* 0x00000052ff3c7221 */ /* 0x000fe20000010000 */
[----:B------:R-:W-:-:S02]  /*5bc0*/  FFMA.FTZ R212, R138, R215, R205 ;  /* 0x000000d78ad47223 */ /* 0x000fc400000100cd */
[----:B------:R-:W-:Y:S01]  /*5bd0*/  FFMA.FTZ R66, R15, R90, R66 ;  /* 0x0000005a0f427223 */ /* 0x000fe20000010042 */
[-C--:B------:R-:W-:Y:S01]  /*5be0*/  FMUL.FTZ R205, R63, R60.reuse ;  /* 0x0000003c3fcd7220 */ /* 0x080fe20000410000 */
[----:B------:R-:W-:Y:S01]  /*5bf0*/  FMUL.FTZ R82, R148, R60 ;  /* 0x0000003c94527220 */ /* 0x000fe20000410000 */
[----:B------:R-:W-:Y:S02]  /*5c00*/  FFMA.FTZ R202, R173, R214, -R202 ;  /* 0x000000d6adca7223 */ /* 0x000fe400000108ca */
[-C--:B------:R-:W-:Y:S01]  /*5c10*/  FFMA.FTZ R205, R62, R66.reuse, -R205 ;  /* 0x000000423ecd7223 */ /* 0x080fe200000108cd */
[C---:B------:R-:W-:Y:S01]  /*5c20*/  FMUL.FTZ R215, R63.reuse, UR39 ;  /* 0x000000273fd77c20 */ /* 0x040fe20008410000 */
[----:B------:R-:W-:Y:S01]  /*5c30*/  FFMA.FTZ R214, -R138, R61, R211 ;  /* 0x0000003d8ad67223 */ /* 0x000fe200000101d3 */
[-C--:B------:R-:W-:Y:S01]  /*5c40*/  FMUL.FTZ R63, R63, R66.reuse ;  /* 0x000000423f3f7220 */ /* 0x080fe20000410000 */
[----:B------:R-:W-:Y:S01]  /*5c50*/  FFMA.FTZ R211, R137, R205, R212 ;  /* 0x000000cd89d37223 */ /* 0x000fe200000100d4 */
[-C--:B------:R-:W-:Y:S01]  /*5c60*/  FMUL.FTZ R61, R148, R66.reuse ;  /* 0x00000042943d7220 */ /* 0x080fe20000410000 */
[C---:B------:R-:W-:Y:S01]  /*5c70*/  FFMA.FTZ R205, R149.reuse, R66, -R82 ;  /* 0x0000004295cd7223 */ /* 0x040fe20000010852 */
[-C--:B------:R-:W-:Y:S01]  /*5c80*/  FFMA.FTZ R63, R62, R60.reuse, R63 ;  /* 0x0000003c3e3f7223 */ /* 0x080fe2000001003f */
[----:B------:R-:W-:Y:S01]  /*5c90*/  ISETP.GE.AND P1, PT, R116, UR40, PT ;  /* 0x0000002874007c0c */ /* 0x000fe2000bf26270 */
[----:B------:R-:W-:Y:S01]  /*5ca0*/  FFMA.FTZ R61, R149, R60, R61 ;  /* 0x0000003c953d7223 */ /* 0x000fe2000001003d */
[----:B------:R-:W-:Y:S01]  /*5cb0*/  FFMA.FTZ R205, R16, R89, R205 ;  /* 0x0000005910cd7223 */ /* 0x000fe200000100cd */
[----:B------:R-:W-:Y:S01]  /*5cc0*/  FFMA.FTZ R217, -R137, R63, R214 ;  /* 0x0000003f89d97223 */ /* 0x000fe200000101d6 */
[----:B------:R-:W-:Y:S01]  /*5cd0*/  ISETP.NE.OR P1, PT, R104, RZ, P1 ;  /* 0x000000ff6800720c */ /* 0x000fe20000f25670 */
[----:B------:R-:W-:Y:S01]  /*5ce0*/  FADD.FTZ R61, RZ, R61 ;  /* 0x0000003dff3d7221 */ /* 0x000fe20000010000 */
[----:B------:R-:W-:Y:S01]  /*5cf0*/  FMUL.FTZ R63, R175, R205 ;  /* 0x000000cdaf3f7220 */ /* 0x000fe20000410000 */
[----:B------:R-:W-:-:S02]  /*5d00*/  FFMA.FTZ R210, R62, UR38, -R215 ;  /* 0x000000263ed27c23 */ /* 0x000fc400080108d7 */
[-C--:B------:R-:W-:Y:S01]  /*5d10*/  FMUL.FTZ R62, R175, R61.reuse ;  /* 0x0000003daf3e7220 */ /* 0x080fe20000410000 */
[CC--:B------:R-:W-:Y:S01]  /*5d20*/  FFMA.FTZ R63, R176.reuse, R61.reuse, R63 ;  /* 0x0000003db03f7223 */ /* 0x0c0fe2000001003f */
[C---:B------:R-:W-:Y:S01]  /*5d30*/  FMUL.FTZ R219, R57.reuse, R61 ;  /* 0x0000003d39db7220 */ /* 0x040fe20000410000 */
[C---:B------:R-:W-:Y:S01]  /*5d40*/  FMUL.FTZ R215, R57.reuse, UR39 ;  /* 0x0000002739d77c20 */ /* 0x040fe20008410000 */
[-C--:B------:R-:W-:Y:S01]  /*5d50*/  FFMA.FTZ R62, R176, R205.reuse, -R62 ;  /* 0x000000cdb03e7223 */ /* 0x080fe2000001083e */
[----:B------:R-:W-:Y:S01]  /*5d60*/  FADD.FTZ R63, RZ, R63 ;  /* 0x0000003fff3f7221 */ /* 0x000fe20000010000 */
[-C--:B------:R-:W-:Y:S01]  /*5d70*/  FMUL.FTZ R82, R57, R205.reuse ;  /* 0x000000cd39527220 */ /* 0x080fe20000410000 */
[C---:B------:R-:W-:Y:S01]  /*5d80*/  FFMA.FTZ R219, R56.reuse, R205, -R219 ;  /* 0x000000cd38db7223 */ /* 0x040fe200000108db */
[----:B------:R-:W-:Y:S01]  /*5d90*/  FFMA.FTZ R62, R17, R88, R62 ;  /* 0x00000058113e7223 */ /* 0x000fe2000001003e */
[C---:B------:R-:W-:Y:S01]  /*5da0*/  FMUL.FTZ R57, R59.reuse, R63 ;  /* 0x0000003f3b397220 */ /* 0x040fe20000410000 */
[C---:B------:R-:W-:Y:S01]  /*5db0*/  FFMA.FTZ R215, R56.reuse, UR38, -R215 ;  /* 0x0000002638d77c23 */ /* 0x040fe200080108d7 */
[----:B------:R-:W-:Y:S01]  /*5dc0*/  FFMA.FTZ R82, R56, R61, R82 ;  /* 0x0000003d38527223 */ /* 0x000fe20000010052 */
[----:B------:R-:W-:Y:S01]  /*5dd0*/  VOTEU.ALL UP0, P1 ;  /* 0x0000000000ff7886 */ /* 0x000fe20000800000 */
[----:B------:R-:W-:Y:S01]  /*5de0*/  FFMA.FTZ R56, R136, R219, R211 ;  /* 0x000000db88387223 */ /* 0x000fe200000100d3 */
[C---:B------:R-:W-:Y:S01]  /*5df0*/  FMUL.FTZ R211, R59.reuse, UR39 ;  /* 0x000000273bd37c20 */ /* 0x040fe20008410000 */
[----:B------:R-:W-:Y:S01]  /*5e00*/  ISETP.NE.AND P2, PT, R162, 0x1f, PT ;  /* 0x0000001fa200780c */ /* 0x000fe20003f45270 */
[-C--:B------:R-:W-:Y:S01]  /*5e10*/  FMUL.FTZ R214, R59, R62.reuse ;  /* 0x0000003e3bd67220 */ /* 0x080fe20000410000 */
[----:B------:R-:W-:Y:S01]  /*5e20*/  FFMA.FTZ R57, R58, R62, -R57 ;  /* 0x0000003e3a397223 */ /* 0x000fe20000010839 */
[----:B------:R-:W-:Y:S01]  /*5e30*/  @!UP0 ULEA UR10, UR6, UR9, 0x4 ;  /* 0x00000009060a8291 */ /* 0x000fe2000f8e20ff */
[----:B------:R-:W-:Y:S01]  /*5e40*/  FFMA.FTZ R82, -R136, R82, R217 ;  /* 0x0000005288527223 */ /* 0x000fe200000101d9 */
[C---:B------:R-:W-:Y:S01]  /*5e50*/  FFMA.FTZ R212, R58.reuse, UR38, -R211 ;  /* 0x000000263ad47c23 */ /* 0x040fe200080108d3 */
[----:B------:R-:W-:Y:S01]  /*5e60*/  FFMA.FTZ R217, R58, R63, R214 ;  /* 0x0000003f3ad97223 */ /* 0x000fe200000100d6 */
[----:B------:R-:W-:Y:S01]  /*5e70*/  FFMA.FTZ R211, R135, R57, R56 ;  /* 0x0000003987d37223 */ /* 0x000fe20000010038 */
[----:B------:R-:W-:Y:S01]  /*5e80*/  HFMA2 R56, -RZ, RZ, 1.875, 0 ;  /* 0x3f800000ff387431 */ /* 0x000fe200000001ff */
[----:B------:R-:W-:-:S02]  /*5e90*/  CS2R R58, SRZ ;  /* 0x00000000003a7805 */ /* 0x000fc4000001ff00 */
[----:B------:R-:W-:Y:S01]  /*5ea0*/  MOV R57, RZ ;  /* 0x000000ff00397202 */ /* 0x000fe20000000f00 */
[----:B------:R-:W-:Y:S01]  /*5eb0*/  FFMA.FTZ R214, R0, R131, R209 ;  /* 0x0000008300d67223 */ /* 0x000fe200000100d1 */
[----:B------:R-:W-:Y:S01]  /*5ec0*/  FADD.FTZ R208, R191, R208 ;  /* 0x000000d0bfd07221 */ /* 0x000fe20000010000 */
[----:B------:R-:W-:Y:S01]  /*5ed0*/  FFMA.FTZ R217, -R135, R217, R82 ;  /* 0x000000d987d97223 */ /* 0x000fe20000010152 */
        /* <DEDUP_REMOVED lines=11> */
[-C--:B0-----:R-:W-:Y:S01]  /*5f90*/  FMUL.FTZ R221, R202, R223.reuse ;  /* 0x000000dfcadd7220 */ /* 0x081fe20000410000 */
[----:B------:R-:W-:Y:S01]  /*5fa0*/  FMUL.FTZ R223, R204, R223 ;  /* 0x000000dfccdf7220 */ /* 0x000fe20000410000 */
[-C--:B-1----:R-:W-:Y:S01]  /*5fb0*/  FMUL.FTZ R209, R202, R219.reuse ;  /* 0x000000dbcad17220 */ /* 0x082fe20000410000 */
[C---:B------:R-:W-:Y:S01]  /*5fc0*/  FMUL.FTZ R219, R204.reuse, R219 ;  /* 0x000000dbccdb7220 */ /* 0x040fe20000410000 */
[-C--:B----4-:R-:W-:Y:S01]  /*5fd0*/  FFMA.FTZ R221, R204, R216.reuse, -R221 ;  /* 0x000000d8ccdd7223 */ /* 0x090fe200000108dd */
[----:B------:R-:W-:Y:S01]  /*5fe0*/  FFMA.FTZ R223, R202, R216, R223 ;  /* 0x000000d8cadf7223 */ /* 0x000fe200000100df */
[C---:B---3--:R-:W-:Y:S01]  /*5ff0*/  FFMA.FTZ R204, R82.reuse, R204, -R209 ;  /* 0x000000cc52cc7223 */ /* 0x048fe200000108d1 */
[----:B------:R-:W-:Y:S01]  /*6000*/  FFMA.FTZ R202, R82, R202, R219 ;  /* 0x000000ca52ca7223 */ /* 0x000fe200000100db */
[----:B------:R-:W-:Y:S01]  /*6010*/  FADD.FTZ R214, R214, R221 ;  /* 0x000000ddd6d67221 */ /* 0x000fe20000010000 */
[----:B------:R-:W-:-:S07]  /*6020*/  FADD.FTZ R208, R208, R223 ;  /* 0x000000dfd0d07221 */ /* 0x000fce0000010000 */
.L_x_14153:
[----:B------:R-:W-:Y:S05]  /*6030*/  BSYNC.RECONVERGENT B0 ;  /* 0x0000000000007941 */ /* 0x000fea0003800200 */
.L_x_14152:
[----:B---3--:R3:W2:Y:S01]  /*6040*/  SHFL.DOWN PT, R82, R204, 0x2, 0x1f ;  /* 0x08401f00cc527f89 */ /* 0x0086a200000e0000 */
[----:B------:R-:W-:Y:S03]  /*6050*/  BSSY.RECONVERGENT B0, `(.L_x_14154) ;  /* 0x000000f000007945 */ /* 0x000fe60003800200 */
[----:B-1----:R3:W1:Y:S04]  /*6060*/  SHFL.DOWN PT, R219, R202, 0x2, 0x1f ;  /* 0x08401f00cadb7f89 */ /* 0x00266800000e0000 */
[----:B----4-:R3:W4:Y:S04]  /*6070*/  SHFL.DOWN PT, R216, R214, 0x2, 0x1f ;  /* 0x08401f00d6d87f89 */ /* 0x01072800000e0000 */
[----:B0-----:R3:W0:Y:S01]  /*6080*/  SHFL.DOWN PT, R223, R208, 0x2, 0x1f ;  /* 0x08401f00d0df7f89 */ /* 0x00162200000e0000 */
[----:B------:R-:W-:Y:S05]  /*6090*/  @P3 BRA `(.L_x_14155) ;  /* 0x0000000000283947 */ /* 0x000fea0003800000 */
[-C--:B0-----:R-:W-:Y:S01]  /*60a0*/  FMUL.FTZ R221, R202, R223.reuse ;  /* 0x000000dfcadd7220 */ /* 0x081fe20000410000 */
[----:B------:R-:W-:Y:S01]  /*60b0*/  FMUL.FTZ R223, R204, R223 ;  /* 0x000000dfccdf7220 */ /* 0x000fe20000410000 */
[-C--:B-1----:R-:W-:Y:S01]  /*60c0*/  FMUL.FTZ R209, R202, R219.reuse ;  /* 0x000000dbcad17220 */ /* 0x082fe20000410000 */
[C---:B------:R-:W-:Y:S01]  /*60d0*/  FMUL.FTZ R219, R204.reuse, R219 ;  /* 0x000000dbccdb7220 */ /* 0x040fe20000410000 */
[-C--:B----4-:R-:W-:Y:S01]  /*60e0*/  FFMA.FTZ R221, R204, R216.reuse, -R221 ;  /* 0x000000d8ccdd7223 */ /* 0x090fe200000108dd */
[----:B------:R-:W-:Y:S01]  /*60f0*/  FFMA.FTZ R223, R202, R216, R223 ;  /* 0x000000d8cadf7223 */ /* 0x000fe200000100df */
[-C--:B--23--:R-:W-:Y:S01]  /*6100*/  FFMA.FTZ R204, R204, R82.reuse, -R209 ;  /* 0x00000052cccc7223 */ /* 0x08cfe200000108d1 */
[----:B------:R-:W-:Y:S01]  /*6110*/  FFMA.FTZ R202, R202, R82, R219 ;  /* 0x00000052caca7223 */ /* 0x000fe200000100db */
[----:B------:R-:W-:Y:S01]  /*6120*/  FADD.FTZ R214, R214, R221 ;  /* 0x000000ddd6d67221 */ /* 0x000fe20000010000 */
[----:B------:R-:W-:-:S07]  /*6130*/  FADD.FTZ R208, R208, R223 ;  /* 0x000000dfd0d07221 */ /* 0x000fce0000010000 */
.L_x_14155:
[----:B------:R-:W-:Y:S05]  /*6140*/  BSYNC.RECONVERGENT B0 ;  /* 0x0000000000007941 */ /* 0x000fea0003800200 */
.L_x_14154:
[----:B--2---:R2:W2:Y:S01]  /*6150*/  SHFL.DOWN PT, R82, R204, 0x4, 0x1f ;  /* 0x08801f00cc527f89 */ /* 0x0044a200000e0000 */
[----:B------:R-:W-:Y:S03]  /*6160*/  BSSY.RECONVERGENT B0, `(.L_x_14156) ;  /* 0x000000f000007945 */ /* 0x000fe60003800200 */
[----:B-1----:R1:W1:Y:S04]  /*6170*/  SHFL.DOWN PT, R219, R202, 0x4, 0x1f ;  /* 0x08801f00cadb7f89 */ /* 0x00226800000e0000 */
[----:B----4-:R4:W1:Y:S04]  /*6180*/  SHFL.DOWN PT, R216, R214, 0x4, 0x1f ;  /* 0x08801f00d6d87f89 */ /* 0x01086800000e0000 */
        /* <DEDUP_REMOVED lines=8> */
[-C--:B--23--:R-:W-:Y:S01]  /*6210*/  FFMA.FTZ R204, R204, R82.reuse, -R209 ;  /* 0x00000052cccc7223 */ /* 0x08cfe200000108d1 */
[----:B------:R-:W-:Y:S01]  /*6220*/  FFMA.FTZ R202, R202, R82, R219 ;  /* 0x00000052caca7223 */ /* 0x000fe200000100db */
[----:B----4-:R-:W-:Y:S01]  /*6230*/  FADD.FTZ R214, R214, R221 ;  /* 0x000000ddd6d67221 */ /* 0x010fe20000010000 */
[----:B------:R-:W-:-:S07]  /*6240*/  FADD.FTZ R208, R208, R223 ;  /* 0x000000dfd0d07221 */ /* 0x000fce0000010000 */
.L_x_14157:
[----:B------:R-:W-:Y:S05]  /*6250*/  BSYNC.RECONVERGENT B0 ;  /* 0x0000000000007941 */ /* 0x000fea0003800200 */
.L_x_14156:
[----:B--2---:R2:W2:Y:S01]  /*6260*/  SHFL.DOWN PT, R82, R204, 0x8, 0x1f ;  /* 0x09001f00cc527f89 */ /* 0x0044a200000e0000 */
[----:B------:R-:W-:Y:S03]  /*6270*/  BSSY.RECONVERGENT B0, `(.L_x_14158) ;  /* 0x000000f000007945 */ /* 0x000fe60003800200 */
[----:B-1----:R1:W1:Y:S04]  /*6280*/  SHFL.DOWN PT, R219, R202, 0x8, 0x1f ;  /* 0x09001f00cadb7f89 */ /* 0x00226800000e0000 */
        /* <DEDUP_REMOVED lines=13> */
.L_x_14159:
[----:B------:R-:W-:Y:S05]  /*6360*/  BSYNC.RECONVERGENT B0 ;  /* 0x0000000000007941 */ /* 0x000fea0003800200 */
.L_x_14158:
        /* <DEDUP_REMOVED lines=16> */
.L_x_14161:
[----:B------:R-:W-:Y:S05]  /*6470*/  BSYNC.RECONVERGENT B0 ;  /* 0x0000000000007941 */ /* 0x000fea0003800200 */
.L_x_14160:
[CC--:B------:R-:W-:Y:S01]  /*6480*/  FMUL.FTZ R209, R172.reuse, R62.reuse ;  /* 0x0000003eacd17220 */ /* 0x0c0fe20000410000 */
[----:B------:R-:W-:Y:S01]  /*6490*/  SHFL.DOWN PT, R226, R204, 0x1, 0x1f ;  /* 0x08201f00cce27f89 */ /* 0x000fe200000e0000 */
[-C--:B------:R-:W-:Y:S01]  /*64a0*/  FMUL.FTZ R125, R172, R63.reuse ;  /* 0x0000003fac7d7220 */ /* 0x080fe20000410000 */
[----:B------:R-:W-:Y:S01]  /*64b0*/  ISETP.NE.AND P1, PT, R104, 0x1f, PT ;  /* 0x0000001f6800780c */ /* 0x000fe20003f25270 */
[C---:B--2---:R-:W-:Y:S01]  /*64c0*/  FFMA.FTZ R82, R174.reuse, R63, R209 ;  /* 0x0000003fae527223 */ /* 0x044fe200000100d1 */
[----:B-1----:R-:W1:Y:S01]  /*64d0*/  SHFL.IDX PT, R216, R59, RZ, 0x1f ;  /* 0x00001fff3bd87589 */ /* 0x002e6200000e0000 */
[----:B------:R-:W-:Y:S01]  /*64e0*/  FFMA.FTZ R125, R174, R62, -R125 ;  /* 0x0000003eae7d7223 */ /* 0x000fe2000001087d */
[----:B------:R-:W-:Y:S01]  /*64f0*/  ISETP.NE.AND P2, PT, R104, RZ, PT ;  /* 0x000000ff6800720c */ /* 0x000fe20003f45270 */
[----:B------:R-:W-:Y:S01]  /*6500*/  FADD.FTZ R82, RZ, R82 ;  /* 0x00000052ff527221 */ /* 0x000fe20000010000 */
[----:B------:R-:W2:Y:S01]  /*6510*/  SHFL.DOWN PT, R228, R202, 0x1, 0x1f ;  /* 0x08201f00cae47f89 */ /* 0x000ea200000e0000 */
[----:B------:R-:W-:Y:S01]  /*6520*/  FFMA.FTZ R125, R18, R87, R125 ;  /* 0x00000057127d7223 */ /* 0x000fe2000001007d */
[----:B------:R-:W-:Y:S01]  /*6530*/  BSSY.RECONVERGENT B0, `(.L_x_14162) ;  /* 0x00001e5000007945 */ /* 0x000fe20003800200 */
[CC--:B------:R-:W-:Y:S01]  /*6540*/  FMUL.FTZ R209, R53.reuse, R82.reuse ;  /* 0x0000005235d17220 */ /* 0x0c0fe20000410000 */
[----:B------:R-:W5:Y:S01]  /*6550*/  SHFL.IDX PT, R218, R58, RZ, 0x1f ;  /* 0x00001fff3ada7589 */ /* 0x000f6200000e0000 */
[-C--:B------:R-:W-:Y:S01]  /*6560*/  FMUL.FTZ R53, R53, R125.reuse ;  /* 0x0000007d35357220 */ /* 0x080fe20000410000 */
[-C--:B------:R-:W-:Y:S01]  /*6570*/  FMUL.FTZ R220, R192, R82.reuse ;  /* 0x00000052c0dc7220 */ /* 0x080fe20000410000 */
[CC--:B------:R-:W-:Y:S01]  /*6580*/  FFMA.FTZ R209, R52.reuse, R125.reuse, -R209 ;  /* 0x0000007d34d17223 */ /* 0x0c0fe200000108d1 */
[----:B------:R-:W0:Y:S01]  /*6590*/  SHFL.DOWN PT, R232, R208, 0x1, 0x1f ;  /* 0x08201f00d0e87f89 */ /* 0x000e2200000e0000 */
[----:B------:R-:W-:Y:S01]  /*65a0*/  FFMA.FTZ R224, R52, R82, R53 ;  /* 0x0000005234e07223 */ /* 0x000fe20000010035 */
[----:B------:R-:W-:Y:S01]  /*65b0*/  FMUL.FTZ R222, R192, R125 ;  /* 0x0000007dc0de7220 */ /* 0x000fe20000410000 */
[C---:B------:R-:W-:Y:S01]  /*65c0*/  FFMA.FTZ R209, R134.reuse, R209, R211 ;  /* 0x000000d186d17223 */ /* 0x040fe200000100d3 */
[----:B------:R-:W0:Y:S01]  /*65d0*/  SHFL.DOWN PT, R230, R214, 0x1, 0x1f ;  /* 0x08201f00d6e67f89 */ /* 0x000e2200000e0000 */
[----:B------:R-:W-:Y:S01]  /*65e0*/  FFMA.FTZ R211, -R134, R224, R217 ;  /* 0x000000e086d37223 */ /* 0x000fe200000101d9 */
[C---:B------:R-:W-:Y:S01]  /*65f0*/  FFMA.FTZ R222, R193.reuse, R82, R222 ;  /* 0x00000052c1de7223 */ /* 0x040fe200000100de */
[----:B------:R-:W-:Y:S01]  /*6600*/  FFMA.FTZ R52, R193, R125, -R220 ;  /* 0x0000007dc1347223 */ /* 0x000fe200000108dc */
[----:B------:R3:W0:Y:S01]  /*6610*/  SHFL.IDX PT, R219, R202, RZ, 0x1f ;  /* 0x00001fffcadb7589 */ /* 0x00062200000e0000 */
[----:B------:R-:W-:-:S02]  /*6620*/  VOTEU.ALL UP0, P2 ;  /* 0x0000000000ff7886 */ /* 0x000fc40001000000 */
[----:B------:R-:W-:Y:S01]  /*6630*/  FFMA.FTZ R52, R19, R86, R52 ;  /* 0x0000005613347223 */ /* 0x000fe20000010034 */
[----:B------:R0:W0:Y:S01]  /*6640*/  SHFL.IDX PT, R53, R204, RZ, 0x1f ;  /* 0x00001fffcc357589 */ /* 0x00002200000e0000 */
[----:B-1----:R-:W-:Y:S01]  /*6650*/  @P1 FMUL.FTZ R221, R226, R216 ;  /* 0x000000d8e2dd1220 */ /* 0x002fe20000410000 */
[----:B------:R-:W-:Y:S01]  /*6660*/  @!UP0 ULEA UR10, UR6, UR9, 0x4 ;  /* 0x00000009060a8291 */ /* 0x000fe2000f8e20ff */
[C---:B------:R-:W-:Y:S01]  /*6670*/  FMUL.FTZ R225, R55.reuse, R52 ;  /* 0x0000003437e17220 */ /* 0x040fe20000410000 */
[C---:B--2---:R-:W-:Y:S01]  /*6680*/  @P1 FMUL.FTZ R217, R228.reuse, R216 ;  /* 0x000000d8e4d91220 */ /* 0x044fe20000410000 */
[----:B---3--:R-:W-:Y:S01]  /*6690*/  FADD.FTZ R202, RZ, R222 ;  /* 0x000000deffca7221 */ /* 0x008fe20000010000 */
[----:B----4-:R-:W1:Y:S01]  /*66a0*/  SHFL.IDX PT, R214, R214, RZ, 0x1f ;  /* 0x00001fffd6d67589 */ /* 0x010e6200000e0000 */
[-C--:B-----5:R-:W-:Y:S01]  /*66b0*/  @P1 FFMA.FTZ R221, R228, R218.reuse, R221 ;  /* 0x000000dae4dd1223 */ /* 0x0a0fe200000100dd */
[----:B------:R-:W-:Y:S01]  /*66c0*/  @P1 FFMA.FTZ R217, R226, R218, -R217 ;  /* 0x000000dae2d91223 */ /* 0x000fe200000108d9 */
[-C--:B0-----:R-:W-:Y:S01]  /*66d0*/  FMUL.FTZ R223, R55, R202.reuse ;  /* 0x000000ca37df7220 */ /* 0x081fe20000410000 */
[----:B------:R-:W-:Y:S01]  /*66e0*/  FFMA.FTZ R204, R54, R202, R225 ;  /* 0x000000ca36cc7223 */ /* 0x000fe200000100e1 */
[----:B------:R-:W-:Y:S01]  /*66f0*/  @P1 FADD.FTZ R216, R232, R221 ;  /* 0x000000dde8d81221 */ /* 0x000fe20000010000 */
[----:B------:R-:W0:Y:S01]  /*6700*/  SHFL.IDX PT, R208, R208, RZ, 0x1f ;  /* 0x00001fffd0d07589 */ /* 0x000e2200000e0000 */
[----:B------:R-:W-:Y:S01]  /*6710*/  FFMA.FTZ R55, R54, R52, -R223 ;  /* 0x0000003436377223 */ /* 0x000fe200000108df */
[----:B------:R-:W-:Y:S01]  /*6720*/  @P1 FADD.FTZ R218, R230, R217 ;  /* 0x000000d9e6da1221 */ /* 0x000fe20000010000 */
[----:B------:R-:W-:-:S03]  /*6730*/  FMUL.FTZ R217, R216, R129 ;  /* 0x00000081d8d97220 */ /* 0x000fc60000410000 */
[C---:B------:R-:W-:Y:S01]  /*6740*/  FMUL.FTZ R129, R218.reuse, R129 ;  /* 0x00000081da817220 */ /* 0x040fe20000410000 */
[----:B------:R-:W-:Y:S01]  /*6750*/  FMUL.FTZ R54, R219, R59 ;  /* 0x0000003bdb367220 */ /* 0x000fe20000410000 */
[-C--:B------:R-:W-:Y:S02]  /*6760*/  FFMA.FTZ R217, R218, R128.reuse, R217 ;  /* 0x00000080dad97223 */ /* 0x080fe400000100d9 */
[----:B------:R-:W-:Y:S01]  /*6770*/  FFMA.FTZ R216, R216, R128, -R129 ;  /* 0x00000080d8d87223 */ /* 0x000fe20000010881 */
[-C--:B------:R-:W-:Y:S01]  /*6780*/  FFMA.FTZ R129, R53, R58.reuse, -R54 ;  /* 0x0000003a35817223 */ /* 0x080fe20000010836 */
[----:B------:R-:W-:Y:S01]  /*6790*/  P2R R54, PR, RZ, 0x4 ;  /* 0x00000004ff367803 */ /* 0x000fe20000000000 */
[----:B------:R-:W-:Y:S01]  /*67a0*/  FMUL.FTZ R54, R219, R57 ;  /* 0x00000039db367220 */ /* 0x000fe20000410000 */
[----:B------:R-:W-:Y:S01]  /*67b0*/  FADD.FTZ R199, R199, R216 ;  /* 0x000000d8c7c77221 */ /* 0x000fe20000010000 */
[C---:B------:R-:W-:Y:S01]  /*67c0*/  FMUL.FTZ R128, R219.reuse, R58 ;  /* 0x0000003adb807220 */ /* 0x040fe20000410000 */
[----:B------:R-:W-:Y:S01]  /*67d0*/  FFMA.FTZ R203, R122, R203, R217 ;  /* 0x000000cb7acb7223 */ /* 0x000fe200000100d9 */
[-C--:B------:R-:W-:Y:S01]  /*67e0*/  FMUL.FTZ R58, R219, R56.reuse ;  /* 0x00000038db3a7220 */ /* 0x080fe20000410000 */
[C---:B------:R-:W-:Y:S01]  /*67f0*/  FFMA.FTZ R56, R53.reuse, R56, -R54 ;  /* 0x0000003835387223 */ /* 0x040fe20000010836 */
[C---:B------:R-:W-:Y:S01]  /*6800*/  FMUL.FTZ R54, R192.reuse, R199 ;  /* 0x000000c7c0367220 */ /* 0x040fe20000410000 */
[----:B------:R-:W-:Y:S01]  /*6810*/  FMUL.FTZ R192, R192, R203 ;  /* 0x000000cbc0c07220 */ /* 0x000fe20000410000 */
[C---:B------:R-:W-:Y:S01]  /*6820*/  FFMA.FTZ R57, R53.reuse, R57, R58 ;  /* 0x0000003935397223 */ /* 0x040fe2000001003a */
[----:B------:R-:W-:Y:S01]  /*6830*/  FFMA.FTZ R59, R53, R59, R128 ;  /* 0x0000003b353b7223 */ /* 0x000fe20000010080 */
[C---:B------:R-:W-:Y:S01]  /*6840*/  FFMA.FTZ R53, R193.reuse, R203, R54 ;  /* 0x000000cbc1357223 */ /* 0x040fe20000010036 */
[----:B------:R-:W-:Y:S01]  /*6850*/  FFMA.FTZ R192, R193, R199, -R192 ;  /* 0x000000c7c1c07223 */ /* 0x000fe200000108c0 */
[----:B-1----:R-:W-:Y:S01]  /*6860*/  FADD.FTZ R58, R214, R129 ;  /* 0x00000081d63a7221 */ /* 0x002fe20000010000 */
[----:B------:R-:W-:Y:S01]  /*6870*/  MOV R129, UR9 ;  /* 0x0000000900817c02 */ /* 0x000fe20008000f00 */
[----:B------:R-:W-:Y:S01]  /*6880*/  FFMA.FTZ R201, R134, R201, R53 ;  /* 0x000000c986c97223 */ /* 0x000fe20000010035 */
[----:B------:R-:W-:Y:S01]  /*6890*/  FADD.FTZ R177, R177, R192 ;  /* 0x000000c0b1b17221 */ /* 0x000fe20000010000 */
[----:B------:R-:W-:Y:S01]  /*68a0*/  FMUL.FTZ R193, R2, UR39 ;  /* 0x0000002702c17c20 */ /* 0x000fe20008410000 */
[----:B0-----:R-:W-:Y:S01]  /*68b0*/  FADD.FTZ R59, R208, R59 ;  /* 0x0000003bd03b7221 */ /* 0x001fe20000010000 */
[----:B------:R-:W-:-:S02]  /*68c0*/  IMAD R53, R104, 0x84, R129 ;  /* 0x0000008468357824 */ /* 0x000fc400078e0281 */
[C---:B------:R-:W-:Y:S01]  /*68d0*/  FMUL.FTZ R129, R172.reuse, R201 ;  /* 0x000000c9ac817220 */ /* 0x040fe20000410000 */
[-C--:B------:R-:W-:Y:S01]  /*68e0*/  FMUL.FTZ R172, R172, R177.reuse ;  /* 0x000000b1acac7220 */ /* 0x080fe20000410000 */
[----:B------:R-:W-:Y:S01]  /*68f0*/  FFMA.FTZ R193, R130, UR38, -R193 ;  /* 0x0000002682c17c23 */ /* 0x000fe200080108c1 */
[----:B------:R0:W-:Y:S01]  /*6900*/  @!P2 STS.128 [UR10+0x3650], R56 ;  /* 0x00365038ff00a988 */ /* 0x0001e20008000c0a */
[C---:B------:R-:W-:Y:S01]  /*6910*/  FFMA.FTZ R129, R174.reuse, R177, -R129 ;  /* 0x000000b1ae817223 */ /* 0x040fe20000010881 */
[----:B------:R-:W-:Y:S01]  /*6920*/  FFMA.FTZ R128, R174, R201, R172 ;  /* 0x000000c9ae807223 */ /* 0x000fe200000100ac */
[----:B------:R-:W-:Y:S01]  /*6930*/  FMUL.FTZ R54, R0, R193 ;  /* 0x000000c100367220 */ /* 0x000fe20000410000 */
[----:B------:R-:W-:Y:S01]  /*6940*/  FMUL.FTZ R217, R81, UR39 ;  /* 0x0000002751d97c20 */ /* 0x000fe20008410000 */
[----:B------:R-:W-:Y:S01]  /*6950*/  FADD.FTZ R129, R178, R129 ;  /* 0x00000081b2817221 */ /* 0x000fe20000010000 */
[----:B------:R-:W-:Y:S01]  /*6960*/  FFMA.FTZ R128, R135, R212, R128 ;  /* 0x000000d487807223 */ /* 0x000fe20000010080 */
[----:B------:R-:W-:Y:S01]  /*6970*/  FMUL.FTZ R193, R2, UR38 ;  /* 0x0000002602c17c20 */ /* 0x000fe20008410000 */
[----:B------:R1:W-:Y:S01]  /*6980*/  STS [R53+0x1080], R54 ;  /* 0x0010803635007388 */ /* 0x0003e20000000800 */
[C---:B------:R-:W-:Y:S01]  /*6990*/  FMUL.FTZ R192, R3.reuse, UR38 ;  /* 0x0000002603c07c20 */ /* 0x040fe20008410000 */
[----:B------:R-:W-:Y:S01]  /*69a0*/  FMUL.FTZ R178, R3, UR39 ;  /* 0x0000002703b27c20 */ /* 0x000fe20008410000 */
[----:B------:R-:W-:Y:S01]  /*69b0*/  FFMA.FTZ R193, R130, UR39, R193 ;  /* 0x0000002782c17c23 */ /* 0x000fe200080100c1 */
[CC--:B0-----:R-:W-:Y:S01]  /*69c0*/  FMUL.FTZ R57, R175.reuse, R128.reuse ;  /* 0x00000080af397220 */ /* 0x0c1fe20000410000 */
[-C--:B------:R-:W-:Y:S01]  /*69d0*/  FMUL.FTZ R175, R175, R129.reuse ;  /* 0x00000081afaf7220 */ /* 0x080fe20000410000 */
[----:B------:R-:W-:Y:S01]  /*69e0*/  FMUL.FTZ R59, R81, UR38 ;  /* 0x00000026513b7c20 */ /* 0x000fe20008410000 */
[----:B------:R-:W-:Y:S01]  /*69f0*/  FFMA.FTZ R56, R200, UR38, -R217 ;  /* 0x00000026c8387c23 */ /* 0x000fe200080108d9 */
[C---:B-1----:R-:W-:Y:S01]  /*6a00*/  FFMA.FTZ R54, R176.reuse, R129, -R57 ;  /* 0x00000081b0367223 */ /* 0x042fe20000010839 */
[----:B------:R-:W-:Y:S01]  /*6a10*/  FFMA.FTZ R175, R176, R128, R175 ;  /* 0x00000080b0af7223 */ /* 0x000fe200000100af */
[----:B------:R-:W-:Y:S01]  /*6a20*/  FFMA.FTZ R58, R200, UR39, R59 ;  /* 0x00000027c83a7c23 */ /* 0x000fe2000801003b */
[----:B------:R-:W-:Y:S01]  /*6a30*/  FMUL.FTZ R174, R147, R56 ;  /* 0x0000003893ae7220 */ /* 0x000fe20000410000 */
[----:B------:R-:W-:Y:S01]  /*6a40*/  FADD.FTZ R54, R179, R54 ;  /* 0x00000036b3367221 */ /* 0x000fe20000010000 */
[----:B------:R-:W-:Y:S01]  /*6a50*/  FFMA.FTZ R56, R136, R215, R175 ;  /* 0x000000d788387223 */ /* 0x000fe200000100af */
[----:B------:R-:W-:Y:S01]  /*6a60*/  FMUL.FTZ R176, R147, -R58 ;  /* 0x8000003a93b07220 */ /* 0x000fe20000410000 */
[----:B------:R-:W-:Y:S01]  /*6a70*/  FMUL.FTZ R172, R0, -R193 ;  /* 0x800000c100ac7220 */ /* 0x000fe20000410000 */
[C---:B------:R-:W-:Y:S01]  /*6a80*/  FMUL.FTZ R58, R148.reuse, R54 ;  /* 0x00000036943a7220 */ /* 0x040fe20000410000 */
[-C--:B------:R-:W-:Y:S01]  /*6a90*/  FMUL.FTZ R57, R148, R56.reuse ;  /* 0x0000003894397220 */ /* 0x080fe20000410000 */
[C---:B------:R-:W-:Y:S01]  /*6aa0*/  FFMA.FTZ R179, R83.reuse, UR39, R192 ;  /* 0x0000002753b37c23 */ /* 0x040fe200080100c0 */
[----:B------:R-:W-:Y:S01]  /*6ab0*/  FFMA.FTZ R175, R83, UR38, -R178 ;  /* 0x0000002653af7c23 */ /* 0x000fe200080108b2 */
[C---:B------:R-:W-:Y:S01]  /*6ac0*/  FFMA.FTZ R58, R149.reuse, R56, R58 ;  /* 0x00000038953a7223 */ /* 0x040fe2000001003a */
[----:B------:R-:W-:Y:S01]  /*6ad0*/  FFMA.FTZ R59, R149, R54, -R57 ;  /* 0x00000036953b7223 */ /* 0x000fe20000010839 */
[----:B------:R0:W-:Y:S01]  /*6ae0*/  STS [R53+0x1088], R174 ;  /* 0x001088ae35007388 */ /* 0x0001e20000000800 */
[----:B------:R-:W-:Y:S01]  /*6af0*/  FMUL.FTZ R149, R76, UR39 ;  /* 0x000000274c957c20 */ /* 0x000fe20008410000 */
[----:B------:R-:W-:Y:S01]  /*6b00*/  FFMA.FTZ R57, R137, R210, R58 ;  /* 0x000000d289397223 */ /* 0x000fe2000001003a */
[----:B------:R-:W-:Y:S01]  /*6b10*/  FADD.FTZ R59, R180, R59 ;  /* 0x0000003bb43b7221 */ /* 0x000fe20000010000 */
[----:B------:R1:W-:Y:S02]  /*6b20*/  STS [R53+0x1084], R172 ;  /* 0x001084ac35007388 */ /* 0x0003e40000000800 */
[C---:B------:R-:W-:Y:S01]  /*6b30*/  FMUL.FTZ R58, R150.reuse, R57 ;  /* 0x00000039963a7220 */ /* 0x040fe20000410000 */
[-C--:B------:R-:W-:Y:S01]  /*6b40*/  FMUL.FTZ R150, R150, R59.reuse ;  /* 0x0000003b96967220 */ /* 0x080fe20000410000 */
[----:B------:R2:W-:Y:S02]  /*6b50*/  STS [R53+0x108c], R176 ;  /* 0x00108cb035007388 */ /* 0x0005e40000000800 */
[C---:B------:R-:W-:Y:S01]  /*6b60*/  FFMA.FTZ R58, R151.reuse, R59, -R58 ;  /* 0x0000003b973a7223 */ /* 0x040fe2000001083a */
[----:B------:R-:W-:Y:S01]  /*6b70*/  FFMA.FTZ R151, R151, R57, R150 ;  /* 0x0000003997977223 */ /* 0x000fe20000010096 */
[----:B0-----:R-:W-:Y:S01]  /*6b80*/  FMUL.FTZ R174, R146, -R179 ;  /* 0x800000b392ae7220 */ /* 0x001fe20000410000 */
[----:B------:R-:W-:Y:S01]  /*6b90*/  FFMA.FTZ R150, R80, UR38, -R149 ;  /* 0x0000002650967c23 */ /* 0x000fe20008010895 */
[----:B-1----:R-:W-:Y:S01]  /*6ba0*/  FMUL.FTZ R172, R146, R175 ;  /* 0x000000af92ac7220 */ /* 0x002fe20000410000 */
[----:B------:R-:W-:Y:S01]  /*6bb0*/  FADD.FTZ R148, R181, R58 ;  /* 0x0000003ab5947221 */ /* 0x000fe20000010000 */
[----:B------:R-:W-:Y:S01]  /*6bc0*/  FFMA.FTZ R58, R138, R213, R151 ;  /* 0x000000d58a3a7223 */ /* 0x000fe20000010097 */
[----:B------:R0:W-:Y:S01]  /*6bd0*/  STS [R53+0x1094], R174 ;  /* 0x001094ae35007388 */ /* 0x0001e20000000800 */
[----:B------:R-:W-:Y:S01]  /*6be0*/  FMUL.FTZ R175, R76, UR38 ;  /* 0x000000264caf7c20 */ /* 0x000fe20008410000 */
[----:B------:R-:W-:Y:S01]  /*6bf0*/  FMUL.FTZ R179, R72, UR39 ;  /* 0x0000002748b37c20 */ /* 0x000fe20008410000 */
[----:B------:R-:W-:Y:S01]  /*6c00*/  FMUL.FTZ R149, R152, R58 ;  /* 0x0000003a98957220 */ /* 0x000fe20000410000 */
[----:B------:R1:W-:Y:S01]  /*6c10*/  STS [R53+0x1090], R172 ;  /* 0x001090ac35007388 */ /* 0x0003e20000000800 */
[----:B--2---:R-:W-:Y:S01]  /*6c20*/  FFMA.FTZ R176, R80, UR39, R175 ;  /* 0x0000002750b07c23 */ /* 0x004fe200080100af */
[----:B------:R-:W-:Y:S01]  /*6c30*/  FMUL.FTZ R181, R72, UR38 ;  /* 0x0000002648b57c20 */ /* 0x000fe20008410000 */
[----:B------:R-:W-:-:S02]  /*6c40*/  FFMA.FTZ R149, R153, R148, -R149 ;  /* 0x0000009499957223 */ /* 0x000fc40000010895 */
[----:B------:R-:W-:Y:S01]  /*6c50*/  FMUL.FTZ R176, R145, -R176 ;  /* 0x800000b091b07220 */ /* 0x000fe20000410000 */
[----:B0-----:R-:W-:Y:S01]  /*6c60*/  FMUL.FTZ R174, R77, UR39 ;  /* 0x000000274dae7c20 */ /* 0x001fe20008410000 */
[----:B-1----:R-:W-:Y:S01]  /*6c70*/  FMUL.FTZ R172, R145, R150 ;  /* 0x0000009691ac7220 */ /* 0x002fe20000410000 */
[----:B------:R-:W-:Y:S02]  /*6c80*/  FMUL.FTZ R150, R152, R148 ;  /* 0x0000009498967220 */ /* 0x000fe40000410000 */
[----:B------:R-:W-:Y:S01]  /*6c90*/  FFMA.FTZ R151, R79, UR38, -R174 ;  /* 0x000000264f977c23 */ /* 0x000fe200080108ae */
[----:B------:R-:W-:Y:S01]  /*6ca0*/  FMUL.FTZ R152, R77, UR38 ;  /* 0x000000264d987c20 */ /* 0x000fe20008410000 */
[----:B------:R0:W-:Y:S01]  /*6cb0*/  STS [R53+0x109c], R176 ;  /* 0x00109cb035007388 */ /* 0x0001e20000000800 */
[----:B------:R-:W-:Y:S01]  /*6cc0*/  FFMA.FTZ R150, R153, R58, R150 ;  /* 0x0000003a99967223 */ /* 0x000fe20000010096 */
[----:B------:R-:W-:Y:S01]  /*6cd0*/  FMUL.FTZ R174, R144, R151 ;  /* 0x0000009790ae7220 */ /* 0x000fe20000410000 */
[----:B------:R-:W-:Y:S01]  /*6ce0*/  FADD.FTZ R151, R182, R149 ;  /* 0x00000095b6977221 */ /* 0x000fe20000010000 */
[----:B------:R-:W-:Y:S01]  /*6cf0*/  FFMA.FTZ R175, R79, UR39, R152 ;  /* 0x000000274faf7c23 */ /* 0x000fe20008010098 */
[----:B------:R-:W-:Y:S01]  /*6d00*/  FFMA.FTZ R149, R139, R206, R150 ;  /* 0x000000ce8b957223 */ /* 0x000fe20000010096 */
[----:B------:R-:W-:Y:S01]  /*6d10*/  FFMA.FTZ R152, R78, UR38, -R179 ;  /* 0x000000264e987c23 */ /* 0x000fe200080108b3 */
[C---:B------:R-:W-:Y:S01]  /*6d20*/  FMUL.FTZ R150, R154.reuse, R151 ;  /* 0x000000979a967220 */ /* 0x040fe20000410000 */
[----:B------:R1:W-:Y:S01]  /*6d30*/  STS [R53+0x10a0], R174 ;  /* 0x0010a0ae35007388 */ /* 0x0003e20000000800 */
[-C--:B------:R-:W-:Y:S01]  /*6d40*/  FMUL.FTZ R154, R154, R149.reuse ;  /* 0x000000959a9a7220 */ /* 0x080fe20000410000 */
[----:B0-----:R-:W-:Y:S01]  /*6d50*/  FMUL.FTZ R176, R73, UR38 ;  /* 0x0000002649b07c20 */ /* 0x001fe20008410000 */
[C---:B------:R-:W-:Y:S01]  /*6d60*/  FFMA.FTZ R153, R155.reuse, R149, R150 ;  /* 0x000000959b997223 */ /* 0x040fe20000010096 */
[----:B------:R0:W-:Y:S01]  /*6d70*/  STS [R53+0x1098], R172 ;  /* 0x001098ac35007388 */ /* 0x0001e20000000800 */
[----:B------:R-:W-:Y:S01]  /*6d80*/  FFMA.FTZ R150, R155, R151, -R154 ;  /* 0x000000979b967223 */ /* 0x000fe2000001089a */
[----:B------:R-:W-:Y:S01]  /*6d90*/  FMUL.FTZ R154, R144, -R175 ;  /* 0x800000af909a7220 */ /* 0x000fe20000410000 */
[----:B------:R-:W-:Y:S01]  /*6da0*/  FFMA.FTZ R207, R140, R207, R153 ;  /* 0x000000cf8ccf7223 */ /* 0x000fe20000010099 */
[----:B------:R-:W-:Y:S01]  /*6db0*/  FMUL.FTZ R175, R68, UR39 ;  /* 0x0000002744af7c20 */ /* 0x000fe20008410000 */
[----:B------:R-:W-:Y:S01]  /*6dc0*/  FADD.FTZ R150, R183, R150 ;  /* 0x00000096b7967221 */ /* 0x000fe20000010000 */
[----:B-1----:R-:W-:Y:S01]  /*6dd0*/  FMUL.FTZ R174, R143, R152 ;  /* 0x000000988fae7220 */ /* 0x002fe20000410000 */
[CC--:B------:R-:W-:Y:S01]  /*6de0*/  FMUL.FTZ R152, R156.reuse, R207.reuse ;  /* 0x000000cf9c987220 */ /* 0x0c0fe20000410000 */
[----:B------:R1:W-:Y:S01]  /*6df0*/  STS [R53+0x10a4], R154 ;  /* 0x0010a49a35007388 */ /* 0x0003e20000000800 */
[-C--:B------:R-:W-:Y:S01]  /*6e00*/  FMUL.FTZ R156, R156, R150.reuse ;  /* 0x000000969c9c7220 */ /* 0x080fe20000410000 */
[----:B0-----:R-:W-:Y:S01]  /*6e10*/  FFMA.FTZ R172, R78, UR39, R181 ;  /* 0x000000274eac7c23 */ /* 0x001fe200080100b5 */
[----:B------:R-:W-:Y:S01]  /*6e20*/  FFMA.FTZ R153, R157, R150, -R152 ;  /* 0x000000969d997223 */ /* 0x000fe20000010898 */
[----:B------:R-:W-:Y:S01]  /*6e30*/  FMUL.FTZ R152, R73, UR39 ;  /* 0x0000002749987c20 */ /* 0x000fe20008410000 */
[----:B------:R-:W-:Y:S01]  /*6e40*/  FFMA.FTZ R156, R157, R207, R156 ;  /* 0x000000cf9d9c7223 */ /* 0x000fe2000001009c */
[----:B------:R-:W-:Y:S01]  /*6e50*/  FMUL.FTZ R172, R143, -R172 ;  /* 0x800000ac8fac7220 */ /* 0x000fe20000410000 */
[----:B------:R-:W-:Y:S01]  /*6e60*/  FADD.FTZ R153, R184, R153 ;  /* 0x00000099b8997221 */ /* 0x000fe20000010000 */
[----:B------:R-:W-:Y:S01]  /*6e70*/  FFMA.FTZ R155, R75, UR38, -R152 ;  /* 0x000000264b9b7c23 */ /* 0x000fe20008010898 */
[----:B------:R-:W-:Y:S01]  /*6e80*/  FFMA.FTZ R194, R141, R194, R156 ;  /* 0x000000c28dc27223 */ /* 0x000fe2000001009c */
[----:B-1----:R-:W-:Y:S01]  /*6e90*/  FFMA.FTZ R154, R74, UR38, -R175 ;  /* 0x000000264a9a7c23 */ /* 0x002fe200080108af */
[----:B------:R-:W-:Y:S01]  /*6ea0*/  FMUL.FTZ R152, R158, R153 ;  /* 0x000000999e987220 */ /* 0x000fe20000410000 */
[----:B------:R-:W-:Y:S01]  /*6eb0*/  FMUL.FTZ R156, R142, R155 ;  /* 0x0000009b8e9c7220 */ /* 0x000fe20000410000 */
[-C--:B------:R-:W-:Y:S01]  /*6ec0*/  FMUL.FTZ R158, R158, R194.reuse ;  /* 0x000000c29e9e7220 */ /* 0x080fe20000410000 */
[----:B------:R0:W-:Y:S01]  /*6ed0*/  STS [R53+0x10ac], R172 ;  /* 0x0010acac35007388 */ /* 0x0001e20000000800 */
[----:B------:R-:W-:Y:S01]  /*6ee0*/  FFMA.FTZ R155, R159, R194, R152 ;  /* 0x000000c29f9b7223 */ /* 0x000fe20000010098 */
[----:B------:R-:W-:Y:S01]  /*6ef0*/  FFMA.FTZ R157, R75, UR39, R176 ;  /* 0x000000274b9d7c23 */ /* 0x000fe200080100b0 */
[----:B------:R-:W-:Y:S01]  /*6f00*/  FFMA.FTZ R152, R159, R153, -R158 ;  /* 0x000000999f987223 */ /* 0x000fe2000001089e */
[----:B------:R1:W-:Y:S01]  /*6f10*/  STS [R53+0x10b0], R156 ;  /* 0x0010b09c35007388 */ /* 0x0003e20000000800 */
[C---:B------:R-:W-:Y:S01]  /*6f20*/  FFMA.FTZ R197, R142.reuse, R197, R155 ;  /* 0x000000c58ec57223 */ /* 0x040fe2000001009b */
[----:B------:R-:W-:Y:S01]  /*6f30*/  FMUL.FTZ R158, R142, -R157 ;  /* 0x8000009d8e9e7220 */ /* 0x000fe20000410000 */
[----:B------:R-:W-:Y:S01]  /*6f40*/  FADD.FTZ R152, R185, R152 ;  /* 0x00000098b9987221 */ /* 0x000fe20000010000 */
[----:B------:R-:W-:Y:S01]  /*6f50*/  FMUL.FTZ R157, R68, UR38 ;  /* 0x00000026449d7c20 */ /* 0x000fe20008410000 */
[CC--:B------:R-:W-:Y:S01]  /*6f60*/  FMUL.FTZ R155, R160.reuse, R197.reuse ;  /* 0x000000c5a09b7220 */ /* 0x0c0fe20000410000 */
[----:B0-----:R-:W-:Y:S01]  /*6f70*/  FMUL.FTZ R172, R141, R154 ;  /* 0x0000009a8dac7220 */ /* 0x001fe20000410000 */
[-C--:B------:R-:W-:Y:S01]  /*6f80*/  FMUL.FTZ R154, R160, R152.reuse ;  /* 0x00000098a09a7220 */ /* 0x080fe20000410000 */
[----:B------:R-:W-:Y:S01]  /*6f90*/  FMUL.FTZ R160, R69, UR39 ;  /* 0x0000002745a07c20 */ /* 0x000fe20008410000 */
[C---:B------:R-:W-:Y:S01]  /*6fa0*/  FFMA.FTZ R155, R161.reuse, R152, -R155 ;  /* 0x00000098a19b7223 */ /* 0x040fe2000001089b */
[----:B-1----:R-:W-:Y:S01]  /*6fb0*/  FFMA.FTZ R156, R74, UR39, R157 ;  /* 0x000000274a9c7c23 */ /* 0x002fe2000801009d */
[----:B------:R-:W-:Y:S01]  /*6fc0*/  FFMA.FTZ R154, R161, R197, R154 ;  /* 0x000000c5a19a7223 */ /* 0x000fe2000001009a */
[----:B------:R0:W-:Y:S01]  /*6fd0*/  STS [R53+0x10b4], R158 ;  /* 0x0010b49e35007388 */ /* 0x0001e20000000800 */
[----:B------:R-:W-:Y:S01]  /*6fe0*/  FADD.FTZ R155, R186, R155 ;  /* 0x0000009bba9b7221 */ /* 0x000fe20000010000 */
[----:B------:R-:W-:Y:S01]  /*6ff0*/  FMUL.FTZ R156, R141, -R156 ;  /* 0x8000009c8d9c7220 */ /* 0x000fe20000410000 */
[----:B------:R-:W-:Y:S01]  /*7000*/  FFMA.FTZ R196, R143, R196, R154 ;  /* 0x000000c48fc47223 */ /* 0x000fe2000001009a */
[----:B------:R-:W-:Y:S01]  /*7010*/  FFMA.FTZ R159, R71, UR38, -R160 ;  /* 0x00000026479f7c23 */ /* 0x000fe200080108a0 */
[C---:B------:R-:W-:Y:S01]  /*7020*/  FMUL.FTZ R157, R163.reuse, R155 ;  /* 0x0000009ba39d7220 */ /* 0x040fe20000410000 */
[----:B------:R-:W-:Y:S01]  /*7030*/  FMUL.FTZ R161, R64, UR38 ;  /* 0x0000002640a17c20 */ /* 0x000fe20008410000 */
[-C--:B------:R-:W-:Y:S01]  /*7040*/  FMUL.FTZ R154, R163, R196.reuse ;  /* 0x000000c4a39a7220 */ /* 0x080fe20000410000 */
[----:B------:R-:W-:Y:S01]  /*7050*/  FMUL.FTZ R160, R140, R159 ;  /* 0x0000009f8ca07220 */ /* 0x000fe20000410000 */
[C---:B------:R-:W-:Y:S01]  /*7060*/  FFMA.FTZ R157, R164.reuse, R196, R157 ;  /* 0x000000c4a49d7223 */ /* 0x040fe2000001009d */
[----:B0-----:R-:W-:Y:S01]  /*7070*/  FMUL.FTZ R158, R69, UR38 ;  /* 0x00000026459e7c20 */ /* 0x001fe20008410000 */
[----:B------:R-:W-:Y:S01]  /*7080*/  FFMA.FTZ R154, R164, R155, -R154 ;  /* 0x0000009ba49a7223 */ /* 0x000fe2000001089a */
[----:B------:R0:W-:Y:S01]  /*7090*/  STS [R53+0x10bc], R156 ;  /* 0x0010bc9c35007388 */ /* 0x0001e20000000800 */
[----:B------:R-:W-:Y:S01]  /*70a0*/  FFMA.FTZ R195, R144, R195, R157 ;  /* 0x000000c390c37223 */ /* 0x000fe2000001009d */
[----:B------:R-:W-:Y:S01]  /*70b0*/  FFMA.FTZ R159, R71, UR39, R158 ;  /* 0x00000027479f7c23 */ /* 0x000fe2000801009e */
[----:B------:R-:W-:Y:S01]  /*70c0*/  FADD.FTZ R154, R187, R154 ;  /* 0x0000009abb9a7221 */ /* 0x000fe20000010000 */
[----:B------:R1:W-:Y:S01]  /*70d0*/  STS [R53+0x10c0], R160 ;  /* 0x0010c0a035007388 */ /* 0x0003e20000000800 */
[----:B------:R-:W-:Y:S01]  /*70e0*/  FMUL.FTZ R175, R93, R150 ;  /* 0x000000965daf7220 */ /* 0x000fe20000410000 */
[----:B------:R-:W-:Y:S01]  /*70f0*/  FMUL.FTZ R158, R140, -R159 ;  /* 0x8000009f8c9e7220 */ /* 0x000fe20000410000 */
[CC--:B------:R-:W-:Y:S01]  /*7100*/  FMUL.FTZ R157, R165.reuse, R154.reuse ;  /* 0x0000009aa59d7220 */ /* 0x0c0fe20000410000 */
[-C--:B------:R-:W-:Y:S01]  /*7110*/  FMUL.FTZ R165, R165, R195.reuse ;  /* 0x000000c3a5a57220 */ /* 0x080fe20000410000 */
[----:B------:R-:W-:Y:S01]  /*7120*/  FMUL.FTZ R159, R64, UR39 ;  /* 0x00000027409f7c20 */ /* 0x000fe20008410000 */
[----:B------:R2:W-:Y:S01]  /*7130*/  STS [R53+0x10b8], R172 ;  /* 0x0010b8ac35007388 */ /* 0x0005e20000000800 */
[C---:B0-----:R-:W-:Y:S01]  /*7140*/  FFMA.FTZ R156, R166.reuse, R195, R157 ;  /* 0x000000c3a69c7223 */ /* 0x041fe2000001009d */
[----:B------:R-:W-:Y:S01]  /*7150*/  FFMA.FTZ R157, R166, R154, -R165 ;  /* 0x0000009aa69d7223 */ /* 0x000fe200000108a5 */
[----:B------:R-:W-:Y:S01]  /*7160*/  FFMA.FTZ R164, R70, UR38, -R159 ;  /* 0x0000002646a47c23 */ /* 0x000fe2000801089f */
[----:B------:R-:W-:Y:S01]  /*7170*/  FMUL.FTZ R165, R60, UR39 ;  /* 0x000000273ca57c20 */ /* 0x000fe20008410000 */
[----:B------:R-:W-:Y:S01]  /*7180*/  FFMA.FTZ R198, R145, R198, R156 ;  /* 0x000000c691c67223 */ /* 0x000fe2000001009c */
[----:B------:R-:W-:Y:S01]  /*7190*/  FADD.FTZ R157, R188, R157 ;  /* 0x0000009dbc9d7221 */ /* 0x000fe20000010000 */
[----:B------:R0:W-:Y:S01]  /*71a0*/  STS [R53+0x10c4], R158 ;  /* 0x0010c49e35007388 */ /* 0x0001e20000000800 */
[----:B------:R-:W-:Y:S01]  /*71b0*/  FMUL.FTZ R166, R65, UR38 ;  /* 0x0000002641a67c20 */ /* 0x000fe20008410000 */
[CC--:B------:R-:W-:Y:S01]  /*71c0*/  FMUL.FTZ R156, R167.reuse, R198.reuse ;  /* 0x000000c6a79c7220 */ /* 0x0c0fe20000410000 */
[-C--:B------:R-:W-:Y:S01]  /*71d0*/  FMUL.FTZ R159, R167, R157.reuse ;  /* 0x0000009da79f7220 */ /* 0x080fe20000410000 */
[----:B-1----:R-:W-:Y:S01]  /*71e0*/  FMUL.FTZ R160, R65, UR39 ;  /* 0x0000002741a07c20 */ /* 0x002fe20008410000 */
[----:B--2---:R-:W-:Y:S01]  /*71f0*/  FFMA.FTZ R172, R70, UR39, R161 ;  /* 0x0000002746ac7c23 */ /* 0x004fe200080100a1 */
[C---:B------:R-:W-:Y:S01]  /*7200*/  FFMA.FTZ R156, R168.reuse, R157, -R156 ;  /* 0x0000009da89c7223 */ /* 0x040fe2000001089c */
[----:B------:R-:W-:Y:S01]  /*7210*/  FFMA.FTZ R159, R168, R198, R159 ;  /* 0x000000c6a89f7223 */ /* 0x000fe2000001009f */
[C---:B------:R-:W-:Y:S01]  /*7220*/  FFMA.FTZ R163, R67.reuse, UR39, R166 ;  /* 0x0000002743a37c23 */ /* 0x040fe200080100a6 */
[----:B------:R-:W-:Y:S01]  /*7230*/  FFMA.FTZ R161, R67, UR38, -R160 ;  /* 0x0000002643a17c23 */ /* 0x000fe200080108a0 */
[----:B------:R-:W-:Y:S01]  /*7240*/  FADD.FTZ R156, R189, R156 ;  /* 0x0000009cbd9c7221 */ /* 0x000fe20000010000 */
[----:B------:R-:W-:Y:S01]  /*7250*/  FFMA.FTZ R133, R146, R133, R159 ;  /* 0x0000008592857223 */ /* 0x000fe2000001009f */
[----:B0-----:R-:W-:Y:S01]  /*7260*/  FFMA.FTZ R158, R66, UR38, -R165 ;  /* 0x00000026429e7c23 */ /* 0x001fe200080108a5 */
[----:B------:R-:W-:Y:S01]  /*7270*/  FMUL.FTZ R160, R138, R161 ;  /* 0x000000a18aa07220 */ /* 0x000fe20000410000 */
[C---:B------:R-:W-:Y:S01]  /*7280*/  FMUL.FTZ R159, R169.reuse, R156 ;  /* 0x0000009ca99f7220 */ /* 0x040fe20000410000 */
[-C--:B------:R-:W-:Y:S01]  /*7290*/  FMUL.FTZ R169, R169, R133.reuse ;  /* 0x00000085a9a97220 */ /* 0x080fe20000410000 */
[----:B------:R-:W-:Y:S01]  /*72a0*/  FMUL.FTZ R166, R137, R158 ;  /* 0x0000009e89a67220 */ /* 0x000fe20000410000 */
[----:B------:R-:W-:Y:S01]  /*72b0*/  FMUL.FTZ R168, R61, UR39 ;  /* 0x000000273da87c20 */ /* 0x000fe20008410000 */
[----:B------:R-:W-:Y:S01]  /*72c0*/  FFMA.FTZ R158, R170, R133, R159 ;  /* 0x00000085aa9e7223 */ /* 0x000fe2000001009f */
[----:B------:R-:W-:Y:S01]  /*72d0*/  FMUL.FTZ R159, R60, UR38 ;  /* 0x000000263c9f7c20 */ /* 0x000fe20008410000 */
[----:B------:R-:W-:Y:S01]  /*72e0*/  FFMA.FTZ R169, R170, R156, -R169 ;  /* 0x0000009caaa97223 */ /* 0x000fe200000108a9 */
[----:B------:R-:W-:Y:S01]  /*72f0*/  FMUL.FTZ R164, R139, R164 ;  /* 0x000000a48ba47220 */ /* 0x000fe20000410000 */
[----:B------:R-:W-:Y:S01]  /*7300*/  FFMA.FTZ R132, R147, R132, R158 ;  /* 0x0000008493847223 */ /* 0x000fe2000001009e */
[----:B------:R-:W-:Y:S01]  /*7310*/  FFMA.FTZ R158, R66, UR39, R159 ;  /* 0x00000027429e7c23 */ /* 0x000fe2000801009f */
[----:B------:R-:W-:Y:S01]  /*7320*/  FADD.FTZ R190, R190, R169 ;  /* 0x000000a9bebe7221 */ /* 0x000fe20000010000 */
[----:B------:R0:W-:Y:S01]  /*7330*/  STS [R53+0x10d0], R160 ;  /* 0x0010d0a035007388 */ /* 0x0001e20000000800 */
[----:B------:R-:W-:Y:S01]  /*7340*/  FFMA.FTZ R159, R205, UR38, -R168 ;  /* 0x00000026cd9f7c23 */ /* 0x000fe200080108a8 */
[----:B------:R-:W-:Y:S01]  /*7350*/  FMUL.FTZ R170, R61, UR38 ;  /* 0x000000263daa7c20 */ /* 0x000fe20008410000 */
[----:B------:R-:W-:Y:S01]  /*7360*/  FMUL.FTZ R167, R99, R156 ;  /* 0x0000009c63a77220 */ /* 0x000fe20000410000 */
[----:B------:R1:W-:Y:S01]  /*7370*/  STS [R53+0x10c8], R164 ;  /* 0x0010c8a435007388 */ /* 0x0003e20000000800 */
[----:B------:R-:W-:Y:S01]  /*7380*/  FMUL.FTZ R172, R139, -R172 ;  /* 0x800000ac8bac7220 */ /* 0x000fe20000410000 */
[----:B------:R-:W-:Y:S01]  /*7390*/  FFMA.FTZ R161, R205, UR39, R170 ;  /* 0x00000027cda17c23 */ /* 0x000fe200080100aa */
[----:B------:R-:W-:Y:S01]  /*73a0*/  FMUL.FTZ R169, R3, R167 ;  /* 0x000000a703a97220 */ /* 0x000fe20000410000 */
[----:B------:R2:W-:Y:S01]  /*73b0*/  STS [R53+0x10d8], R166 ;  /* 0x0010d8a635007388 */ /* 0x0005e20000000800 */
[----:B------:R-:W-:Y:S01]  /*73c0*/  FMUL.FTZ R182, R82, UR38 ;  /* 0x0000002652b67c20 */ /* 0x000fe20008410000 */
[----:B0-----:R-:W-:Y:S01]  /*73d0*/  FMUL.FTZ R160, R137, -R158 ;  /* 0x8000009e89a07220 */ /* 0x001fe20000410000 */
[C---:B------:R-:W-:Y:S01]  /*73e0*/  FMUL.FTZ R158, R171.reuse, R190 ;  /* 0x000000beab9e7220 */ /* 0x040fe20000410000 */
[----:B------:R-:W-:Y:S01]  /*73f0*/  FMUL.FTZ R171, R171, R132 ;  /* 0x00000084abab7220 */ /* 0x000fe20000410000 */
[----:B------:R-:W-:Y:S01]  /*7400*/  FMUL.FTZ R170, R136, -R161 ;  /* 0x800000a188aa7220 */ /* 0x000fe20000410000 */
[----:B-1----:R-:W-:Y:S01]  /*7410*/  FMUL.FTZ R164, R138, -R163 ;  /* 0x800000a38aa47220 */ /* 0x002fe20000410000 */
[----:B------:R-:W-:Y:S01]  /*7420*/  FFMA.FTZ R161, R5, -R100, R200 ;  /* 0x8000006405a17223 */ /* 0x000fe200000100c8 */
[----:B------:R0:W-:Y:S01]  /*7430*/  STS [R53+0x10dc], R160 ;  /* 0x0010dca035007388 */ /* 0x0001e20000000800 */
[----:B------:R-:W-:Y:S01]  /*7440*/  FFMA.FTZ R185, R125, UR39, R182 ;  /* 0x000000277db97c23 */ /* 0x000fe200080100b6 */
[----:B--2---:R-:W-:Y:S01]  /*7450*/  FMUL.FTZ R166, R136, R159 ;  /* 0x0000009f88a67220 */ /* 0x004fe20000410000 */
[-C--:B------:R-:W-:Y:S01]  /*7460*/  FFMA.FTZ R159, R173, R132.reuse, R158 ;  /* 0x00000084ad9f7223 */ /* 0x080fe2000001009e */
[----:B------:R1:W-:Y:S01]  /*7470*/  STS [R53+0x10d4], R164 ;  /* 0x0010d4a435007388 */ /* 0x0003e20000000800 */
[----:B------:R-:W-:Y:S01]  /*7480*/  FFMA.FTZ R158, R4, -R101, R130 ;  /* 0x80000065049e7223 */ /* 0x000fe20000010082 */
[----:B------:R-:W-:Y:S01]  /*7490*/  FMUL.FTZ R130, R100, R132 ;  /* 0x0000008464827220 */ /* 0x000fe20000410000 */
[----:B------:R-:W-:Y:S01]  /*74a0*/  FFMA.FTZ R131, R0, R131, R159 ;  /* 0x0000008300837223 */ /* 0x000fe2000001009f */
[----:B------:R2:W-:Y:S01]  /*74b0*/  STS [R53+0x10e0], R166 ;  /* 0x0010e0a635007388 */ /* 0x0005e20000000800 */
[----:B------:R-:W-:Y:S01]  /*74c0*/  FMUL.FTZ R182, R134, -R185 ;  /* 0x800000b986b67220 */ /* 0x000fe20000410000 */
[----:B------:R-:W-:Y:S01]  /*74d0*/  FMUL.FTZ R168, R81, R130 ;  /* 0x0000008251a87220 */ /* 0x000fe20000410000 */
[----:B------:R-:W-:Y:S01]  /*74e0*/  FMUL.FTZ R159, R101, R131 ;  /* 0x00000083659f7220 */ /* 0x000fe20000410000 */
[----:B0-----:R-:W-:Y:S01]  /*74f0*/  FFMA.FTZ R160, R6, -R99, R83 ;  /* 0x8000006306a07223 */ /* 0x001fe20000010053 */
[----:B------:R-:W-:Y:S01]  /*7500*/  FMUL.FTZ R83, R63, UR39 ;  /* 0x000000273f537c20 */ /* 0x000fe20008410000 */
[----:B-1----:R-:W-:Y:S01]  /*7510*/  FFMA.FTZ R164, R173, R190, -R171 ;  /* 0x000000beada47223 */ /* 0x002fe200000108ab */
[----:B------:R-:W-:Y:S01]  /*7520*/  FMUL.FTZ R165, R2, R159 ;  /* 0x0000009f02a57220 */ /* 0x000fe20000410000 */
[----:B------:R0:W-:Y:S01]  /*7530*/  STS [R53+0x10e4], R170 ;  /* 0x0010e4aa35007388 */ /* 0x0001e20000000800 */
[----:B------:R-:W-:Y:S01]  /*7540*/  FMUL.FTZ R171, R97, R154 ;  /* 0x0000009a61ab7220 */ /* 0x000fe20000410000 */
[----:B------:R-:W-:Y:S01]  /*7550*/  FADD.FTZ R164, R191, R164 ;  /* 0x000000a4bfa47221 */ /* 0x000fe20000010000 */
[----:B--2---:R-:W-:Y:S01]  /*7560*/  FMUL.FTZ R166, R100, R190 ;  /* 0x000000be64a67220 */ /* 0x004fe20000410000 */
[----:B------:R1:W-:Y:S01]  /*7570*/  STS [R53+0x10a8], R174 ;  /* 0x0010a8ae35007388 */ /* 0x0003e20000000800 */
[----:B------:R-:W-:Y:S01]  /*7580*/  FMUL.FTZ R189, R202, UR38 ;  /* 0x00000026cabd7c20 */ /* 0x000fe20008410000 */
[----:B------:R-:W-:Y:S01]  /*7590*/  FMUL.FTZ R163, R101, R164 ;  /* 0x000000a465a37220 */ /* 0x000fe20000410000 */
[-C--:B------:R-:W-:Y:S01]  /*75a0*/  FFMA.FTZ R168, R161, R166.reuse, -R168 ;  /* 0x000000a6a1a87223 */ /* 0x080fe200000108a8 */
[----:B------:R-:W-:Y:S01]  /*75b0*/  FMUL.FTZ R166, R81, R166 ;  /* 0x000000a651a67220 */ /* 0x000fe20000410000 */
[----:B------:R2:W-:Y:S01]  /*75c0*/  STS [R53+0x10cc], R172 ;  /* 0x0010ccac35007388 */ /* 0x0005e20000000800 */
[-C--:B------:R-:W-:Y:S01]  /*75d0*/  FFMA.FTZ R165, R158, R163.reuse, -R165 ;  /* 0x000000a39ea57223 */ /* 0x080fe200000108a5 */
[----:B------:R-:W-:Y:S01]  /*75e0*/  FMUL.FTZ R163, R2, R163 ;  /* 0x000000a302a37220 */ /* 0x000fe20000410000 */
[----:B0-----:R-:W-:Y:S01]  /*75f0*/  FFMA.FTZ R170, R62, UR38, -R83 ;  /* 0x000000263eaa7c23 */ /* 0x001fe20008010853 */
[----:B------:R-:W-:Y:S01]  /*7600*/  FFMA.FTZ R166, R161, R130, R166 ;  /* 0x00000082a1a67223 */ /* 0x000fe200000100a6 */
[----:B------:R-:W-:Y:S01]  /*7610*/  FMUL.FTZ R83, R99, R133 ;  /* 0x0000008563537220 */ /* 0x000fe20000410000 */
[----:B------:R-:W-:Y:S01]  /*7620*/  FFMA.FTZ R163, R158, R159, R163 ;  /* 0x0000009f9ea37223 */ /* 0x000fe200000100a3 */
[----:B------:R-:W-:Y:S01]  /*7630*/  FADD.FTZ R165, RZ, R165 ;  /* 0x000000a5ffa57221 */ /* 0x000fe20000010000 */
[----:B-1----:R-:W-:Y:S01]  /*7640*/  FMUL.FTZ R174, R135, R170 ;  /* 0x000000aa87ae7220 */ /* 0x002fe20000410000 */
[----:B------:R-:W-:Y:S01]  /*7650*/  FMUL.FTZ R170, R3, R83 ;  /* 0x0000005303aa7220 */ /* 0x000fe20000410000 */
[----:B------:R-:W-:Y:S01]  /*7660*/  FADD.FTZ R163, RZ, R163 ;  /* 0x000000a3ffa37221 */ /* 0x000fe20000010000 */
[----:B------:R-:W-:Y:S01]  /*7670*/  FADD.FTZ R165, R165, R168 ;  /* 0x000000a8a5a57221 */ /* 0x000fe20000010000 */
[----:B------:R-:W-:Y:S01]  /*7680*/  FMUL.FTZ R168, R98, R157 ;  /* 0x0000009d62a87220 */ /* 0x000fe20000410000 */
[C---:B------:R-:W-:Y:S01]  /*7690*/  FFMA.FTZ R170, R160.reuse, R167, -R170 ;  /* 0x000000a7a0aa7223 */ /* 0x040fe200000108aa */
[----:B------:R-:W-:Y:S01]  /*76a0*/  FADD.FTZ R163, R163, R166 ;  /* 0x000000a6a3a37221 */ /* 0x000fe20000010000 */
[----:B------:R-:W-:Y:S01]  /*76b0*/  FFMA.FTZ R166, R160, R83, R169 ;  /* 0x00000053a0a67223 */ /* 0x000fe200000100a9 */
[----:B--2---:R-:W-:Y:S01]  /*76c0*/  FMUL.FTZ R172, R76, R168 ;  /* 0x000000a84cac7220 */ /* 0x004fe20000410000 */
[----:B------:R-:W-:Y:S01]  /*76d0*/  FADD.FTZ R165, R165, R170 ;  /* 0x000000aaa5a57221 */ /* 0x000fe20000010000 */
[----:B------:R0:W-:Y:S01]  /*76e0*/  STS [R53+0x10e8], R174 ;  /* 0x0010e8ae35007388 */ /* 0x0001e20000000800 */
[----:B------:R-:W-:Y:S01]  /*76f0*/  FADD.FTZ R167, R163, R166 ;  /* 0x000000a6a3a77221 */ /* 0x000fe20000010000 */
[----:B------:R-:W-:Y:S01]  /*7700*/  FFMA.FTZ R163, R7, -R98, R80 ;  /* 0x8000006207a37223 */ /* 0x000fe20000010050 */
[----:B------:R-:W-:Y:S01]  /*7710*/  FMUL.FTZ R80, R98, R198 ;  /* 0x000000c662507220 */ /* 0x000fe20000410000 */
[----:B------:R-:W-:Y:S01]  /*7720*/  FFMA.FTZ R166, R8, -R97, R79 ;  /* 0x8000006108a67223 */ /* 0x000fe2000001004f */
[----:B------:R-:W-:Y:S01]  /*7730*/  FMUL.FTZ R79, R97, R195 ;  /* 0x000000c3614f7220 */ /* 0x000fe20000410000 */
[----:B------:R-:W-:Y:S01]  /*7740*/  FFMA.FTZ R170, R10, -R95, R75 ;  /* 0x8000005f0aaa7223 */ /* 0x000fe2000001004b */
[-C--:B------:R-:W-:Y:S01]  /*7750*/  FFMA.FTZ R172, R163, R80.reuse, R172 ;  /* 0x00000050a3ac7223 */ /* 0x080fe200000100ac */
[----:B------:R-:W-:Y:S01]  /*7760*/  FMUL.FTZ R169, R76, R80 ;  /* 0x000000504ca97220 */ /* 0x000fe20000410000 */
[----:B------:R-:W-:Y:S01]  /*7770*/  FMUL.FTZ R173, R77, R79 ;  /* 0x0000004f4dad7220 */ /* 0x000fe20000410000 */
[----:B------:R-:W-:Y:S01]  /*7780*/  FMUL.FTZ R75, R95, R197 ;  /* 0x000000c55f4b7220 */ /* 0x000fe20000410000 */
[----:B------:R-:W-:Y:S01]  /*7790*/  FADD.FTZ R167, R167, R172 ;  /* 0x000000aca7a77221 */ /* 0x000fe20000010000 */
[----:B------:R-:W-:Y:S01]  /*77a0*/  FFMA.FTZ R168, R163, R168, -R169 ;  /* 0x000000a8a3a87223 */ /* 0x000fe200000108a9 */
[-C--:B------:R-:W-:Y:S01]  /*77b0*/  FFMA.FTZ R172, R166, R171.reuse, -R173 ;  /* 0x000000aba6ac7223 */ /* 0x080fe200000108ad */
[----:B------:R-:W-:Y:S01]  /*77c0*/  FMUL.FTZ R171, R77, R171 ;  /* 0x000000ab4dab7220 */ /* 0x000fe20000410000 */
[----:B------:R-:W-:Y:S01]  /*77d0*/  FFMA.FTZ R169, R9, -R96, R78 ;  /* 0x8000006009a97223 */ /* 0x000fe2000001004e */
[----:B------:R-:W-:Y:S01]  /*77e0*/  FMUL.FTZ R78, R96, R196 ;  /* 0x000000c4604e7220 */ /* 0x000fe20000410000 */
[----:B------:R-:W-:Y:S01]  /*77f0*/  FADD.FTZ R165, R165, R168 ;  /* 0x000000a8a5a57221 */ /* 0x000fe20000010000 */
[----:B------:R-:W-:Y:S01]  /*7800*/  FFMA.FTZ R168, R166, R79, R171 ;  /* 0x0000004fa6a87223 */ /* 0x000fe200000100ab */
[----:B------:R-:W-:Y:S01]  /*7810*/  FMUL.FTZ R171, R96, R155 ;  /* 0x0000009b60ab7220 */ /* 0x000fe20000410000 */
[C---:B0-----:R-:W-:Y:S01]  /*7820*/  FMUL.FTZ R174, R72.reuse, R78 ;  /* 0x0000004e48ae7220 */ /* 0x041fe20000410000 */
[----:B------:R-:W-:Y:S01]  /*7830*/  FMUL.FTZ R173, R63, UR38 ;  /* 0x000000263fad7c20 */ /* 0x000fe20008410000 */
[----:B------:R-:W-:Y:S01]  /*7840*/  FADD.FTZ R167, R167, R168 ;  /* 0x000000a8a7a77221 */ /* 0x000fe20000010000 */
[-C--:B------:R-:W-:Y:S01]  /*7850*/  FMUL.FTZ R168, R72, R171.reuse ;  /* 0x000000ab48a87220 */ /* 0x080fe20000410000 */
[----:B------:R-:W-:Y:S01]  /*7860*/  FFMA.FTZ R174, R169, R171, -R174 ;  /* 0x000000aba9ae7223 */ /* 0x000fe200000108ae */
[----:B------:R-:W-:Y:S01]  /*7870*/  FMUL.FTZ R171, R95, R152 ;  /* 0x000000985fab7220 */ /* 0x000fe20000410000 */
[----:B------:R-:W-:Y:S01]  /*7880*/  FFMA.FTZ R176, R62, UR39, R173 ;  /* 0x000000273eb07c23 */ /* 0x000fe200080100ad */
[----:B------:R-:W-:Y:S01]  /*7890*/  FADD.FTZ R165, R165, R172 ;  /* 0x000000aca5a57221 */ /* 0x000fe20000010000 */
[----:B------:R-:W-:Y:S01]  /*78a0*/  FFMA.FTZ R168, R169, R78, R168 ;  /* 0x0000004ea9a87223 */ /* 0x000fe200000100a8 */
[C---:B------:R-:W-:Y:S01]  /*78b0*/  FMUL.FTZ R172, R73.reuse, R75 ;  /* 0x0000004b49ac7220 */ /* 0x040fe20000410000 */
[-C--:B------:R-:W-:Y:S01]  /*78c0*/  FMUL.FTZ R173, R73, R171.reuse ;  /* 0x000000ab49ad7220 */ /* 0x080fe20000410000 */
[----:B------:R-:W-:Y:S01]  /*78d0*/  FMUL.FTZ R178, R135, -R176 ;  /* 0x800000b087b27220 */ /* 0x000fe20000410000 */
[----:B------:R-:W-:Y:S01]  /*78e0*/  FADD.FTZ R167, R167, R168 ;  /* 0x000000a8a7a77221 */ /* 0x000fe20000010000 */
[C---:B------:R-:W-:Y:S01]  /*78f0*/  FFMA.FTZ R176, R170.reuse, R171, -R172 ;  /* 0x000000abaab07223 */ /* 0x040fe200000108ac */
[----:B------:R-:W-:Y:S01]  /*7900*/  FFMA.FTZ R168, R170, R75, R173 ;  /* 0x0000004baaa87223 */ /* 0x000fe200000100ad */
[----:B------:R-:W-:Y:S01]  /*7910*/  FFMA.FTZ R172, R12, -R93, R71 ;  /* 0x8000005d0cac7223 */ /* 0x000fe20000010047 */
[----:B------:R-:W-:Y:S01]  /*7920*/  FMUL.FTZ R71, R93, R207 ;  /* 0x000000cf5d477220 */ /* 0x000fe20000410000 */
[----:B------:R-:W-:Y:S01]  /*7930*/  FADD.FTZ R165, R165, R174 ;  /* 0x000000aea5a57221 */ /* 0x000fe20000010000 */
[----:B------:R-:W-:Y:S01]  /*7940*/  FADD.FTZ R167, R167, R168 ;  /* 0x000000a8a7a77221 */ /* 0x000fe20000010000 */
[----:B------:R-:W-:Y:S01]  /*7950*/  FMUL.FTZ R174, R82, UR39 ;  /* 0x0000002752ae7c20 */ /* 0x000fe20008410000 */
[----:B------:R-:W-:Y:S01]  /*7960*/  FFMA.FTZ R171, R11, -R94, R74 ;  /* 0x8000005e0bab7223 */ /* 0x000fe2000001004a */
[C---:B------:R-:W-:Y:S01]  /*7970*/  FMUL.FTZ R168, R94.reuse, R153 ;  /* 0x000000995ea87220 */ /* 0x040fe20000410000 */
[----:B------:R-:W-:Y:S01]  /*7980*/  FMUL.FTZ R173, R69, R71 ;  /* 0x0000004745ad7220 */ /* 0x000fe20000410000 */
[----:B------:R-:W-:Y:S01]  /*7990*/  FMUL.FTZ R74, R94, R194 ;  /* 0x000000c25e4a7220 */ /* 0x000fe20000410000 */
[----:B------:R-:W-:Y:S01]  /*79a0*/  FFMA.FTZ R181, R125, UR38, -R174 ;  /* 0x000000267db57c23 */ /* 0x000fe200080108ae */
[----:B------:R-:W-:Y:S01]  /*79b0*/  FMUL.FTZ R174, R68, R168 ;  /* 0x000000a844ae7220 */ /* 0x000fe20000410000 */
[-C--:B------:R-:W-:Y:S01]  /*79c0*/  FFMA.FTZ R179, R172, R175.reuse, -R173 ;  /* 0x000000afacb37223 */ /* 0x080fe200000108ad */
[-C--:B------:R-:W-:Y:S01]  /*79d0*/  FMUL.FTZ R173, R68, R74.reuse ;  /* 0x0000004a44ad7220 */ /* 0x080fe20000410000 */
[----:B------:R-:W-:Y:S01]  /*79e0*/  FMUL.FTZ R175, R69, R175 ;  /* 0x000000af45af7220 */ /* 0x000fe20000410000 */
[----:B------:R-:W-:Y:S01]  /*79f0*/  FFMA.FTZ R174, R171, R74, R174 ;  /* 0x0000004aabae7223 */ /* 0x000fe200000100ae */
[----:B------:R-:W-:Y:S01]  /*7a00*/  FADD.FTZ R165, R165, R176 ;  /* 0x000000b0a5a57221 */ /* 0x000fe20000010000 */
[----:B------:R-:W-:Y:S01]  /*7a10*/  FFMA.FTZ R168, R171, R168, -R173 ;  /* 0x000000a8aba87223 */ /* 0x000fe200000108ad */
[----:B------:R0:W-:Y:S01]  /*7a20*/  STS [R53+0x10ec], R178 ;  /* 0x0010ecb235007388 */ /* 0x0001e20000000800 */
[----:B------:R-:W-:Y:S01]  /*7a30*/  FADD.FTZ R167, R167, R174 ;  /* 0x000000aea7a77221 */ /* 0x000fe20000010000 */
[----:B------:R-:W-:Y:S01]  /*7a40*/  FFMA.FTZ R174, R172, R71, R175 ;  /* 0x00000047acae7223 */ /* 0x000fe200000100af */
[----:B------:R-:W-:Y:S01]  /*7a50*/  FADD.FTZ R168, R165, R168 ;  /* 0x000000a8a5a87221 */ /* 0x000fe20000010000 */
[C---:B------:R-:W-:Y:S01]  /*7a60*/  FMUL.FTZ R165, R92.reuse, R149 ;  /* 0x000000955ca57220 */ /* 0x040fe20000410000 */
[----:B------:R-:W-:Y:S01]  /*7a70*/  FMUL.FTZ R175, R92, R151 ;  /* 0x000000975caf7220 */ /* 0x000fe20000410000 */
[----:B------:R-:W-:Y:S01]  /*7a80*/  FADD.FTZ R167, R167, R174 ;  /* 0x000000aea7a77221 */ /* 0x000fe20000010000 */
[----:B------:R-:W-:Y:S01]  /*7a90*/  FFMA.FTZ R174, R13, -R92, R70 ;  /* 0x8000005c0dae7223 */ /* 0x000fe20000010046 */
[----:B------:R-:W-:Y:S01]  /*7aa0*/  FFMA.FTZ R173, R14, -R91, R67 ;  /* 0x8000005b0ead7223 */ /* 0x000fe20000010043 */
[----:B------:R-:W-:Y:S01]  /*7ab0*/  FMUL.FTZ R67, R90, R57 ;  /* 0x000000395a437220 */ /* 0x000fe20000410000 */
[----:B0-----:R-:W-:Y:S01]  /*7ac0*/  FMUL.FTZ R178, R134, R181 ;  /* 0x000000b586b27220 */ /* 0x001fe20000410000 */
[----:B------:R-:W-:Y:S01]  /*7ad0*/  FMUL.FTZ R181, R64, R165 ;  /* 0x000000a540b57220 */ /* 0x000fe20000410000 */
[----:B------:R-:W-:Y:S01]  /*7ae0*/  FFMA.FTZ R176, R15, -R90, R66 ;  /* 0x8000005a0fb07223 */ /* 0x000fe20000010042 */
[----:B------:R-:W-:Y:S01]  /*7af0*/  FMUL.FTZ R66, R91, R58 ;  /* 0x0000003a5b427220 */ /* 0x000fe20000410000 */
[----:B------:R-:W-:Y:S01]  /*7b00*/  FADD.FTZ R168, R168, R179 ;  /* 0x000000b3a8a87221 */ /* 0x000fe20000010000 */
[-C--:B------:R-:W-:Y:S01]  /*7b10*/  FFMA.FTZ R181, R174, R175.reuse, -R181 ;  /* 0x000000afaeb57223 */ /* 0x080fe200000108b5 */
[----:B------:R-:W-:Y:S01]  /*7b20*/  FMUL.FTZ R175, R64, R175 ;  /* 0x000000af40af7220 */ /* 0x000fe20000410000 */
[----:B------:R0:W-:Y:S01]  /*7b30*/  STS [R53+0x10f0], R178 ;  /* 0x0010f0b235007388 */ /* 0x0001e20000000800 */
[----:B------:R-:W-:Y:S01]  /*7b40*/  FMUL.FTZ R179, R90, R59 ;  /* 0x0000003b5ab37220 */ /* 0x000fe20000410000 */
[----:B------:R-:W-:Y:S01]  /*7b50*/  FMUL.FTZ R180, R65, R66 ;  /* 0x0000004241b47220 */ /* 0x000fe20000410000 */
[----:B------:R-:W-:Y:S01]  /*7b60*/  FFMA.FTZ R70, R174, R165, R175 ;  /* 0x000000a5ae467223 */ /* 0x000fe200000100af */
[----:B------:R-:W-:Y:S01]  /*7b70*/  FMUL.FTZ R175, R60, R67 ;  /* 0x000000433caf7220 */ /* 0x000fe20000410000 */
[----:B------:R-:W-:Y:S01]  /*7b80*/  FADD.FTZ R168, R168, R181 ;  /* 0x000000b5a8a87221 */ /* 0x000fe20000010000 */
[----:B------:R1:W-:Y:S01]  /*7b90*/  STS [R53+0x10f4], R182 ;  /* 0x0010f4b635007388 */ /* 0x0003e20000000800 */
[----:B------:R-:W-:Y:S01]  /*7ba0*/  FADD.FTZ R70, R167, R70 ;  /* 0x00000046a7467221 */ /* 0x000fe20000010000 */
[-C--:B------:R-:W-:Y:S01]  /*7bb0*/  FFMA.FTZ R183, R176, R179.reuse, -R175 ;  /* 0x000000b3b0b77223 */ /* 0x080fe200000108af */
[----:B------:R-:W-:Y:S01]  /*7bc0*/  FMUL.FTZ R167, R202, UR39 ;  /* 0x00000027caa77c20 */ /* 0x000fe20008410000 */
[----:B0-----:R-:W-:Y:S01]  /*7bd0*/  FMUL.FTZ R178, R91, R148 ;  /* 0x000000945bb27220 */ /* 0x001fe20000410000 */
[----:B------:R-:W-:Y:S01]  /*7be0*/  FMUL.FTZ R179, R60, R179 ;  /* 0x000000b33cb37220 */ /* 0x000fe20000410000 */
[C---:B------:R-:W-:Y:S01]  /*7bf0*/  FFMA.FTZ R189, R52.reuse, UR39, R189 ;  /* 0x0000002734bd7c23 */ /* 0x040fe200080100bd */
[----:B------:R-:W-:Y:S01]  /*7c00*/  FFMA.FTZ R187, R52, UR38, -R167 ;  /* 0x0000002634bb7c23 */ /* 0x000fe200080108a7 */
[-C--:B------:R-:W-:Y:S01]  /*7c10*/  FFMA.FTZ R175, R173, R178.reuse, -R180 ;  /* 0x000000b2adaf7223 */ /* 0x080fe200000108b4 */
[----:B------:R-:W-:Y:S01]  /*7c20*/  FMUL.FTZ R178, R65, R178 ;  /* 0x000000b241b27220 */ /* 0x000fe20000410000 */
[----:B-1----:R-:W-:Y:S01]  /*7c30*/  FMUL.FTZ R182, R88, R129 ;  /* 0x0000008158b67220 */ /* 0x002fe20000410000 */
[----:B------:R-:W-:Y:S01]  /*7c40*/  FFMA.FTZ R179, R176, R67, R179 ;  /* 0x00000043b0b37223 */ /* 0x000fe200000100b3 */
[----:B------:R-:W-:Y:S01]  /*7c50*/  FADD.FTZ R168, R168, R175 ;  /* 0x000000afa8a87221 */ /* 0x000fe20000010000 */
[----:B------:R-:W-:Y:S01]  /*7c60*/  FFMA.FTZ R167, R173, R66, R178 ;  /* 0x00000042ada77223 */ /* 0x000fe200000100b2 */
[----:B------:R-:W-:Y:S01]  /*7c70*/  FFMA.FTZ R175, R17, -R88, R62 ;  /* 0x8000005811af7223 */ /* 0x000fe2000001003e */
[----:B------:R-:W-:Y:S01]  /*7c80*/  FMUL.FTZ R184, R122, R187 ;  /* 0x000000bb7ab87220 */ /* 0x000fe20000410000 */
[----:B------:R-:W-:Y:S01]  /*7c90*/  FADD.FTZ R183, R168, R183 ;  /* 0x000000b7a8b77221 */ /* 0x000fe20000010000 */
[----:B------:R-:W-:Y:S01]  /*7ca0*/  FMUL.FTZ R168, R88, R128 ;  /* 0x0000008058a87220 */ /* 0x000fe20000410000 */
[----:B------:R-:W-:Y:S01]  /*7cb0*/  FADD.FTZ R70, R70, R167 ;  /* 0x000000a746467221 */ /* 0x000fe20000010000 */
[----:B------:R-:W-:Y:S01]  /*7cc0*/  FMUL.FTZ R178, R89, R54 ;  /* 0x0000003659b27220 */ /* 0x000fe20000410000 */
[----:B------:R-:W-:Y:S01]  /*7cd0*/  FFMA.FTZ R205, R16, -R89, R205 ;  /* 0x8000005910cd7223 */ /* 0x000fe200000100cd */
[----:B------:R-:W-:Y:S01]  /*7ce0*/  FMUL.FTZ R62, R63, R168 ;  /* 0x000000a83f3e7220 */ /* 0x000fe20000410000 */
[----:B------:R-:W-:Y:S01]  /*7cf0*/  FADD.FTZ R179, R70, R179 ;  /* 0x000000b346b37221 */ /* 0x000fe20000010000 */
[----:B------:R-:W-:Y:S01]  /*7d00*/  FMUL.FTZ R70, R89, R56 ;  /* 0x0000003859467220 */ /* 0x000fe20000410000 */
[----:B------:R-:W-:Y:S01]  /*7d10*/  STS [R53+0x10f8], R184 ;  /* 0x0010f8b835007388 */ /* 0x000fe20000000800 */
[-C--:B------:R-:W-:Y:S01]  /*7d20*/  FFMA.FTZ R181, R175, R182.reuse, -R62 ;  /* 0x000000b6afb57223 */ /* 0x080fe2000001083e */
[----:B------:R-:W-:Y:S01]  /*7d30*/  FMUL.FTZ R182, R63, R182 ;  /* 0x000000b63fb67220 */ /* 0x000fe20000410000 */
[----:B------:R-:W-:Y:S01]  /*7d40*/  FFMA.FTZ R62, R18, -R87, R125 ;  /* 0x80000057123e7223 */ /* 0x000fe2000001007d */
[----:B------:R-:W-:Y:S01]  /*7d50*/  FMUL.FTZ R180, R61, R70 ;  /* 0x000000463db47220 */ /* 0x000fe20000410000 */
[----:B------:R-:W-:Y:S01]  /*7d60*/  FMUL.FTZ R167, R87, R201 ;  /* 0x000000c957a77220 */ /* 0x000fe20000410000 */
[----:B------:R-:W-:Y:S01]  /*7d70*/  FFMA.FTZ R125, R175, R168, R182 ;  /* 0x000000a8af7d7223 */ /* 0x000fe200000100b6 */
[----:B------:R-:W-:Y:S01]  /*7d80*/  FMUL.FTZ R182, R122, -R189 ;  /* 0x800000bd7ab67220 */ /* 0x000fe20000410000 */
[-C--:B------:R-:W-:Y:S01]  /*7d90*/  FFMA.FTZ R180, R205, R178.reuse, -R180 ;  /* 0x000000b2cdb47223 */ /* 0x080fe200000108b4 */
[----:B------:R-:W-:Y:S01]  /*7da0*/  FMUL.FTZ R178, R61, R178 ;  /* 0x000000b23db27220 */ /* 0x000fe20000410000 */
[----:B------:R-:W-:Y:S01]  /*7db0*/  FMUL.FTZ R185, R87, R177 ;  /* 0x000000b157b97220 */ /* 0x000fe20000410000 */
[----:B------:R-:W-:Y:S01]  /*7dc0*/  FMUL.FTZ R187, R82, R167 ;  /* 0x000000a752bb7220 */ /* 0x000fe20000410000 */
[----:B------:R0:W-:Y:S01]  /*7dd0*/  STS [R53+0x10fc], R182 ;  /* 0x0010fcb635007388 */ /* 0x0001e20000000800 */
[----:B------:R-:W-:Y:S01]  /*7de0*/  FFMA.FTZ R178, R205, R70, R178 ;  /* 0x00000046cdb27223 */ /* 0x000fe200000100b2 */
[----:B------:R-:W-:Y:S01]  /*7df0*/  FADD.FTZ R180, R183, R180 ;  /* 0x000000b4b7b47221 */ /* 0x000fe20000010000 */
[-C--:B------:R-:W-:Y:S01]  /*7e00*/  FFMA.FTZ R187, R62, R185.reuse, -R187 ;  /* 0x000000b93ebb7223 */ /* 0x080fe200000108bb */
[----:B------:R-:W-:Y:S01]  /*7e10*/  FMUL.FTZ R185, R82, R185 ;  /* 0x000000b952b97220 */ /* 0x000fe20000410000 */
[----:B------:R-:W-:Y:S01]  /*7e20*/  FADD.FTZ R178, R179, R178 ;  /* 0x000000b2b3b27221 */ /* 0x000fe20000010000 */
[----:B------:R-:W-:Y:S01]  /*7e30*/  IADD3 R179, PT, PT, R104, 0x20, RZ ;  /* 0x0000002068b37810 */ /* 0x000fe20007ffe0ff */
[----:B------:R-:W-:Y:S01]  /*7e40*/  FADD.FTZ R180, R180, R181 ;  /* 0x000000b5b4b47221 */ /* 0x000fe20000010000 */
[----:B------:R-:W1:Y:S01]  /*7e50*/  LDC R191, c[0x0][0x388] ;  /* 0x0000e200ffbf7b82 */ /* 0x000e620000000800 */
[----:B------:R-:W-:Y:S01]  /*7e60*/  FADD.FTZ R125, R178, R125 ;  /* 0x0000007db27d7221 */ /* 0x000fe20000010000 */
[----:B------:R-:W-:Y:S01]  /*7e70*/  FFMA.FTZ R178, R62, R167, R185 ;  /* 0x000000a73eb27223 */ /* 0x000fe200000100b9 */
[----:B------:R-:W-:Y:S01]  /*7e80*/  LEA.HI R179, R179, R104, RZ, 0x1b ;  /* 0x00000068b3b37211 */ /* 0x000fe200078fd8ff */
[----:B0-----:R-:W-:Y:S01]  /*7e90*/  FMUL.FTZ R182, R177, UR37 ;  /* 0x00000025b1b67c20 */ /* 0x001fe20008410000 */
[----:B------:R-:W-:Y:S01]  /*7ea0*/  FMUL.FTZ R53, R56, UR37 ;  /* 0x0000002538357c20 */ /* 0x000fe20008410000 */
[----:B------:R-:W-:Y:S01]  /*7eb0*/  FADD.FTZ R181, R125, R178 ;  /* 0x000000b27db57221 */ /* 0x000fe20000010000 */
[----:B------:R-:W-:Y:S01]  /*7ec0*/  LEA R221, R179, UR9, 0x2 ;  /* 0x00000009b3dd7c11 */ /* 0x000fe2000f8e10ff */
[----:B------:R-:W-:Y:S01]  /*7ed0*/  BAR.SYNC.DEFER_BLOCKING 0x0 ;  /* 0x0000000000007b1d */ /* 0x000fe20000010000 */
[----:B------:R-:W-:Y:S01]  /*7ee0*/  FMUL.FTZ R178, R201, UR37 ;  /* 0x00000025c9b27c20 */ /* 0x000fe20008410000 */
[----:B------:R-:W-:Y:S01]  /*7ef0*/  FMUL.FTZ R184, R203, UR37 ;  /* 0x00000025cbb87c20 */ /* 0x000fe20008410000 */
[----:B------:R-:W-:Y:S01]  /*7f00*/  FMUL.FTZ R183, R129, UR37 ;  /* 0x0000002581b77c20 */ /* 0x000fe20008410000 */
[----:B------:R-:W-:Y:S01]  /*7f10*/  FMUL.FTZ R188, R59, UR37 ;  /* 0x000000253bbc7c20 */ /* 0x000fe20008410000 */
[----:B------:R-:W-:Y:S01]  /*7f20*/  FFMA.FTZ R179, R177, UR11, -R178 ;  /* 0x0000000bb1b37c23 */ /* 0x000fe200080108b2 */
[----:B------:R-:W-:Y:S01]  /*7f30*/  FMUL.FTZ R178, R128, UR37 ;  /* 0x0000002580b27c20 */ /* 0x000fe20008410000 */
[----:B------:R-:W-:Y:S01]  /*7f40*/  FFMA.FTZ R177, R201, UR11, R182 ;  /* 0x0000000bc9b17c23 */ /* 0x000fe200080100b6 */
[C---:B------:R-:W-:Y:S01]  /*7f50*/  FFMA.FTZ R182, R54.reuse, UR11, -R53 ;  /* 0x0000000b36b67c23 */ /* 0x040fe20008010835 */
[----:B------:R-:W-:Y:S01]  /*7f60*/  FFMA.FTZ R125, R199, UR11, -R184 ;  /* 0x0000000bc77d7c23 */ /* 0x000fe200080108b8 */
[----:B------:R-:W-:Y:S01]  /*7f70*/  FFMA.FTZ R178, R129, UR11, -R178 ;  /* 0x0000000b81b27c23 */ /* 0x000fe200080108b2 */
[----:B------:R-:W-:Y:S01]  /*7f80*/  FMUL.FTZ R129, R54, UR37 ;  /* 0x0000002536817c20 */ /* 0x000fe20008410000 */
[C---:B------:R-:W-:Y:S01]  /*7f90*/  FMUL.FTZ R54, R57.reuse, UR37 ;  /* 0x0000002539367c20 */ /* 0x040fe20008410000 */
[----:B------:R-:W-:Y:S01]  /*7fa0*/  FMUL.FTZ R53, R58, UR37 ;  /* 0x000000253a357c20 */ /* 0x000fe20008410000 */
[----:B------:R-:W-:Y:S01]  /*7fb0*/  FFMA.FTZ R184, R128, UR11, R183 ;  /* 0x0000000b80b87c23 */ /* 0x000fe200080100b7 */
[----:B------:R-:W-:Y:S01]  /*7fc0*/  FFMA.FTZ R217, R57, UR11, R188 ;  /* 0x0000000b39d97c23 */ /* 0x000fe200080100bc */
[----:B------:R-:W-:Y:S01]  /*7fd0*/  FFMA.FTZ R183, R59, UR11, -R54 ;  /* 0x0000000b3bb77c23 */ /* 0x000fe20008010836 */
[----:B------:R-:W-:Y:S01]  /*7fe0*/  FMUL.FTZ R54, R149, UR37 ;  /* 0x0000002595367c20 */ /* 0x000fe20008410000 */
[----:B------:R-:W-:Y:S01]  /*7ff0*/  FFMA.FTZ R192, R148, UR11, -R53 ;  /* 0x0000000b94c07c23 */ /* 0x000fe20008010835 */
[----:B------:R-:W-:Y:S01]  /*8000*/  FMUL.FTZ R53, R207, UR37 ;  /* 0x00000025cf357c20 */ /* 0x000fe20008410000 */
[----:B------:R-:W-:Y:S01]  /*8010*/  FADD.FTZ R180, R180, R187 ;  /* 0x000000bbb4b47221 */ /* 0x000fe20000010000 */
[----:B------:R-:W-:Y:S01]  /*8020*/  FFMA.FTZ R185, R151, UR11, -R54 ;  /* 0x0000000b97b97c23 */ /* 0x000fe20008010836 */
[----:B------:R-:W-:Y:S01]  /*8030*/  FMUL.FTZ R54, R194, UR37 ;  /* 0x00000025c2367c20 */ /* 0x000fe20008410000 */
[----:B------:R-:W-:Y:S01]  /*8040*/  FFMA.FTZ R188, R150, UR11, -R53 ;  /* 0x0000000b96bc7c23 */ /* 0x000fe20008010835 */
[----:B------:R-:W0:Y:S01]  /*8050*/  LDS R221, [R221+0x1100] ;  /* 0x00110000dddd7984 */ /* 0x000e220000000800 */
[----:B-1----:R-:W-:Y:S01]  /*8060*/  LEA R187, R191, -R124, 0x1 ;  /* 0x8000007cbfbb7211 */ /* 0x002fe200078e08ff */
[----:B------:R-:W-:Y:S01]  /*8070*/  FMUL.FTZ R59, R148, UR37 ;  /* 0x00000025943b7c20 */ /* 0x000fe20008410000 */
[----:B------:R-:W-:Y:S01]  /*8080*/  FMUL.FTZ R53, R197, UR37 ;  /* 0x00000025c5357c20 */ /* 0x000fe20008410000 */
[----:B------:R-:W-:Y:S01]  /*8090*/  FMUL.FTZ R148, R151, UR37 ;  /* 0x0000002597947c20 */ /* 0x000fe20008410000 */
[C---:B------:R-:W-:Y:S01]  /*80a0*/  FFMA.FTZ R151, R153.reuse, UR11, -R54 ;  /* 0x0000000b99977c23 */ /* 0x040fe20008010836 */
[----:B------:R-:W-:Y:S01]  /*80b0*/  FMUL.FTZ R153, R153, UR37 ;  /* 0x0000002599997c20 */ /* 0x000fe20008410000 */
[----:B------:R-:W-:Y:S01]  /*80c0*/  ISETP.GE.AND P1, PT, R187, 0x1, PT ;  /* 0x00000001bb00780c */ /* 0x000fe20003f26270 */
[----:B------:R-:W-:Y:S01]  /*80d0*/  FMUL.FTZ R54, R196, UR37 ;  /* 0x00000025c4367c20 */ /* 0x000fe20008410000 */
[----:B------:R-:W-:Y:S01]  /*80e0*/  FFMA.FTZ R200, R152, UR11, -R53 ;  /* 0x0000000b98c87c23 */ /* 0x000fe20008010835 */
[----:B------:R-:W-:Y:S01]  /*80f0*/  FMUL.FTZ R53, R195, UR37 ;  /* 0x00000025c3357c20 */ /* 0x000fe20008410000 */
[----:B------:R-:W-:Y:S01]  /*8100*/  FFMA.FTZ R206, R194, UR11, R153 ;  /* 0x0000000bc2ce7c23 */ /* 0x000fe20008010099 */
[----:B------:R-:W-:Y:S01]  /*8110*/  FFMA.FTZ R210, R58, UR11, R59 ;  /* 0x0000000b3ad27c23 */ /* 0x000fe2000801003b */
[----:B------:R-:W-:Y:S01]  /*8120*/  FMUL.FTZ R150, R150, UR37 ;  /* 0x0000002596967c20 */ /* 0x000fe20008410000 */
[----:B------:R-:W-:Y:S01]  /*8130*/  FFMA.FTZ R219, R149, UR11, R148 ;  /* 0x0000000b95db7c23 */ /* 0x000fe20008010094 */
[C---:B------:R-:W-:Y:S01]  /*8140*/  FFMA.FTZ R153, R155.reuse, UR11, -R54 ;  /* 0x0000000b9b997c23 */ /* 0x040fe20008010836 */
[----:B------:R-:W-:Y:S01]  /*8150*/  FMUL.FTZ R152, R152, UR37 ;  /* 0x0000002598987c20 */ /* 0x000fe20008410000 */
[----:B------:R-:W-:Y:S01]  /*8160*/  FMUL.FTZ R155, R155, UR37 ;  /* 0x000000259b9b7c20 */ /* 0x000fe20008410000 */
[----:B------:R-:W-:Y:S01]  /*8170*/  FFMA.FTZ R148, R154, UR11, -R53 ;  /* 0x0000000b9a947c23 */ /* 0x000fe20008010835 */
        /* <DEDUP_REMOVED lines=8> */
[----:B------:R-:W-:Y:S01]  /*8200*/  FFMA.FTZ R129, R157, UR11, -R54 ;  /* 0x0000000b9d817c23 */ /* 0x000fe20008010836 */
[----:B------:R-:W-:Y:S01]  /*8210*/  FFMA.FTZ R150, R156, UR11, -R59 ;  /* 0x0000000b9c967c23 */ /* 0x000fe2000801083b */
[----:B------:R-:W-:Y:S01]  /*8220*/  FFMA.FTZ R155, R195, UR11, R154 ;  /* 0x0000000bc39b7c23 */ /* 0x000fe2000801009a */
[----:B------:R-:W-:Y:S01]  /*8230*/  FMUL.FTZ R157, R157, UR37 ;  /* 0x000000259d9d7c20 */ /* 0x000fe20008410000 */
[----:B------:R-:W-:Y:S01]  /*8240*/  FMUL.FTZ R59, R131, UR37 ;  /* 0x00000025833b7c20 */ /* 0x000fe20008410000 */
[----:B------:R-:W-:Y:S01]  /*8250*/  FFMA.FTZ R152, R190, UR11, -R53 ;  /* 0x0000000bbe987c23 */ /* 0x000fe20008010835 */
[----:B------:R-:W-:Y:S01]  /*8260*/  FMUL.FTZ R124, R199, UR37 ;  /* 0x00000025c77c7c20 */ /* 0x000fe20008410000 */
[----:B------:R-:W-:Y:S01]  /*8270*/  FMUL.FTZ R154, R156, UR37 ;  /* 0x000000259c9a7c20 */ /* 0x000fe20008410000 */
[----:B------:R-:W-:Y:S01]  /*8280*/  FMUL.FTZ R53, R190, UR37 ;  /* 0x00000025be357c20 */ /* 0x000fe20008410000 */
[C---:B------:R-:W-:Y:S01]  /*8290*/  FMUL.FTZ R54, R164.reuse, UR37 ;  /* 0x00000025a4367c20 */ /* 0x040fe20008410000 */
        /* <DEDUP_REMOVED lines=9> */
[----:B0-----:R-:W-:Y:S10]  /*8330*/  @!P1 BRA `(.L_x_14163) ;  /* 0x0000000000109947 */ /* 0x001ff40003800000 */
[----:B------:R-:W-:-:S04]  /*8340*/  LEA.HI R53, R104, R104, RZ, 0x1b ;  /* 0x0000006868357211 */ /* 0x000fc800078fd8ff */
[----:B------:R-:W-:-:S06]  /*8350*/  LEA R53, R53, UR9, 0x2 ;  /* 0x0000000935357c11 */ /* 0x000fcc000f8e10ff */
[----:B------:R-:W0:Y:S04]  /*8360*/  LDS R53, [R53+0x1080] ;  /* 0x0010800035357984 */ /* 0x000e280000000800 */
[----:B0-----:R0:W-:Y:S02]  /*8370*/  REDG.E.ADD.F32.FTZ.RN.STRONG.GPU desc[UR20][R126.64], R53 ;  /* 0x000000357e0079a6 */ /* 0x0011e4000c12f314 */
.L_x_14163:
[----:B------:R-:W-:Y:S05]  /*8380*/  BSYNC.RECONVERGENT B0 ;  /* 0x0000000000007941 */ /* 0x000fea0003800200 */
.L_x_14162:
[----:B------:R-:W-:Y:S04]  /*8390*/  BSSY.RECONVERGENT B0, `(.L_x_14164) ;  /* 0x0000003000007945 */ /* 0x000fe80003800200 */
[----:B------:R-:W-:Y:S05]  /*83a0*/  @!P2 BRA `(.L_x_14165) ;  /* 0x000000000004a947 */ /* 0x000fea0003800000 */
[----:B------:R1:W-:Y:S02]  /*83b0*/  REDG.E.ADD.F32.FTZ.RN.STRONG.GPU desc[UR20][R126.64+0x80], R221 ;  /* 0x000080dd7e0079a6 */ /* 0x0003e4000c12f314 */
.L_x_14165:
[----:B------:R-:W-:Y:S05]  /*83c0*/  BSYNC.RECONVERGENT B0 ;  /* 0x0000000000007941 */ /* 0x000fea0003800200 */
.L_x_14164:
        /* <DEDUP_REMOVED lines=17> */
.L_x_14167:
[----:B------:R-:W-:Y:S05]  /*84e0*/  BSYNC.RECONVERGENT B0 ;  /* 0x0000000000007941 */ /* 0x000fea0003800200 */
.L_x_14166:
[----:B01----:R0:W1:Y:S01]  /*84f0*/  LDS R53, [R191+0x1200] ;  /* 0x00120000bf357984 */ /* 0x0030620000000800 */
[----:B------:R-:W-:Y:S01]  /*8500*/  BSSY.RECONVERGENT B0, `(.L_x_14168) ;  /* 0x0000006000007945 */ /* 0x000fe20003800200 */
[----:B------:R-:W-:Y:S02]  /*8510*/  IADD3 R189, PT, PT, R104, 0xc0, RZ ;  /* 0x000000c068bd7810 */ /* 0x000fe40007ffe0ff */
[----:B------:R-:W-:Y:S02]  /*8520*/  LEA.HI R221, R221, R104, RZ, 0x1b ;  /* 0x00000068dddd7211 */ /* 0x000fe400078fd8ff */
[----:B------:R-:W-:Y:S01]  /*8530*/  LEA R54, R54, UR9, 0x2 ;  /* 0x0000000936367c11 */ /* 0x000fe2000f8e10ff */
[----:B------:R-:W-:Y:S06]  /*8540*/  @!P1 BRA `(.L_x_14169) ;  /* 0x0000000000049947 */ /* 0x000fec0003800000 */
[----:B-1----:R2:W-:Y:S02]  /*8550*/  REDG.E.ADD.F32.FTZ.RN.STRONG.GPU desc[UR20][R126.64+0x180], R53 ;  /* 0x000180357e0079a6 */ /* 0x0025e4000c12f314 */
.L_x_14169:
[----:B------:R-:W-:Y:S05]  /*8560*/  BSYNC.RECONVERGENT B0 ;  /* 0x0000000000007941 */ /* 0x000fea0003800200 */
.L_x_14168:
[----:B-12---:R1:W2:Y:S01]  /*8570*/  LDS R53, [R54+0x1280] ;  /* 0x0012800036357984 */ /* 0x0062a20000000800 */
[----:B------:R-:W-:Y:S01]  /*8580*/  BSSY.RECONVERGENT B0, `(.L_x_14170) ;  /* 0x0000005000007945 */ /* 0x000fe20003800200 */
[----:B------:R-:W-:Y:S02]  /*8590*/  LEA.HI R189, R189, R104, RZ, 0x1b ;  /* 0x00000068bdbd7211 */ /* 0x000fe400078fd8ff */
[----:B------:R-:W-:Y:S01]  /*85a0*/  LEA R221, R221, UR9, 0x2 ;  /* 0x00000009dddd7c11 */ /* 0x000fe2000f8e10ff */
[----:B------:R-:W-:Y:S06]  /*85b0*/  @!P2 BRA `(.L_x_14171) ;  /* 0x000000000004a947 */ /* 0x000fec0003800000 */
[----:B--2---:R3:W-:Y:S02]  /*85c0*/  REDG.E.ADD.F32.FTZ.RN.STRONG.GPU desc[UR20][R126.64+0x200], R53 ;  /* 0x000200357e0079a6 */ /* 0x0047e4000c12f314 */
.L_x_14171:
[----:B------:R-:W-:Y:S05]  /*85d0*/  BSYNC.RECONVERGENT B0 ;  /* 0x0000000000007941 */ /* 0x000fea0003800200 */
.L_x_14170:
[----:B--23--:R2:W3:Y:S01]  /*85e0*/  LDS R53, [R221+0x1300] ;  /* 0x00130000dd357984 */ /* 0x00c4e20000000800 */
[----:B------:R-:W-:Y:S01]  /*85f0*/  BSSY.RECONVERGENT B0, `(.L_x_14172) ;  /* 0x0000004000007945 */ /* 0x000fe20003800200 */
[----:B------:R-:W-:-:S03]  /*8600*/  LEA R189, R189, UR9, 0x2 ;  /* 0x00000009bdbd7c11 */ /* 0x000fc6000f8e10ff */
[----:B------:R-:W-:Y:S05]  /*8610*/  @!P3 BRA `(.L_x_14173) ;  /* 0x000000000004b947 */ /* 0x000fea0003800000 */
[----:B---3--:R4:W-:Y:S02]  /*8620*/  REDG.E.ADD.F32.FTZ.RN.STRONG.GPU desc[UR20][R126.64+0x280], R53 ;  /* 0x000280357e0079a6 */ /* 0x0089e4000c12f314 */
.L_x_14173:
[----:B------:R-:W-:Y:S05]  /*8630*/  BSYNC.RECONVERGENT B0 ;  /* 0x0000000000007941 */ /* 0x000fea0003800200 */
.L_x_14172:
[----:B---34-:R3:W4:Y:S01]  /*8640*/  LDS R53, [R189+0x1380] ;  /* 0x00138000bd357984 */ /* 0x0187220000000800 */
[----:B------:R-:W-:Y:S04]  /*8650*/  BSSY.RECONVERGENT B0, `(.L_x_14174) ;  /* 0x0000003000007945 */ /* 0x000fe80003800200 */
[----:B------:R-:W-:Y:S05]  /*8660*/  @!P4 BRA `(.L_x_14175) ;  /* 0x000000000004c947 */ /* 0x000fea0003800000 */
[----:B----4-:R4:W-:Y:S02]  /*8670*/  REDG.E.ADD.F32.FTZ.RN.STRONG.GPU desc[UR20][R126.64+0x300], R53 ;  /* 0x000300357e0079a6 */ /* 0x0109e4000c12f314 */
.L_x_14175:
[----:B------:R-:W-:Y:S05]  /*8680*/  BSYNC.RECONVERGENT B0 ;  /* 0x0000000000007941 */ /* 0x000fea0003800200 */
.L_x_14174:
[----:B----4-:R4:W1:Y:S01]  /*8690*/  LDS R53, [R115+0x1400] ;  /* 0x0014000073357984 */ /* 0x0108620000000800 */
[----:B------:R-:W-:Y:S01]  /*86a0*/  BSSY.RECONVERGENT B0, `(.L_x_14176) ;  /* 0x0000005000007945 */ /* 0x000fe20003800200 */
[C---:B---3--:R-:W-:Y:S02]  /*86b0*/  IADD3 R189, PT, PT, R104.reuse, 0x100, RZ ;  /* 0x0000010068bd7810 */ /* 0x048fe40007ffe0ff */
[----:B0-----:R-:W-:Y:S01]  /*86c0*/  IADD3 R191, PT, PT, R104, 0x120, RZ ;  /* 0x0000012068bf7810 */ /* 0x001fe20007ffe0ff */
[----:B------:R-:W-:Y:S06]  /*86d0*/  @!P5 BRA `(.L_x_14177) ;  /* 0x000000000004d947 */ /* 0x000fec0003800000 */
[----:B-1----:R0:W-:Y:S02]  /*86e0*/  REDG.E.ADD.F32.FTZ.RN.STRONG.GPU desc[UR20][R126.64+0x380], R53 ;  /* 0x000380357e0079a6 */ /* 0x0021e4000c12f314 */
.L_x_14177:
[----:B------:R-:W-:Y:S05]  /*86f0*/  BSYNC.RECONVERGENT B0 ;  /* 0x0000000000007941 */ /* 0x000fea0003800200 */
.L_x_14176:
        /* <DEDUP_REMOVED lines=17> */
.L_x_14179:
[----:B------:R-:W-:Y:S05]  /*8810*/  BSYNC.RECONVERGENT B0 ;  /* 0x0000000000007941 */ /* 0x000fea0003800200 */
.L_x_14178:
[----:B01----:R0:W1:Y:S01]  /*8820*/  LDS R53, [R191+0x1500] ;  /* 0x00150000bf357984 */ /* 0x0030620000000800 */
[----:B------:R-:W-:Y:S01]  /*8830*/  BSSY.RECONVERGENT B0, `(.L_x_14180) ;  /* 0x0000006000007945 */ /* 0x000fe20003800200 */
[----:B------:R-:W-:Y:S02]  /*8840*/  IADD3 R189, PT, PT, R104, 0x180, RZ ;  /* 0x0000018068bd7810 */ /* 0x000fe40007ffe0ff */
[----:B------:R-:W-:Y:S02]  /*8850*/  LEA.HI R221, R221, R104, RZ, 0x1b ;  /* 0x00000068dddd7211 */ /* 0x000fe400078fd8ff */
[----:B------:R-:W-:Y:S01]  /*8860*/  LEA R54, R54, UR9, 0x2 ;  /* 0x0000000936367c11 */ /* 0x000fe2000f8e10ff */
[----:B------:R-:W-:Y:S06]  /*8870*/  @!P1 BRA `(.L_x_14181) ;  /* 0x0000000000049947 */ /* 0x000fec0003800000 */
[----:B-1----:R2:W-:Y:S02]  /*8880*/  REDG.E.ADD.F32.FTZ.RN.STRONG.GPU desc[UR20][R126.64+0x480], R53 ;  /* 0x000480357e0079a6 */ /* 0x0025e4000c12f314 */
.L_x_14181:
[----:B------:R-:W-:Y:S05]  /*8890*/  BSYNC.RECONVERGENT B0 ;  /* 0x0000000000007941 */ /* 0x000fea0003800200 */
.L_x_14180:
[----:B-12---:R1:W2:Y:S01]  /*88a0*/  LDS R53, [R54+0x1580] ;  /* 0x0015800036357984 */ /* 0x0062a20000000800 */
[----:B------:R-:W-:Y:S01]  /*88b0*/  BSSY.RECONVERGENT B0, `(.L_x_14182) ;  /* 0x0000006000007945 */ /* 0x000fe20003800200 */
[----:B0-----:R-:W-:Y:S02]  /*88c0*/  IADD3 R191, PT, PT, R104, 0x1a0, RZ ;  /* 0x000001a068bf7810 */ /* 0x001fe40007ffe0ff */
[----:B------:R-:W-:Y:S02]  /*88d0*/  LEA.HI R189, R189, R104, RZ, 0x1b ;  /* 0x00000068bdbd7211 */ /* 0x000fe400078fd8ff */
[----:B------:R-:W-:Y:S01]  /*88e0*/  LEA R221, R221, UR9, 0x2 ;  /* 0x00000009dddd7c11 */ /* 0x000fe2000f8e10ff */
[----:B------:R-:W-:Y:S06]  /*88f0*/  @!P2 BRA `(.L_x_14183) ;  /* 0x000000000004a947 */ /* 0x000fec0003800000 */
[----:B--2---:R0:W-:Y:S02]  /*8900*/  REDG.E.ADD.F32.FTZ.RN.STRONG.GPU desc[UR20][R126.64+0x500], R53 ;  /* 0x000500357e0079a6 */ /* 0x0041e4000c12f314 */
.L_x_14183:
[----:B------:R-:W-:Y:S05]  /*8910*/  BSYNC.RECONVERGENT B0 ;  /* 0x0000000000007941 */ /* 0x000fea0003800200 */
.L_x_14182:
[----:B0-2---:R0:W2:Y:S01]  /*8920*/  LDS R53, [R221+0x1600] ;  /* 0x00160000dd357984 */ /* 0x0050a20000000800 */
[----:B------:R-:W-:Y:S01]  /*8930*/  BSSY.RECONVERGENT B0, `(.L_x_14184) ;  /* 0x0000005000007945 */ /* 0x000fe20003800200 */
[----:B------:R-:W-:Y:S02]  /*8940*/  LEA.HI R191, R191, R104, RZ, 0x1b ;  /* 0x00000068bfbf7211 */ /* 0x000fe400078fd8ff */
[----:B-1----:R-:W-:Y:S01]  /*8950*/  LEA R54, R189, UR9, 0x2 ;  /* 0x00000009bd367c11 */ /* 0x002fe2000f8e10ff */
[----:B------:R-:W-:Y:S06]  /*8960*/  @!P3 BRA `(.L_x_14185) ;  /* 0x000000000004b947 */ /* 0x000fec0003800000 */
[----:B--2---:R1:W-:Y:S02]  /*8970*/  REDG.E.ADD.F32.FTZ.RN.STRONG.GPU desc[UR20][R126.64+0x580], R53 ;  /* 0x000580357e0079a6 */ /* 0x0043e4000c12f314 */
.L_x_14185:
[----:B------:R-:W-:Y:S05]  /*8980*/  BSYNC.RECONVERGENT B0 ;  /* 0x0000000000007941 */ /* 0x000fea0003800200 */
.L_x_14184:
[----:B-12---:R1:W2:Y:S01]  /*8990*/  LDS R53, [R54+0x1680] ;  /* 0x0016800036357984 */ /* 0x0062a20000000800 */
[----:B------:R-:W-:Y:S01]  /*89a0*/  BSSY.RECONVERGENT B0, `(.L_x_14186) ;  /* 0x0000006000007945 */ /* 0x000fe20003800200 */
[C---:B------:R-:W-:Y:S02]  /*89b0*/  IADD3 R189, PT, PT, R104.reuse, 0x1c0, RZ ;  /* 0x000001c068bd7810 */ /* 0x040fe40007ffe0ff */
[----:B0-----:R-:W-:Y:S02]  /*89c0*/  IADD3 R221, PT, PT, R104, 0x1e0, RZ ;  /* 0x000001e068dd7810 */ /* 0x001fe40007ffe0ff */
[----:B------:R-:W-:Y:S01]  /*89d0*/  LEA R191, R191, UR9, 0x2 ;  /* 0x00000009bfbf7c11 */ /* 0x000fe2000f8e10ff */
[----:B------:R-:W-:Y:S06]  /*89e0*/  @!P4 BRA `(.L_x_14187) ;  /* 0x000000000004c947 */ /* 0x000fec0003800000 */
[----:B--2---:R0:W-:Y:S02]  /*89f0*/  REDG.E.ADD.F32.FTZ.RN.STRONG.GPU desc[UR20][R126.64+0x600], R53 ;  /* 0x000600357e0079a6 */ /* 0x0041e4000c12f314 */
.L_x_14187:
[----:B------:R-:W-:Y:S05]  /*8a00*/  BSYNC.RECONVERGENT B0 ;  /* 0x0000000000007941 */ /* 0x000fea0003800200 */
.L_x_14186:
[----:B0-2---:R0:W2:Y:S01]  /*8a10*/  LDS R53, [R191+0x1700] ;  /* 0x00170000bf357984 */ /* 0x0050a20000000800 */
[----:B------:R-:W-:Y:S01]  /*8a20*/  BSSY.RECONVERGENT B0, `(.L_x_14188) ;  /* 0x0000006000007945 */ /* 0x000fe20003800200 */
[----:B------:R-:W-:Y:S02]  /*8a30*/  IADD3 R223, PT, PT, R119, 0x200, RZ ;  /* 0x0000020077df7810 */ /* 0x000fe40007ffe0ff */
[-C--:B------:R-:W-:Y:S02]  /*8a40*/  LEA.HI R189, R189, R104.reuse, RZ, 0x1b ;  /* 0x00000068bdbd7211 */ /* 0x080fe400078fd8ff */
[----:B------:R-:W-:Y:S01]  /*8a50*/  LEA.HI R221, R221, R104, RZ, 0x1b ;  /* 0x00000068dddd7211 */ /* 0x000fe200078fd8ff */
[----:B------:R-:W-:Y:S06]  /*8a60*/  @!P5 BRA `(.L_x_14189) ;  /* 0x000000000004d947 */ /* 0x000fec0003800000 */
[----:B--2---:R3:W-:Y:S02]  /*8a70*/  REDG.E.ADD.F32.FTZ.RN.STRONG.GPU desc[UR20][R126.64+0x680], R53 ;  /* 0x000680357e0079a6 */ /* 0x0047e4000c12f314 */
.L_x_14189:
[----:B------:R-:W-:Y:S05]  /*8a80*/  BSYNC.RECONVERGENT B0 ;  /* 0x0000000000007941 */ /* 0x000fea0003800200 */
.L_x_14188:
[----:B--23--:R-:W-:Y:S01]  /*8a90*/  LEA R53, R189, UR9, 0x2 ;  /* 0x00000009bd357c11 */ /* 0x00cfe2000f8e10ff */
[----:B------:R-:W-:Y:S01]  /*8aa0*/  BSSY.RECONVERGENT B0, `(.L_x_14190) ;  /* 0x000000c000007945 */ /* 0x000fe20003800200 */
[----:B------:R-:W-:Y:S02]  /*8ab0*/  ISETP.GE.AND P6, PT, R187, 0x1c1, PT ;  /* 0x000001c1bb00780c */ /* 0x000fe40003fc6270 */
[----:B-1----:R-:W-:Y:S02]  /*8ac0*/  LEA.HI R54, R223, R104, RZ, 0x1b ;  /* 0x00000068df367211 */ /* 0x002fe400078fd8ff */
        /* <DEDUP_REMOVED lines=9> */
.L_x_14191:
[----:B------:R-:W-:Y:S05]  /*8b60*/  BSYNC.RECONVERGENT B0 ;  /* 0x0000000000007941 */ /* 0x000fea0003800200 */
.L_x_14190:
[----:B-12---:R1:W2:Y:S01]  /*8b70*/  LDS R53, [R221+0x1800] ;  /* 0x00180000dd357984 */ /* 0x0062a20000000800 */
[----:B------:R-:W-:Y:S01]  /*8b80*/  BSSY.RECONVERGENT B0, `(.L_x_14192) ;  /* 0x0000004000007945 */ /* 0x000fe20003800200 */
[----:B------:R-:W-:-:S03]  /*8b90*/  LEA R54, R54, UR9, 0x2 ;  /* 0x0000000936367c11 */ /* 0x000fc6000f8e10ff */
[----:B------:R-:W-:Y:S05]  /*8ba0*/  @!P1 BRA `(.L_x_14193) ;  /* 0x0000000000049947 */ /* 0x000fea0003800000 */
[----:B--2---:R3:W-:Y:S02]  /*8bb0*/  REDG.E.ADD.F32.FTZ.RN.STRONG.GPU desc[UR20][R126.64+0x780], R53 ;  /* 0x000780357e0079a6 */ /* 0x0047e4000c12f314 */
.L_x_14193:
[----:B------:R-:W-:Y:S05]  /*8bc0*/  BSYNC.RECONVERGENT B0 ;  /* 0x0000000000007941 */ /* 0x000fea0003800200 */
.L_x_14192:
[----:B--23--:R2:W3:Y:S01]  /*8bd0*/  LDS R53, [R54+0x1880] ;  /* 0x0018800036357984 */ /* 0x00c4e20000000800 */
[----:B------:R-:W-:Y:S04]  /*8be0*/  BSSY.RECONVERGENT B0, `(.L_x_14194) ;  /* 0x0000003000007945 */ /* 0x000fe80003800200 */
[----:B------:R-:W-:Y:S05]  /*8bf0*/  @!P2 BRA `(.L_x_14195) ;  /* 0x000000000004a947 */ /* 0x000fea0003800000 */
[----:B---3--:R3:W-:Y:S02]  /*8c00*/  REDG.E.ADD.F32.FTZ.RN.STRONG.GPU desc[UR20][R126.64+0x800], R53 ;  /* 0x000800357e0079a6 */ /* 0x0087e4000c12f314 */
.L_x_14195:
[----:B------:R-:W-:Y:S05]  /*8c10*/  BSYNC.RECONVERGENT B0 ;  /* 0x0000000000007941 */ /* 0x000fea0003800200 */
.L_x_14194:
[----:B---3--:R3:W0:Y:S01]  /*8c20*/  LDS R53, [R114+0x1900] ;  /* 0x0019000072357984 */ /* 0x0086220000000800 */
[----:B------:R-:W-:Y:S04]  /*8c30*/  BSSY.RECONVERGENT B0, `(.L_x_14196) ;  /* 0x0000003000007945 */ /* 0x000fe80003800200 */
[----:B------:R-:W-:Y:S05]  /*8c40*/  @!P3 BRA `(.L_x_14197) ;  /* 0x000000000004b947 */ /* 0x000fea0003800000 */
[----:B0-----:R0:W-:Y:S02]  /*8c50*/  REDG.E.ADD.F32.FTZ.RN.STRONG.GPU desc[UR20][R126.64+0x880], R53 ;  /* 0x000880357e0079a6 */ /* 0x0011e4000c12f314 */
.L_x_14197:
[----:B------:R-:W-:Y:S05]  /*8c60*/  BSYNC.RECONVERGENT B0 ;  /* 0x0000000000007941 */ /* 0x000fea0003800200 */
.L_x_14196:
[----:B0-----:R0:W0:Y:S01]  /*8c70*/  LDS R53, [R113+0x1980] ;  /* 0x0019800071357984 */ /* 0x0010220000000800 */
[----:B------:R-:W-:Y:S04]  /*8c80*/  BSSY.RECONVERGENT B0, `(.L_x_14198) ;  /* 0x0000003000007945 */ /* 0x000fe80003800200 */
[----:B------:R-:W-:Y:S05]  /*8c90*/  @!P4 BRA `(.L_x_14199) ;  /* 0x000000000004c947 */ /* 0x000fea0003800000 */
[----:B0-----:R0:W-:Y:S02]  /*8ca0*/  REDG.E.ADD.F32.FTZ.RN.STRONG.GPU desc[UR20][R126.64+0x900], R53 ;  /* 0x000900357e0079a6 */ /* 0x0011e4000c12f314 */
.L_x_14199:
[----:B------:R-:W-:Y:S05]  /*8cb0*/  BSYNC.RECONVERGENT B0 ;  /* 0x0000000000007941 */ /* 0x000fea0003800200 */
.L_x_14198:
[----:B0-----:R0:W0:Y:S01]  /*8cc0*/  LDS R53, [R112+0x1a00] ;  /* 0x001a000070357984 */ /* 0x0010220000000800 */
[----:B------:R-:W-:Y:S01]  /*8cd0*/  BSSY.RECONVERGENT B0, `(.L_x_14200) ;  /* 0x0000005000007945 */ /* 0x000fe20003800200 */
[C---:B------:R-:W-:Y:S02]  /*8ce0*/  IADD3 R189, PT, PT, R104.reuse, 0x280, RZ ;  /* 0x0000028068bd7810 */ /* 0x040fe40007ffe0ff */
[----:B------:R-:W-:Y:S01]  /*8cf0*/  IADD3 R191, PT, PT, R104, 0x2a0, RZ ;  /* 0x000002a068bf7810 */ /* 0x000fe20007ffe0ff */
[----:B------:R-:W-:Y:S06]  /*8d00*/  @!P5 BRA `(.L_x_14201) ;  /* 0x000000000004d947 */ /* 0x000fec0003800000 */
[----:B0-----:R0:W-:Y:S02]  /*8d10*/  REDG.E.ADD.F32.FTZ.RN.STRONG.GPU desc[UR20][R126.64+0x980], R53 ;  /* 0x000980357e0079a6 */ /* 0x0011e4000c12f314 */
.L_x_14201:
[----:B------:R-:W-:Y:S05]  /*8d20*/  BSYNC.RECONVERGENT B0 ;  /* 0x0000000000007941 */ /* 0x000fea0003800200 */
.L_x_14200:
[----:B0-----:R-:W-:Y:S01]  /*8d30*/  IADD3 R53, PT, PT, R104, 0x2c0, RZ ;  /* 0x000002c068357810 */ /* 0x001fe20007ffe0ff */
[----:B------:R-:W-:Y:S01]  /*8d40*/  BSSY.RECONVERGENT B0, `(.L_x_14202) ;  /* 0x0000010000007945 */ /* 0x000fe20003800200 */
[-C--:B------:R-:W-:Y:S02]  /*8d50*/  LEA.HI R189, R189, R104.reuse, RZ, 0x1b ;  /* 0x00000068bdbd7211 */ /* 0x080fe400078fd8ff */
[-C--:B--2---:R-:W-:Y:S02]  /*8d60*/  LEA.HI R54, R53, R104.reuse, RZ, 0x1b ;  /* 0x0000006835367211 */ /* 0x084fe400078fd8ff */
        /* <DEDUP_REMOVED lines=13> */
.L_x_14203:
[----:B------:R-:W-:Y:S05]  /*8e40*/  BSYNC.RECONVERGENT B0 ;  /* 0x0000000000007941 */ /* 0x000fea0003800200 */
.L_x_14202:
[----:B01----:R0:W1:Y:S01]  /*8e50*/  LDS R53, [R191+0x1b00] ;  /* 0x001b0000bf357984 */ /* 0x0030620000000800 */
[----:B------:R-:W-:Y:S01]  /*8e60*/  BSSY.RECONVERGENT B0, `(.L_x_14204) ;  /* 0x0000006000007945 */ /* 0x000fe20003800200 */
[----:B------:R-:W-:Y:S02]  /*8e70*/  IADD3 R189, PT, PT, R104, 0x300, RZ ;  /* 0x0000030068bd7810 */ /* 0x000fe40007ffe0ff */
[----:B------:R-:W-:Y:S02]  /*8e80*/  LEA.HI R221, R221, R104, RZ, 0x1b ;  /* 0x00000068dddd7211 */ /* 0x000fe400078fd8ff */
[----:B------:R-:W-:Y:S01]  /*8e90*/  LEA R54, R54, UR9, 0x2 ;  /* 0x0000000936367c11 */ /* 0x000fe2000f8e10ff */
[----:B------:R-:W-:Y:S06]  /*8ea0*/  @!P1 BRA `(.L_x_14205) ;  /* 0x0000000000049947 */ /* 0x000fec0003800000 */
[----:B-1----:R2:W-:Y:S02]  /*8eb0*/  REDG.E.ADD.F32.FTZ.RN.STRONG.GPU desc[UR20][R126.64+0xa80], R53 ;  /* 0x000a80357e0079a6 */ /* 0x0025e4000c12f314 */
.L_x_14205:
[----:B------:R-:W-:Y:S05]  /*8ec0*/  BSYNC.RECONVERGENT B0 ;  /* 0x0000000000007941 */ /* 0x000fea0003800200 */
.L_x_14204:
[----:B-12---:R1:W2:Y:S01]  /*8ed0*/  LDS R53, [R54+0x1b80] ;  /* 0x001b800036357984 */ /* 0x0062a20000000800 */
[----:B------:R-:W-:Y:S01]  /*8ee0*/  BSSY.RECONVERGENT B0, `(.L_x_14206) ;  /* 0x0000005000007945 */ /* 0x000fe20003800200 */
[----:B------:R-:W-:Y:S02]  /*8ef0*/  LEA.HI R189, R189, R104, RZ, 0x1b ;  /* 0x00000068bdbd7211 */ /* 0x000fe400078fd8ff */
[----:B------:R-:W-:Y:S01]  /*8f00*/  LEA R221, R221, UR9, 0x2 ;  /* 0x00000009dddd7c11 */ /* 0x000fe2000f8e10ff */
[----:B------:R-:W-:Y:S06]  /*8f10*/  @!P2 BRA `(.L_x_14207) ;  /* 0x000000000004a947 */ /* 0x000fec0003800000 */
[----:B--2---:R2:W-:Y:S02]  /*8f20*/  REDG.E.ADD.F32.FTZ.RN.STRONG.GPU desc[UR20][R126.64+0xb00], R53 ;  /* 0x000b00357e0079a6 */ /* 0x0045e4000c12f314 */
.L_x_14207:
[----:B------:R-:W-:Y:S05]  /*8f30*/  BSYNC.RECONVERGENT B0 ;  /* 0x0000000000007941 */ /* 0x000fea0003800200 */
.L_x_14206:
[----:B--2---:R2:W0:Y:S01]  /*8f40*/  LDS R53, [R221+0x1c00] ;  /* 0x001c0000dd357984 */ /* 0x0044220000000800 */
[----:B------:R-:W-:Y:S01]  /*8f50*/  BSSY.RECONVERGENT B0, `(.L_x_14208) ;  /* 0x0000004000007945 */ /* 0x000fe20003800200 */
[----:B------:R-:W-:-:S03]  /*8f60*/  LEA R189, R189, UR9, 0x2 ;  /* 0x00000009bdbd7c11 */ /* 0x000fc6000f8e10ff */
[----:B------:R-:W-:Y:S05]  /*8f70*/  @!P3 BRA `(.L_x_14209) ;  /* 0x000000000004b947 */ /* 0x000fea0003800000 */
[----:B0-----:R0:W-:Y:S02]  /*8f80*/  REDG.E.ADD.F32.FTZ.RN.STRONG.GPU desc[UR20][R126.64+0xb80], R53 ;  /* 0x000b80357e0079a6 */ /* 0x0011e4000c12f314 */
.L_x_14209:
[----:B------:R-:W-:Y:S05]  /*8f90*/  BSYNC.RECONVERGENT B0 ;  /* 0x0000000000007941 */ /* 0x000fea0003800200 */
.L_x_14208:
[----:B0-----:R0:W0:Y:S01]  /*8fa0*/  LDS R53, [R189+0x1c80] ;  /* 0x001c8000bd357984 */ /* 0x0010220000000800 */
[----:B------:R-:W-:Y:S04]  /*8fb0*/  BSSY.RECONVERGENT B0, `(.L_x_14210) ;  /* 0x0000003000007945 */ /* 0x000fe80003800200 */
[----:B------:R-:W-:Y:S05]  /*8fc0*/  @!P4 BRA `(.L_x_14211) ;  /* 0x000000000004c947 */ /* 0x000fea0003800000 */
[----:B0-----:R0:W-:Y:S02]  /*8fd0*/  REDG.E.ADD.F32.FTZ.RN.STRONG.GPU desc[UR20][R126.64+0xc00], R53 ;  /* 0x000c00357e0079a6 */ /* 0x0011e4000c12f314 */
.L_x_14211:
[----:B------:R-:W-:Y:S05]  /*8fe0*/  BSYNC.RECONVERGENT B0 ;  /* 0x0000000000007941 */ /* 0x000fea0003800200 */
.L_x_14210:
[----:B0-----:R0:W0:Y:S01]  /*8ff0*/  LDS R53, [R111+0x1d00] ;  /* 0x001d00006f357984 */ /* 0x0010220000000800 */
[----:B------:R-:W-:Y:S04]  /*9000*/  BSSY.RECONVERGENT B0, `(.L_x_14212) ;  /* 0x0000003000007945 */ /* 0x000fe80003800200 */
[----:B------:R-:W-:Y:S05]  /*9010*/  @!P5 BRA `(.L_x_14213) ;  /* 0x000000000004d947 */ /* 0x000fea0003800000 */
[----:B0-----:R0:W-:Y:S02]  /*9020*/  REDG.E.ADD.F32.FTZ.RN.STRONG.GPU desc[UR20][R126.64+0xc80], R53 ;  /* 0x000c80357e0079a6 */ /* 0x0011e4000c12f314 */
.L_x_14213:
[----:B------:R-:W-:Y:S05]  /*9030*/  BSYNC.RECONVERGENT B0 ;  /* 0x0000000000007941 */ /* 0x000fea0003800200 */
.L_x_14212:
        /* <DEDUP_REMOVED lines=10> */
.L_x_14215:
[----:B------:R-:W-:Y:S05]  /*90e0*/  BSYNC.RECONVERGENT B0 ;  /* 0x0000000000007941 */ /* 0x000fea0003800200 */
.L_x_14214:
[----:B0-----:R0:W0:Y:S01]  /*90f0*/  LDS R53, [R109+0x1e00] ;  /* 0x001e00006d357984 */ /* 0x0010220000000800 */
[----:B------:R-:W-:Y:S01]  /*9100*/  BSSY.RECONVERGENT B0, `(.L_x_14216) ;  /* 0x0000004000007945 */ /* 0x000fe20003800200 */
[----:B------:R-:W-:-:S03]  /*9110*/  FMUL.FTZ R154, R86, R203 ;  /* 0x000000cb569a7220 */ /* 0x000fc60000410000 */
[----:B------:R-:W-:Y:S05]  /*9120*/  @!P1 BRA `(.L_x_14217) ;  /* 0x0000000000049947 */ /* 0x000fea0003800000 */
[----:B0-----:R0:W-:Y:S02]  /*9130*/  REDG.E.ADD.F32.FTZ.RN.STRONG.GPU desc[UR20][R126.64+0xd80], R53 ;  /* 0x000d80357e0079a6 */ /* 0x0011e4000c12f314 */
.L_x_14217:
[----:B------:R-:W-:Y:S05]  /*9140*/  BSYNC.RECONVERGENT B0 ;  /* 0x0000000000007941 */ /* 0x000fea0003800200 */
.L_x_14216:
[----:B0-----:R0:W0:Y:S01]  /*9150*/  LDS R53, [R108+0x1e80] ;  /* 0x001e80006c357984 */ /* 0x0010220000000800 */
[----:B------:R-:W-:Y:S01]  /*9160*/  BSSY.RECONVERGENT B0, `(.L_x_14218) ;  /* 0x0000006000007945 */ /* 0x000fe20003800200 */
[----:B------:R-:W-:Y:S01]  /*9170*/  FFMA.FTZ R187, R19, -R86, R52 ;  /* 0x8000005613bb7223 */ /* 0x000fe20000010034 */
[----:B------:R-:W-:Y:S01]  /*9180*/  FMUL.FTZ R199, R86, R199 ;  /* 0x000000c756c77220 */ /* 0x000fe20000410000 */
[----:B------:R-:W-:Y:S01]  /*9190*/  FMUL.FTZ R52, R202, R154 ;  /* 0x0000009aca347220 */ /* 0x000fe20000410000 */
[----:B------:R-:W-:Y:S06]  /*91a0*/  @!P2 BRA `(.L_x_14219) ;  /* 0x000000000004a947 */ /* 0x000fec0003800000 */
[----:B0-----:R0:W-:Y:S02]  /*91b0*/  REDG.E.ADD.F32.FTZ.RN.STRONG.GPU desc[UR20][R126.64+0xe00], R53 ;  /* 0x000e00357e0079a6 */ /* 0x0011e4000c12f314 */
.L_x_14219:
[----:B------:R-:W-:Y:S05]  /*91c0*/  BSYNC.RECONVERGENT B0 ;  /* 0x0000000000007941 */ /* 0x000fea0003800200 */
.L_x_14218:
[----:B------:R1:W1:Y:S01]  /*91d0*/  LDS R189, [R107+0x1f00] ;  /* 0x001f00006bbd7984 */ /* 0x0002620000000800 */
[----:B------:R-:W-:Y:S01]  /*91e0*/  BSSY.RECONVERGENT B0, `(.L_x_14220) ;  /* 0x0000005000007945 */ /* 0x000fe20003800200 */
[-C--:B0-----:R-:W-:Y:S01]  /*91f0*/  FFMA.FTZ R53, R187, R199.reuse, -R52 ;  /* 0x000000c7bb357223 */ /* 0x081fe20000010834 */
[----:B------:R-:W-:Y:S02]  /*9200*/  FMUL.FTZ R52, R202, R199 ;  /* 0x000000c7ca347220 */ /* 0x000fe40000410000 */
[----:B------:R-:W-:Y:S05]  /*9210*/  @!P3 BRA `(.L_x_14221) ;  /* 0x000000000004b947 */ /* 0x000fea0003800000 */
[----:B-1----:R0:W-:Y:S02]  /*9220*/  REDG.E.ADD.F32.FTZ.RN.STRONG.GPU desc[UR20][R126.64+0xe80], R189 ;  /* 0x000e80bd7e0079a6 */ /* 0x0021e4000c12f314 */
.L_x_14221:
[----:B------:R-:W-:Y:S05]  /*9230*/  BSYNC.RECONVERGENT B0 ;  /* 0x0000000000007941 */ /* 0x000fea0003800200 */
.L_x_14220:
[----:B01----:R0:W1:Y:S01]  /*9240*/  LDS R189, [R106+0x1f80] ;  /* 0x001f80006abd7984 */ /* 0x0030620000000800 */
[----:B------:R-:W-:Y:S01]  /*9250*/  BSSY.RECONVERGENT B0, `(.L_x_14222) ;  /* 0x0000004000007945 */ /* 0x000fe20003800200 */
[----:B------:R-:W-:-:S03]  /*9260*/  FFMA.FTZ R52, R187, R154, R52 ;  /* 0x0000009abb347223 */ /* 0x000fc60000010034 */
[----:B------:R-:W-:Y:S05]  /*9270*/  @!P4 BRA `(.L_x_14223) ;  /* 0x000000000004c947 */ /* 0x000fea0003800000 */
[----:B-1----:R1:W-:Y:S02]  /*9280*/  REDG.E.ADD.F32.FTZ.RN.STRONG.GPU desc[UR20][R126.64+0xf00], R189 ;  /* 0x000f00bd7e0079a6 */ /* 0x0023e4000c12f314 */
.L_x_14223:
[----:B------:R-:W-:Y:S05]  /*9290*/  BSYNC.RECONVERGENT B0 ;  /* 0x0000000000007941 */ /* 0x000fea0003800200 */
.L_x_14222:
[----:B------:R-:W-:Y:S01]  /*92a0*/  FADD.FTZ R52, R181, R52 ;  /* 0x00000034b5347221 */ /* 0x000fe20000010000 */
[----:B------:R-:W-:Y:S01]  /*92b0*/  BSSY.RECONVERGENT B0, `(.L_x_14224) ;  /* 0x0000004000007945 */ /* 0x000fe20003800200 */
[----:B------:R0:W0:Y:S03]  /*92c0*/  LDS R181, [R105+0x2000] ;  /* 0x0020000069b57984 */ /* 0x0000260000000800 */
[----:B------:R-:W-:Y:S05]  /*92d0*/  @!P5 BRA `(.L_x_14225) ;  /* 0x000000000004d947 */ /* 0x000fea0003800000 */
[----:B0-----:R0:W-:Y:S02]  /*92e0*/  REDG.E.ADD.F32.FTZ.RN.STRONG.GPU desc[UR20][R126.64+0xf80], R181 ;  /* 0x000f80b57e0079a6 */ /* 0x0011e4000c12f314 */
.L_x_14225:
[----:B------:R-:W-:Y:S05]  /*92f0*/  BSYNC.RECONVERGENT B0 ;  /* 0x0000000000007941 */ /* 0x000fea0003800200 */
.L_x_14224:
[----:B------:R-:W-:Y:S01]  /*9300*/  FFMA.FTZ R54, R122, R55, R209 ;  /* 0x000000377a367223 */ /* 0x000fe200000100d1 */
[----:B------:R-:W-:Y:S01]  /*9310*/  FADD.FTZ R53, R180, R53 ;  /* 0x00000035b4357221 */ /* 0x000fe20000010000 */
[----:B------:R-:W-:Y:S01]  /*9320*/  FFMA.FTZ R55, -R122, R204, R211 ;  /* 0x000000cc7a377223 */ /* 0x000fe200000101d3 */
[----:B01----:R-:W0:Y:S01]  /*9330*/  SHFL.DOWN PT, R127, R52, 0x1, 0x1f ;  /* 0x08201f00347f7f89 */ /* 0x003e2200000e0000 */
[----:B------:R-:W-:Y:S01]  /*9340*/  ISETP.GT.AND P1, PT, R103, 0x1e, PT ;  /* 0x0000001e6700780c */ /* 0x000fe20003f24270 */
[----:B------:R-:W-:Y:S01]  /*9350*/  FMUL.FTZ R217, R176, R217 ;  /* 0x000000d9b0d97220 */ /* 0x000fe20000410000 */
[----:B------:R-:W-:Y:S01]  /*9360*/  FMUL.FTZ R219, R174, R219 ;  /* 0x000000dbaedb7220 */ /* 0x000fe20000410000 */
[----:B------:R-:W1:Y:S01]  /*9370*/  SHFL.DOWN PT, R126, R53, 0x1, 0x1f ;  /* 0x08201f00357e7f89 */ /* 0x000e6200000e0000 */
[----:B------:R-:W-:Y:S01]  /*9380*/  FMUL.FTZ R210, R173, R210 ;  /* 0x000000d2add27220 */ /* 0x000fe20000410000 */
[----:B------:R-:W-:Y:S01]  /*9390*/  FFMA.FTZ R60, R60, R183, R217 ;  /* 0x000000b73c3c7223 */ /* 0x000fe200000100d9 */
[----:B------:R-:W-:Y:S01]  /*93a0*/  FMUL.FTZ R186, R205, R186 ;  /* 0x000000bacdba7220 */ /* 0x000fe20000410000 */
[----:B------:R-:W5:Y:S01]  /*93b0*/  SHFL.DOWN PT, R181, R54, 0x1, 0x1f ;  /* 0x08201f0036b57f89 */ /* 0x000f6200000e0000 */
[----:B------:R-:W-:Y:S01]  /*93c0*/  FFMA.FTZ R65, R65, R192, R210 ;  /* 0x000000c041417223 */ /* 0x000fe200000100d2 */
[----:B------:R-:W-:Y:S01]  /*93d0*/  FFMA.FTZ R60, R15, R57, R60 ;  /* 0x000000390f3c7223 */ /* 0x000fe2000001003c */
[----:B------:R-:W-:Y:S01]  /*93e0*/  FFMA.FTZ R61, R61, R182, R186 ;  /* 0x000000b63d3d7223 */ /* 0x000fe200000100ba */
[----:B------:R-:W2:Y:S01]  /*93f0*/  SHFL.DOWN PT, R180, R55, 0x1, 0x1f ;  /* 0x08201f0037b47f89 */ /* 0x000ea200000e0000 */
[----:B------:R-:W-:Y:S01]  /*9400*/  FMUL.FTZ R184, R175, R184 ;  /* 0x000000b8afb87220 */ /* 0x000fe20000410000 */
        /* <DEDUP_REMOVED lines=83> */
.L_x_14227:
[----:B------:R-:W-:Y:S05]  /*9940*/  BSYNC.RECONVERGENT B0 ;  /* 0x0000000000007941 */ /* 0x000fea0003800200 */
.L_x_14226:
        /* <DEDUP_REMOVED lines=36> */
[----:B------:R-:W-:Y:S01]  /*9b90*/  ISETP.NE.AND P1, PT, R116, UR40, PT ;  /* 0x0000002874007c0c */ /* 0x000fe2000bf25270 */
[----:B------:R-:W-:-:S12]  /*9ba0*/  ULEA UR10, UR6, UR9, 0x3 ;  /* 0x00000009060a7291 */ /* 0x000fd8000f8e18ff */
        /* <DEDUP_REMOVED lines=8> */
.L_x_14229:
[----:B------:R-:W-:Y:S05]  /*9c30*/  BSYNC.RECONVERGENT B0 ;  /* 0x0000000000007941 */ /* 0x000fea0003800200 */
.L_x_14228:
[----:B------:R-:W-:-:S04]  /*9c40*/  UIADD3 UR6, UPT, UPT, UR6, 0x1, URZ ;  /* 0x0000000106067890 */ /* 0x000fc8000fffe0ff */
[----:B------:R-:W-:-:S09]  /*9c50*/  UISETP.GE.AND UP0, UPT, UR6, UR41, UPT ;  /* 0x000000290600728c */ /* 0x000fd2000bf06270 */
[----:B------:R-:W-:Y:S05]  /*9c60*/  BRA.U !UP0, `(.L_x_14230) ;  /* 0xffffff89089c7547 */ /* 0x000fea000b83ffff */
.L_x_14148:
[----:B------:R-:W0:Y:S01]  /*9c70*/  S2R R0, SR_LANEID ;  /* 0x0000000000007919 */ /* 0x000e220000000000 */
[----:B------:R-:W5:Y:S01]  /*9c80*/  S2UR UR9, SR_CgaCtaId ;  /* 0x00000000000979c3 */ /* 0x000f620000008800 */
[----:B------:R-:W-:Y:S01]  /*9c90*/  UMOV UR6, 0x400 ;  /* 0x0000040000067882 */ /* 0x000fe20000000000 */
[----:B------:R-:W1:Y:S01]  /*9ca0*/  LDCU.64 UR10, c[0x0][0x500] ;  /* 0x0000a000ff0a77ac */ /* 0x000e620008000a00 */
[----:B------:R-:W-:Y:S01]  /*9cb0*/  IADD3 R8, PT, PT, R116, -0x1, RZ ;  /* 0xffffffff74087810 */ /* 0x000fe20007ffe0ff */
[----:B------:R-:W-:Y:S01]  /*9cc0*/  HFMA2 R5, -RZ, RZ, 0, 0 ;  /* 0x00000000ff057431 */ /* 0x000fe200000001ff */
[----:B------:R-:W-:Y:S01]  /*9cd0*/  SHF.L.U32 R104, R104, 0x2, RZ ;  /* 0x0000000268687819 */ /* 0x000fe200000006ff */
[----:B------:R-:W-:Y:S01]  /*9ce0*/  UIADD3 UR35, UP0, UPT, UR35, -0x1000, URZ ;  /* 0xfffff00023237890 */ /* 0x000fe2000ff1e0ff */
[----:B------:R-:W-:Y:S01]  /*9cf0*/  SHF.L.U32 R4, R8, 0x9, RZ ;  /* 0x0000000908047819 */ /* 0x000fe200000006ff */
[----:B------:R-:W2:Y:S01]  /*9d00*/  LDC.64 R6, c[0x0][0x4f8] ;  /* 0x00013e00ff067b82 */ /* 0x000ea20000000a00 */
[----:B------:R-:W-:Y:S01]  /*9d10*/  LOP3.LUT R104, R104, 0xf80, RZ, 0xc0, !PT ;  /* 0x00000f8068687812 */ /* 0x000fe200078ec0ff */
[----:B------:R-:W-:Y:S01]  /*9d20*/  UIADD3 UR33, UP1, UPT, UR33, -0x800, URZ ;  /* 0xfffff80021217890 */ /* 0x000fe2000ff3e0ff */
[----:B------:R-:W-:Y:S01]  /*9d30*/  IADD3 R118, P1, PT, R118, -0x800, RZ ;  /* 0xfffff80076767810 */ /* 0x000fe20007f3e0ff */
[----:B------:R-:W-:Y:S01]  /*9d40*/  UIADD3 UR23, UP2, UPT, UR23, -0x800, URZ ;  /* 0xfffff80017177890 */ /* 0x000fe2000ff5e0ff */
[----:B------:R-:W-:Y:S01]  /*9d50*/  LOP3.LUT R9, R104, 0x1f, R119, 0xf8, !PT ;  /* 0x0000001f68097812 */ /* 0x000fe200078ef877 */
[----:B------:R-:W-:Y:S01]  /*9d60*/  UIADD3.X UR36, UPT, UPT, UR36, -0x1, URZ, UP0, !UPT ;  /* 0xffffffff24247890 */ /* 0x000fe200087fe4ff */
[----:B------:R-:W-:Y:S01]  /*9d70*/  IADD3.X R117, PT, PT, R117, -0x1, RZ, P1, !PT ;  /* 0xffffffff75757810 */ /* 0x000fe20000ffe4ff */
[----:B------:R-:W3:Y:S01]  /*9d80*/  LDC.64 R10, c[0x0][0x550] ;  /* 0x00015400ff0a7b82 */ /* 0x000ee20000000a00 */
[----:B------:R-:W-:-:S02]  /*9d90*/  UIADD3.X UR34, UPT, UPT, UR34, -0x1, URZ, UP1, !UPT ;  /* 0xffffffff22227890 */ /* 0x000fc40008ffe4ff */
[----:B------:R-:W-:Y:S02]  /*9da0*/  UIADD3.X UR32, UPT, UPT, UR32, -0x1, URZ, UP2, !UPT ;  /* 0xffffffff20207890 */ /* 0x000fe400097fe4ff */
[----:B-----5:R-:W-:-:S06]  /*9db0*/  ULEA UR6, UR9, UR6, 0x18 ;  /* 0x0000000609067291 */ /* 0x020fcc000f8ec0ff */
[----:B0-----:R-:W-:Y:S01]  /*9dc0*/  LEA R52, R0, UR6, 0x6 ;  /* 0x0000000600347c11 */ /* 0x001fe2000f8e30ff */
[----:B------:R-:W-:Y:S01]  /*9dd0*/  BAR.SYNC.DEFER_BLOCKING 0x0 ;  /* 0x0000000000007b1d */ /* 0x000fe20000010000 */
[----:B--2---:R-:W-:-:S04]  /*9de0*/  IMAD.WIDE.U32 R2, R6, UR22, R4 ;  /* 0x0000001606027c25 */ /* 0x004fc8000f8e0004 */
[----:B------:R-:W-:Y:S02]  /*9df0*/  IMAD R3, R7, UR22, R3 ;  /* 0x0000001607037c24 */ /* 0x000fe4000f8e0203 */
[----:B-1----:R-:W-:-:S04]  /*9e00*/  IMAD.WIDE.U32 R2, R120, UR10, R2 ;  /* 0x0000000a78027c25 */ /* 0x002fc8000f8e0002 */
[----:B------:R-:W-:Y:S01]  /*9e10*/  IMAD R0, R120, UR11, R3 ;  /* 0x0000000b78007c24 */ /* 0x000fe2000f8e0203 */
[C---:B---3--:R-:W-:Y:S01]  /*9e20*/  LEA R6, P0, R2.reuse, R10, 0x2 ;  /* 0x0000000a02067211 */ /* 0x048fe200078010ff */
[----:B------:R-:W0:Y:S03]  /*9e30*/  LDCU.64 UR10, c[0x0][0x520] ;  /* 0x0000a400ff0a77ac */ /* 0x000e260008000a00 */
[----:B------:R-:W-:Y:S01]  /*9e40*/  LEA.HI.X R7, R2, R11, R0, 0x2, P0 ;  /* 0x0000000b02077211 */ /* 0x000fe200000f1400 */
[----:B------:R-:W-:Y:S01]  /*9e50*/  FADD.FTZ R0, R121, R20 ;  /* 0x0000001479007221 */ /* 0x000fe20000010000 */
[----:B------:R-:W1:Y:S01]  /*9e60*/  LDC.64 R10, c[0x0][0x518] ;  /* 0x00014600ff0a7b82 */ /* 0x000e620000000a00 */
[----:B------:R-:W-:Y:S01]  /*9e70*/  IMAD.WIDE.U32 R2, R9, 0x10, R6 ;  /* 0x0000001009027825 */ /* 0x000fe200078e0006 */
[----:B------:R-:W-:Y:S03]  /*9e80*/  STS.128 [R52], R36 ;  /* 0x0000002434007388 */ /* 0x000fe60000000c00 */
[----:B------:R-:W-:Y:S01]  /*9e90*/  FADD.FTZ R7, R0, R21 ;  /* 0x0000001500077221 */ /* 0x000fe20000010000 */
[----:B------:R-:W-:Y:S03]  /*9ea0*/  STS.128 [R52+0x10], R40 ;  /* 0x0000102834007388 */ /* 0x000fe60000000c00 */
[----:B------:R-:W-:Y:S01]  /*9eb0*/  FADD.FTZ R0, R7, R22 ;  /* 0x0000001607007221 */ /* 0x000fe20000010000 */
[----:B------:R2:W-:Y:S03]  /*9ec0*/  STS.128 [R52+0x20], R44 ;  /* 0x0000202c34007388 */ /* 0x0005e60000000c00 */
[----:B------:R-:W-:Y:S01]  /*9ed0*/  FADD.FTZ R7, R0, R23 ;  /* 0x0000001700077221 */ /* 0x000fe20000010000 */
[----:B------:R-:W-:Y:S01]  /*9ee0*/  STS.128 [R52+0x30], R48 ;  /* 0x0000303034007388 */ /* 0x000fe20000000c00 */
[----:B------:R-:W-:-:S03]  /*9ef0*/  NOP ;  /* 0x0000000000007918 */ /* 0x000fc60000000000 */
[----:B------:R-:W3:Y:S01]  /*9f00*/  LDS.128 R12, [R102] ;  /* 0x00000000660c7984 */ /* 0x000ee20000000c00 */
[----:B-1----:R-:W-:-:S04]  /*9f10*/  IMAD.WIDE.U32 R4, R10, UR22, R4 ;  /* 0x000000160a047c25 */ /* 0x002fc8000f8e0004 */
[----:B------:R-:W-:Y:S01]  /*9f20*/  FADD.FTZ R0, R7, R24 ;  /* 0x0000001807007221 */ /* 0x000fe20000010000 */
[----:B------:R-:W1:Y:S01]  /*9f30*/  LDS.128 R16, [R102+0x200] ;  /* 0x0002000066107984 */ /* 0x000e620000000c00 */
[----:B--2---:R-:W2:Y:S01]  /*9f40*/  LDC.64 R44, c[0x0][0x560] ;  /* 0x00015800ff2c7b82 */ /* 0x004ea20000000a00 */
[----:B------:R-:W-:Y:S02]  /*9f50*/  IMAD R5, R11, UR22, R5 ;  /* 0x000000160b057c24 */ /* 0x000fe4000f8e0205 */
[----:B------:R-:W5:Y:S04]  /*9f60*/  LDS.128 R36, [R102+0x400] ;  /* 0x0004000066247984 */ /* 0x000f680000000c00 */
[----:B------:R-:W4:Y:S04]  /*9f70*/  LDS.128 R40, [R102+0x600] ;  /* 0x0006000066287984 */ /* 0x000f280000000c00 */
[----:B---3--:R-:W-:Y:S04]  /*9f80*/  STG.E.128 desc[UR20][R2.64], R12 ;  /* 0x0000000c02007986 */ /* 0x008fe8000c101d14 */
[----:B-1----:R-:W-:Y:S04]  /*9f90*/  STG.E.128 desc[UR20][R2.64+0x200], R16 ;  /* 0x0002001002007986 */ /* 0x002fe8000c101d14 */
[----:B-----5:R-:W-:Y:S04]  /*9fa0*/  STG.E.128 desc[UR20][R2.64+0x400], R36 ;  /* 0x0004002402007986 */ /* 0x020fe8000c101d14 */
[----:B----4-:R0:W-:Y:S01]  /*9fb0*/  STG.E.128 desc[UR20][R2.64+0x600], R40 ;  /* 0x0006002802007986 */ /* 0x0101e2000c101d14 */
[----:B------:R-:W-:Y:S01]  /*9fc0*/  BAR.SYNC.DEFER_BLOCKING 0x0 ;  /* 0x0000000000007b1d */ /* 0x000fe20000010000 */
[----:B0-----:R-:W-:-:S03]  /*9fd0*/  IMAD.WIDE.U32 R2, R120, UR10, R4 ;  /* 0x0000000a78027c25 */ /* 0x001fc6000f8e0004 */
[----:B--2---:R-:W-:Y:S02]  /*9fe0*/  LEA R4, P0, R2, R44, 0x2 ;  /* 0x0000002c02047211 */ /* 0x004fe400078010ff */
        /* <DEDUP_REMOVED lines=17> */
[----:B------:R-:W-:-:S03]  /*a100*/  MOV R116, R8 ;  /* 0x0000000800747202 */ /* 0x000fc60000000f00 */
        /* <DEDUP_REMOVED lines=11> */
[----:B------:R-:W-:Y:S05]  /*a1c0*/  @P0 BRA `(.L_x_14231) ;  /* 0xffffff68005c0947 */ /* 0x000fea000383ffff */
.L_x_14146:
[----:B------:R-:W0:Y:S01]  /*a1d0*/  LDC.64 R6, c[0x0][0x548] ;  /* 0x00015200ff067b82 */ /* 0x000e220000000a00 */
[----:B-1----:R-:W1:Y:S01]  /*a1e0*/  S2R R12, SR_TID.X ;  /* 0x00000000000c7919 */ /* 0x002e620000002100 */
        /* <DEDUP_REMOVED lines=29> */
[----:B------:R-:W-:-:S04]  /*a3c0*/  LEA R2, P1, R120, R6, 0x2 ;  /* 0x0000000678027211 */ /* 0x000fc800078210ff */
[----:B------:R-:W-:-:S05]  /*a3d0*/  LEA.HI.X R3, R120, R7, RZ, 0x2, P1 ;  /* 0x0000000778037211 */ /* 0x000fca00008f14ff */
[----:B------:R1:W-:Y:S04]  /*a3e0*/  REDG.E.ADD.F32.FTZ.RN.STRONG.GPU desc[UR20][R2.64], R4 ;  /* 0x00000004020079a6 */ /* 0x0003e8000c12f314 */
.L_x_14233:
[----:B------:R-:W-:Y:S05]  /*a3f0*/  BSYNC.RECONVERGENT B0 ;  /* 0x0000000000007941 */ /* 0x000fea0003800200 */
.L_x_14232:
[----:B------:R-:W-:Y:S05]  /*a400*/  @!P0 BRA `(.L_x_14234) ;  /* 0x0000000000688947 */ /* 0x000fea0003800000 */
        /* <DEDUP_REMOVED lines=9> */
[----:B--2---:R-:W-:Y:S01]  /*a4a0*/  @P0 FADD R3, R0, R3 ;  /* 0x0000000300030221 */ /* 0x004fe20000000000 */
[----:B------:R-:W-:-:S04]  /*a4b0*/  @!P1 MOV R0, 0x400 ;  /* 0x0000040000009802 */ /* 0x000fc80000000f00 */
[----:B------:R-:W2:Y:S01]  /*a4c0*/  SHFL.DOWN P0, R2, R3, 0x4, 0x1f ;  /* 0x08801f0003027f89 */ /* 0x000ea20000000000 */
[----:B0-----:R-:W-:Y:S01]  /*a4d0*/  @!P1 LEA R7, R7, R0, 0x18 ;  /* 0x0000000007079211 */ /* 0x001fe200078ec0ff */
[----:B--2---:R-:W-:-:S05]  /*a4e0*/  @P0 FADD R2, R3, R2 ;  /* 0x0000000203020221 */ /* 0x004fca0000000000 */
        /* <DEDUP_REMOVED lines=8> */
[----:B------:R-:W-:-:S04]  /*a570*/  LEA R2, P0, R120, R8, 0x2 ;  /* 0x0000000878027211 */ /* 0x000fc800078010ff */
[----:B------:R-:W-:-:S05]  /*a580*/  LEA.HI.X R3, R120, R9, RZ, 0x2, P0 ;  /* 0x0000000978037211 */ /* 0x000fca00000f14ff */
[----:B------:R1:W-:Y:S04]  /*a590*/  REDG.E.ADD.F32.FTZ.RN.STRONG.GPU desc[UR20][R2.64], R4 ;  /* 0x00000004020079a6 */ /* 0x0003e8000c12f314 */
.L_x_14235:
[----:B------:R-:W-:Y:S05]  /*a5a0*/  BSYNC.RECONVERGENT B0 ;  /* 0x0000000000007941 */ /* 0x000fea0003800200 */
.L_x_14234:
        /* <DEDUP_REMOVED lines=17> */
.L_x_14237:
[C---:B01-3--:R-:W-:Y:S01]  /*a6c0*/  LEA R4, R0.reuse, UR13, 0x3 ;  /* 0x0000000d00047c11 */ /* 0x04bfe2000f8e18ff */
        /* <DEDUP_REMOVED lines=25> */
.L_x_14236:
[----:B------:R-:W-:Y:S05]  /*a860*/  EXIT ;  /* 0x000000000000794d */ /* 0x000fea0003800000 */
.L_x_14238:
        /* <DEDUP_REMOVED lines=9> */
.L_x_18741:


//--------------------- .text._Z25selective_scan_bwd_kernelI32Selective_Scan_bwd_kernel_traitsILi32ELi16ELb1ELb0ELb1ELb1ELb0EfN3c107complexIfEEEEv12SSMParamsBwd --------------------------
	.section	.text._Z25selective_scan_bwd_kernelI32Selective_Scan_bwd_kernel_traitsILi32ELi16ELb1ELb0ELb1ELb1ELb0EfN3c107complexIfEEEEv12SSMParamsBwd,"ax",@progbits
	.align	128
        .global         _Z25selective_scan_bwd_kernelI32Selective_Scan_bwd_kernel_traitsILi32ELi16ELb1ELb0ELb1ELb1ELb0EfN3c107complexIfEEEEv12SSMParamsBwd
        .type           _Z25selective_scan_bwd_kernelI32Selective_Scan_bwd_kernel_traitsILi32ELi16ELb1ELb0ELb1ELb1ELb0EfN3c107complexIfEEEEv12SSMParamsBwd,@function
        .size           _Z25selective_scan_bwd_kernelI32Selective_Scan_bwd_kernel_traitsILi32ELi16ELb1ELb0ELb1ELb1ELb0EfN3c107complexIfEEEEv12SSMParamsBwd,(.L_x_18742 - _Z25selective_scan_bwd_kernelI32Selective_Scan_bwd_kernel_traitsILi32ELi16ELb1ELb0ELb1ELb1ELb0EfN3c107complexIfEEEEv12SSMParamsBwd)
        .other          _Z25selective_scan_bwd_kernelI32Selective_Scan_bwd_kernel_traitsILi32ELi16ELb1ELb0ELb1ELb1ELb0EfN3c107complexIfEEEEv12SSMParamsBwd,@"STO_CUDA_ENTRY STV_DEFAULT"
_Z25selective_scan_bwd_kernelI32Selective_Scan_bwd_kernel_traitsILi32ELi16ELb1ELb0ELb1ELb1ELb0EfN3c107complexIfEEEEv12SSMParamsBwd:
.text._Z25selective_scan_bwd_kernelI32Selective_Scan_bwd_kernel_traitsILi32ELi16ELb1ELb0ELb1ELb1ELb0EfN3c107complexIfEEEEv12SSMParamsBwd:
        /* <DEDUP_REMOVED lines=54> */
[----:B------:R-:W1:Y:S01]  /*0360*/  LDCU.64 UR18, c[0x0][0x3e8] ;  /* 0x00007d00ff1277ac */ /* 0x000e620008000a00 */
        /* <DEDUP_REMOVED lines=29> */
[----:B------:R-:W2:Y:S01]  /*0540*/  LDCU.64 UR28, c[0x0][0x528] ;  /* 0x0000a500ff1c77ac */ /* 0x000ea20008000a00 */
[----:B------:R-:W-:-:S02]  /*0550*/  UIMAD UR16, UR22, UR27, UR5 ;  /* 0x0000001b161072a4 */ /* 0x000fc4000f8e0205 */
[----:B------:R-:W-:Y:S02]  /*0560*/  ULOP3.LUT UR5, UR22, UR30, URZ, 0x3c, !UPT ;  /* 0x0000001e16057292 */ /* 0x000fe4000f8e3cff */
[----:B------:R-:W-:Y:S02]  /*0570*/  UISETP.NE.AND UP1, UPT, UR30, URZ, UPT ;  /* 0x000000ff1e00728c */ /* 0x000fe4000bf25270 */
[----:B------:R-:W-:Y:S02]  /*0580*/  UISETP.GE.AND UP2, UPT, UR5, URZ, UPT ;  /* 0x000000ff0500728c */ /* 0x000fe4000bf46270 */
[----:B------:R-:W-:Y:S01]  /*0590*/  VOTEU.ANY UP3, P0 ;  /* 0x0000000000ff7886 */ /* 0x000fe20000060100 */
[----:B------:R-:W-:Y:S01]  /*05a0*/  @!UP0 UIADD3 UR24, UPT, UPT, UR24, 0x1, URZ ;  /* 0x0000000118188890 */ /* 0x000fe2000fffe0ff */
[----:B------:R-:W3:Y:S03]  /*05b0*/  LDCU.64 UR26, c[0x0][0x4e0] ;  /* 0x00009c00ff1a77ac */ /* 0x000ee60008000a00 */
[----:B------:R-:W-:-:S02]  /*05c0*/  @UP3 UIADD3 UR24, UPT, UPT, UR24, 0x1, URZ ;  /* 0x0000000118183890 */ /* 0x000fc4000fffe0ff */
[----:B0-----:R-:W-:Y:S02]  /*05d0*/  UISETP.NE.U32.AND UP0, UPT, UR32, URZ, UPT ;  /* 0x000000ff2000728c */ /* 0x001fe4000bf05070 */
[----:B------:R-:W-:Y:S02]  /*05e0*/  UIADD3 UR4, UP3, UPT, UR9, UR4, URZ ;  /* 0x0000000409047290 */ /* 0x000fe4000ff7e0ff */
[----:B------:R-:W-:Y:S02]  /*05f0*/  @!UP2 UIADD3 UR24, UPT, UPT, -UR24, URZ, URZ ;  /* 0x000000ff1818a290 */ /* 0x000fe4000fffe1ff */
[----:B------:R-:W-:Y:S02]  /*0600*/  UIADD3.X UR16, UPT, UPT, UR11, UR16, URZ, UP3, !UPT ;  /* 0x000000100b107290 */ /* 0x000fe40009ffe4ff */
[----:B--2---:R-:W-:Y:S02]  /*0610*/  ULEA UR17, UP2, UR4, UR28, 0x2 ;  /* 0x0000001c04117291 */ /* 0x004fe4000f8410ff */
[----:B------:R-:W-:-:S02]  /*0620*/  UISETP.NE.AND.EX UP0, UPT, UR33, URZ, UPT, UP0 ;  /* 0x000000ff2100728c */ /* 0x000fc4000bf05300 */
[----:B------:R-:W-:Y:S02]  /*0630*/  @!UP1 ULOP3.LUT UR24, URZ, UR30, URZ, 0x33, !UPT ;  /* 0x0000001eff189292 */ /* 0x000fe4000f8e33ff */
[----:B------:R-:W-:Y:S02]  /*0640*/  ULEA.HI.X UR16, UR4, UR29, UR16, 0x2, UP2 ;  /* 0x0000001d04107291 */ /* 0x000fe400090f1410 */
[----:B------:R-:W-:Y:S01]  /*0650*/  USHF.R.S32.HI UR4, URZ, 0x1f, UR24 ;  /* 0x0000001fff047899 */ /* 0x000fe20008011418 */
[----:B------:R-:W0:Y:S03]  /*0660*/  LDCU.64 UR30, c[0x0][0x450] ;  /* 0x00008a00ff1e77ac */ /* 0x000e260008000a00 */
[----:B-1----:R-:W-:Y:S02]  /*0670*/  UIMAD UR5, UR4, UR18, URZ ;  /* 0x00000012040572a4 */ /* 0x002fe4000f8e02ff */
        /* <DEDUP_REMOVED lines=76> */
.L_x_14355:
        /* <DEDUP_REMOVED lines=16> */
[----:B------:R-:W-:Y:S01]  /*0c40*/  UMOV UR11, UR25 ;  /* 0x00000019000b7c82 */ /* 0x000fe20008000000 */
[----:B-1----:R-:W-:-:S03]  /*0c50*/  ULEA UR8, UR10, UR8, 0x18 ;  /* 0x000000080a087291 */ /* 0x002fc6000f8ec0ff */
[----:B------:R-:W-:Y:S02]  /*0c60*/  UMOV UR10, UR24 ;  /* 0x00000018000a7c82 */ /* 0x000fe40008000000 */
[----:B0-----:R-:W-:Y:S01]  /*0c70*/  IMAD.WIDE.U32 R2, R21, R8, UR10 ;  /* 0x0000000a15027e25 */ /* 0x001fe2000f8e0008 */
[C---:B------:R-:W-:Y:S02]  /*0c80*/  LEA R90, R91.reuse, UR8, 0x4 ;  /* 0x000000085b5a7c11 */ /* 0x040fe4000f8e20ff */
[----:B------:R-:W-:-:S03]  /*0c90*/  LEA R0, R91, UR8, 0x6 ;  /* 0x000000085b007c11 */ /* 0x000fc6000f8e30ff */
        /* <DEDUP_REMOVED lines=14> */
[----:B0-----:R-:W-:-:S02]  /*0d80*/  MOV R32, UR17 ;  /* 0x0000001100207c02 */ /* 0x001fc40008000f00 */
        /* <DEDUP_REMOVED lines=70> */
.L_x_14241:
[----:B------:R-:W-:Y:S05]  /*11f0*/  BSYNC.RECONVERGENT B0 ;  /* 0x0000000000007941 */ /* 0x000fea0003800200 */
.L_x_14240:
        /* <DEDUP_REMOVED lines=34> */
.L_x_14243:
[----:B------:R-:W-:Y:S05]  /*1420*/  BSYNC.RECONVERGENT B0 ;  /* 0x0000000000007941 */ /* 0x000fea0003800200 */
.L_x_14242:
        /* <DEDUP_REMOVED lines=34> */
.L_x_14245:
[----:B------:R-:W-:Y:S05]  /*1650*/  BSYNC.RECONVERGENT B0 ;  /* 0x0000000000007941 */ /* 0x000fea0003800200 */
.L_x_14244:
        /* <DEDUP_REMOVED lines=34> */
.L_x_14247:
[----:B------:R-:W-:Y:S05]  /*1880*/  BSYNC.RECONVERGENT B0 ;  /* 0x0000000000007941 */ /* 0x000fea0003800200 */
.L_x_14246:
        /* <DEDUP_REMOVED lines=34> */
.L_x_14249:
[----:B------:R-:W-:Y:S05]  /*1ab0*/  BSYNC.RECONVERGENT B0 ;  /* 0x0000000000007941 */ /* 0x000fea0003800200 */
.L_x_14248:
        /* <DEDUP_REMOVED lines=36> */
.L_x_14251:
[----:B------:R-:W-:Y:S05]  /*1d00*/  BSYNC.RECONVERGENT B0 ;  /* 0x0000000000007941 */ /* 0x000fea0003800200 */
.L_x_14250:
        /* <DEDUP_REMOVED lines=39> */
.L_x_14253:
[----:B------:R-:W-:Y:S05]  /*1f80*/  BSYNC.RECONVERGENT B0 ;  /* 0x0000000000007941 */ /* 0x000fea0003800200 */
.L_x_14252:
        /* <DEDUP_REMOVED lines=38> */
.L_x_14255:
[----:B------:R-:W-:Y:S05]  /*21f0*/  BSYNC.RECONVERGENT B0 ;  /* 0x0000000000007941 */ /* 0x000fea0003800200 */
.L_x_14254:
        /* <DEDUP_REMOVED lines=38> */
.L_x_14257:
[----:B------:R-:W-:Y:S05]  /*2460*/  BSYNC.RECONVERGENT B0 ;  /* 0x0000000000007941 */ /* 0x000fea0003800200 */
.L_x_14256:
        /* <DEDUP_REMOVED lines=38> */
.L_x_14259:
[----:B------:R-:W-:Y:S05]  /*26d0*/  BSYNC.RECONVERGENT B0 ;  /* 0x0000000000007941 */ /* 0x000fea0003800200 */
.L_x_14258:
        /* <DEDUP_REMOVED lines=38> */
.L_x_14261:
[----:B------:R-:W-:Y:S05]  /*2940*/  BSYNC.RECONVERGENT B0 ;  /* 0x0000000000007941 */ /* 0x000fea0003800200 */
.L_x_14260:
        /* <DEDUP_REMOVED lines=32> */
.L_x_14263:
[----:B------:R-:W-:Y:S05]  /*2b50*/  BSYNC.RECONVERGENT B0 ;  /* 0x0000000000007941 */ /* 0x000fea0003800200 */
.L_x_14262:
        /* <DEDUP_REMOVED lines=32> */
.L_x_14265:
[----:B------:R-:W-:Y:S05]  /*2d60*/  BSYNC.RECONVERGENT B0 ;  /* 0x0000000000007941 */ /* 0x000fea0003800200 */
.L_x_14264:
        /* <DEDUP_REMOVED lines=32> */
.L_x_14267:
[----:B------:R-:W-:Y:S05]  /*2f70*/  BSYNC.RECONVERGENT B0 ;  /* 0x0000000000007941 */ /* 0x000fea0003800200 */
.L_x_14266:
        /* <DEDUP_REMOVED lines=32> */
.L_x_14269:
[----:B------:R-:W-:Y:S05]  /*3180*/  BSYNC.RECONVERGENT B0 ;  /* 0x0000000000007941 */ /* 0x000fea0003800200 */
.L_x_14268:
        /* <DEDUP_REMOVED lines=32> */
.L_x_14271:
[----:B------:R-:W-:Y:S05]  /*3390*/  BSYNC.RECONVERGENT B0 ;  /* 0x0000000000007941 */ /* 0x000fea0003800200 */
.L_x_14270:
        /* <DEDUP_REMOVED lines=24> */
[----:B------:R-:W0:Y:S01]  /*3520*/  LDC R127, c[0x0][0x388] ;  /* 0x0000e200ff7f7b82 */ /* 0x000e220000000800 */
        /* <DEDUP_REMOVED lines=29> */
.L_x_14354:
        /* <DEDUP_REMOVED lines=20> */
[----:B------:R-:W3:Y:S01]  /*3840*/  LDG.E.128 R52, desc[UR20][R88.64] ;  /* 0x0000001458347981 */ /* 0x000ee2000c1e1d00 */
[----:B------:R-:W-:-:S03]  /*3850*/  UIMAD.WIDE.U32 UR32, UR22, UR38, URZ ;  /* 0x00000026162072a5 */ /* 0x000fc6000f8e00ff */
[----:B------:R-:W2:Y:S04]  /*3860*/  LDG.E.128 R56, desc[UR20][R88.64+0x200] ;  /* 0x0002001458387981 */ /* 0x000ea8000c1e1d00 */
        /* <DEDUP_REMOVED lines=39> */
[----:B------:R5:W0:Y:S01]  /*3ae0*/  MUFU.COS R140, R139 ;  /* 0x0000008b008c7308 */ /* 0x000a220000000000 */
[----:B-1----:R-:W-:Y:S01]  /*3af0*/  FMUL.RZ R89, R88, 0.15915493667125701904 ;  /* 0x3e22f98358597820 */ /* 0x002fe2000040c000 */
[----:B------:R-:W-:-:S06]  /*3b00*/  FMUL.FTZ R88, R110, UR43 ;  /* 0x0000002b6e587c20 */ /* 0x000fcc0008410000 */
[----:B------:R-:W-:Y:S01]  /*3b10*/  MUFU.SIN R150, R141 ;  /* 0x0000008d00967308 */ /* 0x000fe20000000400 */
[----:B-----5:R-:W-:Y:S01]  /*3b20*/  FMUL.RZ R139, R88, 0.15915493667125701904 ;  /* 0x3e22f983588b7820 */ /* 0x020fe2000040c000 */
[----:B------:R-:W-:Y:S01]  /*3b30*/  FMUL.FTZ R88, R115, UR43 ;  /* 0x0000002b73587c20 */ /* 0x000fe20008410000 */
[----:B---3--:R1:W-:Y:S04]  /*3b40*/  STS.128 [R90], R52 ;  /* 0x000000345a007388 */ /* 0x0083e80000000c00 */
[----:B--2---:R-:W-:Y:S01]  /*3b50*/  STS.128 [R90+0x210], R56 ;  /* 0x000210385a007388 */ /* 0x004fe20000000c00 */
[----:B------:R2:W3:Y:S03]  /*3b60*/  MUFU.COS R142, R141 ;  /* 0x0000008d008e7308 */ /* 0x0004e60000000000 */
[----:B------:R-:W-:Y:S04]  /*3b70*/  STS.128 [R90+0x420], R60 ;  /* 0x0004203c5a007388 */ /* 0x000fe80000000c00 */
[----:B------:R-:W-:Y:S01]  /*3b80*/  STS.128 [R90+0x630], R64 ;  /* 0x000630405a007388 */ /* 0x000fe20000000c00 */
[----:B------:R-:W-:Y:S01]  /*3b90*/  MUFU.SIN R146, R143 ;  /* 0x0000008f00927308 */ /* 0x000fe20000000400 */
        /* <DEDUP_REMOVED lines=11> */
[----:B------:R-:W5:Y:S01]  /*3c50*/  MUFU.SIN R158, R139 ;  /* 0x0000008b009e7308 */ /* 0x000f620000000400 */
[----:B--2---:R-:W-:Y:S01]  /*3c60*/  FMUL.RZ R89, R88, 0.15915493667125701904 ;  /* 0x3e22f98358597820 */ /* 0x004fe2000040c000 */
[----:B------:R-:W-:-:S06]  /*3c70*/  FMUL.FTZ R88, R114, UR43 ;  /* 0x0000002b72587c20 */ /* 0x000fcc0008410000 */
[----:B------:R2:W5:Y:S01]  /*3c80*/  MUFU.COS R160, R139 ;  /* 0x0000008b00a07308 */ /* 0x0005620000000000 */
[----:B----4-:R-:W-:Y:S02]  /*3c90*/  R2UR UR44, R2 ;  /* 0x00000000022c72ca */ /* 0x010fe400000e0000 */
[----:B------:R-:W-:-:S05]  /*3ca0*/  R2UR UR45, R3 ;  /* 0x00000000032d72ca */ /* 0x000fca00000e0000 */
[----:B------:R-:W-:Y:S01]  /*3cb0*/  MUFU.SIN R162, R141 ;  /* 0x0000008d00a27308 */ /* 0x000fe20000000400 */
[----:B--2---:R-:W-:Y:S01]  /*3cc0*/  FMUL.RZ R139, R88, 0.15915493667125701904 ;  /* 0x3e22f983588b7820 */ /* 0x004fe2000040c000 */
[----:B------:R-:W-:-:S06]  /*3cd0*/  FMUL.FTZ R88, R119, UR43 ;  /* 0x0000002b77587c20 */ /* 0x000fcc0008410000 */
[----:B------:R2:W-:Y:S08]  /*3ce0*/  MUFU.COS R172, R141 ;  /* 0x0000008d00ac7308 */ /* 0x0005f00000000000 */
[----:B------:R-:W-:Y:S01]  /*3cf0*/  MUFU.SIN R159, R143 ;  /* 0x0000008f009f7308 */ /* 0x000fe20000000400 */
[----:B--2---:R-:W-:Y:S01]  /*3d00*/  FMUL.RZ R141, R88, 0.15915493667125701904 ;  /* 0x3e22f983588d7820 */ /* 0x004fe2000040c000 */
[----:B------:R-:W-:-:S06]  /*3d10*/  FMUL.FTZ R88, R116, UR43 ;  /* 0x0000002b74587c20 */ /* 0x000fcc0008410000 */
[----:B------:R2:W4:Y:S08]  /*3d20*/  MUFU.COS R161, R143 ;  /* 0x0000008f00a17308 */ /* 0x0005300000000000 */
[----:B------:R-:W-:Y:S01]  /*3d30*/  MUFU.SIN R169, R139 ;  /* 0x0000008b00a97308 */ /* 0x000fe20000000400 */
[----:B--2---:R-:W-:Y:S01]  /*3d40*/  FMUL.RZ R143, R88, 0.15915493667125701904 ;  /* 0x3e22f983588f7820 */ /* 0x004fe2000040c000 */
[----:B------:R-:W-:-:S04]  /*3d50*/  FMUL.FTZ R88, R121, UR43 ;  /* 0x0000002b79587c20 */ /* 0x000fc80008410000 */
[----:B------:R-:W-:Y:S02]  /*3d60*/  FMUL.RZ R88, R88, 0.15915493667125701904 ;  /* 0x3e22f98358587820 */ /* 0x000fe4000040c000 */
[----:B------:R2:W-:Y:S08]  /*3d70*/  MUFU.COS R170, R139 ;  /* 0x0000008b00aa7308 */ /* 0x0005f00000000000 */
[----:B------:R-:W-:Y:S01]  /*3d80*/  MUFU.SIN R154, R89 ;  /* 0x00000059009a7308 */ /* 0x000fe20000000400 */
[----:B--2---:R-:W-:Y:S01]  /*3d90*/  FMUL.RZ R139, R86, 0.15915493667125701904 ;  /* 0x3e22f983568b7820 */ /* 0x004fe2000040c000 */
[----:B------:R-:W-:-:S06]  /*3da0*/  FMUL.FTZ R86, R123, UR43 ;  /* 0x0000002b7b567c20 */ /* 0x000fcc0008410000 */
[----:B------:R2:W4:Y:S08]  /*3db0*/  MUFU.COS R153, R89 ;  /* 0x0000005900997308 */ /* 0x0005300000000000 */
[----:B------:R-:W-:Y:S01]  /*3dc0*/  MUFU.SIN R165, R143 ;  /* 0x0000008f00a57308 */ /* 0x000fe20000000400 */
[----:B--2---:R-:W-:-:S07]  /*3dd0*/  MOV R89, UR42 ;  /* 0x0000002a00597c02 */ /* 0x004fce0008000f00 */
[----:B------:R2:W-:Y:S08]  /*3de0*/  MUFU.COS R166, R143 ;  /* 0x0000008f00a67308 */ /* 0x0005f00000000000 */
[----:B------:R-:W-:Y:S01]  /*3df0*/  MUFU.SIN R167, R141 ;  /* 0x0000008d00a77308 */ /* 0x000fe20000000400 */
[----:B--2---:R-:W-:Y:S01]  /*3e00*/  FMUL.RZ R143, R86, 0.15915493667125701904 ;  /* 0x3e22f983568f7820 */ /* 0x004fe2000040c000 */
[----:B------:R-:W-:-:S04]  /*3e10*/  FMUL.FTZ R86, R89, 1.4426950216293334961 ;  /* 0x3fb8aa3b59567820 */ /* 0x000fc80000410000 */
[C---:B------:R-:W-:Y:S01]  /*3e20*/  FMUL.FTZ R89, R86.reuse, R106 ;  /* 0x0000006a56597220 */ /* 0x040fe20000410000 */
[C---:B-1----:R-:W-:Y:S01]  /*3e30*/  FMUL.FTZ R52, R86.reuse, R112 ;  /* 0x0000007056347220 */ /* 0x042fe20000410000 */
[----:B------:R1:W2:Y:S01]  /*3e40*/  MUFU.COS R168, R141 ;  /* 0x0000008d00a87308 */ /* 0x0002a20000000000 */
[C---:B------:R-:W-:Y:S01]  /*3e50*/  FMUL.FTZ R147, R86.reuse, R115 ;  /* 0x0000007356937220 */ /* 0x040fe20000410000 */
[C---:B------:R-:W-:Y:S01]  /*3e60*/  FMUL.FTZ R53, R86.reuse, R109 ;  /* 0x0000006d56357220 */ /* 0x040fe20000410000 */
[C---:B------:R-:W-:Y:S01]  /*3e70*/  FMUL.FTZ R54, R86.reuse, R117 ;  /* 0x0000007556367220 */ /* 0x040fe20000410000 */
[C---:B------:R-:W-:Y:S01]  /*3e80*/  FMUL.FTZ R55, R86.reuse, R114 ;  /* 0x0000007256377220 */ /* 0x040fe20000410000 */
[----:B------:R-:W-:-:S03]  /*3e90*/  FMUL.FTZ R171, R86, R120 ;  /* 0x0000007856ab7220 */ /* 0x000fc60000410000 */
[----:B------:R-:W-:Y:S01]  /*3ea0*/  MUFU.SIN R163, R88 ;  /* 0x0000005800a37308 */ /* 0x000fe20000000400 */
[----:B-1----:R-:W-:-:S07]  /*3eb0*/  MOV R141, UR46 ;  /* 0x0000002e008d7c02 */ /* 0x002fce0008000f00 */
[----:B------:R1:W-:Y:S08]  /*3ec0*/  MUFU.COS R164, R88 ;  /* 0x0000005800a47308 */ /* 0x0003f00000000000 */
[----:B------:R-:W0:Y:S01]  /*3ed0*/  MUFU.EX2 R89, R89 ;  /* 0x0000005900597308 */ /* 0x000e220000000800 */
[----:B-1----:R-:W-:Y:S01]  /*3ee0*/  IADD3 R88, PT, PT, R141, -0x100, RZ ;  /* 0xffffff008d587810 */ /* 0x002fe20007ffe0ff */
[----:B------:R-:W-:-:S02]  /*3ef0*/  FMUL.FTZ R141, R86, R108 ;  /* 0x0000006c568d7220 */ /* 0x000fc40000410000 */
[----:B------:R-:W-:Y:S01]  /*3f00*/  MUFU.SIN R187, R139 ;  /* 0x0000008b00bb7308 */ /* 0x000fe20000000400 */
[----:B------:R-:W-:-:S04]  /*3f10*/  LOP3.LUT R88, R88, 0x100, RZ, 0xc0, !PT ;  /* 0x0000010058587812 */ /* 0x000fc800078ec0ff */
[----:B------:R-:W-:-:S03]  /*3f20*/  IADD3 R88, PT, PT, R88, UR8, RZ ;  /* 0x0000000858587c10 */ /* 0x000fc6000fffe0ff */
[----:B------:R1:W-:Y:S01]  /*3f30*/  MUFU.COS R186, R139 ;  /* 0x0000008b00ba7308 */ /* 0x0003e20000000000 */
[----:B------:R-:W-:Y:S01]  /*3f40*/  SEL R88, R88, R145, !P1 ;  /* 0x0000009158587207 */ /* 0x000fe20004800000 */
[----:B------:R-:W-:Y:S01]  /*3f50*/  FMUL.FTZ R145, R86, R110 ;  /* 0x0000006e56917220 */ /* 0x000fe20000410000 */
[----:B0-----:R-:W-:Y:S02]  /*3f60*/  FMUL.FTZ R148, R89, R148 ;  /* 0x0000009459947220 */ /* 0x001fe40000410000 */
[----:B------:R-:W-:-:S03]  /*3f70*/  LEA R88, R88, UR32, 0x3 ;  /* 0x0000002058587c11 */ /* 0x000fc6000f8e18ff */
[----:B------:R-:W-:Y:S01]  /*3f80*/  MUFU.SIN R191, R143 ;  /* 0x0000008f00bf7308 */ /* 0x000fe20000000400 */
[----:B-1----:R-:W-:-:S07]  /*3f90*/  FMUL.FTZ R139, R86, R111 ;  /* 0x0000006f568b7220 */ /* 0x002fce0000410000 */
[----:B------:R0:W-:Y:S08]  /*3fa0*/  MUFU.COS R188, R143 ;  /* 0x0000008f00bc7308 */ /* 0x0001f00000000000 */
[----:B------:R1:W-:Y:S01]  /*3fb0*/  MUFU.EX2 R155, R145 ;  /* 0x00000091009b7308 */ /* 0x0003e20000000800 */
[----:B0-----:R-:W-:-:S03]  /*3fc0*/  FMUL.FTZ R143, R86, R113 ;  /* 0x00000071568f7220 */ /* 0x001fc60000410000 */
[----:B------:R-:W3:Y:S04]  /*3fd0*/  MUFU.EX2 R139, R139 ;  /* 0x0000008b008b7308 */ /* 0x000ee80000000800 */
[----:B------:R-:W5:Y:S01]  /*3fe0*/  MUFU.EX2 R141, R141 ;  /* 0x0000008d008d7308 */ /* 0x000f620000000800 */
[----:B-1----:R-:W-:-:S03]  /*3ff0*/  FMUL.FTZ R145, R89, R140 ;  /* 0x0000008c59917220 */ /* 0x002fc60000410000 */
[----:B------:R0:W1:Y:S04]  /*4000*/  MUFU.EX2 R151, R143 ;  /* 0x0000008f00977308 */ /* 0x0000680000000800 */
[----:B------:R4:W2:Y:S01]  /*4010*/  MUFU.EX2 R140, R52 ;  /* 0x00000034008c7308 */ /* 0x0008a20000000800 */
[C---:B---3--:R-:W-:Y:S01]  /*4020*/  FMUL.FTZ R149, R139.reuse, R142 ;  /* 0x0000008e8b957220 */ /* 0x048fe20000410000 */
[----:B------:R-:W-:Y:S02]  /*4030*/  FMUL.FTZ R150, R139, R150 ;  /* 0x000000968b967220 */ /* 0x000fe40000410000 */
[----:B------:R3:W2:Y:S01]  /*4040*/  MUFU.EX2 R157, R147 ;  /* 0x00000093009d7308 */ /* 0x0006a20000000800 */
[C---:B-----5:R-:W-:Y:S01]  /*4050*/  FMUL.FTZ R144, R141.reuse, R144 ;  /* 0x000000908d907220 */ /* 0x060fe20000410000 */
[----:B0-----:R-:W-:Y:S01]  /*4060*/  FMUL.FTZ R143, R141, R146 ;  /* 0x000000928d8f7220 */ /* 0x001fe20000410000 */
[----:B------:R-:W-:Y:S01]  /*4070*/  FMUL.FTZ R141, R155, R158 ;  /* 0x0000009e9b8d7220 */ /* 0x000fe20000410000 */
[----:B----4-:R-:W-:Y:S01]  /*4080*/  SHF.L.U32 R52, R91, 0x3, RZ ;  /* 0x000000035b347819 */ /* 0x010fe200000006ff */
[C---:B-1----:R-:W-:Y:S01]  /*4090*/  FMUL.FTZ R142, R151.reuse, R152 ;  /* 0x00000098978e7220 */ /* 0x042fe20000410000 */
[----:B------:R-:W-:Y:S02]  /*40a0*/  MUFU.SIN R174, R196 ;  /* 0x000000c400ae7308 */ /* 0x000fe40000000400 */
[----:B------:R-:W-:Y:S01]  /*40b0*/  LEA.HI.SX32 R52, R52, R52, 0x1b ;  /* 0x0000003434347211 */ /* 0x000fe200078fdaff */
[----:B---3--:R-:W-:Y:S01]  /*40c0*/  FMUL.FTZ R147, R151, R156 ;  /* 0x0000009c97937220 */ /* 0x008fe20000410000 */
[----:B------:R-:W-:Y:S01]  /*40d0*/  FMUL.FTZ R151, R155, R160 ;  /* 0x000000a09b977220 */ /* 0x000fe20000410000 */
[----:B--2---:R-:W-:Y:S01]  /*40e0*/  FMUL.FTZ R139, R140, R161 ;  /* 0x000000a18c8b7220 */ /* 0x004fe20000410000 */
[----:B------:R-:W-:Y:S01]  /*40f0*/  LEA R89, R52, UR32, 0x4 ;  /* 0x0000002034597c11 */ /* 0x000fe2000f8e20ff */
[----:B------:R-:W-:Y:S01]  /*4100*/  FMUL.FTZ R52, R86, R119 ;  /* 0x0000007756347220 */ /* 0x000fe20000410000 */
[----:B------:R-:W-:-:S03]  /*4110*/  NOP ;  /* 0x0000000000007918 */ /* 0x000fc60000000000 */
[----:B------:R-:W0:Y:S01]  /*4120*/  LDS.128 R64, [R89+0x10] ;  /* 0x0000100059407984 */ /* 0x000e220000000c00 */
[C---:B------:R-:W-:Y:S01]  /*4130*/  FMUL.FTZ R152, R157.reuse, R172 ;  /* 0x000000ac9d987220 */ /* 0x040fe20000410000 */
[----:B------:R-:W-:Y:S01]  /*4140*/  FMUL.FTZ R146, R157, R162 ;  /* 0x000000a29d927220 */ /* 0x000fe20000410000 */
[----:B------:R-:W1:Y:S01]  /*4150*/  MUFU.EX2 R156, R53 ;  /* 0x00000035009c7308 */ /* 0x000e620000000800 */
[----:B------:R-:W2:Y:S01]  /*4160*/  LDS.128 R68, [R89+0x20] ;  /* 0x0000200059447984 */ /* 0x000ea20000000c00 */
[----:B------:R-:W-:Y:S01]  /*4170*/  FMUL.FTZ R140, R140, R159 ;  /* 0x0000009f8c8c7220 */ /* 0x000fe20000410000 */
[C---:B------:R-:W-:Y:S01]  /*4180*/  FMUL.FTZ R159, R86.reuse, R116 ;  /* 0x00000074569f7220 */ /* 0x040fe20000410000 */
[----:B------:R-:W3:Y:S01]  /*4190*/  MUFU.EX2 R155, R54 ;  /* 0x00000036009b7308 */ /* 0x000ee20000000800 */
[----:B------:R-:W4:Y:S01]  /*41a0*/  LDS.128 R72, [R89+0x30] ;  /* 0x0000300059487984 */ /* 0x000f220000000c00 */
[C---:B------:R-:W-:Y:S01]  /*41b0*/  FMUL.FTZ R161, R86.reuse, R118 ;  /* 0x0000007656a17220 */ /* 0x040fe20000410000 */
[C---:B------:R-:W-:Y:S01]  /*41c0*/  FMUL.FTZ R160, R86.reuse, R121 ;  /* 0x0000007956a07220 */ /* 0x040fe20000410000 */
[----:B------:R-:W5:Y:S01]  /*41d0*/  MUFU.EX2 R157, R55 ;  /* 0x00000037009d7308 */ /* 0x000f620000000800 */
[----:B------:R-:W4:Y:S01]  /*41e0*/  LDS.128 R76, [R89+0x40] ;  /* 0x00004000594c7984 */ /* 0x000f220000000c00 */
[----:B------:R-:W-:-:S02]  /*41f0*/  FMUL.FTZ R162, R86, R123 ;  /* 0x0000007b56a27220 */ /* 0x000fc40000410000 */
[----:B------:R5:W5:Y:S01]  /*4200*/  MUFU.EX2 R158, R52 ;  /* 0x00000034009e7308 */ /* 0x000b620000000800 */
[----:B------:R-:W4:Y:S01]  /*4210*/  LDS.128 R60, [R89] ;  /* 0x00000000593c7984 */ /* 0x000f220000000c00 */
[C---:B-1----:R-:W-:Y:S01]  /*4220*/  FMUL.FTZ R86, R156.reuse, R85 ;  /* 0x000000559c567220 */ /* 0x042fe20000410000 */
[----:B------:R-:W-:Y:S01]  /*4230*/  FMUL.FTZ R87, R156, R87 ;  /* 0x000000579c577220 */ /* 0x000fe20000410000 */
[----:B------:R-:W1:Y:S01]  /*4240*/  MUFU.COS R196, R196 ;  /* 0x000000c400c47308 */ /* 0x000e620000000000 */
[----:B------:R-:W4:Y:S01]  /*4250*/  LDS.128 R80, [R89+0x50] ;  /* 0x0000500059507984 */ /* 0x000f220000000c00 */
[C---:B---3--:R-:W-:Y:S01]  /*4260*/  FMUL.FTZ R153, R155.reuse, R153 ;  /* 0x000000999b997220 */ /* 0x048fe20000410000 */
[----:B------:R-:W-:Y:S02]  /*4270*/  FMUL.FTZ R154, R155, R154 ;  /* 0x0000009a9b9a7220 */ /* 0x000fe40000410000 */
[----:B------:R-:W3:Y:S01]  /*4280*/  LDS.128 R56, [R89+0x60] ;  /* 0x0000600059387984 */ /* 0x000ee20000000c00 */
[C---:B-----5:R-:W-:Y:S01]  /*4290*/  FMUL.FTZ R170, R157.reuse, R170 ;  /* 0x000000aa9daa7220 */ /* 0x060fe20000410000 */
[----:B------:R-:W-:Y:S01]  /*42a0*/  FMUL.FTZ R169, R157, R169 ;  /* 0x000000a99da97220 */ /* 0x000fe20000410000 */
[----:B------:R-:W5:Y:S01]  /*42b0*/  MUFU.EX2 R159, R159 ;  /* 0x0000009f009f7308 */ /* 0x000f620000000800 */
[----:B------:R4:W3:Y:S01]  /*42c0*/  LDS.128 R52, [R89+0x70] ;  /* 0x0000700059347984 */ /* 0x0008e20000000c00 */
[C---:B------:R-:W-:Y:S01]  /*42d0*/  FMUL.FTZ R168, R158.reuse, R168 ;  /* 0x000000a89ea87220 */ /* 0x040fe20000410000 */
[----:B------:R-:W-:Y:S01]  /*42e0*/  FMUL.FTZ R167, R158, R167 ;  /* 0x000000a79ea77220 */ /* 0x000fe20000410000 */
[----:B------:R-:W1:Y:S01]  /*42f0*/  MUFU.EX2 R171, R171 ;  /* 0x000000ab00ab7308 */ /* 0x000e620000000800 */
[----:B------:R3:W-:Y:S03]  /*4300*/  STS.64 [R88+0x2550], R86 ;  /* 0x0025505658007388 */ /* 0x0007e60000000a00 */
[----:B------:R-:W4:Y:S04]  /*4310*/  MUFU.EX2 R161, R161 ;  /* 0x000000a100a17308 */ /* 0x000f280000000800 */
[----:B------:R-:W3:Y:S01]  /*4320*/  MUFU.EX2 R160, R160 ;  /* 0x000000a000a07308 */ /* 0x000ee20000000800 */
[----:B0-----:R-:W-:Y:S01]  /*4330*/  FMUL.FTZ R155, R67, UR44 ;  /* 0x0000002c439b7c20 */ /* 0x001fe20008410000 */
[C---:B-----5:R-:W-:Y:S01]  /*4340*/  FMUL.FTZ R166, R159.reuse, R166 ;  /* 0x000000a69fa67220 */ /* 0x060fe20000410000 */
[----:B------:R-:W-:Y:S01]  /*4350*/  FMUL.FTZ R165, R159, R165 ;  /* 0x000000a59fa57220 */ /* 0x000fe20000410000 */
[----:B------:R-:W0:Y:S01]  /*4360*/  MUFU.EX2 R162, R162 ;  /* 0x000000a200a27308 */ /* 0x000e220000000800 */
[----:B--2---:R-:W-:Y:S01]  /*4370*/  FMUL.FTZ R157, R69, UR44 ;  /* 0x0000002c459d7c20 */ /* 0x004fe20008410000 */
[C---:B-1----:R-:W-:Y:S01]  /*4380*/  FMUL.FTZ R196, R171.reuse, R196 ;  /* 0x000000c4abc47220 */ /* 0x042fe20000410000 */
[----:B------:R-:W-:Y:S01]  /*4390*/  FMUL.FTZ R195, R171, R174 ;  /* 0x000000aeabc37220 */ /* 0x000fe20000410000 */
[----:B------:R-:W-:Y:S01]  /*43a0*/  FMUL.FTZ R159, R71, UR44 ;  /* 0x0000002c479f7c20 */ /* 0x000fe20008410000 */
[----:B----4-:R-:W-:Y:S01]  /*43b0*/  FMUL.FTZ R171, R75, UR44 ;  /* 0x0000002c4bab7c20 */ /* 0x010fe20008410000 */
[C---:B------:R-:W-:Y:S01]  /*43c0*/  FMUL.FTZ R186, R161.reuse, R186 ;  /* 0x000000baa1ba7220 */ /* 0x040fe20000410000 */
[----:B------:R-:W-:Y:S01]  /*43d0*/  FMUL.FTZ R187, R161, R187 ;  /* 0x000000bba1bb7220 */ /* 0x000fe20000410000 */
[----:B------:R-:W-:Y:S01]  /*43e0*/  FMUL.FTZ R89, R65, UR44 ;  /* 0x0000002c41597c20 */ /* 0x000fe20008410000 */
[----:B------:R-:W-:Y:S01]  /*43f0*/  FMUL.FTZ R173, R77, UR44 ;  /* 0x0000002c4dad7c20 */ /* 0x000fe20008410000 */
[----:B------:R-:W-:Y:S01]  /*4400*/  FMUL.FTZ R161, R73, UR44 ;  /* 0x0000002c49a17c20 */ /* 0x000fe20008410000 */
[----:B------:R-:W-:Y:S01]  /*4410*/  FMUL.FTZ R175, R79, UR44 ;  /* 0x0000002c4faf7c20 */ /* 0x000fe20008410000 */
        /* <DEDUP_REMOVED lines=9> */
[----:B---3--:R-:W-:Y:S01]  /*44b0*/  FMUL.FTZ R181, R57, UR44 ;  /* 0x0000002c39b57c20 */ /* 0x008fe20008410000 */
        /* <DEDUP_REMOVED lines=16> */
[C---:B------:R-:W-:Y:S01]  /*45c0*/  FMUL.FTZ R164, R160.reuse, R164 ;  /* 0x000000a4a0a47220 */ /* 0x040fe20000410000 */
[----:B------:R-:W-:Y:S01]  /*45d0*/  FMUL.FTZ R163, R160, R163 ;  /* 0x000000a3a0a37220 */ /* 0x000fe20000410000 */
        /* <DEDUP_REMOVED lines=28> */
.L_x_14274:
[----:B------:R-:W0:Y:S02]  /*47a0*/  LDS.64 R84, [R84+UR32+0x3558] ;  /* 0x0035582054547984 */ /* 0x000e240008000a00 */
.L_x_14275:
[----:B------:R-:W-:Y:S05]  /*47b0*/  BSYNC.RECONVERGENT B0 ;  /* 0x0000000000007941 */ /* 0x000fea0003800200 */
.L_x_14273:
        /* <DEDUP_REMOVED lines=10> */
[----:B------:R-:W-:Y:S01]  /*4860*/  FMUL.FTZ R2, R86, R148 ;  /* 0x0000009456027220 */ /* 0x000fe20000410000 */
[CC--:B------:R-:W-:Y:S02]  /*4870*/  FMUL.FTZ R176, R150.reuse, R88.reuse ;  /* 0x0000005896b07220 */ /* 0x0c0fe40000410000 */
        /* <DEDUP_REMOVED lines=10> */
[----:B------:R-:W-:-:S02]  /*4920*/  FMUL.FTZ R3, R143, R176 ;  /* 0x000000b08f037220 */ /* 0x000fc40000410000 */
[CC--:B------:R-:W-:Y:S01]  /*4930*/  FMUL.FTZ R177, R143.reuse, R175.reuse ;  /* 0x000000af8fb17220 */ /* 0x0c0fe20000410000 */
[C---:B------:R-:W-:Y:S01]  /*4940*/  FMUL.FTZ R2, R143.reuse, R88 ;  /* 0x000000588f027220 */ /* 0x040fe20000410000 */
[C---:B------:R-:W-:Y:S01]  /*4950*/  FFMA.FTZ R178, R144.reuse, R175, -R3 ;  /* 0x000000af90b27223 */ /* 0x040fe20000010803 */
[-C--:B------:R-:W-:Y:S01]  /*4960*/  FMUL.FTZ R3, R143, R89.reuse ;  /* 0x000000598f037220 */ /* 0x080fe20000410000 */
[C---:B------:R-:W-:Y:S01]  /*4970*/  FFMA.FTZ R177, R144.reuse, R176, R177 ;  /* 0x000000b090b17223 */ /* 0x040fe200000100b1 */
[C---:B------:R-:W-:Y:S01]  /*4980*/  FFMA.FTZ R2, R144.reuse, R89, R2 ;  /* 0x0000005990027223 */ /* 0x040fe20000010002 */
[----:B------:R-:W-:Y:S01]  /*4990*/  FFMA.FTZ R178, R19, R108, R178 ;  /* 0x0000006c13b27223 */ /* 0x000fe200000100b2 */
[----:B------:R-:W-:Y:S01]  /*49a0*/  FFMA.FTZ R3, R144, R88, -R3 ;  /* 0x0000005890037223 */ /* 0x000fe20000010803 */
        /* <DEDUP_REMOVED lines=9> */
[C---:B------:R-:W-:Y:S01]  /*4a40*/  FMUL.FTZ R89, R141.reuse, R88 ;  /* 0x000000588d597220 */ /* 0x040fe20000410000 */
[----:B------:R-:W-:Y:S01]  /*4a50*/  FADD.FTZ R178, RZ, R176 ;  /* 0x000000b0ffb27221 */ /* 0x000fe20000010000 */
[-C--:B------:R-:W-:Y:S01]  /*4a60*/  FMUL.FTZ R180, R141, R2.reuse ;  /* 0x000000028db47220 */ /* 0x080fe20000410000 */
[----:B------:R-:W-:Y:S01]  /*4a70*/  FFMA.FTZ R176, R12, R113, R175 ;  /* 0x000000710cb07223 */ /* 0x000fe200000100af */
[----:B------:R-:W-:Y:S01]  /*4a80*/  FFMA.FTZ R89, R151, R2, R89 ;  /* 0x0000000297597223 */ /* 0x000fe20000010059 */
[----:B------:R-:W-:Y:S01]  /*4a90*/  FMUL.FTZ R175, R141, R178 ;  /* 0x000000b28daf7220 */ /* 0x000fe20000410000 */
[----:B------:R-:W-:Y:S01]  /*4aa0*/  FFMA.FTZ R3, R151, R88, -R180 ;  /* 0x0000005897037223 */ /* 0x000fe200000108b4 */
[-C--:B------:R-:W-:Y:S01]  /*4ab0*/  FMUL.FTZ R177, R141, R176.reuse ;  /* 0x000000b08db17220 */ /* 0x080fe20000410000 */
[----:B------:R-:W-:Y:S01]  /*4ac0*/  MOV R88, UR13 ;  /* 0x0000000d00587c02 */ /* 0x000fe20008000f00 */
[C---:B------:R-:W-:Y:S01]  /*4ad0*/  FFMA.FTZ R176, R151.reuse, R176, -R175 ;  /* 0x000000b097b07223 */ /* 0x040fe200000108af */
[----:B------:R-:W-:Y:S01]  /*4ae0*/  FMUL.FTZ R179, R146, R89 ;  /* 0x0000005992b37220 */ /* 0x000fe20000410000 */
[----:B------:R-:W-:Y:S01]  /*4af0*/  FFMA.FTZ R177, R151, R178, R177 ;  /* 0x000000b297b17223 */ /* 0x000fe200000100b1 */
[----:B------:R-:W-:Y:S01]  /*4b00*/  @P0 IADD3 R2, PT, PT, R88, -0x2, RZ ;  /* 0xfffffffe58020810 */ /* 0x000fe20007ffe0ff */
[----:B------:R-:W-:Y:S01]  /*4b10*/  FFMA.FTZ R175, R13, R110, R176 ;  /* 0x0000006e0daf7223 */ /* 0x000fe200000100b0 */
[-C--:B------:R-:W-:Y:S01]  /*4b20*/  FMUL.FTZ R88, R146, R3.reuse ;  /* 0x0000000392587220 */ /* 0x080fe20000410000 */
[----:B------:R-:W-:Y:S01]  /*4b30*/  FADD.FTZ R177, RZ, R177 ;  /* 0x000000b1ffb17221 */ /* 0x000fe20000010000 */
[----:B------:R-:W-:Y:S01]  /*4b40*/  FFMA.FTZ R179, R152, R3, -R179 ;  /* 0x0000000398b37223 */ /* 0x000fe200000108b3 */
[----:B------:R-:W-:-:S02]  /*4b50*/  FMUL.FTZ R178, R146, R175 ;  /* 0x000000af92b27220 */ /* 0x000fc40000410000 */
[-C--:B------:R-:W-:Y:S02]  /*4b60*/  FMUL.FTZ R176, R146, R177.reuse ;  /* 0x000000b192b07220 */ /* 0x080fe40000410000 */
[C---:B------:R-:W-:Y:S02]  /*4b70*/  FFMA.FTZ R178, R152.reuse, R177, R178 ;  /* 0x000000b198b27223 */ /* 0x040fe400000100b2 */
[C---:B------:R-:W-:Y:S01]  /*4b80*/  FFMA.FTZ R3, R152.reuse, R175, -R176 ;  /* 0x000000af98037223 */ /* 0x040fe200000108b0 */
[----:B------:R-:W-:Y:S01]  /*4b90*/  FFMA.FTZ R175, R152, R89, R88 ;  /* 0x0000005998af7223 */ /* 0x000fe20000010058 */
[----:B------:R-:W-:Y:S02]  /*4ba0*/  HFMA2 R89, -RZ, RZ, 0, 9.5367431640625e-07 ;  /* 0x00000010ff597431 */ /* 0x000fe400000001ff */
[----:B---3--:R-:W-:Y:S02]  /*4bb0*/  @P0 IMAD R88, R2, R183, UR8 ;  /* 0x0000000802580e24 */ /* 0x008fe4000f8e02b7 */
[----:B------:R-:W-:Y:S01]  /*4bc0*/  FFMA.FTZ R176, R14, R115, R3 ;  /* 0x000000730eb07223 */ /* 0x000fe20000010003 */
[----:B------:R-:W-:Y:S01]  /*4bd0*/  CS2R R2, SRZ ;  /* 0x0000000000027805 */ /* 0x000fe2000001ff00 */
[----:B------:R-:W-:Y:S01]  /*4be0*/  FADD.FTZ R178, RZ, R178 ;  /* 0x000000b2ffb27221 */ /* 0x000fe20000010000 */
[----:B------:R-:W-:-:S04]  /*4bf0*/  @P0 IMAD.WIDE R88, R88, R89, UR4 ;  /* 0x0000000458580e25 */ /* 0x000fc8000f8e0259 */
[C---:B------:R-:W-:Y:S01]  /*4c00*/  FMUL.FTZ R177, R140.reuse, R176 ;  /* 0x000000b08cb17220 */ /* 0x040fe20000410000 */
[CC--:B------:R-:W-:Y:S01]  /*4c10*/  FMUL.FTZ R180, R140.reuse, R178.reuse ;  /* 0x000000b28cb47220 */ /* 0x0c0fe20000410000 */
[----:B------:R1:W3:Y:S02]  /*4c20*/  @P0 LDG.E.64 R2, desc[UR20][R88.64+0x8] ;  /* 0x0000081458020981 */ /* 0x0002e4000c1e1b00 */
[C---:B------:R-:W-:Y:S01]  /*4c30*/  FFMA.FTZ R177, R139.reuse, R178, R177 ;  /* 0x000000b28bb17223 */ /* 0x040fe200000100b1 */
[----:B------:R-:W-:Y:S01]  /*4c40*/  FFMA.FTZ R180, R139, R176, -R180 ;  /* 0x000000b08bb47223 */ /* 0x000fe200000108b4 */
[C---:B------:R-:W-:Y:S01]  /*4c50*/  FMUL.FTZ R176, R140.reuse, R175 ;  /* 0x000000af8cb07220 */ /* 0x040fe20000410000 */
[-C--:B------:R-:W-:Y:S02]  /*4c60*/  FMUL.FTZ R178, R140, R179.reuse ;  /* 0x000000b38cb27220 */ /* 0x080fe40000410000 */
[----:B------:R-:W-:Y:S01]  /*4c70*/  FFMA.FTZ R180, R15, R112, R180 ;  /* 0x000000700fb47223 */ /* 0x000fe200000100b4 */
[----:B------:R-:W-:Y:S01]  /*4c80*/  FFMA.FTZ R176, R139, R179, -R176 ;  /* 0x000000b38bb07223 */ /* 0x000fe200000108b0 */
[----:B------:R-:W-:-:S02]  /*4c90*/  FADD.FTZ R177, RZ, R177 ;  /* 0x000000b1ffb17221 */ /* 0x000fc40000010000 */
[C---:B------:R-:W-:Y:S01]  /*4ca0*/  FMUL.FTZ R182, R154.reuse, R180 ;  /* 0x000000b49ab67220 */ /* 0x040fe20000410000 */
[----:B------:R-:W-:Y:S01]  /*4cb0*/  FFMA.FTZ R178, R139, R175, R178 ;  /* 0x000000af8bb27223 */ /* 0x000fe200000100b2 */
[C---:B------:R-:W-:Y:S01]  /*4cc0*/  FMUL.FTZ R179, R154.reuse, R176 ;  /* 0x000000b09ab37220 */ /* 0x040fe20000410000 */
[CC--:B------:R-:W-:Y:S01]  /*4cd0*/  FMUL.FTZ R183, R154.reuse, R177.reuse ;  /* 0x000000b19ab77220 */ /* 0x0c0fe20000410000 */
[C---:B------:R-:W-:Y:S01]  /*4ce0*/  FFMA.FTZ R182, R153.reuse, R177, R182 ;  /* 0x000000b199b67223 */ /* 0x040fe200000100b6 */
[-C--:B------:R-:W-:Y:S01]  /*4cf0*/  FMUL.FTZ R175, R154, R178.reuse ;  /* 0x000000b29aaf7220 */ /* 0x080fe20000410000 */
[C---:B------:R-:W-:Y:S01]  /*4d00*/  FFMA.FTZ R179, R153.reuse, R178, R179 ;  /* 0x000000b299b37223 */ /* 0x040fe200000100b3 */
[C---:B------:R-:W-:Y:S01]  /*4d10*/  FFMA.FTZ R183, R153.reuse, R180, -R183 ;  /* 0x000000b499b77223 */ /* 0x040fe200000108b7 */
[----:B------:R-:W-:Y:S01]  /*4d20*/  FADD.FTZ R182, RZ, R182 ;  /* 0x000000b6ffb67221 */ /* 0x000fe20000010000 */
[----:B------:R-:W-:Y:S01]  /*4d30*/  FFMA.FTZ R175, R153, R176, -R175 ;  /* 0x000000b099af7223 */ /* 0x000fe200000108af */
[C---:B-1----:R-:W-:Y:S01]  /*4d40*/  FMUL.FTZ R88, R169.reuse, R179 ;  /* 0x000000b3a9587220 */ /* 0x042fe20000410000 */
[----:B------:R-:W-:Y:S01]  /*4d50*/  FFMA.FTZ R183, R8, R117, R183 ;  /* 0x0000007508b77223 */ /* 0x000fe200000100b7 */
[C---:B------:R-:W-:Y:S01]  /*4d60*/  FMUL.FTZ R176, R169.reuse, R182 ;  /* 0x000000b6a9b07220 */ /* 0x040fe20000410000 */
[CC--:B------:R-:W-:Y:S01]  /*4d70*/  FMUL.FTZ R89, R169.reuse, R175.reuse ;  /* 0x000000afa9597220 */ /* 0x0c0fe20000410000 */
[C---:B------:R-:W-:Y:S01]  /*4d80*/  FFMA.FTZ R88, R170.reuse, R175, -R88 ;  /* 0x000000afaa587223 */ /* 0x040fe20000010858 */
[-C--:B------:R-:W-:Y:S01]  /*4d90*/  FMUL.FTZ R175, R169, R183.reuse ;  /* 0x000000b7a9af7220 */ /* 0x080fe20000410000 */
[C---:B------:R-:W-:Y:S01]  /*4da0*/  FFMA.FTZ R176, R170.reuse, R183, -R176 ;  /* 0x000000b7aab07223 */ /* 0x040fe200000108b0 */
[C---:B------:R-:W-:Y:S01]  /*4db0*/  FFMA.FTZ R89, R170.reuse, R179, R89 ;  /* 0x000000b3aa597223 */ /* 0x040fe20000010059 */
[----:B------:R-:W-:Y:S01]  /*4dc0*/  FMUL.FTZ R178, R167, R88 ;  /* 0x00000058a7b27220 */ /* 0x000fe20000410000 */
[----:B------:R-:W-:Y:S01]  /*4dd0*/  FFMA.FTZ R175, R170, R182, R175 ;  /* 0x000000b6aaaf7223 */ /* 0x000fe200000100af */
[----:B------:R-:W-:Y:S01]  /*4de0*/  FFMA.FTZ R176, R9, R114, R176 ;  /* 0x0000007209b07223 */ /* 0x000fe200000100b0 */
[CC--:B------:R-:W-:Y:S01]  /*4df0*/  FMUL.FTZ R177, R167.reuse, R89.reuse ;  /* 0x00000059a7b17220 */ /* 0x0c0fe20000410000 */
[C---:B------:R-:W-:Y:S01]  /*4e00*/  FFMA.FTZ R178, R168.reuse, R89, R178 ;  /* 0x00000059a8b27223 */ /* 0x040fe200000100b2 */
[----:B------:R-:W-:Y:S01]  /*4e10*/  FADD.FTZ R175, RZ, R175 ;  /* 0x000000afffaf7221 */ /* 0x000fe20000010000 */
[----:B------:R-:W-:Y:S01]  /*4e20*/  FMUL.FTZ R89, R167, R176 ;  /* 0x000000b0a7597220 */ /* 0x000fe20000410000 */
[----:B------:R-:W-:Y:S01]  /*4e30*/  FFMA.FTZ R177, R168, R88, -R177 ;  /* 0x00000058a8b17223 */ /* 0x000fe200000108b1 */
[----:B0-2---:R-:W-:Y:S01]  /*4e40*/  FMUL.FTZ R88, R196, R85 ;  /* 0x00000055c4587220 */ /* 0x005fe20000410000 */
[----:B------:R-:W-:Y:S01]  /*4e50*/  FMUL.FTZ R179, R165, R178 ;  /* 0x000000b2a5b37220 */ /* 0x000fe20000410000 */
[-C--:B------:R-:W-:Y:S01]  /*4e60*/  FFMA.FTZ R89, R168, R175.reuse, R89 ;  /* 0x000000afa8597223 */ /* 0x080fe20000010059 */
[----:B------:R-:W-:Y:S01]  /*4e70*/  FMUL.FTZ R175, R167, R175 ;  /* 0x000000afa7af7220 */ /* 0x000fe20000410000 */
[C---:B------:R-:W-:Y:S01]  /*4e80*/  FMUL.FTZ R183, R195.reuse, R85 ;  /* 0x00000055c3b77220 */ /* 0x040fe20000410000 */
[----:B------:R-:W-:Y:S01]  /*4e90*/  FFMA.FTZ R88, -R195, R84, -R88 ;  /* 0x00000054c3587223 */ /* 0x000fe20000010958 */
[-C--:B------:R-:W-:Y:S01]  /*4ea0*/  FFMA.FTZ R179, R166, R177.reuse, -R179 ;  /* 0x000000b1a6b37223 */ /* 0x080fe200000108b3 */
[----:B------:R-:W-:Y:S01]  /*4eb0*/  FFMA.FTZ R175, R168, R176, -R175 ;  /* 0x000000b0a8af7223 */ /* 0x000fe200000108af */
[----:B------:R-:W-:Y:S01]  /*4ec0*/  FMUL.FTZ R177, R165, R177 ;  /* 0x000000b1a5b17220 */ /* 0x000fe20000410000 */
[----:B------:R-:W-:Y:S01]  /*4ed0*/  FFMA.FTZ R183, R196, R84, -R183 ;  /* 0x00000054c4b77223 */ /* 0x000fe200000108b7 */
[C---:B------:R-:W-:Y:S01]  /*4ee0*/  FMUL.FTZ R185, R191.reuse, R88 ;  /* 0x00000058bfb97220 */ /* 0x040fe20000410000 */
[----:B------:R-:W-:Y:S01]  /*4ef0*/  FADD.FTZ R89, RZ, R89 ;  /* 0x00000059ff597221 */ /* 0x000fe20000010000 */
[----:B------:R-:W-:Y:S01]  /*4f00*/  FFMA.FTZ R175, R10, R119, R175 ;  /* 0x000000770aaf7223 */ /* 0x000fe200000100af */
[----:B------:R-:W-:Y:S01]  /*4f10*/  FFMA.FTZ R177, R166, R178, R177 ;  /* 0x000000b2a6b17223 */ /* 0x000fe200000100b1 */
[-C--:B------:R-:W-:Y:S01]  /*4f20*/  FFMA.FTZ R178, R188, R183.reuse, R185 ;  /* 0x000000b7bcb27223 */ /* 0x080fe200000100b9 */
[----:B------:R-:W-:Y:S01]  /*4f30*/  FMUL.FTZ R193, R191, R183 ;  /* 0x000000b7bfc17220 */ /* 0x000fe20000410000 */
[C---:B------:R-:W-:Y:S01]  /*4f40*/  FMUL.FTZ R183, R165.reuse, R89 ;  /* 0x00000059a5b77220 */ /* 0x040fe20000410000 */
[----:B------:R-:W-:-:S02]  /*4f50*/  FMUL.FTZ R176, R165, R175 ;  /* 0x000000afa5b07220 */ /* 0x000fc40000410000 */
[----:B------:R-:W-:Y:S01]  /*4f60*/  FFMA.FTZ R193, R188, R88, -R193 ;  /* 0x00000058bcc17223 */ /* 0x000fe200000108c1 */
[C---:B------:R-:W-:Y:S01]  /*4f70*/  FFMA.FTZ R88, R166.reuse, R175, -R183 ;  /* 0x000000afa6587223 */ /* 0x040fe200000108b7 */
[----:B------:R-:W-:Y:S02]  /*4f80*/  FFMA.FTZ R176, R166, R89, R176 ;  /* 0x00000059a6b07223 */ /* 0x000fe400000100b0 */
[----:B------:R-:W-:Y:S01]  /*4f90*/  FMUL.FTZ R89, R187, R193 ;  /* 0x000000c1bb597220 */ /* 0x000fe20000410000 */
[----:B------:R-:W-:Y:S01]  /*4fa0*/  FFMA.FTZ R88, R11, R116, R88 ;  /* 0x000000740b587223 */ /* 0x000fe20000010058 */
[----:B------:R-:W-:Y:S02]  /*4fb0*/  FADD.FTZ R176, RZ, R176 ;  /* 0x000000b0ffb07221 */ /* 0x000fe40000010000 */
[----:B------:R-:W-:Y:S01]  /*4fc0*/  FFMA.FTZ R194, R186, R178, R89 ;  /* 0x000000b2bac27223 */ /* 0x000fe20000010059 */
[C---:B------:R-:W-:Y:S01]  /*4fd0*/  FMUL.FTZ R175, R163.reuse, R88 ;  /* 0x00000058a3af7220 */ /* 0x040fe20000410000 */
[C---:B------:R-:W-:Y:S01]  /*4fe0*/  FMUL.FTZ R89, R163.reuse, R176 ;  /* 0x000000b0a3597220 */ /* 0x040fe20000410000 */
[----:B------:R-:W-:-:S02]  /*4ff0*/  FMUL.FTZ R185, R163, R177 ;  /* 0x000000b1a3b97220 */ /* 0x000fc40000410000 */
[C---:B------:R-:W-:Y:S01]  /*5000*/  FFMA.FTZ R175, R164.reuse, R176, R175 ;  /* 0x000000b0a4af7223 */ /* 0x040fe200000100af */
[C---:B------:R-:W-:Y:S01]  /*5010*/  FFMA.FTZ R89, R164.reuse, R88, -R89 ;  /* 0x00000058a4597223 */ /* 0x040fe20000010859 */
[----:B------:R-:W-:Y:S02]  /*5020*/  FFMA.FTZ R185, R164, R179, -R185 ;  /* 0x000000b3a4b97223 */ /* 0x000fe400000108b9 */
[----:B------:R-:W-:Y:S01]  /*5030*/  FADD.FTZ R175, RZ, R175 ;  /* 0x000000afffaf7221 */ /* 0x000fe20000010000 */
[----:B------:R-:W-:Y:S01]  /*5040*/  FFMA.FTZ R89, R4, R121, R89 ;  /* 0x0000007904597223 */ /* 0x000fe20000010059 */
[----:B------:R-:W-:Y:S01]  /*5050*/  FMUL.FTZ R179, R163, R179 ;  /* 0x000000b3a3b37220 */ /* 0x000fe20000410000 */
[----:B------:R-:W-:Y:S01]  /*5060*/  FMUL.FTZ R201, R55, UR45 ;  /* 0x0000002d37c97c20 */ /* 0x000fe20008410000 */
[C---:B------:R-:W-:Y:S01]  /*5070*/  FMUL.FTZ R88, R187.reuse, R175 ;  /* 0x000000afbb587220 */ /* 0x040fe20000410000 */
[C---:B------:R-:W-:Y:S01]  /*5080*/  FMUL.FTZ R176, R187.reuse, R89 ;  /* 0x00000059bbb07220 */ /* 0x040fe20000410000 */
[----:B------:R-:W-:Y:S01]  /*5090*/  FFMA.FTZ R179, R164, R177, R179 ;  /* 0x000000b1a4b37223 */ /* 0x000fe200000100b3 */
[----:B------:R-:W-:Y:S01]  /*50a0*/  FFMA.FTZ R201, R54, UR44, -R201 ;  /* 0x0000002c36c97c23 */ /* 0x000fe200080108c9 */
[C---:B------:R-:W-:Y:S01]  /*50b0*/  FFMA.FTZ R88, R186.reuse, R89, -R88 ;  /* 0x00000059ba587223 */ /* 0x040fe20000010858 */
[C---:B------:R-:W-:Y:S01]  /*50c0*/  FMUL.FTZ R177, R187.reuse, R178 ;  /* 0x000000b2bbb17220 */ /* 0x040fe20000410000 */
[----:B------:R-:W-:Y:S01]  /*50d0*/  FFMA.FTZ R176, R186, R175, R176 ;  /* 0x000000afbab07223 */ /* 0x000fe200000100b0 */
[----:B------:R-:W-:Y:S01]  /*50e0*/  FMUL.FTZ R178, R187, R179 ;  /* 0x000000b3bbb27220 */ /* 0x000fe20000410000 */
[----:B------:R-:W-:Y:S01]  /*50f0*/  FMUL.FTZ R175, R195, R199 ;  /* 0x000000c7c3af7220 */ /* 0x000fe20000410000 */
[----:B------:R-:W-:Y:S01]  /*5100*/  FMUL.FTZ R89, R138, R201 ;  /* 0x000000c98a597220 */ /* 0x000fe20000410000 */
[----:B------:R-:W-:Y:S01]  /*5110*/  FFMA.FTZ R88, R5, R118, R88 ;  /* 0x0000007605587223 */ /* 0x000fe20000010058 */
[----:B------:R-:W-:Y:S01]  /*5120*/  FADD.FTZ R176, RZ, R176 ;  /* 0x000000b0ffb07221 */ /* 0x000fe20000010000 */
[C---:B------:R-:W-:Y:S01]  /*5130*/  FFMA.FTZ R178, R186.reuse, R185, -R178 ;  /* 0x000000b9bab27223 */ /* 0x040fe200000108b2 */
[----:B------:R-:W-:Y:S01]  /*5140*/  FFMA.FTZ R197, R186, R193, -R177 ;  /* 0x000000c1bac57223 */ /* 0x000fe200000108b1 */
[----:B------:R-:W-:Y:S01]  /*5150*/  FMUL.FTZ R185, R187, R185 ;  /* 0x000000b9bbb97220 */ /* 0x000fe20000410000 */
[-C--:B------:R-:W-:Y:S01]  /*5160*/  FFMA.FTZ R180, R196, R89.reuse, R175 ;  /* 0x00000059c4b47223 */ /* 0x080fe200000100af */
[----:B------:R-:W-:Y:S01]  /*5170*/  FMUL.FTZ R175, R191, R88 ;  /* 0x00000058bfaf7220 */ /* 0x000fe20000410000 */
[----:B------:R-:W-:Y:S01]  /*5180*/  FMUL.FTZ R177, R195, R89 ;  /* 0x00000059c3b17220 */ /* 0x000fe20000410000 */
[-C--:B------:R-:W-:Y:S01]  /*5190*/  FMUL.FTZ R89, R191, R176.reuse ;  /* 0x000000b0bf597220 */ /* 0x080fe20000410000 */
[----:B------:R-:W-:Y:S01]  /*51a0*/  FFMA.FTZ R185, R186, R179, R185 ;  /* 0x000000b3bab97223 */ /* 0x000fe200000100b9 */
[----:B------:R-:W-:Y:S01]  /*51b0*/  FMUL.FTZ R179, R53, UR45 ;  /* 0x0000002d35b37c20 */ /* 0x000fe20008410000 */
[C---:B------:R-:W-:Y:S01]  /*51c0*/  FFMA.FTZ R176, R188.reuse, R176, R175 ;  /* 0x000000b0bcb07223 */ /* 0x040fe200000100af */
[----:B------:R-:W-:-:S02]  /*51d0*/  FFMA.FTZ R175, R188, R88, -R89 ;  /* 0x00000058bcaf7223 */ /* 0x000fc40000010859 */
[----:B------:R-:W-:Y:S02]  /*51e0*/  FFMA.FTZ R198, R52, UR44, -R179 ;  /* 0x0000002c34c67c23 */ /* 0x000fe400080108b3 */
[----:B------:R-:W-:Y:S01]  /*51f0*/  FFMA.FTZ R88, R6, R123, R175 ;  /* 0x0000007b06587223 */ /* 0x000fe200000100af */
[----:B------:R-:W-:Y:S01]  /*5200*/  FFMA.FTZ R177, R196, R199, -R177 ;  /* 0x000000c7c4b17223 */ /* 0x000fe200000108b1 */
[----:B------:R-:W-:Y:S01]  /*5210*/  FFMA.FTZ R180, R137, R198, R180 ;  /* 0x000000c689b47223 */ /* 0x000fe200000100b4 */
[----:B------:R-:W-:Y:S01]  /*5220*/  FADD.FTZ R176, RZ, R176 ;  /* 0x000000b0ffb07221 */ /* 0x000fe20000010000 */
[----:B------:R-:W-:Y:S01]  /*5230*/  FMUL.FTZ R179, R195, R88 ;  /* 0x00000058c3b37220 */ /* 0x000fe20000410000 */
[CC--:B------:R-:W-:Y:S01]  /*5240*/  FMUL.FTZ R89, R191.reuse, R185.reuse ;  /* 0x000000b9bf597220 */ /* 0x0c0fe20000410000 */
[----:B------:R-:W-:Y:S01]  /*5250*/  FADD.FTZ R182, R192, R177 ;  /* 0x000000b1c0b67221 */ /* 0x000fe20000010000 */
[----:B------:R-:W-:Y:S01]  /*5260*/  FMUL.FTZ R175, R191, R178 ;  /* 0x000000b2bfaf7220 */ /* 0x000fe20000410000 */
[----:B------:R-:W-:Y:S01]  /*5270*/  FMUL.FTZ R177, R195, R176 ;  /* 0x000000b0c3b17220 */ /* 0x000fe20000410000 */
[C---:B------:R-:W-:Y:S01]  /*5280*/  FMUL.FTZ R183, R191.reuse, R180 ;  /* 0x000000b4bfb77220 */ /* 0x040fe20000410000 */
[----:B------:R-:W-:Y:S01]  /*5290*/  FFMA.FTZ R176, R196, R176, R179 ;  /* 0x000000b0c4b07223 */ /* 0x000fe200000100b3 */
[C---:B------:R-:W-:Y:S01]  /*52a0*/  FFMA.FTZ R89, R188.reuse, R178, -R89 ;  /* 0x000000b2bc597223 */ /* 0x040fe20000010859 */
[----:B------:R-:W-:Y:S01]  /*52b0*/  FFMA.FTZ R175, R188, R185, R175 ;  /* 0x000000b9bcaf7223 */ /* 0x000fe200000100af */
[----:B------:R-:W-:Y:S01]  /*52c0*/  FFMA.FTZ R178, R196, R88, -R177 ;  /* 0x00000058c4b27223 */ /* 0x000fe200000108b1 */
[CC--:B------:R-:W-:Y:S01]  /*52d0*/  FFMA.FTZ R185, R188.reuse, R182.reuse, -R183 ;  /* 0x000000b6bcb97223 */ /* 0x0c0fe200000108b7 */
[----:B------:R-:W-:Y:S01]  /*52e0*/  FMUL.FTZ R183, R191, R182 ;  /* 0x000000b6bfb77220 */ /* 0x000fe20000410000 */
[----:B------:R-:W-:Y:S01]  /*52f0*/  FADD.FTZ R177, RZ, R176 ;  /* 0x000000b0ffb17221 */ /* 0x000fe20000010000 */
[----:B------:R-:W-:Y:S01]  /*5300*/  FMUL.FTZ R179, R195, R89 ;  /* 0x00000059c3b37220 */ /* 0x000fe20000410000 */
[----:B------:R-:W-:Y:S01]  /*5310*/  FFMA.FTZ R178, R7, R120, R178 ;  /* 0x0000007807b27223 */ /* 0x000fe200000100b2 */
[----:B------:R-:W-:-:S02]  /*5320*/  FFMA.FTZ R183, R188, R180, R183 ;  /* 0x000000b4bcb77223 */ /* 0x000fc400000100b7 */
[----:B------:R-:W0:Y:S01]  /*5330*/  SHFL.UP PT, R180, R177, 0x1, RZ ;  /* 0x04200000b1b47989 */ /* 0x000e2200000e00ff */
[-C--:B------:R-:W-:Y:S01]  /*5340*/  FMUL.FTZ R88, R195, R175.reuse ;  /* 0x000000afc3587220 */ /* 0x080fe20000410000 */
[C---:B------:R-:W-:Y:S02]  /*5350*/  FFMA.FTZ R176, R196.reuse, R175, R179 ;  /* 0x000000afc4b07223 */ /* 0x040fe400000100b3 */
[----:B------:R-:W1:Y:S01]  /*5360*/  SHFL.UP PT, R175, R178, 0x1, RZ ;  /* 0x04200000b2af7989 */ /* 0x000e6200000e00ff */
[----:B------:R-:W-:Y:S01]  /*5370*/  FFMA.FTZ R179, R196, R89, -R88 ;  /* 0x00000059c4b37223 */ /* 0x000fe20000010858 */
[----:B------:R-:W-:Y:S02]  /*5380*/  FMUL.FTZ R193, R59, UR45 ;  /* 0x0000002d3bc17c20 */ /* 0x000fe40008410000 */
[----:B------:R-:W2:Y:S01]  /*5390*/  SHFL.UP PT, R89, R176, 0x1, RZ ;  /* 0x04200000b0597989 */ /* 0x000ea200000e00ff */
[CC--:B------:R-:W-:Y:S01]  /*53a0*/  FMUL.FTZ R203, R163.reuse, R197.reuse ;  /* 0x000000c5a3cb7220 */ /* 0x0c0fe20000410000 */
[-C--:B------:R-:W-:Y:S01]  /*53b0*/  FMUL.FTZ R182, R163, R194.reuse ;  /* 0x000000c2a3b67220 */ /* 0x080fe20000410000 */
[----:B------:R-:W-:Y:S01]  /*53c0*/  FFMA.FTZ R193, R58, UR44, -R193 ;  /* 0x0000002c3ac17c23 */ /* 0x000fe200080108c1 */
[----:B------:R-:W4:Y:S01]  /*53d0*/  SHFL.UP PT, R88, R179, 0x1, RZ ;  /* 0x04200000b3587989 */ /* 0x000f2200000e00ff */
[----:B------:R-:W-:Y:S01]  /*53e0*/  FADD.FTZ R185, R190, R185 ;  /* 0x000000b9beb97221 */ /* 0x000fe20000010000 */
[C---:B------:R-:W-:Y:S01]  /*53f0*/  FFMA.FTZ R203, R164.reuse, R194, R203 ;  /* 0x000000c2a4cb7223 */ /* 0x040fe200000100cb */
[----:B------:R-:W-:Y:S01]  /*5400*/  FFMA.FTZ R194, R164, R197, -R182 ;  /* 0x000000c5a4c27223 */ /* 0x000fe200000108b6 */
[----:B------:R-:W-:Y:S01]  /*5410*/  FFMA.FTZ R183, R136, R193, R183 ;  /* 0x000000c188b77223 */ /* 0x000fe200000100b7 */
[----:B------:R-:W-:Y:S01]  /*5420*/  FMUL.FTZ R193, R187, R185 ;  /* 0x000000b9bbc17220 */ /* 0x000fe20000410000 */
[----:B------:R-:W-:Y:S01]  /*5430*/  FMUL.FTZ R197, R57, UR45 ;  /* 0x0000002d39c57c20 */ /* 0x000fe20008410000 */
[----:B------:R-:W-:-:S02]  /*5440*/  ISETP.GE.AND P2, PT, R91, 0x1, PT ;  /* 0x000000015b00780c */ /* 0x000fc40003f46270 */
[----:B------:R-:W-:Y:S01]  /*5450*/  FFMA.FTZ R182, R186, R183, R193 ;  /* 0x000000b7bab67223 */ /* 0x000fe200000100c1 */
[----:B------:R-:W-:Y:S01]  /*5460*/  FFMA.FTZ R197, R56, UR44, -R197 ;  /* 0x0000002c38c57c23 */ /* 0x000fe200080108c5 */
[----:B------:R-:W-:Y:S01]  /*5470*/  FMUL.FTZ R207, R165, R203 ;  /* 0x000000cba5cf7220 */ /* 0x000fe20000410000 */
[-C--:B0-----:R-:W-:Y:S01]  /*5480*/  FMUL.FTZ R193, R179, R180.reuse ;  /* 0x000000b4b3c17220 */ /* 0x081fe20000410000 */
[----:B------:R-:W-:Y:S01]  /*5490*/  FMUL.FTZ R183, R187, R183 ;  /* 0x000000b7bbb77220 */ /* 0x000fe20000410000 */
[----:B------:R-:W-:Y:S01]  /*54a0*/  FFMA.FTZ R197, R135, R197, R182 ;  /* 0x000000c587c57223 */ /* 0x000fe200000100b6 */
[----:B------:R-:W-:Y:S01]  /*54b0*/  FMUL.FTZ R182, R176, R180 ;  /* 0x000000b4b0b67220 */ /* 0x000fe20000410000 */
[-C--:B------:R-:W-:Y:S01]  /*54c0*/  FMUL.FTZ R205, R165, R194.reuse ;  /* 0x000000c2a5cd7220 */ /* 0x080fe20000410000 */
[----:B------:R-:W-:Y:S01]  /*54d0*/  FFMA.FTZ R207, R166, R194, -R207 ;  /* 0x000000c2a6cf7223 */ /* 0x000fe200000108cf */
[----:B-1----:R-:W-:Y:S01]  /*54e0*/  FFMA.FTZ R180, R176, R175, R193 ;  /* 0x000000afb0b47223 */ /* 0x002fe200000100c1 */
[----:B------:R-:W-:Y:S01]  /*54f0*/  FFMA.FTZ R194, R186, R185, -R183 ;  /* 0x000000b9bac27223 */ /* 0x000fe200000108b7 */
[CC--:B--2---:R-:W-:Y:S01]  /*5500*/  FMUL.FTZ R183, R176.reuse, R89.reuse ;  /* 0x00000059b0b77220 */ /* 0x0c4fe20000410000 */
[C---:B------:R-:W-:Y:S01]  /*5510*/  FMUL.FTZ R89, R179.reuse, R89 ;  /* 0x00000059b3597220 */ /* 0x040fe20000410000 */
[----:B------:R-:W-:Y:S01]  /*5520*/  FFMA.FTZ R185, R179, R175, -R182 ;  /* 0x000000afb3b97223 */ /* 0x000fe200000108b6 */
[----:B------:R-:W-:Y:S01]  /*5530*/  @P2 FADD.FTZ R177, R177, R180 ;  /* 0x000000b4b1b12221 */ /* 0x000fe20000010000 */
[----:B------:R-:W-:Y:S01]  /*5540*/  FADD.FTZ R194, R189, R194 ;  /* 0x000000c2bdc27221 */ /* 0x000fe20000010000 */
[----:B----4-:R-:W-:Y:S01]  /*5550*/  @P2 FFMA.FTZ R176, R176, R88, R89 ;  /* 0x00000058b0b02223 */ /* 0x010fe20000010059 */
[----:B------:R-:W-:Y:S01]  /*5560*/  @P2 FADD.FTZ R178, R178, R185 ;  /* 0x000000b9b2b22221 */ /* 0x000fe20000010000 */
[----:B------:R-:W-:Y:S01]  /*5570*/  FFMA.FTZ R205, R166, R203, R205 ;  /* 0x000000cba6cd7223 */ /* 0x000fe200000100cd */
[----:B------:R-:W-:Y:S01]  /*5580*/  FMUL.FTZ R89, R163, R194 ;  /* 0x000000c2a3597220 */ /* 0x000fe20000410000 */
[----:B------:R-:W0:Y:S01]  /*5590*/  SHFL.UP PT, R180, R177, 0x2, RZ ;  /* 0x04400000b1b47989 */ /* 0x000e2200000e00ff */
[----:B------:R-:W-:Y:S01]  /*55a0*/  @P2 FFMA.FTZ R179, R179, R88, -R183 ;  /* 0x00000058b3b32223 */ /* 0x000fe200000108b7 */
[----:B------:R-:W-:Y:S01]  /*55b0*/  FMUL.FTZ R193, R167, R205 ;  /* 0x000000cda7c17220 */ /* 0x000fe20000410000 */
[-C--:B------:R-:W-:Y:S01]  /*55c0*/  FFMA.FTZ R183, R164, R197.reuse, R89 ;  /* 0x000000c5a4b77223 */ /* 0x080fe20000010059 */
[----:B------:R-:W1:Y:S01]  /*55d0*/  SHFL.UP PT, R175, R178, 0x2, RZ ;  /* 0x04400000b2af7989 */ /* 0x000e6200000e00ff */
[----:B------:R-:W-:Y:S01]  /*55e0*/  FMUL.FTZ R197, R163, R197 ;  /* 0x000000c5a3c57220 */ /* 0x000fe20000410000 */
[----:B------:R-:W-:Y:S01]  /*55f0*/  FMUL.FTZ R185, R83, UR45 ;  /* 0x0000002d53b97c20 */ /* 0x000fe20008410000 */
[-C--:B------:R-:W-:Y:S01]  /*5600*/  FFMA.FTZ R182, R168, R207.reuse, -R193 ;  /* 0x000000cfa8b67223 */ /* 0x080fe200000108c1 */
[----:B------:R-:W2:Y:S01]  /*5610*/  SHFL.UP PT, R89, R176, 0x2, RZ ;  /* 0x04400000b0597989 */ /* 0x000ea200000e00ff */
[----:B------:R-:W-:Y:S01]  /*5620*/  FFMA.FTZ R194, R164, R194, -R197 ;  /* 0x000000c2a4c27223 */ /* 0x000fe200000108c5 */
[----:B------:R-:W-:Y:S01]  /*5630*/  FMUL.FTZ R207, R167, R207 ;  /* 0x000000cfa7cf7220 */ /* 0x000fe20000410000 */
[----:B------:R-:W-:Y:S01]  /*5640*/  FFMA.FTZ R185, R82, UR44, -R185 ;  /* 0x0000002c52b97c23 */ /* 0x000fe200080108b9 */
[----:B------:R-:W4:Y:S01]  /*5650*/  SHFL.UP PT, R88, R179, 0x2, RZ ;  /* 0x04400000b3587989 */ /* 0x000f2200000e00ff */
[----:B------:R-:W-:Y:S01]  /*5660*/  FADD.FTZ R194, R171, R194 ;  /* 0x000000c2abc27221 */ /* 0x000fe20000010000 */
[----:B------:R-:W-:Y:S01]  /*5670*/  FFMA.FTZ R207, R168, R205, R207 ;  /* 0x000000cda8cf7223 */ /* 0x000fe200000100cf */
[----:B------:R-:W-:Y:S01]  /*5680*/  FMUL.FTZ R193, R169, R182 ;  /* 0x000000b6a9c17220 */ /* 0x000fe20000410000 */
[----:B------:R-:W-:Y:S01]  /*5690*/  FFMA.FTZ R183, R134, R185, R183 ;  /* 0x000000b986b77223 */ /* 0x000fe200000100b7 */
[-C--:B------:R-:W-:Y:S01]  /*56a0*/  FMUL.FTZ R185, R165, R194.reuse ;  /* 0x000000c2a5b97220 */ /* 0x080fe20000410000 */
[----:B------:R-:W-:Y:S01]  /*56b0*/  FMUL.FTZ R197, R81, UR45 ;  /* 0x0000002d51c57c20 */ /* 0x000fe20008410000 */
[----:B------:R-:W-:Y:S01]  /*56c0*/  FFMA.FTZ R202, R170, R207, R193 ;  /* 0x000000cfaaca7223 */ /* 0x000fe200000100c1 */
[----:B------:R-:W-:Y:S01]  /*56d0*/  ISETP.GE.AND P2, PT, R91, 0x2, PT ;  /* 0x000000025b00780c */ /* 0x000fe20003f46270 */
[-C--:B------:R-:W-:Y:S01]  /*56e0*/  FMUL.FTZ R193, R165, R183.reuse ;  /* 0x000000b7a5c17220 */ /* 0x080fe20000410000 */
[----:B------:R-:W-:Y:S01]  /*56f0*/  FFMA.FTZ R200, R166, R183, R185 ;  /* 0x000000b7a6c87223 */ /* 0x000fe200000100b9 */
[----:B------:R-:W-:Y:S01]  /*5700*/  FMUL.FTZ R207, R169, R207 ;  /* 0x000000cfa9cf7220 */ /* 0x000fe20000410000 */
[----:B------:R-:W-:Y:S01]  /*5710*/  FFMA.FTZ R183, R80, UR44, -R197 ;  /* 0x0000002c50b77c23 */ /* 0x000fe200080108c5 */
[----:B------:R-:W-:Y:S01]  /*5720*/  FFMA.FTZ R197, R166, R194, -R193 ;  /* 0x000000c2a6c57223 */ /* 0x000fe200000108c1 */
[----:B0-----:R-:W-:Y:S01]  /*5730*/  FMUL.FTZ R193, R179, R180 ;  /* 0x000000b4b3c17220 */ /* 0x001fe20000410000 */
[----:B------:R-:W-:Y:S01]  /*5740*/  FFMA.FTZ R207, R170, R182, -R207 ;  /* 0x000000b6aacf7223 */ /* 0x000fe200000108cf */
[----:B------:R-:W-:-:S02]  /*5750*/  FMUL.FTZ R182, R176, R180 ;  /* 0x000000b4b0b67220 */ /* 0x000fc40000410000 */
[C---:B-1----:R-:W-:Y:S01]  /*5760*/  FFMA.FTZ R180, R176.reuse, R175, R193 ;  /* 0x000000afb0b47223 */ /* 0x042fe200000100c1 */
[----:B------:R-:W-:Y:S01]  /*5770*/  FFMA.FTZ R200, R133, R183, R200 ;  /* 0x000000b785c87223 */ /* 0x000fe200000100c8 */
[----:B--2---:R-:W-:Y:S01]  /*5780*/  FMUL.FTZ R183, R176, R89 ;  /* 0x00000059b0b77220 */ /* 0x004fe20000410000 */
[----:B------:R-:W-:Y:S01]  /*5790*/  FFMA.FTZ R185, R179, R175, -R182 ;  /* 0x000000afb3b97223 */ /* 0x000fe200000108b6 */
[----:B------:R-:W-:Y:S01]  /*57a0*/  @P2 FADD.FTZ R177, R177, R180 ;  /* 0x000000b4b1b12221 */ /* 0x000fe20000010000 */
[----:B------:R-:W-:Y:S01]  /*57b0*/  FMUL.FTZ R89, R179, R89 ;  /* 0x00000059b3597220 */ /* 0x000fe20000410000 */
[----:B------:R-:W-:Y:S01]  /*57c0*/  FADD.FTZ R197, R172, R197 ;  /* 0x000000c5acc57221 */ /* 0x000fe20000010000 */
[----:B------:R-:W-:Y:S01]  /*57d0*/  FMUL.FTZ R175, R79, UR45 ;  /* 0x0000002d4faf7c20 */ /* 0x000fe20008410000 */
[----:B------:R-:W-:Y:S01]  /*57e0*/  @P2 FADD.FTZ R178, R178, R185 ;  /* 0x000000b9b2b22221 */ /* 0x000fe20000010000 */
[-C--:B----4-:R-:W-:Y:S01]  /*57f0*/  @P2 FFMA.FTZ R176, R176, R88.reuse, R89 ;  /* 0x00000058b0b02223 */ /* 0x090fe20000010059 */
[----:B------:R-:W0:Y:S01]  /*5800*/  SHFL.UP PT, R180, R177, 0x4, RZ ;  /* 0x04800000b1b47989 */ /* 0x000e2200000e00ff */
[----:B------:R-:W-:Y:S01]  /*5810*/  FMUL.FTZ R89, R167, R197 ;  /* 0x000000c5a7597220 */ /* 0x000fe20000410000 */
[----:B------:R-:W-:Y:S01]  /*5820*/  FFMA.FTZ R193, R78, UR44, -R175 ;  /* 0x0000002c4ec17c23 */ /* 0x000fe200080108af */
[----:B------:R-:W-:Y:S01]  /*5830*/  @P2 FFMA.FTZ R179, R179, R88, -R183 ;  /* 0x00000058b3b32223 */ /* 0x000fe200000108b7 */
[----:B------:R-:W1:Y:S01]  /*5840*/  SHFL.UP PT, R175, R178, 0x4, RZ ;  /* 0x04800000b2af7989 */ /* 0x000e6200000e00ff */
[-C--:B------:R-:W-:Y:S01]  /*5850*/  FFMA.FTZ R183, R168, R200.reuse, R89 ;  /* 0x000000c8a8b77223 */ /* 0x080fe20000010059 */
[----:B------:R-:W-:-:S02]  /*5860*/  FMUL.FTZ R185, R167, R200 ;  /* 0x000000c8a7b97220 */ /* 0x000fc40000410000 */
[----:B------:R-:W2:Y:S01]  /*5870*/  SHFL.UP PT, R89, R176, 0x4, RZ ;  /* 0x04800000b0597989 */ /* 0x000ea200000e00ff */
[-C--:B------:R-:W-:Y:S01]  /*5880*/  FMUL.FTZ R194, R154, R202.reuse ;  /* 0x000000ca9ac27220 */ /* 0x080fe20000410000 */
[----:B------:R-:W-:Y:S01]  /*5890*/  FFMA.FTZ R182, R168, R197, -R185 ;  /* 0x000000c5a8b67223 */ /* 0x000fe200000108b9 */
[-C--:B------:R-:W-:Y:S01]  /*58a0*/  FMUL.FTZ R203, R154, R207.reuse ;  /* 0x000000cf9acb7220 */ /* 0x080fe20000410000 */
[----:B------:R-:W4:Y:S01]  /*58b0*/  SHFL.UP PT, R88, R179, 0x4, RZ ;  /* 0x04800000b3587989 */ /* 0x000f2200000e00ff */
[----:B------:R-:W-:Y:S01]  /*58c0*/  FFMA.FTZ R207, R153, R207, -R194 ;  /* 0x000000cf99cf7223 */ /* 0x000fe200000108c2 */
[----:B------:R-:W-:Y:S01]  /*58d0*/  FADD.FTZ R182, R173, R182 ;  /* 0x000000b6adb67221 */ /* 0x000fe20000010000 */
[----:B------:R-:W-:Y:S01]  /*58e0*/  FFMA.FTZ R203, R153, R202, R203 ;  /* 0x000000ca99cb7223 */ /* 0x000fe200000100cb */
[----:B------:R-:W-:Y:S01]  /*58f0*/  FFMA.FTZ R183, R132, R193, R183 ;  /* 0x000000c184b77223 */ /* 0x000fe200000100b7 */
[----:B------:R-:W-:Y:S01]  /*5900*/  FMUL.FTZ R194, R140, R207 ;  /* 0x000000cf8cc27220 */ /* 0x000fe20000410000 */
[----:B------:R-:W-:Y:S01]  /*5910*/  ISETP.GE.AND P2, PT, R91, 0x4, PT ;  /* 0x000000045b00780c */ /* 0x000fe20003f46270 */
[C---:B------:R-:W-:Y:S01]  /*5920*/  FMUL.FTZ R185, R169.reuse, R182 ;  /* 0x000000b6a9b97220 */ /* 0x040fe20000410000 */
[----:B------:R-:W-:Y:S01]  /*5930*/  FMUL.FTZ R193, R169, R183 ;  /* 0x000000b7a9c17220 */ /* 0x000fe20000410000 */
[----:B------:R-:W-:-:S02]  /*5940*/  FFMA.FTZ R205, R139, R203, R194 ;  /* 0x000000cb8bcd7223 */ /* 0x000fc400000100c2 */
[C---:B------:R-:W-:Y:S01]  /*5950*/  FFMA.FTZ R194, R170.reuse, R183, R185 ;  /* 0x000000b7aac27223 */ /* 0x040fe200000100b9 */
[----:B0-----:R-:W-:Y:S01]  /*5960*/  FMUL.FTZ R185, R179, R180 ;  /* 0x000000b4b3b97220 */ /* 0x001fe20000410000 */
[----:B------:R-:W-:Y:S01]  /*5970*/  FFMA.FTZ R193, R170, R182, -R193 ;  /* 0x000000b6aac17223 */ /* 0x000fe200000108c1 */
[C---:B------:R-:W-:Y:S02]  /*5980*/  FMUL.FTZ R180, R176.reuse, R180 ;  /* 0x000000b4b0b47220 */ /* 0x040fe40000410000 */
[CC--:B-1----:R-:W-:Y:S01]  /*5990*/  FFMA.FTZ R182, R176.reuse, R175.reuse, R185 ;  /* 0x000000afb0b67223 */ /* 0x0c2fe200000100b9 */
[----:B------:R-:W-:Y:S01]  /*59a0*/  FMUL.FTZ R197, R77, UR45 ;  /* 0x0000002d4dc57c20 */ /* 0x000fe20008410000 */
[C---:B------:R-:W-:Y:S01]  /*59b0*/  FFMA.FTZ R175, R179.reuse, R175, -R180 ;  /* 0x000000afb3af7223 */ /* 0x040fe200000108b4 */
[-C--:B--2---:R-:W-:Y:S01]  /*59c0*/  FMUL.FTZ R183, R176, R89.reuse ;  /* 0x00000059b0b77220 */ /* 0x084fe20000410000 */
[----:B------:R-:W-:Y:S01]  /*59d0*/  FMUL.FTZ R89, R179, R89 ;  /* 0x00000059b3597220 */ /* 0x000fe20000410000 */
[----:B------:R-:W-:Y:S01]  /*59e0*/  @P2 FADD.FTZ R177, R177, R182 ;  /* 0x000000b6b1b12221 */ /* 0x000fe20000010000 */
[----:B------:R-:W-:Y:S01]  /*59f0*/  FFMA.FTZ R197, R76, UR44, -R197 ;  /* 0x0000002c4cc57c23 */ /* 0x000fe200080108c5 */
[----:B------:R-:W-:Y:S01]  /*5a00*/  FADD.FTZ R193, R174, R193 ;  /* 0x000000c1aec17221 */ /* 0x000fe20000010000 */
[-C--:B----4-:R-:W-:Y:S01]  /*5a10*/  @P2 FFMA.FTZ R176, R176, R88.reuse, R89 ;  /* 0x00000058b0b02223 */ /* 0x090fe20000010059 */
[----:B------:R-:W-:Y:S01]  /*5a20*/  @P2 FADD.FTZ R178, R178, R175 ;  /* 0x000000afb2b22221 */ /* 0x000fe20000010000 */
[----:B------:R-:W0:Y:S01]  /*5a30*/  SHFL.UP PT, R180, R177, 0x8, RZ ;  /* 0x05000000b1b47989 */ /* 0x000e2200000e00ff */
[----:B------:R-:W-:Y:S01]  /*5a40*/  @P2 FFMA.FTZ R179, R179, R88, -R183 ;  /* 0x00000058b3b32223 */ /* 0x000fe200000108b7 */
[----:B------:R-:W-:Y:S01]  /*5a50*/  FMUL.FTZ R200, R140, R203 ;  /* 0x000000cb8cc87220 */ /* 0x000fe20000410000 */
[----:B------:R-:W-:Y:S01]  /*5a60*/  FFMA.FTZ R194, R131, R197, R194 ;  /* 0x000000c583c27223 */ /* 0x000fe200000100c2 */
[----:B------:R-:W-:Y:S01]  /*5a70*/  FMUL.FTZ R88, R154, R193 ;  /* 0x000000c19a587220 */ /* 0x000fe20000410000 */
[----:B------:R-:W1:Y:S01]  /*5a80*/  SHFL.UP PT, R89, R176, 0x8, RZ ;  /* 0x05000000b0597989 */ /* 0x000e6200000e00ff */
[----:B------:R-:W-:-:S03]  /*5a90*/  FFMA.FTZ R207, R139, R207, -R200 ;  /* 0x000000cf8bcf7223 */ /* 0x000fc600000108c8 */
[----:B------:R-:W2:Y:S01]  /*5aa0*/  SHFL.UP PT, R175, R178, 0x8, RZ ;  /* 0x05000000b2af7989 */ /* 0x000ea200000e00ff */
[-C--:B------:R-:W-:Y:S01]  /*5ab0*/  FFMA.FTZ R183, R153, R194.reuse, R88 ;  /* 0x000000c299b77223 */ /* 0x080fe20000010058 */
[----:B------:R-:W-:Y:S02]  /*5ac0*/  FMUL.FTZ R194, R154, R194 ;  /* 0x000000c29ac27220 */ /* 0x000fe40000410000 */
[----:B------:R-:W4:Y:S01]  /*5ad0*/  SHFL.UP PT, R88, R179, 0x8, RZ ;  /* 0x05000000b3587989 */ /* 0x000f2200000e00ff */
[C---:B------:R-:W-:Y:S01]  /*5ae0*/  FMUL.FTZ R197, R146.reuse, R207 ;  /* 0x000000cf92c57220 */ /* 0x040fe20000410000 */
[----:B------:R-:W-:Y:S01]  /*5af0*/  FMUL.FTZ R182, R146, R205 ;  /* 0x000000cd92b67220 */ /* 0x000fe20000410000 */
[----:B------:R-:W-:Y:S01]  /*5b00*/  FMUL.FTZ R185, R75, UR45 ;  /* 0x0000002d4bb97c20 */ /* 0x000fe20008410000 */
[----:B------:R-:W-:Y:S01]  /*5b10*/  FFMA.FTZ R194, R153, R193, -R194 ;  /* 0x000000c199c27223 */ /* 0x000fe200000108c2 */
[C---:B------:R-:W-:Y:S01]  /*5b20*/  FFMA.FTZ R200, R152.reuse, R205, R197 ;  /* 0x000000cd98c87223 */ /* 0x040fe200000100c5 */
[----:B------:R-:W-:Y:S01]  /*5b30*/  FFMA.FTZ R202, R152, R207, -R182 ;  /* 0x000000cf98ca7223 */ /* 0x000fe200000108b6 */
[----:B------:R-:W-:Y:S01]  /*5b40*/  FFMA.FTZ R185, R74, UR44, -R185 ;  /* 0x0000002c4ab97c23 */ /* 0x000fe200080108b9 */
[----:B------:R-:W-:Y:S01]  /*5b50*/  FADD.FTZ R194, R155, R194 ;  /* 0x000000c29bc27221 */ /* 0x000fe20000010000 */
[----:B------:R-:W-:Y:S01]  /*5b60*/  ISETP.GE.AND P2, PT, R91, 0x8, PT ;  /* 0x000000085b00780c */ /* 0x000fe20003f46270 */
        /* <DEDUP_REMOVED lines=8> */
[-C--:B0-----:R-:W-:Y:S01]  /*5bf0*/  FMUL.FTZ R193, R179, R180.reuse ;  /* 0x000000b4b3c17220 */ /* 0x081fe20000410000 */
[C---:B------:R-:W-:Y:S01]  /*5c00*/  FMUL.FTZ R182, R176.reuse, R180 ;  /* 0x000000b4b0b67220 */ /* 0x040fe20000410000 */
[----:B------:R-:W-:Y:S01]  /*5c10*/  FFMA.FTZ R197, R139, R194, -R185 ;  /* 0x000000c28bc57223 */ /* 0x000fe200000108b9 */
[C---:B-1----:R-:W-:Y:S01]  /*5c20*/  FMUL.FTZ R183, R176.reuse, R89 ;  /* 0x00000059b0b77220 */ /* 0x042fe20000410000 */
[C---:B--2---:R-:W-:Y:S01]  /*5c30*/  FFMA.FTZ R180, R176.reuse, R175, R193 ;  /* 0x000000afb0b47223 */ /* 0x044fe200000100c1 */
[C---:B------:R-:W-:Y:S01]  /*5c40*/  FMUL.FTZ R89, R179.reuse, R89 ;  /* 0x00000059b3597220 */ /* 0x040fe20000410000 */
[----:B------:R-:W-:Y:S01]  /*5c50*/  FFMA.FTZ R185, R179, R175, -R182 ;  /* 0x000000afb3b97223 */ /* 0x000fe200000108b6 */
[----:B------:R-:W-:Y:S01]  /*5c60*/  FMUL.FTZ R175, R73, UR45 ;  /* 0x0000002d49af7c20 */ /* 0x000fe20008410000 */
[----:B------:R-:W-:Y:S01]  /*5c70*/  @P2 FADD.FTZ R177, R177, R180 ;  /* 0x000000b4b1b12221 */ /* 0x000fe20000010000 */
[-C--:B----4-:R-:W-:Y:S01]  /*5c80*/  @P2 FFMA.FTZ R179, R179, R88.reuse, -R183 ;  /* 0x00000058b3b32223 */ /* 0x090fe200000108b7 */
[----:B------:R-:W-:Y:S01]  /*5c90*/  @P2 FFMA.FTZ R176, R176, R88, R89 ;  /* 0x00000058b0b02223 */ /* 0x000fe20000010059 */
[----:B------:R-:W-:Y:S01]  /*5ca0*/  FFMA.FTZ R88, R72, UR44, -R175 ;  /* 0x0000002c48587c23 */ /* 0x000fe200080108af */
[----:B------:R-:W-:Y:S01]  /*5cb0*/  @P2 FADD.FTZ R178, R178, R185 ;  /* 0x000000b9b2b22221 */ /* 0x000fe20000010000 */
[----:B------:R-:W0:Y:S01]  /*5cc0*/  SHFL.UP PT, R183, R177, 0x10, RZ ;  /* 0x06000000b1b77989 */ /* 0x000e2200000e00ff */
[----:B------:R-:W-:Y:S01]  /*5cd0*/  FADD.FTZ R197, R156, R197 ;  /* 0x000000c59cc57221 */ /* 0x000fe20000010000 */
[----:B------:R-:W-:-:S02]  /*5ce0*/  FFMA.FTZ R89, R129, R88, R200 ;  /* 0x0000005881597223 */ /* 0x000fc400000100c8 */
[----:B------:R-:W1:Y:S01]  /*5cf0*/  SHFL.UP PT, R180, R176, 0x10, RZ ;  /* 0x06000000b0b47989 */ /* 0x000e6200000e00ff */
[----:B------:R-:W-:Y:S01]  /*5d00*/  FMUL.FTZ R206, R142, R202 ;  /* 0x000000ca8ece7220 */ /* 0x000fe20000410000 */
[C---:B------:R-:W-:Y:S02]  /*5d10*/  FMUL.FTZ R185, R146.reuse, R89 ;  /* 0x0000005992b97220 */ /* 0x040fe40000410000 */
[----:B------:R-:W2:Y:S01]  /*5d20*/  SHFL.UP PT, R182, R178, 0x10, RZ ;  /* 0x06000000b2b67989 */ /* 0x000ea200000e00ff */
[-C--:B------:R-:W-:Y:S01]  /*5d30*/  FMUL.FTZ R194, R146, R197.reuse ;  /* 0x000000c592c27220 */ /* 0x080fe20000410000 */
[----:B------:R-:W-:Y:S02]  /*5d40*/  FMUL.FTZ R193, R71, UR45 ;  /* 0x0000002d47c17c20 */ /* 0x000fe40008410000 */
[----:B------:R-:W4:Y:S01]  /*5d50*/  SHFL.UP PT, R175, R179, 0x10, RZ ;  /* 0x06000000b3af7989 */ /* 0x000f2200000e00ff */
[C---:B------:R-:W-:Y:S01]  /*5d60*/  FFMA.FTZ R200, R152.reuse, R197, -R185 ;  /* 0x000000c598c87223 */ /* 0x040fe200000108b9 */
[-C--:B------:R-:W-:Y:S01]  /*5d70*/  FFMA.FTZ R206, R147, R204.reuse, R206 ;  /* 0x000000cc93ce7223 */ /* 0x080fe200000100ce */
[----:B------:R-:W-:Y:S01]  /*5d80*/  FFMA.FTZ R185, R152, R89, R194 ;  /* 0x0000005998b97223 */ /* 0x000fe200000100c2 */
[----:B------:R-:W-:Y:S01]  /*5d90*/  FMUL.FTZ R204, R142, R204 ;  /* 0x000000cc8ecc7220 */ /* 0x000fe20000410000 */
[----:B------:R-:W-:Y:S01]  /*5da0*/  FFMA.FTZ R89, R70, UR44, -R193 ;  /* 0x0000002c46597c23 */ /* 0x000fe200080108c1 */
[----:B------:R-:W-:Y:S01]  /*5db0*/  ISETP.GE.AND P2, PT, R91, 0x10, PT ;  /* 0x000000105b00780c */ /* 0x000fe20003f46270 */
[----:B------:R-:W-:Y:S01]  /*5dc0*/  FADD.FTZ R200, R157, R200 ;  /* 0x000000c89dc87221 */ /* 0x000fe20000010000 */
[----:B------:R-:W-:Y:S01]  /*5dd0*/  FFMA.FTZ R204, R147, R202, -R204 ;  /* 0x000000ca93cc7223 */ /* 0x000fe200000108cc */
[----:B------:R-:W-:Y:S01]  /*5de0*/  FFMA.FTZ R194, R128, R89, R185 ;  /* 0x0000005980c27223 */ /* 0x000fe200000100b9 */
[----:B------:R-:W-:Y:S01]  /*5df0*/  FMUL.FTZ R197, R143, R206 ;  /* 0x000000ce8fc57220 */ /* 0x000fe20000410000 */
[----:B------:R-:W-:Y:S01]  /*5e00*/  FMUL.FTZ R202, R141, R200 ;  /* 0x000000c88dca7220 */ /* 0x000fe20000410000 */
[----:B------:R-:W-:Y:S01]  /*5e10*/  FMUL.FTZ R193, R143, R204 ;  /* 0x000000cc8fc17220 */ /* 0x000fe20000410000 */
[----:B------:R-:W-:Y:S01]  /*5e20*/  FMUL.FTZ R185, R141, R194 ;  /* 0x000000c28db97220 */ /* 0x000fe20000410000 */
[----:B------:R-:W-:-:S02]  /*5e30*/  FFMA.FTZ R204, R144, R204, -R197 ;  /* 0x000000cc90cc7223 */ /* 0x000fc400000108c5 */
[----:B------:R-:W-:Y:S01]  /*5e40*/  FFMA.FTZ R206, R144, R206, R193 ;  /* 0x000000ce90ce7223 */ /* 0x000fe200000100c1 */
[C---:B------:R-:W-:Y:S01]  /*5e50*/  FFMA.FTZ R197, R151.reuse, R200, -R185 ;  /* 0x000000c897c57223 */ /* 0x040fe200000108b9 */
[----:B------:R-:W-:Y:S01]  /*5e60*/  FFMA.FTZ R193, R151, R194, R202 ;  /* 0x000000c297c17223 */ /* 0x000fe200000100ca */
[CC--:B0-----:R-:W-:Y:S01]  /*5e70*/  FMUL.FTZ R200, R176.reuse, R183.reuse ;  /* 0x000000b7b0c87220 */ /* 0x0c1fe20000410000 */
[CC--:B-1----:R-:W-:Y:S01]  /*5e80*/  FMUL.FTZ R194, R176.reuse, R180.reuse ;  /* 0x000000b4b0c27220 */ /* 0x0c2fe20000410000 */
[C---:B------:R-:W-:Y:S01]  /*5e90*/  FMUL.FTZ R185, R179.reuse, R183 ;  /* 0x000000b7b3b97220 */ /* 0x040fe20000410000 */
[C---:B------:R-:W-:Y:S01]  /*5ea0*/  FMUL.FTZ R180, R179.reuse, R180 ;  /* 0x000000b4b3b47220 */ /* 0x040fe20000410000 */
[CC--:B--2---:R-:W-:Y:S01]  /*5eb0*/  FFMA.FTZ R183, R179.reuse, R182.reuse, -R200 ;  /* 0x000000b6b3b77223 */ /* 0x0c4fe200000108c8 */
[-C--:B----4-:R-:W-:Y:S01]  /*5ec0*/  @P2 FFMA.FTZ R179, R179, R175.reuse, -R194 ;  /* 0x000000afb3b32223 */ /* 0x090fe200000108c2 */
[C---:B------:R-:W-:Y:S01]  /*5ed0*/  FFMA.FTZ R182, R176.reuse, R182, R185 ;  /* 0x000000b6b0b67223 */ /* 0x040fe200000100b9 */
[----:B------:R-:W-:Y:S01]  /*5ee0*/  @P2 FFMA.FTZ R176, R176, R175, R180 ;  /* 0x000000afb0b02223 */ /* 0x000fe200000100b4 */
[----:B------:R-:W-:Y:S01]  /*5ef0*/  FMUL.FTZ R185, R69, UR45 ;  /* 0x0000002d45b97c20 */ /* 0x000fe20008410000 */
[----:B---3--:R-:W-:Y:S01]  /*5f00*/  SHFL.IDX PT, R3, R3, RZ, 0x1f ;  /* 0x00001fff03037589 */ /* 0x008fe200000e0000 */
[----:B------:R-:W-:Y:S01]  /*5f10*/  @P2 FADD.FTZ R177, R177, R182 ;  /* 0x000000b6b1b12221 */ /* 0x000fe20000010000 */
[----:B------:R-:W-:-:S02]  /*5f20*/  FMUL.FTZ R182, R150, R204 ;  /* 0x000000cc96b67220 */ /* 0x000fc40000410000 */
[----:B------:R-:W0:Y:S01]  /*5f30*/  SHFL.UP PT, R179, R179, 0x1, RZ ;  /* 0x04200000b3b37989 */ /* 0x000e2200000e00ff */
[----:B------:R-:W-:Y:S01]  /*5f40*/  @P2 FADD.FTZ R178, R178, R183 ;  /* 0x000000b7b2b22221 */ /* 0x000fe20000010000 */
[----:B------:R-:W-:Y:S02]  /*5f50*/  FFMA.FTZ R175, R68, UR44, -R185 ;  /* 0x0000002c44af7c23 */ /* 0x000fe400080108b9 */
[----:B------:R-:W1:Y:S01]  /*5f60*/  SHFL.UP PT, R180, R176, 0x1, RZ ;  /* 0x04200000b0b47989 */ /* 0x000e6200000e00ff */
[----:B------:R-:W-:-:S03]  /*5f70*/  FFMA.FTZ R202, R149, R206, R182 ;  /* 0x000000ce95ca7223 */ /* 0x000fc600000100b6 */
[----:B------:R2:W3:Y:S01]  /*5f80*/  SHFL.IDX PT, R183, R2, RZ, 0x1f ;  /* 0x00001fff02b77589 */ /* 0x0004e200000e0000 */
[----:B------:R-:W-:Y:S01]  /*5f90*/  FFMA.FTZ R193, R126, R175, R193 ;  /* 0x000000af7ec17223 */ /* 0x000fe200000100c1 */
[----:B------:R-:W-:Y:S02]  /*5fa0*/  FMUL.FTZ R206, R150, R206 ;  /* 0x000000ce96ce7220 */ /* 0x000fe40000410000 */
[----:B------:R0:W4:Y:S01]  /*5fb0*/  SHFL.UP PT, R182, R177, 0x1, RZ ;  /* 0x04200000b1b67989 */ /* 0x00012200000e00ff */
[----:B------:R-:W-:Y:S01]  /*5fc0*/  FADD.FTZ R197, R158, R197 ;  /* 0x000000c59ec57221 */ /* 0x000fe20000010000 */
[C---:B------:R-:W-:Y:S02]  /*5fd0*/  FMUL.FTZ R200, R142.reuse, R193 ;  /* 0x000000c18ec87220 */ /* 0x040fe40000410000 */
[----:B------:R-:W5:Y:S01]  /*5fe0*/  SHFL.UP PT, R178, R178, 0x1, RZ ;  /* 0x04200000b2b27989 */ /* 0x000f6200000e00ff */
[----:B------:R-:W-:Y:S01]  /*5ff0*/  FFMA.FTZ R206, R149, R204, -R206 ;  /* 0x000000cc95ce7223 */ /* 0x000fe200000108ce */
[-C--:B------:R-:W-:Y:S01]  /*6000*/  FMUL.FTZ R194, R142, R197.reuse ;  /* 0x000000c58ec27220 */ /* 0x080fe20000410000 */
[----:B------:R-:W-:Y:S01]  /*6010*/  FFMA.FTZ R200, R147, R197, -R200 ;  /* 0x000000c593c87223 */ /* 0x000fe200000108c8 */
[----:B------:R-:W-:Y:S01]  /*6020*/  FMUL.FTZ R185, R67, UR45 ;  /* 0x0000002d43b97c20 */ /* 0x000fe20008410000 */
[C---:B--2---:R-:W-:Y:S01]  /*6030*/  FMUL.FTZ R2, R148.reuse, R206 ;  /* 0x000000ce94027220 */ /* 0x044fe20000410000 */
[----:B------:R-:W-:Y:S01]  /*6040*/  FFMA.FTZ R194, R147, R193, R194 ;  /* 0x000000c193c27223 */ /* 0x000fe200000100c2 */
[-C--:B------:R-:W-:Y:S01]  /*6050*/  FMUL.FTZ R197, R148, R202.reuse ;  /* 0x000000ca94c57220 */ /* 0x080fe20000410000 */
[----:B------:R-:W-:Y:S01]  /*6060*/  FFMA.FTZ R176, R66, UR44, -R185 ;  /* 0x0000002c42b07c23 */ /* 0x000fe200080108b9 */
[----:B------:R-:W-:Y:S01]  /*6070*/  FADD.FTZ R193, R159, R200 ;  /* 0x000000c89fc17221 */ /* 0x000fe20000010000 */
[C---:B------:R-:W-:Y:S01]  /*6080*/  FFMA.FTZ R200, R145.reuse, R202, R2 ;  /* 0x000000ca91c87223 */ /* 0x040fe20000010002 */
[----:B------:R-:W-:Y:S01]  /*6090*/  FFMA.FTZ R2, R145, R206, -R197 ;  /* 0x000000ce91027223 */ /* 0x000fe200000108c5 */
[----:B------:R-:W-:Y:S01]  /*60a0*/  FFMA.FTZ R185, R125, R176, R194 ;  /* 0x000000b07db97223 */ /* 0x000fe200000100c2 */
[----:B------:R-:W-:Y:S01]  /*60b0*/  FMUL.FTZ R197, R143, R193 ;  /* 0x000000c18fc57220 */ /* 0x000fe20000410000 */
[-C--:B0-----:R-:W-:Y:S01]  /*60c0*/  FMUL.FTZ R177, R179, R3.reuse ;  /* 0x00000003b3b17220 */ /* 0x081fe20000410000 */
[----:B-1----:R-:W-:Y:S01]  /*60d0*/  FMUL.FTZ R194, R180, R3 ;  /* 0x00000003b4c27220 */ /* 0x002fe20000410000 */
[-C--:B------:R-:W-:Y:S01]  /*60e0*/  FMUL.FTZ R203, R143, R185.reuse ;  /* 0x000000b98fcb7220 */ /* 0x080fe20000410000 */
[----:B------:R-:W-:Y:S01]  /*60f0*/  FFMA.FTZ R197, R144, R185, R197 ;  /* 0x000000b990c57223 */ /* 0x000fe200000100c5 */
[-C--:B---3--:R-:W-:Y:S01]  /*6100*/  FFMA.FTZ R185, R180, R183.reuse, R177 ;  /* 0x000000b7b4b97223 */ /* 0x088fe200000100b1 */
[----:B------:R-:W-:-:S03]  /*6110*/  FFMA.FTZ R179, R179, R183, -R194 ;  /* 0x000000b7b3b37223 */ /* 0x000fc600000108c2 */
[----:B----4-:R-:W-:Y:S01]  /*6120*/  @P1 FADD.FTZ R3, R182, R185 ;  /* 0x000000b9b6031221 */ /* 0x010fe20000010000 */
[----:B-----5:R-:W-:-:S03]  /*6130*/  @P1 FADD.FTZ R183, R178, R179 ;  /* 0x000000b3b2b71221 */ /* 0x020fc60000010000 */
[C---:B------:R-:W-:Y:S01]  /*6140*/  FMUL.FTZ R179, R87.reuse, R3 ;  /* 0x0000000357b37220 */ /* 0x040fe20000410000 */
[----:B------:R-:W-:-:S03]  /*6150*/  FMUL.FTZ R180, R87, R183 ;  /* 0x000000b757b47220 */ /* 0x000fc60000410000 */
[C---:B------:R-:W-:Y:S01]  /*6160*/  FFMA.FTZ R178, R86.reuse, R183, -R179 ;  /* 0x000000b756b27223 */ /* 0x040fe200000108b3 */
[----:B------:R-:W-:Y:S01]  /*6170*/  FFMA.FTZ R86, R86, R3, R180 ;  /* 0x0000000356567223 */ /* 0x000fe200000100b4 */
[----:B------:R-:W-:Y:S02]  /*6180*/  FMUL.FTZ R205, R65, UR45 ;  /* 0x0000002d41cd7c20 */ /* 0x000fe40008410000 */
[----:B------:R-:W-:Y:S01]  /*6190*/  FADD.FTZ R181, R181, R178 ;  /* 0x000000b2b5b57221 */ /* 0x000fe20000010000 */
[----:B------:R-:W-:Y:S01]  /*61a0*/  FADD.FTZ R86, RZ, R86 ;  /* 0x00000056ff567221 */ /* 0x000fe20000010000 */
[----:B------:R-:W-:Y:S02]  /*61b0*/  FFMA.FTZ R177, R64, UR44, -R205 ;  /* 0x0000002c40b17c23 */ /* 0x000fe400080108cd */
[C---:B------:R-:W-:Y:S01]  /*61c0*/  FMUL.FTZ R180, R148.reuse, R181 ;  /* 0x000000b594b47220 */ /* 0x040fe20000410000 */
[-C--:B------:R-:W-:Y:S01]  /*61d0*/  FMUL.FTZ R178, R148, R86.reuse ;  /* 0x0000005694b27220 */ /* 0x080fe20000410000 */
[----:B------:R-:W-:Y:S01]  /*61e0*/  FFMA.FTZ R203, R144, R193, -R203 ;  /* 0x000000c190cb7223 */ /* 0x000fe200000108cb */
[----:B------:R-:W-:Y:S01]  /*61f0*/  FFMA.FTZ R197, R124, R177, R197 ;  /* 0x000000b17cc57223 */ /* 0x000fe200000100c5 */
[CC--:B------:R-:W-:Y:S01]  /*6200*/  FFMA.FTZ R87, R145.reuse, R86.reuse, R180 ;  /* 0x0000005691577223 */ /* 0x0c0fe200000100b4 */
[-C--:B------:R-:W-:Y:S01]  /*6210*/  FFMA.FTZ R178, R145, R181.reuse, -R178 ;  /* 0x000000b591b27223 */ /* 0x080fe200000108b2 */
[----:B------:R-:W-:Y:S01]  /*6220*/  FADD.FTZ R203, R160, R203 ;  /* 0x000000cba0cb7221 */ /* 0x000fe20000010000 */
[C---:B------:R-:W-:Y:S01]  /*6230*/  FMUL.FTZ R3, R61.reuse, R86 ;  /* 0x000000563d037220 */ /* 0x040fe20000410000 */
[----:B------:R-:W-:Y:S01]  /*6240*/  FMUL.FTZ R185, R61, R181 ;  /* 0x000000b53db97220 */ /* 0x000fe20000410000 */
[----:B------:R-:W-:Y:S01]  /*6250*/  FFMA.FTZ R180, R17, R106, R178 ;  /* 0x0000006a11b47223 */ /* 0x000fe200000100b2 */
[C---:B------:R-:W-:Y:S01]  /*6260*/  FMUL.FTZ R202, R150.reuse, R197 ;  /* 0x000000c596ca7220 */ /* 0x040fe20000410000 */
[----:B------:R-:W-:Y:S01]  /*6270*/  FMUL.FTZ R179, R61, UR45 ;  /* 0x0000002d3db37c20 */ /* 0x000fe20008410000 */
[----:B------:R-:W-:Y:S01]  /*6280*/  FADD.FTZ R87, RZ, R87 ;  /* 0x00000057ff577221 */ /* 0x000fe20000010000 */
[----:B------:R-:W-:Y:S01]  /*6290*/  FMUL.FTZ R182, R150, R203 ;  /* 0x000000cb96b67220 */ /* 0x000fe20000410000 */
[C---:B------:R-:W-:Y:S01]  /*62a0*/  FFMA.FTZ R61, R60.reuse, R181, -R3 ;  /* 0x000000b53c3d7223 */ /* 0x040fe20000010803 */
[----:B------:R-:W-:Y:S01]  /*62b0*/  FFMA.FTZ R3, R60, R86, R185 ;  /* 0x000000563c037223 */ /* 0x000fe200000100b9 */
[-C--:B------:R-:W-:Y:S01]  /*62c0*/  FMUL.FTZ R178, R150, R180.reuse ;  /* 0x000000b496b27220 */ /* 0x080fe20000410000 */
[----:B------:R-:W-:Y:S01]  /*62d0*/  FFMA.FTZ R202, R149, R203, -R202 ;  /* 0x000000cb95ca7223 */ /* 0x000fe200000108ca */
[----:B------:R-:W-:Y:S01]  /*62e0*/  FFMA.FTZ R179, R60, UR44, -R179 ;  /* 0x0000002c3cb37c23 */ /* 0x000fe200080108b3 */
[----:B------:R-:W-:Y:S01]  /*62f0*/  FMUL.FTZ R185, R63, R87 ;  /* 0x000000573fb97220 */ /* 0x000fe20000410000 */
[----:B------:R-:W-:Y:S01]  /*6300*/  FFMA.FTZ R203, R149, R197, R182 ;  /* 0x000000c595cb7223 */ /* 0x000fe200000100b6 */
[-C--:B------:R-:W-:Y:S01]  /*6310*/  FMUL.FTZ R60, R150, R87.reuse ;  /* 0x00000057963c7220 */ /* 0x080fe20000410000 */
[CC--:B------:R-:W-:Y:S01]  /*6320*/  FMUL.FTZ R182, R63.reuse, R180.reuse ;  /* 0x000000b43fb67220 */ /* 0x0c0fe20000410000 */
[----:B------:R-:W-:Y:S01]  /*6330*/  FMUL.FTZ R183, R63, UR45 ;  /* 0x0000002d3fb77c20 */ /* 0x000fe20008410000 */
[CC--:B------:R-:W-:Y:S01]  /*6340*/  FFMA.FTZ R178, R149.reuse, R87.reuse, R178 ;  /* 0x0000005795b27223 */ /* 0x0c0fe200000100b2 */
[CC--:B------:R-:W-:Y:S01]  /*6350*/  FFMA.FTZ R63, R62.reuse, R180.reuse, -R185 ;  /* 0x000000b43e3f7223 */ /* 0x0c0fe200000108b9 */
[----:B------:R-:W-:Y:S01]  /*6360*/  FFMA.FTZ R185, R149, R180, -R60 ;  /* 0x000000b495b97223 */ /* 0x000fe2000001083c */
[----:B------:R-:W-:Y:S01]  /*6370*/  FFMA.FTZ R182, R62, R87, R182 ;  /* 0x000000573eb67223 */ /* 0x000fe200000100b6 */
[C---:B------:R-:W-:Y:S01]  /*6380*/  FFMA.FTZ R3, -R0.reuse, R3, RZ ;  /* 0x0000000300037223 */ /* 0x040fe200000101ff */
[----:B------:R-:W-:Y:S01]  /*6390*/  FADD.FTZ R178, RZ, R178 ;  /* 0x000000b2ffb27221 */ /* 0x000fe20000010000 */
[----:B------:R-:W-:Y:S01]  /*63a0*/  FFMA.FTZ R61, R0, R61, RZ ;  /* 0x0000003d003d7223 */ /* 0x000fe200000100ff */
[----:B------:R-:W-:Y:S01]  /*63b0*/  FFMA.FTZ R185, R18, R111, R185 ;  /* 0x0000006f12b97223 */ /* 0x000fe200000100b9 */
[C---:B------:R-:W-:Y:S01]  /*63c0*/  FFMA.FTZ R193, -R122.reuse, R182, R3 ;  /* 0x000000b67ac17223 */ /* 0x040fe20000010103 */
[CC--:B------:R-:W-:Y:S01]  /*63d0*/  FMUL.FTZ R3, R143.reuse, R178.reuse ;  /* 0x000000b28f037220 */ /* 0x0c0fe20000410000 */
[----:B------:R-:W-:Y:S01]  /*63e0*/  FFMA.FTZ R63, R122, R63, R61 ;  /* 0x0000003f7a3f7223 */ /* 0x000fe2000001003d */
[-C--:B------:R-:W-:Y:S01]  /*63f0*/  FMUL.FTZ R61, R143, R185.reuse ;  /* 0x000000b98f3d7220 */ /* 0x080fe20000410000 */
[CC--:B------:R-:W-:Y:S01]  /*6400*/  FMUL.FTZ R197, R65.reuse, R178.reuse ;  /* 0x000000b241c57220 */ /* 0x0c0fe20000410000 */
[-C--:B------:R-:W-:Y:S01]  /*6410*/  FMUL.FTZ R65, R65, R185.reuse ;  /* 0x000000b941417220 */ /* 0x080fe20000410000 */
[C---:B------:R-:W-:Y:S01]  /*6420*/  FFMA.FTZ R182, R144.reuse, R185, -R3 ;  /* 0x000000b990b67223 */ /* 0x040fe20000010803 */
[----:B------:R-:W-:-:S02]  /*6430*/  FFMA.FTZ R61, R144, R178, R61 ;  /* 0x000000b2903d7223 */ /* 0x000fc4000001003d */
[C---:B------:R-:W-:Y:S01]  /*6440*/  FFMA.FTZ R60, R64.reuse, R178, R65 ;  /* 0x000000b2403c7223 */ /* 0x040fe20000010041 */
[----:B------:R-:W-:Y:S01]  /*6450*/  FFMA.FTZ R182, R19, R108, R182 ;  /* 0x0000006c13b67223 */ /* 0x000fe200000100b6 */
[----:B------:R-:W-:Y:S01]  /*6460*/  FFMA.FTZ R197, R64, R185, -R197 ;  /* 0x000000b940c57223 */ /* 0x000fe200000108c5 */
[----:B------:R-:W-:Y:S01]  /*6470*/  FADD.FTZ R64, RZ, R61 ;  /* 0x0000003dff407221 */ /* 0x000fe20000010000 */
[----:B------:R-:W-:Y:S01]  /*6480*/  FFMA.FTZ R194, -R124, R60, R193 ;  /* 0x0000003c7cc27223 */ /* 0x000fe200000101c1 */
[C---:B------:R-:W-:Y:S02]  /*6490*/  FMUL.FTZ R60, R142.reuse, R182 ;  /* 0x000000b68e3c7220 */ /* 0x040fe40000410000 */
[CC--:B------:R-:W-:Y:S01]  /*64a0*/  FMUL.FTZ R61, R67.reuse, R64.reuse ;  /* 0x00000040433d7220 */ /* 0x0c0fe20000410000 */
[----:B------:R-:W-:Y:S01]  /*64b0*/  FMUL.FTZ R3, R142, R64 ;  /* 0x000000408e037220 */ /* 0x000fe20000410000 */
[----:B------:R-:W-:Y:S01]  /*64c0*/  FMUL.FTZ R67, R67, R182 ;  /* 0x000000b643437220 */ /* 0x000fe20000410000 */
[C---:B------:R-:W-:Y:S01]  /*64d0*/  FFMA.FTZ R60, R147.reuse, R64, R60 ;  /* 0x00000040933c7223 */ /* 0x040fe2000001003c */
[----:B------:R-:W-:Y:S01]  /*64e0*/  FFMA.FTZ R183, R62, UR44, -R183 ;  /* 0x0000002c3eb77c23 */ /* 0x000fe200080108b7 */
[----:B------:R-:W-:Y:S01]  /*64f0*/  FFMA.FTZ R62, R124, R197, R63 ;  /* 0x000000c57c3e7223 */ /* 0x000fe2000001003f */
[-C--:B------:R-:W-:Y:S01]  /*6500*/  FFMA.FTZ R3, R147, R182.reuse, -R3 ;  /* 0x000000b693037223 */ /* 0x080fe20000010803 */
[C---:B------:R-:W-:Y:S01]  /*6510*/  FFMA.FTZ R61, R66.reuse, R182, -R61 ;  /* 0x000000b6423d7223 */ /* 0x040fe2000001083d */
[----:B------:R-:W-:Y:S01]  /*6520*/  FFMA.FTZ R63, R66, R64, R67 ;  /* 0x00000040423f7223 */ /* 0x000fe20000010043 */
[----:B------:R-:W-:Y:S01]  /*6530*/  FADD.FTZ R66, RZ, R60 ;  /* 0x0000003cff427221 */ /* 0x000fe20000010000 */
[----:B------:R-:W-:-:S03]  /*6540*/  FFMA.FTZ R67, R12, R113, R3 ;  /* 0x000000710c437223 */ /* 0x000fc60000010003 */
[-C--:B------:R-:W-:Y:S01]  /*6550*/  FMUL.FTZ R60, R141, R66.reuse ;  /* 0x000000428d3c7220 */ /* 0x080fe20000410000 */
[-C--:B------:R-:W-:Y:S01]  /*6560*/  FMUL.FTZ R65, R69, R66.reuse ;  /* 0x0000004245417220 */ /* 0x080fe20000410000 */
[-C--:B------:R-:W-:Y:S01]  /*6570*/  FMUL.FTZ R3, R141, R67.reuse ;  /* 0x000000438d037220 */ /* 0x080fe20000410000 */
[-C--:B------:R-:W-:Y:S01]  /*6580*/  FMUL.FTZ R69, R69, R67.reuse ;  /* 0x0000004345457220 */ /* 0x080fe20000410000 */
[----:B------:R-:W-:Y:S01]  /*6590*/  FFMA.FTZ R60, R151, R67, -R60 ;  /* 0x00000043973c7223 */ /* 0x000fe2000001083c */
[----:B------:R-:W-:Y:S01]  /*65a0*/  FFMA.FTZ R61, R125, R61, R62 ;  /* 0x0000003d7d3d7223 */ /* 0x000fe2000001003e */
[C---:B------:R-:W-:Y:S01]  /*65b0*/  FFMA.FTZ R62, R68.reuse, R67, -R65 ;  /* 0x00000043443e7223 */ /* 0x040fe20000010841 */
[-C--:B------:R-:W-:Y:S01]  /*65c0*/  FFMA.FTZ R3, R151, R66.reuse, R3 ;  /* 0x0000004297037223 */ /* 0x080fe20000010003 */
[----:B------:R-:W-:Y:S01]  /*65d0*/  FFMA.FTZ R68, R68, R66, R69 ;  /* 0x0000004244447223 */ /* 0x000fe20000010045 */
[----:B------:R-:W-:Y:S02]  /*65e0*/  FFMA.FTZ R69, R13, R110, R60 ;  /* 0x0000006e0d457223 */ /* 0x000fe4000001003c */
[----:B------:R-:W-:-:S02]  /*65f0*/  FADD.FTZ R65, RZ, R3 ;  /* 0x00000003ff417221 */ /* 0x000fc40000010000 */
[C---:B------:R-:W-:Y:S01]  /*6600*/  FMUL.FTZ R3, R146.reuse, R69 ;  /* 0x0000004592037220 */ /* 0x040fe20000410000 */
[----:B------:R-:W-:Y:S01]  /*6610*/  FFMA.FTZ R63, -R125, R63, R194 ;  /* 0x0000003f7d3f7223 */ /* 0x000fe200000101c2 */
[-C--:B------:R-:W-:Y:S02]  /*6620*/  FMUL.FTZ R60, R146, R65.reuse ;  /* 0x00000041923c7220 */ /* 0x080fe40000410000 */
[----:B------:R-:W-:Y:S01]  /*6630*/  FFMA.FTZ R3, R152, R65, R3 ;  /* 0x0000004198037223 */ /* 0x000fe20000010003 */
[----:B------:R-:W-:Y:S01]  /*6640*/  FFMA.FTZ R63, -R126, R68, R63 ;  /* 0x000000447e3f7223 */ /* 0x000fe2000001013f */
[----:B------:R-:W-:Y:S01]  /*6650*/  FFMA.FTZ R193, R152, R69, -R60 ;  /* 0x0000004598c17223 */ /* 0x000fe2000001083c */
[----:B------:R-:W-:Y:S01]  /*6660*/  FMUL.FTZ R197, R71, R65 ;  /* 0x0000004147c57220 */ /* 0x000fe20000410000 */
[----:B------:R-:W-:Y:S01]  /*6670*/  FADD.FTZ R68, RZ, R3 ;  /* 0x00000003ff447221 */ /* 0x000fe20000010000 */
[----:B------:R-:W-:Y:S01]  /*6680*/  FFMA.FTZ R61, R126, R62, R61 ;  /* 0x0000003e7e3d7223 */ /* 0x000fe2000001003d */
[----:B------:R-:W-:Y:S01]  /*6690*/  FFMA.FTZ R193, R14, R115, R193 ;  /* 0x000000730ec17223 */ /* 0x000fe200000100c1 */
[-C--:B------:R-:W-:Y:S01]  /*66a0*/  FFMA.FTZ R197, R70, R69.reuse, -R197 ;  /* 0x0000004546c57223 */ /* 0x080fe200000108c5 */
[-C--:B------:R-:W-:Y:S01]  /*66b0*/  FMUL.FTZ R3, R73, R68.reuse ;  /* 0x0000004449037220 */ /* 0x080fe20000410000 */
[CC--:B------:R-:W-:Y:S01]  /*66c0*/  FMUL.FTZ R60, R140.reuse, R68.reuse ;  /* 0x000000448c3c7220 */ /* 0x0c0fe20000410000 */
[----:B------:R-:W-:Y:S01]  /*66d0*/  FMUL.FTZ R71, R71, R69 ;  /* 0x0000004547477220 */ /* 0x000fe20000410000 */
[----:B------:R-:W-:Y:S01]  /*66e0*/  FMUL.FTZ R62, R140, R193 ;  /* 0x000000c18c3e7220 */ /* 0x000fe20000410000 */
[----:B------:R-:W-:Y:S01]  /*66f0*/  FFMA.FTZ R194, R128, R197, R61 ;  /* 0x000000c580c27223 */ /* 0x000fe2000001003d */
[-C--:B------:R-:W-:Y:S01]  /*6700*/  FFMA.FTZ R3, R72, R193.reuse, -R3 ;  /* 0x000000c148037223 */ /* 0x080fe20000010803 */
[C---:B------:R-:W-:Y:S01]  /*6710*/  FFMA.FTZ R60, R139.reuse, R193, -R60 ;  /* 0x000000c18b3c7223 */ /* 0x040fe2000001083c */
[----:B------:R-:W-:Y:S01]  /*6720*/  FFMA.FTZ R70, R70, R65, R71 ;  /* 0x0000004146467223 */ /* 0x000fe20000010047 */
[----:B------:R-:W-:Y:S01]  /*6730*/  FFMA.FTZ R62, R139, R68, R62 ;  /* 0x000000448b3e7223 */ /* 0x000fe2000001003e */
[----:B------:R-:W-:Y:S01]  /*6740*/  FFMA.FTZ R61, R129, R3, R194 ;  /* 0x00000003813d7223 */ /* 0x000fe200000100c2 */
[----:B------:R-:W-:Y:S01]  /*6750*/  FFMA.FTZ R194, R15, R112, R60 ;  /* 0x000000700fc27223 */ /* 0x000fe2000001003c */
[----:B------:R-:W-:Y:S01]  /*6760*/  FFMA.FTZ R204, -R128, R70, R63 ;  /* 0x0000004680cc7223 */ /* 0x000fe2000001013f */
[----:B------:R-:W-:-:S02]  /*6770*/  FADD.FTZ R70, RZ, R62 ;  /* 0x0000003eff467221 */ /* 0x000fc40000010000 */
[C---:B------:R-:W-:Y:S02]  /*6780*/  FMUL.FTZ R60, R154.reuse, R194 ;  /* 0x000000c29a3c7220 */ /* 0x040fe40000410000 */
[-C--:B------:R-:W-:Y:S01]  /*6790*/  FMUL.FTZ R63, R75, R70.reuse ;  /* 0x000000464b3f7220 */ /* 0x080fe20000410000 */
[-C--:B------:R-:W-:Y:S01]  /*67a0*/  FMUL.FTZ R3, R154, R70.reuse ;  /* 0x000000469a037220 */ /* 0x080fe20000410000 */
[----:B------:R-:W-:Y:S01]  /*67b0*/  FFMA.FTZ R60, R153, R70, R60 ;  /* 0x00000046993c7223 */ /* 0x000fe2000001003c */
[----:B------:R-:W-:Y:S01]  /*67c0*/  FMUL.FTZ R197, R75, UR45 ;  /* 0x0000002d4bc57c20 */ /* 0x000fe20008410000 */
[----:B------:R-:W-:Y:S01]  /*67d0*/  FMUL.FTZ R73, R73, R193 ;  /* 0x000000c149497220 */ /* 0x000fe20000410000 */
[-C--:B------:R-:W-:Y:S01]  /*67e0*/  FMUL.FTZ R75, R75, R194.reuse ;  /* 0x000000c24b4b7220 */ /* 0x080fe20000410000 */
[CC--:B------:R-:W-:Y:S01]  /*67f0*/  FFMA.FTZ R63, R74.reuse, R194.reuse, -R63 ;  /* 0x000000c24a3f7223 */ /* 0x0c0fe2000001083f */
[----:B------:R-:W-:Y:S01]  /*6800*/  FFMA.FTZ R3, R153, R194, -R3 ;  /* 0x000000c299037223 */ /* 0x000fe20000010803 */
[----:B------:R-:W-:Y:S01]  /*6810*/  FADD.FTZ R71, RZ, R60 ;  /* 0x0000003cff477221 */ /* 0x000fe20000010000 */
[----:B------:R-:W-:Y:S01]  /*6820*/  FFMA.FTZ R197, R74, UR44, -R197 ;  /* 0x0000002c4ac57c23 */ /* 0x000fe200080108c5 */
[----:B------:R-:W-:Y:S01]  /*6830*/  FFMA.FTZ R73, R72, R68, R73 ;  /* 0x0000004448497223 */ /* 0x000fe20000010049 */
[----:B------:R-:W-:Y:S01]  /*6840*/  FFMA.FTZ R74, R74, R70, R75 ;  /* 0x000000464a4a7223 */ /* 0x000fe2000001004b */
[----:B------:R-:W-:Y:S01]  /*6850*/  FFMA.FTZ R62, R130, R63, R61 ;  /* 0x0000003f823e7223 */ /* 0x000fe2000001003d */
[C---:B------:R-:W-:Y:S01]  /*6860*/  FMUL.FTZ R61, R77.reuse, UR45 ;  /* 0x0000002d4d3d7c20 */ /* 0x040fe20008410000 */
[----:B------:R-:W-:Y:S01]  /*6870*/  FFMA.FTZ R75, R8, R117, R3 ;  /* 0x00000075084b7223 */ /* 0x000fe20000010003 */
[----:B------:R-:W-:Y:S01]  /*6880*/  FMUL.FTZ R60, R77, R71 ;  /* 0x000000474d3c7220 */ /* 0x000fe20000410000 */
[----:B------:R-:W-:Y:S01]  /*6890*/  FFMA.FTZ R73, -R129, R73, R204 ;  /* 0x0000004981497223 */ /* 0x000fe200000101cc */
[C---:B------:R-:W-:Y:S01]  /*68a0*/  FFMA.FTZ R204, R76.reuse, UR44, -R61 ;  /* 0x0000002c4ccc7c23 */ /* 0x040fe2000801083d */
[-C--:B------:R-:W-:Y:S01]  /*68b0*/  FMUL.FTZ R3, R169, R75.reuse ;  /* 0x0000004ba9037220 */ /* 0x080fe20000410000 */
[-C--:B------:R-:W-:Y:S01]  /*68c0*/  FMUL.FTZ R72, R77, R75.reuse ;  /* 0x0000004b4d487220 */ /* 0x080fe20000410000 */
[----:B------:R-:W-:Y:S01]  /*68d0*/  FFMA.FTZ R61, R76, R75, -R60 ;  /* 0x0000004b4c3d7223 */ /* 0x000fe2000001083c */
[-C--:B------:R-:W-:Y:S01]  /*68e0*/  FMUL.FTZ R60, R169, R71.reuse ;  /* 0x00000047a93c7220 */ /* 0x080fe20000410000 */
[-C--:B------:R-:W-:Y:S01]  /*68f0*/  FFMA.FTZ R3, R170, R71.reuse, R3 ;  /* 0x00000047aa037223 */ /* 0x080fe20000010003 */
[----:B------:R-:W-:Y:S01]  /*6900*/  FFMA.FTZ R74, -R130, R74, R73 ;  /* 0x0000004a824a7223 */ /* 0x000fe20000010149 */
[----:B------:R-:W-:Y:S01]  /*6910*/  FFMA.FTZ R76, R76, R71, R72 ;  /* 0x000000474c4c7223 */ /* 0x000fe20000010048 */
[----:B------:R-:W-:Y:S01]  /*6920*/  FFMA.FTZ R60, R170, R75, -R60 ;  /* 0x0000004baa3c7223 */ /* 0x000fe2000001083c */
[----:B------:R-:W-:-:S02]  /*6930*/  FADD.FTZ R72, RZ, R3 ;  /* 0x00000003ff487221 */ /* 0x000fc40000010000 */
[----:B------:R-:W-:Y:S01]  /*6940*/  FFMA.FTZ R207, -R131, R76, R74 ;  /* 0x0000004c83cf7223 */ /* 0x000fe2000001014a */
[----:B------:R-:W-:Y:S01]  /*6950*/  FFMA.FTZ R76, R9, R114, R60 ;  /* 0x00000072094c7223 */ /* 0x000fe2000001003c */
[-C--:B------:R-:W-:Y:S01]  /*6960*/  FMUL.FTZ R3, R167, R72.reuse ;  /* 0x00000048a7037220 */ /* 0x080fe20000410000 */
[----:B------:R-:W-:Y:S01]  /*6970*/  FFMA.FTZ R63, R131, R61, R62 ;  /* 0x0000003d833f7223 */ /* 0x000fe2000001003e */
[----:B------:R-:W-:Y:S01]  /*6980*/  FMUL.FTZ R73, R79, R72 ;  /* 0x000000484f497220 */ /* 0x000fe20000410000 */
[-C--:B------:R-:W-:Y:S01]  /*6990*/  FMUL.FTZ R61, R167, R76.reuse ;  /* 0x0000004ca73d7220 */ /* 0x080fe20000410000 */
[-C--:B------:R-:W-:Y:S02]  /*69a0*/  FFMA.FTZ R3, R168, R76.reuse, -R3 ;  /* 0x0000004ca8037223 */ /* 0x080fe40000010803 */
[----:B------:R-:W-:Y:S01]  /*69b0*/  FFMA.FTZ R73, R78, R76, -R73 ;  /* 0x0000004c4e497223 */ /* 0x000fe20000010849 */
[----:B------:R-:W-:Y:S01]  /*69c0*/  FFMA.FTZ R61, R168, R72, R61 ;  /* 0x00000048a83d7223 */ /* 0x000fe2000001003d */
[----:B------:R-:W-:Y:S01]  /*69d0*/  FFMA.FTZ R77, R10, R119, R3 ;  /* 0x000000770a4d7223 */ /* 0x000fe20000010003 */
[----:B------:R-:W-:Y:S01]  /*69e0*/  FMUL.FTZ R3, R81, UR45 ;  /* 0x0000002d51037c20 */ /* 0x000fe20008410000 */
[----:B------:R-:W-:Y:S01]  /*69f0*/  FFMA.FTZ R62, R132, R73, R63 ;  /* 0x00000049843e7223 */ /* 0x000fe2000001003f */
[----:B------:R-:W-:Y:S01]  /*6a00*/  FADD.FTZ R73, RZ, R61 ;  /* 0x0000003dff497221 */ /* 0x000fe20000010000 */
[----:B------:R-:W-:Y:S01]  /*6a10*/  FMUL.FTZ R61, R165, R77 ;  /* 0x0000004da53d7220 */ /* 0x000fe20000410000 */
[----:B------:R-:W-:Y:S01]  /*6a20*/  FFMA.FTZ R206, R80, UR44, -R3 ;  /* 0x0000002c50ce7c23 */ /* 0x000fe20008010803 */
[----:B------:R-:W-:Y:S01]  /*6a30*/  FMUL.FTZ R205, R79, UR45 ;  /* 0x0000002d4fcd7c20 */ /* 0x000fe20008410000 */
[-C--:B------:R-:W-:Y:S01]  /*6a40*/  FMUL.FTZ R3, R165, R73.reuse ;  /* 0x00000049a5037220 */ /* 0x080fe20000410000 */
[----:B------:R-:W-:Y:S01]  /*6a50*/  FMUL.FTZ R79, R79, R76 ;  /* 0x0000004c4f4f7220 */ /* 0x000fe20000410000 */
[CC--:B------:R-:W-:Y:S01]  /*6a60*/  FMUL.FTZ R63, R81.reuse, R73.reuse ;  /* 0x00000049513f7220 */ /* 0x0c0fe20000410000 */
[C---:B------:R-:W-:Y:S01]  /*6a70*/  FFMA.FTZ R61, R166.reuse, R73, R61 ;  /* 0x00000049a63d7223 */ /* 0x040fe2000001003d */
[-C--:B------:R-:W-:Y:S01]  /*6a80*/  FMUL.FTZ R208, R81, R77.reuse ;  /* 0x0000004d51d07220 */ /* 0x080fe20000410000 */
[-C--:B------:R-:W-:Y:S01]  /*6a90*/  FFMA.FTZ R60, R166, R77.reuse, -R3 ;  /* 0x0000004da63c7223 */ /* 0x080fe20000010803 */
[----:B------:R-:W-:Y:S01]  /*6aa0*/  FFMA.FTZ R79, R78, R72, R79 ;  /* 0x000000484e4f7223 */ /* 0x000fe2000001004f */
[C---:B------:R-:W-:Y:S01]  /*6ab0*/  FFMA.FTZ R63, R80.reuse, R77, -R63 ;  /* 0x0000004d503f7223 */ /* 0x040fe2000001083f */
[----:B------:R-:W-:Y:S01]  /*6ac0*/  FADD.FTZ R74, RZ, R61 ;  /* 0x0000003dff4a7221 */ /* 0x000fe20000010000 */
[----:B------:R-:W-:Y:S01]  /*6ad0*/  FFMA.FTZ R208, R80, R73, R208 ;  /* 0x0000004950d07223 */ /* 0x000fe200000100d0 */
[----:B------:R-:W-:Y:S01]  /*6ae0*/  FFMA.FTZ R80, R11, R116, R60 ;  /* 0x000000740b507223 */ /* 0x000fe2000001003c */
[----:B------:R-:W-:Y:S01]  /*6af0*/  FFMA.FTZ R205, R78, UR44, -R205 ;  /* 0x0000002c4ecd7c23 */ /* 0x000fe200080108cd */
[----:B------:R-:W-:Y:S01]  /*6b00*/  FFMA.FTZ R78, -R132, R79, R207 ;  /* 0x0000004f844e7223 */ /* 0x000fe200000101cf */
[----:B------:R-:W-:Y:S01]  /*6b10*/  UISETP.GE.AND UP0, UPT, UR13, UR47, UPT ;  /* 0x0000002f0d00728c */ /* 0x000fe2000bf06270 */
[C---:B------:R-:W-:Y:S01]  /*6b20*/  FMUL.FTZ R3, R83.reuse, R74 ;  /* 0x0000004a53037220 */ /* 0x040fe20000410000 */
[C---:B------:R-:W-:Y:S01]  /*6b30*/  FMUL.FTZ R207, R83.reuse, UR45 ;  /* 0x0000002d53cf7c20 */ /* 0x040fe20008410000 */
[----:B------:R-:W-:-:S02]  /*6b40*/  FMUL.FTZ R83, R83, R80 ;  /* 0x0000005053537220 */ /* 0x000fc40000410000 */
[C---:B------:R-:W-:Y:S01]  /*6b50*/  FFMA.FTZ R60, R82.reuse, R80, -R3 ;  /* 0x00000050523c7223 */ /* 0x040fe20000010803 */
[C---:B------:R-:W-:Y:S01]  /*6b60*/  FFMA.FTZ R207, R82.reuse, UR44, -R207 ;  /* 0x0000002c52cf7c23 */ /* 0x040fe200080108cf */
[----:B------:R-:W-:Y:S01]  /*6b70*/  FFMA.FTZ R3, -R133, R208, R78 ;  /* 0x000000d085037223 */ /* 0x000fe2000001014e */
[----:B------:R-:W-:Y:S01]  /*6b80*/  FFMA.FTZ R82, R82, R74, R83 ;  /* 0x0000004a52527223 */ /* 0x000fe20000010053 */
[----:B------:R-:W-:Y:S01]  /*6b90*/  PLOP3.LUT P1, PT, PT, PT, UP0, 0x80, 0x8 ;  /* 0x000000000008781c */ /* 0x000fe20003f2f008 */
[C---:B------:R-:W-:Y:S02]  /*6ba0*/  FMUL.FTZ R61, R163.reuse, R80 ;  /* 0x00000050a33d7220 */ /* 0x040fe40000410000 */
[----:B------:R-:W-:Y:S01]  /*6bb0*/  FFMA.FTZ R82, -R134, R82, R3 ;  /* 0x0000005286527223 */ /* 0x000fe20000010103 */
[----:B------:R-:W-:Y:S01]  /*6bc0*/  ISETP.NE.OR P1, PT, R92, RZ, P1 ;  /* 0x000000ff5c00720c */ /* 0x000fe20000f25670 */
[-C--:B------:R-:W-:Y:S01]  /*6bd0*/  FMUL.FTZ R3, R163, R74.reuse ;  /* 0x0000004aa3037220 */ /* 0x080fe20000410000 */
[----:B------:R-:W-:Y:S01]  /*6be0*/  FFMA.FTZ R63, R133, R63, R62 ;  /* 0x0000003f853f7223 */ /* 0x000fe2000001003e */
[C---:B------:R-:W-:Y:S01]  /*6bf0*/  FFMA.FTZ R61, R164.reuse, R74, R61 ;  /* 0x0000004aa43d7223 */ /* 0x040fe2000001003d */
[----:B------:R-:W-:Y:S01]  /*6c00*/  FADD.FTZ R202, R161, R202 ;  /* 0x000000caa1ca7221 */ /* 0x000fe20000010000 */
[----:B------:R-:W-:Y:S01]  /*6c10*/  FFMA.FTZ R3, R164, R80, -R3 ;  /* 0x00000050a4037223 */ /* 0x000fe20000010803 */
[----:B------:R-:W-:Y:S01]  /*6c20*/  FFMA.FTZ R62, R134, R60, R63 ;  /* 0x0000003c863e7223 */ /* 0x000fe2000001003f */
[----:B------:R-:W-:Y:S01]  /*6c30*/  FADD.FTZ R78, RZ, R61 ;  /* 0x0000003dff4e7221 */ /* 0x000fe20000010000 */
[----:B------:R-:W-:Y:S01]  /*6c40*/  FFMA.FTZ R203, R122, R183, R203 ;  /* 0x000000b77acb7223 */ /* 0x000fe200000100cb */
[----:B------:R-:W-:Y:S01]  /*6c50*/  FMUL.FTZ R60, R148, R202 ;  /* 0x000000ca943c7220 */ /* 0x000fe20000410000 */
[----:B------:R-:W-:Y:S01]  /*6c60*/  FFMA.FTZ R79, R4, R121, R3 ;  /* 0x00000079044f7223 */ /* 0x000fe20000010003 */
[C---:B------:R-:W-:Y:S01]  /*6c70*/  FMUL.FTZ R63, R57.reuse, UR45 ;  /* 0x0000002d393f7c20 */ /* 0x040fe20008410000 */
[-C--:B------:R-:W-:Y:S01]  /*6c80*/  FMUL.FTZ R61, R57, R78.reuse ;  /* 0x0000004e393d7220 */ /* 0x080fe20000410000 */
[----:B------:R-:W-:Y:S01]  /*6c90*/  FFMA.FTZ R3, R145, R203, R60 ;  /* 0x000000cb91037223 */ /* 0x000fe2000001003c */
[----:B------:R-:W-:Y:S01]  /*6ca0*/  FMUL.FTZ R57, R57, R79 ;  /* 0x0000004f39397220 */ /* 0x000fe20000410000 */
[----:B------:R-:W-:Y:S01]  /*6cb0*/  VOTEU.ALL UP0, P1 ;  /* 0x0000000000ff7886 */ /* 0x000fe20000800000 */
[----:B------:R-:W-:Y:S01]  /*6cc0*/  FMUL.FTZ R60, R148, R203 ;  /* 0x000000cb943c7220 */ /* 0x000fe20000410000 */
[----:B------:R-:W-:Y:S01]  /*6cd0*/  ISETP.NE.AND P2, PT, R184, 0x1f, PT ;  /* 0x0000001fb800780c */ /* 0x000fe20003f45270 */
[C---:B------:R-:W-:Y:S01]  /*6ce0*/  FFMA.FTZ R61, R56.reuse, R79, -R61 ;  /* 0x0000004f383d7223 */ /* 0x040fe2000001083d */
[C---:B------:R-:W-:Y:S01]  /*6cf0*/  FFMA.FTZ R83, R56.reuse, R78, R57 ;  /* 0x0000004e38537223 */ /* 0x040fe20000010039 */
[----:B------:R-:W-:Y:S01]  /*6d00*/  FFMA.FTZ R57, R145, R202, -R60 ;  /* 0x000000ca91397223 */ /* 0x000fe2000001083c */
[----:B------:R-:W-:Y:S01]  /*6d10*/  @!UP0 ULEA UR33, UR8, UR32, 0x4 ;  /* 0x0000002008218291 */ /* 0x000fe2000f8e20ff */
[----:B------:R-:W-:Y:S01]  /*6d20*/  FFMA.FTZ R208, R56, UR44, -R63 ;  /* 0x0000002c38d07c23 */ /* 0x000fe2000801083f */
[----:B------:R-:W-:Y:S01]  /*6d30*/  FFMA.FTZ R81, R135, R61, R62 ;  /* 0x0000003d87517223 */ /* 0x000fe2000001003e */
[----:B------:R-:W-:-:S02]  /*6d40*/  MOV R60, 0x3f800000 ;  /* 0x3f800000003c7802 */ /* 0x000fc40000000f00 */
[----:B------:R-:W-:Y:S01]  /*6d50*/  CS2R R62, SRZ ;  /* 0x00000000003e7805 */ /* 0x000fe2000001ff00 */
[----:B------:R-:W-:Y:S02]  /*6d60*/  HFMA2 R61, -RZ, RZ, 0, 0 ;  /* 0x00000000ff3d7431 */ /* 0x000fe400000001ff */
        /* <DEDUP_REMOVED lines=24> */
.L_x_14277:
[----:B------:R-:W-:Y:S05]  /*6ef0*/  BSYNC.RECONVERGENT B0 ;  /* 0x0000000000007941 */ /* 0x000fea0003800200 */
.L_x_14276:
        /* <DEDUP_REMOVED lines=16> */
.L_x_14279:
[----:B------:R-:W-:Y:S05]  /*7000*/  BSYNC.RECONVERGENT B0 ;  /* 0x0000000000007941 */ /* 0x000fea0003800200 */
.L_x_14278:
        /* <DEDUP_REMOVED lines=16> */
.L_x_14281:
[----:B------:R-:W-:Y:S05]  /*7110*/  BSYNC.RECONVERGENT B0 ;  /* 0x0000000000007941 */ /* 0x000fea0003800200 */
.L_x_14280:
        /* <DEDUP_REMOVED lines=16> */
.L_x_14283:
[----:B------:R-:W-:Y:S05]  /*7220*/  BSYNC.RECONVERGENT B0 ;  /* 0x0000000000007941 */ /* 0x000fea0003800200 */
.L_x_14282:
[----:B--2---:R2:W2:Y:S01]  /*7230*/  SHFL.DOWN PT, R82, R200, 0x10, 0x1f ;  /* 0x0a001f00c8527f89 */ /* 0x0044a200000e0000 */
[----:B------:R-:W-:Y:S01]  /*7240*/  BSSY.RECONVERGENT B0, `(.L_x_14284) ;  /* 0x0000010000007945 */ /* 0x000fe20003800200 */
[----:B------:R-:W-:Y:S02]  /*7250*/  FMUL.FTZ R213, R59, UR45 ;  /* 0x0000002d3bd57c20 */ /* 0x000fe40008410000 */
        /* <DEDUP_REMOVED lines=14> */
.L_x_14285:
[----:B------:R-:W-:Y:S05]  /*7340*/  BSYNC.RECONVERGENT B0 ;  /* 0x0000000000007941 */ /* 0x000fea0003800200 */
.L_x_14284:
[CC--:B------:R-:W-:Y:S01]  /*7350*/  FMUL.FTZ R57, R187.reuse, R78.reuse ;  /* 0x0000004ebb397220 */ /* 0x0c0fe20000410000 */
[-C--:B0-----:R-:W-:Y:S01]  /*7360*/  FMUL.FTZ R211, R187, R79.reuse ;  /* 0x0000004fbbd37220 */ /* 0x081fe20000410000 */
[----:B------:R-:W-:Y:S01]  /*7370*/  SHFL.DOWN PT, R218, R2, 0x1, 0x1f ;  /* 0x08201f0002da7f89 */ /* 0x000fe200000e0000 */
[----:B-1----:R-:W-:Y:S01]  /*7380*/  FFMA.FTZ R203, R58, UR44, -R213 ;  /* 0x0000002c3acb7c23 */ /* 0x002fe200080108d5 */
[C---:B--2---:R-:W-:Y:S01]  /*7390*/  FFMA.FTZ R82, R186.reuse, R79, -R57 ;  /* 0x0000004fba527223 */ /* 0x044fe20000010839 */
[----:B------:R-:W-:Y:S01]  /*73a0*/  FFMA.FTZ R56, R186, R78, R211 ;  /* 0x0000004eba387223 */ /* 0x000fe200000100d3 */
[----:B------:R-:W-:Y:S01]  /*73b0*/  SHFL.IDX PT, R209, R63, RZ, 0x1f ;  /* 0x00001fff3fd17589 */ /* 0x000fe200000e0000 */
[C---:B------:R-:W-:Y:S01]  /*73c0*/  ISETP.NE.AND P1, PT, R92.reuse, 0x1f, PT ;  /* 0x0000001f5c00780c */ /* 0x040fe20003f25270 */
[----:B------:R-:W-:Y:S01]  /*73d0*/  FFMA.FTZ R82, R5, R118, R82 ;  /* 0x0000007605527223 */ /* 0x000fe20000010052 */
[----:B------:R-:W-:Y:S01]  /*73e0*/  FADD.FTZ R56, RZ, R56 ;  /* 0x00000038ff387221 */ /* 0x000fe20000010000 */
[----:B------:R-:W0:Y:S01]  /*73f0*/  SHFL.DOWN PT, R216, R200, 0x1, 0x1f ;  /* 0x08201f00c8d87f89 */ /* 0x000e2200000e0000 */
[----:B------:R-:W-:Y:S01]  /*7400*/  ISETP.NE.AND P2, PT, R92, RZ, PT ;  /* 0x000000ff5c00720c */ /* 0x000fe20003f45270 */
[C---:B------:R-:W-:Y:S01]  /*7410*/  FMUL.FTZ R211, R191.reuse, R82 ;  /* 0x00000052bfd37220 */ /* 0x040fe20000410000 */
[-C--:B------:R-:W-:Y:S01]  /*7420*/  FMUL.FTZ R57, R191, R56.reuse ;  /* 0x00000038bf397220 */ /* 0x080fe20000410000 */
[----:B------:R-:W1:Y:S01]  /*7430*/  SHFL.IDX PT, R214, R62, RZ, 0x1f ;  /* 0x00001fff3ed67589 */ /* 0x000e6200000e0000 */
[CC--:B------:R-:W-:Y:S01]  /*7440*/  FMUL.FTZ R215, R59.reuse, R56.reuse ;  /* 0x000000383bd77220 */ /* 0x0c0fe20000410000 */
[C---:B------:R-:W-:Y:S01]  /*7450*/  FFMA.FTZ R210, R188.reuse, R56, R211 ;  /* 0x00000038bcd27223 */ /* 0x040fe200000100d3 */
[-C--:B------:R-:W-:Y:S01]  /*7460*/  FFMA.FTZ R211, R188, R82.reuse, -R57 ;  /* 0x00000052bcd37223 */ /* 0x080fe20000010839 */
[----:B------:R-:W-:Y:S01]  /*7470*/  SHFL.DOWN PT, R220, R3, 0x1, 0x1f ;  /* 0x08201f0003dc7f89 */ /* 0x000fe200000e0000 */
[-C--:B------:R-:W-:Y:S01]  /*7480*/  FMUL.FTZ R217, R59, R82.reuse ;  /* 0x000000523bd97220 */ /* 0x080fe20000410000 */
[----:B------:R-:W-:Y:S01]  /*7490*/  FFMA.FTZ R215, R58, R82, -R215 ;  /* 0x000000523ad77223 */ /* 0x000fe200000108d7 */
[----:B------:R-:W-:Y:S01]  /*74a0*/  FADD.FTZ R57, RZ, R210 ;  /* 0x000000d2ff397221 */ /* 0x000fe20000010000 */
[----:B------:R-:W2:Y:S01]  /*74b0*/  SHFL.DOWN PT, R222, R202, 0x1, 0x1f ;  /* 0x08201f00cade7f89 */ /* 0x000ea200000e0000 */
[----:B------:R-:W-:Y:S01]  /*74c0*/  FFMA.FTZ R59, R6, R123, R211 ;  /* 0x0000007b063b7223 */ /* 0x000fe200000100d3 */
[----:B------:R-:W-:Y:S01]  /*74d0*/  FFMA.FTZ R58, R58, R56, R217 ;  /* 0x000000383a3a7223 */ /* 0x000fe200000100d9 */
[----:B------:R-:W-:Y:S01]  /*74e0*/  ULEA UR33, UR13, 0xfffffc00, 0xa ;  /* 0xfffffc000d217891 */ /* 0x000fe2000f8e50ff */
[----:B------:R3:W5:Y:S01]  /*74f0*/  SHFL.IDX PT, R213, R2, RZ, 0x1f ;  /* 0x00001fff02d57589 */ /* 0x00076200000e0000 */
[----:B------:R-:W-:Y:S01]  /*7500*/  VOTEU.ALL UP0, P2 ;  /* 0x0000000000ff7886 */ /* 0x000fe20001000000 */
[C---:B------:R-:W-:Y:S01]  /*7510*/  FFMA.FTZ R58, -R136.reuse, R58, R83 ;  /* 0x0000003a883a7223 */ /* 0x040fe20000010153 */
[----:B------:R-:W-:Y:S01]  /*7520*/  BSSY.RECONVERGENT B0, `(.L_x_14286) ;  /* 0x00001e6000007945 */ /* 0x000fe20003800200 */
[----:B------:R4:W5:Y:S02]  /*7530*/  SHFL.IDX PT, R212, R200, RZ, 0x1f ;  /* 0x00001fffc8d47589 */ /* 0x00096400000e0000 */
[----:B------:R-:W-:Y:S01]  /*7540*/  @!UP0 ULEA UR46, UR8, UR32, 0x4 ;  /* 0x00000020082e8291 */ /* 0x000fe2000f8e20ff */
[----:B---3--:R-:W-:Y:S01]  /*7550*/  FFMA.FTZ R2, R136, R215, R81 ;  /* 0x000000d788027223 */ /* 0x008fe20000010051 */
[C---:B------:R-:W-:Y:S01]  /*7560*/  FMUL.FTZ R81, R53.reuse, R57 ;  /* 0x0000003935517220 */ /* 0x040fe20000410000 */
[----:B0-----:R-:W-:Y:S01]  /*7570*/  @P1 FMUL.FTZ R211, R216, R209 ;  /* 0x000000d1d8d31220 */ /* 0x001fe20000410000 */
[----:B----4-:R-:W-:Y:S01]  /*7580*/  FMUL.FTZ R200, R53, R59 ;  /* 0x0000003b35c87220 */ /* 0x010fe20000410000 */
[----:B------:R-:W-:Y:S01]  /*7590*/  @P1 FMUL.FTZ R53, R218, R209 ;  /* 0x000000d1da351220 */ /* 0x000fe20000410000 */
[----:B------:R-:W-:Y:S01]  /*75a0*/  FFMA.FTZ R81, R52, R59, -R81 ;  /* 0x0000003b34517223 */ /* 0x000fe20000010851 */
[-C--:B-1----:R-:W-:Y:S01]  /*75b0*/  @P1 FFMA.FTZ R211, R218, R214.reuse, R211 ;  /* 0x000000d6dad31223 */ /* 0x082fe200000100d3 */
[----:B------:R-:W-:Y:S01]  /*75c0*/  FFMA.FTZ R215, R52, R57, R200 ;  /* 0x0000003934d77223 */ /* 0x000fe200000100c8 */
[----:B------:R-:W-:Y:S01]  /*75d0*/  @P1 FFMA.FTZ R53, R216, R214, -R53 ;  /* 0x000000d6d8351223 */ /* 0x000fe20000010835 */
[----:B------:R0:W1:Y:S01]  /*75e0*/  SHFL.IDX PT, R52, R3, RZ, 0x1f ;  /* 0x00001fff03347589 */ /* 0x00006200000e0000 */
[C---:B------:R-:W-:Y:S01]  /*75f0*/  FFMA.FTZ R83, R137.reuse, R81, R2 ;  /* 0x0000005189537223 */ /* 0x040fe20000010002 */
[----:B--2---:R-:W-:Y:S01]  /*7600*/  @P1 FADD.FTZ R209, R222, R211 ;  /* 0x000000d3ded11221 */ /* 0x004fe20000010000 */
[----:B------:R-:W-:Y:S01]  /*7610*/  @P1 FADD.FTZ R214, R220, R53 ;  /* 0x00000035dcd61221 */ /* 0x000fe20000010000 */
[----:B------:R-:W-:Y:S01]  /*7620*/  FFMA.FTZ R81, -R137, R215, R58 ;  /* 0x000000d789517223 */ /* 0x000fe2000001013a */
[----:B------:R2:W3:Y:S01]  /*7630*/  SHFL.IDX PT, R53, R202, RZ, 0x1f ;  /* 0x00001fffca357589 */ /* 0x0004e200000e0000 */
[C---:B-----5:R-:W-:Y:S01]  /*7640*/  FMUL.FTZ R211, R213.reuse, R61 ;  /* 0x0000003dd5d37220 */ /* 0x060fe20000410000 */
[-C--:B------:R-:W-:Y:S01]  /*7650*/  FMUL.FTZ R2, R213, R60.reuse ;  /* 0x0000003cd5027220 */ /* 0x080fe20000410000 */
[----:B------:R-:W-:Y:S01]  /*7660*/  FMUL.FTZ R58, R214, R85 ;  /* 0x00000055d63a7220 */ /* 0x000fe20000410000 */
[----:B0-----:R-:W-:Y:S01]  /*7670*/  FMUL.FTZ R3, R195, R59 ;  /* 0x0000003bc3037220 */ /* 0x001fe20000410000 */
[C---:B------:R-:W-:Y:S01]  /*7680*/  FFMA.FTZ R60, R212.reuse, R60, -R211 ;  /* 0x0000003cd43c7223 */ /* 0x040fe200000108d3 */
[----:B------:R-:W-:Y:S01]  /*7690*/  FMUL.FTZ R211, R209, R85 ;  /* 0x00000055d1d37220 */ /* 0x000fe20000410000 */
[----:B------:R-:W-:Y:S01]  /*76a0*/  FMUL.FTZ R215, R213, R63 ;  /* 0x0000003fd5d77220 */ /* 0x000fe20000410000 */
[----:B------:R-:W-:Y:S01]  /*76b0*/  FFMA.FTZ R61, R212, R61, R2 ;  /* 0x0000003dd43d7223 */ /* 0x000fe20000010002 */
[----:B------:R-:W-:Y:S01]  /*76c0*/  P2R R2, PR, RZ, 0x4 ;  /* 0x00000004ff027803 */ /* 0x000fe20000000000 */
[-C--:B------:R-:W-:Y:S01]  /*76d0*/  FFMA.FTZ R211, R214, R84.reuse, R211 ;  /* 0x00000054d6d37223 */ /* 0x080fe200000100d3 */
[----:B------:R-:W-:Y:S01]  /*76e0*/  FFMA.FTZ R84, R209, R84, -R58 ;  /* 0x00000054d1547223 */ /* 0x000fe2000001083a */
[-C--:B------:R-:W-:Y:S01]  /*76f0*/  FMUL.FTZ R2, R195, R57.reuse ;  /* 0x00000039c3027220 */ /* 0x080fe20000410000 */
[----:B------:R-:W-:Y:S01]  /*7700*/  FFMA.FTZ R3, R196, R57, R3 ;  /* 0x00000039c4037223 */ /* 0x000fe20000010003 */
[-C--:B------:R-:W-:Y:S01]  /*7710*/  FFMA.FTZ R215, R212, R62.reuse, -R215 ;  /* 0x0000003ed4d77223 */ /* 0x080fe200000108d7 */
[----:B------:R-:W-:Y:S01]  /*7720*/  FADD.FTZ R199, R199, R84 ;  /* 0x00000054c7c77221 */ /* 0x000fe20000010000 */
[----:B------:R-:W-:Y:S01]  /*7730*/  FMUL.FTZ R62, R213, R62 ;  /* 0x0000003ed53e7220 */ /* 0x000fe20000410000 */
[----:B------:R-:W-:Y:S01]  /*7740*/  FFMA.FTZ R58, R138, R201, R211 ;  /* 0x000000c98a3a7223 */ /* 0x000fe200000100d3 */
[----:B------:R-:W-:Y:S01]  /*7750*/  FFMA.FTZ R2, R196, R59, -R2 ;  /* 0x0000003bc4027223 */ /* 0x000fe20000010802 */
[----:B------:R-:W-:Y:S01]  /*7760*/  FADD.FTZ R84, RZ, R3 ;  /* 0x00000003ff547221 */ /* 0x000fe20000010000 */
[----:B------:R-:W-:Y:S01]  /*7770*/  FMUL.FTZ R3, R195, R199 ;  /* 0x000000c7c3037220 */ /* 0x000fe20000410000 */
[----:B------:R-:W-:Y:S01]  /*7780*/  FFMA.FTZ R212, R212, R63, R62 ;  /* 0x0000003fd4d47223 */ /* 0x000fe2000001003e */
[----:B-1----:R-:W-:Y:S01]  /*7790*/  FADD.FTZ R62, R52, R215 ;  /* 0x000000d7343e7221 */ /* 0x002fe20000010000 */
[----:B--2---:R-:W-:Y:S01]  /*77a0*/  FFMA.FTZ R202, R7, R120, R2 ;  /* 0x0000007807ca7223 */ /* 0x004fe20000010002 */
[-C--:B------:R-:W-:Y:S01]  /*77b0*/  FMUL.FTZ R52, R195, R58.reuse ;  /* 0x0000003ac3347220 */ /* 0x080fe20000410000 */
[C---:B------:R-:W-:Y:S01]  /*77c0*/  FFMA.FTZ R2, R196.reuse, R58, R3 ;  /* 0x0000003ac4027223 */ /* 0x040fe20000010003 */
[----:B------:R-:W-:Y:S01]  /*77d0*/  MOV R3, UR33 ;  /* 0x0000002100037c02 */ /* 0x000fe20008000f00 */
[----:B---3--:R-:W-:Y:S01]  /*77e0*/  FADD.FTZ R63, R53, R212 ;  /* 0x000000d4353f7221 */ /* 0x008fe20000010000 */
[C---:B------:R-:W-:Y:S01]  /*77f0*/  FMUL.FTZ R85, R55.reuse, R84 ;  /* 0x0000005437557220 */ /* 0x040fe20000410000 */
[----:B------:R-:W-:Y:S01]  /*7800*/  FFMA.FTZ R53, R196, R199, -R52 ;  /* 0x000000c7c4357223 */ /* 0x000fe20000010834 */
[----:B------:R-:W-:Y:S01]  /*7810*/  FMUL.FTZ R55, R55, R202 ;  /* 0x000000ca37377220 */ /* 0x000fe20000410000 */
[----:B------:R-:W-:Y:S01]  /*7820*/  FFMA.FTZ R198, R137, R198, R2 ;  /* 0x000000c689c67223 */ /* 0x000fe20000010002 */
[----:B------:R-:W-:Y:S01]  /*7830*/  FMUL.FTZ R52, R86, UR45 ;  /* 0x0000002d56347c20 */ /* 0x000fe20008410000 */
[----:B------:R-:W-:Y:S01]  /*7840*/  LOP3.LUT R2, R92, UR33, RZ, 0xfc, !PT ;  /* 0x000000215c027c12 */ /* 0x000fe2000f8efcff */
[----:B------:R-:W-:Y:S01]  /*7850*/  FADD.FTZ R192, R192, R53 ;  /* 0x00000035c0c07221 */ /* 0x000fe20000010000 */
[----:B------:R-:W-:Y:S01]  /*7860*/  SHF.R.S32.HI R3, RZ, 0x1f, R3 ;  /* 0x0000001fff037819 */ /* 0x000fe20000011403 */
[C---:B------:R-:W-:Y:S01]  /*7870*/  FFMA.FTZ R200, R54.reuse, R84, R55 ;  /* 0x0000005436c87223 */ /* 0x040fe20000010037 */
[----:B------:R-:W-:Y:S01]  /*7880*/  MOV R201, UR40 ;  /* 0x0000002800c97c02 */ /* 0x000fe20008000f00 */
[----:B------:R-:W-:Y:S01]  /*7890*/  FFMA.FTZ R55, R181, UR44, -R52 ;  /* 0x0000002cb5377c23 */ /* 0x000fe20008010834 */
[----:B------:R-:W-:Y:S01]  /*78a0*/  FFMA.FTZ R85, R54, R202, -R85 ;  /* 0x000000ca36557223 */ /* 0x000fe20000010855 */
[----:B------:R-:W-:Y:S01]  /*78b0*/  FMUL.FTZ R54, R86, UR44 ;  /* 0x0000002c56367c20 */ /* 0x000fe20008410000 */
[----:B------:R0:W-:Y:S01]  /*78c0*/  @!P2 STS.128 [UR46+0x3650], R60 ;  /* 0x0036503cff00a988 */ /* 0x0001e20008000c2e */
[----:B------:R-:W-:-:S04]  /*78d0*/  IMAD.WIDE.U32 R52, R201, UR8, R2 ;  /* 0x00000008c9347c25 */ /* 0x000fc8000f8e0002 */
[C---:B------:R-:W-:Y:S01]  /*78e0*/  FMUL.FTZ R3, R191.reuse, R192 ;  /* 0x000000c0bf037220 */ /* 0x040fe20000410000 */
[-C--:B------:R-:W-:Y:S01]  /*78f0*/  FMUL.FTZ R191, R191, R198.reuse ;  /* 0x000000c6bfbf7220 */ /* 0x080fe20000410000 */
[----:B------:R-:W-:Y:S01]  /*7900*/  MOV R195, UR32 ;  /* 0x0000002000c37c02 */ /* 0x000fe20008000f00 */
[----:B------:R-:W-:Y:S01]  /*7910*/  FMUL.FTZ R201, R87, UR44 ;  /* 0x0000002c57c97c20 */ /* 0x000fe20008410000 */
[----:B------:R-:W-:-:S03]  /*7920*/  FFMA.FTZ R3, R188, R198, R3 ;  /* 0x000000c6bc037223 */ /* 0x000fc60000010003 */
[----:B------:R-:W-:Y:S01]  /*7930*/  FFMA.FTZ R201, R180, UR45, R201 ;  /* 0x0000002db4c97c23 */ /* 0x000fe200080100c9 */
[----:B------:R-:W-:-:S03]  /*7940*/  FFMA.FTZ R3, R136, R203, R3 ;  /* 0x000000cb88037223 */ /* 0x000fc60000010003 */
[----:B------:R-:W-:Y:S01]  /*7950*/  FMUL.FTZ R201, R122, -R201 ;  /* 0x800000c97ac97220 */ /* 0x000fe20000410000 */
[----:B0-----:R-:W-:Y:S01]  /*7960*/  FFMA.FTZ R63, R188, R192, -R191 ;  /* 0x000000c0bc3f7223 */ /* 0x001fe200000108bf */
[----:B------:R-:W-:Y:S01]  /*7970*/  FMUL.FTZ R61, R0, R55 ;  /* 0x00000037003d7220 */ /* 0x000fe20000410000 */
[----:B------:R-:W-:Y:S01]  /*7980*/  FMUL.FTZ R191, R87, UR45 ;  /* 0x0000002d57bf7c20 */ /* 0x000fe20008410000 */
[----:B------:R-:W-:Y:S01]  /*7990*/  FFMA.FTZ R55, R181, UR45, R54 ;  /* 0x0000002db5377c23 */ /* 0x000fe20008010036 */
[----:B------:R-:W-:Y:S02]  /*79a0*/  IMAD R60, R92, 0x84, R195 ;  /* 0x000000845c3c7824 */ /* 0x000fe400078e02c3 */
[----:B------:R-:W-:Y:S01]  /*79b0*/  FADD.FTZ R63, R190, R63 ;  /* 0x0000003fbe3f7221 */ /* 0x000fe20000010000 */
[----:B------:R-:W-:Y:S01]  /*79c0*/  FFMA.FTZ R195, R180, UR44, -R191 ;  /* 0x0000002cb4c37c23 */ /* 0x000fe200080108bf */
[----:B------:R-:W-:Y:S01]  /*79d0*/  FMUL.FTZ R191, R0, -R55 ;  /* 0x8000003700bf7220 */ /* 0x000fe20000410000 */
[C---:B------:R-:W-:Y:S01]  /*79e0*/  FMUL.FTZ R55, R187.reuse, R3 ;  /* 0x00000003bb377220 */ /* 0x040fe20000410000 */
[-C--:B------:R-:W-:Y:S01]  /*79f0*/  FMUL.FTZ R54, R187, R63.reuse ;  /* 0x0000003fbb367220 */ /* 0x080fe20000410000 */
[----:B------:R0:W-:Y:S01]  /*7a00*/  STS [R60+0x1080], R61 ;  /* 0x0010803d3c007388 */ /* 0x0001e20000000800 */
[----:B------:R-:W-:Y:S01]  /*7a10*/  FMUL.FTZ R188, R178, UR44 ;  /* 0x0000002cb2bc7c20 */ /* 0x000fe20008410000 */
[C---:B------:R-:W-:Y:S01]  /*7a20*/  FFMA.FTZ R62, R186.reuse, R63, -R55 ;  /* 0x0000003fba3e7223 */ /* 0x040fe20000010837 */
[----:B------:R-:W-:Y:S01]  /*7a30*/  FFMA.FTZ R54, R186, R3, R54 ;  /* 0x00000003ba367223 */ /* 0x000fe20000010036 */
[----:B------:R1:W-:Y:S01]  /*7a40*/  STS [R60+0x1084], R191 ;  /* 0x001084bf3c007388 */ /* 0x0003e20000000800 */
[----:B------:R-:W-:Y:S01]  /*7a50*/  FMUL.FTZ R195, R122, R195 ;  /* 0x000000c37ac37220 */ /* 0x000fe20000410000 */
[----:B------:R-:W-:Y:S01]  /*7a60*/  FADD.FTZ R186, R189, R62 ;  /* 0x0000003ebdba7221 */ /* 0x000fe20000010000 */
[----:B------:R-:W-:Y:S01]  /*7a70*/  FMUL.FTZ R62, R178, UR45 ;  /* 0x0000002db23e7c20 */ /* 0x000fe20008410000 */
[----:B------:R-:W-:Y:S01]  /*7a80*/  FFMA.FTZ R189, R185, UR45, R188 ;  /* 0x0000002db9bd7c23 */ /* 0x000fe200080100bc */
[----:B------:R-:W-:Y:S01]  /*7a90*/  FMUL.FTZ R188, R66, UR44 ;  /* 0x0000002c42bc7c20 */ /* 0x000fe20008410000 */
[----:B0-----:R-:W-:Y:S01]  /*7aa0*/  FFMA.FTZ R61, R135, R208, R54 ;  /* 0x000000d0873d7223 */ /* 0x001fe20000010036 */
[-C--:B------:R-:W-:Y:S01]  /*7ab0*/  FMUL.FTZ R55, R163, R186.reuse ;  /* 0x000000baa3377220 */ /* 0x080fe20000410000 */
[----:B------:R-:W-:Y:S01]  /*7ac0*/  FFMA.FTZ R187, R185, UR44, -R62 ;  /* 0x0000002cb9bb7c23 */ /* 0x000fe2000801083e */
[----:B------:R-:W-:Y:S01]  /*7ad0*/  FMUL.FTZ R189, R124, -R189 ;  /* 0x800000bd7cbd7220 */ /* 0x000fe20000410000 */
[-C--:B------:R-:W-:Y:S01]  /*7ae0*/  FMUL.FTZ R163, R163, R61.reuse ;  /* 0x0000003da3a37220 */ /* 0x080fe20000410000 */
[----:B------:R-:W-:Y:S01]  /*7af0*/  FFMA.FTZ R55, R164, R61, R55 ;  /* 0x0000003da4377223 */ /* 0x000fe20000010037 */
[----:B-1----:R-:W-:Y:S01]  /*7b00*/  FMUL.FTZ R191, R64, UR45 ;  /* 0x0000002d40bf7c20 */ /* 0x002fe20008410000 */
[----:B------:R-:W-:Y:S01]  /*7b10*/  FMUL.FTZ R187, R124, R187 ;  /* 0x000000bb7cbb7220 */ /* 0x000fe20000410000 */
[----:B------:R-:W-:Y:S01]  /*7b20*/  FFMA.FTZ R164, R164, R186, -R163 ;  /* 0x000000baa4a47223 */ /* 0x000fe200000108a3 */
[----:B------:R-:W-:Y:S01]  /*7b30*/  FFMA.FTZ R62, R134, R207, R55 ;  /* 0x000000cf863e7223 */ /* 0x000fe20000010037 */
[----:B------:R-:W-:Y:S01]  /*7b40*/  FFMA.FTZ R54, R182, UR44, -R191 ;  /* 0x0000002cb6367c23 */ /* 0x000fe200080108bf */
[----:B------:R-:W-:Y:S01]  /*7b50*/  FMUL.FTZ R163, R64, UR44 ;  /* 0x0000002c40a37c20 */ /* 0x000fe20008410000 */
[----:B------:R-:W-:Y:S01]  /*7b60*/  FADD.FTZ R171, R171, R164 ;  /* 0x000000a4abab7221 */ /* 0x000fe20000010000 */
[----:B------:R-:W-:Y:S01]  /*7b70*/  FMUL.FTZ R55, R165, R62 ;  /* 0x0000003ea5377220 */ /* 0x000fe20000410000 */
[----:B------:R-:W-:Y:S01]  /*7b80*/  FMUL.FTZ R191, R125, R54 ;  /* 0x000000367dbf7220 */ /* 0x000fe20000410000 */
[----:B------:R-:W-:Y:S01]  /*7b90*/  FFMA.FTZ R54, R182, UR45, R163 ;  /* 0x0000002db6367c23 */ /* 0x000fe200080100a3 */
[-C--:B------:R-:W-:Y:S01]  /*7ba0*/  FMUL.FTZ R165, R165, R171.reuse ;  /* 0x000000aba5a57220 */ /* 0x080fe20000410000 */
[----:B------:R-:W-:Y:S01]  /*7bb0*/  FFMA.FTZ R55, R166, R171, -R55 ;  /* 0x000000aba6377223 */ /* 0x000fe20000010837 */
[----:B------:R-:W-:Y:S01]  /*7bc0*/  FMUL.FTZ R164, R66, UR45 ;  /* 0x0000002d42a47c20 */ /* 0x000fe20008410000 */
[----:B------:R0:W-:Y:S01]  /*7bd0*/  STS [R60+0x1090], R187 ;  /* 0x001090bb3c007388 */ /* 0x0001e20000000800 */
[----:B------:R-:W-:Y:S01]  /*7be0*/  FFMA.FTZ R166, R166, R62, R165 ;  /* 0x0000003ea6a67223 */ /* 0x000fe200000100a5 */
[----:B------:R-:W-:Y:S01]  /*7bf0*/  FADD.FTZ R172, R172, R55 ;  /* 0x00000037acac7221 */ /* 0x000fe20000010000 */
[----:B------:R-:W-:Y:S01]  /*7c00*/  FMUL.FTZ R165, R125, -R54 ;  /* 0x800000367da57220 */ /* 0x000fe20000410000 */
[----:B------:R-:W-:Y:S01]  /*7c10*/  FMUL.FTZ R54, R65, UR45 ;  /* 0x0000002d41367c20 */ /* 0x000fe20008410000 */
[----:B------:R-:W-:Y:S01]  /*7c20*/  FFMA.FTZ R163, R133, R206, R166 ;  /* 0x000000ce85a37223 */ /* 0x000fe200000100a6 */
[----:B------:R-:W-:Y:S01]  /*7c30*/  FMUL.FTZ R55, R167, R172 ;  /* 0x000000aca7377220 */ /* 0x000fe20000410000 */
[----:B------:R1:W-:Y:S01]  /*7c40*/  STS [R60+0x1094], R189 ;  /* 0x001094bd3c007388 */ /* 0x0003e20000000800 */
[----:B------:R-:W-:Y:S01]  /*7c50*/  FFMA.FTZ R182, R19, -R108, R182 ;  /* 0x8000006c13b67223 */ /* 0x000fe200000100b6 */
[-C--:B------:R-:W-:Y:S01]  /*7c60*/  FMUL.FTZ R167, R167, R163.reuse ;  /* 0x000000a3a7a77220 */ /* 0x080fe20000410000 */
[C---:B------:R-:W-:Y:S01]  /*7c70*/  FFMA.FTZ R55, R168.reuse, R163, R55 ;  /* 0x000000a3a8377223 */ /* 0x040fe20000010037 */
[----:B0-----:R-:W-:Y:S01]  /*7c80*/  FFMA.FTZ R187, R67, UR44, -R164 ;  /* 0x0000002c43bb7c23 */ /* 0x001fe200080108a4 */
[----:B------:R0:W-:Y:S01]  /*7c90*/  STS [R60+0x109c], R165 ;  /* 0x00109ca53c007388 */ /* 0x0001e20000000800 */
[----:B------:R-:W-:Y:S01]  /*7ca0*/  FFMA.FTZ R168, R168, R172, -R167 ;  /* 0x000000aca8a87223 */ /* 0x000fe200000108a7 */
[----:B------:R-:W-:Y:S01]  /*7cb0*/  FFMA.FTZ R164, R132, R205, R55 ;  /* 0x000000cd84a47223 */ /* 0x000fe20000010037 */
[C---:B------:R-:W-:Y:S01]  /*7cc0*/  FMUL.FTZ R187, R126.reuse, R187 ;  /* 0x000000bb7ebb7220 */ /* 0x040fe20000410000 */
[----:B------:R-:W-:Y:S01]  /*7cd0*/  FFMA.FTZ R167, R69, UR44, -R54 ;  /* 0x0000002c45a77c23 */ /* 0x000fe20008010836 */
[----:B------:R-:W-:Y:S01]  /*7ce0*/  FADD.FTZ R173, R173, R168 ;  /* 0x000000a8adad7221 */ /* 0x000fe20000010000 */
[-C--:B------:R-:W-:Y:S01]  /*7cf0*/  FMUL.FTZ R166, R169, R164.reuse ;  /* 0x000000a4a9a67220 */ /* 0x080fe20000410000 */
[----:B-1----:R-:W-:Y:S01]  /*7d00*/  FFMA.FTZ R189, R67, UR45, R188 ;  /* 0x0000002d43bd7c23 */ /* 0x002fe200080100bc */
[----:B------:R1:W-:Y:S01]  /*7d10*/  STS [R60+0x10a0], R187 ;  /* 0x0010a0bb3c007388 */ /* 0x0003e20000000800 */
[----:B------:R-:W-:Y:S01]  /*7d20*/  FMUL.FTZ R55, R169, R173 ;  /* 0x000000ada9377220 */ /* 0x000fe20000410000 */
[----:B------:R-:W-:Y:S01]  /*7d30*/  FMUL.FTZ R168, R65, UR44 ;  /* 0x0000002c41a87c20 */ /* 0x000fe20008410000 */
[----:B------:R-:W-:Y:S01]  /*7d40*/  FMUL.FTZ R189, R126, -R189 ;  /* 0x800000bd7ebd7220 */ /* 0x000fe20000410000 */
[----:B------:R-:W-:Y:S01]  /*7d50*/  FMUL.FTZ R169, R128, R167 ;  /* 0x000000a780a97220 */ /* 0x000fe20000410000 */
[C---:B------:R-:W-:Y:S01]  /*7d60*/  FFMA.FTZ R54, R170.reuse, R164, R55 ;  /* 0x000000a4aa367223 */ /* 0x040fe20000010037 */
[----:B------:R-:W-:Y:S01]  /*7d70*/  FFMA.FTZ R55, R170, R173, -R166 ;  /* 0x000000adaa377223 */ /* 0x000fe200000108a6 */
[----:B------:R-:W-:Y:S01]  /*7d80*/  FFMA.FTZ R167, R69, UR45, R168 ;  /* 0x0000002d45a77c23 */ /* 0x000fe200080100a8 */
[----:B------:R-:W-:Y:S01]  /*7d90*/  STS [R60+0x10a4], R189 ;  /* 0x0010a4bd3c007388 */ /* 0x000fe20000000800 */
[----:B0-----:R-:W-:Y:S01]  /*7da0*/  FFMA.FTZ R165, R131, R204, R54 ;  /* 0x000000cc83a57223 */ /* 0x001fe20000010036 */
[----:B-1----:R-:W-:Y:S01]  /*7db0*/  MOV R187, UR41 ;  /* 0x0000002900bb7c02 */ /* 0x002fe20008000f00 */
[----:B------:R-:W-:Y:S01]  /*7dc0*/  FADD.FTZ R174, R174, R55 ;  /* 0x00000037aeae7221 */ /* 0x000fe20000010000 */
[----:B------:R-:W-:Y:S01]  /*7dd0*/  LEA R54, P1, R52, UR9, 0x2 ;  /* 0x0000000934367c11 */ /* 0x000fe2000f8210ff */
[----:B------:R-:W-:Y:S01]  /*7de0*/  FMUL.FTZ R166, R154, R165 ;  /* 0x000000a59aa67220 */ /* 0x000fe20000410000 */
[----:B------:R-:W-:Y:S01]  /*7df0*/  FMUL.FTZ R167, R128, -R167 ;  /* 0x800000a780a77220 */ /* 0x000fe20000410000 */
[----:B------:R-:W-:-:S02]  /*7e00*/  IMAD R53, R187, UR8, R53 ;  /* 0x00000008bb357c24 */ /* 0x000fc4000f8e0235 */
[-C--:B------:R-:W-:Y:S01]  /*7e10*/  FMUL.FTZ R154, R154, R174.reuse ;  /* 0x000000ae9a9a7220 */ /* 0x080fe20000410000 */
[C---:B------:R-:W-:Y:S01]  /*7e20*/  FFMA.FTZ R166, R153.reuse, R174, -R166 ;  /* 0x000000ae99a67223 */ /* 0x040fe200000108a6 */
[----:B------:R-:W-:Y:S01]  /*7e30*/  FMUL.FTZ R168, R68, UR44 ;  /* 0x0000002c44a87c20 */ /* 0x000fe20008410000 */
[----:B------:R0:W-:Y:S01]  /*7e40*/  STS [R60+0x10ac], R167 ;  /* 0x0010aca73c007388 */ /* 0x0001e20000000800 */
[----:B------:R-:W-:Y:S01]  /*7e50*/  FFMA.FTZ R153, R153, R165, R154 ;  /* 0x000000a599997223 */ /* 0x000fe2000001009a */
[----:B------:R-:W-:Y:S01]  /*7e60*/  LEA.HI.X R55, R52, UR12, R53, 0x2, P1 ;  /* 0x0000000c34377c11 */ /* 0x000fe200088f1435 */
[----:B------:R-:W-:Y:S01]  /*7e70*/  FMUL.FTZ R52, R68, UR45 ;  /* 0x0000002d44347c20 */ /* 0x000fe20008410000 */
[----:B------:R-:W-:Y:S01]  /*7e80*/  FADD.FTZ R155, R155, R166 ;  /* 0x000000a69b9b7221 */ /* 0x000fe20000010000 */
[----:B------:R-:W-:Y:S01]  /*7e90*/  FFMA.FTZ R197, R130, R197, R153 ;  /* 0x000000c582c57223 */ /* 0x000fe20000010099 */
[----:B------:R-:W-:Y:S01]  /*7ea0*/  FMUL.FTZ R153, R70, UR45 ;  /* 0x0000002d46997c20 */ /* 0x000fe20008410000 */
[----:B------:R-:W-:Y:S01]  /*7eb0*/  FFMA.FTZ R154, R193, UR44, -R52 ;  /* 0x0000002cc19a7c23 */ /* 0x000fe20008010834 */
[C---:B------:R-:W-:Y:S01]  /*7ec0*/  FMUL.FTZ R52, R140.reuse, R155 ;  /* 0x0000009b8c347220 */ /* 0x040fe20000410000 */
[-C--:B------:R-:W-:Y:S01]  /*7ed0*/  FMUL.FTZ R140, R140, R197.reuse ;  /* 0x000000c58c8c7220 */ /* 0x080fe20000410000 */
[----:B------:R-:W-:Y:S01]  /*7ee0*/  FFMA.FTZ R153, R194, UR44, -R153 ;  /* 0x0000002cc2997c23 */ /* 0x000fe20008010899 */
[----:B0-----:R-:W-:Y:S01]  /*7ef0*/  FMUL.FTZ R167, R129, R154 ;  /* 0x0000009a81a77220 */ /* 0x001fe20000410000 */
[C---:B------:R-:W-:Y:S01]  /*7f00*/  FFMA.FTZ R52, R139.reuse, R197, R52 ;  /* 0x000000c58b347223 */ /* 0x040fe20000010034 */
[----:B------:R-:W-:Y:S01]  /*7f10*/  FFMA.FTZ R53, R139, R155, -R140 ;  /* 0x0000009b8b357223 */ /* 0x000fe2000001088c */
[----:B------:R-:W-:Y:S01]  /*7f20*/  FMUL.FTZ R189, R130, R153 ;  /* 0x0000009982bd7220 */ /* 0x000fe20000410000 */
[----:B------:R-:W-:Y:S01]  /*7f30*/  FMUL.FTZ R140, R71, UR45 ;  /* 0x0000002d478c7c20 */ /* 0x000fe20008410000 */
[----:B------:R-:W-:Y:S01]  /*7f40*/  FFMA.FTZ R139, R129, R88, R52 ;  /* 0x00000058818b7223 */ /* 0x000fe20000010034 */
[----:B------:R-:W-:Y:S01]  /*7f50*/  FADD.FTZ R53, R156, R53 ;  /* 0x000000359c357221 */ /* 0x000fe20000010000 */
[----:B------:R-:W-:Y:S01]  /*7f60*/  FMUL.FTZ R187, R70, UR44 ;  /* 0x0000002c46bb7c20 */ /* 0x000fe20008410000 */
[----:B------:R-:W-:Y:S01]  /*7f70*/  FFMA.FTZ R168, R193, UR45, R168 ;  /* 0x0000002dc1a87c23 */ /* 0x000fe200080100a8 */
[----:B------:R-:W-:Y:S01]  /*7f80*/  STS [R60+0x10a8], R169 ;  /* 0x0010a8a93c007388 */ /* 0x000fe20000000800 */
[C---:B------:R-:W-:Y:S01]  /*7f90*/  FMUL.FTZ R153, R146.reuse, R53 ;  /* 0x0000003592997220 */ /* 0x040fe20000410000 */
[-C--:B------:R-:W-:Y:S01]  /*7fa0*/  FMUL.FTZ R146, R146, R139.reuse ;  /* 0x0000008b92927220 */ /* 0x080fe20000410000 */
[----:B------:R-:W-:Y:S01]  /*7fb0*/  FFMA.FTZ R187, R194, UR45, R187 ;  /* 0x0000002dc2bb7c23 */ /* 0x000fe200080100bb */
[----:B------:R-:W-:Y:S01]  /*7fc0*/  FFMA.FTZ R194, R15, -R112, R194 ;  /* 0x800000700fc27223 */ /* 0x000fe200000100c2 */
[C---:B------:R-:W-:Y:S01]  /*7fd0*/  FFMA.FTZ R153, R152.reuse, R139, R153 ;  /* 0x0000008b98997223 */ /* 0x040fe20000010099 */
[----:B------:R-:W-:Y:S01]  /*7fe0*/  FFMA.FTZ R52, R152, R53, -R146 ;  /* 0x0000003598347223 */ /* 0x000fe20000010892 */
[----:B------:R-:W-:Y:S01]  /*7ff0*/  FFMA.FTZ R146, R75, UR44, -R140 ;  /* 0x0000002c4b927c23 */ /* 0x000fe2000801088c */
[----:B------:R-:W-:Y:S01]  /*8000*/  FMUL.FTZ R152, R71, UR44 ;  /* 0x0000002c47987c20 */ /* 0x000fe20008410000 */
[----:B------:R-:W-:Y:S01]  /*8010*/  FFMA.FTZ R88, R128, R89, R153 ;  /* 0x0000005980587223 */ /* 0x000fe20000010099 */
[----:B------:R-:W-:Y:S01]  /*8020*/  FADD.FTZ R52, R157, R52 ;  /* 0x000000349d347221 */ /* 0x000fe20000010000 */
[----:B------:R-:W-:Y:S01]  /*8030*/  FMUL.FTZ R153, R131, R146 ;  /* 0x0000009283997220 */ /* 0x000fe20000410000 */
[----:B------:R-:W-:Y:S01]  /*8040*/  FFMA.FTZ R152, R75, UR45, R152 ;  /* 0x0000002d4b987c23 */ /* 0x000fe20008010098 */
[----:B------:R-:W-:Y:S01]  /*8050*/  FMUL.FTZ R146, R73, UR44 ;  /* 0x0000002c49927c20 */ /* 0x000fe20008410000 */
[C---:B------:R-:W-:Y:S01]  /*8060*/  FMUL.FTZ R140, R141.reuse, R52 ;  /* 0x000000348d8c7220 */ /* 0x040fe20000410000 */
[-C--:B------:R-:W-:Y:S01]  /*8070*/  FMUL.FTZ R141, R141, R88.reuse ;  /* 0x000000588d8d7220 */ /* 0x080fe20000410000 */
[----:B------:R-:W-:Y:S01]  /*8080*/  STS [R60+0x10c0], R153 ;  /* 0x0010c0993c007388 */ /* 0x000fe20000000800 */
[----:B------:R-:W-:Y:S01]  /*8090*/  FFMA.FTZ R146, R77, UR45, R146 ;  /* 0x0000002d4d927c23 */ /* 0x000fe20008010092 */
[C---:B------:R-:W-:Y:S01]  /*80a0*/  FFMA.FTZ R89, R151.reuse, R88, R140 ;  /* 0x0000005897597223 */ /* 0x040fe2000001008c */
[----:B------:R-:W-:Y:S01]  /*80b0*/  FFMA.FTZ R141, R151, R52, -R141 ;  /* 0x00000034978d7223 */ /* 0x000fe2000001088d */
[----:B------:R-:W-:Y:S01]  /*80c0*/  FMUL.FTZ R151, R131, -R152 ;  /* 0x8000009883977220 */ /* 0x000fe20000410000 */
[----:B------:R-:W-:Y:S01]  /*80d0*/  FMUL.FTZ R157, R72, UR44 ;  /* 0x0000002c489d7c20 */ /* 0x000fe20008410000 */
[----:B------:R-:W-:Y:S01]  /*80e0*/  FFMA.FTZ R175, R126, R175, R89 ;  /* 0x000000af7eaf7223 */ /* 0x000fe20000010059 */
[----:B------:R-:W-:Y:S01]  /*80f0*/  FADD.FTZ R158, R158, R141 ;  /* 0x0000008d9e9e7221 */ /* 0x000fe20000010000 */
[----:B------:R-:W-:Y:S01]  /*8100*/  FMUL.FTZ R141, R72, UR45 ;  /* 0x0000002d488d7c20 */ /* 0x000fe20008410000 */
[----:B------:R0:W-:Y:S01]  /*8110*/  STS [R60+0x10c4], R151 ;  /* 0x0010c4973c007388 */ /* 0x0001e20000000800 */
[CC--:B------:R-:W-:Y:S01]  /*8120*/  FMUL.FTZ R89, R142.reuse, R175.reuse ;  /* 0x000000af8e597220 */ /* 0x0c0fe20000410000 */
[-C--:B------:R-:W-:Y:S01]  /*8130*/  FMUL.FTZ R140, R142, R158.reuse ;  /* 0x0000009e8e8c7220 */ /* 0x080fe20000410000 */
[C---:B------:R-:W-:Y:S01]  /*8140*/  FFMA.FTZ R141, R76.reuse, UR44, -R141 ;  /* 0x0000002c4c8d7c23 */ /* 0x040fe2000801088d */
[----:B------:R-:W-:Y:S01]  /*8150*/  FFMA.FTZ R157, R76, UR45, R157 ;  /* 0x0000002d4c9d7c23 */ /* 0x000fe2000801009d */
[C---:B------:R-:W-:Y:S01]  /*8160*/  FFMA.FTZ R142, R147.reuse, R158, -R89 ;  /* 0x0000009e938e7223 */ /* 0x040fe20000010859 */
[----:B------:R-:W-:Y:S01]  /*8170*/  FFMA.FTZ R140, R147, R175, R140 ;  /* 0x000000af938c7223 */ /* 0x000fe2000001008c */
[C---:B------:R-:W-:Y:S01]  /*8180*/  FMUL.FTZ R147, R132.reuse, R141 ;  /* 0x0000008d84937220 */ /* 0x040fe20000410000 */
[----:B------:R-:W-:Y:S01]  /*8190*/  FMUL.FTZ R157, R132, -R157 ;  /* 0x8000009d849d7220 */ /* 0x000fe20000410000 */
[----:B------:R-:W-:Y:S01]  /*81a0*/  FADD.FTZ R159, R159, R142 ;  /* 0x0000008e9f9f7221 */ /* 0x000fe20000010000 */
[----:B------:R-:W-:Y:S01]  /*81b0*/  FFMA.FTZ R176, R125, R176, R140 ;  /* 0x000000b07db07223 */ /* 0x000fe2000001008c */
[----:B------:R-:W-:Y:S01]  /*81c0*/  FMUL.FTZ R142, R73, UR45 ;  /* 0x0000002d498e7c20 */ /* 0x000fe20008410000 */
[----:B------:R1:W-:Y:S01]  /*81d0*/  STS [R60+0x10c8], R147 ;  /* 0x0010c8933c007388 */ /* 0x0003e20000000800 */
[CC--:B------:R-:W-:Y:S01]  /*81e0*/  FMUL.FTZ R89, R143.reuse, R159.reuse ;  /* 0x0000009f8f597220 */ /* 0x0c0fe20000410000 */
[-C--:B------:R-:W-:Y:S01]  /*81f0*/  FMUL.FTZ R140, R143, R176.reuse ;  /* 0x000000b08f8c7220 */ /* 0x080fe20000410000 */
[----:B------:R-:W-:Y:S01]  /*8200*/  FMUL.FTZ R143, R74, UR45 ;  /* 0x0000002d4a8f7c20 */ /* 0x000fe20008410000 */
        /* <DEDUP_REMOVED lines=8> */
[C---:B------:R-:W-:Y:S01]  /*8290*/  FMUL.FTZ R143, R133.reuse, R142 ;  /* 0x0000008e858f7220 */ /* 0x040fe20000410000 */
[----:B------:R-:W-:Y:S01]  /*82a0*/  FMUL.FTZ R142, R78, UR45 ;  /* 0x0000002d4e8e7c20 */ /* 0x000fe20008410000 */
[----:B------:R-:W-:Y:S01]  /*82b0*/  FMUL.FTZ R140, R150, R160 ;  /* 0x000000a0968c7220 */ /* 0x000fe20000410000 */
[----:B------:R-:W-:Y:S01]  /*82c0*/  FMUL.FTZ R153, R134, R141 ;  /* 0x0000008d86997220 */ /* 0x000fe20000410000 */
[-C--:B------:R-:W-:Y:S01]  /*82d0*/  FMUL.FTZ R141, R150, R177.reuse ;  /* 0x000000b1968d7220 */ /* 0x080fe20000410000 */
[----:B-1----:R-:W-:Y:S01]  /*82e0*/  FMUL.FTZ R147, R133, -R146 ;  /* 0x8000009285937220 */ /* 0x002fe20000410000 */
[----:B------:R-:W-:Y:S01]  /*82f0*/  FFMA.FTZ R89, R149, R177, R140 ;  /* 0x000000b195597223 */ /* 0x000fe2000001008c */
[----:B------:R-:W-:Y:S01]  /*8300*/  FFMA.FTZ R142, R79, UR44, -R142 ;  /* 0x0000002c4f8e7c23 */ /* 0x000fe2000801088e */
[----:B------:R-:W-:Y:S01]  /*8310*/  FFMA.FTZ R140, R149, R160, -R141 ;  /* 0x000000a0958c7223 */ /* 0x000fe2000001088d */
[----:B------:R-:W-:Y:S01]  /*8320*/  STS [R60+0x10d0], R143 ;  /* 0x0010d08f3c007388 */ /* 0x000fe20000000800 */
[----:B------:R-:W-:Y:S01]  /*8330*/  FFMA.FTZ R183, R122, R183, R89 ;  /* 0x000000b77ab77223 */ /* 0x000fe20000010059 */
[----:B------:R-:W-:Y:S01]  /*8340*/  FFMA.FTZ R151, R80, UR45, R151 ;  /* 0x0000002d50977c23 */ /* 0x000fe20008010097 */
[----:B------:R-:W-:Y:S01]  /*8350*/  FADD.FTZ R161, R161, R140 ;  /* 0x0000008ca1a17221 */ /* 0x000fe20000010000 */
[----:B------:R0:W-:Y:S01]  /*8360*/  STS [R60+0x10d4], R147 ;  /* 0x0010d4933c007388 */ /* 0x0001e20000000800 */
[----:B------:R-:W-:Y:S01]  /*8370*/  FFMA.FTZ R144, R79, UR45, R144 ;  /* 0x0000002d4f907c23 */ /* 0x000fe20008010090 */
[----:B------:R-:W-:Y:S01]  /*8380*/  FMUL.FTZ R151, R134, -R151 ;  /* 0x8000009786977220 */ /* 0x000fe20000410000 */
[C---:B------:R-:W-:Y:S01]  /*8390*/  FMUL.FTZ R140, R148.reuse, R161 ;  /* 0x000000a1948c7220 */ /* 0x040fe20000410000 */
[-C--:B------:R-:W-:Y:S01]  /*83a0*/  FMUL.FTZ R148, R148, R183.reuse ;  /* 0x000000b794947220 */ /* 0x080fe20000410000 */
[-C--:B------:R-:W-:Y:S01]  /*83b0*/  FFMA.FTZ R141, R17, -R106.reuse, R180 ;  /* 0x8000006a118d7223 */ /* 0x080fe200000100b4 */
[-C--:B------:R-:W-:Y:S01]  /*83c0*/  FMUL.FTZ R146, R161, R106.reuse ;  /* 0x0000006aa1927220 */ /* 0x080fe20000410000 */
[C---:B------:R-:W-:Y:S01]  /*83d0*/  FFMA.FTZ R89, R145.reuse, R183, R140 ;  /* 0x000000b791597223 */ /* 0x040fe2000001008c */
[----:B------:R-:W-:Y:S01]  /*83e0*/  FFMA.FTZ R145, R145, R161, -R148 ;  /* 0x000000a191917223 */ /* 0x000fe20000010894 */
[----:B------:R-:W-:Y:S01]  /*83f0*/  FMUL.FTZ R140, R183, R106 ;  /* 0x0000006ab78c7220 */ /* 0x000fe20000410000 */
[----:B0-----:R-:W-:Y:S01]  /*8400*/  FMUL.FTZ R147, R135, R142 ;  /* 0x0000008e87937220 */ /* 0x001fe20000410000 */
[----:B------:R-:W-:Y:S01]  /*8410*/  FFMA.FTZ R179, R0, R179, R89 ;  /* 0x000000b300b37223 */ /* 0x000fe20000010059 */
[----:B------:R-:W-:Y:S01]  /*8420*/  FADD.FTZ R162, R162, R145 ;  /* 0x00000091a2a27221 */ /* 0x000fe20000010000 */
[-C--:B------:R-:W-:Y:S01]  /*8430*/  FFMA.FTZ R142, R16, -R109.reuse, R181 ;  /* 0x8000006d108e7223 */ /* 0x080fe200000100b5 */
[----:B------:R-:W-:Y:S01]  /*8440*/  FMUL.FTZ R148, R87, R140 ;  /* 0x0000008c57947220 */ /* 0x000fe20000410000 */
[-C--:B------:R-:W-:Y:S01]  /*8450*/  FMUL.FTZ R89, R179, R109.reuse ;  /* 0x0000006db3597220 */ /* 0x080fe20000410000 */
[----:B------:R-:W-:Y:S01]  /*8460*/  FMUL.FTZ R143, R162, R109 ;  /* 0x0000006da28f7220 */ /* 0x000fe20000410000 */
[----:B------:R-:W-:Y:S01]  /*8470*/  FMUL.FTZ R149, R135, -R144 ;  /* 0x8000009087957220 */ /* 0x000fe20000410000 */
[----:B------:R0:W-:Y:S01]  /*8480*/  STS [R60+0x10e0], R147 ;  /* 0x0010e0933c007388 */ /* 0x0001e20000000800 */
[----:B------:R-:W-:Y:S01]  /*8490*/  FMUL.FTZ R145, R86, R89 ;  /* 0x0000005956917220 */ /* 0x000fe20000410000 */
[-C--:B------:R-:W-:Y:S01]  /*84a0*/  FFMA.FTZ R148, R141, R146.reuse, -R148 ;  /* 0x000000928d947223 */ /* 0x080fe20000010894 */
[----:B------:R-:W-:Y:S01]  /*84b0*/  FMUL.FTZ R146, R87, R146 ;  /* 0x0000009257927220 */ /* 0x000fe20000410000 */
[----:B------:R1:W-:Y:S01]  /*84c0*/  STS [R60+0x10dc], R151 ;  /* 0x0010dc973c007388 */ /* 0x0003e20000000800 */
[-C--:B------:R-:W-:Y:S01]  /*84d0*/  FFMA.FTZ R145, R142, R143.reuse, -R145 ;  /* 0x0000008f8e917223 */ /* 0x080fe20000010891 */
[----:B------:R-:W-:Y:S01]  /*84e0*/  FMUL.FTZ R143, R86, R143 ;  /* 0x0000008f568f7220 */ /* 0x000fe20000410000 */
[----:B------:R-:W-:Y:S01]  /*84f0*/  FFMA.FTZ R144, R18, -R111, R185 ;  /* 0x8000006f12907223 */ /* 0x000fe200000100b9 */
[----:B------:R2:W-:Y:S01]  /*8500*/  STS [R60+0x10e4], R149 ;  /* 0x0010e4953c007388 */ /* 0x0005e20000000800 */
[----:B------:R-:W-:Y:S01]  /*8510*/  FADD.FTZ R145, RZ, R145 ;  /* 0x00000091ff917221 */ /* 0x000fe20000010000 */
[----:B0-----:R-:W-:Y:S01]  /*8520*/  FMUL.FTZ R147, R56, UR45 ;  /* 0x0000002d38937c20 */ /* 0x001fe20008410000 */
[----:B------:R-:W-:Y:S01]  /*8530*/  FFMA.FTZ R143, R142, R89, R143 ;  /* 0x000000598e8f7223 */ /* 0x000fe2000001008f */
[----:B------:R0:W-:Y:S01]  /*8540*/  STS [R60+0x10d8], R153 ;  /* 0x0010d8993c007388 */ /* 0x0001e20000000800 */
[----:B------:R-:W-:Y:S01]  /*8550*/  FADD.FTZ R148, R145, R148 ;  /* 0x0000009491947221 */ /* 0x000fe20000010000 */
[----:B-1----:R-:W-:Y:S01]  /*8560*/  FFMA.FTZ R151, R82, UR44, -R147 ;  /* 0x0000002c52977c23 */ /* 0x002fe20008010893 */
[----:B------:R-:W-:Y:S01]  /*8570*/  FFMA.FTZ R147, R141, R140, R146 ;  /* 0x0000008c8d937223 */ /* 0x000fe20000010092 */
[----:B------:R-:W-:Y:S01]  /*8580*/  FADD.FTZ R146, RZ, R143 ;  /* 0x0000008fff927221 */ /* 0x000fe20000010000 */
[-C--:B------:R-:W-:Y:S01]  /*8590*/  FMUL.FTZ R143, R177, R111.reuse ;  /* 0x0000006fb18f7220 */ /* 0x080fe20000410000 */
[----:B--2---:R-:W-:Y:S01]  /*85a0*/  FMUL.FTZ R149, R160, R111 ;  /* 0x0000006fa0957220 */ /* 0x004fe20000410000 */
[-C--:B------:R-:W-:Y:S01]  /*85b0*/  FMUL.FTZ R145, R176, R108.reuse ;  /* 0x0000006cb0917220 */ /* 0x080fe20000410000 */
[----:B------:R-:W-:Y:S01]  /*85c0*/  FADD.FTZ R146, R146, R147 ;  /* 0x0000009392927221 */ /* 0x000fe20000010000 */
[----:B------:R-:W-:Y:S01]  /*85d0*/  FMUL.FTZ R147, R159, R108 ;  /* 0x0000006c9f937220 */ /* 0x000fe20000410000 */
[----:B0-----:R-:W-:Y:S01]  /*85e0*/  FMUL.FTZ R153, R136, R151 ;  /* 0x0000009788997220 */ /* 0x001fe20000410000 */
[C---:B------:R-:W-:Y:S01]  /*85f0*/  FMUL.FTZ R151, R178.reuse, R149 ;  /* 0x00000095b2977220 */ /* 0x040fe20000410000 */
[----:B------:R-:W-:Y:S01]  /*8600*/  FMUL.FTZ R150, R178, R143 ;  /* 0x0000008fb2967220 */ /* 0x000fe20000410000 */
[----:B------:R0:W-:Y:S01]  /*8610*/  STS [R60+0x10cc], R157 ;  /* 0x0010cc9d3c007388 */ /* 0x0001e20000000800 */
[----:B------:R-:W-:Y:S01]  /*8620*/  FMUL.FTZ R152, R64, R145 ;  /* 0x0000009140987220 */ /* 0x000fe20000410000 */
[C---:B------:R-:W-:Y:S01]  /*8630*/  FFMA.FTZ R151, R144.reuse, R143, R151 ;  /* 0x0000008f90977223 */ /* 0x040fe20000010097 */
[----:B------:R-:W-:Y:S01]  /*8640*/  FFMA.FTZ R149, R144, R149, -R150 ;  /* 0x0000009590957223 */ /* 0x000fe20000010896 */
[-C--:B------:R-:W-:Y:S01]  /*8650*/  FFMA.FTZ R150, R12, -R113.reuse, R67 ;  /* 0x800000710c967223 */ /* 0x080fe20000010043 */
[----:B------:R-:W-:Y:S01]  /*8660*/  FMUL.FTZ R67, R175, R113 ;  /* 0x00000071af437220 */ /* 0x000fe20000410000 */
[----:B------:R-:W-:Y:S01]  /*8670*/  FADD.FTZ R146, R146, R151 ;  /* 0x0000009792927221 */ /* 0x000fe20000010000 */
[----:B------:R-:W-:Y:S01]  /*8680*/  FMUL.FTZ R151, R64, R147 ;  /* 0x0000009340977220 */ /* 0x000fe20000410000 */
[----:B------:R1:W-:Y:S01]  /*8690*/  STS [R60+0x10e8], R153 ;  /* 0x0010e8993c007388 */ /* 0x0003e20000000800 */
[----:B------:R-:W-:Y:S01]  /*86a0*/  FADD.FTZ R148, R148, R149 ;  /* 0x0000009594947221 */ /* 0x000fe20000010000 */
[----:B0-----:R-:W-:Y:S01]  /*86b0*/  FMUL.FTZ R157, R66, R67 ;  /* 0x00000043429d7220 */ /* 0x001fe20000410000 */
[C---:B------:R-:W-:Y:S01]  /*86c0*/  FFMA.FTZ R151, R182.reuse, R145, R151 ;  /* 0x00000091b6977223 */ /* 0x040fe20000010097 */
[----:B------:R-:W-:Y:S01]  /*86d0*/  FFMA.FTZ R147, R182, R147, -R152 ;  /* 0x00000093b6937223 */ /* 0x000fe20000010898 */
[-C--:B------:R-:W-:Y:S01]  /*86e0*/  FMUL.FTZ R156, R52, R110.reuse ;  /* 0x0000006e349c7220 */ /* 0x080fe20000410000 */
[----:B------:R-:W-:Y:S01]  /*86f0*/  FFMA.FTZ R152, R14, -R115, R193 ;  /* 0x800000730e987223 */ /* 0x000fe200000100c1 */
[----:B------:R-:W-:Y:S01]  /*8700*/  FADD.FTZ R149, R146, R151 ;  /* 0x0000009792957221 */ /* 0x000fe20000010000 */
[-C--:B------:R-:W-:Y:S01]  /*8710*/  FMUL.FTZ R146, R88, R110.reuse ;  /* 0x0000006e58927220 */ /* 0x080fe20000410000 */
[----:B------:R-:W-:Y:S01]  /*8720*/  FFMA.FTZ R151, R13, -R110, R69 ;  /* 0x8000006e0d977223 */ /* 0x000fe20000010045 */
[----:B-1----:R-:W-:Y:S01]  /*8730*/  FMUL.FTZ R153, R158, R113 ;  /* 0x000000719e997220 */ /* 0x002fe20000410000 */
[----:B------:R-:W-:Y:S01]  /*8740*/  FMUL.FTZ R69, R56, UR44 ;  /* 0x0000002c38457c20 */ /* 0x000fe20008410000 */
[----:B------:R-:W-:Y:S01]  /*8750*/  FMUL.FTZ R166, R65, R146 ;  /* 0x0000009241a67220 */ /* 0x000fe20000410000 */
[----:B------:R-:W-:Y:S01]  /*8760*/  FADD.FTZ R147, R148, R147 ;  /* 0x0000009394937221 */ /* 0x000fe20000010000 */
[-C--:B------:R-:W-:Y:S01]  /*8770*/  FFMA.FTZ R154, R150, R153.reuse, -R157 ;  /* 0x00000099969a7223 */ /* 0x080fe2000001089d */
[----:B------:R-:W-:Y:S01]  /*8780*/  FMUL.FTZ R153, R66, R153 ;  /* 0x0000009942997220 */ /* 0x000fe20000410000 */
[----:B------:R-:W-:Y:S01]  /*8790*/  FFMA.FTZ R69, R82, UR45, R69 ;  /* 0x0000002d52457c23 */ /* 0x000fe20008010045 */
[-C--:B------:R-:W-:Y:S01]  /*87a0*/  FFMA.FTZ R166, R151, R156.reuse, -R166 ;  /* 0x0000009c97a67223 */ /* 0x080fe200000108a6 */
[----:B------:R-:W-:Y:S01]  /*87b0*/  FMUL.FTZ R156, R65, R156 ;  /* 0x0000009c419c7220 */ /* 0x000fe20000410000 */
[----:B------:R-:W-:Y:S01]  /*87c0*/  FFMA.FTZ R148, R150, R67, R153 ;  /* 0x0000004396947223 */ /* 0x000fe20000010099 */
[----:B------:R-:W-:Y:S01]  /*87d0*/  FMUL.FTZ R153, R53, R115 ;  /* 0x0000007335997220 */ /* 0x000fe20000410000 */
[----:B------:R-:W-:Y:S01]  /*87e0*/  FMUL.FTZ R181, R136, -R69 ;  /* 0x8000004588b57220 */ /* 0x000fe20000410000 */
[----:B------:R-:W-:Y:S01]  /*87f0*/  FMUL.FTZ R69, R139, R115 ;  /* 0x000000738b457220 */ /* 0x000fe20000410000 */
[----:B------:R-:W-:Y:S01]  /*8800*/  FADD.FTZ R148, R149, R148 ;  /* 0x0000009495947221 */ /* 0x000fe20000010000 */
[----:B------:R-:W-:Y:S01]  /*8810*/  FFMA.FTZ R149, R151, R146, R156 ;  /* 0x0000009297957223 */ /* 0x000fe2000001009c */
[C---:B------:R-:W-:Y:S01]  /*8820*/  FMUL.FTZ R157, R68.reuse, R153 ;  /* 0x00000099449d7220 */ /* 0x040fe20000410000 */
[----:B------:R-:W-:Y:S01]  /*8830*/  FADD.FTZ R147, R147, R154 ;  /* 0x0000009a93937221 */ /* 0x000fe20000010000 */
[-C--:B------:R-:W-:Y:S01]  /*8840*/  FMUL.FTZ R154, R68, R69.reuse ;  /* 0x00000045449a7220 */ /* 0x080fe20000410000 */
[----:B------:R-:W-:Y:S01]  /*8850*/  FADD.FTZ R148, R148, R149 ;  /* 0x0000009594947221 */ /* 0x000fe20000010000 */
[----:B------:R-:W-:Y:S01]  /*8860*/  FFMA.FTZ R157, R152, R69, R157 ;  /* 0x00000045989d7223 */ /* 0x000fe2000001009d */
[-C--:B------:R-:W-:Y:S01]  /*8870*/  FMUL.FTZ R149, R155, R112.reuse ;  /* 0x000000709b957220 */ /* 0x080fe20000410000 */
[----:B------:R-:W-:Y:S01]  /*8880*/  FADD.FTZ R166, R147, R166 ;  /* 0x000000a693a67221 */ /* 0x000fe20000010000 */
[----:B------:R-:W-:Y:S01]  /*8890*/  FMUL.FTZ R156, R57, UR45 ;  /* 0x0000002d399c7c20 */ /* 0x000fe20008410000 */
[----:B------:R-:W-:Y:S01]  /*88a0*/  FADD.FTZ R148, R148, R157 ;  /* 0x0000009d94947221 */ /* 0x000fe20000010000 */
[----:B------:R-:W-:Y:S01]  /*88b0*/  FMUL.FTZ R147, R197, R112 ;  /* 0x00000070c5937220 */ /* 0x000fe20000410000 */
[----:B------:R-:W-:Y:S01]  /*88c0*/  FMUL.FTZ R157, R70, R149 ;  /* 0x00000095469d7220 */ /* 0x000fe20000410000 */
[----:B------:R-:W-:Y:S01]  /*88d0*/  FMUL.FTZ R169, R129, -R168 ;  /* 0x800000a881a97220 */ /* 0x000fe20000410000 */
[----:B------:R-:W-:Y:S01]  /*88e0*/  FFMA.FTZ R153, R152, R153, -R154 ;  /* 0x0000009998997223 */ /* 0x000fe2000001089a */
[-C--:B------:R-:W-:Y:S01]  /*88f0*/  FFMA.FTZ R154, R8, -R117.reuse, R75 ;  /* 0x80000075089a7223 */ /* 0x080fe2000001004b */
[----:B------:R-:W-:Y:S01]  /*8900*/  FFMA.FTZ R168, R59, UR44, -R156 ;  /* 0x0000002c3ba87c23 */ /* 0x000fe2000801089c */
[----:B------:R-:W-:Y:S01]  /*8910*/  FMUL.FTZ R75, R165, R117 ;  /* 0x00000075a54b7220 */ /* 0x000fe20000410000 */
[-C--:B------:R-:W-:Y:S01]  /*8920*/  FMUL.FTZ R156, R70, R147.reuse ;  /* 0x00000093469c7220 */ /* 0x080fe20000410000 */
[----:B------:R-:W-:Y:S01]  /*8930*/  FFMA.FTZ R157, R194, R147, R157 ;  /* 0x00000093c29d7223 */ /* 0x000fe2000001009d */
[----:B------:R0:W-:Y:S01]  /*8940*/  STS [R60+0x10b0], R167 ;  /* 0x0010b0a73c007388 */ /* 0x0001e20000000800 */
[----:B------:R-:W-:Y:S01]  /*8950*/  FADD.FTZ R153, R166, R153 ;  /* 0x00000099a6997221 */ /* 0x000fe20000010000 */
[----:B------:R-:W-:Y:S01]  /*8960*/  FFMA.FTZ R156, R194, R149, -R156 ;  /* 0x00000095c29c7223 */ /* 0x000fe2000001089c */
[----:B------:R-:W-:Y:S01]  /*8970*/  FADD.FTZ R157, R148, R157 ;  /* 0x0000009d949d7221 */ /* 0x000fe20000010000 */
[----:B------:R1:W-:Y:S01]  /*8980*/  STS [R60+0x10b4], R169 ;  /* 0x0010b4a93c007388 */ /* 0x0003e20000000800 */
[-C--:B------:R-:W-:Y:S01]  /*8990*/  FMUL.FTZ R148, R164, R114.reuse ;  /* 0x00000072a4947220 */ /* 0x080fe20000410000 */
[----:B------:R-:W-:Y:S01]  /*89a0*/  FADD.FTZ R156, R153, R156 ;  /* 0x0000009c999c7221 */ /* 0x000fe20000010000 */
[-C--:B------:R-:W-:Y:S01]  /*89b0*/  FFMA.FTZ R153, R9, -R114.reuse, R76 ;  /* 0x8000007209997223 */ /* 0x080fe2000001004c */
[----:B------:R2:W-:Y:S01]  /*89c0*/  STS [R60+0x10ec], R181 ;  /* 0x0010ecb53c007388 */ /* 0x0005e20000000800 */
[----:B------:R-:W-:Y:S01]  /*89d0*/  FMUL.FTZ R149, R173, R114 ;  /* 0x00000072ad957220 */ /* 0x000fe20000410000 */
[----:B0-----:R-:W-:Y:S01]  /*89e0*/  FMUL.FTZ R167, R174, R117 ;  /* 0x00000075aea77220 */ /* 0x001fe20000410000 */
[-C--:B------:R-:W-:Y:S01]  /*89f0*/  FMUL.FTZ R76, R62, R116.reuse ;  /* 0x000000743e4c7220 */ /* 0x080fe20000410000 */
[----:B------:R-:W-:Y:S01]  /*8a00*/  FMUL.FTZ R180, R171, R116 ;  /* 0x00000074abb47220 */ /* 0x000fe20000410000 */
[----:B------:R-:W-:Y:S01]  /*8a10*/  FMUL.FTZ R187, R130, -R187 ;  /* 0x800000bb82bb7220 */ /* 0x000fe20000410000 */
[----:B-1----:R-:W-:Y:S01]  /*8a20*/  FMUL.FTZ R169, R71, R75 ;  /* 0x0000004b47a97220 */ /* 0x002fe20000410000 */
[----:B------:R-:W-:Y:S01]  /*8a30*/  FMUL.FTZ R185, R84, UR45 ;  /* 0x0000002d54b97c20 */ /* 0x000fe20008410000 */
[----:B------:R0:W-:Y:S01]  /*8a40*/  STS [R60+0x10b8], R189 ;  /* 0x0010b8bd3c007388 */ /* 0x0001e20000000800 */
[----:B------:R-:W-:Y:S01]  /*8a50*/  FMUL.FTZ R204, R174, UR43 ;  /* 0x0000002baecc7c20 */ /* 0x000fe20008410000 */
[-C--:B------:R-:W-:Y:S01]  /*8a60*/  FFMA.FTZ R169, R154, R167.reuse, -R169 ;  /* 0x000000a79aa97223 */ /* 0x080fe200000108a9 */
[----:B--2---:R-:W-:Y:S01]  /*8a70*/  FMUL.FTZ R181, R137, R168 ;  /* 0x000000a889b57220 */ /* 0x004fe20000410000 */
[----:B------:R-:W-:Y:S01]  /*8a80*/  FMUL.FTZ R167, R71, R167 ;  /* 0x000000a747a77220 */ /* 0x000fe20000410000 */
[----:B------:R-:W-:Y:S01]  /*8a90*/  FMUL.FTZ R168, R72, R148 ;  /* 0x0000009448a87220 */ /* 0x000fe20000410000 */
[----:B------:R-:W-:Y:S01]  /*8aa0*/  FADD.FTZ R169, R156, R169 ;  /* 0x000000a99ca97221 */ /* 0x000fe20000010000 */
[----:B------:R-:W-:Y:S01]  /*8ab0*/  FFMA.FTZ R156, R10, -R119, R77 ;  /* 0x800000770a9c7223 */ /* 0x000fe2000001004d */
[----:B------:R-:W-:Y:S01]  /*8ac0*/  FFMA.FTZ R166, R154, R75, R167 ;  /* 0x0000004b9aa67223 */ /* 0x000fe200000100a7 */
[-C--:B------:R-:W-:Y:S01]  /*8ad0*/  FFMA.FTZ R170, R153, R149.reuse, -R168 ;  /* 0x0000009599aa7223 */ /* 0x080fe200000108a8 */
[----:B------:R-:W-:Y:S01]  /*8ae0*/  FMUL.FTZ R168, R72, R149 ;  /* 0x0000009548a87220 */ /* 0x000fe20000410000 */
[-C--:B------:R-:W-:Y:S01]  /*8af0*/  FMUL.FTZ R77, R163, R119.reuse ;  /* 0x00000077a34d7220 */ /* 0x080fe20000410000 */
[----:B------:R-:W-:Y:S01]  /*8b00*/  FADD.FTZ R166, R157, R166 ;  /* 0x000000a69da67221 */ /* 0x000fe20000010000 */
[----:B------:R-:W-:Y:S01]  /*8b10*/  FFMA.FTZ R157, R11, -R116, R80 ;  /* 0x800000740b9d7223 */ /* 0x000fe20000010050 */
[----:B------:R-:W-:Y:S01]  /*8b20*/  FFMA.FTZ R149, R153, R148, R168 ;  /* 0x0000009499957223 */ /* 0x000fe200000100a8 */
[----:B------:R-:W-:Y:S01]  /*8b30*/  FMUL.FTZ R80, R172, R119 ;  /* 0x00000077ac507220 */ /* 0x000fe20000410000 */
[CC--:B------:R-:W-:Y:S01]  /*8b40*/  FMUL.FTZ R167, R73.reuse, R77.reuse ;  /* 0x0000004d49a77220 */ /* 0x0c0fe20000410000 */
[----:B------:R-:W-:Y:S01]  /*8b50*/  FMUL.FTZ R168, R74, R76 ;  /* 0x0000004c4aa87220 */ /* 0x000fe20000410000 */
[----:B------:R-:W-:Y:S01]  /*8b60*/  FADD.FTZ R149, R166, R149 ;  /* 0x00000095a6957221 */ /* 0x000fe20000010000 */
[----:B------:R1:W-:Y:S01]  /*8b70*/  STS [R60+0x10f0], R181 ;  /* 0x0010f0b53c007388 */ /* 0x0003e20000000800 */
[-C--:B------:R-:W-:Y:S01]  /*8b80*/  FFMA.FTZ R166, R156, R80.reuse, -R167 ;  /* 0x000000509ca67223 */ /* 0x080fe200000108a7 */
[----:B------:R-:W-:Y:S01]  /*8b90*/  FMUL.FTZ R167, R73, R80 ;  /* 0x0000005049a77220 */ /* 0x000fe20000410000 */
[----:B------:R-:W-:Y:S01]  /*8ba0*/  FADD.FTZ R169, R169, R170 ;  /* 0x000000aaa9a97221 */ /* 0x000fe20000010000 */
[----:B------:R2:W-:Y:S01]  /*8bb0*/  STS [R60+0x10bc], R187 ;  /* 0x0010bcbb3c007388 */ /* 0x0005e20000000800 */
[----:B0-----:R-:W-:Y:S01]  /*8bc0*/  FMUL.FTZ R189, R84, UR44 ;  /* 0x0000002c54bd7c20 */ /* 0x001fe20008410000 */
[----:B------:R-:W-:Y:S01]  /*8bd0*/  FFMA.FTZ R80, R156, R77, R167 ;  /* 0x0000004d9c507223 */ /* 0x000fe200000100a7 */
[----:B------:R-:W-:Y:S01]  /*8be0*/  FADD.FTZ R166, R169, R166 ;  /* 0x000000a6a9a67221 */ /* 0x000fe20000010000 */
[----:B------:R0:W-:Y:S01]  /*8bf0*/  STS [R60+0x1098], R191 ;  /* 0x001098bf3c007388 */ /* 0x0001e20000000800 */
[-C--:B------:R-:W-:Y:S01]  /*8c00*/  FMUL.FTZ R167, R186, R121.reuse ;  /* 0x00000079baa77220 */ /* 0x080fe20000410000 */
[-C--:B-1----:R-:W-:Y:S01]  /*8c10*/  FFMA.FTZ R181, R157, R180.reuse, -R168 ;  /* 0x000000b49db57223 */ /* 0x082fe200000108a8 */
[----:B------:R-:W-:Y:S01]  /*8c20*/  FMUL.FTZ R168, R57, UR44 ;  /* 0x0000002c39a87c20 */ /* 0x000fe20008410000 */
[----:B------:R-:W-:Y:S01]  /*8c30*/  FMUL.FTZ R180, R74, R180 ;  /* 0x000000b44ab47220 */ /* 0x000fe20000410000 */
[----:B------:R-:W-:Y:S01]  /*8c40*/  FADD.FTZ R80, R149, R80 ;  /* 0x0000005095507221 */ /* 0x000fe20000010000 */
[----:B--2---:R-:W-:Y:S01]  /*8c50*/  FFMA.FTZ R187, R202, UR44, -R185 ;  /* 0x0000002ccabb7c23 */ /* 0x004fe200080108b9 */
[----:B------:R-:W-:Y:S01]  /*8c60*/  FFMA.FTZ R168, R59, UR45, R168 ;  /* 0x0000002d3ba87c23 */ /* 0x000fe200080100a8 */
[----:B------:R-:W-:Y:S01]  /*8c70*/  FFMA.FTZ R149, R157, R76, R180 ;  /* 0x0000004c9d957223 */ /* 0x000fe200000100b4 */
[----:B------:R-:W-:Y:S01]  /*8c80*/  FADD.FTZ R181, R166, R181 ;  /* 0x000000b5a6b57221 */ /* 0x000fe20000010000 */
[----:B0-----:R-:W-:Y:S01]  /*8c90*/  FFMA.FTZ R191, R202, UR45, R189 ;  /* 0x0000002dcabf7c23 */ /* 0x001fe200080100bd */
[----:B------:R-:W-:Y:S01]  /*8ca0*/  FMUL.FTZ R185, R137, -R168 ;  /* 0x800000a889b97220 */ /* 0x000fe20000410000 */
[----:B------:R-:W-:Y:S01]  /*8cb0*/  FADD.FTZ R168, R80, R149 ;  /* 0x0000009550a87221 */ /* 0x000fe20000010000 */
[-C--:B------:R-:W-:Y:S01]  /*8cc0*/  FMUL.FTZ R149, R61, R121.reuse ;  /* 0x000000793d957220 */ /* 0x080fe20000410000 */
[----:B------:R-:W-:Y:S01]  /*8cd0*/  FFMA.FTZ R166, R4, -R121, R79 ;  /* 0x8000007904a67223 */ /* 0x000fe2000001004f */
[C---:B------:R-:W-:Y:S01]  /*8ce0*/  FMUL.FTZ R187, R138.reuse, R187 ;  /* 0x000000bb8abb7220 */ /* 0x040fe20000410000 */
[----:B------:R-:W-:Y:S01]  /*8cf0*/  FMUL.FTZ R191, R138, -R191 ;  /* 0x800000bf8abf7220 */ /* 0x000fe20000410000 */
[----:B------:R-:W-:Y:S01]  /*8d00*/  FMUL.FTZ R169, R78, R149 ;  /* 0x000000954ea97220 */ /* 0x000fe20000410000 */
[-C--:B------:R-:W-:Y:S01]  /*8d10*/  FMUL.FTZ R80, R3, R118.reuse ;  /* 0x0000007603507220 */ /* 0x080fe20000410000 */
[----:B------:R-:W-:Y:S01]  /*8d20*/  STS [R60+0x1088], R195 ;  /* 0x001088c33c007388 */ /* 0x000fe20000000800 */
[-C--:B------:R-:W-:Y:S01]  /*8d30*/  FMUL.FTZ R180, R63, R118.reuse ;  /* 0x000000763fb47220 */ /* 0x080fe20000410000 */
[-C--:B------:R-:W-:Y:S01]  /*8d40*/  FFMA.FTZ R170, R166, R167.reuse, -R169 ;  /* 0x000000a7a6aa7223 */ /* 0x080fe200000108a9 */
[----:B------:R-:W-:Y:S01]  /*8d50*/  FMUL.FTZ R169, R78, R167 ;  /* 0x000000a74ea97220 */ /* 0x000fe20000410000 */
[----:B------:R-:W-:Y:S01]  /*8d60*/  STS [R60+0x108c], R201 ;  /* 0x00108cc93c007388 */ /* 0x000fe20000000800 */
[----:B------:R-:W-:Y:S01]  /*8d70*/  FFMA.FTZ R167, R5, -R118, R82 ;  /* 0x8000007605a77223 */ /* 0x000fe20000010052 */
[----:B------:R-:W-:Y:S01]  /*8d80*/  FMUL.FTZ R82, R56, R80 ;  /* 0x0000005038527220 */ /* 0x000fe20000410000 */
[----:B------:R-:W-:Y:S01]  /*8d90*/  FMUL.FTZ R79, R198, R123 ;  /* 0x0000007bc64f7220 */ /* 0x000fe20000410000 */
[----:B------:R0:W-:Y:S01]  /*8da0*/  STS [R60+0x10f4], R185 ;  /* 0x0010f4b93c007388 */ /* 0x0001e20000000800 */
[----:B------:R-:W-:Y:S01]  /*8db0*/  FFMA.FTZ R169, R166, R149, R169 ;  /* 0x00000095a6a97223 */ /* 0x000fe200000100a9 */
[----:B------:R-:W-:Y:S01]  /*8dc0*/  FADD.FTZ R170, R181, R170 ;  /* 0x000000aab5aa7221 */ /* 0x000fe20000010000 */
[----:B------:R-:W-:Y:S01]  /*8dd0*/  FMUL.FTZ R189, R57, R79 ;  /* 0x0000004f39bd7220 */ /* 0x000fe20000410000 */
[----:B------:R1:W-:Y:S01]  /*8de0*/  STS [R60+0x10f8], R187 ;  /* 0x0010f8bb3c007388 */ /* 0x0003e20000000800 */
[----:B------:R-:W-:Y:S01]  /*8df0*/  FADD.FTZ R168, R168, R169 ;  /* 0x000000a9a8a87221 */ /* 0x000fe20000010000 */
[----:B------:R-:W-:Y:S01]  /*8e00*/  IADD3 R181, PT, PT, R92, 0x60, RZ ;  /* 0x000000605cb57810 */ /* 0x000fe20007ffe0ff */
[----:B------:R-:W-:Y:S01]  /*8e10*/  FFMA.FTZ R211, R165, UR42, R204 ;  /* 0x0000002aa5d37c23 */ /* 0x000fe200080100cc */
[----:B------:R2:W-:Y:S01]  /*8e20*/  STS [R60+0x10fc], R191 ;  /* 0x0010fcbf3c007388 */ /* 0x0005e20000000800 */
[----:B------:R-:W-:Y:S01]  /*8e30*/  FMUL.FTZ R205, R159, UR43 ;  /* 0x0000002b9fcd7c20 */ /* 0x000fe20008410000 */
[-C--:B0-----:R-:W-:Y:S01]  /*8e40*/  FFMA.FTZ R185, R167, R180.reuse, -R82 ;  /* 0x000000b4a7b97223 */ /* 0x081fe20000010852 */
[-C--:B------:R-:W-:Y:S01]  /*8e50*/  FFMA.FTZ R82, R6, -R123.reuse, R59 ;  /* 0x8000007b06527223 */ /* 0x080fe2000001003b */
[----:B------:R-:W-:Y:S01]  /*8e60*/  BAR.SYNC.DEFER_BLOCKING 0x0 ;  /* 0x0000000000007b1d */ /* 0x000fe20000010000 */
[----:B------:R-:W-:Y:S01]  /*8e70*/  FMUL.FTZ R180, R56, R180 ;  /* 0x000000b438b47220 */ /* 0x000fe20000410000 */
[----:B-1----:R-:W-:Y:S01]  /*8e80*/  FMUL.FTZ R187, R192, R123 ;  /* 0x0000007bc0bb7220 */ /* 0x002fe20000410000 */
[----:B------:R-:W-:Y:S01]  /*8e90*/  FADD.FTZ R170, R170, R185 ;  /* 0x000000b9aaaa7221 */ /* 0x000fe20000010000 */
[----:B------:R-:W-:Y:S01]  /*8ea0*/  FMUL.FTZ R185, R61, UR43 ;  /* 0x0000002b3db97c20 */ /* 0x000fe20008410000 */
[----:B------:R-:W-:Y:S01]  /*8eb0*/  FFMA.FTZ R59, R167, R80, R180 ;  /* 0x00000050a73b7223 */ /* 0x000fe200000100b4 */
[-C--:B------:R-:W-:Y:S01]  /*8ec0*/  FFMA.FTZ R169, R82, R187.reuse, -R189 ;  /* 0x000000bb52a97223 */ /* 0x080fe200000108bd */
[----:B------:R-:W-:Y:S01]  /*8ed0*/  FMUL.FTZ R187, R57, R187 ;  /* 0x000000bb39bb7220 */ /* 0x000fe20000410000 */
[----:B------:R-:W-:Y:S01]  /*8ee0*/  LEA.HI R190, R181, R92, RZ, 0x1b ;  /* 0x0000005cb5be7211 */ /* 0x000fe200078fd8ff */
[----:B------:R-:W-:Y:S01]  /*8ef0*/  FADD.FTZ R59, R168, R59 ;  /* 0x0000003ba83b7221 */ /* 0x000fe20000010000 */
[----:B------:R-:W-:Y:S01]  /*8f00*/  FMUL.FTZ R168, R3, UR43 ;  /* 0x0000002b03a87c20 */ /* 0x000fe20008410000 */
[----:B------:R-:W-:Y:S01]  /*8f10*/  FFMA.FTZ R180, R82, R79, R187 ;  /* 0x0000004f52b47223 */ /* 0x000fe200000100bb */
[----:B------:R-:W-:Y:S01]  /*8f20*/  FADD.FTZ R188, R170, R169 ;  /* 0x000000a9aabc7221 */ /* 0x000fe20000010000 */
[----:B------:R-:W-:Y:S01]  /*8f30*/  FMUL.FTZ R170, R58, UR43 ;  /* 0x0000002b3aaa7c20 */ /* 0x000fe20008410000 */
[----:B------:R-:W-:Y:S01]  /*8f40*/  FFMA.FTZ R181, R63, UR42, -R168 ;  /* 0x0000002a3fb57c23 */ /* 0x000fe200080108a8 */
[----:B------:R-:W-:Y:S01]  /*8f50*/  FADD.FTZ R180, R59, R180 ;  /* 0x000000b43bb47221 */ /* 0x000fe20000010000 */
[----:B------:R-:W-:Y:S01]  /*8f60*/  FMUL.FTZ R59, R198, UR43 ;  /* 0x0000002bc63b7c20 */ /* 0x000fe20008410000 */
[----:B------:R-:W-:Y:S01]  /*8f70*/  FMUL.FTZ R168, R63, UR43 ;  /* 0x0000002b3fa87c20 */ /* 0x000fe20008410000 */
[C---:B------:R-:W-:Y:S01]  /*8f80*/  FFMA.FTZ R63, R186.reuse, UR42, -R185 ;  /* 0x0000002aba3f7c23 */ /* 0x040fe200080108b9 */
[----:B------:R-:W-:Y:S01]  /*8f90*/  FMUL.FTZ R186, R186, UR43 ;  /* 0x0000002bbaba7c20 */ /* 0x000fe20008410000 */
[----:B--2---:R-:W-:Y:S01]  /*8fa0*/  FFMA.FTZ R60, R192, UR42, -R59 ;  /* 0x0000002ac03c7c23 */ /* 0x004fe2000801083b */
[----:B------:R-:W-:Y:S01]  /*8fb0*/  FFMA.FTZ R59, R199, UR42, -R170 ;  /* 0x0000002ac73b7c23 */ /* 0x000fe200080108aa */
[----:B------:R-:W-:Y:S01]  /*8fc0*/  FMUL.FTZ R170, R62, UR43 ;  /* 0x0000002b3eaa7c20 */ /* 0x000fe20008410000 */
[----:B------:R-:W-:Y:S01]  /*8fd0*/  FMUL.FTZ R185, R163, UR43 ;  /* 0x0000002ba3b97c20 */ /* 0x000fe20008410000 */
[----:B------:R0:W1:Y:S01]  /*8fe0*/  LDS R215, [R103+0x1100] ;  /* 0x0011000067d77984 */ /* 0x0000620000000800 */
[----:B------:R-:W-:Y:S01]  /*8ff0*/  FMUL.FTZ R169, R199, UR43 ;  /* 0x0000002bc7a97c20 */ /* 0x000fe20008410000 */
[----:B------:R-:W-:Y:S01]  /*9000*/  FFMA.FTZ R201, R61, UR42, R186 ;  /* 0x0000002a3dc97c23 */ /* 0x000fe200080100ba */
[C---:B------:R-:W-:Y:S01]  /*9010*/  FFMA.FTZ R209, R171.reuse, UR42, -R170 ;  /* 0x0000002aabd17c23 */ /* 0x040fe200080108aa */
[----:B------:R-:W-:Y:S01]  /*9020*/  FMUL.FTZ R171, R171, UR43 ;  /* 0x0000002babab7c20 */ /* 0x000fe20008410000 */
[C---:B------:R-:W-:Y:S01]  /*9030*/  FFMA.FTZ R186, R172.reuse, UR42, -R185 ;  /* 0x0000002aacba7c23 */ /* 0x040fe200080108b9 */
[----:B------:R-:W-:Y:S01]  /*9040*/  LEA R189, R127, -R2, 0x1 ;  /* 0x800000027fbd7211 */ /* 0x000fe200078e08ff */
[----:B------:R-:W-:Y:S01]  /*9050*/  FMUL.FTZ R172, R172, UR43 ;  /* 0x0000002bacac7c20 */ /* 0x000fe20008410000 */
[----:B------:R-:W-:Y:S01]  /*9060*/  FFMA.FTZ R2, R58, UR42, R169 ;  /* 0x0000002a3a027c23 */ /* 0x000fe200080100a9 */
[----:B------:R-:W-:Y:S01]  /*9070*/  FMUL.FTZ R169, R192, UR43 ;  /* 0x0000002bc0a97c20 */ /* 0x000fe20008410000 */
[----:B------:R-:W-:Y:S01]  /*9080*/  FMUL.FTZ R170, R164, UR43 ;  /* 0x0000002ba4aa7c20 */ /* 0x000fe20008410000 */
[----:B------:R-:W-:Y:S01]  /*9090*/  FFMA.FTZ R192, R62, UR42, R171 ;  /* 0x0000002a3ec07c23 */ /* 0x000fe200080100ab */
[----:B------:R-:W-:Y:S01]  /*90a0*/  FMUL.FTZ R171, R165, UR43 ;  /* 0x0000002ba5ab7c20 */ /* 0x000fe20008410000 */
[----:B------:R-:W-:Y:S01]  /*90b0*/  FFMA.FTZ R213, R163, UR42, R172 ;  /* 0x0000002aa3d57c23 */ /* 0x000fe200080100ac */
[----:B------:R-:W-:Y:S01]  /*90c0*/  FMUL.FTZ R172, R197, UR43 ;  /* 0x0000002bc5ac7c20 */ /* 0x000fe20008410000 */
[C---:B------:R-:W-:Y:S01]  /*90d0*/  FFMA.FTZ R195, R173.reuse, UR42, -R170 ;  /* 0x0000002aadc37c23 */ /* 0x040fe200080108aa */
[----:B------:R-:W-:Y:S01]  /*90e0*/  FFMA.FTZ R170, R174, UR42, -R171 ;  /* 0x0000002aaeaa7c23 */ /* 0x000fe200080108ab */
[----:B------:R-:W-:Y:S01]  /*90f0*/  FMUL.FTZ R173, R173, UR43 ;  /* 0x0000002badad7c20 */ /* 0x000fe20008410000 */
[C---:B------:R-:W-:Y:S01]  /*9100*/  FFMA.FTZ R185, R155.reuse, UR42, -R172 ;  /* 0x0000002a9bb97c23 */ /* 0x040fe200080108ac */
[----:B------:R-:W-:Y:S01]  /*9110*/  FMUL.FTZ R174, R155, UR43 ;  /* 0x0000002b9bae7c20 */ /* 0x000fe20008410000 */
[----:B------:R-:W-:Y:S01]  /*9120*/  FMUL.FTZ R172, R139, UR43 ;  /* 0x0000002b8bac7c20 */ /* 0x000fe20008410000 */
[----:B------:R-:W-:Y:S01]  /*9130*/  FFMA.FTZ R196, R164, UR42, R173 ;  /* 0x0000002aa4c47c23 */ /* 0x000fe200080100ad */
[----:B------:R-:W-:Y:S01]  /*9140*/  ISETP.GE.AND P1, PT, R189, 0x1, PT ;  /* 0x00000001bd00780c */ /* 0x000fe20003f26270 */
[----:B------:R-:W-:Y:S01]  /*9150*/  FFMA.FTZ R193, R197, UR42, R174 ;  /* 0x0000002ac5c17c23 */ /* 0x000fe200080100ae */
[----:B------:R-:W-:Y:S01]  /*9160*/  FMUL.FTZ R155, R88, UR43 ;  /* 0x0000002b589b7c20 */ /* 0x000fe20008410000 */
[----:B------:R-:W-:Y:S01]  /*9170*/  FFMA.FTZ R187, R53, UR42, -R172 ;  /* 0x0000002a35bb7c23 */ /* 0x000fe200080108ac */
[----:B------:R-:W-:Y:S01]  /*9180*/  FMUL.FTZ R173, R175, UR43 ;  /* 0x0000002bafad7c20 */ /* 0x000fe20008410000 */
[----:B------:R-:W-:Y:S01]  /*9190*/  FMUL.FTZ R174, R53, UR43 ;  /* 0x0000002b35ae7c20 */ /* 0x000fe20008410000 */
[C---:B------:R-:W-:Y:S01]  /*91a0*/  FMUL.FTZ R53, R52.reuse, UR43 ;  /* 0x0000002b34357c20 */ /* 0x040fe20008410000 */
[----:B------:R-:W-:Y:S01]  /*91b0*/  FFMA.FTZ R172, R52, UR42, -R155 ;  /* 0x0000002a34ac7c23 */ /* 0x000fe2000801089b */
[C---:B------:R-:W-:Y:S01]  /*91c0*/  FFMA.FTZ R173, R158.reuse, UR42, -R173 ;  /* 0x0000002a9ead7c23 */ /* 0x040fe200080108ad */
[----:B------:R-:W-:Y:S01]  /*91d0*/  FFMA.FTZ R203, R139, UR42, R174 ;  /* 0x0000002a8bcb7c23 */ /* 0x000fe200080100ae */
[----:B------:R-:W-:Y:S01]  /*91e0*/  FMUL.FTZ R158, R158, UR43 ;  /* 0x0000002b9e9e7c20 */ /* 0x000fe20008410000 */
[----:B------:R-:W-:Y:S01]  /*91f0*/  FMUL.FTZ R52, R176, UR43 ;  /* 0x0000002bb0347c20 */ /* 0x000fe20008410000 */
[----:B------:R-:W-:Y:S01]  /*9200*/  FFMA.FTZ R174, R88, UR42, R53 ;  /* 0x0000002a58ae7c23 */ /* 0x000fe20008010035 */
[----:B------:R-:W-:Y:S01]  /*9210*/  FMUL.FTZ R53, R177, UR43 ;  /* 0x0000002bb1357c20 */ /* 0x000fe20008410000 */
[----:B------:R-:W-:Y:S01]  /*9220*/  FFMA.FTZ R191, R175, UR42, R158 ;  /* 0x0000002aafbf7c23 */ /* 0x000fe2000801009e */
[----:B------:R-:W-:Y:S01]  /*9230*/  FFMA.FTZ R171, R159, UR42, -R52 ;  /* 0x0000002a9fab7c23 */ /* 0x000fe20008010834 */
[----:B------:R-:W-:Y:S01]  /*9240*/  FMUL.FTZ R158, R183, UR43 ;  /* 0x0000002bb79e7c20 */ /* 0x000fe20008410000 */
[C---:B------:R-:W-:Y:S01]  /*9250*/  FFMA.FTZ R159, R160.reuse, UR42, -R53 ;  /* 0x0000002aa09f7c23 */ /* 0x040fe20008010835 */
[----:B------:R-:W-:Y:S01]  /*9260*/  FMUL.FTZ R155, R179, UR43 ;  /* 0x0000002bb39b7c20 */ /* 0x000fe20008410000 */
[----:B------:R-:W-:Y:S01]  /*9270*/  FMUL.FTZ R204, R160, UR43 ;  /* 0x0000002ba0cc7c20 */ /* 0x000fe20008410000 */
[C---:B------:R-:W-:Y:S01]  /*9280*/  FMUL.FTZ R160, R161.reuse, UR43 ;  /* 0x0000002ba1a07c20 */ /* 0x040fe20008410000 */
[C---:B------:R-:W-:Y:S01]  /*9290*/  FMUL.FTZ R52, R162.reuse, UR43 ;  /* 0x0000002ba2347c20 */ /* 0x040fe20008410000 */
[----:B------:R-:W-:Y:S01]  /*92a0*/  FFMA.FTZ R158, R161, UR42, -R158 ;  /* 0x0000002aa19e7c23 */ /* 0x000fe2000801089e */
[----:B------:R-:W-:Y:S01]  /*92b0*/  FFMA.FTZ R155, R162, UR42, -R155 ;  /* 0x0000002aa29b7c23 */ /* 0x000fe2000801089b */
[----:B------:R-:W-:Y:S01]  /*92c0*/  ISETP.GE.AND P2, PT, R189, 0x21, PT ;  /* 0x00000021bd00780c */ /* 0x000fe20003f46270 */
        /* <DEDUP_REMOVED lines=8> */
[----:B------:R-:W-:-:S05]  /*9350*/  LEA R52, R52, UR32, 0x2 ;  /* 0x0000002034347c11 */ /* 0x000fca000f8e10ff */
[----:B------:R-:W0:Y:S04]  /*9360*/  LDS R53, [R52+0x1080] ;  /* 0x0010800034357984 */ /* 0x000e280000000800 */
[----:B0-----:R0:W-:Y:S02]  /*9370*/  REDG.E.ADD.F32.FTZ.RN.STRONG.GPU desc[UR20][R54.64], R53 ;  /* 0x00000035360079a6 */ /* 0x0011e4000c12f314 */
.L_x_14287:
[----:B------:R-:W-:Y:S05]  /*9380*/  BSYNC.RECONVERGENT B0 ;  /* 0x0000000000007941 */ /* 0x000fea0003800200 */
.L_x_14286:
[----:B------:R-:W-:Y:S04]  /*9390*/  BSSY.RECONVERGENT B0, `(.L_x_14288) ;  /* 0x0000003000007945 */ /* 0x000fe80003800200 */
[----:B------:R-:W-:Y:S05]  /*93a0*/  @!P2 BRA `(.L_x_14289) ;  /* 0x000000000004a947 */ /* 0x000fea0003800000 */
[----:B------:R1:W-:Y:S02]  /*93b0*/  REDG.E.ADD.F32.FTZ.RN.STRONG.GPU desc[UR20][R54.64+0x80], R215 ;  /* 0x000080d7360079a6 */ /* 0x0003e4000c12f314 */
.L_x_14289:
[----:B------:R-:W-:Y:S05]  /*93c0*/  BSYNC.RECONVERGENT B0 ;  /* 0x0000000000007941 */ /* 0x000fea0003800200 */
.L_x_14288:
[----:B0-----:R0:W2:Y:S01]  /*93d0*/  LDS R53, [R102+0x1180] ;  /* 0x0011800066357984 */ /* 0x0010a20000000800 */
[C---:B------:R-:W-:Y:S01]  /*93e0*/  ISETP.GE.AND P6, PT, R189.reuse, 0x41, PT ;  /* 0x00000041bd00780c */ /* 0x040fe20003fc6270 */
[----:B------:R-:W-:Y:S01]  /*93f0*/  BSSY.RECONVERGENT B0, `(.L_x_14290) ;  /* 0x0000009000007945 */ /* 0x000fe20003800200 */
[----:B------:R-:W-:Y:S02]  /*9400*/  LEA R190, R190, UR32, 0x2 ;  /* 0x00000020bebe7c11 */ /* 0x000fe4000f8e10ff */
[C---:B------:R-:W-:Y:S02]  /*9410*/  ISETP.GE.AND P1, PT, R189.reuse, 0x61, PT ;  /* 0x00000061bd00780c */ /* 0x040fe40003f26270 */
[C---:B------:R-:W-:Y:S02]  /*9420*/  ISETP.GE.AND P2, PT, R189.reuse, 0x81, PT ;  /* 0x00000081bd00780c */ /* 0x040fe40003f46270 */
[C---:B------:R-:W-:Y:S02]  /*9430*/  ISETP.GE.AND P3, PT, R189.reuse, 0xa1, PT ;  /* 0x000000a1bd00780c */ /* 0x040fe40003f66270 */
[----:B------:R-:W-:-:S02]  /*9440*/  ISETP.GE.AND P4, PT, R189, 0xc1, PT ;  /* 0x000000c1bd00780c */ /* 0x000fc40003f86270 */
[----:B------:R-:W-:Y:S01]  /*9450*/  ISETP.GE.AND P5, PT, R189, 0xe1, PT ;  /* 0x000000e1bd00780c */ /* 0x000fe20003fa6270 */
[----:B0-----:R-:W-:-:S12]  /*9460*/  @!P6 BRA `(.L_x_14291) ;  /* 0x000000000004e947 */ /* 0x001fd80003800000 */
[----:B--2---:R0:W-:Y:S02]  /*9470*/  REDG.E.ADD.F32.FTZ.RN.STRONG.GPU desc[UR20][R54.64+0x100], R53 ;  /* 0x00010035360079a6 */ /* 0x0041e4000c12f314 */
.L_x_14291:
[----:B------:R-:W-:Y:S05]  /*9480*/  BSYNC.RECONVERGENT B0 ;  /* 0x0000000000007941 */ /* 0x000fea0003800200 */
.L_x_14290:
[----:B0-2---:R0:W2:Y:S01]  /*9490*/  LDS R53, [R190+0x1200] ;  /* 0x00120000be357984 */ /* 0x0050a20000000800 */
[----:B------:R-:W-:Y:S04]  /*94a0*/  BSSY.RECONVERGENT B0, `(.L_x_14292) ;  /* 0x0000003000007945 */ /* 0x000fe80003800200 */
[----:B------:R-:W-:Y:S05]  /*94b0*/  @!P1 BRA `(.L_x_14293) ;  /* 0x0000000000049947 */ /* 0x000fea0003800000 */
[----:B--2---:R3:W-:Y:S02]  /*94c0*/  REDG.E.ADD.F32.FTZ.RN.STRONG.GPU desc[UR20][R54.64+0x180], R53 ;  /* 0x00018035360079a6 */ /* 0x0047e4000c12f314 */
.L_x_14293:
[----:B------:R-:W-:Y:S05]  /*94d0*/  BSYNC.RECONVERGENT B0 ;  /* 0x0000000000007941 */ /* 0x000fea0003800200 */
.L_x_14292:
[----:B--23--:R2:W3:Y:S01]  /*94e0*/  LDS R53, [R101+0x1280] ;  /* 0x0012800065357984 */ /* 0x00c4e20000000800 */
[----:B------:R-:W-:Y:S01]  /*94f0*/  BSSY.RECONVERGENT B0, `(.L_x_14294) ;  /* 0x0000004000007945 */ /* 0x000fe20003800200 */
[----:B-1----:R-:W-:-:S03]  /*9500*/  IADD3 R215, PT, PT, R92, 0xe0, RZ ;  /* 0x000000e05cd77810 */ /* 0x002fc60007ffe0ff */
[----:B------:R-:W-:Y:S05]  /*9510*/  @!P2 BRA `(.L_x_14295) ;  /* 0x000000000004a947 */ /* 0x000fea0003800000 */
[----:B---3--:R1:W-:Y:S02]  /*9520*/  REDG.E.ADD.F32.FTZ.RN.STRONG.GPU desc[UR20][R54.64+0x200], R53 ;  /* 0x00020035360079a6 */ /* 0x0083e4000c12f314 */
.L_x_14295:
[----:B------:R-:W-:Y:S05]  /*9530*/  BSYNC.RECONVERGENT B0 ;  /* 0x0000000000007941 */ /* 0x000fea0003800200 */
.L_x_14294:
[----:B-1-3--:R1:W3:Y:S01]  /*9540*/  LDS R53, [R100+0x1300] ;  /* 0x0013000064357984 */ /* 0x00a2e20000000800 */
[----:B------:R-:W-:Y:S01]  /*9550*/  BSSY.RECONVERGENT B0, `(.L_x_14296) ;  /* 0x0000004000007945 */ /* 0x000fe20003800200 */
[----:B------:R-:W-:-:S03]  /*9560*/  LEA.HI R215, R215, R92, RZ, 0x1b ;  /* 0x0000005cd7d77211 */ /* 0x000fc600078fd8ff */
[----:B------:R-:W-:Y:S05]  /*9570*/  @!P3 BRA `(.L_x_14297) ;  /* 0x000000000004b947 */ /* 0x000fea0003800000 */
[----:B---3--:R4:W-:Y:S02]  /*9580*/  REDG.E.ADD.F32.FTZ.RN.STRONG.GPU desc[UR20][R54.64+0x280], R53 ;  /* 0x00028035360079a6 */ /* 0x0089e4000c12f314 */
.L_x_14297:
[----:B------:R-:W-:Y:S05]  /*9590*/  BSYNC.RECONVERGENT B0 ;  /* 0x0000000000007941 */ /* 0x000fea0003800200 */
.L_x_14296:
[----:B---34-:R3:W4:Y:S01]  /*95a0*/  LDS R53, [R99+0x1380] ;  /* 0x0013800063357984 */ /* 0x0187220000000800 */
[----:B------:R-:W-:Y:S01]  /*95b0*/  BSSY.RECONVERGENT B0, `(.L_x_14298) ;  /* 0x0000005000007945 */ /* 0x000fe20003800200 */
[----:B------:R-:W-:Y:S02]  /*95c0*/  IADD3 R217, PT, PT, R92, 0x120, RZ ;  /* 0x000001205cd97810 */ /* 0x000fe40007ffe0ff */
[----:B------:R-:W-:Y:S01]  /*95d0*/  LEA R52, R215, UR32, 0x2 ;  /* 0x00000020d7347c11 */ /* 0x000fe2000f8e10ff */
[----:B------:R-:W-:Y:S06]  /*95e0*/  @!P4 BRA `(.L_x_14299) ;  /* 0x000000000004c947 */ /* 0x000fec0003800000 */
[----:B----4-:R4:W-:Y:S02]  /*95f0*/  REDG.E.ADD.F32.FTZ.RN.STRONG.GPU desc[UR20][R54.64+0x300], R53 ;  /* 0x00030035360079a6 */ /* 0x0109e4000c12f314 */
.L_x_14299:
[----:B------:R-:W-:Y:S05]  /*9600*/  BSYNC.RECONVERGENT B0 ;  /* 0x0000000000007941 */ /* 0x000fea0003800200 */
.L_x_14298:
[----:B----4-:R4:W0:Y:S01]  /*9610*/  LDS R53, [R52+0x1400] ;  /* 0x0014000034357984 */ /* 0x0108220000000800 */
[----:B------:R-:W-:Y:S01]  /*9620*/  BSSY.RECONVERGENT B0, `(.L_x_14300) ;  /* 0x0000005000007945 */ /* 0x000fe20003800200 */
[----:B------:R-:W-:Y:S02]  /*9630*/  IADD3 R215, PT, PT, R92, 0x140, RZ ;  /* 0x000001405cd77810 */ /* 0x000fe40007ffe0ff */
[----:B------:R-:W-:Y:S01]  /*9640*/  LEA.HI R217, R217, R92, RZ, 0x1b ;  /* 0x0000005cd9d97211 */ /* 0x000fe200078fd8ff */
[----:B------:R-:W-:Y:S06]  /*9650*/  @!P5 BRA `(.L_x_14301) ;  /* 0x000000000004d947 */ /* 0x000fec0003800000 */
[----:B0-----:R0:W-:Y:S02]  /*9660*/  REDG.E.ADD.F32.FTZ.RN.STRONG.GPU desc[UR20][R54.64+0x380], R53 ;  /* 0x00038035360079a6 */ /* 0x0011e4000c12f314 */
.L_x_14301:
[----:B------:R-:W-:Y:S05]  /*9670*/  BSYNC.RECONVERGENT B0 ;  /* 0x0000000000007941 */ /* 0x000fea0003800200 */
.L_x_14300:
[----:B0-----:R0:W0:Y:S01]  /*9680*/  LDS R53, [R98+0x1480] ;  /* 0x0014800062357984 */ /* 0x0010220000000800 */
[----:B------:R-:W-:Y:S01]  /*9690*/  ISETP.GE.AND P6, PT, R189, 0x101, PT ;  /* 0x00000101bd00780c */ /* 0x000fe20003fc6270 */
[----:B------:R-:W-:Y:S01]  /*96a0*/  BSSY.RECONVERGENT B0, `(.L_x_14302) ;  /* 0x000000b000007945 */ /* 0x000fe20003800200 */
[----:B------:R-:W-:Y:S02]  /*96b0*/  IADD3 R219, PT, PT, R92, 0x160, RZ ;  /* 0x000001605cdb7810 */ /* 0x000fe40007ffe0ff */
[----:B------:R-:W-:Y:S02]  /*96c0*/  LEA.HI R215, R215, R92, RZ, 0x1b ;  /* 0x0000005cd7d77211 */ /* 0x000fe400078fd8ff */
[----:B----4-:R-:W-:Y:S02]  /*96d0*/  LEA R52, R217, UR32, 0x2 ;  /* 0x00000020d9347c11 */ /* 0x010fe4000f8e10ff */
[C---:B------:R-:W-:Y:S02]  /*96e0*/  ISETP.GE.AND P1, PT, R189.reuse, 0x121, PT ;  /* 0x00000121bd00780c */ /* 0x040fe40003f26270 */
[----:B------:R-:W-:-:S02]  /*96f0*/  ISETP.GE.AND P2, PT, R189, 0x141, PT ;  /* 0x00000141bd00780c */ /* 0x000fc40003f46270 */
[C---:B------:R-:W-:Y:S02]  /*9700*/  ISETP.GE.AND P3, PT, R189.reuse, 0x161, PT ;  /* 0x00000161bd00780c */ /* 0x040fe40003f66270 */
[C---:B------:R-:W-:Y:S02]  /*9710*/  ISETP.GE.AND P4, PT, R189.reuse, 0x181, PT ;  /* 0x00000181bd00780c */ /* 0x040fe40003f86270 */
[----:B------:R-:W-:Y:S01]  /*9720*/  ISETP.GE.AND P5, PT, R189, 0x1a1, PT ;  /* 0x000001a1bd00780c */ /* 0x000fe20003fa6270 */
[----:B------:R-:W-:-:S12]  /*9730*/  @!P6 BRA `(.L_x_14303) ;  /* 0x000000000004e947 */ /* 0x000fd80003800000 */
[----:B0-----:R4:W-:Y:S02]  /*9740*/  REDG.E.ADD.F32.FTZ.RN.STRONG.GPU desc[UR20][R54.64+0x400], R53 ;  /* 0x00040035360079a6 */ /* 0x0019e4000c12f314 */
.L_x_14303:
[----:B------:R-:W-:Y:S05]  /*9750*/  BSYNC.RECONVERGENT B0 ;  /* 0x0000000000007941 */ /* 0x000fea0003800200 */
.L_x_14302:
[----:B0---4-:R0:W4:Y:S01]  /*9760*/  LDS R53, [R52+0x1500] ;  /* 0x0015000034357984 */ /* 0x0111220000000800 */
[----:B------:R-:W-:Y:S01]  /*9770*/  BSSY.RECONVERGENT B0, `(.L_x_14304) ;  /* 0x0000006000007945 */ /* 0x000fe20003800200 */
[----:B------:R-:W-:Y:S02]  /*9780*/  IADD3 R217, PT, PT, R92, 0x180, RZ ;  /* 0x000001805cd97810 */ /* 0x000fe40007ffe0ff */
[----:B------:R-:W-:Y:S02]  /*9790*/  LEA.HI R219, R219, R92, RZ, 0x1b ;  /* 0x0000005cdbdb7211 */ /* 0x000fe400078fd8ff */
[----:B------:R-:W-:Y:S01]  /*97a0*/  LEA R160, R215, UR32, 0x2 ;  /* 0x00000020d7a07c11 */ /* 0x000fe2000f8e10ff */
[----:B------:R-:W-:Y:S06]  /*97b0*/  @!P1 BRA `(.L_x_14305) ;  /* 0x0000000000049947 */ /* 0x000fec0003800000 */
[----:B----4-:R4:W-:Y:S02]  /*97c0*/  REDG.E.ADD.F32.FTZ.RN.STRONG.GPU desc[UR20][R54.64+0x480], R53 ;  /* 0x00048035360079a6 */ /* 0x0109e4000c12f314 */
.L_x_14305:
[----:B------:R-:W-:Y:S05]  /*97d0*/  BSYNC.RECONVERGENT B0 ;  /* 0x0000000000007941 */ /* 0x000fea0003800200 */
.L_x_14304:
[----:B----4-:R4:W0:Y:S01]  /*97e0*/  LDS R53, [R160+0x1580] ;  /* 0x00158000a0357984 */ /* 0x0108220000000800 */
[----:B------:R-:W-:Y:S01]  /*97f0*/  BSSY.RECONVERGENT B0, `(.L_x_14306) ;  /* 0x0000006000007945 */ /* 0x000fe20003800200 */
[----:B------:R-:W-:Y:S02]  /*9800*/  IADD3 R215, PT, PT, R92, 0x1a0, RZ ;  /* 0x000001a05cd77810 */ /* 0x000fe40007ffe0ff */
[----:B------:R-:W-:Y:S02]  /*9810*/  LEA.HI R217, R217, R92, RZ, 0x1b ;  /* 0x0000005cd9d97211 */ /* 0x000fe400078fd8ff */
[----:B------:R-:W-:Y:S01]  /*9820*/  LEA R219, R219, UR32, 0x2 ;  /* 0x00000020dbdb7c11 */ /* 0x000fe2000f8e10ff */
[----:B------:R-:W-:Y:S06]  /*9830*/  @!P2 BRA `(.L_x_14307) ;  /* 0x000000000004a947 */ /* 0x000fec0003800000 */
[----:B0-----:R0:W-:Y:S02]  /*9840*/  REDG.E.ADD.F32.FTZ.RN.STRONG.GPU desc[UR20][R54.64+0x500], R53 ;  /* 0x00050035360079a6 */ /* 0x0011e4000c12f314 */
.L_x_14307:
[----:B------:R-:W-:Y:S05]  /*9850*/  BSYNC.RECONVERGENT B0 ;  /* 0x0000000000007941 */ /* 0x000fea0003800200 */
.L_x_14306:
[----:B0-----:R0:W0:Y:S01]  /*9860*/  LDS R53, [R219+0x1600] ;  /* 0x00160000db357984 */ /* 0x0010220000000800 */
[----:B------:R-:W-:Y:S01]  /*9870*/  BSSY.RECONVERGENT B0, `(.L_x_14308) ;  /* 0x0000005000007945 */ /* 0x000fe20003800200 */
[----:B------:R-:W-:Y:S02]  /*9880*/  LEA.HI R215, R215, R92, RZ, 0x1b ;  /* 0x0000005cd7d77211 */ /* 0x000fe400078fd8ff */
[----:B------:R-:W-:Y:S01]  /*9890*/  LEA R217, R217, UR32, 0x2 ;  /* 0x00000020d9d97c11 */ /* 0x000fe2000f8e10ff */
[----:B------:R-:W-:Y:S06]  /*98a0*/  @!P3 BRA `(.L_x_14309) ;  /* 0x000000000004b947 */ /* 0x000fec0003800000 */
[----:B0-----:R0:W-:Y:S02]  /*98b0*/  REDG.E.ADD.F32.FTZ.RN.STRONG.GPU desc[UR20][R54.64+0x580], R53 ;  /* 0x00058035360079a6 */ /* 0x0011e4000c12f314 */
.L_x_14309:
[----:B------:R-:W-:Y:S05]  /*98c0*/  BSYNC.RECONVERGENT B0 ;  /* 0x0000000000007941 */ /* 0x000fea0003800200 */
.L_x_14308:
[----:B0-----:R0:W0:Y:S01]  /*98d0*/  LDS R53, [R217+0x1680] ;  /* 0x00168000d9357984 */ /* 0x0010220000000800 */
[----:B------:R-:W-:Y:S01]  /*98e0*/  BSSY.RECONVERGENT B0, `(.L_x_14310) ;  /* 0x0000004000007945 */ /* 0x000fe20003800200 */
[----:B------:R-:W-:-:S03]  /*98f0*/  LEA R52, R215, UR32, 0x2 ;  /* 0x00000020d7347c11 */ /* 0x000fc6000f8e10ff */
[----:B------:R-:W-:Y:S05]  /*9900*/  @!P4 BRA `(.L_x_14311) ;  /* 0x000000000004c947 */ /* 0x000fea0003800000 */
[----:B0-----:R0:W-:Y:S02]  /*9910*/  REDG.E.ADD.F32.FTZ.RN.STRONG.GPU desc[UR20][R54.64+0x600], R53 ;  /* 0x00060035360079a6 */ /* 0x0011e4000c12f314 */
.L_x_14311:
[----:B------:R-:W-:Y:S05]  /*9920*/  BSYNC.RECONVERGENT B0 ;  /* 0x0000000000007941 */ /* 0x000fea0003800200 */
.L_x_14310:
[----:B0-----:R0:W0:Y:S01]  /*9930*/  LDS R53, [R52+0x1700] ;  /* 0x0017000034357984 */ /* 0x0010220000000800 */
[----:B------:R-:W-:Y:S01]  /*9940*/  BSSY.RECONVERGENT B0, `(.L_x_14312) ;  /* 0x0000005000007945 */ /* 0x000fe20003800200 */
[C---:B------:R-:W-:Y:S02]  /*9950*/  IADD3 R215, PT, PT, R92.reuse, 0x1c0, RZ ;  /* 0x000001c05cd77810 */ /* 0x040fe40007ffe0ff */
[----:B------:R-:W-:Y:S01]  /*9960*/  IADD3 R217, PT, PT, R92, 0x1e0, RZ ;  /* 0x000001e05cd97810 */ /* 0x000fe20007ffe0ff */
[----:B------:R-:W-:Y:S06]  /*9970*/  @!P5 BRA `(.L_x_14313) ;  /* 0x000000000004d947 */ /* 0x000fec0003800000 */
[----:B0-----:R0:W-:Y:S02]  /*9980*/  REDG.E.ADD.F32.FTZ.RN.STRONG.GPU desc[UR20][R54.64+0x680], R53 ;  /* 0x00068035360079a6 */ /* 0x0011e4000c12f314 */
.L_x_14313:
[----:B------:R-:W-:Y:S05]  /*9990*/  BSYNC.RECONVERGENT B0 ;  /* 0x0000000000007941 */ /* 0x000fea0003800200 */
.L_x_14312:
        /* <DEDUP_REMOVED lines=17> */
.L_x_14315:
[----:B------:R-:W-:Y:S05]  /*9ab0*/  BSYNC.RECONVERGENT B0 ;  /* 0x0000000000007941 */ /* 0x000fea0003800200 */
.L_x_14314:
[----:B0-----:R0:W0:Y:S01]  /*9ac0*/  LDS R53, [R217+0x1800] ;  /* 0x00180000d9357984 */ /* 0x0010220000000800 */
[----:B------:R-:W-:Y:S01]  /*9ad0*/  BSSY.RECONVERGENT B0, `(.L_x_14316) ;  /* 0x0000006000007945 */ /* 0x000fe20003800200 */
[----:B------:R-:W-:Y:S02]  /*9ae0*/  IADD3 R215, PT, PT, R92, 0x240, RZ ;  /* 0x000002405cd77810 */ /* 0x000fe40007ffe0ff */
[----:B------:R-:W-:Y:S02]  /*9af0*/  LEA.HI R219, R219, R92, RZ, 0x1b ;  /* 0x0000005cdbdb7211 */ /* 0x000fe400078fd8ff */
[----:B------:R-:W-:Y:S01]  /*9b00*/  LEA R52, R52, UR32, 0x2 ;  /* 0x0000002034347c11 */ /* 0x000fe2000f8e10ff */
[----:B------:R-:W-:Y:S06]  /*9b10*/  @!P1 BRA `(.L_x_14317) ;  /* 0x0000000000049947 */ /* 0x000fec0003800000 */
[----:B0-----:R0:W-:Y:S02]  /*9b20*/  REDG.E.ADD.F32.FTZ.RN.STRONG.GPU desc[UR20][R54.64+0x780], R53 ;  /* 0x00078035360079a6 */ /* 0x0011e4000c12f314 */
.L_x_14317:
[----:B------:R-:W-:Y:S05]  /*9b30*/  BSYNC.RECONVERGENT B0 ;  /* 0x0000000000007941 */ /* 0x000fea0003800200 */
.L_x_14316:
[----:B0-----:R0:W0:Y:S01]  /*9b40*/  LDS R53, [R52+0x1880] ;  /* 0x0018800034357984 */ /* 0x0010220000000800 */
[----:B------:R-:W-:Y:S01]  /*9b50*/  BSSY.RECONVERGENT B0, `(.L_x_14318) ;  /* 0x0000005000007945 */ /* 0x000fe20003800200 */
[----:B------:R-:W-:Y:S02]  /*9b60*/  LEA.HI R215, R215, R92, RZ, 0x1b ;  /* 0x0000005cd7d77211 */ /* 0x000fe400078fd8ff */
[----:B------:R-:W-:Y:S01]  /*9b70*/  LEA R219, R219, UR32, 0x2 ;  /* 0x00000020dbdb7c11 */ /* 0x000fe2000f8e10ff */
[----:B------:R-:W-:Y:S06]  /*9b80*/  @!P2 BRA `(.L_x_14319) ;  /* 0x000000000004a947 */ /* 0x000fec0003800000 */
[----:B0-----:R0:W-:Y:S02]  /*9b90*/  REDG.E.ADD.F32.FTZ.RN.STRONG.GPU desc[UR20][R54.64+0x800], R53 ;  /* 0x00080035360079a6 */ /* 0x0011e4000c12f314 */
.L_x_14319:
[----:B------:R-:W-:Y:S05]  /*9ba0*/  BSYNC.RECONVERGENT B0 ;  /* 0x0000000000007941 */ /* 0x000fea0003800200 */
.L_x_14318:
[----:B0-----:R0:W0:Y:S01]  /*9bb0*/  LDS R53, [R219+0x1900] ;  /* 0x00190000db357984 */ /* 0x0010220000000800 */
[----:B------:R-:W-:Y:S01]  /*9bc0*/  BSSY.RECONVERGENT B0, `(.L_x_14320) ;  /* 0x0000004000007945 */ /* 0x000fe20003800200 */
[----:B------:R-:W-:-:S03]  /*9bd0*/  LEA R52, R215, UR32, 0x2 ;  /* 0x00000020d7347c11 */ /* 0x000fc6000f8e10ff */
[----:B------:R-:W-:Y:S05]  /*9be0*/  @!P3 BRA `(.L_x_14321) ;  /* 0x000000000004b947 */ /* 0x000fea0003800000 */
[----:B0-----:R0:W-:Y:S02]  /*9bf0*/  REDG.E.ADD.F32.FTZ.RN.STRONG.GPU desc[UR20][R54.64+0x880], R53 ;  /* 0x00088035360079a6 */ /* 0x0011e4000c12f314 */
.L_x_14321:
[----:B------:R-:W-:Y:S05]  /*9c00*/  BSYNC.RECONVERGENT B0 ;  /* 0x0000000000007941 */ /* 0x000fea0003800200 */
.L_x_14320:
[----:B0-----:R0:W0:Y:S01]  /*9c10*/  LDS R53, [R52+0x1980] ;  /* 0x0019800034357984 */ /* 0x0010220000000800 */
[----:B------:R-:W-:Y:S01]  /*9c20*/  BSSY.RECONVERGENT B0, `(.L_x_14322) ;  /* 0x0000004000007945 */ /* 0x000fe20003800200 */
[----:B------:R-:W-:-:S03]  /*9c30*/  IADD3 R215, PT, PT, R92, 0x2a0, RZ ;  /* 0x000002a05cd77810 */ /* 0x000fc60007ffe0ff */
[----:B------:R-:W-:Y:S05]  /*9c40*/  @!P4 BRA `(.L_x_14323) ;  /* 0x000000000004c947 */ /* 0x000fea0003800000 */
[----:B0-----:R0:W-:Y:S02]  /*9c50*/  REDG.E.ADD.F32.FTZ.RN.STRONG.GPU desc[UR20][R54.64+0x900], R53 ;  /* 0x00090035360079a6 */ /* 0x0011e4000c12f314 */
.L_x_14323:
[----:B------:R-:W-:Y:S05]  /*9c60*/  BSYNC.RECONVERGENT B0 ;  /* 0x0000000000007941 */ /* 0x000fea0003800200 */
.L_x_14322:
[----:B0-----:R0:W0:Y:S01]  /*9c70*/  LDS R53, [R97+0x1a00] ;  /* 0x001a000061357984 */ /* 0x0010220000000800 */
[----:B------:R-:W-:Y:S01]  /*9c80*/  BSSY.RECONVERGENT B0, `(.L_x_14324) ;  /* 0x0000005000007945 */ /* 0x000fe20003800200 */
[----:B------:R-:W-:Y:S02]  /*9c90*/  IADD3 R217, PT, PT, R92, 0x2c0, RZ ;  /* 0x000002c05cd97810 */ /* 0x000fe40007ffe0ff */
[----:B------:R-:W-:Y:S01]  /*9ca0*/  LEA.HI R215, R215, R92, RZ, 0x1b ;  /* 0x0000005cd7d77211 */ /* 0x000fe200078fd8ff */
[----:B------:R-:W-:Y:S06]  /*9cb0*/  @!P5 BRA `(.L_x_14325) ;  /* 0x000000000004d947 */ /* 0x000fec0003800000 */
[----:B0-----:R0:W-:Y:S02]  /*9cc0*/  REDG.E.ADD.F32.FTZ.RN.STRONG.GPU desc[UR20][R54.64+0x980], R53 ;  /* 0x00098035360079a6 */ /* 0x0011e4000c12f314 */
.L_x_14325:
[----:B------:R-:W-:Y:S05]  /*9cd0*/  BSYNC.RECONVERGENT B0 ;  /* 0x0000000000007941 */ /* 0x000fea0003800200 */
.L_x_14324:
[----:B0-----:R0:W0:Y:S01]  /*9ce0*/  LDS R53, [R96+0x1a80] ;  /* 0x001a800060357984 */ /* 0x0010220000000800 */
[----:B------:R-:W-:Y:S01]  /*9cf0*/  ISETP.GE.AND P6, PT, R189, 0x281, PT ;  /* 0x00000281bd00780c */ /* 0x000fe20003fc6270 */
[----:B------:R-:W-:Y:S01]  /*9d00*/  BSSY.RECONVERGENT B0, `(.L_x_14326) ;  /* 0x000000a000007945 */ /* 0x000fe20003800200 */
[----:B------:R-:W-:Y:S02]  /*9d10*/  LEA.HI R217, R217, R92, RZ, 0x1b ;  /* 0x0000005cd9d97211 */ /* 0x000fe400078fd8ff */
[----:B------:R-:W-:Y:S02]  /*9d20*/  LEA R215, R215, UR32, 0x2 ;  /* 0x00000020d7d77c11 */ /* 0x000fe4000f8e10ff */
[C---:B------:R-:W-:Y:S02]  /*9d30*/  ISETP.GE.AND P1, PT, R189.reuse, 0x2a1, PT ;  /* 0x000002a1bd00780c */ /* 0x040fe40003f26270 */
[C---:B------:R-:W-:Y:S02]  /*9d40*/  ISETP.GE.AND P2, PT, R189.reuse, 0x2c1, PT ;  /* 0x000002c1bd00780c */ /* 0x040fe40003f46270 */
[----:B------:R-:W-:-:S02]  /*9d50*/  ISETP.GE.AND P3, PT, R189, 0x2e1, PT ;  /* 0x000002e1bd00780c */ /* 0x000fc40003f66270 */
[C---:B------:R-:W-:Y:S02]  /*9d60*/  ISETP.GE.AND P4, PT, R189.reuse, 0x301, PT ;  /* 0x00000301bd00780c */ /* 0x040fe40003f86270 */
[----:B------:R-:W-:Y:S01]  /*9d70*/  ISETP.GE.AND P5, PT, R189, 0x321, PT ;  /* 0x00000321bd00780c */ /* 0x000fe20003fa6270 */
[----:B------:R-:W-:-:S12]  /*9d80*/  @!P6 BRA `(.L_x_14327) ;  /* 0x000000000004e947 */ /* 0x000fd80003800000 */
[----:B0-----:R0:W-:Y:S02]  /*9d90*/  REDG.E.ADD.F32.FTZ.RN.STRONG.GPU desc[UR20][R54.64+0xa00], R53 ;  /* 0x000a0035360079a6 */ /* 0x0011e4000c12f314 */
.L_x_14327:
[----:B------:R-:W-:Y:S05]  /*9da0*/  BSYNC.RECONVERGENT B0 ;  /* 0x0000000000007941 */ /* 0x000fea0003800200 */
.L_x_14326:
[----:B0-----:R0:W0:Y:S01]  /*9db0*/  LDS R53, [R215+0x1b00] ;  /* 0x001b0000d7357984 */ /* 0x0010220000000800 */
[----:B------:R-:W-:Y:S01]  /*9dc0*/  BSSY.RECONVERGENT B0, `(.L_x_14328) ;  /* 0x0000004000007945 */ /* 0x000fe20003800200 */
[----:B------:R-:W-:-:S03]  /*9dd0*/  LEA R217, R217, UR32, 0x2 ;  /* 0x00000020d9d97c11 */ /* 0x000fc6000f8e10ff */
[----:B------:R-:W-:Y:S05]  /*9de0*/  @!P1 BRA `(.L_x_14329) ;  /* 0x0000000000049947 */ /* 0x000fea0003800000 */
[----:B0-----:R0:W-:Y:S02]  /*9df0*/  REDG.E.ADD.F32.FTZ.RN.STRONG.GPU desc[UR20][R54.64+0xa80], R53 ;  /* 0x000a8035360079a6 */ /* 0x0011e4000c12f314 */
.L_x_14329:
[----:B------:R-:W-:Y:S05]  /*9e00*/  BSYNC.RECONVERGENT B0 ;  /* 0x0000000000007941 */ /* 0x000fea0003800200 */
.L_x_14328:
[----:B0-----:R0:W0:Y:S01]  /*9e10*/  LDS R53, [R217+0x1b80] ;  /* 0x001b8000d9357984 */ /* 0x0010220000000800 */
[----:B------:R-:W-:Y:S01]  /*9e20*/  BSSY.RECONVERGENT B0, `(.L_x_14330) ;  /* 0x0000004000007945 */ /* 0x000fe20003800200 */
[----:B------:R-:W-:-:S03]  /*9e30*/  IADD3 R215, PT, PT, R92, 0x320, RZ ;  /* 0x000003205cd77810 */ /* 0x000fc60007ffe0ff */
[----:B------:R-:W-:Y:S05]  /*9e40*/  @!P2 BRA `(.L_x_14331) ;  /* 0x000000000004a947 */ /* 0x000fea0003800000 */
[----:B0-----:R0:W-:Y:S02]  /*9e50*/  REDG.E.ADD.F32.FTZ.RN.STRONG.GPU desc[UR20][R54.64+0xb00], R53 ;  /* 0x000b0035360079a6 */ /* 0x0011e4000c12f314 */
.L_x_14331:
[----:B------:R-:W-:Y:S05]  /*9e60*/  BSYNC.RECONVERGENT B0 ;  /* 0x0000000000007941 */ /* 0x000fea0003800200 */
.L_x_14330:
[----:B0-----:R0:W0:Y:S01]  /*9e70*/  LDS R53, [R95+0x1c00] ;  /* 0x001c00005f357984 */ /* 0x0010220000000800 */
[----:B------:R-:W-:Y:S01]  /*9e80*/  BSSY.RECONVERGENT B0, `(.L_x_14332) ;  /* 0x0000004000007945 */ /* 0x000fe20003800200 */
[----:B------:R-:W-:-:S03]  /*9e90*/  LEA.HI R215, R215, R92, RZ, 0x1b ;  /* 0x0000005cd7d77211 */ /* 0x000fc600078fd8ff */
[----:B------:R-:W-:Y:S05]  /*9ea0*/  @!P3 BRA `(.L_x_14333) ;  /* 0x000000000004b947 */ /* 0x000fea0003800000 */
[----:B0-----:R0:W-:Y:S02]  /*9eb0*/  REDG.E.ADD.F32.FTZ.RN.STRONG.GPU desc[UR20][R54.64+0xb80], R53 ;  /* 0x000b8035360079a6 */ /* 0x0011e4000c12f314 */
.L_x_14333:
[----:B------:R-:W-:Y:S05]  /*9ec0*/  BSYNC.RECONVERGENT B0 ;  /* 0x0000000000007941 */ /* 0x000fea0003800200 */
.L_x_14332:
[----:B0-----:R0:W0:Y:S01]  /*9ed0*/  LDS R53, [R94+0x1c80] ;  /* 0x001c80005e357984 */ /* 0x0010220000000800 */
[----:B------:R-:W-:Y:S01]  /*9ee0*/  BSSY.RECONVERGENT B0, `(.L_x_14334) ;  /* 0x0000006000007945 */ /* 0x000fe20003800200 */
[C---:B------:R-:W-:Y:S02]  /*9ef0*/  IADD3 R217, PT, PT, R92.reuse, 0x340, RZ ;  /* 0x000003405cd97810 */ /* 0x040fe40007ffe0ff */
[----:B------:R-:W-:Y:S02]  /*9f00*/  IADD3 R219, PT, PT, R92, 0x360, RZ ;  /* 0x000003605cdb7810 */ /* 0x000fe40007ffe0ff */
[----:B------:R-:W-:Y:S01]  /*9f10*/  LEA R215, R215, UR32, 0x2 ;  /* 0x00000020d7d77c11 */ /* 0x000fe2000f8e10ff */
[----:B------:R-:W-:Y:S06]  /*9f20*/  @!P4 BRA `(.L_x_14335) ;  /* 0x000000000004c947 */ /* 0x000fec0003800000 */
[----:B0-----:R0:W-:Y:S02]  /*9f30*/  REDG.E.ADD.F32.FTZ.RN.STRONG.GPU desc[UR20][R54.64+0xc00], R53 ;  /* 0x000c0035360079a6 */ /* 0x0011e4000c12f314 */
.L_x_14335:
[----:B------:R-:W-:Y:S05]  /*9f40*/  BSYNC.RECONVERGENT B0 ;  /* 0x0000000000007941 */ /* 0x000fea0003800200 */
.L_x_14334:
[----:B0-----:R0:W0:Y:S01]  /*9f50*/  LDS R53, [R215+0x1d00] ;  /* 0x001d0000d7357984 */ /* 0x0010220000000800 */
[----:B------:R-:W-:Y:S01]  /*9f60*/  BSSY.RECONVERGENT B0, `(.L_x_14336) ;  /* 0x0000005000007945 */ /* 0x000fe20003800200 */
[-C--:B------:R-:W-:Y:S02]  /*9f70*/  LEA.HI R217, R217, R92.reuse, RZ, 0x1b ;  /* 0x0000005cd9d97211 */ /* 0x080fe400078fd8ff */
[----:B------:R-:W-:Y:S01]  /*9f80*/  LEA.HI R219, R219, R92, RZ, 0x1b ;  /* 0x0000005cdbdb7211 */ /* 0x000fe200078fd8ff */
[----:B------:R-:W-:Y:S06]  /*9f90*/  @!P5 BRA `(.L_x_14337) ;  /* 0x000000000004d947 */ /* 0x000fec0003800000 */
[----:B0-----:R0:W-:Y:S02]  /*9fa0*/  REDG.E.ADD.F32.FTZ.RN.STRONG.GPU desc[UR20][R54.64+0xc80], R53 ;  /* 0x000c8035360079a6 */ /* 0x0011e4000c12f314 */
.L_x_14337:
[----:B------:R-:W-:Y:S05]  /*9fb0*/  BSYNC.RECONVERGENT B0 ;  /* 0x0000000000007941 */ /* 0x000fea0003800200 */
.L_x_14336:
[----:B0-----:R-:W-:Y:S01]  /*9fc0*/  LEA R53, R217, UR32, 0x2 ;  /* 0x00000020d9357c11 */ /* 0x001fe2000f8e10ff */
[----:B------:R-:W-:Y:S01]  /*9fd0*/  BSSY.RECONVERGENT B0, `(.L_x_14338) ;  /* 0x000000b000007945 */ /* 0x000fe20003800200 */
[----:B------:R-:W-:Y:S02]  /*9fe0*/  ISETP.GE.AND P6, PT, R189, 0x341, PT ;  /* 0x00000341bd00780c */ /* 0x000fe40003fc6270 */
[----:B------:R-:W-:Y:S02]  /*9ff0*/  LEA R219, R219, UR32, 0x2 ;  /* 0x00000020dbdb7c11 */ /* 0x000fe4000f8e10ff */
[----:B------:R-:W0:Y:S01]  /*a000*/  LDS R53, [R53+0x1d80] ;  /* 0x001d800035357984 */ /* 0x000e220000000800 */
[C---:B------:R-:W-:Y:S02]  /*a010*/  ISETP.GE.AND P1, PT, R189.reuse, 0x361, PT ;  /* 0x00000361bd00780c */ /* 0x040fe40003f26270 */
[C---:B------:R-:W-:Y:S02]  /*a020*/  ISETP.GE.AND P2, PT, R189.reuse, 0x381, PT ;  /* 0x00000381bd00780c */ /* 0x040fe40003f46270 */
[----:B------:R-:W-:-:S02]  /*a030*/  ISETP.GE.AND P3, PT, R189, 0x3a1, PT ;  /* 0x000003a1bd00780c */ /* 0x000fc40003f66270 */
[C---:B------:R-:W-:Y:S02]  /*a040*/  ISETP.GE.AND P4, PT, R189.reuse, 0x3c1, PT ;  /* 0x000003c1bd00780c */ /* 0x040fe40003f86270 */
[----:B------:R-:W-:Y:S01]  /*a050*/  ISETP.GE.AND P5, PT, R189, 0x3e1, PT ;  /* 0x000003e1bd00780c */ /* 0x000fe20003fa6270 */
[----:B------:R-:W-:-:S12]  /*a060*/  @!P6 BRA `(.L_x_14339) ;  /* 0x000000000004e947 */ /* 0x000fd80003800000 */
[----:B0-----:R0:W-:Y:S02]  /*a070*/  REDG.E.ADD.F32.FTZ.RN.STRONG.GPU desc[UR20][R54.64+0xd00], R53 ;  /* 0x000d0035360079a6 */ /* 0x0011e4000c12f314 */
.L_x_14339:
[----:B------:R-:W-:Y:S05]  /*a080*/  BSYNC.RECONVERGENT B0 ;  /* 0x0000000000007941 */ /* 0x000fea0003800200 */
.L_x_14338:
[----:B0-----:R0:W0:Y:S01]  /*a090*/  LDS R53, [R219+0x1e00] ;  /* 0x001e0000db357984 */ /* 0x0010220000000800 */
[----:B------:R-:W-:Y:S04]  /*a0a0*/  BSSY.RECONVERGENT B0, `(.L_x_14340) ;  /* 0x0000003000007945 */ /* 0x000fe80003800200 */
[----:B------:R-:W-:Y:S05]  /*a0b0*/  @!P1 BRA `(.L_x_14341) ;  /* 0x0000000000049947 */ /* 0x000fea0003800000 */
[----:B0-----:R0:W-:Y:S02]  /*a0c0*/  REDG.E.ADD.F32.FTZ.RN.STRONG.GPU desc[UR20][R54.64+0xd80], R53 ;  /* 0x000d8035360079a6 */ /* 0x0011e4000c12f314 */
.L_x_14341:
[----:B------:R-:W-:Y:S05]  /*a0d0*/  BSYNC.RECONVERGENT B0 ;  /* 0x0000000000007941 */ /* 0x000fea0003800200 */
.L_x_14340:
[----:B0-----:R0:W0:Y:S01]  /*a0e0*/  LDS R53, [R93+0x1e80] ;  /* 0x001e80005d357984 */ /* 0x0010220000000800 */
[----:B------:R-:W-:Y:S01]  /*a0f0*/  BSSY.RECONVERGENT B0, `(.L_x_14342) ;  /* 0x0000004000007945 */ /* 0x000fe20003800200 */
[----:B------:R-:W-:-:S03]  /*a100*/  IADD3 R189, PT, PT, R92, 0x3a0, RZ ;  /* 0x000003a05cbd7810 */ /* 0x000fc60007ffe0ff */
[----:B------:R-:W-:Y:S05]  /*a110*/  @!P2 BRA `(.L_x_14343) ;  /* 0x000000000004a947 */ /* 0x000fea0003800000 */
[----:B0-----:R0:W-:Y:S02]  /*a120*/  REDG.E.ADD.F32.FTZ.RN.STRONG.GPU desc[UR20][R54.64+0xe00], R53 ;  /* 0x000e0035360079a6 */ /* 0x0011e4000c12f314 */
.L_x_14343:
[----:B------:R-:W-:Y:S05]  /*a130*/  BSYNC.RECONVERGENT B0 ;  /* 0x0000000000007941 */ /* 0x000fea0003800200 */
.L_x_14342:
[----:B0-----:R-:W-:Y:S01]  /*a140*/  LEA.HI R53, R189, R92, RZ, 0x1b ;  /* 0x0000005cbd357211 */ /* 0x001fe200078fd8ff */
[-C--:B----4-:R-:W-:Y:S01]  /*a150*/  FMUL.FTZ R160, R58, R120.reuse ;  /* 0x000000783aa07220 */ /* 0x090fe20000410000 */
[----:B------:R-:W-:Y:S01]  /*a160*/  IADD3 R215, PT, PT, R92, 0x3c0, RZ ;  /* 0x000003c05cd77810 */ /* 0x000fe20007ffe0ff */
[-C--:B------:R-:W-:Y:S01]  /*a170*/  FMUL.FTZ R199, R199, R120.reuse ;  /* 0x00000078c7c77220 */ /* 0x080fe20000410000 */
[----:B------:R-:W-:Y:S01]  /*a180*/  LEA R53, R53, UR32, 0x2 ;  /* 0x0000002035357c11 */ /* 0x000fe2000f8e10ff */
[----:B------:R-:W-:Y:S01]  /*a190*/  FFMA.FTZ R189, R7, -R120, R202 ;  /* 0x8000007807bd7223 */ /* 0x000fe200000100ca */
[----:B------:R-:W-:Y:S01]  /*a1a0*/  LEA.HI R215, R215, R92, RZ, 0x1b ;  /* 0x0000005cd7d77211 */ /* 0x000fe200078fd8ff */
[----:B------:R-:W-:Y:S01]  /*a1b0*/  FMUL.FTZ R52, R84, R160 ;  /* 0x000000a054347220 */ /* 0x000fe20000410000 */
[----:B------:R-:W-:Y:S01]  /*a1c0*/  IADD3 R217, PT, PT, R92, 0x3e0, RZ ;  /* 0x000003e05cd97810 */ /* 0x000fe20007ffe0ff */
[----:B------:R-:W-:Y:S01]  /*a1d0*/  BSSY.RECONVERGENT B0, `(.L_x_14344) ;  /* 0x0000008000007945 */ /* 0x000fe20003800200 */
[----:B------:R-:W0:Y:S01]  /*a1e0*/  LDS R53, [R53+0x1f00] ;  /* 0x001f000035357984 */ /* 0x000e220000000800 */
[----:B------:R-:W-:Y:S01]  /*a1f0*/  LEA R190, R215, UR32, 0x2 ;  /* 0x00000020d7be7c11 */ /* 0x000fe2000f8e10ff */
[-C--:B------:R-:W-:Y:S01]  /*a200*/  FFMA.FTZ R215, R189, R199.reuse, -R52 ;  /* 0x000000c7bdd77223 */ /* 0x080fe20000010834 */
[----:B------:R-:W-:Y:S01]  /*a210*/  LEA.HI R217, R217, R92, RZ, 0x1b ;  /* 0x0000005cd9d97211 */ /* 0x000fe200078fd8ff */
[----:B------:R-:W-:Y:S01]  /*a220*/  FMUL.FTZ R52, R84, R199 ;  /* 0x000000c754347220 */ /* 0x000fe20000410000 */
[----:B------:R-:W-:Y:S06]  /*a230*/  @!P3 BRA `(.L_x_14345) ;  /* 0x000000000004b947 */ /* 0x000fec0003800000 */
[----:B0-----:R4:W-:Y:S02]  /*a240*/  REDG.E.ADD.F32.FTZ.RN.STRONG.GPU desc[UR20][R54.64+0xe80], R53 ;  /* 0x000e8035360079a6 */ /* 0x0019e4000c12f314 */
.L_x_14345:
[----:B------:R-:W-:Y:S05]  /*a250*/  BSYNC.RECONVERGENT B0 ;  /* 0x0000000000007941 */ /* 0x000fea0003800200 */
.L_x_14344:
[----:B------:R1:W1:Y:S01]  /*a260*/  LDS R199, [R190+0x1f80] ;  /* 0x001f8000bec77984 */ /* 0x0002620000000800 */
[----:B------:R-:W-:Y:S01]  /*a270*/  BSSY.RECONVERGENT B0, `(.L_x_14346) ;  /* 0x0000005000007945 */ /* 0x000fe20003800200 */
[----:B------:R-:W-:Y:S01]  /*a280*/  LEA R217, R217, UR32, 0x2 ;  /* 0x00000020d9d97c11 */ /* 0x000fe2000f8e10ff */
[----:B0---4-:R-:W-:Y:S02]  /*a290*/  FFMA.FTZ R53, R189, R160, R52 ;  /* 0x000000a0bd357223 */ /* 0x011fe40000010034 */
[----:B------:R-:W-:Y:S05]  /*a2a0*/  @!P4 BRA `(.L_x_14347) ;  /* 0x000000000004c947 */ /* 0x000fea0003800000 */
[----:B-1----:R0:W-:Y:S02]  /*a2b0*/  REDG.E.ADD.F32.FTZ.RN.STRONG.GPU desc[UR20][R54.64+0xf00], R199 ;  /* 0x000f00c7360079a6 */ /* 0x0021e4000c12f314 */
.L_x_14347:
[----:B------:R-:W-:Y:S05]  /*a2c0*/  BSYNC.RECONVERGENT B0 ;  /* 0x0000000000007941 */ /* 0x000fea0003800200 */
.L_x_14346:
[----:B------:R-:W-:Y:S01]  /*a2d0*/  FADD.FTZ R52, R180, R53 ;  /* 0x00000035b4347221 */ /* 0x000fe20000010000 */
[----:B------:R-:W-:Y:S01]  /*a2e0*/  BSSY.RECONVERGENT B0, `(.L_x_14348) ;  /* 0x0000004000007945 */ /* 0x000fe20003800200 */
[----:B------:R4:W0:Y:S03]  /*a2f0*/  LDS R53, [R217+0x2000] ;  /* 0x00200000d9357984 */ /* 0x0008260000000800 */
[----:B------:R-:W-:Y:S05]  /*a300*/  @!P5 BRA `(.L_x_14349) ;  /* 0x000000000004d947 */ /* 0x000fea0003800000 */
[----:B0-----:R0:W-:Y:S02]  /*a310*/  REDG.E.ADD.F32.FTZ.RN.STRONG.GPU desc[UR20][R54.64+0xf80], R53 ;  /* 0x000f8035360079a6 */ /* 0x0011e4000c12f314 */
.L_x_14349:
[----:B------:R-:W-:Y:S05]  /*a320*/  BSYNC.RECONVERGENT B0 ;  /* 0x0000000000007941 */ /* 0x000fea0003800200 */
.L_x_14348:
        /* <DEDUP_REMOVED lines=15> */
[----:B------:R-:W-:Y:S01]  /*a420*/  FMUL.FTZ R189, R189, R2 ;  /* 0x00000002bdbd7220 */ /* 0x000fe20000410000 */
[----:B------:R-:W3:Y:S01]  /*a430*/  SHFL.DOWN PT, R188, R55, 0x1, 0x1f ;  /* 0x08201f0037bc7f89 */ /* 0x000ee200000e0000 */
[----:B------:R-:W-:Y:S01]  /*a440*/  FFMA.FTZ R56, R5, R3, R56 ;  /* 0x0000000305387223 */ /* 0x000fe20000010038 */
[----:B------:R-:W-:Y:S01]  /*a450*/  FFMA.FTZ R57, R57, R60, R82 ;  /* 0x0000003c39397223 */ /* 0x000fe20000010052 */
        /* <DEDUP_REMOVED lines=81> */
.L_x_14351:
[----:B------:R-:W-:Y:S05]  /*a970*/  BSYNC.RECONVERGENT B0 ;  /* 0x0000000000007941 */ /* 0x000fea0003800200 */
.L_x_14350:
        /* <DEDUP_REMOVED lines=39> */
[----:B--23--:R-:W0:Y:S04]  /*abf0*/  @P1 LDS.64 R2, [UR33+0x4e50] ;  /* 0x004e5021ff021984 */ /* 0x00ce280008000a00 */
[----:B------:R-:W2:Y:S01]  /*ac00*/  @P1 LDS.64 R56, [UR33+0x4650] ;  /* 0x00465021ff381984 */ /* 0x000ea20008000a00 */
[----:B0-----:R-:W-:Y:S01]  /*ac10*/  @P1 FADD.FTZ R54, R54, R2 ;  /* 0x0000000236361221 */ /* 0x001fe20000010000 */
[----:B------:R-:W-:Y:S01]  /*ac20*/  @P1 FADD.FTZ R55, R55, R3 ;  /* 0x0000000337371221 */ /* 0x000fe20000010000 */
[----:B--2---:R-:W-:Y:S01]  /*ac30*/  @P1 FADD.FTZ R52, R52, R56 ;  /* 0x0000003834341221 */ /* 0x004fe20000010000 */
[----:B------:R-:W-:-:S03]  /*ac40*/  @P1 FADD.FTZ R53, R53, R57 ;  /* 0x0000003935351221 */ /* 0x000fc60000010000 */
[----:B------:R0:W-:Y:S04]  /*ac50*/  STS.64 [UR33+0x4e50], R54 ;  /* 0x004e5036ff007988 */ /* 0x0001e80008000a21 */
[----:B------:R0:W-:Y:S02]  /*ac60*/  STS.64 [UR33+0x4650], R52 ;  /* 0x00465034ff007988 */ /* 0x0001e40008000a21 */
.L_x_14353:
[----:B------:R-:W-:Y:S05]  /*ac70*/  BSYNC.RECONVERGENT B0 ;  /* 0x0000000000007941 */ /* 0x000fea0003800200 */
.L_x_14352:
[----:B------:R-:W-:-:S04]  /*ac80*/  UIADD3 UR8, UPT, UPT, UR8, 0x1, URZ ;  /* 0x0000000108087890 */ /* 0x000fc8000fffe0ff */
[----:B------:R-:W-:-:S09]  /*ac90*/  UISETP.GE.AND UP0, UPT, UR8, UR48, UPT ;  /* 0x000000300800728c */ /* 0x000fd2000bf06270 */
[----:B------:R-:W-:Y:S05]  /*aca0*/  BRA.U !UP0, `(.L_x_14354) ;  /* 0xffffff8908947547 */ /* 0x000fea000b83ffff */
.L_x_14272:
[----:B------:R-:W-:Y:S01]  /*acb0*/  BAR.SYNC.DEFER_BLOCKING 0x0 ;  /* 0x0000000000007b1d */ /* 0x000fe20000010000 */
[----:B------:R-:W-:Y:S02]  /*acc0*/  SHF.L.U32 R92, R92, 0x2, RZ ;  /* 0x000000025c5c7819 */ /* 0x000fe400000006ff */
[----:B---3--:R-:W-:Y:S02]  /*acd0*/  MOV R2, 0x10 ;  /* 0x0000001000027802 */ /* 0x008fe40000000f00 */
[----:B--2---:R-:W-:-:S03]  /*ace0*/  LOP3.LUT R3, R92, 0xf80, RZ, 0xc0, !PT ;  /* 0x00000f805c037812 */ /* 0x004fc600078ec0ff */
[----:B------:R-:W2:Y:S01]  /*acf0*/  S2UR UR24, SR_CgaCtaId ;  /* 0x00000000001879c3 */ /* 0x000ea20000008800 */
[----:B------:R-:W3:Y:S01]  /*ad00*/  S2R R0, SR_LANEID ;  /* 0x0000000000007919 */ /* 0x000ee20000000000 */
[----:B------:R-:W-:Y:S01]  /*ad10*/  LOP3.LUT R61, R3, 0x1f, R104, 0xf8, !PT ;  /* 0x0000001f033d7812 */ /* 0x000fe200078ef868 */
[----:B------:R-:W-:Y:S01]  /*ad20*/  UMOV UR8, 0x400 ;  /* 0x0000040000087882 */ /* 0x000fe20000000000 */
[----:B------:R-:W5:Y:S03]  /*ad30*/  LDCU.64 UR28, c[0x0][0x4f8] ;  /* 0x00009f00ff1c77ac */ /* 0x000f660008000a00 */
[----:B------:R-:W-:Y:S01]  /*ad40*/  IMAD.WIDE.U32 R2, R61, R2, UR10 ;  /* 0x0000000a3d027e25 */ /* 0x000fe2000f8e0002 */
[----:B------:R-:W0:Y:S01]  /*ad50*/  LDCU.64 UR30, c[0x0][0x500] ;  /* 0x0000a000ff1e77ac */ /* 0x000e220008000a00 */
[----:B------:R-:W1:Y:S03]  /*ad60*/  LDCU.64 UR32, c[0x0][0x550] ;  /* 0x0000aa00ff2077ac */ /* 0x000e660008000a00 */
[----:B------:R-:W4:Y:S04]  /*ad70*/  LDG.E.128 R4, desc[UR20][R2.64] ;  /* 0x0000001402047981 */ /* 0x000f28000c1e1d00 */
[----:B------:R-:W4:Y:S04]  /*ad80*/  LDG.E.128 R8, desc[UR20][R2.64+0x200] ;  /* 0x0002001402087981 */ /* 0x000f28000c1e1d00 */
[----:B------:R-:W4:Y:S04]  /*ad90*/  LDG.E.128 R12, desc[UR20][R2.64+0x400] ;  /* 0x00040014020c7981 */ /* 0x000f28000c1e1d00 */
[----:B------:R-:W4:Y:S01]  /*ada0*/  LDG.E.128 R16, desc[UR20][R2.64+0x600] ;  /* 0x0006001402107981 */ /* 0x000f22000c1e1d00 */
[----:B--2---:R-:W-:-:S02]  /*adb0*/  ULEA UR8, UR24, UR8, 0x18 ;  /* 0x0000000818087291 */ /* 0x004fc4000f8ec0ff */
[----:B------:R-:W-:Y:S02]  /*adc0*/  UIADD3 UR17, UP1, UPT, UR17, -0x800, URZ ;  /* 0xfffff80011117890 */ /* 0x000fe4000ff3e0ff */
[----:B------:R-:W-:Y:S02]  /*add0*/  UIADD3 UR14, UP2, UPT, UR14, -0x800, URZ ;  /* 0xfffff8000e0e7890 */ /* 0x000fe4000ff5e0ff */
[----:B---3--:R-:W-:Y:S01]  /*ade0*/  LEA R60, R0, UR8, 0x6 ;  /* 0x00000008003c7c11 */ /* 0x008fe2000f8e30ff */
[----:B------:R-:W-:Y:S02]  /*adf0*/  UIADD3 UR8, UPT, UPT, UR13, -0x1, URZ ;  /* 0xffffffff0d087890 */ /* 0x000fe4000fffe0ff */
[----:B------:R-:W-:Y:S02]  /*ae00*/  UIADD3.X UR16, UPT, UPT, UR16, -0x1, URZ, UP1, !UPT ;  /* 0xffffffff10107890 */ /* 0x000fe40008ffe4ff */
[----:B------:R-:W-:Y:S02]  /*ae10*/  USHF.L.U32 UR26, UR8, 0x9, URZ ;  /* 0x00000009081a7899 */ /* 0x000fe400080006ff */
[----:B------:R-:W-:-:S02]  /*ae20*/  UIADD3.X UR15, UPT, UPT, UR15, -0x1, URZ, UP2, !UPT ;  /* 0xffffffff0f0f7890 */ /* 0x000fc400097fe4ff */
[----:B------:R-:W-:-:S04]  /*ae30*/  USHF.R.S32.HI UR27, URZ, 0x1f, UR26 ;  /* 0x0000001fff1b7899 */ /* 0x000fc8000801141a */
[----:B-----5:R-:W-:-:S04]  /*ae40*/  UIMAD.WIDE.U32 UR24, UR23, UR28, UR26 ;  /* 0x0000001c171872a5 */ /* 0x020fc8000f8e001a */
[----:B------:R-:W-:-:S04]  /*ae50*/  UIMAD UR25, UR23, UR29, UR25 ;  /* 0x0000001d171972a4 */ /* 0x000fc8000f8e0219 */
[----:B0-----:R-:W-:-:S04]  /*ae60*/  UIMAD.WIDE.U32 UR24, UR22, UR30, UR24 ;  /* 0x0000001e161872a5 */ /* 0x001fc8000f8e0018 */
[----:B------:R-:W-:Y:S02]  /*ae70*/  UIMAD UR28, UR22, UR31, UR25 ;  /* 0x0000001f161c72a4 */ /* 0x000fe4000f8e0219 */
[----:B-1----:R-:W-:Y:S01]  /*ae80*/  ULEA UR25, UP0, UR24, UR32, 0x2 ;  /* 0x0000002018197291 */ /* 0x002fe2000f8010ff */
[----:B------:R-:W0:Y:S03]  /*ae90*/  LDCU.64 UR30, c[0x0][0x560] ;  /* 0x0000ac00ff1e77ac */ /* 0x000e260008000a00 */
[----:B------:R-:W-:-:S05]  /*aea0*/  ULEA.HI.X UR24, UR24, UR33, UR28, 0x2, UP0 ;  /* 0x0000002118187291 */ /* 0x000fca00080f141c */
[----:B------:R-:W1:Y:S01]  /*aeb0*/  LDCU.64 UR28, c[0x0][0x520] ;  /* 0x0000a400ff1c77ac */ /* 0x000e620008000a00 */
[----:B----4-:R-:W-:Y:S04]  /*aec0*/  STS.128 [R90], R4 ;  /* 0x000000045a007388 */ /* 0x010fe80000000c00 */
[----:B------:R-:W-:Y:S04]  /*aed0*/  STS.128 [R90+0x200], R8 ;  /* 0x000200085a007388 */ /* 0x000fe80000000c00 */
        /* <DEDUP_REMOVED lines=138> */
[----:B------:R-:W-:-:S04]  /*b780*/  FADD.FTZ R0, R5, R34 ;  /* 0x0000002205007221 */ /* 0x000fc80000010000 */
[----:B------:R-:W1:Y:S01]  /*b790*/  @!P3 MUFU.RCP R4, R7 ;  /* 0x000000070004b308 */ /* 0x000e620000001000 */
[----:B-----5:R-:W-:Y:S01]  /*b7a0*/  @!P1 FMUL.FTZ R21, R21, R42 ;  /* 0x0000002a15159220 */ /* 0x020fe20000410000 */
[----:B------:R-:W-:Y:S02]  /*b7b0*/  UMOV UR24, UR26 ;  /* 0x0000001a00187c82 */ /* 0x000fe40008000000 */
[----:B------:R-:W-:-:S04]  /*b7c0*/  UIMAD.WIDE.U32 UR24, UR22, UR28, UR24 ;  /* 0x0000001c161872a5 */ /* 0x000fc8000f8e0018 */
[----:B------:R-:W-:Y:S01]  /*b7d0*/  UIMAD UR26, UR22, UR29, UR25 ;  /* 0x0000001d161a72a4 */ /* 0x000fe2000f8e0219 */
[----:B--2---:R-:W-:Y:S01]  /*b7e0*/  @!P2 FMUL.FTZ R22, R22, R45 ;  /* 0x0000002d1616a220 */ /* 0x004fe20000410000 */
[----:B------:R-:W-:-:S04]  /*b7f0*/  ULEA UR25, UP0, UR24, UR30, 0x2 ;  /* 0x0000001e18197291 */ /* 0x000fc8000f8010ff */
[----:B------:R-:W-:Y:S02]  /*b800*/  ULEA.HI.X UR24, UR24, UR31, UR26, 0x2, UP0 ;  /* 0x0000001f18187291 */ /* 0x000fe400080f141a */
[----:B0-----:R-:W-:Y:S01]  /*b810*/  MOV R2, UR25 ;  /* 0x0000001900027c02 */ /* 0x001fe20008000f00 */
[----:B------:R-:W-:Y:S01]  /*b820*/  UIADD3 UR19, UP0, UPT, UR19, -0x1000, URZ ;  /* 0xfffff00013137890 */ /* 0x000fe2000ff1e0ff */
[----:B-1----:R-:W-:Y:S01]  /*b830*/  @!P3 FMUL.FTZ R23, R23, R4 ;  /* 0x000000041717b220 */ /* 0x002fe20000410000 */
        /* <DEDUP_REMOVED lines=34> */
.L_x_14239:
        /* <DEDUP_REMOVED lines=33> */
.L_x_14357:
[----:B------:R-:W-:Y:S05]  /*bc70*/  BSYNC.RECONVERGENT B0 ;  /* 0x0000000000007941 */ /* 0x000fea0003800200 */
.L_x_14356:
        /* <DEDUP_REMOVED lines=31> */
.L_x_14359:
[----:B------:R-:W-:Y:S05]  /*be70*/  BSYNC.RECONVERGENT B0 ;  /* 0x0000000000007941 */ /* 0x000fea0003800200 */
.L_x_14358:
        /* <DEDUP_REMOVED lines=17> */
.L_x_14361:
        /* <DEDUP_REMOVED lines=26> */
.L_x_14360:
[----:B------:R-:W-:Y:S05]  /*c130*/  EXIT ;  /* 0x000000000000794d */ /* 0x000fea0003800000 */
.L_x_14362:
        /* <DEDUP_REMOVED lines=12> */
.L_x_18742:


//--------------------- .text._Z25selective_scan_bwd_kernelI32Selective_Scan_bwd_kernel_traitsILi32ELi16ELb1ELb0ELb1ELb1ELb1EfN3c107complexIfEEEEv12SSMParamsBwd --------------------------
	.section	.text._Z25selective_scan_bwd_kernelI32Selective_Scan_bwd_kernel_traitsILi32ELi16ELb1ELb0ELb1ELb1ELb1EfN3c107complexIfEEEEv12SSMParamsBwd,"ax",@progbits
	.align	128
        .global         _Z25selective_scan_bwd_kernelI32Selective_Scan_bwd_kernel_traitsILi32ELi16ELb1ELb0ELb1ELb1ELb1EfN3c107complexIfEEEEv12SSMParamsBwd
        .type           _Z25selective_scan_bwd_kernelI32Selective_Scan_bwd_kernel_traitsILi32ELi16ELb1ELb0ELb1ELb1ELb1EfN3c107complexIfEEEEv12SSMParamsBwd,@function
        .size           _Z25selective_scan_bwd_kernelI32Selective_Scan_bwd_kernel_traitsILi32ELi16ELb1ELb0ELb1ELb1ELb1EfN3c107complexIfEEEEv12SSMParamsBwd,(.L_x_18743 - _Z25selective_scan_bwd_kernelI32Selective_Scan_bwd_kernel_traitsILi32ELi16ELb1ELb0ELb1ELb1ELb1EfN3c107complexIfEEEEv12SSMParamsBwd)
        .other          _Z25selective_scan_bwd_kernelI32Selective_Scan_bwd_kernel_traitsILi32ELi16ELb1ELb0ELb1ELb1ELb1EfN3c107complexIfEEEEv12SSMParamsBwd,@"STO_CUDA_ENTRY STV_DEFAULT"
_Z25selective_scan_bwd_kernelI32Selective_Scan_bwd_kernel_traitsILi32ELi16ELb1ELb0ELb1ELb1ELb1EfN3c107complexIfEEEEv12SSMParamsBwd:
.text._Z25selective_scan_bwd_kernelI32Selective_Scan_bwd_kernel_traitsILi32ELi16ELb1ELb0ELb1ELb1ELb1EfN3c107complexIfEEEEv12SSMParamsBwd:
[----:B------:R-:W-:Y:S08]  /*0000*/  LDC R1, c[0x0][0x37c] ;  /* 0x0000df00ff017b82 */ /* 0x000ff00000000800 */
[----:B------:R-:W0:Y:S01]  /*0010*/  LDC.64 R2, c[0x0][0x458] ;  /* 0x00011600ff027b82 */ /* 0x000e220000000a00 */
[----:B------:R-:W1:Y:S01]  /*0020*/  S2R R144, SR_CTAID.Y ;  /* 0x0000000000907919 */ /* 0x000e620000002600 */
[----:B------:R-:W2:Y:S01]  /*0030*/  LDCU.64 UR16, c[0x0][0x358] ;  /* 0x00006b00ff1077ac */ /* 0x000ea20008000a00 */
[----:B------:R-:W3:Y:S05]  /*0040*/  LDCU.128 UR8, c[0x0][0x3f0] ;  /* 0x00007e00ff0877ac */ /* 0x000eea0008000c00 */
[----:B------:R-:W4:Y:S01]  /*0050*/  LDC.64 R4, c[0x0][0x470] ;  /* 0x00011c00ff047b82 */ /* 0x000f220000000a00 */
[----:B------:R-:W5:Y:S01]  /*0060*/  LDCU.128 UR12, c[0x0][0x400] ;  /* 0x00008000ff0c77ac */ /* 0x000f620008000c00 */
[----:B------:R-:W5:Y:S06]  /*0070*/  LDCU.64 UR22, c[0x0][0x4e0] ;  /* 0x00009c00ff1677ac */ /* 0x000f6c0008000a00 */
[----:B------:R-:W3:Y:S01]  /*0080*/  LDC R13, c[0x0][0x398] ;  /* 0x0000e600ff0d7b82 */ /* 0x000ee20000000800 */
[----:B------:R-:W5:Y:S01]  /*0090*/  LDCU.64 UR20, c[0x0][0x498] ;  /* 0x00009300ff1477ac */ /* 0x000f620008000a00 */
[----:B0-----:R-:W-:-:S06]  /*00a0*/  ISETP.NE.U32.AND P0, PT, R2, RZ, PT ;  /* 0x000000ff0200720c */ /* 0x001fcc0003f05070 */
        /* <DEDUP_REMOVED lines=26> */
[----:B------:R-:W-:-:S04]  /*0250*/  UIMAD UR6, UR18, UR9, UR5 ;  /* 0x00000009120672a4 */ /* 0x000fc8000f8e0205 */
[----:B------:R-:W-:Y:S02]  /*0260*/  IADD3 R2, PT, PT, -R7, RZ, RZ ;  /* 0x000000ff07027210 */ /* 0x000fe40007ffe1ff */
[----:B------:R-:W-:Y:S02]  /*0270*/  MOV R3, UR5 ;  /* 0x0000000500037c02 */ /* 0x000fe40008000f00 */
[----:B------:R-:W-:Y:S01]  /*0280*/  MOV R3, UR6 ;  /* 0x0000000600037c02 */ /* 0x000fe20008000f00 */
        /* <DEDUP_REMOVED lines=17> */
[----:B------:R-:W0:Y:S01]  /*03a0*/  LDCU.64 UR12, c[0x0][0x4d8] ;  /* 0x00009b00ff0c77ac */ /* 0x000e220008000a00 */
[----:B------:R-:W-:Y:S01]  /*03b0*/  ISETP.NE.AND P5, PT, R13, RZ, PT ;  /* 0x000000ff0d00720c */ /* 0x000fe20003fa5270 */
[----:B------:R-:W2:Y:S01]  /*03c0*/  LDC.64 R20, c[0x0][0x528] ;  /* 0x00014a00ff147b82 */ /* 0x000ea20000000a00 */
[----:B-1----:R-:W-:Y:S01]  /*03d0*/  LEA R4, R19, 0xfffffe00, 0x9 ;  /* 0xfffffe0013047811 */ /* 0x002fe200078e48ff */
[----:B------:R-:W-:Y:S01]  /*03e0*/  IMAD R0, R144, UR11, R5 ;  /* 0x0000000b90007c24 */ /* 0x000fe2000f8e0205 */
[----:B------:R-:W-:-:S02]  /*03f0*/  MOV R3, UR5 ;  /* 0x0000000500037c02 */ /* 0x000fc40008000f00 */
[----:B------:R-:W-:Y:S01]  /*0400*/  R2UR UR19, R4 ;  /* 0x00000000041372ca */ /* 0x000fe200000e0000 */
[----:B------:R-:W-:Y:S01]  /*0410*/  IMAD.WIDE.U32 R4, R14, UR18, RZ ;  /* 0x000000120e047c25 */ /* 0x000fe2000f8e00ff */
[----:B------:R-:W-:Y:S02]  /*0420*/  MOV R2, UR4 ;  /* 0x0000000400027c02 */ /* 0x000fe40008000f00 */
[----:B------:R-:W-:Y:S02]  /*0430*/  MOV R3, UR6 ;  /* 0x0000000600037c02 */ /* 0x000fe40008000f00 */
[----:B------:R-:W-:Y:S01]  /*0440*/  @P4 IADD3 R7, PT, PT, R7, 0x1, RZ ;  /* 0x0000000107074810 */ /* 0x000fe20007ffe0ff */
[----:B------:R-:W-:Y:S01]  /*0450*/  IMAD R5, R15, UR18, R5 ;  /* 0x000000120f057c24 */ /* 0x000fe2000f8e0205 */
[----:B------:R-:W1:Y:S01]  /*0460*/  LDCU.128 UR4, c[0x0][0x460] ;  /* 0x00008c00ff0477ac */ /* 0x000e620008000c00 */
[----:B------:R-:W4:Y:S01]  /*0470*/  @P2 LDC R15, c[0x0][0x384] ;  /* 0x0000e100ff0f2b82 */ /* 0x000f220000000800 */
[----:B------:R-:W-:Y:S01]  /*0480*/  IMAD.WIDE.U32 R2, R144, UR14, R2 ;  /* 0x0000000e90027c25 */ /* 0x000fe2000f8e0002 */
[----:B------:R-:W-:-:S02]  /*0490*/  @!P3 IADD3 R7, PT, PT, -R7, RZ, RZ ;  /* 0x000000ff0707b210 */ /* 0x000fc40007ffe1ff */
[----:B------:R-:W-:Y:S01]  /*04a0*/  @!P5 LOP3.LUT R7, RZ, R13, RZ, 0x33, !PT ;  /* 0x0000000dff07d212 */ /* 0x000fe200078e33ff */
[----:B------:R-:W-:-:S03]  /*04b0*/  IMAD R11, R144, UR15, R3 ;  /* 0x0000000f900b7c24 */ /* 0x000fc6000f8e0203 */
[----:B------:R-:W-:Y:S01]  /*04c0*/  SHF.R.S32.HI R3, RZ, 0x1f, R7 ;  /* 0x0000001fff037819 */ /* 0x000fe20000011407 */
[----:B0-----:R-:W-:Y:S01]  /*04d0*/  USHF.R.U64 UR10, UR12, 0x1, UR13 ;  /* 0x000000010c0a7899 */ /* 0x001fe2000800120d */
[----:B------:R-:W-:Y:S01]  /*04e0*/  R2UR UR14, R0 ;  /* 0x00000000000e72ca */ /* 0x000fe200000e0000 */
[----:B------:R-:W-:Y:S01]  /*04f0*/  USHF.R.U32.HI UR11, URZ, 0x1, UR13 ;  /* 0x00000001ff0b7899 */ /* 0x000fe2000801160d */
[----:B------:R-:W-:Y:S01]  /*0500*/  R2UR UR13, R3 ;  /* 0x00000000030d72ca */ /* 0x000fe200000e0000 */
[----:B------:R-:W0:Y:S01]  /*0510*/  LDC.64 R12, c[0x0][0x4a0] ;  /* 0x00012800ff0c7b82 */ /* 0x000e220000000a00 */
[C---:B------:R-:W-:Y:S01]  /*0520*/  R2UR UR9, R7.reuse ;  /* 0x00000000070972ca */ /* 0x040fe200000e0000 */
[----:B------:R-:W-:Y:S01]  /*0530*/  USHF.R.S32.HI UR24, URZ, 0x1f, UR19 ;  /* 0x0000001fff187899 */ /* 0x000fe20008011413 */
        /* <DEDUP_REMOVED lines=12> */
[----:B----4-:R-:W-:Y:S01]  /*0600*/  @P2 IMAD R0, R15, UR18, R144 ;  /* 0x000000120f002c24 */ /* 0x010fe2000f8e0290 */
[----:B------:R-:W-:Y:S01]  /*0610*/  UIMAD UR4, UR13, UR22, URZ ;  /* 0x000000160d0472a4 */ /* 0x000fe2000f8e02ff */
[----:B------:R-:W-:Y:S01]  /*0620*/  LEA.HI.X R11, R2, UR7, R11, 0x2, P4 ;  /* 0x00000007020b7c11 */ /* 0x000fe2000a0f140b */
[----:B------:R-:W-:Y:S01]  /*0630*/  ULEA.HI.X UR14, UR8, UR5, UR14, 0x2, UP1 ;  /* 0x00000005080e7291 */ /* 0x000fe200088f140e */
[----:B------:R-:W-:-:S02]  /*0640*/  IADD3 R10, PT, PT, R5, R7, RZ ;  /* 0x00000007050a7210 */ /* 0x000fc40007ffe0ff */
[----:B------:R-:W3:Y:S01]  /*0650*/  LDC.64 R14, c[0x0][0x450] ;  /* 0x00011400ff0e7b82 */ /* 0x000ee20000000a00 */
[C---:B------:R-:W-:Y:S01]  /*0660*/  IADD3 R6, P4, PT, R3.reuse, R4, RZ ;  /* 0x0000000403067210 */ /* 0x040fe20007f9e0ff */
[----:B------:R-:W-:Y:S02]  /*0670*/  UIMAD.WIDE.U32 UR8, UR9, UR22, URZ ;  /* 0x00000016090872a5 */ /* 0x000fe4000f8e00ff */
[----:B------:R-:W-:Y:S02]  /*0680*/  UIMAD UR5, UR15, UR23, UR4 ;  /* 0x000000170f0572a4 */ /* 0x000fe4000f8e0204 */
[----:B------:R-:W-:Y:S02]  /*0690*/  UIMAD.WIDE.U32 UR6, UR18, UR20, URZ ;  /* 0x00000014120672a5 */ /* 0x000fe4000f8e00ff */
[----:B------:R-:W4:Y:S01]  /*06a0*/  @P2 LDC.64 R4, c[0x0][0x480] ;  /* 0x00012000ff042b82 */ /* 0x000f220000000a00 */
[----:B------:R-:W5:Y:S01]  /*06b0*/  LDCU.64 UR22, c[0x0][0x540] ;  /* 0x0000a800ff1677ac */ /* 0x000f620008000a00 */
[----:B------:R-:W-:Y:S01]  /*06c0*/  UIMAD UR7, UR18, UR21, UR7 ;  /* 0x00000015120772a4 */ /* 0x000fe2000f8e0207 */
[----:B------:R-:W-:Y:S01]  /*06d0*/  LEA.HI.X.SX32 R10, R3, R10, 0x1, P4 ;  /* 0x0000000a030a7211 */ /* 0x000fe200020f0eff */
[----:B------:R-:W-:Y:S01]  /*06e0*/  UIADD3 UR9, UPT, UPT, UR9, UR5, URZ ;  /* 0x0000000509097290 */ /* 0x000fe2000fffe0ff */
[----:B------:R-:W-:Y:S01]  /*06f0*/  ISETP.GE.AND P3, PT, R19, 0x1, PT ;  /* 0x000000011300780c */ /* 0x000fe20003f66270 */
[----:B------:R-:W-:-:S02]  /*0700*/  UMOV UR4, URZ ;  /* 0x000000ff00047c82 */ /* 0x000fc40008000000 */
[----:B0-----:R-:W-:Y:S01]  /*0710*/  IMAD.WIDE.U32 R2, R144, R12, UR6 ;  /* 0x0000000690027e25 */ /* 0x001fe2000f8e000c */
[----:B------:R-:W-:Y:S02]  /*0720*/  UIMAD UR13, UR11, UR18, URZ ;  /* 0x000000120b0d72a4 */ /* 0x000fe4000f8e02ff */
[----:B------:R-:W-:Y:S01]  /*0730*/  UIMAD.WIDE.U32 UR10, UR18, UR10, UR8 ;  /* 0x0000000a120a72a5 */ /* 0x000fe2000f8e0008 */
[----:B------:R-:W-:Y:S01]  /*0740*/  @P2 IMAD R0, R0, R19, RZ ;  /* 0x0000001300002224 */ /* 0x000fe200078e02ff */
[----:B------:R-:W-:Y:S02]  /*0750*/  UMOV UR5, URZ ;  /* 0x000000ff00057c82 */ /* 0x000fe40008000000 */
[----:B------:R-:W-:Y:S01]  /*0760*/  UIADD3 UR6, UPT, UPT, UR11, UR13, URZ ;  /* 0x0000000d0b067290 */ /* 0x000fe2000fffe0ff */
[----:B-1----:R-:W-:Y:S01]  /*0770*/  @P2 IMAD R7, R0, R17, RZ ;  /* 0x0000001100072224 */ /* 0x002fe200078e02ff */
[----:B-----5:R-:W-:Y:S01]  /*0780*/  ULEA UR7, UP0, UR10, UR22, 0x3 ;  /* 0x000000160a077291 */ /* 0x020fe2000f8018ff */
[----:B------:R-:W-:Y:S01]  /*0790*/  CS2R R84, SRZ ;  /* 0x0000000000547805 */ /* 0x000fe2000001ff00 */
[----:B------:R-:W-:-:S02]  /*07a0*/  HFMA2 R147, -RZ, RZ, 0, 0 ;  /* 0x00000000ff937431 */ /* 0x000fc400000001ff */
[----:B------:R-:W-:Y:S01]  /*07b0*/  ULEA.HI.X UR10, UR10, UR23, UR6, 0x3, UP0 ;  /* 0x000000170a0a7291 */ /* 0x000fe200080f1c06 */
[----:B----4-:R-:W-:Y:S01]  /*07c0*/  @P2 IMAD.WIDE R84, R7, 0x10, R4 ;  /* 0x0000001007542825 */ /* 0x010fe200078e0204 */
[----:B------:R-:W-:Y:S02]  /*07d0*/  MOV R145, RZ ;  /* 0x000000ff00917202 */ /* 0x000fe40000000f00 */
[----:B------:R-:W-:Y:S01]  /*07e0*/  @P0 R2UR UR4, R8 ;  /* 0x00000000080402ca */ /* 0x000fe200000e0000 */
[----:B------:R-:W-:Y:S01]  /*07f0*/  IMAD R8, R144, R13, R3 ;  /* 0x0000000d90087224 */ /* 0x000fe200078e0203 */
[----:B------:R-:W-:-:S04]  /*0800*/  IADD3 R2, P0, PT, R2, UR19, RZ ;  /* 0x0000001302027c10 */ /* 0x000fc8000ff1e0ff */
[----:B------:R-:W-:Y:S02]  /*0810*/  IADD3.X R8, PT, PT, R8, UR24, RZ, P0, !PT ;  /* 0x0000001808087c10 */ /* 0x000fe400087fe4ff */
[----:B------:R-:W-:Y:S02]  /*0820*/  @P1 R2UR UR5, R9 ;  /* 0x00000000090512ca */ /* 0x000fe400000e0000 */
[----:B--2---:R-:W-:Y:S02]  /*0830*/  LEA R3, P0, R2, R20, 0x2 ;  /* 0x0000001402037211 */ /* 0x004fe400078010ff */
[----:B---3--:R-:W-:Y:S02]  /*0840*/  LEA R0, P1, R6, R14, 0x2 ;  /* 0x0000000e06007211 */ /* 0x008fe400078210ff */
        /* <DEDUP_REMOVED lines=17> */
[----:B------:R-:W-:Y:S01]  /*0960*/  UMOV UR12, UR14 ;  /* 0x0000000e000c7c82 */ /* 0x000fe20008000000 */
[----:B-1----:R-:W-:Y:S01]  /*0970*/  ULEA UR6, UR8, UR6, 0x18 ;  /* 0x0000000608067291 */ /* 0x002fe2000f8ec0ff */
[----:B0-----:R-:W-:-:S02]  /*0980*/  IADD3 R0, PT, PT, R143, 0x20, RZ ;  /* 0x000000208f007810 */ /* 0x001fc40007ffe0ff */
        /* <DEDUP_REMOVED lines=21> */
[----:B------:R-:W-:Y:S02]  /*0ae0*/  LOP3.LUT R195, R143, 0x1f, RZ, 0xc0, !PT ;  /* 0x0000001f8fc37812 */ /* 0x000fe400078ec0ff */
        /* <DEDUP_REMOVED lines=10> */
[----:B------:R-:W-:-:S07]  /*0b90*/  LEA R131, R20, UR6, 0x2 ;  /* 0x0000000614837c11 */ /* 0x000fce000f8e10ff */
.L_x_14480:
[----:B0-----:R-:W0:Y:S01]  /*0ba0*/  S2R R130, SR_TID.X ;  /* 0x0000000000827919 */ /* 0x001e220000002100 */
[----:B------:R-:W-:Y:S02]  /*0bb0*/  MOV R2, UR11 ;  /* 0x0000000b00027c02 */ /* 0x000fe40008000f00 */
[----:B------:R-:W-:Y:S01]  /*0bc0*/  MOV R3, UR12 ;  /* 0x0000000c00037c02 */ /* 0x000fe20008000f00 */
[----:B------:R-:W-:Y:S08]  /*0bd0*/  BAR.SYNC.DEFER_BLOCKING 0x0 ;  /* 0x0000000000007b1d */ /* 0x000ff00000010000 */
[----:B------:R-:W1:Y:S01]  /*0be0*/  S2UR UR8, SR_CgaCtaId ;  /* 0x00000000000879c3 */ /* 0x000e620000008800 */
[----:B------:R-:W2:Y:S01]  /*0bf0*/  S2R R129, SR_LANEID ;  /* 0x0000000000817919 */ /* 0x000ea20000000000 */
[----:B------:R-:W-:Y:S01]  /*0c00*/  UMOV UR6, 0x400 ;  /* 0x0000040000067882 */ /* 0x000fe20000000000 */
[----:B------:R-:W-:Y:S01]  /*0c10*/  HFMA2 R9, -RZ, RZ, 0, 9.5367431640625e-07 ;  /* 0x00000010ff097431 */ /* 0x000fe200000001ff */
[----:B------:R-:W-:-:S02]  /*0c20*/  MOV R44, UR38 ;  /* 0x00000026002c7c02 */ /* 0x000fc40008000f00 */
[----:B------:R-:W-:Y:S02]  /*0c30*/  MOV R45, UR37 ;  /* 0x00000025002d7c02 */ /* 0x000fe40008000f00 */
[----:B------:R-:W3:Y:S01]  /*0c40*/  LDC.64 R46, c[0x0][0x418] ;  /* 0x00010600ff2e7b82 */ /* 0x000ee20000000a00 */
[----:B0-----:R-:W-:-:S04]  /*0c50*/  SHF.L.U32 R0, R130, 0x2, RZ ;  /* 0x0000000282007819 */ /* 0x001fc800000006ff */
[----:B------:R-:W-:-:S04]  /*0c60*/  LOP3.LUT R0, R0, 0xf80, RZ, 0xc0, !PT ;  /* 0x00000f8000007812 */ /* 0x000fc800078ec0ff */
[----:B------:R-:W-:-:S05]  /*0c70*/  LOP3.LUT R0, R0, 0x1f, R143, 0xf8, !PT ;  /* 0x0000001f00007812 */ /* 0x000fca00078ef88f */
[----:B------:R-:W-:-:S05]  /*0c80*/  IMAD.WIDE.U32 R2, R0, 0x10, R2 ;  /* 0x0000001000027825 */ /* 0x000fca00078e0002 */
[----:B------:R-:W4:Y:S04]  /*0c90*/  LDG.E.128 R4, desc[UR16][R2.64] ;  /* 0x0000001002047981 */ /* 0x000f28000c1e1d00 */
[----:B------:R-:W5:Y:S04]  /*0ca0*/  LDG.E.128 R20, desc[UR16][R2.64+0x200] ;  /* 0x0002001002147981 */ /* 0x000f68000c1e1d00 */
[----:B------:R-:W3:Y:S04]  /*0cb0*/  LDG.E.128 R24, desc[UR16][R2.64+0x400] ;  /* 0x0004001002187981 */ /* 0x000ee8000c1e1d00 */
[----:B------:R0:W3:Y:S01]  /*0cc0*/  LDG.E.128 R28, desc[UR16][R2.64+0x600] ;  /* 0x00060010021c7981 */ /* 0x0000e2000c1e1d00 */
[----:B-1----:R-:W-:-:S03]  /*0cd0*/  ULEA UR6, UR8, UR6, 0x18 ;  /* 0x0000000608067291 */ /* 0x002fc6000f8ec0ff */
[----:B------:R-:W-:-:S03]  /*0ce0*/  UMOV UR8, UR13 ;  /* 0x0000000d00087c82 */ /* 0x000fc60008000000 */
[C---:B--2---:R-:W-:Y:S02]  /*0cf0*/  LEA R128, R129.reuse, UR6, 0x4 ;  /* 0x0000000681807c11 */ /* 0x044fe4000f8e20ff */
[----:B------:R-:W-:Y:S01]  /*0d00*/  LEA R86, R129, UR6, 0x6 ;  /* 0x0000000681567c11 */ /* 0x000fe2000f8e30ff */
[----:B0-----:R-:W-:Y:S02]  /*0d10*/  IMAD.WIDE.U32 R2, R0, R9, UR8 ;  /* 0x0000000800027e25 */ /* 0x001fe4000f8e0009 */
[----:B----4-:R-:W-:Y:S04]  /*0d20*/  STS.128 [R128], R4 ;  /* 0x0000000480007388 */ /* 0x010fe80000000c00 */
[----:B-----5:R0:W-:Y:S04]  /*0d30*/  STS.128 [R128+0x200], R20 ;  /* 0x0002001480007388 */ /* 0x0201e80000000c00 */
        /* <DEDUP_REMOVED lines=15> */
[----:B--2---:R-:W-:Y:S04]  /*0e30*/  STS.128 [R128+0x400], R28 ;  /* 0x0004001c80007388 */ /* 0x004fe80000000c00 */
[----:B-----5:R0:W-:Y:S01]  /*0e40*/  STS.128 [R128+0x600], R48 ;  /* 0x0006003080007388 */ /* 0x0201e20000000c00 */
[----:B------:R-:W-:-:S03]  /*0e50*/  NOP ;  /* 0x0000000000007918 */ /* 0x000fc60000000000 */
[----:B------:R-:W1:Y:S04]  /*0e60*/  LDS.128 R56, [R86] ;  /* 0x0000000056387984 */ /* 0x000e680000000c00 */
[----:B------:R-:W2:Y:S04]  /*0e70*/  LDS.128 R40, [R86+0x10] ;  /* 0x0000100056287984 */ /* 0x000ea80000000c00 */
[----:B------:R3:W4:Y:S01]  /*0e80*/  LDS.128 R36, [R86+0x20] ;  /* 0x0000200056247984 */ /* 0x0007220000000c00 */
[----:B0-----:R-:W0:Y:S03]  /*0e90*/  LDC.64 R48, c[0x0][0x410] ;  /* 0x00010400ff307b82 */ /* 0x001e260000000a00 */
[----:B------:R3:W0:Y:S05]  /*0ea0*/  LDS.128 R32, [R86+0x30] ;  /* 0x0000300056207984 */ /* 0x00062a0000000c00 */
[----:B------:R-:W-:Y:S06]  /*0eb0*/  BAR.SYNC.DEFER_BLOCKING 0x0 ;  /* 0x0000000000007b1d */ /* 0x000fec0000010000 */
[----:B------:R-:W5:Y:S04]  /*0ec0*/  LDG.E.128 R60, desc[UR16][R44.64] ;  /* 0x000000102c3c7981 */ /* 0x000f68000c1e1d00 */
[----:B------:R-:W3:Y:S04]  /*0ed0*/  LDG.E.128 R64, desc[UR16][R44.64+0x200] ;  /* 0x000200102c407981 */ /* 0x000ee8000c1e1d00 */
[----:B------:R-:W4:Y:S04]  /*0ee0*/  LDG.E.128 R68, desc[UR16][R44.64+0x400] ;  /* 0x000400102c447981 */ /* 0x000f28000c1e1d00 */
[----:B------:R2:W4:Y:S01]  /*0ef0*/  LDG.E.128 R72, desc[UR16][R44.64+0x600] ;  /* 0x000600102c487981 */ /* 0x000522000c1e1d00 */
        /* <DEDUP_REMOVED lines=8> */
[----:B------:R-:W-:Y:S01]  /*0f80*/  FSETP.GTU.FTZ.AND P1, PT, R126, 20, PT ;  /* 0x41a000007e00780b */ /* 0x000fe20003f3c000 */
[----:B------:R-:W1:Y:S01]  /*0f90*/  LDC.64 R44, c[0x0][0x488] ;  /* 0x00012200ff2c7b82 */ /* 0x000e620000000a00 */
[----:B------:R-:W-:Y:S01]  /*0fa0*/  FSETP.GTU.FTZ.AND P2, PT, R125, 20, PT ;  /* 0x41a000007d00780b */ /* 0x000fe20003f5c000 */
[----:B------:R-:W-:Y:S01]  /*0fb0*/  FADD.FTZ R121, R42, UR5 ;  /* 0x000000052a797e21 */ /* 0x000fe20008010000 */
[----:B------:R-:W-:-:S02]  /*0fc0*/  FSETP.GTU.FTZ.AND P3, PT, R124, 20, PT ;  /* 0x41a000007c00780b */ /* 0x000fc40003f7c000 */
[----:B------:R-:W-:Y:S02]  /*0fd0*/  FSETP.GTU.FTZ.AND P4, PT, R123, 20, PT ;  /* 0x41a000007b00780b */ /* 0x000fe40003f9c000 */
[----:B------:R-:W-:Y:S01]  /*0fe0*/  FSETP.GTU.FTZ.AND P5, PT, R122, 20, PT ;  /* 0x41a000007a00780b */ /* 0x000fe20003fbc000 */
[----:B-----5:R2:W-:Y:S04]  /*0ff0*/  STS.128 [R128], R60 ;  /* 0x0000003c80007388 */ /* 0x0205e80000000c00 */
[----:B---3--:R2:W-:Y:S04]  /*1000*/  STS.128 [R128+0x200], R64 ;  /* 0x0002004080007388 */ /* 0x0085e80000000c00 */
[----:B----4-:R2:W-:Y:S04]  /*1010*/  STS.128 [R128+0x400], R68 ;  /* 0x0004004480007388 */ /* 0x0105e80000000c00 */
[----:B------:R2:W-:Y:S01]  /*1020*/  STS.128 [R128+0x600], R72 ;  /* 0x0006004880007388 */ /* 0x0005e20000000c00 */
[----:B------:R-:W-:-:S03]  /*1030*/  NOP ;  /* 0x0000000000007918 */ /* 0x000fc60000000000 */
[----:B------:R2:W3:Y:S04]  /*1040*/  LDS.128 R52, [R86] ;  /* 0x0000000056347984 */ /* 0x0004e80000000c00 */
[----:B------:R2:W4:Y:S04]  /*1050*/  LDS.128 R20, [R86+0x10] ;  /* 0x0000100056147984 */ /* 0x0005280000000c00 */
[----:B------:R2:W0:Y:S04]  /*1060*/  LDS.128 R24, [R86+0x20] ;  /* 0x0000200056187984 */ /* 0x0004280000000c00 */
[----:B------:R2:W0:Y:S01]  /*1070*/  LDS.128 R28, [R86+0x30] ;  /* 0x00003000561c7984 */ /* 0x0004220000000c00 */
[----:B-1----:R-:W-:Y:S05]  /*1080*/  @P0 BRA `(.L_x_14365) ;  /* 0x0000000000780947 */ /* 0x002fea0003800000 */
        /* <DEDUP_REMOVED lines=30> */
.L_x_14365:
[----:B------:R-:W-:Y:S05]  /*1270*/  BSYNC.RECONVERGENT B0 ;  /* 0x0000000000007941 */ /* 0x000fea0003800200 */
.L_x_14364:
        /* <DEDUP_REMOVED lines=34> */
.L_x_14367:
[----:B------:R-:W-:Y:S05]  /*14a0*/  BSYNC.RECONVERGENT B0 ;  /* 0x0000000000007941 */ /* 0x000fea0003800200 */
.L_x_14366:
        /* <DEDUP_REMOVED lines=34> */
.L_x_14369:
[----:B------:R-:W-:Y:S05]  /*16d0*/  BSYNC.RECONVERGENT B0 ;  /* 0x0000000000007941 */ /* 0x000fea0003800200 */
.L_x_14368:
        /* <DEDUP_REMOVED lines=34> */
.L_x_14371:
[----:B------:R-:W-:Y:S05]  /*1900*/  BSYNC.RECONVERGENT B0 ;  /* 0x0000000000007941 */ /* 0x000fea0003800200 */
.L_x_14370:
        /* <DEDUP_REMOVED lines=34> */
.L_x_14373:
[----:B------:R-:W-:Y:S05]  /*1b30*/  BSYNC.RECONVERGENT B0 ;  /* 0x0000000000007941 */ /* 0x000fea0003800200 */
.L_x_14372:
[----:B------:R-:W-:Y:S01]  /*1b40*/  BSSY.RECONVERGENT B0, `(.L_x_14374) ;  /* 0x0000023000007945 */ /* 0x000fe20003800200 */
[----:B------:R-:W-:Y:S01]  /*1b50*/  FSETP.GTU.FTZ.AND P4, PT, R117, 20, PT ;  /* 0x41a000007500780b */ /* 0x000fe20003f9c000 */
[----:B------:R-:W-:Y:S01]  /*1b60*/  FADD.FTZ R116, R39, UR5 ;  /* 0x0000000527747e21 */ /* 0x000fe20008010000 */
[----:B------:R-:W-:Y:S01]  /*1b70*/  IADD3 R37, PT, PT, R142, -0x1, RZ ;  /* 0xffffffff8e257810 */ /* 0x000fe20007ffe0ff */
        /* <DEDUP_REMOVED lines=31> */
.L_x_14375:
[----:B------:R-:W-:Y:S05]  /*1d70*/  BSYNC.RECONVERGENT B0 ;  /* 0x0000000000007941 */ /* 0x000fea0003800200 */
.L_x_14374:
[----:B------:R-:W-:Y:S01]  /*1d80*/  BSSY.RECONVERGENT B0, `(.L_x_14376) ;  /* 0x0000024000007945 */ /* 0x000fe20003800200 */
[----:B------:R-:W-:Y:S01]  /*1d90*/  HFMA2 R3, -RZ, RZ, 0, 0 ;  /* 0x00000000ff037431 */ /* 0x000fe200000001ff */
[----:B------:R-:W-:Y:S01]  /*1da0*/  FSETP.GTU.FTZ.AND P5, PT, R116, 20, PT ;  /* 0x41a000007400780b */ /* 0x000fe20003fbc000 */
[----:B0-----:R-:W-:Y:S01]  /*1db0*/  FADD.FTZ R115, R32, UR5 ;  /* 0x0000000520737e21 */ /* 0x001fe20008010000 */
[----:B------:R-:W-:Y:S01]  /*1dc0*/  SHF.L.U32 R2, R37, 0x9, RZ ;  /* 0x0000000925027819 */ /* 0x000fe200000006ff */
        /* <DEDUP_REMOVED lines=31> */
.L_x_14377:
[----:B------:R-:W-:Y:S05]  /*1fc0*/  BSYNC.RECONVERGENT B0 ;  /* 0x0000000000007941 */ /* 0x000fea0003800200 */
.L_x_14376:
[----:B------:R-:W-:Y:S01]  /*1fd0*/  IMAD.WIDE.U32 R36, R48, UR18, R2 ;  /* 0x0000001230247c25 */ /* 0x000fe2000f8e0002 */
[----:B------:R-:W-:Y:S01]  /*1fe0*/  BSSY.RECONVERGENT B0, `(.L_x_14378) ;  /* 0x0000023000007945 */ /* 0x000fe20003800200 */
[----:B------:R-:W-:Y:S02]  /*1ff0*/  FSETP.GTU.FTZ.AND P0, PT, R115, 20, PT ;  /* 0x41a000007300780b */ /* 0x000fe40003f1c000 */
[----:B------:R-:W-:Y:S01]  /*2000*/  FADD.FTZ R114, R33, UR5 ;  /* 0x0000000521727e21 */ /* 0x000fe20008010000 */
[----:B------:R-:W-:Y:S01]  /*2010*/  IMAD R49, R49, UR18, R37 ;  /* 0x0000001231317c24 */ /* 0x000fe2000f8e0225 */
[----:B------:R-:W-:Y:S09]  /*2020*/  @P1 BRA `(.L_x_14379) ;  /* 0x0000000000781947 */ /* 0x000ff20003800000 */
        /* <DEDUP_REMOVED lines=30> */
.L_x_14379:
[----:B------:R-:W-:Y:S05]  /*2210*/  BSYNC.RECONVERGENT B0 ;  /* 0x0000000000007941 */ /* 0x000fea0003800200 */
.L_x_14378:
[----:B------:R-:W-:Y:S01]  /*2220*/  MOV R32, R36 ;  /* 0x0000002400207202 */ /* 0x000fe20000000f00 */
[----:B------:R-:W-:Y:S01]  /*2230*/  BSSY.RECONVERGENT B0, `(.L_x_14380) ;  /* 0x0000024000007945 */ /* 0x000fe20003800200 */
[----:B------:R-:W-:Y:S01]  /*2240*/  MOV R33, R49 ;  /* 0x0000003100217202 */ /* 0x000fe20000000f00 */
[----:B------:R-:W-:Y:S01]  /*2250*/  FADD.FTZ R113, R34, UR5 ;  /* 0x0000000522717e21 */ /* 0x000fe20008010000 */
[----:B------:R-:W-:Y:S01]  /*2260*/  FSETP.GTU.FTZ.AND P1, PT, R114, 20, PT ;  /* 0x41a000007200780b */ /* 0x000fe20003f3c000 */
[----:B------:R-:W-:Y:S01]  /*2270*/  IMAD.WIDE.U32 R32, R144, R46, R32 ;  /* 0x0000002e90207225 */ /* 0x000fe200078e0020 */
[----:B------:R-:W-:Y:S11]  /*2280*/  @P2 BRA `(.L_x_14381) ;  /* 0x0000000000782947 */ /* 0x000ff60003800000 */
        /* <DEDUP_REMOVED lines=30> */
.L_x_14381:
[----:B------:R-:W-:Y:S05]  /*2470*/  BSYNC.RECONVERGENT B0 ;  /* 0x0000000000007941 */ /* 0x000fea0003800200 */
.L_x_14380:
[----:B------:R-:W-:Y:S01]  /*2480*/  IMAD R47, R144, R47, R33 ;  /* 0x0000002f902f7224 */ /* 0x000fe200078e0221 */
[C---:B------:R-:W-:Y:S01]  /*2490*/  LEA R44, P6, R32.reuse, R44, 0x2 ;  /* 0x0000002c202c7211 */ /* 0x040fe200078c10ff */
[----:B------:R-:W-:Y:S01]  /*24a0*/  BSSY.RECONVERGENT B0, `(.L_x_14382) ;  /* 0x0000023000007945 */ /* 0x000fe20003800200 */
[----:B------:R-:W-:Y:S01]  /*24b0*/  FSETP.GTU.FTZ.AND P2, PT, R113, 20, PT ;  /* 0x41a000007100780b */ /* 0x000fe20003f5c000 */
[----:B------:R-:W-:Y:S01]  /*24c0*/  FADD.FTZ R112, R35, UR5 ;  /* 0x0000000523707e21 */ /* 0x000fe20008010000 */
[----:B------:R-:W-:Y:S01]  /*24d0*/  LEA.HI.X R45, R32, R45, R47, 0x2, P6 ;  /* 0x0000002d202d7211 */ /* 0x000fe200030f142f */
        /* <DEDUP_REMOVED lines=31> */
.L_x_14383:
[----:B------:R-:W-:Y:S05]  /*26d0*/  BSYNC.RECONVERGENT B0 ;  /* 0x0000000000007941 */ /* 0x000fea0003800200 */
.L_x_14382:
[----:B------:R-:W-:Y:S01]  /*26e0*/  BSSY.RECONVERGENT B0, `(.L_x_14384) ;  /* 0x0000022000007945 */ /* 0x000fe20003800200 */
[----:B------:R-:W-:Y:S01]  /*26f0*/  FSETP.GTU.FTZ.AND P3, PT, R112, 20, PT ;  /* 0x41a000007000780b */ /* 0x000fe20003f7c000 */
[----:B------:R-:W-:Y:S02]  /*2700*/  IMAD.WIDE.U32 R32, R0, 0x10, R44 ;  /* 0x0000001000207825 */ /* 0x000fe400078e002c */
        /* <DEDUP_REMOVED lines=31> */
.L_x_14385:
[----:B------:R-:W-:Y:S05]  /*2900*/  BSYNC.RECONVERGENT B0 ;  /* 0x0000000000007941 */ /* 0x000fea0003800200 */
.L_x_14384:
        /* <DEDUP_REMOVED lines=32> */
.L_x_14387:
[----:B------:R-:W-:Y:S05]  /*2b10*/  BSYNC.RECONVERGENT B0 ;  /* 0x0000000000007941 */ /* 0x000fea0003800200 */
.L_x_14386:
        /* <DEDUP_REMOVED lines=32> */
.L_x_14389:
[----:B------:R-:W-:Y:S05]  /*2d20*/  BSYNC.RECONVERGENT B0 ;  /* 0x0000000000007941 */ /* 0x000fea0003800200 */
.L_x_14388:
        /* <DEDUP_REMOVED lines=32> */
.L_x_14391:
[----:B------:R-:W-:Y:S05]  /*2f30*/  BSYNC.RECONVERGENT B0 ;  /* 0x0000000000007941 */ /* 0x000fea0003800200 */
.L_x_14390:
        /* <DEDUP_REMOVED lines=32> */
.L_x_14393:
[----:B------:R-:W-:Y:S05]  /*3140*/  BSYNC.RECONVERGENT B0 ;  /* 0x0000000000007941 */ /* 0x000fea0003800200 */
.L_x_14392:
        /* <DEDUP_REMOVED lines=32> */
.L_x_14395:
[----:B------:R-:W-:Y:S05]  /*3350*/  BSYNC.RECONVERGENT B0 ;  /* 0x0000000000007941 */ /* 0x000fea0003800200 */
.L_x_14394:
[----:B------:R-:W-:Y:S08]  /*3360*/  BAR.SYNC.DEFER_BLOCKING 0x0 ;  /* 0x0000000000007b1d */ /* 0x000ff00000010000 */
[----:B------:R-:W0:Y:S01]  /*3370*/  LDC.64 R36, c[0x0][0x420] ;  /* 0x00010800ff247b82 */ /* 0x000e220000000a00 */
[----:B------:R-:W1:Y:S01]  /*3380*/  LDCU.64 UR14, c[0x0][0x510] ;  /* 0x0000a200ff0e77ac */ /* 0x000e620008000a00 */
[----:B------:R-:W5:Y:S06]  /*3390*/  LDCU.64 UR20, c[0x0][0x490] ;  /* 0x00009200ff1477ac */ /* 0x000f6c0008000a00 */
[----:B------:R-:W3:Y:S08]  /*33a0*/  LDC.64 R38, c[0x0][0x428] ;  /* 0x00010a00ff267b82 */ /* 0x000ef00000000a00 */
[----:B------:R-:W4:Y:S01]  /*33b0*/  LDC.64 R40, c[0x0][0x478] ;  /* 0x00011e00ff287b82 */ /* 0x000f220000000a00 */
[----:B--2---:R-:W2:Y:S04]  /*33c0*/  LDG.E.128 R60, desc[UR16][R32.64] ;  /* 0x00000010203c7981 */ /* 0x004ea8000c1e1d00 */
[----:B------:R-:W5:Y:S03]  /*33d0*/  LDG.E.128 R64, desc[UR16][R32.64+0x200] ;  /* 0x0002001020407981 */ /* 0x000f66000c1e1d00 */
[----:B------:R-:W1:Y:S01]  /*33e0*/  LDC.64 R150, c[0x0][0x558] ;  /* 0x00015600ff967b82 */ /* 0x000e620000000a00 */
[----:B------:R-:W5:Y:S04]  /*33f0*/  LDG.E.128 R68, desc[UR16][R32.64+0x400] ;  /* 0x0004001020447981 */ /* 0x000f68000c1e1d00 */
[----:B------:R4:W5:Y:S01]  /*3400*/  LDG.E.128 R72, desc[UR16][R32.64+0x600] ;  /* 0x0006001020487981 */ /* 0x000962000c1e1d00 */
[----:B0-----:R-:W-:-:S04]  /*3410*/  IMAD.WIDE.U32 R34, R36, UR18, R2 ;  /* 0x0000001224227c25 */ /* 0x001fc8000f8e0002 */
[----:B------:R-:W-:Y:S02]  /*3420*/  IMAD R35, R37, UR18, R35 ;  /* 0x0000001225237c24 */ /* 0x000fe4000f8e0223 */
[----:B---3--:R-:W-:-:S04]  /*3430*/  IMAD.WIDE.U32 R34, R144, R38, R34 ;  /* 0x0000002690227225 */ /* 0x008fc800078e0022 */
[----:B------:R-:W-:Y:S01]  /*3440*/  IMAD R35, R144, R39, R35 ;  /* 0x0000002790237224 */ /* 0x000fe200078e0223 */
[----:B----4-:R-:W-:-:S04]  /*3450*/  LEA R36, P0, R34, R40, 0x2 ;  /* 0x0000002822247211 */ /* 0x010fc800078010ff */
[----:B------:R-:W-:-:S03]  /*3460*/  LEA.HI.X R37, R34, R41, R35, 0x2, P0 ;  /* 0x0000002922257211 */ /* 0x000fc600000f1423 */
[----:B------:R-:W-:Y:S01]  /*3470*/  IMAD.WIDE.U32 R32, R0, 0x10, R36 ;  /* 0x0000001000207825 */ /* 0x000fe200078e0024 */
[----:B--2---:R0:W-:Y:S04]  /*3480*/  STS.128 [R128], R60 ;  /* 0x0000003c80007388 */ /* 0x0041e80000000c00 */
[----:B-----5:R2:W-:Y:S04]  /*3490*/  STS.128 [R128+0x200], R64 ;  /* 0x0002004080007388 */ /* 0x0205e80000000c00 */
[----:B------:R3:W-:Y:S04]  /*34a0*/  STS.128 [R128+0x400], R68 ;  /* 0x0004004480007388 */ /* 0x0007e80000000c00 */
[----:B------:R-:W-:Y:S01]  /*34b0*/  STS.128 [R128+0x600], R72 ;  /* 0x0006004880007388 */ /* 0x000fe20000000c00 */
[----:B------:R-:W-:-:S03]  /*34c0*/  NOP ;  /* 0x0000000000007918 */ /* 0x000fc60000000000 */
[----:B------:R-:W4:Y:S04]  /*34d0*/  LDS.128 R56, [R86] ;  /* 0x0000000056387984 */ /* 0x000f280000000c00 */
[----:B------:R-:W5:Y:S04]  /*34e0*/  LDS.128 R40, [R86+0x10] ;  /* 0x0000100056287984 */ /* 0x000f680000000c00 */
[----:B------:R-:W-:Y:S04]  /*34f0*/  LDS.128 R44, [R86+0x20] ;  /* 0x00002000562c7984 */ /* 0x000fe80000000c00 */
[----:B------:R-:W1:Y:S01]  /*3500*/  LDS.128 R48, [R86+0x30] ;  /* 0x0000300056307984 */ /* 0x000e620000000c00 */
[----:B------:R-:W-:Y:S06]  /*3510*/  BAR.SYNC.DEFER_BLOCKING 0x0 ;  /* 0x0000000000007b1d */ /* 0x000fec0000010000 */
[----:B0-----:R-:W5:Y:S04]  /*3520*/  LDG.E.128 R60, desc[UR16][R32.64] ;  /* 0x00000010203c7981 */ /* 0x001f68000c1e1d00 */
[----:B------:R-:W5:Y:S04]  /*3530*/  LDG.E.128 R36, desc[UR16][R32.64+0x200] ;  /* 0x0002001020247981 */ /* 0x000f68000c1e1d00 */
[----:B--2---:R-:W2:Y:S04]  /*3540*/  LDG.E.128 R64, desc[UR16][R32.64+0x400] ;  /* 0x0004001020407981 */ /* 0x004ea8000c1e1d00 */
        /* <DEDUP_REMOVED lines=8> */
[----:B------:R-:W-:Y:S01]  /*35d0*/  FMUL.FTZ R78, R42, -1.4426950216293334961 ;  /* 0xbfb8aa3b2a4e7820 */ /* 0x000fe20000410000 */
[----:B-1----:R-:W-:Y:S01]  /*35e0*/  FMUL.FTZ R89, R51, -1.4426950216293334961 ;  /* 0xbfb8aa3b33597820 */ /* 0x002fe20000410000 */
[----:B------:R-:W-:Y:S01]  /*35f0*/  FMUL.FTZ R80, R43, -1.4426950216293334961 ;  /* 0xbfb8aa3b2b507820 */ /* 0x000fe20000410000 */
[----:B------:R-:W1:Y:S01]  /*3600*/  MUFU.EX2 R35, R35 ;  /* 0x0000002300237308 */ /* 0x000e620000000800 */
[----:B------:R-:W-:Y:S01]  /*3610*/  FMUL.FTZ R82, R44, -1.4426950216293334961 ;  /* 0xbfb8aa3b2c527820 */ /* 0x000fe20000410000 */
[----:B------:R-:W-:-:S02]  /*3620*/  UISETP.NE.U32.AND UP0, UPT, UR20, URZ, UPT ;  /* 0x000000ff1400728c */ /* 0x000fc4000bf05070 */
[----:B0-----:R0:W-:Y:S02]  /*3630*/  MUFU.EX2 R32, R75 ;  /* 0x0000004b00207308 */ /* 0x0011e40000000800 */
[----:B------:R-:W-:Y:S02]  /*3640*/  UISETP.NE.AND.EX UP0, UPT, UR21, URZ, UPT, UP0 ;  /* 0x000000ff1500728c */ /* 0x000fe4000bf05300 */
[----:B------:R5:W-:Y:S01]  /*3650*/  MUFU.EX2 R33, R77 ;  /* 0x0000004d00217308 */ /* 0x000be20000000800 */
[----:B----4-:R-:W-:-:S03]  /*3660*/  FADD.FTZ R34, R34, 1 ;  /* 0x3f80000022227421 */ /* 0x010fc60000010000 */
[----:B------:R4:W4:Y:S01]  /*3670*/  MUFU.EX2 R74, R72 ;  /* 0x00000048004a7308 */ /* 0x0009220000000800 */
[----:B0-----:R-:W-:Y:S01]  /*3680*/  FMUL.FTZ R75, R47, -1.4426950216293334961 ;  /* 0xbfb8aa3b2f4b7820 */ /* 0x001fe20000410000 */
[----:B-1----:R-:W-:Y:S02]  /*3690*/  FADD.FTZ R35, R35, 1 ;  /* 0x3f80000023237421 */ /* 0x002fe40000010000 */
[----:B------:R0:W1:Y:S01]  /*36a0*/  MUFU.EX2 R76, R73 ;  /* 0x00000049004c7308 */ /* 0x0000620000000800 */
[----:B-----5:R-:W-:-:S03]  /*36b0*/  FMUL.FTZ R77, R48, -1.4426950216293334961 ;  /* 0xbfb8aa3b304d7820 */ /* 0x020fc60000410000 */
[----:B------:R5:W1:Y:S01]  /*36c0*/  MUFU.EX2 R79, R78 ;  /* 0x0000004e004f7308 */ /* 0x000a620000000800 */
[----:B----4-:R-:W-:-:S03]  /*36d0*/  FMUL.FTZ R72, R45, -1.4426950216293334961 ;  /* 0xbfb8aa3b2d487820 */ /* 0x010fc60000410000 */
[----:B------:R4:W4:Y:S01]  /*36e0*/  MUFU.EX2 R94, R77 ;  /* 0x0000004d005e7308 */ /* 0x0009220000000800 */
[----:B0-----:R-:W-:Y:S01]  /*36f0*/  FMUL.FTZ R73, R46, -1.4426950216293334961 ;  /* 0xbfb8aa3b2e497820 */ /* 0x001fe20000410000 */
[----:B------:R-:W-:Y:S02]  /*3700*/  FADD.FTZ R74, R74, 1 ;  /* 0x3f8000004a4a7421 */ /* 0x000fe40000010000 */
[----:B------:R0:W0:Y:S01]  /*3710*/  MUFU.EX2 R83, R72 ;  /* 0x0000004800537308 */ /* 0x0000220000000800 */
[----:B-----5:R-:W-:Y:S01]  /*3720*/  FMUL.FTZ R78, R49, -1.4426950216293334961 ;  /* 0xbfb8aa3b314e7820 */ /* 0x020fe20000410000 */
[----:B-1----:R-:W-:Y:S02]  /*3730*/  FADD.FTZ R76, R76, 1 ;  /* 0x3f8000004c4c7421 */ /* 0x002fe40000010000 */
[----:B------:R-:W1:Y:S01]  /*3740*/  MUFU.EX2 R87, R73 ;  /* 0x0000004900577308 */ /* 0x000e620000000800 */
[----:B----4-:R-:W-:Y:S01]  /*3750*/  FADD.FTZ R77, R32, 1 ;  /* 0x3f800000204d7421 */ /* 0x010fe20000010000 */
[----:B------:R-:W-:-:S02]  /*3760*/  FADD.FTZ R79, R79, 1 ;  /* 0x3f8000004f4f7421 */ /* 0x000fc40000010000 */
[----:B------:R4:W-:Y:S01]  /*3770*/  MUFU.EX2 R97, R78 ;  /* 0x0000004e00617308 */ /* 0x0009e20000000800 */
[----:B------:R-:W-:-:S03]  /*3780*/  FADD.FTZ R94, R94, 1 ;  /* 0x3f8000005e5e7421 */ /* 0x000fc60000010000 */
[----:B0-----:R-:W-:Y:S01]  /*3790*/  MUFU.RCP R72, R35 ;  /* 0x0000002300487308 */ /* 0x001fe20000001000 */
[----:B------:R-:W-:Y:S01]  /*37a0*/  FADD.FTZ R83, R83, 1 ;  /* 0x3f80000053537421 */ /* 0x000fe20000010000 */
[----:B----4-:R-:W-:Y:S01]  /*37b0*/  FADD.FTZ R78, R33, 1 ;  /* 0x3f800000214e7421 */ /* 0x010fe20000010000 */
[----:B-1----:R-:W-:-:S05]  /*37c0*/  FADD.FTZ R87, R87, 1 ;  /* 0x3f80000057577421 */ /* 0x002fca0000010000 */
[----:B------:R-:W-:Y:S08]  /*37d0*/  MUFU.RCP R73, R34 ;  /* 0x0000002200497308 */ /* 0x000ff00000001000 */
[----:B------:R0:W-:Y:S04]  /*37e0*/  MUFU.EX2 R88, R75 ;  /* 0x0000004b00587308 */ /* 0x0001e80000000800 */
[----:B------:R-:W1:Y:S08]  /*37f0*/  MUFU.RCP R76, R76 ;  /* 0x0000004c004c7308 */ /* 0x000e700000001000 */
[----:B0-----:R-:W0:Y:S08]  /*3800*/  MUFU.RCP R75, R74 ;  /* 0x0000004a004b7308 */ /* 0x001e300000001000 */
[----:B------:R-:W-:Y:S01]  /*3810*/  MUFU.RCP R77, R77 ;  /* 0x0000004d004d7308 */ /* 0x000fe20000001000 */
[----:B-1----:R-:W-:-:S04]  /*3820*/  FMUL.FTZ R90, R59, R76 ;  /* 0x0000004c3b5a7220 */ /* 0x002fc80000410000 */
[----:B------:R-:W-:-:S03]  /*3830*/  FMUL.FTZ R108, R55, R90 ;  /* 0x0000005a376c7220 */ /* 0x000fc60000410000 */
[----:B------:R1:W4:Y:S01]  /*3840*/  MUFU.EX2 R99, R89 ;  /* 0x0000005900637308 */ /* 0x0003220000000800 */
[----:B0-----:R-:W-:-:S03]  /*3850*/  FMUL.FTZ R91, R58, R75 ;  /* 0x0000004b3a5b7220 */ /* 0x001fc60000410000 */
[----:B------:R0:W-:Y:S01]  /*3860*/  MUFU.RCP R95, R87 ;  /* 0x00000057005f7308 */ /* 0x0001e20000001000 */
[----:B------:R-:W-:Y:S01]  /*3870*/  FMUL.FTZ R109, R54, R91 ;  /* 0x0000005b366d7220 */ /* 0x000fe20000410000 */
[----:B-1----:R-:W-:-:S06]  /*3880*/  FMUL.FTZ R89, R56, R73 ;  /* 0x0000004938597220 */ /* 0x002fcc0000410000 */
[----:B------:R1:W5:Y:S01]  /*3890*/  MUFU.EX2 R81, R80 ;  /* 0x0000005000517308 */ /* 0x0003620000000800 */
[----:B0-----:R-:W-:Y:S01]  /*38a0*/  FMUL.FTZ R87, R52, R89 ;  /* 0x0000005934577220 */ /* 0x001fe20000410000 */
[----:B----4-:R-:W-:Y:S02]  /*38b0*/  FADD.FTZ R99, R99, 1 ;  /* 0x3f80000063637421 */ /* 0x010fe40000010000 */
[----:B------:R-:W-:Y:S01]  /*38c0*/  MUFU.RCP R101, R79 ;  /* 0x0000004f00657308 */ /* 0x000fe20000001000 */
[----:B-1----:R-:W-:-:S07]  /*38d0*/  FMUL.FTZ R80, R50, -1.4426950216293334961 ;  /* 0xbfb8aa3b32507820 */ /* 0x002fce0000410000 */
[----:B------:R-:W0:Y:S01]  /*38e0*/  MUFU.EX2 R82, R82 ;  /* 0x0000005200527308 */ /* 0x000e220000000800 */
[----:B-----5:R-:W-:-:S03]  /*38f0*/  FADD.FTZ R81, R81, 1 ;  /* 0x3f80000051517421 */ /* 0x020fc60000010000 */
[----:B------:R1:W4:Y:S04]  /*3900*/  MUFU.EX2 R98, R80 ;  /* 0x0000005000627308 */ /* 0x0003280000000800 */
[----:B------:R-:W-:Y:S01]  /*3910*/  MUFU.RCP R96, R81 ;  /* 0x0000005100607308 */ /* 0x000fe20000001000 */
[----:B0-----:R-:W-:-:S07]  /*3920*/  FADD.FTZ R82, R82, 1 ;  /* 0x3f80000052527421 */ /* 0x001fce0000010000 */
[----:B-1----:R-:W0:Y:S01]  /*3930*/  MUFU.RCP R80, R78 ;  /* 0x0000004e00507308 */ /* 0x002e220000001000 */
[----:B----4-:R-:W-:-:S07]  /*3940*/  FADD.FTZ R98, R98, 1 ;  /* 0x3f80000062627421 */ /* 0x010fce0000010000 */
[----:B------:R-:W-:Y:S08]  /*3950*/  MUFU.RCP R92, R83 ;  /* 0x00000053005c7308 */ /* 0x000ff00000001000 */
[----:B------:R-:W-:Y:S08]  /*3960*/  MUFU.RCP R93, R82 ;  /* 0x00000052005d7308 */ /* 0x000ff00000001000 */
[----:B------:R-:W-:Y:S08]  /*3970*/  MUFU.RCP R149, R98 ;  /* 0x0000006200957308 */ /* 0x000ff00000001000 */
[----:B------:R1:W-:Y:S08]  /*3980*/  MUFU.RCP R148, R99 ;  /* 0x0000006300947308 */ /* 0x0003f00000001000 */
[----:B------:R0:W-:Y:S01]  /*3990*/  MUFU.RCP R111, R94 ;  /* 0x0000005e006f7308 */ /* 0x0001e20000001000 */
[----:B-1----:R-:W1:Y:S01]  /*39a0*/  LDC.64 R98, c[0x0][0x508] ;  /* 0x00014200ff627b82 */ /* 0x002e620000000a00 */
[----:B0-----:R-:W-:-:S04]  /*39b0*/  FMUL.FTZ R94, R41, R80 ;  /* 0x00000050295e7220 */ /* 0x001fc80000410000 */
[----:B------:R-:W-:Y:S01]  /*39c0*/  FMUL.FTZ R106, R21, R94 ;  /* 0x0000005e156a7220 */ /* 0x000fe20000410000 */
[----:B------:R0:W-:Y:S04]  /*39d0*/  STS.128 [R128], R60 ;  /* 0x0000003c80007388 */ /* 0x0001e80000000c00 */
[----:B------:R-:W-:Y:S04]  /*39e0*/  STS.128 [R128+0x200], R36 ;  /* 0x0002002480007388 */ /* 0x000fe80000000c00 */
[----:B--2---:R2:W-:Y:S04]  /*39f0*/  STS.128 [R128+0x400], R64 ;  /* 0x0004004080007388 */ /* 0x0045e80000000c00 */
[----:B---3--:R3:W-:Y:S01]  /*3a00*/  STS.128 [R128+0x600], R68 ;  /* 0x0006004480007388 */ /* 0x0087e20000000c00 */
[----:B------:R-:W-:-:S03]  /*3a10*/  NOP ;  /* 0x0000000000007918 */ /* 0x000fc60000000000 */
[----:B------:R-:W4:Y:S01]  /*3a20*/  LDS.128 R32, [R86] ;  /* 0x0000000056207984 */ /* 0x000f220000000c00 */
[----:B0-----:R-:W-:Y:S01]  /*3a30*/  FADD.FTZ R62, R88, 1 ;  /* 0x3f800000583e7421 */ /* 0x001fe20000010000 */
[----:B------:R-:W-:Y:S01]  /*3a40*/  FMUL.FTZ R88, R57, R72 ;  /* 0x0000004839587220 */ /* 0x000fe20000410000 */
[----:B------:R-:W-:Y:S01]  /*3a50*/  FADD.FTZ R60, -R72, 1 ;  /* 0x3f800000483c7421 */ /* 0x000fe20000010100 */
[----:B------:R-:W0:Y:S01]  /*3a60*/  LDS.128 R36, [R86+0x10] ;  /* 0x0000100056247984 */ /* 0x000e220000000c00 */
[----:B------:R-:W-:Y:S01]  /*3a70*/  FADD.FTZ R61, -R73, 1 ;  /* 0x3f800000493d7421 */ /* 0x000fe20000010100 */
[----:B------:R-:W-:Y:S01]  /*3a80*/  FMUL.FTZ R110, R53, R88 ;  /* 0x00000058356e7220 */ /* 0x000fe20000410000 */
[----:B------:R-:W-:Y:S01]  /*3a90*/  FFMA.FTZ R63, R57, R60, 1 ;  /* 0x3f800000393f7423 */ /* 0x000fe2000001003c */
[----:B------:R5:W1:Y:S01]  /*3aa0*/  MUFU.RCP R100, R62 ;  /* 0x0000003e00647308 */ /* 0x000a620000001000 */
[----:B------:R-:W-:Y:S01]  /*3ab0*/  FFMA.FTZ R61, R56, R61, 1 ;  /* 0x3f800000383d7423 */ /* 0x000fe2000001003d */
[----:B--2---:R-:W-:Y:S01]  /*3ac0*/  FADD.FTZ R65, -R75, 1 ;  /* 0x3f8000004b417421 */ /* 0x004fe20000010100 */
[----:B------:R-:W-:Y:S01]  /*3ad0*/  FADD.FTZ R56, -R76, 1 ;  /* 0x3f8000004c387421 */ /* 0x000fe20000010100 */
[----:B------:R-:W-:Y:S01]  /*3ae0*/  FADD.FTZ R66, R97, 1 ;  /* 0x3f80000061427421 */ /* 0x000fe20000010000 */
[----:B------:R-:W-:Y:S01]  /*3af0*/  FMUL.FTZ R97, R40, R77 ;  /* 0x0000004d28617220 */ /* 0x000fe20000410000 */
[----:B------:R-:W-:Y:S01]  /*3b00*/  FFMA.FTZ R65, R58, R65, 1 ;  /* 0x3f8000003a417423 */ /* 0x000fe20000010041 */
[----:B------:R-:W-:Y:S01]  /*3b10*/  FFMA.FTZ R56, R59, R56, 1 ;  /* 0x3f8000003b387423 */ /* 0x000fe20000010038 */
[----:B------:R-:W-:Y:S01]  /*3b20*/  FADD.FTZ R59, -R77, 1 ;  /* 0x3f8000004d3b7421 */ /* 0x000fe20000010100 */
[----:B------:R2:W1:Y:S01]  /*3b30*/  MUFU.RCP R146, R66 ;  /* 0x0000004200927308 */ /* 0x0004620000001000 */
[----:B---3--:R-:W-:Y:S01]  /*3b40*/  FADD.FTZ R68, -R96, 1 ;  /* 0x3f80000060447421 */ /* 0x008fe20000010100 */
[----:B------:R-:W-:Y:S01]  /*3b50*/  FADD.FTZ R71, -R95, 1 ;  /* 0x3f8000005f477421 */ /* 0x000fe20000010100 */
[----:B------:R-:W-:Y:S01]  /*3b60*/  FFMA.FTZ R59, R40, R59, 1 ;  /* 0x3f800000283b7423 */ /* 0x000fe2000001003b */
[----:B------:R-:W-:Y:S01]  /*3b70*/  FADD.FTZ R40, -R80, 1 ;  /* 0x3f80000050287421 */ /* 0x000fe20000010100 */
[----:B------:R-:W-:Y:S01]  /*3b80*/  FFMA.FTZ R68, R43, R68, 1 ;  /* 0x3f8000002b447423 */ /* 0x000fe20000010044 */
[----:B------:R-:W-:-:S02]  /*3b90*/  FMUL.FTZ R107, R20, R97 ;  /* 0x00000061146b7220 */ /* 0x000fc40000410000 */
[----:B------:R-:W-:Y:S01]  /*3ba0*/  FFMA.FTZ R40, R41, R40, 1 ;  /* 0x3f80000029287423 */ /* 0x000fe20000010028 */
[----:B----4-:R-:W-:Y:S01]  /*3bb0*/  FMUL.FTZ R52, R52, R32 ;  /* 0x0000002034347220 */ /* 0x010fe20000410000 */
[----:B------:R-:W-:Y:S01]  /*3bc0*/  FMUL.FTZ R53, R53, R33 ;  /* 0x0000002135357220 */ /* 0x000fe20000410000 */
[----:B------:R-:W-:Y:S01]  /*3bd0*/  FMUL.FTZ R54, R54, R34 ;  /* 0x0000002236367220 */ /* 0x000fe20000410000 */
[----:B------:R-:W-:Y:S01]  /*3be0*/  FMUL.FTZ R57, R55, R35 ;  /* 0x0000002337397220 */ /* 0x000fe20000410000 */
[----:B------:R-:W-:Y:S01]  /*3bf0*/  FMUL.FTZ R60, R73, R52 ;  /* 0x00000034493c7220 */ /* 0x000fe20000410000 */
[----:B------:R-:W-:Y:S01]  /*3c00*/  FMUL.FTZ R72, R72, R53 ;  /* 0x0000003548487220 */ /* 0x000fe20000410000 */
[----:B-----5:R-:W-:Y:S01]  /*3c10*/  FMUL.FTZ R62, R75, R54 ;  /* 0x000000364b3e7220 */ /* 0x020fe20000410000 */
        /* <DEDUP_REMOVED lines=11> */
[----:B--2---:R-:W-:Y:S01]  /*3cd0*/  FMUL.FTZ R66, R22, R38 ;  /* 0x0000002616427220 */ /* 0x004fe20000410000 */
[----:B------:R-:W-:Y:S01]  /*3ce0*/  FMUL.FTZ R69, R23, R39 ;  /* 0x0000002717457220 */ /* 0x000fe20000410000 */
        /* <DEDUP_REMOVED lines=8> */
[----:B-1----:R-:W-:Y:S01]  /*3d70*/  FADD.FTZ R68, -R100, 1 ;  /* 0x3f80000064447421 */ /* 0x002fe20000010100 */
[----:B------:R-:W-:Y:S01]  /*3d80*/  FMUL.FTZ R65, R65, R40 ;  /* 0x0000002841417220 */ /* 0x000fe20000410000 */
[----:B------:R-:W-:Y:S01]  /*3d90*/  FADD.FTZ R40, -R92, 1 ;  /* 0x3f8000005c287421 */ /* 0x000fe20000010100 */
[----:B------:R-:W-:Y:S01]  /*3da0*/  FADD.FTZ R69, -R93, 1 ;  /* 0x3f8000005d457421 */ /* 0x000fe20000010100 */
[----:B------:R-:W-:Y:S01]  /*3db0*/  FFMA.FTZ R74, R47, R68, 1 ;  /* 0x3f8000002f4a7423 */ /* 0x000fe20000010044 */
[----:B------:R-:W-:Y:S01]  /*3dc0*/  BAR.SYNC.DEFER_BLOCKING 0x0 ;  /* 0x0000000000007b1d */ /* 0x000fe20000010000 */
[----:B------:R-:W-:Y:S01]  /*3dd0*/  FFMA.FTZ R70, R45, R40, 1 ;  /* 0x3f8000002d467423 */ /* 0x000fe20000010028 */
[----:B------:R-:W-:Y:S01]  /*3de0*/  FFMA.FTZ R69, R44, R69, 1 ;  /* 0x3f8000002c457423 */ /* 0x000fe20000010045 */
[----:B------:R-:W-:Y:S01]  /*3df0*/  FMUL.FTZ R101, R42, R101 ;  /* 0x000000652a657220 */ /* 0x000fe20000410000 */
[----:B------:R-:W-:-:S03]  /*3e00*/  FMUL.FTZ R96, R43, R96 ;  /* 0x000000602b607220 */ /* 0x000fc60000410000 */
[----:B------:R-:W-:Y:S01]  /*3e10*/  FMUL.FTZ R105, R22, R101 ;  /* 0x0000006516697220 */ /* 0x000fe20000410000 */
        /* <DEDUP_REMOVED lines=13> */
[----:B------:R-:W-:Y:S01]  /*3ef0*/  FMUL.FTZ R70, R72, R73 ;  /* 0x0000004948467220 */ /* 0x000fe20000410000 */
[----:B------:R-:W-:Y:S01]  /*3f00*/  FADD.FTZ R75, -R149, 1 ;  /* 0x3f800000954b7421 */ /* 0x000fe20000010100 */
[----:B------:R-:W-:Y:S01]  /*3f10*/  FADD.FTZ R72, -R148, 1 ;  /* 0x3f80000094487421 */ /* 0x000fe20000010100 */
[----:B------:R-:W-:Y:S01]  /*3f20*/  FFMA.FTZ R74, R49, R40, 1 ;  /* 0x3f800000314a7423 */ /* 0x000fe20000010028 */
[----:B------:R-:W-:Y:S01]  /*3f30*/  FADD.FTZ R73, -R111, 1 ;  /* 0x3f8000006f497421 */ /* 0x000fe20000010100 */
[----:B------:R-:W-:Y:S01]  /*3f40*/  FFMA.FTZ R77, R50, R75, 1 ;  /* 0x3f800000324d7423 */ /* 0x000fe2000001004b */
[----:B---3--:R-:W-:Y:S01]  /*3f50*/  FMUL.FTZ R40, R28, R56 ;  /* 0x000000381c287220 */ /* 0x008fe20000410000 */
        /* <DEDUP_REMOVED lines=14> */
[----:B------:R-:W-:-:S04]  /*4040*/  IMAD.WIDE.U32 R40, R98, UR18, R2 ;  /* 0x0000001262287c25 */ /* 0x000fc8000f8e0002 */
[----:B------:R-:W-:Y:S01]  /*4050*/  FMUL.FTZ R93, R44, R93 ;  /* 0x0000005d2c5d7220 */ /* 0x000fe20000410000 */
[----:B------:R-:W-:Y:S01]  /*4060*/  FMUL.FTZ R92, R45, R92 ;  /* 0x0000005c2d5c7220 */ /* 0x000fe20000410000 */
[----:B------:R-:W-:Y:S01]  /*4070*/  STS.128 [R86+0x10], R64 ;  /* 0x0000104056007388 */ /* 0x000fe20000000c00 */
[----:B------:R-:W-:Y:S02]  /*4080*/  IMAD R41, R99, UR18, R41 ;  /* 0x0000001263297c24 */ /* 0x000fe4000f8e0229 */
[----:B------:R-:W-:Y:S01]  /*4090*/  FMUL.FTZ R103, R24, R93 ;  /* 0x0000005d18677220 */ /* 0x000fe20000410000 */
[----:B------:R-:W-:Y:S01]  /*40a0*/  FFMA.FTZ R24, R16, R87, R147 ;  /* 0x0000005710187223 */ /* 0x000fe20000010093 */
[----:B------:R0:W-:Y:S01]  /*40b0*/  STS.128 [R86+0x20], R68 ;  /* 0x0000204456007388 */ /* 0x0001e20000000c00 */
[----:B------:R-:W-:-:S04]  /*40c0*/  IMAD.WIDE.U32 R20, R144, UR14, R40 ;  /* 0x0000000e90147c25 */ /* 0x000fc8000f8e0028 */
[----:B------:R-:W-:Y:S01]  /*40d0*/  FMUL.FTZ R95, R46, R95 ;  /* 0x0000005f2e5f7220 */ /* 0x000fe20000410000 */
[----:B------:R-:W-:Y:S01]  /*40e0*/  FMUL.FTZ R100, R47, R100 ;  /* 0x000000642f647220 */ /* 0x000fe20000410000 */
[----:B------:R-:W-:Y:S01]  /*40f0*/  STS.128 [R86+0x30], R72 ;  /* 0x0000304856007388 */ /* 0x000fe20000000c00 */
[----:B------:R-:W-:-:S03]  /*4100*/  NOP ;  /* 0x0000000000007918 */ /* 0x000fc60000000000 */
[----:B------:R-:W1:Y:S01]  /*4110*/  LDS.128 R76, [R128] ;  /* 0x00000000804c7984 */ /* 0x000e620000000c00 */
[----:B------:R-:W-:Y:S01]  /*4120*/  IMAD R21, R144, UR15, R21 ;  /* 0x0000000f90157c24 */ /* 0x000fe2000f8e0215 */
[----:B------:R-:W-:Y:S01]  /*4130*/  LEA R22, P0, R20, R150, 0x2 ;  /* 0x0000009614167211 */ /* 0x000fe200078010ff */
[----:B------:R-:W-:Y:S01]  /*4140*/  FMUL.FTZ R111, R48, R111 ;  /* 0x0000006f306f7220 */ /* 0x000fe20000410000 */
[----:B------:R-:W2:Y:S01]  /*4150*/  LDS.128 R80, [R128+0x200] ;  /* 0x0002000080507984 */ /* 0x000ea20000000c00 */
[----:B------:R-:W-:Y:S01]  /*4160*/  FMUL.FTZ R146, R49, R146 ;  /* 0x0000009231927220 */ /* 0x000fe20000410000 */
[----:B------:R-:W-:Y:S01]  /*4170*/  LEA.HI.X R23, R20, R151, R21, 0x2, P0 ;  /* 0x0000009714177211 */ /* 0x000fe200000f1415 */
[----:B------:R-:W-:Y:S01]  /*4180*/  FMUL.FTZ R149, R50, R149 ;  /* 0x0000009532957220 */ /* 0x000fe20000410000 */
[----:B------:R-:W3:Y:S01]  /*4190*/  LDS.128 R60, [R128+0x400] ;  /* 0x00040000803c7984 */ /* 0x000ee20000000c00 */
[----:B------:R-:W-:Y:S01]  /*41a0*/  FMUL.FTZ R148, R51, R148 ;  /* 0x0000009433947220 */ /* 0x000fe20000410000 */
[----:B------:R-:W-:Y:S01]  /*41b0*/  FMUL.FTZ R102, R25, R92 ;  /* 0x0000005c19667220 */ /* 0x000fe20000410000 */
[----:B------:R-:W-:Y:S01]  /*41c0*/  IMAD.WIDE.U32 R20, R0, 0x10, R22 ;  /* 0x0000001000147825 */ /* 0x000fe200078e0016 */
[----:B------:R-:W4:Y:S03]  /*41d0*/  LDS.128 R64, [R128+0x600] ;  /* 0x0006000080407984 */ /* 0x000f260000000c00 */
[----:B------:R-:W-:Y:S01]  /*41e0*/  FFMA.FTZ R23, R17, R110, R24 ;  /* 0x0000006e11177223 */ /* 0x000fe20000010018 */
[----:B0-----:R-:W-:Y:S01]  /*41f0*/  FMUL.FTZ R69, R26, R95 ;  /* 0x0000005f1a457220 */ /* 0x001fe20000410000 */
[----:B------:R-:W-:Y:S01]  /*4200*/  FMUL.FTZ R68, R27, R100 ;  /* 0x000000641b447220 */ /* 0x000fe20000410000 */
[----:B------:R-:W-:Y:S01]  /*4210*/  FMUL.FTZ R99, R28, R111 ;  /* 0x0000006f1c637220 */ /* 0x000fe20000410000 */
[----:B------:R-:W-:Y:S01]  /*4220*/  FFMA.FTZ R22, R18, R109, R23 ;  /* 0x0000006d12167223 */ /* 0x000fe20000010017 */
[----:B------:R-:W-:Y:S01]  /*4230*/  FMUL.FTZ R98, R29, R146 ;  /* 0x000000921d627220 */ /* 0x000fe20000410000 */
[----:B------:R-:W-:Y:S01]  /*4240*/  FMUL.FTZ R71, R30, R149 ;  /* 0x000000951e477220 */ /* 0x000fe20000410000 */
        /* <DEDUP_REMOVED lines=26> */
[----:B------:R3:W-:Y:S04]  /*43f0*/  STS.128 [R86], R32 ;  /* 0x0000002056007388 */ /* 0x0007e80000000c00 */
[----:B------:R-:W-:Y:S01]  /*4400*/  STS.128 [R86+0x10], R36 ;  /* 0x0000102456007388 */ /* 0x000fe20000000c00 */
[----:B-1----:R-:W-:-:S03]  /*4410*/  IMAD.WIDE.U32 R2, R46, UR18, R2 ;  /* 0x000000122e027c25 */ /* 0x002fc6000f8e0002 */
[----:B------:R-:W-:Y:S01]  /*4420*/  STS.128 [R86+0x20], R52 ;  /* 0x0000203456007388 */ /* 0x000fe20000000c00 */
[----:B------:R-:W-:-:S03]  /*4430*/  IMAD R3, R47, UR18, R3 ;  /* 0x000000122f037c24 */ /* 0x000fc6000f8e0203 */
[----:B------:R-:W-:Y:S01]  /*4440*/  STS.128 [R86+0x30], R56 ;  /* 0x0000303856007388 */ /* 0x000fe20000000c00 */
[----:B------:R-:W-:-:S03]  /*4450*/  NOP ;  /* 0x0000000000007918 */ /* 0x000fc60000000000 */
[----:B0-----:R-:W0:Y:S01]  /*4460*/  LDS.128 R20, [R128] ;  /* 0x0000000080147984 */ /* 0x001e220000000c00 */
        /* <DEDUP_REMOVED lines=12> */
.L_x_14396:
[----:B------:R-:W-:Y:S01]  /*4530*/  FFMA.FTZ R0, R12, R107, R45 ;  /* 0x0000006b0c007223 */ /* 0x000fe2000001002d */
[----:B------:R-:W1:Y:S01]  /*4540*/  LDCU UR6, c[0x0][0x38c] ;  /* 0x00007180ff0677ac */ /* 0x000e620008000800 */
[----:B----4-:R-:W-:Y:S02]  /*4550*/  CS2R R22, SRZ ;  /* 0x0000000000167805 */ /* 0x010fe4000001ff00 */
        /* <DEDUP_REMOVED lines=39> */
[----:B------:R-:W-:Y:S02]  /*47d0*/  HFMA2 R23, -RZ, RZ, 0, 0 ;  /* 0x00000000ff177431 */ /* 0x000fe400000001ff */
        /* <DEDUP_REMOVED lines=26> */
.L_x_14479:
        /* <DEDUP_REMOVED lines=23> */
[----:B------:R-:W3:Y:S01]  /*4af0*/  LDG.E.128 R52, desc[UR16][R2.64] ;  /* 0x0000001002347981 */ /* 0x000ee2000c1e1d00 */
[----:B------:R-:W-:-:S03]  /*4b00*/  IMAD.WIDE.U32 R88, R144, UR32, RZ ;  /* 0x0000002090587c25 */ /* 0x000fc6000f8e00ff */
[----:B-1----:R-:W2:Y:S01]  /*4b10*/  LDG.E.128 R56, desc[UR16][R2.64+0x200] ;  /* 0x0002001002387981 */ /* 0x002ea2000c1e1d00 */
[----:B------:R-:W-:Y:S01]  /*4b20*/  IMAD R91, R144, UR33, R89 ;  /* 0x00000021905b7c24 */ /* 0x000fe2000f8e0259 */
[----:B------:R-:W-:Y:S02]  /*4b30*/  R2UR UR15, R89 ;  /* 0x00000000590f72ca */ /* 0x000fe400000e0000 */
[----:B------:R-:W-:Y:S01]  /*4b40*/  R2UR UR14, R88 ;  /* 0x00000000580e72ca */ /* 0x000fe200000e0000 */
[----:B------:R-:W2:Y:S01]  /*4b50*/  LDG.E.128 R60, desc[UR16][R2.64+0x400] ;  /* 0x00040010023c7981 */ /* 0x000ea2000c1e1d00 */
[----:B------:R-:W-:-:S03]  /*4b60*/  R2UR UR15, R91 ;  /* 0x000000005b0f72ca */ /* 0x000fc600000e0000 */
[----:B------:R-:W2:Y:S04]  /*4b70*/  LDG.E.128 R64, desc[UR16][R2.64+0x600] ;  /* 0x0006001002407981 */ /* 0x000ea8000c1e1d00 */
[----:B------:R-:W2:Y:S04]  /*4b80*/  LDG.E.128 R68, desc[UR16][R2.64+0x800] ;  /* 0x0008001002447981 */ /* 0x000ea8000c1e1d00 */
[----:B------:R-:W2:Y:S04]  /*4b90*/  LDG.E.128 R72, desc[UR16][R2.64+0xa00] ;  /* 0x000a001002487981 */ /* 0x000ea8000c1e1d00 */
[----:B------:R-:W2:Y:S04]  /*4ba0*/  LDG.E.128 R76, desc[UR16][R2.64+0xc00] ;  /* 0x000c0010024c7981 */ /* 0x000ea8000c1e1d00 */
[----:B------:R-:W2:Y:S01]  /*4bb0*/  LDG.E.128 R80, desc[UR16][R2.64+0xe00] ;  /* 0x000e001002507981 */ /* 0x000ea2000c1e1d00 */
[----:B----4-:R-:W-:-:S04]  /*4bc0*/  UIMAD.WIDE.U32 UR14, UR6, UR30, UR14 ;  /* 0x0000001e060e72a5 */ /* 0x010fc8000f8e000e */
[----:B------:R-:W-:Y:S02]  /*4bd0*/  UIMAD UR13, UR6, UR31, UR15 ;  /* 0x0000001f060d72a4 */ /* 0x000fe4000f8e020f */
[----:B------:R-:W-:-:S04]  /*4be0*/  ULEA UR15, UP0, UR14, UR26, 0x3 ;  /* 0x0000001a0e0f7291 */ /* 0x000fc8000f8018ff */
[----:B------:R-:W-:Y:S02]  /*4bf0*/  ULEA.HI.X UR14, UR14, UR27, UR13, 0x3, UP0 ;  /* 0x0000001b0e0e7291 */ /* 0x000fe400080f1c0d */
[----:B------:R-:W-:-:S04]  /*4c00*/  MOV R88, UR15 ;  /* 0x0000000f00587c02 */ /* 0x000fc80008000f00 */
[----:B------:R-:W-:-:S05]  /*4c10*/  MOV R89, UR14 ;  /* 0x0000000e00597c02 */ /* 0x000fca0008000f00 */
[----:B------:R0:W4:Y:S01]  /*4c20*/  LDG.E.64 R2, desc[UR16][R88.64] ;  /* 0x0000001058027981 */ /* 0x000122000c1e1b00 */
        /* <DEDUP_REMOVED lines=30> */
[----:B---3--:R0:W-:Y:S04]  /*4e10*/  STS.128 [R128], R52 ;  /* 0x0000003480007388 */ /* 0x0081e80000000c00 */
[----:B--2---:R2:W-:Y:S01]  /*4e20*/  STS.128 [R128+0x210], R56 ;  /* 0x0002103880007388 */ /* 0x0045e20000000c00 */
[----:B------:R3:W-:Y:S03]  /*4e30*/  MUFU.COS R168, R88 ;  /* 0x0000005800a87308 */ /* 0x0007e60000000000 */
[----:B------:R-:W-:Y:S04]  /*4e40*/  STS.128 [R128+0x420], R60 ;  /* 0x0004203c80007388 */ /* 0x000fe80000000c00 */
[----:B------:R-:W-:Y:S01]  /*4e50*/  STS.128 [R128+0x630], R64 ;  /* 0x0006304080007388 */ /* 0x000fe20000000c00 */
[----:B------:R-:W5:Y:S01]  /*4e60*/  MUFU.SIN R162, R89 ;  /* 0x0000005900a27308 */ /* 0x000f620000000400 */
[----:B---3--:R-:W-:Y:S01]  /*4e70*/  FMUL.RZ R88, R87, 0.15915493667125701904 ;  /* 0x3e22f98357587820 */ /* 0x008fe2000040c000 */
[----:B------:R-:W-:Y:S01]  /*4e80*/  FMUL.FTZ R87, R120, UR39 ;  /* 0x0000002778577c20 */ /* 0x000fe20008410000 */
[----:B------:R-:W-:Y:S04]  /*4e90*/  STS.128 [R128+0x840], R68 ;  /* 0x0008404480007388 */ /* 0x000fe80000000c00 */
[----:B------:R-:W-:Y:S01]  /*4ea0*/  STS.128 [R128+0xa50], R72 ;  /* 0x000a504880007388 */ /* 0x000fe20000000c00 */
[----:B------:R3:W5:Y:S03]  /*4eb0*/  MUFU.COS R166, R89 ;  /* 0x0000005900a67308 */ /* 0x0007660000000000 */
[----:B------:R-:W-:Y:S04]  /*4ec0*/  STS.128 [R128+0xc60], R76 ;  /* 0x000c604c80007388 */ /* 0x000fe80000000c00 */
[----:B------:R-:W-:Y:S01]  /*4ed0*/  STS.128 [R128+0xe70], R80 ;  /* 0x000e705080007388 */ /* 0x000fe20000000c00 */
[----:B------:R-:W-:Y:S01]  /*4ee0*/  MUFU.SIN R174, R91 ;  /* 0x0000005b00ae7308 */ /* 0x000fe20000000400 */
[----:B---3--:R-:W-:Y:S01]  /*4ef0*/  FMUL.RZ R89, R87, 0.15915493667125701904 ;  /* 0x3e22f98357597820 */ /* 0x008fe2000040c000 */
[----:B------:R-:W-:-:S06]  /*4f00*/  FMUL.FTZ R87, R119, UR39 ;  /* 0x0000002777577c20 */ /* 0x000fcc0008410000 */
[----:B------:R3:W-:Y:S08]  /*4f10*/  MUFU.COS R164, R91 ;  /* 0x0000005b00a47308 */ /* 0x0007f00000000000 */
[----:B------:R-:W-:Y:S01]  /*4f20*/  MUFU.SIN R176, R95 ;  /* 0x0000005f00b07308 */ /* 0x000fe20000000400 */
[----:B---3--:R-:W-:Y:S01]  /*4f30*/  FMUL.RZ R91, R87, 0.15915493667125701904 ;  /* 0x3e22f983575b7820 */ /* 0x008fe2000040c000 */
[----:B------:R-:W-:Y:S01]  /*4f40*/  FMUL.FTZ R87, R118, UR39 ;  /* 0x0000002776577c20 */ /* 0x000fe20008410000 */
[----:B----4-:R-:W-:-:S02]  /*4f50*/  R2UR UR40, R2 ;  /* 0x00000000022872ca */ /* 0x010fc400000e0000 */
[----:B------:R-:W-:-:S03]  /*4f60*/  R2UR UR41, R3 ;  /* 0x00000000032972ca */ /* 0x000fc600000e0000 */
[----:B------:R3:W4:Y:S08]  /*4f70*/  MUFU.COS R178, R95 ;  /* 0x0000005f00b27308 */ /* 0x0007300000000000 */
[----:B------:R-:W-:Y:S01]  /*4f80*/  MUFU.SIN R180, R88 ;  /* 0x0000005800b47308 */ /* 0x000fe20000000400 */
[----:B---3--:R-:W-:Y:S01]  /*4f90*/  FMUL.RZ R95, R87, 0.15915493667125701904 ;  /* 0x3e22f983575f7820 */ /* 0x008fe2000040c000 */
[----:B------:R-:W-:-:S06]  /*4fa0*/  FMUL.FTZ R87, R117, UR39 ;  /* 0x0000002775577c20 */ /* 0x000fcc0008410000 */
[----:B------:R3:W4:Y:S08]  /*4fb0*/  MUFU.COS R182, R88 ;  /* 0x0000005800b67308 */ /* 0x0007300000000000 */
[----:B------:R-:W-:Y:S01]  /*4fc0*/  MUFU.SIN R175, R89 ;  /* 0x0000005900af7308 */ /* 0x000fe20000000400 */
[----:B---3--:R-:W-:Y:S01]  /*4fd0*/  FMUL.RZ R88, R87, 0.15915493667125701904 ;  /* 0x3e22f98357587820 */ /* 0x008fe2000040c000 */
[----:B------:R-:W-:-:S06]  /*4fe0*/  FMUL.FTZ R87, R116, UR39 ;  /* 0x0000002774577c20 */ /* 0x000fcc0008410000 */
[----:B------:R-:W-:Y:S08]  /*4ff0*/  MUFU.SIN R151, R88 ;  /* 0x0000005800977308 */ /* 0x000ff00000000400 */
[----:B------:R3:W-:Y:S08]  /*5000*/  MUFU.COS R152, R88 ;  /* 0x0000005800987308 */ /* 0x0007f00000000000 */
[----:B------:R1:W4:Y:S01]  /*5010*/  MUFU.COS R177, R89 ;  /* 0x0000005900b17308 */ /* 0x0003220000000000 */
[----:B---3--:R-:W-:-:S05]  /*5020*/  MOV R88, UR15 ;  /* 0x0000000f00587c02 */ /* 0x008fca0008000f00 */
[----:B------:R-:W-:Y:S02]  /*5030*/  FMUL.FTZ R88, R88, 1.4426950216293334961 ;  /* 0x3fb8aa3b58587820 */ /* 0x000fe40000410000 */
[----:B------:R-:W-:Y:S01]  /*5040*/  MUFU.SIN R153, R95 ;  /* 0x0000005f00997308 */ /* 0x000fe20000000400 */
[----:B-1----:R-:W-:Y:S01]  /*5050*/  FMUL.RZ R89, R87, 0.15915493667125701904 ;  /* 0x3e22f98357597820 */ /* 0x002fe2000040c000 */
[C---:B------:R-:W-:Y:S01]  /*5060*/  FMUL.FTZ R159, R88.reuse, R122 ;  /* 0x0000007a589f7220 */ /* 0x040fe20000410000 */
[C---:B------:R-:W-:Y:S01]  /*5070*/  FMUL.FTZ R161, R88.reuse, R121 ;  /* 0x0000007958a17220 */ /* 0x040fe20000410000 */
[C---:B0-----:R-:W-:Y:S01]  /*5080*/  FMUL.FTZ R52, R88.reuse, R120 ;  /* 0x0000007858347220 */ /* 0x041fe20000410000 */
[C---:B------:R-:W-:Y:S01]  /*5090*/  FMUL.FTZ R53, R88.reuse, R127 ;  /* 0x0000007f58357220 */ /* 0x040fe20000410000 */
[C---:B------:R-:W-:Y:S01]  /*50a0*/  FMUL.FTZ R55, R88.reuse, R119 ;  /* 0x0000007758377220 */ /* 0x040fe20000410000 */
[----:B--2---:R-:W-:Y:S01]  /*50b0*/  FMUL.FTZ R56, R88, R118 ;  /* 0x0000007658387220 */ /* 0x004fe20000410000 */
[----:B------:R0:W1:Y:S01]  /*50c0*/  MUFU.COS R154, R95 ;  /* 0x0000005f009a7308 */ /* 0x0000620000000000 */
[----:B------:R-:W-:-:S04]  /*50d0*/  FMUL.FTZ R87, R115, UR39 ;  /* 0x0000002773577c20 */ /* 0x000fc80008410000 */
[----:B------:R-:W-:-:S03]  /*50e0*/  FMUL.RZ R87, R87, 0.15915493667125701904 ;  /* 0x3e22f98357577820 */ /* 0x000fc6000040c000 */
[----:B------:R-:W-:Y:S01]  /*50f0*/  MUFU.SIN R149, R89 ;  /* 0x0000005900957308 */ /* 0x000fe20000000400 */
[----:B0-----:R-:W-:Y:S01]  /*5100*/  FMUL.RZ R95, R86, 0.15915493667125701904 ;  /* 0x3e22f983565f7820 */ /* 0x001fe2000040c000 */
[----:B------:R-:W-:-:S04]  /*5110*/  FMUL.FTZ R86, R113, UR39 ;  /* 0x0000002771567c20 */ /* 0x000fc80008410000 */
[----:B------:R-:W-:Y:S01]  /*5120*/  FMUL.RZ R157, R86, 0.15915493667125701904 ;  /* 0x3e22f983569d7820 */ /* 0x000fe2000040c000 */
[----:B------:R-:W-:Y:S01]  /*5130*/  SHF.L.U32 R86, R142, 0x8, RZ ;  /* 0x000000088e567819 */ /* 0x000fe200000006ff */
[----:B------:R0:W-:Y:S08]  /*5140*/  MUFU.COS R150, R89 ;  /* 0x0000005900967308 */ /* 0x0001f00000000000 */
[----:B------:R-:W-:Y:S01]  /*5150*/  MUFU.SIN R170, R95 ;  /* 0x0000005f00aa7308 */ /* 0x000fe20000000400 */
[----:B0-----:R-:W-:-:S07]  /*5160*/  FMUL.FTZ R89, R88, R126 ;  /* 0x0000007e58597220 */ /* 0x001fce0000410000 */
[----:B------:R0:W-:Y:S08]  /*5170*/  MUFU.COS R172, R95 ;  /* 0x0000005f00ac7308 */ /* 0x0001f00000000000 */
[----:B------:R-:W-:Y:S01]  /*5180*/  MUFU.SIN R155, R91 ;  /* 0x0000005b009b7308 */ /* 0x000fe20000000400 */
[----:B0-----:R-:W-:-:S07]  /*5190*/  FMUL.FTZ R95, R88, R124 ;  /* 0x0000007c585f7220 */ /* 0x001fce0000410000 */
[----:B------:R0:W2:Y:S08]  /*51a0*/  MUFU.COS R156, R91 ;  /* 0x0000005b009c7308 */ /* 0x0000b00000000000 */
[----:B------:R-:W-:Y:S01]  /*51b0*/  MUFU.SIN R188, R157 ;  /* 0x0000009d00bc7308 */ /* 0x000fe20000000400 */
[----:B0-----:R-:W-:-:S07]  /*51c0*/  FMUL.FTZ R91, R88, R125 ;  /* 0x0000007d585b7220 */ /* 0x001fce0000410000 */
[----:B------:R0:W-:Y:S08]  /*51d0*/  MUFU.COS R186, R157 ;  /* 0x0000009d00ba7308 */ /* 0x0001f00000000000 */
[----:B------:R-:W3:Y:S01]  /*51e0*/  MUFU.EX2 R89, R89 ;  /* 0x0000005900597308 */ /* 0x000ee20000000800 */
[----:B0-----:R-:W-:-:S03]  /*51f0*/  FMUL.FTZ R157, R88, R123 ;  /* 0x0000007b589d7220 */ /* 0x001fc60000410000 */
[----:B------:R-:W5:Y:S04]  /*5200*/  MUFU.EX2 R95, R95 ;  /* 0x0000005f005f7308 */ /* 0x000f680000000800 */
[----:B------:R-:W0:Y:S04]  /*5210*/  MUFU.EX2 R91, R91 ;  /* 0x0000005b005b7308 */ /* 0x000e280000000800 */
[----:B------:R-:W4:Y:S01]  /*5220*/  MUFU.EX2 R159, R159 ;  /* 0x0000009f009f7308 */ /* 0x000f220000000800 */
[C---:B---3--:R-:W-:Y:S01]  /*5230*/  FMUL.FTZ R171, R89.reuse, R158 ;  /* 0x0000009e59ab7220 */ /* 0x048fe20000410000 */
[----:B------:R-:W-:-:S02]  /*5240*/  FMUL.FTZ R169, R89, R94 ;  /* 0x0000005e59a97220 */ /* 0x000fc40000410000 */
[----:B------:R-:W3:Y:S01]  /*5250*/  MUFU.EX2 R157, R157 ;  /* 0x0000009d009d7308 */ /* 0x000ee20000000800 */
[C---:B-----5:R-:W-:Y:S01]  /*5260*/  FMUL.FTZ R165, R95.reuse, R162 ;  /* 0x000000a25fa57220 */ /* 0x060fe20000410000 */
[----:B------:R-:W-:Y:S02]  /*5270*/  FMUL.FTZ R166, R95, R166 ;  /* 0x000000a65fa67220 */ /* 0x000fe40000410000 */
[----:B------:R5:W1:Y:S01]  /*5280*/  MUFU.EX2 R173, R161 ;  /* 0x000000a100ad7308 */ /* 0x000a620000000800 */
[C---:B0-----:R-:W-:Y:S01]  /*5290*/  FMUL.FTZ R167, R91.reuse, R160 ;  /* 0x000000a05ba77220 */ /* 0x041fe20000410000 */
[----:B------:R-:W-:Y:S02]  /*52a0*/  FMUL.FTZ R168, R91, R168 ;  /* 0x000000a85ba87220 */ /* 0x000fe40000410000 */
[----:B------:R0:W2:Y:S01]  /*52b0*/  MUFU.EX2 R54, R52 ;  /* 0x0000003400367308 */ /* 0x0000a20000000800 */
[----:B----4-:R-:W-:Y:S01]  /*52c0*/  FMUL.FTZ R162, R159, R178 ;  /* 0x000000b29fa27220 */ /* 0x010fe20000410000 */
[----:B------:R-:W-:-:S02]  /*52d0*/  FMUL.FTZ R178, R88, R113 ;  /* 0x0000007158b27220 */ /* 0x000fc40000410000 */
[----:B------:R-:W4:Y:S01]  /*52e0*/  MUFU.EX2 R91, R53 ;  /* 0x00000035005b7308 */ /* 0x000f220000000800 */
[----:B-----5:R-:W-:Y:S01]  /*52f0*/  FMUL.FTZ R161, R159, R176 ;  /* 0x000000b09fa17220 */ /* 0x020fe20000410000 */
[C---:B---3--:R-:W-:Y:S01]  /*5300*/  FMUL.FTZ R164, R157.reuse, R164 ;  /* 0x000000a49da47220 */ /* 0x048fe20000410000 */
[----:B------:R-:W-:Y:S01]  /*5310*/  FMUL.FTZ R163, R157, R174 ;  /* 0x000000ae9da37220 */ /* 0x000fe20000410000 */
[----:B------:R-:W-:Y:S01]  /*5320*/  MUFU.EX2 R94, R55 ;  /* 0x00000037005e7308 */ /* 0x000fe20000000800 */
[----:B0-----:R-:W-:Y:S01]  /*5330*/  SHF.L.U32 R52, R129, 0x3, RZ ;  /* 0x0000000381347819 */ /* 0x001fe200000006ff */
[C---:B-1----:R-:W-:Y:S01]  /*5340*/  FMUL.FTZ R160, R173.reuse, R182 ;  /* 0x000000b6ada07220 */ /* 0x042fe20000410000 */
[----:B------:R-:W-:Y:S01]  /*5350*/  FMUL.FTZ R159, R173, R180 ;  /* 0x000000b4ad9f7220 */ /* 0x000fe20000410000 */
[----:B------:R-:W0:Y:S01]  /*5360*/  MUFU.EX2 R95, R56 ;  /* 0x00000038005f7308 */ /* 0x000e220000000800 */
[----:B------:R-:W-:Y:S01]  /*5370*/  LEA.HI.SX32 R52, R52, R52, 0x1b ;  /* 0x0000003434347211 */ /* 0x000fe200078fdaff */
[C---:B--2---:R-:W-:Y:S01]  /*5380*/  FMUL.FTZ R158, R54.reuse, R177 ;  /* 0x000000b1369e7220 */ /* 0x044fe20000410000 */
[----:B------:R-:W-:Y:S01]  /*5390*/  FMUL.FTZ R157, R54, R175 ;  /* 0x000000af369d7220 */ /* 0x000fe20000410000 */
[----:B------:R-:W-:Y:S01]  /*53a0*/  FMUL.FTZ R174, R88, R116 ;  /* 0x0000007458ae7220 */ /* 0x000fe20000410000 */
[----:B------:R-:W-:Y:S01]  /*53b0*/  LEA R89, R52, UR13, 0x4 ;  /* 0x0000000d34597c11 */ /* 0x000fe2000f8e20ff */
[----:B------:R-:W-:Y:S01]  /*53c0*/  FMUL.FTZ R52, R88, R117 ;  /* 0x0000007558347220 */ /* 0x000fe20000410000 */
[----:B------:R-:W-:-:S03]  /*53d0*/  NOP ;  /* 0x0000000000007918 */ /* 0x000fc60000000000 */
[----:B------:R-:W-:Y:S01]  /*53e0*/  LDS.128 R76, [R89+0x40] ;  /* 0x00004000594c7984 */ /* 0x000fe20000000c00 */
[----:B------:R-:W1:Y:S01]  /*53f0*/  MUFU.EX2 R173, R52 ;  /* 0x0000003400ad7308 */ /* 0x000e620000000800 */
[C---:B------:R-:W-:Y:S01]  /*5400*/  FMUL.FTZ R175, R88.reuse, R115 ;  /* 0x0000007358af7220 */ /* 0x040fe20000410000 */
[C---:B------:R-:W-:Y:S01]  /*5410*/  FMUL.FTZ R176, R88.reuse, R114 ;  /* 0x0000007258b07220 */ /* 0x040fe20000410000 */
[----:B------:R-:W2:Y:S01]  /*5420*/  LDS.128 R64, [R89+0x10] ;  /* 0x0000100059407984 */ /* 0x000ea20000000c00 */
[----:B------:R-:W-:Y:S01]  /*5430*/  FMUL.FTZ R88, R88, R112 ;  /* 0x0000007058587220 */ /* 0x000fe20000410000 */
[----:B------:R-:W3:Y:S01]  /*5440*/  MUFU.SIN R181, R183 ;  /* 0x000000b700b57308 */ /* 0x000ee20000000400 */
[C---:B----4-:R-:W-:Y:S01]  /*5450*/  FMUL.FTZ R92, R91.reuse, R92 ;  /* 0x0000005c5b5c7220 */ /* 0x050fe20000410000 */
[----:B------:R-:W4:Y:S01]  /*5460*/  LDS.128 R68, [R89+0x20] ;  /* 0x0000200059447984 */ /* 0x000f220000000c00 */
[----:B------:R-:W-:Y:S01]  /*5470*/  FMUL.FTZ R93, R91, R93 ;  /* 0x0000005d5b5d7220 */ /* 0x000fe20000410000 */
[C---:B0-----:R-:W-:Y:S01]  /*5480*/  FMUL.FTZ R154, R95.reuse, R154 ;  /* 0x0000009a5f9a7220 */ /* 0x041fe20000410000 */
[----:B------:R-:W-:Y:S01]  /*5490*/  FMUL.FTZ R153, R95, R153 ;  /* 0x000000995f997220 */ /* 0x000fe20000410000 */
[----:B------:R-:W0:Y:S01]  /*54a0*/  LDS.128 R80, [R89+0x50] ;  /* 0x0000500059507984 */ /* 0x000e220000000c00 */
[C---:B------:R-:W-:Y:S01]  /*54b0*/  FMUL.FTZ R156, R94.reuse, R156 ;  /* 0x0000009c5e9c7220 */ /* 0x040fe20000410000 */
[----:B------:R-:W-:Y:S01]  /*54c0*/  MUFU.SIN R146, R87 ;  /* 0x0000005700927308 */ /* 0x000fe20000000400 */
[C---:B-1----:R-:W-:Y:S01]  /*54d0*/  FMUL.FTZ R152, R173.reuse, R152 ;  /* 0x00000098ad987220 */ /* 0x042fe20000410000 */
[----:B------:R-:W1:Y:S01]  /*54e0*/  LDS.128 R60, [R89] ;  /* 0x00000000593c7984 */ /* 0x000e620000000c00 */
[----:B------:R-:W-:Y:S01]  /*54f0*/  FMUL.FTZ R151, R173, R151 ;  /* 0x00000097ad977220 */ /* 0x000fe20000410000 */
[----:B------:R-:W-:-:S02]  /*5500*/  FMUL.FTZ R155, R94, R155 ;  /* 0x0000009b5e9b7220 */ /* 0x000fc40000410000 */
[----:B------:R-:W5:Y:S02]  /*5510*/  LDS.128 R72, [R89+0x30] ;  /* 0x0000300059487984 */ /* 0x000f640000000c00 */
[----:B------:R3:W-:Y:S02]  /*5520*/  MUFU.COS R148, R87 ;  /* 0x0000005700947308 */ /* 0x0007e40000000000 */
[----:B------:R-:W5:Y:S04]  /*5530*/  LDS.128 R52, [R89+0x60] ;  /* 0x0000600059347984 */ /* 0x000f680000000c00 */
[----:B------:R1:W5:Y:S02]  /*5540*/  LDS.128 R56, [R89+0x70] ;  /* 0x0000700059387984 */ /* 0x0003640000000c00 */
[----:B------:R-:W0:Y:S01]  /*5550*/  MUFU.COS R183, R183 ;  /* 0x000000b700b77308 */ /* 0x000e220000000000 */
[----:B---3--:R-:W-:-:S04]  /*5560*/  IADD3 R87, PT, PT, R86, -0x100, RZ ;  /* 0xffffff0056577810 */ /* 0x008fc80007ffe0ff */
[----:B------:R-:W-:-:S03]  /*5570*/  LOP3.LUT R87, R87, 0x100, RZ, 0xc0, !PT ;  /* 0x0000010057577812 */ /* 0x000fc600078ec0ff */
[----:B------:R-:W3:Y:S01]  /*5580*/  MUFU.EX2 R88, R88 ;  /* 0x0000005800587308 */ /* 0x000ee20000000800 */
[----:B------:R-:W-:-:S03]  /*5590*/  IADD3 R87, PT, PT, R87, UR6, RZ ;  /* 0x0000000657577c10 */ /* 0x000fc6000fffe0ff */
[----:B------:R-:W1:Y:S01]  /*55a0*/  MUFU.EX2 R175, R175 ;  /* 0x000000af00af7308 */ /* 0x000e620000000800 */
[----:B------:R-:W-:Y:S01]  /*55b0*/  SEL R87, R87, R184, !P1 ;  /* 0x000000b857577207 */ /* 0x000fe20004800000 */
[----:B--2---:R-:W-:Y:S01]  /*55c0*/  FMUL.FTZ R91, R65, UR40 ;  /* 0x00000028415b7c20 */ /* 0x004fe20008410000 */
[----:B------:R-:W-:Y:S01]  /*55d0*/  FMUL.FTZ R95, R67, UR40 ;  /* 0x00000028435f7c20 */ /* 0x000fe20008410000 */
[----:B------:R-:W2:Y:S01]  /*55e0*/  MUFU.EX2 R177, R176 ;  /* 0x000000b000b17308 */ /* 0x000ea20000000800 */
[----:B------:R-:W-:Y:S01]  /*55f0*/  LEA R87, R87, UR13, 0x3 ;  /* 0x0000000d57577c11 */ /* 0x000fe2000f8e18ff */
[----:B----4-:R-:W-:Y:S01]  /*5600*/  FMUL.FTZ R173, R69, UR40 ;  /* 0x0000002845ad7c20 */ /* 0x010fe20008410000 */
[----:B------:R-:W-:Y:S01]  /*5610*/  FFMA.FTZ R2, R64, UR41, R91 ;  /* 0x0000002940027c23 */ /* 0x000fe2000801005b */
[----:B------:R-:W4:Y:S01]  /*5620*/  MUFU.EX2 R179, R178 ;  /* 0x000000b200b37308 */ /* 0x000f220000000800 */
[----:B------:R-:W-:Y:S01]  /*5630*/  FFMA.FTZ R95, R66, UR41, R95 ;  /* 0x00000029425f7c23 */ /* 0x000fe2000801005f */
[C---:B---3--:R-:W-:Y:S01]  /*5640*/  FMUL.FTZ R202, R88.reuse, R181 ;  /* 0x000000b558ca7220 */ /* 0x048fe20000410000 */
[----:B------:R-:W-:Y:S01]  /*5650*/  FMUL.FTZ R181, R77, UR40 ;  /* 0x000000284db57c20 */ /* 0x000fe20008410000 */
[----:B------:R-:W3:Y:S01]  /*5660*/  MUFU.EX2 R174, R174 ;  /* 0x000000ae00ae7308 */ /* 0x000ee20000000800 */
[----:B0-----:R-:W-:Y:S01]  /*5670*/  FMUL.FTZ R200, R88, R183 ;  /* 0x000000b758c87220 */ /* 0x001fe20000410000 */
[C---:B-1----:R-:W-:Y:S01]  /*5680*/  FMUL.FTZ R148, R175.reuse, R148 ;  /* 0x00000094af947220 */ /* 0x042fe20000410000 */
[----:B------:R-:W-:Y:S01]  /*5690*/  FMUL.FTZ R146, R175, R146 ;  /* 0x00000092af927220 */ /* 0x000fe20000410000 */
[----:B------:R-:W-:Y:S01]  /*56a0*/  FMUL.FTZ R175, R71, UR40 ;  /* 0x0000002847af7c20 */ /* 0x000fe20008410000 */
[----:B------:R-:W-:Y:S01]  /*56b0*/  FMUL.FTZ R187, R83, UR40 ;  /* 0x0000002853bb7c20 */ /* 0x000fe20008410000 */
[C---:B--2---:R-:W-:Y:S01]  /*56c0*/  FMUL.FTZ R172, R177.reuse, R172 ;  /* 0x000000acb1ac7220 */ /* 0x044fe20000410000 */
[----:B------:R-:W-:Y:S01]  /*56d0*/  FMUL.FTZ R170, R177, R170 ;  /* 0x000000aab1aa7220 */ /* 0x000fe20000410000 */
[----:B------:R-:W-:Y:S01]  /*56e0*/  FMUL.FTZ R3, R61, UR40 ;  /* 0x000000283d037c20 */ /* 0x000fe20008410000 */
[----:B------:R-:W-:Y:S01]  /*56f0*/  FMUL.FTZ R89, R63, UR40 ;  /* 0x000000283f597c20 */ /* 0x000fe20008410000 */
[C---:B----4-:R-:W-:Y:S01]  /*5700*/  FMUL.FTZ R186, R179.reuse, R186 ;  /* 0x000000bab3ba7220 */ /* 0x050fe20000410000 */
[----:B------:R-:W-:Y:S01]  /*5710*/  FMUL.FTZ R188, R179, R188 ;  /* 0x000000bcb3bc7220 */ /* 0x000fe20000410000 */
[----:B-----5:R-:W-:Y:S01]  /*5720*/  FMUL.FTZ R177, R73, UR40 ;  /* 0x0000002849b17c20 */ /* 0x020fe20008410000 */
        /* <DEDUP_REMOVED lines=9> */
[----:B------:R-:W-:Y:S01]  /*57c0*/  FFMA.FTZ R174, R76, UR41, R181 ;  /* 0x000000294cae7c23 */ /* 0x000fe200080100b5 */
        /* <DEDUP_REMOVED lines=41> */
.L_x_14399:
[----:B------:R-:W0:Y:S02]  /*5a60*/  LDS.64 R90, [R90+UR13+0x3558] ;  /* 0x0035580d5a5a7984 */ /* 0x000e240008000a00 */
.L_x_14400:
[----:B------:R-:W-:Y:S05]  /*5a70*/  BSYNC.RECONVERGENT B0 ;  /* 0x0000000000007941 */ /* 0x000fea0003800200 */
.L_x_14398:
[----:B------:R-:W-:Y:S01]  /*5a80*/  FMUL.FTZ R194, R16, R127 ;  /* 0x0000007f10c27220 */ /* 0x000fe20000410000 */
[----:B-1----:R-:W-:Y:S01]  /*5a90*/  FMUL.FTZ R86, RZ, R169 ;  /* 0x000000a9ff567220 */ /* 0x002fe20000410000 */
[----:B0-2---:R-:W-:Y:S01]  /*5aa0*/  FMUL.FTZ R95, R200, R91 ;  /* 0x0000005bc85f7220 */ /* 0x005fe20000410000 */
[----:B------:R-:W0:Y:S01]  /*5ab0*/  @P0 LDC R207, c[0x0][0x38c] ;  /* 0x0000e300ffcf0b82 */ /* 0x000e220000000800 */
[-C--:B------:R-:W-:Y:S01]  /*5ac0*/  FMUL.FTZ R2, R169, R194.reuse ;  /* 0x000000c2a9027220 */ /* 0x080fe20000410000 */
[----:B------:R-:W-:Y:S01]  /*5ad0*/  FFMA.FTZ R86, R171, R194, -R86 ;  /* 0x000000c2ab567223 */ /* 0x000fe20000010856 */
[----:B------:R-:W-:Y:S01]  /*5ae0*/  FFMA.FTZ R191, -R202, R90, -R95 ;  /* 0x0000005acabf7223 */ /* 0x000fe2000001095f */
[----:B------:R-:W-:Y:S01]  /*5af0*/  FMUL.FTZ R205, R59, UR41 ;  /* 0x000000293bcd7c20 */ /* 0x000fe20008410000 */
[----:B------:R-:W-:Y:S01]  /*5b00*/  FFMA.FTZ R2, RZ, R171, R2 ;  /* 0x000000abff027223 */ /* 0x000fe20000010002 */
[----:B------:R-:W-:Y:S01]  /*5b10*/  FFMA.FTZ R86, R17, R126, R86 ;  /* 0x0000007e11567223 */ /* 0x000fe20000010056 */
[----:B------:R-:W-:Y:S01]  /*5b20*/  FMUL.FTZ R193, R188, R191 ;  /* 0x000000bfbcc17220 */ /* 0x000fe20000410000 */
[----:B------:R-:W-:Y:S01]  /*5b30*/  FFMA.FTZ R205, R58, UR40, -R205 ;  /* 0x000000283acd7c23 */ /* 0x000fe200080108cd */
[----:B------:R-:W-:Y:S01]  /*5b40*/  FADD.FTZ R3, RZ, R2 ;  /* 0x00000002ff037221 */ /* 0x000fe20000010000 */
[----:B------:R-:W-:Y:S01]  /*5b50*/  FMUL.FTZ R89, R167, R86 ;  /* 0x00000056a7597220 */ /* 0x000fe20000410000 */
[----:B------:R-:W-:-:S02]  /*5b60*/  FMUL.FTZ R2, R92, R169 ;  /* 0x000000a95c027220 */ /* 0x000fc40000410000 */
[-C--:B------:R-:W-:Y:S01]  /*5b70*/  FMUL.FTZ R87, R167, R3.reuse ;  /* 0x00000003a7577220 */ /* 0x080fe20000410000 */
[C---:B------:R-:W-:Y:S01]  /*5b80*/  FFMA.FTZ R88, R168.reuse, R3, R89 ;  /* 0x00000003a8587223 */ /* 0x040fe20000010059 */
[C---:B------:R-:W-:Y:S01]  /*5b90*/  FMUL.FTZ R3, R93.reuse, R169 ;  /* 0x000000a95d037220 */ /* 0x040fe20000410000 */
[----:B------:R-:W-:Y:S01]  /*5ba0*/  FFMA.FTZ R2, R93, R171, R2 ;  /* 0x000000ab5d027223 */ /* 0x000fe20000010002 */
[----:B------:R-:W-:Y:S01]  /*5bb0*/  FFMA.FTZ R89, R168, R86, -R87 ;  /* 0x00000056a8597223 */ /* 0x000fe20000010857 */
[----:B------:R-:W-:Y:S01]  /*5bc0*/  FMUL.FTZ R87, R202, R91 ;  /* 0x0000005bca577220 */ /* 0x000fe20000410000 */
[----:B------:R-:W-:Y:S01]  /*5bd0*/  FFMA.FTZ R3, R92, R171, -R3 ;  /* 0x000000ab5c037223 */ /* 0x000fe20000010803 */
[----:B------:R-:W-:Y:S01]  /*5be0*/  FADD.FTZ R94, RZ, R88 ;  /* 0x00000058ff5e7221 */ /* 0x000fe20000010000 */
[----:B------:R-:W-:Y:S01]  /*5bf0*/  FFMA.FTZ R86, R18, R125, R89 ;  /* 0x0000007d12567223 */ /* 0x000fe20000010059 */
[----:B------:R-:W-:Y:S01]  /*5c00*/  FFMA.FTZ R189, R200, R90, -R87 ;  /* 0x0000005ac8bd7223 */ /* 0x000fe20000010857 */
[----:B------:R-:W-:-:S02]  /*5c10*/  FMUL.FTZ R87, R167, R2 ;  /* 0x00000002a7577220 */ /* 0x000fc40000410000 */
[C---:B------:R-:W-:Y:S01]  /*5c20*/  FMUL.FTZ R95, R165.reuse, R86 ;  /* 0x00000056a55f7220 */ /* 0x040fe20000410000 */
[----:B------:R-:W-:Y:S01]  /*5c30*/  FFMA.FTZ R197, R186, R189, R193 ;  /* 0x000000bdbac57223 */ /* 0x000fe200000100c1 */
[-C--:B------:R-:W-:Y:S01]  /*5c40*/  FFMA.FTZ R88, R168, R3.reuse, -R87 ;  /* 0x00000003a8587223 */ /* 0x080fe20000010857 */
[-C--:B------:R-:W-:Y:S01]  /*5c50*/  FMUL.FTZ R87, R165, R94.reuse ;  /* 0x0000005ea5577220 */ /* 0x080fe20000410000 */
[----:B------:R-:W-:Y:S01]  /*5c60*/  FFMA.FTZ R95, R166, R94, R95 ;  /* 0x0000005ea65f7223 */ /* 0x000fe2000001005f */
[----:B------:R-:W-:Y:S01]  /*5c70*/  FMUL.FTZ R3, R167, R3 ;  /* 0x00000003a7037220 */ /* 0x000fe20000410000 */
[----:B------:R-:W-:Y:S01]  /*5c80*/  FMUL.FTZ R189, R188, R189 ;  /* 0x000000bdbcbd7220 */ /* 0x000fe20000410000 */
[----:B------:R-:W-:Y:S01]  /*5c90*/  FFMA.FTZ R86, R166, R86, -R87 ;  /* 0x00000056a6567223 */ /* 0x000fe20000010857 */
[----:B------:R-:W-:Y:S01]  /*5ca0*/  FADD.FTZ R95, RZ, R95 ;  /* 0x0000005fff5f7221 */ /* 0x000fe20000010000 */
[----:B------:R-:W-:Y:S01]  /*5cb0*/  FFMA.FTZ R89, R168, R2, R3 ;  /* 0x00000002a8597223 */ /* 0x000fe20000010003 */
[----:B------:R-:W-:Y:S01]  /*5cc0*/  FFMA.FTZ R199, R186, R191, -R189 ;  /* 0x000000bfbac77223 */ /* 0x000fe200000108bd */
[----:B------:R-:W-:Y:S01]  /*5cd0*/  FFMA.FTZ R2, R19, R124, R86 ;  /* 0x0000007c13027223 */ /* 0x000fe20000010056 */
[----:B------:R-:W-:Y:S01]  /*5ce0*/  FMUL.FTZ R3, R163, R95 ;  /* 0x0000005fa3037220 */ /* 0x000fe20000410000 */
[----:B------:R-:W-:-:S02]  /*5cf0*/  LEA R87, R142, 0xfffffc00, 0xa ;  /* 0xfffffc008e577811 */ /* 0x000fc400078e50ff */
[-C--:B------:R-:W-:Y:S01]  /*5d00*/  FMUL.FTZ R189, R163, R2.reuse ;  /* 0x00000002a3bd7220 */ /* 0x080fe20000410000 */
[C---:B------:R-:W-:Y:S01]  /*5d10*/  FFMA.FTZ R3, R164.reuse, R2, -R3 ;  /* 0x00000002a4037223 */ /* 0x040fe20000010803 */
[----:B------:R-:W-:Y:S02]  /*5d20*/  LOP3.LUT R86, R87, R130, RZ, 0xfc, !PT ;  /* 0x0000008257567212 */ /* 0x000fe400078efcff */
[----:B------:R-:W-:Y:S01]  /*5d30*/  FFMA.FTZ R189, R164, R95, R189 ;  /* 0x0000005fa4bd7223 */ /* 0x000fe200000100bd */
[----:B------:R-:W-:Y:S01]  /*5d40*/  FFMA.FTZ R94, R12, R123, R3 ;  /* 0x0000007b0c5e7223 */ /* 0x000fe20000010003 */
[----:B------:R-:W-:Y:S01]  /*5d50*/  SHF.R.S32.HI R87, RZ, 0x1f, R87 ;  /* 0x0000001fff577819 */ /* 0x000fe20000011457 */
[----:B------:R-:W-:Y:S01]  /*5d60*/  FMUL.FTZ R95, R165, R89 ;  /* 0x00000059a55f7220 */ /* 0x000fe20000410000 */
[----:B------:R-:W-:Y:S01]  /*5d70*/  MOV R191, UR34 ;  /* 0x0000002200bf7c02 */ /* 0x000fe20008000f00 */
[----:B------:R-:W-:Y:S01]  /*5d80*/  FADD.FTZ R190, RZ, R189 ;  /* 0x000000bdffbe7221 */ /* 0x000fe20000010000 */
[----:B------:R-:W-:Y:S01]  /*5d90*/  FMUL.FTZ R193, R161, R94 ;  /* 0x0000005ea1c17220 */ /* 0x000fe20000410000 */
[-C--:B------:R-:W-:Y:S01]  /*5da0*/  FFMA.FTZ R189, R166, R88.reuse, -R95 ;  /* 0x00000058a6bd7223 */ /* 0x080fe2000001085f */
[----:B------:R-:W-:Y:S01]  /*5db0*/  FMUL.FTZ R95, R165, R88 ;  /* 0x00000058a55f7220 */ /* 0x000fe20000410000 */
[----:B------:R-:W-:-:S04]  /*5dc0*/  IMAD.WIDE.U32 R2, R191, UR6, R86 ;  /* 0x00000006bf027c25 */ /* 0x000fc8000f8e0056 */
[-C--:B------:R-:W-:Y:S01]  /*5dd0*/  FMUL.FTZ R191, R161, R190.reuse ;  /* 0x000000bea1bf7220 */ /* 0x080fe20000410000 */
[----:B------:R-:W-:Y:S01]  /*5de0*/  FFMA.FTZ R193, R162, R190, R193 ;  /* 0x000000bea2c17223 */ /* 0x000fe200000100c1 */
[----:B------:R-:W-:Y:S01]  /*5df0*/  FFMA.FTZ R190, R166, R89, R95 ;  /* 0x00000059a6be7223 */ /* 0x000fe2000001005f */
[----:B------:R-:W-:Y:S01]  /*5e00*/  @P0 IADD3 R88, PT, PT, R142, -0x2, RZ ;  /* 0xfffffffe8e580810 */ /* 0x000fe20007ffe0ff */
[----:B------:R-:W-:Y:S01]  /*5e10*/  FFMA.FTZ R94, R162, R94, -R191 ;  /* 0x0000005ea25e7223 */ /* 0x000fe200000108bf */
[----:B------:R-:W-:Y:S01]  /*5e20*/  FADD.FTZ R193, RZ, R193 ;  /* 0x000000c1ffc17221 */ /* 0x000fe20000010000 */
[----:B------:R-:W-:Y:S02]  /*5e30*/  FMUL.FTZ R191, R170, R199 ;  /* 0x000000c7aabf7220 */ /* 0x000fe40000410000 */
[----:B------:R-:W-:Y:S01]  /*5e40*/  FFMA.FTZ R94, R13, R122, R94 ;  /* 0x0000007a0d5e7223 */ /* 0x000fe2000001005e */
[C---:B------:R-:W-:Y:S01]  /*5e50*/  FMUL.FTZ R89, R159.reuse, R193 ;  /* 0x000000c19f597220 */ /* 0x040fe20000410000 */
[-C--:B------:R-:W-:Y:S01]  /*5e60*/  FFMA.FTZ R211, R172, R197.reuse, R191 ;  /* 0x000000c5acd37223 */ /* 0x080fe200000100bf */
[----:B------:R-:W-:Y:S01]  /*5e70*/  FMUL.FTZ R197, R170, R197 ;  /* 0x000000c5aac57220 */ /* 0x000fe20000410000 */
[-C--:B------:R-:W-:Y:S01]  /*5e80*/  FMUL.FTZ R95, R159, R94.reuse ;  /* 0x0000005e9f5f7220 */ /* 0x080fe20000410000 */
[----:B------:R-:W-:Y:S01]  /*5e90*/  FFMA.FTZ R191, R160, R94, -R89 ;  /* 0x0000005ea0bf7223 */ /* 0x000fe20000010859 */
[----:B0-----:R-:W-:-:S02]  /*5ea0*/  @P0 IMAD R89, R88, R207, UR6 ;  /* 0x0000000658590e24 */ /* 0x001fc4000f8e02cf */
[----:B------:R-:W-:Y:S01]  /*5eb0*/  FFMA.FTZ R213, R172, R199, -R197 ;  /* 0x000000c7acd57223 */ /* 0x000fe200000108c5 */
[----:B------:R-:W-:Y:S01]  /*5ec0*/  FFMA.FTZ R193, R160, R193, R95 ;  /* 0x000000c1a0c17223 */ /* 0x000fe2000001005f */
[----:B------:R-:W-:Y:S01]  /*5ed0*/  CS2R R94, SRZ ;  /* 0x00000000005e7805 */ /* 0x000fe2000001ff00 */
[----:B------:R-:W-:-:S04]  /*5ee0*/  @P0 IMAD.WIDE R88, R89, 0x10, R84 ;  /* 0x0000001059580825 */ /* 0x000fc800078e0254 */
[----:B------:R-:W-:Y:S01]  /*5ef0*/  FMUL.FTZ R199, R202, R203 ;  /* 0x000000cbcac77220 */ /* 0x000fe20000410000 */
[----:B------:R-:W-:Y:S01]  /*5f00*/  FMUL.FTZ R197, R96, R205 ;  /* 0x000000cd60c57220 */ /* 0x000fe20000410000 */
[----:B------:R-:W-:Y:S01]  /*5f10*/  FADD.FTZ R193, RZ, R193 ;  /* 0x000000c1ffc17221 */ /* 0x000fe20000010000 */
[----:B------:R-:W-:Y:S01]  /*5f20*/  FFMA.FTZ R191, R14, R121, R191 ;  /* 0x000000790ebf7223 */ /* 0x000fe200000100bf */
[----:B------:R0:W2:Y:S01]  /*5f30*/  @P0 LDG.E.64 R94, desc[UR16][R88.64+0x8] ;  /* 0x00000810585e0981 */ /* 0x0000a2000c1e1b00 */
[-C--:B------:R-:W-:Y:S01]  /*5f40*/  FFMA.FTZ R192, R200, R197.reuse, R199 ;  /* 0x000000c5c8c07223 */ /* 0x080fe200000100c7 */
[----:B------:R-:W-:Y:S01]  /*5f50*/  FMUL.FTZ R199, R202, R197 ;  /* 0x000000c5cac77220 */ /* 0x000fe20000410000 */
[----:B------:R-:W-:Y:S01]  /*5f60*/  FMUL.FTZ R197, R157, R193 ;  /* 0x000000c19dc57220 */ /* 0x000fe20000410000 */
[----:B------:R-:W-:-:S03]  /*5f70*/  FMUL.FTZ R207, R57, UR41 ;  /* 0x0000002939cf7c20 */ /* 0x000fc60008410000 */
[-C--:B------:R-:W-:Y:S01]  /*5f80*/  FFMA.FTZ R196, R158, R191.reuse, -R197 ;  /* 0x000000bf9ec47223 */ /* 0x080fe200000108c5 */
[----:B------:R-:W-:Y:S01]  /*5f90*/  FMUL.FTZ R197, R157, R191 ;  /* 0x000000bf9dc57220 */ /* 0x000fe20000410000 */
[----:B------:R-:W-:Y:S01]  /*5fa0*/  FFMA.FTZ R204, R56, UR40, -R207 ;  /* 0x0000002838cc7c23 */ /* 0x000fe200080108cf */
[----:B------:R-:W-:Y:S02]  /*5fb0*/  FMUL.FTZ R191, R163, R190 ;  /* 0x000000bea3bf7220 */ /* 0x000fe40000410000 */
[----:B------:R-:W-:Y:S01]  /*5fc0*/  FFMA.FTZ R197, R158, R193, R197 ;  /* 0x000000c19ec57223 */ /* 0x000fe200000100c5 */
[----:B------:R-:W-:Y:S01]  /*5fd0*/  FFMA.FTZ R198, R200, R203, -R199 ;  /* 0x000000cbc8c67223 */ /* 0x000fe200000108c7 */
[----:B------:R-:W-:Y:S02]  /*5fe0*/  FFMA.FTZ R199, R97, R204, R192 ;  /* 0x000000cc61c77223 */ /* 0x000fe400000100c0 */
[----:B------:R-:W-:Y:S01]  /*5ff0*/  FADD.FTZ R197, RZ, R197 ;  /* 0x000000c5ffc57221 */ /* 0x000fe20000010000 */
[-C--:B------:R-:W-:Y:S01]  /*6000*/  FFMA.FTZ R192, R164, R189.reuse, -R191 ;  /* 0x000000bda4c07223 */ /* 0x080fe200000108bf */
[----:B------:R-:W-:Y:S01]  /*6010*/  FMUL.FTZ R189, R163, R189 ;  /* 0x000000bda3bd7220 */ /* 0x000fe20000410000 */
[----:B------:R-:W-:Y:S01]  /*6020*/  FFMA.FTZ R196, R15, R120, R196 ;  /* 0x000000780fc47223 */ /* 0x000fe200000100c4 */
[----:B------:R-:W-:Y:S01]  /*6030*/  FADD.FTZ R207, R201, R198 ;  /* 0x000000c6c9cf7221 */ /* 0x000fe20000010000 */
[----:B------:R-:W-:Y:S01]  /*6040*/  FMUL.FTZ R209, R188, R199 ;  /* 0x000000c7bcd17220 */ /* 0x000fe20000410000 */
[C---:B0-----:R-:W-:Y:S01]  /*6050*/  FMUL.FTZ R89, R155.reuse, R197 ;  /* 0x000000c59b597220 */ /* 0x041fe20000410000 */
[----:B------:R-:W-:Y:S01]  /*6060*/  FFMA.FTZ R190, R164, R190, R189 ;  /* 0x000000bea4be7223 */ /* 0x000fe200000100bd */
[-C--:B------:R-:W-:Y:S01]  /*6070*/  FMUL.FTZ R198, R155, R196.reuse ;  /* 0x000000c49bc67220 */ /* 0x080fe20000410000 */
[-C--:B------:R-:W-:Y:S01]  /*6080*/  FFMA.FTZ R88, R186, R207.reuse, -R209 ;  /* 0x000000cfba587223 */ /* 0x080fe200000108d1 */
[----:B------:R-:W-:Y:S01]  /*6090*/  FFMA.FTZ R189, R156, R196, -R89 ;  /* 0x000000c49cbd7223 */ /* 0x000fe20000010859 */
[----:B------:R-:W-:Y:S01]  /*60a0*/  FMUL.FTZ R207, R188, R207 ;  /* 0x000000cfbccf7220 */ /* 0x000fe20000410000 */
[----:B------:R-:W-:Y:S01]  /*60b0*/  FFMA.FTZ R198, R156, R197, R198 ;  /* 0x000000c59cc67223 */ /* 0x000fe200000100c6 */
[----:B------:R-:W-:Y:S01]  /*60c0*/  FMUL.FTZ R193, R55, UR41 ;  /* 0x0000002937c17c20 */ /* 0x000fe20008410000 */
[----:B------:R-:W-:Y:S01]  /*60d0*/  FFMA.FTZ R196, R8, R119, R189 ;  /* 0x0000007708c47223 */ /* 0x000fe200000100bd */
[----:B------:R-:W-:Y:S01]  /*60e0*/  FFMA.FTZ R191, R186, R199, R207 ;  /* 0x000000c7babf7223 */ /* 0x000fe200000100cf */
[----:B------:R-:W-:Y:S01]  /*60f0*/  FMUL.FTZ R199, R146, R213 ;  /* 0x000000d592c77220 */ /* 0x000fe20000410000 */
[----:B------:R-:W-:Y:S01]  /*6100*/  FFMA.FTZ R197, R54, UR40, -R193 ;  /* 0x0000002836c57c23 */ /* 0x000fe200080108c1 */
[----:B------:R-:W-:Y:S01]  /*6110*/  FADD.FTZ R198, RZ, R198 ;  /* 0x000000c6ffc67221 */ /* 0x000fe20000010000 */
[----:B------:R-:W-:Y:S01]  /*6120*/  FMUL.FTZ R193, R153, R196 ;  /* 0x000000c499c17220 */ /* 0x000fe20000410000 */
[----:B------:R-:W-:-:S02]  /*6130*/  FFMA.FTZ R89, R148, R211, R199 ;  /* 0x000000d394597223 */ /* 0x000fc400000100c7 */
        /* <DEDUP_REMOVED lines=35> */
[C---:B------:R-:W-:Y:S01]  /*6370*/  FMUL.FTZ R193, R153.reuse, R197 ;  /* 0x000000c599c17220 */ /* 0x040fe20000410000 */
        /* <DEDUP_REMOVED lines=18> */
[----:B------:R-:W-:Y:S01]  /*64a0*/  FMUL.FTZ R189, R146, R211 ;  /* 0x000000d392bd7220 */ /* 0x000fe20000410000 */
        /* <DEDUP_REMOVED lines=23> */
[----:B------:R-:W-:Y:S01]  /*6620*/  FFMA.FTZ R192, R200, R211, -R192 ;  /* 0x000000d3c8c07223 */ /* 0x000fe200000108c0 */
[----:B------:R-:W-:Y:S01]  /*6630*/  FADD.FTZ R193, RZ, R209 ;  /* 0x000000d1ffc17221 */ /* 0x000fe20000010000 */
[-C--:B------:R-:W-:Y:S01]  /*6640*/  FMUL.FTZ R190, R188, R199.reuse ;  /* 0x000000c7bcbe7220 */ /* 0x080fe20000410000 */
[----:B------:R-:W-:Y:S01]  /*6650*/  FFMA.FTZ R207, R186, R199, -R207 ;  /* 0x000000c7bacf7223 */ /* 0x000fe200000108cf */
[----:B------:R-:W-:Y:S01]  /*6660*/  FADD.FTZ R209, R187, R88 ;  /* 0x00000058bbd17221 */ /* 0x000fe20000010000 */
[----:B------:R-:W-:Y:S01]  /*6670*/  FFMA.FTZ R196, R7, R112, R192 ;  /* 0x0000007007c47223 */ /* 0x000fe200000100c0 */
[C---:B------:R-:W-:Y:S01]  /*6680*/  FMUL.FTZ R199, R149.reuse, R189 ;  /* 0x000000bd95c77220 */ /* 0x040fe20000410000 */
[----:B------:R-:W0:Y:S01]  /*6690*/  SHFL.UP PT, R198, R193, 0x1, RZ ;  /* 0x04200000c1c67989 */ /* 0x000e2200000e00ff */
[----:B------:R-:W-:Y:S01]  /*66a0*/  FMUL.FTZ R211, R170, R209 ;  /* 0x000000d1aad37220 */ /* 0x000fe20000410000 */
[----:B------:R-:W-:Y:S01]  /*66b0*/  FFMA.FTZ R197, R186, R197, R190 ;  /* 0x000000c5bac57223 */ /* 0x000fe200000100be */
[----:B------:R-:W-:Y:S01]  /*66c0*/  FFMA.FTZ R208, R150, R89, R199 ;  /* 0x0000005996d07223 */ /* 0x000fe200000100c7 */
[----:B------:R-:W1:Y:S01]  /*66d0*/  SHFL.UP PT, R192, R196, 0x1, RZ ;  /* 0x04200000c4c07989 */ /* 0x000e6200000e00ff */
[----:B------:R-:W-:Y:S01]  /*66e0*/  FMUL.FTZ R199, R202, R207 ;  /* 0x000000cfcac77220 */ /* 0x000fe20000410000 */
[----:B------:R-:W-:Y:S01]  /*66f0*/  FMUL.FTZ R215, R149, R89 ;  /* 0x0000005995d77220 */ /* 0x000fe20000410000 */
[-C--:B------:R-:W-:Y:S01]  /*6700*/  FFMA.FTZ R88, R172, R191.reuse, R211 ;  /* 0x000000bfac587223 */ /* 0x080fe200000100d3 */
[----:B------:R-:W-:Y:S01]  /*6710*/  FMUL.FTZ R89, R170, R191 ;  /* 0x000000bfaa597220 */ /* 0x000fe20000410000 */
[-C--:B------:R-:W-:Y:S01]  /*6720*/  FFMA.FTZ R191, R200, R197.reuse, R199 ;  /* 0x000000c5c8bf7223 */ /* 0x080fe200000100c7 */
[----:B------:R-:W-:Y:S01]  /*6730*/  FMUL.FTZ R213, R53, UR41 ;  /* 0x0000002935d57c20 */ /* 0x000fe20008410000 */
[----:B------:R-:W-:-:S03]  /*6740*/  FMUL.FTZ R197, R202, R197 ;  /* 0x000000c5cac57220 */ /* 0x000fc60000410000 */
[----:B------:R-:W-:Y:S01]  /*6750*/  FFMA.FTZ R213, R52, UR40, -R213 ;  /* 0x0000002834d57c23 */ /* 0x000fe200080108d5 */
[----:B------:R-:W-:Y:S01]  /*6760*/  FFMA.FTZ R197, R200, R207, -R197 ;  /* 0x000000cfc8c57223 */ /* 0x000fe200000108c5 */
[----:B------:R-:W3:Y:S01]  /*6770*/  SHFL.UP PT, R190, R191, 0x1, RZ ;  /* 0x04200000bfbe7989 */ /* 0x000ee200000e00ff */
[----:B------:R-:W-:Y:S01]  /*6780*/  FFMA.FTZ R215, R150, R189, -R215 ;  /* 0x000000bd96d77223 */ /* 0x000fe200000108d7 */
[----:B------:R-:W-:Y:S01]  /*6790*/  FFMA.FTZ R213, R99, R213, R88 ;  /* 0x000000d563d57223 */ /* 0x000fe20000010058 */
[----:B------:R-:W-:Y:S01]  /*67a0*/  FFMA.FTZ R206, R172, R209, -R89 ;  /* 0x000000d1acce7223 */ /* 0x000fe20000010859 */
[----:B------:R-:W4:Y:S01]  /*67b0*/  SHFL.UP PT, R88, R197, 0x1, RZ ;  /* 0x04200000c5587989 */ /* 0x000f2200000e00ff */
[----:B------:R-:W-:Y:S01]  /*67c0*/  ISETP.GE.AND P2, PT, R129, 0x1, PT ;  /* 0x000000018100780c */ /* 0x000fe20003f46270 */
[----:B------:R-:W-:Y:S01]  /*67d0*/  FMUL.FTZ R89, R151, R215 ;  /* 0x000000d797597220 */ /* 0x000fe20000410000 */
[----:B------:R-:W-:Y:S01]  /*67e0*/  FADD.FTZ R189, R173, R206 ;  /* 0x000000ceadbd7221 */ /* 0x000fe20000010000 */
[----:B0-----:R-:W-:-:S02]  /*67f0*/  FMUL.FTZ R206, R197, R198 ;  /* 0x000000c6c5ce7220 */ /* 0x001fc40000410000 */
[CC--:B------:R-:W-:Y:S01]  /*6800*/  FFMA.FTZ R209, R152.reuse, R208.reuse, R89 ;  /* 0x000000d098d17223 */ /* 0x0c0fe20000010059 */
[----:B------:R-:W-:Y:S01]  /*6810*/  FMUL.FTZ R89, R151, R208 ;  /* 0x000000d097597220 */ /* 0x000fe20000410000 */
[C---:B------:R-:W-:Y:S01]  /*6820*/  FMUL.FTZ R198, R191.reuse, R198 ;  /* 0x000000c6bfc67220 */ /* 0x040fe20000410000 */
[-C--:B-1----:R-:W-:Y:S02]  /*6830*/  FFMA.FTZ R206, R191, R192.reuse, R206 ;  /* 0x000000c0bfce7223 */ /* 0x082fe400000100ce */
[----:B------:R-:W-:Y:S01]  /*6840*/  FFMA.FTZ R215, R152, R215, -R89 ;  /* 0x000000d798d77223 */ /* 0x000fe20000010859 */
[----:B------:R-:W-:Y:S02]  /*6850*/  FFMA.FTZ R89, R197, R192, -R198 ;  /* 0x000000c0c5597223 */ /* 0x000fe400000108c6 */
[----:B------:R-:W-:Y:S02]  /*6860*/  @P2 FADD.FTZ R193, R193, R206 ;  /* 0x000000cec1c12221 */ /* 0x000fe40000010000 */
[----:B------:R-:W-:Y:S01]  /*6870*/  @P2 FADD.FTZ R196, R196, R89 ;  /* 0x00000059c4c42221 */ /* 0x000fe20000010000 */
[----:B------:R-:W-:-:S02]  /*6880*/  FMUL.FTZ R199, R146, R213 ;  /* 0x000000d592c77220 */ /* 0x000fc40000410000 */
[----:B------:R-:W0:Y:S01]  /*6890*/  SHFL.UP PT, R206, R193, 0x2, RZ ;  /* 0x04400000c1ce7989 */ /* 0x000e2200000e00ff */
[-C--:B---3--:R-:W-:Y:S01]  /*68a0*/  FMUL.FTZ R192, R197, R190.reuse ;  /* 0x000000bec5c07220 */ /* 0x088fe20000410000 */
[C---:B------:R-:W-:Y:S01]  /*68b0*/  FMUL.FTZ R190, R191.reuse, R190 ;  /* 0x000000bebfbe7220 */ /* 0x040fe20000410000 */
[-C--:B------:R-:W-:Y:S01]  /*68c0*/  FFMA.FTZ R199, R148, R189.reuse, -R199 ;  /* 0x000000bd94c77223 */ /* 0x080fe200000108c7 */
[----:B------:R-:W1:Y:S01]  /*68d0*/  SHFL.UP PT, R198, R196, 0x2, RZ ;  /* 0x04400000c4c67989 */ /* 0x000e6200000e00ff */
[-C--:B----4-:R-:W-:Y:S01]  /*68e0*/  @P2 FFMA.FTZ R191, R191, R88.reuse, R192 ;  /* 0x00000058bfbf2223 */ /* 0x090fe200000100c0 */
[----:B------:R-:W-:Y:S01]  /*68f0*/  FMUL.FTZ R189, R146, R189 ;  /* 0x000000bd92bd7220 */ /* 0x000fe20000410000 */
[----:B------:R-:W-:Y:S01]  /*6900*/  FMUL.FTZ R207, R83, UR41 ;  /* 0x0000002953cf7c20 */ /* 0x000fe20008410000 */
[----:B------:R-:W-:Y:S01]  /*6910*/  @P2 FFMA.FTZ R197, R197, R88, -R190 ;  /* 0x00000058c5c52223 */ /* 0x000fe200000108be */
[----:B------:R-:W-:Y:S01]  /*6920*/  FADD.FTZ R199, R174, R199 ;  /* 0x000000c7aec77221 */ /* 0x000fe20000010000 */
[----:B------:R-:W-:Y:S01]  /*6930*/  FFMA.FTZ R189, R148, R213, R189 ;  /* 0x000000d594bd7223 */ /* 0x000fe200000100bd */
[----:B------:R-:W-:Y:S01]  /*6940*/  FFMA.FTZ R207, R82, UR40, -R207 ;  /* 0x0000002852cf7c23 */ /* 0x000fe200080108cf */
[----:B------:R-:W3:Y:S01]  /*6950*/  SHFL.UP PT, R190, R191, 0x2, RZ ;  /* 0x04400000bfbe7989 */ /* 0x000ee200000e00ff */
[----:B------:R-:W-:-:S02]  /*6960*/  FMUL.FTZ R89, R149, R199 ;  /* 0x000000c795597220 */ /* 0x000fc40000410000 */
[----:B------:R-:W-:Y:S01]  /*6970*/  FFMA.FTZ R189, R100, R207, R189 ;  /* 0x000000cf64bd7223 */ /* 0x000fe200000100bd */
[----:B------:R-:W4:Y:S01]  /*6980*/  SHFL.UP PT, R88, R197, 0x2, RZ ;  /* 0x04400000c5587989 */ /* 0x000f2200000e00ff */
[----:B------:R-:W-:Y:S01]  /*6990*/  FMUL.FTZ R207, R81, UR41 ;  /* 0x0000002951cf7c20 */ /* 0x000fe20008410000 */
[----:B------:R-:W-:Y:S01]  /*69a0*/  ISETP.GE.AND P2, PT, R129, 0x2, PT ;  /* 0x000000028100780c */ /* 0x000fe20003f46270 */
[-C--:B------:R-:W-:Y:S01]  /*69b0*/  FFMA.FTZ R192, R150, R189.reuse, R89 ;  /* 0x000000bd96c07223 */ /* 0x080fe20000010059 */
[----:B------:R-:W-:Y:S01]  /*69c0*/  FMUL.FTZ R189, R149, R189 ;  /* 0x000000bd95bd7220 */ /* 0x000fe20000410000 */
[----:B------:R-:W-:-:S03]  /*69d0*/  FFMA.FTZ R207, R80, UR40, -R207 ;  /* 0x0000002850cf7c23 */ /* 0x000fc600080108cf */
[----:B------:R-:W-:Y:S01]  /*69e0*/  FFMA.FTZ R208, R150, R199, -R189 ;  /* 0x000000c796d07223 */ /* 0x000fe200000108bd */
[----:B------:R-:W-:Y:S01]  /*69f0*/  FFMA.FTZ R207, R101, R207, R192 ;  /* 0x000000cf65cf7223 */ /* 0x000fe200000100c0 */
[-C--:B0-----:R-:W-:Y:S01]  /*6a00*/  FMUL.FTZ R192, R197, R206.reuse ;  /* 0x000000cec5c07220 */ /* 0x081fe20000410000 */
[----:B------:R-:W-:Y:S01]  /*6a10*/  FMUL.FTZ R211, R153, R215 ;  /* 0x000000d799d37220 */ /* 0x000fe20000410000 */
[----:B------:R-:W-:Y:S01]  /*6a20*/  FADD.FTZ R208, R175, R208 ;  /* 0x000000d0afd07221 */ /* 0x000fe20000010000 */
[----:B------:R-:W-:Y:S01]  /*6a30*/  FMUL.FTZ R89, R151, R207 ;  /* 0x000000cf97597220 */ /* 0x000fe20000410000 */
[C---:B------:R-:W-:Y:S01]  /*6a40*/  FMUL.FTZ R206, R191.reuse, R206 ;  /* 0x000000cebfce7220 */ /* 0x040fe20000410000 */
[----:B-1----:R-:W-:Y:S01]  /*6a50*/  FFMA.FTZ R192, R191, R198, R192 ;  /* 0x000000c6bfc07223 */ /* 0x002fe200000100c0 */
[-C--:B------:R-:W-:Y:S01]  /*6a60*/  FFMA.FTZ R211, R154, R209.reuse, R211 ;  /* 0x000000d19ad37223 */ /* 0x080fe200000100d3 */
[----:B------:R-:W-:Y:S01]  /*6a70*/  FMUL.FTZ R209, R153, R209 ;  /* 0x000000d199d17220 */ /* 0x000fe20000410000 */
[----:B------:R-:W-:Y:S01]  /*6a80*/  FFMA.FTZ R189, R152, R208, -R89 ;  /* 0x000000d098bd7223 */ /* 0x000fe20000010859 */
[----:B------:R-:W-:Y:S01]  /*6a90*/  FFMA.FTZ R89, R197, R198, -R206 ;  /* 0x000000c6c5597223 */ /* 0x000fe200000108ce */
[----:B------:R-:W-:Y:S01]  /*6aa0*/  @P2 FADD.FTZ R193, R193, R192 ;  /* 0x000000c0c1c12221 */ /* 0x000fe20000010000 */
[-C--:B---3--:R-:W-:Y:S01]  /*6ab0*/  FMUL.FTZ R192, R197, R190.reuse ;  /* 0x000000bec5c07220 */ /* 0x088fe20000410000 */
[----:B------:R-:W-:Y:S01]  /*6ac0*/  FFMA.FTZ R209, R154, R215, -R209 ;  /* 0x000000d79ad17223 */ /* 0x000fe200000108d1 */
[----:B------:R-:W-:Y:S01]  /*6ad0*/  @P2 FADD.FTZ R196, R196, R89 ;  /* 0x00000059c4c42221 */ /* 0x000fe20000010000 */
[C---:B------:R-:W-:Y:S01]  /*6ae0*/  FMUL.FTZ R190, R191.reuse, R190 ;  /* 0x000000bebfbe7220 */ /* 0x040fe20000410000 */
[----:B------:R-:W0:Y:S01]  /*6af0*/  SHFL.UP PT, R206, R193, 0x4, RZ ;  /* 0x04800000c1ce7989 */ /* 0x000e2200000e00ff */
[-C--:B----4-:R-:W-:Y:S01]  /*6b00*/  @P2 FFMA.FTZ R191, R191, R88.reuse, R192 ;  /* 0x00000058bfbf2223 */ /* 0x090fe200000100c0 */
[C---:B------:R-:W-:Y:S01]  /*6b10*/  FMUL.FTZ R213, R155.reuse, R209 ;  /* 0x000000d19bd57220 */ /* 0x040fe20000410000 */
[-C--:B------:R-:W-:Y:S01]  /*6b20*/  FMUL.FTZ R210, R155, R211.reuse ;  /* 0x000000d39bd27220 */ /* 0x080fe20000410000 */
[----:B------:R-:W1:Y:S01]  /*6b30*/  SHFL.UP PT, R198, R196, 0x4, RZ ;  /* 0x04800000c4c67989 */ /* 0x000e6200000e00ff */
[----:B------:R-:W-:Y:S01]  /*6b40*/  @P2 FFMA.FTZ R197, R197, R88, -R190 ;  /* 0x00000058c5c52223 */ /* 0x000fe200000108be */
[C---:B------:R-:W-:Y:S01]  /*6b50*/  FFMA.FTZ R213, R156.reuse, R211, R213 ;  /* 0x000000d39cd57223 */ /* 0x040fe200000100d5 */
[----:B------:R-:W-:Y:S01]  /*6b60*/  MOV R211, UR35 ;  /* 0x0000002300d37c02 */ /* 0x000fe20008000f00 */
[----:B------:R-:W3:Y:S01]  /*6b70*/  SHFL.UP PT, R192, R191, 0x4, RZ ;  /* 0x04800000bfc07989 */ /* 0x000ee200000e00ff */
[----:B------:R-:W-:Y:S01]  /*6b80*/  FFMA.FTZ R209, R156, R209, -R210 ;  /* 0x000000d19cd17223 */ /* 0x000fe200000108d2 */
[----:B------:R-:W-:Y:S01]  /*6b90*/  FMUL.FTZ R210, R151, R208 ;  /* 0x000000d097d27220 */ /* 0x000fe20000410000 */
[----:B------:R-:W-:Y:S01]  /*6ba0*/  FMUL.FTZ R89, R79, UR41 ;  /* 0x000000294f597c20 */ /* 0x000fe20008410000 */
[----:B------:R-:W4:Y:S01]  /*6bb0*/  SHFL.UP PT, R190, R197, 0x4, RZ ;  /* 0x04800000c5be7989 */ /* 0x000f2200000e00ff */
[----:B------:R-:W-:Y:S01]  /*6bc0*/  IMAD R211, R211, UR6, R3 ;  /* 0x00000006d3d37c24 */ /* 0x000fe2000f8e0203 */
[----:B------:R-:W-:Y:S01]  /*6bd0*/  LEA R88, P2, R2, UR7, 0x2 ;  /* 0x0000000702587c11 */ /* 0x000fe2000f8410ff */
[----:B------:R-:W-:Y:S01]  /*6be0*/  FFMA.FTZ R207, R152, R207, R210 ;  /* 0x000000cf98cf7223 */ /* 0x000fe200000100d2 */
[----:B------:R-:W-:Y:S01]  /*6bf0*/  FFMA.FTZ R3, R78, UR40, -R89 ;  /* 0x000000284e037c23 */ /* 0x000fe20008010859 */
[----:B------:R-:W-:Y:S01]  /*6c00*/  FMUL.FTZ R199, R157, R209 ;  /* 0x000000d19dc77220 */ /* 0x000fe20000410000 */
[----:B------:R-:W-:Y:S01]  /*6c10*/  FADD.FTZ R189, R176, R189 ;  /* 0x000000bdb0bd7221 */ /* 0x000fe20000010000 */
[----:B------:R-:W-:Y:S01]  /*6c20*/  LEA.HI.X R89, R2, UR10, R211, 0x2, P2 ;  /* 0x0000000a02597c11 */ /* 0x000fe200090f14d3 */
[----:B------:R-:W-:Y:S01]  /*6c30*/  FFMA.FTZ R3, R102, R3, R207 ;  /* 0x0000000366037223 */ /* 0x000fe200000100cf */
[----:B------:R-:W-:Y:S01]  /*6c40*/  FFMA.FTZ R211, R158, R213, R199 ;  /* 0x000000d59ed37223 */ /* 0x000fe200000100c7 */
[----:B------:R-:W-:Y:S01]  /*6c50*/  FMUL.FTZ R199, R153, R189 ;  /* 0x000000bd99c77220 */ /* 0x000fe20000410000 */
[----:B------:R-:W-:Y:S01]  /*6c60*/  ISETP.GE.AND P2, PT, R129, 0x4, PT ;  /* 0x000000048100780c */ /* 0x000fe20003f46270 */
[----:B------:R-:W-:Y:S01]  /*6c70*/  FMUL.FTZ R207, R77, UR41 ;  /* 0x000000294dcf7c20 */ /* 0x000fe20008410000 */
[----:B0-----:R-:W-:Y:S01]  /*6c80*/  FMUL.FTZ R2, R197, R206 ;  /* 0x000000cec5027220 */ /* 0x001fe20000410000 */
[----:B------:R-:W-:-:S02]  /*6c90*/  FFMA.FTZ R208, R154, R3, R199 ;  /* 0x000000039ad07223 */ /* 0x000fc400000100c7 */
[----:B------:R-:W-:Y:S01]  /*6ca0*/  FFMA.FTZ R207, R76, UR40, -R207 ;  /* 0x000000284ccf7c23 */ /* 0x000fe200080108cf */
[----:B------:R-:W-:Y:S01]  /*6cb0*/  FMUL.FTZ R3, R153, R3 ;  /* 0x0000000399037220 */ /* 0x000fe20000410000 */
[----:B------:R-:W-:Y:S02]  /*6cc0*/  FMUL.FTZ R206, R191, R206 ;  /* 0x000000cebfce7220 */ /* 0x000fe40000410000 */
[----:B------:R-:W-:Y:S01]  /*6cd0*/  FFMA.FTZ R207, R103, R207, R208 ;  /* 0x000000cf67cf7223 */ /* 0x000fe200000100d0 */
[C---:B-1----:R-:W-:Y:S01]  /*6ce0*/  FFMA.FTZ R208, R191.reuse, R198, R2 ;  /* 0x000000c6bfd07223 */ /* 0x042fe20000010002 */
[-C--:B---3--:R-:W-:Y:S01]  /*6cf0*/  FMUL.FTZ R2, R191, R192.reuse ;  /* 0x000000c0bf027220 */ /* 0x088fe20000410000 */
[----:B------:R-:W-:Y:S01]  /*6d00*/  FMUL.FTZ R192, R197, R192 ;  /* 0x000000c0c5c07220 */ /* 0x000fe20000410000 */
[----:B------:R-:W-:Y:S01]  /*6d10*/  FFMA.FTZ R210, R154, R189, -R3 ;  /* 0x000000bd9ad27223 */ /* 0x000fe20000010803 */
[----:B------:R-:W-:Y:S01]  /*6d20*/  @P2 FADD.FTZ R193, R193, R208 ;  /* 0x000000d0c1c12221 */ /* 0x000fe20000010000 */
[----:B------:R-:W-:Y:S01]  /*6d30*/  FFMA.FTZ R3, R197, R198, -R206 ;  /* 0x000000c6c5037223 */ /* 0x000fe200000108ce */
[----:B----4-:R-:W-:Y:S01]  /*6d40*/  @P2 FFMA.FTZ R191, R191, R190, R192 ;  /* 0x000000bebfbf2223 */ /* 0x010fe200000100c0 */
[----:B------:R-:W-:-:S02]  /*6d50*/  FADD.FTZ R210, R177, R210 ;  /* 0x000000d2b1d27221 */ /* 0x000fc40000010000 */
[----:B------:R-:W-:Y:S01]  /*6d60*/  @P2 FADD.FTZ R196, R196, R3 ;  /* 0x00000003c4c42221 */ /* 0x000fe20000010000 */
[----:B------:R-:W0:Y:S01]  /*6d70*/  SHFL.UP PT, R198, R193, 0x8, RZ ;  /* 0x05000000c1c67989 */ /* 0x000e2200000e00ff */
[----:B------:R-:W-:Y:S01]  /*6d80*/  @P2 FFMA.FTZ R197, R197, R190, -R2 ;  /* 0x000000bec5c52223 */ /* 0x000fe20000010802 */
[----:B------:R-:W-:Y:S02]  /*6d90*/  FMUL.FTZ R213, R157, R213 ;  /* 0x000000d59dd57220 */ /* 0x000fe40000410000 */
[----:B------:R-:W1:Y:S01]  /*6da0*/  SHFL.UP PT, R190, R191, 0x8, RZ ;  /* 0x05000000bfbe7989 */ /* 0x000e6200000e00ff */
[----:B------:R-:W-:Y:S01]  /*6db0*/  FMUL.FTZ R3, R155, R210 ;  /* 0x000000d29b037220 */ /* 0x000fe20000410000 */
[----:B------:R-:W-:Y:S02]  /*6dc0*/  FMUL.FTZ R189, R75, UR41 ;  /* 0x000000294bbd7c20 */ /* 0x000fe40008410000 */
[----:B------:R-:W3:Y:S01]  /*6dd0*/  SHFL.UP PT, R192, R196, 0x8, RZ ;  /* 0x05000000c4c07989 */ /* 0x000ee200000e00ff */
[----:B------:R-:W-:Y:S01]  /*6de0*/  FFMA.FTZ R213, R158, R209, -R213 ;  /* 0x000000d19ed57223 */ /* 0x000fe200000108d5 */
[----:B------:R-:W-:-:S02]  /*6df0*/  FFMA.FTZ R3, R156, R207, R3 ;  /* 0x000000cf9c037223 */ /* 0x000fc40000010003 */
[----:B------:R-:W4:Y:S01]  /*6e00*/  SHFL.UP PT, R2, R197, 0x8, RZ ;  /* 0x05000000c5027989 */ /* 0x000f2200000e00ff */
[----:B------:R-:W-:Y:S01]  /*6e10*/  FMUL.FTZ R207, R155, R207 ;  /* 0x000000cf9bcf7220 */ /* 0x000fe20000410000 */
[----:B------:R-:W-:Y:S01]  /*6e20*/  FFMA.FTZ R189, R74, UR40, -R189 ;  /* 0x000000284abd7c23 */ /* 0x000fe200080108bd */
[C---:B------:R-:W-:Y:S01]  /*6e30*/  FMUL.FTZ R199, R159.reuse, R213 ;  /* 0x000000d59fc77220 */ /* 0x040fe20000410000 */
[----:B------:R-:W-:Y:S01]  /*6e40*/  FMUL.FTZ R206, R159, R211 ;  /* 0x000000d39fce7220 */ /* 0x000fe20000410000 */
[----:B------:R-:W-:Y:S01]  /*6e50*/  FFMA.FTZ R207, R156, R210, -R207 ;  /* 0x000000d29ccf7223 */ /* 0x000fe200000108cf */
[----:B------:R-:W-:Y:S01]  /*6e60*/  FFMA.FTZ R3, R104, R189, R3 ;  /* 0x000000bd68037223 */ /* 0x000fe20000010003 */
[C---:B------:R-:W-:Y:S01]  /*6e70*/  FFMA.FTZ R199, R160.reuse, R211, R199 ;  /* 0x000000d3a0c77223 */ /* 0x040fe200000100c7 */
[----:B------:R-:W-:Y:S01]  /*6e80*/  FFMA.FTZ R213, R160, R213, -R206 ;  /* 0x000000d5a0d57223 */ /* 0x000fe200000108ce */
[----:B------:R-:W-:Y:S01]  /*6e90*/  FADD.FTZ R207, R178, R207 ;  /* 0x000000cfb2cf7221 */ /* 0x000fe20000010000 */
[----:B------:R-:W-:Y:S01]  /*6ea0*/  ISETP.GE.AND P2, PT, R129, 0x8, PT ;  /* 0x000000088100780c */ /* 0x000fe20003f46270 */
[----:B------:R-:W-:Y:S01]  /*6eb0*/  FMUL.FTZ R206, R157, R3 ;  /* 0x000000039dce7220 */ /* 0x000fe20000410000 */
[----:B------:R-:W-:Y:S01]  /*6ec0*/  FMUL.FTZ R208, R161, R199 ;  /* 0x000000c7a1d07220 */ /* 0x000fe20000410000 */
[----:B------:R-:W-:Y:S01]  /*6ed0*/  FMUL.FTZ R189, R157, R207 ;  /* 0x000000cf9dbd7220 */ /* 0x000fe20000410000 */
[----:B------:R-:W-:Y:S01]  /*6ee0*/  FMUL.FTZ R209, R161, R213 ;  /* 0x000000d5a1d17220 */ /* 0x000fe20000410000 */
[----:B------:R-:W-:Y:S01]  /*6ef0*/  FFMA.FTZ R210, R158, R207, -R206 ;  /* 0x000000cf9ed27223 */ /* 0x000fe200000108ce */
[-C--:B0-----:R-:W-:Y:S01]  /*6f00*/  FMUL.FTZ R206, R191, R198.reuse ;  /* 0x000000c6bfce7220 */ /* 0x081fe20000410000 */
[----:B------:R-:W-:Y:S01]  /*6f10*/  FFMA.FTZ R213, R162, R213, -R208 ;  /* 0x000000d5a2d57223 */ /* 0x000fe200000108d0 */
[----:B------:R-:W-:Y:S01]  /*6f20*/  FMUL.FTZ R198, R197, R198 ;  /* 0x000000c6c5c67220 */ /* 0x000fe20000410000 */
[----:B------:R-:W-:Y:S01]  /*6f30*/  FFMA.FTZ R208, R158, R3, R189 ;  /* 0x000000039ed07223 */ /* 0x000fe200000100bd */
[-C--:B-1----:R-:W-:Y:S01]  /*6f40*/  FMUL.FTZ R3, R191, R190.reuse ;  /* 0x000000bebf037220 */ /* 0x082fe20000410000 */
[----:B------:R-:W-:Y:S01]  /*6f50*/  FMUL.FTZ R190, R197, R190 ;  /* 0x000000bec5be7220 */ /* 0x000fe20000410000 */
[-C--:B---3--:R-:W-:Y:S01]  /*6f60*/  FFMA.FTZ R198, R191, R192.reuse, R198 ;  /* 0x000000c0bfc67223 */ /* 0x088fe200000100c6 */
[C---:B------:R-:W-:Y:S01]  /*6f70*/  FFMA.FTZ R189, R197.reuse, R192, -R206 ;  /* 0x000000c0c5bd7223 */ /* 0x040fe200000108ce */
[-C--:B----4-:R-:W-:Y:S01]  /*6f80*/  @P2 FFMA.FTZ R197, R197, R2.reuse, -R3 ;  /* 0x00000002c5c52223 */ /* 0x090fe20000010803 */
[----:B------:R-:W-:Y:S01]  /*6f90*/  FMUL.FTZ R3, R73, UR41 ;  /* 0x0000002949037c20 */ /* 0x000fe20008410000 */
[----:B------:R-:W-:Y:S01]  /*6fa0*/  @P2 FADD.FTZ R193, R193, R198 ;  /* 0x000000c6c1c12221 */ /* 0x000fe20000010000 */
[----:B------:R-:W-:Y:S01]  /*6fb0*/  @P2 FFMA.FTZ R191, R191, R2, R190 ;  /* 0x00000002bfbf2223 */ /* 0x000fe200000100be */
[----:B------:R-:W-:Y:S01]  /*6fc0*/  @P2 FADD.FTZ R196, R196, R189 ;  /* 0x000000bdc4c42221 */ /* 0x000fe20000010000 */
[----:B------:R-:W-:-:S02]  /*6fd0*/  FFMA.FTZ R192, R72, UR40, -R3 ;  /* 0x0000002848c07c23 */ /* 0x000fc40008010803 */
[----:B------:R-:W0:Y:S01]  /*6fe0*/  SHFL.UP PT, R206, R193, 0x10, RZ ;  /* 0x06000000c1ce7989 */ /* 0x000e2200000e00ff */
[----:B------:R-:W-:Y:S01]  /*6ff0*/  FADD.FTZ R210, R179, R210 ;  /* 0x000000d2b3d27221 */ /* 0x000fe20000010000 */
[----:B------:R-:W-:Y:S02]  /*7000*/  FFMA.FTZ R208, R105, R192, R208 ;  /* 0x000000c069d07223 */ /* 0x000fe400000100d0 */
[----:B------:R-:W1:Y:S01]  /*7010*/  SHFL.UP PT, R190, R191, 0x10, RZ ;  /* 0x06000000bfbe7989 */ /* 0x000e6200000e00ff */
[----:B------:R-:W-:Y:S01]  /*7020*/  FFMA.FTZ R209, R162, R199, R209 ;  /* 0x000000c7a2d17223 */ /* 0x000fe200000100d1 */
[----:B------:R-:W-:Y:S02]  /*7030*/  FMUL.FTZ R199, R163, R213 ;  /* 0x000000d5a3c77220 */ /* 0x000fe40000410000 */
[----:B------:R-:W3:Y:S01]  /*7040*/  SHFL.UP PT, R198, R196, 0x10, RZ ;  /* 0x06000000c4c67989 */ /* 0x000ee200000e00ff */
[----:B------:R-:W-:Y:S01]  /*7050*/  FMUL.FTZ R189, R159, R208 ;  /* 0x000000d09fbd7220 */ /* 0x000fe20000410000 */
[----:B------:R-:W-:-:S02]  /*7060*/  FMUL.FTZ R207, R71, UR41 ;  /* 0x0000002947cf7c20 */ /* 0x000fc40008410000 */
[----:B------:R-:W4:Y:S01]  /*7070*/  SHFL.UP PT, R2, R197, 0x10, RZ ;  /* 0x06000000c5027989 */ /* 0x000f2200000e00ff */
[-C--:B------:R-:W-:Y:S01]  /*7080*/  FMUL.FTZ R3, R159, R210.reuse ;  /* 0x000000d29f037220 */ /* 0x080fe20000410000 */
[-C--:B------:R-:W-:Y:S01]  /*7090*/  FFMA.FTZ R211, R164, R209.reuse, R199 ;  /* 0x000000d1a4d37223 */ /* 0x080fe200000100c7 */
[----:B------:R-:W-:Y:S01]  /*70a0*/  FMUL.FTZ R209, R163, R209 ;  /* 0x000000d1a3d17220 */ /* 0x000fe20000410000 */
[C---:B------:R-:W-:Y:S01]  /*70b0*/  FFMA.FTZ R199, R160.reuse, R210, -R189 ;  /* 0x000000d2a0c77223 */ /* 0x040fe200000108bd */
[----:B------:R-:W-:Y:S01]  /*70c0*/  FFMA.FTZ R3, R160, R208, R3 ;  /* 0x000000d0a0037223 */ /* 0x000fe20000010003 */
[----:B------:R-:W-:Y:S01]  /*70d0*/  FFMA.FTZ R189, R70, UR40, -R207 ;  /* 0x0000002846bd7c23 */ /* 0x000fe200080108cf */
[----:B------:R-:W-:Y:S01]  /*70e0*/  FFMA.FTZ R209, R164, R213, -R209 ;  /* 0x000000d5a4d17223 */ /* 0x000fe200000108d1 */
[----:B------:R-:W-:Y:S01]  /*70f0*/  ISETP.GE.AND P2, PT, R129, 0x10, PT ;  /* 0x000000108100780c */ /* 0x000fe20003f46270 */
[----:B------:R-:W-:Y:S01]  /*7100*/  FADD.FTZ R199, R180, R199 ;  /* 0x000000c7b4c77221 */ /* 0x000fe20000010000 */
        /* <DEDUP_REMOVED lines=9> */
[-C--:B0-----:R-:W-:Y:S01]  /*71a0*/  FMUL.FTZ R208, R191, R206.reuse ;  /* 0x000000cebfd07220 */ /* 0x081fe20000410000 */
[----:B------:R-:W-:Y:S01]  /*71b0*/  FMUL.FTZ R206, R197, R206 ;  /* 0x000000cec5ce7220 */ /* 0x000fe20000410000 */
[-C--:B-1----:R-:W-:Y:S01]  /*71c0*/  FMUL.FTZ R3, R191, R190.reuse ;  /* 0x000000bebf037220 */ /* 0x082fe20000410000 */
[----:B------:R-:W-:Y:S01]  /*71d0*/  FMUL.FTZ R199, R197, R190 ;  /* 0x000000bec5c77220 */ /* 0x000fe20000410000 */
[----:B------:R-:W-:Y:S01]  /*71e0*/  FMUL.FTZ R209, R69, UR41 ;  /* 0x0000002945d17c20 */ /* 0x000fe20008410000 */
[-C--:B---3--:R-:W-:Y:S01]  /*71f0*/  FFMA.FTZ R207, R197, R198.reuse, -R208 ;  /* 0x000000c6c5cf7223 */ /* 0x088fe200000108d0 */
[----:B------:R-:W-:Y:S01]  /*7200*/  FFMA.FTZ R206, R191, R198, R206 ;  /* 0x000000c6bfce7223 */ /* 0x000fe200000100ce */
[-C--:B----4-:R-:W-:Y:S01]  /*7210*/  @P2 FFMA.FTZ R197, R197, R2.reuse, -R3 ;  /* 0x00000002c5c52223 */ /* 0x090fe20000010803 */
[----:B------:R-:W-:Y:S01]  /*7220*/  @P2 FFMA.FTZ R191, R191, R2, R199 ;  /* 0x00000002bfbf2223 */ /* 0x000fe200000100c7 */
[----:B------:R-:W-:Y:S01]  /*7230*/  FFMA.FTZ R190, R68, UR40, -R209 ;  /* 0x0000002844be7c23 */ /* 0x000fe200080108d1 */
[----:B--2---:R0:W-:Y:S01]  /*7240*/  SHFL.IDX PT, R198, R95, RZ, 0x1f ;  /* 0x00001fff5fc67589 */ /* 0x0041e200000e0000 */
[----:B------:R-:W-:-:S02]  /*7250*/  @P2 FADD.FTZ R193, R193, R206 ;  /* 0x000000cec1c12221 */ /* 0x000fc40000010000 */
[----:B------:R-:W-:Y:S01]  /*7260*/  FFMA.FTZ R210, R107, R190, R210 ;  /* 0x000000be6bd27223 */ /* 0x000fe200000100d2 */
[----:B------:R-:W1:Y:S01]  /*7270*/  SHFL.UP PT, R197, R197, 0x1, RZ ;  /* 0x04200000c5c57989 */ /* 0x000e6200000e00ff */
[----:B------:R-:W-:Y:S01]  /*7280*/  @P2 FADD.FTZ R196, R196, R207 ;  /* 0x000000cfc4c42221 */ /* 0x000fe20000010000 */
[----:B------:R-:W-:Y:S02]  /*7290*/  FADD.FTZ R212, R181, R212 ;  /* 0x000000d4b5d47221 */ /* 0x000fe40000010000 */
[----:B------:R-:W2:Y:S01]  /*72a0*/  SHFL.UP PT, R191, R191, 0x1, RZ ;  /* 0x04200000bfbf7989 */ /* 0x000ea200000e00ff */
[----:B------:R-:W-:-:S03]  /*72b0*/  FMUL.FTZ R199, R163, R210 ;  /* 0x000000d2a3c77220 */ /* 0x000fc60000410000 */
[----:B------:R3:W4:Y:S01]  /*72c0*/  SHFL.IDX PT, R2, R94, RZ, 0x1f ;  /* 0x00001fff5e027589 */ /* 0x00072200000e0000 */
[-C--:B------:R-:W-:Y:S01]  /*72d0*/  FMUL.FTZ R3, R163, R212.reuse ;  /* 0x000000d4a3037220 */ /* 0x080fe20000410000 */
[----:B------:R-:W-:Y:S01]  /*72e0*/  FMUL.FTZ R207, R67, UR41 ;  /* 0x0000002943cf7c20 */ /* 0x000fe20008410000 */
[C---:B------:R-:W-:Y:S01]  /*72f0*/  FFMA.FTZ R199, R164.reuse, R212, -R199 ;  /* 0x000000d4a4c77223 */ /* 0x040fe200000108c7 */
[----:B------:R-:W5:Y:S01]  /*7300*/  SHFL.UP PT, R193, R193, 0x1, RZ ;  /* 0x04200000c1c17989 */ /* 0x000f6200000e00ff */
[----:B------:R-:W-:Y:S01]  /*7310*/  FFMA.FTZ R3, R164, R210, R3 ;  /* 0x000000d2a4037223 */ /* 0x000fe20000010003 */
[----:B0-----:R-:W-:Y:S02]  /*7320*/  FFMA.FTZ R95, R66, UR40, -R207 ;  /* 0x00000028425f7c23 */ /* 0x001fe400080108cf */
[----:B------:R-:W0:Y:S01]  /*7330*/  SHFL.UP PT, R196, R196, 0x1, RZ ;  /* 0x04200000c4c47989 */ /* 0x000e2200000e00ff */
[----:B------:R-:W-:Y:S01]  /*7340*/  FADD.FTZ R199, R182, R199 ;  /* 0x000000c7b6c77221 */ /* 0x000fe20000010000 */
[----:B------:R-:W-:Y:S01]  /*7350*/  FFMA.FTZ R3, R108, R95, R3 ;  /* 0x0000005f6c037223 */ /* 0x000fe20000010003 */
[----:B------:R-:W-:-:S02]  /*7360*/  FMUL.FTZ R209, R65, UR41 ;  /* 0x0000002941d17c20 */ /* 0x000fc40008410000 */
[C---:B------:R-:W-:Y:S01]  /*7370*/  FMUL.FTZ R207, R165.reuse, R199 ;  /* 0x000000c7a5cf7220 */ /* 0x040fe20000410000 */
[-C--:B------:R-:W-:Y:S01]  /*7380*/  FMUL.FTZ R208, R165, R3.reuse ;  /* 0x00000003a5d07220 */ /* 0x080fe20000410000 */
[----:B---3--:R-:W-:Y:S02]  /*7390*/  FFMA.FTZ R94, R64, UR40, -R209 ;  /* 0x00000028405e7c23 */ /* 0x008fe400080108d1 */
[C---:B------:R-:W-:Y:S01]  /*73a0*/  FFMA.FTZ R206, R166.reuse, R3, R207 ;  /* 0x00000003a6ce7223 */ /* 0x040fe200000100cf */
[----:B------:R-:W-:Y:S01]  /*73b0*/  FFMA.FTZ R210, R166, R199, -R208 ;  /* 0x000000c7a6d27223 */ /* 0x000fe200000108d0 */
[----:B-1----:R-:W-:Y:S02]  /*73c0*/  FMUL.FTZ R208, R197, R198 ;  /* 0x000000c6c5d07220 */ /* 0x002fe40000410000 */
[----:B------:R-:W-:Y:S01]  /*73d0*/  FFMA.FTZ R3, R109, R94, R206 ;  /* 0x0000005e6d037223 */ /* 0x000fe200000100ce */
[----:B--2---:R-:W-:Y:S01]  /*73e0*/  FMUL.FTZ R206, R191, R198 ;  /* 0x000000c6bfce7220 */ /* 0x004fe20000410000 */
[----:B------:R-:W-:Y:S01]  /*73f0*/  FADD.FTZ R210, R183, R210 ;  /* 0x000000d2b7d27221 */ /* 0x000fe20000010000 */
[----:B----4-:R-:W-:-:S02]  /*7400*/  FFMA.FTZ R208, R191, R2, R208 ;  /* 0x00000002bfd07223 */ /* 0x010fc400000100d0 */
[----:B------:R-:W-:Y:S01]  /*7410*/  FFMA.FTZ R197, R197, R2, -R206 ;  /* 0x00000002c5c57223 */ /* 0x000fe200000108ce */
[CC--:B------:R-:W-:Y:S01]  /*7420*/  FMUL.FTZ R216, R167.reuse, R210.reuse ;  /* 0x000000d2a7d87220 */ /* 0x0c0fe20000410000 */
[-C--:B------:R-:W-:Y:S01]  /*7430*/  FMUL.FTZ R191, R167, R3.reuse ;  /* 0x00000003a7bf7220 */ /* 0x080fe20000410000 */
[----:B-----5:R-:W-:Y:S01]  /*7440*/  @P1 FADD.FTZ R198, R193, R208 ;  /* 0x000000d0c1c61221 */ /* 0x020fe20000010000 */
[----:B0-----:R-:W-:Y:S01]  /*7450*/  @P1 FADD.FTZ R2, R196, R197 ;  /* 0x000000c5c4021221 */ /* 0x001fe20000010000 */
[C---:B------:R-:W-:Y:S01]  /*7460*/  FFMA.FTZ R193, R168.reuse, R3, R216 ;  /* 0x00000003a8c17223 */ /* 0x040fe200000100d8 */
[----:B------:R-:W-:Y:S01]  /*7470*/  FFMA.FTZ R199, R168, R210, -R191 ;  /* 0x000000d2a8c77223 */ /* 0x000fe200000108bf */
        /* <DEDUP_REMOVED lines=9> */
[----:B------:R-:W-:Y:S01]  /*7510*/  FMUL.FTZ R92, R169, R2 ;  /* 0x00000002a95c7220 */ /* 0x000fe20000410000 */
[----:B------:R-:W-:-:S02]  /*7520*/  FFMA.FTZ R196, R110, R93, R193 ;  /* 0x0000005d6ec47223 */ /* 0x000fc400000100c1 */
[CC--:B------:R-:W-:Y:S01]  /*7530*/  FFMA.FTZ R3, R171.reuse, R2.reuse, R3 ;  /* 0x00000002ab037223 */ /* 0x0c0fe20000010003 */
[-C--:B------:R-:W-:Y:S01]  /*7540*/  FFMA.FTZ R194, R171, R191.reuse, -R92 ;  /* 0x000000bfabc27223 */ /* 0x080fe2000001085c */
[C---:B------:R-:W-:Y:S01]  /*7550*/  FMUL.FTZ R193, R61.reuse, UR41 ;  /* 0x000000293dc17c20 */ /* 0x040fe20008410000 */
[C---:B------:R-:W-:Y:S01]  /*7560*/  FMUL.FTZ R197, R61.reuse, R2 ;  /* 0x000000023dc57220 */ /* 0x040fe20000410000 */
[----:B------:R-:W-:Y:S01]  /*7570*/  FMUL.FTZ R61, R61, R191 ;  /* 0x000000bf3d3d7220 */ /* 0x000fe20000410000 */
[----:B------:R-:W-:Y:S01]  /*7580*/  FADD.FTZ R92, RZ, R3 ;  /* 0x00000003ff5c7221 */ /* 0x000fe20000010000 */
[----:B------:R-:W-:Y:S01]  /*7590*/  FFMA.FTZ R194, R17, R126, R194 ;  /* 0x0000007e11c27223 */ /* 0x000fe200000100c2 */
[C---:B------:R-:W-:Y:S01]  /*75a0*/  FMUL.FTZ R215, R167.reuse, R211 ;  /* 0x000000d3a7d77220 */ /* 0x040fe20000410000 */
[----:B------:R-:W-:Y:S01]  /*75b0*/  FFMA.FTZ R3, R60, R2, R61 ;  /* 0x000000023c037223 */ /* 0x000fe2000001003d */
[----:B------:R-:W-:Y:S01]  /*75c0*/  FADD.FTZ R210, R184, R199 ;  /* 0x000000c7b8d27221 */ /* 0x000fe20000010000 */
[-C--:B------:R-:W-:Y:S01]  /*75d0*/  FMUL.FTZ R61, R167, R92.reuse ;  /* 0x0000005ca73d7220 */ /* 0x080fe20000410000 */
[C---:B------:R-:W-:Y:S01]  /*75e0*/  FMUL.FTZ R199, R63.reuse, R92 ;  /* 0x0000005c3fc77220 */ /* 0x040fe20000410000 */
[-C--:B------:R-:W-:Y:S01]  /*75f0*/  FMUL.FTZ R207, R63, R194.reuse ;  /* 0x000000c23fcf7220 */ /* 0x080fe20000410000 */
[-C--:B------:R-:W-:Y:S01]  /*7600*/  FFMA.FTZ R212, R168, R213.reuse, R215 ;  /* 0x000000d5a8d47223 */ /* 0x080fe200000100d7 */
[CC--:B------:R-:W-:Y:S01]  /*7610*/  FMUL.FTZ R63, R167.reuse, R194.reuse ;  /* 0x000000c2a73f7220 */ /* 0x0c0fe20000410000 */
[----:B------:R-:W-:Y:S01]  /*7620*/  FMUL.FTZ R213, R167, R213 ;  /* 0x000000d5a7d57220 */ /* 0x000fe20000410000 */
[----:B------:R-:W-:Y:S01]  /*7630*/  FFMA.FTZ R197, R60, R191, -R197 ;  /* 0x000000bf3cc57223 */ /* 0x000fe200000108c5 */
[-C--:B------:R-:W-:Y:S01]  /*7640*/  FFMA.FTZ R61, R168, R194.reuse, -R61 ;  /* 0x000000c2a83d7223 */ /* 0x080fe2000001083d */
[----:B------:R-:W-:Y:S01]  /*7650*/  FFMA.FTZ R193, R60, UR40, -R193 ;  /* 0x000000283cc17c23 */ /* 0x000fe200080108c1 */
[----:B------:R-:W-:Y:S01]  /*7660*/  FFMA.FTZ R60, R62, R194, -R199 ;  /* 0x000000c23e3c7223 */ /* 0x000fe200000108c7 */
[C---:B------:R-:W-:Y:S01]  /*7670*/  FFMA.FTZ R63, R168.reuse, R92, R63 ;  /* 0x0000005ca83f7223 */ /* 0x040fe2000001003f */
[----:B------:R-:W-:Y:S01]  /*7680*/  FFMA.FTZ R214, R168, R211, -R213 ;  /* 0x000000d3a8d67223 */ /* 0x000fe200000108d5 */
[----:B------:R-:W-:Y:S01]  /*7690*/  FFMA.FTZ R199, R0, R197, RZ ;  /* 0x000000c500c77223 */ /* 0x000fe200000100ff */
[----:B------:R-:W-:Y:S01]  /*76a0*/  FMUL.FTZ R211, R169, R210 ;  /* 0x000000d2a9d37220 */ /* 0x000fe20000410000 */
[----:B------:R-:W-:Y:S01]  /*76b0*/  FFMA.FTZ R62, R62, R92, R207 ;  /* 0x0000005c3e3e7223 */ /* 0x000fe200000100cf */
[----:B------:R-:W-:Y:S01]  /*76c0*/  FFMA.FTZ R197, R18, R125, R61 ;  /* 0x0000007d12c57223 */ /* 0x000fe2000001003d */
[----:B------:R-:W-:Y:S01]  /*76d0*/  FFMA.FTZ R207, -R0, R3, RZ ;  /* 0x0000000300cf7223 */ /* 0x000fe200000101ff */
[----:B------:R-:W-:Y:S01]  /*76e0*/  FADD.FTZ R3, RZ, R63 ;  /* 0x0000003fff037221 */ /* 0x000fe20000010000 */
[----:B------:R-:W-:Y:S01]  /*76f0*/  FFMA.FTZ R198, R110, R60, R199 ;  /* 0x0000003c6ec67223 */ /* 0x000fe200000100c7 */
[-C--:B------:R-:W-:Y:S01]  /*7700*/  FFMA.FTZ R211, R171, R196.reuse, R211 ;  /* 0x000000c4abd37223 */ /* 0x080fe200000100d3 */
[----:B------:R-:W-:Y:S01]  /*7710*/  FMUL.FTZ R60, R165, R197 ;  /* 0x000000c5a53c7220 */ /* 0x000fe20000410000 */
[----:B------:R-:W-:Y:S01]  /*7720*/  FMUL.FTZ R196, R169, R196 ;  /* 0x000000c4a9c47220 */ /* 0x000fe20000410000 */
[-C--:B------:R-:W-:Y:S01]  /*7730*/  FMUL.FTZ R61, R165, R3.reuse ;  /* 0x00000003a53d7220 */ /* 0x080fe20000410000 */
[C---:B------:R-:W-:Y:S01]  /*7740*/  FMUL.FTZ R63, R65.reuse, R3 ;  /* 0x00000003413f7220 */ /* 0x040fe20000410000 */
[----:B------:R-:W-:Y:S01]  /*7750*/  FMUL.FTZ R65, R65, R197 ;  /* 0x000000c541417220 */ /* 0x000fe20000410000 */
[C---:B------:R-:W-:Y:S01]  /*7760*/  FFMA.FTZ R60, R166.reuse, R3, R60 ;  /* 0x00000003a63c7223 */ /* 0x040fe2000001003c */
[----:B------:R-:W-:Y:S01]  /*7770*/  FFMA.FTZ R210, R171, R210, -R196 ;  /* 0x000000d2abd27223 */ /* 0x000fe200000108c4 */
[-C--:B------:R-:W-:Y:S01]  /*7780*/  FFMA.FTZ R196, R166, R197.reuse, -R61 ;  /* 0x000000c5a6c47223 */ /* 0x080fe2000001083d */
[C---:B------:R-:W-:Y:S01]  /*7790*/  FFMA.FTZ R63, R64.reuse, R197, -R63 ;  /* 0x000000c5403f7223 */ /* 0x040fe2000001083f */
[----:B------:R-:W-:Y:S01]  /*77a0*/  FFMA.FTZ R65, R64, R3, R65 ;  /* 0x0000000340417223 */ /* 0x000fe20000010041 */
[----:B------:R-:W-:Y:S01]  /*77b0*/  FADD.FTZ R64, RZ, R60 ;  /* 0x0000003cff407221 */ /* 0x000fe20000010000 */
[----:B------:R-:W-:Y:S01]  /*77c0*/  FFMA.FTZ R62, -R110, R62, R207 ;  /* 0x0000003e6e3e7223 */ /* 0x000fe200000101cf */
[----:B------:R-:W-:Y:S01]  /*77d0*/  FFMA.FTZ R196, R19, R124, R196 ;  /* 0x0000007c13c47223 */ /* 0x000fe200000100c4 */
[----:B------:R-:W-:Y:S01]  /*77e0*/  FFMA.FTZ R207, R109, R63, R198 ;  /* 0x0000003f6dcf7223 */ /* 0x000fe200000100c6 */
[----:B------:R-:W-:Y:S01]  /*77f0*/  FMUL.FTZ R61, R163, R64 ;  /* 0x00000040a33d7220 */ /* 0x000fe20000410000 */
[----:B------:R-:W-:Y:S01]  /*7800*/  FFMA.FTZ R213, -R109, R65, R62 ;  /* 0x000000416dd57223 */ /* 0x000fe2000001013e */
[----:B------:R-:W-:Y:S01]  /*7810*/  FMUL.FTZ R63, R163, R196 ;  /* 0x000000c4a33f7220 */ /* 0x000fe20000410000 */
[----:B------:R-:W-:Y:S01]  /*7820*/  FMUL.FTZ R65, R67, R64 ;  /* 0x0000004043417220 */ /* 0x000fe20000410000 */
[----:B------:R-:W-:-:S02]  /*7830*/  FFMA.FTZ R61, R164, R196, -R61 ;  /* 0x000000c4a43d7223 */ /* 0x000fc4000001083d */
[----:B------:R-:W-:Y:S01]  /*7840*/  FFMA.FTZ R63, R164, R64, R63 ;  /* 0x00000040a43f7223 */ /* 0x000fe2000001003f */
[-C--:B------:R-:W-:Y:S01]  /*7850*/  FFMA.FTZ R60, R66, R196.reuse, -R65 ;  /* 0x000000c4423c7223 */ /* 0x080fe20000010841 */
[----:B------:R-:W-:Y:S01]  /*7860*/  FFMA.FTZ R199, R12, R123, R61 ;  /* 0x0000007b0cc77223 */ /* 0x000fe2000001003d */
[----:B------:R-:W-:Y:S01]  /*7870*/  FMUL.FTZ R67, R67, R196 ;  /* 0x000000c443437220 */ /* 0x000fe20000410000 */
[----:B------:R-:W-:Y:S01]  /*7880*/  FADD.FTZ R65, RZ, R63 ;  /* 0x0000003fff417221 */ /* 0x000fe20000010000 */
[----:B------:R-:W-:Y:S01]  /*7890*/  FFMA.FTZ R62, R108, R60, R207 ;  /* 0x0000003c6c3e7223 */ /* 0x000fe200000100cf */
[C---:B------:R-:W-:Y:S01]  /*78a0*/  FMUL.FTZ R60, R161.reuse, R199 ;  /* 0x000000c7a13c7220 */ /* 0x040fe20000410000 */
[----:B------:R-:W-:Y:S01]  /*78b0*/  FFMA.FTZ R66, R66, R64, R67 ;  /* 0x0000004042427223 */ /* 0x000fe20000010043 */
[-C--:B------:R-:W-:Y:S01]  /*78c0*/  FMUL.FTZ R61, R161, R65.reuse ;  /* 0x00000041a13d7220 */ /* 0x080fe20000410000 */
[-C--:B------:R-:W-:Y:S01]  /*78d0*/  FMUL.FTZ R63, R69, R65.reuse ;  /* 0x00000041453f7220 */ /* 0x080fe20000410000 */
[----:B------:R-:W-:Y:S01]  /*78e0*/  FFMA.FTZ R60, R162, R65, R60 ;  /* 0x00000041a23c7223 */ /* 0x000fe2000001003c */
[----:B------:R-:W-:Y:S01]  /*78f0*/  FFMA.FTZ R206, -R108, R66, R213 ;  /* 0x000000426cce7223 */ /* 0x000fe200000101d5 */
[-C--:B------:R-:W-:Y:S01]  /*7900*/  FFMA.FTZ R198, R162, R199.reuse, -R61 ;  /* 0x000000c7a2c67223 */ /* 0x080fe2000001083d */
[----:B------:R-:W-:Y:S01]  /*7910*/  FFMA.FTZ R63, R68, R199, -R63 ;  /* 0x000000c7443f7223 */ /* 0x000fe2000001083f */
[----:B------:R-:W-:-:S02]  /*7920*/  FADD.FTZ R66, RZ, R60 ;  /* 0x0000003cff427221 */ /* 0x000fc40000010000 */
[----:B------:R-:W-:Y:S01]  /*7930*/  FFMA.FTZ R198, R13, R122, R198 ;  /* 0x0000007a0dc67223 */ /* 0x000fe200000100c6 */
[----:B------:R-:W-:Y:S01]  /*7940*/  FFMA.FTZ R207, R107, R63, R62 ;  /* 0x0000003f6bcf7223 */ /* 0x000fe2000001003e */
[-C--:B------:R-:W-:Y:S01]  /*7950*/  FMUL.FTZ R61, R159, R66.reuse ;  /* 0x000000429f3d7220 */ /* 0x080fe20000410000 */
[----:B------:R-:W-:Y:S01]  /*7960*/  FMUL.FTZ R67, R71, R66 ;  /* 0x0000004247437220 */ /* 0x000fe20000410000 */
[-C--:B------:R-:W-:Y:S01]  /*7970*/  FMUL.FTZ R63, R159, R198.reuse ;  /* 0x000000c69f3f7220 */ /* 0x080fe20000410000 */
[-C--:B------:R-:W-:Y:S01]  /*7980*/  FMUL.FTZ R71, R71, R198.reuse ;  /* 0x000000c647477220 */ /* 0x080fe20000410000 */
[C---:B------:R-:W-:Y:S01]  /*7990*/  FFMA.FTZ R61, R160.reuse, R198, -R61 ;  /* 0x000000c6a03d7223 */ /* 0x040fe2000001083d */
[----:B------:R-:W-:Y:S01]  /*79a0*/  FMUL.FTZ R69, R69, R199 ;  /* 0x000000c745457220 */ /* 0x000fe20000410000 */
[----:B------:R-:W-:Y:S01]  /*79b0*/  FFMA.FTZ R63, R160, R66, R63 ;  /* 0x00000042a03f7223 */ /* 0x000fe2000001003f */
[C---:B------:R-:W-:Y:S01]  /*79c0*/  FFMA.FTZ R60, R70.reuse, R198, -R67 ;  /* 0x000000c6463c7223 */ /* 0x040fe20000010843 */
[----:B------:R-:W-:Y:S01]  /*79d0*/  FFMA.FTZ R70, R70, R66, R71 ;  /* 0x0000004246467223 */ /* 0x000fe20000010047 */
[----:B------:R-:W-:Y:S01]  /*79e0*/  FFMA.FTZ R71, R14, R121, R61 ;  /* 0x000000790e477223 */ /* 0x000fe2000001003d */
[----:B------:R-:W-:Y:S01]  /*79f0*/  FFMA.FTZ R69, R68, R65, R69 ;  /* 0x0000004144457223 */ /* 0x000fe20000010045 */
[----:B------:R-:W-:Y:S01]  /*7a00*/  FADD.FTZ R67, RZ, R63 ;  /* 0x0000003fff437221 */ /* 0x000fe20000010000 */
[----:B------:R-:W-:Y:S01]  /*7a10*/  FFMA.FTZ R62, R106, R60, R207 ;  /* 0x0000003c6a3e7223 */ /* 0x000fe200000100cf */
[----:B------:R-:W-:Y:S01]  /*7a20*/  FMUL.FTZ R61, R157, R71 ;  /* 0x000000479d3d7220 */ /* 0x000fe20000410000 */
[----:B------:R-:W-:Y:S01]  /*7a30*/  FFMA.FTZ R69, -R107, R69, R206 ;  /* 0x000000456b457223 */ /* 0x000fe200000101ce */
[----:B------:R-:W-:Y:S01]  /*7a40*/  FMUL.FTZ R60, R157, R67 ;  /* 0x000000439d3c7220 */ /* 0x000fe20000410000 */
[C---:B------:R-:W-:Y:S01]  /*7a50*/  FMUL.FTZ R68, R73.reuse, R71 ;  /* 0x0000004749447220 */ /* 0x040fe20000410000 */
[-C--:B------:R-:W-:Y:S01]  /*7a60*/  FFMA.FTZ R61, R158, R67.reuse, R61 ;  /* 0x000000439e3d7223 */ /* 0x080fe2000001003d */
[----:B------:R-:W-:Y:S01]  /*7a70*/  FMUL.FTZ R63, R73, R67 ;  /* 0x00000043493f7220 */ /* 0x000fe20000410000 */
[----:B------:R-:W-:Y:S01]  /*7a80*/  FFMA.FTZ R70, -R106, R70, R69 ;  /* 0x000000466a467223 */ /* 0x000fe20000010145 */
[----:B------:R-:W-:Y:S01]  /*7a90*/  FFMA.FTZ R60, R158, R71, -R60 ;  /* 0x000000479e3c7223 */ /* 0x000fe2000001083c */
[C---:B------:R-:W-:Y:S01]  /*7aa0*/  FFMA.FTZ R69, R72.reuse, R67, R68 ;  /* 0x0000004348457223 */ /* 0x040fe20000010044 */
[----:B------:R-:W-:Y:S01]  /*7ab0*/  FADD.FTZ R68, RZ, R61 ;  /* 0x0000003dff447221 */ /* 0x000fe20000010000 */
[----:B------:R-:W-:Y:S01]  /*7ac0*/  FFMA.FTZ R63, R72, R71, -R63 ;  /* 0x00000047483f7223 */ /* 0x000fe2000001083f */
[----:B------:R-:W-:Y:S01]  /*7ad0*/  FFMA.FTZ R72, R15, R120, R60 ;  /* 0x000000780f487223 */ /* 0x000fe2000001003c */
[----:B------:R-:W-:Y:S01]  /*7ae0*/  FFMA.FTZ R213, -R105, R69, R70 ;  /* 0x0000004569d57223 */ /* 0x000fe20000010146 */
[-C--:B------:R-:W-:Y:S01]  /*7af0*/  FMUL.FTZ R69, R75, R68.reuse ;  /* 0x000000444b457220 */ /* 0x080fe20000410000 */
[----:B------:R-:W-:Y:S01]  /*7b00*/  FFMA.FTZ R73, R105, R63, R62 ;  /* 0x0000003f69497223 */ /* 0x000fe2000001003e */
[C---:B------:R-:W-:Y:S01]  /*7b10*/  FMUL.FTZ R61, R155.reuse, R68 ;  /* 0x000000449b3d7220 */ /* 0x040fe20000410000 */
[-C--:B------:R-:W-:Y:S01]  /*7b20*/  FMUL.FTZ R63, R155, R72.reuse ;  /* 0x000000489b3f7220 */ /* 0x080fe20000410000 */
[----:B------:R-:W-:-:S02]  /*7b30*/  FFMA.FTZ R69, R74, R72, -R69 ;  /* 0x000000484a457223 */ /* 0x000fc40000010845 */
[C---:B------:R-:W-:Y:S01]  /*7b40*/  FFMA.FTZ R61, R156.reuse, R72, -R61 ;  /* 0x000000489c3d7223 */ /* 0x040fe2000001083d */
[----:B------:R-:W-:Y:S01]  /*7b50*/  FFMA.FTZ R63, R156, R68, R63 ;  /* 0x000000449c3f7223 */ /* 0x000fe2000001003f */
[C---:B------:R-:W-:Y:S01]  /*7b60*/  FMUL.FTZ R207, R75.reuse, UR41 ;  /* 0x000000294bcf7c20 */ /* 0x040fe20008410000 */
[----:B------:R-:W-:Y:S01]  /*7b70*/  FFMA.FTZ R62, R104, R69, R73 ;  /* 0x00000045683e7223 */ /* 0x000fe20000010049 */
[----:B------:R-:W-:Y:S01]  /*7b80*/  FMUL.FTZ R75, R75, R72 ;  /* 0x000000484b4b7220 */ /* 0x000fe20000410000 */
[----:B------:R-:W-:Y:S01]  /*7b90*/  FFMA.FTZ R73, R8, R119, R61 ;  /* 0x0000007708497223 */ /* 0x000fe2000001003d */
[----:B------:R-:W-:Y:S01]  /*7ba0*/  FADD.FTZ R69, RZ, R63 ;  /* 0x0000003fff457221 */ /* 0x000fe20000010000 */
[----:B------:R-:W-:Y:S01]  /*7bb0*/  FMUL.FTZ R215, R77, UR41 ;  /* 0x000000294dd77c20 */ /* 0x000fe20008410000 */
[C---:B------:R-:W-:Y:S01]  /*7bc0*/  FFMA.FTZ R75, R74.reuse, R68, R75 ;  /* 0x000000444a4b7223 */ /* 0x040fe2000001004b */
[----:B------:R-:W-:Y:S01]  /*7bd0*/  FMUL.FTZ R60, R153, R73 ;  /* 0x00000049993c7220 */ /* 0x000fe20000410000 */
[C---:B------:R-:W-:Y:S01]  /*7be0*/  FMUL.FTZ R63, R77.reuse, R69 ;  /* 0x000000454d3f7220 */ /* 0x040fe20000410000 */
[----:B------:R-:W-:Y:S01]  /*7bf0*/  FMUL.FTZ R70, R77, R73 ;  /* 0x000000494d467220 */ /* 0x000fe20000410000 */
[----:B------:R-:W-:Y:S01]  /*7c00*/  FMUL.FTZ R61, R153, R69 ;  /* 0x00000045993d7220 */ /* 0x000fe20000410000 */
[----:B------:R-:W-:Y:S01]  /*7c10*/  FFMA.FTZ R207, R74, UR40, -R207 ;  /* 0x000000284acf7c23 */ /* 0x000fe200080108cf */
[----:B------:R-:W-:Y:S01]  /*7c20*/  FFMA.FTZ R74, -R104, R75, R213 ;  /* 0x0000004b684a7223 */ /* 0x000fe200000101d5 */
[----:B------:R-:W-:Y:S01]  /*7c30*/  FFMA.FTZ R60, R154, R69, R60 ;  /* 0x000000459a3c7223 */ /* 0x000fe2000001003c */
[C---:B------:R-:W-:Y:S01]  /*7c40*/  FFMA.FTZ R206, R76.reuse, UR40, -R215 ;  /* 0x000000284cce7c23 */ /* 0x040fe200080108d7 */
[C---:B------:R-:W-:Y:S01]  /*7c50*/  FFMA.FTZ R63, R76.reuse, R73, -R63 ;  /* 0x000000494c3f7223 */ /* 0x040fe2000001083f */
[----:B------:R-:W-:Y:S01]  /*7c60*/  FFMA.FTZ R75, R76, R69, R70 ;  /* 0x000000454c4b7223 */ /* 0x000fe20000010046 */
[----:B------:R-:W-:Y:S01]  /*7c70*/  FFMA.FTZ R76, R154, R73, -R61 ;  /* 0x000000499a4c7223 */ /* 0x000fe2000001083d */
[----:B------:R-:W-:-:S03]  /*7c80*/  FADD.FTZ R70, RZ, R60 ;  /* 0x0000003cff467221 */ /* 0x000fc60000010000 */
[----:B------:R-:W-:Y:S01]  /*7c90*/  FFMA.FTZ R76, R9, R118, R76 ;  /* 0x00000076094c7223 */ /* 0x000fe2000001004c */
[----:B------:R-:W-:Y:S01]  /*7ca0*/  FMUL.FTZ R61, R151, R70 ;  /* 0x00000046973d7220 */ /* 0x000fe20000410000 */
[----:B------:R-:W-:Y:S01]  /*7cb0*/  FFMA.FTZ R77, R103, R63, R62 ;  /* 0x0000003f674d7223 */ /* 0x000fe2000001003e */
[----:B------:R-:W-:Y:S01]  /*7cc0*/  FMUL.FTZ R213, R79, UR41 ;  /* 0x000000294fd57c20 */ /* 0x000fe20008410000 */
[----:B------:R-:W-:Y:S01]  /*7cd0*/  FMUL.FTZ R63, R151, R76 ;  /* 0x0000004c973f7220 */ /* 0x000fe20000410000 */
[----:B------:R-:W-:Y:S01]  /*7ce0*/  FMUL.FTZ R215, R79, R70 ;  /* 0x000000464fd77220 */ /* 0x000fe20000410000 */
[----:B------:R-:W-:Y:S01]  /*7cf0*/  FMUL.FTZ R208, R169, R214 ;  /* 0x000000d6a9d07220 */ /* 0x000fe20000410000 */
[-C--:B------:R-:W-:Y:S01]  /*7d00*/  FMUL.FTZ R79, R79, R76.reuse ;  /* 0x0000004c4f4f7220 */ /* 0x080fe20000410000 */
[----:B------:R-:W-:Y:S01]  /*7d10*/  FFMA.FTZ R61, R152, R76, -R61 ;  /* 0x0000004c983d7223 */ /* 0x000fe2000001083d */
[----:B------:R-:W-:Y:S01]  /*7d20*/  FFMA.FTZ R213, R78, UR40, -R213 ;  /* 0x000000284ed57c23 */ /* 0x000fe200080108d5 */
[----:B------:R-:W-:Y:S01]  /*7d30*/  FFMA.FTZ R63, R152, R70, R63 ;  /* 0x00000046983f7223 */ /* 0x000fe2000001003f */
[C---:B------:R-:W-:Y:S01]  /*7d40*/  FFMA.FTZ R215, R78.reuse, R76, -R215 ;  /* 0x0000004c4ed77223 */ /* 0x040fe200000108d7 */
[----:B------:R-:W-:Y:S01]  /*7d50*/  FFMA.FTZ R208, R171, R212, R208 ;  /* 0x000000d4abd07223 */ /* 0x000fe200000100d0 */
[----:B------:R-:W-:Y:S01]  /*7d60*/  FFMA.FTZ R78, R78, R70, R79 ;  /* 0x000000464e4e7223 */ /* 0x000fe2000001004f */
[----:B------:R-:W-:Y:S01]  /*7d70*/  FMUL.FTZ R212, R169, R212 ;  /* 0x000000d4a9d47220 */ /* 0x000fe20000410000 */
[----:B------:R-:W-:Y:S01]  /*7d80*/  FFMA.FTZ R79, R10, R117, R61 ;  /* 0x000000750a4f7223 */ /* 0x000fe2000001003d */
[----:B------:R-:W-:Y:S01]  /*7d90*/  FFMA.FTZ R75, -R103, R75, R74 ;  /* 0x0000004b674b7223 */ /* 0x000fe2000001014a */
[----:B------:R-:W-:Y:S01]  /*7da0*/  FMUL.FTZ R61, R81, UR41 ;  /* 0x00000029513d7c20 */ /* 0x000fe20008410000 */
[----:B------:R-:W-:Y:S01]  /*7db0*/  FADD.FTZ R74, RZ, R63 ;  /* 0x0000003fff4a7221 */ /* 0x000fe20000010000 */
[----:B------:R-:W-:-:S02]  /*7dc0*/  FFMA.FTZ R209, R171, R214, -R212 ;  /* 0x000000d6abd17223 */ /* 0x000fc400000108d4 */
[----:B------:R-:W-:Y:S01]  /*7dd0*/  FFMA.FTZ R212, R80, UR40, -R61 ;  /* 0x0000002850d47c23 */ /* 0x000fe2000801083d */
[C---:B------:R-:W-:Y:S01]  /*7de0*/  FMUL.FTZ R61, R149.reuse, R74 ;  /* 0x0000004a953d7220 */ /* 0x040fe20000410000 */
[----:B------:R-:W-:Y:S01]  /*7df0*/  FFMA.FTZ R62, -R102, R78, R75 ;  /* 0x0000004e663e7223 */ /* 0x000fe2000001014b */
[-C--:B------:R-:W-:Y:S02]  /*7e00*/  FMUL.FTZ R63, R149, R79.reuse ;  /* 0x0000004f953f7220 */ /* 0x080fe40000410000 */
[----:B------:R-:W-:Y:S01]  /*7e10*/  FFMA.FTZ R78, R150, R79, -R61 ;  /* 0x0000004f964e7223 */ /* 0x000fe2000001083d */
[----:B------:R-:W-:Y:S01]  /*7e20*/  ISETP.GE.AND P1, PT, R142, UR42, PT ;  /* 0x0000002a8e007c0c */ /* 0x000fe2000bf26270 */
[----:B------:R-:W-:Y:S02]  /*7e30*/  FFMA.FTZ R63, R150, R74, R63 ;  /* 0x0000004a963f7223 */ /* 0x000fe4000001003f */
[----:B------:R-:W-:Y:S01]  /*7e40*/  FFMA.FTZ R78, R11, R116, R78 ;  /* 0x000000740b4e7223 */ /* 0x000fe2000001004e */
[C---:B------:R-:W-:Y:S01]  /*7e50*/  FMUL.FTZ R214, R81.reuse, R74 ;  /* 0x0000004a51d67220 */ /* 0x040fe20000410000 */
[----:B------:R-:W-:Y:S01]  /*7e60*/  FADD.FTZ R75, RZ, R63 ;  /* 0x0000003fff4b7221 */ /* 0x000fe20000010000 */
[----:B------:R-:W-:Y:S01]  /*7e70*/  ISETP.NE.OR P1, PT, R130, RZ, P1 ;  /* 0x000000ff8200720c */ /* 0x000fe20000f25670 */
[----:B------:R-:W-:Y:S01]  /*7e80*/  FMUL.FTZ R63, R146, R78 ;  /* 0x0000004e923f7220 */ /* 0x000fe20000410000 */
[----:B------:R-:W-:Y:S01]  /*7e90*/  FFMA.FTZ R60, R102, R215, R77 ;  /* 0x000000d7663c7223 */ /* 0x000fe2000001004d */
[-C--:B------:R-:W-:Y:S01]  /*7ea0*/  FMUL.FTZ R81, R81, R79.reuse ;  /* 0x0000004f51517220 */ /* 0x080fe20000410000 */
[----:B------:R-:W-:Y:S01]  /*7eb0*/  FFMA.FTZ R214, R80, R79, -R214 ;  /* 0x0000004f50d67223 */ /* 0x000fe200000108d6 */
[-C--:B------:R-:W-:Y:S01]  /*7ec0*/  FMUL.FTZ R77, R83, R75.reuse ;  /* 0x0000004b534d7220 */ /* 0x080fe20000410000 */
[-C--:B------:R-:W-:Y:S01]  /*7ed0*/  FMUL.FTZ R61, R146, R75.reuse ;  /* 0x0000004b923d7220 */ /* 0x080fe20000410000 */
[----:B------:R-:W-:Y:S01]  /*7ee0*/  FFMA.FTZ R63, R148, R75, R63 ;  /* 0x0000004b943f7223 */ /* 0x000fe2000001003f */
[----:B------:R-:W-:Y:S01]  /*7ef0*/  FFMA.FTZ R81, R80, R74, R81 ;  /* 0x0000004a50517223 */ /* 0x000fe20000010051 */
[C---:B------:R-:W-:Y:S01]  /*7f00*/  FFMA.FTZ R217, R101.reuse, R214, R60 ;  /* 0x000000d665d97223 */ /* 0x040fe2000001003c */
[-C--:B------:R-:W-:Y:S01]  /*7f10*/  FFMA.FTZ R60, R82, R78.reuse, -R77 ;  /* 0x0000004e523c7223 */ /* 0x080fe2000001084d */
[-C--:B------:R-:W-:Y:S01]  /*7f20*/  FFMA.FTZ R61, R148, R78.reuse, -R61 ;  /* 0x0000004e943d7223 */ /* 0x080fe2000001083d */
[----:B------:R-:W-:Y:S01]  /*7f30*/  FADD.FTZ R77, RZ, R63 ;  /* 0x0000003fff4d7221 */ /* 0x000fe20000010000 */
[----:B------:R-:W-:Y:S01]  /*7f40*/  FFMA.FTZ R219, -R101, R81, R62 ;  /* 0x0000005165db7223 */ /* 0x000fe2000001013e */
[----:B------:R-:W-:Y:S01]  /*7f50*/  FMUL.FTZ R62, R83, R78 ;  /* 0x0000004e533e7220 */ /* 0x000fe20000410000 */
[----:B------:R-:W-:Y:S01]  /*7f60*/  FFMA.FTZ R81, R4, R115, R61 ;  /* 0x0000007304517223 */ /* 0x000fe2000001003d */
[----:B------:R-:W-:Y:S01]  /*7f70*/  FMUL.FTZ R61, R53, R77 ;  /* 0x0000004d353d7220 */ /* 0x000fe20000410000 */
[----:B------:R-:W-:Y:S01]  /*7f80*/  VOTEU.ALL UP0, P1 ;  /* 0x0000000000ff7886 */ /* 0x000fe20000800000 */
[----:B------:R-:W-:Y:S01]  /*7f90*/  FMUL.FTZ R215, R83, UR41 ;  /* 0x0000002953d77c20 */ /* 0x000fe20008410000 */
[----:B------:R-:W-:Y:S01]  /*7fa0*/  ISETP.NE.AND P2, PT, R195, 0x1f, PT ;  /* 0x0000001fc300780c */ /* 0x000fe20003f45270 */
[----:B------:R-:W-:Y:S01]  /*7fb0*/  FFMA.FTZ R62, R82, R75, R62 ;  /* 0x0000004b523e7223 */ /* 0x000fe2000001003e */
[----:B------:R-:W-:Y:S01]  /*7fc0*/  FFMA.FTZ R60, R100, R60, R217 ;  /* 0x0000003c643c7223 */ /* 0x000fe200000100d9 */
[C---:B------:R-:W-:Y:S01]  /*7fd0*/  FMUL.FTZ R63, R53.reuse, UR41 ;  /* 0x00000029353f7c20 */ /* 0x040fe20008410000 */
[-C--:B------:R-:W-:Y:S01]  /*7fe0*/  FFMA.FTZ R61, R52, R81.reuse, -R61 ;  /* 0x00000051343d7223 */ /* 0x080fe2000001083d */
[----:B------:R-:W-:Y:S01]  /*7ff0*/  FMUL.FTZ R214, R53, R81 ;  /* 0x0000005135d67220 */ /* 0x000fe20000410000 */
[----:B------:R-:W-:Y:S01]  /*8000*/  @!UP0 ULEA UR14, UR6, UR13, 0x4 ;  /* 0x0000000d060e8291 */ /* 0x000fe2000f8e20ff */
[----:B------:R-:W-:Y:S01]  /*8010*/  FFMA.FTZ R215, R82, UR40, -R215 ;  /* 0x0000002852d77c23 */ /* 0x000fe200080108d7 */
        /* <DEDUP_REMOVED lines=31> */
.L_x_14402:
[----:B------:R-:W-:Y:S05]  /*8210*/  BSYNC.RECONVERGENT B0 ;  /* 0x0000000000007941 */ /* 0x000fea0003800200 */
.L_x_14401:
        /* <DEDUP_REMOVED lines=16> */
.L_x_14404:
[----:B------:R-:W-:Y:S05]  /*8320*/  BSYNC.RECONVERGENT B0 ;  /* 0x0000000000007941 */ /* 0x000fea0003800200 */
.L_x_14403:
        /* <DEDUP_REMOVED lines=16> */
.L_x_14406:
[----:B------:R-:W-:Y:S05]  /*8430*/  BSYNC.RECONVERGENT B0 ;  /* 0x0000000000007941 */ /* 0x000fea0003800200 */
.L_x_14405:
        /* <DEDUP_REMOVED lines=16> */
.L_x_14408:
[----:B------:R-:W-:Y:S05]  /*8540*/  BSYNC.RECONVERGENT B0 ;  /* 0x0000000000007941 */ /* 0x000fea0003800200 */
.L_x_14407:
        /* <DEDUP_REMOVED lines=16> */
.L_x_14410:
[----:B------:R-:W-:Y:S05]  /*8650*/  BSYNC.RECONVERGENT B0 ;  /* 0x0000000000007941 */ /* 0x000fea0003800200 */
.L_x_14409:
[C---:B0-----:R-:W-:Y:S01]  /*8660*/  FMUL.FTZ R214, R170.reuse, R81 ;  /* 0x00000051aad67220 */ /* 0x041fe20000410000 */
[-C--:B------:R-:W-:Y:S01]  /*8670*/  FMUL.FTZ R53, R170, R77.reuse ;  /* 0x0000004daa357220 */ /* 0x080fe20000410000 */
[----:B------:R-:W-:Y:S01]  /*8680*/  SHFL.DOWN PT, R220, R208, 0x1, 0x1f ;  /* 0x08201f00d0dc7f89 */ /* 0x000fe200000e0000 */
[----:B------:R-:W-:Y:S01]  /*8690*/  ISETP.NE.AND P1, PT, R130, 0x1f, PT ;  /* 0x0000001f8200780c */ /* 0x000fe20003f25270 */
[C---:B------:R-:W-:Y:S01]  /*86a0*/  FFMA.FTZ R83, R172.reuse, R77, R214 ;  /* 0x0000004dac537223 */ /* 0x040fe200000100d6 */
[----:B-1----:R-:W-:Y:S01]  /*86b0*/  FFMA.FTZ R52, R172, R81, -R53 ;  /* 0x00000051ac347223 */ /* 0x002fe20000010835 */
[----:B--2---:R-:W0:Y:S01]  /*86c0*/  SHFL.IDX PT, R80, R63, RZ, 0x1f ;  /* 0x00001fff3f507589 */ /* 0x004e2200000e0000 */
[----:B------:R-:W-:Y:S01]  /*86d0*/  FMUL.FTZ R221, R55, UR41 ;  /* 0x0000002937dd7c20 */ /* 0x000fe20008410000 */
[----:B------:R-:W-:Y:S01]  /*86e0*/  FADD.FTZ R83, RZ, R83 ;  /* 0x00000053ff537221 */ /* 0x000fe20000010000 */
[----:B------:R-:W-:Y:S01]  /*86f0*/  FFMA.FTZ R52, R5, R114, R52 ;  /* 0x0000007205347223 */ /* 0x000fe20000010034 */
[----:B------:R-:W1:Y:S01]  /*8700*/  SHFL.DOWN PT, R222, R209, 0x1, 0x1f ;  /* 0x08201f00d1de7f89 */ /* 0x000e6200000e0000 */
[----:B------:R-:W-:Y:S01]  /*8710*/  FFMA.FTZ R221, R54, UR40, -R221 ;  /* 0x0000002836dd7c23 */ /* 0x000fe200080108dd */
[CC--:B------:R-:W-:Y:S01]  /*8720*/  FMUL.FTZ R53, R188.reuse, R83.reuse ;  /* 0x00000053bc357220 */ /* 0x0c0fe20000410000 */
[-C--:B------:R-:W-:Y:S01]  /*8730*/  FMUL.FTZ R87, R188, R52.reuse ;  /* 0x00000034bc577220 */ /* 0x080fe20000410000 */
[----:B------:R-:W2:Y:S01]  /*8740*/  SHFL.IDX PT, R214, R62, RZ, 0x1f ;  /* 0x00001fff3ed67589 */ /* 0x000ea200000e0000 */
[CC--:B------:R-:W-:Y:S01]  /*8750*/  FMUL.FTZ R223, R55.reuse, R83.reuse ;  /* 0x0000005337df7220 */ /* 0x0c0fe20000410000 */
[-C--:B------:R-:W-:Y:S01]  /*8760*/  FMUL.FTZ R55, R55, R52.reuse ;  /* 0x0000003437377220 */ /* 0x080fe20000410000 */
[CC--:B------:R-:W-:Y:S01]  /*8770*/  FFMA.FTZ R87, R186.reuse, R83.reuse, R87 ;  /* 0x00000053ba577223 */ /* 0x0c0fe20000010057 */
[----:B------:R-:W5:Y:S01]  /*8780*/  SHFL.DOWN PT, R227, R210, 0x1, 0x1f ;  /* 0x08201f00d2e37f89 */ /* 0x000f6200000e0000 */
[-C--:B------:R-:W-:Y:S01]  /*8790*/  FFMA.FTZ R53, R186, R52.reuse, -R53 ;  /* 0x00000034ba357223 */ /* 0x080fe20000010835 */
[C---:B------:R-:W-:Y:S01]  /*87a0*/  FFMA.FTZ R223, R54.reuse, R52, -R223 ;  /* 0x0000003436df7223 */ /* 0x040fe200000108df */
[----:B------:R-:W-:Y:S01]  /*87b0*/  FFMA.FTZ R54, R54, R83, R55 ;  /* 0x0000005336367223 */ /* 0x000fe20000010037 */
[----:B------:R-:W5:Y:S01]  /*87c0*/  SHFL.DOWN PT, R225, R211, 0x1, 0x1f ;  /* 0x08201f00d3e17f89 */ /* 0x000f6200000e0000 */
[----:B------:R-:W-:Y:S01]  /*87d0*/  FADD.FTZ R87, RZ, R87 ;  /* 0x00000057ff577221 */ /* 0x000fe20000010000 */
[----:B------:R-:W-:Y:S01]  /*87e0*/  FFMA.FTZ R53, R6, R113, R53 ;  /* 0x0000007106357223 */ /* 0x000fe20000010035 */
[C---:B------:R-:W-:Y:S01]  /*87f0*/  FFMA.FTZ R216, R98.reuse, R223, R217 ;  /* 0x000000df62d87223 */ /* 0x040fe200000100d9 */
[----:B------:R-:W-:Y:S01]  /*8800*/  FFMA.FTZ R218, -R98, R54, R219 ;  /* 0x0000003662da7223 */ /* 0x000fe200000101db */
[C---:B------:R-:W-:Y:S01]  /*8810*/  FMUL.FTZ R217, R57.reuse, R87 ;  /* 0x0000005739d97220 */ /* 0x040fe20000410000 */
[-C--:B------:R-:W-:Y:S01]  /*8820*/  FMUL.FTZ R54, R57, R53.reuse ;  /* 0x0000003539367220 */ /* 0x080fe20000410000 */
[----:B---3--:R-:W3:Y:S01]  /*8830*/  SHFL.IDX PT, R209, R209, RZ, 0x1f ;  /* 0x00001fffd1d17589 */ /* 0x008ee200000e0000 */
[-C--:B0-----:R-:W-:Y:S01]  /*8840*/  @P1 FMUL.FTZ R57, R220, R80.reuse ;  /* 0x00000050dc391220 */ /* 0x081fe20000410000 */
[C---:B------:R-:W-:Y:S01]  /*8850*/  FFMA.FTZ R217, R56.reuse, R53, -R217 ;  /* 0x0000003538d97223 */ /* 0x040fe200000108d9 */
[----:B------:R-:W-:Y:S01]  /*8860*/  FFMA.FTZ R219, R56, R87, R54 ;  /* 0x0000005738db7223 */ /* 0x000fe20000010036 */
[----:B------:R-:W0:Y:S01]  /*8870*/  SHFL.IDX PT, R208, R208, RZ, 0x1f ;  /* 0x00001fffd0d07589 */ /* 0x000e2200000e0000 */
[----:B-1----:R-:W-:Y:S01]  /*8880*/  @P1 FMUL.FTZ R55, R222, R80 ;  /* 0x00000050de371220 */ /* 0x002fe20000410000 */
[----:B------:R-:W-:Y:S01]  /*8890*/  ISETP.NE.AND P2, PT, R130, RZ, PT ;  /* 0x000000ff8200720c */ /* 0x000fe20003f45270 */
[----:B------:R-:W-:Y:S01]  /*88a0*/  BSSY.RECONVERGENT B0, `(.L_x_14411) ;  /* 0x00001d4000007945 */ /* 0x000fe20003800200 */
[----:B----4-:R-:W1:Y:S01]  /*88b0*/  SHFL.IDX PT, R211, R211, RZ, 0x1f ;  /* 0x00001fffd3d37589 */ /* 0x010e6200000e0000 */
[-C--:B--2---:R-:W-:Y:S01]  /*88c0*/  @P1 FFMA.FTZ R56, R222, R214.reuse, R57 ;  /* 0x000000d6de381223 */ /* 0x084fe20000010039 */
[----:B------:R-:W-:Y:S01]  /*88d0*/  @P1 FFMA.FTZ R54, R220, R214, -R55 ;  /* 0x000000d6dc361223 */ /* 0x000fe20000010837 */
[C---:B------:R-:W-:Y:S01]  /*88e0*/  FFMA.FTZ R57, R97.reuse, R217, R216 ;  /* 0x000000d961397223 */ /* 0x040fe200000100d8 */
[----:B------:R-:W-:Y:S01]  /*88f0*/  FFMA.FTZ R55, -R97, R219, R218 ;  /* 0x000000db61377223 */ /* 0x000fe200000101da */
[----:B-----5:R-:W-:Y:S01]  /*8900*/  @P1 FADD.FTZ R80, R227, R56 ;  /* 0x00000038e3501221 */ /* 0x020fe20000010000 */
[----:B------:R-:W2:Y:S01]  /*8910*/  SHFL.IDX PT, R210, R210, RZ, 0x1f ;  /* 0x00001fffd2d27589 */ /* 0x000ea200000e0000 */
[----:B------:R-:W-:-:S02]  /*8920*/  @P1 FADD.FTZ R214, R225, R54 ;  /* 0x00000036e1d61221 */ /* 0x000fc40000010000 */
[----:B------:R-:W-:Y:S01]  /*8930*/  FMUL.FTZ R217, R80, R91 ;  /* 0x0000005b50d97220 */ /* 0x000fe20000410000 */
[----:B------:R-:W-:Y:S01]  /*8940*/  FMUL.FTZ R54, R202, R87 ;  /* 0x00000057ca367220 */ /* 0x000fe20000410000 */
[----:B------:R-:W-:Y:S01]  /*8950*/  VOTEU.ALL UP0, P2 ;  /* 0x0000000000ff7886 */ /* 0x000fe20001000000 */
[----:B------:R-:W-:Y:S01]  /*8960*/  FMUL.FTZ R219, R214, R91 ;  /* 0x0000005bd6db7220 */ /* 0x000fe20000410000 */
[-C--:B------:R-:W-:Y:S01]  /*8970*/  FMUL.FTZ R91, R202, R53.reuse ;  /* 0x00000035ca5b7220 */ /* 0x080fe20000410000 */
[-C--:B------:R-:W-:Y:S01]  /*8980*/  FFMA.FTZ R217, R214, R90.reuse, R217 ;  /* 0x0000005ad6d97223 */ /* 0x080fe200000100d9 */
[----:B------:R-:W-:Y:S01]  /*8990*/  FFMA.FTZ R54, R200, R53, -R54 ;  /* 0x00000035c8367223 */ /* 0x000fe20000010836 */
[----:B------:R-:W-:Y:S01]  /*89a0*/  FFMA.FTZ R80, R80, R90, -R219 ;  /* 0x0000005a50507223 */ /* 0x000fe200000108db */
[----:B------:R-:W-:Y:S01]  /*89b0*/  FFMA.FTZ R56, R200, R87, R91 ;  /* 0x00000057c8387223 */ /* 0x000fe2000001005b */
[----:B------:R-:W-:Y:S01]  /*89c0*/  FFMA.FTZ R205, R96, R205, R217 ;  /* 0x000000cd60cd7223 */ /* 0x000fe200000100d9 */
[----:B------:R-:W-:Y:S01]  /*89d0*/  FFMA.FTZ R54, R7, R112, R54 ;  /* 0x0000007007367223 */ /* 0x000fe20000010036 */
[----:B------:R-:W-:Y:S01]  /*89e0*/  FADD.FTZ R203, R203, R80 ;  /* 0x00000050cbcb7221 */ /* 0x000fe20000010000 */
[----:B------:R-:W-:Y:S01]  /*89f0*/  FADD.FTZ R56, RZ, R56 ;  /* 0x00000038ff387221 */ /* 0x000fe20000010000 */
[C---:B------:R-:W-:Y:S01]  /*8a00*/  FMUL.FTZ R217, R202.reuse, R205 ;  /* 0x000000cdcad97220 */ /* 0x040fe20000410000 */
[C---:B------:R-:W-:Y:S01]  /*8a10*/  FMUL.FTZ R223, R59.reuse, R54 ;  /* 0x000000363bdf7220 */ /* 0x040fe20000410000 */
[----:B------:R-:W-:Y:S01]  /*8a20*/  FMUL.FTZ R91, R202, R203 ;  /* 0x000000cbca5b7220 */ /* 0x000fe20000410000 */
[----:B------:R-:W-:Y:S01]  /*8a30*/  FMUL.FTZ R219, R59, R56 ;  /* 0x000000383bdb7220 */ /* 0x000fe20000410000 */
[----:B------:R-:W-:Y:S01]  /*8a40*/  P2R R90, PR, RZ, 0x4 ;  /* 0x00000004ff5a7803 */ /* 0x000fe20000000000 */
[C---:B---3--:R-:W-:Y:S01]  /*8a50*/  FMUL.FTZ R90, R209.reuse, R62 ;  /* 0x0000003ed15a7220 */ /* 0x048fe20000410000 */
[----:B------:R-:W-:Y:S01]  /*8a60*/  FFMA.FTZ R80, R200, R205, R91 ;  /* 0x000000cdc8507223 */ /* 0x000fe2000001005b */
[----:B------:R-:W-:Y:S01]  /*8a70*/  FFMA.FTZ R59, R58, R54, -R219 ;  /* 0x000000363a3b7223 */ /* 0x000fe200000108db */
[----:B------:R-:W-:Y:S01]  /*8a80*/  FMUL.FTZ R219, R209, R63 ;  /* 0x0000003fd1db7220 */ /* 0x000fe20000410000 */
[----:B------:R-:W-:Y:S01]  /*8a90*/  FFMA.FTZ R200, R200, R203, -R217 ;  /* 0x000000cbc8c87223 */ /* 0x000fe200000108d9 */
[----:B------:R-:W-:Y:S01]  /*8aa0*/  FFMA.FTZ R91, R97, R204, R80 ;  /* 0x000000cc615b7223 */ /* 0x000fe20000010050 */
[C---:B------:R-:W-:Y:S01]  /*8ab0*/  FMUL.FTZ R217, R209.reuse, R61 ;  /* 0x0000003dd1d97220 */ /* 0x040fe20000410000 */
[----:B0-----:R-:W-:Y:S01]  /*8ac0*/  FFMA.FTZ R80, R208, R62, -R219 ;  /* 0x0000003ed0507223 */ /* 0x001fe200000108db */
[-C--:B------:R-:W-:Y:S01]  /*8ad0*/  FMUL.FTZ R62, R209, R60.reuse ;  /* 0x0000003cd13e7220 */ /* 0x080fe20000410000 */
[----:B------:R-:W-:Y:S01]  /*8ae0*/  FADD.FTZ R201, R201, R200 ;  /* 0x000000c8c9c97221 */ /* 0x000fe20000010000 */
[----:B------:R-:W-:Y:S01]  /*8af0*/  FMUL.FTZ R209, R188, R91 ;  /* 0x0000005bbcd17220 */ /* 0x000fe20000410000 */
[C---:B------:R-:W-:Y:S01]  /*8b00*/  FFMA.FTZ R60, R208.reuse, R60, -R217 ;  /* 0x0000003cd03c7223 */ /* 0x040fe200000108d9 */
[----:B------:R-:W-:Y:S01]  /*8b10*/  FFMA.FTZ R61, R208, R61, R62 ;  /* 0x0000003dd03d7223 */ /* 0x000fe2000001003e */
[-C--:B------:R-:W-:Y:S01]  /*8b20*/  FMUL.FTZ R188, R188, R201.reuse ;  /* 0x000000c9bcbc7220 */ /* 0x080fe20000410000 */
[----:B------:R-:W-:Y:S01]  /*8b30*/  FFMA.FTZ R62, R186, R201, -R209 ;  /* 0x000000c9ba3e7223 */ /* 0x000fe200000108d1 */
[----:B------:R-:W-:Y:S01]  /*8b40*/  FFMA.FTZ R63, R208, R63, R90 ;  /* 0x0000003fd03f7223 */ /* 0x000fe2000001005a */
[----:B------:R-:W-:Y:S01]  /*8b50*/  FMUL.FTZ R90, R2, UR40 ;  /* 0x00000028025a7c20 */ /* 0x000fe20008410000 */
[----:B------:R-:W-:Y:S01]  /*8b60*/  FFMA.FTZ R217, R186, R91, R188 ;  /* 0x0000005bbad97223 */ /* 0x000fe200000100bc */
[----:B------:R-:W-:Y:S01]  /*8b70*/  FADD.FTZ R209, R187, R62 ;  /* 0x0000003ebbd17221 */ /* 0x000fe20000010000 */
[----:B-1----:R-:W-:Y:S01]  /*8b80*/  FADD.FTZ R62, R211, R80 ;  /* 0x00000050d33e7221 */ /* 0x002fe20000010000 */
[----:B------:R-:W-:Y:S01]  /*8b90*/  FMUL.FTZ R80, R2, UR41 ;  /* 0x0000002902507c20 */ /* 0x000fe20008410000 */
[----:B------:R-:W-:Y:S01]  /*8ba0*/  FFMA.FTZ R187, R98, R221, R217 ;  /* 0x000000dd62bb7223 */ /* 0x000fe200000100d9 */
[----:B------:R-:W-:Y:S01]  /*8bb0*/  @!UP0 ULEA UR14, UR6, UR13, 0x4 ;  /* 0x0000000d060e8291 */ /* 0x000fe2000f8e20ff */
[C---:B------:R-:W-:Y:S01]  /*8bc0*/  FFMA.FTZ R219, R191.reuse, UR41, R90 ;  /* 0x00000029bfdb7c23 */ /* 0x040fe2000801005a */
[----:B------:R-:W-:Y:S01]  /*8bd0*/  FFMA.FTZ R211, R191, UR40, -R80 ;  /* 0x00000028bfd37c23 */ /* 0x000fe20008010850 */
[----:B--2---:R-:W-:Y:S01]  /*8be0*/  FADD.FTZ R63, R210, R63 ;  /* 0x0000003fd23f7221 */ /* 0x004fe20000010000 */
[----:B------:R-:W-:Y:S01]  /*8bf0*/  FFMA.FTZ R58, R58, R56, R223 ;  /* 0x000000383a3a7223 */ /* 0x000fe200000100df */
[----:B------:R-:W-:Y:S01]  /*8c00*/  MOV R223, UR13 ;  /* 0x0000000d00df7c02 */ /* 0x000fe20008000f00 */
[----:B------:R-:W-:Y:S01]  /*8c10*/  FMUL.FTZ R217, R0, R211 ;  /* 0x000000d300d97220 */ /* 0x000fe20000410000 */
[C---:B------:R-:W-:Y:S01]  /*8c20*/  FMUL.FTZ R211, R170.reuse, R187 ;  /* 0x000000bbaad37220 */ /* 0x040fe20000410000 */
[----:B------:R-:W-:Y:S01]  /*8c30*/  FMUL.FTZ R170, R170, R209 ;  /* 0x000000d1aaaa7220 */ /* 0x000fe20000410000 */
[----:B------:R0:W-:Y:S01]  /*8c40*/  @!P2 STS.128 [UR14+0x3650], R60 ;  /* 0x0036503cff00a988 */ /* 0x0001e20008000c0e */
[----:B------:R-:W-:-:S02]  /*8c50*/  IMAD R80, R130, 0x84, R223 ;  /* 0x0000008482507824 */ /* 0x000fc400078e02df */
[C---:B------:R-:W-:Y:S01]  /*8c60*/  FFMA.FTZ R90, R172.reuse, R209, -R211 ;  /* 0x000000d1ac5a7223 */ /* 0x040fe200000108d3 */
[----:B------:R-:W-:Y:S01]  /*8c70*/  FFMA.FTZ R170, R172, R187, R170 ;  /* 0x000000bbacaa7223 */ /* 0x000fe200000100aa */
[----:B------:R-:W-:Y:S01]  /*8c80*/  FMUL.FTZ R219, R0, -R219 ;  /* 0x800000db00db7220 */ /* 0x000fe20000410000 */
[C---:B------:R-:W-:Y:S01]  /*8c90*/  FMUL.FTZ R221, R92.reuse, UR41 ;  /* 0x000000295cdd7c20 */ /* 0x040fe20008410000 */
[----:B------:R-:W-:Y:S01]  /*8ca0*/  FADD.FTZ R211, R173, R90 ;  /* 0x0000005aadd37221 */ /* 0x000fe20000010000 */
[----:B------:R-:W-:Y:S01]  /*8cb0*/  FFMA.FTZ R173, R99, R82, R170 ;  /* 0x0000005263ad7223 */ /* 0x000fe200000100aa */
[----:B------:R-:W-:Y:S01]  /*8cc0*/  FMUL.FTZ R82, R3, UR40 ;  /* 0x0000002803527c20 */ /* 0x000fe20008410000 */
[----:B------:R-:W-:Y:S01]  /*8cd0*/  STS [R80+0x1080], R217 ;  /* 0x001080d950007388 */ /* 0x000fe20000000800 */
[----:B------:R-:W-:Y:S01]  /*8ce0*/  FMUL.FTZ R90, R65, UR41 ;  /* 0x00000029415a7c20 */ /* 0x000fe20008410000 */
[----:B------:R-:W-:Y:S01]  /*8cf0*/  FMUL.FTZ R223, R92, UR40 ;  /* 0x000000285cdf7c20 */ /* 0x000fe20008410000 */
[----:B------:R-:W-:Y:S01]  /*8d00*/  FFMA.FTZ R82, R197, UR41, R82 ;  /* 0x00000029c5527c23 */ /* 0x000fe20008010052 */
[----:B------:R1:W-:Y:S01]  /*8d10*/  STS [R80+0x1084], R219 ;  /* 0x001084db50007388 */ /* 0x0003e20000000800 */
[C---:B0-----:R-:W-:Y:S01]  /*8d20*/  FMUL.FTZ R61, R146.reuse, R211 ;  /* 0x000000d3923d7220 */ /* 0x041fe20000410000 */
[-C--:B------:R-:W-:Y:S01]  /*8d30*/  FMUL.FTZ R146, R146, R173.reuse ;  /* 0x000000ad92927220 */ /* 0x080fe20000410000 */
[----:B------:R-:W-:Y:S01]  /*8d40*/  FMUL.FTZ R60, R3, UR41 ;  /* 0x00000029033c7c20 */ /* 0x000fe20008410000 */
[----:B------:R-:W-:Y:S01]  /*8d50*/  FFMA.FTZ R221, R194, UR40, -R221 ;  /* 0x00000028c2dd7c23 */ /* 0x000fe200080108dd */
[C---:B------:R-:W-:Y:S01]  /*8d60*/  FFMA.FTZ R61, R148.reuse, R173, R61 ;  /* 0x000000ad943d7223 */ /* 0x040fe2000001003d */
[----:B------:R-:W-:Y:S01]  /*8d70*/  FFMA.FTZ R63, R148, R211, -R146 ;  /* 0x000000d3943f7223 */ /* 0x000fe20000010892 */
[----:B------:R-:W-:Y:S01]  /*8d80*/  FFMA.FTZ R62, R197, UR40, -R60 ;  /* 0x00000028c53e7c23 */ /* 0x000fe2000801083c */
[----:B------:R-:W-:Y:S01]  /*8d90*/  FFMA.FTZ R148, R199, UR40, -R90 ;  /* 0x00000028c7947c23 */ /* 0x000fe2000801085a */
[----:B------:R-:W-:Y:S01]  /*8da0*/  FFMA.FTZ R60, R100, R215, R61 ;  /* 0x000000d7643c7223 */ /* 0x000fe2000001003d */
[----:B------:R-:W-:Y:S01]  /*8db0*/  FADD.FTZ R63, R174, R63 ;  /* 0x0000003fae3f7221 */ /* 0x000fe20000010000 */
[----:B------:R-:W-:Y:S01]  /*8dc0*/  FMUL.FTZ R215, R109, R62 ;  /* 0x0000003e6dd77220 */ /* 0x000fe20000410000 */
[----:B------:R-:W-:Y:S01]  /*8dd0*/  FFMA.FTZ R197, R18, -R125, R197 ;  /* 0x8000007d12c57223 */ /* 0x000fe200000100c5 */
[CC--:B------:R-:W-:Y:S01]  /*8de0*/  FMUL.FTZ R61, R149.reuse, R60.reuse ;  /* 0x0000003c953d7220 */ /* 0x0c0fe20000410000 */
[-C--:B------:R-:W-:Y:S01]  /*8df0*/  FMUL.FTZ R149, R149, R63.reuse ;  /* 0x0000003f95957220 */ /* 0x080fe20000410000 */
[----:B-1----:R-:W-:Y:S01]  /*8e00*/  FMUL.FTZ R219, R64, UR40 ;  /* 0x0000002840db7c20 */ /* 0x002fe20008410000 */
[----:B------:R-:W-:Y:S01]  /*8e10*/  FFMA.FTZ R223, R194, UR41, R223 ;  /* 0x00000029c2df7c23 */ /* 0x000fe200080100df */
[C---:B------:R-:W-:Y:S01]  /*8e20*/  FFMA.FTZ R62, R150.reuse, R63, -R61 ;  /* 0x0000003f963e7223 */ /* 0x040fe2000001083d */
[----:B------:R-:W-:Y:S01]  /*8e30*/  FFMA.FTZ R150, R150, R60, R149 ;  /* 0x0000003c96967223 */ /* 0x000fe20000010095 */
[----:B------:R-:W-:Y:S01]  /*8e40*/  FMUL.FTZ R149, R64, UR41 ;  /* 0x0000002940957c20 */ /* 0x000fe20008410000 */
[C---:B------:R-:W-:Y:S01]  /*8e50*/  FFMA.FTZ R219, R196.reuse, UR41, R219 ;  /* 0x00000029c4db7c23 */ /* 0x040fe200080100db */
[----:B------:R-:W-:Y:S01]  /*8e60*/  FADD.FTZ R62, R175, R62 ;  /* 0x0000003eaf3e7221 */ /* 0x000fe20000010000 */
[----:B------:R-:W-:Y:S01]  /*8e70*/  FFMA.FTZ R61, R101, R212, R150 ;  /* 0x000000d4653d7223 */ /* 0x000fe20000010096 */
[----:B------:R-:W-:Y:S01]  /*8e80*/  FFMA.FTZ R217, R196, UR40, -R149 ;  /* 0x00000028c4d97c23 */ /* 0x000fe20008010895 */
[----:B------:R-:W-:Y:S01]  /*8e90*/  FMUL.FTZ R175, R109, -R82 ;  /* 0x800000526daf7220 */ /* 0x000fe20000410000 */
[C---:B------:R-:W-:Y:S01]  /*8ea0*/  FMUL.FTZ R82, R151.reuse, R62 ;  /* 0x0000003e97527220 */ /* 0x040fe20000410000 */
[-C--:B------:R-:W-:Y:S01]  /*8eb0*/  FMUL.FTZ R149, R151, R61.reuse ;  /* 0x0000003d97957220 */ /* 0x080fe20000410000 */
[----:B------:R-:W-:Y:S01]  /*8ec0*/  FMUL.FTZ R150, R65, UR40 ;  /* 0x0000002841967c20 */ /* 0x000fe20008410000 */
[----:B------:R-:W-:Y:S01]  /*8ed0*/  FFMA.FTZ R196, R19, -R124, R196 ;  /* 0x8000007c13c47223 */ /* 0x000fe200000100c4 */
[C---:B------:R-:W-:Y:S01]  /*8ee0*/  FFMA.FTZ R151, R152.reuse, R61, R82 ;  /* 0x0000003d98977223 */ /* 0x040fe20000010052 */
[----:B------:R-:W-:Y:S01]  /*8ef0*/  FFMA.FTZ R149, R152, R62, -R149 ;  /* 0x0000003e98957223 */ /* 0x000fe20000010895 */
[----:B------:R-:W-:Y:S01]  /*8f00*/  FFMA.FTZ R150, R199, UR41, R150 ;  /* 0x00000029c7967c23 */ /* 0x000fe20008010096 */
[----:B------:R0:W-:Y:S01]  /*8f10*/  STS [R80+0x1094], R175 ;  /* 0x001094af50007388 */ /* 0x0001e20000000800 */
[----:B------:R-:W-:Y:S01]  /*8f20*/  FFMA.FTZ R82, R102, R213, R151 ;  /* 0x000000d566527223 */ /* 0x000fe20000010097 */
[----:B------:R-:W-:Y:S01]  /*8f30*/  FADD.FTZ R149, R176, R149 ;  /* 0x00000095b0957221 */ /* 0x000fe20000010000 */
[----:B------:R-:W-:Y:S01]  /*8f40*/  FMUL.FTZ R152, R69, UR41 ;  /* 0x0000002945987c20 */ /* 0x000fe20008410000 */
[----:B------:R-:W-:Y:S01]  /*8f50*/  FMUL.FTZ R213, R66, UR40 ;  /* 0x0000002842d57c20 */ /* 0x000fe20008410000 */
[C---:B------:R-:W-:Y:S01]  /*8f60*/  FMUL.FTZ R146, R153.reuse, R82 ;  /* 0x0000005299927220 */ /* 0x040fe20000410000 */
[-C--:B------:R-:W-:Y:S01]  /*8f70*/  FMUL.FTZ R151, R153, R149.reuse ;  /* 0x0000009599977220 */ /* 0x080fe20000410000 */
[----:B------:R-:W-:Y:S01]  /*8f80*/  FMUL.FTZ R153, R107, R148 ;  /* 0x000000946b997220 */ /* 0x000fe20000410000 */
[----:B------:R-:W-:Y:S01]  /*8f90*/  FMUL.FTZ R148, R67, UR41 ;  /* 0x0000002943947c20 */ /* 0x000fe20008410000 */
[C---:B------:R-:W-:Y:S01]  /*8fa0*/  FFMA.FTZ R146, R154.reuse, R149, -R146 ;  /* 0x000000959a927223 */ /* 0x040fe20000010892 */
[----:B------:R-:W-:Y:S01]  /*8fb0*/  FFMA.FTZ R90, R154, R82, R151 ;  /* 0x000000529a5a7223 */ /* 0x000fe20000010097 */
[----:B0-----:R-:W-:Y:S01]  /*8fc0*/  FMUL.FTZ R175, R107, -R150 ;  /* 0x800000966baf7220 */ /* 0x001fe20000410000 */
[----:B------:R0:W-:Y:S01]  /*8fd0*/  STS [R80+0x10a0], R153 ;  /* 0x0010a09950007388 */ /* 0x0001e20000000800 */
[----:B------:R-:W-:Y:S01]  /*8fe0*/  FFMA.FTZ R150, R71, UR40, -R148 ;  /* 0x0000002847967c23 */ /* 0x000fe20008010894 */
[----:B------:R-:W-:Y:S01]  /*8ff0*/  FFMA.FTZ R206, R103, R206, R90 ;  /* 0x000000ce67ce7223 */ /* 0x000fe2000001005a */
[----:B------:R-:W-:Y:S01]  /*9000*/  FADD.FTZ R90, R177, R146 ;  /* 0x00000092b15a7221 */ /* 0x000fe20000010000 */
[----:B------:R1:W-:Y:S01]  /*9010*/  STS [R80+0x10a4], R175 ;  /* 0x0010a4af50007388 */ /* 0x0003e20000000800 */
[----:B------:R-:W-:Y:S01]  /*9020*/  FFMA.FTZ R152, R73, UR40, -R152 ;  /* 0x0000002849987c23 */ /* 0x000fe20008010898 */
[C---:B------:R-:W-:Y:S01]  /*9030*/  FMUL.FTZ R151, R155.reuse, R206 ;  /* 0x000000ce9b977220 */ /* 0x040fe20000410000 */
[-C--:B------:R-:W-:Y:S01]  /*9040*/  FMUL.FTZ R155, R155, R90.reuse ;  /* 0x0000005a9b9b7220 */ /* 0x080fe20000410000 */
[----:B------:R-:W-:Y:S01]  /*9050*/  FMUL.FTZ R154, R69, UR40 ;  /* 0x00000028459a7c20 */ /* 0x000fe20008410000 */
[----:B------:R-:W-:Y:S01]  /*9060*/  FMUL.FTZ R177, R66, UR41 ;  /* 0x0000002942b17c20 */ /* 0x000fe20008410000 */
[C---:B------:R-:W-:Y:S01]  /*9070*/  FFMA.FTZ R151, R156.reuse, R90, -R151 ;  /* 0x0000005a9c977223 */ /* 0x040fe20000010897 */
[----:B------:R-:W-:Y:S01]  /*9080*/  FFMA.FTZ R155, R156, R206, R155 ;  /* 0x000000ce9c9b7223 */ /* 0x000fe2000001009b */
[----:B------:R-:W-:Y:S01]  /*9090*/  FFMA.FTZ R154, R73, UR41, R154 ;  /* 0x00000029499a7c23 */ /* 0x000fe2000801009a */
[----:B------:R-:W-:Y:S01]  /*90a0*/  FMUL.FTZ R156, R74, UR40 ;  /* 0x000000284a9c7c20 */ /* 0x000fe20008410000 */
[----:B------:R-:W-:Y:S01]  /*90b0*/  FADD.FTZ R151, R178, R151 ;  /* 0x00000097b2977221 */ /* 0x000fe20000010000 */
[----:B------:R-:W-:Y:S01]  /*90c0*/  FFMA.FTZ R207, R104, R207, R155 ;  /* 0x000000cf68cf7223 */ /* 0x000fe2000001009b */
[----:B------:R-:W-:Y:S01]  /*90d0*/  FMUL.FTZ R155, R105, R150 ;  /* 0x00000096699b7220 */ /* 0x000fe20000410000 */
[----:B------:R-:W-:Y:S01]  /*90e0*/  FMUL.FTZ R150, R67, UR40 ;  /* 0x0000002843967c20 */ /* 0x000fe20008410000 */
[C---:B0-----:R-:W-:Y:S01]  /*90f0*/  FMUL.FTZ R153, R157.reuse, R151 ;  /* 0x000000979d997220 */ /* 0x041fe20000410000 */
[-C--:B------:R-:W-:Y:S01]  /*9100*/  FMUL.FTZ R146, R157, R207.reuse ;  /* 0x000000cf9d927220 */ /* 0x080fe20000410000 */
[----:B-1----:R-:W-:Y:S01]  /*9110*/  FMUL.FTZ R175, R68, UR41 ;  /* 0x0000002944af7c20 */ /* 0x002fe20008410000 */
[----:B------:R-:W-:Y:S01]  /*9120*/  FFMA.FTZ R150, R71, UR41, R150 ;  /* 0x0000002947967c23 */ /* 0x000fe20008010096 */
[C---:B------:R-:W-:Y:S01]  /*9130*/  FFMA.FTZ R148, R158.reuse, R207, R153 ;  /* 0x000000cf9e947223 */ /* 0x040fe20000010099 */
[----:B------:R-:W-:Y:S01]  /*9140*/  FFMA.FTZ R146, R158, R151, -R146 ;  /* 0x000000979e927223 */ /* 0x000fe20000010892 */
[----:B------:R-:W-:Y:S01]  /*9150*/  STS [R80+0x10b0], R155 ;  /* 0x0010b09b50007388 */ /* 0x000fe20000000800 */
[C---:B------:R-:W-:Y:S01]  /*9160*/  FMUL.FTZ R157, R105.reuse, -R150 ;  /* 0x80000096699d7220 */ /* 0x040fe20000410000 */
[----:B------:R-:W-:Y:S01]  /*9170*/  FFMA.FTZ R192, R105, R192, R148 ;  /* 0x000000c069c07223 */ /* 0x000fe20000010094 */
[----:B------:R-:W-:Y:S01]  /*9180*/  FADD.FTZ R146, R179, R146 ;  /* 0x00000092b3927221 */ /* 0x000fe20000010000 */
[----:B------:R-:W-:Y:S01]  /*9190*/  FFMA.FTZ R175, R72, UR40, -R175 ;  /* 0x0000002848af7c23 */ /* 0x000fe200080108af */
[----:B------:R-:W-:Y:S01]  /*91a0*/  FFMA.FTZ R156, R79, UR41, R156 ;  /* 0x000000294f9c7c23 */ /* 0x000fe2000801009c */
[----:B------:R0:W-:Y:S01]  /*91b0*/  STS [R80+0x10b4], R157 ;  /* 0x0010b49d50007388 */ /* 0x0001e20000000800 */
[C---:B------:R-:W-:Y:S01]  /*91c0*/  FMUL.FTZ R153, R159.reuse, R146 ;  /* 0x000000929f997220 */ /* 0x040fe20000410000 */
[-C--:B------:R-:W-:Y:S01]  /*91d0*/  FMUL.FTZ R159, R159, R192.reuse ;  /* 0x000000c09f9f7220 */ /* 0x080fe20000410000 */
[----:B------:R-:W-:Y:S01]  /*91e0*/  FMUL.FTZ R175, R104, R175 ;  /* 0x000000af68af7220 */ /* 0x000fe20000410000 */
[----:B------:R-:W-:Y:S01]  /*91f0*/  FFMA.FTZ R177, R198, UR40, -R177 ;  /* 0x00000028c6b17c23 */ /* 0x000fe200080108b1 */
[C---:B------:R-:W-:Y:S01]  /*9200*/  FFMA.FTZ R153, R160.reuse, R192, R153 ;  /* 0x000000c0a0997223 */ /* 0x040fe20000010099 */
[----:B------:R-:W-:Y:S01]  /*9210*/  FFMA.FTZ R159, R160, R146, -R159 ;  /* 0x00000092a09f7223 */ /* 0x000fe2000001089f */
[----:B------:R-:W-:Y:S01]  /*9220*/  FFMA.FTZ R213, R198, UR41, R213 ;  /* 0x00000029c6d57c23 */ /* 0x000fe200080100d5 */
[----:B------:R1:W-:Y:S01]  /*9230*/  STS [R80+0x10b8], R175 ;  /* 0x0010b8af50007388 */ /* 0x0003e20000000800 */
[----:B------:R-:W-:Y:S01]  /*9240*/  FFMA.FTZ R189, R106, R189, R153 ;  /* 0x000000bd6abd7223 */ /* 0x000fe20000010099 */
[----:B------:R-:W-:Y:S01]  /*9250*/  FADD.FTZ R153, R180, R159 ;  /* 0x0000009fb4997221 */ /* 0x000fe20000010000 */
[----:B0-----:R-:W-:Y:S01]  /*9260*/  FMUL.FTZ R157, R70, UR41 ;  /* 0x00000029469d7c20 */ /* 0x001fe20008410000 */
[----:B------:R-:W-:Y:S01]  /*9270*/  FMUL.FTZ R159, R103, R152 ;  /* 0x00000098679f7220 */ /* 0x000fe20000410000 */
[C---:B------:R-:W-:Y:S01]  /*9280*/  FMUL.FTZ R150, R161.reuse, R189 ;  /* 0x000000bda1967220 */ /* 0x040fe20000410000 */
[-C--:B------:R-:W-:Y:S01]  /*9290*/  FMUL.FTZ R155, R161, R153.reuse ;  /* 0x00000099a19b7220 */ /* 0x080fe20000410000 */
[----:B------:R-:W-:Y:S01]  /*92a0*/  FMUL.FTZ R161, R103, -R154 ;  /* 0x8000009a67a17220 */ /* 0x000fe20000410000 */
[----:B------:R-:W-:Y:S01]  /*92b0*/  FMUL.FTZ R154, R74, UR41 ;  /* 0x000000294a9a7c20 */ /* 0x000fe20008410000 */
[C---:B------:R-:W-:Y:S01]  /*92c0*/  FFMA.FTZ R150, R162.reuse, R153, -R150 ;  /* 0x00000099a2967223 */ /* 0x040fe20000010896 */
[----:B------:R-:W-:Y:S01]  /*92d0*/  FFMA.FTZ R148, R162, R189, R155 ;  /* 0x000000bda2947223 */ /* 0x000fe2000001009b */
[----:B-1----:R-:W-:Y:S01]  /*92e0*/  FFMA.FTZ R175, R76, UR40, -R157 ;  /* 0x000000284caf7c23 */ /* 0x002fe2000801089d */
[----:B------:R-:W-:Y:S01]  /*92f0*/  FFMA.FTZ R154, R79, UR40, -R154 ;  /* 0x000000284f9a7c23 */ /* 0x000fe2000801089a */
[----:B------:R-:W-:Y:S01]  /*9300*/  FADD.FTZ R150, R181, R150 ;  /* 0x00000096b5967221 */ /* 0x000fe20000010000 */
[----:B------:R-:W-:Y:S01]  /*9310*/  FFMA.FTZ R190, R107, R190, R148 ;  /* 0x000000be6bbe7223 */ /* 0x000fe20000010094 */
[----:B------:R0:W-:Y:S01]  /*9320*/  STS [R80+0x10c0], R159 ;  /* 0x0010c09f50007388 */ /* 0x0001e20000000800 */
[----:B------:R-:W-:Y:S01]  /*9330*/  FFMA.FTZ R199, R12, -R123, R199 ;  /* 0x8000007b0cc77223 */ /* 0x000fe200000100c7 */
[C---:B------:R-:W-:Y:S01]  /*9340*/  FMUL.FTZ R155, R163.reuse, R150 ;  /* 0x00000096a39b7220 */ /* 0x040fe20000410000 */
[----:B------:R-:W-:Y:S01]  /*9350*/  FMUL.FTZ R163, R163, R190 ;  /* 0x000000bea3a37220 */ /* 0x000fe20000410000 */
[----:B------:R1:W-:Y:S01]  /*9360*/  STS [R80+0x10c4], R161 ;  /* 0x0010c4a150007388 */ /* 0x0003e20000000800 */
[----:B------:R-:W-:Y:S01]  /*9370*/  FFMA.FTZ R198, R13, -R122, R198 ;  /* 0x8000007a0dc67223 */ /* 0x000fe200000100c6 */
[C---:B------:R-:W-:Y:S01]  /*9380*/  FFMA.FTZ R157, R164.reuse, R190, R155 ;  /* 0x000000bea49d7223 */ /* 0x040fe2000001009b */
[----:B------:R-:W-:Y:S01]  /*9390*/  FFMA.FTZ R155, R164, R150, -R163 ;  /* 0x00000096a49b7223 */ /* 0x000fe200000108a3 */
[----:B------:R-:W-:Y:S01]  /*93a0*/  FMUL.FTZ R163, R70, UR40 ;  /* 0x0000002846a37c20 */ /* 0x000fe20008410000 */
[----:B------:R-:W-:Y:S01]  /*93b0*/  FMUL.FTZ R177, R106, R177 ;  /* 0x000000b16ab17220 */ /* 0x000fe20000410000 */
[----:B------:R-:W-:Y:S01]  /*93c0*/  FFMA.FTZ R95, R108, R95, R157 ;  /* 0x0000005f6c5f7223 */ /* 0x000fe2000001009d */
[----:B------:R-:W-:Y:S01]  /*93d0*/  FADD.FTZ R155, R182, R155 ;  /* 0x0000009bb69b7221 */ /* 0x000fe20000010000 */
[----:B------:R-:W-:Y:S01]  /*93e0*/  FFMA.FTZ R163, R76, UR41, R163 ;  /* 0x000000294ca37c23 */ /* 0x000fe200080100a3 */
[----:B0-----:R-:W-:Y:S01]  /*93f0*/  FMUL.FTZ R159, R101, R154 ;  /* 0x0000009a659f7220 */ /* 0x001fe20000410000 */
        /* <DEDUP_REMOVED lines=12> */
[C---:B------:R-:W-:Y:S01]  /*94c0*/  FMUL.FTZ R157, R167.reuse, R152 ;  /* 0x00000098a79d7220 */ /* 0x040fe20000410000 */
[-C--:B------:R-:W-:Y:S01]  /*94d0*/  FMUL.FTZ R167, R167, R94.reuse ;  /* 0x0000005ea7a77220 */ /* 0x080fe20000410000 */
[----:B------:R-:W-:Y:S01]  /*94e0*/  FMUL.FTZ R165, R75, UR41 ;  /* 0x000000294ba57c20 */ /* 0x000fe20008410000 */
[----:B------:R2:W-:Y:S01]  /*94f0*/  STS [R80+0x10d4], R161 ;  /* 0x0010d4a150007388 */ /* 0x0005e20000000800 */
[C---:B------:R-:W-:Y:S01]  /*9500*/  FFMA.FTZ R157, R168.reuse, R94, R157 ;  /* 0x0000005ea89d7223 */ /* 0x040fe2000001009d */
[----:B------:R-:W-:Y:S01]  /*9510*/  FFMA.FTZ R167, R168, R152, -R167 ;  /* 0x00000098a8a77223 */ /* 0x000fe200000108a7 */
[----:B------:R-:W-:Y:S01]  /*9520*/  FFMA.FTZ R165, R78, UR40, -R165 ;  /* 0x000000284ea57c23 */ /* 0x000fe200080108a5 */
[----:B------:R-:W-:Y:S01]  /*9530*/  FMUL.FTZ R166, R77, UR40 ;  /* 0x000000284da67c20 */ /* 0x000fe20008410000 */
[----:B------:R-:W-:Y:S01]  /*9540*/  FFMA.FTZ R148, R110, R93, R157 ;  /* 0x0000005d6e947223 */ /* 0x000fe2000001009d */
[----:B------:R-:W-:Y:S01]  /*9550*/  FMUL.FTZ R93, R75, UR40 ;  /* 0x000000284b5d7c20 */ /* 0x000fe20008410000 */
[----:B------:R-:W-:Y:S01]  /*9560*/  FADD.FTZ R184, R184, R167 ;  /* 0x000000a7b8b87221 */ /* 0x000fe20000010000 */
[----:B------:R-:W-:Y:S01]  /*9570*/  FMUL.FTZ R167, R99, R156 ;  /* 0x0000009c63a77220 */ /* 0x000fe20000410000 */
[----:B------:R-:W-:Y:S01]  /*9580*/  FFMA.FTZ R157, R17, -R126, R194 ;  /* 0x8000007e119d7223 */ /* 0x000fe200000100c2 */
[----:B------:R-:W-:Y:S01]  /*9590*/  FFMA.FTZ R93, R78, UR41, R93 ;  /* 0x000000294e5d7c23 */ /* 0x000fe2000801005d */
[C---:B------:R-:W-:Y:S01]  /*95a0*/  FMUL.FTZ R154, R169.reuse, R184 ;  /* 0x000000b8a99a7220 */ /* 0x040fe20000410000 */
[----:B------:R-:W-:Y:S01]  /*95b0*/  FMUL.FTZ R169, R169, R148 ;  /* 0x00000094a9a97220 */ /* 0x000fe20000410000 */
[----:B------:R-:W-:Y:S01]  /*95c0*/  FMUL.FTZ R158, R184, R126 ;  /* 0x0000007eb89e7220 */ /* 0x000fe20000410000 */
[----:B0-----:R-:W-:Y:S01]  /*95d0*/  FMUL.FTZ R163, R100, -R93 ;  /* 0x8000005d64a37220 */ /* 0x001fe20000410000 */
[C---:B------:R-:W-:Y:S01]  /*95e0*/  FFMA.FTZ R93, R171.reuse, R148, R154 ;  /* 0x00000094ab5d7223 */ /* 0x040fe2000001009a */
[----:B------:R-:W-:Y:S01]  /*95f0*/  FFMA.FTZ R162, R171, R184, -R169 ;  /* 0x000000b8aba27223 */ /* 0x000fe200000108a9 */
[----:B------:R-:W-:Y:S01]  /*9600*/  FMUL.FTZ R154, R148, R126 ;  /* 0x0000007e949a7220 */ /* 0x000fe20000410000 */
[----:B------:R-:W-:Y:S01]  /*9610*/  FFMA.FTZ R156, R16, -R127, R191 ;  /* 0x8000007f109c7223 */ /* 0x000fe200000100bf */
[----:B------:R-:W-:Y:S01]  /*9620*/  FFMA.FTZ R193, R0, R193, R93 ;  /* 0x000000c100c17223 */ /* 0x000fe2000001005d */
[----:B------:R-:W-:Y:S01]  /*9630*/  FADD.FTZ R162, R185, R162 ;  /* 0x000000a2b9a27221 */ /* 0x000fe20000010000 */
[----:B------:R-:W-:Y:S01]  /*9640*/  FMUL.FTZ R160, R92, R154 ;  /* 0x0000009a5ca07220 */ /* 0x000fe20000410000 */
[----:B------:R-:W-:Y:S01]  /*9650*/  FMUL.FTZ R165, R100, R165 ;  /* 0x000000a564a57220 */ /* 0x000fe20000410000 */
[-C--:B------:R-:W-:Y:S01]  /*9660*/  FMUL.FTZ R93, R193, R127.reuse ;  /* 0x0000007fc15d7220 */ /* 0x080fe20000410000 */
[----:B-1----:R-:W-:Y:S01]  /*9670*/  FMUL.FTZ R159, R162, R127 ;  /* 0x0000007fa29f7220 */ /* 0x002fe20000410000 */
[-C--:B------:R-:W-:Y:S01]  /*9680*/  FFMA.FTZ R164, R157, R158.reuse, -R160 ;  /* 0x0000009e9da47223 */ /* 0x080fe200000108a0 */
[----:B------:R-:W-:Y:S01]  /*9690*/  FMUL.FTZ R160, R92, R158 ;  /* 0x0000009e5ca07220 */ /* 0x000fe20000410000 */
[----:B--2---:R-:W-:Y:S01]  /*96a0*/  FMUL.FTZ R161, R2, R93 ;  /* 0x0000005d02a17220 */ /* 0x004fe20000410000 */
[-C--:B------:R-:W-:Y:S01]  /*96b0*/  FMUL.FTZ R158, R94, R125.reuse ;  /* 0x0000007d5e9e7220 */ /* 0x080fe20000410000 */
[----:B------:R-:W-:Y:S01]  /*96c0*/  FFMA.FTZ R170, R81, UR41, R166 ;  /* 0x0000002951aa7c23 */ /* 0x000fe200080100a6 */
[----:B------:R-:W-:Y:S01]  /*96d0*/  FMUL.FTZ R166, R152, R125 ;  /* 0x0000007d98a67220 */ /* 0x000fe20000410000 */
[-C--:B------:R-:W-:Y:S01]  /*96e0*/  FFMA.FTZ R161, R156, R159.reuse, -R161 ;  /* 0x0000009f9ca17223 */ /* 0x080fe200000108a1 */
[----:B------:R-:W-:Y:S01]  /*96f0*/  FMUL.FTZ R159, R2, R159 ;  /* 0x0000009f029f7220 */ /* 0x000fe20000410000 */
[----:B------:R-:W-:Y:S01]  /*9700*/  FMUL.FTZ R168, R3, R158 ;  /* 0x0000009e03a87220 */ /* 0x000fe20000410000 */
[----:B------:R0:W-:Y:S01]  /*9710*/  STS [R80+0x10d8], R165 ;  /* 0x0010d8a550007388 */ /* 0x0001e20000000800 */
[----:B------:R-:W-:Y:S01]  /*9720*/  FFMA.FTZ R160, R157, R154, R160 ;  /* 0x0000009a9da07223 */ /* 0x000fe200000100a0 */
[----:B------:R-:W-:Y:S01]  /*9730*/  FFMA.FTZ R159, R156, R93, R159 ;  /* 0x0000005d9c9f7223 */ /* 0x000fe2000001009f */
[-C--:B------:R-:W-:Y:S01]  /*9740*/  FFMA.FTZ R168, R197, R166.reuse, -R168 ;  /* 0x000000a6c5a87223 */ /* 0x080fe200000108a8 */
[----:B------:R-:W-:Y:S01]  /*9750*/  FMUL.FTZ R166, R3, R166 ;  /* 0x000000a603a67220 */ /* 0x000fe20000410000 */
[----:B------:R1:W-:Y:S01]  /*9760*/  STS [R80+0x10dc], R163 ;  /* 0x0010dca350007388 */ /* 0x0003e20000000800 */
[----:B------:R-:W-:Y:S01]  /*9770*/  FADD.FTZ R159, RZ, R159 ;  /* 0x0000009fff9f7221 */ /* 0x000fe20000010000 */
[----:B------:R-:W-:Y:S01]  /*9780*/  FADD.FTZ R161, RZ, R161 ;  /* 0x000000a1ffa17221 */ /* 0x000fe20000010000 */
[----:B------:R-:W-:Y:S01]  /*9790*/  FMUL.FTZ R169, R99, -R170 ;  /* 0x800000aa63a97220 */ /* 0x000fe20000410000 */
[----:B------:R2:W-:Y:S01]  /*97a0*/  STS [R80+0x10e0], R167 ;  /* 0x0010e0a750007388 */ /* 0x0005e20000000800 */
[-C--:B0-----:R-:W-:Y:S01]  /*97b0*/  FMUL.FTZ R165, R155, R124.reuse ;  /* 0x0000007c9ba57220 */ /* 0x081fe20000410000 */
[----:B------:R-:W-:Y:S01]  /*97c0*/  FADD.FTZ R160, R159, R160 ;  /* 0x000000a09fa07221 */ /* 0x000fe20000010000 */
[----:B------:R-:W-:Y:S01]  /*97d0*/  FMUL.FTZ R159, R95, R124 ;  /* 0x0000007c5f9f7220 */ /* 0x000fe20000410000 */
[----:B------:R-:W-:Y:S01]  /*97e0*/  FADD.FTZ R161, R161, R164 ;  /* 0x000000a4a1a17221 */ /* 0x000fe20000010000 */
[----:B------:R0:W-:Y:S01]  /*97f0*/  STS [R80+0x10e4], R169 ;  /* 0x0010e4a950007388 */ /* 0x0001e20000000800 */
[----:B-1----:R-:W-:Y:S01]  /*9800*/  FFMA.FTZ R163, R197, R158, R166 ;  /* 0x0000009ec5a37223 */ /* 0x002fe200000100a6 */
[C---:B------:R-:W-:Y:S01]  /*9810*/  FMUL.FTZ R164, R64.reuse, R159 ;  /* 0x0000009f40a47220 */ /* 0x040fe20000410000 */
[----:B------:R-:W-:Y:S01]  /*9820*/  FADD.FTZ R168, R161, R168 ;  /* 0x000000a8a1a87221 */ /* 0x000fe20000010000 */
[-C--:B------:R-:W-:Y:S01]  /*9830*/  FMUL.FTZ R161, R189, R122.reuse ;  /* 0x0000007abda17220 */ /* 0x080fe20000410000 */
[-C--:B--2---:R-:W-:Y:S01]  /*9840*/  FMUL.FTZ R167, R64, R165.reuse ;  /* 0x000000a540a77220 */ /* 0x084fe20000410000 */
[----:B------:R-:W-:Y:S01]  /*9850*/  FADD.FTZ R160, R160, R163 ;  /* 0x000000a3a0a07221 */ /* 0x000fe20000010000 */
[----:B------:R-:W-:Y:S01]  /*9860*/  FFMA.FTZ R165, R196, R165, -R164 ;  /* 0x000000a5c4a57223 */ /* 0x000fe200000108a4 */
[----:B------:R-:W-:Y:S01]  /*9870*/  FMUL.FTZ R164, R150, R123 ;  /* 0x0000007b96a47220 */ /* 0x000fe20000410000 */
[----:B------:R-:W-:Y:S01]  /*9880*/  FFMA.FTZ R167, R196, R159, R167 ;  /* 0x0000009fc4a77223 */ /* 0x000fe200000100a7 */
[----:B0-----:R-:W-:Y:S01]  /*9890*/  FMUL.FTZ R169, R153, R122 ;  /* 0x0000007a99a97220 */ /* 0x001fe20000410000 */
[----:B------:R-:W-:Y:S01]  /*98a0*/  FMUL.FTZ R171, R66, R161 ;  /* 0x000000a142ab7220 */ /* 0x000fe20000410000 */
[C---:B------:R-:W-:Y:S01]  /*98b0*/  FMUL.FTZ R166, R65.reuse, R164 ;  /* 0x000000a441a67220 */ /* 0x040fe20000410000 */
[----:B------:R-:W-:Y:S01]  /*98c0*/  FADD.FTZ R167, R160, R167 ;  /* 0x000000a7a0a77221 */ /* 0x000fe20000010000 */
[----:B------:R-:W-:Y:S01]  /*98d0*/  FMUL.FTZ R160, R190, R123 ;  /* 0x0000007bbea07220 */ /* 0x000fe20000410000 */
[----:B------:R-:W-:Y:S01]  /*98e0*/  FADD.FTZ R165, R168, R165 ;  /* 0x000000a5a8a57221 */ /* 0x000fe20000010000 */
[----:B------:R-:W-:Y:S01]  /*98f0*/  FFMA.FTZ R171, R198, R169, -R171 ;  /* 0x000000a9c6ab7223 */ /* 0x000fe200000108ab */
[----:B------:R-:W-:Y:S01]  /*9900*/  FFMA.FTZ R168, R14, -R121, R71 ;  /* 0x800000790ea87223 */ /* 0x000fe20000010047 */
[-C--:B------:R-:W-:Y:S01]  /*9910*/  FMUL.FTZ R163, R65, R160.reuse ;  /* 0x000000a041a37220 */ /* 0x080fe20000410000 */
[C---:B------:R-:W-:Y:S01]  /*9920*/  FFMA.FTZ R166, R199.reuse, R160, R166 ;  /* 0x000000a0c7a67223 */ /* 0x040fe200000100a6 */
[----:B------:R-:W-:Y:S01]  /*9930*/  FMUL.FTZ R169, R66, R169 ;  /* 0x000000a942a97220 */ /* 0x000fe20000410000 */
[----:B------:R-:W-:Y:S01]  /*9940*/  FMUL.FTZ R71, R192, R121 ;  /* 0x00000079c0477220 */ /* 0x000fe20000410000 */
[----:B------:R-:W-:Y:S01]  /*9950*/  FFMA.FTZ R164, R199, R164, -R163 ;  /* 0x000000a4c7a47223 */ /* 0x000fe200000108a3 */
[----:B------:R-:W-:Y:S01]  /*9960*/  FADD.FTZ R166, R167, R166 ;  /* 0x000000a6a7a67221 */ /* 0x000fe20000010000 */
[----:B------:R-:W-:Y:S01]  /*9970*/  FFMA.FTZ R169, R198, R161, R169 ;  /* 0x000000a1c6a97223 */ /* 0x000fe200000100a9 */
[----:B------:R-:W-:Y:S01]  /*9980*/  FMUL.FTZ R167, R67, R71 ;  /* 0x0000004743a77220 */ /* 0x000fe20000410000 */
[----:B------:R-:W-:Y:S01]  /*9990*/  FADD.FTZ R164, R165, R164 ;  /* 0x000000a4a5a47221 */ /* 0x000fe20000010000 */
[----:B------:R-:W-:Y:S01]  /*99a0*/  FMUL.FTZ R165, R146, R121 ;  /* 0x0000007992a57220 */ /* 0x000fe20000410000 */
[----:B------:R0:W-:Y:S01]  /*99b0*/  STS [R80+0x10a8], R177 ;  /* 0x0010a8b150007388 */ /* 0x0001e20000000800 */
[----:B------:R-:W-:Y:S01]  /*99c0*/  FADD.FTZ R166, R166, R169 ;  /* 0x000000a9a6a67221 */ /* 0x000fe20000010000 */
[-C--:B------:R-:W-:Y:S01]  /*99d0*/  FMUL.FTZ R169, R151, R120.reuse ;  /* 0x0000007897a97220 */ /* 0x080fe20000410000 */
[-C--:B------:R-:W-:Y:S01]  /*99e0*/  FFMA.FTZ R167, R168, R165.reuse, -R167 ;  /* 0x000000a5a8a77223 */ /* 0x080fe200000108a7 */
[----:B------:R-:W-:Y:S01]  /*99f0*/  FMUL.FTZ R165, R67, R165 ;  /* 0x000000a543a57220 */ /* 0x000fe20000410000 */
[-C--:B------:R-:W-:Y:S01]  /*9a00*/  FFMA.FTZ R163, R15, -R120.reuse, R72 ;  /* 0x800000780fa37223 */ /* 0x080fe20000010048 */
[----:B------:R-:W-:Y:S01]  /*9a10*/  FMUL.FTZ R170, R68, R169 ;  /* 0x000000a944aa7220 */ /* 0x000fe20000410000 */
[----:B------:R-:W-:Y:S01]  /*9a20*/  FMUL.FTZ R175, R102, R175 ;  /* 0x000000af66af7220 */ /* 0x000fe20000410000 */
[----:B------:R-:W-:Y:S01]  /*9a30*/  FFMA.FTZ R165, R168, R71, R165 ;  /* 0x00000047a8a57223 */ /* 0x000fe200000100a5 */
[----:B------:R-:W-:Y:S01]  /*9a40*/  FADD.FTZ R164, R164, R171 ;  /* 0x000000aba4a47221 */ /* 0x000fe20000010000 */
[----:B0-----:R-:W-:Y:S01]  /*9a50*/  FMUL.FTZ R177, R68, UR40 ;  /* 0x0000002844b17c20 */ /* 0x001fe20008410000 */
[----:B------:R-:W-:Y:S01]  /*9a60*/  FMUL.FTZ R176, R87, UR41 ;  /* 0x0000002957b07c20 */ /* 0x000fe20008410000 */
[----:B------:R-:W-:Y:S01]  /*9a70*/  FADD.FTZ R165, R166, R165 ;  /* 0x000000a5a6a57221 */ /* 0x000fe20000010000 */
[----:B------:R0:W-:Y:S01]  /*9a80*/  STS [R80+0x10c8], R175 ;  /* 0x0010c8af50007388 */ /* 0x0001e20000000800 */
[----:B------:R-:W-:Y:S01]  /*9a90*/  FFMA.FTZ R177, R72, UR41, R177 ;  /* 0x0000002948b17c23 */ /* 0x000fe200080100b1 */
[----:B------:R-:W-:Y:S01]  /*9aa0*/  FMUL.FTZ R72, R207, R120 ;  /* 0x00000078cf487220 */ /* 0x000fe20000410000 */
[----:B------:R-:W-:Y:S01]  /*9ab0*/  FADD.FTZ R164, R164, R167 ;  /* 0x000000a7a4a47221 */ /* 0x000fe20000010000 */
[----:B------:R-:W-:Y:S01]  /*9ac0*/  FMUL.FTZ R167, R90, R119 ;  /* 0x000000775aa77220 */ /* 0x000fe20000410000 */
[----:B------:R-:W-:Y:S01]  /*9ad0*/  FMUL.FTZ R177, R104, -R177 ;  /* 0x800000b168b17220 */ /* 0x000fe20000410000 */
[-C--:B------:R-:W-:Y:S01]  /*9ae0*/  FFMA.FTZ R170, R163, R72.reuse, R170 ;  /* 0x00000048a3aa7223 */ /* 0x080fe200000100aa */
[----:B------:R-:W-:Y:S01]  /*9af0*/  FMUL.FTZ R172, R68, R72 ;  /* 0x0000004844ac7220 */ /* 0x000fe20000410000 */
[----:B------:R-:W-:Y:S01]  /*9b00*/  FFMA.FTZ R176, R53, UR40, -R176 ;  /* 0x0000002835b07c23 */ /* 0x000fe200080108b0 */
[----:B------:R-:W-:Y:S01]  /*9b10*/  FMUL.FTZ R179, R56, UR41 ;  /* 0x0000002938b37c20 */ /* 0x000fe20008410000 */
[----:B------:R-:W-:Y:S01]  /*9b20*/  FADD.FTZ R166, R165, R170 ;  /* 0x000000aaa5a67221 */ /* 0x000fe20000010000 */
[-C--:B------:R-:W-:Y:S01]  /*9b30*/  FFMA.FTZ R170, R8, -R119.reuse, R73 ;  /* 0x8000007708aa7223 */ /* 0x080fe20000010049 */
[----:B------:R-:W-:Y:S01]  /*9b40*/  FMUL.FTZ R73, R206, R119 ;  /* 0x00000077ce497220 */ /* 0x000fe20000410000 */
[----:B0-----:R-:W-:Y:S01]  /*9b50*/  FMUL.FTZ R175, R83, UR41 ;  /* 0x0000002953af7c20 */ /* 0x001fe20008410000 */
[-C--:B------:R-:W-:Y:S01]  /*9b60*/  FFMA.FTZ R165, R9, -R118.reuse, R76 ;  /* 0x8000007609a57223 */ /* 0x080fe2000001004c */
[-C--:B------:R-:W-:Y:S01]  /*9b70*/  FMUL.FTZ R76, R82, R118.reuse ;  /* 0x00000076524c7220 */ /* 0x080fe20000410000 */
[----:B------:R-:W-:Y:S01]  /*9b80*/  FMUL.FTZ R171, R69, R73 ;  /* 0x0000004945ab7220 */ /* 0x000fe20000410000 */
[----:B------:R-:W-:Y:S01]  /*9b90*/  FFMA.FTZ R175, R52, UR40, -R175 ;  /* 0x0000002834af7c23 */ /* 0x000fe200080108af */
[----:B------:R-:W-:Y:S01]  /*9ba0*/  FFMA.FTZ R169, R163, R169, -R172 ;  /* 0x000000a9a3a97223 */ /* 0x000fe200000108ac */
[----:B------:R0:W-:Y:S01]  /*9bb0*/  STS [R80+0x10bc], R177 ;  /* 0x0010bcb150007388 */ /* 0x0001e20000000800 */
[-C--:B------:R-:W-:Y:S01]  /*9bc0*/  FFMA.FTZ R171, R170, R167.reuse, -R171 ;  /* 0x000000a7aaab7223 */ /* 0x080fe200000108ab */
[----:B------:R-:W-:Y:S01]  /*9bd0*/  FMUL.FTZ R172, R149, R118 ;  /* 0x0000007695ac7220 */ /* 0x000fe20000410000 */
[----:B------:R-:W-:Y:S01]  /*9be0*/  FMUL.FTZ R174, R70, R76 ;  /* 0x0000004c46ae7220 */ /* 0x000fe20000410000 */
[----:B------:R-:W-:Y:S01]  /*9bf0*/  FMUL.FTZ R167, R69, R167 ;  /* 0x000000a745a77220 */ /* 0x000fe20000410000 */
[----:B------:R-:W-:Y:S01]  /*9c00*/  FADD.FTZ R164, R164, R169 ;  /* 0x000000a9a4a47221 */ /* 0x000fe20000010000 */
[----:B------:R-:W-:Y:S01]  /*9c10*/  FMUL.FTZ R169, R62, R117 ;  /* 0x000000753ea97220 */ /* 0x000fe20000410000 */
[-C--:B------:R-:W-:Y:S01]  /*9c20*/  FFMA.FTZ R174, R165, R172.reuse, -R174 ;  /* 0x000000aca5ae7223 */ /* 0x080fe200000108ae */
[----:B------:R-:W-:Y:S01]  /*9c30*/  FFMA.FTZ R167, R170, R73, R167 ;  /* 0x00000049aaa77223 */ /* 0x000fe200000100a7 */
[----:B------:R-:W-:Y:S01]  /*9c40*/  FMUL.FTZ R172, R70, R172 ;  /* 0x000000ac46ac7220 */ /* 0x000fe20000410000 */
[----:B0-----:R-:W-:Y:S01]  /*9c50*/  FMUL.FTZ R177, R98, R175 ;  /* 0x000000af62b17220 */ /* 0x001fe20000410000 */
[----:B------:R-:W-:Y:S01]  /*9c60*/  FMUL.FTZ R175, R83, UR40 ;  /* 0x0000002853af7c20 */ /* 0x000fe20008410000 */
[----:B------:R-:W-:Y:S01]  /*9c70*/  FADD.FTZ R166, R166, R167 ;  /* 0x000000a7a6a67221 */ /* 0x000fe20000010000 */
[----:B------:R-:W-:Y:S01]  /*9c80*/  FFMA.FTZ R167, R165, R76, R172 ;  /* 0x0000004ca5a77223 */ /* 0x000fe200000100ac */
[-C--:B------:R-:W-:Y:S01]  /*9c90*/  FFMA.FTZ R172, R10, -R117.reuse, R79 ;  /* 0x800000750aac7223 */ /* 0x080fe2000001004f */
[----:B------:R-:W-:Y:S01]  /*9ca0*/  FFMA.FTZ R175, R52, UR41, R175 ;  /* 0x0000002934af7c23 */ /* 0x000fe200080100af */
[----:B------:R-:W-:Y:S01]  /*9cb0*/  FMUL.FTZ R79, R61, R117 ;  /* 0x000000753d4f7220 */ /* 0x000fe20000410000 */
[----:B------:R-:W-:Y:S01]  /*9cc0*/  FADD.FTZ R166, R166, R167 ;  /* 0x000000a7a6a67221 */ /* 0x000fe20000010000 */
[-C--:B------:R-:W-:Y:S01]  /*9cd0*/  FFMA.FTZ R167, R11, -R116.reuse, R78 ;  /* 0x800000740ba77223 */ /* 0x080fe2000001004e */
[----:B------:R-:W-:Y:S01]  /*9ce0*/  FMUL.FTZ R175, R98, -R175 ;  /* 0x800000af62af7220 */ /* 0x000fe20000410000 */
[----:B------:R-:W-:Y:S01]  /*9cf0*/  FMUL.FTZ R78, R87, UR40 ;  /* 0x00000028574e7c20 */ /* 0x000fe20008410000 */
[----:B------:R-:W-:Y:S01]  /*9d00*/  FADD.FTZ R171, R164, R171 ;  /* 0x000000aba4ab7221 */ /* 0x000fe20000010000 */
[----:B------:R-:W-:Y:S01]  /*9d10*/  FMUL.FTZ R164, R60, R116 ;  /* 0x000000743ca47220 */ /* 0x000fe20000410000 */
[----:B------:R0:W-:Y:S01]  /*9d20*/  STS [R80+0x10e8], R177 ;  /* 0x0010e8b150007388 */ /* 0x0001e20000000800 */
[----:B------:R-:W-:Y:S01]  /*9d30*/  FFMA.FTZ R180, R53, UR41, R78 ;  /* 0x0000002935b47c23 */ /* 0x000fe2000801004e */
[----:B------:R-:W-:Y:S01]  /*9d40*/  FADD.FTZ R171, R171, R174 ;  /* 0x000000aeabab7221 */ /* 0x000fe20000010000 */
[----:B------:R-:W-:Y:S01]  /*9d50*/  FMUL.FTZ R178, R75, R164 ;  /* 0x000000a44bb27220 */ /* 0x000fe20000410000 */
[----:B------:R1:W-:Y:S01]  /*9d60*/  STS [R80+0x10ec], R175 ;  /* 0x0010ecaf50007388 */ /* 0x0003e20000000800 */
[----:B------:R-:W-:Y:S01]  /*9d70*/  FMUL.FTZ R183, R56, UR40 ;  /* 0x0000002838b77c20 */ /* 0x000fe20008410000 */
[----:B------:R-:W-:Y:S01]  /*9d80*/  FFMA.FTZ R179, R54, UR40, -R179 ;  /* 0x0000002836b37c23 */ /* 0x000fe200080108b3 */
[C---:B------:R-:W-:Y:S01]  /*9d90*/  FMUL.FTZ R221, R110.reuse, R221 ;  /* 0x000000dd6edd7220 */ /* 0x040fe20000410000 */
[----:B------:R-:W-:Y:S01]  /*9da0*/  FMUL.FTZ R223, R110, -R223 ;  /* 0x800000df6edf7220 */ /* 0x000fe20000410000 */
[----:B------:R-:W-:Y:S01]  /*9db0*/  FFMA.FTZ R183, R54, UR41, R183 ;  /* 0x0000002936b77c23 */ /* 0x000fe200080100b7 */
[----:B0-----:R-:W-:Y:S01]  /*9dc0*/  FMUL.FTZ R177, R97, R176 ;  /* 0x000000b061b17220 */ /* 0x001fe20000410000 */
[----:B------:R-:W-:Y:S01]  /*9dd0*/  FMUL.FTZ R176, R63, R116 ;  /* 0x000000743fb07220 */ /* 0x000fe20000410000 */
[C---:B------:R-:W-:Y:S01]  /*9de0*/  FMUL.FTZ R217, R108.reuse, R217 ;  /* 0x000000d96cd97220 */ /* 0x040fe20000410000 */
[----:B------:R-:W-:Y:S01]  /*9df0*/  FMUL.FTZ R219, R108, -R219 ;  /* 0x800000db6cdb7220 */ /* 0x000fe20000410000 */
[----:B-1----:R-:W-:Y:S01]  /*9e00*/  FMUL.FTZ R175, R74, R79 ;  /* 0x0000004f4aaf7220 */ /* 0x002fe20000410000 */
[-C--:B------:R-:W-:Y:S01]  /*9e10*/  FFMA.FTZ R178, R167, R176.reuse, -R178 ;  /* 0x000000b0a7b27223 */ /* 0x080fe200000108b2 */
[----:B------:R-:W-:Y:S01]  /*9e20*/  FMUL.FTZ R176, R75, R176 ;  /* 0x000000b04bb07220 */ /* 0x000fe20000410000 */
[----:B------:R0:W-:Y:S01]  /*9e30*/  STS [R80+0x10f0], R177 ;  /* 0x0010f0b150007388 */ /* 0x0001e20000000800 */
[-C--:B------:R-:W-:Y:S01]  /*9e40*/  FFMA.FTZ R78, R172, R169.reuse, -R175 ;  /* 0x000000a9ac4e7223 */ /* 0x080fe200000108af */
[----:B------:R-:W-:Y:S01]  /*9e50*/  FMUL.FTZ R169, R74, R169 ;  /* 0x000000a94aa97220 */ /* 0x000fe20000410000 */
[----:B------:R-:W-:Y:S01]  /*9e60*/  FFMA.FTZ R175, R167, R164, R176 ;  /* 0x000000a4a7af7223 */ /* 0x000fe200000100b0 */
[----:B------:R-:W-:Y:S01]  /*9e70*/  FMUL.FTZ R213, R106, -R213 ;  /* 0x800000d56ad57220 */ /* 0x000fe20000410000 */
[----:B------:R-:W-:Y:S01]  /*9e80*/  FMUL.FTZ R179, R96, R179 ;  /* 0x000000b360b37220 */ /* 0x000fe20000410000 */
[----:B------:R-:W-:Y:S01]  /*9e90*/  FFMA.FTZ R169, R172, R79, R169 ;  /* 0x0000004faca97223 */ /* 0x000fe200000100a9 */
[----:B------:R-:W-:Y:S01]  /*9ea0*/  FMUL.FTZ R174, R211, R115 ;  /* 0x00000073d3ae7220 */ /* 0x000fe20000410000 */
[----:B------:R-:W-:Y:S01]  /*9eb0*/  FMUL.FTZ R183, R96, -R183 ;  /* 0x800000b760b77220 */ /* 0x000fe20000410000 */
[----:B------:R-:W-:Y:S01]  /*9ec0*/  STS [R80+0x1088], R221 ;  /* 0x001088dd50007388 */ /* 0x000fe20000000800 */
[----:B------:R-:W-:Y:S01]  /*9ed0*/  FADD.FTZ R166, R166, R169 ;  /* 0x000000a9a6a67221 */ /* 0x000fe20000010000 */
[----:B------:R-:W-:Y:S01]  /*9ee0*/  FADD.FTZ R169, R171, R78 ;  /* 0x0000004eaba97221 */ /* 0x000fe20000010000 */
[-C--:B------:R-:W-:Y:S01]  /*9ef0*/  FMUL.FTZ R78, R173, R115.reuse ;  /* 0x00000073ad4e7220 */ /* 0x080fe20000410000 */
[----:B0-----:R-:W-:Y:S01]  /*9f00*/  FMUL.FTZ R177, R97, -R180 ;  /* 0x800000b461b17220 */ /* 0x001fe20000410000 */
[----:B------:R-:W-:Y:S01]  /*9f10*/  FADD.FTZ R176, R166, R175 ;  /* 0x000000afa6b07221 */ /* 0x000fe20000010000 */
[----:B------:R-:W-:Y:S01]  /*9f20*/  FFMA.FTZ R171, R4, -R115, R81 ;  /* 0x8000007304ab7223 */ /* 0x000fe20000010051 */
[----:B------:R-:W-:Y:S01]  /*9f30*/  FMUL.FTZ R180, R77, R78 ;  /* 0x0000004e4db47220 */ /* 0x000fe20000410000 */
[-C--:B------:R-:W-:Y:S01]  /*9f40*/  FMUL.FTZ R166, R187, R114.reuse ;  /* 0x00000072bba67220 */ /* 0x080fe20000410000 */
[----:B------:R-:W-:Y:S01]  /*9f50*/  FADD.FTZ R169, R169, R178 ;  /* 0x000000b2a9a97221 */ /* 0x000fe20000010000 */
[-C--:B------:R-:W-:Y:S01]  /*9f60*/  FFMA.FTZ R175, R5, -R114.reuse, R52 ;  /* 0x8000007205af7223 */ /* 0x080fe20000010034 */
[----:B------:R-:W-:Y:S01]  /*9f70*/  FMUL.FTZ R178, R209, R114 ;  /* 0x00000072d1b27220 */ /* 0x000fe20000410000 */
[----:B------:R-:W-:Y:S01]  /*9f80*/  FFMA.FTZ R180, R171, R174, -R180 ;  /* 0x000000aeabb47223 */ /* 0x000fe200000108b4 */
[----:B------:R-:W-:Y:S01]  /*9f90*/  FMUL.FTZ R52, R83, R166 ;  /* 0x000000a653347220 */ /* 0x000fe20000410000 */
[----:B------:R-:W-:Y:S01]  /*9fa0*/  STS [R80+0x108c], R223 ;  /* 0x00108cdf50007388 */ /* 0x000fe20000000800 */
[----:B------:R-:W-:Y:S01]  /*9fb0*/  FMUL.FTZ R174, R77, R174 ;  /* 0x000000ae4dae7220 */ /* 0x000fe20000410000 */
[----:B------:R-:W-:Y:S01]  /*9fc0*/  FMUL.FTZ R81, R91, R113 ;  /* 0x000000715b517220 */ /* 0x000fe20000410000 */
[-C--:B------:R-:W-:Y:S01]  /*9fd0*/  FFMA.FTZ R52, R175, R178.reuse, -R52 ;  /* 0x000000b2af347223 */ /* 0x080fe20000010834 */
[----:B------:R-:W-:Y:S01]  /*9fe0*/  STS [R80+0x1090], R215 ;  /* 0x001090d750007388 */ /* 0x000fe20000000800 */
[----:B------:R-:W-:Y:S01]  /*9ff0*/  FMUL.FTZ R178, R83, R178 ;  /* 0x000000b253b27220 */ /* 0x000fe20000410000 */
[----:B------:R-:W-:Y:S01]  /*a000*/  FMUL.FTZ R181, R87, R81 ;  /* 0x0000005157b57220 */ /* 0x000fe20000410000 */
[----:B------:R-:W-:Y:S01]  /*a010*/  FADD.FTZ R169, R169, R180 ;  /* 0x000000b4a9a97221 */ /* 0x000fe20000010000 */
[----:B------:R-:W-:Y:S01]  /*a020*/  STS [R80+0x1098], R217 ;  /* 0x001098d950007388 */ /* 0x000fe20000000800 */
[----:B------:R-:W-:Y:S01]  /*a030*/  FMUL.FTZ R200, R60, UR39 ;  /* 0x000000273cc87c20 */ /* 0x000fe20008410000 */
[----:B------:R-:W-:Y:S01]  /*a040*/  FMUL.FTZ R180, R201, UR39 ;  /* 0x00000027c9b47c20 */ /* 0x000fe20008410000 */
[----:B------:R-:W-:Y:S01]  /*a050*/  FADD.FTZ R169, R169, R52 ;  /* 0x00000034a9a97221 */ /* 0x000fe20000010000 */
[----:B------:R-:W-:Y:S01]  /*a060*/  STS [R80+0x109c], R219 ;  /* 0x00109cdb50007388 */ /* 0x000fe20000000800 */
[C---:B------:R-:W-:Y:S01]  /*a070*/  FFMA.FTZ R200, R63.reuse, UR15, -R200 ;  /* 0x0000000f3fc87c23 */ /* 0x040fe200080108c8 */
[----:B------:R-:W-:Y:S01]  /*a080*/  FMUL.FTZ R63, R63, UR39 ;  /* 0x000000273f3f7c20 */ /* 0x000fe20008410000 */
[----:B------:R-:W-:Y:S01]  /*a090*/  FMUL.FTZ R186, R62, UR39 ;  /* 0x000000273eba7c20 */ /* 0x000fe20008410000 */
[----:B------:R0:W-:Y:S01]  /*a0a0*/  STS [R80+0x10ac], R213 ;  /* 0x0010acd550007388 */ /* 0x0001e20000000800 */
[----:B------:R-:W-:Y:S01]  /*a0b0*/  LEA R185, R111, -R86, 0x1 ;  /* 0x800000566fb97211 */ /* 0x000fe200078e08ff */
[----:B------:R-:W-:Y:S01]  /*a0c0*/  FFMA.FTZ R202, R60, UR15, R63 ;  /* 0x0000000f3cca7c23 */ /* 0x000fe2000801003f */
[----:B------:R-:W-:Y:S01]  /*a0d0*/  FMUL.FTZ R63, R206, UR39 ;  /* 0x00000027ce3f7c20 */ /* 0x000fe20008410000 */
[----:B------:R1:W-:Y:S01]  /*a0e0*/  STS [R80+0x10f4], R177 ;  /* 0x0010f4b150007388 */ /* 0x0003e20000000800 */
[----:B------:R-:W-:Y:S01]  /*a0f0*/  ISETP.GE.AND P1, PT, R185, 0x1, PT ;  /* 0x00000001b900780c */ /* 0x000fe20003f26270 */
[----:B------:R-:W-:Y:S01]  /*a100*/  FMUL.FTZ R182, R211, UR39 ;  /* 0x00000027d3b67c20 */ /* 0x000fe20008410000 */
[----:B------:R-:W-:Y:S01]  /*a110*/  FMUL.FTZ R194, R151, UR39 ;  /* 0x0000002797c27c20 */ /* 0x000fe20008410000 */
[----:B------:R2:W-:Y:S01]  /*a120*/  STS [R80+0x10f8], R179 ;  /* 0x0010f8b350007388 */ /* 0x0005e20000000800 */
[----:B------:R-:W-:Y:S01]  /*a130*/  FMUL.FTZ R86, R203, UR39 ;  /* 0x00000027cb567c20 */ /* 0x000fe20008410000 */
[----:B0-----:R-:W-:Y:S01]  /*a140*/  FFMA.FTZ R213, R61, UR15, R186 ;  /* 0x0000000f3dd57c23 */ /* 0x001fe200080100ba */
[----:B------:R-:W-:Y:S01]  /*a150*/  FFMA.FTZ R186, R90, UR15, -R63 ;  /* 0x0000000f5aba7c23 */ /* 0x000fe2000801083f */
[----:B------:R0:W-:Y:S01]  /*a160*/  STS [R80+0x10fc], R183 ;  /* 0x0010fcb750007388 */ /* 0x0001e20000000800 */
[----:B------:R-:W-:Y:S01]  /*a170*/  FMUL.FTZ R63, R192, UR39 ;  /* 0x00000027c03f7c20 */ /* 0x000fe20008410000 */
[----:B-1----:R-:W-:Y:S01]  /*a180*/  FFMA.FTZ R177, R171, R78, R174 ;  /* 0x0000004eabb17223 */ /* 0x002fe200000100ae */
[-C--:B------:R-:W-:Y:S01]  /*a190*/  FFMA.FTZ R174, R6, -R113.reuse, R53 ;  /* 0x8000007106ae7223 */ /* 0x080fe20000010035 */
[----:B------:R-:W-:Y:S01]  /*a1a0*/  BAR.SYNC.DEFER_BLOCKING 0x0 ;  /* 0x0000000000007b1d */ /* 0x000fe20000010000 */
[----:B------:R-:W-:Y:S01]  /*a1b0*/  FFMA.FTZ R53, R175, R166, R178 ;  /* 0x000000a6af357223 */ /* 0x000fe200000100b2 */
[----:B--2---:R-:W-:Y:S01]  /*a1c0*/  FMUL.FTZ R179, R201, R113 ;  /* 0x00000071c9b37220 */ /* 0x004fe20000410000 */
[----:B------:R-:W-:Y:S01]  /*a1d0*/  FADD.FTZ R176, R176, R177 ;  /* 0x000000b1b0b07221 */ /* 0x000fe20000010000 */
[----:B------:R-:W-:Y:S01]  /*a1e0*/  FFMA.FTZ R188, R146, UR15, -R63 ;  /* 0x0000000f92bc7c23 */ /* 0x000fe2000801083f */
[----:B------:R-:W-:Y:S01]  /*a1f0*/  FMUL.FTZ R63, R190, UR39 ;  /* 0x00000027be3f7c20 */ /* 0x000fe20008410000 */
[-C--:B------:R-:W-:Y:S01]  /*a200*/  FFMA.FTZ R178, R174, R179.reuse, -R181 ;  /* 0x000000b3aeb27223 */ /* 0x080fe200000108b5 */
[----:B------:R-:W-:Y:S01]  /*a210*/  FMUL.FTZ R179, R87, R179 ;  /* 0x000000b357b37220 */ /* 0x000fe20000410000 */
[----:B------:R-:W-:Y:S01]  /*a220*/  FADD.FTZ R53, R176, R53 ;  /* 0x00000035b0357221 */ /* 0x000fe20000010000 */
[----:B0-----:R-:W-:Y:S01]  /*a230*/  FMUL.FTZ R80, R187, UR39 ;  /* 0x00000027bb507c20 */ /* 0x001fe20008410000 */
[----:B------:R-:W-:Y:S01]  /*a240*/  FFMA.FTZ R177, R91, UR15, R180 ;  /* 0x0000000f5bb17c23 */ /* 0x000fe200080100b4 */
[----:B------:R-:W-:Y:S01]  /*a250*/  FFMA.FTZ R176, R174, R81, R179 ;  /* 0x00000051aeb07223 */ /* 0x000fe200000100b3 */
[C---:B------:R-:W-:Y:S01]  /*a260*/  FMUL.FTZ R180, R209.reuse, UR39 ;  /* 0x00000027d1b47c20 */ /* 0x040fe20008410000 */
[----:B------:R-:W-:Y:S01]  /*a270*/  FFMA.FTZ R80, R209, UR15, -R80 ;  /* 0x0000000fd1507c23 */ /* 0x000fe20008010850 */
[----:B------:R-:W-:Y:S01]  /*a280*/  FMUL.FTZ R209, R146, UR39 ;  /* 0x0000002792d17c20 */ /* 0x000fe20008410000 */
[----:B------:R-:W-:Y:S01]  /*a290*/  FADD.FTZ R52, R53, R176 ;  /* 0x000000b035347221 */ /* 0x000fe20000010000 */
[----:B------:R-:W-:Y:S01]  /*a2a0*/  FMUL.FTZ R176, R91, UR39 ;  /* 0x000000275bb07c20 */ /* 0x000fe20008410000 */
[----:B------:R-:W-:Y:S01]  /*a2b0*/  FADD.FTZ R53, R169, R178 ;  /* 0x000000b2a9357221 */ /* 0x000fe20000010000 */
[----:B------:R-:W-:Y:S01]  /*a2c0*/  FMUL.FTZ R178, R205, UR39 ;  /* 0x00000027cdb27c20 */ /* 0x000fe20008410000 */
[----:B------:R-:W-:Y:S01]  /*a2d0*/  FMUL.FTZ R146, R153, UR39 ;  /* 0x0000002799927c20 */ /* 0x000fe20008410000 */
[----:B------:R-:W-:Y:S01]  /*a2e0*/  FFMA.FTZ R176, R201, UR15, -R176 ;  /* 0x0000000fc9b07c23 */ /* 0x000fe200080108b0 */
[----:B------:R-:W-:Y:S01]  /*a2f0*/  FMUL.FTZ R201, R61, UR39 ;  /* 0x000000273dc97c20 */ /* 0x000fe20008410000 */
[----:B------:R-:W-:Y:S01]  /*a300*/  FFMA.FTZ R169, R203, UR15, -R178 ;  /* 0x0000000fcba97c23 */ /* 0x000fe200080108b2 */
[----:B------:R-:W-:Y:S01]  /*a310*/  FMUL.FTZ R178, R173, UR39 ;  /* 0x00000027adb27c20 */ /* 0x000fe20008410000 */
[----:B------:R0:W1:Y:S01]  /*a320*/  LDS R217, [R141+0x1100] ;  /* 0x001100008dd97984 */ /* 0x0000620000000800 */
[----:B------:R-:W-:Y:S01]  /*a330*/  FFMA.FTZ R201, R62, UR15, -R201 ;  /* 0x0000000f3ec97c23 */ /* 0x000fe200080108c9 */
[----:B------:R-:W-:Y:S01]  /*a340*/  FMUL.FTZ R62, R82, UR39 ;  /* 0x00000027523e7c20 */ /* 0x000fe20008410000 */
[----:B------:R-:W-:Y:S01]  /*a350*/  FFMA.FTZ R178, R211, UR15, -R178 ;  /* 0x0000000fd3b27c23 */ /* 0x000fe200080108b2 */
[----:B------:R-:W-:Y:S01]  /*a360*/  FMUL.FTZ R211, R90, UR39 ;  /* 0x000000275ad37c20 */ /* 0x000fe20008410000 */
        /* <DEDUP_REMOVED lines=8> */
[----:B------:R-:W-:Y:S01]  /*a3f0*/  FFMA.FTZ R204, R82, UR15, R149 ;  /* 0x0000000f52cc7c23 */ /* 0x000fe20008010095 */
[----:B------:R-:W-:Y:S01]  /*a400*/  FFMA.FTZ R149, R155, UR15, -R90 ;  /* 0x0000000f9b957c23 */ /* 0x000fe2000801085a */
[----:B------:R-:W-:Y:S01]  /*a410*/  FMUL.FTZ R151, R148, UR39 ;  /* 0x0000002794977c20 */ /* 0x000fe20008410000 */
[----:B------:R-:W-:Y:S01]  /*a420*/  FFMA.FTZ R181, R153, UR15, -R62 ;  /* 0x0000000f99b57c23 */ /* 0x000fe2000801083e */
[C---:B------:R-:W-:Y:S01]  /*a430*/  FFMA.FTZ R62, R150.reuse, UR15, -R63 ;  /* 0x0000000f963e7c23 */ /* 0x040fe2000801083f */
[----:B------:R-:W-:Y:S01]  /*a440*/  FMUL.FTZ R63, R150, UR39 ;  /* 0x00000027963f7c20 */ /* 0x000fe20008410000 */
[----:B------:R-:W-:Y:S01]  /*a450*/  FMUL.FTZ R153, R184, UR39 ;  /* 0x00000027b8997c20 */ /* 0x000fe20008410000 */
[----:B------:R-:W-:Y:S01]  /*a460*/  FMUL.FTZ R215, R152, UR39 ;  /* 0x0000002798d77c20 */ /* 0x000fe20008410000 */
[----:B------:R-:W-:Y:S01]  /*a470*/  FMUL.FTZ R146, R162, UR39 ;  /* 0x00000027a2927c20 */ /* 0x000fe20008410000 */
[----:B------:R-:W-:Y:S01]  /*a480*/  FFMA.FTZ R150, R190, UR15, R63 ;  /* 0x0000000fbe967c23 */ /* 0x000fe2000801003f */
[----:B------:R-:W-:Y:S01]  /*a490*/  FMUL.FTZ R63, R94, UR39 ;  /* 0x000000275e3f7c20 */ /* 0x000fe20008410000 */
[----:B------:R-:W-:Y:S01]  /*a4a0*/  ISETP.GE.AND P2, PT, R185, 0x21, PT ;  /* 0x00000021b900780c */ /* 0x000fe20003f46270 */
[----:B------:R-:W-:Y:S01]  /*a4b0*/  FFMA.FTZ R86, R205, UR15, R86 ;  /* 0x0000000fcd567c23 */ /* 0x000fe20008010056 */
[----:B------:R-:W-:Y:S01]  /*a4c0*/  FFMA.FTZ R180, R187, UR15, R180 ;  /* 0x0000000fbbb47c23 */ /* 0x000fe200080100b4 */
[----:B------:R-:W-:Y:S01]  /*a4d0*/  FFMA.FTZ R90, R152, UR15, -R63 ;  /* 0x0000000f985a7c23 */ /* 0x000fe2000801083f */
[----:B------:R-:W-:Y:S01]  /*a4e0*/  FMUL.FTZ R63, R193, UR39 ;  /* 0x00000027c13f7c20 */ /* 0x000fe20008410000 */
        /* <DEDUP_REMOVED lines=15> */
.L_x_14412:
[----:B------:R-:W-:Y:S05]  /*a5e0*/  BSYNC.RECONVERGENT B0 ;  /* 0x0000000000007941 */ /* 0x000fea0003800200 */
.L_x_14411:
[----:B------:R-:W-:Y:S04]  /*a5f0*/  BSSY.RECONVERGENT B0, `(.L_x_14413) ;  /* 0x0000003000007945 */ /* 0x000fe80003800200 */
[----:B------:R-:W-:Y:S05]  /*a600*/  @!P2 BRA `(.L_x_14414) ;  /* 0x000000000004a947 */ /* 0x000fea0003800000 */
[----:B-1----:R2:W-:Y:S02]  /*a610*/  REDG.E.ADD.F32.FTZ.RN.STRONG.GPU desc[UR16][R88.64+0x80], R217 ;  /* 0x000080d9580079a6 */ /* 0x0025e4000c12f310 */
.L_x_14414:
[----:B------:R-:W-:Y:S05]  /*a620*/  BSYNC.RECONVERGENT B0 ;  /* 0x0000000000007941 */ /* 0x000fea0003800200 */
.L_x_14413:
[----:B0-----:R0:W3:Y:S01]  /*a630*/  LDS R215, [R140+0x1180] ;  /* 0x001180008cd77984 */ /* 0x0010e20000000800 */
        /* <DEDUP_REMOVED lines=8> */
[----:B---3--:R0:W-:Y:S02]  /*a6c0*/  REDG.E.ADD.F32.FTZ.RN.STRONG.GPU desc[UR16][R88.64+0x100], R215 ;  /* 0x000100d7580079a6 */ /* 0x0081e4000c12f310 */
.L_x_14416:
[----:B------:R-:W-:Y:S05]  /*a6d0*/  BSYNC.RECONVERGENT B0 ;  /* 0x0000000000007941 */ /* 0x000fea0003800200 */
.L_x_14415:
[----:B0--3--:R0:W3:Y:S01]  /*a6e0*/  LDS R215, [R139+0x1200] ;  /* 0x001200008bd77984 */ /* 0x0090e20000000800 */
[----:B------:R-:W-:Y:S04]  /*a6f0*/  BSSY.RECONVERGENT B0, `(.L_x_14417) ;  /* 0x0000003000007945 */ /* 0x000fe80003800200 */
[----:B------:R-:W-:Y:S05]  /*a700*/  @!P1 BRA `(.L_x_14418) ;  /* 0x0000000000049947 */ /* 0x000fea0003800000 */
[----:B---3--:R4:W-:Y:S02]  /*a710*/  REDG.E.ADD.F32.FTZ.RN.STRONG.GPU desc[UR16][R88.64+0x180], R215 ;  /* 0x000180d7580079a6 */ /* 0x0089e4000c12f310 */
.L_x_14418:
[----:B------:R-:W-:Y:S05]  /*a720*/  BSYNC.RECONVERGENT B0 ;  /* 0x0000000000007941 */ /* 0x000fea0003800200 */
.L_x_14417:
[----:B---34-:R3:W4:Y:S01]  /*a730*/  LDS R215, [R138+0x1280] ;  /* 0x001280008ad77984 */ /* 0x0187220000000800 */
[----:B------:R-:W-:Y:S04]  /*a740*/  BSSY.RECONVERGENT B0, `(.L_x_14419) ;  /* 0x0000003000007945 */ /* 0x000fe80003800200 */
[----:B------:R-:W-:Y:S05]  /*a750*/  @!P2 BRA `(.L_x_14420) ;  /* 0x000000000004a947 */ /* 0x000fea0003800000 */
[----:B----4-:R4:W-:Y:S02]  /*a760*/  REDG.E.ADD.F32.FTZ.RN.STRONG.GPU desc[UR16][R88.64+0x200], R215 ;  /* 0x000200d7580079a6 */ /* 0x0109e4000c12f310 */
.L_x_14420:
[----:B------:R-:W-:Y:S05]  /*a770*/  BSYNC.RECONVERGENT B0 ;  /* 0x0000000000007941 */ /* 0x000fea0003800200 */
.L_x_14419:
[----:B----4-:R4:W0:Y:S01]  /*a780*/  LDS R215, [R137+0x1300] ;  /* 0x0013000089d77984 */ /* 0x0108220000000800 */
[----:B------:R-:W-:Y:S04]  /*a790*/  BSSY.RECONVERGENT B0, `(.L_x_14421) ;  /* 0x0000003000007945 */ /* 0x000fe80003800200 */
[----:B------:R-:W-:Y:S05]  /*a7a0*/  @!P3 BRA `(.L_x_14422) ;  /* 0x000000000004b947 */ /* 0x000fea0003800000 */
[----:B0-----:R0:W-:Y:S02]  /*a7b0*/  REDG.E.ADD.F32.FTZ.RN.STRONG.GPU desc[UR16][R88.64+0x280], R215 ;  /* 0x000280d7580079a6 */ /* 0x0011e4000c12f310 */
.L_x_14422:
[----:B------:R-:W-:Y:S05]  /*a7c0*/  BSYNC.RECONVERGENT B0 ;  /* 0x0000000000007941 */ /* 0x000fea0003800200 */
.L_x_14421:
[----:B0-----:R0:W0:Y:S01]  /*a7d0*/  LDS R215, [R136+0x1380] ;  /* 0x0013800088d77984 */ /* 0x0010220000000800 */
[----:B------:R-:W-:Y:S01]  /*a7e0*/  BSSY.RECONVERGENT B0, `(.L_x_14423) ;  /* 0x0000004000007945 */ /* 0x000fe20003800200 */
[----:B-12---:R-:W-:-:S03]  /*a7f0*/  IADD3 R217, PT, PT, R130, 0x120, RZ ;  /* 0x0000012082d97810 */ /* 0x006fc60007ffe0ff */
[----:B------:R-:W-:Y:S05]  /*a800*/  @!P4 BRA `(.L_x_14424) ;  /* 0x000000000004c947 */ /* 0x000fea0003800000 */
[----:B0-----:R1:W-:Y:S02]  /*a810*/  REDG.E.ADD.F32.FTZ.RN.STRONG.GPU desc[UR16][R88.64+0x300], R215 ;  /* 0x000300d7580079a6 */ /* 0x0013e4000c12f310 */
.L_x_14424:
[----:B------:R-:W-:Y:S05]  /*a820*/  BSYNC.RECONVERGENT B0 ;  /* 0x0000000000007941 */ /* 0x000fea0003800200 */
.L_x_14423:
[----:B01----:R0:W1:Y:S01]  /*a830*/  LDS R215, [R135+0x1400] ;  /* 0x0014000087d77984 */ /* 0x0030620000000800 */
[----:B------:R-:W-:Y:S01]  /*a840*/  BSSY.RECONVERGENT B0, `(.L_x_14425) ;  /* 0x0000004000007945 */ /* 0x000fe20003800200 */
[----:B------:R-:W-:-:S03]  /*a850*/  LEA.HI R217, R217, R130, RZ, 0x1b ;  /* 0x00000082d9d97211 */ /* 0x000fc600078fd8ff */
[----:B------:R-:W-:Y:S05]  /*a860*/  @!P5 BRA `(.L_x_14426) ;  /* 0x000000000004d947 */ /* 0x000fea0003800000 */
[----:B-1----:R2:W-:Y:S02]  /*a870*/  REDG.E.ADD.F32.FTZ.RN.STRONG.GPU desc[UR16][R88.64+0x380], R215 ;  /* 0x000380d7580079a6 */ /* 0x0025e4000c12f310 */
.L_x_14426:
[----:B------:R-:W-:Y:S05]  /*a880*/  BSYNC.RECONVERGENT B0 ;  /* 0x0000000000007941 */ /* 0x000fea0003800200 */
.L_x_14425:
[----:B-12---:R1:W2:Y:S01]  /*a890*/  LDS R215, [R134+0x1480] ;  /* 0x0014800086d77984 */ /* 0x0062a20000000800 */
[----:B------:R-:W-:Y:S01]  /*a8a0*/  ISETP.GE.AND P6, PT, R185, 0x101, PT ;  /* 0x00000101b900780c */ /* 0x000fe20003fc6270 */
[----:B------:R-:W-:Y:S01]  /*a8b0*/  BSSY.RECONVERGENT B0, `(.L_x_14427) ;  /* 0x000000a000007945 */ /* 0x000fe20003800200 */
[----:B------:R-:W-:Y:S02]  /*a8c0*/  IADD3 R219, PT, PT, R130, 0x160, RZ ;  /* 0x0000016082db7810 */ /* 0x000fe40007ffe0ff */
[----:B------:R-:W-:Y:S02]  /*a8d0*/  LEA R146, R217, UR13, 0x2 ;  /* 0x0000000dd9927c11 */ /* 0x000fe4000f8e10ff */
[C---:B------:R-:W-:Y:S02]  /*a8e0*/  ISETP.GE.AND P1, PT, R185.reuse, 0x121, PT ;  /* 0x00000121b900780c */ /* 0x040fe40003f26270 */
[C---:B------:R-:W-:Y:S02]  /*a8f0*/  ISETP.GE.AND P2, PT, R185.reuse, 0x141, PT ;  /* 0x00000141b900780c */ /* 0x040fe40003f46270 */
[----:B------:R-:W-:-:S02]  /*a900*/  ISETP.GE.AND P3, PT, R185, 0x161, PT ;  /* 0x00000161b900780c */ /* 0x000fc40003f66270 */
[C---:B------:R-:W-:Y:S02]  /*a910*/  ISETP.GE.AND P4, PT, R185.reuse, 0x181, PT ;  /* 0x00000181b900780c */ /* 0x040fe40003f86270 */
[----:B------:R-:W-:Y:S01]  /*a920*/  ISETP.GE.AND P5, PT, R185, 0x1a1, PT ;  /* 0x000001a1b900780c */ /* 0x000fe20003fa6270 */
[----:B------:R-:W-:-:S12]  /*a930*/  @!P6 BRA `(.L_x_14428) ;  /* 0x000000000004e947 */ /* 0x000fd80003800000 */
[----:B--2---:R2:W-:Y:S02]  /*a940*/  REDG.E.ADD.F32.FTZ.RN.STRONG.GPU desc[UR16][R88.64+0x400], R215 ;  /* 0x000400d7580079a6 */ /* 0x0045e4000c12f310 */
.L_x_14428:
[----:B------:R-:W-:Y:S05]  /*a950*/  BSYNC.RECONVERGENT B0 ;  /* 0x0000000000007941 */ /* 0x000fea0003800200 */
.L_x_14427:
[----:B--2---:R2:W0:Y:S01]  /*a960*/  LDS R215, [R146+0x1500] ;  /* 0x0015000092d77984 */ /* 0x0044220000000800 */
[----:B------:R-:W-:Y:S01]  /*a970*/  BSSY.RECONVERGENT B0, `(.L_x_14429) ;  /* 0x0000005000007945 */ /* 0x000fe20003800200 */
[----:B------:R-:W-:Y:S02]  /*a980*/  IADD3 R217, PT, PT, R130, 0x180, RZ ;  /* 0x0000018082d97810 */ /* 0x000fe40007ffe0ff */
[----:B------:R-:W-:Y:S01]  /*a990*/  LEA.HI R219, R219, R130, RZ, 0x1b ;  /* 0x00000082dbdb7211 */ /* 0x000fe200078fd8ff */
[----:B------:R-:W-:Y:S06]  /*a9a0*/  @!P1 BRA `(.L_x_14430) ;  /* 0x0000000000049947 */ /* 0x000fec0003800000 */
[----:B0-----:R0:W-:Y:S02]  /*a9b0*/  REDG.E.ADD.F32.FTZ.RN.STRONG.GPU desc[UR16][R88.64+0x480], R215 ;  /* 0x000480d7580079a6 */ /* 0x0011e4000c12f310 */
.L_x_14430:
[----:B------:R-:W-:Y:S05]  /*a9c0*/  BSYNC.RECONVERGENT B0 ;  /* 0x0000000000007941 */ /* 0x000fea0003800200 */
.L_x_14429:
[----:B0-----:R0:W0:Y:S01]  /*a9d0*/  LDS R215, [R133+0x1580] ;  /* 0x0015800085d77984 */ /* 0x0010220000000800 */
[----:B------:R-:W-:Y:S01]  /*a9e0*/  BSSY.RECONVERGENT B0, `(.L_x_14431) ;  /* 0x0000006000007945 */ /* 0x000fe20003800200 */
[----:B------:R-:W-:Y:S02]  /*a9f0*/  IADD3 R221, PT, PT, R130, 0x1a0, RZ ;  /* 0x000001a082dd7810 */ /* 0x000fe40007ffe0ff */
[----:B------:R-:W-:Y:S02]  /*aa00*/  LEA.HI R217, R217, R130, RZ, 0x1b ;  /* 0x00000082d9d97211 */ /* 0x000fe400078fd8ff */
[----:B------:R-:W-:Y:S01]  /*aa10*/  LEA R219, R219, UR13, 0x2 ;  /* 0x0000000ddbdb7c11 */ /* 0x000fe2000f8e10ff */
[----:B------:R-:W-:Y:S06]  /*aa20*/  @!P2 BRA `(.L_x_14432) ;  /* 0x000000000004a947 */ /* 0x000fec0003800000 */
[----:B0-----:R0:W-:Y:S02]  /*aa30*/  REDG.E.ADD.F32.FTZ.RN.STRONG.GPU desc[UR16][R88.64+0x500], R215 ;  /* 0x000500d7580079a6 */ /* 0x0011e4000c12f310 */
.L_x_14432:
[----:B------:R-:W-:Y:S05]  /*aa40*/  BSYNC.RECONVERGENT B0 ;  /* 0x0000000000007941 */ /* 0x000fea0003800200 */
.L_x_14431:
[----:B0-----:R0:W0:Y:S01]  /*aa50*/  LDS R215, [R219+0x1600] ;  /* 0x00160000dbd77984 */ /* 0x0010220000000800 */
[----:B------:R-:W-:Y:S01]  /*aa60*/  BSSY.RECONVERGENT B0, `(.L_x_14433) ;  /* 0x0000005000007945 */ /* 0x000fe20003800200 */
[----:B------:R-:W-:Y:S02]  /*aa70*/  LEA.HI R221, R221, R130, RZ, 0x1b ;  /* 0x00000082dddd7211 */ /* 0x000fe400078fd8ff */
[----:B------:R-:W-:Y:S01]  /*aa80*/  LEA R217, R217, UR13, 0x2 ;  /* 0x0000000dd9d97c11 */ /* 0x000fe2000f8e10ff */
[----:B------:R-:W-:Y:S06]  /*aa90*/  @!P3 BRA `(.L_x_14434) ;  /* 0x000000000004b947 */ /* 0x000fec0003800000 */
[----:B0-----:R0:W-:Y:S02]  /*aaa0*/  REDG.E.ADD.F32.FTZ.RN.STRONG.GPU desc[UR16][R88.64+0x580], R215 ;  /* 0x000580d7580079a6 */ /* 0x0011e4000c12f310 */
.L_x_14434:
[----:B------:R-:W-:Y:S05]  /*aab0*/  BSYNC.RECONVERGENT B0 ;  /* 0x0000000000007941 */ /* 0x000fea0003800200 */
.L_x_14433:
[----:B0-----:R0:W0:Y:S01]  /*aac0*/  LDS R215, [R217+0x1680] ;  /* 0x00168000d9d77984 */ /* 0x0010220000000800 */
[----:B------:R-:W-:Y:S01]  /*aad0*/  BSSY.RECONVERGENT B0, `(.L_x_14435) ;  /* 0x0000004000007945 */ /* 0x000fe20003800200 */
[----:B------:R-:W-:-:S03]  /*aae0*/  LEA R221, R221, UR13, 0x2 ;  /* 0x0000000ddddd7c11 */ /* 0x000fc6000f8e10ff */
[----:B------:R-:W-:Y:S05]  /*aaf0*/  @!P4 BRA `(.L_x_14436) ;  /* 0x000000000004c947 */ /* 0x000fea0003800000 */
[----:B0-----:R0:W-:Y:S02]  /*ab00*/  REDG.E.ADD.F32.FTZ.RN.STRONG.GPU desc[UR16][R88.64+0x600], R215 ;  /* 0x000600d7580079a6 */ /* 0x0011e4000c12f310 */
.L_x_14436:
[----:B------:R-:W-:Y:S05]  /*ab10*/  BSYNC.RECONVERGENT B0 ;  /* 0x0000000000007941 */ /* 0x000fea0003800200 */
.L_x_14435:
[----:B0-----:R0:W0:Y:S01]  /*ab20*/  LDS R215, [R221+0x1700] ;  /* 0x00170000ddd77984 */ /* 0x0010220000000800 */
[----:B------:R-:W-:Y:S01]  /*ab30*/  BSSY.RECONVERGENT B0, `(.L_x_14437) ;  /* 0x0000005000007945 */ /* 0x000fe20003800200 */
[C---:B------:R-:W-:Y:S02]  /*ab40*/  IADD3 R217, PT, PT, R130.reuse, 0x1c0, RZ ;  /* 0x000001c082d97810 */ /* 0x040fe40007ffe0ff */
[----:B------:R-:W-:Y:S01]  /*ab50*/  IADD3 R219, PT, PT, R130, 0x1e0, RZ ;  /* 0x000001e082db7810 */ /* 0x000fe20007ffe0ff */
[----:B------:R-:W-:Y:S06]  /*ab60*/  @!P5 BRA `(.L_x_14438) ;  /* 0x000000000004d947 */ /* 0x000fec0003800000 */
[----:B0-----:R0:W-:Y:S02]  /*ab70*/  REDG.E.ADD.F32.FTZ.RN.STRONG.GPU desc[UR16][R88.64+0x680], R215 ;  /* 0x000680d7580079a6 */ /* 0x0011e4000c12f310 */
.L_x_14438:
[----:B------:R-:W-:Y:S05]  /*ab80*/  BSYNC.RECONVERGENT B0 ;  /* 0x0000000000007941 */ /* 0x000fea0003800200 */
.L_x_14437:
        /* <DEDUP_REMOVED lines=17> */
.L_x_14440:
[----:B------:R-:W-:Y:S05]  /*aca0*/  BSYNC.RECONVERGENT B0 ;  /* 0x0000000000007941 */ /* 0x000fea0003800200 */
.L_x_14439:
[----:B0-2---:R0:W2:Y:S01]  /*acb0*/  LDS R215, [R219+0x1800] ;  /* 0x00180000dbd77984 */ /* 0x0050a20000000800 */
[----:B------:R-:W-:Y:S01]  /*acc0*/  BSSY.RECONVERGENT B0, `(.L_x_14441) ;  /* 0x0000006000007945 */ /* 0x000fe20003800200 */
[----:B------:R-:W-:Y:S02]  /*acd0*/  IADD3 R217, PT, PT, R130, 0x240, RZ ;  /* 0x0000024082d97810 */ /* 0x000fe40007ffe0ff */
[----:B------:R-:W-:Y:S02]  /*ace0*/  LEA.HI R221, R221, R130, RZ, 0x1b ;  /* 0x00000082dddd7211 */ /* 0x000fe400078fd8ff */
[----:B------:R-:W-:Y:S01]  /*acf0*/  LEA R146, R146, UR13, 0x2 ;  /* 0x0000000d92927c11 */ /* 0x000fe2000f8e10ff */
[----:B------:R-:W-:Y:S06]  /*ad00*/  @!P1 BRA `(.L_x_14442) ;  /* 0x0000000000049947 */ /* 0x000fec0003800000 */
[----:B--2---:R2:W-:Y:S02]  /*ad10*/  REDG.E.ADD.F32.FTZ.RN.STRONG.GPU desc[UR16][R88.64+0x780], R215 ;  /* 0x000780d7580079a6 */ /* 0x0045e4000c12f310 */
.L_x_14442:
[----:B------:R-:W-:Y:S05]  /*ad20*/  BSYNC.RECONVERGENT B0 ;  /* 0x0000000000007941 */ /* 0x000fea0003800200 */
.L_x_14441:
[----:B--2---:R2:W1:Y:S01]  /*ad30*/  LDS R215, [R146+0x1880] ;  /* 0x0018800092d77984 */ /* 0x0044620000000800 */
[----:B------:R-:W-:Y:S01]  /*ad40*/  BSSY.RECONVERGENT B0, `(.L_x_14443) ;  /* 0x0000006000007945 */ /* 0x000fe20003800200 */
[----:B0-----:R-:W-:Y:S02]  /*ad50*/  IADD3 R219, PT, PT, R130, 0x260, RZ ;  /* 0x0000026082db7810 */ /* 0x001fe40007ffe0ff */
[----:B------:R-:W-:Y:S02]  /*ad60*/  LEA.HI R217, R217, R130, RZ, 0x1b ;  /* 0x00000082d9d97211 */ /* 0x000fe400078fd8ff */
[----:B------:R-:W-:Y:S01]  /*ad70*/  LEA R221, R221, UR13, 0x2 ;  /* 0x0000000ddddd7c11 */ /* 0x000fe2000f8e10ff */
[----:B------:R-:W-:Y:S06]  /*ad80*/  @!P2 BRA `(.L_x_14444) ;  /* 0x000000000004a947 */ /* 0x000fec0003800000 */
[----:B-1----:R0:W-:Y:S02]  /*ad90*/  REDG.E.ADD.F32.FTZ.RN.STRONG.GPU desc[UR16][R88.64+0x800], R215 ;  /* 0x000800d7580079a6 */ /* 0x0021e4000c12f310 */
.L_x_14444:
[----:B------:R-:W-:Y:S05]  /*ada0*/  BSYNC.RECONVERGENT B0 ;  /* 0x0000000000007941 */ /* 0x000fea0003800200 */
.L_x_14443:
[----:B01----:R0:W1:Y:S01]  /*adb0*/  LDS R215, [R221+0x1900] ;  /* 0x00190000ddd77984 */ /* 0x0030620000000800 */
[----:B------:R-:W-:Y:S01]  /*adc0*/  BSSY.RECONVERGENT B0, `(.L_x_14445) ;  /* 0x0000005000007945 */ /* 0x000fe20003800200 */
[----:B------:R-:W-:Y:S02]  /*add0*/  LEA.HI R219, R219, R130, RZ, 0x1b ;  /* 0x00000082dbdb7211 */ /* 0x000fe400078fd8ff */
[----:B------:R-:W-:Y:S01]  /*ade0*/  LEA R217, R217, UR13, 0x2 ;  /* 0x0000000dd9d97c11 */ /* 0x000fe2000f8e10ff */
[----:B------:R-:W-:Y:S06]  /*adf0*/  @!P3 BRA `(.L_x_14446) ;  /* 0x000000000004b947 */ /* 0x000fec0003800000 */
[----:B-1----:R1:W-:Y:S02]  /*ae00*/  REDG.E.ADD.F32.FTZ.RN.STRONG.GPU desc[UR16][R88.64+0x880], R215 ;  /* 0x000880d7580079a6 */ /* 0x0023e4000c12f310 */
.L_x_14446:
[----:B------:R-:W-:Y:S05]  /*ae10*/  BSYNC.RECONVERGENT B0 ;  /* 0x0000000000007941 */ /* 0x000fea0003800200 */
.L_x_14445:
[----:B-1----:R1:W0:Y:S01]  /*ae20*/  LDS R215, [R217+0x1980] ;  /* 0x00198000d9d77984 */ /* 0x0022220000000800 */
[----:B------:R-:W-:Y:S01]  /*ae30*/  BSSY.RECONVERGENT B0, `(.L_x_14447) ;  /* 0x0000004000007945 */ /* 0x000fe20003800200 */
[----:B--2---:R-:W-:-:S03]  /*ae40*/  LEA R146, R219, UR13, 0x2 ;  /* 0x0000000ddb927c11 */ /* 0x004fc6000f8e10ff */
[----:B------:R-:W-:Y:S05]  /*ae50*/  @!P4 BRA `(.L_x_14448) ;  /* 0x000000000004c947 */ /* 0x000fea0003800000 */
[----:B0-----:R2:W-:Y:S02]  /*ae60*/  REDG.E.ADD.F32.FTZ.RN.STRONG.GPU desc[UR16][R88.64+0x900], R215 ;  /* 0x000900d7580079a6 */ /* 0x0015e4000c12f310 */
.L_x_14448:
[----:B------:R-:W-:Y:S05]  /*ae70*/  BSYNC.RECONVERGENT B0 ;  /* 0x0000000000007941 */ /* 0x000fea0003800200 */
.L_x_14447:
[----:B0-2---:R0:W2:Y:S01]  /*ae80*/  LDS R215, [R146+0x1a00] ;  /* 0x001a000092d77984 */ /* 0x0050a20000000800 */
[----:B------:R-:W-:Y:S01]  /*ae90*/  BSSY.RECONVERGENT B0, `(.L_x_14449) ;  /* 0x0000005000007945 */ /* 0x000fe20003800200 */
[C---:B-1----:R-:W-:Y:S02]  /*aea0*/  IADD3 R217, PT, PT, R130.reuse, 0x280, RZ ;  /* 0x0000028082d97810 */ /* 0x042fe40007ffe0ff */
[----:B------:R-:W-:Y:S01]  /*aeb0*/  IADD3 R219, PT, PT, R130, 0x2a0, RZ ;  /* 0x000002a082db7810 */ /* 0x000fe20007ffe0ff */
[----:B------:R-:W-:Y:S06]  /*aec0*/  @!P5 BRA `(.L_x_14450) ;  /* 0x000000000004d947 */ /* 0x000fec0003800000 */
[----:B--2---:R1:W-:Y:S02]  /*aed0*/  REDG.E.ADD.F32.FTZ.RN.STRONG.GPU desc[UR16][R88.64+0x980], R215 ;  /* 0x000980d7580079a6 */ /* 0x0043e4000c12f310 */
.L_x_14450:
[----:B------:R-:W-:Y:S05]  /*aee0*/  BSYNC.RECONVERGENT B0 ;  /* 0x0000000000007941 */ /* 0x000fea0003800200 */
.L_x_14449:
        /* <DEDUP_REMOVED lines=17> */
.L_x_14452:
[----:B------:R-:W-:Y:S05]  /*b000*/  BSYNC.RECONVERGENT B0 ;  /* 0x0000000000007941 */ /* 0x000fea0003800200 */
.L_x_14451:
[----:B01----:R0:W1:Y:S01]  /*b010*/  LDS R215, [R219+0x1b00] ;  /* 0x001b0000dbd77984 */ /* 0x0030620000000800 */
[----:B------:R-:W-:Y:S01]  /*b020*/  BSSY.RECONVERGENT B0, `(.L_x_14453) ;  /* 0x0000006000007945 */ /* 0x000fe20003800200 */
[----:B------:R-:W-:Y:S02]  /*b030*/  IADD3 R217, PT, PT, R130, 0x300, RZ ;  /* 0x0000030082d97810 */ /* 0x000fe40007ffe0ff */
[----:B------:R-:W-:Y:S02]  /*b040*/  LEA.HI R221, R221, R130, RZ, 0x1b ;  /* 0x00000082dddd7211 */ /* 0x000fe400078fd8ff */
[----:B------:R-:W-:Y:S01]  /*b050*/  LEA R146, R146, UR13, 0x2 ;  /* 0x0000000d92927c11 */ /* 0x000fe2000f8e10ff */
[----:B------:R-:W-:Y:S06]  /*b060*/  @!P1 BRA `(.L_x_14454) ;  /* 0x0000000000049947 */ /* 0x000fec0003800000 */
[----:B-1----:R2:W-:Y:S02]  /*b070*/  REDG.E.ADD.F32.FTZ.RN.STRONG.GPU desc[UR16][R88.64+0xa80], R215 ;  /* 0x000a80d7580079a6 */ /* 0x0025e4000c12f310 */
.L_x_14454:
[----:B------:R-:W-:Y:S05]  /*b080*/  BSYNC.RECONVERGENT B0 ;  /* 0x0000000000007941 */ /* 0x000fea0003800200 */
.L_x_14453:
[----:B-12---:R1:W2:Y:S01]  /*b090*/  LDS R215, [R146+0x1b80] ;  /* 0x001b800092d77984 */ /* 0x0062a20000000800 */
[----:B------:R-:W-:Y:S01]  /*b0a0*/  BSSY.RECONVERGENT B0, `(.L_x_14455) ;  /* 0x0000006000007945 */ /* 0x000fe20003800200 */
[----:B0-----:R-:W-:Y:S02]  /*b0b0*/  IADD3 R219, PT, PT, R130, 0x320, RZ ;  /* 0x0000032082db7810 */ /* 0x001fe40007ffe0ff */
[----:B------:R-:W-:Y:S02]  /*b0c0*/  LEA.HI R217, R217, R130, RZ, 0x1b ;  /* 0x00000082d9d97211 */ /* 0x000fe400078fd8ff */
[----:B------:R-:W-:Y:S01]  /*b0d0*/  LEA R221, R221, UR13, 0x2 ;  /* 0x0000000ddddd7c11 */ /* 0x000fe2000f8e10ff */
[----:B------:R-:W-:Y:S06]  /*b0e0*/  @!P2 BRA `(.L_x_14456) ;  /* 0x000000000004a947 */ /* 0x000fec0003800000 */
[----:B--2---:R0:W-:Y:S02]  /*b0f0*/  REDG.E.ADD.F32.FTZ.RN.STRONG.GPU desc[UR16][R88.64+0xb00], R215 ;  /* 0x000b00d7580079a6 */ /* 0x0041e4000c12f310 */
.L_x_14456:
[----:B------:R-:W-:Y:S05]  /*b100*/  BSYNC.RECONVERGENT B0 ;  /* 0x0000000000007941 */ /* 0x000fea0003800200 */
.L_x_14455:
[----:B0-2---:R0:W2:Y:S01]  /*b110*/  LDS R215, [R221+0x1c00] ;  /* 0x001c0000ddd77984 */ /* 0x0050a20000000800 */
[----:B------:R-:W-:Y:S01]  /*b120*/  BSSY.RECONVERGENT B0, `(.L_x_14457) ;  /* 0x0000005000007945 */ /* 0x000fe20003800200 */
[----:B------:R-:W-:Y:S02]  /*b130*/  LEA.HI R219, R219, R130, RZ, 0x1b ;  /* 0x00000082dbdb7211 */ /* 0x000fe400078fd8ff */
[----:B------:R-:W-:Y:S01]  /*b140*/  LEA R217, R217, UR13, 0x2 ;  /* 0x0000000dd9d97c11 */ /* 0x000fe2000f8e10ff */
[----:B------:R-:W-:Y:S06]  /*b150*/  @!P3 BRA `(.L_x_14458) ;  /* 0x000000000004b947 */ /* 0x000fec0003800000 */
[----:B--2---:R2:W-:Y:S02]  /*b160*/  REDG.E.ADD.F32.FTZ.RN.STRONG.GPU desc[UR16][R88.64+0xb80], R215 ;  /* 0x000b80d7580079a6 */ /* 0x0045e4000c12f310 */
.L_x_14458:
[----:B------:R-:W-:Y:S05]  /*b170*/  BSYNC.RECONVERGENT B0 ;  /* 0x0000000000007941 */ /* 0x000fea0003800200 */
.L_x_14457:
[----:B--2---:R2:W0:Y:S01]  /*b180*/  LDS R215, [R217+0x1c80] ;  /* 0x001c8000d9d77984 */ /* 0x0044220000000800 */
[----:B------:R-:W-:Y:S01]  /*b190*/  BSSY.RECONVERGENT B0, `(.L_x_14459) ;  /* 0x0000004000007945 */ /* 0x000fe20003800200 */
[----:B------:R-:W-:-:S03]  /*b1a0*/  LEA R219, R219, UR13, 0x2 ;  /* 0x0000000ddbdb7c11 */ /* 0x000fc6000f8e10ff */
[----:B------:R-:W-:Y:S05]  /*b1b0*/  @!P4 BRA `(.L_x_14460) ;  /* 0x000000000004c947 */ /* 0x000fea0003800000 */
[----:B0-----:R0:W-:Y:S02]  /*b1c0*/  REDG.E.ADD.F32.FTZ.RN.STRONG.GPU desc[UR16][R88.64+0xc00], R215 ;  /* 0x000c00d7580079a6 */ /* 0x0011e4000c12f310 */
.L_x_14460:
[----:B------:R-:W-:Y:S05]  /*b1d0*/  BSYNC.RECONVERGENT B0 ;  /* 0x0000000000007941 */ /* 0x000fea0003800200 */
.L_x_14459:
[----:B0-----:R0:W0:Y:S01]  /*b1e0*/  LDS R215, [R219+0x1d00] ;  /* 0x001d0000dbd77984 */ /* 0x0010220000000800 */
[----:B------:R-:W-:Y:S01]  /*b1f0*/  BSSY.RECONVERGENT B0, `(.L_x_14461) ;  /* 0x0000004000007945 */ /* 0x000fe20003800200 */
[----:B--2---:R-:W-:-:S03]  /*b200*/  IADD3 R217, PT, PT, R130, 0x380, RZ ;  /* 0x0000038082d97810 */ /* 0x004fc60007ffe0ff */
[----:B------:R-:W-:Y:S05]  /*b210*/  @!P5 BRA `(.L_x_14462) ;  /* 0x000000000004d947 */ /* 0x000fea0003800000 */
[----:B0-----:R2:W-:Y:S02]  /*b220*/  REDG.E.ADD.F32.FTZ.RN.STRONG.GPU desc[UR16][R88.64+0xc80], R215 ;  /* 0x000c80d7580079a6 */ /* 0x0015e4000c12f310 */
.L_x_14462:
[----:B------:R-:W-:Y:S05]  /*b230*/  BSYNC.RECONVERGENT B0 ;  /* 0x0000000000007941 */ /* 0x000fea0003800200 */
.L_x_14461:
[----:B0-2---:R0:W2:Y:S01]  /*b240*/  LDS R215, [R132+0x1d80] ;  /* 0x001d800084d77984 */ /* 0x0050a20000000800 */
[----:B------:R-:W-:Y:S01]  /*b250*/  ISETP.GE.AND P6, PT, R185, 0x341, PT ;  /* 0x00000341b900780c */ /* 0x000fe20003fc6270 */
[----:B------:R-:W-:Y:S01]  /*b260*/  BSSY.RECONVERGENT B0, `(.L_x_14463) ;  /* 0x0000009000007945 */ /* 0x000fe20003800200 */
[----:B------:R-:W-:Y:S02]  /*b270*/  LEA.HI R217, R217, R130, RZ, 0x1b ;  /* 0x00000082d9d97211 */ /* 0x000fe400078fd8ff */
[C---:B------:R-:W-:Y:S02]  /*b280*/  ISETP.GE.AND P1, PT, R185.reuse, 0x361, PT ;  /* 0x00000361b900780c */ /* 0x040fe40003f26270 */
[C---:B------:R-:W-:Y:S02]  /*b290*/  ISETP.GE.AND P2, PT, R185.reuse, 0x381, PT ;  /* 0x00000381b900780c */ /* 0x040fe40003f46270 */
[C---:B------:R-:W-:Y:S02]  /*b2a0*/  ISETP.GE.AND P3, PT, R185.reuse, 0x3a1, PT ;  /* 0x000003a1b900780c */ /* 0x040fe40003f66270 */
[----:B------:R-:W-:-:S02]  /*b2b0*/  ISETP.GE.AND P4, PT, R185, 0x3c1, PT ;  /* 0x000003c1b900780c */ /* 0x000fc40003f86270 */
[----:B------:R-:W-:Y:S01]  /*b2c0*/  ISETP.GE.AND P5, PT, R185, 0x3e1, PT ;  /* 0x000003e1b900780c */ /* 0x000fe20003fa6270 */
[----:B------:R-:W-:-:S12]  /*b2d0*/  @!P6 BRA `(.L_x_14464) ;  /* 0x000000000004e947 */ /* 0x000fd80003800000 */
[----:B--2---:R2:W-:Y:S02]  /*b2e0*/  REDG.E.ADD.F32.FTZ.RN.STRONG.GPU desc[UR16][R88.64+0xd00], R215 ;  /* 0x000d00d7580079a6 */ /* 0x0045e4000c12f310 */
.L_x_14464:
[----:B------:R-:W-:Y:S05]  /*b2f0*/  BSYNC.RECONVERGENT B0 ;  /* 0x0000000000007941 */ /* 0x000fea0003800200 */
.L_x_14463:
[----:B------:R0:W0:Y:S01]  /*b300*/  LDS R185, [R131+0x1e00] ;  /* 0x001e000083b97984 */ /* 0x0000220000000800 */
[----:B------:R-:W-:Y:S01]  /*b310*/  BSSY.RECONVERGENT B0, `(.L_x_14465) ;  /* 0x0000004000007945 */ /* 0x000fe20003800200 */
[----:B------:R-:W-:-:S03]  /*b320*/  LEA R217, R217, UR13, 0x2 ;  /* 0x0000000dd9d97c11 */ /* 0x000fc6000f8e10ff */
[----:B------:R-:W-:Y:S05]  /*b330*/  @!P1 BRA `(.L_x_14466) ;  /* 0x0000000000049947 */ /* 0x000fea0003800000 */
[----:B0-----:R0:W-:Y:S02]  /*b340*/  REDG.E.ADD.F32.FTZ.RN.STRONG.GPU desc[UR16][R88.64+0xd80], R185 ;  /* 0x000d80b9580079a6 */ /* 0x0011e4000c12f310 */
.L_x_14466:
[----:B------:R-:W-:Y:S05]  /*b350*/  BSYNC.RECONVERGENT B0 ;  /* 0x0000000000007941 */ /* 0x000fea0003800200 */
.L_x_14465:
[----:B0-----:R0:W0:Y:S01]  /*b360*/  LDS R185, [R217+0x1e80] ;  /* 0x001e8000d9b97984 */ /* 0x0010220000000800 */
[----:B------:R-:W-:Y:S01]  /*b370*/  BSSY.RECONVERGENT B0, `(.L_x_14467) ;  /* 0x0000004000007945 */ /* 0x000fe20003800200 */
[----:B--2---:R-:W-:-:S03]  /*b380*/  IADD3 R215, PT, PT, R130, 0x3a0, RZ ;  /* 0x000003a082d77810 */ /* 0x004fc60007ffe0ff */
[----:B------:R-:W-:Y:S05]  /*b390*/  @!P2 BRA `(.L_x_14468) ;  /* 0x000000000004a947 */ /* 0x000fea0003800000 */
[----:B0-----:R2:W-:Y:S02]  /*b3a0*/  REDG.E.ADD.F32.FTZ.RN.STRONG.GPU desc[UR16][R88.64+0xe00], R185 ;  /* 0x000e00b9580079a6 */ /* 0x0015e4000c12f310 */
.L_x_14468:
[----:B------:R-:W-:Y:S05]  /*b3b0*/  BSYNC.RECONVERGENT B0 ;  /* 0x0000000000007941 */ /* 0x000fea0003800200 */
.L_x_14467:
[----:B0-2---:R-:W-:Y:S01]  /*b3c0*/  IADD3 R185, PT, PT, R130, 0x3c0, RZ ;  /* 0x000003c082b97810 */ /* 0x005fe20007ffe0ff */
[----:B-1----:R-:W-:Y:S01]  /*b3d0*/  FMUL.FTZ R146, R205, R112 ;  /* 0x00000070cd927220 */ /* 0x002fe20000410000 */
[----:B------:R-:W-:Y:S01]  /*b3e0*/  LEA.HI R215, R215, R130, RZ, 0x1b ;  /* 0x00000082d7d77211 */ /* 0x000fe200078fd8ff */
[----:B------:R-:W-:Y:S01]  /*b3f0*/  FMUL.FTZ R203, R203, R112 ;  /* 0x00000070cbcb7220 */ /* 0x000fe20000410000 */
[----:B------:R-:W-:Y:S01]  /*b400*/  LEA.HI R184, R185, R130, RZ, 0x1b ;  /* 0x00000082b9b87211 */ /* 0x000fe200078fd8ff */
[----:B------:R-:W-:Y:S01]  /*b410*/  FFMA.FTZ R185, R7, -R112, R54 ;  /* 0x8000007007b97223 */ /* 0x000fe20000010036 */
[----:B------:R-:W-:Y:S01]  /*b420*/  FMUL.FTZ R54, R56, R146 ;  /* 0x0000009238367220 */ /* 0x000fe20000410000 */
[----:B------:R-:W-:Y:S01]  /*b430*/  LEA R215, R215, UR13, 0x2 ;  /* 0x0000000dd7d77c11 */ /* 0x000fe2000f8e10ff */
[----:B------:R-:W-:Y:S01]  /*b440*/  BSSY.RECONVERGENT B0, `(.L_x_14469) ;  /* 0x0000009000007945 */ /* 0x000fe20003800200 */
[----:B------:R-:W-:Y:S01]  /*b450*/  LEA R208, R184, UR13, 0x2 ;  /* 0x0000000db8d07c11 */ /* 0x000fe2000f8e10ff */
[-C--:B------:R-:W-:Y:S01]  /*b460*/  FFMA.FTZ R184, R185, R203.reuse, -R54 ;  /* 0x000000cbb9b87223 */ /* 0x080fe20000010836 */
[----:B------:R-:W-:Y:S01]  /*b470*/  FMUL.FTZ R54, R56, R203 ;  /* 0x000000cb38367220 */ /* 0x000fe20000410000 */
[----:B------:R-:W-:Y:S01]  /*b480*/  IADD3 R217, PT, PT, R130, 0x3e0, RZ ;  /* 0x000003e082d97810 */ /* 0x000fe20007ffe0ff */
[----:B------:R0:W1:Y:S03]  /*b490*/  LDS R203, [R215+0x1f00] ;  /* 0x001f0000d7cb7984 */ /* 0x0000660000000800 */
[----:B------:R-:W-:Y:S01]  /*b4a0*/  LEA.HI R217, R217, R130, RZ, 0x1b ;  /* 0x00000082d9d97211 */ /* 0x000fe200078fd8ff */
[----:B------:R-:W-:Y:S06]  /*b4b0*/  @!P3 BRA `(.L_x_14470) ;  /* 0x000000000004b947 */ /* 0x000fec0003800000 */
[----:B-1----:R2:W-:Y:S02]  /*b4c0*/  REDG.E.ADD.F32.FTZ.RN.STRONG.GPU desc[UR16][R88.64+0xe80], R203 ;  /* 0x000e80cb580079a6 */ /* 0x0025e4000c12f310 */
.L_x_14470:
[----:B------:R-:W-:Y:S05]  /*b4d0*/  BSYNC.RECONVERGENT B0 ;  /* 0x0000000000007941 */ /* 0x000fea0003800200 */
.L_x_14469:
[----:B0-----:R0:W0:Y:S01]  /*b4e0*/  LDS R215, [R208+0x1f80] ;  /* 0x001f8000d0d77984 */ /* 0x0010220000000800 */
[----:B------:R-:W-:Y:S01]  /*b4f0*/  BSSY.RECONVERGENT B0, `(.L_x_14471) ;  /* 0x0000005000007945 */ /* 0x000fe20003800200 */
[----:B------:R-:W-:Y:S01]  /*b500*/  LEA R217, R217, UR13, 0x2 ;  /* 0x0000000dd9d97c11 */ /* 0x000fe2000f8e10ff */
[----:B-12---:R-:W-:Y:S02]  /*b510*/  FFMA.FTZ R203, R185, R146, R54 ;  /* 0x00000092b9cb7223 */ /* 0x006fe40000010036 */
[----:B------:R-:W-:Y:S05]  /*b520*/  @!P4 BRA `(.L_x_14472) ;  /* 0x000000000004c947 */ /* 0x000fea0003800000 */
[----:B0-----:R1:W-:Y:S02]  /*b530*/  REDG.E.ADD.F32.FTZ.RN.STRONG.GPU desc[UR16][R88.64+0xf00], R215 ;  /* 0x000f00d7580079a6 */ /* 0x0013e4000c12f310 */
.L_x_14472:
[----:B------:R-:W-:Y:S05]  /*b540*/  BSYNC.RECONVERGENT B0 ;  /* 0x0000000000007941 */ /* 0x000fea0003800200 */
.L_x_14471:
[----:B------:R-:W-:Y:S01]  /*b550*/  FADD.FTZ R52, R52, R203 ;  /* 0x000000cb34347221 */ /* 0x000fe20000010000 */
[----:B------:R-:W-:Y:S01]  /*b560*/  BSSY.RECONVERGENT B0, `(.L_x_14473) ;  /* 0x0000004000007945 */ /* 0x000fe20003800200 */
[----:B------:R2:W0:Y:S03]  /*b570*/  LDS R203, [R217+0x2000] ;  /* 0x00200000d9cb7984 */ /* 0x0004260000000800 */
[----:B------:R-:W-:Y:S05]  /*b580*/  @!P5 BRA `(.L_x_14474) ;  /* 0x000000000004d947 */ /* 0x000fea0003800000 */
[----:B0-----:R0:W-:Y:S02]  /*b590*/  REDG.E.ADD.F32.FTZ.RN.STRONG.GPU desc[UR16][R88.64+0xf80], R203 ;  /* 0x000f80cb580079a6 */ /* 0x0011e4000c12f310 */
.L_x_14474:
[----:B------:R-:W-:Y:S05]  /*b5a0*/  BSYNC.RECONVERGENT B0 ;  /* 0x0000000000007941 */ /* 0x000fea0003800200 */
.L_x_14473:
[----:B------:R-:W-:Y:S01]  /*b5b0*/  FADD.FTZ R53, R53, R184 ;  /* 0x000000b835357221 */ /* 0x000fe20000010000 */
[C---:B------:R-:W-:Y:S01]  /*b5c0*/  FFMA.FTZ R54, R96.reuse, R59, R57 ;  /* 0x0000003b60367223 */ /* 0x040fe20000010039 */
[----:B------:R-:W-:Y:S01]  /*b5d0*/  FFMA.FTZ R55, -R96, R58, R55 ;  /* 0x0000003a60377223 */ /* 0x000fe20000010137 */
[----:B------:R-:W5:Y:S01]  /*b5e0*/  SHFL.DOWN PT, R57, R52, 0x1, 0x1f ;  /* 0x08201f0034397f89 */ /* 0x000f6200000e0000 */
[C---:B------:R-:W-:Y:S01]  /*b5f0*/  ISETP.GT.AND P1, PT, R129.reuse, 0x1e, PT ;  /* 0x0000001e8100780c */ /* 0x040fe20003f24270 */
[----:B------:R-:W-:Y:S01]  /*b600*/  FMUL.FTZ R213, R172, R213 ;  /* 0x000000d5acd57220 */ /* 0x000fe20000410000 */
[----:B------:R-:W-:Y:S01]  /*b610*/  ISETP.GT.AND P2, PT, R129, 0xf, PT ;  /* 0x0000000f8100780c */ /* 0x000fe20003f44270 */
[----:B------:R-:W2:Y:S01]  /*b620*/  SHFL.DOWN PT, R58, R53, 0x1, 0x1f ;  /* 0x08201f00353a7f89 */ /* 0x000ea200000e0000 */
[----:B------:R-:W-:Y:S01]  /*b630*/  FMUL.FTZ R202, R167, R202 ;  /* 0x000000caa7ca7220 */ /* 0x000fe20000410000 */
[----:B------:R-:W-:Y:S01]  /*b640*/  FFMA.FTZ R201, R74, R201, R213 ;  /* 0x000000c94ac97223 */ /* 0x000fe200000100d5 */
[----:B------:R-:W-:Y:S01]  /*b650*/  FMUL.FTZ R182, R171, R182 ;  /* 0x000000b6abb67220 */ /* 0x000fe20000410000 */
[----:B------:R-:W3:Y:S01]  /*b660*/  SHFL.DOWN PT, R59, R54, 0x1, 0x1f ;  /* 0x08201f00363b7f89 */ /* 0x000ee200000e0000 */
[----:B------:R-:W-:Y:S01]  /*b670*/  FMUL.FTZ R165, R165, R204 ;  /* 0x000000cca5a57220 */ /* 0x000fe20000410000 */
[----:B------:R-:W-:Y:S01]  /*b680*/  FMUL.FTZ R180, R175, R180 ;  /* 0x000000b4afb47220 */ /* 0x000fe20000410000 */
[----:B------:R-:W-:Y:S01]  /*b690*/  FMUL.FTZ R170, R170, R211 ;  /* 0x000000d3aaaa7220 */ /* 0x000fe20000410000 */
[----:B01----:R-:W0:Y:S01]  /*b6a0*/  SHFL.DOWN PT, R88, R55, 0x1, 0x1f ;  /* 0x08201f0037587f89 */ /* 0x003e2200000e0000 */
        /* <DEDUP_REMOVED lines=11> */
[----:B-----5:R-:W-:Y:S01]  /*b760*/  @!P1 FADD.FTZ R52, R52, R57 ;  /* 0x0000003934349221 */ /* 0x020fe20000010000 */
[----:B------:R-:W-:Y:S01]  /*b770*/  FFMA.FTZ R77, R77, R178, R182 ;  /* 0x000000b24d4d7223 */ /* 0x000fe200000100b6 */
        /* <DEDUP_REMOVED lines=8> */
[----:B------:R-:W-:Y:S01]  /*b800*/  FFMA.FTZ R68, R68, R179, R163 ;  /* 0x000000b344447223 */ /* 0x000fe200000100a3 */
[----:B------:R-:W-:Y:S01]  /*b810*/  FFMA.FTZ R56, R56, R169, R185 ;  /* 0x000000a938387223 */ /* 0x000fe200000100b9 */
[----:B0-----:R-:W-:Y:S01]  /*b820*/  @!P1 FADD.FTZ R55, R55, R88 ;  /* 0x0000005837379221 */ /* 0x001fe20000010000 */
[----:B------:R-:W0:Y:S01]  /*b830*/  SHFL.DOWN PT, R59, R54, 0x2, 0x1f ;  /* 0x08401f00363b7f89 */ /* 0x000e2200000e0000 */
        /* <DEDUP_REMOVED lines=21> */
[----:B------:R-:W-:Y:S01]  /*b990*/  FFMA.FTZ R56, R7, R205, R56 ;  /* 0x000000cd07387223 */ /* 0x000fe20000010038 */
[----:B------:R-:W-:Y:S01]  /*b9a0*/  FFMA.FTZ R67, R14, R192, R67 ;  /* 0x000000c00e437223 */ /* 0x000fe20000010043 */
[----:B0-----:R-:W-:Y:S01]  /*b9b0*/  @!P1 FADD.FTZ R54, R54, R59 ;  /* 0x0000003b36369221 */ /* 0x001fe20000010000 */
[----:B------:R-:W0:Y:S01]  /*b9c0*/  SHFL.DOWN PT, R58, R53, 0x4, 0x1f ;  /* 0x08801f00353a7f89 */ /* 0x000e2200000e0000 */
        /* <DEDUP_REMOVED lines=9> */
[----:B------:R-:W-:-:S08]  /*ba60*/  FFMA.FTZ R63, R16, R193, R63 ;  /* 0x000000c1103f7223 */ /* 0x000fd0000001003f */
[----:B-1----:R-:W-:Y:S01]  /*ba70*/  @!P1 FADD.FTZ R52, R52, R57 ;  /* 0x0000003934349221 */ /* 0x002fe20000010000 */
[----:B0-----:R-:W-:-:S04]  /*ba80*/  @!P1 FADD.FTZ R53, R53, R58 ;  /* 0x0000003a35359221 */ /* 0x001fc80000010000 */
        /* <DEDUP_REMOVED lines=21> */
[----:B------:R0:W-:Y:S02]  /*bbe0*/  @!P1 STS.128 [UR13+0x2110], R52 ;  /* 0x00211034ff009988 */ /* 0x0001e40008000c0d */
.L_x_14476:
[----:B------:R-:W-:Y:S05]  /*bbf0*/  BSYNC.RECONVERGENT B0 ;  /* 0x0000000000007941 */ /* 0x000fea0003800200 */
.L_x_14475:
        /* <DEDUP_REMOVED lines=38> */
[----:B--2---:R-:W0:Y:S04]  /*be60*/  @P1 LDS.64 R2, [UR14+0x4e50] ;  /* 0x004e500eff021984 */ /* 0x004e280008000a00 */
[----:B-1----:R-:W1:Y:S01]  /*be70*/  @P1 LDS.64 R56, [UR14+0x4650] ;  /* 0x0046500eff381984 */ /* 0x002e620008000a00 */
[----:B0-----:R-:W-:Y:S01]  /*be80*/  @P1 FADD.FTZ R54, R54, R2 ;  /* 0x0000000236361221 */ /* 0x001fe20000010000 */
[----:B------:R-:W-:Y:S01]  /*be90*/  @P1 FADD.FTZ R55, R55, R3 ;  /* 0x0000000337371221 */ /* 0x000fe20000010000 */
[----:B-1----:R-:W-:Y:S01]  /*bea0*/  @P1 FADD.FTZ R52, R52, R56 ;  /* 0x0000003834341221 */ /* 0x002fe20000010000 */
[----:B------:R-:W-:-:S03]  /*beb0*/  @P1 FADD.FTZ R53, R53, R57 ;  /* 0x0000003935351221 */ /* 0x000fc60000010000 */
[----:B------:R0:W-:Y:S04]  /*bec0*/  STS.64 [UR14+0x4e50], R54 ;  /* 0x004e5036ff007988 */ /* 0x0001e80008000a0e */
[----:B------:R0:W-:Y:S02]  /*bed0*/  STS.64 [UR14+0x4650], R52 ;  /* 0x00465034ff007988 */ /* 0x0001e40008000a0e */
.L_x_14478:
[----:B------:R-:W-:Y:S05]  /*bee0*/  BSYNC.RECONVERGENT B0 ;  /* 0x0000000000007941 */ /* 0x000fea0003800200 */
.L_x_14477:
[----:B------:R-:W-:-:S04]  /*bef0*/  UIADD3 UR6, UPT, UPT, UR6, 0x1, URZ ;  /* 0x0000000106067890 */ /* 0x000fc8000fffe0ff */
[----:B------:R-:W-:-:S09]  /*bf00*/  UISETP.GE.AND UP0, UPT, UR6, UR43, UPT ;  /* 0x0000002b0600728c */ /* 0x000fd2000bf06270 */
[----:B------:R-:W-:Y:S05]  /*bf10*/  BRA.U !UP0, `(.L_x_14479) ;  /* 0xffffff8908987547 */ /* 0x000fea000b83ffff */
.L_x_14397:
[----:B------:R-:W-:Y:S01]  /*bf20*/  BAR.SYNC.DEFER_BLOCKING 0x0 ;  /* 0x0000000000007b1d */ /* 0x000fe20000010000 */
[----:B------:R-:W-:Y:S01]  /*bf30*/  SHF.L.U32 R130, R130, 0x2, RZ ;  /* 0x0000000282827819 */ /* 0x000fe200000006ff */
[----:B--2---:R-:W-:-:S03]  /*bf40*/  HFMA2 R2, -RZ, RZ, 0, 9.5367431640625e-07 ;  /* 0x00000010ff027431 */ /* 0x004fc600000001ff */
[----:B------:R-:W-:-:S03]  /*bf50*/  LOP3.LUT R130, R130, 0xf80, RZ, 0xc0, !PT ;  /* 0x00000f8082827812 */ /* 0x000fc600078ec0ff */
[----:B------:R-:W2:Y:S01]  /*bf60*/  S2UR UR13, SR_CgaCtaId ;  /* 0x00000000000d79c3 */ /* 0x000ea20000008800 */
[----:B------:R-:W5:Y:S01]  /*bf70*/  S2R R0, SR_LANEID ;  /* 0x0000000000007919 */ /* 0x000f620000000000 */
[----:B------:R-:W-:Y:S01]  /*bf80*/  LOP3.LUT R61, R130, 0x1f, R143, 0xf8, !PT ;  /* 0x0000001f823d7812 */ /* 0x000fe200078ef88f */
[----:B------:R-:W-:Y:S01]  /*bf90*/  UMOV UR6, 0x400 ;  /* 0x0000040000067882 */ /* 0x000fe20000000000 */
[----:B------:R-:W4:Y:S03]  /*bfa0*/  LDCU.64 UR14, c[0x0][0x500] ;  /* 0x0000a000ff0e77ac */ /* 0x000f260008000a00 */
[----:B------:R-:W-:-:S05]  /*bfb0*/  IMAD.WIDE.U32 R2, R61, R2, UR8 ;  /* 0x000000083d027e25 */ /* 0x000fca000f8e0002 */
[----:B------:R-:W3:Y:S04]  /*bfc0*/  LDG.E.128 R4, desc[UR16][R2.64] ;  /* 0x0000001002047981 */ /* 0x000ee8000c1e1d00 */
[----:B------:R-:W4:Y:S04]  /*bfd0*/  LDG.E.128 R8, desc[UR16][R2.64+0x200] ;  /* 0x0002001002087981 */ /* 0x000f28000c1e1d00 */
[----:B------:R-:W4:Y:S04]  /*bfe0*/  LDG.E.128 R12, desc[UR16][R2.64+0x400] ;  /* 0x00040010020c7981 */ /* 0x000f28000c1e1d00 */
[----:B------:R0:W4:Y:S01]  /*bff0*/  LDG.E.128 R16, desc[UR16][R2.64+0x600] ;  /* 0x0006001002107981 */ /* 0x000122000c1e1d00 */
[----:B--2---:R-:W-:Y:S01]  /*c000*/  ULEA UR6, UR13, UR6, 0x18 ;  /* 0x000000060d067291 */ /* 0x004fe2000f8ec0ff */
[----:B------:R-:W-:Y:S01]  /*c010*/  IADD3 R60, PT, PT, R142, -0x1, RZ ;  /* 0xffffffff8e3c7810 */ /* 0x000fe20007ffe0ff */
[----:B------:R-:W-:-:S02]  /*c020*/  UIADD3 UR36, UP0, UPT, UR36, -0x1000, URZ ;  /* 0xfffff00024247890 */ /* 0x000fc4000ff1e0ff */
[----:B------:R-:W-:Y:S02]  /*c030*/  UIADD3 UR38, UP1, UPT, UR38, -0x800, URZ ;  /* 0xfffff80026267890 */ /* 0x000fe4000ff3e0ff */
[----:B-----5:R-:W-:Y:S01]  /*c040*/  LEA R62, R0, UR6, 0x6 ;  /* 0x00000006003e7c11 */ /* 0x020fe2000f8e30ff */
[----:B------:R-:W-:Y:S01]  /*c050*/  UIADD3 UR11, UP2, UPT, UR11, -0x800, URZ ;  /* 0xfffff8000b0b7890 */ /* 0x000fe2000ff5e0ff */
[----:B0-----:R-:W-:Y:S01]  /*c060*/  SHF.L.U32 R2, R60, 0x9, RZ ;  /* 0x000000093c027819 */ /* 0x001fe200000006ff */
[----:B------:R-:W-:Y:S02]  /*c070*/  UIADD3 UR13, UP3, UPT, UR8, -0x800, URZ ;  /* 0xfffff800080d7890 */ /* 0x000fe4000ff7e0ff */
[----:B------:R-:W-:Y:S02]  /*c080*/  UIADD3.X UR19, UPT, UPT, UR19, -0x1, URZ, UP0, !UPT ;  /* 0xffffffff13137890 */ /* 0x000fe400087fe4ff */
[----:B------:R-:W-:Y:S02]  /*c090*/  UIADD3.X UR37, UPT, UPT, UR37, -0x1, URZ, UP1, !UPT ;  /* 0xffffffff25257890 */ /* 0x000fe40008ffe4ff */
[----:B------:R-:W-:-:S02]  /*c0a0*/  UIADD3.X UR12, UPT, UPT, UR12, -0x1, URZ, UP2, !UPT ;  /* 0xffffffff0c0c7890 */ /* 0x000fc400097fe4ff */
[----:B------:R-:W-:Y:S01]  /*c0b0*/  UIADD3.X UR9, UPT, UPT, UR9, -0x1, URZ, UP3, !UPT ;  /* 0xffffffff09097890 */ /* 0x000fe20009ffe4ff */
[----:B---3--:R-:W-:Y:S04]  /*c0c0*/  STS.128 [R128], R4 ;  /* 0x0000000480007388 */ /* 0x008fe80000000c00 */
[----:B----4-:R-:W-:Y:S04]  /*c0d0*/  STS.128 [R128+0x200], R8 ;  /* 0x0002000880007388 */ /* 0x010fe80000000c00 */
[----:B------:R-:W-:Y:S04]  /*c0e0*/  STS.128 [R128+0x400], R12 ;  /* 0x0004000c80007388 */ /* 0x000fe80000000c00 */
[----:B------:R0:W-:Y:S01]  /*c0f0*/  STS.128 [R128+0x600], R16 ;  /* 0x0006001080007388 */ /* 0x0001e20000000c00 */
[----:B------:R-:W-:-:S03]  /*c100*/  NOP ;  /* 0x0000000000007918 */ /* 0x000fc60000000000 */
[----:B------:R-:W2:Y:S04]  /*c110*/  LDS.128 R52, [R62] ;  /* 0x000000003e347984 */ /* 0x000ea80000000c00 */
[----:B-1----:R-:W1:Y:S04]  /*c120*/  LDS.128 R56, [R62+0x10] ;  /* 0x000010003e387984 */ /* 0x002e680000000c00 */
[----:B------:R-:W3:Y:S01]  /*c130*/  LDS.128 R4, [R62+0x20] ;  /* 0x000020003e047984 */ /* 0x000ee20000000c00 */
[----:B0-----:R-:W0:Y:S01]  /*c140*/  LDC.64 R16, c[0x0][0x550] ;  /* 0x00015400ff107b82 */ /* 0x001e220000000a00 */
[----:B--2---:R-:W-:Y:S01]  /*c150*/  FADD.FTZ R0, R52, UR5 ;  /* 0x0000000534007e21 */ /* 0x004fe20008010000 */
[----:B------:R-:W-:Y:S01]  /*c160*/  FADD.FTZ R3, R53, UR5 ;  /* 0x0000000535037e21 */ /* 0x000fe20008010000 */
[----:B------:R-:W-:-:S05]  /*c170*/  FADD.FTZ R55, R55, UR5 ;  /* 0x0000000537377e21 */ /* 0x000fca0008010000 */
[----:B------:R-:W2:Y:S01]  /*c180*/  LDC.64 R52, c[0x0][0x4f8] ;  /* 0x00013e00ff347b82 */ /* 0x000ea20000000a00 */
[----:B------:R-:W-:Y:S01]  /*c190*/  FADD.FTZ R54, R54, UR5 ;  /* 0x0000000536367e21 */ /* 0x000fe20008010000 */
[----:B------:R-:W-:Y:S01]  /*c1a0*/  FSETP.GTU.FTZ.AND P2, PT, R0, 20, PT ;  /* 0x41a000000000780b */ /* 0x000fe20003f5c000 */
[----:B-1----:R-:W-:Y:S01]  /*c1b0*/  FADD.FTZ R56, R56, UR5 ;  /* 0x0000000538387e21 */ /* 0x002fe20008010000 */
[----:B------:R-:W-:Y:S01]  /*c1c0*/  FSETP.GTU.FTZ.AND P3, PT, R3, 20, PT ;  /* 0x41a000000300780b */ /* 0x000fe20003f7c000 */
        /* <DEDUP_REMOVED lines=9> */
[----:B------:R-:W-:Y:S01]  /*c260*/  @!P2 FMUL.FTZ R0, R0, -1.4426950216293334961 ;  /* 0xbfb8aa3b0000a820 */ /* 0x000fe20000410000 */
[----:B------:R-:W-:Y:S01]  /*c270*/  FSETP.GTU.FTZ.AND P1, PT, R58, 20, PT ;  /* 0x41a000003a00780b */ /* 0x000fe20003f3c000 */
[----:B------:R-:W-:-:S04]  /*c280*/  @!P3 FMUL.FTZ R3, R3, -1.4426950216293334961 ;  /* 0xbfb8aa3b0303b820 */ /* 0x000fc80000410000 */
[----:B------:R-:W1:Y:S01]  /*c290*/  @!P2 MUFU.EX2 R0, R0 ;  /* 0x000000000000a308 */ /* 0x000e620000000800 */
[----:B------:R-:W-:-:S03]  /*c2a0*/  @!P6 FMUL.FTZ R4, R55, -1.4426950216293334961 ;  /* 0xbfb8aa3b3704e820 */ /* 0x000fc60000410000 */
[----:B------:R3:W4:Y:S04]  /*c2b0*/  @!P3 MUFU.EX2 R10, R3 ;  /* 0x00000003000ab308 */ /* 0x0007280000000800 */
[----:B------:R-:W5:Y:S01]  /*c2c0*/  @!P6 MUFU.EX2 R4, R4 ;  /* 0x000000040004e308 */ /* 0x000f620000000800 */
[----:B---3--:R-:W-:Y:S01]  /*c2d0*/  MOV R3, RZ ;  /* 0x000000ff00037202 */ /* 0x008fe20000000f00 */
[----:B-1----:R-:W-:Y:S01]  /*c2e0*/  @!P2 FADD.FTZ R12, R0, 1 ;  /* 0x3f800000000ca421 */ /* 0x002fe20000010000 */
[----:B----4-:R-:W-:-:S03]  /*c2f0*/  @!P3 FADD.FTZ R0, R10, 1 ;  /* 0x3f8000000a00b421 */ /* 0x010fc60000010000 */
[----:B------:R-:W1:Y:S01]  /*c300*/  @!P2 MUFU.RCP R13, R12 ;  /* 0x0000000c000da308 */ /* 0x000e620000001000 */
[----:B--2---:R-:W-:-:S04]  /*c310*/  IMAD.WIDE.U32 R8, R52, UR18, R2 ;  /* 0x0000001234087c25 */ /* 0x004fc8000f8e0002 */
[----:B-----5:R-:W-:Y:S01]  /*c320*/  @!P6 FADD.FTZ R4, R4, 1 ;  /* 0x3f8000000404e421 */ /* 0x020fe20000010000 */
[----:B------:R-:W-:Y:S02]  /*c330*/  IMAD R9, R53, UR18, R9 ;  /* 0x0000001235097c24 */ /* 0x000fe4000f8e0209 */
[----:B------:R2:W3:Y:S01]  /*c340*/  @!P3 MUFU.RCP R14, R0 ;  /* 0x00000000000eb308 */ /* 0x0004e20000001000 */
[----:B------:R-:W-:-:S04]  /*c350*/  IMAD.WIDE.U32 R10, R144, UR14, R8 ;  /* 0x0000000e900a7c25 */ /* 0x000fc8000f8e0008 */
[----:B------:R-:W-:Y:S01]  /*c360*/  IMAD R9, R144, UR15, R11 ;  /* 0x0000000f90097c24 */ /* 0x000fe2000f8e020b */
[----:B0-----:R-:W-:Y:S01]  /*c370*/  LEA R8, P0, R10, R16, 0x2 ;  /* 0x000000100a087211 */ /* 0x001fe200078010ff */
[----:B------:R-:W-:Y:S01]  /*c380*/  @!P1 FMUL.FTZ R16, R58, -1.4426950216293334961 ;  /* 0xbfb8aa3b3a109820 */ /* 0x000fe20000410000 */
[----:B------:R-:W0:Y:S01]  /*c390*/  @!P6 MUFU.RCP R4, R4 ;  /* 0x000000040004e308 */ /* 0x000e220000001000 */
[----:B--2---:R-:W-:Y:S01]  /*c3a0*/  @!P4 FMUL.FTZ R0, R54, -1.4426950216293334961 ;  /* 0xbfb8aa3b3600c820 */ /* 0x004fe20000410000 */
[----:B------:R-:W-:Y:S01]  /*c3b0*/  LEA.HI.X R9, R10, R17, R9, 0x2, P0 ;  /* 0x000000110a097211 */ /* 0x000fe200000f1409 */
[----:B-1----:R-:W-:Y:S01]  /*c3c0*/  @!P2 FMUL.FTZ R32, R32, R13 ;  /* 0x0000000d2020a220 */ /* 0x002fe20000410000 */
[----:B------:R-:W-:Y:S01]  /*c3d0*/  FSETP.GTU.FTZ.AND P0, PT, R57, 20, PT ;  /* 0x41a000003900780b */ /* 0x000fe20003f1c000 */
[----:B------:R-:W-:Y:S01]  /*c3e0*/  @!P5 FMUL.FTZ R10, R56, -1.4426950216293334961 ;  /* 0xbfb8aa3b380ad820 */ /* 0x000fe20000410000 */
[----:B------:R-:W-:Y:S01]  /*c3f0*/  FSETP.GTU.FTZ.AND P2, PT, R59, 20, PT ;  /* 0x41a000003b00780b */ /* 0x000fe20003f5c000 */
[----:B------:R-:W-:Y:S01]  /*c400*/  IMAD.WIDE.U32 R8, R61, 0x10, R8 ;  /* 0x000000103d087825 */ /* 0x000fe200078e0008 */
[----:B------:R-:W1:Y:S01]  /*c410*/  @!P4 MUFU.EX2 R0, R0 ;  /* 0x000000000000c308 */ /* 0x000e620000000800 */
[----:B------:R-:W2:Y:S02]  /*c420*/  LDCU.64 UR14, c[0x0][0x520] ;  /* 0x0000a400ff0e77ac */ /* 0x000ea40008000a00 */
[----:B---3--:R-:W-:Y:S01]  /*c430*/  @!P3 FMUL.FTZ R33, R33, R14 ;  /* 0x0000000e2121b220 */ /* 0x008fe20000410000 */
[----:B------:R-:W-:Y:S01]  /*c440*/  FSETP.GTU.FTZ.AND P3, PT, R18, 20, PT ;  /* 0x41a000001200780b */ /* 0x000fe20003f7c000 */
[----:B------:R-:W3:Y:S01]  /*c450*/  LDS.128 R12, [R62+0x30] ;  /* 0x000030003e0c7984 */ /* 0x000ee20000000c00 */
[----:B------:R-:W4:Y:S01]  /*c460*/  @!P5 MUFU.EX2 R10, R10 ;  /* 0x0000000a000ad308 */ /* 0x000f220000000800 */
[----:B------:R-:W-:Y:S02]  /*c470*/  BAR.SYNC.DEFER_BLOCKING 0x0 ;  /* 0x0000000000007b1d */ /* 0x000fe40000010000 */
[----:B------:R-:W-:Y:S01]  /*c480*/  @!P0 FMUL.FTZ R11, R57, -1.4426950216293334961 ;  /* 0xbfb8aa3b390b8820 */ /* 0x000fe20000410000 */
[----:B0-----:R-:W-:Y:S01]  /*c490*/  @!P6 FMUL.FTZ R35, R35, R4 ;  /* 0x000000042323e220 */ /* 0x001fe20000410000 */
[----:B------:R-:W-:Y:S01]  /*c4a0*/  @!P2 FMUL.FTZ R17, R59, -1.4426950216293334961 ;  /* 0xbfb8aa3b3b11a820 */ /* 0x000fe20000410000 */
[----:B------:R-:W-:Y:S01]  /*c4b0*/  FSETP.GTU.FTZ.AND P6, PT, R6, 20, PT ;  /* 0x41a000000600780b */ /* 0x000fe20003fdc000 */
[----:B------:R-:W0:Y:S01]  /*c4c0*/  @!P1 MUFU.EX2 R16, R16 ;  /* 0x0000001000109308 */ /* 0x000e220000000800 */
[----:B-1----:R-:W-:-:S03]  /*c4d0*/  @!P4 FADD.FTZ R0, R0, 1 ;  /* 0x3f8000000000c421 */ /* 0x002fc60000010000 */
[----:B------:R-:W-:Y:S01]  /*c4e0*/  @!P3 FMUL.FTZ R18, R18, -1.4426950216293334961 ;  /* 0xbfb8aa3b1212b820 */ /* 0x000fe20000410000 */
[----:B------:R-:W1:Y:S01]  /*c4f0*/  @!P0 MUFU.EX2 R11, R11 ;  /* 0x0000000b000b8308 */ /* 0x000e620000000800 */
[----:B----4-:R-:W-:-:S03]  /*c500*/  @!P5 FADD.FTZ R10, R10, 1 ;  /* 0x3f8000000a0ad421 */ /* 0x010fc60000010000 */
[----:B------:R-:W4:Y:S03]  /*c510*/  @!P2 MUFU.EX2 R17, R17 ;  /* 0x000000110011a308 */ /* 0x000f260000000800 */
[----:B------:R-:W-:Y:S01]  /*c520*/  @!P6 FMUL.FTZ R4, R6, -1.4426950216293334961 ;  /* 0xbfb8aa3b0604e820 */ /* 0x000fe20000410000 */
[----:B------:R-:W5:Y:S01]  /*c530*/  @!P3 MUFU.EX2 R18, R18 ;  /* 0x000000120012b308 */ /* 0x000f620000000800 */
[----:B0-----:R-:W-:-:S03]  /*c540*/  @!P1 FADD.FTZ R16, R16, 1 ;  /* 0x3f80000010109421 */ /* 0x001fc60000010000 */
[----:B------:R0:W2:Y:S01]  /*c550*/  @!P4 MUFU.RCP R19, R0 ;  /* 0x000000000013c308 */ /* 0x0000a20000001000 */
[----:B-1----:R-:W-:Y:S01]  /*c560*/  @!P0 FADD.FTZ R11, R11, 1 ;  /* 0x3f8000000b0b8421 */ /* 0x002fe20000010000 */
[----:B------:R-:W-:Y:S01]  /*c570*/  STS.128 [R62], R36 ;  /* 0x000000243e007388 */ /* 0x000fe20000000c00 */
[----:B----4-:R-:W-:-:S03]  /*c580*/  @!P2 FADD.FTZ R17, R17, 1 ;  /* 0x3f8000001111a421 */ /* 0x010fc60000010000 */
[----:B------:R-:W-:Y:S02]  /*c590*/  STS.128 [R62+0x10], R40 ;  /* 0x000010283e007388 */ /* 0x000fe40000000c00 */
[----:B------:R-:W1:Y:S01]  /*c5a0*/  @!P5 MUFU.RCP R53, R10 ;  /* 0x0000000a0035d308 */ /* 0x000e620000001000 */
[----:B0-----:R-:W-:Y:S01]  /*c5b0*/  FADD.FTZ R0, R5, UR5 ;  /* 0x0000000505007e21 */ /* 0x001fe20008010000 */
[----:B-----5:R-:W-:Y:S01]  /*c5c0*/  @!P3 FADD.FTZ R18, R18, 1 ;  /* 0x3f8000001212b421 */ /* 0x020fe20000010000 */
[----:B------:R-:W-:Y:S01]  /*c5d0*/  STS.128 [R62+0x20], R44 ;  /* 0x0000202c3e007388 */ /* 0x000fe20000000c00 */
[----:B---3--:R-:W-:Y:S01]  /*c5e0*/  FADD.FTZ R12, R12, UR5 ;  /* 0x000000050c0c7e21 */ /* 0x008fe20008010000 */
[----:B------:R-:W-:-:S03]  /*c5f0*/  FADD.FTZ R13, R13, UR5 ;  /* 0x000000050d0d7e21 */ /* 0x000fc60008010000 */
[----:B------:R-:W0:Y:S01]  /*c600*/  @!P0 MUFU.RCP R52, R11 ;  /* 0x0000000b00348308 */ /* 0x000e220000001000 */
[----:B------:R-:W-:Y:S01]  /*c610*/  FADD.FTZ R14, R14, UR5 ;  /* 0x000000050e0e7e21 */ /* 0x000fe20008010000 */
[----:B------:R-:W-:Y:S01]  /*c620*/  FADD.FTZ R15, R15, UR5 ;  /* 0x000000050f0f7e21 */ /* 0x000fe20008010000 */
[----:B------:R-:W-:Y:S01]  /*c630*/  STS.128 [R62+0x30], R48 ;  /* 0x000030303e007388 */ /* 0x000fe20000000c00 */
[----:B--2---:R-:W-:Y:S01]  /*c640*/  @!P4 FMUL.FTZ R34, R34, R19 ;  /* 0x000000132222c220 */ /* 0x004fe20000410000 */
[----:B------:R-:W-:-:S03]  /*c650*/  NOP ;  /* 0x0000000000007918 */ /* 0x000fc60000000000 */
[----:B------:R-:W2:Y:S01]  /*c660*/  @!P1 MUFU.RCP R55, R16 ;  /* 0x0000001000379308 */ /* 0x000ea20000001000 */
[----:B-1----:R-:W-:Y:S01]  /*c670*/  @!P5 FMUL.FTZ R28, R28, R53 ;  /* 0x000000351c1cd220 */ /* 0x002fe20000410000 */
[----:B------:R-:W-:Y:S01]  /*c680*/  FSETP.GTU.FTZ.AND P5, PT, R7, 20, PT ;  /* 0x41a000000700780b */ /* 0x000fe20003fbc000 */
[----:B------:R-:W1:Y:S01]  /*c690*/  LDS.128 R36, [R128+0x400] ;  /* 0x0004000080247984 */ /* 0x000e620000000c00 */
[----:B------:R-:W-:Y:S01]  /*c6a0*/  FSETP.GTU.FTZ.AND P4, PT, R0, 20, PT ;  /* 0x41a000000000780b */ /* 0x000fe20003f9c000 */
[----:B0-----:R-:W-:-:S03]  /*c6b0*/  @!P0 FMUL.FTZ R29, R29, R52 ;  /* 0x000000341d1d8220 */ /* 0x001fc60000410000 */
[----:B------:R-:W0:Y:S01]  /*c6c0*/  @!P2 MUFU.RCP R54, R17 ;  /* 0x000000110036a308 */ /* 0x000e220000001000 */
[----:B------:R-:W-:-:S07]  /*c6d0*/  FSETP.GTU.FTZ.AND P0, PT, R12, 20, PT ;  /* 0x41a000000c00780b */ /* 0x000fce0003f1c000 */
[----:B------:R3:W4:Y:S01]  /*c6e0*/  @!P3 MUFU.RCP R5, R18 ;  /* 0x000000120005b308 */ /* 0x0007220000001000 */
[----:B------:R-:W-:Y:S01]  /*c6f0*/  @!P4 FMUL.FTZ R0, R0, -1.4426950216293334961 ;  /* 0xbfb8aa3b0000c820 */ /* 0x000fe20000410000 */
[----:B--2---:R-:W-:Y:S01]  /*c700*/  @!P1 FMUL.FTZ R30, R30, R55 ;  /* 0x000000371e1e9220 */ /* 0x004fe20000410000 */
[----:B------:R-:W-:-:S03]  /*c710*/  FSETP.GTU.FTZ.AND P1, PT, R13, 20, PT ;  /* 0x41a000000d00780b */ /* 0x000fc60003f3c000 */
[----:B------:R-:W-:Y:S02]  /*c720*/  @!P0 FMUL.FTZ R6, R12, -1.4426950216293334961 ;  /* 0xbfb8aa3b0c068820 */ /* 0x000fe40000410000 */
[----:B------:R-:W2:Y:S01]  /*c730*/  @!P4 MUFU.EX2 R0, R0 ;  /* 0x000000000000c308 */ /* 0x000ea20000000800 */
[----:B---3--:R-:W3:Y:S01]  /*c740*/  LDS.128 R16, [R128+0x200] ;  /* 0x0002000080107984 */ /* 0x008ee20000000c00 */
[----:B0-----:R-:W-:Y:S01]  /*c750*/  @!P2 FMUL.FTZ R31, R31, R54 ;  /* 0x000000361f1fa220 */ /* 0x001fe20000410000 */
[----:B------:R-:W-:Y:S01]  /*c760*/  FSETP.GTU.FTZ.AND P2, PT, R14, 20, PT ;  /* 0x41a000000e00780b */ /* 0x000fe20003f5c000 */
[----:B------:R-:W0:Y:S01]  /*c770*/  @!P6 MUFU.EX2 R4, R4 ;  /* 0x000000040004e308 */ /* 0x000e220000000800 */
[----:B------:R-:W5:Y:S03]  /*c780*/  LDS.128 R52, [R128+0x600] ;  /* 0x0006000080347984 */ /* 0x000f660000000c00 */
[----:B------:R-:W1:Y:S01]  /*c790*/  @!P0 MUFU.EX2 R6, R6 ;  /* 0x0000000600068308 */ /* 0x000e620000000800 */
[----:B----4-:R-:W-:Y:S01]  /*c7a0*/  @!P3 FMUL.FTZ R24, R24, R5 ;  /* 0x000000051818b220 */ /* 0x010fe20000410000 */
[----:B------:R-:W-:Y:S01]  /*c7b0*/  FSETP.GTU.FTZ.AND P3, PT, R15, 20, PT ;  /* 0x41a000000f00780b */ /* 0x000fe20003f7c000 */
[----:B------:R-:W-:Y:S01]  /*c7c0*/  @!P5 FMUL.FTZ R5, R7, -1.4426950216293334961 ;  /* 0xbfb8aa3b0705d820 */ /* 0x000fe20000410000 */
[----:B------:R-:W-:Y:S01]  /*c7d0*/  @!P1 FMUL.FTZ R7, R13, -1.4426950216293334961 ;  /* 0xbfb8aa3b0d079820 */ /* 0x000fe20000410000 */
[----:B--2---:R-:W-:-:S03]  /*c7e0*/  @!P4 FADD.FTZ R0, R0, 1 ;  /* 0x3f8000000000c421 */ /* 0x004fc60000010000 */
[----:B------:R-:W-:Y:S01]  /*c7f0*/  @!P2 FMUL.FTZ R10, R14, -1.4426950216293334961 ;  /* 0xbfb8aa3b0e0aa820 */ /* 0x000fe20000410000 */
[----:B------:R-:W2:Y:S01]  /*c800*/  @!P5 MUFU.EX2 R5, R5 ;  /* 0x000000050005d308 */ /* 0x000ea20000000800 */
[----:B0-----:R-:W-:Y:S01]  /*c810*/  @!P6 FADD.FTZ R4, R4, 1 ;  /* 0x3f8000000404e421 */ /* 0x001fe20000010000 */
[----:B-1----:R-:W-:Y:S02]  /*c820*/  STG.E.128 desc[UR16][R8.64+0x400], R36 ;  /* 0x0004002408007986 */ /* 0x002fe4000c101d10 */
[----:B------:R-:W0:Y:S01]  /*c830*/  @!P1 MUFU.EX2 R7, R7 ;  /* 0x0000000700079308 */ /* 0x000e220000000800 */
[----:B------:R-:W-:Y:S01]  /*c840*/  @!P0 FADD.FTZ R6, R6, 1 ;  /* 0x3f80000006068421 */ /* 0x000fe20000010000 */
[----:B------:R-:W-:Y:S02]  /*c850*/  @!P3 FMUL.FTZ R11, R15, -1.4426950216293334961 ;  /* 0xbfb8aa3b0f0bb820 */ /* 0x000fe40000410000 */
[----:B------:R-:W1:Y:S01]  /*c860*/  LDS.128 R12, [R128] ;  /* 0x00000000800c7984 */ /* 0x000e620000000c00 */
[----:B------:R-:W4:Y:S04]  /*c870*/  @!P2 MUFU.EX2 R10, R10 ;  /* 0x0000000a000aa308 */ /* 0x000f280000000800 */
[----:B------:R-:W5:Y:S01]  /*c880*/  @!P3 MUFU.EX2 R11, R11 ;  /* 0x0000000b000bb308 */ /* 0x000f620000000800 */
[----:B--2---:R-:W-:-:S03]  /*c890*/  @!P5 FADD.FTZ R5, R5, 1 ;  /* 0x3f8000000505d421 */ /* 0x004fc60000010000 */
[----:B------:R-:W2:Y:S01]  /*c8a0*/  @!P4 MUFU.RCP R0, R0 ;  /* 0x000000000000c308 */ /* 0x000ea20000001000 */
[----:B0-----:R-:W-:Y:S01]  /*c8b0*/  @!P1 FADD.FTZ R7, R7, 1 ;  /* 0x3f80000007079421 */ /* 0x001fe20000010000 */
[----:B----4-:R-:W-:Y:S01]  /*c8c0*/  @!P2 FADD.FTZ R10, R10, 1 ;  /* 0x3f8000000a0aa421 */ /* 0x010fe20000010000 */
[----:B---3--:R-:W-:Y:S05]  /*c8d0*/  STG.E.128 desc[UR16][R8.64+0x200], R16 ;  /* 0x0002001008007986 */ /* 0x008fea000c101d10 */
[----:B------:R-:W0:Y:S01]  /*c8e0*/  @!P6 MUFU.RCP R41, R4 ;  /* 0x000000040029e308 */ /* 0x000e220000001000 */
[----:B-----5:R-:W-:Y:S01]  /*c8f0*/  @!P3 FADD.FTZ R11, R11, 1 ;  /* 0x3f8000000b0bb421 */ /* 0x020fe20000010000 */
[----:B------:R-:W-:Y:S06]  /*c900*/  STG.E.128 desc[UR16][R8.64+0x600], R52 ;  /* 0x0006003408007986 */ /* 0x000fec000c101d10 */
[----:B------:R3:W4:Y:S01]  /*c910*/  @!P5 MUFU.RCP R40, R5 ;  /* 0x000000050028d308 */ /* 0x0007220000001000 */
[----:B--2---:R-:W-:Y:S01]  /*c920*/  @!P4 FMUL.FTZ R25, R25, R0 ;  /* 0x000000001919c220 */ /* 0x004fe20000410000 */
[----:B------:R-:W-:-:S06]  /*c930*/  FADD.FTZ R0, R32, R145 ;  /* 0x0000009120007221 */ /* 0x000fcc0000010000 */
[----:B------:R-:W2:Y:S01]  /*c940*/  @!P0 MUFU.RCP R43, R6 ;  /* 0x00000006002b8308 */ /* 0x000ea20000001000 */
[----:B---3--:R-:W-:Y:S01]  /*c950*/  FADD.FTZ R5, R0, R33 ;  /* 0x0000002100057221 */ /* 0x008fe20000010000 */
[----:B0-----:R-:W-:-:S03]  /*c960*/  @!P6 FMUL.FTZ R26, R26, R41 ;  /* 0x000000291a1ae220 */ /* 0x001fc60000410000 */
[----:B------:R-:W-:Y:S01]  /*c970*/  FADD.FTZ R0, R5, R34 ;  /* 0x0000002205007221 */ /* 0x000fe20000010000 */
[----:B-1----:R-:W-:Y:S02]  /*c980*/  STG.E.128 desc[UR16][R8.64], R12 ;  /* 0x0000000c08007986 */ /* 0x002fe4000c101d10 */
[----:B------:R0:W1:Y:S01]  /*c990*/  @!P1 MUFU.RCP R42, R7 ;  /* 0x00000007002a9308 */ /* 0x0000620000001000 */
[----:B----4-:R-:W-:Y:S01]  /*c9a0*/  @!P5 FMUL.FTZ R27, R27, R40 ;  /* 0x000000281b1bd220 */ /* 0x010fe20000410000 */
[----:B------:R-:W-:Y:S06]  /*c9b0*/  BAR.SYNC.DEFER_BLOCKING 0x0 ;  /* 0x0000000000007b1d */ /* 0x000fec0000010000 */
[----:B------:R-:W3:Y:S02]  /*c9c0*/  @!P2 MUFU.RCP R45, R10 ;  /* 0x0000000a002da308 */ /* 0x000ee40000001000 */
[----:B0-----:R-:W0:Y:S01]  /*c9d0*/  LDC.64 R6, c[0x0][0x518] ;  /* 0x00014600ff067b82 */ /* 0x001e220000000a00 */
[----:B--2---:R-:W-:-:S05]  /*c9e0*/  @!P0 FMUL.FTZ R20, R20, R43 ;  /* 0x0000002b14148220 */ /* 0x004fca0000410000 */
[----:B------:R-:W2:Y:S01]  /*c9f0*/  @!P3 MUFU.RCP R4, R11 ;  /* 0x0000000b0004b308 */ /* 0x000ea20000001000 */
[----:B-1----:R-:W-:Y:S01]  /*ca00*/  @!P1 FMUL.FTZ R21, R21, R42 ;  /* 0x0000002a15159220 */ /* 0x002fe20000410000 */
[----:B---3--:R-:W-:Y:S01]  /*ca10*/  @!P2 FMUL.FTZ R22, R22, R45 ;  /* 0x0000002d1616a220 */ /* 0x008fe20000410000 */
[----:B------:R1:W-:Y:S04]  /*ca20*/  STS.128 [R62], R32 ;  /* 0x000000203e007388 */ /* 0x0003e80000000c00 */
[----:B------:R3:W-:Y:S01]  /*ca30*/  STS.128 [R62+0x10], R28 ;  /* 0x0000101c3e007388 */ /* 0x0007e20000000c00 */
[----:B0-----:R-:W-:-:S04]  /*ca40*/  IMAD.WIDE.U32 R2, R6, UR18, R2 ;  /* 0x0000001206027c25 */ /* 0x001fc8000f8e0002 */
[----:B--2---:R-:W-:Y:S01]  /*ca50*/  @!P3 FMUL.FTZ R23, R23, R4 ;  /* 0x000000041717b220 */ /* 0x004fe20000410000 */
[----:B------:R0:W-:Y:S01]  /*ca60*/  STS.128 [R62+0x20], R24 ;  /* 0x000020183e007388 */ /* 0x0001e20000000c00 */
[----:B------:R-:W2:Y:S01]  /*ca70*/  LDC.64 R4, c[0x0][0x560] ;  /* 0x00015800ff047b82 */ /* 0x000ea20000000a00 */
[----:B------:R-:W-:Y:S02]  /*ca80*/  IMAD R3, R7, UR18, R3 ;  /* 0x0000001207037c24 */ /* 0x000fe4000f8e0203 */
[----:B------:R4:W-:Y:S01]  /*ca90*/  STS.128 [R62+0x30], R20 ;  /* 0x000030143e007388 */ /* 0x0009e20000000c00 */
[----:B------:R-:W-:-:S03]  /*caa0*/  NOP ;  /* 0x0000000000007918 */ /* 0x000fc60000000000 */
[----:B------:R-:W5:Y:S01]  /*cab0*/  LDS.128 R8, [R128] ;  /* 0x0000000080087984 */ /* 0x000f620000000c00 */
[----:B-1----:R-:W-:Y:S01]  /*cac0*/  FADD.FTZ R35, R0, R35 ;  /* 0x0000002300237221 */ /* 0x002fe20000010000 */
[C---:B------:R-:W-:Y:S02]  /*cad0*/  IMAD.WIDE.U32 R2, R144.reuse, UR14, R2 ;  /* 0x0000000e90027c25 */ /* 0x040fe4000f8e0002 */
[----:B------:R-:W1:Y:S02]  /*cae0*/  LDS.128 R12, [R128+0x200] ;  /* 0x00020000800c7984 */ /* 0x000e640000000c00 */
[----:B---3--:R-:W-:Y:S01]  /*caf0*/  FADD.FTZ R28, R35, R28 ;  /* 0x0000001c231c7221 */ /* 0x008fe20000010000 */
[----:B------:R-:W-:Y:S01]  /*cb00*/  IMAD R0, R144, UR15, R3 ;  /* 0x0000000f90007c24 */ /* 0x000fe2000f8e0203 */
[----:B------:R-:W3:Y:S02]  /*cb10*/  LDS.128 R16, [R128+0x400] ;  /* 0x0004000080107984 */ /* 0x000ee40000000c00 */
[----:B------:R-:W-:-:S02]  /*cb20*/  FADD.FTZ R29, R28, R29 ;  /* 0x0000001d1c1d7221 */ /* 0x000fc40000010000 */
[----:B------:R-:W3:Y:S02]  /*cb30*/  LDS.128 R36, [R128+0x600] ;  /* 0x0006000080247984 */ /* 0x000ee40000000c00 */
[----:B------:R-:W-:Y:S01]  /*cb40*/  FADD.FTZ R30, R29, R30 ;  /* 0x0000001e1d1e7221 */ /* 0x000fe20000010000 */
[----:B--2---:R-:W-:-:S03]  /*cb50*/  LEA R4, P0, R2, R4, 0x2 ;  /* 0x0000000402047211 */ /* 0x004fc600078010ff */
[----:B------:R-:W-:Y:S01]  /*cb60*/  FADD.FTZ R31, R30, R31 ;  /* 0x0000001f1e1f7221 */ /* 0x000fe20000010000 */
[----:B------:R-:W-:Y:S02]  /*cb70*/  LEA.HI.X R5, R2, R5, R0, 0x2, P0 ;  /* 0x0000000502057211 */ /* 0x000fe400000f1400 */
[----:B------:R-:W-:Y:S01]  /*cb80*/  ISETP.GT.AND P0, PT, R142, 0x1, PT ;  /* 0x000000018e00780c */ /* 0x000fe20003f04270 */
[----:B0-----:R-:W-:Y:S01]  /*cb90*/  FADD.FTZ R24, R31, R24 ;  /* 0x000000181f187221 */ /* 0x001fe20000010000 */
[----:B------:R-:W-:Y:S01]  /*cba0*/  MOV R142, R60 ;  /* 0x0000003c008e7202 */ /* 0x000fe20000000f00 */
[----:B------:R-:W-:-:S04]  /*cbb0*/  IMAD.WIDE.U32 R2, R61, 0x10, R4 ;  /* 0x000000103d027825 */ /* 0x000fc800078e0004 */
[----:B------:R-:W-:-:S04]  /*cbc0*/  FADD.FTZ R25, R24, R25 ;  /* 0x0000001918197221 */ /* 0x000fc80000010000 */
[----:B------:R-:W-:-:S04]  /*cbd0*/  FADD.FTZ R26, R25, R26 ;  /* 0x0000001a191a7221 */ /* 0x000fc80000010000 */
[----:B------:R-:W-:-:S04]  /*cbe0*/  FADD.FTZ R27, R26, R27 ;  /* 0x0000001b1a1b7221 */ /* 0x000fc80000010000 */
[----:B----4-:R-:W-:Y:S01]  /*cbf0*/  FADD.FTZ R20, R27, R20 ;  /* 0x000000141b147221 */ /* 0x010fe20000010000 */
[----:B-----5:R0:W-:Y:S03]  /*cc00*/  STG.E.128 desc[UR16][R2.64], R8 ;  /* 0x0000000802007986 */ /* 0x0201e6000c101d10 */
[----:B------:R-:W-:Y:S01]  /*cc10*/  FADD.FTZ R21, R20, R21 ;  /* 0x0000001514157221 */ /* 0x000fe20000010000 */
[----:B-1----:R0:W-:Y:S03]  /*cc20*/  STG.E.128 desc[UR16][R2.64+0x200], R12 ;  /* 0x0002000c02007986 */ /* 0x0021e6000c101d10 */
[----:B------:R-:W-:Y:S01]  /*cc30*/  FADD.FTZ R22, R21, R22 ;  /* 0x0000001615167221 */ /* 0x000fe20000010000 */
[----:B---3--:R0:W-:Y:S03]  /*cc40*/  STG.E.128 desc[UR16][R2.64+0x400], R16 ;  /* 0x0004001002007986 */ /* 0x0081e6000c101d10 */
[----:B------:R-:W-:Y:S01]  /*cc50*/  FADD.FTZ R145, R22, R23 ;  /* 0x0000001716917221 */ /* 0x000fe20000010000 */
[----:B------:R0:W-:Y:S01]  /*cc60*/  STG.E.128 desc[UR16][R2.64+0x600], R36 ;  /* 0x0006002402007986 */ /* 0x0001e2000c101d10 */
[----:B------:R-:W-:Y:S05]  /*cc70*/  @P0 BRA `(.L_x_14480) ;  /* 0xffffff3c00c80947 */ /* 0x000fea000383ffff */
.L_x_14363:
[----:B------:R-:W1:Y:S01]  /*cc80*/  LDC.64 R6, c[0x0][0x548] ;  /* 0x00015200ff067b82 */ /* 0x000e620000000a00 */
[----:B0-----:R-:W0:Y:S01]  /*cc90*/  S2R R12, SR_TID.X ;  /* 0x00000000000c7919 */ /* 0x001e220000002100 */
[----:B------:R-:W0:Y:S06]  /*cca0*/  LDCU UR15, c[0x0][0x38c] ;  /* 0x00007180ff0f77ac */ /* 0x000e2c0008000800 */
[----:B------:R-:W2:Y:S01]  /*ccb0*/  LDC.64 R8, c[0x0][0x568] ;  /* 0x00015a00ff087b82 */ /* 0x000ea20000000a00 */
[----:B-1----:R-:W-:-:S04]  /*ccc0*/  ISETP.NE.U32.AND P1, PT, R6, RZ, PT ;  /* 0x000000ff0600720c */ /* 0x002fc80003f25070 */
[----:B------:R-:W-:Y:S02]  /*ccd0*/  ISETP.NE.AND.EX P1, PT, R7, RZ, PT, P1 ;  /* 0x000000ff0700720c */ /* 0x000fe40003f25310 */
[----:B--2---:R-:W-:Y:S02]  /*cce0*/  ISETP.NE.U32.AND P0, PT, R8, RZ, PT ;  /* 0x000000ff0800720c */ /* 0x004fe40003f05070 */
[----:B0-----:R-:W-:Y:S02]  /*ccf0*/  ISETP.GE.AND P2, PT, R12, UR15, PT ;  /* 0x0000000f0c007c0c */ /* 0x001fe4000bf46270 */
        /* <DEDUP_REMOVED lines=26> */
.L_x_14482:
[----:B------:R-:W-:Y:S05]  /*cea0*/  BSYNC.RECONVERGENT B0 ;  /* 0x0000000000007941 */ /* 0x000fea0003800200 */
.L_x_14481:
        /* <DEDUP_REMOVED lines=26> */
.L_x_14484:
[----:B------:R-:W-:Y:S05]  /*d050*/  BSYNC.RECONVERGENT B0 ;  /* 0x0000000000007941 */ /* 0x000fea0003800200 */
.L_x_14483:
        /* <DEDUP_REMOVED lines=17> */
.L_x_14486:
        /* <DEDUP_REMOVED lines=26> */
.L_x_14485:
[----:B------:R-:W-:Y:S05]  /*d310*/  EXIT ;  /* 0x000000000000794d */ /* 0x000fea0003800000 */
.L_x_14487:
        /* <DEDUP_REMOVED lines=14> */
.L_x_18743:


//--------------------- .text._Z25selective_scan_bwd_kernelI32Selective_Scan_bwd_kernel_traitsILi32ELi16ELb1ELb1ELb0ELb0ELb0EfN3c107complexIfEEEEv12SSMParamsBwd --------------------------
	.section	.text._Z25selective_scan_bwd_kernelI32Selective_Scan_bwd_kernel_traitsILi32ELi16ELb1ELb1ELb0ELb0ELb0EfN3c107complexIfEEEEv12SSMParamsBwd,"ax",@progbits
	.align	128
        .global         _Z25selective_scan_bwd_kernelI32Selective_Scan_bwd_kernel_traitsILi32ELi16ELb1ELb1ELb0ELb0ELb0EfN3c107complexIfEEEEv12SSMParamsBwd
        .type           _Z25selective_scan_bwd_kernelI32Selective_Scan_bwd_kernel_traitsILi32ELi16ELb1ELb1ELb0ELb0ELb0EfN3c107complexIfEEEEv12SSMParamsBwd,@function
        .size           _Z25selective_scan_bwd_kernelI32Selective_Scan_bwd_kernel_traitsILi32ELi16ELb1ELb1ELb0ELb0ELb0EfN3c107complexIfEEEEv12SSMParamsBwd,(.L_x_18744 - _Z25selective_scan_bwd_kernelI32Selective_Scan_bwd_kernel_traitsILi32ELi16ELb1ELb1ELb0ELb0ELb0EfN3c107complexIfEEEEv12SSMParamsBwd)
        .other          _Z25selective_scan_bwd_kernelI32Selective_Scan_bwd_kernel_traitsILi32ELi16ELb1ELb1ELb0ELb0ELb0EfN3c107complexIfEEEEv12SSMParamsBwd,@"STO_CUDA_ENTRY STV_DEFAULT"
_Z25selective_scan_bwd_kernelI32Selective_Scan_bwd_kernel_traitsILi32ELi16ELb1ELb1ELb0ELb0ELb0EfN3c107complexIfEEEEv12SSMParamsBwd:
.text._Z25selective_scan_bwd_kernelI32Selective_Scan_bwd_kernel_traitsILi32ELi16ELb1ELb1ELb0ELb0ELb0EfN3c107complexIfEEEEv12SSMParamsBwd:
        /* <DEDUP_REMOVED lines=40> */
[----:B------:R-:W-:Y:S01]  /*0280*/  UMOV UR12, UR20 ;  /* 0x00000014000c7c82 */ /* 0x000fe20008000000 */
[----:B--2---:R-:W-:Y:S01]  /*0290*/  UIMAD.WIDE.U32 UR16, UR8, UR26, URZ ;  /* 0x0000001a081072a5 */ /* 0x004fe2000f8e00ff */
[----:B------:R-:W-:Y:S01]  /*02a0*/  MOV R129, RZ ;  /* 0x000000ff00817202 */ /* 0x000fe20000000f00 */
[----:B------:R-:W-:-:S02]  /*02b0*/  UIMAD.WIDE.U32 UR12, UR9, UR14, UR12 ;  /* 0x0000000e090c72a5 */ /* 0x000fc4000f8e000c */
[----:B------:R-:W-:Y:S02]  /*02c0*/  UIMAD UR14, UR9, UR19, UR11 ;  /* 0x00000013090e72a4 */ /* 0x000fe4000f8e020b */
[----:B------:R-:W-:Y:S01]  /*02d0*/  UIMAD UR11, UR8, UR27, UR17 ;  /* 0x0000001b080b72a4 */ /* 0x000fe2000f8e0211 */
[----:B------:R-:W2:Y:S01]  /*02e0*/  LDCU.64 UR26, c[0x0][0x4a0] ;  /* 0x00009400ff1a77ac */ /* 0x000ea20008000a00 */
[----:B0-----:R-:W0:Y:S01]  /*02f0*/  MUFU.RCP R0, R0 ;  /* 0x0000000000007308 */ /* 0x001e220000001000 */
[----:B-1----:R-:W-:Y:S02]  /*0300*/  ULEA UR18, UR25, 0xfffffe00, 0x9 ;  /* 0xfffffe0019127891 */ /* 0x002fe4000f8e48ff */
[----:B------:R-:W-:Y:S02]  /*0310*/  UIMAD UR20, UR9, UR15, UR13 ;  /* 0x0000000f091472a4 */ /* 0x000fe4000f8e020d */
[----:B------:R-:W-:Y:S02]  /*0320*/  UIADD3 UR10, UP3, UPT, UR18, UR10, URZ ;  /* 0x0000000a120a7290 */ /* 0x000fe4000ff7e0ff */
[----:B------:R-:W-:-:S02]  /*0330*/  USHF.R.S32.HI UR19, URZ, 0x1f, UR18 ;  /* 0x0000001fff137899 */ /* 0x000fc40008011412 */
[----:B------:R-:W-:Y:S02]  /*0340*/  UIADD3 UR12, UP2, UPT, UR18, UR12, URZ ;  /* 0x0000000c120c7290 */ /* 0x000fe4000ff5e0ff */
[----:B------:R-:W-:Y:S02]  /*0350*/  UIADD3.X UR14, UPT, UPT, UR19, UR14, URZ, UP3, !UPT ;  /* 0x0000000e130e7290 */ /* 0x000fe40009ffe4ff */
        /* <DEDUP_REMOVED lines=20> */
[----:B------:R-:W-:Y:S02]  /*04a0*/  ULEA.HI.X UR14, UR10, UR5, UR14, 0x2, UP1 ;  /* 0x000000050a0e7291 */ /* 0x000fe400088f140e */
[----:B------:R-:W-:Y:S01]  /*04b0*/  ULEA.HI.X UR17, UR12, UR7, UR17, 0x2, UP3 ;  /* 0x000000070c117291 */ /* 0x000fe200098f1411 */
[----:B------:R-:W-:Y:S01]  /*04c0*/  UMOV UR10, UR16 ;  /* 0x00000010000a7c82 */ /* 0x000fe20008000000 */
[----:B------:R-:W-:Y:S02]  /*04d0*/  USHF.R.U64 UR12, UR32, 0x1, UR33 ;  /* 0x00000001200c7899 */ /* 0x000fe40008001221 */
[----:B--2---:R-:W-:Y:S02]  /*04e0*/  UIMAD.WIDE.U32 UR4, UR9, UR26, UR10 ;  /* 0x0000001a090472a5 */ /* 0x004fe4000f8e000a */
[----:B------:R-:W-:Y:S01]  /*04f0*/  USHF.R.U32.HI UR11, URZ, 0x1, UR33 ;  /* 0x00000001ff0b7899 */ /* 0x000fe20008011621 */
[----:B------:R-:W0:Y:S03]  /*0500*/  LDCU.64 UR32, c[0x0][0x528] ;  /* 0x0000a500ff2077ac */ /* 0x000e260008000a00 */
[----:B------:R-:W-:Y:S01]  /*0510*/  @!P0 IADD3 R0, PT, PT, R0, -R7, RZ ;  /* 0x8000000700008210 */ /* 0x000fe20007ffe0ff */
[----:B------:R-:W-:-:S03]  /*0520*/  UIMAD UR20, UR9, UR27, UR5 ;  /* 0x0000001b091472a4 */ /* 0x000fc6000f8e0205 */
[----:B------:R-:W-:Y:S01]  /*0530*/  ISETP.GE.U32.AND P0, PT, R0, R7, PT ;  /* 0x000000070000720c */ /* 0x000fe20003f06070 */
[----:B------:R-:W-:Y:S02]  /*0540*/  ULOP3.LUT UR5, UR9, UR30, URZ, 0x3c, !UPT ;  /* 0x0000001e09057292 */ /* 0x000fe4000f8e3cff */
[----:B------:R-:W-:Y:S02]  /*0550*/  UIMAD.WIDE.U32 UR6, UR8, UR28, URZ ;  /* 0x0000001c080672a5 */ /* 0x000fe4000f8e00ff */
[----:B------:R-:W-:Y:S02]  /*0560*/  UISETP.GE.AND UP2, UPT, UR5, URZ, UPT ;  /* 0x000000ff0500728c */ /* 0x000fe4000bf46270 */
[----:B------:R-:W-:Y:S01]  /*0570*/  UISETP.NE.AND UP1, UPT, UR30, URZ, UPT ;  /* 0x000000ff1e00728c */ /* 0x000fe2000bf25270 */
[----:B------:R-:W2:Y:S05]  /*0580*/  LDCU.64 UR26, c[0x0][0x3c8] ;  /* 0x00007900ff1a77ac */ /* 0x000eaa0008000a00 */
[----:B------:R-:W-:Y:S01]  /*0590*/  VOTEU.ANY UP3, P0 ;  /* 0x0000000000ff7886 */ /* 0x000fe20000060100 */
[----:B------:R-:W-:-:S02]  /*05a0*/  @!UP0 UIADD3 UR24, UPT, UPT, UR24, 0x1, URZ ;  /* 0x0000000118188890 */ /* 0x000fc4000fffe0ff */
[----:B------:R-:W-:Y:S01]  /*05b0*/  UIMAD UR7, UR8, UR29, UR7 ;  /* 0x0000001d080772a4 */ /* 0x000fe2000f8e0207 */
[----:B------:R-:W3:Y:S01]  /*05c0*/  LDCU.64 UR28, c[0x0][0x4c0] ;  /* 0x00009800ff1c77ac */ /* 0x000ee20008000a00 */
[----:B------:R-:W-:Y:S02]  /*05d0*/  @UP3 UIADD3 UR24, UPT, UPT, UR24, 0x1, URZ ;  /* 0x0000000118183890 */ /* 0x000fe4000fffe0ff */
[----:B------:R-:W-:Y:S02]  /*05e0*/  UIADD3 UR4, UP3, UPT, UR18, UR4, URZ ;  /* 0x0000000412047290 */ /* 0x000fe4000ff7e0ff */
[----:B-1----:R-:W-:Y:S02]  /*05f0*/  UISETP.NE.U32.AND UP0, UPT, UR34, URZ, UPT ;  /* 0x000000ff2200728c */ /* 0x002fe4000bf05070 */
[----:B------:R-:W-:Y:S02]  /*0600*/  @!UP2 UIADD3 UR24, UPT, UPT, -UR24, URZ, URZ ;  /* 0x000000ff1818a290 */ /* 0x000fe4000fffe1ff */
[----:B------:R-:W-:-:S02]  /*0610*/  UIADD3.X UR20, UPT, UPT, UR19, UR20, URZ, UP3, !UPT ;  /* 0x0000001413147290 */ /* 0x000fc40009ffe4ff */
[----:B0-----:R-:W-:Y:S02]  /*0620*/  ULEA UR16, UP2, UR4, UR32, 0x2 ;  /* 0x0000002004107291 */ /* 0x001fe4000f8410ff */
[----:B------:R-:W-:Y:S02]  /*0630*/  @!UP1 ULOP3.LUT UR24, URZ, UR30, URZ, 0x33, !UPT ;  /* 0x0000001eff189292 */ /* 0x000fe4000f8e33ff */
[----:B------:R-:W-:Y:S02]  /*0640*/  UISETP.NE.AND.EX UP0, UPT, UR35, URZ, UPT, UP0 ;  /* 0x000000ff2300728c */ /* 0x000fe4000bf05300 */
[----:B------:R-:W-:Y:S02]  /*0650*/  ULEA.HI.X UR20, UR4, UR33, UR20, 0x2, UP2 ;  /* 0x0000002104147291 */ /* 0x000fe400090f1414 */
[----:B------:R-:W-:Y:S01]  /*0660*/  USHF.R.S32.HI UR4, URZ, 0x1f, UR24 ;  /* 0x0000001fff047899 */ /* 0x000fe20008011418 */
[----:B------:R-:W0:Y:S03]  /*0670*/  LDCU.64 UR30, c[0x0][0x448] ;  /* 0x00008900ff1e77ac */ /* 0x000e260008000a00 */
[----:B--2---:R-:W-:-:S02]  /*0680*/  UIMAD UR5, UR4, UR26, URZ ;  /* 0x0000001a040572a4 */ /* 0x004fc4000f8e02ff */
[----:B---3--:R-:W-:Y:S01]  /*0690*/  UIMAD UR10, UR4, UR28, URZ ;  /* 0x0000001c040a72a4 */ /* 0x008fe2000f8e02ff */
        /* <DEDUP_REMOVED lines=34> */
[----:B------:R-:W-:Y:S01]  /*08c0*/  MOV R129, RZ ;  /* 0x000000ff00817202 */ /* 0x000fe20000000f00 */
[----:B------:R-:W-:Y:S01]  /*08d0*/  UMOV UR21, 0x400 ;  /* 0x0000040000157882 */ /* 0x000fe20000000000 */
[----:B------:R-:W-:Y:S01]  /*08e0*/  MOV R131, RZ ;  /* 0x000000ff00837202 */ /* 0x000fe20000000f00 */
[----:B------:R-:W2:Y:S01]  /*08f0*/  LDCU UR12, c[0x0][0x394] ;  /* 0x00007280ff0c77ac */ /* 0x000ea20008000800 */
[----:B-1----:R-:W-:Y:S01]  /*0900*/  ULEA UR21, UR8, UR21, 0x18 ;  /* 0x0000001508157291 */ /* 0x002fe2000f8ec0ff */
[C---:B0-----:R-:W-:Y:S02]  /*0910*/  LOP3.LUT R128, R84.reuse, 0x1f, RZ, 0xc0, !PT ;  /* 0x0000001f54807812 */ /* 0x041fe400078ec0ff */
[----:B------:R-:W-:-:S04]  /*0920*/  SHF.L.U32 R3, R84, 0x2, RZ ;  /* 0x0000000254037819 */ /* 0x000fc800000006ff */
[----:B--2---:R-:W-:-:S07]  /*0930*/  LOP3.LUT R7, R128, 0xf80, R3, 0xf8, !PT ;  /* 0x00000f8080077812 */ /* 0x004fce00078ef803 */
.L_x_14572:
[----:B------:R-:W-:Y:S01]  /*0940*/  BAR.SYNC.DEFER_BLOCKING 0x0 ;  /* 0x0000000000007b1d */ /* 0x000fe20000010000 */
[----:B-1----:R-:W-:Y:S02]  /*0950*/  MOV R2, UR13 ;  /* 0x0000000d00027c02 */ /* 0x002fe40008000f00 */
[----:B------:R-:W-:-:S03]  /*0960*/  MOV R3, UR14 ;  /* 0x0000000e00037c02 */ /* 0x000fc60008000f00 */
[----:B------:R-:W0:Y:S01]  /*0970*/  S2R R127, SR_LANEID ;  /* 0x00000000007f7919 */ /* 0x000e220000000000 */
[----:B------:R-:W-:Y:S01]  /*0980*/  IMAD.WIDE.U32 R2, R7, 0x10, R2 ;  /* 0x0000001007027825 */ /* 0x000fe200078e0002 */
[----:B------:R-:W-:Y:S01]  /*0990*/  MOV R4, UR15 ;  /* 0x0000000f00047c02 */ /* 0x000fe20008000f00 */
[----:B------:R-:W1:Y:S03]  /*09a0*/  LDCU UR8, c[0x0][0x38c] ;  /* 0x00007180ff0877ac */ /* 0x000e660008000800 */
[----:B------:R-:W2:Y:S04]  /*09b0*/  LDG.E.128 R8, desc[UR22][R2.64] ;  /* 0x0000001602087981 */ /* 0x000ea8000c1e1d00 */
[----:B------:R-:W3:Y:S04]  /*09c0*/  LDG.E.128 R12, desc[UR22][R2.64+0x200] ;  /* 0x00020016020c7981 */ /* 0x000ee8000c1e1d00 */
[----:B------:R-:W4:Y:S04]  /*09d0*/  LDG.E.128 R16, desc[UR22][R2.64+0x400] ;  /* 0x0004001602107981 */ /* 0x000f28000c1e1d00 */
[----:B------:R-:W5:Y:S01]  /*09e0*/  LDG.E.128 R20, desc[UR22][R2.64+0x600] ;  /* 0x0006001602147981 */ /* 0x000f62000c1e1d00 */
[----:B------:R-:W-:-:S02]  /*09f0*/  MOV R5, UR17 ;  /* 0x0000001100057c02 */ /* 0x000fc40008000f00 */
[C---:B0-----:R-:W-:Y:S02]  /*0a00*/  LEA R126, R127.reuse, UR21, 0x4 ;  /* 0x000000157f7e7c11 */ /* 0x041fe4000f8e20ff */
[----:B------:R-:W-:Y:S01]  /*0a10*/  LEA R125, R127, UR21, 0x6 ;  /* 0x000000157f7d7c11 */ /* 0x000fe2000f8e30ff */
[----:B------:R-:W-:Y:S02]  /*0a20*/  IMAD.WIDE.U32 R4, R7, 0x10, R4 ;  /* 0x0000001007047825 */ /* 0x000fe400078e0004 */
        /* <DEDUP_REMOVED lines=10> */
[----:B0-----:R-:W5:Y:S04]  /*0ad0*/  LDG.E.128 R8, desc[UR22][R4.64] ;  /* 0x0000001604087981 */ /* 0x001f68000c1e1d00 */
        /* <DEDUP_REMOVED lines=17> */
[----:B0-----:R-:W5:Y:S04]  /*0bf0*/  LDG.E.128 R8, desc[UR22][R2.64+0x200] ;  /* 0x0002001602087981 */ /* 0x001f68000c1e1d00 */
[----:B--2---:R-:W2:Y:S04]  /*0c00*/  LDG.E.128 R12, desc[UR22][R2.64+0x400] ;  /* 0x00040016020c7981 */ /* 0x004ea8000c1e1d00 */
[----:B---3--:R-:W3:Y:S01]  /*0c10*/  LDG.E.128 R16, desc[UR22][R2.64+0x600] ;  /* 0x0006001602107981 */ /* 0x008ee2000c1e1d00 */
[----:B-1----:R-:W-:Y:S01]  /*0c20*/  UISETP.GE.AND UP0, UPT, UR8, 0x1, UPT ;  /* 0x000000010800788c */ /* 0x002fe2000bf06270 */
[----:B------:R-:W-:-:S02]  /*0c30*/  CS2R R34, SRZ ;  /* 0x0000000000227805 */ /* 0x000fc4000001ff00 */
[----:B------:R-:W-:Y:S02]  /*0c40*/  CS2R R32, SRZ ;  /* 0x0000000000207805 */ /* 0x000fe4000001ff00 */
[----:B------:R-:W-:Y:S02]  /*0c50*/  CS2R R30, SRZ ;  /* 0x00000000001e7805 */ /* 0x000fe4000001ff00 */
[----:B------:R-:W-:Y:S02]  /*0c60*/  CS2R R28, SRZ ;  /* 0x00000000001c7805 */ /* 0x000fe4000001ff00 */
[----:B------:R-:W-:Y:S02]  /*0c70*/  CS2R R26, SRZ ;  /* 0x00000000001a7805 */ /* 0x000fe4000001ff00 */
[----:B------:R-:W-:Y:S02]  /*0c80*/  CS2R R24, SRZ ;  /* 0x0000000000187805 */ /* 0x000fe4000001ff00 */
[----:B----4-:R-:W-:Y:S01]  /*0c90*/  CS2R R22, SRZ ;  /* 0x0000000000167805 */ /* 0x010fe2000001ff00 */
[----:B-----5:R-:W-:Y:S04]  /*0ca0*/  STS.128 [R126], R4 ;  /* 0x000000047e007388 */ /* 0x020fe80000000c00 */
[----:B------:R-:W-:Y:S04]  /*0cb0*/  STS.128 [R126+0x200], R8 ;  /* 0x000200087e007388 */ /* 0x000fe80000000c00 */
[----:B--2---:R-:W-:Y:S04]  /*0cc0*/  STS.128 [R126+0x400], R12 ;  /* 0x0004000c7e007388 */ /* 0x004fe80000000c00 */
[----:B---3--:R-:W-:Y:S01]  /*0cd0*/  STS.128 [R126+0x600], R16 ;  /* 0x000600107e007388 */ /* 0x008fe20000000c00 */
        /* <DEDUP_REMOVED lines=14> */
[----:B------:R-:W-:Y:S01]  /*0dc0*/  CS2R R20, SRZ ;  /* 0x0000000000147805 */ /* 0x000fe2000001ff00 */
[----:B------:R-:W-:Y:S01]  /*0dd0*/  FMUL.FTZ R14, R62, UR7 ;  /* 0x000000073e0e7c20 */ /* 0x000fe20008410000 */
[----:B------:R-:W-:Y:S01]  /*0de0*/  FMUL.FTZ R15, R63, UR7 ;  /* 0x000000073f0f7c20 */ /* 0x000fe20008410000 */
[----:B------:R-:W-:Y:S01]  /*0df0*/  FFMA.FTZ R3, R51, R83, R0 ;  /* 0x0000005333037223 */ /* 0x000fe20000010000 */
[----:B--2---:R-:W-:Y:S01]  /*0e00*/  FMUL.FTZ R8, R56, UR7 ;  /* 0x0000000738087c20 */ /* 0x004fe20008410000 */
[----:B------:R-:W-:Y:S01]  /*0e10*/  FMUL.FTZ R9, R57, UR7 ;  /* 0x0000000739097c20 */ /* 0x000fe20008410000 */
[----:B------:R-:W-:Y:S01]  /*0e20*/  FMUL.FTZ R10, R58, UR7 ;  /* 0x000000073a0a7c20 */ /* 0x000fe20008410000 */
[----:B------:R-:W-:Y:S01]  /*0e30*/  FFMA.FTZ R0, R44, R60, R3 ;  /* 0x0000003c2c007223 */ /* 0x000fe20000010003 */
[----:B------:R-:W-:Y:S01]  /*0e40*/  FMUL.FTZ R11, R59, UR7 ;  /* 0x000000073b0b7c20 */ /* 0x000fe20008410000 */
[----:B---3--:R-:W-:Y:S01]  /*0e50*/  FMUL.FTZ R4, R52, UR7 ;  /* 0x0000000734047c20 */ /* 0x008fe20008410000 */
[----:B------:R-:W-:Y:S01]  /*0e60*/  FMUL.FTZ R5, R53, UR7 ;  /* 0x0000000735057c20 */ /* 0x000fe20008410000 */
[----:B------:R-:W-:Y:S01]  /*0e70*/  FFMA.FTZ R3, R45, R61, R0 ;  /* 0x0000003d2d037223 */ /* 0x000fe20000010000 */
[----:B------:R-:W-:Y:S01]  /*0e80*/  FMUL.FTZ R6, R54, UR7 ;  /* 0x0000000736067c20 */ /* 0x000fe20008410000 */
[----:B------:R-:W-:-:S02]  /*0e90*/  FMUL.FTZ R7, R55, UR7 ;  /* 0x0000000737077c20 */ /* 0x000fc40008410000 */
        /* <DEDUP_REMOVED lines=57> */
[----:B------:R-:W0:Y:S01]  /*1230*/  LDCU.128 UR24, c[0x0][0x3a0] ;  /* 0x00007400ff1877ac */ /* 0x000e220008000c00 */
[----:B------:R-:W-:-:S05]  /*1240*/  UMOV UR8, URZ ;  /* 0x000000ff00087c82 */ /* 0x000fca0008000000 */
.L_x_14571:
[----:B------:R-:W5:Y:S01]  /*1250*/  S2R R92, SR_TID.X ;  /* 0x00000000005c7919 */ /* 0x000f620000002100 */
[----:B---3--:R-:W-:-:S04]  /*1260*/  UIMAD.WIDE.U32 UR28, UR8, UR30, URZ ;  /* 0x0000001e081c72a5 */ /* 0x008fc8000f8e00ff */
[----:B------:R-:W-:Y:S02]  /*1270*/  UIMAD UR21, UR8, UR31, UR29 ;  /* 0x0000001f081572a4 */ /* 0x000fe4000f8e021d */
[----:B------:R-:W-:-:S04]  /*1280*/  ULEA UR29, UP0, UR28, UR19, 0x2 ;  /* 0x000000131c1d7291 */ /* 0x000fc8000f8010ff */
[----:B------:R-:W-:Y:S02]  /*1290*/  ULEA.HI.X UR28, UR28, UR18, UR21, 0x2, UP0 ;  /* 0x000000121c1c7291 */ /* 0x000fe400080f1415 */
[----:B0-----:R-:W-:-:S04]  /*12a0*/  MOV R84, UR29 ;  /* 0x0000001d00547c02 */ /* 0x001fc80008000f00 */
[----:B------:R-:W-:Y:S02]  /*12b0*/  MOV R85, UR28 ;  /* 0x0000001c00557c02 */ /* 0x000fe40008000f00 */
[----:B-----5:R-:W-:-:S04]  /*12c0*/  SHF.L.U32 R89, R92, 0x3, RZ ;  /* 0x000000035c597819 */ /* 0x020fc800000006ff */
[----:B--2---:R-:W-:-:S05]  /*12d0*/  LOP3.LUT R3, R128, 0x1f00, R89, 0xf8, !PT ;  /* 0x00001f0080037812 */ /* 0x004fca00078ef859 */
[----:B------:R-:W-:-:S05]  /*12e0*/  IMAD.WIDE.U32 R84, R3, 0x10, R84 ;  /* 0x0000001003547825 */ /* 0x000fca00078e0054 */
[----:B------:R-:W3:Y:S04]  /*12f0*/  LDG.E.128 R52, desc[UR22][R84.64] ;  /* 0x0000001654347981 */ /* 0x000ee8000c1e1d00 */
[----:B------:R-:W5:Y:S04]  /*1300*/  LDG.E.128 R56, desc[UR22][R84.64+0x200] ;  /* 0x0002001654387981 */ /* 0x000f68000c1e1d00 */
[----:B------:R-:W2:Y:S04]  /*1310*/  LDG.E.128 R60, desc[UR22][R84.64+0x400] ;  /* 0x00040016543c7981 */ /* 0x000ea8000c1e1d00 */
[----:B------:R-:W2:Y:S04]  /*1320*/  LDG.E.128 R64, desc[UR22][R84.64+0x600] ;  /* 0x0006001654407981 */ /* 0x000ea8000c1e1d00 */
[----:B------:R-:W2:Y:S04]  /*1330*/  LDG.E.128 R68, desc[UR22][R84.64+0x800] ;  /* 0x0008001654447981 */ /* 0x000ea8000c1e1d00 */
[----:B------:R-:W2:Y:S04]  /*1340*/  LDG.E.128 R72, desc[UR22][R84.64+0xa00] ;  /* 0x000a001654487981 */ /* 0x000ea8000c1e1d00 */
[----:B------:R-:W2:Y:S04]  /*1350*/  LDG.E.128 R76, desc[UR22][R84.64+0xc00] ;  /* 0x000c0016544c7981 */ /* 0x000ea8000c1e1d00 */
[----:B-1----:R1:W2:Y:S01]  /*1360*/  LDG.E.128 R80, desc[UR22][R84.64+0xe00] ;  /* 0x000e001654507981 */ /* 0x0022a2000c1e1d00 */
[----:B0-----:R-:W-:-:S04]  /*1370*/  UIMAD.WIDE.U32 UR28, UR9, UR24, URZ ;  /* 0x00000018091c72a5 */ /* 0x001fc8000f8e00ff */
[----:B------:R-:W-:-:S04]  /*1380*/  UIMAD UR29, UR9, UR25, UR29 ;  /* 0x00000019091d72a4 */ /* 0x000fc8000f8e021d */
[----:B------:R-:W-:-:S04]  /*1390*/  UIMAD.WIDE.U32 UR28, UR8, UR26, UR28 ;  /* 0x0000001a081c72a5 */ /* 0x000fc8000f8e001c */
[----:B------:R-:W-:Y:S02]  /*13a0*/  UIMAD UR21, UR8, UR27, UR29 ;  /* 0x0000001b081572a4 */ /* 0x000fe4000f8e021d */
[----:B----4-:R-:W-:-:S04]  /*13b0*/  ULEA UR29, UP0, UR28, UR32, 0x3 ;  /* 0x000000201c1d7291 */ /* 0x010fc8000f8018ff */
[----:B------:R-:W-:Y:S02]  /*13c0*/  ULEA.HI.X UR28, UR28, UR33, UR21, 0x3, UP0 ;  /* 0x000000211c1c7291 */ /* 0x000fe400080f1c15 */
[----:B------:R-:W-:-:S04]  /*13d0*/  MOV R2, UR29 ;  /* 0x0000001d00027c02 */ /* 0x000fc80008000f00 */
[----:B------:R-:W-:-:S06]  /*13e0*/  MOV R3, UR28 ;  /* 0x0000001c00037c02 */ /* 0x000fcc0008000f00 */
[----:B------:R-:W4:Y:S01]  /*13f0*/  LDG.E.64 R2, desc[UR22][R2.64] ;  /* 0x0000001602027981 */ /* 0x000f22000c1e1b00 */
[----:B------:R-:W-:-:S04]  /*1400*/  UIMAD.WIDE.U32 UR28, UR9, UR38, URZ ;  /* 0x00000026091c72a5 */ /* 0x000fc8000f8e00ff */
[----:B------:R-:W-:-:S04]  /*1410*/  UIMAD UR29, UR9, UR39, UR29 ;  /* 0x00000027091d72a4 */ /* 0x000fc8000f8e021d */
[----:B------:R-:W-:-:S04]  /*1420*/  UIMAD.WIDE.U32 UR28, UR8, UR36, UR28 ;  /* 0x00000024081c72a5 */ /* 0x000fc8000f8e001c */
[----:B------:R-:W-:Y:S02]  /*1430*/  UIMAD UR21, UR8, UR37, UR29 ;  /* 0x00000025081572a4 */ /* 0x000fe4000f8e021d */
[----:B------:R-:W-:-:S04]  /*1440*/  ULEA UR29, UP0, UR28, UR34, 0x3 ;  /* 0x000000221c1d7291 */ /* 0x000fc8000f8018ff */
[----:B------:R-:W-:Y:S02]  /*1450*/  ULEA.HI.X UR28, UR28, UR35, UR21, 0x3, UP0 ;  /* 0x000000231c1c7291 */ /* 0x000fe400080f1c15 */
[----:B-1----:R-:W-:-:S04]  /*1460*/  MOV R84, UR29 ;  /* 0x0000001d00547c02 */ /* 0x002fc80008000f00 */
[----:B------:R-:W-:Y:S01]  /*1470*/  MOV R85, UR28 ;  /* 0x0000001c00557c02 */ /* 0x000fe20008000f00 */
[----:B---3--:R0:W-:Y:S04]  /*1480*/  STS.128 [R126], R52 ;  /* 0x000000347e007388 */ /* 0x0081e80000000c00 */
[----:B-----5:R1:W-:Y:S04]  /*1490*/  STS.128 [R126+0x210], R56 ;  /* 0x000210387e007388 */ /* 0x0203e80000000c00 */
[----:B--2---:R2:W-:Y:S04]  /*14a0*/  STS.128 [R126+0x420], R60 ;  /* 0x0004203c7e007388 */ /* 0x0045e80000000c00 */
[----:B------:R3:W-:Y:S04]  /*14b0*/  STS.128 [R126+0x630], R64 ;  /* 0x000630407e007388 */ /* 0x0007e80000000c00 */
[----:B------:R5:W-:Y:S04]  /*14c0*/  STS.128 [R126+0x840], R68 ;  /* 0x000840447e007388 */ /* 0x000be80000000c00 */
[----:B------:R5:W-:Y:S04]  /*14d0*/  STS.128 [R126+0xa50], R72 ;  /* 0x000a50487e007388 */ /* 0x000be80000000c00 */
[----:B------:R5:W-:Y:S04]  /*14e0*/  STS.128 [R126+0xc60], R76 ;  /* 0x000c604c7e007388 */ /* 0x000be80000000c00 */
[----:B------:R5:W-:Y:S01]  /*14f0*/  STS.128 [R126+0xe70], R80 ;  /* 0x000e70507e007388 */ /* 0x000be20000000c00 */
[----:B------:R-:W-:-:S03]  /*1500*/  NOP ;  /* 0x0000000000007918 */ /* 0x000fc60000000000 */
[----:B------:R-:W5:Y:S01]  /*1510*/  LDG.E.64 R84, desc[UR22][R84.64] ;  /* 0x0000001654547981 */ /* 0x000f62000c1e1b00 */
[----:B------:R-:W-:Y:S01]  /*1520*/  USHF.L.U32 UR43, UR12, 0x8, URZ ;  /* 0x000000080c2b7899 */ /* 0x000fe200080006ff */
[C---:B------:R-:W-:Y:S01]  /*1530*/  ISETP.NE.AND P1, PT, R92.reuse, RZ, PT ;  /* 0x000000ff5c00720c */ /* 0x040fe20003f25270 */
[----:B------:R-:W0:Y:S01]  /*1540*/  S2UR UR28, SR_CgaCtaId ;  /* 0x00000000001c79c3 */ /* 0x000e220000008800 */
[----:B------:R-:W-:Y:S01]  /*1550*/  UMOV UR21, 0x400 ;  /* 0x0000040000157882 */ /* 0x000fe20000000000 */
[----:B------:R-:W-:Y:S01]  /*1560*/  ISETP.NE.AND P2, PT, R92, 0x1f, PT ;  /* 0x0000001f5c00780c */ /* 0x000fe20003f45270 */
[----:B------:R-:W-:Y:S01]  /*1570*/  BSSY.RECONVERGENT B0, `(.L_x_14490) ;  /* 0x00000c6000007945 */ /* 0x000fe20003800200 */
[----:B----4-:R-:W-:Y:S02]  /*1580*/  R2UR UR42, R3 ;  /* 0x00000000032a72ca */ /* 0x010fe400000e0000 */
[----:B------:R-:W-:Y:S01]  /*1590*/  R2UR UR29, R2 ;  /* 0x00000000021d72ca */ /* 0x000fe200000e0000 */
[----:B0-----:R-:W-:-:S10]  /*15a0*/  ULEA UR21, UR28, UR21, 0x18 ;  /* 0x000000151c157291 */ /* 0x001fd4000f8ec0ff */
[----:B------:R-:W-:Y:S01]  /*15b0*/  FMUL.FTZ R3, R123, UR42 ;  /* 0x0000002a7b037c20 */ /* 0x000fe20008410000 */
[----:B------:R-:W-:-:S03]  /*15c0*/  FMUL.FTZ R2, R109, UR42 ;  /* 0x0000002a6d027c20 */ /* 0x000fc60008410000 */
        /* <DEDUP_REMOVED lines=13> */
[----:B--2---:R0:W1:Y:S08]  /*16a0*/  MUFU.COS R60, R55 ;  /* 0x00000037003c7308 */ /* 0x0040700000000000 */
[----:B------:R-:W-:Y:S01]  /*16b0*/  MUFU.SIN R62, R56 ;  /* 0x00000038003e7308 */ /* 0x000fe20000000400 */
[----:B0-----:R-:W-:Y:S01]  /*16c0*/  FMUL.RZ R55, R3, 0.15915493667125701904 ;  /* 0x3e22f98303377820 */ /* 0x001fe2000040c000 */
[----:B------:R-:W-:-:S06]  /*16d0*/  FMUL.FTZ R3, R117, UR42 ;  /* 0x0000002a75037c20 */ /* 0x000fcc0008410000 */
[----:B------:R0:W-:Y:S08]  /*16e0*/  MUFU.COS R162, R56 ;  /* 0x0000003800a27308 */ /* 0x0001f00000000000 */
[----:B---3--:R-:W-:Y:S01]  /*16f0*/  MUFU.SIN R64, R57 ;  /* 0x0000003900407308 */ /* 0x008fe20000000400 */
[----:B0-----:R-:W-:Y:S01]  /*1700*/  FMUL.RZ R56, R3, 0.15915493667125701904 ;  /* 0x3e22f98303387820 */ /* 0x001fe2000040c000 */
[----:B------:R-:W-:-:S06]  /*1710*/  FMUL.FTZ R3, R118, UR42 ;  /* 0x0000002a76037c20 */ /* 0x000fcc0008410000 */
[----:B------:R0:W-:Y:S08]  /*1720*/  MUFU.COS R160, R57 ;  /* 0x0000003900a07308 */ /* 0x0001f00000000000 */
[----:B------:R-:W-:Y:S01]  /*1730*/  MUFU.SIN R66, R53 ;  /* 0x0000003500427308 */ /* 0x000fe20000000400 */
[----:B0-----:R-:W-:Y:S01]  /*1740*/  FMUL.RZ R57, R3, 0.15915493667125701904 ;  /* 0x3e22f98303397820 */ /* 0x001fe2000040c000 */
[----:B------:R-:W-:-:S06]  /*1750*/  FMUL.FTZ R3, R115, UR42 ;  /* 0x0000002a73037c20 */ /* 0x000fcc0008410000 */
[----:B------:R0:W-:Y:S08]  /*1760*/  MUFU.COS R158, R53 ;  /* 0x00000035009e7308 */ /* 0x0001f00000000000 */
[----:B-----5:R-:W-:Y:S01]  /*1770*/  MUFU.SIN R68, R55 ;  /* 0x0000003700447308 */ /* 0x020fe20000000400 */
[----:B0-----:R-:W-:Y:S01]  /*1780*/  FMUL.RZ R53, R3, 0.15915493667125701904 ;  /* 0x3e22f98303357820 */ /* 0x001fe2000040c000 */
[----:B------:R-:W-:-:S06]  /*1790*/  FMUL.FTZ R3, R116, UR42 ;  /* 0x0000002a74037c20 */ /* 0x000fcc0008410000 */
[----:B------:R0:W2:Y:S08]  /*17a0*/  MUFU.COS R156, R55 ;  /* 0x00000037009c7308 */ /* 0x0000b00000000000 */
        /* <DEDUP_REMOVED lines=14> */
[----:B------:R-:W-:-:S04]  /*1890*/  FMUL.FTZ R3, R112, UR42 ;  /* 0x0000002a70037c20 */ /* 0x000fc80008410000 */
[----:B------:R-:W-:Y:S02]  /*18a0*/  FMUL.RZ R3, R3, 0.15915493667125701904 ;  /* 0x3e22f98303037820 */ /* 0x000fe4000040c000 */
[----:B------:R0:W-:Y:S08]  /*18b0*/  MUFU.COS R146, R56 ;  /* 0x0000003800927308 */ /* 0x0001f00000000000 */
[----:B------:R-:W-:Y:S01]  /*18c0*/  MUFU.SIN R76, R55 ;  /* 0x00000037004c7308 */ /* 0x000fe20000000400 */
[----:B0-----:R-:W-:Y:S01]  /*18d0*/  FMUL.RZ R56, R2, 0.15915493667125701904 ;  /* 0x3e22f98302387820 */ /* 0x001fe2000040c000 */
[----:B------:R-:W-:-:S04]  /*18e0*/  FMUL.FTZ R2, R110, UR42 ;  /* 0x0000002a6e027c20 */ /* 0x000fc80008410000 */
[----:B------:R-:W-:Y:S02]  /*18f0*/  FMUL.RZ R61, R2, 0.15915493667125701904 ;  /* 0x3e22f983023d7820 */ /* 0x000fe4000040c000 */
[----:B------:R0:W-:Y:S08]  /*1900*/  MUFU.COS R148, R55 ;  /* 0x0000003700947308 */ /* 0x0001f00000000000 */
[----:B------:R-:W-:Y:S01]  /*1910*/  MUFU.SIN R80, R53 ;  /* 0x0000003500507308 */ /* 0x000fe20000000400 */
[----:B0-----:R-:W-:-:S05]  /*1920*/  MOV R55, UR29 ;  /* 0x0000001d00377c02 */ /* 0x001fca0008000f00 */
[----:B------:R-:W-:Y:S02]  /*1930*/  FMUL.FTZ R2, R55, 1.4426950216293334961 ;  /* 0x3fb8aa3b37027820 */ /* 0x000fe40000410000 */
[----:B------:R0:W-:Y:S02]  /*1940*/  MUFU.COS R82, R53 ;  /* 0x0000003500527308 */ /* 0x0001e40000000000 */
[-C--:B------:R-:W-:Y:S01]  /*1950*/  FMUL.FTZ R55, R121, R2.reuse ;  /* 0x0000000279377220 */ /* 0x080fe20000410000 */
[-C--:B------:R-:W-:Y:S01]  /*1960*/  FMUL.FTZ R59, R119, R2.reuse ;  /* 0x00000002773b7220 */ /* 0x080fe20000410000 */
[----:B------:R-:W-:-:S04]  /*1970*/  FMUL.FTZ R63, R117, R2 ;  /* 0x00000002753f7220 */ /* 0x000fc80000410000 */
[----:B------:R-:W-:Y:S01]  /*1980*/  MUFU.SIN R215, R3 ;  /* 0x0000000300d77308 */ /* 0x000fe20000000400 */
[----:B0-----:R-:W-:-:S07]  /*1990*/  FMUL.FTZ R53, R124, R2 ;  /* 0x000000027c357220 */ /* 0x001fce0000410000 */
[----:B------:R0:W-:Y:S08]  /*19a0*/  MUFU.COS R67, R3 ;  /* 0x0000000300437308 */ /* 0x0001f00000000000 */
[----:B------:R-:W1:Y:S01]  /*19b0*/  MUFU.EX2 R53, R53 ;  /* 0x0000003500357308 */ /* 0x000e620000000800 */
[----:B0-----:R-:W-:-:S03]  /*19c0*/  MOV R3, UR43 ;  /* 0x0000002b00037c02 */ /* 0x001fc60008000f00 */
[----:B------:R-:W0:Y:S01]  /*19d0*/  MUFU.SIN R86, R56 ;  /* 0x0000003800567308 */ /* 0x000e220000000400 */
[----:B------:R-:W-:-:S04]  /*19e0*/  IADD3 R3, PT, PT, R3, -0x100, RZ ;  /* 0xffffff0003037810 */ /* 0x000fc80007ffe0ff */
[----:B------:R-:W-:-:S03]  /*19f0*/  LOP3.LUT R3, R3, 0x100, RZ, 0xc0, !PT ;  /* 0x0000010003037812 */ /* 0x000fc600078ec0ff */
[----:B------:R5:W0:Y:S01]  /*1a00*/  MUFU.COS R88, R56 ;  /* 0x0000003800587308 */ /* 0x000a220000000000 */
[----:B------:R-:W-:Y:S01]  /*1a10*/  IADD3 R3, PT, PT, R3, UR8, RZ ;  /* 0x0000000803037c10 */ /* 0x000fe2000fffe0ff */
[C---:B-1----:R-:W-:Y:S01]  /*1a20*/  FMUL.FTZ R165, R53.reuse, R60 ;  /* 0x0000003c35a57220 */ /* 0x042fe20000410000 */
[----:B------:R-:W-:Y:S01]  /*1a30*/  FMUL.FTZ R163, R53, R58 ;  /* 0x0000003a35a37220 */ /* 0x000fe20000410000 */
[-C--:B------:R-:W-:Y:S01]  /*1a40*/  FMUL.FTZ R53, R115, R2.reuse ;  /* 0x0000000273357220 */ /* 0x080fe20000410000 */
[-C--:B------:R-:W-:Y:S01]  /*1a50*/  FMUL.FTZ R58, R114, R2.reuse ;  /* 0x00000002723a7220 */ /* 0x080fe20000410000 */
[----:B------:R-:W-:Y:S02]  /*1a60*/  FMUL.FTZ R60, R112, R2 ;  /* 0x00000002703c7220 */ /* 0x000fe40000410000 */
[----:B------:R-:W-:Y:S01]  /*1a70*/  MUFU.SIN R224, R61 ;  /* 0x0000003d00e07308 */ /* 0x000fe20000000400 */
[----:B-----5:R-:W-:-:S04]  /*1a80*/  IADD3 R56, PT, PT, R92, 0x200, RZ ;  /* 0x000002005c387810 */ /* 0x020fc80007ffe0ff */
[----:B------:R-:W-:Y:S01]  /*1a90*/  SEL R56, R3, R56, !P1 ;  /* 0x0000003803387207 */ /* 0x000fe20004800000 */
[----:B------:R-:W-:Y:S02]  /*1aa0*/  FMUL.FTZ R3, R118, R2 ;  /* 0x0000000276037220 */ /* 0x000fe40000410000 */
[----:B------:R1:W-:Y:S01]  /*1ab0*/  MUFU.COS R222, R61 ;  /* 0x0000003d00de7308 */ /* 0x0003e20000000000 */
[----:B------:R-:W-:-:S07]  /*1ac0*/  LEA R87, R56, UR21, 0x3 ;  /* 0x0000001538577c11 */ /* 0x000fce000f8e18ff */
[----:B------:R-:W-:Y:S01]  /*1ad0*/  MUFU.SIN R143, R57 ;  /* 0x00000039008f7308 */ /* 0x000fe20000000400 */
[----:B-1----:R-:W-:-:S07]  /*1ae0*/  FMUL.FTZ R61, R120, R2 ;  /* 0x00000002783d7220 */ /* 0x002fce0000410000 */
[----:B------:R1:W5:Y:S01]  /*1af0*/  MUFU.COS R65, R57 ;  /* 0x0000003900417308 */ /* 0x0003620000000000 */
[-C--:B------:R-:W-:Y:S01]  /*1b00*/  FMUL.FTZ R142, R0, R84.reuse ;  /* 0x00000054008e7220 */ /* 0x080fe20000410000 */
[-C--:B------:R-:W-:Y:S01]  /*1b10*/  FMUL.FTZ R141, R108, R84.reuse ;  /* 0x000000546c8d7220 */ /* 0x080fe20000410000 */
[-C--:B------:R-:W-:Y:S01]  /*1b20*/  FMUL.FTZ R140, R107, R84.reuse ;  /* 0x000000546b8c7220 */ /* 0x080fe20000410000 */
[-C--:B------:R-:W-:Y:S01]  /*1b30*/  FMUL.FTZ R139, R106, R84.reuse ;  /* 0x000000546a8b7220 */ /* 0x080fe20000410000 */
[----:B------:R-:W-:-:S03]  /*1b40*/  FMUL.FTZ R138, R104, R84 ;  /* 0x00000054688a7220 */ /* 0x000fc60000410000 */
[----:B------:R-:W2:Y:S01]  /*1b50*/  MUFU.EX2 R61, R61 ;  /* 0x0000003d003d7308 */ /* 0x000ea20000000800 */
[----:B-1----:R-:W-:Y:S01]  /*1b60*/  FMUL.FTZ R57, R122, R2 ;  /* 0x000000027a397220 */ /* 0x002fe20000410000 */
[-C--:B------:R-:W-:Y:S01]  /*1b70*/  FMUL.FTZ R137, R103, R84.reuse ;  /* 0x0000005467897220 */ /* 0x080fe20000410000 */
[-C--:B------:R-:W-:Y:S01]  /*1b80*/  FMUL.FTZ R136, R102, R84.reuse ;  /* 0x0000005466887220 */ /* 0x080fe20000410000 */
[----:B------:R-:W3:Y:S01]  /*1b90*/  MUFU.EX2 R3, R3 ;  /* 0x0000000300037308 */ /* 0x000ee20000000800 */
[-C--:B------:R-:W-:Y:S01]  /*1ba0*/  FMUL.FTZ R135, R101, R84.reuse ;  /* 0x0000005465877220 */ /* 0x080fe20000410000 */
[-C--:B------:R-:W-:Y:S01]  /*1bb0*/  FMUL.FTZ R134, R100, R84.reuse ;  /* 0x0000005464867220 */ /* 0x080fe20000410000 */
[-C--:B------:R-:W-:Y:S01]  /*1bc0*/  FMUL.FTZ R133, R99, R84.reuse ;  /* 0x0000005463857220 */ /* 0x080fe20000410000 */
[----:B------:R-:W1:Y:S01]  /*1bd0*/  MUFU.EX2 R55, R55 ;  /* 0x0000003700377308 */ /* 0x000e620000000800 */
[-C--:B------:R-:W-:Y:S01]  /*1be0*/  FMUL.FTZ R132, R98, R84.reuse ;  /* 0x0000005462847220 */ /* 0x080fe20000410000 */
[-C--:B------:R-:W-:Y:S01]  /*1bf0*/  FMUL.FTZ R130, R97, R84.reuse ;  /* 0x0000005461827220 */ /* 0x080fe20000410000 */
[-C--:B------:R-:W-:Y:S01]  /*1c00*/  FMUL.FTZ R213, R96, R84.reuse ;  /* 0x0000005460d57220 */ /* 0x080fe20000410000 */
[----:B------:R-:W4:Y:S01]  /*1c10*/  MUFU.EX2 R57, R57 ;  /* 0x0000003900397308 */ /* 0x000f220000000800 */
        /* <DEDUP_REMOVED lines=8> */
[----:B------:R-:W-:Y:S01]  /*1ca0*/  FMUL.FTZ R3, R123, R2 ;  /* 0x000000027b037220 */ /* 0x000fe20000410000 */
[C---:B-1----:R-:W-:Y:S01]  /*1cb0*/  FMUL.FTZ R162, R55.reuse, R162 ;  /* 0x000000a237a27220 */ /* 0x042fe20000410000 */
[----:B------:R-:W-:Y:S01]  /*1cc0*/  FMUL.FTZ R161, R55, R62 ;  /* 0x0000003e37a17220 */ /* 0x000fe20000410000 */
[----:B------:R-:W-:Y:S01]  /*1cd0*/  FMUL.FTZ R55, R116, R2 ;  /* 0x0000000274377220 */ /* 0x000fe20000410000 */
[----:B------:R-:W0:Y:S01]  /*1ce0*/  MUFU.EX2 R61, R61 ;  /* 0x0000003d003d7308 */ /* 0x000e220000000800 */
[C---:B----4-:R-:W-:Y:S01]  /*1cf0*/  FMUL.FTZ R160, R57.reuse, R160 ;  /* 0x000000a039a07220 */ /* 0x050fe20000410000 */
[----:B------:R-:W-:Y:S01]  /*1d00*/  FMUL.FTZ R159, R57, R64 ;  /* 0x00000040399f7220 */ /* 0x000fe20000410000 */
[----:B------:R-:W-:Y:S01]  /*1d10*/  FMUL.FTZ R57, R113, R2 ;  /* 0x0000000271397220 */ /* 0x000fe20000410000 */
[----:B------:R-:W1:Y:S01]  /*1d20*/  MUFU.EX2 R3, R3 ;  /* 0x0000000300037308 */ /* 0x000e620000000800 */
[C---:B--2---:R-:W-:Y:S01]  /*1d30*/  FMUL.FTZ R158, R59.reuse, R158 ;  /* 0x0000009e3b9e7220 */ /* 0x044fe20000410000 */
[----:B------:R-:W-:Y:S01]  /*1d40*/  FMUL.FTZ R157, R59, R66 ;  /* 0x000000423b9d7220 */ /* 0x000fe20000410000 */
[----:B------:R-:W-:Y:S01]  /*1d50*/  FMUL.FTZ R59, R111, R2 ;  /* 0x000000026f3b7220 */ /* 0x000fe20000410000 */
[----:B------:R-:W2:Y:S01]  /*1d60*/  MUFU.EX2 R63, R63 ;  /* 0x0000003f003f7308 */ /* 0x000ea20000000800 */
[C---:B---3--:R-:W-:Y:S01]  /*1d70*/  FMUL.FTZ R150, R53.reuse, R150 ;  /* 0x0000009635967220 */ /* 0x048fe20000410000 */
[----:B------:R-:W-:Y:S01]  /*1d80*/  FMUL.FTZ R149, R53, R74 ;  /* 0x0000004a35957220 */ /* 0x000fe20000410000 */
[----:B------:R-:W-:Y:S01]  /*1d90*/  FMUL.FTZ R53, R110, R2 ;  /* 0x000000026e357220 */ /* 0x000fe20000410000 */
[----:B------:R-:W3:Y:S01]  /*1da0*/  MUFU.EX2 R55, R55 ;  /* 0x0000003700377308 */ /* 0x000ee20000000800 */
[----:B------:R-:W-:Y:S01]  /*1db0*/  SHF.L.U32 R2, R127, 0x3, RZ ;  /* 0x000000037f027819 */ /* 0x000fe200000006ff */
[C---:B0-----:R-:W-:Y:S01]  /*1dc0*/  FMUL.FTZ R221, R61.reuse, R86 ;  /* 0x000000563ddd7220 */ /* 0x041fe20000410000 */
[----:B------:R-:W-:Y:S01]  /*1dd0*/  FMUL.FTZ R223, R61, R88 ;  /* 0x000000583ddf7220 */ /* 0x000fe20000410000 */
[----:B------:R-:W0:Y:S01]  /*1de0*/  MUFU.EX2 R57, R57 ;  /* 0x0000003900397308 */ /* 0x000e220000000800 */
[----:B------:R-:W-:Y:S01]  /*1df0*/  LEA.HI.SX32 R2, R2, R2, 0x1b ;  /* 0x0000000202027211 */ /* 0x000fe200078fdaff */
[-C--:B------:R-:W-:Y:S01]  /*1e00*/  FMUL.FTZ R216, R94, R84.reuse ;  /* 0x000000545ed87220 */ /* 0x080fe20000410000 */
[----:B------:R-:W-:Y:S01]  /*1e10*/  FMUL.FTZ R225, R93, R84 ;  /* 0x000000545de17220 */ /* 0x000fe20000410000 */
[----:B------:R-:W5:Y:S01]  /*1e20*/  MUFU.EX2 R58, R58 ;  /* 0x0000003a003a7308 */ /* 0x000f620000000800 */
[----:B------:R-:W-:Y:S01]  /*1e30*/  LEA R86, R2, UR21, 0x4 ;  /* 0x0000001502567c11 */ /* 0x000fe2000f8e20ff */
[C---:B-1----:R-:W-:Y:S01]  /*1e40*/  FMUL.FTZ R2, R3.reuse, R54 ;  /* 0x0000003603027220 */ /* 0x042fe20000410000 */
[----:B------:R-:W-:Y:S01]  /*1e50*/  FMUL.FTZ R3, R3, R52 ;  /* 0x0000003403037220 */ /* 0x000fe20000410000 */
[----:B------:R-:W1:Y:S01]  /*1e60*/  MUFU.EX2 R59, R59 ;  /* 0x0000003b003b7308 */ /* 0x000e620000000800 */
[C---:B--2---:R-:W-:Y:S01]  /*1e70*/  FMUL.FTZ R154, R63.reuse, R154 ;  /* 0x0000009a3f9a7220 */ /* 0x044fe20000410000 */
[----:B------:R-:W-:Y:S01]  /*1e80*/  FMUL.FTZ R153, R63, R70 ;  /* 0x000000463f997220 */ /* 0x000fe20000410000 */
[C---:B---3--:R-:W-:Y:S01]  /*1e90*/  FMUL.FTZ R148, R55.reuse, R148 ;  /* 0x0000009437947220 */ /* 0x048fe20000410000 */
[----:B------:R-:W2:Y:S01]  /*1ea0*/  MUFU.EX2 R60, R60 ;  /* 0x0000003c003c7308 */ /* 0x000ea20000000800 */
[----:B------:R-:W-:Y:S01]  /*1eb0*/  FMUL.FTZ R147, R55, R76 ;  /* 0x0000004c37937220 */ /* 0x000fe20000410000 */
[C---:B0-----:R-:W-:Y:S01]  /*1ec0*/  FMUL.FTZ R146, R57.reuse, R146 ;  /* 0x0000009239927220 */ /* 0x041fe20000410000 */
[----:B------:R-:W-:Y:S01]  /*1ed0*/  FMUL.FTZ R145, R57, R78 ;  /* 0x0000004e39917220 */ /* 0x000fe20000410000 */
[----:B------:R-:W0:Y:S01]  /*1ee0*/  MUFU.EX2 R53, R53 ;  /* 0x0000003500357308 */ /* 0x000e220000000800 */
[----:B------:R3:W4:Y:S01]  /*1ef0*/  LDS.128 R68, [R86+0x40] ;  /* 0x0000400056447984 */ /* 0x0007220000000c00 */
[C---:B-----5:R-:W-:Y:S01]  /*1f00*/  FMUL.FTZ R144, R58.reuse, R65 ;  /* 0x000000413a907220 */ /* 0x060fe20000410000 */
[----:B------:R-:W-:Y:S01]  /*1f10*/  FMUL.FTZ R143, R58, R143 ;  /* 0x0000008f3a8f7220 */ /* 0x000fe20000410000 */
[-C--:B------:R-:W-:Y:S01]  /*1f20*/  FMUL.FTZ R175, R0, -R85.reuse ;  /* 0x8000005500af7220 */ /* 0x080fe20000410000 */
[----:B------:R3:W3:Y:S01]  /*1f30*/  LDS.128 R72, [R86+0x50] ;  /* 0x0000500056487984 */ /* 0x0006e20000000c00 */
[C---:B-1----:R-:W-:Y:S01]  /*1f40*/  FMUL.FTZ R211, R59.reuse, R82 ;  /* 0x000000523bd37220 */ /* 0x042fe20000410000 */
[----:B------:R-:W-:Y:S01]  /*1f50*/  FMUL.FTZ R209, R59, R80 ;  /* 0x000000503bd17220 */ /* 0x000fe20000410000 */
[----:B------:R-:W-:Y:S01]  /*1f60*/  FMUL.FTZ R174, R108, -R85 ;  /* 0x800000556cae7220 */ /* 0x000fe20000410000 */
[----:B------:R1:W1:Y:S01]  /*1f70*/  LDS.128 R56, [R86+0x10] ;  /* 0x0000100056387984 */ /* 0x0002620000000c00 */
[C---:B--2---:R-:W-:Y:S01]  /*1f80*/  FMUL.FTZ R214, R60.reuse, R67 ;  /* 0x000000433cd67220 */ /* 0x044fe20000410000 */
[----:B------:R-:W-:Y:S01]  /*1f90*/  FMUL.FTZ R215, R60, R215 ;  /* 0x000000d73cd77220 */ /* 0x000fe20000410000 */
[-C--:B------:R-:W-:Y:S01]  /*1fa0*/  FMUL.FTZ R173, R107, -R85.reuse ;  /* 0x800000556bad7220 */ /* 0x080fe20000410000 */
[----:B------:R2:W1:Y:S01]  /*1fb0*/  LDS.128 R60, [R86+0x20] ;  /* 0x00002000563c7984 */ /* 0x0004620000000c00 */
[C---:B0-----:R-:W-:Y:S01]  /*1fc0*/  FMUL.FTZ R222, R53.reuse, R222 ;  /* 0x000000de35de7220 */ /* 0x041fe20000410000 */
[----:B------:R-:W-:Y:S01]  /*1fd0*/  FMUL.FTZ R224, R53, R224 ;  /* 0x000000e035e07220 */ /* 0x000fe20000410000 */
[-C--:B------:R-:W-:Y:S01]  /*1fe0*/  FMUL.FTZ R172, R106, -R85.reuse ;  /* 0x800000556aac7220 */ /* 0x080fe20000410000 */
[----:B------:R2:W0:Y:S01]  /*1ff0*/  LDS.128 R52, [R86] ;  /* 0x0000000056347984 */ /* 0x0004220000000c00 */
[-C--:B------:R-:W-:Y:S01]  /*2000*/  FMUL.FTZ R171, R104, -R85.reuse ;  /* 0x8000005568ab7220 */ /* 0x080fe20000410000 */
[-C--:B------:R-:W-:Y:S01]  /*2010*/  FMUL.FTZ R170, R103, -R85.reuse ;  /* 0x8000005567aa7220 */ /* 0x080fe20000410000 */
[-C--:B------:R-:W-:Y:S01]  /*2020*/  FMUL.FTZ R169, R102, -R85.reuse ;  /* 0x8000005566a97220 */ /* 0x080fe20000410000 */
[----:B------:R2:W0:Y:S01]  /*2030*/  LDS.128 R64, [R86+0x30] ;  /* 0x0000300056407984 */ /* 0x0004220000000c00 */
        /* <DEDUP_REMOVED lines=22> */
[----:B------:R0:W0:Y:S01]  /*21a0*/  LDS.64 R88, [R84+0x2550] ;  /* 0x0025500054587984 */ /* 0x0000220000000a00 */
[----:B------:R-:W-:Y:S05]  /*21b0*/  BRA `(.L_x_14492) ;  /* 0x0000000000047947 */ /* 0x000fea0003800000 */
.L_x_14491:
[----:B------:R-:W0:Y:S02]  /*21c0*/  LDS.64 R88, [R89+UR21+0x3558] ;  /* 0x0035581559587984 */ /* 0x000e240008000a00 */
.L_x_14492:
[----:B------:R-:W-:Y:S05]  /*21d0*/  BSYNC.RECONVERGENT B0 ;  /* 0x0000000000007941 */ /* 0x000fea0003800200 */
.L_x_14490:
[C---:B0-----:R-:W-:Y:S01]  /*21e0*/  FMUL.FTZ R85, R123.reuse, R52 ;  /* 0x000000347b557220 */ /* 0x041fe20000410000 */
[----:B--2---:R-:W-:Y:S01]  /*21f0*/  FMUL.FTZ R87, R123, R53 ;  /* 0x000000357b577220 */ /* 0x004fe20000410000 */
[C---:B------:R-:W-:Y:S01]  /*2200*/  FMUL.FTZ R198, R124.reuse, R55 ;  /* 0x000000377cc67220 */ /* 0x040fe20000410000 */
[----:B------:R-:W-:Y:S01]  /*2210*/  FMUL.FTZ R84, R124, R54 ;  /* 0x000000367c547220 */ /* 0x000fe20000410000 */
[C---:B------:R-:W-:Y:S01]  /*2220*/  FMUL.FTZ R202, R48.reuse, R85 ;  /* 0x0000005530ca7220 */ /* 0x040fe20000410000 */
[----:B------:R-:W-:Y:S01]  /*2230*/  FMUL.FTZ R200, R48, R87 ;  /* 0x0000005730c87220 */ /* 0x000fe20000410000 */
[C---:B-1----:R-:W-:Y:S01]  /*2240*/  FMUL.FTZ R199, R121.reuse, R56 ;  /* 0x0000003879c77220 */ /* 0x042fe20000410000 */
[----:B------:R-:W-:Y:S01]  /*2250*/  FMUL.FTZ R197, R121, R57 ;  /* 0x0000003979c57220 */ /* 0x000fe20000410000 */
[C---:B---3--:R-:W-:Y:S01]  /*2260*/  FMUL.FTZ R86, R163.reuse, R202 ;  /* 0x000000caa3567220 */ /* 0x048fe20000410000 */
        /* <DEDUP_REMOVED lines=10> */
[----:B------:R-:W0:Y:S01]  /*2310*/  @P0 LDC R183, c[0x0][0x38c] ;  /* 0x0000e300ffb70b82 */ /* 0x000e220000000800 */
[C---:B------:R-:W-:Y:S01]  /*2320*/  FMUL.FTZ R85, R161.reuse, R86 ;  /* 0x00000056a1557220 */ /* 0x040fe20000410000 */
[----:B------:R-:W-:Y:S01]  /*2330*/  FMUL.FTZ R87, R161, R84 ;  /* 0x00000054a1577220 */ /* 0x000fe20000410000 */
[----:B------:R-:W-:Y:S01]  /*2340*/  FMUL.FTZ R176, R120, R62 ;  /* 0x0000003e78b07220 */ /* 0x000fe20000410000 */
[----:B------:R-:W-:Y:S01]  /*2350*/  FMUL.FTZ R191, R117, R65 ;  /* 0x0000004175bf7220 */ /* 0x000fe20000410000 */
[C---:B------:R-:W-:Y:S01]  /*2360*/  FFMA.FTZ R84, R162.reuse, R84, -R85 ;  /* 0x00000054a2547223 */ /* 0x040fe20000010855 */
[----:B------:R-:W-:Y:S01]  /*2370*/  FFMA.FTZ R87, R162, R86, R87 ;  /* 0x00000056a2577223 */ /* 0x000fe20000010057 */
[C---:B------:R-:W-:Y:S01]  /*2380*/  FMUL.FTZ R190, R118.reuse, R67 ;  /* 0x0000004376be7220 */ /* 0x040fe20000410000 */
[----:B------:R-:W-:Y:S01]  /*2390*/  FMUL.FTZ R188, R118, R66 ;  /* 0x0000004276bc7220 */ /* 0x000fe20000410000 */
[C---:B------:R-:W-:Y:S01]  /*23a0*/  FFMA.FTZ R84, R50.reuse, R199, R84 ;  /* 0x000000c732547223 */ /* 0x040fe20000010054 */
[----:B------:R-:W-:Y:S01]  /*23b0*/  FFMA.FTZ R87, R50, R197, R87 ;  /* 0x000000c532577223 */ /* 0x000fe20000010057 */
[C---:B----4-:R-:W-:Y:S01]  /*23c0*/  FMUL.FTZ R189, R115.reuse, R68 ;  /* 0x0000004473bd7220 */ /* 0x050fe20000410000 */
[----:B------:R-:W-:Y:S01]  /*23d0*/  FMUL.FTZ R187, R115, R69 ;  /* 0x0000004573bb7220 */ /* 0x000fe20000410000 */
[C---:B------:R-:W-:Y:S01]  /*23e0*/  FMUL.FTZ R86, R159.reuse, R84 ;  /* 0x000000549f567220 */ /* 0x040fe20000410000 */
[----:B------:R-:W-:-:S03]  /*23f0*/  FMUL.FTZ R85, R159, R87 ;  /* 0x000000579f557220 */ /* 0x000fc60000410000 */
[C---:B------:R-:W-:Y:S01]  /*2400*/  FFMA.FTZ R86, R160.reuse, R87, R86 ;  /* 0x00000057a0567223 */ /* 0x040fe20000010056 */
[----:B------:R-:W-:Y:S01]  /*2410*/  FFMA.FTZ R85, R160, R84, -R85 ;  /* 0x00000054a0557223 */ /* 0x000fe20000010855 */
[----:B------:R-:W-:Y:S02]  /*2420*/  FMUL.FTZ R84, R2, R163 ;  /* 0x000000a302547220 */ /* 0x000fe40000410000 */
[C---:B------:R-:W-:Y:S01]  /*2430*/  FFMA.FTZ R86, R51.reuse, R196, R86 ;  /* 0x000000c433567223 */ /* 0x040fe20000010056 */
[----:B------:R-:W-:Y:S01]  /*2440*/  FFMA.FTZ R85, R51, R194, R85 ;  /* 0x000000c233557223 */ /* 0x000fe20000010055 */
[----:B------:R-:W-:Y:S02]  /*2450*/  FFMA.FTZ R84, R3, R165, R84 ;  /* 0x000000a503547223 */ /* 0x000fe40000010054 */
[C---:B------:R-:W-:Y:S01]  /*2460*/  FMUL.FTZ R87, R157.reuse, R86 ;  /* 0x000000569d577220 */ /* 0x040fe20000410000 */
[----:B------:R-:W-:-:S03]  /*2470*/  FMUL.FTZ R91, R157, R85 ;  /* 0x000000559d5b7220 */ /* 0x000fc60000410000 */
[C---:B------:R-:W-:Y:S01]  /*2480*/  FFMA.FTZ R87, R158.reuse, R85, -R87 ;  /* 0x000000559e577223 */ /* 0x040fe20000010857 */
[----:B------:R-:W-:Y:S01]  /*2490*/  FMUL.FTZ R85, R3, R163 ;  /* 0x000000a303557220 */ /* 0x000fe20000410000 */
[----:B------:R-:W-:Y:S02]  /*24a0*/  FFMA.FTZ R86, R158, R86, R91 ;  /* 0x000000569e567223 */ /* 0x000fe4000001005b */
        /* <DEDUP_REMOVED lines=9> */
[----:B------:R-:W-:-:S02]  /*2540*/  FFMA.FTZ R91, R162, R84, R91 ;  /* 0x00000054a25b7223 */ /* 0x000fc4000001005b */
[----:B------:R-:W-:Y:S01]  /*2550*/  FFMA.FTZ R177, R156, R90, -R85 ;  /* 0x0000005a9cb17223 */ /* 0x000fe20000010855 */
[----:B------:R-:W-:Y:S01]  /*2560*/  FMUL.FTZ R85, R159, R87 ;  /* 0x000000579f557220 */ /* 0x000fe20000410000 */
[----:B------:R-:W-:Y:S01]  /*2570*/  FFMA.FTZ R86, R45, R192, R86 ;  /* 0x000000c02d567223 */ /* 0x000fe20000010056 */
[-C--:B------:R-:W-:Y:S01]  /*2580*/  FMUL.FTZ R84, R159, R91.reuse ;  /* 0x0000005b9f547220 */ /* 0x080fe20000410000 */
[----:B------:R-:W-:Y:S01]  /*2590*/  FFMA.FTZ R177, R45, R176, R177 ;  /* 0x000000b02db17223 */ /* 0x000fe200000100b1 */
[C---:B------:R-:W-:Y:S01]  /*25a0*/  FFMA.FTZ R85, R160.reuse, R91, R85 ;  /* 0x0000005ba0557223 */ /* 0x040fe20000010055 */
[C---:B------:R-:W-:Y:S01]  /*25b0*/  FMUL.FTZ R179, R153.reuse, R86 ;  /* 0x0000005699b37220 */ /* 0x040fe20000410000 */
[----:B------:R-:W-:Y:S01]  /*25c0*/  FFMA.FTZ R84, R160, R87, -R84 ;  /* 0x00000057a0547223 */ /* 0x000fe20000010854 */
[----:B------:R-:W-:Y:S01]  /*25d0*/  FMUL.FTZ R91, R153, R177 ;  /* 0x000000b1995b7220 */ /* 0x000fe20000410000 */
[----:B------:R-:W-:Y:S01]  /*25e0*/  FMUL.FTZ R87, R157, R85 ;  /* 0x000000559d577220 */ /* 0x000fe20000410000 */
[C---:B------:R-:W-:Y:S01]  /*25f0*/  FFMA.FTZ R179, R154.reuse, R177, -R179 ;  /* 0x000000b19ab37223 */ /* 0x040fe200000108b3 */
[----:B------:R-:W-:Y:S01]  /*2600*/  FMUL.FTZ R177, R117, R64 ;  /* 0x0000004075b17220 */ /* 0x000fe20000410000 */
[----:B------:R-:W-:Y:S01]  /*2610*/  FFMA.FTZ R86, R154, R86, R91 ;  /* 0x000000569a567223 */ /* 0x000fe2000001005b */
[-C--:B------:R-:W-:Y:S01]  /*2620*/  FFMA.FTZ R90, R158, R84.reuse, -R87 ;  /* 0x000000549e5a7223 */ /* 0x080fe20000010857 */
[----:B------:R-:W-:Y:S01]  /*2630*/  FMUL.FTZ R87, R157, R84 ;  /* 0x000000549d577220 */ /* 0x000fe20000410000 */
[C---:B------:R-:W-:Y:S01]  /*2640*/  FFMA.FTZ R179, R46.reuse, R177, R179 ;  /* 0x000000b12eb37223 */ /* 0x040fe200000100b3 */
[----:B------:R-:W-:Y:S01]  /*2650*/  MOV R84, UR12 ;  /* 0x0000000c00547c02 */ /* 0x000fe20008000f00 */
[----:B------:R-:W-:Y:S01]  /*2660*/  FFMA.FTZ R86, R46, R191, R86 ;  /* 0x000000bf2e567223 */ /* 0x000fe20000010056 */
[----:B------:R-:W-:Y:S01]  /*2670*/  FFMA.FTZ R91, R158, R85, R87 ;  /* 0x000000559e5b7223 */ /* 0x000fe20000010057 */
[C---:B------:R-:W-:Y:S01]  /*2680*/  FMUL.FTZ R181, R151.reuse, R179 ;  /* 0x000000b397b57220 */ /* 0x040fe20000410000 */
[----:B------:R-:W-:Y:S01]  /*2690*/  @P0 IADD3 R84, PT, PT, R84, -0x2, RZ ;  /* 0xfffffffe54540810 */ /* 0x000fe20007ffe0ff */
[----:B------:R-:W-:Y:S01]  /*26a0*/  FMUL.FTZ R178, R151, R86 ;  /* 0x0000005697b27220 */ /* 0x000fe20000410000 */
[----:B------:R-:W-:-:S02]  /*26b0*/  HFMA2 R87, -RZ, RZ, 0, 9.5367431640625e-07 ;  /* 0x00000010ff577431 */ /* 0x000fc400000001ff */
[----:B------:R-:W-:Y:S01]  /*26c0*/  FFMA.FTZ R180, R152, R86, R181 ;  /* 0x0000005698b47223 */ /* 0x000fe200000100b5 */
[----:B0-----:R-:W-:Y:S01]  /*26d0*/  @P0 IMAD R86, R84, R183, UR8 ;  /* 0x0000000854560e24 */ /* 0x001fe2000f8e02b7 */
[----:B------:R-:W-:Y:S01]  /*26e0*/  CS2R R84, SRZ ;  /* 0x0000000000547805 */ /* 0x000fe2000001ff00 */
[----:B------:R-:W-:Y:S01]  /*26f0*/  FFMA.FTZ R179, R152, R179, -R178 ;  /* 0x000000b398b37223 */ /* 0x000fe200000108b2 */
[----:B------:R-:W-:Y:S01]  /*2700*/  FFMA.FTZ R180, R47, R190, R180 ;  /* 0x000000be2fb47223 */ /* 0x000fe200000100b4 */
[----:B------:R-:W-:-:S04]  /*2710*/  @P0 IMAD.WIDE R86, R86, R87, UR4 ;  /* 0x0000000456560e25 */ /* 0x000fc8000f8e0257 */
[----:B------:R-:W-:Y:S01]  /*2720*/  FFMA.FTZ R179, R47, R188, R179 ;  /* 0x000000bc2fb37223 */ /* 0x000fe200000100b3 */
[C---:B------:R-:W-:Y:S01]  /*2730*/  FMUL.FTZ R181, R149.reuse, R180 ;  /* 0x000000b495b57220 */ /* 0x040fe20000410000 */
[----:B------:R0:W2:Y:S02]  /*2740*/  @P0 LDG.E.64 R84, desc[UR22][R86.64+0x8] ;  /* 0x0000081656540981 */ /* 0x0000a4000c1e1b00 */
[-C--:B------:R-:W-:Y:S01]  /*2750*/  FMUL.FTZ R183, R149, R179.reuse ;  /* 0x000000b395b77220 */ /* 0x080fe20000410000 */
[C---:B------:R-:W-:Y:S01]  /*2760*/  FMUL.FTZ R178, R155.reuse, R90 ;  /* 0x0000005a9bb27220 */ /* 0x040fe20000410000 */
[C---:B------:R-:W-:Y:S01]  /*2770*/  FFMA.FTZ R181, R150.reuse, R179, -R181 ;  /* 0x000000b396b57223 */ /* 0x040fe200000108b5 */
[-C--:B------:R-:W-:Y:S01]  /*2780*/  FMUL.FTZ R179, R155, R91.reuse ;  /* 0x0000005b9bb37220 */ /* 0x080fe20000410000 */
[----:B------:R-:W-:Y:S01]  /*2790*/  FFMA.FTZ R180, R150, R180, R183 ;  /* 0x000000b496b47223 */ /* 0x000fe200000100b7 */
[----:B------:R-:W-:Y:S01]  /*27a0*/  FFMA.FTZ R178, R156, R91, R178 ;  /* 0x0000005b9cb27223 */ /* 0x000fe200000100b2 */
[----:B------:R-:W-:Y:S01]  /*27b0*/  FFMA.FTZ R181, R40, R189, R181 ;  /* 0x000000bd28b57223 */ /* 0x000fe200000100b5 */
[----:B------:R-:W-:Y:S01]  /*27c0*/  FFMA.FTZ R179, R156, R90, -R179 ;  /* 0x0000005a9cb37223 */ /* 0x000fe200000108b3 */
[----:B------:R-:W-:Y:S01]  /*27d0*/  FFMA.FTZ R180, R40, R187, R180 ;  /* 0x000000bb28b47223 */ /* 0x000fe200000100b4 */
[----:B0-----:R-:W-:Y:S01]  /*27e0*/  FMUL.FTZ R87, R153, R178 ;  /* 0x000000b299577220 */ /* 0x001fe20000410000 */
[----:B------:R-:W-:Y:S01]  /*27f0*/  FMUL.FTZ R183, R147, R181 ;  /* 0x000000b593b77220 */ /* 0x000fe20000410000 */
[-C--:B------:R-:W-:Y:S01]  /*2800*/  FMUL.FTZ R91, R153, R179.reuse ;  /* 0x000000b3995b7220 */ /* 0x080fe20000410000 */
[-C--:B------:R-:W-:Y:S01]  /*2810*/  FMUL.FTZ R90, R147, R180.reuse ;  /* 0x000000b4935a7220 */ /* 0x080fe20000410000 */
[----:B------:R-:W-:Y:S01]  /*2820*/  FFMA.FTZ R87, R154, R179, -R87 ;  /* 0x000000b39a577223 */ /* 0x000fe20000010857 */
[----:B------:R-:W-:Y:S01]  /*2830*/  FFMA.FTZ R180, R148, R180, R183 ;  /* 0x000000b494b47223 */ /* 0x000fe200000100b7 */
[----:B------:R-:W-:Y:S01]  /*2840*/  FMUL.FTZ R186, R116, R71 ;  /* 0x0000004774ba7220 */ /* 0x000fe20000410000 */
[----:B------:R-:W-:Y:S01]  /*2850*/  FFMA.FTZ R91, R154, R178, R91 ;  /* 0x000000b29a5b7223 */ /* 0x000fe2000001005b */
[----:B------:R-:W-:Y:S01]  /*2860*/  FMUL.FTZ R179, R151, R87 ;  /* 0x0000005797b37220 */ /* 0x000fe20000410000 */
[----:B------:R-:W-:Y:S01]  /*2870*/  FFMA.FTZ R181, R148, R181, -R90 ;  /* 0x000000b594b57223 */ /* 0x000fe2000001085a */
[----:B------:R-:W-:Y:S01]  /*2880*/  FMUL.FTZ R184, R116, R70 ;  /* 0x0000004674b87220 */ /* 0x000fe20000410000 */
[----:B------:R-:W-:Y:S01]  /*2890*/  FFMA.FTZ R180, R41, R186, R180 ;  /* 0x000000ba29b47223 */ /* 0x000fe200000100b4 */
[CC--:B------:R-:W-:Y:S01]  /*28a0*/  FFMA.FTZ R179, R152.reuse, R91.reuse, R179 ;  /* 0x0000005b98b37223 */ /* 0x0c0fe200000100b3 */
[----:B------:R-:W-:Y:S01]  /*28b0*/  FMUL.FTZ R91, R151, R91 ;  /* 0x0000005b975b7220 */ /* 0x000fe20000410000 */
[----:B------:R-:W-:Y:S01]  /*28c0*/  FFMA.FTZ R181, R41, R184, R181 ;  /* 0x000000b829b57223 */ /* 0x000fe200000100b5 */
[----:B------:R-:W-:Y:S01]  /*28d0*/  FMUL.FTZ R183, R145, R180 ;  /* 0x000000b491b77220 */ /* 0x000fe20000410000 */
[----:B------:R-:W-:Y:S01]  /*28e0*/  FMUL.FTZ R185, R113, R72 ;  /* 0x0000004871b97220 */ /* 0x000fe20000410000 */
[----:B------:R-:W-:-:S02]  /*28f0*/  FFMA.FTZ R91, R152, R87, -R91 ;  /* 0x00000057985b7223 */ /* 0x000fc4000001085b */
[-C--:B------:R-:W-:Y:S01]  /*2900*/  FFMA.FTZ R201, R146, R181.reuse, -R183 ;  /* 0x000000b592c97223 */ /* 0x080fe200000108b7 */
[----:B------:R-:W-:Y:S01]  /*2910*/  FMUL.FTZ R181, R145, R181 ;  /* 0x000000b591b57220 */ /* 0x000fe20000410000 */
[----:B------:R-:W-:Y:S01]  /*2920*/  FMUL.FTZ R86, R149, R91 ;  /* 0x0000005b95567220 */ /* 0x000fe20000410000 */
[----:B------:R-:W-:Y:S01]  /*2930*/  FMUL.FTZ R183, R113, R73 ;  /* 0x0000004971b77220 */ /* 0x000fe20000410000 */
[----:B------:R-:W-:Y:S01]  /*2940*/  FFMA.FTZ R201, R42, R185, R201 ;  /* 0x000000b92ac97223 */ /* 0x000fe200000100c9 */
[----:B------:R-:W-:Y:S01]  /*2950*/  FFMA.FTZ R180, R146, R180, R181 ;  /* 0x000000b492b47223 */ /* 0x000fe200000100b5 */
[-C--:B------:R-:W-:Y:S01]  /*2960*/  FMUL.FTZ R87, R149, R179.reuse ;  /* 0x000000b395577220 */ /* 0x080fe20000410000 */
[----:B------:R-:W-:Y:S01]  /*2970*/  FFMA.FTZ R86, R150, R179, R86 ;  /* 0x000000b396567223 */ /* 0x000fe20000010056 */
[----:B------:R-:W-:Y:S01]  /*2980*/  FMUL.FTZ R181, R143, R201 ;  /* 0x000000c98fb57220 */ /* 0x000fe20000410000 */
[----:B------:R-:W-:Y:S01]  /*2990*/  FFMA.FTZ R180, R42, R183, R180 ;  /* 0x000000b72ab47223 */ /* 0x000fe200000100b4 */
[----:B------:R-:W-:Y:S01]  /*29a0*/  FFMA.FTZ R87, R150, R91, -R87 ;  /* 0x0000005b96577223 */ /* 0x000fe20000010857 */
[----:B------:R-:W-:-:S02]  /*29b0*/  FMUL.FTZ R91, R147, R86 ;  /* 0x00000056935b7220 */ /* 0x000fc40000410000 */
[-C--:B------:R-:W-:Y:S01]  /*29c0*/  FMUL.FTZ R90, R143, R180.reuse ;  /* 0x000000b48f5a7220 */ /* 0x080fe20000410000 */
[----:B------:R-:W-:Y:S01]  /*29d0*/  FFMA.FTZ R178, R144, R180, R181 ;  /* 0x000000b490b27223 */ /* 0x000fe200000100b5 */
        /* <DEDUP_REMOVED lines=9> */
[----:B------:R-:W-:-:S02]  /*2a70*/  FMUL.FTZ R204, R209, R178 ;  /* 0x000000b2d1cc7220 */ /* 0x000fc40000410000 */
[CC--:B------:R-:W-:Y:S01]  /*2a80*/  FFMA.FTZ R86, R146.reuse, R179.reuse, R87 ;  /* 0x000000b392567223 */ /* 0x0c0fe20000010057 */
[----:B------:R-:W-:Y:S01]  /*2a90*/  FMUL.FTZ R179, R145, R179 ;  /* 0x000000b391b37220 */ /* 0x000fe20000410000 */
[-C--:B------:R-:W-:Y:S01]  /*2aa0*/  FFMA.FTZ R201, R211, R90.reuse, -R204 ;  /* 0x0000005ad3c97223 */ /* 0x080fe200000108cc */
[----:B------:R-:W-:Y:S01]  /*2ab0*/  FMUL.FTZ R90, R209, R90 ;  /* 0x0000005ad15a7220 */ /* 0x000fe20000410000 */
[C---:B------:R-:W-:Y:S01]  /*2ac0*/  FMUL.FTZ R181, R111.reuse, R76 ;  /* 0x0000004c6fb57220 */ /* 0x040fe20000410000 */
[----:B------:R-:W-:Y:S01]  /*2ad0*/  FFMA.FTZ R179, R146, R91, -R179 ;  /* 0x0000005b92b37223 */ /* 0x000fe200000108b3 */
[----:B------:R-:W-:Y:S01]  /*2ae0*/  FMUL.FTZ R87, R111, R77 ;  /* 0x0000004d6f577220 */ /* 0x000fe20000410000 */
[----:B------:R-:W-:Y:S01]  /*2af0*/  FFMA.FTZ R90, R211, R178, R90 ;  /* 0x000000b2d35a7223 */ /* 0x000fe2000001005a */
[C---:B------:R-:W-:Y:S01]  /*2b00*/  FFMA.FTZ R178, R36.reuse, R181, R201 ;  /* 0x000000b524b27223 */ /* 0x040fe200000100c9 */
        /* <DEDUP_REMOVED lines=8> */
[----:B------:R-:W-:Y:S01]  /*2b90*/  FMUL.FTZ R86, R112, R79 ;  /* 0x0000004f70567220 */ /* 0x000fe20000410000 */
[----:B------:R-:W-:Y:S01]  /*2ba0*/  FMUL.FTZ R206, R209, R204 ;  /* 0x000000ccd1ce7220 */ /* 0x000fe20000410000 */
[----:B------:R-:W-:Y:S01]  /*2bb0*/  FFMA.FTZ R179, R214, R178, -R91 ;  /* 0x000000b2d6b37223 */ /* 0x000fe2000001085b */
[----:B------:R-:W-:Y:S01]  /*2bc0*/  FMUL.FTZ R178, R112, R78 ;  /* 0x0000004e70b27220 */ /* 0x000fe20000410000 */
[----:B------:R-:W-:Y:S01]  /*2bd0*/  FFMA.FTZ R208, R37, R86, R208 ;  /* 0x0000005625d07223 */ /* 0x000fe200000100d0 */
[-C--:B------:R-:W-:Y:S01]  /*2be0*/  FMUL.FTZ R91, R209, R90.reuse ;  /* 0x0000005ad15b7220 */ /* 0x080fe20000410000 */
[----:B------:R-:W-:Y:S01]  /*2bf0*/  FFMA.FTZ R206, R211, R90, -R206 ;  /* 0x0000005ad3ce7223 */ /* 0x000fe200000108ce */
[----:B------:R-:W-:Y:S01]  /*2c00*/  FFMA.FTZ R90, R37, R178, R179 ;  /* 0x000000b2255a7223 */ /* 0x000fe200000100b3 */
[----:B------:R-:W-:Y:S01]  /*2c10*/  FMUL.FTZ R210, R221, R208 ;  /* 0x000000d0ddd27220 */ /* 0x000fe20000410000 */
[----:B------:R-:W-:Y:S01]  /*2c20*/  FFMA.FTZ R91, R211, R204, R91 ;  /* 0x000000ccd35b7223 */ /* 0x000fe2000001005b */
[----:B------:R-:W-:Y:S01]  /*2c30*/  FMUL.FTZ R179, R215, R206 ;  /* 0x000000ced7b37220 */ /* 0x000fe20000410000 */
[-C--:B------:R-:W-:Y:S01]  /*2c40*/  FMUL.FTZ R204, R221, R90.reuse ;  /* 0x0000005addcc7220 */ /* 0x080fe20000410000 */
[----:B------:R-:W-:-:S02]  /*2c50*/  FFMA.FTZ R203, R223, R90, -R210 ;  /* 0x0000005adfcb7223 */ /* 0x000fc400000108d2 */
[-C--:B------:R-:W-:Y:S01]  /*2c60*/  FFMA.FTZ R90, R214, R91.reuse, R179 ;  /* 0x0000005bd65a7223 */ /* 0x080fe200000100b3 */
[----:B------:R-:W-:Y:S01]  /*2c70*/  FMUL.FTZ R179, R109, R80 ;  /* 0x000000506db37220 */ /* 0x000fe20000410000 */
[----:B------:R-:W-:Y:S01]  /*2c80*/  FMUL.FTZ R201, R215, R91 ;  /* 0x0000005bd7c97220 */ /* 0x000fe20000410000 */
[----:B------:R-:W-:Y:S01]  /*2c90*/  FFMA.FTZ R208, R223, R208, R204 ;  /* 0x000000d0dfd07223 */ /* 0x000fe200000100cc */
[----:B------:R-:W-:Y:S01]  /*2ca0*/  FMUL.FTZ R91, R109, R81 ;  /* 0x000000516d5b7220 */ /* 0x000fe20000410000 */
[----:B------:R-:W-:Y:S01]  /*2cb0*/  FFMA.FTZ R203, R38, R179, R203 ;  /* 0x000000b326cb7223 */ /* 0x000fe200000100cb */
[----:B------:R-:W-:Y:S01]  /*2cc0*/  FFMA.FTZ R206, R214, R206, -R201 ;  /* 0x000000ced6ce7223 */ /* 0x000fe200000108c9 */
[----:B------:R-:W-:Y:S01]  /*2cd0*/  FMUL.FTZ R204, R221, R90 ;  /* 0x0000005addcc7220 */ /* 0x000fe20000410000 */
[----:B------:R-:W-:Y:S01]  /*2ce0*/  FFMA.FTZ R229, R38, R91, R208 ;  /* 0x0000005b26e57223 */ /* 0x000fe200000100d0 */
[C---:B------:R-:W-:Y:S02]  /*2cf0*/  FMUL.FTZ R231, R224.reuse, R203 ;  /* 0x000000cbe0e77220 */ /* 0x040fe40000410000 */
[-C--:B------:R-:W-:Y:S01]  /*2d00*/  FFMA.FTZ R205, R223, R206.reuse, -R204 ;  /* 0x000000cedfcd7223 */ /* 0x080fe200000108cc */
[-C--:B------:R-:W-:Y:S01]  /*2d10*/  FMUL.FTZ R204, R224, R229.reuse ;  /* 0x000000e5e0cc7220 */ /* 0x080fe20000410000 */
[----:B------:R-:W-:Y:S01]  /*2d20*/  FMUL.FTZ R201, R221, R206 ;  /* 0x000000ceddc97220 */ /* 0x000fe20000410000 */
[----:B------:R-:W-:Y:S01]  /*2d30*/  FFMA.FTZ R206, R222, R229, R231 ;  /* 0x000000e5dece7223 */ /* 0x000fe200000100e7 */
[----:B------:R-:W-:Y:S01]  /*2d40*/  FMUL.FTZ R210, R110, R83 ;  /* 0x000000536ed27220 */ /* 0x000fe20000410000 */
[----:B------:R-:W-:Y:S01]  /*2d50*/  FFMA.FTZ R229, R222, R203, -R204 ;  /* 0x000000cbdee57223 */ /* 0x000fe200000108cc */
[----:B------:R-:W-:Y:S01]  /*2d60*/  FFMA.FTZ R207, R223, R90, R201 ;  /* 0x0000005adfcf7223 */ /* 0x000fe200000100c9 */
[----:B------:R-:W-:Y:S01]  /*2d70*/  FMUL.FTZ R203, R224, R205 ;  /* 0x000000cde0cb7220 */ /* 0x000fe20000410000 */
[----:B------:R-:W-:Y:S01]  /*2d80*/  FMUL.FTZ R90, R110, R82 ;  /* 0x000000526e5a7220 */ /* 0x000fe20000410000 */
[----:B------:R-:W-:-:S02]  /*2d90*/  FFMA.FTZ R201, R39, R210, R206 ;  /* 0x000000d227c97223 */ /* 0x000fc400000100ce */
[-C--:B------:R-:W-:Y:S01]  /*2da0*/  FFMA.FTZ R204, R222, R207.reuse, R203 ;  /* 0x000000cfdecc7223 */ /* 0x080fe200000100cb */
[----:B------:R-:W-:Y:S01]  /*2db0*/  FFMA.FTZ R203, R39, R90, R229 ;  /* 0x0000005a27cb7223 */ /* 0x000fe200000100e5 */
[----:B------:R-:W-:Y:S01]  /*2dc0*/  FMUL.FTZ R207, R224, R207 ;  /* 0x000000cfe0cf7220 */ /* 0x000fe20000410000 */
[----:B------:R-:W0:Y:S03]  /*2dd0*/  SHFL.UP PT, R226, R201, 0x1, RZ ;  /* 0x04200000c9e27989 */ /* 0x000e2600000e00ff */
[----:B------:R-:W-:Y:S01]  /*2de0*/  FFMA.FTZ R205, R222, R205, -R207 ;  /* 0x000000cddecd7223 */ /* 0x000fe200000108cf */
[----:B------:R-:W1:Y:S04]  /*2df0*/  SHFL.UP PT, R208, R203, 0x1, RZ ;  /* 0x04200000cbd07989 */ /* 0x000e6800000e00ff */
[----:B------:R-:W3:Y:S04]  /*2e00*/  SHFL.UP PT, R207, R204, 0x1, RZ ;  /* 0x04200000cccf7989 */ /* 0x000ee800000e00ff */
[----:B------:R-:W4:Y:S01]  /*2e10*/  SHFL.UP PT, R206, R205, 0x1, RZ ;  /* 0x04200000cdce7989 */ /* 0x000f2200000e00ff */
[----:B------:R-:W-:Y:S01]  /*2e20*/  ISETP.GE.AND P2, PT, R127, 0x1, PT ;  /* 0x000000017f00780c */ /* 0x000fe20003f46270 */
[-C--:B0-----:R-:W-:Y:S01]  /*2e30*/  FMUL.FTZ R229, R205, R226.reuse ;  /* 0x000000e2cde57220 */ /* 0x081fe20000410000 */
[----:B------:R-:W-:-:S03]  /*2e40*/  FMUL.FTZ R226, R204, R226 ;  /* 0x000000e2cce27220 */ /* 0x000fc60000410000 */
[-C--:B-1----:R-:W-:Y:S01]  /*2e50*/  FFMA.FTZ R228, R204, R208.reuse, R229 ;  /* 0x000000d0cce47223 */ /* 0x082fe200000100e5 */
[C---:B------:R-:W-:Y:S01]  /*2e60*/  FFMA.FTZ R226, R205.reuse, R208, -R226 ;  /* 0x000000d0cde27223 */ /* 0x040fe200000108e2 */
[----:B---3--:R-:W-:-:S06]  /*2e70*/  FMUL.FTZ R229, R205, R207 ;  /* 0x000000cfcde57220 */ /* 0x008fcc0000410000 */
[----:B------:R-:W-:Y:S01]  /*2e80*/  @P2 FADD.FTZ R201, R201, R228 ;  /* 0x000000e4c9c92221 */ /* 0x000fe20000010000 */
[C---:B------:R-:W-:Y:S01]  /*2e90*/  FMUL.FTZ R208, R204.reuse, R207 ;  /* 0x000000cfccd07220 */ /* 0x040fe20000410000 */
[-C--:B----4-:R-:W-:Y:S01]  /*2ea0*/  @P2 FFMA.FTZ R204, R204, R206.reuse, R229 ;  /* 0x000000cecccc2223 */ /* 0x090fe200000100e5 */
[----:B------:R-:W-:Y:S02]  /*2eb0*/  @P2 FADD.FTZ R203, R203, R226 ;  /* 0x000000e2cbcb2221 */ /* 0x000fe40000010000 */
[----:B------:R-:W-:Y:S01]  /*2ec0*/  @P2 FFMA.FTZ R205, R205, R206, -R208 ;  /* 0x000000cecdcd2223 */ /* 0x000fe200000108d0 */
[----:B------:R-:W0:Y:S04]  /*2ed0*/  SHFL.UP PT, R226, R201, 0x2, RZ ;  /* 0x04400000c9e27989 */ /* 0x000e2800000e00ff */
[----:B------:R-:W1:Y:S04]  /*2ee0*/  SHFL.UP PT, R207, R204, 0x2, RZ ;  /* 0x04400000cccf7989 */ /* 0x000e6800000e00ff */
[----:B------:R-:W3:Y:S04]  /*2ef0*/  SHFL.UP PT, R208, R203, 0x2, RZ ;  /* 0x04400000cbd07989 */ /* 0x000ee800000e00ff */
[----:B------:R-:W4:Y:S01]  /*2f00*/  SHFL.UP PT, R206, R205, 0x2, RZ ;  /* 0x04400000cdce7989 */ /* 0x000f2200000e00ff */
[----:B------:R-:W-:Y:S01]  /*2f10*/  ISETP.GE.AND P2, PT, R127, 0x2, PT ;  /* 0x000000027f00780c */ /* 0x000fe20003f46270 */
[CC--:B0-----:R-:W-:Y:S01]  /*2f20*/  FMUL.FTZ R228, R204.reuse, R226.reuse ;  /* 0x000000e2cce47220 */ /* 0x0c1fe20000410000 */
[C---:B------:R-:W-:Y:S01]  /*2f30*/  FMUL.FTZ R231, R205.reuse, R226 ;  /* 0x000000e2cde77220 */ /* 0x040fe20000410000 */
[CC--:B-1----:R-:W-:Y:S01]  /*2f40*/  FMUL.FTZ R229, R204.reuse, R207.reuse ;  /* 0x000000cfcce57220 */ /* 0x0c2fe20000410000 */
[C---:B------:R-:W-:Y:S01]  /*2f50*/  FMUL.FTZ R207, R205.reuse, R207 ;  /* 0x000000cfcdcf7220 */ /* 0x040fe20000410000 */
[-C--:B---3--:R-:W-:Y:S01]  /*2f60*/  FFMA.FTZ R228, R205, R208.reuse, -R228 ;  /* 0x000000d0cde47223 */ /* 0x088fe200000108e4 */
[----:B------:R-:W-:Y:S01]  /*2f70*/  FFMA.FTZ R208, R204, R208, R231 ;  /* 0x000000d0ccd07223 */ /* 0x000fe200000100e7 */
[----:B------:R-:W-:-:S06]  /*2f80*/  FMUL.FTZ R231, R224, R227 ;  /* 0x000000e3e0e77220 */ /* 0x000fcc0000410000 */
[-C--:B----4-:R-:W-:Y:S01]  /*2f90*/  @P2 FFMA.FTZ R205, R205, R206.reuse, -R229 ;  /* 0x000000cecdcd2223 */ /* 0x090fe200000108e5 */
[-C--:B------:R-:W-:Y:S01]  /*2fa0*/  FMUL.FTZ R229, R222, R89.reuse ;  /* 0x00000059dee57220 */ /* 0x080fe20000410000 */
[----:B------:R-:W-:Y:S01]  /*2fb0*/  @P2 FFMA.FTZ R204, R204, R206, R207 ;  /* 0x000000cecccc2223 */ /* 0x000fe200000100cf */
[C---:B------:R-:W-:Y:S01]  /*2fc0*/  FMUL.FTZ R207, R224.reuse, R89 ;  /* 0x00000059e0cf7220 */ /* 0x040fe20000410000 */
[----:B------:R-:W-:Y:S01]  /*2fd0*/  @P2 FADD.FTZ R203, R203, R228 ;  /* 0x000000e4cbcb2221 */ /* 0x000fe20000010000 */
[CC--:B------:R-:W-:Y:S01]  /*2fe0*/  FMUL.FTZ R226, R224.reuse, R225.reuse ;  /* 0x000000e1e0e27220 */ /* 0x0c0fe20000410000 */
[-C--:B------:R-:W-:Y:S01]  /*2ff0*/  FFMA.FTZ R228, -R224, R88.reuse, -R229 ;  /* 0x00000058e0e47223 */ /* 0x080fe200000109e5 */
[C---:B------:R-:W-:Y:S01]  /*3000*/  FFMA.FTZ R231, R222.reuse, R225, R231 ;  /* 0x000000e1dee77223 */ /* 0x040fe200000100e7 */
[C---:B------:R-:W-:Y:S01]  /*3010*/  FFMA.FTZ R206, R222.reuse, R88, -R207 ;  /* 0x00000058dece7223 */ /* 0x040fe200000108cf */
[----:B------:R-:W-:Y:S01]  /*3020*/  FFMA.FTZ R207, R222, R227, -R226 ;  /* 0x000000e3decf7223 */ /* 0x000fe200000108e2 */
[----:B------:R-:W-:Y:S01]  /*3030*/  FMUL.FTZ R226, R221, R228 ;  /* 0x000000e4dde27220 */ /* 0x000fe20000410000 */
[----:B------:R-:W-:Y:S01]  /*3040*/  FADD.FTZ R230, R216, R231 ;  /* 0x000000e7d8e67221 */ /* 0x000fe20000010000 */
[----:B------:R-:W-:Y:S01]  /*3050*/  @P2 FADD.FTZ R201, R201, R208 ;  /* 0x000000d0c9c92221 */ /* 0x000fe20000010000 */
[----:B------:R-:W-:Y:S01]  /*3060*/  FADD.FTZ R208, R218, R207 ;  /* 0x000000cfdad07221 */ /* 0x000fe20000010000 */
[----:B------:R-:W-:Y:S01]  /*3070*/  FFMA.FTZ R229, R223, R206, R226 ;  /* 0x000000cedfe57223 */ /* 0x000fe200000100e2 */
[----:B------:R-:W-:-:S02]  /*3080*/  FMUL.FTZ R207, R221, R230 ;  /* 0x000000e6ddcf7220 */ /* 0x000fc40000410000 */
[----:B------:R-:W0:Y:S01]  /*3090*/  SHFL.UP PT, R226, R201, 0x4, RZ ;  /* 0x04800000c9e27989 */ /* 0x000e2200000e00ff */
[----:B------:R-:W-:Y:S01]  /*30a0*/  FMUL.FTZ R232, R221, R206 ;  /* 0x000000cedde87220 */ /* 0x000fe20000410000 */
[-C--:B------:R-:W-:Y:S02]  /*30b0*/  FFMA.FTZ R234, R223, R208.reuse, -R207 ;  /* 0x000000d0dfea7223 */ /* 0x080fe400000108cf */
[----:B------:R-:W1:Y:S01]  /*30c0*/  SHFL.UP PT, R206, R203, 0x4, RZ ;  /* 0x04800000cbce7989 */ /* 0x000e6200000e00ff */
[----:B------:R-:W-:-:S03]  /*30d0*/  FMUL.FTZ R231, R221, R208 ;  /* 0x000000d0dde77220 */ /* 0x000fc60000410000 */
[----:B------:R-:W3:Y:S01]  /*30e0*/  SHFL.UP PT, R207, R204, 0x4, RZ ;  /* 0x04800000cccf7989 */ /* 0x000ee200000e00ff */
[C---:B------:R-:W-:Y:S01]  /*30f0*/  FFMA.FTZ R232, R223.reuse, R228, -R232 ;  /* 0x000000e4dfe87223 */ /* 0x040fe200000108e8 */
[----:B------:R-:W-:Y:S01]  /*3100*/  FFMA.FTZ R231, R223, R230, R231 ;  /* 0x000000e6dfe77223 */ /* 0x000fe200000100e7 */
[----:B------:R-:W-:Y:S01]  /*3110*/  FADD.FTZ R234, R219, R234 ;  /* 0x000000eadbea7221 */ /* 0x000fe20000010000 */
[----:B------:R-:W4:Y:S01]  /*3120*/  SHFL.UP PT, R208, R205, 0x4, RZ ;  /* 0x04800000cdd07989 */ /* 0x000f2200000e00ff */
[CC--:B------:R-:W-:Y:S01]  /*3130*/  FMUL.FTZ R235, R215.reuse, R229.reuse ;  /* 0x000000e5d7eb7220 */ /* 0x0c0fe20000410000 */
[C---:B------:R-:W-:Y:S01]  /*3140*/  FMUL.FTZ R233, R215.reuse, R232 ;  /* 0x000000e8d7e97220 */ /* 0x040fe20000410000 */
[----:B------:R-:W-:Y:S01]  /*3150*/  FADD.FTZ R231, R220, R231 ;  /* 0x000000e7dce77221 */ /* 0x000fe20000010000 */
[----:B------:R-:W-:Y:S01]  /*3160*/  FMUL.FTZ R230, R215, R234 ;  /* 0x000000ead7e67220 */ /* 0x000fe20000410000 */
[C---:B------:R-:W-:Y:S01]  /*3170*/  FFMA.FTZ R232, R214.reuse, R232, -R235 ;  /* 0x000000e8d6e87223 */ /* 0x040fe200000108eb */
[C---:B------:R-:W-:Y:S01]  /*3180*/  FFMA.FTZ R228, R214.reuse, R229, R233 ;  /* 0x000000e5d6e47223 */ /* 0x040fe200000100e9 */
[----:B------:R-:W-:Y:S01]  /*3190*/  ISETP.GE.AND P2, PT, R127, 0x4, PT ;  /* 0x000000047f00780c */ /* 0x000fe20003f46270 */
[-C--:B------:R-:W-:Y:S01]  /*31a0*/  FFMA.FTZ R230, R214, R231.reuse, R230 ;  /* 0x000000e7d6e67223 */ /* 0x080fe200000100e6 */
[----:B------:R-:W-:Y:S01]  /*31b0*/  FMUL.FTZ R236, R209, R232 ;  /* 0x000000e8d1ec7220 */ /* 0x000fe20000410000 */
[----:B------:R-:W-:Y:S01]  /*31c0*/  FMUL.FTZ R231, R215, R231 ;  /* 0x000000e7d7e77220 */ /* 0x000fe20000410000 */
[----:B------:R-:W-:-:S02]  /*31d0*/  FMUL.FTZ R229, R209, R228 ;  /* 0x000000e4d1e57220 */ /* 0x000fc40000410000 */
[----:B------:R-:W-:Y:S01]  /*31e0*/  FFMA.FTZ R236, R211, R228, R236 ;  /* 0x000000e4d3ec7223 */ /* 0x000fe200000100ec */
[----:B------:R-:W-:Y:S01]  /*31f0*/  FFMA.FTZ R234, R214, R234, -R231 ;  /* 0x000000ead6ea7223 */ /* 0x000fe200000108e7 */
[CC--:B0-----:R-:W-:Y:S01]  /*3200*/  FMUL.FTZ R228, R204.reuse, R226.reuse ;  /* 0x000000e2cce47220 */ /* 0x0c1fe20000410000 */
[----:B------:R-:W-:Y:S01]  /*3210*/  FMUL.FTZ R231, R205, R226 ;  /* 0x000000e2cde77220 */ /* 0x000fe20000410000 */
[----:B------:R-:W-:Y:S02]  /*3220*/  FFMA.FTZ R232, R211, R232, -R229 ;  /* 0x000000e8d3e87223 */ /* 0x000fe400000108e5 */
[CC--:B-1----:R-:W-:Y:S01]  /*3230*/  FFMA.FTZ R228, R205.reuse, R206.reuse, -R228 ;  /* 0x000000cecde47223 */ /* 0x0c2fe200000108e4 */
[CC--:B---3--:R-:W-:Y:S01]  /*3240*/  FMUL.FTZ R229, R204.reuse, R207.reuse ;  /* 0x000000cfcce57220 */ /* 0x0c8fe20000410000 */
[----:B------:R-:W-:Y:S01]  /*3250*/  FFMA.FTZ R206, R204, R206, R231 ;  /* 0x000000ceccce7223 */ /* 0x000fe200000100e7 */
[----:B------:R-:W-:Y:S01]  /*3260*/  FMUL.FTZ R207, R205, R207 ;  /* 0x000000cfcdcf7220 */ /* 0x000fe20000410000 */
[----:B------:R-:W-:-:S02]  /*3270*/  FADD.FTZ R230, R213, R230 ;  /* 0x000000e6d5e67221 */ /* 0x000fc40000010000 */
[----:B------:R-:W-:Y:S01]  /*3280*/  @P2 FADD.FTZ R201, R201, R206 ;  /* 0x000000cec9c92221 */ /* 0x000fe20000010000 */
[----:B----4-:R-:W-:Y:S01]  /*3290*/  @P2 FFMA.FTZ R204, R204, R208, R207 ;  /* 0x000000d0cccc2223 */ /* 0x010fe200000100cf */
[----:B------:R-:W-:Y:S01]  /*32a0*/  FMUL.FTZ R207, R143, R232 ;  /* 0x000000e88fcf7220 */ /* 0x000fe20000410000 */
[----:B------:R-:W-:Y:S01]  /*32b0*/  FMUL.FTZ R206, R209, R230 ;  /* 0x000000e6d1ce7220 */ /* 0x000fe20000410000 */
[----:B------:R-:W-:Y:S01]  /*32c0*/  @P2 FADD.FTZ R203, R203, R228 ;  /* 0x000000e4cbcb2221 */ /* 0x000fe20000010000 */
[----:B------:R-:W-:Y:S01]  /*32d0*/  FADD.FTZ R234, R217, R234 ;  /* 0x000000ead9ea7221 */ /* 0x000fe20000010000 */
[----:B------:R-:W0:Y:S01]  /*32e0*/  SHFL.UP PT, R226, R201, 0x8, RZ ;  /* 0x05000000c9e27989 */ /* 0x000e2200000e00ff */
[----:B------:R-:W-:Y:S01]  /*32f0*/  FFMA.FTZ R228, R144, R236, R207 ;  /* 0x000000ec90e47223 */ /* 0x000fe200000100cf */
[----:B------:R-:W-:Y:S01]  /*3300*/  @P2 FFMA.FTZ R205, R205, R208, -R229 ;  /* 0x000000d0cdcd2223 */ /* 0x000fe200000108e5 */
[----:B------:R-:W-:Y:S01]  /*3310*/  FFMA.FTZ R231, R211, R234, -R206 ;  /* 0x000000ead3e77223 */ /* 0x000fe200000108ce */
[----:B------:R-:W1:Y:S01]  /*3320*/  SHFL.UP PT, R207, R204, 0x8, RZ ;  /* 0x05000000cccf7989 */ /* 0x000e6200000e00ff */
[----:B------:R-:W-:-:S03]  /*3330*/  FMUL.FTZ R229, R143, R236 ;  /* 0x000000ec8fe57220 */ /* 0x000fc60000410000 */
[----:B------:R-:W3:Y:S01]  /*3340*/  SHFL.UP PT, R206, R203, 0x8, RZ ;  /* 0x05000000cbce7989 */ /* 0x000ee200000e00ff */
[----:B------:R-:W-:Y:S01]  /*3350*/  FMUL.FTZ R234, R209, R234 ;  /* 0x000000ead1ea7220 */ /* 0x000fe20000410000 */
[----:B------:R-:W-:Y:S02]  /*3360*/  FFMA.FTZ R232, R144, R232, -R229 ;  /* 0x000000e890e87223 */ /* 0x000fe400000108e5 */
[----:B------:R-:W4:Y:S01]  /*3370*/  SHFL.UP PT, R208, R205, 0x8, RZ ;  /* 0x05000000cdd07989 */ /* 0x000f2200000e00ff */
[----:B------:R-:W-:Y:S01]  /*3380*/  FFMA.FTZ R229, R211, R230, R234 ;  /* 0x000000e6d3e57223 */ /* 0x000fe200000100ea */
[----:B------:R-:W-:Y:S01]  /*3390*/  FADD.FTZ R231, R212, R231 ;  /* 0x000000e7d4e77221 */ /* 0x000fe20000010000 */
[C---:B------:R-:W-:Y:S01]  /*33a0*/  FMUL.FTZ R237, R145.reuse, R228 ;  /* 0x000000e491ed7220 */ /* 0x040fe20000410000 */
[-C--:B------:R-:W-:Y:S01]  /*33b0*/  FMUL.FTZ R235, R145, R232.reuse ;  /* 0x000000e891eb7220 */ /* 0x080fe20000410000 */
[----:B------:R-:W-:Y:S01]  /*33c0*/  FADD.FTZ R229, R130, R229 ;  /* 0x000000e582e57221 */ /* 0x000fe20000010000 */
[----:B------:R-:W-:Y:S01]  /*33d0*/  FMUL.FTZ R233, R143, R231 ;  /* 0x000000e78fe97220 */ /* 0x000fe20000410000 */
[C---:B------:R-:W-:Y:S01]  /*33e0*/  FFMA.FTZ R237, R146.reuse, R232, -R237 ;  /* 0x000000e892ed7223 */ /* 0x040fe200000108ed */
[----:B------:R-:W-:Y:S01]  /*33f0*/  FFMA.FTZ R228, R146, R228, R235 ;  /* 0x000000e492e47223 */ /* 0x000fe200000100eb */
[----:B------:R-:W-:Y:S01]  /*3400*/  ISETP.GE.AND P2, PT, R127, 0x8, PT ;  /* 0x000000087f00780c */ /* 0x000fe20003f46270 */
[----:B------:R-:W-:Y:S01]  /*3410*/  FFMA.FTZ R233, R144, R229, R233 ;  /* 0x000000e590e97223 */ /* 0x000fe200000100e9 */
[----:B------:R-:W-:Y:S01]  /*3420*/  FMUL.FTZ R239, R147, R237 ;  /* 0x000000ed93ef7220 */ /* 0x000fe20000410000 */
[----:B------:R-:W-:Y:S01]  /*3430*/  FMUL.FTZ R229, R143, R229 ;  /* 0x000000e58fe57220 */ /* 0x000fe20000410000 */
[----:B------:R-:W-:-:S02]  /*3440*/  FMUL.FTZ R230, R147, R228 ;  /* 0x000000e493e67220 */ /* 0x000fc40000410000 */
[----:B------:R-:W-:Y:S01]  /*3450*/  FFMA.FTZ R239, R148, R228, R239 ;  /* 0x000000e494ef7223 */ /* 0x000fe200000100ef */
[----:B------:R-:W-:Y:S01]  /*3460*/  FFMA.FTZ R235, R144, R231, -R229 ;  /* 0x000000e790eb7223 */ /* 0x000fe200000108e5 */
[CC--:B0-----:R-:W-:Y:S01]  /*3470*/  FMUL.FTZ R228, R204.reuse, R226.reuse ;  /* 0x000000e2cce47220 */ /* 0x0c1fe20000410000 */
[C---:B------:R-:W-:Y:S01]  /*3480*/  FMUL.FTZ R231, R205.reuse, R226 ;  /* 0x000000e2cde77220 */ /* 0x040fe20000410000 */
[-C--:B-1----:R-:W-:Y:S01]  /*3490*/  FMUL.FTZ R229, R204, R207.reuse ;  /* 0x000000cfcce57220 */ /* 0x082fe20000410000 */
[C---:B------:R-:W-:Y:S01]  /*34a0*/  FMUL.FTZ R207, R205.reuse, R207 ;  /* 0x000000cfcdcf7220 */ /* 0x040fe20000410000 */
[CC--:B---3--:R-:W-:Y:S01]  /*34b0*/  FFMA.FTZ R228, R205.reuse, R206.reuse, -R228 ;  /* 0x000000cecde47223 */ /* 0x0c8fe200000108e4 */
[----:B------:R-:W-:Y:S01]  /*34c0*/  FFMA.FTZ R230, R148, R237, -R230 ;  /* 0x000000ed94e67223 */ /* 0x000fe200000108e6 */
[----:B------:R-:W-:Y:S01]  /*34d0*/  FFMA.FTZ R206, R204, R206, R231 ;  /* 0x000000ceccce7223 */ /* 0x000fe200000100e7 */
[----:B------:R-:W-:Y:S01]  /*34e0*/  FADD.FTZ R233, R132, R233 ;  /* 0x000000e984e97221 */ /* 0x000fe20000010000 */
[-C--:B----4-:R-:W-:Y:S01]  /*34f0*/  @P2 FFMA.FTZ R205, R205, R208.reuse, -R229 ;  /* 0x000000d0cdcd2223 */ /* 0x090fe200000108e5 */
[----:B------:R-:W-:Y:S01]  /*3500*/  @P2 FFMA.FTZ R204, R204, R208, R207 ;  /* 0x000000d0cccc2223 */ /* 0x000fe200000100cf */
[----:B------:R-:W-:Y:S01]  /*3510*/  FMUL.FTZ R229, R149, R230 ;  /* 0x000000e695e57220 */ /* 0x000fe20000410000 */
[----:B------:R-:W-:Y:S01]  /*3520*/  @P2 FADD.FTZ R201, R201, R206 ;  /* 0x000000cec9c92221 */ /* 0x000fe20000010000 */
[----:B------:R-:W-:Y:S01]  /*3530*/  FMUL.FTZ R207, R145, R233 ;  /* 0x000000e991cf7220 */ /* 0x000fe20000410000 */
[----:B------:R-:W-:Y:S01]  /*3540*/  FADD.FTZ R235, R164, R235 ;  /* 0x000000eba4eb7221 */ /* 0x000fe20000010000 */
[----:B------:R-:W-:Y:S01]  /*3550*/  @P2 FADD.FTZ R203, R203, R228 ;  /* 0x000000e4cbcb2221 */ /* 0x000fe20000010000 */
[----:B------:R-:W-:Y:S01]  /*3560*/  FFMA.FTZ R232, R150, R239, R229 ;  /* 0x000000ef96e87223 */ /* 0x000fe200000100e5 */
[----:B------:R-:W0:Y:S01]  /*3570*/  SHFL.UP PT, R228, R201, 0x10, RZ ;  /* 0x06000000c9e47989 */ /* 0x000e2200000e00ff */
[----:B------:R-:W-:-:S03]  /*3580*/  FFMA.FTZ R229, R146, R235, -R207 ;  /* 0x000000eb92e57223 */ /* 0x000fc600000108cf */
[----:B------:R-:W1:Y:S01]  /*3590*/  SHFL.UP PT, R207, R204, 0x10, RZ ;  /* 0x06000000cccf7989 */ /* 0x000e6200000e00ff */
[----:B------:R-:W-:-:S03]  /*35a0*/  FMUL.FTZ R239, R149, R239 ;  /* 0x000000ef95ef7220 */ /* 0x000fc60000410000 */
[----:B------:R-:W3:Y:S01]  /*35b0*/  SHFL.UP PT, R206, R203, 0x10, RZ ;  /* 0x06000000cbce7989 */ /* 0x000ee200000e00ff */
[----:B------:R-:W-:-:S03]  /*35c0*/  FMUL.FTZ R235, R145, R235 ;  /* 0x000000eb91eb7220 */ /* 0x000fc60000410000 */
[----:B------:R-:W4:Y:S01]  /*35d0*/  SHFL.UP PT, R208, R205, 0x10, RZ ;  /* 0x06000000cdd07989 */ /* 0x000f2200000e00ff */
[----:B------:R-:W-:Y:S01]  /*35e0*/  FFMA.FTZ R239, R150, R230, -R239 ;  /* 0x000000e696ef7223 */ /* 0x000fe200000108ef */
[----:B------:R-:W-:Y:S01]  /*35f0*/  FFMA.FTZ R226, R146, R233, R235 ;  /* 0x000000e992e27223 */ /* 0x000fe200000100eb */
[----:B------:R-:W-:Y:S01]  /*3600*/  FADD.FTZ R229, R166, R229 ;  /* 0x000000e5a6e57221 */ /* 0x000fe20000010000 */
[CC--:B------:R-:W-:Y:S01]  /*3610*/  FMUL.FTZ R234, R151.reuse, R232.reuse ;  /* 0x000000e897ea7220 */ /* 0x0c0fe20000410000 */
[----:B------:R-:W-:Y:S01]  /*3620*/  FMUL.FTZ R233, R151, R239 ;  /* 0x000000ef97e97220 */ /* 0x000fe20000410000 */
[----:B------:R-:W-:Y:S01]  /*3630*/  FADD.FTZ R226, R133, R226 ;  /* 0x000000e285e27221 */ /* 0x000fe20000010000 */
[----:B------:R-:W-:Y:S01]  /*3640*/  FMUL.FTZ R231, R147, R229 ;  /* 0x000000e593e77220 */ /* 0x000fe20000410000 */
[C---:B------:R-:W-:Y:S01]  /*3650*/  FFMA.FTZ R234, R152.reuse, R239, -R234 ;  /* 0x000000ef98ea7223 */ /* 0x040fe200000108ea */
[----:B------:R-:W-:Y:S01]  /*3660*/  ISETP.GE.AND P2, PT, R127, 0x10, PT ;  /* 0x000000107f00780c */ /* 0x000fe20003f46270 */
[----:B------:R-:W-:Y:S01]  /*3670*/  FFMA.FTZ R230, R152, R232, R233 ;  /* 0x000000e898e67223 */ /* 0x000fe200000100e9 */
[----:B------:R-:W-:Y:S01]  /*3680*/  FFMA.FTZ R233, R148, R226, R231 ;  /* 0x000000e294e97223 */ /* 0x000fe200000100e7 */
[----:B------:R-:W-:Y:S01]  /*3690*/  FMUL.FTZ R235, R153, R234 ;  /* 0x000000ea99eb7220 */ /* 0x000fe20000410000 */
[----:B------:R-:W-:Y:S01]  /*36a0*/  FMUL.FTZ R231, R147, R226 ;  /* 0x000000e293e77220 */ /* 0x000fe20000410000 */
[----:B------:R-:W-:-:S02]  /*36b0*/  FMUL.FTZ R237, R153, R230 ;  /* 0x000000e699ed7220 */ /* 0x000fc40000410000 */
[----:B------:R-:W-:Y:S01]  /*36c0*/  FFMA.FTZ R226, R154, R230, R235 ;  /* 0x000000e69ae27223 */ /* 0x000fe200000100eb */
[----:B------:R-:W-:Y:S01]  /*36d0*/  FFMA.FTZ R232, R148, R229, -R231 ;  /* 0x000000e594e87223 */ /* 0x000fe200000108e7 */
[CC--:B0-----:R-:W-:Y:S01]  /*36e0*/  FMUL.FTZ R230, R204.reuse, R228.reuse ;  /* 0x000000e4cce67220 */ /* 0x0c1fe20000410000 */
[CC--:B-1----:R-:W-:Y:S01]  /*36f0*/  FMUL.FTZ R229, R204.reuse, R207.reuse ;  /* 0x000000cfcce57220 */ /* 0x0c2fe20000410000 */
[C---:B------:R-:W-:Y:S01]  /*3700*/  FMUL.FTZ R231, R205.reuse, R228 ;  /* 0x000000e4cde77220 */ /* 0x040fe20000410000 */
[C---:B------:R-:W-:Y:S01]  /*3710*/  FMUL.FTZ R207, R205.reuse, R207 ;  /* 0x000000cfcdcf7220 */ /* 0x040fe20000410000 */
[C---:B---3--:R-:W-:Y:S01]  /*3720*/  FFMA.FTZ R230, R205.reuse, R206, -R230 ;  /* 0x000000cecde67223 */ /* 0x048fe200000108e6 */
[----:B----4-:R-:W-:Y:S01]  /*3730*/  @P2 FFMA.FTZ R205, R205, R208, -R229 ;  /* 0x000000d0cdcd2223 */ /* 0x010fe200000108e5 */
[C---:B------:R-:W-:Y:S01]  /*3740*/  FFMA.FTZ R206, R204.reuse, R206, R231 ;  /* 0x000000ceccce7223 */ /* 0x040fe200000100e7 */
[----:B------:R-:W-:Y:S01]  /*3750*/  @P2 FFMA.FTZ R204, R204, R208, R207 ;  /* 0x000000d0cccc2223 */ /* 0x000fe200000100cf */
[----:B--2---:R-:W-:Y:S01]  /*3760*/  SHFL.IDX PT, R85, R85, RZ, 0x1f ;  /* 0x00001fff55557589 */ /* 0x004fe200000e0000 */
[----:B------:R-:W-:Y:S01]  /*3770*/  FADD.FTZ R233, R134, R233 ;  /* 0x000000e986e97221 */ /* 0x000fe20000010000 */
[----:B------:R-:W-:-:S02]  /*3780*/  @P2 FADD.FTZ R201, R201, R206 ;  /* 0x000000cec9c92221 */ /* 0x000fc40000010000 */
[----:B------:R-:W0:Y:S01]  /*3790*/  SHFL.UP PT, R205, R205, 0x1, RZ ;  /* 0x04200000cdcd7989 */ /* 0x000e2200000e00ff */
[----:B------:R-:W-:-:S03]  /*37a0*/  @P2 FADD.FTZ R203, R203, R230 ;  /* 0x000000e6cbcb2221 */ /* 0x000fc60000010000 */
[----:B------:R-:W1:Y:S01]  /*37b0*/  SHFL.UP PT, R204, R204, 0x1, RZ ;  /* 0x04200000cccc7989 */ /* 0x000e6200000e00ff */
[----:B------:R-:W-:Y:S01]  /*37c0*/  FADD.FTZ R232, R167, R232 ;  /* 0x000000e8a7e87221 */ /* 0x000fe20000010000 */
[----:B------:R-:W-:Y:S02]  /*37d0*/  FMUL.FTZ R207, R149, R233 ;  /* 0x000000e995cf7220 */ /* 0x000fe40000410000 */
[----:B------:R-:W2:Y:S01]  /*37e0*/  SHFL.IDX PT, R84, R84, RZ, 0x1f ;  /* 0x00001fff54547589 */ /* 0x000ea200000e0000 */
[----:B------:R-:W-:Y:S01]  /*37f0*/  FFMA.FTZ R237, R154, R234, -R237 ;  /* 0x000000ea9aed7223 */ /* 0x000fe200000108ed */
[----:B------:R-:W-:Y:S02]  /*3800*/  FMUL.FTZ R235, R155, R226 ;  /* 0x000000e29beb7220 */ /* 0x000fe40000410000 */
[----:B------:R-:W3:Y:S01]  /*3810*/  SHFL.UP PT, R201, R201, 0x1, RZ ;  /* 0x04200000c9c97989 */ /* 0x000ee200000e00ff */
[-C--:B------:R-:W-:Y:S01]  /*3820*/  FFMA.FTZ R229, R150, R232.reuse, -R207 ;  /* 0x000000e896e57223 */ /* 0x080fe200000108cf */
[----:B------:R-:W-:-:S02]  /*3830*/  FMUL.FTZ R207, R149, R232 ;  /* 0x000000e895cf7220 */ /* 0x000fc40000410000 */
[----:B------:R-:W4:Y:S01]  /*3840*/  SHFL.UP PT, R203, R203, 0x1, RZ ;  /* 0x04200000cbcb7989 */ /* 0x000f2200000e00ff */
[-C--:B------:R-:W-:Y:S01]  /*3850*/  FMUL.FTZ R231, R155, R237.reuse ;  /* 0x000000ed9be77220 */ /* 0x080fe20000410000 */
[----:B------:R-:W-:Y:S01]  /*3860*/  FFMA.FTZ R235, R156, R237, -R235 ;  /* 0x000000ed9ceb7223 */ /* 0x000fe200000108eb */
[----:B------:R-:W-:Y:S01]  /*3870*/  FFMA.FTZ R206, R150, R233, R207 ;  /* 0x000000e996ce7223 */ /* 0x000fe200000100cf */
[----:B------:R-:W-:Y:S01]  /*3880*/  FADD.FTZ R229, R168, R229 ;  /* 0x000000e5a8e57221 */ /* 0x000fe20000010000 */
[----:B------:R-:W-:Y:S01]  /*3890*/  FFMA.FTZ R231, R156, R226, R231 ;  /* 0x000000e29ce77223 */ /* 0x000fe200000100e7 */
[----:B------:R-:W-:Y:S01]  /*38a0*/  FMUL.FTZ R233, R157, R235 ;  /* 0x000000eb9de97220 */ /* 0x000fe20000410000 */
[----:B------:R-:W-:Y:S01]  /*38b0*/  FADD.FTZ R206, R135, R206 ;  /* 0x000000ce87ce7221 */ /* 0x000fe20000010000 */
[----:B------:R-:W-:Y:S01]  /*38c0*/  FMUL.FTZ R207, R151, R229 ;  /* 0x000000e597cf7220 */ /* 0x000fe20000410000 */
[-C--:B------:R-:W-:Y:S01]  /*38d0*/  FMUL.FTZ R226, R157, R231.reuse ;  /* 0x000000e79de27220 */ /* 0x080fe20000410000 */
[----:B------:R-:W-:Y:S01]  /*38e0*/  FFMA.FTZ R233, R158, R231, R233 ;  /* 0x000000e79ee97223 */ /* 0x000fe200000100e9 */
[-C--:B------:R-:W-:Y:S01]  /*38f0*/  FMUL.FTZ R208, R151, R206.reuse ;  /* 0x000000ce97d07220 */ /* 0x080fe20000410000 */
[----:B------:R-:W-:Y:S01]  /*3900*/  FFMA.FTZ R231, R152, R206, R207 ;  /* 0x000000ce98e77223 */ /* 0x000fe200000100cf */
[----:B0-----:R-:W-:Y:S01]  /*3910*/  FMUL.FTZ R207, R205, R85 ;  /* 0x00000055cdcf7220 */ /* 0x001fe20000410000 */
[----:B------:R-:W-:Y:S01]  /*3920*/  FFMA.FTZ R226, R158, R235, -R226 ;  /* 0x000000eb9ee27223 */ /* 0x000fe200000108e2 */
[----:B-1----:R-:W-:Y:S01]  /*3930*/  FMUL.FTZ R206, R204, R85 ;  /* 0x00000055ccce7220 */ /* 0x002fe20000410000 */
[----:B------:R-:W-:Y:S01]  /*3940*/  FFMA.FTZ R208, R152, R229, -R208 ;  /* 0x000000e598d07223 */ /* 0x000fe200000108d0 */
[----:B--2---:R-:W-:Y:S01]  /*3950*/  FFMA.FTZ R204, R204, R84, R207 ;  /* 0x00000054cccc7223 */ /* 0x004fe200000100cf */
[CC--:B------:R-:W-:Y:S01]  /*3960*/  FMUL.FTZ R229, R159.reuse, R233.reuse ;  /* 0x000000e99fe57220 */ /* 0x0c0fe20000410000 */
[----:B------:R-:W-:Y:S01]  /*3970*/  FMUL.FTZ R228, R159, R226 ;  /* 0x000000e29fe47220 */ /* 0x000fe20000410000 */
[----:B------:R-:W-:Y:S01]  /*3980*/  FFMA.FTZ R206, R205, R84, -R206 ;  /* 0x00000054cdce7223 */ /* 0x000fe200000108ce */
[----:B---3--:R-:W-:Y:S01]  /*3990*/  @P1 FADD.FTZ R85, R201, R204 ;  /* 0x000000ccc9551221 */ /* 0x008fe20000010000 */
[C---:B------:R-:W-:Y:S01]  /*39a0*/  FFMA.FTZ R229, R160.reuse, R226, -R229 ;  /* 0x000000e2a0e57223 */ /* 0x040fe200000108e5 */
[----:B------:R-:W-:Y:S01]  /*39b0*/  FFMA.FTZ R228, R160, R233, R228 ;  /* 0x000000e9a0e47223 */ /* 0x000fe200000100e4 */
[----:B----4-:R-:W-:Y:S01]  /*39c0*/  @P1 FADD.FTZ R84, R203, R206 ;  /* 0x000000cecb541221 */ /* 0x010fe20000010000 */
[----:B------:R-:W-:Y:S01]  /*39d0*/  FMUL.FTZ R201, R3, R85 ;  /* 0x0000005503c97220 */ /* 0x000fe20000410000 */
[CC--:B------:R-:W-:Y:S01]  /*39e0*/  FMUL.FTZ R203, R161.reuse, R229.reuse ;  /* 0x000000e5a1cb7220 */ /* 0x0c0fe20000410000 */
[----:B------:R-:W-:Y:S01]  /*39f0*/  FMUL.FTZ R205, R161, R228 ;  /* 0x000000e4a1cd7220 */ /* 0x000fe20000410000 */
[----:B------:R-:W-:Y:S01]  /*3a00*/  FADD.FTZ R208, R169, R208 ;  /* 0x000000d0a9d07221 */ /* 0x000fe20000010000 */
[-C--:B------:R-:W-:Y:S01]  /*3a10*/  FMUL.FTZ R204, R3, R84.reuse ;  /* 0x0000005403cc7220 */ /* 0x080fe20000410000 */
[----:B------:R-:W-:Y:S01]  /*3a20*/  FFMA.FTZ R201, R2, R84, -R201 ;  /* 0x0000005402c97223 */ /* 0x000fe200000108c9 */
[C---:B------:R-:W-:Y:S01]  /*3a30*/  FFMA.FTZ R206, R162.reuse, R228, R203 ;  /* 0x000000e4a2ce7223 */ /* 0x040fe200000100cb */
[----:B------:R-:W-:Y:S01]  /*3a40*/  FFMA.FTZ R226, R162, R229, -R205 ;  /* 0x000000e5a2e27223 */ /* 0x000fe200000108cd */
[----:B------:R-:W-:Y:S01]  /*3a50*/  FADD.FTZ R231, R136, R231 ;  /* 0x000000e788e77221 */ /* 0x000fe20000010000 */
[----:B------:R-:W-:Y:S01]  /*3a60*/  FMUL.FTZ R203, R153, R208 ;  /* 0x000000d099cb7220 */ /* 0x000fe20000410000 */
[----:B------:R-:W-:Y:S01]  /*3a70*/  FFMA.FTZ R3, R2, R85, R204 ;  /* 0x0000005502037223 */ /* 0x000fe200000100cc */
[----:B------:R-:W-:Y:S01]  /*3a80*/  FADD.FTZ R85, R202, R201 ;  /* 0x000000c9ca557221 */ /* 0x000fe20000010000 */
[----:B------:R-:W-:Y:S01]  /*3a90*/  FMUL.FTZ R84, R163, R226 ;  /* 0x000000e2a3547220 */ /* 0x000fe20000410000 */
[-C--:B------:R-:W-:Y:S01]  /*3aa0*/  FFMA.FTZ R204, R154, R231.reuse, R203 ;  /* 0x000000e79acc7223 */ /* 0x080fe200000100cb */
[----:B------:R-:W-:Y:S01]  /*3ab0*/  FADD.FTZ R2, R200, R3 ;  /* 0x00000003c8027221 */ /* 0x000fe20000010000 */
[----:B------:R-:W-:Y:S01]  /*3ac0*/  FMUL.FTZ R231, R153, R231 ;  /* 0x000000e799e77220 */ /* 0x000fe20000410000 */
[-C--:B------:R-:W-:Y:S01]  /*3ad0*/  FMUL.FTZ R200, R163, R85.reuse ;  /* 0x00000055a3c87220 */ /* 0x080fe20000410000 */
[----:B------:R-:W-:Y:S01]  /*3ae0*/  FFMA.FTZ R3, R165, R206, R84 ;  /* 0x000000cea5037223 */ /* 0x000fe20000010054 */
[----:B------:R-:W-:Y:S01]  /*3af0*/  FMUL.FTZ R84, R163, R2 ;  /* 0x00000002a3547220 */ /* 0x000fe20000410000 */
[----:B------:R-:W-:Y:S01]  /*3b00*/  FFMA.FTZ R231, R154, R208, -R231 ;  /* 0x000000d09ae77223 */ /* 0x000fe200000108e7 */
[C---:B------:R-:W-:Y:S01]  /*3b10*/  FFMA.FTZ R200, R165.reuse, R2, R200 ;  /* 0x00000002a5c87223 */ /* 0x040fe200000100c8 */
[----:B------:R-:W-:Y:S01]  /*3b20*/  FMUL.FTZ R205, R124, R54 ;  /* 0x000000367ccd7220 */ /* 0x000fe20000410000 */
[----:B------:R-:W-:Y:S01]  /*3b30*/  FFMA.FTZ R84, R165, R85, -R84 ;  /* 0x00000055a5547223 */ /* 0x000fe20000010854 */
[----:B------:R-:W-:Y:S01]  /*3b40*/  FADD.FTZ R231, R170, R231 ;  /* 0x000000e7aae77221 */ /* 0x000fe20000010000 */
[----:B------:R-:W-:Y:S01]  /*3b50*/  FFMA.FTZ R198, R49, R198, R200 ;  /* 0x000000c631c67223 */ /* 0x000fe200000100c8 */
[----:B------:R-:W-:Y:S01]  /*3b60*/  FADD.FTZ R204, R137, R204 ;  /* 0x000000cc89cc7221 */ /* 0x000fe20000010000 */
[----:B------:R-:W-:Y:S01]  /*3b70*/  FFMA.FTZ R205, R49, R205, R84 ;  /* 0x000000cd31cd7223 */ /* 0x000fe20000010054 */
        /* <DEDUP_REMOVED lines=9> */
[C---:B------:R-:W-:Y:S01]  /*3c10*/  FFMA.FTZ R199, R50.reuse, R199, R201 ;  /* 0x000000c732c77223 */ /* 0x040fe200000100c9 */
[----:B------:R-:W-:Y:S01]  /*3c20*/  FADD.FTZ R200, R171, R84 ;  /* 0x00000054abc87221 */ /* 0x000fe20000010000 */
[----:B------:R-:W-:Y:S01]  /*3c30*/  FFMA.FTZ R202, R50, R197, R202 ;  /* 0x000000c532ca7223 */ /* 0x000fe200000100ca */
[----:B------:R-:W-:Y:S01]  /*3c40*/  FMUL.FTZ R201, R157, R229 ;  /* 0x000000e59dc97220 */ /* 0x000fe20000410000 */
[----:B------:R-:W-:Y:S01]  /*3c50*/  FMUL.FTZ R197, R159, R199 ;  /* 0x000000c79fc57220 */ /* 0x000fe20000410000 */
[----:B------:R-:W-:Y:S01]  /*3c60*/  FMUL.FTZ R204, R157, R200 ;  /* 0x000000c89dcc7220 */ /* 0x000fe20000410000 */
[----:B------:R-:W-:Y:S01]  /*3c70*/  FMUL.FTZ R84, R159, R202 ;  /* 0x000000ca9f547220 */ /* 0x000fe20000410000 */
[----:B------:R-:W-:Y:S01]  /*3c80*/  FFMA.FTZ R203, R158, R200, -R201 ;  /* 0x000000c89ecb7223 */ /* 0x000fe200000108c9 */
[----:B------:R-:W-:-:S02]  /*3c90*/  FFMA.FTZ R200, R160, R202, R197 ;  /* 0x000000caa0c87223 */ /* 0x000fc400000100c5 */
[----:B------:R-:W-:Y:S01]  /*3ca0*/  FFMA.FTZ R201, R160, R199, -R84 ;  /* 0x000000c7a0c97223 */ /* 0x000fe20000010854 */
[----:B------:R-:W-:Y:S01]  /*3cb0*/  FMUL.FTZ R207, R163, R206 ;  /* 0x000000cea3cf7220 */ /* 0x000fe20000410000 */
[C---:B------:R-:W-:Y:S01]  /*3cc0*/  FFMA.FTZ R196, R51.reuse, R196, R200 ;  /* 0x000000c433c47223 */ /* 0x040fe200000100c8 */
[----:B------:R-:W-:Y:S01]  /*3cd0*/  FFMA.FTZ R204, R158, R229, R204 ;  /* 0x000000e59ecc7223 */ /* 0x000fe200000100cc */
[----:B------:R-:W-:Y:S01]  /*3ce0*/  FADD.FTZ R206, R172, R203 ;  /* 0x000000cbacce7221 */ /* 0x000fe20000010000 */
[----:B------:R-:W-:Y:S01]  /*3cf0*/  FFMA.FTZ R201, R51, R194, R201 ;  /* 0x000000c233c97223 */ /* 0x000fe200000100c9 */
[----:B------:R-:W-:Y:S01]  /*3d00*/  FMUL.FTZ R197, R157, R196 ;  /* 0x000000c49dc57220 */ /* 0x000fe20000410000 */
[----:B------:R-:W-:Y:S01]  /*3d10*/  FADD.FTZ R204, R139, R204 ;  /* 0x000000cc8bcc7221 */ /* 0x000fe20000010000 */
        /* <DEDUP_REMOVED lines=16> */
[----:B------:R-:W-:Y:S01]  /*3e20*/  FFMA.FTZ R203, R162, R206, -R197 ;  /* 0x000000cea2cb7223 */ /* 0x000fe200000108c5 */
[----:B------:R-:W-:Y:S01]  /*3e30*/  FFMA.FTZ R197, R156, R195, -R194 ;  /* 0x000000c39cc57223 */ /* 0x000fe200000108c2 */
        /* <DEDUP_REMOVED lines=8> */
[----:B------:R-:W-:-:S02]  /*3ec0*/  FFMA.FTZ R193, R154, R197, -R193 ;  /* 0x000000c59ac17223 */ /* 0x000fc400000108c1 */
[----:B------:R-:W-:Y:S01]  /*3ed0*/  FFMA.FTZ R229, R165, R204, R176 ;  /* 0x000000cca5e57223 */ /* 0x000fe200000100b0 */
[----:B------:R-:W-:Y:S01]  /*3ee0*/  FFMA.FTZ R194, R154, R192, R203 ;  /* 0x000000c09ac27223 */ /* 0x000fe200000100cb */
[----:B------:R-:W-:Y:S01]  /*3ef0*/  FMUL.FTZ R176, R48, R123 ;  /* 0x0000007b30b07220 */ /* 0x000fe20000410000 */
[C---:B------:R-:W-:Y:S02]  /*3f00*/  FFMA.FTZ R193, R46.reuse, R177, R193 ;  /* 0x000000b12ec17223 */ /* 0x040fe400000100c1 */
[----:B------:R-:W-:Y:S01]  /*3f10*/  FFMA.FTZ R194, R46, R191, R194 ;  /* 0x000000bf2ec27223 */ /* 0x000fe200000100c2 */
[----:B------:R-:W-:Y:S01]  /*3f20*/  FFMA.FTZ R191, R0, R85, RZ ;  /* 0x0000005500bf7223 */ /* 0x000fe200000100ff */
[-C--:B------:R-:W-:Y:S01]  /*3f30*/  FFMA.FTZ R177, -R52, R176.reuse, R85 ;  /* 0x000000b034b17223 */ /* 0x080fe20000010155 */
[----:B------:R-:W-:Y:S01]  /*3f40*/  FMUL.FTZ R85, R151, R193 ;  /* 0x000000c197557220 */ /* 0x000fe20000410000 */
[----:B------:R-:W-:Y:S01]  /*3f50*/  FFMA.FTZ R176, R53, -R176, R2 ;  /* 0x800000b035b07223 */ /* 0x000fe20000010002 */
[----:B------:R-:W-:-:S02]  /*3f60*/  FFMA.FTZ R203, R0, -R2, RZ ;  /* 0x8000000200cb7223 */ /* 0x000fc400000100ff */
[-C--:B------:R-:W-:Y:S01]  /*3f70*/  FFMA.FTZ R2, R152, R194.reuse, R85 ;  /* 0x000000c298027223 */ /* 0x080fe20000010055 */
[----:B------:R-:W-:Y:S01]  /*3f80*/  FMUL.FTZ R85, R151, R194 ;  /* 0x000000c297557220 */ /* 0x000fe20000410000 */
[C---:B------:R-:W-:Y:S01]  /*3f90*/  FFMA.FTZ R200, R108.reuse, R205, R191 ;  /* 0x000000cd6cc87223 */ /* 0x040fe200000100bf */
[----:B------:R-:W-:Y:S01]  /*3fa0*/  FFMA.FTZ R203, R108, -R198, R203 ;  /* 0x800000c66ccb7223 */ /* 0x000fe200000100cb */
[----:B------:R-:W-:Y:S01]  /*3fb0*/  FFMA.FTZ R190, R47, R190, R2 ;  /* 0x000000be2fbe7223 */ /* 0x000fe20000010002 */
[----:B------:R-:W-:Y:S01]  /*3fc0*/  FMUL.FTZ R191, R50, R121 ;  /* 0x0000007932bf7220 */ /* 0x000fe20000410000 */
[----:B------:R-:W-:Y:S01]  /*3fd0*/  FFMA.FTZ R2, R152, R193, -R85 ;  /* 0x000000c198027223 */ /* 0x000fe20000010855 */
[----:B------:R-:W-:Y:S01]  /*3fe0*/  FFMA.FTZ R233, R107, -R202, R203 ;  /* 0x800000ca6be97223 */ /* 0x000fe200000100cb */
[----:B------:R-:W-:Y:S01]  /*3ff0*/  FMUL.FTZ R231, R163, R204 ;  /* 0x000000cca3e77220 */ /* 0x000fe20000410000 */
[-C--:B------:R-:W-:Y:S01]  /*4000*/  FFMA.FTZ R203, -R56, R191.reuse, R199 ;  /* 0x000000bf38cb7223 */ /* 0x080fe200000101c7 */
[----:B------:R-:W-:Y:S01]  /*4010*/  FFMA.FTZ R202, R57, -R191, R202 ;  /* 0x800000bf39ca7223 */ /* 0x000fe200000100ca */
[----:B------:R-:W-:Y:S01]  /*4020*/  FFMA.FTZ R85, R47, R188, R2 ;  /* 0x000000bc2f557223 */ /* 0x000fe20000010002 */
[----:B------:R-:W-:Y:S01]  /*4030*/  FMUL.FTZ R191, R149, R190 ;  /* 0x000000be95bf7220 */ /* 0x000fe20000410000 */
[----:B------:R-:W-:Y:S01]  /*4040*/  FFMA.FTZ R206, R165, R206, -R231 ;  /* 0x000000cea5ce7223 */ /* 0x000fe200000108e7 */
[----:B------:R-:W-:Y:S01]  /*4050*/  FFMA.FTZ R231, R107, R199, R200 ;  /* 0x000000c76be77223 */ /* 0x000fe200000100c8 */
[-C--:B------:R-:W-:Y:S01]  /*4060*/  FMUL.FTZ R199, R149, R85.reuse ;  /* 0x0000005595c77220 */ /* 0x080fe20000410000 */
[----:B------:R-:W-:Y:S01]  /*4070*/  FFMA.FTZ R191, R150, R85, -R191 ;  /* 0x0000005596bf7223 */ /* 0x000fe200000108bf */
[----:B------:R-:W-:-:S03]  /*4080*/  FMUL.FTZ R204, R49, R124 ;  /* 0x0000007c31cc7220 */ /* 0x000fc60000410000 */
[----:B------:R-:W-:Y:S01]  /*4090*/  FFMA.FTZ R189, R40, R189, R191 ;  /* 0x000000bd28bd7223 */ /* 0x000fe200000100bf */
[----:B------:R-:W-:Y:S01]  /*40a0*/  FFMA.FTZ R191, R150, R190, R199 ;  /* 0x000000be96bf7223 */ /* 0x000fe200000100c7 */
[-C--:B------:R-:W-:Y:S01]  /*40b0*/  FFMA.FTZ R205, -R54, R204.reuse, R205 ;  /* 0x000000cc36cd7223 */ /* 0x080fe200000101cd */
[----:B------:R-:W-:Y:S01]  /*40c0*/  FFMA.FTZ R204, R55, -R204, R198 ;  /* 0x800000cc37cc7223 */ /* 0x000fe200000100c6 */
[----:B------:R-:W-:Y:S01]  /*40d0*/  FMUL.FTZ R198, R44, R119 ;  /* 0x000000772cc67220 */ /* 0x000fe20000410000 */
[----:B------:R-:W-:Y:S01]  /*40e0*/  FFMA.FTZ R233, R106, -R196, R233 ;  /* 0x800000c46ae97223 */ /* 0x000fe200000100e9 */
[----:B------:R-:W-:Y:S01]  /*40f0*/  FFMA.FTZ R2, R40, R187, R191 ;  /* 0x000000bb28027223 */ /* 0x000fe200000100bf */
[----:B------:R-:W-:Y:S01]  /*4100*/  FMUL.FTZ R187, R147, R189 ;  /* 0x000000bd93bb7220 */ /* 0x000fe20000410000 */
[----:B------:R-:W-:Y:S01]  /*4110*/  FFMA.FTZ R199, -R60, R198, R195 ;  /* 0x000000c63cc77223 */ /* 0x000fe200000101c3 */
[----:B------:R-:W-:Y:S01]  /*4120*/  FFMA.FTZ R233, R104, -R84, R233 ;  /* 0x8000005468e97223 */ /* 0x000fe200000100e9 */
[----:B------:R-:W-:Y:S01]  /*4130*/  FFMA.FTZ R198, R61, -R198, R84 ;  /* 0x800000c63dc67223 */ /* 0x000fe20000010054 */
[----:B------:R-:W-:Y:S01]  /*4140*/  FMUL.FTZ R200, R51, R122 ;  /* 0x0000007a33c87220 */ /* 0x000fe20000410000 */
[----:B------:R-:W-:Y:S01]  /*4150*/  FFMA.FTZ R231, R106, R201, R231 ;  /* 0x000000c96ae77223 */ /* 0x000fe200000100e7 */
[-C--:B------:R-:W-:Y:S01]  /*4160*/  FFMA.FTZ R84, R148, R2.reuse, R187 ;  /* 0x0000000294547223 */ /* 0x080fe200000100bb */
[----:B------:R-:W-:Y:S01]  /*4170*/  FMUL.FTZ R187, R147, R2 ;  /* 0x0000000293bb7220 */ /* 0x000fe20000410000 */
[----:B------:R-:W-:Y:S01]  /*4180*/  FFMA.FTZ R201, -R58, R200, R201 ;  /* 0x000000c83ac97223 */ /* 0x000fe200000101c9 */
[----:B------:R-:W-:Y:S01]  /*4190*/  FFMA.FTZ R188, R104, R195, R231 ;  /* 0x000000c368bc7223 */ /* 0x000fe200000100e7 */
[----:B------:R-:W-:Y:S01]  /*41a0*/  FFMA.FTZ R186, R41, R186, R84 ;  /* 0x000000ba29ba7223 */ /* 0x000fe20000010054 */
[----:B------:R-:W-:Y:S01]  /*41b0*/  FFMA.FTZ R200, R59, -R200, R196 ;  /* 0x800000c83bc87223 */ /* 0x000fe200000100c4 */
[----:B------:R-:W-:Y:S01]  /*41c0*/  FFMA.FTZ R84, R148, R189, -R187 ;  /* 0x000000bd94547223 */ /* 0x000fe200000108bb */
[----:B------:R-:W-:Y:S01]  /*41d0*/  FMUL.FTZ R196, R45, R120 ;  /* 0x000000782dc47220 */ /* 0x000fe20000410000 */
[----:B------:R-:W-:-:S02]  /*41e0*/  FFMA.FTZ R191, R103, R197, R188 ;  /* 0x000000c567bf7223 */ /* 0x000fc400000100bc */
[----:B------:R-:W-:Y:S01]  /*41f0*/  FFMA.FTZ R235, R41, R184, R84 ;  /* 0x000000b829eb7223 */ /* 0x000fe20000010054 */
[----:B------:R-:W-:Y:S01]  /*4200*/  FFMA.FTZ R197, -R62, R196, R197 ;  /* 0x000000c43ec57223 */ /* 0x000fe200000101c5 */
[----:B------:R-:W-:Y:S01]  /*4210*/  FFMA.FTZ R233, R103, -R192, R233 ;  /* 0x800000c067e97223 */ /* 0x000fe200000100e9 */
[----:B------:R-:W-:Y:S01]  /*4220*/  FFMA.FTZ R196, R63, -R196, R192 ;  /* 0x800000c43fc47223 */ /* 0x000fe200000100c0 */
[----:B------:R-:W-:Y:S01]  /*4230*/  FMUL.FTZ R192, R46, R117 ;  /* 0x000000752ec07220 */ /* 0x000fe20000410000 */
[C---:B------:R-:W-:Y:S01]  /*4240*/  FFMA.FTZ R188, R102.reuse, R193, R191 ;  /* 0x000000c166bc7223 */ /* 0x040fe200000100bf */
[CC--:B------:R-:W-:Y:S01]  /*4250*/  FMUL.FTZ R191, R145.reuse, R235.reuse ;  /* 0x000000eb91bf7220 */ /* 0x0c0fe20000410000 */
[----:B------:R-:W-:Y:S01]  /*4260*/  FMUL.FTZ R187, R145, R186 ;  /* 0x000000ba91bb7220 */ /* 0x000fe20000410000 */
[----:B------:R-:W-:Y:S01]  /*4270*/  FFMA.FTZ R233, R102, -R194, R233 ;  /* 0x800000c266e97223 */ /* 0x000fe200000100e9 */
[-C--:B------:R-:W-:Y:S01]  /*4280*/  FFMA.FTZ R195, -R64, R192.reuse, R193 ;  /* 0x000000c040c37223 */ /* 0x080fe200000101c1 */
[----:B------:R-:W-:Y:S01]  /*4290*/  FFMA.FTZ R194, R65, -R192, R194 ;  /* 0x800000c041c27223 */ /* 0x000fe200000100c2 */
[----:B------:R-:W-:Y:S01]  /*42a0*/  FMUL.FTZ R192, R47, R118 ;  /* 0x000000762fc07220 */ /* 0x000fe20000410000 */
[C---:B------:R-:W-:Y:S01]  /*42b0*/  FFMA.FTZ R84, R146.reuse, R186, R191 ;  /* 0x000000ba92547223 */ /* 0x040fe200000100bf */
[----:B------:R-:W-:Y:S01]  /*42c0*/  FFMA.FTZ R187, R146, R235, -R187 ;  /* 0x000000eb92bb7223 */ /* 0x000fe200000108bb */
[----:B------:R-:W-:Y:S01]  /*42d0*/  FFMA.FTZ R233, R101, -R190, R233 ;  /* 0x800000be65e97223 */ /* 0x000fe200000100e9 */
[-C--:B------:R-:W-:Y:S01]  /*42e0*/  FFMA.FTZ R193, -R66, R192.reuse, R85 ;  /* 0x000000c042c17223 */ /* 0x080fe20000010155 */
[C---:B------:R-:W-:Y:S01]  /*42f0*/  FFMA.FTZ R184, R42.reuse, R183, R84 ;  /* 0x000000b72ab87223 */ /* 0x040fe20000010054 */
[----:B------:R-:W-:Y:S01]  /*4300*/  FFMA.FTZ R192, R67, -R192, R190 ;  /* 0x800000c043c07223 */ /* 0x000fe200000100be */
[----:B------:R-:W-:Y:S01]  /*4310*/  FFMA.FTZ R237, R42, R185, R187 ;  /* 0x000000b92aed7223 */ /* 0x000fe200000100bb */
[----:B------:R-:W-:Y:S01]  /*4320*/  FMUL.FTZ R190, R40, R115 ;  /* 0x0000007328be7220 */ /* 0x000fe20000410000 */
[----:B------:R-:W-:Y:S01]  /*4330*/  FFMA.FTZ R231, R101, R85, R188 ;  /* 0x0000005565e77223 */ /* 0x000fe200000100bc */
[C---:B------:R-:W-:Y:S01]  /*4340*/  FMUL.FTZ R85, R143.reuse, R184 ;  /* 0x000000b88f557220 */ /* 0x040fe20000410000 */
[-C--:B------:R-:W-:Y:S01]  /*4350*/  FMUL.FTZ R183, R143, R237.reuse ;  /* 0x000000ed8fb77220 */ /* 0x080fe20000410000 */
[----:B------:R-:W-:Y:S01]  /*4360*/  FFMA.FTZ R191, -R68, R190, R189 ;  /* 0x000000be44bf7223 */ /* 0x000fe200000101bd */
[----:B------:R-:W-:Y:S01]  /*4370*/  FFMA.FTZ R233, R100, -R2, R233 ;  /* 0x8000000264e97223 */ /* 0x000fe200000100e9 */
[----:B------:R-:W-:Y:S01]  /*4380*/  FFMA.FTZ R190, R69, -R190, R2 ;  /* 0x800000be45be7223 */ /* 0x000fe20000010002 */
[C---:B------:R-:W-:Y:S01]  /*4390*/  FFMA.FTZ R2, R144.reuse, R237, -R85 ;  /* 0x000000ed90027223 */ /* 0x040fe20000010855 */
[----:B------:R-:W-:Y:S01]  /*43a0*/  UISETP.GE.AND UP0, UPT, UR12, UR44, UPT ;  /* 0x0000002c0c00728c */ /* 0x000fe2000bf06270 */
[----:B------:R-:W-:Y:S01]  /*43b0*/  FFMA.FTZ R183, R144, R184, R183 ;  /* 0x000000b890b77223 */ /* 0x000fe200000100b7 */
[----:B------:R-:W-:Y:S01]  /*43c0*/  FFMA.FTZ R84, R100, R189, R231 ;  /* 0x000000bd64547223 */ /* 0x000fe200000100e7 */
[----:B------:R-:W-:-:S02]  /*43d0*/  FFMA.FTZ R231, R43, R182, R2 ;  /* 0x000000b62be77223 */ /* 0x000fc40000010002 */
[----:B------:R-:W-:Y:S01]  /*43e0*/  FFMA.FTZ R183, R43, R180, R183 ;  /* 0x000000b42bb77223 */ /* 0x000fe200000100b7 */
[----:B------:R-:W-:Y:S01]  /*43f0*/  PLOP3.LUT P1, PT, PT, PT, UP0, 0x80, 0x8 ;  /* 0x000000000008781c */ /* 0x000fe20003f2f008 */
[----:B------:R-:W-:Y:S01]  /*4400*/  FFMA.FTZ R185, R99, R235, R84 ;  /* 0x000000eb63b97223 */ /* 0x000fe20000010054 */
[C---:B------:R-:W-:Y:S01]  /*4410*/  FMUL.FTZ R84, R209.reuse, R231 ;  /* 0x000000e7d1547220 */ /* 0x040fe20000410000 */
[-C--:B------:R-:W-:Y:S01]  /*4420*/  FMUL.FTZ R2, R209, R183.reuse ;  /* 0x000000b7d1027220 */ /* 0x080fe20000410000 */
[----:B------:R-:W-:Y:S01]  /*4430*/  ISETP.NE.OR P1, PT, R92, RZ, P1 ;  /* 0x000000ff5c00720c */ /* 0x000fe20000f25670 */
[----:B------:R-:W-:Y:S01]  /*4440*/  FFMA.FTZ R233, R99, -R186, R233 ;  /* 0x800000ba63e97223 */ /* 0x000fe200000100e9 */
[C---:B------:R-:W-:Y:S01]  /*4450*/  FFMA.FTZ R84, R211.reuse, R183, R84 ;  /* 0x000000b7d3547223 */ /* 0x040fe20000010054 */
[C---:B------:R-:W-:Y:S01]  /*4460*/  FFMA.FTZ R180, R98.reuse, R237, R185 ;  /* 0x000000ed62b47223 */ /* 0x040fe200000100b9 */
[----:B------:R-:W-:Y:S01]  /*4470*/  FFMA.FTZ R85, R211, R231, -R2 ;  /* 0x000000e7d3557223 */ /* 0x000fe20000010802 */
[----:B------:R-:W-:Y:S01]  /*4480*/  FFMA.FTZ R182, R98, -R184, R233 ;  /* 0x800000b862b67223 */ /* 0x000fe200000100e9 */
[C---:B------:R-:W-:Y:S01]  /*4490*/  FFMA.FTZ R208, R36.reuse, R87, R84 ;  /* 0x0000005724d07223 */ /* 0x040fe20000010054 */
[----:B------:R-:W-:Y:S01]  /*44a0*/  FFMA.FTZ R87, R97, R231, R180 ;  /* 0x000000e761577223 */ /* 0x000fe200000100b4 */
[----:B------:R-:W-:Y:S01]  /*44b0*/  FFMA.FTZ R233, R36, R181, R85 ;  /* 0x000000b524e97223 */ /* 0x000fe20000010055 */
[----:B------:R-:W-:Y:S01]  /*44c0*/  FMUL.FTZ R187, R41, R116 ;  /* 0x0000007429bb7220 */ /* 0x000fe20000410000 */
[----:B------:R-:W-:-:S02]  /*44d0*/  FMUL.FTZ R85, R215, R208 ;  /* 0x000000d0d7557220 */ /* 0x000fc40000410000 */
[----:B------:R-:W-:Y:S01]  /*44e0*/  FFMA.FTZ R2, R96, R233, R87 ;  /* 0x000000e960027223 */ /* 0x000fe20000010057 */
[----:B------:R-:W-:Y:S01]  /*44f0*/  FFMA.FTZ R188, R71, -R187, R186 ;  /* 0x800000bb47bc7223 */ /* 0x000fe200000100ba */
[----:B------:R-:W-:Y:S01]  /*4500*/  FMUL.FTZ R87, R215, R233 ;  /* 0x000000e9d7577220 */ /* 0x000fe20000410000 */
[----:B------:R-:W-:Y:S01]  /*4510*/  FMUL.FTZ R186, R42, R113 ;  /* 0x000000712aba7220 */ /* 0x000fe20000410000 */
[----:B------:R-:W-:Y:S01]  /*4520*/  VOTEU.ALL UP0, P1 ;  /* 0x0000000000ff7886 */ /* 0x000fe20000800000 */
[----:B------:R-:W-:Y:S01]  /*4530*/  FFMA.FTZ R181, R97, -R183, R182 ;  /* 0x800000b761b57223 */ /* 0x000fe200000100b6 */
[----:B------:R-:W-:Y:S01]  /*4540*/  FFMA.FTZ R84, R214, R233, -R85 ;  /* 0x000000e9d6547223 */ /* 0x000fe20000010855 */
[----:B------:R-:W-:Y:S01]  /*4550*/  ISETP.NE.AND P2, PT, R128, 0x1f, PT ;  /* 0x0000001f8000780c */ /* 0x000fe20003f45270 */
[----:B------:R-:W-:Y:S01]  /*4560*/  FFMA.FTZ R189, -R70, R187, R235 ;  /* 0x000000bb46bd7223 */ /* 0x000fe200000101eb */
[----:B------:R-:W-:Y:S01]  /*4570*/  FFMA.FTZ R87, R214, R208, R87 ;  /* 0x000000d0d6577223 */ /* 0x000fe20000010057 */
[-C--:B------:R-:W-:Y:S01]  /*4580*/  FFMA.FTZ R187, -R72, R186.reuse, R237 ;  /* 0x000000ba48bb7223 */ /* 0x080fe200000101ed */
[----:B------:R-:W-:Y:S01]  /*4590*/  FFMA.FTZ R186, R73, -R186, R184 ;  /* 0x800000ba49ba7223 */ /* 0x000fe200000100b8 */
[----:B------:R-:W-:Y:S01]  /*45a0*/  FFMA.FTZ R180, R96, -R208, R181 ;  /* 0x800000d060b47223 */ /* 0x000fe200000100b5 */
[----:B------:R-:W-:Y:S01]  /*45b0*/  @!UP0 ULEA UR28, UR8, UR21, 0x4 ;  /* 0x00000015081c8291 */ /* 0x000fe2000f8e20ff */
[----:B------:R-:W-:Y:S01]  /*45c0*/  FMUL.FTZ R184, R43, R114 ;  /* 0x000000722bb87220 */ /* 0x000fe20000410000 */
[C---:B------:R-:W-:Y:S01]  /*45d0*/  FFMA.FTZ R181, R37.reuse, R178, R84 ;  /* 0x000000b225b57223 */ /* 0x040fe20000010054 */
[----:B------:R-:W-:Y:S01]  /*45e0*/  FFMA.FTZ R178, R37, R86, R87 ;  /* 0x0000005625b27223 */ /* 0x000fe20000010057 */
[----:B------:R-:W-:Y:S01]  /*45f0*/  FFMA.FTZ R207, R165, R226, -R207 ;  /* 0x000000e2a5cf7223 */ /* 0x000fe200000108cf */
[----:B------:R-:W-:Y:S01]  /*4600*/  FMUL.FTZ R182, R36, R111 ;  /* 0x0000006f24b67220 */ /* 0x000fe20000410000 */
[----:B------:R-:W-:-:S02]  /*4610*/  MOV R84, 0x3f800000 ;  /* 0x3f80000000547802 */ /* 0x000fc40000000f00 */
[----:B------:R-:W-:Y:S01]  /*4620*/  CS2R R86, SRZ ;  /* 0x0000000000567805 */ /* 0x000fe2000001ff00 */
[----:B------:R-:W-:Y:S02]  /*4630*/  HFMA2 R85, -RZ, RZ, 0, 0 ;  /* 0x00000000ff557431 */ /* 0x000fe400000001ff */
[----:B------:R-:W-:Y:S01]  /*4640*/  FADD.FTZ R229, R142, R229 ;  /* 0x000000e58ee57221 */ /* 0x000fe20000010000 */
[----:B------:R-:W-:Y:S01]  /*4650*/  FADD.FTZ R226, R175, R206 ;  /* 0x000000ceafe27221 */ /* 0x000fe20000010000 */
[-C--:B------:R-:W-:Y:S01]  /*4660*/  FFMA.FTZ R185, -R74, R184.reuse, R231 ;  /* 0x000000b84ab97223 */ /* 0x080fe200000101e7 */
[----:B------:R-:W-:Y:S01]  /*4670*/  FFMA.FTZ R184, R75, -R184, R183 ;  /* 0x800000b84bb87223 */ /* 0x000fe200000100b7 */
[-C--:B------:R-:W-:Y:S01]  /*4680*/  FFMA.FTZ R183, -R76, R182.reuse, R233 ;  /* 0x000000b64cb77223 */ /* 0x080fe200000101e9 */
[----:B------:R-:W-:Y:S01]  /*4690*/  FFMA.FTZ R182, R77, -R182, R208 ;  /* 0x800000b64db67223 */ /* 0x000fe200000100d0 */
[----:B------:R-:W0:Y:S01]  /*46a0*/  @!P1 LDS.128 R84, [UR28+0x3650] ;  /* 0x0036501cff549984 */ /* 0x000e220008000c00 */
[----:B------:R-:W-:Y:S03]  /*46b0*/  BSSY.RECONVERGENT B0, `(.L_x_14493) ;  /* 0x0000014000007945 */ /* 0x000fe60003800200 */
[----:B------:R1:W2:Y:S01]  /*46c0*/  SHFL.DOWN PT, R233, R3, 0x1, 0x1f ;  /* 0x08201f0003e97f89 */ /* 0x0002a200000e0000 */
        /* <DEDUP_REMOVED lines=10> */
[-C--:B---3--:R-:W-:Y:S01]  /*4770*/  FMUL.FTZ R206, R207, R208.reuse ;  /* 0x000000d0cfce7220 */ /* 0x088fe20000410000 */
[C---:B------:R-:W-:Y:S01]  /*4780*/  FMUL.FTZ R208, R3.reuse, R208 ;  /* 0x000000d003d07220 */ /* 0x040fe20000410000 */
[-C--:B----4-:R-:W-:Y:S01]  /*4790*/  FFMA.FTZ R228, R3, R231.reuse, -R228 ;  /* 0x000000e703e47223 */ /* 0x090fe200000108e4 */
[----:B------:R-:W-:Y:S01]  /*47a0*/  FFMA.FTZ R231, R207, R231, R230 ;  /* 0x000000e7cfe77223 */ /* 0x000fe200000100e6 */
[C---:B-12---:R-:W-:Y:S01]  /*47b0*/  FFMA.FTZ R3, R233.reuse, R3, -R206 ;  /* 0x00000003e9037223 */ /* 0x046fe200000108ce */
[----:B------:R-:W-:Y:S01]  /*47c0*/  FFMA.FTZ R207, R233, R207, R208 ;  /* 0x000000cfe9cf7223 */ /* 0x000fe200000100d0 */
[----:B------:R-:W-:Y:S01]  /*47d0*/  FADD.FTZ R229, R229, R228 ;  /* 0x000000e4e5e57221 */ /* 0x000fe20000010000 */
[----:B------:R-:W-:-:S07]  /*47e0*/  FADD.FTZ R226, R226, R231 ;  /* 0x000000e7e2e27221 */ /* 0x000fce0000010000 */
.L_x_14494:
[----:B------:R-:W-:Y:S05]  /*47f0*/  BSYNC.RECONVERGENT B0 ;  /* 0x0000000000007941 */ /* 0x000fea0003800200 */
.L_x_14493:
[----:B--2---:R2:W1:Y:S01]  /*4800*/  SHFL.DOWN PT, R233, R3, 0x2, 0x1f ;  /* 0x08401f0003e97f89 */ /* 0x00446200000e0000 */
[----:B------:R-:W-:Y:S03]  /*4810*/  BSSY.RECONVERGENT B0, `(.L_x_14495) ;  /* 0x000000f000007945 */ /* 0x000fe60003800200 */
[----:B---3--:R2:W3:Y:S04]  /*4820*/  SHFL.DOWN PT, R208, R207, 0x2, 0x1f ;  /* 0x08401f00cfd07f89 */ /* 0x0084e800000e0000 */
[----:B----4-:R2:W4:Y:S04]  /*4830*/  SHFL.DOWN PT, R231, R229, 0x2, 0x1f ;  /* 0x08401f00e5e77f89 */ /* 0x01052800000e0000 */
[----:B0-----:R2:W0:Y:S01]  /*4840*/  SHFL.DOWN PT, R230, R226, 0x2, 0x1f ;  /* 0x08401f00e2e67f89 */ /* 0x00142200000e0000 */
[----:B------:R-:W-:Y:S05]  /*4850*/  @P3 BRA `(.L_x_14496) ;  /* 0x0000000000283947 */ /* 0x000fea0003800000 */
[-C--:B0-----:R-:W-:Y:S01]  /*4860*/  FMUL.FTZ R228, R207, R230.reuse ;  /* 0x000000e6cfe47220 */ /* 0x081fe20000410000 */
[----:B------:R-:W-:Y:S01]  /*4870*/  FMUL.FTZ R230, R3, R230 ;  /* 0x000000e603e67220 */ /* 0x000fe20000410000 */
[-C--:B---3--:R-:W-:Y:S01]  /*4880*/  FMUL.FTZ R206, R207, R208.reuse ;  /* 0x000000d0cfce7220 */ /* 0x088fe20000410000 */
[C---:B------:R-:W-:Y:S01]  /*4890*/  FMUL.FTZ R208, R3.reuse, R208 ;  /* 0x000000d003d07220 */ /* 0x040fe20000410000 */
[-C--:B----4-:R-:W-:Y:S01]  /*48a0*/  FFMA.FTZ R228, R3, R231.reuse, -R228 ;  /* 0x000000e703e47223 */ /* 0x090fe200000108e4 */
[----:B------:R-:W-:Y:S01]  /*48b0*/  FFMA.FTZ R231, R207, R231, R230 ;  /* 0x000000e7cfe77223 */ /* 0x000fe200000100e6 */
[-C--:B-12---:R-:W-:Y:S01]  /*48c0*/  FFMA.FTZ R3, R3, R233.reuse, -R206 ;  /* 0x000000e903037223 */ /* 0x086fe200000108ce */
[----:B------:R-:W-:Y:S01]  /*48d0*/  FFMA.FTZ R207, R207, R233, R208 ;  /* 0x000000e9cfcf7223 */ /* 0x000fe200000100d0 */
[----:B------:R-:W-:Y:S01]  /*48e0*/  FADD.FTZ R229, R229, R228 ;  /* 0x000000e4e5e57221 */ /* 0x000fe20000010000 */
[----:B------:R-:W-:-:S07]  /*48f0*/  FADD.FTZ R226, R226, R231 ;  /* 0x000000e7e2e27221 */ /* 0x000fce0000010000 */
.L_x_14496:
[----:B------:R-:W-:Y:S05]  /*4900*/  BSYNC.RECONVERGENT B0 ;  /* 0x0000000000007941 */ /* 0x000fea0003800200 */
.L_x_14495:
[----:B-1----:R1:W1:Y:S01]  /*4910*/  SHFL.DOWN PT, R233, R3, 0x4, 0x1f ;  /* 0x08801f0003e97f89 */ /* 0x00226200000e0000 */
[----:B------:R-:W-:Y:S03]  /*4920*/  BSSY.RECONVERGENT B0, `(.L_x_14497) ;  /* 0x000000f000007945 */ /* 0x000fe60003800200 */
[----:B---3--:R3:W1:Y:S04]  /*4930*/  SHFL.DOWN PT, R208, R207, 0x4, 0x1f ;  /* 0x08801f00cfd07f89 */ /* 0x00866800000e0000 */
        /* <DEDUP_REMOVED lines=9> */
[-C--:B--2---:R-:W-:Y:S01]  /*49d0*/  FFMA.FTZ R3, R3, R233.reuse, -R206 ;  /* 0x000000e903037223 */ /* 0x084fe200000108ce */
[----:B---3--:R-:W-:Y:S01]  /*49e0*/  FFMA.FTZ R207, R207, R233, R208 ;  /* 0x000000e9cfcf7223 */ /* 0x008fe200000100d0 */
[----:B------:R-:W-:Y:S01]  /*49f0*/  FADD.FTZ R229, R229, R228 ;  /* 0x000000e4e5e57221 */ /* 0x000fe20000010000 */
[----:B------:R-:W-:-:S07]  /*4a00*/  FADD.FTZ R226, R226, R231 ;  /* 0x000000e7e2e27221 */ /* 0x000fce0000010000 */
.L_x_14498:
[----:B------:R-:W-:Y:S05]  /*4a10*/  BSYNC.RECONVERGENT B0 ;  /* 0x0000000000007941 */ /* 0x000fea0003800200 */
.L_x_14497:
[----:B-1----:R1:W1:Y:S01]  /*4a20*/  SHFL.DOWN PT, R233, R3, 0x8, 0x1f ;  /* 0x09001f0003e97f89 */ /* 0x00226200000e0000 */
[----:B------:R-:W-:Y:S03]  /*4a30*/  BSSY.RECONVERGENT B0, `(.L_x_14499) ;  /* 0x000000f000007945 */ /* 0x000fe60003800200 */
[----:B------:R0:W1:Y:S04]  /*4a40*/  SHFL.DOWN PT, R208, R207, 0x8, 0x1f ;  /* 0x09001f00cfd07f89 */ /* 0x00006800000e0000 */
        /* <DEDUP_REMOVED lines=9> */
[-C--:B--2---:R-:W-:Y:S01]  /*4ae0*/  FFMA.FTZ R3, R3, R233.reuse, -R206 ;  /* 0x000000e903037223 */ /* 0x084fe200000108ce */
[----:B---3--:R-:W-:Y:S01]  /*4af0*/  FFMA.FTZ R207, R207, R233, R208 ;  /* 0x000000e9cfcf7223 */ /* 0x008fe200000100d0 */
[----:B----4-:R-:W-:Y:S01]  /*4b00*/  FADD.FTZ R229, R229, R228 ;  /* 0x000000e4e5e57221 */ /* 0x010fe20000010000 */
[----:B------:R-:W-:-:S07]  /*4b10*/  FADD.FTZ R226, R226, R231 ;  /* 0x000000e7e2e27221 */ /* 0x000fce0000010000 */
.L_x_14500:
[----:B------:R-:W-:Y:S05]  /*4b20*/  BSYNC.RECONVERGENT B0 ;  /* 0x0000000000007941 */ /* 0x000fea0003800200 */
.L_x_14499:
[----:B-1----:R1:W1:Y:S01]  /*4b30*/  SHFL.DOWN PT, R233, R3, 0x10, 0x1f ;  /* 0x0a001f0003e97f89 */ /* 0x00226200000e0000 */
[----:B------:R-:W-:Y:S03]  /*4b40*/  BSSY.RECONVERGENT B0, `(.L_x_14501) ;  /* 0x000000f000007945 */ /* 0x000fe60003800200 */
[----:B------:R0:W1:Y:S04]  /*4b50*/  SHFL.DOWN PT, R208, R207, 0x10, 0x1f ;  /* 0x0a001f00cfd07f89 */ /* 0x00006800000e0000 */
        /* <DEDUP_REMOVED lines=13> */
.L_x_14502:
[----:B------:R-:W-:Y:S05]  /*4c30*/  BSYNC.RECONVERGENT B0 ;  /* 0x0000000000007941 */ /* 0x000fea0003800200 */
.L_x_14501:
[CC--:B-1----:R-:W-:Y:S01]  /*4c40*/  FMUL.FTZ R208, R221.reuse, R181.reuse ;  /* 0x000000b5ddd07220 */ /* 0x0c2fe20000410000 */
[----:B------:R-:W-:Y:S01]  /*4c50*/  FMUL.FTZ R206, R221, R178 ;  /* 0x000000b2ddce7220 */ /* 0x000fe20000410000 */
[----:B------:R-:W-:Y:S01]  /*4c60*/  FMUL.FTZ R232, R37, R112 ;  /* 0x0000007025e87220 */ /* 0x000fe20000410000 */
[----:B0-----:R-:W0:Y:S01]  /*4c70*/  SHFL.IDX PT, R230, R207, RZ, 0x1f ;  /* 0x00001fffcfe67589 */ /* 0x001e2200000e0000 */
[CC--:B------:R-:W-:Y:S01]  /*4c80*/  FFMA.FTZ R208, R223.reuse, R178.reuse, R208 ;  /* 0x000000b2dfd07223 */ /* 0x0c0fe200000100d0 */
[-C--:B------:R-:W-:Y:S01]  /*4c90*/  FFMA.FTZ R231, R223, R181.reuse, -R206 ;  /* 0x000000b5dfe77223 */ /* 0x080fe200000108ce */
[C---:B------:R-:W-:Y:S01]  /*4ca0*/  FFMA.FTZ R233, R95.reuse, R181, R2 ;  /* 0x000000b55fe97223 */ /* 0x040fe20000010002 */
[----:B------:R-:W-:Y:S01]  /*4cb0*/  FFMA.FTZ R235, R95, -R178, R180 ;  /* 0x800000b25feb7223 */ /* 0x000fe200000100b4 */
[----:B------:R-:W-:Y:S01]  /*4cc0*/  FFMA.FTZ R236, R38, R91, R208 ;  /* 0x0000005b26ec7223 */ /* 0x000fe200000100d0 */
[----:B------:R-:W1:Y:S01]  /*4cd0*/  SHFL.IDX PT, R228, R3, RZ, 0x1f ;  /* 0x00001fff03e47589 */ /* 0x000e6200000e0000 */
[-C--:B------:R-:W-:Y:S01]  /*4ce0*/  FFMA.FTZ R181, -R78, R232.reuse, R181 ;  /* 0x000000e84eb57223 */ /* 0x080fe200000101b5 */
[----:B------:R-:W-:Y:S01]  /*4cf0*/  FFMA.FTZ R180, R79, -R232, R178 ;  /* 0x800000e84fb47223 */ /* 0x000fe200000100b2 */
[----:B------:R-:W-:Y:S01]  /*4d00*/  FFMA.FTZ R179, R38, R179, R231 ;  /* 0x000000b326b37223 */ /* 0x000fe200000100e7 */
[----:B------:R-:W-:Y:S01]  /*4d10*/  FMUL.FTZ R91, R224, R236 ;  /* 0x000000ece05b7220 */ /* 0x000fe20000410000 */
[----:B--2---:R-:W-:Y:S01]  /*4d20*/  SHFL.DOWN PT, R3, R3, 0x1, 0x1f ;  /* 0x08201f0003037f89 */ /* 0x004fe200000e0000 */
[----:B------:R-:W-:Y:S01]  /*4d30*/  ISETP.NE.AND P1, PT, R92, 0x1f, PT ;  /* 0x0000001f5c00780c */ /* 0x000fe20003f25270 */
[----:B------:R-:W-:Y:S01]  /*4d40*/  FMUL.FTZ R178, R38, R109 ;  /* 0x0000006d26b27220 */ /* 0x000fe20000410000 */
[-C--:B------:R-:W-:Y:S01]  /*4d50*/  FFMA.FTZ R234, R222, R179.reuse, -R91 ;  /* 0x000000b3deea7223 */ /* 0x080fe2000001085b */
[----:B------:R-:W2:Y:S01]  /*4d60*/  SHFL.IDX PT, R232, R87, RZ, 0x1f ;  /* 0x00001fff57e87589 */ /* 0x000ea200000e0000 */
[-C--:B------:R-:W-:Y:S01]  /*4d70*/  FFMA.FTZ R208, R94, R179.reuse, R233 ;  /* 0x000000b35ed07223 */ /* 0x080fe200000100e9 */
[----:B------:R-:W-:Y:S01]  /*4d80*/  FMUL.FTZ R233, R224, R179 ;  /* 0x000000b3e0e97220 */ /* 0x000fe20000410000 */
[----:B------:R-:W-:Y:S01]  /*4d90*/  FFMA.FTZ R179, -R80, R178, R179 ;  /* 0x000000b250b37223 */ /* 0x000fe200000101b3 */
[----:B------:R3:W5:Y:S01]  /*4da0*/  SHFL.DOWN PT, R2, R207, 0x1, 0x1f ;  /* 0x08201f00cf027f89 */ /* 0x00076200000e0000 */
[----:B------:R-:W-:Y:S01]  /*4db0*/  FFMA.FTZ R206, R94, -R236, R235 ;  /* 0x800000ec5ece7223 */ /* 0x000fe200000100eb */
[----:B------:R-:W-:Y:S01]  /*4dc0*/  FFMA.FTZ R178, R81, -R178, R236 ;  /* 0x800000b251b27223 */ /* 0x000fe200000100ec */
[----:B------:R-:W-:Y:S01]  /*4dd0*/  FFMA.FTZ R236, R222, R236, R233 ;  /* 0x000000ecdeec7223 */ /* 0x000fe200000100e9 */
[----:B------:R-:W4:Y:S01]  /*4de0*/  SHFL.IDX PT, R231, R86, RZ, 0x1f ;  /* 0x00001fff56e77589 */ /* 0x000f2200000e0000 */
[C---:B0-----:R-:W-:Y:S01]  /*4df0*/  FMUL.FTZ R233, R230.reuse, R87 ;  /* 0x00000057e6e97220 */ /* 0x041fe20000410000 */
[C---:B------:R-:W-:Y:S01]  /*4e00*/  FMUL.FTZ R237, R230.reuse, R86 ;  /* 0x00000056e6ed7220 */ /* 0x040fe20000410000 */
[CC--:B------:R-:W-:Y:S01]  /*4e10*/  FMUL.FTZ R235, R230.reuse, R85.reuse ;  /* 0x00000055e6eb7220 */ /* 0x0c0fe20000410000 */
[----:B---3--:R-:W-:Y:S01]  /*4e20*/  FFMA.FTZ R207, R39, R90, R234 ;  /* 0x0000005a27cf7223 */ /* 0x008fe200000100ea */
[----:B------:R-:W0:Y:S01]  /*4e30*/  SHFL.DOWN PT, R91, R229, 0x1, 0x1f ;  /* 0x08201f00e55b7f89 */ /* 0x000e2200000e0000 */
[-C--:B------:R-:W-:Y:S01]  /*4e40*/  FMUL.FTZ R230, R230, R84.reuse ;  /* 0x00000054e6e67220 */ /* 0x080fe20000410000 */
[----:B------:R-:W-:Y:S01]  /*4e50*/  ULEA UR28, UR12, 0xfffffc00, 0xa ;  /* 0xfffffc000c1c7891 */ /* 0x000fe2000f8e50ff */
[C---:B-1----:R-:W-:Y:S01]  /*4e60*/  FFMA.FTZ R84, R228.reuse, R84, -R235 ;  /* 0x00000054e4547223 */ /* 0x042fe200000108eb */
[----:B------:R-:W1:Y:S01]  /*4e70*/  SHFL.DOWN PT, R90, R226, 0x1, 0x1f ;  /* 0x08201f00e25a7f89 */ /* 0x000e6200000e0000 */
[C---:B------:R-:W-:Y:S01]  /*4e80*/  FFMA.FTZ R233, R228.reuse, R86, -R233 ;  /* 0x00000056e4e97223 */ /* 0x040fe200000108e9 */
[C---:B------:R-:W-:Y:S01]  /*4e90*/  FFMA.FTZ R85, R228.reuse, R85, R230 ;  /* 0x00000055e4557223 */ /* 0x040fe200000100e6 */
[----:B------:R-:W-:Y:S01]  /*4ea0*/  FFMA.FTZ R87, R228, R87, R237 ;  /* 0x00000057e4577223 */ /* 0x000fe200000100ed */
[----:B------:R-:W-:Y:S01]  /*4eb0*/  MOV R234, UR28 ;  /* 0x0000001c00ea7c02 */ /* 0x000fe20008000f00 */
[----:B------:R4:W3:Y:S01]  /*4ec0*/  SHFL.IDX PT, R86, R229, RZ, 0x1f ;  /* 0x00001fffe5567589 */ /* 0x0008e200000e0000 */
[C---:B------:R-:W-:Y:S01]  /*4ed0*/  ISETP.NE.AND P2, PT, R92.reuse, RZ, PT ;  /* 0x000000ff5c00720c */ /* 0x040fe20003f45270 */
[----:B--2---:R-:W-:Y:S01]  /*4ee0*/  @P1 FMUL.FTZ R235, R3, R232 ;  /* 0x000000e803eb1220 */ /* 0x004fe20000410000 */
[----:B------:R-:W-:Y:S01]  /*4ef0*/  FFMA.FTZ R210, R39, R210, R236 ;  /* 0x000000d227d27223 */ /* 0x000fe200000100ec */
[----:B------:R2:W3:Y:S01]  /*4f00*/  SHFL.IDX PT, R230, R226, RZ, 0x1f ;  /* 0x00001fffe2e67589 */ /* 0x0004e200000e0000 */
[----:B------:R-:W-:Y:S01]  /*4f10*/  IADD3 R237, PT, PT, R92, 0x200, RZ ;  /* 0x000002005ced7810 */ /* 0x000fe20007ffe0ff */
[C---:B-----5:R-:W-:Y:S01]  /*4f20*/  @P1 FMUL.FTZ R228, R2.reuse, R232 ;  /* 0x000000e802e41220 */ /* 0x060fe20000410000 */
[----:B------:R-:W-:Y:S01]  /*4f30*/  BSSY.RECONVERGENT B0, `(.L_x_14503) ;  /* 0x00001c5000007945 */ /* 0x000fe20003800200 */
[----:B----4-:R-:W-:Y:S01]  /*4f40*/  MOV R229, UR40 ;  /* 0x0000002800e57c02 */ /* 0x010fe20008000f00 */
[-C--:B------:R-:W-:Y:S01]  /*4f50*/  @P1 FFMA.FTZ R235, R2, R231.reuse, R235 ;  /* 0x000000e702eb1223 */ /* 0x080fe200000100eb */
[----:B------:R-:W-:Y:S01]  /*4f60*/  @P1 FFMA.FTZ R228, R3, R231, -R228 ;  /* 0x000000e703e41223 */ /* 0x000fe200000108e4 */
[----:B------:R-:W-:-:S02]  /*4f70*/  LOP3.LUT R2, R92, UR28, RZ, 0xfc, !PT ;  /* 0x0000001c5c027c12 */ /* 0x000fc4000f8efcff */
[----:B------:R-:W-:Y:S01]  /*4f80*/  SHF.R.S32.HI R3, RZ, 0x1f, R234 ;  /* 0x0000001fff037819 */ /* 0x000fe200000114ea */
[----:B0-----:R-:W-:Y:S01]  /*4f90*/  @P1 FADD.FTZ R231, R91, R228 ;  /* 0x000000e45be71221 */ /* 0x001fe20000010000 */
[----:B--2---:R-:W-:Y:S01]  /*4fa0*/  P2R R226, PR, RZ, 0x4 ;  /* 0x00000004ffe27803 */ /* 0x004fe20000000000 */
[----:B------:R-:W-:Y:S01]  /*4fb0*/  VOTEU.ALL UP0, P2 ;  /* 0x0000000000ff7886 */ /* 0x000fe20001000000 */
[----:B-1----:R-:W-:Y:S01]  /*4fc0*/  @P1 FADD.FTZ R232, R90, R235 ;  /* 0x000000eb5ae81221 */ /* 0x002fe20000010000 */
[----:B------:R-:W-:Y:S01]  /*4fd0*/  IMAD.WIDE.U32 R90, R229, UR8, R2 ;  /* 0x00000008e55a7c25 */ /* 0x000fe2000f8e0002 */
[----:B------:R-:W-:Y:S02]  /*4fe0*/  MOV R3, UR41 ;  /* 0x0000002900037c02 */ /* 0x000fe40008000f00 */
[----:B------:R-:W-:Y:S01]  /*4ff0*/  @!UP0 ULEA UR28, UR8, UR21, 0x4 ;  /* 0x00000015081c8291 */ /* 0x000fe2000f8e20ff */
[-C--:B------:R-:W-:Y:S01]  /*5000*/  FMUL.FTZ R226, R232, R89.reuse ;  /* 0x00000059e8e27220 */ /* 0x080fe20000410000 */
[----:B------:R-:W-:Y:S01]  /*5010*/  FMUL.FTZ R89, R231, R89 ;  /* 0x00000059e7597220 */ /* 0x000fe20000410000 */
[----:B---3--:R-:W-:Y:S01]  /*5020*/  FADD.FTZ R86, R86, R233 ;  /* 0x000000e956567221 */ /* 0x008fe20000010000 */
[----:B------:R-:W-:-:S02]  /*5030*/  IMAD R3, R3, UR8, R91 ;  /* 0x0000000803037c24 */ /* 0x000fc4000f8e025b */
[-C--:B------:R-:W-:Y:S01]  /*5040*/  FFMA.FTZ R226, R231, R88.reuse, R226 ;  /* 0x00000058e7e27223 */ /* 0x080fe200000100e2 */
[----:B------:R-:W-:Y:S01]  /*5050*/  FFMA.FTZ R232, R232, R88, -R89 ;  /* 0x00000058e8e87223 */ /* 0x000fe20000010859 */
[----:B------:R-:W-:Y:S01]  /*5060*/  LEA R88, P1, R90, UR10, 0x2 ;  /* 0x0000000a5a587c11 */ /* 0x000fe2000f8210ff */
[----:B------:R-:W-:Y:S01]  /*5070*/  FADD.FTZ R87, R230, R87 ;  /* 0x00000057e6577221 */ /* 0x000fe20000010000 */
[----:B------:R-:W-:Y:S01]  /*5080*/  FADD.FTZ R229, R225, R226 ;  /* 0x000000e2e1e57221 */ /* 0x000fe20000010000 */
[----:B------:R-:W-:Y:S01]  /*5090*/  FADD.FTZ R231, R227, R232 ;  /* 0x000000e8e3e77221 */ /* 0x000fe20000010000 */
[----:B------:R-:W-:Y:S01]  /*50a0*/  LEA.HI.X R89, R90, UR11, R3, 0x2, P1 ;  /* 0x0000000b5a597c11 */ /* 0x000fe200088f1403 */
[----:B------:R-:W-:Y:S01]  /*50b0*/  FMUL.FTZ R90, R39, R110 ;  /* 0x0000006e275a7220 */ /* 0x000fe20000410000 */
[C---:B------:R-:W-:Y:S01]  /*50c0*/  FMUL.FTZ R225, R224.reuse, R229 ;  /* 0x000000e5e0e17220 */ /* 0x040fe20000410000 */
[-C--:B------:R-:W-:Y:S01]  /*50d0*/  FMUL.FTZ R3, R224, R231.reuse ;  /* 0x000000e7e0037220 */ /* 0x080fe20000410000 */
[CC--:B------:R-:W-:Y:S01]  /*50e0*/  FMUL.FTZ R227, R83.reuse, R231.reuse ;  /* 0x000000e753e37220 */ /* 0x0c0fe20000410000 */
[-C--:B------:R-:W-:Y:S01]  /*50f0*/  FFMA.FTZ R83, R83, -R90.reuse, R210 ;  /* 0x8000005a53537223 */ /* 0x080fe200000100d2 */
[C---:B------:R-:W-:Y:S01]  /*5100*/  FFMA.FTZ R225, R222.reuse, R231, -R225 ;  /* 0x000000e7dee17223 */ /* 0x040fe200000108e1 */
[-C--:B------:R-:W-:Y:S01]  /*5110*/  FFMA.FTZ R91, R222, R229.reuse, R3 ;  /* 0x000000e5de5b7223 */ /* 0x080fe20000010003 */
[----:B------:R-:W-:Y:S01]  /*5120*/  FFMA.FTZ R3, -R82, R90, R207 ;  /* 0x0000005a52037223 */ /* 0x000fe200000101cf */
[----:B------:R0:W-:Y:S01]  /*5130*/  @!P2 STS.128 [UR28+0x3650], R84 ;  /* 0x00365054ff00a988 */ /* 0x0001e20008000c1c */
[----:B------:R-:W-:Y:S01]  /*5140*/  FADD.FTZ R218, R218, R225 ;  /* 0x000000e1dada7221 */ /* 0x000fe20000010000 */
[----:B------:R-:W-:Y:S01]  /*5150*/  FADD.FTZ R90, R216, R91 ;  /* 0x0000005bd85a7221 */ /* 0x000fe20000010000 */
[-C--:B------:R-:W-:Y:S01]  /*5160*/  FFMA.FTZ R82, R82, R229.reuse, R227 ;  /* 0x000000e552527223 */ /* 0x080fe200000100e3 */
[----:B------:R-:W-:Y:S01]  /*5170*/  FMUL.FTZ R216, R231, UR42 ;  /* 0x0000002ae7d87c20 */ /* 0x000fe20008410000 */
[----:B------:R-:W-:Y:S01]  /*5180*/  FMUL.FTZ R222, R229, UR42 ;  /* 0x0000002ae5de7c20 */ /* 0x000fe20008410000 */
[-C--:B------:R-:W-:Y:S01]  /*5190*/  FMUL.FTZ R243, R81, R218.reuse ;  /* 0x000000da51f37220 */ /* 0x080fe20000410000 */
[C---:B------:R-:W-:Y:S01]  /*51a0*/  IADD3 R233, PT, PT, R92.reuse, 0x3a0, RZ ;  /* 0x000003a05ce97810 */ /* 0x040fe20007ffe0ff */
[----:B------:R-:W-:Y:S01]  /*51b0*/  FFMA.FTZ R216, R229, UR29, R216 ;  /* 0x0000001de5d87c23 */ /* 0x000fe200080100d8 */
[----:B------:R-:W-:Y:S01]  /*51c0*/  FFMA.FTZ R222, R231, UR29, -R222 ;  /* 0x0000001de7de7c23 */ /* 0x000fe200080108de */
[----:B------:R-:W-:Y:S01]  /*51d0*/  IADD3 R235, PT, PT, R92, 0x3c0, RZ ;  /* 0x000003c05ceb7810 */ /* 0x000fe20007ffe0ff */
[C---:B0-----:R-:W-:Y:S01]  /*51e0*/  FMUL.FTZ R86, R221.reuse, R218 ;  /* 0x000000dadd567220 */ /* 0x041fe20000410000 */
[-C--:B------:R-:W-:Y:S01]  /*51f0*/  FMUL.FTZ R221, R221, R90.reuse ;  /* 0x0000005adddd7220 */ /* 0x080fe20000410000 */
[----:B------:R-:W-:Y:S01]  /*5200*/  MOV R85, UR21 ;  /* 0x0000001500557c02 */ /* 0x000fe20008000f00 */
[-C--:B------:R-:W-:Y:S01]  /*5210*/  FMUL.FTZ R87, R109, R90.reuse ;  /* 0x0000005a6d577220 */ /* 0x080fe20000410000 */
[C---:B------:R-:W-:Y:S01]  /*5220*/  FFMA.FTZ R91, R223.reuse, R90, R86 ;  /* 0x0000005adf5b7223 */ /* 0x040fe20000010056 */
[----:B------:R-:W-:Y:S01]  /*5230*/  FFMA.FTZ R226, R223, R218, -R221 ;  /* 0x000000dadfe27223 */ /* 0x000fe200000108dd */
[----:B------:R-:W-:Y:S01]  /*5240*/  FMUL.FTZ R84, R110, R229 ;  /* 0x000000e56e547220 */ /* 0x000fe20000410000 */
[----:B------:R-:W-:-:S02]  /*5250*/  IMAD R224, R92, 0x84, R85 ;  /* 0x000000845ce07824 */ /* 0x000fc400078e0255 */
[----:B------:R-:W-:Y:S01]  /*5260*/  FADD.FTZ R91, R220, R91 ;  /* 0x0000005bdc5b7221 */ /* 0x000fe20000010000 */
[----:B------:R-:W-:Y:S01]  /*5270*/  FADD.FTZ R219, R219, R226 ;  /* 0x000000e2dbdb7221 */ /* 0x000fe20000010000 */
[----:B------:R-:W-:Y:S01]  /*5280*/  FMUL.FTZ R223, R38, R87 ;  /* 0x0000005726df7220 */ /* 0x000fe20000410000 */
        /* <DEDUP_REMOVED lines=8> */
[----:B------:R-:W-:Y:S01]  /*5310*/  STS [R224+0x10f8], R225 ;  /* 0x0010f8e1e0007388 */ /* 0x000fe20000000800 */
[----:B------:R-:W-:Y:S01]  /*5320*/  FADD.FTZ R214, R217, R226 ;  /* 0x000000e2d9d67221 */ /* 0x000fe20000010000 */
[----:B------:R-:W-:Y:S01]  /*5330*/  FADD.FTZ R220, R213, R220 ;  /* 0x000000dcd5dc7221 */ /* 0x000fe20000010000 */
[----:B------:R-:W-:Y:S01]  /*5340*/  FMUL.FTZ R217, R37, R228 ;  /* 0x000000e425d97220 */ /* 0x000fe20000410000 */
[----:B------:R-:W-:Y:S01]  /*5350*/  FMUL.FTZ R226, R112, R219 ;  /* 0x000000db70e27220 */ /* 0x000fe20000410000 */
[C---:B------:R-:W-:Y:S01]  /*5360*/  FMUL.FTZ R230, R209.reuse, R214 ;  /* 0x000000d6d1e67220 */ /* 0x040fe20000410000 */
[-C--:B------:R-:W-:Y:S01]  /*5370*/  FMUL.FTZ R215, R209, R220.reuse ;  /* 0x000000dcd1d77220 */ /* 0x080fe20000410000 */
[-C--:B------:R-:W-:Y:S01]  /*5380*/  FMUL.FTZ R213, R111, R220.reuse ;  /* 0x000000dc6fd57220 */ /* 0x080fe20000410000 */
[----:B------:R1:W-:Y:S01]  /*5390*/  STS [R224+0x10e8], R217 ;  /* 0x0010e8d9e0007388 */ /* 0x0003e20000000800 */
[C---:B------:R-:W-:Y:S01]  /*53a0*/  FFMA.FTZ R209, R211.reuse, R220, R230 ;  /* 0x000000dcd3d17223 */ /* 0x040fe200000100e6 */
[----:B------:R-:W-:Y:S01]  /*53b0*/  FFMA.FTZ R215, R211, R214, -R215 ;  /* 0x000000d6d3d77223 */ /* 0x000fe200000108d7 */
[----:B------:R-:W-:Y:S01]  /*53c0*/  FMUL.FTZ R221, R36, R213 ;  /* 0x000000d524dd7220 */ /* 0x000fe20000410000 */
[----:B0-----:R-:W-:Y:S01]  /*53d0*/  FMUL.FTZ R223, R37, R226 ;  /* 0x000000e225df7220 */ /* 0x001fe20000410000 */
[----:B------:R-:W-:Y:S01]  /*53e0*/  FADD.FTZ R209, R130, R209 ;  /* 0x000000d182d17221 */ /* 0x000fe20000010000 */
[----:B------:R-:W-:Y:S01]  /*53f0*/  FADD.FTZ R212, R212, R215 ;  /* 0x000000d7d4d47221 */ /* 0x000fe20000010000 */
[----:B------:R-:W-:Y:S01]  /*5400*/  FMUL.FTZ R211, R111, R214 ;  /* 0x000000d66fd37220 */ /* 0x000fe20000410000 */
[----:B------:R0:W-:Y:S01]  /*5410*/  STS [R224+0x10e0], R221 ;  /* 0x0010e0dde0007388 */ /* 0x0001e20000000800 */
[-C--:B------:R-:W-:Y:S01]  /*5420*/  FMUL.FTZ R130, R114, R209.reuse ;  /* 0x000000d172827220 */ /* 0x080fe20000410000 */
[C---:B------:R-:W-:Y:S01]  /*5430*/  FMUL.FTZ R215, R143.reuse, R212 ;  /* 0x000000d48fd77220 */ /* 0x040fe20000410000 */
[-C--:B------:R-:W-:Y:S01]  /*5440*/  FMUL.FTZ R143, R143, R209.reuse ;  /* 0x000000d18f8f7220 */ /* 0x080fe20000410000 */
[----:B------:R2:W-:Y:S01]  /*5450*/  STS [R224+0x10ec], R223 ;  /* 0x0010ecdfe0007388 */ /* 0x0005e20000000800 */
[----:B-1----:R-:W-:Y:S01]  /*5460*/  FMUL.FTZ R217, R43, R130 ;  /* 0x000000822bd97220 */ /* 0x002fe20000410000 */
[C---:B------:R-:W-:Y:S01]  /*5470*/  FFMA.FTZ R215, R144.reuse, R209, R215 ;  /* 0x000000d190d77223 */ /* 0x040fe200000100d7 */
[-C--:B------:R-:W-:Y:S01]  /*5480*/  FFMA.FTZ R143, R144, R212.reuse, -R143 ;  /* 0x000000d4908f7223 */ /* 0x080fe2000001088f */
[----:B------:R-:W-:Y:S01]  /*5490*/  FMUL.FTZ R144, R114, R212 ;  /* 0x000000d472907220 */ /* 0x000fe20000410000 */
[----:B------:R-:W-:Y:S01]  /*54a0*/  FMUL.FTZ R225, R38, R85 ;  /* 0x0000005526e17220 */ /* 0x000fe20000410000 */
[----:B------:R-:W-:Y:S01]  /*54b0*/  FADD.FTZ R132, R132, R215 ;  /* 0x000000d784847221 */ /* 0x000fe20000010000 */
[----:B------:R-:W-:Y:S01]  /*54c0*/  FADD.FTZ R164, R164, R143 ;  /* 0x0000008fa4a47221 */ /* 0x000fe20000010000 */
[----:B------:R-:W-:Y:S01]  /*54d0*/  FMUL.FTZ R230, R184, R144 ;  /* 0x00000090b8e67220 */ /* 0x000fe20000410000 */
[----:B------:R1:W-:Y:S01]  /*54e0*/  STS [R224+0x10d8], R217 ;  /* 0x0010d8d9e0007388 */ /* 0x0003e20000000800 */
[C---:B------:R-:W-:Y:S01]  /*54f0*/  FMUL.FTZ R143, R145.reuse, R132 ;  /* 0x00000084918f7220 */ /* 0x040fe20000410000 */
[-C--:B------:R-:W-:Y:S01]  /*5500*/  FMUL.FTZ R145, R145, R164.reuse ;  /* 0x000000a491917220 */ /* 0x080fe20000410000 */
[----:B0-----:R-:W-:Y:S01]  /*5510*/  FMUL.FTZ R221, R113, R164 ;  /* 0x000000a471dd7220 */ /* 0x001fe20000410000 */
[----:B--2---:R-:W-:Y:S01]  /*5520*/  FMUL.FTZ R223, R43, R144 ;  /* 0x000000902bdf7220 */ /* 0x004fe20000410000 */
[C---:B------:R-:W-:Y:S01]  /*5530*/  FFMA.FTZ R215, R146.reuse, R164, -R143 ;  /* 0x000000a492d77223 */ /* 0x040fe2000001088f */
[----:B------:R-:W-:Y:S01]  /*5540*/  FFMA.FTZ R146, R146, R132, R145 ;  /* 0x0000008492927223 */ /* 0x000fe20000010091 */
[-C--:B------:R-:W-:Y:S01]  /*5550*/  FMUL.FTZ R145, R184, R130.reuse ;  /* 0x00000082b8917220 */ /* 0x080fe20000410000 */
[----:B------:R-:W-:Y:S01]  /*5560*/  FFMA.FTZ R143, R185, R130, R230 ;  /* 0x00000082b98f7223 */ /* 0x000fe200000100e6 */
[----:B------:R-:W-:Y:S01]  /*5570*/  FADD.FTZ R166, R166, R215 ;  /* 0x000000d7a6a67221 */ /* 0x000fe20000010000 */
[----:B------:R-:W-:Y:S01]  /*5580*/  FADD.FTZ R133, R133, R146 ;  /* 0x0000009285857221 */ /* 0x000fe20000010000 */
[----:B------:R-:W-:Y:S01]  /*5590*/  FFMA.FTZ R145, R185, R144, -R145 ;  /* 0x00000090b9917223 */ /* 0x000fe20000010891 */
[----:B-1----:R-:W-:Y:S01]  /*55a0*/  FMUL.FTZ R217, R113, R132 ;  /* 0x0000008471d97220 */ /* 0x002fe20000410000 */
[CC--:B------:R-:W-:Y:S01]  /*55b0*/  FMUL.FTZ R215, R147.reuse, R166.reuse ;  /* 0x000000a693d77220 */ /* 0x0c0fe20000410000 */
[----:B------:R-:W-:Y:S01]  /*55c0*/  FMUL.FTZ R147, R147, R133 ;  /* 0x0000008593937220 */ /* 0x000fe20000410000 */
[C---:B------:R-:W-:Y:S01]  /*55d0*/  FMUL.FTZ R144, R186.reuse, R221 ;  /* 0x000000ddba907220 */ /* 0x040fe20000410000 */
[----:B------:R-:W-:Y:S01]  /*55e0*/  FMUL.FTZ R146, R186, R217 ;  /* 0x000000d9ba927220 */ /* 0x000fe20000410000 */
[C---:B------:R-:W-:Y:S01]  /*55f0*/  FFMA.FTZ R215, R148.reuse, R133, R215 ;  /* 0x0000008594d77223 */ /* 0x040fe200000100d7 */
[----:B------:R-:W-:Y:S01]  /*5600*/  FFMA.FTZ R130, R148, R166, -R147 ;  /* 0x000000a694827223 */ /* 0x000fe20000010893 */
[----:B------:R-:W-:Y:S01]  /*5610*/  FFMA.FTZ R147, R187, R217, R144 ;  /* 0x000000d9bb937223 */ /* 0x000fe20000010090 */
[----:B------:R-:W-:Y:S01]  /*5620*/  FMUL.FTZ R144, R182, R211 ;  /* 0x000000d3b6907220 */ /* 0x000fe20000410000 */
[----:B------:R-:W-:Y:S01]  /*5630*/  FADD.FTZ R134, R134, R215 ;  /* 0x000000d786867221 */ /* 0x000fe20000010000 */
[----:B------:R-:W-:Y:S01]  /*5640*/  FADD.FTZ R130, R167, R130 ;  /* 0x00000082a7827221 */ /* 0x000fe20000010000 */
[----:B------:R-:W-:Y:S01]  /*5650*/  FFMA.FTZ R167, R187, R221, -R146 ;  /* 0x000000ddbba77223 */ /* 0x000fe20000010892 */
[-C--:B------:R-:W-:Y:S01]  /*5660*/  FMUL.FTZ R146, R182, R213.reuse ;  /* 0x000000d5b6927220 */ /* 0x080fe20000410000 */
[C---:B------:R-:W-:Y:S01]  /*5670*/  FMUL.FTZ R215, R149.reuse, R134 ;  /* 0x0000008695d77220 */ /* 0x040fe20000410000 */
[----:B------:R-:W-:Y:S01]  /*5680*/  FMUL.FTZ R149, R149, R130 ;  /* 0x0000008295957220 */ /* 0x000fe20000410000 */
[----:B------:R-:W-:Y:S01]  /*5690*/  FMUL.FTZ R148, R116, R166 ;  /* 0x000000a674947220 */ /* 0x000fe20000410000 */
[----:B------:R0:W-:Y:S01]  /*56a0*/  STS [R224+0x10f4], R225 ;  /* 0x0010f4e1e0007388 */ /* 0x0001e20000000800 */
[C---:B------:R-:W-:Y:S01]  /*56b0*/  FFMA.FTZ R215, R150.reuse, R130, -R215 ;  /* 0x0000008296d77223 */ /* 0x040fe200000108d7 */
[----:B------:R-:W-:Y:S01]  /*56c0*/  FFMA.FTZ R150, R150, R134, R149 ;  /* 0x0000008696967223 */ /* 0x000fe20000010095 */
[----:B------:R-:W-:Y:S01]  /*56d0*/  FFMA.FTZ R149, R183, R213, R144 ;  /* 0x000000d5b7957223 */ /* 0x000fe20000010090 */
[----:B------:R-:W-:Y:S01]  /*56e0*/  FMUL.FTZ R86, R110, R231 ;  /* 0x000000e76e567220 */ /* 0x000fe20000410000 */
[----:B------:R-:W-:Y:S01]  /*56f0*/  FADD.FTZ R168, R168, R215 ;  /* 0x000000d7a8a87221 */ /* 0x000fe20000010000 */
[----:B------:R-:W-:Y:S01]  /*5700*/  FADD.FTZ R135, R135, R150 ;  /* 0x0000009687877221 */ /* 0x000fe20000010000 */
[----:B------:R-:W-:Y:S01]  /*5710*/  FMUL.FTZ R150, R188, R148 ;  /* 0x00000094bc967220 */ /* 0x000fe20000410000 */
        /* <DEDUP_REMOVED lines=8> */
[----:B------:R-:W-:Y:S01]  /*57a0*/  STS [R224+0x10dc], R223 ;  /* 0x0010dcdfe0007388 */ /* 0x000fe20000000800 */
[----:B------:R-:W-:Y:S01]  /*57b0*/  FADD.FTZ R136, R136, R213 ;  /* 0x000000d588887221 */ /* 0x000fe20000010000 */
[----:B------:R-:W-:Y:S01]  /*57c0*/  FADD.FTZ R144, R169, R144 ;  /* 0x00000090a9907221 */ /* 0x000fe20000010000 */
[-C--:B------:R-:W-:Y:S01]  /*57d0*/  FMUL.FTZ R152, R188, R146.reuse ;  /* 0x00000092bc987220 */ /* 0x080fe20000410000 */
[----:B------:R-:W-:Y:S01]  /*57e0*/  FFMA.FTZ R151, R189, R146, R150 ;  /* 0x00000092bd977223 */ /* 0x000fe20000010096 */
[C---:B------:R-:W-:Y:S01]  /*57f0*/  FMUL.FTZ R169, R153.reuse, R136 ;  /* 0x0000008899a97220 */ /* 0x040fe20000410000 */
[----:B------:R-:W-:Y:S01]  /*5800*/  FMUL.FTZ R153, R153, R144 ;  /* 0x0000009099997220 */ /* 0x000fe20000410000 */
[----:B------:R-:W-:Y:S01]  /*5810*/  FMUL.FTZ R215, R41, R146 ;  /* 0x0000009229d77220 */ /* 0x000fe20000410000 */
[----:B------:R-:W-:Y:S01]  /*5820*/  FMUL.FTZ R146, R180, R226 ;  /* 0x000000e2b4927220 */ /* 0x000fe20000410000 */
[C---:B------:R-:W-:Y:S01]  /*5830*/  FFMA.FTZ R169, R154.reuse, R144, -R169 ;  /* 0x000000909aa97223 */ /* 0x040fe200000108a9 */
[----:B------:R-:W-:Y:S01]  /*5840*/  FFMA.FTZ R154, R154, R136, R153 ;  /* 0x000000889a9a7223 */ /* 0x000fe20000010099 */
[-C--:B------:R-:W-:Y:S01]  /*5850*/  FMUL.FTZ R153, R180, R228.reuse ;  /* 0x000000e4b4997220 */ /* 0x080fe20000410000 */
[----:B------:R-:W-:Y:S01]  /*5860*/  FFMA.FTZ R228, R181, R228, R146 ;  /* 0x000000e4b5e47223 */ /* 0x000fe20000010092 */
[----:B------:R-:W-:Y:S01]  /*5870*/  FADD.FTZ R170, R170, R169 ;  /* 0x000000a9aaaa7221 */ /* 0x000fe20000010000 */
[----:B------:R-:W-:Y:S01]  /*5880*/  FADD.FTZ R137, R137, R154 ;  /* 0x0000009a89897221 */ /* 0x000fe20000010000 */
[----:B------:R-:W-:Y:S01]  /*5890*/  FFMA.FTZ R226, R181, R226, -R153 ;  /* 0x000000e2b5e27223 */ /* 0x000fe20000010899 */
[----:B------:R-:W-:Y:S01]  /*58a0*/  FMUL.FTZ R213, R41, R148 ;  /* 0x0000009429d57220 */ /* 0x000fe20000410000 */
[C---:B------:R-:W-:Y:S01]  /*58b0*/  FMUL.FTZ R153, R155.reuse, R170 ;  /* 0x000000aa9b997220 */ /* 0x040fe20000410000 */
[-C--:B------:R-:W-:Y:S01]  /*58c0*/  FMUL.FTZ R169, R155, R137.reuse ;  /* 0x000000899ba97220 */ /* 0x080fe20000410000 */
[----:B------:R0:W-:Y:S01]  /*58d0*/  STS [R224+0x10c8], R215 ;  /* 0x0010c8d7e0007388 */ /* 0x0001e20000000800 */
        /* <DEDUP_REMOVED lines=9> */
[C---:B------:R-:W-:Y:S01]  /*5970*/  FMUL.FTZ R155, R157.reuse, R138 ;  /* 0x0000008a9d9b7220 */ /* 0x040fe20000410000 */
[----:B------:R-:W-:Y:S01]  /*5980*/  FMUL.FTZ R157, R157, R146 ;  /* 0x000000929d9d7220 */ /* 0x000fe20000410000 */
[----:B0-----:R-:W-:Y:S01]  /*5990*/  FMUL.FTZ R215, R115, R130 ;  /* 0x0000008273d77220 */ /* 0x001fe20000410000 */
[----:B------:R-:W-:Y:S01]  /*59a0*/  FMUL.FTZ R171, R47, R156 ;  /* 0x0000009c2fab7220 */ /* 0x000fe20000410000 */
[C---:B------:R-:W-:Y:S01]  /*59b0*/  FFMA.FTZ R155, R158.reuse, R146, -R155 ;  /* 0x000000929e9b7223 */ /* 0x040fe2000001089b */
[----:B------:R-:W-:Y:S01]  /*59c0*/  FFMA.FTZ R158, R158, R138, R157 ;  /* 0x0000008a9e9e7223 */ /* 0x000fe2000001009d */
[----:B-1----:R-:W-:Y:S01]  /*59d0*/  FMUL.FTZ R213, R115, R134 ;  /* 0x0000008673d57220 */ /* 0x002fe20000410000 */
[----:B------:R-:W-:Y:S01]  /*59e0*/  FMUL.FTZ R148, R190, R215 ;  /* 0x000000d7be947220 */ /* 0x000fe20000410000 */
[----:B------:R-:W-:Y:S01]  /*59f0*/  FADD.FTZ R172, R172, R155 ;  /* 0x0000009bacac7221 */ /* 0x000fe20000010000 */
[----:B------:R-:W-:Y:S01]  /*5a00*/  FADD.FTZ R139, R139, R158 ;  /* 0x0000009e8b8b7221 */ /* 0x000fe20000010000 */
[----:B------:R-:W-:Y:S01]  /*5a10*/  FMUL.FTZ R158, R192, R156 ;  /* 0x0000009cc09e7220 */ /* 0x000fe20000410000 */
[----:B------:R-:W-:Y:S01]  /*5a20*/  FFMA.FTZ R153, R191, R213, R148 ;  /* 0x000000d5bf997223 */ /* 0x000fe20000010094 */
[CC--:B------:R-:W-:Y:S01]  /*5a30*/  FMUL.FTZ R155, R159.reuse, R172.reuse ;  /* 0x000000ac9f9b7220 */ /* 0x0c0fe20000410000 */
[----:B------:R-:W-:Y:S01]  /*5a40*/  FMUL.FTZ R148, R178, R85 ;  /* 0x00000055b2947220 */ /* 0x000fe20000410000 */
[----:B------:R-:W-:Y:S01]  /*5a50*/  FMUL.FTZ R159, R159, R139 ;  /* 0x0000008b9f9f7220 */ /* 0x000fe20000410000 */
[C---:B------:R-:W-:Y:S01]  /*5a60*/  FFMA.FTZ R85, R179.reuse, R85, -R150 ;  /* 0x00000055b3557223 */ /* 0x040fe20000010896 */
[C---:B------:R-:W-:Y:S01]  /*5a70*/  FFMA.FTZ R157, R160.reuse, R139, R155 ;  /* 0x0000008ba09d7223 */ /* 0x040fe2000001009b */
[----:B------:R-:W-:Y:S01]  /*5a80*/  FFMA.FTZ R87, R179, R87, R148 ;  /* 0x00000057b3577223 */ /* 0x000fe20000010094 */
[----:B------:R-:W-:Y:S01]  /*5a90*/  FFMA.FTZ R148, R160, R172, -R159 ;  /* 0x000000aca0947223 */ /* 0x000fe2000001089f */
[----:B------:R-:W-:Y:S01]  /*5aa0*/  FMUL.FTZ R150, R118, R135 ;  /* 0x0000008776967220 */ /* 0x000fe20000410000 */
[----:B------:R-:W-:Y:S01]  /*5ab0*/  FADD.FTZ R140, R140, R157 ;  /* 0x0000009d8c8c7221 */ /* 0x000fe20000010000 */
[----:B------:R-:W-:Y:S01]  /*5ac0*/  FMUL.FTZ R169, R40, R215 ;  /* 0x000000d728a97220 */ /* 0x000fe20000410000 */
[----:B------:R-:W-:Y:S01]  /*5ad0*/  FADD.FTZ R148, R173, R148 ;  /* 0x00000094ad947221 */ /* 0x000fe20000010000 */
[----:B------:R-:W-:Y:S01]  /*5ae0*/  FMUL.FTZ R160, R192, R150 ;  /* 0x00000096c0a07220 */ /* 0x000fe20000410000 */
[----:B------:R-:W-:Y:S01]  /*5af0*/  FMUL.FTZ R157, R161, R140 ;  /* 0x0000008ca19d7220 */ /* 0x000fe20000410000 */
[----:B------:R-:W-:Y:S01]  /*5b00*/  FFMA.FTZ R155, R193, R150, R158 ;  /* 0x00000096c19b7223 */ /* 0x000fe2000001009e */
[----:B------:R-:W-:Y:S01]  /*5b10*/  FMUL.FTZ R161, R161, R148 ;  /* 0x00000094a1a17220 */ /* 0x000fe20000410000 */
[----:B------:R-:W-:Y:S01]  /*5b20*/  FMUL.FTZ R159, R47, R150 ;  /* 0x000000962f9f7220 */ /* 0x000fe20000410000 */
[C---:B------:R-:W-:Y:S01]  /*5b30*/  FFMA.FTZ R157, R162.reuse, R148, -R157 ;  /* 0x00000094a29d7223 */ /* 0x040fe2000001089d */
[C---:B------:R-:W-:Y:S01]  /*5b40*/  FMUL.FTZ R150, R83.reuse, R86 ;  /* 0x0000005653967220 */ /* 0x040fe20000410000 */
[----:B------:R-:W-:Y:S01]  /*5b50*/  FFMA.FTZ R162, R162, R140, R161 ;  /* 0x0000008ca2a27223 */ /* 0x000fe200000100a1 */
[----:B------:R-:W-:Y:S01]  /*5b60*/  FMUL.FTZ R161, R83, R84 ;  /* 0x0000005453a17220 */ /* 0x000fe20000410000 */
[----:B------:R-:W-:Y:S01]  /*5b70*/  FADD.FTZ R174, R174, R157 ;  /* 0x0000009daeae7221 */ /* 0x000fe20000010000 */
[----:B------:R0:W-:Y:S01]  /*5b80*/  STS [R224+0x10c4], R169 ;  /* 0x0010c4a9e0007388 */ /* 0x0001e20000000800 */
[----:B------:R-:W-:Y:S01]  /*5b90*/  FADD.FTZ R141, R141, R162 ;  /* 0x000000a28d8d7221 */ /* 0x000fe20000010000 */
[----:B------:R-:W-:Y:S01]  /*5ba0*/  FFMA.FTZ R157, R3, R86, -R161 ;  /* 0x00000056039d7223 */ /* 0x000fe200000108a1 */
[C---:B------:R-:W-:Y:S01]  /*5bb0*/  FMUL.FTZ R86, R163.reuse, R174 ;  /* 0x000000aea3567220 */ /* 0x040fe20000410000 */
[----:B------:R1:W-:Y:S01]  /*5bc0*/  STS [R224+0x10b8], R159 ;  /* 0x0010b89fe0007388 */ /* 0x0003e20000000800 */
[----:B------:R-:W-:Y:S01]  /*5bd0*/  FMUL.FTZ R163, R163, R141 ;  /* 0x0000008da3a37220 */ /* 0x000fe20000410000 */
[----:B------:R-:W-:Y:S01]  /*5be0*/  FFMA.FTZ R84, R3, R84, R150 ;  /* 0x0000005403547223 */ /* 0x000fe20000010096 */
[----:B------:R-:W-:Y:S01]  /*5bf0*/  FMUL.FTZ R161, R117, R136 ;  /* 0x0000008875a17220 */ /* 0x000fe20000410000 */
[----:B------:R-:W-:Y:S01]  /*5c00*/  FFMA.FTZ R156, R193, R156, -R160 ;  /* 0x0000009cc19c7223 */ /* 0x000fe200000108a0 */
[----:B------:R-:W-:Y:S01]  /*5c10*/  FFMA.FTZ R150, R165, R174, -R163 ;  /* 0x000000aea5967223 */ /* 0x000fe200000108a3 */
[----:B0-----:R-:W-:Y:S01]  /*5c20*/  FMUL.FTZ R169, R117, R144 ;  /* 0x0000009075a97220 */ /* 0x001fe20000410000 */
[----:B------:R-:W-:Y:S01]  /*5c30*/  FMUL.FTZ R160, R194, R161 ;  /* 0x000000a1c2a07220 */ /* 0x000fe20000410000 */
[-C--:B------:R-:W-:Y:S01]  /*5c40*/  FMUL.FTZ R158, R124, R141.reuse ;  /* 0x0000008d7c9e7220 */ /* 0x080fe20000410000 */
[----:B------:R-:W-:Y:S01]  /*5c50*/  FADD.FTZ R150, R175, R150 ;  /* 0x00000096af967221 */ /* 0x000fe20000010000 */
[----:B-1----:R-:W-:Y:S01]  /*5c60*/  FFMA.FTZ R159, R165, R141, R86 ;  /* 0x0000008da59f7223 */ /* 0x002fe20000010056 */
[----:B------:R-:W-:Y:S01]  /*5c70*/  FMUL.FTZ R162, R194, R169 ;  /* 0x000000a9c2a27220 */ /* 0x000fe20000410000 */
[-C--:B------:R-:W-:Y:S01]  /*5c80*/  FMUL.FTZ R165, R46, R161.reuse ;  /* 0x000000a12ea57220 */ /* 0x080fe20000410000 */
[----:B------:R0:W-:Y:S01]  /*5c90*/  STS [R224+0x10bc], R171 ;  /* 0x0010bcabe0007388 */ /* 0x0001e20000000800 */
[----:B------:R-:W-:Y:S01]  /*5ca0*/  FADD.FTZ R142, R142, R159 ;  /* 0x0000009f8e8e7221 */ /* 0x000fe20000010000 */
[----:B------:R-:W-:Y:S01]  /*5cb0*/  FFMA.FTZ R162, R195, R161, R162 ;  /* 0x000000a1c3a27223 */ /* 0x000fe200000100a2 */
[C---:B------:R-:W-:Y:S01]  /*5cc0*/  FMUL.FTZ R159, R123.reuse, R150 ;  /* 0x000000967b9f7220 */ /* 0x040fe20000410000 */
[----:B------:R-:W-:Y:S01]  /*5cd0*/  FMUL.FTZ R86, R124, R174 ;  /* 0x000000ae7c567220 */ /* 0x000fe20000410000 */
[----:B------:R-:W-:Y:S01]  /*5ce0*/  FMUL.FTZ R161, R123, R142 ;  /* 0x0000008e7ba17220 */ /* 0x000fe20000410000 */
[----:B------:R-:W-:Y:S01]  /*5cf0*/  FMUL.FTZ R163, R204, R158 ;  /* 0x0000009ecca37220 */ /* 0x000fe20000410000 */
[----:B------:R-:W-:Y:S01]  /*5d00*/  FMUL.FTZ R230, R176, R159 ;  /* 0x0000009fb0e67220 */ /* 0x000fe20000410000 */
[----:B------:R-:W-:Y:S01]  /*5d10*/  FMUL.FTZ R234, R204, R86 ;  /* 0x00000056ccea7220 */ /* 0x000fe20000410000 */
[----:B------:R-:W-:Y:S01]  /*5d20*/  FMUL.FTZ R232, R176, R161 ;  /* 0x000000a1b0e87220 */ /* 0x000fe20000410000 */
[----:B0-----:R-:W-:Y:S01]  /*5d30*/  FMUL.FTZ R171, R46, R169 ;  /* 0x000000a92eab7220 */ /* 0x001fe20000410000 */
[----:B------:R0:W-:Y:S01]  /*5d40*/  STS [R224+0x10b0], R165 ;  /* 0x0010b0a5e0007388 */ /* 0x0001e20000000800 */
[C---:B------:R-:W-:Y:S01]  /*5d50*/  FFMA.FTZ R230, R177.reuse, R161, R230 ;  /* 0x000000a1b1e67223 */ /* 0x040fe200000100e6 */
[----:B------:R-:W-:Y:S01]  /*5d60*/  FFMA.FTZ R232, R177, R159, -R232 ;  /* 0x0000009fb1e87223 */ /* 0x000fe200000108e8 */
[----:B------:R-:W-:Y:S01]  /*5d70*/  FFMA.FTZ R160, R195, R169, -R160 ;  /* 0x000000a9c3a07223 */ /* 0x000fe200000108a0 */
[----:B------:R1:W-:Y:S01]  /*5d80*/  STS [R224+0x10b4], R171 ;  /* 0x0010b4abe0007388 */ /* 0x0003e20000000800 */
[----:B------:R-:W-:Y:S01]  /*5d90*/  FFMA.FTZ R169, R205, R158, R234 ;  /* 0x0000009ecda97223 */ /* 0x000fe200000100ea */
[----:B------:R-:W-:Y:S01]  /*5da0*/  FADD.FTZ R232, RZ, R232 ;  /* 0x000000e8ffe87221 */ /* 0x000fe20000010000 */
[----:B------:R-:W-:Y:S01]  /*5db0*/  FADD.FTZ R230, RZ, R230 ;  /* 0x000000e6ffe67221 */ /* 0x000fe20000010000 */
[----:B------:R-:W-:Y:S01]  /*5dc0*/  FMUL.FTZ R175, R119, R146 ;  /* 0x0000009277af7220 */ /* 0x000fe20000410000 */
[----:B------:R-:W-:Y:S01]  /*5dd0*/  FMUL.FTZ R242, R196, R240 ;  /* 0x000000f0c4f27220 */ /* 0x000fe20000410000 */
[----:B0-----:R-:W-:Y:S01]  /*5de0*/  FMUL.FTZ R165, R121, R140 ;  /* 0x0000008c79a57220 */ /* 0x001fe20000410000 */
[----:B------:R-:W-:Y:S01]  /*5df0*/  FADD.FTZ R169, R230, R169 ;  /* 0x000000a9e6a97221 */ /* 0x000fe20000010000 */
[----:B------:R-:W-:Y:S01]  /*5e00*/  FMUL.FTZ R230, R122, R172 ;  /* 0x000000ac7ae67220 */ /* 0x000fe20000410000 */
[----:B------:R-:W-:Y:S01]  /*5e10*/  FMUL.FTZ R154, R190, R213 ;  /* 0x000000d5be9a7220 */ /* 0x000fe20000410000 */
[----:B-1----:R-:W-:Y:S01]  /*5e20*/  FFMA.FTZ R171, R205, R86, -R163 ;  /* 0x00000056cdab7223 */ /* 0x002fe200000108a3 */
[----:B------:R-:W-:Y:S01]  /*5e30*/  FMUL.FTZ R163, R121, R148 ;  /* 0x0000009479a37220 */ /* 0x000fe20000410000 */
[----:B------:R-:W-:Y:S01]  /*5e40*/  FMUL.FTZ R236, R202, R165 ;  /* 0x000000a5caec7220 */ /* 0x000fe20000410000 */
[----:B------:R-:W-:Y:S01]  /*5e50*/  FMUL.FTZ R238, R200, R230 ;  /* 0x000000e6c8ee7220 */ /* 0x000fe20000410000 */
[----:B------:R-:W-:Y:S01]  /*5e60*/  FADD.FTZ R171, R232, R171 ;  /* 0x000000abe8ab7221 */ /* 0x000fe20000010000 */
[----:B------:R-:W-:Y:S01]  /*5e70*/  FMUL.FTZ R234, R202, R163 ;  /* 0x000000a3caea7220 */ /* 0x000fe20000410000 */
[----:B------:R-:W-:Y:S01]  /*5e80*/  FMUL.FTZ R232, R122, R139 ;  /* 0x0000008b7ae87220 */ /* 0x000fe20000410000 */
[C---:B------:R-:W-:Y:S01]  /*5e90*/  FFMA.FTZ R236, R203.reuse, R163, -R236 ;  /* 0x000000a3cbec7223 */ /* 0x040fe200000108ec */
[----:B------:R-:W-:Y:S01]  /*5ea0*/  FMUL.FTZ R213, R40, R213 ;  /* 0x000000d528d57220 */ /* 0x000fe20000410000 */
[----:B------:R-:W-:Y:S01]  /*5eb0*/  FFMA.FTZ R234, R203, R165, R234 ;  /* 0x000000a5cbea7223 */ /* 0x000fe200000100ea */
[-C--:B------:R-:W-:Y:S01]  /*5ec0*/  FMUL.FTZ R173, R200, R232.reuse ;  /* 0x000000e8c8ad7220 */ /* 0x080fe20000410000 */
[----:B------:R-:W-:Y:S01]  /*5ed0*/  FADD.FTZ R171, R171, R236 ;  /* 0x000000ecabab7221 */ /* 0x000fe20000010000 */
[----:B------:R-:W-:Y:S01]  /*5ee0*/  FFMA.FTZ R238, R201, R232, R238 ;  /* 0x000000e8c9ee7223 */ /* 0x000fe200000100ee */
[----:B------:R-:W-:Y:S01]  /*5ef0*/  FADD.FTZ R169, R169, R234 ;  /* 0x000000eaa9a97221 */ /* 0x000fe20000010000 */
[----:B------:R-:W-:Y:S01]  /*5f00*/  FFMA.FTZ R234, R201, R230, -R173 ;  /* 0x000000e6c9ea7223 */ /* 0x000fe200000108ad */
[----:B------:R-:W-:Y:S01]  /*5f10*/  FMUL.FTZ R173, R119, R138 ;  /* 0x0000008a77ad7220 */ /* 0x000fe20000410000 */
[----:B------:R0:W-:Y:S01]  /*5f20*/  STS [R224+0x10c0], R213 ;  /* 0x0010c0d5e0007388 */ /* 0x0001e20000000800 */
[----:B------:R-:W-:Y:S01]  /*5f30*/  FADD.FTZ R169, R169, R238 ;  /* 0x000000eea9a97221 */ /* 0x000fe20000010000 */
[----:B------:R-:W-:Y:S01]  /*5f40*/  FADD.FTZ R171, R171, R234 ;  /* 0x000000eaabab7221 */ /* 0x000fe20000010000 */
[----:B------:R-:W-:Y:S01]  /*5f50*/  FMUL.FTZ R234, R198, R175 ;  /* 0x000000afc6ea7220 */ /* 0x000fe20000410000 */
[----:B------:R-:W-:Y:S01]  /*5f60*/  FMUL.FTZ R238, R120, R137 ;  /* 0x0000008978ee7220 */ /* 0x000fe20000410000 */
[----:B------:R-:W-:Y:S01]  /*5f70*/  FMUL.FTZ R236, R198, R173 ;  /* 0x000000adc6ec7220 */ /* 0x000fe20000410000 */
[----:B------:R-:W-:Y:S01]  /*5f80*/  FFMA.FTZ R154, R191, R215, -R154 ;  /* 0x000000d7bf9a7223 */ /* 0x000fe2000001089a */
[----:B------:R-:W-:Y:S01]  /*5f90*/  FFMA.FTZ R234, R199, R173, R234 ;  /* 0x000000adc7ea7223 */ /* 0x000fe200000100ea */
[-C--:B------:R-:W-:Y:S01]  /*5fa0*/  FFMA.FTZ R242, R197, R238.reuse, R242 ;  /* 0x000000eec5f27223 */ /* 0x080fe200000100f2 */
[----:B------:R-:W-:Y:S01]  /*5fb0*/  FFMA.FTZ R236, R199, R175, -R236 ;  /* 0x000000afc7ec7223 */ /* 0x000fe200000108ec */
[----:B0-----:R-:W-:Y:S01]  /*5fc0*/  FMUL.FTZ R213, R196, R238 ;  /* 0x000000eec4d57220 */ /* 0x001fe20000410000 */
[----:B------:R-:W-:Y:S01]  /*5fd0*/  FADD.FTZ R169, R169, R234 ;  /* 0x000000eaa9a97221 */ /* 0x000fe20000010000 */
[C---:B------:R-:W-:Y:S01]  /*5fe0*/  FMUL.FTZ R217, R42.reuse, R217 ;  /* 0x000000d92ad97220 */ /* 0x040fe20000410000 */
[----:B------:R-:W-:Y:S01]  /*5ff0*/  FADD.FTZ R171, R171, R236 ;  /* 0x000000ecabab7221 */ /* 0x000fe20000010000 */
[----:B------:R-:W-:Y:S01]  /*6000*/  FFMA.FTZ R234, R197, R240, -R213 ;  /* 0x000000f0c5ea7223 */ /* 0x000fe200000108d5 */
        /* <DEDUP_REMOVED lines=9> */
[C---:B------:R-:W-:Y:S01]  /*60a0*/  FMUL.FTZ R155, R51.reuse, R232 ;  /* 0x000000e8339b7220 */ /* 0x040fe20000410000 */
[----:B------:R-:W-:Y:S01]  /*60b0*/  FMUL.FTZ R169, R51, R230 ;  /* 0x000000e633a97220 */ /* 0x000fe20000410000 */
[----:B------:R-:W-:Y:S01]  /*60c0*/  FMUL.FTZ R165, R50, R165 ;  /* 0x000000a532a57220 */ /* 0x000fe20000410000 */
[----:B------:R-:W-:Y:S01]  /*60d0*/  FADD.FTZ R162, R162, R153 ;  /* 0x00000099a2a27221 */ /* 0x000fe20000010000 */
[----:B------:R-:W-:Y:S01]  /*60e0*/  FMUL.FTZ R163, R50, R163 ;  /* 0x000000a332a37220 */ /* 0x000fe20000410000 */
[C---:B------:R-:W-:Y:S01]  /*60f0*/  FMUL.FTZ R161, R48.reuse, R161 ;  /* 0x000000a130a17220 */ /* 0x040fe20000410000 */
[----:B------:R-:W-:Y:S01]  /*6100*/  FMUL.FTZ R159, R48, R159 ;  /* 0x0000009f309f7220 */ /* 0x000fe20000410000 */
[----:B------:R-:W-:Y:S01]  /*6110*/  FADD.FTZ R162, R162, R151 ;  /* 0x00000097a2a27221 */ /* 0x000fe20000010000 */
[----:B------:R-:W-:Y:S01]  /*6120*/  FADD.FTZ R171, R171, R160 ;  /* 0x000000a0abab7221 */ /* 0x000fe20000010000 */
[----:B------:R-:W-:Y:S01]  /*6130*/  STS [R224+0x10fc], R227 ;  /* 0x0010fce3e0007388 */ /* 0x000fe20000000800 */
[----:B------:R-:W-:Y:S01]  /*6140*/  FMUL.FTZ R247, R79, R219 ;  /* 0x000000db4ff77220 */ /* 0x000fe20000410000 */
[----:B------:R-:W-:Y:S01]  /*6150*/  FADD.FTZ R162, R162, R147 ;  /* 0x00000093a2a27221 */ /* 0x000fe20000010000 */
[----:B------:R-:W-:Y:S01]  /*6160*/  FMUL.FTZ R147, R49, R158 ;  /* 0x0000009e31937220 */ /* 0x000fe20000410000 */
[----:B------:R-:W-:Y:S01]  /*6170*/  STS [R224+0x10e4], R225 ;  /* 0x0010e4e1e0007388 */ /* 0x000fe20000000800 */
[----:B------:R-:W-:Y:S01]  /*6180*/  FADD.FTZ R171, R171, R156 ;  /* 0x0000009cabab7221 */ /* 0x000fe20000010000 */
[----:B------:R-:W-:Y:S01]  /*6190*/  FADD.FTZ R162, R162, R143 ;  /* 0x0000008fa2a27221 */ /* 0x000fe20000010000 */
[----:B------:R-:W-:Y:S01]  /*61a0*/  FMUL.FTZ R143, R49, R86 ;  /* 0x00000056318f7220 */ /* 0x000fe20000410000 */
[----:B------:R0:W-:Y:S01]  /*61b0*/  STS [R224+0x10d0], R217 ;  /* 0x0010d0d9e0007388 */ /* 0x0001e20000000800 */
[----:B------:R-:W-:Y:S01]  /*61c0*/  FMUL.FTZ R248, R219, UR42 ;  /* 0x0000002adbf87c20 */ /* 0x000fe20008410000 */
        /* <DEDUP_REMOVED lines=9> */
[----:B0-----:R-:W-:Y:S01]  /*6260*/  IADD3 R217, PT, PT, R92, 0x2e0, RZ ;  /* 0x000002e05cd97810 */ /* 0x001fe20007ffe0ff */
[----:B------:R0:W-:Y:S01]  /*6270*/  STS [R224+0x10ac], R215 ;  /* 0x0010acd7e0007388 */ /* 0x0001e20000000800 */
[----:B------:R-:W-:Y:S01]  /*6280*/  FADD.FTZ R228, R149, R228 ;  /* 0x000000e495e47221 */ /* 0x000fe20000010000 */
[----:B------:R-:W-:Y:S01]  /*6290*/  FADD.FTZ R152, R152, R145 ;  /* 0x0000009198987221 */ /* 0x000fe20000010000 */
[-C--:B------:R-:W-:Y:S01]  /*62a0*/  LEA.HI R153, R217, R92.reuse, RZ, 0x1b ;  /* 0x0000005cd9997211 */ /* 0x080fe200078fd8ff */
[----:B------:R-:W-:Y:S01]  /*62b0*/  STS [R224+0x10a0], R173 ;  /* 0x0010a0ade0007388 */ /* 0x000fe20000000800 */
[----:B------:R-:W-:Y:S01]  /*62c0*/  LEA.HI R221, R221, R92, RZ, 0x1b ;  /* 0x0000005cdddd7211 */ /* 0x000fe200078fd8ff */
[----:B------:R-:W-:Y:S01]  /*62d0*/  FADD.FTZ R211, R152, R211 ;  /* 0x000000d398d37221 */ /* 0x000fe20000010000 */
[----:B------:R-:W-:Y:S01]  /*62e0*/  LEA R217, R105, -R2, 0x1 ;  /* 0x8000000269d97211 */ /* 0x000fe200078e08ff */
[----:B------:R-:W-:Y:S01]  /*62f0*/  STS [R224+0x10a4], R175 ;  /* 0x0010a4afe0007388 */ /* 0x000fe20000000800 */
[----:B------:R-:W-:Y:S01]  /*6300*/  FADD.FTZ R145, R228, R87 ;  /* 0x00000057e4917221 */ /* 0x000fe20000010000 */
[----:B------:R-:W-:Y:S01]  /*6310*/  LEA R2, R221, UR21, 0x2 ;  /* 0x00000015dd027c11 */ /* 0x000fe2000f8e10ff */
[----:B------:R-:W-:Y:S01]  /*6320*/  FADD.FTZ R226, R211, R226 ;  /* 0x000000e2d3e27221 */ /* 0x000fe20000010000 */
[----:B------:R-:W-:Y:S01]  /*6330*/  STS [R224+0x1098], R155 ;  /* 0x0010989be0007388 */ /* 0x000fe20000000800 */
[----:B------:R-:W-:Y:S01]  /*6340*/  ISETP.GE.AND P1, PT, R217, 0x1, PT ;  /* 0x00000001d900780c */ /* 0x000fe20003f26270 */
[----:B------:R-:W-:Y:S01]  /*6350*/  FMUL.FTZ R221, R90, UR42 ;  /* 0x0000002a5add7c20 */ /* 0x000fe20008410000 */
[----:B------:R-:W-:Y:S01]  /*6360*/  FADD.FTZ R84, R145, R84 ;  /* 0x0000005491547221 */ /* 0x000fe20000010000 */
[----:B------:R-:W-:Y:S01]  /*6370*/  STS [R224+0x109c], R169 ;  /* 0x00109ca9e0007388 */ /* 0x000fe20000000800 */
[----:B------:R-:W-:Y:S01]  /*6380*/  FADD.FTZ R226, R226, R85 ;  /* 0x00000055e2e27221 */ /* 0x000fe20000010000 */
[----:B------:R-:W-:Y:S01]  /*6390*/  IADD3 R145, PT, PT, R92, 0x80, RZ ;  /* 0x000000805c917810 */ /* 0x000fe20007ffe0ff */
[----:B------:R-:W-:Y:S01]  /*63a0*/  FFMA.FTZ R81, R218, UR29, -R221 ;  /* 0x0000001dda517c23 */ /* 0x000fe200080108dd */
[----:B------:R-:W-:Y:S01]  /*63b0*/  STS [R224+0x1090], R165 ;  /* 0x001090a5e0007388 */ /* 0x000fe20000000800 */
[----:B------:R-:W-:Y:S01]  /*63c0*/  IADD3 R149, PT, PT, R92, 0x1c0, RZ ;  /* 0x000001c05c957810 */ /* 0x000fe20007ffe0ff */
[----:B------:R-:W-:Y:S01]  /*63d0*/  FMUL.FTZ R221, R218, UR42 ;  /* 0x0000002adadd7c20 */ /* 0x000fe20008410000 */
[C---:B------:R-:W-:Y:S01]  /*63e0*/  IADD3 R151, PT, PT, R92.reuse, 0x240, RZ ;  /* 0x000002405c977810 */ /* 0x040fe20007ffe0ff */
[----:B------:R-:W-:Y:S01]  /*63f0*/  STS [R224+0x1094], R163 ;  /* 0x001094a3e0007388 */ /* 0x000fe20000000800 */
[C---:B0-----:R-:W-:Y:S01]  /*6400*/  IADD3 R215, PT, PT, R92.reuse, 0x2c0, RZ ;  /* 0x000002c05cd77810 */ /* 0x041fe20007ffe0ff */
[C---:B------:R-:W-:Y:S01]  /*6410*/  FFMA.FTZ R86, R93.reuse, R207, R208 ;  /* 0x000000cf5d567223 */ /* 0x040fe200000100d0 */
[C---:B------:R-:W-:Y:S01]  /*6420*/  IADD3 R223, PT, PT, R92.reuse, 0x300, RZ ;  /* 0x000003005cdf7810 */ /* 0x040fe20007ffe0ff */
[----:B------:R0:W-:Y:S01]  /*6430*/  STS [R224+0x1088], R147 ;  /* 0x00108893e0007388 */ /* 0x0001e20000000800 */
[C---:B------:R-:W-:Y:S01]  /*6440*/  IADD3 R225, PT, PT, R92.reuse, 0x320, RZ ;  /* 0x000003205ce17810 */ /* 0x040fe20007ffe0ff */
[----:B------:R-:W-:Y:S01]  /*6450*/  FFMA.FTZ R87, R93, -R210, R206 ;  /* 0x800000d25d577223 */ /* 0x000fe200000100ce */
[C---:B------:R-:W-:Y:S01]  /*6460*/  IADD3 R227, PT, PT, R92.reuse, 0x340, RZ ;  /* 0x000003405ce37810 */ /* 0x040fe20007ffe0ff */
[----:B------:R1:W-:Y:S01]  /*6470*/  STS [R224+0x108c], R143 ;  /* 0x00108c8fe0007388 */ /* 0x0003e20000000800 */
[----:B------:R-:W-:Y:S01]  /*6480*/  IADD3 R229, PT, PT, R92, 0x360, RZ ;  /* 0x000003605ce57810 */ /* 0x000fe20007ffe0ff */
[----:B------:R-:W-:Y:S01]  /*6490*/  FADD.FTZ R85, R226, R157 ;  /* 0x0000009de2557221 */ /* 0x000fe20000010000 */
[----:B------:R-:W-:Y:S01]  /*64a0*/  IADD3 R231, PT, PT, R92, 0x380, RZ ;  /* 0x000003805ce77810 */ /* 0x000fe20007ffe0ff */
[----:B------:R-:W-:Y:S01]  /*64b0*/  STS [R224+0x1080], R161 ;  /* 0x001080a1e0007388 */ /* 0x000fe20000000800 */
[-C--:B------:R-:W-:Y:S01]  /*64c0*/  LEA.HI R208, R145, R92.reuse, RZ, 0x1b ;  /* 0x0000005c91d07211 */ /* 0x080fe200078fd8ff */
[----:B------:R-:W-:Y:S01]  /*64d0*/  FFMA.FTZ R250, R90, UR29, R221 ;  /* 0x0000001d5afa7c23 */ /* 0x000fe200080100dd */
[----:B0-----:R-:W-:Y:S01]  /*64e0*/  IADD3 R147, PT, PT, R92, 0xc0, RZ ;  /* 0x000000c05c937810 */ /* 0x001fe20007ffe0ff */
[----:B------:R0:W-:Y:S01]  /*64f0*/  STS [R224+0x1084], R159 ;  /* 0x0010849fe0007388 */ /* 0x0001e20000000800 */
[-C--:B------:R-:W-:Y:S01]  /*6500*/  LEA.HI R162, R149, R92.reuse, RZ, 0x1b ;  /* 0x0000005c95a27211 */ /* 0x080fe200078fd8ff */
[----:B------:R-:W-:Y:S01]  /*6510*/  FMUL.FTZ R241, R220, UR42 ;  /* 0x0000002adcf17c20 */ /* 0x000fe20008410000 */
[----:B-1----:R-:W-:Y:S01]  /*6520*/  IADD3 R143, PT, PT, R92, 0x60, RZ ;  /* 0x000000605c8f7810 */ /* 0x002fe20007ffe0ff */
[----:B------:R-:W-:Y:S01]  /*6530*/  FMUL.FTZ R245, R209, UR42 ;  /* 0x0000002ad1f57c20 */ /* 0x000fe20008410000 */
[-C--:B------:R-:W-:Y:S01]  /*6540*/  LEA.HI R206, R147, R92.reuse, RZ, 0x1b ;  /* 0x0000005c93ce7211 */ /* 0x080fe200078fd8ff */
[----:B------:R-:W-:Y:S01]  /*6550*/  FMUL.FTZ R244, R212, UR42 ;  /* 0x0000002ad4f47c20 */ /* 0x000fe20008410000 */
[-C--:B------:R-:W-:Y:S01]  /*6560*/  LEA.HI R210, R143, R92.reuse, RZ, 0x1b ;  /* 0x0000005c8fd27211 */ /* 0x080fe200078fd8ff */
[----:B------:R-:W-:Y:S01]  /*6570*/  FMUL.FTZ R239, R132, UR42 ;  /* 0x0000002a84ef7c20 */ /* 0x000fe20008410000 */
[-C--:B------:R-:W-:Y:S01]  /*6580*/  LEA.HI R158, R151, R92.reuse, RZ, 0x1b ;  /* 0x0000005c979e7211 */ /* 0x080fe200078fd8ff */
[----:B0-----:R-:W-:Y:S01]  /*6590*/  FMUL.FTZ R224, R91, UR42 ;  /* 0x0000002a5be07c20 */ /* 0x001fe20008410000 */
[-C--:B------:R-:W-:Y:S01]  /*65a0*/  LEA.HI R154, R215, R92.reuse, RZ, 0x1b ;  /* 0x0000005cd79a7211 */ /* 0x080fe200078fd8ff */
[----:B------:R-:W-:Y:S01]  /*65b0*/  FMUL.FTZ R240, R166, UR42 ;  /* 0x0000002aa6f07c20 */ /* 0x000fe20008410000 */
[-C--:B------:R-:W-:Y:S01]  /*65c0*/  LEA.HI R160, R237, R92.reuse, RZ, 0x1b ;  /* 0x0000005ceda07211 */ /* 0x080fe200078fd8ff */
[----:B------:R-:W-:Y:S01]  /*65d0*/  FFMA.FTZ R79, R219, UR29, -R224 ;  /* 0x0000001ddb4f7c23 */ /* 0x000fe200080108e0 */
[----:B------:R-:W-:Y:S01]  /*65e0*/  FMUL.FTZ R219, R214, UR42 ;  /* 0x0000002ad6db7c20 */ /* 0x000fe20008410000 */
[-C--:B------:R-:W-:Y:S01]  /*65f0*/  LEA.HI R152, R223, R92.reuse, RZ, 0x1b ;  /* 0x0000005cdf987211 */ /* 0x080fe200078fd8ff */
[----:B------:R-:W-:Y:S01]  /*6600*/  FMUL.FTZ R237, R133, UR42 ;  /* 0x0000002a85ed7c20 */ /* 0x000fe20008410000 */
[-C--:B------:R-:W-:Y:S01]  /*6610*/  LEA.HI R151, R225, R92.reuse, RZ, 0x1b ;  /* 0x0000005ce1977211 */ /* 0x080fe200078fd8ff */
[----:B------:R-:W-:Y:S01]  /*6620*/  FFMA.FTZ R246, R220, UR29, R219 ;  /* 0x0000001ddcf67c23 */ /* 0x000fe200080100db */
        /* <DEDUP_REMOVED lines=13> */
[----:B------:R-:W-:Y:S01]  /*6700*/  IADD3 R211, PT, PT, R92, 0x40, RZ ;  /* 0x000000405cd37810 */ /* 0x000fe20007ffe0ff */
[----:B------:R-:W-:Y:S01]  /*6710*/  FFMA.FTZ R234, R136, UR29, R219 ;  /* 0x0000001d88ea7c23 */ /* 0x000fe200080100db */
[----:B------:R-:W-:Y:S01]  /*6720*/  FMUL.FTZ R219, R146, UR42 ;  /* 0x0000002a92db7c20 */ /* 0x000fe20008410000 */
[C---:B------:R-:W-:Y:S01]  /*6730*/  IADD3 R207, PT, PT, R92.reuse, 0xa0, RZ ;  /* 0x000000a05ccf7810 */ /* 0x040fe20007ffe0ff */
        /* <DEDUP_REMOVED lines=8> */
[----:B------:R-:W-:Y:S01]  /*67c0*/  IADD3 R169, PT, PT, R92, 0x140, RZ ;  /* 0x000001405ca97810 */ /* 0x000fe20007ffe0ff */
[----:B------:R-:W-:Y:S01]  /*67d0*/  FMUL.FTZ R232, R170, UR42 ;  /* 0x0000002aaae87c20 */ /* 0x000fe20008410000 */
[----:B------:R-:W-:Y:S01]  /*67e0*/  IADD3 R167, PT, PT, R92, 0x160, RZ ;  /* 0x000001605ca77810 */ /* 0x000fe20007ffe0ff */
[----:B------:R-:W-:Y:S01]  /*67f0*/  FMUL.FTZ R227, R138, UR42 ;  /* 0x0000002a8ae37c20 */ /* 0x000fe20008410000 */
[C---:B------:R-:W-:Y:S01]  /*6800*/  IADD3 R165, PT, PT, R92.reuse, 0x180, RZ ;  /* 0x000001805ca57810 */ /* 0x040fe20007ffe0ff */
[----:B------:R-:W-:Y:S01]  /*6810*/  FMUL.FTZ R225, R139, UR42 ;  /* 0x0000002a8be17c20 */ /* 0x000fe20008410000 */
        /* <DEDUP_REMOVED lines=10> */
[----:B------:R-:W-:Y:S01]  /*68c0*/  IADD3 R213, PT, PT, R92, 0x3e0, RZ ;  /* 0x000003e05cd57810 */ /* 0x000fe20007ffe0ff */
[----:B------:R-:W-:Y:S01]  /*68d0*/  FMUL.FTZ R249, R150, UR42 ;  /* 0x0000002a96f97c20 */ /* 0x000fe20008410000 */
[-C--:B------:R-:W-:Y:S01]  /*68e0*/  LEA.HI R211, R211, R92.reuse, RZ, 0x1b ;  /* 0x0000005cd3d37211 */ /* 0x080fe200078fd8ff */
[----:B------:R-:W-:Y:S01]  /*68f0*/  FFMA.FTZ R248, R91, UR29, R248 ;  /* 0x0000001d5bf87c23 */ /* 0x000fe200080100f8 */
[-C--:B------:R-:W-:Y:S01]  /*6900*/  LEA.HI R207, R207, R92.reuse, RZ, 0x1b ;  /* 0x0000005ccfcf7211 */ /* 0x080fe200078fd8ff */
[----:B------:R-:W-:Y:S01]  /*6910*/  FFMA.FTZ R241, R214, UR29, -R241 ;  /* 0x0000001dd6f17c23 */ /* 0x000fe200080108f1 */
[-C--:B------:R-:W-:Y:S01]  /*6920*/  LEA.HI R175, R175, R92.reuse, RZ, 0x1b ;  /* 0x0000005cafaf7211 */ /* 0x080fe200078fd8ff */
[----:B------:R-:W-:Y:S01]  /*6930*/  FFMA.FTZ R245, R212, UR29, -R245 ;  /* 0x0000001dd4f57c23 */ /* 0x000fe200080108f5 */
        /* <DEDUP_REMOVED lines=20> */
[----:B------:R-:W-:Y:S01]  /*6a80*/  LEA.HI R213, R213, R92, RZ, 0x1b ;  /* 0x0000005cd5d57211 */ /* 0x000fe200078fd8ff */
[----:B------:R-:W-:Y:S01]  /*6a90*/  FFMA.FTZ R227, R146, UR29, -R227 ;  /* 0x0000001d92e37c23 */ /* 0x000fe200080108e3 */
[----:B------:R-:W-:Y:S01]  /*6aa0*/  ISETP.GE.AND P2, PT, R217, 0x21, PT ;  /* 0x00000021d900780c */ /* 0x000fe20003f46270 */
[----:B------:R-:W-:Y:S01]  /*6ab0*/  FFMA.FTZ R225, R172, UR29, -R225 ;  /* 0x0000001dace17c23 */ /* 0x000fe200080108e1 */
[----:B------:R-:W-:Y:S01]  /*6ac0*/  FFMA.FTZ R228, R139, UR29, R228 ;  /* 0x0000001d8be47c23 */ /* 0x000fe200080100e4 */
[----:B------:R-:W-:Y:S01]  /*6ad0*/  FFMA.FTZ R223, R148, UR29, -R223 ;  /* 0x0000001d94df7c23 */ /* 0x000fe200080108df */
[----:B------:R-:W-:Y:S01]  /*6ae0*/  FFMA.FTZ R221, R174, UR29, -R221 ;  /* 0x0000001daedd7c23 */ /* 0x000fe200080108dd */
[----:B------:R-:W-:Y:S01]  /*6af0*/  FFMA.FTZ R224, R141, UR29, R224 ;  /* 0x0000001d8de07c23 */ /* 0x000fe200080100e0 */
[----:B------:R-:W-:Y:S01]  /*6b00*/  FFMA.FTZ R219, R150, UR29, -R219 ;  /* 0x0000001d96db7c23 */ /* 0x000fe200080108db */
[----:B------:R-:W-:Y:S01]  /*6b10*/  FFMA.FTZ R218, R142, UR29, R249 ;  /* 0x0000001d8eda7c23 */ /* 0x000fe200080100f9 */
[----:B------:R-:W-:Y:S06]  /*6b20*/  BAR.SYNC.DEFER_BLOCKING 0x0 ;  /* 0x0000000000007b1d */ /* 0x000fec0000010000 */
[----:B------:R-:W-:Y:S05]  /*6b30*/  @!P1 BRA `(.L_x_14504) ;  /* 0x0000000000109947 */ /* 0x000fea0003800000 */
[----:B------:R-:W-:-:S04]  /*6b40*/  LEA.HI R249, R92, R92, RZ, 0x1b ;  /* 0x0000005c5cf97211 */ /* 0x000fc800078fd8ff */
[----:B------:R-:W-:-:S06]  /*6b50*/  LEA R249, R249, UR21, 0x2 ;  /* 0x00000015f9f97c11 */ /* 0x000fcc000f8e10ff */
[----:B------:R-:W0:Y:S04]  /*6b60*/  LDS R249, [R249+0x1080] ;  /* 0x00108000f9f97984 */ /* 0x000e280000000800 */
[----:B0-----:R0:W-:Y:S02]  /*6b70*/  REDG.E.ADD.F32.FTZ.RN.STRONG.GPU desc[UR22][R88.64], R249 ;  /* 0x000000f9580079a6 */ /* 0x0011e4000c12f316 */
.L_x_14504:
[----:B------:R-:W-:Y:S05]  /*6b80*/  BSYNC.RECONVERGENT B0 ;  /* 0x0000000000007941 */ /* 0x000fea0003800200 */
.L_x_14503:
[----:B0-----:R0:W1:Y:S01]  /*6b90*/  LDS R249, [R2+0x1100] ;  /* 0x0011000002f97984 */ /* 0x0010620000000800 */
[----:B------:R-:W-:Y:S04]  /*6ba0*/  BSSY.RECONVERGENT B0, `(.L_x_14505) ;  /* 0x0000003000007945 */ /* 0x000fe80003800200 */
[----:B------:R-:W-:Y:S05]  /*6bb0*/  @!P2 BRA `(.L_x_14506) ;  /* 0x000000000004a947 */ /* 0x000fea0003800000 */
[----:B-1----:R2:W-:Y:S02]  /*6bc0*/  REDG.E.ADD.F32.FTZ.RN.STRONG.GPU desc[UR22][R88.64+0x80], R249 ;  /* 0x000080f9580079a6 */ /* 0x0025e4000c12f316 */
.L_x_14506:
[----:B------:R-:W-:Y:S05]  /*6bd0*/  BSYNC.RECONVERGENT B0 ;  /* 0x0000000000007941 */ /* 0x000fea0003800200 */
.L_x_14505:
[----:B------:R-:W-:Y:S01]  /*6be0*/  LEA R211, R211, UR21, 0x2 ;  /* 0x00000015d3d37c11 */ /* 0x000fe2000f8e10ff */
[----:B------:R-:W-:Y:S01]  /*6bf0*/  BSSY.RECONVERGENT B0, `(.L_x_14507) ;  /* 0x000000b000007945 */ /* 0x000fe20003800200 */
[C---:B------:R-:W-:Y:S02]  /*6c00*/  ISETP.GE.AND P6, PT, R217.reuse, 0x41, PT ;  /* 0x00000041d900780c */ /* 0x040fe40003fc6270 */
[----:B------:R-:W-:Y:S02]  /*6c10*/  LEA R210, R210, UR21, 0x2 ;  /* 0x00000015d2d27c11 */ /* 0x000fe4000f8e10ff */
[----:B------:R-:W3:Y:S01]  /*6c20*/  LDS R211, [R211+0x1180] ;  /* 0x00118000d3d37984 */ /* 0x000ee20000000800 */
[C---:B------:R-:W-:Y:S02]  /*6c30*/  ISETP.GE.AND P1, PT, R217.reuse, 0x61, PT ;  /* 0x00000061d900780c */ /* 0x040fe40003f26270 */
[C---:B------:R-:W-:Y:S02]  /*6c40*/  ISETP.GE.AND P2, PT, R217.reuse, 0x81, PT ;  /* 0x00000081d900780c */ /* 0x040fe40003f46270 */
[----:B------:R-:W-:-:S02]  /*6c50*/  ISETP.GE.AND P3, PT, R217, 0xa1, PT ;  /* 0x000000a1d900780c */ /* 0x000fc40003f66270 */
[C---:B------:R-:W-:Y:S02]  /*6c60*/  ISETP.GE.AND P4, PT, R217.reuse, 0xc1, PT ;  /* 0x000000c1d900780c */ /* 0x040fe40003f86270 */
[----:B------:R-:W-:Y:S01]  /*6c70*/  ISETP.GE.AND P5, PT, R217, 0xe1, PT ;  /* 0x000000e1d900780c */ /* 0x000fe20003fa6270 */
[----:B------:R-:W-:-:S12]  /*6c80*/  @!P6 BRA `(.L_x_14508) ;  /* 0x000000000004e947 */ /* 0x000fd80003800000 */
[----:B---3--:R4:W-:Y:S02]  /*6c90*/  REDG.E.ADD.F32.FTZ.RN.STRONG.GPU desc[UR22][R88.64+0x100], R211 ;  /* 0x000100d3580079a6 */ /* 0x0089e4000c12f316 */
.L_x_14508:
[----:B------:R-:W-:Y:S05]  /*6ca0*/  BSYNC.RECONVERGENT B0 ;  /* 0x0000000000007941 */ /* 0x000fea0003800200 */
.L_x_14507:
[----:B---34-:R3:W4:Y:S01]  /*6cb0*/  LDS R211, [R210+0x1200] ;  /* 0x00120000d2d37984 */ /* 0x0187220000000800 */
[----:B------:R-:W-:Y:S01]  /*6cc0*/  BSSY.RECONVERGENT B0, `(.L_x_14509) ;  /* 0x0000004000007945 */ /* 0x000fe20003800200 */
[----:B------:R-:W-:-:S03]  /*6cd0*/  LEA R208, R208, UR21, 0x2 ;  /* 0x00000015d0d07c11 */ /* 0x000fc6000f8e10ff */
[----:B------:R-:W-:Y:S05]  /*6ce0*/  @!P1 BRA `(.L_x_14510) ;  /* 0x0000000000049947 */ /* 0x000fea0003800000 */
[----:B----4-:R4:W-:Y:S02]  /*6cf0*/  REDG.E.ADD.F32.FTZ.RN.STRONG.GPU desc[UR22][R88.64+0x180], R211 ;  /* 0x000180d3580079a6 */ /* 0x0109e4000c12f316 */
.L_x_14510:
[----:B------:R-:W-:Y:S05]  /*6d00*/  BSYNC.RECONVERGENT B0 ;  /* 0x0000000000007941 */ /* 0x000fea0003800200 */
.L_x_14509:
[----:B0-----:R-:W-:Y:S01]  /*6d10*/  LEA R2, R207, UR21, 0x2 ;  /* 0x00000015cf027c11 */ /* 0x001fe2000f8e10ff */
[----:B------:R-:W-:Y:S01]  /*6d20*/  BSSY.RECONVERGENT B0, `(.L_x_14511) ;  /* 0x0000004000007945 */ /* 0x000fe20003800200 */
[----:B------:R0:W0:Y:S03]  /*6d30*/  LDS R207, [R208+0x1280] ;  /* 0x00128000d0cf7984 */ /* 0x0000260000000800 */
[----:B------:R-:W-:Y:S05]  /*6d40*/  @!P2 BRA `(.L_x_14512) ;  /* 0x000000000004a947 */ /* 0x000fea0003800000 */
[----:B0-----:R0:W-:Y:S02]  /*6d50*/  REDG.E.ADD.F32.FTZ.RN.STRONG.GPU desc[UR22][R88.64+0x200], R207 ;  /* 0x000200cf580079a6 */ /* 0x0011e4000c12f316 */
.L_x_14512:
[----:B------:R-:W-:Y:S05]  /*6d60*/  BSYNC.RECONVERGENT B0 ;  /* 0x0000000000007941 */ /* 0x000fea0003800200 */
.L_x_14511:
[----:B0-----:R0:W0:Y:S01]  /*6d70*/  LDS R207, [R2+0x1300] ;  /* 0x0013000002cf7984 */ /* 0x0010220000000800 */
[----:B------:R-:W-:Y:S01]  /*6d80*/  BSSY.RECONVERGENT B0, `(.L_x_14513) ;  /* 0x0000004000007945 */ /* 0x000fe20003800200 */
[----:B------:R-:W-:-:S03]  /*6d90*/  LEA R206, R206, UR21, 0x2 ;  /* 0x00000015cece7c11 */ /* 0x000fc6000f8e10ff */
[----:B------:R-:W-:Y:S05]  /*6da0*/  @!P3 BRA `(.L_x_14514) ;  /* 0x000000000004b947 */ /* 0x000fea0003800000 */
[----:B0-----:R0:W-:Y:S02]  /*6db0*/  REDG.E.ADD.F32.FTZ.RN.STRONG.GPU desc[UR22][R88.64+0x280], R207 ;  /* 0x000280cf580079a6 */ /* 0x0011e4000c12f316 */
.L_x_14514:
[----:B------:R-:W-:Y:S05]  /*6dc0*/  BSYNC.RECONVERGENT B0 ;  /* 0x0000000000007941 */ /* 0x000fea0003800200 */
.L_x_14513:
[----:B0-----:R-:W-:Y:S01]  /*6dd0*/  LEA R2, R175, UR21, 0x2 ;  /* 0x00000015af027c11 */ /* 0x001fe2000f8e10ff */
[----:B------:R-:W-:Y:S01]  /*6de0*/  BSSY.RECONVERGENT B0, `(.L_x_14515) ;  /* 0x0000004000007945 */ /* 0x000fe20003800200 */
[----:B------:R0:W0:Y:S03]  /*6df0*/  LDS R175, [R206+0x1380] ;  /* 0x00138000ceaf7984 */ /* 0x0000260000000800 */
[----:B------:R-:W-:Y:S05]  /*6e00*/  @!P4 BRA `(.L_x_14516) ;  /* 0x000000000004c947 */ /* 0x000fea0003800000 */
[----:B0-----:R0:W-:Y:S02]  /*6e10*/  REDG.E.ADD.F32.FTZ.RN.STRONG.GPU desc[UR22][R88.64+0x300], R175 ;  /* 0x000300af580079a6 */ /* 0x0011e4000c12f316 */
.L_x_14516:
[----:B------:R-:W-:Y:S05]  /*6e20*/  BSYNC.RECONVERGENT B0 ;  /* 0x0000000000007941 */ /* 0x000fea0003800200 */
.L_x_14515:
[----:B0-----:R0:W0:Y:S01]  /*6e30*/  LDS R175, [R2+0x1400] ;  /* 0x0014000002af7984 */ /* 0x0010220000000800 */
[----:B------:R-:W-:Y:S04]  /*6e40*/  BSSY.RECONVERGENT B0, `(.L_x_14517) ;  /* 0x0000003000007945 */ /* 0x000fe80003800200 */
[----:B------:R-:W-:Y:S05]  /*6e50*/  @!P5 BRA `(.L_x_14518) ;  /* 0x000000000004d947 */ /* 0x000fea0003800000 */
[----:B0-----:R0:W-:Y:S02]  /*6e60*/  REDG.E.ADD.F32.FTZ.RN.STRONG.GPU desc[UR22][R88.64+0x380], R175 ;  /* 0x000380af580079a6 */ /* 0x0011e4000c12f316 */
.L_x_14518:
[----:B------:R-:W-:Y:S05]  /*6e70*/  BSYNC.RECONVERGENT B0 ;  /* 0x0000000000007941 */ /* 0x000fea0003800200 */
.L_x_14517:
[----:B------:R-:W-:Y:S01]  /*6e80*/  LEA R173, R173, UR21, 0x2 ;  /* 0x00000015adad7c11 */ /* 0x000fe2000f8e10ff */
[----:B------:R-:W-:Y:S01]  /*6e90*/  BSSY.RECONVERGENT B0, `(.L_x_14519) ;  /* 0x000000b000007945 */ /* 0x000fe20003800200 */
[----:B0-----:R-:W-:Y:S02]  /*6ea0*/  LEA R2, R171, UR21, 0x2 ;  /* 0x00000015ab027c11 */ /* 0x001fe4000f8e10ff */
[C---:B------:R-:W-:Y:S01]  /*6eb0*/  ISETP.GE.AND P6, PT, R217.reuse, 0x101, PT ;  /* 0x00000101d900780c */ /* 0x040fe20003fc6270 */
[----:B------:R0:W0:Y:S01]  /*6ec0*/  LDS R171, [R173+0x1480] ;  /* 0x00148000adab7984 */ /* 0x0000220000000800 */
[C---:B------:R-:W-:Y:S02]  /*6ed0*/  ISETP.GE.AND P1, PT, R217.reuse, 0x121, PT ;  /* 0x00000121d900780c */ /* 0x040fe40003f26270 */
[C---:B------:R-:W-:Y:S02]  /*6ee0*/  ISETP.GE.AND P2, PT, R217.reuse, 0x141, PT ;  /* 0x00000141d900780c */ /* 0x040fe40003f46270 */
[----:B------:R-:W-:-:S02]  /*6ef0*/  ISETP.GE.AND P3, PT, R217, 0x161, PT ;  /* 0x00000161d900780c */ /* 0x000fc40003f66270 */
[C---:B------:R-:W-:Y:S02]  /*6f00*/  ISETP.GE.AND P4, PT, R217.reuse, 0x181, PT ;  /* 0x00000181d900780c */ /* 0x040fe40003f86270 */
[----:B------:R-:W-:-:S03]  /*6f10*/  ISETP.GE.AND P5, PT, R217, 0x1a1, PT ;  /* 0x000001a1d900780c */ /* 0x000fc60003fa6270 */
[----:B------:R-:W-:Y:S10]  /*6f20*/  @!P6 BRA `(.L_x_14520) ;  /* 0x000000000004e947 */ /* 0x000ff40003800000 */
[----:B0-----:R0:W-:Y:S02]  /*6f30*/  REDG.E.ADD.F32.FTZ.RN.STRONG.GPU desc[UR22][R88.64+0x400], R171 ;  /* 0x000400ab580079a6 */ /* 0x0011e4000c12f316 */
.L_x_14520:
[----:B------:R-:W-:Y:S05]  /*6f40*/  BSYNC.RECONVERGENT B0 ;  /* 0x0000000000007941 */ /* 0x000fea0003800200 */
.L_x_14519:
[----:B0-----:R-:W-:Y:S01]  /*6f50*/  LEA R171, R169, UR21, 0x2 ;  /* 0x00000015a9ab7c11 */ /* 0x001fe2000f8e10ff */
[----:B------:R-:W-:Y:S01]  /*6f60*/  BSSY.RECONVERGENT B0, `(.L_x_14521) ;  /* 0x0000004000007945 */ /* 0x000fe20003800200 */
[----:B------:R0:W0:Y:S03]  /*6f70*/  LDS R169, [R2+0x1500] ;  /* 0x0015000002a97984 */ /* 0x0000260000000800 */
[----:B------:R-:W-:Y:S05]  /*6f80*/  @!P1 BRA `(.L_x_14522) ;  /* 0x0000000000049947 */ /* 0x000fea0003800000 */
[----:B0-----:R0:W-:Y:S02]  /*6f90*/  REDG.E.ADD.F32.FTZ.RN.STRONG.GPU desc[UR22][R88.64+0x480], R169 ;  /* 0x000480a9580079a6 */ /* 0x0011e4000c12f316 */
.L_x_14522:
[----:B------:R-:W-:Y:S05]  /*6fa0*/  BSYNC.RECONVERGENT B0 ;  /* 0x0000000000007941 */ /* 0x000fea0003800200 */
.L_x_14521:
[----:B0-----:R-:W-:Y:S01]  /*6fb0*/  LEA R2, R167, UR21, 0x2 ;  /* 0x00000015a7027c11 */ /* 0x001fe2000f8e10ff */
[----:B------:R-:W-:Y:S01]  /*6fc0*/  BSSY.RECONVERGENT B0, `(.L_x_14523) ;  /* 0x0000004000007945 */ /* 0x000fe20003800200 */
[----:B------:R0:W0:Y:S03]  /*6fd0*/  LDS R167, [R171+0x1580] ;  /* 0x00158000aba77984 */ /* 0x0000260000000800 */
[----:B------:R-:W-:Y:S05]  /*6fe0*/  @!P2 BRA `(.L_x_14524) ;  /* 0x000000000004a947 */ /* 0x000fea0003800000 */
[----:B0-----:R0:W-:Y:S02]  /*6ff0*/  REDG.E.ADD.F32.FTZ.RN.STRONG.GPU desc[UR22][R88.64+0x500], R167 ;  /* 0x000500a7580079a6 */ /* 0x0011e4000c12f316 */
.L_x_14524:
[----:B------:R-:W-:Y:S05]  /*7000*/  BSYNC.RECONVERGENT B0 ;  /* 0x0000000000007941 */ /* 0x000fea0003800200 */
.L_x_14523:
[----:B0-----:R-:W-:Y:S01]  /*7010*/  LEA R167, R165, UR21, 0x2 ;  /* 0x00000015a5a77c11 */ /* 0x001fe2000f8e10ff */
[----:B------:R-:W-:Y:S01]  /*7020*/  BSSY.RECONVERGENT B0, `(.L_x_14525) ;  /* 0x0000004000007945 */ /* 0x000fe20003800200 */
[----:B------:R0:W0:Y:S03]  /*7030*/  LDS R165, [R2+0x1600] ;  /* 0x0016000002a57984 */ /* 0x0000260000000800 */
[----:B------:R-:W-:Y:S05]  /*7040*/  @!P3 BRA `(.L_x_14526) ;  /* 0x000000000004b947 */ /* 0x000fea0003800000 */
[----:B0-----:R0:W-:Y:S02]  /*7050*/  REDG.E.ADD.F32.FTZ.RN.STRONG.GPU desc[UR22][R88.64+0x580], R165 ;  /* 0x000580a5580079a6 */ /* 0x0011e4000c12f316 */
.L_x_14526:
[----:B------:R-:W-:Y:S05]  /*7060*/  BSYNC.RECONVERGENT B0 ;  /* 0x0000000000007941 */ /* 0x000fea0003800200 */
.L_x_14525:
[----:B0-----:R-:W-:Y:S01]  /*7070*/  LEA R2, R163, UR21, 0x2 ;  /* 0x00000015a3027c11 */ /* 0x001fe2000f8e10ff */
[----:B------:R-:W-:Y:S01]  /*7080*/  BSSY.RECONVERGENT B0, `(.L_x_14527) ;  /* 0x0000004000007945 */ /* 0x000fe20003800200 */
[----:B------:R0:W0:Y:S03]  /*7090*/  LDS R163, [R167+0x1680] ;  /* 0x00168000a7a37984 */ /* 0x0000260000000800 */
[----:B------:R-:W-:Y:S05]  /*70a0*/  @!P4 BRA `(.L_x_14528) ;  /* 0x000000000004c947 */ /* 0x000fea0003800000 */
[----:B0-----:R0:W-:Y:S02]  /*70b0*/  REDG.E.ADD.F32.FTZ.RN.STRONG.GPU desc[UR22][R88.64+0x600], R163 ;  /* 0x000600a3580079a6 */ /* 0x0011e4000c12f316 */
.L_x_14528:
[----:B------:R-:W-:Y:S05]  /*70c0*/  BSYNC.RECONVERGENT B0 ;  /* 0x0000000000007941 */ /* 0x000fea0003800200 */
.L_x_14527:
[----:B0-----:R0:W0:Y:S01]  /*70d0*/  LDS R163, [R2+0x1700] ;  /* 0x0017000002a37984 */ /* 0x0010220000000800 */
[----:B------:R-:W-:Y:S04]  /*70e0*/  BSSY.RECONVERGENT B0, `(.L_x_14529) ;  /* 0x0000003000007945 */ /* 0x000fe80003800200 */
[----:B------:R-:W-:Y:S05]  /*70f0*/  @!P5 BRA `(.L_x_14530) ;  /* 0x000000000004d947 */ /* 0x000fea0003800000 */
[----:B0-----:R0:W-:Y:S02]  /*7100*/  REDG.E.ADD.F32.FTZ.RN.STRONG.GPU desc[UR22][R88.64+0x680], R163 ;  /* 0x000680a3580079a6 */ /* 0x0011e4000c12f316 */
.L_x_14530:
[----:B------:R-:W-:Y:S05]  /*7110*/  BSYNC.RECONVERGENT B0 ;  /* 0x0000000000007941 */ /* 0x000fea0003800200 */
.L_x_14529:
        /* <DEDUP_REMOVED lines=12> */
.L_x_14532:
[----:B------:R-:W-:Y:S05]  /*71e0*/  BSYNC.RECONVERGENT B0 ;  /* 0x0000000000007941 */ /* 0x000fea0003800200 */
.L_x_14531:
[----:B0-----:R0:W0:Y:S01]  /*71f0*/  LDS R161, [R2+0x1800] ;  /* 0x0018000002a17984 */ /* 0x0010220000000800 */
[----:B------:R-:W-:Y:S01]  /*7200*/  BSSY.RECONVERGENT B0, `(.L_x_14533) ;  /* 0x0000004000007945 */ /* 0x000fe20003800200 */
[----:B------:R-:W-:-:S03]  /*7210*/  LEA R160, R160, UR21, 0x2 ;  /* 0x00000015a0a07c11 */ /* 0x000fc6000f8e10ff */
[----:B------:R-:W-:Y:S05]  /*7220*/  @!P1 BRA `(.L_x_14534) ;  /* 0x0000000000049947 */ /* 0x000fea0003800000 */
[----:B0-----:R0:W-:Y:S02]  /*7230*/  REDG.E.ADD.F32.FTZ.RN.STRONG.GPU desc[UR22][R88.64+0x780], R161 ;  /* 0x000780a1580079a6 */ /* 0x0011e4000c12f316 */
.L_x_14534:
[----:B------:R-:W-:Y:S05]  /*7240*/  BSYNC.RECONVERGENT B0 ;  /* 0x0000000000007941 */ /* 0x000fea0003800200 */
.L_x_14533:
[----:B0-----:R-:W-:Y:S01]  /*7250*/  LEA R2, R159, UR21, 0x2 ;  /* 0x000000159f027c11 */ /* 0x001fe2000f8e10ff */
[----:B------:R-:W-:Y:S01]  /*7260*/  BSSY.RECONVERGENT B0, `(.L_x_14535) ;  /* 0x0000004000007945 */ /* 0x000fe20003800200 */
[----:B------:R0:W0:Y:S03]  /*7270*/  LDS R159, [R160+0x1880] ;  /* 0x00188000a09f7984 */ /* 0x0000260000000800 */
[----:B------:R-:W-:Y:S05]  /*7280*/  @!P2 BRA `(.L_x_14536) ;  /* 0x000000000004a947 */ /* 0x000fea0003800000 */
[----:B0-----:R0:W-:Y:S02]  /*7290*/  REDG.E.ADD.F32.FTZ.RN.STRONG.GPU desc[UR22][R88.64+0x800], R159 ;  /* 0x0008009f580079a6 */ /* 0x0011e4000c12f316 */
.L_x_14536:
[----:B------:R-:W-:Y:S05]  /*72a0*/  BSYNC.RECONVERGENT B0 ;  /* 0x0000000000007941 */ /* 0x000fea0003800200 */
.L_x_14535:
[----:B0-----:R0:W0:Y:S01]  /*72b0*/  LDS R159, [R2+0x1900] ;  /* 0x00190000029f7984 */ /* 0x0010220000000800 */
[----:B------:R-:W-:Y:S01]  /*72c0*/  BSSY.RECONVERGENT B0, `(.L_x_14537) ;  /* 0x0000004000007945 */ /* 0x000fe20003800200 */
[----:B------:R-:W-:-:S03]  /*72d0*/  LEA R158, R158, UR21, 0x2 ;  /* 0x000000159e9e7c11 */ /* 0x000fc6000f8e10ff */
[----:B------:R-:W-:Y:S05]  /*72e0*/  @!P3 BRA `(.L_x_14538) ;  /* 0x000000000004b947 */ /* 0x000fea0003800000 */
[----:B0-----:R0:W-:Y:S02]  /*72f0*/  REDG.E.ADD.F32.FTZ.RN.STRONG.GPU desc[UR22][R88.64+0x880], R159 ;  /* 0x0008809f580079a6 */ /* 0x0011e4000c12f316 */
.L_x_14538:
[----:B------:R-:W-:Y:S05]  /*7300*/  BSYNC.RECONVERGENT B0 ;  /* 0x0000000000007941 */ /* 0x000fea0003800200 */
.L_x_14537:
[----:B0-----:R-:W-:Y:S01]  /*7310*/  LEA R2, R157, UR21, 0x2 ;  /* 0x000000159d027c11 */ /* 0x001fe2000f8e10ff */
[----:B------:R-:W-:Y:S01]  /*7320*/  BSSY.RECONVERGENT B0, `(.L_x_14539) ;  /* 0x0000004000007945 */ /* 0x000fe20003800200 */
[----:B------:R0:W0:Y:S03]  /*7330*/  LDS R157, [R158+0x1980] ;  /* 0x001980009e9d7984 */ /* 0x0000260000000800 */
[----:B------:R-:W-:Y:S05]  /*7340*/  @!P4 BRA `(.L_x_14540) ;  /* 0x000000000004c947 */ /* 0x000fea0003800000 */
[----:B0-----:R0:W-:Y:S02]  /*7350*/  REDG.E.ADD.F32.FTZ.RN.STRONG.GPU desc[UR22][R88.64+0x900], R157 ;  /* 0x0009009d580079a6 */ /* 0x0011e4000c12f316 */
.L_x_14540:
[----:B------:R-:W-:Y:S05]  /*7360*/  BSYNC.RECONVERGENT B0 ;  /* 0x0000000000007941 */ /* 0x000fea0003800200 */
.L_x_14539:
[----:B0-----:R0:W0:Y:S01]  /*7370*/  LDS R157, [R2+0x1a00] ;  /* 0x001a0000029d7984 */ /* 0x0010220000000800 */
[----:B------:R-:W-:Y:S04]  /*7380*/  BSSY.RECONVERGENT B0, `(.L_x_14541) ;  /* 0x0000003000007945 */ /* 0x000fe80003800200 */
[----:B------:R-:W-:Y:S05]  /*7390*/  @!P5 BRA `(.L_x_14542) ;  /* 0x000000000004d947 */ /* 0x000fea0003800000 */
[----:B0-----:R0:W-:Y:S02]  /*73a0*/  REDG.E.ADD.F32.FTZ.RN.STRONG.GPU desc[UR22][R88.64+0x980], R157 ;  /* 0x0009809d580079a6 */ /* 0x0011e4000c12f316 */
.L_x_14542:
[----:B------:R-:W-:Y:S05]  /*73b0*/  BSYNC.RECONVERGENT B0 ;  /* 0x0000000000007941 */ /* 0x000fea0003800200 */
.L_x_14541:
        /* <DEDUP_REMOVED lines=12> */
.L_x_14544:
[----:B------:R-:W-:Y:S05]  /*7480*/  BSYNC.RECONVERGENT B0 ;  /* 0x0000000000007941 */ /* 0x000fea0003800200 */
.L_x_14543:
[----:B0-----:R0:W0:Y:S01]  /*7490*/  LDS R155, [R2+0x1b00] ;  /* 0x001b0000029b7984 */ /* 0x0010220000000800 */
[----:B------:R-:W-:Y:S01]  /*74a0*/  BSSY.RECONVERGENT B0, `(.L_x_14545) ;  /* 0x0000004000007945 */ /* 0x000fe20003800200 */
[----:B------:R-:W-:-:S03]  /*74b0*/  LEA R154, R154, UR21, 0x2 ;  /* 0x000000159a9a7c11 */ /* 0x000fc6000f8e10ff */
[----:B------:R-:W-:Y:S05]  /*74c0*/  @!P1 BRA `(.L_x_14546) ;  /* 0x0000000000049947 */ /* 0x000fea0003800000 */
[----:B0-----:R0:W-:Y:S02]  /*74d0*/  REDG.E.ADD.F32.FTZ.RN.STRONG.GPU desc[UR22][R88.64+0xa80], R155 ;  /* 0x000a809b580079a6 */ /* 0x0011e4000c12f316 */
.L_x_14546:
[----:B------:R-:W-:Y:S05]  /*74e0*/  BSYNC.RECONVERGENT B0 ;  /* 0x0000000000007941 */ /* 0x000fea0003800200 */
.L_x_14545:
[----:B0-----:R-:W-:Y:S01]  /*74f0*/  LEA R2, R153, UR21, 0x2 ;  /* 0x0000001599027c11 */ /* 0x001fe2000f8e10ff */
[----:B------:R-:W-:Y:S01]  /*7500*/  BSSY.RECONVERGENT B0, `(.L_x_14547) ;  /* 0x0000004000007945 */ /* 0x000fe20003800200 */
[----:B------:R0:W0:Y:S03]  /*7510*/  LDS R153, [R154+0x1b80] ;  /* 0x001b80009a997984 */ /* 0x0000260000000800 */
[----:B------:R-:W-:Y:S05]  /*7520*/  @!P2 BRA `(.L_x_14548) ;  /* 0x000000000004a947 */ /* 0x000fea0003800000 */
[----:B0-----:R0:W-:Y:S02]  /*7530*/  REDG.E.ADD.F32.FTZ.RN.STRONG.GPU desc[UR22][R88.64+0xb00], R153 ;  /* 0x000b0099580079a6 */ /* 0x0011e4000c12f316 */
.L_x_14548:
[----:B------:R-:W-:Y:S05]  /*7540*/  BSYNC.RECONVERGENT B0 ;  /* 0x0000000000007941 */ /* 0x000fea0003800200 */
.L_x_14547:
[----:B0-----:R0:W0:Y:S01]  /*7550*/  LDS R153, [R2+0x1c00] ;  /* 0x001c000002997984 */ /* 0x0010220000000800 */
[----:B------:R-:W-:Y:S01]  /*7560*/  BSSY.RECONVERGENT B0, `(.L_x_14549) ;  /* 0x0000004000007945 */ /* 0x000fe20003800200 */
[----:B------:R-:W-:-:S03]  /*7570*/  LEA R152, R152, UR21, 0x2 ;  /* 0x0000001598987c11 */ /* 0x000fc6000f8e10ff */
[----:B------:R-:W-:Y:S05]  /*7580*/  @!P3 BRA `(.L_x_14550) ;  /* 0x000000000004b947 */ /* 0x000fea0003800000 */
[----:B0-----:R0:W-:Y:S02]  /*7590*/  REDG.E.ADD.F32.FTZ.RN.STRONG.GPU desc[UR22][R88.64+0xb80], R153 ;  /* 0x000b8099580079a6 */ /* 0x0011e4000c12f316 */
.L_x_14550:
[----:B------:R-:W-:Y:S05]  /*75a0*/  BSYNC.RECONVERGENT B0 ;  /* 0x0000000000007941 */ /* 0x000fea0003800200 */
.L_x_14549:
[----:B0-----:R-:W-:Y:S01]  /*75b0*/  LEA R2, R151, UR21, 0x2 ;  /* 0x0000001597027c11 */ /* 0x001fe2000f8e10ff */
[----:B------:R-:W-:Y:S01]  /*75c0*/  BSSY.RECONVERGENT B0, `(.L_x_14551) ;  /* 0x0000004000007945 */ /* 0x000fe20003800200 */
[----:B------:R0:W0:Y:S03]  /*75d0*/  LDS R151, [R152+0x1c80] ;  /* 0x001c800098977984 */ /* 0x0000260000000800 */
[----:B------:R-:W-:Y:S05]  /*75e0*/  @!P4 BRA `(.L_x_14552) ;  /* 0x000000000004c947 */ /* 0x000fea0003800000 */
[----:B0-----:R0:W-:Y:S02]  /*75f0*/  REDG.E.ADD.F32.FTZ.RN.STRONG.GPU desc[UR22][R88.64+0xc00], R151 ;  /* 0x000c0097580079a6 */ /* 0x0011e4000c12f316 */
.L_x_14552:
[----:B------:R-:W-:Y:S05]  /*7600*/  BSYNC.RECONVERGENT B0 ;  /* 0x0000000000007941 */ /* 0x000fea0003800200 */
.L_x_14551:
[----:B0-----:R0:W0:Y:S01]  /*7610*/  LDS R151, [R2+0x1d00] ;  /* 0x001d000002977984 */ /* 0x0010220000000800 */
[----:B------:R-:W-:Y:S04]  /*7620*/  BSSY.RECONVERGENT B0, `(.L_x_14553) ;  /* 0x0000003000007945 */ /* 0x000fe80003800200 */
[----:B------:R-:W-:Y:S05]  /*7630*/  @!P5 BRA `(.L_x_14554) ;  /* 0x000000000004d947 */ /* 0x000fea0003800000 */
[----:B0-----:R0:W-:Y:S02]  /*7640*/  REDG.E.ADD.F32.FTZ.RN.STRONG.GPU desc[UR22][R88.64+0xc80], R151 ;  /* 0x000c8097580079a6 */ /* 0x0011e4000c12f316 */
.L_x_14554:
[----:B------:R-:W-:Y:S05]  /*7650*/  BSYNC.RECONVERGENT B0 ;  /* 0x0000000000007941 */ /* 0x000fea0003800200 */
.L_x_14553:
        /* <DEDUP_REMOVED lines=12> */
.L_x_14556:
[----:B------:R-:W-:Y:S05]  /*7720*/  BSYNC.RECONVERGENT B0 ;  /* 0x0000000000007941 */ /* 0x000fea0003800200 */
.L_x_14555:
[----:B0-----:R-:W-:Y:S01]  /*7730*/  LEA R147, R145, UR21, 0x2 ;  /* 0x0000001591937c11 */ /* 0x001fe2000f8e10ff */
[----:B------:R-:W-:Y:S01]  /*7740*/  BSSY.RECONVERGENT B0, `(.L_x_14557) ;  /* 0x0000004000007945 */ /* 0x000fe20003800200 */
[----:B------:R0:W0:Y:S03]  /*7750*/  LDS R145, [R2+0x1e00] ;  /* 0x001e000002917984 */ /* 0x0000260000000800 */
[----:B------:R-:W-:Y:S05]  /*7760*/  @!P1 BRA `(.L_x_14558) ;  /* 0x0000000000049947 */ /* 0x000fea0003800000 */
[----:B0-----:R0:W-:Y:S02]  /*7770*/  REDG.E.ADD.F32.FTZ.RN.STRONG.GPU desc[UR22][R88.64+0xd80], R145 ;  /* 0x000d8091580079a6 */ /* 0x0011e4000c12f316 */
.L_x_14558:
[----:B------:R-:W-:Y:S05]  /*7780*/  BSYNC.RECONVERGENT B0 ;  /* 0x0000000000007941 */ /* 0x000fea0003800200 */
.L_x_14557:
[----:B0-----:R-:W-:Y:S01]  /*7790*/  LEA R2, R143, UR21, 0x2 ;  /* 0x000000158f027c11 */ /* 0x001fe2000f8e10ff */
[----:B------:R-:W-:Y:S01]  /*77a0*/  BSSY.RECONVERGENT B0, `(.L_x_14559) ;  /* 0x0000004000007945 */ /* 0x000fe20003800200 */
[----:B------:R0:W0:Y:S03]  /*77b0*/  LDS R143, [R147+0x1e80] ;  /* 0x001e8000938f7984 */ /* 0x0000260000000800 */
[----:B------:R-:W-:Y:S05]  /*77c0*/  @!P2 BRA `(.L_x_14560) ;  /* 0x000000000004a947 */ /* 0x000fea0003800000 */
[----:B0-----:R0:W-:Y:S02]  /*77d0*/  REDG.E.ADD.F32.FTZ.RN.STRONG.GPU desc[UR22][R88.64+0xe00], R143 ;  /* 0x000e008f580079a6 */ /* 0x0011e4000c12f316 */
.L_x_14560:
[----:B------:R-:W-:Y:S05]  /*77e0*/  BSYNC.RECONVERGENT B0 ;  /* 0x0000000000007941 */ /* 0x000fea0003800200 */
.L_x_14559:
[----:B0-----:R0:W0:Y:S01]  /*77f0*/  LDS R143, [R2+0x1f00] ;  /* 0x001f0000028f7984 */ /* 0x0010220000000800 */
[----:B------:R-:W-:Y:S01]  /*7800*/  BSSY.RECONVERGENT B0, `(.L_x_14561) ;  /* 0x0000004000007945 */ /* 0x000fe20003800200 */
[----:B------:R-:W-:-:S03]  /*7810*/  LEA R215, R215, UR21, 0x2 ;  /* 0x00000015d7d77c11 */ /* 0x000fc6000f8e10ff */
[----:B------:R-:W-:Y:S05]  /*7820*/  @!P3 BRA `(.L_x_14562) ;  /* 0x000000000004b947 */ /* 0x000fea0003800000 */
[----:B0-----:R0:W-:Y:S02]  /*7830*/  REDG.E.ADD.F32.FTZ.RN.STRONG.GPU desc[UR22][R88.64+0xe80], R143 ;  /* 0x000e808f580079a6 */ /* 0x0011e4000c12f316 */
.L_x_14562:
[----:B------:R-:W-:Y:S05]  /*7840*/  BSYNC.RECONVERGENT B0 ;  /* 0x0000000000007941 */ /* 0x000fea0003800200 */
.L_x_14561:
[----:B0-----:R0:W0:Y:S01]  /*7850*/  LDS R143, [R215+0x1f80] ;  /* 0x001f8000d78f7984 */ /* 0x0010220000000800 */
[----:B------:R-:W-:Y:S01]  /*7860*/  BSSY.RECONVERGENT B0, `(.L_x_14563) ;  /* 0x0000004000007945 */ /* 0x000fe20003800200 */
[----:B------:R-:W-:-:S03]  /*7870*/  LEA R213, R213, UR21, 0x2 ;  /* 0x00000015d5d57c11 */ /* 0x000fc6000f8e10ff */
[----:B------:R-:W-:Y:S05]  /*7880*/  @!P4 BRA `(.L_x_14564) ;  /* 0x000000000004c947 */ /* 0x000fea0003800000 */
[----:B0-----:R0:W-:Y:S02]  /*7890*/  REDG.E.ADD.F32.FTZ.RN.STRONG.GPU desc[UR22][R88.64+0xf00], R143 ;  /* 0x000f008f580079a6 */ /* 0x0011e4000c12f316 */
.L_x_14564:
[----:B------:R-:W-:Y:S05]  /*78a0*/  BSYNC.RECONVERGENT B0 ;  /* 0x0000000000007941 */ /* 0x000fea0003800200 */
.L_x_14563:
[----:B0-----:R0:W0:Y:S01]  /*78b0*/  LDS R143, [R213+0x2000] ;  /* 0x00200000d58f7984 */ /* 0x0010220000000800 */
[----:B------:R-:W-:Y:S04]  /*78c0*/  BSSY.RECONVERGENT B0, `(.L_x_14565) ;  /* 0x0000003000007945 */ /* 0x000fe80003800200 */
[----:B------:R-:W-:Y:S05]  /*78d0*/  @!P5 BRA `(.L_x_14566) ;  /* 0x000000000004d947 */ /* 0x000fea0003800000 */
[----:B0-----:R0:W-:Y:S02]  /*78e0*/  REDG.E.ADD.F32.FTZ.RN.STRONG.GPU desc[UR22][R88.64+0xf80], R143 ;  /* 0x000f808f580079a6 */ /* 0x0011e4000c12f316 */
.L_x_14566:
[----:B------:R-:W-:Y:S05]  /*78f0*/  BSYNC.RECONVERGENT B0 ;  /* 0x0000000000007941 */ /* 0x000fea0003800200 */
.L_x_14565:
[----:B0-2-4-:R-:W0:Y:S01]  /*7900*/  SHFL.DOWN PT, R89, R84, 0x1, 0x1f ;  /* 0x08201f0054597f89 */ /* 0x015e2200000e0000 */
[----:B------:R-:W-:Y:S01]  /*7910*/  ISETP.GT.AND P1, PT, R127, 0x1e, PT ;  /* 0x0000001e7f00780c */ /* 0x000fe20003f24270 */
[----:B------:R-:W-:Y:S01]  /*7920*/  FMUL.FTZ R75, R75, R212 ;  /* 0x000000d44b4b7220 */ /* 0x000fe20000410000 */
[----:B------:R-:W-:Y:S01]  /*7930*/  FMUL.FTZ R71, R71, R166 ;  /* 0x000000a647477220 */ /* 0x000fe20000410000 */
[----:B------:R-:W2:Y:S01]  /*7940*/  SHFL.DOWN PT, R2, R85, 0x1, 0x1f ;  /* 0x08201f0055027f89 */ /* 0x000ea200000e0000 */
[----:B------:R-:W-:Y:S01]  /*7950*/  FMUL.FTZ R73, R73, R164 ;  /* 0x000000a449497220 */ /* 0x000fe20000410000 */
[----:B------:R-:W-:Y:S01]  /*7960*/  FFMA.FTZ R74, R74, R209, R75 ;  /* 0x000000d14a4a7223 */ /* 0x000fe2000001004b */
[----:B------:R-:W-:Y:S01]  /*7970*/  FFMA.FTZ R70, R70, R133, R71 ;  /* 0x0000008546467223 */ /* 0x000fe20000010047 */
[----:B------:R-:W4:Y:S01]  /*7980*/  SHFL.DOWN PT, R143, R86, 0x1, 0x1f ;  /* 0x08201f00568f7f89 */ /* 0x000f2200000e0000 */
[----:B------:R-:W-:Y:S01]  /*7990*/  FFMA.FTZ R73, R72, R132, R73 ;  /* 0x0000008448497223 */ /* 0x000fe20000010049 */
[----:B------:R-:W-:Y:S01]  /*79a0*/  FMUL.FTZ R63, R63, R170 ;  /* 0x000000aa3f3f7220 */ /* 0x000fe20000410000 */
[----:B------:R-:W-:Y:S01]  /*79b0*/  FMUL.FTZ R222, R83, R222 ;  /* 0x000000de53de7220 */ /* 0x000fe20000410000 */
[----:B------:R-:W5:Y:S01]  /*79c0*/  SHFL.DOWN PT, R88, R87, 0x1, 0x1f ;  /* 0x08201f0057587f89 */ /* 0x000f6200000e0000 */
        /* <DEDUP_REMOVED lines=15> */
[----:B--2---:R-:W-:Y:S01]  /*7ac0*/  @!P1 FADD.FTZ R85, R85, R2 ;  /* 0x0000000255559221 */ /* 0x004fe20000010000 */
[----:B------:R-:W0:Y:S01]  /*7ad0*/  SHFL.DOWN PT, R89, R84, 0x2, 0x1f ;  /* 0x08401f0054597f89 */ /* 0x000e2200000e0000 */
[----:B------:R-:W-:Y:S01]  /*7ae0*/  FMUL.FTZ R190, R190, R235 ;  /* 0x000000ebbebe7220 */ /* 0x000fe20000410000 */
[----:B------:R-:W-:Y:S01]  /*7af0*/  FMUL.FTZ R178, R178, R81 ;  /* 0x00000051b2b27220 */ /* 0x000fe20000410000 */
[----:B----4-:R-:W-:Y:S01]  /*7b00*/  @!P1 FADD.FTZ R86, R86, R143 ;  /* 0x0000008f56569221 */ /* 0x010fe20000010000 */
[----:B------:R-:W2:Y:S01]  /*7b10*/  SHFL.DOWN PT, R2, R85, 0x2, 0x1f ;  /* 0x08401f0055027f89 */ /* 0x000ea200000e0000 */
[----:B------:R-:W-:Y:S01]  /*7b20*/  FMUL.FTZ R67, R67, R168 ;  /* 0x000000a843437220 */ /* 0x000fe20000410000 */
[----:B------:R-:W-:Y:S01]  /*7b30*/  FMUL.FTZ R192, R192, R233 ;  /* 0x000000e9c0c07220 */ /* 0x000fe20000410000 */
[----:B-----5:R-:W-:Y:S01]  /*7b40*/  @!P1 FADD.FTZ R87, R87, R88 ;  /* 0x0000005857579221 */ /* 0x020fe20000010000 */
[----:B------:R-:W4:Y:S01]  /*7b50*/  SHFL.DOWN PT, R143, R86, 0x2, 0x1f ;  /* 0x08401f00568f7f89 */ /* 0x000f2200000e0000 */
        /* <DEDUP_REMOVED lines=13> */
[----:B------:R-:W-:Y:S01]  /*7c30*/  FMUL.FTZ R176, R176, R219 ;  /* 0x000000dbb0b07220 */ /* 0x000fe20000410000 */
[----:B------:R-:W-:Y:S01]  /*7c40*/  BSSY.RECONVERGENT B0, `(.L_x_14567) ;  /* 0x0000039000007945 */ /* 0x000fe20003800200 */
        /* <DEDUP_REMOVED lines=35> */
[----:B----4-:R-:W-:-:S03]  /*7e80*/  @!P1 FADD.FTZ R86, R86, R75 ;  /* 0x0000004b56569221 */ /* 0x010fc60000010000 */
[----:B------:R-:W2:Y:S01]  /*7e90*/  SHFL.DOWN PT, R2, R85, 0x8, 0x1f ;  /* 0x09001f0055027f89 */ /* 0x000ea200000e0000 */
[----:B-----5:R-:W-:-:S03]  /*7ea0*/  @!P1 FADD.FTZ R87, R87, R72 ;  /* 0x0000004857579221 */ /* 0x020fc60000010000 */
        /* <DEDUP_REMOVED lines=18> */
.L_x_14568:
[----:B------:R-:W-:Y:S05]  /*7fd0*/  BSYNC.RECONVERGENT B0 ;  /* 0x0000000000007941 */ /* 0x000fea0003800200 */
.L_x_14567:
[----:B------:R-:W-:Y:S01]  /*7fe0*/  ISETP.NE.AND P1, PT, R92, RZ, PT ;  /* 0x000000ff5c00720c */ /* 0x000fe20003f25270 */
        /* <DEDUP_REMOVED lines=20> */
[----:B------:R-:W-:Y:S01]  /*8130*/  FFMA.FTZ R4, R111, R77, R4 ;  /* 0x0000004d6f047223 */ /* 0x000fe20000010004 */
[----:B------:R-:W-:Y:S01]  /*8140*/  FFMA.FTZ R11, R114, R74, R11 ;  /* 0x0000004a720b7223 */ /* 0x000fe2000001000b */
[----:B------:R-:W-:Y:S01]  /*8150*/  BSSY.RECONVERGENT B0, `(.L_x_14569) ;  /* 0x0000028000007945 */ /* 0x000fe20003800200 */
[----:B------:R-:W-:Y:S01]  /*8160*/  FFMA.FTZ R10, R113, R73, R10 ;  /* 0x00000049710a7223 */ /* 0x000fe2000001000a */
[----:B------:R-:W-:Y:S01]  /*8170*/  FADD.FTZ R31, R244, R31 ;  /* 0x0000001ff41f7221 */ /* 0x000fe20000010000 */
[----:B------:R-:W-:Y:S01]  /*8180*/  FFMA.FTZ R9, R116, R70, R9 ;  /* 0x0000004674097223 */ /* 0x000fe20000010009 */
        /* <DEDUP_REMOVED lines=25> */
[----:B------:R-:W-:Y:S02]  /*8320*/  UISETP.NE.AND UP0, UPT, UR12, UR44, UPT ;  /* 0x0000002c0c00728c */ /* 0x000fe4000bf05270 */
[----:B------:R-:W-:-:S04]  /*8330*/  ULEA UR28, UR8, UR21, 0x3 ;  /* 0x00000015081c7291 */ /* 0x000fc8000f8e18ff */
[----:B------:R-:W-:-:S13]  /*8340*/  PLOP3.LUT P1, PT, PT, PT, UP0, 0x80, 0x8 ;  /* 0x000000000008781c */ /* 0x000fda0003f2f008 */
[----:B--2-4-:R-:W2:Y:S04]  /*8350*/  @P1 LDS.64 R2, [UR28+0x4e50] ;  /* 0x004e501cff021984 */ /* 0x014ea80008000a00 */
[----:B0-----:R-:W0:Y:S01]  /*8360*/  @P1 LDS.64 R52, [UR28+0x4650] ;  /* 0x0046501cff341984 */ /* 0x001e220008000a00 */
[----:B--2---:R-:W-:Y:S01]  /*8370*/  @P1 FADD.FTZ R86, R86, R2 ;  /* 0x0000000256561221 */ /* 0x004fe20000010000 */
[----:B------:R-:W-:Y:S01]  /*8380*/  @P1 FADD.FTZ R87, R87, R3 ;  /* 0x0000000357571221 */ /* 0x000fe20000010000 */
[----:B0-----:R-:W-:Y:S01]  /*8390*/  @P1 FADD.FTZ R84, R84, R52 ;  /* 0x0000003454541221 */ /* 0x001fe20000010000 */
[----:B------:R-:W-:-:S03]  /*83a0*/  @P1 FADD.FTZ R85, R85, R53 ;  /* 0x0000003555551221 */ /* 0x000fc60000010000 */
[----:B------:R0:W-:Y:S04]  /*83b0*/  STS.64 [UR28+0x4e50], R86 ;  /* 0x004e5056ff007988 */ /* 0x0001e80008000a1c */
[----:B------:R0:W-:Y:S02]  /*83c0*/  STS.64 [UR28+0x4650], R84 ;  /* 0x00465054ff007988 */ /* 0x0001e40008000a1c */
.L_x_14570:
[----:B------:R-:W-:Y:S05]  /*83d0*/  BSYNC.RECONVERGENT B0 ;  /* 0x0000000000007941 */ /* 0x000fea0003800200 */
.L_x_14569:
[----:B------:R-:W-:-:S04]  /*83e0*/  UIADD3 UR8, UPT, UPT, UR8, 0x1, URZ ;  /* 0x0000000108087890 */ /* 0x000fc8000fffe0ff */
[----:B------:R-:W-:-:S09]  /*83f0*/  UISETP.GE.AND UP0, UPT, UR8, UR45, UPT ;  /* 0x0000002d0800728c */ /* 0x000fd2000bf06270 */
[----:B------:R-:W-:Y:S05]  /*8400*/  BRA.U !UP0, `(.L_x_14571) ;  /* 0xffffff8d08907547 */ /* 0x000fea000b83ffff */
.L_x_14489:
[----:B------:R-:W-:Y:S01]  /*8410*/  BAR.SYNC.DEFER_BLOCKING 0x0 ;  /* 0x0000000000007b1d */ /* 0x000fe20000010000 */
[----:B------:R-:W-:Y:S01]  /*8420*/  UIADD3 UR8, UPT, UPT, UR12, -0x1, URZ ;  /* 0xffffffff0c087890 */ /* 0x000fe2000fffe0ff */
[----:B------:R-:W-:Y:S01]  /*8430*/  FADD.FTZ R0, R129, R20 ;  /* 0x0000001481007221 */ /* 0x000fe20000010000 */
[----:B------:R-:W-:Y:S02]  /*8440*/  UIADD3 UR16, UP1, UPT, UR16, -0x800, URZ ;  /* 0xfffff80010107890 */ /* 0x000fe4000ff3e0ff */
[----:B------:R-:W-:-:S03]  /*8450*/  USHF.L.U32 UR26, UR8, 0x9, URZ ;  /* 0x00000009081a7899 */ /* 0x000fc600080006ff */
[----:B------:R-:W5:Y:S01]  /*8460*/  S2UR UR34, SR_CTAID.X ;  /* 0x00000000002279c3 */ /* 0x000f620000002500 */
[----:B------:R-:W5:Y:S01]  /*8470*/  LDCU.64 UR28, c[0x0][0x4f8] ;  /* 0x00009f00ff1c77ac */ /* 0x000f620008000a00 */
[----:B0-----:R-:W0:Y:S01]  /*8480*/  S2R R84, SR_TID.X ;  /* 0x0000000000547919 */ /* 0x001e220000002100 */
[----:B------:R-:W1:Y:S01]  /*8490*/  LDCU.64 UR30, c[0x0][0x500] ;  /* 0x0000a000ff1e77ac */ /* 0x000e620008000a00 */
[----:B------:R-:W2:Y:S01]  /*84a0*/  LDCU.64 UR32, c[0x0][0x550] ;  /* 0x0000aa00ff2077ac */ /* 0x000ea20008000a00 */
[----:B------:R-:W-:Y:S02]  /*84b0*/  USHF.R.S32.HI UR27, URZ, 0x1f, UR26 ;  /* 0x0000001fff1b7899 */ /* 0x000fe4000801141a */
        /* <DEDUP_REMOVED lines=10> */
[----:B------:R0:W-:Y:S01]  /*8560*/  STS.128 [R125+0x30], R4 ;  /* 0x000030047d007388 */ /* 0x0001e20000000c00 */
[----:B------:R-:W-:-:S03]  /*8570*/  NOP ;  /* 0x0000000000007918 */ /* 0x000fc60000000000 */
[----:B------:R-:W5:Y:S01]  /*8580*/  LDS.128 R36, [R126] ;  /* 0x000000007e247984 */ /* 0x000f620000000c00 */
[----:B-1----:R-:W-:-:S03]  /*8590*/  UIMAD.WIDE.U32 UR24, UR9, UR30, UR24 ;  /* 0x0000001e091872a5 */ /* 0x002fc6000f8e0018 */
[----:B------:R-:W1:Y:S01]  /*85a0*/  LDS.128 R40, [R126+0x200] ;  /* 0x000200007e287984 */ /* 0x000e620000000c00 */
[----:B------:R-:W-:Y:S02]  /*85b0*/  UIMAD UR28, UR9, UR31, UR25 ;  /* 0x0000001f091c72a4 */ /* 0x000fe4000f8e0219 */
[----:B--2---:R-:W-:Y:S01]  /*85c0*/  ULEA UR25, UP0, UR24, UR32, 0x2 ;  /* 0x0000002018197291 */ /* 0x004fe2000f8010ff */
[----:B------:R-:W2:Y:S01]  /*85d0*/  LDS.128 R16, [R126+0x400] ;  /* 0x000400007e107984 */ /* 0x000ea20000000c00 */
[----:B0-----:R-:W-:Y:S01]  /*85e0*/  SHF.L.U32 R7, R84, 0x2, RZ ;  /* 0x0000000254077819 */ /* 0x001fe200000006ff */
[----:B------:R-:W0:Y:S01]  /*85f0*/  LDCU.64 UR30, c[0x0][0x560] ;  /* 0x0000ac00ff1e77ac */ /* 0x000e220008000a00 */
[----:B------:R-:W-:Y:S01]  /*8600*/  FADD.FTZ R5, R0, R21 ;  /* 0x0000001500057221 */ /* 0x000fe20000010000 */
[----:B------:R-:W3:Y:S01]  /*8610*/  LDS.128 R12, [R126+0x600] ;  /* 0x000600007e0c7984 */ /* 0x000ee20000000c00 */
[----:B----4-:R-:W-:Y:S01]  /*8620*/  MOV R2, UR25 ;  /* 0x0000001900027c02 */ /* 0x010fe20008000f00 */
[----:B------:R-:W-:Y:S01]  /*8630*/  ULEA.HI.X UR24, UR24, UR33, UR28, 0x2, UP0 ;  /* 0x0000002118187291 */ /* 0x000fe200080f141c */
[----:B------:R-:W-:Y:S01]  /*8640*/  LOP3.LUT R7, R128, 0xf80, R7, 0xf8, !PT ;  /* 0x00000f8080077812 */ /* 0x000fe200078ef807 */
[----:B------:R-:W4:Y:S01]  /*8650*/  LDCU.64 UR28, c[0x0][0x520] ;  /* 0x0000a400ff1c77ac */ /* 0x000f220008000a00 */
[----:B------:R-:W-:-:S03]  /*8660*/  FADD.FTZ R0, R5, R22 ;  /* 0x0000001605007221 */ /* 0x000fc60000010000 */
[----:B------:R-:W-:Y:S01]  /*8670*/  MOV R3, UR24 ;  /* 0x0000001800037c02 */ /* 0x000fe20008000f00 */
[----:B------:R-:W-:Y:S02]  /*8680*/  FADD.FTZ R5, R0, R23 ;  /* 0x0000001700057221 */ /* 0x000fe40000010000 */
[----:B------:R-:W-:Y:S02]  /*8690*/  IMAD.WIDE.U32 R2, R7, 0x10, R2 ;  /* 0x0000001007027825 */ /* 0x000fe400078e0002 */
[----:B------:R-:W0:Y:S02]  /*86a0*/  LDCU.64 UR24, c[0x0][0x518] ;  /* 0x0000a300ff1877ac */ /* 0x000e240008000a00 */
[----:B------:R-:W-:Y:S01]  /*86b0*/  FADD.FTZ R0, R5, R24 ;  /* 0x0000001805007221 */ /* 0x000fe20000010000 */
[----:B-----5:R-:W-:Y:S04]  /*86c0*/  STG.E.128 desc[UR22][R2.64], R36 ;  /* 0x0000002402007986 */ /* 0x020fe8000c101d16 */
[----:B-1----:R-:W-:Y:S01]  /*86d0*/  STG.E.128 desc[UR22][R2.64+0x200], R40 ;  /* 0x0002002802007986 */ /* 0x002fe2000c101d16 */
[----:B0-----:R-:W-:-:S03]  /*86e0*/  UIMAD.WIDE.U32 UR26, UR34, UR24, UR26 ;  /* 0x00000018221a72a5 */ /* 0x001fc6000f8e001a */
[----:B--2---:R-:W-:Y:S01]  /*86f0*/  STG.E.128 desc[UR22][R2.64+0x400], R16 ;  /* 0x0004001002007986 */ /* 0x004fe2000c101d16 */
[----:B------:R-:W-:-:S03]  /*8700*/  UIMAD UR25, UR34, UR25, UR27 ;  /* 0x00000019221972a4 */ /* 0x000fc6000f8e021b */
[----:B---3--:R0:W-:Y:S01]  /*8710*/  STG.E.128 desc[UR22][R2.64+0x600], R12 ;  /* 0x0006000c02007986 */ /* 0x0081e2000c101d16 */
[----:B------:R-:W-:Y:S02]  /*8720*/  UMOV UR24, UR26 ;  /* 0x0000001a00187c82 */ /* 0x000fe40008000000 */
[----:B----4-:R-:W-:Y:S01]  /*8730*/  UIMAD.WIDE.U32 UR24, UR9, UR28, UR24 ;  /* 0x0000001c091872a5 */ /* 0x010fe2000f8e0018 */
[----:B------:R-:W-:Y:S03]  /*8740*/  BAR.SYNC.DEFER_BLOCKING 0x0 ;  /* 0x0000000000007b1d */ /* 0x000fe60000010000 */
[----:B------:R-:W-:Y:S02]  /*8750*/  UIMAD UR26, UR9, UR29, UR25 ;  /* 0x0000001d091a72a4 */ /* 0x000fe4000f8e0219 */
[----:B------:R-:W-:-:S04]  /*8760*/  ULEA UR25, UP0, UR24, UR30, 0x2 ;  /* 0x0000001e18197291 */ /* 0x000fc8000f8010ff */
        /* <DEDUP_REMOVED lines=33> */
.L_x_14488:
        /* <DEDUP_REMOVED lines=33> */
.L_x_14574:
[----:B------:R-:W-:Y:S05]  /*8b90*/  BSYNC.RECONVERGENT B0 ;  /* 0x0000000000007941 */ /* 0x000fea0003800200 */
.L_x_14573:
        /* <DEDUP_REMOVED lines=31> */
.L_x_14576:
[----:B------:R-:W-:Y:S05]  /*8d90*/  BSYNC.RECONVERGENT B0 ;  /* 0x0000000000007941 */ /* 0x000fea0003800200 */
.L_x_14575:
        /* <DEDUP_REMOVED lines=12> */
[----:B---3--:R-:W-:-:S02]  /*8e60*/  UIMAD.WIDE.U32 UR6, UR8, UR12, URZ ;  /* 0x0000000c080672a5 */ /* 0x008fc4000f8e00ff */
[----:B------:R-:W-:Y:S02]  /*8e70*/  UIMAD UR10, UR9, UR11, UR5 ;  /* 0x0000000b090a72a4 */ /* 0x000fe4000f8e0205 */
[----:B------:R-:W-:-:S03]  /*8e80*/  UIMAD UR9, UR8, UR13, UR7 ;  /* 0x0000000d080972a4 */ /* 0x000fc6000f8e0207 */
[----:B------:R-:W-:Y:S02]  /*8e90*/  UMOV UR8, 0x400 ;  /* 0x0000040000087882 */ /* 0x000fe40000000000 */
[----:B-----5:R-:W-:-:S12]  /*8ea0*/  ULEA UR14, UR14, UR8, 0x18 ;  /* 0x000000080e0e7291 */ /* 0x020fd8000f8ec0ff */
.L_x_14578:
[C---:B------:R-:W-:Y:S01]  /*8eb0*/  LEA R0, R11.reuse, UR14, 0x3 ;  /* 0x0000000e0b007c11 */ /* 0x040fe2000f8e18ff */
[----:B------:R-:W-:Y:S01]  /*8ec0*/  UMOV UR8, UR6 ;  /* 0x0000000600087c82 */ /* 0x000fe20008000000 */
[----:B-123--:R-:W-:Y:S01]  /*8ed0*/  MOV R3, UR5 ;  /* 0x0000000500037c02 */ /* 0x00efe20008000f00 */
[----:B0-----:R-:W-:Y:S01]  /*8ee0*/  IMAD.WIDE.U32 R6, R11, R16, UR8 ;  /* 0x000000080b067e25 */ /* 0x001fe2000f8e0010 */
        /* <DEDUP_REMOVED lines=25> */
.L_x_14577:
[----:B------:R-:W-:Y:S05]  /*9080*/  EXIT ;  /* 0x000000000000794d */ /* 0x000fea0003800000 */
.L_x_14579:
        /* <DEDUP_REMOVED lines=15> */
.L_x_18744:


//--------------------- .text._Z25selective_scan_bwd_kernelI32Selective_Scan_bwd_kernel_traitsILi32ELi16ELb1ELb1ELb0ELb0ELb1EfN3c107complexIfEEEEv12SSMParamsBwd --------------------------
	.section	.text._Z25selective_scan_bwd_kernelI32Selective_Scan_bwd_kernel_traitsILi32ELi16ELb1ELb1ELb0ELb0ELb1EfN3c107complexIfEEEEv12SSMParamsBwd,"ax",@progbits
	.align	128
        .global         _Z25selective_scan_bwd_kernelI32Selective_Scan_bwd_kernel_traitsILi32ELi16ELb1ELb1ELb0ELb0ELb1EfN3c107complexIfEEEEv12SSMParamsBwd
        .type           _Z25selective_scan_bwd_kernelI32Selective_Scan_bwd_kernel_traitsILi32ELi16ELb1ELb1ELb0ELb0ELb1EfN3c107complexIfEEEEv12SSMParamsBwd,@function
        .size           _Z25selective_scan_bwd_kernelI32Selective_Scan_bwd_kernel_traitsILi32ELi16ELb1ELb1ELb0ELb0ELb1EfN3c107complexIfEEEEv12SSMParamsBwd,(.L_x_18745 - _Z25selective_scan_bwd_kernelI32Selective_Scan_bwd_kernel_traitsILi32ELi16ELb1ELb1ELb0ELb0ELb1EfN3c107complexIfEEEEv12SSMParamsBwd)
        .other          _Z25selective_scan_bwd_kernelI32Selective_Scan_bwd_kernel_traitsILi32ELi16ELb1ELb1ELb0ELb0ELb1EfN3c107complexIfEEEEv12SSMParamsBwd,@"STO_CUDA_ENTRY STV_DEFAULT"
_Z25selective_scan_bwd_kernelI32Selective_Scan_bwd_kernel_traitsILi32ELi16ELb1ELb1ELb0ELb0ELb1EfN3c107complexIfEEEEv12SSMParamsBwd:
.text._Z25selective_scan_bwd_kernelI32Selective_Scan_bwd_kernel_traitsILi32ELi16ELb1ELb1ELb0ELb0ELb1EfN3c107complexIfEEEEv12SSMParamsBwd:
        /* <DEDUP_REMOVED lines=24> */
[----:B------:R-:W3:Y:S08]  /*0180*/  I2F.RP R0, R9 ;  /* 0x0000000900007306 */ /* 0x000ef00000209400 */
        /* <DEDUP_REMOVED lines=12> */
[----:B--2---:R-:W-:-:S04]  /*0250*/  ISETP.NE.U32.AND P2, PT, R4, RZ, PT ;  /* 0x000000ff0400720c */ /* 0x004fc80003f45070 */
[----:B------:R-:W-:-:S07]  /*0260*/  ISETP.NE.AND.EX P2, PT, R5, RZ, PT, P2 ;  /* 0x000000ff0500720c */ /* 0x000fce0003f45320 */
[----:B------:R-:W-:-:S04]  /*0270*/  @!P5 IADD3 R0, PT, PT, R0, -R9, RZ ;  /* 0x800000090000d210 */ /* 0x000fc80007ffe0ff */
[----:B------:R-:W-:Y:S02]  /*0280*/  ISETP.GE.U32.AND P3, PT, R0, R9, PT ;  /* 0x000000090000720c */ /* 0x000fe40003f66070 */
[----:B------:R-:W-:Y:S01]  /*0290*/  LOP3.LUT R2, R138, R13, RZ, 0x3c, !PT ;  /* 0x0000000d8a027212 */ /* 0x000fe200078e3cff */
[----:B------:R-:W-:Y:S01]  /*02a0*/  UIMAD.WIDE.U32 UR4, UR18, UR8, URZ ;  /* 0x00000008120472a5 */ /* 0x000fe2000f8e00ff */
[----:B------:R-:W-:Y:S01]  /*02b0*/  @!P5 IADD3 R7, PT, PT, R7, 0x1, RZ ;  /* 0x000000010707d810 */ /* 0x000fe20007ffe0ff */
[----:B------:R-:W0:Y:S01]  /*02c0*/  @P2 LDC R21, c[0x0][0x384] ;  /* 0x0000e100ff152b82 */ /* 0x000e220000000800 */
[----:B------:R-:W-:Y:S01]  /*02d0*/  ISETP.GE.AND P4, PT, R2, RZ, PT ;  /* 0x000000ff0200720c */ /* 0x000fe20003f86270 */
[----:B------:R-:W-:Y:S01]  /*02e0*/  UIMAD UR9, UR18, UR9, UR5 ;  /* 0x00000009120972a4 */ /* 0x000fe2000f8e0205 */
[----:B------:R-:W-:Y:S01]  /*02f0*/  ISETP.NE.AND P5, PT, R13, RZ, PT ;  /* 0x000000ff0d00720c */ /* 0x000fe20003fa5270 */
[----:B------:R-:W-:Y:S01]  /*0300*/  UIMAD.WIDE.U32 UR6, UR18, UR12, URZ ;  /* 0x0000000c120672a5 */ /* 0x000fe2000f8e00ff */
[----:B------:R-:W-:-:S03]  /*0310*/  MOV R3, UR5 ;  /* 0x0000000500037c02 */ /* 0x000fc60008000f00 */
[----:B------:R-:W-:Y:S01]  /*0320*/  @P3 IADD3 R7, PT, PT, R7, 0x1, RZ ;  /* 0x0000000107073810 */ /* 0x000fe20007ffe0ff */
[----:B------:R-:W2:Y:S01]  /*0330*/  @P2 LDC R25, c[0x0][0x38c] ;  /* 0x0000e300ff192b82 */ /* 0x000ea20000000800 */
[----:B------:R-:W-:Y:S01]  /*0340*/  MOV R2, UR4 ;  /* 0x0000000400027c02 */ /* 0x000fe20008000f00 */
[----:B------:R-:W-:Y:S01]  /*0350*/  UIMAD UR8, UR18, UR13, UR7 ;  /* 0x0000000d120872a4 */ /* 0x000fe2000f8e0207 */
[----:B------:R-:W-:Y:S01]  /*0360*/  MOV R3, UR9 ;  /* 0x0000000900037c02 */ /* 0x000fe20008000f00 */
[----:B------:R-:W3:Y:S01]  /*0370*/  LDCU.64 UR4, c[0x0][0x498] ;  /* 0x00009300ff0477ac */ /* 0x000ee20008000a00 */
[----:B------:R-:W-:Y:S01]  /*0380*/  MOV R11, R7 ;  /* 0x00000007000b7202 */ /* 0x000fe20000000f00 */
[----:B------:R-:W-:-:S03]  /*0390*/  IMAD.WIDE.U32 R2, R138, UR10, R2 ;  /* 0x0000000a8a027c25 */ /* 0x000fc6000f8e0002 */
[----:B------:R-:W-:Y:S01]  /*03a0*/  @!P4 IADD3 R11, PT, PT, -R11, RZ, RZ ;  /* 0x000000ff0b0bc210 */ /* 0x000fe20007ffe1ff */
[----:B------:R-:W5:Y:S01]  /*03b0*/  LDCU.64 UR12, c[0x0][0x4c0] ;  /* 0x00009800ff0c77ac */ /* 0x000f620008000a00 */
[----:B------:R-:W-:Y:S01]  /*03c0*/  @!P5 LOP3.LUT R11, RZ, R13, RZ, 0x33, !PT ;  /* 0x0000000dff0bd212 */ /* 0x000fe200078e33ff */
[----:B----4-:R-:W-:Y:S01]  /*03d0*/  IMAD.WIDE.U32 R6, R16, UR18, RZ ;  /* 0x0000001210067c25 */ /* 0x010fe2000f8e00ff */
[----:B------:R-:W-:Y:S02]  /*03e0*/  MOV R5, UR7 ;  /* 0x0000000700057c02 */ /* 0x000fe40008000f00 */
[----:B------:R-:W-:Y:S01]  /*03f0*/  MOV R4, UR6 ;  /* 0x0000000600047c02 */ /* 0x000fe20008000f00 */
[C---:B------:R-:W-:Y:S01]  /*0400*/  IMAD R15, R138.reuse, UR11, R3 ;  /* 0x0000000b8a0f7c24 */ /* 0x040fe2000f8e0203 */
[----:B------:R-:W-:Y:S01]  /*0410*/  MOV R5, UR8 ;  /* 0x0000000800057c02 */ /* 0x000fe20008000f00 */
[----:B------:R-:W-:Y:S01]  /*0420*/  IMAD R7, R17, UR18, R7 ;  /* 0x0000001211077c24 */ /* 0x000fe2000f8e0207 */
[----:B------:R-:W-:Y:S01]  /*0430*/  SHF.R.S32.HI R3, RZ, 0x1f, R11 ;  /* 0x0000001fff037819 */ /* 0x000fe2000001140b */
[----:B------:R-:W4:Y:S01]  /*0440*/  LDC.64 R16, c[0x0][0x4a0] ;  /* 0x00012800ff107b82 */ /* 0x000f220000000a00 */
[----:B------:R-:W2:Y:S01]  /*0450*/  LDCU.64 UR10, c[0x0][0x4b8] ;  /* 0x00009700ff0a77ac */ /* 0x000ea20008000a00 */
[----:B------:R-:W-:Y:S01]  /*0460*/  IMAD.WIDE.U32 R4, R138, UR14, R4 ;  /* 0x0000000e8a047c25 */ /* 0x000fe2000f8e0004 */
[----:B------:R-:W-:-:S03]  /*0470*/  R2UR UR9, R3 ;  /* 0x00000000030972ca */ /* 0x000fc600000e0000 */
[-C--:B-1----:R-:W-:Y:S01]  /*0480*/  IMAD R0, R3, R18.reuse, RZ ;  /* 0x0000001203007224 */ /* 0x082fe200078e02ff */
[C---:B------:R-:W-:Y:S01]  /*0490*/  R2UR UR8, R11.reuse ;  /* 0x000000000b0872ca */ /* 0x040fe200000e0000 */
[----:B------:R-:W-:Y:S01]  /*04a0*/  IMAD R13, R138, UR15, R5 ;  /* 0x0000000f8a0d7c24 */ /* 0x000fe2000f8e0205 */
[C---:B------:R-:W-:Y:S01]  /*04b0*/  R2UR UR14, R11.reuse ;  /* 0x000000000b0e72ca */ /* 0x040fe200000e0000 */
[----:B------:R-:W-:Y:S01]  /*04c0*/  IMAD.WIDE.U32 R8, R11, R18, R6 ;  /* 0x000000120b087225 */ /* 0x000fe200078e0006 */
[C---:B------:R-:W-:Y:S01]  /*04d0*/  LEA R5, R23.reuse, 0xfffffe00, 0x9 ;  /* 0xfffffe0017057811 */ /* 0x040fe200078e48ff */
[----:B------:R-:W1:Y:S01]  /*04e0*/  @P2 LDC.64 R6, c[0x0][0x480] ;  /* 0x00012000ff062b82 */ /* 0x000e620000000a00 */
[----:B------:R-:W-:Y:S01]  /*04f0*/  LEA R3, R23, 0xfffffc00, 0xa ;  /* 0xfffffc0017037811 */ /* 0x000fe200078e50ff */
[----:B------:R-:W-:Y:S01]  /*0500*/  IMAD R11, R11, R19, R0 ;  /* 0x000000130b0b7224 */ /* 0x000fe200078e0200 */
[----:B------:R-:W-:Y:S01]  /*0510*/  IADD3 R137, P5, PT, R5, R2, RZ ;  /* 0x0000000205897210 */ /* 0x000fe20007fbe0ff */
[----:B0-----:R-:W-:Y:S01]  /*0520*/  @P2 IMAD R0, R21, UR18, R138 ;  /* 0x0000001215002c24 */ /* 0x001fe2000f8e028a */
[----:B------:R-:W-:-:S02]  /*0530*/  IADD3 R8, P3, PT, R3, R8, RZ ;  /* 0x0000000803087210 */ /* 0x000fc40007f7e0ff */
[----:B------:R-:W-:Y:S01]  /*0540*/  IADD3 R2, PT, PT, R9, R11, RZ ;  /* 0x0000000b09027210 */ /* 0x000fe20007ffe0ff */
[----:B------:R-:W-:Y:S01]  /*0550*/  @P2 IMAD R0, R0, R23, RZ ;  /* 0x0000001700002224 */ /* 0x000fe200078e02ff */
[----:B------:R-:W0:Y:S01]  /*0560*/  LDC.64 R18, c[0x0][0x460] ;  /* 0x00011800ff127b82 */ /* 0x000e220000000a00 */
[----:B------:R-:W-:Y:S01]  /*0570*/  IADD3 R9, P4, PT, R5, R4, RZ ;  /* 0x0000000405097210 */ /* 0x000fe20007f9e0ff */
[----:B---3--:R-:W-:Y:S01]  /*0580*/  UIMAD.WIDE.U32 UR6, UR18, UR4, URZ ;  /* 0x00000004120672a5 */ /* 0x008fe2000f8e00ff */
[----:B------:R-:W-:Y:S01]  /*0590*/  LEA.HI.X.SX32 R4, R3, R2, 0x1, P3 ;  /* 0x0000000203047211 */ /* 0x000fe200018f0eff */
[----:B-----5:R-:W-:Y:S01]  /*05a0*/  UIMAD UR4, UR9, UR12, URZ ;  /* 0x0000000c090472a4 */ /* 0x020fe2000f8e02ff */
[----:B------:R-:W-:Y:S01]  /*05b0*/  ISETP.GE.AND P3, PT, R23, 0x1, PT ;  /* 0x000000011700780c */ /* 0x000fe20003f66270 */
[----:B--2---:R-:W-:Y:S02]  /*05c0*/  @P2 IMAD R3, R0, R25, RZ ;  /* 0x0000001900032224 */ /* 0x004fe400078e02ff */
[----:B------:R-:W2:Y:S01]  /*05d0*/  LDC.64 R22, c[0x0][0x528] ;  /* 0x00014a00ff167b82 */ /* 0x000ea20000000a00 */
[----:B------:R-:W-:-:S02]  /*05e0*/  UIMAD.WIDE.U32 UR8, UR8, UR12, URZ ;  /* 0x0000000c080872a5 */ /* 0x000fc4000f8e00ff */
[----:B------:R-:W-:Y:S01]  /*05f0*/  UIMAD UR12, UR14, UR13, UR4 ;  /* 0x0000000d0e0c72a4 */ /* 0x000fe2000f8e0204 */
[----:B------:R-:W3:Y:S04]  /*0600*/  LDCU.64 UR14, c[0x0][0x538] ;  /* 0x0000a700ff0e77ac */ /* 0x000ee80008000a00 */
[----:B------:R-:W5:Y:S01]  /*0610*/  LDC.64 R20, c[0x0][0x468] ;  /* 0x00011a00ff147b82 */ /* 0x000f620000000a00 */
[----:B------:R-:W-:-:S07]  /*0620*/  UIMAD UR7, UR18, UR5, UR7 ;  /* 0x00000005120772a4 */ /* 0x000fce000f8e0207 */
[----:B------:R-:W5:Y:S01]  /*0630*/  LDC.64 R24, c[0x0][0x448] ;  /* 0x00011200ff187b82 */ /* 0x000f620000000a00 */
[----:B------:R-:W-:Y:S01]  /*0640*/  CS2R R88, SRZ ;  /* 0x0000000000587805 */ /* 0x000fe2000001ff00 */
[----:B------:R-:W-:Y:S01]  /*0650*/  USHF.R.U64 UR10, UR10, 0x1, UR11 ;  /* 0x000000010a0a7899 */ /* 0x000fe2000800120b */
[----:B-1----:R-:W-:Y:S01]  /*0660*/  @P2 IMAD.WIDE R88, R3, 0x10, R6 ;  /* 0x0000001003582825 */ /* 0x002fe200078e0206 */
[----:B------:R-:W-:Y:S02]  /*0670*/  USHF.R.U32.HI UR11, URZ, 0x1, UR11 ;  /* 0x00000001ff0b7899 */ /* 0x000fe4000801160b */
[----:B------:R-:W-:Y:S01]  /*0680*/  UIADD3 UR9, UPT, UPT, UR9, UR12, URZ ;  /* 0x0000000c09097290 */ /* 0x000fe2000fffe0ff */
[C---:B----4-:R-:W-:Y:S01]  /*0690*/  IMAD.WIDE.U32 R2, R138.reuse, R16, UR6 ;  /* 0x000000068a027e25 */ /* 0x050fe2000f8e0010 */
[----:B------:R-:W-:Y:S01]  /*06a0*/  SHF.R.S32.HI R0, RZ, 0x1f, R5 ;  /* 0x0000001fff007819 */ /* 0x000fe20000011405 */
[----:B------:R-:W-:Y:S01]  /*06b0*/  UMOV UR5, URZ ;  /* 0x000000ff00057c82 */ /* 0x000fe20008000000 */
[----:B------:R-:W-:Y:S01]  /*06c0*/  UMOV UR4, URZ ;  /* 0x000000ff00047c82 */ /* 0x000fe20008000000 */
[----:B------:R-:W-:Y:S01]  /*06d0*/  IMAD R7, R138, R17, R3 ;  /* 0x000000118a077224 */ /* 0x000fe200078e0203 */
[----:B------:R-:W-:-:S02]  /*06e0*/  UIMAD UR6, UR11, UR18, URZ ;  /* 0x000000120b0672a4 */ /* 0x000fc4000f8e02ff */
[----:B------:R-:W-:-:S04]  /*06f0*/  UIMAD.WIDE.U32 UR8, UR18, UR10, UR8 ;  /* 0x0000000a120872a5 */ /* 0x000fc8000f8e0008 */
[----:B------:R-:W-:Y:S02]  /*0700*/  UIADD3 UR6, UPT, UPT, UR9, UR6, URZ ;  /* 0x0000000609067290 */ /* 0x000fe4000fffe0ff */
[----:B---3--:R-:W-:Y:S01]  /*0710*/  ULEA UR7, UP0, UR8, UR14, 0x3 ;  /* 0x0000000e08077291 */ /* 0x008fe2000f8018ff */
[----:B------:R-:W-:-:S03]  /*0720*/  HFMA2 R141, -RZ, RZ, 0, 0 ;  /* 0x00000000ff8d7431 */ /* 0x000fc600000001ff */
[----:B------:R-:W-:Y:S01]  /*0730*/  ULEA.HI.X UR8, UR8, UR15, UR6, 0x3, UP0 ;  /* 0x0000000f08087291 */ /* 0x000fe200080f1c06 */
[----:B------:R-:W-:Y:S02]  /*0740*/  MOV R139, RZ ;  /* 0x000000ff008b7202 */ /* 0x000fe40000000f00 */
[----:B------:R-:W-:Y:S02]  /*0750*/  @P1 R2UR UR5, R12 ;  /* 0x000000000c0512ca */ /* 0x000fe400000e0000 */
[----:B------:R-:W-:Y:S02]  /*0760*/  IADD3 R3, P1, PT, R5, R2, RZ ;  /* 0x0000000205037210 */ /* 0x000fe40007f3e0ff */
[----:B------:R-:W-:Y:S02]  /*0770*/  IADD3.X R2, PT, PT, R0, R15, RZ, P5, !PT ;  /* 0x0000000f00027210 */ /* 0x000fe40002ffe4ff */
[----:B------:R-:W-:Y:S02]  /*0780*/  @P0 R2UR UR4, R10 ;  /* 0x000000000a0402ca */ /* 0x000fe400000e0000 */
[----:B0-----:R-:W-:-:S02]  /*0790*/  LEA R136, P0, R137, R18, 0x2 ;  /* 0x0000001289887211 */ /* 0x001fc400078010ff */
[C---:B------:R-:W-:Y:S02]  /*07a0*/  IADD3.X R6, PT, PT, R0.reuse, R7, RZ, P1, !PT ;  /* 0x0000000700067210 */ /* 0x040fe40000ffe4ff */
[----:B------:R-:W-:Y:S02]  /*07b0*/  LEA.HI.X R137, R137, R19, R2, 0x2, P0 ;  /* 0x0000001389897211 */ /* 0x000fe400000f1402 */
[----:B--2---:R-:W-:Y:S02]  /*07c0*/  LEA R5, P1, R3, R22, 0x2 ;  /* 0x0000001603057211 */ /* 0x004fe400078210ff */
[----:B------:R-:W-:Y:S02]  /*07d0*/  IADD3.X R10, PT, PT, R0, R13, RZ, P4, !PT ;  /* 0x0000000d000a7210 */ /* 0x000fe400027fe4ff */
[----:B-----5:R-:W-:Y:S02]  /*07e0*/  LEA R7, P0, R9, R20, 0x2 ;  /* 0x0000001409077211 */ /* 0x020fe400078010ff */
[----:B------:R-:W-:-:S02]  /*07f0*/  LEA R2, P2, R8, R24, 0x2 ;  /* 0x0000001808027211 */ /* 0x000fc400078410ff */
[----:B------:R-:W-:Y:S02]  /*0800*/  LEA.HI.X R6, R3, R23, R6, 0x2, P1 ;  /* 0x0000001703067211 */ /* 0x000fe400008f1406 */
        /* <DEDUP_REMOVED lines=17> */
[C---:B0-----:R-:W-:Y:S02]  /*0920*/  LOP3.LUT R135, R0.reuse, 0x1f, RZ, 0xc0, !PT ;  /* 0x0000001f00877812 */ /* 0x041fe400078ec0ff */
[----:B------:R-:W-:-:S04]  /*0930*/  SHF.L.U32 R76, R0, 0x2, RZ ;  /* 0x00000002004c7819 */ /* 0x000fc800000006ff */
[----:B------:R-:W-:-:S07]  /*0940*/  LOP3.LUT R76, R135, 0xf80, R76, 0xf8, !PT ;  /* 0x00000f80874c7812 */ /* 0x000fce00078ef84c */
.L_x_14665:
[----:B------:R-:W-:Y:S01]  /*0950*/  BAR.SYNC.DEFER_BLOCKING 0x0 ;  /* 0x0000000000007b1d */ /* 0x000fe20000010000 */
[----:B---3--:R-:W-:-:S05]  /*0960*/  IMAD.WIDE.U32 R2, R76, 0x10, R136 ;  /* 0x000000104c027825 */ /* 0x008fca00078e0088 */
[----:B------:R-:W0:Y:S01]  /*0970*/  S2R R133, SR_LANEID ;  /* 0x0000000000857919 */ /* 0x000e220000000000 */
[----:B------:R-:W-:Y:S01]  /*0980*/  MOV R20, UR35 ;  /* 0x0000002300147c02 */ /* 0x000fe20008000f00 */
[----:B------:R-:W1:Y:S01]  /*0990*/  LDCU.64 UR10, c[0x0][0x510] ;  /* 0x0000a200ff0a77ac */ /* 0x000e620008000a00 */
[----:B------:R-:W-:Y:S02]  /*09a0*/  MOV R21, UR34 ;  /* 0x0000002200157c02 */ /* 0x000fe40008000f00 */
[----:B------:R-:W-:Y:S01]  /*09b0*/  MOV R22, UR33 ;  /* 0x0000002100167c02 */ /* 0x000fe20008000f00 */
[----:B------:R-:W2:Y:S01]  /*09c0*/  LDCU.64 UR12, c[0x0][0x490] ;  /* 0x00009200ff0c77ac */ /* 0x000ea20008000a00 */
[----:B------:R-:W3:Y:S04]  /*09d0*/  LDG.E.128 R24, desc[UR16][R2.64] ;  /* 0x0000001002187981 */ /* 0x000ee8000c1e1d00 */
[----:B------:R-:W4:Y:S04]  /*09e0*/  LDG.E.128 R28, desc[UR16][R2.64+0x200] ;  /* 0x00020010021c7981 */ /* 0x000f28000c1e1d00 */
[----:B------:R-:W5:Y:S04]  /*09f0*/  LDG.E.128 R32, desc[UR16][R2.64+0x400] ;  /* 0x0004001002207981 */ /* 0x000f68000c1e1d00 */
[----:B------:R-:W2:Y:S01]  /*0a00*/  LDG.E.128 R36, desc[UR16][R2.64+0x600] ;  /* 0x0006001002247981 */ /* 0x000ea2000c1e1d00 */
[----:B------:R-:W-:Y:S01]  /*0a10*/  IMAD.WIDE.U32 R20, R76, 0x10, R20 ;  /* 0x000000104c147825 */ /* 0x000fe200078e0014 */
[----:B0-----:R-:W-:-:S02]  /*0a20*/  LEA R132, R133, UR9, 0x4 ;  /* 0x0000000985847c11 */ /* 0x001fc4000f8e20ff */
[----:B------:R-:W-:-:S03]  /*0a30*/  LEA R131, R133, UR9, 0x6 ;  /* 0x0000000985837c11 */ /* 0x000fc6000f8e30ff */
[----:B---3--:R0:W-:Y:S04]  /*0a40*/  STS.128 [R132], R24 ;  /* 0x0000001884007388 */ /* 0x0081e80000000c00 */
[----:B----4-:R3:W-:Y:S04]  /*0a50*/  STS.128 [R132+0x200], R28 ;  /* 0x0002001c84007388 */ /* 0x0107e80000000c00 */
[----:B-----5:R4:W-:Y:S04]  /*0a60*/  STS.128 [R132+0x400], R32 ;  /* 0x0004002084007388 */ /* 0x0209e80000000c00 */
[----:B--2---:R2:W-:Y:S01]  /*0a70*/  STS.128 [R132+0x600], R36 ;  /* 0x0006002484007388 */ /* 0x0045e20000000c00 */
        /* <DEDUP_REMOVED lines=9> */
[----:B--2---:R-:W2:Y:S01]  /*0b10*/  LDG.E.128 R36, desc[UR16][R20.64+0x600] ;  /* 0x0006001014247981 */ /* 0x004ea2000c1e1d00 */
[----:B------:R-:W-:-:S03]  /*0b20*/  MOV R23, UR32 ;  /* 0x0000002000177c02 */ /* 0x000fc60008000f00 */
[----:B------:R-:W-:Y:S01]  /*0b30*/  IMAD.WIDE.U32 R22, R76, 0x10, R22 ;  /* 0x000000104c167825 */ /* 0x000fe200078e0016 */
[----:B-----5:R0:W-:Y:S04]  /*0b40*/  STS.128 [R132], R24 ;  /* 0x0000001884007388 */ /* 0x0201e80000000c00 */
[----:B---3--:R-:W-:Y:S04]  /*0b50*/  STS.128 [R132+0x200], R28 ;  /* 0x0002001c84007388 */ /* 0x008fe80000000c00 */
[----:B----4-:R3:W-:Y:S04]  /*0b60*/  STS.128 [R132+0x400], R32 ;  /* 0x0004002084007388 */ /* 0x0107e80000000c00 */
[----:B--2---:R2:W-:Y:S01]  /*0b70*/  STS.128 [R132+0x600], R36 ;  /* 0x0006002484007388 */ /* 0x0045e20000000c00 */
[----:B------:R-:W-:-:S03]  /*0b80*/  NOP ;  /* 0x0000000000007918 */ /* 0x000fc60000000000 */
[----:B------:R-:W-:Y:S01]  /*0b90*/  LDS.128 R68, [R131] ;  /* 0x0000000083447984 */ /* 0x000fe20000000c00 */
[----:B0-----:R-:W0:Y:S03]  /*0ba0*/  LDC.64 R24, c[0x0][0x410] ;  /* 0x00010400ff187b82 */ /* 0x001e260000000a00 */
[----:B------:R-:W-:Y:S04]  /*0bb0*/  LDS.128 R48, [R131+0x10] ;  /* 0x0000100083307984 */ /* 0x000fe80000000c00 */
[----:B------:R-:W-:Y:S01]  /*0bc0*/  LDS.128 R60, [R131+0x20] ;  /* 0x00002000833c7984 */ /* 0x000fe20000000c00 */
[----:B------:R-:W4:Y:S03]  /*0bd0*/  LDC.64 R26, c[0x0][0x418] ;  /* 0x00010600ff1a7b82 */ /* 0x000f260000000a00 */
[----:B------:R-:W-:Y:S05]  /*0be0*/  LDS.128 R56, [R131+0x30] ;  /* 0x0000300083387984 */ /* 0x000fea0000000c00 */
[----:B------:R-:W-:Y:S08]  /*0bf0*/  BAR.SYNC.DEFER_BLOCKING 0x0 ;  /* 0x0000000000007b1d */ /* 0x000ff00000010000 */
[----:B---3--:R-:W3:Y:S01]  /*0c00*/  LDC.64 R32, c[0x0][0x488] ;  /* 0x00012200ff207b82 */ /* 0x008ee20000000a00 */
[----:B------:R-:W5:Y:S04]  /*0c10*/  LDG.E.128 R40, desc[UR16][R22.64] ;  /* 0x0000001016287981 */ /* 0x000f68000c1e1d00 */
[----:B------:R-:W5:Y:S04]  /*0c20*/  LDG.E.128 R44, desc[UR16][R22.64+0x200] ;  /* 0x00020010162c7981 */ /* 0x000f68000c1e1d00 */
[----:B------:R-:W5:Y:S04]  /*0c30*/  LDG.E.128 R64, desc[UR16][R22.64+0x400] ;  /* 0x0004001016407981 */ /* 0x000f68000c1e1d00 */
[----:B--2---:R-:W2:Y:S01]  /*0c40*/  LDG.E.128 R36, desc[UR16][R22.64+0x600] ;  /* 0x0006001016247981 */ /* 0x004ea2000c1e1d00 */
[----:B------:R-:W-:Y:S01]  /*0c50*/  LEA R2, R134, 0xfffffe00, 0x9 ;  /* 0xfffffe0086027811 */ /* 0x000fe200078e48ff */
[----:B------:R-:W-:-:S04]  /*0c60*/  HFMA2 R3, -RZ, RZ, 0, 0 ;  /* 0x00000000ff037431 */ /* 0x000fc800000001ff */
[----:B0-----:R-:W-:-:S04]  /*0c70*/  IMAD.WIDE.U32 R20, R24, UR18, R2 ;  /* 0x0000001218147c25 */ /* 0x001fc8000f8e0002 */
[----:B------:R-:W-:Y:S02]  /*0c80*/  IMAD R21, R25, UR18, R21 ;  /* 0x0000001219157c24 */ /* 0x000fe4000f8e0215 */
[----:B----4-:R-:W-:-:S04]  /*0c90*/  IMAD.WIDE.U32 R20, R138, R26, R20 ;  /* 0x0000001a8a147225 */ /* 0x010fc800078e0014 */
[----:B------:R-:W-:Y:S01]  /*0ca0*/  IMAD R21, R138, R27, R21 ;  /* 0x0000001b8a157224 */ /* 0x000fe200078e0215 */
[----:B---3--:R-:W-:-:S04]  /*0cb0*/  LEA R32, P0, R20, R32, 0x2 ;  /* 0x0000002014207211 */ /* 0x008fc800078010ff */
[----:B------:R-:W-:-:S03]  /*0cc0*/  LEA.HI.X R33, R20, R33, R21, 0x2, P0 ;  /* 0x0000002114217211 */ /* 0x000fc600000f1415 */
[----:B------:R-:W-:Y:S01]  /*0cd0*/  IMAD.WIDE.U32 R32, R76, 0x10, R32 ;  /* 0x000000104c207825 */ /* 0x000fe200078e0020 */
[----:B-----5:R-:W-:Y:S04]  /*0ce0*/  STS.128 [R132], R40 ;  /* 0x0000002884007388 */ /* 0x020fe80000000c00 */
[----:B------:R0:W-:Y:S04]  /*0cf0*/  STS.128 [R132+0x200], R44 ;  /* 0x0002002c84007388 */ /* 0x0001e80000000c00 */
[----:B------:R-:W-:Y:S04]  /*0d00*/  STS.128 [R132+0x400], R64 ;  /* 0x0004004084007388 */ /* 0x000fe80000000c00 */
[----:B--2---:R2:W-:Y:S01]  /*0d10*/  STS.128 [R132+0x600], R36 ;  /* 0x0006002484007388 */ /* 0x0045e20000000c00 */
[----:B------:R-:W-:-:S03]  /*0d20*/  NOP ;  /* 0x0000000000007918 */ /* 0x000fc60000000000 */
[----:B------:R-:W-:Y:S01]  /*0d30*/  LDS.128 R52, [R131] ;  /* 0x0000000083347984 */ /* 0x000fe20000000c00 */
[----:B0-----:R-:W0:Y:S03]  /*0d40*/  LDC.64 R44, c[0x0][0x478] ;  /* 0x00011e00ff2c7b82 */ /* 0x001e260000000a00 */
        /* <DEDUP_REMOVED lines=12> */
[----:B---3--:R-:W-:-:S04]  /*0e10*/  IMAD.WIDE.U32 R34, R138, R38, R34 ;  /* 0x000000268a227225 */ /* 0x008fc800078e0022 */
[----:B------:R-:W-:Y:S01]  /*0e20*/  IMAD R35, R138, R39, R35 ;  /* 0x000000278a237224 */ /* 0x000fe200078e0223 */
[----:B0-----:R-:W-:-:S04]  /*0e30*/  LEA R44, P0, R34, R44, 0x2 ;  /* 0x0000002c222c7211 */ /* 0x001fc800078010ff */
[----:B------:R-:W-:-:S03]  /*0e40*/  LEA.HI.X R45, R34, R45, R35, 0x2, P0 ;  /* 0x0000002d222d7211 */ /* 0x000fc600000f1423 */
[----:B------:R-:W-:Y:S01]  /*0e50*/  IMAD.WIDE.U32 R44, R76, 0x10, R44 ;  /* 0x000000104c2c7825 */ /* 0x000fe200078e002c */
[----:B----4-:R0:W-:Y:S04]  /*0e60*/  STS.128 [R132], R72 ;  /* 0x0000004884007388 */ /* 0x0101e80000000c00 */
[----:B-----5:R-:W-:Y:S04]  /*0e70*/  STS.128 [R132+0x200], R80 ;  /* 0x0002005084007388 */ /* 0x020fe80000000c00 */
[----:B------:R2:W-:Y:S04]  /*0e80*/  STS.128 [R132+0x400], R84 ;  /* 0x0004005484007388 */ /* 0x0005e80000000c00 */
[----:B------:R-:W-:Y:S01]  /*0e90*/  STS.128 [R132+0x600], R96 ;  /* 0x0006006084007388 */ /* 0x000fe20000000c00 */
[----:B------:R-:W-:-:S03]  /*0ea0*/  NOP ;  /* 0x0000000000007918 */ /* 0x000fc60000000000 */
[----:B------:R-:W3:Y:S04]  /*0eb0*/  LDS.128 R64, [R131] ;  /* 0x0000000083407984 */ /* 0x000ee80000000c00 */
[----:B------:R-:W-:Y:S04]  /*0ec0*/  LDS.128 R32, [R131+0x10] ;  /* 0x0000100083207984 */ /* 0x000fe80000000c00 */
[----:B------:R-:W4:Y:S04]  /*0ed0*/  LDS.128 R36, [R131+0x20] ;  /* 0x0000200083247984 */ /* 0x000f280000000c00 */
[----:B------:R-:W5:Y:S01]  /*0ee0*/  LDS.128 R40, [R131+0x30] ;  /* 0x0000300083287984 */ /* 0x000f620000000c00 */
[----:B------:R-:W-:Y:S06]  /*0ef0*/  BAR.SYNC.DEFER_BLOCKING 0x0 ;  /* 0x0000000000007b1d */ /* 0x000fec0000010000 */
[----:B0-----:R-:W5:Y:S04]  /*0f00*/  LDG.E.128 R72, desc[UR16][R44.64] ;  /* 0x000000102c487981 */ /* 0x001f68000c1e1d00 */
[----:B------:R-:W5:Y:S04]  /*0f10*/  LDG.E.128 R92, desc[UR16][R44.64+0x200] ;  /* 0x000200102c5c7981 */ /* 0x000f68000c1e1d00 */
[----:B--2---:R-:W2:Y:S04]  /*0f20*/  LDG.E.128 R84, desc[UR16][R44.64+0x400] ;  /* 0x000400102c547981 */ /* 0x004ea8000c1e1d00 */
[----:B------:R0:W2:Y:S01]  /*0f30*/  LDG.E.128 R80, desc[UR16][R44.64+0x600] ;  /* 0x000600102c507981 */ /* 0x0000a2000c1e1d00 */
[----:B---3--:R-:W-:Y:S01]  /*0f40*/  FMUL.FTZ R46, R64, -1.4426950216293334961 ;  /* 0xbfb8aa3b402e7820 */ /* 0x008fe20000410000 */
[----:B------:R-:W-:Y:S01]  /*0f50*/  FMUL.FTZ R47, R65, -1.4426950216293334961 ;  /* 0xbfb8aa3b412f7820 */ /* 0x000fe20000410000 */
[----:B----4-:R-:W-:Y:S01]  /*0f60*/  FMUL.FTZ R91, R36, -1.4426950216293334961 ;  /* 0xbfb8aa3b245b7820 */ /* 0x010fe20000410000 */
[----:B------:R-:W-:Y:S01]  /*0f70*/  FMUL.FTZ R77, R66, -1.4426950216293334961 ;  /* 0xbfb8aa3b424d7820 */ /* 0x000fe20000410000 */
[----:B-----5:R-:W-:Y:S01]  /*0f80*/  FMUL.FTZ R100, R40, -1.4426950216293334961 ;  /* 0xbfb8aa3b28647820 */ /* 0x020fe20000410000 */
[----:B------:R-:W-:Y:S01]  /*0f90*/  FMUL.FTZ R78, R67, -1.4426950216293334961 ;  /* 0xbfb8aa3b434e7820 */ /* 0x000fe20000410000 */
[----:B------:R-:W3:Y:S01]  /*0fa0*/  MUFU.EX2 R46, R46 ;  /* 0x0000002e002e7308 */ /* 0x000ee20000000800 */
[----:B------:R-:W-:Y:S01]  /*0fb0*/  FMUL.FTZ R97, R37, -1.4426950216293334961 ;  /* 0xbfb8aa3b25617820 */ /* 0x000fe20000410000 */
[----:B------:R-:W-:Y:S01]  /*0fc0*/  FMUL.FTZ R79, R32, -1.4426950216293334961 ;  /* 0xbfb8aa3b204f7820 */ /* 0x000fe20000410000 */
[----:B0-----:R-:W-:Y:S01]  /*0fd0*/  FMUL.FTZ R44, R34, -1.4426950216293334961 ;  /* 0xbfb8aa3b222c7820 */ /* 0x001fe20000410000 */
[----:B------:R-:W-:Y:S01]  /*0fe0*/  FMUL.FTZ R45, R35, -1.4426950216293334961 ;  /* 0xbfb8aa3b232d7820 */ /* 0x000fe20000410000 */
[----:B------:R-:W0:Y:S01]  /*0ff0*/  MUFU.EX2 R47, R47 ;  /* 0x0000002f002f7308 */ /* 0x000e220000000800 */
[----:B------:R-:W-:Y:S01]  /*1000*/  FMUL.FTZ R98, R38, -1.4426950216293334961 ;  /* 0xbfb8aa3b26627820 */ /* 0x000fe20000410000 */
[----:B------:R-:W-:Y:S01]  /*1010*/  FMUL.FTZ R104, R41, -1.4426950216293334961 ;  /* 0xbfb8aa3b29687820 */ /* 0x000fe20000410000 */
[----:B------:R-:W-:Y:S01]  /*1020*/  FADD.FTZ R125, R48, UR5 ;  /* 0x00000005307d7e21 */ /* 0x000fe20008010000 */
[----:B------:R-:W-:Y:S01]  /*1030*/  MUFU.EX2 R44, R44 ;  /* 0x0000002c002c7308 */ /* 0x000fe20000000800 */
[----:B------:R-:W-:Y:S01]  /*1040*/  FADD.FTZ R126, R49, UR5 ;  /* 0x00000005317e7e21 */ /* 0x000fe20008010000 */
[----:B------:R-:W-:Y:S01]  /*1050*/  FADD.FTZ R123, R50, UR5 ;  /* 0x00000005327b7e21 */ /* 0x000fe20008010000 */
[----:B------:R-:W-:Y:S01]  /*1060*/  FADD.FTZ R124, R51, UR5 ;  /* 0x00000005337c7e21 */ /* 0x000fe20008010000 */
[----:B------:R-:W4:Y:S01]  /*1070*/  MUFU.EX2 R45, R45 ;  /* 0x0000002d002d7308 */ /* 0x000f220000000800 */
[----:B---3--:R-:W-:Y:S01]  /*1080*/  FADD.FTZ R46, R46, 1 ;  /* 0x3f8000002e2e7421 */ /* 0x008fe20000010000 */
[----:B------:R-:W-:Y:S01]  /*1090*/  FMUL.FTZ R90, R33, -1.4426950216293334961 ;  /* 0xbfb8aa3b215a7820 */ /* 0x000fe20000410000 */
[----:B------:R-:W-:Y:S01]  /*10a0*/  FMUL.FTZ R99, R39, -1.4426950216293334961 ;  /* 0xbfb8aa3b27637820 */ /* 0x000fe20000410000 */
[----:B------:R3:W5:Y:S01]  /*10b0*/  MUFU.EX2 R96, R91 ;  /* 0x0000005b00607308 */ /* 0x0007620000000800 */
[----:B------:R-:W-:Y:S01]  /*10c0*/  FMUL.FTZ R105, R42, -1.4426950216293334961 ;  /* 0xbfb8aa3b2a697820 */ /* 0x000fe20000410000 */
[----:B0-----:R-:W-:Y:S01]  /*10d0*/  FADD.FTZ R47, R47, 1 ;  /* 0x3f8000002f2f7421 */ /* 0x001fe20000010000 */
[----:B------:R-:W-:Y:S01]  /*10e0*/  FADD.FTZ R117, R56, UR5 ;  /* 0x0000000538757e21 */ /* 0x000fe20008010000 */
[----:B------:R4:W0:Y:S01]  /*10f0*/  MUFU.EX2 R110, R100 ;  /* 0x00000064006e7308 */ /* 0x0008220000000800 */
[----:B------:R-:W-:Y:S01]  /*1100*/  FADD.FTZ R118, R57, UR5 ;  /* 0x0000000539767e21 */ /* 0x000fe20008010000 */
[----:B------:R-:W-:Y:S01]  /*1110*/  FADD.FTZ R116, R59, UR5 ;  /* 0x000000053b747e21 */ /* 0x000fe20008010000 */
[----:B------:R-:W-:Y:S01]  /*1120*/  FADD.FTZ R122, R61, UR5 ;  /* 0x000000053d7a7e21 */ /* 0x000fe20008010000 */
[----:B------:R-:W1:Y:S01]  /*1130*/  MUFU.EX2 R77, R77 ;  /* 0x0000004d004d7308 */ /* 0x000e620000000800 */
[----:B---3--:R-:W-:Y:S01]  /*1140*/  FMUL.FTZ R91, R43, -1.4426950216293334961 ;  /* 0xbfb8aa3b2b5b7820 */ /* 0x008fe20000410000 */
[----:B------:R-:W-:Y:S01]  /*1150*/  FADD.FTZ R115, R58, UR5 ;  /* 0x000000053a737e21 */ /* 0x000fe20008010000 */
[----:B------:R-:W-:Y:S01]  /*1160*/  FADD.FTZ R121, R60, UR5 ;  /* 0x000000053c797e21 */ /* 0x000fe20008010000 */
[----:B------:R-:W3:Y:S01]  /*1170*/  MUFU.RCP R101, R46 ;  /* 0x0000002e00657308 */ /* 0x000ee20000001000 */
[----:B----4-:R-:W-:Y:S01]  /*1180*/  FADD.FTZ R100, R45, 1 ;  /* 0x3f8000002d647421 */ /* 0x010fe20000010000 */
[----:B-----5:R-:W-:Y:S01]  /*1190*/  FADD.FTZ R96, R96, 1 ;  /* 0x3f80000060607421 */ /* 0x020fe20000010000 */
[----:B------:R-:W-:Y:S01]  /*11a0*/  FADD.FTZ R120, R63, UR5 ;  /* 0x000000053f787e21 */ /* 0x000fe20008010000 */
[----:B------:R-:W-:Y:S01]  /*11b0*/  FADD.FTZ R130, R69, UR5 ;  /* 0x0000000545827e21 */ /* 0x000fe20008010000 */
[----:B------:R-:W-:Y:S01]  /*11c0*/  FADD.FTZ R119, R62, UR5 ;  /* 0x000000053e777e21 */ /* 0x000fe20008010000 */
[----:B0-----:R-:W-:Y:S01]  /*11d0*/  FADD.FTZ R110, R110, 1 ;  /* 0x3f8000006e6e7421 */ /* 0x001fe20000010000 */
[----:B------:R-:W-:Y:S01]  /*11e0*/  FADD.FTZ R129, R68, UR5 ;  /* 0x0000000544817e21 */ /* 0x000fe20008010000 */
[----:B------:R0:W4:Y:S01]  /*11f0*/  MUFU.EX2 R140, R91 ;  /* 0x0000005b008c7308 */ /* 0x0001220000000800 */
[----:B------:R-:W-:Y:S01]  /*1200*/  FADD.FTZ R128, R71, UR5 ;  /* 0x0000000547807e21 */ /* 0x000fe20008010000 */
[----:B-1----:R-:W-:Y:S01]  /*1210*/  FADD.FTZ R77, R77, 1 ;  /* 0x3f8000004d4d7421 */ /* 0x002fe20000010000 */
[----:B------:R-:W-:Y:S01]  /*1220*/  FADD.FTZ R127, R70, UR5 ;  /* 0x00000005467f7e21 */ /* 0x000fe20008010000 */
[----:B------:R-:W1:Y:S01]  /*1230*/  MUFU.RCP R102, R47 ;  /* 0x0000002f00667308 */ /* 0x000e620000001000 */
[----:B------:R-:W-:Y:S01]  /*1240*/  UISETP.NE.U32.AND UP0, UPT, UR12, URZ, UPT ;  /* 0x000000ff0c00728c */ /* 0x000fe2000bf05070 */
[----:B0-----:R-:W-:Y:S01]  /*1250*/  FADD.FTZ R91, R44, 1 ;  /* 0x3f8000002c5b7421 */ /* 0x001fe20000010000 */
[----:B---3--:R-:W-:-:S02]  /*1260*/  FADD.FTZ R57, -R101, 1 ;  /* 0x3f80000065397421 */ /* 0x008fc40000010100 */
[----:B------:R-:W-:-:S03]  /*1270*/  UISETP.NE.AND.EX UP0, UPT, UR13, URZ, UPT, UP0 ;  /* 0x000000ff0d00728c */ /* 0x000fc6000bf05300 */
[----:B------:R-:W0:Y:S01]  /*1280*/  MUFU.EX2 R78, R78 ;  /* 0x0000004e004e7308 */ /* 0x000e220000000800 */
[----:B------:R-:W-:Y:S01]  /*1290*/  FFMA.FTZ R57, R64, R57, 1 ;  /* 0x3f80000040397423 */ /* 0x000fe20000010039 */
[----:B----4-:R-:W-:Y:S02]  /*12a0*/  FADD.FTZ R140, R140, 1 ;  /* 0x3f8000008c8c7421 */ /* 0x010fe40000010000 */
[----:B------:R-:W3:Y:S04]  /*12b0*/  MUFU.EX2 R97, R97 ;  /* 0x0000006100617308 */ /* 0x000ee80000000800 */
[----:B------:R-:W4:Y:S01]  /*12c0*/  MUFU.RCP R103, R77 ;  /* 0x0000004d00677308 */ /* 0x000f220000001000 */
[----:B-1----:R-:W-:Y:S01]  /*12d0*/  FADD.FTZ R56, -R102, 1 ;  /* 0x3f80000066387421 */ /* 0x002fe20000010100 */
[----:B0-----:R-:W-:-:S03]  /*12e0*/  FADD.FTZ R78, R78, 1 ;  /* 0x3f8000004e4e7421 */ /* 0x001fc60000010000 */
[----:B------:R-:W-:-:S03]  /*12f0*/  FFMA.FTZ R56, R65, R56, 1 ;  /* 0x3f80000041387423 */ /* 0x000fc60000010038 */
[----:B------:R-:W0:Y:S01]  /*1300*/  MUFU.EX2 R79, R79 ;  /* 0x0000004f004f7308 */ /* 0x000e220000000800 */
[----:B---3--:R-:W-:-:S03]  /*1310*/  FADD.FTZ R97, R97, 1 ;  /* 0x3f80000061617421 */ /* 0x008fc60000010000 */
[----:B------:R-:W1:Y:S04]  /*1320*/  MUFU.EX2 R98, R98 ;  /* 0x0000006200627308 */ /* 0x000e680000000800 */
[----:B------:R3:W5:Y:S01]  /*1330*/  MUFU.EX2 R112, R104 ;  /* 0x0000006800707308 */ /* 0x0007620000000800 */
[----:B----4-:R-:W-:-:S03]  /*1340*/  FADD.FTZ R59, -R103, 1 ;  /* 0x3f800000673b7421 */ /* 0x010fc60000010100 */
[----:B------:R-:W4:Y:S01]  /*1350*/  MUFU.EX2 R108, R99 ;  /* 0x00000063006c7308 */ /* 0x000f220000000800 */
[----:B0-----:R-:W-:Y:S01]  /*1360*/  FADD.FTZ R79, R79, 1 ;  /* 0x3f8000004f4f7421 */ /* 0x001fe20000010000 */
[----:B------:R-:W-:Y:S02]  /*1370*/  FFMA.FTZ R59, R66, R59, 1 ;  /* 0x3f800000423b7423 */ /* 0x000fe4000001003b */
[----:B------:R-:W0:Y:S01]  /*1380*/  MUFU.EX2 R90, R90 ;  /* 0x0000005a005a7308 */ /* 0x000e220000000800 */
[----:B-1----:R-:W-:-:S03]  /*1390*/  FADD.FTZ R98, R98, 1 ;  /* 0x3f80000062627421 */ /* 0x002fc60000010000 */
[----:B---3--:R-:W1:Y:S01]  /*13a0*/  MUFU.RCP R104, R78 ;  /* 0x0000004e00687308 */ /* 0x008e620000001000 */
[----:B-----5:R-:W-:Y:S01]  /*13b0*/  FADD.FTZ R112, R112, 1 ;  /* 0x3f80000070707421 */ /* 0x020fe20000010000 */
[----:B----4-:R-:W-:-:S06]  /*13c0*/  FADD.FTZ R108, R108, 1 ;  /* 0x3f8000006c6c7421 */ /* 0x010fcc0000010000 */
[----:B------:R3:W-:Y:S01]  /*13d0*/  MUFU.RCP R107, R91 ;  /* 0x0000005b006b7308 */ /* 0x0007e20000001000 */
[----:B0-----:R-:W-:-:S07]  /*13e0*/  FADD.FTZ R90, R90, 1 ;  /* 0x3f8000005a5a7421 */ /* 0x001fce0000010000 */
[----:B------:R0:W-:Y:S01]  /*13f0*/  MUFU.RCP R99, R96 ;  /* 0x0000006000637308 */ /* 0x0001e20000001000 */
[----:B---3--:R-:W-:Y:S01]  /*1400*/  FMUL.FTZ R91, R64, R101 ;  /* 0x00000065405b7220 */ /* 0x008fe20000410000 */
[----:B-1----:R-:W-:-:S04]  /*1410*/  FADD.FTZ R58, -R104, 1 ;  /* 0x3f800000683a7421 */ /* 0x002fc80000010100 */
[----:B------:R-:W-:Y:S02]  /*1420*/  FFMA.FTZ R58, R67, R58, 1 ;  /* 0x3f800000433a7423 */ /* 0x000fe4000001003a */
[----:B------:R1:W-:Y:S01]  /*1430*/  MUFU.RCP R106, R97 ;  /* 0x00000061006a7308 */ /* 0x0003e20000001000 */
[----:B0-----:R-:W-:-:S04]  /*1440*/  FMUL.FTZ R96, R65, R102 ;  /* 0x0000006641607220 */ /* 0x001fc80000410000 */
[----:B------:R-:W-:-:S03]  /*1450*/  FMUL.FTZ R114, R53, R96 ;  /* 0x0000006035727220 */ /* 0x000fc60000410000 */
[----:B------:R0:W3:Y:S01]  /*1460*/  MUFU.EX2 R113, R105 ;  /* 0x0000006900717308 */ /* 0x0000e20000000800 */
[----:B-1----:R-:W-:-:S03]  /*1470*/  FMUL.FTZ R97, R66, R103 ;  /* 0x0000006742617220 */ /* 0x002fc60000410000 */
[----:B------:R1:W-:Y:S01]  /*1480*/  MUFU.RCP R109, R98 ;  /* 0x00000062006d7308 */ /* 0x0003e20000001000 */
[----:B------:R-:W-:-:S07]  /*1490*/  FMUL.FTZ R77, R54, R97 ;  /* 0x00000061364d7220 */ /* 0x000fce0000410000 */
[----:B0-----:R0:W4:Y:S01]  /*14a0*/  MUFU.RCP R105, R79 ;  /* 0x0000004f00697308 */ /* 0x0011220000001000 */
[----:B-1----:R-:W-:Y:S01]  /*14b0*/  FMUL.FTZ R98, R67, R104 ;  /* 0x0000006843627220 */ /* 0x002fe20000410000 */
[----:B---3--:R-:W-:-:S03]  /*14c0*/  FADD.FTZ R113, R113, 1 ;  /* 0x3f80000071717421 */ /* 0x008fc60000010000 */
[----:B------:R-:W-:-:S03]  /*14d0*/  FMUL.FTZ R78, R55, R98 ;  /* 0x00000062374e7220 */ /* 0x000fc60000410000 */
[----:B------:R-:W-:Y:S01]  /*14e0*/  MUFU.RCP R90, R90 ;  /* 0x0000005a005a7308 */ /* 0x000fe20000001000 */
[----:B0-----:R-:W-:-:S07]  /*14f0*/  FMUL.FTZ R79, R52, R91 ;  /* 0x0000005b344f7220 */ /* 0x001fce0000410000 */
[----:B------:R-:W0:Y:S01]  /*1500*/  MUFU.RCP R100, R100 ;  /* 0x0000006400647308 */ /* 0x000e220000001000 */
[----:B----4-:R-:W-:-:S04]  /*1510*/  FADD.FTZ R63, -R105, 1 ;  /* 0x3f800000693f7421 */ /* 0x010fc80000010100 */
[----:B------:R-:W-:-:S03]  /*1520*/  FFMA.FTZ R63, R32, R63, 1 ;  /* 0x3f800000203f7423 */ /* 0x000fc6000001003f */
[----:B------:R-:W1:Y:S08]  /*1530*/  MUFU.RCP R108, R108 ;  /* 0x0000006c006c7308 */ /* 0x000e700000001000 */
[----:B------:R-:W3:Y:S01]  /*1540*/  MUFU.RCP R112, R112 ;  /* 0x0000007000707308 */ /* 0x000ee20000001000 */
[----:B0-----:R-:W-:-:S04]  /*1550*/  FADD.FTZ R62, -R100, 1 ;  /* 0x3f800000643e7421 */ /* 0x001fc80000010100 */
[----:B------:R-:W-:-:S03]  /*1560*/  FFMA.FTZ R62, R35, R62, 1 ;  /* 0x3f800000233e7423 */ /* 0x000fc6000001003e */
[----:B------:R-:W0:Y:S08]  /*1570*/  MUFU.RCP R113, R113 ;  /* 0x0000007100717308 */ /* 0x000e300000001000 */
[----:B------:R-:W4:Y:S08]  /*1580*/  MUFU.RCP R140, R140 ;  /* 0x0000008c008c7308 */ /* 0x000f300000001000 */
[----:B------:R-:W5:Y:S01]  /*1590*/  MUFU.RCP R111, R110 ;  /* 0x0000006e006f7308 */ /* 0x000f620000001000 */
[----:B------:R-:W-:Y:S04]  /*15a0*/  STS.128 [R132], R72 ;  /* 0x0000004884007388 */ /* 0x000fe80000000c00 */
[----:B------:R-:W-:Y:S04]  /*15b0*/  STS.128 [R132+0x200], R92 ;  /* 0x0002005c84007388 */ /* 0x000fe80000000c00 */
[----:B--2---:R-:W-:Y:S04]  /*15c0*/  STS.128 [R132+0x400], R84 ;  /* 0x0004005484007388 */ /* 0x004fe80000000c00 */
[----:B------:R-:W-:Y:S01]  /*15d0*/  STS.128 [R132+0x600], R80 ;  /* 0x0006005084007388 */ /* 0x000fe20000000c00 */
[----:B------:R-:W-:-:S03]  /*15e0*/  NOP ;  /* 0x0000000000007918 */ /* 0x000fc60000000000 */
[----:B------:R-:W2:Y:S04]  /*15f0*/  LDS.128 R44, [R131] ;  /* 0x00000000832c7984 */ /* 0x000ea80000000c00 */
[----:B------:R-:W1:Y:S01]  /*1600*/  LDS.128 R48, [R131+0x10] ;  /* 0x0000100083307984 */ /* 0x000e620000000c00 */
        /* <DEDUP_REMOVED lines=8> */
[----:B------:R-:W2:Y:S01]  /*1690*/  LDS.128 R52, [R131+0x20] ;  /* 0x0000200083347984 */ /* 0x000ea20000000c00 */
[----:B------:R-:W-:Y:S01]  /*16a0*/  FMUL.FTZ R64, R64, R57 ;  /* 0x0000003940407220 */ /* 0x000fe20000410000 */
[----:B------:R-:W-:Y:S01]  /*16b0*/  FMUL.FTZ R65, R65, R56 ;  /* 0x0000003841417220 */ /* 0x000fe20000410000 */
[----:B------:R-:W-:Y:S01]  /*16c0*/  FMUL.FTZ R66, R66, R59 ;  /* 0x0000003b42427220 */ /* 0x000fe20000410000 */
[----:B------:R-:W-:Y:S01]  /*16d0*/  FMUL.FTZ R67, R61, R58 ;  /* 0x0000003a3d437220 */ /* 0x000fe20000410000 */
[----:B-1----:R-:W-:Y:S01]  /*16e0*/  FMUL.FTZ R60, R20, R48 ;  /* 0x00000030143c7220 */ /* 0x002fe20000410000 */
[----:B------:R-:W1:Y:S01]  /*16f0*/  LDS.128 R56, [R131+0x30] ;  /* 0x0000300083387984 */ /* 0x000e620000000c00 */
[----:B------:R-:W-:Y:S01]  /*1700*/  FADD.FTZ R61, -R107, 1 ;  /* 0x3f8000006b3d7421 */ /* 0x000fe20000010100 */
[----:B------:R-:W-:Y:S01]  /*1710*/  FMUL.FTZ R101, R32, R105 ;  /* 0x0000006920657220 */ /* 0x000fe20000410000 */
[----:B------:R-:W-:Y:S01]  /*1720*/  FMUL.FTZ R60, R105, R60 ;  /* 0x0000003c693c7220 */ /* 0x000fe20000410000 */
[----:B------:R-:W-:Y:S01]  /*1730*/  FADD.FTZ R32, -R90, 1 ;  /* 0x3f8000005a207421 */ /* 0x000fe20000010100 */
[----:B------:R-:W-:Y:S01]  /*1740*/  FMUL.FTZ R69, R23, R51 ;  /* 0x0000003317457220 */ /* 0x000fe20000410000 */
[----:B------:R-:W-:Y:S01]  /*1750*/  BAR.SYNC.DEFER_BLOCKING 0x0 ;  /* 0x0000000000007b1d */ /* 0x000fe20000010000 */
        /* <DEDUP_REMOVED lines=8> */
[----:B------:R-:W1:Y:S01]  /*17e0*/  LDC.64 R102, c[0x0][0x508] ;  /* 0x00014200ff667b82 */ /* 0x000e620000000a00 */
[----:B------:R-:W-:Y:S01]  /*17f0*/  FMUL.FTZ R83, R69, R62 ;  /* 0x0000003e45537220 */ /* 0x000fe20000410000 */
[----:B------:R-:W-:Y:S01]  /*1800*/  FMUL.FTZ R81, R61, R32 ;  /* 0x000000203d517220 */ /* 0x000fe20000410000 */
[----:B------:R-:W-:Y:S01]  /*1810*/  FMUL.FTZ R82, R60, R63 ;  /* 0x0000003f3c527220 */ /* 0x000fe20000410000 */
[----:B------:R-:W-:Y:S01]  /*1820*/  FADD.FTZ R32, -R106, 1 ;  /* 0x3f8000006a207421 */ /* 0x000fe20000010100 */
[----:B------:R-:W-:Y:S01]  /*1830*/  FADD.FTZ R63, -R109, 1 ;  /* 0x3f8000006d3f7421 */ /* 0x000fe20000010100 */
[----:B------:R-:W-:Y:S01]  /*1840*/  FADD.FTZ R62, -R108, 1 ;  /* 0x3f8000006c3e7421 */ /* 0x000fe20000010100 */
[----:B------:R-:W-:Y:S01]  /*1850*/  FADD.FTZ R61, -R99, 1 ;  /* 0x3f800000633d7421 */ /* 0x000fe20000010100 */
[----:B------:R-:W-:Y:S01]  /*1860*/  FFMA.FTZ R60, R37, R32, 1 ;  /* 0x3f800000253c7423 */ /* 0x000fe20000010020 */
[----:B------:R-:W-:Y:S01]  /*1870*/  FFMA.FTZ R69, R38, R63, 1 ;  /* 0x3f80000026457423 */ /* 0x000fe2000001003f */
[----:B------:R-:W-:Y:S01]  /*1880*/  FFMA.FTZ R68, R39, R62, 1 ;  /* 0x3f80000027447423 */ /* 0x000fe2000001003e */
[----:B------:R-:W-:Y:S01]  /*1890*/  FFMA.FTZ R61, R36, R61, 1 ;  /* 0x3f800000243d7423 */ /* 0x000fe2000001003d */
[----:B------:R-:W1:Y:S01]  /*18a0*/  LDC.64 R104, c[0x0][0x558] ;  /* 0x00015600ff687b82 */ /* 0x000e620000000a00 */
[----:B------:R-:W-:Y:S01]  /*18b0*/  FMUL.FTZ R90, R33, R90 ;  /* 0x0000005a215a7220 */ /* 0x000fe20000410000 */
[----:B------:R-:W-:Y:S01]  /*18c0*/  FMUL.FTZ R107, R34, R107 ;  /* 0x0000006b226b7220 */ /* 0x000fe20000410000 */
[----:B------:R-:W-:Y:S01]  /*18d0*/  STS.128 [R131], R64 ;  /* 0x0000004083007388 */ /* 0x000fe20000000c00 */
        /* <DEDUP_REMOVED lines=13> */
[----:B0-----:R-:W-:Y:S01]  /*19b0*/  FADD.FTZ R63, -R113, 1 ;  /* 0x3f800000713f7421 */ /* 0x001fe20000010100 */
[----:B----4-:R-:W-:Y:S01]  /*19c0*/  FADD.FTZ R62, -R140, 1 ;  /* 0x3f8000008c3e7421 */ /* 0x010fe20000010100 */
        /* <DEDUP_REMOVED lines=19> */
[----:B------:R-:W-:-:S04]  /*1b00*/  IMAD.WIDE.U32 R32, R102, UR18, R2 ;  /* 0x0000001266207c25 */ /* 0x000fc8000f8e0002 */
[----:B------:R-:W-:Y:S01]  /*1b10*/  FMUL.FTZ R99, R36, R99 ;  /* 0x0000006324637220 */ /* 0x000fe20000410000 */
[----:B------:R-:W-:Y:S01]  /*1b20*/  FMUL.FTZ R106, R37, R106 ;  /* 0x0000006a256a7220 */ /* 0x000fe20000410000 */
[----:B------:R1:W-:Y:S01]  /*1b30*/  STS.128 [R131+0x20], R84 ;  /* 0x0000205483007388 */ /* 0x0003e20000000c00 */
[----:B------:R-:W-:Y:S02]  /*1b40*/  IMAD R33, R103, UR18, R33 ;  /* 0x0000001267217c24 */ /* 0x000fe4000f8e0221 */
[----:B------:R-:W-:Y:S01]  /*1b50*/  FMUL.FTZ R109, R38, R109 ;  /* 0x0000006d266d7220 */ /* 0x000fe20000410000 */
[----:B------:R-:W-:Y:S01]  /*1b60*/  FMUL.FTZ R108, R39, R108 ;  /* 0x0000006c276c7220 */ /* 0x000fe20000410000 */
[----:B------:R2:W-:Y:S01]  /*1b70*/  STS.128 [R131+0x30], R92 ;  /* 0x0000305c83007388 */ /* 0x0005e20000000c00 */
[----:B------:R-:W-:-:S03]  /*1b80*/  NOP ;  /* 0x0000000000007918 */ /* 0x000fc60000000000 */
[----:B------:R-:W3:Y:S01]  /*1b90*/  LDS.128 R60, [R132] ;  /* 0x00000000843c7984 */ /* 0x000ee20000000c00 */
[----:B0-----:R-:W-:Y:S01]  /*1ba0*/  FMUL.FTZ R81, R20, R101 ;  /* 0x0000006514517220 */ /* 0x001fe20000410000 */
[----:B------:R-:W-:Y:S01]  /*1bb0*/  FMUL.FTZ R80, R21, R90 ;  /* 0x0000005a15507220 */ /* 0x000fe20000410000 */
[----:B------:R-:W-:Y:S01]  /*1bc0*/  IMAD.WIDE.U32 R20, R138, UR10, R32 ;  /* 0x0000000a8a147c25 */ /* 0x000fe2000f8e0020 */
[----:B------:R-:W0:Y:S03]  /*1bd0*/  LDS.128 R72, [R132+0x200] ;  /* 0x0002000084487984 */ /* 0x000e260000000c00 */
[----:B------:R-:W-:Y:S01]  /*1be0*/  FMUL.FTZ R83, R22, R107 ;  /* 0x0000006b16537220 */ /* 0x000fe20000410000 */
[----:B------:R-:W-:Y:S01]  /*1bf0*/  FMUL.FTZ R82, R23, R100 ;  /* 0x0000006417527220 */ /* 0x000fe20000410000 */
[----:B------:R-:W-:Y:S01]  /*1c00*/  IMAD R21, R138, UR11, R21 ;  /* 0x0000000b8a157c24 */ /* 0x000fe2000f8e0215 */
[----:B------:R-:W4:Y:S01]  /*1c10*/  LDS.128 R68, [R132+0x400] ;  /* 0x0004000084447984 */ /* 0x000f220000000c00 */
[----:B------:R-:W-:Y:S01]  /*1c20*/  LEA R22, P0, R20, R104, 0x2 ;  /* 0x0000006814167211 */ /* 0x000fe200078010ff */
[----:B-1----:R-:W-:Y:S01]  /*1c30*/  FMUL.FTZ R85, R24, R99 ;  /* 0x0000006318557220 */ /* 0x002fe20000410000 */
[----:B------:R-:W-:Y:S01]  /*1c40*/  FFMA.FTZ R24, R16, R79, R141 ;  /* 0x0000004f10187223 */ /* 0x000fe2000001008d */
[----:B------:R-:W1:Y:S01]  /*1c50*/  LDS.128 R64, [R132+0x600] ;  /* 0x0006000084407984 */ /* 0x000e620000000c00 */
        /* <DEDUP_REMOVED lines=18> */
[----:B----4-:R2:W-:Y:S04]  /*1d80*/  STG.E.128 desc[UR16][R20.64+0x400], R68 ;  /* 0x0004004414007986 */ /* 0x0105e8000c101d10 */
[----:B-1----:R2:W-:Y:S01]  /*1d90*/  STG.E.128 desc[UR16][R20.64+0x600], R64 ;  /* 0x0006004014007986 */ /* 0x0025e2000c101d10 */
[----:B------:R-:W-:Y:S05]  /*1da0*/  BRA.U !UP0, `(.L_x_14581) ;  /* 0x00000001089c7547 */ /* 0x000fea000b800000 */
[----:B------:R-:W-:Y:S01]  /*1db0*/  BAR.SYNC.DEFER_BLOCKING 0x0 ;  /* 0x0000000000007b1d */ /* 0x000fe20000010000 */
[----:B------:R-:W-:Y:S01]  /*1dc0*/  FMUL.FTZ R44, R44, R91 ;  /* 0x0000005b2c2c7220 */ /* 0x000fe20000410000 */
[----:B------:R-:W-:Y:S01]  /*1dd0*/  FMUL.FTZ R45, R45, R96 ;  /* 0x000000602d2d7220 */ /* 0x000fe20000410000 */
[----:B------:R-:W-:Y:S01]  /*1de0*/  FMUL.FTZ R46, R46, R97 ;  /* 0x000000612e2e7220 */ /* 0x000fe20000410000 */
[----:B------:R-:W-:Y:S01]  /*1df0*/  FMUL.FTZ R47, R47, R98 ;  /* 0x000000622f2f7220 */ /* 0x000fe20000410000 */
[----:B------:R-:W-:-:S03]  /*1e00*/  FMUL.FTZ R48, R48, R101 ;  /* 0x0000006530307220 */ /* 0x000fc60000410000 */
[----:B--2---:R-:W0:Y:S01]  /*1e10*/  LDC.64 R20, c[0x0][0x430] ;  /* 0x00010c00ff147b82 */ /* 0x004e220000000a00 */
        /* <DEDUP_REMOVED lines=20> */
[----:B-1----:R-:W-:-:S03]  /*1f60*/  IMAD.WIDE.U32 R2, R138, R40, R2 ;  /* 0x000000288a027225 */ /* 0x002fc600078e0002 */
[----:B------:R-:W1:Y:S01]  /*1f70*/  LDS.128 R28, [R132+0x200] ;  /* 0x00020000841c7984 */ /* 0x000e620000000c00 */
[----:B------:R-:W-:Y:S01]  /*1f80*/  IMAD R3, R138, R41, R3 ;  /* 0x000000298a037224 */ /* 0x000fe200078e0203 */
        /* <DEDUP_REMOVED lines=9> */
.L_x_14581:
[----:B0-----:R-:W-:Y:S01]  /*2020*/  FFMA.FTZ R2, R12, R81, R23 ;  /* 0x000000510c027223 */ /* 0x001fe20000010017 */
[----:B------:R-:W0:Y:S01]  /*2030*/  LDCU UR6, c[0x0][0x38c] ;  /* 0x00007180ff0677ac */ /* 0x000e220008000800 */
[----:B--2---:R-:W-:Y:S02]  /*2040*/  CS2R R20, SRZ ;  /* 0x0000000000147805 */ /* 0x004fe4000001ff00 */
        /* <DEDUP_REMOVED lines=67> */
.L_x_14664:
[----:B------:R-:W5:Y:S01]  /*2480*/  S2R R98, SR_TID.X ;  /* 0x0000000000627919 */ /* 0x000f620000002100 */
[----:B---3--:R-:W-:-:S04]  /*2490*/  UIMAD.WIDE.U32 UR10, UR6, UR18, URZ ;  /* 0x00000012060a72a5 */ /* 0x008fc8000f8e00ff */
[----:B------:R-:W-:Y:S02]  /*24a0*/  UIMAD UR9, UR6, UR19, UR11 ;  /* 0x00000013060972a4 */ /* 0x000fe4000f8e020b */
[----:B------:R-:W-:-:S04]  /*24b0*/  ULEA UR11, UP0, UR10, UR31, 0x2 ;  /* 0x0000001f0a0b7291 */ /* 0x000fc8000f8010ff */
[----:B------:R-:W-:Y:S02]  /*24c0*/  ULEA.HI.X UR10, UR10, UR30, UR9, 0x2, UP0 ;  /* 0x0000001e0a0a7291 */ /* 0x000fe400080f1409 */
[----:B--2---:R-:W-:-:S04]  /*24d0*/  MOV R2, UR11 ;  /* 0x0000000b00027c02 */ /* 0x004fc80008000f00 */
[----:B------:R-:W-:Y:S02]  /*24e0*/  MOV R3, UR10 ;  /* 0x0000000a00037c02 */ /* 0x000fe40008000f00 */
[----:B-----5:R-:W-:-:S04]  /*24f0*/  SHF.L.U32 R90, R98, 0x3, RZ ;  /* 0x00000003625a7819 */ /* 0x020fc800000006ff */
[----:B------:R-:W-:-:S05]  /*2500*/  LOP3.LUT R53, R135, 0x1f00, R90, 0xf8, !PT ;  /* 0x00001f0087357812 */ /* 0x000fca00078ef85a */
[----:B------:R-:W-:-:S05]  /*2510*/  IMAD.WIDE.U32 R2, R53, 0x10, R2 ;  /* 0x0000001035027825 */ /* 0x000fca00078e0002 */
[----:B01----:R-:W3:Y:S04]  /*2520*/  LDG.E.128 R52, desc[UR16][R2.64] ;  /* 0x0000001002347981 */ /* 0x003ee8000c1e1d00 */
[----:B------:R-:W5:Y:S04]  /*2530*/  LDG.E.128 R56, desc[UR16][R2.64+0x200] ;  /* 0x0002001002387981 */ /* 0x000f68000c1e1d00 */
[----:B------:R-:W2:Y:S04]  /*2540*/  LDG.E.128 R60, desc[UR16][R2.64+0x400] ;  /* 0x00040010023c7981 */ /* 0x000ea8000c1e1d00 */
[----:B------:R-:W2:Y:S04]  /*2550*/  LDG.E.128 R64, desc[UR16][R2.64+0x600] ;  /* 0x0006001002407981 */ /* 0x000ea8000c1e1d00 */
[----:B------:R-:W2:Y:S04]  /*2560*/  LDG.E.128 R68, desc[UR16][R2.64+0x800] ;  /* 0x0008001002447981 */ /* 0x000ea8000c1e1d00 */
[----:B------:R-:W2:Y:S04]  /*2570*/  LDG.E.128 R72, desc[UR16][R2.64+0xa00] ;  /* 0x000a001002487981 */ /* 0x000ea8000c1e1d00 */
[----:B------:R-:W2:Y:S04]  /*2580*/  LDG.E.128 R76, desc[UR16][R2.64+0xc00] ;  /* 0x000c0010024c7981 */ /* 0x000ea8000c1e1d00 */
[----:B------:R-:W2:Y:S01]  /*2590*/  LDG.E.128 R80, desc[UR16][R2.64+0xe00] ;  /* 0x000e001002507981 */ /* 0x000ea2000c1e1d00 */
[----:B0-----:R-:W-:-:S04]  /*25a0*/  IMAD.WIDE.U32 R84, R138, UR12, RZ ;  /* 0x0000000c8a547c25 */ /* 0x001fc8000f8e00ff */
[----:B------:R-:W-:Y:S01]  /*25b0*/  IMAD R86, R138, UR13, R85 ;  /* 0x0000000d8a567c24 */ /* 0x000fe2000f8e0255 */
[----:B------:R-:W-:Y:S02]  /*25c0*/  R2UR UR11, R85 ;  /* 0x00000000550b72ca */ /* 0x000fe400000e0000 */
[----:B------:R-:W-:Y:S02]  /*25d0*/  R2UR UR10, R84 ;  /* 0x00000000540a72ca */ /* 0x000fe400000e0000 */
[----:B------:R-:W-:-:S13]  /*25e0*/  R2UR UR11, R86 ;  /* 0x00000000560b72ca */ /* 0x000fda00000e0000 */
[----:B------:R-:W-:-:S04]  /*25f0*/  UIMAD.WIDE.U32 UR10, UR6, UR14, UR10 ;  /* 0x0000000e060a72a5 */ /* 0x000fc8000f8e000a */
[----:B------:R-:W-:Y:S02]  /*2600*/  UIMAD UR9, UR6, UR15, UR11 ;  /* 0x0000000f060972a4 */ /* 0x000fe4000f8e020b */
[----:B----4-:R-:W-:-:S04]  /*2610*/  ULEA UR11, UP0, UR10, UR20, 0x3 ;  /* 0x000000140a0b7291 */ /* 0x010fc8000f8018ff */
[----:B------:R-:W-:Y:S02]  /*2620*/  ULEA.HI.X UR10, UR10, UR21, UR9, 0x3, UP0 ;  /* 0x000000150a0a7291 */ /* 0x000fe400080f1c09 */
[----:B------:R-:W-:-:S04]  /*2630*/  MOV R84, UR11 ;  /* 0x0000000b00547c02 */ /* 0x000fc80008000f00 */
[----:B------:R-:W-:-:S05]  /*2640*/  MOV R85, UR10 ;  /* 0x0000000a00557c02 */ /* 0x000fca0008000f00 */
[----:B------:R0:W4:Y:S01]  /*2650*/  LDG.E.64 R2, desc[UR16][R84.64] ;  /* 0x0000001054027981 */ /* 0x000122000c1e1b00 */
        /* <DEDUP_REMOVED lines=9> */
[----:B0-----:R-:W-:-:S04]  /*26f0*/  MOV R84, UR11 ;  /* 0x0000000b00547c02 */ /* 0x001fc80008000f00 */
        /* <DEDUP_REMOVED lines=11> */
[----:B------:R-:W-:Y:S01]  /*27b0*/  SHF.L.U32 R86, R134, 0x8, RZ ;  /* 0x0000000886567819 */ /* 0x000fe200000006ff */
[----:B------:R-:W0:Y:S01]  /*27c0*/  S2UR UR10, SR_CgaCtaId ;  /* 0x00000000000a79c3 */ /* 0x000e220000008800 */
[C---:B------:R-:W-:Y:S01]  /*27d0*/  ISETP.NE.AND P2, PT, R98.reuse, RZ, PT ;  /* 0x000000ff6200720c */ /* 0x040fe20003f45270 */
[----:B------:R-:W-:Y:S01]  /*27e0*/  UMOV UR9, 0x400 ;  /* 0x0000040000097882 */ /* 0x000fe20000000000 */
[----:B------:R-:W-:Y:S01]  /*27f0*/  ISETP.NE.AND P1, PT, R98, 0x1f, PT ;  /* 0x0000001f6200780c */ /* 0x000fe20003f25270 */
[----:B------:R-:W-:Y:S01]  /*2800*/  BSSY.RECONVERGENT B0, `(.L_x_14583) ;  /* 0x00000c4000007945 */ /* 0x000fe20003800200 */
[----:B0-----:R-:W-:Y:S01]  /*2810*/  ULEA UR9, UR10, UR9, 0x18 ;  /* 0x000000090a097291 */ /* 0x001fe2000f8ec0ff */
[----:B----4-:R-:W-:Y:S02]  /*2820*/  R2UR UR36, R3 ;  /* 0x00000000032472ca */ /* 0x010fe400000e0000 */
[----:B------:R-:W-:-:S11]  /*2830*/  R2UR UR11, R2 ;  /* 0x00000000020b72ca */ /* 0x000fd600000e0000 */
[----:B------:R-:W-:Y:S01]  /*2840*/  FMUL.FTZ R3, R129, UR36 ;  /* 0x0000002481037c20 */ /* 0x000fe20008410000 */
[----:B------:R-:W-:-:S03]  /*2850*/  FMUL.FTZ R2, R115, UR36 ;  /* 0x0000002473027c20 */ /* 0x000fc60008410000 */
[----:B------:R-:W-:Y:S01]  /*2860*/  FMUL.RZ R53, R3, 0.15915493667125701904 ;  /* 0x3e22f98303357820 */ /* 0x000fe2000040c000 */
[----:B------:R-:W-:-:S03]  /*2870*/  FMUL.FTZ R3, R130, UR36 ;  /* 0x0000002482037c20 */ /* 0x000fc60008410000 */
[----:B------:R-:W-:Y:S01]  /*2880*/  MUFU.SIN R52, R53 ;  /* 0x0000003500347308 */ /* 0x000fe20000000400 */
[----:B------:R-:W-:Y:S01]  /*2890*/  FMUL.RZ R55, R3, 0.15915493667125701904 ;  /* 0x3e22f98303377820 */ /* 0x000fe2000040c000 */
[----:B------:R-:W-:-:S04]  /*28a0*/  FMUL.FTZ R3, R127, UR36 ;  /* 0x000000247f037c20 */ /* 0x000fc80008410000 */
[----:B---3--:R-:W-:Y:S01]  /*28b0*/  FMUL.RZ R56, R3, 0.15915493667125701904 ;  /* 0x3e22f98303387820 */ /* 0x008fe2000040c000 */
[----:B------:R-:W-:Y:S01]  /*28c0*/  FMUL.FTZ R3, R128, UR36 ;  /* 0x0000002480037c20 */ /* 0x000fe20008410000 */
[----:B------:R0:W-:Y:S03]  /*28d0*/  MUFU.COS R54, R53 ;  /* 0x0000003500367308 */ /* 0x0001e60000000000 */
[----:B------:R-:W-:Y:S01]  /*28e0*/  FMUL.RZ R57, R3, 0.15915493667125701904 ;  /* 0x3e22f98303397820 */ /* 0x000fe2000040c000 */
[----:B------:R-:W-:-:S04]  /*28f0*/  FMUL.FTZ R3, R125, UR36 ;  /* 0x000000247d037c20 */ /* 0x000fc80008410000 */
[----:B------:R-:W-:Y:S01]  /*2900*/  MUFU.SIN R58, R55 ;  /* 0x00000037003a7308 */ /* 0x000fe20000000400 */
[----:B0-----:R-:W-:Y:S01]  /*2910*/  FMUL.RZ R53, R3, 0.15915493667125701904 ;  /* 0x3e22f98303357820 */ /* 0x001fe2000040c000 */
[----:B------:R-:W-:-:S06]  /*2920*/  FMUL.FTZ R3, R126, UR36 ;  /* 0x000000247e037c20 */ /* 0x000fcc0008410000 */
[----:B--2---:R0:W2:Y:S08]  /*2930*/  MUFU.COS R60, R55 ;  /* 0x00000037003c7308 */ /* 0x0040b00000000000 */
[----:B------:R-:W-:Y:S01]  /*2940*/  MUFU.SIN R182, R56 ;  /* 0x0000003800b67308 */ /* 0x000fe20000000400 */
[----:B0-----:R-:W-:Y:S01]  /*2950*/  FMUL.RZ R55, R3, 0.15915493667125701904 ;  /* 0x3e22f98303377820 */ /* 0x001fe2000040c000 */
[----:B------:R-:W-:-:S06]  /*2960*/  FMUL.FTZ R3, R123, UR36 ;  /* 0x000000247b037c20 */ /* 0x000fcc0008410000 */
[----:B------:R0:W-:Y:S08]  /*2970*/  MUFU.COS R62, R56 ;  /* 0x00000038003e7308 */ /* 0x0001f00000000000 */
[----:B------:R-:W-:Y:S01]  /*2980*/  MUFU.SIN R180, R57 ;  /* 0x0000003900b47308 */ /* 0x000fe20000000400 */
[----:B0-----:R-:W-:Y:S01]  /*2990*/  FMUL.RZ R56, R3, 0.15915493667125701904 ;  /* 0x3e22f98303387820 */ /* 0x001fe2000040c000 */
[----:B------:R-:W-:-:S06]  /*29a0*/  FMUL.FTZ R3, R124, UR36 ;  /* 0x000000247c037c20 */ /* 0x000fcc0008410000 */
[----:B-----5:R0:W-:Y:S08]  /*29b0*/  MUFU.COS R64, R57 ;  /* 0x0000003900407308 */ /* 0x0201f00000000000 */
[----:B------:R-:W-:Y:S01]  /*29c0*/  MUFU.SIN R178, R53 ;  /* 0x0000003500b27308 */ /* 0x000fe20000000400 */
[----:B0-----:R-:W-:Y:S01]  /*29d0*/  FMUL.RZ R57, R3, 0.15915493667125701904 ;  /* 0x3e22f98303397820 */ /* 0x001fe2000040c000 */
[----:B------:R-:W-:-:S06]  /*29e0*/  FMUL.FTZ R3, R121, UR36 ;  /* 0x0000002479037c20 */ /* 0x000fcc0008410000 */
[----:B------:R0:W-:Y:S08]  /*29f0*/  MUFU.COS R66, R53 ;  /* 0x0000003500427308 */ /* 0x0001f00000000000 */
[----:B------:R-:W-:Y:S01]  /*2a00*/  MUFU.SIN R176, R55 ;  /* 0x0000003700b07308 */ /* 0x000fe20000000400 */
[----:B0-----:R-:W-:Y:S01]  /*2a10*/  FMUL.RZ R53, R3, 0.15915493667125701904 ;  /* 0x3e22f98303357820 */ /* 0x001fe2000040c000 */
[----:B------:R-:W-:-:S06]  /*2a20*/  FMUL.FTZ R3, R122, UR36 ;  /* 0x000000247a037c20 */ /* 0x000fcc0008410000 */
[----:B-1----:R0:W-:Y:S08]  /*2a30*/  MUFU.COS R68, R55 ;  /* 0x0000003700447308 */ /* 0x0021f00000000000 */
[----:B------:R-:W-:Y:S01]  /*2a40*/  MUFU.SIN R174, R56 ;  /* 0x0000003800ae7308 */ /* 0x000fe20000000400 */
[----:B0-----:R-:W-:Y:S01]  /*2a50*/  FMUL.RZ R55, R3, 0.15915493667125701904 ;  /* 0x3e22f98303377820 */ /* 0x001fe2000040c000 */
[----:B------:R-:W-:-:S06]  /*2a60*/  FMUL.FTZ R3, R119, UR36 ;  /* 0x0000002477037c20 */ /* 0x000fcc0008410000 */
[----:B------:R0:W-:Y:S08]  /*2a70*/  MUFU.COS R70, R56 ;  /* 0x0000003800467308 */ /* 0x0001f00000000000 */
        /* <DEDUP_REMOVED lines=16> */
[----:B------:R0:W3:Y:S02]  /*2b80*/  MUFU.COS R74, R53 ;  /* 0x00000035004a7308 */ /* 0x0000e40000000000 */
[-C--:B------:R-:W-:Y:S01]  /*2b90*/  FMUL.FTZ R55, R127, R2.reuse ;  /* 0x000000027f377220 */ /* 0x080fe20000410000 */
[-C--:B------:R-:W-:Y:S01]  /*2ba0*/  FMUL.FTZ R59, R125, R2.reuse ;  /* 0x000000027d3b7220 */ /* 0x080fe20000410000 */
[----:B------:R-:W-:-:S04]  /*2bb0*/  FMUL.FTZ R63, R123, R2 ;  /* 0x000000027b3f7220 */ /* 0x000fc80000410000 */
[----:B------:R-:W-:Y:S01]  /*2bc0*/  MUFU.SIN R158, R56 ;  /* 0x00000038009e7308 */ /* 0x000fe20000000400 */
[----:B0-----:R-:W-:Y:S01]  /*2bd0*/  FMUL.RZ R53, R3, 0.15915493667125701904 ;  /* 0x3e22f98303357820 */ /* 0x001fe2000040c000 */
[----:B------:R-:W-:-:S04]  /*2be0*/  FMUL.FTZ R3, R118, UR36 ;  /* 0x0000002476037c20 */ /* 0x000fc80008410000 */
[----:B------:R-:W-:Y:S02]  /*2bf0*/  FMUL.RZ R3, R3, 0.15915493667125701904 ;  /* 0x3e22f98303037820 */ /* 0x000fe4000040c000 */
[----:B------:R-:W-:Y:S08]  /*2c00*/  MUFU.SIN R162, R53 ;  /* 0x0000003500a27308 */ /* 0x000ff00000000400 */
[----:B------:R0:W-:Y:S08]  /*2c10*/  MUFU.COS R80, R53 ;  /* 0x0000003500507308 */ /* 0x0001f00000000000 */
[----:B------:R-:W-:Y:S01]  /*2c20*/  MUFU.SIN R67, R3 ;  /* 0x0000000300437308 */ /* 0x000fe20000000400 */
[----:B0-----:R-:W-:-:S07]  /*2c30*/  FMUL.FTZ R53, R130, R2 ;  /* 0x0000000282357220 */ /* 0x001fce0000410000 */
[----:B------:R0:W-:Y:S08]  /*2c40*/  MUFU.COS R161, R3 ;  /* 0x0000000300a17308 */ /* 0x0001f00000000000 */
[----:B------:R-:W2:Y:S01]  /*2c50*/  MUFU.EX2 R53, R53 ;  /* 0x0000003500357308 */ /* 0x000ea20000000800 */
[----:B0-----:R-:W-:-:S03]  /*2c60*/  IADD3 R3, PT, PT, R86, -0x100, RZ ;  /* 0xffffff0056037810 */ /* 0x001fc60007ffe0ff */
[----:B------:R0:W-:Y:S01]  /*2c70*/  MUFU.COS R82, R56 ;  /* 0x0000003800527308 */ /* 0x0001e20000000000 */
[----:B------:R-:W-:-:S04]  /*2c80*/  LOP3.LUT R3, R3, 0x100, RZ, 0xc0, !PT ;  /* 0x0000010003037812 */ /* 0x000fc800078ec0ff */
[----:B------:R-:W-:-:S03]  /*2c90*/  IADD3 R3, PT, PT, R3, UR6, RZ ;  /* 0x0000000603037c10 */ /* 0x000fc6000fffe0ff */
[----:B------:R-:W-:Y:S01]  /*2ca0*/  MUFU.SIN R65, R57 ;  /* 0x0000003900417308 */ /* 0x000fe20000000400 */
[----:B0-----:R-:W-:Y:S01]  /*2cb0*/  IADD3 R56, PT, PT, R98, 0x200, RZ ;  /* 0x0000020062387810 */ /* 0x001fe20007ffe0ff */
[C---:B--2---:R-:W-:Y:S01]  /*2cc0*/  FMUL.FTZ R187, R53.reuse, R60 ;  /* 0x0000003c35bb7220 */ /* 0x044fe20000410000 */
[----:B------:R-:W-:Y:S01]  /*2cd0*/  FMUL.FTZ R185, R53, R58 ;  /* 0x0000003a35b97220 */ /* 0x000fe20000410000 */
[----:B------:R-:W-:Y:S01]  /*2ce0*/  FMUL.FTZ R53, R121, R2 ;  /* 0x0000000279357220 */ /* 0x000fe20000410000 */
[----:B------:R-:W-:Y:S01]  /*2cf0*/  SEL R56, R3, R56, !P2 ;  /* 0x0000003803387207 */ /* 0x000fe20005000000 */
[-C--:B------:R-:W-:Y:S01]  /*2d00*/  FMUL.FTZ R3, R124, R2.reuse ;  /* 0x000000027c037220 */ /* 0x080fe20000410000 */
[-C--:B------:R-:W-:Y:S01]  /*2d10*/  FMUL.FTZ R58, R120, R2.reuse ;  /* 0x00000002783a7220 */ /* 0x080fe20000410000 */
[----:B------:R0:W2:Y:S01]  /*2d20*/  MUFU.COS R165, R57 ;  /* 0x0000003900a57308 */ /* 0x0000a20000000000 */
[----:B------:R-:W-:Y:S01]  /*2d30*/  FMUL.FTZ R60, R118, R2 ;  /* 0x00000002763c7220 */ /* 0x000fe20000410000 */
[----:B------:R-:W-:Y:S01]  /*2d40*/  LEA R91, R56, UR9, 0x3 ;  /* 0x00000009385b7c11 */ /* 0x000fe2000f8e18ff */
[-C--:B------:R-:W-:Y:S01]  /*2d50*/  FMUL.FTZ R155, R0, R84.reuse ;  /* 0x00000054009b7220 */ /* 0x080fe20000410000 */
[----:B------:R-:W-:-:S04]  /*2d60*/  FMUL.FTZ R154, R114, R84 ;  /* 0x00000054729a7220 */ /* 0x000fc80000410000 */
        /* <DEDUP_REMOVED lines=10> */
[-C--:B------:R-:W-:Y:S01]  /*2e10*/  FMUL.FTZ R146, R105, R84.reuse ;  /* 0x0000005469927220 */ /* 0x080fe20000410000 */
[-C--:B------:R-:W-:Y:S01]  /*2e20*/  FMUL.FTZ R145, R104, R84.reuse ;  /* 0x0000005468917220 */ /* 0x080fe20000410000 */
[-C--:B------:R-:W-:Y:S01]  /*2e30*/  FMUL.FTZ R144, R103, R84.reuse ;  /* 0x0000005467907220 */ /* 0x080fe20000410000 */
[-C--:B------:R-:W-:Y:S01]  /*2e40*/  FMUL.FTZ R143, R102, R84.reuse ;  /* 0x00000054668f7220 */ /* 0x080fe20000410000 */
[-C--:B------:R-:W-:Y:S01]  /*2e50*/  FMUL.FTZ R142, R101, R84.reuse ;  /* 0x00000054658e7220 */ /* 0x080fe20000410000 */
[----:B------:R-:W-:Y:S01]  /*2e60*/  FMUL.FTZ R140, R100, R84 ;  /* 0x00000054648c7220 */ /* 0x000fe20000410000 */
        /* <DEDUP_REMOVED lines=8> */
[----:B------:R-:W5:Y:S01]  /*2ef0*/  MUFU.EX2 R57, R57 ;  /* 0x0000003900397308 */ /* 0x000f620000000800 */
[-C--:B------:R-:W-:Y:S01]  /*2f00*/  FMUL.FTZ R196, R110, -R85.reuse ;  /* 0x800000556ec47220 */ /* 0x080fe20000410000 */
[-C--:B------:R-:W-:Y:S01]  /*2f10*/  FMUL.FTZ R195, R109, -R85.reuse ;  /* 0x800000556dc37220 */ /* 0x080fe20000410000 */
[-C--:B------:R-:W-:Y:S01]  /*2f20*/  FMUL.FTZ R194, R108, -R85.reuse ;  /* 0x800000556cc27220 */ /* 0x080fe20000410000 */
[----:B------:R-:W3:Y:S01]  /*2f30*/  MUFU.EX2 R59, R59 ;  /* 0x0000003b003b7308 */ /* 0x000ee20000000800 */
[-C--:B------:R-:W-:Y:S01]  /*2f40*/  FMUL.FTZ R193, R107, -R85.reuse ;  /* 0x800000556bc17220 */ /* 0x080fe20000410000 */
[C---:B-1----:R-:W-:Y:S01]  /*2f50*/  FMUL.FTZ R173, R3.reuse, R72 ;  /* 0x0000004803ad7220 */ /* 0x042fe20000410000 */
[----:B------:R-:W-:Y:S01]  /*2f60*/  FMUL.FTZ R172, R3, R172 ;  /* 0x000000ac03ac7220 */ /* 0x000fe20000410000 */
[----:B------:R-:W1:Y:S01]  /*2f70*/  MUFU.EX2 R61, R61 ;  /* 0x0000003d003d7308 */ /* 0x000e620000000800 */
[----:B------:R-:W-:Y:S01]  /*2f80*/  FMUL.FTZ R3, R129, R2 ;  /* 0x0000000281037220 */ /* 0x000fe20000410000 */
[C---:B0-----:R-:W-:Y:S01]  /*2f90*/  FMUL.FTZ R183, R55.reuse, R62 ;  /* 0x0000003e37b77220 */ /* 0x041fe20000410000 */
[----:B------:R-:W-:Y:S01]  /*2fa0*/  FMUL.FTZ R182, R55, R182 ;  /* 0x000000b637b67220 */ /* 0x000fe20000410000 */
[----:B------:R-:W0:Y:S01]  /*2fb0*/  MUFU.EX2 R53, R53 ;  /* 0x0000003500357308 */ /* 0x000e220000000800 */
[----:B------:R-:W-:Y:S01]  /*2fc0*/  FMUL.FTZ R55, R122, R2 ;  /* 0x000000027a377220 */ /* 0x000fe20000410000 */
[C---:B-----5:R-:W-:Y:S01]  /*2fd0*/  FMUL.FTZ R181, R57.reuse, R64 ;  /* 0x0000004039b57220 */ /* 0x060fe20000410000 */
[----:B------:R-:W-:Y:S01]  /*2fe0*/  FMUL.FTZ R180, R57, R180 ;  /* 0x000000b439b47220 */ /* 0x000fe20000410000 */
[----:B------:R-:W-:Y:S01]  /*2ff0*/  FMUL.FTZ R57, R119, R2 ;  /* 0x0000000277397220 */ /* 0x000fe20000410000 */
[----:B------:R-:W-:Y:S01]  /*3000*/  MUFU.EX2 R3, R3 ;  /* 0x0000000300037308 */ /* 0x000fe20000000800 */
[C---:B---3--:R-:W-:Y:S01]  /*3010*/  FMUL.FTZ R179, R59.reuse, R66 ;  /* 0x000000423bb37220 */ /* 0x048fe20000410000 */
[----:B------:R-:W-:Y:S01]  /*3020*/  FMUL.FTZ R178, R59, R178 ;  /* 0x000000b23bb27220 */ /* 0x000fe20000410000 */
[----:B------:R-:W-:Y:S01]  /*3030*/  FMUL.FTZ R59, R117, R2 ;  /* 0x00000002753b7220 */ /* 0x000fe20000410000 */
        /* <DEDUP_REMOVED lines=9> */
[----:B------:R-:W-:Y:S01]  /*30d0*/  SHF.L.U32 R2, R133, 0x3, RZ ;  /* 0x0000000385027819 */ /* 0x000fe200000006ff */
[-C--:B------:R-:W-:Y:S01]  /*30e0*/  FMUL.FTZ R192, R106, -R85.reuse ;  /* 0x800000556ac07220 */ /* 0x080fe20000410000 */
[----:B------:R-:W-:Y:S01]  /*30f0*/  FMUL.FTZ R191, R105, -R85 ;  /* 0x8000005569bf7220 */ /* 0x000fe20000410000 */
[----:B------:R-:W2:Y:S01]  /*3100*/  MUFU.EX2 R58, R58 ;  /* 0x0000003a003a7308 */ /* 0x000ea20000000800 */
[----:B------:R-:W-:Y:S01]  /*3110*/  LEA.HI.SX32 R2, R2, R2, 0x1b ;  /* 0x0000000202027211 */ /* 0x000fe200078fdaff */
[C---:B---3--:R-:W-:Y:S01]  /*3120*/  FMUL.FTZ R175, R63.reuse, R70 ;  /* 0x000000463faf7220 */ /* 0x048fe20000410000 */
[----:B------:R-:W-:Y:S01]  /*3130*/  FMUL.FTZ R174, R63, R174 ;  /* 0x000000ae3fae7220 */ /* 0x000fe20000410000 */
[----:B------:R-:W3:Y:S01]  /*3140*/  MUFU.EX2 R59, R59 ;  /* 0x0000003b003b7308 */ /* 0x000ee20000000800 */
[----:B------:R-:W-:Y:S01]  /*3150*/  LEA R87, R2, UR9, 0x4 ;  /* 0x0000000902577c11 */ /* 0x000fe2000f8e20ff */
[C---:B------:R-:W-:Y:S01]  /*3160*/  FMUL.FTZ R2, R3.reuse, R54 ;  /* 0x0000003603027220 */ /* 0x040fe20000410000 */
[----:B------:R-:W-:Y:S01]  /*3170*/  FMUL.FTZ R3, R3, R52 ;  /* 0x0000003403037220 */ /* 0x000fe20000410000 */
[----:B------:R-:W5:Y:S01]  /*3180*/  MUFU.EX2 R60, R60 ;  /* 0x0000003c003c7308 */ /* 0x000f620000000800 */
[C---:B-1----:R-:W-:Y:S01]  /*3190*/  FMUL.FTZ R169, R55.reuse, R76 ;  /* 0x0000004c37a97220 */ /* 0x042fe20000410000 */
[----:B------:R-:W-:Y:S01]  /*31a0*/  FMUL.FTZ R168, R55, R168 ;  /* 0x000000a837a87220 */ /* 0x000fe20000410000 */
[C---:B0-----:R-:W-:Y:S01]  /*31b0*/  FMUL.FTZ R167, R57.reuse, R78 ;  /* 0x0000004e39a77220 */ /* 0x041fe20000410000 */
[----:B------:R-:W0:Y:S01]  /*31c0*/  MUFU.EX2 R61, R61 ;  /* 0x0000003d003d7308 */ /* 0x000e220000000800 */
[----:B------:R-:W-:Y:S01]  /*31d0*/  FMUL.FTZ R166, R57, R166 ;  /* 0x000000a639a67220 */ /* 0x000fe20000410000 */
[C---:B--2---:R-:W-:Y:S01]  /*31e0*/  FMUL.FTZ R165, R58.reuse, R165 ;  /* 0x000000a53aa57220 */ /* 0x044fe20000410000 */
[----:B------:R-:W-:Y:S01]  /*31f0*/  FMUL.FTZ R164, R58, R65 ;  /* 0x000000413aa47220 */ /* 0x000fe20000410000 */
[----:B------:R-:W4:Y:S01]  /*3200*/  MUFU.EX2 R53, R53 ;  /* 0x0000003500357308 */ /* 0x000f220000000800 */
[----:B------:R1:W2:Y:S01]  /*3210*/  LDS.128 R68, [R87+0x40] ;  /* 0x0000400057447984 */ /* 0x0002a20000000c00 */
[C---:B---3--:R-:W-:Y:S01]  /*3220*/  FMUL.FTZ R163, R59.reuse, R80 ;  /* 0x000000503ba37220 */ /* 0x048fe20000410000 */
[----:B------:R-:W-:Y:S01]  /*3230*/  FMUL.FTZ R162, R59, R162 ;  /* 0x000000a23ba27220 */ /* 0x000fe20000410000 */
[----:B------:R-:W-:Y:S01]  /*3240*/  FMUL.FTZ R190, R104, -R85 ;  /* 0x8000005568be7220 */ /* 0x000fe20000410000 */
[----:B------:R1:W3:Y:S01]  /*3250*/  LDS.128 R56, [R87+0x10] ;  /* 0x0000100057387984 */ /* 0x0002e20000000c00 */
[C---:B-----5:R-:W-:Y:S01]  /*3260*/  FMUL.FTZ R161, R60.reuse, R161 ;  /* 0x000000a13ca17220 */ /* 0x060fe20000410000 */
[----:B------:R-:W-:Y:S01]  /*3270*/  FMUL.FTZ R160, R60, R67 ;  /* 0x000000433ca07220 */ /* 0x000fe20000410000 */
[-C--:B------:R-:W-:Y:S01]  /*3280*/  FMUL.FTZ R189, R103, -R85.reuse ;  /* 0x8000005567bd7220 */ /* 0x080fe20000410000 */
[----:B------:R1:W1:Y:S01]  /*3290*/  LDS.128 R64, [R87+0x30] ;  /* 0x0000300057407984 */ /* 0x0002620000000c00 */
[C---:B0-----:R-:W-:Y:S01]  /*32a0*/  FMUL.FTZ R159, R61.reuse, R82 ;  /* 0x000000523d9f7220 */ /* 0x041fe20000410000 */
[----:B------:R-:W-:Y:S01]  /*32b0*/  FMUL.FTZ R158, R61, R158 ;  /* 0x0000009e3d9e7220 */ /* 0x000fe20000410000 */
[-C--:B------:R-:W-:Y:S01]  /*32c0*/  FMUL.FTZ R188, R102, -R85.reuse ;  /* 0x8000005566bc7220 */ /* 0x080fe20000410000 */
[----:B------:R0:W0:Y:S01]  /*32d0*/  LDS.128 R60, [R87+0x20] ;  /* 0x00002000573c7984 */ /* 0x0000220000000c00 */
[C---:B----4-:R-:W-:Y:S01]  /*32e0*/  FMUL.FTZ R157, R53.reuse, R92 ;  /* 0x0000005c359d7220 */ /* 0x050fe20000410000 */
[----:B------:R-:W-:Y:S01]  /*32f0*/  FMUL.FTZ R156, R53, R156 ;  /* 0x0000009c359c7220 */ /* 0x000fe20000410000 */
[-C--:B------:R-:W-:Y:S01]  /*3300*/  FMUL.FTZ R186, R101, -R85.reuse ;  /* 0x8000005565ba7220 */ /* 0x080fe20000410000 */
[----:B------:R4:W0:Y:S01]  /*3310*/  LDS.128 R52, [R87] ;  /* 0x0000000057347984 */ /* 0x0008220000000c00 */
[-C--:B------:R-:W-:Y:S01]  /*3320*/  FMUL.FTZ R184, R100, -R85.reuse ;  /* 0x8000005564b87220 */ /* 0x080fe20000410000 */
[----:B------:R-:W-:-:S02]  /*3330*/  FMUL.FTZ R203, R99, -R85 ;  /* 0x8000005563cb7220 */ /* 0x000fc40000410000 */
[----:B------:R4:W0:Y:S04]  /*3340*/  LDS.128 R72, [R87+0x50] ;  /* 0x0000500057487984 */ /* 0x0008280000000c00 */
[----:B------:R4:W0:Y:S04]  /*3350*/  LDS.128 R76, [R87+0x60] ;  /* 0x00006000574c7984 */ /* 0x0008280000000c00 */
[----:B------:R4:W0:Y:S04]  /*3360*/  LDS.128 R80, [R87+0x70] ;  /* 0x0000700057507984 */ /* 0x0008280000000c00 */
[----:B------:R4:W-:Y:S01]  /*3370*/  STS.64 [R91+0x2550], R2 ;  /* 0x002550025b007388 */ /* 0x0009e20000000a00 */
[----:B------:R-:W-:Y:S06]  /*3380*/  BAR.SYNC.DEFER_BLOCKING 0x0 ;  /* 0x0000000000007b1d */ /* 0x000fec0000010000 */
[----:B------:R-:W-:Y:S05]  /*3390*/  @P1 BRA `(.L_x_14584) ;  /* 0x0000000000241947 */ /* 0x000fea0003800000 */
[----:B------:R-:W-:Y:S01]  /*33a0*/  ISETP.NE.AND P1, PT, R134, UR37, PT ;  /* 0x0000002586007c0c */ /* 0x000fe2000bf25270 */
[----:B------:R-:W-:Y:S01]  /*33b0*/  HFMA2 R90, -RZ, RZ, 1.875, 0 ;  /* 0x3f800000ff5a7431 */ /* 0x000fe200000001ff */
[----:B----4-:R-:W-:-:S11]  /*33c0*/  MOV R91, RZ ;  /* 0x000000ff005b7202 */ /* 0x010fd60000000f00 */
[----:B------:R-:W-:Y:S05]  /*33d0*/  @!P1 BRA `(.L_x_14585) ;  /* 0x0000000000189947 */ /* 0x000fea0003800000 */
[----:B------:R-:W-:-:S04]  /*33e0*/  LOP3.LUT R86, R86, 0x100, RZ, 0xc0, !PT ;  /* 0x0000010056567812 */ /* 0x000fc800078ec0ff */
[----:B------:R-:W-:-:S04]  /*33f0*/  IADD3 R86, PT, PT, R86, UR6, RZ ;  /* 0x0000000656567c10 */ /* 0x000fc8000fffe0ff */
[----:B------:R-:W-:-:S05]  /*3400*/  LEA R86, R86, UR9, 0x3 ;  /* 0x0000000956567c11 */ /* 0x000fca000f8e18ff */
[----:B------:R4:W0:Y:S01]  /*3410*/  LDS.64 R90, [R86+0x2550] ;  /* 0x00255000565a7984 */ /* 0x0008220000000a00 */
[----:B------:R-:W-:Y:S05]  /*3420*/  BRA `(.L_x_14585) ;  /* 0x0000000000047947 */ /* 0x000fea0003800000 */
.L_x_14584:
[----:B----4-:R-:W4:Y:S02]  /*3430*/  LDS.64 R90, [R90+UR9+0x3558] ;  /* 0x003558095a5a7984 */ /* 0x010f240008000a00 */
.L_x_14585:
[----:B------:R-:W-:Y:S05]  /*3440*/  BSYNC.RECONVERGENT B0 ;  /* 0x0000000000007941 */ /* 0x000fea0003800200 */
.L_x_14583:
[C---:B0-----:R-:W-:Y:S01]  /*3450*/  FMUL.FTZ R85, R129.reuse, R52 ;  /* 0x0000003481557220 */ /* 0x041fe20000410000 */
[----:B-1----:R-:W-:Y:S01]  /*3460*/  FMUL.FTZ R87, R129, R53 ;  /* 0x0000003581577220 */ /* 0x002fe20000410000 */
[C---:B------:R-:W-:Y:S01]  /*3470*/  FMUL.FTZ R210, R130.reuse, R55 ;  /* 0x0000003782d27220 */ /* 0x040fe20000410000 */
[----:B------:R-:W-:Y:S01]  /*3480*/  FMUL.FTZ R84, R130, R54 ;  /* 0x0000003682547220 */ /* 0x000fe20000410000 */
[C---:B------:R-:W-:Y:S01]  /*3490*/  FMUL.FTZ R92, R16.reuse, R85 ;  /* 0x00000055105c7220 */ /* 0x040fe20000410000 */
[----:B------:R-:W-:Y:S01]  /*34a0*/  FMUL.FTZ R94, R16, R87 ;  /* 0x00000057105e7220 */ /* 0x000fe20000410000 */
[C---:B---3--:R-:W-:Y:S01]  /*34b0*/  FMUL.FTZ R209, R127.reuse, R56 ;  /* 0x000000387fd17220 */ /* 0x048fe20000410000 */
[----:B------:R-:W-:Y:S01]  /*34c0*/  FMUL.FTZ R93, R127, R57 ;  /* 0x000000397f5d7220 */ /* 0x000fe20000410000 */
[C---:B----4-:R-:W-:Y:S01]  /*34d0*/  FMUL.FTZ R86, R185.reuse, R92 ;  /* 0x0000005cb9567220 */ /* 0x050fe20000410000 */
        /* <DEDUP_REMOVED lines=15> */
[C---:B------:R-:W-:Y:S01]  /*35d0*/  FFMA.FTZ R96, R183.reuse, R84, -R96 ;  /* 0x00000054b7607223 */ /* 0x040fe20000010860 */
[----:B------:R-:W-:Y:S01]  /*35e0*/  FFMA.FTZ R85, R183, R86, R85 ;  /* 0x00000056b7557223 */ /* 0x000fe20000010055 */
[C---:B------:R-:W-:Y:S01]  /*35f0*/  FMUL.FTZ R218, R124.reuse, R67 ;  /* 0x000000437cda7220 */ /* 0x040fe20000410000 */
[----:B------:R-:W-:Y:S01]  /*3600*/  FMUL.FTZ R226, R124, R66 ;  /* 0x000000427ce27220 */ /* 0x000fe20000410000 */
[C---:B------:R-:W-:Y:S01]  /*3610*/  FFMA.FTZ R96, R18.reuse, R209, R96 ;  /* 0x000000d112607223 */ /* 0x040fe20000010060 */
[----:B------:R-:W-:Y:S01]  /*3620*/  FFMA.FTZ R85, R18, R93, R85 ;  /* 0x0000005d12557223 */ /* 0x000fe20000010055 */
[C---:B--2---:R-:W-:Y:S01]  /*3630*/  FMUL.FTZ R207, R121.reuse, R68 ;  /* 0x0000004479cf7220 */ /* 0x044fe20000410000 */
[----:B------:R-:W-:Y:S01]  /*3640*/  FMUL.FTZ R205, R121, R69 ;  /* 0x0000004579cd7220 */ /* 0x000fe20000410000 */
[C---:B------:R-:W-:Y:S01]  /*3650*/  FMUL.FTZ R86, R180.reuse, R96 ;  /* 0x00000060b4567220 */ /* 0x040fe20000410000 */
[-C--:B------:R-:W-:Y:S01]  /*3660*/  FMUL.FTZ R84, R180, R85.reuse ;  /* 0x00000055b4547220 */ /* 0x080fe20000410000 */
        /* <DEDUP_REMOVED lines=8> */
[----:B------:R-:W-:Y:S01]  /*36f0*/  FFMA.FTZ R84, R3, R187, R84 ;  /* 0x000000bb03547223 */ /* 0x000fe20000010054 */
[----:B------:R-:W-:Y:S01]  /*3700*/  FMUL.FTZ R212, R120, R75 ;  /* 0x0000004b78d47220 */ /* 0x000fe20000410000 */
[C---:B------:R-:W-:Y:S01]  /*3710*/  FMUL.FTZ R96, R178.reuse, R86 ;  /* 0x00000056b2607220 */ /* 0x040fe20000410000 */
[-C--:B------:R-:W-:Y:S01]  /*3720*/  FMUL.FTZ R85, R178, R87.reuse ;  /* 0x00000057b2557220 */ /* 0x080fe20000410000 */
[----:B------:R-:W-:Y:S01]  /*3730*/  FMUL.FTZ R214, R120, R74 ;  /* 0x0000004a78d67220 */ /* 0x000fe20000410000 */
[----:B------:R-:W-:Y:S01]  /*3740*/  FMUL.FTZ R217, R117, R76 ;  /* 0x0000004c75d97220 */ /* 0x000fe20000410000 */
[C---:B------:R-:W-:Y:S01]  /*3750*/  FFMA.FTZ R87, R179.reuse, R87, -R96 ;  /* 0x00000057b3577223 */ /* 0x040fe20000010860 */
[----:B------:R-:W-:Y:S01]  /*3760*/  FFMA.FTZ R96, R179, R86, R85 ;  /* 0x00000056b3607223 */ /* 0x000fe20000010055 */
[----:B------:R-:W-:Y:S01]  /*3770*/  FMUL.FTZ R85, R3, R185 ;  /* 0x000000b903557220 */ /* 0x000fe20000410000 */
[-C--:B------:R-:W-:Y:S01]  /*3780*/  FMUL.FTZ R86, R182, R84.reuse ;  /* 0x00000054b6567220 */ /* 0x080fe20000410000 */
[C---:B------:R-:W-:Y:S01]  /*3790*/  FFMA.FTZ R87, R12.reuse, R235, R87 ;  /* 0x000000eb0c577223 */ /* 0x040fe20000010057 */
[----:B------:R-:W-:Y:S01]  /*37a0*/  FFMA.FTZ R95, R12, R233, R96 ;  /* 0x000000e90c5f7223 */ /* 0x000fe20000010060 */
        /* <DEDUP_REMOVED lines=12> */
[----:B------:R-:W-:Y:S01]  /*3870*/  FMUL.FTZ R84, R180, R96 ;  /* 0x00000060b4547220 */ /* 0x000fe20000410000 */
[----:B------:R-:W-:Y:S01]  /*3880*/  FMUL.FTZ R222, R118, R78 ;  /* 0x0000004e76de7220 */ /* 0x000fe20000410000 */
[C---:B------:R-:W-:Y:S01]  /*3890*/  FMUL.FTZ R202, R174.reuse, R204 ;  /* 0x000000ccaeca7220 */ /* 0x040fe20000410000 */
[-C--:B------:R-:W-:Y:S01]  /*38a0*/  FMUL.FTZ R85, R174, R87.reuse ;  /* 0x00000057ae557220 */ /* 0x080fe20000410000 */
[-C--:B------:R-:W-:Y:S01]  /*38b0*/  FFMA.FTZ R84, R181, R86.reuse, -R84 ;  /* 0x00000056b5547223 */ /* 0x080fe20000010854 */
[----:B------:R-:W-:Y:S01]  /*38c0*/  FMUL.FTZ R86, R180, R86 ;  /* 0x00000056b4567220 */ /* 0x000fe20000410000 */
[C---:B------:R-:W-:Y:S01]  /*38d0*/  FFMA.FTZ R87, R175.reuse, R87, -R202 ;  /* 0x00000057af577223 */ /* 0x040fe200000108ca */
[----:B------:R-:W-:Y:S01]  /*38e0*/  FFMA.FTZ R204, R175, R204, R85 ;  /* 0x000000ccafcc7223 */ /* 0x000fe20000010055 */
[----:B------:R-:W-:Y:S01]  /*38f0*/  FMUL.FTZ R225, R115, R80 ;  /* 0x0000005073e17220 */ /* 0x000fe20000410000 */
[----:B------:R-:W-:Y:S01]  /*3900*/  FFMA.FTZ R86, R181, R96, R86 ;  /* 0x00000060b5567223 */ /* 0x000fe20000010056 */
[C---:B------:R-:W-:Y:S01]  /*3910*/  FFMA.FTZ R87, R14.reuse, R221, R87 ;  /* 0x000000dd0e577223 */ /* 0x040fe20000010057 */
[----:B------:R-:W-:Y:S01]  /*3920*/  FFMA.FTZ R204, R14, R223, R204 ;  /* 0x000000df0ecc7223 */ /* 0x000fe200000100cc */
[----:B------:R-:W-:Y:S01]  /*3930*/  FMUL.FTZ R227, R115, R81 ;  /* 0x0000005173e37220 */ /* 0x000fe20000410000 */
[----:B------:R-:W-:Y:S01]  /*3940*/  FMUL.FTZ R96, R178, R86 ;  /* 0x00000056b2607220 */ /* 0x000fe20000410000 */
[CC--:B------:R-:W-:Y:S01]  /*3950*/  FMUL.FTZ R206, R172.reuse, R87.reuse ;  /* 0x00000057acce7220 */ /* 0x0c0fe20000410000 */
[----:B------:R-:W-:Y:S01]  /*3960*/  FMUL.FTZ R202, R172, R204 ;  /* 0x000000ccacca7220 */ /* 0x000fe20000410000 */
[----:B------:R-:W-:Y:S01]  /*3970*/  ISETP.GE.AND P1, PT, R133, 0x1, PT ;  /* 0x000000018500780c */ /* 0x000fe20003f26270 */
[-C--:B------:R-:W-:Y:S01]  /*3980*/  FFMA.FTZ R96, R179, R84.reuse, -R96 ;  /* 0x00000054b3607223 */ /* 0x080fe20000010860 */
[----:B------:R-:W-:Y:S01]  /*3990*/  FMUL.FTZ R84, R178, R84 ;  /* 0x00000054b2547220 */ /* 0x000fe20000410000 */
[C---:B------:R-:W-:Y:S01]  /*39a0*/  FFMA.FTZ R206, R173.reuse, R204, R206 ;  /* 0x000000ccadce7223 */ /* 0x040fe200000100ce */
[----:B------:R-:W-:Y:S01]  /*39b0*/  FFMA.FTZ R87, R173, R87, -R202 ;  /* 0x00000057ad577223 */ /* 0x000fe200000108ca */
[----:B------:R-:W0:Y:S01]  /*39c0*/  @P0 LDC R237, c[0x0][0x38c] ;  /* 0x0000e300ffed0b82 */ /* 0x000e220000000800 */
[----:B------:R-:W-:Y:S01]  /*39d0*/  FFMA.FTZ R84, R179, R86, R84 ;  /* 0x00000056b3547223 */ /* 0x000fe20000010054 */
[C---:B------:R-:W-:Y:S01]  /*39e0*/  FFMA.FTZ R206, R15.reuse, R218, R206 ;  /* 0x000000da0fce7223 */ /* 0x040fe200000100ce */
[----:B------:R-:W-:-:S02]  /*39f0*/  FFMA.FTZ R87, R15, R226, R87 ;  /* 0x000000e20f577223 */ /* 0x000fc40000010057 */
[----:B------:R-:W-:Y:S01]  /*3a00*/  FMUL.FTZ R86, R176, R84 ;  /* 0x00000054b0567220 */ /* 0x000fe20000410000 */
[C---:B------:R-:W-:Y:S01]  /*3a10*/  FMUL.FTZ R202, R170.reuse, R206 ;  /* 0x000000ceaaca7220 */ /* 0x040fe20000410000 */
[-C--:B------:R-:W-:Y:S02]  /*3a20*/  FMUL.FTZ R85, R170, R87.reuse ;  /* 0x00000057aa557220 */ /* 0x080fe40000410000 */
[-C--:B------:R-:W-:Y:S01]  /*3a30*/  FFMA.FTZ R86, R177, R96.reuse, -R86 ;  /* 0x00000060b1567223 */ /* 0x080fe20000010856 */
[----:B------:R-:W-:Y:S01]  /*3a40*/  FMUL.FTZ R96, R176, R96 ;  /* 0x00000060b0607220 */ /* 0x000fe20000410000 */
[C---:B------:R-:W-:Y:S01]  /*3a50*/  FFMA.FTZ R87, R171.reuse, R87, -R202 ;  /* 0x00000057ab577223 */ /* 0x040fe200000108ca */
[----:B------:R-:W-:Y:S02]  /*3a60*/  FFMA.FTZ R206, R171, R206, R85 ;  /* 0x000000ceabce7223 */ /* 0x000fe40000010055 */
[----:B------:R-:W-:Y:S01]  /*3a70*/  FFMA.FTZ R96, R177, R84, R96 ;  /* 0x00000054b1607223 */ /* 0x000fe20000010060 */
[C---:B------:R-:W-:Y:S01]  /*3a80*/  FFMA.FTZ R87, R8.reuse, R207, R87 ;  /* 0x000000cf08577223 */ /* 0x040fe20000010057 */
[----:B------:R-:W-:-:S02]  /*3a90*/  FFMA.FTZ R206, R8, R205, R206 ;  /* 0x000000cd08ce7223 */ /* 0x000fc400000100ce */
[----:B------:R-:W-:Y:S01]  /*3aa0*/  FMUL.FTZ R84, R174, R96 ;  /* 0x00000060ae547220 */ /* 0x000fe20000410000 */
[C---:B------:R-:W-:Y:S01]  /*3ab0*/  FMUL.FTZ R204, R168.reuse, R87 ;  /* 0x00000057a8cc7220 */ /* 0x040fe20000410000 */
[----:B------:R-:W-:Y:S02]  /*3ac0*/  FMUL.FTZ R202, R168, R206 ;  /* 0x000000cea8ca7220 */ /* 0x000fe40000410000 */
[-C--:B------:R-:W-:Y:S01]  /*3ad0*/  FFMA.FTZ R84, R175, R86.reuse, -R84 ;  /* 0x00000056af547223 */ /* 0x080fe20000010854 */
[----:B------:R-:W-:Y:S01]  /*3ae0*/  FMUL.FTZ R86, R174, R86 ;  /* 0x00000056ae567220 */ /* 0x000fe20000410000 */
[C---:B------:R-:W-:Y:S01]  /*3af0*/  FFMA.FTZ R204, R169.reuse, R206, R204 ;  /* 0x000000cea9cc7223 */ /* 0x040fe200000100cc */
[----:B------:R-:W-:Y:S01]  /*3b00*/  FMUL.FTZ R206, R122, R71 ;  /* 0x000000477ace7220 */ /* 0x000fe20000410000 */
[----:B------:R-:W-:Y:S01]  /*3b10*/  FFMA.FTZ R87, R169, R87, -R202 ;  /* 0x00000057a9577223 */ /* 0x000fe200000108ca */
[----:B------:R-:W-:Y:S02]  /*3b20*/  FFMA.FTZ R86, R175, R96, R86 ;  /* 0x00000060af567223 */ /* 0x000fe40000010056 */
[C---:B------:R-:W-:Y:S01]  /*3b30*/  FFMA.FTZ R204, R9.reuse, R206, R204 ;  /* 0x000000ce09cc7223 */ /* 0x040fe200000100cc */
[----:B------:R-:W-:Y:S01]  /*3b40*/  FFMA.FTZ R87, R9, R216, R87 ;  /* 0x000000d809577223 */ /* 0x000fe20000010057 */
[----:B------:R-:W-:-:S02]  /*3b50*/  FMUL.FTZ R96, R172, R86 ;  /* 0x00000056ac607220 */ /* 0x000fc40000410000 */
[C---:B------:R-:W-:Y:S01]  /*3b60*/  FMUL.FTZ R202, R166.reuse, R204 ;  /* 0x000000cca6ca7220 */ /* 0x040fe20000410000 */
[-C--:B------:R-:W-:Y:S01]  /*3b70*/  FMUL.FTZ R85, R166, R87.reuse ;  /* 0x00000057a6557220 */ /* 0x080fe20000410000 */
[-C--:B------:R-:W-:Y:S01]  /*3b80*/  FFMA.FTZ R96, R173, R84.reuse, -R96 ;  /* 0x00000054ad607223 */ /* 0x080fe20000010860 */
[----:B------:R-:W-:Y:S01]  /*3b90*/  FMUL.FTZ R84, R172, R84 ;  /* 0x00000054ac547220 */ /* 0x000fe20000410000 */
[C---:B------:R-:W-:Y:S01]  /*3ba0*/  FFMA.FTZ R87, R167.reuse, R87, -R202 ;  /* 0x00000057a7577223 */ /* 0x040fe200000108ca */
[----:B------:R-:W-:Y:S02]  /*3bb0*/  FFMA.FTZ R204, R167, R204, R85 ;  /* 0x000000cca7cc7223 */ /* 0x000fe40000010055 */
[----:B------:R-:W-:Y:S01]  /*3bc0*/  FFMA.FTZ R84, R173, R86, R84 ;  /* 0x00000056ad547223 */ /* 0x000fe20000010054 */
[C---:B------:R-:W-:Y:S01]  /*3bd0*/  FFMA.FTZ R87, R10.reuse, R215, R87 ;  /* 0x000000d70a577223 */ /* 0x040fe20000010057 */
[----:B------:R-:W-:Y:S02]  /*3be0*/  FFMA.FTZ R204, R10, R213, R204 ;  /* 0x000000d50acc7223 */ /* 0x000fe400000100cc */
[----:B------:R-:W-:Y:S01]  /*3bf0*/  FMUL.FTZ R86, R170, R84 ;  /* 0x00000054aa567220 */ /* 0x000fe20000410000 */
[C---:B------:R-:W-:Y:S01]  /*3c00*/  FMUL.FTZ R208, R164.reuse, R87 ;  /* 0x00000057a4d07220 */ /* 0x040fe20000410000 */
[----:B------:R-:W-:-:S02]  /*3c10*/  FMUL.FTZ R202, R164, R204 ;  /* 0x000000cca4ca7220 */ /* 0x000fc40000410000 */
[-C--:B------:R-:W-:Y:S01]  /*3c20*/  FFMA.FTZ R86, R171, R96.reuse, -R86 ;  /* 0x00000060ab567223 */ /* 0x080fe20000010856 */
[----:B------:R-:W-:Y:S01]  /*3c30*/  FMUL.FTZ R96, R170, R96 ;  /* 0x00000060aa607220 */ /* 0x000fe20000410000 */
[C---:B------:R-:W-:Y:S01]  /*3c40*/  FFMA.FTZ R208, R165.reuse, R204, R208 ;  /* 0x000000cca5d07223 */ /* 0x040fe200000100d0 */
[----:B------:R-:W-:Y:S02]  /*3c50*/  FFMA.FTZ R87, R165, R87, -R202 ;  /* 0x00000057a5577223 */ /* 0x000fe400000108ca */
        /* <DEDUP_REMOVED lines=27> */
[C---:B------:R-:W-:Y:S01]  /*3e10*/  FFMA.FTZ R87, R159.reuse, R87, -R202 ;  /* 0x000000579f577223 */ /* 0x040fe200000108ca */
[----:B------:R-:W-:Y:S01]  /*3e20*/  FMUL.FTZ R96, R164, R96 ;  /* 0x00000060a4607220 */ /* 0x000fe20000410000 */
[----:B------:R-:W-:Y:S02]  /*3e30*/  FFMA.FTZ R204, R159, R204, R85 ;  /* 0x000000cc9fcc7223 */ /* 0x000fe40000010055 */
[C---:B------:R-:W-:Y:S01]  /*3e40*/  FFMA.FTZ R87, R6.reuse, R225, R87 ;  /* 0x000000e106577223 */ /* 0x040fe20000010057 */
[----:B------:R-:W-:Y:S01]  /*3e50*/  FFMA.FTZ R96, R165, R84, R96 ;  /* 0x00000054a5607223 */ /* 0x000fe20000010060 */
[----:B------:R-:W-:Y:S02]  /*3e60*/  FFMA.FTZ R204, R6, R227, R204 ;  /* 0x000000e306cc7223 */ /* 0x000fe400000100cc */
[----:B------:R-:W-:Y:S01]  /*3e70*/  FMUL.FTZ R208, R156, R87 ;  /* 0x000000579cd07220 */ /* 0x000fe20000410000 */
[----:B------:R-:W-:Y:S01]  /*3e80*/  FMUL.FTZ R84, R162, R96 ;  /* 0x00000060a2547220 */ /* 0x000fe20000410000 */
[----:B------:R-:W-:-:S02]  /*3e90*/  FMUL.FTZ R202, R156, R204 ;  /* 0x000000cc9cca7220 */ /* 0x000fc40000410000 */
[----:B------:R-:W-:Y:S01]  /*3ea0*/  FFMA.FTZ R208, R157, R204, R208 ;  /* 0x000000cc9dd07223 */ /* 0x000fe200000100d0 */
[-C--:B------:R-:W-:Y:S01]  /*3eb0*/  FFMA.FTZ R84, R163, R86.reuse, -R84 ;  /* 0x00000056a3547223 */ /* 0x080fe20000010854 */
[----:B------:R-:W-:Y:S01]  /*3ec0*/  FMUL.FTZ R204, R116, R83 ;  /* 0x0000005374cc7220 */ /* 0x000fe20000410000 */
[----:B------:R-:W-:Y:S01]  /*3ed0*/  FMUL.FTZ R86, R162, R86 ;  /* 0x00000056a2567220 */ /* 0x000fe20000410000 */
[----:B------:R-:W-:Y:S01]  /*3ee0*/  FFMA.FTZ R87, R157, R87, -R202 ;  /* 0x000000579d577223 */ /* 0x000fe200000108ca */
[----:B------:R-:W-:Y:S01]  /*3ef0*/  FMUL.FTZ R202, R116, R82 ;  /* 0x0000005274ca7220 */ /* 0x000fe20000410000 */
[----:B------:R-:W-:Y:S01]  /*3f00*/  FFMA.FTZ R95, R7, R204, R208 ;  /* 0x000000cc075f7223 */ /* 0x000fe200000100d0 */
[----:B------:R-:W-:Y:S01]  /*3f10*/  FFMA.FTZ R86, R163, R96, R86 ;  /* 0x00000060a3567223 */ /* 0x000fe20000010056 */
[C---:B------:R-:W-:Y:S01]  /*3f20*/  FMUL.FTZ R85, R160.reuse, R84 ;  /* 0x00000054a0557220 */ /* 0x040fe20000410000 */
[----:B------:R-:W-:Y:S02]  /*3f30*/  FFMA.FTZ R96, R7, R202, R87 ;  /* 0x000000ca07607223 */ /* 0x000fe40000010057 */
[-C--:B------:R-:W-:Y:S01]  /*3f40*/  FMUL.FTZ R208, R160, R86.reuse ;  /* 0x00000056a0d07220 */ /* 0x080fe20000410000 */
[----:B------:R-:W1:Y:S01]  /*3f50*/  SHFL.UP PT, R224, R95, 0x1, RZ ;  /* 0x042000005fe07989 */ /* 0x000e6200000e00ff */
[----:B------:R-:W-:-:S02]  /*3f60*/  FFMA.FTZ R85, R161, R86, R85 ;  /* 0x00000056a1557223 */ /* 0x000fc40000010055 */
[----:B------:R-:W-:Y:S01]  /*3f70*/  FFMA.FTZ R208, R161, R84, -R208 ;  /* 0x00000054a1d07223 */ /* 0x000fe200000108d0 */
[----:B------:R-:W2:Y:S01]  /*3f80*/  SHFL.UP PT, R211, R96, 0x1, RZ ;  /* 0x0420000060d37989 */ /* 0x000ea200000e00ff */
[CC--:B------:R-:W-:Y:S02]  /*3f90*/  FMUL.FTZ R87, R158.reuse, R85.reuse ;  /* 0x000000559e577220 */ /* 0x0c0fe40000410000 */
[-C--:B------:R-:W-:Y:S02]  /*3fa0*/  FMUL.FTZ R84, R158, R208.reuse ;  /* 0x000000d09e547220 */ /* 0x080fe40000410000 */
[C---:B------:R-:W-:Y:S02]  /*3fb0*/  FFMA.FTZ R87, R159.reuse, R208, -R87 ;  /* 0x000000d09f577223 */ /* 0x040fe40000010857 */
[----:B------:R-:W-:Y:S02]  /*3fc0*/  FFMA.FTZ R84, R159, R85, R84 ;  /* 0x000000559f547223 */ /* 0x000fe40000010054 */
[----:B------:R-:W-:-:S02]  /*3fd0*/  FMUL.FTZ R85, R156, R87 ;  /* 0x000000579c557220 */ /* 0x000fc40000410000 */
[-C--:B------:R-:W-:Y:S02]  /*3fe0*/  FMUL.FTZ R86, R156, R84.reuse ;  /* 0x000000549c567220 */ /* 0x080fe40000410000 */
[C---:B------:R-:W-:Y:S02]  /*3ff0*/  FFMA.FTZ R208, R157.reuse, R84, R85 ;  /* 0x000000549dd07223 */ /* 0x040fe40000010055 */
[----:B------:R-:W-:-:S03]  /*4000*/  FFMA.FTZ R97, R157, R87, -R86 ;  /* 0x000000579d617223 */ /* 0x000fc60000010856 */
[----:B------:R-:W3:Y:S01]  /*4010*/  SHFL.UP PT, R85, R208, 0x1, RZ ;  /* 0x04200000d0557989 */ /* 0x000ee200000e00ff */
[CC--:B-1----:R-:W-:Y:S01]  /*4020*/  FMUL.FTZ R87, R97.reuse, R224.reuse ;  /* 0x000000e061577220 */ /* 0x0c2fe20000410000 */
[C---:B------:R-:W-:Y:S02]  /*4030*/  FMUL.FTZ R224, R208.reuse, R224 ;  /* 0x000000e0d0e07220 */ /* 0x040fe40000410000 */
[----:B------:R-:W1:Y:S01]  /*4040*/  SHFL.UP PT, R84, R97, 0x1, RZ ;  /* 0x0420000061547989 */ /* 0x000e6200000e00ff */
[-C--:B--2---:R-:W-:Y:S01]  /*4050*/  FFMA.FTZ R86, R208, R211.reuse, R87 ;  /* 0x000000d3d0567223 */ /* 0x084fe20000010057 */
[----:B------:R-:W-:-:S03]  /*4060*/  FFMA.FTZ R211, R97, R211, -R224 ;  /* 0x000000d361d37223 */ /* 0x000fc600000108e0 */
[----:B------:R-:W-:Y:S01]  /*4070*/  @P1 FADD.FTZ R95, R95, R86 ;  /* 0x000000565f5f1221 */ /* 0x000fe20000010000 */
[----:B------:R-:W-:-:S04]  /*4080*/  @P1 FADD.FTZ R96, R96, R211 ;  /* 0x000000d360601221 */ /* 0x000fc80000010000 */
[----:B------:R-:W2:Y:S04]  /*4090*/  SHFL.UP PT, R231, R95, 0x2, RZ ;  /* 0x044000005fe77989 */ /* 0x000ea800000e00ff */
[----:B------:R-:W4:Y:S01]  /*40a0*/  SHFL.UP PT, R229, R96, 0x2, RZ ;  /* 0x0440000060e57989 */ /* 0x000f2200000e00ff */
[-C--:B---3--:R-:W-:Y:S01]  /*40b0*/  FMUL.FTZ R87, R97, R85.reuse ;  /* 0x0000005561577220 */ /* 0x088fe20000410000 */
[----:B------:R-:W-:-:S03]  /*40c0*/  FMUL.FTZ R86, R208, R85 ;  /* 0x00000055d0567220 */ /* 0x000fc60000410000 */
[-C--:B-1----:R-:W-:Y:S01]  /*40d0*/  @P1 FFMA.FTZ R208, R208, R84.reuse, R87 ;  /* 0x00000054d0d01223 */ /* 0x082fe20000010057 */
[----:B------:R-:W-:Y:S01]  /*40e0*/  @P1 FFMA.FTZ R97, R97, R84, -R86 ;  /* 0x0000005461611223 */ /* 0x000fe20000010856 */
[----:B------:R-:W-:-:S03]  /*40f0*/  ISETP.GE.AND P1, PT, R133, 0x2, PT ;  /* 0x000000028500780c */ /* 0x000fc60003f26270 */
[----:B------:R-:W1:Y:S04]  /*4100*/  SHFL.UP PT, R224, R208, 0x2, RZ ;  /* 0x04400000d0e07989 */ /* 0x000e6800000e00ff */
[----:B------:R-:W3:Y:S01]  /*4110*/  SHFL.UP PT, R211, R97, 0x2, RZ ;  /* 0x0440000061d37989 */ /* 0x000ee200000e00ff */
[-C--:B--2---:R-:W-:Y:S01]  /*4120*/  FMUL.FTZ R84, R208, R231.reuse ;  /* 0x000000e7d0547220 */ /* 0x084fe20000410000 */
[----:B------:R-:W-:-:S03]  /*4130*/  FMUL.FTZ R231, R97, R231 ;  /* 0x000000e761e77220 */ /* 0x000fc60000410000 */
[-C--:B----4-:R-:W-:Y:S01]  /*4140*/  FFMA.FTZ R85, R97, R229.reuse, -R84 ;  /* 0x000000e561557223 */ /* 0x090fe20000010854 */
[----:B------:R-:W-:Y:S01]  /*4150*/  @P0 IADD3 R84, PT, PT, R134, -0x2, RZ ;  /* 0xfffffffe86540810 */ /* 0x000fe20007ffe0ff */
[----:B------:R-:W-:Y:S02]  /*4160*/  FFMA.FTZ R86, R208, R229, R231 ;  /* 0x000000e5d0567223 */ /* 0x000fe400000100e7 */
[----:B------:R-:W-:Y:S02]  /*4170*/  @P1 FADD.FTZ R96, R96, R85 ;  /* 0x0000005560601221 */ /* 0x000fe40000010000 */
[----:B0-----:R-:W-:Y:S02]  /*4180*/  @P0 IMAD R87, R84, R237, UR6 ;  /* 0x0000000654570e24 */ /* 0x001fe4000f8e02ed */
[----:B------:R-:W-:Y:S01]  /*4190*/  @P1 FADD.FTZ R95, R95, R86 ;  /* 0x000000565f5f1221 */ /* 0x000fe20000010000 */
[----:B------:R-:W-:Y:S01]  /*41a0*/  CS2R R84, SRZ ;  /* 0x0000000000547805 */ /* 0x000fe2000001ff00 */
[----:B------:R-:W-:-:S03]  /*41b0*/  @P0 IMAD.WIDE R86, R87, 0x10, R88 ;  /* 0x0000001057560825 */ /* 0x000fc600078e0258 */
[----:B------:R-:W0:Y:S04]  /*41c0*/  SHFL.UP PT, R236, R95, 0x4, RZ ;  /* 0x048000005fec7989 */ /* 0x000e2800000e00ff */
[----:B------:R2:W4:Y:S01]  /*41d0*/  @P0 LDG.E.64 R84, desc[UR16][R86.64+0x8] ;  /* 0x0000081056540981 */ /* 0x000522000c1e1b00 */
[CC--:B-1----:R-:W-:Y:S01]  /*41e0*/  FMUL.FTZ R229, R97.reuse, R224.reuse ;  /* 0x000000e061e57220 */ /* 0x0c2fe20000410000 */
[C---:B------:R-:W-:Y:S01]  /*41f0*/  FMUL.FTZ R224, R208.reuse, R224 ;  /* 0x000000e0d0e07220 */ /* 0x040fe20000410000 */
[----:B------:R-:W-:Y:S01]  /*4200*/  BSSY.RECONVERGENT B0, `(.L_x_14586) ;  /* 0x00000f3000007945 */ /* 0x000fe20003800200 */
[----:B------:R-:W2:Y:S01]  /*4210*/  SHFL.UP PT, R231, R96, 0x4, RZ ;  /* 0x0480000060e77989 */ /* 0x000ea200000e00ff */
[-C--:B---3--:R-:W-:Y:S01]  /*4220*/  @P1 FFMA.FTZ R208, R208, R211.reuse, R229 ;  /* 0x000000d3d0d01223 */ /* 0x088fe200000100e5 */
[----:B------:R-:W-:Y:S01]  /*4230*/  @P1 FFMA.FTZ R97, R97, R211, -R224 ;  /* 0x000000d361611223 */ /* 0x000fe200000108e0 */
[----:B------:R-:W-:-:S02]  /*4240*/  ISETP.GE.AND P1, PT, R133, 0x4, PT ;  /* 0x000000048500780c */ /* 0x000fc40003f26270 */
[C---:B------:R-:W-:Y:S01]  /*4250*/  ISETP.GT.U32.AND P3, PT, R135.reuse, 0x1d, PT ;  /* 0x0000001d8700780c */ /* 0x040fe20003f64070 */
[----:B------:R-:W1:Y:S01]  /*4260*/  SHFL.UP PT, R224, R208, 0x4, RZ ;  /* 0x04800000d0e07989 */ /* 0x000e6200000e00ff */
[C---:B------:R-:W-:Y:S02]  /*4270*/  ISETP.GT.U32.AND P4, PT, R135.reuse, 0x1b, PT ;  /* 0x0000001b8700780c */ /* 0x040fe40003f84070 */
[C---:B------:R-:W-:Y:S01]  /*4280*/  ISETP.GT.U32.AND P5, PT, R135.reuse, 0x17, PT ;  /* 0x000000178700780c */ /* 0x040fe20003fa4070 */
[----:B------:R-:W3:Y:S01]  /*4290*/  SHFL.UP PT, R211, R97, 0x4, RZ ;  /* 0x0480000061d37989 */ /* 0x000ee200000e00ff */
[----:B------:R-:W-:Y:S01]  /*42a0*/  ISETP.GT.U32.AND P6, PT, R135, 0xf, PT ;  /* 0x0000000f8700780c */ /* 0x000fe20003fc4070 */
[-C--:B0-----:R-:W-:Y:S01]  /*42b0*/  FMUL.FTZ R229, R97, R236.reuse ;  /* 0x000000ec61e57220 */ /* 0x081fe20000410000 */
[----:B------:R-:W-:-:S03]  /*42c0*/  FMUL.FTZ R236, R208, R236 ;  /* 0x000000ecd0ec7220 */ /* 0x000fc60000410000 */
[-C--:B--2---:R-:W-:Y:S01]  /*42d0*/  FFMA.FTZ R86, R208, R231.reuse, R229 ;  /* 0x000000e7d0567223 */ /* 0x084fe200000100e5 */
[----:B------:R-:W-:-:S03]  /*42e0*/  FFMA.FTZ R231, R97, R231, -R236 ;  /* 0x000000e761e77223 */ /* 0x000fc600000108ec */
[----:B------:R-:W-:Y:S01]  /*42f0*/  @P1 FADD.FTZ R95, R95, R86 ;  /* 0x000000565f5f1221 */ /* 0x000fe20000010000 */
[----:B------:R-:W-:Y:S01]  /*4300*/  @P1 FADD.FTZ R96, R96, R231 ;  /* 0x000000e760601221 */ /* 0x000fe20000010000 */
[CC--:B-1----:R-:W-:Y:S01]  /*4310*/  FMUL.FTZ R87, R97.reuse, R224.reuse ;  /* 0x000000e061577220 */ /* 0x0c2fe20000410000 */
[C---:B------:R-:W-:Y:S02]  /*4320*/  FMUL.FTZ R224, R208.reuse, R224 ;  /* 0x000000e0d0e07220 */ /* 0x040fe40000410000 */
[----:B------:R-:W0:Y:S01]  /*4330*/  SHFL.UP PT, R231, R95, 0x8, RZ ;  /* 0x050000005fe77989 */ /* 0x000e2200000e00ff */
[-C--:B---3--:R-:W-:Y:S01]  /*4340*/  @P1 FFMA.FTZ R208, R208, R211.reuse, R87 ;  /* 0x000000d3d0d01223 */ /* 0x088fe20000010057 */
[----:B------:R-:W-:Y:S01]  /*4350*/  @P1 FFMA.FTZ R97, R97, R211, -R224 ;  /* 0x000000d361611223 */ /* 0x000fe200000108e0 */
[----:B------:R-:W-:Y:S01]  /*4360*/  ISETP.GE.AND P1, PT, R133, 0x8, PT ;  /* 0x000000088500780c */ /* 0x000fe20003f26270 */
        /* <DEDUP_REMOVED lines=10> */
[----:B------:R-:W-:Y:S01]  /*4410*/  FMUL.FTZ R224, R208, R87 ;  /* 0x00000057d0e07220 */ /* 0x000fe20000410000 */
[-C--:B------:R-:W-:Y:S01]  /*4420*/  FMUL.FTZ R236, R156, R91.reuse ;  /* 0x0000005b9cec7220 */ /* 0x080fe20000410000 */
[----:B------:R-:W0:Y:S01]  /*4430*/  SHFL.UP PT, R87, R95, 0x10, RZ ;  /* 0x060000005f577989 */ /* 0x000e2200000e00ff */
[-C--:B---3--:R-:W-:Y:S01]  /*4440*/  @P1 FFMA.FTZ R208, R208, R86.reuse, R211 ;  /* 0x00000056d0d01223 */ /* 0x088fe200000100d3 */
[----:B------:R-:W-:Y:S01]  /*4450*/  @P1 FFMA.FTZ R97, R97, R86, -R224 ;  /* 0x0000005661611223 */ /* 0x000fe200000108e0 */
[C---:B------:R-:W-:Y:S01]  /*4460*/  FMUL.FTZ R211, R157.reuse, R91 ;  /* 0x0000005b9dd37220 */ /* 0x040fe20000410000 */
[----:B------:R-:W1:Y:S01]  /*4470*/  SHFL.UP PT, R86, R96, 0x10, RZ ;  /* 0x0600000060567989 */ /* 0x000e6200000e00ff */
[-C--:B------:R-:W-:Y:S01]  /*4480*/  FFMA.FTZ R236, R157, R90.reuse, -R236 ;  /* 0x0000005a9dec7223 */ /* 0x080fe200000108ec */
[----:B------:R-:W-:Y:S01]  /*4490*/  ISETP.GE.AND P1, PT, R133, 0x10, PT ;  /* 0x000000108500780c */ /* 0x000fe20003f26270 */
[----:B------:R-:W-:Y:S01]  /*44a0*/  FFMA.FTZ R229, -R156, R90, -R211 ;  /* 0x0000005a9ce57223 */ /* 0x000fe200000109d3 */
[----:B------:R-:W2:Y:S01]  /*44b0*/  SHFL.UP PT, R224, R208, 0x10, RZ ;  /* 0x06000000d0e07989 */ /* 0x000ea200000e00ff */
[----:B------:R-:W-:-:S02]  /*44c0*/  FMUL.FTZ R240, R158, R236 ;  /* 0x000000ec9ef07220 */ /* 0x000fc40000410000 */
[-C--:B------:R-:W-:Y:S01]  /*44d0*/  FMUL.FTZ R238, R158, R229.reuse ;  /* 0x000000e59eee7220 */ /* 0x080fe20000410000 */
[----:B------:R-:W3:Y:S01]  /*44e0*/  SHFL.UP PT, R211, R97, 0x10, RZ ;  /* 0x0600000061d37989 */ /* 0x000ee200000e00ff */
[C---:B------:R-:W-:Y:S02]  /*44f0*/  FFMA.FTZ R240, R159.reuse, R229, -R240 ;  /* 0x000000e59ff07223 */ /* 0x040fe400000108f0 */
[----:B------:R-:W-:Y:S01]  /*4500*/  FFMA.FTZ R238, R159, R236, R238 ;  /* 0x000000ec9fee7223 */ /* 0x000fe200000100ee */
[-C--:B0-----:R-:W-:Y:S01]  /*4510*/  FMUL.FTZ R236, R208, R87.reuse ;  /* 0x00000057d0ec7220 */ /* 0x081fe20000410000 */
[----:B------:R-:W-:-:S03]  /*4520*/  FMUL.FTZ R229, R97, R87 ;  /* 0x0000005761e57220 */ /* 0x000fc60000410000 */
[CC--:B-1----:R-:W-:Y:S01]  /*4530*/  FFMA.FTZ R87, R97.reuse, R86.reuse, -R236 ;  /* 0x0000005661577223 */ /* 0x0c2fe200000108ec */
[C---:B------:R-:W-:Y:S01]  /*4540*/  FFMA.FTZ R86, R208.reuse, R86, R229 ;  /* 0x00000056d0567223 */ /* 0x040fe200000100e5 */
[-C--:B--2---:R-:W-:Y:S01]  /*4550*/  FMUL.FTZ R236, R208, R224.reuse ;  /* 0x000000e0d0ec7220 */ /* 0x084fe20000410000 */
[C---:B------:R-:W-:Y:S01]  /*4560*/  FMUL.FTZ R229, R97.reuse, R224 ;  /* 0x000000e061e57220 */ /* 0x040fe20000410000 */
[----:B------:R-:W-:Y:S01]  /*4570*/  FMUL.FTZ R224, R160, R240 ;  /* 0x000000f0a0e07220 */ /* 0x000fe20000410000 */
[----:B------:R-:W-:Y:S01]  /*4580*/  @P1 FADD.FTZ R96, R96, R87 ;  /* 0x0000005760601221 */ /* 0x000fe20000010000 */
[-C--:B---3--:R-:W-:Y:S01]  /*4590*/  @P1 FFMA.FTZ R97, R97, R211.reuse, -R236 ;  /* 0x000000d361611223 */ /* 0x088fe200000108ec */
[----:B------:R-:W-:Y:S01]  /*45a0*/  @P1 FFMA.FTZ R208, R208, R211, R229 ;  /* 0x000000d3d0d01223 */ /* 0x000fe200000100e5 */
[-C--:B------:R-:W-:Y:S01]  /*45b0*/  FMUL.FTZ R211, R160, R238.reuse ;  /* 0x000000eea0d37220 */ /* 0x080fe20000410000 */
[C---:B------:R-:W-:Y:S01]  /*45c0*/  FMUL.FTZ R236, R156.reuse, R201 ;  /* 0x000000c99cec7220 */ /* 0x040fe20000410000 */
[C---:B------:R-:W-:Y:S01]  /*45d0*/  FFMA.FTZ R238, R161.reuse, R238, R224 ;  /* 0x000000eea1ee7223 */ /* 0x040fe200000100e0 */
[-C--:B------:R-:W-:Y:S01]  /*45e0*/  FMUL.FTZ R224, R156, R203.reuse ;  /* 0x000000cb9ce07220 */ /* 0x080fe20000410000 */
[----:B------:R-:W-:Y:S01]  /*45f0*/  FFMA.FTZ R240, R161, R240, -R211 ;  /* 0x000000f0a1f07223 */ /* 0x000fe200000108d3 */
[C---:B------:R-:W-:Y:S01]  /*4600*/  FFMA.FTZ R229, R157.reuse, R203, -R236 ;  /* 0x000000cb9de57223 */ /* 0x040fe200000108ec */
[----:B------:R-:W-:Y:S01]  /*4610*/  FMUL.FTZ R231, R162, R238 ;  /* 0x000000eea2e77220 */ /* 0x000fe20000410000 */
[----:B------:R-:W-:Y:S01]  /*4620*/  FFMA.FTZ R211, R157, R201, R224 ;  /* 0x000000c99dd37223 */ /* 0x000fe200000100e0 */
[----:B------:R-:W-:Y:S01]  /*4630*/  SHFL.UP PT, R97, R97, 0x1, RZ ;  /* 0x0420000061617989 */ /* 0x000fe200000e00ff */
[----:B------:R-:W-:Y:S01]  /*4640*/  FADD.FTZ R229, R184, R229 ;  /* 0x000000e5b8e57221 */ /* 0x000fe20000010000 */
[-C--:B------:R-:W-:Y:S01]  /*4650*/  FFMA.FTZ R231, R163, R240.reuse, -R231 ;  /* 0x000000f0a3e77223 */ /* 0x080fe200000108e7 */
[----:B------:R-:W-:Y:S01]  /*4660*/  FADD.FTZ R211, R140, R211 ;  /* 0x000000d38cd37221 */ /* 0x000fe20000010000 */
[----:B------:R-:W-:Y:S01]  /*4670*/  SHFL.UP PT, R208, R208, 0x1, RZ ;  /* 0x04200000d0d07989 */ /* 0x000fe200000e00ff */
[C---:B------:R-:W-:Y:S01]  /*4680*/  FMUL.FTZ R224, R158.reuse, R229 ;  /* 0x000000e59ee07220 */ /* 0x040fe20000410000 */
[----:B------:R-:W-:Y:S01]  /*4690*/  @P1 FADD.FTZ R95, R95, R86 ;  /* 0x000000565f5f1221 */ /* 0x000fe20000010000 */
[-C--:B------:R-:W-:Y:S01]  /*46a0*/  FMUL.FTZ R236, R158, R211.reuse ;  /* 0x000000d39eec7220 */ /* 0x080fe20000410000 */
[----:B------:R-:W-:Y:S01]  /*46b0*/  SHFL.UP PT, R96, R96, 0x1, RZ ;  /* 0x0420000060607989 */ /* 0x000fe200000e00ff */
[C---:B------:R-:W-:Y:S01]  /*46c0*/  FFMA.FTZ R211, R159.reuse, R211, R224 ;  /* 0x000000d39fd37223 */ /* 0x040fe200000100e0 */
[----:B------:R-:W-:Y:S01]  /*46d0*/  FMUL.FTZ R224, R162, R240 ;  /* 0x000000f0a2e07220 */ /* 0x000fe20000410000 */
[----:B------:R-:W-:Y:S01]  /*46e0*/  FFMA.FTZ R229, R159, R229, -R236 ;  /* 0x000000e59fe57223 */ /* 0x000fe200000108ec */
[----:B------:R-:W-:Y:S01]  /*46f0*/  SHFL.UP PT, R95, R95, 0x1, RZ ;  /* 0x042000005f5f7989 */ /* 0x000fe200000e00ff */
[----:B------:R-:W-:Y:S01]  /*4700*/  FADD.FTZ R211, R142, R211 ;  /* 0x000000d38ed37221 */ /* 0x000fe20000010000 */
[----:B------:R-:W-:Y:S01]  /*4710*/  FFMA.FTZ R238, R163, R238, R224 ;  /* 0x000000eea3ee7223 */ /* 0x000fe200000100e0 */
[----:B------:R-:W-:Y:S01]  /*4720*/  FADD.FTZ R229, R186, R229 ;  /* 0x000000e5bae57221 */ /* 0x000fe20000010000 */
[----:B------:R-:W-:Y:S01]  /*4730*/  ISETP.GE.AND P1, PT, R134, UR37, PT ;  /* 0x0000002586007c0c */ /* 0x000fe2000bf26270 */
[----:B------:R-:W-:Y:S01]  /*4740*/  FMUL.FTZ R236, R160, R211 ;  /* 0x000000d3a0ec7220 */ /* 0x000fe20000410000 */
[-C--:B------:R-:W-:Y:S01]  /*4750*/  FMUL.FTZ R240, R164, R238.reuse ;  /* 0x000000eea4f07220 */ /* 0x080fe20000410000 */
[-C--:B------:R-:W-:Y:S01]  /*4760*/  FMUL.FTZ R224, R160, R229.reuse ;  /* 0x000000e5a0e07220 */ /* 0x080fe20000410000 */
[----:B------:R-:W-:Y:S01]  /*4770*/  ISETP.NE.OR P1, PT, R98, RZ, P1 ;  /* 0x000000ff6200720c */ /* 0x000fe20000f25670 */
[C---:B------:R-:W-:Y:S01]  /*4780*/  FFMA.FTZ R229, R161.reuse, R229, -R236 ;  /* 0x000000e5a1e57223 */ /* 0x040fe200000108ec */
[----:B------:R-:W-:Y:S01]  /*4790*/  FMUL.FTZ R236, R164, R231 ;  /* 0x000000e7a4ec7220 */ /* 0x000fe20000410000 */
[----:B------:R-:W-:Y:S01]  /*47a0*/  FFMA.FTZ R224, R161, R211, R224 ;  /* 0x000000d3a1e07223 */ /* 0x000fe200000100e0 */
[C---:B------:R-:W-:Y:S01]  /*47b0*/  FFMA.FTZ R240, R165.reuse, R231, -R240 ;  /* 0x000000e7a5f07223 */ /* 0x040fe200000108f0 */
[----:B------:R-:W-:Y:S01]  /*47c0*/  FADD.FTZ R229, R188, R229 ;  /* 0x000000e5bce57221 */ /* 0x000fe20000010000 */
[----:B------:R-:W-:Y:S01]  /*47d0*/  FFMA.FTZ R237, R165, R238, R236 ;  /* 0x000000eea5ed7223 */ /* 0x000fe200000100ec */
[----:B------:R-:W-:-:S02]  /*47e0*/  FADD.FTZ R224, R143, R224 ;  /* 0x000000e08fe07221 */ /* 0x000fc40000010000 */
[CC--:B------:R-:W-:Y:S02]  /*47f0*/  FMUL.FTZ R236, R162.reuse, R229.reuse ;  /* 0x000000e5a2ec7220 */ /* 0x0c0fe40000410000 */
[-C--:B------:R-:W-:Y:S02]  /*4800*/  FMUL.FTZ R238, R162, R224.reuse ;  /* 0x000000e0a2ee7220 */ /* 0x080fe40000410000 */
        /* <DEDUP_REMOVED lines=8> */
[C---:B------:R-:W-:Y:S01]  /*4890*/  FMUL.FTZ R229, R164.reuse, R211 ;  /* 0x000000d3a4e57220 */ /* 0x040fe20000410000 */
[----:B------:R-:W-:Y:S01]  /*48a0*/  VOTEU.ALL UP0, P1 ;  /* 0x0000000000ff7886 */ /* 0x000fe20000800000 */
[----:B------:R-:W-:Y:S01]  /*48b0*/  FMUL.FTZ R224, R164, R238 ;  /* 0x000000eea4e07220 */ /* 0x000fe20000410000 */
[----:B------:R-:W-:Y:S01]  /*48c0*/  FMUL.FTZ R236, R168, R240 ;  /* 0x000000f0a8ec7220 */ /* 0x000fe20000410000 */
[----:B------:R-:W-:-:S02]  /*48d0*/  FFMA.FTZ R229, R165, R238, -R229 ;  /* 0x000000eea5e57223 */ /* 0x000fc400000108e5 */
[----:B------:R-:W-:Y:S01]  /*48e0*/  FFMA.FTZ R224, R165, R211, R224 ;  /* 0x000000d3a5e07223 */ /* 0x000fe200000100e0 */
[-C--:B------:R-:W-:Y:S01]  /*48f0*/  FMUL.FTZ R211, R168, R237.reuse ;  /* 0x000000eda8d37220 */ /* 0x080fe20000410000 */
[----:B------:R-:W-:Y:S01]  /*4900*/  FADD.FTZ R229, R190, R229 ;  /* 0x000000e5bee57221 */ /* 0x000fe20000010000 */
[----:B------:R-:W-:Y:S01]  /*4910*/  FFMA.FTZ R237, R169, R237, R236 ;  /* 0x000000eda9ed7223 */ /* 0x000fe200000100ec */
[----:B------:R-:W-:Y:S01]  /*4920*/  FADD.FTZ R224, R145, R224 ;  /* 0x000000e091e07221 */ /* 0x000fe20000010000 */
[----:B------:R-:W-:Y:S01]  /*4930*/  FFMA.FTZ R240, R169, R240, -R211 ;  /* 0x000000f0a9f07223 */ /* 0x000fe200000108d3 */
[CC--:B------:R-:W-:Y:S01]  /*4940*/  FMUL.FTZ R236, R166.reuse, R229.reuse ;  /* 0x000000e5a6ec7220 */ /* 0x0c0fe20000410000 */
[----:B------:R-:W-:Y:S01]  /*4950*/  @!UP0 ULEA UR10, UR6, UR9, 0x4 ;  /* 0x00000009060a8291 */ /* 0x000fe2000f8e20ff */
        /* <DEDUP_REMOVED lines=9> */
[----:B------:R-:W-:-:S02]  /*49f0*/  FMUL.FTZ R229, R168, R211 ;  /* 0x000000d3a8e57220 */ /* 0x000fc40000410000 */
[----:B------:R-:W-:Y:S01]  /*4a00*/  FMUL.FTZ R224, R168, R238 ;  /* 0x000000eea8e07220 */ /* 0x000fe20000410000 */
[C---:B------:R-:W-:Y:S01]  /*4a10*/  FMUL.FTZ R236, R172.reuse, R240 ;  /* 0x000000f0acec7220 */ /* 0x040fe20000410000 */
[C---:B------:R-:W-:Y:S02]  /*4a20*/  FFMA.FTZ R229, R169.reuse, R238, -R229 ;  /* 0x000000eea9e57223 */ /* 0x040fe400000108e5 */
[----:B------:R-:W-:Y:S01]  /*4a30*/  FFMA.FTZ R224, R169, R211, R224 ;  /* 0x000000d3a9e07223 */ /* 0x000fe200000100e0 */
[-C--:B------:R-:W-:Y:S01]  /*4a40*/  FMUL.FTZ R211, R172, R237.reuse ;  /* 0x000000edacd37220 */ /* 0x080fe20000410000 */
[----:B------:R-:W-:Y:S01]  /*4a50*/  FADD.FTZ R229, R192, R229 ;  /* 0x000000e5c0e57221 */ /* 0x000fe20000010000 */
[----:B------:R-:W-:Y:S01]  /*4a60*/  FFMA.FTZ R237, R173, R237, R236 ;  /* 0x000000edaded7223 */ /* 0x000fe200000100ec */
[----:B------:R-:W-:Y:S01]  /*4a70*/  FADD.FTZ R224, R147, R224 ;  /* 0x000000e093e07221 */ /* 0x000fe20000010000 */
[----:B------:R-:W-:Y:S01]  /*4a80*/  FFMA.FTZ R240, R173, R240, -R211 ;  /* 0x000000f0adf07223 */ /* 0x000fe200000108d3 */
[----:B------:R-:W-:-:S02]  /*4a90*/  FMUL.FTZ R236, R170, R229 ;  /* 0x000000e5aaec7220 */ /* 0x000fc40000410000 */
        /* <DEDUP_REMOVED lines=51> */
[----:B------:R-:W-:Y:S01]  /*4dd0*/  FMUL.FTZ R236, R185, R240 ;  /* 0x000000f0b9ec7220 */ /* 0x000fe20000410000 */
[C---:B------:R-:W-:Y:S02]  /*4de0*/  FFMA.FTZ R229, R181.reuse, R238, -R229 ;  /* 0x000000eeb5e57223 */ /* 0x040fe400000108e5 */
[----:B------:R-:W-:Y:S01]  /*4df0*/  FFMA.FTZ R224, R181, R211, R224 ;  /* 0x000000d3b5e07223 */ /* 0x000fe200000100e0 */
[-C--:B------:R-:W-:Y:S01]  /*4e00*/  FFMA.FTZ R236, R187, R242.reuse, R236 ;  /* 0x000000f2bbec7223 */ /* 0x080fe200000100ec */
[----:B------:R-:W-:Y:S01]  /*4e10*/  FADD.FTZ R229, R198, R229 ;  /* 0x000000e5c6e57221 */ /* 0x000fe20000010000 */
[----:B------:R-:W-:Y:S01]  /*4e20*/  FMUL.FTZ R242, R185, R242 ;  /* 0x000000f2b9f27220 */ /* 0x000fe20000410000 */
[----:B------:R-:W-:Y:S02]  /*4e30*/  FADD.FTZ R224, R153, R224 ;  /* 0x000000e099e07221 */ /* 0x000fe40000010000 */
[C---:B------:R-:W-:Y:S01]  /*4e40*/  FMUL.FTZ R86, R182.reuse, R229 ;  /* 0x000000e5b6567220 */ /* 0x040fe20000410000 */
[----:B------:R-:W-:Y:S01]  /*4e50*/  FFMA.FTZ R237, R187, R240, -R242 ;  /* 0x000000f0bbed7223 */ /* 0x000fe200000108f2 */
[----:B------:R-:W-:-:S02]  /*4e60*/  FMUL.FTZ R238, R182, R224 ;  /* 0x000000e0b6ee7220 */ /* 0x000fc40000410000 */
[C---:B------:R-:W-:Y:S02]  /*4e70*/  FFMA.FTZ R211, R183.reuse, R224, R86 ;  /* 0x000000e0b7d37223 */ /* 0x040fe40000010056 */
[----:B------:R-:W-:-:S04]  /*4e80*/  FFMA.FTZ R238, R183, R229, -R238 ;  /* 0x000000e5b7ee7223 */ /* 0x000fc800000108ee */
[----:B------:R-:W-:Y:S01]  /*4e90*/  FADD.FTZ R238, R199, R238 ;  /* 0x000000eec7ee7221 */ /* 0x000fe20000010000 */
[----:B----4-:R-:W0:Y:S04]  /*4ea0*/  SHFL.IDX PT, R85, R85, RZ, 0x1f ;  /* 0x00001fff55557589 */ /* 0x010e2800000e0000 */
[----:B------:R-:W1:Y:S01]  /*4eb0*/  SHFL.IDX PT, R84, R84, RZ, 0x1f ;  /* 0x00001fff54547589 */ /* 0x000e6200000e0000 */
[----:B0-----:R-:W-:-:S04]  /*4ec0*/  FMUL.FTZ R87, R97, R85 ;  /* 0x0000005561577220 */ /* 0x001fc80000410000 */
[C---:B-1----:R-:W-:Y:S01]  /*4ed0*/  FFMA.FTZ R86, R208.reuse, R84, R87 ;  /* 0x00000054d0567223 */ /* 0x042fe20000010057 */
[----:B------:R-:W-:-:S03]  /*4ee0*/  FMUL.FTZ R208, R208, R85 ;  /* 0x00000055d0d07220 */ /* 0x000fc60000410000 */
[----:B------:R-:W-:Y:S01]  /*4ef0*/  @P2 FADD.FTZ R85, R95, R86 ;  /* 0x000000565f552221 */ /* 0x000fe20000010000 */
[----:B------:R-:W-:Y:S01]  /*4f00*/  FFMA.FTZ R97, R97, R84, -R208 ;  /* 0x0000005461617223 */ /* 0x000fe200000108d0 */
[----:B------:R-:W-:Y:S02]  /*4f10*/  FMUL.FTZ R208, R185, R238 ;  /* 0x000000eeb9d07220 */ /* 0x000fe40000410000 */
[-C--:B------:R-:W-:Y:S01]  /*4f20*/  FMUL.FTZ R87, R3, R85.reuse ;  /* 0x0000005503577220 */ /* 0x080fe20000410000 */
[----:B------:R-:W-:Y:S01]  /*4f30*/  @P2 FADD.FTZ R84, R96, R97 ;  /* 0x0000006160542221 */ /* 0x000fe20000010000 */
[----:B------:R-:W-:Y:S01]  /*4f40*/  FADD.FTZ R96, R154, R211 ;  /* 0x000000d39a607221 */ /* 0x000fe20000010000 */
[----:B------:R-:W-:Y:S02]  /*4f50*/  ISETP.NE.AND P2, PT, R135, 0x1f, PT ;  /* 0x0000001f8700780c */ /* 0x000fe40003f45270 */
[----:B------:R-:W-:Y:S01]  /*4f60*/  FMUL.FTZ R86, R3, R84 ;  /* 0x0000005403567220 */ /* 0x000fe20000410000 */
[-C--:B------:R-:W-:Y:S01]  /*4f70*/  FMUL.FTZ R95, R185, R96.reuse ;  /* 0x00000060b95f7220 */ /* 0x080fe20000410000 */
[C---:B------:R-:W-:Y:S01]  /*4f80*/  FFMA.FTZ R208, R187.reuse, R96, R208 ;  /* 0x00000060bbd07223 */ /* 0x040fe200000100d0 */
[C---:B------:R-:W-:Y:S01]  /*4f90*/  FFMA.FTZ R3, R2.reuse, R84, -R87 ;  /* 0x0000005402037223 */ /* 0x040fe20000010857 */
[----:B------:R-:W-:Y:S01]  /*4fa0*/  FFMA.FTZ R85, R2, R85, R86 ;  /* 0x0000005502557223 */ /* 0x000fe20000010056 */
[----:B------:R-:W-:Y:S01]  /*4fb0*/  FFMA.FTZ R95, R187, R238, -R95 ;  /* 0x000000eebb5f7223 */ /* 0x000fe2000001085f */
[----:B------:R-:W-:Y:S01]  /*4fc0*/  HFMA2 R84, -RZ, RZ, 1.875, 0 ;  /* 0x3f800000ff547431 */ /* 0x000fe200000001ff */
[----:B------:R-:W-:Y:S01]  /*4fd0*/  CS2R R86, SRZ ;  /* 0x0000000000567805 */ /* 0x000fe2000001ff00 */
[----:B------:R-:W-:Y:S01]  /*4fe0*/  FADD.FTZ R2, R94, R85 ;  /* 0x000000555e027221 */ /* 0x000fe20000010000 */
[----:B------:R-:W-:Y:S01]  /*4ff0*/  MOV R85, RZ ;  /* 0x000000ff00557202 */ /* 0x000fe20000000f00 */
[----:B------:R-:W-:Y:S01]  /*5000*/  FADD.FTZ R231, R155, R208 ;  /* 0x000000d09be77221 */ /* 0x000fe20000010000 */
[----:B------:R-:W-:Y:S01]  /*5010*/  FADD.FTZ R224, R200, R95 ;  /* 0x0000005fc8e07221 */ /* 0x000fe20000010000 */
[----:B------:R-:W-:Y:S01]  /*5020*/  FADD.FTZ R3, R92, R3 ;  /* 0x000000035c037221 */ /* 0x000fe20000010000 */
[----:B------:R0:W1:Y:S04]  /*5030*/  SHFL.DOWN PT, R96, R236, 0x1, 0x1f ;  /* 0x08201f00ec607f89 */ /* 0x00006800000e0000 */
[----:B------:R-:W2:Y:S04]  /*5040*/  @!P1 LDS.128 R84, [UR10+0x3650] ;  /* 0x0036500aff549984 */ /* 0x000ea80008000c00 */
[----:B------:R0:W3:Y:S04]  /*5050*/  SHFL.DOWN PT, R208, R237, 0x1, 0x1f ;  /* 0x08201f00edd07f89 */ /* 0x0000e800000e0000 */
[----:B------:R0:W4:Y:S04]  /*5060*/  SHFL.DOWN PT, R97, R231, 0x1, 0x1f ;  /* 0x08201f00e7617f89 */ /* 0x00012800000e0000 */
[----:B------:R0:W0:Y:S01]  /*5070*/  SHFL.DOWN PT, R92, R224, 0x1, 0x1f ;  /* 0x08201f00e05c7f89 */ /* 0x00002200000e0000 */
[----:B------:R-:W-:Y:S05]  /*5080*/  @!P2 BRA `(.L_x_14587) ;  /* 0x000000000028a947 */ /* 0x000fea0003800000 */
[-C--:B0-----:R-:W-:Y:S01]  /*5090*/  FMUL.FTZ R95, R237, R92.reuse ;  /* 0x0000005ced5f7220 */ /* 0x081fe20000410000 */
[----:B------:R-:W-:-:S03]  /*50a0*/  FMUL.FTZ R92, R236, R92 ;  /* 0x0000005cec5c7220 */ /* 0x000fc60000410000 */
[CC--:B----4-:R-:W-:Y:S01]  /*50b0*/  FFMA.FTZ R94, R236.reuse, R97.reuse, -R95 ;  /* 0x00000061ec5e7223 */ /* 0x0d0fe2000001085f */
[C---:B------:R-:W-:Y:S01]  /*50c0*/  FFMA.FTZ R97, R237.reuse, R97, R92 ;  /* 0x00000061ed617223 */ /* 0x040fe2000001005c */
[-C--:B---3--:R-:W-:Y:S01]  /*50d0*/  FMUL.FTZ R95, R237, R208.reuse ;  /* 0x000000d0ed5f7220 */ /* 0x088fe20000410000 */
[----:B------:R-:W-:Y:S01]  /*50e0*/  FMUL.FTZ R92, R236, R208 ;  /* 0x000000d0ec5c7220 */ /* 0x000fe20000410000 */
[----:B------:R-:W-:Y:S01]  /*50f0*/  FADD.FTZ R231, R231, R94 ;  /* 0x0000005ee7e77221 */ /* 0x000fe20000010000 */
[----:B------:R-:W-:Y:S01]  /*5100*/  FADD.FTZ R224, R224, R97 ;  /* 0x00000061e0e07221 */ /* 0x000fe20000010000 */
[C---:B-1----:R-:W-:Y:S01]  /*5110*/  FFMA.FTZ R236, R96.reuse, R236, -R95 ;  /* 0x000000ec60ec7223 */ /* 0x042fe2000001085f */
[----:B------:R-:W-:-:S07]  /*5120*/  FFMA.FTZ R237, R96, R237, R92 ;  /* 0x000000ed60ed7223 */ /* 0x000fce000001005c */
.L_x_14587:
[----:B------:R-:W-:Y:S05]  /*5130*/  BSYNC.RECONVERGENT B0 ;  /* 0x0000000000007941 */ /* 0x000fea0003800200 */
.L_x_14586:
        /* <DEDUP_REMOVED lines=8> */
[CC--:B----4-:R-:W-:Y:S01]  /*51c0*/  FFMA.FTZ R94, R236.reuse, R97.reuse, -R95 ;  /* 0x00000061ec5e7223 */ /* 0x0d0fe2000001085f */
[C---:B------:R-:W-:Y:S01]  /*51d0*/  FFMA.FTZ R97, R237.reuse, R97, R92 ;  /* 0x00000061ed617223 */ /* 0x040fe2000001005c */
[-C--:B-1----:R-:W-:Y:S01]  /*51e0*/  FMUL.FTZ R95, R237, R208.reuse ;  /* 0x000000d0ed5f7220 */ /* 0x082fe20000410000 */
[----:B------:R-:W-:Y:S01]  /*51f0*/  FMUL.FTZ R92, R236, R208 ;  /* 0x000000d0ec5c7220 */ /* 0x000fe20000410000 */
[----:B---3--:R-:W-:Y:S01]  /*5200*/  FADD.FTZ R231, R231, R94 ;  /* 0x0000005ee7e77221 */ /* 0x008fe20000010000 */
[----:B------:R-:W-:Y:S01]  /*5210*/  FADD.FTZ R224, R224, R97 ;  /* 0x00000061e0e07221 */ /* 0x000fe20000010000 */
[-C--:B------:R-:W-:Y:S01]  /*5220*/  FFMA.FTZ R236, R236, R96.reuse, -R95 ;  /* 0x00000060ecec7223 */ /* 0x080fe2000001085f */
[----:B------:R-:W-:-:S07]  /*5230*/  FFMA.FTZ R237, R237, R96, R92 ;  /* 0x00000060eded7223 */ /* 0x000fce000001005c */
.L_x_14589:
[----:B------:R-:W-:Y:S05]  /*5240*/  BSYNC.RECONVERGENT B0 ;  /* 0x0000000000007941 */ /* 0x000fea0003800200 */
.L_x_14588:
        /* <DEDUP_REMOVED lines=8> */
[CC--:B-1----:R-:W-:Y:S01]  /*52d0*/  FFMA.FTZ R94, R236.reuse, R97.reuse, -R95 ;  /* 0x00000061ec5e7223 */ /* 0x0c2fe2000001085f */
[C---:B------:R-:W-:Y:S01]  /*52e0*/  FFMA.FTZ R97, R237.reuse, R97, R92 ;  /* 0x00000061ed617223 */ /* 0x040fe2000001005c */
[-C--:B------:R-:W-:Y:S01]  /*52f0*/  FMUL.FTZ R95, R237, R208.reuse ;  /* 0x000000d0ed5f7220 */ /* 0x080fe20000410000 */
[----:B------:R-:W-:Y:S01]  /*5300*/  FMUL.FTZ R92, R236, R208 ;  /* 0x000000d0ec5c7220 */ /* 0x000fe20000410000 */
[----:B---34-:R-:W-:Y:S01]  /*5310*/  FADD.FTZ R231, R231, R94 ;  /* 0x0000005ee7e77221 */ /* 0x018fe20000010000 */
[----:B------:R-:W-:Y:S01]  /*5320*/  FADD.FTZ R224, R224, R97 ;  /* 0x00000061e0e07221 */ /* 0x000fe20000010000 */
[-C--:B------:R-:W-:Y:S01]  /*5330*/  FFMA.FTZ R236, R236, R96.reuse, -R95 ;  /* 0x00000060ecec7223 */ /* 0x080fe2000001085f */
[----:B------:R-:W-:-:S07]  /*5340*/  FFMA.FTZ R237, R237, R96, R92 ;  /* 0x00000060eded7223 */ /* 0x000fce000001005c */
.L_x_14591:
[----:B------:R-:W-:Y:S05]  /*5350*/  BSYNC.RECONVERGENT B0 ;  /* 0x0000000000007941 */ /* 0x000fea0003800200 */
.L_x_14590:
        /* <DEDUP_REMOVED lines=16> */
.L_x_14593:
[----:B------:R-:W-:Y:S05]  /*5460*/  BSYNC.RECONVERGENT B0 ;  /* 0x0000000000007941 */ /* 0x000fea0003800200 */
.L_x_14592:
[----:B-1----:R1:W1:Y:S01]  /*5470*/  SHFL.DOWN PT, R208, R236, 0x10, 0x1f ;  /* 0x0a001f00ecd07f89 */ /* 0x00226200000e0000 */
[----:B------:R-:W-:Y:S01]  /*5480*/  BSSY.RECONVERGENT B0, `(.L_x_14594) ;  /* 0x0000010000007945 */ /* 0x000fe20003800200 */
[----:B------:R-:W-:Y:S02]  /*5490*/  FMUL.FTZ R94, R185, R3 ;  /* 0x00000003b95e7220 */ /* 0x000fe40000410000 */
        /* <DEDUP_REMOVED lines=14> */
.L_x_14595:
[----:B------:R-:W-:Y:S05]  /*5580*/  BSYNC.RECONVERGENT B0 ;  /* 0x0000000000007941 */ /* 0x000fea0003800200 */
.L_x_14594:
[-C--:B0-----:R-:W-:Y:S01]  /*5590*/  FMUL.FTZ R92, R185, R2.reuse ;  /* 0x00000002b95c7220 */ /* 0x081fe20000410000 */
[C---:B------:R-:W-:Y:S01]  /*55a0*/  FFMA.FTZ R94, R187.reuse, R2, R94 ;  /* 0x00000002bb5e7223 */ /* 0x040fe2000001005e */
[----:B-1----:R-:W-:Y:S01]  /*55b0*/  FMUL.FTZ R211, R130, R54 ;  /* 0x0000003682d37220 */ /* 0x002fe20000410000 */
[----:B------:R-:W-:Y:S01]  /*55c0*/  LEA R97, R134, 0xfffffc00, 0xa ;  /* 0xfffffc0086617811 */ /* 0x000fe200078e50ff */
[----:B------:R-:W-:Y:S01]  /*55d0*/  FFMA.FTZ R92, R187, R3, -R92 ;  /* 0x00000003bb5c7223 */ /* 0x000fe2000001085c */
[C---:B------:R-:W-:Y:S01]  /*55e0*/  FFMA.FTZ R210, R17.reuse, R210, R94 ;  /* 0x000000d211d27223 */ /* 0x040fe2000001005e */
[----:B------:R-:W-:Y:S01]  /*55f0*/  MOV R229, UR28 ;  /* 0x0000001c00e57c02 */ /* 0x000fe20008000f00 */
[----:B------:R-:W2:Y:S01]  /*5600*/  SHFL.IDX PT, R238, R237, RZ, 0x1f ;  /* 0x00001fffedee7589 */ /* 0x000ea200000e0000 */
[----:B------:R-:W-:Y:S01]  /*5610*/  FFMA.FTZ R211, R17, R211, R92 ;  /* 0x000000d311d37223 */ /* 0x000fe2000001005c */
[----:B------:R-:W-:Y:S01]  /*5620*/  FMUL.FTZ R92, R182, R210 ;  /* 0x000000d2b65c7220 */ /* 0x000fe20000410000 */
[----:B------:R-:W-:Y:S01]  /*5630*/  LOP3.LUT R94, R97, R98, RZ, 0xfc, !PT ;  /* 0x00000062615e7212 */ /* 0x000fe200078efcff */
[----:B---3--:R-:W-:Y:S01]  /*5640*/  SHFL.DOWN PT, R237, R237, 0x1, 0x1f ;  /* 0x08201f00eded7f89 */ /* 0x008fe200000e0000 */
[----:B------:R-:W-:Y:S01]  /*5650*/  ISETP.NE.AND P2, PT, R98, RZ, PT ;  /* 0x000000ff6200720c */ /* 0x000fe20003f45270 */
[CC--:B------:R-:W-:Y:S01]  /*5660*/  FFMA.FTZ R95, R183.reuse, R211.reuse, -R92 ;  /* 0x000000d3b75f7223 */ /* 0x0c0fe2000001085c */
[----:B------:R-:W-:Y:S01]  /*5670*/  FMUL.FTZ R92, R182, R211 ;  /* 0x000000d3b65c7220 */ /* 0x000fe20000410000 */
[----:B------:R-:W-:Y:S01]  /*5680*/  SHFL.DOWN PT, R240, R231, 0x1, 0x1f ;  /* 0x08201f00e7f07f89 */ /* 0x000fe200000e0000 */
[----:B------:R-:W-:Y:S01]  /*5690*/  IADD3 R243, PT, PT, R98, 0x280, RZ ;  /* 0x0000028062f37810 */ /* 0x000fe20007ffe0ff */
[----:B------:R-:W-:Y:S01]  /*56a0*/  FFMA.FTZ R209, R18, R209, R95 ;  /* 0x000000d112d17223 */ /* 0x000fe2000001005f */
[----:B------:R-:W-:Y:S01]  /*56b0*/  SHF.R.S32.HI R95, RZ, 0x1f, R97 ;  /* 0x0000001fff5f7819 */ /* 0x000fe20000011461 */
[----:B------:R-:W-:Y:S01]  /*56c0*/  FFMA.FTZ R97, R183, R210, R92 ;  /* 0x000000d2b7617223 */ /* 0x000fe2000001005c */
[C---:B------:R-:W-:Y:S01]  /*56d0*/  IADD3 R247, PT, PT, R98.reuse, 0x2a0, RZ ;  /* 0x000002a062f77810 */ /* 0x040fe20007ffe0ff */
[----:B------:R-:W-:Y:S01]  /*56e0*/  BSSY.RECONVERGENT B0, `(.L_x_14596) ;  /* 0x0000270000007945 */ /* 0x000fe20003800200 */
[----:B------:R-:W-:Y:S01]  /*56f0*/  IADD3 R251, PT, PT, R98, 0x2c0, RZ ;  /* 0x000002c062fb7810 */ /* 0x000fe20007ffe0ff */
[----:B------:R-:W-:Y:S01]  /*5700*/  FFMA.FTZ R208, R18, R93, R97 ;  /* 0x0000005d12d07223 */ /* 0x000fe20000010061 */
[----:B------:R-:W-:Y:S01]  /*5710*/  IMAD.WIDE.U32 R96, R229, UR6, R94 ;  /* 0x00000006e5607c25 */ /* 0x000fe2000f8e005e */
[----:B------:R-:W-:Y:S01]  /*5720*/  MOV R93, UR29 ;  /* 0x0000001d005d7c02 */ /* 0x000fe20008000f00 */
[----:B------:R-:W0:Y:S02]  /*5730*/  SHFL.IDX PT, R229, R236, RZ, 0x1f ;  /* 0x00001fffece57589 */ /* 0x000e2400000e0000 */
[----:B------:R-:W-:Y:S01]  /*5740*/  FMUL.FTZ R95, R180, R209 ;  /* 0x000000d1b45f7220 */ /* 0x000fe20000410000 */
[----:B------:R-:W-:Y:S01]  /*5750*/  VOTEU.ALL UP0, P2 ;  /* 0x0000000000ff7886 */ /* 0x000fe20001000000 */
[----:B------:R-:W-:Y:S01]  /*5760*/  LEA R92, P1, R96, UR7, 0x2 ;  /* 0x00000007605c7c11 */ /* 0x000fe2000f8210ff */
[----:B------:R-:W-:-:S02]  /*5770*/  IMAD R93, R93, UR6, R97 ;  /* 0x000000065d5d7c24 */ /* 0x000fc4000f8e0261 */
[CC--:B------:R-:W-:Y:S01]  /*5780*/  FFMA.FTZ R97, R181.reuse, R208.reuse, R95 ;  /* 0x000000d0b5617223 */ /* 0x0c0fe2000001005f */
[----:B------:R-:W-:Y:S01]  /*5790*/  SHFL.DOWN PT, R236, R236, 0x1, 0x1f ;  /* 0x08201f00ecec7f89 */ /* 0x000fe200000e0000 */
[----:B------:R-:W-:Y:S01]  /*57a0*/  @!UP0 ULEA UR10, UR6, UR9, 0x4 ;  /* 0x00000009060a8291 */ /* 0x000fe2000f8e20ff */
[----:B------:R-:W-:Y:S02]  /*57b0*/  IADD3 R249, PT, PT, R98, 0x20, RZ ;  /* 0x0000002062f97810 */ /* 0x000fe40007ffe0ff */
[----:B------:R-:W-:Y:S01]  /*57c0*/  LEA.HI.X R93, R96, UR8, R93, 0x2, P1 ;  /* 0x00000008605d7c11 */ /* 0x000fe200088f145d */
[----:B------:R-:W-:Y:S01]  /*57d0*/  FMUL.FTZ R96, R180, R208 ;  /* 0x000000d0b4607220 */ /* 0x000fe20000410000 */
[C---:B------:R-:W-:Y:S02]  /*57e0*/  ISETP.NE.AND P1, PT, R98.reuse, 0x1f, PT ;  /* 0x0000001f6200780c */ /* 0x040fe40003f25270 */
[----:B------:R-:W-:Y:S01]  /*57f0*/  IADD3 R245, PT, PT, R98, 0x3c0, RZ ;  /* 0x000003c062f57810 */ /* 0x000fe20007ffe0ff */
[----:B------:R-:W-:Y:S01]  /*5800*/  FFMA.FTZ R96, R181, R209, -R96 ;  /* 0x000000d1b5607223 */ /* 0x000fe20000010860 */
[----:B------:R-:W-:-:S02]  /*5810*/  LEA.HI R249, R249, R98, RZ, 0x1b ;  /* 0x00000062f9f97211 */ /* 0x000fc400078fd8ff */
[----:B------:R-:W-:Y:S01]  /*5820*/  LEA.HI R245, R245, R98, RZ, 0x1b ;  /* 0x00000062f5f57211 */ /* 0x000fe200078fd8ff */
[C---:B------:R-:W-:Y:S01]  /*5830*/  FFMA.FTZ R95, R19.reuse, R234, R96 ;  /* 0x000000ea135f7223 */ /* 0x040fe20000010060 */
[----:B------:R-:W-:Y:S01]  /*5840*/  FFMA.FTZ R96, R19, R230, R97 ;  /* 0x000000e613607223 */ /* 0x000fe20000010061 */
[C---:B--2---:R-:W-:Y:S01]  /*5850*/  FMUL.FTZ R230, R238.reuse, R85 ;  /* 0x00000055eee67220 */ /* 0x044fe20000410000 */
[CC--:B------:R-:W-:Y:S01]  /*5860*/  FMUL.FTZ R234, R238.reuse, R84.reuse ;  /* 0x00000054eeea7220 */ /* 0x0c0fe20000410000 */
[----:B------:R-:W-:Y:S01]  /*5870*/  FMUL.FTZ R97, R238, R87 ;  /* 0x00000057ee617220 */ /* 0x000fe20000410000 */
[C---:B------:R-:W-:Y:S01]  /*5880*/  FMUL.FTZ R241, R178.reuse, R95 ;  /* 0x0000005fb2f17220 */ /* 0x040fe20000410000 */
[C---:B0-----:R-:W-:Y:S01]  /*5890*/  FFMA.FTZ R84, R229.reuse, R84, -R230 ;  /* 0x00000054e5547223 */ /* 0x041fe200000108e6 */
[C---:B------:R-:W-:Y:S01]  /*58a0*/  FFMA.FTZ R85, R229.reuse, R85, R234 ;  /* 0x00000055e5557223 */ /* 0x040fe200000100ea */
[----:B------:R-:W-:Y:S01]  /*58b0*/  FFMA.FTZ R230, R229, R86, -R97 ;  /* 0x00000056e5e67223 */ /* 0x000fe20000010861 */
[----:B------:R-:W-:Y:S01]  /*58c0*/  FMUL.FTZ R234, R178, R96 ;  /* 0x00000060b2ea7220 */ /* 0x000fe20000410000 */
[----:B------:R0:W1:Y:S01]  /*58d0*/  SHFL.IDX PT, R97, R87, RZ, 0x1f ;  /* 0x00001fff57617589 */ /* 0x00006200000e0000 */
[----:B------:R-:W-:Y:S01]  /*58e0*/  FMUL.FTZ R238, R238, R86 ;  /* 0x00000056eeee7220 */ /* 0x000fe20000410000 */
[----:B------:R-:W-:Y:S01]  /*58f0*/  LEA R249, R249, UR9, 0x2 ;  /* 0x00000009f9f97c11 */ /* 0x000fe2000f8e10ff */
[C---:B------:R-:W-:Y:S01]  /*5900*/  FFMA.FTZ R239, R179.reuse, R95, -R234 ;  /* 0x0000005fb3ef7223 */ /* 0x040fe200000108ea */
[----:B------:R-:W2:Y:S01]  /*5910*/  SHFL.IDX PT, R86, R86, RZ, 0x1f ;  /* 0x00001fff56567589 */ /* 0x000ea200000e0000 */
[----:B------:R-:W-:Y:S01]  /*5920*/  FFMA.FTZ R234, R179, R96, R241 ;  /* 0x00000060b3ea7223 */ /* 0x000fe200000100f1 */
[----:B------:R-:W-:Y:S01]  /*5930*/  FFMA.FTZ R229, R229, R87, R238 ;  /* 0x00000057e5e57223 */ /* 0x000fe200000100ee */
[----:B------:R-:W-:Y:S01]  /*5940*/  FFMA.FTZ R235, R12, R235, R239 ;  /* 0x000000eb0ceb7223 */ /* 0x000fe200000100ef */
[----:B------:R-:W-:Y:S01]  /*5950*/  IADD3 R241, PT, PT, R98, 0x60, RZ ;  /* 0x0000006062f17810 */ /* 0x000fe20007ffe0ff */
[----:B------:R-:W-:Y:S01]  /*5960*/  FFMA.FTZ R234, R12, R233, R234 ;  /* 0x000000e90cea7223 */ /* 0x000fe200000100ea */
[----:B------:R-:W3:Y:S02]  /*5970*/  SHFL.DOWN PT, R239, R224, 0x1, 0x1f ;  /* 0x08201f00e0ef7f89 */ /* 0x000ee400000e0000 */
[----:B------:R-:W-:Y:S01]  /*5980*/  LEA.HI R241, R241, R98, RZ, 0x1b ;  /* 0x00000062f1f17211 */ /* 0x000fe200078fd8ff */
[----:B------:R-:W-:-:S04]  /*5990*/  FMUL.FTZ R238, R176, R234 ;  /* 0x000000eab0ee7220 */ /* 0x000fc80000410000 */
[----:B------:R-:W-:-:S04]  /*59a0*/  FFMA.FTZ R238, R177, R235, -R238 ;  /* 0x000000ebb1ee7223 */ /* 0x000fc800000108ee */
[----:B0-----:R-:W-:Y:S01]  /*59b0*/  FFMA.FTZ R87, R13, R232, R238 ;  /* 0x000000e80d577223 */ /* 0x001fe200000100ee */
[----:B------:R-:W-:Y:S01]  /*59c0*/  FMUL.FTZ R232, R176, R235 ;  /* 0x000000ebb0e87220 */ /* 0x000fe20000410000 */
[-C--:B-1----:R-:W-:Y:S01]  /*59d0*/  @P1 FMUL.FTZ R233, R237, R97.reuse ;  /* 0x00000061ede91220 */ /* 0x082fe20000410000 */
[C---:B------:R-:W-:Y:S02]  /*59e0*/  @P1 FMUL.FTZ R238, R236.reuse, R97 ;  /* 0x00000061ecee1220 */ /* 0x040fe40000410000 */
[----:B------:R-:W-:Y:S01]  /*59f0*/  FFMA.FTZ R232, R177, R234, R232 ;  /* 0x000000eab1e87223 */ /* 0x000fe200000100e8 */
[-C--:B--2---:R-:W-:Y:S01]  /*5a00*/  @P1 FFMA.FTZ R233, R236, R86.reuse, -R233 ;  /* 0x00000056ece91223 */ /* 0x084fe200000108e9 */
[----:B------:R-:W-:Y:S02]  /*5a10*/  @P1 FFMA.FTZ R238, R237, R86, R238 ;  /* 0x00000056edee1223 */ /* 0x000fe400000100ee */
[----:B------:R-:W-:Y:S01]  /*5a20*/  FFMA.FTZ R236, R13, R228, R232 ;  /* 0x000000e40dec7223 */ /* 0x000fe200000100e8 */
[----:B------:R-:W-:Y:S01]  /*5a30*/  FMUL.FTZ R232, R174, R87 ;  /* 0x00000057aee87220 */ /* 0x000fe20000410000 */
[----:B------:R-:W-:-:S02]  /*5a40*/  @P1 FADD.FTZ R86, R240, R233 ;  /* 0x000000e9f0561221 */ /* 0x000fc40000010000 */
[-C--:B------:R-:W-:Y:S01]  /*5a50*/  FMUL.FTZ R228, R174, R236.reuse ;  /* 0x000000ecaee47220 */ /* 0x080fe20000410000 */
[----:B------:R-:W-:Y:S01]  /*5a60*/  FFMA.FTZ R233, R175, R236, R232 ;  /* 0x000000ecafe97223 */ /* 0x000fe200000100e8 */
[----:B---3--:R-:W-:Y:S02]  /*5a70*/  @P1 FADD.FTZ R97, R239, R238 ;  /* 0x000000eeef611221 */ /* 0x008fe40000010000 */
[----:B------:R-:W-:Y:S01]  /*5a80*/  FFMA.FTZ R232, R175, R87, -R228 ;  /* 0x00000057afe87223 */ /* 0x000fe200000108e4 */
[----:B------:R-:W-:-:S03]  /*5a90*/  FFMA.FTZ R228, R14, R223, R233 ;  /* 0x000000df0ee47223 */ /* 0x000fc600000100e9 */
[----:B------:R-:W-:Y:S01]  /*5aa0*/  FFMA.FTZ R223, R14, R221, R232 ;  /* 0x000000dd0edf7223 */ /* 0x000fe200000100e8 */
[----:B------:R-:W-:-:S03]  /*5ab0*/  FMUL.FTZ R232, R172, R228 ;  /* 0x000000e4ace87220 */ /* 0x000fc60000410000 */
[-C--:B------:R-:W-:Y:S01]  /*5ac0*/  FMUL.FTZ R221, R172, R223.reuse ;  /* 0x000000dfacdd7220 */ /* 0x080fe20000410000 */
[----:B------:R-:W-:-:S03]  /*5ad0*/  FFMA.FTZ R232, R173, R223, -R232 ;  /* 0x000000dfade87223 */ /* 0x000fc600000108e8 */
[----:B------:R-:W-:Y:S01]  /*5ae0*/  FFMA.FTZ R233, R173, R228, R221 ;  /* 0x000000e4ade97223 */ /* 0x000fe200000100dd */
[C---:B------:R-:W-:Y:S01]  /*5af0*/  FFMA.FTZ R221, R15.reuse, R226, R232 ;  /* 0x000000e20fdd7223 */ /* 0x040fe200000100e8 */
[-C--:B------:R-:W-:Y:S02]  /*5b00*/  FMUL.FTZ R232, R86, R91.reuse ;  /* 0x0000005b56e87220 */ /* 0x080fe40000410000 */
[----:B------:R-:W-:Y:S01]  /*5b10*/  FFMA.FTZ R218, R15, R218, R233 ;  /* 0x000000da0fda7223 */ /* 0x000fe200000100e9 */
[C---:B------:R-:W-:Y:S01]  /*5b20*/  FMUL.FTZ R233, R97.reuse, R91 ;  /* 0x0000005b61e97220 */ /* 0x040fe20000410000 */
[----:B------:R-:W-:Y:S01]  /*5b30*/  FFMA.FTZ R232, R97, R90, -R232 ;  /* 0x0000005a61e87223 */ /* 0x000fe200000108e8 */
[----:B------:R-:W-:Y:S01]  /*5b40*/  FMUL.FTZ R97, R16, R129 ;  /* 0x0000008110617220 */ /* 0x000fe20000410000 */
[----:B------:R-:W-:Y:S01]  /*5b50*/  FMUL.FTZ R226, R170, R218 ;  /* 0x000000daaae27220 */ /* 0x000fe20000410000 */
[----:B------:R-:W-:Y:S01]  /*5b60*/  FFMA.FTZ R86, R86, R90, R233 ;  /* 0x0000005a56567223 */ /* 0x000fe200000100e9 */
[----:B------:R-:W-:Y:S01]  /*5b70*/  FFMA.FTZ R91, R0, R3, RZ ;  /* 0x00000003005b7223 */ /* 0x000fe200000100ff */
[----:B------:R-:W-:Y:S01]  /*5b80*/  FFMA.FTZ R90, -R52, R97, R3 ;  /* 0x00000061345a7223 */ /* 0x000fe20000010103 */
[----:B------:R-:W-:Y:S01]  /*5b90*/  FFMA.FTZ R233, R171, R221, -R226 ;  /* 0x000000ddabe97223 */ /* 0x000fe200000108e2 */
[----:B------:R-:W-:Y:S01]  /*5ba0*/  FFMA.FTZ R3, R53, -R97, R2 ;  /* 0x8000006135037223 */ /* 0x000fe20000010002 */
[----:B------:R-:W-:Y:S01]  /*5bb0*/  FFMA.FTZ R97, R0, -R2, RZ ;  /* 0x8000000200617223 */ /* 0x000fe200000100ff */
[----:B------:R-:W-:Y:S01]  /*5bc0*/  FMUL.FTZ R2, R170, R221 ;  /* 0x000000ddaa027220 */ /* 0x000fe20000410000 */
[----:B------:R-:W-:Y:S01]  /*5bd0*/  FFMA.FTZ R233, R8, R207, R233 ;  /* 0x000000cf08e97223 */ /* 0x000fe200000100e9 */
[C---:B------:R-:W-:Y:S01]  /*5be0*/  FFMA.FTZ R207, R114.reuse, R211, R91 ;  /* 0x000000d372cf7223 */ /* 0x040fe2000001005b */
[----:B------:R-:W-:Y:S01]  /*5bf0*/  FMUL.FTZ R226, R17, R130 ;  /* 0x0000008211e27220 */ /* 0x000fe20000410000 */
[----:B------:R-:W-:Y:S01]  /*5c00*/  FFMA.FTZ R91, R171, R218, R2 ;  /* 0x000000daab5b7223 */ /* 0x000fe20000010002 */
[----:B------:R-:W-:Y:S01]  /*5c10*/  FFMA.FTZ R97, R114, -R210, R97 ;  /* 0x800000d272617223 */ /* 0x000fe20000010061 */
[----:B------:R-:W-:Y:S01]  /*5c20*/  FMUL.FTZ R2, R168, R233 ;  /* 0x000000e9a8027220 */ /* 0x000fe20000410000 */
[-C--:B------:R-:W-:Y:S01]  /*5c30*/  FFMA.FTZ R211, -R54, R226.reuse, R211 ;  /* 0x000000e236d37223 */ /* 0x080fe200000101d3 */
[----:B------:R-:W-:Y:S01]  /*5c40*/  FFMA.FTZ R210, R55, -R226, R210 ;  /* 0x800000e237d27223 */ /* 0x000fe200000100d2 */
[----:B------:R-:W-:Y:S01]  /*5c50*/  FFMA.FTZ R226, R8, R205, R91 ;  /* 0x000000cd08e27223 */ /* 0x000fe2000001005b */
        /* <DEDUP_REMOVED lines=10> */
[----:B------:R-:W-:Y:S01]  /*5d00*/  FFMA.FTZ R97, R111, -R96, R97 ;  /* 0x800000606f617223 */ /* 0x000fe20000010061 */
[----:B------:R4:W-:Y:S01]  /*5d10*/  SHFL.IDX PT, R240, R224, RZ, 0x1f ;  /* 0x00001fffe0f07589 */ /* 0x0009e200000e0000 */
[----:B------:R-:W-:Y:S01]  /*5d20*/  FFMA.FTZ R2, R169, R233, -R2 ;  /* 0x000000e9a9027223 */ /* 0x000fe20000010802 */
[-C--:B------:R-:W-:Y:S01]  /*5d30*/  FFMA.FTZ R207, -R58, R206.reuse, R95 ;  /* 0x000000ce3acf7223 */ /* 0x080fe2000001015f */
[----:B------:R-:W-:Y:S01]  /*5d40*/  FFMA.FTZ R206, R59, -R206, R96 ;  /* 0x800000ce3bce7223 */ /* 0x000fe20000010060 */
[----:B------:R-:W-:Y:S01]  /*5d50*/  FFMA.FTZ R96, R110, R235, R91 ;  /* 0x000000eb6e607223 */ /* 0x000fe2000001005b */
[----:B------:R-:W-:Y:S01]  /*5d60*/  FFMA.FTZ R237, R9, R216, R2 ;  /* 0x000000d809ed7223 */ /* 0x000fe20000010002 */
[----:B------:R-:W-:Y:S01]  /*5d70*/  FMUL.FTZ R2, R166, R238 ;  /* 0x000000eea6027220 */ /* 0x000fe20000410000 */
[----:B------:R-:W-:Y:S01]  /*5d80*/  FMUL.FTZ R216, R12, R125 ;  /* 0x0000007d0cd87220 */ /* 0x000fe20000410000 */
[----:B------:R-:W-:Y:S01]  /*5d90*/  FFMA.FTZ R95, R110, -R234, R97 ;  /* 0x800000ea6e5f7223 */ /* 0x000fe20000010061 */
[----:B------:R-:W-:Y:S01]  /*5da0*/  FADD.FTZ R232, R203, R232 ;  /* 0x000000e8cbe87221 */ /* 0x000fe20000010000 */
[-C--:B------:R-:W-:Y:S01]  /*5db0*/  FFMA.FTZ R91, R167, R237.reuse, -R2 ;  /* 0x000000eda75b7223 */ /* 0x080fe20000010802 */
[----:B------:R-:W-:Y:S01]  /*5dc0*/  FMUL.FTZ R2, R166, R237 ;  /* 0x000000eda6027220 */ /* 0x000fe20000410000 */
[-C--:B------:R-:W-:Y:S01]  /*5dd0*/  FFMA.FTZ R205, -R60, R216.reuse, R235 ;  /* 0x000000d83ccd7223 */ /* 0x080fe200000101eb */
[----:B------:R-:W-:Y:S01]  /*5de0*/  FFMA.FTZ R97, R61, -R216, R234 ;  /* 0x800000d83d617223 */ /* 0x000fe200000100ea */
[----:B------:R-:W-:Y:S01]  /*5df0*/  FFMA.FTZ R235, R10, R215, R91 ;  /* 0x000000d70aeb7223 */ /* 0x000fe2000001005b */
[----:B------:R-:W-:Y:S01]  /*5e00*/  FFMA.FTZ R91, R167, R238, R2 ;  /* 0x000000eea75b7223 */ /* 0x000fe20000010002 */
[----:B------:R-:W-:Y:S01]  /*5e10*/  FMUL.FTZ R216, R13, R126 ;  /* 0x0000007e0dd87220 */ /* 0x000fe20000410000 */
[C---:B------:R-:W-:Y:S01]  /*5e20*/  FFMA.FTZ R215, R109.reuse, R87, R96 ;  /* 0x000000576dd77223 */ /* 0x040fe20000010060 */
[----:B------:R-:W-:Y:S01]  /*5e30*/  FMUL.FTZ R2, R164, R235 ;  /* 0x000000eba4027220 */ /* 0x000fe20000410000 */
[----:B------:R-:W-:Y:S01]  /*5e40*/  FFMA.FTZ R234, R10, R213, R91 ;  /* 0x000000d50aea7223 */ /* 0x000fe2000001005b */
[----:B------:R-:W-:Y:S01]  /*5e50*/  FFMA.FTZ R239, R109, -R236, R95 ;  /* 0x800000ec6def7223 */ /* 0x000fe2000001005f */
[-C--:B------:R-:W-:Y:S01]  /*5e60*/  FFMA.FTZ R96, -R62, R216.reuse, R87 ;  /* 0x000000d83e607223 */ /* 0x080fe20000010157 */
[----:B------:R-:W-:Y:S01]  /*5e70*/  FFMA.FTZ R95, R63, -R216, R236 ;  /* 0x800000d83f5f7223 */ /* 0x000fe200000100ec */
[----:B------:R-:W-:Y:S01]  /*5e80*/  FMUL.FTZ R87, R14, R123 ;  /* 0x0000007b0e577220 */ /* 0x000fe20000410000 */
[----:B------:R-:W-:Y:S01]  /*5e90*/  FFMA.FTZ R216, R165, R234, R2 ;  /* 0x000000eaa5d87223 */ /* 0x000fe20000010002 */
[C---:B------:R-:W-:Y:S01]  /*5ea0*/  FFMA.FTZ R239, R108.reuse, -R228, R239 ;  /* 0x800000e46cef7223 */ /* 0x040fe200000100ef */
[----:B------:R-:W-:Y:S01]  /*5eb0*/  FFMA.FTZ R236, R108, R223, R215 ;  /* 0x000000df6cec7223 */ /* 0x000fe200000100d7 */
[-C--:B------:R-:W-:Y:S01]  /*5ec0*/  FFMA.FTZ R2, R65, -R87.reuse, R228 ;  /* 0x8000005741027223 */ /* 0x080fe200000100e4 */
[----:B------:R-:W-:Y:S01]  /*5ed0*/  FFMA.FTZ R228, R11, R212, R216 ;  /* 0x000000d40be47223 */ /* 0x000fe200000100d8 */
[----:B------:R-:W-:Y:S01]  /*5ee0*/  FMUL.FTZ R212, R164, R234 ;  /* 0x000000eaa4d47220 */ /* 0x000fe20000410000 */
[----:B------:R-:W-:Y:S01]  /*5ef0*/  FFMA.FTZ R91, -R64, R87, R223 ;  /* 0x00000057405b7223 */ /* 0x000fe200000101df */
[----:B------:R-:W-:Y:S01]  /*5f00*/  FMUL.FTZ R87, R15, R124 ;  /* 0x0000007c0f577220 */ /* 0x000fe20000410000 */
[----:B------:R-:W-:Y:S01]  /*5f10*/  FFMA.FTZ R215, R107, R221, R236 ;  /* 0x000000dd6bd77223 */ /* 0x000fe200000100ec */
[----:B------:R-:W-:Y:S01]  /*5f20*/  FFMA.FTZ R216, R165, R235, -R212 ;  /* 0x000000eba5d87223 */ /* 0x000fe200000108d4 */
[----:B------:R-:W-:Y:S01]  /*5f30*/  FFMA.FTZ R239, R107, -R218, R239 ;  /* 0x800000da6bef7223 */ /* 0x000fe200000100ef */
[-C--:B------:R-:W-:Y:S01]  /*5f40*/  FFMA.FTZ R213, -R66, R87.reuse, R221 ;  /* 0x0000005742d57223 */ /* 0x080fe200000101dd */
[----:B------:R-:W-:Y:S01]  /*5f50*/  FFMA.FTZ R212, R67, -R87, R218 ;  /* 0x8000005743d47223 */ /* 0x000fe200000100da */
[----:B------:R-:W-:Y:S01]  /*5f60*/  FFMA.FTZ R87, R11, R214, R216 ;  /* 0x000000d60b577223 */ /* 0x000fe200000100d8 */
[----:B------:R-:W-:Y:S01]  /*5f70*/  FMUL.FTZ R214, R162, R228 ;  /* 0x000000e4a2d67220 */ /* 0x000fe20000410000 */
[----:B------:R-:W-:Y:S01]  /*5f80*/  FMUL.FTZ R216, R8, R121 ;  /* 0x0000007908d87220 */ /* 0x000fe20000410000 */
[C---:B------:R-:W-:Y:S01]  /*5f90*/  FFMA.FTZ R218, R106.reuse, R233, R215 ;  /* 0x000000e96ada7223 */ /* 0x040fe200000100d7 */
[----:B------:R-:W-:Y:S01]  /*5fa0*/  FFMA.FTZ R239, R106, -R226, R239 ;  /* 0x800000e26aef7223 */ /* 0x000fe200000100ef */
[-C--:B------:R-:W-:Y:S01]  /*5fb0*/  FFMA.FTZ R223, R163, R87.reuse, -R214 ;  /* 0x00000057a3df7223 */ /* 0x080fe200000108d6 */
[-C--:B------:R-:W-:Y:S01]  /*5fc0*/  FFMA.FTZ R215, -R68, R216.reuse, R233 ;  /* 0x000000d844d77223 */ /* 0x080fe200000101e9 */
[----:B------:R-:W-:Y:S01]  /*5fd0*/  FFMA.FTZ R214, R69, -R216, R226 ;  /* 0x800000d845d67223 */ /* 0x000fe200000100e2 */
[----:B------:R-:W-:Y:S01]  /*5fe0*/  FMUL.FTZ R216, R162, R87 ;  /* 0x00000057a2d87220 */ /* 0x000fe20000410000 */
[----:B------:R-:W-:Y:S01]  /*5ff0*/  FFMA.FTZ R223, R4, R217, R223 ;  /* 0x000000d904df7223 */ /* 0x000fe200000100df */
[C---:B------:R-:W-:Y:S01]  /*6000*/  FFMA.FTZ R233, R105.reuse, R237, R218 ;  /* 0x000000ed69e97223 */ /* 0x040fe200000100da */
[----:B------:R-:W-:Y:S01]  /*6010*/  FFMA.FTZ R239, R105, -R238, R239 ;  /* 0x800000ee69ef7223 */ /* 0x000fe200000100ef */
[----:B------:R-:W-:Y:S01]  /*6020*/  FFMA.FTZ R221, R163, R228, R216 ;  /* 0x000000e4a3dd7223 */ /* 0x000fe200000100d8 */
[----:B------:R-:W-:Y:S01]  /*6030*/  FMUL.FTZ R218, R160, R223 ;  /* 0x000000dfa0da7220 */ /* 0x000fe20000410000 */
[----:B------:R-:W-:Y:S01]  /*6040*/  FMUL.FTZ R217, R9, R122 ;  /* 0x0000007a09d97220 */ /* 0x000fe20000410000 */
        /* <DEDUP_REMOVED lines=12> */
[C---:B------:R-:W-:Y:S01]  /*6110*/  FFMA.FTZ R233, R103.reuse, R87, R238 ;  /* 0x0000005767e97223 */ /* 0x040fe200000100ee */
        /* <DEDUP_REMOVED lines=9> */
[----:B----4-:R-:W-:Y:S01]  /*61b0*/  P2R R224, PR, RZ, 0x4 ;  /* 0x00000004ffe07803 */ /* 0x010fe20000000000 */
[----:B------:R-:W-:Y:S01]  /*61c0*/  FFMA.FTZ R87, R159, R235, -R222 ;  /* 0x000000eb9f577223 */ /* 0x000fe200000108de */
[----:B------:R-:W-:Y:S01]  /*61d0*/  FFMA.FTZ R222, R77, -R233, R226 ;  /* 0x800000e94dde7223 */ /* 0x000fe200000100e2 */
[----:B------:R-:W-:Y:S01]  /*61e0*/  FMUL.FTZ R226, R158, R235 ;  /* 0x000000eb9ee27220 */ /* 0x000fe20000410000 */
[----:B------:R-:W-:Y:S01]  /*61f0*/  FFMA.FTZ R223, -R76, R233, R223 ;  /* 0x000000e94cdf7223 */ /* 0x000fe200000101df */
[----:B------:R-:W-:Y:S01]  /*6200*/  FFMA.FTZ R237, R6, R225, R87 ;  /* 0x000000e106ed7223 */ /* 0x000fe20000010057 */
[----:B------:R-:W-:Y:S01]  /*6210*/  FMUL.FTZ R233, R5, R118 ;  /* 0x0000007605e97220 */ /* 0x000fe20000410000 */
[----:B------:R-:W-:Y:S01]  /*6220*/  FFMA.FTZ R87, R159, R234, R226 ;  /* 0x000000ea9f577223 */ /* 0x000fe200000100e2 */
[----:B------:R-:W-:Y:S01]  /*6230*/  FFMA.FTZ R225, R101, R235, R228 ;  /* 0x000000eb65e17223 */ /* 0x000fe200000100e4 */
[----:B------:R-:W-:Y:S01]  /*6240*/  FMUL.FTZ R238, R156, R237 ;  /* 0x000000ed9cee7220 */ /* 0x000fe20000410000 */
[----:B------:R-:W-:Y:S01]  /*6250*/  FFMA.FTZ R226, R79, -R233, R234 ;  /* 0x800000e94fe27223 */ /* 0x000fe200000100ea */
[----:B------:R-:W-:Y:S01]  /*6260*/  FFMA.FTZ R242, R6, R227, R87 ;  /* 0x000000e306f27223 */ /* 0x000fe20000010057 */
[----:B------:R-:W-:Y:S01]  /*6270*/  FFMA.FTZ R227, -R78, R233, R235 ;  /* 0x000000e94ee37223 */ /* 0x000fe200000101eb */
[----:B------:R0:W1:Y:S01]  /*6280*/  SHFL.IDX PT, R87, R231, RZ, 0x1f ;  /* 0x00001fffe7577589 */ /* 0x00006200000e0000 */
[----:B------:R-:W-:Y:S01]  /*6290*/  FMUL.FTZ R224, R6, R115 ;  /* 0x0000007306e07220 */ /* 0x000fe20000410000 */
[-C--:B------:R-:W-:Y:S01]  /*62a0*/  FMUL.FTZ R236, R156, R242.reuse ;  /* 0x000000f29cec7220 */ /* 0x080fe20000410000 */
[----:B------:R-:W-:Y:S01]  /*62b0*/  FFMA.FTZ R233, R157, R242, R238 ;  /* 0x000000f29de97223 */ /* 0x000fe200000100ee */
[----:B------:R-:W-:Y:S01]  /*62c0*/  FFMA.FTZ R239, R101, -R234, R239 ;  /* 0x800000ea65ef7223 */ /* 0x000fe200000100ef */
[-C--:B------:R-:W-:Y:S01]  /*62d0*/  FFMA.FTZ R234, R100, R237.reuse, R225 ;  /* 0x000000ed64ea7223 */ /* 0x080fe200000100e1 */
[----:B------:R-:W-:Y:S01]  /*62e0*/  FFMA.FTZ R236, R157, R237, -R236 ;  /* 0x000000ed9dec7223 */ /* 0x000fe200000108ec */
[----:B------:R-:W-:Y:S01]  /*62f0*/  FFMA.FTZ R204, R7, R204, R233 ;  /* 0x000000cc07cc7223 */ /* 0x000fe200000100e9 */
[----:B0-----:R-:W-:Y:S01]  /*6300*/  FADD.FTZ R231, R201, R86 ;  /* 0x00000056c9e77221 */ /* 0x001fe20000010000 */
[----:B------:R-:W-:Y:S01]  /*6310*/  FFMA.FTZ R225, -R80, R224, R237 ;  /* 0x000000e050e17223 */ /* 0x000fe200000101ed */
[----:B------:R-:W-:Y:S01]  /*6320*/  FFMA.FTZ R201, R7, R202, R236 ;  /* 0x000000ca07c97223 */ /* 0x000fe200000100ec */
[----:B------:R-:W-:Y:S01]  /*6330*/  FMUL.FTZ R202, R156, R232 ;  /* 0x000000e89cca7220 */ /* 0x000fe20000410000 */
[----:B------:R-:W-:Y:S01]  /*6340*/  FMUL.FTZ R233, R231, UR36 ;  /* 0x00000024e7e97c20 */ /* 0x000fe20008410000 */
[----:B------:R-:W-:Y:S01]  /*6350*/  FFMA.FTZ R224, R81, -R224, R242 ;  /* 0x800000e051e07223 */ /* 0x000fe200000100f2 */
[----:B------:R-:W-:Y:S01]  /*6360*/  FFMA.FTZ R228, R100, -R242, R239 ;  /* 0x800000f264e47223 */ /* 0x000fe200000100ef */
[----:B------:R-:W-:Y:S01]  /*6370*/  FFMA.FTZ R203, R157, R231, R202 ;  /* 0x000000e79dcb7223 */ /* 0x000fe200000100ca */
[----:B------:R-:W-:Y:S01]  /*6380*/  FMUL.FTZ R202, R83, R232 ;  /* 0x000000e853ca7220 */ /* 0x000fe20000410000 */
[----:B------:R-:W-:-:S02]  /*6390*/  IADD3 R239, PT, PT, R98, 0xa0, RZ ;  /* 0x000000a062ef7810 */ /* 0x000fc40007ffe0ff */
[C---:B------:R-:W-:Y:S02]  /*63a0*/  IADD3 R237, PT, PT, R98.reuse, 0xe0, RZ ;  /* 0x000000e062ed7810 */ /* 0x040fe40007ffe0ff */
[----:B------:R-:W-:Y:S02]  /*63b0*/  IADD3 R235, PT, PT, R98, 0x120, RZ ;  /* 0x0000012062eb7810 */ /* 0x000fe40007ffe0ff */
[----:B------:R-:W-:Y:S01]  /*63c0*/  LEA.HI R239, R239, R98, RZ, 0x1b ;  /* 0x00000062efef7211 */ /* 0x000fe200078fd8ff */
[----:B-1----:R-:W-:Y:S01]  /*63d0*/  FADD.FTZ R86, R87, R230 ;  /* 0x000000e657567221 */ /* 0x002fe20000010000 */
[----:B------:R-:W-:Y:S01]  /*63e0*/  FADD.FTZ R87, R240, R229 ;  /* 0x000000e5f0577221 */ /* 0x000fe20000010000 */
[-C--:B------:R-:W-:Y:S01]  /*63f0*/  FMUL.FTZ R229, R156, R231.reuse ;  /* 0x000000e79ce57220 */ /* 0x080fe20000410000 */
[----:B------:R-:W-:Y:S01]  /*6400*/  FMUL.FTZ R230, R7, R116 ;  /* 0x0000007407e67220 */ /* 0x000fe20000410000 */
[----:B------:R-:W-:Y:S02]  /*6410*/  LEA.HI R237, R237, R98, RZ, 0x1b ;  /* 0x00000062eded7211 */ /* 0x000fe400078fd8ff */
[----:B------:R-:W-:Y:S01]  /*6420*/  FFMA.FTZ R229, R157, R232, -R229 ;  /* 0x000000e89de57223 */ /* 0x000fe200000108e5 */
[-C--:B------:R-:W-:Y:S01]  /*6430*/  FFMA.FTZ R156, R83, -R230.reuse, R204 ;  /* 0x800000e6539c7223 */ /* 0x080fe200000100cc */
[C---:B------:R-:W-:Y:S01]  /*6440*/  FFMA.FTZ R83, -R82.reuse, R230, R201 ;  /* 0x000000e652537223 */ /* 0x040fe200000101c9 */
[----:B------:R0:W-:Y:S01]  /*6450*/  @!P2 STS.128 [UR10+0x3650], R84 ;  /* 0x00365054ff00a988 */ /* 0x0001e20008000c0a */
[----:B------:R-:W-:Y:S01]  /*6460*/  FFMA.FTZ R82, R82, R231, R202 ;  /* 0x000000e752527223 */ /* 0x000fe200000100ca */
[----:B------:R-:W-:Y:S01]  /*6470*/  FMUL.FTZ R202, R116, R232 ;  /* 0x000000e874ca7220 */ /* 0x000fe20000410000 */
[----:B------:R-:W-:-:S02]  /*6480*/  MOV R157, UR9 ;  /* 0x00000009009d7c02 */ /* 0x000fc40008000f00 */
[----:B------:R-:W-:-:S03]  /*6490*/  LEA.HI R235, R235, R98, RZ, 0x1b ;  /* 0x00000062ebeb7211 */ /* 0x000fc600078fd8ff */
[----:B------:R-:W-:Y:S02]  /*64a0*/  IMAD R157, R98, 0x84, R157 ;  /* 0x00000084629d7824 */ /* 0x000fe400078e029d */
[C---:B0-----:R-:W-:Y:S01]  /*64b0*/  FMUL.FTZ R84, R232.reuse, UR36 ;  /* 0x00000024e8547c20 */ /* 0x041fe20008410000 */
[----:B------:R-:W-:Y:S01]  /*64c0*/  FFMA.FTZ R85, R232, UR11, -R233 ;  /* 0x0000000be8557c23 */ /* 0x000fe200080108e9 */
[----:B------:R-:W-:Y:S01]  /*64d0*/  FADD.FTZ R232, R184, R229 ;  /* 0x000000e5b8e87221 */ /* 0x000fe20000010000 */
[----:B------:R-:W-:Y:S01]  /*64e0*/  FADD.FTZ R233, R140, R203 ;  /* 0x000000cb8ce97221 */ /* 0x000fe20000010000 */
[----:B------:R-:W-:Y:S01]  /*64f0*/  FMUL.FTZ R86, R116, R231 ;  /* 0x000000e774567220 */ /* 0x000fe20000410000 */
[----:B------:R-:W-:Y:S01]  /*6500*/  FFMA.FTZ R84, R231, UR11, R84 ;  /* 0x0000000be7547c23 */ /* 0x000fe20008010054 */
[C---:B------:R-:W-:Y:S01]  /*6510*/  FMUL.FTZ R140, R158.reuse, R232 ;  /* 0x000000e89e8c7220 */ /* 0x040fe20000410000 */
[-C--:B------:R-:W-:Y:S01]  /*6520*/  FMUL.FTZ R158, R158, R233.reuse ;  /* 0x000000e99e9e7220 */ /* 0x080fe20000410000 */
[----:B------:R-:W-:Y:S01]  /*6530*/  FMUL.FTZ R230, R7, R86 ;  /* 0x0000005607e67220 */ /* 0x000fe20000410000 */
[-C--:B------:R-:W-:Y:S01]  /*6540*/  FMUL.FTZ R203, R115, R232.reuse ;  /* 0x000000e873cb7220 */ /* 0x080fe20000410000 */
[CC--:B------:R-:W-:Y:S01]  /*6550*/  FFMA.FTZ R229, R159.reuse, R233.reuse, R140 ;  /* 0x000000e99fe57223 */ /* 0x0c0fe2000001008c */
[-C--:B------:R-:W-:Y:S01]  /*6560*/  FFMA.FTZ R231, R159, R232.reuse, -R158 ;  /* 0x000000e89fe77223 */ /* 0x080fe2000001089e */
[----:B------:R-:W-:Y:S01]  /*6570*/  FMUL.FTZ R87, R81, R232 ;  /* 0x000000e851577220 */ /* 0x000fe20000410000 */
[----:B------:R0:W-:Y:S01]  /*6580*/  STS [R157+0x10f8], R230 ;  /* 0x0010f8e69d007388 */ /* 0x0001e20000000800 */
[----:B------:R-:W-:Y:S01]  /*6590*/  FADD.FTZ R229, R142, R229 ;  /* 0x000000e58ee57221 */ /* 0x000fe20000010000 */
[----:B------:R-:W-:Y:S01]  /*65a0*/  FADD.FTZ R231, R186, R231 ;  /* 0x000000e7bae77221 */ /* 0x000fe20000010000 */
[----:B------:R-:W-:Y:S01]  /*65b0*/  FMUL.FTZ R81, R233, UR36 ;  /* 0x00000024e9517c20 */ /* 0x000fe20008410000 */
[----:B------:R-:W-:Y:S01]  /*65c0*/  FFMA.FTZ R87, R80, R233, R87 ;  /* 0x000000e950577223 */ /* 0x000fe20000010057 */
[----:B------:R-:W-:Y:S01]  /*65d0*/  FMUL.FTZ R80, R232, UR36 ;  /* 0x00000024e8507c20 */ /* 0x000fe20008410000 */
[C---:B------:R-:W-:Y:S01]  /*65e0*/  FMUL.FTZ R140, R160.reuse, R231 ;  /* 0x000000e7a08c7220 */ /* 0x040fe20000410000 */
[----:B------:R-:W-:Y:S01]  /*65f0*/  FMUL.FTZ R160, R160, R229 ;  /* 0x000000e5a0a07220 */ /* 0x000fe20000410000 */
[----:B------:R-:W-:Y:S01]  /*6600*/  FMUL.FTZ R79, R79, R231 ;  /* 0x000000e74f4f7220 */ /* 0x000fe20000410000 */
[----:B------:R-:W-:Y:S01]  /*6610*/  FFMA.FTZ R81, R232, UR11, -R81 ;  /* 0x0000000be8517c23 */ /* 0x000fe20008010851 */
[----:B0-----:R-:W-:Y:S01]  /*6620*/  FMUL.FTZ R230, R6, R203 ;  /* 0x000000cb06e67220 */ /* 0x001fe20000410000 */
[C---:B------:R-:W-:Y:S01]  /*6630*/  FFMA.FTZ R142, R161.reuse, R229, R140 ;  /* 0x000000e5a18e7223 */ /* 0x040fe2000001008c */
[----:B------:R-:W-:Y:S01]  /*6640*/  FFMA.FTZ R161, R161, R231, -R160 ;  /* 0x000000e7a1a17223 */ /* 0x000fe200000108a0 */
[----:B------:R-:W-:Y:S01]  /*6650*/  FFMA.FTZ R140, R78, R229, R79 ;  /* 0x000000e54e8c7223 */ /* 0x000fe2000001004f */
[----:B------:R-:W-:Y:S01]  /*6660*/  FMUL.FTZ R78, R229, UR36 ;  /* 0x00000024e54e7c20 */ /* 0x000fe20008410000 */
[----:B------:R0:W-:Y:S01]  /*6670*/  STS [R157+0x10f4], R230 ;  /* 0x0010f4e69d007388 */ /* 0x0001e20000000800 */
[----:B------:R-:W-:Y:S01]  /*6680*/  FADD.FTZ R232, R143, R142 ;  /* 0x0000008e8fe87221 */ /* 0x000fe20000010000 */
[----:B------:R-:W-:Y:S01]  /*6690*/  FMUL.FTZ R159, R115, R233 ;  /* 0x000000e9739f7220 */ /* 0x000fe20000410000 */
[----:B------:R-:W-:Y:S01]  /*66a0*/  FFMA.FTZ R143, R231, UR11, -R78 ;  /* 0x0000000be78f7c23 */ /* 0x000fe2000801084e */
[----:B------:R-:W-:Y:S01]  /*66b0*/  FMUL.FTZ R186, R118, R229 ;  /* 0x000000e576ba7220 */ /* 0x000fe20000410000 */
[----:B------:R-:W-:Y:S01]  /*66c0*/  FMUL.FTZ R78, R162, R232 ;  /* 0x000000e8a24e7220 */ /* 0x000fe20000410000 */
[----:B------:R-:W-:Y:S01]  /*66d0*/  FMUL.FTZ R158, R6, R159 ;  /* 0x0000009f069e7220 */ /* 0x000fe20000410000 */
[----:B------:R-:W-:Y:S01]  /*66e0*/  FMUL.FTZ R184, R7, R202 ;  /* 0x000000ca07b87220 */ /* 0x000fe20000410000 */
[----:B------:R-:W-:Y:S01]  /*66f0*/  FFMA.FTZ R80, R233, UR11, R80 ;  /* 0x0000000be9507c23 */ /* 0x000fe20008010050 */
[----:B------:R-:W-:Y:S01]  /*6700*/  FMUL.FTZ R142, R231, UR36 ;  /* 0x00000024e78e7c20 */ /* 0x000fe20008410000 */
[----:B0-----:R-:W-:Y:S01]  /*6710*/  FADD.FTZ R230, R188, R161 ;  /* 0x000000a1bce67221 */ /* 0x001fe20000010000 */
[----:B------:R0:W-:Y:S02]  /*6720*/  STS [R157+0x10f0], R158 ;  /* 0x0010f09e9d007388 */ /* 0x0001e40000000800 */
[----:B------:R-:W-:Y:S01]  /*6730*/  FFMA.FTZ R142, R229, UR11, R142 ;  /* 0x0000000be58e7c23 */ /* 0x000fe2000801008e */
[-C--:B------:R-:W-:Y:S01]  /*6740*/  FMUL.FTZ R162, R162, R230.reuse ;  /* 0x000000e6a2a27220 */ /* 0x080fe20000410000 */
[-C--:B------:R-:W-:Y:S01]  /*6750*/  FFMA.FTZ R78, R163, R230.reuse, -R78 ;  /* 0x000000e6a34e7223 */ /* 0x080fe2000001084e */
[----:B------:R-:W-:Y:S01]  /*6760*/  FMUL.FTZ R161, R77, R230 ;  /* 0x000000e64da17220 */ /* 0x000fe20000410000 */
[----:B------:R-:W-:Y:S01]  /*6770*/  FMUL.FTZ R77, R230, UR36 ;  /* 0x00000024e64d7c20 */ /* 0x000fe20008410000 */
[-C--:B------:R-:W-:Y:S01]  /*6780*/  FFMA.FTZ R163, R163, R232.reuse, R162 ;  /* 0x000000e8a3a37223 */ /* 0x080fe200000100a2 */
[----:B------:R-:W-:Y:S01]  /*6790*/  FADD.FTZ R189, R189, R78 ;  /* 0x0000004ebdbd7221 */ /* 0x000fe20000010000 */
[----:B------:R-:W-:Y:S01]  /*67a0*/  FFMA.FTZ R161, R76, R232, R161 ;  /* 0x000000e84ca17223 */ /* 0x000fe200000100a1 */
[----:B0-----:R-:W-:Y:S01]  /*67b0*/  FMUL.FTZ R158, R5, R186 ;  /* 0x000000ba059e7220 */ /* 0x001fe20000410000 */
[----:B------:R-:W-:Y:S01]  /*67c0*/  FADD.FTZ R163, R144, R163 ;  /* 0x000000a390a37221 */ /* 0x000fe20000010000 */
[----:B------:R-:W-:Y:S01]  /*67d0*/  FMUL.FTZ R76, R164, R189 ;  /* 0x000000bda44c7220 */ /* 0x000fe20000410000 */
[----:B------:R0:W-:Y:S01]  /*67e0*/  STS [R157+0x10fc], R184 ;  /* 0x0010fcb89d007388 */ /* 0x0001e20000000800 */
[----:B------:R-:W-:Y:S01]  /*67f0*/  FFMA.FTZ R144, R232, UR11, R77 ;  /* 0x0000000be8907c23 */ /* 0x000fe2000801004d */
[-C--:B------:R-:W-:Y:S01]  /*6800*/  FMUL.FTZ R164, R164, R163.reuse ;  /* 0x000000a3a4a47220 */ /* 0x080fe20000410000 */
[C---:B------:R-:W-:Y:S01]  /*6810*/  FFMA.FTZ R76, R165.reuse, R163, R76 ;  /* 0x000000a3a54c7223 */ /* 0x040fe2000001004c */
[----:B------:R1:W-:Y:S01]  /*6820*/  STS [R157+0x10e8], R158 ;  /* 0x0010e89e9d007388 */ /* 0x0003e20000000800 */
[----:B------:R-:W-:Y:S01]  /*6830*/  FMUL.FTZ R77, R232, UR36 ;  /* 0x00000024e84d7c20 */ /* 0x000fe20008410000 */
[----:B------:R-:W-:Y:S01]  /*6840*/  FFMA.FTZ R165, R165, R189, -R164 ;  /* 0x000000bda5a57223 */ /* 0x000fe200000108a4 */
[----:B------:R-:W-:Y:S01]  /*6850*/  FMUL.FTZ R78, R120, R163 ;  /* 0x000000a3784e7220 */ /* 0x000fe20000410000 */
[----:B------:R-:W-:Y:S01]  /*6860*/  FMUL.FTZ R229, R117, R232 ;  /* 0x000000e875e57220 */ /* 0x000fe20000410000 */
[----:B------:R-:W-:Y:S01]  /*6870*/  FMUL.FTZ R248, R163, UR36 ;  /* 0x00000024a3f87c20 */ /* 0x000fe20008410000 */
[----:B0-----:R-:W-:Y:S01]  /*6880*/  FMUL.FTZ R184, R118, R231 ;  /* 0x000000e776b87220 */ /* 0x001fe20000410000 */
[----:B------:R-:W-:Y:S01]  /*6890*/  FADD.FTZ R190, R190, R165 ;  /* 0x000000a5bebe7221 */ /* 0x000fe20000010000 */
[----:B------:R-:W-:Y:S01]  /*68a0*/  FMUL.FTZ R162, R11, R78 ;  /* 0x0000004e0ba27220 */ /* 0x000fe20000410000 */
[----:B------:R-:W-:Y:S01]  /*68b0*/  FMUL.FTZ R231, R117, R230 ;  /* 0x000000e675e77220 */ /* 0x000fe20000410000 */
[----:B-1----:R-:W-:Y:S01]  /*68c0*/  FADD.FTZ R158, R145, R76 ;  /* 0x0000004c919e7221 */ /* 0x002fe20000010000 */
[----:B------:R-:W-:Y:S01]  /*68d0*/  FMUL.FTZ R160, R5, R184 ;  /* 0x000000b805a07220 */ /* 0x000fe20000410000 */
[----:B------:R-:W-:Y:S01]  /*68e0*/  FFMA.FTZ R145, R230, UR11, -R77 ;  /* 0x0000000be6917c23 */ /* 0x000fe2000801084d */
[C---:B------:R-:W-:Y:S01]  /*68f0*/  FMUL.FTZ R77, R166.reuse, R190 ;  /* 0x000000bea64d7220 */ /* 0x040fe20000410000 */
[-C--:B------:R-:W-:Y:S01]  /*6900*/  FMUL.FTZ R76, R166, R158.reuse ;  /* 0x0000009ea64c7220 */ /* 0x080fe20000410000 */
[----:B------:R0:W-:Y:S01]  /*6910*/  STS [R157+0x10d8], R162 ;  /* 0x0010d8a29d007388 */ /* 0x0001e20000000800 */
[----:B------:R-:W-:Y:S01]  /*6920*/  FMUL.FTZ R166, R222, R229 ;  /* 0x000000e5dea67220 */ /* 0x000fe20000410000 */
[C---:B------:R-:W-:Y:S01]  /*6930*/  FFMA.FTZ R77, R167.reuse, R158, R77 ;  /* 0x0000009ea74d7223 */ /* 0x040fe2000001004d */
[-C--:B------:R-:W-:Y:S01]  /*6940*/  FFMA.FTZ R76, R167, R190.reuse, -R76 ;  /* 0x000000bea74c7223 */ /* 0x080fe2000001084c */
[----:B------:R1:W-:Y:S01]  /*6950*/  STS [R157+0x10ec], R160 ;  /* 0x0010eca09d007388 */ /* 0x0003e20000000800 */
[----:B------:R-:W-:Y:S01]  /*6960*/  FMUL.FTZ R167, R119, R190 ;  /* 0x000000be77a77220 */ /* 0x000fe20000410000 */
[----:B------:R-:W-:Y:S01]  /*6970*/  FADD.FTZ R165, R146, R77 ;  /* 0x0000004d92a57221 */ /* 0x000fe20000010000 */
[----:B------:R-:W-:Y:S01]  /*6980*/  FADD.FTZ R191, R191, R76 ;  /* 0x0000004cbfbf7221 */ /* 0x000fe20000010000 */
[----:B------:R-:W-:Y:S01]  /*6990*/  FMUL.FTZ R77, R221, R78 ;  /* 0x0000004edd4d7220 */ /* 0x000fe20000410000 */
[-C--:B------:R-:W-:Y:S01]  /*69a0*/  FMUL.FTZ R233, R219, R167.reuse ;  /* 0x000000a7dbe97220 */ /* 0x080fe20000410000 */
[----:B0-----:R-:W-:Y:S01]  /*69b0*/  FMUL.FTZ R162, R10, R167 ;  /* 0x000000a70aa27220 */ /* 0x001fe20000410000 */
[C---:B------:R-:W-:Y:S01]  /*69c0*/  FMUL.FTZ R230, R4.reuse, R231 ;  /* 0x000000e704e67220 */ /* 0x040fe20000410000 */
[----:B------:R-:W-:Y:S01]  /*69d0*/  FMUL.FTZ R188, R4, R229 ;  /* 0x000000e504bc7220 */ /* 0x000fe20000410000 */
[----:B------:R-:W-:Y:S01]  /*69e0*/  FFMA.FTZ R248, R189, UR11, -R248 ;  /* 0x0000000bbdf87c23 */ /* 0x000fe200080108f8 */
[----:B-1----:R-:W-:Y:S01]  /*69f0*/  FMUL.FTZ R160, R120, R189 ;  /* 0x000000bd78a07220 */ /* 0x002fe20000410000 */
[----:B------:R-:W-:Y:S03]  /*6a00*/  STS [R157+0x10d4], R162 ;  /* 0x0010d4a29d007388 */ /* 0x000fe60000000800 */
[-C--:B------:R-:W-:Y:S01]  /*6a10*/  FMUL.FTZ R79, R221, R160.reuse ;  /* 0x000000a0dd4f7220 */ /* 0x080fe20000410000 */
[-C--:B------:R-:W-:Y:S01]  /*6a20*/  FMUL.FTZ R164, R11, R160.reuse ;  /* 0x000000a00ba47220 */ /* 0x080fe20000410000 */
[C---:B------:R-:W-:Y:S01]  /*6a30*/  FFMA.FTZ R77, R220.reuse, R160, -R77 ;  /* 0x000000a0dc4d7223 */ /* 0x040fe2000001084d */
[----:B------:R-:W-:Y:S01]  /*6a40*/  STS [R157+0x10e4], R230 ;  /* 0x0010e4e69d007388 */ /* 0x000fe20000000800 */
[----:B------:R-:W-:Y:S01]  /*6a50*/  FFMA.FTZ R76, R220, R78, R79 ;  /* 0x0000004edc4c7223 */ /* 0x000fe2000001004f */
[C---:B------:R-:W-:Y:S01]  /*6a60*/  FMUL.FTZ R78, R168.reuse, R191 ;  /* 0x000000bfa84e7220 */ /* 0x040fe20000410000 */
[-C--:B------:R-:W-:Y:S01]  /*6a70*/  FMUL.FTZ R168, R168, R165.reuse ;  /* 0x000000a5a8a87220 */ /* 0x080fe20000410000 */
[----:B------:R-:W-:Y:S01]  /*6a80*/  FMUL.FTZ R79, R119, R158 ;  /* 0x0000009e774f7220 */ /* 0x000fe20000410000 */
[----:B------:R0:W-:Y:S01]  /*6a90*/  STS [R157+0x10dc], R164 ;  /* 0x0010dca49d007388 */ /* 0x0001e20000000800 */
[C---:B------:R-:W-:Y:S01]  /*6aa0*/  FFMA.FTZ R78, R169.reuse, R165, R78 ;  /* 0x000000a5a94e7223 */ /* 0x040fe2000001004e */
[----:B------:R-:W-:Y:S01]  /*6ab0*/  FFMA.FTZ R169, R169, R191, -R168 ;  /* 0x000000bfa9a97223 */ /* 0x000fe200000108a8 */
[-C--:B------:R-:W-:Y:S01]  /*6ac0*/  FMUL.FTZ R160, R10, R79.reuse ;  /* 0x0000004f0aa07220 */ /* 0x080fe20000410000 */
[----:B------:R-:W-:Y:S01]  /*6ad0*/  STS [R157+0x10e0], R188 ;  /* 0x0010e0bc9d007388 */ /* 0x000fe20000000800 */
[----:B------:R-:W-:Y:S01]  /*6ae0*/  FADD.FTZ R147, R147, R78 ;  /* 0x0000004e93937221 */ /* 0x000fe20000010000 */
[----:B------:R-:W-:Y:S01]  /*6af0*/  FADD.FTZ R192, R192, R169 ;  /* 0x000000a9c0c07221 */ /* 0x000fe20000010000 */
[-C--:B------:R-:W-:Y:S01]  /*6b00*/  FMUL.FTZ R169, R219, R79.reuse ;  /* 0x0000004fdba97220 */ /* 0x080fe20000410000 */
[----:B------:R-:W-:Y:S01]  /*6b10*/  FFMA.FTZ R78, R218, R79, R233 ;  /* 0x0000004fda4e7223 */ /* 0x000fe200000100e9 */
[C---:B------:R-:W-:Y:S01]  /*6b20*/  FMUL.FTZ R146, R170.reuse, R147 ;  /* 0x00000093aa927220 */ /* 0x040fe20000410000 */
[-C--:B------:R-:W-:Y:S01]  /*6b30*/  FMUL.FTZ R170, R170, R192.reuse ;  /* 0x000000c0aaaa7220 */ /* 0x080fe20000410000 */
[----:B------:R-:W-:Y:S01]  /*6b40*/  FFMA.FTZ R79, R218, R167, -R169 ;  /* 0x000000a7da4f7223 */ /* 0x000fe200000108a9 */
[----:B------:R1:W-:Y:S01]  /*6b50*/  STS [R157+0x10d0], R160 ;  /* 0x0010d0a09d007388 */ /* 0x0003e20000000800 */
[C---:B------:R-:W-:Y:S01]  /*6b60*/  FFMA.FTZ R146, R171.reuse, R192, -R146 ;  /* 0x000000c0ab927223 */ /* 0x040fe20000010892 */
[----:B------:R-:W-:Y:S01]  /*6b70*/  FFMA.FTZ R167, R171, R147, R170 ;  /* 0x00000093aba77223 */ /* 0x000fe200000100aa */
[----:B0-----:R-:W-:Y:S01]  /*6b80*/  FMUL.FTZ R164, R222, R231 ;  /* 0x000000e7dea47220 */ /* 0x001fe20000410000 */
[----:B------:R-:W-:Y:S01]  /*6b90*/  IADD3 R233, PT, PT, R98, 0x160, RZ ;  /* 0x0000016062e97810 */ /* 0x000fe20007ffe0ff */
[----:B------:R-:W-:Y:S01]  /*6ba0*/  FADD.FTZ R193, R193, R146 ;  /* 0x00000092c1c17221 */ /* 0x000fe20000010000 */
[----:B------:R-:W-:Y:S01]  /*6bb0*/  FADD.FTZ R167, R148, R167 ;  /* 0x000000a794a77221 */ /* 0x000fe20000010000 */
[C---:B------:R-:W-:Y:S01]  /*6bc0*/  FFMA.FTZ R148, R223.reuse, R229, R164 ;  /* 0x000000e5df947223 */ /* 0x040fe200000100a4 */
[----:B------:R-:W-:Y:S01]  /*6bd0*/  FMUL.FTZ R164, R122, R165 ;  /* 0x000000a57aa47220 */ /* 0x000fe20000410000 */
[C---:B------:R-:W-:Y:S01]  /*6be0*/  FMUL.FTZ R146, R172.reuse, R193 ;  /* 0x000000c1ac927220 */ /* 0x040fe20000410000 */
[----:B------:R-:W-:Y:S01]  /*6bf0*/  FMUL.FTZ R172, R172, R167 ;  /* 0x000000a7acac7220 */ /* 0x000fe20000410000 */
[----:B-1----:R-:W-:Y:S01]  /*6c00*/  FFMA.FTZ R160, R223, R231, -R166 ;  /* 0x000000e7dfa07223 */ /* 0x002fe200000108a6 */
        /* <DEDUP_REMOVED lines=8> */
[----:B------:R-:W-:Y:S01]  /*6c90*/  FFMA.FTZ R162, R216, R164, R169 ;  /* 0x000000a4d8a27223 */ /* 0x000fe200000100a9 */
[CC--:B------:R-:W-:Y:S01]  /*6ca0*/  FMUL.FTZ R146, R174.reuse, R149.reuse ;  /* 0x00000095ae927220 */ /* 0x0c0fe20000410000 */
[----:B------:R-:W-:Y:S01]  /*6cb0*/  FMUL.FTZ R174, R174, R194 ;  /* 0x000000c2aeae7220 */ /* 0x000fe20000410000 */
[----:B------:R-:W-:Y:S01]  /*6cc0*/  FFMA.FTZ R164, R216, R166, -R171 ;  /* 0x000000a6d8a47223 */ /* 0x000fe200000108ab */
[----:B------:R-:W-:Y:S01]  /*6cd0*/  FMUL.FTZ R171, R226, R186 ;  /* 0x000000bae2ab7220 */ /* 0x000fe20000410000 */
[C---:B------:R-:W-:Y:S01]  /*6ce0*/  FFMA.FTZ R146, R175.reuse, R194, -R146 ;  /* 0x000000c2af927223 */ /* 0x040fe20000010892 */
[----:B------:R-:W-:Y:S01]  /*6cf0*/  FFMA.FTZ R169, R175, R149, R174 ;  /* 0x00000095afa97223 */ /* 0x000fe200000100ae */
[----:B------:R-:W-:Y:S01]  /*6d00*/  FMUL.FTZ R175, R121, R192 ;  /* 0x000000c079af7220 */ /* 0x000fe20000410000 */
[----:B------:R-:W-:Y:S01]  /*6d10*/  FMUL.FTZ R170, R9, R166 ;  /* 0x000000a609aa7220 */ /* 0x000fe20000410000 */
[----:B------:R-:W-:Y:S01]  /*6d20*/  FADD.FTZ R195, R195, R146 ;  /* 0x00000092c3c37221 */ /* 0x000fe20000010000 */
[----:B------:R-:W-:Y:S01]  /*6d30*/  FADD.FTZ R169, R150, R169 ;  /* 0x000000a996a97221 */ /* 0x000fe20000010000 */
[-C--:B------:R-:W-:Y:S01]  /*6d40*/  FMUL.FTZ R166, R226, R184.reuse ;  /* 0x000000b8e2a67220 */ /* 0x080fe20000410000 */
[----:B------:R-:W-:Y:S01]  /*6d50*/  FFMA.FTZ R184, R227, R184, -R171 ;  /* 0x000000b8e3b87223 */ /* 0x000fe200000108ab */
[C---:B------:R-:W-:Y:S01]  /*6d60*/  FMUL.FTZ R146, R176.reuse, R195 ;  /* 0x000000c3b0927220 */ /* 0x040fe20000410000 */
[----:B------:R-:W-:Y:S01]  /*6d70*/  FMUL.FTZ R176, R176, R169 ;  /* 0x000000a9b0b07220 */ /* 0x000fe20000410000 */
[----:B------:R-:W-:Y:S01]  /*6d80*/  FMUL.FTZ R171, R121, R147 ;  /* 0x0000009379ab7220 */ /* 0x000fe20000410000 */
[----:B------:R-:W-:Y:S01]  /*6d90*/  FMUL.FTZ R150, R214, R175 ;  /* 0x000000afd6967220 */ /* 0x000fe20000410000 */
[C---:B------:R-:W-:Y:S01]  /*6da0*/  FFMA.FTZ R146, R177.reuse, R169, R146 ;  /* 0x000000a9b1927223 */ /* 0x040fe20000010092 */
[----:B------:R-:W-:Y:S01]  /*6db0*/  FFMA.FTZ R177, R177, R195, -R176 ;  /* 0x000000c3b1b17223 */ /* 0x000fe200000108b0 */
[----:B------:R0:W-:Y:S01]  /*6dc0*/  STS [R157+0x10c8], R168 ;  /* 0x0010c8a89d007388 */ /* 0x0001e20000000800 */
[----:B------:R-:W-:Y:S01]  /*6dd0*/  FFMA.FTZ R186, R227, R186, R166 ;  /* 0x000000bae3ba7223 */ /* 0x000fe200000100a6 */
[----:B------:R-:W-:Y:S01]  /*6de0*/  FADD.FTZ R151, R151, R146 ;  /* 0x0000009297977221 */ /* 0x000fe20000010000 */
[----:B------:R-:W-:Y:S01]  /*6df0*/  FADD.FTZ R196, R196, R177 ;  /* 0x000000b1c4c47221 */ /* 0x000fe20000010000 */
[-C--:B------:R-:W-:Y:S01]  /*6e00*/  FMUL.FTZ R166, R214, R171.reuse ;  /* 0x000000abd6a67220 */ /* 0x080fe20000410000 */
[----:B------:R-:W-:Y:S01]  /*6e10*/  FFMA.FTZ R150, R215, R171, R150 ;  /* 0x000000abd7967223 */ /* 0x000fe20000010096 */
[C---:B------:R-:W-:Y:S01]  /*6e20*/  FMUL.FTZ R173, R178.reuse, R151 ;  /* 0x00000097b2ad7220 */ /* 0x040fe20000410000 */
[-C--:B------:R-:W-:Y:S01]  /*6e30*/  FMUL.FTZ R146, R178, R196.reuse ;  /* 0x000000c4b2927220 */ /* 0x080fe20000410000 */
[----:B------:R-:W-:Y:S01]  /*6e40*/  FMUL.FTZ R172, R224, R159 ;  /* 0x0000009fe0ac7220 */ /* 0x000fe20000410000 */
[----:B------:R1:W-:Y:S01]  /*6e50*/  STS [R157+0x10cc], R170 ;  /* 0x0010ccaa9d007388 */ /* 0x0003e20000000800 */
[----:B0-----:R-:W-:Y:S01]  /*6e60*/  FMUL.FTZ R168, R8, R171 ;  /* 0x000000ab08a87220 */ /* 0x001fe20000410000 */
[C---:B------:R-:W-:Y:S01]  /*6e70*/  FFMA.FTZ R171, R179.reuse, R151, R146 ;  /* 0x00000097b3ab7223 */ /* 0x040fe20000010092 */
[----:B------:R-:W-:Y:S01]  /*6e80*/  FFMA.FTZ R146, R179, R196, -R173 ;  /* 0x000000c4b3927223 */ /* 0x000fe200000108ad */
[----:B------:R-:W-:Y:S01]  /*6e90*/  FFMA.FTZ R166, R215, R175, -R166 ;  /* 0x000000afd7a67223 */ /* 0x000fe200000108a6 */
[----:B------:R-:W-:Y:S01]  /*6ea0*/  FMUL.FTZ R178, R156, R86 ;  /* 0x000000569cb27220 */ /* 0x000fe20000410000 */
[----:B------:R-:W-:Y:S01]  /*6eb0*/  FADD.FTZ R171, R152, R171 ;  /* 0x000000ab98ab7221 */ /* 0x000fe20000010000 */
[----:B------:R-:W-:Y:S01]  /*6ec0*/  FADD.FTZ R197, R197, R146 ;  /* 0x00000092c5c57221 */ /* 0x000fe20000010000 */
[----:B------:R-:W-:Y:S01]  /*6ed0*/  FMUL.FTZ R152, R224, R203 ;  /* 0x000000cbe0987220 */ /* 0x000fe20000410000 */
[----:B------:R0:W-:Y:S01]  /*6ee0*/  STS [R157+0x10c0], R168 ;  /* 0x0010c0a89d007388 */ /* 0x0001e20000000800 */
[C---:B------:R-:W-:Y:S01]  /*6ef0*/  FMUL.FTZ R146, R180.reuse, R171 ;  /* 0x000000abb4927220 */ /* 0x040fe20000410000 */
[----:B------:R-:W-:Y:S01]  /*6f00*/  FMUL.FTZ R180, R180, R197 ;  /* 0x000000c5b4b47220 */ /* 0x000fe20000410000 */
[----:B-1----:R-:W-:Y:S01]  /*6f10*/  FMUL.FTZ R170, R8, R175 ;  /* 0x000000af08aa7220 */ /* 0x002fe20000410000 */
[----:B------:R-:W-:Y:S01]  /*6f20*/  FFMA.FTZ R203, R225, R203, -R172 ;  /* 0x000000cbe1cb7223 */ /* 0x000fe200000108ac */
[C---:B------:R-:W-:Y:S01]  /*6f30*/  FFMA.FTZ R173, R181.reuse, R197, -R146 ;  /* 0x000000c5b5ad7223 */ /* 0x040fe20000010892 */
[----:B------:R-:W-:Y:S01]  /*6f40*/  FFMA.FTZ R180, R181, R171, R180 ;  /* 0x000000abb5b47223 */ /* 0x000fe200000100b4 */
[----:B------:R-:W-:Y:S01]  /*6f50*/  FMUL.FTZ R172, R124, R193 ;  /* 0x000000c17cac7220 */ /* 0x000fe20000410000 */
[----:B------:R1:W-:Y:S01]  /*6f60*/  STS [R157+0x10c4], R170 ;  /* 0x0010c4aa9d007388 */ /* 0x0003e20000000800 */
[----:B------:R-:W-:Y:S01]  /*6f70*/  FADD.FTZ R198, R198, R173 ;  /* 0x000000adc6c67221 */ /* 0x000fe20000010000 */
[----:B------:R-:W-:Y:S01]  /*6f80*/  FADD.FTZ R153, R153, R180 ;  /* 0x000000b499997221 */ /* 0x000fe20000010000 */
[----:B0-----:R-:W-:Y:S01]  /*6f90*/  FMUL.FTZ R168, R124, R167 ;  /* 0x000000a77ca87220 */ /* 0x001fe20000410000 */
[----:B------:R-:W-:Y:S01]  /*6fa0*/  FFMA.FTZ R159, R225, R159, R152 ;  /* 0x0000009fe19f7223 */ /* 0x000fe20000010098 */
[C---:B------:R-:W-:Y:S01]  /*6fb0*/  FMUL.FTZ R146, R182.reuse, R198 ;  /* 0x000000c6b6927220 */ /* 0x040fe20000410000 */
[-C--:B------:R-:W-:Y:S01]  /*6fc0*/  FMUL.FTZ R175, R182, R153.reuse ;  /* 0x00000099b6af7220 */ /* 0x080fe20000410000 */
[C---:B------:R-:W-:Y:S01]  /*6fd0*/  FMUL.FTZ R152, R212.reuse, R172 ;  /* 0x000000acd4987220 */ /* 0x040fe20000410000 */
[----:B------:R-:W-:Y:S01]  /*6fe0*/  FMUL.FTZ R174, R15, R168 ;  /* 0x000000a80fae7220 */ /* 0x000fe20000410000 */
[C---:B------:R-:W-:Y:S01]  /*6ff0*/  FFMA.FTZ R173, R183.reuse, R153, R146 ;  /* 0x00000099b7ad7223 */ /* 0x040fe20000010092 */
[----:B------:R-:W-:Y:S01]  /*7000*/  FFMA.FTZ R146, R183, R198, -R175 ;  /* 0x000000c6b7927223 */ /* 0x000fe200000108af */
[-C--:B-1----:R-:W-:Y:S01]  /*7010*/  FMUL.FTZ R170, R212, R168.reuse ;  /* 0x000000a8d4aa7220 */ /* 0x082fe20000410000 */
[----:B------:R-:W-:Y:S01]  /*7020*/  FFMA.FTZ R152, R213, R168, R152 ;  /* 0x000000a8d5987223 */ /* 0x000fe20000010098 */
[----:B------:R-:W-:Y:S01]  /*7030*/  FADD.FTZ R154, R154, R173 ;  /* 0x000000ad9a9a7221 */ /* 0x000fe20000010000 */
[----:B------:R-:W-:Y:S01]  /*7040*/  FADD.FTZ R146, R199, R146 ;  /* 0x00000092c7927221 */ /* 0x000fe20000010000 */
[-C--:B------:R-:W-:Y:S01]  /*7050*/  FFMA.FTZ R170, R213, R172.reuse, -R170 ;  /* 0x000000acd5aa7223 */ /* 0x080fe200000108aa */
[----:B------:R-:W-:Y:S01]  /*7060*/  FMUL.FTZ R176, R15, R172 ;  /* 0x000000ac0fb07220 */ /* 0x000fe20000410000 */
[----:B------:R-:W-:Y:S01]  /*7070*/  FMUL.FTZ R168, R156, R202 ;  /* 0x000000ca9ca87220 */ /* 0x000fe20000410000 */
[C---:B------:R-:W-:Y:S01]  /*7080*/  FMUL.FTZ R172, R185.reuse, R154 ;  /* 0x0000009ab9ac7220 */ /* 0x040fe20000410000 */
[----:B------:R-:W-:Y:S01]  /*7090*/  FMUL.FTZ R185, R185, R146 ;  /* 0x00000092b9b97220 */ /* 0x000fe20000410000 */
[----:B------:R0:W-:Y:S01]  /*70a0*/  STS [R157+0x10b8], R174 ;  /* 0x0010b8ae9d007388 */ /* 0x0001e20000000800 */
[----:B------:R-:W-:Y:S01]  /*70b0*/  FFMA.FTZ R168, R83, R86, R168 ;  /* 0x0000005653a87223 */ /* 0x000fe200000100a8 */
[C---:B------:R-:W-:Y:S01]  /*70c0*/  FFMA.FTZ R173, R187.reuse, R146, -R172 ;  /* 0x00000092bbad7223 */ /* 0x040fe200000108ac */
[-C--:B------:R-:W-:Y:S01]  /*70d0*/  FFMA.FTZ R86, R187, R154.reuse, R185 ;  /* 0x0000009abb567223 */ /* 0x080fe200000100b9 */
[----:B------:R-:W-:Y:S01]  /*70e0*/  FMUL.FTZ R172, R130, R154 ;  /* 0x0000009a82ac7220 */ /* 0x000fe20000410000 */
[----:B------:R1:W-:Y:S01]  /*70f0*/  STS [R157+0x10bc], R176 ;  /* 0x0010bcb09d007388 */ /* 0x0003e20000000800 */
[----:B------:R-:W-:Y:S01]  /*7100*/  FADD.FTZ R200, R200, R173 ;  /* 0x000000adc8c87221 */ /* 0x000fe20000010000 */
[----:B------:R-:W-:Y:S01]  /*7110*/  FADD.FTZ R155, R155, R86 ;  /* 0x000000569b9b7221 */ /* 0x000fe20000010000 */
[----:B------:R-:W-:Y:S01]  /*7120*/  FMUL.FTZ R86, R130, R146 ;  /* 0x0000009282567220 */ /* 0x000fe20000410000 */
[----:B------:R-:W-:Y:S01]  /*7130*/  FFMA.FTZ R202, R83, R202, -R178 ;  /* 0x000000ca53ca7223 */ /* 0x000fe200000108b2 */
[C---:B------:R-:W-:Y:S01]  /*7140*/  FMUL.FTZ R173, R129.reuse, R200 ;  /* 0x000000c881ad7220 */ /* 0x040fe20000410000 */
[----:B------:R-:W-:Y:S01]  /*7150*/  FMUL.FTZ R175, R129, R155 ;  /* 0x0000009b81af7220 */ /* 0x000fe20000410000 */
[----:B------:R-:W-:Y:S01]  /*7160*/  FMUL.FTZ R177, R127, R198 ;  /* 0x000000c67fb17220 */ /* 0x000fe20000410000 */
[C---:B------:R-:W-:Y:S01]  /*7170*/  FMUL.FTZ R178, R210.reuse, R172 ;  /* 0x000000acd2b27220 */ /* 0x040fe20000410000 */
[C---:B------:R-:W-:Y:S01]  /*7180*/  FMUL.FTZ R183, R3.reuse, R173 ;  /* 0x000000ad03b77220 */ /* 0x040fe20000410000 */
[----:B0-----:R-:W-:Y:S01]  /*7190*/  FMUL.FTZ R174, R3, R175 ;  /* 0x000000af03ae7220 */ /* 0x001fe20000410000 */
[----:B-1----:R-:W-:Y:S01]  /*71a0*/  FMUL.FTZ R176, R210, R86 ;  /* 0x00000056d2b07220 */ /* 0x002fe20000410000 */
[----:B------:R-:W-:Y:S01]  /*71b0*/  FMUL.FTZ R181, R123, R149 ;  /* 0x000000957bb57220 */ /* 0x000fe20000410000 */
[C---:B------:R-:W-:Y:S01]  /*71c0*/  FFMA.FTZ R183, R90.reuse, R175, R183 ;  /* 0x000000af5ab77223 */ /* 0x040fe200000100b7 */
[----:B------:R-:W-:Y:S01]  /*71d0*/  FFMA.FTZ R174, R90, R173, -R174 ;  /* 0x000000ad5aae7223 */ /* 0x000fe200000108ae */
[----:B------:R-:W-:Y:S01]  /*71e0*/  FFMA.FTZ R176, R211, R172, R176 ;  /* 0x000000acd3b07223 */ /* 0x000fe200000100b0 */
[----:B------:R-:W-:Y:S01]  /*71f0*/  FMUL.FTZ R179, R127, R153 ;  /* 0x000000997fb37220 */ /* 0x000fe20000410000 */
[----:B------:R-:W-:Y:S01]  /*7200*/  FADD.FTZ R183, RZ, R183 ;  /* 0x000000b7ffb77221 */ /* 0x000fe20000010000 */
[----:B------:R-:W-:Y:S01]  /*7210*/  FMUL.FTZ R180, R208, R177 ;  /* 0x000000b1d0b47220 */ /* 0x000fe20000410000 */
[----:B------:R-:W-:Y:S01]  /*7220*/  FFMA.FTZ R185, R211, R86, -R178 ;  /* 0x00000056d3b97223 */ /* 0x000fe200000108b2 */
[----:B------:R-:W-:Y:S01]  /*7230*/  FADD.FTZ R174, RZ, R174 ;  /* 0x000000aeffae7221 */ /* 0x000fe20000010000 */
[----:B------:R-:W-:Y:S01]  /*7240*/  FMUL.FTZ R182, R14, R181 ;  /* 0x000000b50eb67220 */ /* 0x000fe20000410000 */
[----:B------:R-:W-:Y:S01]  /*7250*/  FADD.FTZ R176, R183, R176 ;  /* 0x000000b0b7b07221 */ /* 0x000fe20000010000 */
[----:B------:R-:W-:Y:S01]  /*7260*/  FFMA.FTZ R183, R209, R179, R180 ;  /* 0x000000b3d1b77223 */ /* 0x000fe200000100b4 */
[----:B------:R-:W-:Y:S01]  /*7270*/  FADD.FTZ R185, R174, R185 ;  /* 0x000000b9aeb97221 */ /* 0x000fe20000010000 */
[----:B------:R-:W-:Y:S01]  /*7280*/  FMUL.FTZ R199, R123, R194 ;  /* 0x000000c27bc77220 */ /* 0x000fe20000410000 */
[----:B------:R-:W-:Y:S01]  /*7290*/  FMUL.FTZ R174, R128, R197 ;  /* 0x000000c580ae7220 */ /* 0x000fe20000410000 */
[----:B------:R0:W-:Y:S01]  /*72a0*/  STS [R157+0x10b0], R182 ;  /* 0x0010b0b69d007388 */ /* 0x0001e20000000800 */
[----:B------:R-:W-:Y:S01]  /*72b0*/  FADD.FTZ R183, R176, R183 ;  /* 0x000000b7b0b77221 */ /* 0x000fe20000010000 */
[----:B------:R-:W-:Y:S01]  /*72c0*/  FMUL.FTZ R178, R208, R179 ;  /* 0x000000b3d0b27220 */ /* 0x000fe20000410000 */
[----:B------:R-:W-:Y:S01]  /*72d0*/  FMUL.FTZ R230, R2, R181 ;  /* 0x000000b502e67220 */ /* 0x000fe20000410000 */
[----:B------:R-:W-:Y:S01]  /*72e0*/  FMUL.FTZ R176, R128, R171 ;  /* 0x000000ab80b07220 */ /* 0x000fe20000410000 */
[----:B------:R-:W-:Y:S01]  /*72f0*/  FMUL.FTZ R180, R206, R174 ;  /* 0x000000aeceb47220 */ /* 0x000fe20000410000 */
[----:B------:R-:W-:Y:S01]  /*7300*/  FMUL.FTZ R188, R125, R196 ;  /* 0x000000c47dbc7220 */ /* 0x000fe20000410000 */
[----:B------:R-:W-:Y:S01]  /*7310*/  FFMA.FTZ R178, R209, R177, -R178 ;  /* 0x000000b1d1b27223 */ /* 0x000fe200000108b2 */
[-C--:B------:R-:W-:Y:S01]  /*7320*/  FFMA.FTZ R231, R91, R199.reuse, -R230 ;  /* 0x000000c75be77223 */ /* 0x080fe200000108e6 */
[----:B------:R-:W-:Y:S01]  /*7330*/  FFMA.FTZ R180, R207, R176, R180 ;  /* 0x000000b0cfb47223 */ /* 0x000fe200000100b4 */
[----:B0-----:R-:W-:Y:S01]  /*7340*/  FMUL.FTZ R182, R2, R199 ;  /* 0x000000c702b67220 */ /* 0x001fe20000410000 */
[----:B------:R-:W-:Y:S01]  /*7350*/  FMUL.FTZ R230, R97, R188 ;  /* 0x000000bc61e67220 */ /* 0x000fe20000410000 */
[----:B------:R-:W-:Y:S01]  /*7360*/  FMUL.FTZ R236, R126, R195 ;  /* 0x000000c37eec7220 */ /* 0x000fe20000410000 */
[----:B------:R-:W-:Y:S01]  /*7370*/  FADD.FTZ R178, R185, R178 ;  /* 0x000000b2b9b27221 */ /* 0x000fe20000010000 */
[----:B------:R-:W-:Y:S01]  /*7380*/  FFMA.FTZ R229, R91, R181, R182 ;  /* 0x000000b55be57223 */ /* 0x000fe200000100b6 */
[----:B------:R-:W-:Y:S01]  /*7390*/  FMUL.FTZ R182, R125, R151 ;  /* 0x000000977db67220 */ /* 0x000fe20000410000 */
[----:B------:R-:W-:Y:S01]  /*73a0*/  FMUL.FTZ R187, R206, R176 ;  /* 0x000000b0cebb7220 */ /* 0x000fe20000410000 */
[----:B------:R-:W-:Y:S01]  /*73b0*/  FADD.FTZ R180, R183, R180 ;  /* 0x000000b4b7b47221 */ /* 0x000fe20000010000 */
[----:B------:R-:W-:Y:S01]  /*73c0*/  FMUL.FTZ R232, R126, R169 ;  /* 0x000000a97ee87220 */ /* 0x000fe20000410000 */
[----:B------:R-:W-:Y:S01]  /*73d0*/  FFMA.FTZ R181, R205, R182, R230 ;  /* 0x000000b6cdb57223 */ /* 0x000fe200000100e6 */
[----:B------:R-:W-:Y:S01]  /*73e0*/  FMUL.FTZ R185, R95, R236 ;  /* 0x000000ec5fb97220 */ /* 0x000fe20000410000 */
[----:B------:R-:W-:Y:S01]  /*73f0*/  FFMA.FTZ R187, R207, R174, -R187 ;  /* 0x000000aecfbb7223 */ /* 0x000fe200000108bb */
[----:B------:R-:W-:Y:S01]  /*7400*/  FMUL.FTZ R183, R97, R182 ;  /* 0x000000b661b77220 */ /* 0x000fe20000410000 */
        /* <DEDUP_REMOVED lines=8> */
[----:B------:R-:W-:Y:S01]  /*7490*/  FFMA.FTZ R187, R96, R236, -R187 ;  /* 0x000000ec60bb7223 */ /* 0x000fe200000108bb */
        /* <DEDUP_REMOVED lines=32> */
[----:B0-----:R-:W-:Y:S01]  /*76a0*/  FMUL.FTZ R86, R189, UR36 ;  /* 0x00000024bd567c20 */ /* 0x001fe20008410000 */
[----:B------:R-:W-:Y:S01]  /*76b0*/  FADD.FTZ R159, R186, R159 ;  /* 0x0000009fba9f7221 */ /* 0x000fe20000010000 */
[----:B------:R-:W-:Y:S01]  /*76c0*/  STS [R157+0x10ac], R236 ;  /* 0x0010acec9d007388 */ /* 0x000fe20000000800 */
[-C--:B------:R-:W-:Y:S01]  /*76d0*/  LEA.HI R186, R247, R98.reuse, RZ, 0x1b ;  /* 0x00000062f7ba7211 */ /* 0x080fe200078fd8ff */
[----:B------:R-:W-:Y:S01]  /*76e0*/  FFMA.FTZ R247, R163, UR11, R86 ;  /* 0x0000000ba3f77c23 */ /* 0x000fe20008010056 */
[----:B------:R-:W-:Y:S01]  /*76f0*/  FMUL.FTZ R86, R167, UR36 ;  /* 0x00000024a7567c20 */ /* 0x000fe20008410000 */
[----:B------:R-:W-:Y:S01]  /*7700*/  STS [R157+0x10a0], R182 ;  /* 0x0010a0b69d007388 */ /* 0x000fe20000000800 */
[----:B------:R-:W-:Y:S01]  /*7710*/  FADD.FTZ R184, R77, R184 ;  /* 0x000000b84db87221 */ /* 0x000fe20000010000 */
[----:B------:R-:W-:Y:S01]  /*7720*/  IADD3 R177, PT, PT, R98, 0xc0, RZ ;  /* 0x000000c062b17810 */ /* 0x000fe20007ffe0ff */
[----:B------:R-:W-:Y:S01]  /*7730*/  FADD.FTZ R76, R159, R168 ;  /* 0x000000a89f4c7221 */ /* 0x000fe20000010000 */
[----:B------:R0:W-:Y:S01]  /*7740*/  STS [R157+0x10a4], R188 ;  /* 0x0010a4bc9d007388 */ /* 0x0001e20000000800 */
[----:B------:R-:W-:Y:S01]  /*7750*/  FADD.FTZ R203, R184, R203 ;  /* 0x000000cbb8cb7221 */ /* 0x000fe20000010000 */
[C---:B------:R-:W-:Y:S01]  /*7760*/  IADD3 R173, PT, PT, R98.reuse, 0x40, RZ ;  /* 0x0000004062ad7810 */ /* 0x040fe20007ffe0ff */
[----:B------:R-:W-:Y:S01]  /*7770*/  FMUL.FTZ R170, R165, UR36 ;  /* 0x00000024a5aa7c20 */ /* 0x000fe20008410000 */
[----:B------:R-:W-:Y:S01]  /*7780*/  STS [R157+0x1098], R176 ;  /* 0x001098b09d007388 */ /* 0x000fe20000000800 */
[C---:B------:R-:W-:Y:S01]  /*7790*/  IADD3 R179, PT, PT, R98.reuse, 0x100, RZ ;  /* 0x0000010062b37810 */ /* 0x040fe20007ffe0ff */
[----:B------:R-:W-:Y:S01]  /*77a0*/  FADD.FTZ R77, R203, R202 ;  /* 0x000000cacb4d7221 */ /* 0x000fe20000010000 */
[C---:B------:R-:W-:Y:S01]  /*77b0*/  IADD3 R183, PT, PT, R98.reuse, 0x180, RZ ;  /* 0x0000018062b77810 */ /* 0x040fe20007ffe0ff */
[----:B------:R-:W-:Y:S01]  /*77c0*/  STS [R157+0x109c], R174 ;  /* 0x00109cae9d007388 */ /* 0x000fe20000000800 */
[----:B------:R-:W-:Y:S01]  /*77d0*/  IADD3 R187, PT, PT, R98, 0x220, RZ ;  /* 0x0000022062bb7810 */ /* 0x000fe20007ffe0ff */
[----:B------:R-:W-:Y:S01]  /*77e0*/  FMUL.FTZ R168, R192, UR36 ;  /* 0x00000024c0a87c20 */ /* 0x000fe20008410000 */
[----:B0-----:R-:W-:Y:S01]  /*77f0*/  LEA.HI R188, R243, R98, RZ, 0x1b ;  /* 0x00000062f3bc7211 */ /* 0x001fe200078fd8ff */
[----:B------:R-:W-:Y:S01]  /*7800*/  STS [R157+0x1090], R152 ;  /* 0x001090989d007388 */ /* 0x000fe20000000800 */
[----:B------:R-:W-:Y:S01]  /*7810*/  LEA R243, R113, -R94, 0x1 ;  /* 0x8000005e71f37211 */ /* 0x000fe200078e08ff */
[----:B------:R-:W-:Y:S01]  /*7820*/  FMUL.FTZ R94, R191, UR36 ;  /* 0x00000024bf5e7c20 */ /* 0x000fe20008410000 */
[C---:B------:R-:W-:Y:S01]  /*7830*/  IADD3 R159, PT, PT, R98.reuse, 0x380, RZ ;  /* 0x00000380629f7810 */ /* 0x040fe20007ffe0ff */
[----:B------:R0:W-:Y:S01]  /*7840*/  STS [R157+0x1094], R78 ;  /* 0x0010944e9d007388 */ /* 0x0001e20000000800 */
[----:B------:R-:W-:Y:S01]  /*7850*/  ISETP.GE.AND P1, PT, R243, 0x1, PT ;  /* 0x00000001f300780c */ /* 0x000fe20003f26270 */
[----:B------:R-:W-:Y:S01]  /*7860*/  FMUL.FTZ R166, R193, UR36 ;  /* 0x00000024c1a67c20 */ /* 0x000fe20008410000 */
[-C--:B------:R-:W-:Y:S01]  /*7870*/  LEA.HI R238, R177, R98.reuse, RZ, 0x1b ;  /* 0x00000062b1ee7211 */ /* 0x080fe200078fd8ff */
[----:B------:R-:W-:Y:S01]  /*7880*/  STS [R157+0x1088], R172 ;  /* 0x001088ac9d007388 */ /* 0x000fe20000000800 */
[----:B------:R-:W-:Y:S01]  /*7890*/  IADD3 R175, PT, PT, R98, 0x80, RZ ;  /* 0x0000008062af7810 */ /* 0x000fe20007ffe0ff */
[----:B------:R-:W-:Y:S01]  /*78a0*/  FMUL.FTZ R164, R194, UR36 ;  /* 0x00000024c2a47c20 */ /* 0x000fe20008410000 */
[----:B------:R-:W-:Y:S01]  /*78b0*/  IADD3 R185, PT, PT, R98, 0x1c0, RZ ;  /* 0x000001c062b97810 */ /* 0x000fe20007ffe0ff */
[----:B------:R-:W-:Y:S01]  /*78c0*/  STS [R157+0x108c], R150 ;  /* 0x00108c969d007388 */ /* 0x000fe20000000800 */
[-C--:B------:R-:W-:Y:S01]  /*78d0*/  LEA.HI R242, R173, R98.reuse, RZ, 0x1b ;  /* 0x00000062adf27211 */ /* 0x080fe200078fd8ff */
[----:B0-----:R-:W-:Y:S01]  /*78e0*/  FFMA.FTZ R78, R99, R201, R234 ;  /* 0x000000c9634e7223 */ /* 0x001fe200000100ea */
[-C--:B------:R-:W-:Y:S01]  /*78f0*/  LEA.HI R234, R181, R98.reuse, RZ, 0x1b ;  /* 0x00000062b5ea7211 */ /* 0x080fe200078fd8ff */
[----:B------:R0:W-:Y:S01]  /*7900*/  STS [R157+0x1084], R148 ;  /* 0x001084949d007388 */ /* 0x0001e20000000800 */
        /* <DEDUP_REMOVED lines=9> */
[----:B0-----:R-:W-:Y:S01]  /*79a0*/  IADD3 R157, PT, PT, R98, 0x3e0, RZ ;  /* 0x000003e0629d7810 */ /* 0x001fe20007ffe0ff */
[----:B------:R-:W-:Y:S01]  /*79b0*/  FMUL.FTZ R183, R147, UR36 ;  /* 0x0000002493b77c20 */ /* 0x000fe20008410000 */
[-C--:B------:R-:W-:Y:S01]  /*79c0*/  LEA.HI R184, R251, R98.reuse, RZ, 0x1b ;  /* 0x00000062fbb87211 */ /* 0x080fe200078fd8ff */
[----:B------:R-:W-:Y:S01]  /*79d0*/  FMUL.FTZ R162, R169, UR36 ;  /* 0x00000024a9a27c20 */ /* 0x000fe20008410000 */
[-C--:B------:R-:W-:Y:S01]  /*79e0*/  LEA.HI R246, R157, R98.reuse, RZ, 0x1b ;  /* 0x000000629df67211 */ /* 0x080fe200078fd8ff */
[----:B------:R-:W-:Y:S01]  /*79f0*/  FMUL.FTZ R157, R158, UR36 ;  /* 0x000000249e9d7c20 */ /* 0x000fe20008410000 */
[-C--:B------:R-:W-:Y:S01]  /*7a00*/  LEA.HI R172, R159, R98.reuse, RZ, 0x1b ;  /* 0x000000629fac7211 */ /* 0x080fe200078fd8ff */
[----:B------:R-:W-:Y:S01]  /*7a10*/  FMUL.FTZ R152, R196, UR36 ;  /* 0x00000024c4987c20 */ /* 0x000fe20008410000 */
[----:B------:R-:W-:Y:S01]  /*7a20*/  IADD3 R231, PT, PT, R98, 0x1a0, RZ ;  /* 0x000001a062e77810 */ /* 0x000fe20007ffe0ff */
[----:B------:R-:W-:Y:S01]  /*7a30*/  FFMA.FTZ R244, R190, UR11, -R157 ;  /* 0x0000000bbef47c23 */ /* 0x000fe2000801089d */
[----:B------:R-:W-:Y:S01]  /*7a40*/  FMUL.FTZ R157, R151, UR36 ;  /* 0x00000024979d7c20 */ /* 0x000fe20008410000 */
[C---:B------:R-:W-:Y:S01]  /*7a50*/  IADD3 R229, PT, PT, R98.reuse, 0x1e0, RZ ;  /* 0x000001e062e57810 */ /* 0x040fe20007ffe0ff */
[----:B------:R-:W-:Y:S01]  /*7a60*/  FMUL.FTZ R150, R197, UR36 ;  /* 0x00000024c5967c20 */ /* 0x000fe20008410000 */
[----:B------:R-:W-:Y:S01]  /*7a70*/  IADD3 R203, PT, PT, R98, 0x200, RZ ;  /* 0x0000020062cb7810 */ /* 0x000fe20007ffe0ff */
[----:B------:R-:W-:Y:S01]  /*7a80*/  FFMA.FTZ R160, R196, UR11, -R157 ;  /* 0x0000000bc4a07c23 */ /* 0x000fe2000801089d */
        /* <DEDUP_REMOVED lines=12> */
[----:B------:R-:W-:Y:S01]  /*7b50*/  FFMA.FTZ R187, R158, UR11, R187 ;  /* 0x0000000b9ebb7c23 */ /* 0x000fe200080100bb */
[C---:B------:R-:W-:Y:S01]  /*7b60*/  IADD3 R174, PT, PT, R98.reuse, 0x360, RZ ;  /* 0x0000036062ae7810 */ /* 0x040fe20007ffe0ff */
[----:B------:R-:W-:Y:S01]  /*7b70*/  FFMA.FTZ R170, R191, UR11, -R170 ;  /* 0x0000000bbfaa7c23 */ /* 0x000fe200080108aa */
[----:B------:R-:W-:Y:S01]  /*7b80*/  IADD3 R79, PT, PT, R98, 0x3a0, RZ ;  /* 0x000003a0624f7810 */ /* 0x000fe20007ffe0ff */
[----:B------:R-:W-:Y:S01]  /*7b90*/  FFMA.FTZ R183, R192, UR11, -R183 ;  /* 0x0000000bc0b77c23 */ /* 0x000fe200080108b7 */
[-C--:B------:R-:W-:Y:S01]  /*7ba0*/  LEA.HI R240, R175, R98.reuse, RZ, 0x1b ;  /* 0x00000062aff07211 */ /* 0x080fe200078fd8ff */
[----:B------:R-:W-:Y:S01]  /*7bb0*/  FFMA.FTZ R175, R197, UR11, -R86 ;  /* 0x0000000bc5af7c23 */ /* 0x000fe20008010856 */
[-C--:B------:R-:W-:Y:S01]  /*7bc0*/  LEA.HI R230, R185, R98.reuse, RZ, 0x1b ;  /* 0x00000062b9e67211 */ /* 0x080fe200078fd8ff */
[----:B------:R-:W-:Y:S01]  /*7bd0*/  FFMA.FTZ R185, R165, UR11, R94 ;  /* 0x0000000ba5b97c23 */ /* 0x000fe2000801005e */
[----:B------:R-:W-:Y:S01]  /*7be0*/  FFMA.FTZ R86, R200, UR11, -R157 ;  /* 0x0000000bc8567c23 */ /* 0x000fe2000801089d */
[-C--:B------:R-:W-:Y:S01]  /*7bf0*/  LEA.HI R233, R233, R98.reuse, RZ, 0x1b ;  /* 0x00000062e9e97211 */ /* 0x080fe200078fd8ff */
[----:B------:R-:W-:Y:S01]  /*7c00*/  FFMA.FTZ R168, R147, UR11, R168 ;  /* 0x0000000b93a87c23 */ /* 0x000fe200080100a8 */
[-C--:B------:R-:W-:Y:S01]  /*7c10*/  LEA.HI R231, R231, R98.reuse, RZ, 0x1b ;  /* 0x00000062e7e77211 */ /* 0x080fe200078fd8ff */
[----:B------:R-:W-:Y:S01]  /*7c20*/  FFMA.FTZ R166, R167, UR11, R166 ;  /* 0x0000000ba7a67c23 */ /* 0x000fe200080100a6 */
[-C--:B------:R-:W-:Y:S01]  /*7c30*/  LEA.HI R229, R229, R98.reuse, RZ, 0x1b ;  /* 0x00000062e5e57211 */ /* 0x080fe200078fd8ff */
[----:B------:R-:W-:Y:S01]  /*7c40*/  FFMA.FTZ R179, R194, UR11, -R179 ;  /* 0x0000000bc2b37c23 */ /* 0x000fe200080108b3 */
[-C--:B------:R-:W-:Y:S01]  /*7c50*/  LEA.HI R203, R203, R98.reuse, RZ, 0x1b ;  /* 0x00000062cbcb7211 */ /* 0x080fe200078fd8ff */
[----:B------:R-:W-:Y:S01]  /*7c60*/  FFMA.FTZ R164, R149, UR11, R164 ;  /* 0x0000000b95a47c23 */ /* 0x000fe200080100a4 */
[-C--:B------:R-:W-:Y:S01]  /*7c70*/  LEA.HI R201, R201, R98.reuse, RZ, 0x1b ;  /* 0x00000062c9c97211 */ /* 0x080fe200078fd8ff */
        /* <DEDUP_REMOVED lines=13> */
[----:B------:R-:W-:Y:S01]  /*7d50*/  LEA.HI R79, R79, R98, RZ, 0x1b ;  /* 0x000000624f4f7211 */ /* 0x000fe200078fd8ff */
[----:B------:R-:W-:Y:S01]  /*7d60*/  FFMA.FTZ R157, R155, UR11, R250 ;  /* 0x0000000b9b9d7c23 */ /* 0x000fe200080100fa */
[----:B------:R-:W-:Y:S01]  /*7d70*/  BAR.SYNC.DEFER_BLOCKING 0x0 ;  /* 0x0000000000007b1d */ /* 0x000fe20000010000 */
[----:B------:R-:W-:-:S05]  /*7d80*/  ISETP.GE.AND P2, PT, R243, 0x21, PT ;  /* 0x00000021f300780c */ /* 0x000fca0003f46270 */
[----:B------:R-:W-:Y:S08]  /*7d90*/  @!P1 BRA `(.L_x_14597) ;  /* 0x0000000000109947 */ /* 0x000ff00003800000 */
[----:B------:R-:W-:-:S04]  /*7da0*/  LEA.HI R250, R98, R98, RZ, 0x1b ;  /* 0x0000006262fa7211 */ /* 0x000fc800078fd8ff */
[----:B------:R-:W-:-:S05]  /*7db0*/  LEA R250, R250, UR9, 0x2 ;  /* 0x00000009fafa7c11 */ /* 0x000fca000f8e10ff */
[----:B------:R-:W0:Y:S04]  /*7dc0*/  LDS R251, [R250+0x1080] ;  /* 0x00108000fafb7984 */ /* 0x000e280000000800 */
[----:B0-----:R0:W-:Y:S02]  /*7dd0*/  REDG.E.ADD.F32.FTZ.RN.STRONG.GPU desc[UR16][R92.64], R251 ;  /* 0x000000fb5c0079a6 */ /* 0x0011e4000c12f310 */
.L_x_14597:
[----:B------:R-:W-:Y:S05]  /*7de0*/  BSYNC.RECONVERGENT B0 ;  /* 0x0000000000007941 */ /* 0x000fea0003800200 */
.L_x_14596:
[----:B------:R-:W1:Y:S01]  /*7df0*/  LDS R249, [R249+0x1100] ;  /* 0x00110000f9f97984 */ /* 0x000e620000000800 */
[----:B------:R-:W-:Y:S04]  /*7e00*/  BSSY.RECONVERGENT B0, `(.L_x_14598) ;  /* 0x0000003000007945 */ /* 0x000fe80003800200 */
[----:B------:R-:W-:Y:S05]  /*7e10*/  @!P2 BRA `(.L_x_14599) ;  /* 0x000000000004a947 */ /* 0x000fea0003800000 */
[----:B-1----:R2:W-:Y:S02]  /*7e20*/  REDG.E.ADD.F32.FTZ.RN.STRONG.GPU desc[UR16][R92.64+0x80], R249 ;  /* 0x000080f95c0079a6 */ /* 0x0025e4000c12f310 */
.L_x_14599:
[----:B------:R-:W-:Y:S05]  /*7e30*/  BSYNC.RECONVERGENT B0 ;  /* 0x0000000000007941 */ /* 0x000fea0003800200 */
.L_x_14598:
[----:B------:R-:W-:Y:S01]  /*7e40*/  LEA R242, R242, UR9, 0x2 ;  /* 0x00000009f2f27c11 */ /* 0x000fe2000f8e10ff */
[----:B------:R-:W-:Y:S01]  /*7e50*/  BSSY.RECONVERGENT B0, `(.L_x_14600) ;  /* 0x000000b000007945 */ /* 0x000fe20003800200 */
[----:B-12---:R-:W-:Y:S02]  /*7e60*/  LEA R249, R241, UR9, 0x2 ;  /* 0x00000009f1f97c11 */ /* 0x006fe4000f8e10ff */
[C---:B------:R-:W-:Y:S01]  /*7e70*/  ISETP.GE.AND P6, PT, R243.reuse, 0x41, PT ;  /* 0x00000041f300780c */ /* 0x040fe20003fc6270 */
[----:B------:R1:W2:Y:S01]  /*7e80*/  LDS R241, [R242+0x1180] ;  /* 0x00118000f2f17984 */ /* 0x0002a20000000800 */
[C---:B------:R-:W-:Y:S02]  /*7e90*/  ISETP.GE.AND P1, PT, R243.reuse, 0x61, PT ;  /* 0x00000061f300780c */ /* 0x040fe40003f26270 */
[C---:B------:R-:W-:Y:S02]  /*7ea0*/  ISETP.GE.AND P2, PT, R243.reuse, 0x81, PT ;  /* 0x00000081f300780c */ /* 0x040fe40003f46270 */
[----:B------:R-:W-:-:S02]  /*7eb0*/  ISETP.GE.AND P3, PT, R243, 0xa1, PT ;  /* 0x000000a1f300780c */ /* 0x000fc40003f66270 */
[C---:B------:R-:W-:Y:S02]  /*7ec0*/  ISETP.GE.AND P4, PT, R243.reuse, 0xc1, PT ;  /* 0x000000c1f300780c */ /* 0x040fe40003f86270 */
[----:B------:R-:W-:-:S03]  /*7ed0*/  ISETP.GE.AND P5, PT, R243, 0xe1, PT ;  /* 0x000000e1f300780c */ /* 0x000fc60003fa6270 */
[----:B------:R-:W-:Y:S10]  /*7ee0*/  @!P6 BRA `(.L_x_14601) ;  /* 0x000000000004e947 */ /* 0x000ff40003800000 */
[----:B--2---:R3:W-:Y:S02]  /*7ef0*/  REDG.E.ADD.F32.FTZ.RN.STRONG.GPU desc[UR16][R92.64+0x100], R241 ;  /* 0x000100f15c0079a6 */ /* 0x0047e4000c12f310 */
.L_x_14601:
[----:B------:R-:W-:Y:S05]  /*7f00*/  BSYNC.RECONVERGENT B0 ;  /* 0x0000000000007941 */ /* 0x000fea0003800200 */
.L_x_14600:
[----:B--23--:R2:W3:Y:S01]  /*7f10*/  LDS R241, [R249+0x1200] ;  /* 0x00120000f9f17984 */ /* 0x00c4e20000000800 */
[----:B------:R-:W-:Y:S01]  /*7f20*/  BSSY.RECONVERGENT B0, `(.L_x_14602) ;  /* 0x0000004000007945 */ /* 0x000fe20003800200 */
[----:B------:R-:W-:-:S03]  /*7f30*/  LEA R240, R240, UR9, 0x2 ;  /* 0x00000009f0f07c11 */ /* 0x000fc6000f8e10ff */
[----:B------:R-:W-:Y:S05]  /*7f40*/  @!P1 BRA `(.L_x_14603) ;  /* 0x0000000000049947 */ /* 0x000fea0003800000 */
[----:B---3--:R4:W-:Y:S02]  /*7f50*/  REDG.E.ADD.F32.FTZ.RN.STRONG.GPU desc[UR16][R92.64+0x180], R241 ;  /* 0x000180f15c0079a6 */ /* 0x0089e4000c12f310 */
.L_x_14603:
[----:B------:R-:W-:Y:S05]  /*7f60*/  BSYNC.RECONVERGENT B0 ;  /* 0x0000000000007941 */ /* 0x000fea0003800200 */
.L_x_14602:
[----:B---34-:R-:W-:Y:S01]  /*7f70*/  LEA R241, R239, UR9, 0x2 ;  /* 0x00000009eff17c11 */ /* 0x018fe2000f8e10ff */
[----:B------:R-:W-:Y:S01]  /*7f80*/  BSSY.RECONVERGENT B0, `(.L_x_14604) ;  /* 0x0000004000007945 */ /* 0x000fe20003800200 */
[----:B------:R3:W4:Y:S03]  /*7f90*/  LDS R239, [R240+0x1280] ;  /* 0x00128000f0ef7984 */ /* 0x0007260000000800 */
[----:B------:R-:W-:Y:S05]  /*7fa0*/  @!P2 BRA `(.L_x_14605) ;  /* 0x000000000004a947 */ /* 0x000fea0003800000 */
[----:B----4-:R4:W-:Y:S02]  /*7fb0*/  REDG.E.ADD.F32.FTZ.RN.STRONG.GPU desc[UR16][R92.64+0x200], R239 ;  /* 0x000200ef5c0079a6 */ /* 0x0109e4000c12f310 */
.L_x_14605:
[----:B------:R-:W-:Y:S05]  /*7fc0*/  BSYNC.RECONVERGENT B0 ;  /* 0x0000000000007941 */ /* 0x000fea0003800200 */
.L_x_14604:
[----:B----4-:R4:W0:Y:S01]  /*7fd0*/  LDS R239, [R241+0x1300] ;  /* 0x00130000f1ef7984 */ /* 0x0108220000000800 */
[----:B------:R-:W-:Y:S01]  /*7fe0*/  BSSY.RECONVERGENT B0, `(.L_x_14606) ;  /* 0x0000004000007945 */ /* 0x000fe20003800200 */
[----:B------:R-:W-:-:S03]  /*7ff0*/  LEA R238, R238, UR9, 0x2 ;  /* 0x00000009eeee7c11 */ /* 0x000fc6000f8e10ff */
[----:B------:R-:W-:Y:S05]  /*8000*/  @!P3 BRA `(.L_x_14607) ;  /* 0x000000000004b947 */ /* 0x000fea0003800000 */
[----:B0-----:R0:W-:Y:S02]  /*8010*/  REDG.E.ADD.F32.FTZ.RN.STRONG.GPU desc[UR16][R92.64+0x280], R239 ;  /* 0x000280ef5c0079a6 */ /* 0x0011e4000c12f310 */
.L_x_14607:
[----:B------:R-:W-:Y:S05]  /*8020*/  BSYNC.RECONVERGENT B0 ;  /* 0x0000000000007941 */ /* 0x000fea0003800200 */
.L_x_14606:
[----:B0-----:R-:W-:Y:S01]  /*8030*/  LEA R239, R237, UR9, 0x2 ;  /* 0x00000009edef7c11 */ /* 0x001fe2000f8e10ff */
[----:B------:R-:W-:Y:S01]  /*8040*/  BSSY.RECONVERGENT B0, `(.L_x_14608) ;  /* 0x0000004000007945 */ /* 0x000fe20003800200 */
[----:B------:R0:W0:Y:S03]  /*8050*/  LDS R237, [R238+0x1380] ;  /* 0x00138000eeed7984 */ /* 0x0000260000000800 */
[----:B------:R-:W-:Y:S05]  /*8060*/  @!P4 BRA `(.L_x_14609) ;  /* 0x000000000004c947 */ /* 0x000fea0003800000 */
[----:B0-----:R0:W-:Y:S02]  /*8070*/  REDG.E.ADD.F32.FTZ.RN.STRONG.GPU desc[UR16][R92.64+0x300], R237 ;  /* 0x000300ed5c0079a6 */ /* 0x0011e4000c12f310 */
.L_x_14609:
[----:B------:R-:W-:Y:S05]  /*8080*/  BSYNC.RECONVERGENT B0 ;  /* 0x0000000000007941 */ /* 0x000fea0003800200 */
.L_x_14608:
[----:B0-----:R0:W0:Y:S01]  /*8090*/  LDS R237, [R239+0x1400] ;  /* 0x00140000efed7984 */ /* 0x0010220000000800 */
[----:B------:R-:W-:Y:S04]  /*80a0*/  BSSY.RECONVERGENT B0, `(.L_x_14610) ;  /* 0x0000003000007945 */ /* 0x000fe80003800200 */
[----:B------:R-:W-:Y:S05]  /*80b0*/  @!P5 BRA `(.L_x_14611) ;  /* 0x000000000004d947 */ /* 0x000fea0003800000 */
[----:B0-----:R0:W-:Y:S02]  /*80c0*/  REDG.E.ADD.F32.FTZ.RN.STRONG.GPU desc[UR16][R92.64+0x380], R237 ;  /* 0x000380ed5c0079a6 */ /* 0x0011e4000c12f310 */
.L_x_14611:
[----:B------:R-:W-:Y:S05]  /*80d0*/  BSYNC.RECONVERGENT B0 ;  /* 0x0000000000007941 */ /* 0x000fea0003800200 */
.L_x_14610:
        /* <DEDUP_REMOVED lines=12> */
.L_x_14613:
[----:B------:R-:W-:Y:S05]  /*81a0*/  BSYNC.RECONVERGENT B0 ;  /* 0x0000000000007941 */ /* 0x000fea0003800200 */
.L_x_14612:
[----:B0-----:R0:W0:Y:S01]  /*81b0*/  LDS R235, [R237+0x1500] ;  /* 0x00150000edeb7984 */ /* 0x0010220000000800 */
[----:B------:R-:W-:Y:S01]  /*81c0*/  BSSY.RECONVERGENT B0, `(.L_x_14614) ;  /* 0x0000004000007945 */ /* 0x000fe20003800200 */
[----:B------:R-:W-:-:S03]  /*81d0*/  LEA R234, R234, UR9, 0x2 ;  /* 0x00000009eaea7c11 */ /* 0x000fc6000f8e10ff */
[----:B------:R-:W-:Y:S05]  /*81e0*/  @!P1 BRA `(.L_x_14615) ;  /* 0x0000000000049947 */ /* 0x000fea0003800000 */
[----:B0-----:R0:W-:Y:S02]  /*81f0*/  REDG.E.ADD.F32.FTZ.RN.STRONG.GPU desc[UR16][R92.64+0x480], R235 ;  /* 0x000480eb5c0079a6 */ /* 0x0011e4000c12f310 */
.L_x_14615:
[----:B------:R-:W-:Y:S05]  /*8200*/  BSYNC.RECONVERGENT B0 ;  /* 0x0000000000007941 */ /* 0x000fea0003800200 */
.L_x_14614:
[----:B0-----:R-:W-:Y:S01]  /*8210*/  LEA R235, R233, UR9, 0x2 ;  /* 0x00000009e9eb7c11 */ /* 0x001fe2000f8e10ff */
[----:B------:R-:W-:Y:S01]  /*8220*/  BSSY.RECONVERGENT B0, `(.L_x_14616) ;  /* 0x0000004000007945 */ /* 0x000fe20003800200 */
[----:B------:R0:W0:Y:S03]  /*8230*/  LDS R233, [R234+0x1580] ;  /* 0x00158000eae97984 */ /* 0x0000260000000800 */
[----:B------:R-:W-:Y:S05]  /*8240*/  @!P2 BRA `(.L_x_14617) ;  /* 0x000000000004a947 */ /* 0x000fea0003800000 */
[----:B0-----:R0:W-:Y:S02]  /*8250*/  REDG.E.ADD.F32.FTZ.RN.STRONG.GPU desc[UR16][R92.64+0x500], R233 ;  /* 0x000500e95c0079a6 */ /* 0x0011e4000c12f310 */
.L_x_14617:
[----:B------:R-:W-:Y:S05]  /*8260*/  BSYNC.RECONVERGENT B0 ;  /* 0x0000000000007941 */ /* 0x000fea0003800200 */
.L_x_14616:
[----:B0-----:R0:W0:Y:S01]  /*8270*/  LDS R233, [R235+0x1600] ;  /* 0x00160000ebe97984 */ /* 0x0010220000000800 */
[----:B------:R-:W-:Y:S01]  /*8280*/  BSSY.RECONVERGENT B0, `(.L_x_14618) ;  /* 0x0000004000007945 */ /* 0x000fe20003800200 */
[----:B------:R-:W-:-:S03]  /*8290*/  LEA R232, R232, UR9, 0x2 ;  /* 0x00000009e8e87c11 */ /* 0x000fc6000f8e10ff */
[----:B------:R-:W-:Y:S05]  /*82a0*/  @!P3 BRA `(.L_x_14619) ;  /* 0x000000000004b947 */ /* 0x000fea0003800000 */
[----:B0-----:R0:W-:Y:S02]  /*82b0*/  REDG.E.ADD.F32.FTZ.RN.STRONG.GPU desc[UR16][R92.64+0x580], R233 ;  /* 0x000580e95c0079a6 */ /* 0x0011e4000c12f310 */
.L_x_14619:
[----:B------:R-:W-:Y:S05]  /*82c0*/  BSYNC.RECONVERGENT B0 ;  /* 0x0000000000007941 */ /* 0x000fea0003800200 */
.L_x_14618:
[----:B0-----:R-:W-:Y:S01]  /*82d0*/  LEA R233, R231, UR9, 0x2 ;  /* 0x00000009e7e97c11 */ /* 0x001fe2000f8e10ff */
[----:B------:R-:W-:Y:S01]  /*82e0*/  BSSY.RECONVERGENT B0, `(.L_x_14620) ;  /* 0x0000004000007945 */ /* 0x000fe20003800200 */
[----:B------:R0:W0:Y:S03]  /*82f0*/  LDS R231, [R232+0x1680] ;  /* 0x00168000e8e77984 */ /* 0x0000260000000800 */
[----:B------:R-:W-:Y:S05]  /*8300*/  @!P4 BRA `(.L_x_14621) ;  /* 0x000000000004c947 */ /* 0x000fea0003800000 */
[----:B0-----:R0:W-:Y:S02]  /*8310*/  REDG.E.ADD.F32.FTZ.RN.STRONG.GPU desc[UR16][R92.64+0x600], R231 ;  /* 0x000600e75c0079a6 */ /* 0x0011e4000c12f310 */
.L_x_14621:
[----:B------:R-:W-:Y:S05]  /*8320*/  BSYNC.RECONVERGENT B0 ;  /* 0x0000000000007941 */ /* 0x000fea0003800200 */
.L_x_14620:
[----:B0-----:R0:W0:Y:S01]  /*8330*/  LDS R231, [R233+0x1700] ;  /* 0x00170000e9e77984 */ /* 0x0010220000000800 */
[----:B------:R-:W-:Y:S04]  /*8340*/  BSSY.RECONVERGENT B0, `(.L_x_14622) ;  /* 0x0000003000007945 */ /* 0x000fe80003800200 */
[----:B------:R-:W-:Y:S05]  /*8350*/  @!P5 BRA `(.L_x_14623) ;  /* 0x000000000004d947 */ /* 0x000fea0003800000 */
[----:B0-----:R0:W-:Y:S02]  /*8360*/  REDG.E.ADD.F32.FTZ.RN.STRONG.GPU desc[UR16][R92.64+0x680], R231 ;  /* 0x000680e75c0079a6 */ /* 0x0011e4000c12f310 */
.L_x_14623:
[----:B------:R-:W-:Y:S05]  /*8370*/  BSYNC.RECONVERGENT B0 ;  /* 0x0000000000007941 */ /* 0x000fea0003800200 */
.L_x_14622:
        /* <DEDUP_REMOVED lines=12> */
.L_x_14625:
[----:B------:R-:W-:Y:S05]  /*8440*/  BSYNC.RECONVERGENT B0 ;  /* 0x0000000000007941 */ /* 0x000fea0003800200 */
.L_x_14624:
[----:B0-----:R-:W-:Y:S01]  /*8450*/  LEA R229, R203, UR9, 0x2 ;  /* 0x00000009cbe57c11 */ /* 0x001fe2000f8e10ff */
[----:B------:R-:W-:Y:S01]  /*8460*/  BSSY.RECONVERGENT B0, `(.L_x_14626) ;  /* 0x0000004000007945 */ /* 0x000fe20003800200 */
[----:B------:R0:W0:Y:S03]  /*8470*/  LDS R203, [R231+0x1800] ;  /* 0x00180000e7cb7984 */ /* 0x0000260000000800 */
[----:B------:R-:W-:Y:S05]  /*8480*/  @!P1 BRA `(.L_x_14627) ;  /* 0x0000000000049947 */ /* 0x000fea0003800000 */
[----:B0-----:R0:W-:Y:S02]  /*8490*/  REDG.E.ADD.F32.FTZ.RN.STRONG.GPU desc[UR16][R92.64+0x780], R203 ;  /* 0x000780cb5c0079a6 */ /* 0x0011e4000c12f310 */
.L_x_14627:
[----:B------:R-:W-:Y:S05]  /*84a0*/  BSYNC.RECONVERGENT B0 ;  /* 0x0000000000007941 */ /* 0x000fea0003800200 */
.L_x_14626:
[----:B0-----:R0:W0:Y:S01]  /*84b0*/  LDS R203, [R229+0x1880] ;  /* 0x00188000e5cb7984 */ /* 0x0010220000000800 */
[----:B------:R-:W-:Y:S01]  /*84c0*/  BSSY.RECONVERGENT B0, `(.L_x_14628) ;  /* 0x0000004000007945 */ /* 0x000fe20003800200 */
[----:B------:R-:W-:-:S03]  /*84d0*/  LEA R202, R202, UR9, 0x2 ;  /* 0x00000009caca7c11 */ /* 0x000fc6000f8e10ff */
[----:B------:R-:W-:Y:S05]  /*84e0*/  @!P2 BRA `(.L_x_14629) ;  /* 0x000000000004a947 */ /* 0x000fea0003800000 */
[----:B0-----:R0:W-:Y:S02]  /*84f0*/  REDG.E.ADD.F32.FTZ.RN.STRONG.GPU desc[UR16][R92.64+0x800], R203 ;  /* 0x000800cb5c0079a6 */ /* 0x0011e4000c12f310 */
.L_x_14629:
[----:B------:R-:W-:Y:S05]  /*8500*/  BSYNC.RECONVERGENT B0 ;  /* 0x0000000000007941 */ /* 0x000fea0003800200 */
.L_x_14628:
[----:B0-----:R-:W-:Y:S01]  /*8510*/  LEA R203, R201, UR9, 0x2 ;  /* 0x00000009c9cb7c11 */ /* 0x001fe2000f8e10ff */
[----:B------:R-:W-:Y:S01]  /*8520*/  BSSY.RECONVERGENT B0, `(.L_x_14630) ;  /* 0x0000004000007945 */ /* 0x000fe20003800200 */
[----:B------:R0:W0:Y:S03]  /*8530*/  LDS R201, [R202+0x1900] ;  /* 0x00190000cac97984 */ /* 0x0000260000000800 */
[----:B------:R-:W-:Y:S05]  /*8540*/  @!P3 BRA `(.L_x_14631) ;  /* 0x000000000004b947 */ /* 0x000fea0003800000 */
[----:B0-----:R0:W-:Y:S02]  /*8550*/  REDG.E.ADD.F32.FTZ.RN.STRONG.GPU desc[UR16][R92.64+0x880], R201 ;  /* 0x000880c95c0079a6 */ /* 0x0011e4000c12f310 */
.L_x_14631:
[----:B------:R-:W-:Y:S05]  /*8560*/  BSYNC.RECONVERGENT B0 ;  /* 0x0000000000007941 */ /* 0x000fea0003800200 */
.L_x_14630:
[----:B0-----:R-:W-:Y:S01]  /*8570*/  LEA R201, R199, UR9, 0x2 ;  /* 0x00000009c7c97c11 */ /* 0x001fe2000f8e10ff */
[----:B------:R-:W-:Y:S01]  /*8580*/  BSSY.RECONVERGENT B0, `(.L_x_14632) ;  /* 0x0000004000007945 */ /* 0x000fe20003800200 */
[----:B------:R0:W0:Y:S03]  /*8590*/  LDS R199, [R203+0x1980] ;  /* 0x00198000cbc77984 */ /* 0x0000260000000800 */
[----:B------:R-:W-:Y:S05]  /*85a0*/  @!P4 BRA `(.L_x_14633) ;  /* 0x000000000004c947 */ /* 0x000fea0003800000 */
[----:B0-----:R0:W-:Y:S02]  /*85b0*/  REDG.E.ADD.F32.FTZ.RN.STRONG.GPU desc[UR16][R92.64+0x900], R199 ;  /* 0x000900c75c0079a6 */ /* 0x0011e4000c12f310 */
.L_x_14633:
[----:B------:R-:W-:Y:S05]  /*85c0*/  BSYNC.RECONVERGENT B0 ;  /* 0x0000000000007941 */ /* 0x000fea0003800200 */
.L_x_14632:
[----:B0-----:R0:W0:Y:S01]  /*85d0*/  LDS R199, [R201+0x1a00] ;  /* 0x001a0000c9c77984 */ /* 0x0010220000000800 */
[----:B------:R-:W-:Y:S04]  /*85e0*/  BSSY.RECONVERGENT B0, `(.L_x_14634) ;  /* 0x0000003000007945 */ /* 0x000fe80003800200 */
[----:B------:R-:W-:Y:S05]  /*85f0*/  @!P5 BRA `(.L_x_14635) ;  /* 0x000000000004d947 */ /* 0x000fea0003800000 */
[----:B0-----:R0:W-:Y:S02]  /*8600*/  REDG.E.ADD.F32.FTZ.RN.STRONG.GPU desc[UR16][R92.64+0x980], R199 ;  /* 0x000980c75c0079a6 */ /* 0x0011e4000c12f310 */
.L_x_14635:
[----:B------:R-:W-:Y:S05]  /*8610*/  BSYNC.RECONVERGENT B0 ;  /* 0x0000000000007941 */ /* 0x000fea0003800200 */
.L_x_14634:
[----:B------:R-:W-:Y:S01]  /*8620*/  LEA R188, R188, UR9, 0x2 ;  /* 0x00000009bcbc7c11 */ /* 0x000fe2000f8e10ff */
[----:B------:R-:W-:Y:S01]  /*8630*/  BSSY.RECONVERGENT B0, `(.L_x_14636) ;  /* 0x000000b000007945 */ /* 0x000fe20003800200 */
[C---:B------:R-:W-:Y:S02]  /*8640*/  ISETP.GE.AND P6, PT, R243.reuse, 0x281, PT ;  /* 0x00000281f300780c */ /* 0x040fe40003fc6270 */
[----:B------:R-:W-:Y:S01]  /*8650*/  LEA R186, R186, UR9, 0x2 ;  /* 0x00000009baba7c11 */ /* 0x000fe2000f8e10ff */
[----:B0-----:R0:W0:Y:S01]  /*8660*/  LDS R199, [R188+0x1a80] ;  /* 0x001a8000bcc77984 */ /* 0x0010220000000800 */
[C---:B------:R-:W-:Y:S02]  /*8670*/  ISETP.GE.AND P1, PT, R243.reuse, 0x2a1, PT ;  /* 0x000002a1f300780c */ /* 0x040fe40003f26270 */
[C---:B------:R-:W-:Y:S02]  /*8680*/  ISETP.GE.AND P2, PT, R243.reuse, 0x2c1, PT ;  /* 0x000002c1f300780c */ /* 0x040fe40003f46270 */
[----:B------:R-:W-:-:S02]  /*8690*/  ISETP.GE.AND P3, PT, R243, 0x2e1, PT ;  /* 0x000002e1f300780c */ /* 0x000fc40003f66270 */
[C---:B------:R-:W-:Y:S02]  /*86a0*/  ISETP.GE.AND P4, PT, R243.reuse, 0x301, PT ;  /* 0x00000301f300780c */ /* 0x040fe40003f86270 */
[----:B------:R-:W-:Y:S01]  /*86b0*/  ISETP.GE.AND P5, PT, R243, 0x321, PT ;  /* 0x00000321f300780c */ /* 0x000fe20003fa6270 */
[----:B------:R-:W-:-:S12]  /*86c0*/  @!P6 BRA `(.L_x_14637) ;  /* 0x000000000004e947 */ /* 0x000fd80003800000 */
[----:B0-----:R0:W-:Y:S02]  /*86d0*/  REDG.E.ADD.F32.FTZ.RN.STRONG.GPU desc[UR16][R92.64+0xa00], R199 ;  /* 0x000a00c75c0079a6 */ /* 0x0011e4000c12f310 */
.L_x_14637:
[----:B------:R-:W-:Y:S05]  /*86e0*/  BSYNC.RECONVERGENT B0 ;  /* 0x0000000000007941 */ /* 0x000fea0003800200 */
.L_x_14636:
[----:B0-----:R0:W0:Y:S01]  /*86f0*/  LDS R199, [R186+0x1b00] ;  /* 0x001b0000bac77984 */ /* 0x0010220000000800 */
[----:B------:R-:W-:Y:S01]  /*8700*/  BSSY.RECONVERGENT B0, `(.L_x_14638) ;  /* 0x0000004000007945 */ /* 0x000fe20003800200 */
[----:B------:R-:W-:-:S03]  /*8710*/  LEA R184, R184, UR9, 0x2 ;  /* 0x00000009b8b87c11 */ /* 0x000fc6000f8e10ff */
[----:B------:R-:W-:Y:S05]  /*8720*/  @!P1 BRA `(.L_x_14639) ;  /* 0x0000000000049947 */ /* 0x000fea0003800000 */
[----:B0-----:R0:W-:Y:S02]  /*8730*/  REDG.E.ADD.F32.FTZ.RN.STRONG.GPU desc[UR16][R92.64+0xa80], R199 ;  /* 0x000a80c75c0079a6 */ /* 0x0011e4000c12f310 */
.L_x_14639:
[----:B------:R-:W-:Y:S05]  /*8740*/  BSYNC.RECONVERGENT B0 ;  /* 0x0000000000007941 */ /* 0x000fea0003800200 */
.L_x_14638:
[----:B0-----:R0:W0:Y:S01]  /*8750*/  LDS R199, [R184+0x1b80] ;  /* 0x001b8000b8c77984 */ /* 0x0010220000000800 */
[----:B------:R-:W-:Y:S01]  /*8760*/  BSSY.RECONVERGENT B0, `(.L_x_14640) ;  /* 0x0000004000007945 */ /* 0x000fe20003800200 */
[----:B------:R-:W-:-:S03]  /*8770*/  LEA R182, R182, UR9, 0x2 ;  /* 0x00000009b6b67c11 */ /* 0x000fc6000f8e10ff */
[----:B------:R-:W-:Y:S05]  /*8780*/  @!P2 BRA `(.L_x_14641) ;  /* 0x000000000004a947 */ /* 0x000fea0003800000 */
[----:B0-----:R0:W-:Y:S02]  /*8790*/  REDG.E.ADD.F32.FTZ.RN.STRONG.GPU desc[UR16][R92.64+0xb00], R199 ;  /* 0x000b00c75c0079a6 */ /* 0x0011e4000c12f310 */
.L_x_14641:
[----:B------:R-:W-:Y:S05]  /*87a0*/  BSYNC.RECONVERGENT B0 ;  /* 0x0000000000007941 */ /* 0x000fea0003800200 */
.L_x_14640:
[----:B0-----:R0:W0:Y:S01]  /*87b0*/  LDS R199, [R182+0x1c00] ;  /* 0x001c0000b6c77984 */ /* 0x0010220000000800 */
[----:B------:R-:W-:Y:S01]  /*87c0*/  BSSY.RECONVERGENT B0, `(.L_x_14642) ;  /* 0x0000004000007945 */ /* 0x000fe20003800200 */
[----:B------:R-:W-:-:S03]  /*87d0*/  LEA R180, R180, UR9, 0x2 ;  /* 0x00000009b4b47c11 */ /* 0x000fc6000f8e10ff */
[----:B------:R-:W-:Y:S05]  /*87e0*/  @!P3 BRA `(.L_x_14643) ;  /* 0x000000000004b947 */ /* 0x000fea0003800000 */
[----:B0-----:R0:W-:Y:S02]  /*87f0*/  REDG.E.ADD.F32.FTZ.RN.STRONG.GPU desc[UR16][R92.64+0xb80], R199 ;  /* 0x000b80c75c0079a6 */ /* 0x0011e4000c12f310 */
.L_x_14643:
[----:B------:R-:W-:Y:S05]  /*8800*/  BSYNC.RECONVERGENT B0 ;  /* 0x0000000000007941 */ /* 0x000fea0003800200 */
.L_x_14642:
[----:B0-----:R0:W0:Y:S01]  /*8810*/  LDS R199, [R180+0x1c80] ;  /* 0x001c8000b4c77984 */ /* 0x0010220000000800 */
[----:B------:R-:W-:Y:S01]  /*8820*/  BSSY.RECONVERGENT B0, `(.L_x_14644) ;  /* 0x0000004000007945 */ /* 0x000fe20003800200 */
[----:B------:R-:W-:-:S03]  /*8830*/  LEA R178, R178, UR9, 0x2 ;  /* 0x00000009b2b27c11 */ /* 0x000fc6000f8e10ff */
[----:B------:R-:W-:Y:S05]  /*8840*/  @!P4 BRA `(.L_x_14645) ;  /* 0x000000000004c947 */ /* 0x000fea0003800000 */
[----:B0-----:R0:W-:Y:S02]  /*8850*/  REDG.E.ADD.F32.FTZ.RN.STRONG.GPU desc[UR16][R92.64+0xc00], R199 ;  /* 0x000c00c75c0079a6 */ /* 0x0011e4000c12f310 */
.L_x_14645:
[----:B------:R-:W-:Y:S05]  /*8860*/  BSYNC.RECONVERGENT B0 ;  /* 0x0000000000007941 */ /* 0x000fea0003800200 */
.L_x_14644:
[----:B0-----:R0:W0:Y:S01]  /*8870*/  LDS R199, [R178+0x1d00] ;  /* 0x001d0000b2c77984 */ /* 0x0010220000000800 */
[----:B------:R-:W-:Y:S04]  /*8880*/  BSSY.RECONVERGENT B0, `(.L_x_14646) ;  /* 0x0000003000007945 */ /* 0x000fe80003800200 */
[----:B------:R-:W-:Y:S05]  /*8890*/  @!P5 BRA `(.L_x_14647) ;  /* 0x000000000004d947 */ /* 0x000fea0003800000 */
[----:B0-----:R0:W-:Y:S02]  /*88a0*/  REDG.E.ADD.F32.FTZ.RN.STRONG.GPU desc[UR16][R92.64+0xc80], R199 ;  /* 0x000c80c75c0079a6 */ /* 0x0011e4000c12f310 */
.L_x_14647:
[----:B------:R-:W-:Y:S05]  /*88b0*/  BSYNC.RECONVERGENT B0 ;  /* 0x0000000000007941 */ /* 0x000fea0003800200 */
.L_x_14646:
        /* <DEDUP_REMOVED lines=12> */
.L_x_14649:
[----:B------:R-:W-:Y:S05]  /*8980*/  BSYNC.RECONVERGENT B0 ;  /* 0x0000000000007941 */ /* 0x000fea0003800200 */
.L_x_14648:
[----:B0-----:R0:W0:Y:S01]  /*8990*/  LDS R199, [R174+0x1e00] ;  /* 0x001e0000aec77984 */ /* 0x0010220000000800 */
[----:B------:R-:W-:Y:S01]  /*89a0*/  BSSY.RECONVERGENT B0, `(.L_x_14650) ;  /* 0x0000004000007945 */ /* 0x000fe20003800200 */
[----:B------:R-:W-:-:S03]  /*89b0*/  LEA R172, R172, UR9, 0x2 ;  /* 0x00000009acac7c11 */ /* 0x000fc6000f8e10ff */
[----:B------:R-:W-:Y:S05]  /*89c0*/  @!P1 BRA `(.L_x_14651) ;  /* 0x0000000000049947 */ /* 0x000fea0003800000 */
[----:B0-----:R0:W-:Y:S02]  /*89d0*/  REDG.E.ADD.F32.FTZ.RN.STRONG.GPU desc[UR16][R92.64+0xd80], R199 ;  /* 0x000d80c75c0079a6 */ /* 0x0011e4000c12f310 */
.L_x_14651:
[----:B------:R-:W-:Y:S05]  /*89e0*/  BSYNC.RECONVERGENT B0 ;  /* 0x0000000000007941 */ /* 0x000fea0003800200 */
.L_x_14650:
[----:B0-----:R-:W-:Y:S01]  /*89f0*/  LEA R174, R79, UR9, 0x2 ;  /* 0x000000094fae7c11 */ /* 0x001fe2000f8e10ff */
[----:B------:R-:W-:Y:S01]  /*8a00*/  BSSY.RECONVERGENT B0, `(.L_x_14652) ;  /* 0x0000004000007945 */ /* 0x000fe20003800200 */
[----:B------:R0:W0:Y:S03]  /*8a10*/  LDS R79, [R172+0x1e80] ;  /* 0x001e8000ac4f7984 */ /* 0x0000260000000800 */
[----:B------:R-:W-:Y:S05]  /*8a20*/  @!P2 BRA `(.L_x_14653) ;  /* 0x000000000004a947 */ /* 0x000fea0003800000 */
[----:B0-----:R0:W-:Y:S02]  /*8a30*/  REDG.E.ADD.F32.FTZ.RN.STRONG.GPU desc[UR16][R92.64+0xe00], R79 ;  /* 0x000e004f5c0079a6 */ /* 0x0011e4000c12f310 */
.L_x_14653:
[----:B------:R-:W-:Y:S05]  /*8a40*/  BSYNC.RECONVERGENT B0 ;  /* 0x0000000000007941 */ /* 0x000fea0003800200 */
.L_x_14652:
[----:B0-----:R0:W0:Y:S01]  /*8a50*/  LDS R79, [R174+0x1f00] ;  /* 0x001f0000ae4f7984 */ /* 0x0010220000000800 */
[----:B------:R-:W-:Y:S01]  /*8a60*/  BSSY.RECONVERGENT B0, `(.L_x_14654) ;  /* 0x0000004000007945 */ /* 0x000fe20003800200 */
[----:B------:R-:W-:-:S03]  /*8a70*/  LEA R245, R245, UR9, 0x2 ;  /* 0x00000009f5f57c11 */ /* 0x000fc6000f8e10ff */
[----:B------:R-:W-:Y:S05]  /*8a80*/  @!P3 BRA `(.L_x_14655) ;  /* 0x000000000004b947 */ /* 0x000fea0003800000 */
[----:B0-----:R0:W-:Y:S02]  /*8a90*/  REDG.E.ADD.F32.FTZ.RN.STRONG.GPU desc[UR16][R92.64+0xe80], R79 ;  /* 0x000e804f5c0079a6 */ /* 0x0011e4000c12f310 */
.L_x_14655:
[----:B------:R-:W-:Y:S05]  /*8aa0*/  BSYNC.RECONVERGENT B0 ;  /* 0x0000000000007941 */ /* 0x000fea0003800200 */
.L_x_14654:
[----:B0-----:R0:W0:Y:S01]  /*8ab0*/  LDS R79, [R245+0x1f80] ;  /* 0x001f8000f54f7984 */ /* 0x0010220000000800 */
[----:B------:R-:W-:Y:S01]  /*8ac0*/  BSSY.RECONVERGENT B0, `(.L_x_14656) ;  /* 0x0000004000007945 */ /* 0x000fe20003800200 */
[----:B------:R-:W-:-:S03]  /*8ad0*/  LEA R246, R246, UR9, 0x2 ;  /* 0x00000009f6f67c11 */ /* 0x000fc6000f8e10ff */
[----:B------:R-:W-:Y:S05]  /*8ae0*/  @!P4 BRA `(.L_x_14657) ;  /* 0x000000000004c947 */ /* 0x000fea0003800000 */
[----:B0-----:R0:W-:Y:S02]  /*8af0*/  REDG.E.ADD.F32.FTZ.RN.STRONG.GPU desc[UR16][R92.64+0xf00], R79 ;  /* 0x000f004f5c0079a6 */ /* 0x0011e4000c12f310 */
.L_x_14657:
[----:B------:R-:W-:Y:S05]  /*8b00*/  BSYNC.RECONVERGENT B0 ;  /* 0x0000000000007941 */ /* 0x000fea0003800200 */
.L_x_14656:
[----:B0-----:R0:W0:Y:S01]  /*8b10*/  LDS R79, [R246+0x2000] ;  /* 0x00200000f64f7984 */ /* 0x0010220000000800 */
[----:B------:R-:W-:Y:S04]  /*8b20*/  BSSY.RECONVERGENT B0, `(.L_x_14658) ;  /* 0x0000003000007945 */ /* 0x000fe80003800200 */
[----:B------:R-:W-:Y:S05]  /*8b30*/  @!P5 BRA `(.L_x_14659) ;  /* 0x000000000004d947 */ /* 0x000fea0003800000 */
[----:B0-----:R0:W-:Y:S02]  /*8b40*/  REDG.E.ADD.F32.FTZ.RN.STRONG.GPU desc[UR16][R92.64+0xf80], R79 ;  /* 0x000f804f5c0079a6 */ /* 0x0011e4000c12f310 */
.L_x_14659:
[----:B------:R-:W-:Y:S05]  /*8b50*/  BSYNC.RECONVERGENT B0 ;  /* 0x0000000000007941 */ /* 0x000fea0003800200 */
.L_x_14658:
[----:B0-----:R-:W-:Y:S01]  /*8b60*/  FFMA.FTZ R79, R99, -R204, R228 ;  /* 0x800000cc634f7223 */ /* 0x001fe200000100e4 */
        /* <DEDUP_REMOVED lines=8> */
[----:B------:R-:W1:Y:S01]  /*8bf0*/  SHFL.DOWN PT, R199, R78, 0x1, 0x1f ;  /* 0x08201f004ec77f89 */ /* 0x000e6200000e0000 */
[----:B------:R-:W-:Y:S01]  /*8c00*/  FFMA.FTZ R73, R72, R158, R73 ;  /* 0x0000009e48497223 */ /* 0x000fe20000010049 */
[----:B------:R-:W-:Y:S01]  /*8c10*/  FMUL.FTZ R67, R67, R193 ;  /* 0x000000c143437220 */ /* 0x000fe20000410000 */
[----:B------:R-:W-:Y:S01]  /*8c20*/  FMUL.FTZ R2, R2, R179 ;  /* 0x000000b302027220 */ /* 0x000fe20000410000 */
[----:B------:R-:W2:Y:S01]  /*8c30*/  SHFL.DOWN PT, R172, R79, 0x1, 0x1f ;  /* 0x08201f004fac7f89 */ /* 0x000ea200000e0000 */
[----:B------:R-:W-:Y:S01]  /*8c40*/  FMUL.FTZ R63, R63, R195 ;  /* 0x000000c33f3f7220 */ /* 0x000fe20000410000 */
[----:B------:R-:W-:Y:S01]  /*8c50*/  FMUL.FTZ R65, R65, R194 ;  /* 0x000000c241417220 */ /* 0x000fe20000410000 */
[----:B------:R-:W-:Y:S01]  /*8c60*/  FFMA.FTZ R66, R66, R167, R67 ;  /* 0x000000a742427223 */ /* 0x000fe20000010043 */
        /* <DEDUP_REMOVED lines=34> */
[----:B------:R-:W-:Y:S01]  /*8e90*/  FFMA.FTZ R54, R54, R154, R55 ;  /* 0x0000009a36367223 */ /* 0x000fe20000010037 */
[----:B------:R-:W-:Y:S01]  /*8ea0*/  FFMA.FTZ R53, R52, R155, R53 ;  /* 0x0000009b34357223 */ /* 0x000fe20000010035 */
[----:B------:R-:W-:Y:S01]  /*8eb0*/  FMUL.FTZ R3, R3, R86 ;  /* 0x0000005603037220 */ /* 0x000fe20000410000 */
[----:B0-----:R-:W-:Y:S01]  /*8ec0*/  @!P1 FADD.FTZ R76, R76, R93 ;  /* 0x0000005d4c4c9221 */ /* 0x001fe20000010000 */
[----:B------:R-:W-:Y:S01]  /*8ed0*/  BSSY.RECONVERGENT B0, `(.L_x_14660) ;  /* 0x0000033000007945 */ /* 0x000fe20003800200 */
        /* <DEDUP_REMOVED lines=50> */
.L_x_14661:
[----:B------:R-:W-:Y:S05]  /*9200*/  BSYNC.RECONVERGENT B0 ;  /* 0x0000000000007941 */ /* 0x000fea0003800200 */
.L_x_14660:
        /* <DEDUP_REMOVED lines=52> */
[----:B------:R-:W-:Y:S01]  /*9550*/  ISETP.NE.AND P1, PT, R134, UR37, PT ;  /* 0x0000002586007c0c */ /* 0x000fe2000bf25270 */
[----:B------:R-:W-:-:S12]  /*9560*/  ULEA UR10, UR6, UR9, 0x3 ;  /* 0x00000009060a7291 */ /* 0x000fd8000f8e18ff */
        /* <DEDUP_REMOVED lines=8> */
.L_x_14663:
[----:B------:R-:W-:Y:S05]  /*95f0*/  BSYNC.RECONVERGENT B0 ;  /* 0x0000000000007941 */ /* 0x000fea0003800200 */
.L_x_14662:
[----:B------:R-:W-:-:S04]  /*9600*/  UIADD3 UR6, UPT, UPT, UR6, 0x1, URZ ;  /* 0x0000000106067890 */ /* 0x000fc8000fffe0ff */
[----:B------:R-:W-:-:S09]  /*9610*/  UISETP.GE.AND UP0, UPT, UR6, UR38, UPT ;  /* 0x000000260600728c */ /* 0x000fd2000bf06270 */
[----:B------:R-:W-:Y:S05]  /*9620*/  BRA.U !UP0, `(.L_x_14664) ;  /* 0xffffff8d08947547 */ /* 0x000fea000b83ffff */
.L_x_14582:
[----:B------:R-:W-:Y:S01]  /*9630*/  BAR.SYNC.DEFER_BLOCKING 0x0 ;  /* 0x0000000000007b1d */ /* 0x000fe20000010000 */
[----:B------:R-:W-:Y:S01]  /*9640*/  IADD3 R8, PT, PT, R134, -0x1, RZ ;  /* 0xffffffff86087810 */ /* 0x000fe20007ffe0ff */
[----:B------:R-:W-:Y:S01]  /*9650*/  HFMA2 R5, -RZ, RZ, 0, 0 ;  /* 0x00000000ff057431 */ /* 0x000fe200000001ff */
[----:B------:R-:W-:Y:S01]  /*9660*/  UIADD3 UR31, UP0, UPT, UR31, -0x1000, URZ ;  /* 0xfffff0001f1f7890 */ /* 0x000fe2000ff1e0ff */
[----:B------:R-:W-:Y:S01]  /*9670*/  IADD3 R136, P1, PT, R136, -0x800, RZ ;  /* 0xfffff80088887810 */ /* 0x000fe20007f3e0ff */
[----:B------:R-:W-:-:S03]  /*9680*/  UIADD3 UR33, UP1, UPT, UR33, -0x800, URZ ;  /* 0xfffff80021217890 */ /* 0x000fc6000ff3e0ff */
[----:B------:R-:W5:Y:S01]  /*9690*/  S2UR UR18, SR_CTAID.X ;  /* 0x00000000001279c3 */ /* 0x000f620000002500 */
[----:B------:R-:W1:Y:S01]  /*96a0*/  LDCU.64 UR10, c[0x0][0x500] ;  /* 0x0000a000ff0a77ac */ /* 0x000e620008000a00 */
[----:B------:R-:W0:Y:S01]  /*96b0*/  S2R R0, SR_TID.X ;  /* 0x0000000000007919 */ /* 0x000e220000002100 */
[----:B------:R-:W-:Y:S01]  /*96c0*/  SHF.L.U32 R4, R8, 0x9, RZ ;  /* 0x0000000908047819 */ /* 0x000fe200000006ff */
[----:B------:R-:W-:Y:S01]  /*96d0*/  UIADD3 UR35, UP2, UPT, UR35, -0x800, URZ ;  /* 0xfffff80023237890 */ /* 0x000fe2000ff5e0ff */
[----:B------:R-:W-:Y:S01]  /*96e0*/  IADD3.X R137, PT, PT, R137, -0x1, RZ, P1, !PT ;  /* 0xffffffff89897810 */ /* 0x000fe20000ffe4ff */
[----:B------:R-:W-:Y:S02]  /*96f0*/  UIADD3.X UR30, UPT, UPT, UR30, -0x1, URZ, UP0, !UPT ;  /* 0xffffffff1e1e7890 */ /* 0x000fe400087fe4ff */
[----:B--2---:R-:W5:Y:S01]  /*9700*/  LDC.64 R2, c[0x0][0x4f8] ;  /* 0x00013e00ff027b82 */ /* 0x004f620000000a00 */
[----:B------:R-:W-:Y:S02]  /*9710*/  UIADD3.X UR32, UPT, UPT, UR32, -0x1, URZ, UP1, !UPT ;  /* 0xffffffff20207890 */ /* 0x000fe40008ffe4ff */
[----:B------:R-:W-:-:S05]  /*9720*/  UIADD3.X UR34, UPT, UPT, UR34, -0x1, URZ, UP2, !UPT ;  /* 0xffffffff22227890 */ /* 0x000fca00097fe4ff */
[----:B------:R-:W2:Y:S01]  /*9730*/  LDC.64 R10, c[0x0][0x550] ;  /* 0x00015400ff0a7b82 */ /* 0x000ea20000000a00 */
[----:B------:R-:W-:Y:S04]  /*9740*/  STS.128 [R131], R36 ;  /* 0x0000002483007388 */ /* 0x000fe80000000c00 */
[----:B------:R-:W-:Y:S04]  /*9750*/  STS.128 [R131+0x10], R40 ;  /* 0x0000102883007388 */ /* 0x000fe80000000c00 */
[----:B------:R3:W-:Y:S04]  /*9760*/  STS.128 [R131+0x20], R44 ;  /* 0x0000202c83007388 */ /* 0x0007e80000000c00 */
[----:B------:R-:W-:Y:S01]  /*9770*/  STS.128 [R131+0x30], R48 ;  /* 0x0000303083007388 */ /* 0x000fe20000000c00 */
[----:B------:R-:W-:-:S03]  /*9780*/  NOP ;  /* 0x0000000000007918 */ /* 0x000fc60000000000 */
[----:B------:R-:W4:Y:S01]  /*9790*/  LDS.128 R12, [R132] ;  /* 0x00000000840c7984 */ /* 0x000f220000000c00 */
[----:B-----5:R-:W-:Y:S01]  /*97a0*/  IMAD R7, R3, UR18, RZ ;  /* 0x0000001203077c24 */ /* 0x020fe2000f8e02ff */
[----:B0-----:R-:W-:Y:S01]  /*97b0*/  SHF.L.U32 R76, R0, 0x2, RZ ;  /* 0x00000002004c7819 */ /* 0x001fe200000006ff */
[----:B------:R-:W-:Y:S01]  /*97c0*/  IMAD.WIDE.U32 R2, R2, UR18, R4 ;  /* 0x0000001202027c25 */ /* 0x000fe2000f8e0004 */
[----:B------:R-:W0:Y:S01]  /*97d0*/  LDS.128 R16, [R132+0x200] ;  /* 0x0002000084107984 */ /* 0x000e220000000c00 */
[----:B---3--:R-:W3:Y:S01]  /*97e0*/  LDC.64 R44, c[0x0][0x560] ;  /* 0x00015800ff2c7b82 */ /* 0x008ee20000000a00 */
[----:B------:R-:W-:Y:S02]  /*97f0*/  LOP3.LUT R76, R135, 0xf80, R76, 0xf8, !PT ;  /* 0x00000f80874c7812 */ /* 0x000fe400078ef84c */
[----:B------:R-:W5:Y:S01]  /*9800*/  LDS.128 R36, [R132+0x400] ;  /* 0x0004000084247984 */ /* 0x000f620000000c00 */
[----:B------:R-:W-:-:S03]  /*9810*/  IADD3 R3, PT, PT, R3, R7, RZ ;  /* 0x0000000703037210 */ /* 0x000fc60007ffe0ff */
[----:B------:R-:W3:Y:S01]  /*9820*/  LDS.128 R40, [R132+0x600] ;  /* 0x0006000084287984 */ /* 0x000ee20000000c00 */
[----:B-1----:R-:W-:-:S04]  /*9830*/  IMAD.WIDE.U32 R2, R138, UR10, R2 ;  /* 0x0000000a8a027c25 */ /* 0x002fc8000f8e0002 */
[----:B------:R-:W-:Y:S01]  /*9840*/  IMAD R3, R138, UR11, R3 ;  /* 0x0000000b8a037c24 */ /* 0x000fe2000f8e0203 */
[C---:B--2---:R-:W-:Y:S01]  /*9850*/  LEA R6, P0, R2.reuse, R10, 0x2 ;  /* 0x0000000a02067211 */ /* 0x044fe200078010ff */
[----:B------:R-:W1:Y:S03]  /*9860*/  LDCU.64 UR10, c[0x0][0x520] ;  /* 0x0000a400ff0a77ac */ /* 0x000e660008000a00 */
[----:B------:R-:W-:Y:S01]  /*9870*/  LEA.HI.X R7, R2, R11, R3, 0x2, P0 ;  /* 0x0000000b02077211 */ /* 0x000fe200000f1403 */
[----:B------:R-:W-:Y:S01]  /*9880*/  FADD.FTZ R2, R139, R20 ;  /* 0x000000148b027221 */ /* 0x000fe20000010000 */
[----:B------:R-:W2:Y:S03]  /*9890*/  LDC.64 R10, c[0x0][0x518] ;  /* 0x00014600ff0a7b82 */ /* 0x000ea60000000a00 */
[----:B------:R-:W-:Y:S01]  /*98a0*/  FADD.FTZ R9, R2, R21 ;  /* 0x0000001502097221 */ /* 0x000fe20000010000 */
[----:B------:R-:W-:-:S04]  /*98b0*/  IMAD.WIDE.U32 R2, R76, 0x10, R6 ;  /* 0x000000104c027825 */ /* 0x000fc800078e0006 */
[----:B------:R-:W-:-:S04]  /*98c0*/  FADD.FTZ R6, R9, R22 ;  /* 0x0000001609067221 */ /* 0x000fc80000010000 */
[----:B------:R-:W-:Y:S01]  /*98d0*/  FADD.FTZ R7, R6, R23 ;  /* 0x0000001706077221 */ /* 0x000fe20000010000 */
[----:B----4-:R-:W-:Y:S03]  /*98e0*/  STG.E.128 desc[UR16][R2.64], R12 ;  /* 0x0000000c02007986 */ /* 0x010fe6000c101d10 */
[----:B------:R-:W-:Y:S01]  /*98f0*/  FADD.FTZ R6, R7, R24 ;  /* 0x0000001807067221 */ /* 0x000fe20000010000 */
[----:B0-----:R-:W-:Y:S04]  /*9900*/  STG.E.128 desc[UR16][R2.64+0x200], R16 ;  /* 0x0002001002007986 */ /* 0x001fe8000c101d10 */
[----:B-----5:R-:W-:Y:S01]  /*9910*/  STG.E.128 desc[UR16][R2.64+0x400], R36 ;  /* 0x0004002402007986 */ /* 0x020fe2000c101d10 */
[----:B--2---:R-:W-:-:S03]  /*9920*/  IMAD.WIDE.U32 R4, R10, UR18, R4 ;  /* 0x000000120a047c25 */ /* 0x004fc6000f8e0004 */
[----:B---3--:R0:W-:Y:S01]  /*9930*/  STG.E.128 desc[UR16][R2.64+0x600], R40 ;  /* 0x0006002802007986 */ /* 0x0081e2000c101d10 */
[----:B------:R-:W-:Y:S01]  /*9940*/  IMAD R7, R11, UR18, RZ ;  /* 0x000000120b077c24 */ /* 0x000fe2000f8e02ff */
[----:B------:R-:W-:Y:S04]  /*9950*/  BAR.SYNC.DEFER_BLOCKING 0x0 ;  /* 0x0000000000007b1d */ /* 0x000fe80000010000 */
[----:B------:R-:W-:Y:S01]  /*9960*/  IADD3 R5, PT, PT, R5, R7, RZ ;  /* 0x0000000705057210 */ /* 0x000fe20007ffe0ff */
[----:B0-----:R-:W-:Y:S01]  /*9970*/  FADD.FTZ R3, R6, R25 ;  /* 0x0000001906037221 */ /* 0x001fe20000010000 */
[----:B------:R-:W-:Y:S04]  /*9980*/  STS.128 [R131], R20 ;  /* 0x0000001483007388 */ /* 0x000fe80000000c00 */
[----:B------:R0:W-:Y:S04]  /*9990*/  STS.128 [R131+0x10], R24 ;  /* 0x0000101883007388 */ /* 0x0001e80000000c00 */
[----:B------:R2:W-:Y:S04]  /*99a0*/  STS.128 [R131+0x20], R28 ;  /* 0x0000201c83007388 */ /* 0x0005e80000000c00 */
[----:B------:R3:W-:Y:S01]  /*99b0*/  STS.128 [R131+0x30], R32 ;  /* 0x0000302083007388 */ /* 0x0007e20000000c00 */
[----:B------:R-:W-:-:S03]  /*99c0*/  NOP ;  /* 0x0000000000007918 */ /* 0x000fc60000000000 */
[----:B------:R-:W4:Y:S01]  /*99d0*/  LDS.128 R12, [R132] ;  /* 0x00000000840c7984 */ /* 0x000f220000000c00 */
[----:B0-----:R-:W-:Y:S01]  /*99e0*/  FADD.FTZ R26, R3, R26 ;  /* 0x0000001a031a7221 */ /* 0x001fe20000010000 */
[----:B-1----:R-:W-:Y:S02]  /*99f0*/  IMAD.WIDE.U32 R2, R138, UR10, R4 ;  /* 0x0000000a8a027c25 */ /* 0x002fe4000f8e0004 */
[----:B------:R-:W0:Y:S02]  /*9a00*/  LDS.128 R16, [R132+0x200] ;  /* 0x0002000084107984 */ /* 0x000e240000000c00 */
[----:B------:R-:W-:Y:S01]  /*9a10*/  FADD.FTZ R27, R26, R27 ;  /* 0x0000001b1a1b7221 */ /* 0x000fe20000010000 */
[----:B------:R-:W-:Y:S01]  /*9a20*/  IMAD R3, R138, UR11, R3 ;  /* 0x0000000b8a037c24 */ /* 0x000fe2000f8e0203 */
[----:B------:R-:W-:Y:S01]  /*9a30*/  LEA R4, P0, R2, R44, 0x2 ;  /* 0x0000002c02047211 */ /* 0x000fe200078010ff */
[----:B------:R-:W1:Y:S01]  /*9a40*/  LDS.128 R36, [R132+0x400] ;  /* 0x0004000084247984 */ /* 0x000e620000000c00 */
[----:B--2---:R-:W-:-:S02]  /*9a50*/  FADD.FTZ R28, R27, R28 ;  /* 0x0000001c1b1c7221 */ /* 0x004fc40000010000 */
[----:B------:R-:W-:Y:S01]  /*9a60*/  LEA.HI.X R5, R2, R45, R3, 0x2, P0 ;  /* 0x0000002d02057211 */ /* 0x000fe200000f1403 */
[----:B------:R-:W2:Y:S01]  /*9a70*/  LDS.128 R40, [R132+0x600] ;  /* 0x0006000084287984 */ /* 0x000ea20000000c00 */
[----:B------:R-:W-:Y:S01]  /*9a80*/  FADD.FTZ R29, R28, R29 ;  /* 0x0000001d1c1d7221 */ /* 0x000fe20000010000 */
[----:B------:R-:W-:Y:S01]  /*9a90*/  ISETP.GT.AND P0, PT, R134, 0x1, PT ;  /* 0x000000018600780c */ /* 0x000fe20003f04270 */
[----:B------:R-:W-:-:S04]  /*9aa0*/  IMAD.WIDE.U32 R2, R76, 0x10, R4 ;  /* 0x000000104c027825 */ /* 0x000fc800078e0004 */
[----:B------:R-:W-:Y:S01]  /*9ab0*/  FADD.FTZ R30, R29, R30 ;  /* 0x0000001e1d1e7221 */ /* 0x000fe20000010000 */
[----:B------:R-:W-:-:S03]  /*9ac0*/  MOV R134, R8 ;  /* 0x0000000800867202 */ /* 0x000fc60000000f00 */
[----:B------:R-:W-:-:S04]  /*9ad0*/  FADD.FTZ R31, R30, R31 ;  /* 0x0000001f1e1f7221 */ /* 0x000fc80000010000 */
[----:B---3--:R-:W-:-:S04]  /*9ae0*/  FADD.FTZ R32, R31, R32 ;  /* 0x000000201f207221 */ /* 0x008fc80000010000 */
[----:B------:R-:W-:-:S04]  /*9af0*/  FADD.FTZ R33, R32, R33 ;  /* 0x0000002120217221 */ /* 0x000fc80000010000 */
[----:B------:R-:W-:-:S04]  /*9b00*/  FADD.FTZ R34, R33, R34 ;  /* 0x0000002221227221 */ /* 0x000fc80000010000 */
[----:B------:R-:W-:Y:S01]  /*9b10*/  FADD.FTZ R139, R34, R35 ;  /* 0x00000023228b7221 */ /* 0x000fe20000010000 */
[----:B----4-:R3:W-:Y:S04]  /*9b20*/  STG.E.128 desc[UR16][R2.64], R12 ;  /* 0x0000000c02007986 */ /* 0x0107e8000c101d10 */
[----:B0-----:R3:W-:Y:S04]  /*9b30*/  STG.E.128 desc[UR16][R2.64+0x200], R16 ;  /* 0x0002001002007986 */ /* 0x0017e8000c101d10 */
[----:B-1----:R3:W-:Y:S04]  /*9b40*/  STG.E.128 desc[UR16][R2.64+0x400], R36 ;  /* 0x0004002402007986 */ /* 0x0027e8000c101d10 */
[----:B--2---:R3:W-:Y:S01]  /*9b50*/  STG.E.128 desc[UR16][R2.64+0x600], R40 ;  /* 0x0006002802007986 */ /* 0x0047e2000c101d10 */
[----:B------:R-:W-:Y:S05]  /*9b60*/  @P0 BRA `(.L_x_14665) ;  /* 0xffffff6c00780947 */ /* 0x000fea000383ffff */
.L_x_14580:
[----:B------:R-:W0:Y:S01]  /*9b70*/  LDC.64 R6, c[0x0][0x548] ;  /* 0x00015200ff067b82 */ /* 0x000e220000000a00 */
[----:B---3--:R-:W1:Y:S01]  /*9b80*/  S2R R13, SR_TID.X ;  /* 0x00000000000d7919 */ /* 0x008e620000002100 */
        /* <DEDUP_REMOVED lines=32> */
.L_x_14667:
[----:B------:R-:W-:Y:S05]  /*9d90*/  BSYNC.RECONVERGENT B0 ;  /* 0x0000000000007941 */ /* 0x000fea0003800200 */
.L_x_14666:
        /* <DEDUP_REMOVED lines=26> */
.L_x_14669:
[----:B------:R-:W-:Y:S05]  /*9f40*/  BSYNC.RECONVERGENT B0 ;  /* 0x0000000000007941 */ /* 0x000fea0003800200 */
.L_x_14668:
[----:B------:R-:W-:Y:S05]  /*9f50*/  @P2 EXIT ;  /* 0x000000000000294d */ /* 0x000fea0003800000 */
[----:B------:R-:W2:Y:S01]  /*9f60*/  S2UR UR8, SR_CTAID.Y ;  /* 0x00000000000879c3 */ /* 0x000ea20000002600 */
[----:B------:R-:W0:Y:S01]  /*9f70*/  LDCU.64 UR12, c[0x0][0x4e8] ;  /* 0x00009d00ff0c77ac */ /* 0x000e220008000a00 */
[----:B------:R-:W-:Y:S01]  /*9f80*/  BSSY.RECONVERGENT B0, `(.L_x_14670) ;  /* 0x0000028000007945 */ /* 0x000fe20003800200 */
[----:B------:R-:W2:Y:S05]  /*9f90*/  LDCU.64 UR6, c[0x0][0x4a8] ;  /* 0x00009500ff0677ac */ /* 0x000eaa0008000a00 */
[----:B------:R-:W3:Y:S01]  /*9fa0*/  S2UR UR9, SR_CgaCtaId ;  /* 0x00000000000979c3 */ /* 0x000ee20000008800 */
[----:B------:R-:W4:Y:S01]  /*9fb0*/  LDCU UR10, c[0x0][0x360] ;  /* 0x00006c00ff0a77ac */ /* 0x000f220008000800 */
[----:B------:R-:W1:Y:S06]  /*9fc0*/  LDCU.64 UR14, c[0x0][0x530] ;  /* 0x0000a600ff0e77ac */ /* 0x000e6c0008000a00 */
[----:B------:R-:W1:Y:S01]  /*9fd0*/  LDC.64 R20, c[0x0][0x4b0] ;  /* 0x00012c00ff147b82 */ /* 0x000e620000000a00 */
[----:B------:R-:W1:Y:S01]  /*9fe0*/  LDCU.64 UR18, c[0x0][0x4f0] ;  /* 0x00009e00ff1277ac */ /* 0x000e620008000a00 */
[C---:B0-----:R-:W-:Y:S01]  /*9ff0*/  IMAD.WIDE.U32 R6, R138.reuse, UR12, RZ ;  /* 0x0000000c8a067c25 */ /* 0x041fe2000f8e00ff */
[----:B------:R-:W0:Y:S03]  /*a000*/  LDCU.64 UR20, c[0x0][0x540] ;  /* 0x0000a800ff1477ac */ /* 0x000e260008000a00 */
[----:B------:R-:W-:Y:S01]  /*a010*/  IMAD R19, R138, UR13, R7 ;  /* 0x0000000d8a137c24 */ /* 0x000fe2000f8e0207 */
[----:B--2---:R-:W-:-:S03]  /*a020*/  UIMAD.WIDE.U32 UR4, UR8, UR6, URZ ;  /* 0x00000006080472a5 */ /* 0x004fc6000f8e00ff */
[----:B------:R-:W-:Y:S01]  /*a030*/  UMOV UR6, 0x400 ;  /* 0x0000040000067882 */ /* 0x000fe20000000000 */
[----:B------:R-:W-:Y:S02]  /*a040*/  UIMAD UR7, UR8, UR7, UR5 ;  /* 0x00000007080772a4 */ /* 0x000fe4000f8e0205 */
[----:B---34-:R-:W-:-:S12]  /*a050*/  ULEA UR9, UR9, UR6, 0x18 ;  /* 0x0000000609097291 */ /* 0x018fd8000f8ec0ff */
.L_x_14671:
[C---:B------:R-:W-:Y:S01]  /*a060*/  LEA R0, R13.reuse, UR9, 0x3 ;  /* 0x000000090d007c11 */ /* 0x040fe2000f8e18ff */
[----:B------:R-:W-:Y:S01]  /*a070*/  UMOV UR6, UR4 ;  /* 0x0000000400067c82 */ /* 0x000fe20008000000 */
[----:B---3--:R-:W-:Y:S01]  /*a080*/  SHF.R.S32.HI R5, RZ, 0x1f, R13 ;  /* 0x0000001fff057819 */ /* 0x008fe2000001140d */
[----:B-1----:R-:W-:Y:S01]  /*a090*/  IMAD.WIDE.U32 R8, R13, R20, UR6 ;  /* 0x000000060d087e25 */ /* 0x002fe2000f8e0014 */
[----:B------:R-:W-:Y:S01]  /*a0a0*/  MOV R2, R6 ;  /* 0x0000000600027202 */ /* 0x000fe20000000f00 */
[----:B------:R-:W1:Y:S01]  /*a0b0*/  LDS.64 R14, [R0+0x4650] ;  /* 0x00465000000e7984 */ /* 0x000e620000000a00 */
[----:B------:R-:W-:Y:S01]  /*a0c0*/  MOV R3, R19 ;  /* 0x0000001300037202 */ /* 0x000fe20000000f00 */
[C---:B------:R-:W-:Y:S02]  /*a0d0*/  IMAD R4, R5.reuse, R20, RZ ;  /* 0x0000001405047224 */ /* 0x040fe400078e02ff */
[----:B------:R-:W2:Y:S01]  /*a0e0*/  LDS.64 R16, [R0+0x4e50] ;  /* 0x004e500000107984 */ /* 0x000ea20000000a00 */
[----:B------:R-:W-:-:S02]  /*a0f0*/  IMAD R12, R5, UR18, RZ ;  /* 0x00000012050c7c24 */ /* 0x000fc4000f8e02ff */
[----:B------:R-:W-:Y:S01]  /*a100*/  IMAD.WIDE.U32 R10, R13, UR18, R2 ;  /* 0x000000120d0a7c25 */ /* 0x000fe2000f8e0002 */
[----:B------:R-:W-:-:S03]  /*a110*/  LEA R2, P0, R8, UR14, 0x3 ;  /* 0x0000000e08027c11 */ /* 0x000fc6000f8018ff */
[C---:B------:R-:W-:Y:S01]  /*a120*/  IMAD R3, R13.reuse, R21, R4 ;  /* 0x000000150d037224 */ /* 0x040fe200078e0204 */
[----:B0-----:R-:W-:Y:S01]  /*a130*/  LEA R4, P1, R10, UR20, 0x3 ;  /* 0x000000140a047c11 */ /* 0x001fe2000f8218ff */
[C---:B------:R-:W-:Y:S01]  /*a140*/  IMAD R5, R13.reuse, UR19, R12 ;  /* 0x000000130d057c24 */ /* 0x040fe2000f8e020c */
[----:B------:R-:W-:Y:S02]  /*a150*/  IADD3 R13, PT, PT, R13, UR10, RZ ;  /* 0x0000000a0d0d7c10 */ /* 0x000fe4000fffe0ff */
[----:B------:R-:W-:Y:S02]  /*a160*/  IADD3 R3, PT, PT, R9, R3, RZ ;  /* 0x0000000309037210 */ /* 0x000fe40007ffe0ff */
[----:B------:R-:W-:Y:S02]  /*a170*/  IADD3 R5, PT, PT, R11, R5, RZ ;  /* 0x000000050b057210 */ /* 0x000fe40007ffe0ff */
[----:B------:R-:W-:Y:S02]  /*a180*/  LEA.HI.X R3, R8, UR15, R3, 0x3, P0 ;  /* 0x0000000f08037c11 */ /* 0x000fe400080f1c03 */
[----:B------:R-:W-:-:S02]  /*a190*/  ISETP.GE.AND P0, PT, R13, UR11, PT ;  /* 0x0000000b0d007c0c */ /* 0x000fc4000bf06270 */
[----:B------:R-:W-:Y:S01]  /*a1a0*/  LEA.HI.X R5, R10, UR21, R5, 0x3, P1 ;  /* 0x000000150a057c11 */ /* 0x000fe200088f1c05 */
[----:B-1----:R3:W-:Y:S04]  /*a1b0*/  REDG.E.ADD.F32.FTZ.RN.STRONG.GPU desc[UR16][R2.64], R14 ;  /* 0x0000000e020079a6 */ /* 0x0027e8000c12f310 */
[----:B------:R3:W-:Y:S04]  /*a1c0*/  REDG.E.ADD.F32.FTZ.RN.STRONG.GPU desc[UR16][R2.64+0x4], R15 ;  /* 0x0000040f020079a6 */ /* 0x0007e8000c12f310 */
[----:B--2---:R3:W-:Y:S04]  /*a1d0*/  REDG.E.ADD.F32.FTZ.RN.STRONG.GPU desc[UR16][R4.64], R16 ;  /* 0x00000010040079a6 */ /* 0x0047e8000c12f310 */
[----:B------:R3:W-:Y:S01]  /*a1e0*/  REDG.E.ADD.F32.FTZ.RN.STRONG.GPU desc[UR16][R4.64+0x4], R17 ;  /* 0x00000411040079a6 */ /* 0x0007e2000c12f310 */
[----:B------:R-:W-:Y:S05]  /*a1f0*/  @!P0 BRA `(.L_x_14671) ;  /* 0xfffffffc00988947 */ /* 0x000fea000383ffff */
[----:B------:R-:W-:Y:S05]  /*a200*/  BSYNC.RECONVERGENT B0 ;  /* 0x0000000000007941 */ /* 0x000fea0003800200 */
.L_x_14670:
[----:B------:R-:W-:Y:S05]  /*a210*/  EXIT ;  /* 0x000000000000794d */ /* 0x000fea0003800000 */
.L_x_14672:
        /* <DEDUP_REMOVED lines=14> */
.L_x_18745:


//--------------------- .text._Z25selective_scan_bwd_kernelI32Selective_Scan_bwd_kernel_traitsILi32ELi16ELb1ELb1ELb0ELb1ELb0EfN3c107complexIfEEEEv12SSMParamsBwd --------------------------
	.section	.text._Z25selective_scan_bwd_kernelI32Selective_Scan_bwd_kernel_traitsILi32ELi16ELb1ELb1ELb0ELb1ELb0EfN3c107complexIfEEEEv12SSMParamsBwd,"ax",@progbits
	.align	128
        .global         _Z25selective_scan_bwd_kernelI32Selective_Scan_bwd_kernel_traitsILi32ELi16ELb1ELb1ELb0ELb1ELb0EfN3c107complexIfEEEEv12SSMParamsBwd
        .type           _Z25selective_scan_bwd_kernelI32Selective_Scan_bwd_kernel_traitsILi32ELi16ELb1ELb1ELb0ELb1ELb0EfN3c107complexIfEEEEv12SSMParamsBwd,@function
        .size           _Z25selective_scan_bwd_kernelI32Selective_Scan_bwd_kernel_traitsILi32ELi16ELb1ELb1ELb0ELb1ELb0EfN3c107complexIfEEEEv12SSMParamsBwd,(.L_x_18746 - _Z25selective_scan_bwd_kernelI32Selective_Scan_bwd_kernel_traitsILi32ELi16ELb1ELb1ELb0ELb1ELb0EfN3c107complexIfEEEEv12SSMParamsBwd)
        .other          _Z25selective_scan_bwd_kernelI32Selective_Scan_bwd_kernel_traitsILi32ELi16ELb1ELb1ELb0ELb1ELb0EfN3c107complexIfEEEEv12SSMParamsBwd,@"STO_CUDA_ENTRY STV_DEFAULT"
_Z25selective_scan_bwd_kernelI32Selective_Scan_bwd_kernel_traitsILi32ELi16ELb1ELb1ELb0ELb1ELb0EfN3c107complexIfEEEEv12SSMParamsBwd:
.text._Z25selective_scan_bwd_kernelI32Selective_Scan_bwd_kernel_traitsILi32ELi16ELb1ELb1ELb0ELb1ELb0EfN3c107complexIfEEEEv12SSMParamsBwd:
        /* <DEDUP_REMOVED lines=44> */
[----:B------:R-:W-:Y:S01]  /*02c0*/  UIMAD.WIDE.U32 UR6, UR10, UR20, URZ ;  /* 0x000000140a0672a5 */ /* 0x000fe2000f8e00ff */
[----:B------:R-:W-:Y:S01]  /*02d0*/  ISETP.GE.AND P4, PT, R2, RZ, PT ;  /* 0x000000ff0200720c */ /* 0x000fe20003f86270 */
[----:B------:R-:W-:Y:S01]  /*02e0*/  UIMAD UR9, UR10, UR13, UR5 ;  /* 0x0000000d0a0972a4 */ /* 0x000fe2000f8e0205 */
[----:B------:R-:W-:Y:S01]  /*02f0*/  ISETP.NE.AND P5, PT, R13, RZ, PT ;  /* 0x000000ff0d00720c */ /* 0x000fe20003fa5270 */
[----:B------:R-:W0:Y:S01]  /*0300*/  @P2 LDC R21, c[0x0][0x384] ;  /* 0x0000e100ff152b82 */ /* 0x000e220000000800 */
[----:B------:R-:W-:-:S03]  /*0310*/  MOV R3, UR5 ;  /* 0x0000000500037c02 */ /* 0x000fc60008000f00 */
[----:B------:R-:W-:Y:S02]  /*0320*/  @P3 IADD3 R7, PT, PT, R7, 0x1, RZ ;  /* 0x0000000107073810 */ /* 0x000fe40007ffe0ff */
[----:B------:R-:W-:Y:S01]  /*0330*/  MOV R2, UR4 ;  /* 0x0000000400027c02 */ /* 0x000fe20008000f00 */
[----:B------:R-:W-:Y:S01]  /*0340*/  UIMAD UR8, UR10, UR21, UR7 ;  /* 0x000000150a0872a4 */ /* 0x000fe2000f8e0207 */
[----:B------:R-:W-:Y:S01]  /*0350*/  MOV R3, UR9 ;  /* 0x0000000900037c02 */ /* 0x000fe20008000f00 */
[----:B------:R-:W2:Y:S01]  /*0360*/  @P2 LDC R25, c[0x0][0x38c] ;  /* 0x0000e300ff192b82 */ /* 0x000ea20000000800 */
[----:B------:R-:W-:Y:S01]  /*0370*/  MOV R11, R7 ;  /* 0x00000007000b7202 */ /* 0x000fe20000000f00 */
[----:B----4-:R-:W-:Y:S01]  /*0380*/  IMAD.WIDE.U32 R6, R16, UR10, RZ ;  /* 0x0000000a10067c25 */ /* 0x010fe2000f8e00ff */
[----:B------:R-:W-:Y:S01]  /*0390*/  MOV R5, UR7 ;  /* 0x0000000700057c02 */ /* 0x000fe20008000f00 */
[----:B------:R-:W3:Y:S01]  /*03a0*/  LDCU.64 UR4, c[0x0][0x498] ;  /* 0x00009300ff0477ac */ /* 0x000ee20008000a00 */
[----:B------:R-:W-:Y:S01]  /*03b0*/  @!P4 IADD3 R11, PT, PT, -R11, RZ, RZ ;  /* 0x000000ff0b0bc210 */ /* 0x000fe20007ffe1ff */
[----:B------:R-:W-:Y:S01]  /*03c0*/  IMAD.WIDE.U32 R2, R138, UR14, R2 ;  /* 0x0000000e8a027c25 */ /* 0x000fe2000f8e0002 */
[----:B------:R-:W-:-:S02]  /*03d0*/  @!P5 LOP3.LUT R11, RZ, R13, RZ, 0x33, !PT ;  /* 0x0000000dff0bd212 */ /* 0x000fc400078e33ff */
[----:B------:R-:W-:Y:S01]  /*03e0*/  MOV R4, UR6 ;  /* 0x0000000600047c02 */ /* 0x000fe20008000f00 */
[C---:B------:R-:W-:Y:S01]  /*03f0*/  IMAD R15, R138.reuse, UR15, R3 ;  /* 0x0000000f8a0f7c24 */ /* 0x040fe2000f8e0203 */
[----:B------:R-:W-:Y:S01]  /*0400*/  MOV R5, UR8 ;  /* 0x0000000800057c02 */ /* 0x000fe20008000f00 */
[----:B------:R-:W-:Y:S01]  /*0410*/  IMAD R7, R17, UR10, R7 ;  /* 0x0000000a11077c24 */ /* 0x000fe2000f8e0207 */
[----:B------:R-:W-:Y:S01]  /*0420*/  SHF.R.S32.HI R3, RZ, 0x1f, R11 ;  /* 0x0000001fff037819 */ /* 0x000fe2000001140b */
[----:B------:R-:W4:Y:S01]  /*0430*/  LDCU.64 UR14, c[0x0][0x4c0] ;  /* 0x00009800ff0e77ac */ /* 0x000f220008000a00 */
[----:B------:R-:W-:Y:S01]  /*0440*/  R2UR UR13, R11 ;  /* 0x000000000b0d72ca */ /* 0x000fe200000e0000 */
[----:B------:R-:W-:Y:S01]  /*0450*/  IMAD.WIDE.U32 R4, R138, UR22, R4 ;  /* 0x000000168a047c25 */ /* 0x000fe2000f8e0004 */
[----:B------:R-:W5:Y:S01]  /*0460*/  LDCU.64 UR8, c[0x0][0x4b8] ;  /* 0x00009700ff0877ac */ /* 0x000f620008000a00 */
[C---:B------:R-:W-:Y:S02]  /*0470*/  R2UR UR18, R3.reuse ;  /* 0x00000000031272ca */ /* 0x040fe400000e0000 */
[-C--:B-1----:R-:W-:Y:S01]  /*0480*/  IMAD R0, R3, R18.reuse, RZ ;  /* 0x0000001203007224 */ /* 0x082fe200078e02ff */
[C---:B------:R-:W-:Y:S01]  /*0490*/  R2UR UR19, R11.reuse ;  /* 0x000000000b1372ca */ /* 0x040fe200000e0000 */
[----:B------:R-:W-:Y:S01]  /*04a0*/  IMAD.WIDE.U32 R8, R11, R18, R6 ;  /* 0x000000120b087225 */ /* 0x000fe200078e0006 */
[----:B------:R-:W1:Y:S01]  /*04b0*/  LDC.64 R16, c[0x0][0x4a0] ;  /* 0x00012800ff107b82 */ /* 0x000e620000000a00 */
[----:B------:R-:W-:-:S02]  /*04c0*/  LEA R3, R23, 0xfffffc00, 0xa ;  /* 0xfffffc0017037811 */ /* 0x000fc400078e50ff */
[----:B------:R-:W-:Y:S01]  /*04d0*/  IMAD R13, R138, UR23, R5 ;  /* 0x000000178a0d7c24 */ /* 0x000fe2000f8e0205 */
[----:B------:R-:W-:Y:S01]  /*04e0*/  LEA R5, R23, 0xfffffe00, 0x9 ;  /* 0xfffffe0017057811 */ /* 0x000fe200078e48ff */
[----:B------:R-:W-:-:S03]  /*04f0*/  IMAD R11, R11, R19, R0 ;  /* 0x000000130b0b7224 */ /* 0x000fc600078e0200 */
[----:B------:R-:W1:Y:S01]  /*0500*/  @P2 LDC.64 R6, c[0x0][0x480] ;  /* 0x00012000ff062b82 */ /* 0x000e620000000a00 */
[----:B0-----:R-:W-:Y:S01]  /*0510*/  @P2 IMAD R0, R21, UR10, R138 ;  /* 0x0000000a15002c24 */ /* 0x001fe2000f8e028a */
[----:B------:R-:W-:Y:S02]  /*0520*/  IADD3 R137, P5, PT, R5, R2, RZ ;  /* 0x0000000205897210 */ /* 0x000fe40007fbe0ff */
[----:B------:R-:W-:Y:S02]  /*0530*/  IADD3 R2, PT, PT, R9, R11, RZ ;  /* 0x0000000b09027210 */ /* 0x000fe40007ffe0ff */
[----:B------:R-:W-:Y:S01]  /*0540*/  IADD3 R8, P3, PT, R3, R8, RZ ;  /* 0x0000000803087210 */ /* 0x000fe20007f7e0ff */
[----:B------:R-:W-:Y:S01]  /*0550*/  @P2 IMAD R0, R0, R23, RZ ;  /* 0x0000001700002224 */ /* 0x000fe200078e02ff */
[----:B------:R-:W0:Y:S01]  /*0560*/  LDC.64 R18, c[0x0][0x460] ;  /* 0x00011800ff127b82 */ /* 0x000e220000000a00 */
[----:B------:R-:W-:Y:S01]  /*0570*/  IADD3 R9, P4, PT, R5, R4, RZ ;  /* 0x0000000405097210 */ /* 0x000fe20007f9e0ff */
[----:B---3--:R-:W-:Y:S01]  /*0580*/  UIMAD.WIDE.U32 UR6, UR10, UR4, URZ ;  /* 0x000000040a0672a5 */ /* 0x008fe2000f8e00ff */
[----:B------:R-:W-:Y:S01]  /*0590*/  LEA.HI.X.SX32 R4, R3, R2, 0x1, P3 ;  /* 0x0000000203047211 */ /* 0x000fe200018f0eff */
[----:B----4-:R-:W-:Y:S01]  /*05a0*/  UIMAD UR4, UR18, UR14, URZ ;  /* 0x0000000e120472a4 */ /* 0x010fe2000f8e02ff */
[----:B------:R-:W-:Y:S01]  /*05b0*/  ISETP.GE.AND P3, PT, R23, 0x1, PT ;  /* 0x000000011700780c */ /* 0x000fe20003f66270 */
[----:B--2---:R-:W-:Y:S01]  /*05c0*/  @P2 IMAD R3, R0, R25, RZ ;  /* 0x0000001900032224 */ /* 0x004fe200078e02ff */
[----:B-----5:R-:W-:Y:S01]  /*05d0*/  USHF.R.U64 UR11, UR8, 0x1, UR9 ;  /* 0x00000001080b7899 */ /* 0x020fe20008001209 */
[----:B------:R-:W2:Y:S01]  /*05e0*/  LDC.64 R22, c[0x0][0x528] ;  /* 0x00014a00ff167b82 */ /* 0x000ea20000000a00 */
[----:B------:R-:W-:-:S02]  /*05f0*/  USHF.R.U32.HI UR12, URZ, 0x1, UR9 ;  /* 0x00000001ff0c7899 */ /* 0x000fc40008011609 */
[----:B------:R-:W-:Y:S02]  /*0600*/  UIMAD.WIDE.U32 UR8, UR13, UR14, URZ ;  /* 0x0000000e0d0872a5 */ /* 0x000fe4000f8e00ff */
[----:B------:R-:W-:Y:S01]  /*0610*/  UIMAD UR13, UR19, UR15, UR4 ;  /* 0x0000000f130d72a4 */ /* 0x000fe2000f8e0204 */
[----:B------:R-:W3:Y:S02]  /*0620*/  LDCU.64 UR14, c[0x0][0x538] ;  /* 0x0000a700ff0e77ac */ /* 0x000ee40008000a00 */
[----:B------:R-:W4:Y:S01]  /*0630*/  LDC.64 R20, c[0x0][0x468] ;  /* 0x00011a00ff147b82 */ /* 0x000f220000000a00 */
[----:B------:R-:W-:-:S07]  /*0640*/  UIMAD UR7, UR10, UR5, UR7 ;  /* 0x000000050a0772a4 */ /* 0x000fce000f8e0207 */
[----:B------:R-:W5:Y:S01]  /*0650*/  LDC.64 R24, c[0x0][0x448] ;  /* 0x00011200ff187b82 */ /* 0x000f620000000a00 */
[----:B------:R-:W-:Y:S02]  /*0660*/  CS2R R88, SRZ ;  /* 0x0000000000587805 */ /* 0x000fe4000001ff00 */
[----:B-1----:R-:W-:-:S04]  /*0670*/  @P2 IMAD.WIDE R88, R3, 0x10, R6 ;  /* 0x0000001003582825 */ /* 0x002fc800078e0206 */
[C---:B------:R-:W-:Y:S01]  /*0680*/  IMAD.WIDE.U32 R2, R138.reuse, R16, UR6 ;  /* 0x000000068a027e25 */ /* 0x040fe2000f8e0010 */
[----:B------:R-:W-:Y:S01]  /*0690*/  UIADD3 UR7, UPT, UPT, UR9, UR13, URZ ;  /* 0x0000000d09077290 */ /* 0x000fe2000fffe0ff */
[----:B------:R-:W-:Y:S01]  /*06a0*/  SHF.R.S32.HI R0, RZ, 0x1f, R5 ;  /* 0x0000001fff007819 */ /* 0x000fe20000011405 */
[----:B------:R-:W-:Y:S01]  /*06b0*/  UMOV UR6, UR8 ;  /* 0x0000000800067c82 */ /* 0x000fe20008000000 */
[----:B------:R-:W-:Y:S01]  /*06c0*/  UMOV UR4, URZ ;  /* 0x000000ff00047c82 */ /* 0x000fe20008000000 */
[----:B------:R-:W-:Y:S01]  /*06d0*/  UIMAD UR12, UR12, UR10, URZ ;  /* 0x0000000a0c0c72a4 */ /* 0x000fe2000f8e02ff */
[----:B------:R-:W-:Y:S01]  /*06e0*/  IMAD R3, R138, R17, R3 ;  /* 0x000000118a037224 */ /* 0x000fe200078e0203 */
[----:B------:R-:W-:Y:S01]  /*06f0*/  UIMAD.WIDE.U32 UR6, UR10, UR11, UR6 ;  /* 0x0000000b0a0672a5 */ /* 0x000fe2000f8e0006 */
[----:B------:R-:W-:Y:S01]  /*0700*/  UMOV UR5, URZ ;  /* 0x000000ff00057c82 */ /* 0x000fe20008000000 */
[----:B------:R-:W-:Y:S02]  /*0710*/  IADD3.X R6, PT, PT, R0, R15, RZ, P5, !PT ;  /* 0x0000000f00067210 */ /* 0x000fe40002ffe4ff */
[----:B------:R-:W-:-:S02]  /*0720*/  UIADD3 UR8, UPT, UPT, UR7, UR12, URZ ;  /* 0x0000000c07087290 */ /* 0x000fc4000fffe0ff */
[----:B---3--:R-:W-:Y:S01]  /*0730*/  ULEA UR7, UP0, UR6, UR14, 0x3 ;  /* 0x0000000e06077291 */ /* 0x008fe2000f8018ff */
[----:B------:R-:W-:-:S03]  /*0740*/  HFMA2 R141, -RZ, RZ, 0, 0 ;  /* 0x00000000ff8d7431 */ /* 0x000fc600000001ff */
[----:B------:R-:W-:Y:S01]  /*0750*/  ULEA.HI.X UR18, UR6, UR15, UR8, 0x3, UP0 ;  /* 0x0000000f06127291 */ /* 0x000fe200080f1c08 */
[----:B------:R-:W-:Y:S02]  /*0760*/  MOV R139, RZ ;  /* 0x000000ff008b7202 */ /* 0x000fe40000000f00 */
[----:B------:R-:W-:Y:S02]  /*0770*/  @P1 R2UR UR4, R12 ;  /* 0x000000000c0412ca */ /* 0x000fe400000e0000 */
[----:B------:R-:W-:Y:S02]  /*0780*/  IADD3 R5, P1, PT, R5, R2, RZ ;  /* 0x0000000205057210 */ /* 0x000fe40007f3e0ff */
[----:B------:R-:W-:Y:S02]  /*0790*/  @P0 R2UR UR5, R10 ;  /* 0x000000000a0502ca */ /* 0x000fe400000e0000 */
[----:B0-----:R-:W-:Y:S02]  /*07a0*/  LEA R136, P0, R137, R18, 0x2 ;  /* 0x0000001289887211 */ /* 0x001fe400078010ff */
[----:B------:R-:W-:-:S02]  /*07b0*/  IADD3.X R2, PT, PT, R0, R3, RZ, P1, !PT ;  /* 0x0000000300027210 */ /* 0x000fc40000ffe4ff */
[----:B------:R-:W-:Y:S02]  /*07c0*/  IADD3.X R10, PT, PT, R0, R13, RZ, P4, !PT ;  /* 0x0000000d000a7210 */ /* 0x000fe400027fe4ff */
[----:B------:R-:W-:Y:S02]  /*07d0*/  LEA.HI.X R137, R137, R19, R6, 0x2, P0 ;  /* 0x0000001389897211 */ /* 0x000fe400000f1406 */
[----:B--2---:R-:W-:Y:S02]  /*07e0*/  LEA R3, P1, R5, R22, 0x2 ;  /* 0x0000001605037211 */ /* 0x004fe400078210ff */
[----:B----4-:R-:W-:Y:S02]  /*07f0*/  LEA R6, P0, R9, R20, 0x2 ;  /* 0x0000001409067211 */ /* 0x010fe400078010ff */
[----:B-----5:R-:W-:Y:S02]  /*0800*/  LEA R0, P2, R8, R24, 0x2 ;  /* 0x0000001808007211 */ /* 0x020fe400078410ff */
        /* <DEDUP_REMOVED lines=21> */
.L_x_14789:
[----:B------:R-:W-:Y:S01]  /*0960*/  BAR.SYNC.DEFER_BLOCKING 0x0 ;  /* 0x0000000000007b1d */ /* 0x000fe20000010000 */
[----:B-1----:R-:W-:-:S05]  /*0970*/  IMAD.WIDE.U32 R2, R0, 0x10, R136 ;  /* 0x0000001000027825 */ /* 0x002fca00078e0088 */
[----:B------:R-:W2:Y:S04]  /*0980*/  LDG.E.128 R4, desc[UR16][R2.64] ;  /* 0x0000001002047981 */ /* 0x000ea8000c1e1d00 */
[----:B------:R-:W3:Y:S04]  /*0990*/  LDG.E.128 R24, desc[UR16][R2.64+0x200] ;  /* 0x0002001002187981 */ /* 0x000ee8000c1e1d00 */
[----:B------:R-:W4:Y:S04]  /*09a0*/  LDG.E.128 R28, desc[UR16][R2.64+0x400] ;  /* 0x00040010021c7981 */ /* 0x000f28000c1e1d00 */
[----:B------:R-:W5:Y:S01]  /*09b0*/  LDG.E.128 R32, desc[UR16][R2.64+0x600] ;  /* 0x0006001002207981 */ /* 0x000f62000c1e1d00 */
[----:B------:R-:W-:Y:S01]  /*09c0*/  HFMA2 R21, -RZ, RZ, 0, 9.5367431640625e-07 ;  /* 0x00000010ff157431 */ /* 0x000fe200000001ff */
[----:B------:R-:W0:Y:S04]  /*09d0*/  S2R R133, SR_LANEID ;  /* 0x0000000000857919 */ /* 0x000e280000000000 */
[----:B------:R-:W-:Y:S01]  /*09e0*/  IMAD.WIDE.U32 R20, R0, R21, UR8 ;  /* 0x0000000800147e25 */ /* 0x000fe2000f8e0015 */
[----:B0-----:R-:W-:-:S02]  /*09f0*/  LEA R132, R133, UR10, 0x4 ;  /* 0x0000000a85847c11 */ /* 0x001fc4000f8e20ff */
        /* <DEDUP_REMOVED lines=86> */
.L_x_14675:
[----:B------:R-:W-:Y:S05]  /*0f60*/  BSYNC.RECONVERGENT B0 ;  /* 0x0000000000007941 */ /* 0x000fea0003800200 */
.L_x_14674:
        /* <DEDUP_REMOVED lines=34> */
.L_x_14677:
[----:B------:R-:W-:Y:S05]  /*1190*/  BSYNC.RECONVERGENT B0 ;  /* 0x0000000000007941 */ /* 0x000fea0003800200 */
.L_x_14676:
        /* <DEDUP_REMOVED lines=34> */
.L_x_14679:
[----:B------:R-:W-:Y:S05]  /*13c0*/  BSYNC.RECONVERGENT B0 ;  /* 0x0000000000007941 */ /* 0x000fea0003800200 */
.L_x_14678:
        /* <DEDUP_REMOVED lines=34> */
.L_x_14681:
[----:B------:R-:W-:Y:S05]  /*15f0*/  BSYNC.RECONVERGENT B0 ;  /* 0x0000000000007941 */ /* 0x000fea0003800200 */
.L_x_14680:
        /* <DEDUP_REMOVED lines=34> */
.L_x_14683:
[----:B------:R-:W-:Y:S05]  /*1820*/  BSYNC.RECONVERGENT B0 ;  /* 0x0000000000007941 */ /* 0x000fea0003800200 */
.L_x_14682:
        /* <DEDUP_REMOVED lines=36> */
.L_x_14685:
[----:B------:R-:W-:Y:S05]  /*1a70*/  BSYNC.RECONVERGENT B0 ;  /* 0x0000000000007941 */ /* 0x000fea0003800200 */
.L_x_14684:
        /* <DEDUP_REMOVED lines=39> */
.L_x_14687:
[----:B------:R-:W-:Y:S05]  /*1cf0*/  BSYNC.RECONVERGENT B0 ;  /* 0x0000000000007941 */ /* 0x000fea0003800200 */
.L_x_14686:
        /* <DEDUP_REMOVED lines=38> */
.L_x_14689:
[----:B------:R-:W-:Y:S05]  /*1f60*/  BSYNC.RECONVERGENT B0 ;  /* 0x0000000000007941 */ /* 0x000fea0003800200 */
.L_x_14688:
        /* <DEDUP_REMOVED lines=38> */
.L_x_14691:
[----:B------:R-:W-:Y:S05]  /*21d0*/  BSYNC.RECONVERGENT B0 ;  /* 0x0000000000007941 */ /* 0x000fea0003800200 */
.L_x_14690:
        /* <DEDUP_REMOVED lines=38> */
.L_x_14693:
[----:B------:R-:W-:Y:S05]  /*2440*/  BSYNC.RECONVERGENT B0 ;  /* 0x0000000000007941 */ /* 0x000fea0003800200 */
.L_x_14692:
        /* <DEDUP_REMOVED lines=38> */
.L_x_14695:
[----:B------:R-:W-:Y:S05]  /*26b0*/  BSYNC.RECONVERGENT B0 ;  /* 0x0000000000007941 */ /* 0x000fea0003800200 */
.L_x_14694:
        /* <DEDUP_REMOVED lines=32> */
.L_x_14697:
[----:B------:R-:W-:Y:S05]  /*28c0*/  BSYNC.RECONVERGENT B0 ;  /* 0x0000000000007941 */ /* 0x000fea0003800200 */
.L_x_14696:
        /* <DEDUP_REMOVED lines=32> */
.L_x_14699:
[----:B------:R-:W-:Y:S05]  /*2ad0*/  BSYNC.RECONVERGENT B0 ;  /* 0x0000000000007941 */ /* 0x000fea0003800200 */
.L_x_14698:
        /* <DEDUP_REMOVED lines=32> */
.L_x_14701:
[----:B------:R-:W-:Y:S05]  /*2ce0*/  BSYNC.RECONVERGENT B0 ;  /* 0x0000000000007941 */ /* 0x000fea0003800200 */
.L_x_14700:
        /* <DEDUP_REMOVED lines=32> */
.L_x_14703:
[----:B------:R-:W-:Y:S05]  /*2ef0*/  BSYNC.RECONVERGENT B0 ;  /* 0x0000000000007941 */ /* 0x000fea0003800200 */
.L_x_14702:
        /* <DEDUP_REMOVED lines=32> */
.L_x_14705:
[----:B------:R-:W-:Y:S05]  /*3100*/  BSYNC.RECONVERGENT B0 ;  /* 0x0000000000007941 */ /* 0x000fea0003800200 */
.L_x_14704:
        /* <DEDUP_REMOVED lines=54> */
.L_x_14788:
[----:B------:R-:W5:Y:S01]  /*3470*/  S2R R98, SR_TID.X ;  /* 0x0000000000627919 */ /* 0x000f620000002100 */
[----:B---3--:R-:W-:-:S04]  /*3480*/  UIMAD.WIDE.U32 UR10, UR6, UR20, URZ ;  /* 0x00000014060a72a5 */ /* 0x008fc8000f8e00ff */
[----:B------:R-:W-:Y:S02]  /*3490*/  UIMAD UR11, UR6, UR21, UR11 ;  /* 0x00000015060b72a4 */ /* 0x000fe4000f8e020b */
[----:B------:R-:W-:-:S04]  /*34a0*/  ULEA UR19, UP0, UR10, UR32, 0x2 ;  /* 0x000000200a137291 */ /* 0x000fc8000f8010ff */
[----:B------:R-:W-:Y:S02]  /*34b0*/  ULEA.HI.X UR10, UR10, UR33, UR11, 0x2, UP0 ;  /* 0x000000210a0a7291 */ /* 0x000fe400080f140b */
[----:B------:R-:W-:-:S04]  /*34c0*/  MOV R2, UR19 ;  /* 0x0000001300027c02 */ /* 0x000fc80008000f00 */
[----:B------:R-:W-:Y:S02]  /*34d0*/  MOV R3, UR10 ;  /* 0x0000000a00037c02 */ /* 0x000fe40008000f00 */
[----:B-----5:R-:W-:-:S04]  /*34e0*/  SHF.L.U32 R90, R98, 0x3, RZ ;  /* 0x00000003625a7819 */ /* 0x020fc800000006ff */
[----:B------:R-:W-:-:S05]  /*34f0*/  LOP3.LUT R53, R135, 0x1f00, R90, 0xf8, !PT ;  /* 0x00001f0087357812 */ /* 0x000fca00078ef85a */
[----:B------:R-:W-:-:S05]  /*3500*/  IMAD.WIDE.U32 R2, R53, 0x10, R2 ;  /* 0x0000001035027825 */ /* 0x000fca00078e0002 */
[----:B-12---:R-:W3:Y:S04]  /*3510*/  LDG.E.128 R52, desc[UR16][R2.64] ;  /* 0x0000001002347981 */ /* 0x006ee8000c1e1d00 */
[----:B0-----:R-:W5:Y:S04]  /*3520*/  LDG.E.128 R56, desc[UR16][R2.64+0x200] ;  /* 0x0002001002387981 */ /* 0x001f68000c1e1d00 */
        /* <DEDUP_REMOVED lines=101> */
[C---:B------:R-:W-:Y:S01]  /*3b80*/  FMUL.FTZ R55, R2.reuse, R127 ;  /* 0x0000007f02377220 */ /* 0x040fe20000410000 */
[C---:B------:R-:W-:Y:S01]  /*3b90*/  FMUL.FTZ R59, R2.reuse, R125 ;  /* 0x0000007d023b7220 */ /* 0x040fe20000410000 */
        /* <DEDUP_REMOVED lines=19> */
[C---:B------:R-:W-:Y:S01]  /*3cd0*/  FMUL.FTZ R53, R2.reuse, R121 ;  /* 0x0000007902357220 */ /* 0x040fe20000410000 */
[----:B------:R-:W-:Y:S01]  /*3ce0*/  SEL R56, R3, R56, !P2 ;  /* 0x0000003803387207 */ /* 0x000fe20005000000 */
[C---:B------:R-:W-:Y:S01]  /*3cf0*/  FMUL.FTZ R3, R2.reuse, R124 ;  /* 0x0000007c02037220 */ /* 0x040fe20000410000 */
[C---:B------:R-:W-:Y:S01]  /*3d00*/  FMUL.FTZ R58, R2.reuse, R120 ;  /* 0x00000078023a7220 */ /* 0x040fe20000410000 */
        /* <DEDUP_REMOVED lines=34> */
[----:B------:R-:W-:Y:S01]  /*3f30*/  FMUL.FTZ R199, R107, -R85 ;  /* 0x800000556bc77220 */ /* 0x000fe20000410000 */
[C---:B-1----:R-:W-:Y:S01]  /*3f40*/  FMUL.FTZ R173, R3.reuse, R72 ;  /* 0x0000004803ad7220 */ /* 0x042fe20000410000 */
[----:B------:R-:W-:Y:S01]  /*3f50*/  FMUL.FTZ R172, R3, R172 ;  /* 0x000000ac03ac7220 */ /* 0x000fe20000410000 */
[----:B------:R-:W1:Y:S01]  /*3f60*/  MUFU.EX2 R61, R61 ;  /* 0x0000003d003d7308 */ /* 0x000e620000000800 */
[C---:B------:R-:W-:Y:S01]  /*3f70*/  FMUL.FTZ R3, R2.reuse, R129 ;  /* 0x0000008102037220 */ /* 0x040fe20000410000 */
[C---:B0-----:R-:W-:Y:S01]  /*3f80*/  FMUL.FTZ R183, R55.reuse, R62 ;  /* 0x0000003e37b77220 */ /* 0x041fe20000410000 */
[----:B------:R-:W-:Y:S01]  /*3f90*/  FMUL.FTZ R182, R55, R182 ;  /* 0x000000b637b67220 */ /* 0x000fe20000410000 */
[----:B------:R-:W0:Y:S01]  /*3fa0*/  MUFU.EX2 R53, R53 ;  /* 0x0000003500357308 */ /* 0x000e220000000800 */
[C---:B------:R-:W-:Y:S01]  /*3fb0*/  FMUL.FTZ R55, R2.reuse, R122 ;  /* 0x0000007a02377220 */ /* 0x040fe20000410000 */
[C---:B-----5:R-:W-:Y:S01]  /*3fc0*/  FMUL.FTZ R181, R57.reuse, R64 ;  /* 0x0000004039b57220 */ /* 0x060fe20000410000 */
[----:B------:R-:W-:Y:S01]  /*3fd0*/  FMUL.FTZ R180, R57, R180 ;  /* 0x000000b439b47220 */ /* 0x000fe20000410000 */
[C---:B------:R-:W-:Y:S01]  /*3fe0*/  FMUL.FTZ R57, R2.reuse, R119 ;  /* 0x0000007702397220 */ /* 0x040fe20000410000 */
[----:B------:R-:W-:Y:S01]  /*3ff0*/  MUFU.EX2 R3, R3 ;  /* 0x0000000300037308 */ /* 0x000fe20000000800 */
[C---:B---3--:R-:W-:Y:S01]  /*4000*/  FMUL.FTZ R179, R59.reuse, R66 ;  /* 0x000000423bb37220 */ /* 0x048fe20000410000 */
[----:B------:R-:W-:Y:S01]  /*4010*/  FMUL.FTZ R178, R59, R178 ;  /* 0x000000b23bb27220 */ /* 0x000fe20000410000 */
[C---:B------:R-:W-:Y:S01]  /*4020*/  FMUL.FTZ R59, R2.reuse, R117 ;  /* 0x00000075023b7220 */ /* 0x040fe20000410000 */
[----:B------:R-:W3:Y:S01]  /*4030*/  MUFU.EX2 R63, R63 ;  /* 0x0000003f003f7308 */ /* 0x000ee20000000800 */
[C---:B-1----:R-:W-:Y:S01]  /*4040*/  FMUL.FTZ R177, R61.reuse, R68 ;  /* 0x000000443db17220 */ /* 0x042fe20000410000 */
[----:B------:R-:W-:Y:S01]  /*4050*/  FMUL.FTZ R176, R61, R176 ;  /* 0x000000b03db07220 */ /* 0x000fe20000410000 */
[C---:B------:R-:W-:Y:S01]  /*4060*/  FMUL.FTZ R61, R2.reuse, R115 ;  /* 0x00000073023d7220 */ /* 0x040fe20000410000 */
        /* <DEDUP_REMOVED lines=59> */
.L_x_14708:
[----:B----4-:R-:W4:Y:S02]  /*4420*/  LDS.64 R90, [R90+UR10+0x3558] ;  /* 0x0035580a5a5a7984 */ /* 0x010f240008000a00 */
.L_x_14709:
[----:B------:R-:W-:Y:S05]  /*4430*/  BSYNC.RECONVERGENT B0 ;  /* 0x0000000000007941 */ /* 0x000fea0003800200 */
.L_x_14707:
[-C--:B0-----:R-:W-:Y:S01]  /*4440*/  FMUL.FTZ R85, R52, R129.reuse ;  /* 0x0000008134557220 */ /* 0x081fe20000410000 */
[----:B-1----:R-:W-:Y:S01]  /*4450*/  FMUL.FTZ R87, R53, R129 ;  /* 0x0000008135577220 */ /* 0x002fe20000410000 */
[-C--:B------:R-:W-:Y:S01]  /*4460*/  FMUL.FTZ R94, R54, R130.reuse ;  /* 0x00000082365e7220 */ /* 0x080fe20000410000 */
[----:B------:R-:W-:Y:S01]  /*4470*/  FMUL.FTZ R208, R55, R130 ;  /* 0x0000008237d07220 */ /* 0x000fe20000410000 */
[C---:B------:R-:W-:Y:S01]  /*4480*/  FMUL.FTZ R96, R16.reuse, R85 ;  /* 0x0000005510607220 */ /* 0x040fe20000410000 */
[----:B------:R-:W-:Y:S01]  /*4490*/  FMUL.FTZ R206, R16, R87 ;  /* 0x0000005710ce7220 */ /* 0x000fe20000410000 */
[-C--:B---3--:R-:W-:Y:S01]  /*44a0*/  FMUL.FTZ R97, R57, R127.reuse ;  /* 0x0000007f39617220 */ /* 0x088fe20000410000 */
        /* <DEDUP_REMOVED lines=13> */
[CC--:B----4-:R-:W-:Y:S01]  /*4580*/  FMUL.FTZ R86, R182.reuse, R84.reuse ;  /* 0x00000054b6567220 */ /* 0x0d0fe20000410000 */
[----:B------:R-:W-:Y:S01]  /*4590*/  FMUL.FTZ R87, R182, R85 ;  /* 0x00000055b6577220 */ /* 0x000fe20000410000 */
[-C--:B------:R-:W-:Y:S01]  /*45a0*/  FMUL.FTZ R223, R65, R123.reuse ;  /* 0x0000007b41df7220 */ /* 0x080fe20000410000 */
[----:B------:R-:W-:Y:S01]  /*45b0*/  FMUL.FTZ R221, R64, R123 ;  /* 0x0000007b40dd7220 */ /* 0x000fe20000410000 */
[C---:B------:R-:W-:Y:S01]  /*45c0*/  FFMA.FTZ R86, R183.reuse, R85, -R86 ;  /* 0x00000055b7567223 */ /* 0x040fe20000010856 */
[----:B------:R-:W-:Y:S01]  /*45d0*/  FFMA.FTZ R87, R183, R84, R87 ;  /* 0x00000054b7577223 */ /* 0x000fe20000010057 */
[-C--:B------:R-:W-:Y:S01]  /*45e0*/  FMUL.FTZ R218, R67, R124.reuse ;  /* 0x0000007c43da7220 */ /* 0x080fe20000410000 */
[----:B------:R-:W-:Y:S01]  /*45f0*/  FMUL.FTZ R226, R66, R124 ;  /* 0x0000007c42e27220 */ /* 0x000fe20000410000 */
[C---:B------:R-:W-:Y:S01]  /*4600*/  FFMA.FTZ R86, R18.reuse, R215, R86 ;  /* 0x000000d712567223 */ /* 0x040fe20000010056 */
[----:B------:R-:W-:Y:S01]  /*4610*/  FFMA.FTZ R87, R18, R97, R87 ;  /* 0x0000006112577223 */ /* 0x000fe20000010057 */
[-C--:B--2---:R-:W-:Y:S01]  /*4620*/  FMUL.FTZ R205, R69, R121.reuse ;  /* 0x0000007945cd7220 */ /* 0x084fe20000410000 */
[----:B------:R-:W-:Y:S01]  /*4630*/  FMUL.FTZ R207, R68, R121 ;  /* 0x0000007944cf7220 */ /* 0x000fe20000410000 */
[C---:B------:R-:W-:Y:S01]  /*4640*/  FMUL.FTZ R92, R180.reuse, R86 ;  /* 0x00000056b45c7220 */ /* 0x040fe20000410000 */
[-C--:B------:R-:W-:Y:S01]  /*4650*/  FMUL.FTZ R84, R180, R87.reuse ;  /* 0x00000057b4547220 */ /* 0x080fe20000410000 */
        /* <DEDUP_REMOVED lines=20> */
[-C--:B------:R-:W-:Y:S01]  /*47a0*/  FMUL.FTZ R227, R80, R115.reuse ;  /* 0x0000007350e37220 */ /* 0x080fe20000410000 */
[----:B------:R-:W-:Y:S01]  /*47b0*/  FMUL.FTZ R225, R81, R115 ;  /* 0x0000007351e17220 */ /* 0x000fe20000410000 */
[C---:B------:R-:W-:Y:S01]  /*47c0*/  FMUL.FTZ R92, R176.reuse, R84 ;  /* 0x00000054b05c7220 */ /* 0x040fe20000410000 */
[----:B------:R-:W-:Y:S01]  /*47d0*/  FMUL.FTZ R86, R176, R87 ;  /* 0x00000057b0567220 */ /* 0x000fe20000410000 */
[----:B------:R-:W-:-:S02]  /*47e0*/  ISETP.GE.AND P1, PT, R133, 0x1, PT ;  /* 0x000000018500780c */ /* 0x000fc40003f26270 */
        /* <DEDUP_REMOVED lines=20> */
[C---:B------:R-:W-:Y:S02]  /*4930*/  FMUL.FTZ R85, R3.reuse, R185 ;  /* 0x000000b903557220 */ /* 0x040fe40000410000 */
[C---:B------:R-:W-:Y:S01]  /*4940*/  FFMA.FTZ R86, R8.reuse, R207, R84 ;  /* 0x000000cf08567223 */ /* 0x040fe20000010054 */
[----:B------:R-:W-:Y:S01]  /*4950*/  FFMA.FTZ R87, R8, R205, R87 ;  /* 0x000000cd08577223 */ /* 0x000fe20000010057 */
[C---:B------:R-:W-:Y:S01]  /*4960*/  FMUL.FTZ R84, R2.reuse, R185 ;  /* 0x000000b902547220 */ /* 0x040fe20000410000 */
[----:B------:R-:W-:Y:S01]  /*4970*/  FFMA.FTZ R85, R2, R187, -R85 ;  /* 0x000000bb02557223 */ /* 0x000fe20000010855 */
[C---:B------:R-:W-:Y:S01]  /*4980*/  FMUL.FTZ R202, R168.reuse, R86 ;  /* 0x00000056a8ca7220 */ /* 0x040fe20000410000 */
[----:B------:R-:W-:Y:S01]  /*4990*/  FMUL.FTZ R92, R168, R87 ;  /* 0x00000057a85c7220 */ /* 0x000fe20000410000 */
[----:B------:R-:W-:-:S02]  /*49a0*/  FFMA.FTZ R84, R3, R187, R84 ;  /* 0x000000bb03547223 */ /* 0x000fc40000010054 */
[C---:B------:R-:W-:Y:S01]  /*49b0*/  FFMA.FTZ R202, R169.reuse, R87, R202 ;  /* 0x00000057a9ca7223 */ /* 0x040fe200000100ca */
[----:B------:R-:W-:Y:S01]  /*49c0*/  FFMA.FTZ R93, R169, R86, -R92 ;  /* 0x00000056a95d7223 */ /* 0x000fe2000001085c */
        /* <DEDUP_REMOVED lines=38> */
[C---:B------:R-:W-:Y:S01]  /*4c30*/  FFMA.FTZ R92, R4.reuse, R217, R92 ;  /* 0x000000d9045c7223 */ /* 0x040fe2000001005c */
        /* <DEDUP_REMOVED lines=22> */
[----:B------:R-:W-:-:S02]  /*4da0*/  FFMA.FTZ R85, R169, R86, -R85 ;  /* 0x00000056a9557223 */ /* 0x000fc40000010855 */
[----:B------:R-:W-:Y:S01]  /*4db0*/  FFMA.FTZ R95, R6, R225, R95 ;  /* 0x000000e1065f7223 */ /* 0x000fe2000001005f */
[CC--:B------:R-:W-:Y:S01]  /*4dc0*/  FMUL.FTZ R86, R166.reuse, R84.reuse ;  /* 0x00000054a6567220 */ /* 0x0c0fe20000410000 */
[----:B------:R-:W-:Y:S02]  /*4dd0*/  FMUL.FTZ R87, R166, R85 ;  /* 0x00000055a6577220 */ /* 0x000fe40000410000 */
[----:B------:R-:W-:Y:S01]  /*4de0*/  FMUL.FTZ R202, R156, R95 ;  /* 0x0000005f9cca7220 */ /* 0x000fe20000410000 */
[C---:B------:R-:W-:Y:S01]  /*4df0*/  FFMA.FTZ R86, R167.reuse, R85, -R86 ;  /* 0x00000055a7567223 */ /* 0x040fe20000010856 */
[----:B------:R-:W-:-:S03]  /*4e00*/  FFMA.FTZ R87, R167, R84, R87 ;  /* 0x00000054a7577223 */ /* 0x000fc60000010057 */
[----:B------:R-:W-:-:S04]  /*4e10*/  FMUL.FTZ R84, R164, R86 ;  /* 0x00000056a4547220 */ /* 0x000fc80000410000 */
[-C--:B------:R-:W-:Y:S01]  /*4e20*/  FFMA.FTZ R85, R165, R87.reuse, R84 ;  /* 0x00000057a5557223 */ /* 0x080fe20000010054 */
[----:B------:R-:W-:Y:S01]  /*4e30*/  FMUL.FTZ R84, R164, R87 ;  /* 0x00000057a4547220 */ /* 0x000fe20000410000 */
[----:B------:R-:W-:-:S03]  /*4e40*/  FFMA.FTZ R87, R6, R227, R92 ;  /* 0x000000e306577223 */ /* 0x000fc6000001005c */
[----:B------:R-:W-:Y:S01]  /*4e50*/  FFMA.FTZ R84, R165, R86, -R84 ;  /* 0x00000056a5547223 */ /* 0x000fe20000010854 */
        /* <DEDUP_REMOVED lines=8> */
[----:B------:R-:W-:Y:S01]  /*4ee0*/  FMUL.FTZ R84, R160, R86 ;  /* 0x00000056a0547220 */ /* 0x000fe20000410000 */
[----:B------:R-:W-:Y:S01]  /*4ef0*/  FMUL.FTZ R204, R82, R116 ;  /* 0x0000007452cc7220 */ /* 0x000fe20000410000 */
[----:B------:R-:W-:-:S02]  /*4f00*/  FFMA.FTZ R95, R7, R202, R224 ;  /* 0x000000ca075f7223 */ /* 0x000fc400000100e0 */
[-C--:B------:R-:W-:Y:S01]  /*4f10*/  FFMA.FTZ R84, R161, R92.reuse, R84 ;  /* 0x0000005ca1547223 */ /* 0x080fe20000010054 */
[----:B------:R-:W-:Y:S01]  /*4f20*/  FMUL.FTZ R92, R160, R92 ;  /* 0x0000005ca05c7220 */ /* 0x000fe20000410000 */
[----:B------:R-:W-:Y:S01]  /*4f30*/  FFMA.FTZ R209, R7, R204, R87 ;  /* 0x000000cc07d17223 */ /* 0x000fe20000010057 */
[----:B------:R-:W0:Y:S02]  /*4f40*/  SHFL.UP PT, R224, R95, 0x1, RZ ;  /* 0x042000005fe07989 */ /* 0x000e2400000e00ff */
[----:B------:R-:W-:Y:S01]  /*4f50*/  FFMA.FTZ R92, R161, R86, -R92 ;  /* 0x00000056a15c7223 */ /* 0x000fe2000001085c */
[----:B------:R-:W-:-:S03]  /*4f60*/  FMUL.FTZ R86, R158, R84 ;  /* 0x000000549e567220 */ /* 0x000fc60000410000 */
[-C--:B------:R-:W-:Y:S01]  /*4f70*/  FMUL.FTZ R85, R158, R92.reuse ;  /* 0x0000005c9e557220 */ /* 0x080fe20000410000 */
[C---:B------:R-:W-:Y:S02]  /*4f80*/  FFMA.FTZ R86, R159.reuse, R92, -R86 ;  /* 0x0000005c9f567223 */ /* 0x040fe40000010856 */
[----:B------:R-:W1:Y:S01]  /*4f90*/  SHFL.UP PT, R92, R209, 0x1, RZ ;  /* 0x04200000d15c7989 */ /* 0x000e6200000e00ff */
[----:B------:R-:W-:Y:S01]  /*4fa0*/  FFMA.FTZ R85, R159, R84, R85 ;  /* 0x000000549f557223 */ /* 0x000fe20000010055 */
[----:B------:R-:W-:-:S04]  /*4fb0*/  FMUL.FTZ R84, R156, R86 ;  /* 0x000000569c547220 */ /* 0x000fc80000410000 */
[-C--:B------:R-:W-:Y:S01]  /*4fc0*/  FFMA.FTZ R229, R157, R85.reuse, R84 ;  /* 0x000000559de57223 */ /* 0x080fe20000010054 */
[----:B------:R-:W-:-:S04]  /*4fd0*/  FMUL.FTZ R85, R156, R85 ;  /* 0x000000559c557220 */ /* 0x000fc80000410000 */
[----:B------:R-:W-:Y:S02]  /*4fe0*/  FFMA.FTZ R231, R157, R86, -R85 ;  /* 0x000000569de77223 */ /* 0x000fe40000010855 */
[----:B------:R-:W2:Y:S01]  /*4ff0*/  SHFL.UP PT, R86, R229, 0x1, RZ ;  /* 0x04200000e5567989 */ /* 0x000ea200000e00ff */
[----:B------:R-:W3:Y:S01]  /*5000*/  @P0 LDC R85, c[0x0][0x38c] ;  /* 0x0000e300ff550b82 */ /* 0x000ee20000000800 */
[-C--:B0-----:R-:W-:Y:S01]  /*5010*/  FMUL.FTZ R230, R231, R224.reuse ;  /* 0x000000e0e7e67220 */ /* 0x081fe20000410000 */
[C---:B------:R-:W-:Y:S01]  /*5020*/  FMUL.FTZ R224, R229.reuse, R224 ;  /* 0x000000e0e5e07220 */ /* 0x040fe20000410000 */
[----:B------:R-:W0:Y:S02]  /*5030*/  SHFL.UP PT, R84, R231, 0x1, RZ ;  /* 0x04200000e7547989 */ /* 0x000e2400000e00ff */
[-C--:B-1----:R-:W-:Y:S01]  /*5040*/  FFMA.FTZ R230, R229, R92.reuse, R230 ;  /* 0x0000005ce5e67223 */ /* 0x082fe200000100e6 */
[----:B------:R-:W-:-:S03]  /*5050*/  FFMA.FTZ R224, R231, R92, -R224 ;  /* 0x0000005ce7e07223 */ /* 0x000fc600000108e0 */
[----:B------:R-:W-:Y:S01]  /*5060*/  @P1 FADD.FTZ R95, R95, R230 ;  /* 0x000000e65f5f1221 */ /* 0x000fe20000010000 */
[----:B------:R-:W-:-:S04]  /*5070*/  @P1 FADD.FTZ R209, R209, R224 ;  /* 0x000000e0d1d11221 */ /* 0x000fc80000010000 */
[----:B------:R-:W1:Y:S01]  /*5080*/  SHFL.UP PT, R230, R95, 0x2, RZ ;  /* 0x044000005fe67989 */ /* 0x000e6200000e00ff */
[----:B--2---:R-:W-:-:S03]  /*5090*/  FMUL.FTZ R92, R231, R86 ;  /* 0x00000056e75c7220 */ /* 0x004fc60000410000 */
[----:B------:R-:W2:Y:S01]  /*50a0*/  SHFL.UP PT, R224, R209, 0x2, RZ ;  /* 0x04400000d1e07989 */ /* 0x000ea200000e00ff */
[C---:B------:R-:W-:Y:S01]  /*50b0*/  FMUL.FTZ R86, R229.reuse, R86 ;  /* 0x00000056e5567220 */ /* 0x040fe20000410000 */
[----:B0-----:R-:W-:-:S03]  /*50c0*/  @P1 FFMA.FTZ R229, R229, R84, R92 ;  /* 0x00000054e5e51223 */ /* 0x001fc6000001005c */
[----:B------:R-:W-:Y:S01]  /*50d0*/  @P1 FFMA.FTZ R231, R231, R84, -R86 ;  /* 0x00000054e7e71223 */ /* 0x000fe20000010856 */
[----:B------:R-:W-:Y:S01]  /*50e0*/  ISETP.GE.AND P1, PT, R133, 0x2, PT ;  /* 0x000000028500780c */ /* 0x000fe20003f26270 */
[----:B------:R-:W0:Y:S04]  /*50f0*/  SHFL.UP PT, R86, R229, 0x2, RZ ;  /* 0x04400000e5567989 */ /* 0x000e2800000e00ff */
[----:B------:R-:W4:Y:S01]  /*5100*/  SHFL.UP PT, R84, R231, 0x2, RZ ;  /* 0x04400000e7547989 */ /* 0x000f2200000e00ff */
[-C--:B-1----:R-:W-:Y:S01]  /*5110*/  FMUL.FTZ R92, R231, R230.reuse ;  /* 0x000000e6e75c7220 */ /* 0x082fe20000410000 */
[----:B------:R-:W-:-:S03]  /*5120*/  FMUL.FTZ R230, R229, R230 ;  /* 0x000000e6e5e67220 */ /* 0x000fc60000410000 */
[-C--:B--2---:R-:W-:Y:S01]  /*5130*/  FFMA.FTZ R92, R229, R224.reuse, R92 ;  /* 0x000000e0e55c7223 */ /* 0x084fe2000001005c */
[----:B------:R-:W-:-:S03]  /*5140*/  FFMA.FTZ R230, R231, R224, -R230 ;  /* 0x000000e0e7e67223 */ /* 0x000fc600000108e6 */
[----:B------:R-:W-:Y:S01]  /*5150*/  @P1 FADD.FTZ R95, R95, R92 ;  /* 0x0000005c5f5f1221 */ /* 0x000fe20000010000 */
[----:B------:R-:W-:Y:S01]  /*5160*/  @P1 FADD.FTZ R209, R209, R230 ;  /* 0x000000e6d1d11221 */ /* 0x000fe20000010000 */
[----:B0-----:R-:W-:-:S03]  /*5170*/  FMUL.FTZ R92, R231, R86 ;  /* 0x00000056e75c7220 */ /* 0x001fc60000410000 */
[----:B------:R-:W0:Y:S01]  /*5180*/  SHFL.UP PT, R224, R95, 0x4, RZ ;  /* 0x048000005fe07989 */ /* 0x000e2200000e00ff */
[C---:B------:R-:W-:Y:S01]  /*5190*/  FMUL.FTZ R86, R229.reuse, R86 ;  /* 0x00000056e5567220 */ /* 0x040fe20000410000 */
[-C--:B----4-:R-:W-:Y:S02]  /*51a0*/  @P1 FFMA.FTZ R229, R229, R84.reuse, R92 ;  /* 0x00000054e5e51223 */ /* 0x090fe4000001005c */
[----:B------:R-:W1:Y:S01]  /*51b0*/  SHFL.UP PT, R92, R209, 0x4, RZ ;  /* 0x04800000d15c7989 */ /* 0x000e6200000e00ff */
[----:B------:R-:W-:Y:S01]  /*51c0*/  @P1 FFMA.FTZ R231, R231, R84, -R86 ;  /* 0x00000054e7e71223 */ /* 0x000fe20000010856 */
[----:B------:R-:W-:Y:S02]  /*51d0*/  ISETP.GE.AND P1, PT, R133, 0x4, PT ;  /* 0x000000048500780c */ /* 0x000fe40003f26270 */
[----:B------:R-:W2:Y:S04]  /*51e0*/  SHFL.UP PT, R84, R229, 0x4, RZ ;  /* 0x04800000e5547989 */ /* 0x000ea800000e00ff */
[----:B------:R-:W4:Y:S01]  /*51f0*/  SHFL.UP PT, R86, R231, 0x4, RZ ;  /* 0x04800000e7567989 */ /* 0x000f2200000e00ff */
[-C--:B0-----:R-:W-:Y:S01]  /*5200*/  FMUL.FTZ R230, R231, R224.reuse ;  /* 0x000000e0e7e67220 */ /* 0x081fe20000410000 */
[----:B------:R-:W-:-:S03]  /*5210*/  FMUL.FTZ R224, R229, R224 ;  /* 0x000000e0e5e07220 */ /* 0x000fc60000410000 */
[-C--:B-1----:R-:W-:Y:S01]  /*5220*/  FFMA.FTZ R234, R229, R92.reuse, R230 ;  /* 0x0000005ce5ea7223 */ /* 0x082fe200000100e6 */
[----:B------:R-:W-:Y:S01]  /*5230*/  FFMA.FTZ R230, R231, R92, -R224 ;  /* 0x0000005ce7e67223 */ /* 0x000fe200000108e0 */
[-C--:B--2---:R-:W-:Y:S01]  /*5240*/  FMUL.FTZ R92, R229, R84.reuse ;  /* 0x00000054e55c7220 */ /* 0x084fe20000410000 */
[----:B------:R-:W-:Y:S01]  /*5250*/  FMUL.FTZ R224, R231, R84 ;  /* 0x00000054e7e07220 */ /* 0x000fe20000410000 */
[----:B------:R-:W-:Y:S01]  /*5260*/  @P0 IADD3 R84, PT, PT, R134, -0x2, RZ ;  /* 0xfffffffe86540810 */ /* 0x000fe20007ffe0ff */
[----:B------:R-:W-:Y:S01]  /*5270*/  @P1 FADD.FTZ R95, R95, R234 ;  /* 0x000000ea5f5f1221 */ /* 0x000fe20000010000 */
[-C--:B----4-:R-:W-:Y:S01]  /*5280*/  @P1 FFMA.FTZ R231, R231, R86.reuse, -R92 ;  /* 0x00000056e7e71223 */ /* 0x090fe2000001085c */
[----:B------:R-:W-:Y:S01]  /*5290*/  CS2R R92, SRZ ;  /* 0x00000000005c7805 */ /* 0x000fe2000001ff00 */
[----:B------:R-:W-:Y:S01]  /*52a0*/  @P1 FADD.FTZ R209, R209, R230 ;  /* 0x000000e6d1d11221 */ /* 0x000fe20000010000 */
[----:B---3--:R-:W-:Y:S01]  /*52b0*/  @P0 IMAD R85, R84, R85, UR6 ;  /* 0x0000000654550e24 */ /* 0x008fe2000f8e0255 */
[----:B------:R-:W0:Y:S01]  /*52c0*/  SHFL.UP PT, R234, R95, 0x8, RZ ;  /* 0x050000005fea7989 */ /* 0x000e2200000e00ff */
[----:B------:R-:W-:-:S02]  /*52d0*/  @P1 FFMA.FTZ R229, R229, R86, R224 ;  /* 0x00000056e5e51223 */ /* 0x000fc400000100e0 */
[----:B------:R-:W-:Y:S01]  /*52e0*/  @P0 IMAD.WIDE R84, R85, 0x10, R88 ;  /* 0x0000001055540825 */ /* 0x000fe200078e0258 */
[----:B------:R-:W1:Y:S04]  /*52f0*/  SHFL.UP PT, R230, R209, 0x8, RZ ;  /* 0x05000000d1e67989 */ /* 0x000e6800000e00ff */
[----:B------:R2:W3:Y:S01]  /*5300*/  @P0 LDG.E.64 R92, desc[UR16][R84.64+0x8] ;  /* 0x00000810545c0981 */ /* 0x0004e2000c1e1b00 */
[C---:B------:R-:W-:Y:S01]  /*5310*/  ISETP.GE.AND P1, PT, R133.reuse, 0x8, PT ;  /* 0x000000088500780c */ /* 0x040fe20003f26270 */
[----:B------:R-:W-:Y:S01]  /*5320*/  BSSY.RECONVERGENT B0, `(.L_x_14710) ;  /* 0x00000d0000007945 */ /* 0x000fe20003800200 */
[----:B------:R-:W-:Y:S01]  /*5330*/  ISETP.GE.AND P3, PT, R133, 0x10, PT ;  /* 0x000000108500780c */ /* 0x000fe20003f66270 */
[----:B------:R-:W4:Y:S04]  /*5340*/  SHFL.UP PT, R224, R229, 0x8, RZ ;  /* 0x05000000e5e07989 */ /* 0x000f2800000e00ff */
[----:B------:R-:W5:Y:S01]  /*5350*/  SHFL.UP PT, R86, R231, 0x8, RZ ;  /* 0x05000000e7567989 */ /* 0x000f6200000e00ff */
[----:B--2---:R-:W-:-:S04]  /*5360*/  FMUL.FTZ R85, R157, R91 ;  /* 0x0000005b9d557220 */ /* 0x004fc80000410000 */
[----:B------:R-:W-:Y:S01]  /*5370*/  FFMA.FTZ R85, -R156, R90, -R85 ;  /* 0x0000005a9c557223 */ /* 0x000fe20000010955 */
[-C--:B0-----:R-:W-:Y:S01]  /*5380*/  FMUL.FTZ R236, R231, R234.reuse ;  /* 0x000000eae7ec7220 */ /* 0x081fe20000410000 */
[----:B------:R-:W-:-:S03]  /*5390*/  FMUL.FTZ R234, R229, R234 ;  /* 0x000000eae5ea7220 */ /* 0x000fc60000410000 */
[-C--:B-1----:R-:W-:Y:S01]  /*53a0*/  FFMA.FTZ R236, R229, R230.reuse, R236 ;  /* 0x000000e6e5ec7223 */ /* 0x082fe200000100ec */
[----:B------:R-:W-:-:S03]  /*53b0*/  FFMA.FTZ R234, R231, R230, -R234 ;  /* 0x000000e6e7ea7223 */ /* 0x000fc600000108ea */
[----:B------:R-:W-:Y:S01]  /*53c0*/  @P1 FADD.FTZ R95, R95, R236 ;  /* 0x000000ec5f5f1221 */ /* 0x000fe20000010000 */
[----:B------:R-:W-:Y:S01]  /*53d0*/  @P1 FADD.FTZ R209, R209, R234 ;  /* 0x000000ead1d11221 */ /* 0x000fe20000010000 */
[----:B------:R-:W-:Y:S01]  /*53e0*/  FMUL.FTZ R234, R156, R91 ;  /* 0x0000005b9cea7220 */ /* 0x000fe20000410000 */
[-C--:B------:R-:W-:Y:S01]  /*53f0*/  FMUL.FTZ R236, R158, R85.reuse ;  /* 0x000000559eec7220 */ /* 0x080fe20000410000 */
[-C--:B----4-:R-:W-:Y:S01]  /*5400*/  FMUL.FTZ R230, R231, R224.reuse ;  /* 0x000000e0e7e67220 */ /* 0x090fe20000410000 */
[----:B------:R-:W-:Y:S01]  /*5410*/  FMUL.FTZ R224, R229, R224 ;  /* 0x000000e0e5e07220 */ /* 0x000fe20000410000 */
[----:B------:R-:W0:Y:S01]  /*5420*/  SHFL.UP PT, R84, R95, 0x10, RZ ;  /* 0x060000005f547989 */ /* 0x000e2200000e00ff */
[----:B------:R-:W-:Y:S01]  /*5430*/  FFMA.FTZ R234, R157, R90, -R234 ;  /* 0x0000005a9dea7223 */ /* 0x000fe200000108ea */
[-C--:B-----5:R-:W-:Y:S01]  /*5440*/  @P1 FFMA.FTZ R229, R229, R86.reuse, R230 ;  /* 0x00000056e5e51223 */ /* 0x0a0fe200000100e6 */
[----:B------:R-:W-:Y:S01]  /*5450*/  @P1 FFMA.FTZ R231, R231, R86, -R224 ;  /* 0x00000056e7e71223 */ /* 0x000fe200000108e0 */
[----:B------:R-:W-:Y:S01]  /*5460*/  ISETP.GE.AND P1, PT, R134, UR37, PT ;  /* 0x0000002586007c0c */ /* 0x000fe2000bf26270 */
[----:B------:R-:W1:Y:S01]  /*5470*/  SHFL.UP PT, R86, R209, 0x10, RZ ;  /* 0x06000000d1567989 */ /* 0x000e6200000e00ff */
[-C--:B------:R-:W-:Y:S01]  /*5480*/  FMUL.FTZ R242, R158, R234.reuse ;  /* 0x000000ea9ef27220 */ /* 0x080fe20000410000 */
[C---:B------:R-:W-:Y:S01]  /*5490*/  FFMA.FTZ R87, R159.reuse, R234, R236 ;  /* 0x000000ea9f577223 */ /* 0x040fe200000100ec */
[----:B------:R-:W-:Y:S01]  /*54a0*/  ISETP.NE.OR P1, PT, R98, RZ, P1 ;  /* 0x000000ff6200720c */ /* 0x000fe20000f25670 */
[----:B------:R-:W2:Y:S01]  /*54b0*/  SHFL.UP PT, R230, R229, 0x10, RZ ;  /* 0x06000000e5e67989 */ /* 0x000ea200000e00ff */
[----:B------:R-:W-:Y:S01]  /*54c0*/  FFMA.FTZ R242, R159, R85, -R242 ;  /* 0x000000559ff27223 */ /* 0x000fe200000108f2 */
[----:B------:R-:W-:-:S02]  /*54d0*/  FMUL.FTZ R85, R160, R87 ;  /* 0x00000057a0557220 */ /* 0x000fc40000410000 */
[----:B------:R-:W4:Y:S08]  /*54e0*/  SHFL.UP PT, R224, R231, 0x10, RZ ;  /* 0x06000000e7e07989 */ /* 0x000f3000000e00ff */
[----:B------:R-:W-:Y:S01]  /*54f0*/  VOTEU.ALL UP0, P1 ;  /* 0x0000000000ff7886 */ /* 0x000fe20000800000 */
[-C--:B0-----:R-:W-:Y:S01]  /*5500*/  FMUL.FTZ R234, R229, R84.reuse ;  /* 0x00000054e5ea7220 */ /* 0x081fe20000410000 */
[----:B------:R-:W-:-:S03]  /*5510*/  FMUL.FTZ R236, R231, R84 ;  /* 0x00000054e7ec7220 */ /* 0x000fc60000410000 */
[----:B------:R-:W-:Y:S01]  /*5520*/  @!UP0 ULEA UR11, UR6, UR10, 0x4 ;  /* 0x0000000a060b8291 */ /* 0x000fe2000f8e20ff */
[-C--:B-1----:R-:W-:Y:S01]  /*5530*/  FFMA.FTZ R84, R231, R86.reuse, -R234 ;  /* 0x00000056e7547223 */ /* 0x082fe200000108ea */
[C---:B------:R-:W-:Y:S01]  /*5540*/  FFMA.FTZ R86, R229.reuse, R86, R236 ;  /* 0x00000056e5567223 */ /* 0x040fe200000100ec */
[-C--:B--2---:R-:W-:Y:S01]  /*5550*/  FMUL.FTZ R234, R229, R230.reuse ;  /* 0x000000e6e5ea7220 */ /* 0x084fe20000410000 */
[----:B------:R-:W-:Y:S01]  /*5560*/  FMUL.FTZ R230, R231, R230 ;  /* 0x000000e6e7e67220 */ /* 0x000fe20000410000 */
[----:B------:R-:W-:Y:S01]  /*5570*/  @P3 FADD.FTZ R209, R209, R84 ;  /* 0x00000054d1d13221 */ /* 0x000fe20000010000 */
[----:B------:R-:W-:Y:S01]  /*5580*/  @P3 FADD.FTZ R95, R95, R86 ;  /* 0x000000565f5f3221 */ /* 0x000fe20000010000 */
[-C--:B----4-:R-:W-:Y:S01]  /*5590*/  @P3 FFMA.FTZ R231, R231, R224.reuse, -R234 ;  /* 0x000000e0e7e73223 */ /* 0x090fe200000108ea */
[----:B------:R-:W-:Y:S01]  /*55a0*/  @P3 FFMA.FTZ R229, R229, R224, R230 ;  /* 0x000000e0e5e53223 */ /* 0x000fe200000100e6 */
[-C--:B------:R-:W-:Y:S01]  /*55b0*/  FMUL.FTZ R224, R160, R242.reuse ;  /* 0x000000f2a0e07220 */ /* 0x080fe20000410000 */
[C---:B------:R-:W-:Y:S01]  /*55c0*/  FMUL.FTZ R230, R156.reuse, R201 ;  /* 0x000000c99ce67220 */ /* 0x040fe20000410000 */
[----:B------:R-:W-:Y:S01]  /*55d0*/  FFMA.FTZ R242, R161, R242, -R85 ;  /* 0x000000f2a1f27223 */ /* 0x000fe20000010855 */
[----:B------:R-:W-:Y:S01]  /*55e0*/  ISETP.NE.AND P3, PT, R135, 0x1f, PT ;  /* 0x0000001f8700780c */ /* 0x000fe20003f65270 */
[----:B------:R-:W-:Y:S01]  /*55f0*/  FFMA.FTZ R234, R161, R87, R224 ;  /* 0x00000057a1ea7223 */ /* 0x000fe200000100e0 */
[-C--:B------:R-:W-:Y:S01]  /*5600*/  FMUL.FTZ R224, R156, R203.reuse ;  /* 0x000000cb9ce07220 */ /* 0x080fe20000410000 */
[C---:B------:R-:W-:Y:S01]  /*5610*/  FFMA.FTZ R87, R157.reuse, R203, -R230 ;  /* 0x000000cb9d577223 */ /* 0x040fe200000108e6 */
[----:B------:R-:W-:Y:S01]  /*5620*/  HFMA2 R84, -RZ, RZ, 1.875, 0 ;  /* 0x3f800000ff547431 */ /* 0x000fe200000001ff */
[----:B------:R-:W0:Y:S01]  /*5630*/  SHFL.UP PT, R231, R231, 0x1, RZ ;  /* 0x04200000e7e77989 */ /* 0x000e2200000e00ff */
[----:B------:R-:W-:Y:S01]  /*5640*/  FFMA.FTZ R85, R157, R201, R224 ;  /* 0x000000c99d557223 */ /* 0x000fe200000100e0 */
[----:B------:R-:W-:-:S02]  /*5650*/  FADD.FTZ R87, R192, R87 ;  /* 0x00000057c0577221 */ /* 0x000fc40000010000 */
[----:B------:R-:W1:Y:S01]  /*5660*/  SHFL.UP PT, R229, R229, 0x1, RZ ;  /* 0x04200000e5e57989 */ /* 0x000e6200000e00ff */
[----:B------:R-:W-:Y:S01]  /*5670*/  FADD.FTZ R85, R140, R85 ;  /* 0x000000558c557221 */ /* 0x000fe20000010000 */
[C---:B------:R-:W-:Y:S02]  /*5680*/  FMUL.FTZ R224, R158.reuse, R87 ;  /* 0x000000579ee07220 */ /* 0x040fe40000410000 */
[----:B------:R-:W2:Y:S01]  /*5690*/  SHFL.UP PT, R209, R209, 0x1, RZ ;  /* 0x04200000d1d17989 */ /* 0x000ea200000e00ff */
[-C--:B------:R-:W-:Y:S01]  /*56a0*/  FMUL.FTZ R230, R158, R85.reuse ;  /* 0x000000559ee67220 */ /* 0x080fe20000410000 */
[C---:B------:R-:W-:Y:S01]  /*56b0*/  FFMA.FTZ R85, R159.reuse, R85, R224 ;  /* 0x000000559f557223 */ /* 0x040fe200000100e0 */
[C---:B------:R-:W-:Y:S01]  /*56c0*/  FMUL.FTZ R224, R162.reuse, R242 ;  /* 0x000000f2a2e07220 */ /* 0x040fe20000410000 */
[----:B------:R-:W4:Y:S01]  /*56d0*/  SHFL.UP PT, R95, R95, 0x1, RZ ;  /* 0x042000005f5f7989 */ /* 0x000f2200000e00ff */
[----:B------:R-:W-:Y:S01]  /*56e0*/  FFMA.FTZ R230, R159, R87, -R230 ;  /* 0x000000579fe67223 */ /* 0x000fe200000108e6 */
[-C--:B------:R-:W-:Y:S01]  /*56f0*/  FMUL.FTZ R87, R162, R234.reuse ;  /* 0x000000eaa2577220 */ /* 0x080fe20000410000 */
[----:B------:R-:W-:Y:S01]  /*5700*/  FADD.FTZ R85, R142, R85 ;  /* 0x000000558e557221 */ /* 0x000fe20000010000 */
[----:B------:R-:W-:Y:S01]  /*5710*/  FFMA.FTZ R234, R163, R234, R224 ;  /* 0x000000eaa3ea7223 */ /* 0x000fe200000100e0 */
[----:B------:R-:W-:Y:S01]  /*5720*/  FADD.FTZ R230, R193, R230 ;  /* 0x000000e6c1e67221 */ /* 0x000fe20000010000 */
[----:B------:R-:W-:Y:S01]  /*5730*/  FFMA.FTZ R242, R163, R242, -R87 ;  /* 0x000000f2a3f27223 */ /* 0x000fe20000010857 */
[----:B------:R-:W-:-:S02]  /*5740*/  FMUL.FTZ R87, R160, R85 ;  /* 0x00000055a0577220 */ /* 0x000fc40000410000 */
[-C--:B------:R-:W-:Y:S02]  /*5750*/  FMUL.FTZ R224, R160, R230.reuse ;  /* 0x000000e6a0e07220 */ /* 0x080fe40000410000 */
[C---:B------:R-:W-:Y:S01]  /*5760*/  FFMA.FTZ R87, R161.reuse, R230, -R87 ;  /* 0x000000e6a1577223 */ /* 0x040fe20000010857 */
[C---:B------:R-:W-:Y:S01]  /*5770*/  FMUL.FTZ R230, R164.reuse, R242 ;  /* 0x000000f2a4e67220 */ /* 0x040fe20000410000 */
[----:B------:R-:W-:Y:S01]  /*5780*/  FFMA.FTZ R224, R161, R85, R224 ;  /* 0x00000055a1e07223 */ /* 0x000fe200000100e0 */
[-C--:B------:R-:W-:Y:S01]  /*5790*/  FMUL.FTZ R85, R164, R234.reuse ;  /* 0x000000eaa4557220 */ /* 0x080fe20000410000 */
[----:B------:R-:W-:Y:S01]  /*57a0*/  FADD.FTZ R87, R190, R87 ;  /* 0x00000057be577221 */ /* 0x000fe20000010000 */
[----:B------:R-:W-:Y:S01]  /*57b0*/  FFMA.FTZ R236, R165, R234, R230 ;  /* 0x000000eaa5ec7223 */ /* 0x000fe200000100e6 */
[----:B------:R-:W-:Y:S01]  /*57c0*/  FADD.FTZ R224, R143, R224 ;  /* 0x000000e08fe07221 */ /* 0x000fe20000010000 */
[----:B------:R-:W-:Y:S01]  /*57d0*/  FFMA.FTZ R242, R165, R242, -R85 ;  /* 0x000000f2a5f27223 */ /* 0x000fe20000010855 */
[----:B------:R-:W-:Y:S01]  /*57e0*/  FMUL.FTZ R230, R162, R87 ;  /* 0x00000057a2e67220 */ /* 0x000fe20000410000 */
[----:B------:R-:W-:Y:S01]  /*57f0*/  FMUL.FTZ R237, R166, R236 ;  /* 0x000000eca6ed7220 */ /* 0x000fe20000410000 */
[----:B------:R-:W-:-:S02]  /*5800*/  FMUL.FTZ R234, R162, R224 ;  /* 0x000000e0a2ea7220 */ /* 0x000fc40000410000 */
[C---:B------:R-:W-:Y:S01]  /*5810*/  FFMA.FTZ R85, R163.reuse, R224, R230 ;  /* 0x000000e0a3557223 */ /* 0x040fe200000100e6 */
[-C--:B------:R-:W-:Y:S01]  /*5820*/  FMUL.FTZ R224, R166, R242.reuse ;  /* 0x000000f2a6e07220 */ /* 0x080fe20000410000 */
[----:B------:R-:W-:Y:S01]  /*5830*/  FFMA.FTZ R87, R163, R87, -R234 ;  /* 0x00000057a3577223 */ /* 0x000fe200000108ea */
[C---:B------:R-:W-:Y:S01]  /*5840*/  FFMA.FTZ R237, R167.reuse, R242, -R237 ;  /* 0x000000f2a7ed7223 */ /* 0x040fe200000108ed */
[----:B------:R-:W-:Y:S01]  /*5850*/  FADD.FTZ R85, R144, R85 ;  /* 0x0000005590557221 */ /* 0x000fe20000010000 */
[----:B------:R-:W-:Y:S01]  /*5860*/  FFMA.FTZ R236, R167, R236, R224 ;  /* 0x000000eca7ec7223 */ /* 0x000fe200000100e0 */
[----:B------:R-:W-:Y:S02]  /*5870*/  FADD.FTZ R87, R200, R87 ;  /* 0x00000057c8577221 */ /* 0x000fe40000010000 */
[----:B------:R-:W-:Y:S01]  /*5880*/  FMUL.FTZ R230, R164, R85 ;  /* 0x00000055a4e67220 */ /* 0x000fe20000410000 */
[----:B------:R-:W-:Y:S01]  /*5890*/  FMUL.FTZ R234, R168, R236 ;  /* 0x000000eca8ea7220 */ /* 0x000fe20000410000 */
[----:B------:R-:W-:-:S02]  /*58a0*/  FMUL.FTZ R224, R164, R87 ;  /* 0x00000057a4e07220 */ /* 0x000fc40000410000 */
[C---:B------:R-:W-:Y:S01]  /*58b0*/  FFMA.FTZ R87, R165.reuse, R87, -R230 ;  /* 0x00000057a5577223 */ /* 0x040fe200000108e6 */
[----:B------:R-:W-:Y:S01]  /*58c0*/  FMUL.FTZ R230, R168, R237 ;  /* 0x000000eda8e67220 */ /* 0x000fe20000410000 */
[----:B------:R-:W-:Y:S01]  /*58d0*/  FFMA.FTZ R224, R165, R85, R224 ;  /* 0x00000055a5e07223 */ /* 0x000fe200000100e0 */
        /* <DEDUP_REMOVED lines=34> */
[C---:B------:R-:W-:Y:S02]  /*5b00*/  FMUL.FTZ R87, R172.reuse, R85 ;  /* 0x00000055ac577220 */ /* 0x040fe40000410000 */
        /* <DEDUP_REMOVED lines=11> */
[-C--:B------:R-:W-:Y:S02]  /*5bc0*/  FMUL.FTZ R87, R174, R224.reuse ;  /* 0x000000e0ae577220 */ /* 0x080fe40000410000 */
[C---:B------:R-:W-:Y:S01]  /*5bd0*/  FFMA.FTZ R85, R175.reuse, R224, R230 ;  /* 0x000000e0af557223 */ /* 0x040fe200000100e6 */
[----:B------:R-:W-:Y:S01]  /*5be0*/  FMUL.FTZ R224, R178, R236 ;  /* 0x000000ecb2e07220 */ /* 0x000fe20000410000 */
[----:B------:R-:W-:Y:S01]  /*5bf0*/  FFMA.FTZ R87, R175, R234, -R87 ;  /* 0x000000eaaf577223 */ /* 0x000fe20000010857 */
[C---:B------:R-:W-:Y:S01]  /*5c00*/  FFMA.FTZ R237, R179.reuse, R236, -R237 ;  /* 0x000000ecb3ed7223 */ /* 0x040fe200000108ed */
[----:B------:R-:W-:Y:S01]  /*5c10*/  FADD.FTZ R85, R150, R85 ;  /* 0x0000005596557221 */ /* 0x000fe20000010000 */
[----:B------:R-:W-:Y:S01]  /*5c20*/  FFMA.FTZ R242, R179, R242, R224 ;  /* 0x000000f2b3f27223 */ /* 0x000fe200000100e0 */
        /* <DEDUP_REMOVED lines=8> */
[----:B------:R-:W-:-:S02]  /*5cb0*/  FFMA.FTZ R224, R177, R85, R224 ;  /* 0x00000055b1e07223 */ /* 0x000fc400000100e0 */
[----:B------:R-:W-:Y:S02]  /*5cc0*/  FADD.FTZ R230, R191, R230 ;  /* 0x000000e6bfe67221 */ /* 0x000fe40000010000 */
[----:B------:R-:W-:Y:S02]  /*5cd0*/  FADD.FTZ R224, R151, R224 ;  /* 0x000000e097e07221 */ /* 0x000fe40000010000 */
[C---:B------:R-:W-:Y:S02]  /*5ce0*/  FMUL.FTZ R234, R178.reuse, R230 ;  /* 0x000000e6b2ea7220 */ /* 0x040fe40000410000 */
[-C--:B------:R-:W-:Y:S02]  /*5cf0*/  FMUL.FTZ R87, R178, R224.reuse ;  /* 0x000000e0b2577220 */ /* 0x080fe40000410000 */
        /* <DEDUP_REMOVED lines=21> */
[----:B------:R0:W0:Y:S01]  /*5e50*/  SHFL.DOWN PT, R245, R236, 0x1, 0x1f ;  /* 0x08201f00ecf57f89 */ /* 0x00002200000e0000 */
[----:B------:R-:W-:Y:S02]  /*5e60*/  FFMA.FTZ R87, R183, R87, -R242 ;  /* 0x00000057b7577223 */ /* 0x000fe400000108f2 */
[----:B------:R-:W-:Y:S02]  /*5e70*/  FADD.FTZ R224, R154, R85 ;  /* 0x000000559ae07221 */ /* 0x000fe40000010000 */
[----:B------:R-:W-:Y:S01]  /*5e80*/  FADD.FTZ R230, R196, R87 ;  /* 0x00000057c4e67221 */ /* 0x000fe20000010000 */
[----:B------:R-:W-:Y:S01]  /*5e90*/  CS2R R86, SRZ ;  /* 0x0000000000567805 */ /* 0x000fe2000001ff00 */
[----:B------:R-:W-:-:S02]  /*5ea0*/  FMUL.FTZ R85, R185, R224 ;  /* 0x000000e0b9557220 */ /* 0x000fc40000410000 */
[-C--:B------:R-:W-:Y:S02]  /*5eb0*/  FMUL.FTZ R242, R185, R230.reuse ;  /* 0x000000e6b9f27220 */ /* 0x080fe40000410000 */
[C---:B------:R-:W-:Y:S01]  /*5ec0*/  FFMA.FTZ R230, R187.reuse, R230, -R85 ;  /* 0x000000e6bbe67223 */ /* 0x040fe20000010855 */
[----:B------:R-:W-:Y:S01]  /*5ed0*/  MOV R85, RZ ;  /* 0x000000ff00557202 */ /* 0x000fe20000000f00 */
[----:B------:R-:W-:Y:S02]  /*5ee0*/  FFMA.FTZ R224, R187, R224, R242 ;  /* 0x000000e0bbe07223 */ /* 0x000fe400000100f2 */
[----:B------:R-:W-:Y:S01]  /*5ef0*/  FADD.FTZ R230, R195, R230 ;  /* 0x000000e6c3e67221 */ /* 0x000fe20000010000 */
[----:B------:R0:W0:Y:S01]  /*5f00*/  SHFL.DOWN PT, R242, R234, 0x1, 0x1f ;  /* 0x08201f00eaf27f89 */ /* 0x00002200000e0000 */
[----:B------:R-:W-:-:S03]  /*5f10*/  FADD.FTZ R224, R155, R224 ;  /* 0x000000e09be07221 */ /* 0x000fc60000010000 */
[----:B------:R-:W0:Y:S04]  /*5f20*/  @!P1 LDS.128 R84, [UR11+0x3650] ;  /* 0x0036500bff549984 */ /* 0x000e280008000c00 */
[----:B------:R0:W0:Y:S04]  /*5f30*/  SHFL.DOWN PT, R243, R224, 0x1, 0x1f ;  /* 0x08201f00e0f37f89 */ /* 0x00002800000e0000 */
[----:B------:R0:W0:Y:S04]  /*5f40*/  SHFL.DOWN PT, R239, R230, 0x1, 0x1f ;  /* 0x08201f00e6ef7f89 */ /* 0x00002800000e0000 */
[----:B---3--:R-:W3:Y:S04]  /*5f50*/  SHFL.IDX PT, R92, R92, RZ, 0x1f ;  /* 0x00001fff5c5c7589 */ /* 0x008ee800000e0000 */
[----:B------:R-:W0:Y:S01]  /*5f60*/  SHFL.IDX PT, R93, R93, RZ, 0x1f ;  /* 0x00001fff5d5d7589 */ /* 0x000e2200000e0000 */
[----:B-12-4-:R-:W-:Y:S05]  /*5f70*/  @!P3 BRA `(.L_x_14711) ;  /* 0x000000000028b947 */ /* 0x016fea0003800000 */
[-C--:B0-----:R-:W-:Y:S01]  /*5f80*/  FMUL.FTZ R237, R236, R239.reuse ;  /* 0x000000efeced7220 */ /* 0x081fe20000410000 */
[----:B------:R-:W-:-:S03]  /*5f90*/  FMUL.FTZ R239, R234, R239 ;  /* 0x000000efeaef7220 */ /* 0x000fc60000410000 */
[-C--:B------:R-:W-:Y:S01]  /*5fa0*/  FFMA.FTZ R241, R234, R243.reuse, -R237 ;  /* 0x000000f3eaf17223 */ /* 0x080fe200000108ed */
[C---:B------:R-:W-:Y:S01]  /*5fb0*/  FFMA.FTZ R243, R236.reuse, R243, R239 ;  /* 0x000000f3ecf37223 */ /* 0x040fe200000100ef */
[-C--:B------:R-:W-:Y:S01]  /*5fc0*/  FMUL.FTZ R237, R236, R245.reuse ;  /* 0x000000f5eced7220 */ /* 0x080fe20000410000 */
[----:B------:R-:W-:Y:S01]  /*5fd0*/  FMUL.FTZ R239, R234, R245 ;  /* 0x000000f5eaef7220 */ /* 0x000fe20000410000 */
[----:B------:R-:W-:Y:S01]  /*5fe0*/  FADD.FTZ R224, R224, R241 ;  /* 0x000000f1e0e07221 */ /* 0x000fe20000010000 */
[----:B------:R-:W-:Y:S01]  /*5ff0*/  FADD.FTZ R230, R230, R243 ;  /* 0x000000f3e6e67221 */ /* 0x000fe20000010000 */
[C---:B------:R-:W-:Y:S01]  /*6000*/  FFMA.FTZ R234, R242.reuse, R234, -R237 ;  /* 0x000000eaf2ea7223 */ /* 0x040fe200000108ed */
[----:B------:R-:W-:-:S07]  /*6010*/  FFMA.FTZ R236, R242, R236, R239 ;  /* 0x000000ecf2ec7223 */ /* 0x000fce00000100ef */
.L_x_14711:
[----:B------:R-:W-:Y:S05]  /*6020*/  BSYNC.RECONVERGENT B0 ;  /* 0x0000000000007941 */ /* 0x000fea0003800200 */
.L_x_14710:
[----:B------:R-:W-:Y:S01]  /*6030*/  ISETP.GT.U32.AND P1, PT, R135, 0x1d, PT ;  /* 0x0000001d8700780c */ /* 0x000fe20003f24070 */
[----:B0-----:R0:W1:Y:S01]  /*6040*/  SHFL.DOWN PT, R242, R234, 0x2, 0x1f ;  /* 0x08401f00eaf27f89 */ /* 0x00106200000e0000 */
[----:B------:R-:W-:Y:S03]  /*6050*/  BSSY.RECONVERGENT B0, `(.L_x_14712) ;  /* 0x000000f000007945 */ /* 0x000fe60003800200 */
[----:B------:R0:W2:Y:S04]  /*6060*/  SHFL.DOWN PT, R245, R236, 0x2, 0x1f ;  /* 0x08401f00ecf57f89 */ /* 0x0000a800000e0000 */
[----:B------:R0:W4:Y:S04]  /*6070*/  SHFL.DOWN PT, R243, R224, 0x2, 0x1f ;  /* 0x08401f00e0f37f89 */ /* 0x00012800000e0000 */
[----:B------:R0:W0:Y:S01]  /*6080*/  SHFL.DOWN PT, R239, R230, 0x2, 0x1f ;  /* 0x08401f00e6ef7f89 */ /* 0x00002200000e0000 */
[----:B------:R-:W-:Y:S05]  /*6090*/  @P1 BRA `(.L_x_14713) ;  /* 0x0000000000281947 */ /* 0x000fea0003800000 */
[-C--:B0-----:R-:W-:Y:S01]  /*60a0*/  FMUL.FTZ R237, R236, R239.reuse ;  /* 0x000000efeced7220 */ /* 0x081fe20000410000 */
[----:B------:R-:W-:-:S03]  /*60b0*/  FMUL.FTZ R239, R234, R239 ;  /* 0x000000efeaef7220 */ /* 0x000fc60000410000 */
[-C--:B----4-:R-:W-:Y:S01]  /*60c0*/  FFMA.FTZ R241, R234, R243.reuse, -R237 ;  /* 0x000000f3eaf17223 */ /* 0x090fe200000108ed */
[C---:B------:R-:W-:Y:S01]  /*60d0*/  FFMA.FTZ R243, R236.reuse, R243, R239 ;  /* 0x000000f3ecf37223 */ /* 0x040fe200000100ef */
[-C--:B--2---:R-:W-:Y:S01]  /*60e0*/  FMUL.FTZ R237, R236, R245.reuse ;  /* 0x000000f5eced7220 */ /* 0x084fe20000410000 */
[----:B------:R-:W-:Y:S01]  /*60f0*/  FMUL.FTZ R239, R234, R245 ;  /* 0x000000f5eaef7220 */ /* 0x000fe20000410000 */
[----:B------:R-:W-:Y:S01]  /*6100*/  FADD.FTZ R224, R224, R241 ;  /* 0x000000f1e0e07221 */ /* 0x000fe20000010000 */
[----:B------:R-:W-:Y:S01]  /*6110*/  FADD.FTZ R230, R230, R243 ;  /* 0x000000f3e6e67221 */ /* 0x000fe20000010000 */
[-C--:B-1----:R-:W-:Y:S01]  /*6120*/  FFMA.FTZ R234, R234, R242.reuse, -R237 ;  /* 0x000000f2eaea7223 */ /* 0x082fe200000108ed */
[----:B------:R-:W-:-:S07]  /*6130*/  FFMA.FTZ R236, R236, R242, R239 ;  /* 0x000000f2ecec7223 */ /* 0x000fce00000100ef */
.L_x_14713:
[----:B------:R-:W-:Y:S05]  /*6140*/  BSYNC.RECONVERGENT B0 ;  /* 0x0000000000007941 */ /* 0x000fea0003800200 */
.L_x_14712:
[----:B------:R-:W-:Y:S01]  /*6150*/  ISETP.GT.U32.AND P1, PT, R135, 0x1b, PT ;  /* 0x0000001b8700780c */ /* 0x000fe20003f24070 */
[----:B-1----:R1:W1:Y:S01]  /*6160*/  SHFL.DOWN PT, R242, R234, 0x4, 0x1f ;  /* 0x08801f00eaf27f89 */ /* 0x00226200000e0000 */
[----:B------:R-:W-:Y:S03]  /*6170*/  BSSY.RECONVERGENT B0, `(.L_x_14714) ;  /* 0x000000f000007945 */ /* 0x000fe60003800200 */
[----:B--2---:R2:W1:Y:S04]  /*6180*/  SHFL.DOWN PT, R245, R236, 0x4, 0x1f ;  /* 0x08801f00ecf57f89 */ /* 0x00446800000e0000 */
        /* <DEDUP_REMOVED lines=9> */
[----:B--2---:R-:W-:Y:S01]  /*6220*/  FADD.FTZ R224, R224, R241 ;  /* 0x000000f1e0e07221 */ /* 0x004fe20000010000 */
[----:B------:R-:W-:Y:S01]  /*6230*/  FADD.FTZ R230, R230, R243 ;  /* 0x000000f3e6e67221 */ /* 0x000fe20000010000 */
[-C--:B------:R-:W-:Y:S01]  /*6240*/  FFMA.FTZ R234, R234, R242.reuse, -R237 ;  /* 0x000000f2eaea7223 */ /* 0x080fe200000108ed */
[----:B------:R-:W-:-:S07]  /*6250*/  FFMA.FTZ R236, R236, R242, R239 ;  /* 0x000000f2ecec7223 */ /* 0x000fce00000100ef */
.L_x_14715:
[----:B------:R-:W-:Y:S05]  /*6260*/  BSYNC.RECONVERGENT B0 ;  /* 0x0000000000007941 */ /* 0x000fea0003800200 */
.L_x_14714:
        /* <DEDUP_REMOVED lines=13> */
[----:B--2-4-:R-:W-:Y:S01]  /*6340*/  FADD.FTZ R224, R224, R241 ;  /* 0x000000f1e0e07221 */ /* 0x014fe20000010000 */
[----:B------:R-:W-:Y:S01]  /*6350*/  FADD.FTZ R230, R230, R243 ;  /* 0x000000f3e6e67221 */ /* 0x000fe20000010000 */
[-C--:B------:R-:W-:Y:S01]  /*6360*/  FFMA.FTZ R234, R234, R242.reuse, -R237 ;  /* 0x000000f2eaea7223 */ /* 0x080fe200000108ed */
[----:B------:R-:W-:-:S07]  /*6370*/  FFMA.FTZ R236, R236, R242, R239 ;  /* 0x000000f2ecec7223 */ /* 0x000fce00000100ef */
.L_x_14717:
[----:B------:R-:W-:Y:S05]  /*6380*/  BSYNC.RECONVERGENT B0 ;  /* 0x0000000000007941 */ /* 0x000fea0003800200 */
.L_x_14716:
        /* <DEDUP_REMOVED lines=17> */
.L_x_14719:
[----:B------:R-:W-:Y:S05]  /*64a0*/  BSYNC.RECONVERGENT B0 ;  /* 0x0000000000007941 */ /* 0x000fea0003800200 */
.L_x_14718:
[-C--:B-1----:R-:W-:Y:S01]  /*64b0*/  FMUL.FTZ R242, R231, R93.reuse ;  /* 0x0000005de7f27220 */ /* 0x082fe20000410000 */
[C---:B------:R-:W-:Y:S01]  /*64c0*/  ISETP.NE.AND P3, PT, R98.reuse, RZ, PT ;  /* 0x000000ff6200720c */ /* 0x040fe20003f65270 */
[----:B------:R-:W-:Y:S01]  /*64d0*/  BSSY.RECONVERGENT B0, `(.L_x_14720) ;  /* 0x000028f000007945 */ /* 0x000fe20003800200 */
[C---:B------:R-:W-:Y:S01]  /*64e0*/  IADD3 R243, PT, PT, R98.reuse, 0x300, RZ ;  /* 0x0000030062f37810 */ /* 0x040fe20007ffe0ff */
[CC--:B---3--:R-:W-:Y:S01]  /*64f0*/  FFMA.FTZ R244, R229.reuse, R92.reuse, R242 ;  /* 0x0000005ce5f47223 */ /* 0x0c8fe200000100f2 */
[----:B------:R-:W-:Y:S01]  /*6500*/  FMUL.FTZ R242, R229, R93 ;  /* 0x0000005de5f27220 */ /* 0x000fe20000410000 */
[----:B------:R-:W-:Y:S02]  /*6510*/  MOV R229, UR30 ;  /* 0x0000001e00e57c02 */ /* 0x000fe40008000f00 */
[----:B------:R-:W-:Y:S01]  /*6520*/  @P2 FADD.FTZ R93, R95, R244 ;  /* 0x000000f45f5d2221 */ /* 0x000fe20000010000 */
[----:B------:R-:W-:Y:S01]  /*6530*/  FFMA.FTZ R242, R231, R92, -R242 ;  /* 0x0000005ce7f27223 */ /* 0x000fe200000108f2 */
[C---:B------:R-:W-:Y:S01]  /*6540*/  IADD3 R247, PT, PT, R98.reuse, 0x320, RZ ;  /* 0x0000032062f77810 */ /* 0x040fe20007ffe0ff */
[----:B------:R-:W1:Y:S01]  /*6550*/  SHFL.IDX PT, R231, R236, RZ, 0x1f ;  /* 0x00001fffece77589 */ /* 0x000e6200000e0000 */
[-C--:B------:R-:W-:Y:S01]  /*6560*/  FMUL.FTZ R95, R3, R93.reuse ;  /* 0x0000005d035f7220 */ /* 0x080fe20000410000 */
[----:B------:R-:W-:Y:S01]  /*6570*/  @P2 FADD.FTZ R92, R209, R242 ;  /* 0x000000f2d15c2221 */ /* 0x000fe20000010000 */
[----:B------:R-:W-:Y:S01]  /*6580*/  VOTEU.ALL UP0, P3 ;  /* 0x0000000000ff7886 */ /* 0x000fe20001800000 */
[----:B--2---:R-:W-:Y:S01]  /*6590*/  SHFL.DOWN PT, R236, R236, 0x1, 0x1f ;  /* 0x08201f00ecec7f89 */ /* 0x004fe200000e0000 */
[----:B------:R-:W-:Y:S01]  /*65a0*/  IADD3 R251, PT, PT, R98, 0x340, RZ ;  /* 0x0000034062fb7810 */ /* 0x000fe20007ffe0ff */
[-C--:B------:R-:W-:Y:S01]  /*65b0*/  FMUL.FTZ R242, R3, R92.reuse ;  /* 0x0000005c03f27220 */ /* 0x080fe20000410000 */
[----:B------:R-:W-:Y:S01]  /*65c0*/  FFMA.FTZ R3, R2, R92, -R95 ;  /* 0x0000005c02037223 */ /* 0x000fe2000001085f */
[----:B------:R-:W-:Y:S01]  /*65d0*/  LEA R95, R134, 0xfffffc00, 0xa ;  /* 0xfffffc00865f7811 */ /* 0x000fe200078e50ff */
[----:B------:R-:W-:Y:S01]  /*65e0*/  @!UP0 ULEA UR11, UR6, UR10, 0x4 ;  /* 0x0000000a060b8291 */ /* 0x000fe2000f8e20ff */
[----:B------:R-:W-:Y:S01]  /*65f0*/  FFMA.FTZ R93, R2, R93, R242 ;  /* 0x0000005d025d7223 */ /* 0x000fe200000100f2 */
[----:B------:R-:W-:Y:S01]  /*6600*/  FADD.FTZ R3, R96, R3 ;  /* 0x0000000360037221 */ /* 0x000fe20000010000 */
[----:B------:R-:W-:Y:S01]  /*6610*/  SHFL.DOWN PT, R242, R224, 0x1, 0x1f ;  /* 0x08201f00e0f27f89 */ /* 0x000fe200000e0000 */
[----:B------:R-:W-:Y:S01]  /*6620*/  IADD3 R249, PT, PT, R98, 0x20, RZ ;  /* 0x0000002062f97810 */ /* 0x000fe20007ffe0ff */
[----:B------:R-:W-:Y:S01]  /*6630*/  FADD.FTZ R2, R206, R93 ;  /* 0x0000005dce027221 */ /* 0x000fe20000010000 */
[----:B------:R-:W-:Y:S01]  /*6640*/  FMUL.FTZ R96, R185, R3 ;  /* 0x00000003b9607220 */ /* 0x000fe20000410000 */
[----:B------:R-:W-:-:S02]  /*6650*/  IADD3 R241, PT, PT, R98, 0x60, RZ ;  /* 0x0000006062f17810 */ /* 0x000fc40007ffe0ff */
[-C--:B------:R-:W-:Y:S01]  /*6660*/  FMUL.FTZ R92, R185, R2.reuse ;  /* 0x00000002b95c7220 */ /* 0x080fe20000410000 */
[C---:B------:R-:W-:Y:S01]  /*6670*/  FFMA.FTZ R96, R187.reuse, R2, R96 ;  /* 0x00000002bb607223 */ /* 0x040fe20000010060 */
[----:B------:R-:W-:Y:S02]  /*6680*/  IADD3 R245, PT, PT, R98, 0x3c0, RZ ;  /* 0x000003c062f57810 */ /* 0x000fe40007ffe0ff */
[----:B------:R-:W-:Y:S01]  /*6690*/  FFMA.FTZ R209, R187, R3, -R92 ;  /* 0x00000003bbd17223 */ /* 0x000fe2000001085c */
[----:B------:R-:W-:Y:S01]  /*66a0*/  FFMA.FTZ R208, R17, R208, R96 ;  /* 0x000000d011d07223 */ /* 0x000fe20000010060 */
[----:B------:R-:W-:Y:S02]  /*66b0*/  LEA.HI R249, R249, R98, RZ, 0x1b ;  /* 0x00000062f9f97211 */ /* 0x000fe400078fd8ff */
[----:B------:R-:W-:Y:S01]  /*66c0*/  FFMA.FTZ R209, R17, R94, R209 ;  /* 0x0000005e11d17223 */ /* 0x000fe200000100d1 */
[----:B------:R-:W-:Y:S01]  /*66d0*/  FMUL.FTZ R92, R182, R208 ;  /* 0x000000d0b65c7220 */ /* 0x000fe20000410000 */
[----:B------:R-:W-:-:S02]  /*66e0*/  LOP3.LUT R94, R95, R98, RZ, 0xfc, !PT ;  /* 0x000000625f5e7212 */ /* 0x000fc400078efcff */
[----:B------:R-:W-:Y:S01]  /*66f0*/  SHF.R.S32.HI R95, RZ, 0x1f, R95 ;  /* 0x0000001fff5f7819 */ /* 0x000fe2000001145f */
[-C--:B------:R-:W-:Y:S01]  /*6700*/  FFMA.FTZ R93, R183, R209.reuse, -R92 ;  /* 0x000000d1b75d7223 */ /* 0x080fe2000001085c */
[----:B------:R-:W-:Y:S01]  /*6710*/  FMUL.FTZ R92, R182, R209 ;  /* 0x000000d1b65c7220 */ /* 0x000fe20000410000 */
[----:B------:R-:W-:Y:S02]  /*6720*/  LEA.HI R241, R241, R98, RZ, 0x1b ;  /* 0x00000062f1f17211 */ /* 0x000fe400078fd8ff */
[C---:B------:R-:W-:Y:S01]  /*6730*/  FFMA.FTZ R215, R18.reuse, R215, R93 ;  /* 0x000000d712d77223 */ /* 0x040fe2000001005d */
[----:B------:R-:W-:Y:S01]  /*6740*/  FFMA.FTZ R93, R183, R208, R92 ;  /* 0x000000d0b75d7223 */ /* 0x000fe2000001005c */
[----:B------:R-:W-:Y:S02]  /*6750*/  LEA.HI R245, R245, R98, RZ, 0x1b ;  /* 0x00000062f5f57211 */ /* 0x000fe400078fd8ff */
[----:B------:R-:W-:Y:S01]  /*6760*/  LEA R249, R249, UR10, 0x2 ;  /* 0x0000000af9f97c11 */ /* 0x000fe2000f8e10ff */
[----:B------:R-:W-:Y:S01]  /*6770*/  FFMA.FTZ R206, R18, R97, R93 ;  /* 0x0000006112ce7223 */ /* 0x000fe2000001005d */
[----:B------:R-:W-:Y:S01]  /*6780*/  IMAD.WIDE.U32 R96, R229, UR6, R94 ;  /* 0x00000006e5607c25 */ /* 0x000fe2000f8e005e */
[----:B------:R-:W-:Y:S01]  /*6790*/  MOV R93, UR31 ;  /* 0x0000001f005d7c02 */ /* 0x000fe20008000f00 */
[----:B------:R-:W2:Y:S02]  /*67a0*/  SHFL.IDX PT, R229, R234, RZ, 0x1f ;  /* 0x00001fffeae57589 */ /* 0x000ea400000e0000 */
[----:B------:R-:W-:Y:S01]  /*67b0*/  FMUL.FTZ R95, R180, R215 ;  /* 0x000000d7b45f7220 */ /* 0x000fe20000410000 */
[----:B------:R-:W-:Y:S01]  /*67c0*/  LEA R92, P1, R96, UR7, 0x2 ;  /* 0x00000007605c7c11 */ /* 0x000fe2000f8210ff */
[----:B------:R-:W-:-:S02]  /*67d0*/  IMAD R93, R93, UR6, R97 ;  /* 0x000000065d5d7c24 */ /* 0x000fc4000f8e0261 */
[-C--:B------:R-:W-:Y:S01]  /*67e0*/  FFMA.FTZ R97, R181, R206.reuse, R95 ;  /* 0x000000ceb5617223 */ /* 0x080fe2000001005f */
[----:B------:R-:W-:Y:S02]  /*67f0*/  SHFL.DOWN PT, R234, R234, 0x1, 0x1f ;  /* 0x08201f00eaea7f89 */ /* 0x000fe400000e0000 */
[----:B------:R-:W-:Y:S01]  /*6800*/  LEA.HI.X R93, R96, UR18, R93, 0x2, P1 ;  /* 0x00000012605d7c11 */ /* 0x000fe200088f145d */
[----:B------:R-:W-:Y:S01]  /*6810*/  FMUL.FTZ R96, R180, R206 ;  /* 0x000000ceb4607220 */ /* 0x000fe20000410000 */
[----:B------:R-:W-:-:S03]  /*6820*/  ISETP.NE.AND P1, PT, R98, 0x1f, PT ;  /* 0x0000001f6200780c */ /* 0x000fc60003f25270 */
[----:B------:R-:W-:-:S04]  /*6830*/  FFMA.FTZ R96, R181, R215, -R96 ;  /* 0x000000d7b5607223 */ /* 0x000fc80000010860 */
[C---:B------:R-:W-:Y:S01]  /*6840*/  FFMA.FTZ R95, R19.reuse, R240, R96 ;  /* 0x000000f0135f7223 */ /* 0x040fe20000010060 */
[----:B------:R-:W-:Y:S01]  /*6850*/  FFMA.FTZ R96, R19, R238, R97 ;  /* 0x000000ee13607223 */ /* 0x000fe20000010061 */
[C---:B-1----:R-:W-:Y:S01]  /*6860*/  FMUL.FTZ R238, R231.reuse, R85 ;  /* 0x00000055e7ee7220 */ /* 0x042fe20000410000 */
[CC--:B------:R-:W-:Y:S01]  /*6870*/  FMUL.FTZ R240, R231.reuse, R84.reuse ;  /* 0x00000054e7f07220 */ /* 0x0c0fe20000410000 */
[----:B------:R-:W-:Y:S01]  /*6880*/  FMUL.FTZ R97, R231, R87 ;  /* 0x00000057e7617220 */ /* 0x000fe20000410000 */
[C---:B0-----:R-:W-:Y:S01]  /*6890*/  FMUL.FTZ R239, R178.reuse, R95 ;  /* 0x0000005fb2ef7220 */ /* 0x041fe20000410000 */
[----:B--2---:R-:W-:Y:S01]  /*68a0*/  FFMA.FTZ R84, R229, R84, -R238 ;  /* 0x00000054e5547223 */ /* 0x004fe200000108ee */
[-C--:B------:R-:W-:Y:S01]  /*68b0*/  FMUL.FTZ R238, R231, R86.reuse ;  /* 0x00000056e7ee7220 */ /* 0x080fe20000410000 */
[C---:B------:R-:W-:Y:S01]  /*68c0*/  FFMA.FTZ R85, R229.reuse, R85, R240 ;  /* 0x00000055e5557223 */ /* 0x040fe200000100f0 */
[C---:B------:R-:W-:Y:S02]  /*68d0*/  FFMA.FTZ R231, R229.reuse, R86, -R97 ;  /* 0x00000056e5e77223 */ /* 0x040fe40000010861 */
[----:B------:R-:W-:Y:S01]  /*68e0*/  FFMA.FTZ R229, R229, R87, R238 ;  /* 0x00000057e5e57223 */ /* 0x000fe200000100ee */
[-C--:B------:R-:W-:Y:S01]  /*68f0*/  FMUL.FTZ R238, R178, R96.reuse ;  /* 0x00000060b2ee7220 */ /* 0x080fe20000410000 */
[----:B------:R0:W1:Y:S03]  /*6900*/  SHFL.IDX PT, R97, R87, RZ, 0x1f ;  /* 0x00001fff57617589 */ /* 0x00006600000e0000 */
[C---:B------:R-:W-:Y:S01]  /*6910*/  FFMA.FTZ R237, R179.reuse, R95, -R238 ;  /* 0x0000005fb3ed7223 */ /* 0x040fe200000108ee */
[----:B------:R-:W2:Y:S01]  /*6920*/  SHFL.IDX PT, R86, R86, RZ, 0x1f ;  /* 0x00001fff56567589 */ /* 0x000ea200000e0000 */
[----:B------:R-:W-:-:S02]  /*6930*/  FFMA.FTZ R238, R179, R96, R239 ;  /* 0x00000060b3ee7223 */ /* 0x000fc400000100ef */
[C---:B------:R-:W-:Y:S02]  /*6940*/  FFMA.FTZ R235, R12.reuse, R235, R237 ;  /* 0x000000eb0ceb7223 */ /* 0x040fe400000100ed */
[----:B------:R-:W-:-:S04]  /*6950*/  FFMA.FTZ R238, R12, R233, R238 ;  /* 0x000000e90cee7223 */ /* 0x000fc800000100ee */
[----:B------:R-:W-:-:S04]  /*6960*/  FMUL.FTZ R240, R176, R238 ;  /* 0x000000eeb0f07220 */ /* 0x000fc80000410000 */
[----:B------:R-:W-:-:S04]  /*6970*/  FFMA.FTZ R240, R177, R235, -R240 ;  /* 0x000000ebb1f07223 */ /* 0x000fc800000108f0 */
[----:B0-----:R-:W-:Y:S01]  /*6980*/  FFMA.FTZ R87, R13, R232, R240 ;  /* 0x000000e80d577223 */ /* 0x001fe200000100f0 */
[----:B------:R-:W-:Y:S01]  /*6990*/  FMUL.FTZ R232, R176, R235 ;  /* 0x000000ebb0e87220 */ /* 0x000fe20000410000 */
[----:B------:R-:W0:Y:S01]  /*69a0*/  SHFL.DOWN PT, R240, R230, 0x1, 0x1f ;  /* 0x08201f00e6f07f89 */ /* 0x000e2200000e0000 */
[-C--:B-1----:R-:W-:Y:S01]  /*69b0*/  @P1 FMUL.FTZ R233, R236, R97.reuse ;  /* 0x00000061ece91220 */ /* 0x082fe20000410000 */
[C---:B------:R-:W-:Y:S01]  /*69c0*/  @P1 FMUL.FTZ R237, R234.reuse, R97 ;  /* 0x00000061eaed1220 */ /* 0x040fe20000410000 */
[----:B------:R-:W-:Y:S02]  /*69d0*/  FFMA.FTZ R232, R177, R238, R232 ;  /* 0x000000eeb1e87223 */ /* 0x000fe400000100e8 */
[-C--:B--2---:R-:W-:Y:S01]  /*69e0*/  @P1 FFMA.FTZ R233, R234, R86.reuse, -R233 ;  /* 0x00000056eae91223 */ /* 0x084fe200000108e9 */
[----:B------:R-:W-:Y:S01]  /*69f0*/  @P1 FFMA.FTZ R237, R236, R86, R237 ;  /* 0x00000056eced1223 */ /* 0x000fe200000100ed */
[----:B------:R-:W-:Y:S01]  /*6a00*/  FFMA.FTZ R234, R13, R228, R232 ;  /* 0x000000e40dea7223 */ /* 0x000fe200000100e8 */
[----:B------:R-:W-:Y:S01]  /*6a10*/  FMUL.FTZ R232, R174, R87 ;  /* 0x00000057aee87220 */ /* 0x000fe20000410000 */
[----:B------:R-:W-:-:S02]  /*6a20*/  @P1 FADD.FTZ R86, R242, R233 ;  /* 0x000000e9f2561221 */ /* 0x000fc40000010000 */
        /* <DEDUP_REMOVED lines=8> */
[----:B0-----:R-:W-:Y:S02]  /*6ab0*/  @P1 FADD.FTZ R97, R240, R237 ;  /* 0x000000edf0611221 */ /* 0x001fe40000010000 */
[----:B------:R-:W-:Y:S01]  /*6ac0*/  FFMA.FTZ R233, R173, R228, R221 ;  /* 0x000000e4ade97223 */ /* 0x000fe200000100dd */
[C---:B------:R-:W-:Y:S01]  /*6ad0*/  FFMA.FTZ R221, R15.reuse, R226, R232 ;  /* 0x000000e20fdd7223 */ /* 0x040fe200000100e8 */
[-C--:B------:R-:W-:Y:S01]  /*6ae0*/  FMUL.FTZ R232, R86, R91.reuse ;  /* 0x0000005b56e87220 */ /* 0x080fe20000410000 */
[----:B------:R-:W0:Y:S01]  /*6af0*/  SHFL.IDX PT, R240, R230, RZ, 0x1f ;  /* 0x00001fffe6f07589 */ /* 0x000e2200000e0000 */
[----:B------:R-:W-:Y:S01]  /*6b00*/  FFMA.FTZ R218, R15, R218, R233 ;  /* 0x000000da0fda7223 */ /* 0x000fe200000100e9 */
[C---:B------:R-:W-:Y:S01]  /*6b10*/  FMUL.FTZ R233, R97.reuse, R91 ;  /* 0x0000005b61e97220 */ /* 0x040fe20000410000 */
[----:B------:R-:W-:Y:S01]  /*6b20*/  FFMA.FTZ R232, R97, R90, -R232 ;  /* 0x0000005a61e87223 */ /* 0x000fe200000108e8 */
[----:B------:R-:W-:Y:S01]  /*6b30*/  FMUL.FTZ R97, R16, R129 ;  /* 0x0000008110617220 */ /* 0x000fe20000410000 */
[----:B------:R-:W-:Y:S01]  /*6b40*/  FMUL.FTZ R226, R170, R218 ;  /* 0x000000daaae27220 */ /* 0x000fe20000410000 */
[----:B------:R-:W-:Y:S01]  /*6b50*/  FFMA.FTZ R86, R86, R90, R233 ;  /* 0x0000005a56567223 */ /* 0x000fe200000100e9 */
[----:B------:R-:W-:Y:S01]  /*6b60*/  FFMA.FTZ R91, R0, R3, RZ ;  /* 0x00000003005b7223 */ /* 0x000fe200000100ff */
[-C--:B------:R-:W-:Y:S01]  /*6b70*/  FFMA.FTZ R90, -R52, R97.reuse, R3 ;  /* 0x00000061345a7223 */ /* 0x080fe20000010103 */
[----:B------:R-:W-:Y:S01]  /*6b80*/  FFMA.FTZ R3, R53, -R97, R2 ;  /* 0x8000006135037223 */ /* 0x000fe20000010002 */
[----:B------:R-:W-:Y:S01]  /*6b90*/  FFMA.FTZ R97, R0, -R2, RZ ;  /* 0x8000000200617223 */ /* 0x000fe200000100ff */
[CC--:B------:R-:W-:Y:S01]  /*6ba0*/  FFMA.FTZ R233, R171.reuse, R221.reuse, -R226 ;  /* 0x000000ddabe97223 */ /* 0x0c0fe200000108e2 */
[----:B------:R-:W-:Y:S01]  /*6bb0*/  FMUL.FTZ R2, R170, R221 ;  /* 0x000000ddaa027220 */ /* 0x000fe20000410000 */
[C---:B------:R-:W-:Y:S01]  /*6bc0*/  FFMA.FTZ R236, R114.reuse, R209, R91 ;  /* 0x000000d172ec7223 */ /* 0x040fe2000001005b */
[----:B------:R-:W-:Y:S01]  /*6bd0*/  FFMA.FTZ R97, R114, -R208, R97 ;  /* 0x800000d072617223 */ /* 0x000fe20000010061 */
[----:B------:R-:W-:Y:S01]  /*6be0*/  FFMA.FTZ R233, R8, R207, R233 ;  /* 0x000000cf08e97223 */ /* 0x000fe200000100e9 */
[----:B------:R-:W-:Y:S01]  /*6bf0*/  FFMA.FTZ R91, R171, R218, R2 ;  /* 0x000000daab5b7223 */ /* 0x000fe20000010002 */
[----:B------:R-:W-:Y:S01]  /*6c00*/  FMUL.FTZ R207, R17, R130 ;  /* 0x0000008211cf7220 */ /* 0x000fe20000410000 */
[C---:B------:R-:W-:Y:S01]  /*6c10*/  FFMA.FTZ R97, R113.reuse, -R206, R97 ;  /* 0x800000ce71617223 */ /* 0x040fe20000010061 */
[----:B------:R-:W-:Y:S01]  /*6c20*/  FMUL.FTZ R2, R168, R233 ;  /* 0x000000e9a8027220 */ /* 0x000fe20000410000 */
[----:B------:R-:W-:Y:S01]  /*6c30*/  FFMA.FTZ R226, R8, R205, R91 ;  /* 0x000000cd08e27223 */ /* 0x000fe2000001005b */
[----:B------:R-:W-:Y:S01]  /*6c40*/  FFMA.FTZ R91, R113, R215, R236 ;  /* 0x000000d7715b7223 */ /* 0x000fe200000100ec */
[----:B------:R-:W-:Y:S01]  /*6c50*/  FMUL.FTZ R205, R18, R127 ;  /* 0x0000007f12cd7220 */ /* 0x000fe20000410000 */
[----:B------:R-:W-:Y:S01]  /*6c60*/  FFMA.FTZ R209, -R54, R207, R209 ;  /* 0x000000cf36d17223 */ /* 0x000fe200000101d1 */
[----:B------:R-:W-:Y:S01]  /*6c70*/  FFMA.FTZ R2, R169, R226, R2 ;  /* 0x000000e2a9027223 */ /* 0x000fe20000010002 */
[----:B------:R-:W-:Y:S01]  /*6c80*/  FFMA.FTZ R91, R112, R95, R91 ;  /* 0x0000005f705b7223 */ /* 0x000fe2000001005b */
[----:B------:R-:W-:Y:S01]  /*6c90*/  FFMA.FTZ R208, R55, -R207, R208 ;  /* 0x800000cf37d07223 */ /* 0x000fe200000100d0 */
[-C--:B------:R-:W-:Y:S01]  /*6ca0*/  FFMA.FTZ R207, -R56, R205.reuse, R215 ;  /* 0x000000cd38cf7223 */ /* 0x080fe200000101d7 */
[----:B------:R-:W-:Y:S01]  /*6cb0*/  FFMA.FTZ R236, R9, R216, R2 ;  /* 0x000000d809ec7223 */ /* 0x000fe20000010002 */
[----:B------:R-:W-:Y:S01]  /*6cc0*/  FMUL.FTZ R2, R168, R226 ;  /* 0x000000e2a8027220 */ /* 0x000fe20000410000 */
[----:B------:R-:W-:Y:S01]  /*6cd0*/  FMUL.FTZ R216, R19, R128 ;  /* 0x0000008013d87220 */ /* 0x000fe20000410000 */
[----:B------:R-:W-:Y:S01]  /*6ce0*/  FFMA.FTZ R206, R57, -R205, R206 ;  /* 0x800000cd39ce7223 */ /* 0x000fe200000100ce */
[----:B------:R-:W-:Y:S01]  /*6cf0*/  FFMA.FTZ R215, R112, -R96, R97 ;  /* 0x8000006070d77223 */ /* 0x000fe20000010061 */
[----:B------:R-:W-:Y:S01]  /*6d00*/  FFMA.FTZ R2, R169, R233, -R2 ;  /* 0x000000e9a9027223 */ /* 0x000fe20000010802 */
[-C--:B------:R-:W-:Y:S01]  /*6d10*/  FFMA.FTZ R205, -R58, R216.reuse, R95 ;  /* 0x000000d83acd7223 */ /* 0x080fe2000001015f */
[----:B------:R-:W-:Y:S01]  /*6d20*/  FMUL.FTZ R95, R12, R125 ;  /* 0x0000007d0c5f7220 */ /* 0x000fe20000410000 */
[----:B------:R-:W-:Y:S01]  /*6d30*/  FFMA.FTZ R97, R59, -R216, R96 ;  /* 0x800000d83b617223 */ /* 0x000fe20000010060 */
[----:B------:R-:W-:Y:S01]  /*6d40*/  FFMA.FTZ R237, R9, R210, R2 ;  /* 0x000000d209ed7223 */ /* 0x000fe20000010002 */
[----:B------:R-:W-:Y:S01]  /*6d50*/  FMUL.FTZ R2, R166, R236 ;  /* 0x000000eca6027220 */ /* 0x000fe20000410000 */
[----:B------:R-:W-:Y:S01]  /*6d60*/  FFMA.FTZ R210, R110, R235, R91 ;  /* 0x000000eb6ed27223 */ /* 0x000fe2000001005b */
[----:B------:R-:W-:Y:S01]  /*6d70*/  FFMA.FTZ R96, -R60, R95, R235 ;  /* 0x0000005f3c607223 */ /* 0x000fe200000101eb */
[----:B------:R-:W-:Y:S01]  /*6d80*/  FFMA.FTZ R215, R110, -R238, R215 ;  /* 0x800000ee6ed77223 */ /* 0x000fe200000100d7 */
[-C--:B------:R-:W-:Y:S01]  /*6d90*/  FFMA.FTZ R91, R167, R237.reuse, -R2 ;  /* 0x000000eda75b7223 */ /* 0x080fe20000010802 */
[----:B------:R-:W-:Y:S01]  /*6da0*/  FMUL.FTZ R2, R166, R237 ;  /* 0x000000eda6027220 */ /* 0x000fe20000410000 */
[----:B------:R-:W-:Y:S01]  /*6db0*/  FFMA.FTZ R239, R109, R87, R210 ;  /* 0x000000576def7223 */ /* 0x000fe200000100d2 */
[----:B------:R-:W-:Y:S01]  /*6dc0*/  FMUL.FTZ R210, R13, R126 ;  /* 0x0000007e0dd27220 */ /* 0x000fe20000410000 */
[----:B------:R-:W-:Y:S01]  /*6dd0*/  FFMA.FTZ R235, R10, R213, R91 ;  /* 0x000000d50aeb7223 */ /* 0x000fe2000001005b */
[----:B------:R-:W-:Y:S01]  /*6de0*/  FFMA.FTZ R213, R167, R236, R2 ;  /* 0x000000eca7d57223 */ /* 0x000fe20000010002 */
[----:B------:R-:W-:Y:S01]  /*6df0*/  FFMA.FTZ R215, R109, -R234, R215 ;  /* 0x800000ea6dd77223 */ /* 0x000fe200000100d7 */
[-C--:B------:R-:W-:Y:S01]  /*6e00*/  FFMA.FTZ R91, -R62, R210.reuse, R87 ;  /* 0x000000d23e5b7223 */ /* 0x080fe20000010157 */
[----:B------:R-:W-:Y:S01]  /*6e10*/  FFMA.FTZ R2, R63, -R210, R234 ;  /* 0x800000d23f027223 */ /* 0x000fe200000100ea */
[----:B------:R-:W-:Y:S01]  /*6e20*/  FFMA.FTZ R234, R10, R211, R213 ;  /* 0x000000d30aea7223 */ /* 0x000fe200000100d5 */
[----:B------:R-:W-:Y:S01]  /*6e30*/  FMUL.FTZ R210, R164, R235 ;  /* 0x000000eba4d27220 */ /* 0x000fe20000410000 */
[----:B------:R-:W-:Y:S01]  /*6e40*/  FMUL.FTZ R87, R14, R123 ;  /* 0x0000007b0e577220 */ /* 0x000fe20000410000 */
[----:B------:R-:W-:Y:S01]  /*6e50*/  FFMA.FTZ R215, R108, -R228, R215 ;  /* 0x800000e46cd77223 */ /* 0x000fe200000100d7 */
[----:B------:R-:W-:Y:S01]  /*6e60*/  FFMA.FTZ R95, R61, -R95, R238 ;  /* 0x8000005f3d5f7223 */ /* 0x000fe200000100ee */
[----:B------:R-:W-:Y:S01]  /*6e70*/  FFMA.FTZ R216, R165, R234, R210 ;  /* 0x000000eaa5d87223 */ /* 0x000fe200000100d2 */
[-C--:B------:R-:W-:Y:S01]  /*6e80*/  FFMA.FTZ R210, R65, -R87.reuse, R228 ;  /* 0x8000005741d27223 */ /* 0x080fe200000100e4 */
[----:B------:R-:W-:Y:S01]  /*6e90*/  FFMA.FTZ R211, -R64, R87, R223 ;  /* 0x0000005740d37223 */ /* 0x000fe200000101df */
[----:B------:R-:W-:Y:S01]  /*6ea0*/  FMUL.FTZ R87, R15, R124 ;  /* 0x0000007c0f577220 */ /* 0x000fe20000410000 */
[----:B------:R-:W-:Y:S01]  /*6eb0*/  FFMA.FTZ R228, R11, R212, R216 ;  /* 0x000000d40be47223 */ /* 0x000fe200000100d8 */
[----:B------:R-:W-:Y:S01]  /*6ec0*/  FMUL.FTZ R212, R164, R234 ;  /* 0x000000eaa4d47220 */ /* 0x000fe20000410000 */
[----:B------:R-:W-:Y:S01]  /*6ed0*/  FFMA.FTZ R238, R108, R223, R239 ;  /* 0x000000df6cee7223 */ /* 0x000fe200000100ef */
[----:B------:R-:W-:Y:S01]  /*6ee0*/  FFMA.FTZ R213, -R66, R87, R221 ;  /* 0x0000005742d57223 */ /* 0x000fe200000101dd */
[----:B------:R-:W-:Y:S01]  /*6ef0*/  FFMA.FTZ R215, R107, -R218, R215 ;  /* 0x800000da6bd77223 */ /* 0x000fe200000100d7 */
[----:B------:R-:W-:Y:S01]  /*6f00*/  FFMA.FTZ R216, R165, R235, -R212 ;  /* 0x000000eba5d87223 */ /* 0x000fe200000108d4 */
[----:B------:R-:W-:Y:S01]  /*6f10*/  FFMA.FTZ R212, R67, -R87, R218 ;  /* 0x8000005743d47223 */ /* 0x000fe200000100da */
[----:B------:R-:W-:Y:S01]  /*6f20*/  FFMA.FTZ R223, R107, R221, R238 ;  /* 0x000000dd6bdf7223 */ /* 0x000fe200000100ee */
[----:B------:R-:W-:Y:S01]  /*6f30*/  FFMA.FTZ R239, R106, -R226, R215 ;  /* 0x800000e26aef7223 */ /* 0x000fe200000100d7 */
[----:B------:R-:W-:Y:S01]  /*6f40*/  FFMA.FTZ R87, R11, R214, R216 ;  /* 0x000000d60b577223 */ /* 0x000fe200000100d8 */
[----:B------:R-:W-:Y:S01]  /*6f50*/  FMUL.FTZ R214, R162, R228 ;  /* 0x000000e4a2d67220 */ /* 0x000fe20000410000 */
[----:B------:R-:W-:Y:S01]  /*6f60*/  FMUL.FTZ R216, R8, R121 ;  /* 0x0000007908d87220 */ /* 0x000fe20000410000 */
[----:B------:R-:W-:Y:S01]  /*6f70*/  FFMA.FTZ R218, R106, R233, R223 ;  /* 0x000000e96ada7223 */ /* 0x000fe200000100df */
[----:B------:R-:W-:Y:S01]  /*6f80*/  FFMA.FTZ R239, R105, -R236, R239 ;  /* 0x800000ec69ef7223 */ /* 0x000fe200000100ef */
[-C--:B------:R-:W-:Y:S01]  /*6f90*/  FFMA.FTZ R223, R163, R87.reuse, -R214 ;  /* 0x00000057a3df7223 */ /* 0x080fe200000108d6 */
[-C--:B------:R-:W-:Y:S01]  /*6fa0*/  FFMA.FTZ R215, -R68, R216.reuse, R233 ;  /* 0x000000d844d77223 */ /* 0x080fe200000101e9 */
[----:B------:R-:W-:Y:S01]  /*6fb0*/  FFMA.FTZ R214, R69, -R216, R226 ;  /* 0x800000d845d67223 */ /* 0x000fe200000100e2 */
[----:B------:R-:W-:Y:S01]  /*6fc0*/  FMUL.FTZ R216, R162, R87 ;  /* 0x00000057a2d87220 */ /* 0x000fe20000410000 */
[----:B------:R-:W-:Y:S01]  /*6fd0*/  FFMA.FTZ R223, R4, R217, R223 ;  /* 0x000000d904df7223 */ /* 0x000fe200000100df */
[----:B------:R-:W-:Y:S01]  /*6fe0*/  FMUL.FTZ R217, R9, R122 ;  /* 0x0000007a09d97220 */ /* 0x000fe20000410000 */
[----:B------:R-:W-:Y:S01]  /*6ff0*/  FFMA.FTZ R233, R105, R237, R218 ;  /* 0x000000ed69e97223 */ /* 0x000fe200000100da */
[----:B------:R-:W-:Y:S01]  /*7000*/  FFMA.FTZ R221, R163, R228, R216 ;  /* 0x000000e4a3dd7223 */ /* 0x000fe200000100d8 */
[----:B------:R-:W-:Y:S01]  /*7010*/  FMUL.FTZ R218, R160, R223 ;  /* 0x000000dfa0da7220 */ /* 0x000fe20000410000 */
[-C--:B------:R-:W-:Y:S01]  /*7020*/  FFMA.FTZ R216, -R70, R217.reuse, R237 ;  /* 0x000000d946d87223 */ /* 0x080fe200000101ed */
[----:B------:R-:W-:Y:S01]  /*7030*/  FFMA.FTZ R217, R71, -R217, R236 ;  /* 0x800000d947d97223 */ /* 0x000fe200000100ec */
[----:B------:R-:W-:Y:S01]  /*7040*/  FFMA.FTZ R226, R4, R219, R221 ;  /* 0x000000db04e27223 */ /* 0x000fe200000100dd */
[----:B------:R-:W-:Y:S01]  /*7050*/  FMUL.FTZ R219, R10, R119 ;  /* 0x000000770adb7220 */ /* 0x000fe20000410000 */
[C---:B------:R-:W-:Y:S01]  /*7060*/  FFMA.FTZ R239, R104.reuse, -R234, R239 ;  /* 0x800000ea68ef7223 */ /* 0x040fe200000100ef */
[----:B------:R-:W-:Y:S01]  /*7070*/  FFMA.FTZ R238, R104, R235, R233 ;  /* 0x000000eb68ee7223 */ /* 0x000fe200000100e9 */
[----:B------:R-:W-:Y:S01]  /*7080*/  FFMA.FTZ R236, R161, R226, R218 ;  /* 0x000000e2a1ec7223 */ /* 0x000fe200000100da */
[-C--:B------:R-:W-:Y:S01]  /*7090*/  FFMA.FTZ R218, -R72, R219.reuse, R235 ;  /* 0x000000db48da7223 */ /* 0x080fe200000101eb */
[----:B------:R-:W-:Y:S01]  /*70a0*/  FFMA.FTZ R219, R73, -R219, R234 ;  /* 0x800000db49db7223 */ /* 0x000fe200000100ea */
[----:B------:R-:W-:Y:S01]  /*70b0*/  FMUL.FTZ R221, R11, R120 ;  /* 0x000000780bdd7220 */ /* 0x000fe20000410000 */
[----:B------:R-:W-:Y:S01]  /*70c0*/  FFMA.FTZ R234, R5, R220, R236 ;  /* 0x000000dc05ea7223 */ /* 0x000fe200000100ec */
[----:B------:R-:W-:Y:S01]  /*70d0*/  FMUL.FTZ R220, R160, R226 ;  /* 0x000000e2a0dc7220 */ /* 0x000fe20000410000 */
[C---:B------:R-:W-:Y:S01]  /*70e0*/  FFMA.FTZ R233, R103.reuse, R87, R238 ;  /* 0x0000005767e97223 */ /* 0x040fe200000100ee */
[----:B------:R-:W-:Y:S01]  /*70f0*/  FFMA.FTZ R239, R103, -R228, R239 ;  /* 0x800000e467ef7223 */ /* 0x000fe200000100ef */
[----:B------:R4:W1:Y:S01]  /*7100*/  SHFL.IDX PT, R238, R224, RZ, 0x1f ;  /* 0x00001fffe0ee7589 */ /* 0x00086200000e0000 */
        /* <DEDUP_REMOVED lines=8> */
[----:B----4-:R-:W-:Y:S01]  /*7190*/  FMUL.FTZ R224, R6, R115 ;  /* 0x0000007306e07220 */ /* 0x010fe20000410000 */
[----:B------:R-:W-:Y:S01]  /*71a0*/  FFMA.FTZ R87, R159, R235, -R222 ;  /* 0x000000eb9f577223 */ /* 0x000fe200000108de */
[----:B------:R-:W-:Y:S01]  /*71b0*/  FFMA.FTZ R222, R77, -R233, R226 ;  /* 0x800000e94dde7223 */ /* 0x000fe200000100e2 */
[----:B------:R-:W-:Y:S01]  /*71c0*/  FMUL.FTZ R226, R158, R235 ;  /* 0x000000eb9ee27220 */ /* 0x000fe20000410000 */
[----:B------:R-:W-:Y:S01]  /*71d0*/  FFMA.FTZ R223, -R76, R233, R223 ;  /* 0x000000e94cdf7223 */ /* 0x000fe200000101df */
[----:B------:R-:W-:Y:S01]  /*71e0*/  FFMA.FTZ R233, R6, R227, R87 ;  /* 0x000000e306e97223 */ /* 0x000fe20000010057 */
[-C--:B------:R-:W-:Y:S01]  /*71f0*/  FFMA.FTZ R239, R101, -R234.reuse, R239 ;  /* 0x800000ea65ef7223 */ /* 0x080fe200000100ef */
[----:B------:R-:W-:Y:S01]  /*7200*/  FFMA.FTZ R87, R159, R234, R226 ;  /* 0x000000ea9f577223 */ /* 0x000fe200000100e2 */
[----:B------:R-:W-:Y:S01]  /*7210*/  FADD.FTZ R232, R203, R232 ;  /* 0x000000e8cbe87221 */ /* 0x000fe20000010000 */
[----:B------:R-:W-:Y:S01]  /*7220*/  FMUL.FTZ R230, R156, R233 ;  /* 0x000000e99ce67220 */ /* 0x000fe20000410000 */
[----:B------:R-:W-:Y:S01]  /*7230*/  IADD3 R237, PT, PT, R98, 0xe0, RZ ;  /* 0x000000e062ed7810 */ /* 0x000fe20007ffe0ff */
[----:B------:R-:W-:Y:S01]  /*7240*/  FFMA.FTZ R242, R6, R225, R87 ;  /* 0x000000e106f27223 */ /* 0x000fe20000010057 */
[----:B------:R-:W-:Y:S01]  /*7250*/  P2R R87, PR, RZ, 0x8 ;  /* 0x00000008ff577803 */ /* 0x000fe20000000000 */
[----:B------:R-:W-:Y:S01]  /*7260*/  FMUL.FTZ R225, R5, R118 ;  /* 0x0000007605e17220 */ /* 0x000fe20000410000 */
[----:B------:R-:W-:Y:S01]  /*7270*/  FFMA.FTZ R87, R101, R235, R228 ;  /* 0x000000eb65577223 */ /* 0x000fe200000100e4 */
[-C--:B------:R-:W-:Y:S01]  /*7280*/  FMUL.FTZ R236, R156, R242.reuse ;  /* 0x000000f29cec7220 */ /* 0x080fe20000410000 */
[----:B------:R-:W-:Y:S01]  /*7290*/  FFMA.FTZ R228, R100, -R242, R239 ;  /* 0x800000f264e47223 */ /* 0x000fe200000100ef */
[-C--:B------:R-:W-:Y:S01]  /*72a0*/  FFMA.FTZ R227, -R78, R225.reuse, R235 ;  /* 0x000000e14ee37223 */ /* 0x080fe200000101eb */
[----:B------:R-:W-:Y:S01]  /*72b0*/  FFMA.FTZ R226, R79, -R225, R234 ;  /* 0x800000e14fe27223 */ /* 0x000fe200000100ea */
[-C--:B------:R-:W-:Y:S01]  /*72c0*/  FFMA.FTZ R234, R100, R233.reuse, R87 ;  /* 0x000000e964ea7223 */ /* 0x080fe20000010057 */
[----:B------:R-:W-:Y:S01]  /*72d0*/  FFMA.FTZ R236, R157, R233, -R236 ;  /* 0x000000e99dec7223 */ /* 0x000fe200000108ec */
[----:B------:R-:W-:Y:S01]  /*72e0*/  FFMA.FTZ R225, -R80, R224, R233 ;  /* 0x000000e050e17223 */ /* 0x000fe200000101e9 */
[----:B------:R-:W-:Y:S01]  /*72f0*/  FADD.FTZ R233, R201, R86 ;  /* 0x00000056c9e97221 */ /* 0x000fe20000010000 */
[----:B0-----:R-:W-:Y:S01]  /*7300*/  FADD.FTZ R87, R240, R229 ;  /* 0x000000e5f0577221 */ /* 0x001fe20000010000 */
[----:B------:R-:W-:Y:S01]  /*7310*/  FFMA.FTZ R201, R7, R204, R236 ;  /* 0x000000cc07c97223 */ /* 0x000fe200000100ec */
[CC--:B------:R-:W-:Y:S01]  /*7320*/  FMUL.FTZ R204, R156.reuse, R232.reuse ;  /* 0x000000e89ccc7220 */ /* 0x0c0fe20000410000 */
[-C--:B------:R-:W-:Y:S01]  /*7330*/  FMUL.FTZ R229, R156, R233.reuse ;  /* 0x000000e99ce57220 */ /* 0x080fe20000410000 */
[----:B-1----:R-:W-:Y:S01]  /*7340*/  FADD.FTZ R86, R238, R231 ;  /* 0x000000e7ee567221 */ /* 0x002fe20000010000 */
[----:B------:R-:W-:Y:S01]  /*7350*/  FMUL.FTZ R231, R233, UR36 ;  /* 0x00000024e9e77c20 */ /* 0x000fe20008410000 */
[C---:B------:R-:W-:Y:S01]  /*7360*/  FFMA.FTZ R203, R157.reuse, R233, R204 ;  /* 0x000000e99dcb7223 */ /* 0x040fe200000100cc */
[C---:B------:R-:W-:Y:S01]  /*7370*/  FFMA.FTZ R229, R157.reuse, R232, -R229 ;  /* 0x000000e89de57223 */ /* 0x040fe200000108e5 */
[----:B------:R-:W-:Y:S01]  /*7380*/  FFMA.FTZ R235, R157, R242, R230 ;  /* 0x000000f29deb7223 */ /* 0x000fe200000100e6 */
[----:B------:R0:W-:Y:S01]  /*7390*/  @!P3 STS.128 [UR11+0x3650], R84 ;  /* 0x00365054ff00b988 */ /* 0x0001e20008000c0b */
[C---:B------:R-:W-:Y:S01]  /*73a0*/  FMUL.FTZ R230, R7.reuse, R116 ;  /* 0x0000007407e67220 */ /* 0x040fe20000410000 */
[----:B------:R-:W-:Y:S01]  /*73b0*/  FADD.FTZ R192, R192, R229 ;  /* 0x000000e5c0c07221 */ /* 0x000fe20000010000 */
[----:B------:R-:W-:Y:S01]  /*73c0*/  FFMA.FTZ R202, R7, R202, R235 ;  /* 0x000000ca07ca7223 */ /* 0x000fe200000100eb */
[----:B------:R-:W-:Y:S01]  /*73d0*/  MOV R157, UR10 ;  /* 0x0000000a009d7c02 */ /* 0x000fe20008000f00 */
[----:B------:R-:W-:Y:S01]  /*73e0*/  FMUL.FTZ R204, R83, R232 ;  /* 0x000000e853cc7220 */ /* 0x000fe20000410000 */
[----:B------:R-:W-:Y:S01]  /*73f0*/  FFMA.FTZ R224, R81, -R224, R242 ;  /* 0x800000e051e07223 */ /* 0x000fe200000100f2 */
[-C--:B------:R-:W-:Y:S01]  /*7400*/  FFMA.FTZ R156, R83, -R230.reuse, R202 ;  /* 0x800000e6539c7223 */ /* 0x080fe200000100ca */
[----:B------:R-:W-:Y:S01]  /*7410*/  FFMA.FTZ R83, -R82, R230, R201 ;  /* 0x000000e652537223 */ /* 0x000fe200000101c9 */
[----:B------:R-:W-:-:S02]  /*7420*/  IMAD R157, R98, 0x84, R157 ;  /* 0x00000084629d7824 */ /* 0x000fc400078e029d */
[----:B------:R-:W-:Y:S01]  /*7430*/  FFMA.FTZ R82, R82, R233, R204 ;  /* 0x000000e952527223 */ /* 0x000fe200000100cc */
[----:B------:R-:W-:Y:S01]  /*7440*/  FMUL.FTZ R204, R232, R116 ;  /* 0x00000074e8cc7220 */ /* 0x000fe20000410000 */
[----:B------:R-:W-:Y:S01]  /*7450*/  IADD3 R239, PT, PT, R98, 0xa0, RZ ;  /* 0x000000a062ef7810 */ /* 0x000fe20007ffe0ff */
[----:B0-----:R-:W-:Y:S01]  /*7460*/  FFMA.FTZ R85, R232, UR19, -R231 ;  /* 0x00000013e8557c23 */ /* 0x001fe200080108e7 */
[----:B------:R-:W-:Y:S01]  /*7470*/  FADD.FTZ R231, R140, R203 ;  /* 0x000000cb8ce77221 */ /* 0x000fe20000010000 */
[C---:B------:R-:W-:Y:S01]  /*7480*/  FMUL.FTZ R140, R158.reuse, R192 ;  /* 0x000000c09e8c7220 */ /* 0x040fe20000410000 */
[----:B------:R-:W-:Y:S01]  /*7490*/  FMUL.FTZ R86, R233, R116 ;  /* 0x00000074e9567220 */ /* 0x000fe20000410000 */
[----:B------:R-:W-:Y:S01]  /*74a0*/  FMUL.FTZ R87, R81, R192 ;  /* 0x000000c051577220 */ /* 0x000fe20000410000 */
[-C--:B------:R-:W-:Y:S01]  /*74b0*/  FMUL.FTZ R158, R158, R231.reuse ;  /* 0x000000e79e9e7220 */ /* 0x080fe20000410000 */
[----:B------:R-:W-:Y:S01]  /*74c0*/  FFMA.FTZ R229, R159, R231, R140 ;  /* 0x000000e79fe57223 */ /* 0x000fe2000001008c */
[----:B------:R-:W-:Y:S01]  /*74d0*/  FMUL.FTZ R230, R7, R86 ;  /* 0x0000005607e67220 */ /* 0x000fe20000410000 */
[----:B------:R-:W-:Y:S01]  /*74e0*/  FMUL.FTZ R81, R231, UR36 ;  /* 0x00000024e7517c20 */ /* 0x000fe20008410000 */
[----:B------:R-:W-:Y:S01]  /*74f0*/  FFMA.FTZ R158, R159, R192, -R158 ;  /* 0x000000c09f9e7223 */ /* 0x000fe2000001089e */
[----:B------:R-:W-:Y:S01]  /*7500*/  FADD.FTZ R229, R142, R229 ;  /* 0x000000e58ee57221 */ /* 0x000fe20000010000 */
[----:B------:R-:W-:Y:S01]  /*7510*/  FMUL.FTZ R159, R231, R115 ;  /* 0x00000073e79f7220 */ /* 0x000fe20000410000 */
[----:B------:R0:W-:Y:S01]  /*7520*/  STS [R157+0x10f8], R230 ;  /* 0x0010f8e69d007388 */ /* 0x0001e20000000800 */
[----:B------:R-:W-:Y:S01]  /*7530*/  FADD.FTZ R193, R193, R158 ;  /* 0x0000009ec1c17221 */ /* 0x000fe20000010000 */
[----:B------:R-:W-:Y:S01]  /*7540*/  FFMA.FTZ R87, R80, R231, R87 ;  /* 0x000000e750577223 */ /* 0x000fe20000010057 */
[C---:B------:R-:W-:Y:S01]  /*7550*/  FMUL.FTZ R80, R192.reuse, UR36 ;  /* 0x00000024c0507c20 */ /* 0x040fe20008410000 */
[----:B------:R-:W-:Y:S01]  /*7560*/  FFMA.FTZ R81, R192, UR19, -R81 ;  /* 0x00000013c0517c23 */ /* 0x000fe20008010851 */
[C---:B------:R-:W-:Y:S01]  /*7570*/  FMUL.FTZ R140, R160.reuse, R193 ;  /* 0x000000c1a08c7220 */ /* 0x040fe20000410000 */
[----:B------:R-:W-:Y:S01]  /*7580*/  FMUL.FTZ R160, R160, R229 ;  /* 0x000000e5a0a07220 */ /* 0x000fe20000410000 */
[----:B------:R-:W-:Y:S01]  /*7590*/  FMUL.FTZ R79, R79, R193 ;  /* 0x000000c14f4f7220 */ /* 0x000fe20000410000 */
[----:B------:R-:W-:Y:S01]  /*75a0*/  FMUL.FTZ R203, R192, R115 ;  /* 0x00000073c0cb7220 */ /* 0x000fe20000410000 */
[C---:B------:R-:W-:Y:S01]  /*75b0*/  FFMA.FTZ R142, R161.reuse, R229, R140 ;  /* 0x000000e5a18e7223 */ /* 0x040fe2000001008c */
[----:B------:R-:W-:Y:S01]  /*75c0*/  FFMA.FTZ R161, R161, R193, -R160 ;  /* 0x000000c1a1a17223 */ /* 0x000fe200000108a0 */
[----:B------:R-:W-:Y:S01]  /*75d0*/  FFMA.FTZ R140, R78, R229, R79 ;  /* 0x000000e54e8c7223 */ /* 0x000fe2000001004f */
[----:B------:R-:W-:Y:S01]  /*75e0*/  FMUL.FTZ R78, R229, UR36 ;  /* 0x00000024e54e7c20 */ /* 0x000fe20008410000 */
[----:B------:R-:W-:Y:S01]  /*75f0*/  FADD.FTZ R236, R143, R142 ;  /* 0x0000008e8fec7221 */ /* 0x000fe20000010000 */
[----:B------:R-:W-:Y:S01]  /*7600*/  FMUL.FTZ R142, R193, UR36 ;  /* 0x00000024c18e7c20 */ /* 0x000fe20008410000 */
[----:B0-----:R-:W-:Y:S01]  /*7610*/  FMUL.FTZ R230, R229, R118 ;  /* 0x00000076e5e67220 */ /* 0x001fe20000410000 */
[----:B------:R-:W-:Y:S01]  /*7620*/  FFMA.FTZ R143, R193, UR19, -R78 ;  /* 0x00000013c18f7c23 */ /* 0x000fe2000801084e */
[----:B------:R-:W-:Y:S01]  /*7630*/  FMUL.FTZ R78, R162, R236 ;  /* 0x000000eca24e7220 */ /* 0x000fe20000410000 */
[----:B------:R-:W-:Y:S01]  /*7640*/  FFMA.FTZ R142, R229, UR19, R142 ;  /* 0x00000013e58e7c23 */ /* 0x000fe2000801008e */
[----:B------:R-:W-:Y:S01]  /*7650*/  FADD.FTZ R229, R190, R161 ;  /* 0x000000a1bee57221 */ /* 0x000fe20000010000 */
[----:B------:R-:W-:Y:S01]  /*7660*/  FMUL.FTZ R192, R6, R159 ;  /* 0x0000009f06c07220 */ /* 0x000fe20000410000 */
[----:B------:R-:W-:Y:S01]  /*7670*/  FMUL.FTZ R158, R5, R230 ;  /* 0x000000e6059e7220 */ /* 0x000fe20000410000 */
[----:B------:R-:W-:Y:S01]  /*7680*/  FFMA.FTZ R80, R231, UR19, R80 ;  /* 0x00000013e7507c23 */ /* 0x000fe20008010050 */
[-C--:B------:R-:W-:Y:S01]  /*7690*/  FMUL.FTZ R162, R162, R229.reuse ;  /* 0x000000e5a2a27220 */ /* 0x080fe20000410000 */
[-C--:B------:R-:W-:Y:S01]  /*76a0*/  FMUL.FTZ R161, R77, R229.reuse ;  /* 0x000000e54da17220 */ /* 0x080fe20000410000 */
[C---:B------:R-:W-:Y:S01]  /*76b0*/  FFMA.FTZ R77, R163.reuse, R229, -R78 ;  /* 0x000000e5a34d7223 */ /* 0x040fe2000001084e */
[----:B------:R0:W-:Y:S01]  /*76c0*/  STS [R157+0x10f0], R192 ;  /* 0x0010f0c09d007388 */ /* 0x0001e20000000800 */
[-C--:B------:R-:W-:Y:S01]  /*76d0*/  FFMA.FTZ R163, R163, R236.reuse, R162 ;  /* 0x000000eca3a37223 */ /* 0x080fe200000100a2 */
[----:B------:R-:W-:Y:S01]  /*76e0*/  FFMA.FTZ R161, R76, R236, R161 ;  /* 0x000000ec4ca17223 */ /* 0x000fe200000100a1 */
[----:B------:R-:W-:Y:S01]  /*76f0*/  FADD.FTZ R200, R200, R77 ;  /* 0x0000004dc8c87221 */ /* 0x000fe20000010000 */
[----:B------:R-:W-:Y:S01]  /*7700*/  FMUL.FTZ R77, R229, UR36 ;  /* 0x00000024e54d7c20 */ /* 0x000fe20008410000 */
[----:B------:R-:W-:Y:S01]  /*7710*/  FADD.FTZ R163, R144, R163 ;  /* 0x000000a390a37221 */ /* 0x000fe20000010000 */
[----:B------:R1:W-:Y:S01]  /*7720*/  STS [R157+0x10e8], R158 ;  /* 0x0010e89e9d007388 */ /* 0x0003e20000000800 */
[----:B------:R-:W-:Y:S01]  /*7730*/  FMUL.FTZ R76, R164, R200 ;  /* 0x000000c8a44c7220 */ /* 0x000fe20000410000 */
[----:B------:R-:W-:Y:S01]  /*7740*/  FFMA.FTZ R144, R236, UR19, R77 ;  /* 0x00000013ec907c23 */ /* 0x000fe2000801004d */
[-C--:B------:R-:W-:Y:S01]  /*7750*/  FMUL.FTZ R77, R164, R163.reuse ;  /* 0x000000a3a44d7220 */ /* 0x080fe20000410000 */
[----:B0-----:R-:W-:Y:S01]  /*7760*/  FMUL.FTZ R192, R193, R118 ;  /* 0x00000076c1c07220 */ /* 0x001fe20000410000 */
[C---:B------:R-:W-:Y:S01]  /*7770*/  FFMA.FTZ R76, R165.reuse, R163, R76 ;  /* 0x000000a3a54c7223 */ /* 0x040fe2000001004c */
[C---:B------:R-:W-:Y:S01]  /*7780*/  FMUL.FTZ R78, R236.reuse, UR36 ;  /* 0x00000024ec4e7c20 */ /* 0x040fe20008410000 */
[----:B------:R-:W-:Y:S01]  /*7790*/  FFMA.FTZ R77, R165, R200, -R77 ;  /* 0x000000c8a54d7223 */ /* 0x000fe2000001084d */
[----:B------:R-:W-:Y:S01]  /*77a0*/  FMUL.FTZ R160, R5, R192 ;  /* 0x000000c005a07220 */ /* 0x000fe20000410000 */
[----:B------:R-:W-:Y:S01]  /*77b0*/  FMUL.FTZ R193, R236, R117 ;  /* 0x00000075ecc17220 */ /* 0x000fe20000410000 */
[----:B-1----:R-:W-:Y:S01]  /*77c0*/  FADD.FTZ R158, R145, R76 ;  /* 0x0000004c919e7221 */ /* 0x002fe20000010000 */
[----:B------:R-:W-:Y:S01]  /*77d0*/  FADD.FTZ R186, R186, R77 ;  /* 0x0000004dbaba7221 */ /* 0x000fe20000010000 */
[----:B------:R-:W-:Y:S01]  /*77e0*/  FFMA.FTZ R145, R229, UR19, -R78 ;  /* 0x00000013e5917c23 */ /* 0x000fe2000801084e */
[----:B------:R0:W-:Y:S01]  /*77f0*/  STS [R157+0x10ec], R160 ;  /* 0x0010eca09d007388 */ /* 0x0001e20000000800 */
        /* <DEDUP_REMOVED lines=8> */
[----:B------:R-:W-:Y:S01]  /*7880*/  FADD.FTZ R184, R184, R79 ;  /* 0x0000004fb8b87221 */ /* 0x000fe20000010000 */
[----:B0-----:R-:W-:Y:S01]  /*7890*/  FMUL.FTZ R160, R200, R120 ;  /* 0x00000078c8a07220 */ /* 0x001fe20000410000 */
[----:B------:R-:W-:Y:S01]  /*78a0*/  FADD.FTZ R165, R146, R77 ;  /* 0x0000004d92a57221 */ /* 0x000fe20000010000 */
[C---:B------:R-:W-:Y:S01]  /*78b0*/  FMUL.FTZ R77, R221.reuse, R78 ;  /* 0x0000004edd4d7220 */ /* 0x040fe20000410000 */
[----:B------:R0:W-:Y:S01]  /*78c0*/  STS [R157+0x10d8], R162 ;  /* 0x0010d8a29d007388 */ /* 0x0001e20000000800 */
[-C--:B------:R-:W-:Y:S01]  /*78d0*/  FMUL.FTZ R167, R221, R160.reuse ;  /* 0x000000a0dda77220 */ /* 0x080fe20000410000 */
[----:B------:R-:W-:Y:S01]  /*78e0*/  FMUL.FTZ R79, R168, R165 ;  /* 0x000000a5a84f7220 */ /* 0x000fe20000410000 */
[----:B------:R-:W-:Y:S01]  /*78f0*/  FMUL.FTZ R164, R11, R160 ;  /* 0x000000a00ba47220 */ /* 0x000fe20000410000 */
[----:B------:R-:W-:Y:S01]  /*7900*/  FMUL.FTZ R166, R184, R122 ;  /* 0x0000007ab8a67220 */ /* 0x000fe20000410000 */
[----:B------:R-:W-:Y:S01]  /*7910*/  FFMA.FTZ R76, R220, R78, R167 ;  /* 0x0000004edc4c7223 */ /* 0x000fe200000100a7 */
[-C--:B------:R-:W-:Y:S01]  /*7920*/  FMUL.FTZ R78, R168, R184.reuse ;  /* 0x000000b8a84e7220 */ /* 0x080fe20000410000 */
[C---:B------:R-:W-:Y:S01]  /*7930*/  FFMA.FTZ R79, R169.reuse, R184, -R79 ;  /* 0x000000b8a94f7223 */ /* 0x040fe2000001084f */
[----:B------:R-:W-:Y:S01]  /*7940*/  FMUL.FTZ R167, R158, R119 ;  /* 0x000000779ea77220 */ /* 0x000fe20000410000 */
[----:B------:R1:W-:Y:S01]  /*7950*/  STS [R157+0x10dc], R164 ;  /* 0x0010dca49d007388 */ /* 0x0003e20000000800 */
[----:B------:R-:W-:Y:S01]  /*7960*/  FFMA.FTZ R78, R169, R165, R78 ;  /* 0x000000a5a94e7223 */ /* 0x000fe2000001004e */
[----:B------:R-:W-:Y:S01]  /*7970*/  FADD.FTZ R188, R188, R79 ;  /* 0x0000004fbcbc7221 */ /* 0x000fe20000010000 */
[C---:B------:R-:W-:Y:S01]  /*7980*/  FMUL.FTZ R169, R219.reuse, R231 ;  /* 0x000000e7dba97220 */ /* 0x040fe20000410000 */
[-C--:B------:R-:W-:Y:S01]  /*7990*/  FMUL.FTZ R79, R219, R167.reuse ;  /* 0x000000a7db4f7220 */ /* 0x080fe20000410000 */
[----:B------:R-:W-:Y:S01]  /*79a0*/  FADD.FTZ R147, R147, R78 ;  /* 0x0000004e93937221 */ /* 0x000fe20000010000 */
[-C--:B0-----:R-:W-:Y:S01]  /*79b0*/  FMUL.FTZ R162, R10, R167.reuse ;  /* 0x000000a70aa27220 */ /* 0x081fe20000410000 */
[----:B------:R-:W-:Y:S01]  /*79c0*/  FFMA.FTZ R78, R218, R167, R169 ;  /* 0x000000a7da4e7223 */ /* 0x000fe200000100a9 */
[----:B------:R-:W-:Y:S01]  /*79d0*/  FMUL.FTZ R169, R217, R166 ;  /* 0x000000a6d9a97220 */ /* 0x000fe20000410000 */
[C---:B------:R-:W-:Y:S01]  /*79e0*/  FMUL.FTZ R146, R170.reuse, R147 ;  /* 0x00000093aa927220 */ /* 0x040fe20000410000 */
[-C--:B------:R-:W-:Y:S01]  /*79f0*/  FMUL.FTZ R170, R170, R188.reuse ;  /* 0x000000bcaaaa7220 */ /* 0x080fe20000410000 */
[----:B-1----:R-:W-:Y:S01]  /*7a00*/  FMUL.FTZ R164, R10, R231 ;  /* 0x000000e70aa47220 */ /* 0x002fe20000410000 */
[----:B------:R0:W-:Y:S01]  /*7a10*/  STS [R157+0x10d0], R162 ;  /* 0x0010d0a29d007388 */ /* 0x0001e20000000800 */
[C---:B------:R-:W-:Y:S01]  /*7a20*/  FFMA.FTZ R146, R171.reuse, R188, -R146 ;  /* 0x000000bcab927223 */ /* 0x040fe20000010892 */
[----:B------:R-:W-:Y:S01]  /*7a30*/  FFMA.FTZ R167, R171, R147, R170 ;  /* 0x00000093aba77223 */ /* 0x000fe200000100aa */
[----:B------:R-:W-:Y:S01]  /*7a40*/  FMUL.FTZ R170, R9, R166 ;  /* 0x000000a609aa7220 */ /* 0x000fe20000410000 */
[----:B------:R1:W-:Y:S01]  /*7a50*/  STS [R157+0x10d4], R164 ;  /* 0x0010d4a49d007388 */ /* 0x0003e20000000800 */
[----:B------:R-:W-:Y:S01]  /*7a60*/  FADD.FTZ R199, R199, R146 ;  /* 0x00000092c7c77221 */ /* 0x000fe20000010000 */
[----:B------:R-:W-:Y:S01]  /*7a70*/  FADD.FTZ R167, R148, R167 ;  /* 0x000000a794a77221 */ /* 0x000fe20000010000 */
[----:B------:R-:W-:Y:S01]  /*7a80*/  FMUL.FTZ R148, R222, R193 ;  /* 0x000000c1de947220 */ /* 0x000fe20000410000 */
[----:B------:R-:W-:Y:S01]  /*7a90*/  STS [R157+0x10cc], R170 ;  /* 0x0010ccaa9d007388 */ /* 0x000fe20000000800 */
[C---:B------:R-:W-:Y:S01]  /*7aa0*/  FMUL.FTZ R146, R172.reuse, R199 ;  /* 0x000000c7ac927220 */ /* 0x040fe20000410000 */
[----:B------:R-:W-:Y:S01]  /*7ab0*/  FMUL.FTZ R172, R172, R167 ;  /* 0x000000a7acac7220 */ /* 0x000fe20000410000 */
[----:B0-----:R-:W-:Y:S01]  /*7ac0*/  FFMA.FTZ R162, R223, R229, -R148 ;  /* 0x000000e5dfa27223 */ /* 0x001fe20000010894 */
[----:B------:R-:W-:Y:S01]  /*7ad0*/  FMUL.FTZ R148, R165, R122 ;  /* 0x0000007aa5947220 */ /* 0x000fe20000410000 */
[C---:B------:R-:W-:Y:S01]  /*7ae0*/  FFMA.FTZ R146, R173.reuse, R167, R146 ;  /* 0x000000a7ad927223 */ /* 0x040fe20000010092 */
[----:B------:R-:W-:Y:S01]  /*7af0*/  FFMA.FTZ R172, R173, R199, -R172 ;  /* 0x000000c7adac7223 */ /* 0x000fe200000108ac */
[----:B------:R-:W-:Y:S01]  /*7b00*/  FMUL.FTZ R173, R226, R230 ;  /* 0x000000e6e2ad7220 */ /* 0x000fe20000410000 */
[-C--:B------:R-:W-:Y:S01]  /*7b10*/  FMUL.FTZ R171, R217, R148.reuse ;  /* 0x00000094d9ab7220 */ /* 0x080fe20000410000 */
[----:B------:R-:W-:Y:S01]  /*7b20*/  FADD.FTZ R149, R149, R146 ;  /* 0x0000009295957221 */ /* 0x000fe20000010000 */
[----:B------:R-:W-:Y:S01]  /*7b30*/  FADD.FTZ R146, R189, R172 ;  /* 0x000000acbd927221 */ /* 0x000fe20000010000 */
[-C--:B-1----:R-:W-:Y:S01]  /*7b40*/  FFMA.FTZ R164, R216, R148.reuse, R169 ;  /* 0x00000094d8a47223 */ /* 0x082fe200000100a9 */
[----:B------:R-:W-:Y:S01]  /*7b50*/  FMUL.FTZ R168, R9, R148 ;  /* 0x0000009409a87220 */ /* 0x000fe20000410000 */
[CC--:B------:R-:W-:Y:S01]  /*7b60*/  FMUL.FTZ R148, R174.reuse, R149.reuse ;  /* 0x00000095ae947220 */ /* 0x0c0fe20000410000 */
[----:B------:R-:W-:Y:S01]  /*7b70*/  FMUL.FTZ R174, R174, R146 ;  /* 0x00000092aeae7220 */ /* 0x000fe20000410000 */
[----:B------:R-:W-:Y:S01]  /*7b80*/  FFMA.FTZ R166, R216, R166, -R171 ;  /* 0x000000a6d8a67223 */ /* 0x000fe200000108ab */
[----:B------:R-:W-:Y:S01]  /*7b90*/  FMUL.FTZ R84, R232, UR36 ;  /* 0x00000024e8547c20 */ /* 0x000fe20008410000 */
[C---:B------:R-:W-:Y:S01]  /*7ba0*/  FFMA.FTZ R171, R175.reuse, R146, -R148 ;  /* 0x00000092afab7223 */ /* 0x040fe20000010894 */
[----:B------:R-:W-:Y:S01]  /*7bb0*/  FFMA.FTZ R169, R175, R149, R174 ;  /* 0x00000095afa97223 */ /* 0x000fe200000100ae */
[----:B------:R-:W-:Y:S01]  /*7bc0*/  FMUL.FTZ R148, R226, R192 ;  /* 0x000000c0e2947220 */ /* 0x000fe20000410000 */
[----:B------:R-:W-:Y:S01]  /*7bd0*/  FMUL.FTZ R175, R188, R121 ;  /* 0x00000079bcaf7220 */ /* 0x000fe20000410000 */
[----:B------:R-:W-:Y:S01]  /*7be0*/  FADD.FTZ R198, R198, R171 ;  /* 0x000000abc6c67221 */ /* 0x000fe20000010000 */
[----:B------:R-:W-:Y:S01]  /*7bf0*/  FADD.FTZ R169, R150, R169 ;  /* 0x000000a996a97221 */ /* 0x000fe20000010000 */
[C---:B------:R-:W-:Y:S01]  /*7c00*/  FFMA.FTZ R230, R227.reuse, R230, R148 ;  /* 0x000000e6e3e67223 */ /* 0x040fe20000010094 */
[----:B------:R0:W-:Y:S01]  /*7c10*/  STS [R157+0x10c8], R168 ;  /* 0x0010c8a89d007388 */ /* 0x0001e20000000800 */
[C---:B------:R-:W-:Y:S01]  /*7c20*/  FMUL.FTZ R148, R176.reuse, R198 ;  /* 0x000000c6b0947220 */ /* 0x040fe20000410000 */
[-C--:B------:R-:W-:Y:S01]  /*7c30*/  FMUL.FTZ R171, R176, R169.reuse ;  /* 0x000000a9b0ab7220 */ /* 0x080fe20000410000 */
[----:B------:R-:W-:Y:S01]  /*7c40*/  FFMA.FTZ R192, R227, R192, -R173 ;  /* 0x000000c0e3c07223 */ /* 0x000fe200000108ad */
[----:B------:R-:W-:Y:S01]  /*7c50*/  FMUL.FTZ R232, R7, R204 ;  /* 0x000000cc07e87220 */ /* 0x000fe20000410000 */
[C---:B------:R-:W-:Y:S01]  /*7c60*/  FFMA.FTZ R148, R177.reuse, R169, R148 ;  /* 0x000000a9b1947223 */ /* 0x040fe20000010094 */
[----:B------:R-:W-:Y:S01]  /*7c70*/  FFMA.FTZ R150, R177, R198, -R171 ;  /* 0x000000c6b1967223 */ /* 0x000fe200000108ab */
[----:B------:R-:W-:Y:S01]  /*7c80*/  FMUL.FTZ R171, R147, R121 ;  /* 0x0000007993ab7220 */ /* 0x000fe20000410000 */
[-C--:B------:R-:W-:Y:S01]  /*7c90*/  FMUL.FTZ R176, R8, R175.reuse ;  /* 0x000000af08b07220 */ /* 0x080fe20000410000 */
[----:B------:R-:W-:Y:S01]  /*7ca0*/  FADD.FTZ R151, R151, R148 ;  /* 0x0000009497977221 */ /* 0x000fe20000010000 */
[----:B------:R-:W-:Y:S01]  /*7cb0*/  FADD.FTZ R148, R191, R150 ;  /* 0x00000096bf947221 */ /* 0x000fe20000010000 */
[C---:B0-----:R-:W-:Y:S01]  /*7cc0*/  FMUL.FTZ R168, R214.reuse, R175 ;  /* 0x000000afd6a87220 */ /* 0x041fe20000410000 */
[----:B------:R-:W-:Y:S01]  /*7cd0*/  FMUL.FTZ R172, R214, R171 ;  /* 0x000000abd6ac7220 */ /* 0x000fe20000410000 */
[C---:B------:R-:W-:Y:S01]  /*7ce0*/  FMUL.FTZ R173, R178.reuse, R151 ;  /* 0x00000097b2ad7220 */ /* 0x040fe20000410000 */
[-C--:B------:R-:W-:Y:S01]  /*7cf0*/  FMUL.FTZ R170, R178, R148.reuse ;  /* 0x00000094b2aa7220 */ /* 0x080fe20000410000 */
[CC--:B------:R-:W-:Y:S01]  /*7d00*/  FFMA.FTZ R150, R215.reuse, R171.reuse, R168 ;  /* 0x000000abd7967223 */ /* 0x0c0fe200000100a8 */
[----:B------:R-:W-:Y:S01]  /*7d10*/  FMUL.FTZ R174, R8, R171 ;  /* 0x000000ab08ae7220 */ /* 0x000fe20000410000 */
[----:B------:R-:W-:Y:S01]  /*7d20*/  FFMA.FTZ R168, R215, R175, -R172 ;  /* 0x000000afd7a87223 */ /* 0x000fe200000108ac */
        /* <DEDUP_REMOVED lines=8> */
[C---:B------:R-:W-:Y:S01]  /*7db0*/  FMUL.FTZ R152, R180.reuse, R171 ;  /* 0x000000abb4987220 */ /* 0x040fe20000410000 */
[----:B------:R-:W-:Y:S01]  /*7dc0*/  FMUL.FTZ R180, R180, R197 ;  /* 0x000000c5b4b47220 */ /* 0x000fe20000410000 */
[----:B------:R-:W-:Y:S01]  /*7dd0*/  FFMA.FTZ R159, R225, R159, R170 ;  /* 0x0000009fe19f7223 */ /* 0x000fe200000100aa */
[----:B------:R2:W-:Y:S01]  /*7de0*/  STS [R157+0x10c4], R176 ;  /* 0x0010c4b09d007388 */ /* 0x0005e20000000800 */
[C---:B------:R-:W-:Y:S01]  /*7df0*/  FFMA.FTZ R173, R181.reuse, R197, -R152 ;  /* 0x000000c5b5ad7223 */ /* 0x040fe20000010898 */
[----:B------:R-:W-:Y:S01]  /*7e00*/  FFMA.FTZ R180, R181, R171, R180 ;  /* 0x000000abb5b47223 */ /* 0x000fe200000100b4 */
[-C--:B0-----:R-:W-:Y:S01]  /*7e10*/  FMUL.FTZ R232, R6, R203.reuse ;  /* 0x000000cb06e87220 */ /* 0x081fe20000410000 */
[----:B------:R-:W-:Y:S01]  /*7e20*/  FFMA.FTZ R203, R225, R203, -R172 ;  /* 0x000000cbe1cb7223 */ /* 0x000fe200000108ac */
[----:B------:R-:W-:Y:S01]  /*7e30*/  FADD.FTZ R194, R194, R173 ;  /* 0x000000adc2c27221 */ /* 0x000fe20000010000 */
[----:B------:R-:W-:Y:S01]  /*7e40*/  FADD.FTZ R153, R153, R180 ;  /* 0x000000b499997221 */ /* 0x000fe20000010000 */
[-C--:B-1----:R-:W-:Y:S01]  /*7e50*/  FMUL.FTZ R174, R199, R124.reuse ;  /* 0x0000007cc7ae7220 */ /* 0x082fe20000410000 */
[----:B------:R-:W-:Y:S01]  /*7e60*/  FMUL.FTZ R172, R167, R124 ;  /* 0x0000007ca7ac7220 */ /* 0x000fe20000410000 */
[C---:B------:R-:W-:Y:S01]  /*7e70*/  FMUL.FTZ R170, R182.reuse, R194 ;  /* 0x000000c2b6aa7220 */ /* 0x040fe20000410000 */
[-C--:B------:R-:W-:Y:S01]  /*7e80*/  FMUL.FTZ R175, R182, R153.reuse ;  /* 0x00000099b6af7220 */ /* 0x080fe20000410000 */
[C---:B------:R-:W-:Y:S01]  /*7e90*/  FMUL.FTZ R152, R212.reuse, R174 ;  /* 0x000000aed4987220 */ /* 0x040fe20000410000 */
[----:B--2---:R-:W-:Y:S01]  /*7ea0*/  FMUL.FTZ R176, R212, R172 ;  /* 0x000000acd4b07220 */ /* 0x004fe20000410000 */
[C---:B------:R-:W-:Y:S01]  /*7eb0*/  FFMA.FTZ R173, R183.reuse, R153, R170 ;  /* 0x00000099b7ad7223 */ /* 0x040fe200000100aa */
[----:B------:R-:W-:Y:S01]  /*7ec0*/  FFMA.FTZ R175, R183, R194, -R175 ;  /* 0x000000c2b7af7223 */ /* 0x000fe200000108af */
[-C--:B------:R-:W-:Y:S01]  /*7ed0*/  FFMA.FTZ R152, R213, R172.reuse, R152 ;  /* 0x000000acd5987223 */ /* 0x080fe20000010098 */
[----:B------:R-:W-:Y:S01]  /*7ee0*/  FMUL.FTZ R178, R15, R172 ;  /* 0x000000ac0fb27220 */ /* 0x000fe20000410000 */
[----:B------:R-:W-:Y:S01]  /*7ef0*/  FADD.FTZ R154, R154, R173 ;  /* 0x000000ad9a9a7221 */ /* 0x000fe20000010000 */
[----:B------:R-:W-:Y:S01]  /*7f00*/  FADD.FTZ R196, R196, R175 ;  /* 0x000000afc4c47221 */ /* 0x000fe20000010000 */
[-C--:B------:R-:W-:Y:S01]  /*7f10*/  FFMA.FTZ R172, R213, R174.reuse, -R176 ;  /* 0x000000aed5ac7223 */ /* 0x080fe200000108b0 */
[----:B------:R-:W-:Y:S01]  /*7f20*/  FMUL.FTZ R176, R15, R174 ;  /* 0x000000ae0fb07220 */ /* 0x000fe20000410000 */
[C---:B------:R-:W-:Y:S01]  /*7f30*/  FMUL.FTZ R170, R156.reuse, R204 ;  /* 0x000000cc9caa7220 */ /* 0x040fe20000410000 */
[C---:B------:R-:W-:Y:S01]  /*7f40*/  FMUL.FTZ R174, R185.reuse, R154 ;  /* 0x0000009ab9ae7220 */ /* 0x040fe20000410000 */
[----:B------:R-:W-:Y:S01]  /*7f50*/  FMUL.FTZ R185, R185, R196 ;  /* 0x000000c4b9b97220 */ /* 0x000fe20000410000 */
[-C--:B------:R-:W-:Y:S01]  /*7f60*/  FMUL.FTZ R180, R156, R86.reuse ;  /* 0x000000569cb47220 */ /* 0x080fe20000410000 */
[----:B------:R-:W-:Y:S01]  /*7f70*/  FFMA.FTZ R170, R83, R86, R170 ;  /* 0x0000005653aa7223 */ /* 0x000fe200000100aa */
        /* <DEDUP_REMOVED lines=8> */
[-C--:B------:R-:W-:Y:S01]  /*8000*/  FMUL.FTZ R173, R86, R129.reuse ;  /* 0x0000008156ad7220 */ /* 0x080fe20000410000 */
[----:B------:R-:W-:Y:S01]  /*8010*/  FMUL.FTZ R175, R155, R129 ;  /* 0x000000819baf7220 */ /* 0x000fe20000410000 */
[----:B------:R-:W-:Y:S01]  /*8020*/  FFMA.FTZ R204, R83, R204, -R180 ;  /* 0x000000cc53cc7223 */ /* 0x000fe200000108b4 */
[----:B------:R-:W-:Y:S01]  /*8030*/  FMUL.FTZ R180, R208, R174 ;  /* 0x000000aed0b47220 */ /* 0x000fe20000410000 */
[C---:B------:R-:W-:Y:S01]  /*8040*/  FMUL.FTZ R183, R3.reuse, R173 ;  /* 0x000000ad03b77220 */ /* 0x040fe20000410000 */
[----:B0-----:R-:W-:Y:S01]  /*8050*/  FMUL.FTZ R178, R3, R175 ;  /* 0x000000af03b27220 */ /* 0x001fe20000410000 */
[----:B------:R-:W-:Y:S01]  /*8060*/  FMUL.FTZ R177, R194, R127 ;  /* 0x0000007fc2b17220 */ /* 0x000fe20000410000 */
[----:B------:R0:W-:Y:S01]  /*8070*/  STS [R157+0x10e0], R190 ;  /* 0x0010e0be9d007388 */ /* 0x0001e20000000800 */
[----:B-1----:R-:W-:Y:S01]  /*8080*/  FMUL.FTZ R176, R154, R130 ;  /* 0x000000829ab07220 */ /* 0x002fe20000410000 */
[C---:B------:R-:W-:Y:S01]  /*8090*/  FFMA.FTZ R183, R90.reuse, R175, R183 ;  /* 0x000000af5ab77223 */ /* 0x040fe200000100b7 */
[----:B------:R-:W-:Y:S01]  /*80a0*/  FFMA.FTZ R178, R90, R173, -R178 ;  /* 0x000000ad5ab27223 */ /* 0x000fe200000108b2 */
[----:B------:R-:W-:Y:S01]  /*80b0*/  FMUL.FTZ R179, R153, R127 ;  /* 0x0000007f99b37220 */ /* 0x000fe20000410000 */
[-C--:B------:R-:W-:Y:S01]  /*80c0*/  FMUL.FTZ R182, R208, R176.reuse ;  /* 0x000000b0d0b67220 */ /* 0x080fe20000410000 */
[C---:B------:R-:W-:Y:S01]  /*80d0*/  FFMA.FTZ R180, R209.reuse, R176, R180 ;  /* 0x000000b0d1b47223 */ /* 0x040fe200000100b4 */
[----:B------:R-:W-:Y:S01]  /*80e0*/  FADD.FTZ R183, RZ, R183 ;  /* 0x000000b7ffb77221 */ /* 0x000fe20000010000 */
[----:B------:R-:W-:Y:S01]  /*80f0*/  FADD.FTZ R178, RZ, R178 ;  /* 0x000000b2ffb27221 */ /* 0x000fe20000010000 */
[----:B------:R-:W-:Y:S01]  /*8100*/  FFMA.FTZ R185, R209, R174, -R182 ;  /* 0x000000aed1b97223 */ /* 0x000fe200000108b6 */
[----:B0-----:R-:W-:Y:S01]  /*8110*/  FMUL.FTZ R190, R206, R177 ;  /* 0x000000b1cebe7220 */ /* 0x001fe20000410000 */
[----:B------:R0:W-:Y:S01]  /*8120*/  STS [R157+0x10f4], R232 ;  /* 0x0010f4e89d007388 */ /* 0x0001e20000000800 */
[----:B------:R-:W-:Y:S01]  /*8130*/  FADD.FTZ R180, R183, R180 ;  /* 0x000000b4b7b47221 */ /* 0x000fe20000010000 */
[----:B------:R-:W-:Y:S01]  /*8140*/  FMUL.FTZ R181, R149, R123 ;  /* 0x0000007b95b57220 */ /* 0x000fe20000410000 */
[-C--:B------:R-:W-:Y:S01]  /*8150*/  FFMA.FTZ R183, R207, R179.reuse, R190 ;  /* 0x000000b3cfb77223 */ /* 0x080fe200000100be */
[----:B------:R-:W-:Y:S01]  /*8160*/  FADD.FTZ R185, R178, R185 ;  /* 0x000000b9b2b97221 */ /* 0x000fe20000010000 */
[-C--:B------:R-:W-:Y:S01]  /*8170*/  FMUL.FTZ R178, R197, R128.reuse ;  /* 0x00000080c5b27220 */ /* 0x080fe20000410000 */
[----:B------:R-:W-:Y:S01]  /*8180*/  FMUL.FTZ R182, R206, R179 ;  /* 0x000000b3ceb67220 */ /* 0x000fe20000410000 */
[----:B------:R-:W-:Y:S01]  /*8190*/  FADD.FTZ R183, R180, R183 ;  /* 0x000000b7b4b77221 */ /* 0x000fe20000010000 */
[----:B------:R-:W-:Y:S01]  /*81a0*/  FMUL.FTZ R180, R171, R128 ;  /* 0x00000080abb47220 */ /* 0x000fe20000410000 */
[----:B------:R-:W-:Y:S01]  /*81b0*/  FMUL.FTZ R190, R97, R178 ;  /* 0x000000b261be7220 */ /* 0x000fe20000410000 */
[----:B0-----:R-:W-:Y:S01]  /*81c0*/  FMUL.FTZ R232, R4, R229 ;  /* 0x000000e504e87220 */ /* 0x001fe20000410000 */
[----:B------:R-:W-:Y:S01]  /*81d0*/  FMUL.FTZ R189, R146, R123 ;  /* 0x0000007b92bd7220 */ /* 0x000fe20000410000 */
[----:B------:R-:W-:Y:S01]  /*81e0*/  FFMA.FTZ R182, R207, R177, -R182 ;  /* 0x000000b1cfb67223 */ /* 0x000fe200000108b6 */
[-C--:B------:R-:W-:Y:S01]  /*81f0*/  FMUL.FTZ R187, R97, R180.reuse ;  /* 0x000000b461bb7220 */ /* 0x080fe20000410000 */
[----:B------:R-:W-:Y:S01]  /*8200*/  FFMA.FTZ R190, R205, R180, R190 ;  /* 0x000000b4cdbe7223 */ /* 0x000fe200000100be */
[----:B------:R0:W-:Y:S01]  /*8210*/  STS [R157+0x10e4], R232 ;  /* 0x0010e4e89d007388 */ /* 0x0001e20000000800 */
[----:B------:R-:W-:Y:S01]  /*8220*/  FADD.FTZ R182, R185, R182 ;  /* 0x000000b6b9b67221 */ /* 0x000fe20000010000 */
[----:B------:R-:W-:Y:S01]  /*8230*/  FFMA.FTZ R187, R205, R178, -R187 ;  /* 0x000000b2cdbb7223 */ /* 0x000fe200000108bb */
[----:B------:R-:W-:Y:S01]  /*8240*/  FADD.FTZ R183, R183, R190 ;  /* 0x000000beb7b77221 */ /* 0x000fe20000010000 */
[----:B------:R-:W-:Y:S01]  /*8250*/  FMUL.FTZ R190, R210, R181 ;  /* 0x000000b5d2be7220 */ /* 0x000fe20000410000 */
[----:B------:R-:W-:Y:S01]  /*8260*/  FMUL.FTZ R185, R148, R125 ;  /* 0x0000007d94b97220 */ /* 0x000fe20000410000 */
[----:B------:R-:W-:Y:S01]  /*8270*/  FADD.FTZ R182, R182, R187 ;  /* 0x000000bbb6b67221 */ /* 0x000fe20000010000 */
[-C--:B------:R-:W-:Y:S01]  /*8280*/  FMUL.FTZ R238, R198, R126.reuse ;  /* 0x0000007ec6ee7220 */ /* 0x080fe20000410000 */
[----:B------:R-:W-:Y:S01]  /*8290*/  FFMA.FTZ R242, R211, R189, -R190 ;  /* 0x000000bdd3f27223 */ /* 0x000fe200000108be */
[----:B------:R-:W-:Y:S01]  /*82a0*/  FMUL.FTZ R187, R95, R185 ;  /* 0x000000b95fbb7220 */ /* 0x000fe20000410000 */
[C---:B0-----:R-:W-:Y:S01]  /*82b0*/  FMUL.FTZ R232, R14.reuse, R181 ;  /* 0x000000b50ee87220 */ /* 0x041fe20000410000 */
[----:B------:R-:W-:Y:S01]  /*82c0*/  FMUL.FTZ R236, R169, R126 ;  /* 0x0000007ea9ec7220 */ /* 0x000fe20000410000 */
[----:B------:R-:W-:Y:S01]  /*82d0*/  FMUL.FTZ R244, R14, R189 ;  /* 0x000000bd0ef47220 */ /* 0x000fe20000410000 */
[----:B------:R-:W-:Y:S01]  /*82e0*/  FFMA.FTZ R77, R220, R160, -R77 ;  /* 0x000000a0dc4d7223 */ /* 0x000fe2000001084d */
[----:B------:R-:W-:Y:S01]  /*82f0*/  FMUL.FTZ R160, R222, R229 ;  /* 0x000000e5dea07220 */ /* 0x000fe20000410000 */
[----:B------:R0:W-:Y:S01]  /*8300*/  STS [R157+0x10b0], R232 ;  /* 0x0010b0e89d007388 */ /* 0x0001e20000000800 */
[C---:B------:R-:W-:Y:S01]  /*8310*/  FMUL.FTZ R180, R19.reuse, R180 ;  /* 0x000000b413b47220 */ /* 0x040fe20000410000 */
[----:B------:R-:W-:Y:S01]  /*8320*/  FMUL.FTZ R178, R19, R178 ;  /* 0x000000b213b27220 */ /* 0x000fe20000410000 */
[----:B------:R-:W-:Y:S01]  /*8330*/  FFMA.FTZ R160, R223, R193, R160 ;  /* 0x000000c1dfa07223 */ /* 0x000fe200000100a0 */
[C---:B------:R-:W-:Y:S01]  /*8340*/  FMUL.FTZ R176, R17.reuse, R176 ;  /* 0x000000b011b07220 */ /* 0x040fe20000410000 */
[----:B------:R-:W-:Y:S01]  /*8350*/  FMUL.FTZ R174, R17, R174 ;  /* 0x000000ae11ae7220 */ /* 0x000fe20000410000 */
[----:B------:R-:W-:Y:S01]  /*8360*/  FFMA.FTZ R79, R218, R231, -R79 ;  /* 0x000000e7da4f7223 */ /* 0x000fe2000001084f */
[----:B------:R-:W-:Y:S01]  /*8370*/  STS [R157+0x10b4], R244 ;  /* 0x0010b4f49d007388 */ /* 0x000fe20000000800 */
[----:B------:R-:W-:Y:S01]  /*8380*/  FFMA.FTZ R84, R233, UR19, R84 ;  /* 0x00000013e9547c23 */ /* 0x000fe20008010054 */
[----:B------:R-:W-:Y:S01]  /*8390*/  IADD3 R235, PT, PT, R98, 0x120, RZ ;  /* 0x0000012062eb7810 */ /* 0x000fe20007ffe0ff */
[----:B0-----:R-:W-:Y:S01]  /*83a0*/  FMUL.FTZ R232, R210, R189 ;  /* 0x000000bdd2e87220 */ /* 0x001fe20000410000 */
[----:B------:R-:W-:Y:S01]  /*83b0*/  FMUL.FTZ R189, R2, R236 ;  /* 0x000000ec02bd7220 */ /* 0x000fe20000410000 */
[----:B------:R0:W-:Y:S01]  /*83c0*/  STS [R157+0x1098], R180 ;  /* 0x001098b49d007388 */ /* 0x0001e20000000800 */
[C---:B------:R-:W-:Y:S01]  /*83d0*/  IADD3 R233, PT, PT, R98.reuse, 0x160, RZ ;  /* 0x0000016062e97810 */ /* 0x040fe20007ffe0ff */
[----:B------:R-:W-:Y:S01]  /*83e0*/  FFMA.FTZ R240, R211, R181, R232 ;  /* 0x000000b5d3f07223 */ /* 0x000fe200000100e8 */
[----:B------:R-:W-:Y:S01]  /*83f0*/  FMUL.FTZ R181, R151, R125 ;  /* 0x0000007d97b57220 */ /* 0x000fe20000410000 */
[----:B------:R-:W-:Y:S01]  /*8400*/  FFMA.FTZ R189, R91, R238, -R189 ;  /* 0x000000ee5bbd7223 */ /* 0x000fe200000108bd */
[----:B------:R-:W-:Y:S01]  /*8410*/  STS [R157+0x109c], R178 ;  /* 0x00109cb29d007388 */ /* 0x000fe20000000800 */
[----:B------:R-:W-:Y:S01]  /*8420*/  IADD3 R231, PT, PT, R98, 0x1a0, RZ ;  /* 0x000001a062e77810 */ /* 0x000fe20007ffe0ff */
[-C--:B------:R-:W-:Y:S01]  /*8430*/  FMUL.FTZ R232, R95, R181.reuse ;  /* 0x000000b55fe87220 */ /* 0x080fe20000410000 */
[C---:B------:R-:W-:Y:S01]  /*8440*/  FFMA.FTZ R190, R96.reuse, R181, R187 ;  /* 0x000000b560be7223 */ /* 0x040fe200000100bb */
[----:B------:R-:W-:Y:S01]  /*8450*/  STS [R157+0x1088], R176 ;  /* 0x001088b09d007388 */ /* 0x000fe20000000800 */
[----:B0-----:R-:W-:Y:S01]  /*8460*/  LEA.HI R180, R251, R98, RZ, 0x1b ;  /* 0x00000062fbb47211 */ /* 0x001fe200078fd8ff */
[----:B------:R-:W-:Y:S01]  /*8470*/  FFMA.FTZ R187, R96, R185, -R232 ;  /* 0x000000b960bb7223 */ /* 0x000fe200000108e8 */
[-C--:B------:R-:W-:Y:S01]  /*8480*/  FMUL.FTZ R232, R2, R238.reuse ;  /* 0x000000ee02e87220 */ /* 0x080fe20000410000 */
[----:B------:R-:W-:Y:S01]  /*8490*/  FADD.FTZ R183, R183, R190 ;  /* 0x000000beb7b77221 */ /* 0x000fe20000010000 */
[----:B------:R-:W-:Y:S01]  /*84a0*/  FMUL.FTZ R238, R13, R238 ;  /* 0x000000ee0dee7220 */ /* 0x000fe20000410000 */
[----:B------:R-:W-:Y:S01]  /*84b0*/  FADD.FTZ R182, R182, R187 ;  /* 0x000000bbb6b67221 */ /* 0x000fe20000010000 */
[-C--:B------:R-:W-:Y:S01]  /*84c0*/  FFMA.FTZ R232, R91, R236.reuse, R232 ;  /* 0x000000ec5be87223 */ /* 0x080fe200000100e8 */
        /* <DEDUP_REMOVED lines=20> */
[----:B------:R-:W-:Y:S01]  /*8610*/  IADD3 R189, PT, PT, R98, 0x2e0, RZ ;  /* 0x000002e062bd7810 */ /* 0x000fe20007ffe0ff */
[----:B------:R1:W-:Y:S01]  /*8620*/  STS [R157+0x10a0], R182 ;  /* 0x0010a0b69d007388 */ /* 0x0003e20000000800 */
        /* <DEDUP_REMOVED lines=8> */
[-C--:B------:R-:W-:Y:S01]  /*86b0*/  LEA.HI R190, R189, R98.reuse, RZ, 0x1b ;  /* 0x00000062bdbe7211 */ /* 0x080fe200078fd8ff */
[----:B------:R-:W-:Y:S01]  /*86c0*/  FADD.FTZ R183, R183, R160 ;  /* 0x000000a0b7b77221 */ /* 0x000fe20000010000 */
[----:B------:R-:W-:Y:S01]  /*86d0*/  LEA.HI R189, R243, R98, RZ, 0x1b ;  /* 0x00000062f3bd7211 */ /* 0x000fe200078fd8ff */
[----:B------:R-:W-:Y:S01]  /*86e0*/  STS [R157+0x1080], R150 ;  /* 0x001080969d007388 */ /* 0x000fe20000000800 */
[----:B------:R-:W-:Y:S01]  /*86f0*/  LEA R243, R111, -R94, 0x1 ;  /* 0x8000005e6ff37211 */ /* 0x000fe200078e08ff */
[----:B------:R-:W-:Y:S01]  /*8700*/  FADD.FTZ R230, R183, R230 ;  /* 0x000000e6b7e67221 */ /* 0x000fe20000010000 */
[----:B------:R-:W-:Y:S01]  /*8710*/  FADD.FTZ R77, R77, R162 ;  /* 0x000000a24d4d7221 */ /* 0x000fe20000010000 */
[----:B------:R0:W-:Y:S01]  /*8720*/  STS [R157+0x1084], R152 ;  /* 0x001084989d007388 */ /* 0x0001e20000000800 */
[----:B------:R-:W-:Y:S01]  /*8730*/  FMUL.FTZ R94, R200, UR36 ;  /* 0x00000024c85e7c20 */ /* 0x000fe20008410000 */
[----:B------:R-:W-:Y:S01]  /*8740*/  FADD.FTZ R159, R230, R159 ;  /* 0x0000009fe69f7221 */ /* 0x000fe20000010000 */
[----:B------:R-:W-:Y:S01]  /*8750*/  ISETP.GE.AND P1, PT, R243, 0x1, PT ;  /* 0x00000001f300780c */ /* 0x000fe20003f26270 */
[----:B------:R-:W-:Y:S01]  /*8760*/  FADD.FTZ R192, R77, R192 ;  /* 0x000000c04dc07221 */ /* 0x000fe20000010000 */
[-C--:B-1----:R-:W-:Y:S01]  /*8770*/  LEA.HI R182, R247, R98.reuse, RZ, 0x1b ;  /* 0x00000062f7b67211 */ /* 0x082fe200078fd8ff */
[----:B------:R-:W-:Y:S01]  /*8780*/  FADD.FTZ R76, R159, R170 ;  /* 0x000000aa9f4c7221 */ /* 0x000fe20000010000 */
[C---:B------:R-:W-:Y:S01]  /*8790*/  IADD3 R159, PT, PT, R98.reuse, 0x380, RZ ;  /* 0x00000380629f7810 */ /* 0x040fe20007ffe0ff */
[----:B------:R-:W-:Y:S01]  /*87a0*/  FFMA.FTZ R247, R163, UR19, R94 ;  /* 0x00000013a3f77c23 */ /* 0x000fe2000801005e */
[----:B------:R-:W-:Y:S01]  /*87b0*/  FMUL.FTZ R94, R167, UR36 ;  /* 0x00000024a75e7c20 */ /* 0x000fe20008410000 */
[----:B0-----:R-:W-:Y:S01]  /*87c0*/  IADD3 R157, PT, PT, R98, 0x3e0, RZ ;  /* 0x000003e0629d7810 */ /* 0x001fe20007ffe0ff */
[----:B------:R-:W-:Y:S01]  /*87d0*/  FADD.FTZ R203, R192, R203 ;  /* 0x000000cbc0cb7221 */ /* 0x000fe20000010000 */
[-C--:B------:R-:W-:Y:S01]  /*87e0*/  LEA.HI R176, R159, R98.reuse, RZ, 0x1b ;  /* 0x000000629fb07211 */ /* 0x080fe200078fd8ff */
[----:B------:R-:W-:Y:S01]  /*87f0*/  FFMA.FTZ R78, R99, R201, R234 ;  /* 0x000000c9634e7223 */ /* 0x000fe200000100ea */
[-C--:B------:R-:W-:Y:S01]  /*8800*/  LEA.HI R246, R157, R98.reuse, RZ, 0x1b ;  /* 0x000000629df67211 */ /* 0x080fe200078fd8ff */
[----:B------:R-:W-:Y:S01]  /*8810*/  FMUL.FTZ R157, R163, UR36 ;  /* 0x00000024a39d7c20 */ /* 0x000fe20008410000 */
[----:B------:R-:W-:Y:S01]  /*8820*/  IADD3 R173, PT, PT, R98, 0x40, RZ ;  /* 0x0000004062ad7810 */ /* 0x000fe20007ffe0ff */
[----:B------:R-:W-:Y:S01]  /*8830*/  FMUL.FTZ R159, R158, UR36 ;  /* 0x000000249e9f7c20 */ /* 0x000fe20008410000 */
[----:B------:R-:W-:Y:S01]  /*8840*/  IADD3 R177, PT, PT, R98, 0xc0, RZ ;  /* 0x000000c062b17810 */ /* 0x000fe20007ffe0ff */
[----:B------:R-:W-:Y:S01]  /*8850*/  FFMA.FTZ R248, R200, UR19, -R157 ;  /* 0x00000013c8f87c23 */ /* 0x000fe2000801089d */
[----:B------:R-:W-:Y:S01]  /*8860*/  FMUL.FTZ R157, R165, UR36 ;  /* 0x00000024a59d7c20 */ /* 0x000fe20008410000 */
[C---:B------:R-:W-:Y:S01]  /*8870*/  IADD3 R179, PT, PT, R98.reuse, 0x100, RZ ;  /* 0x0000010062b37810 */ /* 0x040fe20007ffe0ff */
[----:B------:R-:W-:Y:S01]  /*8880*/  FADD.FTZ R77, R203, R204 ;  /* 0x000000cccb4d7221 */ /* 0x000fe20000010000 */
[----:B------:R-:W-:Y:S01]  /*8890*/  IADD3 R183, PT, PT, R98, 0x180, RZ ;  /* 0x0000018062b77810 */ /* 0x000fe20007ffe0ff */
[----:B------:R-:W-:Y:S01]  /*88a0*/  FFMA.FTZ R174, R184, UR19, -R157 ;  /* 0x00000013b8ae7c23 */ /* 0x000fe2000801089d */
[----:B------:R-:W-:Y:S01]  /*88b0*/  FMUL.FTZ R157, R151, UR36 ;  /* 0x00000024979d7c20 */ /* 0x000fe20008410000 */
[----:B------:R-:W-:Y:S01]  /*88c0*/  IADD3 R187, PT, PT, R98, 0x2a0, RZ ;  /* 0x000002a062bb7810 */ /* 0x000fe20007ffe0ff */
[----:B------:R-:W-:Y:S01]  /*88d0*/  FFMA.FTZ R244, R186, UR19, -R159 ;  /* 0x00000013baf47c23 */ /* 0x000fe2000801089f */
[-C--:B------:R-:W-:Y:S01]  /*88e0*/  LEA.HI R234, R181, R98.reuse, RZ, 0x1b ;  /* 0x00000062b5ea7211 */ /* 0x080fe200078fd8ff */
[----:B------:R-:W-:Y:S01]  /*88f0*/  FFMA.FTZ R181, R199, UR19, -R94 ;  /* 0x00000013c7b57c23 */ /* 0x000fe2000801085e */
[----:B------:R-:W-:Y:S01]  /*8900*/  IADD3 R175, PT, PT, R98, 0x80, RZ ;  /* 0x0000008062af7810 */ /* 0x000fe20007ffe0ff */
[----:B------:R-:W-:Y:S01]  /*8910*/  FFMA.FTZ R164, R148, UR19, -R157 ;  /* 0x0000001394a47c23 */ /* 0x000fe2000801089d */
[----:B------:R-:W-:Y:S01]  /*8920*/  IADD3 R185, PT, PT, R98, 0x1c0, RZ ;  /* 0x000001c062b97810 */ /* 0x000fe20007ffe0ff */
[----:B------:R-:W-:Y:S01]  /*8930*/  FMUL.FTZ R94, R148, UR36 ;  /* 0x00000024945e7c20 */ /* 0x000fe20008410000 */
[-C--:B------:R-:W-:Y:S01]  /*8940*/  LEA.HI R242, R173, R98.reuse, RZ, 0x1b ;  /* 0x00000062adf27211 */ /* 0x080fe200078fd8ff */
        /* <DEDUP_REMOVED lines=9> */
[C---:B------:R-:W-:Y:S01]  /*89e0*/  IADD3 R229, PT, PT, R98.reuse, 0x1e0, RZ ;  /* 0x000001e062e57810 */ /* 0x040fe20007ffe0ff */
[----:B------:R-:W-:Y:S01]  /*89f0*/  FMUL.FTZ R170, R199, UR36 ;  /* 0x00000024c7aa7c20 */ /* 0x000fe20008410000 */
[C---:B------:R-:W-:Y:S01]  /*8a00*/  IADD3 R204, PT, PT, R98.reuse, 0x200, RZ ;  /* 0x0000020062cc7810 */ /* 0x040fe20007ffe0ff */
[----:B------:R-:W-:Y:S01]  /*8a10*/  FMUL.FTZ R179, R149, UR36 ;  /* 0x0000002495b37c20 */ /* 0x000fe20008410000 */
[----:B------:R-:W-:Y:S01]  /*8a20*/  IADD3 R203, PT, PT, R98, 0x220, RZ ;  /* 0x0000022062cb7810 */ /* 0x000fe20007ffe0ff */
[----:B------:R-:W-:Y:S01]  /*8a30*/  FMUL.FTZ R168, R146, UR36 ;  /* 0x0000002492a87c20 */ /* 0x000fe20008410000 */
[C---:B------:R-:W-:Y:S01]  /*8a40*/  IADD3 R201, PT, PT, R98.reuse, 0x240, RZ ;  /* 0x0000024062c97810 */ /* 0x040fe20007ffe0ff */
[----:B------:R-:W-:Y:S01]  /*8a50*/  FMUL.FTZ R177, R169, UR36 ;  /* 0x00000024a9b17c20 */ /* 0x000fe20008410000 */
[----:B------:R-:W-:Y:S01]  /*8a60*/  IADD3 R195, PT, PT, R98, 0x260, RZ ;  /* 0x0000026062c37810 */ /* 0x000fe20007ffe0ff */
[----:B------:R-:W-:Y:S01]  /*8a70*/  FMUL.FTZ R166, R198, UR36 ;  /* 0x00000024c6a67c20 */ /* 0x000fe20008410000 */
[C---:B------:R-:W-:Y:S01]  /*8a80*/  IADD3 R193, PT, PT, R98.reuse, 0x280, RZ ;  /* 0x0000028062c17810 */ /* 0x040fe20007ffe0ff */
[----:B------:R-:W-:Y:S01]  /*8a90*/  FMUL.FTZ R162, R171, UR36 ;  /* 0x00000024aba27c20 */ /* 0x000fe20008410000 */
[C---:B------:R-:W-:Y:S01]  /*8aa0*/  IADD3 R191, PT, PT, R98.reuse, 0x2c0, RZ ;  /* 0x000002c062bf7810 */ /* 0x040fe20007ffe0ff */
[----:B------:R-:W-:Y:S01]  /*8ab0*/  FMUL.FTZ R160, R197, UR36 ;  /* 0x00000024c5a07c20 */ /* 0x000fe20008410000 */
[C---:B------:R-:W-:Y:S01]  /*8ac0*/  IADD3 R178, PT, PT, R98.reuse, 0x360, RZ ;  /* 0x0000036062b27810 */ /* 0x040fe20007ffe0ff */
[----:B------:R-:W-:Y:S01]  /*8ad0*/  FMUL.FTZ R173, R153, UR36 ;  /* 0x0000002499ad7c20 */ /* 0x000fe20008410000 */
[----:B------:R-:W-:Y:S01]  /*8ae0*/  IADD3 R79, PT, PT, R98, 0x3a0, RZ ;  /* 0x000003a0624f7810 */ /* 0x000fe20007ffe0ff */
[----:B------:R-:W-:Y:S01]  /*8af0*/  FMUL.FTZ R152, R194, UR36 ;  /* 0x00000024c2987c20 */ /* 0x000fe20008410000 */
[----:B------:R-:W-:Y:S01]  /*8b00*/  FMUL.FTZ R159, R154, UR36 ;  /* 0x000000249a9f7c20 */ /* 0x000fe20008410000 */
[----:B------:R-:W-:Y:S01]  /*8b10*/  FMUL.FTZ R251, R196, UR36 ;  /* 0x00000024c4fb7c20 */ /* 0x000fe20008410000 */
[C---:B------:R-:W-:Y:S01]  /*8b20*/  FMUL.FTZ R250, R86.reuse, UR36 ;  /* 0x0000002456fa7c20 */ /* 0x040fe20008410000 */
[-C--:B------:R-:W-:Y:S01]  /*8b30*/  LEA.HI R240, R175, R98.reuse, RZ, 0x1b ;  /* 0x00000062aff07211 */ /* 0x080fe200078fd8ff */
[----:B------:R-:W-:Y:S01]  /*8b40*/  FFMA.FTZ R175, R151, UR19, R94 ;  /* 0x0000001397af7c23 */ /* 0x000fe2000801005e */
[-C--:B------:R-:W-:Y:S01]  /*8b50*/  LEA.HI R230, R185, R98.reuse, RZ, 0x1b ;  /* 0x00000062b9e67211 */ /* 0x080fe200078fd8ff */
[----:B------:R-:W-:Y:S01]  /*8b60*/  FFMA.FTZ R185, R165, UR19, R150 ;  /* 0x00000013a5b97c23 */ /* 0x000fe20008010096 */
        /* <DEDUP_REMOVED lines=27> */
[----:B------:R-:W-:Y:S01]  /*8d20*/  LEA.HI R79, R79, R98, RZ, 0x1b ;  /* 0x000000624f4f7211 */ /* 0x000fe200078fd8ff */
[----:B------:R-:W-:Y:S01]  /*8d30*/  FFMA.FTZ R150, R154, UR19, R251 ;  /* 0x000000139a967c23 */ /* 0x000fe200080100fb */
[----:B------:R-:W-:Y:S01]  /*8d40*/  BAR.SYNC.DEFER_BLOCKING 0x0 ;  /* 0x0000000000007b1d */ /* 0x000fe20000010000 */
[----:B------:R-:W-:Y:S01]  /*8d50*/  ISETP.GE.AND P2, PT, R243, 0x21, PT ;  /* 0x00000021f300780c */ /* 0x000fe20003f46270 */
[----:B------:R-:W-:-:S04]  /*8d60*/  FFMA.FTZ R157, R155, UR19, R250 ;  /* 0x000000139b9d7c23 */ /* 0x000fc800080100fa */
[----:B------:R-:W-:Y:S08]  /*8d70*/  @!P1 BRA `(.L_x_14721) ;  /* 0x0000000000109947 */ /* 0x000ff00003800000 */
[----:B------:R-:W-:-:S04]  /*8d80*/  LEA.HI R250, R98, R98, RZ, 0x1b ;  /* 0x0000006262fa7211 */ /* 0x000fc800078fd8ff */
[----:B------:R-:W-:-:S05]  /*8d90*/  LEA R250, R250, UR10, 0x2 ;  /* 0x0000000afafa7c11 */ /* 0x000fca000f8e10ff */
[----:B------:R-:W0:Y:S04]  /*8da0*/  LDS R251, [R250+0x1080] ;  /* 0x00108000fafb7984 */ /* 0x000e280000000800 */
[----:B0-----:R0:W-:Y:S02]  /*8db0*/  REDG.E.ADD.F32.FTZ.RN.STRONG.GPU desc[UR16][R92.64], R251 ;  /* 0x000000fb5c0079a6 */ /* 0x0011e4000c12f310 */
.L_x_14721:
[----:B------:R-:W-:Y:S05]  /*8dc0*/  BSYNC.RECONVERGENT B0 ;  /* 0x0000000000007941 */ /* 0x000fea0003800200 */
.L_x_14720:
[----:B------:R-:W1:Y:S01]  /*8dd0*/  LDS R249, [R249+0x1100] ;  /* 0x00110000f9f97984 */ /* 0x000e620000000800 */
[----:B------:R-:W-:Y:S04]  /*8de0*/  BSSY.RECONVERGENT B0, `(.L_x_14722) ;  /* 0x0000003000007945 */ /* 0x000fe80003800200 */
[----:B------:R-:W-:Y:S05]  /*8df0*/  @!P2 BRA `(.L_x_14723) ;  /* 0x000000000004a947 */ /* 0x000fea0003800000 */
[----:B-1----:R2:W-:Y:S02]  /*8e00*/  REDG.E.ADD.F32.FTZ.RN.STRONG.GPU desc[UR16][R92.64+0x80], R249 ;  /* 0x000080f95c0079a6 */ /* 0x0025e4000c12f310 */
.L_x_14723:
[----:B------:R-:W-:Y:S05]  /*8e10*/  BSYNC.RECONVERGENT B0 ;  /* 0x0000000000007941 */ /* 0x000fea0003800200 */
.L_x_14722:
        /* <DEDUP_REMOVED lines=12> */
.L_x_14725:
[----:B------:R-:W-:Y:S05]  /*8ee0*/  BSYNC.RECONVERGENT B0 ;  /* 0x0000000000007941 */ /* 0x000fea0003800200 */
.L_x_14724:
[----:B--23--:R2:W3:Y:S01]  /*8ef0*/  LDS R241, [R249+0x1200] ;  /* 0x00120000f9f17984 */ /* 0x00c4e20000000800 */
[----:B------:R-:W-:Y:S01]  /*8f00*/  BSSY.RECONVERGENT B0, `(.L_x_14726) ;  /* 0x0000004000007945 */ /* 0x000fe20003800200 */
[----:B------:R-:W-:-:S03]  /*8f10*/  LEA R240, R240, UR10, 0x2 ;  /* 0x0000000af0f07c11 */ /* 0x000fc6000f8e10ff */
[----:B------:R-:W-:Y:S05]  /*8f20*/  @!P1 BRA `(.L_x_14727) ;  /* 0x0000000000049947 */ /* 0x000fea0003800000 */
[----:B---3--:R4:W-:Y:S02]  /*8f30*/  REDG.E.ADD.F32.FTZ.RN.STRONG.GPU desc[UR16][R92.64+0x180], R241 ;  /* 0x000180f15c0079a6 */ /* 0x0089e4000c12f310 */
.L_x_14727:
[----:B------:R-:W-:Y:S05]  /*8f40*/  BSYNC.RECONVERGENT B0 ;  /* 0x0000000000007941 */ /* 0x000fea0003800200 */
.L_x_14726:
[----:B---34-:R-:W-:Y:S01]  /*8f50*/  LEA R241, R239, UR10, 0x2 ;  /* 0x0000000aeff17c11 */ /* 0x018fe2000f8e10ff */
[----:B------:R-:W-:Y:S01]  /*8f60*/  BSSY.RECONVERGENT B0, `(.L_x_14728) ;  /* 0x0000004000007945 */ /* 0x000fe20003800200 */
[----:B------:R3:W4:Y:S03]  /*8f70*/  LDS R239, [R240+0x1280] ;  /* 0x00128000f0ef7984 */ /* 0x0007260000000800 */
[----:B------:R-:W-:Y:S05]  /*8f80*/  @!P2 BRA `(.L_x_14729) ;  /* 0x000000000004a947 */ /* 0x000fea0003800000 */
[----:B----4-:R4:W-:Y:S02]  /*8f90*/  REDG.E.ADD.F32.FTZ.RN.STRONG.GPU desc[UR16][R92.64+0x200], R239 ;  /* 0x000200ef5c0079a6 */ /* 0x0109e4000c12f310 */
.L_x_14729:
[----:B------:R-:W-:Y:S05]  /*8fa0*/  BSYNC.RECONVERGENT B0 ;  /* 0x0000000000007941 */ /* 0x000fea0003800200 */
.L_x_14728:
[----:B----4-:R4:W0:Y:S01]  /*8fb0*/  LDS R239, [R241+0x1300] ;  /* 0x00130000f1ef7984 */ /* 0x0108220000000800 */
[----:B------:R-:W-:Y:S01]  /*8fc0*/  BSSY.RECONVERGENT B0, `(.L_x_14730) ;  /* 0x0000004000007945 */ /* 0x000fe20003800200 */
[----:B------:R-:W-:-:S03]  /*8fd0*/  LEA R238, R238, UR10, 0x2 ;  /* 0x0000000aeeee7c11 */ /* 0x000fc6000f8e10ff */
[----:B------:R-:W-:Y:S05]  /*8fe0*/  @!P3 BRA `(.L_x_14731) ;  /* 0x000000000004b947 */ /* 0x000fea0003800000 */
[----:B0-----:R0:W-:Y:S02]  /*8ff0*/  REDG.E.ADD.F32.FTZ.RN.STRONG.GPU desc[UR16][R92.64+0x280], R239 ;  /* 0x000280ef5c0079a6 */ /* 0x0011e4000c12f310 */
.L_x_14731:
[----:B------:R-:W-:Y:S05]  /*9000*/  BSYNC.RECONVERGENT B0 ;  /* 0x0000000000007941 */ /* 0x000fea0003800200 */
.L_x_14730:
[----:B0-----:R-:W-:Y:S01]  /*9010*/  LEA R239, R237, UR10, 0x2 ;  /* 0x0000000aedef7c11 */ /* 0x001fe2000f8e10ff */
[----:B------:R-:W-:Y:S01]  /*9020*/  BSSY.RECONVERGENT B0, `(.L_x_14732) ;  /* 0x0000004000007945 */ /* 0x000fe20003800200 */
[----:B------:R0:W0:Y:S03]  /*9030*/  LDS R237, [R238+0x1380] ;  /* 0x00138000eeed7984 */ /* 0x0000260000000800 */
[----:B------:R-:W-:Y:S05]  /*9040*/  @!P4 BRA `(.L_x_14733) ;  /* 0x000000000004c947 */ /* 0x000fea0003800000 */
[----:B0-----:R0:W-:Y:S02]  /*9050*/  REDG.E.ADD.F32.FTZ.RN.STRONG.GPU desc[UR16][R92.64+0x300], R237 ;  /* 0x000300ed5c0079a6 */ /* 0x0011e4000c12f310 */
.L_x_14733:
[----:B------:R-:W-:Y:S05]  /*9060*/  BSYNC.RECONVERGENT B0 ;  /* 0x0000000000007941 */ /* 0x000fea0003800200 */
.L_x_14732:
[----:B0-----:R0:W0:Y:S01]  /*9070*/  LDS R237, [R239+0x1400] ;  /* 0x00140000efed7984 */ /* 0x0010220000000800 */
[----:B------:R-:W-:Y:S04]  /*9080*/  BSSY.RECONVERGENT B0, `(.L_x_14734) ;  /* 0x0000003000007945 */ /* 0x000fe80003800200 */
[----:B------:R-:W-:Y:S05]  /*9090*/  @!P5 BRA `(.L_x_14735) ;  /* 0x000000000004d947 */ /* 0x000fea0003800000 */
[----:B0-----:R0:W-:Y:S02]  /*90a0*/  REDG.E.ADD.F32.FTZ.RN.STRONG.GPU desc[UR16][R92.64+0x380], R237 ;  /* 0x000380ed5c0079a6 */ /* 0x0011e4000c12f310 */
.L_x_14735:
[----:B------:R-:W-:Y:S05]  /*90b0*/  BSYNC.RECONVERGENT B0 ;  /* 0x0000000000007941 */ /* 0x000fea0003800200 */
.L_x_14734:
        /* <DEDUP_REMOVED lines=12> */
.L_x_14737:
[----:B------:R-:W-:Y:S05]  /*9180*/  BSYNC.RECONVERGENT B0 ;  /* 0x0000000000007941 */ /* 0x000fea0003800200 */
.L_x_14736:
[----:B0-----:R0:W0:Y:S01]  /*9190*/  LDS R235, [R237+0x1500] ;  /* 0x00150000edeb7984 */ /* 0x0010220000000800 */
[----:B------:R-:W-:Y:S01]  /*91a0*/  BSSY.RECONVERGENT B0, `(.L_x_14738) ;  /* 0x0000004000007945 */ /* 0x000fe20003800200 */
[----:B------:R-:W-:-:S03]  /*91b0*/  LEA R234, R234, UR10, 0x2 ;  /* 0x0000000aeaea7c11 */ /* 0x000fc6000f8e10ff */
[----:B------:R-:W-:Y:S05]  /*91c0*/  @!P1 BRA `(.L_x_14739) ;  /* 0x0000000000049947 */ /* 0x000fea0003800000 */
[----:B0-----:R0:W-:Y:S02]  /*91d0*/  REDG.E.ADD.F32.FTZ.RN.STRONG.GPU desc[UR16][R92.64+0x480], R235 ;  /* 0x000480eb5c0079a6 */ /* 0x0011e4000c12f310 */
.L_x_14739:
[----:B------:R-:W-:Y:S05]  /*91e0*/  BSYNC.RECONVERGENT B0 ;  /* 0x0000000000007941 */ /* 0x000fea0003800200 */
.L_x_14738:
[----:B0-----:R-:W-:Y:S01]  /*91f0*/  LEA R235, R233, UR10, 0x2 ;  /* 0x0000000ae9eb7c11 */ /* 0x001fe2000f8e10ff */
[----:B------:R-:W-:Y:S01]  /*9200*/  BSSY.RECONVERGENT B0, `(.L_x_14740) ;  /* 0x0000004000007945 */ /* 0x000fe20003800200 */
[----:B------:R0:W0:Y:S03]  /*9210*/  LDS R233, [R234+0x1580] ;  /* 0x00158000eae97984 */ /* 0x0000260000000800 */
[----:B------:R-:W-:Y:S05]  /*9220*/  @!P2 BRA `(.L_x_14741) ;  /* 0x000000000004a947 */ /* 0x000fea0003800000 */
[----:B0-----:R0:W-:Y:S02]  /*9230*/  REDG.E.ADD.F32.FTZ.RN.STRONG.GPU desc[UR16][R92.64+0x500], R233 ;  /* 0x000500e95c0079a6 */ /* 0x0011e4000c12f310 */
.L_x_14741:
[----:B------:R-:W-:Y:S05]  /*9240*/  BSYNC.RECONVERGENT B0 ;  /* 0x0000000000007941 */ /* 0x000fea0003800200 */
.L_x_14740:
[----:B0-----:R0:W0:Y:S01]  /*9250*/  LDS R233, [R235+0x1600] ;  /* 0x00160000ebe97984 */ /* 0x0010220000000800 */
[----:B------:R-:W-:Y:S01]  /*9260*/  BSSY.RECONVERGENT B0, `(.L_x_14742) ;  /* 0x0000004000007945 */ /* 0x000fe20003800200 */
[----:B------:R-:W-:-:S03]  /*9270*/  LEA R232, R232, UR10, 0x2 ;  /* 0x0000000ae8e87c11 */ /* 0x000fc6000f8e10ff */
[----:B------:R-:W-:Y:S05]  /*9280*/  @!P3 BRA `(.L_x_14743) ;  /* 0x000000000004b947 */ /* 0x000fea0003800000 */
[----:B0-----:R0:W-:Y:S02]  /*9290*/  REDG.E.ADD.F32.FTZ.RN.STRONG.GPU desc[UR16][R92.64+0x580], R233 ;  /* 0x000580e95c0079a6 */ /* 0x0011e4000c12f310 */
.L_x_14743:
[----:B------:R-:W-:Y:S05]  /*92a0*/  BSYNC.RECONVERGENT B0 ;  /* 0x0000000000007941 */ /* 0x000fea0003800200 */
.L_x_14742:
[----:B0-----:R-:W-:Y:S01]  /*92b0*/  LEA R233, R231, UR10, 0x2 ;  /* 0x0000000ae7e97c11 */ /* 0x001fe2000f8e10ff */
[----:B------:R-:W-:Y:S01]  /*92c0*/  BSSY.RECONVERGENT B0, `(.L_x_14744) ;  /* 0x0000004000007945 */ /* 0x000fe20003800200 */
[----:B------:R0:W0:Y:S03]  /*92d0*/  LDS R231, [R232+0x1680] ;  /* 0x00168000e8e77984 */ /* 0x0000260000000800 */
[----:B------:R-:W-:Y:S05]  /*92e0*/  @!P4 BRA `(.L_x_14745) ;  /* 0x000000000004c947 */ /* 0x000fea0003800000 */
[----:B0-----:R0:W-:Y:S02]  /*92f0*/  REDG.E.ADD.F32.FTZ.RN.STRONG.GPU desc[UR16][R92.64+0x600], R231 ;  /* 0x000600e75c0079a6 */ /* 0x0011e4000c12f310 */
.L_x_14745:
[----:B------:R-:W-:Y:S05]  /*9300*/  BSYNC.RECONVERGENT B0 ;  /* 0x0000000000007941 */ /* 0x000fea0003800200 */
.L_x_14744:
[----:B0-----:R0:W0:Y:S01]  /*9310*/  LDS R231, [R233+0x1700] ;  /* 0x00170000e9e77984 */ /* 0x0010220000000800 */
[----:B------:R-:W-:Y:S04]  /*9320*/  BSSY.RECONVERGENT B0, `(.L_x_14746) ;  /* 0x0000003000007945 */ /* 0x000fe80003800200 */
[----:B------:R-:W-:Y:S05]  /*9330*/  @!P5 BRA `(.L_x_14747) ;  /* 0x000000000004d947 */ /* 0x000fea0003800000 */
[----:B0-----:R0:W-:Y:S02]  /*9340*/  REDG.E.ADD.F32.FTZ.RN.STRONG.GPU desc[UR16][R92.64+0x680], R231 ;  /* 0x000680e75c0079a6 */ /* 0x0011e4000c12f310 */
.L_x_14747:
[----:B------:R-:W-:Y:S05]  /*9350*/  BSYNC.RECONVERGENT B0 ;  /* 0x0000000000007941 */ /* 0x000fea0003800200 */
.L_x_14746:
        /* <DEDUP_REMOVED lines=12> */
.L_x_14749:
[----:B------:R-:W-:Y:S05]  /*9420*/  BSYNC.RECONVERGENT B0 ;  /* 0x0000000000007941 */ /* 0x000fea0003800200 */
.L_x_14748:
[----:B0-----:R0:W0:Y:S01]  /*9430*/  LDS R229, [R231+0x1800] ;  /* 0x00180000e7e57984 */ /* 0x0010220000000800 */
[----:B------:R-:W-:Y:S01]  /*9440*/  BSSY.RECONVERGENT B0, `(.L_x_14750) ;  /* 0x0000004000007945 */ /* 0x000fe20003800200 */
[----:B------:R-:W-:-:S03]  /*9450*/  LEA R204, R204, UR10, 0x2 ;  /* 0x0000000acccc7c11 */ /* 0x000fc6000f8e10ff */
[----:B------:R-:W-:Y:S05]  /*9460*/  @!P1 BRA `(.L_x_14751) ;  /* 0x0000000000049947 */ /* 0x000fea0003800000 */
[----:B0-----:R0:W-:Y:S02]  /*9470*/  REDG.E.ADD.F32.FTZ.RN.STRONG.GPU desc[UR16][R92.64+0x780], R229 ;  /* 0x000780e55c0079a6 */ /* 0x0011e4000c12f310 */
.L_x_14751:
[----:B------:R-:W-:Y:S05]  /*9480*/  BSYNC.RECONVERGENT B0 ;  /* 0x0000000000007941 */ /* 0x000fea0003800200 */
.L_x_14750:
[----:B0-----:R-:W-:Y:S01]  /*9490*/  LEA R229, R203, UR10, 0x2 ;  /* 0x0000000acbe57c11 */ /* 0x001fe2000f8e10ff */
[----:B------:R-:W-:Y:S01]  /*94a0*/  BSSY.RECONVERGENT B0, `(.L_x_14752) ;  /* 0x0000004000007945 */ /* 0x000fe20003800200 */
[----:B------:R0:W0:Y:S03]  /*94b0*/  LDS R203, [R204+0x1880] ;  /* 0x00188000cccb7984 */ /* 0x0000260000000800 */
[----:B------:R-:W-:Y:S05]  /*94c0*/  @!P2 BRA `(.L_x_14753) ;  /* 0x000000000004a947 */ /* 0x000fea0003800000 */
[----:B0-----:R0:W-:Y:S02]  /*94d0*/  REDG.E.ADD.F32.FTZ.RN.STRONG.GPU desc[UR16][R92.64+0x800], R203 ;  /* 0x000800cb5c0079a6 */ /* 0x0011e4000c12f310 */
.L_x_14753:
[----:B------:R-:W-:Y:S05]  /*94e0*/  BSYNC.RECONVERGENT B0 ;  /* 0x0000000000007941 */ /* 0x000fea0003800200 */
.L_x_14752:
[----:B0-----:R-:W-:Y:S01]  /*94f0*/  LEA R203, R201, UR10, 0x2 ;  /* 0x0000000ac9cb7c11 */ /* 0x001fe2000f8e10ff */
[----:B------:R-:W-:Y:S01]  /*9500*/  BSSY.RECONVERGENT B0, `(.L_x_14754) ;  /* 0x0000004000007945 */ /* 0x000fe20003800200 */
[----:B------:R0:W0:Y:S03]  /*9510*/  LDS R201, [R229+0x1900] ;  /* 0x00190000e5c97984 */ /* 0x0000260000000800 */
[----:B------:R-:W-:Y:S05]  /*9520*/  @!P3 BRA `(.L_x_14755) ;  /* 0x000000000004b947 */ /* 0x000fea0003800000 */
[----:B0-----:R0:W-:Y:S02]  /*9530*/  REDG.E.ADD.F32.FTZ.RN.STRONG.GPU desc[UR16][R92.64+0x880], R201 ;  /* 0x000880c95c0079a6 */ /* 0x0011e4000c12f310 */
.L_x_14755:
[----:B------:R-:W-:Y:S05]  /*9540*/  BSYNC.RECONVERGENT B0 ;  /* 0x0000000000007941 */ /* 0x000fea0003800200 */
.L_x_14754:
[----:B0-----:R-:W-:Y:S01]  /*9550*/  LEA R201, R195, UR10, 0x2 ;  /* 0x0000000ac3c97c11 */ /* 0x001fe2000f8e10ff */
[----:B------:R-:W-:Y:S01]  /*9560*/  BSSY.RECONVERGENT B0, `(.L_x_14756) ;  /* 0x0000004000007945 */ /* 0x000fe20003800200 */
[----:B------:R0:W0:Y:S03]  /*9570*/  LDS R195, [R203+0x1980] ;  /* 0x00198000cbc37984 */ /* 0x0000260000000800 */
[----:B------:R-:W-:Y:S05]  /*9580*/  @!P4 BRA `(.L_x_14757) ;  /* 0x000000000004c947 */ /* 0x000fea0003800000 */
[----:B0-----:R0:W-:Y:S02]  /*9590*/  REDG.E.ADD.F32.FTZ.RN.STRONG.GPU desc[UR16][R92.64+0x900], R195 ;  /* 0x000900c35c0079a6 */ /* 0x0011e4000c12f310 */
.L_x_14757:
[----:B------:R-:W-:Y:S05]  /*95a0*/  BSYNC.RECONVERGENT B0 ;  /* 0x0000000000007941 */ /* 0x000fea0003800200 */
.L_x_14756:
[----:B0-----:R0:W0:Y:S01]  /*95b0*/  LDS R195, [R201+0x1a00] ;  /* 0x001a0000c9c37984 */ /* 0x0010220000000800 */
[----:B------:R-:W-:Y:S04]  /*95c0*/  BSSY.RECONVERGENT B0, `(.L_x_14758) ;  /* 0x0000003000007945 */ /* 0x000fe80003800200 */
[----:B------:R-:W-:Y:S05]  /*95d0*/  @!P5 BRA `(.L_x_14759) ;  /* 0x000000000004d947 */ /* 0x000fea0003800000 */
[----:B0-----:R0:W-:Y:S02]  /*95e0*/  REDG.E.ADD.F32.FTZ.RN.STRONG.GPU desc[UR16][R92.64+0x980], R195 ;  /* 0x000980c35c0079a6 */ /* 0x0011e4000c12f310 */
.L_x_14759:
[----:B------:R-:W-:Y:S05]  /*95f0*/  BSYNC.RECONVERGENT B0 ;  /* 0x0000000000007941 */ /* 0x000fea0003800200 */
.L_x_14758:
[----:B------:R-:W-:Y:S01]  /*9600*/  LEA R193, R193, UR10, 0x2 ;  /* 0x0000000ac1c17c11 */ /* 0x000fe2000f8e10ff */
[----:B------:R-:W-:Y:S01]  /*9610*/  BSSY.RECONVERGENT B0, `(.L_x_14760) ;  /* 0x000000b000007945 */ /* 0x000fe20003800200 */
[C---:B------:R-:W-:Y:S02]  /*9620*/  ISETP.GE.AND P6, PT, R243.reuse, 0x281, PT ;  /* 0x00000281f300780c */ /* 0x040fe40003fc6270 */
        /* <DEDUP_REMOVED lines=9> */
.L_x_14761:
[----:B------:R-:W-:Y:S05]  /*96c0*/  BSYNC.RECONVERGENT B0 ;  /* 0x0000000000007941 */ /* 0x000fea0003800200 */
.L_x_14760:
[----:B0-----:R-:W-:Y:S01]  /*96d0*/  LEA R193, R191, UR10, 0x2 ;  /* 0x0000000abfc17c11 */ /* 0x001fe2000f8e10ff */
[----:B------:R-:W-:Y:S01]  /*96e0*/  BSSY.RECONVERGENT B0, `(.L_x_14762) ;  /* 0x0000004000007945 */ /* 0x000fe20003800200 */
[----:B------:R0:W0:Y:S03]  /*96f0*/  LDS R191, [R192+0x1b00] ;  /* 0x001b0000c0bf7984 */ /* 0x0000260000000800 */
[----:B------:R-:W-:Y:S05]  /*9700*/  @!P1 BRA `(.L_x_14763) ;  /* 0x0000000000049947 */ /* 0x000fea0003800000 */
[----:B0-----:R0:W-:Y:S02]  /*9710*/  REDG.E.ADD.F32.FTZ.RN.STRONG.GPU desc[UR16][R92.64+0xa80], R191 ;  /* 0x000a80bf5c0079a6 */ /* 0x0011e4000c12f310 */
.L_x_14763:
[----:B------:R-:W-:Y:S05]  /*9720*/  BSYNC.RECONVERGENT B0 ;  /* 0x0000000000007941 */ /* 0x000fea0003800200 */
.L_x_14762:
[----:B0-----:R0:W0:Y:S01]  /*9730*/  LDS R191, [R193+0x1b80] ;  /* 0x001b8000c1bf7984 */ /* 0x0010220000000800 */
[----:B------:R-:W-:Y:S01]  /*9740*/  BSSY.RECONVERGENT B0, `(.L_x_14764) ;  /* 0x0000004000007945 */ /* 0x000fe20003800200 */
[----:B------:R-:W-:-:S03]  /*9750*/  LEA R190, R190, UR10, 0x2 ;  /* 0x0000000abebe7c11 */ /* 0x000fc6000f8e10ff */
[----:B------:R-:W-:Y:S05]  /*9760*/  @!P2 BRA `(.L_x_14765) ;  /* 0x000000000004a947 */ /* 0x000fea0003800000 */
[----:B0-----:R0:W-:Y:S02]  /*9770*/  REDG.E.ADD.F32.FTZ.RN.STRONG.GPU desc[UR16][R92.64+0xb00], R191 ;  /* 0x000b00bf5c0079a6 */ /* 0x0011e4000c12f310 */
.L_x_14765:
[----:B------:R-:W-:Y:S05]  /*9780*/  BSYNC.RECONVERGENT B0 ;  /* 0x0000000000007941 */ /* 0x000fea0003800200 */
.L_x_14764:
[----:B0-----:R-:W-:Y:S01]  /*9790*/  LEA R191, R189, UR10, 0x2 ;  /* 0x0000000abdbf7c11 */ /* 0x001fe2000f8e10ff */
[----:B------:R-:W-:Y:S01]  /*97a0*/  BSSY.RECONVERGENT B0, `(.L_x_14766) ;  /* 0x0000004000007945 */ /* 0x000fe20003800200 */
[----:B------:R0:W0:Y:S03]  /*97b0*/  LDS R189, [R190+0x1c00] ;  /* 0x001c0000bebd7984 */ /* 0x0000260000000800 */
[----:B------:R-:W-:Y:S05]  /*97c0*/  @!P3 BRA `(.L_x_14767) ;  /* 0x000000000004b947 */ /* 0x000fea0003800000 */
[----:B0-----:R0:W-:Y:S02]  /*97d0*/  REDG.E.ADD.F32.FTZ.RN.STRONG.GPU desc[UR16][R92.64+0xb80], R189 ;  /* 0x000b80bd5c0079a6 */ /* 0x0011e4000c12f310 */
.L_x_14767:
[----:B------:R-:W-:Y:S05]  /*97e0*/  BSYNC.RECONVERGENT B0 ;  /* 0x0000000000007941 */ /* 0x000fea0003800200 */
.L_x_14766:
[----:B0-----:R0:W0:Y:S01]  /*97f0*/  LDS R189, [R191+0x1c80] ;  /* 0x001c8000bfbd7984 */ /* 0x0010220000000800 */
[----:B------:R-:W-:Y:S01]  /*9800*/  BSSY.RECONVERGENT B0, `(.L_x_14768) ;  /* 0x0000004000007945 */ /* 0x000fe20003800200 */
[----:B------:R-:W-:-:S03]  /*9810*/  LEA R182, R182, UR10, 0x2 ;  /* 0x0000000ab6b67c11 */ /* 0x000fc6000f8e10ff */
[----:B------:R-:W-:Y:S05]  /*9820*/  @!P4 BRA `(.L_x_14769) ;  /* 0x000000000004c947 */ /* 0x000fea0003800000 */
[----:B0-----:R0:W-:Y:S02]  /*9830*/  REDG.E.ADD.F32.FTZ.RN.STRONG.GPU desc[UR16][R92.64+0xc00], R189 ;  /* 0x000c00bd5c0079a6 */ /* 0x0011e4000c12f310 */
.L_x_14769:
[----:B------:R-:W-:Y:S05]  /*9840*/  BSYNC.RECONVERGENT B0 ;  /* 0x0000000000007941 */ /* 0x000fea0003800200 */
.L_x_14768:
[----:B0-----:R0:W0:Y:S01]  /*9850*/  LDS R189, [R182+0x1d00] ;  /* 0x001d0000b6bd7984 */ /* 0x0010220000000800 */
[----:B------:R-:W-:Y:S04]  /*9860*/  BSSY.RECONVERGENT B0, `(.L_x_14770) ;  /* 0x0000003000007945 */ /* 0x000fe80003800200 */
[----:B------:R-:W-:Y:S05]  /*9870*/  @!P5 BRA `(.L_x_14771) ;  /* 0x000000000004d947 */ /* 0x000fea0003800000 */
[----:B0-----:R0:W-:Y:S02]  /*9880*/  REDG.E.ADD.F32.FTZ.RN.STRONG.GPU desc[UR16][R92.64+0xc80], R189 ;  /* 0x000c80bd5c0079a6 */ /* 0x0011e4000c12f310 */
.L_x_14771:
[----:B------:R-:W-:Y:S05]  /*9890*/  BSYNC.RECONVERGENT B0 ;  /* 0x0000000000007941 */ /* 0x000fea0003800200 */
.L_x_14770:
        /* <DEDUP_REMOVED lines=12> */
.L_x_14773:
[----:B------:R-:W-:Y:S05]  /*9960*/  BSYNC.RECONVERGENT B0 ;  /* 0x0000000000007941 */ /* 0x000fea0003800200 */
.L_x_14772:
[----:B0-----:R0:W0:Y:S01]  /*9970*/  LDS R189, [R178+0x1e00] ;  /* 0x001e0000b2bd7984 */ /* 0x0010220000000800 */
[----:B------:R-:W-:Y:S01]  /*9980*/  BSSY.RECONVERGENT B0, `(.L_x_14774) ;  /* 0x0000004000007945 */ /* 0x000fe20003800200 */
[----:B------:R-:W-:-:S03]  /*9990*/  LEA R176, R176, UR10, 0x2 ;  /* 0x0000000ab0b07c11 */ /* 0x000fc6000f8e10ff */
[----:B------:R-:W-:Y:S05]  /*99a0*/  @!P1 BRA `(.L_x_14775) ;  /* 0x0000000000049947 */ /* 0x000fea0003800000 */
[----:B0-----:R0:W-:Y:S02]  /*99b0*/  REDG.E.ADD.F32.FTZ.RN.STRONG.GPU desc[UR16][R92.64+0xd80], R189 ;  /* 0x000d80bd5c0079a6 */ /* 0x0011e4000c12f310 */
.L_x_14775:
[----:B------:R-:W-:Y:S05]  /*99c0*/  BSYNC.RECONVERGENT B0 ;  /* 0x0000000000007941 */ /* 0x000fea0003800200 */
.L_x_14774:
[----:B0-----:R-:W-:Y:S01]  /*99d0*/  LEA R178, R79, UR10, 0x2 ;  /* 0x0000000a4fb27c11 */ /* 0x001fe2000f8e10ff */
[----:B------:R-:W-:Y:S01]  /*99e0*/  BSSY.RECONVERGENT B0, `(.L_x_14776) ;  /* 0x0000004000007945 */ /* 0x000fe20003800200 */
[----:B------:R0:W0:Y:S03]  /*99f0*/  LDS R79, [R176+0x1e80] ;  /* 0x001e8000b04f7984 */ /* 0x0000260000000800 */
[----:B------:R-:W-:Y:S05]  /*9a00*/  @!P2 BRA `(.L_x_14777) ;  /* 0x000000000004a947 */ /* 0x000fea0003800000 */
[----:B0-----:R0:W-:Y:S02]  /*9a10*/  REDG.E.ADD.F32.FTZ.RN.STRONG.GPU desc[UR16][R92.64+0xe00], R79 ;  /* 0x000e004f5c0079a6 */ /* 0x0011e4000c12f310 */
.L_x_14777:
[----:B------:R-:W-:Y:S05]  /*9a20*/  BSYNC.RECONVERGENT B0 ;  /* 0x0000000000007941 */ /* 0x000fea0003800200 */
.L_x_14776:
[----:B0-----:R0:W0:Y:S01]  /*9a30*/  LDS R79, [R178+0x1f00] ;  /* 0x001f0000b24f7984 */ /* 0x0010220000000800 */
[----:B------:R-:W-:Y:S01]  /*9a40*/  BSSY.RECONVERGENT B0, `(.L_x_14778) ;  /* 0x0000004000007945 */ /* 0x000fe20003800200 */
[----:B------:R-:W-:-:S03]  /*9a50*/  LEA R245, R245, UR10, 0x2 ;  /* 0x0000000af5f57c11 */ /* 0x000fc6000f8e10ff */
[----:B------:R-:W-:Y:S05]  /*9a60*/  @!P3 BRA `(.L_x_14779) ;  /* 0x000000000004b947 */ /* 0x000fea0003800000 */
[----:B0-----:R0:W-:Y:S02]  /*9a70*/  REDG.E.ADD.F32.FTZ.RN.STRONG.GPU desc[UR16][R92.64+0xe80], R79 ;  /* 0x000e804f5c0079a6 */ /* 0x0011e4000c12f310 */
.L_x_14779:
[----:B------:R-:W-:Y:S05]  /*9a80*/  BSYNC.RECONVERGENT B0 ;  /* 0x0000000000007941 */ /* 0x000fea0003800200 */
.L_x_14778:
[----:B0-----:R0:W0:Y:S01]  /*9a90*/  LDS R79, [R245+0x1f80] ;  /* 0x001f8000f54f7984 */ /* 0x0010220000000800 */
[----:B------:R-:W-:Y:S01]  /*9aa0*/  BSSY.RECONVERGENT B0, `(.L_x_14780) ;  /* 0x0000004000007945 */ /* 0x000fe20003800200 */
[----:B------:R-:W-:-:S03]  /*9ab0*/  LEA R246, R246, UR10, 0x2 ;  /* 0x0000000af6f67c11 */ /* 0x000fc6000f8e10ff */
[----:B------:R-:W-:Y:S05]  /*9ac0*/  @!P4 BRA `(.L_x_14781) ;  /* 0x000000000004c947 */ /* 0x000fea0003800000 */
[----:B0-----:R0:W-:Y:S02]  /*9ad0*/  REDG.E.ADD.F32.FTZ.RN.STRONG.GPU desc[UR16][R92.64+0xf00], R79 ;  /* 0x000f004f5c0079a6 */ /* 0x0011e4000c12f310 */
.L_x_14781:
[----:B------:R-:W-:Y:S05]  /*9ae0*/  BSYNC.RECONVERGENT B0 ;  /* 0x0000000000007941 */ /* 0x000fea0003800200 */
.L_x_14780:
[----:B0-----:R0:W0:Y:S01]  /*9af0*/  LDS R79, [R246+0x2000] ;  /* 0x00200000f64f7984 */ /* 0x0010220000000800 */
[----:B------:R-:W-:Y:S04]  /*9b00*/  BSSY.RECONVERGENT B0, `(.L_x_14782) ;  /* 0x0000003000007945 */ /* 0x000fe80003800200 */
[----:B------:R-:W-:Y:S05]  /*9b10*/  @!P5 BRA `(.L_x_14783) ;  /* 0x000000000004d947 */ /* 0x000fea0003800000 */
[----:B0-----:R0:W-:Y:S02]  /*9b20*/  REDG.E.ADD.F32.FTZ.RN.STRONG.GPU desc[UR16][R92.64+0xf80], R79 ;  /* 0x000f804f5c0079a6 */ /* 0x0011e4000c12f310 */
.L_x_14783:
[----:B------:R-:W-:Y:S05]  /*9b30*/  BSYNC.RECONVERGENT B0 ;  /* 0x0000000000007941 */ /* 0x000fea0003800200 */
.L_x_14782:
        /* <DEDUP_REMOVED lines=51> */
[----:B------:R-:W-:Y:S01]  /*9e70*/  FMUL.FTZ R208, R208, R159 ;  /* 0x0000009fd0d07220 */ /* 0x000fe20000410000 */
[----:B------:R-:W-:Y:S01]  /*9e80*/  FFMA.FTZ R54, R54, R154, R55 ;  /* 0x0000009a36367223 */ /* 0x000fe20000010037 */
[----:B------:R-:W-:Y:S01]  /*9e90*/  FFMA.FTZ R53, R52, R155, R53 ;  /* 0x0000009b34357223 */ /* 0x000fe20000010035 */
[----:B0-----:R-:W-:Y:S01]  /*9ea0*/  @!P1 FADD.FTZ R76, R76, R93 ;  /* 0x0000005d4c4c9221 */ /* 0x001fe20000010000 */
[----:B------:R-:W-:Y:S01]  /*9eb0*/  FMUL.FTZ R3, R3, R94 ;  /* 0x0000005e03037220 */ /* 0x000fe20000410000 */
[----:B------:R-:W-:Y:S01]  /*9ec0*/  BSSY.RECONVERGENT B0, `(.L_x_14784) ;  /* 0x0000032000007945 */ /* 0x000fe20003800200 */
        /* <DEDUP_REMOVED lines=49> */
.L_x_14785:
[----:B------:R-:W-:Y:S05]  /*a1e0*/  BSYNC.RECONVERGENT B0 ;  /* 0x0000000000007941 */ /* 0x000fea0003800200 */
.L_x_14784:
        /* <DEDUP_REMOVED lines=54> */
[----:B------:R-:W0:Y:S04]  /*a550*/  @P1 LDS.64 R2, [UR11+0x4e50] ;  /* 0x004e500bff021984 */ /* 0x000e280008000a00 */
[----:B--2---:R-:W2:Y:S01]  /*a560*/  @P1 LDS.64 R52, [UR11+0x4650] ;  /* 0x0046500bff341984 */ /* 0x004ea20008000a00 */
[----:B0-----:R-:W-:Y:S01]  /*a570*/  @P1 FADD.FTZ R78, R78, R2 ;  /* 0x000000024e4e1221 */ /* 0x001fe20000010000 */
[----:B------:R-:W-:Y:S01]  /*a580*/  @P1 FADD.FTZ R79, R79, R3 ;  /* 0x000000034f4f1221 */ /* 0x000fe20000010000 */
[----:B--2---:R-:W-:Y:S01]  /*a590*/  @P1 FADD.FTZ R76, R76, R52 ;  /* 0x000000344c4c1221 */ /* 0x004fe20000010000 */
[----:B------:R-:W-:-:S03]  /*a5a0*/  @P1 FADD.FTZ R77, R77, R53 ;  /* 0x000000354d4d1221 */ /* 0x000fc60000010000 */
[----:B------:R0:W-:Y:S04]  /*a5b0*/  STS.64 [UR11+0x4e50], R78 ;  /* 0x004e504eff007988 */ /* 0x0001e80008000a0b */
[----:B------:R0:W-:Y:S02]  /*a5c0*/  STS.64 [UR11+0x4650], R76 ;  /* 0x0046504cff007988 */ /* 0x0001e40008000a0b */
.L_x_14787:
[----:B------:R-:W-:Y:S05]  /*a5d0*/  BSYNC.RECONVERGENT B0 ;  /* 0x0000000000007941 */ /* 0x000fea0003800200 */
.L_x_14786:
[----:B------:R-:W-:-:S04]  /*a5e0*/  UIADD3 UR6, UPT, UPT, UR6, 0x1, URZ ;  /* 0x0000000106067890 */ /* 0x000fc8000fffe0ff */
[----:B------:R-:W-:-:S09]  /*a5f0*/  UISETP.GE.AND UP0, UPT, UR6, UR38, UPT ;  /* 0x000000260600728c */ /* 0x000fd2000bf06270 */
[----:B------:R-:W-:Y:S05]  /*a600*/  BRA.U !UP0, `(.L_x_14788) ;  /* 0xffffff8d08987547 */ /* 0x000fea000b83ffff */
.L_x_14706:
[----:B------:R-:W5:Y:S01]  /*a610*/  S2R R60, SR_TID.X ;  /* 0x00000000003c7919 */ /* 0x000f620000002100 */
[----:B------:R-:W-:Y:S01]  /*a620*/  HFMA2 R3, -RZ, RZ, 0, 9.5367431640625e-07 ;  /* 0x00000010ff037431 */ /* 0x000fe200000001ff */
[----:B------:R-:W-:Y:S08]  /*a630*/  BAR.SYNC.DEFER_BLOCKING 0x0 ;  /* 0x0000000000007b1d */ /* 0x000ff00000010000 */
[----:B------:R-:W3:Y:S01]  /*a640*/  S2UR UR6, SR_CTAID.X ;  /* 0x00000000000679c3 */ /* 0x000ee20000002500 */
[----:B------:R-:W4:Y:S07]  /*a650*/  LDCU.64 UR12, c[0x0][0x500] ;  /* 0x0000a000ff0c77ac */ /* 0x000f2e0008000a00 */
[----:B------:R-:W3:Y:S01]  /*a660*/  LDC.64 R62, c[0x0][0x4f8] ;  /* 0x00013e00ff3e7b82 */ /* 0x000ee20000000a00 */
[----:B-----5:R-:W-:-:S04]  /*a670*/  SHF.L.U32 R0, R60, 0x2, RZ ;  /* 0x000000023c007819 */ /* 0x020fc800000006ff */
[----:B------:R-:W-:-:S05]  /*a680*/  LOP3.LUT R0, R135, 0xf80, R0, 0xf8, !PT ;  /* 0x00000f8087007812 */ /* 0x000fca00078ef800 */
[----:B------:R-:W-:-:S05]  /*a690*/  IMAD.WIDE.U32 R2, R0, R3, UR8 ;  /* 0x0000000800027e25 */ /* 0x000fca000f8e0003 */
[----:B------:R-:W5:Y:S04]  /*a6a0*/  LDG.E.128 R4, desc[UR16][R2.64] ;  /* 0x0000001002047981 */ /* 0x000f68000c1e1d00 */
[----:B------:R-:W2:Y:S04]  /*a6b0*/  LDG.E.128 R8, desc[UR16][R2.64+0x200] ;  /* 0x0002001002087981 */ /* 0x000ea8000c1e1d00 */
[----:B------:R-:W4:Y:S04]  /*a6c0*/  LDG.E.128 R12, desc[UR16][R2.64+0x400] ;  /* 0x00040010020c7981 */ /* 0x000f28000c1e1d00 */
[----:B------:R-:W3:Y:S01]  /*a6d0*/  LDG.E.128 R16, desc[UR16][R2.64+0x600] ;  /* 0x0006001002107981 */ /* 0x000ee2000c1e1d00 */
[----:B------:R-:W-:-:S02]  /*a6e0*/  UIADD3 UR32, UP0, UPT, UR32, -0x1000, URZ ;  /* 0xfffff00020207890 */ /* 0x000fc4000ff1e0ff */
[----:B------:R-:W-:Y:S02]  /*a6f0*/  UIADD3 UR34, UP1, UPT, UR34, -0x800, URZ ;  /* 0xfffff80022227890 */ /* 0x000fe4000ff3e0ff */
[----:B------:R-:W-:Y:S02]  /*a700*/  UIADD3 UR8, UP2, UPT, UR8, -0x800, URZ ;  /* 0xfffff80008087890 */ /* 0x000fe4000ff5e0ff */
[----:B------:R-:W-:Y:S02]  /*a710*/  UIADD3.X UR33, UPT, UPT, UR33, -0x1, URZ, UP0, !UPT ;  /* 0xffffffff21217890 */ /* 0x000fe400087fe4ff */
[----:B------:R-:W-:Y:S02]  /*a720*/  UIADD3.X UR35, UPT, UPT, UR35, -0x1, URZ, UP1, !UPT ;  /* 0xffffffff23237890 */ /* 0x000fe40008ffe4ff */
[----:B------:R-:W-:Y:S01]  /*a730*/  UIADD3.X UR9, UPT, UPT, UR9, -0x1, URZ, UP2, !UPT ;  /* 0xffffffff09097890 */ /* 0x000fe200097fe4ff */
[----:B-----5:R-:W-:Y:S04]  /*a740*/  STS.128 [R132], R4 ;  /* 0x0000000484007388 */ /* 0x020fe80000000c00 */
[----:B--2---:R-:W-:Y:S04]  /*a750*/  STS.128 [R132+0x200], R8 ;  /* 0x0002000884007388 */ /* 0x004fe80000000c00 */
[----:B----4-:R-:W-:Y:S04]  /*a760*/  STS.128 [R132+0x400], R12 ;  /* 0x0004000c84007388 */ /* 0x010fe80000000c00 */
[----:B---3--:R2:W-:Y:S01]  /*a770*/  STS.128 [R132+0x600], R16 ;  /* 0x0006001084007388 */ /* 0x0085e20000000c00 */
[----:B------:R-:W-:-:S03]  /*a780*/  NOP ;  /* 0x0000000000007918 */ /* 0x000fc60000000000 */
[----:B-1----:R-:W1:Y:S04]  /*a790*/  LDS.128 R52, [R131] ;  /* 0x0000000083347984 */ /* 0x002e680000000c00 */
[----:B0-----:R-:W0:Y:S04]  /*a7a0*/  LDS.128 R56, [R131+0x10] ;  /* 0x0000100083387984 */ /* 0x001e280000000c00 */
[----:B------:R-:W3:Y:S01]  /*a7b0*/  LDS.128 R4, [R131+0x20] ;  /* 0x0000200083047984 */ /* 0x000ee20000000c00 */
[----:B--2---:R-:W2:Y:S01]  /*a7c0*/  LDC.64 R16, c[0x0][0x550] ;  /* 0x00015400ff107b82 */ /* 0x004ea20000000a00 */
[----:B-1----:R-:W-:Y:S01]  /*a7d0*/  FADD.FTZ R61, R52, UR4 ;  /* 0x00000004343d7e21 */ /* 0x002fe20008010000 */
[----:B------:R-:W-:Y:S01]  /*a7e0*/  FADD.FTZ R53, R53, UR4 ;  /* 0x0000000435357e21 */ /* 0x000fe20008010000 */
[----:B------:R-:W-:Y:S01]  /*a7f0*/  IADD3 R52, PT, PT, R134, -0x1, RZ ;  /* 0xffffffff86347810 */ /* 0x000fe20007ffe0ff */
[----:B------:R-:W-:Y:S01]  /*a800*/  FADD.FTZ R55, R55, UR4 ;  /* 0x0000000437377e21 */ /* 0x000fe20008010000 */
[----:B------:R-:W-:Y:S01]  /*a810*/  FADD.FTZ R54, R54, UR4 ;  /* 0x0000000436367e21 */ /* 0x000fe20008010000 */
[----:B------:R-:W-:Y:S01]  /*a820*/  FSETP.GTU.FTZ.AND P2, PT, R61, 20, PT ;  /* 0x41a000003d00780b */ /* 0x000fe20003f5c000 */
[----:B0-----:R-:W-:Y:S01]  /*a830*/  FADD.FTZ R57, R57, UR4 ;  /* 0x0000000439397e21 */ /* 0x001fe20008010000 */
[----:B------:R-:W-:Y:S01]  /*a840*/  FSETP.GTU.FTZ.AND P3, PT, R53, 20, PT ;  /* 0x41a000003500780b */ /* 0x000fe20003f7c000 */
[----:B------:R-:W-:Y:S01]  /*a850*/  FADD.FTZ R58, R58, UR4 ;  /* 0x000000043a3a7e21 */ /* 0x000fe20008010000 */
[----:B------:R-:W-:Y:S01]  /*a860*/  SHF.L.U32 R2, R52, 0x9, RZ ;  /* 0x0000000934027819 */ /* 0x000fe200000006ff */
[----:B------:R-:W-:Y:S01]  /*a870*/  FADD.FTZ R59, R59, UR4 ;  /* 0x000000043b3b7e21 */ /* 0x000fe20008010000 */
[----:B---3--:R-:W-:Y:S01]  /*a880*/  FADD.FTZ R19, R4, UR4 ;  /* 0x0000000404137e21 */ /* 0x008fe20008010000 */
[----:B------:R-:W-:Y:S01]  /*a890*/  FADD.FTZ R56, R56, UR4 ;  /* 0x0000000438387e21 */ /* 0x000fe20008010000 */
[--C-:B------:R-:W-:Y:S01]  /*a8a0*/  SHF.R.S32.HI R3, RZ, 0x1f, R2.reuse ;  /* 0x0000001fff037819 */ /* 0x100fe20000011402 */
[----:B------:R-:W-:Y:S01]  /*a8b0*/  FADD.FTZ R5, R5, UR4 ;  /* 0x0000000405057e21 */ /* 0x000fe20008010000 */
[----:B------:R-:W-:Y:S01]  /*a8c0*/  FSETP.GTU.FTZ.AND P6, PT, R55, 20, PT ;  /* 0x41a000003700780b */ /* 0x000fe20003fdc000 */
[----:B------:R-:W-:Y:S01]  /*a8d0*/  FADD.FTZ R6, R6, UR4 ;  /* 0x0000000406067e21 */ /* 0x000fe20008010000 */
[----:B------:R-:W-:Y:S01]  /*a8e0*/  FSETP.GTU.FTZ.AND P4, PT, R54, 20, PT ;  /* 0x41a000003600780b */ /* 0x000fe20003f9c000 */
[----:B------:R-:W-:Y:S01]  /*a8f0*/  @!P2 FMUL.FTZ R10, R61, -1.4426950216293334961 ;  /* 0xbfb8aa3b3d0aa820 */ /* 0x000fe20000410000 */
[----:B------:R-:W-:-:S04]  /*a900*/  IMAD.WIDE.U32 R8, R62, UR6, R2 ;  /* 0x000000063e087c25 */ /* 0x000fc8000f8e0002 */
[----:B------:R-:W-:Y:S01]  /*a910*/  @!P3 FMUL.FTZ R12, R53, -1.4426950216293334961 ;  /* 0xbfb8aa3b350cb820 */ /* 0x000fe20000410000 */
[----:B------:R-:W-:Y:S01]  /*a920*/  FSETP.GTU.FTZ.AND P1, PT, R58, 20, PT ;  /* 0x41a000003a00780b */ /* 0x000fe20003f3c000 */
[----:B------:R-:W-:Y:S01]  /*a930*/  FADD.FTZ R7, R7, UR4 ;  /* 0x0000000407077e21 */ /* 0x000fe20008010000 */
[----:B------:R-:W-:Y:S01]  /*a940*/  IMAD R9, R63, UR6, R9 ;  /* 0x000000063f097c24 */ /* 0x000fe2000f8e0209 */
[----:B------:R-:W0:Y:S01]  /*a950*/  @!P2 MUFU.EX2 R10, R10 ;  /* 0x0000000a000aa308 */ /* 0x000e220000000800 */
[----:B------:R-:W-:Y:S01]  /*a960*/  FSETP.GTU.FTZ.AND P5, PT, R56, 20, PT ;  /* 0x41a000003800780b */ /* 0x000fe20003fbc000 */
[----:B------:R-:W-:Y:S02]  /*a970*/  IMAD.WIDE.U32 R8, R138, UR12, R8 ;  /* 0x0000000c8a087c25 */ /* 0x000fe4000f8e0008 */
[----:B------:R-:W1:Y:S02]  /*a980*/  @!P3 MUFU.EX2 R12, R12 ;  /* 0x0000000c000cb308 */ /* 0x000e640000000800 */
[----:B------:R-:W-:Y:S01]  /*a990*/  @!P4 FMUL.FTZ R4, R54, -1.4426950216293334961 ;  /* 0xbfb8aa3b3604c820 */ /* 0x000fe20000410000 */
[----:B------:R-:W-:Y:S01]  /*a9a0*/  IMAD R9, R138, UR13, R9 ;  /* 0x0000000d8a097c24 */ /* 0x000fe2000f8e0209 */
[----:B------:R-:W3:Y:S04]  /*a9b0*/  LDCU.64 UR12, c[0x0][0x520] ;  /* 0x0000a400ff0c77ac */ /* 0x000ee80008000a00 */
[----:B------:R-:W4:Y:S01]  /*a9c0*/  @!P4 MUFU.EX2 R4, R4 ;  /* 0x000000040004c308 */ /* 0x000f220000000800 */
[----:B0-----:R-:W-:Y:S01]  /*a9d0*/  @!P2 FADD.FTZ R11, R10, 1 ;  /* 0x3f8000000a0ba421 */ /* 0x001fe20000010000 */
[----:B--2---:R-:W-:Y:S01]  /*a9e0*/  LEA R10, P0, R8, R16, 0x2 ;  /* 0x00000010080a7211 */ /* 0x004fe200078010ff */
[----:B-1----:R-:W-:-:S02]  /*a9f0*/  @!P3 FADD.FTZ R13, R12, 1 ;  /* 0x3f8000000c0db421 */ /* 0x002fc40000010000 */
[----:B------:R0:W1:Y:S01]  /*aa00*/  @!P2 MUFU.RCP R15, R11 ;  /* 0x0000000b000fa308 */ /* 0x0000620000001000 */
[----:B----4-:R-:W-:-:S07]  /*aa10*/  @!P4 FADD.FTZ R4, R4, 1 ;  /* 0x3f8000000404c421 */ /* 0x010fce0000010000 */
[----:B------:R-:W2:Y:S01]  /*aa20*/  @!P3 MUFU.RCP R14, R13 ;  /* 0x0000000d000eb308 */ /* 0x000ea20000001000 */
[----:B0-----:R-:W-:Y:S01]  /*aa30*/  LEA.HI.X R11, R8, R17, R9, 0x2, P0 ;  /* 0x00000011080b7211 */ /* 0x001fe200000f1409 */
[----:B------:R-:W-:Y:S01]  /*aa40*/  @!P6 FMUL.FTZ R8, R55, -1.4426950216293334961 ;  /* 0xbfb8aa3b3708e820 */ /* 0x000fe20000410000 */
[----:B------:R-:W-:Y:S01]  /*aa50*/  FSETP.GTU.FTZ.AND P0, PT, R57, 20, PT ;  /* 0x41a000003900780b */ /* 0x000fe20003f1c000 */
[----:B------:R-:W-:Y:S01]  /*aa60*/  @!P1 FMUL.FTZ R17, R58, -1.4426950216293334961 ;  /* 0xbfb8aa3b3a119820 */ /* 0x000fe20000410000 */
[----:B------:R-:W-:-:S03]  /*aa70*/  @!P5 FMUL.FTZ R9, R56, -1.4426950216293334961 ;  /* 0xbfb8aa3b3809d820 */ /* 0x000fc60000410000 */
[----:B------:R-:W0:Y:S01]  /*aa80*/  @!P6 MUFU.EX2 R8, R8 ;  /* 0x000000080008e308 */ /* 0x000e220000000800 */
[----:B-1----:R-:W-:Y:S01]  /*aa90*/  @!P2 FMUL.FTZ R32, R32, R15 ;  /* 0x0000000f2020a220 */ /* 0x002fe20000410000 */
[----:B------:R-:W-:Y:S02]  /*aaa0*/  FSETP.GTU.FTZ.AND P2, PT, R59, 20, PT ;  /* 0x41a000003b00780b */ /* 0x000fe40003f5c000 */
[----:B------:R-:W1:Y:S04]  /*aab0*/  @!P1 MUFU.EX2 R17, R17 ;  /* 0x0000001100119308 */ /* 0x000e680000000800 */
[----:B------:R-:W-:Y:S01]  /*aac0*/  @!P0 FMUL.FTZ R16, R57, -1.4426950216293334961 ;  /* 0xbfb8aa3b39108820 */ /* 0x000fe20000410000 */
[----:B------:R-:W4:Y:S01]  /*aad0*/  @!P5 MUFU.EX2 R9, R9 ;  /* 0x000000090009d308 */ /* 0x000f220000000800 */
[----:B--2---:R-:W-:Y:S01]  /*aae0*/  @!P3 FMUL.FTZ R33, R33, R14 ;  /* 0x0000000e2121b220 */ /* 0x004fe20000410000 */
[----:B------:R-:W-:Y:S01]  /*aaf0*/  FSETP.GTU.FTZ.AND P3, PT, R19, 20, PT ;  /* 0x41a000001300780b */ /* 0x000fe20003f7c000 */
[----:B------:R-:W2:Y:S01]  /*ab00*/  LDS.128 R12, [R131+0x30] ;  /* 0x00003000830c7984 */ /* 0x000ea20000000c00 */
[----:B------:R-:W5:Y:S01]  /*ab10*/  @!P4 MUFU.RCP R53, R4 ;  /* 0x000000040035c308 */ /* 0x000f620000001000 */
[----:B0-----:R-:W-:Y:S01]  /*ab20*/  @!P6 FADD.FTZ R8, R8, 1 ;  /* 0x3f8000000808e421 */ /* 0x001fe20000010000 */
[----:B------:R-:W-:Y:S01]  /*ab30*/  @!P2 FMUL.FTZ R18, R59, -1.4426950216293334961 ;  /* 0xbfb8aa3b3b12a820 */ /* 0x000fe20000410000 */
[----:B------:R-:W-:Y:S01]  /*ab40*/  BAR.SYNC.DEFER_BLOCKING 0x0 ;  /* 0x0000000000007b1d */ /* 0x000fe20000010000 */
[----:B-1----:R-:W-:-:S05]  /*ab50*/  @!P1 FADD.FTZ R17, R17, 1 ;  /* 0x3f80000011119421 */ /* 0x002fca0000010000 */
[----:B------:R-:W0:Y:S02]  /*ab60*/  @!P0 MUFU.EX2 R16, R16 ;  /* 0x0000001000108308 */ /* 0x000e240000000800 */
[----:B------:R-:W-:Y:S01]  /*ab70*/  @!P3 FMUL.FTZ R19, R19, -1.4426950216293334961 ;  /* 0xbfb8aa3b1313b820 */ /* 0x000fe20000410000 */
[----:B----4-:R-:W-:Y:S01]  /*ab80*/  @!P5 FADD.FTZ R9, R9, 1 ;  /* 0x3f8000000909d421 */ /* 0x010fe20000010000 */
[----:B------:R-:W1:Y:S04]  /*ab90*/  @!P2 MUFU.EX2 R18, R18 ;  /* 0x000000120012a308 */ /* 0x000e680000000800 */
[----:B------:R-:W4:Y:S01]  /*aba0*/  @!P3 MUFU.EX2 R19, R19 ;  /* 0x000000130013b308 */ /* 0x000f220000000800 */
[----:B-----5:R-:W-:Y:S01]  /*abb0*/  @!P4 FMUL.FTZ R34, R34, R53 ;  /* 0x000000352222c220 */ /* 0x020fe20000410000 */
[----:B------:R-:W-:-:S02]  /*abc0*/  FSETP.GTU.FTZ.AND P4, PT, R5, 20, PT ;  /* 0x41a000000500780b */ /* 0x000fc40003f9c000 */
[----:B------:R-:W5:Y:S01]  /*abd0*/  @!P6 MUFU.RCP R8, R8 ;  /* 0x000000080008e308 */ /* 0x000f620000001000 */
[----:B0-----:R-:W-:Y:S01]  /*abe0*/  @!P0 FADD.FTZ R16, R16, 1 ;  /* 0x3f80000010108421 */ /* 0x001fe20000010000 */
[----:B-1----:R-:W-:Y:S01]  /*abf0*/  @!P2 FADD.FTZ R18, R18, 1 ;  /* 0x3f8000001212a421 */ /* 0x002fe20000010000 */
[----:B------:R-:W-:Y:S05]  /*ac00*/  STS.128 [R131], R36 ;  /* 0x0000002483007388 */ /* 0x000fea0000000c00 */
[----:B------:R-:W0:Y:S01]  /*ac10*/  @!P0 MUFU.RCP R16, R16 ;  /* 0x0000001000108308 */ /* 0x000e220000001000 */
[----:B----4-:R-:W-:Y:S01]  /*ac20*/  @!P3 FADD.FTZ R19, R19, 1 ;  /* 0x3f8000001313b421 */ /* 0x010fe20000010000 */
[----:B------:R1:W-:Y:S01]  /*ac30*/  STS.128 [R131+0x10], R40 ;  /* 0x0000102883007388 */ /* 0x0003e20000000c00 */
[----:B------:R-:W-:-:S03]  /*ac40*/  @!P4 FMUL.FTZ R4, R5, -1.4426950216293334961 ;  /* 0xbfb8aa3b0504c820 */ /* 0x000fc60000410000 */
[----:B------:R-:W-:Y:S02]  /*ac50*/  STS.128 [R131+0x20], R44 ;  /* 0x0000202c83007388 */ /* 0x000fe40000000c00 */
[----:B------:R-:W4:Y:S01]  /*ac60*/  @!P1 MUFU.RCP R17, R17 ;  /* 0x0000001100119308 */ /* 0x000f220000001000 */
[----:B--2---:R-:W-:Y:S01]  /*ac70*/  FADD.FTZ R12, R12, UR4 ;  /* 0x000000040c0c7e21 */ /* 0x004fe20008010000 */
[----:B-----5:R-:W-:Y:S01]  /*ac80*/  @!P6 FMUL.FTZ R35, R35, R8 ;  /* 0x000000082323e220 */ /* 0x020fe20000410000 */
[----:B------:R-:W-:Y:S01]  /*ac90*/  FSETP.GTU.FTZ.AND P6, PT, R6, 20, PT ;  /* 0x41a000000600780b */ /* 0x000fe20003fdc000 */
[----:B------:R-:W-:Y:S01]  /*aca0*/  FADD.FTZ R13, R13, UR4 ;  /* 0x000000040d0d7e21 */ /* 0x000fe20008010000 */
[----:B------:R-:W-:Y:S01]  /*acb0*/  FADD.FTZ R14, R14, UR4 ;  /* 0x000000040e0e7e21 */ /* 0x000fe20008010000 */
[----:B------:R-:W-:Y:S01]  /*acc0*/  FADD.FTZ R15, R15, UR4 ;  /* 0x000000040f0f7e21 */ /* 0x000fe20008010000 */
[----:B------:R-:W-:Y:S01]  /*acd0*/  STS.128 [R131+0x30], R48 ;  /* 0x0000303083007388 */ /* 0x000fe20000000c00 */
[----:B------:R-:W2:Y:S01]  /*ace0*/  @!P2 MUFU.RCP R18, R18 ;  /* 0x000000120012a308 */ /* 0x000ea20000001000 */
[----:B------:R-:W-:Y:S01]  /*acf0*/  NOP ;  /* 0x0000000000007918 */ /* 0x000fe20000000000 */
[----:B0-----:R-:W-:-:S06]  /*ad00*/  @!P0 FMUL.FTZ R29, R29, R16 ;  /* 0x000000101d1d8220 */ /* 0x001fcc0000410000 */
[----:B------:R-:W0:Y:S01]  /*ad10*/  @!P3 MUFU.RCP R19, R19 ;  /* 0x000000130013b308 */ /* 0x000e220000001000 */
[----:B------:R-:W-:Y:S01]  /*ad20*/  LDS.128 R56, [R132+0x200] ;  /* 0x0002000084387984 */ /* 0x000fe20000000c00 */
[----:B----4-:R-:W-:Y:S01]  /*ad30*/  @!P1 FMUL.FTZ R30, R30, R17 ;  /* 0x000000111e1e9220 */ /* 0x010fe20000410000 */
[----:B------:R-:W-:Y:S01]  /*ad40*/  FSETP.GTU.FTZ.AND P0, PT, R12, 20, PT ;  /* 0x41a000000c00780b */ /* 0x000fe20003f1c000 */
[----:B------:R-:W-:Y:S01]  /*ad50*/  @!P6 FMUL.FTZ R5, R6, -1.4426950216293334961 ;  /* 0xbfb8aa3b0605e820 */ /* 0x000fe20000410000 */
[----:B------:R-:W-:Y:S01]  /*ad60*/  LDS.128 R36, [R132+0x400] ;  /* 0x0004000084247984 */ /* 0x000fe20000000c00 */
[----:B------:R-:W-:Y:S01]  /*ad70*/  FSETP.GTU.FTZ.AND P1, PT, R13, 20, PT ;  /* 0x41a000000d00780b */ /* 0x000fe20003f3c000 */
[----:B-1----:R-:W1:Y:S01]  /*ad80*/  LDC.64 R40, c[0x0][0x518] ;  /* 0x00014600ff287b82 */ /* 0x002e620000000a00 */
[----:B------:R-:W4:Y:S01]  /*ad90*/  @!P5 MUFU.RCP R9, R9 ;  /* 0x000000090009d308 */ /* 0x000f220000001000 */
[----:B------:R-:W-:Y:S01]  /*ada0*/  LDS.128 R64, [R132+0x600] ;  /* 0x0006000084407984 */ /* 0x000fe20000000c00 */
[----:B--2---:R-:W-:Y:S01]  /*adb0*/  @!P2 FMUL.FTZ R31, R31, R18 ;  /* 0x000000121f1fa220 */ /* 0x004fe20000410000 */
[----:B------:R-:W-:-:S05]  /*adc0*/  FSETP.GTU.FTZ.AND P2, PT, R14, 20, PT ;  /* 0x41a000000e00780b */ /* 0x000fca0003f5c000 */
[----:B------:R-:W2:Y:S01]  /*add0*/  @!P4 MUFU.EX2 R4, R4 ;  /* 0x000000040004c308 */ /* 0x000ea20000000800 */
[----:B0-----:R-:W-:Y:S01]  /*ade0*/  @!P3 FMUL.FTZ R24, R24, R19 ;  /* 0x000000131818b220 */ /* 0x001fe20000410000 */
[----:B------:R-:W-:Y:S01]  /*adf0*/  FSETP.GTU.FTZ.AND P3, PT, R15, 20, PT ;  /* 0x41a000000f00780b */ /* 0x000fe20003f7c000 */
[----:B------:R-:W0:Y:S01]  /*ae00*/  LDS.128 R16, [R132] ;  /* 0x0000000084107984 */ /* 0x000e220000000c00 */
[----:B------:R-:W5:Y:S01]  /*ae10*/  @!P6 MUFU.EX2 R5, R5 ;  /* 0x000000050005e308 */ /* 0x000f620000000800 */
[----:B------:R-:W-:Y:S01]  /*ae20*/  @!P1 FMUL.FTZ R8, R13, -1.4426950216293334961 ;  /* 0xbfb8aa3b0d089820 */ /* 0x000fe20000410000 */
[----:B----4-:R-:W-:Y:S01]  /*ae30*/  @!P5 FMUL.FTZ R28, R28, R9 ;  /* 0x000000091c1cd220 */ /* 0x010fe20000410000 */
[----:B------:R-:W-:Y:S01]  /*ae40*/  FSETP.GTU.FTZ.AND P5, PT, R7, 20, PT ;  /* 0x41a000000700780b */ /* 0x000fe20003fbc000 */
[----:B------:R-:W-:-:S03]  /*ae50*/  @!P2 FMUL.FTZ R9, R14, -1.4426950216293334961 ;  /* 0xbfb8aa3b0e09a820 */ /* 0x000fc60000410000 */
[----:B------:R-:W4:Y:S01]  /*ae60*/  @!P1 MUFU.EX2 R8, R8 ;  /* 0x0000000800089308 */ /* 0x000f220000000800 */
[----:B--2---:R-:W-:Y:S01]  /*ae70*/  @!P4 FADD.FTZ R4, R4, 1 ;  /* 0x3f8000000404c421 */ /* 0x004fe20000010000 */
[----:B-1----:R-:W-:Y:S02]  /*ae80*/  IMAD.WIDE.U32 R2, R40, UR6, R2 ;  /* 0x0000000628027c25 */ /* 0x002fe4000f8e0002 */
[----:B------:R-:W1:Y:S02]  /*ae90*/  @!P2 MUFU.EX2 R9, R9 ;  /* 0x000000090009a308 */ /* 0x000e640000000800 */
[----:B-----5:R-:W-:Y:S01]  /*aea0*/  @!P6 FADD.FTZ R5, R5, 1 ;  /* 0x3f8000000505e421 */ /* 0x020fe20000010000 */
[----:B------:R-:W-:Y:S01]  /*aeb0*/  IMAD R3, R41, UR6, R3 ;  /* 0x0000000629037c24 */ /* 0x000fe2000f8e0203 */
[----:B------:R-:W2:Y:S01]  /*aec0*/  @!P4 MUFU.RCP R14, R4 ;  /* 0x00000004000ec308 */ /* 0x000ea20000001000 */
[----:B------:R-:W-:Y:S01]  /*aed0*/  @!P5 FMUL.FTZ R6, R7, -1.4426950216293334961 ;  /* 0xbfb8aa3b0706d820 */ /* 0x000fe20000410000 */
[----:B------:R-:W-:Y:S01]  /*aee0*/  @!P0 FMUL.FTZ R7, R12, -1.4426950216293334961 ;  /* 0xbfb8aa3b0c078820 */ /* 0x000fe20000410000 */
[----:B------:R-:W-:Y:S01]  /*aef0*/  @!P3 FMUL.FTZ R12, R15, -1.4426950216293334961 ;  /* 0xbfb8aa3b0f0cb820 */ /* 0x000fe20000410000 */
[----:B----4-:R-:W-:Y:S01]  /*af00*/  @!P1 FADD.FTZ R8, R8, 1 ;  /* 0x3f80000008089421 */ /* 0x010fe20000010000 */
[----:B---3--:R-:W-:-:S03]  /*af10*/  IMAD.WIDE.U32 R2, R138, UR12, R2 ;  /* 0x0000000c8a027c25 */ /* 0x008fc6000f8e0002 */
[----:B------:R-:W3:Y:S01]  /*af20*/  @!P5 MUFU.EX2 R6, R6 ;  /* 0x000000060006d308 */ /* 0x000ee20000000800 */
[----:B-1----:R-:W-:Y:S01]  /*af30*/  @!P2 FADD.FTZ R9, R9, 1 ;  /* 0x3f8000000909a421 */ /* 0x002fe20000010000 */
[----:B------:R-:W-:Y:S02]  /*af40*/  IMAD R3, R138, UR13, R3 ;  /* 0x0000000d8a037c24 */ /* 0x000fe4000f8e0203 */
[----:B------:R-:W1:Y:S04]  /*af50*/  @!P0 MUFU.EX2 R7, R7 ;  /* 0x0000000700078308 */ /* 0x000e680000000800 */
[----:B------:R-:W4:Y:S01]  /*af60*/  @!P3 MUFU.EX2 R12, R12 ;  /* 0x0000000c000cb308 */ /* 0x000f220000000800 */
[----:B--2---:R-:W-:-:S03]  /*af70*/  @!P4 FMUL.FTZ R25, R25, R14 ;  /* 0x0000000e1919c220 */ /* 0x004fc60000410000 */
[----:B------:R2:W5:Y:S01]  /*af80*/  @!P6 MUFU.RCP R13, R5 ;  /* 0x00000005000de308 */ /* 0x0005620000001000 */
[----:B---3--:R-:W-:Y:S01]  /*af90*/  @!P5 FADD.FTZ R6, R6, 1 ;  /* 0x3f8000000606d421 */ /* 0x008fe20000010000 */
[----:B-1----:R-:W-:-:S06]  /*afa0*/  @!P0 FADD.FTZ R7, R7, 1 ;  /* 0x3f80000007078421 */ /* 0x002fcc0000010000 */
[----:B------:R-:W1:Y:S01]  /*afb0*/  @!P5 MUFU.RCP R6, R6 ;  /* 0x000000060006d308 */ /* 0x000e620000001000 */
[----:B--2---:R-:W-:-:S04]  /*afc0*/  IMAD.WIDE.U32 R4, R0, 0x10, R10 ;  /* 0x0000001000047825 */ /* 0x004fc800078e000a */
[----:B----4-:R-:W-:Y:S01]  /*afd0*/  @!P3 FADD.FTZ R12, R12, 1 ;  /* 0x3f8000000c0cb421 */ /* 0x010fe20000010000 */
[----:B0-----:R-:W-:Y:S02]  /*afe0*/  STG.E.128 desc[UR16][R4.64], R16 ;  /* 0x0000001004007986 */ /* 0x001fe4000c101d10 */
[----:B------:R-:W0:Y:S02]  /*aff0*/  @!P0 MUFU.RCP R7, R7 ;  /* 0x0000000700078308 */ /* 0x000e240000001000 */
[----:B------:R-:W-:Y:S01]  /*b000*/  STG.E.128 desc[UR16][R4.64+0x200], R56 ;  /* 0x0002003804007986 */ /* 0x000fe2000c101d10 */
[----:B-----5:R-:W-:-:S03]  /*b010*/  @!P6 FMUL.FTZ R26, R26, R13 ;  /* 0x0000000d1a1ae220 */ /* 0x020fc60000410000 */
[----:B------:R-:W-:Y:S02]  /*b020*/  STG.E.128 desc[UR16][R4.64+0x400], R36 ;  /* 0x0004002404007986 */ /* 0x000fe4000c101d10 */
[----:B------:R-:W2:Y:S02]  /*b030*/  @!P1 MUFU.RCP R8, R8 ;  /* 0x0000000800089308 */ /* 0x000ea40000001000 */
[----:B------:R3:W-:Y:S01]  /*b040*/  STG.E.128 desc[UR16][R4.64+0x600], R64 ;  /* 0x0006004004007986 */ /* 0x0007e2000c101d10 */
[----:B-1----:R-:W-:Y:S01]  /*b050*/  @!P5 FMUL.FTZ R27, R27, R6 ;  /* 0x000000061b1bd220 */ /* 0x002fe20000410000 */
[----:B------:R-:W-:Y:S01]  /*b060*/  FADD.FTZ R6, R32, R139 ;  /* 0x0000008b20067221 */ /* 0x000fe20000010000 */
[----:B------:R-:W-:Y:S01]  /*b070*/  BAR.SYNC.DEFER_BLOCKING 0x0 ;  /* 0x0000000000007b1d */ /* 0x000fe20000010000 */
[----:B0-----:R-:W-:Y:S02]  /*b080*/  @!P0 FMUL.FTZ R20, R20, R7 ;  /* 0x0000000714148220 */ /* 0x001fe40000410000 */
[----:B------:R-:W-:-:S03]  /*b090*/  FADD.FTZ R7, R6, R33 ;  /* 0x0000002106077221 */ /* 0x000fc60000010000 */
[----:B------:R-:W0:Y:S01]  /*b0a0*/  @!P2 MUFU.RCP R9, R9 ;  /* 0x000000090009a308 */ /* 0x000e220000001000 */
[----:B--2---:R-:W-:Y:S01]  /*b0b0*/  @!P1 FMUL.FTZ R21, R21, R8 ;  /* 0x0000000815159220 */ /* 0x004fe20000410000 */
[----:B------:R-:W-:-:S06]  /*b0c0*/  IADD3 R136, P1, PT, R136, -0x800, RZ ;  /* 0xfffff80088887810 */ /* 0x000fcc0007f3e0ff */
[----:B------:R-:W1:Y:S01]  /*b0d0*/  @!P3 MUFU.RCP R12, R12 ;  /* 0x0000000c000cb308 */ /* 0x000e620000001000 */
[----:B---3--:R-:W-:Y:S02]  /*b0e0*/  FADD.FTZ R4, R7, R34 ;  /* 0x0000002207047221 */ /* 0x008fe40000010000 */
[----:B------:R-:W2:Y:S01]  /*b0f0*/  LDC.64 R6, c[0x0][0x560] ;  /* 0x00015800ff067b82 */ /* 0x000ea20000000a00 */
[----:B------:R-:W-:Y:S01]  /*b100*/  IADD3.X R137, PT, PT, R137, -0x1, RZ, P1, !PT ;  /* 0xffffffff89897810 */ /* 0x000fe20000ffe4ff */
[----:B0-----:R-:W-:Y:S01]  /*b110*/  @!P2 FMUL.FTZ R22, R22, R9 ;  /* 0x000000091616a220 */ /* 0x001fe20000410000 */
[----:B------:R0:W-:Y:S04]  /*b120*/  STS.128 [R131], R32 ;  /* 0x0000002083007388 */ /* 0x0001e80000000c00 */
[----:B------:R3:W-:Y:S01]  /*b130*/  STS.128 [R131+0x10], R28 ;  /* 0x0000101c83007388 */ /* 0x0007e20000000c00 */
[----:B-1----:R-:W-:-:S03]  /*b140*/  @!P3 FMUL.FTZ R23, R23, R12 ;  /* 0x0000000c1717b220 */ /* 0x002fc60000410000 */
[----:B------:R1:W-:Y:S04]  /*b150*/  STS.128 [R131+0x20], R24 ;  /* 0x0000201883007388 */ /* 0x0003e80000000c00 */
[----:B------:R4:W-:Y:S01]  /*b160*/  STS.128 [R131+0x30], R20 ;  /* 0x0000301483007388 */ /* 0x0009e20000000c00 */
[----:B------:R-:W-:-:S03]  /*b170*/  NOP ;  /* 0x0000000000007918 */ /* 0x000fc60000000000 */
[----:B------:R-:W5:Y:S01]  /*b180*/  LDS.128 R8, [R132] ;  /* 0x0000000084087984 */ /* 0x000f620000000c00 */
[----:B0-----:R-:W-:Y:S01]  /*b190*/  FADD.FTZ R35, R4, R35 ;  /* 0x0000002304237221 */ /* 0x001fe20000010000 */
[C---:B--2---:R-:W-:Y:S02]  /*b1a0*/  LEA R4, P0, R2.reuse, R6, 0x2 ;  /* 0x0000000602047211 */ /* 0x044fe400078010ff */
[----:B------:R-:W0:Y:S01]  /*b1b0*/  LDS.128 R12, [R132+0x200] ;  /* 0x00020000840c7984 */ /* 0x000e220000000c00 */
[----:B---3--:R-:W-:Y:S01]  /*b1c0*/  FADD.FTZ R28, R35, R28 ;  /* 0x0000001c231c7221 */ /* 0x008fe20000010000 */
[----:B------:R-:W-:Y:S02]  /*b1d0*/  LEA.HI.X R5, R2, R7, R3, 0x2, P0 ;  /* 0x0000000702057211 */ /* 0x000fe400000f1403 */
[----:B------:R-:W2:Y:S01]  /*b1e0*/  LDS.128 R16, [R132+0x400] ;  /* 0x0004000084107984 */ /* 0x000ea20000000c00 */
[----:B------:R-:W-:Y:S01]  /*b1f0*/  FADD.FTZ R29, R28, R29 ;  /* 0x0000001d1c1d7221 */ /* 0x000fe20000010000 */
[----:B------:R-:W-:Y:S01]  /*b200*/  ISETP.GT.AND P0, PT, R134, 0x1, PT ;  /* 0x000000018600780c */ /* 0x000fe20003f04270 */
[----:B------:R-:W-:Y:S01]  /*b210*/  IMAD.WIDE.U32 R2, R0, 0x10, R4 ;  /* 0x0000001000027825 */ /* 0x000fe200078e0004 */
[----:B------:R-:W3:Y:S03]  /*b220*/  LDS.128 R36, [R132+0x600] ;  /* 0x0006000084247984 */ /* 0x000ee60000000c00 */
[----:B------:R-:W-:Y:S01]  /*b230*/  FADD.FTZ R30, R29, R30 ;  /* 0x0000001e1d1e7221 */ /* 0x000fe20000010000 */
[----:B------:R-:W-:-:S03]  /*b240*/  MOV R134, R52 ;  /* 0x0000003400867202 */ /* 0x000fc60000000f00 */
[----:B------:R-:W-:-:S04]  /*b250*/  FADD.FTZ R31, R30, R31 ;  /* 0x0000001f1e1f7221 */ /* 0x000fc80000010000 */
[----:B-1----:R-:W-:-:S04]  /*b260*/  FADD.FTZ R24, R31, R24 ;  /* 0x000000181f187221 */ /* 0x002fc80000010000 */
[----:B------:R-:W-:-:S04]  /*b270*/  FADD.FTZ R25, R24, R25 ;  /* 0x0000001918197221 */ /* 0x000fc80000010000 */
[----:B------:R-:W-:-:S04]  /*b280*/  FADD.FTZ R26, R25, R26 ;  /* 0x0000001a191a7221 */ /* 0x000fc80000010000 */
[----:B------:R-:W-:-:S04]  /*b290*/  FADD.FTZ R27, R26, R27 ;  /* 0x0000001b1a1b7221 */ /* 0x000fc80000010000 */
[----:B----4-:R-:W-:Y:S01]  /*b2a0*/  FADD.FTZ R20, R27, R20 ;  /* 0x000000141b147221 */ /* 0x010fe20000010000 */
[----:B-----5:R1:W-:Y:S03]  /*b2b0*/  STG.E.128 desc[UR16][R2.64], R8 ;  /* 0x0000000802007986 */ /* 0x0203e6000c101d10 */
[----:B------:R-:W-:Y:S01]  /*b2c0*/  FADD.FTZ R21, R20, R21 ;  /* 0x0000001514157221 */ /* 0x000fe20000010000 */
[----:B0-----:R1:W-:Y:S03]  /*b2d0*/  STG.E.128 desc[UR16][R2.64+0x200], R12 ;  /* 0x0002000c02007986 */ /* 0x0013e6000c101d10 */
[----:B------:R-:W-:Y:S01]  /*b2e0*/  FADD.FTZ R22, R21, R22 ;  /* 0x0000001615167221 */ /* 0x000fe20000010000 */
[----:B--2---:R1:W-:Y:S03]  /*b2f0*/  STG.E.128 desc[UR16][R2.64+0x400], R16 ;  /* 0x0004001002007986 */ /* 0x0043e6000c101d10 */
[----:B------:R-:W-:Y:S01]  /*b300*/  FADD.FTZ R139, R22, R23 ;  /* 0x00000017168b7221 */ /* 0x000fe20000010000 */
[----:B---3--:R1:W-:Y:S01]  /*b310*/  STG.E.128 desc[UR16][R2.64+0x600], R36 ;  /* 0x0006002402007986 */ /* 0x0083e2000c101d10 */
[----:B------:R-:W-:Y:S05]  /*b320*/  @P0 BRA `(.L_x_14789) ;  /* 0xffffff54008c0947 */ /* 0x000fea000383ffff */
.L_x_14673:
        /* <DEDUP_REMOVED lines=34> */
.L_x_14791:
[----:B------:R-:W-:Y:S05]  /*b550*/  BSYNC.RECONVERGENT B0 ;  /* 0x0000000000007941 */ /* 0x000fea0003800200 */
.L_x_14790:
        /* <DEDUP_REMOVED lines=26> */
.L_x_14793:
[----:B------:R-:W-:Y:S05]  /*b700*/  BSYNC.RECONVERGENT B0 ;  /* 0x0000000000007941 */ /* 0x000fea0003800200 */
.L_x_14792:
        /* <DEDUP_REMOVED lines=17> */
.L_x_14795:
        /* <DEDUP_REMOVED lines=27> */
.L_x_14794:
[----:B------:R-:W-:Y:S05]  /*b9d0*/  EXIT ;  /* 0x000000000000794d */ /* 0x000fea0003800000 */
.L_x_14796:
        /* <DEDUP_REMOVED lines=10> */
.L_x_18746:


//--------------------- .text._Z25selective_scan_bwd_kernelI32Selective_Scan_bwd_kernel_traitsILi32ELi16ELb1ELb1ELb0ELb1ELb1EfN3c107complexIfEEEEv12SSMParamsBwd --------------------------
	.section	.text._Z25selective_scan_bwd_kernelI32Selective_Scan_bwd_kernel_traitsILi32ELi16ELb1ELb1ELb0ELb1ELb1EfN3c107complexIfEEEEv12SSMParamsBwd,"ax",@progbits
	.align	128
        .global         _Z25selective_scan_bwd_kernelI32Selective_Scan_bwd_kernel_traitsILi32ELi16ELb1ELb1ELb0ELb1ELb1EfN3c107complexIfEEEEv12SSMParamsBwd
        .type           _Z25selective_scan_bwd_kernelI32Selective_Scan_bwd_kernel_traitsILi32ELi16ELb1ELb1ELb0ELb1ELb1EfN3c107complexIfEEEEv12SSMParamsBwd,@function
        .size           _Z25selective_scan_bwd_kernelI32Selective_Scan_bwd_kernel_traitsILi32ELi16ELb1ELb1ELb0ELb1ELb1EfN3c107complexIfEEEEv12SSMParamsBwd,(.L_x_18747 - _Z25selective_scan_bwd_kernelI32Selective_Scan_bwd_kernel_traitsILi32ELi16ELb1ELb1ELb0ELb1ELb1EfN3c107complexIfEEEEv12SSMParamsBwd)
        .other          _Z25selective_scan_bwd_kernelI32Selective_Scan_bwd_kernel_traitsILi32ELi16ELb1ELb1ELb0ELb1ELb1EfN3c107complexIfEEEEv12SSMParamsBwd,@"STO_CUDA_ENTRY STV_DEFAULT"
_Z25selective_scan_bwd_kernelI32Selective_Scan_bwd_kernel_traitsILi32ELi16ELb1ELb1ELb0ELb1ELb1EfN3c107complexIfEEEEv12SSMParamsBwd:
.text._Z25selective_scan_bwd_kernelI32Selective_Scan_bwd_kernel_traitsILi32ELi16ELb1ELb1ELb0ELb1ELb1EfN3c107complexIfEEEEv12SSMParamsBwd:
        /* <DEDUP_REMOVED lines=50> */
[----:B------:R-:W-:Y:S01]  /*0320*/  @P3 IADD3 R7, PT, PT, R7, 0x1, RZ ;  /* 0x0000000107073810 */ /* 0x000fe20007ffe0ff */
[----:B------:R-:W-:Y:S01]  /*0330*/  UIMAD UR8, UR10, UR21, UR7 ;  /* 0x000000150a0872a4 */ /* 0x000fe2000f8e0207 */
[----:B------:R-:W-:Y:S01]  /*0340*/  MOV R2, UR4 ;  /* 0x0000000400027c02 */ /* 0x000fe20008000f00 */
[----:B------:R-:W2:Y:S01]  /*0350*/  LDCU.64 UR4, c[0x0][0x498] ;  /* 0x00009300ff0477ac */ /* 0x000ea20008000a00 */
[----:B------:R-:W-:Y:S01]  /*0360*/  MOV R3, UR9 ;  /* 0x0000000900037c02 */ /* 0x000fe20008000f00 */
[----:B------:R-:W3:Y:S01]  /*0370*/  @P2 LDC R25, c[0x0][0x38c] ;  /* 0x0000e300ff192b82 */ /* 0x000ee20000000800 */
[----:B------:R-:W-:Y:S01]  /*0380*/  MOV R11, R7 ;  /* 0x00000007000b7202 */ /* 0x000fe20000000f00 */
[----:B------:R-:W5:Y:S01]  /*0390*/  LDCU.64 UR16, c[0x0][0x4c0] ;  /* 0x00009800ff1077ac */ /* 0x000f620008000a00 */
[----:B------:R-:W-:Y:S02]  /*03a0*/  IMAD.WIDE.U32 R2, R138, UR18, R2 ;  /* 0x000000128a027c25 */ /* 0x000fe4000f8e0002 */
[----:B------:R-:W-:-:S02]  /*03b0*/  @!P4 IADD3 R11, PT, PT, -R11, RZ, RZ ;  /* 0x000000ff0b0bc210 */ /* 0x000fc40007ffe1ff */
        /* <DEDUP_REMOVED lines=8> */
[----:B------:R-:W4:Y:S01]  /*0440*/  LDCU.64 UR8, c[0x0][0x4b8] ;  /* 0x00009700ff0877ac */ /* 0x000f220008000a00 */
[----:B------:R-:W-:Y:S01]  /*0450*/  R2UR UR13, R11 ;  /* 0x000000000b0d72ca */ /* 0x000fe200000e0000 */
[C---:B------:R-:W-:Y:S01]  /*0460*/  IMAD.WIDE.U32 R4, R138.reuse, UR22, R4 ;  /* 0x000000168a047c25 */ /* 0x040fe2000f8e0004 */
[C---:B------:R-:W-:Y:S01]  /*0470*/  R2UR UR18, R3.reuse ;  /* 0x00000000031272ca */ /* 0x040fe200000e0000 */
[----:B------:R-:W4:Y:S02]  /*0480*/  LDC.64 R16, c[0x0][0x4a0] ;  /* 0x00012800ff107b82 */ /* 0x000f240000000a00 */
[-C--:B-1----:R-:W-:Y:S01]  /*0490*/  IMAD R0, R3, R18.reuse, RZ ;  /* 0x0000001203007224 */ /* 0x082fe200078e02ff */
[----:B------:R-:W-:Y:S01]  /*04a0*/  R2UR UR19, R11 ;  /* 0x000000000b1372ca */ /* 0x000fe200000e0000 */
[----:B------:R-:W-:Y:S01]  /*04b0*/  IMAD R13, R138, UR23, R5 ;  /* 0x000000178a0d7c24 */ /* 0x000fe2000f8e0205 */
[----:B------:R-:W-:Y:S01]  /*04c0*/  LEA R5, R23, 0xfffffe00, 0x9 ;  /* 0xfffffe0017057811 */ /* 0x000fe200078e48ff */
[----:B------:R-:W-:Y:S01]  /*04d0*/  IMAD.WIDE.U32 R8, R11, R18, R6 ;  /* 0x000000120b087225 */ /* 0x000fe200078e0006 */
[----:B------:R-:W-:Y:S01]  /*04e0*/  LEA R3, R23, 0xfffffc00, 0xa ;  /* 0xfffffc0017037811 */ /* 0x000fe200078e50ff */
[----:B------:R-:W1:Y:S02]  /*04f0*/  @P2 LDC.64 R6, c[0x0][0x480] ;  /* 0x00012000ff062b82 */ /* 0x000e640000000a00 */
        /* <DEDUP_REMOVED lines=8> */
[----:B--2---:R-:W-:Y:S01]  /*0580*/  UIMAD.WIDE.U32 UR6, UR10, UR4, URZ ;  /* 0x000000040a0672a5 */ /* 0x004fe2000f8e00ff */
[----:B------:R-:W-:Y:S01]  /*0590*/  LEA.HI.X.SX32 R4, R3, R2, 0x1, P3 ;  /* 0x0000000203047211 */ /* 0x000fe200018f0eff */
[----:B-----5:R-:W-:Y:S01]  /*05a0*/  UIMAD UR4, UR18, UR16, URZ ;  /* 0x00000010120472a4 */ /* 0x020fe2000f8e02ff */
[----:B------:R-:W-:Y:S01]  /*05b0*/  ISETP.GE.AND P3, PT, R23, 0x1, PT ;  /* 0x000000011700780c */ /* 0x000fe20003f66270 */
[----:B---3--:R-:W-:Y:S01]  /*05c0*/  @P2 IMAD R3, R0, R25, RZ ;  /* 0x0000001900032224 */ /* 0x008fe200078e02ff */
[----:B----4-:R-:W-:Y:S01]  /*05d0*/  USHF.R.U64 UR11, UR8, 0x1, UR9 ;  /* 0x00000001080b7899 */ /* 0x010fe20008001209 */
[----:B------:R-:W2:Y:S01]  /*05e0*/  LDC.64 R22, c[0x0][0x528] ;  /* 0x00014a00ff167b82 */ /* 0x000ea20000000a00 */
[----:B------:R-:W-:-:S02]  /*05f0*/  USHF.R.U32.HI UR12, URZ, 0x1, UR9 ;  /* 0x00000001ff0c7899 */ /* 0x000fc40008011609 */
[----:B------:R-:W-:Y:S02]  /*0600*/  UIMAD.WIDE.U32 UR8, UR13, UR16, URZ ;  /* 0x000000100d0872a5 */ /* 0x000fe4000f8e00ff */
[----:B------:R-:W-:Y:S01]  /*0610*/  UIMAD UR13, UR19, UR17, UR4 ;  /* 0x00000011130d72a4 */ /* 0x000fe2000f8e0204 */
[----:B------:R-:W3:Y:S02]  /*0620*/  LDCU.64 UR16, c[0x0][0x538] ;  /* 0x0000a700ff1077ac */ /* 0x000ee40008000a00 */
[----:B------:R-:W4:Y:S08]  /*0630*/  LDC.64 R20, c[0x0][0x468] ;  /* 0x00011a00ff147b82 */ /* 0x000f300000000a00 */
[----:B------:R-:W5:Y:S01]  /*0640*/  LDC.64 R24, c[0x0][0x448] ;  /* 0x00011200ff187b82 */ /* 0x000f620000000a00 */
[----:B------:R-:W-:Y:S01]  /*0650*/  UIMAD UR7, UR10, UR5, UR7 ;  /* 0x000000050a0772a4 */ /* 0x000fe2000f8e0207 */
[----:B------:R-:W-:Y:S01]  /*0660*/  CS2R R88, SRZ ;  /* 0x0000000000587805 */ /* 0x000fe2000001ff00 */
[----:B------:R-:W-:Y:S01]  /*0670*/  UIADD3 UR9, UPT, UPT, UR9, UR13, URZ ;  /* 0x0000000d09097290 */ /* 0x000fe2000fffe0ff */
[----:B-1----:R-:W-:Y:S01]  /*0680*/  @P2 IMAD.WIDE R88, R3, 0x10, R6 ;  /* 0x0000001003582825 */ /* 0x002fe200078e0206 */
[----:B------:R-:W-:-:S03]  /*0690*/  SHF.R.S32.HI R0, RZ, 0x1f, R5 ;  /* 0x0000001fff007819 */ /* 0x000fc60000011405 */
[C---:B------:R-:W-:Y:S01]  /*06a0*/  IMAD.WIDE.U32 R2, R138.reuse, R16, UR6 ;  /* 0x000000068a027e25 */ /* 0x040fe2000f8e0010 */
[----:B------:R-:W-:Y:S01]  /*06b0*/  UMOV UR5, URZ ;  /* 0x000000ff00057c82 */ /* 0x000fe20008000000 */
[----:B------:R-:W-:Y:S01]  /*06c0*/  UIMAD UR6, UR12, UR10, URZ ;  /* 0x0000000a0c0672a4 */ /* 0x000fe2000f8e02ff */
[----:B------:R-:W-:Y:S01]  /*06d0*/  UMOV UR4, URZ ;  /* 0x000000ff00047c82 */ /* 0x000fe20008000000 */
[----:B------:R-:W-:Y:S01]  /*06e0*/  IMAD R3, R138, R17, R3 ;  /* 0x000000118a037224 */ /* 0x000fe200078e0203 */
[----:B------:R-:W-:Y:S01]  /*06f0*/  UIMAD.WIDE.U32 UR10, UR10, UR11, UR8 ;  /* 0x0000000b0a0a72a5 */ /* 0x000fe2000f8e0008 */
[----:B------:R-:W-:-:S03]  /*0700*/  IADD3.X R6, PT, PT, R0, R15, RZ, P5, !PT ;  /* 0x0000000f00067210 */ /* 0x000fc60002ffe4ff */
[----:B------:R-:W-:Y:S02]  /*0710*/  UIADD3 UR6, UPT, UPT, UR11, UR6, URZ ;  /* 0x000000060b067290 */ /* 0x000fe4000fffe0ff */
        /* <DEDUP_REMOVED lines=35> */
.L_x_14914:
[----:B------:R-:W-:Y:S01]  /*0950*/  BAR.SYNC.DEFER_BLOCKING 0x0 ;  /* 0x0000000000007b1d */ /* 0x000fe20000010000 */
[----:B-1----:R-:W-:-:S05]  /*0960*/  IMAD.WIDE.U32 R2, R0, 0x10, R136 ;  /* 0x0000001000027825 */ /* 0x002fca00078e0088 */
[----:B------:R-:W2:Y:S04]  /*0970*/  LDG.E.128 R4, desc[UR14][R2.64] ;  /* 0x0000000e02047981 */ /* 0x000ea8000c1e1d00 */
[----:B------:R-:W3:Y:S04]  /*0980*/  LDG.E.128 R24, desc[UR14][R2.64+0x200] ;  /* 0x0002000e02187981 */ /* 0x000ee8000c1e1d00 */
[----:B------:R-:W4:Y:S04]  /*0990*/  LDG.E.128 R28, desc[UR14][R2.64+0x400] ;  /* 0x0004000e021c7981 */ /* 0x000f28000c1e1d00 */
[----:B------:R0:W5:Y:S01]  /*09a0*/  LDG.E.128 R32, desc[UR14][R2.64+0x600] ;  /* 0x0006000e02207981 */ /* 0x000162000c1e1d00 */
[----:B------:R-:W-:Y:S01]  /*09b0*/  HFMA2 R21, -RZ, RZ, 0, 9.5367431640625e-07 ;  /* 0x00000010ff157431 */ /* 0x000fe200000001ff */
[----:B------:R-:W1:Y:S04]  /*09c0*/  S2R R133, SR_LANEID ;  /* 0x0000000000857919 */ /* 0x000e680000000000 */
[----:B------:R-:W-:Y:S01]  /*09d0*/  IMAD.WIDE.U32 R20, R0, R21, UR8 ;  /* 0x0000000800147e25 */ /* 0x000fe2000f8e0015 */
[----:B0-----:R-:W0:Y:S01]  /*09e0*/  LDC.64 R2, c[0x0][0x410] ;  /* 0x00010400ff027b82 */ /* 0x001e220000000a00 */
[----:B-1----:R-:W-:-:S02]  /*09f0*/  LEA R132, R133, UR11, 0x4 ;  /* 0x0000000b85847c11 */ /* 0x002fc4000f8e20ff */
        /* <DEDUP_REMOVED lines=23> */
[----:B------:R-:W5:Y:S04]  /*0b70*/  LDS.128 R48, [R131] ;  /* 0x0000000083307984 */ /* 0x000f680000000c00 */
[----:B------:R-:W0:Y:S04]  /*0b80*/  LDS.128 R52, [R131+0x10] ;  /* 0x0000100083347984 */ /* 0x000e280000000c00 */
[----:B------:R0:W0:Y:S04]  /*0b90*/  LDS.128 R24, [R131+0x20] ;  /* 0x0000200083187984 */ /* 0x0000280000000c00 */
[----:B------:R0:W0:Y:S01]  /*0ba0*/  LDS.128 R20, [R131+0x30] ;  /* 0x0000300083147984 */ /* 0x0000220000000c00 */
[----:B------:R-:W-:Y:S06]  /*0bb0*/  BAR.SYNC.DEFER_BLOCKING 0x0 ;  /* 0x0000000000007b1d */ /* 0x000fec0000010000 */
[----:B-1----:R-:W5:Y:S04]  /*0bc0*/  LDG.E.128 R36, desc[UR14][R28.64] ;  /* 0x0000000e1c247981 */ /* 0x002f68000c1e1d00 */
[----:B--2---:R-:W2:Y:S04]  /*0bd0*/  LDG.E.128 R32, desc[UR14][R28.64+0x200] ;  /* 0x0002000e1c207981 */ /* 0x004ea8000c1e1d00 */
[----:B---3--:R-:W3:Y:S04]  /*0be0*/  LDG.E.128 R40, desc[UR14][R28.64+0x400] ;  /* 0x0004000e1c287981 */ /* 0x008ee8000c1e1d00 */
[----:B----4-:R-:W4:Y:S01]  /*0bf0*/  LDG.E.128 R44, desc[UR14][R28.64+0x600] ;  /* 0x0006000e1c2c7981 */ /* 0x010f22000c1e1d00 */
[----:B-----5:R-:W-:Y:S01]  /*0c00*/  FADD.FTZ R129, R48, UR5 ;  /* 0x0000000530817e21 */ /* 0x020fe20008010000 */
[----:B------:R-:W-:Y:S01]  /*0c10*/  FADD.FTZ R130, R49, UR5 ;  /* 0x0000000531827e21 */ /* 0x000fe20008010000 */
[----:B------:R-:W-:Y:S01]  /*0c20*/  FADD.FTZ R127, R50, UR5 ;  /* 0x00000005327f7e21 */ /* 0x000fe20008010000 */
[----:B------:R-:W-:Y:S01]  /*0c30*/  FADD.FTZ R128, R51, UR5 ;  /* 0x0000000533807e21 */ /* 0x000fe20008010000 */
[----:B0-----:R-:W-:Y:S01]  /*0c40*/  FADD.FTZ R125, R52, UR5 ;  /* 0x00000005347d7e21 */ /* 0x001fe20008010000 */
        /* <DEDUP_REMOVED lines=10> */
[----:B--2---:R0:W-:Y:S04]  /*0cf0*/  STS.128 [R132+0x200], R32 ;  /* 0x0002002084007388 */ /* 0x0041e80000000c00 */
[----:B---3--:R0:W-:Y:S04]  /*0d00*/  STS.128 [R132+0x400], R40 ;  /* 0x0004002884007388 */ /* 0x0081e80000000c00 */
[----:B----4-:R0:W-:Y:S01]  /*0d10*/  STS.128 [R132+0x600], R44 ;  /* 0x0006002c84007388 */ /* 0x0101e20000000c00 */
[----:B------:R-:W-:Y:S01]  /*0d20*/  NOP ;  /* 0x0000000000007918 */ /* 0x000fe20000000000 */
[----:B------:R-:W-:Y:S05]  /*0d30*/  @P0 BRA `(.L_x_14799) ;  /* 0x0000000000780947 */ /* 0x000fea0003800000 */
        /* <DEDUP_REMOVED lines=30> */
.L_x_14799:
[----:B------:R-:W-:Y:S05]  /*0f20*/  BSYNC.RECONVERGENT B0 ;  /* 0x0000000000007941 */ /* 0x000fea0003800200 */
.L_x_14798:
        /* <DEDUP_REMOVED lines=34> */
.L_x_14801:
[----:B------:R-:W-:Y:S05]  /*1150*/  BSYNC.RECONVERGENT B0 ;  /* 0x0000000000007941 */ /* 0x000fea0003800200 */
.L_x_14800:
        /* <DEDUP_REMOVED lines=34> */
.L_x_14803:
[----:B------:R-:W-:Y:S05]  /*1380*/  BSYNC.RECONVERGENT B0 ;  /* 0x0000000000007941 */ /* 0x000fea0003800200 */
.L_x_14802:
        /* <DEDUP_REMOVED lines=34> */
.L_x_14805:
[----:B------:R-:W-:Y:S05]  /*15b0*/  BSYNC.RECONVERGENT B0 ;  /* 0x0000000000007941 */ /* 0x000fea0003800200 */
.L_x_14804:
        /* <DEDUP_REMOVED lines=34> */
.L_x_14807:
[----:B------:R-:W-:Y:S05]  /*17e0*/  BSYNC.RECONVERGENT B0 ;  /* 0x0000000000007941 */ /* 0x000fea0003800200 */
.L_x_14806:
        /* <DEDUP_REMOVED lines=34> */
.L_x_14809:
[----:B------:R-:W-:Y:S05]  /*1a10*/  BSYNC.RECONVERGENT B0 ;  /* 0x0000000000007941 */ /* 0x000fea0003800200 */
.L_x_14808:
        /* <DEDUP_REMOVED lines=34> */
.L_x_14811:
[----:B------:R-:W-:Y:S05]  /*1c40*/  BSYNC.RECONVERGENT B0 ;  /* 0x0000000000007941 */ /* 0x000fea0003800200 */
.L_x_14810:
        /* <DEDUP_REMOVED lines=34> */
.L_x_14813:
[----:B------:R-:W-:Y:S05]  /*1e70*/  BSYNC.RECONVERGENT B0 ;  /* 0x0000000000007941 */ /* 0x000fea0003800200 */
.L_x_14812:
        /* <DEDUP_REMOVED lines=34> */
.L_x_14815:
[----:B------:R-:W-:Y:S05]  /*20a0*/  BSYNC.RECONVERGENT B0 ;  /* 0x0000000000007941 */ /* 0x000fea0003800200 */
.L_x_14814:
        /* <DEDUP_REMOVED lines=34> */
.L_x_14817:
[----:B------:R-:W-:Y:S05]  /*22d0*/  BSYNC.RECONVERGENT B0 ;  /* 0x0000000000007941 */ /* 0x000fea0003800200 */
.L_x_14816:
        /* <DEDUP_REMOVED lines=33> */
.L_x_14819:
[----:B------:R-:W-:Y:S05]  /*24f0*/  BSYNC.RECONVERGENT B0 ;  /* 0x0000000000007941 */ /* 0x000fea0003800200 */
.L_x_14818:
        /* <DEDUP_REMOVED lines=32> */
.L_x_14821:
[----:B------:R-:W-:Y:S05]  /*2700*/  BSYNC.RECONVERGENT B0 ;  /* 0x0000000000007941 */ /* 0x000fea0003800200 */
.L_x_14820:
        /* <DEDUP_REMOVED lines=32> */
.L_x_14823:
[----:B------:R-:W-:Y:S05]  /*2910*/  BSYNC.RECONVERGENT B0 ;  /* 0x0000000000007941 */ /* 0x000fea0003800200 */
.L_x_14822:
        /* <DEDUP_REMOVED lines=32> */
.L_x_14825:
[----:B------:R-:W-:Y:S05]  /*2b20*/  BSYNC.RECONVERGENT B0 ;  /* 0x0000000000007941 */ /* 0x000fea0003800200 */
.L_x_14824:
        /* <DEDUP_REMOVED lines=32> */
.L_x_14827:
[----:B------:R-:W-:Y:S05]  /*2d30*/  BSYNC.RECONVERGENT B0 ;  /* 0x0000000000007941 */ /* 0x000fea0003800200 */
.L_x_14826:
        /* <DEDUP_REMOVED lines=32> */
.L_x_14829:
[----:B------:R-:W-:Y:S05]  /*2f40*/  BSYNC.RECONVERGENT B0 ;  /* 0x0000000000007941 */ /* 0x000fea0003800200 */
.L_x_14828:
[----:B------:R-:W1:Y:S01]  /*2f50*/  S2UR UR6, SR_CTAID.X ;  /* 0x00000000000679c3 */ /* 0x000e620000002500 */
[----:B------:R-:W-:Y:S01]  /*2f60*/  IADD3 R60, PT, PT, R134, -0x1, RZ ;  /* 0xffffffff863c7810 */ /* 0x000fe20007ffe0ff */
[----:B------:R-:W-:Y:S01]  /*2f70*/  HFMA2 R61, -RZ, RZ, 0, 0 ;  /* 0x00000000ff3d7431 */ /* 0x000fe200000001ff */
[----:B------:R-:W-:Y:S01]  /*2f80*/  LDS.128 R48, [R131] ;  /* 0x0000000083307984 */ /* 0x000fe20000000c00 */
[----:B------:R-:W2:Y:S01]  /*2f90*/  LDCU.64 UR12, c[0x0][0x510] ;  /* 0x0000a200ff0c77ac */ /* 0x000ea20008000a00 */
[----:B------:R-:W-:Y:S02]  /*2fa0*/  SHF.L.U32 R60, R60, 0x9, RZ ;  /* 0x000000093c3c7819 */ /* 0x000fe400000006ff */
[----:B------:R-:W-:Y:S01]  /*2fb0*/  LDS.128 R28, [R131+0x30] ;  /* 0x00003000831c7984 */ /* 0x000fe20000000c00 */
[----:B------:R-:W3:Y:S01]  /*2fc0*/  LDC.64 R22, c[0x0][0x418] ;  /* 0x00010600ff167b82 */ /* 0x000ee20000000a00 */
[----:B------:R-:W4:Y:S07]  /*2fd0*/  LDCU.64 UR16, c[0x0][0x490] ;  /* 0x00009200ff1077ac */ /* 0x000f2e0008000a00 */
[----:B------:R-:W5:Y:S01]  /*2fe0*/  LDC.64 R24, c[0x0][0x488] ;  /* 0x00012200ff187b82 */ /* 0x000f620000000a00 */
[----:B-1----:R-:W-:-:S07]  /*2ff0*/  IMAD.WIDE.U32 R20, R2, UR6, R60 ;  /* 0x0000000602147c25 */ /* 0x002fce000f8e003c */
[----:B0-----:R-:W0:Y:S01]  /*3000*/  LDC.64 R34, c[0x0][0x420] ;  /* 0x00010800ff227b82 */ /* 0x001e220000000a00 */
[----:B------:R-:W-:Y:S02]  /*3010*/  IMAD R21, R3, UR6, R21 ;  /* 0x0000000603157c24 */ /* 0x000fe4000f8e0215 */
[----:B---3--:R-:W-:-:S05]  /*3020*/  IMAD.WIDE.U32 R2, R138, R22, R20 ;  /* 0x000000168a027225 */ /* 0x008fca00078e0014 */
[----:B------:R-:W1:Y:S01]  /*3030*/  LDC.64 R36, c[0x0][0x428] ;  /* 0x00010a00ff247b82 */ /* 0x000e620000000a00 */
[----:B------:R-:W-:Y:S01]  /*3040*/  IMAD R3, R138, R23, R3 ;  /* 0x000000178a037224 */ /* 0x000fe200078e0203 */
[----:B-----5:R-:W-:-:S06]  /*3050*/  LEA R20, P0, R2, R24, 0x2 ;  /* 0x0000001802147211 */ /* 0x020fcc00078010ff */
[----:B------:R-:W3:Y:S01]  /*3060*/  LDC.64 R38, c[0x0][0x478] ;  /* 0x00011e00ff267b82 */ /* 0x000ee20000000a00 */
[----:B------:R-:W-:Y:S02]  /*3070*/  LEA.HI.X R21, R2, R25, R3, 0x2, P0 ;  /* 0x0000001902157211 */ /* 0x000fe400000f1403 */
[----:B------:R-:W-:Y:S01]  /*3080*/  LDS.128 R24, [R131+0x20] ;  /* 0x0000200083187984 */ /* 0x000fe20000000c00 */
[----:B------:R-:W-:-:S04]  /*3090*/  IMAD.WIDE.U32 R2, R0, 0x10, R20 ;  /* 0x0000001000027825 */ /* 0x000fc800078e0014 */
[----:B------:R-:W5:Y:S01]  /*30a0*/  LDC.64 R106, c[0x0][0x508] ;  /* 0x00014200ff6a7b82 */ /* 0x000f620000000a00 */
[----:B------:R-:W-:Y:S07]  /*30b0*/  LDS.128 R20, [R131+0x10] ;  /* 0x0000100083147984 */ /* 0x000fee0000000c00 */
[----:B------:R-:W-:Y:S08]  /*30c0*/  BAR.SYNC.DEFER_BLOCKING 0x0 ;  /* 0x0000000000007b1d */ /* 0x000ff00000010000 */
[----:B------:R-:W2:Y:S01]  /*30d0*/  LDC.64 R108, c[0x0][0x558] ;  /* 0x00015600ff6c7b82 */ /* 0x000ea20000000a00 */
[----:B------:R-:W4:Y:S04]  /*30e0*/  LDG.E.128 R44, desc[UR14][R2.64] ;  /* 0x0000000e022c7981 */ /* 0x000f28000c1e1d00 */
[----:B------:R-:W5:Y:S04]  /*30f0*/  LDG.E.128 R52, desc[UR14][R2.64+0x200] ;  /* 0x0002000e02347981 */ /* 0x000f68000c1e1d00 */
[----:B------:R-:W2:Y:S04]  /*3100*/  LDG.E.128 R72, desc[UR14][R2.64+0x400] ;  /* 0x0004000e02487981 */ /* 0x000ea8000c1e1d00 */
[----:B------:R3:W2:Y:S01]  /*3110*/  LDG.E.128 R76, desc[UR14][R2.64+0x600] ;  /* 0x0006000e024c7981 */ /* 0x0006a2000c1e1d00 */
[----:B0-----:R-:W-:-:S04]  /*3120*/  IMAD.WIDE.U32 R32, R34, UR6, R60 ;  /* 0x0000000622207c25 */ /* 0x001fc8000f8e003c */
[----:B------:R-:W-:Y:S02]  /*3130*/  IMAD R33, R35, UR6, R33 ;  /* 0x0000000623217c24 */ /* 0x000fe4000f8e0221 */
[----:B-1----:R-:W-:-:S04]  /*3140*/  IMAD.WIDE.U32 R32, R138, R36, R32 ;  /* 0x000000248a207225 */ /* 0x002fc800078e0020 */
[----:B------:R-:W-:Y:S01]  /*3150*/  IMAD R33, R138, R37, R33 ;  /* 0x000000258a217224 */ /* 0x000fe200078e0221 */
[----:B---3--:R-:W-:-:S04]  /*3160*/  LEA R34, P0, R32, R38, 0x2 ;  /* 0x0000002620227211 */ /* 0x008fc800078010ff */
[----:B------:R-:W-:-:S03]  /*3170*/  LEA.HI.X R35, R32, R39, R33, 0x2, P0 ;  /* 0x0000002720237211 */ /* 0x000fc600000f1421 */
[----:B------:R-:W-:Y:S01]  /*3180*/  IMAD.WIDE.U32 R2, R0, 0x10, R34 ;  /* 0x0000001000027825 */ /* 0x000fe200078e0022 */
[----:B----4-:R0:W-:Y:S04]  /*3190*/  STS.128 [R132], R44 ;  /* 0x0000002c84007388 */ /* 0x0101e80000000c00 */
[----:B-----5:R-:W-:Y:S04]  /*31a0*/  STS.128 [R132+0x200], R52 ;  /* 0x0002003484007388 */ /* 0x020fe80000000c00 */
[----:B--2---:R1:W-:Y:S04]  /*31b0*/  STS.128 [R132+0x400], R72 ;  /* 0x0004004884007388 */ /* 0x0043e80000000c00 */
        /* <DEDUP_REMOVED lines=20> */
[----:B------:R-:W-:Y:S01]  /*3300*/  FMUL.FTZ R62, R32, -1.4426950216293334961 ;  /* 0xbfb8aa3b203e7820 */ /* 0x000fe20000410000 */
[----:B------:R-:W2:Y:S01]  /*3310*/  MUFU.EX2 R53, R53 ;  /* 0x0000003500357308 */ /* 0x000ea20000000800 */
[----:B------:R-:W-:Y:S01]  /*3320*/  FMUL.FTZ R63, R33, -1.4426950216293334961 ;  /* 0xbfb8aa3b213f7820 */ /* 0x000fe20000410000 */
[----:B0-----:R-:W-:Y:S01]  /*3330*/  FMUL.FTZ R3, R35, -1.4426950216293334961 ;  /* 0xbfb8aa3b23037820 */ /* 0x001fe20000410000 */
[----:B------:R-:W-:Y:S01]  /*3340*/  FMUL.FTZ R2, R34, -1.4426950216293334961 ;  /* 0xbfb8aa3b22027820 */ /* 0x000fe20000410000 */
[----:B------:R-:W0:Y:S01]  /*3350*/  MUFU.EX2 R54, R54 ;  /* 0x0000003600367308 */ /* 0x000e220000000800 */
[----:B----4-:R-:W-:Y:S01]  /*3360*/  FMUL.FTZ R81, R40, -1.4426950216293334961 ;  /* 0xbfb8aa3b28517820 */ /* 0x010fe20000410000 */
[----:B------:R-:W-:Y:S01]  /*3370*/  FMUL.FTZ R90, R43, -1.4426950216293334961 ;  /* 0xbfb8aa3b2b5a7820 */ /* 0x000fe20000410000 */
[----:B------:R-:W-:Y:S01]  /*3380*/  FMUL.FTZ R86, R41, -1.4426950216293334961 ;  /* 0xbfb8aa3b29567820 */ /* 0x000fe20000410000 */
[----:B------:R-:W3:Y:S01]  /*3390*/  MUFU.EX2 R55, R55 ;  /* 0x0000003700377308 */ /* 0x000ee20000000800 */
[----:B------:R-:W-:Y:S01]  /*33a0*/  FMUL.FTZ R87, R42, -1.4426950216293334961 ;  /* 0xbfb8aa3b2a577820 */ /* 0x000fe20000410000 */
[----:B-1----:R-:W-:Y:S01]  /*33b0*/  FADD.FTZ R52, R52, 1 ;  /* 0x3f80000034347421 */ /* 0x002fe20000010000 */
[----:B------:R-:W-:Y:S01]  /*33c0*/  UISETP.NE.U32.AND UP0, UPT, UR16, URZ, UPT ;  /* 0x000000ff1000728c */ /* 0x000fe2000bf05070 */
[----:B------:R-:W1:Y:S01]  /*33d0*/  MUFU.EX2 R80, R76 ;  /* 0x0000004c00507308 */ /* 0x000e620000000800 */
[----:B--2---:R-:W-:-:S02]  /*33e0*/  FADD.FTZ R53, R53, 1 ;  /* 0x3f80000035357421 */ /* 0x004fc40000010000 */
[----:B------:R-:W-:Y:S01]  /*33f0*/  UISETP.NE.AND.EX UP0, UPT, UR17, URZ, UPT, UP0 ;  /* 0x000000ff1100728c */ /* 0x000fe2000bf05300 */
[----:B------:R2:W4:Y:S01]  /*3400*/  MUFU.EX2 R82, R77 ;  /* 0x0000004d00527308 */ /* 0x0005220000000800 */
[----:B0-----:R-:W-:-:S03]  /*3410*/  FADD.FTZ R54, R54, 1 ;  /* 0x3f80000036367421 */ /* 0x001fc60000010000 */
[----:B------:R-:W0:Y:S01]  /*3420*/  MUFU.EX2 R83, R78 ;  /* 0x0000004e00537308 */ /* 0x000e220000000800 */
[----:B---3--:R-:W-:-:S03]  /*3430*/  FADD.FTZ R55, R55, 1 ;  /* 0x3f80000037377421 */ /* 0x008fc60000010000 */
[----:B------:R-:W3:Y:S01]  /*3440*/  MUFU.EX2 R84, R79 ;  /* 0x0000004f00547308 */ /* 0x000ee20000000800 */
[----:B-1----:R-:W-:-:S03]  /*3450*/  FADD.FTZ R80, R80, 1 ;  /* 0x3f80000050507421 */ /* 0x002fc60000010000 */
[----:B--2---:R-:W-:Y:S01]  /*3460*/  MUFU.RCP R77, R52 ;  /* 0x00000034004d7308 */ /* 0x004fe20000001000 */
[----:B----4-:R-:W-:Y:S01]  /*3470*/  FADD.FTZ R82, R82, 1 ;  /* 0x3f80000052527421 */ /* 0x010fe20000010000 */
[----:B0-----:R-:W-:-:S06]  /*3480*/  FADD.FTZ R83, R83, 1 ;  /* 0x3f80000053537421 */ /* 0x001fcc0000010000 */
[----:B------:R-:W-:Y:S01]  /*3490*/  MUFU.RCP R76, R53 ;  /* 0x00000035004c7308 */ /* 0x000fe20000001000 */
[----:B---3--:R-:W-:-:S07]  /*34a0*/  FADD.FTZ R84, R84, 1 ;  /* 0x3f80000054547421 */ /* 0x008fce0000010000 */
[----:B------:R-:W0:Y:S08]  /*34b0*/  MUFU.RCP R79, R54 ;  /* 0x00000036004f7308 */ /* 0x000e300000001000 */
[----:B------:R-:W1:Y:S08]  /*34c0*/  MUFU.RCP R78, R55 ;  /* 0x00000037004e7308 */ /* 0x000e700000001000 */
[----:B------:R-:W2:Y:S01]  /*34d0*/  MUFU.EX2 R62, R62 ;  /* 0x0000003e003e7308 */ /* 0x000ea20000000800 */
[----:B0-----:R-:W-:-:S03]  /*34e0*/  FMUL.FTZ R91, R58, R79 ;  /* 0x0000004f3a5b7220 */ /* 0x001fc60000410000 */
[----:B------:R-:W0:Y:S04]  /*34f0*/  MUFU.EX2 R63, R63 ;  /* 0x0000003f003f7308 */ /* 0x000e280000000800 */
[----:B------:R-:W-:Y:S01]  /*3500*/  MUFU.EX2 R3, R3 ;  /* 0x0000000300037308 */ /* 0x000fe20000000800 */
[----:B-1----:R-:W-:-:S03]  /*3510*/  FMUL.FTZ R92, R59, R78 ;  /* 0x0000004e3b5c7220 */ /* 0x002fc60000410000 */
[----:B------:R-:W1:Y:S01]  /*3520*/  MUFU.EX2 R2, R2 ;  /* 0x0000000200027308 */ /* 0x000e620000000800 */
[----:B--2---:R-:W-:-:S03]  /*3530*/  FADD.FTZ R62, R62, 1 ;  /* 0x3f8000003e3e7421 */ /* 0x004fc60000010000 */
[----:B------:R-:W2:Y:S01]  /*3540*/  MUFU.EX2 R85, R81 ;  /* 0x0000005100557308 */ /* 0x000ea20000000800 */
[----:B0-----:R-:W-:-:S03]  /*3550*/  FADD.FTZ R63, R63, 1 ;  /* 0x3f8000003f3f7421 */ /* 0x001fc60000010000 */
[----:B------:R0:W3:Y:S04]  /*3560*/  MUFU.EX2 R104, R90 ;  /* 0x0000005a00687308 */ /* 0x0000e80000000800 */
[----:B------:R4:W-:Y:S01]  /*3570*/  MUFU.RCP R94, R63 ;  /* 0x0000003f005e7308 */ /* 0x0009e20000001000 */
[----:B-1----:R-:W-:Y:S01]  /*3580*/  FADD.FTZ R2, R2, 1 ;  /* 0x3f80000002027421 */ /* 0x002fe20000010000 */
[----:B0-----:R-:W-:Y:S01]  /*3590*/  FMUL.FTZ R90, R57, R76 ;  /* 0x0000004c395a7220 */ /* 0x001fe20000410000 */
[----:B--2---:R-:W-:-:S05]  /*35a0*/  FADD.FTZ R85, R85, 1 ;  /* 0x3f80000055557421 */ /* 0x004fca0000010000 */
[----:B------:R0:W1:Y:S01]  /*35b0*/  MUFU.RCP R81, R62 ;  /* 0x0000003e00517308 */ /* 0x0000620000001000 */
[----:B----4-:R-:W-:Y:S01]  /*35c0*/  FMUL.FTZ R63, R56, R77 ;  /* 0x0000004d383f7220 */ /* 0x010fe20000410000 */
[----:B------:R-:W-:Y:S01]  /*35d0*/  FMUL.FTZ R114, R49, R90 ;  /* 0x0000005a31727220 */ /* 0x000fe20000410000 */
[----:B---3--:R-:W-:-:S05]  /*35e0*/  FADD.FTZ R104, R104, 1 ;  /* 0x3f80000068687421 */ /* 0x008fca0000010000 */
[----:B------:R2:W-:Y:S01]  /*35f0*/  MUFU.RCP R97, R2 ;  /* 0x0000000200617308 */ /* 0x0005e20000001000 */
[----:B0-----:R-:W-:Y:S01]  /*3600*/  FADD.FTZ R62, R3, 1 ;  /* 0x3f800000033e7421 */ /* 0x001fe20000010000 */
[----:B------:R-:W-:-:S06]  /*3610*/  FADD.FTZ R3, -R77, 1 ;  /* 0x3f8000004d037421 */ /* 0x000fcc0000010100 */
[----:B------:R0:W3:Y:S01]  /*3620*/  MUFU.RCP R96, R62 ;  /* 0x0000003e00607308 */ /* 0x0000e20000001000 */
[----:B--2---:R-:W-:Y:S01]  /*3630*/  FADD.FTZ R2, -R76, 1 ;  /* 0x3f8000004c027421 */ /* 0x004fe20000010100 */
[----:B-1----:R-:W-:-:S06]  /*3640*/  FMUL.FTZ R95, R32, R81 ;  /* 0x00000051205f7220 */ /* 0x002fcc0000410000 */
[----:B------:R-:W1:Y:S01]  /*3650*/  MUFU.EX2 R86, R86 ;  /* 0x0000005600567308 */ /* 0x000e620000000800 */
[----:B0-----:R-:W-:-:S03]  /*3660*/  FMUL.FTZ R62, R48, R63 ;  /* 0x0000003f303e7220 */ /* 0x001fc60000410000 */
[----:B------:R-:W0:Y:S04]  /*3670*/  MUFU.EX2 R87, R87 ;  /* 0x0000005700577308 */ /* 0x000e280000000800 */
[----:B------:R-:W-:Y:S01]  /*3680*/  MUFU.RCP R98, R82 ;  /* 0x0000005200627308 */ /* 0x000fe20000001000 */
[----:B-1----:R-:W-:-:S07]  /*3690*/  FADD.FTZ R86, R86, 1 ;  /* 0x3f80000056567421 */ /* 0x002fce0000010000 */
[----:B------:R-:W1:Y:S01]  /*36a0*/  MUFU.RCP R101, R83 ;  /* 0x0000005300657308 */ /* 0x000e620000001000 */
[----:B0-----:R-:W-:-:S07]  /*36b0*/  FADD.FTZ R87, R87, 1 ;  /* 0x3f80000057577421 */ /* 0x001fce0000010000 */
[----:B------:R-:W0:Y:S08]  /*36c0*/  MUFU.RCP R100, R84 ;  /* 0x0000005400647308 */ /* 0x000e300000001000 */
[----:B------:R-:W2:Y:S08]  /*36d0*/  MUFU.RCP R99, R80 ;  /* 0x0000005000637308 */ /* 0x000eb00000001000 */
[----:B------:R-:W4:Y:S08]  /*36e0*/  MUFU.RCP R102, R86 ;  /* 0x0000005600667308 */ /* 0x000f300000001000 */
[----:B------:R-:W4:Y:S08]  /*36f0*/  MUFU.RCP R105, R87 ;  /* 0x0000005700697308 */ /* 0x000f300000001000 */
[----:B------:R-:W4:Y:S08]  /*3700*/  MUFU.RCP R104, R104 ;  /* 0x0000006800687308 */ /* 0x000f300000001000 */
[----:B------:R-:W4:Y:S01]  /*3710*/  MUFU.RCP R103, R85 ;  /* 0x0000005500677308 */ /* 0x000f220000001000 */
[----:B-----5:R-:W-:Y:S04]  /*3720*/  STS.128 [R132], R68 ;  /* 0x0000004484007388 */ /* 0x020fe80000000c00 */
[----:B------:R5:W-:Y:S04]  /*3730*/  STS.128 [R132+0x200], R64 ;  /* 0x0002004084007388 */ /* 0x000be80000000c00 */
[----:B------:R-:W-:Y:S04]  /*3740*/  STS.128 [R132+0x400], R44 ;  /* 0x0004002c84007388 */ /* 0x000fe80000000c00 */
[----:B------:R-:W-:Y:S01]  /*3750*/  STS.128 [R132+0x600], R72 ;  /* 0x0006004884007388 */ /* 0x000fe20000000c00 */
[----:B------:R-:W-:-:S03]  /*3760*/  NOP ;  /* 0x0000000000007918 */ /* 0x000fc60000000000 */
[----:B------:R-:W1:Y:S01]  /*3770*/  LDS.128 R52, [R131] ;  /* 0x0000000083347984 */ /* 0x000e620000000c00 */
[----:B-----5:R-:W-:Y:S01]  /*3780*/  FFMA.FTZ R65, R56, R3, 1 ;  /* 0x3f80000038417423 */ /* 0x020fe20000010003 */
[----:B------:R-:W-:Y:S01]  /*3790*/  FADD.FTZ R56, -R78, 1 ;  /* 0x3f8000004e387421 */ /* 0x000fe20000010100 */
[----:B------:R-:W-:Y:S01]  /*37a0*/  FADD.FTZ R3, -R79, 1 ;  /* 0x3f8000004f037421 */ /* 0x000fe20000010100 */
[----:B------:R-:W5:Y:S01]  /*37b0*/  LDS.128 R44, [R131+0x10] ;  /* 0x00001000832c7984 */ /* 0x000f620000000c00 */
[----:B------:R-:W-:Y:S01]  /*37c0*/  FFMA.FTZ R66, R57, R2, 1 ;  /* 0x3f80000039427423 */ /* 0x000fe20000010002 */
[----:B------:R-:W-:Y:S01]  /*37d0*/  FFMA.FTZ R68, R59, R56, 1 ;  /* 0x3f8000003b447423 */ /* 0x000fe20000010038 */
[----:B------:R-:W-:Y:S01]  /*37e0*/  FFMA.FTZ R67, R58, R3, 1 ;  /* 0x3f8000003a437423 */ /* 0x000fe20000010003 */
[----:B------:R-:W-:Y:S01]  /*37f0*/  FMUL.FTZ R3, R50, R91 ;  /* 0x0000005b32037220 */ /* 0x000fe20000410000 */
[----:B------:R-:W0:Y:S01]  /*3800*/  LDS.128 R56, [R131+0x20] ;  /* 0x0000200083387984 */ /* 0x000e220000000c00 */
[----:B------:R-:W-:Y:S01]  /*3810*/  FMUL.FTZ R2, R51, R92 ;  /* 0x0000005c33027220 */ /* 0x000fe20000410000 */
[----:B------:R-:W-:Y:S01]  /*3820*/  FADD.FTZ R69, -R81, 1 ;  /* 0x3f80000051457421 */ /* 0x000fe20000010100 */
[----:B---3--:R-:W-:-:S03]  /*3830*/  FADD.FTZ R70, -R96, 1 ;  /* 0x3f80000060467421 */ /* 0x008fc60000010100 */
[----:B------:R-:W-:Y:S01]  /*3840*/  FFMA.FTZ R69, R32, R69, 1 ;  /* 0x3f80000020457423 */ /* 0x000fe20000010045 */
[----:B------:R-:W-:Y:S01]  /*3850*/  FADD.FTZ R32, -R94, 1 ;  /* 0x3f8000005e207421 */ /* 0x000fe20000010100 */
[----:B------:R-:W-:-:S03]  /*3860*/  FFMA.FTZ R70, R35, R70, 1 ;  /* 0x3f80000023467423 */ /* 0x000fc60000010046 */
[----:B------:R-:W-:Y:S01]  /*3870*/  FFMA.FTZ R32, R33, R32, 1 ;  /* 0x3f80000021207423 */ /* 0x000fe20000010020 */
[----:B-1----:R-:W-:Y:S01]  /*3880*/  FMUL.FTZ R48, R48, R52 ;  /* 0x0000003430307220 */ /* 0x002fe20000410000 */
        /* <DEDUP_REMOVED lines=15> */
[----:B------:R-:W-:Y:S01]  /*3980*/  FADD.FTZ R69, -R97, 1 ;  /* 0x3f80000061457421 */ /* 0x000fe20000010100 */
[----:B------:R-:W-:Y:S01]  /*3990*/  FMUL.FTZ R68, R22, R46 ;  /* 0x0000002e16447220 */ /* 0x000fe20000410000 */
[----:B------:R-:W-:Y:S01]  /*39a0*/  FMUL.FTZ R73, R23, R47 ;  /* 0x0000002f17497220 */ /* 0x000fe20000410000 */
[----:B------:R-:W-:Y:S01]  /*39b0*/  BAR.SYNC.DEFER_BLOCKING 0x0 ;  /* 0x0000000000007b1d */ /* 0x000fe20000010000 */
[----:B------:R-:W-:Y:S01]  /*39c0*/  FFMA.FTZ R71, R34, R69, 1 ;  /* 0x3f80000022477423 */ /* 0x000fe20000010045 */
[----:B------:R-:W-:Y:S01]  /*39d0*/  FMUL.FTZ R69, R21, R45 ;  /* 0x0000002d15457220 */ /* 0x000fe20000410000 */
        /* <DEDUP_REMOVED lines=11> */
[----:B--2---:R-:W-:Y:S01]  /*3a90*/  FADD.FTZ R69, -R99, 1 ;  /* 0x3f80000063457421 */ /* 0x004fe20000010100 */
        /* <DEDUP_REMOVED lines=36> */
[----:B------:R-:W-:-:S04]  /*3ce0*/  IMAD.WIDE.U32 R32, R106, UR6, R60 ;  /* 0x000000066a207c25 */ /* 0x000fc8000f8e003c */
[----:B------:R-:W-:Y:S01]  /*3cf0*/  FMUL.FTZ R97, R34, R97 ;  /* 0x0000006122617220 */ /* 0x000fe20000410000 */
[----:B------:R-:W-:Y:S01]  /*3d00*/  STS.128 [R131+0x10], R76 ;  /* 0x0000104c83007388 */ /* 0x000fe20000000c00 */
[----:B------:R-:W-:Y:S01]  /*3d10*/  FMUL.FTZ R96, R35, R96 ;  /* 0x0000006023607220 */ /* 0x000fe20000410000 */
[----:B------:R-:W-:Y:S02]  /*3d20*/  IMAD R33, R107, UR6, R33 ;  /* 0x000000066b217c24 */ /* 0x000fe4000f8e0221 */
        /* <DEDUP_REMOVED lines=80> */
.L_x_14830:
[----:B------:R-:W-:Y:S01]  /*4230*/  FFMA.FTZ R0, R12, R81, R41 ;  /* 0x000000510c007223 */ /* 0x000fe20000010029 */
[----:B------:R-:W2:Y:S01]  /*4240*/  LDCU UR6, c[0x0][0x38c] ;  /* 0x00007180ff0677ac */ /* 0x000ea20008000800 */
[----:B------:R-:W-:Y:S02]  /*4250*/  CS2R R22, SRZ ;  /* 0x0000000000167805 */ /* 0x000fe4000001ff00 */
[----:B01----:R-:W-:Y:S01]  /*4260*/  CS2R R20, SRZ ;  /* 0x0000000000147805 */ /* 0x003fe2000001ff00 */
        /* <DEDUP_REMOVED lines=66> */
.L_x_14913:
        /* <DEDUP_REMOVED lines=251> */
.L_x_14833:
[----:B----4-:R-:W4:Y:S02]  /*5640*/  LDS.64 R90, [R90+UR11+0x3558] ;  /* 0x0035580b5a5a7984 */ /* 0x010f240008000a00 */
.L_x_14834:
[----:B------:R-:W-:Y:S05]  /*5650*/  BSYNC.RECONVERGENT B0 ;  /* 0x0000000000007941 */ /* 0x000fea0003800200 */
.L_x_14832:
        /* <DEDUP_REMOVED lines=446> */
.L_x_14836:
[----:B------:R-:W-:Y:S05]  /*7240*/  BSYNC.RECONVERGENT B0 ;  /* 0x0000000000007941 */ /* 0x000fea0003800200 */
.L_x_14835:
        /* <DEDUP_REMOVED lines=17> */
.L_x_14838:
[----:B------:R-:W-:Y:S05]  /*7360*/  BSYNC.RECONVERGENT B0 ;  /* 0x0000000000007941 */ /* 0x000fea0003800200 */
.L_x_14837:
        /* <DEDUP_REMOVED lines=17> */
.L_x_14840:
[----:B------:R-:W-:Y:S05]  /*7480*/  BSYNC.RECONVERGENT B0 ;  /* 0x0000000000007941 */ /* 0x000fea0003800200 */
.L_x_14839:
        /* <DEDUP_REMOVED lines=17> */
.L_x_14842:
[----:B------:R-:W-:Y:S05]  /*75a0*/  BSYNC.RECONVERGENT B0 ;  /* 0x0000000000007941 */ /* 0x000fea0003800200 */
.L_x_14841:
        /* <DEDUP_REMOVED lines=17> */
.L_x_14844:
[----:B------:R-:W-:Y:S05]  /*76c0*/  BSYNC.RECONVERGENT B0 ;  /* 0x0000000000007941 */ /* 0x000fea0003800200 */
.L_x_14843:
        /* <DEDUP_REMOVED lines=132> */
[----:B------:R-:W0:Y:S01]  /*7f10*/  SHFL.IDX PT, R240, R230, RZ, 0x1f ;  /* 0x00001fffe6f07589 */ /* 0x000e2200000e0000 */
        /* <DEDUP_REMOVED lines=524> */
.L_x_14846:
[----:B------:R-:W-:Y:S05]  /*9fe0*/  BSYNC.RECONVERGENT B0 ;  /* 0x0000000000007941 */ /* 0x000fea0003800200 */
.L_x_14845:
[----:B------:R-:W1:Y:S01]  /*9ff0*/  LDS R249, [R249+0x1100] ;  /* 0x00110000f9f97984 */ /* 0x000e620000000800 */
[----:B------:R-:W-:Y:S04]  /*a000*/  BSSY.RECONVERGENT B0, `(.L_x_14847) ;  /* 0x0000003000007945 */ /* 0x000fe80003800200 */
[----:B------:R-:W-:Y:S05]  /*a010*/  @!P2 BRA `(.L_x_14848) ;  /* 0x000000000004a947 */ /* 0x000fea0003800000 */
[----:B-1----:R2:W-:Y:S02]  /*a020*/  REDG.E.ADD.F32.FTZ.RN.STRONG.GPU desc[UR14][R92.64+0x80], R249 ;  /* 0x000080f95c0079a6 */ /* 0x0025e4000c12f30e */
.L_x_14848:
[----:B------:R-:W-:Y:S05]  /*a030*/  BSYNC.RECONVERGENT B0 ;  /* 0x0000000000007941 */ /* 0x000fea0003800200 */
.L_x_14847:
        /* <DEDUP_REMOVED lines=12> */
.L_x_14850:
[----:B------:R-:W-:Y:S05]  /*a100*/  BSYNC.RECONVERGENT B0 ;  /* 0x0000000000007941 */ /* 0x000fea0003800200 */
.L_x_14849:
[----:B--23--:R2:W3:Y:S01]  /*a110*/  LDS R241, [R249+0x1200] ;  /* 0x00120000f9f17984 */ /* 0x00c4e20000000800 */
[----:B------:R-:W-:Y:S01]  /*a120*/  BSSY.RECONVERGENT B0, `(.L_x_14851) ;  /* 0x0000004000007945 */ /* 0x000fe20003800200 */
[----:B------:R-:W-:-:S03]  /*a130*/  LEA R240, R240, UR11, 0x2 ;  /* 0x0000000bf0f07c11 */ /* 0x000fc6000f8e10ff */
[----:B------:R-:W-:Y:S05]  /*a140*/  @!P1 BRA `(.L_x_14852) ;  /* 0x0000000000049947 */ /* 0x000fea0003800000 */
[----:B---3--:R4:W-:Y:S02]  /*a150*/  REDG.E.ADD.F32.FTZ.RN.STRONG.GPU desc[UR14][R92.64+0x180], R241 ;  /* 0x000180f15c0079a6 */ /* 0x0089e4000c12f30e */
.L_x_14852:
[----:B------:R-:W-:Y:S05]  /*a160*/  BSYNC.RECONVERGENT B0 ;  /* 0x0000000000007941 */ /* 0x000fea0003800200 */
.L_x_14851:
[----:B---34-:R-:W-:Y:S01]  /*a170*/  LEA R241, R239, UR11, 0x2 ;  /* 0x0000000beff17c11 */ /* 0x018fe2000f8e10ff */
[----:B------:R-:W-:Y:S01]  /*a180*/  BSSY.RECONVERGENT B0, `(.L_x_14853) ;  /* 0x0000004000007945 */ /* 0x000fe20003800200 */
[----:B------:R3:W4:Y:S03]  /*a190*/  LDS R239, [R240+0x1280] ;  /* 0x00128000f0ef7984 */ /* 0x0007260000000800 */
[----:B------:R-:W-:Y:S05]  /*a1a0*/  @!P2 BRA `(.L_x_14854) ;  /* 0x000000000004a947 */ /* 0x000fea0003800000 */
[----:B----4-:R4:W-:Y:S02]  /*a1b0*/  REDG.E.ADD.F32.FTZ.RN.STRONG.GPU desc[UR14][R92.64+0x200], R239 ;  /* 0x000200ef5c0079a6 */ /* 0x0109e4000c12f30e */
.L_x_14854:
[----:B------:R-:W-:Y:S05]  /*a1c0*/  BSYNC.RECONVERGENT B0 ;  /* 0x0000000000007941 */ /* 0x000fea0003800200 */
.L_x_14853:
[----:B----4-:R4:W0:Y:S01]  /*a1d0*/  LDS R239, [R241+0x1300] ;  /* 0x00130000f1ef7984 */ /* 0x0108220000000800 */
[----:B------:R-:W-:Y:S01]  /*a1e0*/  BSSY.RECONVERGENT B0, `(.L_x_14855) ;  /* 0x0000004000007945 */ /* 0x000fe20003800200 */
[----:B------:R-:W-:-:S03]  /*a1f0*/  LEA R238, R238, UR11, 0x2 ;  /* 0x0000000beeee7c11 */ /* 0x000fc6000f8e10ff */
[----:B------:R-:W-:Y:S05]  /*a200*/  @!P3 BRA `(.L_x_14856) ;  /* 0x000000000004b947 */ /* 0x000fea0003800000 */
[----:B0-----:R0:W-:Y:S02]  /*a210*/  REDG.E.ADD.F32.FTZ.RN.STRONG.GPU desc[UR14][R92.64+0x280], R239 ;  /* 0x000280ef5c0079a6 */ /* 0x0011e4000c12f30e */
.L_x_14856:
[----:B------:R-:W-:Y:S05]  /*a220*/  BSYNC.RECONVERGENT B0 ;  /* 0x0000000000007941 */ /* 0x000fea0003800200 */
.L_x_14855:
[----:B0-----:R-:W-:Y:S01]  /*a230*/  LEA R239, R237, UR11, 0x2 ;  /* 0x0000000bedef7c11 */ /* 0x001fe2000f8e10ff */
[----:B------:R-:W-:Y:S01]  /*a240*/  BSSY.RECONVERGENT B0, `(.L_x_14857) ;  /* 0x0000004000007945 */ /* 0x000fe20003800200 */
[----:B------:R0:W0:Y:S03]  /*a250*/  LDS R237, [R238+0x1380] ;  /* 0x00138000eeed7984 */ /* 0x0000260000000800 */
[----:B------:R-:W-:Y:S05]  /*a260*/  @!P4 BRA `(.L_x_14858) ;  /* 0x000000000004c947 */ /* 0x000fea0003800000 */
[----:B0-----:R0:W-:Y:S02]  /*a270*/  REDG.E.ADD.F32.FTZ.RN.STRONG.GPU desc[UR14][R92.64+0x300], R237 ;  /* 0x000300ed5c0079a6 */ /* 0x0011e4000c12f30e */
.L_x_14858:
[----:B------:R-:W-:Y:S05]  /*a280*/  BSYNC.RECONVERGENT B0 ;  /* 0x0000000000007941 */ /* 0x000fea0003800200 */
.L_x_14857:
[----:B0-----:R0:W0:Y:S01]  /*a290*/  LDS R237, [R239+0x1400] ;  /* 0x00140000efed7984 */ /* 0x0010220000000800 */
[----:B------:R-:W-:Y:S04]  /*a2a0*/  BSSY.RECONVERGENT B0, `(.L_x_14859) ;  /* 0x0000003000007945 */ /* 0x000fe80003800200 */
[----:B------:R-:W-:Y:S05]  /*a2b0*/  @!P5 BRA `(.L_x_14860) ;  /* 0x000000000004d947 */ /* 0x000fea0003800000 */
[----:B0-----:R0:W-:Y:S02]  /*a2c0*/  REDG.E.ADD.F32.FTZ.RN.STRONG.GPU desc[UR14][R92.64+0x380], R237 ;  /* 0x000380ed5c0079a6 */ /* 0x0011e4000c12f30e */
.L_x_14860:
[----:B------:R-:W-:Y:S05]  /*a2d0*/  BSYNC.RECONVERGENT B0 ;  /* 0x0000000000007941 */ /* 0x000fea0003800200 */
.L_x_14859:
        /* <DEDUP_REMOVED lines=12> */
.L_x_14862:
[----:B------:R-:W-:Y:S05]  /*a3a0*/  BSYNC.RECONVERGENT B0 ;  /* 0x0000000000007941 */ /* 0x000fea0003800200 */
.L_x_14861:
[----:B0-----:R0:W0:Y:S01]  /*a3b0*/  LDS R235, [R237+0x1500] ;  /* 0x00150000edeb7984 */ /* 0x0010220000000800 */
[----:B------:R-:W-:Y:S01]  /*a3c0*/  BSSY.RECONVERGENT B0, `(.L_x_14863) ;  /* 0x0000004000007945 */ /* 0x000fe20003800200 */
[----:B------:R-:W-:-:S03]  /*a3d0*/  LEA R234, R234, UR11, 0x2 ;  /* 0x0000000beaea7c11 */ /* 0x000fc6000f8e10ff */
[----:B------:R-:W-:Y:S05]  /*a3e0*/  @!P1 BRA `(.L_x_14864) ;  /* 0x0000000000049947 */ /* 0x000fea0003800000 */
[----:B0-----:R0:W-:Y:S02]  /*a3f0*/  REDG.E.ADD.F32.FTZ.RN.STRONG.GPU desc[UR14][R92.64+0x480], R235 ;  /* 0x000480eb5c0079a6 */ /* 0x0011e4000c12f30e */
.L_x_14864:
[----:B------:R-:W-:Y:S05]  /*a400*/  BSYNC.RECONVERGENT B0 ;  /* 0x0000000000007941 */ /* 0x000fea0003800200 */
.L_x_14863:
[----:B0-----:R-:W-:Y:S01]  /*a410*/  LEA R235, R233, UR11, 0x2 ;  /* 0x0000000be9eb7c11 */ /* 0x001fe2000f8e10ff */
[----:B------:R-:W-:Y:S01]  /*a420*/  BSSY.RECONVERGENT B0, `(.L_x_14865) ;  /* 0x0000004000007945 */ /* 0x000fe20003800200 */
[----:B------:R0:W0:Y:S03]  /*a430*/  LDS R233, [R234+0x1580] ;  /* 0x00158000eae97984 */ /* 0x0000260000000800 */
[----:B------:R-:W-:Y:S05]  /*a440*/  @!P2 BRA `(.L_x_14866) ;  /* 0x000000000004a947 */ /* 0x000fea0003800000 */
[----:B0-----:R0:W-:Y:S02]  /*a450*/  REDG.E.ADD.F32.FTZ.RN.STRONG.GPU desc[UR14][R92.64+0x500], R233 ;  /* 0x000500e95c0079a6 */ /* 0x0011e4000c12f30e */
.L_x_14866:
[----:B------:R-:W-:Y:S05]  /*a460*/  BSYNC.RECONVERGENT B0 ;  /* 0x0000000000007941 */ /* 0x000fea0003800200 */
.L_x_14865:
[----:B0-----:R0:W0:Y:S01]  /*a470*/  LDS R233, [R235+0x1600] ;  /* 0x00160000ebe97984 */ /* 0x0010220000000800 */
[----:B------:R-:W-:Y:S01]  /*a480*/  BSSY.RECONVERGENT B0, `(.L_x_14867) ;  /* 0x0000004000007945 */ /* 0x000fe20003800200 */
[----:B------:R-:W-:-:S03]  /*a490*/  LEA R232, R232, UR11, 0x2 ;  /* 0x0000000be8e87c11 */ /* 0x000fc6000f8e10ff */
[----:B------:R-:W-:Y:S05]  /*a4a0*/  @!P3 BRA `(.L_x_14868) ;  /* 0x000000000004b947 */ /* 0x000fea0003800000 */
[----:B0-----:R0:W-:Y:S02]  /*a4b0*/  REDG.E.ADD.F32.FTZ.RN.STRONG.GPU desc[UR14][R92.64+0x580], R233 ;  /* 0x000580e95c0079a6 */ /* 0x0011e4000c12f30e */
.L_x_14868:
[----:B------:R-:W-:Y:S05]  /*a4c0*/  BSYNC.RECONVERGENT B0 ;  /* 0x0000000000007941 */ /* 0x000fea0003800200 */
.L_x_14867:
[----:B0-----:R-:W-:Y:S01]  /*a4d0*/  LEA R233, R231, UR11, 0x2 ;  /* 0x0000000be7e97c11 */ /* 0x001fe2000f8e10ff */
[----:B------:R-:W-:Y:S01]  /*a4e0*/  BSSY.RECONVERGENT B0, `(.L_x_14869) ;  /* 0x0000004000007945 */ /* 0x000fe20003800200 */
[----:B------:R0:W0:Y:S03]  /*a4f0*/  LDS R231, [R232+0x1680] ;  /* 0x00168000e8e77984 */ /* 0x0000260000000800 */
[----:B------:R-:W-:Y:S05]  /*a500*/  @!P4 BRA `(.L_x_14870) ;  /* 0x000000000004c947 */ /* 0x000fea0003800000 */
[----:B0-----:R0:W-:Y:S02]  /*a510*/  REDG.E.ADD.F32.FTZ.RN.STRONG.GPU desc[UR14][R92.64+0x600], R231 ;  /* 0x000600e75c0079a6 */ /* 0x0011e4000c12f30e */
.L_x_14870:
[----:B------:R-:W-:Y:S05]  /*a520*/  BSYNC.RECONVERGENT B0 ;  /* 0x0000000000007941 */ /* 0x000fea0003800200 */
.L_x_14869:
[----:B0-----:R0:W0:Y:S01]  /*a530*/  LDS R231, [R233+0x1700] ;  /* 0x00170000e9e77984 */ /* 0x0010220000000800 */
[----:B------:R-:W-:Y:S04]  /*a540*/  BSSY.RECONVERGENT B0, `(.L_x_14871) ;  /* 0x0000003000007945 */ /* 0x000fe80003800200 */
[----:B------:R-:W-:Y:S05]  /*a550*/  @!P5 BRA `(.L_x_14872) ;  /* 0x000000000004d947 */ /* 0x000fea0003800000 */
[----:B0-----:R0:W-:Y:S02]  /*a560*/  REDG.E.ADD.F32.FTZ.RN.STRONG.GPU desc[UR14][R92.64+0x680], R231 ;  /* 0x000680e75c0079a6 */ /* 0x0011e4000c12f30e */
.L_x_14872:
[----:B------:R-:W-:Y:S05]  /*a570*/  BSYNC.RECONVERGENT B0 ;  /* 0x0000000000007941 */ /* 0x000fea0003800200 */
.L_x_14871:
        /* <DEDUP_REMOVED lines=12> */
.L_x_14874:
[----:B------:R-:W-:Y:S05]  /*a640*/  BSYNC.RECONVERGENT B0 ;  /* 0x0000000000007941 */ /* 0x000fea0003800200 */
.L_x_14873:
[----:B0-----:R0:W0:Y:S01]  /*a650*/  LDS R229, [R231+0x1800] ;  /* 0x00180000e7e57984 */ /* 0x0010220000000800 */
[----:B------:R-:W-:Y:S01]  /*a660*/  BSSY.RECONVERGENT B0, `(.L_x_14875) ;  /* 0x0000004000007945 */ /* 0x000fe20003800200 */
[----:B------:R-:W-:-:S03]  /*a670*/  LEA R204, R204, UR11, 0x2 ;  /* 0x0000000bcccc7c11 */ /* 0x000fc6000f8e10ff */
[----:B------:R-:W-:Y:S05]  /*a680*/  @!P1 BRA `(.L_x_14876) ;  /* 0x0000000000049947 */ /* 0x000fea0003800000 */
[----:B0-----:R0:W-:Y:S02]  /*a690*/  REDG.E.ADD.F32.FTZ.RN.STRONG.GPU desc[UR14][R92.64+0x780], R229 ;  /* 0x000780e55c0079a6 */ /* 0x0011e4000c12f30e */
.L_x_14876:
[----:B------:R-:W-:Y:S05]  /*a6a0*/  BSYNC.RECONVERGENT B0 ;  /* 0x0000000000007941 */ /* 0x000fea0003800200 */
.L_x_14875:
[----:B0-----:R-:W-:Y:S01]  /*a6b0*/  LEA R229, R203, UR11, 0x2 ;  /* 0x0000000bcbe57c11 */ /* 0x001fe2000f8e10ff */
[----:B------:R-:W-:Y:S01]  /*a6c0*/  BSSY.RECONVERGENT B0, `(.L_x_14877) ;  /* 0x0000004000007945 */ /* 0x000fe20003800200 */
[----:B------:R0:W0:Y:S03]  /*a6d0*/  LDS R203, [R204+0x1880] ;  /* 0x00188000cccb7984 */ /* 0x0000260000000800 */
[----:B------:R-:W-:Y:S05]  /*a6e0*/  @!P2 BRA `(.L_x_14878) ;  /* 0x000000000004a947 */ /* 0x000fea0003800000 */
[----:B0-----:R0:W-:Y:S02]  /*a6f0*/  REDG.E.ADD.F32.FTZ.RN.STRONG.GPU desc[UR14][R92.64+0x800], R203 ;  /* 0x000800cb5c0079a6 */ /* 0x0011e4000c12f30e */
.L_x_14878:
[----:B------:R-:W-:Y:S05]  /*a700*/  BSYNC.RECONVERGENT B0 ;  /* 0x0000000000007941 */ /* 0x000fea0003800200 */
.L_x_14877:
[----:B0-----:R-:W-:Y:S01]  /*a710*/  LEA R203, R201, UR11, 0x2 ;  /* 0x0000000bc9cb7c11 */ /* 0x001fe2000f8e10ff */
[----:B------:R-:W-:Y:S01]  /*a720*/  BSSY.RECONVERGENT B0, `(.L_x_14879) ;  /* 0x0000004000007945 */ /* 0x000fe20003800200 */
[----:B------:R0:W0:Y:S03]  /*a730*/  LDS R201, [R229+0x1900] ;  /* 0x00190000e5c97984 */ /* 0x0000260000000800 */
[----:B------:R-:W-:Y:S05]  /*a740*/  @!P3 BRA `(.L_x_14880) ;  /* 0x000000000004b947 */ /* 0x000fea0003800000 */
[----:B0-----:R0:W-:Y:S02]  /*a750*/  REDG.E.ADD.F32.FTZ.RN.STRONG.GPU desc[UR14][R92.64+0x880], R201 ;  /* 0x000880c95c0079a6 */ /* 0x0011e4000c12f30e */
.L_x_14880:
[----:B------:R-:W-:Y:S05]  /*a760*/  BSYNC.RECONVERGENT B0 ;  /* 0x0000000000007941 */ /* 0x000fea0003800200 */
.L_x_14879:
[----:B0-----:R-:W-:Y:S01]  /*a770*/  LEA R201, R195, UR11, 0x2 ;  /* 0x0000000bc3c97c11 */ /* 0x001fe2000f8e10ff */
[----:B------:R-:W-:Y:S01]  /*a780*/  BSSY.RECONVERGENT B0, `(.L_x_14881) ;  /* 0x0000004000007945 */ /* 0x000fe20003800200 */
[----:B------:R0:W0:Y:S03]  /*a790*/  LDS R195, [R203+0x1980] ;  /* 0x00198000cbc37984 */ /* 0x0000260000000800 */
[----:B------:R-:W-:Y:S05]  /*a7a0*/  @!P4 BRA `(.L_x_14882) ;  /* 0x000000000004c947 */ /* 0x000fea0003800000 */
[----:B0-----:R0:W-:Y:S02]  /*a7b0*/  REDG.E.ADD.F32.FTZ.RN.STRONG.GPU desc[UR14][R92.64+0x900], R195 ;  /* 0x000900c35c0079a6 */ /* 0x0011e4000c12f30e */
.L_x_14882:
[----:B------:R-:W-:Y:S05]  /*a7c0*/  BSYNC.RECONVERGENT B0 ;  /* 0x0000000000007941 */ /* 0x000fea0003800200 */
.L_x_14881:
[----:B0-----:R0:W0:Y:S01]  /*a7d0*/  LDS R195, [R201+0x1a00] ;  /* 0x001a0000c9c37984 */ /* 0x0010220000000800 */
[----:B------:R-:W-:Y:S04]  /*a7e0*/  BSSY.RECONVERGENT B0, `(.L_x_14883) ;  /* 0x0000003000007945 */ /* 0x000fe80003800200 */
[----:B------:R-:W-:Y:S05]  /*a7f0*/  @!P5 BRA `(.L_x_14884) ;  /* 0x000000000004d947 */ /* 0x000fea0003800000 */
[----:B0-----:R0:W-:Y:S02]  /*a800*/  REDG.E.ADD.F32.FTZ.RN.STRONG.GPU desc[UR14][R92.64+0x980], R195 ;  /* 0x000980c35c0079a6 */ /* 0x0011e4000c12f30e */
.L_x_14884:
[----:B------:R-:W-:Y:S05]  /*a810*/  BSYNC.RECONVERGENT B0 ;  /* 0x0000000000007941 */ /* 0x000fea0003800200 */
.L_x_14883:
        /* <DEDUP_REMOVED lines=12> */
.L_x_14886:
[----:B------:R-:W-:Y:S05]  /*a8e0*/  BSYNC.RECONVERGENT B0 ;  /* 0x0000000000007941 */ /* 0x000fea0003800200 */
.L_x_14885:
[----:B0-----:R-:W-:Y:S01]  /*a8f0*/  LEA R193, R191, UR11, 0x2 ;  /* 0x0000000bbfc17c11 */ /* 0x001fe2000f8e10ff */
[----:B------:R-:W-:Y:S01]  /*a900*/  BSSY.RECONVERGENT B0, `(.L_x_14887) ;  /* 0x0000004000007945 */ /* 0x000fe20003800200 */
[----:B------:R0:W0:Y:S03]  /*a910*/  LDS R191, [R192+0x1b00] ;  /* 0x001b0000c0bf7984 */ /* 0x0000260000000800 */
[----:B------:R-:W-:Y:S05]  /*a920*/  @!P1 BRA `(.L_x_14888) ;  /* 0x0000000000049947 */ /* 0x000fea0003800000 */
[----:B0-----:R0:W-:Y:S02]  /*a930*/  REDG.E.ADD.F32.FTZ.RN.STRONG.GPU desc[UR14][R92.64+0xa80], R191 ;  /* 0x000a80bf5c0079a6 */ /* 0x0011e4000c12f30e */
.L_x_14888:
[----:B------:R-:W-:Y:S05]  /*a940*/  BSYNC.RECONVERGENT B0 ;  /* 0x0000000000007941 */ /* 0x000fea0003800200 */
.L_x_14887:
[----:B0-----:R0:W0:Y:S01]  /*a950*/  LDS R191, [R193+0x1b80] ;  /* 0x001b8000c1bf7984 */ /* 0x0010220000000800 */
[----:B------:R-:W-:Y:S01]  /*a960*/  BSSY.RECONVERGENT B0, `(.L_x_14889) ;  /* 0x0000004000007945 */ /* 0x000fe20003800200 */
[----:B------:R-:W-:-:S03]  /*a970*/  LEA R190, R190, UR11, 0x2 ;  /* 0x0000000bbebe7c11 */ /* 0x000fc6000f8e10ff */
[----:B------:R-:W-:Y:S05]  /*a980*/  @!P2 BRA `(.L_x_14890) ;  /* 0x000000000004a947 */ /* 0x000fea0003800000 */
[----:B0-----:R0:W-:Y:S02]  /*a990*/  REDG.E.ADD.F32.FTZ.RN.STRONG.GPU desc[UR14][R92.64+0xb00], R191 ;  /* 0x000b00bf5c0079a6 */ /* 0x0011e4000c12f30e */
.L_x_14890:
[----:B------:R-:W-:Y:S05]  /*a9a0*/  BSYNC.RECONVERGENT B0 ;  /* 0x0000000000007941 */ /* 0x000fea0003800200 */
.L_x_14889:
[----:B0-----:R-:W-:Y:S01]  /*a9b0*/  LEA R191, R189, UR11, 0x2 ;  /* 0x0000000bbdbf7c11 */ /* 0x001fe2000f8e10ff */
[----:B------:R-:W-:Y:S01]  /*a9c0*/  BSSY.RECONVERGENT B0, `(.L_x_14891) ;  /* 0x0000004000007945 */ /* 0x000fe20003800200 */
[----:B------:R0:W0:Y:S03]  /*a9d0*/  LDS R189, [R190+0x1c00] ;  /* 0x001c0000bebd7984 */ /* 0x0000260000000800 */
[----:B------:R-:W-:Y:S05]  /*a9e0*/  @!P3 BRA `(.L_x_14892) ;  /* 0x000000000004b947 */ /* 0x000fea0003800000 */
[----:B0-----:R0:W-:Y:S02]  /*a9f0*/  REDG.E.ADD.F32.FTZ.RN.STRONG.GPU desc[UR14][R92.64+0xb80], R189 ;  /* 0x000b80bd5c0079a6 */ /* 0x0011e4000c12f30e */
.L_x_14892:
[----:B------:R-:W-:Y:S05]  /*aa00*/  BSYNC.RECONVERGENT B0 ;  /* 0x0000000000007941 */ /* 0x000fea0003800200 */
.L_x_14891:
[----:B0-----:R0:W0:Y:S01]  /*aa10*/  LDS R189, [R191+0x1c80] ;  /* 0x001c8000bfbd7984 */ /* 0x0010220000000800 */
[----:B------:R-:W-:Y:S01]  /*aa20*/  BSSY.RECONVERGENT B0, `(.L_x_14893) ;  /* 0x0000004000007945 */ /* 0x000fe20003800200 */
[----:B------:R-:W-:-:S03]  /*aa30*/  LEA R182, R182, UR11, 0x2 ;  /* 0x0000000bb6b67c11 */ /* 0x000fc6000f8e10ff */
[----:B------:R-:W-:Y:S05]  /*aa40*/  @!P4 BRA `(.L_x_14894) ;  /* 0x000000000004c947 */ /* 0x000fea0003800000 */
[----:B0-----:R0:W-:Y:S02]  /*aa50*/  REDG.E.ADD.F32.FTZ.RN.STRONG.GPU desc[UR14][R92.64+0xc00], R189 ;  /* 0x000c00bd5c0079a6 */ /* 0x0011e4000c12f30e */
.L_x_14894:
[----:B------:R-:W-:Y:S05]  /*aa60*/  BSYNC.RECONVERGENT B0 ;  /* 0x0000000000007941 */ /* 0x000fea0003800200 */
.L_x_14893:
[----:B0-----:R0:W0:Y:S01]  /*aa70*/  LDS R189, [R182+0x1d00] ;  /* 0x001d0000b6bd7984 */ /* 0x0010220000000800 */
[----:B------:R-:W-:Y:S04]  /*aa80*/  BSSY.RECONVERGENT B0, `(.L_x_14895) ;  /* 0x0000003000007945 */ /* 0x000fe80003800200 */
[----:B------:R-:W-:Y:S05]  /*aa90*/  @!P5 BRA `(.L_x_14896) ;  /* 0x000000000004d947 */ /* 0x000fea0003800000 */
[----:B0-----:R0:W-:Y:S02]  /*aaa0*/  REDG.E.ADD.F32.FTZ.RN.STRONG.GPU desc[UR14][R92.64+0xc80], R189 ;  /* 0x000c80bd5c0079a6 */ /* 0x0011e4000c12f30e */
.L_x_14896:
[----:B------:R-:W-:Y:S05]  /*aab0*/  BSYNC.RECONVERGENT B0 ;  /* 0x0000000000007941 */ /* 0x000fea0003800200 */
.L_x_14895:
        /* <DEDUP_REMOVED lines=12> */
.L_x_14898:
[----:B------:R-:W-:Y:S05]  /*ab80*/  BSYNC.RECONVERGENT B0 ;  /* 0x0000000000007941 */ /* 0x000fea0003800200 */
.L_x_14897:
[----:B0-----:R0:W0:Y:S01]  /*ab90*/  LDS R189, [R178+0x1e00] ;  /* 0x001e0000b2bd7984 */ /* 0x0010220000000800 */
[----:B------:R-:W-:Y:S01]  /*aba0*/  BSSY.RECONVERGENT B0, `(.L_x_14899) ;  /* 0x0000004000007945 */ /* 0x000fe20003800200 */
[----:B------:R-:W-:-:S03]  /*abb0*/  LEA R176, R176, UR11, 0x2 ;  /* 0x0000000bb0b07c11 */ /* 0x000fc6000f8e10ff */
[----:B------:R-:W-:Y:S05]  /*abc0*/  @!P1 BRA `(.L_x_14900) ;  /* 0x0000000000049947 */ /* 0x000fea0003800000 */
[----:B0-----:R0:W-:Y:S02]  /*abd0*/  REDG.E.ADD.F32.FTZ.RN.STRONG.GPU desc[UR14][R92.64+0xd80], R189 ;  /* 0x000d80bd5c0079a6 */ /* 0x0011e4000c12f30e */
.L_x_14900:
[----:B------:R-:W-:Y:S05]  /*abe0*/  BSYNC.RECONVERGENT B0 ;  /* 0x0000000000007941 */ /* 0x000fea0003800200 */
.L_x_14899:
[----:B0-----:R-:W-:Y:S01]  /*abf0*/  LEA R178, R79, UR11, 0x2 ;  /* 0x0000000b4fb27c11 */ /* 0x001fe2000f8e10ff */
[----:B------:R-:W-:Y:S01]  /*ac00*/  BSSY.RECONVERGENT B0, `(.L_x_14901) ;  /* 0x0000004000007945 */ /* 0x000fe20003800200 */
[----:B------:R0:W0:Y:S03]  /*ac10*/  LDS R79, [R176+0x1e80] ;  /* 0x001e8000b04f7984 */ /* 0x0000260000000800 */
[----:B------:R-:W-:Y:S05]  /*ac20*/  @!P2 BRA `(.L_x_14902) ;  /* 0x000000000004a947 */ /* 0x000fea0003800000 */
[----:B0-----:R0:W-:Y:S02]  /*ac30*/  REDG.E.ADD.F32.FTZ.RN.STRONG.GPU desc[UR14][R92.64+0xe00], R79 ;  /* 0x000e004f5c0079a6 */ /* 0x0011e4000c12f30e */
.L_x_14902:
[----:B------:R-:W-:Y:S05]  /*ac40*/  BSYNC.RECONVERGENT B0 ;  /* 0x0000000000007941 */ /* 0x000fea0003800200 */
.L_x_14901:
[----:B0-----:R0:W0:Y:S01]  /*ac50*/  LDS R79, [R178+0x1f00] ;  /* 0x001f0000b24f7984 */ /* 0x0010220000000800 */
[----:B------:R-:W-:Y:S01]  /*ac60*/  BSSY.RECONVERGENT B0, `(.L_x_14903) ;  /* 0x0000004000007945 */ /* 0x000fe20003800200 */
[----:B------:R-:W-:-:S03]  /*ac70*/  LEA R245, R245, UR11, 0x2 ;  /* 0x0000000bf5f57c11 */ /* 0x000fc6000f8e10ff */
[----:B------:R-:W-:Y:S05]  /*ac80*/  @!P3 BRA `(.L_x_14904) ;  /* 0x000000000004b947 */ /* 0x000fea0003800000 */
[----:B0-----:R0:W-:Y:S02]  /*ac90*/  REDG.E.ADD.F32.FTZ.RN.STRONG.GPU desc[UR14][R92.64+0xe80], R79 ;  /* 0x000e804f5c0079a6 */ /* 0x0011e4000c12f30e */
.L_x_14904:
[----:B------:R-:W-:Y:S05]  /*aca0*/  BSYNC.RECONVERGENT B0 ;  /* 0x0000000000007941 */ /* 0x000fea0003800200 */
.L_x_14903:
[----:B0-----:R0:W0:Y:S01]  /*acb0*/  LDS R79, [R245+0x1f80] ;  /* 0x001f8000f54f7984 */ /* 0x0010220000000800 */
[----:B------:R-:W-:Y:S01]  /*acc0*/  BSSY.RECONVERGENT B0, `(.L_x_14905) ;  /* 0x0000004000007945 */ /* 0x000fe20003800200 */
[----:B------:R-:W-:-:S03]  /*acd0*/  LEA R246, R246, UR11, 0x2 ;  /* 0x0000000bf6f67c11 */ /* 0x000fc6000f8e10ff */
[----:B------:R-:W-:Y:S05]  /*ace0*/  @!P4 BRA `(.L_x_14906) ;  /* 0x000000000004c947 */ /* 0x000fea0003800000 */
[----:B0-----:R0:W-:Y:S02]  /*acf0*/  REDG.E.ADD.F32.FTZ.RN.STRONG.GPU desc[UR14][R92.64+0xf00], R79 ;  /* 0x000f004f5c0079a6 */ /* 0x0011e4000c12f30e */
.L_x_14906:
[----:B------:R-:W-:Y:S05]  /*ad00*/  BSYNC.RECONVERGENT B0 ;  /* 0x0000000000007941 */ /* 0x000fea0003800200 */
.L_x_14905:
[----:B0-----:R0:W0:Y:S01]  /*ad10*/  LDS R79, [R246+0x2000] ;  /* 0x00200000f64f7984 */ /* 0x0010220000000800 */
[----:B------:R-:W-:Y:S04]  /*ad20*/  BSSY.RECONVERGENT B0, `(.L_x_14907) ;  /* 0x0000003000007945 */ /* 0x000fe80003800200 */
[----:B------:R-:W-:Y:S05]  /*ad30*/  @!P5 BRA `(.L_x_14908) ;  /* 0x000000000004d947 */ /* 0x000fea0003800000 */
[----:B0-----:R0:W-:Y:S02]  /*ad40*/  REDG.E.ADD.F32.FTZ.RN.STRONG.GPU desc[UR14][R92.64+0xf80], R79 ;  /* 0x000f804f5c0079a6 */ /* 0x0011e4000c12f30e */
.L_x_14908:
[----:B------:R-:W-:Y:S05]  /*ad50*/  BSYNC.RECONVERGENT B0 ;  /* 0x0000000000007941 */ /* 0x000fea0003800200 */
.L_x_14907:
        /* <DEDUP_REMOVED lines=106> */
.L_x_14910:
[----:B------:R-:W-:Y:S05]  /*b400*/  BSYNC.RECONVERGENT B0 ;  /* 0x0000000000007941 */ /* 0x000fea0003800200 */
.L_x_14909:
        /* <DEDUP_REMOVED lines=62> */
.L_x_14912:
[----:B------:R-:W-:Y:S05]  /*b7f0*/  BSYNC.RECONVERGENT B0 ;  /* 0x0000000000007941 */ /* 0x000fea0003800200 */
.L_x_14911:
[----:B------:R-:W-:-:S04]  /*b800*/  UIADD3 UR6, UPT, UPT, UR6, 0x1, URZ ;  /* 0x0000000106067890 */ /* 0x000fc8000fffe0ff */
[----:B------:R-:W-:-:S09]  /*b810*/  UISETP.GE.AND UP0, UPT, UR6, UR38, UPT ;  /* 0x000000260600728c */ /* 0x000fd2000bf06270 */
[----:B------:R-:W-:Y:S05]  /*b820*/  BRA.U !UP0, `(.L_x_14913) ;  /* 0xffffff8d08987547 */ /* 0x000fea000b83ffff */
.L_x_14831:
[----:B------:R-:W5:Y:S01]  /*b830*/  S2R R93, SR_TID.X ;  /* 0x00000000005d7919 */ /* 0x000f620000002100 */
[----:B------:R-:W-:Y:S01]  /*b840*/  HFMA2 R3, -RZ, RZ, 0, 9.5367431640625e-07 ;  /* 0x00000010ff037431 */ /* 0x000fe200000001ff */
[----:B------:R-:W-:Y:S08]  /*b850*/  BAR.SYNC.DEFER_BLOCKING 0x0 ;  /* 0x0000000000007b1d */ /* 0x000ff00000010000 */
[----:B------:R-:W3:Y:S01]  /*b860*/  S2UR UR6, SR_CTAID.X ;  /* 0x00000000000679c3 */ /* 0x000ee20000002500 */
[----:B------:R-:W4:Y:S01]  /*b870*/  LDCU.64 UR12, c[0x0][0x500] ;  /* 0x0000a000ff0c77ac */ /* 0x000f220008000a00 */
        /* <DEDUP_REMOVED lines=24> */
[----:B------:R-:W-:-:S05]  /*ba00*/  FADD.FTZ R55, R55, UR5 ;  /* 0x0000000537377e21 */ /* 0x000fca0008010000 */
[----:B------:R-:W1:Y:S01]  /*ba10*/  LDC.64 R52, c[0x0][0x4f8] ;  /* 0x00013e00ff347b82 */ /* 0x000e620000000a00 */
[----:B------:R-:W-:Y:S01]  /*ba20*/  FADD.FTZ R54, R54, UR5 ;  /* 0x0000000536367e21 */ /* 0x000fe20008010000 */
[----:B------:R-:W-:Y:S01]  /*ba30*/  FSETP.GTU.FTZ.AND P2, PT, R60, 20, PT ;  /* 0x41a000003c00780b */ /* 0x000fe20003f5c000 */
[----:B0-----:R-:W-:Y:S01]  /*ba40*/  FADD.FTZ R57, R57, UR5 ;  /* 0x0000000539397e21 */ /* 0x001fe20008010000 */
[----:B------:R-:W-:Y:S01]  /*ba50*/  FSETP.GTU.FTZ.AND P3, PT, R61, 20, PT ;  /* 0x41a000003d00780b */ /* 0x000fe20003f7c000 */
[----:B------:R-:W-:Y:S01]  /*ba60*/  FADD.FTZ R58, R58, UR5 ;  /* 0x000000053a3a7e21 */ /* 0x000fe20008010000 */
[----:B------:R-:W-:Y:S01]  /*ba70*/  FADD.FTZ R59, R59, UR5 ;  /* 0x000000053b3b7e21 */ /* 0x000fe20008010000 */
[----:B---3--:R-:W-:Y:S01]  /*ba80*/  FADD.FTZ R19, R4, UR5 ;  /* 0x0000000504137e21 */ /* 0x008fe20008010000 */
[----:B------:R-:W-:Y:S01]  /*ba90*/  FADD.FTZ R56, R56, UR5 ;  /* 0x0000000538387e21 */ /* 0x000fe20008010000 */
[----:B------:R-:W-:Y:S01]  /*baa0*/  FSETP.GTU.FTZ.AND P6, PT, R55, 20, PT ;  /* 0x41a000003700780b */ /* 0x000fe20003fdc000 */
[----:B------:R-:W-:Y:S01]  /*bab0*/  FADD.FTZ R5, R5, UR5 ;  /* 0x0000000505057e21 */ /* 0x000fe20008010000 */
[----:B------:R-:W-:Y:S01]  /*bac0*/  FSETP.GTU.FTZ.AND P4, PT, R54, 20, PT ;  /* 0x41a000003600780b */ /* 0x000fe20003f9c000 */
[----:B------:R-:W-:Y:S01]  /*bad0*/  FADD.FTZ R6, R6, UR5 ;  /* 0x0000000506067e21 */ /* 0x000fe20008010000 */
[----:B------:R-:W-:Y:S01]  /*bae0*/  FSETP.GTU.FTZ.AND P1, PT, R58, 20, PT ;  /* 0x41a000003a00780b */ /* 0x000fe20003f3c000 */
[----:B------:R-:W-:Y:S01]  /*baf0*/  FADD.FTZ R7, R7, UR5 ;  /* 0x0000000507077e21 */ /* 0x000fe20008010000 */
[----:B------:R-:W-:Y:S01]  /*bb00*/  @!P2 FMUL.FTZ R10, R60, -1.4426950216293334961 ;  /* 0xbfb8aa3b3c0aa820 */ /* 0x000fe20000410000 */
[----:B------:R-:W-:Y:S01]  /*bb10*/  IADD3 R60, PT, PT, R134, -0x1, RZ ;  /* 0xffffffff863c7810 */ /* 0x000fe20007ffe0ff */
[----:B------:R-:W-:Y:S01]  /*bb20*/  @!P3 FMUL.FTZ R3, R61, -1.4426950216293334961 ;  /* 0xbfb8aa3b3d03b820 */ /* 0x000fe20000410000 */
[----:B------:R-:W-:-:S02]  /*bb30*/  FSETP.GTU.FTZ.AND P5, PT, R56, 20, PT ;  /* 0x41a000003800780b */ /* 0x000fc40003fbc000 */
[----:B------:R-:W-:Y:S01]  /*bb40*/  SHF.L.U32 R2, R60, 0x9, RZ ;  /* 0x000000093c027819 */ /* 0x000fe200000006ff */
[----:B------:R-:W0:Y:S03]  /*bb50*/  @!P2 MUFU.EX2 R10, R10 ;  /* 0x0000000a000aa308 */ /* 0x000e260000000800 */
[----:B------:R-:W-:Y:S01]  /*bb60*/  @!P4 FMUL.FTZ R4, R54, -1.4426950216293334961 ;  /* 0xbfb8aa3b3604c820 */ /* 0x000fe20000410000 */
[----:B------:R3:W4:Y:S05]  /*bb70*/  @!P3 MUFU.EX2 R11, R3 ;  /* 0x00000003000bb308 */ /* 0x00072a0000000800 */
[----:B------:R-:W5:Y:S01]  /*bb80*/  @!P4 MUFU.EX2 R4, R4 ;  /* 0x000000040004c308 */ /* 0x000f620000000800 */
[----:B---3--:R-:W-:Y:S01]  /*bb90*/  MOV R3, RZ ;  /* 0x000000ff00037202 */ /* 0x008fe20000000f00 */
[----:B0-----:R-:W-:Y:S01]  /*bba0*/  @!P2 FADD.FTZ R12, R10, 1 ;  /* 0x3f8000000a0ca421 */ /* 0x001fe20000010000 */
[----:B----4-:R-:W-:-:S03]  /*bbb0*/  @!P3 FADD.FTZ R13, R11, 1 ;  /* 0x3f8000000b0db421 */ /* 0x010fc60000010000 */
[----:B------:R-:W0:Y:S01]  /*bbc0*/  @!P2 MUFU.RCP R15, R12 ;  /* 0x0000000c000fa308 */ /* 0x000e220000001000 */
[----:B-1----:R-:W-:-:S04]  /*bbd0*/  IMAD.WIDE.U32 R8, R52, UR6, R2 ;  /* 0x0000000634087c25 */ /* 0x002fc8000f8e0002 */
[----:B-----5:R-:W-:Y:S01]  /*bbe0*/  @!P4 FADD.FTZ R4, R4, 1 ;  /* 0x3f8000000404c421 */ /* 0x020fe20000010000 */
[----:B------:R-:W-:Y:S02]  /*bbf0*/  IMAD R9, R53, UR6, R9 ;  /* 0x0000000635097c24 */ /* 0x000fe4000f8e0209 */
[----:B------:R-:W1:Y:S01]  /*bc00*/  @!P3 MUFU.RCP R14, R13 ;  /* 0x0000000d000eb308 */ /* 0x000e620000001000 */
[----:B------:R-:W-:-:S04]  /*bc10*/  IMAD.WIDE.U32 R8, R138, UR12, R8 ;  /* 0x0000000c8a087c25 */ /* 0x000fc8000f8e0008 */
[----:B------:R-:W-:Y:S01]  /*bc20*/  IMAD R9, R138, UR13, R9 ;  /* 0x0000000d8a097c24 */ /* 0x000fe2000f8e0209 */
[C---:B--2---:R-:W-:Y:S01]  /*bc30*/  LEA R10, P0, R8.reuse, R16, 0x2 ;  /* 0x00000010080a7211 */ /* 0x044fe200078010ff */
[----:B------:R-:W2:Y:S01]  /*bc40*/  LDCU.64 UR12, c[0x0][0x520] ;  /* 0x0000a400ff0c77ac */ /* 0x000ea20008000a00 */
[----:B------:R-:W3:Y:S02]  /*bc50*/  @!P4 MUFU.RCP R53, R4 ;  /* 0x000000040035c308 */ /* 0x000ee40000001000 */
[----:B------:R-:W-:Y:S01]  /*bc60*/  LEA.HI.X R11, R8, R17, R9, 0x2, P0 ;  /* 0x00000011080b7211 */ /* 0x000fe200000f1409 */
[----:B0-----:R-:W-:Y:S01]  /*bc70*/  @!P2 FMUL.FTZ R32, R32, R15 ;  /* 0x0000000f2020a220 */ /* 0x001fe20000410000 */
[----:B------:R-:W-:Y:S01]  /*bc80*/  FSETP.GTU.FTZ.AND P0, PT, R57, 20, PT ;  /* 0x41a000003900780b */ /* 0x000fe20003f1c000 */
[----:B------:R-:W-:Y:S01]  /*bc90*/  @!P6 FMUL.FTZ R8, R55, -1.4426950216293334961 ;  /* 0xbfb8aa3b3708e820 */ /* 0x000fe20000410000 */
[----:B------:R-:W-:Y:S01]  /*bca0*/  FSETP.GTU.FTZ.AND P2, PT, R59, 20, PT ;  /* 0x41a000003b00780b */ /* 0x000fe20003f5c000 */
[----:B------:R-:W-:Y:S01]  /*bcb0*/  @!P1 FMUL.FTZ R17, R58, -1.4426950216293334961 ;  /* 0xbfb8aa3b3a119820 */ /* 0x000fe20000410000 */
[----:B------:R-:W-:Y:S01]  /*bcc0*/  @!P5 FMUL.FTZ R9, R56, -1.4426950216293334961 ;  /* 0xbfb8aa3b3809d820 */ /* 0x000fe20000410000 */
[----:B-1----:R-:W-:Y:S01]  /*bcd0*/  @!P3 FMUL.FTZ R33, R33, R14 ;  /* 0x0000000e2121b220 */ /* 0x002fe20000410000 */
[----:B------:R-:W-:Y:S01]  /*bce0*/  FSETP.GTU.FTZ.AND P3, PT, R19, 20, PT ;  /* 0x41a000001300780b */ /* 0x000fe20003f7c000 */
[----:B------:R-:W0:Y:S01]  /*bcf0*/  LDS.128 R12, [R131+0x30] ;  /* 0x00003000830c7984 */ /* 0x000e220000000c00 */
[----:B------:R-:W1:Y:S01]  /*bd00*/  @!P6 MUFU.EX2 R8, R8 ;  /* 0x000000080008e308 */ /* 0x000e620000000800 */
[----:B------:R-:W-:Y:S04]  /*bd10*/  BAR.SYNC.DEFER_BLOCKING 0x0 ;  /* 0x0000000000007b1d */ /* 0x000fe80000010000 */
[----:B------:R-:W-:Y:S01]  /*bd20*/  @!P0 FMUL.FTZ R16, R57, -1.4426950216293334961 ;  /* 0xbfb8aa3b39108820 */ /* 0x000fe20000410000 */
[----:B---3--:R-:W-:Y:S01]  /*bd30*/  @!P4 FMUL.FTZ R34, R34, R53 ;  /* 0x000000352222c220 */ /* 0x008fe20000410000 */
[----:B------:R-:W-:Y:S01]  /*bd40*/  @!P2 FMUL.FTZ R18, R59, -1.4426950216293334961 ;  /* 0xbfb8aa3b3b12a820 */ /* 0x000fe20000410000 */
[----:B------:R-:W-:Y:S01]  /*bd50*/  FSETP.GTU.FTZ.AND P4, PT, R5, 20, PT ;  /* 0x41a000000500780b */ /* 0x000fe20003f9c000 */
[----:B------:R-:W3:Y:S02]  /*bd60*/  @!P1 MUFU.EX2 R17, R17 ;  /* 0x0000001100119308 */ /* 0x000ee40000000800 */
[----:B------:R-:W-:-:S02]  /*bd70*/  @!P3 FMUL.FTZ R19, R19, -1.4426950216293334961 ;  /* 0xbfb8aa3b1313b820 */ /* 0x000fc40000410000 */
[----:B------:R-:W4:Y:S01]  /*bd80*/  @!P0 MUFU.EX2 R16, R16 ;  /* 0x0000001000108308 */ /* 0x000f220000000800 */
[----:B-1----:R-:W-:-:S03]  /*bd90*/  @!P6 FADD.FTZ R8, R8, 1 ;  /* 0x3f8000000808e421 */ /* 0x002fc60000010000 */
[----:B------:R-:W1:Y:S04]  /*bda0*/  @!P2 MUFU.EX2 R18, R18 ;  /* 0x000000120012a308 */ /* 0x000e680000000800 */
[----:B------:R-:W-:Y:S01]  /*bdb0*/  @!P4 FMUL.FTZ R4, R5, -1.4426950216293334961 ;  /* 0xbfb8aa3b0504c820 */ /* 0x000fe20000410000 */
[----:B------:R-:W5:Y:S01]  /*bdc0*/  @!P3 MUFU.EX2 R19, R19 ;  /* 0x000000130013b308 */ /* 0x000f620000000800 */
[----:B---3--:R-:W-:-:S03]  /*bdd0*/  @!P1 FADD.FTZ R17, R17, 1 ;  /* 0x3f80000011119421 */ /* 0x008fc60000010000 */
[----:B------:R-:W3:Y:S01]  /*bde0*/  @!P5 MUFU.EX2 R9, R9 ;  /* 0x000000090009d308 */ /* 0x000ee20000000800 */
[----:B----4-:R-:W-:Y:S01]  /*bdf0*/  @!P0 FADD.FTZ R16, R16, 1 ;  /* 0x3f80000010108421 */ /* 0x010fe20000010000 */
[----:B------:R-:W-:Y:S02]  /*be00*/  STS.128 [R131], R36 ;  /* 0x0000002483007388 */ /* 0x000fe40000000c00 */
[----:B------:R-:W4:Y:S01]  /*be10*/  @!P6 MUFU.RCP R8, R8 ;  /* 0x000000080008e308 */ /* 0x000f220000001000 */
[----:B-1----:R-:W-:Y:S01]  /*be20*/  @!P2 FADD.FTZ R18, R18, 1 ;  /* 0x3f8000001212a421 */ /* 0x002fe20000010000 */
[----:B------:R1:W-:Y:S01]  /*be30*/  STS.128 [R131+0x10], R40 ;  /* 0x0000102883007388 */ /* 0x0003e20000000c00 */
[----:B-----5:R-:W-:-:S03]  /*be40*/  @!P3 FADD.FTZ R19, R19, 1 ;  /* 0x3f8000001313b421 */ /* 0x020fc60000010000 */
[----:B------:R-:W-:Y:S02]  /*be50*/  STS.128 [R131+0x20], R44 ;  /* 0x0000202c83007388 */ /* 0x000fe40000000c00 */
[----:B------:R-:W5:Y:S01]  /*be60*/  @!P0 MUFU.RCP R16, R16 ;  /* 0x0000001000108308 */ /* 0x000f620000001000 */
[----:B---3--:R-:W-:Y:S01]  /*be70*/  @!P5 FADD.FTZ R9, R9, 1 ;  /* 0x3f8000000909d421 */ /* 0x008fe20000010000 */
[----:B0-----:R-:W-:Y:S01]  /*be80*/  FADD.FTZ R12, R12, UR5 ;  /* 0x000000050c0c7e21 */ /* 0x001fe20008010000 */
[----:B------:R-:W-:Y:S01]  /*be90*/  FADD.FTZ R13, R13, UR5 ;  /* 0x000000050d0d7e21 */ /* 0x000fe20008010000 */
[----:B------:R-:W-:Y:S01]  /*bea0*/  FADD.FTZ R14, R14, UR5 ;  /* 0x000000050e0e7e21 */ /* 0x000fe20008010000 */
[----:B------:R-:W-:Y:S01]  /*beb0*/  FADD.FTZ R15, R15, UR5 ;  /* 0x000000050f0f7e21 */ /* 0x000fe20008010000 */
[----:B------:R-:W-:Y:S02]  /*bec0*/  STS.128 [R131+0x30], R48 ;  /* 0x0000303083007388 */ /* 0x000fe40000000c00 */
[----:B------:R-:W0:Y:S01]  /*bed0*/  @!P1 MUFU.RCP R17, R17 ;  /* 0x0000001100119308 */ /* 0x000e220000001000 */
[----:B------:R-:W-:Y:S01]  /*bee0*/  NOP ;  /* 0x0000000000007918 */ /* 0x000fe20000000000 */
[----:B----4-:R-:W-:-:S06]  /*bef0*/  @!P6 FMUL.FTZ R35, R35, R8 ;  /* 0x000000082323e220 */ /* 0x010fcc0000410000 */
[----:B------:R-:W3:Y:S01]  /*bf00*/  @!P2 MUFU.RCP R18, R18 ;  /* 0x000000120012a308 */ /* 0x000ee20000001000 */
[----:B------:R-:W-:Y:S01]  /*bf10*/  FSETP.GTU.FTZ.AND P6, PT, R6, 20, PT ;  /* 0x41a000000600780b */ /* 0x000fe20003fdc000 */
[----:B-----5:R-:W-:Y:S01]  /*bf20*/  @!P0 FMUL.FTZ R29, R29, R16 ;  /* 0x000000101d1d8220 */ /* 0x020fe20000410000 */
[----:B------:R-:W-:Y:S01]  /*bf30*/  LDS.128 R52, [R132+0x200] ;  /* 0x0002000084347984 */ /* 0x000fe20000000c00 */
[----:B------:R-:W-:Y:S01]  /*bf40*/  FSETP.GTU.FTZ.AND P0, PT, R12, 20, PT ;  /* 0x41a000000c00780b */ /* 0x000fe20003f1c000 */
[----:B-1----:R-:W1:Y:S02]  /*bf50*/  LDC.64 R40, c[0x0][0x518] ;  /* 0x00014600ff287b82 */ /* 0x002e640000000a00 */
[----:B------:R-:W-:Y:S01]  /*bf60*/  LDS.128 R36, [R132+0x400] ;  /* 0x0004000084247984 */ /* 0x000fe20000000c00 */
[----:B------:R-:W4:Y:S01]  /*bf70*/  @!P3 MUFU.RCP R19, R19 ;  /* 0x000000130013b308 */ /* 0x000f220000001000 */
[----:B0-----:R-:W-:Y:S02]  /*bf80*/  @!P1 FMUL.FTZ R30, R30, R17 ;  /* 0x000000111e1e9220 */ /* 0x001fe40000410000 */
[----:B------:R-:W-:Y:S01]  /*bf90*/  LDS.128 R56, [R132+0x600] ;  /* 0x0006000084387984 */ /* 0x000fe20000000c00 */
[----:B------:R-:W-:-:S02]  /*bfa0*/  FSETP.GTU.FTZ.AND P1, PT, R13, 20, PT ;  /* 0x41a000000d00780b */ /* 0x000fc40003f3c000 */
[----:B------:R-:W-:Y:S02]  /*bfb0*/  @!P6 FMUL.FTZ R5, R6, -1.4426950216293334961 ;  /* 0xbfb8aa3b0605e820 */ /* 0x000fe40000410000 */
[----:B------:R-:W0:Y:S01]  /*bfc0*/  @!P5 MUFU.RCP R9, R9 ;  /* 0x000000090009d308 */ /* 0x000e220000001000 */
[----:B---3--:R-:W-:Y:S01]  /*bfd0*/  @!P2 FMUL.FTZ R31, R31, R18 ;  /* 0x000000121f1fa220 */ /* 0x008fe20000410000 */
[----:B------:R-:W-:-:S06]  /*bfe0*/  FSETP.GTU.FTZ.AND P2, PT, R14, 20, PT ;  /* 0x41a000000e00780b */ /* 0x000fcc0003f5c000 */
[----:B------:R-:W3:Y:S01]  /*bff0*/  @!P4 MUFU.EX2 R4, R4 ;  /* 0x000000040004c308 */ /* 0x000ee20000000800 */
[----:B------:R-:W-:Y:S01]  /*c000*/  @!P1 FMUL.FTZ R8, R13, -1.4426950216293334961 ;  /* 0xbfb8aa3b0d089820 */ /* 0x000fe20000410000 */
[----:B----4-:R-:W-:Y:S01]  /*c010*/  @!P3 FMUL.FTZ R24, R24, R19 ;  /* 0x000000131818b220 */ /* 0x010fe20000410000 */
[----:B------:R-:W-:Y:S01]  /*c020*/  FSETP.GTU.FTZ.AND P3, PT, R15, 20, PT ;  /* 0x41a000000f00780b */ /* 0x000fe20003f7c000 */
[----:B------:R-:W4:Y:S01]  /*c030*/  LDS.128 R16, [R132] ;  /* 0x0000000084107984 */ /* 0x000f220000000c00 */
[----:B------:R-:W5:Y:S01]  /*c040*/  @!P6 MUFU.EX2 R5, R5 ;  /* 0x000000050005e308 */ /* 0x000f620000000800 */
[----:B-1----:R-:W-:-:S03]  /*c050*/  IMAD.WIDE.U32 R2, R40, UR6, R2 ;  /* 0x0000000628027c25 */ /* 0x002fc6000f8e0002 */
[----:B------:R-:W1:Y:S01]  /*c060*/  @!P1 MUFU.EX2 R8, R8 ;  /* 0x0000000800089308 */ /* 0x000e620000000800 */
[----:B0-----:R-:W-:Y:S01]  /*c070*/  @!P5 FMUL.FTZ R28, R28, R9 ;  /* 0x000000091c1cd220 */ /* 0x001fe20000410000 */
[----:B------:R-:W-:Y:S01]  /*c080*/  FSETP.GTU.FTZ.AND P5, PT, R7, 20, PT ;  /* 0x41a000000700780b */ /* 0x000fe20003fbc000 */
[----:B------:R-:W-:Y:S01]  /*c090*/  @!P2 FMUL.FTZ R9, R14, -1.4426950216293334961 ;  /* 0xbfb8aa3b0e09a820 */ /* 0x000fe20000410000 */
[----:B------:R-:W-:Y:S02]  /*c0a0*/  IMAD R3, R41, UR6, R3 ;  /* 0x0000000629037c24 */ /* 0x000fe4000f8e0203 */
[----:B---3--:R-:W-:Y:S01]  /*c0b0*/  @!P4 FADD.FTZ R4, R4, 1 ;  /* 0x3f8000000404c421 */ /* 0x008fe20000010000 */
[C---:B--2---:R-:W-:Y:S02]  /*c0c0*/  IMAD.WIDE.U32 R2, R138.reuse, UR12, R2 ;  /* 0x0000000c8a027c25 */ /* 0x044fe4000f8e0002 */
[----:B------:R-:W0:Y:S02]  /*c0d0*/  @!P2 MUFU.EX2 R9, R9 ;  /* 0x000000090009a308 */ /* 0x000e240000000800 */
[----:B-----5:R-:W-:Y:S01]  /*c0e0*/  @!P6 FADD.FTZ R5, R5, 1 ;  /* 0x3f8000000505e421 */ /* 0x020fe20000010000 */
[----:B------:R-:W-:Y:S01]  /*c0f0*/  IMAD R3, R138, UR13, R3 ;  /* 0x0000000d8a037c24 */ /* 0x000fe2000f8e0203 */
[----:B------:R-:W2:Y:S01]  /*c100*/  @!P4 MUFU.RCP R14, R4 ;  /* 0x00000004000ec308 */ /* 0x000ea20000001000 */
[----:B-1----:R-:W-:Y:S01]  /*c110*/  @!P1 FADD.FTZ R8, R8, 1 ;  /* 0x3f80000008089421 */ /* 0x002fe20000010000 */
[----:B------:R-:W-:Y:S01]  /*c120*/  @!P5 FMUL.FTZ R6, R7, -1.4426950216293334961 ;  /* 0xbfb8aa3b0706d820 */ /* 0x000fe20000410000 */
[----:B------:R-:W-:Y:S01]  /*c130*/  @!P0 FMUL.FTZ R7, R12, -1.4426950216293334961 ;  /* 0xbfb8aa3b0c078820 */ /* 0x000fe20000410000 */
[----:B------:R-:W-:-:S04]  /*c140*/  @!P3 FMUL.FTZ R12, R15, -1.4426950216293334961 ;  /* 0xbfb8aa3b0f0cb820 */ /* 0x000fc80000410000 */
[----:B------:R-:W1:Y:S01]  /*c150*/  @!P5 MUFU.EX2 R6, R6 ;  /* 0x000000060006d308 */ /* 0x000e620000000800 */
[----:B0-----:R-:W-:-:S03]  /*c160*/  @!P2 FADD.FTZ R9, R9, 1 ;  /* 0x3f8000000909a421 */ /* 0x001fc60000010000 */
[----:B------:R-:W0:Y:S04]  /*c170*/  @!P0 MUFU.EX2 R7, R7 ;  /* 0x0000000700078308 */ /* 0x000e280000000800 */
[----:B------:R-:W3:Y:S01]  /*c180*/  @!P3 MUFU.EX2 R12, R12 ;  /* 0x0000000c000cb308 */ /* 0x000ee20000000800 */
[----:B--2---:R-:W-:-:S03]  /*c190*/  @!P4 FMUL.FTZ R25, R25, R14 ;  /* 0x0000000e1919c220 */ /* 0x004fc60000410000 */
[----:B------:R2:W5:Y:S01]  /*c1a0*/  @!P6 MUFU.RCP R13, R5 ;  /* 0x00000005000de308 */ /* 0x0005620000001000 */
[----:B-1----:R-:W-:Y:S01]  /*c1b0*/  @!P5 FADD.FTZ R6, R6, 1 ;  /* 0x3f8000000606d421 */ /* 0x002fe20000010000 */
[----:B0-----:R-:W-:-:S06]  /*c1c0*/  @!P0 FADD.FTZ R7, R7, 1 ;  /* 0x3f80000007078421 */ /* 0x001fcc0000010000 */
[----:B------:R-:W0:Y:S01]  /*c1d0*/  @!P5 MUFU.RCP R6, R6 ;  /* 0x000000060006d308 */ /* 0x000e220000001000 */
[----:B--2---:R-:W-:-:S04]  /*c1e0*/  IMAD.WIDE.U32 R4, R0, 0x10, R10 ;  /* 0x0000001000047825 */ /* 0x004fc800078e000a */
[----:B---3--:R-:W-:Y:S01]  /*c1f0*/  @!P3 FADD.FTZ R12, R12, 1 ;  /* 0x3f8000000c0cb421 */ /* 0x008fe20000010000 */
[----:B----4-:R-:W-:Y:S02]  /*c200*/  STG.E.128 desc[UR14][R4.64], R16 ;  /* 0x0000001004007986 */ /* 0x010fe4000c101d0e */
[----:B------:R-:W1:Y:S02]  /*c210*/  @!P0 MUFU.RCP R7, R7 ;  /* 0x0000000700078308 */ /* 0x000e640000001000 */
[----:B------:R-:W-:Y:S01]  /*c220*/  STG.E.128 desc[UR14][R4.64+0x200], R52 ;  /* 0x0002003404007986 */ /* 0x000fe2000c101d0e */
[----:B-----5:R-:W-:-:S03]  /*c230*/  @!P6 FMUL.FTZ R26, R26, R13 ;  /* 0x0000000d1a1ae220 */ /* 0x020fc60000410000 */
[----:B------:R-:W-:Y:S02]  /*c240*/  STG.E.128 desc[UR14][R4.64+0x400], R36 ;  /* 0x0004002404007986 */ /* 0x000fe4000c101d0e */
[----:B------:R-:W2:Y:S02]  /*c250*/  @!P1 MUFU.RCP R8, R8 ;  /* 0x0000000800089308 */ /* 0x000ea40000001000 */
[----:B------:R3:W-:Y:S01]  /*c260*/  STG.E.128 desc[UR14][R4.64+0x600], R56 ;  /* 0x0006003804007986 */ /* 0x0007e2000c101d0e */
[----:B0-----:R-:W-:Y:S01]  /*c270*/  @!P5 FMUL.FTZ R27, R27, R6 ;  /* 0x000000061b1bd220 */ /* 0x001fe20000410000 */
[----:B------:R-:W-:Y:S01]  /*c280*/  FADD.FTZ R6, R32, R139 ;  /* 0x0000008b20067221 */ /* 0x000fe20000010000 */
[----:B------:R-:W-:Y:S01]  /*c290*/  BAR.SYNC.DEFER_BLOCKING 0x0 ;  /* 0x0000000000007b1d */ /* 0x000fe20000010000 */
[----:B-1----:R-:W-:Y:S02]  /*c2a0*/  @!P0 FMUL.FTZ R20, R20, R7 ;  /* 0x0000000714148220 */ /* 0x002fe40000410000 */
        /* <DEDUP_REMOVED lines=42> */
.L_x_14797:
        /* <DEDUP_REMOVED lines=34> */
.L_x_14916:
[----:B------:R-:W-:Y:S05]  /*c770*/  BSYNC.RECONVERGENT B0 ;  /* 0x0000000000007941 */ /* 0x000fea0003800200 */
.L_x_14915:
        /* <DEDUP_REMOVED lines=26> */
.L_x_14918:
[----:B------:R-:W-:Y:S05]  /*c920*/  BSYNC.RECONVERGENT B0 ;  /* 0x0000000000007941 */ /* 0x000fea0003800200 */
.L_x_14917:
        /* <DEDUP_REMOVED lines=17> */
.L_x_14920:
        /* <DEDUP_REMOVED lines=27> */
.L_x_14919:
[----:B------:R-:W-:Y:S05]  /*cbf0*/  EXIT ;  /* 0x000000000000794d */ /* 0x000fea0003800000 */
.L_x_14921:
        /* <DEDUP_REMOVED lines=16> */
.L_x_18747:


//--------------------- .text._Z25selective_scan_bwd_kernelI32Selective_Scan_bwd_kernel_traitsILi32ELi16ELb1ELb1ELb1ELb0ELb0EfN3c107complexIfEEEEv12SSMParamsBwd --------------------------
	.section	.text._Z25selective_scan_bwd_kernelI32Selective_Scan_bwd_kernel_traitsILi32ELi16ELb1ELb1ELb1ELb0ELb0EfN3c107complexIfEEEEv12SSMParamsBwd,"ax",@progbits
	.align	128
        .global         _Z25selective_scan_bwd_kernelI32Selective_Scan_bwd_kernel_traitsILi32ELi16ELb1ELb1ELb1ELb0ELb0EfN3c107complexIfEEEEv12SSMParamsBwd
        .type           _Z25selective_scan_bwd_kernelI32Selective_Scan_bwd_kernel_traitsILi32ELi16ELb1ELb1ELb1ELb0ELb0EfN3c107complexIfEEEEv12SSMParamsBwd,@function
        .size           _Z25selective_scan_bwd_kernelI32Selective_Scan_bwd_kernel_traitsILi32ELi16ELb1ELb1ELb1ELb0ELb0EfN3c107complexIfEEEEv12SSMParamsBwd,(.L_x_18748 - _Z25selective_scan_bwd_kernelI32Selective_Scan_bwd_kernel_traitsILi32ELi16ELb1ELb1ELb1ELb0ELb0EfN3c107complexIfEEEEv12SSMParamsBwd)
        .other          _Z25selective_scan_bwd_kernelI32Selective_Scan_bwd_kernel_traitsILi32ELi16ELb1ELb1ELb1ELb0ELb0EfN3c107complexIfEEEEv12SSMParamsBwd,@"STO_CUDA_ENTRY STV_DEFAULT"
_Z25selective_scan_bwd_kernelI32Selective_Scan_bwd_kernel_traitsILi32ELi16ELb1ELb1ELb1ELb0ELb0EfN3c107complexIfEEEEv12SSMParamsBwd:
.text._Z25selective_scan_bwd_kernelI32Selective_Scan_bwd_kernel_traitsILi32ELi16ELb1ELb1ELb1ELb0ELb0EfN3c107complexIfEEEEv12SSMParamsBwd:
        /* <DEDUP_REMOVED lines=31> */
[----:B------:R-:W4:Y:S01]  /*01f0*/  LDCU.64 UR38, c[0x0][0x480] ;  /* 0x00009000ff2677ac */ /* 0x000f220008000a00 */
[----:B------:R-:W-:Y:S01]  /*0200*/  HFMA2 R171, -RZ, RZ, 0, 0 ;  /* 0x00000000ffab7431 */ /* 0x000fe200000001ff */
[----:B------:R-:W0:Y:S01]  /*0210*/  I2F.RP R0, R9 ;  /* 0x0000000900007306 */ /* 0x000e220000209400 */
[----:B------:R-:W-:-:S07]  /*0220*/  MOV R169, RZ ;  /* 0x000000ff00a97202 */ /* 0x000fce0000000f00 */
[----:B0-----:R-:W0:Y:S01]  /*0230*/  MUFU.RCP R0, R0 ;  /* 0x0000000000007308 */ /* 0x001e220000001000 */
[----:B-----5:R-:W-:Y:S02]  /*0240*/  UIMAD.WIDE.U32 UR6, UR4, UR12, URZ ;  /* 0x0000000c040672a5 */ /* 0x020fe4000f8e00ff */
[----:B------:R-:W-:Y:S02]  /*0250*/  UIMAD.WIDE.U32 UR10, UR4, UR16, URZ ;  /* 0x00000010040a72a5 */ /* 0x000fe4000f8e00ff */
[----:B------:R-:W-:Y:S02]  /*0260*/  UIMAD UR7, UR4, UR13, UR7 ;  /* 0x0000000d040772a4 */ /* 0x000fe4000f8e0207 */
[----:B------:R-:W-:Y:S02]  /*0270*/  UIMAD UR11, UR4, UR17, UR11 ;  /* 0x00000011040b72a4 */ /* 0x000fe4000f8e020b */
[----:B------:R-:W-:Y:S02]  /*0280*/  UIMAD.WIDE.U32 UR6, UR8, UR14, UR6 ;  /* 0x0000000e080672a5 */ /* 0x000fe4000f8e0006 */
[----:B------:R-:W-:Y:S01]  /*0290*/  UIMAD.WIDE.U32 UR10, UR8, UR18, UR10 ;  /* 0x00000012080a72a5 */ /* 0x000fe2000f8e000a */
[----:B0-----:R-:W-:Y:S01]  /*02a0*/  IADD3 R6, PT, PT, R0, 0xffffffe, RZ ;  /* 0x0ffffffe00067810 */ /* 0x001fe20007ffe0ff */
[----:B------:R-:W-:-:S02]  /*02b0*/  UIMAD UR7, UR8, UR15, UR7 ;  /* 0x0000000f080772a4 */ /* 0x000fc4000f8e0207 */
[----:B------:R-:W-:Y:S01]  /*02c0*/  MOV R0, UR8 ;  /* 0x0000000800007c02 */ /* 0x000fe20008000f00 */
[----:B------:R-:W0:Y:S01]  /*02d0*/  LDCU.128 UR12, c[0x0][0x460] ;  /* 0x00008c00ff0c77ac */ /* 0x000e220008000c00 */
[----:B---3--:R-:W3:Y:S02]  /*02e0*/  F2I.FTZ.U32.TRUNC.NTZ R3, R6 ;  /* 0x0000000600037305 */ /* 0x008ee4000021f000 */
[----:B------:R-:W-:Y:S01]  /*02f0*/  IABS R0, R0 ;  /* 0x0000000000007213 */ /* 0x000fe20000000000 */
[----:B------:R-:W-:Y:S02]  /*0300*/  ULEA UR16, UR33, 0xfffffe00, 0x9 ;  /* 0xfffffe0021107891 */ /* 0x000fe4000f8e48ff */
[----:B------:R-:W-:Y:S02]  /*0310*/  UIMAD UR5, UR8, UR19, UR11 ;  /* 0x00000013080572a4 */ /* 0x000fe4000f8e020b */
[----:B------:R-:W-:Y:S01]  /*0320*/  UIADD3 UR6, UP0, UPT, UR16, UR6, URZ ;  /* 0x0000000610067290 */ /* 0x000fe2000ff1e0ff */
[----:B------:R-:W5:Y:S01]  /*0330*/  LDCU.64 UR18, c[0x0][0x498] ;  /* 0x00009300ff1277ac */ /* 0x000f620008000a00 */
[----:B------:R-:W-:Y:S01]  /*0340*/  USHF.R.S32.HI UR22, URZ, 0x1f, UR16 ;  /* 0x0000001fff167899 */ /* 0x000fe20008011410 */
[----:B---3--:R-:W-:Y:S01]  /*0350*/  IADD3 R2, PT, PT, RZ, -R3, RZ ;  /* 0x80000003ff027210 */ /* 0x008fe20007ffe0ff */
[----:B------:R-:W-:-:S02]  /*0360*/  UIADD3 UR10, UP2, UPT, UR16, UR10, URZ ;  /* 0x0000000a100a7290 */ /* 0x000fc4000ff5e0ff */
[----:B0-----:R-:W-:Y:S02]  /*0370*/  ULEA UR11, UP1, UR6, UR12, 0x2 ;  /* 0x0000000c060b7291 */ /* 0x001fe4000f8210ff */
[----:B-1----:R-:W-:Y:S02]  /*0380*/  IMAD R5, R2, R9, RZ ;  /* 0x0000000902057224 */ /* 0x002fe400078e02ff */
[----:B------:R-:W-:Y:S01]  /*0390*/  HFMA2 R2, -RZ, RZ, 0, 0 ;  /* 0x00000000ff027431 */ /* 0x000fe200000001ff */
[----:B--2---:R-:W-:Y:S02]  /*03a0*/  UIMAD.WIDE.U32 UR30, UR4, UR20, URZ ;  /* 0x00000014041e72a5 */ /* 0x004fe4000f8e00ff */
[----:B------:R-:W-:Y:S02]  /*03b0*/  UIADD3.X UR12, UPT, UPT, UR22, UR7, URZ, UP0, !UPT ;  /* 0x00000007160c7290 */ /* 0x000fe400087fe4ff */
[----:B------:R-:W-:Y:S01]  /*03c0*/  IMAD.HI.U32 R2, R3, R5, R2 ;  /* 0x0000000503027227 */ /* 0x000fe200078e0002 */
[----:B------:R-:W-:-:S02]  /*03d0*/  ULEA UR9, UP3, UR10, UR14, 0x2 ;  /* 0x0000000e0a097291 */ /* 0x000fc4000f8610ff */
[----:B------:R-:W-:Y:S02]  /*03e0*/  UIADD3.X UR5, UPT, UPT, UR22, UR5, URZ, UP2, !UPT ;  /* 0x0000000516057290 */ /* 0x000fe400097fe4ff */
[----:B------:R-:W-:Y:S01]  /*03f0*/  UIMAD UR31, UR4, UR21, UR31 ;  /* 0x00000015041f72a4 */ /* 0x000fe2000f8e021f */
[----:B------:R-:W-:Y:S01]  /*0400*/  IMAD.HI.U32 R2, R2, R0, RZ ;  /* 0x0000000002027227 */ /* 0x000fe200078e00ff */
[----:B------:R-:W-:Y:S01]  /*0410*/  ULEA.HI.X UR12, UR6, UR13, UR12, 0x2, UP1 ;  /* 0x0000000d060c7291 */ /* 0x000fe200088f140c */
[----:B------:R-:W0:Y:S03]  /*0420*/  LDCU.64 UR20, c[0x0][0x4a0] ;  /* 0x00009400ff1477ac */ /* 0x000e260008000a00 */
[----:B------:R-:W-:Y:S01]  /*0430*/  IADD3 R3, PT, PT, -R2, RZ, RZ ;  /* 0x000000ff02037210 */ /* 0x000fe20007ffe1ff */
[----:B------:R-:W-:Y:S02]  /*0440*/  ULEA.HI.X UR13, UR10, UR15, UR5, 0x2, UP3 ;  /* 0x0000000f0a0d7291 */ /* 0x000fe400098f1405 */
[----:B------:R-:W-:-:S02]  /*0450*/  USHF.R.U64 UR5, UR26, 0x1, UR27 ;  /* 0x000000011a057899 */ /* 0x000fc4000800121b */
[C---:B------:R-:W-:Y:S01]  /*0460*/  IMAD R0, R9.reuse, R3, R0 ;  /* 0x0000000309007224 */ /* 0x040fe200078e0200 */
[----:B------:R-:W-:Y:S01]  /*0470*/  USHF.R.U32.HI UR17, URZ, 0x1, UR27 ;  /* 0x00000001ff117899 */ /* 0x000fe2000801161b */
[----:B------:R-:W1:Y:S03]  /*0480*/  LDCU.64 UR26, c[0x0][0x3d0] ;  /* 0x00007a00ff1a77ac */ /* 0x000e660008000a00 */
[----:B------:R-:W-:Y:S01]  /*0490*/  ISETP.GT.U32.AND P1, PT, R9, R0, PT ;  /* 0x000000000900720c */ /* 0x000fe20003f24070 */
[----:B-----5:R-:W-:Y:S02]  /*04a0*/  UIMAD.WIDE.U32 UR6, UR4, UR18, URZ ;  /* 0x00000012040672a5 */ /* 0x020fe4000f8e00ff */
[----:B------:R-:W-:Y:S02]  /*04b0*/  USHF.R.U64 UR10, UR24, 0x1, UR25 ;  /* 0x00000001180a7899 */ /* 0x000fe40008001219 */
[----:B------:R-:W-:-:S02]  /*04c0*/  USHF.R.U32.HI UR15, URZ, 0x1, UR25 ;  /* 0x00000001ff0f7899 */ /* 0x000fc40008011619 */
[----:B------:R-:W-:Y:S01]  /*04d0*/  UIMAD UR7, UR4, UR19, UR7 ;  /* 0x00000013040772a4 */ /* 0x000fe2000f8e0207 */
[----:B------:R-:W2:Y:S05]  /*04e0*/  LDCU.64 UR24, c[0x0][0x4c0] ;  /* 0x00009800ff1877ac */ /* 0x000eaa0008000a00 */
[-C--:B------:R-:W-:Y:S01]  /*04f0*/  @!P1 IADD3 R0, PT, PT, R0, -R9.reuse, RZ ;  /* 0x8000000900009210 */ /* 0x080fe20007ffe0ff */
[----:B0-----:R-:W-:Y:S01]  /*0500*/  UIMAD.WIDE.U32 UR6, UR8, UR20, UR6 ;  /* 0x00000014080672a5 */ /* 0x001fe2000f8e0006 */
[----:B------:R-:W-:Y:S01]  /*0510*/  @!P1 IADD3 R2, PT, PT, R2, 0x1, RZ ;  /* 0x0000000102029810 */ /* 0x000fe20007ffe0ff */
[----:B-1----:R-:W-:Y:S01]  /*0520*/  UIMAD.WIDE.U32 UR18, UR4, UR26, URZ ;  /* 0x0000001a041272a5 */ /* 0x002fe2000f8e00ff */
[----:B------:R-:W-:Y:S01]  /*0530*/  ISETP.GE.U32.AND P0, PT, R0, R9, PT ;  /* 0x000000090000720c */ /* 0x000fe20003f06070 */
[----:B------:R-:W-:-:S02]  /*0540*/  UIMAD UR14, UR8, UR21, UR7 ;  /* 0x00000015080e72a4 */ /* 0x000fc4000f8e0207 */
[C---:B------:R-:W-:Y:S01]  /*0550*/  LOP3.LUT R0, R8.reuse, UR8, RZ, 0x3c, !PT ;  /* 0x0000000808007c12 */ /* 0x040fe2000f8e3cff */
[----:B------:R-:W0:Y:S01]  /*0560*/  LDCU.64 UR20, c[0x0][0x3e8] ;  /* 0x00007d00ff1477ac */ /* 0x000e220008000a00 */
[----:B------:R-:W-:Y:S02]  /*0570*/  ISETP.NE.AND P1, PT, R8, RZ, PT ;  /* 0x000000ff0800720c */ /* 0x000fe40003f25270 */
[----:B------:R-:W-:Y:S01]  /*0580*/  ISETP.GE.AND P2, PT, R0, RZ, PT ;  /* 0x000000ff0000720c */ /* 0x000fe20003f46270 */
[----:B------:R-:W-:Y:S01]  /*0590*/  UIMAD UR19, UR4, UR27, UR19 ;  /* 0x0000001b041372a4 */ /* 0x000fe2000f8e0213 */
[----:B------:R-:W1:Y:S04]  /*05a0*/  LDCU.64 UR26, c[0x0][0x3c8] ;  /* 0x00007900ff1a77ac */ /* 0x000e680008000a00 */
[----:B------:R-:W-:Y:S01]  /*05b0*/  @P0 IADD3 R2, PT, PT, R2, 0x1, RZ ;  /* 0x0000000102020810 */ /* 0x000fe20007ffe0ff */
[----:B------:R-:W-:-:S02]  /*05c0*/  UIADD3 UR6, UP1, UPT, UR16, UR6, URZ ;  /* 0x0000000610067290 */ /* 0x000fc4000ff3e0ff */
[----:B----4-:R-:W-:Y:S02]  /*05d0*/  UISETP.NE.U32.AND UP0, UPT, UR38, URZ, UPT ;  /* 0x000000ff2600728c */ /* 0x010fe4000bf05070 */
[----:B------:R-:W-:Y:S01]  /*05e0*/  @!P1 LOP3.LUT R8, RZ, R8, RZ, 0x33, !PT ;  /* 0x00000008ff089212 */ /* 0x000fe200078e33ff */
[----:B------:R-:W-:Y:S01]  /*05f0*/  UIADD3.X UR14, UPT, UPT, UR22, UR14, URZ, UP1, !UPT ;  /* 0x0000000e160e7290 */ /* 0x000fe20008ffe4ff */
[----:B------:R-:W-:Y:S01]  /*0600*/  @!P2 IADD3 R2, PT, PT, -R2, RZ, RZ ;  /* 0x000000ff0202a210 */ /* 0x000fe20007ffe1ff */
[----:B------:R-:W-:Y:S01]  /*0610*/  ULEA UR16, UP1, UR6, UR34, 0x2 ;  /* 0x0000002206107291 */ /* 0x000fe2000f8210ff */
[----:B------:R-:W3:Y:S02]  /*0620*/  LDCU.64 UR22, c[0x0][0x4e0] ;  /* 0x00009c00ff1677ac */ /* 0x000ee40008000a00 */
[----:B------:R-:W-:Y:S02]  /*0630*/  R2UR UR32, R2 ;  /* 0x00000000022072ca */ /* 0x000fe400000e0000 */
[----:B------:R-:W-:Y:S01]  /*0640*/  @!P1 R2UR UR32, R8 ;  /* 0x00000000082092ca */ /* 0x000fe200000e0000 */
[----:B------:R-:W-:-:S02]  /*0650*/  ULEA.HI.X UR14, UR6, UR35, UR14, 0x2, UP1 ;  /* 0x00000023060e7291 */ /* 0x000fc400088f140e */
[----:B------:R-:W-:Y:S02]  /*0660*/  UISETP.NE.AND.EX UP0, UPT, UR39, URZ, UPT, UP0 ;  /* 0x000000ff2700728c */ /* 0x000fe4000bf05300 */
[----:B------:R-:W-:-:S08]  /*0670*/  UIMAD UR15, UR15, UR4, URZ ;  /* 0x000000040f0f72a4 */ /* 0x000fd0000f8e02ff */
[----:B------:R-:W-:Y:S02]  /*0680*/  USHF.R.S32.HI UR37, URZ, 0x1f, UR32 ;  /* 0x0000001fff257899 */ /* 0x000fe40008011420 */
[----:B--2---:R-:W-:Y:S02]  /*0690*/  UIMAD.WIDE.U32 UR6, UR32, UR24, URZ ;  /* 0x00000018200672a5 */ /* 0x004fe4000f8e00ff */
[----:B------:R-:W-:Y:S02]  /*06a0*/  UIMAD UR34, UR37, UR24, URZ ;  /* 0x00000018252272a4 */ /* 0x000fe4000f8e02ff */
[----:B0-----:R-:W-:Y:S02]  /*06b0*/  UIMAD UR36, UR37, UR20, URZ ;  /* 0x00000014252472a4 */ /* 0x001fe4000f8e02ff */
[----:B------:R-:W-:Y:S01]  /*06c0*/  UIMAD UR41, UR32, UR25, UR34 ;  /* 0x00000019202972a4 */ /* 0x000fe2000f8e0222 */
[----:B------:R-:W0:Y:S01]  /*06d0*/  LDCU.64 UR24, c[0x0][0x448] ;  /* 0x00008900ff1877ac */ /* 0x000e220008000a00 */
[----:B-1----:R-:W-:-:S02]  /*06e0*/  UIMAD UR34, UR37, UR26, URZ ;  /* 0x0000001a252272a4 */ /* 0x002fc4000f8e02ff */
[----:B------:R-:W-:Y:S02]  /*06f0*/  UIMAD UR40, UR32, UR21, UR36 ;  /* 0x00000015202872a4 */ /* 0x000fe4000f8e0224 */
[----:B------:R-:W-:Y:S02]  /*0700*/  UIMAD.WIDE.U32 UR30, UR32, UR26, UR30 ;  /* 0x0000001a201e72a5 */ /* 0x000fe4000f8e001e */
[----:B------:R-:W-:Y:S02]  /*0710*/  ULEA UR36, UR33, 0xfffffc00, 0xa ;  /* 0xfffffc0021247891 */ /* 0x000fe4000f8e50ff */
[----:B------:R-:W-:Y:S02]  /*0720*/  UIMAD UR39, UR32, UR27, UR34 ;  /* 0x0000001b202772a4 */ /* 0x000fe4000f8e0222 */
[----:B------:R-:W-:Y:S02]  /*0730*/  UIMAD.WIDE.U32 UR34, UR32, UR20, UR18 ;  /* 0x00000014202272a5 */ /* 0x000fe4000f8e0012 */
[----:B------:R-:W-:-:S02]  /*0740*/  UIADD3 UR30, UP1, UPT, UR36, UR30, URZ ;  /* 0x0000001e241e7290 */ /* 0x000fc4000ff3e0ff */
[----:B---3--:R-:W-:Y:S02]  /*0750*/  UIMAD.WIDE.U32 UR18, UR32, UR22, URZ ;  /* 0x00000016201272a5 */ /* 0x008fe4000f8e00ff */
[----:B------:R-:W-:Y:S02]  /*0760*/  UIMAD UR37, UR37, UR22, URZ ;  /* 0x00000016252572a4 */ /* 0x000fe4000f8e02ff */
[----:B------:R-:W-:Y:S02]  /*0770*/  USHF.R.S32.HI UR38, URZ, 0x1f, UR36 ;  /* 0x0000001fff267899 */ /* 0x000fe40008011424 */
[----:B------:R-:W-:Y:S02]  /*0780*/  UIADD3 UR22, UPT, UPT, UR31, UR39, URZ ;  /* 0x000000271f167290 */ /* 0x000fe4000fffe0ff */
[----:B0-----:R-:W-:Y:S02]  /*0790*/  ULEA UR24, UP2, UR30, UR24, 0x2 ;  /* 0x000000181e187291 */ /* 0x001fe4000f8410ff */
        /* <DEDUP_REMOVED lines=11> */
[----:B------:R-:W4:Y:S01]  /*0850*/  @UP0 LDCU.64 UR34, c[0x0][0x480] ;  /* 0x00009000ff2207ac */ /* 0x000f220008000a00 */
[----:B------:R-:W-:Y:S02]  /*0860*/  UIADD3 UR19, UPT, UPT, UR19, UR37, URZ ;  /* 0x0000002513137290 */ /* 0x000fe4000fffe0ff */
[----:B0-----:R-:W-:-:S02]  /*0870*/  ULEA UR10, UP1, UR6, UR20, 0x3 ;  /* 0x00000014060a7291 */ /* 0x001fc4000f8218ff */
[----:B------:R-:W-:Y:S02]  /*0880*/  UIMAD UR20, UR17, UR4, URZ ;  /* 0x00000004111472a4 */ /* 0x000fe4000f8e02ff */
[----:B-1----:R-:W-:Y:S02]  /*0890*/  @UP0 UIMAD UR17, UR4, UR30, UR8 ;  /* 0x0000001e041102a4 */ /* 0x002fe4000f8e0208 */
[----:B------:R-:W-:Y:S02]  /*08a0*/  UIMAD.WIDE.U32 UR4, UR4, UR5, UR18 ;  /* 0x00000005040472a5 */ /* 0x000fe4000f8e0012 */
[----:B------:R-:W-:Y:S02]  /*08b0*/  UIADD3 UR15, UPT, UPT, UR7, UR15, URZ ;  /* 0x0000000f070f7290 */ /* 0x000fe4000fffe0ff */
[----:B------:R-:W-:Y:S02]  /*08c0*/  @UP0 UIMAD UR18, UR17, UR33, URZ ;  /* 0x00000021111202a4 */ /* 0x000fe4000f8e02ff */
[----:B------:R-:W-:Y:S01]  /*08d0*/  UIADD3 UR5, UPT, UPT, UR5, UR20, URZ ;  /* 0x0000001405057290 */ /* 0x000fe2000fffe0ff */
[----:B------:R-:W0:Y:S01]  /*08e0*/  LDCU.64 UR26, c[0x0][0x450] ;  /* 0x00008a00ff1a77ac */ /* 0x000e220008000a00 */
[----:B------:R-:W-:-:S02]  /*08f0*/  ULEA.HI.X UR15, UR6, UR21, UR15, 0x3, UP1 ;  /* 0x00000015060f7291 */ /* 0x000fc400088f1c0f */
[----:B--2---:R-:W-:Y:S02]  /*0900*/  ULEA UR17, UP1, UR4, UR22, 0x3 ;  /* 0x0000001604117291 */ /* 0x004fe4000f8218ff */
[----:B---3--:R-:W-:Y:S02]  /*0910*/  @UP0 UIMAD UR19, UR18, UR31, URZ ;  /* 0x0000001f121302a4 */ /* 0x008fe4000f8e02ff */
[----:B------:R-:W-:Y:S01]  /*0920*/  ULEA.HI.X UR18, UR4, UR23, UR5, 0x3, UP1 ;  /* 0x0000001704127291 */ /* 0x000fe200088f1c05 */
[----:B------:R-:W-:Y:S02]  /*0930*/  UMOV UR7, URZ ;  /* 0x000000ff00077c82 */ /* 0x000fe40008000000 */
[----:B------:R-:W-:Y:S01]  /*0940*/  UMOV UR4, URZ ;  /* 0x000000ff00047c82 */ /* 0x000fe20008000000 */
[----:B------:R-:W-:Y:S01]  /*0950*/  UMOV UR5, URZ ;  /* 0x000000ff00057c82 */ /* 0x000fe20008000000 */
[----:B----4-:R-:W-:Y:S02]  /*0960*/  @UP0 UIMAD.WIDE UR4, UR19, 0x10, UR34 ;  /* 0x00000010130408a5 */ /* 0x010fe4000f8e0222 */
[----:B------:R-:W-:Y:S01]  /*0970*/  UISETP.GE.AND UP0, UPT, UR33, 0x1, UPT ;  /* 0x000000012100788c */ /* 0x000fe2000bf06270 */
[----:B------:R-:W-:Y:S01]  /*0980*/  UMOV UR6, URZ ;  /* 0x000000ff00067c82 */ /* 0x000fe20008000000 */
[----:B0-----:R-:W-:-:S02]  /*0990*/  ULEA UR26, UP4, UR36, UR26, 0x2 ;  /* 0x0000001a241a7291 */ /* 0x001fc4000f8810ff */
[----:B------:R-:W-:-:S04]  /*09a0*/  UIADD3.X UR38, UPT, UPT, UR38, UR40, URZ, UP3, !UPT ;  /* 0x0000002826267290 */ /* 0x000fc80009ffe4ff */
[----:B------:R-:W-:Y:S01]  /*09b0*/  ULEA.HI.X UR27, UR36, UR27, UR38, 0x2, UP4 ;  /* 0x0000001b241b7291 */ /* 0x000fe2000a0f1426 */
[----:B------:R-:W-:Y:S02]  /*09c0*/  @P3 R2UR UR7, R7 ;  /* 0x00000000070732ca */ /* 0x000fe400000e0000 */
[----:B------:R-:W-:Y:S01]  /*09d0*/  @P4 R2UR UR6, R4 ;  /* 0x00000000040642ca */ /* 0x000fe200000e0000 */
[----:B------:R-:W-:-:S14]  /*09e0*/  BRA.U !UP0, `(.L_x_14922) ;  /* 0x00000089080c7547 */ /* 0x000fdc000b800000 */
[----:B------:R-:W0:Y:S01]  /*09f0*/  S2R R168, SR_TID.X ;  /* 0x0000000000a87919 */ /* 0x000e220000002100 */
[----:B------:R-:W1:Y:S01]  /*0a00*/  S2UR UR8, SR_CgaCtaId ;  /* 0x00000000000879c3 */ /* 0x000e620000008800 */
[----:B------:R-:W-:Y:S01]  /*0a10*/  MOV R169, RZ ;  /* 0x000000ff00a97202 */ /* 0x000fe20000000f00 */
[----:B------:R-:W-:Y:S01]  /*0a20*/  UMOV UR30, 0x400 ;  /* 0x00000400001e7882 */ /* 0x000fe20000000000 */
[----:B------:R-:W-:Y:S01]  /*0a30*/  MOV R171, RZ ;  /* 0x000000ff00ab7202 */ /* 0x000fe20000000f00 */
[----:B------:R-:W2:Y:S01]  /*0a40*/  LDCU UR19, c[0x0][0x394] ;  /* 0x00007280ff1377ac */ /* 0x000ea20008000800 */
[----:B------:R-:W-:Y:S01]  /*0a50*/  UMOV UR20, UR24 ;  /* 0x0000001800147c82 */ /* 0x000fe20008000000 */
[----:B------:R-:W-:Y:S01]  /*0a60*/  UMOV UR21, UR25 ;  /* 0x0000001900157c82 */ /* 0x000fe20008000000 */
[----:B------:R-:W-:Y:S01]  /*0a70*/  UMOV UR22, UR26 ;  /* 0x0000001a00167c82 */ /* 0x000fe20008000000 */
[----:B------:R-:W-:Y:S01]  /*0a80*/  UMOV UR23, UR27 ;  /* 0x0000001b00177c82 */ /* 0x000fe20008000000 */
[----:B-1----:R-:W-:Y:S01]  /*0a90*/  ULEA UR30, UR8, UR30, 0x18 ;  /* 0x0000001e081e7291 */ /* 0x002fe2000f8ec0ff */
[----:B0-----:R-:W-:-:S04]  /*0aa0*/  SHF.L.U32 R0, R168, 0x2, RZ ;  /* 0x00000002a8007819 */ /* 0x001fc800000006ff */
[----:B------:R-:W-:-:S04]  /*0ab0*/  LOP3.LUT R3, R0, 0xf80, RZ, 0xc0, !PT ;  /* 0x00000f8000037812 */ /* 0x000fc800078ec0ff */
[----:B--2---:R-:W-:-:S07]  /*0ac0*/  LOP3.LUT R7, R3, 0x1f, R168, 0xf8, !PT ;  /* 0x0000001f03077812 */ /* 0x004fce00078ef8a8 */
.L_x_15004:
        /* <DEDUP_REMOVED lines=99> */
[----:B------:R-:W1:Y:S01]  /*1100*/  LDC R145, c[0x0][0x388] ;  /* 0x0000e200ff917b82 */ /* 0x000e620000000800 */
        /* <DEDUP_REMOVED lines=30> */
[----:B0-----:R-:W-:Y:S01]  /*12f0*/  ISETP.EQ.AND P0, PT, R0, RZ, P0 ;  /* 0x000000ff0000720c */ /* 0x001fe20000702270 */
[----:B------:R-:W-:Y:S01]  /*1300*/  FADD.FTZ R136, R59, R59 ;  /* 0x0000003b3b887221 */ /* 0x000fe20000010000 */
[----:B------:R-:W-:Y:S01]  /*1310*/  FADD.FTZ R135, R52, R52 ;  /* 0x0000003434877221 */ /* 0x000fe20000010000 */
[----:B------:R-:W-:Y:S01]  /*1320*/  FADD.FTZ R134, R53, R53 ;  /* 0x0000003535867221 */ /* 0x000fe20000010000 */
[----:B------:R-:W-:Y:S01]  /*1330*/  FADD.FTZ R133, R54, R54 ;  /* 0x0000003636857221 */ /* 0x000fe20000010000 */
[----:B------:R-:W-:Y:S01]  /*1340*/  FADD.FTZ R132, R55, R55 ;  /* 0x0000003737847221 */ /* 0x000fe20000010000 */
[----:B------:R-:W0:Y:S01]  /*1350*/  LDCU UR43, c[0x0][0x394] ;  /* 0x00007280ff2b77ac */ /* 0x000e220008000800 */
[----:B------:R-:W2:Y:S01]  /*1360*/  LDCU UR44, c[0x0][0x38c] ;  /* 0x00007180ff2c77ac */ /* 0x000ea20008000800 */
[----:B------:R-:W3:Y:S01]  /*1370*/  LDCU.64 UR32, c[0x0][0x3c0] ;  /* 0x00007800ff2077ac */ /* 0x000ee20008000a00 */
[----:B------:R-:W4:Y:S01]  /*1380*/  LDCU.64 UR34, c[0x0][0x440] ;  /* 0x00008800ff2277ac */ /* 0x000f220008000a00 */
[----:B------:R-:W0:Y:S01]  /*1390*/  LDCU.64 UR36, c[0x0][0x3e0] ;  /* 0x00007c00ff2477ac */ /* 0x000e220008000a00 */
[----:B------:R-:W0:Y:S01]  /*13a0*/  LDCU.64 UR38, c[0x0][0x4d0] ;  /* 0x00009a00ff2677ac */ /* 0x000e220008000a00 */
[----:B------:R-:W0:Y:S01]  /*13b0*/  LDCU.64 UR40, c[0x0][0x4f0] ;  /* 0x00009e00ff2877ac */ /* 0x000e220008000a00 */
[----:B------:R-:W0:Y:S01]  /*13c0*/  LDCU.128 UR24, c[0x0][0x3a0] ;  /* 0x00007400ff1877ac */ /* 0x000e220008000c00 */
[----:B------:R-:W-:-:S05]  /*13d0*/  UMOV UR8, URZ ;  /* 0x000000ff00087c82 */ /* 0x000fca0008000000 */
.L_x_15003:
[----:B------:R-:W5:Y:S01]  /*13e0*/  S2R R131, SR_TID.X ;  /* 0x0000000000837919 */ /* 0x000f620000002100 */
[----:B---3--:R-:W-:-:S04]  /*13f0*/  UIMAD.WIDE.U32 UR30, UR8, UR32, URZ ;  /* 0x00000020081e72a5 */ /* 0x008fc8000f8e00ff */
[----:B------:R-:W-:Y:S02]  /*1400*/  UIMAD UR31, UR8, UR33, UR31 ;  /* 0x00000021081f72a4 */ /* 0x000fe4000f8e021f */
[----:B------:R-:W-:-:S04]  /*1410*/  ULEA UR42, UP0, UR30, UR20, 0x2 ;  /* 0x000000141e2a7291 */ /* 0x000fc8000f8010ff */
[----:B------:R-:W-:Y:S02]  /*1420*/  ULEA.HI.X UR30, UR30, UR21, UR31, 0x2, UP0 ;  /* 0x000000151e1e7291 */ /* 0x000fe400080f141f */
[----:B-1----:R-:W-:-:S04]  /*1430*/  MOV R2, UR42 ;  /* 0x0000002a00027c02 */ /* 0x002fc80008000f00 */
[----:B------:R-:W-:Y:S02]  /*1440*/  MOV R3, UR30 ;  /* 0x0000001e00037c02 */ /* 0x000fe40008000f00 */
[----:B-----5:R-:W-:-:S04]  /*1450*/  SHF.L.U32 R195, R131, 0x3, RZ ;  /* 0x0000000383c37819 */ /* 0x020fc800000006ff */
[----:B------:R-:W-:-:S04]  /*1460*/  LOP3.LUT R53, R195, 0x1f00, RZ, 0xc0, !PT ;  /* 0x00001f00c3357812 */ /* 0x000fc800078ec0ff */
[----:B------:R-:W-:-:S05]  /*1470*/  LOP3.LUT R87, R53, 0x1f, R168, 0xf8, !PT ;  /* 0x0000001f35577812 */ /* 0x000fca00078ef8a8 */
        /* <DEDUP_REMOVED lines=8> */
[----:B------:R-:W2:Y:S01]  /*1500*/  LDG.E.128 R80, desc[UR28][R2.64+0xe00] ;  /* 0x000e001c02507981 */ /* 0x000ea2000c1e1d00 */
[----:B0-----:R-:W0:Y:S02]  /*1510*/  S2UR UR42, SR_CTAID.Y ;  /* 0x00000000002a79c3 */ /* 0x001e240000002600 */
[----:B0-----:R-:W-:-:S04]  /*1520*/  UIMAD.WIDE.U32 UR30, UR42, UR24, URZ ;  /* 0x000000182a1e72a5 */ /* 0x001fc8000f8e00ff */
[----:B------:R-:W-:-:S04]  /*1530*/  UIMAD UR31, UR42, UR25, UR31 ;  /* 0x000000192a1f72a4 */ /* 0x000fc8000f8e021f */
[----:B------:R-:W-:-:S04]  /*1540*/  UIMAD.WIDE.U32 UR30, UR8, UR26, UR30 ;  /* 0x0000001a081e72a5 */ /* 0x000fc8000f8e001e */
[----:B------:R-:W-:Y:S02]  /*1550*/  UIMAD UR31, UR8, UR27, UR31 ;  /* 0x0000001b081f72a4 */ /* 0x000fe4000f8e021f */
[----:B----4-:R-:W-:-:S04]  /*1560*/  ULEA UR42, UP0, UR30, UR34, 0x3 ;  /* 0x000000221e2a7291 */ /* 0x010fc8000f8018ff */
[----:B------:R-:W-:Y:S02]  /*1570*/  ULEA.HI.X UR30, UR30, UR35, UR31, 0x3, UP0 ;  /* 0x000000231e1e7291 */ /* 0x000fe400080f1c1f */
[----:B------:R-:W-:-:S04]  /*1580*/  MOV R84, UR42 ;  /* 0x0000002a00547c02 */ /* 0x000fc80008000f00 */
[----:B------:R-:W-:-:S05]  /*1590*/  MOV R85, UR30 ;  /* 0x0000001e00557c02 */ /* 0x000fca0008000f00 */
[----:B------:R-:W4:Y:S01]  /*15a0*/  LDG.E.64 R2, desc[UR28][R84.64] ;  /* 0x0000001c54027981 */ /* 0x000f22000c1e1b00 */
[----:B------:R-:W-:-:S04]  /*15b0*/  UIMAD.WIDE.U32 UR30, UR8, UR36, URZ ;  /* 0x00000024081e72a5 */ /* 0x000fc8000f8e00ff */
[----:B------:R-:W-:Y:S02]  /*15c0*/  UIMAD UR31, UR8, UR37, UR31 ;  /* 0x00000025081f72a4 */ /* 0x000fe4000f8e021f */
[----:B------:R-:W-:-:S04]  /*15d0*/  ULEA UR42, UP0, UR30, UR22, 0x2 ;  /* 0x000000161e2a7291 */ /* 0x000fc8000f8010ff */
[----:B------:R-:W-:Y:S02]  /*15e0*/  ULEA.HI.X UR30, UR30, UR23, UR31, 0x2, UP0 ;  /* 0x000000171e1e7291 */ /* 0x000fe400080f141f */
[----:B------:R-:W-:-:S04]  /*15f0*/  MOV R116, UR42 ;  /* 0x0000002a00747c02 */ /* 0x000fc80008000f00 */
[----:B------:R-:W-:-:S03]  /*1600*/  MOV R117, UR30 ;  /* 0x0000001e00757c02 */ /* 0x000fc60008000f00 */
[----:B------:R-:W-:Y:S01]  /*1610*/  IMAD.WIDE.U32 R116, R87, 0x10, R116 ;  /* 0x0000001057747825 */ /* 0x000fe200078e0074 */
[----:B---3--:R0:W-:Y:S04]  /*1620*/  STS.128 [R166], R52 ;  /* 0x00000034a6007388 */ /* 0x0081e80000000c00 */
[----:B-----5:R3:W-:Y:S04]  /*1630*/  STS.128 [R166+0x210], R56 ;  /* 0x00021038a6007388 */ /* 0x0207e80000000c00 */
[----:B--2---:R2:W-:Y:S04]  /*1640*/  STS.128 [R166+0x420], R60 ;  /* 0x0004203ca6007388 */ /* 0x0045e80000000c00 */
[----:B------:R5:W-:Y:S04]  /*1650*/  STS.128 [R166+0x630], R64 ;  /* 0x00063040a6007388 */ /* 0x000be80000000c00 */
[----:B------:R-:W-:Y:S04]  /*1660*/  STS.128 [R166+0x840], R68 ;  /* 0x00084044a6007388 */ /* 0x000fe80000000c00 */
[----:B------:R-:W-:Y:S04]  /*1670*/  STS.128 [R166+0xa50], R72 ;  /* 0x000a5048a6007388 */ /* 0x000fe80000000c00 */
[----:B------:R-:W-:Y:S04]  /*1680*/  STS.128 [R166+0xc60], R76 ;  /* 0x000c604ca6007388 */ /* 0x000fe80000000c00 */
[----:B------:R-:W-:Y:S01]  /*1690*/  STS.128 [R166+0xe70], R80 ;  /* 0x000e7050a6007388 */ /* 0x000fe20000000c00 */
[----:B------:R-:W-:-:S03]  /*16a0*/  NOP ;  /* 0x0000000000007918 */ /* 0x000fc60000000000 */
[----:B------:R-:W5:Y:S04]  /*16b0*/  LDG.E.128 R84, desc[UR28][R116.64] ;  /* 0x0000001c74547981 */ /* 0x000f68000c1e1d00 */
[----:B------:R-:W5:Y:S04]  /*16c0*/  LDG.E.128 R88, desc[UR28][R116.64+0x200] ;  /* 0x0002001c74587981 */ /* 0x000f68000c1e1d00 */
[----:B------:R-:W5:Y:S04]  /*16d0*/  LDG.E.128 R92, desc[UR28][R116.64+0x400] ;  /* 0x0004001c745c7981 */ /* 0x000f68000c1e1d00 */
[----:B------:R-:W5:Y:S04]  /*16e0*/  LDG.E.128 R112, desc[UR28][R116.64+0xe00] ;  /* 0x000e001c74707981 */ /* 0x000f68000c1e1d00 */
[----:B------:R-:W5:Y:S04]  /*16f0*/  LDG.E.128 R96, desc[UR28][R116.64+0x600] ;  /* 0x0006001c74607981 */ /* 0x000f68000c1e1d00 */
[----:B------:R-:W5:Y:S04]  /*1700*/  LDG.E.128 R100, desc[UR28][R116.64+0x800] ;  /* 0x0008001c74647981 */ /* 0x000f68000c1e1d00 */
[----:B------:R-:W5:Y:S04]  /*1710*/  LDG.E.128 R104, desc[UR28][R116.64+0xa00] ;  /* 0x000a001c74687981 */ /* 0x000f68000c1e1d00 */
[----:B------:R1:W5:Y:S01]  /*1720*/  LDG.E.128 R108, desc[UR28][R116.64+0xc00] ;  /* 0x000c001c746c7981 */ /* 0x000362000c1e1d00 */
[----:B----4-:R-:W-:-:S13]  /*1730*/  R2UR UR46, R3 ;  /* 0x00000000032e72ca */ /* 0x010fda00000e0000 */
[----:B------:R-:W-:-:S04]  /*1740*/  FMUL.FTZ R0, R164, UR46 ;  /* 0x0000002ea4007c20 */ /* 0x000fc80008410000 */
[----:B------:R-:W-:Y:S01]  /*1750*/  FMUL.RZ R3, R0, 0.15915493667125701904 ;  /* 0x3e22f98300037820 */ /* 0x000fe2000040c000 */
[----:B------:R-:W-:-:S04]  /*1760*/  FMUL.FTZ R0, R161, UR46 ;  /* 0x0000002ea1007c20 */ /* 0x000fc80008410000 */
[----:B0-----:R-:W-:Y:S01]  /*1770*/  FMUL.RZ R52, R0, 0.15915493667125701904 ;  /* 0x3e22f98300347820 */ /* 0x001fe2000040c000 */
[----:B------:R-:W-:-:S04]  /*1780*/  FMUL.FTZ R0, R162, UR46 ;  /* 0x0000002ea2007c20 */ /* 0x000fc80008410000 */
[----:B------:R-:W-:Y:S01]  /*1790*/  FMUL.RZ R54, R0, 0.15915493667125701904 ;  /* 0x3e22f98300367820 */ /* 0x000fe2000040c000 */
[----:B------:R-:W-:-:S04]  /*17a0*/  FMUL.FTZ R0, R159, UR46 ;  /* 0x0000002e9f007c20 */ /* 0x000fc80008410000 */
[----:B---3--:R-:W-:Y:S01]  /*17b0*/  FMUL.RZ R56, R0, 0.15915493667125701904 ;  /* 0x3e22f98300387820 */ /* 0x008fe2000040c000 */
[----:B------:R-:W-:Y:S01]  /*17c0*/  FMUL.FTZ R0, R160, UR46 ;  /* 0x0000002ea0007c20 */ /* 0x000fe20008410000 */
[----:B------:R-:W-:Y:S08]  /*17d0*/  MUFU.SIN R129, R3 ;  /* 0x0000000300817308 */ /* 0x000ff00000000400 */
[----:B------:R0:W3:Y:S02]  /*17e0*/  MUFU.COS R53, R3 ;  /* 0x0000000300357308 */ /* 0x0000e40000000000 */
[----:B0-----:R-:W-:Y:S01]  /*17f0*/  FMUL.RZ R3, R0, 0.15915493667125701904 ;  /* 0x3e22f98300037820 */ /* 0x001fe2000040c000 */
[----:B------:R-:W-:-:S05]  /*1800*/  FMUL.FTZ R0, R157, UR46 ;  /* 0x0000002e9d007c20 */ /* 0x000fca0008410000 */
[----:B------:R-:W-:Y:S08]  /*1810*/  MUFU.SIN R127, R52 ;  /* 0x00000034007f7308 */ /* 0x000ff00000000400 */
[----:B------:R0:W4:Y:S02]  /*1820*/  MUFU.COS R55, R52 ;  /* 0x0000003400377308 */ /* 0x0001240000000000 */
[----:B0-----:R-:W-:Y:S01]  /*1830*/  FMUL.RZ R52, R0, 0.15915493667125701904 ;  /* 0x3e22f98300347820 */ /* 0x001fe2000040c000 */
[----:B------:R-:W-:-:S05]  /*1840*/  FMUL.FTZ R0, R158, UR46 ;  /* 0x0000002e9e007c20 */ /* 0x000fca0008410000 */
[----:B------:R-:W-:Y:S08]  /*1850*/  MUFU.SIN R125, R54 ;  /* 0x00000036007d7308 */ /* 0x000ff00000000400 */
[----:B------:R0:W1:Y:S02]  /*1860*/  MUFU.COS R57, R54 ;  /* 0x0000003600397308 */ /* 0x0000640000000000 */
[----:B0-----:R-:W-:Y:S01]  /*1870*/  FMUL.RZ R54, R0, 0.15915493667125701904 ;  /* 0x3e22f98300367820 */ /* 0x001fe2000040c000 */
[----:B------:R-:W-:-:S05]  /*1880*/  FMUL.FTZ R0, R155, UR46 ;  /* 0x0000002e9b007c20 */ /* 0x000fca0008410000 */
[----:B------:R-:W-:Y:S01]  /*1890*/  MUFU.SIN R123, R56 ;  /* 0x00000038007b7308 */ /* 0x000fe20000000400 */
[----:B------:R-:W-:-:S07]  /*18a0*/  R2UR UR45, R2 ;  /* 0x00000000022d72ca */ /* 0x000fce00000e0000 */
[----:B------:R0:W1:Y:S02]  /*18b0*/  MUFU.COS R59, R56 ;  /* 0x00000038003b7308 */ /* 0x0000640000000000 */
[----:B0-----:R-:W-:Y:S01]  /*18c0*/  FMUL.RZ R56, R0, 0.15915493667125701904 ;  /* 0x3e22f98300387820 */ /* 0x001fe2000040c000 */
[----:B------:R-:W-:-:S05]  /*18d0*/  FMUL.FTZ R0, R156, UR46 ;  /* 0x0000002e9c007c20 */ /* 0x000fca0008410000 */
[----:B------:R-:W-:Y:S08]  /*18e0*/  MUFU.SIN R121, R3 ;  /* 0x0000000300797308 */ /* 0x000ff00000000400 */
[----:B--2---:R0:W2:Y:S02]  /*18f0*/  MUFU.COS R61, R3 ;  /* 0x00000003003d7308 */ /* 0x0040a40000000000 */
[----:B0-----:R-:W-:Y:S01]  /*1900*/  FMUL.RZ R3, R0, 0.15915493667125701904 ;  /* 0x3e22f98300037820 */ /* 0x001fe2000040c000 */
[----:B------:R-:W-:-:S05]  /*1910*/  FMUL.FTZ R0, R153, UR46 ;  /* 0x0000002e99007c20 */ /* 0x000fca0008410000 */
[----:B------:R-:W-:Y:S08]  /*1920*/  MUFU.SIN R63, R52 ;  /* 0x00000034003f7308 */ /* 0x000ff00000000400 */
[----:B-----5:R0:W5:Y:S01]  /*1930*/  MUFU.COS R65, R52 ;  /* 0x0000003400417308 */ /* 0x0201620000000000 */
[----:B------:R-:W-:Y:S01]  /*1940*/  MOV R2, UR45 ;  /* 0x0000002d00027c02 */ /* 0x000fe20008000f00 */
[----:B0-----:R-:W-:Y:S01]  /*1950*/  FMUL.RZ R52, R0, 0.15915493667125701904 ;  /* 0x3e22f98300347820 */ /* 0x001fe2000040c000 */
[----:B------:R-:W-:-:S05]  /*1960*/  FMUL.FTZ R0, R154, UR46 ;  /* 0x0000002e9a007c20 */ /* 0x000fca0008410000 */
[----:B------:R-:W-:Y:S08]  /*1970*/  MUFU.SIN R182, R54 ;  /* 0x0000003600b67308 */ /* 0x000ff00000000400 */
[----:B------:R0:W-:Y:S01]  /*1980*/  MUFU.COS R184, R54 ;  /* 0x0000003600b87308 */ /* 0x0001e20000000000 */
[----:B------:R-:W-:Y:S01]  /*1990*/  FMUL.FTZ R2, R2, 1.4426950216293334961 ;  /* 0x3fb8aa3b02027820 */ /* 0x000fe20000410000 */
[----:B0-----:R-:W-:Y:S01]  /*19a0*/  FMUL.RZ R54, R0, 0.15915493667125701904 ;  /* 0x3e22f98300367820 */ /* 0x001fe2000040c000 */
[----:B------:R-:W-:-:S05]  /*19b0*/  FMUL.FTZ R0, R151, UR46 ;  /* 0x0000002e97007c20 */ /* 0x000fca0008410000 */
[----:B------:R-:W-:Y:S01]  /*19c0*/  MUFU.SIN R188, R56 ;  /* 0x0000003800bc7308 */ /* 0x000fe20000000400 */
[----:B------:R-:W0:Y:S07]  /*19d0*/  S2UR UR31, SR_CgaCtaId ;  /* 0x00000000001f79c3 */ /* 0x000e2e0000008800 */
[----:B------:R3:W-:Y:S02]  /*19e0*/  MUFU.COS R190, R56 ;  /* 0x0000003800be7308 */ /* 0x0007e40000000000 */
[----:B---3--:R-:W-:Y:S01]  /*19f0*/  FMUL.RZ R56, R0, 0.15915493667125701904 ;  /* 0x3e22f98300387820 */ /* 0x008fe2000040c000 */
[----:B------:R-:W-:-:S04]  /*1a00*/  FMUL.FTZ R0, R152, UR46 ;  /* 0x0000002e98007c20 */ /* 0x000fc80008410000 */
[----:B------:R-:W-:Y:S01]  /*1a10*/  FMUL.RZ R58, R0, 0.15915493667125701904 ;  /* 0x3e22f983003a7820 */ /* 0x000fe2000040c000 */
[----:B------:R-:W-:-:S06]  /*1a20*/  FMUL.FTZ R0, R164, R2 ;  /* 0x00000002a4007220 */ /* 0x000fcc0000410000 */
[----:B------:R-:W3:Y:S01]  /*1a30*/  MUFU.EX2 R0, R0 ;  /* 0x0000000000007308 */ /* 0x000ee20000000800 */
[----:B------:R-:W-:-:S03]  /*1a40*/  FMUL.FTZ R60, R157, R2 ;  /* 0x000000029d3c7220 */ /* 0x000fc60000410000 */
[----:B------:R-:W-:Y:S08]  /*1a50*/  MUFU.SIN R177, R52 ;  /* 0x0000003400b17308 */ /* 0x000ff00000000400 */
[----:B------:R4:W-:Y:S08]  /*1a60*/  MUFU.COS R178, R52 ;  /* 0x0000003400b27308 */ /* 0x0009f00000000000 */
[----:B------:R-:W-:Y:S01]  /*1a70*/  MUFU.SIN R175, R54 ;  /* 0x0000003600af7308 */ /* 0x000fe20000000400 */
[----:B----4-:R-:W-:-:S07]  /*1a80*/  FMUL.FTZ R52, R161, R2 ;  /* 0x00000002a1347220 */ /* 0x010fce0000410000 */
[----:B------:R4:W-:Y:S08]  /*1a90*/  MUFU.COS R176, R54 ;  /* 0x0000003600b07308 */ /* 0x0009f00000000000 */
[----:B------:R-:W-:Y:S01]  /*1aa0*/  MUFU.SIN R173, R56 ;  /* 0x0000003800ad7308 */ /* 0x000fe20000000400 */
[----:B----4-:R-:W-:-:S07]  /*1ab0*/  FMUL.FTZ R54, R162, R2 ;  /* 0x00000002a2367220 */ /* 0x010fce0000410000 */
[----:B------:R4:W-:Y:S08]  /*1ac0*/  MUFU.COS R174, R56 ;  /* 0x0000003800ae7308 */ /* 0x0009f00000000000 */
[----:B------:R-:W-:Y:S01]  /*1ad0*/  MUFU.SIN R170, R58 ;  /* 0x0000003a00aa7308 */ /* 0x000fe20000000400 */
[----:B----4-:R-:W-:-:S07]  /*1ae0*/  FMUL.FTZ R56, R159, R2 ;  /* 0x000000029f387220 */ /* 0x010fce0000410000 */
[----:B------:R4:W-:Y:S01]  /*1af0*/  MUFU.COS R172, R58 ;  /* 0x0000003a00ac7308 */ /* 0x0009e20000000000 */
[C---:B---3--:R-:W-:Y:S01]  /*1b00*/  FMUL.FTZ R130, R0.reuse, R53 ;  /* 0x0000003500827220 */ /* 0x048fe20000410000 */
[----:B------:R-:W-:Y:S01]  /*1b10*/  FMUL.FTZ R129, R0, R129 ;  /* 0x0000008100817220 */ /* 0x000fe20000410000 */
[----:B----4-:R-:W-:-:S05]  /*1b20*/  FMUL.FTZ R58, R160, R2 ;  /* 0x00000002a03a7220 */ /* 0x010fca0000410000 */
[----:B------:R-:W3:Y:S01]  /*1b30*/  MUFU.EX2 R52, R52 ;  /* 0x0000003400347308 */ /* 0x000ee20000000800 */
[----:B------:R-:W-:Y:S01]  /*1b40*/  UMOV UR30, 0x400 ;  /* 0x00000400001e7882 */ /* 0x000fe20000000000 */
[----:B------:R-:W-:Y:S02]  /*1b50*/  SHF.L.U32 R0, R167, 0x3, RZ ;  /* 0x00000003a7007819 */ /* 0x000fe400000006ff */
[----:B------:R-:W1:Y:S04]  /*1b60*/  MUFU.EX2 R54, R54 ;  /* 0x0000003600367308 */ /* 0x000e680000000800 */
[----:B------:R-:W4:Y:S04]  /*1b70*/  MUFU.EX2 R56, R56 ;  /* 0x0000003800387308 */ /* 0x000f280000000800 */
[----:B------:R-:W2:Y:S04]  /*1b80*/  MUFU.EX2 R58, R58 ;  /* 0x0000003a003a7308 */ /* 0x000ea80000000800 */
[----:B------:R-:W5:Y:S01]  /*1b90*/  MUFU.EX2 R60, R60 ;  /* 0x0000003c003c7308 */ /* 0x000f620000000800 */
[----:B0-----:R-:W-:Y:S01]  /*1ba0*/  ULEA UR30, UR31, UR30, 0x18 ;  /* 0x0000001e1f1e7291 */ /* 0x001fe2000f8ec0ff */
[----:B------:R-:W-:Y:S01]  /*1bb0*/  LEA.HI.SX32 R185, R0, R0, 0x1b ;  /* 0x0000000000b97211 */ /* 0x000fe200078fdaff */
[----:B------:R-:W-:-:S04]  /*1bc0*/  FMUL.FTZ R0, R150, UR46 ;  /* 0x0000002e96007c20 */ /* 0x000fc80008410000 */
[----:B------:R-:W-:Y:S01]  /*1bd0*/  LEA R185, R185, UR30, 0x4 ;  /* 0x0000001eb9b97c11 */ /* 0x000fe2000f8e20ff */
[----:B------:R-:W-:Y:S01]  /*1be0*/  FMUL.RZ R119, R0, 0.15915493667125701904 ;  /* 0x3e22f98300777820 */ /* 0x000fe2000040c000 */
[C---:B---3--:R-:W-:Y:S01]  /*1bf0*/  FMUL.FTZ R128, R52.reuse, R55 ;  /* 0x0000003734807220 */ /* 0x048fe20000410000 */
[----:B------:R-:W-:Y:S01]  /*1c00*/  FMUL.FTZ R127, R52, R127 ;  /* 0x0000007f347f7220 */ /* 0x000fe20000410000 */
[C---:B-1----:R-:W-:Y:S01]  /*1c10*/  FMUL.FTZ R126, R54.reuse, R57 ;  /* 0x00000039367e7220 */ /* 0x042fe20000410000 */
[----:B------:R-:W-:Y:S01]  /*1c20*/  FMUL.FTZ R125, R54, R125 ;  /* 0x0000007d367d7220 */ /* 0x000fe20000410000 */
[C---:B----4-:R-:W-:Y:S01]  /*1c30*/  FMUL.FTZ R124, R56.reuse, R59 ;  /* 0x0000003b387c7220 */ /* 0x050fe20000410000 */
[----:B------:R-:W-:Y:S01]  /*1c40*/  FMUL.FTZ R123, R56, R123 ;  /* 0x0000007b387b7220 */ /* 0x000fe20000410000 */
[C---:B--2---:R-:W-:Y:S01]  /*1c50*/  FMUL.FTZ R122, R58.reuse, R61 ;  /* 0x0000003d3a7a7220 */ /* 0x044fe20000410000 */
[----:B------:R-:W-:Y:S01]  /*1c60*/  FMUL.FTZ R121, R58, R121 ;  /* 0x000000793a797220 */ /* 0x000fe20000410000 */
[C---:B-----5:R-:W-:Y:S01]  /*1c70*/  FMUL.FTZ R120, R60.reuse, R65 ;  /* 0x000000413c787220 */ /* 0x060fe20000410000 */
[----:B------:R-:W-:Y:S01]  /*1c80*/  FMUL.FTZ R0, R60, R63 ;  /* 0x0000003f3c007220 */ /* 0x000fe20000410000 */
[----:B------:R-:W-:Y:S01]  /*1c90*/  LDS.128 R52, [R185] ;  /* 0x00000000b9347984 */ /* 0x000fe20000000c00 */
[----:B------:R-:W-:Y:S01]  /*1ca0*/  MUFU.SIN R179, R3 ;  /* 0x0000000300b37308 */ /* 0x000fe20000000400 */
[----:B------:R-:W-:-:S02]  /*1cb0*/  FMUL.FTZ R118, R156, R2 ;  /* 0x000000029c767220 */ /* 0x000fc40000410000 */
[----:B------:R-:W-:Y:S04]  /*1cc0*/  LDS.128 R56, [R185+0x10] ;  /* 0x00001000b9387984 */ /* 0x000fe80000000c00 */
[----:B------:R-:W-:Y:S01]  /*1cd0*/  LDS.128 R60, [R185+0x20] ;  /* 0x00002000b93c7984 */ /* 0x000fe20000000c00 */
[----:B------:R0:W1:Y:S03]  /*1ce0*/  MUFU.COS R180, R3 ;  /* 0x0000000300b47308 */ /* 0x0000660000000000 */
[----:B------:R-:W-:Y:S04]  /*1cf0*/  LDS.128 R64, [R185+0x30] ;  /* 0x00003000b9407984 */ /* 0x000fe80000000c00 */
[----:B------:R-:W-:Y:S04]  /*1d00*/  LDS.128 R68, [R185+0x40] ;  /* 0x00004000b9447984 */ /* 0x000fe80000000c00 */
[----:B------:R-:W-:Y:S04]  /*1d10*/  LDS.128 R72, [R185+0x50] ;  /* 0x00005000b9487984 */ /* 0x000fe80000000c00 */
[----:B------:R-:W-:Y:S04]  /*1d20*/  LDS.128 R76, [R185+0x60] ;  /* 0x00006000b94c7984 */ /* 0x000fe80000000c00 */
[----:B------:R-:W-:Y:S01]  /*1d30*/  LDS.128 R80, [R185+0x70] ;  /* 0x00007000b9507984 */ /* 0x000fe20000000c00 */
[----:B0-----:R-:W-:-:S03]  /*1d40*/  FMUL.FTZ R3, R149, UR46 ;  /* 0x0000002e95037c20 */ /* 0x001fc60008410000 */
[----:B------:R0:W-:Y:S01]  /*1d50*/  STS.128 [R166+0x1080], R84 ;  /* 0x00108054a6007388 */ /* 0x0001e20000000c00 */
[----:B------:R-:W1:Y:S03]  /*1d60*/  MUFU.EX2 R189, R118 ;  /* 0x0000007600bd7308 */ /* 0x000e660000000800 */
[----:B------:R2:W-:Y:S01]  /*1d70*/  STS.128 [R166+0x1290], R88 ;  /* 0x00129058a6007388 */ /* 0x0005e20000000c00 */
[----:B------:R-:W-:-:S03]  /*1d80*/  FMUL.RZ R186, R3, 0.15915493667125701904 ;  /* 0x3e22f98303ba7820 */ /* 0x000fc6000040c000 */
[----:B------:R3:W-:Y:S01]  /*1d90*/  STS.128 [R166+0x14a0], R92 ;  /* 0x0014a05ca6007388 */ /* 0x0007e20000000c00 */
[-C--:B0-----:R-:W-:Y:S01]  /*1da0*/  FMUL.FTZ R84, R154, R2.reuse ;  /* 0x000000029a547220 */ /* 0x081fe20000410000 */
[-C--:B------:R-:W-:Y:S01]  /*1db0*/  FMUL.FTZ R85, R151, R2.reuse ;  /* 0x0000000297557220 */ /* 0x080fe20000410000 */
[-C--:B------:R-:W-:Y:S02]  /*1dc0*/  FMUL.FTZ R86, R152, R2.reuse ;  /* 0x0000000298567220 */ /* 0x080fe40000410000 */
[----:B--2---:R0:W2:Y:S04]  /*1dd0*/  MUFU.EX2 R88, R84 ;  /* 0x0000005400587308 */ /* 0x0040a80000000800 */
[----:B------:R-:W4:Y:S04]  /*1de0*/  MUFU.EX2 R89, R85 ;  /* 0x0000005500597308 */ /* 0x000f280000000800 */
[----:B---3--:R-:W3:Y:S01]  /*1df0*/  MUFU.EX2 R93, R86 ;  /* 0x00000056005d7308 */ /* 0x008ee20000000800 */
[-C--:B------:R-:W-:Y:S01]  /*1e00*/  FMUL.FTZ R116, R158, R2.reuse ;  /* 0x000000029e747220 */ /* 0x080fe20000410000 */
[-C--:B------:R-:W-:Y:S01]  /*1e10*/  FMUL.FTZ R117, R155, R2.reuse ;  /* 0x000000029b757220 */ /* 0x080fe20000410000 */
[-C--:B------:R-:W-:Y:S01]  /*1e20*/  FMUL.FTZ R90, R149, R2.reuse ;  /* 0x00000002955a7220 */ /* 0x080fe20000410000 */
[----:B------:R-:W-:Y:S01]  /*1e30*/  MUFU.SIN R3, R186 ;  /* 0x000000ba00037308 */ /* 0x000fe20000000400 */
[----:B------:R-:W-:Y:S01]  /*1e40*/  FMUL.FTZ R92, R150, R2 ;  /* 0x00000002965c7220 */ /* 0x000fe20000410000 */
[----:B0-----:R-:W-:Y:S01]  /*1e50*/  FMUL.FTZ R84, R163, UR46 ;  /* 0x0000002ea3547c20 */ /* 0x001fe20008410000 */
[----:B------:R0:W-:Y:S05]  /*1e60*/  STS.128 [R166+0x1ef0], R112 ;  /* 0x001ef070a6007388 */ /* 0x0001ea0000000c00 */
[----:B------:R-:W5:Y:S01]  /*1e70*/  MUFU.COS R186, R186 ;  /* 0x000000ba00ba7308 */ /* 0x000f620000000000 */
[----:B------:R-:W-:Y:S01]  /*1e80*/  STS.128 [R166+0x16b0], R96 ;  /* 0x0016b060a6007388 */ /* 0x000fe20000000c00 */
[C---:B-1----:R-:W-:Y:S01]  /*1e90*/  FMUL.FTZ R180, R189.reuse, R180 ;  /* 0x000000b4bdb47220 */ /* 0x042fe20000410000 */
[----:B------:R-:W-:Y:S01]  /*1ea0*/  FMUL.FTZ R179, R189, R179 ;  /* 0x000000b3bdb37220 */ /* 0x000fe20000410000 */
[----:B------:R-:W-:Y:S01]  /*1eb0*/  FMUL.RZ R189, R84, 0.15915493667125701904 ;  /* 0x3e22f98354bd7820 */ /* 0x000fe2000040c000 */
[----:B------:R-:W-:Y:S03]  /*1ec0*/  STS.128 [R166+0x18c0], R100 ;  /* 0x0018c064a6007388 */ /* 0x000fe60000000c00 */
[----:B------:R-:W1:Y:S01]  /*1ed0*/  MUFU.EX2 R183, R116 ;  /* 0x0000007400b77308 */ /* 0x000e620000000800 */
[----:B------:R-:W-:Y:S01]  /*1ee0*/  STS.128 [R166+0x1ad0], R104 ;  /* 0x001ad068a6007388 */ /* 0x000fe20000000c00 */
[----:B--2---:R-:W-:-:S02]  /*1ef0*/  FMUL.FTZ R176, R88, R176 ;  /* 0x000000b058b07220 */ /* 0x004fc40000410000 */
[----:B------:R-:W2:Y:S01]  /*1f00*/  MUFU.EX2 R181, R117 ;  /* 0x0000007500b57308 */ /* 0x000ea20000000800 */
[----:B------:R-:W-:Y:S01]  /*1f10*/  STS.128 [R166+0x1ce0], R108 ;  /* 0x001ce06ca6007388 */ /* 0x000fe20000000c00 */
[----:B------:R-:W-:Y:S02]  /*1f20*/  NOP ;  /* 0x0000000000007918 */ /* 0x000fe40000000000 */
[----:B0-----:R0:W5:Y:S01]  /*1f30*/  MUFU.EX2 R114, R90 ;  /* 0x0000005a00727308 */ /* 0x0011620000000800 */
[----:B------:R-:W-:Y:S01]  /*1f40*/  FMUL.FTZ R175, R88, R175 ;  /* 0x000000af58af7220 */ /* 0x000fe20000410000 */
[C---:B----4-:R-:W-:Y:S01]  /*1f50*/  FMUL.FTZ R174, R89.reuse, R174 ;  /* 0x000000ae59ae7220 */ /* 0x050fe20000410000 */
[----:B------:R-:W-:Y:S01]  /*1f60*/  FMUL.FTZ R173, R89, R173 ;  /* 0x000000ad59ad7220 */ /* 0x000fe20000410000 */
[----:B------:R-:W-:Y:S01]  /*1f70*/  MUFU.SIN R187, R119 ;  /* 0x0000007700bb7308 */ /* 0x000fe20000000400 */
[C---:B---3--:R-:W-:Y:S01]  /*1f80*/  FMUL.FTZ R172, R93.reuse, R172 ;  /* 0x000000ac5dac7220 */ /* 0x048fe20000410000 */
[----:B------:R-:W-:Y:S01]  /*1f90*/  FMUL.FTZ R170, R93, R170 ;  /* 0x000000aa5daa7220 */ /* 0x000fe20000410000 */
[----:B------:R-:W-:Y:S04]  /*1fa0*/  LDS.128 R104, [R185+0x1090] ;  /* 0x00109000b9687984 */ /* 0x000fe80000000c00 */
[----:B------:R-:W-:Y:S01]  /*1fb0*/  LDS.128 R108, [R185+0x10a0] ;  /* 0x0010a000b96c7984 */ /* 0x000fe20000000c00 */
[----:B------:R3:W4:Y:S03]  /*1fc0*/  MUFU.COS R193, R119 ;  /* 0x0000007700c17308 */ /* 0x0007260000000000 */
[----:B------:R-:W-:Y:S04]  /*1fd0*/  LDS.128 R84, [R185+0x10b0] ;  /* 0x0010b000b9547984 */ /* 0x000fe80000000c00 */
[----:B0-----:R-:W-:Y:S01]  /*1fe0*/  LDS.128 R88, [R185+0x10c0] ;  /* 0x0010c000b9587984 */ /* 0x001fe20000000c00 */
[----:B------:R0:W4:Y:S03]  /*1ff0*/  MUFU.EX2 R112, R92 ;  /* 0x0000005c00707308 */ /* 0x0001260000000800 */
[----:B---3--:R-:W3:Y:S04]  /*2000*/  LDS.128 R116, [R185+0x1080] ;  /* 0x00108000b9747984 */ /* 0x008ee80000000c00 */
[----:B------:R-:W-:Y:S04]  /*2010*/  LDS.128 R96, [R185+0x10e0] ;  /* 0x0010e000b9607984 */ /* 0x000fe80000000c00 */
[----:B0-----:R-:W0:Y:S04]  /*2020*/  LDS.128 R92, [R185+0x10d0] ;  /* 0x0010d000b95c7984 */ /* 0x001e280000000c00 */
[----:B------:R3:W0:Y:S01]  /*2030*/  LDS.128 R100, [R185+0x10f0] ;  /* 0x0010f000b9647984 */ /* 0x0006220000000c00 */
[C---:B-1----:R-:W-:Y:S01]  /*2040*/  FMUL.FTZ R184, R183.reuse, R184 ;  /* 0x000000b8b7b87220 */ /* 0x042fe20000410000 */
[----:B------:R-:W-:Y:S01]  /*2050*/  USHF.L.U32 UR42, UR19, 0x8, URZ ;  /* 0x00000008132a7899 */ /* 0x000fe200080006ff */
[----:B------:R-:W-:Y:S01]  /*2060*/  FMUL.FTZ R183, R183, R182 ;  /* 0x000000b6b7b77220 */ /* 0x000fe20000410000 */
[----:B------:R-:W-:Y:S01]  /*2070*/  FMUL.FTZ R191, R153, R2 ;  /* 0x0000000299bf7220 */ /* 0x000fe20000410000 */
[C---:B--2---:R-:W-:Y:S01]  /*2080*/  FMUL.FTZ R182, R181.reuse, R190 ;  /* 0x000000beb5b67220 */ /* 0x044fe20000410000 */
[C---:B-----5:R-:W-:Y:S01]  /*2090*/  FMUL.FTZ R115, R114.reuse, R186 ;  /* 0x000000ba72737220 */ /* 0x060fe20000410000 */
[----:B------:R-:W-:Y:S01]  /*20a0*/  FMUL.FTZ R181, R181, R188 ;  /* 0x000000bcb5b57220 */ /* 0x000fe20000410000 */
[----:B------:R-:W1:Y:S01]  /*20b0*/  MUFU.COS R186, R189 ;  /* 0x000000bd00ba7308 */ /* 0x000e620000000000 */
[----:B------:R-:W-:Y:S01]  /*20c0*/  FMUL.FTZ R2, R163, R2 ;  /* 0x00000002a3027220 */ /* 0x000fe20000410000 */
[----:B------:R-:W-:Y:S01]  /*20d0*/  UIADD3 UR31, UPT, UPT, UR42, -0x100, URZ ;  /* 0xffffff002a1f7890 */ /* 0x000fe2000fffe0ff */
[----:B------:R-:W-:-:S05]  /*20e0*/  FMUL.FTZ R114, R114, R3 ;  /* 0x0000000372727220 */ /* 0x000fca0000410000 */
[----:B------:R-:W2:Y:S01]  /*20f0*/  MUFU.SIN R188, R189 ;  /* 0x000000bd00bc7308 */ /* 0x000ea20000000400 */
[----:B------:R-:W-:Y:S01]  /*2100*/  ULOP3.LUT UR31, UR31, 0x100, URZ, 0xc0, !UPT ;  /* 0x000001001f1f7892 */ /* 0x000fe2000f8ec0ff */
[----:B----4-:R-:W-:-:S06]  /*2110*/  FMUL.FTZ R113, R112, R193 ;  /* 0x000000c170717220 */ /* 0x010fcc0000410000 */
[----:B------:R-:W1:Y:S01]  /*2120*/  MUFU.EX2 R3, R2 ;  /* 0x0000000200037308 */ /* 0x000e620000000800 */
[----:B------:R-:W-:Y:S01]  /*2130*/  UIADD3 UR31, UPT, UPT, UR31, UR8, URZ ;  /* 0x000000081f1f7290 */ /* 0x000fe2000fffe0ff */
[----:B------:R-:W-:Y:S01]  /*2140*/  FMUL.FTZ R112, R112, R187 ;  /* 0x000000bb70707220 */ /* 0x000fe20000410000 */
[C---:B------:R-:W-:Y:S02]  /*2150*/  ISETP.NE.AND P1, PT, R131.reuse, RZ, PT ;  /* 0x000000ff8300720c */ /* 0x040fe40003f25270 */
[C---:B------:R-:W-:Y:S01]  /*2160*/  IADD3 R187, PT, PT, R131.reuse, 0x200, RZ ;  /* 0x0000020083bb7810 */ /* 0x040fe20007ffe0ff */
[----:B------:R-:W4:Y:S01]  /*2170*/  MUFU.EX2 R191, R191 ;  /* 0x000000bf00bf7308 */ /* 0x000f220000000800 */
[----:B------:R-:W-:Y:S02]  /*2180*/  ISETP.NE.AND P2, PT, R131, 0x1f, PT ;  /* 0x0000001f8300780c */ /* 0x000fe40003f45270 */
[----:B------:R-:W-:-:S04]  /*2190*/  SEL R187, R187, UR31, P1 ;  /* 0x0000001fbbbb7c07 */ /* 0x000fc80008800000 */
[----:B------:R-:W-:Y:S01]  /*21a0*/  LEA R196, R187, UR30, 0x3 ;  /* 0x0000001ebbc47c11 */ /* 0x000fe2000f8e18ff */
[C---:B-1----:R-:W-:Y:S01]  /*21b0*/  FMUL.FTZ R2, R3.reuse, R186 ;  /* 0x000000ba03027220 */ /* 0x042fe20000410000 */
[----:B--2---:R-:W-:Y:S01]  /*21c0*/  FMUL.FTZ R3, R3, R188 ;  /* 0x000000bc03037220 */ /* 0x004fe20000410000 */
[----:B------:R-:W-:Y:S04]  /*21d0*/  BSSY.RECONVERGENT B0, `(.L_x_14924) ;  /* 0x0000030000007945 */ /* 0x000fe80003800200 */
[----:B------:R1:W-:Y:S01]  /*21e0*/  STS.64 [R196+0x4650], R2 ;  /* 0x00465002c4007388 */ /* 0x0003e20000000a00 */
[C---:B----4-:R-:W-:Y:S01]  /*21f0*/  FMUL.FTZ R178, R191.reuse, R178 ;  /* 0x000000b2bfb27220 */ /* 0x050fe20000410000 */
[----:B------:R-:W-:Y:S01]  /*2200*/  FMUL.FTZ R177, R191, R177 ;  /* 0x000000b1bfb17220 */ /* 0x000fe20000410000 */
        /* <DEDUP_REMOVED lines=20> */
[C---:B0-----:R-:W-:Y:S01]  /*2350*/  FMUL.FTZ R193, R137.reuse, R92 ;  /* 0x0000005c89c17220 */ /* 0x041fe20000410000 */
        /* <DEDUP_REMOVED lines=22> */
.L_x_14925:
[----:B------:R0:W1:Y:S02]  /*24c0*/  LDS.64 R88, [R195+UR30+0x5658] ;  /* 0x0056581ec3587984 */ /* 0x0000640008000a00 */
.L_x_14926:
[----:B------:R-:W-:Y:S05]  /*24d0*/  BSYNC.RECONVERGENT B0 ;  /* 0x0000000000007941 */ /* 0x000fea0003800200 */
.L_x_14924:
        /* <DEDUP_REMOVED lines=22> */
[C---:B0-----:R-:W-:Y:S01]  /*2640*/  FMUL.FTZ R195, R157.reuse, R65 ;  /* 0x000000419dc37220 */ /* 0x041fe20000410000 */
        /* <DEDUP_REMOVED lines=9> */
[CC--:B------:R-:W-:Y:S01]  /*26e0*/  FMUL.FTZ R85, R125.reuse, R91.reuse ;  /* 0x0000005b7d557220 */ /* 0x0c0fe20000410000 */
[----:B------:R-:W-:Y:S01]  /*26f0*/  FMUL.FTZ R84, R125, R86 ;  /* 0x000000567d547220 */ /* 0x000fe20000410000 */
[----:B------:R-:W0:Y:S01]  /*2700*/  @P0 LDC R205, c[0x0][0x38c] ;  /* 0x0000e300ffcd0b82 */ /* 0x000e220000000800 */
[----:B------:R-:W-:Y:S01]  /*2710*/  FMUL.FTZ R228, R156, R70 ;  /* 0x000000469ce47220 */ /* 0x000fe20000410000 */
[C---:B------:R-:W-:Y:S01]  /*2720*/  FFMA.FTZ R85, R126.reuse, R86, -R85 ;  /* 0x000000567e557223 */ /* 0x040fe20000010855 */
[----:B------:R-:W-:Y:S01]  /*2730*/  FFMA.FTZ R84, R126, R91, R84 ;  /* 0x0000005b7e547223 */ /* 0x000fe20000010054 */
[----:B------:R-:W-:Y:S01]  /*2740*/  FMUL.FTZ R216, R156, R71 ;  /* 0x000000479cd87220 */ /* 0x000fe20000410000 */
[----:B------:R-:W-:Y:S01]  /*2750*/  MOV R92, UR19 ;  /* 0x00000013005c7c02 */ /* 0x000fe20008000f00 */
[C---:B------:R-:W-:Y:S01]  /*2760*/  FFMA.FTZ R85, R51.reuse, R204, R85 ;  /* 0x000000cc33557223 */ /* 0x040fe20000010055 */
[----:B------:R-:W-:Y:S01]  /*2770*/  FFMA.FTZ R84, R51, R206, R84 ;  /* 0x000000ce33547223 */ /* 0x000fe20000010054 */
[C---:B------:R-:W-:Y:S01]  /*2780*/  FMUL.FTZ R101, R153.reuse, R73 ;  /* 0x0000004999657220 */ /* 0x040fe20000410000 */
[----:B------:R-:W-:Y:S01]  /*2790*/  FMUL.FTZ R103, R153, R72 ;  /* 0x0000004899677220 */ /* 0x000fe20000410000 */
[C---:B------:R-:W-:Y:S01]  /*27a0*/  FMUL.FTZ R91, R123.reuse, R85 ;  /* 0x000000557b5b7220 */ /* 0x040fe20000410000 */
[----:B------:R-:W-:Y:S01]  /*27b0*/  FMUL.FTZ R87, R123, R84 ;  /* 0x000000547b577220 */ /* 0x000fe20000410000 */
[----:B------:R-:W-:-:S02]  /*27c0*/  HFMA2 R213, -RZ, RZ, 0, 9.5367431640625e-07 ;  /* 0x00000010ffd57431 */ /* 0x000fc400000001ff */
[----:B------:R-:W-:Y:S01]  /*27d0*/  FMUL.FTZ R100, R154, R75 ;  /* 0x0000004b9a647220 */ /* 0x000fe20000410000 */
[C---:B------:R-:W-:Y:S01]  /*27e0*/  FFMA.FTZ R91, R124.reuse, R84, R91 ;  /* 0x000000547c5b7223 */ /* 0x040fe2000001005b */
[----:B------:R-:W-:Y:S01]  /*27f0*/  FFMA.FTZ R86, R124, R85, -R87 ;  /* 0x000000557c567223 */ /* 0x000fe20000010857 */
[----:B------:R-:W-:Y:S02]  /*2800*/  FMUL.FTZ R98, R154, R74 ;  /* 0x0000004a9a627220 */ /* 0x000fe40000410000 */
        /* <DEDUP_REMOVED lines=14> */
[----:B------:R-:W-:Y:S02]  /*28f0*/  FMUL.FTZ R84, R2, R129 ;  /* 0x0000008102547220 */ /* 0x000fe40000410000 */
[C---:B------:R-:W-:Y:S01]  /*2900*/  FMUL.FTZ R91, R183.reuse, R87 ;  /* 0x00000057b75b7220 */ /* 0x040fe20000410000 */
[-C--:B------:R-:W-:Y:S01]  /*2910*/  FMUL.FTZ R90, R183, R85.reuse ;  /* 0x00000055b75a7220 */ /* 0x080fe20000410000 */
[C---:B------:R-:W-:Y:S02]  /*2920*/  FFMA.FTZ R84, R3.reuse, R130, R84 ;  /* 0x0000008203547223 */ /* 0x040fe40000010054 */
[C---:B------:R-:W-:Y:S01]  /*2930*/  FFMA.FTZ R86, R184.reuse, R85, -R91 ;  /* 0x00000055b8567223 */ /* 0x040fe2000001085b */
[----:B------:R-:W-:Y:S01]  /*2940*/  FMUL.FTZ R85, R3, R129 ;  /* 0x0000008103557220 */ /* 0x000fe20000410000 */
[----:B------:R-:W-:Y:S01]  /*2950*/  FFMA.FTZ R91, R184, R87, R90 ;  /* 0x00000057b85b7223 */ /* 0x000fe2000001005a */
[----:B------:R-:W-:Y:S01]  /*2960*/  FMUL.FTZ R87, R127, R84 ;  /* 0x000000547f577220 */ /* 0x000fe20000410000 */
[C---:B------:R-:W-:Y:S01]  /*2970*/  FFMA.FTZ R86, R47.reuse, R102, R86 ;  /* 0x000000662f567223 */ /* 0x040fe20000010056 */
[----:B------:R-:W-:Y:S01]  /*2980*/  FFMA.FTZ R85, R2, R130, -R85 ;  /* 0x0000008202557223 */ /* 0x000fe20000010855 */
[----:B------:R-:W-:-:S02]  /*2990*/  FFMA.FTZ R90, R47, R200, R91 ;  /* 0x000000c82f5a7223 */ /* 0x000fc4000001005b */
        /* <DEDUP_REMOVED lines=16> */
[----:B------:R-:W-:Y:S02]  /*2aa0*/  FMUL.FTZ R87, R123, R85 ;  /* 0x000000557b577220 */ /* 0x000fe40000410000 */
        /* <DEDUP_REMOVED lines=8> */
[----:B------:R-:W-:-:S03]  /*2b30*/  FFMA.FTZ R99, R178, R84, R93 ;  /* 0x00000054b2637223 */ /* 0x000fc6000001005d */
[-C--:B------:R-:W-:Y:S01]  /*2b40*/  FFMA.FTZ R91, R122, R87.reuse, -R85 ;  /* 0x000000577a5b7223 */ /* 0x080fe20000010855 */
[----:B------:R-:W-:Y:S01]  /*2b50*/  FMUL.FTZ R85, R177, R84 ;  /* 0x00000054b1557220 */ /* 0x000fe20000410000 */
[----:B------:R-:W-:Y:S01]  /*2b60*/  FMUL.FTZ R87, R121, R87 ;  /* 0x0000005779577220 */ /* 0x000fe20000410000 */
[----:B------:R-:W-:Y:S01]  /*2b70*/  @P0 IADD3 R84, PT, PT, R92, -0x2, RZ ;  /* 0xfffffffe5c540810 */ /* 0x000fe20007ffe0ff */
[----:B------:R-:W-:Y:S01]  /*2b80*/  FFMA.FTZ R92, R42, R101, R99 ;  /* 0x000000652a5c7223 */ /* 0x000fe20000010063 */
[----:B------:R-:W-:Y:S01]  /*2b90*/  FFMA.FTZ R90, R178, R90, -R85 ;  /* 0x0000005ab25a7223 */ /* 0x000fe20000010855 */
[----:B------:R-:W-:Y:S02]  /*2ba0*/  FFMA.FTZ R93, R122, R86, R87 ;  /* 0x000000567a5d7223 */ /* 0x000fe40000010057 */
[----:B------:R-:W-:Y:S01]  /*2bb0*/  FMUL.FTZ R87, R175, R92 ;  /* 0x0000005caf577220 */ /* 0x000fe20000410000 */
[----:B------:R-:W-:Y:S01]  /*2bc0*/  FFMA.FTZ R90, R42, R103, R90 ;  /* 0x000000672a5a7223 */ /* 0x000fe2000001005a */
[----:B0-----:R-:W-:Y:S01]  /*2bd0*/  @P0 IMAD R86, R84, R205, UR8 ;  /* 0x0000000854560e24 */ /* 0x001fe2000f8e02cd */
[----:B------:R-:W-:Y:S01]  /*2be0*/  CS2R R84, SRZ ;  /* 0x0000000000547805 */ /* 0x000fe2000001ff00 */
[----:B------:R-:W-:Y:S01]  /*2bf0*/  FMUL.FTZ R99, R0, R93 ;  /* 0x0000005d00637220 */ /* 0x000fe20000410000 */
[----:B------:R-:W-:Y:S01]  /*2c00*/  FFMA.FTZ R205, R176, R90, -R87 ;  /* 0x0000005ab0cd7223 */ /* 0x000fe20000010857 */
[----:B------:R-:W-:-:S04]  /*2c10*/  @P0 IMAD.WIDE R86, R86, R213, UR4 ;  /* 0x0000000456560e25 */ /* 0x000fc8000f8e02d5 */
[----:B------:R-:W-:Y:S01]  /*2c20*/  FMUL.FTZ R209, R175, R90 ;  /* 0x0000005aafd17220 */ /* 0x000fe20000410000 */
[-C--:B------:R-:W-:Y:S01]  /*2c30*/  FFMA.FTZ R99, R120, R91.reuse, -R99 ;  /* 0x0000005b78637223 */ /* 0x080fe20000010863 */
[----:B------:R-:W-:Y:S01]  /*2c40*/  FMUL.FTZ R91, R0, R91 ;  /* 0x0000005b005b7220 */ /* 0x000fe20000410000 */
[----:B------:R0:W3:Y:S01]  /*2c50*/  @P0 LDG.E.64 R84, desc[UR28][R86.64+0x8] ;  /* 0x0000081c56540981 */ /* 0x0000e2000c1e1b00 */
[----:B------:R-:W-:Y:S02]  /*2c60*/  FFMA.FTZ R92, R176, R92, R209 ;  /* 0x0000005cb05c7223 */ /* 0x000fe400000100d1 */
[----:B------:R-:W-:Y:S02]  /*2c70*/  FFMA.FTZ R91, R120, R93, R91 ;  /* 0x0000005d785b7223 */ /* 0x000fe4000001005b */
[----:B------:R-:W-:Y:S01]  /*2c80*/  FFMA.FTZ R208, R43, R100, R92 ;  /* 0x000000642bd07223 */ /* 0x000fe2000001005c */
[C---:B------:R-:W-:Y:S01]  /*2c90*/  FMUL.FTZ R92, R183.reuse, R99 ;  /* 0x00000063b75c7220 */ /* 0x040fe20000410000 */
[----:B------:R-:W-:-:S03]  /*2ca0*/  FMUL.FTZ R93, R183, R91 ;  /* 0x0000005bb75d7220 */ /* 0x000fc60000410000 */
[C---:B------:R-:W-:Y:S01]  /*2cb0*/  FFMA.FTZ R92, R184.reuse, R91, R92 ;  /* 0x0000005bb85c7223 */ /* 0x040fe2000001005c */
[----:B------:R-:W-:Y:S01]  /*2cc0*/  FFMA.FTZ R90, R184, R99, -R93 ;  /* 0x00000063b85a7223 */ /* 0x000fe2000001085d */
[----:B------:R-:W-:Y:S01]  /*2cd0*/  FFMA.FTZ R205, R43, R98, R205 ;  /* 0x000000622bcd7223 */ /* 0x000fe200000100cd */
[----:B------:R-:W-:Y:S01]  /*2ce0*/  FMUL.FTZ R209, R173, R208 ;  /* 0x000000d0add17220 */ /* 0x000fe20000410000 */
[C---:B0-----:R-:W-:Y:S01]  /*2cf0*/  FMUL.FTZ R87, R181.reuse, R92 ;  /* 0x0000005cb5577220 */ /* 0x041fe20000410000 */
[----:B------:R-:W-:Y:S01]  /*2d00*/  FMUL.FTZ R91, R181, R90 ;  /* 0x0000005ab55b7220 */ /* 0x000fe20000410000 */
[-C--:B------:R-:W-:Y:S01]  /*2d10*/  FMUL.FTZ R213, R173, R205.reuse ;  /* 0x000000cdadd57220 */ /* 0x080fe20000410000 */
[----:B------:R-:W-:Y:S01]  /*2d20*/  FFMA.FTZ R214, R174, R205, -R209 ;  /* 0x000000cdaed67223 */ /* 0x000fe200000108d1 */
[C---:B------:R-:W-:Y:S01]  /*2d30*/  FMUL.FTZ R99, R151.reuse, R76 ;  /* 0x0000004c97637220 */ /* 0x040fe20000410000 */
[C---:B------:R-:W-:Y:S01]  /*2d40*/  FFMA.FTZ R87, R182.reuse, R90, -R87 ;  /* 0x0000005ab6577223 */ /* 0x040fe20000010857 */
[----:B------:R-:W-:Y:S01]  /*2d50*/  FFMA.FTZ R91, R182, R92, R91 ;  /* 0x0000005cb65b7223 */ /* 0x000fe2000001005b */
[----:B------:R-:W-:Y:S01]  /*2d60*/  FFMA.FTZ R213, R174, R208, R213 ;  /* 0x000000d0aed57223 */ /* 0x000fe200000100d5 */
[----:B------:R-:W-:Y:S01]  /*2d70*/  FMUL.FTZ R93, R151, R77 ;  /* 0x0000004d975d7220 */ /* 0x000fe20000410000 */
[C---:B------:R-:W-:Y:S01]  /*2d80*/  FFMA.FTZ R209, R36.reuse, R99, R214 ;  /* 0x0000006324d17223 */ /* 0x040fe200000100d6 */
[C---:B------:R-:W-:Y:S01]  /*2d90*/  FMUL.FTZ R86, R179.reuse, R87 ;  /* 0x00000057b3567220 */ /* 0x040fe20000410000 */
[----:B------:R-:W-:Y:S01]  /*2da0*/  FMUL.FTZ R205, R179, R91 ;  /* 0x0000005bb3cd7220 */ /* 0x000fe20000410000 */
[----:B------:R-:W-:Y:S01]  /*2db0*/  FFMA.FTZ R213, R36, R93, R213 ;  /* 0x0000005d24d57223 */ /* 0x000fe200000100d5 */
[----:B------:R-:W-:Y:S01]  /*2dc0*/  FMUL.FTZ R90, R170, R209 ;  /* 0x000000d1aa5a7220 */ /* 0x000fe20000410000 */
[C---:B------:R-:W-:Y:S01]  /*2dd0*/  FFMA.FTZ R86, R180.reuse, R91, R86 ;  /* 0x0000005bb4567223 */ /* 0x040fe20000010056 */
[----:B------:R-:W-:Y:S01]  /*2de0*/  FFMA.FTZ R205, R180, R87, -R205 ;  /* 0x00000057b4cd7223 */ /* 0x000fe200000108cd */
[-C--:B------:R-:W-:Y:S01]  /*2df0*/  FMUL.FTZ R215, R170, R213.reuse ;  /* 0x000000d5aad77220 */ /* 0x080fe20000410000 */
[----:B------:R-:W-:Y:S01]  /*2e00*/  FFMA.FTZ R90, R172, R213, R90 ;  /* 0x000000d5ac5a7223 */ /* 0x000fe2000001005a */
[----:B------:R-:W-:Y:S01]  /*2e10*/  FMUL.FTZ R214, R152, R79 ;  /* 0x0000004f98d67220 */ /* 0x000fe20000410000 */
[C---:B------:R-:W-:Y:S01]  /*2e20*/  FMUL.FTZ R87, R177.reuse, R86 ;  /* 0x00000056b1577220 */ /* 0x040fe20000410000 */
[----:B------:R-:W-:Y:S01]  /*2e30*/  FMUL.FTZ R91, R177, R205 ;  /* 0x000000cdb15b7220 */ /* 0x000fe20000410000 */
[----:B------:R-:W-:Y:S01]  /*2e40*/  FFMA.FTZ R215, R172, R209, -R215 ;  /* 0x000000d1acd77223 */ /* 0x000fe200000108d7 */
[----:B------:R-:W-:Y:S01]  /*2e50*/  FMUL.FTZ R92, R152, R78 ;  /* 0x0000004e985c7220 */ /* 0x000fe20000410000 */
[C---:B------:R-:W-:Y:S01]  /*2e60*/  FFMA.FTZ R90, R37.reuse, R214, R90 ;  /* 0x000000d6255a7223 */ /* 0x040fe2000001005a */
[C---:B------:R-:W-:Y:S01]  /*2e70*/  FFMA.FTZ R87, R178.reuse, R205, -R87 ;  /* 0x000000cdb2577223 */ /* 0x040fe20000010857 */
[----:B------:R-:W-:Y:S01]  /*2e80*/  FFMA.FTZ R91, R178, R86, R91 ;  /* 0x00000056b25b7223 */ /* 0x000fe2000001005b */
[----:B------:R-:W-:Y:S01]  /*2e90*/  FFMA.FTZ R215, R37, R92, R215 ;  /* 0x0000005c25d77223 */ /* 0x000fe200000100d7 */
[----:B------:R-:W-:Y:S01]  /*2ea0*/  FMUL.FTZ R86, R114, R90 ;  /* 0x0000005a72567220 */ /* 0x000fe20000410000 */
[----:B------:R-:W-:-:S02]  /*2eb0*/  FMUL.FTZ R205, R175, R87 ;  /* 0x00000057afcd7220 */ /* 0x000fc40000410000 */
[-C--:B------:R-:W-:Y:S01]  /*2ec0*/  FMUL.FTZ R209, R114, R215.reuse ;  /* 0x000000d772d17220 */ /* 0x080fe20000410000 */
[----:B------:R-:W-:Y:S01]  /*2ed0*/  FFMA.FTZ R208, R115, R215, -R86 ;  /* 0x000000d773d07223 */ /* 0x000fe20000010856 */
[CC--:B------:R-:W-:Y:S01]  /*2ee0*/  FFMA.FTZ R86, R176.reuse, R91.reuse, R205 ;  /* 0x0000005bb0567223 */ /* 0x0c0fe200000100cd */
[----:B------:R-:W-:Y:S01]  /*2ef0*/  FMUL.FTZ R205, R175, R91 ;  /* 0x0000005bafcd7220 */ /* 0x000fe20000410000 */
[----:B------:R-:W-:Y:S01]  /*2f00*/  FFMA.FTZ R209, R115, R90, R209 ;  /* 0x0000005a73d17223 */ /* 0x000fe200000100d1 */
[C---:B------:R-:W-:Y:S01]  /*2f10*/  FMUL.FTZ R91, R149.reuse, R81 ;  /* 0x00000051955b7220 */ /* 0x040fe20000410000 */
[----:B------:R-:W-:Y:S01]  /*2f20*/  FMUL.FTZ R219, R149, R80 ;  /* 0x0000005095db7220 */ /* 0x000fe20000410000 */
[----:B------:R-:W-:Y:S01]  /*2f30*/  FFMA.FTZ R205, R176, R87, -R205 ;  /* 0x00000057b0cd7223 */ /* 0x000fe200000108cd */
[C---:B------:R-:W-:Y:S01]  /*2f40*/  FMUL.FTZ R87, R173.reuse, R86 ;  /* 0x00000056ad577220 */ /* 0x040fe20000410000 */
[C---:B------:R-:W-:Y:S01]  /*2f50*/  FFMA.FTZ R90, R38.reuse, R91, R209 ;  /* 0x0000005b265a7223 */ /* 0x040fe200000100d1 */
[----:B------:R-:W-:Y:S01]  /*2f60*/  FFMA.FTZ R208, R38, R219, R208 ;  /* 0x000000db26d07223 */ /* 0x000fe200000100d0 */
[-C--:B------:R-:W-:Y:S01]  /*2f70*/  FMUL.FTZ R209, R173, R205.reuse ;  /* 0x000000cdadd17220 */ /* 0x080fe20000410000 */
[----:B------:R-:W-:Y:S01]  /*2f80*/  FFMA.FTZ R87, R174, R205, -R87 ;  /* 0x000000cdae577223 */ /* 0x000fe20000010857 */
[C---:B------:R-:W-:Y:S01]  /*2f90*/  FMUL.FTZ R218, R112.reuse, R90 ;  /* 0x0000005a70da7220 */ /* 0x040fe20000410000 */
[----:B------:R-:W-:Y:S01]  /*2fa0*/  FMUL.FTZ R215, R112, R208 ;  /* 0x000000d070d77220 */ /* 0x000fe20000410000 */
[----:B------:R-:W-:Y:S01]  /*2fb0*/  FFMA.FTZ R209, R174, R86, R209 ;  /* 0x00000056aed17223 */ /* 0x000fe200000100d1 */
[----:B------:R-:W-:Y:S01]  /*2fc0*/  FMUL.FTZ R205, R170, R87 ;  /* 0x00000057aacd7220 */ /* 0x000fe20000410000 */
[C---:B------:R-:W-:Y:S01]  /*2fd0*/  FFMA.FTZ R213, R113.reuse, R208, -R218 ;  /* 0x000000d071d57223 */ /* 0x040fe200000108da */
[----:B------:R-:W-:Y:S01]  /*2fe0*/  FFMA.FTZ R86, R113, R90, R215 ;  /* 0x0000005a71567223 */ /* 0x000fe200000100d7 */
[----:B------:R-:W-:Y:S01]  /*2ff0*/  FMUL.FTZ R218, R150, R83 ;  /* 0x0000005396da7220 */ /* 0x000fe20000410000 */
[-C--:B------:R-:W-:Y:S01]  /*3000*/  FFMA.FTZ R205, R172, R209.reuse, R205 ;  /* 0x000000d1accd7223 */ /* 0x080fe200000100cd */
[----:B------:R-:W-:Y:S01]  /*3010*/  FMUL.FTZ R209, R170, R209 ;  /* 0x000000d1aad17220 */ /* 0x000fe20000410000 */
[----:B------:R-:W-:Y:S01]  /*3020*/  FMUL.FTZ R90, R150, R82 ;  /* 0x00000052965a7220 */ /* 0x000fe20000410000 */
[----:B------:R-:W-:-:S02]  /*3030*/  FFMA.FTZ R86, R39, R218, R86 ;  /* 0x000000da27567223 */ /* 0x000fc40000010056 */
[----:B------:R-:W-:Y:S01]  /*3040*/  FFMA.FTZ R209, R172, R87, -R209 ;  /* 0x00000057acd17223 */ /* 0x000fe200000108d1 */
[----:B------:R-:W-:Y:S02]  /*3050*/  FFMA.FTZ R87, R39, R90, R213 ;  /* 0x0000005a27577223 */ /* 0x000fe400000100d5 */
[----:B------:R-:W0:Y:S01]  /*3060*/  SHFL.UP PT, R221, R86, 0x1, RZ ;  /* 0x0420000056dd7989 */ /* 0x000e2200000e00ff */
[----:B------:R-:W-:-:S03]  /*3070*/  FMUL.FTZ R208, R114, R205 ;  /* 0x000000cd72d07220 */ /* 0x000fc60000410000 */
[----:B------:R-:W4:Y:S01]  /*3080*/  SHFL.UP PT, R215, R87, 0x1, RZ ;  /* 0x0420000057d77989 */ /* 0x000f2200000e00ff */
[-C--:B------:R-:W-:Y:S01]  /*3090*/  FFMA.FTZ R208, R115, R209.reuse, -R208 ;  /* 0x000000d173d07223 */ /* 0x080fe200000108d0 */
[----:B------:R-:W-:-:S03]  /*30a0*/  FMUL.FTZ R230, R114, R209 ;  /* 0x000000d172e67220 */ /* 0x000fc60000410000 */
[----:B------:R-:W-:Y:S01]  /*30b0*/  FMUL.FTZ R232, R112, R208 ;  /* 0x000000d070e87220 */ /* 0x000fe20000410000 */
[----:B------:R-:W-:Y:S01]  /*30c0*/  FFMA.FTZ R230, R115, R205, R230 ;  /* 0x000000cd73e67223 */ /* 0x000fe200000100e6 */
[----:B------:R-:W-:-:S03]  /*30d0*/  ISETP.GE.AND P2, PT, R167, 0x1, PT ;  /* 0x00000001a700780c */ /* 0x000fc60003f46270 */
[-C--:B------:R-:W-:Y:S01]  /*30e0*/  FFMA.FTZ R205, R113, R230.reuse, R232 ;  /* 0x000000e671cd7223 */ /* 0x080fe200000100e8 */
[----:B------:R-:W-:-:S04]  /*30f0*/  FMUL.FTZ R209, R112, R230 ;  /* 0x000000e670d17220 */ /* 0x000fc80000410000 */
[----:B------:R-:W-:Y:S01]  /*3100*/  FFMA.FTZ R208, R113, R208, -R209 ;  /* 0x000000d071d07223 */ /* 0x000fe200000108d1 */
[----:B------:R-:W5:Y:S03]  /*3110*/  SHFL.UP PT, R213, R205, 0x1, RZ ;  /* 0x04200000cdd57989 */ /* 0x000f6600000e00ff */
[CC--:B0-----:R-:W-:Y:S01]  /*3120*/  FMUL.FTZ R230, R208.reuse, R221.reuse ;  /* 0x000000ddd0e67220 */ /* 0x0c1fe20000410000 */
[----:B------:R-:W0:Y:S01]  /*3130*/  SHFL.UP PT, R209, R208, 0x1, RZ ;  /* 0x04200000d0d17989 */ /* 0x000e2200000e00ff */
[C---:B------:R-:W-:Y:S02]  /*3140*/  FMUL.FTZ R221, R205.reuse, R221 ;  /* 0x000000ddcddd7220 */ /* 0x040fe40000410000 */
[-C--:B----4-:R-:W-:Y:S02]  /*3150*/  FFMA.FTZ R227, R205, R215.reuse, R230 ;  /* 0x000000d7cde37223 */ /* 0x090fe400000100e6 */
[----:B------:R-:W-:-:S02]  /*3160*/  FFMA.FTZ R230, R208, R215, -R221 ;  /* 0x000000d7d0e67223 */ /* 0x000fc400000108dd */
[----:B------:R-:W-:Y:S02]  /*3170*/  @P2 FADD.FTZ R86, R86, R227 ;  /* 0x000000e356562221 */ /* 0x000fe40000010000 */
[----:B------:R-:W-:-:S03]  /*3180*/  @P2 FADD.FTZ R87, R87, R230 ;  /* 0x000000e657572221 */ /* 0x000fc60000010000 */
[----:B------:R-:W4:Y:S04]  /*3190*/  SHFL.UP PT, R221, R86, 0x2, RZ ;  /* 0x0440000056dd7989 */ /* 0x000f2800000e00ff */
[----:B------:R-:W2:Y:S01]  /*31a0*/  SHFL.UP PT, R215, R87, 0x2, RZ ;  /* 0x0440000057d77989 */ /* 0x000ea200000e00ff */
[-C--:B-----5:R-:W-:Y:S01]  /*31b0*/  FMUL.FTZ R230, R208, R213.reuse ;  /* 0x000000d5d0e67220 */ /* 0x0a0fe20000410000 */
[----:B------:R-:W-:-:S03]  /*31c0*/  FMUL.FTZ R213, R205, R213 ;  /* 0x000000d5cdd57220 */ /* 0x000fc60000410000 */
[-C--:B0-----:R-:W-:Y:S01]  /*31d0*/  @P2 FFMA.FTZ R205, R205, R209.reuse, R230 ;  /* 0x000000d1cdcd2223 */ /* 0x081fe200000100e6 */
[----:B------:R-:W-:Y:S01]  /*31e0*/  @P2 FFMA.FTZ R208, R208, R209, -R213 ;  /* 0x000000d1d0d02223 */ /* 0x000fe200000108d5 */
[----:B------:R-:W-:-:S03]  /*31f0*/  ISETP.GE.AND P2, PT, R167, 0x2, PT ;  /* 0x00000002a700780c */ /* 0x000fc60003f46270 */
[----:B------:R-:W0:Y:S04]  /*3200*/  SHFL.UP PT, R213, R205, 0x2, RZ ;  /* 0x04400000cdd57989 */ /* 0x000e2800000e00ff */
[----:B------:R-:W5:Y:S01]  /*3210*/  SHFL.UP PT, R209, R208, 0x2, RZ ;  /* 0x04400000d0d17989 */ /* 0x000f6200000e00ff */
[-C--:B----4-:R-:W-:Y:S01]  /*3220*/  FMUL.FTZ R230, R208, R221.reuse ;  /* 0x000000ddd0e67220 */ /* 0x090fe20000410000 */
[----:B------:R-:W-:-:S03]  /*3230*/  FMUL.FTZ R221, R205, R221 ;  /* 0x000000ddcddd7220 */ /* 0x000fc60000410000 */
[-C--:B--2---:R-:W-:Y:S01]  /*3240*/  FFMA.FTZ R227, R205, R215.reuse, R230 ;  /* 0x000000d7cde37223 */ /* 0x084fe200000100e6 */
[----:B------:R-:W-:-:S03]  /*3250*/  FFMA.FTZ R230, R208, R215, -R221 ;  /* 0x000000d7d0e67223 */ /* 0x000fc600000108dd */
[----:B------:R-:W-:Y:S01]  /*3260*/  @P2 FADD.FTZ R86, R86, R227 ;  /* 0x000000e356562221 */ /* 0x000fe20000010000 */
[----:B------:R-:W-:-:S04]  /*3270*/  @P2 FADD.FTZ R87, R87, R230 ;  /* 0x000000e657572221 */ /* 0x000fc80000010000 */
[----:B------:R-:W2:Y:S01]  /*3280*/  SHFL.UP PT, R221, R86, 0x4, RZ ;  /* 0x0480000056dd7989 */ /* 0x000ea200000e00ff */
[----:B0-----:R-:W-:-:S03]  /*3290*/  FMUL.FTZ R230, R208, R213 ;  /* 0x000000d5d0e67220 */ /* 0x001fc60000410000 */
[----:B------:R-:W0:Y:S01]  /*32a0*/  SHFL.UP PT, R215, R87, 0x4, RZ ;  /* 0x0480000057d77989 */ /* 0x000e2200000e00ff */
[C---:B------:R-:W-:Y:S01]  /*32b0*/  FMUL.FTZ R213, R205.reuse, R213 ;  /* 0x000000d5cdd57220 */ /* 0x040fe20000410000 */
[----:B-----5:R-:W-:-:S03]  /*32c0*/  @P2 FFMA.FTZ R205, R205, R209, R230 ;  /* 0x000000d1cdcd2223 */ /* 0x020fc600000100e6 */
[----:B------:R-:W-:Y:S02]  /*32d0*/  @P2 FFMA.FTZ R208, R208, R209, -R213 ;  /* 0x000000d1d0d02223 */ /* 0x000fe400000108d5 */
[----:B------:R-:W4:Y:S01]  /*32e0*/  SHFL.UP PT, R213, R205, 0x4, RZ ;  /* 0x04800000cdd57989 */ /* 0x000f2200000e00ff */
[----:B------:R-:W-:-:S03]  /*32f0*/  ISETP.GE.AND P2, PT, R167, 0x4, PT ;  /* 0x00000004a700780c */ /* 0x000fc60003f46270 */
[----:B------:R-:W5:Y:S01]  /*3300*/  SHFL.UP PT, R209, R208, 0x4, RZ ;  /* 0x04800000d0d17989 */ /* 0x000f6200000e00ff */
[-C--:B--2---:R-:W-:Y:S01]  /*3310*/  FMUL.FTZ R230, R208, R221.reuse ;  /* 0x000000ddd0e67220 */ /* 0x084fe20000410000 */
[----:B------:R-:W-:-:S03]  /*3320*/  FMUL.FTZ R221, R205, R221 ;  /* 0x000000ddcddd7220 */ /* 0x000fc60000410000 */
[-C--:B0-----:R-:W-:Y:S01]  /*3330*/  FFMA.FTZ R227, R205, R215.reuse, R230 ;  /* 0x000000d7cde37223 */ /* 0x081fe200000100e6 */
[----:B------:R-:W-:-:S04]  /*3340*/  FFMA.FTZ R232, R208, R215, -R221 ;  /* 0x000000d7d0e87223 */ /* 0x000fc800000108dd */
[----:B------:R-:W-:Y:S01]  /*3350*/  @P2 FADD.FTZ R86, R86, R227 ;  /* 0x000000e356562221 */ /* 0x000fe20000010000 */
[----:B------:R-:W-:Y:S01]  /*3360*/  @P2 FADD.FTZ R87, R87, R232 ;  /* 0x000000e857572221 */ /* 0x000fe20000010000 */
[----:B----4-:R-:W-:-:S03]  /*3370*/  FMUL.FTZ R230, R208, R213 ;  /* 0x000000d5d0e67220 */ /* 0x010fc60000410000 */
[----:B------:R-:W0:Y:S01]  /*3380*/  SHFL.UP PT, R221, R86, 0x8, RZ ;  /* 0x0500000056dd7989 */ /* 0x000e2200000e00ff */
[C---:B------:R-:W-:Y:S01]  /*3390*/  FMUL.FTZ R213, R205.reuse, R213 ;  /* 0x000000d5cdd57220 */ /* 0x040fe20000410000 */
[-C--:B-----5:R-:W-:Y:S02]  /*33a0*/  @P2 FFMA.FTZ R205, R205, R209.reuse, R230 ;  /* 0x000000d1cdcd2223 */ /* 0x0a0fe400000100e6 */
[----:B------:R-:W2:Y:S01]  /*33b0*/  SHFL.UP PT, R215, R87, 0x8, RZ ;  /* 0x0500000057d77989 */ /* 0x000ea200000e00ff */
[----:B------:R-:W-:-:S03]  /*33c0*/  @P2 FFMA.FTZ R208, R208, R209, -R213 ;  /* 0x000000d1d0d02223 */ /* 0x000fc600000108d5 */
[----:B------:R-:W4:Y:S04]  /*33d0*/  SHFL.UP PT, R213, R205, 0x8, RZ ;  /* 0x05000000cdd57989 */ /* 0x000f2800000e00ff */
[----:B------:R-:W5:Y:S01]  /*33e0*/  SHFL.UP PT, R209, R208, 0x8, RZ ;  /* 0x05000000d0d17989 */ /* 0x000f6200000e00ff */
[----:B------:R-:W-:Y:S01]  /*33f0*/  ISETP.GE.AND P2, PT, R167, 0x8, PT ;  /* 0x00000008a700780c */ /* 0x000fe20003f46270 */
[-C--:B0-----:R-:W-:Y:S01]  /*3400*/  FMUL.FTZ R230, R208, R221.reuse ;  /* 0x000000ddd0e67220 */ /* 0x081fe20000410000 */
        /* <DEDUP_REMOVED lines=8> */
[----:B------:R-:W0:Y:S01]  /*3490*/  SHFL.UP PT, R221, R86, 0x10, RZ ;  /* 0x0600000056dd7989 */ /* 0x000e2200000e00ff */
[----:B------:R-:W-:-:S03]  /*34a0*/  @P2 FFMA.FTZ R208, R208, R209, -R213 ;  /* 0x000000d1d0d02223 */ /* 0x000fc600000108d5 */
[----:B------:R-:W2:Y:S04]  /*34b0*/  SHFL.UP PT, R215, R87, 0x10, RZ ;  /* 0x0600000057d77989 */ /* 0x000ea800000e00ff */
[----:B------:R-:W4:Y:S04]  /*34c0*/  SHFL.UP PT, R213, R205, 0x10, RZ ;  /* 0x06000000cdd57989 */ /* 0x000f2800000e00ff */
[----:B------:R-:W5:Y:S01]  /*34d0*/  SHFL.UP PT, R209, R208, 0x10, RZ ;  /* 0x06000000d0d17989 */ /* 0x000f6200000e00ff */
[----:B------:R-:W-:Y:S01]  /*34e0*/  ISETP.GE.AND P2, PT, R167, 0x10, PT ;  /* 0x00000010a700780c */ /* 0x000fe20003f46270 */
[-C--:B0-----:R-:W-:Y:S01]  /*34f0*/  FMUL.FTZ R227, R205, R221.reuse ;  /* 0x000000ddcde37220 */ /* 0x081fe20000410000 */
[----:B------:R-:W-:-:S03]  /*3500*/  FMUL.FTZ R236, R208, R221 ;  /* 0x000000ddd0ec7220 */ /* 0x000fc60000410000 */
[CC--:B--2---:R-:W-:Y:S01]  /*3510*/  FFMA.FTZ R234, R208.reuse, R215.reuse, -R227 ;  /* 0x000000d7d0ea7223 */ /* 0x0c4fe200000108e3 */
[C---:B------:R-:W-:Y:S01]  /*3520*/  FFMA.FTZ R215, R205.reuse, R215, R236 ;  /* 0x000000d7cdd77223 */ /* 0x040fe200000100ec */
[-C--:B----4-:R-:W-:Y:S01]  /*3530*/  FMUL.FTZ R230, R205, R213.reuse ;  /* 0x000000d5cde67220 */ /* 0x090fe20000410000 */
[----:B------:R-:W-:Y:S01]  /*3540*/  FMUL.FTZ R232, R208, R213 ;  /* 0x000000d5d0e87220 */ /* 0x000fe20000410000 */
[----:B------:R-:W-:-:S04]  /*3550*/  LOP3.LUT R213, R168, 0x1f, RZ, 0xc0, !PT ;  /* 0x0000001fa8d57812 */ /* 0x000fc800078ec0ff */
[----:B------:R-:W-:Y:S01]  /*3560*/  @P2 FADD.FTZ R87, R87, R234 ;  /* 0x000000ea57572221 */ /* 0x000fe20000010000 */
[-C--:B-----5:R-:W-:Y:S01]  /*3570*/  @P2 FFMA.FTZ R208, R208, R209.reuse, -R230 ;  /* 0x000000d1d0d02223 */ /* 0x0a0fe200000108e6 */
[----:B------:R-:W-:Y:S01]  /*3580*/  @P2 FFMA.FTZ R205, R205, R209, R232 ;  /* 0x000000d1cdcd2223 */ /* 0x000fe200000100e8 */
[----:B------:R-:W-:Y:S01]  /*3590*/  @P2 FADD.FTZ R86, R86, R215 ;  /* 0x000000d756562221 */ /* 0x000fe20000010000 */
[----:B------:R-:W-:Y:S01]  /*35a0*/  ISETP.NE.AND P6, PT, R213, 0x1f, PT ;  /* 0x0000001fd500780c */ /* 0x000fe20003fc5270 */
[-C--:B-1----:R-:W-:Y:S01]  /*35b0*/  FMUL.FTZ R209, R113, R89.reuse ;  /* 0x0000005971d17220 */ /* 0x082fe20000410000 */
[C---:B------:R-:W-:Y:S01]  /*35c0*/  ISETP.GT.U32.AND P2, PT, R213.reuse, 0x1d, PT ;  /* 0x0000001dd500780c */ /* 0x040fe20003f44070 */
[C---:B------:R-:W-:Y:S01]  /*35d0*/  FMUL.FTZ R230, R112.reuse, R89 ;  /* 0x0000005970e67220 */ /* 0x040fe20000410000 */
[C---:B------:R-:W-:Y:S01]  /*35e0*/  ISETP.GT.U32.AND P3, PT, R213.reuse, 0x1b, PT ;  /* 0x0000001bd500780c */ /* 0x040fe20003f64070 */
[----:B------:R-:W-:Y:S01]  /*35f0*/  FMUL.FTZ R232, R112, R226 ;  /* 0x000000e270e87220 */ /* 0x000fe20000410000 */
[----:B------:R-:W-:-:S02]  /*3600*/  ISETP.GT.U32.AND P4, PT, R213, 0x17, PT ;  /* 0x00000017d500780c */ /* 0x000fc40003f84070 */
[----:B------:R-:W-:Y:S01]  /*3610*/  ISETP.GT.U32.AND P5, PT, R213, 0xf, PT ;  /* 0x0000000fd500780c */ /* 0x000fe20003fa4070 */
[CC--:B------:R-:W-:Y:S01]  /*3620*/  FMUL.FTZ R213, R112.reuse, R225.reuse ;  /* 0x000000e170d57220 */ /* 0x0c0fe20000410000 */
[-C--:B------:R-:W-:Y:S01]  /*3630*/  FFMA.FTZ R209, -R112, R88.reuse, -R209 ;  /* 0x0000005870d17223 */ /* 0x080fe200000109d1 */
[C---:B------:R-:W-:Y:S01]  /*3640*/  FFMA.FTZ R230, R113.reuse, R88, -R230 ;  /* 0x0000005871e67223 */ /* 0x040fe200000108e6 */
[C---:B------:R-:W-:Y:S01]  /*3650*/  FFMA.FTZ R215, R113.reuse, R225, -R232 ;  /* 0x000000e171d77223 */ /* 0x040fe200000108e8 */
[----:B------:R-:W-:Y:S01]  /*3660*/  FFMA.FTZ R232, R113, R226, R213 ;  /* 0x000000e271e87223 */ /* 0x000fe200000100d5 */
[CC--:B------:R-:W-:Y:S01]  /*3670*/  FMUL.FTZ R234, R114.reuse, R209.reuse ;  /* 0x000000d172ea7220 */ /* 0x0c0fe20000410000 */
[-C--:B------:R-:W-:Y:S02]  /*3680*/  FMUL.FTZ R236, R114, R230.reuse ;  /* 0x000000e672ec7220 */ /* 0x080fe40000410000 */
[----:B------:R-:W-:Y:S01]  /*3690*/  FADD.FTZ R232, R223, R232 ;  /* 0x000000e8dfe87221 */ /* 0x000fe20000010000 */
[----:B------:R-:W-:Y:S01]  /*36a0*/  FADD.FTZ R215, R224, R215 ;  /* 0x000000d7e0d77221 */ /* 0x000fe20000010000 */
[C---:B------:R-:W-:Y:S01]  /*36b0*/  FFMA.FTZ R213, R115.reuse, R230, R234 ;  /* 0x000000e673d57223 */ /* 0x040fe200000100ea */
[----:B------:R-:W-:Y:S01]  /*36c0*/  FFMA.FTZ R209, R115, R209, -R236 ;  /* 0x000000d173d17223 */ /* 0x000fe200000108ec */
[C---:B------:R-:W-:Y:S01]  /*36d0*/  FMUL.FTZ R234, R114.reuse, R232 ;  /* 0x000000e872ea7220 */ /* 0x040fe20000410000 */
[----:B------:R-:W-:-:S02]  /*36e0*/  FMUL.FTZ R230, R114, R215 ;  /* 0x000000d772e67220 */ /* 0x000fc40000410000 */
[C---:B------:R-:W-:Y:S01]  /*36f0*/  FMUL.FTZ R236, R170.reuse, R209 ;  /* 0x000000d1aaec7220 */ /* 0x040fe20000410000 */
[C---:B------:R-:W-:Y:S01]  /*3700*/  FFMA.FTZ R215, R115.reuse, R215, -R234 ;  /* 0x000000d773d77223 */ /* 0x040fe200000108ea */
[-C--:B------:R-:W-:Y:S01]  /*3710*/  FMUL.FTZ R227, R170, R213.reuse ;  /* 0x000000d5aae37220 */ /* 0x080fe20000410000 */
[----:B------:R-:W-:Y:S01]  /*3720*/  FFMA.FTZ R221, R115, R232, R230 ;  /* 0x000000e873dd7223 */ /* 0x000fe200000100e6 */
[----:B------:R-:W-:Y:S01]  /*3730*/  FFMA.FTZ R236, R172, R213, R236 ;  /* 0x000000d5acec7223 */ /* 0x000fe200000100ec */
[----:B------:R-:W-:Y:S01]  /*3740*/  FADD.FTZ R215, R222, R215 ;  /* 0x000000d7ded77221 */ /* 0x000fe20000010000 */
[----:B------:R-:W-:Y:S01]  /*3750*/  FFMA.FTZ R227, R172, R209, -R227 ;  /* 0x000000d1ace37223 */ /* 0x000fe200000108e3 */
[----:B------:R-:W-:Y:S01]  /*3760*/  FADD.FTZ R221, R220, R221 ;  /* 0x000000dddcdd7221 */ /* 0x000fe20000010000 */
[CC--:B------:R-:W-:Y:S01]  /*3770*/  FMUL.FTZ R232, R173.reuse, R236.reuse ;  /* 0x000000ecade87220 */ /* 0x0c0fe20000410000 */
[C---:B------:R-:W-:Y:S01]  /*3780*/  FMUL.FTZ R230, R170.reuse, R215 ;  /* 0x000000d7aae67220 */ /* 0x040fe20000410000 */
[----:B------:R-:W-:Y:S01]  /*3790*/  FMUL.FTZ R213, R173, R227 ;  /* 0x000000e3add57220 */ /* 0x000fe20000410000 */
[----:B------:R-:W-:Y:S01]  /*37a0*/  FMUL.FTZ R209, R170, R221 ;  /* 0x000000ddaad17220 */ /* 0x000fe20000410000 */
[----:B------:R-:W-:Y:S01]  /*37b0*/  FFMA.FTZ R227, R174, R227, -R232 ;  /* 0x000000e3aee37223 */ /* 0x000fe200000108e8 */
[----:B------:R-:W-:Y:S01]  /*37c0*/  FFMA.FTZ R221, R172, R221, R230 ;  /* 0x000000ddacdd7223 */ /* 0x000fe200000100e6 */
[----:B------:R-:W-:Y:S01]  /*37d0*/  FFMA.FTZ R213, R174, R236, R213 ;  /* 0x000000ecaed57223 */ /* 0x000fe200000100d5 */
        /* <DEDUP_REMOVED lines=8> */
[----:B------:R-:W-:Y:S01]  /*3860*/  FMUL.FTZ R209, R173, R232 ;  /* 0x000000e8add17220 */ /* 0x000fe20000410000 */
[C---:B------:R-:W-:Y:S01]  /*3870*/  FMUL.FTZ R234, R177.reuse, R230 ;  /* 0x000000e6b1ea7220 */ /* 0x040fe20000410000 */
[C---:B------:R-:W-:Y:S01]  /*3880*/  FFMA.FTZ R232, R174.reuse, R232, -R213 ;  /* 0x000000e8aee87223 */ /* 0x040fe200000108d5 */
[----:B---3--:R-:W-:Y:S01]  /*3890*/  SHFL.IDX PT, R85, R85, RZ, 0x1f ;  /* 0x00001fff55557589 */ /* 0x008fe200000e0000 */
[----:B------:R-:W-:Y:S01]  /*38a0*/  FFMA.FTZ R209, R174, R221, R209 ;  /* 0x000000ddaed17223 */ /* 0x000fe200000100d1 */
[-C--:B------:R-:W-:Y:S01]  /*38b0*/  FMUL.FTZ R215, R177, R227.reuse ;  /* 0x000000e3b1d77220 */ /* 0x080fe20000410000 */
[----:B------:R-:W-:Y:S01]  /*38c0*/  FADD.FTZ R232, R95, R232 ;  /* 0x000000e85fe87221 */ /* 0x000fe20000010000 */
[----:B------:R-:W0:Y:S01]  /*38d0*/  SHFL.UP PT, R205, R205, 0x1, RZ ;  /* 0x04200000cdcd7989 */ /* 0x000e2200000e00ff */
[----:B------:R-:W-:Y:S01]  /*38e0*/  FFMA.FTZ R234, R178, R227, -R234 ;  /* 0x000000e3b2ea7223 */ /* 0x000fe200000108ea */
[----:B------:R-:W-:Y:S01]  /*38f0*/  FADD.FTZ R209, R94, R209 ;  /* 0x000000d15ed17221 */ /* 0x000fe20000010000 */
[----:B------:R-:W-:Y:S01]  /*3900*/  FMUL.FTZ R213, R175, R232 ;  /* 0x000000e8afd57220 */ /* 0x000fe20000410000 */
[----:B------:R-:W-:Y:S01]  /*3910*/  SHFL.IDX PT, R84, R84, RZ, 0x1f ;  /* 0x00001fff54547589 */ /* 0x000fe200000e0000 */
[----:B------:R-:W-:Y:S01]  /*3920*/  FFMA.FTZ R221, R178, R230, R215 ;  /* 0x000000e6b2dd7223 */ /* 0x000fe200000100d7 */
[----:B------:R-:W-:-:S02]  /*3930*/  FMUL.FTZ R227, R179, R234 ;  /* 0x000000eab3e37220 */ /* 0x000fc40000410000 */
[----:B------:R-:W1:Y:S01]  /*3940*/  SHFL.UP PT, R208, R208, 0x1, RZ ;  /* 0x04200000d0d07989 */ /* 0x000e6200000e00ff */
[-C--:B------:R-:W-:Y:S01]  /*3950*/  FMUL.FTZ R215, R175, R209.reuse ;  /* 0x000000d1afd77220 */ /* 0x080fe20000410000 */
[----:B------:R-:W-:Y:S01]  /*3960*/  FFMA.FTZ R230, R176, R209, R213 ;  /* 0x000000d1b0e67223 */ /* 0x000fe200000100d5 */
[-C--:B------:R-:W-:Y:S01]  /*3970*/  FMUL.FTZ R209, R179, R221.reuse ;  /* 0x000000ddb3d17220 */ /* 0x080fe20000410000 */
[----:B------:R-:W-:Y:S01]  /*3980*/  FFMA.FTZ R227, R180, R221, R227 ;  /* 0x000000ddb4e37223 */ /* 0x000fe200000100e3 */
[----:B------:R-:W-:Y:S01]  /*3990*/  FFMA.FTZ R215, R176, R232, -R215 ;  /* 0x000000e8b0d77223 */ /* 0x000fe200000108d7 */
[----:B------:R-:W2:Y:S01]  /*39a0*/  SHFL.UP PT, R87, R87, 0x1, RZ ;  /* 0x0420000057577989 */ /* 0x000ea200000e00ff */
[----:B------:R-:W-:Y:S01]  /*39b0*/  FFMA.FTZ R209, R180, R234, -R209 ;  /* 0x000000eab4d17223 */ /* 0x000fe200000108d1 */
[C---:B------:R-:W-:Y:S02]  /*39c0*/  FMUL.FTZ R213, R181.reuse, R227 ;  /* 0x000000e3b5d57220 */ /* 0x040fe40000410000 */
[----:B------:R-:W3:Y:S01]  /*39d0*/  SHFL.UP PT, R86, R86, 0x1, RZ ;  /* 0x0420000056567989 */ /* 0x000ee200000e00ff */
[----:B------:R-:W-:Y:S01]  /*39e0*/  FADD.FTZ R215, R194, R215 ;  /* 0x000000d7c2d77221 */ /* 0x000fe20000010000 */
[-C--:B------:R-:W-:Y:S01]  /*39f0*/  FMUL.FTZ R232, R181, R209.reuse ;  /* 0x000000d1b5e87220 */ /* 0x080fe20000410000 */
[C---:B------:R-:W-:Y:S01]  /*3a00*/  FFMA.FTZ R213, R182.reuse, R209, -R213 ;  /* 0x000000d1b6d57223 */ /* 0x040fe200000108d5 */
[----:B------:R-:W-:Y:S01]  /*3a10*/  FADD.FTZ R230, R193, R230 ;  /* 0x000000e6c1e67221 */ /* 0x000fe20000010000 */
[----:B------:R-:W-:Y:S01]  /*3a20*/  FMUL.FTZ R209, R177, R215 ;  /* 0x000000d7b1d17220 */ /* 0x000fe20000410000 */
[----:B------:R-:W-:-:S02]  /*3a30*/  FFMA.FTZ R227, R182, R227, R232 ;  /* 0x000000e3b6e37223 */ /* 0x000fc400000100e8 */
[-C--:B------:R-:W-:Y:S01]  /*3a40*/  FMUL.FTZ R234, R177, R230.reuse ;  /* 0x000000e6b1ea7220 */ /* 0x080fe20000410000 */
[C---:B------:R-:W-:Y:S01]  /*3a50*/  FFMA.FTZ R232, R178.reuse, R230, R209 ;  /* 0x000000e6b2e87223 */ /* 0x040fe200000100d1 */
[----:B0-----:R-:W-:Y:S01]  /*3a60*/  FMUL.FTZ R209, R205, R85 ;  /* 0x00000055cdd17220 */ /* 0x001fe20000410000 */
[C---:B------:R-:W-:Y:S01]  /*3a70*/  FMUL.FTZ R221, R183.reuse, R213 ;  /* 0x000000d5b7dd7220 */ /* 0x040fe20000410000 */
[----:B------:R-:W-:Y:S02]  /*3a80*/  FFMA.FTZ R215, R178, R215, -R234 ;  /* 0x000000d7b2d77223 */ /* 0x000fe400000108ea */
[CC--:B-1----:R-:W-:Y:S01]  /*3a90*/  FFMA.FTZ R230, R208.reuse, R84.reuse, -R209 ;  /* 0x00000054d0e67223 */ /* 0x0c2fe200000108d1 */
[----:B------:R-:W-:Y:S01]  /*3aa0*/  FMUL.FTZ R208, R208, R85 ;  /* 0x00000055d0d07220 */ /* 0x000fe20000410000 */
[-C--:B------:R-:W-:Y:S01]  /*3ab0*/  FFMA.FTZ R221, R184, R227.reuse, R221 ;  /* 0x000000e3b8dd7223 */ /* 0x080fe200000100dd */
[----:B------:R-:W-:Y:S01]  /*3ac0*/  FADD.FTZ R215, R192, R215 ;  /* 0x000000d7c0d77221 */ /* 0x000fe20000010000 */
[----:B------:R-:W-:Y:S01]  /*3ad0*/  FMUL.FTZ R227, R183, R227 ;  /* 0x000000e3b7e37220 */ /* 0x000fe20000410000 */
[----:B------:R-:W-:Y:S01]  /*3ae0*/  FFMA.FTZ R205, R205, R84, R208 ;  /* 0x00000054cdcd7223 */ /* 0x000fe200000100d0 */
[----:B------:R-:W-:Y:S01]  /*3af0*/  FADD.FTZ R232, R191, R232 ;  /* 0x000000e8bfe87221 */ /* 0x000fe20000010000 */
[----:B------:R-:W-:Y:S01]  /*3b00*/  FMUL.FTZ R209, R179, R215 ;  /* 0x000000d7b3d17220 */ /* 0x000fe20000410000 */
[----:B------:R-:W-:Y:S01]  /*3b10*/  FFMA.FTZ R227, R184, R213, -R227 ;  /* 0x000000d5b8e37223 */ /* 0x000fe200000108e3 */
[----:B--2---:R-:W-:Y:S01]  /*3b20*/  @P1 FADD.FTZ R84, R87, R230 ;  /* 0x000000e657541221 */ /* 0x004fe20000010000 */
[----:B---3--:R-:W-:Y:S01]  /*3b30*/  @P1 FADD.FTZ R85, R86, R205 ;  /* 0x000000cd56551221 */ /* 0x008fe20000010000 */
[-C--:B------:R-:W-:Y:S01]  /*3b40*/  FMUL.FTZ R87, R179, R232.reuse ;  /* 0x000000e8b3577220 */ /* 0x080fe20000410000 */
[----:B------:R-:W-:Y:S01]  /*3b50*/  FMUL.FTZ R86, R0, R221 ;  /* 0x000000dd00567220 */ /* 0x000fe20000410000 */
[----:B------:R-:W-:Y:S01]  /*3b60*/  FFMA.FTZ R208, R180, R232, R209 ;  /* 0x000000e8b4d07223 */ /* 0x000fe200000100d1 */
[----:B------:R-:W-:Y:S01]  /*3b70*/  FMUL.FTZ R209, R0, R227 ;  /* 0x000000e300d17220 */ /* 0x000fe20000410000 */
[----:B------:R-:W-:Y:S01]  /*3b80*/  FFMA.FTZ R205, R180, R215, -R87 ;  /* 0x000000d7b4cd7223 */ /* 0x000fe20000010857 */
[----:B------:R-:W-:Y:S01]  /*3b90*/  FFMA.FTZ R227, R120, R227, -R86 ;  /* 0x000000e378e37223 */ /* 0x000fe20000010856 */
[C---:B------:R-:W-:Y:S01]  /*3ba0*/  FMUL.FTZ R87, R3.reuse, R85 ;  /* 0x0000005503577220 */ /* 0x040fe20000410000 */
[----:B------:R-:W-:Y:S01]  /*3bb0*/  FMUL.FTZ R86, R3, R84 ;  /* 0x0000005403567220 */ /* 0x000fe20000410000 */
[----:B------:R-:W-:-:S02]  /*3bc0*/  FMUL.FTZ R213, R163, R52 ;  /* 0x00000034a3d57220 */ /* 0x000fc40000410000 */
[C---:B------:R-:W-:Y:S01]  /*3bd0*/  FFMA.FTZ R87, R2.reuse, R84, -R87 ;  /* 0x0000005402577223 */ /* 0x040fe20000010857 */
[----:B------:R-:W-:Y:S01]  /*3be0*/  FFMA.FTZ R85, R2, R85, R86 ;  /* 0x0000005502557223 */ /* 0x000fe20000010056 */
[----:B------:R-:W-:Y:S01]  /*3bf0*/  FMUL.FTZ R84, R48, R213 ;  /* 0x000000d530547220 */ /* 0x000fe20000410000 */
[----:B------:R-:W-:Y:S01]  /*3c00*/  FFMA.FTZ R209, R120, R221, R209 ;  /* 0x000000dd78d17223 */ /* 0x000fe200000100d1 */
[C---:B------:R-:W-:Y:S01]  /*3c10*/  FMUL.FTZ R3, R121.reuse, R227 ;  /* 0x000000e379037220 */ /* 0x040fe20000410000 */
        /* <DEDUP_REMOVED lines=8> */
[----:B------:R-:W-:-:S03]  /*3ca0*/  FFMA.FTZ R85, R130, R212, R85 ;  /* 0x000000d482557223 */ /* 0x000fc60000010055 */
[C---:B------:R-:W-:Y:S01]  /*3cb0*/  FFMA.FTZ R213, R49.reuse, R196, R2 ;  /* 0x000000c431d57223 */ /* 0x040fe20000010002 */
[----:B------:R-:W-:Y:S01]  /*3cc0*/  FFMA.FTZ R210, R49, R210, R85 ;  /* 0x000000d231d27223 */ /* 0x000fe20000010055 */
[----:B------:R-:W-:Y:S02]  /*3cd0*/  FADD.FTZ R205, R190, R205 ;  /* 0x000000cdbecd7221 */ /* 0x000fe40000010000 */
        /* <DEDUP_REMOVED lines=8> */
[----:B------:R-:W-:Y:S01]  /*3d60*/  FMUL.FTZ R85, R123, R227 ;  /* 0x000000e37b557220 */ /* 0x000fe20000410000 */
[C---:B------:R-:W-:Y:S01]  /*3d70*/  FFMA.FTZ R208, R50.reuse, R199, R3 ;  /* 0x000000c732d07223 */ /* 0x040fe20000010003 */
[----:B------:R-:W-:Y:S01]  /*3d80*/  FFMA.FTZ R211, R50, R211, R2 ;  /* 0x000000d332d37223 */ /* 0x000fe20000010002 */
[----:B------:R-:W-:Y:S01]  /*3d90*/  FFMA.FTZ R205, R182, R205, -R86 ;  /* 0x000000cdb6cd7223 */ /* 0x000fe20000010856 */
[----:B------:R-:W-:Y:S01]  /*3da0*/  FFMA.FTZ R196, R124, R209, R85 ;  /* 0x000000d17cc47223 */ /* 0x000fe20000010055 */
[C---:B------:R-:W-:Y:S01]  /*3db0*/  FMUL.FTZ R3, R125.reuse, R208 ;  /* 0x000000d07d037220 */ /* 0x040fe20000410000 */
[----:B------:R-:W-:Y:S01]  /*3dc0*/  FMUL.FTZ R85, R125, R211 ;  /* 0x000000d37d557220 */ /* 0x000fe20000410000 */
[----:B------:R-:W-:-:S02]  /*3dd0*/  FMUL.FTZ R86, R123, R209 ;  /* 0x000000d17b567220 */ /* 0x000fc40000410000 */
[C---:B------:R-:W-:Y:S01]  /*3de0*/  FFMA.FTZ R2, R126.reuse, R211, -R3 ;  /* 0x000000d37e027223 */ /* 0x040fe20000010803 */
[----:B------:R-:W-:Y:S01]  /*3df0*/  FFMA.FTZ R85, R126, R208, R85 ;  /* 0x000000d07e557223 */ /* 0x000fe20000010055 */
[----:B------:R-:W-:Y:S01]  /*3e00*/  FFMA.FTZ R227, R124, R227, -R86 ;  /* 0x000000e37ce37223 */ /* 0x000fe20000010856 */
[----:B------:R-:W-:Y:S01]  /*3e10*/  FMUL.FTZ R3, R125, R196 ;  /* 0x000000c47d037220 */ /* 0x000fe20000410000 */
[C---:B------:R-:W-:Y:S01]  /*3e20*/  FFMA.FTZ R209, R51.reuse, R204, R2 ;  /* 0x000000cc33d17223 */ /* 0x040fe20000010002 */
[----:B------:R-:W-:Y:S01]  /*3e30*/  FFMA.FTZ R206, R51, R206, R85 ;  /* 0x000000ce33ce7223 */ /* 0x000fe20000010055 */
[-C--:B------:R-:W-:Y:S01]  /*3e40*/  FMUL.FTZ R85, R125, R227.reuse ;  /* 0x000000e37d557220 */ /* 0x080fe20000410000 */
[----:B------:R-:W-:Y:S01]  /*3e50*/  FFMA.FTZ R227, R126, R227, -R3 ;  /* 0x000000e37ee37223 */ /* 0x000fe20000010803 */
        /* <DEDUP_REMOVED lines=9> */
[----:B------:R-:W-:Y:S01]  /*3ef0*/  FFMA.FTZ R204, R44, R203, R3 ;  /* 0x000000cb2ccc7223 */ /* 0x000fe20000010003 */
[----:B------:R-:W-:Y:S01]  /*3f00*/  FFMA.FTZ R205, R184, R205, -R86 ;  /* 0x000000cdb8cd7223 */ /* 0x000fe20000010856 */
[----:B------:R-:W-:Y:S01]  /*3f10*/  FFMA.FTZ R85, R126, R196, R85 ;  /* 0x000000c47e557223 */ /* 0x000fe20000010055 */
[----:B------:R-:W-:Y:S01]  /*3f20*/  FMUL.FTZ R87, R127, R227 ;  /* 0x000000e37f577220 */ /* 0x000fe20000410000 */
[----:B------:R-:W-:Y:S01]  /*3f30*/  FFMA.FTZ R207, R44, R207, R2 ;  /* 0x000000cf2ccf7223 */ /* 0x000fe20000010002 */
[-C--:B------:R-:W-:Y:S01]  /*3f40*/  FMUL.FTZ R3, R121, R204.reuse ;  /* 0x000000cc79037220 */ /* 0x080fe20000410000 */
[-C--:B------:R-:W-:Y:S01]  /*3f50*/  FMUL.FTZ R86, R127, R85.reuse ;  /* 0x000000557f567220 */ /* 0x080fe20000410000 */
[----:B------:R-:W-:Y:S01]  /*3f60*/  FFMA.FTZ R196, R128, R85, R87 ;  /* 0x0000005580c47223 */ /* 0x000fe20000010057 */
[----:B------:R-:W-:Y:S01]  /*3f70*/  FADD.FTZ R199, R186, R205 ;  /* 0x000000cdbac77221 */ /* 0x000fe20000010000 */
[-C--:B------:R-:W-:Y:S01]  /*3f80*/  FMUL.FTZ R85, R121, R207.reuse ;  /* 0x000000cf79557220 */ /* 0x080fe20000410000 */
[----:B------:R-:W-:Y:S01]  /*3f90*/  FADD.FTZ R87, R185, R84 ;  /* 0x00000054b9577221 */ /* 0x000fe20000010000 */
[----:B------:R-:W-:Y:S01]  /*3fa0*/  FFMA.FTZ R2, R122, R207, -R3 ;  /* 0x000000cf7a027223 */ /* 0x000fe20000010803 */
[----:B------:R-:W-:Y:S01]  /*3fb0*/  FMUL.FTZ R203, R0, R199 ;  /* 0x000000c700cb7220 */ /* 0x000fe20000410000 */
[----:B------:R-:W-:Y:S01]  /*3fc0*/  FFMA.FTZ R85, R122, R204, R85 ;  /* 0x000000cc7a557223 */ /* 0x000fe20000010055 */
[----:B------:R-:W-:Y:S01]  /*3fd0*/  FFMA.FTZ R227, R128, R227, -R86 ;  /* 0x000000e380e37223 */ /* 0x000fe20000010856 */
[-C--:B------:R-:W-:Y:S01]  /*3fe0*/  FMUL.FTZ R84, R0, R87.reuse ;  /* 0x0000005700547220 */ /* 0x080fe20000410000 */
[C---:B------:R-:W-:Y:S01]  /*3ff0*/  FFMA.FTZ R205, R45.reuse, R202, R2 ;  /* 0x000000ca2dcd7223 */ /* 0x040fe20000010002 */
[----:B------:R-:W-:Y:S01]  /*4000*/  FFMA.FTZ R87, R120, R87, R203 ;  /* 0x0000005778577223 */ /* 0x000fe200000100cb */
[----:B------:R-:W-:Y:S01]  /*4010*/  FFMA.FTZ R203, R45, R198, R85 ;  /* 0x000000c62dcb7223 */ /* 0x000fe20000010055 */
[----:B------:R-:W-:Y:S01]  /*4020*/  FMUL.FTZ R85, R129, R227 ;  /* 0x000000e381557220 */ /* 0x000fe20000410000 */
[----:B------:R-:W-:Y:S01]  /*4030*/  FMUL.FTZ R3, R0, R205 ;  /* 0x000000cd00037220 */ /* 0x000fe20000410000 */
[----:B------:R-:W-:Y:S01]  /*4040*/  FFMA.FTZ R86, R120, R199, -R84 ;  /* 0x000000c778567223 */ /* 0x000fe20000010854 */
[-C--:B------:R-:W-:Y:S01]  /*4050*/  FMUL.FTZ R84, R0, R203.reuse ;  /* 0x000000cb00547220 */ /* 0x080fe20000410000 */
[----:B------:R-:W-:Y:S01]  /*4060*/  FFMA.FTZ R2, R130, R196, R85 ;  /* 0x000000c482027223 */ /* 0x000fe20000010055 */
[----:B------:R-:W-:-:S02]  /*4070*/  FFMA.FTZ R85, R120, R203, R3 ;  /* 0x000000cb78557223 */ /* 0x000fc40000010003 */
[----:B------:R-:W-:Y:S02]  /*4080*/  FFMA.FTZ R84, R120, R205, -R84 ;  /* 0x000000cd78547223 */ /* 0x000fe40000010854 */
[----:B------:R-:W-:Y:S01]  /*4090*/  FFMA.FTZ R202, R46, R195, R85 ;  /* 0x000000c32eca7223 */ /* 0x000fe20000010055 */
[----:B------:R-:W-:Y:S01]  /*40a0*/  FMUL.FTZ R198, R129, R196 ;  /* 0x000000c481c67220 */ /* 0x000fe20000410000 */
[----:B------:R-:W-:Y:S01]  /*40b0*/  FADD.FTZ R196, R110, R87 ;  /* 0x000000576ec47221 */ /* 0x000fe20000010000 */
[----:B------:R-:W-:Y:S01]  /*40c0*/  FFMA.FTZ R201, R46, R201, R84 ;  /* 0x000000c92ec97223 */ /* 0x000fe20000010054 */
[----:B------:R-:W-:Y:S01]  /*40d0*/  FADD.FTZ R86, R111, R86 ;  /* 0x000000566f567221 */ /* 0x000fe20000010000 */
        /* <DEDUP_REMOVED lines=8> */
[----:B------:R-:W-:-:S02]  /*4160*/  FFMA.FTZ R199, R47, R102, R84 ;  /* 0x000000662fc77223 */ /* 0x000fc40000010054 */
[----:B------:R-:W-:Y:S01]  /*4170*/  FFMA.FTZ R200, R47, R200, R87 ;  /* 0x000000c82fc87223 */ /* 0x000fe20000010057 */
[----:B------:R-:W-:Y:S01]  /*4180*/  FADD.FTZ R195, R108, R195 ;  /* 0x000000c36cc37221 */ /* 0x000fe20000010000 */
[----:B------:R-:W-:Y:S01]  /*4190*/  FMUL.FTZ R85, R181, R199 ;  /* 0x000000c7b5557220 */ /* 0x000fe20000410000 */
[----:B------:R-:W-:Y:S01]  /*41a0*/  FADD.FTZ R86, R109, R86 ;  /* 0x000000566d567221 */ /* 0x000fe20000010000 */
[-C--:B------:R-:W-:Y:S01]  /*41b0*/  FMUL.FTZ R84, R181, R200.reuse ;  /* 0x000000c8b5547220 */ /* 0x080fe20000410000 */
[C---:B------:R-:W-:Y:S01]  /*41c0*/  FMUL.FTZ R221, R123.reuse, R195 ;  /* 0x000000c37bdd7220 */ /* 0x040fe20000410000 */
[----:B------:R-:W-:Y:S01]  /*41d0*/  FFMA.FTZ R85, R182, R200, R85 ;  /* 0x000000c8b6557223 */ /* 0x000fe20000010055 */
[-C--:B------:R-:W-:Y:S01]  /*41e0*/  FMUL.FTZ R87, R123, R86.reuse ;  /* 0x000000567b577220 */ /* 0x080fe20000410000 */
[----:B------:R-:W-:Y:S01]  /*41f0*/  FFMA.FTZ R3, R130, R227, -R198 ;  /* 0x000000e382037223 */ /* 0x000fe200000108c6 */
[----:B------:R-:W-:Y:S01]  /*4200*/  FFMA.FTZ R84, R182, R199, -R84 ;  /* 0x000000c7b6547223 */ /* 0x000fe20000010854 */
[----:B------:R-:W-:Y:S01]  /*4210*/  FFMA.FTZ R86, R124, R86, -R221 ;  /* 0x000000567c567223 */ /* 0x000fe200000108dd */
[----:B------:R-:W-:Y:S01]  /*4220*/  FFMA.FTZ R198, R40, R217, R85 ;  /* 0x000000d928c67223 */ /* 0x000fe20000010055 */
[----:B------:R-:W-:Y:S01]  /*4230*/  FFMA.FTZ R87, R124, R195, R87 ;  /* 0x000000c37c577223 */ /* 0x000fe20000010057 */
[----:B------:R-:W-:Y:S01]  /*4240*/  FFMA.FTZ R197, R40, R197, R84 ;  /* 0x000000c528c57223 */ /* 0x000fe20000010054 */
[----:B------:R-:W-:Y:S01]  /*4250*/  FADD.FTZ R86, R107, R86 ;  /* 0x000000566b567221 */ /* 0x000fe20000010000 */
[C---:B------:R-:W-:Y:S01]  /*4260*/  FMUL.FTZ R85, R179.reuse, R198 ;  /* 0x000000c6b3557220 */ /* 0x040fe20000410000 */
[----:B------:R-:W-:Y:S01]  /*4270*/  FADD.FTZ R102, R106, R87 ;  /* 0x000000576a667221 */ /* 0x000fe20000010000 */
[-C--:B------:R-:W-:Y:S01]  /*4280*/  FMUL.FTZ R87, R179, R197.reuse ;  /* 0x000000c5b3577220 */ /* 0x080fe20000410000 */
[C---:B------:R-:W-:Y:S01]  /*4290*/  FMUL.FTZ R195, R125.reuse, R86 ;  /* 0x000000567dc37220 */ /* 0x040fe20000410000 */
[C---:B------:R-:W-:Y:S01]  /*42a0*/  FFMA.FTZ R84, R180.reuse, R197, -R85 ;  /* 0x000000c5b4547223 */ /* 0x040fe20000010855 */
[----:B------:R-:W-:Y:S01]  /*42b0*/  FMUL.FTZ R217, R125, R102 ;  /* 0x000000667dd97220 */ /* 0x000fe20000410000 */
[----:B------:R-:W-:Y:S01]  /*42c0*/  FFMA.FTZ R87, R180, R198, R87 ;  /* 0x000000c6b4577223 */ /* 0x000fe20000010057 */
[C---:B------:R-:W-:Y:S01]  /*42d0*/  FFMA.FTZ R85, R126.reuse, R102, R195 ;  /* 0x000000667e557223 */ /* 0x040fe200000100c3 */
[C---:B------:R-:W-:Y:S01]  /*42e0*/  FFMA.FTZ R195, R41.reuse, R228, R84 ;  /* 0x000000e429c37223 */ /* 0x040fe20000010054 */
[----:B------:R-:W-:Y:S01]  /*42f0*/  FFMA.FTZ R86, R126, R86, -R217 ;  /* 0x000000567e567223 */ /* 0x000fe200000108d9 */
[----:B------:R-:W-:-:S02]  /*4300*/  FFMA.FTZ R196, R41, R216, R87 ;  /* 0x000000d829c47223 */ /* 0x000fc40000010057 */
[-C--:B------:R-:W-:Y:S01]  /*4310*/  FMUL.FTZ R87, R177, R195.reuse ;  /* 0x000000c3b1577220 */ /* 0x080fe20000410000 */
[----:B------:R-:W-:Y:S01]  /*4320*/  UISETP.GE.AND UP0, UPT, UR19, UR43, UPT ;  /* 0x0000002b1300728c */ /* 0x000fe2000bf06270 */
[----:B------:R-:W-:Y:S01]  /*4330*/  FADD.FTZ R86, R105, R86 ;  /* 0x0000005669567221 */ /* 0x000fe20000010000 */
[----:B------:R-:W-:Y:S01]  /*4340*/  FADD.FTZ R84, R104, R85 ;  /* 0x0000005568547221 */ /* 0x000fe20000010000 */
[-C--:B------:R-:W-:Y:S01]  /*4350*/  FMUL.FTZ R85, R177, R196.reuse ;  /* 0x000000c4b1557220 */ /* 0x080fe20000410000 */
[C---:B------:R-:W-:Y:S01]  /*4360*/  FFMA.FTZ R102, R178.reuse, R196, R87 ;  /* 0x000000c4b2667223 */ /* 0x040fe20000010057 */
[C---:B------:R-:W-:Y:S01]  /*4370*/  FMUL.FTZ R217, R127.reuse, R86 ;  /* 0x000000567fd97220 */ /* 0x040fe20000410000 */
[-C--:B------:R-:W-:Y:S01]  /*4380*/  FMUL.FTZ R221, R127, R84.reuse ;  /* 0x000000547fdd7220 */ /* 0x080fe20000410000 */
[----:B------:R-:W-:Y:S01]  /*4390*/  FFMA.FTZ R85, R178, R195, -R85 ;  /* 0x000000c3b2557223 */ /* 0x000fe20000010855 */
[----:B------:R-:W-:Y:S01]  /*43a0*/  PLOP3.LUT P1, PT, PT, PT, UP0, 0x80, 0x8 ;  /* 0x000000000008781c */ /* 0x000fe20003f2f008 */
[----:B------:R-:W-:Y:S01]  /*43b0*/  FFMA.FTZ R102, R42, R101, R102 ;  /* 0x000000652a667223 */ /* 0x000fe20000010066 */
[C---:B------:R-:W-:Y:S01]  /*43c0*/  FFMA.FTZ R217, R128.reuse, R84, R217 ;  /* 0x0000005480d97223 */ /* 0x040fe200000100d9 */
[----:B------:R-:W-:Y:S01]  /*43d0*/  FFMA.FTZ R86, R128, R86, -R221 ;  /* 0x0000005680567223 */ /* 0x000fe200000108dd */
[----:B------:R-:W-:Y:S01]  /*43e0*/  FFMA.FTZ R103, R42, R103, R85 ;  /* 0x000000672a677223 */ /* 0x000fe20000010055 */
[----:B------:R-:W-:Y:S01]  /*43f0*/  ISETP.NE.OR P1, PT, R131, RZ, P1 ;  /* 0x000000ff8300720c */ /* 0x000fe20000f25670 */
[----:B------:R-:W-:Y:S01]  /*4400*/  FMUL.FTZ R84, R175, R102 ;  /* 0x00000066af547220 */ /* 0x000fe20000410000 */
[----:B------:R-:W-:Y:S01]  /*4410*/  FADD.FTZ R87, R119, R86 ;  /* 0x0000005677577221 */ /* 0x000fe20000010000 */
[----:B------:R-:W-:-:S02]  /*4420*/  FMUL.FTZ R85, R175, R103 ;  /* 0x00000067af557220 */ /* 0x000fc40000410000 */
[----:B------:R-:W-:Y:S01]  /*4430*/  FFMA.FTZ R101, R176, R103, -R84 ;  /* 0x00000067b0657223 */ /* 0x000fe20000010854 */
[----:B------:R-:W-:Y:S01]  /*4440*/  FADD.FTZ R217, R118, R217 ;  /* 0x000000d976d97221 */ /* 0x000fe20000010000 */
[----:B------:R-:W-:Y:S01]  /*4450*/  FMUL.FTZ R221, R129, R87 ;  /* 0x0000005781dd7220 */ /* 0x000fe20000410000 */
[----:B------:R-:W-:Y:S01]  /*4460*/  FFMA.FTZ R86, R176, R102, R85 ;  /* 0x00000066b0567223 */ /* 0x000fe20000010055 */
[C---:B------:R-:W-:Y:S02]  /*4470*/  FFMA.FTZ R101, R43.reuse, R98, R101 ;  /* 0x000000622b657223 */ /* 0x040fe40000010065 */
[----:B------:R-:W-:Y:S01]  /*4480*/  FFMA.FTZ R227, R130, R217, R221 ;  /* 0x000000d982e37223 */ /* 0x000fe200000100dd */
[----:B------:R-:W-:Y:S01]  /*4490*/  FFMA.FTZ R100, R43, R100, R86 ;  /* 0x000000642b647223 */ /* 0x000fe20000010056 */
[----:B------:R-:W-:Y:S01]  /*44a0*/  FMUL.FTZ R221, R173, R101 ;  /* 0x00000065addd7220 */ /* 0x000fe20000410000 */
[----:B------:R-:W-:Y:S01]  /*44b0*/  VOTEU.ALL UP0, P1 ;  /* 0x0000000000ff7886 */ /* 0x000fe20000800000 */
[----:B------:R-:W-:Y:S01]  /*44c0*/  FMUL.FTZ R216, R129, R217 ;  /* 0x000000d981d87220 */ /* 0x000fe20000410000 */
[-C--:B------:R-:W-:Y:S01]  /*44d0*/  FMUL.FTZ R85, R173, R100.reuse ;  /* 0x00000064ad557220 */ /* 0x080fe20000410000 */
[----:B------:R-:W-:-:S02]  /*44e0*/  FFMA.FTZ R98, R174, R100, R221 ;  /* 0x00000064ae627223 */ /* 0x000fc400000100dd */
[----:B------:R-:W-:Y:S01]  /*44f0*/  FFMA.FTZ R216, R130, R87, -R216 ;  /* 0x0000005782d87223 */ /* 0x000fe200000108d8 */
[----:B------:R-:W-:Y:S01]  /*4500*/  @!UP0 ULEA UR31, UR8, UR30, 0x4 ;  /* 0x0000001e081f8291 */ /* 0x000fe2000f8e20ff */
[----:B------:R-:W-:Y:S01]  /*4510*/  FFMA.FTZ R217, R174, R101, -R85 ;  /* 0x00000065aed97223 */ /* 0x000fe20000010855 */
[----:B------:R-:W-:Y:S01]  /*4520*/  FFMA.FTZ R98, R36, R93, R98 ;  /* 0x0000005d24627223 */ /* 0x000fe20000010062 */
[----:B------:R-:W-:Y:S02]  /*4530*/  MOV R84, 0x3f800000 ;  /* 0x3f80000000547802 */ /* 0x000fe40000000f00 */
[----:B------:R-:W-:Y:S01]  /*4540*/  CS2R R86, SRZ ;  /* 0x0000000000567805 */ /* 0x000fe2000001ff00 */
[----:B------:R-:W-:Y:S02]  /*4550*/  HFMA2 R85, -RZ, RZ, 0, 0 ;  /* 0x00000000ff557431 */ /* 0x000fe400000001ff */
[----:B------:R-:W-:Y:S01]  /*4560*/  FADD.FTZ R93, R116, R227 ;  /* 0x000000e3745d7221 */ /* 0x000fe20000010000 */
[----:B------:R-:W-:Y:S01]  /*4570*/  FADD.FTZ R227, R117, R216 ;  /* 0x000000d875e37221 */ /* 0x000fe20000010000 */
[----:B------:R0:W1:Y:S01]  /*4580*/  SHFL.DOWN PT, R232, R2, 0x1, 0x1f ;  /* 0x08201f0002e87f89 */ /* 0x00006200000e0000 */
[----:B------:R-:W-:Y:S03]  /*4590*/  BSSY.RECONVERGENT B0, `(.L_x_14927) ;  /* 0x0000011000007945 */ /* 0x000fe60003800200 */
[----:B------:R-:W2:Y:S01]  /*45a0*/  @!P1 LDS.128 R84, [UR31+0x5750] ;  /* 0x0057501fff549984 */ /* 0x000ea20008000c00 */
[----:B------:R-:W-:-:S03]  /*45b0*/  FFMA.FTZ R99, R36, R99, R217 ;  /* 0x0000006324637223 */ /* 0x000fc600000100d9 */
        /* <DEDUP_REMOVED lines=14> */
.L_x_14928:
[----:B------:R-:W-:Y:S05]  /*46a0*/  BSYNC.RECONVERGENT B0 ;  /* 0x0000000000007941 */ /* 0x000fea0003800200 */
.L_x_14927:
        /* <DEDUP_REMOVED lines=16> */
.L_x_14930:
[----:B------:R-:W-:Y:S05]  /*47b0*/  BSYNC.RECONVERGENT B0 ;  /* 0x0000000000007941 */ /* 0x000fea0003800200 */
.L_x_14929:
        /* <DEDUP_REMOVED lines=16> */
.L_x_14932:
[----:B------:R-:W-:Y:S05]  /*48c0*/  BSYNC.RECONVERGENT B0 ;  /* 0x0000000000007941 */ /* 0x000fea0003800200 */
.L_x_14931:
        /* <DEDUP_REMOVED lines=16> */
.L_x_14934:
[----:B------:R-:W-:Y:S05]  /*49d0*/  BSYNC.RECONVERGENT B0 ;  /* 0x0000000000007941 */ /* 0x000fea0003800200 */
.L_x_14933:
[CC--:B------:R-:W-:Y:S01]  /*49e0*/  FMUL.FTZ R217, R170.reuse, R98.reuse ;  /* 0x00000062aad97220 */ /* 0x0c0fe20000410000 */
[-C--:B------:R-:W-:Y:S01]  /*49f0*/  FMUL.FTZ R221, R170, R99.reuse ;  /* 0x00000063aadd7220 */ /* 0x080fe20000410000 */
[----:B------:R0:W0:Y:S01]  /*4a00*/  SHFL.DOWN PT, R234, R2, 0x10, 0x1f ;  /* 0x0a001f0002ea7f89 */ /* 0x00002200000e0000 */
[----:B------:R-:W-:Y:S01]  /*4a10*/  BSSY.RECONVERGENT B0, `(.L_x_14935) ;  /* 0x0000011000007945 */ /* 0x000fe20003800200 */
[C---:B-1----:R-:W-:Y:S01]  /*4a20*/  FFMA.FTZ R216, R172.reuse, R99, -R217 ;  /* 0x00000063acd87223 */ /* 0x042fe200000108d9 */
[----:B------:R-:W-:Y:S01]  /*4a30*/  FFMA.FTZ R221, R172, R98, R221 ;  /* 0x00000062acdd7223 */ /* 0x000fe200000100dd */
[----:B------:R1:W0:Y:S04]  /*4a40*/  SHFL.DOWN PT, R228, R3, 0x10, 0x1f ;  /* 0x0a001f0003e47f89 */ /* 0x00022800000e0000 */
[----:B------:R1:W0:Y:S04]  /*4a50*/  SHFL.DOWN PT, R231, R93, 0x10, 0x1f ;  /* 0x0a001f005de77f89 */ /* 0x00022800000e0000 */
[----:B------:R1:W0:Y:S01]  /*4a60*/  SHFL.DOWN PT, R232, R227, 0x10, 0x1f ;  /* 0x0a001f00e3e87f89 */ /* 0x00022200000e0000 */
[----:B------:R-:W-:Y:S05]  /*4a70*/  @P5 BRA `(.L_x_14936) ;  /* 0x0000000000285947 */ /* 0x000fea0003800000 */
[CC--:B0-----:R-:W-:Y:S01]  /*4a80*/  FMUL.FTZ R229, R3.reuse, R232.reuse ;  /* 0x000000e803e57220 */ /* 0x0c1fe20000410000 */
[C---:B------:R-:W-:Y:S01]  /*4a90*/  FMUL.FTZ R232, R2.reuse, R232 ;  /* 0x000000e802e87220 */ /* 0x040fe20000410000 */
[CC--:B------:R-:W-:Y:S01]  /*4aa0*/  FMUL.FTZ R217, R3.reuse, R228.reuse ;  /* 0x000000e403d97220 */ /* 0x0c0fe20000410000 */
[C---:B------:R-:W-:Y:S01]  /*4ab0*/  FMUL.FTZ R228, R2.reuse, R228 ;  /* 0x000000e402e47220 */ /* 0x040fe20000410000 */
[CC--:B------:R-:W-:Y:S01]  /*4ac0*/  FFMA.FTZ R230, R2.reuse, R231.reuse, -R229 ;  /* 0x000000e702e67223 */ /* 0x0c0fe200000108e5 */
[C---:B------:R-:W-:Y:S01]  /*4ad0*/  FFMA.FTZ R232, R3.reuse, R231, R232 ;  /* 0x000000e703e87223 */ /* 0x040fe200000100e8 */
[-C--:B------:R-:W-:Y:S01]  /*4ae0*/  FFMA.FTZ R2, R2, R234.reuse, -R217 ;  /* 0x000000ea02027223 */ /* 0x080fe200000108d9 */
[----:B-1-3--:R-:W-:Y:S01]  /*4af0*/  FFMA.FTZ R3, R3, R234, R228 ;  /* 0x000000ea03037223 */ /* 0x00afe200000100e4 */
[----:B----4-:R-:W-:Y:S01]  /*4b00*/  FADD.FTZ R93, R93, R230 ;  /* 0x000000e65d5d7221 */ /* 0x010fe20000010000 */
[----:B------:R-:W-:-:S07]  /*4b10*/  FADD.FTZ R227, R227, R232 ;  /* 0x000000e8e3e37221 */ /* 0x000fce0000010000 */
.L_x_14936:
[----:B------:R-:W-:Y:S05]  /*4b20*/  BSYNC.RECONVERGENT B0 ;  /* 0x0000000000007941 */ /* 0x000fea0003800200 */
.L_x_14935:
[C---:B------:R-:W-:Y:S01]  /*4b30*/  FFMA.FTZ R217, R37.reuse, R92, R216 ;  /* 0x0000005c25d97223 */ /* 0x040fe200000100d8 */
[----:B------:R-:W-:Y:S01]  /*4b40*/  FFMA.FTZ R214, R37, R214, R221 ;  /* 0x000000d625d67223 */ /* 0x000fe200000100dd */
[----:B0-----:R-:W0:Y:S01]  /*4b50*/  SHFL.IDX PT, R231, R3, RZ, 0x1f ;  /* 0x00001fff03e77589 */ /* 0x001e2200000e0000 */
[C---:B------:R-:W-:Y:S01]  /*4b60*/  ISETP.NE.AND P1, PT, R131.reuse, 0x1f, PT ;  /* 0x0000001f8300780c */ /* 0x040fe20003f25270 */
[CC--:B------:R-:W-:Y:S01]  /*4b70*/  FMUL.FTZ R228, R114.reuse, R217.reuse ;  /* 0x000000d972e47220 */ /* 0x0c0fe20000410000 */
[-C--:B------:R-:W-:Y:S01]  /*4b80*/  FMUL.FTZ R216, R114, R214.reuse ;  /* 0x000000d672d87220 */ /* 0x080fe20000410000 */
[----:B------:R-:W-:Y:S01]  /*4b90*/  SHFL.DOWN PT, R92, R2, 0x1, 0x1f ;  /* 0x08201f00025c7f89 */ /* 0x000fe200000e0000 */
[----:B------:R-:W-:Y:S01]  /*4ba0*/  ISETP.NE.AND P2, PT, R131, RZ, PT ;  /* 0x000000ff8300720c */ /* 0x000fe20003f45270 */
[C---:B------:R-:W-:Y:S01]  /*4bb0*/  FFMA.FTZ R221, R115.reuse, R214, R228 ;  /* 0x000000d673dd7223 */ /* 0x040fe200000100e4 */
[----:B------:R-:W-:Y:S01]  /*4bc0*/  FFMA.FTZ R232, R115, R217, -R216 ;  /* 0x000000d973e87223 */ /* 0x000fe200000108d8 */
[----:B--2---:R-:W2:Y:S01]  /*4bd0*/  SHFL.IDX PT, R228, R87, RZ, 0x1f ;  /* 0x00001fff57e47589 */ /* 0x004ea200000e0000 */
[----:B------:R-:W-:Y:S01]  /*4be0*/  ULEA UR31, UR19, 0xfffffc00, 0xa ;  /* 0xfffffc00131f7891 */ /* 0x000fe2000f8e50ff */
[C---:B------:R-:W-:Y:S01]  /*4bf0*/  FFMA.FTZ R216, R38.reuse, R91, R221 ;  /* 0x0000005b26d87223 */ /* 0x040fe200000100dd */
[----:B------:R-:W-:Y:S01]  /*4c00*/  FFMA.FTZ R219, R38, R219, R232 ;  /* 0x000000db26db7223 */ /* 0x000fe200000100e8 */
[----:B------:R5:W4:Y:S01]  /*4c10*/  SHFL.IDX PT, R230, R2, RZ, 0x1f ;  /* 0x00001fff02e67589 */ /* 0x000b2200000e0000 */
[----:B------:R-:W-:Y:S01]  /*4c20*/  USHF.R.S32.HI UR42, URZ, 0x1f, UR31 ;  /* 0x0000001fff2a7899 */ /* 0x000fe2000801141f */
[----:B------:R-:W-:Y:S01]  /*4c30*/  FMUL.FTZ R232, R112, R216 ;  /* 0x000000d870e87220 */ /* 0x000fe20000410000 */
[C---:B------:R-:W-:Y:S01]  /*4c40*/  IADD3 R244, PT, PT, R131.reuse, 0x200, RZ ;  /* 0x0000020083f47810 */ /* 0x040fe20007ffe0ff */
[----:B------:R-:W4:Y:S01]  /*4c50*/  SHFL.DOWN PT, R229, R3, 0x1, 0x1f ;  /* 0x08201f0003e57f89 */ /* 0x000f2200000e0000 */
[----:B------:R-:W-:Y:S01]  /*4c60*/  IADD3 R236, PT, PT, R131, 0x380, RZ ;  /* 0x0000038083ec7810 */ /* 0x000fe20007ffe0ff */
[----:B------:R-:W-:Y:S01]  /*4c70*/  FFMA.FTZ R232, R113, R219, -R232 ;  /* 0x000000db71e87223 */ /* 0x000fe200000108e8 */
[----:B------:R-:W-:Y:S01]  /*4c80*/  VOTEU.ALL UP0, P2 ;  /* 0x0000000000ff7886 */ /* 0x000fe20001000000 */
[----:B------:R4:W4:Y:S01]  /*4c90*/  SHFL.IDX PT, R91, R86, RZ, 0x1f ;  /* 0x00001fff565b7589 */ /* 0x00092200000e0000 */
[----:B-----5:R-:W-:Y:S01]  /*4ca0*/  P2R R2, PR, RZ, 0x4 ;  /* 0x00000004ff027803 */ /* 0x020fe20000000000 */
[----:B------:R-:W-:Y:S01]  /*4cb0*/  FFMA.FTZ R221, R39, R90, R232 ;  /* 0x0000005a27dd7223 */ /* 0x000fe200000100e8 */
[----:B------:R-:W-:Y:S01]  /*4cc0*/  IADD3 R238, PT, PT, R131, 0x3a0, RZ ;  /* 0x000003a083ee7810 */ /* 0x000fe20007ffe0ff */
[----:B------:R-:W5:Y:S01]  /*4cd0*/  SHFL.DOWN PT, R239, R227, 0x1, 0x1f ;  /* 0x08201f00e3ef7f89 */ /* 0x000f6200000e0000 */
[C---:B0-----:R-:W-:Y:S01]  /*4ce0*/  FMUL.FTZ R2, R231.reuse, R84 ;  /* 0x00000054e7027220 */ /* 0x041fe20000410000 */
[C---:B------:R-:W-:Y:S01]  /*4cf0*/  FMUL.FTZ R235, R231.reuse, R85 ;  /* 0x00000055e7eb7220 */ /* 0x040fe20000410000 */
[C---:B------:R-:W-:Y:S01]  /*4d00*/  FMUL.FTZ R237, R231.reuse, R87 ;  /* 0x00000057e7ed7220 */ /* 0x040fe20000410000 */
[----:B------:R-:W0:Y:S01]  /*4d10*/  SHFL.DOWN PT, R234, R93, 0x1, 0x1f ;  /* 0x08201f005dea7f89 */ /* 0x000e2200000e0000 */
[----:B------:R-:W-:Y:S01]  /*4d20*/  FMUL.FTZ R231, R231, R86 ;  /* 0x00000056e7e77220 */ /* 0x000fe20000410000 */
[----:B------:R-:W-:Y:S01]  /*4d30*/  @!UP0 ULEA UR47, UR8, UR30, 0x4 ;  /* 0x0000001e082f8291 */ /* 0x000fe2000f8e20ff */
[C---:B------:R-:W-:Y:S01]  /*4d40*/  IADD3 R240, PT, PT, R131.reuse, 0x3c0, RZ ;  /* 0x000003c083f07810 */ /* 0x040fe20007ffe0ff */
[----:B-1-3--:R-:W1:Y:S01]  /*4d50*/  SHFL.IDX PT, R3, R227, RZ, 0x1f ;  /* 0x00001fffe3037589 */ /* 0x00ae6200000e0000 */
[----:B--2---:R-:W-:Y:S01]  /*4d60*/  @P1 FMUL.FTZ R90, R92, R228 ;  /* 0x000000e45c5a1220 */ /* 0x004fe20000410000 */
[----:B------:R-:W-:Y:S01]  /*4d70*/  IADD3 R242, PT, PT, R131, 0x3e0, RZ ;  /* 0x000003e083f27810 */ /* 0x000fe20007ffe0ff */
[----:B------:R-:W-:Y:S01]  /*4d80*/  BSSY.RECONVERGENT B0, `(.L_x_14937) ;  /* 0x00002a2000007945 */ /* 0x000fe20003800200 */
[----:B------:R2:W3:Y:S01]  /*4d90*/  SHFL.IDX PT, R233, R93, RZ, 0x1f ;  /* 0x00001fff5de97589 */ /* 0x0004e200000e0000 */
[----:B----4-:R-:W-:Y:S01]  /*4da0*/  FFMA.FTZ R85, R230, R85, R2 ;  /* 0x00000055e6557223 */ /* 0x010fe20000010002 */
[----:B------:R-:W-:Y:S01]  /*4db0*/  FMUL.FTZ R2, R112, R219 ;  /* 0x000000db70027220 */ /* 0x000fe20000410000 */
[C---:B------:R-:W-:Y:S01]  /*4dc0*/  FFMA.FTZ R86, R230.reuse, R86, -R237 ;  /* 0x00000056e6567223 */ /* 0x040fe200000108ed */
[C---:B------:R-:W-:Y:S01]  /*4dd0*/  FFMA.FTZ R84, R230.reuse, R84, -R235 ;  /* 0x00000054e6547223 */ /* 0x040fe200000108eb */
[----:B------:R-:W-:Y:S01]  /*4de0*/  FFMA.FTZ R230, R230, R87, R231 ;  /* 0x00000057e6e67223 */ /* 0x000fe200000100e7 */
[----:B------:R-:W-:Y:S01]  /*4df0*/  FFMA.FTZ R2, R113, R216, R2 ;  /* 0x000000d871027223 */ /* 0x000fe20000010002 */
[----:B------:R-:W-:Y:S01]  /*4e00*/  MOV R231, UR40 ;  /* 0x0000002800e77c02 */ /* 0x000fe20008000f00 */
[C---:B--2---:R-:W-:Y:S01]  /*4e10*/  @P1 FMUL.FTZ R93, R229.reuse, R228 ;  /* 0x000000e4e55d1220 */ /* 0x044fe20000410000 */
[-C--:B------:R-:W-:Y:S01]  /*4e20*/  @P1 FFMA.FTZ R90, R229, R91.reuse, R90 ;  /* 0x0000005be55a1223 */ /* 0x080fe2000001005a */
[----:B------:R-:W-:Y:S01]  /*4e30*/  FFMA.FTZ R218, R39, R218, R2 ;  /* 0x000000da27da7223 */ /* 0x000fe20000010002 */
[----:B------:R-:W-:Y:S01]  /*4e40*/  LOP3.LUT R2, R131, UR31, RZ, 0xfc, !PT ;  /* 0x0000001f83027c12 */ /* 0x000fe2000f8efcff */
[----:B------:R-:W-:Y:S01]  /*4e50*/  @P1 FFMA.FTZ R93, R92, R91, -R93 ;  /* 0x0000005b5c5d1223 */ /* 0x000fe2000001085d */
[----:B-----5:R-:W-:Y:S01]  /*4e60*/  @P1 FADD.FTZ R228, R239, R90 ;  /* 0x0000005aefe41221 */ /* 0x020fe20000010000 */
[----:B------:R-:W-:Y:S01]  /*4e70*/  MOV R229, UR39 ;  /* 0x0000002700e57c02 */ /* 0x000fe20008000f00 */
[----:B------:R-:W-:Y:S01]  /*4e80*/  UIADD3 UR31, UPT, UPT, UR30, 0x2100, URZ ;  /* 0x000021001e1f7890 */ /* 0x000fe2000fffe0ff */
[----:B0-----:R-:W-:Y:S01]  /*4e90*/  @P1 FADD.FTZ R91, R234, R93 ;  /* 0x0000005dea5b1221 */ /* 0x001fe20000010000 */
[----:B------:R-:W-:Y:S01]  /*4ea0*/  MOV R93, UR38 ;  /* 0x00000026005d7c02 */ /* 0x000fe20008000f00 */
[-C--:B------:R-:W-:Y:S01]  /*4eb0*/  FMUL.FTZ R90, R228, R89.reuse ;  /* 0x00000059e45a7220 */ /* 0x080fe20000410000 */
[----:B------:R-:W-:Y:S01]  /*4ec0*/  IADD3 R234, PT, PT, R131, 0x360, RZ ;  /* 0x0000036083ea7810 */ /* 0x000fe20007ffe0ff */
[----:B-1----:R-:W-:Y:S01]  /*4ed0*/  FADD.FTZ R87, R3, R230 ;  /* 0x000000e603577221 */ /* 0x002fe20000010000 */
[----:B------:R-:W-:Y:S01]  /*4ee0*/  MOV R3, UR42 ;  /* 0x0000002a00037c02 */ /* 0x000fe20008000f00 */
[C---:B------:R-:W-:Y:S01]  /*4ef0*/  FMUL.FTZ R227, R91.reuse, R89 ;  /* 0x000000595be37220 */ /* 0x040fe20000410000 */
[----:B------:R-:W-:Y:S01]  /*4f00*/  FFMA.FTZ R89, R91, R88, R90 ;  /* 0x000000585b597223 */ /* 0x000fe2000001005a */
[----:B---3--:R-:W-:Y:S01]  /*4f10*/  FADD.FTZ R86, R233, R86 ;  /* 0x00000056e9567221 */ /* 0x008fe20000010000 */
[----:B------:R-:W-:Y:S01]  /*4f20*/  LEA.HI R234, R234, R131, RZ, 0x1b ;  /* 0x00000083eaea7211 */ /* 0x000fe200078fd8ff */
[----:B------:R-:W-:-:S04]  /*4f30*/  IMAD.WIDE.U32 R90, R93, UR8, R2 ;  /* 0x000000085d5a7c25 */ /* 0x000fc8000f8e0002 */
[----:B------:R-:W-:Y:S01]  /*4f40*/  FFMA.FTZ R88, R228, R88, -R227 ;  /* 0x00000058e4587223 */ /* 0x000fe200000108e3 */
[----:B------:R-:W-:Y:S01]  /*4f50*/  FADD.FTZ R230, R226, R89 ;  /* 0x00000059e2e67221 */ /* 0x000fe20000010000 */
[----:B------:R0:W-:Y:S01]  /*4f60*/  @!P2 STS.128 [UR47+0x5750], R84 ;  /* 0x00575054ff00a988 */ /* 0x0001e20008000c2f */
[----:B------:R-:W-:Y:S01]  /*4f70*/  IMAD.WIDE.U32 R92, R231, UR8, R2 ;  /* 0x00000008e75c7c25 */ /* 0x000fe2000f8e0002 */
[----:B------:R-:W-:-:S03]  /*4f80*/  MOV R3, UR41 ;  /* 0x0000002900037c02 */ /* 0x000fc60008000f00 */
[----:B------:R-:W-:Y:S01]  /*4f90*/  FADD.FTZ R225, R225, R88 ;  /* 0x00000058e1e17221 */ /* 0x000fe20000010000 */
[----:B------:R-:W-:Y:S01]  /*4fa0*/  FMUL.FTZ R89, R39, R150 ;  /* 0x0000009627597220 */ /* 0x000fe20000410000 */
[----:B------:R-:W-:Y:S01]  /*4fb0*/  LEA.HI R236, R236, R131, RZ, 0x1b ;  /* 0x00000083ecec7211 */ /* 0x000fe200078fd8ff */
[----:B------:R-:W-:Y:S02]  /*4fc0*/  IMAD R3, R3, UR8, R93 ;  /* 0x0000000803037c24 */ /* 0x000fe4000f8e025d */
[C---:B------:R-:W-:Y:S01]  /*4fd0*/  FMUL.FTZ R88, R112.reuse, R225 ;  /* 0x000000e170587220 */ /* 0x040fe20000410000 */
[-C--:B------:R-:W-:Y:S01]  /*4fe0*/  FMUL.FTZ R112, R112, R230.reuse ;  /* 0x000000e670707220 */ /* 0x080fe20000410000 */
[----:B------:R-:W-:Y:S02]  /*4ff0*/  LEA.HI R238, R238, R131, RZ, 0x1b ;  /* 0x00000083eeee7211 */ /* 0x000fe400078fd8ff */
[CC--:B------:R-:W-:Y:S01]  /*5000*/  FFMA.FTZ R226, R113.reuse, R230.reuse, R88 ;  /* 0x000000e671e27223 */ /* 0x0c0fe20000010058 */
[----:B------:R-:W-:Y:S01]  /*5010*/  FFMA.FTZ R113, R113, R225, -R112 ;  /* 0x000000e171717223 */ /* 0x000fe20000010870 */
[----:B0-----:R-:W-:Y:S01]  /*5020*/  IMAD R85, R229, UR8, R91 ;  /* 0x00000008e5557c24 */ /* 0x001fe2000f8e025b */
[----:B------:R-:W-:Y:S01]  /*5030*/  LEA R84, P1, R90, UR10, 0x2 ;  /* 0x0000000a5a547c11 */ /* 0x000fe2000f8210ff */
[----:B------:R-:W-:Y:S01]  /*5040*/  FMUL.FTZ R112, R230, UR46 ;  /* 0x0000002ee6707c20 */ /* 0x000fe20008410000 */
[----:B------:R-:W-:Y:S01]  /*5050*/  LEA R86, P2, R92, UR17, 0x2 ;  /* 0x000000115c567c11 */ /* 0x000fe2000f8410ff */
[----:B------:R-:W-:Y:S01]  /*5060*/  FFMA.FTZ R88, -R82, R89, R221 ;  /* 0x0000005952587223 */ /* 0x000fe200000101dd */
[----:B------:R-:W-:Y:S01]  /*5070*/  LEA.HI.X R85, R90, UR15, R85, 0x2, P1 ;  /* 0x0000000f5a557c11 */ /* 0x000fe200088f1455 */
[----:B------:R-:W-:Y:S01]  /*5080*/  FFMA.FTZ R112, R225, UR45, -R112 ;  /* 0x0000002de1707c23 */ /* 0x000fe20008010870 */
[----:B------:R-:W-:Y:S01]  /*5090*/  LEA.HI.X R87, R92, UR18, R3, 0x2, P2 ;  /* 0x000000125c577c11 */ /* 0x000fe200090f1403 */
[C---:B------:R-:W-:Y:S01]  /*50a0*/  FMUL.FTZ R3, R83.reuse, R225 ;  /* 0x000000e153037220 */ /* 0x040fe20000410000 */
[----:B------:R-:W-:Y:S01]  /*50b0*/  MOV R90, UR30 ;  /* 0x0000001e005a7c02 */ /* 0x000fe20008000f00 */
[----:B------:R-:W-:Y:S01]  /*50c0*/  FFMA.FTZ R83, R83, -R89, R218 ;  /* 0x8000005953537223 */ /* 0x000fe200000100da */
[----:B------:R-:W-:Y:S01]  /*50d0*/  FMUL.FTZ R89, R225, UR46 ;  /* 0x0000002ee1597c20 */ /* 0x000fe20008410000 */
[----:B------:R-:W-:Y:S01]  /*50e0*/  FFMA.FTZ R82, R82, R230, R3 ;  /* 0x000000e652527223 */ /* 0x000fe20000010003 */
[----:B------:R-:W-:Y:S01]  /*50f0*/  FADD.FTZ R232, R223, R226 ;  /* 0x000000e2dfe87221 */ /* 0x000fe20000010000 */
[----:B------:R-:W-:-:S02]  /*5100*/  IMAD R3, R131, 0x84, R90 ;  /* 0x0000008483037824 */ /* 0x000fc400078e025a */
[----:B------:R-:W-:Y:S01]  /*5110*/  FMUL.FTZ R90, R150, R225 ;  /* 0x000000e1965a7220 */ /* 0x000fe20000410000 */
[----:B------:R-:W-:Y:S01]  /*5120*/  FADD.FTZ R225, R224, R113 ;  /* 0x00000071e0e17221 */ /* 0x000fe20000010000 */
[----:B------:R-:W-:Y:S01]  /*5130*/  FMUL.FTZ R92, R150, R230 ;  /* 0x000000e6965c7220 */ /* 0x000fe20000410000 */
[----:B------:R-:W-:Y:S01]  /*5140*/  FFMA.FTZ R89, R230, UR45, R89 ;  /* 0x0000002de6597c23 */ /* 0x000fe20008010059 */
[----:B------:R-:W-:Y:S01]  /*5150*/  FMUL.FTZ R223, R38, R149 ;  /* 0x0000009526df7220 */ /* 0x000fe20000410000 */
[CC--:B------:R-:W-:Y:S01]  /*5160*/  FMUL.FTZ R224, R114.reuse, R225.reuse ;  /* 0x000000e172e07220 */ /* 0x0c0fe20000410000 */
[----:B------:R-:W-:Y:S01]  /*5170*/  FMUL.FTZ R114, R114, R232 ;  /* 0x000000e872727220 */ /* 0x000fe20000410000 */
[----:B------:R-:W-:Y:S01]  /*5180*/  FMUL.FTZ R228, R39, R92 ;  /* 0x0000005c27e47220 */ /* 0x000fe20000410000 */
[-C--:B------:R-:W-:Y:S01]  /*5190*/  FMUL.FTZ R93, R81, R225.reuse ;  /* 0x000000e1515d7220 */ /* 0x080fe20000410000 */
[CC--:B------:R-:W-:Y:S01]  /*51a0*/  FFMA.FTZ R91, R115.reuse, R232.reuse, R224 ;  /* 0x000000e8735b7223 */ /* 0x0c0fe200000100e0 */
[----:B------:R-:W-:Y:S01]  /*51b0*/  FFMA.FTZ R115, R115, R225, -R114 ;  /* 0x000000e173737223 */ /* 0x000fe20000010872 */
[-C--:B------:R-:W-:Y:S01]  /*51c0*/  FFMA.FTZ R113, R81, -R223.reuse, R216 ;  /* 0x800000df51717223 */ /* 0x080fe200000100d8 */
[----:B------:R0:W-:Y:S01]  /*51d0*/  STS [R3+0x2178], R228 ;  /* 0x002178e403007388 */ /* 0x0001e20000000800 */
[----:B------:R-:W-:Y:S01]  /*51e0*/  FFMA.FTZ R81, R80, R232, R93 ;  /* 0x000000e850517223 */ /* 0x000fe2000001005d */
[----:B------:R-:W-:Y:S01]  /*51f0*/  FADD.FTZ R230, R222, R115 ;  /* 0x00000073dee67221 */ /* 0x000fe20000010000 */
[----:B------:R-:W-:Y:S01]  /*5200*/  FMUL.FTZ R224, R232, UR46 ;  /* 0x0000002ee8e07c20 */ /* 0x000fe20008410000 */
[----:B------:R-:W-:Y:S01]  /*5210*/  FMUL.FTZ R226, R39, R90 ;  /* 0x0000005a27e27220 */ /* 0x000fe20000410000 */
[C---:B------:R-:W-:Y:S01]  /*5220*/  FMUL.FTZ R227, R225.reuse, UR46 ;  /* 0x0000002ee1e37c20 */ /* 0x040fe20008410000 */
[----:B------:R-:W-:Y:S01]  /*5230*/  FFMA.FTZ R114, -R80, R223, R219 ;  /* 0x000000df50727223 */ /* 0x000fe200000101db */
[----:B------:R-:W-:Y:S01]  /*5240*/  FFMA.FTZ R224, R225, UR45, -R224 ;  /* 0x0000002de1e07c23 */ /* 0x000fe200080108e0 */
[C---:B------:R-:W-:Y:S01]  /*5250*/  FMUL.FTZ R225, R149.reuse, R225 ;  /* 0x000000e195e17220 */ /* 0x040fe20000410000 */
[----:B------:R-:W-:Y:S01]  /*5260*/  FMUL.FTZ R223, R149, R232 ;  /* 0x000000e895df7220 */ /* 0x000fe20000410000 */
[----:B0-----:R-:W-:Y:S01]  /*5270*/  FADD.FTZ R228, R220, R91 ;  /* 0x0000005bdce47221 */ /* 0x001fe20000010000 */
[----:B------:R-:W-:Y:S01]  /*5280*/  FMUL.FTZ R91, R170, R230 ;  /* 0x000000e6aa5b7220 */ /* 0x000fe20000410000 */
[----:B------:R-:W-:Y:S01]  /*5290*/  FMUL.FTZ R220, R37, R152 ;  /* 0x0000009825dc7220 */ /* 0x000fe20000410000 */
[----:B------:R-:W-:Y:S01]  /*52a0*/  FFMA.FTZ R227, R232, UR45, R227 ;  /* 0x0000002de8e37c23 */ /* 0x000fe200080100e3 */
[-C--:B------:R-:W-:Y:S01]  /*52b0*/  FMUL.FTZ R93, R170, R228.reuse ;  /* 0x000000e4aa5d7220 */ /* 0x080fe20000410000 */
[----:B------:R-:W-:Y:S01]  /*52c0*/  FFMA.FTZ R91, R172, R228, R91 ;  /* 0x000000e4ac5b7223 */ /* 0x000fe2000001005b */
[----:B------:R-:W-:Y:S01]  /*52d0*/  FMUL.FTZ R233, R228, UR46 ;  /* 0x0000002ee4e97c20 */ /* 0x000fe20008410000 */
[C---:B------:R-:W-:Y:S01]  /*52e0*/  FFMA.FTZ R222, R79.reuse, -R220, R214 ;  /* 0x800000dc4fde7223 */ /* 0x040fe200000100d6 */
[-C--:B------:R-:W-:Y:S01]  /*52f0*/  FFMA.FTZ R172, R172, R230.reuse, -R93 ;  /* 0x000000e6acac7223 */ /* 0x080fe2000001085d */
[-C--:B------:R-:W-:Y:S01]  /*5300*/  FMUL.FTZ R93, R79, R230.reuse ;  /* 0x000000e64f5d7220 */ /* 0x080fe20000410000 */
[C---:B------:R-:W-:Y:S01]  /*5310*/  FMUL.FTZ R79, R230.reuse, UR46 ;  /* 0x0000002ee64f7c20 */ /* 0x040fe20008410000 */
[----:B------:R0:W-:Y:S01]  /*5320*/  STS [R3+0x217c], R226 ;  /* 0x00217ce203007388 */ /* 0x0001e20000000800 */
[----:B------:R-:W-:Y:S01]  /*5330*/  FFMA.FTZ R233, R230, UR45, -R233 ;  /* 0x0000002de6e97c23 */ /* 0x000fe200080108e9 */
[----:B------:R-:W-:Y:S01]  /*5340*/  FMUL.FTZ R229, R152, R230 ;  /* 0x000000e698e57220 */ /* 0x000fe20000410000 */
[----:B------:R-:W-:Y:S01]  /*5350*/  FADD.FTZ R232, R97, R172 ;  /* 0x000000ac61e87221 */ /* 0x000fe20000010000 */
[----:B------:R-:W-:Y:S01]  /*5360*/  FADD.FTZ R230, R96, R91 ;  /* 0x0000005b60e67221 */ /* 0x000fe20000010000 */
[----:B------:R-:W-:Y:S01]  /*5370*/  FFMA.FTZ R97, R228, UR45, R79 ;  /* 0x0000002de4617c23 */ /* 0x000fe2000801004f */
[C---:B------:R-:W-:Y:S01]  /*5380*/  FMUL.FTZ R80, R38.reuse, R223 ;  /* 0x000000df26507220 */ /* 0x040fe20000410000 */
[C---:B------:R-:W-:Y:S01]  /*5390*/  FMUL.FTZ R79, R173.reuse, R232 ;  /* 0x000000e8ad4f7220 */ /* 0x040fe20000410000 */
[----:B------:R-:W-:Y:S01]  /*53a0*/  FMUL.FTZ R173, R173, R230 ;  /* 0x000000e6adad7220 */ /* 0x000fe20000410000 */
[----:B------:R-:W-:Y:S01]  /*53b0*/  FMUL.FTZ R91, R77, R232 ;  /* 0x000000e84d5b7220 */ /* 0x000fe20000410000 */
[----:B0-----:R-:W-:Y:S01]  /*53c0*/  FMUL.FTZ R226, R38, R225 ;  /* 0x000000e126e27220 */ /* 0x001fe20000410000 */
[C---:B------:R-:W-:Y:S01]  /*53d0*/  FFMA.FTZ R79, R174.reuse, R230, R79 ;  /* 0x000000e6ae4f7223 */ /* 0x040fe2000001004f */
[----:B------:R0:W-:Y:S01]  /*53e0*/  STS [R3+0x2170], R80 ;  /* 0x0021705003007388 */ /* 0x0001e20000000800 */
[----:B------:R-:W-:Y:S01]  /*53f0*/  FFMA.FTZ R174, R174, R232, -R173 ;  /* 0x000000e8aeae7223 */ /* 0x000fe200000108ad */
[C---:B------:R-:W-:Y:S01]  /*5400*/  FFMA.FTZ R220, -R78.reuse, R220, R217 ;  /* 0x000000dc4edc7223 */ /* 0x040fe200000101d9 */
[-C--:B------:R-:W-:Y:S01]  /*5410*/  FFMA.FTZ R78, R78, R228.reuse, R93 ;  /* 0x000000e44e4e7223 */ /* 0x080fe2000001005d */
[----:B------:R1:W-:Y:S01]  /*5420*/  STS [R3+0x2174], R226 ;  /* 0x002174e203007388 */ /* 0x0003e20000000800 */
[----:B------:R-:W-:Y:S01]  /*5430*/  FMUL.FTZ R231, R152, R228 ;  /* 0x000000e498e77220 */ /* 0x000fe20000410000 */
[----:B------:R-:W-:Y:S01]  /*5440*/  FADD.FTZ R228, R94, R79 ;  /* 0x0000004f5ee47221 */ /* 0x000fe20000010000 */
[----:B------:R-:W-:Y:S01]  /*5450*/  FMUL.FTZ R172, R151, R230 ;  /* 0x000000e697ac7220 */ /* 0x000fe20000410000 */
[----:B------:R-:W-:Y:S01]  /*5460*/  FMUL.FTZ R96, R230, UR46 ;  /* 0x0000002ee6607c20 */ /* 0x000fe20008410000 */
[C---:B------:R-:W-:Y:S01]  /*5470*/  FMUL.FTZ R170, R37.reuse, R231 ;  /* 0x000000e725aa7220 */ /* 0x040fe20000410000 */
[----:B0-----:R-:W-:Y:S01]  /*5480*/  FMUL.FTZ R80, R36, R151 ;  /* 0x0000009724507220 */ /* 0x001fe20000410000 */
[----:B------:R-:W-:Y:S01]  /*5490*/  FMUL.FTZ R93, R228, UR46 ;  /* 0x0000002ee45d7c20 */ /* 0x000fe20008410000 */
[----:B------:R-:W-:Y:S01]  /*54a0*/  FFMA.FTZ R96, R232, UR45, -R96 ;  /* 0x0000002de8607c23 */ /* 0x000fe20008010860 */
[----:B------:R-:W-:Y:S01]  /*54b0*/  FMUL.FTZ R233, R222, R233 ;  /* 0x000000e9dee97220 */ /* 0x000fe20000410000 */
[----:B-1----:R-:W-:Y:S01]  /*54c0*/  FMUL.FTZ R226, R37, R229 ;  /* 0x000000e525e27220 */ /* 0x002fe20000410000 */
[-C--:B------:R-:W-:Y:S01]  /*54d0*/  FFMA.FTZ R235, R77, -R80.reuse, R98 ;  /* 0x800000504deb7223 */ /* 0x080fe20000010062 */
[C---:B------:R-:W-:Y:S01]  /*54e0*/  FFMA.FTZ R173, -R76.reuse, R80, R99 ;  /* 0x000000504cad7223 */ /* 0x040fe20000010163 */
[----:B------:R-:W-:Y:S01]  /*54f0*/  FFMA.FTZ R77, R76, R230, R91 ;  /* 0x000000e64c4d7223 */ /* 0x000fe2000001005b */
[----:B------:R-:W-:Y:S01]  /*5500*/  FMUL.FTZ R76, R232, UR46 ;  /* 0x0000002ee84c7c20 */ /* 0x000fe20008410000 */
[----:B------:R0:W-:Y:S01]  /*5510*/  STS [R3+0x216c], R226 ;  /* 0x00216ce203007388 */ /* 0x0001e20000000800 */
[----:B------:R-:W-:Y:S01]  /*5520*/  FMUL.FTZ R80, R151, R232 ;  /* 0x000000e897507220 */ /* 0x000fe20000410000 */
[----:B------:R-:W-:Y:S01]  /*5530*/  FMUL.FTZ R91, R43, R154 ;  /* 0x0000009a2b5b7220 */ /* 0x000fe20000410000 */
[----:B------:R-:W-:Y:S01]  /*5540*/  FFMA.FTZ R94, R230, UR45, R76 ;  /* 0x0000002de65e7c23 */ /* 0x000fe2000801004c */
[----:B------:R1:W-:Y:S01]  /*5550*/  STS [R3+0x2168], R170 ;  /* 0x002168aa03007388 */ /* 0x0003e20000000800 */
[----:B------:R-:W-:Y:S01]  /*5560*/  FMUL.FTZ R96, R235, R96 ;  /* 0x00000060eb607220 */ /* 0x000fe20000410000 */
[-C--:B------:R-:W-:Y:S01]  /*5570*/  LEA.HI R240, R240, R131.reuse, RZ, 0x1b ;  /* 0x00000083f0f07211 */ /* 0x080fe200078fd8ff */
[----:B------:R-:W-:Y:S01]  /*5580*/  FMUL.FTZ R98, R135, -R98 ;  /* 0x8000006287627220 */ /* 0x000fe20000410000 */
[----:B------:R-:W-:Y:S01]  /*5590*/  LEA.HI R242, R242, R131, RZ, 0x1b ;  /* 0x00000083f2f27211 */ /* 0x000fe200078fd8ff */
[----:B------:R-:W-:Y:S01]  /*55a0*/  FMUL.FTZ R214, R134, -R214 ;  /* 0x800000d686d67220 */ /* 0x000fe20000410000 */
[----:B0-----:R-:W-:Y:S01]  /*55b0*/  FADD.FTZ R226, R95, R174 ;  /* 0x000000ae5fe27221 */ /* 0x001fe20000010000 */
[----:B------:R-:W-:Y:S01]  /*55c0*/  FMUL.FTZ R174, R36, R80 ;  /* 0x0000005024ae7220 */ /* 0x000fe20000410000 */
[-C--:B------:R-:W-:Y:S01]  /*55d0*/  FFMA.FTZ R95, -R74, R91.reuse, R101 ;  /* 0x0000005b4a5f7223 */ /* 0x080fe20000010165 */
[----:B------:R-:W-:Y:S01]  /*55e0*/  FMUL.FTZ R216, R133, -R216 ;  /* 0x800000d885d87220 */ /* 0x000fe20000410000 */
[C---:B------:R-:W-:Y:S01]  /*55f0*/  FMUL.FTZ R79, R175.reuse, R226 ;  /* 0x000000e2af4f7220 */ /* 0x040fe20000410000 */
[----:B-1----:R-:W-:Y:S01]  /*5600*/  FMUL.FTZ R170, R36, R172 ;  /* 0x000000ac24aa7220 */ /* 0x002fe20000410000 */
[-C--:B------:R-:W-:Y:S01]  /*5610*/  FMUL.FTZ R175, R175, R228.reuse ;  /* 0x000000e4afaf7220 */ /* 0x080fe20000410000 */
[----:B------:R0:W-:Y:S01]  /*5620*/  STS [R3+0x2164], R174 ;  /* 0x002164ae03007388 */ /* 0x0001e20000000800 */
[C---:B------:R-:W-:Y:S01]  /*5630*/  FFMA.FTZ R76, R176.reuse, R228, R79 ;  /* 0x000000e4b04c7223 */ /* 0x040fe2000001004f */
[CC--:B------:R-:W-:Y:S01]  /*5640*/  FMUL.FTZ R79, R75.reuse, R226.reuse ;  /* 0x000000e24b4f7220 */ /* 0x0c0fe20000410000 */
[----:B------:R-:W-:Y:S01]  /*5650*/  FFMA.FTZ R75, R75, -R91, R100 ;  /* 0x8000005b4b4b7223 */ /* 0x000fe20000010064 */
[----:B------:R-:W-:Y:S01]  /*5660*/  FFMA.FTZ R175, R176, R226, -R175 ;  /* 0x000000e2b0af7223 */ /* 0x000fe200000108af */
[----:B------:R1:W-:Y:S01]  /*5670*/  STS [R3+0x2160], R170 ;  /* 0x002160aa03007388 */ /* 0x0003e20000000800 */
[-C--:B------:R-:W-:Y:S01]  /*5680*/  FFMA.FTZ R74, R74, R228.reuse, R79 ;  /* 0x000000e44a4a7223 */ /* 0x080fe2000001004f */
[----:B------:R-:W-:Y:S01]  /*5690*/  FMUL.FTZ R79, R226, UR46 ;  /* 0x0000002ee24f7c20 */ /* 0x000fe20008410000 */
[----:B------:R-:W-:Y:S01]  /*56a0*/  FADD.FTZ R232, R193, R76 ;  /* 0x0000004cc1e87221 */ /* 0x000fe20000010000 */
[----:B------:R-:W-:Y:S01]  /*56b0*/  FMUL.FTZ R176, R154, R228 ;  /* 0x000000e49ab07220 */ /* 0x000fe20000410000 */
[----:B0-----:R-:W-:Y:S01]  /*56c0*/  FFMA.FTZ R174, R226, UR45, -R93 ;  /* 0x0000002de2ae7c23 */ /* 0x001fe2000801085d */
[----:B------:R-:W-:Y:S01]  /*56d0*/  FMUL.FTZ R226, R154, R226 ;  /* 0x000000e29ae27220 */ /* 0x000fe20000410000 */
[----:B------:R-:W-:Y:S01]  /*56e0*/  FADD.FTZ R194, R194, R175 ;  /* 0x000000afc2c27221 */ /* 0x000fe20000010000 */
[----:B------:R-:W-:Y:S01]  /*56f0*/  FMUL.FTZ R93, R42, R153 ;  /* 0x000000992a5d7220 */ /* 0x000fe20000410000 */
[C---:B------:R-:W-:Y:S01]  /*5700*/  FMUL.FTZ R76, R75.reuse, R174 ;  /* 0x000000ae4b4c7220 */ /* 0x040fe20000410000 */
[----:B-1----:R-:W-:Y:S01]  /*5710*/  FFMA.FTZ R170, R228, UR45, R79 ;  /* 0x0000002de4aa7c23 */ /* 0x002fe2000801004f */
[----:B------:R-:W-:Y:S01]  /*5720*/  FMUL.FTZ R79, R75, R226 ;  /* 0x000000e24b4f7220 */ /* 0x000fe20000410000 */
[C---:B------:R-:W-:Y:S01]  /*5730*/  FMUL.FTZ R91, R177.reuse, R194 ;  /* 0x000000c2b15b7220 */ /* 0x040fe20000410000 */
[----:B------:R-:W-:Y:S01]  /*5740*/  FMUL.FTZ R177, R177, R232 ;  /* 0x000000e8b1b17220 */ /* 0x000fe20000410000 */
[----:B------:R-:W-:Y:S01]  /*5750*/  FFMA.FTZ R76, R95, R170, R76 ;  /* 0x000000aa5f4c7223 */ /* 0x000fe2000001004c */
[-C--:B------:R-:W-:Y:S01]  /*5760*/  FMUL.FTZ R170, R75, R176.reuse ;  /* 0x000000b04baa7220 */ /* 0x080fe20000410000 */
[----:B------:R-:W-:Y:S01]  /*5770*/  FFMA.FTZ R75, R95, R176, R79 ;  /* 0x000000b05f4b7223 */ /* 0x000fe2000001004f */
[C---:B------:R-:W-:Y:S01]  /*5780*/  FFMA.FTZ R177, R178.reuse, R194, -R177 ;  /* 0x000000c2b2b17223 */ /* 0x040fe200000108b1 */
[----:B------:R-:W-:Y:S01]  /*5790*/  FMUL.FTZ R228, R43, R176 ;  /* 0x000000b02be47220 */ /* 0x000fe20000410000 */
[----:B------:R-:W-:Y:S01]  /*57a0*/  FFMA.FTZ R79, R95, R226, -R170 ;  /* 0x000000e25f4f7223 */ /* 0x000fe200000108aa */
[----:B------:R-:W-:Y:S01]  /*57b0*/  FFMA.FTZ R170, R178, R232, R91 ;  /* 0x000000e8b2aa7223 */ /* 0x000fe2000001005b */
[CC--:B------:R-:W-:Y:S01]  /*57c0*/  FFMA.FTZ R91, R73.reuse, -R93.reuse, R102 ;  /* 0x8000005d495b7223 */ /* 0x0c0fe20000010066 */
[-C--:B------:R-:W-:Y:S01]  /*57d0*/  FMUL.FTZ R73, R73, R194.reuse ;  /* 0x000000c249497220 */ /* 0x080fe20000410000 */
[----:B------:R-:W-:Y:S01]  /*57e0*/  FMUL.FTZ R115, R232, UR46 ;  /* 0x0000002ee8737c20 */ /* 0x000fe20008410000 */
[----:B------:R-:W-:Y:S01]  /*57f0*/  FMUL.FTZ R95, R194, UR46 ;  /* 0x0000002ec25f7c20 */ /* 0x000fe20008410000 */
[C---:B------:R-:W-:Y:S01]  /*5800*/  FMUL.FTZ R178, R153.reuse, R194 ;  /* 0x000000c299b27220 */ /* 0x040fe20000410000 */
[-C--:B------:R-:W-:Y:S01]  /*5810*/  FMUL.FTZ R176, R153, R232.reuse ;  /* 0x000000e899b07220 */ /* 0x080fe20000410000 */
[C---:B------:R-:W-:Y:S01]  /*5820*/  FFMA.FTZ R93, -R72.reuse, R93, R103 ;  /* 0x0000005d485d7223 */ /* 0x040fe20000010167 */
[----:B------:R-:W-:Y:S01]  /*5830*/  FFMA.FTZ R73, R72, R232, R73 ;  /* 0x000000e848497223 */ /* 0x000fe20000010049 */
[----:B------:R-:W-:Y:S01]  /*5840*/  FADD.FTZ R191, R191, R170 ;  /* 0x000000aabfbf7221 */ /* 0x000fe20000010000 */
[----:B------:R-:W-:Y:S01]  /*5850*/  FFMA.FTZ R174, R194, UR45, -R115 ;  /* 0x0000002dc2ae7c23 */ /* 0x000fe20008010873 */
[----:B------:R-:W-:Y:S01]  /*5860*/  FFMA.FTZ R72, R232, UR45, R95 ;  /* 0x0000002de8487c23 */ /* 0x000fe2000801005f */
[C---:B------:R-:W-:Y:S01]  /*5870*/  FMUL.FTZ R170, R91.reuse, R178 ;  /* 0x000000b25baa7220 */ /* 0x040fe20000410000 */
[C---:B------:R-:W-:Y:S01]  /*5880*/  FMUL.FTZ R95, R91.reuse, R176 ;  /* 0x000000b05b5f7220 */ /* 0x040fe20000410000 */
[----:B------:R-:W-:Y:S01]  /*5890*/  FMUL.FTZ R174, R91, R174 ;  /* 0x000000ae5bae7220 */ /* 0x000fe20000410000 */
[----:B------:R-:W-:Y:S01]  /*58a0*/  FMUL.FTZ R230, R43, R226 ;  /* 0x000000e22be67220 */ /* 0x000fe20000410000 */
[C---:B------:R-:W-:Y:S01]  /*58b0*/  FFMA.FTZ R115, R93.reuse, R176, R170 ;  /* 0x000000b05d737223 */ /* 0x040fe200000100aa */
[----:B------:R-:W-:Y:S01]  /*58c0*/  FFMA.FTZ R170, R93, R178, -R95 ;  /* 0x000000b25daa7223 */ /* 0x000fe2000001085f */
[----:B------:R-:W-:Y:S01]  /*58d0*/  FMUL.FTZ R95, R235, R80 ;  /* 0x00000050eb5f7220 */ /* 0x000fe20000410000 */
[----:B------:R-:W-:Y:S01]  /*58e0*/  FADD.FTZ R226, R192, R177 ;  /* 0x000000b1c0e27221 */ /* 0x000fe20000010000 */
[----:B------:R-:W-:Y:S01]  /*58f0*/  FFMA.FTZ R93, R93, R72, R174 ;  /* 0x000000485d5d7223 */ /* 0x000fe200000100ae */
[-C--:B------:R-:W-:Y:S01]  /*5900*/  FMUL.FTZ R72, R235, R172.reuse ;  /* 0x000000aceb487220 */ /* 0x080fe20000410000 */
[C---:B------:R-:W-:Y:S01]  /*5910*/  FFMA.FTZ R172, R173.reuse, R172, R95 ;  /* 0x000000acadac7223 */ /* 0x040fe2000001005f */
[----:B------:R-:W-:Y:S01]  /*5920*/  FFMA.FTZ R91, R173, R94, R96 ;  /* 0x0000005ead5b7223 */ /* 0x000fe20000010060 */
[----:B------:R-:W-:Y:S01]  /*5930*/  FMUL.FTZ R95, R179, R226 ;  /* 0x000000e2b35f7220 */ /* 0x000fe20000410000 */
[----:B------:R-:W-:Y:S01]  /*5940*/  FMUL.FTZ R94, R41, R156 ;  /* 0x0000009c295e7220 */ /* 0x000fe20000410000 */
[----:B------:R-:W-:Y:S01]  /*5950*/  FFMA.FTZ R173, R173, R80, -R72 ;  /* 0x00000050adad7223 */ /* 0x000fe20000010848 */
[C---:B------:R-:W-:Y:S01]  /*5960*/  FMUL.FTZ R80, R71.reuse, R226 ;  /* 0x000000e247507220 */ /* 0x040fe20000410000 */
[-C--:B------:R-:W-:Y:S01]  /*5970*/  FFMA.FTZ R72, R180, R191.reuse, R95 ;  /* 0x000000bfb4487223 */ /* 0x080fe2000001005f */
[-C--:B------:R-:W-:Y:S01]  /*5980*/  FFMA.FTZ R95, R71, -R94.reuse, R196 ;  /* 0x8000005e475f7223 */ /* 0x080fe200000100c4 */
[----:B------:R-:W-:Y:S01]  /*5990*/  FMUL.FTZ R71, R191, UR46 ;  /* 0x0000002ebf477c20 */ /* 0x000fe20008410000 */
[----:B------:R-:W-:Y:S01]  /*59a0*/  FMUL.FTZ R96, R226, UR46 ;  /* 0x0000002ee2607c20 */ /* 0x000fe20008410000 */
[C---:B------:R-:W-:Y:S01]  /*59b0*/  FFMA.FTZ R94, -R70.reuse, R94, R195 ;  /* 0x0000005e465e7223 */ /* 0x040fe200000101c3 */
[-C--:B------:R-:W-:Y:S01]  /*59c0*/  FFMA.FTZ R70, R70, R191.reuse, R80 ;  /* 0x000000bf46467223 */ /* 0x080fe20000010050 */
[-C--:B------:R-:W-:Y:S01]  /*59d0*/  FMUL.FTZ R179, R179, R191.reuse ;  /* 0x000000bfb3b37220 */ /* 0x080fe20000410000 */
[----:B------:R-:W-:Y:S01]  /*59e0*/  FFMA.FTZ R80, R226, UR45, -R71 ;  /* 0x0000002de2507c23 */ /* 0x000fe20008010847 */
[----:B------:R-:W-:Y:S01]  /*59f0*/  FFMA.FTZ R71, R191, UR45, R96 ;  /* 0x0000002dbf477c23 */ /* 0x000fe20008010060 */
[CC--:B------:R-:W-:Y:S01]  /*5a00*/  FMUL.FTZ R174, R156.reuse, R226.reuse ;  /* 0x000000e29cae7220 */ /* 0x0c0fe20000410000 */
[----:B------:R-:W-:Y:S01]  /*5a10*/  FMUL.FTZ R96, R156, R191 ;  /* 0x000000bf9c607220 */ /* 0x000fe20000410000 */
[----:B------:R-:W-:Y:S01]  /*5a20*/  FFMA.FTZ R179, R180, R226, -R179 ;  /* 0x000000e2b4b37223 */ /* 0x000fe200000108b3 */
[----:B------:R-:W-:Y:S01]  /*5a30*/  FMUL.FTZ R192, R42, R176 ;  /* 0x000000b02ac07220 */ /* 0x000fe20000410000 */
[C---:B------:R-:W-:Y:S01]  /*5a40*/  FMUL.FTZ R175, R95.reuse, R174 ;  /* 0x000000ae5faf7220 */ /* 0x040fe20000410000 */
[C---:B------:R-:W-:Y:S01]  /*5a50*/  FMUL.FTZ R177, R95.reuse, R96 ;  /* 0x000000605fb17220 */ /* 0x040fe20000410000 */
[----:B------:R-:W-:Y:S01]  /*5a60*/  FMUL.FTZ R95, R95, R80 ;  /* 0x000000505f5f7220 */ /* 0x000fe20000410000 */
[----:B------:R-:W-:Y:S01]  /*5a70*/  FADD.FTZ R190, R190, R179 ;  /* 0x000000b3bebe7221 */ /* 0x000fe20000010000 */
[----:B------:R0:W-:Y:S01]  /*5a80*/  STS [R3+0x2150], R192 ;  /* 0x002150c003007388 */ /* 0x0001e20000000800 */
[----:B------:R-:W-:Y:S01]  /*5a90*/  FMUL.FTZ R194, R42, R178 ;  /* 0x000000b22ac27220 */ /* 0x000fe20000410000 */
[C---:B------:R-:W-:Y:S01]  /*5aa0*/  FFMA.FTZ R80, R94.reuse, R71, R95 ;  /* 0x000000475e507223 */ /* 0x040fe2000001005f */
[----:B------:R-:W-:Y:S01]  /*5ab0*/  FMUL.FTZ R71, R181, R190 ;  /* 0x000000beb5477220 */ /* 0x000fe20000410000 */
[C---:B------:R-:W-:Y:S01]  /*5ac0*/  FMUL.FTZ R180, R41.reuse, R174 ;  /* 0x000000ae29b47220 */ /* 0x040fe20000410000 */
[-C--:B------:R-:W-:Y:S01]  /*5ad0*/  FMUL.FTZ R178, R41, R96.reuse ;  /* 0x0000006029b27220 */ /* 0x080fe20000410000 */
[C---:B------:R-:W-:Y:S01]  /*5ae0*/  FFMA.FTZ R175, R94.reuse, R96, R175 ;  /* 0x000000605eaf7223 */ /* 0x040fe200000100af */
[----:B------:R-:W-:Y:S01]  /*5af0*/  FFMA.FTZ R174, R94, R174, -R177 ;  /* 0x000000ae5eae7223 */ /* 0x000fe200000108b1 */
[----:B------:R-:W-:Y:S01]  /*5b00*/  FMUL.FTZ R95, R40, R155 ;  /* 0x0000009b285f7220 */ /* 0x000fe20000410000 */
[----:B------:R-:W-:Y:S01]  /*5b10*/  FMUL.FTZ R179, R155, R190 ;  /* 0x000000be9bb37220 */ /* 0x000fe20000410000 */
[----:B0-----:R-:W-:Y:S01]  /*5b20*/  FADD.FTZ R192, R189, R72 ;  /* 0x00000048bdc07221 */ /* 0x001fe20000010000 */
[----:B------:R-:W-:Y:S01]  /*5b30*/  FFMA.FTZ R72, R220, R97, R233 ;  /* 0x00000061dc487223 */ /* 0x000fe200000100e9 */
[----:B------:R0:W-:Y:S01]  /*5b40*/  STS [R3+0x2148], R178 ;  /* 0x002148b203007388 */ /* 0x0001e20000000800 */
[CC--:B------:R-:W-:Y:S01]  /*5b50*/  FFMA.FTZ R97, R69.reuse, -R95.reuse, R198 ;  /* 0x8000005f45617223 */ /* 0x0c0fe200000100c6 */
[----:B------:R-:W-:Y:S01]  /*5b60*/  FFMA.FTZ R94, R182, R192, R71 ;  /* 0x000000c0b65e7223 */ /* 0x000fe20000010047 */
[----:B------:R-:W-:Y:S01]  /*5b70*/  FMUL.FTZ R71, R69, R190 ;  /* 0x000000be45477220 */ /* 0x000fe20000410000 */
[-C--:B------:R-:W-:Y:S01]  /*5b80*/  FMUL.FTZ R181, R181, R192.reuse ;  /* 0x000000c0b5b57220 */ /* 0x080fe20000410000 */
[C---:B------:R-:W-:Y:S01]  /*5b90*/  FFMA.FTZ R96, -R68.reuse, R95, R197 ;  /* 0x0000005f44607223 */ /* 0x040fe200000101c5 */
[----:B------:R-:W-:Y:S01]  /*5ba0*/  FMUL.FTZ R95, R97, R179 ;  /* 0x000000b3615f7220 */ /* 0x000fe20000410000 */
[-C--:B------:R-:W-:Y:S01]  /*5bb0*/  FFMA.FTZ R69, R68, R192.reuse, R71 ;  /* 0x000000c044457223 */ /* 0x080fe20000010047 */
[----:B------:R-:W-:Y:S01]  /*5bc0*/  FMUL.FTZ R68, R190, UR46 ;  /* 0x0000002ebe447c20 */ /* 0x000fe20008410000 */
[----:B------:R-:W-:Y:S01]  /*5bd0*/  FMUL.FTZ R71, R155, R192 ;  /* 0x000000c09b477220 */ /* 0x000fe20000410000 */
[----:B0-----:R-:W-:Y:S01]  /*5be0*/  FMUL.FTZ R178, R192, UR46 ;  /* 0x0000002ec0b27c20 */ /* 0x001fe20008410000 */
[----:B------:R-:W-:Y:S01]  /*5bf0*/  FFMA.FTZ R181, R182, R190, -R181 ;  /* 0x000000beb6b57223 */ /* 0x000fe200000108b5 */
[----:B------:R-:W-:Y:S01]  /*5c00*/  FFMA.FTZ R189, R192, UR45, R68 ;  /* 0x0000002dc0bd7c23 */ /* 0x000fe20008010044 */
[----:B------:R-:W-:Y:S01]  /*5c10*/  FADD.FTZ R187, R187, R94 ;  /* 0x0000005ebbbb7221 */ /* 0x000fe20000010000 */
[----:B------:R-:W-:Y:S01]  /*5c20*/  FFMA.FTZ R178, R190, UR45, -R178 ;  /* 0x0000002dbeb27c23 */ /* 0x000fe200080108b2 */
[CC--:B------:R-:W-:Y:S01]  /*5c30*/  FMUL.FTZ R68, R97.reuse, R71.reuse ;  /* 0x0000004761447220 */ /* 0x0c0fe20000410000 */
[----:B------:R-:W-:Y:S01]  /*5c40*/  FADD.FTZ R188, R188, R181 ;  /* 0x000000b5bcbc7221 */ /* 0x000fe20000010000 */
[----:B------:R0:W-:Y:S01]  /*5c50*/  STS [R3+0x214c], R180 ;  /* 0x00214cb403007388 */ /* 0x0001e20000000800 */
[----:B------:R-:W-:Y:S01]  /*5c60*/  FMUL.FTZ R181, R97, R178 ;  /* 0x000000b261b57220 */ /* 0x000fe20000410000 */
[-C--:B------:R-:W-:Y:S01]  /*5c70*/  FFMA.FTZ R178, R96, R71.reuse, R95 ;  /* 0x0000004760b27223 */ /* 0x080fe2000001005f */
[----:B------:R-:W-:Y:S01]  /*5c80*/  FMUL.FTZ R94, R40, R71 ;  /* 0x00000047285e7220 */ /* 0x000fe20000410000 */
[----:B------:R-:W-:Y:S01]  /*5c90*/  FMUL.FTZ R71, R183, R187 ;  /* 0x000000bbb7477220 */ /* 0x000fe20000410000 */
[----:B------:R-:W-:Y:S01]  /*5ca0*/  FMUL.FTZ R97, R113, R224 ;  /* 0x000000e071617220 */ /* 0x000fe20000410000 */
[----:B------:R-:W-:Y:S01]  /*5cb0*/  FMUL.FTZ R176, R222, R229 ;  /* 0x000000e5deb07220 */ /* 0x000fe20000410000 */
[----:B------:R-:W-:Y:S01]  /*5cc0*/  STS [R3+0x2154], R194 ;  /* 0x002154c203007388 */ /* 0x000fe20000000800 */
[-C--:B------:R-:W-:Y:S01]  /*5cd0*/  FFMA.FTZ R95, R184, R188.reuse, -R71 ;  /* 0x000000bcb85f7223 */ /* 0x080fe20000010847 */
[----:B------:R-:W-:Y:S01]  /*5ce0*/  FFMA.FTZ R71, R96, R189, R181 ;  /* 0x000000bd60477223 */ /* 0x000fe200000100b5 */
[-C--:B0-----:R-:W-:Y:S01]  /*5cf0*/  FMUL.FTZ R180, R40, R179.reuse ;  /* 0x000000b328b47220 */ /* 0x081fe20000410000 */
[----:B------:R-:W-:Y:S01]  /*5d00*/  FFMA.FTZ R179, R96, R179, -R68 ;  /* 0x000000b360b37223 */ /* 0x000fe20000010844 */
[----:B------:R-:W-:Y:S01]  /*5d10*/  FMUL.FTZ R68, R183, R188 ;  /* 0x000000bcb7447220 */ /* 0x000fe20000410000 */
[----:B------:R-:W-:Y:S01]  /*5d20*/  FADD.FTZ R96, R186, R95 ;  /* 0x0000005fba607221 */ /* 0x000fe20000010000 */
[----:B------:R-:W-:Y:S01]  /*5d30*/  FFMA.FTZ R95, R114, R227, R97 ;  /* 0x000000e3725f7223 */ /* 0x000fe20000010061 */
[C---:B------:R-:W-:Y:S01]  /*5d40*/  FMUL.FTZ R183, R113.reuse, R225 ;  /* 0x000000e171b77220 */ /* 0x040fe20000410000 */
[----:B------:R-:W-:Y:S01]  /*5d50*/  FFMA.FTZ R68, R184, R187, R68 ;  /* 0x000000bbb8447223 */ /* 0x000fe20000010044 */
[----:B------:R-:W-:Y:S01]  /*5d60*/  FMUL.FTZ R97, R0, R96 ;  /* 0x0000006000617220 */ /* 0x000fe20000410000 */
[-C--:B------:R-:W-:Y:S01]  /*5d70*/  FMUL.FTZ R113, R113, R223.reuse ;  /* 0x000000df71717220 */ /* 0x080fe20000410000 */
[C---:B------:R-:W-:Y:S01]  /*5d80*/  FFMA.FTZ R223, R114.reuse, R223, R183 ;  /* 0x000000df72df7223 */ /* 0x040fe200000100b7 */
[----:B------:R-:W-:Y:S01]  /*5d90*/  FADD.FTZ R185, R185, R68 ;  /* 0x00000044b9b97221 */ /* 0x000fe20000010000 */
[----:B------:R-:W-:Y:S01]  /*5da0*/  FMUL.FTZ R68, R47, R158 ;  /* 0x0000009e2f447220 */ /* 0x000fe20000410000 */
[----:B------:R-:W-:Y:S01]  /*5db0*/  FFMA.FTZ R114, R114, R225, -R113 ;  /* 0x000000e172727223 */ /* 0x000fe20000010871 */
[----:B------:R0:W-:Y:S01]  /*5dc0*/  STS [R3+0x2140], R94 ;  /* 0x0021405e03007388 */ /* 0x0001e20000000800 */
[-C--:B------:R-:W-:Y:S01]  /*5dd0*/  FMUL.FTZ R181, R0, R185.reuse ;  /* 0x000000b900b57220 */ /* 0x080fe20000410000 */
[C---:B------:R-:W-:Y:S01]  /*5de0*/  FFMA.FTZ R97, R120.reuse, R185, R97 ;  /* 0x000000b978617223 */ /* 0x040fe20000010061 */
[----:B------:R-:W-:Y:S01]  /*5df0*/  FMUL.FTZ R0, R67, R188 ;  /* 0x000000bc43007220 */ /* 0x000fe20000410000 */
[----:B------:R1:W-:Y:S01]  /*5e00*/  STS [R3+0x2144], R180 ;  /* 0x002144b403007388 */ /* 0x0003e20000000800 */
[----:B------:R-:W-:Y:S01]  /*5e10*/  FFMA.FTZ R120, R120, R96, -R181 ;  /* 0x0000006078787223 */ /* 0x000fe200000108b5 */
[----:B------:R-:W-:Y:S01]  /*5e20*/  FADD.FTZ R113, R110, R97 ;  /* 0x000000616e717221 */ /* 0x000fe20000010000 */
[----:B------:R-:W-:Y:S01]  /*5e30*/  FMUL.FTZ R97, R187, UR46 ;  /* 0x0000002ebb617c20 */ /* 0x000fe20008410000 */
[----:B------:R-:W-:Y:S01]  /*5e40*/  FMUL.FTZ R110, R188, UR46 ;  /* 0x0000002ebc6e7c20 */ /* 0x000fe20008410000 */
[----:B------:R-:W-:Y:S01]  /*5e50*/  FADD.FTZ R120, R111, R120 ;  /* 0x000000786f787221 */ /* 0x000fe20000010000 */
[-C--:B0-----:R-:W-:Y:S01]  /*5e60*/  FFMA.FTZ R94, R67, -R68.reuse, R200 ;  /* 0x80000044435e7223 */ /* 0x081fe200000100c8 */
[C---:B------:R-:W-:Y:S01]  /*5e70*/  FFMA.FTZ R68, -R66.reuse, R68, R199 ;  /* 0x0000004442447223 */ /* 0x040fe200000101c7 */
[----:B------:R-:W-:Y:S01]  /*5e80*/  FFMA.FTZ R66, R66, R187, R0 ;  /* 0x000000bb42427223 */ /* 0x000fe20000010000 */
[CC--:B------:R-:W-:Y:S01]  /*5e90*/  FMUL.FTZ R67, R121.reuse, R120.reuse ;  /* 0x0000007879437220 */ /* 0x0c0fe20000410000 */
[-C--:B------:R-:W-:Y:S01]  /*5ea0*/  FMUL.FTZ R121, R121, R113.reuse ;  /* 0x0000007179797220 */ /* 0x080fe20000410000 */
[----:B------:R-:W-:Y:S01]  /*5eb0*/  FFMA.FTZ R111, R188, UR45, -R97 ;  /* 0x0000002dbc6f7c23 */ /* 0x000fe20008010861 */
[----:B------:R-:W-:Y:S01]  /*5ec0*/  FFMA.FTZ R97, R187, UR45, R110 ;  /* 0x0000002dbb617c23 */ /* 0x000fe2000801006e */
[C---:B------:R-:W-:Y:S01]  /*5ed0*/  FFMA.FTZ R67, R122.reuse, R113, R67 ;  /* 0x000000717a437223 */ /* 0x040fe20000010043 */
[----:B------:R-:W-:Y:S01]  /*5ee0*/  FFMA.FTZ R0, R122, R120, -R121 ;  /* 0x000000787a007223 */ /* 0x000fe20000010879 */
[C---:B------:R-:W-:Y:S01]  /*5ef0*/  FMUL.FTZ R181, R158.reuse, R188 ;  /* 0x000000bc9eb57220 */ /* 0x040fe20000410000 */
[----:B------:R-:W-:Y:S01]  /*5f00*/  FMUL.FTZ R187, R158, R187 ;  /* 0x000000bb9ebb7220 */ /* 0x000fe20000410000 */
[----:B------:R-:W-:Y:S01]  /*5f10*/  FADD.FTZ R108, R108, R67 ;  /* 0x000000436c6c7221 */ /* 0x000fe20000010000 */
[----:B------:R-:W-:Y:S01]  /*5f20*/  FADD.FTZ R0, R109, R0 ;  /* 0x000000006d007221 */ /* 0x000fe20000010000 */
[C---:B------:R-:W-:Y:S01]  /*5f30*/  FMUL.FTZ R121, R94.reuse, R181 ;  /* 0x000000b55e797220 */ /* 0x040fe20000410000 */
[C---:B------:R-:W-:Y:S01]  /*5f40*/  FMUL.FTZ R111, R94.reuse, R111 ;  /* 0x0000006f5e6f7220 */ /* 0x040fe20000410000 */
[C---:B------:R-:W-:Y:S01]  /*5f50*/  FMUL.FTZ R67, R123.reuse, R108 ;  /* 0x0000006c7b437220 */ /* 0x040fe20000410000 */
[----:B------:R-:W-:Y:S01]  /*5f60*/  FMUL.FTZ R123, R123, R0 ;  /* 0x000000007b7b7220 */ /* 0x000fe20000410000 */
[----:B------:R-:W-:Y:S01]  /*5f70*/  FMUL.FTZ R122, R94, R187 ;  /* 0x000000bb5e7a7220 */ /* 0x000fe20000410000 */
[C---:B------:R-:W-:Y:S01]  /*5f80*/  FMUL.FTZ R109, R83.reuse, R112 ;  /* 0x00000070536d7220 */ /* 0x040fe20000410000 */
[C---:B------:R-:W-:Y:S01]  /*5f90*/  FFMA.FTZ R94, R124.reuse, R0, -R67 ;  /* 0x000000007c5e7223 */ /* 0x040fe20000010843 */
[----:B------:R-:W-:Y:S01]  /*5fa0*/  FFMA.FTZ R67, R124, R108, R123 ;  /* 0x0000006c7c437223 */ /* 0x000fe2000001007b */
[C---:B------:R-:W-:Y:S01]  /*5fb0*/  FMUL.FTZ R123, R83.reuse, R90 ;  /* 0x0000005a537b7220 */ /* 0x040fe20000410000 */
[-C--:B------:R-:W-:Y:S01]  /*5fc0*/  FMUL.FTZ R83, R83, R92.reuse ;  /* 0x0000005c53537220 */ /* 0x080fe20000410000 */
[----:B------:R-:W-:Y:S01]  /*5fd0*/  FADD.FTZ R107, R107, R94 ;  /* 0x0000005e6b6b7221 */ /* 0x000fe20000010000 */
[----:B------:R-:W-:Y:S01]  /*5fe0*/  FADD.FTZ R67, R106, R67 ;  /* 0x000000436a437221 */ /* 0x000fe20000010000 */
[----:B------:R-:W-:Y:S01]  /*5ff0*/  FFMA.FTZ R94, R88, R89, R109 ;  /* 0x00000059585e7223 */ /* 0x000fe2000001006d */
[C---:B------:R-:W-:Y:S01]  /*6000*/  FFMA.FTZ R121, R68.reuse, R187, R121 ;  /* 0x000000bb44797223 */ /* 0x040fe20000010079 */
[C---:B------:R-:W-:Y:S01]  /*6010*/  FMUL.FTZ R89, R125.reuse, R107 ;  /* 0x0000006b7d597220 */ /* 0x040fe20000410000 */
[----:B------:R-:W-:Y:S01]  /*6020*/  FMUL.FTZ R106, R125, R67 ;  /* 0x000000437d6a7220 */ /* 0x000fe20000410000 */
[----:B------:R-:W-:Y:S01]  /*6030*/  FFMA.FTZ R122, R68, R181, -R122 ;  /* 0x000000b5447a7223 */ /* 0x000fe2000001087a */
[----:B------:R-:W-:Y:S01]  /*6040*/  FFMA.FTZ R123, R88, R92, R123 ;  /* 0x0000005c587b7223 */ /* 0x000fe2000001007b */
[C---:B------:R-:W-:Y:S01]  /*6050*/  FFMA.FTZ R89, R126.reuse, R67, R89 ;  /* 0x000000437e597223 */ /* 0x040fe20000010059 */
[----:B------:R-:W-:Y:S01]  /*6060*/  FFMA.FTZ R106, R126, R107, -R106 ;  /* 0x0000006b7e6a7223 */ /* 0x000fe2000001086a */
[----:B------:R-:W-:Y:S01]  /*6070*/  FFMA.FTZ R186, R88, R90, -R83 ;  /* 0x0000005a58ba7223 */ /* 0x000fe20000010853 */
[----:B------:R-:W-:Y:S01]  /*6080*/  FFMA.FTZ R68, R68, R97, R111 ;  /* 0x0000006144447223 */ /* 0x000fe2000001006f */
[----:B------:R-:W-:Y:S01]  /*6090*/  FMUL.FTZ R97, R46, R157 ;  /* 0x0000009d2e617220 */ /* 0x000fe20000410000 */
[----:B------:R-:W-:Y:S01]  /*60a0*/  FADD.FTZ R88, R105, R106 ;  /* 0x0000006a69587221 */ /* 0x000fe20000010000 */
[----:B------:R-:W-:Y:S01]  /*60b0*/  FADD.FTZ R104, R104, R89 ;  /* 0x0000005968687221 */ /* 0x000fe20000010000 */
[----:B------:R-:W-:Y:S01]  /*60c0*/  FMUL.FTZ R90, R65, R96 ;  /* 0x00000060415a7220 */ /* 0x000fe20000410000 */
[----:B-1----:R-:W-:Y:S01]  /*60d0*/  FMUL.FTZ R180, R47, R181 ;  /* 0x000000b52fb47220 */ /* 0x002fe20000410000 */
[----:B------:R-:W-:Y:S01]  /*60e0*/  FMUL.FTZ R83, R127, R88 ;  /* 0x000000587f537220 */ /* 0x000fe20000410000 */
[-C--:B------:R-:W-:Y:S01]  /*60f0*/  FFMA.FTZ R89, R65, -R97.reuse, R202 ;  /* 0x8000006141597223 */ /* 0x080fe200000100ca */
[-C--:B------:R-:W-:Y:S01]  /*6100*/  FMUL.FTZ R127, R127, R104.reuse ;  /* 0x000000687f7f7220 */ /* 0x080fe20000410000 */
[C---:B------:R-:W-:Y:S01]  /*6110*/  FFMA.FTZ R97, -R64.reuse, R97, R201 ;  /* 0x0000006140617223 */ /* 0x040fe200000101c9 */
[----:B------:R-:W-:Y:S01]  /*6120*/  FFMA.FTZ R65, R64, R185, R90 ;  /* 0x000000b940417223 */ /* 0x000fe2000001005a */
[----:B------:R-:W-:Y:S01]  /*6130*/  FMUL.FTZ R105, R185, UR46 ;  /* 0x0000002eb9697c20 */ /* 0x000fe20008410000 */
[----:B------:R-:W-:Y:S01]  /*6140*/  FMUL.FTZ R64, R96, UR46 ;  /* 0x0000002e60407c20 */ /* 0x000fe20008410000 */
[C---:B------:R-:W-:Y:S01]  /*6150*/  FFMA.FTZ R83, R128.reuse, R104, R83 ;  /* 0x0000006880537223 */ /* 0x040fe20000010053 */
[----:B------:R-:W-:Y:S01]  /*6160*/  FFMA.FTZ R128, R128, R88, -R127 ;  /* 0x0000005880807223 */ /* 0x000fe2000001087f */
[----:B------:R0:W-:Y:S01]  /*6170*/  STS [R3+0x213c], R180 ;  /* 0x00213cb403007388 */ /* 0x0001e20000000800 */
[----:B------:R-:W-:Y:S01]  /*6180*/  FFMA.FTZ R90, R96, UR45, -R105 ;  /* 0x0000002d605a7c23 */ /* 0x000fe20008010869 */
[----:B------:R-:W-:Y:S01]  /*6190*/  FMUL.FTZ R96, R157, R96 ;  /* 0x000000609d607220 */ /* 0x000fe20000410000 */
[----:B------:R-:W-:Y:S01]  /*61a0*/  FADD.FTZ R119, R119, R128 ;  /* 0x0000008077777221 */ /* 0x000fe20000010000 */
[----:B------:R-:W-:Y:S01]  /*61b0*/  FADD.FTZ R83, R118, R83 ;  /* 0x0000005376537221 */ /* 0x000fe20000010000 */
[C---:B------:R-:W-:Y:S01]  /*61c0*/  FMUL.FTZ R182, R89.reuse, R90 ;  /* 0x0000005a59b67220 */ /* 0x040fe20000410000 */
[-C--:B------:R-:W-:Y:S01]  /*61d0*/  FMUL.FTZ R118, R89, R96.reuse ;  /* 0x0000006059767220 */ /* 0x080fe20000410000 */
[----:B------:R-:W-:Y:S01]  /*61e0*/  FMUL.FTZ R110, R47, R187 ;  /* 0x000000bb2f6e7220 */ /* 0x000fe20000410000 */
[----:B------:R-:W-:Y:S01]  /*61f0*/  FMUL.FTZ R106, R48, R163 ;  /* 0x000000a3306a7220 */ /* 0x000fe20000410000 */
[----:B------:R-:W-:Y:S01]  /*6200*/  FMUL.FTZ R112, R46, R96 ;  /* 0x000000602e707220 */ /* 0x000fe20000410000 */
[----:B0-----:R-:W-:Y:S01]  /*6210*/  FFMA.FTZ R180, R185, UR45, R64 ;  /* 0x0000002db9b47c23 */ /* 0x001fe20008010040 */
[----:B------:R-:W-:Y:S01]  /*6220*/  FMUL.FTZ R64, R157, R185 ;  /* 0x000000b99d407220 */ /* 0x000fe20000410000 */
[----:B------:R0:W-:Y:S01]  /*6230*/  STS [R3+0x2138], R110 ;  /* 0x0021386e03007388 */ /* 0x0001e20000000800 */
[-C--:B------:R-:W-:Y:S01]  /*6240*/  FFMA.FTZ R109, -R52, R106.reuse, R215 ;  /* 0x0000006a346d7223 */ /* 0x080fe200000101d7 */
[----:B------:R-:W-:Y:S01]  /*6250*/  FFMA.FTZ R106, R53, -R106, R212 ;  /* 0x8000006a356a7223 */ /* 0x000fe200000100d4 */
[-C--:B------:R-:W-:Y:S01]  /*6260*/  FMUL.FTZ R124, R89, R64.reuse ;  /* 0x00000040597c7220 */ /* 0x080fe20000410000 */
[----:B------:R-:W-:Y:S01]  /*6270*/  FMUL.FTZ R89, R129, R119 ;  /* 0x0000007781597220 */ /* 0x000fe20000410000 */
[-C--:B------:R-:W-:Y:S01]  /*6280*/  FFMA.FTZ R118, R97, R64.reuse, R118 ;  /* 0x0000004061767223 */ /* 0x080fe20000010076 */
[----:B------:R-:W-:Y:S01]  /*6290*/  FMUL.FTZ R92, R46, R64 ;  /* 0x000000402e5c7220 */ /* 0x000fe20000410000 */
[-C--:B------:R-:W-:Y:S01]  /*62a0*/  FMUL.FTZ R64, R129, R83.reuse ;  /* 0x0000005381407220 */ /* 0x080fe20000410000 */
[C---:B------:R-:W-:Y:S01]  /*62b0*/  FFMA.FTZ R89, R130.reuse, R83, R89 ;  /* 0x0000005382597223 */ /* 0x040fe20000010059 */
[----:B------:R-:W-:Y:S01]  /*62c0*/  FFMA.FTZ R124, R97, R96, -R124 ;  /* 0x00000060617c7223 */ /* 0x000fe2000001087c */
[----:B------:R-:W-:Y:S01]  /*62d0*/  FMUL.FTZ R96, R49, R164 ;  /* 0x000000a431607220 */ /* 0x000fe20000410000 */
[----:B------:R-:W-:Y:S01]  /*62e0*/  FFMA.FTZ R64, R130, R119, -R64 ;  /* 0x0000007782407223 */ /* 0x000fe20000010840 */
[----:B------:R-:W-:Y:S01]  /*62f0*/  FADD.FTZ R116, R116, R89 ;  /* 0x0000005974747221 */ /* 0x000fe20000010000 */
[----:B------:R1:W-:Y:S01]  /*6300*/  STS [R3+0x2134], R112 ;  /* 0x0021347003007388 */ /* 0x0003e20000000800 */
[----:B------:R-:W-:Y:S01]  /*6310*/  FFMA.FTZ R105, -R54, R96, R213 ;  /* 0x0000006036697223 */ /* 0x000fe200000101d5 */
[----:B0-----:R-:W-:Y:S01]  /*6320*/  FADD.FTZ R110, R117, R64 ;  /* 0x00000040756e7221 */ /* 0x001fe20000010000 */
[----:B------:R-:W-:Y:S01]  /*6330*/  FMUL.FTZ R125, R163, R116 ;  /* 0x00000074a37d7220 */ /* 0x000fe20000410000 */
[----:B------:R-:W-:Y:S01]  /*6340*/  FMUL.FTZ R90, R50, R161 ;  /* 0x000000a1325a7220 */ /* 0x000fe20000410000 */
[----:B------:R-:W-:Y:S01]  /*6350*/  FFMA.FTZ R96, R55, -R96, R210 ;  /* 0x8000006037607223 */ /* 0x000fe200000100d2 */
[C---:B------:R-:W-:Y:S01]  /*6360*/  FMUL.FTZ R126, R164.reuse, R119 ;  /* 0x00000077a47e7220 */ /* 0x040fe20000410000 */
[----:B------:R-:W-:Y:S01]  /*6370*/  FMUL.FTZ R117, R163, R110 ;  /* 0x0000006ea3757220 */ /* 0x000fe20000410000 */
[----:B------:R-:W-:Y:S01]  /*6380*/  FMUL.FTZ R128, R164, R83 ;  /* 0x00000053a4807220 */ /* 0x000fe20000410000 */
[----:B------:R0:W-:Y:S01]  /*6390*/  STS [R3+0x2130], R92 ;  /* 0x0021305c03007388 */ /* 0x0001e20000000800 */
[----:B-1----:R-:W-:Y:S01]  /*63a0*/  FMUL.FTZ R112, R106, R125 ;  /* 0x0000007d6a707220 */ /* 0x002fe20000410000 */
[----:B------:R-:W-:Y:S01]  /*63b0*/  FMUL.FTZ R130, R96, R126 ;  /* 0x0000007e60827220 */ /* 0x000fe20000410000 */
[----:B------:R-:W-:Y:S01]  /*63c0*/  FMUL.FTZ R129, R161, R104 ;  /* 0x00000068a1817220 */ /* 0x000fe20000410000 */
[-C--:B------:R-:W-:Y:S01]  /*63d0*/  FMUL.FTZ R64, R106, R117.reuse ;  /* 0x000000756a407220 */ /* 0x080fe20000410000 */
[-C--:B------:R-:W-:Y:S01]  /*63e0*/  FMUL.FTZ R111, R96, R128.reuse ;  /* 0x00000080606f7220 */ /* 0x080fe20000410000 */
[----:B------:R-:W-:Y:S01]  /*63f0*/  FFMA.FTZ R112, R109, R117, -R112 ;  /* 0x000000756d707223 */ /* 0x000fe20000010870 */
[----:B------:R-:W-:Y:S01]  /*6400*/  FFMA.FTZ R89, R105, R128, R130 ;  /* 0x0000008069597223 */ /* 0x000fe20000010082 */
[----:B------:R-:W-:Y:S01]  /*6410*/  FMUL.FTZ R127, R161, R88 ;  /* 0x00000058a17f7220 */ /* 0x000fe20000410000 */
[----:B------:R-:W-:Y:S01]  /*6420*/  FFMA.FTZ R64, R109, R125, R64 ;  /* 0x0000007d6d407223 */ /* 0x000fe20000010040 */
[-C--:B0-----:R-:W-:Y:S01]  /*6430*/  FFMA.FTZ R92, -R56, R90.reuse, R211 ;  /* 0x0000005a385c7223 */ /* 0x081fe200000101d3 */
[----:B------:R-:W-:Y:S01]  /*6440*/  FFMA.FTZ R90, R57, -R90, R208 ;  /* 0x8000005a395a7223 */ /* 0x000fe200000100d0 */
[----:B------:R-:W-:Y:S01]  /*6450*/  FFMA.FTZ R111, R105, R126, -R111 ;  /* 0x0000007e696f7223 */ /* 0x000fe2000001086f */
[----:B------:R-:W-:Y:S01]  /*6460*/  FADD.FTZ R112, RZ, R112 ;  /* 0x00000070ff707221 */ /* 0x000fe20000010000 */
[----:B------:R-:W-:Y:S01]  /*6470*/  FADD.FTZ R64, RZ, R64 ;  /* 0x00000040ff407221 */ /* 0x000fe20000010000 */
[C---:B------:R-:W-:Y:S01]  /*6480*/  FMUL.FTZ R130, R90.reuse, R129 ;  /* 0x000000815a827220 */ /* 0x040fe20000410000 */
[-C--:B------:R-:W-:Y:S01]  /*6490*/  FMUL.FTZ R181, R90, R127.reuse ;  /* 0x0000007f5ab57220 */ /* 0x080fe20000410000 */
[----:B------:R-:W-:Y:S01]  /*64a0*/  FADD.FTZ R111, R112, R111 ;  /* 0x0000006f706f7221 */ /* 0x000fe20000010000 */
[----:B------:R-:W-:Y:S01]  /*64b0*/  FMUL.FTZ R112, R51, R162 ;  /* 0x000000a233707220 */ /* 0x000fe20000410000 */
[----:B------:R-:W-:Y:S01]  /*64c0*/  FFMA.FTZ R130, R92, R127, -R130 ;  /* 0x0000007f5c827223 */ /* 0x000fe20000010882 */
[----:B------:R-:W-:Y:S01]  /*64d0*/  FADD.FTZ R64, R64, R89 ;  /* 0x0000005940407221 */ /* 0x000fe20000010000 */
[----:B------:R-:W-:Y:S01]  /*64e0*/  FFMA.FTZ R181, R92, R129, R181 ;  /* 0x000000815cb57223 */ /* 0x000fe200000100b5 */
[----:B------:R-:W-:Y:S01]  /*64f0*/  FFMA.FTZ R97, R97, R180, R182 ;  /* 0x000000b461617223 */ /* 0x000fe200000100b6 */
[----:B------:R-:W-:Y:S01]  /*6500*/  FADD.FTZ R111, R111, R130 ;  /* 0x000000826f6f7221 */ /* 0x000fe20000010000 */
[-C--:B------:R-:W-:Y:S01]  /*6510*/  FFMA.FTZ R89, R59, -R112.reuse, R206 ;  /* 0x800000703b597223 */ /* 0x080fe200000100ce */
[C---:B------:R-:W-:Y:S01]  /*6520*/  FMUL.FTZ R130, R162.reuse, R107 ;  /* 0x0000006ba2827220 */ /* 0x040fe20000410000 */
[----:B------:R-:W-:Y:S01]  /*6530*/  FMUL.FTZ R180, R162, R67 ;  /* 0x00000043a2b47220 */ /* 0x000fe20000410000 */
[----:B------:R-:W-:Y:S01]  /*6540*/  FADD.FTZ R181, R64, R181 ;  /* 0x000000b540b57221 */ /* 0x000fe20000010000 */
[----:B------:R-:W-:Y:S01]  /*6550*/  FFMA.FTZ R64, -R58, R112, R209 ;  /* 0x000000703a407223 */ /* 0x000fe200000101d1 */
[C---:B------:R-:W-:Y:S01]  /*6560*/  FMUL.FTZ R183, R89.reuse, R130 ;  /* 0x0000008259b77220 */ /* 0x040fe20000410000 */
[----:B------:R-:W-:Y:S01]  /*6570*/  FMUL.FTZ R185, R89, R180 ;  /* 0x000000b459b97220 */ /* 0x000fe20000410000 */
[----:B------:R-:W-:Y:S01]  /*6580*/  FMUL.FTZ R188, R45, R160 ;  /* 0x000000a02dbc7220 */ /* 0x000fe20000410000 */
[----:B------:R-:W-:Y:S01]  /*6590*/  FMUL.FTZ R187, R44, R159 ;  /* 0x0000009f2cbb7220 */ /* 0x000fe20000410000 */
[C---:B------:R-:W-:Y:S01]  /*65a0*/  FFMA.FTZ R182, R64.reuse, R180, R183 ;  /* 0x000000b440b67223 */ /* 0x040fe200000100b7 */
[----:B------:R-:W-:Y:S01]  /*65b0*/  FFMA.FTZ R184, R64, R130, -R185 ;  /* 0x0000008240b87223 */ /* 0x000fe200000108b9 */
[C---:B------:R-:W-:Y:S01]  /*65c0*/  FFMA.FTZ R189, R63.reuse, -R188, R203 ;  /* 0x800000bc3fbd7223 */ /* 0x040fe200000100cb */
[----:B------:R-:W-:Y:S01]  /*65d0*/  FMUL.FTZ R112, R63, R120 ;  /* 0x000000783f707220 */ /* 0x000fe20000410000 */
[C---:B------:R-:W-:Y:S01]  /*65e0*/  FFMA.FTZ R185, -R62.reuse, R188, R205 ;  /* 0x000000bc3eb97223 */ /* 0x040fe200000101cd */
[----:B------:R-:W-:Y:S01]  /*65f0*/  FFMA.FTZ R63, R61, -R187, R204 ;  /* 0x800000bb3d3f7223 */ /* 0x000fe200000100cc */
[----:B------:R-:W-:Y:S01]  /*6600*/  FMUL.FTZ R188, R159, R0 ;  /* 0x000000009fbc7220 */ /* 0x000fe20000410000 */
[----:B------:R-:W-:Y:S01]  /*6610*/  FADD.FTZ R181, R181, R182 ;  /* 0x000000b6b5b57221 */ /* 0x000fe20000010000 */
[----:B------:R-:W-:Y:S01]  /*6620*/  FMUL.FTZ R183, R113, UR46 ;  /* 0x0000002e71b77c20 */ /* 0x000fe20008410000 */
[----:B------:R-:W-:Y:S01]  /*6630*/  FFMA.FTZ R112, R62, R113, R112 ;  /* 0x000000713e707223 */ /* 0x000fe20000010070 */
[----:B------:R-:W-:Y:S01]  /*6640*/  FADD.FTZ R184, R111, R184 ;  /* 0x000000b86fb87221 */ /* 0x000fe20000010000 */
[----:B------:R-:W-:Y:S01]  /*6650*/  FMUL.FTZ R182, R159, R108 ;  /* 0x0000006c9fb67220 */ /* 0x000fe20000410000 */
[----:B------:R-:W-:Y:S01]  /*6660*/  FFMA.FTZ R111, -R60, R187, R207 ;  /* 0x000000bb3c6f7223 */ /* 0x000fe200000101cf */
[C---:B------:R-:W-:Y:S01]  /*6670*/  FMUL.FTZ R62, R63.reuse, R188 ;  /* 0x000000bc3f3e7220 */ /* 0x040fe20000410000 */
[----:B------:R-:W-:Y:S01]  /*6680*/  FFMA.FTZ R192, R120, UR45, -R183 ;  /* 0x0000002d78c07c23 */ /* 0x000fe200080108b7 */
[----:B------:R-:W-:Y:S01]  /*6690*/  FMUL.FTZ R222, R222, R231 ;  /* 0x000000e7dede7220 */ /* 0x000fe20000410000 */
[----:B------:R-:W-:Y:S01]  /*66a0*/  FMUL.FTZ R183, R63, R182 ;  /* 0x000000b63fb77220 */ /* 0x000fe20000410000 */
[----:B------:R-:W-:Y:S01]  /*66b0*/  FMUL.FTZ R190, R120, UR46 ;  /* 0x0000002e78be7c20 */ /* 0x000fe20008410000 */
[C---:B------:R-:W-:Y:S01]  /*66c0*/  FMUL.FTZ R194, R160.reuse, R120 ;  /* 0x00000078a0c27220 */ /* 0x040fe20000410000 */
[C---:B------:R-:W-:Y:S01]  /*66d0*/  FFMA.FTZ R62, R111.reuse, R182, R62 ;  /* 0x000000b66f3e7223 */ /* 0x040fe2000001003e */
[----:B------:R-:W-:Y:S01]  /*66e0*/  FMUL.FTZ R120, R160, R113 ;  /* 0x00000071a0787220 */ /* 0x000fe20000410000 */
[C---:B------:R-:W-:Y:S01]  /*66f0*/  FFMA.FTZ R176, R220.reuse, R231, R176 ;  /* 0x000000e7dcb07223 */ /* 0x040fe200000100b0 */
[----:B------:R-:W-:Y:S01]  /*6700*/  FFMA.FTZ R177, R220, R229, -R222 ;  /* 0x000000e5dcb17223 */ /* 0x000fe200000108de */
[----:B------:R-:W-:Y:S01]  /*6710*/  FFMA.FTZ R183, R111, R188, -R183 ;  /* 0x000000bc6fb77223 */ /* 0x000fe200000108b7 */
[----:B------:R-:W-:Y:S01]  /*6720*/  FMUL.FTZ R220, R189, R194 ;  /* 0x000000c2bddc7220 */ /* 0x000fe20000410000 */
[----:B------:R-:W-:Y:S01]  /*6730*/  FADD.FTZ R62, R181, R62 ;  /* 0x0000003eb53e7221 */ /* 0x000fe20000010000 */
[-C--:B------:R-:W-:Y:S01]  /*6740*/  FMUL.FTZ R181, R189, R120.reuse ;  /* 0x00000078bdb57220 */ /* 0x080fe20000410000 */
[----:B------:R-:W-:Y:S01]  /*6750*/  FFMA.FTZ R190, R113, UR45, R190 ;  /* 0x0000002d71be7c23 */ /* 0x000fe200080100be */
[----:B------:R-:W-:Y:S01]  /*6760*/  FADD.FTZ R183, R184, R183 ;  /* 0x000000b7b8b77221 */ /* 0x000fe20000010000 */
[-C--:B------:R-:W-:Y:S01]  /*6770*/  FFMA.FTZ R113, R185, R120.reuse, R220 ;  /* 0x00000078b9717223 */ /* 0x080fe200000100dc */
[----:B------:R-:W-:Y:S01]  /*6780*/  FMUL.FTZ R184, R45, R120 ;  /* 0x000000782db87220 */ /* 0x000fe20000410000 */
[-C--:B------:R-:W-:Y:S01]  /*6790*/  FFMA.FTZ R120, R185, R194.reuse, -R181 ;  /* 0x000000c2b9787223 */ /* 0x080fe200000108b5 */
[----:B------:R-:W-:Y:S01]  /*67a0*/  FMUL.FTZ R194, R45, R194 ;  /* 0x000000c22dc27220 */ /* 0x000fe20000410000 */
[----:B------:R-:W-:Y:S01]  /*67b0*/  FADD.FTZ R113, R62, R113 ;  /* 0x000000713e717221 */ /* 0x000fe20000010000 */
[C---:B------:R-:W-:Y:S01]  /*67c0*/  FMUL.FTZ R182, R44.reuse, R182 ;  /* 0x000000b62cb67220 */ /* 0x040fe20000410000 */
[----:B------:R-:W-:Y:S01]  /*67d0*/  FADD.FTZ R183, R183, R120 ;  /* 0x00000078b7b77221 */ /* 0x000fe20000010000 */
[----:B------:R-:W-:Y:S01]  /*67e0*/  STS [R3+0x2128], R184 ;  /* 0x002128b803007388 */ /* 0x000fe20000000800 */
        /* <DEDUP_REMOVED lines=33> */
[----:B------:R-:W-:Y:S01]  /*6a00*/  STS [R3+0x2124], R188 ;  /* 0x002124bc03007388 */ /* 0x000fe20000000800 */
[----:B------:R-:W-:Y:S01]  /*6a10*/  FADD.FTZ R177, R177, R114 ;  /* 0x00000072b1b17221 */ /* 0x000fe20000010000 */
[C---:B------:R-:W-:Y:S01]  /*6a20*/  IADD3 R114, PT, PT, R131.reuse, 0x20, RZ ;  /* 0x0000002083727810 */ /* 0x040fe20007ffe0ff */
[----:B------:R-:W-:Y:S01]  /*6a30*/  FADD.FTZ R75, R176, R123 ;  /* 0x0000007bb04b7221 */ /* 0x000fe20000010000 */
[----:B------:R2:W-:Y:S01]  /*6a40*/  STS [R3+0x2118], R180 ;  /* 0x002118b403007388 */ /* 0x0005e20000000800 */
[----:B0-----:R-:W-:Y:S01]  /*6a50*/  IADD3 R230, PT, PT, R131, 0x320, RZ ;  /* 0x0000032083e67810 */ /* 0x001fe20007ffe0ff */
[----:B------:R-:W-:Y:S01]  /*6a60*/  FADD.FTZ R186, R177, R186 ;  /* 0x000000bab1ba7221 */ /* 0x000fe20000010000 */
[----:B------:R-:W-:Y:S01]  /*6a70*/  LEA.HI R184, R114, R131, RZ, 0x1b ;  /* 0x0000008372b87211 */ /* 0x000fe200078fd8ff */
[----:B------:R-:W-:Y:S01]  /*6a80*/  FMUL.FTZ R114, R48, R117 ;  /* 0x0000007530727220 */ /* 0x000fe20000410000 */
[----:B------:R0:W-:Y:S01]  /*6a90*/  STS [R3+0x211c], R130 ;  /* 0x00211c8203007388 */ /* 0x0001e20000000800 */
[C---:B------:R-:W-:Y:S01]  /*6aa0*/  IADD3 R124, PT, PT, R131.reuse, 0x80, RZ ;  /* 0x00000080837c7810 */ /* 0x040fe20007ffe0ff */
[----:B------:R-:W-:Y:S01]  /*6ab0*/  FMUL.FTZ R100, R136, -R100 ;  /* 0x8000006488647220 */ /* 0x000fe20000410000 */
[C---:B-1----:R-:W-:Y:S01]  /*6ac0*/  IADD3 R182, PT, PT, R131.reuse, 0x1c0, RZ ;  /* 0x000001c083b67810 */ /* 0x042fe20007ffe0ff */
[----:B------:R1:W-:Y:S01]  /*6ad0*/  STS [R3+0x2110], R120 ;  /* 0x0021107803007388 */ /* 0x0003e20000000800 */
[----:B--2---:R-:W-:Y:S01]  /*6ae0*/  IADD3 R180, PT, PT, R131, 0x1a0, RZ ;  /* 0x000001a083b47810 */ /* 0x004fe20007ffe0ff */
[----:B------:R-:W-:Y:S01]  /*6af0*/  FMUL.FTZ R210, R147, -R210 ;  /* 0x800000d293d27220 */ /* 0x000fe20000410000 */
[C---:B------:R-:W-:Y:S01]  /*6b00*/  IADD3 R174, PT, PT, R131.reuse, 0x160, RZ ;  /* 0x0000016083ae7810 */ /* 0x040fe20007ffe0ff */
[----:B------:R2:W-:Y:S01]  /*6b10*/  STS [R3+0x2114], R122 ;  /* 0x0021147a03007388 */ /* 0x0005e20000000800 */
[----:B------:R-:W-:Y:S01]  /*6b20*/  IADD3 R178, PT, PT, R131, 0x180, RZ ;  /* 0x0000018083b27810 */ /* 0x000fe20007ffe0ff */
[----:B------:R-:W-:Y:S01]  /*6b30*/  FMUL.FTZ R198, R139, -R198 ;  /* 0x800000c68bc67220 */ /* 0x000fe20000410000 */
[C---:B0-----:R-:W-:Y:S01]  /*6b40*/  IADD3 R130, PT, PT, R131.reuse, 0xc0, RZ ;  /* 0x000000c083827810 */ /* 0x041fe20007ffe0ff */
[----:B------:R0:W-:Y:S01]  /*6b50*/  STS [R3+0x2108], R128 ;  /* 0x0021088003007388 */ /* 0x0001e20000000800 */
[C---:B------:R-:W-:Y:S01]  /*6b60*/  IADD3 R188, PT, PT, R131.reuse, 0x1e0, RZ ;  /* 0x000001e083bc7810 */ /* 0x040fe20007ffe0ff */
[----:B------:R-:W-:Y:S01]  /*6b70*/  FMUL.FTZ R208, R146, -R208 ;  /* 0x800000d092d07220 */ /* 0x000fe20000410000 */
[C---:B-1----:R-:W-:Y:S01]  /*6b80*/  IADD3 R120, PT, PT, R131.reuse, 0x40, RZ ;  /* 0x0000004083787810 */ /* 0x042fe20007ffe0ff */
[----:B------:R1:W-:Y:S01]  /*6b90*/  STS [R3+0x210c], R126 ;  /* 0x00210c7e03007388 */ /* 0x0003e20000000800 */
[C---:B------:R-:W-:Y:S01]  /*6ba0*/  IADD3 R190, PT, PT, R131.reuse, 0x220, RZ ;  /* 0x0000022083be7810 */ /* 0x040fe20007ffe0ff */
[----:B------:R-:W-:Y:S01]  /*6bb0*/  FMUL.FTZ R206, R144, -R206 ;  /* 0x800000ce90ce7220 */ /* 0x000fe20000410000 */
[C---:B--2---:R-:W-:Y:S01]  /*6bc0*/  IADD3 R122, PT, PT, R131.reuse, 0x60, RZ ;  /* 0x00000060837a7810 */ /* 0x044fe20007ffe0ff */
[----:B------:R2:W-:Y:S01]  /*6bd0*/  STS [R3+0x2100], R118 ;  /* 0x0021007603007388 */ /* 0x0005e20000000800 */
[----:B------:R-:W-:Y:S01]  /*6be0*/  IADD3 R192, PT, PT, R131, 0x240, RZ ;  /* 0x0000024083c07810 */ /* 0x000fe20007ffe0ff */
[----:B------:R-:W-:Y:S01]  /*6bf0*/  FMUL.FTZ R204, R143, -R204 ;  /* 0x800000cc8fcc7220 */ /* 0x000fe20000410000 */
[C---:B0-----:R-:W-:Y:S01]  /*6c00*/  IADD3 R128, PT, PT, R131.reuse, 0xa0, RZ ;  /* 0x000000a083807810 */ /* 0x041fe20007ffe0ff */
[----:B------:R0:W-:Y:S01]  /*6c10*/  STS [R3+0x2104], R114 ;  /* 0x0021047203007388 */ /* 0x0001e20000000800 */
[----:B------:R-:W-:Y:S01]  /*6c20*/  IADD3 R194, PT, PT, R131, 0x260, RZ ;  /* 0x0000026083c27810 */ /* 0x000fe20007ffe0ff */
[----:B------:R-:W-:Y:S01]  /*6c30*/  FMUL.FTZ R202, R141, -R202 ;  /* 0x800000ca8dca7220 */ /* 0x000fe20000410000 */
[C---:B-1----:R-:W-:Y:S01]  /*6c40*/  IADD3 R126, PT, PT, R131.reuse, 0x100, RZ ;  /* 0x00000100837e7810 */ /* 0x042fe20007ffe0ff */
[----:B------:R-:W-:Y:S01]  /*6c50*/  FMUL.FTZ R200, R140, -R200 ;  /* 0x800000c88cc87220 */ /* 0x000fe20000410000 */
[----:B------:R-:W-:Y:S01]  /*6c60*/  IADD3 R220, PT, PT, R131, 0x280, RZ ;  /* 0x0000028083dc7810 */ /* 0x000fe20007ffe0ff */
[----:B------:R-:W-:Y:S01]  /*6c70*/  FMUL.FTZ R102, R137, -R102 ;  /* 0x8000006689667220 */ /* 0x000fe20000410000 */
[C---:B--2---:R-:W-:Y:S01]  /*6c80*/  IADD3 R118, PT, PT, R131.reuse, 0x120, RZ ;  /* 0x0000012083767810 */ /* 0x044fe20007ffe0ff */
[----:B------:R-:W-:Y:S01]  /*6c90*/  FMUL.FTZ R196, R138, -R196 ;  /* 0x800000c48ac47220 */ /* 0x000fe20000410000 */
[C---:B------:R-:W-:Y:S01]  /*6ca0*/  IADD3 R222, PT, PT, R131.reuse, 0x2a0, RZ ;  /* 0x000002a083de7810 */ /* 0x040fe20007ffe0ff */
[----:B------:R-:W-:Y:S01]  /*6cb0*/  FMUL.FTZ R218, R132, -R218 ;  /* 0x800000da84da7220 */ /* 0x000fe20000410000 */
        /* <DEDUP_REMOVED lines=30> */
[----:B------:R-:W-:-:S02]  /*6ea0*/  LEA R183, R120, UR30, 0x2 ;  /* 0x0000001e78b77c11 */ /* 0x000fc4000f8e10ff */
[----:B------:R-:W-:Y:S01]  /*6eb0*/  LEA R178, R170, UR30, 0x2 ;  /* 0x0000001eaab27c11 */ /* 0x000fe2000f8e10ff */
[----:B------:R-:W-:Y:S01]  /*6ec0*/  BAR.SYNC.DEFER_BLOCKING 0x0 ;  /* 0x0000000000007b1d */ /* 0x000fe20000010000 */
        /* <DEDUP_REMOVED lines=21> */
[----:B------:R-:W4:Y:S01]  /*7020*/  LDS R190, [R177+0x2500] ;  /* 0x00250000b1be7984 */ /* 0x000f220000000800 */
[----:B------:R-:W-:Y:S02]  /*7030*/  LEA R126, R194, UR30, 0x2 ;  /* 0x0000001ec27e7c11 */ /* 0x000fe4000f8e10ff */
[----:B------:R-:W-:Y:S01]  /*7040*/  LEA R125, R125, UR30, 0x2 ;  /* 0x0000001e7d7d7c11 */ /* 0x000fe2000f8e10ff */
[----:B------:R-:W1:Y:S01]  /*7050*/  LDS R194, [R179+0x2400] ;  /* 0x00240000b3c27984 */ /* 0x000e620000000800 */
[----:B------:R-:W-:Y:S02]  /*7060*/  LEA R124, R222, UR30, 0x2 ;  /* 0x0000001ede7c7c11 */ /* 0x000fe4000f8e10ff */
[----:B------:R-:W-:Y:S01]  /*7070*/  LEA R123, R224, UR30, 0x2 ;  /* 0x0000001ee07b7c11 */ /* 0x000fe2000f8e10ff */
[----:B------:R-:W1:Y:S01]  /*7080*/  LDS R222, [R182+0x2280] ;  /* 0x00228000b6de7984 */ /* 0x000e620000000800 */
[----:B------:R-:W-:-:S02]  /*7090*/  LEA R122, R226, UR30, 0x2 ;  /* 0x0000001ee27a7c11 */ /* 0x000fc4000f8e10ff */
[----:B------:R-:W-:Y:S01]  /*70a0*/  LEA R121, R121, UR30, 0x2 ;  /* 0x0000001e79797c11 */ /* 0x000fe2000f8e10ff */
[----:B------:R-:W1:Y:S01]  /*70b0*/  LDS R226, [R184+0x2180] ;  /* 0x00218000b8e27984 */ /* 0x000e620000000800 */
[----:B------:R-:W-:Y:S01]  /*70c0*/  LEA R118, R232, UR30, 0x2 ;  /* 0x0000001ee8767c11 */ /* 0x000fe2000f8e10ff */
[----:B------:R-:W-:Y:S01]  /*70d0*/  FMUL.FTZ R232, R148, R215 ;  /* 0x000000d794e87220 */ /* 0x000fe20000410000 */
[----:B------:R-:W-:Y:S01]  /*70e0*/  LEA R117, R234, UR30, 0x2 ;  /* 0x0000001eea757c11 */ /* 0x000fe2000f8e10ff */
[----:B------:R-:W-:Y:S01]  /*70f0*/  FMUL.FTZ R234, R148, -R212 ;  /* 0x800000d494ea7220 */ /* 0x000fe20000410000 */
[----:B------:R-:W-:Y:S01]  /*7100*/  LEA R115, R236, UR30, 0x2 ;  /* 0x0000001eec737c11 */ /* 0x000fe2000f8e10ff */
[----:B------:R-:W-:Y:S01]  /*7110*/  FMUL.FTZ R236, R147, R213 ;  /* 0x000000d593ec7220 */ /* 0x000fe20000410000 */
[----:B0-----:R-:W-:Y:S01]  /*7120*/  LEA R114, R238, UR30, 0x2 ;  /* 0x0000001eee727c11 */ /* 0x001fe2000f8e10ff */
[----:B------:R-:W0:Y:S01]  /*7130*/  LDS R224, [R183+0x2200] ;  /* 0x00220000b7e07984 */ /* 0x000e220000000800 */
[----:B------:R-:W-:Y:S01]  /*7140*/  LEA R113, R240, UR30, 0x2 ;  /* 0x0000001ef0717c11 */ /* 0x000fe2000f8e10ff */
[----:B------:R-:W-:Y:S01]  /*7150*/  FMUL.FTZ R238, R146, R211 ;  /* 0x000000d392ee7220 */ /* 0x000fe20000410000 */
[----:B------:R-:W-:Y:S01]  /*7160*/  LEA R79, R242, UR30, 0x2 ;  /* 0x0000001ef24f7c11 */ /* 0x000fe2000f8e10ff */
[----:B------:R-:W0:Y:S01]  /*7170*/  LDS R212, [R180+0x2380] ;  /* 0x00238000b4d47984 */ /* 0x000e220000000800 */
[----:B------:R-:W-:Y:S01]  /*7180*/  FMUL.FTZ R240, R144, R209 ;  /* 0x000000d190f07220 */ /* 0x000fe20000410000 */
[----:B------:R-:W-:-:S02]  /*7190*/  LEA R230, R230, UR31, 0x2 ;  /* 0x0000001fe6e67c11 */ /* 0x000fc4000f8e10ff */
        /* <DEDUP_REMOVED lines=26> */
[----:B-----5:R-:W-:Y:S01]  /*7340*/  LEA R100, R145, -R2, 0x1 ;  /* 0x8000000291647211 */ /* 0x020fe200078e08ff */
[----:B------:R-:W-:-:S02]  /*7350*/  FMUL.FTZ R2, R107, UR46 ;  /* 0x0000002e6b027c20 */ /* 0x000fc40008410000 */
[----:B------:R5:W-:Y:S01]  /*7360*/  STS [R3+0x31c4], R198 ;  /* 0x0031c4c603007388 */ /* 0x000be20000000800 */
[----:B--2---:R-:W-:Y:S01]  /*7370*/  FMUL.FTZ R232, R143, R207 ;  /* 0x000000cf8fe87220 */ /* 0x004fe20000410000 */
[C---:B------:R-:W-:Y:S02]  /*7380*/  ISETP.GE.AND P1, PT, R100.reuse, 0x1, PT ;  /* 0x000000016400780c */ /* 0x040fe40003f26270 */
[----:B------:R2:W-:Y:S01]  /*7390*/  STS [R3+0x3184], R234 ;  /* 0x003184ea03007388 */ /* 0x0005e20000000800 */
[----:B------:R-:W-:Y:S01]  /*73a0*/  ISETP.GE.AND P2, PT, R100, 0x21, PT ;  /* 0x000000216400780c */ /* 0x000fe20003f46270 */
[----:B---3--:R-:W-:Y:S02]  /*73b0*/  FMUL.FTZ R210, R142, -R203 ;  /* 0x800000cb8ed27220 */ /* 0x008fe40000410000 */
[----:B------:R3:W-:Y:S01]  /*73c0*/  STS [R3+0x3188], R236 ;  /* 0x003188ec03007388 */ /* 0x0007e20000000800 */
[----:B-----5:R-:W-:Y:S01]  /*73d0*/  FMUL.FTZ R198, R135, R99 ;  /* 0x0000006387c67220 */ /* 0x020fe20000410000 */
[----:B------:R-:W-:-:S02]  /*73e0*/  FMUL.FTZ R99, R0, UR46 ;  /* 0x0000002e00637c20 */ /* 0x000fc40008410000 */
[----:B------:R5:W-:Y:S01]  /*73f0*/  STS [R3+0x3194], R208 ;  /* 0x003194d003007388 */ /* 0x000be20000000800 */
[----:B--2---:R-:W-:-:S03]  /*7400*/  FMUL.FTZ R234, R142, R205 ;  /* 0x000000cd8eea7220 */ /* 0x004fc60000410000 */
[----:B------:R2:W-:Y:S01]  /*7410*/  STS [R3+0x319c], R206 ;  /* 0x00319cce03007388 */ /* 0x0005e20000000800 */
[----:B---3--:R-:W-:-:S03]  /*7420*/  FMUL.FTZ R236, R141, R201 ;  /* 0x000000c98dec7220 */ /* 0x008fc60000410000 */
[----:B------:R3:W-:Y:S01]  /*7430*/  STS [R3+0x31a0], R232 ;  /* 0x0031a0e803007388 */ /* 0x0007e20000000800 */
[----:B-----5:R-:W-:Y:S01]  /*7440*/  FMUL.FTZ R208, R139, R197 ;  /* 0x000000c58bd07220 */ /* 0x020fe20000410000 */
[----:B------:R-:W-:Y:S02]  /*7450*/  FMUL.FTZ R197, R110, UR46 ;  /* 0x0000002e6ec57c20 */ /* 0x000fe40008410000 */
[----:B------:R5:W-:Y:S01]  /*7460*/  STS [R3+0x31a4], R204 ;  /* 0x0031a4cc03007388 */ /* 0x000be20000000800 */
[----:B--2---:R-:W-:-:S03]  /*7470*/  FMUL.FTZ R206, R140, R199 ;  /* 0x000000c78cce7220 */ /* 0x004fc60000410000 */
[----:B------:R2:W-:Y:S01]  /*7480*/  STS [R3+0x31ac], R210 ;  /* 0x0031acd203007388 */ /* 0x0005e20000000800 */
[----:B---3--:R-:W-:Y:S01]  /*7490*/  FMUL.FTZ R232, R136, R101 ;  /* 0x0000006588e87220 */ /* 0x008fe20000410000 */
[----:B------:R-:W-:Y:S02]  /*74a0*/  FMUL.FTZ R101, R108, UR46 ;  /* 0x0000002e6c657c20 */ /* 0x000fe40008410000 */
[----:B------:R3:W-:Y:S01]  /*74b0*/  STS [R3+0x31b4], R202 ;  /* 0x0031b4ca03007388 */ /* 0x0007e20000000800 */
[----:B-----5:R-:W-:Y:S01]  /*74c0*/  FMUL.FTZ R204, R138, R195 ;  /* 0x000000c38acc7220 */ /* 0x020fe20000410000 */
[----:B------:R-:W-:Y:S02]  /*74d0*/  FFMA.FTZ R195, R67, UR45, R2 ;  /* 0x0000002d43c37c23 */ /* 0x000fe40008010002 */
[----:B------:R5:W-:Y:S01]  /*74e0*/  STS [R3+0x31bc], R200 ;  /* 0x0031bcc803007388 */ /* 0x000be20000000800 */
[----:B------:R-:W-:Y:S01]  /*74f0*/  FMUL.FTZ R2, R83, UR46 ;  /* 0x0000002e53027c20 */ /* 0x000fe20008410000 */
[----:B--2---:R-:W-:Y:S01]  /*7500*/  FMUL.FTZ R210, R137, R103 ;  /* 0x0000006789d27220 */ /* 0x004fe20000410000 */
[----:B------:R-:W-:Y:S01]  /*7510*/  FMUL.FTZ R103, R104, UR46 ;  /* 0x0000002e68677c20 */ /* 0x000fe20008410000 */
[----:B------:R2:W-:Y:S01]  /*7520*/  STS [R3+0x31d4], R102 ;  /* 0x0031d46603007388 */ /* 0x0005e20000000800 */
[----:B---3--:R-:W-:-:S02]  /*7530*/  FMUL.FTZ R202, R132, R221 ;  /* 0x000000dd84ca7220 */ /* 0x008fc40000410000 */
[----:B------:R-:W-:Y:S01]  /*7540*/  FFMA.FTZ R103, R88, UR45, -R103 ;  /* 0x0000002d58677c23 */ /* 0x000fe20008010867 */
[----:B------:R3:W-:Y:S01]  /*7550*/  STS [R3+0x31e0], R198 ;  /* 0x0031e0c603007388 */ /* 0x0007e20000000800 */
[----:B-----5:R-:W-:-:S03]  /*7560*/  FMUL.FTZ R200, R134, R217 ;  /* 0x000000d986c87220 */ /* 0x020fc60000410000 */
[----:B------:R-:W-:Y:S01]  /*7570*/  STS [R3+0x3190], R238 ;  /* 0x003190ee03007388 */ /* 0x000fe20000000800 */
[----:B--2---:R-:W-:-:S03]  /*7580*/  FMUL.FTZ R102, R133, R219 ;  /* 0x000000db85667220 */ /* 0x004fc60000410000 */
[----:B------:R-:W-:Y:S01]  /*7590*/  STS [R3+0x3198], R240 ;  /* 0x003198f003007388 */ /* 0x000fe20000000800 */
[----:B---3--:R-:W-:Y:S01]  /*75a0*/  FFMA.FTZ R198, R0, UR45, -R101 ;  /* 0x0000002d00c67c23 */ /* 0x008fe20008010865 */
[----:B------:R-:W-:Y:S02]  /*75b0*/  FMUL.FTZ R101, R88, UR46 ;  /* 0x0000002e58657c20 */ /* 0x000fe40008410000 */
[----:B------:R-:W-:Y:S02]  /*75c0*/  STS [R3+0x31a8], R234 ;  /* 0x0031a8ea03007388 */ /* 0x000fe40000000800 */
[----:B------:R-:W-:Y:S02]  /*75d0*/  FFMA.FTZ R101, R104, UR45, R101 ;  /* 0x0000002d68657c23 */ /* 0x000fe40008010065 */
[----:B------:R-:W-:Y:S04]  /*75e0*/  STS [R3+0x31b0], R236 ;  /* 0x0031b0ec03007388 */ /* 0x000fe80000000800 */
[----:B------:R-:W-:Y:S04]  /*75f0*/  STS [R3+0x31b8], R206 ;  /* 0x0031b8ce03007388 */ /* 0x000fe80000000800 */
[----:B------:R-:W-:Y:S04]  /*7600*/  STS [R3+0x31c0], R208 ;  /* 0x0031c0d003007388 */ /* 0x000fe80000000800 */
[----:B------:R-:W-:Y:S04]  /*7610*/  STS [R3+0x31c8], R204 ;  /* 0x0031c8cc03007388 */ /* 0x000fe80000000800 */
[----:B------:R2:W-:Y:S04]  /*7620*/  STS [R3+0x31cc], R196 ;  /* 0x0031ccc403007388 */ /* 0x0005e80000000800 */
[----:B------:R-:W-:Y:S04]  /*7630*/  STS [R3+0x31d0], R210 ;  /* 0x0031d0d203007388 */ /* 0x000fe80000000800 */
[----:B------:R-:W-:Y:S01]  /*7640*/  STS [R3+0x31d8], R232 ;  /* 0x0031d8e803007388 */ /* 0x000fe20000000800 */
[----:B--2---:R-:W-:-:S03]  /*7650*/  FMUL.FTZ R196, R67, UR46 ;  /* 0x0000002e43c47c20 */ /* 0x004fc60008410000 */
[----:B------:R2:W-:Y:S01]  /*7660*/  STS [R3+0x31e4], R98 ;  /* 0x0031e46203007388 */ /* 0x0005e20000000800 */
[----:B------:R-:W-:-:S03]  /*7670*/  FFMA.FTZ R196, R107, UR45, -R196 ;  /* 0x0000002d6bc47c23 */ /* 0x000fc600080108c4 */
[----:B------:R-:W-:Y:S04]  /*7680*/  STS [R3+0x31e8], R200 ;  /* 0x0031e8c803007388 */ /* 0x000fe80000000800 */
[----:B------:R-:W-:Y:S01]  /*7690*/  STS [R3+0x31ec], R214 ;  /* 0x0031ecd603007388 */ /* 0x000fe20000000800 */
[----:B--2---:R-:W-:-:S03]  /*76a0*/  FMUL.FTZ R98, R119, UR46 ;  /* 0x0000002e77627c20 */ /* 0x004fc60008410000 */
[----:B------:R2:W-:Y:S01]  /*76b0*/  STS [R3+0x31f0], R102 ;  /* 0x0031f06603007388 */ /* 0x0005e20000000800 */
[----:B------:R-:W-:-:S03]  /*76c0*/  FFMA.FTZ R98, R83, UR45, R98 ;  /* 0x0000002d53627c23 */ /* 0x000fc60008010062 */
[----:B------:R-:W-:Y:S04]  /*76d0*/  STS [R3+0x31f4], R216 ;  /* 0x0031f4d803007388 */ /* 0x000fe80000000800 */
[----:B------:R-:W-:Y:S01]  /*76e0*/  STS [R3+0x31f8], R202 ;  /* 0x0031f8ca03007388 */ /* 0x000fe20000000800 */
[----:B--2---:R-:W-:Y:S01]  /*76f0*/  FFMA.FTZ R102, R108, UR45, R99 ;  /* 0x0000002d6c667c23 */ /* 0x004fe20008010063 */
[----:B------:R-:W-:Y:S02]  /*7700*/  FFMA.FTZ R99, R119, UR45, -R2 ;  /* 0x0000002d77637c23 */ /* 0x000fe40008010802 */
[----:B------:R2:W-:Y:S01]  /*7710*/  STS [R3+0x31fc], R218 ;  /* 0x0031fcda03007388 */ /* 0x0005e20000000800 */
[C---:B------:R-:W-:Y:S01]  /*7720*/  FFMA.FTZ R2, R116.reuse, UR45, R197 ;  /* 0x0000002d74027c23 */ /* 0x040fe200080100c5 */
[----:B--2---:R-:W-:-:S04]  /*7730*/  FMUL.FTZ R3, R116, UR46 ;  /* 0x0000002e74037c20 */ /* 0x004fc80008410000 */
[----:B------:R-:W-:Y:S01]  /*7740*/  FFMA.FTZ R3, R110, UR45, -R3 ;  /* 0x0000002d6e037c23 */ /* 0x000fe20008010803 */
[----:B------:R-:W-:Y:S06]  /*7750*/  BAR.SYNC.DEFER_BLOCKING 0x0 ;  /* 0x0000000000007b1d */ /* 0x000fec0000010000 */
[----:B01--4-:R-:W-:Y:S05]  /*7760*/  @!P1 BRA `(.L_x_14938) ;  /* 0x00000000000c9947 */ /* 0x013fea0003800000 */
[----:B------:R-:W0:Y:S04]  /*7770*/  LDS R197, [R230+0x1080] ;  /* 0x00108000e6c57984 */ /* 0x000e280000000800 */
[----:B------:R1:W-:Y:S04]  /*7780*/  REDG.E.ADD.F32.FTZ.RN.STRONG.GPU desc[UR28][R84.64], R228 ;  /* 0x000000e4540079a6 */ /* 0x0003e8000c12f31c */
[----:B0-----:R1:W-:Y:S02]  /*7790*/  REDG.E.ADD.F32.FTZ.RN.STRONG.GPU desc[UR28][R86.64], R197 ;  /* 0x000000c5560079a6 */ /* 0x0013e4000c12f31c */
.L_x_14938:
[----:B------:R-:W-:Y:S05]  /*77a0*/  BSYNC.RECONVERGENT B0 ;  /* 0x0000000000007941 */ /* 0x000fea0003800200 */
.L_x_14937:
[----:B-1----:R0:W1:Y:S01]  /*77b0*/  LDS R197, [R184+0x3200] ;  /* 0x00320000b8c57984 */ /* 0x0020620000000800 */
[----:B------:R-:W-:Y:S04]  /*77c0*/  BSSY.RECONVERGENT B0, `(.L_x_14939) ;  /* 0x0000004000007945 */ /* 0x000fe80003800200 */
[----:B------:R-:W-:Y:S05]  /*77d0*/  @!P2 BRA `(.L_x_14940) ;  /* 0x000000000008a947 */ /* 0x000fea0003800000 */
[----:B------:R2:W-:Y:S04]  /*77e0*/  REDG.E.ADD.F32.FTZ.RN.STRONG.GPU desc[UR28][R84.64+0x80], R226 ;  /* 0x000080e2540079a6 */ /* 0x0005e8000c12f31c */
[----:B-1----:R2:W-:Y:S02]  /*77f0*/  REDG.E.ADD.F32.FTZ.RN.STRONG.GPU desc[UR28][R86.64+0x80], R197 ;  /* 0x000080c5560079a6 */ /* 0x0025e4000c12f31c */
.L_x_14940:
[----:B------:R-:W-:Y:S05]  /*7800*/  BSYNC.RECONVERGENT B0 ;  /* 0x0000000000007941 */ /* 0x000fea0003800200 */
.L_x_14939:
[----:B------:R-:W3:Y:S01]  /*7810*/  LDS R183, [R183+0x3280] ;  /* 0x00328000b7b77984 */ /* 0x000ee20000000800 */
        /* <DEDUP_REMOVED lines=8> */
[----:B------:R4:W-:Y:S04]  /*78a0*/  REDG.E.ADD.F32.FTZ.RN.STRONG.GPU desc[UR28][R84.64+0x100], R224 ;  /* 0x000100e0540079a6 */ /* 0x0009e8000c12f31c */
[----:B---3--:R4:W-:Y:S02]  /*78b0*/  REDG.E.ADD.F32.FTZ.RN.STRONG.GPU desc[UR28][R86.64+0x100], R183 ;  /* 0x000100b7560079a6 */ /* 0x0089e4000c12f31c */
.L_x_14942:
[----:B------:R-:W-:Y:S05]  /*78c0*/  BSYNC.RECONVERGENT B0 ;  /* 0x0000000000007941 */ /* 0x000fea0003800200 */
.L_x_14941:
[----:B---34-:R3:W4:Y:S01]  /*78d0*/  LDS R183, [R182+0x3300] ;  /* 0x00330000b6b77984 */ /* 0x0187220000000800 */
[----:B------:R-:W-:Y:S04]  /*78e0*/  BSSY.RECONVERGENT B0, `(.L_x_14943) ;  /* 0x0000004000007945 */ /* 0x000fe80003800200 */
[----:B------:R-:W-:Y:S05]  /*78f0*/  @!P1 BRA `(.L_x_14944) ;  /* 0x0000000000089947 */ /* 0x000fea0003800000 */
[----:B------:R0:W-:Y:S04]  /*7900*/  REDG.E.ADD.F32.FTZ.RN.STRONG.GPU desc[UR28][R84.64+0x180], R222 ;  /* 0x000180de540079a6 */ /* 0x0001e8000c12f31c */
[----:B----4-:R0:W-:Y:S02]  /*7910*/  REDG.E.ADD.F32.FTZ.RN.STRONG.GPU desc[UR28][R86.64+0x180], R183 ;  /* 0x000180b7560079a6 */ /* 0x0101e4000c12f31c */
.L_x_14944:
[----:B------:R-:W-:Y:S05]  /*7920*/  BSYNC.RECONVERGENT B0 ;  /* 0x0000000000007941 */ /* 0x000fea0003800200 */
.L_x_14943:
[----:B------:R-:W0:Y:S01]  /*7930*/  LDS R181, [R181+0x3380] ;  /* 0x00338000b5b57984 */ /* 0x000e220000000800 */
[----:B------:R-:W-:Y:S04]  /*7940*/  BSSY.RECONVERGENT B0, `(.L_x_14945) ;  /* 0x0000004000007945 */ /* 0x000fe80003800200 */
[----:B------:R-:W-:Y:S05]  /*7950*/  @!P2 BRA `(.L_x_14946) ;  /* 0x000000000008a947 */ /* 0x000fea0003800000 */
[----:B------:R1:W-:Y:S04]  /*7960*/  REDG.E.ADD.F32.FTZ.RN.STRONG.GPU desc[UR28][R84.64+0x200], R220 ;  /* 0x000200dc540079a6 */ /* 0x0003e8000c12f31c */
[----:B0-----:R0:W-:Y:S02]  /*7970*/  REDG.E.ADD.F32.FTZ.RN.STRONG.GPU desc[UR28][R86.64+0x200], R181 ;  /* 0x000200b5560079a6 */ /* 0x0011e4000c12f31c */
.L_x_14946:
[----:B------:R-:W-:Y:S05]  /*7980*/  BSYNC.RECONVERGENT B0 ;  /* 0x0000000000007941 */ /* 0x000fea0003800200 */
.L_x_14945:
[----:B0-----:R0:W0:Y:S01]  /*7990*/  LDS R181, [R180+0x3400] ;  /* 0x00340000b4b57984 */ /* 0x0010220000000800 */
[----:B------:R-:W-:Y:S04]  /*79a0*/  BSSY.RECONVERGENT B0, `(.L_x_14947) ;  /* 0x0000004000007945 */ /* 0x000fe80003800200 */
[----:B------:R-:W-:Y:S05]  /*79b0*/  @!P3 BRA `(.L_x_14948) ;  /* 0x000000000008b947 */ /* 0x000fea0003800000 */
[----:B------:R1:W-:Y:S04]  /*79c0*/  REDG.E.ADD.F32.FTZ.RN.STRONG.GPU desc[UR28][R84.64+0x280], R212 ;  /* 0x000280d4540079a6 */ /* 0x0003e8000c12f31c */
[----:B0-----:R0:W-:Y:S02]  /*79d0*/  REDG.E.ADD.F32.FTZ.RN.STRONG.GPU desc[UR28][R86.64+0x280], R181 ;  /* 0x000280b5560079a6 */ /* 0x0011e4000c12f31c */
.L_x_14948:
[----:B------:R-:W-:Y:S05]  /*79e0*/  BSYNC.RECONVERGENT B0 ;  /* 0x0000000000007941 */ /* 0x000fea0003800200 */
.L_x_14947:
[----:B------:R-:W0:Y:S01]  /*79f0*/  LDS R179, [R179+0x3480] ;  /* 0x00348000b3b37984 */ /* 0x000e220000000800 */
[----:B------:R-:W-:Y:S04]  /*7a00*/  BSSY.RECONVERGENT B0, `(.L_x_14949) ;  /* 0x0000004000007945 */ /* 0x000fe80003800200 */
[----:B------:R-:W-:Y:S05]  /*7a10*/  @!P4 BRA `(.L_x_14950) ;  /* 0x000000000008c947 */ /* 0x000fea0003800000 */
[----:B------:R1:W-:Y:S04]  /*7a20*/  REDG.E.ADD.F32.FTZ.RN.STRONG.GPU desc[UR28][R84.64+0x300], R194 ;  /* 0x000300c2540079a6 */ /* 0x0003e8000c12f31c */
[----:B0-----:R0:W-:Y:S02]  /*7a30*/  REDG.E.ADD.F32.FTZ.RN.STRONG.GPU desc[UR28][R86.64+0x300], R179 ;  /* 0x000300b3560079a6 */ /* 0x0011e4000c12f31c */
.L_x_14950:
[----:B------:R-:W-:Y:S05]  /*7a40*/  BSYNC.RECONVERGENT B0 ;  /* 0x0000000000007941 */ /* 0x000fea0003800200 */
.L_x_14949:
[----:B0-----:R0:W0:Y:S01]  /*7a50*/  LDS R179, [R178+0x3500] ;  /* 0x00350000b2b37984 */ /* 0x0010220000000800 */
[----:B------:R-:W-:Y:S04]  /*7a60*/  BSSY.RECONVERGENT B0, `(.L_x_14951) ;  /* 0x0000004000007945 */ /* 0x000fe80003800200 */
[----:B------:R-:W-:Y:S05]  /*7a70*/  @!P5 BRA `(.L_x_14952) ;  /* 0x000000000008d947 */ /* 0x000fea0003800000 */
[----:B------:R1:W-:Y:S04]  /*7a80*/  REDG.E.ADD.F32.FTZ.RN.STRONG.GPU desc[UR28][R84.64+0x380], R192 ;  /* 0x000380c0540079a6 */ /* 0x0003e8000c12f31c */
[----:B0-----:R0:W-:Y:S02]  /*7a90*/  REDG.E.ADD.F32.FTZ.RN.STRONG.GPU desc[UR28][R86.64+0x380], R179 ;  /* 0x000380b3560079a6 */ /* 0x0011e4000c12f31c */
.L_x_14952:
[----:B------:R-:W-:Y:S05]  /*7aa0*/  BSYNC.RECONVERGENT B0 ;  /* 0x0000000000007941 */ /* 0x000fea0003800200 */
.L_x_14951:
[----:B------:R-:W0:Y:S01]  /*7ab0*/  LDS R177, [R177+0x3580] ;  /* 0x00358000b1b17984 */ /* 0x000e220000000800 */
        /* <DEDUP_REMOVED lines=9> */
[----:B0-----:R0:W-:Y:S02]  /*7b50*/  REDG.E.ADD.F32.FTZ.RN.STRONG.GPU desc[UR28][R86.64+0x400], R177 ;  /* 0x000400b1560079a6 */ /* 0x0011e4000c12f31c */
.L_x_14954:
[----:B------:R-:W-:Y:S05]  /*7b60*/  BSYNC.RECONVERGENT B0 ;  /* 0x0000000000007941 */ /* 0x000fea0003800200 */
.L_x_14953:
[----:B0-----:R0:W0:Y:S01]  /*7b70*/  LDS R177, [R176+0x3600] ;  /* 0x00360000b0b17984 */ /* 0x0010220000000800 */
[----:B------:R-:W-:Y:S04]  /*7b80*/  BSSY.RECONVERGENT B0, `(.L_x_14955) ;  /* 0x0000004000007945 */ /* 0x000fe80003800200 */
[----:B------:R-:W-:Y:S05]  /*7b90*/  @!P1 BRA `(.L_x_14956) ;  /* 0x0000000000089947 */ /* 0x000fea0003800000 */
[----:B------:R1:W-:Y:S04]  /*7ba0*/  REDG.E.ADD.F32.FTZ.RN.STRONG.GPU desc[UR28][R84.64+0x480], R188 ;  /* 0x000480bc540079a6 */ /* 0x0003e8000c12f31c */
[----:B0-----:R0:W-:Y:S02]  /*7bb0*/  REDG.E.ADD.F32.FTZ.RN.STRONG.GPU desc[UR28][R86.64+0x480], R177 ;  /* 0x000480b1560079a6 */ /* 0x0011e4000c12f31c */
.L_x_14956:
[----:B------:R-:W-:Y:S05]  /*7bc0*/  BSYNC.RECONVERGENT B0 ;  /* 0x0000000000007941 */ /* 0x000fea0003800200 */
.L_x_14955:
[----:B------:R-:W0:Y:S01]  /*7bd0*/  LDS R175, [R175+0x3680] ;  /* 0x00368000afaf7984 */ /* 0x000e220000000800 */
[----:B------:R-:W-:Y:S04]  /*7be0*/  BSSY.RECONVERGENT B0, `(.L_x_14957) ;  /* 0x0000004000007945 */ /* 0x000fe80003800200 */
[----:B------:R-:W-:Y:S05]  /*7bf0*/  @!P2 BRA `(.L_x_14958) ;  /* 0x000000000008a947 */ /* 0x000fea0003800000 */
[----:B------:R1:W-:Y:S04]  /*7c00*/  REDG.E.ADD.F32.FTZ.RN.STRONG.GPU desc[UR28][R84.64+0x500], R251 ;  /* 0x000500fb540079a6 */ /* 0x0003e8000c12f31c */
[----:B0-----:R0:W-:Y:S02]  /*7c10*/  REDG.E.ADD.F32.FTZ.RN.STRONG.GPU desc[UR28][R86.64+0x500], R175 ;  /* 0x000500af560079a6 */ /* 0x0011e4000c12f31c */
.L_x_14958:
[----:B------:R-:W-:Y:S05]  /*7c20*/  BSYNC.RECONVERGENT B0 ;  /* 0x0000000000007941 */ /* 0x000fea0003800200 */
.L_x_14957:
[----:B0-----:R0:W0:Y:S01]  /*7c30*/  LDS R175, [R174+0x3700] ;  /* 0x00370000aeaf7984 */ /* 0x0010220000000800 */
[----:B------:R-:W-:Y:S04]  /*7c40*/  BSSY.RECONVERGENT B0, `(.L_x_14959) ;  /* 0x0000004000007945 */ /* 0x000fe80003800200 */
[----:B------:R-:W-:Y:S05]  /*7c50*/  @!P3 BRA `(.L_x_14960) ;  /* 0x000000000008b947 */ /* 0x000fea0003800000 */
[----:B------:R1:W-:Y:S04]  /*7c60*/  REDG.E.ADD.F32.FTZ.RN.STRONG.GPU desc[UR28][R84.64+0x580], R249 ;  /* 0x000580f9540079a6 */ /* 0x0003e8000c12f31c */
[----:B0-----:R0:W-:Y:S02]  /*7c70*/  REDG.E.ADD.F32.FTZ.RN.STRONG.GPU desc[UR28][R86.64+0x580], R175 ;  /* 0x000580af560079a6 */ /* 0x0011e4000c12f31c */
.L_x_14960:
[----:B------:R-:W-:Y:S05]  /*7c80*/  BSYNC.RECONVERGENT B0 ;  /* 0x0000000000007941 */ /* 0x000fea0003800200 */
.L_x_14959:
[----:B------:R-:W0:Y:S01]  /*7c90*/  LDS R173, [R173+0x3780] ;  /* 0x00378000adad7984 */ /* 0x000e220000000800 */
[----:B------:R-:W-:Y:S04]  /*7ca0*/  BSSY.RECONVERGENT B0, `(.L_x_14961) ;  /* 0x0000004000007945 */ /* 0x000fe80003800200 */
[----:B------:R-:W-:Y:S05]  /*7cb0*/  @!P4 BRA `(.L_x_14962) ;  /* 0x000000000008c947 */ /* 0x000fea0003800000 */
[----:B------:R1:W-:Y:S04]  /*7cc0*/  REDG.E.ADD.F32.FTZ.RN.STRONG.GPU desc[UR28][R84.64+0x600], R247 ;  /* 0x000600f7540079a6 */ /* 0x0003e8000c12f31c */
[----:B0-----:R0:W-:Y:S02]  /*7cd0*/  REDG.E.ADD.F32.FTZ.RN.STRONG.GPU desc[UR28][R86.64+0x600], R173 ;  /* 0x000600ad560079a6 */ /* 0x0011e4000c12f31c */
.L_x_14962:
[----:B------:R-:W-:Y:S05]  /*7ce0*/  BSYNC.RECONVERGENT B0 ;  /* 0x0000000000007941 */ /* 0x000fea0003800200 */
.L_x_14961:
[----:B0-----:R0:W0:Y:S01]  /*7cf0*/  LDS R173, [R172+0x3800] ;  /* 0x00380000acad7984 */ /* 0x0010220000000800 */
[----:B------:R-:W-:Y:S04]  /*7d00*/  BSSY.RECONVERGENT B0, `(.L_x_14963) ;  /* 0x0000004000007945 */ /* 0x000fe80003800200 */
[----:B------:R-:W-:Y:S05]  /*7d10*/  @!P5 BRA `(.L_x_14964) ;  /* 0x000000000008d947 */ /* 0x000fea0003800000 */
[----:B------:R1:W-:Y:S04]  /*7d20*/  REDG.E.ADD.F32.FTZ.RN.STRONG.GPU desc[UR28][R84.64+0x680], R245 ;  /* 0x000680f5540079a6 */ /* 0x0003e8000c12f31c */
[----:B0-----:R0:W-:Y:S02]  /*7d30*/  REDG.E.ADD.F32.FTZ.RN.STRONG.GPU desc[UR28][R86.64+0x680], R173 ;  /* 0x000680ad560079a6 */ /* 0x0011e4000c12f31c */
.L_x_14964:
[----:B------:R-:W-:Y:S05]  /*7d40*/  BSYNC.RECONVERGENT B0 ;  /* 0x0000000000007941 */ /* 0x000fea0003800200 */
.L_x_14963:
        /* <DEDUP_REMOVED lines=11> */
.L_x_14966:
[----:B------:R-:W-:Y:S05]  /*7e00*/  BSYNC.RECONVERGENT B0 ;  /* 0x0000000000007941 */ /* 0x000fea0003800200 */
.L_x_14965:
[----:B0-----:R0:W0:Y:S01]  /*7e10*/  LDS R173, [R130+0x3900] ;  /* 0x0039000082ad7984 */ /* 0x0010220000000800 */
[----:B------:R-:W-:Y:S04]  /*7e20*/  BSSY.RECONVERGENT B0, `(.L_x_14967) ;  /* 0x0000004000007945 */ /* 0x000fe80003800200 */
[----:B------:R-:W-:Y:S05]  /*7e30*/  @!P1 BRA `(.L_x_14968) ;  /* 0x0000000000089947 */ /* 0x000fea0003800000 */
[----:B------:R1:W-:Y:S04]  /*7e40*/  REDG.E.ADD.F32.FTZ.RN.STRONG.GPU desc[UR28][R84.64+0x780], R241 ;  /* 0x000780f1540079a6 */ /* 0x0003e8000c12f31c */
[----:B0-----:R0:W-:Y:S02]  /*7e50*/  REDG.E.ADD.F32.FTZ.RN.STRONG.GPU desc[UR28][R86.64+0x780], R173 ;  /* 0x000780ad560079a6 */ /* 0x0011e4000c12f31c */
.L_x_14968:
[----:B------:R-:W-:Y:S05]  /*7e60*/  BSYNC.RECONVERGENT B0 ;  /* 0x0000000000007941 */ /* 0x000fea0003800200 */
.L_x_14967:
[----:B------:R-:W0:Y:S01]  /*7e70*/  LDS R129, [R129+0x3980] ;  /* 0x0039800081817984 */ /* 0x000e220000000800 */
[----:B------:R-:W-:Y:S04]  /*7e80*/  BSSY.RECONVERGENT B0, `(.L_x_14969) ;  /* 0x0000004000007945 */ /* 0x000fe80003800200 */
[----:B------:R-:W-:Y:S05]  /*7e90*/  @!P2 BRA `(.L_x_14970) ;  /* 0x000000000008a947 */ /* 0x000fea0003800000 */
[----:B------:R1:W-:Y:S04]  /*7ea0*/  REDG.E.ADD.F32.FTZ.RN.STRONG.GPU desc[UR28][R84.64+0x800], R239 ;  /* 0x000800ef540079a6 */ /* 0x0003e8000c12f31c */
[----:B0-----:R0:W-:Y:S02]  /*7eb0*/  REDG.E.ADD.F32.FTZ.RN.STRONG.GPU desc[UR28][R86.64+0x800], R129 ;  /* 0x00080081560079a6 */ /* 0x0011e4000c12f31c */
.L_x_14970:
[----:B------:R-:W-:Y:S05]  /*7ec0*/  BSYNC.RECONVERGENT B0 ;  /* 0x0000000000007941 */ /* 0x000fea0003800200 */
.L_x_14969:
[----:B0-----:R0:W0:Y:S01]  /*7ed0*/  LDS R129, [R128+0x3a00] ;  /* 0x003a000080817984 */ /* 0x0010220000000800 */
[----:B------:R-:W-:Y:S04]  /*7ee0*/  BSSY.RECONVERGENT B0, `(.L_x_14971) ;  /* 0x0000004000007945 */ /* 0x000fe80003800200 */
[----:B------:R-:W-:Y:S05]  /*7ef0*/  @!P3 BRA `(.L_x_14972) ;  /* 0x000000000008b947 */ /* 0x000fea0003800000 */
[----:B------:R1:W-:Y:S04]  /*7f00*/  REDG.E.ADD.F32.FTZ.RN.STRONG.GPU desc[UR28][R84.64+0x880], R237 ;  /* 0x000880ed540079a6 */ /* 0x0003e8000c12f31c */
[----:B0-----:R0:W-:Y:S02]  /*7f10*/  REDG.E.ADD.F32.FTZ.RN.STRONG.GPU desc[UR28][R86.64+0x880], R129 ;  /* 0x00088081560079a6 */ /* 0x0011e4000c12f31c */
.L_x_14972:
[----:B------:R-:W-:Y:S05]  /*7f20*/  BSYNC.RECONVERGENT B0 ;  /* 0x0000000000007941 */ /* 0x000fea0003800200 */
.L_x_14971:
[----:B------:R-:W0:Y:S01]  /*7f30*/  LDS R127, [R127+0x3a80] ;  /* 0x003a80007f7f7984 */ /* 0x000e220000000800 */
[----:B------:R-:W-:Y:S04]  /*7f40*/  BSSY.RECONVERGENT B0, `(.L_x_14973) ;  /* 0x0000004000007945 */ /* 0x000fe80003800200 */
[----:B------:R-:W-:Y:S05]  /*7f50*/  @!P4 BRA `(.L_x_14974) ;  /* 0x000000000008c947 */ /* 0x000fea0003800000 */
[----:B------:R1:W-:Y:S04]  /*7f60*/  REDG.E.ADD.F32.FTZ.RN.STRONG.GPU desc[UR28][R84.64+0x900], R235 ;  /* 0x000900eb540079a6 */ /* 0x0003e8000c12f31c */
[----:B0-----:R0:W-:Y:S02]  /*7f70*/  REDG.E.ADD.F32.FTZ.RN.STRONG.GPU desc[UR28][R86.64+0x900], R127 ;  /* 0x0009007f560079a6 */ /* 0x0011e4000c12f31c */
.L_x_14974:
[----:B------:R-:W-:Y:S05]  /*7f80*/  BSYNC.RECONVERGENT B0 ;  /* 0x0000000000007941 */ /* 0x000fea0003800200 */
.L_x_14973:
[----:B0-----:R0:W0:Y:S01]  /*7f90*/  LDS R127, [R126+0x3b00] ;  /* 0x003b00007e7f7984 */ /* 0x0010220000000800 */
[----:B------:R-:W-:Y:S04]  /*7fa0*/  BSSY.RECONVERGENT B0, `(.L_x_14975) ;  /* 0x0000004000007945 */ /* 0x000fe80003800200 */
[----:B------:R-:W-:Y:S05]  /*7fb0*/  @!P5 BRA `(.L_x_14976) ;  /* 0x000000000008d947 */ /* 0x000fea0003800000 */
[----:B------:R1:W-:Y:S04]  /*7fc0*/  REDG.E.ADD.F32.FTZ.RN.STRONG.GPU desc[UR28][R84.64+0x980], R233 ;  /* 0x000980e9540079a6 */ /* 0x0003e8000c12f31c */
[----:B0-----:R0:W-:Y:S02]  /*7fd0*/  REDG.E.ADD.F32.FTZ.RN.STRONG.GPU desc[UR28][R86.64+0x980], R127 ;  /* 0x0009807f560079a6 */ /* 0x0011e4000c12f31c */
.L_x_14976:
[----:B------:R-:W-:Y:S05]  /*7fe0*/  BSYNC.RECONVERGENT B0 ;  /* 0x0000000000007941 */ /* 0x000fea0003800200 */
.L_x_14975:
        /* <DEDUP_REMOVED lines=11> */
.L_x_14978:
[----:B------:R-:W-:Y:S05]  /*80a0*/  BSYNC.RECONVERGENT B0 ;  /* 0x0000000000007941 */ /* 0x000fea0003800200 */
.L_x_14977:
[----:B0-----:R0:W0:Y:S01]  /*80b0*/  LDS R125, [R124+0x3c00] ;  /* 0x003c00007c7d7984 */ /* 0x0010220000000800 */
[----:B------:R-:W-:Y:S04]  /*80c0*/  BSSY.RECONVERGENT B0, `(.L_x_14979) ;  /* 0x0000004000007945 */ /* 0x000fe80003800200 */
[----:B------:R-:W-:Y:S05]  /*80d0*/  @!P1 BRA `(.L_x_14980) ;  /* 0x0000000000089947 */ /* 0x000fea0003800000 */
[----:B------:R1:W-:Y:S04]  /*80e0*/  REDG.E.ADD.F32.FTZ.RN.STRONG.GPU desc[UR28][R84.64+0xa80], R229 ;  /* 0x000a80e5540079a6 */ /* 0x0003e8000c12f31c */
[----:B0-----:R0:W-:Y:S02]  /*80f0*/  REDG.E.ADD.F32.FTZ.RN.STRONG.GPU desc[UR28][R86.64+0xa80], R125 ;  /* 0x000a807d560079a6 */ /* 0x0011e4000c12f31c */
.L_x_14980:
[----:B------:R-:W-:Y:S05]  /*8100*/  BSYNC.RECONVERGENT B0 ;  /* 0x0000000000007941 */ /* 0x000fea0003800200 */
.L_x_14979:
[----:B------:R-:W0:Y:S01]  /*8110*/  LDS R123, [R123+0x3c80] ;  /* 0x003c80007b7b7984 */ /* 0x000e220000000800 */
[----:B------:R-:W-:Y:S04]  /*8120*/  BSSY.RECONVERGENT B0, `(.L_x_14981) ;  /* 0x0000004000007945 */ /* 0x000fe80003800200 */
[----:B------:R-:W-:Y:S05]  /*8130*/  @!P2 BRA `(.L_x_14982) ;  /* 0x000000000008a947 */ /* 0x000fea0003800000 */
[----:B------:R1:W-:Y:S04]  /*8140*/  REDG.E.ADD.F32.FTZ.RN.STRONG.GPU desc[UR28][R84.64+0xb00], R227 ;  /* 0x000b00e3540079a6 */ /* 0x0003e8000c12f31c */
[----:B0-----:R0:W-:Y:S02]  /*8150*/  REDG.E.ADD.F32.FTZ.RN.STRONG.GPU desc[UR28][R86.64+0xb00], R123 ;  /* 0x000b007b560079a6 */ /* 0x0011e4000c12f31c */
.L_x_14982:
[----:B------:R-:W-:Y:S05]  /*8160*/  BSYNC.RECONVERGENT B0 ;  /* 0x0000000000007941 */ /* 0x000fea0003800200 */
.L_x_14981:
[----:B0-----:R0:W0:Y:S01]  /*8170*/  LDS R123, [R122+0x3d00] ;  /* 0x003d00007a7b7984 */ /* 0x0010220000000800 */
[----:B------:R-:W-:Y:S04]  /*8180*/  BSSY.RECONVERGENT B0, `(.L_x_14983) ;  /* 0x0000004000007945 */ /* 0x000fe80003800200 */
[----:B------:R-:W-:Y:S05]  /*8190*/  @!P3 BRA `(.L_x_14984) ;  /* 0x000000000008b947 */ /* 0x000fea0003800000 */
[----:B------:R1:W-:Y:S04]  /*81a0*/  REDG.E.ADD.F32.FTZ.RN.STRONG.GPU desc[UR28][R84.64+0xb80], R225 ;  /* 0x000b80e1540079a6 */ /* 0x0003e8000c12f31c */
[----:B0-----:R0:W-:Y:S02]  /*81b0*/  REDG.E.ADD.F32.FTZ.RN.STRONG.GPU desc[UR28][R86.64+0xb80], R123 ;  /* 0x000b807b560079a6 */ /* 0x0011e4000c12f31c */
.L_x_14984:
[----:B------:R-:W-:Y:S05]  /*81c0*/  BSYNC.RECONVERGENT B0 ;  /* 0x0000000000007941 */ /* 0x000fea0003800200 */
.L_x_14983:
[----:B------:R-:W0:Y:S01]  /*81d0*/  LDS R121, [R121+0x3d80] ;  /* 0x003d800079797984 */ /* 0x000e220000000800 */
[----:B------:R-:W-:Y:S04]  /*81e0*/  BSSY.RECONVERGENT B0, `(.L_x_14985) ;  /* 0x0000004000007945 */ /* 0x000fe80003800200 */
[----:B------:R-:W-:Y:S05]  /*81f0*/  @!P4 BRA `(.L_x_14986) ;  /* 0x000000000008c947 */ /* 0x000fea0003800000 */
[----:B------:R1:W-:Y:S04]  /*8200*/  REDG.E.ADD.F32.FTZ.RN.STRONG.GPU desc[UR28][R84.64+0xc00], R223 ;  /* 0x000c00df540079a6 */ /* 0x0003e8000c12f31c */
[----:B0-----:R0:W-:Y:S02]  /*8210*/  REDG.E.ADD.F32.FTZ.RN.STRONG.GPU desc[UR28][R86.64+0xc00], R121 ;  /* 0x000c0079560079a6 */ /* 0x0011e4000c12f31c */
.L_x_14986:
[----:B------:R-:W-:Y:S05]  /*8220*/  BSYNC.RECONVERGENT B0 ;  /* 0x0000000000007941 */ /* 0x000fea0003800200 */
.L_x_14985:
[----:B0-----:R0:W0:Y:S01]  /*8230*/  LDS R121, [R120+0x3e00] ;  /* 0x003e000078797984 */ /* 0x0010220000000800 */
[----:B------:R-:W-:Y:S04]  /*8240*/  BSSY.RECONVERGENT B0, `(.L_x_14987) ;  /* 0x0000004000007945 */ /* 0x000fe80003800200 */
[----:B------:R-:W-:Y:S05]  /*8250*/  @!P5 BRA `(.L_x_14988) ;  /* 0x000000000008d947 */ /* 0x000fea0003800000 */
[----:B------:R1:W-:Y:S04]  /*8260*/  REDG.E.ADD.F32.FTZ.RN.STRONG.GPU desc[UR28][R84.64+0xc80], R215 ;  /* 0x000c80d7540079a6 */ /* 0x0003e8000c12f31c */
[----:B0-----:R0:W-:Y:S02]  /*8270*/  REDG.E.ADD.F32.FTZ.RN.STRONG.GPU desc[UR28][R86.64+0xc80], R121 ;  /* 0x000c8079560079a6 */ /* 0x0011e4000c12f31c */
.L_x_14988:
[----:B------:R-:W-:Y:S05]  /*8280*/  BSYNC.RECONVERGENT B0 ;  /* 0x0000000000007941 */ /* 0x000fea0003800200 */
.L_x_14987:
        /* <DEDUP_REMOVED lines=11> */
.L_x_14990:
[----:B------:R-:W-:Y:S05]  /*8340*/  BSYNC.RECONVERGENT B0 ;  /* 0x0000000000007941 */ /* 0x000fea0003800200 */
.L_x_14989:
[----:B------:R-:W0:Y:S01]  /*8350*/  LDS R117, [R117+0x3f00] ;  /* 0x003f000075757984 */ /* 0x000e220000000800 */
[----:B------:R-:W-:Y:S04]  /*8360*/  BSSY.RECONVERGENT B0, `(.L_x_14991) ;  /* 0x0000004000007945 */ /* 0x000fe80003800200 */
[----:B------:R-:W-:Y:S05]  /*8370*/  @!P1 BRA `(.L_x_14992) ;  /* 0x0000000000089947 */ /* 0x000fea0003800000 */
[----:B------:R1:W-:Y:S04]  /*8380*/  REDG.E.ADD.F32.FTZ.RN.STRONG.GPU desc[UR28][R84.64+0xd80], R193 ;  /* 0x000d80c1540079a6 */ /* 0x0003e8000c12f31c */
[----:B0-----:R0:W-:Y:S02]  /*8390*/  REDG.E.ADD.F32.FTZ.RN.STRONG.GPU desc[UR28][R86.64+0xd80], R117 ;  /* 0x000d8075560079a6 */ /* 0x0011e4000c12f31c */
.L_x_14992:
[----:B------:R-:W-:Y:S05]  /*83a0*/  BSYNC.RECONVERGENT B0 ;  /* 0x0000000000007941 */ /* 0x000fea0003800200 */
.L_x_14991:
[----:B------:R-:W0:Y:S01]  /*83b0*/  LDS R115, [R115+0x3f80] ;  /* 0x003f800073737984 */ /* 0x000e220000000800 */
[----:B------:R-:W-:Y:S04]  /*83c0*/  BSSY.RECONVERGENT B0, `(.L_x_14993) ;  /* 0x0000004000007945 */ /* 0x000fe80003800200 */
[----:B------:R-:W-:Y:S05]  /*83d0*/  @!P2 BRA `(.L_x_14994) ;  /* 0x000000000008a947 */ /* 0x000fea0003800000 */
[----:B------:R1:W-:Y:S04]  /*83e0*/  REDG.E.ADD.F32.FTZ.RN.STRONG.GPU desc[UR28][R84.64+0xe00], R191 ;  /* 0x000e00bf540079a6 */ /* 0x0003e8000c12f31c */
[----:B0-----:R0:W-:Y:S02]  /*83f0*/  REDG.E.ADD.F32.FTZ.RN.STRONG.GPU desc[UR28][R86.64+0xe00], R115 ;  /* 0x000e0073560079a6 */ /* 0x0011e4000c12f31c */
.L_x_14994:
[----:B------:R-:W-:Y:S05]  /*8400*/  BSYNC.RECONVERGENT B0 ;  /* 0x0000000000007941 */ /* 0x000fea0003800200 */
.L_x_14993:
[----:B0-----:R0:W0:Y:S01]  /*8410*/  LDS R115, [R114+0x4000] ;  /* 0x0040000072737984 */ /* 0x0010220000000800 */
[----:B------:R-:W-:Y:S04]  /*8420*/  BSSY.RECONVERGENT B0, `(.L_x_14995) ;  /* 0x0000004000007945 */ /* 0x000fe80003800200 */
[----:B------:R-:W-:Y:S05]  /*8430*/  @!P3 BRA `(.L_x_14996) ;  /* 0x000000000008b947 */ /* 0x000fea0003800000 */
[----:B------:R1:W-:Y:S04]  /*8440*/  REDG.E.ADD.F32.FTZ.RN.STRONG.GPU desc[UR28][R84.64+0xe80], R189 ;  /* 0x000e80bd540079a6 */ /* 0x0003e8000c12f31c */
[----:B0-----:R0:W-:Y:S02]  /*8450*/  REDG.E.ADD.F32.FTZ.RN.STRONG.GPU desc[UR28][R86.64+0xe80], R115 ;  /* 0x000e8073560079a6 */ /* 0x0011e4000c12f31c */
.L_x_14996:
[----:B------:R-:W-:Y:S05]  /*8460*/  BSYNC.RECONVERGENT B0 ;  /* 0x0000000000007941 */ /* 0x000fea0003800200 */
.L_x_14995:
[----:B------:R-:W0:Y:S01]  /*8470*/  LDS R113, [R113+0x4080] ;  /* 0x0040800071717984 */ /* 0x000e220000000800 */
[----:B------:R-:W-:Y:S04]  /*8480*/  BSSY.RECONVERGENT B0, `(.L_x_14997) ;  /* 0x0000004000007945 */ /* 0x000fe80003800200 */
[----:B------:R-:W-:Y:S05]  /*8490*/  @!P4 BRA `(.L_x_14998) ;  /* 0x000000000008c947 */ /* 0x000fea0003800000 */
[----:B------:R1:W-:Y:S04]  /*84a0*/  REDG.E.ADD.F32.FTZ.RN.STRONG.GPU desc[UR28][R84.64+0xf00], R187 ;  /* 0x000f00bb540079a6 */ /* 0x0003e8000c12f31c */
[----:B0-----:R0:W-:Y:S02]  /*84b0*/  REDG.E.ADD.F32.FTZ.RN.STRONG.GPU desc[UR28][R86.64+0xf00], R113 ;  /* 0x000f0071560079a6 */ /* 0x0011e4000c12f31c */
.L_x_14998:
[----:B------:R-:W-:Y:S05]  /*84c0*/  BSYNC.RECONVERGENT B0 ;  /* 0x0000000000007941 */ /* 0x000fea0003800200 */
.L_x_14997:
[----:B------:R-:W0:Y:S01]  /*84d0*/  LDS R79, [R79+0x4100] ;  /* 0x004100004f4f7984 */ /* 0x000e220000000800 */
[----:B------:R-:W-:Y:S04]  /*84e0*/  BSSY.RECONVERGENT B0, `(.L_x_14999) ;  /* 0x0000004000007945 */ /* 0x000fe80003800200 */
[----:B------:R-:W-:Y:S05]  /*84f0*/  @!P5 BRA `(.L_x_15000) ;  /* 0x000000000008d947 */ /* 0x000fea0003800000 */
[----:B------:R1:W-:Y:S04]  /*8500*/  REDG.E.ADD.F32.FTZ.RN.STRONG.GPU desc[UR28][R84.64+0xf80], R185 ;  /* 0x000f80b9540079a6 */ /* 0x0003e8000c12f31c */
[----:B0-----:R0:W-:Y:S02]  /*8510*/  REDG.E.ADD.F32.FTZ.RN.STRONG.GPU desc[UR28][R86.64+0xf80], R79 ;  /* 0x000f804f560079a6 */ /* 0x0011e4000c12f31c */
.L_x_15000:
[----:B------:R-:W-:Y:S05]  /*8520*/  BSYNC.RECONVERGENT B0 ;  /* 0x0000000000007941 */ /* 0x000fea0003800200 */
.L_x_14999:
[----:B-12---:R-:W1:Y:S01]  /*8530*/  SHFL.DOWN PT, R84, R75, 0x1, 0x1f ;  /* 0x08201f004b547f89 */ /* 0x006e6200000e0000 */
[----:B------:R-:W-:Y:S01]  /*8540*/  ISETP.GT.AND P1, PT, R167, 0x1e, PT ;  /* 0x0000001ea700780c */ /* 0x000fe20003f24270 */
[----:B------:R-:W-:Y:S01]  /*8550*/  FMUL.FTZ R61, R61, R0 ;  /* 0x000000003d3d7220 */ /* 0x000fe20000410000 */
[----:B------:R-:W-:Y:S01]  /*8560*/  ISETP.NE.AND P2, PT, R167, RZ, PT ;  /* 0x000000ffa700720c */ /* 0x000fe20003f45270 */
[----:B0-----:R-:W0:Y:S01]  /*8570*/  SHFL.DOWN PT, R79, R186, 0x1, 0x1f ;  /* 0x08201f00ba4f7f89 */ /* 0x001e2200000e0000 */
[----:B------:R-:W-:Y:S01]  /*8580*/  ISETP.NE.AND P3, PT, R131, RZ, PT ;  /* 0x000000ff8300720c */ /* 0x000fe20003f65270 */
        /* <DEDUP_REMOVED lines=22> */
[----:B0-----:R-:W-:Y:S01]  /*86f0*/  @!P1 FADD.FTZ R186, R186, R79 ;  /* 0x0000004fbaba9221 */ /* 0x001fe20000010000 */
[----:B------:R-:W0:Y:S01]  /*8700*/  SHFL.DOWN PT, R84, R75, 0x2, 0x1f ;  /* 0x08401f004b547f89 */ /* 0x000e2200000e0000 */
[----:B------:R-:W-:Y:S01]  /*8710*/  ISETP.GT.AND P1, PT, R167, 0x1d, PT ;  /* 0x0000001da700780c */ /* 0x000fe20003f24270 */
[----:B------:R-:W-:Y:S01]  /*8720*/  FFMA.FTZ R72, R37, R78, R72 ;  /* 0x0000004e25487223 */ /* 0x000fe20000010048 */
[----:B------:R-:W-:Y:S01]  /*8730*/  FFMA.FTZ R91, R36, R77, R91 ;  /* 0x0000004d245b7223 */ /* 0x000fe2000001005b */
[----:B------:R-:W1:Y:S01]  /*8740*/  SHFL.DOWN PT, R79, R186, 0x2, 0x1f ;  /* 0x08401f00ba4f7f89 */ /* 0x000e6200000e0000 */
        /* <DEDUP_REMOVED lines=21> */
[----:B------:R-:W-:Y:S01]  /*88a0*/  FFMA.FTZ R9, R156, R70, R9 ;  /* 0x000000469c097223 */ /* 0x000fe20000010009 */
[----:B------:R-:W-:Y:S01]  /*88b0*/  FADD.FTZ R26, R93, R26 ;  /* 0x0000001a5d1a7221 */ /* 0x000fe20000010000 */
[----:B-1----:R-:W-:Y:S01]  /*88c0*/  @!P1 FADD.FTZ R186, R186, R79 ;  /* 0x0000004fbaba9221 */ /* 0x002fe20000010000 */
[----:B------:R-:W0:Y:S01]  /*88d0*/  SHFL.DOWN PT, R84, R75, 0x4, 0x1f ;  /* 0x08801f004b547f89 */ /* 0x000e2200000e0000 */
[----:B------:R-:W-:Y:S01]  /*88e0*/  ISETP.GT.AND P1, PT, R167, 0x1b, PT ;  /* 0x0000001ba700780c */ /* 0x000fe20003f24270 */
[----:B------:R-:W-:Y:S01]  /*88f0*/  FADD.FTZ R20, R91, R20 ;  /* 0x000000145b147221 */ /* 0x000fe20000010000 */
[----:B------:R-:W-:Y:S01]  /*8900*/  FFMA.FTZ R8, R155, R69, R8 ;  /* 0x000000459b087223 */ /* 0x000fe20000010008 */
[----:B------:R-:W1:Y:S01]  /*8910*/  SHFL.DOWN PT, R79, R186, 0x4, 0x1f ;  /* 0x08801f00ba4f7f89 */ /* 0x000e6200000e0000 */
        /* <DEDUP_REMOVED lines=21> */
[----:B------:R-:W-:Y:S01]  /*8a70*/  FADD.FTZ R32, R109, R32 ;  /* 0x000000206d207221 */ /* 0x000fe20000010000 */
[----:B-1----:R-:W-:-:S02]  /*8a80*/  @!P1 FADD.FTZ R186, R186, R79 ;  /* 0x0000004fbaba9221 */ /* 0x002fc40000010000 */
[----:B------:R-:W0:Y:S01]  /*8a90*/  SHFL.DOWN PT, R84, R75, 0x8, 0x1f ;  /* 0x09001f004b547f89 */ /* 0x000e2200000e0000 */
[----:B------:R-:W-:-:S03]  /*8aa0*/  ISETP.GT.AND P1, PT, R167, 0x17, PT ;  /* 0x00000017a700780c */ /* 0x000fc60003f24270 */
[----:B------:R-:W1:Y:S10]  /*8ab0*/  SHFL.DOWN PT, R79, R186, 0x8, 0x1f ;  /* 0x09001f00ba4f7f89 */ /* 0x000e7400000e0000 */
[----:B0-----:R-:W-:Y:S01]  /*8ac0*/  @!P1 FADD.FTZ R75, R75, R84 ;  /* 0x000000544b4b9221 */ /* 0x001fe20000010000 */
[----:B-1----:R-:W-:-:S04]  /*8ad0*/  @!P1 FADD.FTZ R186, R186, R79 ;  /* 0x0000004fbaba9221 */ /* 0x002fc80000010000 */
[----:B------:R-:W0:Y:S01]  /*8ae0*/  SHFL.DOWN PT, R84, R75, 0x10, 0x1f ;  /* 0x0a001f004b547f89 */ /* 0x000e2200000e0000 */
[----:B------:R-:W-:-:S03]  /*8af0*/  ISETP.GT.AND P1, PT, R167, 0xf, PT ;  /* 0x0000000fa700780c */ /* 0x000fc60003f24270 */
[----:B------:R-:W1:Y:S01]  /*8b00*/  SHFL.DOWN PT, R79, R186, 0x10, 0x1f ;  /* 0x0a001f00ba4f7f89 */ /* 0x000e6200000e0000 */
[----:B0-----:R-:W-:Y:S01]  /*8b10*/  FADD.FTZ R84, R75, R84 ;  /* 0x000000544b547221 */ /* 0x001fe20000010000 */
[----:B-1----:R-:W-:-:S04]  /*8b20*/  FADD.FTZ R85, R186, R79 ;  /* 0x0000004fba557221 */ /* 0x002fc80000010000 */
[----:B------:R-:W-:Y:S01]  /*8b30*/  FSEL R75, R75, R84, P1 ;  /* 0x000000544b4b7208 */ /* 0x000fe20000800000 */
[----:B------:R0:W-:Y:S01]  /*8b40*/  @!P2 STS.64 [UR30+0x4208], R84 ;  /* 0x00420854ff00a988 */ /* 0x0001e20008000a1e */
[----:B------:R-:W-:Y:S01]  /*8b50*/  FSEL R186, R186, R85, P1 ;  /* 0x00000055baba7208 */ /* 0x000fe20000800000 */
[----:B------:R-:W-:Y:S06]  /*8b60*/  BAR.SYNC.DEFER_BLOCKING 0x0 ;  /* 0x0000000000007b1d */ /* 0x000fec0000010000 */
[----:B------:R-:W-:Y:S05]  /*8b70*/  @P3 BRA `(.L_x_15002) ;  /* 0x0000000000243947 */ /* 0x000fea0003800000 */
[----:B------:R-:W-:Y:S01]  /*8b80*/  UISETP.NE.AND UP0, UPT, UR19, UR43, UPT ;  /* 0x0000002b1300728c */ /* 0x000fe2000bf05270 */
[----:B------:R-:W-:Y:S01]  /*8b90*/  MOV R2, R75 ;  /* 0x0000004b00027202 */ /* 0x000fe20000000f00 */
[----:B------:R-:W-:Y:S01]  /*8ba0*/  ULEA UR31, UR8, UR30, 0x3 ;  /* 0x0000001e081f7291 */ /* 0x000fe2000f8e18ff */
[----:B------:R-:W-:-:S03]  /*8bb0*/  MOV R3, R186 ;  /* 0x000000ba00037202 */ /* 0x000fc60000000f00 */
[----:B------:R-:W-:-:S13]  /*8bc0*/  PLOP3.LUT P1, PT, PT, PT, UP0, 0x80, 0x8 ;  /* 0x000000000008781c */ /* 0x000fda0003f2f008 */
[----:B------:R-:W1:Y:S02]  /*8bd0*/  @P1 LDS.64 R52, [UR31+0x6750] ;  /* 0x0067501fff341984 */ /* 0x000e640008000a00 */
[----:B-1----:R-:W-:Y:S01]  /*8be0*/  @P1 FADD.FTZ R2, R2, R52 ;  /* 0x0000003402021221 */ /* 0x002fe20000010000 */
[----:B------:R-:W-:-:S05]  /*8bf0*/  @P1 FADD.FTZ R3, R3, R53 ;  /* 0x0000003503031221 */ /* 0x000fca0000010000 */
[----:B------:R1:W-:Y:S02]  /*8c00*/  STS.64 [UR31+0x6750], R2 ;  /* 0x00675002ff007988 */ /* 0x0003e40008000a1f */
.L_x_15002:
[----:B------:R-:W-:Y:S05]  /*8c10*/  BSYNC.RECONVERGENT B0 ;  /* 0x0000000000007941 */ /* 0x000fea0003800200 */
.L_x_15001:
[----:B------:R-:W-:-:S04]  /*8c20*/  UIADD3 UR8, UPT, UPT, UR8, 0x1, URZ ;  /* 0x0000000108087890 */ /* 0x000fc8000fffe0ff */
[----:B------:R-:W-:-:S09]  /*8c30*/  UISETP.GE.AND UP0, UPT, UR8, UR44, UPT ;  /* 0x0000002c0800728c */ /* 0x000fd2000bf06270 */
[----:B------:R-:W-:Y:S05]  /*8c40*/  BRA.U !UP0, `(.L_x_15003) ;  /* 0xffffff8508e47547 */ /* 0x000fea000b83ffff */
.L_x_14923:
[----:B------:R-:W-:Y:S01]  /*8c50*/  BAR.SYNC.DEFER_BLOCKING 0x0 ;  /* 0x0000000000007b1d */ /* 0x000fe20000010000 */
[----:B------:R-:W-:Y:S02]  /*8c60*/  UIADD3 UR31, UPT, UPT, UR19, -0x1, URZ ;  /* 0xffffffff131f7890 */ /* 0x000fe4000fffe0ff */
[----:B------:R-:W-:Y:S02]  /*8c70*/  UIADD3 UR22, UP1, UPT, UR22, -0x1000, URZ ;  /* 0xfffff00016167890 */ /* 0x000fe4000ff3e0ff */
[----:B------:R-:W-:-:S03]  /*8c80*/  USHF.L.U32 UR26, UR31, 0x9, URZ ;  /* 0x000000091f1a7899 */ /* 0x000fc600080006ff */
[----:B------:R-:W2:Y:S01]  /*8c90*/  S2UR UR38, SR_CTAID.X ;  /* 0x00000000002679c3 */ /* 0x000ea20000002500 */
[----:B------:R-:W2:Y:S01]  /*8ca0*/  LDCU.64 UR32, c[0x0][0x4f8] ;  /* 0x00009f00ff2077ac */ /* 0x000ea20008000a00 */
[----:B------:R-:W5:Y:S01]  /*8cb0*/  S2R R0, SR_TID.X ;  /* 0x0000000000007919 */ /* 0x000f620000002100 */
[----:B------:R-:W0:Y:S05]  /*8cc0*/  LDCU.64 UR34, c[0x0][0x500] ;  /* 0x0000a000ff2277ac */ /* 0x000e2a0008000a00 */
[----:B------:R-:W0:Y:S01]  /*8cd0*/  S2UR UR8, SR_CTAID.Y ;  /* 0x00000000000879c3 */ /* 0x000e220000002600 */
[----:B------:R-:W1:Y:S01]  /*8ce0*/  LDCU.64 UR36, c[0x0][0x550] ;  /* 0x0000aa00ff2477ac */ /* 0x000e620008000a00 */
        /* <DEDUP_REMOVED lines=8> */
[----:B--2---:R-:W-:Y:S01]  /*8d70*/  UIMAD.WIDE.U32 UR24, UR38, UR32, UR26 ;  /* 0x00000020261872a5 */ /* 0x004fe2000f8e001a */
[----:B------:R-:W-:Y:S01]  /*8d80*/  STS.128 [R165+0x20], R8 ;  /* 0x00002008a5007388 */ /* 0x000fe20000000c00 */
[----:B------:R-:W-:-:S02]  /*8d90*/  UIADD3.X UR13, UPT, UPT, UR13, -0x1, URZ, UP3, !UPT ;  /* 0xffffffff0d0d7890 */ /* 0x000fc40009ffe4ff */
[----:B------:R-:W-:Y:S01]  /*8da0*/  UIMAD UR25, UR38, UR33, UR25 ;  /* 0x00000021261972a4 */ /* 0x000fe2000f8e0219 */
[----:B------:R2:W-:Y:S01]  /*8db0*/  STS.128 [R165+0x30], R4 ;  /* 0x00003004a5007388 */ /* 0x0005e20000000c00 */
[----:B------:R-:W-:-:S03]  /*8dc0*/  NOP ;  /* 0x0000000000007918 */ /* 0x000fc60000000000 */
[----:B------:R-:W3:Y:S01]  /*8dd0*/  LDS.128 R16, [R166] ;  /* 0x00000000a6107984 */ /* 0x000ee20000000c00 */
[----:B0-----:R-:W-:Y:S01]  /*8de0*/  UIMAD UR32, UR8, UR35, URZ ;  /* 0x00000023082072a4 */ /* 0x001fe2000f8e02ff */
[----:B-----5:R-:W-:Y:S01]  /*8df0*/  SHF.L.U32 R0, R0, 0x2, RZ ;  /* 0x0000000200007819 */ /* 0x020fe200000006ff */
[----:B------:R-:W-:Y:S01]  /*8e00*/  UIMAD.WIDE.U32 UR24, UR8, UR34, UR24 ;  /* 0x00000022081872a5 */ /* 0x000fe2000f8e0018 */
[----:B------:R-:W0:Y:S01]  /*8e10*/  LDS.128 R36, [R166+0x200] ;  /* 0x00020000a6247984 */ /* 0x000e220000000c00 */
[----:B------:R-:W5:Y:S03]  /*8e20*/  LDCU.64 UR34, c[0x0][0x560] ;  /* 0x0000ac00ff2277ac */ /* 0x000f660008000a00 */
[----:B------:R-:W4:Y:S01]  /*8e30*/  LDS.128 R12, [R166+0x400] ;  /* 0x00040000a60c7984 */ /* 0x000f220000000c00 */
[----:B------:R-:W-:Y:S01]  /*8e40*/  UIADD3 UR32, UPT, UPT, UR25, UR32, URZ ;  /* 0x0000002019207290 */ /* 0x000fe2000fffe0ff */
[----:B--2---:R-:W-:Y:S01]  /*8e50*/  LOP3.LUT R7, R0, 0xf80, RZ, 0xc0, !PT ;  /* 0x00000f8000077812 */ /* 0x004fe200078ec0ff */
[----:B-1----:R-:W-:Y:S01]  /*8e60*/  ULEA UR25, UP0, UR24, UR36, 0x2 ;  /* 0x0000002418197291 */ /* 0x002fe2000f8010ff */
[----:B------:R-:W1:Y:S01]  /*8e70*/  LDS.128 R8, [R166+0x600] ;  /* 0x00060000a6087984 */ /* 0x000e620000000c00 */
[----:B------:R-:W-:Y:S01]  /*8e80*/  FADD.FTZ R0, R169, R32 ;  /* 0x00000020a9007221 */ /* 0x000fe20000010000 */
[----:B------:R-:W-:Y:S01]  /*8e90*/  LOP3.LUT R7, R7, 0x1f, R168, 0xf8, !PT ;  /* 0x0000001f07077812 */ /* 0x000fe200078ef8a8 */
[----:B------:R-:W-:-:S02]  /*8ea0*/  ULEA.HI.X UR24, UR24, UR37, UR32, 0x2, UP0 ;  /* 0x0000002518187291 */ /* 0x000fc400080f1420 */
[----:B------:R-:W-:Y:S01]  /*8eb0*/  MOV R2, UR25 ;  /* 0x0000001900027c02 */ /* 0x000fe20008000f00 */
[----:B------:R-:W-:Y:S01]  /*8ec0*/  FADD.FTZ R5, R0, R33 ;  /* 0x0000002100057221 */ /* 0x000fe20000010000 */
[----:B------:R-:W-:Y:S02]  /*8ed0*/  UIADD3.X UR12, UPT, UPT, UR12, -0x1, URZ, UP4, !UPT ;  /* 0xffffffff0c0c7890 */ /* 0x000fe4000a7fe4ff */
[----:B------:R-:W-:Y:S01]  /*8ee0*/  MOV R3, UR24 ;  /* 0x0000001800037c02 */ /* 0x000fe20008000f00 */
[----:B------:R-:W2:Y:S01]  /*8ef0*/  LDCU.64 UR32, c[0x0][0x520] ;  /* 0x0000a400ff2077ac */ /* 0x000ea20008000a00 */
[----:B------:R-:W-:Y:S01]  /*8f00*/  FADD.FTZ R0, R5, R34 ;  /* 0x0000002205007221 */ /* 0x000fe20000010000 */
[----:B------:R-:W-:Y:S02]  /*8f10*/  IMAD.WIDE.U32 R2, R7, 0x10, R2 ;  /* 0x0000001007027825 */ /* 0x000fe400078e0002 */
[----:B------:R-:W5:Y:S02]  /*8f20*/  LDCU.64 UR24, c[0x0][0x518] ;  /* 0x0000a300ff1877ac */ /* 0x000f640008000a00 */
[----:B------:R-:W-:-:S04]  /*8f30*/  FADD.FTZ R5, R0, R35 ;  /* 0x0000002300057221 */ /* 0x000fc80000010000 */
[----:B------:R-:W-:Y:S01]  /*8f40*/  FADD.FTZ R0, R5, R28 ;  /* 0x0000001c05007221 */ /* 0x000fe20000010000 */
[----:B---3--:R-:W-:Y:S04]  /*8f50*/  STG.E.128 desc[UR28][R2.64], R16 ;  /* 0x0000001002007986 */ /* 0x008fe8000c101d1c */
[----:B0-----:R-:W-:Y:S01]  /*8f60*/  STG.E.128 desc[UR28][R2.64+0x200], R36 ;  /* 0x0002002402007986 */ /* 0x001fe2000c101d1c */
[----:B-----5:R-:W-:-:S03]  /*8f70*/  UIMAD.WIDE.U32 UR26, UR38, UR24, UR26 ;  /* 0x00000018261a72a5 */ /* 0x020fc6000f8e001a */
[----:B----4-:R-:W-:Y:S01]  /*8f80*/  STG.E.128 desc[UR28][R2.64+0x400], R12 ;  /* 0x0004000c02007986 */ /* 0x010fe2000c101d1c */
[----:B------:R-:W-:Y:S02]  /*8f90*/  UIMAD UR25, UR38, UR25, UR27 ;  /* 0x00000019261972a4 */ /* 0x000fe4000f8e021b */
[----:B--2---:R-:W-:Y:S01]  /*8fa0*/  UIMAD UR27, UR8, UR33, URZ ;  /* 0x00000021081b72a4 */ /* 0x004fe2000f8e02ff */
[----:B-1----:R0:W-:Y:S01]  /*8fb0*/  STG.E.128 desc[UR28][R2.64+0x600], R8 ;  /* 0x0006000802007986 */ /* 0x0021e2000c101d1c */
[----:B------:R-:W-:Y:S02]  /*8fc0*/  UMOV UR24, UR26 ;  /* 0x0000001a00187c82 */ /* 0x000fe40008000000 */
[----:B------:R-:W-:Y:S01]  /*8fd0*/  UIMAD.WIDE.U32 UR24, UR8, UR32, UR24 ;  /* 0x00000020081872a5 */ /* 0x000fe2000f8e0018 */
[----:B------:R-:W-:Y:S03]  /*8fe0*/  BAR.SYNC.DEFER_BLOCKING 0x0 ;  /* 0x0000000000007b1d */ /* 0x000fe60000010000 */
[----:B------:R-:W-:-:S02]  /*8ff0*/  UIADD3 UR26, UPT, UPT, UR25, UR27, URZ ;  /* 0x0000001b191a7290 */ /* 0x000fc4000fffe0ff */
        /* <DEDUP_REMOVED lines=34> */
.L_x_14922:
        /* <DEDUP_REMOVED lines=33> */
.L_x_15006:
[----:B------:R-:W-:Y:S05]  /*9430*/  BSYNC.RECONVERGENT B0 ;  /* 0x0000000000007941 */ /* 0x000fea0003800200 */
.L_x_15005:
        /* <DEDUP_REMOVED lines=31> */
.L_x_15008:
[----:B------:R-:W-:Y:S05]  /*9630*/  BSYNC.RECONVERGENT B0 ;  /* 0x0000000000007941 */ /* 0x000fea0003800200 */
.L_x_15007:
        /* <DEDUP_REMOVED lines=11> */
.L_x_15009:
[C---:B------:R-:W-:Y:S02]  /*96f0*/  LEA R0, R7.reuse, UR6, 0x3 ;  /* 0x0000000607007c11 */ /* 0x040fe4000f8e18ff */
[----:B-12---:R-:W-:Y:S02]  /*9700*/  SHF.R.S32.HI R4, RZ, 0x1f, R7 ;  /* 0x0000001fff047819 */ /* 0x006fe40000011407 */
        /* <DEDUP_REMOVED lines=17> */
.L_x_15010:
        /* <DEDUP_REMOVED lines=14> */
.L_x_18748:


//--------------------- .text._Z25selective_scan_bwd_kernelI32Selective_Scan_bwd_kernel_traitsILi32ELi16ELb1ELb1ELb1ELb0ELb1EfN3c107complexIfEEEEv12SSMParamsBwd --------------------------
	.section	.text._Z25selective_scan_bwd_kernelI32Selective_Scan_bwd_kernel_traitsILi32ELi16ELb1ELb1ELb1ELb0ELb1EfN3c107complexIfEEEEv12SSMParamsBwd,"ax",@progbits
	.align	128
        .global         _Z25selective_scan_bwd_kernelI32Selective_Scan_bwd_kernel_traitsILi32ELi16ELb1ELb1ELb1ELb0ELb1EfN3c107complexIfEEEEv12SSMParamsBwd
        .type           _Z25selective_scan_bwd_kernelI32Selective_Scan_bwd_kernel_traitsILi32ELi16ELb1ELb1ELb1ELb0ELb1EfN3c107complexIfEEEEv12SSMParamsBwd,@function
        .size           _Z25selective_scan_bwd_kernelI32Selective_Scan_bwd_kernel_traitsILi32ELi16ELb1ELb1ELb1ELb0ELb1EfN3c107complexIfEEEEv12SSMParamsBwd,(.L_x_18749 - _Z25selective_scan_bwd_kernelI32Selective_Scan_bwd_kernel_traitsILi32ELi16ELb1ELb1ELb1ELb0ELb1EfN3c107complexIfEEEEv12SSMParamsBwd)
        .other          _Z25selective_scan_bwd_kernelI32Selective_Scan_bwd_kernel_traitsILi32ELi16ELb1ELb1ELb1ELb0ELb1EfN3c107complexIfEEEEv12SSMParamsBwd,@"STO_CUDA_ENTRY STV_DEFAULT"
_Z25selective_scan_bwd_kernelI32Selective_Scan_bwd_kernel_traitsILi32ELi16ELb1ELb1ELb1ELb0ELb1EfN3c107complexIfEEEEv12SSMParamsBwd:
.text._Z25selective_scan_bwd_kernelI32Selective_Scan_bwd_kernel_traitsILi32ELi16ELb1ELb1ELb1ELb0ELb1EfN3c107complexIfEEEEv12SSMParamsBwd:
        /* <DEDUP_REMOVED lines=12> */
[----:B------:R-:W5:Y:S01]  /*00c0*/  S2UR UR11, SR_CTAID.X ;  /* 0x00000000000b79c3 */ /* 0x000f620000002500 */
[----:B------:R-:W0:Y:S02]  /*00d0*/  LDCU UR36, c[0x0][0x394] ;  /* 0x00007280ff2477ac */ /* 0x000e240008000800 */
        /* <DEDUP_REMOVED lines=17> */
[----:B-----5:R-:W-:Y:S01]  /*01f0*/  UIMAD.WIDE.U32 UR4, UR11, UR12, URZ ;  /* 0x0000000c0b0472a5 */ /* 0x020fe2000f8e00ff */
[----:B------:R-:W-:Y:S01]  /*0200*/  HFMA2 R171, -RZ, RZ, 0, 0 ;  /* 0x00000000ffab7431 */ /* 0x000fe200000001ff */
[----:B------:R-:W-:Y:S01]  /*0210*/  UIMAD.WIDE.U32 UR6, UR11, UR16, URZ ;  /* 0x000000100b0672a5 */ /* 0x000fe2000f8e00ff */
[----:B------:R-:W4:Y:S01]  /*0220*/  I2F.RP R0, R9 ;  /* 0x0000000900007306 */ /* 0x000f220000209400 */
[----:B------:R-:W-:Y:S01]  /*0230*/  UIMAD UR5, UR11, UR13, UR5 ;  /* 0x0000000d0b0572a4 */ /* 0x000fe2000f8e0205 */
[----:B------:R-:W-:Y:S01]  /*0240*/  MOV R169, RZ ;  /* 0x000000ff00a97202 */ /* 0x000fe20000000f00 */
[----:B------:R-:W-:-:S02]  /*0250*/  UIMAD UR7, UR11, UR17, UR7 ;  /* 0x000000110b0772a4 */ /* 0x000fc4000f8e0207 */
[----:B------:R-:W-:Y:S02]  /*0260*/  UIMAD.WIDE.U32 UR8, UR10, UR14, UR4 ;  /* 0x0000000e0a0872a5 */ /* 0x000fe4000f8e0004 */
[----:B------:R-:W-:Y:S01]  /*0270*/  UIMAD.WIDE.U32 UR12, UR10, UR18, UR6 ;  /* 0x000000120a0c72a5 */ /* 0x000fe2000f8e0006 */
[----:B------:R-:W5:Y:S03]  /*0280*/  LDCU.64 UR16, c[0x0][0x498] ;  /* 0x00009300ff1077ac */ /* 0x000f660008000a00 */
[----:B------:R-:W-:Y:S01]  /*0290*/  UIMAD UR14, UR10, UR19, UR13 ;  /* 0x000000130a0e72a4 */ /* 0x000fe2000f8e020d */
[----:B----4-:R-:W4:Y:S02]  /*02a0*/  MUFU.RCP R0, R0 ;  /* 0x0000000000007308 */ /* 0x010f240000001000 */
[----:B------:R-:W3:Y:S01]  /*02b0*/  LDCU.128 UR4, c[0x0][0x460] ;  /* 0x00008c00ff0477ac */ /* 0x000ee20008000c00 */
[----:B0-----:R-:W-:-:S02]  /*02c0*/  ULEA UR13, UR36, 0xfffffe00, 0x9 ;  /* 0xfffffe00240d7891 */ /* 0x001fc4000f8e48ff */
[----:B------:R-:W-:Y:S02]  /*02d0*/  UIMAD UR22, UR10, UR15, UR9 ;  /* 0x0000000f0a1672a4 */ /* 0x000fe4000f8e0209 */
[----:B------:R-:W-:Y:S02]  /*02e0*/  UIADD3 UR9, UP0, UPT, UR13, UR8, URZ ;  /* 0x000000080d097290 */ /* 0x000fe4000ff1e0ff */
[----:B------:R-:W-:Y:S02]  /*02f0*/  UIADD3 UR24, UP2, UPT, UR13, UR12, URZ ;  /* 0x0000000c0d187290 */ /* 0x000fe4000ff5e0ff */
[----:B------:R-:W-:Y:S01]  /*0300*/  USHF.R.S32.HI UR12, URZ, 0x1f, UR13 ;  /* 0x0000001fff0c7899 */ /* 0x000fe2000801140d */
[----:B------:R-:W0:Y:S01]  /*0310*/  LDCU.64 UR18, c[0x0][0x3b0] ;  /* 0x00007600ff1277ac */ /* 0x000e220008000a00 */
[----:B----4-:R-:W-:Y:S01]  /*0320*/  IADD3 R6, PT, PT, R0, 0xffffffe, RZ ;  /* 0x0ffffffe00067810 */ /* 0x010fe20007ffe0ff */
[----:B---3--:R-:W-:Y:S01]  /*0330*/  ULEA UR21, UP1, UR9, UR4, 0x2 ;  /* 0x0000000409157291 */ /* 0x008fe2000f8210ff */
[----:B------:R-:W-:Y:S01]  /*0340*/  MOV R0, UR10 ;  /* 0x0000000a00007c02 */ /* 0x000fe20008000f00 */
[----:B------:R-:W-:Y:S01]  /*0350*/  ULEA UR8, UP3, UR24, UR6, 0x2 ;  /* 0x0000000618087291 */ /* 0x000fe2000f8610ff */
[----:B------:R-:W3:Y:S01]  /*0360*/  F2I.FTZ.U32.TRUNC.NTZ R3, R6 ;  /* 0x0000000600037305 */ /* 0x000ee2000021f000 */
[----:B------:R-:W-:Y:S01]  /*0370*/  UIADD3.X UR22, UPT, UPT, UR12, UR22, URZ, UP0, !UPT ;  /* 0x000000160c167290 */ /* 0x000fe200087fe4ff */
[----:B------:R-:W-:Y:S01]  /*0380*/  IABS R0, R0 ;  /* 0x0000000000007213 */ /* 0x000fe20000000000 */
[----:B------:R-:W-:-:S02]  /*0390*/  UIADD3.X UR4, UPT, UPT, UR12, UR14, URZ, UP2, !UPT ;  /* 0x0000000e0c047290 */ /* 0x000fc400097fe4ff */
[----:B------:R-:W-:Y:S02]  /*03a0*/  ULEA.HI.X UR22, UR9, UR5, UR22, 0x2, UP1 ;  /* 0x0000000509167291 */ /* 0x000fe400088f1416 */
[----:B------:R-:W-:Y:S02]  /*03b0*/  ULEA.HI.X UR24, UR24, UR7, UR4, 0x2, UP3 ;  /* 0x0000000718187291 */ /* 0x000fe400098f1404 */
[----:B-----5:R-:W-:Y:S02]  /*03c0*/  UIMAD.WIDE.U32 UR4, UR11, UR16, URZ ;  /* 0x000000100b0472a5 */ /* 0x020fe4000f8e00ff */
[----:B--2---:R-:W-:Y:S02]  /*03d0*/  USHF.R.U64 UR15, UR26, 0x1, UR27 ;  /* 0x000000011a0f7899 */ /* 0x004fe4000800121b */
[----:B------:R-:W-:Y:S01]  /*03e0*/  UIMAD UR5, UR11, UR17, UR5 ;  /* 0x000000110b0572a4 */ /* 0x000fe2000f8e0205 */
[----:B---3--:R-:W-:Y:S01]  /*03f0*/  IADD3 R2, PT, PT, RZ, -R3, RZ ;  /* 0x80000003ff027210 */ /* 0x008fe20007ffe0ff */
[----:B------:R-:W2:Y:S04]  /*0400*/  LDCU.64 UR16, c[0x0][0x4a0] ;  /* 0x00009400ff1077ac */ /* 0x000ea80008000a00 */
[----:B-1----:R-:W-:-:S02]  /*0410*/  IMAD R5, R2, R9, RZ ;  /* 0x0000000902057224 */ /* 0x002fc400078e02ff */
[----:B------:R-:W-:Y:S01]  /*0420*/  HFMA2 R2, -RZ, RZ, 0, 0 ;  /* 0x00000000ff027431 */ /* 0x000fe200000001ff */
[----:B------:R-:W-:Y:S01]  /*0430*/  USHF.R.U32.HI UR20, URZ, 0x1, UR27 ;  /* 0x00000001ff147899 */ /* 0x000fe2000801161b */
[----:B------:R-:W1:Y:S03]  /*0440*/  LDCU.64 UR26, c[0x0][0x3d0] ;  /* 0x00007a00ff1a77ac */ /* 0x000e660008000a00 */
[----:B------:R-:W-:Y:S01]  /*0450*/  IMAD.HI.U32 R2, R3, R5, R2 ;  /* 0x0000000503027227 */ /* 0x000fe200078e0002 */
[----:B------:R-:W-:Y:S02]  /*0460*/  USHF.R.U64 UR9, UR28, 0x1, UR29 ;  /* 0x000000011c097899 */ /* 0x000fe4000800121d */
[----:B------:R-:W-:-:S03]  /*0470*/  USHF.R.U32.HI UR14, URZ, 0x1, UR29 ;  /* 0x00000001ff0e7899 */ /* 0x000fc6000801161d */
[----:B------:R-:W-:Y:S01]  /*0480*/  IMAD.HI.U32 R2, R2, R0, RZ ;  /* 0x0000000002027227 */ /* 0x000fe200078e00ff */
[----:B0-----:R-:W-:Y:S02]  /*0490*/  UIMAD.WIDE.U32 UR28, UR11, UR18, URZ ;  /* 0x000000120b1c72a5 */ /* 0x001fe4000f8e00ff */
[----:B--2---:R-:W-:Y:S02]  /*04a0*/  UIMAD.WIDE.U32 UR4, UR10, UR16, UR4 ;  /* 0x000000100a0472a5 */ /* 0x004fe4000f8e0004 */
[----:B------:R-:W-:Y:S01]  /*04b0*/  IADD3 R3, PT, PT, -R2, RZ, RZ ;  /* 0x000000ff02037210 */ /* 0x000fe20007ffe1ff */
[----:B------:R-:W-:Y:S01]  /*04c0*/  UIMAD UR29, UR11, UR19, UR29 ;  /* 0x000000130b1d72a4 */ /* 0x000fe2000f8e021d */
[----:B------:R-:W0:Y:S03]  /*04d0*/  LDCU.64 UR18, c[0x0][0x4c0] ;  /* 0x00009800ff1277ac */ /* 0x000e260008000a00 */
[C---:B------:R-:W-:Y:S01]  /*04e0*/  IMAD R0, R9.reuse, R3, R0 ;  /* 0x0000000309007224 */ /* 0x040fe200078e0200 */
[----:B-1----:R-:W-:Y:S01]  /*04f0*/  UIMAD.WIDE.U32 UR6, UR11, UR26, URZ ;  /* 0x0000001a0b0672a5 */ /* 0x002fe2000f8e00ff */
[----:B------:R-:W1:Y:S03]  /*0500*/  LDCU.64 UR38, c[0x0][0x480] ;  /* 0x00009000ff2677ac */ /* 0x000e660008000a00 */
[----:B------:R-:W-:Y:S01]  /*0510*/  ISETP.GT.U32.AND P1, PT, R9, R0, PT ;  /* 0x000000000900720c */ /* 0x000fe20003f24070 */
[----:B------:R-:W-:Y:S01]  /*0520*/  UIMAD UR26, UR10, UR17, UR5 ;  /* 0x000000110a1a72a4 */ /* 0x000fe2000f8e0205 */
[----:B------:R-:W2:Y:S01]  /*0530*/  LDCU.64 UR16, c[0x0][0x3e8] ;  /* 0x00007d00ff1077ac */ /* 0x000ea20008000a00 */
[----:B------:R-:W-:-:S02]  /*0540*/  UIADD3 UR4, UP1, UPT, UR13, UR4, URZ ;  /* 0x000000040d047290 */ /* 0x000fc4000ff3e0ff */
[----:B------:R-:W-:-:S08]  /*0550*/  UIMAD UR7, UR11, UR27, UR7 ;  /* 0x0000001b0b0772a4 */ /* 0x000fd0000f8e0207 */
[-C--:B------:R-:W-:Y:S01]  /*0560*/  @!P1 IADD3 R0, PT, PT, R0, -R9.reuse, RZ ;  /* 0x8000000900009210 */ /* 0x080fe20007ffe0ff */
[----:B------:R-:W-:Y:S01]  /*0570*/  UIADD3.X UR26, UPT, UPT, UR12, UR26, URZ, UP1, !UPT ;  /* 0x0000001a0c1a7290 */ /* 0x000fe20008ffe4ff */
[----:B------:R-:W-:Y:S01]  /*0580*/  @!P1 IADD3 R2, PT, PT, R2, 0x1, RZ ;  /* 0x0000000102029810 */ /* 0x000fe20007ffe0ff */
[----:B------:R-:W-:Y:S01]  /*0590*/  ULEA UR25, UP1, UR4, UR30, 0x2 ;  /* 0x0000001e04197291 */ /* 0x000fe2000f8210ff */
[----:B------:R-:W-:Y:S01]  /*05a0*/  ISETP.GE.U32.AND P0, PT, R0, R9, PT ;  /* 0x000000090000720c */ /* 0x000fe20003f06070 */
[----:B------:R-:W3:Y:S01]  /*05b0*/  LDCU.64 UR12, c[0x0][0x4e0] ;  /* 0x00009c00ff0c77ac */ /* 0x000ee20008000a00 */
[C---:B------:R-:W-:Y:S02]  /*05c0*/  LOP3.LUT R0, R8.reuse, UR10, RZ, 0x3c, !PT ;  /* 0x0000000a08007c12 */ /* 0x040fe4000f8e3cff */
[----:B------:R-:W-:Y:S01]  /*05d0*/  ISETP.NE.AND P1, PT, R8, RZ, PT ;  /* 0x000000ff0800720c */ /* 0x000fe20003f25270 */
[----:B------:R-:W-:Y:S01]  /*05e0*/  ULEA.HI.X UR26, UR4, UR31, UR26, 0x2, UP1 ;  /* 0x0000001f041a7291 */ /* 0x000fe200088f141a */
[----:B------:R-:W-:Y:S01]  /*05f0*/  ISETP.GE.AND P2, PT, R0, RZ, PT ;  /* 0x000000ff0000720c */ /* 0x000fe20003f46270 */
[----:B-1----:R-:W-:-:S02]  /*0600*/  UISETP.NE.U32.AND UP0, UPT, UR38, URZ, UPT ;  /* 0x000000ff2600728c */ /* 0x002fc4000bf05070 */
[----:B------:R-:W-:Y:S02]  /*0610*/  UIMAD UR20, UR20, UR11, URZ ;  /* 0x0000000b141472a4 */ /* 0x000fe4000f8e02ff */
[----:B------:R-:W-:Y:S02]  /*0620*/  UISETP.NE.AND.EX UP0, UPT, UR39, URZ, UPT, UP0 ;  /* 0x000000ff2700728c */ /* 0x000fe4000bf05300 */
[----:B------:R-:W-:Y:S01]  /*0630*/  @P0 IADD3 R2, PT, PT, R2, 0x1, RZ ;  /* 0x0000000102020810 */ /* 0x000fe20007ffe0ff */
[----:B------:R-:W-:-:S03]  /*0640*/  UIMAD UR14, UR14, UR11, URZ ;  /* 0x0000000b0e0e72a4 */ /* 0x000fc6000f8e02ff */
[----:B------:R-:W-:Y:S02]  /*0650*/  @!P1 LOP3.LUT R8, RZ, R8, RZ, 0x33, !PT ;  /* 0x00000008ff089212 */ /* 0x000fe400078e33ff */
[----:B------:R-:W-:-:S04]  /*0660*/  @!P2 IADD3 R2, PT, PT, -R2, RZ, RZ ;  /* 0x000000ff0202a210 */ /* 0x000fc80007ffe1ff */
[----:B------:R-:W-:Y:S02]  /*0670*/  R2UR UR23, R2 ;  /* 0x00000000021772ca */ /* 0x000fe400000e0000 */
[----:B------:R-:W-:-:S13]  /*0680*/  @!P1 R2UR UR23, R8 ;  /* 0x00000000081792ca */ /* 0x000fda00000e0000 */
[----:B------:R-:W-:Y:S02]  /*0690*/  USHF.R.S32.HI UR37, URZ, 0x1f, UR23 ;  /* 0x0000001fff257899 */ /* 0x000fe40008011417 */
[----:B------:R-:W-:Y:S02]  /*06a0*/  UIMAD.WIDE.U32 UR30, UR23, UR34, UR28 ;  /* 0x00000022171e72a5 */ /* 0x000fe4000f8e001c */
[----:B0-----:R-:W-:Y:S02]  /*06b0*/  UIMAD UR27, UR37, UR18, URZ ;  /* 0x00000012251b72a4 */ /* 0x001fe4000f8e02ff */
[----:B------:R-:W-:Y:S02]  /*06c0*/  UIMAD.WIDE.U32 UR4, UR23, UR18, URZ ;  /* 0x00000012170472a5 */ /* 0x000fe4000f8e00ff */
[----:B------:R-:W-:Y:S02]  /*06d0*/  UIMAD UR42, UR23, UR19, UR27 ;  /* 0x00000013172a72a4 */ /* 0x000fe4000f8e021b */
[----:B------:R-:W-:Y:S01]  /*06e0*/  UIMAD UR27, UR37, UR34, URZ ;  /* 0x00000022251b72a4 */ /* 0x000fe2000f8e02ff */
[----:B------:R-:W0:Y:S01]  /*06f0*/  LDCU.64 UR28, c[0x0][0x450] ;  /* 0x00008a00ff1c77ac */ /* 0x000e220008000a00 */
[----:B------:R-:W1:Y:S02]  /*0700*/  LDCU.64 UR18, c[0x0][0x448] ;  /* 0x00008900ff1277ac */ /* 0x000e640008000a00 */
[----:B------:R-:W-:-:S02]  /*0710*/  UIMAD UR40, UR23, UR35, UR27 ;  /* 0x00000023172872a4 */ /* 0x000fc4000f8e021b */
[----:B--2---:R-:W-:Y:S02]  /*0720*/  UIMAD UR27, UR37, UR16, URZ ;  /* 0x00000010251b72a4 */ /* 0x004fe4000f8e02ff */
[----:B------:R-:W-:Y:S02]  /*0730*/  UIMAD.WIDE.U32 UR34, UR23, UR16, UR6 ;  /* 0x00000010172272a5 */ /* 0x000fe4000f8e0006 */
[----:B------:R-:W-:Y:S02]  /*0740*/  UIMAD UR41, UR23, UR17, UR27 ;  /* 0x00000011172972a4 */ /* 0x000fe4000f8e021b */
[----:B------:R-:W-:Y:S01]  /*0750*/  ULEA UR27, UR36, 0xfffffc00, 0xa ;  /* 0xfffffc00241b7891 */ /* 0x000fe2000f8e50ff */
[----:B------:R-:W2:Y:S03]  /*0760*/  LDCU.64 UR16, c[0x0][0x538] ;  /* 0x0000a700ff1077ac */ /* 0x000ea60008000a00 */
[----:B------:R-:W-:-:S02]  /*0770*/  UIADD3 UR39, UP1, UPT, UR27, UR30, URZ ;  /* 0x0000001e1b277290 */ /* 0x000fc4000ff3e0ff */
[----:B---3--:R-:W-:Y:S02]  /*0780*/  UIMAD UR37, UR37, UR12, URZ ;  /* 0x0000000c252572a4 */ /* 0x008fe4000f8e02ff */
[----:B------:R-:W-:Y:S02]  /*0790*/  UIADD3 UR30, UP3, UPT, UR27, UR34, URZ ;  /* 0x000000221b1e7290 */ /* 0x000fe4000ff7e0ff */
[----:B------:R-:W-:Y:S02]  /*07a0*/  USHF.R.S32.HI UR38, URZ, 0x1f, UR27 ;  /* 0x0000001fff267899 */ /* 0x000fe4000801141b */
[----:B------:R-:W-:Y:S02]  /*07b0*/  UIADD3 UR40, UPT, UPT, UR31, UR40, URZ ;  /* 0x000000281f287290 */ /* 0x000fe4000fffe0ff */
[----:B------:R-:W-:Y:S02]  /*07c0*/  UIMAD.WIDE.U32 UR6, UR23, UR12, URZ ;  /* 0x0000000c170672a5 */ /* 0x000fe4000f8e00ff */
[----:B------:R-:W-:-:S02]  /*07d0*/  UIMAD UR13, UR23, UR13, UR37 ;  /* 0x0000000d170d72a4 */ /* 0x000fc4000f8e0225 */
[----:B0-----:R-:W-:Y:S01]  /*07e0*/  ULEA UR12, UP4, UR30, UR28, 0x2 ;  /* 0x0000001c1e0c7291 */ /* 0x001fe2000f8810ff */
[----:B------:R-:W0:Y:S01]  /*07f0*/  @UP0 LDCU UR23, c[0x0][0x384] ;  /* 0x00007080ff1707ac */ /* 0x000e220008000800 */
[----:B-1----:R-:W-:Y:S02]  /*0800*/  ULEA UR27, UP2, UR39, UR18, 0x2 ;  /* 0x00000012271b7291 */ /* 0x002fe4000f8410ff */
[----:B------:R-:W-:Y:S02]  /*0810*/  UIADD3.X UR28, UPT, UPT, UR38, UR40, URZ, UP1, !UPT ;  /* 0x00000028261c7290 */ /* 0x000fe40008ffe4ff */
[----:B------:R-:W-:Y:S02]  /*0820*/  UIADD3 UR5, UPT, UPT, UR5, UR42, URZ ;  /* 0x0000002a05057290 */ /* 0x000fe4000fffe0ff */
[----:B------:R-:W-:Y:S01]  /*0830*/  ULEA.HI.X UR28, UR39, UR19, UR28, 0x2, UP2 ;  /* 0x00000013271c7291 */ /* 0x000fe200090f141c */
[----:B------:R-:W1:Y:S01]  /*0840*/  LDCU.64 UR18, c[0x0][0x540] ;  /* 0x0000a800ff1277ac */ /* 0x000e620008000a00 */
[----:B------:R-:W-:Y:S01]  /*0850*/  UIMAD.WIDE.U32 UR4, UR11, UR15, UR4 ;  /* 0x0000000f0b0472a5 */ /* 0x000fe2000f8e0004 */
[----:B------:R-:W3:Y:S01]  /*0860*/  @UP0 LDCU UR15, c[0x0][0x38c] ;  /* 0x00007180ff0f07ac */ /* 0x000ee20008000800 */
[----:B------:R-:W-:Y:S01]  /*0870*/  UIADD3 UR41, UPT, UPT, UR35, UR41, URZ ;  /* 0x0000002923297290 */ /* 0x000fe2000fffe0ff */
[----:B------:R-:W4:Y:S01]  /*0880*/  @UP0 LDCU.64 UR34, c[0x0][0x480] ;  /* 0x00009000ff2207ac */ /* 0x000f220008000a00 */
[----:B------:R-:W-:-:S02]  /*0890*/  UIADD3 UR5, UPT, UPT, UR5, UR20, URZ ;  /* 0x0000001405057290 */ /* 0x000fc4000fffe0ff */
[----:B--2---:R-:W-:Y:S02]  /*08a0*/  ULEA UR16, UP1, UR4, UR16, 0x3 ;  /* 0x0000001004107291 */ /* 0x004fe4000f8218ff */
[----:B------:R-:W-:Y:S02]  /*08b0*/  UIADD3 UR7, UPT, UPT, UR7, UR13, URZ ;  /* 0x0000000d07077290 */ /* 0x000fe4000fffe0ff */
[----:B------:R-:W-:Y:S02]  /*08c0*/  ULEA.HI.X UR17, UR4, UR17, UR5, 0x3, UP1 ;  /* 0x0000001104117291 */ /* 0x000fe400088f1c05 */
[----:B0-----:R-:W-:Y:S02]  /*08d0*/  @UP0 UIMAD UR13, UR11, UR23, UR10 ;  /* 0x000000170b0d02a4 */ /* 0x001fe4000f8e020a */
[----:B------:R-:W-:Y:S02]  /*08e0*/  UIMAD.WIDE.U32 UR4, UR11, UR9, UR6 ;  /* 0x000000090b0472a5 */ /* 0x000fe4000f8e0006 */
[----:B------:R-:W-:-:S02]  /*08f0*/  @UP0 UIMAD UR13, UR13, UR36, URZ ;  /* 0x000000240d0d02a4 */ /* 0x000fc4000f8e02ff */
[----:B------:R-:W-:Y:S02]  /*0900*/  UIADD3 UR5, UPT, UPT, UR5, UR14, URZ ;  /* 0x0000000e05057290 */ /* 0x000fe4000fffe0ff */
[----:B-1----:R-:W-:Y:S02]  /*0910*/  ULEA UR18, UP1, UR4, UR18, 0x3 ;  /* 0x0000001204127291 */ /* 0x002fe4000f8218ff */
        /* <DEDUP_REMOVED lines=21> */
[----:B-1----:R-:W-:Y:S01]  /*0a70*/  ULEA UR31, UR9, UR31, 0x18 ;  /* 0x0000001f091f7291 */ /* 0x002fe2000f8ec0ff */
[----:B0-----:R-:W-:-:S04]  /*0a80*/  SHF.L.U32 R0, R168, 0x2, RZ ;  /* 0x00000002a8007819 */ /* 0x001fc800000006ff */
[----:B------:R-:W-:-:S04]  /*0a90*/  LOP3.LUT R3, R0, 0xf80, RZ, 0xc0, !PT ;  /* 0x00000f8000037812 */ /* 0x000fc800078ec0ff */
[----:B--2---:R-:W-:-:S07]  /*0aa0*/  LOP3.LUT R0, R3, 0x1f, R168, 0xf8, !PT ;  /* 0x0000001f03007812 */ /* 0x004fce00078ef8a8 */
.L_x_15094:
        /* <DEDUP_REMOVED lines=8> */
[----:B------:R-:W-:Y:S01]  /*0b30*/  ULEA UR8, UR20, 0xfffffe00, 0x9 ;  /* 0xfffffe0014087891 */ /* 0x000fe2000f8e48ff */
[----:B------:R-:W2:Y:S01]  /*0b40*/  LDCU.64 UR36, c[0x0][0x488] ;  /* 0x00009100ff2477ac */ /* 0x000ea20008000a00 */
[----:B------:R-:W-:Y:S01]  /*0b50*/  UMOV UR9, URZ ;  /* 0x000000ff00097c82 */ /* 0x000fe20008000000 */
[----:B------:R-:W3:Y:S01]  /*0b60*/  LDCU.64 UR38, c[0x0][0x558] ;  /* 0x0000ab00ff2677ac */ /* 0x000ee20008000a00 */
[----:B------:R-:W4:Y:S04]  /*0b70*/  LDG.E.128 R8, desc[UR32][R2.64] ;  /* 0x0000002002087981 */ /* 0x000f28000c1e1d00 */
[----:B------:R-:W5:Y:S04]  /*0b80*/  LDG.E.128 R12, desc[UR32][R2.64+0x200] ;  /* 0x00020020020c7981 */ /* 0x000f68000c1e1d00 */
[----:B------:R-:W2:Y:S04]  /*0b90*/  LDG.E.128 R16, desc[UR32][R2.64+0x400] ;  /* 0x0004002002107981 */ /* 0x000ea8000c1e1d00 */
[----:B------:R-:W3:Y:S01]  /*0ba0*/  LDG.E.128 R20, desc[UR32][R2.64+0x600] ;  /* 0x0006002002147981 */ /* 0x000ee2000c1e1d00 */
[----:B------:R-:W-:Y:S01]  /*0bb0*/  IMAD.WIDE.U32 R4, R0, 0x10, R4 ;  /* 0x0000001000047825 */ /* 0x000fe200078e0004 */
[----:B0-----:R-:W-:-:S02]  /*0bc0*/  LEA R166, R167, UR31, 0x4 ;  /* 0x0000001fa7a67c11 */ /* 0x001fc4000f8e20ff */
[----:B------:R-:W-:-:S03]  /*0bd0*/  LEA R165, R167, UR31, 0x6 ;  /* 0x0000001fa7a57c11 */ /* 0x000fc6000f8e30ff */
[----:B----4-:R0:W-:Y:S04]  /*0be0*/  STS.128 [R166], R8 ;  /* 0x00000008a6007388 */ /* 0x0101e80000000c00 */
[----:B-----5:R4:W-:Y:S04]  /*0bf0*/  STS.128 [R166+0x200], R12 ;  /* 0x0002000ca6007388 */ /* 0x0209e80000000c00 */
        /* <DEDUP_REMOVED lines=8> */
[----:B0-----:R-:W5:Y:S04]  /*0c80*/  LDG.E.128 R8, desc[UR32][R4.64] ;  /* 0x0000002004087981 */ /* 0x001f68000c1e1d00 */
[----:B----4-:R-:W4:Y:S04]  /*0c90*/  LDG.E.128 R12, desc[UR32][R4.64+0x200] ;  /* 0x00020020040c7981 */ /* 0x010f28000c1e1d00 */
[----:B--2---:R-:W2:Y:S04]  /*0ca0*/  LDG.E.128 R16, desc[UR32][R4.64+0x400] ;  /* 0x0004002004107981 */ /* 0x004ea8000c1e1d00 */
[----:B---3--:R-:W3:Y:S01]  /*0cb0*/  LDG.E.128 R20, desc[UR32][R4.64+0x600] ;  /* 0x0006002004147981 */ /* 0x008ee2000c1e1d00 */
[----:B------:R-:W-:-:S02]  /*0cc0*/  MOV R2, UR25 ;  /* 0x0000001900027c02 */ /* 0x000fc40008000f00 */
[----:B------:R-:W-:-:S03]  /*0cd0*/  MOV R3, UR26 ;  /* 0x0000001a00037c02 */ /* 0x000fc60008000f00 */
[----:B------:R-:W-:Y:S01]  /*0ce0*/  IMAD.WIDE.U32 R2, R0, 0x10, R2 ;  /* 0x0000001000027825 */ /* 0x000fe200078e0002 */
[----:B-----5:R-:W-:Y:S04]  /*0cf0*/  STS.128 [R166], R8 ;  /* 0x00000008a6007388 */ /* 0x020fe80000000c00 */
[----:B----4-:R-:W-:Y:S04]  /*0d00*/  STS.128 [R166+0x200], R12 ;  /* 0x0002000ca6007388 */ /* 0x010fe80000000c00 */
[----:B--2---:R0:W-:Y:S04]  /*0d10*/  STS.128 [R166+0x400], R16 ;  /* 0x00040010a6007388 */ /* 0x0041e80000000c00 */
[----:B---3--:R2:W-:Y:S01]  /*0d20*/  STS.128 [R166+0x600], R20 ;  /* 0x00060014a6007388 */ /* 0x0085e20000000c00 */
[----:B------:R-:W-:-:S03]  /*0d30*/  NOP ;  /* 0x0000000000007918 */ /* 0x000fc60000000000 */
[----:B------:R-:W-:Y:S04]  /*0d40*/  LDS.128 R68, [R165] ;  /* 0x00000000a5447984 */ /* 0x000fe80000000c00 */
[----:B------:R-:W-:Y:S04]  /*0d50*/  LDS.128 R64, [R165+0x10] ;  /* 0x00001000a5407984 */ /* 0x000fe80000000c00 */
[----:B------:R-:W3:Y:S04]  /*0d60*/  LDS.128 R56, [R165+0x20] ;  /* 0x00002000a5387984 */ /* 0x000ee80000000c00 */
[----:B------:R-:W4:Y:S01]  /*0d70*/  LDS.128 R52, [R165+0x30] ;  /* 0x00003000a5347984 */ /* 0x000f220000000c00 */
[----:B------:R-:W-:Y:S06]  /*0d80*/  BAR.SYNC.DEFER_BLOCKING 0x0 ;  /* 0x0000000000007b1d */ /* 0x000fec0000010000 */
[----:B------:R-:W5:Y:S04]  /*0d90*/  LDG.E.128 R24, desc[UR32][R2.64] ;  /* 0x0000002002187981 */ /* 0x000f68000c1e1d00 */
[----:B------:R-:W3:Y:S04]  /*0da0*/  LDG.E.128 R32, desc[UR32][R2.64+0x200] ;  /* 0x0002002002207981 */ /* 0x000ee8000c1e1d00 */
[----:B0-----:R-:W4:Y:S04]  /*0db0*/  LDG.E.128 R16, desc[UR32][R2.64+0x400] ;  /* 0x0004002002107981 */ /* 0x001f28000c1e1d00 */
[----:B--2---:R0:W2:Y:S01]  /*0dc0*/  LDG.E.128 R20, desc[UR32][R2.64+0x600] ;  /* 0x0006002002147981 */ /* 0x0040a2000c1e1d00 */
        /* <DEDUP_REMOVED lines=12> */
[----:B-----5:R-:W-:Y:S04]  /*0e90*/  STS.128 [R166], R24 ;  /* 0x00000018a6007388 */ /* 0x020fe80000000c00 */
[----:B---3--:R3:W-:Y:S04]  /*0ea0*/  STS.128 [R166+0x200], R32 ;  /* 0x00020020a6007388 */ /* 0x0087e80000000c00 */
[----:B----4-:R4:W-:Y:S04]  /*0eb0*/  STS.128 [R166+0x400], R16 ;  /* 0x00040010a6007388 */ /* 0x0109e80000000c00 */
        /* <DEDUP_REMOVED lines=9> */
[----:B------:R-:W5:Y:S04]  /*0f50*/  LDG.E.128 R84, desc[UR32][R2.64+0x400] ;  /* 0x0004002002547981 */ /* 0x000f68000c1e1d00 */
[----:B------:R4:W5:Y:S01]  /*0f60*/  LDG.E.128 R88, desc[UR32][R2.64+0x600] ;  /* 0x0006002002587981 */ /* 0x000962000c1e1d00 */
        /* <DEDUP_REMOVED lines=13> */
[----:B----4-:R-:W-:Y:S01]  /*1040*/  MOV R16, UR13 ;  /* 0x0000000d00107c02 */ /* 0x010fe20008000f00 */
        /* <DEDUP_REMOVED lines=10> */
[----:B------:R-:W-:Y:S01]  /*10f0*/  FADD.FTZ R161, R70, UR7 ;  /* 0x0000000746a17e21 */ /* 0x000fe20008010000 */
[----:B------:R-:W-:Y:S01]  /*1100*/  FADD.FTZ R162, R71, UR7 ;  /* 0x0000000747a27e21 */ /* 0x000fe20008010000 */
[----:B------:R-:W0:Y:S01]  /*1110*/  LDCU.64 UR14, c[0x0][0x508] ;  /* 0x0000a100ff0e77ac */ /* 0x000e220008000a00 */
[----:B------:R-:W1:Y:S01]  /*1120*/  LDCU.64 UR36, c[0x0][0x510] ;  /* 0x0000a200ff2477ac */ /* 0x000e620008000a00 */
[----:B------:R-:W4:Y:S01]  /*1130*/  LDCU.64 UR34, c[0x0][0x490] ;  /* 0x00009200ff2277ac */ /* 0x000f220008000a00 */
[----:B--2---:R2:W-:Y:S04]  /*1140*/  STS.128 [R166], R72 ;  /* 0x00000048a6007388 */ /* 0x0045e80000000c00 */
[----:B---3--:R-:W-:Y:S04]  /*1150*/  STS.128 [R166+0x200], R32 ;  /* 0x00020020a6007388 */ /* 0x008fe80000000c00 */
[----:B-----5:R3:W-:Y:S04]  /*1160*/  STS.128 [R166+0x400], R84 ;  /* 0x00040054a6007388 */ /* 0x0207e80000000c00 */
[----:B------:R-:W-:Y:S01]  /*1170*/  STS.128 [R166+0x600], R88 ;  /* 0x00060058a6007388 */ /* 0x000fe20000000c00 */
[----:B------:R-:W-:-:S03]  /*1180*/  NOP ;  /* 0x0000000000007918 */ /* 0x000fc60000000000 */
[----:B------:R-:W5:Y:S04]  /*1190*/  LDS.128 R60, [R165] ;  /* 0x00000000a53c7984 */ /* 0x000f680000000c00 */
[----:B------:R-:W0:Y:S04]  /*11a0*/  LDS.128 R24, [R165+0x10] ;  /* 0x00001000a5187984 */ /* 0x000e280000000c00 */
[----:B------:R-:W1:Y:S04]  /*11b0*/  LDS.128 R20, [R165+0x20] ;  /* 0x00002000a5147984 */ /* 0x000e680000000c00 */
[----:B------:R-:W4:Y:S01]  /*11c0*/  LDS.128 R16, [R165+0x30] ;  /* 0x00003000a5107984 */ /* 0x000f220000000c00 */
[----:B------:R-:W-:Y:S06]  /*11d0*/  BAR.SYNC.DEFER_BLOCKING 0x0 ;  /* 0x0000000000007b1d */ /* 0x000fec0000010000 */
[----:B------:R-:W4:Y:S04]  /*11e0*/  LDG.E.128 R80, desc[UR32][R2.64] ;  /* 0x0000002002507981 */ /* 0x000f28000c1e1d00 */
[----:B------:R-:W4:Y:S04]  /*11f0*/  LDG.E.128 R76, desc[UR32][R2.64+0x200] ;  /* 0x00020020024c7981 */ /* 0x000f28000c1e1d00 */
[----:B--2---:R-:W2:Y:S04]  /*1200*/  LDG.E.128 R72, desc[UR32][R2.64+0x400] ;  /* 0x0004002002487981 */ /* 0x004ea8000c1e1d00 */
[----:B---3--:R3:W2:Y:S01]  /*1210*/  LDG.E.128 R84, desc[UR32][R2.64+0x600] ;  /* 0x0006002002547981 */ /* 0x0086a2000c1e1d00 */
[----:B-----5:R-:W-:Y:S01]  /*1220*/  FMUL.FTZ R32, R60, -1.4426950216293334961 ;  /* 0xbfb8aa3b3c207820 */ /* 0x020fe20000410000 */
[----:B------:R-:W-:Y:S01]  /*1230*/  FMUL.FTZ R33, R61, -1.4426950216293334961 ;  /* 0xbfb8aa3b3d217820 */ /* 0x000fe20000410000 */
[----:B------:R-:W-:Y:S01]  /*1240*/  FMUL.FTZ R34, R62, -1.4426950216293334961 ;  /* 0xbfb8aa3b3e227820 */ /* 0x000fe20000410000 */
[----:B------:R-:W-:Y:S01]  /*1250*/  FMUL.FTZ R35, R63, -1.4426950216293334961 ;  /* 0xbfb8aa3b3f237820 */ /* 0x000fe20000410000 */
[----:B0-----:R-:W-:Y:S01]  /*1260*/  FMUL.FTZ R88, R24, -1.4426950216293334961 ;  /* 0xbfb8aa3b18587820 */ /* 0x001fe20000410000 */
[----:B------:R-:W-:Y:S01]  /*1270*/  FMUL.FTZ R89, R25, -1.4426950216293334961 ;  /* 0xbfb8aa3b19597820 */ /* 0x000fe20000410000 */
[----:B------:R-:W0:Y:S01]  /*1280*/  MUFU.EX2 R32, R32 ;  /* 0x0000002000207308 */ /* 0x000e220000000800 */
[----:B-1----:R-:W-:Y:S01]  /*1290*/  FMUL.FTZ R96, R21, -1.4426950216293334961 ;  /* 0xbfb8aa3b15607820 */ /* 0x002fe20000410000 */
[----:B------:R-:W-:Y:S01]  /*12a0*/  FMUL.FTZ R97, R22, -1.4426950216293334961 ;  /* 0xbfb8aa3b16617820 */ /* 0x000fe20000410000 */
[----:B---3--:R-:W-:Y:S01]  /*12b0*/  FMUL.FTZ R2, R26, -1.4426950216293334961 ;  /* 0xbfb8aa3b1a027820 */ /* 0x008fe20000410000 */
[----:B------:R-:W1:Y:S01]  /*12c0*/  MUFU.EX2 R33, R33 ;  /* 0x0000002100217308 */ /* 0x000e620000000800 */
[----:B------:R-:W-:Y:S01]  /*12d0*/  FMUL.FTZ R3, R27, -1.4426950216293334961 ;  /* 0xbfb8aa3b1b037820 */ /* 0x000fe20000410000 */
[----:B------:R-:W-:Y:S01]  /*12e0*/  FMUL.FTZ R91, R20, -1.4426950216293334961 ;  /* 0xbfb8aa3b145b7820 */ /* 0x000fe20000410000 */
[----:B----4-:R-:W-:Y:S01]  /*12f0*/  FMUL.FTZ R100, R17, -1.4426950216293334961 ;  /* 0xbfb8aa3b11647820 */ /* 0x010fe20000410000 */
[----:B------:R-:W3:Y:S01]  /*1300*/  MUFU.EX2 R34, R34 ;  /* 0x0000002200227308 */ /* 0x000ee20000000800 */
[----:B------:R-:W-:Y:S01]  /*1310*/  FMUL.FTZ R101, R18, -1.4426950216293334961 ;  /* 0xbfb8aa3b12657820 */ /* 0x000fe20000410000 */
[----:B------:R-:W-:Y:S01]  /*1320*/  FMUL.FTZ R102, R19, -1.4426950216293334961 ;  /* 0xbfb8aa3b13667820 */ /* 0x000fe20000410000 */
[----:B------:R-:W-:Y:S01]  /*1330*/  UIMAD.WIDE.U32 UR12, UR11, UR14, UR8 ;  /* 0x0000000e0b0c72a5 */ /* 0x000fe2000f8e0008 */
[----:B------:R-:W4:Y:S01]  /*1340*/  MUFU.EX2 R35, R35 ;  /* 0x0000002300237308 */ /* 0x000f220000000800 */
[----:B0-----:R-:W-:-:S02]  /*1350*/  FADD.FTZ R32, R32, 1 ;  /* 0x3f80000020207421 */ /* 0x001fc40000010000 */
[----:B------:R-:W-:Y:S01]  /*1360*/  UIMAD UR13, UR11, UR15, UR13 ;  /* 0x0000000f0b0d72a4 */ /* 0x000fe2000f8e020d */
[----:B------:R0:W5:Y:S01]  /*1370*/  MUFU.EX2 R90, R88 ;  /* 0x00000058005a7308 */ /* 0x0001620000000800 */
[----:B-1----:R-:W-:Y:S02]  /*1380*/  FADD.FTZ R33, R33, 1 ;  /* 0x3f80000021217421 */ /* 0x002fe40000010000 */
[----:B------:R-:W-:Y:S01]  /*1390*/  UIMAD.WIDE.U32 UR12, UR10, UR36, UR12 ;  /* 0x000000240a0c72a5 */ /* 0x000fe2000f8e000c */
[----:B------:R1:W5:Y:S01]  /*13a0*/  MUFU.EX2 R92, R89 ;  /* 0x00000059005c7308 */ /* 0x0003620000000800 */
[----:B---3--:R-:W-:Y:S02]  /*13b0*/  FADD.FTZ R34, R34, 1 ;  /* 0x3f80000022227421 */ /* 0x008fe40000010000 */
[----:B------:R-:W-:Y:S01]  /*13c0*/  UIMAD UR14, UR10, UR37, UR13 ;  /* 0x000000250a0e72a4 */ /* 0x000fe2000f8e020d */
[----:B------:R-:W3:Y:S01]  /*13d0*/  MUFU.EX2 R93, R2 ;  /* 0x00000002005d7308 */ /* 0x000ee20000000800 */
[----:B0-----:R-:W-:Y:S01]  /*13e0*/  FMUL.FTZ R88, R23, -1.4426950216293334961 ;  /* 0xbfb8aa3b17587820 */ /* 0x001fe20000410000 */
[----:B----4-:R-:W-:Y:S01]  /*13f0*/  FADD.FTZ R35, R35, 1 ;  /* 0x3f80000023237421 */ /* 0x010fe20000010000 */
[----:B------:R-:W-:Y:S01]  /*1400*/  ULEA UR13, UP0, UR12, UR38, 0x2 ;  /* 0x000000260c0d7291 */ /* 0x000fe2000f8010ff */
[----:B------:R0:W4:Y:S01]  /*1410*/  MUFU.EX2 R94, R3 ;  /* 0x00000003005e7308 */ /* 0x0001220000000800 */
[----:B-1----:R-:W-:Y:S01]  /*1420*/  FMUL.FTZ R89, R16, -1.4426950216293334961 ;  /* 0xbfb8aa3b10597820 */ /* 0x002fe20000410000 */
[----:B-----5:R-:W-:Y:S01]  /*1430*/  FADD.FTZ R90, R90, 1 ;  /* 0x3f8000005a5a7421 */ /* 0x020fe20000010000 */
[----:B------:R-:W-:Y:S01]  /*1440*/  ULEA.HI.X UR12, UR12, UR39, UR14, 0x2, UP0 ;  /* 0x000000270c0c7291 */ /* 0x000fe200080f140e */
[----:B------:R-:W1:Y:S01]  /*1450*/  MUFU.EX2 R98, R88 ;  /* 0x0000005800627308 */ /* 0x000e620000000800 */
[----:B------:R-:W-:Y:S01]  /*1460*/  UISETP.NE.U32.AND UP0, UPT, UR34, URZ, UPT ;  /* 0x000000ff2200728c */ /* 0x000fe2000bf05070 */
[----:B------:R-:W-:-:S02]  /*1470*/  FADD.FTZ R92, R92, 1 ;  /* 0x3f8000005c5c7421 */ /* 0x000fc40000010000 */
[----:B------:R-:W5:Y:S01]  /*1480*/  MUFU.EX2 R99, R89 ;  /* 0x0000005900637308 */ /* 0x000f620000000800 */
[----:B------:R-:W-:Y:S01]  /*1490*/  UISETP.NE.AND.EX UP0, UPT, UR35, URZ, UPT, UP0 ;  /* 0x000000ff2300728c */ /* 0x000fe2000bf05300 */
[----:B---3--:R-:W-:Y:S02]  /*14a0*/  FADD.FTZ R93, R93, 1 ;  /* 0x3f8000005d5d7421 */ /* 0x008fe40000010000 */
[----:B0-----:R-:W0:Y:S01]  /*14b0*/  MUFU.RCP R3, R32 ;  /* 0x0000002000037308 */ /* 0x001e220000001000 */
[----:B----4-:R-:W-:Y:S01]  /*14c0*/  FADD.FTZ R94, R94, 1 ;  /* 0x3f8000005e5e7421 */ /* 0x010fe20000010000 */
[----:B-1----:R-:W-:-:S06]  /*14d0*/  FADD.FTZ R98, R98, 1 ;  /* 0x3f80000062627421 */ /* 0x002fcc0000010000 */
[----:B------:R-:W1:Y:S01]  /*14e0*/  MUFU.RCP R2, R33 ;  /* 0x0000002100027308 */ /* 0x000e620000001000 */
[----:B-----5:R-:W-:-:S07]  /*14f0*/  FADD.FTZ R99, R99, 1 ;  /* 0x3f80000063637421 */ /* 0x020fce0000010000 */
[----:B------:R-:W3:Y:S01]  /*1500*/  MUFU.RCP R89, R34 ;  /* 0x0000002200597308 */ /* 0x000ee20000001000 */
[----:B0-----:R-:W-:-:S04]  /*1510*/  FADD.FTZ R53, -R3, 1 ;  /* 0x3f80000003357421 */ /* 0x001fc80000010100 */
[----:B------:R-:W-:-:S03]  /*1520*/  FFMA.FTZ R53, R60, R53, 1 ;  /* 0x3f8000003c357423 */ /* 0x000fc60000010035 */
[----:B------:R-:W0:Y:S01]  /*1530*/  MUFU.RCP R88, R35 ;  /* 0x0000002300587308 */ /* 0x000e220000001000 */
[----:B-1----:R-:W-:-:S04]  /*1540*/  FADD.FTZ R52, -R2, 1 ;  /* 0x3f80000002347421 */ /* 0x002fc80000010100 */
[----:B------:R-:W-:-:S03]  /*1550*/  FFMA.FTZ R52, R61, R52, 1 ;  /* 0x3f8000003d347423 */ /* 0x000fc60000010034 */
[----:B------:R1:W4:Y:S01]  /*1560*/  MUFU.EX2 R95, R91 ;  /* 0x0000005b005f7308 */ /* 0x0003220000000800 */
[----:B---3--:R-:W-:-:S03]  /*1570*/  FADD.FTZ R55, -R89, 1 ;  /* 0x3f80000059377421 */ /* 0x008fc60000010100 */
[----:B------:R-:W3:Y:S01]  /*1580*/  MUFU.EX2 R96, R96 ;  /* 0x0000006000607308 */ /* 0x000ee20000000800 */
[----:B------:R-:W-:-:S03]  /*1590*/  FFMA.FTZ R55, R62, R55, 1 ;  /* 0x3f8000003e377423 */ /* 0x000fc60000010037 */
[----:B------:R-:W5:Y:S01]  /*15a0*/  MUFU.EX2 R97, R97 ;  /* 0x0000006100617308 */ /* 0x000f620000000800 */
[----:B0-----:R-:W-:-:S03]  /*15b0*/  FADD.FTZ R54, -R88, 1 ;  /* 0x3f80000058367421 */ /* 0x001fc60000010100 */
[----:B-1----:R-:W-:Y:S01]  /*15c0*/  MUFU.RCP R91, R90 ;  /* 0x0000005a005b7308 */ /* 0x002fe20000001000 */
[----:B------:R-:W-:Y:S01]  /*15d0*/  FFMA.FTZ R54, R63, R54, 1 ;  /* 0x3f8000003f367423 */ /* 0x000fe20000010036 */
[----:B----4-:R-:W-:Y:S01]  /*15e0*/  FADD.FTZ R95, R95, 1 ;  /* 0x3f8000005f5f7421 */ /* 0x010fe20000010000 */
[----:B---3--:R-:W-:-:S05]  /*15f0*/  FADD.FTZ R96, R96, 1 ;  /* 0x3f80000060607421 */ /* 0x008fca0000010000 */
[----:B------:R-:W-:Y:S01]  /*1600*/  MUFU.RCP R92, R92 ;  /* 0x0000005c005c7308 */ /* 0x000fe20000001000 */
[----:B-----5:R-:W-:-:S07]  /*1610*/  FADD.FTZ R97, R97, 1 ;  /* 0x3f80000061617421 */ /* 0x020fce0000010000 */
[----:B------:R-:W-:Y:S08]  /*1620*/  MUFU.RCP R93, R93 ;  /* 0x0000005d005d7308 */ /* 0x000ff00000001000 */
[----:B------:R-:W0:Y:S08]  /*1630*/  MUFU.RCP R94, R94 ;  /* 0x0000005e005e7308 */ /* 0x000e300000001000 */
[----:B------:R-:W1:Y:S04]  /*1640*/  MUFU.EX2 R100, R100 ;  /* 0x0000006400647308 */ /* 0x000e680000000800 */
[----:B------:R-:W3:Y:S04]  /*1650*/  MUFU.EX2 R101, R101 ;  /* 0x0000006500657308 */ /* 0x000ee80000000800 */
[----:B------:R-:W4:Y:S01]  /*1660*/  MUFU.EX2 R102, R102 ;  /* 0x0000006600667308 */ /* 0x000f220000000800 */
[----:B0-----:R-:W-:-:S03]  /*1670*/  FADD.FTZ R66, -R94, 1 ;  /* 0x3f8000005e427421 */ /* 0x001fc60000010100 */
[----:B------:R-:W0:Y:S01]  /*1680*/  MUFU.RCP R96, R96 ;  /* 0x0000006000607308 */ /* 0x000e220000001000 */
[----:B-1----:R-:W-:Y:S01]  /*1690*/  FADD.FTZ R100, R100, 1 ;  /* 0x3f80000064647421 */ /* 0x002fe20000010000 */
[----:B------:R-:W-:Y:S01]  /*16a0*/  FFMA.FTZ R68, R27, R66, 1 ;  /* 0x3f8000001b447423 */ /* 0x000fe20000010042 */
[----:B---3--:R-:W-:-:S05]  /*16b0*/  FADD.FTZ R101, R101, 1 ;  /* 0x3f80000065657421 */ /* 0x008fca0000010000 */
[----:B------:R-:W1:Y:S01]  /*16c0*/  MUFU.RCP R97, R97 ;  /* 0x0000006100617308 */ /* 0x000e620000001000 */
[----:B----4-:R-:W-:-:S07]  /*16d0*/  FADD.FTZ R102, R102, 1 ;  /* 0x3f80000066667421 */ /* 0x010fce0000010000 */
[----:B------:R-:W3:Y:S08]  /*16e0*/  MUFU.RCP R98, R98 ;  /* 0x0000006200627308 */ /* 0x000ef00000001000 */
[----:B------:R-:W4:Y:S08]  /*16f0*/  MUFU.RCP R95, R95 ;  /* 0x0000005f005f7308 */ /* 0x000f300000001000 */
[----:B------:R-:W5:Y:S08]  /*1700*/  MUFU.RCP R100, R100 ;  /* 0x0000006400647308 */ /* 0x000f700000001000 */
[----:B------:R-:W5:Y:S08]  /*1710*/  MUFU.RCP R101, R101 ;  /* 0x0000006500657308 */ /* 0x000f700000001000 */
[----:B------:R-:W5:Y:S08]  /*1720*/  MUFU.RCP R102, R102 ;  /* 0x0000006600667308 */ /* 0x000f700000001000 */
[----:B------:R-:W5:Y:S01]  /*1730*/  MUFU.RCP R99, R99 ;  /* 0x0000006300637308 */ /* 0x000f620000001000 */
[----:B------:R-:W-:Y:S04]  /*1740*/  STS.128 [R166], R80 ;  /* 0x00000050a6007388 */ /* 0x000fe80000000c00 */
[----:B------:R-:W-:Y:S04]  /*1750*/  STS.128 [R166+0x200], R76 ;  /* 0x0002004ca6007388 */ /* 0x000fe80000000c00 */
[----:B--2---:R-:W-:Y:S04]  /*1760*/  STS.128 [R166+0x400], R72 ;  /* 0x00040048a6007388 */ /* 0x004fe80000000c00 */
[----:B------:R2:W-:Y:S01]  /*1770*/  STS.128 [R166+0x600], R84 ;  /* 0x00060054a6007388 */ /* 0x0005e20000000c00 */
[----:B------:R-:W-:-:S03]  /*1780*/  NOP ;  /* 0x0000000000007918 */ /* 0x000fc60000000000 */
[----:B------:R-:W0:Y:S04]  /*1790*/  LDS.128 R32, [R165] ;  /* 0x00000000a5207984 */ /* 0x000e280000000c00 */
        /* <DEDUP_REMOVED lines=22> */
[C---:B------:R-:W-:Y:S01]  /*1900*/  FADD.FTZ R3, -R91.reuse, 1 ;  /* 0x3f8000005b037421 */ /* 0x040fe20000010100 */
[----:B------:R-:W2:Y:S01]  /*1910*/  LDS.128 R52, [R165+0x30] ;  /* 0x00003000a5347984 */ /* 0x000ea20000000c00 */
[----:B-1----:R-:W-:Y:S01]  /*1920*/  FMUL.FTZ R2, R8, R56 ;  /* 0x0000003808027220 */ /* 0x002fe20000410000 */
[C---:B------:R-:W-:Y:S01]  /*1930*/  FMUL.FTZ R89, R24.reuse, R91 ;  /* 0x0000005b18597220 */ /* 0x040fe20000410000 */
[----:B------:R-:W-:Y:S01]  /*1940*/  FFMA.FTZ R3, R24, R3, 1 ;  /* 0x3f80000018037423 */ /* 0x000fe20000010003 */
[----:B------:R-:W-:Y:S01]  /*1950*/  FADD.FTZ R24, -R92, 1 ;  /* 0x3f8000005c187421 */ /* 0x000fe20000010100 */
[----:B------:R-:W-:Y:S01]  /*1960*/  FMUL.FTZ R2, R91, R2 ;  /* 0x000000025b027220 */ /* 0x000fe20000410000 */
        /* <DEDUP_REMOVED lines=18> */
[----:B----4-:R-:W-:Y:S01]  /*1a90*/  FADD.FTZ R3, -R95, 1 ;  /* 0x3f8000005f037421 */ /* 0x010fe20000010100 */
[----:B------:R-:W-:Y:S01]  /*1aa0*/  FFMA.FTZ R24, R21, R2, 1 ;  /* 0x3f80000015187423 */ /* 0x000fe20000010002 */
[----:B------:R-:W-:Y:S01]  /*1ab0*/  FFMA.FTZ R69, R22, R25, 1 ;  /* 0x3f80000016457423 */ /* 0x000fe20000010019 */
[----:B------:R-:W-:Y:S01]  /*1ac0*/  FFMA.FTZ R70, R23, R68, 1 ;  /* 0x3f80000017467423 */ /* 0x000fe20000010044 */
[----:B------:R-:W-:Y:S01]  /*1ad0*/  FFMA.FTZ R3, R20, R3, 1 ;  /* 0x3f80000014037423 */ /* 0x000fe20000010003 */
[----:B------:R-:W-:Y:S01]  /*1ae0*/  FMUL.FTZ R93, R26, R93 ;  /* 0x0000005d1a5d7220 */ /* 0x000fe20000410000 */
[----:B------:R-:W-:Y:S01]  /*1af0*/  FMUL.FTZ R94, R27, R94 ;  /* 0x0000005e1b5e7220 */ /* 0x000fe20000410000 */
[----:B------:R-:W-:Y:S01]  /*1b00*/  FMUL.FTZ R143, R8, R89 ;  /* 0x00000059088f7220 */ /* 0x000fe20000410000 */
[----:B------:R-:W-:Y:S01]  /*1b10*/  FFMA.FTZ R8, R48, R148, R171 ;  /* 0x0000009430087223 */ /* 0x000fe200000100ab */
        /* <DEDUP_REMOVED lines=13> */
[----:B-----5:R-:W-:Y:S01]  /*1bf0*/  FADD.FTZ R2, -R100, 1 ;  /* 0x3f80000064027421 */ /* 0x020fe20000010100 */
        /* <DEDUP_REMOVED lines=21> */
[----:B------:R-:W-:Y:S01]  /*1d50*/  MOV R2, UR13 ;  /* 0x0000000d00027c02 */ /* 0x000fe20008000f00 */
[----:B------:R-:W-:Y:S01]  /*1d60*/  FMUL.FTZ R100, R17, R100 ;  /* 0x0000006411647220 */ /* 0x000fe20000410000 */
[----:B------:R-:W-:Y:S01]  /*1d70*/  MOV R3, UR12 ;  /* 0x0000000c00037c02 */ /* 0x000fe20008000f00 */
[----:B------:R-:W-:Y:S01]  /*1d80*/  STS.128 [R165+0x10], R64 ;  /* 0x00001040a5007388 */ /* 0x000fe20000000c00 */
[----:B------:R-:W-:Y:S01]  /*1d90*/  FMUL.FTZ R99, R16, R99 ;  /* 0x0000006310637220 */ /* 0x000fe20000410000 */
[----:B------:R-:W-:Y:S01]  /*1da0*/  FMUL.FTZ R134, R5, R100 ;  /* 0x0000006405867220 */ /* 0x000fe20000410000 */
[----:B------:R-:W-:Y:S01]  /*1db0*/  FFMA.FTZ R5, R49, R146, R8 ;  /* 0x0000009231057223 */ /* 0x000fe20000010008 */
[----:B------:R-:W-:Y:S01]  /*1dc0*/  STS.128 [R165+0x20], R76 ;  /* 0x0000204ca5007388 */ /* 0x000fe20000000c00 */
[----:B------:R-:W-:-:S04]  /*1dd0*/  IMAD.WIDE.U32 R2, R0, 0x10, R2 ;  /* 0x0000001000027825 */ /* 0x000fc800078e0002 */
        /* <DEDUP_REMOVED lines=11> */
[----:B------:R-:W-:Y:S01]  /*1e90*/  FFMA.FTZ R4, R50, R145, R5 ;  /* 0x0000009132047223 */ /* 0x000fe20000010005 */
        /* <DEDUP_REMOVED lines=55> */
.L_x_15012:
        /* <DEDUP_REMOVED lines=64> */
[----:B0-----:R-:W-:Y:S01]  /*2610*/  ISETP.EQ.AND P0, PT, R0, RZ, P0 ;  /* 0x000000ff0000720c */ /* 0x001fe20000702270 */
[----:B------:R-:W0:Y:S01]  /*2620*/  LDCU.64 UR36, c[0x0][0x440] ;  /* 0x00008800ff2477ac */ /* 0x000e220008000a00 */
[----:B------:R-:W0:Y:S01]  /*2630*/  LDCU.64 UR38, c[0x0][0x3e0] ;  /* 0x00007c00ff2677ac */ /* 0x000e220008000a00 */
[----:B------:R-:W0:Y:S01]  /*2640*/  LDCU.64 UR40, c[0x0][0x4d0] ;  /* 0x00009a00ff2877ac */ /* 0x000e220008000a00 */
[----:B------:R-:W0:Y:S01]  /*2650*/  LDCU.64 UR42, c[0x0][0x4f0] ;  /* 0x00009e00ff2a77ac */ /* 0x000e220008000a00 */
[----:B------:R-:W0:Y:S01]  /*2660*/  LDCU.128 UR12, c[0x0][0x3a0] ;  /* 0x00007400ff0c77ac */ /* 0x000e220008000c00 */
[----:B------:R-:W-:-:S07]  /*2670*/  UMOV UR8, URZ ;  /* 0x000000ff00087c82 */ /* 0x000fce0008000000 */
.L_x_15093:
[----:B------:R-:W5:Y:S01]  /*2680*/  S2R R131, SR_TID.X ;  /* 0x0000000000837919 */ /* 0x000f620000002100 */
[----:B----4-:R-:W-:-:S04]  /*2690*/  UIMAD.WIDE.U32 UR10, UR8, UR34, URZ ;  /* 0x00000022080a72a5 */ /* 0x010fc8000f8e00ff */
        /* <DEDUP_REMOVED lines=9> */
[----:B------:R-:W4:Y:S04]  /*2730*/  LDG.E.128 R52, desc[UR32][R2.64] ;  /* 0x0000002002347981 */ /* 0x000f28000c1e1d00 */
[----:B------:R-:W5:Y:S04]  /*2740*/  LDG.E.128 R56, desc[UR32][R2.64+0x200] ;  /* 0x0002002002387981 */ /* 0x000f68000c1e1d00 */
[----:B------:R-:W2:Y:S04]  /*2750*/  LDG.E.128 R60, desc[UR32][R2.64+0x400] ;  /* 0x00040020023c7981 */ /* 0x000ea8000c1e1d00 */
[----:B---3--:R-:W3:Y:S04]  /*2760*/  LDG.E.128 R64, desc[UR32][R2.64+0x600] ;  /* 0x0006002002407981 */ /* 0x008ee8000c1e1d00 */
[----:B------:R-:W3:Y:S04]  /*2770*/  LDG.E.128 R68, desc[UR32][R2.64+0x800] ;  /* 0x0008002002447981 */ /* 0x000ee8000c1e1d00 */
[----:B------:R-:W3:Y:S04]  /*2780*/  LDG.E.128 R72, desc[UR32][R2.64+0xa00] ;  /* 0x000a002002487981 */ /* 0x000ee8000c1e1d00 */
[----:B------:R-:W3:Y:S04]  /*2790*/  LDG.E.128 R76, desc[UR32][R2.64+0xc00] ;  /* 0x000c0020024c7981 */ /* 0x000ee8000c1e1d00 */
[----:B------:R-:W3:Y:S01]  /*27a0*/  LDG.E.128 R80, desc[UR32][R2.64+0xe00] ;  /* 0x000e002002507981 */ /* 0x000ee2000c1e1d00 */
        /* <DEDUP_REMOVED lines=8> */
[----:B------:R-:W-:-:S05]  /*2830*/  MOV R85, UR10 ;  /* 0x0000000a00557c02 */ /* 0x000fca0008000f00 */
[----:B------:R-:W3:Y:S01]  /*2840*/  LDG.E.64 R2, desc[UR32][R84.64] ;  /* 0x0000002054027981 */ /* 0x000ee2000c1e1b00 */
[----:B------:R-:W-:-:S04]  /*2850*/  UIMAD.WIDE.U32 UR10, UR8, UR38, URZ ;  /* 0x00000026080a72a5 */ /* 0x000fc8000f8e00ff */
[----:B------:R-:W-:Y:S02]  /*2860*/  UIMAD UR9, UR8, UR39, UR11 ;  /* 0x00000027080972a4 */ /* 0x000fe4000f8e020b */
[----:B------:R-:W-:-:S04]  /*2870*/  ULEA UR11, UP0, UR10, UR29, 0x2 ;  /* 0x0000001d0a0b7291 */ /* 0x000fc8000f8010ff */
[----:B------:R-:W-:Y:S02]  /*2880*/  ULEA.HI.X UR10, UR10, UR30, UR9, 0x2, UP0 ;  /* 0x0000001e0a0a7291 */ /* 0x000fe400080f1409 */
[----:B------:R-:W-:-:S04]  /*2890*/  MOV R116, UR11 ;  /* 0x0000000b00747c02 */ /* 0x000fc80008000f00 */
[----:B------:R-:W-:-:S03]  /*28a0*/  MOV R117, UR10 ;  /* 0x0000000a00757c02 */ /* 0x000fc60008000f00 */
[----:B------:R-:W-:Y:S01]  /*28b0*/  IMAD.WIDE.U32 R116, R87, 0x10, R116 ;  /* 0x0000001057747825 */ /* 0x000fe200078e0074 */
[----:B----4-:R0:W-:Y:S04]  /*28c0*/  STS.128 [R166], R52 ;  /* 0x00000034a6007388 */ /* 0x0101e80000000c00 */
[----:B-----5:R4:W-:Y:S04]  /*28d0*/  STS.128 [R166+0x210], R56 ;  /* 0x00021038a6007388 */ /* 0x0209e80000000c00 */
[----:B--2---:R2:W-:Y:S04]  /*28e0*/  STS.128 [R166+0x420], R60 ;  /* 0x0004203ca6007388 */ /* 0x0045e80000000c00 */
[----:B---3--:R3:W-:Y:S04]  /*28f0*/  STS.128 [R166+0x630], R64 ;  /* 0x00063040a6007388 */ /* 0x0087e80000000c00 */
        /* <DEDUP_REMOVED lines=13> */
[----:B------:R-:W-:-:S13]  /*29d0*/  R2UR UR46, R3 ;  /* 0x00000000032e72ca */ /* 0x000fda00000e0000 */
[----:B------:R-:W-:-:S04]  /*29e0*/  FMUL.FTZ R0, R164, UR46 ;  /* 0x0000002ea4007c20 */ /* 0x000fc80008410000 */
[----:B------:R-:W-:Y:S01]  /*29f0*/  FMUL.RZ R3, R0, 0.15915493667125701904 ;  /* 0x3e22f98300037820 */ /* 0x000fe2000040c000 */
[----:B------:R-:W-:-:S04]  /*2a00*/  FMUL.FTZ R0, R161, UR46 ;  /* 0x0000002ea1007c20 */ /* 0x000fc80008410000 */
[----:B0-----:R-:W-:Y:S01]  /*2a10*/  FMUL.RZ R52, R0, 0.15915493667125701904 ;  /* 0x3e22f98300347820 */ /* 0x001fe2000040c000 */
[----:B------:R-:W-:-:S04]  /*2a20*/  FMUL.FTZ R0, R162, UR46 ;  /* 0x0000002ea2007c20 */ /* 0x000fc80008410000 */
[----:B------:R-:W-:Y:S01]  /*2a30*/  FMUL.RZ R54, R0, 0.15915493667125701904 ;  /* 0x3e22f98300367820 */ /* 0x000fe2000040c000 */
[----:B------:R-:W-:-:S04]  /*2a40*/  FMUL.FTZ R0, R159, UR46 ;  /* 0x0000002e9f007c20 */ /* 0x000fc80008410000 */
[----:B----4-:R-:W-:Y:S01]  /*2a50*/  FMUL.RZ R56, R0, 0.15915493667125701904 ;  /* 0x3e22f98300387820 */ /* 0x010fe2000040c000 */
[----:B------:R-:W-:Y:S01]  /*2a60*/  FMUL.FTZ R0, R160, UR46 ;  /* 0x0000002ea0007c20 */ /* 0x000fe20008410000 */
        /* <DEDUP_REMOVED lines=22> */
[----:B---3--:R0:W3:Y:S01]  /*2bd0*/  MUFU.COS R65, R52 ;  /* 0x0000003400417308 */ /* 0x0080e20000000000 */
        /* <DEDUP_REMOVED lines=11> */
[----:B----4-:R-:W-:Y:S01]  /*2c90*/  FMUL.RZ R56, R0, 0.15915493667125701904 ;  /* 0x3e22f98300387820 */ /* 0x010fe2000040c000 */
[----:B------:R-:W-:-:S04]  /*2ca0*/  FMUL.FTZ R0, R152, UR46 ;  /* 0x0000002e98007c20 */ /* 0x000fc80008410000 */
[----:B------:R-:W-:Y:S01]  /*2cb0*/  FMUL.RZ R58, R0, 0.15915493667125701904 ;  /* 0x3e22f983003a7820 */ /* 0x000fe2000040c000 */
[----:B------:R-:W-:-:S06]  /*2cc0*/  FMUL.FTZ R0, R164, R2 ;  /* 0x00000002a4007220 */ /* 0x000fcc0000410000 */
[----:B------:R-:W4:Y:S01]  /*2cd0*/  MUFU.EX2 R0, R0 ;  /* 0x0000000000007308 */ /* 0x000f220000000800 */
[----:B------:R-:W-:-:S03]  /*2ce0*/  FMUL.FTZ R60, R157, R2 ;  /* 0x000000029d3c7220 */ /* 0x000fc60000410000 */
[----:B------:R-:W-:Y:S08]  /*2cf0*/  MUFU.SIN R177, R52 ;  /* 0x0000003400b17308 */ /* 0x000ff00000000400 */
[----:B------:R1:W-:Y:S08]  /*2d00*/  MUFU.COS R178, R52 ;  /* 0x0000003400b27308 */ /* 0x0003f00000000000 */
[----:B------:R-:W-:Y:S01]  /*2d10*/  MUFU.SIN R175, R54 ;  /* 0x0000003600af7308 */ /* 0x000fe20000000400 */
[----:B-1----:R-:W-:-:S07]  /*2d20*/  FMUL.FTZ R52, R161, R2 ;  /* 0x00000002a1347220 */ /* 0x002fce0000410000 */
[----:B------:R1:W-:Y:S08]  /*2d30*/  MUFU.COS R176, R54 ;  /* 0x0000003600b07308 */ /* 0x0003f00000000000 */
[----:B------:R-:W-:Y:S01]  /*2d40*/  MUFU.SIN R173, R56 ;  /* 0x0000003800ad7308 */ /* 0x000fe20000000400 */
[----:B-1----:R-:W-:-:S07]  /*2d50*/  FMUL.FTZ R54, R162, R2 ;  /* 0x00000002a2367220 */ /* 0x002fce0000410000 */
[----:B------:R1:W-:Y:S08]  /*2d60*/  MUFU.COS R174, R56 ;  /* 0x0000003800ae7308 */ /* 0x0003f00000000000 */
[----:B------:R-:W-:Y:S01]  /*2d70*/  MUFU.SIN R170, R58 ;  /* 0x0000003a00aa7308 */ /* 0x000fe20000000400 */
[----:B-1----:R-:W-:-:S07]  /*2d80*/  FMUL.FTZ R56, R159, R2 ;  /* 0x000000029f387220 */ /* 0x002fce0000410000 */
[----:B------:R1:W-:Y:S01]  /*2d90*/  MUFU.COS R172, R58 ;  /* 0x0000003a00ac7308 */ /* 0x0003e20000000000 */
[C---:B----4-:R-:W-:Y:S01]  /*2da0*/  FMUL.FTZ R130, R0.reuse, R53 ;  /* 0x0000003500827220 */ /* 0x050fe20000410000 */
[----:B------:R-:W-:Y:S01]  /*2db0*/  FMUL.FTZ R129, R0, R129 ;  /* 0x0000008100817220 */ /* 0x000fe20000410000 */
[----:B-1----:R-:W-:-:S05]  /*2dc0*/  FMUL.FTZ R58, R160, R2 ;  /* 0x00000002a03a7220 */ /* 0x002fca0000410000 */
[----:B------:R-:W1:Y:S01]  /*2dd0*/  MUFU.EX2 R52, R52 ;  /* 0x0000003400347308 */ /* 0x000e620000000800 */
[----:B------:R-:W-:Y:S01]  /*2de0*/  UMOV UR31, 0x400 ;  /* 0x00000400001f7882 */ /* 0x000fe20000000000 */
[----:B------:R-:W-:Y:S02]  /*2df0*/  SHF.L.U32 R0, R167, 0x3, RZ ;  /* 0x00000003a7007819 */ /* 0x000fe400000006ff */
[----:B------:R-:W4:Y:S04]  /*2e00*/  MUFU.EX2 R54, R54 ;  /* 0x0000003600367308 */ /* 0x000f280000000800 */
[----:B------:R-:W2:Y:S04]  /*2e10*/  MUFU.EX2 R56, R56 ;  /* 0x0000003800387308 */ /* 0x000ea80000000800 */
[----:B------:R-:W3:Y:S04]  /*2e20*/  MUFU.EX2 R58, R58 ;  /* 0x0000003a003a7308 */ /* 0x000ee80000000800 */
[----:B------:R-:W5:Y:S01]  /*2e30*/  MUFU.EX2 R60, R60 ;  /* 0x0000003c003c7308 */ /* 0x000f620000000800 */
[----:B0-----:R-:W-:Y:S01]  /*2e40*/  ULEA UR31, UR9, UR31, 0x18 ;  /* 0x0000001f091f7291 */ /* 0x001fe2000f8ec0ff */
[----:B------:R-:W-:Y:S01]  /*2e50*/  LEA.HI.SX32 R185, R0, R0, 0x1b ;  /* 0x0000000000b97211 */ /* 0x000fe200078fdaff */
[----:B------:R-:W-:-:S04]  /*2e60*/  FMUL.FTZ R0, R150, UR46 ;  /* 0x0000002e96007c20 */ /* 0x000fc80008410000 */
[----:B------:R-:W-:Y:S01]  /*2e70*/  LEA R185, R185, UR31, 0x4 ;  /* 0x0000001fb9b97c11 */ /* 0x000fe2000f8e20ff */
[----:B------:R-:W-:Y:S01]  /*2e80*/  FMUL.RZ R119, R0, 0.15915493667125701904 ;  /* 0x3e22f98300777820 */ /* 0x000fe2000040c000 */
[C---:B-1----:R-:W-:Y:S01]  /*2e90*/  FMUL.FTZ R128, R52.reuse, R55 ;  /* 0x0000003734807220 */ /* 0x042fe20000410000 */
[----:B------:R-:W-:Y:S01]  /*2ea0*/  FMUL.FTZ R127, R52, R127 ;  /* 0x0000007f347f7220 */ /* 0x000fe20000410000 */
[C---:B----4-:R-:W-:Y:S01]  /*2eb0*/  FMUL.FTZ R126, R54.reuse, R57 ;  /* 0x00000039367e7220 */ /* 0x050fe20000410000 */
[----:B------:R-:W-:Y:S01]  /*2ec0*/  FMUL.FTZ R125, R54, R125 ;  /* 0x0000007d367d7220 */ /* 0x000fe20000410000 */
[C---:B--2---:R-:W-:Y:S01]  /*2ed0*/  FMUL.FTZ R124, R56.reuse, R59 ;  /* 0x0000003b387c7220 */ /* 0x044fe20000410000 */
[----:B------:R-:W-:Y:S01]  /*2ee0*/  FMUL.FTZ R123, R56, R123 ;  /* 0x0000007b387b7220 */ /* 0x000fe20000410000 */
[C---:B---3--:R-:W-:Y:S01]  /*2ef0*/  FMUL.FTZ R122, R58.reuse, R61 ;  /* 0x0000003d3a7a7220 */ /* 0x048fe20000410000 */
        /* <DEDUP_REMOVED lines=134> */
.L_x_15015:
[----:B------:R0:W1:Y:S02]  /*3760*/  LDS.64 R88, [R195+UR31+0x5658] ;  /* 0x0056581fc3587984 */ /* 0x0000640008000a00 */
.L_x_15016:
[----:B------:R-:W-:Y:S05]  /*3770*/  BSYNC.RECONVERGENT B0 ;  /* 0x0000000000007941 */ /* 0x000fea0003800200 */
.L_x_15014:
        /* <DEDUP_REMOVED lines=540> */
.L_x_15018:
[----:B------:R-:W-:Y:S05]  /*5940*/  BSYNC.RECONVERGENT B0 ;  /* 0x0000000000007941 */ /* 0x000fea0003800200 */
.L_x_15017:
        /* <DEDUP_REMOVED lines=16> */
.L_x_15020:
[----:B------:R-:W-:Y:S05]  /*5a50*/  BSYNC.RECONVERGENT B0 ;  /* 0x0000000000007941 */ /* 0x000fea0003800200 */
.L_x_15019:
        /* <DEDUP_REMOVED lines=16> */
.L_x_15022:
[----:B------:R-:W-:Y:S05]  /*5b60*/  BSYNC.RECONVERGENT B0 ;  /* 0x0000000000007941 */ /* 0x000fea0003800200 */
.L_x_15021:
        /* <DEDUP_REMOVED lines=16> */
.L_x_15024:
[----:B------:R-:W-:Y:S05]  /*5c70*/  BSYNC.RECONVERGENT B0 ;  /* 0x0000000000007941 */ /* 0x000fea0003800200 */
.L_x_15023:
        /* <DEDUP_REMOVED lines=20> */
.L_x_15026:
[----:B------:R-:W-:Y:S05]  /*5dc0*/  BSYNC.RECONVERGENT B0 ;  /* 0x0000000000007941 */ /* 0x000fea0003800200 */
.L_x_15025:
        /* <DEDUP_REMOVED lines=507> */
[C---:B--2---:R-:W-:Y:S01]  /*7d80*/  IADD3 R180, PT, PT, R131.reuse, 0x1a0, RZ ;  /* 0x000001a083b47810 */ /* 0x044fe20007ffe0ff */
[----:B------:R-:W-:Y:S01]  /*7d90*/  FMUL.FTZ R210, R146, -R210 ;  /* 0x800000d292d27220 */ /* 0x000fe20000410000 */
[C---:B------:R-:W-:Y:S01]  /*7da0*/  IADD3 R174, PT, PT, R131.reuse, 0x160, RZ ;  /* 0x0000016083ae7810 */ /* 0x040fe20007ffe0ff */
        /* <DEDUP_REMOVED lines=201> */
.L_x_15028:
[----:B------:R-:W-:Y:S05]  /*8a40*/  BSYNC.RECONVERGENT B0 ;  /* 0x0000000000007941 */ /* 0x000fea0003800200 */
.L_x_15027:
[----:B-1----:R0:W1:Y:S01]  /*8a50*/  LDS R197, [R184+0x3200] ;  /* 0x00320000b8c57984 */ /* 0x0020620000000800 */
[----:B------:R-:W-:Y:S04]  /*8a60*/  BSSY.RECONVERGENT B0, `(.L_x_15029) ;  /* 0x0000004000007945 */ /* 0x000fe80003800200 */
[----:B------:R-:W-:Y:S05]  /*8a70*/  @!P2 BRA `(.L_x_15030) ;  /* 0x000000000008a947 */ /* 0x000fea0003800000 */
[----:B------:R2:W-:Y:S04]  /*8a80*/  REDG.E.ADD.F32.FTZ.RN.STRONG.GPU desc[UR32][R84.64+0x80], R226 ;  /* 0x000080e2540079a6 */ /* 0x0005e8000c12f320 */
[----:B-1----:R2:W-:Y:S02]  /*8a90*/  REDG.E.ADD.F32.FTZ.RN.STRONG.GPU desc[UR32][R86.64+0x80], R197 ;  /* 0x000080c5560079a6 */ /* 0x0025e4000c12f320 */
.L_x_15030:
[----:B------:R-:W-:Y:S05]  /*8aa0*/  BSYNC.RECONVERGENT B0 ;  /* 0x0000000000007941 */ /* 0x000fea0003800200 */
.L_x_15029:
        /* <DEDUP_REMOVED lines=11> */
.L_x_15032:
[----:B------:R-:W-:Y:S05]  /*8b60*/  BSYNC.RECONVERGENT B0 ;  /* 0x0000000000007941 */ /* 0x000fea0003800200 */
.L_x_15031:
[----:B---34-:R3:W4:Y:S01]  /*8b70*/  LDS R183, [R182+0x3300] ;  /* 0x00330000b6b77984 */ /* 0x0187220000000800 */
[----:B------:R-:W-:Y:S04]  /*8b80*/  BSSY.RECONVERGENT B0, `(.L_x_15033) ;  /* 0x0000004000007945 */ /* 0x000fe80003800200 */
[----:B------:R-:W-:Y:S05]  /*8b90*/  @!P1 BRA `(.L_x_15034) ;  /* 0x0000000000089947 */ /* 0x000fea0003800000 */
[----:B------:R0:W-:Y:S04]  /*8ba0*/  REDG.E.ADD.F32.FTZ.RN.STRONG.GPU desc[UR32][R84.64+0x180], R222 ;  /* 0x000180de540079a6 */ /* 0x0001e8000c12f320 */
[----:B----4-:R0:W-:Y:S02]  /*8bb0*/  REDG.E.ADD.F32.FTZ.RN.STRONG.GPU desc[UR32][R86.64+0x180], R183 ;  /* 0x000180b7560079a6 */ /* 0x0101e4000c12f320 */
.L_x_15034:
[----:B------:R-:W-:Y:S05]  /*8bc0*/  BSYNC.RECONVERGENT B0 ;  /* 0x0000000000007941 */ /* 0x000fea0003800200 */
.L_x_15033:
[----:B------:R-:W0:Y:S01]  /*8bd0*/  LDS R181, [R181+0x3380] ;  /* 0x00338000b5b57984 */ /* 0x000e220000000800 */
[----:B------:R-:W-:Y:S04]  /*8be0*/  BSSY.RECONVERGENT B0, `(.L_x_15035) ;  /* 0x0000004000007945 */ /* 0x000fe80003800200 */
[----:B------:R-:W-:Y:S05]  /*8bf0*/  @!P2 BRA `(.L_x_15036) ;  /* 0x000000000008a947 */ /* 0x000fea0003800000 */
[----:B------:R1:W-:Y:S04]  /*8c00*/  REDG.E.ADD.F32.FTZ.RN.STRONG.GPU desc[UR32][R84.64+0x200], R220 ;  /* 0x000200dc540079a6 */ /* 0x0003e8000c12f320 */
[----:B0-----:R0:W-:Y:S02]  /*8c10*/  REDG.E.ADD.F32.FTZ.RN.STRONG.GPU desc[UR32][R86.64+0x200], R181 ;  /* 0x000200b5560079a6 */ /* 0x0011e4000c12f320 */
.L_x_15036:
[----:B------:R-:W-:Y:S05]  /*8c20*/  BSYNC.RECONVERGENT B0 ;  /* 0x0000000000007941 */ /* 0x000fea0003800200 */
.L_x_15035:
[----:B0-----:R0:W0:Y:S01]  /*8c30*/  LDS R181, [R180+0x3400] ;  /* 0x00340000b4b57984 */ /* 0x0010220000000800 */
[----:B------:R-:W-:Y:S04]  /*8c40*/  BSSY.RECONVERGENT B0, `(.L_x_15037) ;  /* 0x0000004000007945 */ /* 0x000fe80003800200 */
[----:B------:R-:W-:Y:S05]  /*8c50*/  @!P3 BRA `(.L_x_15038) ;  /* 0x000000000008b947 */ /* 0x000fea0003800000 */
[----:B------:R1:W-:Y:S04]  /*8c60*/  REDG.E.ADD.F32.FTZ.RN.STRONG.GPU desc[UR32][R84.64+0x280], R212 ;  /* 0x000280d4540079a6 */ /* 0x0003e8000c12f320 */
[----:B0-----:R0:W-:Y:S02]  /*8c70*/  REDG.E.ADD.F32.FTZ.RN.STRONG.GPU desc[UR32][R86.64+0x280], R181 ;  /* 0x000280b5560079a6 */ /* 0x0011e4000c12f320 */
.L_x_15038:
[----:B------:R-:W-:Y:S05]  /*8c80*/  BSYNC.RECONVERGENT B0 ;  /* 0x0000000000007941 */ /* 0x000fea0003800200 */
.L_x_15037:
[----:B------:R-:W0:Y:S01]  /*8c90*/  LDS R179, [R179+0x3480] ;  /* 0x00348000b3b37984 */ /* 0x000e220000000800 */
[----:B------:R-:W-:Y:S04]  /*8ca0*/  BSSY.RECONVERGENT B0, `(.L_x_15039) ;  /* 0x0000004000007945 */ /* 0x000fe80003800200 */
[----:B------:R-:W-:Y:S05]  /*8cb0*/  @!P4 BRA `(.L_x_15040) ;  /* 0x000000000008c947 */ /* 0x000fea0003800000 */
[----:B------:R1:W-:Y:S04]  /*8cc0*/  REDG.E.ADD.F32.FTZ.RN.STRONG.GPU desc[UR32][R84.64+0x300], R194 ;  /* 0x000300c2540079a6 */ /* 0x0003e8000c12f320 */
[----:B0-----:R0:W-:Y:S02]  /*8cd0*/  REDG.E.ADD.F32.FTZ.RN.STRONG.GPU desc[UR32][R86.64+0x300], R179 ;  /* 0x000300b3560079a6 */ /* 0x0011e4000c12f320 */
.L_x_15040:
[----:B------:R-:W-:Y:S05]  /*8ce0*/  BSYNC.RECONVERGENT B0 ;  /* 0x0000000000007941 */ /* 0x000fea0003800200 */
.L_x_15039:
[----:B0-----:R0:W0:Y:S01]  /*8cf0*/  LDS R179, [R178+0x3500] ;  /* 0x00350000b2b37984 */ /* 0x0010220000000800 */
[----:B------:R-:W-:Y:S04]  /*8d00*/  BSSY.RECONVERGENT B0, `(.L_x_15041) ;  /* 0x0000004000007945 */ /* 0x000fe80003800200 */
[----:B------:R-:W-:Y:S05]  /*8d10*/  @!P5 BRA `(.L_x_15042) ;  /* 0x000000000008d947 */ /* 0x000fea0003800000 */
[----:B------:R1:W-:Y:S04]  /*8d20*/  REDG.E.ADD.F32.FTZ.RN.STRONG.GPU desc[UR32][R84.64+0x380], R192 ;  /* 0x000380c0540079a6 */ /* 0x0003e8000c12f320 */
[----:B0-----:R0:W-:Y:S02]  /*8d30*/  REDG.E.ADD.F32.FTZ.RN.STRONG.GPU desc[UR32][R86.64+0x380], R179 ;  /* 0x000380b3560079a6 */ /* 0x0011e4000c12f320 */
.L_x_15042:
[----:B------:R-:W-:Y:S05]  /*8d40*/  BSYNC.RECONVERGENT B0 ;  /* 0x0000000000007941 */ /* 0x000fea0003800200 */
.L_x_15041:
        /* <DEDUP_REMOVED lines=11> */
.L_x_15044:
[----:B------:R-:W-:Y:S05]  /*8e00*/  BSYNC.RECONVERGENT B0 ;  /* 0x0000000000007941 */ /* 0x000fea0003800200 */
.L_x_15043:
[----:B0-----:R0:W0:Y:S01]  /*8e10*/  LDS R177, [R176+0x3600] ;  /* 0x00360000b0b17984 */ /* 0x0010220000000800 */
[----:B------:R-:W-:Y:S04]  /*8e20*/  BSSY.RECONVERGENT B0, `(.L_x_15045) ;  /* 0x0000004000007945 */ /* 0x000fe80003800200 */
[----:B------:R-:W-:Y:S05]  /*8e30*/  @!P1 BRA `(.L_x_15046) ;  /* 0x0000000000089947 */ /* 0x000fea0003800000 */
[----:B------:R1:W-:Y:S04]  /*8e40*/  REDG.E.ADD.F32.FTZ.RN.STRONG.GPU desc[UR32][R84.64+0x480], R188 ;  /* 0x000480bc540079a6 */ /* 0x0003e8000c12f320 */
[----:B0-----:R0:W-:Y:S02]  /*8e50*/  REDG.E.ADD.F32.FTZ.RN.STRONG.GPU desc[UR32][R86.64+0x480], R177 ;  /* 0x000480b1560079a6 */ /* 0x0011e4000c12f320 */
.L_x_15046:
[----:B------:R-:W-:Y:S05]  /*8e60*/  BSYNC.RECONVERGENT B0 ;  /* 0x0000000000007941 */ /* 0x000fea0003800200 */
.L_x_15045:
[----:B------:R-:W0:Y:S01]  /*8e70*/  LDS R175, [R175+0x3680] ;  /* 0x00368000afaf7984 */ /* 0x000e220000000800 */
[----:B------:R-:W-:Y:S04]  /*8e80*/  BSSY.RECONVERGENT B0, `(.L_x_15047) ;  /* 0x0000004000007945 */ /* 0x000fe80003800200 */
[----:B------:R-:W-:Y:S05]  /*8e90*/  @!P2 BRA `(.L_x_15048) ;  /* 0x000000000008a947 */ /* 0x000fea0003800000 */
[----:B------:R1:W-:Y:S04]  /*8ea0*/  REDG.E.ADD.F32.FTZ.RN.STRONG.GPU desc[UR32][R84.64+0x500], R251 ;  /* 0x000500fb540079a6 */ /* 0x0003e8000c12f320 */
[----:B0-----:R0:W-:Y:S02]  /*8eb0*/  REDG.E.ADD.F32.FTZ.RN.STRONG.GPU desc[UR32][R86.64+0x500], R175 ;  /* 0x000500af560079a6 */ /* 0x0011e4000c12f320 */
.L_x_15048:
[----:B------:R-:W-:Y:S05]  /*8ec0*/  BSYNC.RECONVERGENT B0 ;  /* 0x0000000000007941 */ /* 0x000fea0003800200 */
.L_x_15047:
[----:B0-----:R0:W0:Y:S01]  /*8ed0*/  LDS R175, [R174+0x3700] ;  /* 0x00370000aeaf7984 */ /* 0x0010220000000800 */
[----:B------:R-:W-:Y:S04]  /*8ee0*/  BSSY.RECONVERGENT B0, `(.L_x_15049) ;  /* 0x0000004000007945 */ /* 0x000fe80003800200 */
[----:B------:R-:W-:Y:S05]  /*8ef0*/  @!P3 BRA `(.L_x_15050) ;  /* 0x000000000008b947 */ /* 0x000fea0003800000 */
[----:B------:R1:W-:Y:S04]  /*8f00*/  REDG.E.ADD.F32.FTZ.RN.STRONG.GPU desc[UR32][R84.64+0x580], R249 ;  /* 0x000580f9540079a6 */ /* 0x0003e8000c12f320 */
[----:B0-----:R0:W-:Y:S02]  /*8f10*/  REDG.E.ADD.F32.FTZ.RN.STRONG.GPU desc[UR32][R86.64+0x580], R175 ;  /* 0x000580af560079a6 */ /* 0x0011e4000c12f320 */
.L_x_15050:
[----:B------:R-:W-:Y:S05]  /*8f20*/  BSYNC.RECONVERGENT B0 ;  /* 0x0000000000007941 */ /* 0x000fea0003800200 */
.L_x_15049:
[----:B------:R-:W0:Y:S01]  /*8f30*/  LDS R173, [R173+0x3780] ;  /* 0x00378000adad7984 */ /* 0x000e220000000800 */
[----:B------:R-:W-:Y:S04]  /*8f40*/  BSSY.RECONVERGENT B0, `(.L_x_15051) ;  /* 0x0000004000007945 */ /* 0x000fe80003800200 */
[----:B------:R-:W-:Y:S05]  /*8f50*/  @!P4 BRA `(.L_x_15052) ;  /* 0x000000000008c947 */ /* 0x000fea0003800000 */
[----:B------:R1:W-:Y:S04]  /*8f60*/  REDG.E.ADD.F32.FTZ.RN.STRONG.GPU desc[UR32][R84.64+0x600], R247 ;  /* 0x000600f7540079a6 */ /* 0x0003e8000c12f320 */
[----:B0-----:R0:W-:Y:S02]  /*8f70*/  REDG.E.ADD.F32.FTZ.RN.STRONG.GPU desc[UR32][R86.64+0x600], R173 ;  /* 0x000600ad560079a6 */ /* 0x0011e4000c12f320 */
.L_x_15052:
[----:B------:R-:W-:Y:S05]  /*8f80*/  BSYNC.RECONVERGENT B0 ;  /* 0x0000000000007941 */ /* 0x000fea0003800200 */
.L_x_15051:
[----:B0-----:R0:W0:Y:S01]  /*8f90*/  LDS R173, [R172+0x3800] ;  /* 0x00380000acad7984 */ /* 0x0010220000000800 */
[----:B------:R-:W-:Y:S04]  /*8fa0*/  BSSY.RECONVERGENT B0, `(.L_x_15053) ;  /* 0x0000004000007945 */ /* 0x000fe80003800200 */
[----:B------:R-:W-:Y:S05]  /*8fb0*/  @!P5 BRA `(.L_x_15054) ;  /* 0x000000000008d947 */ /* 0x000fea0003800000 */
[----:B------:R1:W-:Y:S04]  /*8fc0*/  REDG.E.ADD.F32.FTZ.RN.STRONG.GPU desc[UR32][R84.64+0x680], R245 ;  /* 0x000680f5540079a6 */ /* 0x0003e8000c12f320 */
[----:B0-----:R0:W-:Y:S02]  /*8fd0*/  REDG.E.ADD.F32.FTZ.RN.STRONG.GPU desc[UR32][R86.64+0x680], R173 ;  /* 0x000680ad560079a6 */ /* 0x0011e4000c12f320 */
.L_x_15054:
[----:B------:R-:W-:Y:S05]  /*8fe0*/  BSYNC.RECONVERGENT B0 ;  /* 0x0000000000007941 */ /* 0x000fea0003800200 */
.L_x_15053:
        /* <DEDUP_REMOVED lines=11> */
.L_x_15056:
[----:B------:R-:W-:Y:S05]  /*90a0*/  BSYNC.RECONVERGENT B0 ;  /* 0x0000000000007941 */ /* 0x000fea0003800200 */
.L_x_15055:
[----:B0-----:R0:W0:Y:S01]  /*90b0*/  LDS R173, [R130+0x3900] ;  /* 0x0039000082ad7984 */ /* 0x0010220000000800 */
[----:B------:R-:W-:Y:S04]  /*90c0*/  BSSY.RECONVERGENT B0, `(.L_x_15057) ;  /* 0x0000004000007945 */ /* 0x000fe80003800200 */
[----:B------:R-:W-:Y:S05]  /*90d0*/  @!P1 BRA `(.L_x_15058) ;  /* 0x0000000000089947 */ /* 0x000fea0003800000 */
[----:B------:R1:W-:Y:S04]  /*90e0*/  REDG.E.ADD.F32.FTZ.RN.STRONG.GPU desc[UR32][R84.64+0x780], R241 ;  /* 0x000780f1540079a6 */ /* 0x0003e8000c12f320 */
[----:B0-----:R0:W-:Y:S02]  /*90f0*/  REDG.E.ADD.F32.FTZ.RN.STRONG.GPU desc[UR32][R86.64+0x780], R173 ;  /* 0x000780ad560079a6 */ /* 0x0011e4000c12f320 */
.L_x_15058:
[----:B------:R-:W-:Y:S05]  /*9100*/  BSYNC.RECONVERGENT B0 ;  /* 0x0000000000007941 */ /* 0x000fea0003800200 */
.L_x_15057:
[----:B------:R-:W0:Y:S01]  /*9110*/  LDS R129, [R129+0x3980] ;  /* 0x0039800081817984 */ /* 0x000e220000000800 */
[----:B------:R-:W-:Y:S04]  /*9120*/  BSSY.RECONVERGENT B0, `(.L_x_15059) ;  /* 0x0000004000007945 */ /* 0x000fe80003800200 */
[----:B------:R-:W-:Y:S05]  /*9130*/  @!P2 BRA `(.L_x_15060) ;  /* 0x000000000008a947 */ /* 0x000fea0003800000 */
[----:B------:R1:W-:Y:S04]  /*9140*/  REDG.E.ADD.F32.FTZ.RN.STRONG.GPU desc[UR32][R84.64+0x800], R239 ;  /* 0x000800ef540079a6 */ /* 0x0003e8000c12f320 */
[----:B0-----:R0:W-:Y:S02]  /*9150*/  REDG.E.ADD.F32.FTZ.RN.STRONG.GPU desc[UR32][R86.64+0x800], R129 ;  /* 0x00080081560079a6 */ /* 0x0011e4000c12f320 */
.L_x_15060:
[----:B------:R-:W-:Y:S05]  /*9160*/  BSYNC.RECONVERGENT B0 ;  /* 0x0000000000007941 */ /* 0x000fea0003800200 */
.L_x_15059:
[----:B0-----:R0:W0:Y:S01]  /*9170*/  LDS R129, [R128+0x3a00] ;  /* 0x003a000080817984 */ /* 0x0010220000000800 */
[----:B------:R-:W-:Y:S04]  /*9180*/  BSSY.RECONVERGENT B0, `(.L_x_15061) ;  /* 0x0000004000007945 */ /* 0x000fe80003800200 */
[----:B------:R-:W-:Y:S05]  /*9190*/  @!P3 BRA `(.L_x_15062) ;  /* 0x000000000008b947 */ /* 0x000fea0003800000 */
[----:B------:R1:W-:Y:S04]  /*91a0*/  REDG.E.ADD.F32.FTZ.RN.STRONG.GPU desc[UR32][R84.64+0x880], R237 ;  /* 0x000880ed540079a6 */ /* 0x0003e8000c12f320 */
[----:B0-----:R0:W-:Y:S02]  /*91b0*/  REDG.E.ADD.F32.FTZ.RN.STRONG.GPU desc[UR32][R86.64+0x880], R129 ;  /* 0x00088081560079a6 */ /* 0x0011e4000c12f320 */
.L_x_15062:
[----:B------:R-:W-:Y:S05]  /*91c0*/  BSYNC.RECONVERGENT B0 ;  /* 0x0000000000007941 */ /* 0x000fea0003800200 */
.L_x_15061:
[----:B------:R-:W0:Y:S01]  /*91d0*/  LDS R127, [R127+0x3a80] ;  /* 0x003a80007f7f7984 */ /* 0x000e220000000800 */
[----:B------:R-:W-:Y:S04]  /*91e0*/  BSSY.RECONVERGENT B0, `(.L_x_15063) ;  /* 0x0000004000007945 */ /* 0x000fe80003800200 */
[----:B------:R-:W-:Y:S05]  /*91f0*/  @!P4 BRA `(.L_x_15064) ;  /* 0x000000000008c947 */ /* 0x000fea0003800000 */
[----:B------:R1:W-:Y:S04]  /*9200*/  REDG.E.ADD.F32.FTZ.RN.STRONG.GPU desc[UR32][R84.64+0x900], R235 ;  /* 0x000900eb540079a6 */ /* 0x0003e8000c12f320 */
[----:B0-----:R0:W-:Y:S02]  /*9210*/  REDG.E.ADD.F32.FTZ.RN.STRONG.GPU desc[UR32][R86.64+0x900], R127 ;  /* 0x0009007f560079a6 */ /* 0x0011e4000c12f320 */
.L_x_15064:
[----:B------:R-:W-:Y:S05]  /*9220*/  BSYNC.RECONVERGENT B0 ;  /* 0x0000000000007941 */ /* 0x000fea0003800200 */
.L_x_15063:
[----:B0-----:R0:W0:Y:S01]  /*9230*/  LDS R127, [R126+0x3b00] ;  /* 0x003b00007e7f7984 */ /* 0x0010220000000800 */
[----:B------:R-:W-:Y:S04]  /*9240*/  BSSY.RECONVERGENT B0, `(.L_x_15065) ;  /* 0x0000004000007945 */ /* 0x000fe80003800200 */
[----:B------:R-:W-:Y:S05]  /*9250*/  @!P5 BRA `(.L_x_15066) ;  /* 0x000000000008d947 */ /* 0x000fea0003800000 */
[----:B------:R1:W-:Y:S04]  /*9260*/  REDG.E.ADD.F32.FTZ.RN.STRONG.GPU desc[UR32][R84.64+0x980], R233 ;  /* 0x000980e9540079a6 */ /* 0x0003e8000c12f320 */
[----:B0-----:R0:W-:Y:S02]  /*9270*/  REDG.E.ADD.F32.FTZ.RN.STRONG.GPU desc[UR32][R86.64+0x980], R127 ;  /* 0x0009807f560079a6 */ /* 0x0011e4000c12f320 */
.L_x_15066:
[----:B------:R-:W-:Y:S05]  /*9280*/  BSYNC.RECONVERGENT B0 ;  /* 0x0000000000007941 */ /* 0x000fea0003800200 */
.L_x_15065:
        /* <DEDUP_REMOVED lines=11> */
.L_x_15068:
[----:B------:R-:W-:Y:S05]  /*9340*/  BSYNC.RECONVERGENT B0 ;  /* 0x0000000000007941 */ /* 0x000fea0003800200 */
.L_x_15067:
[----:B0-----:R0:W0:Y:S01]  /*9350*/  LDS R125, [R124+0x3c00] ;  /* 0x003c00007c7d7984 */ /* 0x0010220000000800 */
[----:B------:R-:W-:Y:S04]  /*9360*/  BSSY.RECONVERGENT B0, `(.L_x_15069) ;  /* 0x0000004000007945 */ /* 0x000fe80003800200 */
[----:B------:R-:W-:Y:S05]  /*9370*/  @!P1 BRA `(.L_x_15070) ;  /* 0x0000000000089947 */ /* 0x000fea0003800000 */
[----:B------:R1:W-:Y:S04]  /*9380*/  REDG.E.ADD.F32.FTZ.RN.STRONG.GPU desc[UR32][R84.64+0xa80], R229 ;  /* 0x000a80e5540079a6 */ /* 0x0003e8000c12f320 */
[----:B0-----:R0:W-:Y:S02]  /*9390*/  REDG.E.ADD.F32.FTZ.RN.STRONG.GPU desc[UR32][R86.64+0xa80], R125 ;  /* 0x000a807d560079a6 */ /* 0x0011e4000c12f320 */
.L_x_15070:
[----:B------:R-:W-:Y:S05]  /*93a0*/  BSYNC.RECONVERGENT B0 ;  /* 0x0000000000007941 */ /* 0x000fea0003800200 */
.L_x_15069:
[----:B------:R-:W0:Y:S01]  /*93b0*/  LDS R123, [R123+0x3c80] ;  /* 0x003c80007b7b7984 */ /* 0x000e220000000800 */
[----:B------:R-:W-:Y:S04]  /*93c0*/  BSSY.RECONVERGENT B0, `(.L_x_15071) ;  /* 0x0000004000007945 */ /* 0x000fe80003800200 */
[----:B------:R-:W-:Y:S05]  /*93d0*/  @!P2 BRA `(.L_x_15072) ;  /* 0x000000000008a947 */ /* 0x000fea0003800000 */
[----:B------:R1:W-:Y:S04]  /*93e0*/  REDG.E.ADD.F32.FTZ.RN.STRONG.GPU desc[UR32][R84.64+0xb00], R227 ;  /* 0x000b00e3540079a6 */ /* 0x0003e8000c12f320 */
[----:B0-----:R0:W-:Y:S02]  /*93f0*/  REDG.E.ADD.F32.FTZ.RN.STRONG.GPU desc[UR32][R86.64+0xb00], R123 ;  /* 0x000b007b560079a6 */ /* 0x0011e4000c12f320 */
.L_x_15072:
[----:B------:R-:W-:Y:S05]  /*9400*/  BSYNC.RECONVERGENT B0 ;  /* 0x0000000000007941 */ /* 0x000fea0003800200 */
.L_x_15071:
[----:B0-----:R0:W0:Y:S01]  /*9410*/  LDS R123, [R122+0x3d00] ;  /* 0x003d00007a7b7984 */ /* 0x0010220000000800 */
[----:B------:R-:W-:Y:S04]  /*9420*/  BSSY.RECONVERGENT B0, `(.L_x_15073) ;  /* 0x0000004000007945 */ /* 0x000fe80003800200 */
[----:B------:R-:W-:Y:S05]  /*9430*/  @!P3 BRA `(.L_x_15074) ;  /* 0x000000000008b947 */ /* 0x000fea0003800000 */
[----:B------:R1:W-:Y:S04]  /*9440*/  REDG.E.ADD.F32.FTZ.RN.STRONG.GPU desc[UR32][R84.64+0xb80], R225 ;  /* 0x000b80e1540079a6 */ /* 0x0003e8000c12f320 */
[----:B0-----:R0:W-:Y:S02]  /*9450*/  REDG.E.ADD.F32.FTZ.RN.STRONG.GPU desc[UR32][R86.64+0xb80], R123 ;  /* 0x000b807b560079a6 */ /* 0x0011e4000c12f320 */
.L_x_15074:
[----:B------:R-:W-:Y:S05]  /*9460*/  BSYNC.RECONVERGENT B0 ;  /* 0x0000000000007941 */ /* 0x000fea0003800200 */
.L_x_15073:
[----:B------:R-:W0:Y:S01]  /*9470*/  LDS R121, [R121+0x3d80] ;  /* 0x003d800079797984 */ /* 0x000e220000000800 */
[----:B------:R-:W-:Y:S04]  /*9480*/  BSSY.RECONVERGENT B0, `(.L_x_15075) ;  /* 0x0000004000007945 */ /* 0x000fe80003800200 */
[----:B------:R-:W-:Y:S05]  /*9490*/  @!P4 BRA `(.L_x_15076) ;  /* 0x000000000008c947 */ /* 0x000fea0003800000 */
[----:B------:R1:W-:Y:S04]  /*94a0*/  REDG.E.ADD.F32.FTZ.RN.STRONG.GPU desc[UR32][R84.64+0xc00], R223 ;  /* 0x000c00df540079a6 */ /* 0x0003e8000c12f320 */
[----:B0-----:R0:W-:Y:S02]  /*94b0*/  REDG.E.ADD.F32.FTZ.RN.STRONG.GPU desc[UR32][R86.64+0xc00], R121 ;  /* 0x000c0079560079a6 */ /* 0x0011e4000c12f320 */
.L_x_15076:
[----:B------:R-:W-:Y:S05]  /*94c0*/  BSYNC.RECONVERGENT B0 ;  /* 0x0000000000007941 */ /* 0x000fea0003800200 */
.L_x_15075:
[----:B0-----:R0:W0:Y:S01]  /*94d0*/  LDS R121, [R120+0x3e00] ;  /* 0x003e000078797984 */ /* 0x0010220000000800 */
[----:B------:R-:W-:Y:S04]  /*94e0*/  BSSY.RECONVERGENT B0, `(.L_x_15077) ;  /* 0x0000004000007945 */ /* 0x000fe80003800200 */
[----:B------:R-:W-:Y:S05]  /*94f0*/  @!P5 BRA `(.L_x_15078) ;  /* 0x000000000008d947 */ /* 0x000fea0003800000 */
[----:B------:R1:W-:Y:S04]  /*9500*/  REDG.E.ADD.F32.FTZ.RN.STRONG.GPU desc[UR32][R84.64+0xc80], R215 ;  /* 0x000c80d7540079a6 */ /* 0x0003e8000c12f320 */
[----:B0-----:R0:W-:Y:S02]  /*9510*/  REDG.E.ADD.F32.FTZ.RN.STRONG.GPU desc[UR32][R86.64+0xc80], R121 ;  /* 0x000c8079560079a6 */ /* 0x0011e4000c12f320 */
.L_x_15078:
[----:B------:R-:W-:Y:S05]  /*9520*/  BSYNC.RECONVERGENT B0 ;  /* 0x0000000000007941 */ /* 0x000fea0003800200 */
.L_x_15077:
        /* <DEDUP_REMOVED lines=11> */
.L_x_15080:
[----:B------:R-:W-:Y:S05]  /*95e0*/  BSYNC.RECONVERGENT B0 ;  /* 0x0000000000007941 */ /* 0x000fea0003800200 */
.L_x_15079:
[----:B------:R-:W0:Y:S01]  /*95f0*/  LDS R117, [R117+0x3f00] ;  /* 0x003f000075757984 */ /* 0x000e220000000800 */
[----:B------:R-:W-:Y:S04]  /*9600*/  BSSY.RECONVERGENT B0, `(.L_x_15081) ;  /* 0x0000004000007945 */ /* 0x000fe80003800200 */
[----:B------:R-:W-:Y:S05]  /*9610*/  @!P1 BRA `(.L_x_15082) ;  /* 0x0000000000089947 */ /* 0x000fea0003800000 */
[----:B------:R1:W-:Y:S04]  /*9620*/  REDG.E.ADD.F32.FTZ.RN.STRONG.GPU desc[UR32][R84.64+0xd80], R193 ;  /* 0x000d80c1540079a6 */ /* 0x0003e8000c12f320 */
[----:B0-----:R0:W-:Y:S02]  /*9630*/  REDG.E.ADD.F32.FTZ.RN.STRONG.GPU desc[UR32][R86.64+0xd80], R117 ;  /* 0x000d8075560079a6 */ /* 0x0011e4000c12f320 */
.L_x_15082:
[----:B------:R-:W-:Y:S05]  /*9640*/  BSYNC.RECONVERGENT B0 ;  /* 0x0000000000007941 */ /* 0x000fea0003800200 */
.L_x_15081:
[----:B------:R-:W0:Y:S01]  /*9650*/  LDS R115, [R115+0x3f80] ;  /* 0x003f800073737984 */ /* 0x000e220000000800 */
[----:B------:R-:W-:Y:S04]  /*9660*/  BSSY.RECONVERGENT B0, `(.L_x_15083) ;  /* 0x0000004000007945 */ /* 0x000fe80003800200 */
[----:B------:R-:W-:Y:S05]  /*9670*/  @!P2 BRA `(.L_x_15084) ;  /* 0x000000000008a947 */ /* 0x000fea0003800000 */
[----:B------:R1:W-:Y:S04]  /*9680*/  REDG.E.ADD.F32.FTZ.RN.STRONG.GPU desc[UR32][R84.64+0xe00], R191 ;  /* 0x000e00bf540079a6 */ /* 0x0003e8000c12f320 */
[----:B0-----:R0:W-:Y:S02]  /*9690*/  REDG.E.ADD.F32.FTZ.RN.STRONG.GPU desc[UR32][R86.64+0xe00], R115 ;  /* 0x000e0073560079a6 */ /* 0x0011e4000c12f320 */
.L_x_15084:
[----:B------:R-:W-:Y:S05]  /*96a0*/  BSYNC.RECONVERGENT B0 ;  /* 0x0000000000007941 */ /* 0x000fea0003800200 */
.L_x_15083:
[----:B0-----:R0:W0:Y:S01]  /*96b0*/  LDS R115, [R114+0x4000] ;  /* 0x0040000072737984 */ /* 0x0010220000000800 */
[----:B------:R-:W-:Y:S04]  /*96c0*/  BSSY.RECONVERGENT B0, `(.L_x_15085) ;  /* 0x0000004000007945 */ /* 0x000fe80003800200 */
[----:B------:R-:W-:Y:S05]  /*96d0*/  @!P3 BRA `(.L_x_15086) ;  /* 0x000000000008b947 */ /* 0x000fea0003800000 */
[----:B------:R1:W-:Y:S04]  /*96e0*/  REDG.E.ADD.F32.FTZ.RN.STRONG.GPU desc[UR32][R84.64+0xe80], R189 ;  /* 0x000e80bd540079a6 */ /* 0x0003e8000c12f320 */
[----:B0-----:R0:W-:Y:S02]  /*96f0*/  REDG.E.ADD.F32.FTZ.RN.STRONG.GPU desc[UR32][R86.64+0xe80], R115 ;  /* 0x000e8073560079a6 */ /* 0x0011e4000c12f320 */
.L_x_15086:
[----:B------:R-:W-:Y:S05]  /*9700*/  BSYNC.RECONVERGENT B0 ;  /* 0x0000000000007941 */ /* 0x000fea0003800200 */
.L_x_15085:
[----:B------:R-:W0:Y:S01]  /*9710*/  LDS R113, [R113+0x4080] ;  /* 0x0040800071717984 */ /* 0x000e220000000800 */
[----:B------:R-:W-:Y:S04]  /*9720*/  BSSY.RECONVERGENT B0, `(.L_x_15087) ;  /* 0x0000004000007945 */ /* 0x000fe80003800200 */
[----:B------:R-:W-:Y:S05]  /*9730*/  @!P4 BRA `(.L_x_15088) ;  /* 0x000000000008c947 */ /* 0x000fea0003800000 */
[----:B------:R1:W-:Y:S04]  /*9740*/  REDG.E.ADD.F32.FTZ.RN.STRONG.GPU desc[UR32][R84.64+0xf00], R187 ;  /* 0x000f00bb540079a6 */ /* 0x0003e8000c12f320 */
[----:B0-----:R0:W-:Y:S02]  /*9750*/  REDG.E.ADD.F32.FTZ.RN.STRONG.GPU desc[UR32][R86.64+0xf00], R113 ;  /* 0x000f0071560079a6 */ /* 0x0011e4000c12f320 */
.L_x_15088:
[----:B------:R-:W-:Y:S05]  /*9760*/  BSYNC.RECONVERGENT B0 ;  /* 0x0000000000007941 */ /* 0x000fea0003800200 */
.L_x_15087:
[----:B------:R-:W0:Y:S01]  /*9770*/  LDS R79, [R79+0x4100] ;  /* 0x004100004f4f7984 */ /* 0x000e220000000800 */
[----:B------:R-:W-:Y:S04]  /*9780*/  BSSY.RECONVERGENT B0, `(.L_x_15089) ;  /* 0x0000004000007945 */ /* 0x000fe80003800200 */
[----:B------:R-:W-:Y:S05]  /*9790*/  @!P5 BRA `(.L_x_15090) ;  /* 0x000000000008d947 */ /* 0x000fea0003800000 */
[----:B------:R1:W-:Y:S04]  /*97a0*/  REDG.E.ADD.F32.FTZ.RN.STRONG.GPU desc[UR32][R84.64+0xf80], R185 ;  /* 0x000f80b9540079a6 */ /* 0x0003e8000c12f320 */
[----:B0-----:R0:W-:Y:S02]  /*97b0*/  REDG.E.ADD.F32.FTZ.RN.STRONG.GPU desc[UR32][R86.64+0xf80], R79 ;  /* 0x000f804f560079a6 */ /* 0x0011e4000c12f320 */
.L_x_15090:
[----:B------:R-:W-:Y:S05]  /*97c0*/  BSYNC.RECONVERGENT B0 ;  /* 0x0000000000007941 */ /* 0x000fea0003800200 */
.L_x_15089:
        /* <DEDUP_REMOVED lines=110> */
.L_x_15092:
[----:B------:R-:W-:Y:S05]  /*9eb0*/  BSYNC.RECONVERGENT B0 ;  /* 0x0000000000007941 */ /* 0x000fea0003800200 */
.L_x_15091:
[----:B------:R-:W-:-:S04]  /*9ec0*/  UIADD3 UR8, UPT, UPT, UR8, 0x1, URZ ;  /* 0x0000000108087890 */ /* 0x000fc8000fffe0ff */
[----:B------:R-:W-:-:S09]  /*9ed0*/  UISETP.GE.AND UP0, UPT, UR8, UR45, UPT ;  /* 0x0000002d0800728c */ /* 0x000fd2000bf06270 */
[----:B------:R-:W-:Y:S05]  /*9ee0*/  BRA.U !UP0, `(.L_x_15093) ;  /* 0xffffff8508e47547 */ /* 0x000fea000b83ffff */
.L_x_15013:
        /* <DEDUP_REMOVED lines=18> */
[----:B--2---:R-:W-:Y:S01]  /*a010*/  UIMAD UR15, UR11, UR13, URZ ;  /* 0x0000000d0b0f72a4 */ /* 0x004fe2000f8e02ff */
[----:B------:R-:W-:Y:S01]  /*a020*/  STS.128 [R165+0x20], R8 ;  /* 0x00002008a5007388 */ /* 0x000fe20000000c00 */
[----:B------:R-:W-:-:S02]  /*a030*/  UIMAD.WIDE.U32 UR12, UR11, UR12, UR8 ;  /* 0x0000000c0b0c72a5 */ /* 0x000fc4000f8e0008 */
[----:B------:R-:W-:Y:S01]  /*a040*/  UIADD3.X UR24, UPT, UPT, UR24, -0x1, URZ, UP3, !UPT ;  /* 0xffffffff18187890 */ /* 0x000fe20009ffe4ff */
[----:B------:R2:W-:Y:S01]  /*a050*/  STS.128 [R165+0x30], R4 ;  /* 0x00003004a5007388 */ /* 0x0005e20000000c00 */
[----:B------:R-:W-:-:S03]  /*a060*/  NOP ;  /* 0x0000000000007918 */ /* 0x000fc60000000000 */
[----:B------:R-:W3:Y:S01]  /*a070*/  LDS.128 R36, [R166] ;  /* 0x00000000a6247984 */ /* 0x000ee20000000c00 */
[----:B------:R-:W-:Y:S01]  /*a080*/  UIADD3 UR13, UPT, UPT, UR13, UR15, URZ ;  /* 0x0000000f0d0d7290 */ /* 0x000fe2000fffe0ff */
[----:B-----5:R-:W-:Y:S01]  /*a090*/  SHF.L.U32 R0, R0, 0x2, RZ ;  /* 0x0000000200007819 */ /* 0x020fe200000006ff */
[----:B0-----:R-:W-:Y:S01]  /*a0a0*/  UIMAD UR15, UR10, UR35, URZ ;  /* 0x000000230a0f72a4 */ /* 0x001fe2000f8e02ff */
[----:B------:R-:W0:Y:S01]  /*a0b0*/  LDS.128 R40, [R166+0x200] ;  /* 0x00020000a6287984 */ /* 0x000e220000000c00 */
[----:B------:R-:W-:Y:S01]  /*a0c0*/  UIMAD.WIDE.U32 UR12, UR10, UR34, UR12 ;  /* 0x000000220a0c72a5 */ /* 0x000fe2000f8e000c */
[----:B------:R-:W5:Y:S02]  /*a0d0*/  LDCU.64 UR34, c[0x0][0x518] ;  /* 0x0000a300ff2277ac */ /* 0x000f640008000a00 */
[----:B------:R-:W4:Y:S01]  /*a0e0*/  LDS.128 R44, [R166+0x400] ;  /* 0x00040000a62c7984 */ /* 0x000f220000000c00 */
[----:B--2---:R-:W-:Y:S01]  /*a0f0*/  LOP3.LUT R5, R0, 0xf80, RZ, 0xc0, !PT ;  /* 0x00000f8000057812 */ /* 0x004fe200078ec0ff */
[----:B------:R-:W-:Y:S01]  /*a100*/  FADD.FTZ R4, R169, R32 ;  /* 0x00000020a9047221 */ /* 0x000fe20000010000 */
[----:B------:R-:W-:Y:S01]  /*a110*/  UIADD3 UR15, UPT, UPT, UR13, UR15, URZ ;  /* 0x0000000f0d0f7290 */ /* 0x000fe2000fffe0ff */
[----:B------:R-:W2:Y:S01]  /*a120*/  LDS.128 R16, [R166+0x600] ;  /* 0x00060000a6107984 */ /* 0x000ea20000000c00 */
[----:B-1----:R-:W-:Y:S01]  /*a130*/  ULEA UR13, UP0, UR12, UR36, 0x2 ;  /* 0x000000240c0d7291 */ /* 0x002fe2000f8010ff */
[----:B------:R-:W-:Y:S01]  /*a140*/  LOP3.LUT R0, R5, 0x1f, R168, 0xf8, !PT ;  /* 0x0000001f05007812 */ /* 0x000fe200078ef8a8 */
[----:B------:R-:W-:Y:S01]  /*a150*/  FADD.FTZ R5, R4, R33 ;  /* 0x0000002104057221 */ /* 0x000fe20000010000 */
[----:B------:R-:W-:-:S02]  /*a160*/  UIADD3.X UR22, UPT, UPT, UR22, -0x1, URZ, UP4, !UPT ;  /* 0xffffffff16167890 */ /* 0x000fc4000a7fe4ff */
[----:B------:R-:W-:Y:S01]  /*a170*/  ULEA.HI.X UR12, UR12, UR37, UR15, 0x2, UP0 ;  /* 0x000000250c0c7291 */ /* 0x000fe200080f140f */
[----:B------:R-:W-:Y:S01]  /*a180*/  MOV R2, UR13 ;  /* 0x0000000d00027c02 */ /* 0x000fe20008000f00 */
[----:B------:R-:W1:Y:S01]  /*a190*/  LDCU.64 UR36, c[0x0][0x560] ;  /* 0x0000ac00ff2477ac */ /* 0x000e620008000a00 */
[----:B------:R-:W-:-:S03]  /*a1a0*/  FADD.FTZ R4, R5, R34 ;  /* 0x0000002205047221 */ /* 0x000fc60000010000 */
[----:B------:R-:W-:Y:S01]  /*a1b0*/  MOV R3, UR12 ;  /* 0x0000000c00037c02 */ /* 0x000fe20008000f00 */
[----:B-----5:R-:W-:Y:S01]  /*a1c0*/  UIMAD UR12, UR11, UR35, URZ ;  /* 0x000000230b0c72a4 */ /* 0x020fe2000f8e02ff */
[----:B------:R-:W-:Y:S01]  /*a1d0*/  FADD.FTZ R5, R4, R35 ;  /* 0x0000002304057221 */ /* 0x000fe20000010000 */
[----:B------:R-:W-:Y:S01]  /*a1e0*/  UIMAD.WIDE.U32 UR8, UR11, UR34, UR8 ;  /* 0x000000220b0872a5 */ /* 0x000fe2000f8e0008 */
[----:B------:R-:W-:Y:S01]  /*a1f0*/  IMAD.WIDE.U32 R2, R0, 0x10, R2 ;  /* 0x0000001000027825 */ /* 0x000fe200078e0002 */
[----:B------:R-:W5:Y:S02]  /*a200*/  LDCU.64 UR34, c[0x0][0x520] ;  /* 0x0000a400ff2277ac */ /* 0x000f640008000a00 */
[----:B------:R-:W-:Y:S02]  /*a210*/  UIADD3 UR9, UPT, UPT, UR9, UR12, URZ ;  /* 0x0000000c09097290 */ /* 0x000fe4000fffe0ff */
[----:B---3--:R-:W-:Y:S04]  /*a220*/  STG.E.128 desc[UR32][R2.64], R36 ;  /* 0x0000002402007986 */ /* 0x008fe8000c101d20 */
[----:B0-----:R-:W-:Y:S04]  /*a230*/  STG.E.128 desc[UR32][R2.64+0x200], R40 ;  /* 0x0002002802007986 */ /* 0x001fe8000c101d20 */
[----:B----4-:R-:W-:Y:S01]  /*a240*/  STG.E.128 desc[UR32][R2.64+0x400], R44 ;  /* 0x0004002c02007986 */ /* 0x010fe2000c101d20 */
[----:B-----5:R-:W-:-:S02]  /*a250*/  UIMAD UR12, UR10, UR35, URZ ;  /* 0x000000230a0c72a4 */ /* 0x020fc4000f8e02ff */
[----:B------:R-:W-:Y:S01]  /*a260*/  UIMAD.WIDE.U32 UR8, UR10, UR34, UR8 ;  /* 0x000000220a0872a5 */ /* 0x000fe2000f8e0008 */
[----:B--2---:R0:W-:Y:S03]  /*a270*/  STG.E.128 desc[UR32][R2.64+0x600], R16 ;  /* 0x0006001002007986 */ /* 0x0041e6000c101d20 */
[----:B------:R-:W-:Y:S01]  /*a280*/  UIADD3 UR12, UPT, UPT, UR9, UR12, URZ ;  /* 0x0000000c090c7290 */ /* 0x000fe2000fffe0ff */
[----:B------:R-:W-:Y:S01]  /*a290*/  BAR.SYNC.DEFER_BLOCKING 0x0 ;  /* 0x0000000000007b1d */ /* 0x000fe20000010000 */
[----:B-1----:R-:W-:-:S04]  /*a2a0*/  ULEA UR9, UP0, UR8, UR36, 0x2 ;  /* 0x0000002408097291 */ /* 0x002fc8000f8010ff */
[----:B------:R-:W-:Y:S02]  /*a2b0*/  ULEA.HI.X UR8, UR8, UR37, UR12, 0x2, UP0 ;  /* 0x0000002508087291 */ /* 0x000fe400080f140c */
[----:B------:R-:W-:-:S04]  /*a2c0*/  UIADD3 UR27, UP0, UPT, UR27, -0x1000, URZ ;  /* 0xfffff0001b1b7890 */ /* 0x000fc8000ff1e0ff */
[----:B------:R-:W-:Y:S02]  /*a2d0*/  UIADD3.X UR28, UPT, UPT, UR28, -0x1, URZ, UP0, !UPT ;  /* 0xffffffff1c1c7890 */ /* 0x000fe400087fe4ff */
[----:B------:R-:W-:Y:S01]  /*a2e0*/  UISETP.GT.AND UP0, UPT, UR20, 0x1, UPT ;  /* 0x000000011400788c */ /* 0x000fe2000bf04270 */
[----:B0-----:R-:W-:Y:S01]  /*a2f0*/  FADD.FTZ R2, R5, R28 ;  /* 0x0000001c05027221 */ /* 0x001fe20000010000 */
[----:B------:R-:W-:Y:S01]  /*a300*/  MOV R3, UR8 ;  /* 0x0000000800037c02 */ /* 0x000fe20008000f00 */
        /* <DEDUP_REMOVED lines=28> */
.L_x_15011:
        /* <DEDUP_REMOVED lines=33> */
.L_x_15096:
[----:B------:R-:W-:Y:S05]  /*a6e0*/  BSYNC.RECONVERGENT B0 ;  /* 0x0000000000007941 */ /* 0x000fea0003800200 */
.L_x_15095:
        /* <DEDUP_REMOVED lines=31> */
.L_x_15098:
[----:B------:R-:W-:Y:S05]  /*a8e0*/  BSYNC.RECONVERGENT B0 ;  /* 0x0000000000007941 */ /* 0x000fea0003800200 */
.L_x_15097:
        /* <DEDUP_REMOVED lines=11> */
.L_x_15099:
        /* <DEDUP_REMOVED lines=19> */
.L_x_15100:
        /* <DEDUP_REMOVED lines=11> */
.L_x_18749:


//--------------------- .text._Z25selective_scan_bwd_kernelI32Selective_Scan_bwd_kernel_traitsILi32ELi16ELb1ELb1ELb1ELb1ELb0EfN3c107complexIfEEEEv12SSMParamsBwd --------------------------
	.section	.text._Z25selective_scan_bwd_kernelI32Selective_Scan_bwd_kernel_traitsILi32ELi16ELb1ELb1ELb1ELb1ELb0EfN3c107complexIfEEEEv12SSMParamsBwd,"ax",@progbits
	.align	128
        .global         _Z25selective_scan_bwd_kernelI32Selective_Scan_bwd_kernel_traitsILi32ELi16ELb1ELb1ELb1ELb1ELb0EfN3c107complexIfEEEEv12SSMParamsBwd
        .type           _Z25selective_scan_bwd_kernelI32Selective_Scan_bwd_kernel_traitsILi32ELi16ELb1ELb1ELb1ELb1ELb0EfN3c107complexIfEEEEv12SSMParamsBwd,@function
        .size           _Z25selective_scan_bwd_kernelI32Selective_Scan_bwd_kernel_traitsILi32ELi16ELb1ELb1ELb1ELb1ELb0EfN3c107complexIfEEEEv12SSMParamsBwd,(.L_x_18750 - _Z25selective_scan_bwd_kernelI32Selective_Scan_bwd_kernel_traitsILi32ELi16ELb1ELb1ELb1ELb1ELb0EfN3c107complexIfEEEEv12SSMParamsBwd)
        .other          _Z25selective_scan_bwd_kernelI32Selective_Scan_bwd_kernel_traitsILi32ELi16ELb1ELb1ELb1ELb1ELb0EfN3c107complexIfEEEEv12SSMParamsBwd,@"STO_CUDA_ENTRY STV_DEFAULT"
_Z25selective_scan_bwd_kernelI32Selective_Scan_bwd_kernel_traitsILi32ELi16ELb1ELb1ELb1ELb1ELb0EfN3c107complexIfEEEEv12SSMParamsBwd:
.text._Z25selective_scan_bwd_kernelI32Selective_Scan_bwd_kernel_traitsILi32ELi16ELb1ELb1ELb1ELb1ELb0EfN3c107complexIfEEEEv12SSMParamsBwd:
        /* <DEDUP_REMOVED lines=24> */
[----:B------:R-:W2:Y:S01]  /*0180*/  LDCU.64 UR24, c[0x0][0x3b0] ;  /* 0x00007600ff1877ac */ /* 0x000ea20008000a00 */
[----:B------:R-:W-:-:S03]  /*0190*/  MOV R5, UR7 ;  /* 0x0000000700057c02 */ /* 0x000fc60008000f00 */
[----:B---3--:R3:W2:Y:S01]  /*01a0*/  @P3 LDG.E R7, desc[UR28][R2.64] ;  /* 0x0000001c02073981 */ /* 0x0086a2000c1e1900 */
[----:B------:R-:W2:Y:S03]  /*01b0*/  LDCU.64 UR20, c[0x0][0x4b8] ;  /* 0x00009700ff1477ac */ /* 0x000ea60008000a00 */
[----:B------:R1:W2:Y:S01]  /*01c0*/  @P4 LDG.E R4, desc[UR28][R4.64] ;  /* 0x0000001c04044981 */ /* 0x0002a2000c1e1900 */
[----:B----4-:R-:W-:Y:S01]  /*01d0*/  IABS R9, R8 ;  /* 0x0000000800097213 */ /* 0x010fe20000000000 */
[----:B------:R-:W5:Y:S01]  /*01e0*/  S2UR UR4, SR_CTAID.X ;  /* 0x00000000000479c3 */ /* 0x000f620000002500 */
[----:B------:R-:W4:Y:S01]  /*01f0*/  LDCU.64 UR34, c[0x0][0x528] ;  /* 0x0000a500ff2277ac */ /* 0x000f220008000a00 */
[----:B------:R-:W-:Y:S01]  /*0200*/  HFMA2 R171, -RZ, RZ, 0, 0 ;  /* 0x00000000ffab7431 */ /* 0x000fe200000001ff */
[----:B------:R-:W0:Y:S01]  /*0210*/  I2F.RP R0, R9 ;  /* 0x0000000900007306 */ /* 0x000e220000209400 */
[----:B------:R-:W-:Y:S01]  /*0220*/  MOV R169, RZ ;  /* 0x000000ff00a97202 */ /* 0x000fe20000000f00 */
[----:B------:R-:W4:Y:S06]  /*0230*/  LDCU.64 UR38, c[0x0][0x480] ;  /* 0x00009000ff2677ac */ /* 0x000f2c0008000a00 */
        /* <DEDUP_REMOVED lines=15> */
[----:B------:R-:W-:Y:S02]  /*0330*/  UIADD3 UR6, UP0, UPT, UR16, UR6, URZ ;  /* 0x0000000610067290 */ /* 0x000fe4000ff1e0ff */
[----:B------:R-:W-:-:S02]  /*0340*/  USHF.R.S32.HI UR19, URZ, 0x1f, UR16 ;  /* 0x0000001fff137899 */ /* 0x000fc40008011410 */
[----:B------:R-:W-:Y:S02]  /*0350*/  UIADD3 UR10, UP2, UPT, UR16, UR10, URZ ;  /* 0x0000000a100a7290 */ /* 0x000fe4000ff5e0ff */
[----:B-1----:R-:W-:Y:S01]  /*0360*/  USHF.R.U32.HI UR18, URZ, 0x1, UR27 ;  /* 0x00000001ff127899 */ /* 0x002fe2000801161b */
[----:B---3--:R-:W-:Y:S01]  /*0370*/  IADD3 R2, PT, PT, RZ, -R3, RZ ;  /* 0x80000003ff027210 */ /* 0x008fe20007ffe0ff */
[----:B------:R-:W-:Y:S02]  /*0380*/  UIADD3.X UR5, UPT, UPT, UR19, UR5, URZ, UP2, !UPT ;  /* 0x0000000513057290 */ /* 0x000fe400097fe4ff */
[----:B0-----:R-:W-:Y:S02]  /*0390*/  ULEA UR11, UP1, UR6, UR12, 0x2 ;  /* 0x0000000c060b7291 */ /* 0x001fe4000f8210ff */
[----:B------:R-:W-:Y:S02]  /*03a0*/  IMAD R5, R2, R9, RZ ;  /* 0x0000000902057224 */ /* 0x000fe400078e02ff */
[----:B------:R-:W-:Y:S01]  /*03b0*/  HFMA2 R2, -RZ, RZ, 0, 0 ;  /* 0x00000000ff027431 */ /* 0x000fe200000001ff */
[----:B------:R-:W-:-:S02]  /*03c0*/  UIADD3.X UR12, UPT, UPT, UR19, UR7, URZ, UP0, !UPT ;  /* 0x00000007130c7290 */ /* 0x000fc400087fe4ff */
[----:B------:R-:W-:Y:S02]  /*03d0*/  ULEA UR9, UP3, UR10, UR14, 0x2 ;  /* 0x0000000e0a097291 */ /* 0x000fe4000f8610ff */
[----:B------:R-:W-:Y:S01]  /*03e0*/  IMAD.HI.U32 R2, R3, R5, R2 ;  /* 0x0000000503027227 */ /* 0x000fe200078e0002 */
[----:B------:R-:W-:Y:S02]  /*03f0*/  ULEA.HI.X UR12, UR6, UR13, UR12, 0x2, UP1 ;  /* 0x0000000d060c7291 */ /* 0x000fe400088f140c */
[----:B--2---:R-:W-:Y:S02]  /*0400*/  UIMAD.WIDE.U32 UR6, UR4, UR22, URZ ;  /* 0x00000016040672a5 */ /* 0x004fe4000f8e00ff */
[----:B------:R-:W-:Y:S01]  /*0410*/  ULEA.HI.X UR13, UR10, UR15, UR5, 0x2, UP3 ;  /* 0x0000000f0a0d7291 */ /* 0x000fe200098f1405 */
[----:B------:R-:W-:Y:S01]  /*0420*/  IMAD.HI.U32 R2, R2, R0, RZ ;  /* 0x0000000002027227 */ /* 0x000fe200078e00ff */
[----:B------:R-:W-:Y:S01]  /*0430*/  UIMAD UR7, UR4, UR23, UR7 ;  /* 0x00000017040772a4 */ /* 0x000fe2000f8e0207 */
[----:B------:R-:W0:Y:S03]  /*0440*/  LDCU.64 UR22, c[0x0][0x4a0] ;  /* 0x00009400ff1677ac */ /* 0x000e260008000a00 */
[----:B------:R-:W-:Y:S01]  /*0450*/  IADD3 R3, PT, PT, -R2, RZ, RZ ;  /* 0x000000ff02037210 */ /* 0x000fe20007ffe1ff */
[----:B------:R-:W-:Y:S01]  /*0460*/  USHF.R.U64 UR5, UR26, 0x1, UR27 ;  /* 0x000000011a057899 */ /* 0x000fe2000800121b */
[----:B------:R-:W1:Y:S03]  /*0470*/  LDCU.64 UR26, c[0x0][0x3d0] ;  /* 0x00007a00ff1a77ac */ /* 0x000e660008000a00 */
[----:B------:R-:W-:Y:S01]  /*0480*/  IMAD R0, R9, R3, R0 ;  /* 0x0000000309007224 */ /* 0x000fe200078e0200 */
[----:B------:R-:W-:-:S04]  /*0490*/  UIMAD.WIDE.U32 UR30, UR4, UR24, URZ ;  /* 0x00000018041e72a5 */ /* 0x000fc8000f8e00ff */
[----:B------:R-:W-:Y:S01]  /*04a0*/  ISETP.GT.U32.AND P1, PT, R9, R0, PT ;  /* 0x000000000900720c */ /* 0x000fe20003f24070 */
[----:B------:R-:W-:Y:S02]  /*04b0*/  USHF.R.U64 UR10, UR20, 0x1, UR21 ;  /* 0x00000001140a7899 */ /* 0x000fe40008001215 */
[----:B------:R-:W-:Y:S01]  /*04c0*/  UIMAD UR31, UR4, UR25, UR31 ;  /* 0x00000019041f72a4 */ /* 0x000fe2000f8e021f */
[----:B------:R-:W2:Y:S01]  /*04d0*/  LDCU.64 UR24, c[0x0][0x4c0] ;  /* 0x00009800ff1877ac */ /* 0x000ea20008000a00 */
[----:B0-----:R-:W-:Y:S02]  /*04e0*/  UIMAD.WIDE.U32 UR6, UR8, UR22, UR6 ;  /* 0x00000016080672a5 */ /* 0x001fe4000f8e0006 */
[----:B----4-:R-:W-:-:S06]  /*04f0*/  UISETP.NE.U32.AND UP0, UPT, UR38, URZ, UPT ;  /* 0x000000ff2600728c */ /* 0x010fcc000bf05070 */
[-C--:B------:R-:W-:Y:S01]  /*0500*/  @!P1 IADD3 R0, PT, PT, R0, -R9.reuse, RZ ;  /* 0x8000000900009210 */ /* 0x080fe20007ffe0ff */
[----:B-1----:R-:W-:Y:S01]  /*0510*/  UIMAD.WIDE.U32 UR14, UR4, UR26, URZ ;  /* 0x0000001a040e72a5 */ /* 0x002fe2000f8e00ff */
[----:B------:R-:W-:Y:S01]  /*0520*/  @!P1 IADD3 R2, PT, PT, R2, 0x1, RZ ;  /* 0x0000000102029810 */ /* 0x000fe20007ffe0ff */
[----:B------:R-:W-:Y:S01]  /*0530*/  UIADD3 UR6, UP1, UPT, UR16, UR6, URZ ;  /* 0x0000000610067290 */ /* 0x000fe2000ff3e0ff */
[----:B------:R-:W-:Y:S01]  /*0540*/  ISETP.GE.U32.AND P0, PT, R0, R9, PT ;  /* 0x000000090000720c */ /* 0x000fe20003f06070 */
[----:B------:R-:W0:Y:S01]  /*0550*/  LDCU.64 UR16, c[0x0][0x3e8] ;  /* 0x00007d00ff1077ac */ /* 0x000e220008000a00 */
[C---:B------:R-:W-:Y:S02]  /*0560*/  LOP3.LUT R0, R8.reuse, UR8, RZ, 0x3c, !PT ;  /* 0x0000000808007c12 */ /* 0x040fe4000f8e3cff */
[----:B------:R-:W-:Y:S01]  /*0570*/  ISETP.NE.AND P1, PT, R8, RZ, PT ;  /* 0x000000ff0800720c */ /* 0x000fe20003f25270 */
[----:B------:R-:W-:Y:S01]  /*0580*/  UIMAD UR15, UR4, UR27, UR15 ;  /* 0x0000001b040f72a4 */ /* 0x000fe2000f8e020f */
[----:B------:R-:W-:Y:S01]  /*0590*/  ISETP.GE.AND P2, PT, R0, RZ, PT ;  /* 0x000000ff0000720c */ /* 0x000fe20003f46270 */
[----:B------:R-:W1:Y:S01]  /*05a0*/  LDCU.64 UR26, c[0x0][0x3c8] ;  /* 0x00007900ff1a77ac */ /* 0x000e620008000a00 */
[----:B------:R-:W-:-:S05]  /*05b0*/  UIMAD UR7, UR8, UR23, UR7 ;  /* 0x00000017080772a4 */ /* 0x000fca000f8e0207 */
[----:B------:R-:W-:Y:S01]  /*05c0*/  @P0 IADD3 R2, PT, PT, R2, 0x1, RZ ;  /* 0x0000000102020810 */ /* 0x000fe20007ffe0ff */
[----:B------:R-:W3:Y:S03]  /*05d0*/  LDCU.64 UR22, c[0x0][0x4e0] ;  /* 0x00009c00ff1677ac */ /* 0x000ee60008000a00 */
[----:B------:R-:W-:Y:S01]  /*05e0*/  @!P1 LOP3.LUT R8, RZ, R8, RZ, 0x33, !PT ;  /* 0x00000008ff089212 */ /* 0x000fe200078e33ff */
[----:B------:R-:W-:Y:S01]  /*05f0*/  UIADD3.X UR19, UPT, UPT, UR19, UR7, URZ, UP1, !UPT ;  /* 0x0000000713137290 */ /* 0x000fe20008ffe4ff */
[----:B------:R-:W-:Y:S01]  /*0600*/  @!P2 IADD3 R2, PT, PT, -R2, RZ, RZ ;  /* 0x000000ff0202a210 */ /* 0x000fe20007ffe1ff */
[----:B------:R-:W-:Y:S02]  /*0610*/  ULEA UR20, UP1, UR6, UR34, 0x2 ;  /* 0x0000002206147291 */ /* 0x000fe4000f8210ff */
[----:B------:R-:W-:Y:S01]  /*0620*/  UISETP.NE.AND.EX UP0, UPT, UR39, URZ, UPT, UP0 ;  /* 0x000000ff2700728c */ /* 0x000fe2000bf05300 */
[----:B------:R-:W-:Y:S01]  /*0630*/  R2UR UR32, R2 ;  /* 0x00000000022072ca */ /* 0x000fe200000e0000 */
[----:B------:R-:W-:Y:S01]  /*0640*/  ULEA.HI.X UR19, UR6, UR35, UR19, 0x2, UP1 ;  /* 0x0000002306137291 */ /* 0x000fe200088f1413 */
[----:B------:R-:W-:Y:S01]  /*0650*/  @!P1 R2UR UR32, R8 ;  /* 0x00000000082092ca */ /* 0x000fe200000e0000 */
[----:B------:R-:W-:-:S02]  /*0660*/  USHF.R.U32.HI UR21, URZ, 0x1, UR21 ;  /* 0x00000001ff157899 */ /* 0x000fc40008011615 */
[----:B------:R-:W-:Y:S02]  /*0670*/  UIMAD UR18, UR18, UR4, URZ ;  /* 0x00000004121272a4 */ /* 0x000fe4000f8e02ff */
        /* <DEDUP_REMOVED lines=17> */
[----:B------:R-:W-:Y:S01]  /*0790*/  UIADD3 UR22, UPT, UPT, UR31, UR39, URZ ;  /* 0x000000271f167290 */ /* 0x000fe2000fffe0ff */
[----:B------:R-:W1:Y:S01]  /*07a0*/  LDCU.64 UR14, c[0x0][0x538] ;  /* 0x0000a700ff0e77ac */ /* 0x000e620008000a00 */
[----:B0-----:R-:W-:Y:S02]  /*07b0*/  ULEA UR24, UP2, UR30, UR24, 0x2 ;  /* 0x000000181e187291 */ /* 0x001fe4000f8410ff */
[----:B------:R-:W-:-:S02]  /*07c0*/  UIADD3.X UR22, UPT, UPT, UR38, UR22, URZ, UP1, !UPT ;  /* 0x0000001626167290 */ /* 0x000fc40008ffe4ff */
[----:B------:R-:W-:Y:S02]  /*07d0*/  UIADD3 UR7, UPT, UPT, UR7, UR41, URZ ;  /* 0x0000002907077290 */ /* 0x000fe4000fffe0ff */
[----:B------:R-:W-:Y:S01]  /*07e0*/  ULEA.HI.X UR25, UR30, UR25, UR22, 0x2, UP2 ;  /* 0x000000191e197291 */ /* 0x000fe200090f1416 */
[----:B------:R-:W0:Y:S01]  /*07f0*/  @UP0 LDCU UR30, c[0x0][0x384] ;  /* 0x00007080ff1e07ac */ /* 0x000e220008000800 */
[----:B------:R-:W-:-:S05]  /*0800*/  UIMAD UR37, UR32, UR23, UR37 ;  /* 0x00000017202572a4 */ /* 0x000fca000f8e0225 */
[----:B------:R-:W2:Y:S01]  /*0810*/  LDCU.64 UR22, c[0x0][0x540] ;  /* 0x0000a800ff1677ac */ /* 0x000ea20008000a00 */
[----:B------:R-:W-:Y:S01]  /*0820*/  UIMAD.WIDE.U32 UR6, UR4, UR10, UR6 ;  /* 0x0000000a040672a5 */ /* 0x000fe2000f8e0006 */
[----:B------:R-:W3:Y:S01]  /*0830*/  @UP0 LDCU UR31, c[0x0][0x38c] ;  /* 0x00007180ff1f07ac */ /* 0x000ee20008000800 */
[----:B------:R-:W-:Y:S02]  /*0840*/  UIADD3 UR36, UP3, UPT, UR36, UR34, URZ ;  /* 0x0000002224247290 */ /* 0x000fe4000ff7e0ff */
[----:B------:R-:W-:Y:S02]  /*0850*/  UIADD3 UR40, UPT, UPT, UR35, UR40, URZ ;  /* 0x0000002823287290 */ /* 0x000fe4000fffe0ff */
[----:B------:R-:W-:Y:S02]  /*0860*/  UIADD3 UR7, UPT, UPT, UR7, UR21, URZ ;  /* 0x0000001507077290 */ /* 0x000fe4000fffe0ff */
[----:B-1----:R-:W-:Y:S01]  /*0870*/  ULEA UR10, UP1, UR6, UR14, 0x3 ;  /* 0x0000000e060a7291 */ /* 0x002fe2000f8218ff */
[----:B------:R-:W1:Y:S01]  /*0880*/  @UP0 LDCU.64 UR34, c[0x0][0x480] ;  /* 0x00009000ff2207ac */ /* 0x000e620008000a00 */
[----:B------:R-:W-:-:S02]  /*0890*/  UIADD3 UR17, UPT, UPT, UR17, UR37, URZ ;  /* 0x0000002511117290 */ /* 0x000fc4000fffe0ff */
[----:B------:R-:W-:Y:S02]  /*08a0*/  ULEA.HI.X UR14, UR6, UR15, UR7, 0x3, UP1 ;  /* 0x0000000f060e7291 */ /* 0x000fe400088f1c07 */
[----:B0-----:R-:W-:Y:S02]  /*08b0*/  @UP0 UIMAD UR15, UR4, UR30, UR8 ;  /* 0x0000001e040f02a4 */ /* 0x001fe4000f8e0208 */
[----:B------:R-:W-:Y:S02]  /*08c0*/  UIMAD.WIDE.U32 UR4, UR4, UR5, UR16 ;  /* 0x00000005040472a5 */ /* 0x000fe4000f8e0010 */
[----:B------:R-:W-:Y:S02]  /*08d0*/  @UP0 UIMAD UR16, UR15, UR33, URZ ;  /* 0x000000210f1002a4 */ /* 0x000fe4000f8e02ff */
[----:B------:R-:W-:Y:S01]  /*08e0*/  UIADD3 UR5, UPT, UPT, UR5, UR18, URZ ;  /* 0x0000001205057290 */ /* 0x000fe2000fffe0ff */
[----:B------:R-:W0:Y:S01]  /*08f0*/  LDCU.64 UR26, c[0x0][0x450] ;  /* 0x00008a00ff1a77ac */ /* 0x000e220008000a00 */
[----:B--2---:R-:W-:-:S02]  /*0900*/  ULEA UR15, UP1, UR4, UR22, 0x3 ;  /* 0x00000016040f7291 */ /* 0x004fc4000f8218ff */
[----:B---3--:R-:W-:Y:S02]  /*0910*/  @UP0 UIMAD UR17, UR16, UR31, URZ ;  /* 0x0000001f101102a4 */ /* 0x008fe4000f8e02ff */
[----:B------:R-:W-:Y:S01]  /*0920*/  ULEA.HI.X UR16, UR4, UR23, UR5, 0x3, UP1 ;  /* 0x0000001704107291 */ /* 0x000fe200088f1c05 */
[----:B------:R-:W-:Y:S02]  /*0930*/  UMOV UR7, URZ ;  /* 0x000000ff00077c82 */ /* 0x000fe40008000000 */
[----:B------:R-:W-:Y:S01]  /*0940*/  UMOV UR4, URZ ;  /* 0x000000ff00047c82 */ /* 0x000fe20008000000 */
[----:B------:R-:W-:Y:S01]  /*0950*/  UMOV UR5, URZ ;  /* 0x000000ff00057c82 */ /* 0x000fe20008000000 */
[----:B-1----:R-:W-:Y:S02]  /*0960*/  @UP0 UIMAD.WIDE UR4, UR17, 0x10, UR34 ;  /* 0x00000010110408a5 */ /* 0x002fe4000f8e0222 */
        /* <DEDUP_REMOVED lines=11> */
[----:B------:R-:W-:Y:S01]  /*0a20*/  UMOV UR18, UR12 ;  /* 0x0000000c00127c82 */ /* 0x000fe20008000000 */
[----:B------:R-:W-:Y:S01]  /*0a30*/  MOV R171, RZ ;  /* 0x000000ff00ab7202 */ /* 0x000fe20000000f00 */
[----:B------:R-:W-:Y:S01]  /*0a40*/  UMOV UR30, 0x400 ;  /* 0x00000400001e7882 */ /* 0x000fe20000000000 */
[----:B------:R-:W-:Y:S01]  /*0a50*/  UMOV UR12, UR9 ;  /* 0x00000009000c7c82 */ /* 0x000fe20008000000 */
        /* <DEDUP_REMOVED lines=9> */
.L_x_15215:
[----:B------:R-:W-:Y:S01]  /*0af0*/  BAR.SYNC.DEFER_BLOCKING 0x0 ;  /* 0x0000000000007b1d */ /* 0x000fe20000010000 */
[----:B-1----:R-:W-:Y:S02]  /*0b00*/  MOV R2, UR11 ;  /* 0x0000000b00027c02 */ /* 0x002fe40008000f00 */
[----:B------:R-:W-:-:S03]  /*0b10*/  MOV R3, UR18 ;  /* 0x0000001200037c02 */ /* 0x000fc60008000f00 */
[----:B------:R-:W-:-:S05]  /*0b20*/  IMAD.WIDE.U32 R2, R0, 0x10, R2 ;  /* 0x0000001000027825 */ /* 0x000fca00078e0002 */
        /* <DEDUP_REMOVED lines=26> */
[----:B---3--:R0:W-:Y:S04]  /*0cd0*/  STS.128 [R166], R12 ;  /* 0x0000000ca6007388 */ /* 0x0081e80000000c00 */
[----:B----4-:R1:W-:Y:S04]  /*0ce0*/  STS.128 [R166+0x200], R16 ;  /* 0x00020010a6007388 */ /* 0x0103e80000000c00 */
[----:B--2---:R2:W-:Y:S04]  /*0cf0*/  STS.128 [R166+0x400], R20 ;  /* 0x00040014a6007388 */ /* 0x0045e80000000c00 */
        /* <DEDUP_REMOVED lines=65> */
.L_x_15103:
[----:B------:R-:W-:Y:S05]  /*1110*/  BSYNC.RECONVERGENT B0 ;  /* 0x0000000000007941 */ /* 0x000fea0003800200 */
.L_x_15102:
        /* <DEDUP_REMOVED lines=34> */
.L_x_15105:
[----:B------:R-:W-:Y:S05]  /*1340*/  BSYNC.RECONVERGENT B0 ;  /* 0x0000000000007941 */ /* 0x000fea0003800200 */
.L_x_15104:
        /* <DEDUP_REMOVED lines=34> */
.L_x_15107:
[----:B------:R-:W-:Y:S05]  /*1570*/  BSYNC.RECONVERGENT B0 ;  /* 0x0000000000007941 */ /* 0x000fea0003800200 */
.L_x_15106:
        /* <DEDUP_REMOVED lines=34> */
.L_x_15109:
[----:B------:R-:W-:Y:S05]  /*17a0*/  BSYNC.RECONVERGENT B0 ;  /* 0x0000000000007941 */ /* 0x000fea0003800200 */
.L_x_15108:
        /* <DEDUP_REMOVED lines=34> */
.L_x_15111:
[----:B------:R-:W-:Y:S05]  /*19d0*/  BSYNC.RECONVERGENT B0 ;  /* 0x0000000000007941 */ /* 0x000fea0003800200 */
.L_x_15110:
        /* <DEDUP_REMOVED lines=36> */
.L_x_15113:
[----:B------:R-:W-:Y:S05]  /*1c20*/  BSYNC.RECONVERGENT B0 ;  /* 0x0000000000007941 */ /* 0x000fea0003800200 */
.L_x_15112:
        /* <DEDUP_REMOVED lines=39> */
.L_x_15115:
[----:B------:R-:W-:Y:S05]  /*1ea0*/  BSYNC.RECONVERGENT B0 ;  /* 0x0000000000007941 */ /* 0x000fea0003800200 */
.L_x_15114:
[----:B------:R-:W-:Y:S01]  /*1eb0*/  FFMA.FTZ R3, R51, R67, R4 ;  /* 0x0000004333037223 */ /* 0x000fe20000010004 */
[----:B------:R-:W-:Y:S01]  /*1ec0*/  BSSY.RECONVERGENT B0, `(.L_x_15116) ;  /* 0x0000024000007945 */ /* 0x000fe20003800200 */
[----:B------:R-:W-:Y:S02]  /*1ed0*/  FSETP.GTU.FTZ.AND P0, PT, R151, 20, PT ;  /* 0x41a000009700780b */ /* 0x000fe40003f1c000 */
[----:B------:R-:W-:Y:S02]  /*1ee0*/  CS2R R30, SRZ ;  /* 0x00000000001e7805 */ /* 0x000fe4000001ff00 */
[----:B------:R-:W-:Y:S01]  /*1ef0*/  CS2R R28, SRZ ;  /* 0x00000000001c7805 */ /* 0x000fe2000001ff00 */
[----:B--2---:R-:W-:Y:S01]  /*1f00*/  FFMA.FTZ R4, R44, R60, R3 ;  /* 0x0000003c2c047223 */ /* 0x004fe20000010003 */
[----:B------:R-:W-:Y:S07]  /*1f10*/  @P1 BRA `(.L_x_15117) ;  /* 0x0000000000781947 */ /* 0x000fee0003800000 */
        /* <DEDUP_REMOVED lines=30> */
.L_x_15117:
[----:B------:R-:W-:Y:S05]  /*2100*/  BSYNC.RECONVERGENT B0 ;  /* 0x0000000000007941 */ /* 0x000fea0003800200 */
.L_x_15116:
        /* <DEDUP_REMOVED lines=38> */
.L_x_15119:
[----:B------:R-:W-:Y:S05]  /*2370*/  BSYNC.RECONVERGENT B0 ;  /* 0x0000000000007941 */ /* 0x000fea0003800200 */
.L_x_15118:
[----:B------:R-:W-:Y:S01]  /*2380*/  FFMA.FTZ R3, R47, R63, R4 ;  /* 0x0000003f2f037223 */ /* 0x000fe20000010004 */
[----:B------:R-:W-:Y:S01]  /*2390*/  BSSY.RECONVERGENT B0, `(.L_x_15120) ;  /* 0x0000025000007945 */ /* 0x000fe20003800200 */
[----:B------:R-:W-:Y:S01]  /*23a0*/  HFMA2 R25, -RZ, RZ, 0, 0 ;  /* 0x00000000ff197431 */ /* 0x000fe200000001ff */
[----:B------:R-:W-:Y:S02]  /*23b0*/  FSETP.GTU.FTZ.AND P2, PT, R149, 20, PT ;  /* 0x41a000009500780b */ /* 0x000fe40003f5c000 */
[----:B------:R-:W-:Y:S02]  /*23c0*/  CS2R R26, SRZ ;  /* 0x00000000001a7805 */ /* 0x000fe4000001ff00 */
[----:B0-----:R-:W-:Y:S01]  /*23d0*/  MOV R20, RZ ;  /* 0x000000ff00147202 */ /* 0x001fe20000000f00 */
        /* <DEDUP_REMOVED lines=32> */
.L_x_15121:
[----:B------:R-:W-:Y:S05]  /*25e0*/  BSYNC.RECONVERGENT B0 ;  /* 0x0000000000007941 */ /* 0x000fea0003800200 */
.L_x_15120:
[----:B------:R-:W-:Y:S01]  /*25f0*/  FFMA.FTZ R3, R41, R57, R4 ;  /* 0x0000003929037223 */ /* 0x000fe20000010004 */
[----:B------:R-:W-:Y:S01]  /*2600*/  BSSY.RECONVERGENT B0, `(.L_x_15122) ;  /* 0x0000025000007945 */ /* 0x000fe20003800200 */
[----:B------:R-:W-:Y:S01]  /*2610*/  HFMA2 R21, -RZ, RZ, 0, 0 ;  /* 0x00000000ff157431 */ /* 0x000fe200000001ff */
[----:B------:R-:W-:Y:S02]  /*2620*/  FSETP.GTU.FTZ.AND P3, PT, R150, 20, PT ;  /* 0x41a000009600780b */ /* 0x000fe40003f7c000 */
[----:B------:R-:W-:Y:S01]  /*2630*/  CS2R R22, SRZ ;  /* 0x0000000000167805 */ /* 0x000fe2000001ff00 */
[----:B------:R-:W-:Y:S01]  /*2640*/  FMUL.FTZ R16, R64, UR7 ;  /* 0x0000000740107c20 */ /* 0x000fe20008410000 */
        /* <DEDUP_REMOVED lines=32> */
.L_x_15123:
[----:B------:R-:W-:Y:S05]  /*2850*/  BSYNC.RECONVERGENT B0 ;  /* 0x0000000000007941 */ /* 0x000fea0003800200 */
.L_x_15122:
[----:B------:R-:W-:Y:S04]  /*2860*/  BSSY.RECONVERGENT B0, `(.L_x_15124) ;  /* 0x0000020000007945 */ /* 0x000fe80003800200 */
[----:B------:R-:W-:Y:S05]  /*2870*/  @P5 BRA `(.L_x_15125) ;  /* 0x0000000000785947 */ /* 0x000fea0003800000 */
        /* <DEDUP_REMOVED lines=30> */
.L_x_15125:
[----:B------:R-:W-:Y:S05]  /*2a60*/  BSYNC.RECONVERGENT B0 ;  /* 0x0000000000007941 */ /* 0x000fea0003800200 */
.L_x_15124:
        /* <DEDUP_REMOVED lines=32> */
.L_x_15127:
[----:B------:R-:W-:Y:S05]  /*2c70*/  BSYNC.RECONVERGENT B0 ;  /* 0x0000000000007941 */ /* 0x000fea0003800200 */
.L_x_15126:
        /* <DEDUP_REMOVED lines=32> */
.L_x_15129:
[----:B------:R-:W-:Y:S05]  /*2e80*/  BSYNC.RECONVERGENT B0 ;  /* 0x0000000000007941 */ /* 0x000fea0003800200 */
.L_x_15128:
        /* <DEDUP_REMOVED lines=32> */
.L_x_15131:
[----:B------:R-:W-:Y:S05]  /*3090*/  BSYNC.RECONVERGENT B0 ;  /* 0x0000000000007941 */ /* 0x000fea0003800200 */
.L_x_15130:
        /* <DEDUP_REMOVED lines=32> */
.L_x_15133:
[----:B------:R-:W-:Y:S05]  /*32a0*/  BSYNC.RECONVERGENT B0 ;  /* 0x0000000000007941 */ /* 0x000fea0003800200 */
.L_x_15132:
        /* <DEDUP_REMOVED lines=55> */
.L_x_15214:
        /* <DEDUP_REMOVED lines=156> */
[C---:B0-----:R-:W-:Y:S01]  /*3fe0*/  FMUL.FTZ R84, R2.reuse, R154 ;  /* 0x0000009a02547220 */ /* 0x041fe20000410000 */
[C---:B------:R-:W-:Y:S01]  /*3ff0*/  FMUL.FTZ R85, R2.reuse, R151 ;  /* 0x0000009702557220 */ /* 0x040fe20000410000 */
[C---:B------:R-:W-:Y:S02]  /*4000*/  FMUL.FTZ R86, R2.reuse, R152 ;  /* 0x0000009802567220 */ /* 0x040fe40000410000 */
[----:B--2---:R0:W2:Y:S04]  /*4010*/  MUFU.EX2 R88, R84 ;  /* 0x0000005400587308 */ /* 0x0040a80000000800 */
[----:B------:R-:W4:Y:S04]  /*4020*/  MUFU.EX2 R89, R85 ;  /* 0x0000005500597308 */ /* 0x000f280000000800 */
[----:B---3--:R-:W3:Y:S01]  /*4030*/  MUFU.EX2 R93, R86 ;  /* 0x00000056005d7308 */ /* 0x008ee20000000800 */
[C---:B------:R-:W-:Y:S01]  /*4040*/  FMUL.FTZ R116, R2.reuse, R158 ;  /* 0x0000009e02747220 */ /* 0x040fe20000410000 */
[C---:B------:R-:W-:Y:S01]  /*4050*/  FMUL.FTZ R117, R2.reuse, R155 ;  /* 0x0000009b02757220 */ /* 0x040fe20000410000 */
[C---:B------:R-:W-:Y:S01]  /*4060*/  FMUL.FTZ R90, R2.reuse, R149 ;  /* 0x00000095025a7220 */ /* 0x040fe20000410000 */
        /* <DEDUP_REMOVED lines=38> */
[----:B-----5:R-:W-:Y:S01]  /*42d0*/  FMUL.FTZ R115, R114, R186 ;  /* 0x000000ba72737220 */ /* 0x020fe20000410000 */
        /* <DEDUP_REMOVED lines=66> */
.L_x_15136:
[----:B------:R0:W1:Y:S02]  /*4700*/  LDS.64 R88, [R195+UR30+0x5658] ;  /* 0x0056581ec3587984 */ /* 0x0000640008000a00 */
.L_x_15137:
[----:B------:R-:W-:Y:S05]  /*4710*/  BSYNC.RECONVERGENT B0 ;  /* 0x0000000000007941 */ /* 0x000fea0003800200 */
.L_x_15135:
[-C--:B------:R-:W-:Y:S01]  /*4720*/  FMUL.FTZ R215, R52, R163.reuse ;  /* 0x000000a334d77220 */ /* 0x080fe20000410000 */
[----:B------:R-:W-:Y:S01]  /*4730*/  FMUL.FTZ R85, R53, R163 ;  /* 0x000000a335557220 */ /* 0x000fe20000410000 */
[-C--:B------:R-:W-:Y:S01]  /*4740*/  FMUL.FTZ R84, R54, R164.reuse ;  /* 0x000000a436547220 */ /* 0x080fe20000410000 */
        /* <DEDUP_REMOVED lines=15> */
[----:B------:R-:W-:Y:S01]  /*4840*/  FMUL.FTZ R100, R63, R160 ;  /* 0x000000a03f647220 */ /* 0x000fe20000410000 */
[-C--:B------:R-:W-:Y:S01]  /*4850*/  FMUL.FTZ R101, R65, R157.reuse ;  /* 0x0000009d41657220 */ /* 0x080fe20000410000 */
        /* <DEDUP_REMOVED lines=8> */
[----:B0-----:R-:W-:Y:S01]  /*48e0*/  FMUL.FTZ R195, R69, R155 ;  /* 0x0000009b45c37220 */ /* 0x001fe20000410000 */
[C---:B------:R-:W-:Y:S01]  /*48f0*/  FFMA.FTZ R87, R50.reuse, R103, R87 ;  /* 0x0000006732577223 */ /* 0x040fe20000010057 */
[----:B------:R-:W-:Y:S01]  /*4900*/  FFMA.FTZ R84, R50, R85, R84 ;  /* 0x0000005532547223 */ /* 0x000fe20000010054 */
[----:B------:R-:W-:Y:S01]  /*4910*/  FMUL.FTZ R197, R68, R155 ;  /* 0x0000009b44c57220 */ /* 0x000fe20000410000 */
[----:B------:R-:W0:Y:S01]  /*4920*/  @P0 LDC R203, c[0x0][0x38c] ;  /* 0x0000e300ffcb0b82 */ /* 0x000e220000000800 */
[CC--:B------:R-:W-:Y:S01]  /*4930*/  FMUL.FTZ R85, R125.reuse, R87.reuse ;  /* 0x000000577d557220 */ /* 0x0c0fe20000410000 */
[----:B------:R-:W-:Y:S01]  /*4940*/  FMUL.FTZ R86, R125, R84 ;  /* 0x000000547d567220 */ /* 0x000fe20000410000 */
[-C--:B------:R-:W-:Y:S01]  /*4950*/  FMUL.FTZ R216, R70, R156.reuse ;  /* 0x0000009c46d87220 */ /* 0x080fe20000410000 */
[----:B------:R-:W-:Y:S01]  /*4960*/  FMUL.FTZ R228, R71, R156 ;  /* 0x0000009c47e47220 */ /* 0x000fe20000410000 */
[C---:B------:R-:W-:Y:S01]  /*4970*/  FFMA.FTZ R85, R126.reuse, R84, -R85 ;  /* 0x000000547e557223 */ /* 0x040fe20000010855 */
[----:B------:R-:W-:Y:S01]  /*4980*/  FFMA.FTZ R86, R126, R87, R86 ;  /* 0x000000577e567223 */ /* 0x000fe20000010056 */
[----:B------:R-:W-:Y:S01]  /*4990*/  MOV R92, UR17 ;  /* 0x00000011005c7c02 */ /* 0x000fe20008000f00 */
[-C--:B------:R-:W-:Y:S01]  /*49a0*/  FMUL.FTZ R217, R73, R153.reuse ;  /* 0x0000009949d97220 */ /* 0x080fe20000410000 */
[C---:B------:R-:W-:Y:S01]  /*49b0*/  FFMA.FTZ R85, R51.reuse, R196, R85 ;  /* 0x000000c433557223 */ /* 0x040fe20000010055 */
[----:B------:R-:W-:Y:S01]  /*49c0*/  FFMA.FTZ R86, R51, R206, R86 ;  /* 0x000000ce33567223 */ /* 0x000fe20000010056 */
[----:B------:R-:W-:Y:S01]  /*49d0*/  FMUL.FTZ R221, R72, R153 ;  /* 0x0000009948dd7220 */ /* 0x000fe20000410000 */
[----:B------:R-:W-:-:S02]  /*49e0*/  HFMA2 R209, -RZ, RZ, 0, 9.5367431640625e-07 ;  /* 0x00000010ffd17431 */ /* 0x000fc400000001ff */
[CC--:B------:R-:W-:Y:S01]  /*49f0*/  FMUL.FTZ R91, R123.reuse, R85.reuse ;  /* 0x000000557b5b7220 */ /* 0x0c0fe20000410000 */
        /* <DEDUP_REMOVED lines=84> */
[-C--:B------:R-:W-:Y:S01]  /*4f40*/  FMUL.FTZ R91, R181, R90.reuse ;  /* 0x0000005ab55b7220 */ /* 0x080fe20000410000 */
[-C--:B------:R-:W-:Y:S01]  /*4f50*/  FMUL.FTZ R209, R173, R203.reuse ;  /* 0x000000cbadd17220 */ /* 0x080fe20000410000 */
[----:B------:R-:W-:Y:S01]  /*4f60*/  FFMA.FTZ R202, R174, R203, -R205 ;  /* 0x000000cbaeca7223 */ /* 0x000fe200000108cd */
[-C--:B------:R-:W-:Y:S01]  /*4f70*/  FMUL.FTZ R99, R76, R151.reuse ;  /* 0x000000974c637220 */ /* 0x080fe20000410000 */
        /* <DEDUP_REMOVED lines=12> */
[C---:B------:R-:W-:Y:S01]  /*5040*/  FFMA.FTZ R90, R172.reuse, R209, R90 ;  /* 0x000000d1ac5a7223 */ /* 0x040fe2000001005a */
        /* <DEDUP_REMOVED lines=10> */
[----:B------:R-:W-:-:S03]  /*50f0*/  FMUL.FTZ R203, R175, R87 ;  /* 0x00000057afcb7220 */ /* 0x000fc60000410000 */
[----:B------:R-:W-:Y:S01]  /*5100*/  FFMA.FTZ R198, R115, R211, -R86 ;  /* 0x000000d373c67223 */ /* 0x000fe20000010856 */
[----:B------:R-:W-:Y:S01]  /*5110*/  FFMA.FTZ R86, R176, R91, R203 ;  /* 0x0000005bb0567223 */ /* 0x000fe200000100cb */
[----:B------:R-:W-:Y:S01]  /*5120*/  FMUL.FTZ R205, R114, R211 ;  /* 0x000000d372cd7220 */ /* 0x000fe20000410000 */
[----:B------:R-:W-:Y:S01]  /*5130*/  FMUL.FTZ R203, R175, R91 ;  /* 0x0000005bafcb7220 */ /* 0x000fe20000410000 */
[-C--:B------:R-:W-:Y:S01]  /*5140*/  FMUL.FTZ R91, R81, R149.reuse ;  /* 0x00000095515b7220 */ /* 0x080fe20000410000 */
[----:B------:R-:W-:Y:S01]  /*5150*/  FMUL.FTZ R219, R80, R149 ;  /* 0x0000009550db7220 */ /* 0x000fe20000410000 */
[----:B------:R-:W-:Y:S01]  /*5160*/  FFMA.FTZ R205, R115, R90, R205 ;  /* 0x0000005a73cd7223 */ /* 0x000fe200000100cd */
[----:B------:R-:W-:Y:S01]  /*5170*/  FFMA.FTZ R203, R176, R87, -R203 ;  /* 0x00000057b0cb7223 */ /* 0x000fe200000108cb */
[C---:B------:R-:W-:Y:S01]  /*5180*/  FMUL.FTZ R87, R173.reuse, R86 ;  /* 0x00000056ad577220 */ /* 0x040fe20000410000 */
[C---:B------:R-:W-:Y:S01]  /*5190*/  FFMA.FTZ R198, R38.reuse, R219, R198 ;  /* 0x000000db26c67223 */ /* 0x040fe200000100c6 */
[----:B------:R-:W-:Y:S01]  /*51a0*/  FFMA.FTZ R90, R38, R91, R205 ;  /* 0x0000005b265a7223 */ /* 0x000fe200000100cd */
[-C--:B------:R-:W-:Y:S01]  /*51b0*/  FMUL.FTZ R205, R173, R203.reuse ;  /* 0x000000cbadcd7220 */ /* 0x080fe20000410000 */
[----:B------:R-:W-:Y:S01]  /*51c0*/  FFMA.FTZ R87, R174, R203, -R87 ;  /* 0x000000cbae577223 */ /* 0x000fe20000010857 */
[----:B------:R-:W-:-:S02]  /*51d0*/  FMUL.FTZ R211, R112, R198 ;  /* 0x000000c670d37220 */ /* 0x000fc40000410000 */
[----:B------:R-:W-:Y:S01]  /*51e0*/  FFMA.FTZ R205, R174, R86, R205 ;  /* 0x00000056aecd7223 */ /* 0x000fe200000100cd */
[----:B------:R-:W-:Y:S01]  /*51f0*/  FMUL.FTZ R203, R170, R87 ;  /* 0x00000057aacb7220 */ /* 0x000fe20000410000 */
[-C--:B------:R-:W-:Y:S01]  /*5200*/  FMUL.FTZ R202, R112, R90.reuse ;  /* 0x0000005a70ca7220 */ /* 0x080fe20000410000 */
[----:B------:R-:W-:Y:S01]  /*5210*/  FFMA.FTZ R86, R113, R90, R211 ;  /* 0x0000005a71567223 */ /* 0x000fe200000100d3 */
[----:B------:R-:W-:Y:S01]  /*5220*/  FMUL.FTZ R218, R83, R150 ;  /* 0x0000009653da7220 */ /* 0x000fe20000410000 */
[-C--:B------:R-:W-:Y:S01]  /*5230*/  FFMA.FTZ R203, R172, R205.reuse, R203 ;  /* 0x000000cdaccb7223 */ /* 0x080fe200000100cb */
[----:B------:R-:W-:Y:S01]  /*5240*/  FMUL.FTZ R205, R170, R205 ;  /* 0x000000cdaacd7220 */ /* 0x000fe20000410000 */
[----:B------:R-:W-:Y:S01]  /*5250*/  FFMA.FTZ R209, R113, R198, -R202 ;  /* 0x000000c671d17223 */ /* 0x000fe200000108ca */
[----:B------:R-:W-:Y:S01]  /*5260*/  FMUL.FTZ R90, R82, R150 ;  /* 0x00000096525a7220 */ /* 0x000fe20000410000 */
[C---:B------:R-:W-:Y:S01]  /*5270*/  FFMA.FTZ R86, R39.reuse, R218, R86 ;  /* 0x000000da27567223 */ /* 0x040fe20000010056 */
[----:B------:R-:W-:Y:S01]  /*5280*/  FFMA.FTZ R205, R172, R87, -R205 ;  /* 0x00000057accd7223 */ /* 0x000fe200000108cd */
[----:B------:R-:W-:Y:S01]  /*5290*/  FMUL.FTZ R198, R114, R203 ;  /* 0x000000cb72c67220 */ /* 0x000fe20000410000 */
[----:B------:R-:W-:-:S02]  /*52a0*/  FFMA.FTZ R87, R39, R90, R209 ;  /* 0x0000005a27577223 */ /* 0x000fc400000100d1 */
[----:B------:R-:W0:Y:S01]  /*52b0*/  SHFL.UP PT, R211, R86, 0x1, RZ ;  /* 0x0420000056d37989 */ /* 0x000e2200000e00ff */
[CC--:B------:R-:W-:Y:S01]  /*52c0*/  FFMA.FTZ R202, R115.reuse, R205.reuse, -R198 ;  /* 0x000000cd73ca7223 */ /* 0x0c0fe200000108c6 */
[----:B------:R-:W-:Y:S02]  /*52d0*/  FMUL.FTZ R198, R114, R205 ;  /* 0x000000cd72c67220 */ /* 0x000fe40000410000 */
[----:B------:R-:W4:Y:S02]  /*52e0*/  SHFL.UP PT, R209, R87, 0x1, RZ ;  /* 0x0420000057d17989 */ /* 0x000f2400000e00ff */
[----:B------:R-:W-:Y:S01]  /*52f0*/  FFMA.FTZ R203, R115, R203, R198 ;  /* 0x000000cb73cb7223 */ /* 0x000fe200000100c6 */
[----:B------:R-:W-:-:S04]  /*5300*/  FMUL.FTZ R198, R112, R202 ;  /* 0x000000ca70c67220 */ /* 0x000fc80000410000 */
[-C--:B------:R-:W-:Y:S01]  /*5310*/  FFMA.FTZ R198, R113, R203.reuse, R198 ;  /* 0x000000cb71c67223 */ /* 0x080fe200000100c6 */
[----:B------:R-:W-:Y:S01]  /*5320*/  FMUL.FTZ R203, R112, R203 ;  /* 0x000000cb70cb7220 */ /* 0x000fe20000410000 */
[----:B------:R-:W-:-:S03]  /*5330*/  ISETP.GE.AND P2, PT, R167, 0x1, PT ;  /* 0x00000001a700780c */ /* 0x000fc60003f46270 */
[----:B------:R-:W-:Y:S01]  /*5340*/  FFMA.FTZ R202, R113, R202, -R203 ;  /* 0x000000ca71ca7223 */ /* 0x000fe200000108cb */
[----:B------:R-:W5:Y:S04]  /*5350*/  SHFL.UP PT, R205, R198, 0x1, RZ ;  /* 0x04200000c6cd7989 */ /* 0x000f6800000e00ff */
[----:B------:R-:W2:Y:S01]  /*5360*/  SHFL.UP PT, R203, R202, 0x1, RZ ;  /* 0x04200000cacb7989 */ /* 0x000ea200000e00ff */
[-C--:B0-----:R-:W-:Y:S01]  /*5370*/  FMUL.FTZ R213, R202, R211.reuse ;  /* 0x000000d3cad57220 */ /* 0x081fe20000410000 */
[----:B------:R-:W-:-:S03]  /*5380*/  FMUL.FTZ R211, R198, R211 ;  /* 0x000000d3c6d37220 */ /* 0x000fc60000410000 */
[-C--:B----4-:R-:W-:Y:S01]  /*5390*/  FFMA.FTZ R213, R198, R209.reuse, R213 ;  /* 0x000000d1c6d57223 */ /* 0x090fe200000100d5 */
[----:B------:R-:W-:-:S03]  /*53a0*/  FFMA.FTZ R204, R202, R209, -R211 ;  /* 0x000000d1cacc7223 */ /* 0x000fc600000108d3 */
[----:B------:R-:W-:Y:S01]  /*53b0*/  @P2 FADD.FTZ R86, R86, R213 ;  /* 0x000000d556562221 */ /* 0x000fe20000010000 */
[----:B------:R-:W-:-:S04]  /*53c0*/  @P2 FADD.FTZ R87, R87, R204 ;  /* 0x000000cc57572221 */ /* 0x000fc80000010000 */
[----:B------:R-:W0:Y:S04]  /*53d0*/  SHFL.UP PT, R213, R86, 0x2, RZ ;  /* 0x0440000056d57989 */ /* 0x000e2800000e00ff */
[----:B------:R-:W4:Y:S01]  /*53e0*/  SHFL.UP PT, R211, R87, 0x2, RZ ;  /* 0x0440000057d37989 */ /* 0x000f2200000e00ff */
[-C--:B-----5:R-:W-:Y:S01]  /*53f0*/  FMUL.FTZ R209, R202, R205.reuse ;  /* 0x000000cdcad17220 */ /* 0x0a0fe20000410000 */
[----:B------:R-:W-:-:S03]  /*5400*/  FMUL.FTZ R205, R198, R205 ;  /* 0x000000cdc6cd7220 */ /* 0x000fc60000410000 */
[-C--:B--2---:R-:W-:Y:S01]  /*5410*/  @P2 FFMA.FTZ R198, R198, R203.reuse, R209 ;  /* 0x000000cbc6c62223 */ /* 0x084fe200000100d1 */
[----:B------:R-:W-:-:S04]  /*5420*/  @P2 FFMA.FTZ R202, R202, R203, -R205 ;  /* 0x000000cbcaca2223 */ /* 0x000fc800000108cd */
[----:B------:R-:W2:Y:S01]  /*5430*/  SHFL.UP PT, R205, R198, 0x2, RZ ;  /* 0x04400000c6cd7989 */ /* 0x000ea200000e00ff */
[----:B------:R-:W-:-:S03]  /*5440*/  ISETP.GE.AND P2, PT, R167, 0x2, PT ;  /* 0x00000002a700780c */ /* 0x000fc60003f46270 */
[----:B------:R-:W5:Y:S01]  /*5450*/  SHFL.UP PT, R203, R202, 0x2, RZ ;  /* 0x04400000cacb7989 */ /* 0x000f6200000e00ff */
[-C--:B0-----:R-:W-:Y:S01]  /*5460*/  FMUL.FTZ R209, R202, R213.reuse ;  /* 0x000000d5cad17220 */ /* 0x081fe20000410000 */
[----:B------:R-:W-:-:S03]  /*5470*/  FMUL.FTZ R213, R198, R213 ;  /* 0x000000d5c6d57220 */ /* 0x000fc60000410000 */
[-C--:B----4-:R-:W-:Y:S01]  /*5480*/  FFMA.FTZ R209, R198, R211.reuse, R209 ;  /* 0x000000d3c6d17223 */ /* 0x090fe200000100d1 */
[----:B------:R-:W-:-:S04]  /*5490*/  FFMA.FTZ R204, R202, R211, -R213 ;  /* 0x000000d3cacc7223 */ /* 0x000fc800000108d5 */
[----:B------:R-:W-:Y:S01]  /*54a0*/  @P2 FADD.FTZ R86, R86, R209 ;  /* 0x000000d156562221 */ /* 0x000fe20000010000 */
[----:B------:R-:W-:-:S04]  /*54b0*/  @P2 FADD.FTZ R87, R87, R204 ;  /* 0x000000cc57572221 */ /* 0x000fc80000010000 */
[----:B------:R-:W0:Y:S01]  /*54c0*/  SHFL.UP PT, R213, R86, 0x4, RZ ;  /* 0x0480000056d57989 */ /* 0x000e2200000e00ff */
[-C--:B--2---:R-:W-:Y:S01]  /*54d0*/  FMUL.FTZ R209, R202, R205.reuse ;  /* 0x000000cdcad17220 */ /* 0x084fe20000410000 */
[C---:B------:R-:W-:Y:S02]  /*54e0*/  FMUL.FTZ R205, R198.reuse, R205 ;  /* 0x000000cdc6cd7220 */ /* 0x040fe40000410000 */
[----:B------:R-:W2:Y:S01]  /*54f0*/  SHFL.UP PT, R211, R87, 0x4, RZ ;  /* 0x0480000057d37989 */ /* 0x000ea200000e00ff */
[-C--:B-----5:R-:W-:Y:S01]  /*5500*/  @P2 FFMA.FTZ R198, R198, R203.reuse, R209 ;  /* 0x000000cbc6c62223 */ /* 0x0a0fe200000100d1 */
[----:B------:R-:W-:-:S04]  /*5510*/  @P2 FFMA.FTZ R202, R202, R203, -R205 ;  /* 0x000000cbcaca2223 */ /* 0x000fc800000108cd */
        /* <DEDUP_REMOVED lines=8> */
[-C--:B----4-:R-:W-:Y:S01]  /*55a0*/  FMUL.FTZ R209, R202, R205.reuse ;  /* 0x000000cdcad17220 */ /* 0x090fe20000410000 */
[----:B------:R-:W-:Y:S01]  /*55b0*/  @P2 FADD.FTZ R87, R87, R204 ;  /* 0x000000cc57572221 */ /* 0x000fe20000010000 */
[C---:B------:R-:W-:Y:S02]  /*55c0*/  FMUL.FTZ R205, R198.reuse, R205 ;  /* 0x000000cdc6cd7220 */ /* 0x040fe40000410000 */
[----:B------:R-:W0:Y:S01]  /*55d0*/  SHFL.UP PT, R211, R86, 0x8, RZ ;  /* 0x0500000056d37989 */ /* 0x000e2200000e00ff */
[-C--:B-----5:R-:W-:Y:S01]  /*55e0*/  @P2 FFMA.FTZ R198, R198, R203.reuse, R209 ;  /* 0x000000cbc6c62223 */ /* 0x0a0fe200000100d1 */
[----:B------:R-:W-:Y:S02]  /*55f0*/  @P2 FFMA.FTZ R202, R202, R203, -R205 ;  /* 0x000000cbcaca2223 */ /* 0x000fe400000108cd */
        /* <DEDUP_REMOVED lines=13> */
[----:B------:R-:W0:Y:S01]  /*56d0*/  SHFL.UP PT, R211, R86, 0x10, RZ ;  /* 0x0600000056d37989 */ /* 0x000e2200000e00ff */
[----:B------:R-:W-:-:S03]  /*56e0*/  @P2 FFMA.FTZ R202, R202, R203, -R205 ;  /* 0x000000cbcaca2223 */ /* 0x000fc600000108cd */
[----:B------:R-:W2:Y:S04]  /*56f0*/  SHFL.UP PT, R205, R198, 0x10, RZ ;  /* 0x06000000c6cd7989 */ /* 0x000ea800000e00ff */
[----:B------:R-:W4:Y:S04]  /*5700*/  SHFL.UP PT, R209, R87, 0x10, RZ ;  /* 0x0600000057d17989 */ /* 0x000f2800000e00ff */
[----:B------:R-:W5:Y:S01]  /*5710*/  SHFL.UP PT, R203, R202, 0x10, RZ ;  /* 0x06000000cacb7989 */ /* 0x000f6200000e00ff */
[----:B------:R-:W-:Y:S01]  /*5720*/  ISETP.GE.AND P2, PT, R167, 0x10, PT ;  /* 0x00000010a700780c */ /* 0x000fe20003f46270 */
[-C--:B0-----:R-:W-:Y:S01]  /*5730*/  FMUL.FTZ R213, R198, R211.reuse ;  /* 0x000000d3c6d57220 */ /* 0x081fe20000410000 */
[----:B------:R-:W-:Y:S01]  /*5740*/  FMUL.FTZ R211, R202, R211 ;  /* 0x000000d3cad37220 */ /* 0x000fe20000410000 */
[-C--:B--2---:R-:W-:Y:S01]  /*5750*/  FMUL.FTZ R204, R198, R205.reuse ;  /* 0x000000cdc6cc7220 */ /* 0x084fe20000410000 */
[C---:B------:R-:W-:Y:S01]  /*5760*/  FMUL.FTZ R205, R202.reuse, R205 ;  /* 0x000000cdcacd7220 */ /* 0x040fe20000410000 */
[-C--:B----4-:R-:W-:Y:S01]  /*5770*/  FFMA.FTZ R208, R202, R209.reuse, -R213 ;  /* 0x000000d1cad07223 */ /* 0x090fe200000108d5 */
[----:B------:R-:W-:-:S07]  /*5780*/  FFMA.FTZ R211, R198, R209, R211 ;  /* 0x000000d1c6d37223 */ /* 0x000fce00000100d3 */
[-C--:B-----5:R-:W-:Y:S01]  /*5790*/  @P2 FFMA.FTZ R202, R202, R203.reuse, -R204 ;  /* 0x000000cbcaca2223 */ /* 0x0a0fe200000108cc */
[----:B------:R-:W-:Y:S01]  /*57a0*/  LOP3.LUT R204, R168, 0x1f, RZ, 0xc0, !PT ;  /* 0x0000001fa8cc7812 */ /* 0x000fe200078ec0ff */
[----:B------:R-:W-:Y:S01]  /*57b0*/  @P2 FFMA.FTZ R198, R198, R203, R205 ;  /* 0x000000cbc6c62223 */ /* 0x000fe200000100cd */
[----:B------:R-:W-:Y:S01]  /*57c0*/  @P2 FADD.FTZ R87, R87, R208 ;  /* 0x000000d057572221 */ /* 0x000fe20000010000 */
[----:B------:R-:W-:Y:S01]  /*57d0*/  @P2 FADD.FTZ R86, R86, R211 ;  /* 0x000000d356562221 */ /* 0x000fe20000010000 */
[C---:B------:R-:W-:Y:S01]  /*57e0*/  ISETP.NE.AND P6, PT, R204.reuse, 0x1f, PT ;  /* 0x0000001fcc00780c */ /* 0x040fe20003fc5270 */
[----:B-1----:R-:W-:Y:S01]  /*57f0*/  FMUL.FTZ R203, R113, R89 ;  /* 0x0000005971cb7220 */ /* 0x002fe20000410000 */
[C---:B------:R-:W-:Y:S02]  /*5800*/  ISETP.GT.U32.AND P2, PT, R204.reuse, 0x1d, PT ;  /* 0x0000001dcc00780c */ /* 0x040fe40003f44070 */
[C---:B------:R-:W-:Y:S02]  /*5810*/  ISETP.GT.U32.AND P3, PT, R204.reuse, 0x1b, PT ;  /* 0x0000001bcc00780c */ /* 0x040fe40003f64070 */
[----:B------:R-:W-:-:S02]  /*5820*/  ISETP.GT.U32.AND P4, PT, R204, 0x17, PT ;  /* 0x00000017cc00780c */ /* 0x000fc40003f84070 */
[----:B------:R-:W-:Y:S01]  /*5830*/  ISETP.GT.U32.AND P5, PT, R204, 0xf, PT ;  /* 0x0000000fcc00780c */ /* 0x000fe20003fa4070 */
[C---:B------:R-:W-:Y:S01]  /*5840*/  FMUL.FTZ R204, R112.reuse, R89 ;  /* 0x0000005970cc7220 */ /* 0x040fe20000410000 */
[C---:B------:R-:W-:Y:S01]  /*5850*/  FMUL.FTZ R208, R112.reuse, R226 ;  /* 0x000000e270d07220 */ /* 0x040fe20000410000 */
[CC--:B------:R-:W-:Y:S01]  /*5860*/  FFMA.FTZ R203, -R112.reuse, R88.reuse, -R203 ;  /* 0x0000005870cb7223 */ /* 0x0c0fe200000109cb */
[-C--:B------:R-:W-:Y:S01]  /*5870*/  FMUL.FTZ R205, R112, R225.reuse ;  /* 0x000000e170cd7220 */ /* 0x080fe20000410000 */
[C---:B------:R-:W-:Y:S01]  /*5880*/  FFMA.FTZ R204, R113.reuse, R88, -R204 ;  /* 0x0000005871cc7223 */ /* 0x040fe200000108cc */
[C---:B------:R-:W-:Y:S01]  /*5890*/  FFMA.FTZ R209, R113.reuse, R225, -R208 ;  /* 0x000000e171d17223 */ /* 0x040fe200000108d0 */
[CC--:B------:R-:W-:Y:S01]  /*58a0*/  FMUL.FTZ R210, R114.reuse, R203.reuse ;  /* 0x000000cb72d27220 */ /* 0x0c0fe20000410000 */
[----:B------:R-:W-:Y:S01]  /*58b0*/  FFMA.FTZ R208, R113, R226, R205 ;  /* 0x000000e271d07223 */ /* 0x000fe200000100cd */
[-C--:B------:R-:W-:Y:S01]  /*58c0*/  FMUL.FTZ R234, R114, R204.reuse ;  /* 0x000000cc72ea7220 */ /* 0x080fe20000410000 */
[----:B------:R-:W-:Y:S01]  /*58d0*/  FADD.FTZ R209, R224, R209 ;  /* 0x000000d1e0d17221 */ /* 0x000fe20000010000 */
[----:B------:R-:W-:Y:S01]  /*58e0*/  FFMA.FTZ R205, R115, R204, R210 ;  /* 0x000000cc73cd7223 */ /* 0x000fe200000100d2 */
[----:B------:R-:W-:Y:S01]  /*58f0*/  FADD.FTZ R208, R223, R208 ;  /* 0x000000d0dfd07221 */ /* 0x000fe20000010000 */
[C---:B------:R-:W-:Y:S01]  /*5900*/  FFMA.FTZ R203, R115.reuse, R203, -R234 ;  /* 0x000000cb73cb7223 */ /* 0x040fe200000108ea */
        /* <DEDUP_REMOVED lines=9> */
[C---:B------:R-:W-:Y:S01]  /*59a0*/  FMUL.FTZ R205, R173.reuse, R213 ;  /* 0x000000d5adcd7220 */ /* 0x040fe20000410000 */
[----:B------:R-:W-:Y:S01]  /*59b0*/  FADD.FTZ R209, R222, R209 ;  /* 0x000000d1ded17221 */ /* 0x000fe20000010000 */
[-C--:B------:R-:W-:Y:S01]  /*59c0*/  FMUL.FTZ R208, R173, R234.reuse ;  /* 0x000000eaadd07220 */ /* 0x080fe20000410000 */
[----:B------:R-:W-:Y:S01]  /*59d0*/  FMUL.FTZ R203, R170, R211 ;  /* 0x000000d3aacb7220 */ /* 0x000fe20000410000 */
[----:B------:R-:W-:Y:S01]  /*59e0*/  FFMA.FTZ R205, R174, R234, R205 ;  /* 0x000000eaaecd7223 */ /* 0x000fe200000100cd */
[----:B------:R-:W-:Y:S01]  /*59f0*/  FMUL.FTZ R204, R170, R209 ;  /* 0x000000d1aacc7220 */ /* 0x000fe20000410000 */
[----:B------:R-:W-:Y:S01]  /*5a00*/  FFMA.FTZ R213, R174, R213, -R208 ;  /* 0x000000d5aed57223 */ /* 0x000fe200000108d0 */
[C---:B------:R-:W-:Y:S01]  /*5a10*/  FFMA.FTZ R208, R172.reuse, R209, -R203 ;  /* 0x000000d1acd07223 */ /* 0x040fe200000108cb */
[----:B------:R-:W-:Y:S01]  /*5a20*/  FMUL.FTZ R203, R175, R205 ;  /* 0x000000cdafcb7220 */ /* 0x000fe20000410000 */
[----:B------:R-:W-:-:S02]  /*5a30*/  FFMA.FTZ R211, R172, R211, R204 ;  /* 0x000000d3acd37223 */ /* 0x000fc400000100cc */
[----:B------:R-:W-:Y:S01]  /*5a40*/  FADD.FTZ R208, R97, R208 ;  /* 0x000000d061d07221 */ /* 0x000fe20000010000 */
[-C--:B------:R-:W-:Y:S01]  /*5a50*/  FMUL.FTZ R204, R175, R213.reuse ;  /* 0x000000d5afcc7220 */ /* 0x080fe20000410000 */
[----:B------:R-:W-:Y:S01]  /*5a60*/  FFMA.FTZ R213, R176, R213, -R203 ;  /* 0x000000d5b0d57223 */ /* 0x000fe200000108cb */
[----:B------:R-:W-:Y:S01]  /*5a70*/  FADD.FTZ R211, R96, R211 ;  /* 0x000000d360d37221 */ /* 0x000fe20000010000 */
[C---:B------:R-:W-:Y:S01]  /*5a80*/  FMUL.FTZ R203, R173.reuse, R208 ;  /* 0x000000d0adcb7220 */ /* 0x040fe20000410000 */
[----:B------:R-:W-:Y:S02]  /*5a90*/  FFMA.FTZ R204, R176, R205, R204 ;  /* 0x000000cdb0cc7223 */ /* 0x000fe400000100cc */
[-C--:B------:R-:W-:Y:S01]  /*5aa0*/  FMUL.FTZ R205, R173, R211.reuse ;  /* 0x000000d3adcd7220 */ /* 0x080fe20000410000 */
[C---:B------:R-:W-:Y:S01]  /*5ab0*/  FFMA.FTZ R203, R174.reuse, R211, R203 ;  /* 0x000000d3aecb7223 */ /* 0x040fe200000100cb */
[C---:B------:R-:W-:Y:S01]  /*5ac0*/  FMUL.FTZ R210, R177.reuse, R204 ;  /* 0x000000ccb1d27220 */ /* 0x040fe20000410000 */
[-C--:B------:R-:W-:Y:S01]  /*5ad0*/  FMUL.FTZ R209, R177, R213.reuse ;  /* 0x000000d5b1d17220 */ /* 0x080fe20000410000 */
[----:B------:R-:W-:Y:S01]  /*5ae0*/  FFMA.FTZ R208, R174, R208, -R205 ;  /* 0x000000d0aed07223 */ /* 0x000fe200000108cd */
[----:B------:R-:W-:Y:S01]  /*5af0*/  FADD.FTZ R203, R94, R203 ;  /* 0x000000cb5ecb7221 */ /* 0x000fe20000010000 */
[----:B---3--:R-:W-:Y:S01]  /*5b00*/  SHFL.IDX PT, R85, R85, RZ, 0x1f ;  /* 0x00001fff55557589 */ /* 0x008fe200000e0000 */
[----:B------:R-:W-:-:S03]  /*5b10*/  FFMA.FTZ R210, R178, R213, -R210 ;  /* 0x000000d5b2d27223 */ /* 0x000fc600000108d2 */
[----:B------:R-:W0:Y:S01]  /*5b20*/  SHFL.UP PT, R198, R198, 0x1, RZ ;  /* 0x04200000c6c67989 */ /* 0x000e2200000e00ff */
[----:B------:R-:W-:Y:S01]  /*5b30*/  FADD.FTZ R208, R95, R208 ;  /* 0x000000d05fd07221 */ /* 0x000fe20000010000 */
[----:B------:R-:W-:Y:S02]  /*5b40*/  FMUL.FTZ R205, R175, R203 ;  /* 0x000000cbafcd7220 */ /* 0x000fe40000410000 */
[----:B------:R-:W1:Y:S01]  /*5b50*/  SHFL.UP PT, R202, R202, 0x1, RZ ;  /* 0x04200000caca7989 */ /* 0x000e6200000e00ff */
[----:B------:R-:W-:Y:S01]  /*5b60*/  FFMA.FTZ R204, R178, R204, R209 ;  /* 0x000000ccb2cc7223 */ /* 0x000fe200000100d1 */
[C---:B------:R-:W-:Y:S02]  /*5b70*/  FMUL.FTZ R211, R179.reuse, R210 ;  /* 0x000000d2b3d37220 */ /* 0x040fe40000410000 */
[----:B------:R-:W2:Y:S01]  /*5b80*/  SHFL.IDX PT, R84, R84, RZ, 0x1f ;  /* 0x00001fff54547589 */ /* 0x000ea200000e0000 */
[----:B------:R-:W-:Y:S01]  /*5b90*/  FFMA.FTZ R209, R176, R208, -R205 ;  /* 0x000000d0b0d17223 */ /* 0x000fe200000108cd */
[----:B------:R-:W-:Y:S01]  /*5ba0*/  FMUL.FTZ R213, R179, R204 ;  /* 0x000000ccb3d57220 */ /* 0x000fe20000410000 */
[----:B------:R-:W-:Y:S01]  /*5bb0*/  FMUL.FTZ R205, R175, R208 ;  /* 0x000000d0afcd7220 */ /* 0x000fe20000410000 */
[----:B------:R-:W3:Y:S01]  /*5bc0*/  SHFL.UP PT, R87, R87, 0x1, RZ ;  /* 0x0420000057577989 */ /* 0x000ee200000e00ff */
[C---:B------:R-:W-:Y:S01]  /*5bd0*/  FFMA.FTZ R211, R180.reuse, R204, R211 ;  /* 0x000000ccb4d37223 */ /* 0x040fe200000100d3 */
[----:B------:R-:W-:-:S02]  /*5be0*/  FFMA.FTZ R213, R180, R210, -R213 ;  /* 0x000000d2b4d57223 */ /* 0x000fc400000108d5 */
[----:B------:R-:W4:Y:S01]  /*5bf0*/  SHFL.UP PT, R86, R86, 0x1, RZ ;  /* 0x0420000056567989 */ /* 0x000f2200000e00ff */
[----:B------:R-:W-:Y:S01]  /*5c00*/  FFMA.FTZ R204, R176, R203, R205 ;  /* 0x000000cbb0cc7223 */ /* 0x000fe200000100cd */
[C---:B------:R-:W-:Y:S01]  /*5c10*/  FMUL.FTZ R203, R181.reuse, R211 ;  /* 0x000000d3b5cb7220 */ /* 0x040fe20000410000 */
[----:B------:R-:W-:Y:S01]  /*5c20*/  FADD.FTZ R209, R194, R209 ;  /* 0x000000d1c2d17221 */ /* 0x000fe20000010000 */
[-C--:B------:R-:W-:Y:S01]  /*5c30*/  FMUL.FTZ R208, R181, R213.reuse ;  /* 0x000000d5b5d07220 */ /* 0x080fe20000410000 */
[----:B------:R-:W-:Y:S01]  /*5c40*/  FADD.FTZ R204, R193, R204 ;  /* 0x000000ccc1cc7221 */ /* 0x000fe20000010000 */
[C---:B------:R-:W-:Y:S01]  /*5c50*/  FFMA.FTZ R213, R182.reuse, R213, -R203 ;  /* 0x000000d5b6d57223 */ /* 0x040fe200000108cb */
[C---:B------:R-:W-:Y:S01]  /*5c60*/  FMUL.FTZ R203, R177.reuse, R209 ;  /* 0x000000d1b1cb7220 */ /* 0x040fe20000410000 */
[----:B------:R-:W-:Y:S01]  /*5c70*/  FFMA.FTZ R211, R182, R211, R208 ;  /* 0x000000d3b6d37223 */ /* 0x000fe200000100d0 */
[-C--:B------:R-:W-:Y:S01]  /*5c80*/  FMUL.FTZ R208, R177, R204.reuse ;  /* 0x000000ccb1d07220 */ /* 0x080fe20000410000 */
[C---:B------:R-:W-:Y:S01]  /*5c90*/  FMUL.FTZ R205, R183.reuse, R213 ;  /* 0x000000d5b7cd7220 */ /* 0x040fe20000410000 */
[----:B------:R-:W-:Y:S01]  /*5ca0*/  FFMA.FTZ R204, R178, R204, R203 ;  /* 0x000000ccb2cc7223 */ /* 0x000fe200000100cb */
[----:B------:R-:W-:Y:S01]  /*5cb0*/  FMUL.FTZ R210, R183, R211 ;  /* 0x000000d3b7d27220 */ /* 0x000fe20000410000 */
[----:B0-----:R-:W-:Y:S01]  /*5cc0*/  FMUL.FTZ R203, R198, R85 ;  /* 0x00000055c6cb7220 */ /* 0x001fe20000410000 */
[----:B------:R-:W-:Y:S01]  /*5cd0*/  FFMA.FTZ R211, R184, R211, R205 ;  /* 0x000000d3b8d37223 */ /* 0x000fe200000100cd */
[----:B-1----:R-:W-:Y:S01]  /*5ce0*/  FMUL.FTZ R205, R202, R85 ;  /* 0x00000055cacd7220 */ /* 0x002fe20000410000 */
[----:B------:R-:W-:Y:S01]  /*5cf0*/  FFMA.FTZ R209, R178, R209, -R208 ;  /* 0x000000d1b2d17223 */ /* 0x000fe200000108d0 */
[-C--:B--2---:R-:W-:Y:S01]  /*5d00*/  FFMA.FTZ R202, R202, R84.reuse, -R203 ;  /* 0x00000054caca7223 */ /* 0x084fe200000108cb */
[----:B------:R-:W-:Y:S01]  /*5d10*/  FADD.FTZ R204, R191, R204 ;  /* 0x000000ccbfcc7221 */ /* 0x000fe20000010000 */
[----:B------:R-:W-:Y:S01]  /*5d20*/  FFMA.FTZ R205, R198, R84, R205 ;  /* 0x00000054c6cd7223 */ /* 0x000fe200000100cd */
[----:B------:R-:W-:Y:S01]  /*5d30*/  FADD.FTZ R209, R192, R209 ;  /* 0x000000d1c0d17221 */ /* 0x000fe20000010000 */
[----:B---3--:R-:W-:Y:S01]  /*5d40*/  @P1 FADD.FTZ R84, R87, R202 ;  /* 0x000000ca57541221 */ /* 0x008fe20000010000 */
[C---:B------:R-:W-:Y:S01]  /*5d50*/  FMUL.FTZ R87, R179.reuse, R204 ;  /* 0x000000ccb3577220 */ /* 0x040fe20000410000 */
[----:B----4-:R-:W-:Y:S01]  /*5d60*/  @P1 FADD.FTZ R85, R86, R205 ;  /* 0x000000cd56551221 */ /* 0x010fe20000010000 */
[----:B------:R-:W-:-:S02]  /*5d70*/  FMUL.FTZ R203, R179, R209 ;  /* 0x000000d1b3cb7220 */ /* 0x000fc40000410000 */
[----:B------:R-:W-:Y:S01]  /*5d80*/  FFMA.FTZ R209, R180, R209, -R87 ;  /* 0x000000d1b4d17223 */ /* 0x000fe20000010857 */
[C---:B------:R-:W-:Y:S01]  /*5d90*/  FMUL.FTZ R86, R3.reuse, R84 ;  /* 0x0000005403567220 */ /* 0x040fe20000410000 */
[----:B------:R-:W-:-:S03]  /*5da0*/  FMUL.FTZ R87, R3, R85 ;  /* 0x0000005503577220 */ /* 0x000fc60000410000 */
[C---:B------:R-:W-:Y:S01]  /*5db0*/  FFMA.FTZ R85, R2.reuse, R85, R86 ;  /* 0x0000005502557223 */ /* 0x040fe20000010056 */
[----:B------:R-:W-:-:S03]  /*5dc0*/  FFMA.FTZ R84, R2, R84, -R87 ;  /* 0x0000005402547223 */ /* 0x000fc60000010857 */
[----:B------:R-:W-:Y:S01]  /*5dd0*/  FADD.FTZ R212, R212, R85 ;  /* 0x00000055d4d47221 */ /* 0x000fe20000010000 */
[----:B------:R-:W-:Y:S01]  /*5de0*/  FADD.FTZ R215, R215, R84 ;  /* 0x00000054d7d77221 */ /* 0x000fe20000010000 */
[----:B------:R-:W-:Y:S01]  /*5df0*/  FFMA.FTZ R213, R184, R213, -R210 ;  /* 0x000000d5b8d57223 */ /* 0x000fe200000108d2 */
[----:B------:R-:W-:Y:S01]  /*5e00*/  FMUL.FTZ R227, R0, R211 ;  /* 0x000000d300e37220 */ /* 0x000fe20000410000 */
[----:B------:R-:W-:Y:S01]  /*5e10*/  FFMA.FTZ R198, R180, R204, R203 ;  /* 0x000000ccb4c67223 */ /* 0x000fe200000100cb */
[C---:B------:R-:W-:Y:S01]  /*5e20*/  FMUL.FTZ R3, R129.reuse, R212 ;  /* 0x000000d481037220 */ /* 0x040fe20000410000 */
[----:B------:R-:W-:Y:S01]  /*5e30*/  FMUL.FTZ R85, R129, R215 ;  /* 0x000000d781557220 */ /* 0x000fe20000410000 */
[-C--:B------:R-:W-:Y:S01]  /*5e40*/  FMUL.FTZ R202, R0, R213.reuse ;  /* 0x000000d500ca7220 */ /* 0x080fe20000410000 */
[----:B------:R-:W-:Y:S01]  /*5e50*/  FFMA.FTZ R227, R120, R213, -R227 ;  /* 0x000000d578e37223 */ /* 0x000fe200000108e3 */
[----:B------:R-:W-:Y:S01]  /*5e60*/  FADD.FTZ R198, R189, R198 ;  /* 0x000000c6bdc67221 */ /* 0x000fe20000010000 */
[-C--:B------:R-:W-:Y:S01]  /*5e70*/  FMUL.FTZ R213, R54, R164.reuse ;  /* 0x000000a436d57220 */ /* 0x080fe20000410000 */
[C---:B------:R-:W-:Y:S01]  /*5e80*/  FFMA.FTZ R2, R130.reuse, R215, -R3 ;  /* 0x000000d782027223 */ /* 0x040fe20000010803 */
[----:B------:R-:W-:Y:S01]  /*5e90*/  FMUL.FTZ R205, R55, R164 ;  /* 0x000000a437cd7220 */ /* 0x000fe20000410000 */
[----:B------:R-:W-:Y:S01]  /*5ea0*/  FFMA.FTZ R210, R130, R212, R85 ;  /* 0x000000d482d27223 */ /* 0x000fe20000010055 */
[----:B------:R-:W-:Y:S01]  /*5eb0*/  FADD.FTZ R209, R190, R209 ;  /* 0x000000d1bed17221 */ /* 0x000fe20000010000 */
[----:B------:R-:W-:Y:S01]  /*5ec0*/  FMUL.FTZ R3, R181, R198 ;  /* 0x000000c6b5037220 */ /* 0x000fe20000410000 */
[----:B------:R-:W-:Y:S01]  /*5ed0*/  FFMA.FTZ R202, R120, R211, R202 ;  /* 0x000000d378ca7223 */ /* 0x000fe200000100ca */
[C---:B------:R-:W-:Y:S01]  /*5ee0*/  FFMA.FTZ R213, R49.reuse, R213, R2 ;  /* 0x000000d531d57223 */ /* 0x040fe20000010002 */
[----:B------:R-:W-:Y:S01]  /*5ef0*/  FFMA.FTZ R210, R49, R205, R210 ;  /* 0x000000cd31d27223 */ /* 0x000fe200000100d2 */
[-C--:B------:R-:W-:Y:S01]  /*5f00*/  FMUL.FTZ R87, R181, R209.reuse ;  /* 0x000000d1b5577220 */ /* 0x080fe20000410000 */
[----:B------:R-:W-:Y:S01]  /*5f10*/  FFMA.FTZ R209, R182, R209, -R3 ;  /* 0x000000d1b6d17223 */ /* 0x000fe20000010803 */
[----:B------:R-:W-:Y:S01]  /*5f20*/  FMUL.FTZ R204, R121, R202 ;  /* 0x000000ca79cc7220 */ /* 0x000fe20000410000 */
[C---:B------:R-:W-:Y:S01]  /*5f30*/  FMUL.FTZ R3, R127.reuse, R213 ;  /* 0x000000d57f037220 */ /* 0x040fe20000410000 */
[-C--:B------:R-:W-:Y:S01]  /*5f40*/  FMUL.FTZ R2, R127, R210.reuse ;  /* 0x000000d27f027220 */ /* 0x080fe20000410000 */
[-C--:B------:R-:W-:Y:S01]  /*5f50*/  FMUL.FTZ R203, R121, R227.reuse ;  /* 0x000000e379cb7220 */ /* 0x080fe20000410000 */
[----:B------:R-:W-:Y:S01]  /*5f60*/  FFMA.FTZ R204, R122, R227, -R204 ;  /* 0x000000e37acc7223 */ /* 0x000fe200000108cc */
[----:B------:R-:W-:Y:S01]  /*5f70*/  FFMA.FTZ R3, R128, R210, R3 ;  /* 0x000000d280037223 */ /* 0x000fe20000010003 */
[----:B------:R-:W-:Y:S01]  /*5f80*/  FMUL.FTZ R86, R56, R161 ;  /* 0x000000a138567220 */ /* 0x000fe20000410000 */
[----:B------:R-:W-:Y:S01]  /*5f90*/  FFMA.FTZ R211, R128, R213, -R2 ;  /* 0x000000d580d37223 */ /* 0x000fe20000010802 */
[----:B------:R-:W-:Y:S01]  /*5fa0*/  FFMA.FTZ R84, R182, R198, R87 ;  /* 0x000000c6b6547223 */ /* 0x000fe20000010057 */
[----:B------:R-:W-:Y:S01]  /*5fb0*/  FFMA.FTZ R203, R122, R202, R203 ;  /* 0x000000ca7acb7223 */ /* 0x000fe200000100cb */
[----:B------:R-:W-:Y:S01]  /*5fc0*/  FMUL.FTZ R85, R123, R204 ;  /* 0x000000cc7b557220 */ /* 0x000fe20000410000 */
[C---:B------:R-:W-:Y:S01]  /*5fd0*/  FFMA.FTZ R208, R50.reuse, R103, R3 ;  /* 0x0000006732d07223 */ /* 0x040fe20000010003 */
[----:B------:R-:W-:Y:S01]  /*5fe0*/  FFMA.FTZ R211, R50, R86, R211 ;  /* 0x0000005632d37223 */ /* 0x000fe200000100d3 */
[----:B------:R-:W-:Y:S01]  /*5ff0*/  FADD.FTZ R209, R188, R209 ;  /* 0x000000d1bcd17221 */ /* 0x000fe20000010000 */
[----:B------:R-:W-:Y:S01]  /*6000*/  FADD.FTZ R84, R187, R84 ;  /* 0x00000054bb547221 */ /* 0x000fe20000010000 */
[----:B------:R-:W-:Y:S01]  /*6010*/  FFMA.FTZ R198, R124, R203, R85 ;  /* 0x000000cb7cc67223 */ /* 0x000fe20000010055 */
[C---:B------:R-:W-:Y:S01]  /*6020*/  FMUL.FTZ R3, R125.reuse, R208 ;  /* 0x000000d07d037220 */ /* 0x040fe20000410000 */
[----:B------:R-:W-:Y:S01]  /*6030*/  FMUL.FTZ R85, R125, R211 ;  /* 0x000000d37d557220 */ /* 0x000fe20000410000 */
[----:B------:R-:W-:Y:S01]  /*6040*/  FMUL.FTZ R203, R123, R203 ;  /* 0x000000cb7bcb7220 */ /* 0x000fe20000410000 */
[C---:B------:R-:W-:Y:S01]  /*6050*/  FMUL.FTZ R87, R183.reuse, R209 ;  /* 0x000000d1b7577220 */ /* 0x040fe20000410000 */
[----:B------:R-:W-:Y:S01]  /*6060*/  FMUL.FTZ R86, R183, R84 ;  /* 0x00000054b7567220 */ /* 0x000fe20000410000 */
[C---:B------:R-:W-:Y:S01]  /*6070*/  FFMA.FTZ R2, R126.reuse, R211, -R3 ;  /* 0x000000d37e027223 */ /* 0x040fe20000010803 */
[----:B------:R-:W-:Y:S01]  /*6080*/  FFMA.FTZ R85, R126, R208, R85 ;  /* 0x000000d07e557223 */ /* 0x000fe20000010055 */
[----:B------:R-:W-:Y:S01]  /*6090*/  FFMA.FTZ R203, R124, R204, -R203 ;  /* 0x000000cc7ccb7223 */ /* 0x000fe200000108cb */
[C---:B------:R-:W-:Y:S01]  /*60a0*/  FFMA.FTZ R84, R184.reuse, R84, R87 ;  /* 0x00000054b8547223 */ /* 0x040fe20000010057 */
[----:B------:R-:W-:Y:S01]  /*60b0*/  FFMA.FTZ R87, R184, R209, -R86 ;  /* 0x000000d1b8577223 */ /* 0x000fe20000010856 */
[----:B------:R-:W-:Y:S01]  /*60c0*/  FMUL.FTZ R3, R125, R198 ;  /* 0x000000c67d037220 */ /* 0x000fe20000410000 */
[C---:B------:R-:W-:Y:S01]  /*60d0*/  FFMA.FTZ R209, R51.reuse, R196, R2 ;  /* 0x000000c433d17223 */ /* 0x040fe20000010002 */
[----:B------:R-:W-:Y:S01]  /*60e0*/  FFMA.FTZ R206, R51, R206, R85 ;  /* 0x000000ce33ce7223 */ /* 0x000fe20000010055 */
[-C--:B------:R-:W-:Y:S01]  /*60f0*/  FMUL.FTZ R85, R125, R203.reuse ;  /* 0x000000cb7d557220 */ /* 0x080fe20000410000 */
[----:B------:R-:W-:Y:S01]  /*6100*/  FFMA.FTZ R203, R126, R203, -R3 ;  /* 0x000000cb7ecb7223 */ /* 0x000fe20000010803 */
[C---:B------:R-:W-:Y:S01]  /*6110*/  FMUL.FTZ R3, R123.reuse, R209 ;  /* 0x000000d17b037220 */ /* 0x040fe20000410000 */
[----:B------:R-:W-:-:S03]  /*6120*/  FMUL.FTZ R2, R123, R206 ;  /* 0x000000ce7b027220 */ /* 0x000fc60000410000 */
[C---:B------:R-:W-:Y:S01]  /*6130*/  FFMA.FTZ R3, R124.reuse, R206, R3 ;  /* 0x000000ce7c037223 */ /* 0x040fe20000010003 */
[----:B------:R-:W-:Y:S01]  /*6140*/  FFMA.FTZ R2, R124, R209, -R2 ;  /* 0x000000d17c027223 */ /* 0x000fe20000010802 */
        /* <DEDUP_REMOVED lines=8> */
[----:B------:R-:W-:-:S02]  /*61d0*/  FADD.FTZ R103, R186, R87 ;  /* 0x00000057ba677221 */ /* 0x000fc40000010000 */
[C---:B------:R-:W-:Y:S01]  /*61e0*/  FFMA.FTZ R2, R122.reuse, R207, -R3 ;  /* 0x000000cf7a027223 */ /* 0x040fe20000010803 */
[----:B------:R-:W-:Y:S01]  /*61f0*/  FADD.FTZ R87, R185, R84 ;  /* 0x00000054b9577221 */ /* 0x000fe20000010000 */
[----:B------:R-:W-:Y:S01]  /*6200*/  FFMA.FTZ R85, R122, R204, R85 ;  /* 0x000000cc7a557223 */ /* 0x000fe20000010055 */
[----:B------:R-:W-:Y:S01]  /*6210*/  FFMA.FTZ R198, R128, R203, -R86 ;  /* 0x000000cb80c67223 */ /* 0x000fe20000010856 */
[C---:B------:R-:W-:Y:S01]  /*6220*/  FFMA.FTZ R205, R45.reuse, R102, R2 ;  /* 0x000000662dcd7223 */ /* 0x040fe20000010002 */
[C---:B------:R-:W-:Y:S01]  /*6230*/  FMUL.FTZ R84, R0.reuse, R87 ;  /* 0x0000005700547220 */ /* 0x040fe20000410000 */
[----:B------:R-:W-:Y:S01]  /*6240*/  FFMA.FTZ R203, R45, R100, R85 ;  /* 0x000000642dcb7223 */ /* 0x000fe20000010055 */
[----:B------:R-:W-:Y:S01]  /*6250*/  FMUL.FTZ R85, R129, R198 ;  /* 0x000000c681557220 */ /* 0x000fe20000410000 */
[C---:B------:R-:W-:Y:S01]  /*6260*/  FMUL.FTZ R3, R0.reuse, R205 ;  /* 0x000000cd00037220 */ /* 0x040fe20000410000 */
[-C--:B------:R-:W-:Y:S01]  /*6270*/  FMUL.FTZ R199, R0, R103.reuse ;  /* 0x0000006700c77220 */ /* 0x080fe20000410000 */
[----:B------:R-:W-:Y:S01]  /*6280*/  FFMA.FTZ R86, R120, R103, -R84 ;  /* 0x0000006778567223 */ /* 0x000fe20000010854 */
[-C--:B------:R-:W-:Y:S01]  /*6290*/  FMUL.FTZ R84, R0, R203.reuse ;  /* 0x000000cb00547220 */ /* 0x080fe20000410000 */
[----:B------:R-:W-:Y:S01]  /*62a0*/  FFMA.FTZ R2, R130, R196, R85 ;  /* 0x000000c482027223 */ /* 0x000fe20000010055 */
[C---:B------:R-:W-:Y:S01]  /*62b0*/  FFMA.FTZ R85, R120.reuse, R203, R3 ;  /* 0x000000cb78557223 */ /* 0x040fe20000010003 */
[C---:B------:R-:W-:Y:S01]  /*62c0*/  FFMA.FTZ R199, R120.reuse, R87, R199 ;  /* 0x0000005778c77223 */ /* 0x040fe200000100c7 */
[----:B------:R-:W-:-:S02]  /*62d0*/  FFMA.FTZ R84, R120, R205, -R84 ;  /* 0x000000cd78547223 */ /* 0x000fc40000010854 */
[----:B------:R-:W-:Y:S01]  /*62e0*/  FFMA.FTZ R202, R46, R101, R85 ;  /* 0x000000652eca7223 */ /* 0x000fe20000010055 */
[----:B------:R-:W-:Y:S01]  /*62f0*/  FMUL.FTZ R87, R129, R196 ;  /* 0x000000c481577220 */ /* 0x000fe20000410000 */
[----:B------:R-:W-:Y:S01]  /*6300*/  FADD.FTZ R199, R110, R199 ;  /* 0x000000c76ec77221 */ /* 0x000fe20000010000 */
[----:B------:R-:W-:Y:S01]  /*6310*/  FFMA.FTZ R201, R46, R201, R84 ;  /* 0x000000c92ec97223 */ /* 0x000fe20000010054 */
[----:B------:R-:W-:Y:S01]  /*6320*/  FADD.FTZ R86, R111, R86 ;  /* 0x000000566f567221 */ /* 0x000fe20000010000 */
[----:B------:R-:W-:Y:S01]  /*6330*/  FMUL.FTZ R85, R183, R202 ;  /* 0x000000cab7557220 */ /* 0x000fe20000410000 */
[----:B------:R-:W-:Y:S01]  /*6340*/  FFMA.FTZ R3, R130, R198, -R87 ;  /* 0x000000c682037223 */ /* 0x000fe20000010857 */
        /* <DEDUP_REMOVED lines=8> */
[----:B------:R-:W-:Y:S01]  /*63d0*/  FADD.FTZ R100, R109, R86 ;  /* 0x000000566d647221 */ /* 0x000fe20000010000 */
[----:B------:R-:W-:Y:S01]  /*63e0*/  FFMA.FTZ R200, R47, R200, R87 ;  /* 0x000000c82fc87223 */ /* 0x000fe20000010057 */
[----:B------:R-:W-:Y:S01]  /*63f0*/  FADD.FTZ R86, R108, R85 ;  /* 0x000000556c567221 */ /* 0x000fe20000010000 */
[----:B------:R-:W-:-:S02]  /*6400*/  FMUL.FTZ R85, R181, R199 ;  /* 0x000000c7b5557220 */ /* 0x000fc40000410000 */
[-C--:B------:R-:W-:Y:S02]  /*6410*/  FMUL.FTZ R84, R181, R200.reuse ;  /* 0x000000c8b5547220 */ /* 0x080fe40000410000 */
[C---:B------:R-:W-:Y:S01]  /*6420*/  FFMA.FTZ R85, R182.reuse, R200, R85 ;  /* 0x000000c8b6557223 */ /* 0x040fe20000010055 */
[C---:B------:R-:W-:Y:S01]  /*6430*/  FMUL.FTZ R87, R123.reuse, R100 ;  /* 0x000000647b577220 */ /* 0x040fe20000410000 */
[----:B------:R-:W-:Y:S01]  /*6440*/  FFMA.FTZ R84, R182, R199, -R84 ;  /* 0x000000c7b6547223 */ /* 0x000fe20000010854 */
[-C--:B------:R-:W-:Y:S01]  /*6450*/  FMUL.FTZ R101, R123, R86.reuse ;  /* 0x000000567b657220 */ /* 0x080fe20000410000 */
[----:B------:R-:W-:Y:S01]  /*6460*/  FFMA.FTZ R198, R40, R195, R85 ;  /* 0x000000c328c67223 */ /* 0x000fe20000010055 */
[----:B------:R-:W-:Y:S01]  /*6470*/  FFMA.FTZ R87, R124, R86, R87 ;  /* 0x000000567c577223 */ /* 0x000fe20000010057 */
[----:B------:R-:W-:Y:S01]  /*6480*/  FFMA.FTZ R197, R40, R197, R84 ;  /* 0x000000c528c57223 */ /* 0x000fe20000010054 */
        /* <DEDUP_REMOVED lines=8> */
[----:B------:R-:W-:Y:S01]  /*6510*/  FMUL.FTZ R101, R125, R100 ;  /* 0x000000647d657220 */ /* 0x000fe20000410000 */
[C---:B------:R-:W-:Y:S01]  /*6520*/  FFMA.FTZ R195, R41.reuse, R216, R84 ;  /* 0x000000d829c37223 */ /* 0x040fe20000010054 */
[----:B------:R-:W-:Y:S01]  /*6530*/  FFMA.FTZ R100, R126, R100, -R103 ;  /* 0x000000647e647223 */ /* 0x000fe20000010867 */
[----:B------:R-:W-:-:S02]  /*6540*/  FFMA.FTZ R196, R41, R228, R87 ;  /* 0x000000e429c47223 */ /* 0x000fc40000010057 */
[-C--:B------:R-:W-:Y:S01]  /*6550*/  FMUL.FTZ R87, R177, R195.reuse ;  /* 0x000000c3b1577220 */ /* 0x080fe20000410000 */
[----:B------:R-:W-:Y:S01]  /*6560*/  FFMA.FTZ R101, R126, R86, R101 ;  /* 0x000000567e657223 */ /* 0x000fe20000010065 */
[----:B------:R-:W-:Y:S01]  /*6570*/  FADD.FTZ R100, R105, R100 ;  /* 0x0000006469647221 */ /* 0x000fe20000010000 */
[----:B------:R-:W-:Y:S01]  /*6580*/  UISETP.GE.AND UP0, UPT, UR17, UR43, UPT ;  /* 0x0000002b1100728c */ /* 0x000fe2000bf06270 */
[-C--:B------:R-:W-:Y:S01]  /*6590*/  FMUL.FTZ R85, R177, R196.reuse ;  /* 0x000000c4b1557220 */ /* 0x080fe20000410000 */
[----:B------:R-:W-:Y:S01]  /*65a0*/  FFMA.FTZ R102, R178, R196, R87 ;  /* 0x000000c4b2667223 */ /* 0x000fe20000010057 */
[----:B------:R-:W-:Y:S01]  /*65b0*/  FADD.FTZ R101, R104, R101 ;  /* 0x0000006568657221 */ /* 0x000fe20000010000 */
[C---:B------:R-:W-:Y:S01]  /*65c0*/  FMUL.FTZ R103, R127.reuse, R100 ;  /* 0x000000647f677220 */ /* 0x040fe20000410000 */
[----:B------:R-:W-:Y:S01]  /*65d0*/  FFMA.FTZ R85, R178, R195, -R85 ;  /* 0x000000c3b2557223 */ /* 0x000fe20000010855 */
[----:B------:R-:W-:Y:S01]  /*65e0*/  PLOP3.LUT P1, PT, PT, PT, UP0, 0x80, 0x8 ;  /* 0x000000000008781c */ /* 0x000fe20003f2f008 */
[----:B------:R-:W-:Y:S01]  /*65f0*/  FFMA.FTZ R102, R42, R217, R102 ;  /* 0x000000d92a667223 */ /* 0x000fe20000010066 */
[-C--:B------:R-:W-:Y:S01]  /*6600*/  FFMA.FTZ R227, R128, R101.reuse, R103 ;  /* 0x0000006580e37223 */ /* 0x080fe20000010067 */
[----:B------:R-:W-:Y:S01]  /*6610*/  FMUL.FTZ R101, R127, R101 ;  /* 0x000000657f657220 */ /* 0x000fe20000410000 */
[----:B------:R-:W-:Y:S01]  /*6620*/  FFMA.FTZ R103, R42, R221, R85 ;  /* 0x000000dd2a677223 */ /* 0x000fe20000010055 */
[----:B------:R-:W-:Y:S01]  /*6630*/  ISETP.NE.OR P1, PT, R131, RZ, P1 ;  /* 0x000000ff8300720c */ /* 0x000fe20000f25670 */
[C---:B------:R-:W-:Y:S01]  /*6640*/  FMUL.FTZ R84, R175.reuse, R102 ;  /* 0x00000066af547220 */ /* 0x040fe20000410000 */
[----:B------:R-:W-:Y:S01]  /*6650*/  FFMA.FTZ R100, R128, R100, -R101 ;  /* 0x0000006480647223 */ /* 0x000fe20000010865 */
[----:B------:R-:W-:-:S02]  /*6660*/  FMUL.FTZ R85, R175, R103 ;  /* 0x00000067af557220 */ /* 0x000fc40000410000 */
[C---:B------:R-:W-:Y:S01]  /*6670*/  FFMA.FTZ R101, R176.reuse, R103, -R84 ;  /* 0x00000067b0657223 */ /* 0x040fe20000010854 */
[----:B------:R-:W-:Y:S01]  /*6680*/  FADD.FTZ R86, R119, R100 ;  /* 0x0000006477567221 */ /* 0x000fe20000010000 */
[----:B------:R-:W-:Y:S02]  /*6690*/  FFMA.FTZ R100, R176, R102, R85 ;  /* 0x00000066b0647223 */ /* 0x000fe40000010055 */
[C---:B------:R-:W-:Y:S01]  /*66a0*/  FFMA.FTZ R101, R43.reuse, R230, R101 ;  /* 0x000000e62b657223 */ /* 0x040fe20000010065 */
[----:B------:R-:W-:Y:S01]  /*66b0*/  FADD.FTZ R227, R118, R227 ;  /* 0x000000e376e37221 */ /* 0x000fe20000010000 */
[----:B------:R-:W-:Y:S01]  /*66c0*/  FFMA.FTZ R100, R43, R232, R100 ;  /* 0x000000e82b647223 */ /* 0x000fe20000010064 */
[----:B------:R-:W-:Y:S01]  /*66d0*/  FMUL.FTZ R87, R129, R86 ;  /* 0x0000005681577220 */ /* 0x000fe20000410000 */
[----:B------:R-:W-:Y:S01]  /*66e0*/  FMUL.FTZ R221, R173, R101 ;  /* 0x00000065addd7220 */ /* 0x000fe20000410000 */
[----:B------:R-:W-:Y:S01]  /*66f0*/  VOTEU.ALL UP0, P1 ;  /* 0x0000000000ff7886 */ /* 0x000fe20000800000 */
[-C--:B------:R-:W-:Y:S01]  /*6700*/  FMUL.FTZ R217, R129, R227.reuse ;  /* 0x000000e381d97220 */ /* 0x080fe20000410000 */
[-C--:B------:R-:W-:Y:S01]  /*6710*/  FMUL.FTZ R85, R173, R100.reuse ;  /* 0x00000064ad557220 */ /* 0x080fe20000410000 */
[----:B------:R-:W-:Y:S01]  /*6720*/  FFMA.FTZ R98, R174, R100, R221 ;  /* 0x00000064ae627223 */ /* 0x000fe200000100dd */
[C---:B------:R-:W-:Y:S01]  /*6730*/  FFMA.FTZ R227, R130.reuse, R227, R87 ;  /* 0x000000e382e37223 */ /* 0x040fe20000010057 */
[----:B------:R-:W-:Y:S01]  /*6740*/  FFMA.FTZ R216, R130, R86, -R217 ;  /* 0x0000005682d87223 */ /* 0x000fe200000108d9 */
[----:B------:R-:W-:Y:S01]  /*6750*/  @!UP0 ULEA UR31, UR8, UR30, 0x4 ;  /* 0x0000001e081f8291 */ /* 0x000fe2000f8e20ff */
[----:B------:R-:W-:Y:S01]  /*6760*/  FFMA.FTZ R217, R174, R101, -R85 ;  /* 0x00000065aed97223 */ /* 0x000fe20000010855 */
[----:B------:R-:W-:Y:S01]  /*6770*/  FFMA.FTZ R98, R36, R93, R98 ;  /* 0x0000005d24627223 */ /* 0x000fe20000010062 */
[----:B------:R-:W-:-:S02]  /*6780*/  MOV R84, 0x3f800000 ;  /* 0x3f80000000547802 */ /* 0x000fc40000000f00 */
        /* <DEDUP_REMOVED lines=22> */
.L_x_15139:
[----:B------:R-:W-:Y:S05]  /*68f0*/  BSYNC.RECONVERGENT B0 ;  /* 0x0000000000007941 */ /* 0x000fea0003800200 */
.L_x_15138:
        /* <DEDUP_REMOVED lines=16> */
.L_x_15141:
[----:B------:R-:W-:Y:S05]  /*6a00*/  BSYNC.RECONVERGENT B0 ;  /* 0x0000000000007941 */ /* 0x000fea0003800200 */
.L_x_15140:
        /* <DEDUP_REMOVED lines=16> */
.L_x_15143:
[----:B------:R-:W-:Y:S05]  /*6b10*/  BSYNC.RECONVERGENT B0 ;  /* 0x0000000000007941 */ /* 0x000fea0003800200 */
.L_x_15142:
        /* <DEDUP_REMOVED lines=16> */
.L_x_15145:
[----:B------:R-:W-:Y:S05]  /*6c20*/  BSYNC.RECONVERGENT B0 ;  /* 0x0000000000007941 */ /* 0x000fea0003800200 */
.L_x_15144:
        /* <DEDUP_REMOVED lines=20> */
.L_x_15147:
[----:B------:R-:W-:Y:S05]  /*6d70*/  BSYNC.RECONVERGENT B0 ;  /* 0x0000000000007941 */ /* 0x000fea0003800200 */
.L_x_15146:
        /* <DEDUP_REMOVED lines=94> */
[-C--:B------:R-:W-:Y:S01]  /*7360*/  FMUL.FTZ R90, R225, R150.reuse ;  /* 0x00000096e15a7220 */ /* 0x080fe20000410000 */
[----:B------:R-:W-:Y:S01]  /*7370*/  FADD.FTZ R225, R224, R113 ;  /* 0x00000071e0e17221 */ /* 0x000fe20000010000 */
[C---:B------:R-:W-:Y:S01]  /*7380*/  FMUL.FTZ R92, R230.reuse, R150 ;  /* 0x00000096e65c7220 */ /* 0x040fe20000410000 */
        /* <DEDUP_REMOVED lines=16> */
[C---:B------:R-:W-:Y:S01]  /*7490*/  FFMA.FTZ R224, R225.reuse, UR45, -R224 ;  /* 0x0000002de1e07c23 */ /* 0x040fe200080108e0 */
[-C--:B------:R-:W-:Y:S01]  /*74a0*/  FMUL.FTZ R225, R225, R149.reuse ;  /* 0x00000095e1e17220 */ /* 0x080fe20000410000 */
        /* <DEDUP_REMOVED lines=10> */
[----:B------:R-:W-:Y:S01]  /*7550*/  FMUL.FTZ R93, R79, R230 ;  /* 0x000000e64f5d7220 */ /* 0x000fe20000410000 */
[C---:B------:R-:W-:Y:S01]  /*7560*/  FMUL.FTZ R79, R230.reuse, UR46 ;  /* 0x0000002ee64f7c20 */ /* 0x040fe20008410000 */
[----:B------:R0:W-:Y:S01]  /*7570*/  STS [R3+0x217c], R226 ;  /* 0x00217ce203007388 */ /* 0x0001e20000000800 */
[C---:B------:R-:W-:Y:S01]  /*7580*/  FFMA.FTZ R233, R230.reuse, UR45, -R233 ;  /* 0x0000002de6e97c23 */ /* 0x040fe200080108e9 */
        /* <DEDUP_REMOVED lines=13> */
[----:B------:R-:W-:Y:S01]  /*7660*/  FFMA.FTZ R78, R78, R228, R93 ;  /* 0x000000e44e4e7223 */ /* 0x000fe2000001005d */
[----:B------:R1:W-:Y:S01]  /*7670*/  STS [R3+0x2174], R226 ;  /* 0x002174e203007388 */ /* 0x0003e20000000800 */
[----:B------:R-:W-:Y:S01]  /*7680*/  FMUL.FTZ R231, R228, R152 ;  /* 0x00000098e4e77220 */ /* 0x000fe20000410000 */
[----:B------:R-:W-:Y:S01]  /*7690*/  FADD.FTZ R228, R94, R79 ;  /* 0x0000004f5ee47221 */ /* 0x000fe20000010000 */
[C---:B------:R-:W-:Y:S01]  /*76a0*/  FMUL.FTZ R172, R230.reuse, R151 ;  /* 0x00000097e6ac7220 */ /* 0x040fe20000410000 */
        /* <DEDUP_REMOVED lines=10> */
[C---:B------:R-:W-:Y:S01]  /*7750*/  FMUL.FTZ R76, R232.reuse, UR46 ;  /* 0x0000002ee84c7c20 */ /* 0x040fe20008410000 */
        /* <DEDUP_REMOVED lines=23> */
[----:B------:R-:W-:Y:S01]  /*78d0*/  FFMA.FTZ R74, R74, R228, R79 ;  /* 0x000000e44a4a7223 */ /* 0x000fe2000001004f */
[----:B------:R-:W-:Y:S01]  /*78e0*/  FMUL.FTZ R79, R226, UR46 ;  /* 0x0000002ee24f7c20 */ /* 0x000fe20008410000 */
[----:B------:R-:W-:Y:S01]  /*78f0*/  FADD.FTZ R232, R193, R76 ;  /* 0x0000004cc1e87221 */ /* 0x000fe20000010000 */
[-C--:B------:R-:W-:Y:S01]  /*7900*/  FMUL.FTZ R176, R228, R154.reuse ;  /* 0x0000009ae4b07220 */ /* 0x080fe20000410000 */
[C---:B0-----:R-:W-:Y:S01]  /*7910*/  FFMA.FTZ R174, R226.reuse, UR45, -R93 ;  /* 0x0000002de2ae7c23 */ /* 0x041fe2000801085d */
        /* <DEDUP_REMOVED lines=15> */
[C---:B------:R-:W-:Y:S01]  /*7a10*/  FFMA.FTZ R91, R73.reuse, -R93, R102 ;  /* 0x8000005d495b7223 */ /* 0x040fe20000010066 */
[----:B------:R-:W-:Y:S01]  /*7a20*/  FMUL.FTZ R73, R73, R194 ;  /* 0x000000c249497220 */ /* 0x000fe20000410000 */
[----:B------:R-:W-:Y:S01]  /*7a30*/  FMUL.FTZ R115, R232, UR46 ;  /* 0x0000002ee8737c20 */ /* 0x000fe20008410000 */
[C---:B------:R-:W-:Y:S01]  /*7a40*/  FMUL.FTZ R95, R194.reuse, UR46 ;  /* 0x0000002ec25f7c20 */ /* 0x040fe20008410000 */
[-C--:B------:R-:W-:Y:S01]  /*7a50*/  FMUL.FTZ R178, R194, R153.reuse ;  /* 0x00000099c2b27220 */ /* 0x080fe20000410000 */
[----:B------:R-:W-:Y:S01]  /*7a60*/  FMUL.FTZ R176, R232, R153 ;  /* 0x00000099e8b07220 */ /* 0x000fe20000410000 */
        /* <DEDUP_REMOVED lines=27> */
[----:B------:R-:W-:Y:S01]  /*7c20*/  FMUL.FTZ R179, R179, R191 ;  /* 0x000000bfb3b37220 */ /* 0x000fe20000410000 */
[C---:B------:R-:W-:Y:S01]  /*7c30*/  FFMA.FTZ R80, R226.reuse, UR45, -R71 ;  /* 0x0000002de2507c23 */ /* 0x040fe20008010847 */
[C---:B------:R-:W-:Y:S01]  /*7c40*/  FFMA.FTZ R71, R191.reuse, UR45, R96 ;  /* 0x0000002dbf477c23 */ /* 0x040fe20008010060 */
[-C--:B------:R-:W-:Y:S01]  /*7c50*/  FMUL.FTZ R174, R226, R156.reuse ;  /* 0x0000009ce2ae7220 */ /* 0x080fe20000410000 */
        /* <DEDUP_REMOVED lines=15> */
[-C--:B------:R-:W-:Y:S01]  /*7d50*/  FMUL.FTZ R95, R40, R155.reuse ;  /* 0x0000009b285f7220 */ /* 0x080fe20000410000 */
        /* <DEDUP_REMOVED lines=10> */
[----:B------:R-:W-:Y:S01]  /*7e00*/  FFMA.FTZ R69, R68, R192, R71 ;  /* 0x000000c044457223 */ /* 0x000fe20000010047 */
[----:B------:R-:W-:Y:S01]  /*7e10*/  FMUL.FTZ R68, R190, UR46 ;  /* 0x0000002ebe447c20 */ /* 0x000fe20008410000 */
[C---:B------:R-:W-:Y:S01]  /*7e20*/  FMUL.FTZ R71, R192.reuse, R155 ;  /* 0x0000009bc0477220 */ /* 0x040fe20000410000 */
        /* <DEDUP_REMOVED lines=46> */
[C---:B------:R-:W-:Y:S01]  /*8110*/  FFMA.FTZ R97, R187.reuse, UR45, R110 ;  /* 0x0000002dbb617c23 */ /* 0x040fe2000801006e */
[C---:B------:R-:W-:Y:S01]  /*8120*/  FFMA.FTZ R67, R122.reuse, R113, R67 ;  /* 0x000000717a437223 */ /* 0x040fe20000010043 */
[----:B------:R-:W-:Y:S01]  /*8130*/  FFMA.FTZ R0, R122, R120, -R121 ;  /* 0x000000787a007223 */ /* 0x000fe20000010879 */
[-C--:B------:R-:W-:Y:S01]  /*8140*/  FMUL.FTZ R181, R188, R158.reuse ;  /* 0x0000009ebcb57220 */ /* 0x080fe20000410000 */
        /* <DEDUP_REMOVED lines=40> */
[C---:B------:R-:W-:Y:S01]  /*83d0*/  FFMA.FTZ R90, R96.reuse, UR45, -R105 ;  /* 0x0000002d605a7c23 */ /* 0x040fe20008010869 */
        /* <DEDUP_REMOVED lines=8> */
[C---:B0-----:R-:W-:Y:S01]  /*8460*/  FFMA.FTZ R180, R185.reuse, UR45, R64 ;  /* 0x0000002db9b47c23 */ /* 0x041fe20008010040 */
        /* <DEDUP_REMOVED lines=15> */
[-C--:B------:R-:W-:Y:S01]  /*8560*/  FFMA.FTZ R105, -R54, R96.reuse, R213 ;  /* 0x0000006036697223 */ /* 0x080fe200000101d5 */
[----:B0-----:R-:W-:Y:S01]  /*8570*/  FADD.FTZ R110, R117, R64 ;  /* 0x00000040756e7221 */ /* 0x001fe20000010000 */
[----:B------:R-:W-:Y:S01]  /*8580*/  FMUL.FTZ R125, R116, R163 ;  /* 0x000000a3747d7220 */ /* 0x000fe20000410000 */
[----:B------:R-:W-:Y:S01]  /*8590*/  FMUL.FTZ R90, R50, R161 ;  /* 0x000000a1325a7220 */ /* 0x000fe20000410000 */
[----:B------:R-:W-:Y:S01]  /*85a0*/  FFMA.FTZ R96, R55, -R96, R210 ;  /* 0x8000006037607223 */ /* 0x000fe200000100d2 */
[-C--:B------:R-:W-:Y:S01]  /*85b0*/  FMUL.FTZ R126, R119, R164.reuse ;  /* 0x000000a4777e7220 */ /* 0x080fe20000410000 */
        /* <DEDUP_REMOVED lines=26> */
[----:B------:R-:W-:Y:S01]  /*8760*/  FFMA.FTZ R89, R59, -R112, R206 ;  /* 0x800000703b597223 */ /* 0x000fe200000100ce */
[-C--:B------:R-:W-:Y:S01]  /*8770*/  FMUL.FTZ R130, R107, R162.reuse ;  /* 0x000000a26b827220 */ /* 0x080fe20000410000 */
        /* <DEDUP_REMOVED lines=11> */
[----:B------:R-:W-:Y:S01]  /*8830*/  FFMA.FTZ R185, -R62, R188, R205 ;  /* 0x000000bc3eb97223 */ /* 0x000fe200000101cd */
        /* <DEDUP_REMOVED lines=10> */
[-C--:B------:R-:W-:Y:S01]  /*88e0*/  FMUL.FTZ R222, R222, R231.reuse ;  /* 0x000000e7dede7220 */ /* 0x080fe20000410000 */
[----:B------:R-:W-:Y:S01]  /*88f0*/  FMUL.FTZ R183, R63, R182 ;  /* 0x000000b63fb77220 */ /* 0x000fe20000410000 */
[C---:B------:R-:W-:Y:S01]  /*8900*/  FMUL.FTZ R190, R120.reuse, UR46 ;  /* 0x0000002e78be7c20 */ /* 0x040fe20008410000 */
[----:B------:R-:W-:Y:S01]  /*8910*/  FMUL.FTZ R194, R120, R160 ;  /* 0x000000a078c27220 */ /* 0x000fe20000410000 */
[----:B------:R-:W-:Y:S01]  /*8920*/  FFMA.FTZ R62, R111, R182, R62 ;  /* 0x000000b66f3e7223 */ /* 0x000fe2000001003e */
        /* <DEDUP_REMOVED lines=268> */
.L_x_15149:
[----:B------:R-:W-:Y:S05]  /*99f0*/  BSYNC.RECONVERGENT B0 ;  /* 0x0000000000007941 */ /* 0x000fea0003800200 */
.L_x_15148:
[----:B-1----:R0:W1:Y:S01]  /*9a00*/  LDS R197, [R184+0x3200] ;  /* 0x00320000b8c57984 */ /* 0x0020620000000800 */
[----:B------:R-:W-:Y:S04]  /*9a10*/  BSSY.RECONVERGENT B0, `(.L_x_15150) ;  /* 0x0000004000007945 */ /* 0x000fe80003800200 */
[----:B------:R-:W-:Y:S05]  /*9a20*/  @!P2 BRA `(.L_x_15151) ;  /* 0x000000000008a947 */ /* 0x000fea0003800000 */
[----:B------:R2:W-:Y:S04]  /*9a30*/  REDG.E.ADD.F32.FTZ.RN.STRONG.GPU desc[UR28][R84.64+0x80], R226 ;  /* 0x000080e2540079a6 */ /* 0x0005e8000c12f31c */
[----:B-1----:R2:W-:Y:S02]  /*9a40*/  REDG.E.ADD.F32.FTZ.RN.STRONG.GPU desc[UR28][R86.64+0x80], R197 ;  /* 0x000080c5560079a6 */ /* 0x0025e4000c12f31c */
.L_x_15151:
[----:B------:R-:W-:Y:S05]  /*9a50*/  BSYNC.RECONVERGENT B0 ;  /* 0x0000000000007941 */ /* 0x000fea0003800200 */
.L_x_15150:
        /* <DEDUP_REMOVED lines=11> */
.L_x_15153:
[----:B------:R-:W-:Y:S05]  /*9b10*/  BSYNC.RECONVERGENT B0 ;  /* 0x0000000000007941 */ /* 0x000fea0003800200 */
.L_x_15152:
[----:B---34-:R3:W4:Y:S01]  /*9b20*/  LDS R183, [R182+0x3300] ;  /* 0x00330000b6b77984 */ /* 0x0187220000000800 */
[----:B------:R-:W-:Y:S04]  /*9b30*/  BSSY.RECONVERGENT B0, `(.L_x_15154) ;  /* 0x0000004000007945 */ /* 0x000fe80003800200 */
[----:B------:R-:W-:Y:S05]  /*9b40*/  @!P1 BRA `(.L_x_15155) ;  /* 0x0000000000089947 */ /* 0x000fea0003800000 */
[----:B------:R0:W-:Y:S04]  /*9b50*/  REDG.E.ADD.F32.FTZ.RN.STRONG.GPU desc[UR28][R84.64+0x180], R222 ;  /* 0x000180de540079a6 */ /* 0x0001e8000c12f31c */
[----:B----4-:R0:W-:Y:S02]  /*9b60*/  REDG.E.ADD.F32.FTZ.RN.STRONG.GPU desc[UR28][R86.64+0x180], R183 ;  /* 0x000180b7560079a6 */ /* 0x0101e4000c12f31c */
.L_x_15155:
[----:B------:R-:W-:Y:S05]  /*9b70*/  BSYNC.RECONVERGENT B0 ;  /* 0x0000000000007941 */ /* 0x000fea0003800200 */
.L_x_15154:
[----:B------:R-:W0:Y:S01]  /*9b80*/  LDS R181, [R181+0x3380] ;  /* 0x00338000b5b57984 */ /* 0x000e220000000800 */
[----:B------:R-:W-:Y:S04]  /*9b90*/  BSSY.RECONVERGENT B0, `(.L_x_15156) ;  /* 0x0000004000007945 */ /* 0x000fe80003800200 */
[----:B------:R-:W-:Y:S05]  /*9ba0*/  @!P2 BRA `(.L_x_15157) ;  /* 0x000000000008a947 */ /* 0x000fea0003800000 */
[----:B------:R1:W-:Y:S04]  /*9bb0*/  REDG.E.ADD.F32.FTZ.RN.STRONG.GPU desc[UR28][R84.64+0x200], R220 ;  /* 0x000200dc540079a6 */ /* 0x0003e8000c12f31c */
[----:B0-----:R0:W-:Y:S02]  /*9bc0*/  REDG.E.ADD.F32.FTZ.RN.STRONG.GPU desc[UR28][R86.64+0x200], R181 ;  /* 0x000200b5560079a6 */ /* 0x0011e4000c12f31c */
.L_x_15157:
[----:B------:R-:W-:Y:S05]  /*9bd0*/  BSYNC.RECONVERGENT B0 ;  /* 0x0000000000007941 */ /* 0x000fea0003800200 */
.L_x_15156:
[----:B0-----:R0:W0:Y:S01]  /*9be0*/  LDS R181, [R180+0x3400] ;  /* 0x00340000b4b57984 */ /* 0x0010220000000800 */
[----:B------:R-:W-:Y:S04]  /*9bf0*/  BSSY.RECONVERGENT B0, `(.L_x_15158) ;  /* 0x0000004000007945 */ /* 0x000fe80003800200 */
[----:B------:R-:W-:Y:S05]  /*9c00*/  @!P3 BRA `(.L_x_15159) ;  /* 0x000000000008b947 */ /* 0x000fea0003800000 */
[----:B------:R1:W-:Y:S04]  /*9c10*/  REDG.E.ADD.F32.FTZ.RN.STRONG.GPU desc[UR28][R84.64+0x280], R212 ;  /* 0x000280d4540079a6 */ /* 0x0003e8000c12f31c */
[----:B0-----:R0:W-:Y:S02]  /*9c20*/  REDG.E.ADD.F32.FTZ.RN.STRONG.GPU desc[UR28][R86.64+0x280], R181 ;  /* 0x000280b5560079a6 */ /* 0x0011e4000c12f31c */
.L_x_15159:
[----:B------:R-:W-:Y:S05]  /*9c30*/  BSYNC.RECONVERGENT B0 ;  /* 0x0000000000007941 */ /* 0x000fea0003800200 */
.L_x_15158:
[----:B------:R-:W0:Y:S01]  /*9c40*/  LDS R179, [R179+0x3480] ;  /* 0x00348000b3b37984 */ /* 0x000e220000000800 */
[----:B------:R-:W-:Y:S04]  /*9c50*/  BSSY.RECONVERGENT B0, `(.L_x_15160) ;  /* 0x0000004000007945 */ /* 0x000fe80003800200 */
[----:B------:R-:W-:Y:S05]  /*9c60*/  @!P4 BRA `(.L_x_15161) ;  /* 0x000000000008c947 */ /* 0x000fea0003800000 */
[----:B------:R1:W-:Y:S04]  /*9c70*/  REDG.E.ADD.F32.FTZ.RN.STRONG.GPU desc[UR28][R84.64+0x300], R194 ;  /* 0x000300c2540079a6 */ /* 0x0003e8000c12f31c */
[----:B0-----:R0:W-:Y:S02]  /*9c80*/  REDG.E.ADD.F32.FTZ.RN.STRONG.GPU desc[UR28][R86.64+0x300], R179 ;  /* 0x000300b3560079a6 */ /* 0x0011e4000c12f31c */
.L_x_15161:
[----:B------:R-:W-:Y:S05]  /*9c90*/  BSYNC.RECONVERGENT B0 ;  /* 0x0000000000007941 */ /* 0x000fea0003800200 */
.L_x_15160:
[----:B0-----:R0:W0:Y:S01]  /*9ca0*/  LDS R179, [R178+0x3500] ;  /* 0x00350000b2b37984 */ /* 0x0010220000000800 */
[----:B------:R-:W-:Y:S04]  /*9cb0*/  BSSY.RECONVERGENT B0, `(.L_x_15162) ;  /* 0x0000004000007945 */ /* 0x000fe80003800200 */
[----:B------:R-:W-:Y:S05]  /*9cc0*/  @!P5 BRA `(.L_x_15163) ;  /* 0x000000000008d947 */ /* 0x000fea0003800000 */
[----:B------:R1:W-:Y:S04]  /*9cd0*/  REDG.E.ADD.F32.FTZ.RN.STRONG.GPU desc[UR28][R84.64+0x380], R192 ;  /* 0x000380c0540079a6 */ /* 0x0003e8000c12f31c */
[----:B0-----:R0:W-:Y:S02]  /*9ce0*/  REDG.E.ADD.F32.FTZ.RN.STRONG.GPU desc[UR28][R86.64+0x380], R179 ;  /* 0x000380b3560079a6 */ /* 0x0011e4000c12f31c */
.L_x_15163:
[----:B------:R-:W-:Y:S05]  /*9cf0*/  BSYNC.RECONVERGENT B0 ;  /* 0x0000000000007941 */ /* 0x000fea0003800200 */
.L_x_15162:
        /* <DEDUP_REMOVED lines=11> */
.L_x_15165:
[----:B------:R-:W-:Y:S05]  /*9db0*/  BSYNC.RECONVERGENT B0 ;  /* 0x0000000000007941 */ /* 0x000fea0003800200 */
.L_x_15164:
[----:B0-----:R0:W0:Y:S01]  /*9dc0*/  LDS R177, [R176+0x3600] ;  /* 0x00360000b0b17984 */ /* 0x0010220000000800 */
[----:B------:R-:W-:Y:S04]  /*9dd0*/  BSSY.RECONVERGENT B0, `(.L_x_15166) ;  /* 0x0000004000007945 */ /* 0x000fe80003800200 */
[----:B------:R-:W-:Y:S05]  /*9de0*/  @!P1 BRA `(.L_x_15167) ;  /* 0x0000000000089947 */ /* 0x000fea0003800000 */
[----:B------:R1:W-:Y:S04]  /*9df0*/  REDG.E.ADD.F32.FTZ.RN.STRONG.GPU desc[UR28][R84.64+0x480], R188 ;  /* 0x000480bc540079a6 */ /* 0x0003e8000c12f31c */
[----:B0-----:R0:W-:Y:S02]  /*9e00*/  REDG.E.ADD.F32.FTZ.RN.STRONG.GPU desc[UR28][R86.64+0x480], R177 ;  /* 0x000480b1560079a6 */ /* 0x0011e4000c12f31c */
.L_x_15167:
[----:B------:R-:W-:Y:S05]  /*9e10*/  BSYNC.RECONVERGENT B0 ;  /* 0x0000000000007941 */ /* 0x000fea0003800200 */
.L_x_15166:
[----:B------:R-:W0:Y:S01]  /*9e20*/  LDS R175, [R175+0x3680] ;  /* 0x00368000afaf7984 */ /* 0x000e220000000800 */
[----:B------:R-:W-:Y:S04]  /*9e30*/  BSSY.RECONVERGENT B0, `(.L_x_15168) ;  /* 0x0000004000007945 */ /* 0x000fe80003800200 */
[----:B------:R-:W-:Y:S05]  /*9e40*/  @!P2 BRA `(.L_x_15169) ;  /* 0x000000000008a947 */ /* 0x000fea0003800000 */
[----:B------:R1:W-:Y:S04]  /*9e50*/  REDG.E.ADD.F32.FTZ.RN.STRONG.GPU desc[UR28][R84.64+0x500], R251 ;  /* 0x000500fb540079a6 */ /* 0x0003e8000c12f31c */
[----:B0-----:R0:W-:Y:S02]  /*9e60*/  REDG.E.ADD.F32.FTZ.RN.STRONG.GPU desc[UR28][R86.64+0x500], R175 ;  /* 0x000500af560079a6 */ /* 0x0011e4000c12f31c */
.L_x_15169:
[----:B------:R-:W-:Y:S05]  /*9e70*/  BSYNC.RECONVERGENT B0 ;  /* 0x0000000000007941 */ /* 0x000fea0003800200 */
.L_x_15168:
[----:B0-----:R0:W0:Y:S01]  /*9e80*/  LDS R175, [R174+0x3700] ;  /* 0x00370000aeaf7984 */ /* 0x0010220000000800 */
[----:B------:R-:W-:Y:S04]  /*9e90*/  BSSY.RECONVERGENT B0, `(.L_x_15170) ;  /* 0x0000004000007945 */ /* 0x000fe80003800200 */
[----:B------:R-:W-:Y:S05]  /*9ea0*/  @!P3 BRA `(.L_x_15171) ;  /* 0x000000000008b947 */ /* 0x000fea0003800000 */
[----:B------:R1:W-:Y:S04]  /*9eb0*/  REDG.E.ADD.F32.FTZ.RN.STRONG.GPU desc[UR28][R84.64+0x580], R249 ;  /* 0x000580f9540079a6 */ /* 0x0003e8000c12f31c */
[----:B0-----:R0:W-:Y:S02]  /*9ec0*/  REDG.E.ADD.F32.FTZ.RN.STRONG.GPU desc[UR28][R86.64+0x580], R175 ;  /* 0x000580af560079a6 */ /* 0x0011e4000c12f31c */
.L_x_15171:
[----:B------:R-:W-:Y:S05]  /*9ed0*/  BSYNC.RECONVERGENT B0 ;  /* 0x0000000000007941 */ /* 0x000fea0003800200 */
.L_x_15170:
[----:B------:R-:W0:Y:S01]  /*9ee0*/  LDS R173, [R173+0x3780] ;  /* 0x00378000adad7984 */ /* 0x000e220000000800 */
[----:B------:R-:W-:Y:S04]  /*9ef0*/  BSSY.RECONVERGENT B0, `(.L_x_15172) ;  /* 0x0000004000007945 */ /* 0x000fe80003800200 */
[----:B------:R-:W-:Y:S05]  /*9f00*/  @!P4 BRA `(.L_x_15173) ;  /* 0x000000000008c947 */ /* 0x000fea0003800000 */
[----:B------:R1:W-:Y:S04]  /*9f10*/  REDG.E.ADD.F32.FTZ.RN.STRONG.GPU desc[UR28][R84.64+0x600], R247 ;  /* 0x000600f7540079a6 */ /* 0x0003e8000c12f31c */
[----:B0-----:R0:W-:Y:S02]  /*9f20*/  REDG.E.ADD.F32.FTZ.RN.STRONG.GPU desc[UR28][R86.64+0x600], R173 ;  /* 0x000600ad560079a6 */ /* 0x0011e4000c12f31c */
.L_x_15173:
[----:B------:R-:W-:Y:S05]  /*9f30*/  BSYNC.RECONVERGENT B0 ;  /* 0x0000000000007941 */ /* 0x000fea0003800200 */
.L_x_15172:
[----:B0-----:R0:W0:Y:S01]  /*9f40*/  LDS R173, [R172+0x3800] ;  /* 0x00380000acad7984 */ /* 0x0010220000000800 */
[----:B------:R-:W-:Y:S04]  /*9f50*/  BSSY.RECONVERGENT B0, `(.L_x_15174) ;  /* 0x0000004000007945 */ /* 0x000fe80003800200 */
[----:B------:R-:W-:Y:S05]  /*9f60*/  @!P5 BRA `(.L_x_15175) ;  /* 0x000000000008d947 */ /* 0x000fea0003800000 */
[----:B------:R1:W-:Y:S04]  /*9f70*/  REDG.E.ADD.F32.FTZ.RN.STRONG.GPU desc[UR28][R84.64+0x680], R245 ;  /* 0x000680f5540079a6 */ /* 0x0003e8000c12f31c */
[----:B0-----:R0:W-:Y:S02]  /*9f80*/  REDG.E.ADD.F32.FTZ.RN.STRONG.GPU desc[UR28][R86.64+0x680], R173 ;  /* 0x000680ad560079a6 */ /* 0x0011e4000c12f31c */
.L_x_15175:
[----:B------:R-:W-:Y:S05]  /*9f90*/  BSYNC.RECONVERGENT B0 ;  /* 0x0000000000007941 */ /* 0x000fea0003800200 */
.L_x_15174:
        /* <DEDUP_REMOVED lines=11> */
.L_x_15177:
[----:B------:R-:W-:Y:S05]  /*a050*/  BSYNC.RECONVERGENT B0 ;  /* 0x0000000000007941 */ /* 0x000fea0003800200 */
.L_x_15176:
[----:B0-----:R0:W0:Y:S01]  /*a060*/  LDS R173, [R130+0x3900] ;  /* 0x0039000082ad7984 */ /* 0x0010220000000800 */
[----:B------:R-:W-:Y:S04]  /*a070*/  BSSY.RECONVERGENT B0, `(.L_x_15178) ;  /* 0x0000004000007945 */ /* 0x000fe80003800200 */
[----:B------:R-:W-:Y:S05]  /*a080*/  @!P1 BRA `(.L_x_15179) ;  /* 0x0000000000089947 */ /* 0x000fea0003800000 */
[----:B------:R1:W-:Y:S04]  /*a090*/  REDG.E.ADD.F32.FTZ.RN.STRONG.GPU desc[UR28][R84.64+0x780], R241 ;  /* 0x000780f1540079a6 */ /* 0x0003e8000c12f31c */
[----:B0-----:R0:W-:Y:S02]  /*a0a0*/  REDG.E.ADD.F32.FTZ.RN.STRONG.GPU desc[UR28][R86.64+0x780], R173 ;  /* 0x000780ad560079a6 */ /* 0x0011e4000c12f31c */
.L_x_15179:
[----:B------:R-:W-:Y:S05]  /*a0b0*/  BSYNC.RECONVERGENT B0 ;  /* 0x0000000000007941 */ /* 0x000fea0003800200 */
.L_x_15178:
[----:B------:R-:W0:Y:S01]  /*a0c0*/  LDS R129, [R129+0x3980] ;  /* 0x0039800081817984 */ /* 0x000e220000000800 */
[----:B------:R-:W-:Y:S04]  /*a0d0*/  BSSY.RECONVERGENT B0, `(.L_x_15180) ;  /* 0x0000004000007945 */ /* 0x000fe80003800200 */
[----:B------:R-:W-:Y:S05]  /*a0e0*/  @!P2 BRA `(.L_x_15181) ;  /* 0x000000000008a947 */ /* 0x000fea0003800000 */
[----:B------:R1:W-:Y:S04]  /*a0f0*/  REDG.E.ADD.F32.FTZ.RN.STRONG.GPU desc[UR28][R84.64+0x800], R239 ;  /* 0x000800ef540079a6 */ /* 0x0003e8000c12f31c */
[----:B0-----:R0:W-:Y:S02]  /*a100*/  REDG.E.ADD.F32.FTZ.RN.STRONG.GPU desc[UR28][R86.64+0x800], R129 ;  /* 0x00080081560079a6 */ /* 0x0011e4000c12f31c */
.L_x_15181:
[----:B------:R-:W-:Y:S05]  /*a110*/  BSYNC.RECONVERGENT B0 ;  /* 0x0000000000007941 */ /* 0x000fea0003800200 */
.L_x_15180:
[----:B0-----:R0:W0:Y:S01]  /*a120*/  LDS R129, [R128+0x3a00] ;  /* 0x003a000080817984 */ /* 0x0010220000000800 */
[----:B------:R-:W-:Y:S04]  /*a130*/  BSSY.RECONVERGENT B0, `(.L_x_15182) ;  /* 0x0000004000007945 */ /* 0x000fe80003800200 */
[----:B------:R-:W-:Y:S05]  /*a140*/  @!P3 BRA `(.L_x_15183) ;  /* 0x000000000008b947 */ /* 0x000fea0003800000 */
[----:B------:R1:W-:Y:S04]  /*a150*/  REDG.E.ADD.F32.FTZ.RN.STRONG.GPU desc[UR28][R84.64+0x880], R237 ;  /* 0x000880ed540079a6 */ /* 0x0003e8000c12f31c */
[----:B0-----:R0:W-:Y:S02]  /*a160*/  REDG.E.ADD.F32.FTZ.RN.STRONG.GPU desc[UR28][R86.64+0x880], R129 ;  /* 0x00088081560079a6 */ /* 0x0011e4000c12f31c */
.L_x_15183:
[----:B------:R-:W-:Y:S05]  /*a170*/  BSYNC.RECONVERGENT B0 ;  /* 0x0000000000007941 */ /* 0x000fea0003800200 */
.L_x_15182:
[----:B------:R-:W0:Y:S01]  /*a180*/  LDS R127, [R127+0x3a80] ;  /* 0x003a80007f7f7984 */ /* 0x000e220000000800 */
[----:B------:R-:W-:Y:S04]  /*a190*/  BSSY.RECONVERGENT B0, `(.L_x_15184) ;  /* 0x0000004000007945 */ /* 0x000fe80003800200 */
[----:B------:R-:W-:Y:S05]  /*a1a0*/  @!P4 BRA `(.L_x_15185) ;  /* 0x000000000008c947 */ /* 0x000fea0003800000 */
[----:B------:R1:W-:Y:S04]  /*a1b0*/  REDG.E.ADD.F32.FTZ.RN.STRONG.GPU desc[UR28][R84.64+0x900], R235 ;  /* 0x000900eb540079a6 */ /* 0x0003e8000c12f31c */
[----:B0-----:R0:W-:Y:S02]  /*a1c0*/  REDG.E.ADD.F32.FTZ.RN.STRONG.GPU desc[UR28][R86.64+0x900], R127 ;  /* 0x0009007f560079a6 */ /* 0x0011e4000c12f31c */
.L_x_15185:
[----:B------:R-:W-:Y:S05]  /*a1d0*/  BSYNC.RECONVERGENT B0 ;  /* 0x0000000000007941 */ /* 0x000fea0003800200 */
.L_x_15184:
[----:B0-----:R0:W0:Y:S01]  /*a1e0*/  LDS R127, [R126+0x3b00] ;  /* 0x003b00007e7f7984 */ /* 0x0010220000000800 */
[----:B------:R-:W-:Y:S04]  /*a1f0*/  BSSY.RECONVERGENT B0, `(.L_x_15186) ;  /* 0x0000004000007945 */ /* 0x000fe80003800200 */
[----:B------:R-:W-:Y:S05]  /*a200*/  @!P5 BRA `(.L_x_15187) ;  /* 0x000000000008d947 */ /* 0x000fea0003800000 */
[----:B------:R1:W-:Y:S04]  /*a210*/  REDG.E.ADD.F32.FTZ.RN.STRONG.GPU desc[UR28][R84.64+0x980], R233 ;  /* 0x000980e9540079a6 */ /* 0x0003e8000c12f31c */
[----:B0-----:R0:W-:Y:S02]  /*a220*/  REDG.E.ADD.F32.FTZ.RN.STRONG.GPU desc[UR28][R86.64+0x980], R127 ;  /* 0x0009807f560079a6 */ /* 0x0011e4000c12f31c */
.L_x_15187:
[----:B------:R-:W-:Y:S05]  /*a230*/  BSYNC.RECONVERGENT B0 ;  /* 0x0000000000007941 */ /* 0x000fea0003800200 */
.L_x_15186:
        /* <DEDUP_REMOVED lines=11> */
.L_x_15189:
[----:B------:R-:W-:Y:S05]  /*a2f0*/  BSYNC.RECONVERGENT B0 ;  /* 0x0000000000007941 */ /* 0x000fea0003800200 */
.L_x_15188:
[----:B0-----:R0:W0:Y:S01]  /*a300*/  LDS R125, [R124+0x3c00] ;  /* 0x003c00007c7d7984 */ /* 0x0010220000000800 */
[----:B------:R-:W-:Y:S04]  /*a310*/  BSSY.RECONVERGENT B0, `(.L_x_15190) ;  /* 0x0000004000007945 */ /* 0x000fe80003800200 */
[----:B------:R-:W-:Y:S05]  /*a320*/  @!P1 BRA `(.L_x_15191) ;  /* 0x0000000000089947 */ /* 0x000fea0003800000 */
[----:B------:R1:W-:Y:S04]  /*a330*/  REDG.E.ADD.F32.FTZ.RN.STRONG.GPU desc[UR28][R84.64+0xa80], R229 ;  /* 0x000a80e5540079a6 */ /* 0x0003e8000c12f31c */
[----:B0-----:R0:W-:Y:S02]  /*a340*/  REDG.E.ADD.F32.FTZ.RN.STRONG.GPU desc[UR28][R86.64+0xa80], R125 ;  /* 0x000a807d560079a6 */ /* 0x0011e4000c12f31c */
.L_x_15191:
[----:B------:R-:W-:Y:S05]  /*a350*/  BSYNC.RECONVERGENT B0 ;  /* 0x0000000000007941 */ /* 0x000fea0003800200 */
.L_x_15190:
[----:B------:R-:W0:Y:S01]  /*a360*/  LDS R123, [R123+0x3c80] ;  /* 0x003c80007b7b7984 */ /* 0x000e220000000800 */
[----:B------:R-:W-:Y:S04]  /*a370*/  BSSY.RECONVERGENT B0, `(.L_x_15192) ;  /* 0x0000004000007945 */ /* 0x000fe80003800200 */
[----:B------:R-:W-:Y:S05]  /*a380*/  @!P2 BRA `(.L_x_15193) ;  /* 0x000000000008a947 */ /* 0x000fea0003800000 */
[----:B------:R1:W-:Y:S04]  /*a390*/  REDG.E.ADD.F32.FTZ.RN.STRONG.GPU desc[UR28][R84.64+0xb00], R227 ;  /* 0x000b00e3540079a6 */ /* 0x0003e8000c12f31c */
[----:B0-----:R0:W-:Y:S02]  /*a3a0*/  REDG.E.ADD.F32.FTZ.RN.STRONG.GPU desc[UR28][R86.64+0xb00], R123 ;  /* 0x000b007b560079a6 */ /* 0x0011e4000c12f31c */
.L_x_15193:
[----:B------:R-:W-:Y:S05]  /*a3b0*/  BSYNC.RECONVERGENT B0 ;  /* 0x0000000000007941 */ /* 0x000fea0003800200 */
.L_x_15192:
[----:B0-----:R0:W0:Y:S01]  /*a3c0*/  LDS R123, [R122+0x3d00] ;  /* 0x003d00007a7b7984 */ /* 0x0010220000000800 */
[----:B------:R-:W-:Y:S04]  /*a3d0*/  BSSY.RECONVERGENT B0, `(.L_x_15194) ;  /* 0x0000004000007945 */ /* 0x000fe80003800200 */
[----:B------:R-:W-:Y:S05]  /*a3e0*/  @!P3 BRA `(.L_x_15195) ;  /* 0x000000000008b947 */ /* 0x000fea0003800000 */
[----:B------:R1:W-:Y:S04]  /*a3f0*/  REDG.E.ADD.F32.FTZ.RN.STRONG.GPU desc[UR28][R84.64+0xb80], R225 ;  /* 0x000b80e1540079a6 */ /* 0x0003e8000c12f31c */
[----:B0-----:R0:W-:Y:S02]  /*a400*/  REDG.E.ADD.F32.FTZ.RN.STRONG.GPU desc[UR28][R86.64+0xb80], R123 ;  /* 0x000b807b560079a6 */ /* 0x0011e4000c12f31c */
.L_x_15195:
[----:B------:R-:W-:Y:S05]  /*a410*/  BSYNC.RECONVERGENT B0 ;  /* 0x0000000000007941 */ /* 0x000fea0003800200 */
.L_x_15194:
[----:B------:R-:W0:Y:S01]  /*a420*/  LDS R121, [R121+0x3d80] ;  /* 0x003d800079797984 */ /* 0x000e220000000800 */
[----:B------:R-:W-:Y:S04]  /*a430*/  BSSY.RECONVERGENT B0, `(.L_x_15196) ;  /* 0x0000004000007945 */ /* 0x000fe80003800200 */
[----:B------:R-:W-:Y:S05]  /*a440*/  @!P4 BRA `(.L_x_15197) ;  /* 0x000000000008c947 */ /* 0x000fea0003800000 */
[----:B------:R1:W-:Y:S04]  /*a450*/  REDG.E.ADD.F32.FTZ.RN.STRONG.GPU desc[UR28][R84.64+0xc00], R223 ;  /* 0x000c00df540079a6 */ /* 0x0003e8000c12f31c */
[----:B0-----:R0:W-:Y:S02]  /*a460*/  REDG.E.ADD.F32.FTZ.RN.STRONG.GPU desc[UR28][R86.64+0xc00], R121 ;  /* 0x000c0079560079a6 */ /* 0x0011e4000c12f31c */
.L_x_15197:
[----:B------:R-:W-:Y:S05]  /*a470*/  BSYNC.RECONVERGENT B0 ;  /* 0x0000000000007941 */ /* 0x000fea0003800200 */
.L_x_15196:
[----:B0-----:R0:W0:Y:S01]  /*a480*/  LDS R121, [R120+0x3e00] ;  /* 0x003e000078797984 */ /* 0x0010220000000800 */
[----:B------:R-:W-:Y:S04]  /*a490*/  BSSY.RECONVERGENT B0, `(.L_x_15198) ;  /* 0x0000004000007945 */ /* 0x000fe80003800200 */
[----:B------:R-:W-:Y:S05]  /*a4a0*/  @!P5 BRA `(.L_x_15199) ;  /* 0x000000000008d947 */ /* 0x000fea0003800000 */
[----:B------:R1:W-:Y:S04]  /*a4b0*/  REDG.E.ADD.F32.FTZ.RN.STRONG.GPU desc[UR28][R84.64+0xc80], R215 ;  /* 0x000c80d7540079a6 */ /* 0x0003e8000c12f31c */
[----:B0-----:R0:W-:Y:S02]  /*a4c0*/  REDG.E.ADD.F32.FTZ.RN.STRONG.GPU desc[UR28][R86.64+0xc80], R121 ;  /* 0x000c8079560079a6 */ /* 0x0011e4000c12f31c */
.L_x_15199:
[----:B------:R-:W-:Y:S05]  /*a4d0*/  BSYNC.RECONVERGENT B0 ;  /* 0x0000000000007941 */ /* 0x000fea0003800200 */
.L_x_15198:
        /* <DEDUP_REMOVED lines=11> */
.L_x_15201:
[----:B------:R-:W-:Y:S05]  /*a590*/  BSYNC.RECONVERGENT B0 ;  /* 0x0000000000007941 */ /* 0x000fea0003800200 */
.L_x_15200:
[----:B------:R-:W0:Y:S01]  /*a5a0*/  LDS R117, [R117+0x3f00] ;  /* 0x003f000075757984 */ /* 0x000e220000000800 */
[----:B------:R-:W-:Y:S04]  /*a5b0*/  BSSY.RECONVERGENT B0, `(.L_x_15202) ;  /* 0x0000004000007945 */ /* 0x000fe80003800200 */
[----:B------:R-:W-:Y:S05]  /*a5c0*/  @!P1 BRA `(.L_x_15203) ;  /* 0x0000000000089947 */ /* 0x000fea0003800000 */
[----:B------:R1:W-:Y:S04]  /*a5d0*/  REDG.E.ADD.F32.FTZ.RN.STRONG.GPU desc[UR28][R84.64+0xd80], R193 ;  /* 0x000d80c1540079a6 */ /* 0x0003e8000c12f31c */
[----:B0-----:R0:W-:Y:S02]  /*a5e0*/  REDG.E.ADD.F32.FTZ.RN.STRONG.GPU desc[UR28][R86.64+0xd80], R117 ;  /* 0x000d8075560079a6 */ /* 0x0011e4000c12f31c */
.L_x_15203:
[----:B------:R-:W-:Y:S05]  /*a5f0*/  BSYNC.RECONVERGENT B0 ;  /* 0x0000000000007941 */ /* 0x000fea0003800200 */
.L_x_15202:
[----:B------:R-:W0:Y:S01]  /*a600*/  LDS R115, [R115+0x3f80] ;  /* 0x003f800073737984 */ /* 0x000e220000000800 */
[----:B------:R-:W-:Y:S04]  /*a610*/  BSSY.RECONVERGENT B0, `(.L_x_15204) ;  /* 0x0000004000007945 */ /* 0x000fe80003800200 */
[----:B------:R-:W-:Y:S05]  /*a620*/  @!P2 BRA `(.L_x_15205) ;  /* 0x000000000008a947 */ /* 0x000fea0003800000 */
[----:B------:R1:W-:Y:S04]  /*a630*/  REDG.E.ADD.F32.FTZ.RN.STRONG.GPU desc[UR28][R84.64+0xe00], R191 ;  /* 0x000e00bf540079a6 */ /* 0x0003e8000c12f31c */
[----:B0-----:R0:W-:Y:S02]  /*a640*/  REDG.E.ADD.F32.FTZ.RN.STRONG.GPU desc[UR28][R86.64+0xe00], R115 ;  /* 0x000e0073560079a6 */ /* 0x0011e4000c12f31c */
.L_x_15205:
[----:B------:R-:W-:Y:S05]  /*a650*/  BSYNC.RECONVERGENT B0 ;  /* 0x0000000000007941 */ /* 0x000fea0003800200 */
.L_x_15204:
[----:B0-----:R0:W0:Y:S01]  /*a660*/  LDS R115, [R114+0x4000] ;  /* 0x0040000072737984 */ /* 0x0010220000000800 */
[----:B------:R-:W-:Y:S04]  /*a670*/  BSSY.RECONVERGENT B0, `(.L_x_15206) ;  /* 0x0000004000007945 */ /* 0x000fe80003800200 */
[----:B------:R-:W-:Y:S05]  /*a680*/  @!P3 BRA `(.L_x_15207) ;  /* 0x000000000008b947 */ /* 0x000fea0003800000 */
[----:B------:R1:W-:Y:S04]  /*a690*/  REDG.E.ADD.F32.FTZ.RN.STRONG.GPU desc[UR28][R84.64+0xe80], R189 ;  /* 0x000e80bd540079a6 */ /* 0x0003e8000c12f31c */
[----:B0-----:R0:W-:Y:S02]  /*a6a0*/  REDG.E.ADD.F32.FTZ.RN.STRONG.GPU desc[UR28][R86.64+0xe80], R115 ;  /* 0x000e8073560079a6 */ /* 0x0011e4000c12f31c */
.L_x_15207:
[----:B------:R-:W-:Y:S05]  /*a6b0*/  BSYNC.RECONVERGENT B0 ;  /* 0x0000000000007941 */ /* 0x000fea0003800200 */
.L_x_15206:
[----:B------:R-:W0:Y:S01]  /*a6c0*/  LDS R113, [R113+0x4080] ;  /* 0x0040800071717984 */ /* 0x000e220000000800 */
[----:B------:R-:W-:Y:S04]  /*a6d0*/  BSSY.RECONVERGENT B0, `(.L_x_15208) ;  /* 0x0000004000007945 */ /* 0x000fe80003800200 */
[----:B------:R-:W-:Y:S05]  /*a6e0*/  @!P4 BRA `(.L_x_15209) ;  /* 0x000000000008c947 */ /* 0x000fea0003800000 */
[----:B------:R1:W-:Y:S04]  /*a6f0*/  REDG.E.ADD.F32.FTZ.RN.STRONG.GPU desc[UR28][R84.64+0xf00], R187 ;  /* 0x000f00bb540079a6 */ /* 0x0003e8000c12f31c */
[----:B0-----:R0:W-:Y:S02]  /*a700*/  REDG.E.ADD.F32.FTZ.RN.STRONG.GPU desc[UR28][R86.64+0xf00], R113 ;  /* 0x000f0071560079a6 */ /* 0x0011e4000c12f31c */
.L_x_15209:
[----:B------:R-:W-:Y:S05]  /*a710*/  BSYNC.RECONVERGENT B0 ;  /* 0x0000000000007941 */ /* 0x000fea0003800200 */
.L_x_15208:
[----:B------:R-:W0:Y:S01]  /*a720*/  LDS R79, [R79+0x4100] ;  /* 0x004100004f4f7984 */ /* 0x000e220000000800 */
[----:B------:R-:W-:Y:S04]  /*a730*/  BSSY.RECONVERGENT B0, `(.L_x_15210) ;  /* 0x0000004000007945 */ /* 0x000fe80003800200 */
[----:B------:R-:W-:Y:S05]  /*a740*/  @!P5 BRA `(.L_x_15211) ;  /* 0x000000000008d947 */ /* 0x000fea0003800000 */
[----:B------:R1:W-:Y:S04]  /*a750*/  REDG.E.ADD.F32.FTZ.RN.STRONG.GPU desc[UR28][R84.64+0xf80], R185 ;  /* 0x000f80b9540079a6 */ /* 0x0003e8000c12f31c */
[----:B0-----:R0:W-:Y:S02]  /*a760*/  REDG.E.ADD.F32.FTZ.RN.STRONG.GPU desc[UR28][R86.64+0xf80], R79 ;  /* 0x000f804f560079a6 */ /* 0x0011e4000c12f31c */
.L_x_15211:
[----:B------:R-:W-:Y:S05]  /*a770*/  BSYNC.RECONVERGENT B0 ;  /* 0x0000000000007941 */ /* 0x000fea0003800200 */
.L_x_15210:
        /* <DEDUP_REMOVED lines=110> */
.L_x_15213:
[----:B------:R-:W-:Y:S05]  /*ae60*/  BSYNC.RECONVERGENT B0 ;  /* 0x0000000000007941 */ /* 0x000fea0003800200 */
.L_x_15212:
[----:B------:R-:W-:-:S04]  /*ae70*/  UIADD3 UR8, UPT, UPT, UR8, 0x1, URZ ;  /* 0x0000000108087890 */ /* 0x000fc8000fffe0ff */
[----:B------:R-:W-:-:S09]  /*ae80*/  UISETP.GE.AND UP0, UPT, UR8, UR44, UPT ;  /* 0x0000002c0800728c */ /* 0x000fd2000bf06270 */
[----:B------:R-:W-:Y:S05]  /*ae90*/  BRA.U !UP0, `(.L_x_15214) ;  /* 0xffffff8508e07547 */ /* 0x000fea000b83ffff */
.L_x_15134:
[----:B------:R-:W2:Y:S01]  /*aea0*/  S2R R0, SR_TID.X ;  /* 0x0000000000007919 */ /* 0x000ea20000002100 */
[----:B------:R-:W-:Y:S01]  /*aeb0*/  HFMA2 R37, -RZ, RZ, 0, 9.5367431640625e-07 ;  /* 0x00000010ff257431 */ /* 0x000fe200000001ff */
[----:B------:R-:W-:Y:S08]  /*aec0*/  BAR.SYNC.DEFER_BLOCKING 0x0 ;  /* 0x0000000000007b1d */ /* 0x000ff00000010000 */
[----:B------:R-:W5:Y:S01]  /*aed0*/  S2UR UR38, SR_CTAID.X ;  /* 0x00000000002679c3 */ /* 0x000f620000002500 */
[----:B------:R-:W5:Y:S01]  /*aee0*/  LDCU.64 UR32, c[0x0][0x4f8] ;  /* 0x00009f00ff2077ac */ /* 0x000f620008000a00 */
[----:B------:R-:W-:Y:S01]  /*aef0*/  UIADD3 UR31, UPT, UPT, UR17, -0x1, URZ ;  /* 0xffffffff111f7890 */ /* 0x000fe2000fffe0ff */
[----:B------:R-:W0:Y:S05]  /*af00*/  LDCU.64 UR34, c[0x0][0x500] ;  /* 0x0000a000ff2277ac */ /* 0x000e2a0008000a00 */
[----:B------:R-:W0:Y:S01]  /*af10*/  S2UR UR8, SR_CTAID.Y ;  /* 0x00000000000879c3 */ /* 0x000e220000002600 */
[----:B------:R-:W3:Y:S01]  /*af20*/  LDCU.64 UR36, c[0x0][0x550] ;  /* 0x0000aa00ff2477ac */ /* 0x000ee20008000a00 */
[----:B--2---:R-:W-:-:S04]  /*af30*/  SHF.L.U32 R0, R0, 0x2, RZ ;  /* 0x0000000200007819 */ /* 0x004fc800000006ff */
[----:B-1----:R-:W-:-:S04]  /*af40*/  LOP3.LUT R3, R0, 0xf80, RZ, 0xc0, !PT ;  /* 0x00000f8000037812 */ /* 0x002fc800078ec0ff */
[----:B------:R-:W-:-:S05]  /*af50*/  LOP3.LUT R0, R3, 0x1f, R168, 0xf8, !PT ;  /* 0x0000001f03007812 */ /* 0x000fca00078ef8a8 */
[----:B------:R-:W-:-:S05]  /*af60*/  IMAD.WIDE.U32 R2, R0, R37, UR12 ;  /* 0x0000000c00027e25 */ /* 0x000fca000f8e0025 */
[----:B------:R-:W2:Y:S04]  /*af70*/  LDG.E.128 R36, desc[UR28][R2.64] ;  /* 0x0000001c02247981 */ /* 0x000ea8000c1e1d00 */
[----:B------:R-:W4:Y:S04]  /*af80*/  LDG.E.128 R40, desc[UR28][R2.64+0x200] ;  /* 0x0002001c02287981 */ /* 0x000f28000c1e1d00 */
[----:B------:R-:W4:Y:S04]  /*af90*/  LDG.E.128 R44, desc[UR28][R2.64+0x400] ;  /* 0x0004001c022c7981 */ /* 0x000f28000c1e1d00 */
[----:B------:R-:W4:Y:S01]  /*afa0*/  LDG.E.128 R48, desc[UR28][R2.64+0x600] ;  /* 0x0006001c02307981 */ /* 0x000f22000c1e1d00 */
[----:B------:R-:W-:-:S02]  /*afb0*/  USHF.L.U32 UR26, UR31, 0x9, URZ ;  /* 0x000000091f1a7899 */ /* 0x000fc400080006ff */
[----:B------:R-:W-:Y:S02]  /*afc0*/  UIADD3 UR22, UP1, UPT, UR22, -0x1000, URZ ;  /* 0xfffff00016167890 */ /* 0x000fe4000ff3e0ff */
[----:B------:R-:W-:Y:S02]  /*afd0*/  USHF.R.S32.HI UR27, URZ, 0x1f, UR26 ;  /* 0x0000001fff1b7899 */ /* 0x000fe4000801141a */
[----:B------:R-:W-:Y:S02]  /*afe0*/  UIADD3 UR20, UP2, UPT, UR20, -0x800, URZ ;  /* 0xfffff80014147890 */ /* 0x000fe4000ff5e0ff */
[----:B-----5:R-:W-:Y:S02]  /*aff0*/  UIMAD.WIDE.U32 UR24, UR38, UR32, UR26 ;  /* 0x00000020261872a5 */ /* 0x020fe4000f8e001a */
[----:B0-----:R-:W-:Y:S02]  /*b000*/  UIMAD UR32, UR8, UR35, URZ ;  /* 0x00000023082072a4 */ /* 0x001fe4000f8e02ff */
[----:B------:R-:W-:-:S02]  /*b010*/  UIMAD UR25, UR38, UR33, UR25 ;  /* 0x00000021261972a4 */ /* 0x000fc4000f8e0219 */
[----:B------:R-:W-:Y:S02]  /*b020*/  UIADD3 UR11, UP3, UPT, UR11, -0x800, URZ ;  /* 0xfffff8000b0b7890 */ /* 0x000fe4000ff7e0ff */
[----:B------:R-:W-:Y:S01]  /*b030*/  UIMAD.WIDE.U32 UR24, UR8, UR34, UR24 ;  /* 0x00000022081872a5 */ /* 0x000fe2000f8e0018 */
[----:B------:R-:W0:Y:S03]  /*b040*/  LDCU.64 UR34, c[0x0][0x560] ;  /* 0x0000ac00ff2277ac */ /* 0x000e260008000a00 */
[----:B------:R-:W-:Y:S02]  /*b050*/  UIADD3 UR32, UPT, UPT, UR25, UR32, URZ ;  /* 0x0000002019207290 */ /* 0x000fe4000fffe0ff */
[----:B---3--:R-:W-:Y:S02]  /*b060*/  ULEA UR25, UP0, UR24, UR36, 0x2 ;  /* 0x0000002418197291 */ /* 0x008fe4000f8010ff */
[----:B------:R-:W-:-:S02]  /*b070*/  UIADD3 UR12, UP4, UPT, UR12, -0x800, URZ ;  /* 0xfffff8000c0c7890 */ /* 0x000fc4000ff9e0ff */
[----:B------:R-:W-:Y:S02]  /*b080*/  ULEA.HI.X UR24, UR24, UR37, UR32, 0x2, UP0 ;  /* 0x0000002518187291 */ /* 0x000fe400080f1420 */
[----:B------:R-:W-:Y:S02]  /*b090*/  UIADD3.X UR23, UPT, UPT, UR23, -0x1, URZ, UP1, !UPT ;  /* 0xffffffff17177890 */ /* 0x000fe40008ffe4ff */
[----:B------:R-:W-:Y:S01]  /*b0a0*/  UIADD3.X UR19, UPT, UPT, UR19, -0x1, URZ, UP2, !UPT ;  /* 0xffffffff13137890 */ /* 0x000fe200097fe4ff */
[----:B------:R-:W1:Y:S01]  /*b0b0*/  LDCU.64 UR32, c[0x0][0x520] ;  /* 0x0000a400ff2077ac */ /* 0x000e620008000a00 */
[----:B------:R-:W-:Y:S02]  /*b0c0*/  UIADD3.X UR18, UPT, UPT, UR18, -0x1, URZ, UP3, !UPT ;  /* 0xffffffff12127890 */ /* 0x000fe40009ffe4ff */
[----:B------:R-:W-:Y:S01]  /*b0d0*/  UIADD3.X UR13, UPT, UPT, UR13, -0x1, URZ, UP4, !UPT ;  /* 0xffffffff0d0d7890 */ /* 0x000fe2000a7fe4ff */
[----:B--2---:R-:W-:Y:S04]  /*b0e0*/  STS.128 [R166], R36 ;  /* 0x00000024a6007388 */ /* 0x004fe80000000c00 */
        /* <DEDUP_REMOVED lines=46> */
[----:B------:R-:W-:Y:S01]  /*b3d0*/  FSETP.GTU.FTZ.AND P3, PT, R59, 20, PT ;  /* 0x41a000003b00780b */ /* 0x000fe20003f7c000 */
[----:B------:R-:W-:Y:S01]  /*b3e0*/  @!P6 FMUL.FTZ R3, R55, -1.4426950216293334961 ;  /* 0xbfb8aa3b3703e820 */ /* 0x000fe20000410000 */
[----:B------:R-:W3:Y:S01]  /*b3f0*/  @!P1 MUFU.RCP R44, R44 ;  /* 0x0000002c002c9308 */ /* 0x000ee20000001000 */
[----:B----4-:R-:W-:Y:S01]  /*b400*/  @!P4 FMUL.FTZ R29, R29, R42 ;  /* 0x0000002a1d1dc220 */ /* 0x010fe20000410000 */
[----:B------:R-:W-:Y:S01]  /*b410*/  FSETP.GTU.FTZ.AND P4, PT, R47, 20, PT ;  /* 0x41a000002f00780b */ /* 0x000fe20003f9c000 */
[----:B------:R-:W4:Y:S05]  /*b420*/  LDS.128 R40, [R165+0x30] ;  /* 0x00003000a5287984 */ /* 0x000f2a0000000c00 */
[----:B------:R-:W5:Y:S01]  /*b430*/  @!P6 MUFU.EX2 R3, R3 ;  /* 0x000000030003e308 */ /* 0x000f620000000800 */
[----:B--2---:R-:W-:-:S02]  /*b440*/  @!P5 FADD.FTZ R2, R2, 1 ;  /* 0x3f8000000202d421 */ /* 0x004fc40000010000 */
[----:B------:R-:W-:Y:S01]  /*b450*/  @!P3 FMUL.FTZ R46, R59, -1.4426950216293334961 ;  /* 0xbfb8aa3b3b2eb820 */ /* 0x000fe20000410000 */
[----:B------:R-:W-:Y:S06]  /*b460*/  BAR.SYNC.DEFER_BLOCKING 0x0 ;  /* 0x0000000000007b1d */ /* 0x000fec0000010000 */
[----:B------:R-:W2:Y:S01]  /*b470*/  @!P3 MUFU.EX2 R46, R46 ;  /* 0x0000002e002eb308 */ /* 0x000ea20000000800 */
[----:B------:R-:W-:Y:S01]  /*b480*/  @!P4 FMUL.FTZ R47, R47, -1.4426950216293334961 ;  /* 0xbfb8aa3b2f2fc820 */ /* 0x000fe20000410000 */
[----:B---3--:R-:W-:Y:S01]  /*b490*/  @!P1 FMUL.FTZ R33, R33, R44 ;  /* 0x0000002c21219220 */ /* 0x008fe20000410000 */
[----:B-----5:R-:W-:Y:S01]  /*b4a0*/  @!P6 FADD.FTZ R3, R3, 1 ;  /* 0x3f8000000303e421 */ /* 0x020fe20000010000 */
[----:B------:R-:W3:Y:S08]  /*b4b0*/  @!P5 MUFU.RCP R49, R2 ;  /* 0x000000020031d308 */ /* 0x000ef00000001000 */
[----:B------:R-:W5:Y:S01]  /*b4c0*/  @!P4 MUFU.EX2 R47, R47 ;  /* 0x0000002f002fc308 */ /* 0x000f620000000800 */
[----:B--2---:R-:W-:-:S03]  /*b4d0*/  @!P3 FADD.FTZ R46, R46, 1 ;  /* 0x3f8000002e2eb421 */ /* 0x004fc60000010000 */
[----:B------:R-:W2:Y:S01]  /*b4e0*/  @!P6 MUFU.RCP R48, R3 ;  /* 0x000000030030e308 */ /* 0x000ea20000001000 */
[----:B------:R-:W-:Y:S04]  /*b4f0*/  STS.128 [R165], R16 ;  /* 0x00000010a5007388 */ /* 0x000fe80000000c00 */
[----:B------:R-:W-:Y:S01]  /*b500*/  STS.128 [R165+0x10], R12 ;  /* 0x0000100ca5007388 */ /* 0x000fe20000000c00 */
[----:B---3--:R-:W-:Y:S01]  /*b510*/  @!P5 FMUL.FTZ R30, R30, R49 ;  /* 0x000000311e1ed220 */ /* 0x008fe20000410000 */
[----:B------:R-:W-:Y:S01]  /*b520*/  FSETP.GTU.FTZ.AND P5, PT, R37, 20, PT ;  /* 0x41a000002500780b */ /* 0x000fe20003fbc000 */
[----:B------:R-:W3:Y:S01]  /*b530*/  @!P2 MUFU.RCP R45, R45 ;  /* 0x0000002d002da308 */ /* 0x000ee20000001000 */
[----:B------:R-:W-:Y:S01]  /*b540*/  STS.128 [R165+0x20], R8 ;  /* 0x00002008a5007388 */ /* 0x000fe20000000c00 */
[----:B-----5:R-:W-:Y:S01]  /*b550*/  @!P4 FADD.FTZ R47, R47, 1 ;  /* 0x3f8000002f2fc421 */ /* 0x020fe20000010000 */
[----:B----4-:R-:W-:Y:S01]  /*b560*/  FADD.FTZ R40, R40, UR6 ;  /* 0x0000000628287e21 */ /* 0x010fe20008010000 */
[----:B------:R-:W-:Y:S01]  /*b570*/  FADD.FTZ R41, R41, UR6 ;  /* 0x0000000629297e21 */ /* 0x000fe20008010000 */
[----:B------:R-:W-:Y:S01]  /*b580*/  FADD.FTZ R42, R42, UR6 ;  /* 0x000000062a2a7e21 */ /* 0x000fe20008010000 */
[----:B------:R-:W-:-:S02]  /*b590*/  FADD.FTZ R43, R43, UR6 ;  /* 0x000000062b2b7e21 */ /* 0x000fc40008010000 */
[----:B------:R-:W4:Y:S01]  /*b5a0*/  @!P3 MUFU.RCP R46, R46 ;  /* 0x0000002e002eb308 */ /* 0x000f220000001000 */
[----:B------:R5:W-:Y:S01]  /*b5b0*/  STS.128 [R165+0x30], R4 ;  /* 0x00003004a5007388 */ /* 0x000be20000000c00 */
[----:B--2---:R-:W-:Y:S01]  /*b5c0*/  @!P6 FMUL.FTZ R31, R31, R48 ;  /* 0x000000301f1fe220 */ /* 0x004fe20000410000 */
[----:B------:R-:W-:Y:S01]  /*b5d0*/  FSETP.GTU.FTZ.AND P6, PT, R38, 20, PT ;  /* 0x41a000002600780b */ /* 0x000fe20003fdc000 */
[----:B------:R-:W-:-:S04]  /*b5e0*/  NOP ;  /* 0x0000000000007918 */ /* 0x000fc80000000000 */
[----:B------:R-:W2:Y:S01]  /*b5f0*/  @!P4 MUFU.RCP R47, R47 ;  /* 0x0000002f002fc308 */ /* 0x000ea20000001000 */
[----:B---3--:R-:W-:Y:S01]  /*b600*/  @!P2 FMUL.FTZ R34, R34, R45 ;  /* 0x0000002d2222a220 */ /* 0x008fe20000410000 */
[----:B------:R-:W3:Y:S01]  /*b610*/  LDS.128 R8, [R166] ;  /* 0x00000000a6087984 */ /* 0x000ee20000000c00 */
[----:B------:R-:W-:Y:S01]  /*b620*/  FSETP.GTU.FTZ.AND P1, PT, R40, 20, PT ;  /* 0x41a000002800780b */ /* 0x000fe20003f3c000 */
[----:B------:R-:W-:Y:S01]  /*b630*/  @!P5 FMUL.FTZ R2, R37, -1.4426950216293334961 ;  /* 0xbfb8aa3b2502d820 */ /* 0x000fe20000410000 */
[----:B------:R-:W-:Y:S01]  /*b640*/  FSETP.GTU.FTZ.AND P2, PT, R41, 20, PT ;  /* 0x41a000002900780b */ /* 0x000fe20003f5c000 */
[----:B------:R-:W0:Y:S02]  /*b650*/  LDS.128 R12, [R166+0x200] ;  /* 0x00020000a60c7984 */ /* 0x000e240000000c00 */
[----:B------:R-:W-:Y:S01]  /*b660*/  @!P6 FMUL.FTZ R3, R38, -1.4426950216293334961 ;  /* 0xbfb8aa3b2603e820 */ /* 0x000fe20000410000 */
[----:B------:R-:W1:Y:S01]  /*b670*/  @!P0 MUFU.RCP R51, R36 ;  /* 0x0000002400338308 */ /* 0x000e620000001000 */
[----:B----4-:R-:W-:Y:S01]  /*b680*/  @!P3 FMUL.FTZ R35, R35, R46 ;  /* 0x0000002e2323b220 */ /* 0x010fe20000410000 */
[----:B------:R-:W4:Y:S01]  /*b690*/  LDS.128 R16, [R166+0x400] ;  /* 0x00040000a6107984 */ /* 0x000f220000000c00 */
[----:B------:R-:W-:Y:S01]  /*b6a0*/  FSETP.GTU.FTZ.AND P3, PT, R42, 20, PT ;  /* 0x41a000002a00780b */ /* 0x000fe20003f7c000 */
[----:B-----5:R-:W-:-:S04]  /*b6b0*/  FADD.FTZ R4, R28, R169 ;  /* 0x000000a91c047221 */ /* 0x020fc80000010000 */
[----:B------:R-:W5:Y:S01]  /*b6c0*/  @!P5 MUFU.EX2 R2, R2 ;  /* 0x000000020002d308 */ /* 0x000f620000000800 */
[----:B------:R-:W-:Y:S01]  /*b6d0*/  @!P1 FMUL.FTZ R37, R40, -1.4426950216293334961 ;  /* 0xbfb8aa3b28259820 */ /* 0x000fe20000410000 */
[----:B--2---:R-:W-:Y:S01]  /*b6e0*/  @!P4 FMUL.FTZ R24, R24, R47 ;  /* 0x0000002f1818c220 */ /* 0x004fe20000410000 */
[----:B------:R-:W-:Y:S01]  /*b6f0*/  FSETP.GTU.FTZ.AND P4, PT, R43, 20, PT ;  /* 0x41a000002b00780b */ /* 0x000fe20003f9c000 */
[----:B------:R-:W2:Y:S01]  /*b700*/  LDS.128 R44, [R166+0x600] ;  /* 0x00060000a62c7984 */ /* 0x000ea20000000c00 */
[----:B------:R-:W5:Y:S01]  /*b710*/  @!P6 MUFU.EX2 R3, R3 ;  /* 0x000000030003e308 */ /* 0x000f620000000800 */
[----:B------:R-:W-:Y:S01]  /*b720*/  @!P2 FMUL.FTZ R38, R41, -1.4426950216293334961 ;  /* 0xbfb8aa3b2926a820 */ /* 0x000fe20000410000 */
[----:B------:R-:W-:Y:S02]  /*b730*/  FADD.FTZ R5, R4, R29 ;  /* 0x0000001d04057221 */ /* 0x000fe40000010000 */
[----:B------:R-:W3:Y:S01]  /*b740*/  @!P1 MUFU.EX2 R37, R37 ;  /* 0x0000002500259308 */ /* 0x000ee20000000800 */
[----:B-1----:R-:W-:Y:S01]  /*b750*/  @!P0 FMUL.FTZ R32, R32, R51 ;  /* 0x0000003320208220 */ /* 0x002fe20000410000 */
[----:B------:R-:W-:Y:S01]  /*b760*/  FSETP.GTU.FTZ.AND P0, PT, R39, 20, PT ;  /* 0x41a000002700780b */ /* 0x000fe20003f1c000 */
[----:B------:R-:W-:Y:S01]  /*b770*/  FADD.FTZ R4, R5, R30 ;  /* 0x0000001e05047221 */ /* 0x000fe20000010000 */
[----:B------:R-:W1:Y:S01]  /*b780*/  @!P2 MUFU.EX2 R38, R38 ;  /* 0x000000260026a308 */ /* 0x000e620000000800 */
[----:B-----5:R-:W-:-:S02]  /*b790*/  @!P5 FADD.FTZ R2, R2, 1 ;  /* 0x3f8000000202d421 */ /* 0x020fc40000010000 */
[----:B------:R-:W-:Y:S01]  /*b7a0*/  @!P4 FMUL.FTZ R40, R43, -1.4426950216293334961 ;  /* 0xbfb8aa3b2b28c820 */ /* 0x000fe20000410000 */
[----:B------:R-:W-:-:S05]  /*b7b0*/  @!P6 FADD.FTZ R3, R3, 1 ;  /* 0x3f8000000303e421 */ /* 0x000fca0000010000 */
[----:B------:R-:W5:Y:S01]  /*b7c0*/  @!P4 MUFU.EX2 R40, R40 ;  /* 0x000000280028c308 */ /* 0x000f620000000800 */
[----:B---3--:R-:W-:Y:S01]  /*b7d0*/  @!P1 FADD.FTZ R37, R37, 1 ;  /* 0x3f80000025259421 */ /* 0x008fe20000010000 */
[----:B------:R-:W-:Y:S01]  /*b7e0*/  @!P0 FMUL.FTZ R36, R39, -1.4426950216293334961 ;  /* 0xbfb8aa3b27248820 */ /* 0x000fe20000410000 */
[----:B------:R-:W-:Y:S01]  /*b7f0*/  @!P3 FMUL.FTZ R39, R42, -1.4426950216293334961 ;  /* 0xbfb8aa3b2a27b820 */ /* 0x000fe20000410000 */
[----:B------:R3:W0:Y:S01]  /*b800*/  @!P6 MUFU.RCP R41, R3 ;  /* 0x000000030029e308 */ /* 0x0006220000001000 */
[----:B-1----:R-:W-:-:S07]  /*b810*/  @!P2 FADD.FTZ R38, R38, 1 ;  /* 0x3f8000002626a421 */ /* 0x002fce0000010000 */
[----:B------:R-:W1:Y:S01]  /*b820*/  @!P0 MUFU.EX2 R36, R36 ;  /* 0x0000002400248308 */ /* 0x000e620000000800 */
[----:B---3--:R-:W-:Y:S01]  /*b830*/  MOV R3, UR24 ;  /* 0x0000001800037c02 */ /* 0x008fe20008000f00 */
[----:B-----5:R-:W-:Y:S02]  /*b840*/  @!P4 FADD.FTZ R40, R40, 1 ;  /* 0x3f8000002828c421 */ /* 0x020fe40000010000 */
[----:B------:R-:W3:Y:S04]  /*b850*/  @!P3 MUFU.EX2 R39, R39 ;  /* 0x000000270027b308 */ /* 0x000ee80000000800 */
[----:B------:R5:W4:Y:S01]  /*b860*/  @!P5 MUFU.RCP R42, R2 ;  /* 0x00000002002ad308 */ /* 0x000b220000001000 */
[----:B0-----:R-:W-:Y:S01]  /*b870*/  @!P6 FMUL.FTZ R26, R26, R41 ;  /* 0x000000291a1ae220 */ /* 0x001fe20000410000 */
[----:B-1----:R-:W-:-:S06]  /*b880*/  @!P0 FADD.FTZ R36, R36, 1 ;  /* 0x3f80000024248421 */ /* 0x002fcc0000010000 */
[----:B------:R-:W0:Y:S01]  /*b890*/  @!P1 MUFU.RCP R37, R37 ;  /* 0x0000002500259308 */ /* 0x000e220000001000 */
[----:B-----5:R-:W-:Y:S01]  /*b8a0*/  MOV R2, UR25 ;  /* 0x0000001900027c02 */ /* 0x020fe20008000f00 */
[----:B---3--:R-:W-:Y:S01]  /*b8b0*/  @!P3 FADD.FTZ R39, R39, 1 ;  /* 0x3f8000002727b421 */ /* 0x008fe20000010000 */
[----:B------:R-:W1:Y:S03]  /*b8c0*/  LDCU.64 UR24, c[0x0][0x518] ;  /* 0x0000a300ff1877ac */ /* 0x000e660008000a00 */
[----:B------:R-:W-:Y:S02]  /*b8d0*/  IMAD.WIDE.U32 R2, R0, 0x10, R2 ;  /* 0x0000001000027825 */ /* 0x000fe400078e0002 */
[----:B------:R-:W3:Y:S02]  /*b8e0*/  @!P0 MUFU.RCP R36, R36 ;  /* 0x0000002400248308 */ /* 0x000ee40000001000 */
[----:B----4-:R-:W-:Y:S01]  /*b8f0*/  @!P5 FMUL.FTZ R25, R25, R42 ;  /* 0x0000002a1919d220 */ /* 0x010fe20000410000 */
[----:B------:R-:W-:Y:S04]  /*b900*/  STG.E.128 desc[UR28][R2.64], R8 ;  /* 0x0000000802007986 */ /* 0x000fe8000c101d1c */
[----:B------:R-:W-:Y:S01]  /*b910*/  STG.E.128 desc[UR28][R2.64+0x200], R12 ;  /* 0x0002000c02007986 */ /* 0x000fe2000c101d1c */
[----:B------:R-:W4:Y:S01]  /*b920*/  @!P2 MUFU.RCP R38, R38 ;  /* 0x000000260026a308 */ /* 0x000f220000001000 */
[----:B0-----:R-:W-:-:S02]  /*b930*/  @!P1 FMUL.FTZ R20, R20, R37 ;  /* 0x0000002514149220 */ /* 0x001fc40000410000 */
[----:B------:R-:W-:Y:S01]  /*b940*/  STG.E.128 desc[UR28][R2.64+0x400], R16 ;  /* 0x0004001002007986 */ /* 0x000fe2000c101d1c */
[----:B-1----:R-:W-:-:S03]  /*b950*/  UIMAD.WIDE.U32 UR26, UR38, UR24, UR26 ;  /* 0x00000018261a72a5 */ /* 0x002fc6000f8e001a */
[----:B--2---:R0:W-:Y:S01]  /*b960*/  STG.E.128 desc[UR28][R2.64+0x600], R44 ;  /* 0x0006002c02007986 */ /* 0x0041e2000c101d1c */
[----:B------:R-:W1:Y:S01]  /*b970*/  @!P3 MUFU.RCP R39, R39 ;  /* 0x000000270027b308 */ /* 0x000e620000001000 */
[----:B------:R-:W-:Y:S01]  /*b980*/  UIMAD UR25, UR38, UR25, UR27 ;  /* 0x00000019261972a4 */ /* 0x000fe2000f8e021b */
[----:B---3--:R-:W-:Y:S01]  /*b990*/  @!P0 FMUL.FTZ R27, R27, R36 ;  /* 0x000000241b1b8220 */ /* 0x008fe20000410000 */
[----:B------:R-:W-:Y:S01]  /*b9a0*/  BAR.SYNC.DEFER_BLOCKING 0x0 ;  /* 0x0000000000007b1d */ /* 0x000fe20000010000 */
[----:B------:R-:W-:-:S05]  /*b9b0*/  UIMAD UR27, UR8, UR33, URZ ;  /* 0x00000021081b72a4 */ /* 0x000fca000f8e02ff */
[----:B------:R-:W2:Y:S01]  /*b9c0*/  @!P4 MUFU.RCP R40, R40 ;  /* 0x000000280028c308 */ /* 0x000ea20000001000 */
[----:B----4-:R-:W-:Y:S01]  /*b9d0*/  @!P2 FMUL.FTZ R21, R21, R38 ;  /* 0x000000261515a220 */ /* 0x010fe20000410000 */
[----:B------:R-:W-:Y:S02]  /*b9e0*/  UMOV UR24, UR26 ;  /* 0x0000001a00187c82 */ /* 0x000fe40008000000 */
[----:B------:R-:W-:Y:S01]  /*b9f0*/  UIMAD.WIDE.U32 UR24, UR8, UR32, UR24 ;  /* 0x00000020081872a5 */ /* 0x000fe2000f8e0018 */
[----:B0-----:R-:W-:Y:S01]  /*ba00*/  FADD.FTZ R3, R4, R31 ;  /* 0x0000001f04037221 */ /* 0x001fe20000010000 */
[----:B-1----:R-:W-:Y:S02]  /*ba10*/  @!P3 FMUL.FTZ R22, R22, R39 ;  /* 0x000000271616b220 */ /* 0x002fe40000410000 */
[----:B------:R-:W-:Y:S01]  /*ba20*/  UIADD3 UR26, UPT, UPT, UR25, UR27, URZ ;  /* 0x0000001b191a7290 */ /* 0x000fe2000fffe0ff */
[----:B------:R-:W-:Y:S01]  /*ba30*/  FADD.FTZ R2, R3, R32 ;  /* 0x0000002003027221 */ /* 0x000fe20000010000 */
[----:B------:R-:W-:-:S04]  /*ba40*/  ULEA UR25, UP0, UR24, UR34, 0x2 ;  /* 0x0000002218197291 */ /* 0x000fc8000f8010ff */
[----:B------:R-:W-:Y:S01]  /*ba50*/  ULEA.HI.X UR24, UR24, UR35, UR26, 0x2, UP0 ;  /* 0x0000002318187291 */ /* 0x000fe200080f141a */
[----:B--2---:R-:W-:Y:S01]  /*ba60*/  @!P4 FMUL.FTZ R23, R23, R40 ;  /* 0x000000281717c220 */ /* 0x004fe20000410000 */
[----:B------:R-:W-:Y:S01]  /*ba70*/  STS.128 [R165], R28 ;  /* 0x0000001ca5007388 */ /* 0x000fe20000000c00 */
[----:B------:R-:W-:-:S03]  /*ba80*/  UIADD3 UR9, UP0, UPT, UR9, -0x1000, URZ ;  /* 0xfffff00009097890 */ /* 0x000fc6000ff1e0ff */
[----:B------:R0:W-:Y:S01]  /*ba90*/  STS.128 [R165+0x10], R32 ;  /* 0x00001020a5007388 */ /* 0x0001e20000000c00 */
[----:B------:R-:W-:Y:S01]  /*baa0*/  MOV R3, UR24 ;  /* 0x0000001800037c02 */ /* 0x000fe20008000f00 */
        /* <DEDUP_REMOVED lines=28> */
.L_x_15101:
        /* <DEDUP_REMOVED lines=33> */
.L_x_15217:
[----:B------:R-:W-:Y:S05]  /*be80*/  BSYNC.RECONVERGENT B0 ;  /* 0x0000000000007941 */ /* 0x000fea0003800200 */
.L_x_15216:
        /* <DEDUP_REMOVED lines=31> */
.L_x_15219:
[----:B------:R-:W-:Y:S05]  /*c080*/  BSYNC.RECONVERGENT B0 ;  /* 0x0000000000007941 */ /* 0x000fea0003800200 */
.L_x_15218:
        /* <DEDUP_REMOVED lines=11> */
.L_x_15220:
        /* <DEDUP_REMOVED lines=19> */
.L_x_15221:
        /* <DEDUP_REMOVED lines=9> */
.L_x_18750:


//--------------------- .text._Z25selective_scan_bwd_kernelI32Selective_Scan_bwd_kernel_traitsILi32ELi16ELb1ELb1ELb1ELb1ELb1EfN3c107complexIfEEEEv12SSMParamsBwd --------------------------
	.section	.text._Z25selective_scan_bwd_kernelI32Selective_Scan_bwd_kernel_traitsILi32ELi16ELb1ELb1ELb1ELb1ELb1EfN3c107complexIfEEEEv12SSMParamsBwd,"ax",@progbits
	.align	128
        .global         _Z25selective_scan_bwd_kernelI32Selective_Scan_bwd_kernel_traitsILi32ELi16ELb1ELb1ELb1ELb1ELb1EfN3c107complexIfEEEEv12SSMParamsBwd
        .type           _Z25selective_scan_bwd_kernelI32Selective_Scan_bwd_kernel_traitsILi32ELi16ELb1ELb1ELb1ELb1ELb1EfN3c107complexIfEEEEv12SSMParamsBwd,@function
        .size           _Z25selective_scan_bwd_kernelI32Selective_Scan_bwd_kernel_traitsILi32ELi16ELb1ELb1ELb1ELb1ELb1EfN3c107complexIfEEEEv12SSMParamsBwd,(.L_x_18751 - _Z25selective_scan_bwd_kernelI32Selective_Scan_bwd_kernel_traitsILi32ELi16ELb1ELb1ELb1ELb1ELb1EfN3c107complexIfEEEEv12SSMParamsBwd)
        .other          _Z25selective_scan_bwd_kernelI32Selective_Scan_bwd_kernel_traitsILi32ELi16ELb1ELb1ELb1ELb1ELb1EfN3c107complexIfEEEEv12SSMParamsBwd,@"STO_CUDA_ENTRY STV_DEFAULT"
_Z25selective_scan_bwd_kernelI32Selective_Scan_bwd_kernel_traitsILi32ELi16ELb1ELb1ELb1ELb1ELb1EfN3c107complexIfEEEEv12SSMParamsBwd:
.text._Z25selective_scan_bwd_kernelI32Selective_Scan_bwd_kernel_traitsILi32ELi16ELb1ELb1ELb1ELb1ELb1EfN3c107complexIfEEEEv12SSMParamsBwd:
        /* <DEDUP_REMOVED lines=24> */
[----:B------:R-:W5:Y:S01]  /*0180*/  LDCU.64 UR26, c[0x0][0x4d8] ;  /* 0x00009b00ff1a77ac */ /* 0x000f620008000a00 */
[----:B------:R-:W-:-:S03]  /*0190*/  MOV R5, UR7 ;  /* 0x0000000700057c02 */ /* 0x000fc60008000f00 */
[----:B---3--:R3:W2:Y:S01]  /*01a0*/  @P3 LDG.E R7, desc[UR32][R2.64] ;  /* 0x0000002002073981 */ /* 0x0086a2000c1e1900 */
[----:B------:R-:W2:Y:S03]  /*01b0*/  LDCU.64 UR34, c[0x0][0x528] ;  /* 0x0000a500ff2277ac */ /* 0x000ea60008000a00 */
[----:B------:R2:W2:Y:S01]  /*01c0*/  @P4 LDG.E R4, desc[UR32][R4.64] ;  /* 0x0000002004044981 */ /* 0x0004a2000c1e1900 */
[----:B----4-:R-:W-:Y:S01]  /*01d0*/  IABS R9, R8 ;  /* 0x0000000800097213 */ /* 0x010fe20000000000 */
[----:B------:R-:W4:Y:S01]  /*01e0*/  S2UR UR4, SR_CTAID.X ;  /* 0x00000000000479c3 */ /* 0x000f220000002500 */
[----:B0-----:R-:W-:Y:S01]  /*01f0*/  ULEA UR16, UR31, 0xfffffe00, 0x9 ;  /* 0xfffffe001f107891 */ /* 0x001fe2000f8e48ff */
[----:B------:R-:W-:Y:S01]  /*0200*/  HFMA2 R171, -RZ, RZ, 0, 0 ;  /* 0x00000000ffab7431 */ /* 0x000fe200000001ff */
[----:B------:R-:W0:Y:S01]  /*0210*/  I2F.RP R0, R9 ;  /* 0x0000000900007306 */ /* 0x000e220000209400 */
[----:B---3--:R-:W-:Y:S01]  /*0220*/  HFMA2 R2, -RZ, RZ, 0, 0 ;  /* 0x00000000ff027431 */ /* 0x008fe200000001ff */
[----:B------:R-:W-:Y:S01]  /*0230*/  USHF.R.S32.HI UR17, URZ, 0x1f, UR16 ;  /* 0x0000001fff117899 */ /* 0x000fe20008011410 */
[----:B------:R-:W-:Y:S01]  /*0240*/  MOV R169, RZ ;  /* 0x000000ff00a97202 */ /* 0x000fe20000000f00 */
[----:B-1----:R-:W-:-:S02]  /*0250*/  USHF.R.U64 UR11, UR18, 0x1, UR19 ;  /* 0x00000001120b7899 */ /* 0x002fc40008001213 */
[----:B-----5:R-:W-:Y:S01]  /*0260*/  USHF.R.U32.HI UR18, URZ, 0x1, UR27 ;  /* 0x00000001ff127899 */ /* 0x020fe2000801161b */
[----:B------:R-:W1:Y:S01]  /*0270*/  LDCU.64 UR38, c[0x0][0x480] ;  /* 0x00009000ff2677ac */ /* 0x000e620008000a00 */
[----:B------:R-:W-:Y:S01]  /*0280*/  USHF.R.U32.HI UR19, URZ, 0x1, UR19 ;  /* 0x00000001ff137899 */ /* 0x000fe20008011613 */
[----:B0-----:R-:W0:Y:S01]  /*0290*/  MUFU.RCP R0, R0 ;  /* 0x0000000000007308 */ /* 0x001e220000001000 */
[----:B----4-:R-:W-:Y:S02]  /*02a0*/  UIMAD.WIDE.U32 UR8, UR4, UR12, URZ ;  /* 0x0000000c040872a5 */ /* 0x010fe4000f8e00ff */
[----:B------:R-:W-:Y:S02]  /*02b0*/  UIMAD.WIDE.U32 UR6, UR4, UR20, URZ ;  /* 0x00000014040672a5 */ /* 0x000fe4000f8e00ff */
[----:B------:R-:W-:Y:S02]  /*02c0*/  UIMAD UR9, UR4, UR13, UR9 ;  /* 0x0000000d040972a4 */ /* 0x000fe4000f8e0209 */
[----:B------:R-:W-:-:S02]  /*02d0*/  UIMAD UR7, UR4, UR21, UR7 ;  /* 0x00000015040772a4 */ /* 0x000fc4000f8e0207 */
[----:B------:R-:W-:Y:S01]  /*02e0*/  UIMAD.WIDE.U32 UR8, UR10, UR14, UR8 ;  /* 0x0000000e0a0872a5 */ /* 0x000fe2000f8e0008 */
[----:B------:R-:W3:Y:S01]  /*02f0*/  LDCU.64 UR20, c[0x0][0x498] ;  /* 0x00009300ff1477ac */ /* 0x000ee20008000a00 */
[----:B0-----:R-:W-:Y:S02]  /*0300*/  IADD3 R6, PT, PT, R0, 0xffffffe, RZ ;  /* 0x0ffffffe00067810 */ /* 0x001fe40007ffe0ff */
[----:B------:R-:W-:Y:S02]  /*0310*/  UIMAD UR5, UR10, UR15, UR9 ;  /* 0x0000000f0a0572a4 */ /* 0x000fe4000f8e0209 */
[----:B------:R-:W0:Y:S01]  /*0320*/  F2I.FTZ.U32.TRUNC.NTZ R3, R6 ;  /* 0x0000000600037305 */ /* 0x000e22000021f000 */
[----:B------:R-:W4:Y:S01]  /*0330*/  LDCU.128 UR12, c[0x0][0x460] ;  /* 0x00008c00ff0c77ac */ /* 0x000f220008000c00 */
[----:B------:R-:W-:Y:S02]  /*0340*/  UIMAD.WIDE.U32 UR6, UR10, UR22, UR6 ;  /* 0x000000160a0672a5 */ /* 0x000fe4000f8e0006 */
[----:B------:R-:W-:-:S02]  /*0350*/  UIADD3 UR9, UP2, UPT, UR16, UR8, URZ ;  /* 0x0000000810097290 */ /* 0x000fc4000ff5e0ff */
[----:B--2---:R-:W-:Y:S02]  /*0360*/  UIMAD.WIDE.U32 UR28, UR4, UR24, URZ ;  /* 0x00000018041c72a5 */ /* 0x004fe4000f8e00ff */
[----:B------:R-:W-:Y:S02]  /*0370*/  UIMAD UR23, UR10, UR23, UR7 ;  /* 0x000000170a1772a4 */ /* 0x000fe4000f8e0207 */
[----:B------:R-:W-:Y:S01]  /*0380*/  UIADD3 UR6, UP0, UPT, UR16, UR6, URZ ;  /* 0x0000000610067290 */ /* 0x000fe2000ff1e0ff */
[----:B0-----:R-:W-:Y:S01]  /*0390*/  IADD3 R0, PT, PT, RZ, -R3, RZ ;  /* 0x80000003ff007210 */ /* 0x001fe20007ffe0ff */
[----:B------:R-:W-:Y:S02]  /*03a0*/  UIADD3.X UR5, UPT, UPT, UR17, UR5, URZ, UP2, !UPT ;  /* 0x0000000511057290 */ /* 0x000fe400097fe4ff */
[----:B------:R-:W-:Y:S02]  /*03b0*/  UIMAD UR29, UR4, UR25, UR29 ;  /* 0x00000019041d72a4 */ /* 0x000fe4000f8e021d */
[----:B------:R-:W-:Y:S01]  /*03c0*/  IMAD R5, R0, R9, RZ ;  /* 0x0000000900057224 */ /* 0x000fe200078e02ff */
[----:B------:R-:W-:Y:S01]  /*03d0*/  IABS R0, UR10 ;  /* 0x0000000a00007c13 */ /* 0x000fe20008000000 */
[----:B----4-:R-:W-:-:S02]  /*03e0*/  ULEA UR8, UP3, UR9, UR14, 0x2 ;  /* 0x0000000e09087291 */ /* 0x010fc4000f8610ff */
[----:B------:R-:W-:Y:S01]  /*03f0*/  IMAD.HI.U32 R2, R3, R5, R2 ;  /* 0x0000000503027227 */ /* 0x000fe200078e0002 */
[----:B------:R-:W-:Y:S02]  /*0400*/  ULEA UR22, UP1, UR6, UR12, 0x2 ;  /* 0x0000000c06167291 */ /* 0x000fe4000f8210ff */
[----:B------:R-:W-:Y:S01]  /*0410*/  UIADD3.X UR23, UPT, UPT, UR17, UR23, URZ, UP0, !UPT ;  /* 0x0000001711177290 */ /* 0x000fe200087fe4ff */
[----:B------:R-:W0:Y:S02]  /*0420*/  LDCU.64 UR24, c[0x0][0x4a0] ;  /* 0x00009400ff1877ac */ /* 0x000e240008000a00 */
[----:B------:R-:W-:Y:S01]  /*0430*/  IMAD.HI.U32 R2, R2, R0, RZ ;  /* 0x0000000002027227 */ /* 0x000fe200078e00ff */
[----:B------:R-:W-:-:S04]  /*0440*/  ULEA.HI.X UR9, UR9, UR15, UR5, 0x2, UP3 ;  /* 0x0000000f09097291 */ /* 0x000fc800098f1405 */
[----:B------:R-:W-:Y:S01]  /*0450*/  IADD3 R3, PT, PT, -R2, RZ, RZ ;  /* 0x000000ff02037210 */ /* 0x000fe20007ffe1ff */
[----:B------:R-:W2:Y:S04]  /*0460*/  LDCU.64 UR14, c[0x0][0x3d0] ;  /* 0x00007a00ff0e77ac */ /* 0x000ea80008000a00 */
[C---:B------:R-:W-:Y:S01]  /*0470*/  IMAD R0, R9.reuse, R3, R0 ;  /* 0x0000000309007224 */ /* 0x040fe200078e0200 */
[----:B------:R-:W-:Y:S02]  /*0480*/  ULEA.HI.X UR23, UR6, UR13, UR23, 0x2, UP1 ;  /* 0x0000000d06177291 */ /* 0x000fe400088f1417 */
[----:B---3--:R-:W-:Y:S02]  /*0490*/  UIMAD.WIDE.U32 UR6, UR4, UR20, URZ ;  /* 0x00000014040672a5 */ /* 0x008fe4000f8e00ff */
[----:B------:R-:W-:Y:S01]  /*04a0*/  ISETP.GT.U32.AND P1, PT, R9, R0, PT ;  /* 0x000000000900720c */ /* 0x000fe20003f24070 */
[----:B------:R-:W-:-:S02]  /*04b0*/  USHF.R.U64 UR5, UR26, 0x1, UR27 ;  /* 0x000000011a057899 */ /* 0x000fc4000800121b */
[----:B------:R-:W-:Y:S01]  /*04c0*/  UIMAD UR7, UR4, UR21, UR7 ;  /* 0x00000015040772a4 */ /* 0x000fe2000f8e0207 */
[----:B------:R-:W3:Y:S01]  /*04d0*/  LDCU.64 UR20, c[0x0][0x4c0] ;  /* 0x00009800ff1477ac */ /* 0x000ee20008000a00 */
[----:B------:R-:W4:Y:S08]  /*04e0*/  LDCU.64 UR26, c[0x0][0x3c8] ;  /* 0x00007900ff1a77ac */ /* 0x000f300008000a00 */
[-C--:B------:R-:W-:Y:S01]  /*04f0*/  @!P1 IADD3 R0, PT, PT, R0, -R9.reuse, RZ ;  /* 0x8000000900009210 */ /* 0x080fe20007ffe0ff */
[----:B0-----:R-:W-:Y:S01]  /*0500*/  UIMAD.WIDE.U32 UR6, UR10, UR24, UR6 ;  /* 0x000000180a0672a5 */ /* 0x001fe2000f8e0006 */
[----:B------:R-:W-:Y:S01]  /*0510*/  @!P1 IADD3 R2, PT, PT, R2, 0x1, RZ ;  /* 0x0000000102029810 */ /* 0x000fe20007ffe0ff */
[----:B--2---:R-:W-:Y:S01]  /*0520*/  UIMAD.WIDE.U32 UR12, UR4, UR14, URZ ;  /* 0x0000000e040c72a5 */ /* 0x004fe2000f8e00ff */
[----:B------:R-:W-:Y:S01]  /*0530*/  ISETP.GE.U32.AND P0, PT, R0, R9, PT ;  /* 0x000000090000720c */ /* 0x000fe20003f06070 */
[----:B------:R-:W-:-:S02]  /*0540*/  UIMAD UR25, UR10, UR25, UR7 ;  /* 0x000000190a1972a4 */ /* 0x000fc4000f8e0207 */
[C---:B------:R-:W-:Y:S01]  /*0550*/  LOP3.LUT R0, R8.reuse, UR10, RZ, 0x3c, !PT ;  /* 0x0000000a08007c12 */ /* 0x040fe2000f8e3cff */
[----:B------:R-:W-:Y:S01]  /*0560*/  UIADD3 UR6, UP1, UPT, UR16, UR6, URZ ;  /* 0x0000000610067290 */ /* 0x000fe2000ff3e0ff */
[----:B------:R-:W-:Y:S01]  /*0570*/  ISETP.NE.AND P1, PT, R8, RZ, PT ;  /* 0x000000ff0800720c */ /* 0x000fe20003f25270 */
[----:B------:R-:W-:Y:S01]  /*0580*/  UIMAD UR13, UR4, UR15, UR13 ;  /* 0x0000000f040d72a4 */ /* 0x000fe2000f8e020d */
[----:B------:R-:W-:Y:S01]  /*0590*/  ISETP.GE.AND P2, PT, R0, RZ, PT ;  /* 0x000000ff0000720c */ /* 0x000fe20003f46270 */
[----:B------:R-:W0:Y:S01]  /*05a0*/  LDCU.64 UR14, c[0x0][0x3e8] ;  /* 0x00007d00ff0e77ac */ /* 0x000e220008000a00 */
[----:B------:R-:W-:-:S04]  /*05b0*/  UIADD3.X UR25, UPT, UPT, UR17, UR25, URZ, UP1, !UPT ;  /* 0x0000001911197290 */ /* 0x000fc80008ffe4ff */
[----:B------:R-:W-:Y:S01]  /*05c0*/  @P0 IADD3 R2, PT, PT, R2, 0x1, RZ ;  /* 0x0000000102020810 */ /* 0x000fe20007ffe0ff */
[----:B------:R-:W-:Y:S02]  /*05d0*/  ULEA UR24, UP1, UR6, UR34, 0x2 ;  /* 0x0000002206187291 */ /* 0x000fe4000f8210ff */
[----:B-1----:R-:W-:Y:S02]  /*05e0*/  UISETP.NE.U32.AND UP0, UPT, UR38, URZ, UPT ;  /* 0x000000ff2600728c */ /* 0x002fe4000bf05070 */
[----:B------:R-:W-:Y:S01]  /*05f0*/  @!P1 LOP3.LUT R8, RZ, R8, RZ, 0x33, !PT ;  /* 0x00000008ff089212 */ /* 0x000fe200078e33ff */
[----:B------:R-:W-:Y:S01]  /*0600*/  ULEA.HI.X UR25, UR6, UR35, UR25, 0x2, UP1 ;  /* 0x0000002306197291 */ /* 0x000fe200088f1419 */
[----:B------:R-:W-:Y:S01]  /*0610*/  @!P2 IADD3 R2, PT, PT, -R2, RZ, RZ ;  /* 0x000000ff0202a210 */ /* 0x000fe20007ffe1ff */
[----:B------:R-:W1:Y:S03]  /*0620*/  LDCU.64 UR16, c[0x0][0x4e0] ;  /* 0x00009c00ff1077ac */ /* 0x000e660008000a00 */
[----:B------:R-:W-:Y:S01]  /*0630*/  R2UR UR30, R2 ;  /* 0x00000000021e72ca */ /* 0x000fe200000e0000 */
[----:B------:R-:W-:Y:S01]  /*0640*/  UISETP.NE.AND.EX UP0, UPT, UR39, URZ, UPT, UP0 ;  /* 0x000000ff2700728c */ /* 0x000fe2000bf05300 */
[----:B------:R-:W-:Y:S01]  /*0650*/  @!P1 R2UR UR30, R8 ;  /* 0x00000000081e92ca */ /* 0x000fe200000e0000 */
[----:B------:R-:W-:-:S02]  /*0660*/  UIMAD UR19, UR19, UR4, URZ ;  /* 0x00000004131372a4 */ /* 0x000fc4000f8e02ff */
[----:B------:R-:W-:-:S10]  /*0670*/  UIMAD UR18, UR18, UR4, URZ ;  /* 0x00000004121272a4 */ /* 0x000fd4000f8e02ff */
[----:B------:R-:W-:Y:S02]  /*0680*/  USHF.R.S32.HI UR37, URZ, 0x1f, UR30 ;  /* 0x0000001fff257899 */ /* 0x000fe4000801141e */
[----:B----4-:R-:W-:Y:S02]  /*0690*/  UIMAD.WIDE.U32 UR28, UR30, UR26, UR28 ;  /* 0x0000001a1e1c72a5 */ /* 0x010fe4000f8e001c */
[----:B---3--:R-:W-:Y:S02]  /*06a0*/  UIMAD UR34, UR37, UR20, URZ ;  /* 0x00000014252272a4 */ /* 0x008fe4000f8e02ff */
[----:B------:R-:W-:Y:S02]  /*06b0*/  UIMAD.WIDE.U32 UR6, UR30, UR20, URZ ;  /* 0x000000141e0672a5 */ /* 0x000fe4000f8e00ff */
[----:B------:R-:W-:Y:S02]  /*06c0*/  UIMAD UR42, UR30, UR21, UR34 ;  /* 0x000000151e2a72a4 */ /* 0x000fe4000f8e0222 */
[----:B------:R-:W-:Y:S01]  /*06d0*/  UIMAD UR34, UR37, UR26, URZ ;  /* 0x0000001a252272a4 */ /* 0x000fe2000f8e02ff */
[----:B------:R-:W2:Y:S03]  /*06e0*/  LDCU.64 UR20, c[0x0][0x448] ;  /* 0x00008900ff1477ac */ /* 0x000ea60008000a00 */
[----:B------:R-:W-:Y:S01]  /*06f0*/  UIMAD UR40, UR30, UR27, UR34 ;  /* 0x0000001b1e2872a4 */ /* 0x000fe2000f8e0222 */
[----:B------:R-:W3:Y:S01]  /*0700*/  LDCU.64 UR26, c[0x0][0x450] ;  /* 0x00008a00ff1a77ac */ /* 0x000ee20008000a00 */
[----:B0-----:R-:W-:-:S02]  /*0710*/  UIMAD UR36, UR37, UR14, URZ ;  /* 0x0000000e252472a4 */ /* 0x001fc4000f8e02ff */
[----:B------:R-:W-:Y:S02]  /*0720*/  UIMAD.WIDE.U32 UR34, UR30, UR14, UR12 ;  /* 0x0000000e1e2272a5 */ /* 0x000fe4000f8e000c */
[----:B------:R-:W-:Y:S02]  /*0730*/  UIMAD UR41, UR30, UR15, UR36 ;  /* 0x0000000f1e2972a4 */ /* 0x000fe4000f8e0224 */
[----:B------:R-:W-:Y:S02]  /*0740*/  ULEA UR36, UR31, 0xfffffc00, 0xa ;  /* 0xfffffc001f247891 */ /* 0x000fe4000f8e50ff */
[----:B------:R-:W-:Y:S02]  /*0750*/  UIADD3 UR40, UPT, UPT, UR29, UR40, URZ ;  /* 0x000000281d287290 */ /* 0x000fe4000fffe0ff */
[----:B------:R-:W-:Y:S02]  /*0760*/  UIADD3 UR34, UP3, UPT, UR36, UR34, URZ ;  /* 0x0000002224227290 */ /* 0x000fe4000ff7e0ff */
[----:B------:R-:W-:-:S02]  /*0770*/  USHF.R.S32.HI UR38, URZ, 0x1f, UR36 ;  /* 0x0000001fff267899 */ /* 0x000fc40008011424 */
[----:B------:R-:W-:Y:S01]  /*0780*/  UIADD3 UR39, UP1, UPT, UR36, UR28, URZ ;  /* 0x0000001c24277290 */ /* 0x000fe2000ff3e0ff */
[----:B------:R-:W0:Y:S01]  /*0790*/  LDCU.64 UR14, c[0x0][0x538] ;  /* 0x0000a700ff0e77ac */ /* 0x000e220008000a00 */
[----:B---3--:R-:W-:Y:S02]  /*07a0*/  ULEA UR29, UP4, UR34, UR26, 0x2 ;  /* 0x0000001a221d7291 */ /* 0x008fe4000f8810ff */
[----:B------:R-:W-:Y:S01]  /*07b0*/  UIADD3 UR41, UPT, UPT, UR35, UR41, URZ ;  /* 0x0000002923297290 */ /* 0x000fe2000fffe0ff */
[----:B------:R-:W3:Y:S01]  /*07c0*/  @UP0 LDCU UR26, c[0x0][0x384] ;  /* 0x00007080ff1a07ac */ /* 0x000ee20008000800 */
[----:B--2---:R-:W-:Y:S02]  /*07d0*/  ULEA UR28, UP2, UR39, UR20, 0x2 ;  /* 0x00000014271c7291 */ /* 0x004fe4000f8410ff */
[----:B------:R-:W-:Y:S02]  /*07e0*/  UIADD3.X UR35, UPT, UPT, UR38, UR40, URZ, UP1, !UPT ;  /* 0x0000002826237290 */ /* 0x000fe40008ffe4ff */
[----:B------:R-:W-:-:S02]  /*07f0*/  UIADD3.X UR38, UPT, UPT, UR38, UR41, URZ, UP3, !UPT ;  /* 0x0000002926267290 */ /* 0x000fc40009ffe4ff */
[----:B-1----:R-:W-:Y:S02]  /*0800*/  UIMAD.WIDE.U32 UR12, UR30, UR16, URZ ;  /* 0x000000101e0c72a5 */ /* 0x002fe4000f8e00ff */
[----:B------:R-:W-:Y:S02]  /*0810*/  ULEA.HI.X UR35, UR39, UR21, UR35, 0x2, UP2 ;  /* 0x0000001527237291 */ /* 0x000fe400090f1423 */
[----:B------:R-:W-:Y:S01]  /*0820*/  UIMAD UR16, UR37, UR16, URZ ;  /* 0x00000010251072a4 */ /* 0x000fe2000f8e02ff */
[----:B------:R-:W1:Y:S01]  /*0830*/  LDCU.64 UR20, c[0x0][0x540] ;  /* 0x0000a800ff1477ac */ /* 0x000e620008000a00 */
[----:B------:R-:W-:Y:S02]  /*0840*/  ULEA.HI.X UR34, UR34, UR27, UR38, 0x2, UP4 ;  /* 0x0000001b22227291 */ /* 0x000fe4000a0f1426 */
[----:B------:R-:W-:Y:S01]  /*0850*/  UIADD3 UR7, UPT, UPT, UR7, UR42, URZ ;  /* 0x0000002a07077290 */ /* 0x000fe2000fffe0ff */
[----:B------:R-:W2:Y:S01]  /*0860*/  @UP0 LDCU UR27, c[0x0][0x38c] ;  /* 0x00007180ff1b07ac */ /* 0x000ea20008000800 */
[----:B------:R-:W-:-:S02]  /*0870*/  UIMAD UR30, UR30, UR17, UR16 ;  /* 0x000000111e1e72a4 */ /* 0x000fc4000f8e0210 */
[----:B------:R-:W-:Y:S01]  /*0880*/  UIMAD.WIDE.U32 UR16, UR4, UR11, UR6 ;  /* 0x0000000b041072a5 */ /* 0x000fe2000f8e0006 */
[----:B------:R-:W4:Y:S01]  /*0890*/  @UP0 LDCU.64 UR36, c[0x0][0x480] ;  /* 0x00009000ff2407ac */ /* 0x000f220008000a00 */
[----:B------:R-:W-:Y:S02]  /*08a0*/  UIADD3 UR13, UPT, UPT, UR13, UR30, URZ ;  /* 0x0000001e0d0d7290 */ /* 0x000fe4000fffe0ff */
[----:B0-----:R-:W-:Y:S02]  /*08b0*/  ULEA UR11, UP1, UR16, UR14, 0x3 ;  /* 0x0000000e100b7291 */ /* 0x001fe4000f8218ff */
[----:B---3--:R-:W-:Y:S02]  /*08c0*/  @UP0 UIMAD UR14, UR4, UR26, UR10 ;  /* 0x0000001a040e02a4 */ /* 0x008fe4000f8e020a */
[----:B------:R-:W-:Y:S02]  /*08d0*/  UIMAD.WIDE.U32 UR4, UR4, UR5, UR12 ;  /* 0x00000005040472a5 */ /* 0x000fe4000f8e000c */
[----:B------:R-:W-:-:S02]  /*08e0*/  UIADD3 UR6, UPT, UPT, UR17, UR19, URZ ;  /* 0x0000001311067290 */ /* 0x000fc4000fffe0ff */
[----:B------:R-:W-:Y:S02]  /*08f0*/  @UP0 UIMAD UR14, UR14, UR31, URZ ;  /* 0x0000001f0e0e02a4 */ /* 0x000fe4000f8e02ff */
[----:B------:R-:W-:Y:S02]  /*0900*/  UIADD3 UR5, UPT, UPT, UR5, UR18, URZ ;  /* 0x0000001205057290 */ /* 0x000fe4000fffe0ff */
[----:B------:R-:W-:Y:S02]  /*0910*/  ULEA.HI.X UR16, UR16, UR15, UR6, 0x3, UP1 ;  /* 0x0000000f10107291 */ /* 0x000fe400088f1c06 */
[----:B-1----:R-:W-:Y:S02]  /*0920*/  ULEA UR17, UP1, UR4, UR20, 0x3 ;  /* 0x0000001404117291 */ /* 0x002fe4000f8218ff */
[----:B--2---:R-:W-:Y:S02]  /*0930*/  @UP0 UIMAD UR14, UR14, UR27, URZ ;  /* 0x0000001b0e0e02a4 */ /* 0x004fe4000f8e02ff */
[----:B------:R-:W-:Y:S01]  /*0940*/  ULEA.HI.X UR20, UR4, UR21, UR5, 0x3, UP1 ;  /* 0x0000001504147291 */ /* 0x000fe200088f1c05 */
[----:B------:R-:W-:-:S02]  /*0950*/  UMOV UR6, URZ ;  /* 0x000000ff00067c82 */ /* 0x000fc40008000000 */
[----:B------:R-:W-:Y:S01]  /*0960*/  UMOV UR4, URZ ;  /* 0x000000ff00047c82 */ /* 0x000fe20008000000 */
[----:B------:R-:W-:Y:S01]  /*0970*/  UMOV UR5, URZ ;  /* 0x000000ff00057c82 */ /* 0x000fe20008000000 */
[----:B----4-:R-:W-:Y:S02]  /*0980*/  @UP0 UIMAD.WIDE UR4, UR14, 0x10, UR36 ;  /* 0x000000100e0408a5 */ /* 0x010fe4000f8e0224 */
[----:B------:R-:W-:Y:S01]  /*0990*/  UISETP.GE.AND UP0, UPT, UR31, 0x1, UPT ;  /* 0x000000011f00788c */ /* 0x000fe2000bf06270 */
[----:B------:R-:W-:Y:S01]  /*09a0*/  UMOV UR7, URZ ;  /* 0x000000ff00077c82 */ /* 0x000fe20008000000 */
[----:B------:R-:W-:Y:S02]  /*09b0*/  @P3 R2UR UR6, R7 ;  /* 0x00000000070632ca */ /* 0x000fe400000e0000 */
[----:B------:R-:W-:-:S05]  /*09c0*/  @P4 R2UR UR7, R4 ;  /* 0x00000000040742ca */ /* 0x000fca00000e0000 */
[----:B------:R-:W-:Y:S10]  /*09d0*/  BRA.U !UP0, `(.L_x_15222) ;  /* 0x000000c508447547 */ /* 0x000ff4000b800000 */
        /* <DEDUP_REMOVED lines=16> */
.L_x_15337:
        /* <DEDUP_REMOVED lines=94> */
.L_x_15224:
[----:B------:R-:W-:Y:S05]  /*10c0*/  BSYNC.RECONVERGENT B0 ;  /* 0x0000000000007941 */ /* 0x000fea0003800200 */
.L_x_15223:
        /* <DEDUP_REMOVED lines=34> */
.L_x_15226:
[----:B------:R-:W-:Y:S05]  /*12f0*/  BSYNC.RECONVERGENT B0 ;  /* 0x0000000000007941 */ /* 0x000fea0003800200 */
.L_x_15225:
        /* <DEDUP_REMOVED lines=34> */
.L_x_15228:
[----:B------:R-:W-:Y:S05]  /*1520*/  BSYNC.RECONVERGENT B0 ;  /* 0x0000000000007941 */ /* 0x000fea0003800200 */
.L_x_15227:
        /* <DEDUP_REMOVED lines=34> */
.L_x_15230:
[----:B------:R-:W-:Y:S05]  /*1750*/  BSYNC.RECONVERGENT B0 ;  /* 0x0000000000007941 */ /* 0x000fea0003800200 */
.L_x_15229:
        /* <DEDUP_REMOVED lines=34> */
.L_x_15232:
[----:B------:R-:W-:Y:S05]  /*1980*/  BSYNC.RECONVERGENT B0 ;  /* 0x0000000000007941 */ /* 0x000fea0003800200 */
.L_x_15231:
        /* <DEDUP_REMOVED lines=34> */
.L_x_15234:
[----:B------:R-:W-:Y:S05]  /*1bb0*/  BSYNC.RECONVERGENT B0 ;  /* 0x0000000000007941 */ /* 0x000fea0003800200 */
.L_x_15233:
        /* <DEDUP_REMOVED lines=34> */
.L_x_15236:
[----:B------:R-:W-:Y:S05]  /*1de0*/  BSYNC.RECONVERGENT B0 ;  /* 0x0000000000007941 */ /* 0x000fea0003800200 */
.L_x_15235:
        /* <DEDUP_REMOVED lines=34> */
.L_x_15238:
[----:B------:R-:W-:Y:S05]  /*2010*/  BSYNC.RECONVERGENT B0 ;  /* 0x0000000000007941 */ /* 0x000fea0003800200 */
.L_x_15237:
        /* <DEDUP_REMOVED lines=34> */
.L_x_15240:
[----:B------:R-:W-:Y:S05]  /*2240*/  BSYNC.RECONVERGENT B0 ;  /* 0x0000000000007941 */ /* 0x000fea0003800200 */
.L_x_15239:
        /* <DEDUP_REMOVED lines=34> */
.L_x_15242:
[----:B------:R-:W-:Y:S05]  /*2470*/  BSYNC.RECONVERGENT B0 ;  /* 0x0000000000007941 */ /* 0x000fea0003800200 */
.L_x_15241:
        /* <DEDUP_REMOVED lines=34> */
.L_x_15244:
[----:B------:R-:W-:Y:S05]  /*26a0*/  BSYNC.RECONVERGENT B0 ;  /* 0x0000000000007941 */ /* 0x000fea0003800200 */
.L_x_15243:
        /* <DEDUP_REMOVED lines=32> */
.L_x_15246:
[----:B------:R-:W-:Y:S05]  /*28b0*/  BSYNC.RECONVERGENT B0 ;  /* 0x0000000000007941 */ /* 0x000fea0003800200 */
.L_x_15245:
        /* <DEDUP_REMOVED lines=32> */
.L_x_15248:
[----:B------:R-:W-:Y:S05]  /*2ac0*/  BSYNC.RECONVERGENT B0 ;  /* 0x0000000000007941 */ /* 0x000fea0003800200 */
.L_x_15247:
        /* <DEDUP_REMOVED lines=32> */
.L_x_15250:
[----:B------:R-:W-:Y:S05]  /*2cd0*/  BSYNC.RECONVERGENT B0 ;  /* 0x0000000000007941 */ /* 0x000fea0003800200 */
.L_x_15249:
        /* <DEDUP_REMOVED lines=32> */
.L_x_15252:
[----:B------:R-:W-:Y:S05]  /*2ee0*/  BSYNC.RECONVERGENT B0 ;  /* 0x0000000000007941 */ /* 0x000fea0003800200 */
.L_x_15251:
        /* <DEDUP_REMOVED lines=32> */
.L_x_15254:
[----:B------:R-:W-:Y:S05]  /*30f0*/  BSYNC.RECONVERGENT B0 ;  /* 0x0000000000007941 */ /* 0x000fea0003800200 */
.L_x_15253:
[----:B------:R-:W1:Y:S01]  /*3100*/  S2UR UR31, SR_CTAID.X ;  /* 0x00000000001f79c3 */ /* 0x000e620000002500 */
[----:B------:R-:W1:Y:S01]  /*3110*/  LDCU.128 UR12, c[0x0][0x410] ;  /* 0x00008200ff0c77ac */ /* 0x000e620008000c00 */
[----:B------:R-:W-:Y:S01]  /*3120*/  LDS.128 R28, [R165] ;  /* 0x00000000a51c7984 */ /* 0x000fe20000000c00 */
[----:B------:R-:W2:Y:S03]  /*3130*/  LDCU.64 UR36, c[0x0][0x488] ;  /* 0x00009100ff2477ac */ /* 0x000ea60008000a00 */
[----:B------:R-:W-:Y:S02]  /*3140*/  LDS.128 R8, [R165+0x10] ;  /* 0x00001000a5087984 */ /* 0x000fe40000000c00 */
[----:B------:R-:W3:Y:S01]  /*3150*/  S2UR UR10, SR_CTAID.Y ;  /* 0x00000000000a79c3 */ /* 0x000ee20000002600 */
[----:B------:R-:W-:Y:S01]  /*3160*/  USHF.L.U32 UR8, UR8, 0x9, URZ ;  /* 0x0000000908087899 */ /* 0x000fe200080006ff */
[----:B0-----:R-:W-:Y:S01]  /*3170*/  LDS.128 R12, [R165+0x20] ;  /* 0x00002000a50c7984 */ /* 0x001fe20000000c00 */
[----:B------:R-:W-:-:S03]  /*3180*/  UMOV UR9, URZ ;  /* 0x000000ff00097c82 */ /* 0x000fc60008000000 */
[----:B------:R-:W-:Y:S01]  /*3190*/  LDS.128 R4, [R165+0x30] ;  /* 0x00003000a5047984 */ /* 0x000fe20000000c00 */
[----:B-1----:R-:W-:-:S04]  /*31a0*/  UIMAD.WIDE.U32 UR34, UR31, UR12, UR8 ;  /* 0x0000000c1f2272a5 */ /* 0x002fc8000f8e0008 */
[----:B------:R-:W-:Y:S02]  /*31b0*/  UIMAD UR35, UR31, UR13, UR35 ;  /* 0x0000000d1f2372a4 */ /* 0x000fe4000f8e0223 */
[----:B---3--:R-:W-:Y:S02]  /*31c0*/  UIMAD UR13, UR10, UR15, URZ ;  /* 0x0000000f0a0d72a4 */ /* 0x008fe4000f8e02ff */
[----:B------:R-:W-:-:S04]  /*31d0*/  UIMAD.WIDE.U32 UR14, UR10, UR14, UR34 ;  /* 0x0000000e0a0e72a5 */ /* 0x000fc8000f8e0022 */
[----:B------:R-:W-:Y:S02]  /*31e0*/  UIADD3 UR13, UPT, UPT, UR15, UR13, URZ ;  /* 0x0000000d0f0d7290 */ /* 0x000fe4000fffe0ff */
[----:B--2---:R-:W-:-:S04]  /*31f0*/  ULEA UR12, UP0, UR14, UR36, 0x2 ;  /* 0x000000240e0c7291 */ /* 0x004fc8000f8010ff */
[----:B------:R-:W-:Y:S02]  /*3200*/  ULEA.HI.X UR14, UR14, UR37, UR13, 0x2, UP0 ;  /* 0x000000250e0e7291 */ /* 0x000fe400080f140d */
[----:B------:R-:W-:Y:S01]  /*3210*/  MOV R2, UR12 ;  /* 0x0000000c00027c02 */ /* 0x000fe20008000f00 */
[----:B------:R-:W0:Y:S03]  /*3220*/  LDCU.64 UR36, c[0x0][0x478] ;  /* 0x00008f00ff2477ac */ /* 0x000e260008000a00 */
[----:B------:R-:W-:-:S03]  /*3230*/  MOV R3, UR14 ;  /* 0x0000000e00037c02 */ /* 0x000fc60008000f00 */
[----:B------:R-:W-:Y:S01]  /*3240*/  IMAD.WIDE.U32 R2, R0, 0x10, R2 ;  /* 0x0000001000027825 */ /* 0x000fe200078e0002 */
[----:B------:R-:W-:Y:S06]  /*3250*/  BAR.SYNC.DEFER_BLOCKING 0x0 ;  /* 0x0000000000007b1d */ /* 0x000fec0000010000 */
[----:B------:R-:W1:Y:S01]  /*3260*/  LDCU.128 UR12, c[0x0][0x420] ;  /* 0x00008400ff0c77ac */ /* 0x000e620008000c00 */
[----:B------:R-:W2:Y:S04]  /*3270*/  LDG.E.128 R32, desc[UR32][R2.64] ;  /* 0x0000002002207981 */ /* 0x000ea8000c1e1d00 */
[----:B------:R-:W3:Y:S04]  /*3280*/  LDG.E.128 R52, desc[UR32][R2.64+0x200] ;  /* 0x0002002002347981 */ /* 0x000ee8000c1e1d00 */
[----:B------:R-:W4:Y:S04]  /*3290*/  LDG.E.128 R68, desc[UR32][R2.64+0x400] ;  /* 0x0004002002447981 */ /* 0x000f28000c1e1d00 */
[----:B------:R5:W4:Y:S01]  /*32a0*/  LDG.E.128 R72, desc[UR32][R2.64+0x600] ;  /* 0x0006002002487981 */ /* 0x000b22000c1e1d00 */
[----:B-1----:R-:W-:-:S04]  /*32b0*/  UIMAD.WIDE.U32 UR34, UR31, UR12, UR8 ;  /* 0x0000000c1f2272a5 */ /* 0x002fc8000f8e0008 */
[----:B------:R-:W-:Y:S02]  /*32c0*/  UIMAD UR35, UR31, UR13, UR35 ;  /* 0x0000000d1f2372a4 */ /* 0x000fe4000f8e0223 */
[----:B------:R-:W-:Y:S02]  /*32d0*/  UIMAD UR13, UR10, UR15, URZ ;  /* 0x0000000f0a0d72a4 */ /* 0x000fe4000f8e02ff */
[----:B------:R-:W-:-:S04]  /*32e0*/  UIMAD.WIDE.U32 UR14, UR10, UR14, UR34 ;  /* 0x0000000e0a0e72a5 */ /* 0x000fc8000f8e0022 */
[----:B------:R-:W-:Y:S02]  /*32f0*/  UIADD3 UR13, UPT, UPT, UR15, UR13, URZ ;  /* 0x0000000d0f0d7290 */ /* 0x000fe4000fffe0ff */
[----:B0-----:R-:W-:Y:S01]  /*3300*/  ULEA UR12, UP0, UR14, UR36, 0x2 ;  /* 0x000000240e0c7291 */ /* 0x001fe2000f8010ff */
[----:B------:R-:W0:Y:S03]  /*3310*/  LDCU.64 UR34, c[0x0][0x510] ;  /* 0x0000a200ff2277ac */ /* 0x000e260008000a00 */
[----:B------:R-:W-:Y:S02]  /*3320*/  ULEA.HI.X UR14, UR14, UR37, UR13, 0x2, UP0 ;  /* 0x000000250e0e7291 */ /* 0x000fe400080f140d */
[----:B-----5:R-:W-:Y:S01]  /*3330*/  MOV R2, UR12 ;  /* 0x0000000c00027c02 */ /* 0x020fe20008000f00 */
[----:B------:R-:W1:Y:S03]  /*3340*/  LDCU.64 UR36, c[0x0][0x558] ;  /* 0x0000ab00ff2477ac */ /* 0x000e660008000a00 */
[----:B------:R-:W-:-:S03]  /*3350*/  MOV R3, UR14 ;  /* 0x0000000e00037c02 */ /* 0x000fc60008000f00 */
[----:B------:R-:W-:Y:S02]  /*3360*/  IMAD.WIDE.U32 R2, R0, 0x10, R2 ;  /* 0x0000001000027825 */ /* 0x000fe400078e0002 */
[----:B------:R-:W5:Y:S01]  /*3370*/  LDCU.64 UR14, c[0x0][0x508] ;  /* 0x0000a100ff0e77ac */ /* 0x000f620008000a00 */
[----:B--2---:R2:W-:Y:S04]  /*3380*/  STS.128 [R166], R32 ;  /* 0x00000020a6007388 */ /* 0x0045e80000000c00 */
[----:B---3--:R-:W-:Y:S04]  /*3390*/  STS.128 [R166+0x200], R52 ;  /* 0x00020034a6007388 */ /* 0x008fe80000000c00 */
[----:B----4-:R3:W-:Y:S04]  /*33a0*/  STS.128 [R166+0x400], R68 ;  /* 0x00040044a6007388 */ /* 0x0107e80000000c00 */
[----:B------:R-:W-:Y:S01]  /*33b0*/  STS.128 [R166+0x600], R72 ;  /* 0x00060048a6007388 */ /* 0x000fe20000000c00 */
[----:B------:R-:W-:-:S03]  /*33c0*/  NOP ;  /* 0x0000000000007918 */ /* 0x000fc60000000000 */
[----:B------:R-:W4:Y:S04]  /*33d0*/  LDS.128 R56, [R165] ;  /* 0x00000000a5387984 */ /* 0x000f280000000c00 */
[----:B------:R-:W0:Y:S04]  /*33e0*/  LDS.128 R24, [R165+0x10] ;  /* 0x00001000a5187984 */ /* 0x000e280000000c00 */
[----:B------:R-:W1:Y:S04]  /*33f0*/  LDS.128 R20, [R165+0x20] ;  /* 0x00002000a5147984 */ /* 0x000e680000000c00 */
[----:B------:R-:W5:Y:S01]  /*3400*/  LDS.128 R16, [R165+0x30] ;  /* 0x00003000a5107984 */ /* 0x000f620000000c00 */
[----:B------:R-:W-:Y:S06]  /*3410*/  BAR.SYNC.DEFER_BLOCKING 0x0 ;  /* 0x0000000000007b1d */ /* 0x000fec0000010000 */
[----:B------:R-:W5:Y:S04]  /*3420*/  LDG.E.128 R64, desc[UR32][R2.64] ;  /* 0x0000002002407981 */ /* 0x000f68000c1e1d00 */
[----:B------:R-:W5:Y:S04]  /*3430*/  LDG.E.128 R60, desc[UR32][R2.64+0x200] ;  /* 0x00020020023c7981 */ /* 0x000f68000c1e1d00 */
[----:B--2---:R-:W2:Y:S04]  /*3440*/  LDG.E.128 R32, desc[UR32][R2.64+0x400] ;  /* 0x0004002002207981 */ /* 0x004ea8000c1e1d00 */
[----:B---3--:R3:W2:Y:S01]  /*3450*/  LDG.E.128 R68, desc[UR32][R2.64+0x600] ;  /* 0x0006002002447981 */ /* 0x0086a2000c1e1d00 */
[----:B----4-:R-:W-:Y:S01]  /*3460*/  FMUL.FTZ R52, R56, -1.4426950216293334961 ;  /* 0xbfb8aa3b38347820 */ /* 0x010fe20000410000 */
[----:B------:R-:W-:Y:S01]  /*3470*/  FMUL.FTZ R53, R57, -1.4426950216293334961 ;  /* 0xbfb8aa3b39357820 */ /* 0x000fe20000410000 */
[----:B------:R-:W-:Y:S01]  /*3480*/  FMUL.FTZ R54, R58, -1.4426950216293334961 ;  /* 0xbfb8aa3b3a367820 */ /* 0x000fe20000410000 */
[----:B------:R-:W-:Y:S01]  /*3490*/  FMUL.FTZ R55, R59, -1.4426950216293334961 ;  /* 0xbfb8aa3b3b377820 */ /* 0x000fe20000410000 */
[----:B0-----:R-:W-:Y:S01]  /*34a0*/  FMUL.FTZ R72, R24, -1.4426950216293334961 ;  /* 0xbfb8aa3b18487820 */ /* 0x001fe20000410000 */
[----:B-1----:R-:W-:Y:S01]  /*34b0*/  FMUL.FTZ R74, R20, -1.4426950216293334961 ;  /* 0xbfb8aa3b144a7820 */ /* 0x002fe20000410000 */
[----:B------:R-:W0:Y:S01]  /*34c0*/  MUFU.EX2 R52, R52 ;  /* 0x0000003400347308 */ /* 0x000e220000000800 */
[----:B------:R-:W-:Y:S01]  /*34d0*/  FMUL.FTZ R73, R25, -1.4426950216293334961 ;  /* 0xbfb8aa3b19497820 */ /* 0x000fe20000410000 */
[----:B-----5:R-:W-:Y:S01]  /*34e0*/  FMUL.FTZ R85, R18, -1.4426950216293334961 ;  /* 0xbfb8aa3b12557820 */ /* 0x020fe20000410000 */
[----:B---3--:R-:W-:Y:S01]  /*34f0*/  FMUL.FTZ R2, R26, -1.4426950216293334961 ;  /* 0xbfb8aa3b1a027820 */ /* 0x008fe20000410000 */
[----:B------:R-:W1:Y:S01]  /*3500*/  MUFU.EX2 R53, R53 ;  /* 0x0000003500357308 */ /* 0x000e620000000800 */
[----:B------:R-:W-:Y:S01]  /*3510*/  FMUL.FTZ R3, R27, -1.4426950216293334961 ;  /* 0xbfb8aa3b1b037820 */ /* 0x000fe20000410000 */
[----:B------:R-:W-:Y:S01]  /*3520*/  FMUL.FTZ R84, R17, -1.4426950216293334961 ;  /* 0xbfb8aa3b11547820 */ /* 0x000fe20000410000 */
[----:B------:R-:W-:Y:S01]  /*3530*/  FMUL.FTZ R86, R19, -1.4426950216293334961 ;  /* 0xbfb8aa3b13567820 */ /* 0x000fe20000410000 */
[----:B------:R-:W-:Y:S01]  /*3540*/  MUFU.EX2 R54, R54 ;  /* 0x0000003600367308 */ /* 0x000fe20000000800 */
[----:B------:R-:W-:Y:S01]  /*3550*/  FMUL.FTZ R80, R21, -1.4426950216293334961 ;  /* 0xbfb8aa3b15507820 */ /* 0x000fe20000410000 */
[----:B------:R-:W-:Y:S01]  /*3560*/  FMUL.FTZ R81, R22, -1.4426950216293334961 ;  /* 0xbfb8aa3b16517820 */ /* 0x000fe20000410000 */
[----:B------:R-:W-:Y:S01]  /*3570*/  UIMAD.WIDE.U32 UR12, UR31, UR14, UR8 ;  /* 0x0000000e1f0c72a5 */ /* 0x000fe2000f8e0008 */
[----:B------:R-:W-:Y:S01]  /*3580*/  MUFU.EX2 R55, R55 ;  /* 0x0000003700377308 */ /* 0x000fe20000000800 */
[----:B------:R-:W-:Y:S01]  /*3590*/  UIMAD UR14, UR10, UR35, URZ ;  /* 0x000000230a0e72a4 */ /* 0x000fe2000f8e02ff */
[----:B0-----:R-:W-:Y:S01]  /*35a0*/  FADD.FTZ R52, R52, 1 ;  /* 0x3f80000034347421 */ /* 0x001fe20000010000 */
[----:B------:R-:W-:Y:S01]  /*35b0*/  UIMAD UR13, UR31, UR15, UR13 ;  /* 0x0000000f1f0d72a4 */ /* 0x000fe2000f8e020d */
[----:B------:R0:W3:Y:S01]  /*35c0*/  MUFU.EX2 R75, R72 ;  /* 0x00000048004b7308 */ /* 0x0000e20000000800 */
[----:B-1----:R-:W-:-:S02]  /*35d0*/  FADD.FTZ R53, R53, 1 ;  /* 0x3f80000035357421 */ /* 0x002fc40000010000 */
[----:B------:R-:W-:Y:S01]  /*35e0*/  UIMAD.WIDE.U32 UR12, UR10, UR34, UR12 ;  /* 0x000000220a0c72a5 */ /* 0x000fe2000f8e000c */
[----:B------:R-:W1:Y:S01]  /*35f0*/  MUFU.EX2 R77, R2 ;  /* 0x00000002004d7308 */ /* 0x000e620000000800 */
[----:B------:R-:W4:Y:S03]  /*3600*/  LDCU.64 UR34, c[0x0][0x490] ;  /* 0x00009200ff2277ac */ /* 0x000f260008000a00 */
[----:B------:R5:W4:Y:S01]  /*3610*/  MUFU.EX2 R78, R3 ;  /* 0x00000003004e7308 */ /* 0x000b220000000800 */
[----:B0-----:R-:W-:Y:S01]  /*3620*/  FMUL.FTZ R72, R23, -1.4426950216293334961 ;  /* 0xbfb8aa3b17487820 */ /* 0x001fe20000410000 */
[----:B------:R-:W-:Y:S02]  /*3630*/  UIADD3 UR14, UPT, UPT, UR13, UR14, URZ ;  /* 0x0000000e0d0e7290 */ /* 0x000fe4000fffe0ff */
[----:B------:R0:W4:Y:S01]  /*3640*/  MUFU.EX2 R79, R74 ;  /* 0x0000004a004f7308 */ /* 0x0001220000000800 */
[----:B------:R-:W-:Y:S01]  /*3650*/  ULEA UR13, UP0, UR12, UR36, 0x2 ;  /* 0x000000240c0d7291 */ /* 0x000fe2000f8010ff */
[----:B---3--:R-:W-:-:S02]  /*3660*/  FADD.FTZ R75, R75, 1 ;  /* 0x3f8000004b4b7421 */ /* 0x008fc40000010000 */
[----:B------:R3:W3:Y:S01]  /*3670*/  MUFU.EX2 R82, R72 ;  /* 0x0000004800527308 */ /* 0x0006e20000000800 */
[----:B------:R-:W-:Y:S01]  /*3680*/  ULEA.HI.X UR12, UR12, UR37, UR14, 0x2, UP0 ;  /* 0x000000250c0c7291 */ /* 0x000fe200080f140e */
[----:B-1----:R-:W-:Y:S02]  /*3690*/  FADD.FTZ R77, R77, 1 ;  /* 0x3f8000004d4d7421 */ /* 0x002fe40000010000 */
[----:B-----5:R-:W1:Y:S01]  /*36a0*/  MUFU.RCP R3, R52 ;  /* 0x0000003400037308 */ /* 0x020e620000001000 */
[----:B0-----:R-:W-:Y:S01]  /*36b0*/  FADD.FTZ R74, R55, 1 ;  /* 0x3f800000374a7421 */ /* 0x001fe20000010000 */
[----:B----4-:R-:W-:Y:S01]  /*36c0*/  FADD.FTZ R78, R78, 1 ;  /* 0x3f8000004e4e7421 */ /* 0x010fe20000010000 */
[----:B------:R-:W-:Y:S01]  /*36d0*/  UISETP.NE.U32.AND UP0, UPT, UR34, URZ, UPT ;  /* 0x000000ff2200728c */ /* 0x000fe2000bf05070 */
[----:B---3--:R-:W-:Y:S01]  /*36e0*/  FADD.FTZ R72, R54, 1 ;  /* 0x3f80000036487421 */ /* 0x008fe20000010000 */
[----:B------:R-:W-:Y:S02]  /*36f0*/  FADD.FTZ R79, R79, 1 ;  /* 0x3f8000004f4f7421 */ /* 0x000fe40000010000 */
[----:B------:R-:W-:Y:S01]  /*3700*/  UISETP.NE.AND.EX UP0, UPT, UR35, URZ, UPT, UP0 ;  /* 0x000000ff2300728c */ /* 0x000fe2000bf05300 */
[----:B------:R-:W0:Y:S01]  /*3710*/  MUFU.RCP R2, R53 ;  /* 0x0000003500027308 */ /* 0x000e220000001000 */
[----:B------:R-:W-:-:S07]  /*3720*/  FADD.FTZ R82, R82, 1 ;  /* 0x3f80000052527421 */ /* 0x000fce0000010000 */
[----:B------:R3:W4:Y:S04]  /*3730*/  MUFU.EX2 R76, R73 ;  /* 0x00000049004c7308 */ /* 0x0007280000000800 */
[----:B------:R-:W5:Y:S01]  /*3740*/  MUFU.RCP R74, R74 ;  /* 0x0000004a004a7308 */ /* 0x000f620000001000 */
[----:B---3--:R-:W-:-:S07]  /*3750*/  FMUL.FTZ R73, R16, -1.4426950216293334961 ;  /* 0xbfb8aa3b10497820 */ /* 0x008fce0000410000 */
[----:B------:R1:W3:Y:S01]  /*3760*/  MUFU.EX2 R96, R85 ;  /* 0x0000005500607308 */ /* 0x0002e20000000800 */
[----:B----4-:R-:W-:-:S03]  /*3770*/  FADD.FTZ R76, R76, 1 ;  /* 0x3f8000004c4c7421 */ /* 0x010fc60000010000 */
[----:B------:R4:W0:Y:S04]  /*3780*/  MUFU.EX2 R83, R73 ;  /* 0x0000004900537308 */ /* 0x0008280000000800 */
[----:B------:R0:W5:Y:S01]  /*3790*/  MUFU.EX2 R94, R84 ;  /* 0x00000054005e7308 */ /* 0x0001620000000800 */
[----:B-1----:R-:W-:-:S03]  /*37a0*/  FMUL.FTZ R85, R56, R3 ;  /* 0x0000000338557220 */ /* 0x002fc60000410000 */
[----:B------:R5:W1:Y:S01]  /*37b0*/  MUFU.EX2 R98, R86 ;  /* 0x0000005600627308 */ /* 0x000a620000000800 */
[----:B------:R-:W-:Y:S01]  /*37c0*/  FMUL.FTZ R148, R28, R85 ;  /* 0x000000551c947220 */ /* 0x000fe20000410000 */
[----:B---3--:R-:W-:Y:S02]  /*37d0*/  FADD.FTZ R96, R96, 1 ;  /* 0x3f80000060607421 */ /* 0x008fe40000010000 */
[----:B----4-:R-:W3:Y:S01]  /*37e0*/  MUFU.RCP R73, R72 ;  /* 0x0000004800497308 */ /* 0x010ee20000001000 */
[----:B0-----:R-:W-:Y:S01]  /*37f0*/  FMUL.FTZ R84, R57, R2 ;  /* 0x0000000239547220 */ /* 0x001fe20000410000 */
[----:B------:R-:W-:Y:S01]  /*3800*/  FADD.FTZ R83, R83, 1 ;  /* 0x3f80000053537421 */ /* 0x000fe20000010000 */
[----:B-----5:R-:W-:Y:S02]  /*3810*/  FMUL.FTZ R86, R59, R74 ;  /* 0x0000004a3b567220 */ /* 0x020fe40000410000 */
[----:B------:R-:W-:Y:S01]  /*3820*/  FMUL.FTZ R146, R29, R84 ;  /* 0x000000541d927220 */ /* 0x000fe20000410000 */
[----:B------:R-:W-:-:S02]  /*3830*/  FADD.FTZ R94, R94, 1 ;  /* 0x3f8000005e5e7421 */ /* 0x000fc40000010000 */
[----:B------:R-:W0:Y:S01]  /*3840*/  MUFU.RCP R75, R75 ;  /* 0x0000004b004b7308 */ /* 0x000e220000001000 */
[----:B------:R-:W-:Y:S01]  /*3850*/  FMUL.FTZ R144, R31, R86 ;  /* 0x000000561f907220 */ /* 0x000fe20000410000 */
[----:B-1----:R-:W-:-:S06]  /*3860*/  FADD.FTZ R98, R98, 1 ;  /* 0x3f80000062627421 */ /* 0x002fcc0000010000 */
[----:B------:R-:W1:Y:S01]  /*3870*/  MUFU.RCP R76, R76 ;  /* 0x0000004c004c7308 */ /* 0x000e620000001000 */
[----:B---3--:R-:W-:-:S04]  /*3880*/  FMUL.FTZ R87, R58, R73 ;  /* 0x000000493a577220 */ /* 0x008fc80000410000 */
[----:B------:R-:W-:-:S03]  /*3890*/  FMUL.FTZ R145, R30, R87 ;  /* 0x000000571e917220 */ /* 0x000fc60000410000 */
[----:B------:R-:W3:Y:S01]  /*38a0*/  MUFU.EX2 R80, R80 ;  /* 0x0000005000507308 */ /* 0x000ee20000000800 */
[----:B0-----:R-:W-:-:S03]  /*38b0*/  FMUL.FTZ R89, R24, R75 ;  /* 0x0000004b18597220 */ /* 0x001fc60000410000 */
[----:B------:R-:W0:Y:S01]  /*38c0*/  MUFU.RCP R91, R77 ;  /* 0x0000004d005b7308 */ /* 0x000e220000001000 */
[----:B------:R-:W-:-:S07]  /*38d0*/  FMUL.FTZ R143, R8, R89 ;  /* 0x00000059088f7220 */ /* 0x000fce0000410000 */
[----:B------:R-:W4:Y:S01]  /*38e0*/  MUFU.EX2 R81, R81 ;  /* 0x0000005100517308 */ /* 0x000f220000000800 */
[----:B---3--:R-:W-:-:S03]  /*38f0*/  FADD.FTZ R80, R80, 1 ;  /* 0x3f80000050507421 */ /* 0x008fc60000010000 */
[----:B------:R-:W3:Y:S08]  /*3900*/  MUFU.RCP R88, R78 ;  /* 0x0000004e00587308 */ /* 0x000ef00000001000 */
[----:B------:R-:W5:Y:S01]  /*3910*/  MUFU.RCP R93, R79 ;  /* 0x0000004f005d7308 */ /* 0x000f620000001000 */
[----:B----4-:R-:W-:-:S07]  /*3920*/  FADD.FTZ R81, R81, 1 ;  /* 0x3f80000051517421 */ /* 0x010fce0000010000 */
[----:B------:R-:W4:Y:S08]  /*3930*/  MUFU.RCP R90, R80 ;  /* 0x00000050005a7308 */ /* 0x000f300000001000 */
[----:B------:R-:W4:Y:S08]  /*3940*/  MUFU.RCP R92, R82 ;  /* 0x00000052005c7308 */ /* 0x000f300000001000 */
[----:B------:R-:W-:Y:S08]  /*3950*/  MUFU.RCP R97, R83 ;  /* 0x0000005300617308 */ /* 0x000ff00000001000 */
[----:B------:R-:W4:Y:S08]  /*3960*/  MUFU.RCP R95, R81 ;  /* 0x00000051005f7308 */ /* 0x000f300000001000 */
[----:B------:R-:W4:Y:S08]  /*3970*/  MUFU.RCP R94, R94 ;  /* 0x0000005e005e7308 */ /* 0x000f300000001000 */
[----:B------:R-:W4:Y:S08]  /*3980*/  MUFU.RCP R99, R96 ;  /* 0x0000006000637308 */ /* 0x000f300000001000 */
[----:B------:R-:W4:Y:S01]  /*3990*/  MUFU.RCP R98, R98 ;  /* 0x0000006200627308 */ /* 0x000f220000001000 */
[----:B------:R-:W-:Y:S04]  /*39a0*/  STS.128 [R166], R64 ;  /* 0x00000040a6007388 */ /* 0x000fe80000000c00 */
[----:B------:R1:W-:Y:S04]  /*39b0*/  STS.128 [R166+0x200], R60 ;  /* 0x0002003ca6007388 */ /* 0x0003e80000000c00 */
[----:B--2---:R-:W-:Y:S04]  /*39c0*/  STS.128 [R166+0x400], R32 ;  /* 0x00040020a6007388 */ /* 0x004fe80000000c00 */
[----:B------:R-:W-:Y:S01]  /*39d0*/  STS.128 [R166+0x600], R68 ;  /* 0x00060044a6007388 */ /* 0x000fe20000000c00 */
[----:B------:R-:W-:-:S03]  /*39e0*/  NOP ;  /* 0x0000000000007918 */ /* 0x000fc60000000000 */
[----:B------:R-:W2:Y:S01]  /*39f0*/  LDS.128 R52, [R165] ;  /* 0x00000000a5347984 */ /* 0x000ea20000000c00 */
[----:B-1----:R-:W-:Y:S01]  /*3a00*/  FADD.FTZ R61, -R3, 1 ;  /* 0x3f800000033d7421 */ /* 0x002fe20000010100 */
[----:B------:R-:W-:Y:S01]  /*3a10*/  FADD.FTZ R60, -R2, 1 ;  /* 0x3f800000023c7421 */ /* 0x000fe20000010100 */
[----:B------:R-:W-:Y:S01]  /*3a20*/  FADD.FTZ R63, -R73, 1 ;  /* 0x3f800000493f7421 */ /* 0x000fe20000010100 */
[----:B------:R-:W1:Y:S01]  /*3a30*/  LDS.128 R32, [R165+0x10] ;  /* 0x00001000a5207984 */ /* 0x000e620000000c00 */
[----:B------:R-:W-:Y:S01]  /*3a40*/  FADD.FTZ R62, -R74, 1 ;  /* 0x3f8000004a3e7421 */ /* 0x000fe20000010100 */
[----:B------:R-:W-:Y:S01]  /*3a50*/  FFMA.FTZ R61, R56, R61, 1 ;  /* 0x3f800000383d7423 */ /* 0x000fe2000001003d */
[----:B------:R-:W-:Y:S01]  /*3a60*/  FFMA.FTZ R56, R57, R60, 1 ;  /* 0x3f80000039387423 */ /* 0x000fe2000001003c */
[----:B------:R-:W-:Y:S01]  /*3a70*/  FFMA.FTZ R63, R58, R63, 1 ;  /* 0x3f8000003a3f7423 */ /* 0x000fe2000001003f */
[----:B------:R-:W-:Y:S01]  /*3a80*/  FFMA.FTZ R65, R59, R62, 1 ;  /* 0x3f8000003b417423 */ /* 0x000fe2000001003e */
[----:B--2---:R-:W-:Y:S01]  /*3a90*/  FMUL.FTZ R28, R28, R52 ;  /* 0x000000341c1c7220 */ /* 0x004fe20000410000 */
        /* <DEDUP_REMOVED lines=8> */
[----:B-1----:R-:W-:Y:S01]  /*3b20*/  FMUL.FTZ R59, R9, R33 ;  /* 0x00000021093b7220 */ /* 0x002fe20000410000 */
[----:B------:R-:W-:Y:S01]  /*3b30*/  FADD.FTZ R3, -R75, 1 ;  /* 0x3f8000004b037421 */ /* 0x000fe20000010100 */
[----:B------:R-:W-:Y:S01]  /*3b40*/  FMUL.FTZ R60, R60, R61 ;  /* 0x0000003d3c3c7220 */ /* 0x000fe20000410000 */
[----:B------:R-:W-:Y:S01]  /*3b50*/  FMUL.FTZ R61, R57, R56 ;  /* 0x00000038393d7220 */ /* 0x000fe20000410000 */
[----:B------:R-:W-:Y:S01]  /*3b60*/  FMUL.FTZ R73, R76, R59 ;  /* 0x0000003b4c497220 */ /* 0x000fe20000410000 */
[----:B------:R-:W-:Y:S01]  /*3b70*/  FMUL.FTZ R62, R58, R63 ;  /* 0x0000003f3a3e7220 */ /* 0x000fe20000410000 */
[----:B------:R-:W-:Y:S01]  /*3b80*/  FFMA.FTZ R3, R24, R3, 1 ;  /* 0x3f80000018037423 */ /* 0x000fe20000010003 */
[----:B------:R-:W1:Y:S01]  /*3b90*/  LDS.128 R56, [R165+0x30] ;  /* 0x00003000a5387984 */ /* 0x000e620000000c00 */
[----:B------:R-:W-:Y:S01]  /*3ba0*/  FADD.FTZ R24, -R76, 1 ;  /* 0x3f8000004c187421 */ /* 0x000fe20000010100 */
[----:B------:R-:W-:Y:S01]  /*3bb0*/  FMUL.FTZ R2, R8, R32 ;  /* 0x0000002008027220 */ /* 0x000fe20000410000 */
[----:B------:R-:W-:Y:S01]  /*3bc0*/  FMUL.FTZ R66, R10, R34 ;  /* 0x000000220a427220 */ /* 0x000fe20000410000 */
[----:B------:R-:W-:Y:S01]  /*3bd0*/  FMUL.FTZ R63, R74, R65 ;  /* 0x000000414a3f7220 */ /* 0x000fe20000410000 */
[C---:B------:R-:W-:Y:S01]  /*3be0*/  FFMA.FTZ R64, R25.reuse, R24, 1 ;  /* 0x3f80000019407423 */ /* 0x040fe20000010018 */
[----:B------:R-:W-:Y:S01]  /*3bf0*/  FMUL.FTZ R24, R25, R76 ;  /* 0x0000004c19187220 */ /* 0x000fe20000410000 */
[----:B0-----:R-:W-:Y:S01]  /*3c00*/  FADD.FTZ R25, -R91, 1 ;  /* 0x3f8000005b197421 */ /* 0x001fe20000010100 */
[----:B------:R-:W-:Y:S01]  /*3c10*/  FMUL.FTZ R2, R75, R2 ;  /* 0x000000024b027220 */ /* 0x000fe20000410000 */
[----:B------:R-:W-:Y:S01]  /*3c20*/  FMUL.FTZ R66, R91, R66 ;  /* 0x000000425b427220 */ /* 0x000fe20000410000 */
[----:B------:R-:W-:Y:S01]  /*3c30*/  FMUL.FTZ R73, R73, R64 ;  /* 0x0000004049497220 */ /* 0x000fe20000410000 */
[----:B------:R-:W-:Y:S01]  /*3c40*/  FFMA.FTZ R25, R26, R25, 1 ;  /* 0x3f8000001a197423 */ /* 0x000fe20000010019 */
[----:B------:R-:W-:Y:S01]  /*3c50*/  FMUL.FTZ R72, R2, R3 ;  /* 0x0000000302487220 */ /* 0x000fe20000410000 */
[----:B---3--:R-:W-:Y:S01]  /*3c60*/  FADD.FTZ R2, -R88, 1 ;  /* 0x3f80000058027421 */ /* 0x008fe20000010100 */
[----:B------:R-:W-:Y:S01]  /*3c70*/  FMUL.FTZ R3, R11, R35 ;  /* 0x000000230b037220 */ /* 0x000fe20000410000 */
[----:B------:R-:W-:Y:S01]  /*3c80*/  FMUL.FTZ R74, R66, R25 ;  /* 0x00000019424a7220 */ /* 0x000fe20000410000 */
[----:B-----5:R-:W-:Y:S01]  /*3c90*/  FADD.FTZ R25, -R93, 1 ;  /* 0x3f8000005d197421 */ /* 0x020fe20000010100 */
[----:B----4-:R-:W-:Y:S01]  /*3ca0*/  FADD.FTZ R66, -R90, 1 ;  /* 0x3f8000005a427421 */ /* 0x010fe20000010100 */
[----:B------:R-:W-:Y:S01]  /*3cb0*/  FFMA.FTZ R2, R27, R2, 1 ;  /* 0x3f8000001b027423 */ /* 0x000fe20000010002 */
[----:B------:R-:W-:Y:S01]  /*3cc0*/  FMUL.FTZ R3, R88, R3 ;  /* 0x0000000358037220 */ /* 0x000fe20000410000 */
[----:B------:R-:W-:Y:S01]  /*3cd0*/  FFMA.FTZ R25, R20, R25, 1 ;  /* 0x3f80000014197423 */ /* 0x000fe20000010019 */
[----:B------:R-:W-:Y:S01]  /*3ce0*/  FFMA.FTZ R66, R21, R66, 1 ;  /* 0x3f80000015427423 */ /* 0x000fe20000010042 */
[----:B------:R-:W-:Y:S01]  /*3cf0*/  BAR.SYNC.DEFER_BLOCKING 0x0 ;  /* 0x0000000000007b1d */ /* 0x000fe20000010000 */
[----:B------:R-:W-:Y:S01]  /*3d00*/  FMUL.FTZ R75, R3, R2 ;  /* 0x00000002034b7220 */ /* 0x000fe20000410000 */
[----:B------:R-:W-:Y:S01]  /*3d10*/  FADD.FTZ R2, -R92, 1 ;  /* 0x3f8000005c027421 */ /* 0x000fe20000010100 */
[----:B------:R-:W-:Y:S01]  /*3d20*/  FADD.FTZ R3, -R95, 1 ;  /* 0x3f8000005f037421 */ /* 0x000fe20000010100 */
[----:B------:R-:W-:Y:S01]  /*3d30*/  FFMA.FTZ R8, R48, R148, R171 ;  /* 0x0000009430087223 */ /* 0x000fe200000100ab */
[----:B------:R-:W-:Y:S01]  /*3d40*/  FMUL.FTZ R91, R26, R91 ;  /* 0x0000005b1a5b7220 */ /* 0x000fe20000410000 */
[----:B------:R-:W-:Y:S01]  /*3d50*/  FMUL.FTZ R88, R27, R88 ;  /* 0x000000581b587220 */ /* 0x000fe20000410000 */
        /* <DEDUP_REMOVED lines=12> */
[----:B------:R-:W-:Y:S01]  /*3e20*/  FFMA.FTZ R64, R23, R2, 1 ;  /* 0x3f80000017407423 */ /* 0x000fe20000010002 */
[----:B------:R-:W-:Y:S01]  /*3e30*/  FMUL.FTZ R2, R14, R30 ;  /* 0x0000001e0e027220 */ /* 0x000fe20000410000 */
[----:B------:R-:W-:Y:S01]  /*3e40*/  FFMA.FTZ R65, R16, R25, 1 ;  /* 0x3f80000010417423 */ /* 0x000fe20000010019 */
[----:B------:R-:W-:Y:S01]  /*3e50*/  FMUL.FTZ R25, R15, R31 ;  /* 0x0000001f0f197220 */ /* 0x000fe20000410000 */
[----:B------:R-:W-:Y:S01]  /*3e60*/  FADD.FTZ R66, -R94, 1 ;  /* 0x3f8000005e427421 */ /* 0x000fe20000010100 */
[----:B------:R-:W-:Y:S01]  /*3e70*/  FMUL.FTZ R2, R95, R2 ;  /* 0x000000025f027220 */ /* 0x000fe20000410000 */
[----:B-1----:R-:W-:Y:S01]  /*3e80*/  FMUL.FTZ R67, R5, R57 ;  /* 0x0000003905437220 */ /* 0x002fe20000410000 */
[----:B------:R-:W-:Y:S01]  /*3e90*/  FMUL.FTZ R25, R92, R25 ;  /* 0x000000195c197220 */ /* 0x000fe20000410000 */
[----:B------:R-:W-:Y:S01]  /*3ea0*/  FFMA.FTZ R68, R17, R66, 1 ;  /* 0x3f80000011447423 */ /* 0x000fe20000010042 */
[----:B------:R-:W-:Y:S01]  /*3eb0*/  FMUL.FTZ R78, R2, R3 ;  /* 0x00000003024e7220 */ /* 0x000fe20000410000 */
[----:B------:R-:W-:Y:S01]  /*3ec0*/  FMUL.FTZ R66, R4, R56 ;  /* 0x0000003804427220 */ /* 0x000fe20000410000 */
[----:B------:R-:W-:Y:S01]  /*3ed0*/  FMUL.FTZ R79, R25, R64 ;  /* 0x00000040194f7220 */ /* 0x000fe20000410000 */
[----:B------:R-:W-:Y:S01]  /*3ee0*/  FADD.FTZ R3, -R99, 1 ;  /* 0x3f80000063037421 */ /* 0x000fe20000010100 */
[----:B------:R-:W-:Y:S01]  /*3ef0*/  FMUL.FTZ R2, R6, R58 ;  /* 0x0000003a06027220 */ /* 0x000fe20000410000 */
[----:B------:R-:W-:Y:S01]  /*3f00*/  FADD.FTZ R64, -R98, 1 ;  /* 0x3f80000062407421 */ /* 0x000fe20000010100 */
[----:B------:R-:W-:Y:S01]  /*3f10*/  FMUL.FTZ R25, R7, R59 ;  /* 0x0000003b07197220 */ /* 0x000fe20000410000 */
        /* <DEDUP_REMOVED lines=85> */
.L_x_15255:
        /* <DEDUP_REMOVED lines=71> */
.L_x_15336:
        /* <DEDUP_REMOVED lines=20> */
[----:B0-----:R-:W-:-:S02]  /*4a20*/  UIMAD.WIDE.U32 UR30, UR10, UR12, URZ ;  /* 0x0000000c0a1e72a5 */ /* 0x001fc4000f8e00ff */
[----:B------:R-:W-:-:S04]  /*4a30*/  UIMAD UR9, UR10, UR13, URZ ;  /* 0x0000000d0a0972a4 */ /* 0x000fc8000f8e02ff */
[----:B------:R-:W-:-:S04]  /*4a40*/  UIADD3 UR31, UPT, UPT, UR31, UR9, URZ ;  /* 0x000000091f1f7290 */ /* 0x000fc8000fffe0ff */
        /* <DEDUP_REMOVED lines=248> */
.L_x_15258:
[----:B------:R0:W1:Y:S02]  /*59d0*/  LDS.64 R88, [R195+UR30+0x5658] ;  /* 0x0056581ec3587984 */ /* 0x0000640008000a00 */
.L_x_15259:
[----:B------:R-:W-:Y:S05]  /*59e0*/  BSYNC.RECONVERGENT B0 ;  /* 0x0000000000007941 */ /* 0x000fea0003800200 */
.L_x_15257:
        /* <DEDUP_REMOVED lines=9> */
[-C--:B------:R-:W-:Y:S01]  /*5a80*/  FMUL.FTZ R91, R129, R85.reuse ;  /* 0x00000055815b7220 */ /* 0x080fe20000410000 */
        /* <DEDUP_REMOVED lines=11> */
[-C--:B------:R-:W-:Y:S01]  /*5b40*/  FMUL.FTZ R85, R127, R84.reuse ;  /* 0x000000547f557220 */ /* 0x080fe20000410000 */
[-C--:B0-----:R-:W-:Y:S01]  /*5b50*/  FMUL.FTZ R195, R65, R157.reuse ;  /* 0x0000009d41c37220 */ /* 0x081fe20000410000 */
        /* <DEDUP_REMOVED lines=19> */
[-C--:B------:R-:W-:Y:S01]  /*5c90*/  FMUL.FTZ R101, R73, R153.reuse ;  /* 0x0000009949657220 */ /* 0x080fe20000410000 */
        /* <DEDUP_REMOVED lines=117> */
[-C--:B------:R-:W-:Y:S01]  /*63f0*/  FFMA.FTZ R86, R176, R91.reuse, R205 ;  /* 0x0000005bb0567223 */ /* 0x080fe200000100cd */
[----:B------:R-:W-:Y:S01]  /*6400*/  FMUL.FTZ R205, R175, R91 ;  /* 0x0000005bafcd7220 */ /* 0x000fe20000410000 */
[----:B------:R-:W-:Y:S01]  /*6410*/  FFMA.FTZ R209, R115, R90, R209 ;  /* 0x0000005a73d17223 */ /* 0x000fe200000100d1 */
[-C--:B------:R-:W-:Y:S01]  /*6420*/  FMUL.FTZ R91, R81, R149.reuse ;  /* 0x00000095515b7220 */ /* 0x080fe20000410000 */
        /* <DEDUP_REMOVED lines=13> */
[-C--:B------:R-:W-:Y:S01]  /*6500*/  FMUL.FTZ R218, R83, R150.reuse ;  /* 0x0000009653da7220 */ /* 0x080fe20000410000 */
        /* <DEDUP_REMOVED lines=362> */
.L_x_15261:
[----:B------:R-:W-:Y:S05]  /*7bb0*/  BSYNC.RECONVERGENT B0 ;  /* 0x0000000000007941 */ /* 0x000fea0003800200 */
.L_x_15260:
        /* <DEDUP_REMOVED lines=16> */
.L_x_15263:
[----:B------:R-:W-:Y:S05]  /*7cc0*/  BSYNC.RECONVERGENT B0 ;  /* 0x0000000000007941 */ /* 0x000fea0003800200 */
.L_x_15262:
        /* <DEDUP_REMOVED lines=16> */
.L_x_15265:
[----:B------:R-:W-:Y:S05]  /*7dd0*/  BSYNC.RECONVERGENT B0 ;  /* 0x0000000000007941 */ /* 0x000fea0003800200 */
.L_x_15264:
        /* <DEDUP_REMOVED lines=16> */
.L_x_15267:
[----:B------:R-:W-:Y:S05]  /*7ee0*/  BSYNC.RECONVERGENT B0 ;  /* 0x0000000000007941 */ /* 0x000fea0003800200 */
.L_x_15266:
        /* <DEDUP_REMOVED lines=20> */
.L_x_15269:
[----:B------:R-:W-:Y:S05]  /*8030*/  BSYNC.RECONVERGENT B0 ;  /* 0x0000000000007941 */ /* 0x000fea0003800200 */
.L_x_15268:
        /* <DEDUP_REMOVED lines=711> */
.L_x_15271:
[----:B------:R-:W-:Y:S05]  /*acb0*/  BSYNC.RECONVERGENT B0 ;  /* 0x0000000000007941 */ /* 0x000fea0003800200 */
.L_x_15270:
[----:B-1----:R0:W1:Y:S01]  /*acc0*/  LDS R197, [R184+0x3200] ;  /* 0x00320000b8c57984 */ /* 0x0020620000000800 */
[----:B------:R-:W-:Y:S04]  /*acd0*/  BSSY.RECONVERGENT B0, `(.L_x_15272) ;  /* 0x0000004000007945 */ /* 0x000fe80003800200 */
[----:B------:R-:W-:Y:S05]  /*ace0*/  @!P2 BRA `(.L_x_15273) ;  /* 0x000000000008a947 */ /* 0x000fea0003800000 */
[----:B------:R2:W-:Y:S04]  /*acf0*/  REDG.E.ADD.F32.FTZ.RN.STRONG.GPU desc[UR32][R84.64+0x80], R226 ;  /* 0x000080e2540079a6 */ /* 0x0005e8000c12f320 */
[----:B-1----:R2:W-:Y:S02]  /*ad00*/  REDG.E.ADD.F32.FTZ.RN.STRONG.GPU desc[UR32][R86.64+0x80], R197 ;  /* 0x000080c5560079a6 */ /* 0x0025e4000c12f320 */
.L_x_15273:
[----:B------:R-:W-:Y:S05]  /*ad10*/  BSYNC.RECONVERGENT B0 ;  /* 0x0000000000007941 */ /* 0x000fea0003800200 */
.L_x_15272:
        /* <DEDUP_REMOVED lines=11> */
.L_x_15275:
[----:B------:R-:W-:Y:S05]  /*add0*/  BSYNC.RECONVERGENT B0 ;  /* 0x0000000000007941 */ /* 0x000fea0003800200 */
.L_x_15274:
[----:B---34-:R3:W4:Y:S01]  /*ade0*/  LDS R183, [R182+0x3300] ;  /* 0x00330000b6b77984 */ /* 0x0187220000000800 */
[----:B------:R-:W-:Y:S04]  /*adf0*/  BSSY.RECONVERGENT B0, `(.L_x_15276) ;  /* 0x0000004000007945 */ /* 0x000fe80003800200 */
[----:B------:R-:W-:Y:S05]  /*ae00*/  @!P1 BRA `(.L_x_15277) ;  /* 0x0000000000089947 */ /* 0x000fea0003800000 */
[----:B------:R0:W-:Y:S04]  /*ae10*/  REDG.E.ADD.F32.FTZ.RN.STRONG.GPU desc[UR32][R84.64+0x180], R222 ;  /* 0x000180de540079a6 */ /* 0x0001e8000c12f320 */
[----:B----4-:R0:W-:Y:S02]  /*ae20*/  REDG.E.ADD.F32.FTZ.RN.STRONG.GPU desc[UR32][R86.64+0x180], R183 ;  /* 0x000180b7560079a6 */ /* 0x0101e4000c12f320 */
.L_x_15277:
[----:B------:R-:W-:Y:S05]  /*ae30*/  BSYNC.RECONVERGENT B0 ;  /* 0x0000000000007941 */ /* 0x000fea0003800200 */
.L_x_15276:
[----:B------:R-:W0:Y:S01]  /*ae40*/  LDS R181, [R181+0x3380] ;  /* 0x00338000b5b57984 */ /* 0x000e220000000800 */
[----:B------:R-:W-:Y:S04]  /*ae50*/  BSSY.RECONVERGENT B0, `(.L_x_15278) ;  /* 0x0000004000007945 */ /* 0x000fe80003800200 */
[----:B------:R-:W-:Y:S05]  /*ae60*/  @!P2 BRA `(.L_x_15279) ;  /* 0x000000000008a947 */ /* 0x000fea0003800000 */
[----:B------:R1:W-:Y:S04]  /*ae70*/  REDG.E.ADD.F32.FTZ.RN.STRONG.GPU desc[UR32][R84.64+0x200], R220 ;  /* 0x000200dc540079a6 */ /* 0x0003e8000c12f320 */
[----:B0-----:R0:W-:Y:S02]  /*ae80*/  REDG.E.ADD.F32.FTZ.RN.STRONG.GPU desc[UR32][R86.64+0x200], R181 ;  /* 0x000200b5560079a6 */ /* 0x0011e4000c12f320 */
.L_x_15279:
[----:B------:R-:W-:Y:S05]  /*ae90*/  BSYNC.RECONVERGENT B0 ;  /* 0x0000000000007941 */ /* 0x000fea0003800200 */
.L_x_15278:
[----:B0-----:R0:W0:Y:S01]  /*aea0*/  LDS R181, [R180+0x3400] ;  /* 0x00340000b4b57984 */ /* 0x0010220000000800 */
[----:B------:R-:W-:Y:S04]  /*aeb0*/  BSSY.RECONVERGENT B0, `(.L_x_15280) ;  /* 0x0000004000007945 */ /* 0x000fe80003800200 */
[----:B------:R-:W-:Y:S05]  /*aec0*/  @!P3 BRA `(.L_x_15281) ;  /* 0x000000000008b947 */ /* 0x000fea0003800000 */
[----:B------:R1:W-:Y:S04]  /*aed0*/  REDG.E.ADD.F32.FTZ.RN.STRONG.GPU desc[UR32][R84.64+0x280], R212 ;  /* 0x000280d4540079a6 */ /* 0x0003e8000c12f320 */
[----:B0-----:R0:W-:Y:S02]  /*aee0*/  REDG.E.ADD.F32.FTZ.RN.STRONG.GPU desc[UR32][R86.64+0x280], R181 ;  /* 0x000280b5560079a6 */ /* 0x0011e4000c12f320 */
.L_x_15281:
[----:B------:R-:W-:Y:S05]  /*aef0*/  BSYNC.RECONVERGENT B0 ;  /* 0x0000000000007941 */ /* 0x000fea0003800200 */
.L_x_15280:
[----:B------:R-:W0:Y:S01]  /*af00*/  LDS R179, [R179+0x3480] ;  /* 0x00348000b3b37984 */ /* 0x000e220000000800 */
[----:B------:R-:W-:Y:S04]  /*af10*/  BSSY.RECONVERGENT B0, `(.L_x_15282) ;  /* 0x0000004000007945 */ /* 0x000fe80003800200 */
[----:B------:R-:W-:Y:S05]  /*af20*/  @!P4 BRA `(.L_x_15283) ;  /* 0x000000000008c947 */ /* 0x000fea0003800000 */
[----:B------:R1:W-:Y:S04]  /*af30*/  REDG.E.ADD.F32.FTZ.RN.STRONG.GPU desc[UR32][R84.64+0x300], R194 ;  /* 0x000300c2540079a6 */ /* 0x0003e8000c12f320 */
[----:B0-----:R0:W-:Y:S02]  /*af40*/  REDG.E.ADD.F32.FTZ.RN.STRONG.GPU desc[UR32][R86.64+0x300], R179 ;  /* 0x000300b3560079a6 */ /* 0x0011e4000c12f320 */
.L_x_15283:
[----:B------:R-:W-:Y:S05]  /*af50*/  BSYNC.RECONVERGENT B0 ;  /* 0x0000000000007941 */ /* 0x000fea0003800200 */
.L_x_15282:
[----:B0-----:R0:W0:Y:S01]  /*af60*/  LDS R179, [R178+0x3500] ;  /* 0x00350000b2b37984 */ /* 0x0010220000000800 */
[----:B------:R-:W-:Y:S04]  /*af70*/  BSSY.RECONVERGENT B0, `(.L_x_15284) ;  /* 0x0000004000007945 */ /* 0x000fe80003800200 */
[----:B------:R-:W-:Y:S05]  /*af80*/  @!P5 BRA `(.L_x_15285) ;  /* 0x000000000008d947 */ /* 0x000fea0003800000 */
[----:B------:R1:W-:Y:S04]  /*af90*/  REDG.E.ADD.F32.FTZ.RN.STRONG.GPU desc[UR32][R84.64+0x380], R192 ;  /* 0x000380c0540079a6 */ /* 0x0003e8000c12f320 */
[----:B0-----:R0:W-:Y:S02]  /*afa0*/  REDG.E.ADD.F32.FTZ.RN.STRONG.GPU desc[UR32][R86.64+0x380], R179 ;  /* 0x000380b3560079a6 */ /* 0x0011e4000c12f320 */
.L_x_15285:
[----:B------:R-:W-:Y:S05]  /*afb0*/  BSYNC.RECONVERGENT B0 ;  /* 0x0000000000007941 */ /* 0x000fea0003800200 */
.L_x_15284:
        /* <DEDUP_REMOVED lines=11> */
.L_x_15287:
[----:B------:R-:W-:Y:S05]  /*b070*/  BSYNC.RECONVERGENT B0 ;  /* 0x0000000000007941 */ /* 0x000fea0003800200 */
.L_x_15286:
[----:B0-----:R0:W0:Y:S01]  /*b080*/  LDS R177, [R176+0x3600] ;  /* 0x00360000b0b17984 */ /* 0x0010220000000800 */
[----:B------:R-:W-:Y:S04]  /*b090*/  BSSY.RECONVERGENT B0, `(.L_x_15288) ;  /* 0x0000004000007945 */ /* 0x000fe80003800200 */
[----:B------:R-:W-:Y:S05]  /*b0a0*/  @!P1 BRA `(.L_x_15289) ;  /* 0x0000000000089947 */ /* 0x000fea0003800000 */
[----:B------:R1:W-:Y:S04]  /*b0b0*/  REDG.E.ADD.F32.FTZ.RN.STRONG.GPU desc[UR32][R84.64+0x480], R188 ;  /* 0x000480bc540079a6 */ /* 0x0003e8000c12f320 */
[----:B0-----:R0:W-:Y:S02]  /*b0c0*/  REDG.E.ADD.F32.FTZ.RN.STRONG.GPU desc[UR32][R86.64+0x480], R177 ;  /* 0x000480b1560079a6 */ /* 0x0011e4000c12f320 */
.L_x_15289:
[----:B------:R-:W-:Y:S05]  /*b0d0*/  BSYNC.RECONVERGENT B0 ;  /* 0x0000000000007941 */ /* 0x000fea0003800200 */
.L_x_15288:
[----:B------:R-:W0:Y:S01]  /*b0e0*/  LDS R175, [R175+0x3680] ;  /* 0x00368000afaf7984 */ /* 0x000e220000000800 */
[----:B------:R-:W-:Y:S04]  /*b0f0*/  BSSY.RECONVERGENT B0, `(.L_x_15290) ;  /* 0x0000004000007945 */ /* 0x000fe80003800200 */
[----:B------:R-:W-:Y:S05]  /*b100*/  @!P2 BRA `(.L_x_15291) ;  /* 0x000000000008a947 */ /* 0x000fea0003800000 */
[----:B------:R1:W-:Y:S04]  /*b110*/  REDG.E.ADD.F32.FTZ.RN.STRONG.GPU desc[UR32][R84.64+0x500], R251 ;  /* 0x000500fb540079a6 */ /* 0x0003e8000c12f320 */
[----:B0-----:R0:W-:Y:S02]  /*b120*/  REDG.E.ADD.F32.FTZ.RN.STRONG.GPU desc[UR32][R86.64+0x500], R175 ;  /* 0x000500af560079a6 */ /* 0x0011e4000c12f320 */
.L_x_15291:
[----:B------:R-:W-:Y:S05]  /*b130*/  BSYNC.RECONVERGENT B0 ;  /* 0x0000000000007941 */ /* 0x000fea0003800200 */
.L_x_15290:
[----:B0-----:R0:W0:Y:S01]  /*b140*/  LDS R175, [R174+0x3700] ;  /* 0x00370000aeaf7984 */ /* 0x0010220000000800 */
[----:B------:R-:W-:Y:S04]  /*b150*/  BSSY.RECONVERGENT B0, `(.L_x_15292) ;  /* 0x0000004000007945 */ /* 0x000fe80003800200 */
[----:B------:R-:W-:Y:S05]  /*b160*/  @!P3 BRA `(.L_x_15293) ;  /* 0x000000000008b947 */ /* 0x000fea0003800000 */
[----:B------:R1:W-:Y:S04]  /*b170*/  REDG.E.ADD.F32.FTZ.RN.STRONG.GPU desc[UR32][R84.64+0x580], R249 ;  /* 0x000580f9540079a6 */ /* 0x0003e8000c12f320 */
[----:B0-----:R0:W-:Y:S02]  /*b180*/  REDG.E.ADD.F32.FTZ.RN.STRONG.GPU desc[UR32][R86.64+0x580], R175 ;  /* 0x000580af560079a6 */ /* 0x0011e4000c12f320 */
.L_x_15293:
[----:B------:R-:W-:Y:S05]  /*b190*/  BSYNC.RECONVERGENT B0 ;  /* 0x0000000000007941 */ /* 0x000fea0003800200 */
.L_x_15292:
[----:B------:R-:W0:Y:S01]  /*b1a0*/  LDS R173, [R173+0x3780] ;  /* 0x00378000adad7984 */ /* 0x000e220000000800 */
[----:B------:R-:W-:Y:S04]  /*b1b0*/  BSSY.RECONVERGENT B0, `(.L_x_15294) ;  /* 0x0000004000007945 */ /* 0x000fe80003800200 */
[----:B------:R-:W-:Y:S05]  /*b1c0*/  @!P4 BRA `(.L_x_15295) ;  /* 0x000000000008c947 */ /* 0x000fea0003800000 */
[----:B------:R1:W-:Y:S04]  /*b1d0*/  REDG.E.ADD.F32.FTZ.RN.STRONG.GPU desc[UR32][R84.64+0x600], R247 ;  /* 0x000600f7540079a6 */ /* 0x0003e8000c12f320 */
[----:B0-----:R0:W-:Y:S02]  /*b1e0*/  REDG.E.ADD.F32.FTZ.RN.STRONG.GPU desc[UR32][R86.64+0x600], R173 ;  /* 0x000600ad560079a6 */ /* 0x0011e4000c12f320 */
.L_x_15295:
[----:B------:R-:W-:Y:S05]  /*b1f0*/  BSYNC.RECONVERGENT B0 ;  /* 0x0000000000007941 */ /* 0x000fea0003800200 */
.L_x_15294:
[----:B0-----:R0:W0:Y:S01]  /*b200*/  LDS R173, [R172+0x3800] ;  /* 0x00380000acad7984 */ /* 0x0010220000000800 */
[----:B------:R-:W-:Y:S04]  /*b210*/  BSSY.RECONVERGENT B0, `(.L_x_15296) ;  /* 0x0000004000007945 */ /* 0x000fe80003800200 */
[----:B------:R-:W-:Y:S05]  /*b220*/  @!P5 BRA `(.L_x_15297) ;  /* 0x000000000008d947 */ /* 0x000fea0003800000 */
[----:B------:R1:W-:Y:S04]  /*b230*/  REDG.E.ADD.F32.FTZ.RN.STRONG.GPU desc[UR32][R84.64+0x680], R245 ;  /* 0x000680f5540079a6 */ /* 0x0003e8000c12f320 */
[----:B0-----:R0:W-:Y:S02]  /*b240*/  REDG.E.ADD.F32.FTZ.RN.STRONG.GPU desc[UR32][R86.64+0x680], R173 ;  /* 0x000680ad560079a6 */ /* 0x0011e4000c12f320 */
.L_x_15297:
[----:B------:R-:W-:Y:S05]  /*b250*/  BSYNC.RECONVERGENT B0 ;  /* 0x0000000000007941 */ /* 0x000fea0003800200 */
.L_x_15296:
        /* <DEDUP_REMOVED lines=11> */
.L_x_15299:
[----:B------:R-:W-:Y:S05]  /*b310*/  BSYNC.RECONVERGENT B0 ;  /* 0x0000000000007941 */ /* 0x000fea0003800200 */
.L_x_15298:
[----:B0-----:R0:W0:Y:S01]  /*b320*/  LDS R173, [R130+0x3900] ;  /* 0x0039000082ad7984 */ /* 0x0010220000000800 */
[----:B------:R-:W-:Y:S04]  /*b330*/  BSSY.RECONVERGENT B0, `(.L_x_15300) ;  /* 0x0000004000007945 */ /* 0x000fe80003800200 */
[----:B------:R-:W-:Y:S05]  /*b340*/  @!P1 BRA `(.L_x_15301) ;  /* 0x0000000000089947 */ /* 0x000fea0003800000 */
[----:B------:R1:W-:Y:S04]  /*b350*/  REDG.E.ADD.F32.FTZ.RN.STRONG.GPU desc[UR32][R84.64+0x780], R241 ;  /* 0x000780f1540079a6 */ /* 0x0003e8000c12f320 */
[----:B0-----:R0:W-:Y:S02]  /*b360*/  REDG.E.ADD.F32.FTZ.RN.STRONG.GPU desc[UR32][R86.64+0x780], R173 ;  /* 0x000780ad560079a6 */ /* 0x0011e4000c12f320 */
.L_x_15301:
[----:B------:R-:W-:Y:S05]  /*b370*/  BSYNC.RECONVERGENT B0 ;  /* 0x0000000000007941 */ /* 0x000fea0003800200 */
.L_x_15300:
[----:B------:R-:W0:Y:S01]  /*b380*/  LDS R129, [R129+0x3980] ;  /* 0x0039800081817984 */ /* 0x000e220000000800 */
[----:B------:R-:W-:Y:S04]  /*b390*/  BSSY.RECONVERGENT B0, `(.L_x_15302) ;  /* 0x0000004000007945 */ /* 0x000fe80003800200 */
[----:B------:R-:W-:Y:S05]  /*b3a0*/  @!P2 BRA `(.L_x_15303) ;  /* 0x000000000008a947 */ /* 0x000fea0003800000 */
[----:B------:R1:W-:Y:S04]  /*b3b0*/  REDG.E.ADD.F32.FTZ.RN.STRONG.GPU desc[UR32][R84.64+0x800], R239 ;  /* 0x000800ef540079a6 */ /* 0x0003e8000c12f320 */
[----:B0-----:R0:W-:Y:S02]  /*b3c0*/  REDG.E.ADD.F32.FTZ.RN.STRONG.GPU desc[UR32][R86.64+0x800], R129 ;  /* 0x00080081560079a6 */ /* 0x0011e4000c12f320 */
.L_x_15303:
[----:B------:R-:W-:Y:S05]  /*b3d0*/  BSYNC.RECONVERGENT B0 ;  /* 0x0000000000007941 */ /* 0x000fea0003800200 */
.L_x_15302:
[----:B0-----:R0:W0:Y:S01]  /*b3e0*/  LDS R129, [R128+0x3a00] ;  /* 0x003a000080817984 */ /* 0x0010220000000800 */
[----:B------:R-:W-:Y:S04]  /*b3f0*/  BSSY.RECONVERGENT B0, `(.L_x_15304) ;  /* 0x0000004000007945 */ /* 0x000fe80003800200 */
[----:B------:R-:W-:Y:S05]  /*b400*/  @!P3 BRA `(.L_x_15305) ;  /* 0x000000000008b947 */ /* 0x000fea0003800000 */
[----:B------:R1:W-:Y:S04]  /*b410*/  REDG.E.ADD.F32.FTZ.RN.STRONG.GPU desc[UR32][R84.64+0x880], R237 ;  /* 0x000880ed540079a6 */ /* 0x0003e8000c12f320 */
[----:B0-----:R0:W-:Y:S02]  /*b420*/  REDG.E.ADD.F32.FTZ.RN.STRONG.GPU desc[UR32][R86.64+0x880], R129 ;  /* 0x00088081560079a6 */ /* 0x0011e4000c12f320 */
.L_x_15305:
[----:B------:R-:W-:Y:S05]  /*b430*/  BSYNC.RECONVERGENT B0 ;  /* 0x0000000000007941 */ /* 0x000fea0003800200 */
.L_x_15304:
[----:B------:R-:W0:Y:S01]  /*b440*/  LDS R127, [R127+0x3a80] ;  /* 0x003a80007f7f7984 */ /* 0x000e220000000800 */
[----:B------:R-:W-:Y:S04]  /*b450*/  BSSY.RECONVERGENT B0, `(.L_x_15306) ;  /* 0x0000004000007945 */ /* 0x000fe80003800200 */
[----:B------:R-:W-:Y:S05]  /*b460*/  @!P4 BRA `(.L_x_15307) ;  /* 0x000000000008c947 */ /* 0x000fea0003800000 */
[----:B------:R1:W-:Y:S04]  /*b470*/  REDG.E.ADD.F32.FTZ.RN.STRONG.GPU desc[UR32][R84.64+0x900], R235 ;  /* 0x000900eb540079a6 */ /* 0x0003e8000c12f320 */
[----:B0-----:R0:W-:Y:S02]  /*b480*/  REDG.E.ADD.F32.FTZ.RN.STRONG.GPU desc[UR32][R86.64+0x900], R127 ;  /* 0x0009007f560079a6 */ /* 0x0011e4000c12f320 */
.L_x_15307:
[----:B------:R-:W-:Y:S05]  /*b490*/  BSYNC.RECONVERGENT B0 ;  /* 0x0000000000007941 */ /* 0x000fea0003800200 */
.L_x_15306:
[----:B0-----:R0:W0:Y:S01]  /*b4a0*/  LDS R127, [R126+0x3b00] ;  /* 0x003b00007e7f7984 */ /* 0x0010220000000800 */
[----:B------:R-:W-:Y:S04]  /*b4b0*/  BSSY.RECONVERGENT B0, `(.L_x_15308) ;  /* 0x0000004000007945 */ /* 0x000fe80003800200 */
[----:B------:R-:W-:Y:S05]  /*b4c0*/  @!P5 BRA `(.L_x_15309) ;  /* 0x000000000008d947 */ /* 0x000fea0003800000 */
[----:B------:R1:W-:Y:S04]  /*b4d0*/  REDG.E.ADD.F32.FTZ.RN.STRONG.GPU desc[UR32][R84.64+0x980], R233 ;  /* 0x000980e9540079a6 */ /* 0x0003e8000c12f320 */
[----:B0-----:R0:W-:Y:S02]  /*b4e0*/  REDG.E.ADD.F32.FTZ.RN.STRONG.GPU desc[UR32][R86.64+0x980], R127 ;  /* 0x0009807f560079a6 */ /* 0x0011e4000c12f320 */
.L_x_15309:
[----:B------:R-:W-:Y:S05]  /*b4f0*/  BSYNC.RECONVERGENT B0 ;  /* 0x0000000000007941 */ /* 0x000fea0003800200 */
.L_x_15308:
        /* <DEDUP_REMOVED lines=11> */
.L_x_15311:
[----:B------:R-:W-:Y:S05]  /*b5b0*/  BSYNC.RECONVERGENT B0 ;  /* 0x0000000000007941 */ /* 0x000fea0003800200 */
.L_x_15310:
[----:B0-----:R0:W0:Y:S01]  /*b5c0*/  LDS R125, [R124+0x3c00] ;  /* 0x003c00007c7d7984 */ /* 0x0010220000000800 */
[----:B------:R-:W-:Y:S04]  /*b5d0*/  BSSY.RECONVERGENT B0, `(.L_x_15312) ;  /* 0x0000004000007945 */ /* 0x000fe80003800200 */
[----:B------:R-:W-:Y:S05]  /*b5e0*/  @!P1 BRA `(.L_x_15313) ;  /* 0x0000000000089947 */ /* 0x000fea0003800000 */
[----:B------:R1:W-:Y:S04]  /*b5f0*/  REDG.E.ADD.F32.FTZ.RN.STRONG.GPU desc[UR32][R84.64+0xa80], R229 ;  /* 0x000a80e5540079a6 */ /* 0x0003e8000c12f320 */
[----:B0-----:R0:W-:Y:S02]  /*b600*/  REDG.E.ADD.F32.FTZ.RN.STRONG.GPU desc[UR32][R86.64+0xa80], R125 ;  /* 0x000a807d560079a6 */ /* 0x0011e4000c12f320 */
.L_x_15313:
[----:B------:R-:W-:Y:S05]  /*b610*/  BSYNC.RECONVERGENT B0 ;  /* 0x0000000000007941 */ /* 0x000fea0003800200 */
.L_x_15312:
[----:B------:R-:W0:Y:S01]  /*b620*/  LDS R123, [R123+0x3c80] ;  /* 0x003c80007b7b7984 */ /* 0x000e220000000800 */
[----:B------:R-:W-:Y:S04]  /*b630*/  BSSY.RECONVERGENT B0, `(.L_x_15314) ;  /* 0x0000004000007945 */ /* 0x000fe80003800200 */
[----:B------:R-:W-:Y:S05]  /*b640*/  @!P2 BRA `(.L_x_15315) ;  /* 0x000000000008a947 */ /* 0x000fea0003800000 */
[----:B------:R1:W-:Y:S04]  /*b650*/  REDG.E.ADD.F32.FTZ.RN.STRONG.GPU desc[UR32][R84.64+0xb00], R227 ;  /* 0x000b00e3540079a6 */ /* 0x0003e8000c12f320 */
[----:B0-----:R0:W-:Y:S02]  /*b660*/  REDG.E.ADD.F32.FTZ.RN.STRONG.GPU desc[UR32][R86.64+0xb00], R123 ;  /* 0x000b007b560079a6 */ /* 0x0011e4000c12f320 */
.L_x_15315:
[----:B------:R-:W-:Y:S05]  /*b670*/  BSYNC.RECONVERGENT B0 ;  /* 0x0000000000007941 */ /* 0x000fea0003800200 */
.L_x_15314:
[----:B0-----:R0:W0:Y:S01]  /*b680*/  LDS R123, [R122+0x3d00] ;  /* 0x003d00007a7b7984 */ /* 0x0010220000000800 */
[----:B------:R-:W-:Y:S04]  /*b690*/  BSSY.RECONVERGENT B0, `(.L_x_15316) ;  /* 0x0000004000007945 */ /* 0x000fe80003800200 */
[----:B------:R-:W-:Y:S05]  /*b6a0*/  @!P3 BRA `(.L_x_15317) ;  /* 0x000000000008b947 */ /* 0x000fea0003800000 */
[----:B------:R1:W-:Y:S04]  /*b6b0*/  REDG.E.ADD.F32.FTZ.RN.STRONG.GPU desc[UR32][R84.64+0xb80], R225 ;  /* 0x000b80e1540079a6 */ /* 0x0003e8000c12f320 */
[----:B0-----:R0:W-:Y:S02]  /*b6c0*/  REDG.E.ADD.F32.FTZ.RN.STRONG.GPU desc[UR32][R86.64+0xb80], R123 ;  /* 0x000b807b560079a6 */ /* 0x0011e4000c12f320 */
.L_x_15317:
[----:B------:R-:W-:Y:S05]  /*b6d0*/  BSYNC.RECONVERGENT B0 ;  /* 0x0000000000007941 */ /* 0x000fea0003800200 */
.L_x_15316:
[----:B------:R-:W0:Y:S01]  /*b6e0*/  LDS R121, [R121+0x3d80] ;  /* 0x003d800079797984 */ /* 0x000e220000000800 */
[----:B------:R-:W-:Y:S04]  /*b6f0*/  BSSY.RECONVERGENT B0, `(.L_x_15318) ;  /* 0x0000004000007945 */ /* 0x000fe80003800200 */
[----:B------:R-:W-:Y:S05]  /*b700*/  @!P4 BRA `(.L_x_15319) ;  /* 0x000000000008c947 */ /* 0x000fea0003800000 */
[----:B------:R1:W-:Y:S04]  /*b710*/  REDG.E.ADD.F32.FTZ.RN.STRONG.GPU desc[UR32][R84.64+0xc00], R223 ;  /* 0x000c00df540079a6 */ /* 0x0003e8000c12f320 */
[----:B0-----:R0:W-:Y:S02]  /*b720*/  REDG.E.ADD.F32.FTZ.RN.STRONG.GPU desc[UR32][R86.64+0xc00], R121 ;  /* 0x000c0079560079a6 */ /* 0x0011e4000c12f320 */
.L_x_15319:
[----:B------:R-:W-:Y:S05]  /*b730*/  BSYNC.RECONVERGENT B0 ;  /* 0x0000000000007941 */ /* 0x000fea0003800200 */
.L_x_15318:
[----:B0-----:R0:W0:Y:S01]  /*b740*/  LDS R121, [R120+0x3e00] ;  /* 0x003e000078797984 */ /* 0x0010220000000800 */
[----:B------:R-:W-:Y:S04]  /*b750*/  BSSY.RECONVERGENT B0, `(.L_x_15320) ;  /* 0x0000004000007945 */ /* 0x000fe80003800200 */
[----:B------:R-:W-:Y:S05]  /*b760*/  @!P5 BRA `(.L_x_15321) ;  /* 0x000000000008d947 */ /* 0x000fea0003800000 */
[----:B------:R1:W-:Y:S04]  /*b770*/  REDG.E.ADD.F32.FTZ.RN.STRONG.GPU desc[UR32][R84.64+0xc80], R215 ;  /* 0x000c80d7540079a6 */ /* 0x0003e8000c12f320 */
[----:B0-----:R0:W-:Y:S02]  /*b780*/  REDG.E.ADD.F32.FTZ.RN.STRONG.GPU desc[UR32][R86.64+0xc80], R121 ;  /* 0x000c8079560079a6 */ /* 0x0011e4000c12f320 */
.L_x_15321:
[----:B------:R-:W-:Y:S05]  /*b790*/  BSYNC.RECONVERGENT B0 ;  /* 0x0000000000007941 */ /* 0x000fea0003800200 */
.L_x_15320:
        /* <DEDUP_REMOVED lines=11> */
.L_x_15323:
[----:B------:R-:W-:Y:S05]  /*b850*/  BSYNC.RECONVERGENT B0 ;  /* 0x0000000000007941 */ /* 0x000fea0003800200 */
.L_x_15322:
[----:B------:R-:W0:Y:S01]  /*b860*/  LDS R117, [R117+0x3f00] ;  /* 0x003f000075757984 */ /* 0x000e220000000800 */
[----:B------:R-:W-:Y:S04]  /*b870*/  BSSY.RECONVERGENT B0, `(.L_x_15324) ;  /* 0x0000004000007945 */ /* 0x000fe80003800200 */
[----:B------:R-:W-:Y:S05]  /*b880*/  @!P1 BRA `(.L_x_15325) ;  /* 0x0000000000089947 */ /* 0x000fea0003800000 */
[----:B------:R1:W-:Y:S04]  /*b890*/  REDG.E.ADD.F32.FTZ.RN.STRONG.GPU desc[UR32][R84.64+0xd80], R193 ;  /* 0x000d80c1540079a6 */ /* 0x0003e8000c12f320 */
[----:B0-----:R0:W-:Y:S02]  /*b8a0*/  REDG.E.ADD.F32.FTZ.RN.STRONG.GPU desc[UR32][R86.64+0xd80], R117 ;  /* 0x000d8075560079a6 */ /* 0x0011e4000c12f320 */
.L_x_15325:
[----:B------:R-:W-:Y:S05]  /*b8b0*/  BSYNC.RECONVERGENT B0 ;  /* 0x0000000000007941 */ /* 0x000fea0003800200 */
.L_x_15324:
[----:B------:R-:W0:Y:S01]  /*b8c0*/  LDS R115, [R115+0x3f80] ;  /* 0x003f800073737984 */ /* 0x000e220000000800 */
[----:B------:R-:W-:Y:S04]  /*b8d0*/  BSSY.RECONVERGENT B0, `(.L_x_15326) ;  /* 0x0000004000007945 */ /* 0x000fe80003800200 */
[----:B------:R-:W-:Y:S05]  /*b8e0*/  @!P2 BRA `(.L_x_15327) ;  /* 0x000000000008a947 */ /* 0x000fea0003800000 */
[----:B------:R1:W-:Y:S04]  /*b8f0*/  REDG.E.ADD.F32.FTZ.RN.STRONG.GPU desc[UR32][R84.64+0xe00], R191 ;  /* 0x000e00bf540079a6 */ /* 0x0003e8000c12f320 */
[----:B0-----:R0:W-:Y:S02]  /*b900*/  REDG.E.ADD.F32.FTZ.RN.STRONG.GPU desc[UR32][R86.64+0xe00], R115 ;  /* 0x000e0073560079a6 */ /* 0x0011e4000c12f320 */
.L_x_15327:
[----:B------:R-:W-:Y:S05]  /*b910*/  BSYNC.RECONVERGENT B0 ;  /* 0x0000000000007941 */ /* 0x000fea0003800200 */
.L_x_15326:
[----:B0-----:R0:W0:Y:S01]  /*b920*/  LDS R115, [R114+0x4000] ;  /* 0x0040000072737984 */ /* 0x0010220000000800 */
[----:B------:R-:W-:Y:S04]  /*b930*/  BSSY.RECONVERGENT B0, `(.L_x_15328) ;  /* 0x0000004000007945 */ /* 0x000fe80003800200 */
[----:B------:R-:W-:Y:S05]  /*b940*/  @!P3 BRA `(.L_x_15329) ;  /* 0x000000000008b947 */ /* 0x000fea0003800000 */
[----:B------:R1:W-:Y:S04]  /*b950*/  REDG.E.ADD.F32.FTZ.RN.STRONG.GPU desc[UR32][R84.64+0xe80], R189 ;  /* 0x000e80bd540079a6 */ /* 0x0003e8000c12f320 */
[----:B0-----:R0:W-:Y:S02]  /*b960*/  REDG.E.ADD.F32.FTZ.RN.STRONG.GPU desc[UR32][R86.64+0xe80], R115 ;  /* 0x000e8073560079a6 */ /* 0x0011e4000c12f320 */
.L_x_15329:
[----:B------:R-:W-:Y:S05]  /*b970*/  BSYNC.RECONVERGENT B0 ;  /* 0x0000000000007941 */ /* 0x000fea0003800200 */
.L_x_15328:
[----:B------:R-:W0:Y:S01]  /*b980*/  LDS R113, [R113+0x4080] ;  /* 0x0040800071717984 */ /* 0x000e220000000800 */
[----:B------:R-:W-:Y:S04]  /*b990*/  BSSY.RECONVERGENT B0, `(.L_x_15330) ;  /* 0x0000004000007945 */ /* 0x000fe80003800200 */
[----:B------:R-:W-:Y:S05]  /*b9a0*/  @!P4 BRA `(.L_x_15331) ;  /* 0x000000000008c947 */ /* 0x000fea0003800000 */
[----:B------:R1:W-:Y:S04]  /*b9b0*/  REDG.E.ADD.F32.FTZ.RN.STRONG.GPU desc[UR32][R84.64+0xf00], R187 ;  /* 0x000f00bb540079a6 */ /* 0x0003e8000c12f320 */
[----:B0-----:R0:W-:Y:S02]  /*b9c0*/  REDG.E.ADD.F32.FTZ.RN.STRONG.GPU desc[UR32][R86.64+0xf00], R113 ;  /* 0x000f0071560079a6 */ /* 0x0011e4000c12f320 */
.L_x_15331:
[----:B------:R-:W-:Y:S05]  /*b9d0*/  BSYNC.RECONVERGENT B0 ;  /* 0x0000000000007941 */ /* 0x000fea0003800200 */
.L_x_15330:
[----:B------:R-:W0:Y:S01]  /*b9e0*/  LDS R79, [R79+0x4100] ;  /* 0x004100004f4f7984 */ /* 0x000e220000000800 */
[----:B------:R-:W-:Y:S04]  /*b9f0*/  BSSY.RECONVERGENT B0, `(.L_x_15332) ;  /* 0x0000004000007945 */ /* 0x000fe80003800200 */
[----:B------:R-:W-:Y:S05]  /*ba00*/  @!P5 BRA `(.L_x_15333) ;  /* 0x000000000008d947 */ /* 0x000fea0003800000 */
[----:B------:R1:W-:Y:S04]  /*ba10*/  REDG.E.ADD.F32.FTZ.RN.STRONG.GPU desc[UR32][R84.64+0xf80], R185 ;  /* 0x000f80b9540079a6 */ /* 0x0003e8000c12f320 */
[----:B0-----:R0:W-:Y:S02]  /*ba20*/  REDG.E.ADD.F32.FTZ.RN.STRONG.GPU desc[UR32][R86.64+0xf80], R79 ;  /* 0x000f804f560079a6 */ /* 0x0011e4000c12f320 */
.L_x_15333:
[----:B------:R-:W-:Y:S05]  /*ba30*/  BSYNC.RECONVERGENT B0 ;  /* 0x0000000000007941 */ /* 0x000fea0003800200 */
.L_x_15332:
        /* <DEDUP_REMOVED lines=110> */
.L_x_15335:
[----:B------:R-:W-:Y:S05]  /*c120*/  BSYNC.RECONVERGENT B0 ;  /* 0x0000000000007941 */ /* 0x000fea0003800200 */
.L_x_15334:
[----:B------:R-:W-:-:S04]  /*c130*/  UIADD3 UR8, UPT, UPT, UR8, 0x1, URZ ;  /* 0x0000000108087890 */ /* 0x000fc8000fffe0ff */
[----:B------:R-:W-:-:S09]  /*c140*/  UISETP.GE.AND UP0, UPT, UR8, UR44, UPT ;  /* 0x0000002c0800728c */ /* 0x000fd2000bf06270 */
[----:B------:R-:W-:Y:S05]  /*c150*/  BRA.U !UP0, `(.L_x_15336) ;  /* 0xffffff8508e07547 */ /* 0x000fea000b83ffff */
.L_x_15256:
[----:B------:R-:W2:Y:S01]  /*c160*/  S2R R0, SR_TID.X ;  /* 0x0000000000007919 */ /* 0x000ea20000002100 */
[----:B------:R-:W-:Y:S01]  /*c170*/  HFMA2 R37, -RZ, RZ, 0, 9.5367431640625e-07 ;  /* 0x00000010ff257431 */ /* 0x000fe200000001ff */
[----:B------:R-:W-:Y:S08]  /*c180*/  BAR.SYNC.DEFER_BLOCKING 0x0 ;  /* 0x0000000000007b1d */ /* 0x000ff00000010000 */
[----:B------:R-:W5:Y:S01]  /*c190*/  S2UR UR38, SR_CTAID.X ;  /* 0x00000000002679c3 */ /* 0x000f620000002500 */
[----:B------:R-:W5:Y:S01]  /*c1a0*/  LDCU.64 UR14, c[0x0][0x4f8] ;  /* 0x00009f00ff0e77ac */ /* 0x000f620008000a00 */
[----:B------:R-:W0:Y:S01]  /*c1b0*/  LDCU.64 UR34, c[0x0][0x500] ;  /* 0x0000a000ff2277ac */ /* 0x000e220008000a00 */
[----:B------:R-:W-:Y:S01]  /*c1c0*/  UIADD3 UR31, UPT, UPT, UR21, -0x1, URZ ;  /* 0xffffffff151f7890 */ /* 0x000fe2000fffe0ff */
        /* <DEDUP_REMOVED lines=9> */
[----:B------:R-:W-:Y:S01]  /*c260*/  USHF.L.U32 UR8, UR31, 0x9, URZ ;  /* 0x000000091f087899 */ /* 0x000fe200080006ff */
[----:B------:R-:W-:Y:S01]  /*c270*/  UMOV UR9, URZ ;  /* 0x000000ff00097c82 */ /* 0x000fe20008000000 */
[----:B------:R-:W-:-:S02]  /*c280*/  UIADD3 UR28, UP1, UPT, UR28, -0x1000, URZ ;  /* 0xfffff0001c1c7890 */ /* 0x000fc4000ff3e0ff */
[----:B-----5:R-:W-:Y:S02]  /*c290*/  UIMAD.WIDE.U32 UR12, UR38, UR14, UR8 ;  /* 0x0000000e260c72a5 */ /* 0x020fe4000f8e0008 */
[----:B------:R-:W-:Y:S02]  /*c2a0*/  UIADD3 UR24, UP2, UPT, UR24, -0x800, URZ ;  /* 0xfffff80018187890 */ /* 0x000fe4000ff5e0ff */
[----:B------:R-:W-:Y:S02]  /*c2b0*/  UIMAD UR13, UR38, UR15, UR13 ;  /* 0x0000000f260d72a4 */ /* 0x000fe4000f8e020d */
[----:B------:R-:W-:Y:S02]  /*c2c0*/  UIADD3 UR22, UP3, UPT, UR22, -0x800, URZ ;  /* 0xfffff80016167890 */ /* 0x000fe4000ff7e0ff */
[----:B0-----:R-:W-:Y:S02]  /*c2d0*/  UIMAD.WIDE.U32 UR12, UR10, UR34, UR12 ;  /* 0x000000220a0c72a5 */ /* 0x001fe4000f8e000c */
[----:B------:R-:W-:-:S02]  /*c2e0*/  UIADD3 UR18, UP4, UPT, UR18, -0x800, URZ ;  /* 0xfffff80012127890 */ /* 0x000fc4000ff9e0ff */
[----:B------:R-:W-:Y:S02]  /*c2f0*/  UIMAD UR14, UR10, UR35, UR13 ;  /* 0x000000230a0e72a4 */ /* 0x000fe4000f8e020d */
[----:B---3--:R-:W-:Y:S01]  /*c300*/  ULEA UR13, UP0, UR12, UR36, 0x2 ;  /* 0x000000240c0d7291 */ /* 0x008fe2000f8010ff */
[----:B------:R-:W0:Y:S03]  /*c310*/  LDCU.64 UR34, c[0x0][0x560] ;  /* 0x0000ac00ff2277ac */ /* 0x000e260008000a00 */
[----:B------:R-:W-:Y:S02]  /*c320*/  ULEA.HI.X UR12, UR12, UR37, UR14, 0x2, UP0 ;  /* 0x000000250c0c7291 */ /* 0x000fe400080f140e */
[----:B------:R-:W-:-:S03]  /*c330*/  UIADD3.X UR29, UPT, UPT, UR29, -0x1, URZ, UP1, !UPT ;  /* 0xffffffff1d1d7890 */ /* 0x000fc60008ffe4ff */
[----:B------:R-:W1:Y:S01]  /*c340*/  LDCU.64 UR14, c[0x0][0x520] ;  /* 0x0000a400ff0e77ac */ /* 0x000e620008000a00 */
[----:B------:R-:W-:Y:S02]  /*c350*/  UIADD3.X UR25, UPT, UPT, UR25, -0x1, URZ, UP2, !UPT ;  /* 0xffffffff19197890 */ /* 0x000fe400097fe4ff */
        /* <DEDUP_REMOVED lines=102> */
[----:B------:R-:W-:-:S03]  /*c9c0*/  @!P3 FMUL.FTZ R38, R41, -1.4426950216293334961 ;  /* 0xbfb8aa3b2926b820 */ /* 0x000fc60000410000 */
[----:B------:R-:W3:Y:S01]  /*c9d0*/  @!P2 MUFU.EX2 R37, R37 ;  /* 0x000000250025a308 */ /* 0x000ee20000000800 */
[----:B-1----:R-:W-:Y:S01]  /*c9e0*/  @!P1 FMUL.FTZ R28, R28, R51 ;  /* 0x000000331c1c9220 */ /* 0x002fe20000410000 */
[----:B------:R-:W-:Y:S02]  /*c9f0*/  FSETP.GTU.FTZ.AND P1, PT, R39, 20, PT ;  /* 0x41a000002700780b */ /* 0x000fe40003f3c000 */
[----:B------:R-:W1:Y:S01]  /*ca00*/  @!P3 MUFU.EX2 R38, R38 ;  /* 0x000000260026b308 */ /* 0x000e620000000800 */
[----:B-----5:R-:W-:Y:S02]  /*ca10*/  @!P6 FADD.FTZ R2, R2, 1 ;  /* 0x3f8000000202e421 */ /* 0x020fe40000010000 */
        /* <DEDUP_REMOVED lines=14> */
[----:B------:R-:W-:Y:S01]  /*cb00*/  FADD.FTZ R5, R4, R33 ;  /* 0x0000002104057221 */ /* 0x000fe20000010000 */
[----:B-1----:R-:W-:-:S03]  /*cb10*/  @!P1 FADD.FTZ R36, R36, 1 ;  /* 0x3f80000024249421 */ /* 0x002fc60000010000 */
[----:B------:R-:W-:Y:S02]  /*cb20*/  FADD.FTZ R4, R5, R34 ;  /* 0x0000002205047221 */ /* 0x000fe40000010000 */
        /* <DEDUP_REMOVED lines=17> */
[----:B------:R-:W-:Y:S02]  /*cc40*/  BAR.SYNC.DEFER_BLOCKING 0x0 ;  /* 0x0000000000007b1d */ /* 0x000fe40000010000 */
[----:B------:R-:W-:-:S04]  /*cc50*/  UIMAD.WIDE.U32 UR8, UR10, UR14, UR8 ;  /* 0x0000000e0a0872a5 */ /* 0x000fc8000f8e0008 */
[----:B------:R-:W2:Y:S01]  /*cc60*/  @!P5 MUFU.RCP R40, R40 ;  /* 0x000000280028d308 */ /* 0x000ea20000001000 */
[----:B----4-:R-:W-:Y:S01]  /*cc70*/  @!P3 FMUL.FTZ R21, R21, R38 ;  /* 0x000000261515b220 */ /* 0x010fe20000410000 */
[----:B------:R-:W-:Y:S02]  /*cc80*/  UIMAD UR12, UR10, UR15, UR9 ;  /* 0x0000000f0a0c72a4 */ /* 0x000fe4000f8e0209 */
[----:B------:R-:W-:Y:S01]  /*cc90*/  ULEA UR9, UP0, UR8, UR34, 0x2 ;  /* 0x0000002208097291 */ /* 0x000fe2000f8010ff */
[----:B0-----:R-:W-:Y:S01]  /*cca0*/  FADD.FTZ R3, R4, R35 ;  /* 0x0000002304037221 */ /* 0x001fe20000010000 */
[----:B-1----:R-:W-:Y:S02]  /*ccb0*/  @!P4 FMUL.FTZ R22, R22, R39 ;  /* 0x000000271616c220 */ /* 0x002fe40000410000 */
[----:B------:R-:W-:Y:S01]  /*ccc0*/  ULEA.HI.X UR8, UR8, UR35, UR12, 0x2, UP0 ;  /* 0x0000002308087291 */ /* 0x000fe200080f140c */
[----:B------:R-:W-:Y:S01]  /*ccd0*/  FADD.FTZ R2, R3, R28 ;  /* 0x0000001c03027221 */ /* 0x000fe20000010000 */
[----:B------:R-:W-:-:S04]  /*cce0*/  UIADD3 UR26, UP0, UPT, UR26, -0x1000, URZ ;  /* 0xfffff0001a1a7890 */ /* 0x000fc8000ff1e0ff */
[----:B------:R-:W-:Y:S01]  /*ccf0*/  MOV R3, UR8 ;  /* 0x0000000800037c02 */ /* 0x000fe20008000f00 */
[----:B------:R-:W-:Y:S01]  /*cd00*/  UIADD3.X UR27, UPT, UPT, UR27, -0x1, URZ, UP0, !UPT ;  /* 0xffffffff1b1b7890 */ /* 0x000fe200087fe4ff */
[----:B--2---:R-:W-:Y:S01]  /*cd10*/  @!P5 FMUL.FTZ R23, R23, R40 ;  /* 0x000000281717d220 */ /* 0x004fe20000410000 */
        /* <DEDUP_REMOVED lines=29> */
.L_x_15222:
        /* <DEDUP_REMOVED lines=33> */
.L_x_15339:
[----:B------:R-:W-:Y:S05]  /*d100*/  BSYNC.RECONVERGENT B0 ;  /* 0x0000000000007941 */ /* 0x000fea0003800200 */
.L_x_15338:
        /* <DEDUP_REMOVED lines=31> */
.L_x_15341:
[----:B------:R-:W-:Y:S05]  /*d300*/  BSYNC.RECONVERGENT B0 ;  /* 0x0000000000007941 */ /* 0x000fea0003800200 */
.L_x_15340:
        /* <DEDUP_REMOVED lines=11> */
.L_x_15342:
        /* <DEDUP_REMOVED lines=19> */
.L_x_15343:
        /* <DEDUP_REMOVED lines=9> */
.L_x_18751:


//--------------------- .text._Z25selective_scan_bwd_kernelI32Selective_Scan_bwd_kernel_traitsILi32ELi8ELb0ELb0ELb0ELb0ELb0EfN3c107complexIfEEEEv12SSMParamsBwd --------------------------
	.section	.text._Z25selective_scan_bwd_kernelI32Selective_Scan_bwd_kernel_traitsILi32ELi8ELb0ELb0ELb0ELb0ELb0EfN3c107complexIfEEEEv12SSMParamsBwd,"ax",@progbits
	.align	128
        .global         _Z25selective_scan_bwd_kernelI32Selective_Scan_bwd_kernel_traitsILi32ELi8ELb0ELb0ELb0ELb0ELb0EfN3c107complexIfEEEEv12SSMParamsBwd
        .type           _Z25selective_scan_bwd_kernelI32Selective_Scan_bwd_kernel_traitsILi32ELi8ELb0ELb0ELb0ELb0ELb0EfN3c107complexIfEEEEv12SSMParamsBwd,@function
        .size           _Z25selective_scan_bwd_kernelI32Selective_Scan_bwd_kernel_traitsILi32ELi8ELb0ELb0ELb0ELb0ELb0EfN3c107complexIfEEEEv12SSMParamsBwd,(.L_x_18752 - _Z25selective_scan_bwd_kernelI32Selective_Scan_bwd_kernel_traitsILi32ELi8ELb0ELb0ELb0ELb0ELb0EfN3c107complexIfEEEEv12SSMParamsBwd)
        .other          _Z25selective_scan_bwd_kernelI32Selective_Scan_bwd_kernel_traitsILi32ELi8ELb0ELb0ELb0ELb0ELb0EfN3c107complexIfEEEEv12SSMParamsBwd,@"STO_CUDA_ENTRY STV_DEFAULT"
_Z25selective_scan_bwd_kernelI32Selective_Scan_bwd_kernel_traitsILi32ELi8ELb0ELb0ELb0ELb0ELb0EfN3c107complexIfEEEEv12SSMParamsBwd:
.text._Z25selective_scan_bwd_kernelI32Selective_Scan_bwd_kernel_traitsILi32ELi8ELb0ELb0ELb0ELb0ELb0EfN3c107complexIfEEEEv12SSMParamsBwd:
[----:B------:R-:W-:Y:S08]  /*0000*/  LDC R1, c[0x0][0x37c] ;  /* 0x0000df00ff017b82 */ /* 0x000ff00000000800 */
[----:B------:R-:W0:Y:S01]  /*0010*/  LDC.64 R4, c[0x0][0x458] ;  /* 0x00011600ff047b82 */ /* 0x000e220000000a00 */
[----:B------:R-:W1:Y:S01]  /*0020*/  S2R R3, SR_CTAID.Y ;  /* 0x0000000000037919 */ /* 0x000e620000002600 */
[----:B------:R-:W2:Y:S01]  /*0030*/  LDCU.64 UR16, c[0x0][0x358] ;  /* 0x00006b00ff1077ac */ /* 0x000ea20008000a00 */
[----:B------:R-:W-:Y:S01]  /*0040*/  CS2R R30, SRZ ;  /* 0x00000000001e7805 */ /* 0x000fe2000001ff00 */
[----:B------:R-:W3:Y:S04]  /*0050*/  LDCU.128 UR12, c[0x0][0x400] ;  /* 0x00008000ff0c77ac */ /* 0x000ee80008000c00 */
[----:B------:R-:W4:Y:S01]  /*0060*/  LDC.64 R6, c[0x0][0x470] ;  /* 0x00011c00ff067b82 */ /* 0x000f220000000a00 */
[----:B------:R-:W3:Y:S07]  /*0070*/  LDCU.128 UR8, c[0x0][0x3f0] ;  /* 0x00007e00ff0877ac */ /* 0x000eee0008000c00 */
[----:B------:R-:W3:Y:S01]  /*0080*/  LDC.64 R8, c[0x0][0x480] ;  /* 0x00012000ff087b82 */ /* 0x000ee20000000a00 */
[----:B0-----:R-:W-:-:S07]  /*0090*/  ISETP.NE.U32.AND P0, PT, R4, RZ, PT ;  /* 0x000000ff0400720c */ /* 0x001fce0003f05070 */
[----:B------:R-:W0:Y:S01]  /*00a0*/  S2UR UR18, SR_CTAID.X ;  /* 0x00000000001279c3 */ /* 0x000e220000002500 */
[----:B------:R-:W-:Y:S02]  /*00b0*/  ISETP.NE.AND.EX P0, PT, R5, RZ, PT, P0 ;  /* 0x000000ff0500720c */ /* 0x000fe40003f05300 */
[----:B----4-:R-:W-:-:S05]  /*00c0*/  ISETP.NE.U32.AND P1, PT, R6, RZ, PT ;  /* 0x000000ff0600720c */ /* 0x010fca0003f25070 */
[----:B------:R-:W4:Y:S01]  /*00d0*/  LDC R13, c[0x0][0x394] ;  /* 0x0000e500ff0d7b82 */ /* 0x000f220000000800 */
[----:B------:R-:W-:-:S05]  /*00e0*/  ISETP.NE.AND.EX P1, PT, R7, RZ, PT, P1 ;  /* 0x000000ff0700720c */ /* 0x000fca0003f25310 */
[C---:B-1----:R-:W-:Y:S02]  /*00f0*/  @P0 LEA R4, P2, R3.reuse, R4, 0x2 ;  /* 0x0000000403040211 */ /* 0x042fe400078410ff */
[----:B------:R-:W1:Y:S02]  /*0100*/  LDC.64 R18, c[0x0][0x4a0] ;  /* 0x00012800ff127b82 */ /* 0x000e640000000a00 */
[----:B------:R-:W-:-:S04]  /*0110*/  @P0 LEA.HI.X R5, R3, R5, RZ, 0x2, P2 ;  /* 0x0000000503050211 */ /* 0x000fc800010f14ff */
[C---:B------:R-:W-:Y:S01]  /*0120*/  @P1 LEA R6, P3, R3.reuse, R6, 0x2 ;  /* 0x0000000603061211 */ /* 0x040fe200078610ff */
[----:B--2---:R-:W5:Y:S01]  /*0130*/  @P0 LDG.E R30, desc[UR16][R4.64] ;  /* 0x00000010041e0981 */ /* 0x004f62000c1e1900 */
[----:B---3--:R-:W-:Y:S01]  /*0140*/  ISETP.NE.U32.AND P0, PT, R8, RZ, PT ;  /* 0x000000ff0800720c */ /* 0x008fe20003f05070 */
[----:B0-----:R-:W-:Y:S01]  /*0150*/  UIMAD.WIDE.U32 UR6, UR18, UR12, URZ ;  /* 0x0000000c120672a5 */ /* 0x001fe2000f8e00ff */
[----:B------:R-:W-:Y:S01]  /*0160*/  @P1 LEA.HI.X R7, R3, R7, RZ, 0x2, P3 ;  /* 0x0000000703071211 */ /* 0x000fe200018f14ff */
[----:B------:R-:W0:Y:S01]  /*0170*/  LDC.64 R20, c[0x0][0x448] ;  /* 0x00011200ff147b82 */ /* 0x000e220000000a00 */
[----:B------:R-:W-:Y:S01]  /*0180*/  ISETP.NE.AND.EX P0, PT, R9, RZ, PT, P0 ;  /* 0x000000ff0900720c */ /* 0x000fe20003f05300 */
[----:B------:R-:W-:Y:S02]  /*0190*/  UIMAD.WIDE.U32 UR4, UR18, UR8, URZ ;  /* 0x00000008120472a5 */ /* 0x000fe4000f8e00ff */
[----:B------:R2:W5:Y:S01]  /*01a0*/  @P1 LDG.E R31, desc[UR16][R6.64] ;  /* 0x00000010061f1981 */ /* 0x000562000c1e1900 */
[----:B------:R-:W-:-:S02]  /*01b0*/  UIMAD UR8, UR18, UR13, UR7 ;  /* 0x0000000d120872a4 */ /* 0x000fc4000f8e0207 */
[----:B------:R-:W-:Y:S01]  /*01c0*/  UIMAD UR9, UR18, UR9, UR5 ;  /* 0x00000009120972a4 */ /* 0x000fe2000f8e0205 */
[----:B------:R-:W3:Y:S08]  /*01d0*/  LDC.64 R40, c[0x0][0x468] ;  /* 0x00011a00ff287b82 */ /* 0x000ef00000000a00 */
[----:B------:R-:W4:Y:S01]  /*01e0*/  @P0 LDC R0, c[0x0][0x384] ;  /* 0x0000e100ff000b82 */ /* 0x000f220000000800 */
[----:B--2---:R-:W-:-:S02]  /*01f0*/  MOV R6, UR6 ;  /* 0x0000000600067c02 */ /* 0x004fc40008000f00 */
[----:B------:R-:W-:Y:S01]  /*0200*/  MOV R7, UR7 ;  /* 0x0000000700077c02 */ /* 0x000fe20008000f00 */
[----:B------:R-:W2:Y:S01]  /*0210*/  LDCU.64 UR6, c[0x0][0x498] ;  /* 0x00009300ff0677ac */ /* 0x000ea20008000a00 */
[----:B------:R-:W-:-:S03]  /*0220*/  MOV R5, UR5 ;  /* 0x0000000500057c02 */ /* 0x000fc60008000f00 */
[----:B------:R-:W1:Y:S01]  /*0230*/  @P0 LDC R23, c[0x0][0x38c] ;  /* 0x0000e300ff170b82 */ /* 0x000e620000000800 */
[----:B------:R-:W-:Y:S02]  /*0240*/  MOV R4, UR4 ;  /* 0x0000000400047c02 */ /* 0x000fe40008000f00 */
[----:B------:R-:W-:Y:S02]  /*0250*/  MOV R5, UR9 ;  /* 0x0000000900057c02 */ /* 0x000fe40008000f00 */
[----:B------:R-:W-:Y:S01]  /*0260*/  MOV R7, UR8 ;  /* 0x0000000800077c02 */ /* 0x000fe20008000f00 */
[----:B------:R-:W0:Y:S02]  /*0270*/  LDCU.64 UR8, c[0x0][0x3b8] ;  /* 0x00007700ff0877ac */ /* 0x000e240008000a00 */
[----:B------:R-:W3:Y:S01]  /*0280*/  @P0 LDC.64 R10, c[0x0][0x480] ;  /* 0x00012000ff0a0b82 */ /* 0x000ee20000000a00 */
[----:B------:R-:W-:-:S04]  /*0290*/  IMAD.WIDE.U32 R4, R3, UR10, R4 ;  /* 0x0000000a03047c25 */ /* 0x000fc8000f8e0004 */
[----:B------:R-:W-:Y:S01]  /*02a0*/  IMAD R17, R3, UR11, R5 ;  /* 0x0000000b03117c24 */ /* 0x000fe2000f8e0205 */
[----:B------:R-:W3:Y:S02]  /*02b0*/  LDCU.64 UR10, c[0x0][0x3d8] ;  /* 0x00007b00ff0a77ac */ /* 0x000ee40008000a00 */
[----:B------:R-:W3:Y:S01]  /*02c0*/  LDC.64 R24, c[0x0][0x450] ;  /* 0x00011400ff187b82 */ /* 0x000ee20000000a00 */
[----:B----4-:R-:W-:Y:S01]  /*02d0*/  @P0 IMAD R0, R0, UR18, R3 ;  /* 0x0000001200000c24 */ /* 0x010fe2000f8e0203 */
[----:B--2---:R-:W-:-:S06]  /*02e0*/  UIMAD.WIDE.U32 UR4, UR18, UR6, URZ ;  /* 0x00000006120472a5 */ /* 0x004fcc000f8e00ff */
[----:B------:R-:W2:Y:S01]  /*02f0*/  LDC.64 R38, c[0x0][0x460] ;  /* 0x00011800ff267b82 */ /* 0x000ea20000000a00 */
[----:B------:R-:W-:-:S07]  /*0300*/  ISETP.GE.AND P1, PT, R13, 0x1, PT ;  /* 0x000000010d00780c */ /* 0x000fce0003f26270 */
[----:B------:R-:W4:Y:S01]  /*0310*/  LDC.64 R42, c[0x0][0x528] ;  /* 0x00014a00ff2a7b82 */ /* 0x000f220000000a00 */
[----:B------:R-:W-:Y:S01]  /*0320*/  @P0 IMAD R0, R0, R13, RZ ;  /* 0x0000000d00000224 */ /* 0x000fe200078e02ff */
[----:B------:R-:W-:Y:S01]  /*0330*/  UIMAD UR5, UR18, UR7, UR5 ;  /* 0x00000007120572a4 */ /* 0x000fe2000f8e0205 */
[----:B------:R-:W-:Y:S01]  /*0340*/  IMAD.WIDE.U32 R6, R3, UR14, R6 ;  /* 0x0000000e03067c25 */ /* 0x000fe2000f8e0006 */
[----:B------:R-:W-:-:S03]  /*0350*/  LEA R13, R13, 0xffffff00, 0x8 ;  /* 0xffffff000d0d7811 */ /* 0x000fc600078e40ff */
[----:B------:R-:W-:Y:S01]  /*0360*/  IMAD R15, R3, UR15, R7 ;  /* 0x0000000f030f7c24 */ /* 0x000fe2000f8e0207 */
[----:B------:R-:W-:Y:S01]  /*0370*/  IADD3 R36, P3, PT, R13, R4, RZ ;  /* 0x000000040d247210 */ /* 0x000fe20007f7e0ff */
[----:B-1----:R-:W-:Y:S02]  /*0380*/  @P0 IMAD R7, R0, R23, RZ ;  /* 0x0000001700070224 */ /* 0x002fe400078e02ff */
[----:B------:R-:W-:Y:S01]  /*0390*/  IMAD.WIDE.U32 R4, R3, R18, UR4 ;  /* 0x0000000403047e25 */ /* 0x000fe2000f8e0012 */
[----:B------:R-:W-:-:S03]  /*03a0*/  CS2R R22, SRZ ;  /* 0x0000000000167805 */ /* 0x000fc6000001ff00 */
[----:B0-----:R-:W-:Y:S01]  /*03b0*/  IMAD.WIDE.U32 R8, R3, UR8, RZ ;  /* 0x0000000803087c25 */ /* 0x001fe2000f8e00ff */
[----:B------:R-:W-:Y:S02]  /*03c0*/  IADD3 R6, P4, PT, R13, R6, RZ ;  /* 0x000000060d067210 */ /* 0x000fe40007f9e0ff */
[----:B------:R-:W-:Y:S01]  /*03d0*/  SHF.R.S32.HI R0, RZ, 0x1f, R13 ;  /* 0x0000001fff007819 */ /* 0x000fe2000001140d */
[----:B---3--:R-:W-:Y:S01]  /*03e0*/  @P0 IMAD.WIDE R22, R7, 0x10, R10 ;  /* 0x0000001007160825 */ /* 0x008fe200078e020a */
[----:B------:R-:W-:Y:S02]  /*03f0*/  IADD3 R13, P0, PT, R13, R4, RZ ;  /* 0x000000040d0d7210 */ /* 0x000fe40007f1e0ff */
[----:B------:R-:W-:Y:S01]  /*0400*/  LEA R26, P2, R8, R20, 0x3 ;  /* 0x00000014081a7211 */ /* 0x000fe200078418ff */
[C---:B------:R-:W-:Y:S02]  /*0410*/  IMAD R27, R3.reuse, UR9, R9 ;  /* 0x00000009031b7c24 */ /* 0x040fe4000f8e0209 */
[----:B------:R-:W-:-:S02]  /*0420*/  IMAD R7, R3, R19, R5 ;  /* 0x0000001303077224 */ /* 0x000fc400078e0205 */
[C---:B------:R-:W-:Y:S01]  /*0430*/  IMAD.WIDE.U32 R4, R3.reuse, UR10, RZ ;  /* 0x0000000a03047c25 */ /* 0x040fe2000f8e00ff */
[----:B------:R-:W-:Y:S02]  /*0440*/  IADD3.X R2, PT, PT, R0, R17, RZ, P3, !PT ;  /* 0x0000001100027210 */ /* 0x000fe40001ffe4ff */
[----:B------:R-:W-:Y:S01]  /*0450*/  LEA.HI.X R27, R8, R21, R27, 0x3, P2 ;  /* 0x00000015081b7211 */ /* 0x000fe200010f1c1b */
[----:B------:R-:W-:Y:S01]  /*0460*/  IMAD R29, R3, UR11, R5 ;  /* 0x0000000b031d7c24 */ /* 0x000fe2000f8e0205 */
[C---:B------:R-:W-:Y:S02]  /*0470*/  IADD3.X R34, PT, PT, R0.reuse, R15, RZ, P4, !PT ;  /* 0x0000000f00227210 */ /* 0x040fe400027fe4ff */
[----:B------:R-:W-:Y:S02]  /*0480*/  IADD3.X R32, PT, PT, R0, R7, RZ, P0, !PT ;  /* 0x0000000700207210 */ /* 0x000fe400007fe4ff */
[----:B------:R-:W-:Y:S02]  /*0490*/  LEA R35, P3, R6, R40, 0x2 ;  /* 0x0000002806237211 */ /* 0x000fe400078610ff */
[----:B------:R-:W-:-:S02]  /*04a0*/  LEA R28, P0, R4, R24, 0x3 ;  /* 0x00000018041c7211 */ /* 0x000fc400078018ff */
[----:B--2---:R-:W-:Y:S02]  /*04b0*/  LEA R37, P2, R36, R38, 0x2 ;  /* 0x0000002624257211 */ /* 0x004fe400078410ff */
[----:B----4-:R-:W-:Y:S02]  /*04c0*/  LEA R33, P4, R13, R42, 0x2 ;  /* 0x0000002a0d217211 */ /* 0x010fe400078810ff */
[----:B------:R-:W-:Y:S02]  /*04d0*/  LEA.HI.X R34, R6, R41, R34, 0x2, P3 ;  /* 0x0000002906227211 */ /* 0x000fe400018f1422 */
[----:B------:R-:W-:Y:S02]  /*04e0*/  CS2R R40, SRZ ;  /* 0x0000000000287805 */ /* 0x000fe4000001ff00 */
[----:B------:R-:W-:Y:S02]  /*04f0*/  LEA.HI.X R29, R4, R25, R29, 0x3, P0 ;  /* 0x00000019041d7211 */ /* 0x000fe400000f1c1d */
[----:B------:R-:W-:-:S02]  /*0500*/  LEA.HI.X R36, R36, R39, R2, 0x2, P2 ;  /* 0x0000002724247211 */ /* 0x000fc400010f1402 */
[----:B------:R-:W-:Y:S01]  /*0510*/  LEA.HI.X R32, R13, R43, R32, 0x2, P4 ;  /* 0x0000002b0d207211 */ /* 0x000fe200020f1420 */
[----:B------:R-:W-:Y:S06]  /*0520*/  @!P1 BRA `(.L_x_15344) ;  /* 0x0000004800309947 */ /* 0x000fec0003800000 */
[----:B------:R-:W0:Y:S01]  /*0530*/  S2R R38, SR_TID.X ;  /* 0x0000000000267919 */ /* 0x000e220000002100 */
[----:B------:R-:W1:Y:S01]  /*0540*/  LDCU.64 UR6, c[0x0][0x3a0] ;  /* 0x00007400ff0677ac */ /* 0x000e620008000a00 */
[----:B------:R-:W2:Y:S01]  /*0550*/  S2UR UR5, SR_CgaCtaId ;  /* 0x00000000000579c3 */ /* 0x000ea20000008800 */
[----:B------:R-:W-:Y:S01]  /*0560*/  CS2R R40, SRZ ;  /* 0x0000000000287805 */ /* 0x000fe2000001ff00 */
[----:B------:R-:W3:Y:S01]  /*0570*/  LDCU UR8, c[0x0][0x394] ;  /* 0x00007280ff0877ac */ /* 0x000ee20008000800 */
[----:B------:R-:W-:Y:S01]  /*0580*/  UMOV UR4, 0x400 ;  /* 0x0000040000047882 */ /* 0x000fe20000000000 */
[----:B-1----:R-:W-:-:S04]  /*0590*/  IMAD.WIDE.U32 R20, R3, UR6, RZ ;  /* 0x0000000603147c25 */ /* 0x002fc8000f8e00ff */
[----:B------:R-:W-:Y:S01]  /*05a0*/  IMAD R39, R3, UR7, R21 ;  /* 0x0000000703277c24 */ /* 0x000fe2000f8e0215 */
[----:B---3--:R-:W-:Y:S01]  /*05b0*/  MOV R43, UR8 ;  /* 0x00000008002b7c02 */ /* 0x008fe20008000f00 */
[----:B--2---:R-:W-:Y:S01]  /*05c0*/  ULEA UR5, UR5, UR4, 0x18 ;  /* 0x0000000405057291 */ /* 0x004fe2000f8ec0ff */
[C---:B0-----:R-:W-:Y:S02]  /*05d0*/  SHF.L.U32 R152, R38.reuse, 0x3, RZ ;  /* 0x0000000326987819 */ /* 0x041fe400000006ff */
[----:B------:R-:W-:Y:S02]  /*05e0*/  LOP3.LUT R153, R38, 0x1f, RZ, 0xc0, !PT ;  /* 0x0000001f26997812 */ /* 0x000fe400078ec0ff */
[----:B------:R-:W-:Y:S02]  /*05f0*/  LOP3.LUT R5, R152, 0x1f00, RZ, 0xc0, !PT ;  /* 0x00001f0098057812 */ /* 0x000fe400078ec0ff */
[----:B------:R-:W-:Y:S02]  /*0600*/  IADD3 R44, PT, PT, R38, 0x200, RZ ;  /* 0x00000200262c7810 */ /* 0x000fe40007ffe0ff */
[----:B------:R-:W-:-:S04]  /*0610*/  LOP3.LUT R42, R5, 0x1f, R38, 0xf8, !PT ;  /* 0x0000001f052a7812 */ /* 0x000fc800078ef826 */
[C---:B------:R-:W-:Y:S02]  /*0620*/  LOP3.LUT R45, R42.reuse, 0x20, RZ, 0xfc, !PT ;  /* 0x000000202a2d7812 */ /* 0x040fe400078efcff */
[C---:B------:R-:W-:Y:S02]  /*0630*/  LOP3.LUT R46, R42.reuse, 0x40, RZ, 0xfc, !PT ;  /* 0x000000402a2e7812 */ /* 0x040fe400078efcff */
[C---:B------:R-:W-:Y:S02]  /*0640*/  LOP3.LUT R47, R42.reuse, 0x60, RZ, 0xfc, !PT ;  /* 0x000000602a2f7812 */ /* 0x040fe400078efcff */
[C---:B------:R-:W-:Y:S02]  /*0650*/  LOP3.LUT R48, R42.reuse, 0x80, RZ, 0xfc, !PT ;  /* 0x000000802a307812 */ /* 0x040fe400078efcff */
[C---:B------:R-:W-:Y:S02]  /*0660*/  LOP3.LUT R49, R42.reuse, 0xa0, RZ, 0xfc, !PT ;  /* 0x000000a02a317812 */ /* 0x040fe400078efcff */
[----:B------:R-:W-:-:S02]  /*0670*/  LOP3.LUT R50, R42, 0xc0, RZ, 0xfc, !PT ;  /* 0x000000c02a327812 */ /* 0x000fc400078efcff */
[----:B------:R-:W-:-:S07]  /*0680*/  LOP3.LUT R51, R42, 0xe0, RZ, 0xfc, !PT ;  /* 0x000000e02a337812 */ /* 0x000fce00078efcff */
.L_x_15364:
[----:B0-----:R-:W0:Y:S01]  /*0690*/  LDCU UR4, c[0x0][0x388] ;  /* 0x00007100ff0477ac */ /* 0x001e220008000800 */
[----:B------:R-:W-:Y:S02]  /*06a0*/  IADD3 R52, PT, PT, R43, -0x1, RZ ;  /* 0xffffffff2b347810 */ /* 0x000fe40007ffe0ff */
[----:B------:R-:W-:Y:S02]  /*06b0*/  CS2R R10, SRZ ;  /* 0x00000000000a7805 */ /* 0x000fe4000001ff00 */
[----:B------:R-:W-:Y:S01]  /*06c0*/  SHF.L.U32 R8, R42, 0x2, RZ ;  /* 0x000000022a087819 */ /* 0x000fe200000006ff */
[----:B------:R-:W-:Y:S01]  /*06d0*/  HFMA2 R0, -RZ, RZ, 0, 0 ;  /* 0x00000000ff007431 */ /* 0x000fe200000001ff */
[----:B------:R-:W-:Y:S01]  /*06e0*/  SHF.L.U32 R18, R52, 0x8, RZ ;  /* 0x0000000834127819 */ /* 0x000fe200000006ff */
[----:B------:R-:W-:Y:S01]  /*06f0*/  HFMA2 R15, -RZ, RZ, 0, 0 ;  /* 0x00000000ff0f7431 */ /* 0x000fe200000001ff */
[C---:B------:R-:W-:Y:S01]  /*0700*/  IADD3 R4, P0, PT, R8.reuse, R37, RZ ;  /* 0x0000002508047210 */ /* 0x040fe20007f1e0ff */
[----:B------:R-:W-:Y:S01]  /*0710*/  HFMA2 R17, -RZ, RZ, 0, 0 ;  /* 0x00000000ff117431 */ /* 0x000fe200000001ff */
[----:B------:R-:W-:-:S02]  /*0720*/  IADD3 R6, P2, PT, R8, R35, RZ ;  /* 0x0000002308067210 */ /* 0x000fc40007f5e0ff */
[----:B------:R-:W-:Y:S02]  /*0730*/  IADD3.X R5, PT, PT, RZ, R36, RZ, P0, !PT ;  /* 0x00000024ff057210 */ /* 0x000fe400007fe4ff */
[----:B------:R-:W-:Y:S02]  /*0740*/  IADD3 R8, P3, PT, R8, R33, RZ ;  /* 0x0000002108087210 */ /* 0x000fe40007f7e0ff */
[----:B------:R-:W-:Y:S02]  /*0750*/  IADD3.X R7, PT, PT, RZ, R34, RZ, P2, !PT ;  /* 0x00000022ff077210 */ /* 0x000fe400017fe4ff */
[----:B------:R-:W-:Y:S02]  /*0760*/  IADD3.X R9, PT, PT, RZ, R32, RZ, P3, !PT ;  /* 0x00000020ff097210 */ /* 0x000fe40001ffe4ff */
[----:B0-----:R-:W-:Y:S02]  /*0770*/  IADD3 R53, PT, PT, -R18, UR4, RZ ;  /* 0x0000000412357c10 */ /* 0x001fe4000fffe1ff */
[----:B------:R-:W-:-:S02]  /*0780*/  MOV R13, RZ ;  /* 0x000000ff000d7202 */ /* 0x000fc40000000f00 */
[-C--:B------:R-:W-:Y:S01]  /*0790*/  ISETP.GE.AND P6, PT, R42, R53.reuse, PT ;  /* 0x000000352a00720c */ /* 0x080fe20003fc6270 */
[----:B------:R-:W-:Y:S01]  /*07a0*/  BAR.SYNC.DEFER_BLOCKING 0x0 ;  /* 0x0000000000007b1d */ /* 0x000fe20000010000 */
[-C--:B------:R-:W-:Y:S02]  /*07b0*/  ISETP.GE.AND P0, PT, R45, R53.reuse, PT ;  /* 0x000000352d00720c */ /* 0x080fe40003f06270 */
[-C--:B------:R-:W-:Y:S02]  /*07c0*/  ISETP.GE.AND P1, PT, R46, R53.reuse, PT ;  /* 0x000000352e00720c */ /* 0x080fe40003f26270 */
[-C--:B------:R-:W-:Y:S02]  /*07d0*/  ISETP.GE.AND P2, PT, R47, R53.reuse, PT ;  /* 0x000000352f00720c */ /* 0x080fe40003f46270 */
[-C--:B------:R-:W-:Y:S02]  /*07e0*/  ISETP.GE.AND P3, PT, R48, R53.reuse, PT ;  /* 0x000000353000720c */ /* 0x080fe40003f66270 */
[----:B------:R-:W-:-:S02]  /*07f0*/  ISETP.GE.AND P4, PT, R49, R53, PT ;  /* 0x000000353100720c */ /* 0x000fc40003f86270 */
[-C--:B------:R-:W-:Y:S02]  /*0800*/  ISETP.GE.AND P5, PT, R50, R53.reuse, PT ;  /* 0x000000353200720c */ /* 0x080fe40003fa6270 */
[----:B------:R-:W-:Y:S02]  /*0810*/  MOV R2, RZ ;  /* 0x000000ff00027202 */ /* 0x000fe40000000f00 */
[----:B------:R-:W-:Y:S01]  /*0820*/  MOV R25, RZ ;  /* 0x000000ff00197202 */ /* 0x000fe20000000f00 */
[----:B------:R-:W2:Y:S01]  /*0830*/  @!P6 LDG.E R11, desc[UR16][R4.64] ;  /* 0x00000010040be981 */ /* 0x000ea2000c1e1900 */
[----:B------:R-:W-:-:S03]  /*0840*/  ISETP.GE.AND P6, PT, R51, R53, PT ;  /* 0x000000353300720c */ /* 0x000fc60003fc6270 */
[----:B------:R-:W3:Y:S01]  /*0850*/  @!P0 LDG.E R0, desc[UR16][R4.64+0x80] ;  /* 0x0000801004008981 */ /* 0x000ee2000c1e1900 */
[----:B------:R-:W0:Y:S01]  /*0860*/  S2R R57, SR_LANEID ;  /* 0x0000000000397919 */ /* 0x000e220000000000 */
[----:B------:R-:W1:Y:S01]  /*0870*/  S2UR UR6, SR_CgaCtaId ;  /* 0x00000000000679c3 */ /* 0x000e620000008800 */
[----:B------:R-:W-:Y:S01]  /*0880*/  UMOV UR4, 0x400 ;  /* 0x0000040000047882 */ /* 0x000fe20000000000 */
[----:B------:R-:W-:Y:S01]  /*0890*/  P2R R71, PR, RZ, 0x1 ;  /* 0x00000001ff477803 */ /* 0x000fe20000000000 */
[----:B------:R-:W4:Y:S04]  /*08a0*/  @!P1 LDG.E R13, desc[UR16][R4.64+0x100] ;  /* 0x00010010040d9981 */ /* 0x000f28000c1e1900 */
[----:B------:R-:W4:Y:S04]  /*08b0*/  @!P2 LDG.E R15, desc[UR16][R4.64+0x180] ;  /* 0x00018010040fa981 */ /* 0x000f28000c1e1900 */
[----:B------:R-:W4:Y:S04]  /*08c0*/  @!P3 LDG.E R2, desc[UR16][R4.64+0x200] ;  /* 0x000200100402b981 */ /* 0x000f28000c1e1900 */
[----:B------:R-:W4:Y:S04]  /*08d0*/  @!P4 LDG.E R17, desc[UR16][R4.64+0x280] ;  /* 0x000280100411c981 */ /* 0x000f28000c1e1900 */
[----:B------:R-:W4:Y:S04]  /*08e0*/  @!P5 LDG.E R10, desc[UR16][R4.64+0x300] ;  /* 0x00030010040ad981 */ /* 0x000f28000c1e1900 */
[----:B------:R0:W4:Y:S01]  /*08f0*/  @!P6 LDG.E R25, desc[UR16][R4.64+0x380] ;  /* 0x000380100419e981 */ /* 0x000122000c1e1900 */
[----:B-1----:R-:W-:Y:S01]  /*0900*/  ULEA UR6, UR6, UR4, 0x18 ;  /* 0x0000000406067291 */ /* 0x002fe2000f8ec0ff */
[----:B------:R-:W-:Y:S01]  /*0910*/  ISETP.GE.AND P0, PT, R42, R53, PT ;  /* 0x000000352a00720c */ /* 0x000fe20003f06270 */
[----:B------:R-:W1:Y:S01]  /*0920*/  LDCU UR4, c[0x0][0x38c] ;  /* 0x00007180ff0477ac */ /* 0x000e620008000800 */
[----:B0-----:R-:W-:-:S02]  /*0930*/  IADD3 R12, PT, PT, R57, 0x20, RZ ;  /* 0x00000020390c7810 */ /* 0x001fc40007ffe0ff */
[C---:B------:R-:W-:Y:S02]  /*0940*/  IADD3 R14, PT, PT, R57.reuse, 0x40, RZ ;  /* 0x00000040390e7810 */ /* 0x040fe40007ffe0ff */
[-C--:B------:R-:W-:Y:S02]  /*0950*/  LEA.HI.SX32 R54, R57, R57.reuse, 0x1b ;  /* 0x0000003939367211 */ /* 0x080fe400078fdaff */
[-C--:B------:R-:W-:Y:S02]  /*0960*/  LEA.HI.SX32 R12, R12, R57.reuse, 0x1b ;  /* 0x000000390c0c7211 */ /* 0x080fe400078fdaff */
[----:B------:R-:W-:Y:S02]  /*0970*/  LEA.HI.SX32 R14, R14, R57, 0x1b ;  /* 0x000000390e0e7211 */ /* 0x000fe400078fdaff */
[----:B------:R-:W-:Y:S02]  /*0980*/  LEA R54, R54, UR6, 0x2 ;  /* 0x0000000636367c11 */ /* 0x000fe4000f8e10ff */
[----:B------:R-:W-:-:S02]  /*0990*/  LEA R55, R12, UR6, 0x2 ;  /* 0x000000060c377c11 */ /* 0x000fc4000f8e10ff */
[C---:B------:R-:W-:Y:S02]  /*09a0*/  IADD3 R4, PT, PT, R57.reuse, 0x60, RZ ;  /* 0x0000006039047810 */ /* 0x040fe40007ffe0ff */
[----:B------:R-:W-:Y:S02]  /*09b0*/  LEA R56, R14, UR6, 0x2 ;  /* 0x000000060e387c11 */ /* 0x000fe4000f8e10ff */
[C---:B------:R-:W-:Y:S02]  /*09c0*/  IADD3 R12, PT, PT, R57.reuse, 0x80, RZ ;  /* 0x00000080390c7810 */ /* 0x040fe40007ffe0ff */
[C---:B------:R-:W-:Y:S02]  /*09d0*/  IADD3 R14, PT, PT, R57.reuse, 0xa0, RZ ;  /* 0x000000a0390e7810 */ /* 0x040fe40007ffe0ff */
[C---:B------:R-:W-:Y:S02]  /*09e0*/  IADD3 R16, PT, PT, R57.reuse, 0xc0, RZ ;  /* 0x000000c039107810 */ /* 0x040fe40007ffe0ff */
[----:B------:R-:W-:-:S02]  /*09f0*/  IADD3 R24, PT, PT, R57, 0xe0, RZ ;  /* 0x000000e039187810 */ /* 0x000fc40007ffe0ff */
[-C--:B------:R-:W-:Y:S02]  /*0a00*/  LEA.HI.SX32 R4, R4, R57.reuse, 0x1b ;  /* 0x0000003904047211 */ /* 0x080fe400078fdaff */
[-C--:B------:R-:W-:Y:S02]  /*0a10*/  LEA.HI.SX32 R12, R12, R57.reuse, 0x1b ;  /* 0x000000390c0c7211 */ /* 0x080fe400078fdaff */
[-C--:B------:R-:W-:Y:S02]  /*0a20*/  LEA.HI.SX32 R14, R14, R57.reuse, 0x1b ;  /* 0x000000390e0e7211 */ /* 0x080fe400078fdaff */
[-C--:B------:R-:W-:Y:S02]  /*0a30*/  LEA.HI.SX32 R16, R16, R57.reuse, 0x1b ;  /* 0x0000003910107211 */ /* 0x080fe400078fdaff */
[----:B------:R-:W-:Y:S02]  /*0a40*/  LEA.HI.SX32 R24, R24, R57, 0x1b ;  /* 0x0000003918187211 */ /* 0x000fe400078fdaff */
[----:B------:R-:W-:-:S02]  /*0a50*/  LEA R58, R4, UR6, 0x2 ;  /* 0x00000006043a7c11 */ /* 0x000fc4000f8e10ff */
[----:B------:R-:W-:Y:S02]  /*0a60*/  CS2R R4, SRZ ;  /* 0x0000000000047805 */ /* 0x000fe4000001ff00 */
[----:B------:R-:W-:Y:S02]  /*0a70*/  LEA R59, R12, UR6, 0x2 ;  /* 0x000000060c3b7c11 */ /* 0x000fe4000f8e10ff */
[----:B------:R-:W-:Y:S02]  /*0a80*/  LEA R60, R14, UR6, 0x2 ;  /* 0x000000060e3c7c11 */ /* 0x000fe4000f8e10ff */
[----:B------:R-:W-:Y:S02]  /*0a90*/  LEA R61, R16, UR6, 0x2 ;  /* 0x00000006103d7c11 */ /* 0x000fe4000f8e10ff */
[----:B------:R-:W-:Y:S01]  /*0aa0*/  LEA R62, R24, UR6, 0x2 ;  /* 0x00000006183e7c11 */ /* 0x000fe2000f8e10ff */
[----:B--2---:R0:W-:Y:S04]  /*0ab0*/  STS [R54], R11 ;  /* 0x0000000b36007388 */ /* 0x0041e80000000800 */
[----:B---3--:R2:W-:Y:S01]  /*0ac0*/  STS [R55+0x80], R0 ;  /* 0x0000800037007388 */ /* 0x0085e20000000800 */
[----:B0-----:R-:W-:-:S03]  /*0ad0*/  HFMA2 R11, -RZ, RZ, 0, 0 ;  /* 0x00000000ff0b7431 */ /* 0x001fc600000001ff */
[----:B----4-:R0:W-:Y:S01]  /*0ae0*/  STS [R56+0x100], R13 ;  /* 0x0001000d38007388 */ /* 0x0101e20000000800 */
[----:B--2---:R-:W-:-:S03]  /*0af0*/  SHF.L.U32 R0, R57, 0x3, RZ ;  /* 0x0000000339007819 */ /* 0x004fc600000006ff */
[----:B------:R2:W-:Y:S01]  /*0b00*/  STS [R58+0x180], R15 ;  /* 0x0001800f3a007388 */ /* 0x0005e20000000800 */
[----:B------:R-:W-:Y:S01]  /*0b10*/  LEA.HI.SX32 R63, R0, R0, 0x1b ;  /* 0x00000000003f7211 */ /* 0x000fe200078fdaff */
[----:B------:R-:W-:Y:S02]  /*0b20*/  HFMA2 R0, -RZ, RZ, 0, 0 ;  /* 0x00000000ff007431 */ /* 0x000fe400000001ff */
[----:B------:R-:W-:Y:S01]  /*0b30*/  STS [R59+0x200], R2 ;  /* 0x000200023b007388 */ /* 0x000fe20000000800 */
[----:B------:R-:W-:Y:S02]  /*0b40*/  LEA R63, R63, UR6, 0x2 ;  /* 0x000000063f3f7c11 */ /* 0x000fe4000f8e10ff */
[----:B0-----:R-:W-:Y:S01]  /*0b50*/  CS2R R12, SRZ ;  /* 0x00000000000c7805 */ /* 0x001fe2000001ff00 */
[----:B------:R0:W-:Y:S01]  /*0b60*/  STS [R60+0x280], R17 ;  /* 0x000280113c007388 */ /* 0x0001e20000000800 */
[----:B--2---:R-:W-:-:S03]  /*0b70*/  MOV R15, RZ ;  /* 0x000000ff000f7202 */ /* 0x004fc60000000f00 */
[----:B------:R-:W-:Y:S04]  /*0b80*/  STS [R61+0x300], R10 ;  /* 0x0003000a3d007388 */ /* 0x000fe80000000800 */
[----:B------:R2:W-:Y:S01]  /*0b90*/  STS [R62+0x380], R25 ;  /* 0x000380193e007388 */ /* 0x0005e20000000800 */
[----:B------:R-:W-:-:S03]  /*0ba0*/  NOP ;  /* 0x0000000000007918 */ /* 0x000fc60000000000 */
[----:B------:R-:W-:Y:S01]  /*0bb0*/  LDS R72, [R63] ;  /* 0x000000003f487984 */ /* 0x000fe20000000800 */
[----:B0-----:R-:W-:-:S03]  /*0bc0*/  CS2R R16, SRZ ;  /* 0x0000000000107805 */ /* 0x001fc6000001ff00 */
        /* <DEDUP_REMOVED lines=9> */
[----:B------:R-:W-:-:S03]  /*0c60*/  ISETP.NE.AND P0, PT, R71, RZ, PT ;  /* 0x000000ff4700720c */ /* 0x000fc60003f05270 */
[----:B------:R-:W4:Y:S04]  /*0c70*/  @!P1 LDG.E R11, desc[UR16][R6.64+0x100] ;  /* 0x00010010060b9981 */ /* 0x000f28000c1e1900 */
[----:B------:R-:W4:Y:S04]  /*0c80*/  @!P2 LDG.E R13, desc[UR16][R6.64+0x180] ;  /* 0x00018010060da981 */ /* 0x000f28000c1e1900 */
[----:B------:R-:W4:Y:S04]  /*0c90*/  @!P3 LDG.E R12, desc[UR16][R6.64+0x200] ;  /* 0x00020010060cb981 */ /* 0x000f28000c1e1900 */
[----:B------:R-:W4:Y:S01]  /*0ca0*/  @!P0 LDG.E R4, desc[UR16][R6.64+0x80] ;  /* 0x0000801006048981 */ /* 0x000f22000c1e1900 */
[----:B------:R-:W-:-:S03]  /*0cb0*/  P2R R14, PR, RZ, 0x1 ;  /* 0x00000001ff0e7803 */ /* 0x000fc60000000000 */
[----:B------:R-:W4:Y:S04]  /*0cc0*/  @!P4 LDG.E R15, desc[UR16][R6.64+0x280] ;  /* 0x00028010060fc981 */ /* 0x000f28000c1e1900 */
[----:B------:R-:W4:Y:S04]  /*0cd0*/  @!P5 LDG.E R0, desc[UR16][R6.64+0x300] ;  /* 0x000300100600d981 */ /* 0x000f28000c1e1900 */
[----:B------:R0:W4:Y:S01]  /*0ce0*/  @!P6 LDG.E R17, desc[UR16][R6.64+0x380] ;  /* 0x000380100611e981 */ /* 0x000122000c1e1900 */
[----:B------:R-:W-:Y:S02]  /*0cf0*/  ISETP.GE.AND P0, PT, R42, R53, PT ;  /* 0x000000352a00720c */ /* 0x000fe40003f06270 */
[----:B--2---:R-:W-:-:S02]  /*0d00*/  MOV R25, RZ ;  /* 0x000000ff00197202 */ /* 0x004fc40000000f00 */
[----:B0-----:R-:W-:Y:S01]  /*0d10*/  MOV R7, RZ ;  /* 0x000000ff00077202 */ /* 0x001fe20000000f00 */
[----:B---3--:R-:W-:Y:S04]  /*0d20*/  STS [R54], R5 ;  /* 0x0000000536007388 */ /* 0x008fe80000000800 */
[----:B----4-:R-:W-:Y:S04]  /*0d30*/  STS [R55+0x80], R4 ;  /* 0x0000800437007388 */ /* 0x010fe80000000800 */
[----:B------:R-:W-:Y:S04]  /*0d40*/  STS [R56+0x100], R11 ;  /* 0x0001000b38007388 */ /* 0x000fe80000000800 */
        /* <DEDUP_REMOVED lines=15> */
[----:B0-----:R-:W-:Y:S01]  /*0e40*/  CS2R R12, SRZ ;  /* 0x00000000000c7805 */ /* 0x001fe2000001ff00 */
[----:B------:R-:W-:Y:S01]  /*0e50*/  HFMA2 R5, -RZ, RZ, 0, 0 ;  /* 0x00000000ff057431 */ /* 0x000fe200000001ff */
[----:B------:R-:W-:-:S03]  /*0e60*/  MOV R11, RZ ;  /* 0x000000ff000b7202 */ /* 0x000fc60000000f00 */
[----:B------:R-:W2:Y:S01]  /*0e70*/  @!P0 LDG.E R25, desc[UR16][R8.64] ;  /* 0x0000001008198981 */ /* 0x000ea2000c1e1900 */
[----:B------:R-:W-:Y:S01]  /*0e80*/  ISETP.NE.AND P0, PT, R14, RZ, PT ;  /* 0x000000ff0e00720c */ /* 0x000fe20003f05270 */
[----:B------:R-:W-:Y:S02]  /*0e90*/  HFMA2 R14, -RZ, RZ, 0, 0 ;  /* 0x00000000ff0e7431 */ /* 0x000fe400000001ff */
[----:B------:R-:W3:Y:S04]  /*0ea0*/  @!P1 LDG.E R5, desc[UR16][R8.64+0x100] ;  /* 0x0001001008059981 */ /* 0x000ee8000c1e1900 */
[----:B------:R-:W4:Y:S04]  /*0eb0*/  @!P2 LDG.E R7, desc[UR16][R8.64+0x180] ;  /* 0x000180100807a981 */ /* 0x000f28000c1e1900 */
[----:B------:R-:W4:Y:S04]  /*0ec0*/  @!P3 LDG.E R14, desc[UR16][R8.64+0x200] ;  /* 0x00020010080eb981 */ /* 0x000f28000c1e1900 */
[----:B------:R-:W3:Y:S04]  /*0ed0*/  @!P0 LDG.E R12, desc[UR16][R8.64+0x80] ;  /* 0x00008010080c8981 */ /* 0x000ee8000c1e1900 */
[----:B------:R-:W4:Y:S04]  /*0ee0*/  @!P4 LDG.E R11, desc[UR16][R8.64+0x280] ;  /* 0x00028010080bc981 */ /* 0x000f28000c1e1900 */
[----:B------:R-:W4:Y:S04]  /*0ef0*/  @!P5 LDG.E R16, desc[UR16][R8.64+0x300] ;  /* 0x000300100810d981 */ /* 0x000f28000c1e1900 */
[----:B------:R-:W4:Y:S01]  /*0f00*/  @!P6 LDG.E R13, desc[UR16][R8.64+0x380] ;  /* 0x00038010080de981 */ /* 0x000f22000c1e1900 */
[----:B-1----:R-:W-:Y:S01]  /*0f10*/  UISETP.GE.AND UP0, UPT, UR4, 0x1, UPT ;  /* 0x000000010400788c */ /* 0x002fe2000bf06270 */
[----:B------:R-:W-:-:S02]  /*0f20*/  HFMA2 R74, -RZ, RZ, 0, 0 ;  /* 0x00000000ff4a7431 */ /* 0x000fc400000001ff */
[----:B------:R-:W-:Y:S02]  /*0f30*/  HFMA2 R78, -RZ, RZ, 0, 0 ;  /* 0x00000000ff4e7431 */ /* 0x000fe400000001ff */
[----:B------:R-:W-:Y:S02]  /*0f40*/  HFMA2 R82, -RZ, RZ, 0, 0 ;  /* 0x00000000ff527431 */ /* 0x000fe400000001ff */
[----:B------:R-:W-:Y:S01]  /*0f50*/  HFMA2 R86, -RZ, RZ, 0, 0 ;  /* 0x00000000ff567431 */ /* 0x000fe200000001ff */
[----:B------:R-:W-:Y:S02]  /*0f60*/  MOV R76, RZ ;  /* 0x000000ff004c7202 */ /* 0x000fe40000000f00 */
[----:B------:R-:W-:Y:S02]  /*0f70*/  MOV R80, RZ ;  /* 0x000000ff00507202 */ /* 0x000fe40000000f00 */
[----:B------:R-:W-:Y:S02]  /*0f80*/  MOV R84, RZ ;  /* 0x000000ff00547202 */ /* 0x000fe40000000f00 */
[----:B------:R-:W-:Y:S01]  /*0f90*/  MOV R71, RZ ;  /* 0x000000ff00477202 */ /* 0x000fe20000000f00 */
[----:B--2---:R-:W-:Y:S04]  /*0fa0*/  STS [R54], R25 ;  /* 0x0000001936007388 */ /* 0x004fe80000000800 */
[----:B---3--:R-:W-:Y:S04]  /*0fb0*/  STS [R55+0x80], R12 ;  /* 0x0000800c37007388 */ /* 0x008fe80000000800 */
[----:B------:R-:W-:Y:S04]  /*0fc0*/  STS [R56+0x100], R5 ;  /* 0x0001000538007388 */ /* 0x000fe80000000800 */
[----:B----4-:R-:W-:Y:S04]  /*0fd0*/  STS [R58+0x180], R7 ;  /* 0x000180073a007388 */ /* 0x010fe80000000800 */
        /* <DEDUP_REMOVED lines=12> */
[----:B------:R-:W4:Y:S01]  /*10a0*/  LDS R95, [R63+0x1c] ;  /* 0x00001c003f5f7984 */ /* 0x000f220000000800 */
[----:B0-----:R-:W-:-:S04]  /*10b0*/  FFMA.FTZ R41, R72, R15, R41 ;  /* 0x0000000f48297223 */ /* 0x001fc80000010029 */
[----:B-1----:R-:W-:-:S04]  /*10c0*/  FFMA.FTZ R8, R70, R83, R41 ;  /* 0x0000005346087223 */ /* 0x002fc80000010029 */
[----:B--2---:R-:W-:-:S04]  /*10d0*/  FFMA.FTZ R5, R69, R85, R8 ;  /* 0x0000005545057223 */ /* 0x004fc80000010008 */
[----:B---3--:R-:W-:-:S04]  /*10e0*/  FFMA.FTZ R8, R68, R87, R5 ;  /* 0x0000005744087223 */ /* 0x008fc80000010005 */
[----:B----4-:R-:W-:-:S04]  /*10f0*/  FFMA.FTZ R5, R67, R89, R8 ;  /* 0x0000005943057223 */ /* 0x010fc80000010008 */
[----:B------:R-:W-:-:S04]  /*1100*/  FFMA.FTZ R8, R66, R91, R5 ;  /* 0x0000005b42087223 */ /* 0x000fc80000010005 */
[----:B------:R-:W-:Y:S01]  /*1110*/  FFMA.FTZ R41, R65, R93, R8 ;  /* 0x0000005d41297223 */ /* 0x000fe20000010008 */
[-C--:B-----5:R-:W-:Y:S01]  /*1120*/  FMUL.FTZ R88, R15, R30.reuse ;  /* 0x0000001e0f587220 */ /* 0x0a0fe20000410000 */
        /* <DEDUP_REMOVED lines=10> */
[----:B------:R-:W-:Y:S01]  /*11d0*/  FADD.FTZ R81, R0, R31 ;  /* 0x0000001f00517221 */ /* 0x000fe20000010000 */
[----:B------:R-:W-:Y:S01]  /*11e0*/  FADD.FTZ R0, R15, R15 ;  /* 0x0000000f0f007221 */ /* 0x000fe20000010000 */
[----:B------:R-:W0:Y:S01]  /*11f0*/  LDC.64 R130, c[0x0][0x3e0] ;  /* 0x0000f800ff827b82 */ /* 0x000e220000000a00 */
[--C-:B------:R-:W-:Y:S01]  /*1200*/  FADD.FTZ R73, R2, R31.reuse ;  /* 0x0000001f02497221 */ /* 0x100fe20000010000 */
[--C-:B------:R-:W-:Y:S01]  /*1210*/  FADD.FTZ R75, R6, R31.reuse ;  /* 0x0000001f064b7221 */ /* 0x100fe20000010000 */
[--C-:B------:R-:W-:Y:S01]  /*1220*/  FADD.FTZ R104, R104, R31.reuse ;  /* 0x0000001f68687221 */ /* 0x100fe20000010000 */
[--C-:B------:R-:W-:Y:S01]  /*1230*/  FADD.FTZ R77, R4, R31.reuse ;  /* 0x0000001f044d7221 */ /* 0x100fe20000010000 */
[--C-:B------:R-:W-:Y:S01]  /*1240*/  FADD.FTZ R106, R106, R31.reuse ;  /* 0x0000001f6a6a7221 */ /* 0x100fe20000010000 */
[--C-:B------:R-:W-:Y:S01]  /*1250*/  FADD.FTZ R79, R10, R31.reuse ;  /* 0x0000001f0a4f7221 */ /* 0x100fe20000010000 */
[----:B------:R-:W-:Y:S01]  /*1260*/  FADD.FTZ R108, R108, R31 ;  /* 0x0000001f6c6c7221 */ /* 0x000fe20000010000 */
[----:B------:R-:W1:Y:S01]  /*1270*/  LDC.64 R128, c[0x0][0x3c0] ;  /* 0x0000f000ff807b82 */ /* 0x000e620000000a00 */
[----:B------:R-:W-:Y:S01]  /*1280*/  ISETP.NE.AND P0, PT, R43, 0x1, PT ;  /* 0x000000012b00780c */ /* 0x000fe20003f05270 */
[----:B------:R-:W-:Y:S01]  /*1290*/  FADD.FTZ R83, R83, R83 ;  /* 0x0000005353537221 */ /* 0x000fe20000010000 */
[----:B------:R-:W-:Y:S01]  /*12a0*/  SHF.L.U32 R99, R43, 0x8, RZ ;  /* 0x000000082b637819 */ /* 0x000fe200000006ff */
[----:B------:R-:W-:Y:S01]  /*12b0*/  FADD.FTZ R85, R85, R85 ;  /* 0x0000005555557221 */ /* 0x000fe20000010000 */
[----:B------:R-:W-:Y:S01]  /*12c0*/  FADD.FTZ R87, R87, R87 ;  /* 0x0000005757577221 */ /* 0x000fe20000010000 */
[----:B------:R-:W-:Y:S01]  /*12d0*/  FADD.FTZ R89, R89, R89 ;  /* 0x0000005959597221 */ /* 0x000fe20000010000 */
[----:B------:R-:W-:Y:S01]  /*12e0*/  FADD.FTZ R91, R91, R91 ;  /* 0x0000005b5b5b7221 */ /* 0x000fe20000010000 */
[----:B------:R-:W2:Y:S01]  /*12f0*/  LDC.64 R16, c[0x0][0x440] ;  /* 0x00011000ff107b82 */ /* 0x000ea20000000a00 */
[----:B------:R-:W-:Y:S01]  /*1300*/  FADD.FTZ R93, R93, R93 ;  /* 0x0000005d5d5d7221 */ /* 0x000fe20000010000 */
[----:B------:R-:W-:Y:S01]  /*1310*/  FADD.FTZ R95, R95, R95 ;  /* 0x0000005f5f5f7221 */ /* 0x000fe20000010000 */
[----:B------:R-:W-:Y:S01]  /*1320*/  LOP3.LUT R154, R18, 0x100, RZ, 0xc0, !PT ;  /* 0x00000100129a7812 */ /* 0x000fe200078ec0ff */
[----:B------:R-:W-:Y:S01]  /*1330*/  FMUL.FTZ R101, R72, R73 ;  /* 0x0000004948657220 */ /* 0x000fe20000410000 */
[----:B------:R-:W-:Y:S01]  /*1340*/  IADD3 R97, PT, PT, R43, -0x2, RZ ;  /* 0xfffffffe2b617810 */ /* 0x000fe20007ffe0ff */
[----:B------:R-:W-:Y:S01]  /*1350*/  FMUL.FTZ R103, R70, R75 ;  /* 0x0000004b46677220 */ /* 0x000fe20000410000 */
[----:B------:R-:W-:Y:S01]  /*1360*/  MOV R74, RZ ;  /* 0x000000ff004a7202 */ /* 0x000fe20000000f00 */
[----:B------:R-:W3:Y:S01]  /*1370*/  LDC.64 R14, c[0x0][0x3a8] ;  /* 0x0000ea00ff0e7b82 */ /* 0x000ee20000000a00 */
[----:B------:R-:W-:Y:S01]  /*1380*/  ISETP.EQ.AND P0, PT, R38, RZ, P0 ;  /* 0x000000ff2600720c */ /* 0x000fe20000702270 */
[----:B------:R-:W-:Y:S01]  /*1390*/  FMUL.FTZ R105, R69, R104 ;  /* 0x0000006845697220 */ /* 0x000fe20000410000 */
[----:B------:R-:W-:Y:S01]  /*13a0*/  LOP3.LUT R99, R99, 0x100, RZ, 0xc0, !PT ;  /* 0x0000010063637812 */ /* 0x000fe200078ec0ff */
[----:B------:R-:W-:Y:S01]  /*13b0*/  FMUL.FTZ R107, R68, R77 ;  /* 0x0000004d446b7220 */ /* 0x000fe20000410000 */
[----:B------:R-:W-:Y:S01]  /*13c0*/  FMUL.FTZ R109, R67, R106 ;  /* 0x0000006a436d7220 */ /* 0x000fe20000410000 */
[----:B------:R-:W-:Y:S01]  /*13d0*/  FMUL.FTZ R110, R66, R79 ;  /* 0x0000004f426e7220 */ /* 0x000fe20000410000 */
[----:B------:R-:W-:Y:S01]  /*13e0*/  FMUL.FTZ R111, R65, R108 ;  /* 0x0000006c416f7220 */ /* 0x000fe20000410000 */
[----:B------:R-:W-:Y:S01]  /*13f0*/  FMUL.FTZ R112, R64, R81 ;  /* 0x0000005140707220 */ /* 0x000fe20000410000 */
[----:B------:R-:W4:Y:S01]  /*1400*/  LDCU UR8, c[0x0][0x394] ;  /* 0x00007280ff0877ac */ /* 0x000f220008000800 */
[----:B------:R-:W0:Y:S01]  /*1410*/  LDCU UR9, c[0x0][0x38c] ;  /* 0x00007180ff0977ac */ /* 0x000e220008000800 */
[----:B------:R-:W-:-:S05]  /*1420*/  UMOV UR4, URZ ;  /* 0x000000ff00047c82 */ /* 0x000fca0008000000 */
.L_x_15363:
[----:B--2---:R-:W-:Y:S02]  /*1430*/  MOV R4, R20 ;  /* 0x0000001400047202 */ /* 0x004fe40000000f00 */
[----:B------:R-:W-:-:S03]  /*1440*/  MOV R5, R39 ;  /* 0x0000002700057202 */ /* 0x000fc60000000f00 */
[----:B---3--:R-:W-:-:S04]  /*1450*/  IMAD.WIDE.U32 R4, R14, UR4, R4 ;  /* 0x000000040e047c25 */ /* 0x008fc8000f8e0004 */
[----:B------:R-:W-:Y:S01]  /*1460*/  IMAD R2, R15, UR4, R5 ;  /* 0x000000040f027c24 */ /* 0x000fe2000f8e0205 */
[----:B--2---:R-:W-:-:S04]  /*1470*/  LEA R12, P1, R4, R16, 0x3 ;  /* 0x00000010040c7211 */ /* 0x004fc800078218ff */
[----:B------:R-:W-:-:S06]  /*1480*/  LEA.HI.X R13, R4, R17, R2, 0x3, P1 ;  /* 0x00000011040d7211 */ /* 0x000fcc00008f1c02 */
[----:B------:R-:W2:Y:S01]  /*1490*/  LDG.E.64 R12, desc[UR16][R12.64] ;  /* 0x000000100c0c7981 */ /* 0x000ea2000c1e1b00 */
[----:B-1----:R-:W-:-:S04]  /*14a0*/  IMAD.WIDE.U32 R4, R128, UR4, RZ ;  /* 0x0000000480047c25 */ /* 0x002fc8000f8e00ff */
[----:B0-----:R-:W-:Y:S01]  /*14b0*/  IMAD.WIDE.U32 R6, R130, UR4, RZ ;  /* 0x0000000482067c25 */ /* 0x001fe2000f8e00ff */
[----:B------:R-:W-:-:S03]  /*14c0*/  LEA R8, P1, R4, R26, 0x3 ;  /* 0x0000001a04087211 */ /* 0x000fc600078218ff */
[----:B------:R-:W-:Y:S01]  /*14d0*/  IMAD R5, R129, UR4, R5 ;  /* 0x0000000481057c24 */ /* 0x000fe2000f8e0205 */
[----:B------:R-:W-:Y:S01]  /*14e0*/  LEA R10, P2, R6, R28, 0x3 ;  /* 0x0000001c060a7211 */ /* 0x000fe200078418ff */
[----:B------:R-:W-:-:S03]  /*14f0*/  IMAD R2, R131, UR4, R7 ;  /* 0x0000000483027c24 */ /* 0x000fc6000f8e0207 */
[----:B------:R-:W-:Y:S02]  /*1500*/  LEA.HI.X R9, R4, R27, R5, 0x3, P1 ;  /* 0x0000001b04097211 */ /* 0x000fe400008f1c05 */
[----:B------:R-:W-:-:S03]  /*1510*/  LEA.HI.X R11, R6, R29, R2, 0x3, P2 ;  /* 0x0000001d060b7211 */ /* 0x000fc600010f1c02 */
        /* <DEDUP_REMOVED lines=9> */
[-C--:B------:R-:W-:Y:S01]  /*15b0*/  FMUL.FTZ R113, R75, R13.reuse ;  /* 0x0000000d4b717220 */ /* 0x080fe20000410000 */
[-C--:B0-----:R-:W-:Y:S01]  /*15c0*/  FMUL.FTZ R9, R104, R13.reuse ;  /* 0x0000000d68097220 */ /* 0x081fe20000410000 */
[----:B-1----:R-:W-:Y:S01]  /*15d0*/  FMUL.FTZ R10, R77, R13 ;  /* 0x0000000d4d0a7220 */ /* 0x002fe20000410000 */
        /* <DEDUP_REMOVED lines=8> */
[----:B------:R-:W-:Y:S01]  /*1660*/  FMUL.RZ R124, R10, 0.15915493667125701904 ;  /* 0x3e22f9830a7c7820 */ /* 0x000fe2000040c000 */
[----:B------:R-:W-:-:S03]  /*1670*/  FMUL.FTZ R10, R77, R2 ;  /* 0x000000024d0a7220 */ /* 0x000fc60000410000 */
[----:B------:R-:W0:Y:S08]  /*1680*/  MUFU.COS R113, R118 ;  /* 0x0000007600717308 */ /* 0x000e300000000000 */
[----:B------:R1:W2:Y:S08]  /*1690*/  MUFU.SIN R115, R118 ;  /* 0x0000007600737308 */ /* 0x0002b00000000400 */
[----:B------:R5:W0:Y:S01]  /*16a0*/  MUFU.EX2 R114, R8 ;  /* 0x0000000800727308 */ /* 0x000a220000000800 */
[----:B-1----:R-:W-:-:S03]  /*16b0*/  FMUL.FTZ R118, R79, R2 ;  /* 0x000000024f767220 */ /* 0x002fc60000410000 */
[----:B------:R-:W1:Y:S01]  /*16c0*/  MUFU.COS R117, R120 ;  /* 0x0000007800757308 */ /* 0x000e620000000000 */
[----:B-----5:R-:W-:-:S07]  /*16d0*/  FMUL.FTZ R8, R106, R13 ;  /* 0x0000000d6a087220 */ /* 0x020fce0000410000 */
[----:B------:R5:W4:Y:S01]  /*16e0*/  MUFU.SIN R11, R120 ;  /* 0x00000078000b7308 */ /* 0x000b220000000400 */
[----:B------:R-:W-:Y:S01]  /*16f0*/  FMUL.RZ R132, R8, 0.15915493667125701904 ;  /* 0x3e22f98308847820 */ /* 0x000fe2000040c000 */
[----:B------:R-:W-:Y:S01]  /*1700*/  FMUL.FTZ R8, R106, R2 ;  /* 0x000000026a087220 */ /* 0x000fe20000410000 */
[C---:B0-----:R-:W-:Y:S01]  /*1710*/  FMUL.FTZ R113, R114.reuse, R113 ;  /* 0x0000007172717220 */ /* 0x041fe20000410000 */
[----:B--2---:R-:W-:-:S04]  /*1720*/  FMUL.FTZ R114, R114, R115 ;  /* 0x0000007372727220 */ /* 0x004fc80000410000 */
[----:B------:R0:W2:Y:S01]  /*1730*/  MUFU.COS R119, R116 ;  /* 0x0000007400777308 */ /* 0x0000a20000000000 */
[-C--:B-----5:R-:W-:Y:S01]  /*1740*/  FMUL.FTZ R120, R108, R2.reuse ;  /* 0x000000026c787220 */ /* 0x0a0fe20000410000 */
[----:B------:R-:W-:-:S06]  /*1750*/  FMUL.FTZ R2, R81, R2 ;  /* 0x0000000251027220 */ /* 0x000fcc0000410000 */
[----:B------:R5:W-:Y:S04]  /*1760*/  MUFU.EX2 R122, R8 ;  /* 0x00000008007a7308 */ /* 0x000be80000000800 */
[----:B0-----:R0:W1:Y:S04]  /*1770*/  MUFU.EX2 R116, R9 ;  /* 0x0000000900747308 */ /* 0x0010680000000800 */
[----:B------:R-:W-:Y:S01]  /*1780*/  MUFU.SIN R125, R132 ;  /* 0x00000084007d7308 */ /* 0x000fe20000000400 */
[-C--:B-----5:R-:W-:Y:S01]  /*1790*/  FMUL.FTZ R8, R81, R13.reuse ;  /* 0x0000000d51087220 */ /* 0x0a0fe20000410000 */
[----:B0-----:R-:W-:-:S03]  /*17a0*/  FMUL.FTZ R9, R79, R13 ;  /* 0x0000000d4f097220 */ /* 0x001fc60000410000 */
[----:B------:R-:W-:Y:S01]  /*17b0*/  FMUL.RZ R136, R8, 0.15915493667125701904 ;  /* 0x3e22f98308887820 */ /* 0x000fe2000040c000 */
[----:B---3--:R-:W-:Y:S02]  /*17c0*/  FMUL.FTZ R8, R4, R7 ;  /* 0x0000000704087220 */ /* 0x008fe40000410000 */
[----:B------:R0:W-:Y:S01]  /*17d0*/  MUFU.COS R127, R132 ;  /* 0x00000084007f7308 */ /* 0x0001e20000000000 */
[----:B------:R-:W-:Y:S01]  /*17e0*/  FMUL.RZ R134, R9, 0.15915493667125701904 ;  /* 0x3e22f98309867820 */ /* 0x000fe2000040c000 */
[----:B------:R-:W-:Y:S01]  /*17f0*/  FMUL.FTZ R9, R108, R13 ;  /* 0x0000000d6c097220 */ /* 0x000fe20000410000 */
[C---:B-1----:R-:W-:Y:S01]  /*1800*/  FMUL.FTZ R115, R116.reuse, R117 ;  /* 0x0000007574737220 */ /* 0x042fe20000410000 */
[----:B----4-:R-:W-:-:S04]  /*1810*/  FMUL.FTZ R116, R116, R11 ;  /* 0x0000000b74747220 */ /* 0x010fc80000410000 */
[----:B------:R-:W2:Y:S01]  /*1820*/  MUFU.EX2 R24, R24 ;  /* 0x0000001800187308 */ /* 0x000ea20000000800 */
[----:B0-----:R-:W-:Y:S01]  /*1830*/  FMUL.RZ R132, R9, 0.15915493667125701904 ;  /* 0x3e22f98309847820 */ /* 0x001fe2000040c000 */
[C---:B------:R-:W-:Y:S02]  /*1840*/  FMUL.FTZ R9, R5.reuse, R7 ;  /* 0x0000000705097220 */ /* 0x040fe40000410000 */
[----:B------:R-:W0:Y:S02]  /*1850*/  MUFU.SIN R121, R124 ;  /* 0x0000007c00797308 */ /* 0x000e240000000400 */
[-C--:B------:R-:W-:Y:S01]  /*1860*/  FFMA.FTZ R4, R4, R6.reuse, -R9 ;  /* 0x0000000604047223 */ /* 0x080fe20000010809 */
[----:B------:R-:W-:Y:S01]  /*1870*/  FFMA.FTZ R6, R5, R6, R8 ;  /* 0x0000000605067223 */ /* 0x000fe20000010008 */
[----:B------:R-:W-:Y:S02]  /*1880*/  IADD3 R5, PT, PT, R154, UR4, RZ ;  /* 0x000000049a057c10 */ /* 0x000fe4000fffe0ff */
[----:B------:R-:W-:Y:S01]  /*1890*/  P2R R8, PR, RZ, 0x8 ;  /* 0x00000008ff087803 */ /* 0x000fe20000000000 */
[----:B------:R-:W-:Y:S01]  /*18a0*/  FMUL.FTZ R141, R91, R4 ;  /* 0x000000045b8d7220 */ /* 0x000fe20000410000 */
[----:B------:R-:W-:Y:S01]  /*18b0*/  MUFU.COS R135, R134 ;  /* 0x0000008600877308 */ /* 0x000fe20000000000 */
[----:B------:R-:W-:Y:S01]  /*18c0*/  SEL R5, R5, R44, !P3 ;  /* 0x0000002c05057207 */ /* 0x000fe20005800000 */
[C---:B--2---:R-:W-:Y:S01]  /*18d0*/  FMUL.FTZ R8, R24.reuse, R119 ;  /* 0x0000007718087220 */ /* 0x044fe20000410000 */
[----:B------:R-:W-:Y:S01]  /*18e0*/  FMUL.FTZ R9, R24, R25 ;  /* 0x0000001918097220 */ /* 0x000fe20000410000 */
[-C--:B------:R-:W-:Y:S01]  /*18f0*/  FMUL.FTZ R143, R93, R4.reuse ;  /* 0x000000045d8f7220 */ /* 0x080fe20000410000 */
[----:B------:R-:W-:Y:S01]  /*1900*/  LEA R5, R5, UR6, 0x3 ;  /* 0x0000000605057c11 */ /* 0x000fe2000f8e18ff */
[----:B------:R-:W-:Y:S01]  /*1910*/  FMUL.FTZ R146, R95, R4 ;  /* 0x000000045f927220 */ /* 0x000fe20000410000 */
[-C--:B------:R-:W-:Y:S01]  /*1920*/  FMUL.FTZ R138, R87, -R6.reuse ;  /* 0x80000006578a7220 */ /* 0x080fe20000410000 */
[----:B------:R-:W-:Y:S01]  /*1930*/  MUFU.COS R139, R132 ;  /* 0x00000084008b7308 */ /* 0x000fe20000000000 */
[-C--:B------:R-:W-:Y:S01]  /*1940*/  FMUL.FTZ R140, R89, -R6.reuse ;  /* 0x80000006598c7220 */ /* 0x080fe20000410000 */
[----:B------:R1:W-:Y:S01]  /*1950*/  STS.64 [R5+0x880], R8 ;  /* 0x0008800805007388 */ /* 0x0003e20000000a00 */
[-C--:B------:R-:W-:Y:S01]  /*1960*/  FMUL.FTZ R142, R91, -R6.reuse ;  /* 0x800000065b8e7220 */ /* 0x080fe20000410000 */
[-C--:B------:R-:W-:Y:S01]  /*1970*/  FMUL.FTZ R144, R93, -R6.reuse ;  /* 0x800000065d907220 */ /* 0x080fe20000410000 */
[----:B------:R-:W-:-:S03]  /*1980*/  FMUL.FTZ R148, R95, -R6 ;  /* 0x800000065f947220 */ /* 0x000fc60000410000 */
[----:B------:R-:W2:Y:S08]  /*1990*/  MUFU.COS R123, R124 ;  /* 0x0000007c007b7308 */ /* 0x000eb00000000000 */
[----:B------:R3:W4:Y:S08]  /*19a0*/  MUFU.SIN R133, R134 ;  /* 0x0000008600857308 */ /* 0x0007300000000400 */
[----:B------:R5:W1:Y:S01]  /*19b0*/  MUFU.SIN R137, R132 ;  /* 0x0000008400897308 */ /* 0x000a620000000400 */
[----:B---3--:R-:W-:-:S07]  /*19c0*/  FMUL.FTZ R134, R83, -R6 ;  /* 0x8000000653867220 */ /* 0x008fce0000410000 */
[----:B------:R-:W-:Y:S01]  /*19d0*/  MUFU.SIN R7, R136 ;  /* 0x0000008800077308 */ /* 0x000fe20000000400 */
[----:B-----5:R-:W-:-:S07]  /*19e0*/  FMUL.FTZ R132, R0, -R6 ;  /* 0x8000000600847220 */ /* 0x020fce0000410000 */
[----:B------:R3:W5:Y:S08]  /*19f0*/  MUFU.COS R11, R136 ;  /* 0x00000088000b7308 */ /* 0x0007700000000000 */
[----:B------:R-:W0:Y:S01]  /*1a00*/  MUFU.EX2 R10, R10 ;  /* 0x0000000a000a7308 */ /* 0x000e220000000800 */
[----:B---3--:R-:W-:-:S03]  /*1a10*/  FMUL.FTZ R136, R85, -R6 ;  /* 0x8000000655887220 */ /* 0x008fc60000410000 */
[----:B------:R0:W3:Y:S04]  /*1a20*/  MUFU.EX2 R124, R118 ;  /* 0x00000076007c7308 */ /* 0x0000e80000000800 */
[----:B------:R4:W1:Y:S04]  /*1a30*/  MUFU.EX2 R126, R120 ;  /* 0x00000078007e7308 */ /* 0x0008680000000800 */
[----:B------:R-:W5:Y:S01]  /*1a40*/  MUFU.EX2 R2, R2 ;  /* 0x0000000200027308 */ /* 0x000f620000000800 */
[C---:B0-----:R-:W-:Y:S01]  /*1a50*/  FMUL.FTZ R118, R10.reuse, R121 ;  /* 0x000000790a767220 */ /* 0x041fe20000410000 */
[----:B--2---:R-:W-:Y:S01]  /*1a60*/  FMUL.FTZ R117, R10, R123 ;  /* 0x0000007b0a757220 */ /* 0x004fe20000410000 */
[C---:B----4-:R-:W-:Y:S01]  /*1a70*/  FMUL.FTZ R120, R122.reuse, R127 ;  /* 0x0000007f7a787220 */ /* 0x050fe20000410000 */
[----:B------:R-:W-:Y:S01]  /*1a80*/  FMUL.FTZ R122, R122, R125 ;  /* 0x0000007d7a7a7220 */ /* 0x000fe20000410000 */
[C---:B---3--:R-:W-:Y:S01]  /*1a90*/  FMUL.FTZ R121, R124.reuse, R135 ;  /* 0x000000877c797220 */ /* 0x048fe20000410000 */
[----:B------:R-:W-:Y:S01]  /*1aa0*/  FMUL.FTZ R124, R124, R133 ;  /* 0x000000857c7c7220 */ /* 0x000fe20000410000 */
[-C--:B------:R-:W-:Y:S01]  /*1ab0*/  FMUL.FTZ R127, R0, R4.reuse ;  /* 0x00000004007f7220 */ /* 0x080fe20000410000 */
[C---:B-1----:R-:W-:Y:S01]  /*1ac0*/  FMUL.FTZ R125, R126.reuse, R139 ;  /* 0x0000008b7e7d7220 */ /* 0x042fe20000410000 */
[----:B------:R-:W-:Y:S01]  /*1ad0*/  FMUL.FTZ R126, R126, R137 ;  /* 0x000000897e7e7220 */ /* 0x000fe20000410000 */
[-C--:B------:R-:W-:Y:S01]  /*1ae0*/  FMUL.FTZ R133, R83, R4.reuse ;  /* 0x0000000453857220 */ /* 0x080fe20000410000 */
[-C--:B------:R-:W-:Y:S01]  /*1af0*/  FMUL.FTZ R135, R85, R4.reuse ;  /* 0x0000000455877220 */ /* 0x080fe20000410000 */
[C---:B-----5:R-:W-:Y:S01]  /*1b00*/  FMUL.FTZ R119, R2.reuse, R11 ;  /* 0x0000000b02777220 */ /* 0x060fe20000410000 */
[----:B------:R-:W-:Y:S01]  /*1b10*/  FMUL.FTZ R123, R2, R7 ;  /* 0x00000007027b7220 */ /* 0x000fe20000410000 */
[-C--:B------:R-:W-:Y:S01]  /*1b20*/  FMUL.FTZ R137, R87, R4.reuse ;  /* 0x0000000457897220 */ /* 0x080fe20000410000 */
[----:B------:R-:W-:Y:S01]  /*1b30*/  FMUL.FTZ R139, R89, R4 ;  /* 0x00000004598b7220 */ /* 0x000fe20000410000 */
[----:B------:R-:W-:Y:S06]  /*1b40*/  BAR.SYNC.DEFER_BLOCKING 0x0 ;  /* 0x0000000000007b1d */ /* 0x000fec0000010000 */
[----:B------:R-:W-:Y:S05]  /*1b50*/  @P1 BRA `(.L_x_15347) ;  /* 0x0000000000201947 */ /* 0x000fea0003800000 */
[----:B------:R-:W-:Y:S01]  /*1b60*/  ISETP.NE.AND P1, PT, R43, UR8, PT ;  /* 0x000000082b007c0c */ /* 0x000fe2000bf25270 */
[----:B------:R-:W-:Y:S01]  /*1b70*/  HFMA2 R10, -RZ, RZ, 1.875, 0 ;  /* 0x3f800000ff0a7431 */ /* 0x000fe200000001ff */
[----:B------:R-:W-:-:S11]  /*1b80*/  MOV R11, RZ ;  /* 0x000000ff000b7202 */ /* 0x000fd60000000f00 */
[----:B------:R-:W-:Y:S05]  /*1b90*/  @!P1 BRA `(.L_x_15348) ;  /* 0x0000000000149947 */ /* 0x000fea0003800000 */
[----:B------:R-:W-:-:S04]  /*1ba0*/  IADD3 R2, PT, PT, R99, UR4, RZ ;  /* 0x0000000463027c10 */ /* 0x000fc8000fffe0ff */
[----:B------:R-:W-:-:S05]  /*1bb0*/  LEA R2, R2, UR6, 0x3 ;  /* 0x0000000602027c11 */ /* 0x000fca000f8e18ff */
[----:B------:R2:W3:Y:S01]  /*1bc0*/  LDS.64 R10, [R2+0x880] ;  /* 0x00088000020a7984 */ /* 0x0004e20000000a00 */
[----:B------:R-:W-:Y:S05]  /*1bd0*/  BRA `(.L_x_15348) ;  /* 0x0000000000047947 */ /* 0x000fea0003800000 */
.L_x_15347:
[----:B------:R0:W1:Y:S02]  /*1be0*/  LDS.64 R10, [R152+UR5+0x1888] ;  /* 0x00188805980a7984 */ /* 0x0000640008000a00 */
.L_x_15348:
[----:B------:R-:W-:Y:S05]  /*1bf0*/  BSYNC.RECONVERGENT B0 ;  /* 0x0000000000007941 */ /* 0x000fea0003800200 */
.L_x_15346:
[----:B--2---:R-:W2:Y:S01]  /*1c00*/  @P0 LDC R2, c[0x0][0x38c] ;  /* 0x0000e300ff020b82 */ /* 0x004ea20000000800 */
[----:B------:R-:W-:Y:S01]  /*1c10*/  CS2R R24, SRZ ;  /* 0x0000000000187805 */ /* 0x000fe2000001ff00 */
[----:B--2---:R-:W-:-:S04]  /*1c20*/  @P0 IMAD R5, R97, R2, UR4 ;  /* 0x0000000461050e24 */ /* 0x004fc8000f8e0202 */
[----:B------:R-:W-:-:S05]  /*1c30*/  @P0 IMAD.WIDE R4, R5, 0x10, R22 ;  /* 0x0000001005040825 */ /* 0x000fca00078e0216 */
[----:B------:R2:W4:Y:S01]  /*1c40*/  @P0 LDG.E.64 R24, desc[UR16][R4.64+0x8] ;  /* 0x0000081004180981 */ /* 0x000522000c1e1b00 */
[-C--:B------:R-:W-:Y:S01]  /*1c50*/  FMUL.FTZ R2, R101, R114.reuse ;  /* 0x0000007265027220 */ /* 0x080fe20000410000 */
[----:B------:R-:W-:Y:S01]  /*1c60*/  FMUL.FTZ R6, RZ, R114 ;  /* 0x00000072ff067220 */ /* 0x000fe20000410000 */
[----:B------:R-:W-:Y:S01]  /*1c70*/  ISETP.GE.AND P1, PT, R57, 0x1, PT ;  /* 0x000000013900780c */ /* 0x000fe20003f26270 */
[----:B------:R-:W-:Y:S01]  /*1c80*/  FMUL.FTZ R151, R123, R146 ;  /* 0x000000927b977220 */ /* 0x000fe20000410000 */
[-C--:B------:R-:W-:Y:S01]  /*1c90*/  FFMA.FTZ R2, RZ, R113.reuse, R2 ;  /* 0x00000071ff027223 */ /* 0x080fe20000010002 */
[----:B------:R-:W-:Y:S01]  /*1ca0*/  FFMA.FTZ R6, R101, R113, -R6 ;  /* 0x0000007165067223 */ /* 0x000fe20000010806 */
[----:B------:R-:W-:Y:S01]  /*1cb0*/  ISETP.NE.AND P6, PT, R153, 0x1f, PT ;  /* 0x0000001f9900780c */ /* 0x000fe20003fc5270 */
[----:B------:R-:W-:Y:S01]  /*1cc0*/  FFMA.FTZ R151, R119, R148, -R151 ;  /* 0x0000009477977223 */ /* 0x000fe20000010897 */
[----:B------:R-:W-:Y:S01]  /*1cd0*/  FADD.FTZ R2, RZ, R2 ;  /* 0x00000002ff027221 */ /* 0x000fe20000010000 */
[----:B------:R-:W-:Y:S01]  /*1ce0*/  FADD.FTZ R6, R103, R6 ;  /* 0x0000000667067221 */ /* 0x000fe20000010000 */
[----:B------:R-:W-:Y:S01]  /*1cf0*/  ISETP.GE.AND P4, PT, R43, UR8, PT ;  /* 0x000000082b007c0c */ /* 0x000fe2000bf86270 */
[----:B------:R-:W-:Y:S01]  /*1d00*/  FADD.FTZ R151, R144, R151 ;  /* 0x0000009790977221 */ /* 0x000fe20000010000 */
[C---:B------:R-:W-:Y:S01]  /*1d10*/  FMUL.FTZ R150, R116.reuse, R2 ;  /* 0x0000000274967220 */ /* 0x040fe20000410000 */
[-C--:B------:R-:W-:Y:S01]  /*1d20*/  FMUL.FTZ R7, R116, R6.reuse ;  /* 0x0000000674077220 */ /* 0x080fe20000410000 */
[----:B------:R-:W-:Y:S01]  /*1d30*/  ULEA UR7, UR4, UR6, 0x4 ;  /* 0x0000000604077291 */ /* 0x000fe2000f8e20ff */
[----:B------:R-:W-:Y:S01]  /*1d40*/  FMUL.FTZ R162, R126, R151 ;  /* 0x000000977ea27220 */ /* 0x000fe20000410000 */
[C---:B------:R-:W-:Y:S01]  /*1d50*/  FFMA.FTZ R150, R115.reuse, R6, -R150 ;  /* 0x0000000673967223 */ /* 0x040fe20000010896 */
[----:B------:R-:W-:Y:S01]  /*1d60*/  FFMA.FTZ R7, R115, R2, R7 ;  /* 0x0000000273077223 */ /* 0x000fe20000010007 */
[----:B------:R-:W-:Y:S01]  /*1d70*/  BSSY.RECONVERGENT B0, `(.L_x_15349) ;  /* 0x00000e6000007945 */ /* 0x000fe20003800200 */
[----:B------:R-:W-:Y:S01]  /*1d80*/  ISETP.GT.U32.AND P2, PT, R153, 0x1b, PT ;  /* 0x0000001b9900780c */ /* 0x000fe20003f44070 */
[----:B------:R-:W-:Y:S01]  /*1d90*/  FADD.FTZ R150, R105, R150 ;  /* 0x0000009669967221 */ /* 0x000fe20000010000 */
[----:B------:R-:W-:Y:S01]  /*1da0*/  FADD.FTZ R7, RZ, R7 ;  /* 0x00000007ff077221 */ /* 0x000fe20000010000 */
[----:B------:R-:W-:-:S02]  /*1db0*/  ISETP.GT.U32.AND P3, PT, R153, 0x17, PT ;  /* 0x000000179900780c */ /* 0x000fc40003f64070 */
[CC--:B------:R-:W-:Y:S01]  /*1dc0*/  FMUL.FTZ R2, R118.reuse, R150.reuse ;  /* 0x0000009676027220 */ /* 0x0c0fe20000410000 */
[-C--:B--2---:R-:W-:Y:S01]  /*1dd0*/  FMUL.FTZ R5, R118, R7.reuse ;  /* 0x0000000776057220 */ /* 0x084fe20000410000 */
[----:B------:R-:W-:Y:S02]  /*1de0*/  ISETP.NE.OR P4, PT, R38, RZ, P4 ;  /* 0x000000ff2600720c */ /* 0x000fe40002785670 */
[C---:B------:R-:W-:Y:S01]  /*1df0*/  FFMA.FTZ R7, R117.reuse, R7, R2 ;  /* 0x0000000775077223 */ /* 0x040fe20000010002 */
[----:B------:R-:W-:Y:S01]  /*1e00*/  FFMA.FTZ R150, R117, R150, -R5 ;  /* 0x0000009675967223 */ /* 0x000fe20000010805 */
[CC--:B------:R-:W-:Y:S01]  /*1e10*/  FMUL.FTZ R2, R8.reuse, R114.reuse ;  /* 0x0000007208027220 */ /* 0x0c0fe20000410000 */
[----:B------:R-:W-:Y:S01]  /*1e20*/  FMUL.FTZ R5, R9, R114 ;  /* 0x0000007209057220 */ /* 0x000fe20000410000 */
[----:B------:R-:W-:Y:S01]  /*1e30*/  FADD.FTZ R145, RZ, R7 ;  /* 0x00000007ff917221 */ /* 0x000fe20000010000 */
[----:B------:R-:W-:Y:S01]  /*1e40*/  FADD.FTZ R7, R107, R150 ;  /* 0x000000966b077221 */ /* 0x000fe20000010000 */
[-C--:B------:R-:W-:Y:S01]  /*1e50*/  FFMA.FTZ R2, R9, R113.reuse, R2 ;  /* 0x0000007109027223 */ /* 0x080fe20000010002 */
[----:B------:R-:W-:Y:S01]  /*1e60*/  FFMA.FTZ R5, R8, R113, -R5 ;  /* 0x0000007108057223 */ /* 0x000fe20000010805 */
[C---:B------:R-:W-:Y:S01]  /*1e70*/  FMUL.FTZ R147, R122.reuse, R145 ;  /* 0x000000917a937220 */ /* 0x040fe20000410000 */
[-C--:B------:R-:W-:Y:S01]  /*1e80*/  FMUL.FTZ R150, R122, R7.reuse ;  /* 0x000000077a967220 */ /* 0x080fe20000410000 */
[-C--:B------:R-:W-:Y:S01]  /*1e90*/  FMUL.FTZ R4, R116, R2.reuse ;  /* 0x0000000274047220 */ /* 0x080fe20000410000 */
[----:B------:R-:W-:Y:S01]  /*1ea0*/  ISETP.GT.U32.AND P5, PT, R153, 0xf, PT ;  /* 0x0000000f9900780c */ /* 0x000fe20003fa4070 */
        /* <DEDUP_REMOVED lines=22> */
[----:B------:R-:W-:Y:S01]  /*2010*/  FMUL.FTZ R5, R126, R147 ;  /* 0x000000937e057220 */ /* 0x000fe20000410000 */
[C---:B------:R-:W-:Y:S01]  /*2020*/  FMUL.FTZ R6, R124.reuse, R145 ;  /* 0x000000917c067220 */ /* 0x040fe20000410000 */
[C---:B------:R-:W-:Y:S01]  /*2030*/  FFMA.FTZ R150, R125.reuse, R147, -R4 ;  /* 0x000000937d967223 */ /* 0x040fe20000010804 */
[----:B------:R-:W-:Y:S01]  /*2040*/  FMUL.FTZ R4, R124, R2 ;  /* 0x000000027c047220 */ /* 0x000fe20000410000 */
[----:B------:R-:W-:Y:S01]  /*2050*/  FFMA.FTZ R5, R125, R156, R5 ;  /* 0x0000009c7d057223 */ /* 0x000fe20000010005 */
[----:B------:R-:W-:Y:S01]  /*2060*/  FFMA.FTZ R6, R121, R2, R6 ;  /* 0x0000000279067223 */ /* 0x000fe20000010006 */
[----:B------:R-:W-:Y:S01]  /*2070*/  FADD.FTZ R150, R111, R150 ;  /* 0x000000966f967221 */ /* 0x000fe20000010000 */
[----:B------:R-:W-:Y:S01]  /*2080*/  FFMA.FTZ R4, R121, R145, -R4 ;  /* 0x0000009179047223 */ /* 0x000fe20000010804 */
        /* <DEDUP_REMOVED lines=9> */
[----:B------:R-:W-:Y:S01]  /*2120*/  FMUL.FTZ R145, R123, R4 ;  /* 0x000000047b917220 */ /* 0x000fe20000410000 */
[----:B------:R-:W-:-:S02]  /*2130*/  FADD.FTZ R2, RZ, R158 ;  /* 0x0000009eff027221 */ /* 0x000fc40000010000 */
[----:B------:R-:W-:Y:S01]  /*2140*/  FADD.FTZ R147, R112, R7 ;  /* 0x0000000770937221 */ /* 0x000fe20000010000 */
[-C--:B------:R-:W-:Y:S01]  /*2150*/  FFMA.FTZ R145, R119, R6.reuse, R145 ;  /* 0x0000000677917223 */ /* 0x080fe20000010091 */
[----:B------:R-:W-:Y:S01]  /*2160*/  FMUL.FTZ R6, R123, R6 ;  /* 0x000000067b067220 */ /* 0x000fe20000410000 */
[----:B------:R-:W2:Y:S03]  /*2170*/  SHFL.UP PT, R156, R2, 0x1, RZ ;  /* 0x04200000029c7989 */ /* 0x000ea600000e00ff */
[----:B------:R-:W-:Y:S01]  /*2180*/  FFMA.FTZ R149, R119, R4, -R6 ;  /* 0x0000000477957223 */ /* 0x000fe20000010806 */
[----:B------:R-:W5:Y:S04]  /*2190*/  SHFL.UP PT, R150, R147, 0x1, RZ ;  /* 0x0420000093967989 */ /* 0x000f6800000e00ff */
[----:B------:R-:W0:Y:S04]  /*21a0*/  SHFL.UP PT, R6, R145, 0x1, RZ ;  /* 0x0420000091067989 */ /* 0x000e2800000e00ff */
[----:B------:R-:W3:Y:S01]  /*21b0*/  SHFL.UP PT, R4, R149, 0x1, RZ ;  /* 0x0420000095047989 */ /* 0x000ee200000e00ff */
[-C--:B--2---:R-:W-:Y:S01]  /*21c0*/  FMUL.FTZ R160, R149, R156.reuse ;  /* 0x0000009c95a07220 */ /* 0x084fe20000410000 */
[----:B------:R-:W-:-:S03]  /*21d0*/  FMUL.FTZ R158, R145, R156 ;  /* 0x0000009c919e7220 */ /* 0x000fc60000410000 */
[-C--:B-----5:R-:W-:Y:S01]  /*21e0*/  FFMA.FTZ R5, R145, R150.reuse, R160 ;  /* 0x0000009691057223 */ /* 0x0a0fe200000100a0 */
[C---:B------:R-:W-:Y:S01]  /*21f0*/  FFMA.FTZ R158, R149.reuse, R150, -R158 ;  /* 0x00000096959e7223 */ /* 0x040fe2000001089e */
[-C--:B0-----:R-:W-:Y:S02]  /*2200*/  FMUL.FTZ R156, R149, R6.reuse ;  /* 0x00000006959c7220 */ /* 0x081fe40000410000 */
[----:B------:R-:W-:Y:S01]  /*2210*/  @P1 FADD.FTZ R2, R2, R5 ;  /* 0x0000000502021221 */ /* 0x000fe20000010000 */
[----:B------:R-:W-:Y:S01]  /*2220*/  FMUL.FTZ R6, R145, R6 ;  /* 0x0000000691067220 */ /* 0x000fe20000410000 */
[----:B------:R-:W-:Y:S01]  /*2230*/  @P1 FADD.FTZ R147, R147, R158 ;  /* 0x0000009e93931221 */ /* 0x000fe20000010000 */
[-C--:B---3--:R-:W-:Y:S02]  /*2240*/  @P1 FFMA.FTZ R145, R145, R4.reuse, R156 ;  /* 0x0000000491911223 */ /* 0x088fe4000001009c */
[----:B------:R-:W0:Y:S01]  /*2250*/  SHFL.UP PT, R156, R2, 0x2, RZ ;  /* 0x04400000029c7989 */ /* 0x000e2200000e00ff */
[----:B------:R-:W-:Y:S01]  /*2260*/  @P1 FFMA.FTZ R149, R149, R4, -R6 ;  /* 0x0000000495951223 */ /* 0x000fe20000010806 */
[----:B------:R-:W-:-:S02]  /*2270*/  ISETP.GE.AND P1, PT, R57, 0x2, PT ;  /* 0x000000023900780c */ /* 0x000fc40003f26270 */
[----:B------:R-:W2:Y:S04]  /*2280*/  SHFL.UP PT, R150, R147, 0x2, RZ ;  /* 0x0440000093967989 */ /* 0x000ea800000e00ff */
[----:B------:R-:W3:Y:S04]  /*2290*/  SHFL.UP PT, R6, R145, 0x2, RZ ;  /* 0x0440000091067989 */ /* 0x000ee800000e00ff */
[----:B------:R-:W5:Y:S01]  /*22a0*/  SHFL.UP PT, R4, R149, 0x2, RZ ;  /* 0x0440000095047989 */ /* 0x000f6200000e00ff */
[-C--:B0-----:R-:W-:Y:S01]  /*22b0*/  FMUL.FTZ R158, R145, R156.reuse ;  /* 0x0000009c919e7220 */ /* 0x081fe20000410000 */
[----:B------:R-:W-:-:S03]  /*22c0*/  FMUL.FTZ R156, R149, R156 ;  /* 0x0000009c959c7220 */ /* 0x000fc60000410000 */
[-C--:B--2---:R-:W-:Y:S01]  /*22d0*/  FFMA.FTZ R158, R149, R150.reuse, -R158 ;  /* 0x00000096959e7223 */ /* 0x084fe2000001089e */
[C---:B------:R-:W-:Y:S01]  /*22e0*/  FFMA.FTZ R7, R145.reuse, R150, R156 ;  /* 0x0000009691077223 */ /* 0x040fe2000001009c */
[-C--:B---3--:R-:W-:Y:S01]  /*22f0*/  FMUL.FTZ R5, R145, R6.reuse ;  /* 0x0000000691057220 */ /* 0x088fe20000410000 */
[----:B------:R-:W-:Y:S02]  /*2300*/  FMUL.FTZ R6, R149, R6 ;  /* 0x0000000695067220 */ /* 0x000fe40000410000 */
[----:B------:R-:W-:Y:S01]  /*2310*/  @P1 FADD.FTZ R2, R2, R7 ;  /* 0x0000000702021221 */ /* 0x000fe20000010000 */
[----:B------:R-:W-:Y:S01]  /*2320*/  @P1 FADD.FTZ R147, R147, R158 ;  /* 0x0000009e93931221 */ /* 0x000fe20000010000 */
[-C--:B-----5:R-:W-:Y:S01]  /*2330*/  @P1 FFMA.FTZ R149, R149, R4.reuse, -R5 ;  /* 0x0000000495951223 */ /* 0x0a0fe20000010805 */
[----:B------:R-:W-:Y:S01]  /*2340*/  @P1 FFMA.FTZ R145, R145, R4, R6 ;  /* 0x0000000491911223 */ /* 0x000fe20000010006 */
[CC--:B-1----:R-:W-:Y:S01]  /*2350*/  FMUL.FTZ R4, R123.reuse, R11.reuse ;  /* 0x0000000b7b047220 */ /* 0x0c2fe20000410000 */
[----:B------:R-:W-:Y:S01]  /*2360*/  FMUL.FTZ R7, R123, R148 ;  /* 0x000000947b077220 */ /* 0x000fe20000410000 */
[----:B------:R-:W0:Y:S01]  /*2370*/  SHFL.UP PT, R156, R2, 0x4, RZ ;  /* 0x04800000029c7989 */ /* 0x000e2200000e00ff */
[C---:B------:R-:W-:Y:S01]  /*2380*/  FMUL.FTZ R6, R119.reuse, R11 ;  /* 0x0000000b77067220 */ /* 0x040fe20000410000 */
[C---:B------:R-:W-:Y:S01]  /*2390*/  FFMA.FTZ R5, R119.reuse, R10, -R4 ;  /* 0x0000000a77057223 */ /* 0x040fe20000010804 */
[----:B------:R-:W-:Y:S01]  /*23a0*/  FFMA.FTZ R4, R119, R146, R7 ;  /* 0x0000009277047223 */ /* 0x000fe20000010007 */
[----:B------:R-:W1:Y:S01]  /*23b0*/  SHFL.UP PT, R150, R147, 0x4, RZ ;  /* 0x0480000093967989 */ /* 0x000e6200000e00ff */
[----:B------:R-:W-:Y:S01]  /*23c0*/  FFMA.FTZ R7, -R123, R10, -R6 ;  /* 0x0000000a7b077223 */ /* 0x000fe20000010906 */
[C---:B------:R-:W-:Y:S01]  /*23d0*/  FMUL.FTZ R160, R126.reuse, R5 ;  /* 0x000000057ea07220 */ /* 0x040fe20000410000 */
[----:B------:R-:W-:Y:S01]  /*23e0*/  FADD.FTZ R155, R143, R4 ;  /* 0x000000048f9b7221 */ /* 0x000fe20000010000 */
[----:B------:R-:W2:Y:S01]  /*23f0*/  SHFL.UP PT, R6, R145, 0x4, RZ ;  /* 0x0480000091067989 */ /* 0x000ea200000e00ff */
[CC--:B------:R-:W-:Y:S01]  /*2400*/  FMUL.FTZ R158, R126.reuse, R7.reuse ;  /* 0x000000077e9e7220 */ /* 0x0c0fe20000410000 */
[C---:B------:R-:W-:Y:S01]  /*2410*/  FFMA.FTZ R160, R125.reuse, R7, -R160 ;  /* 0x000000077da07223 */ /* 0x040fe200000108a0 */
[----:B------:R-:W-:Y:S01]  /*2420*/  FMUL.FTZ R164, R126, R155 ;  /* 0x0000009b7ea47220 */ /* 0x000fe20000410000 */
[----:B------:R-:W3:Y:S01]  /*2430*/  SHFL.UP PT, R4, R149, 0x4, RZ ;  /* 0x0480000095047989 */ /* 0x000ee200000e00ff */
[C---:B------:R-:W-:Y:S01]  /*2440*/  FFMA.FTZ R158, R125.reuse, R5, R158 ;  /* 0x000000057d9e7223 */ /* 0x040fe2000001009e */
[C---:B------:R-:W-:Y:S01]  /*2450*/  FFMA.FTZ R162, R125.reuse, R155, R162 ;  /* 0x0000009b7da27223 */ /* 0x040fe200000100a2 */
[----:B------:R-:W-:Y:S01]  /*2460*/  FFMA.FTZ R151, R125, R151, -R164 ;  /* 0x000000977d977223 */ /* 0x000fe200000108a4 */
[----:B------:R-:W-:Y:S01]  /*2470*/  FMUL.FTZ R164, R124, R160 ;  /* 0x000000a07ca47220 */ /* 0x000fe20000410000 */
[----:B------:R-:W-:Y:S01]  /*2480*/  ISETP.GE.AND P1, PT, R57, 0x4, PT ;  /* 0x000000043900780c */ /* 0x000fe20003f26270 */
[----:B------:R-:W-:Y:S01]  /*2490*/  FADD.FTZ R162, R141, R162 ;  /* 0x000000a28da27221 */ /* 0x000fe20000010000 */
[----:B------:R-:W-:Y:S01]  /*24a0*/  FADD.FTZ R151, R142, R151 ;  /* 0x000000978e977221 */ /* 0x000fe20000010000 */
[-C--:B------:R-:W-:Y:S01]  /*24b0*/  FFMA.FTZ R7, R121, R158.reuse, R164 ;  /* 0x0000009e79077223 */ /* 0x080fe200000100a4 */
[----:B------:R-:W-:-:S02]  /*24c0*/  FMUL.FTZ R164, R124, R158 ;  /* 0x0000009e7ca47220 */ /* 0x000fc40000410000 */
[C---:B------:R-:W-:Y:S01]  /*24d0*/  FMUL.FTZ R5, R124.reuse, R151 ;  /* 0x000000977c057220 */ /* 0x040fe20000410000 */
[----:B0-----:R-:W-:Y:S01]  /*24e0*/  FMUL.FTZ R158, R149, R156 ;  /* 0x0000009c959e7220 */ /* 0x001fe20000410000 */
[----:B------:R-:W-:Y:S01]  /*24f0*/  FFMA.FTZ R155, R121, R160, -R164 ;  /* 0x000000a0799b7223 */ /* 0x000fe200000108a4 */
[----:B------:R-:W-:Y:S01]  /*2500*/  FMUL.FTZ R156, R145, R156 ;  /* 0x0000009c919c7220 */ /* 0x000fe20000410000 */
[----:B------:R-:W-:Y:S01]  /*2510*/  FFMA.FTZ R160, R121, R162, R5 ;  /* 0x000000a279a07223 */ /* 0x000fe20000010005 */
[----:B-1----:R-:W-:Y:S01]  /*2520*/  FFMA.FTZ R5, R145, R150, R158 ;  /* 0x0000009691057223 */ /* 0x002fe2000001009e */
[----:B------:R-:W-:Y:S01]  /*2530*/  FMUL.FTZ R162, R124, R162 ;  /* 0x000000a27ca27220 */ /* 0x000fe20000410000 */
[C---:B------:R-:W-:Y:S01]  /*2540*/  FFMA.FTZ R156, R149.reuse, R150, -R156 ;  /* 0x00000096959c7223 */ /* 0x040fe2000001089c */
[----:B------:R-:W-:Y:S01]  /*2550*/  FMUL.FTZ R157, R122, R155 ;  /* 0x0000009b7a9d7220 */ /* 0x000fe20000410000 */
[----:B------:R-:W-:Y:S01]  /*2560*/  @P1 FADD.FTZ R2, R2, R5 ;  /* 0x0000000502021221 */ /* 0x000fe20000010000 */
[-C--:B--2---:R-:W-:Y:S01]  /*2570*/  FMUL.FTZ R150, R149, R6.reuse ;  /* 0x0000000695967220 */ /* 0x084fe20000410000 */
[----:B------:R-:W-:Y:S01]  /*2580*/  @P1 FADD.FTZ R147, R147, R156 ;  /* 0x0000009c93931221 */ /* 0x000fe20000010000 */
[----:B------:R-:W-:Y:S01]  /*2590*/  FMUL.FTZ R6, R145, R6 ;  /* 0x0000000691067220 */ /* 0x000fe20000410000 */
[----:B------:R-:W-:Y:S01]  /*25a0*/  FFMA.FTZ R151, R121, R151, -R162 ;  /* 0x0000009779977223 */ /* 0x000fe200000108a2 */
[----:B------:R-:W0:Y:S01]  /*25b0*/  SHFL.UP PT, R156, R2, 0x8, RZ ;  /* 0x05000000029c7989 */ /* 0x000e2200000e00ff */
[-C--:B---3--:R-:W-:Y:S01]  /*25c0*/  @P1 FFMA.FTZ R145, R145, R4.reuse, R150 ;  /* 0x0000000491911223 */ /* 0x088fe20000010096 */
[----:B------:R-:W-:Y:S01]  /*25d0*/  @P1 FFMA.FTZ R149, R149, R4, -R6 ;  /* 0x0000000495951223 */ /* 0x000fe20000010806 */
[----:B------:R-:W-:Y:S01]  /*25e0*/  FADD.FTZ R5, R139, R160 ;  /* 0x000000a08b057221 */ /* 0x000fe20000010000 */
[----:B------:R-:W1:Y:S01]  /*25f0*/  SHFL.UP PT, R150, R147, 0x8, RZ ;  /* 0x0500000093967989 */ /* 0x000e6200000e00ff */
[----:B------:R-:W-:Y:S01]  /*2600*/  FADD.FTZ R151, R140, R151 ;  /* 0x000000978c977221 */ /* 0x000fe20000010000 */
[C---:B------:R-:W-:Y:S01]  /*2610*/  FMUL.FTZ R158, R122.reuse, R7 ;  /* 0x000000077a9e7220 */ /* 0x040fe20000410000 */
[C---:B------:R-:W-:Y:S01]  /*2620*/  FMUL.FTZ R162, R122.reuse, R5 ;  /* 0x000000057aa27220 */ /* 0x040fe20000410000 */
[----:B------:R-:W2:Y:S01]  /*2630*/  SHFL.UP PT, R6, R145, 0x8, RZ ;  /* 0x0500000091067989 */ /* 0x000ea200000e00ff */
[----:B------:R-:W-:Y:S01]  /*2640*/  FMUL.FTZ R160, R122, R151 ;  /* 0x000000977aa07220 */ /* 0x000fe20000410000 */
[C---:B------:R-:W-:Y:S01]  /*2650*/  FFMA.FTZ R157, R120.reuse, R7, R157 ;  /* 0x00000007789d7223 */ /* 0x040fe2000001009d */
[C---:B------:R-:W-:Y:S01]  /*2660*/  FFMA.FTZ R151, R120.reuse, R151, -R162 ;  /* 0x0000009778977223 */ /* 0x040fe200000108a2 */
[----:B------:R-:W3:Y:S01]  /*2670*/  SHFL.UP PT, R4, R149, 0x8, RZ ;  /* 0x0500000095047989 */ /* 0x000ee200000e00ff */
[C---:B------:R-:W-:Y:S01]  /*2680*/  FFMA.FTZ R160, R120.reuse, R5, R160 ;  /* 0x0000000578a07223 */ /* 0x040fe200000100a0 */
[----:B------:R-:W-:Y:S01]  /*2690*/  FFMA.FTZ R158, R120, R155, -R158 ;  /* 0x0000009b789e7223 */ /* 0x000fe2000001089e */
[----:B------:R-:W-:Y:S01]  /*26a0*/  ISETP.GE.AND P1, PT, R57, 0x8, PT ;  /* 0x000000083900780c */ /* 0x000fe20003f26270 */
[----:B------:R-:W-:Y:S01]  /*26b0*/  FADD.FTZ R151, R138, R151 ;  /* 0x000000978a977221 */ /* 0x000fe20000010000 */
[C---:B------:R-:W-:Y:S01]  /*26c0*/  FMUL.FTZ R5, R118.reuse, R157 ;  /* 0x0000009d76057220 */ /* 0x040fe20000410000 */
[----:B------:R-:W-:Y:S01]  /*26d0*/  FADD.FTZ R160, R137, R160 ;  /* 0x000000a089a07221 */ /* 0x000fe20000010000 */
[CC--:B------:R-:W-:Y:S01]  /*26e0*/  FMUL.FTZ R162, R118.reuse, R158.reuse ;  /* 0x0000009e76a27220 */ /* 0x0c0fe20000410000 */
[C---:B------:R-:W-:Y:S01]  /*26f0*/  FMUL.FTZ R7, R118.reuse, R151 ;  /* 0x0000009776077220 */ /* 0x040fe20000410000 */
[C---:B------:R-:W-:Y:S01]  /*2700*/  FFMA.FTZ R155, R117.reuse, R158, -R5 ;  /* 0x0000009e759b7223 */ /* 0x040fe20000010805 */
[----:B------:R-:W-:Y:S01]  /*2710*/  FMUL.FTZ R164, R118, R160 ;  /* 0x000000a076a47220 */ /* 0x000fe20000410000 */
[----:B------:R-:W-:Y:S01]  /*2720*/  FFMA.FTZ R162, R117, R157, R162 ;  /* 0x0000009d75a27223 */ /* 0x000fe200000100a2 */
[----:B0-----:R-:W-:Y:S01]  /*2730*/  FMUL.FTZ R158, R149, R156 ;  /* 0x0000009c959e7220 */ /* 0x001fe20000410000 */
[----:B------:R-:W-:Y:S01]  /*2740*/  FFMA.FTZ R160, R117, R160, R7 ;  /* 0x000000a075a07223 */ /* 0x000fe20000010007 */
[----:B------:R-:W-:Y:S01]  /*2750*/  FMUL.FTZ R156, R145, R156 ;  /* 0x0000009c919c7220 */ /* 0x000fe20000410000 */
[----:B------:R-:W-:Y:S01]  /*2760*/  FFMA.FTZ R151, R117, R151, -R164 ;  /* 0x0000009775977223 */ /* 0x000fe200000108a4 */
[-C--:B-1----:R-:W-:Y:S01]  /*2770*/  FFMA.FTZ R7, R145, R150.reuse, R158 ;  /* 0x0000009691077223 */ /* 0x082fe2000001009e */
[----:B------:R-:W-:Y:S01]  /*2780*/  FADD.FTZ R160, R135, R160 ;  /* 0x000000a087a07221 */ /* 0x000fe20000010000 */
[----:B------:R-:W-:Y:S01]  /*2790*/  FFMA.FTZ R156, R149, R150, -R156 ;  /* 0x00000096959c7223 */ /* 0x000fe2000001089c */
[----:B------:R-:W-:Y:S01]  /*27a0*/  FADD.FTZ R151, R136, R151 ;  /* 0x0000009788977221 */ /* 0x000fe20000010000 */
[-C--:B--2---:R-:W-:Y:S01]  /*27b0*/  FMUL.FTZ R5, R145, R6.reuse ;  /* 0x0000000691057220 */ /* 0x084fe20000410000 */
[----:B------:R-:W-:Y:S01]  /*27c0*/  FMUL.FTZ R6, R149, R6 ;  /* 0x0000000695067220 */ /* 0x000fe20000410000 */
[----:B------:R-:W-:Y:S01]  /*27d0*/  @P1 FADD.FTZ R2, R2, R7 ;  /* 0x0000000702021221 */ /* 0x000fe20000010000 */
[----:B------:R-:W-:Y:S01]  /*27e0*/  @P1 FADD.FTZ R147, R147, R156 ;  /* 0x0000009c93931221 */ /* 0x000fe20000010000 */
[-C--:B---3--:R-:W-:Y:S01]  /*27f0*/  @P1 FFMA.FTZ R149, R149, R4.reuse, -R5 ;  /* 0x0000000495951223 */ /* 0x088fe20000010805 */
[----:B------:R-:W-:Y:S01]  /*2800*/  @P1 FFMA.FTZ R145, R145, R4, R6 ;  /* 0x0000000491911223 */ /* 0x000fe20000010006 */
[C---:B------:R-:W-:Y:S01]  /*2810*/  FMUL.FTZ R166, R116.reuse, R160 ;  /* 0x000000a074a67220 */ /* 0x040fe20000410000 */
[----:B------:R-:W0:Y:S01]  /*2820*/  SHFL.UP PT, R158, R2, 0x10, RZ ;  /* 0x06000000029e7989 */ /* 0x000e2200000e00ff */
[CC--:B------:R-:W-:Y:S01]  /*2830*/  FMUL.FTZ R5, R116.reuse, R151.reuse ;  /* 0x0000009774057220 */ /* 0x0c0fe20000410000 */
[C---:B------:R-:W-:Y:S01]  /*2840*/  FMUL.FTZ R164, R116.reuse, R162 ;  /* 0x000000a274a47220 */ /* 0x040fe20000410000 */
[C---:B------:R-:W-:Y:S01]  /*2850*/  FFMA.FTZ R151, R115.reuse, R151, -R166 ;  /* 0x0000009773977223 */ /* 0x040fe200000108a6 */
[----:B------:R-:W1:Y:S01]  /*2860*/  SHFL.UP PT, R6, R145, 0x10, RZ ;  /* 0x0600000091067989 */ /* 0x000e6200000e00ff */
[-C--:B------:R-:W-:Y:S01]  /*2870*/  FMUL.FTZ R150, R116, R155.reuse ;  /* 0x0000009b74967220 */ /* 0x080fe20000410000 */
[C---:B------:R-:W-:Y:S01]  /*2880*/  FFMA.FTZ R160, R115.reuse, R160, R5 ;  /* 0x000000a073a07223 */ /* 0x040fe20000010005 */
[C---:B------:R-:W-:Y:S01]  /*2890*/  FFMA.FTZ R164, R115.reuse, R155, -R164 ;  /* 0x0000009b73a47223 */ /* 0x040fe200000108a4 */
[----:B------:R-:W2:Y:S01]  /*28a0*/  SHFL.UP PT, R156, R147, 0x10, RZ ;  /* 0x06000000939c7989 */ /* 0x000ea200000e00ff */
[----:B------:R-:W-:Y:S01]  /*28b0*/  FADD.FTZ R5, R134, R151 ;  /* 0x0000009786057221 */ /* 0x000fe20000010000 */
[----:B------:R-:W-:Y:S01]  /*28c0*/  FFMA.FTZ R150, R115, R162, R150 ;  /* 0x000000a273967223 */ /* 0x000fe20000010096 */
[C---:B------:R-:W-:Y:S01]  /*28d0*/  FMUL.FTZ R162, R114.reuse, R164 ;  /* 0x000000a472a27220 */ /* 0x040fe20000410000 */
[----:B------:R-:W3:Y:S01]  /*28e0*/  SHFL.UP PT, R4, R149, 0x10, RZ ;  /* 0x0600000095047989 */ /* 0x000ee200000e00ff */
[----:B------:R-:W-:Y:S01]  /*28f0*/  FADD.FTZ R160, R133, R160 ;  /* 0x000000a085a07221 */ /* 0x000fe20000010000 */
[C---:B------:R-:W-:Y:S01]  /*2900*/  FMUL.FTZ R7, R114.reuse, R5 ;  /* 0x0000000572077220 */ /* 0x040fe20000410000 */
[----:B------:R-:W-:Y:S01]  /*2910*/  ISETP.GE.AND P1, PT, R57, 0x10, PT ;  /* 0x000000103900780c */ /* 0x000fe20003f26270 */
[CC--:B------:R-:W-:Y:S01]  /*2920*/  FMUL.FTZ R151, R114.reuse, R150.reuse ;  /* 0x0000009672977220 */ /* 0x0c0fe20000410000 */
[C---:B------:R-:W-:Y:S01]  /*2930*/  FFMA.FTZ R150, R113.reuse, R150, R162 ;  /* 0x0000009671967223 */ /* 0x040fe200000100a2 */
[-C--:B------:R-:W-:Y:S01]  /*2940*/  FMUL.FTZ R166, R114, R160.reuse ;  /* 0x000000a072a67220 */ /* 0x080fe20000410000 */
[C---:B------:R-:W-:Y:S01]  /*2950*/  FFMA.FTZ R162, R113.reuse, R160, R7 ;  /* 0x000000a071a27223 */ /* 0x040fe20000010007 */
[----:B------:R-:W-:-:S02]  /*2960*/  FFMA.FTZ R151, R113, R164, -R151 ;  /* 0x000000a471977223 */ /* 0x000fc40000010897 */
[----:B------:R-:W-:Y:S01]  /*2970*/  FFMA.FTZ R155, R113, R5, -R166 ;  /* 0x00000005719b7223 */ /* 0x000fe200000108a6 */
[-C--:B0-----:R-:W-:Y:S01]  /*2980*/  FMUL.FTZ R160, R145, R158.reuse ;  /* 0x0000009e91a07220 */ /* 0x081fe20000410000 */
[----:B------:R-:W-:Y:S01]  /*2990*/  FMUL.FTZ R158, R149, R158 ;  /* 0x0000009e959e7220 */ /* 0x000fe20000410000 */
[----:B------:R-:W0:Y:S01]  /*29a0*/  SHFL.DOWN PT, R166, R150, 0x1, 0x1f ;  /* 0x08201f0096a67f89 */ /* 0x000e2200000e0000 */
[-C--:B-1----:R-:W-:Y:S01]  /*29b0*/  FMUL.FTZ R5, R145, R6.reuse ;  /* 0x0000000691057220 */ /* 0x082fe20000410000 */
[C---:B------:R-:W-:Y:S01]  /*29c0*/  FMUL.FTZ R6, R149.reuse, R6 ;  /* 0x0000000695067220 */ /* 0x040fe20000410000 */
[-C--:B--2---:R-:W-:Y:S01]  /*29d0*/  FFMA.FTZ R160, R149, R156.reuse, -R160 ;  /* 0x0000009c95a07223 */ /* 0x084fe200000108a0 */
[----:B------:R-:W-:Y:S01]  /*29e0*/  FFMA.FTZ R7, R145, R156, R158 ;  /* 0x0000009c91077223 */ /* 0x000fe2000001009e */
[-C--:B---3--:R-:W-:Y:S01]  /*29f0*/  @P1 FFMA.FTZ R149, R149, R4.reuse, -R5 ;  /* 0x0000000495951223 */ /* 0x088fe20000010805 */
[----:B------:R-:W-:Y:S01]  /*2a00*/  @P1 FFMA.FTZ R145, R145, R4, R6 ;  /* 0x0000000491911223 */ /* 0x000fe20000010006 */
[----:B------:R-:W-:Y:S01]  /*2a10*/  @P1 FADD.FTZ R147, R147, R160 ;  /* 0x000000a093931221 */ /* 0x000fe20000010000 */
[----:B------:R-:W-:Y:S01]  /*2a20*/  @P1 FADD.FTZ R2, R2, R7 ;  /* 0x0000000702021221 */ /* 0x000fe20000010000 */
[----:B------:R-:W1:Y:S01]  /*2a30*/  SHFL.DOWN PT, R160, R151, 0x1, 0x1f ;  /* 0x08201f0097a07f89 */ /* 0x000e6200000e0000 */
[----:B------:R-:W-:Y:S01]  /*2a40*/  HFMA2 R4, -RZ, RZ, 1.875, 0 ;  /* 0x3f800000ff047431 */ /* 0x000fe200000001ff */
[----:B------:R-:W-:-:S02]  /*2a50*/  ISETP.GT.U32.AND P1, PT, R153, 0x1d, PT ;  /* 0x0000001d9900780c */ /* 0x000fc40003f24070 */
[----:B------:R-:W-:Y:S01]  /*2a60*/  CS2R R6, SRZ ;  /* 0x0000000000067805 */ /* 0x000fe2000001ff00 */
[----:B------:R-:W2:Y:S01]  /*2a70*/  SHFL.UP PT, R149, R149, 0x1, RZ ;  /* 0x0420000095957989 */ /* 0x000ea200000e00ff */
[----:B------:R-:W-:-:S03]  /*2a80*/  MOV R5, RZ ;  /* 0x000000ff00057202 */ /* 0x000fc60000000f00 */
[----:B------:R-:W3:Y:S04]  /*2a90*/  SHFL.UP PT, R145, R145, 0x1, RZ ;  /* 0x0420000091917989 */ /* 0x000ee800000e00ff */
[----:B------:R-:W0:Y:S04]  /*2aa0*/  SHFL.UP PT, R147, R147, 0x1, RZ ;  /* 0x0420000093937989 */ /* 0x000e2800000e00ff */
[----:B------:R-:W0:Y:S04]  /*2ab0*/  SHFL.UP PT, R2, R2, 0x1, RZ ;  /* 0x0420000002027989 */ /* 0x000e2800000e00ff */
[----:B----4-:R4:W0:Y:S04]  /*2ac0*/  SHFL.IDX PT, R156, R24, RZ, 0x1f ;  /* 0x00001fff189c7589 */ /* 0x01082800000e0000 */
[----:B------:R5:W0:Y:S01]  /*2ad0*/  SHFL.IDX PT, R158, R25, RZ, 0x1f ;  /* 0x00001fff199e7589 */ /* 0x000a2200000e0000 */
[----:B----4-:R-:W-:Y:S01]  /*2ae0*/  FADD.FTZ R24, R132, R155 ;  /* 0x0000009b84187221 */ /* 0x010fe20000010000 */
[----:B-----5:R-:W-:-:S04]  /*2af0*/  FADD.FTZ R25, R127, R162 ;  /* 0x000000a27f197221 */ /* 0x020fc80000010000 */
[----:B------:R4:W0:Y:S04]  /*2b00*/  SHFL.DOWN PT, R164, R24, 0x1, 0x1f ;  /* 0x08201f0018a47f89 */ /* 0x00082800000e0000 */
[----:B------:R4:W0:Y:S01]  /*2b10*/  SHFL.DOWN PT, R159, R25, 0x1, 0x1f ;  /* 0x08201f00199f7f89 */ /* 0x00082200000e0000 */
[----:B-123--:R-:W-:Y:S05]  /*2b20*/  @!P6 BRA `(.L_x_15350) ;  /* 0x000000000028e947 */ /* 0x00efea0003800000 */
[CC--:B0-----:R-:W-:Y:S01]  /*2b30*/  FMUL.FTZ R157, R151.reuse, R164.reuse ;  /* 0x000000a4979d7220 */ /* 0x0c1fe20000410000 */
[C---:B------:R-:W-:Y:S01]  /*2b40*/  FMUL.FTZ R164, R150.reuse, R164 ;  /* 0x000000a496a47220 */ /* 0x040fe20000410000 */
[CC--:B------:R-:W-:Y:S01]  /*2b50*/  FMUL.FTZ R155, R151.reuse, R160.reuse ;  /* 0x000000a0979b7220 */ /* 0x0c0fe20000410000 */
[C---:B------:R-:W-:Y:S01]  /*2b60*/  FMUL.FTZ R160, R150.reuse, R160 ;  /* 0x000000a096a07220 */ /* 0x040fe20000410000 */
[-C--:B------:R-:W-:Y:S01]  /*2b70*/  FFMA.FTZ R162, R150, R159.reuse, -R157 ;  /* 0x0000009f96a27223 */ /* 0x080fe2000001089d */
[----:B------:R-:W-:Y:S01]  /*2b80*/  FFMA.FTZ R157, R151, R159, R164 ;  /* 0x0000009f979d7223 */ /* 0x000fe200000100a4 */
[C---:B------:R-:W-:Y:S01]  /*2b90*/  FFMA.FTZ R150, R166.reuse, R150, -R155 ;  /* 0x00000096a6967223 */ /* 0x040fe2000001089b */
[----:B------:R-:W-:Y:S01]  /*2ba0*/  FFMA.FTZ R151, R166, R151, R160 ;  /* 0x00000097a6977223 */ /* 0x000fe200000100a0 */
[----:B----4-:R-:W-:Y:S01]  /*2bb0*/  FADD.FTZ R25, R25, R162 ;  /* 0x000000a219197221 */ /* 0x010fe20000010000 */
[----:B------:R-:W-:-:S07]  /*2bc0*/  FADD.FTZ R24, R24, R157 ;  /* 0x0000009d18187221 */ /* 0x000fce0000010000 */
.L_x_15350:
[----:B------:R-:W-:Y:S05]  /*2bd0*/  BSYNC.RECONVERGENT B0 ;  /* 0x0000000000007941 */ /* 0x000fea0003800200 */
.L_x_15349:
[----:B------:R-:W1:Y:S01]  /*2be0*/  @!P4 LDS.128 R4, [UR7+0x1980] ;  /* 0x00198007ff04c984 */ /* 0x000e620008000c00 */
[----:B------:R-:W-:Y:S03]  /*2bf0*/  BSSY.RECONVERGENT B0, `(.L_x_15351) ;  /* 0x0000010000007945 */ /* 0x000fe60003800200 */
[----:B0-----:R0:W2:Y:S04]  /*2c00*/  SHFL.DOWN PT, R166, R150, 0x2, 0x1f ;  /* 0x08401f0096a67f89 */ /* 0x0010a800000e0000 */
[----:B------:R0:W3:Y:S04]  /*2c10*/  SHFL.DOWN PT, R160, R151, 0x2, 0x1f ;  /* 0x08401f0097a07f89 */ /* 0x0000e800000e0000 */
        /* <DEDUP_REMOVED lines=11> */
[----:B----4-:R-:W-:Y:S01]  /*2cd0*/  FADD.FTZ R25, R25, R162 ;  /* 0x000000a219197221 */ /* 0x010fe20000010000 */
[----:B------:R-:W-:-:S07]  /*2ce0*/  FADD.FTZ R24, R24, R157 ;  /* 0x0000009d18187221 */ /* 0x000fce0000010000 */
.L_x_15352:
[----:B------:R-:W-:Y:S05]  /*2cf0*/  BSYNC.RECONVERGENT B0 ;  /* 0x0000000000007941 */ /* 0x000fea0003800200 */
.L_x_15351:
[----:B--2---:R2:W1:Y:S01]  /*2d00*/  SHFL.DOWN PT, R166, R150, 0x4, 0x1f ;  /* 0x08801f0096a67f89 */ /* 0x00446200000e0000 */
[----:B------:R-:W-:Y:S03]  /*2d10*/  BSSY.RECONVERGENT B0, `(.L_x_15353) ;  /* 0x000000f000007945 */ /* 0x000fe60003800200 */
[----:B---3--:R2:W3:Y:S04]  /*2d20*/  SHFL.DOWN PT, R160, R151, 0x4, 0x1f ;  /* 0x08801f0097a07f89 */ /* 0x0084e800000e0000 */
[----:B0-----:R2:W0:Y:S04]  /*2d30*/  SHFL.DOWN PT, R159, R25, 0x4, 0x1f ;  /* 0x08801f00199f7f89 */ /* 0x00142800000e0000 */
        /* <DEDUP_REMOVED lines=8> */
[-C--:B-12---:R-:W-:Y:S01]  /*2dc0*/  FFMA.FTZ R150, R150, R166.reuse, -R155 ;  /* 0x000000a696967223 */ /* 0x086fe2000001089b */
[----:B------:R-:W-:Y:S01]  /*2dd0*/  FFMA.FTZ R151, R151, R166, R160 ;  /* 0x000000a697977223 */ /* 0x000fe200000100a0 */
[----:B----4-:R-:W-:Y:S01]  /*2de0*/  FADD.FTZ R25, R25, R162 ;  /* 0x000000a219197221 */ /* 0x010fe20000010000 */
[----:B------:R-:W-:-:S07]  /*2df0*/  FADD.FTZ R24, R24, R157 ;  /* 0x0000009d18187221 */ /* 0x000fce0000010000 */
.L_x_15354:
[----:B------:R-:W-:Y:S05]  /*2e00*/  BSYNC.RECONVERGENT B0 ;  /* 0x0000000000007941 */ /* 0x000fea0003800200 */
.L_x_15353:
[----:B-1----:R1:W1:Y:S01]  /*2e10*/  SHFL.DOWN PT, R166, R150, 0x8, 0x1f ;  /* 0x09001f0096a67f89 */ /* 0x00226200000e0000 */
[----:B------:R-:W-:Y:S03]  /*2e20*/  BSSY.RECONVERGENT B0, `(.L_x_15355) ;  /* 0x000000f000007945 */ /* 0x000fe60003800200 */
[----:B---3--:R3:W1:Y:S04]  /*2e30*/  SHFL.DOWN PT, R160, R151, 0x8, 0x1f ;  /* 0x09001f0097a07f89 */ /* 0x00866800000e0000 */
        /* <DEDUP_REMOVED lines=13> */
.L_x_15356:
[----:B------:R-:W-:Y:S05]  /*2f10*/  BSYNC.RECONVERGENT B0 ;  /* 0x0000000000007941 */ /* 0x000fea0003800200 */
.L_x_15355:
[----:B-1----:R1:W1:Y:S01]  /*2f20*/  SHFL.DOWN PT, R166, R150, 0x10, 0x1f ;  /* 0x0a001f0096a67f89 */ /* 0x00226200000e0000 */
        /* <DEDUP_REMOVED lines=15> */
.L_x_15358:
[----:B------:R-:W-:Y:S05]  /*3020*/  BSYNC.RECONVERGENT B0 ;  /* 0x0000000000007941 */ /* 0x000fea0003800200 */
.L_x_15357:
[----:B------:R-:W-:Y:S01]  /*3030*/  SHFL.DOWN PT, R161, R151, 0x1, 0x1f ;  /* 0x08201f0097a17f89 */ /* 0x000fe200000e0000 */
[C---:B------:R-:W-:Y:S01]  /*3040*/  ISETP.NE.AND P1, PT, R38.reuse, 0x1f, PT ;  /* 0x0000001f2600780c */ /* 0x040fe20003f25270 */
[----:B------:R-:W-:Y:S01]  /*3050*/  BSSY.RECONVERGENT B0, `(.L_x_15359) ;  /* 0x0000140000007945 */ /* 0x000fe20003800200 */
[----:B------:R-:W-:Y:S01]  /*3060*/  ISETP.NE.AND P2, PT, R38, RZ, PT ;  /* 0x000000ff2600720c */ /* 0x000fe20003f45270 */
[----:B------:R-:W5:Y:S01]  /*3070*/  SHFL.IDX PT, R157, R7, RZ, 0x1f ;  /* 0x00001fff079d7589 */ /* 0x000f6200000e0000 */
[----:B------:R-:W-:-:S03]  /*3080*/  ISETP.GT.AND P3, PT, R57, 0xf, PT ;  /* 0x0000000f3900780c */ /* 0x000fc60003f64270 */
[----:B0-----:R-:W0:Y:S04]  /*3090*/  SHFL.DOWN PT, R159, R150, 0x1, 0x1f ;  /* 0x08201f00969f7f89 */ /* 0x001e2800000e0000 */
[----:B------:R-:W4:Y:S04]  /*30a0*/  SHFL.IDX PT, R155, R6, RZ, 0x1f ;  /* 0x00001fff069b7589 */ /* 0x000f2800000e0000 */
[----:B------:R-:W4:Y:S04]  /*30b0*/  SHFL.DOWN PT, R163, R25, 0x1, 0x1f ;  /* 0x08201f0019a37f89 */ /* 0x000f2800000e0000 */
[----:B------:R-:W4:Y:S04]  /*30c0*/  SHFL.DOWN PT, R165, R24, 0x1, 0x1f ;  /* 0x08201f0018a57f89 */ /* 0x000f2800000e0000 */
[----:B-123--:R-:W1:Y:S01]  /*30d0*/  SHFL.IDX PT, R151, R151, RZ, 0x1f ;  /* 0x00001fff97977589 */ /* 0x00ee6200000e0000 */
[----:B-----5:R-:W-:-:S03]  /*30e0*/  @P1 FMUL.FTZ R160, R161, R157 ;  /* 0x0000009da1a01220 */ /* 0x020fc60000410000 */
[----:B------:R-:W-:Y:S01]  /*30f0*/  SHFL.IDX PT, R150, R150, RZ, 0x1f ;  /* 0x00001fff96967589 */ /* 0x000fe200000e0000 */
[----:B0-----:R-:W-:-:S03]  /*3100*/  @P1 FMUL.FTZ R162, R159, R157 ;  /* 0x0000009d9fa21220 */ /* 0x001fc60000410000 */
[----:B----4-:R-:W-:Y:S01]  /*3110*/  SHFL.IDX PT, R25, R25, RZ, 0x1f ;  /* 0x00001fff19197589 */ /* 0x010fe200000e0000 */
[-C--:B------:R-:W-:Y:S01]  /*3120*/  @P1 FFMA.FTZ R160, R159, R155.reuse, -R160 ;  /* 0x0000009b9fa01223 */ /* 0x080fe200000108a0 */
[----:B------:R-:W-:Y:S02]  /*3130*/  @P1 FFMA.FTZ R162, R161, R155, R162 ;  /* 0x0000009ba1a21223 */ /* 0x000fe400000100a2 */
[----:B------:R-:W-:Y:S01]  /*3140*/  SHFL.IDX PT, R24, R24, RZ, 0x1f ;  /* 0x00001fff18187589 */ /* 0x000fe200000e0000 */
[----:B------:R-:W-:Y:S01]  /*3150*/  @P1 FADD.FTZ R155, R163, R160 ;  /* 0x000000a0a39b1221 */ /* 0x000fe20000010000 */
[-C--:B------:R-:W-:Y:S01]  /*3160*/  FMUL.FTZ R160, R145, R158.reuse ;  /* 0x0000009e91a07220 */ /* 0x080fe20000410000 */
[----:B------:R-:W-:Y:S02]  /*3170*/  @P1 FADD.FTZ R157, R165, R162 ;  /* 0x000000a2a59d1221 */ /* 0x000fe40000010000 */
[-C--:B------:R-:W-:Y:S01]  /*3180*/  FMUL.FTZ R166, R155, R11.reuse ;  /* 0x0000000b9ba67220 */ /* 0x080fe20000410000 */
[C---:B------:R-:W-:Y:S01]  /*3190*/  FMUL.FTZ R162, R149.reuse, R158 ;  /* 0x0000009e95a27220 */ /* 0x040fe20000410000 */
[----:B------:R-:W-:Y:S01]  /*31a0*/  FFMA.FTZ R160, R149, R156, -R160 ;  /* 0x0000009c95a07223 */ /* 0x000fe200000108a0 */
[C---:B------:R-:W-:Y:S01]  /*31b0*/  FMUL.FTZ R164, R157.reuse, R11 ;  /* 0x0000000b9da47220 */ /* 0x040fe20000410000 */
[----:B------:R-:W-:Y:S01]  /*31c0*/  FFMA.FTZ R157, R157, R10, -R166 ;  /* 0x0000000a9d9d7223 */ /* 0x000fe200000108a6 */
[----:B------:R-:W-:Y:S01]  /*31d0*/  FFMA.FTZ R145, R145, R156, R162 ;  /* 0x0000009c91917223 */ /* 0x000fe200000100a2 */
[----:B------:R-:W-:Y:S01]  /*31e0*/  @P2 FADD.FTZ R156, R147, R160 ;  /* 0x000000a0939c2221 */ /* 0x000fe20000010000 */
[----:B------:R-:W-:Y:S01]  /*31f0*/  FFMA.FTZ R155, R155, R10, R164 ;  /* 0x0000000a9b9b7223 */ /* 0x000fe200000100a4 */
[----:B------:R-:W-:Y:S01]  /*3200*/  FADD.FTZ R148, R148, R157 ;  /* 0x0000009d94947221 */ /* 0x000fe20000010000 */
[----:B------:R-:W-:Y:S01]  /*3210*/  @P2 FADD.FTZ R158, R2, R145 ;  /* 0x00000091029e2221 */ /* 0x000fe20000010000 */
[----:B------:R-:W-:Y:S01]  /*3220*/  ISETP.GT.AND P1, PT, R57, 0x1e, PT ;  /* 0x0000001e3900780c */ /* 0x000fe20003f24270 */
[----:B------:R-:W-:Y:S01]  /*3230*/  FADD.FTZ R146, R146, R155 ;  /* 0x0000009b92927221 */ /* 0x000fe20000010000 */
[----:B------:R-:W-:Y:S01]  /*3240*/  FMUL.FTZ R2, R123, R148 ;  /* 0x000000947b027220 */ /* 0x000fe20000410000 */
[C---:B------:R-:W-:Y:S01]  /*3250*/  FMUL.FTZ R11, R9.reuse, R158 ;  /* 0x0000009e090b7220 */ /* 0x040fe20000410000 */
[----:B------:R-:W-:Y:S01]  /*3260*/  FMUL.FTZ R9, R9, R156 ;  /* 0x0000009c09097220 */ /* 0x000fe20000410000 */
[-C--:B------:R-:W-:Y:S01]  /*3270*/  FMUL.FTZ R145, R123, R146.reuse ;  /* 0x000000927b917220 */ /* 0x080fe20000410000 */
[C---:B------:R-:W-:Y:S01]  /*3280*/  FFMA.FTZ R2, R119.reuse, R146, R2 ;  /* 0x0000009277027223 */ /* 0x040fe20000010002 */
[C---:B------:R-:W-:Y:S01]  /*3290*/  FFMA.FTZ R156, R8.reuse, R156, -R11 ;  /* 0x0000009c089c7223 */ /* 0x040fe2000001080b */
[----:B------:R-:W-:Y:S01]  /*32a0*/  FFMA.FTZ R9, R8, R158, R9 ;  /* 0x0000009e08097223 */ /* 0x000fe20000010009 */
[----:B------:R-:W-:Y:S01]  /*32b0*/  FFMA.FTZ R145, R119, R148, -R145 ;  /* 0x0000009477917223 */ /* 0x000fe20000010891 */
[----:B------:R-:W-:Y:S01]  /*32c0*/  FADD.FTZ R2, R143, R2 ;  /* 0x000000028f027221 */ /* 0x000fe20000010000 */
[----:B------:R-:W-:Y:S01]  /*32d0*/  FADD.FTZ R155, R101, R156 ;  /* 0x0000009c659b7221 */ /* 0x000fe20000010000 */
[----:B------:R-:W-:Y:S01]  /*32e0*/  FADD.FTZ R143, RZ, R9 ;  /* 0x00000009ff8f7221 */ /* 0x000fe20000010000 */
[----:B------:R-:W-:Y:S01]  /*32f0*/  FADD.FTZ R145, R144, R145 ;  /* 0x0000009190917221 */ /* 0x000fe20000010000 */
[-C--:B------:R-:W-:Y:S01]  /*3300*/  FMUL.FTZ R144, R126, R2.reuse ;  /* 0x000000027e907220 */ /* 0x080fe20000410000 */
        /* <DEDUP_REMOVED lines=21> */
[----:B------:R-:W-:Y:S01]  /*3460*/  FMUL.FTZ R165, R81, R146 ;  /* 0x0000009251a57220 */ /* 0x000fe20000410000 */
        /* <DEDUP_REMOVED lines=40> */
[----:B------:R-:W-:Y:S01]  /*36f0*/  FMUL.FTZ R11, R114, R133 ;  /* 0x00000085720b7220 */ /* 0x000fe20000410000 */
[----:B------:R-:W-:Y:S01]  /*3700*/  FMUL.FTZ R9, R126, R163 ;  /* 0x000000a37e097220 */ /* 0x000fe20000410000 */
[C---:B------:R-:W-:Y:S01]  /*3710*/  FFMA.FTZ R10, R113.reuse, R133, R10 ;  /* 0x00000085710a7223 */ /* 0x040fe2000001000a */
[----:B------:R-:W-:Y:S01]  /*3720*/  FFMA.FTZ R114, R0, R155, RZ ;  /* 0x0000009b00727223 */ /* 0x000fe200000100ff */
[----:B------:R-:W-:Y:S01]  /*3730*/  FFMA.FTZ R11, R113, R134, -R11 ;  /* 0x00000086710b7223 */ /* 0x000fe2000001080b */
[----:B------:R-:W-:Y:S01]  /*3740*/  FFMA.FTZ R9, R125, R122, R9 ;  /* 0x0000007a7d097223 */ /* 0x000fe20000010009 */
[----:B------:R-:W-:Y:S01]  /*3750*/  FADD.FTZ R127, R127, R10 ;  /* 0x0000000a7f7f7221 */ /* 0x000fe20000010000 */
[----:B------:R-:W-:Y:S01]  /*3760*/  FMUL.FTZ R115, R75, R133 ;  /* 0x000000854b737220 */ /* 0x000fe20000410000 */
[----:B------:R-:W-:Y:S01]  /*3770*/  FFMA.FTZ R8, R125, R163, -R8 ;  /* 0x000000a37d087223 */ /* 0x000fe20000010808 */
[----:B------:R-:W-:Y:S01]  /*3780*/  FADD.FTZ R132, R132, R11 ;  /* 0x0000000b84847221 */ /* 0x000fe20000010000 */
[----:B------:R-:W-:Y:S01]  /*3790*/  FMUL.FTZ R113, R73, R127 ;  /* 0x0000007f49717220 */ /* 0x000fe20000410000 */
[----:B------:R-:W-:Y:S01]  /*37a0*/  FFMA.FTZ R10, R83, R157, R114 ;  /* 0x0000009d530a7223 */ /* 0x000fe20000010072 */
[----:B------:R-:W-:Y:S01]  /*37b0*/  FADD.FTZ R116, -R103, R157 ;  /* 0x0000009d67747221 */ /* 0x000fe20000010100 */
[----:B------:R-:W-:Y:S01]  /*37c0*/  FADD.FTZ R124, RZ, R9 ;  /* 0x00000009ff7c7221 */ /* 0x000fe20000010000 */
[----:B------:R-:W-:Y:S01]  /*37d0*/  FMUL.FTZ R121, R75, R134 ;  /* 0x000000864b797220 */ /* 0x000fe20000410000 */
[----:B------:R-:W-:Y:S01]  /*37e0*/  FMUL.FTZ R125, R142, R115 ;  /* 0x000000738e7d7220 */ /* 0x000fe20000410000 */
[----:B------:R-:W-:Y:S01]  /*37f0*/  FADD.FTZ R162, R111, R8 ;  /* 0x000000086fa27221 */ /* 0x000fe20000010000 */
[----:B------:R-:W-:Y:S01]  /*3800*/  FADD.FTZ R114, -R101, R155 ;  /* 0x0000009b65727221 */ /* 0x000fe20000010100 */
[----:B------:R-:W-:Y:S01]  /*3810*/  FMUL.FTZ R9, R73, R132 ;  /* 0x0000008449097220 */ /* 0x000fe20000410000 */
[----:B------:R-:W-:Y:S01]  /*3820*/  FMUL.FTZ R11, R143, R113 ;  /* 0x000000718f0b7220 */ /* 0x000fe20000410000 */
[----:B------:R-:W-:Y:S01]  /*3830*/  FFMA.FTZ R136, R85, R159, R10 ;  /* 0x0000009f55887223 */ /* 0x000fe2000001000a */
[C---:B------:R-:W-:Y:S01]  /*3840*/  FMUL.FTZ R8, R123.reuse, R124 ;  /* 0x0000007c7b087220 */ /* 0x040fe20000410000 */
[-C--:B------:R-:W-:Y:S01]  /*3850*/  FFMA.FTZ R126, R116, R121.reuse, -R125 ;  /* 0x00000079747e7223 */ /* 0x080fe2000001087d */
[-C--:B------:R-:W-:Y:S01]  /*3860*/  FMUL.FTZ R10, R123, R162.reuse ;  /* 0x000000a27b0a7220 */ /* 0x080fe20000410000 */
[----:B------:R-:W-:Y:S01]  /*3870*/  FMUL.FTZ R125, R142, R121 ;  /* 0x000000798e7d7220 */ /* 0x000fe20000410000 */
[----:B------:R-:W-:Y:S01]  /*3880*/  FFMA.FTZ R123, R114, R9, -R11 ;  /* 0x00000009727b7223 */ /* 0x000fe2000001080b */
[----:B------:R-:W-:Y:S01]  /*3890*/  FMUL.FTZ R121, R104, R135 ;  /* 0x0000008768797220 */ /* 0x000fe20000410000 */
[----:B------:R-:W-:Y:S01]  /*38a0*/  FMUL.FTZ R11, R143, R9 ;  /* 0x000000098f0b7220 */ /* 0x000fe20000410000 */
[----:B------:R-:W-:Y:S01]  /*38b0*/  FFMA.FTZ R9, R119, R162, -R8 ;  /* 0x000000a277097223 */ /* 0x000fe20000010808 */
[----:B------:R-:W-:Y:S01]  /*38c0*/  FFMA.FTZ R8, R116, R115, R125 ;  /* 0x0000007374087223 */ /* 0x000fe2000001007d */
[----:B------:R-:W-:Y:S01]  /*38d0*/  FADD.FTZ R120, -R105, R159 ;  /* 0x0000009f69787221 */ /* 0x000fe20000010100 */
[----:B------:R-:W-:Y:S01]  /*38e0*/  FMUL.FTZ R155, R104, R117 ;  /* 0x00000075689b7220 */ /* 0x000fe20000410000 */
[----:B------:R-:W-:Y:S01]  /*38f0*/  FMUL.FTZ R125, R140, R121 ;  /* 0x000000798c7d7220 */ /* 0x000fe20000410000 */
[----:B------:R-:W-:Y:S01]  /*3900*/  FFMA.FTZ R11, R114, R113, R11 ;  /* 0x00000071720b7223 */ /* 0x000fe2000001000b */
[----:B------:R-:W-:Y:S01]  /*3910*/  FADD.FTZ R123, RZ, R123 ;  /* 0x0000007bff7b7221 */ /* 0x000fe20000010000 */
[----:B------:R-:W-:Y:S01]  /*3920*/  FFMA.FTZ R164, R119, R124, R10 ;  /* 0x0000007c77a47223 */ /* 0x000fe2000001000a */
[-C--:B------:R-:W-:Y:S01]  /*3930*/  FFMA.FTZ R156, R120, R155.reuse, -R125 ;  /* 0x0000009b789c7223 */ /* 0x080fe2000001087d */
[----:B------:R-:W-:Y:S01]  /*3940*/  FADD.FTZ R11, RZ, R11 ;  /* 0x0000000bff0b7221 */ /* 0x000fe20000010000 */
[----:B------:R-:W-:Y:S01]  /*3950*/  FMUL.FTZ R155, R140, R155 ;  /* 0x0000009b8c9b7220 */ /* 0x000fe20000410000 */
[----:B------:R-:W-:Y:S01]  /*3960*/  FMUL.FTZ R119, R77, R137 ;  /* 0x000000894d777220 */ /* 0x000fe20000410000 */
[----:B------:R-:W-:Y:S01]  /*3970*/  FADD.FTZ R123, R123, R126 ;  /* 0x0000007e7b7b7221 */ /* 0x000fe20000010000 */
[----:B------:R-:W-:Y:S01]  /*3980*/  FADD.FTZ R11, R11, R8 ;  /* 0x000000080b0b7221 */ /* 0x000fe20000010000 */
[----:B------:R-:W-:Y:S01]  /*3990*/  FFMA.FTZ R10, R120, R121, R155 ;  /* 0x00000079780a7223 */ /* 0x000fe2000001009b */
[----:B------:R-:W-:Y:S01]  /*39a0*/  FADD.FTZ R126, -R107, R158 ;  /* 0x0000009e6b7e7221 */ /* 0x000fe20000010100 */
[----:B------:R-:W-:Y:S01]  /*39b0*/  FMUL.FTZ R125, R77, R138 ;  /* 0x0000008a4d7d7220 */ /* 0x000fe20000410000 */
[----:B------:R-:W-:Y:S01]  /*39c0*/  FMUL.FTZ R155, R149, R119 ;  /* 0x00000077959b7220 */ /* 0x000fe20000410000 */
[----:B------:R-:W-:Y:S01]  /*39d0*/  FADD.FTZ R10, R11, R10 ;  /* 0x0000000a0b0a7221 */ /* 0x000fe20000010000 */
[----:B------:R-:W-:Y:S01]  /*39e0*/  FFMA.FTZ R136, R87, R158, R136 ;  /* 0x0000009e57887223 */ /* 0x000fe20000010088 */
[-C--:B------:R-:W-:Y:S01]  /*39f0*/  FMUL.FTZ R11, R149, R125.reuse ;  /* 0x0000007d950b7220 */ /* 0x080fe20000410000 */
[----:B------:R-:W-:Y:S01]  /*3a00*/  FFMA.FTZ R155, R126, R125, -R155 ;  /* 0x0000007d7e9b7223 */ /* 0x000fe2000001089b */
[C---:B------:R-:W-:Y:S01]  /*3a10*/  FMUL.FTZ R125, R106.reuse, R139 ;  /* 0x0000008b6a7d7220 */ /* 0x040fe20000410000 */
[----:B------:R-:W-:Y:S01]  /*3a20*/  FADD.FTZ R156, R123, R156 ;  /* 0x0000009c7b9c7221 */ /* 0x000fe20000010000 */
[----:B------:R-:W-:Y:S01]  /*3a30*/  FMUL.FTZ R157, R106, R147 ;  /* 0x000000936a9d7220 */ /* 0x000fe20000410000 */
[----:B------:R-:W-:Y:S01]  /*3a40*/  FADD.FTZ R123, -R109, R161 ;  /* 0x000000a16d7b7221 */ /* 0x000fe20000010100 */
[----:B------:R-:W-:Y:S01]  /*3a50*/  FMUL.FTZ R160, R118, R125 ;  /* 0x0000007d76a07220 */ /* 0x000fe20000410000 */
[----:B------:R-:W-:Y:S01]  /*3a60*/  FFMA.FTZ R136, R89, R161, R136 ;  /* 0x000000a159887223 */ /* 0x000fe20000010088 */
[----:B------:R-:W-:Y:S01]  /*3a70*/  FADD.FTZ R155, R156, R155 ;  /* 0x0000009b9c9b7221 */ /* 0x000fe20000010000 */
[----:B------:R-:W-:Y:S01]  /*3a80*/  FFMA.FTZ R8, R0, -R143, RZ ;  /* 0x8000008f00087223 */ /* 0x000fe200000100ff */
[----:B------:R-:W-:Y:S01]  /*3a90*/  FFMA.FTZ R160, R123, R157, -R160 ;  /* 0x0000009d7ba07223 */ /* 0x000fe200000108a0 */
[----:B------:R-:W-:Y:S01]  /*3aa0*/  FFMA.FTZ R136, R91, R163, R136 ;  /* 0x000000a35b887223 */ /* 0x000fe20000010088 */
[----:B------:R-:W-:Y:S01]  /*3ab0*/  FFMA.FTZ R11, R126, R119, R11 ;  /* 0x000000777e0b7223 */ /* 0x000fe2000001000b */
[----:B------:R-:W-:Y:S01]  /*3ac0*/  FMUL.FTZ R161, R79, R141 ;  /* 0x0000008d4fa17220 */ /* 0x000fe20000410000 */
[----:B------:R-:W-:Y:S01]  /*3ad0*/  FMUL.FTZ R158, R118, R157 ;  /* 0x0000009d769e7220 */ /* 0x000fe20000410000 */
[----:B------:R-:W-:Y:S01]  /*3ae0*/  FADD.FTZ R155, R155, R160 ;  /* 0x000000a09b9b7221 */ /* 0x000fe20000010000 */
[----:B------:R-:W-:Y:S01]  /*3af0*/  FFMA.FTZ R160, R93, R162, R136 ;  /* 0x000000a25da07223 */ /* 0x000fe20000010088 */
[----:B------:R-:W-:Y:S01]  /*3b00*/  FADD.FTZ R169, R112, R9 ;  /* 0x0000000970a97221 */ /* 0x000fe20000010000 */
[----:B------:R-:W-:Y:S01]  /*3b10*/  FFMA.FTZ R8, R83, -R142, R8 ;  /* 0x8000008e53087223 */ /* 0x000fe20000010008 */
[----:B------:R-:W-:Y:S01]  /*3b20*/  FADD.FTZ R10, R10, R11 ;  /* 0x0000000b0a0a7221 */ /* 0x000fe20000010000 */
[----:B------:R-:W-:Y:S01]  /*3b30*/  FADD.FTZ R159, -R110, R163 ;  /* 0x000000a36e9f7221 */ /* 0x000fe20000010100 */
[----:B------:R-:W-:Y:S01]  /*3b40*/  FMUL.FTZ R9, R79, R144 ;  /* 0x000000904f097220 */ /* 0x000fe20000410000 */
[----:B------:R-:W-:Y:S01]  /*3b50*/  FMUL.FTZ R136, R122, R161 ;  /* 0x000000a17a887220 */ /* 0x000fe20000410000 */
[----:B------:R-:W-:Y:S01]  /*3b60*/  FFMA.FTZ R11, R123, R125, R158 ;  /* 0x0000007d7b0b7223 */ /* 0x000fe2000001009e */
[----:B------:R-:W-:Y:S01]  /*3b70*/  FMUL.FTZ R163, R108, R2 ;  /* 0x000000026ca37220 */ /* 0x000fe20000410000 */
[----:B------:R-:W-:Y:S01]  /*3b80*/  FFMA.FTZ R8, R85, -R140, R8 ;  /* 0x8000008c55087223 */ /* 0x000fe20000010008 */
[-C--:B------:R-:W-:Y:S01]  /*3b90*/  FFMA.FTZ R156, R159, R9.reuse, -R136 ;  /* 0x000000099f9c7223 */ /* 0x080fe20000010888 */
[----:B------:R-:W-:Y:S01]  /*3ba0*/  FADD.FTZ R10, R10, R11 ;  /* 0x0000000b0a0a7221 */ /* 0x000fe20000010000 */
[----:B------:R-:W-:Y:S01]  /*3bb0*/  FMUL.FTZ R136, R122, R9 ;  /* 0x000000097a887220 */ /* 0x000fe20000410000 */
[----:B------:R-:W-:Y:S01]  /*3bc0*/  FADD.FTZ R162, -R111, R162 ;  /* 0x000000a26fa27221 */ /* 0x000fe20000010100 */
[----:B------:R-:W-:Y:S01]  /*3bd0*/  FMUL.FTZ R11, R108, R145 ;  /* 0x000000916c0b7220 */ /* 0x000fe20000410000 */
[----:B------:R-:W-:Y:S01]  /*3be0*/  FMUL.FTZ R157, R124, R163 ;  /* 0x000000a37c9d7220 */ /* 0x000fe20000410000 */
[----:B------:R-:W-:Y:S01]  /*3bf0*/  FADD.FTZ R158, RZ, R164 ;  /* 0x000000a4ff9e7221 */ /* 0x000fe20000010000 */
[----:B------:R-:W-:Y:S01]  /*3c00*/  FFMA.FTZ R8, R87, -R149, R8 ;  /* 0x8000009557087223 */ /* 0x000fe20000010008 */
[----:B------:R-:W-:Y:S01]  /*3c10*/  FFMA.FTZ R9, R159, R161, R136 ;  /* 0x000000a19f097223 */ /* 0x000fe20000010088 */
[-C--:B------:R-:W-:Y:S01]  /*3c20*/  FFMA.FTZ R136, R162, R11.reuse, -R157 ;  /* 0x0000000ba2887223 */ /* 0x080fe2000001089d */
[----:B------:R-:W-:Y:S01]  /*3c30*/  FMUL.FTZ R167, R81, R148 ;  /* 0x0000009451a77220 */ /* 0x000fe20000410000 */
[----:B------:R-:W-:Y:S01]  /*3c40*/  FADD.FTZ R164, -R112, R169 ;  /* 0x000000a970a47221 */ /* 0x000fe20000010100 */
[----:B------:R-:W-:Y:S01]  /*3c50*/  FMUL.FTZ R11, R124, R11 ;  /* 0x0000000b7c0b7220 */ /* 0x000fe20000410000 */
[----:B------:R-:W-:Y:S01]  /*3c60*/  FMUL.FTZ R157, R158, R165 ;  /* 0x000000a59e9d7220 */ /* 0x000fe20000410000 */
[----:B------:R-:W-:Y:S01]  /*3c70*/  FFMA.FTZ R8, R89, -R118, R8 ;  /* 0x8000007659087223 */ /* 0x000fe20000010008 */
[----:B------:R-:W-:Y:S01]  /*3c80*/  FADD.FTZ R9, R10, R9 ;  /* 0x000000090a097221 */ /* 0x000fe20000010000 */
[----:B------:R-:W-:Y:S01]  /*3c90*/  FFMA.FTZ R10, R162, R163, R11 ;  /* 0x000000a3a20a7223 */ /* 0x000fe2000001000b */
[-C--:B------:R-:W-:Y:S01]  /*3ca0*/  FFMA.FTZ R157, R164, R167.reuse, -R157 ;  /* 0x000000a7a49d7223 */ /* 0x080fe2000001089d */
[----:B------:R-:W-:Y:S01]  /*3cb0*/  FFMA.FTZ R8, R91, -R122, R8 ;  /* 0x8000007a5b087223 */ /* 0x000fe20000010008 */
[----:B------:R-:W-:Y:S01]  /*3cc0*/  FMUL.FTZ R167, R158, R167 ;  /* 0x000000a79ea77220 */ /* 0x000fe20000410000 */
[----:B------:R-:W-:Y:S01]  /*3cd0*/  FADD.FTZ R155, R155, R156 ;  /* 0x0000009c9b9b7221 */ /* 0x000fe20000010000 */
[----:B------:R-:W-:Y:S01]  /*3ce0*/  FADD.FTZ R10, R9, R10 ;  /* 0x0000000a090a7221 */ /* 0x000fe20000010000 */
[----:B------:R-:W-:Y:S01]  /*3cf0*/  FFMA.FTZ R9, R93, -R124, R8 ;  /* 0x8000007c5d097223 */ /* 0x000fe20000010008 */
[----:B------:R-:W-:Y:S01]  /*3d00*/  FFMA.FTZ R167, R164, R165, R167 ;  /* 0x000000a5a4a77223 */ /* 0x000fe200000100a7 */
[----:B------:R-:W-:Y:S01]  /*3d10*/  FADD.FTZ R136, R155, R136 ;  /* 0x000000889b887221 */ /* 0x000fe20000010000 */
[C---:B------:R-:W-:Y:S01]  /*3d20*/  FFMA.FTZ R160, R95.reuse, R169, R160 ;  /* 0x000000a95fa07223 */ /* 0x040fe200000100a0 */
[----:B------:R-:W-:Y:S01]  /*3d30*/  FFMA.FTZ R11, R95, -R158, R9 ;  /* 0x8000009e5f0b7223 */ /* 0x000fe20000010009 */
[----:B------:R-:W-:Y:S01]  /*3d40*/  FADD.FTZ R8, R10, R167 ;  /* 0x000000a70a087221 */ /* 0x000fe20000010000 */
[----:B------:R-:W-:Y:S01]  /*3d50*/  FADD.FTZ R136, R136, R157 ;  /* 0x0000009d88887221 */ /* 0x000fe20000010000 */
[----:B------:R-:W-:Y:S01]  /*3d60*/  ISETP.GT.AND P2, PT, R57, 0x1d, PT ;  /* 0x0000001d3900780c */ /* 0x000fe20003f44270 */
[----:B------:R-:W0:Y:S01]  /*3d70*/  SHFL.DOWN PT, R157, R160, 0x1, 0x1f ;  /* 0x08201f00a09d7f89 */ /* 0x000e2200000e0000 */
[----:B------:R-:W-:Y:S01]  /*3d80*/  MOV R10, R160 ;  /* 0x000000a0000a7202 */ /* 0x000fe20000000f00 */
[----:B------:R-:W-:Y:S01]  /*3d90*/  FADD.FTZ R102, R165, R102 ;  /* 0x00000066a5667221 */ /* 0x000fe20000010000 */
[----:B------:R-:W-:Y:S01]  /*3da0*/  MOV R9, R136 ;  /* 0x0000008800097202 */ /* 0x000fe20000000f00 */
[----:B------:R-:W2:Y:S01]  /*3db0*/  SHFL.DOWN PT, R166, R11, 0x1, 0x1f ;  /* 0x08201f000ba67f89 */ /* 0x000ea200000e0000 */
[----:B------:R-:W-:Y:S01]  /*3dc0*/  FADD.FTZ R96, R125, R96 ;  /* 0x000000607d607221 */ /* 0x000fe20000010000 */
[----:B------:R-:W-:Y:S01]  /*3dd0*/  FADD.FTZ R94, R119, R94 ;  /* 0x0000005e775e7221 */ /* 0x000fe20000010000 */
[----:B------:R-:W-:Y:S01]  /*3de0*/  FADD.FTZ R100, R163, R100 ;  /* 0x00000064a3647221 */ /* 0x000fe20000010000 */
[----:B------:R-:W3:Y:S01]  /*3df0*/  SHFL.DOWN PT, R155, R8, 0x1, 0x1f ;  /* 0x08201f00089b7f89 */ /* 0x000ee200000e0000 */
[----:B------:R-:W-:Y:S01]  /*3e00*/  FADD.FTZ R98, R161, R98 ;  /* 0x00000062a1627221 */ /* 0x000fe20000010000 */
[----:B------:R-:W-:-:S02]  /*3e10*/  FADD.FTZ R92, R121, R92 ;  /* 0x0000005c795c7221 */ /* 0x000fc40000010000 */
[----:B------:R1:W4:Y:S02]  /*3e20*/  SHFL.DOWN PT, R156, R136, 0x1, 0x1f ;  /* 0x08201f00889c7f89 */ /* 0x00032400000e0000 */
[C---:B-1----:R-:W-:Y:S01]  /*3e30*/  FMUL.FTZ R136, R151.reuse, R4 ;  /* 0x0000000497887220 */ /* 0x042fe20000410000 */
[----:B0-----:R-:W-:Y:S01]  /*3e40*/  @!P1 FADD.FTZ R10, R10, R157 ;  /* 0x0000009d0a0a9221 */ /* 0x001fe20000010000 */
[----:B------:R-:W-:Y:S01]  /*3e50*/  FMUL.FTZ R157, R151, R7 ;  /* 0x00000007979d7220 */ /* 0x000fe20000410000 */
[----:B--2---:R-:W-:-:S03]  /*3e60*/  @!P1 FADD.FTZ R11, R11, R166 ;  /* 0x000000a60b0b9221 */ /* 0x004fc60000010000 */
[----:B------:R-:W0:Y:S01]  /*3e70*/  SHFL.DOWN PT, R169, R10, 0x2, 0x1f ;  /* 0x08401f000aa97f89 */ /* 0x000e2200000e0000 */
[----:B---3--:R-:W-:-:S03]  /*3e80*/  @!P1 FADD.FTZ R8, R155, R8 ;  /* 0x000000089b089221 */ /* 0x008fc60000010000 */
[----:B------:R-:W1:Y:S01]  /*3e90*/  SHFL.DOWN PT, R166, R11, 0x2, 0x1f ;  /* 0x08401f000ba67f89 */ /* 0x000e6200000e0000 */
[-C--:B------:R-:W-:Y:S01]  /*3ea0*/  FMUL.FTZ R155, R151, R5.reuse ;  /* 0x00000005979b7220 */ /* 0x080fe20000410000 */
[----:B------:R-:W-:Y:S01]  /*3eb0*/  FFMA.FTZ R5, R150, R5, R136 ;  /* 0x0000000596057223 */ /* 0x000fe20000010088 */
[----:B----4-:R-:W-:Y:S01]  /*3ec0*/  @!P1 FADD.FTZ R9, R9, R156 ;  /* 0x0000009c09099221 */ /* 0x010fe20000010000 */
[----:B------:R-:W2:Y:S01]  /*3ed0*/  SHFL.DOWN PT, R167, R8, 0x2, 0x1f ;  /* 0x08401f0008a77f89 */ /* 0x000ea200000e0000 */
[-C--:B------:R-:W-:Y:S01]  /*3ee0*/  FMUL.FTZ R156, R151, R6.reuse ;  /* 0x00000006979c7220 */ /* 0x080fe20000410000 */
[----:B------:R-:W-:Y:S01]  /*3ef0*/  ISETP.NE.AND P1, PT, R38, RZ, PT ;  /* 0x000000ff2600720c */ /* 0x000fe20003f25270 */
[C---:B------:R-:W-:Y:S01]  /*3f00*/  FFMA.FTZ R6, R150.reuse, R6, -R157 ;  /* 0x0000000696067223 */ /* 0x040fe2000001089d */
[----:B------:R-:W3:Y:S01]  /*3f10*/  SHFL.DOWN PT, R160, R9, 0x2, 0x1f ;  /* 0x08401f0009a07f89 */ /* 0x000ee200000e0000 */
[C---:B------:R-:W-:Y:S01]  /*3f20*/  FFMA.FTZ R7, R150.reuse, R7, R156 ;  /* 0x0000000796077223 */ /* 0x040fe2000001009c */
[----:B------:R-:W-:Y:S01]  /*3f30*/  FFMA.FTZ R4, R150, R4, -R155 ;  /* 0x0000000496047223 */ /* 0x000fe2000001089b */
[----:B------:R-:W-:Y:S01]  /*3f40*/  FADD.FTZ R6, R25, R6 ;  /* 0x0000000619067221 */ /* 0x000fe20000010000 */
[C---:B------:R-:W-:Y:S01]  /*3f50*/  FMUL.FTZ R151, R13.reuse, R148 ;  /* 0x000000940d977220 */ /* 0x040fe20000410000 */
[----:B------:R-:W-:Y:S01]  /*3f60*/  FADD.FTZ R7, R24, R7 ;  /* 0x0000000718077221 */ /* 0x000fe20000010000 */
[----:B------:R-:W-:-:S02]  /*3f70*/  FMUL.FTZ R25, R13, R146 ;  /* 0x000000920d197220 */ /* 0x000fc40000410000 */
[C---:B------:R-:W-:Y:S02]  /*3f80*/  FFMA.FTZ R151, R12.reuse, R146, R151 ;  /* 0x000000920c977223 */ /* 0x040fe40000010097 */
[----:B------:R-:W-:Y:S01]  /*3f90*/  FFMA.FTZ R25, R12, R148, -R25 ;  /* 0x000000940c197223 */ /* 0x000fe20000010819 */
[----:B------:R4:W-:Y:S01]  /*3fa0*/  @!P1 STS.128 [UR7+0x1980], R4 ;  /* 0x00198004ff009988 */ /* 0x0009e20008000c07 */
[----:B0-----:R-:W-:Y:S01]  /*3fb0*/  @!P2 FADD.FTZ R10, R10, R169 ;  /* 0x000000a90a0aa221 */ /* 0x001fe20000010000 */
[----:B------:R-:W-:Y:S01]  /*3fc0*/  FMUL.FTZ R151, R164, R151 ;  /* 0x00000097a4977220 */ /* 0x000fe20000410000 */
[----:B-1----:R-:W-:-:S03]  /*3fd0*/  @!P2 FADD.FTZ R11, R11, R166 ;  /* 0x000000a60b0ba221 */ /* 0x002fc60000010000 */
[----:B------:R-:W0:Y:S01]  /*3fe0*/  SHFL.DOWN PT, R165, R10, 0x4, 0x1f ;  /* 0x08801f000aa57f89 */ /* 0x000e2200000e0000 */
[----:B------:R-:W-:Y:S01]  /*3ff0*/  FFMA.FTZ R155, R158, R25, R151 ;  /* 0x000000199e9b7223 */ /* 0x000fe20000010097 */
[CC--:B------:R-:W-:Y:S01]  /*4000*/  FMUL.FTZ R25, R13.reuse, R145.reuse ;  /* 0x000000910d197220 */ /* 0x0c0fe20000410000 */
[----:B--2---:R-:W-:Y:S01]  /*4010*/  @!P2 FADD.FTZ R8, R8, R167 ;  /* 0x000000a70808a221 */ /* 0x004fe20000010000 */
[----:B------:R-:W1:Y:S01]  /*4020*/  SHFL.DOWN PT, R24, R11, 0x4, 0x1f ;  /* 0x08801f000b187f89 */ /* 0x000e6200000e0000 */
[-C--:B------:R-:W-:Y:S01]  /*4030*/  FMUL.FTZ R151, R13, R2.reuse ;  /* 0x000000020d977220 */ /* 0x080fe20000410000 */
[C---:B------:R-:W-:Y:S01]  /*4040*/  FFMA.FTZ R25, R12.reuse, R2, R25 ;  /* 0x000000020c197223 */ /* 0x040fe20000010019 */
[----:B---3--:R-:W-:Y:S01]  /*4050*/  @!P2 FADD.FTZ R9, R9, R160 ;  /* 0x000000a00909a221 */ /* 0x008fe20000010000 */
[----:B------:R-:W2:Y:S01]  /*4060*/  SHFL.DOWN PT, R157, R8, 0x4, 0x1f ;  /* 0x08801f00089d7f89 */ /* 0x000ea200000e0000 */
[----:B------:R-:W-:Y:S01]  /*4070*/  ISETP.GT.AND P2, PT, R57, 0x1b, PT ;  /* 0x0000001b3900780c */ /* 0x000fe20003f44270 */
[C---:B----4-:R-:W-:Y:S01]  /*4080*/  FMUL.FTZ R5, R13.reuse, R144 ;  /* 0x000000900d057220 */ /* 0x050fe20000410000 */
[----:B------:R-:W-:Y:S01]  /*4090*/  FFMA.FTZ R151, R12, R145, -R151 ;  /* 0x000000910c977223 */ /* 0x000fe20000010897 */
[----:B------:R-:W3:Y:S01]  /*40a0*/  SHFL.DOWN PT, R6, R9, 0x4, 0x1f ;  /* 0x08801f0009067f89 */ /* 0x000ee200000e0000 */
[----:B------:R-:W-:Y:S01]  /*40b0*/  FMUL.FTZ R25, R162, R25 ;  /* 0x00000019a2197220 */ /* 0x000fe20000410000 */
[-C--:B------:R-:W-:Y:S01]  /*40c0*/  FFMA.FTZ R4, R12, R141.reuse, R5 ;  /* 0x0000008d0c047223 */ /* 0x080fe20000010005 */
[----:B------:R-:W-:Y:S01]  /*40d0*/  FMUL.FTZ R7, R13, R141 ;  /* 0x0000008d0d077220 */ /* 0x000fe20000410000 */
[----:B------:R-:W-:Y:S01]  /*40e0*/  FFMA.FTZ R155, R64, R146, R155 ;  /* 0x00000092409b7223 */ /* 0x000fe2000001009b */
[----:B------:R-:W-:Y:S01]  /*40f0*/  FFMA.FTZ R124, R124, R151, R25 ;  /* 0x000000977c7c7223 */ /* 0x000fe20000010019 */
[----:B------:R-:W-:Y:S01]  /*4100*/  FMUL.FTZ R159, R159, R4 ;  /* 0x000000049f9f7220 */ /* 0x000fe20000410000 */
[----:B------:R-:W-:Y:S01]  /*4110*/  FFMA.FTZ R7, R12, R144, -R7 ;  /* 0x000000900c077223 */ /* 0x000fe20000010807 */
[----:B------:R-:W-:Y:S01]  /*4120*/  FADD.FTZ R74, R155, R74 ;  /* 0x0000004a9b4a7221 */ /* 0x000fe20000010000 */
[----:B------:R-:W-:-:S02]  /*4130*/  FFMA.FTZ R5, R65, R2, R124 ;  /* 0x0000000241057223 */ /* 0x000fc4000001007c */
[----:B------:R-:W-:Y:S01]  /*4140*/  FFMA.FTZ R7, R122, R7, R159 ;  /* 0x000000077a077223 */ /* 0x000fe2000001009f */
[----:B0-----:R-:W-:Y:S01]  /*4150*/  @!P2 FADD.FTZ R10, R10, R165 ;  /* 0x000000a50a0aa221 */ /* 0x001fe20000010000 */
[----:B------:R-:W-:Y:S01]  /*4160*/  FADD.FTZ R76, R5, R76 ;  /* 0x0000004c054c7221 */ /* 0x000fe20000010000 */
[----:B------:R-:W-:Y:S01]  /*4170*/  FMUL.FTZ R5, R13, R139 ;  /* 0x0000008b0d057220 */ /* 0x000fe20000410000 */
[----:B------:R-:W-:Y:S01]  /*4180*/  FFMA.FTZ R7, R66, R141, R7 ;  /* 0x0000008d42077223 */ /* 0x000fe20000010007 */
[----:B-1----:R-:W-:Y:S01]  /*4190*/  @!P2 FADD.FTZ R11, R11, R24 ;  /* 0x000000180b0ba221 */ /* 0x002fe20000010000 */
[----:B------:R-:W0:Y:S01]  /*41a0*/  SHFL.DOWN PT, R145, R10, 0x8, 0x1f ;  /* 0x09001f000a917f89 */ /* 0x000e2200000e0000 */
[-C--:B------:R-:W-:Y:S01]  /*41b0*/  FFMA.FTZ R25, R12, R147.reuse, -R5 ;  /* 0x000000930c197223 */ /* 0x080fe20000010805 */
[C---:B------:R-:W-:Y:S01]  /*41c0*/  FMUL.FTZ R147, R13.reuse, R147 ;  /* 0x000000930d937220 */ /* 0x040fe20000410000 */
[----:B--2---:R-:W-:Y:S01]  /*41d0*/  @!P2 FADD.FTZ R8, R8, R157 ;  /* 0x0000009d0808a221 */ /* 0x004fe20000010000 */
[----:B------:R-:W-:Y:S01]  /*41e0*/  FMUL.FTZ R5, R13, R138 ;  /* 0x0000008a0d057220 */ /* 0x000fe20000410000 */
[----:B------:R-:W-:Y:S01]  /*41f0*/  FADD.FTZ R78, R7, R78 ;  /* 0x0000004e074e7221 */ /* 0x000fe20000010000 */
[C---:B------:R-:W-:Y:S01]  /*4200*/  FFMA.FTZ R2, R12.reuse, R139, R147 ;  /* 0x0000008b0c027223 */ /* 0x040fe20000010093 */
[----:B---3--:R-:W-:Y:S01]  /*4210*/  @!P2 FADD.FTZ R9, R9, R6 ;  /* 0x000000060909a221 */ /* 0x008fe20000010000 */
[----:B------:R-:W1:Y:S01]  /*4220*/  SHFL.DOWN PT, R125, R8, 0x8, 0x1f ;  /* 0x09001f00087d7f89 */ /* 0x000e6200000e0000 */
[----:B------:R-:W-:Y:S01]  /*4230*/  ISETP.GT.AND P2, PT, R57, 0x17, PT ;  /* 0x000000173900780c */ /* 0x000fe20003f44270 */
[-C--:B------:R-:W-:Y:S01]  /*4240*/  FFMA.FTZ R5, R12, R137.reuse, R5 ;  /* 0x000000890c057223 */ /* 0x080fe20000010005 */
[----:B------:R-:W-:Y:S01]  /*4250*/  FMUL.FTZ R123, R123, R2 ;  /* 0x000000027b7b7220 */ /* 0x000fe20000410000 */
[----:B------:R-:W2:Y:S01]  /*4260*/  SHFL.DOWN PT, R6, R11, 0x8, 0x1f ;  /* 0x09001f000b067f89 */ /* 0x000ea200000e0000 */
[C---:B------:R-:W-:Y:S01]  /*4270*/  FMUL.FTZ R7, R13.reuse, R137 ;  /* 0x000000890d077220 */ /* 0x040fe20000410000 */
[----:B------:R-:W-:Y:S01]  /*4280*/  FMUL.FTZ R126, R126, R5 ;  /* 0x000000057e7e7220 */ /* 0x000fe20000410000 */
[C---:B------:R-:W-:Y:S01]  /*4290*/  FMUL.FTZ R5, R13.reuse, R135 ;  /* 0x000000870d057220 */ /* 0x040fe20000410000 */
[----:B------:R-:W3:Y:S01]  /*42a0*/  SHFL.DOWN PT, R4, R9, 0x8, 0x1f ;  /* 0x09001f0009047f89 */ /* 0x000ee200000e0000 */
[----:B------:R-:W-:Y:S01]  /*42b0*/  FMUL.FTZ R2, R13, R117 ;  /* 0x000000750d027220 */ /* 0x000fe20000410000 */
[----:B------:R-:W-:Y:S01]  /*42c0*/  FFMA.FTZ R118, R118, R25, R123 ;  /* 0x0000001976767223 */ /* 0x000fe2000001007b */
[C---:B------:R-:W-:Y:S01]  /*42d0*/  FFMA.FTZ R138, R12.reuse, R138, -R7 ;  /* 0x0000008a0c8a7223 */ /* 0x040fe20000010807 */
[C---:B------:R-:W-:Y:S01]  /*42e0*/  FFMA.FTZ R117, R12.reuse, R117, -R5 ;  /* 0x000000750c757223 */ /* 0x040fe20000010805 */
[----:B------:R-:W-:Y:S01]  /*42f0*/  FFMA.FTZ R5, R12, R135, R2 ;  /* 0x000000870c057223 */ /* 0x000fe20000010002 */
[----:B------:R-:W-:Y:S01]  /*4300*/  FFMA.FTZ R139, R67, R139, R118 ;  /* 0x0000008b438b7223 */ /* 0x000fe20000010076 */
[----:B------:R-:W-:Y:S01]  /*4310*/  FFMA.FTZ R149, R149, R138, R126 ;  /* 0x0000008a95957223 */ /* 0x000fe2000001007e */
[----:B0-----:R-:W-:Y:S01]  /*4320*/  @!P2 FADD.FTZ R10, R10, R145 ;  /* 0x000000910a0aa221 */ /* 0x001fe20000010000 */
[----:B------:R-:W-:Y:S01]  /*4330*/  FMUL.FTZ R119, R120, R5 ;  /* 0x0000000578777220 */ /* 0x000fe20000410000 */
[----:B------:R-:W-:Y:S01]  /*4340*/  FADD.FTZ R80, R139, R80 ;  /* 0x000000508b507221 */ /* 0x000fe20000010000 */
[----:B------:R-:W-:Y:S01]  /*4350*/  FFMA.FTZ R149, R68, R137, R149 ;  /* 0x0000008944957223 */ /* 0x000fe20000010095 */
        /* <DEDUP_REMOVED lines=15> */
.L_x_15360:
[----:B------:R-:W-:Y:S05]  /*4450*/  BSYNC.RECONVERGENT B0 ;  /* 0x0000000000007941 */ /* 0x000fea0003800200 */
.L_x_15359:
[C---:B---3--:R-:W-:Y:S01]  /*4460*/  FMUL.FTZ R2, R13.reuse, R132 ;  /* 0x000000840d027220 */ /* 0x048fe20000410000 */
[CC--:B----4-:R-:W-:Y:S01]  /*4470*/  FMUL.FTZ R25, R13.reuse, R133.reuse ;  /* 0x000000850d197220 */ /* 0x0d0fe20000410000 */
[C---:B-1----:R-:W-:Y:S01]  /*4480*/  FFMA.FTZ R7, R12.reuse, R133, R5 ;  /* 0x000000850c077223 */ /* 0x042fe20000010005 */
        /* <DEDUP_REMOVED lines=24> */
[----:B------:R-:W1:Y:S01]  /*4610*/  @P1 LDS.64 R6, [UR7+0x2980] ;  /* 0x00298007ff061984 */ /* 0x000e620008000a00 */
[----:B0-----:R-:W-:Y:S01]  /*4620*/  @P1 FADD.FTZ R10, R10, R4 ;  /* 0x000000040a0a1221 */ /* 0x001fe20000010000 */
[----:B------:R-:W-:Y:S01]  /*4630*/  @P1 FADD.FTZ R11, R11, R5 ;  /* 0x000000050b0b1221 */ /* 0x000fe20000010000 */
[----:B-1----:R-:W-:Y:S01]  /*4640*/  @P1 FADD.FTZ R8, R8, R6 ;  /* 0x0000000608081221 */ /* 0x002fe20000010000 */
[----:B------:R-:W-:-:S03]  /*4650*/  @P1 FADD.FTZ R9, R9, R7 ;  /* 0x0000000709091221 */ /* 0x000fc60000010000 */
[----:B------:R1:W-:Y:S04]  /*4660*/  STS.64 [UR7+0x3180], R10 ;  /* 0x0031800aff007988 */ /* 0x0003e80008000a07 */
[----:B------:R1:W-:Y:S02]  /*4670*/  STS.64 [UR7+0x2980], R8 ;  /* 0x00298008ff007988 */ /* 0x0003e40008000a07 */
.L_x_15362:
[----:B------:R-:W-:Y:S05]  /*4680*/  BSYNC.RECONVERGENT B0 ;  /* 0x0000000000007941 */ /* 0x000fea0003800200 */
.L_x_15361:
[----:B------:R-:W-:-:S04]  /*4690*/  UIADD3 UR4, UPT, UPT, UR4, 0x1, URZ ;  /* 0x0000000104047890 */ /* 0x000fc8000fffe0ff */
[----:B------:R-:W-:-:S09]  /*46a0*/  UISETP.GE.AND UP0, UPT, UR4, UR9, UPT ;  /* 0x000000090400728c */ /* 0x000fd2000bf06270 */
[----:B------:R-:W-:Y:S05]  /*46b0*/  BRA.U !UP0, `(.L_x_15363) ;  /* 0xffffffcd085c7547 */ /* 0x000fea000b83ffff */
.L_x_15345:
[----:B------:R-:W-:Y:S01]  /*46c0*/  BAR.SYNC.DEFER_BLOCKING 0x0 ;  /* 0x0000000000007b1d */ /* 0x000fe20000010000 */
[----:B------:R-:W-:Y:S02]  /*46d0*/  ISETP.NE.AND P0, PT, R38, RZ, PT ;  /* 0x000000ff2600720c */ /* 0x000fe40003f05270 */
[----:B------:R-:W-:-:S05]  /*46e0*/  SHF.R.S32.HI R19, RZ, 0x1f, R18 ;  /* 0x0000001fff137819 */ /* 0x000fca0000011412 */
[----:B------:R-:W2:Y:S01]  /*46f0*/  LDC.64 R64, c[0x0][0x4f8] ;  /* 0x00013e00ff407b82 */ /* 0x000ea20000000a00 */
[----:B------:R-:W3:Y:S01]  /*4700*/  LDCU.64 UR8, c[0x0][0x500] ;  /* 0x0000a000ff0877ac */ /* 0x000ee20008000a00 */
[----:B------:R-:W4:Y:S01]  /*4710*/  LDCU.64 UR10, c[0x0][0x550] ;  /* 0x0000aa00ff0a77ac */ /* 0x000f220008000a00 */
[----:B------:R-:W-:Y:S04]  /*4720*/  STS [R63], R88 ;  /* 0x000000583f007388 */ /* 0x000fe80000000800 */
[----:B------:R-:W-:Y:S01]  /*4730*/  STS [R63+0x4], R90 ;  /* 0x0000045a3f007388 */ /* 0x000fe20000000800 */
[----:B--2---:R-:W-:-:S03]  /*4740*/  IMAD.WIDE.U32 R4, R64, UR18, R18 ;  /* 0x0000001240047c25 */ /* 0x004fc6000f8e0012 */
[----:B------:R-:W-:Y:S01]  /*4750*/  STS [R63+0x8], R92 ;  /* 0x0000085c3f007388 */ /* 0x000fe20000000800 */
[----:B------:R-:W-:-:S03]  /*4760*/  IMAD R5, R65, UR18, R5 ;  /* 0x0000001241057c24 */ /* 0x000fc6000f8e0205 */
[----:B------:R-:W-:Y:S01]  /*4770*/  STS [R63+0xc], R94 ;  /* 0x00000c5e3f007388 */ /* 0x000fe20000000800 */
[----:B---3--:R-:W-:-:S03]  /*4780*/  IMAD.WIDE.U32 R4, R3, UR8, R4 ;  /* 0x0000000803047c25 */ /* 0x008fc6000f8e0004 */
[----:B------:R-:W-:Y:S01]  /*4790*/  STS [R63+0x10], R96 ;  /* 0x000010603f007388 */ /* 0x000fe20000000800 */
[----:B------:R-:W-:Y:S01]  /*47a0*/  IMAD R2, R3, UR9, R5 ;  /* 0x0000000903027c24 */ /* 0x000fe2000f8e0205 */
[----:B------:R-:W-:Y:S02]  /*47b0*/  IADD3 R5, P1, PT, R42, R4, RZ ;  /* 0x000000042a057210 */ /* 0x000fe40007f3e0ff */
[----:B------:R-:W-:Y:S01]  /*47c0*/  STS [R63+0x14], R98 ;  /* 0x000014623f007388 */ /* 0x000fe20000000800 */
[----:B------:R-:W2:Y:S01]  /*47d0*/  LDCU.64 UR8, c[0x0][0x560] ;  /* 0x0000ac00ff0877ac */ /* 0x000ea20008000a00 */
[----:B------:R-:W-:Y:S02]  /*47e0*/  IADD3.X R2, PT, PT, RZ, R2, RZ, P1, !PT ;  /* 0x00000002ff027210 */ /* 0x000fe40000ffe4ff */
[----:B------:R-:W-:Y:S01]  /*47f0*/  STS [R63+0x18], R100 ;  /* 0x000018643f007388 */ /* 0x000fe20000000800 */
[----:B----4-:R-:W-:-:S03]  /*4800*/  LEA R4, P1, R5, UR10, 0x2 ;  /* 0x0000000a05047c11 */ /* 0x010fc6000f8210ff */
[----:B------:R-:W-:Y:S01]  /*4810*/  STS [R63+0x1c], R102 ;  /* 0x00001c663f007388 */ /* 0x000fe20000000800 */
[----:B------:R-:W-:-:S03]  /*4820*/  NOP ;  /* 0x0000000000007918 */ /* 0x000fc60000000000 */
[----:B------:R-:W-:Y:S01]  /*4830*/  LDS R7, [R54] ;  /* 0x0000000036077984 */ /* 0x000fe20000000800 */
[----:B------:R-:W-:-:S03]  /*4840*/  LEA.HI.X R5, R5, UR11, R2, 0x2, P1 ;  /* 0x0000000b05057c11 */ /* 0x000fc600088f1402 */
[----:B01----:R-:W-:Y:S04]  /*4850*/  LDS R9, [R55+0x80] ;  /* 0x0000800037097984 */ /* 0x003fe80000000800 */
        /* <DEDUP_REMOVED lines=19> */
[----:B------:R-:W-:Y:S04]  /*4990*/  @!P1 STG.E desc[UR16][R4.64+0x100], R11 ;  /* 0x0001000b04009986 */ /* 0x000fe8000c101910 */
[----:B------:R0:W-:Y:S04]  /*49a0*/  @!P4 STG.E desc[UR16][R4.64+0x280], R17 ;  /* 0x000280110400c986 */ /* 0x0001e8000c101910 */
[----:B------:R-:W-:Y:S04]  /*49b0*/  @!P2 STG.E desc[UR16][R4.64+0x180], R13 ;  /* 0x0001800d0400a986 */ /* 0x000fe8000c101910 */
[----:B------:R-:W-:Y:S04]  /*49c0*/  @!P3 STG.E desc[UR16][R4.64+0x200], R15 ;  /* 0x0002000f0400b986 */ /* 0x000fe8000c101910 */
[----:B------:R-:W-:Y:S01]  /*49d0*/  @!P5 STG.E desc[UR16][R4.64+0x300], R25 ;  /* 0x000300190400d986 */ /* 0x000fe2000c101910 */
[----:B0-----:R-:W0:Y:S03]  /*49e0*/  LDC.64 R16, c[0x0][0x518] ;  /* 0x00014600ff107b82 */ /* 0x001e260000000a00 */
[----:B------:R-:W-:Y:S05]  /*49f0*/  @!P6 STG.E desc[UR16][R4.64+0x380], R57 ;  /* 0x000380390400e986 */ /* 0x000fea000c101910 */
[----:B------:R-:W-:Y:S01]  /*4a00*/  BAR.SYNC.DEFER_BLOCKING 0x0 ;  /* 0x0000000000007b1d */ /* 0x000fe20000010000 */
[----:B0-----:R-:W-:-:S04]  /*4a10*/  IMAD.WIDE.U32 R18, R16, UR18, R18 ;  /* 0x0000001210127c25 */ /* 0x001fc8000f8e0012 */
[----:B------:R-:W-:Y:S01]  /*4a20*/  IMAD R19, R17, UR18, R19 ;  /* 0x0000001211137c24 */ /* 0x000fe2000f8e0213 */
        /* <DEDUP_REMOVED lines=25> */
[----:B------:R-:W-:Y:S01]  /*4bc0*/  @!P0 STS [UR6+0x420], R53 ;  /* 0x00042035ff008988 */ /* 0x000fe20008000806 */
[----:B------:R-:W-:Y:S06]  /*4bd0*/  BAR.SYNC.DEFER_BLOCKING 0x0 ;  /* 0x0000000000007b1d */ /* 0x000fec0000010000 */
[----:B------:R-:W0:Y:S01]  /*4be0*/  LDS R0, [UR6+0x420] ;  /* 0x00042006ff007984 */ /* 0x000e220008000800 */
[----:B------:R-:W1:Y:S02]  /*4bf0*/  LDCU.64 UR6, c[0x0][0x520] ;  /* 0x0000a400ff0677ac */ /* 0x000e640008000a00 */
[----:B-1----:R-:W-:-:S04]  /*4c00*/  IMAD.WIDE.U32 R4, R3, UR6, R18 ;  /* 0x0000000603047c25 */ /* 0x002fc8000f8e0012 */
[----:B------:R-:W-:Y:S01]  /*4c10*/  IMAD R2, R3, UR7, R5 ;  /* 0x0000000703027c24 */ /* 0x000fe2000f8e0205 */
[----:B------:R-:W-:-:S04]  /*4c20*/  IADD3 R5, P0, PT, R42, R4, RZ ;  /* 0x000000042a057210 */ /* 0x000fc80007f1e0ff */
[----:B------:R-:W-:Y:S02]  /*4c30*/  IADD3.X R2, PT, PT, RZ, R2, RZ, P0, !PT ;  /* 0x00000002ff027210 */ /* 0x000fe400007fe4ff */
[----:B--2---:R-:W-:-:S04]  /*4c40*/  LEA R4, P0, R5, UR8, 0x2 ;  /* 0x0000000805047c11 */ /* 0x004fc8000f8010ff */
[----:B------:R-:W-:Y:S02]  /*4c50*/  LEA.HI.X R5, R5, UR9, R2, 0x2, P0 ;  /* 0x0000000905057c11 */ /* 0x000fe400080f1402 */
[-C--:B0-----:R-:W-:Y:S02]  /*4c60*/  ISETP.GE.AND P4, PT, R49, R0.reuse, PT ;  /* 0x000000003100720c */ /* 0x081fe40003f86270 */
[-C--:B------:R-:W-:Y:S02]  /*4c70*/  ISETP.GE.AND P5, PT, R50, R0.reuse, PT ;  /* 0x000000003200720c */ /* 0x080fe40003fa6270 */
[-C--:B------:R-:W-:Y:S02]  /*4c80*/  ISETP.GE.AND P6, PT, R51, R0.reuse, PT ;  /* 0x000000003300720c */ /* 0x080fe40003fc6270 */
[-C--:B------:R-:W-:Y:S02]  /*4c90*/  ISETP.GE.AND P1, PT, R42, R0.reuse, PT ;  /* 0x000000002a00720c */ /* 0x080fe40003f26270 */
[----:B------:R-:W-:-:S02]  /*4ca0*/  ISETP.GE.AND P0, PT, R45, R0, PT ;  /* 0x000000002d00720c */ /* 0x000fc40003f06270 */
[-C--:B------:R-:W-:Y:S02]  /*4cb0*/  ISETP.GE.AND P2, PT, R47, R0.reuse, PT ;  /* 0x000000002f00720c */ /* 0x080fe40003f46270 */
[-C--:B------:R-:W-:Y:S01]  /*4cc0*/  ISETP.GE.AND P3, PT, R48, R0.reuse, PT ;  /* 0x000000003000720c */ /* 0x080fe20003f66270 */
[----:B------:R0:W-:Y:S04]  /*4cd0*/  @!P4 STG.E desc[UR16][R4.64+0x280], R13 ;  /* 0x0002800d0400c986 */ /* 0x0001e8000c101910 */
[----:B------:R0:W-:Y:S04]  /*4ce0*/  @!P5 STG.E desc[UR16][R4.64+0x300], R61 ;  /* 0x0003003d0400d986 */ /* 0x0001e8000c101910 */
[----:B------:R0:W-:Y:S04]  /*4cf0*/  @!P6 STG.E desc[UR16][R4.64+0x380], R15 ;  /* 0x0003800f0400e986 */ /* 0x0001e8000c101910 */
[----:B------:R0:W-:Y:S01]  /*4d00*/  @!P1 STG.E desc[UR16][R4.64], R7 ;  /* 0x0000000704009986 */ /* 0x0001e2000c101910 */
[----:B------:R-:W-:-:S03]  /*4d10*/  ISETP.GE.AND P1, PT, R46, R0, PT ;  /* 0x000000002e00720c */ /* 0x000fc60003f26270 */
[----:B------:R0:W-:Y:S01]  /*4d20*/  @!P0 STG.E desc[UR16][R4.64+0x80], R55 ;  /* 0x0000803704008986 */ /* 0x0001e2000c101910 */
[----:B------:R-:W-:Y:S02]  /*4d30*/  ISETP.GT.AND P0, PT, R43, 0x1, PT ;  /* 0x000000012b00780c */ /* 0x000fe40003f04270 */
[----:B------:R-:W-:Y:S01]  /*4d40*/  MOV R43, R52 ;  /* 0x00000034002b7202 */ /* 0x000fe20000000f00 */
[----:B------:R0:W-:Y:S01]  /*4d50*/  @!P2 STG.E desc[UR16][R4.64+0x180], R11 ;  /* 0x0001800b0400a986 */ /* 0x0001e2000c101910 */
[----:B------:R-:W-:-:S03]  /*4d60*/  IADD3 R35, P2, PT, R35, -0x400, RZ ;  /* 0xfffffc0023237810 */ /* 0x000fc60007f5e0ff */
[----:B------:R0:W-:Y:S01]  /*4d70*/  @!P3 STG.E desc[UR16][R4.64+0x200], R59 ;  /* 0x0002003b0400b986 */ /* 0x0001e2000c101910 */
[----:B------:R-:W-:Y:S02]  /*4d80*/  IADD3 R33, P3, PT, R33, -0x400, RZ ;  /* 0xfffffc0021217810 */ /* 0x000fe40007f7e0ff */
[----:B------:R-:W-:Y:S01]  /*4d90*/  IADD3.X R34, PT, PT, R34, -0x1, RZ, P2, !PT ;  /* 0xffffffff22227810 */ /* 0x000fe200017fe4ff */
[----:B------:R0:W-:Y:S01]  /*4da0*/  @!P1 STG.E desc[UR16][R4.64+0x100], R9 ;  /* 0x0001000904009986 */ /* 0x0001e2000c101910 */
[----:B------:R-:W-:Y:S02]  /*4db0*/  IADD3 R37, P1, PT, R37, -0x400, RZ ;  /* 0xfffffc0025257810 */ /* 0x000fe40007f3e0ff */
[----:B------:R-:W-:Y:S02]  /*4dc0*/  IADD3.X R32, PT, PT, R32, -0x1, RZ, P3, !PT ;  /* 0xffffffff20207810 */ /* 0x000fe40001ffe4ff */
[----:B------:R-:W-:Y:S01]  /*4dd0*/  IADD3.X R36, PT, PT, R36, -0x1, RZ, P1, !PT ;  /* 0xffffffff24247810 */ /* 0x000fe20000ffe4ff */
[----:B------:R-:W-:Y:S08]  /*4de0*/  @P0 BRA `(.L_x_15364) ;  /* 0xffffffb800280947 */ /* 0x000ff0000383ffff */
.L_x_15344:
[----:B0-----:R-:W0:Y:S01]  /*4df0*/  LDC.64 R8, c[0x0][0x548] ;  /* 0x00015200ff087b82 */ /* 0x001e220000000a00 */
[----:B------:R-:W1:Y:S01]  /*4e00*/  S2R R19, SR_TID.X ;  /* 0x0000000000137919 */ /* 0x000e620000002100 */
        /* <DEDUP_REMOVED lines=11> */
[----:B0-----:R-:W-:-:S05]  /*4ec0*/  @P1 FADD R0, R0, R41 ;  /* 0x0000002900001221 */ /* 0x001fca0000000000 */
[----:B------:R-:W0:Y:S01]  /*4ed0*/  SHFL.DOWN P1, R5, R0, 0x2, 0x1f ;  /* 0x08401f0000057f89 */ /* 0x000e220000020000 */
[----:B-1----:R-:W-:Y:S02]  /*4ee0*/  ISETP.NE.AND P3, PT, R4, RZ, PT ;  /* 0x000000ff0400720c */ /* 0x002fe40003f65270 */
[----:B------:R-:W1:Y:S11]  /*4ef0*/  S2R R4, SR_TID.X ;  /* 0x0000000000047919 */ /* 0x000e760000002100 */
        /* <DEDUP_REMOVED lines=17> */
.L_x_15366:
[----:B------:R-:W-:Y:S05]  /*5010*/  BSYNC.RECONVERGENT B0 ;  /* 0x0000000000007941 */ /* 0x000fea0003800200 */
.L_x_15365:
[----:B------:R-:W-:Y:S05]  /*5020*/  @!P0 BRA `(.L_x_15367) ;  /* 0x0000000000688947 */ /* 0x000fea0003800000 */
[----:B------:R-:W-:Y:S06]  /*5030*/  BAR.SYNC.DEFER_BLOCKING 0x0 ;  /* 0x0000000000007b1d */ /* 0x000fec0000010000 */
[----:B------:R-:W-:Y:S01]  /*5040*/  BSSY.RECONVERGENT B0, `(.L_x_15367) ;  /* 0x0000018000007945 */ /* 0x000fe20003800200 */
[----:B-1----:R-:W1:Y:S01]  /*5050*/  SHFL.DOWN P0, R5, R40, 0x1, 0x1f ;  /* 0x08201f0028057f89 */ /* 0x002e620000000000 */
[----:B------:R-:W2:Y:S01]  /*5060*/  S2R R4, SR_LANEID ;  /* 0x0000000000047919 */ /* 0x000ea20000000000 */
[----:B0-----:R-:W0:Y:S01]  /*5070*/  S2R R6, SR_TID.X ;  /* 0x0000000000067919 */ /* 0x001e220000002100 */
[----:B-1----:R-:W-:-:S05]  /*5080*/  @P0 FADD R5, R5, R40 ;  /* 0x0000002805050221 */ /* 0x002fca0000000000 */
[----:B------:R-:W1:Y:S01]  /*5090*/  SHFL.DOWN P0, R0, R5, 0x2, 0x1f ;  /* 0x08401f0005007f89 */ /* 0x000e620000000000 */
[----:B--2---:R-:W-:-:S13]  /*50a0*/  ISETP.NE.AND P1, PT, R4, RZ, PT ;  /* 0x000000ff0400720c */ /* 0x004fda0003f25270 */
[----:B------:R-:W2:Y:S01]  /*50b0*/  @!P1 S2R R13, SR_CgaCtaId ;  /* 0x00000000000d9919 */ /* 0x000ea20000008800 */
[----:B------:R-:W-:Y:S01]  /*50c0*/  @!P1 MOV R4, 0x400 ;  /* 0x0000040000049802 */ /* 0x000fe20000000f00 */
[----:B-1----:R-:W-:-:S05]  /*50d0*/  @P0 FADD R0, R5, R0 ;  /* 0x0000000005000221 */ /* 0x002fca0000000000 */
[----:B------:R-:W1:Y:S01]  /*50e0*/  SHFL.DOWN P0, R7, R0, 0x4, 0x1f ;  /* 0x08801f0000077f89 */ /* 0x000e620000000000 */
[----:B--2---:R-:W-:Y:S01]  /*50f0*/  @!P1 LEA R4, R13, R4, 0x18 ;  /* 0x000000040d049211 */ /* 0x004fe200078ec0ff */
[----:B-1----:R-:W-:-:S05]  /*5100*/  @P0 FADD R7, R0, R7 ;  /* 0x0000000700070221 */ /* 0x002fca0000000000 */
[----:B------:R-:W1:Y:S02]  /*5110*/  SHFL.DOWN P0, R2, R7, 0x8, 0x1f ;  /* 0x09001f0007027f89 */ /* 0x000e640000000000 */
[----:B-1----:R-:W-:-:S05]  /*5120*/  @P0 FADD R2, R7, R2 ;  /* 0x0000000207020221 */ /* 0x002fca0000000000 */
[----:B------:R-:W1:Y:S02]  /*5130*/  SHFL.DOWN P0, R9, R2, 0x10, 0x1f ;  /* 0x0a001f0002097f89 */ /* 0x000e640000000000 */
[----:B-1----:R-:W-:Y:S01]  /*5140*/  @P0 FADD R9, R2, R9 ;  /* 0x0000000902090221 */ /* 0x002fe20000000000 */
[----:B0-----:R-:W-:-:S04]  /*5150*/  ISETP.NE.AND P0, PT, R6, RZ, PT ;  /* 0x000000ff0600720c */ /* 0x001fc80003f05270 */
[----:B------:R0:W-:Y:S01]  /*5160*/  @!P1 STS [R4+0x434], R9 ;  /* 0x0004340904009388 */ /* 0x0001e20000000800 */
[----:B------:R-:W-:Y:S08]  /*5170*/  BAR.SYNC.DEFER_BLOCKING 0x0 ;  /* 0x0000000000007b1d */ /* 0x000ff00000010000 */
[----:B------:R-:W-:Y:S05]  /*5180*/  @P0 BRA `(.L_x_15368) ;  /* 0x00000000000c0947 */ /* 0x000fea0003800000 */
[----:B0-----:R-:W-:-:S04]  /*5190*/  LEA R4, P0, R3, R10, 0x2 ;  /* 0x0000000a03047211 */ /* 0x001fc800078010ff */
[----:B------:R-:W-:-:S05]  /*51a0*/  LEA.HI.X R5, R3, R11, RZ, 0x2, P0 ;  /* 0x0000000b03057211 */ /* 0x000fca00000f14ff */
[----:B------:R1:W-:Y:S04]  /*51b0*/  REDG.E.ADD.F32.FTZ.RN.STRONG.GPU desc[UR16][R4.64], R9 ;  /* 0x00000009040079a6 */ /* 0x0003e8000c12f310 */
.L_x_15368:
[----:B------:R-:W-:Y:S05]  /*51c0*/  BSYNC.RECONVERGENT B0 ;  /* 0x0000000000007941 */ /* 0x000fea0003800200 */
.L_x_15367:
[----:B------:R-:W-:Y:S05]  /*51d0*/  @P2 EXIT ;  /* 0x000000000000294d */ /* 0x000fea0003800000 */
[----:B------:R-:W0:Y:S01]  /*51e0*/  LDCU.64 UR8, c[0x0][0x4e8] ;  /* 0x00009d00ff0877ac */ /* 0x000e220008000a00 */
[----:B------:R-:W2:Y:S01]  /*51f0*/  S2UR UR5, SR_CgaCtaId ;  /* 0x00000000000579c3 */ /* 0x000ea20000008800 */
[----:B------:R-:W-:Y:S01]  /*5200*/  BSSY.RECONVERGENT B0, `(.L_x_15369) ;  /* 0x000004e000007945 */ /* 0x000fe20003800200 */
[----:B------:R-:W3:Y:S01]  /*5210*/  LDCU.64 UR10, c[0x0][0x4c8] ;  /* 0x00009900ff0a77ac */ /* 0x000ee20008000a00 */
[----:B------:R-:W4:Y:S01]  /*5220*/  LDCU.64 UR12, c[0x0][0x4a8] ;  /* 0x00009500ff0c77ac */ /* 0x000f220008000a00 */
[----:B------:R-:W-:Y:S01]  /*5230*/  UMOV UR4, 0x400 ;  /* 0x0000040000047882 */ /* 0x000fe20000000000 */
[----:B------:R-:W2:Y:S01]  /*5240*/  LDCU UR6, c[0x0][0x360] ;  /* 0x00006c00ff0677ac */ /* 0x000ea20008000800 */
[----:B------:R-:W2:Y:S01]  /*5250*/  LDCU.64 UR28, c[0x0][0x3e0] ;  /* 0x00007c00ff1c77ac */ /* 0x000ea20008000a00 */
[C---:B01----:R-:W-:Y:S01]  /*5260*/  IMAD.WIDE.U32 R6, R3.reuse, UR8, RZ ;  /* 0x0000000803067c25 */ /* 0x043fe2000f8e00ff */
[----:B------:R-:W0:Y:S03]  /*5270*/  LDCU.64 UR30, c[0x0][0x3c0] ;  /* 0x00007800ff1e77ac */ /* 0x000e260008000a00 */
[C---:B---3--:R-:W-:Y:S01]  /*5280*/  IMAD.WIDE.U32 R8, R3.reuse, UR10, RZ ;  /* 0x0000000a03087c25 */ /* 0x048fe2000f8e00ff */
[----:B------:R-:W1:Y:S03]  /*5290*/  LDCU.64 UR14, c[0x0][0x4b0] ;  /* 0x00009600ff0e77ac */ /* 0x000e660008000a00 */
[C---:B----4-:R-:W-:Y:S01]  /*52a0*/  IMAD.WIDE.U32 R10, R3.reuse, UR12, RZ ;  /* 0x0000000c030a7c25 */ /* 0x050fe2000f8e00ff */
[----:B------:R-:W3:Y:S03]  /*52b0*/  LDCU.64 UR18, c[0x0][0x4d0] ;  /* 0x00009a00ff1277ac */ /* 0x000ee60008000a00 */
[----:B------:R-:W-:-:S02]  /*52c0*/  IMAD R33, R3, UR9, R7 ;  /* 0x0000000903217c24 */ /* 0x000fc4000f8e0207 */
[C---:B-----5:R-:W-:Y:S01]  /*52d0*/  IMAD R31, R3.reuse, UR11, R9 ;  /* 0x0000000b031f7c24 */ /* 0x060fe2000f8e0209 */
[----:B------:R-:W4:Y:S01]  /*52e0*/  LDCU.64 UR24, c[0x0][0x4f0] ;  /* 0x00009e00ff1877ac */ /* 0x000f220008000a00 */
[----:B------:R-:W-:Y:S01]  /*52f0*/  IMAD R25, R3, UR13, R11 ;  /* 0x0000000d03197c24 */ /* 0x000fe2000f8e020b */
[----:B------:R-:W0:Y:S01]  /*5300*/  LDCU.64 UR26, c[0x0][0x540] ;  /* 0x0000a800ff1a77ac */ /* 0x000e220008000a00 */
[----:B------:R-:W0:Y:S01]  /*5310*/  LDCU.128 UR20, c[0x0][0x530] ;  /* 0x0000a600ff1477ac */ /* 0x000e220008000c00 */
[----:B--2---:R-:W-:-:S12]  /*5320*/  ULEA UR4, UR5, UR4, 0x18 ;  /* 0x0000000405047291 */ /* 0x004fd8000f8ec0ff */
.L_x_15370:
[C---:B------:R-:W-:Y:S01]  /*5330*/  LEA R0, R19.reuse, UR4, 0x3 ;  /* 0x0000000413007c11 */ /* 0x040fe2000f8e18ff */
[C---:B--2---:R-:W-:Y:S01]  /*5340*/  IMAD.WIDE.U32 R12, R19.reuse, UR28, RZ ;  /* 0x0000001c130c7c25 */ /* 0x044fe2000f8e00ff */
[----:B------:R-:W-:Y:S02]  /*5350*/  SHF.R.S32.HI R18, RZ, 0x1f, R19 ;  /* 0x0000001fff127819 */ /* 0x000fe40000011413 */
[----:B------:R-:W-:Y:S01]  /*5360*/  MOV R2, R10 ;  /* 0x0000000a00027202 */ /* 0x000fe20000000f00 */
[----:B------:R-:W2:Y:S01]  /*5370*/  LDS.64 R20, [R0+0x2980] ;  /* 0x0029800000147984 */ /* 0x000ea20000000a00 */
[----:B------:R-:W-:Y:S01]  /*5380*/  MOV R3, R25 ;  /* 0x0000001900037202 */ /* 0x000fe20000000f00 */
[C---:B-1----:R-:W-:Y:S02]  /*5390*/  IMAD R14, R18.reuse, UR14, RZ ;  /* 0x0000000e120e7c24 */ /* 0x042fe4000f8e02ff */
[----:B------:R-:W-:Y:S01]  /*53a0*/  IMAD R16, R18, UR28, RZ ;  /* 0x0000001c12107c24 */ /* 0x000fe2000f8e02ff */
[----:B------:R-:W1:Y:S01]  /*53b0*/  LDS.64 R22, [R0+0x3180] ;  /* 0x0031800000167984 */ /* 0x000e620000000a00 */
[----:B------:R-:W-:-:S04]  /*53c0*/  IMAD.WIDE.U32 R4, R19, UR14, R2 ;  /* 0x0000000e13047c25 */ /* 0x000fc8000f8e0002 */
[C---:B------:R-:W-:Y:S01]  /*53d0*/  IMAD R3, R19.reuse, UR15, R14 ;  /* 0x0000000f13037c24 */ /* 0x040fe2000f8e020e */
[----:B0-----:R-:W-:Y:S01]  /*53e0*/  LEA R2, P0, R4, UR20, 0x3 ;  /* 0x0000001404027c11 */ /* 0x001fe2000f8018ff */
[----:B------:R-:W-:Y:S01]  /*53f0*/  IMAD R15, R19, UR29, R16 ;  /* 0x0000001d130f7c24 */ /* 0x000fe2000f8e0210 */
[----:B------:R-:W-:Y:S02]  /*5400*/  LEA R14, P1, R12, R28, 0x3 ;  /* 0x0000001c0c0e7211 */ /* 0x000fe400078218ff */
[----:B------:R-:W-:Y:S02]  /*5410*/  IADD3 R3, PT, PT, R5, R3, RZ ;  /* 0x0000000305037210 */ /* 0x000fe40007ffe0ff */
[----:B------:R-:W-:Y:S02]  /*5420*/  IADD3 R5, PT, PT, R13, R15, RZ ;  /* 0x0000000f0d057210 */ /* 0x000fe40007ffe0ff */
[----:B------:R-:W-:Y:S02]  /*5430*/  LEA.HI.X R3, R4, UR21, R3, 0x3, P0 ;  /* 0x0000001504037c11 */ /* 0x000fe400080f1c03 */
[----:B------:R-:W-:-:S03]  /*5440*/  LEA.HI.X R15, R12, R29, R5, 0x3, P1 ;  /* 0x0000001d0c0f7211 */ /* 0x000fc600008f1c05 */
[----:B--2---:R-:W-:Y:S04]  /*5450*/  REDG.E.ADD.F32.FTZ.RN.STRONG.GPU desc[UR16][R2.64], R20 ;  /* 0x00000014020079a6 */ /* 0x004fe8000c12f310 */
[----:B------:R0:W-:Y:S04]  /*5460*/  REDG.E.ADD.F32.FTZ.RN.STRONG.GPU desc[UR16][R2.64+0x4], R21 ;  /* 0x00000415020079a6 */ /* 0x0001e8000c12f310 */
[----:B------:R-:W1:Y:S01]  /*5470*/  LDG.E.64 R14, desc[UR16][R14.64] ;  /* 0x000000100e0e7981 */ /* 0x000e62000c1e1b00 */
[C---:B---3--:R-:W-:Y:S02]  /*5480*/  IMAD R16, R18.reuse, UR18, RZ ;  /* 0x0000001212107c24 */ /* 0x048fe4000f8e02ff */
[----:B------:R-:W-:-:S02]  /*5490*/  IMAD R24, R18, UR30, RZ ;  /* 0x0000001e12187c24 */ /* 0x000fc4000f8e02ff */
[C---:B------:R-:W-:Y:S02]  /*54a0*/  IMAD R17, R19.reuse, UR19, R16 ;  /* 0x0000001313117c24 */ /* 0x040fe4000f8e0210 */
[C---:B------:R-:W-:Y:S01]  /*54b0*/  IMAD.WIDE.U32 R12, R19.reuse, UR30, RZ ;  /* 0x0000001e130c7c25 */ /* 0x040fe2000f8e00ff */
[----:B0-----:R-:W-:Y:S02]  /*54c0*/  MOV R2, R8 ;  /* 0x0000000800027202 */ /* 0x001fe40000000f00 */
[----:B------:R-:W-:Y:S01]  /*54d0*/  MOV R3, R31 ;  /* 0x0000001f00037202 */ /* 0x000fe20000000f00 */
[C---:B------:R-:W-:Y:S01]  /*54e0*/  IMAD R35, R19.reuse, UR31, R24 ;  /* 0x0000001f13237c24 */ /* 0x040fe2000f8e0218 */
[----:B------:R-:W-:Y:S01]  /*54f0*/  LEA R16, P1, R12, R26, 0x3 ;  /* 0x0000001a0c107211 */ /* 0x000fe200078218ff */
[----:B------:R-:W-:-:S03]  /*5500*/  IMAD.WIDE.U32 R4, R19, UR18, R2 ;  /* 0x0000001213047c25 */ /* 0x000fc6000f8e0002 */
[----:B------:R-:W-:Y:S02]  /*5510*/  IADD3 R13, PT, PT, R13, R35, RZ ;  /* 0x000000230d0d7210 */ /* 0x000fe40007ffe0ff */
[----:B------:R-:W-:Y:S02]  /*5520*/  IADD3 R3, PT, PT, R5, R17, RZ ;  /* 0x0000001105037210 */ /* 0x000fe40007ffe0ff */
[----:B------:R-:W-:Y:S02]  /*5530*/  LEA R2, P0, R4, UR22, 0x3 ;  /* 0x0000001604027c11 */ /* 0x000fe4000f8018ff */
[----:B------:R-:W-:Y:S02]  /*5540*/  LEA.HI.X R17, R12, R27, R13, 0x3, P1 ;  /* 0x0000001b0c117211 */ /* 0x000fe400008f1c0d */
[----:B------:R-:W-:Y:S01]  /*5550*/  LEA.HI.X R3, R4, UR23, R3, 0x3, P0 ;  /* 0x0000001704037c11 */ /* 0x000fe200080f1c03 */
[-C--:B-1----:R-:W-:Y:S01]  /*5560*/  FMUL.FTZ R5, R23, R15.reuse ;  /* 0x0000000f17057220 */ /* 0x082fe20000410000 */
[----:B------:R-:W-:-:S03]  /*5570*/  FMUL.FTZ R0, R22, R15 ;  /* 0x0000000f16007220 */ /* 0x000fc60000410000 */
[-C--:B------:R-:W-:Y:S01]  /*5580*/  FFMA.FTZ R15, R22, R14.reuse, R5 ;  /* 0x0000000e160f7223 */ /* 0x080fe20000010005 */
[----:B------:R-:W-:-:S04]  /*5590*/  FFMA.FTZ R21, R23, R14, -R0 ;  /* 0x0000000e17157223 */ /* 0x000fc80000010800 */
[----:B------:R-:W-:Y:S04]  /*55a0*/  REDG.E.ADD.F32.FTZ.RN.STRONG.GPU desc[UR16][R2.64], R15 ;  /* 0x0000000f020079a6 */ /* 0x000fe8000c12f310 */
[----:B------:R0:W-:Y:S04]  /*55b0*/  REDG.E.ADD.F32.FTZ.RN.STRONG.GPU desc[UR16][R2.64+0x4], R21 ;  /* 0x00000415020079a6 */ /* 0x0001e8000c12f310 */
[----:B------:R-:W2:Y:S01]  /*55c0*/  LDG.E.64 R16, desc[UR16][R16.64] ;  /* 0x0000001010107981 */ /* 0x000ea2000c1e1b00 */
[----:B----4-:R-:W-:-:S04]  /*55d0*/  IMAD R18, R18, UR24, RZ ;  /* 0x0000001812127c24 */ /* 0x010fc8000f8e02ff */
[----:B------:R-:W-:Y:S01]  /*55e0*/  IMAD R5, R19, UR25, R18 ;  /* 0x0000001913057c24 */ /* 0x000fe2000f8e0212 */
[----:B0-----:R-:W-:Y:S02]  /*55f0*/  MOV R2, R6 ;  /* 0x0000000600027202 */ /* 0x001fe40000000f00 */
[----:B------:R-:W-:-:S03]  /*5600*/  MOV R3, R33 ;  /* 0x0000002100037202 */ /* 0x000fc60000000f00 */
[C---:B------:R-:W-:Y:S01]  /*5610*/  IMAD.WIDE.U32 R12, R19.reuse, UR24, R2 ;  /* 0x00000018130c7c25 */ /* 0x040fe2000f8e0002 */
[----:B------:R-:W-:Y:S02]  /*5620*/  IADD3 R19, PT, PT, R19, UR6, RZ ;  /* 0x0000000613137c10 */ /* 0x000fe4000fffe0ff */
[----:B------:R-:W-:Y:S02]  /*5630*/  LEA R4, P0, R12, UR26, 0x3 ;  /* 0x0000001a0c047c11 */ /* 0x000fe4000f8018ff */
[----:B------:R-:W-:-:S04]  /*5640*/  IADD3 R5, PT, PT, R13, R5, RZ ;  /* 0x000000050d057210 */ /* 0x000fc80007ffe0ff */
        /* <DEDUP_REMOVED lines=10> */
.L_x_15369:
[----:B------:R-:W-:Y:S05]  /*56f0*/  EXIT ;  /* 0x000000000000794d */ /* 0x000fea0003800000 */
.L_x_15371:
        /* <DEDUP_REMOVED lines=16> */
.L_x_18752:


//--------------------- .text._Z25selective_scan_bwd_kernelI32Selective_Scan_bwd_kernel_traitsILi32ELi8ELb0ELb0ELb0ELb0ELb1EfN3c107complexIfEEEEv12SSMParamsBwd --------------------------
	.section	.text._Z25selective_scan_bwd_kernelI32Selective_Scan_bwd_kernel_traitsILi32ELi8ELb0ELb0ELb0ELb0ELb1EfN3c107complexIfEEEEv12SSMParamsBwd,"ax",@progbits
	.align	128
        .global         _Z25selective_scan_bwd_kernelI32Selective_Scan_bwd_kernel_traitsILi32ELi8ELb0ELb0ELb0ELb0ELb1EfN3c107complexIfEEEEv12SSMParamsBwd
        .type           _Z25selective_scan_bwd_kernelI32Selective_Scan_bwd_kernel_traitsILi32ELi8ELb0ELb0ELb0ELb0ELb1EfN3c107complexIfEEEEv12SSMParamsBwd,@function
        .size           _Z25selective_scan_bwd_kernelI32Selective_Scan_bwd_kernel_traitsILi32ELi8ELb0ELb0ELb0ELb0ELb1EfN3c107complexIfEEEEv12SSMParamsBwd,(.L_x_18753 - _Z25selective_scan_bwd_kernelI32Selective_Scan_bwd_kernel_traitsILi32ELi8ELb0ELb0ELb0ELb0ELb1EfN3c107complexIfEEEEv12SSMParamsBwd)
        .other          _Z25selective_scan_bwd_kernelI32Selective_Scan_bwd_kernel_traitsILi32ELi8ELb0ELb0ELb0ELb0ELb1EfN3c107complexIfEEEEv12SSMParamsBwd,@"STO_CUDA_ENTRY STV_DEFAULT"
_Z25selective_scan_bwd_kernelI32Selective_Scan_bwd_kernel_traitsILi32ELi8ELb0ELb0ELb0ELb0ELb1EfN3c107complexIfEEEEv12SSMParamsBwd:
.text._Z25selective_scan_bwd_kernelI32Selective_Scan_bwd_kernel_traitsILi32ELi8ELb0ELb0ELb0ELb0ELb1EfN3c107complexIfEEEEv12SSMParamsBwd:
        /* <DEDUP_REMOVED lines=68> */
[C---:B------:R-:W-:Y:S02]  /*0440*/  IADD3.X R2, PT, PT, R0.reuse, R15, RZ, P3, !PT ;  /* 0x0000000f00027210 */ /* 0x040fe40001ffe4ff */
[----:B------:R-:W-:Y:S01]  /*0450*/  IADD3.X R39, PT, PT, R0, R39, RZ, P4, !PT ;  /* 0x0000002700277210 */ /* 0x000fe200027fe4ff */
[----:B------:R-:W-:Y:S01]  /*0460*/  IMAD R31, R3, UR11, R5 ;  /* 0x0000000b031f7c24 */ /* 0x000fe2000f8e0205 */
[----:B------:R-:W-:Y:S02]  /*0470*/  LEA.HI.X R29, R8, R21, R29, 0x3, P2 ;  /* 0x00000015081d7211 */ /* 0x000fe400010f1c1d */
        /* <DEDUP_REMOVED lines=33> */
.L_x_15393:
[----:B0-----:R-:W0:Y:S01]  /*0690*/  LDC.64 R8, c[0x0][0x410] ;  /* 0x00010400ff087b82 */ /* 0x001e220000000a00 */
[----:B------:R-:W-:Y:S01]  /*06a0*/  IADD3 R52, PT, PT, R43, -0x1, RZ ;  /* 0xffffffff2b347810 */ /* 0x000fe20007ffe0ff */
[----:B------:R-:W-:Y:S01]  /*06b0*/  HFMA2 R13, -RZ, RZ, 0, 0 ;  /* 0x00000000ff0d7431 */ /* 0x000fe200000001ff */
[----:B------:R-:W1:Y:S01]  /*06c0*/  LDCU.64 UR6, c[0x0][0x488] ;  /* 0x00009100ff0677ac */ /* 0x000e620008000a00 */
[----:B------:R-:W-:Y:S02]  /*06d0*/  SHF.L.U32 R73, R42, 0x2, RZ ;  /* 0x000000022a497819 */ /* 0x000fe400000006ff */
[----:B------:R-:W-:Y:S01]  /*06e0*/  SHF.L.U32 R12, R52, 0x8, RZ ;  /* 0x00000008340c7819 */ /* 0x000fe200000006ff */
[----:B------:R-:W2:Y:S01]  /*06f0*/  LDCU.64 UR8, c[0x0][0x478] ;  /* 0x00008f00ff0877ac */ /* 0x000ea20008000a00 */
[----:B------:R-:W3:Y:S01]  /*0700*/  LDC.64 R18, c[0x0][0x420] ;  /* 0x00010800ff127b82 */ /* 0x000ee20000000a00 */
[C---:B------:R-:W-:Y:S01]  /*0710*/  IADD3 R72, P3, PT, R73.reuse, R40, RZ ;  /* 0x0000002849487210 */ /* 0x040fe20007f7e0ff */
[----:B------:R-:W4:Y:S06]  /*0720*/  LDCU UR4, c[0x0][0x388] ;  /* 0x00007100ff0477ac */ /* 0x000f2c0008000800 */
[----:B------:R-:W1:Y:S08]  /*0730*/  LDC.64 R10, c[0x0][0x418] ;  /* 0x00010600ff0a7b82 */ /* 0x000e700000000a00 */
[----:B------:R-:W2:Y:S01]  /*0740*/  LDC.64 R20, c[0x0][0x428] ;  /* 0x00010a00ff147b82 */ /* 0x000ea20000000a00 */
[----:B0-----:R-:W-:Y:S01]  /*0750*/  IMAD.WIDE.U32 R4, R8, UR18, R12 ;  /* 0x0000001208047c25 */ /* 0x001fe2000f8e000c */
[----:B------:R-:W-:-:S03]  /*0760*/  IADD3 R8, P2, PT, R73, R38, RZ ;  /* 0x0000002649087210 */ /* 0x000fc60007f5e0ff */
[----:B------:R-:W-:-:S03]  /*0770*/  HFMA2 R23, -RZ, RZ, 0, 0 ;  /* 0x00000000ff177431 */ /* 0x000fc600000001ff */
[----:B------:R-:W-:Y:S01]  /*0780*/  BAR.SYNC.DEFER_BLOCKING 0x0 ;  /* 0x0000000000007b1d */ /* 0x000fe20000010000 */
[----:B------:R-:W-:Y:S01]  /*0790*/  IMAD R5, R9, UR18, R5 ;  /* 0x0000001209057c24 */ /* 0x000fe2000f8e0205 */
[----:B----4-:R-:W-:Y:S01]  /*07a0*/  IADD3 R53, PT, PT, -R12, UR4, RZ ;  /* 0x000000040c357c10 */ /* 0x010fe2000fffe1ff */
[----:B---3--:R-:W-:Y:S01]  /*07b0*/  IMAD.WIDE.U32 R6, R18, UR18, R12 ;  /* 0x0000001212067c25 */ /* 0x008fe2000f8e000c */
[----:B------:R-:W-:Y:S02]  /*07c0*/  IADD3.X R9, PT, PT, RZ, R39, RZ, P2, !PT ;  /* 0x00000027ff097210 */ /* 0x000fe400017fe4ff */
[----:B------:R-:W0:Y:S01]  /*07d0*/  S2R R63, SR_LANEID ;  /* 0x00000000003f7919 */ /* 0x000e220000000000 */
[----:B------:R-:W-:Y:S01]  /*07e0*/  IMAD R7, R19, UR18, R7 ;  /* 0x0000001213077c24 */ /* 0x000fe2000f8e0207 */
[-C--:B------:R-:W-:Y:S02]  /*07f0*/  ISETP.GE.AND P6, PT, R42, R53.reuse, PT ;  /* 0x000000352a00720c */ /* 0x080fe40003fc6270 */
[----:B------:R-:W-:Y:S01]  /*0800*/  CS2R R18, SRZ ;  /* 0x0000000000127805 */ /* 0x000fe2000001ff00 */
[----:B-1----:R-:W-:Y:S01]  /*0810*/  IMAD.WIDE.U32 R4, R3, R10, R4 ;  /* 0x0000000a03047225 */ /* 0x002fe200078e0004 */
[----:B------:R-:W-:-:S02]  /*0820*/  ISETP.GE.AND P2, PT, R47, R53, PT ;  /* 0x000000352f00720c */ /* 0x000fc40003f46270 */
[----:B------:R-:W-:Y:S02]  /*0830*/  CS2R R76, SRZ ;  /* 0x00000000004c7805 */ /* 0x000fe4000001ff00 */
[----:B------:R-:W-:Y:S01]  /*0840*/  ISETP.GE.AND P4, PT, R49, R53, PT ;  /* 0x000000353100720c */ /* 0x000fe20003f86270 */
[C---:B------:R-:W-:Y:S01]  /*0850*/  IMAD R2, R3.reuse, R11, R5 ;  /* 0x0000000b03027224 */ /* 0x040fe200078e0205 */
[----:B------:R-:W-:Y:S02]  /*0860*/  IADD3 R0, P0, PT, R42, R4, RZ ;  /* 0x000000042a007210 */ /* 0x000fe40007f1e0ff */
[----:B------:R-:W-:Y:S02]  /*0870*/  CS2R R10, SRZ ;  /* 0x00000000000a7805 */ /* 0x000fe4000001ff00 */
[----:B------:R-:W-:Y:S01]  /*0880*/  ISETP.GE.AND P5, PT, R50, R53, PT ;  /* 0x000000353200720c */ /* 0x000fe20003fa6270 */
[----:B--2---:R-:W-:Y:S01]  /*0890*/  IMAD.WIDE.U32 R6, R3, R20, R6 ;  /* 0x0000001403067225 */ /* 0x004fe200078e0006 */
[----:B------:R-:W-:-:S02]  /*08a0*/  CS2R R78, SRZ ;  /* 0x00000000004e7805 */ /* 0x000fc4000001ff00 */
[----:B------:R-:W-:Y:S02]  /*08b0*/  CS2R R80, SRZ ;  /* 0x0000000000507805 */ /* 0x000fe4000001ff00 */
[----:B------:R-:W-:Y:S01]  /*08c0*/  MOV R82, RZ ;  /* 0x000000ff00527202 */ /* 0x000fe20000000f00 */
[----:B------:R-:W-:Y:S01]  /*08d0*/  IMAD R5, R3, R21, R7 ;  /* 0x0000001503057224 */ /* 0x000fe200078e0207 */
[----:B------:R-:W-:Y:S01]  /*08e0*/  IADD3 R6, P1, PT, R42, R6, RZ ;  /* 0x000000062a067210 */ /* 0x000fe20007f3e0ff */
[----:B------:R-:W-:Y:S01]  /*08f0*/  HFMA2 R84, -RZ, RZ, 0, 0 ;  /* 0x00000000ff547431 */ /* 0x000fe200000001ff */
[----:B------:R-:W-:Y:S01]  /*0900*/  IADD3.X R7, PT, PT, RZ, R2, RZ, P0, !PT ;  /* 0x00000002ff077210 */ /* 0x000fe200007fe4ff */
[----:B------:R-:W-:Y:S01]  /*0910*/  HFMA2 R2, -RZ, RZ, 0, 0 ;  /* 0x00000000ff027431 */ /* 0x000fe200000001ff */
[----:B------:R-:W-:Y:S02]  /*0920*/  IADD3.X R5, PT, PT, RZ, R5, RZ, P1, !PT ;  /* 0x00000005ff057210 */ /* 0x000fe40000ffe4ff */
[----:B------:R-:W-:-:S02]  /*0930*/  CS2R R86, SRZ ;  /* 0x0000000000567805 */ /* 0x000fc4000001ff00 */
[----:B------:R-:W-:Y:S01]  /*0940*/  LEA R24, P0, R0, UR6, 0x2 ;  /* 0x0000000600187c11 */ /* 0x000fe2000f8010ff */
[----:B------:R-:W1:Y:S01]  /*0950*/  LDC.64 R108, c[0x0][0x508] ;  /* 0x00014200ff6c7b82 */ /* 0x000e620000000a00 */
[----:B------:R-:W-:Y:S01]  /*0960*/  LEA R4, P1, R6, UR8, 0x2 ;  /* 0x0000000806047c11 */ /* 0x000fe2000f8210ff */
[----:B------:R-:W2:Y:S01]  /*0970*/  LDCU.64 UR10, c[0x0][0x558] ;  /* 0x0000ab00ff0a77ac */ /* 0x000ea20008000a00 */
[----:B------:R-:W-:Y:S02]  /*0980*/  LEA.HI.X R25, R0, UR7, R7, 0x2, P0 ;  /* 0x0000000700197c11 */ /* 0x000fe400080f1407 */
[----:B------:R-:W-:Y:S01]  /*0990*/  LEA.HI.X R5, R6, UR9, R5, 0x2, P1 ;  /* 0x0000000906057c11 */ /* 0x000fe200088f1405 */
[----:B------:R-:W-:Y:S01]  /*09a0*/  UMOV UR4, 0x400 ;  /* 0x0000040000047882 */ /* 0x000fe20000000000 */
[----:B------:R-:W-:Y:S02]  /*09b0*/  IADD3 R6, P0, PT, R73, R36, RZ ;  /* 0x0000002449067210 */ /* 0x000fe40007f1e0ff */
[----:B------:R-:W-:Y:S01]  /*09c0*/  MOV R21, RZ ;  /* 0x000000ff00157202 */ /* 0x000fe20000000f00 */
[----:B------:R-:W3:Y:S01]  /*09d0*/  S2UR UR6, SR_CgaCtaId ;  /* 0x00000000000679c3 */ /* 0x000ee20000008800 */
[----:B------:R-:W-:Y:S01]  /*09e0*/  IADD3.X R7, PT, PT, RZ, R37, RZ, P0, !PT ;  /* 0x00000025ff077210 */ /* 0x000fe200007fe4ff */
[----:B------:R-:W4:Y:S01]  /*09f0*/  LDCU.64 UR8, c[0x0][0x510] ;  /* 0x0000a200ff0877ac */ /* 0x000f220008000a00 */
[----:B------:R-:W-:-:S02]  /*0a00*/  ISETP.GE.AND P0, PT, R45, R53, PT ;  /* 0x000000352d00720c */ /* 0x000fc40003f06270 */
[----:B------:R-:W-:Y:S01]  /*0a10*/  MOV R0, RZ ;  /* 0x000000ff00007202 */ /* 0x000fe20000000f00 */
[----:B------:R-:W2:Y:S01]  /*0a20*/  @!P6 LDG.E R11, desc[UR16][R6.64] ;  /* 0x00000010060be981 */ /* 0x000ea2000c1e1900 */
[----:B------:R-:W-:Y:S02]  /*0a30*/  ISETP.GE.AND P1, PT, R46, R53, PT ;  /* 0x000000352e00720c */ /* 0x000fe40003f26270 */
[----:B------:R-:W-:Y:S01]  /*0a40*/  IADD3.X R73, PT, PT, RZ, R41, RZ, P3, !PT ;  /* 0x00000029ff497210 */ /* 0x000fe20001ffe4ff */
[----:B------:R-:W4:Y:S01]  /*0a50*/  @!P2 LDG.E R2, desc[UR16][R6.64+0x180] ;  /* 0x000180100602a981 */ /* 0x000f22000c1e1900 */
[-C--:B------:R-:W-:Y:S02]  /*0a60*/  ISETP.GE.AND P3, PT, R48, R53.reuse, PT ;  /* 0x000000353000720c */ /* 0x080fe40003f66270 */
[----:B------:R-:W-:Y:S01]  /*0a70*/  ISETP.GE.AND P6, PT, R51, R53, PT ;  /* 0x000000353300720c */ /* 0x000fe20003fc6270 */
[----:B------:R-:W4:Y:S04]  /*0a80*/  @!P4 LDG.E R10, desc[UR16][R6.64+0x280] ;  /* 0x00028010060ac981 */ /* 0x000f28000c1e1900 */
[----:B------:R-:W4:Y:S04]  /*0a90*/  @!P0 LDG.E R0, desc[UR16][R6.64+0x80] ;  /* 0x0000801006008981 */ /* 0x000f28000c1e1900 */
[----:B------:R-:W4:Y:S04]  /*0aa0*/  @!P1 LDG.E R19, desc[UR16][R6.64+0x100] ;  /* 0x0001001006139981 */ /* 0x000f28000c1e1900 */
[----:B------:R-:W4:Y:S04]  /*0ab0*/  @!P3 LDG.E R21, desc[UR16][R6.64+0x200] ;  /* 0x000200100615b981 */ /* 0x000f28000c1e1900 */
[----:B------:R-:W4:Y:S04]  /*0ac0*/  @!P5 LDG.E R23, desc[UR16][R6.64+0x300] ;  /* 0x000300100617d981 */ /* 0x000f28000c1e1900 */
[----:B------:R1:W4:Y:S01]  /*0ad0*/  @!P6 LDG.E R18, desc[UR16][R6.64+0x380] ;  /* 0x000380100612e981 */ /* 0x000322000c1e1900 */
[C---:B0-----:R-:W-:Y:S01]  /*0ae0*/  IADD3 R20, PT, PT, R63.reuse, 0x20, RZ ;  /* 0x000000203f147810 */ /* 0x041fe20007ffe0ff */
[----:B---3--:R-:W-:Y:S01]  /*0af0*/  ULEA UR6, UR6, UR4, 0x18 ;  /* 0x0000000406067291 */ /* 0x008fe2000f8ec0ff */
[C---:B------:R-:W-:Y:S01]  /*0b00*/  IADD3 R22, PT, PT, R63.reuse, 0x40, RZ ;  /* 0x000000403f167810 */ /* 0x040fe20007ffe0ff */
[----:B------:R-:W0:Y:S01]  /*0b10*/  LDCU UR4, c[0x0][0x38c] ;  /* 0x00007180ff0477ac */ /* 0x000e220008000800 */
[----:B------:R-:W-:-:S02]  /*0b20*/  LEA.HI.SX32 R54, R63, R63, 0x1b ;  /* 0x0000003f3f367211 */ /* 0x000fc400078fdaff */
[-C--:B------:R-:W-:Y:S02]  /*0b30*/  LEA.HI.SX32 R20, R20, R63.reuse, 0x1b ;  /* 0x0000003f14147211 */ /* 0x080fe400078fdaff */
[----:B------:R-:W-:Y:S02]  /*0b40*/  LEA.HI.SX32 R22, R22, R63, 0x1b ;  /* 0x0000003f16167211 */ /* 0x000fe400078fdaff */
[----:B------:R-:W-:Y:S02]  /*0b50*/  LEA R54, R54, UR6, 0x2 ;  /* 0x0000000636367c11 */ /* 0x000fe4000f8e10ff */
[----:B------:R-:W-:Y:S02]  /*0b60*/  LEA R55, R20, UR6, 0x2 ;  /* 0x0000000614377c11 */ /* 0x000fe4000f8e10ff */
[----:B-1----:R-:W-:Y:S02]  /*0b70*/  IADD3 R6, PT, PT, R63, 0x60, RZ ;  /* 0x000000603f067810 */ /* 0x002fe40007ffe0ff */
[----:B------:R-:W-:-:S02]  /*0b80*/  LEA R56, R22, UR6, 0x2 ;  /* 0x0000000616387c11 */ /* 0x000fc4000f8e10ff */
[C---:B------:R-:W-:Y:S02]  /*0b90*/  IADD3 R20, PT, PT, R63.reuse, 0x80, RZ ;  /* 0x000000803f147810 */ /* 0x040fe40007ffe0ff */
[C---:B------:R-:W-:Y:S02]  /*0ba0*/  IADD3 R22, PT, PT, R63.reuse, 0xa0, RZ ;  /* 0x000000a03f167810 */ /* 0x040fe40007ffe0ff */
[C---:B------:R-:W-:Y:S02]  /*0bb0*/  IADD3 R58, PT, PT, R63.reuse, 0xc0, RZ ;  /* 0x000000c03f3a7810 */ /* 0x040fe40007ffe0ff */
[----:B------:R-:W-:Y:S02]  /*0bc0*/  IADD3 R62, PT, PT, R63, 0xe0, RZ ;  /* 0x000000e03f3e7810 */ /* 0x000fe40007ffe0ff */
[-C--:B------:R-:W-:Y:S02]  /*0bd0*/  LEA.HI.SX32 R6, R6, R63.reuse, 0x1b ;  /* 0x0000003f06067211 */ /* 0x080fe400078fdaff */
[----:B------:R-:W-:-:S02]  /*0be0*/  LEA.HI.SX32 R20, R20, R63, 0x1b ;  /* 0x0000003f14147211 */ /* 0x000fc400078fdaff */
[-C--:B------:R-:W-:Y:S02]  /*0bf0*/  LEA.HI.SX32 R22, R22, R63.reuse, 0x1b ;  /* 0x0000003f16167211 */ /* 0x080fe400078fdaff */
[-C--:B------:R-:W-:Y:S02]  /*0c00*/  LEA.HI.SX32 R60, R58, R63.reuse, 0x1b ;  /* 0x0000003f3a3c7211 */ /* 0x080fe400078fdaff */
[----:B------:R-:W-:Y:S02]  /*0c10*/  LEA.HI.SX32 R61, R62, R63, 0x1b ;  /* 0x0000003f3e3d7211 */ /* 0x000fe400078fdaff */
[----:B------:R-:W-:Y:S02]  /*0c20*/  LEA R57, R6, UR6, 0x2 ;  /* 0x0000000606397c11 */ /* 0x000fe4000f8e10ff */
[----:B------:R-:W-:Y:S02]  /*0c30*/  LEA R58, R20, UR6, 0x2 ;  /* 0x00000006143a7c11 */ /* 0x000fe4000f8e10ff */
[----:B------:R-:W-:-:S02]  /*0c40*/  LEA R59, R22, UR6, 0x2 ;  /* 0x00000006163b7c11 */ /* 0x000fc4000f8e10ff */
[----:B------:R-:W-:Y:S02]  /*0c50*/  LEA R60, R60, UR6, 0x2 ;  /* 0x000000063c3c7c11 */ /* 0x000fe4000f8e10ff */
[----:B------:R-:W-:Y:S02]  /*0c60*/  LEA R61, R61, UR6, 0x2 ;  /* 0x000000063d3d7c11 */ /* 0x000fe4000f8e10ff */
[----:B------:R-:W-:Y:S02]  /*0c70*/  P2R R74, PR, RZ, 0x1 ;  /* 0x00000001ff4a7803 */ /* 0x000fe40000000000 */
[----:B------:R-:W-:Y:S02]  /*0c80*/  ISETP.GE.AND P0, PT, R42, R53, PT ;  /* 0x000000352a00720c */ /* 0x000fe40003f06270 */
[----:B------:R-:W-:Y:S01]  /*0c90*/  CS2R R6, SRZ ;  /* 0x0000000000067805 */ /* 0x000fe2000001ff00 */
[----:B------:R-:W-:Y:S01]  /*0ca0*/  HFMA2 R20, -RZ, RZ, 0, 0 ;  /* 0x00000000ff147431 */ /* 0x000fe200000001ff */
[----:B--2---:R-:W-:Y:S04]  /*0cb0*/  STS [R54], R11 ;  /* 0x0000000b36007388 */ /* 0x004fe80000000800 */
[----:B----4-:R1:W-:Y:S04]  /*0cc0*/  STS [R55+0x80], R0 ;  /* 0x0000800037007388 */ /* 0x0103e80000000800 */
[----:B------:R2:W-:Y:S01]  /*0cd0*/  STS [R56+0x100], R19 ;  /* 0x0001001338007388 */ /* 0x0005e20000000800 */
[----:B-1----:R-:W-:-:S03]  /*0ce0*/  SHF.L.U32 R0, R63, 0x3, RZ ;  /* 0x000000033f007819 */ /* 0x002fc600000006ff */
[----:B------:R1:W-:Y:S01]  /*0cf0*/  STS [R57+0x180], R2 ;  /* 0x0001800239007388 */ /* 0x0003e20000000800 */
[----:B------:R-:W-:-:S03]  /*0d00*/  LEA.HI.SX32 R62, R0, R0, 0x1b ;  /* 0x00000000003e7211 */ /* 0x000fc600078fdaff */
[----:B------:R3:W-:Y:S01]  /*0d10*/  STS [R58+0x200], R21 ;  /* 0x000200153a007388 */ /* 0x0007e20000000800 */
[----:B------:R-:W-:-:S03]  /*0d20*/  LEA R62, R62, UR6, 0x2 ;  /* 0x000000063e3e7c11 */ /* 0x000fc6000f8e10ff */
        /* <DEDUP_REMOVED lines=13> */
[----:B------:R-:W-:Y:S01]  /*0e00*/  MOV R11, RZ ;  /* 0x000000ff000b7202 */ /* 0x000fe20000000f00 */
[----:B------:R-:W-:Y:S01]  /*0e10*/  HFMA2 R0, -RZ, RZ, 0, 0 ;  /* 0x00000000ff007431 */ /* 0x000fe200000001ff */
[----:B--2---:R-:W-:Y:S01]  /*0e20*/  MOV R19, RZ ;  /* 0x000000ff00137202 */ /* 0x004fe20000000f00 */
[----:B-1----:R-:W-:Y:S01]  /*0e30*/  HFMA2 R2, -RZ, RZ, 0, 0 ;  /* 0x00000000ff027431 */ /* 0x002fe200000001ff */
[----:B---3--:R-:W-:Y:S01]  /*0e40*/  MOV R21, RZ ;  /* 0x000000ff00157202 */ /* 0x008fe20000000f00 */
[----:B------:R-:W2:Y:S01]  /*0e50*/  @!P0 LDG.E R7, desc[UR16][R8.64] ;  /* 0x0000001008078981 */ /* 0x000ea2000c1e1900 */
[----:B------:R-:W-:-:S03]  /*0e60*/  ISETP.NE.AND P0, PT, R74, RZ, PT ;  /* 0x000000ff4a00720c */ /* 0x000fc60003f05270 */
[----:B------:R-:W3:Y:S04]  /*0e70*/  @!P1 LDG.E R11, desc[UR16][R8.64+0x100] ;  /* 0x00010010080b9981 */ /* 0x000ee8000c1e1900 */
[----:B------:R-:W3:Y:S04]  /*0e80*/  @!P2 LDG.E R20, desc[UR16][R8.64+0x180] ;  /* 0x000180100814a981 */ /* 0x000ee8000c1e1900 */
[----:B------:R-:W3:Y:S04]  /*0e90*/  @!P3 LDG.E R19, desc[UR16][R8.64+0x200] ;  /* 0x000200100813b981 */ /* 0x000ee8000c1e1900 */
[----:B------:R-:W3:Y:S04]  /*0ea0*/  @!P0 LDG.E R6, desc[UR16][R8.64+0x80] ;  /* 0x0000801008068981 */ /* 0x000ee8000c1e1900 */
[----:B------:R-:W3:Y:S04]  /*0eb0*/  @!P4 LDG.E R0, desc[UR16][R8.64+0x280] ;  /* 0x000280100800c981 */ /* 0x000ee8000c1e1900 */
[----:B------:R-:W3:Y:S04]  /*0ec0*/  @!P5 LDG.E R21, desc[UR16][R8.64+0x300] ;  /* 0x000300100815d981 */ /* 0x000ee8000c1e1900 */
[----:B------:R1:W3:Y:S01]  /*0ed0*/  @!P6 LDG.E R2, desc[UR16][R8.64+0x380] ;  /* 0x000380100802e981 */ /* 0x0002e2000c1e1900 */
[----:B------:R-:W-:-:S02]  /*0ee0*/  P2R R75, PR, RZ, 0x1 ;  /* 0x00000001ff4b7803 */ /* 0x000fc40000000000 */
[----:B------:R-:W-:Y:S02]  /*0ef0*/  ISETP.GE.AND P0, PT, R42, R53, PT ;  /* 0x000000352a00720c */ /* 0x000fe40003f06270 */
[----:B----4-:R-:W-:Y:S01]  /*0f00*/  MOV R23, RZ ;  /* 0x000000ff00177202 */ /* 0x010fe20000000f00 */
[----:B------:R-:W-:Y:S01]  /*0f10*/  HFMA2 R74, -RZ, RZ, 0, 0 ;  /* 0x00000000ff4a7431 */ /* 0x000fe200000001ff */
[----:B-1----:R-:W-:Y:S01]  /*0f20*/  MOV R9, RZ ;  /* 0x000000ff00097202 */ /* 0x002fe20000000f00 */
[----:B--2---:R1:W-:Y:S04]  /*0f30*/  STS [R54], R7 ;  /* 0x0000000736007388 */ /* 0x0043e80000000800 */
[----:B---3--:R-:W-:Y:S04]  /*0f40*/  STS [R55+0x80], R6 ;  /* 0x0000800637007388 */ /* 0x008fe80000000800 */
[----:B------:R2:W-:Y:S04]  /*0f50*/  STS [R56+0x100], R11 ;  /* 0x0001000b38007388 */ /* 0x0005e80000000800 */
        /* <DEDUP_REMOVED lines=15> */
[----:B-1----:R-:W-:Y:S01]  /*1050*/  HFMA2 R7, -RZ, RZ, 0, 0 ;  /* 0x00000000ff077431 */ /* 0x002fe200000001ff */
[----:B--2---:R-:W-:-:S04]  /*1060*/  MOV R11, RZ ;  /* 0x000000ff000b7202 */ /* 0x004fc80000000f00 */
[----:B------:R-:W2:Y:S01]  /*1070*/  @!P0 LDG.E R23, desc[UR16][R72.64] ;  /* 0x0000001048178981 */ /* 0x000ea2000c1e1900 */
[----:B------:R-:W-:-:S03]  /*1080*/  ISETP.NE.AND P0, PT, R75, RZ, PT ;  /* 0x000000ff4b00720c */ /* 0x000fc60003f05270 */
[----:B------:R-:W3:Y:S04]  /*1090*/  @!P1 LDG.E R9, desc[UR16][R72.64+0x100] ;  /* 0x0001001048099981 */ /* 0x000ee8000c1e1900 */
[----:B------:R-:W4:Y:S04]  /*10a0*/  @!P2 LDG.E R76, desc[UR16][R72.64+0x180] ;  /* 0x00018010484ca981 */ /* 0x000f28000c1e1900 */
[----:B------:R-:W4:Y:S04]  /*10b0*/  @!P3 LDG.E R7, desc[UR16][R72.64+0x200] ;  /* 0x000200104807b981 */ /* 0x000f28000c1e1900 */
[----:B------:R-:W3:Y:S04]  /*10c0*/  @!P0 LDG.E R74, desc[UR16][R72.64+0x80] ;  /* 0x00008010484a8981 */ /* 0x000ee8000c1e1900 */
[----:B------:R-:W4:Y:S04]  /*10d0*/  @!P4 LDG.E R78, desc[UR16][R72.64+0x280] ;  /* 0x00028010484ec981 */ /* 0x000f28000c1e1900 */
[----:B------:R-:W4:Y:S04]  /*10e0*/  @!P5 LDG.E R11, desc[UR16][R72.64+0x300] ;  /* 0x00030010480bd981 */ /* 0x000f28000c1e1900 */
[----:B------:R-:W4:Y:S01]  /*10f0*/  @!P6 LDG.E R80, desc[UR16][R72.64+0x380] ;  /* 0x000380104850e981 */ /* 0x000f22000c1e1900 */
[----:B------:R-:W-:-:S02]  /*1100*/  P2R R83, PR, RZ, 0x1 ;  /* 0x00000001ff537803 */ /* 0x000fc40000000000 */
[----:B------:R-:W-:Y:S01]  /*1110*/  ISETP.GE.AND P0, PT, R42, R53, PT ;  /* 0x000000352a00720c */ /* 0x000fe20003f06270 */
[----:B------:R-:W-:Y:S01]  /*1120*/  HFMA2 R75, -RZ, RZ, 0, 0 ;  /* 0x00000000ff4b7431 */ /* 0x000fe200000001ff */
[----:B--2---:R-:W-:Y:S04]  /*1130*/  STS [R54], R23 ;  /* 0x0000001736007388 */ /* 0x004fe80000000800 */
[----:B---3--:R1:W-:Y:S04]  /*1140*/  STS [R55+0x80], R74 ;  /* 0x0000804a37007388 */ /* 0x0083e80000000800 */
[----:B------:R-:W-:Y:S04]  /*1150*/  STS [R56+0x100], R9 ;  /* 0x0001000938007388 */ /* 0x000fe80000000800 */
[----:B----4-:R2:W-:Y:S04]  /*1160*/  STS [R57+0x180], R76 ;  /* 0x0001804c39007388 */ /* 0x0105e80000000800 */
        /* <DEDUP_REMOVED lines=26> */
[----:B------:R-:W-:Y:S02]  /*1310*/  ISETP.GE.AND P0, PT, R42, R53, PT ;  /* 0x000000352a00720c */ /* 0x000fe40003f06270 */
        /* <DEDUP_REMOVED lines=8> */
[----:B------:R1:W-:Y:S01]  /*13a0*/  STS [R61+0x380], R76 ;  /* 0x0003804c3d007388 */ /* 0x0003e20000000800 */
[----:B------:R-:W-:-:S03]  /*13b0*/  NOP ;  /* 0x0000000000007918 */ /* 0x000fc60000000000 */
[----:B------:R-:W2:Y:S04]  /*13c0*/  LDS R24, [R62] ;  /* 0x000000003e187984 */ /* 0x000ea80000000800 */
[----:B------:R-:W3:Y:S04]  /*13d0*/  LDS R25, [R62+0x4] ;  /* 0x000004003e197984 */ /* 0x000ee80000000800 */
[----:B------:R-:W-:Y:S04]  /*13e0*/  LDS R75, [R62+0x8] ;  /* 0x000008003e4b7984 */ /* 0x000fe80000000800 */
[----:B------:R-:W4:Y:S04]  /*13f0*/  LDS R77, [R62+0xc] ;  /* 0x00000c003e4d7984 */ /* 0x000f280000000800 */
[----:B------:R-:W-:Y:S04]  /*1400*/  LDS R78, [R62+0x10] ;  /* 0x000010003e4e7984 */ /* 0x000fe80000000800 */
[----:B------:R-:W0:Y:S04]  /*1410*/  LDS R79, [R62+0x14] ;  /* 0x000014003e4f7984 */ /* 0x000e280000000800 */
[----:B------:R-:W0:Y:S04]  /*1420*/  LDS R74, [R62+0x18] ;  /* 0x000018003e4a7984 */ /* 0x000e280000000800 */
[----:B------:R-:W0:Y:S01]  /*1430*/  LDS R80, [R62+0x1c] ;  /* 0x00001c003e507984 */ /* 0x000e220000000800 */
[----:B------:R-:W-:Y:S01]  /*1440*/  BAR.SYNC.DEFER_BLOCKING 0x0 ;  /* 0x0000000000007b1d */ /* 0x000fe20000010000 */
[----:B-1----:R-:W-:Y:S01]  /*1450*/  HFMA2 R76, -RZ, RZ, 0, 0 ;  /* 0x00000000ff4c7431 */ /* 0x002fe200000001ff */
[----:B------:R-:W-:Y:S01]  /*1460*/  MOV R81, RZ ;  /* 0x000000ff00517202 */ /* 0x000fe20000000f00 */
[----:B------:R-:W-:-:S02]  /*1470*/  HFMA2 R82, -RZ, RZ, 0, 0 ;  /* 0x00000000ff527431 */ /* 0x000fc400000001ff */
[----:B------:R-:W-:Y:S01]  /*1480*/  HFMA2 R84, -RZ, RZ, 0, 0 ;  /* 0x00000000ff547431 */ /* 0x000fe200000001ff */
[----:B------:R-:W4:Y:S01]  /*1490*/  @!P0 LDG.E R83, desc[UR16][R4.64] ;  /* 0x0000001004538981 */ /* 0x000f22000c1e1900 */
[----:B------:R-:W-:Y:S02]  /*14a0*/  ISETP.NE.AND P0, PT, R85, RZ, PT ;  /* 0x000000ff5500720c */ /* 0x000fe40003f05270 */
[----:B------:R-:W-:Y:S01]  /*14b0*/  MOV R85, RZ ;  /* 0x000000ff00557202 */ /* 0x000fe20000000f00 */
[----:B------:R-:W4:Y:S04]  /*14c0*/  @!P1 LDG.E R81, desc[UR16][R4.64+0x100] ;  /* 0x0001001004519981 */ /* 0x000f28000c1e1900 */
[----:B------:R-:W4:Y:S04]  /*14d0*/  @!P2 LDG.E R82, desc[UR16][R4.64+0x180] ;  /* 0x000180100452a981 */ /* 0x000f28000c1e1900 */
[----:B------:R-:W4:Y:S04]  /*14e0*/  @!P3 LDG.E R85, desc[UR16][R4.64+0x200] ;  /* 0x000200100455b981 */ /* 0x000f28000c1e1900 */
[----:B------:R-:W4:Y:S04]  /*14f0*/  @!P0 LDG.E R76, desc[UR16][R4.64+0x80] ;  /* 0x00008010044c8981 */ /* 0x000f28000c1e1900 */
[----:B------:R-:W4:Y:S04]  /*1500*/  @!P4 LDG.E R84, desc[UR16][R4.64+0x280] ;  /* 0x000280100454c981 */ /* 0x000f28000c1e1900 */
[----:B------:R-:W4:Y:S04]  /*1510*/  @!P5 LDG.E R87, desc[UR16][R4.64+0x300] ;  /* 0x000300100457d981 */ /* 0x000f28000c1e1900 */
[----:B------:R1:W4:Y:S01]  /*1520*/  @!P6 LDG.E R86, desc[UR16][R4.64+0x380] ;  /* 0x000380100456e981 */ /* 0x000322000c1e1900 */
[----:B--2---:R-:W-:Y:S01]  /*1530*/  FMUL.FTZ R88, R24, -1.4426950216293334961 ;  /* 0xbfb8aa3b18587820 */ /* 0x004fe20000410000 */
[----:B---3--:R-:W-:Y:S01]  /*1540*/  FMUL.FTZ R89, R25, -1.4426950216293334961 ;  /* 0xbfb8aa3b19597820 */ /* 0x008fe20000410000 */
[----:B----4-:R-:W-:-:S03]  /*1550*/  FMUL.FTZ R92, R77, -1.4426950216293334961 ;  /* 0xbfb8aa3b4d5c7820 */ /* 0x010fc60000410000 */
[----:B------:R-:W2:Y:S04]  /*1560*/  MUFU.EX2 R90, R89 ;  /* 0x00000059005a7308 */ /* 0x000ea80000000800 */
[----:B------:R-:W3:Y:S04]  /*1570*/  MUFU.EX2 R88, R88 ;  /* 0x0000005800587308 */ /* 0x000ee80000000800 */
[----:B------:R-:W4:Y:S01]  /*1580*/  MUFU.EX2 R92, R92 ;  /* 0x0000005c005c7308 */ /* 0x000f220000000800 */
[----:B------:R-:W-:Y:S01]  /*1590*/  FMUL.FTZ R91, R75, -1.4426950216293334961 ;  /* 0xbfb8aa3b4b5b7820 */ /* 0x000fe20000410000 */
[----:B--2---:R-:W-:Y:S01]  /*15a0*/  FADD.FTZ R90, R90, 1 ;  /* 0x3f8000005a5a7421 */ /* 0x004fe20000010000 */
[----:B---3--:R-:W-:-:S03]  /*15b0*/  FADD.FTZ R88, R88, 1 ;  /* 0x3f80000058587421 */ /* 0x008fc60000010000 */
[----:B------:R-:W-:Y:S01]  /*15c0*/  MUFU.RCP R94, R90 ;  /* 0x0000005a005e7308 */ /* 0x000fe20000001000 */
[----:B0-----:R-:W-:Y:S01]  /*15d0*/  FMUL.FTZ R95, R79, -1.4426950216293334961 ;  /* 0xbfb8aa3b4f5f7820 */ /* 0x001fe20000410000 */
[----:B-1----:R-:W-:Y:S01]  /*15e0*/  FMUL.FTZ R4, R74, -1.4426950216293334961 ;  /* 0xbfb8aa3b4a047820 */ /* 0x002fe20000410000 */
[----:B----4-:R-:W-:-:S05]  /*15f0*/  FADD.FTZ R92, R92, 1 ;  /* 0x3f8000005c5c7421 */ /* 0x010fca0000010000 */
[----:B------:R-:W-:Y:S01]  /*1600*/  MUFU.RCP R89, R88 ;  /* 0x0000005800597308 */ /* 0x000fe20000001000 */
[----:B------:R-:W-:Y:S01]  /*1610*/  FMUL.FTZ R93, R78, -1.4426950216293334961 ;  /* 0xbfb8aa3b4e5d7820 */ /* 0x000fe20000410000 */
[----:B------:R-:W-:-:S06]  /*1620*/  FMUL.FTZ R5, R80, -1.4426950216293334961 ;  /* 0xbfb8aa3b50057820 */ /* 0x000fcc0000410000 */
[----:B------:R-:W0:Y:S04]  /*1630*/  MUFU.EX2 R91, R91 ;  /* 0x0000005b005b7308 */ /* 0x000e280000000800 */
[----:B------:R-:W1:Y:S04]  /*1640*/  MUFU.EX2 R95, R95 ;  /* 0x0000005f005f7308 */ /* 0x000e680000000800 */
[----:B------:R-:W-:Y:S04]  /*1650*/  MUFU.EX2 R4, R4 ;  /* 0x0000000400047308 */ /* 0x000fe80000000800 */
[----:B------:R-:W2:Y:S08]  /*1660*/  MUFU.RCP R102, R92 ;  /* 0x0000005c00667308 */ /* 0x000eb00000001000 */
[----:B------:R-:W3:Y:S04]  /*1670*/  MUFU.EX2 R93, R93 ;  /* 0x0000005d005d7308 */ /* 0x000ee80000000800 */
[----:B------:R-:W4:Y:S01]  /*1680*/  MUFU.EX2 R5, R5 ;  /* 0x0000000500057308 */ /* 0x000f220000000800 */
[----:B0-----:R-:W-:Y:S01]  /*1690*/  FADD.FTZ R91, R91, 1 ;  /* 0x3f8000005b5b7421 */ /* 0x001fe20000010000 */
[----:B-1----:R-:W-:-:S03]  /*16a0*/  FADD.FTZ R95, R95, 1 ;  /* 0x3f8000005f5f7421 */ /* 0x002fc60000010000 */
[----:B------:R-:W0:Y:S01]  /*16b0*/  MUFU.RCP R98, R91 ;  /* 0x0000005b00627308 */ /* 0x000e220000001000 */
[----:B---3--:R-:W-:-:S07]  /*16c0*/  FADD.FTZ R93, R93, 1 ;  /* 0x3f8000005d5d7421 */ /* 0x008fce0000010000 */
[----:B------:R-:W-:Y:S08]  /*16d0*/  MUFU.RCP R106, R95 ;  /* 0x0000005f006a7308 */ /* 0x000ff00000001000 */
[----:B------:R-:W1:Y:S01]  /*16e0*/  MUFU.RCP R93, R93 ;  /* 0x0000005d005d7308 */ /* 0x000e620000001000 */
[----:B--2---:R-:W-:Y:S01]  /*16f0*/  FADD.FTZ R104, -R102, 1 ;  /* 0x3f80000066687421 */ /* 0x004fe20000010100 */
[----:B0-----:R-:W-:-:S03]  /*1700*/  FADD.FTZ R100, -R98, 1 ;  /* 0x3f80000062647421 */ /* 0x001fc60000010100 */
[----:B------:R-:W-:Y:S01]  /*1710*/  FFMA.FTZ R104, R77, R104, 1 ;  /* 0x3f8000004d687423 */ /* 0x000fe20000010068 */
[----:B------:R-:W-:Y:S01]  /*1720*/  FFMA.FTZ R100, R75, R100, 1 ;  /* 0x3f8000004b647423 */ /* 0x000fe20000010064 */
[----:B------:R-:W-:Y:S01]  /*1730*/  ISETP.NE.AND P1, PT, R34, RZ, PT ;  /* 0x000000ff2200720c */ /* 0x000fe20003f25270 */
[----:B-1----:R-:W-:-:S04]  /*1740*/  FADD.FTZ R91, -R93, 1 ;  /* 0x3f8000005d5b7421 */ /* 0x002fc80000010100 */
[----:B------:R-:W-:Y:S01]  /*1750*/  FFMA.FTZ R91, R78, R91, 1 ;  /* 0x3f8000004e5b7423 */ /* 0x000fe2000001005b */
[----:B------:R0:W-:Y:S04]  /*1760*/  STS [R54], R83 ;  /* 0x0000005336007388 */ /* 0x0001e80000000800 */
        /* <DEDUP_REMOVED lines=8> */
[----:B------:R-:W1:Y:S04]  /*17f0*/  LDS R76, [R62] ;  /* 0x000000003e4c7984 */ /* 0x000e680000000800 */
[----:B------:R-:W2:Y:S04]  /*1800*/  LDS R88, [R62+0x4] ;  /* 0x000004003e587984 */ /* 0x000ea80000000800 */
[----:B------:R-:W3:Y:S04]  /*1810*/  LDS R90, [R62+0x8] ;  /* 0x000008003e5a7984 */ /* 0x000ee80000000800 */
[----:B------:R-:W3:Y:S04]  /*1820*/  LDS R82, [R62+0xc] ;  /* 0x00000c003e527984 */ /* 0x000ee80000000800 */
[----:B------:R-:W3:Y:S04]  /*1830*/  LDS R84, [R62+0x10] ;  /* 0x000010003e547984 */ /* 0x000ee80000000800 */
[----:B------:R-:W3:Y:S04]  /*1840*/  LDS R86, [R62+0x14] ;  /* 0x000014003e567984 */ /* 0x000ee80000000800 */
[----:B------:R-:W3:Y:S04]  /*1850*/  LDS R81, [R62+0x18] ;  /* 0x000018003e517984 */ /* 0x000ee80000000800 */
[----:B------:R-:W3:Y:S01]  /*1860*/  LDS R92, [R62+0x1c] ;  /* 0x00001c003e5c7984 */ /* 0x000ee20000000800 */
[----:B0-----:R-:W-:Y:S01]  /*1870*/  FADD.FTZ R83, R4, 1 ;  /* 0x3f80000004537421 */ /* 0x001fe20000010000 */
[----:B----4-:R-:W-:-:S03]  /*1880*/  FADD.FTZ R85, R5, 1 ;  /* 0x3f80000005557421 */ /* 0x010fc60000010000 */
[----:B------:R2:W0:Y:S01]  /*1890*/  MUFU.RCP R97, R83 ;  /* 0x0000005300617308 */ /* 0x0004220000001000 */
[----:B------:R-:W-:Y:S01]  /*18a0*/  FADD.FTZ R4, -R94, 1 ;  /* 0x3f8000005e047421 */ /* 0x000fe20000010100 */
[----:B------:R-:W-:-:S03]  /*18b0*/  FADD.FTZ R5, -R89, 1 ;  /* 0x3f80000059057421 */ /* 0x000fc60000010100 */
[----:B------:R-:W-:-:S03]  /*18c0*/  FFMA.FTZ R96, R25, R4, 1 ;  /* 0x3f80000019607423 */ /* 0x000fc60000010004 */
[----:B------:R3:W4:Y:S01]  /*18d0*/  MUFU.RCP R101, R85 ;  /* 0x0000005500657308 */ /* 0x0007220000001000 */
[----:B-1----:R-:W-:Y:S01]  /*18e0*/  FMUL.FTZ R4, R7, R76 ;  /* 0x0000004c07047220 */ /* 0x002fe20000410000 */
[----:B------:R-:W-:Y:S01]  /*18f0*/  FFMA.FTZ R5, R24, R5, 1 ;  /* 0x3f80000018057423 */ /* 0x000fe20000010005 */
[----:B--2---:R-:W-:Y:S02]  /*1900*/  FMUL.FTZ R83, R9, R88 ;  /* 0x0000005809537220 */ /* 0x004fe40000410000 */
[----:B------:R-:W-:Y:S01]  /*1910*/  FMUL.FTZ R4, R89, R4 ;  /* 0x0000000459047220 */ /* 0x000fe20000410000 */
[----:B---3--:R-:W-:Y:S01]  /*1920*/  FMUL.FTZ R85, R11, R90 ;  /* 0x0000005a0b557220 */ /* 0x008fe20000410000 */
[----:B------:R-:W-:Y:S01]  /*1930*/  FMUL.FTZ R87, R19, R82 ;  /* 0x0000005213577220 */ /* 0x000fe20000410000 */
[----:B------:R-:W-:Y:S01]  /*1940*/  FMUL.FTZ R83, R94, R83 ;  /* 0x000000535e537220 */ /* 0x000fe20000410000 */
[----:B------:R-:W-:Y:S01]  /*1950*/  FMUL.FTZ R5, R4, R5 ;  /* 0x0000000504057220 */ /* 0x000fe20000410000 */
[----:B------:R-:W-:Y:S01]  /*1960*/  BAR.SYNC.DEFER_BLOCKING 0x0 ;  /* 0x0000000000007b1d */ /* 0x000fe20000010000 */
        /* <DEDUP_REMOVED lines=42> */
[----:B0-----:R-:W-:-:S05]  /*1c10*/  IMAD.WIDE.U32 R4, R108, UR18, R12 ;  /* 0x000000126c047c25 */ /* 0x001fca000f8e000c */
[----:B------:R-:W0:Y:S01]  /*1c20*/  LDS R96, [UR6+0x420] ;  /* 0x00042006ff607984 */ /* 0x000e220008000800 */
[----:B------:R-:W-:Y:S02]  /*1c30*/  IMAD R5, R109, UR18, R5 ;  /* 0x000000126d057c24 */ /* 0x000fe4000f8e0205 */
[----:B------:R-:W-:-:S04]  /*1c40*/  IMAD.WIDE.U32 R4, R3, UR8, R4 ;  /* 0x0000000803047c25 */ /* 0x000fc8000f8e0004 */
[----:B------:R-:W-:Y:S01]  /*1c50*/  IMAD R100, R3, UR9, R5 ;  /* 0x0000000903647c24 */ /* 0x000fe2000f8e0205 */
[----:B------:R-:W-:Y:S01]  /*1c60*/  IADD3 R5, P0, PT, R42, R4, RZ ;  /* 0x000000042a057210 */ /* 0x000fe20007f1e0ff */
[----:B------:R-:W1:Y:S03]  /*1c70*/  LDCU.64 UR8, c[0x0][0x490] ;  /* 0x00009200ff0877ac */ /* 0x000e660008000a00 */
[----:B------:R-:W-:Y:S02]  /*1c80*/  IADD3.X R100, PT, PT, RZ, R100, RZ, P0, !PT ;  /* 0x00000064ff647210 */ /* 0x000fe400007fe4ff */
[----:B------:R-:W-:-:S04]  /*1c90*/  LEA R4, P0, R5, UR10, 0x2 ;  /* 0x0000000a05047c11 */ /* 0x000fc8000f8010ff */
[----:B------:R-:W-:Y:S02]  /*1ca0*/  LEA.HI.X R5, R5, UR11, R100, 0x2, P0 ;  /* 0x0000000b05057c11 */ /* 0x000fe400080f1464 */
        /* <DEDUP_REMOVED lines=16> */
[----:B-1----:R-:W-:-:S04]  /*1db0*/  UISETP.NE.U32.AND UP0, UPT, UR8, URZ, UPT ;  /* 0x000000ff0800728c */ /* 0x002fc8000bf05070 */
        /* <DEDUP_REMOVED lines=27> */
[----:B------:R-:W0:Y:S01]  /*1f70*/  LDC.64 R88, c[0x0][0x430] ;  /* 0x00010c00ff587b82 */ /* 0x000e220000000a00 */
[----:B------:R0:W-:Y:S04]  /*1f80*/  STS [R62], R5 ;  /* 0x000000053e007388 */ /* 0x0001e80000000800 */
[----:B------:R-:W-:Y:S04]  /*1f90*/  STS [R62+0x4], R25 ;  /* 0x000004193e007388 */ /* 0x000fe80000000800 */
[----:B------:R-:W-:Y:S01]  /*1fa0*/  STS [R62+0x8], R75 ;  /* 0x0000084b3e007388 */ /* 0x000fe20000000800 */
[----:B0-----:R-:W-:-:S03]  /*1fb0*/  IMAD.WIDE.U32 R4, R88, UR18, R12 ;  /* 0x0000001258047c25 */ /* 0x001fc6000f8e000c */
[----:B------:R-:W-:Y:S01]  /*1fc0*/  STS [R62+0xc], R77 ;  /* 0x00000c4d3e007388 */ /* 0x000fe20000000800 */
[----:B------:R-:W-:-:S03]  /*1fd0*/  IMAD R5, R89, UR18, R5 ;  /* 0x0000001259057c24 */ /* 0x000fc6000f8e0205 */
[----:B------:R-:W-:Y:S04]  /*1fe0*/  STS [R62+0x10], R73 ;  /* 0x000010493e007388 */ /* 0x000fe80000000800 */
[----:B------:R-:W-:Y:S04]  /*1ff0*/  STS [R62+0x14], R79 ;  /* 0x0000144f3e007388 */ /* 0x000fe80000000800 */
[----:B------:R-:W-:Y:S04]  /*2000*/  STS [R62+0x18], R81 ;  /* 0x000018513e007388 */ /* 0x000fe80000000800 */
[----:B------:R0:W-:Y:S01]  /*2010*/  STS [R62+0x1c], R83 ;  /* 0x00001c533e007388 */ /* 0x0001e20000000800 */
[----:B------:R-:W-:-:S03]  /*2020*/  NOP ;  /* 0x0000000000007918 */ /* 0x000fc60000000000 */
[----:B------:R-:W-:Y:S01]  /*2030*/  LDS R85, [R54] ;  /* 0x0000000036557984 */ /* 0x000fe20000000800 */
[----:B0-----:R-:W0:Y:S03]  /*2040*/  LDC.64 R82, c[0x0][0x438] ;  /* 0x00010e00ff527b82 */ /* 0x001e260000000a00 */
[----:B------:R-:W-:Y:S04]  /*2050*/  LDS R87, [R55+0x80] ;  /* 0x0000800037577984 */ /* 0x000fe80000000800 */
[----:B------:R-:W-:Y:S04]  /*2060*/  LDS R25, [R56+0x100] ;  /* 0x0001000038197984 */ /* 0x000fe80000000800 */
[----:B------:R-:W-:Y:S04]  /*2070*/  LDS R75, [R57+0x180] ;  /* 0x00018000394b7984 */ /* 0x000fe80000000800 */
[----:B------:R-:W-:Y:S04]  /*2080*/  LDS R77, [R58+0x200] ;  /* 0x000200003a4d7984 */ /* 0x000fe80000000800 */
[----:B------:R-:W-:Y:S04]  /*2090*/  LDS R73, [R59+0x280] ;  /* 0x000280003b497984 */ /* 0x000fe80000000800 */
[----:B------:R-:W-:Y:S01]  /*20a0*/  LDS R79, [R60+0x300] ;  /* 0x000300003c4f7984 */ /* 0x000fe20000000800 */
[----:B0-----:R-:W-:-:S03]  /*20b0*/  IMAD.WIDE.U32 R4, R3, R82, R4 ;  /* 0x0000005203047225 */ /* 0x001fc600078e0004 */
[----:B------:R-:W-:Y:S01]  /*20c0*/  LDS R81, [R61+0x380] ;  /* 0x000380003d517984 */ /* 0x000fe20000000800 */
[----:B------:R-:W-:-:S03]  /*20d0*/  IMAD R72, R3, R83, R5 ;  /* 0x0000005303487224 */ /* 0x000fc600078e0205 */
[----:B------:R-:W-:Y:S01]  /*20e0*/  @!P1 STS [UR6+0x420], R53 ;  /* 0x00042035ff009988 */ /* 0x000fe20008000806 */
[----:B------:R-:W-:Y:S01]  /*20f0*/  BAR.SYNC.DEFER_BLOCKING 0x0 ;  /* 0x0000000000007b1d */ /* 0x000fe20000010000 */
[----:B------:R-:W-:-:S04]  /*2100*/  IADD3 R5, P0, PT, R42, R4, RZ ;  /* 0x000000042a057210 */ /* 0x000fc80007f1e0ff */
[----:B------:R-:W-:Y:S02]  /*2110*/  IADD3.X R72, PT, PT, RZ, R72, RZ, P0, !PT ;  /* 0x00000048ff487210 */ /* 0x000fe400007fe4ff */
[----:B------:R-:W-:-:S04]  /*2120*/  LEA R4, P0, R5, UR8, 0x2 ;  /* 0x0000000805047c11 */ /* 0x000fc8000f8010ff */
        /* <DEDUP_REMOVED lines=18> */
.L_x_15373:
[----:B0-----:R-:W-:Y:S01]  /*2250*/  FFMA.FTZ R5, R65, R7, R32 ;  /* 0x0000000741057223 */ /* 0x001fe20000010020 */
[----:B------:R-:W-:Y:S01]  /*2260*/  BAR.SYNC.DEFER_BLOCKING 0x0 ;  /* 0x0000000000007b1d */ /* 0x000fe20000010000 */
[----:B-----5:R-:W-:Y:S01]  /*2270*/  FADD.FTZ R86, R2, R27 ;  /* 0x0000001b02567221 */ /* 0x020fe20000010000 */
[----:B------:R-:W-:Y:S01]  /*2280*/  UISETP.GE.AND UP0, UPT, UR4, 0x1, UPT ;  /* 0x000000010400788c */ /* 0x000fe2000bf06270 */
[----:B------:R-:W-:Y:S01]  /*2290*/  FFMA.FTZ R5, R64, R9, R5 ;  /* 0x0000000940057223 */ /* 0x000fe20000010005 */
[----:B------:R-:W-:Y:S02]  /*22a0*/  CS2R R72, SRZ ;  /* 0x0000000000487805 */ /* 0x000fe4000001ff00 */
[----:B------:R-:W-:Y:S01]  /*22b0*/  MOV R75, RZ ;  /* 0x000000ff004b7202 */ /* 0x000fe20000000f00 */
[----:B------:R-:W-:Y:S01]  /*22c0*/  FADD.FTZ R74, R22, R27 ;  /* 0x0000001b164a7221 */ /* 0x000fe20000010000 */
        /* <DEDUP_REMOVED lines=11> */
[--C-:B------:R-:W-:Y:S01]  /*2380*/  FADD.FTZ R82, R8, R27.reuse ;  /* 0x0000001b08527221 */ /* 0x100fe20000010000 */
[----:B------:R-:W-:Y:S01]  /*2390*/  FFMA.FTZ R5, R69, R23, R2 ;  /* 0x0000001745057223 */ /* 0x000fe20000010002 */
[--C-:B------:R-:W-:Y:S01]  /*23a0*/  FADD.FTZ R84, R6, R27.reuse ;  /* 0x0000001b06547221 */ /* 0x100fe20000010000 */
[----:B------:R-:W-:Y:S01]  /*23b0*/  FADD.FTZ R88, R0, R27 ;  /* 0x0000001b00587221 */ /* 0x000fe20000010000 */
[-C--:B------:R-:W-:Y:S01]  /*23c0*/  FMUL.FTZ R87, R7, R26.reuse ;  /* 0x0000001a07577220 */ /* 0x080fe20000410000 */
        /* <DEDUP_REMOVED lines=9> */
[----:B------:R-:W-:Y:S06]  /*2460*/  BRA.U !UP0, `(.L_x_15374) ;  /* 0x0000003508207547 */ /* 0x000fec000b800000 */
[----:B------:R-:W-:Y:S01]  /*2470*/  FADD.FTZ R96, R21, R21 ;  /* 0x0000001515607221 */ /* 0x000fe20000010000 */
[----:B------:R-:W-:Y:S01]  /*2480*/  FADD.FTZ R98, R23, R23 ;  /* 0x0000001717627221 */ /* 0x000fe20000010000 */
[----:B------:R-:W0:Y:S01]  /*2490*/  LDC.64 R130, c[0x0][0x3e0] ;  /* 0x0000f800ff827b82 */ /* 0x000e220000000a00 */
[----:B------:R-:W-:Y:S01]  /*24a0*/  ISETP.NE.AND P0, PT, R43, 0x1, PT ;  /* 0x000000012b00780c */ /* 0x000fe20003f05270 */
[----:B------:R-:W-:Y:S01]  /*24b0*/  FADD.FTZ R100, R103, R103 ;  /* 0x0000006767647221 */ /* 0x000fe20000010000 */
[----:B------:R-:W-:Y:S01]  /*24c0*/  SHF.L.U32 R112, R43, 0x8, RZ ;  /* 0x000000082b707819 */ /* 0x000fe200000006ff */
[----:B------:R-:W-:Y:S01]  /*24d0*/  FADD.FTZ R0, R7, R7 ;  /* 0x0000000707007221 */ /* 0x000fe20000010000 */
[----:B------:R-:W-:Y:S01]  /*24e0*/  FADD.FTZ R90, R9, R9 ;  /* 0x00000009095a7221 */ /* 0x000fe20000010000 */
[----:B------:R-:W-:Y:S01]  /*24f0*/  FADD.FTZ R92, R11, R11 ;  /* 0x0000000b0b5c7221 */ /* 0x000fe20000010000 */
[----:B------:R-:W-:Y:S01]  /*2500*/  FADD.FTZ R94, R19, R19 ;  /* 0x00000013135e7221 */ /* 0x000fe20000010000 */
[----:B------:R-:W1:Y:S01]  /*2510*/  LDC.64 R128, c[0x0][0x3c0] ;  /* 0x0000f000ff807b82 */ /* 0x000e620000000a00 */
[----:B------:R-:W-:Y:S01]  /*2520*/  FADD.FTZ R102, R102, R102 ;  /* 0x0000006666667221 */ /* 0x000fe20000010000 */
[----:B------:R-:W-:Y:S01]  /*2530*/  LOP3.LUT R156, R12, 0x100, RZ, 0xc0, !PT ;  /* 0x000001000c9c7812 */ /* 0x000fe200078ec0ff */
[----:B------:R-:W-:Y:S01]  /*2540*/  FMUL.FTZ R104, R65, R74 ;  /* 0x0000004a41687220 */ /* 0x000fe20000410000 */
[----:B------:R-:W-:Y:S01]  /*2550*/  IADD3 R103, PT, PT, R43, -0x2, RZ ;  /* 0xfffffffe2b677810 */ /* 0x000fe20007ffe0ff */
[----:B------:R-:W-:Y:S01]  /*2560*/  FMUL.FTZ R105, R64, R76 ;  /* 0x0000004c40697220 */ /* 0x000fe20000410000 */
[----:B------:R-:W-:Y:S01]  /*2570*/  FMUL.FTZ R106, R66, R78 ;  /* 0x0000004e426a7220 */ /* 0x000fe20000410000 */
[----:B------:R-:W-:Y:S01]  /*2580*/  FMUL.FTZ R107, R67, R80 ;  /* 0x00000050436b7220 */ /* 0x000fe20000410000 */
[----:B------:R-:W2:Y:S01]  /*2590*/  LDC.64 R22, c[0x0][0x440] ;  /* 0x00011000ff167b82 */ /* 0x000ea20000000a00 */
[----:B------:R-:W-:Y:S01]  /*25a0*/  ISETP.EQ.AND P0, PT, R34, RZ, P0 ;  /* 0x000000ff2200720c */ /* 0x000fe20000702270 */
[----:B------:R-:W-:Y:S01]  /*25b0*/  FMUL.FTZ R108, R68, R82 ;  /* 0x00000052446c7220 */ /* 0x000fe20000410000 */
[----:B------:R-:W-:Y:S01]  /*25c0*/  FMUL.FTZ R109, R69, R84 ;  /* 0x00000054456d7220 */ /* 0x000fe20000410000 */
[----:B------:R-:W-:Y:S01]  /*25d0*/  FMUL.FTZ R110, R70, R86 ;  /* 0x00000056466e7220 */ /* 0x000fe20000410000 */
[----:B------:R-:W-:Y:S01]  /*25e0*/  FMUL.FTZ R111, R71, R88 ;  /* 0x00000058476f7220 */ /* 0x000fe20000410000 */
[----:B------:R-:W-:Y:S01]  /*25f0*/  MOV R73, RZ ;  /* 0x000000ff00497202 */ /* 0x000fe20000000f00 */
[----:B------:R-:W3:Y:S01]  /*2600*/  LDCU UR8, c[0x0][0x394] ;  /* 0x00007280ff0877ac */ /* 0x000ee20008000800 */
[----:B------:R-:W4:Y:S01]  /*2610*/  LDC.64 R20, c[0x0][0x3a8] ;  /* 0x0000ea00ff147b82 */ /* 0x000f220000000a00 */
[----:B------:R-:W-:Y:S01]  /*2620*/  LOP3.LUT R112, R112, 0x100, RZ, 0xc0, !PT ;  /* 0x0000010070707812 */ /* 0x000fe200078ec0ff */
[----:B------:R-:W0:Y:S01]  /*2630*/  LDCU UR9, c[0x0][0x38c] ;  /* 0x00007180ff0977ac */ /* 0x000e220008000800 */
[----:B------:R-:W-:-:S05]  /*2640*/  UMOV UR4, URZ ;  /* 0x000000ff00047c82 */ /* 0x000fca0008000000 */
.L_x_15392:
[----:B------:R-:W-:Y:S02]  /*2650*/  MOV R4, R14 ;  /* 0x0000000e00047202 */ /* 0x000fe40000000f00 */
[----:B------:R-:W-:-:S03]  /*2660*/  MOV R5, R35 ;  /* 0x0000002300057202 */ /* 0x000fc60000000f00 */
[----:B----4-:R-:W-:-:S04]  /*2670*/  IMAD.WIDE.U32 R4, R20, UR4, R4 ;  /* 0x0000000414047c25 */ /* 0x010fc8000f8e0004 */
        /* <DEDUP_REMOVED lines=12> */
[----:B------:R-:W4:Y:S04]  /*2740*/  LDG.E.64 R4, desc[UR16][R8.64] ;  /* 0x0000001008047981 */ /* 0x000f28000c1e1b00 */
[----:B------:R0:W4:Y:S01]  /*2750*/  LDG.E.64 R6, desc[UR16][R10.64] ;  /* 0x000000100a067981 */ /* 0x000122000c1e1b00 */
[----:B------:R-:W1:Y:S01]  /*2760*/  S2UR UR7, SR_CgaCtaId ;  /* 0x00000000000779c3 */ /* 0x000e620000008800 */
[C---:B------:R-:W-:Y:S01]  /*2770*/  ISETP.NE.AND P3, PT, R34.reuse, RZ, PT ;  /* 0x000000ff2200720c */ /* 0x040fe20003f65270 */
[----:B------:R-:W-:Y:S01]  /*2780*/  UMOV UR6, 0x400 ;  /* 0x0000040000067882 */ /* 0x000fe20000000000 */
[----:B------:R-:W-:Y:S01]  /*2790*/  ISETP.NE.AND P1, PT, R34, 0x1f, PT ;  /* 0x0000001f2200780c */ /* 0x000fe20003f25270 */
[----:B------:R-:W-:Y:S01]  /*27a0*/  BSSY.RECONVERGENT B0, `(.L_x_15375) ;  /* 0x0000067000007945 */ /* 0x000fe20003800200 */
[----:B-1----:R-:W-:Y:S01]  /*27b0*/  ULEA UR6, UR7, UR6, 0x18 ;  /* 0x0000000607067291 */ /* 0x002fe2000f8ec0ff */
[-C--:B--2---:R-:W-:Y:S01]  /*27c0*/  FMUL.FTZ R2, R74, R19.reuse ;  /* 0x000000134a027220 */ /* 0x084fe20000410000 */
[----:B------:R-:W-:Y:S01]  /*27d0*/  FMUL.FTZ R25, R18, 1.4426950216293334961 ;  /* 0x3fb8aa3b12197820 */ /* 0x000fe20000410000 */
[-C--:B------:R-:W-:Y:S01]  /*27e0*/  FMUL.FTZ R113, R76, R19.reuse ;  /* 0x000000134c717220 */ /* 0x080fe20000410000 */
[----:B0-----:R-:W-:Y:S01]  /*27f0*/  FMUL.FTZ R10, R82, R19 ;  /* 0x00000013520a7220 */ /* 0x001fe20000410000 */
[----:B------:R-:W-:Y:S01]  /*2800*/  FMUL.RZ R114, R2, 0.15915493667125701904 ;  /* 0x3e22f98302727820 */ /* 0x000fe2000040c000 */
[----:B------:R-:W-:Y:S01]  /*2810*/  FMUL.FTZ R2, R74, R25 ;  /* 0x000000194a027220 */ /* 0x000fe20000410000 */
[----:B------:R-:W-:Y:S01]  /*2820*/  FMUL.RZ R118, R113, 0.15915493667125701904 ;  /* 0x3e22f98371767820 */ /* 0x000fe2000040c000 */
[----:B------:R-:W-:Y:S01]  /*2830*/  FMUL.FTZ R9, R78, R19 ;  /* 0x000000134e097220 */ /* 0x000fe20000410000 */
[----:B------:R-:W-:Y:S01]  /*2840*/  MUFU.SIN R119, R114 ;  /* 0x0000007200777308 */ /* 0x000fe20000000400 */
[----:B------:R-:W-:Y:S01]  /*2850*/  FMUL.RZ R120, R10, 0.15915493667125701904 ;  /* 0x3e22f9830a787820 */ /* 0x000fe2000040c000 */
[-C--:B------:R-:W-:Y:S01]  /*2860*/  FMUL.FTZ R8, R76, R25.reuse ;  /* 0x000000194c087220 */ /* 0x080fe20000410000 */
[----:B------:R-:W-:Y:S01]  /*2870*/  FMUL.RZ R11, R9, 0.15915493667125701904 ;  /* 0x3e22f983090b7820 */ /* 0x000fe2000040c000 */
[-C--:B------:R-:W-:Y:S01]  /*2880*/  FMUL.FTZ R9, R78, R25.reuse ;  /* 0x000000194e097220 */ /* 0x080fe20000410000 */
[----:B------:R-:W-:-:S03]  /*2890*/  FMUL.FTZ R10, R82, R25 ;  /* 0x00000019520a7220 */ /* 0x000fc60000410000 */
[----:B------:R0:W-:Y:S04]  /*28a0*/  MUFU.EX2 R24, R2 ;  /* 0x0000000200187308 */ /* 0x0001e80000000800 */
[----:B------:R1:W-:Y:S01]  /*28b0*/  MUFU.COS R123, R114 ;  /* 0x00000072007b7308 */ /* 0x0003e20000000000 */
[----:B0-----:R-:W-:-:S07]  /*28c0*/  FMUL.FTZ R2, R80, R19 ;  /* 0x0000001350027220 */ /* 0x001fce0000410000 */
[----:B------:R-:W-:Y:S01]  /*28d0*/  MUFU.SIN R115, R118 ;  /* 0x0000007600737308 */ /* 0x000fe20000000400 */
[----:B-1----:R-:W-:Y:S01]  /*28e0*/  FMUL.RZ R114, R2, 0.15915493667125701904 ;  /* 0x3e22f98302727820 */ /* 0x002fe2000040c000 */
[----:B------:R-:W-:-:S06]  /*28f0*/  FMUL.FTZ R2, R80, R25 ;  /* 0x0000001950027220 */ /* 0x000fcc0000410000 */
[----:B------:R0:W1:Y:S08]  /*2900*/  MUFU.COS R113, R118 ;  /* 0x0000007600717308 */ /* 0x0000700000000000 */
[----:B------:R-:W-:Y:S08]  /*2910*/  MUFU.SIN R133, R120 ;  /* 0x0000007800857308 */ /* 0x000ff00000000400 */
[----:B0-----:R0:W-:Y:S04]  /*2920*/  MUFU.EX2 R118, R2 ;  /* 0x0000000200767308 */ /* 0x0011e80000000800 */
[----:B------:R2:W-:Y:S01]  /*2930*/  MUFU.COS R135, R120 ;  /* 0x0000007800877308 */ /* 0x0005e20000000000 */
[----:B0-----:R-:W-:-:S07]  /*2940*/  FMUL.FTZ R2, R86, R19 ;  /* 0x0000001356027220 */ /* 0x001fce0000410000 */
[----:B------:R0:W-:Y:S01]  /*2950*/  MUFU.EX2 R116, R9 ;  /* 0x0000000900747308 */ /* 0x0001e20000000800 */
[----:B--2---:R-:W-:Y:S01]  /*2960*/  FMUL.RZ R120, R2, 0.15915493667125701904 ;  /* 0x3e22f98302787820 */ /* 0x004fe2000040c000 */
[----:B------:R-:W-:Y:S02]  /*2970*/  FMUL.FTZ R2, R88, R19 ;  /* 0x0000001358027220 */ /* 0x000fe40000410000 */
[----:B------:R-:W-:Y:S02]  /*2980*/  MUFU.SIN R117, R11 ;  /* 0x0000000b00757308 */ /* 0x000fe40000000400 */
[----:B------:R-:W-:Y:S01]  /*2990*/  FMUL.RZ R134, R2, 0.15915493667125701904 ;  /* 0x3e22f98302867820 */ /* 0x000fe2000040c000 */
[----:B----4-:R-:W-:Y:S01]  /*29a0*/  FMUL.FTZ R2, R4, R7 ;  /* 0x0000000704027220 */ /* 0x010fe20000410000 */
[----:B0-----:R-:W-:-:S04]  /*29b0*/  FMUL.FTZ R9, R84, R19 ;  /* 0x0000001354097220 */ /* 0x001fc80000410000 */
[----:B------:R0:W2:Y:S01]  /*29c0*/  MUFU.COS R121, R11 ;  /* 0x0000000b00797308 */ /* 0x0000a20000000000 */
[----:B------:R-:W-:-:S07]  /*29d0*/  FMUL.RZ R9, R9, 0.15915493667125701904 ;  /* 0x3e22f98309097820 */ /* 0x000fce000040c000 */
[----:B------:R-:W1:Y:S01]  /*29e0*/  MUFU.EX2 R8, R8 ;  /* 0x0000000800087308 */ /* 0x000e620000000800 */
[----:B0-----:R-:W-:-:S03]  /*29f0*/  FMUL.FTZ R11, R84, R25 ;  /* 0x00000019540b7220 */ /* 0x001fc60000410000 */
[----:B------:R-:W-:Y:S08]  /*2a00*/  MUFU.SIN R125, R114 ;  /* 0x00000072007d7308 */ /* 0x000ff00000000400 */
[----:B------:R0:W4:Y:S01]  /*2a10*/  MUFU.COS R127, R114 ;  /* 0x00000072007f7308 */ /* 0x0001220000000000 */
[C---:B-1----:R-:W-:Y:S01]  /*2a20*/  FMUL.FTZ R113, R8.reuse, R113 ;  /* 0x0000007108717220 */ /* 0x042fe20000410000 */
[----:B------:R-:W-:Y:S01]  /*2a30*/  FMUL.FTZ R115, R8, R115 ;  /* 0x0000007308737220 */ /* 0x000fe20000410000 */
[----:B------:R-:W-:-:S05]  /*2a40*/  FMUL.FTZ R8, R24, R123 ;  /* 0x0000007b18087220 */ /* 0x000fca0000410000 */
[----:B------:R-:W1:Y:S01]  /*2a50*/  MUFU.COS R139, R9 ;  /* 0x00000009008b7308 */ /* 0x000e620000000000 */
[-C--:B0-----:R-:W-:Y:S01]  /*2a60*/  FMUL.FTZ R114, R86, R25.reuse ;  /* 0x0000001956727220 */ /* 0x081fe20000410000 */
[----:B------:R-:W-:-:S06]  /*2a70*/  FMUL.FTZ R25, R88, R25 ;  /* 0x0000001958197220 */ /* 0x000fcc0000410000 */
[----:B------:R0:W1:Y:S04]  /*2a80*/  MUFU.EX2 R124, R11 ;  /* 0x0000000b007c7308 */ /* 0x0000680000000800 */
[----:B------:R-:W5:Y:S01]  /*2a90*/  MUFU.COS R143, R120 ;  /* 0x00000078008f7308 */ /* 0x000f620000000000 */
[----:B0-----:R-:W-:-:S07]  /*2aa0*/  FFMA.FTZ R11, R5, R6, R2 ;  /* 0x00000006050b7223 */ /* 0x001fce0000010002 */
[----:B------:R0:W3:Y:S01]  /*2ab0*/  MUFU.SIN R137, R9 ;  /* 0x0000000900897308 */ /* 0x0000e20000000400 */
[-C--:B------:R-:W-:Y:S01]  /*2ac0*/  FMUL.FTZ R136, R92, -R11.reuse ;  /* 0x8000000b5c887220 */ /* 0x080fe20000410000 */
[-C--:B------:R-:W-:Y:S01]  /*2ad0*/  FMUL.FTZ R138, R94, -R11.reuse ;  /* 0x8000000b5e8a7220 */ /* 0x080fe20000410000 */
[-C--:B------:R-:W-:Y:S01]  /*2ae0*/  FMUL.FTZ R140, R96, -R11.reuse ;  /* 0x8000000b608c7220 */ /* 0x080fe20000410000 */
[-C--:B------:R-:W-:Y:S01]  /*2af0*/  FMUL.FTZ R142, R98, -R11.reuse ;  /* 0x8000000b628e7220 */ /* 0x080fe20000410000 */
[-C--:B------:R-:W-:Y:S01]  /*2b00*/  FMUL.FTZ R144, R100, -R11.reuse ;  /* 0x8000000b64907220 */ /* 0x080fe20000410000 */
[----:B------:R-:W-:Y:S02]  /*2b10*/  FMUL.FTZ R148, R102, -R11 ;  /* 0x8000000b66947220 */ /* 0x000fe40000410000 */
[----:B------:R-:W3:Y:S01]  /*2b20*/  MUFU.SIN R141, R120 ;  /* 0x00000078008d7308 */ /* 0x000ee20000000400 */
[----:B0-----:R-:W-:Y:S01]  /*2b30*/  FMUL.FTZ R9, R5, R7 ;  /* 0x0000000705097220 */ /* 0x001fe20000410000 */
[----:B------:R-:W-:-:S03]  /*2b40*/  IADD3 R5, PT, PT, R156, UR4, RZ ;  /* 0x000000049c057c10 */ /* 0x000fc6000fffe0ff */
[----:B------:R-:W-:Y:S01]  /*2b50*/  FFMA.FTZ R7, R4, R6, -R9 ;  /* 0x0000000604077223 */ /* 0x000fe20000010809 */
[----:B------:R-:W-:Y:S01]  /*2b60*/  SEL R5, R5, R44, !P3 ;  /* 0x0000002c05057207 */ /* 0x000fe20005800000 */
[----:B------:R-:W-:Y:S01]  /*2b70*/  FMUL.FTZ R9, R24, R119 ;  /* 0x0000007718097220 */ /* 0x000fe20000410000 */
[----:B------:R-:W0:Y:S01]  /*2b80*/  MUFU.SIN R132, R134 ;  /* 0x0000008600847308 */ /* 0x000e220000000400 */
[----:B------:R-:W-:Y:S01]  /*2b90*/  P2R R4, PR, RZ, 0x8 ;  /* 0x00000008ff047803 */ /* 0x000fe20000000000 */
[----:B------:R-:W-:Y:S01]  /*2ba0*/  FMUL.FTZ R146, R102, R7 ;  /* 0x0000000766927220 */ /* 0x000fe20000410000 */
[----:B------:R-:W-:-:S05]  /*2bb0*/  LEA R5, R5, UR6, 0x3 ;  /* 0x0000000605057c11 */ /* 0x000fca000f8e18ff */
[----:B------:R2:W0:Y:S01]  /*2bc0*/  MUFU.COS R2, R134 ;  /* 0x0000008600027308 */ /* 0x0004220000000000 */
[----:B------:R0:W-:Y:S07]  /*2bd0*/  STS.64 [R5+0x880], R8 ;  /* 0x0008800805007388 */ /* 0x0001ee0000000a00 */
[----:B------:R4:W5:Y:S01]  /*2be0*/  MUFU.EX2 R126, R114 ;  /* 0x00000072007e7308 */ /* 0x0009620000000800 */
[----:B--2---:R-:W-:-:S03]  /*2bf0*/  FMUL.FTZ R134, R90, -R11 ;  /* 0x8000000b5a867220 */ /* 0x004fc60000410000 */
[----:B------:R-:W2:Y:S04]  /*2c00*/  MUFU.EX2 R10, R10 ;  /* 0x0000000a000a7308 */ /* 0x000ea80000000800 */
[----:B------:R-:W0:Y:S01]  /*2c10*/  MUFU.EX2 R25, R25 ;  /* 0x0000001900197308 */ /* 0x000e220000000800 */
[C---:B----4-:R-:W-:Y:S01]  /*2c20*/  FMUL.FTZ R114, R116.reuse, R121 ;  /* 0x0000007974727220 */ /* 0x050fe20000410000 */
[----:B------:R-:W-:Y:S01]  /*2c30*/  FMUL.FTZ R116, R116, R117 ;  /* 0x0000007574747220 */ /* 0x000fe20000410000 */
[C---:B------:R-:W-:Y:S01]  /*2c40*/  FMUL.FTZ R117, R118.reuse, R127 ;  /* 0x0000007f76757220 */ /* 0x040fe20000410000 */
[----:B------:R-:W-:Y:S01]  /*2c50*/  FMUL.FTZ R118, R118, R125 ;  /* 0x0000007d76767220 */ /* 0x000fe20000410000 */
[----:B-1----:R-:W-:Y:S01]  /*2c60*/  FMUL.FTZ R121, R124, R139 ;  /* 0x0000008b7c797220 */ /* 0x002fe20000410000 */
[----:B-----5:R-:W-:Y:S01]  /*2c70*/  FMUL.FTZ R125, R126, R143 ;  /* 0x0000008f7e7d7220 */ /* 0x020fe20000410000 */
[----:B---3--:R-:W-:Y:S01]  /*2c80*/  FMUL.FTZ R124, R124, R137 ;  /* 0x000000897c7c7220 */ /* 0x008fe20000410000 */
[----:B------:R-:W-:Y:S01]  /*2c90*/  FMUL.FTZ R126, R126, R141 ;  /* 0x0000008d7e7e7220 */ /* 0x000fe20000410000 */
[----:B------:R-:W-:Y:S01]  /*2ca0*/  FMUL.FTZ R127, R0, R7 ;  /* 0x00000007007f7220 */ /* 0x000fe20000410000 */
[C---:B--2---:R-:W-:Y:S01]  /*2cb0*/  FMUL.FTZ R120, R10.reuse, R135 ;  /* 0x000000870a787220 */ /* 0x044fe20000410000 */
[----:B------:R-:W-:Y:S01]  /*2cc0*/  FMUL.FTZ R122, R10, R133 ;  /* 0x000000850a7a7220 */ /* 0x000fe20000410000 */
[-C--:B------:R-:W-:Y:S01]  /*2cd0*/  FMUL.FTZ R133, R90, R7.reuse ;  /* 0x000000075a857220 */ /* 0x080fe20000410000 */
[-C--:B------:R-:W-:Y:S01]  /*2ce0*/  FMUL.FTZ R135, R92, R7.reuse ;  /* 0x000000075c877220 */ /* 0x080fe20000410000 */
[C---:B0-----:R-:W-:Y:S01]  /*2cf0*/  FMUL.FTZ R123, R25.reuse, R132 ;  /* 0x00000084197b7220 */ /* 0x041fe20000410000 */
[----:B------:R-:W-:Y:S01]  /*2d00*/  FMUL.FTZ R119, R25, R2 ;  /* 0x0000000219777220 */ /* 0x000fe20000410000 */
[-C--:B------:R-:W-:Y:S01]  /*2d10*/  FMUL.FTZ R137, R94, R7.reuse ;  /* 0x000000075e897220 */ /* 0x080fe20000410000 */
[-C--:B------:R-:W-:Y:S01]  /*2d20*/  FMUL.FTZ R139, R96, R7.reuse ;  /* 0x00000007608b7220 */ /* 0x080fe20000410000 */
[-C--:B------:R-:W-:Y:S01]  /*2d30*/  FMUL.FTZ R141, R98, R7.reuse ;  /* 0x00000007628d7220 */ /* 0x080fe20000410000 */
[----:B------:R-:W-:Y:S01]  /*2d40*/  FMUL.FTZ R143, R100, R7 ;  /* 0x00000007648f7220 */ /* 0x000fe20000410000 */
[----:B------:R-:W-:Y:S01]  /*2d50*/  FMUL.FTZ R132, R0, -R11 ;  /* 0x8000000b00847220 */ /* 0x000fe20000410000 */
        /* <DEDUP_REMOVED lines=10> */
.L_x_15376:
[----:B------:R0:W1:Y:S02]  /*2e00*/  LDS.64 R10, [R152+UR5+0x1888] ;  /* 0x00188805980a7984 */ /* 0x0000640008000a00 */
.L_x_15377:
[----:B------:R-:W-:Y:S05]  /*2e10*/  BSYNC.RECONVERGENT B0 ;  /* 0x0000000000007941 */ /* 0x000fea0003800200 */
.L_x_15375:
[----:B--2---:R-:W2:Y:S01]  /*2e20*/  @P0 LDC R2, c[0x0][0x38c] ;  /* 0x0000e300ff020b82 */ /* 0x004ea20000000800 */
[----:B------:R-:W-:Y:S01]  /*2e30*/  CS2R R24, SRZ ;  /* 0x0000000000187805 */ /* 0x000fe2000001ff00 */
[----:B--2---:R-:W-:-:S04]  /*2e40*/  @P0 IMAD R5, R103, R2, UR4 ;  /* 0x0000000467050e24 */ /* 0x004fc8000f8e0202 */
[----:B------:R-:W-:-:S05]  /*2e50*/  @P0 IMAD.WIDE R4, R5, 0x10, R16 ;  /* 0x0000001005040825 */ /* 0x000fca00078e0210 */
[----:B------:R2:W4:Y:S01]  /*2e60*/  @P0 LDG.E.64 R24, desc[UR16][R4.64+0x8] ;  /* 0x0000081004180981 */ /* 0x000522000c1e1b00 */
[CC--:B------:R-:W-:Y:S01]  /*2e70*/  FMUL.FTZ R2, R104.reuse, R115.reuse ;  /* 0x0000007368027220 */ /* 0x0c0fe20000410000 */
[----:B------:R-:W-:Y:S01]  /*2e80*/  FMUL.FTZ R7, RZ, R115 ;  /* 0x00000073ff077220 */ /* 0x000fe20000410000 */
[----:B------:R-:W-:Y:S01]  /*2e90*/  ISETP.GE.AND P1, PT, R63, 0x1, PT ;  /* 0x000000013f00780c */ /* 0x000fe20003f26270 */
[----:B------:R-:W-:Y:S01]  /*2ea0*/  ULEA UR7, UR4, UR6, 0x4 ;  /* 0x0000000604077291 */ /* 0x000fe2000f8e20ff */
[-C--:B------:R-:W-:Y:S01]  /*2eb0*/  FFMA.FTZ R6, RZ, R113.reuse, R2 ;  /* 0x00000071ff067223 */ /* 0x080fe20000010002 */
[----:B------:R-:W-:Y:S01]  /*2ec0*/  FFMA.FTZ R2, R104, R113, -R7 ;  /* 0x0000007168027223 */ /* 0x000fe20000010807 */
[----:B------:R-:W-:Y:S01]  /*2ed0*/  ISETP.NE.AND P6, PT, R154, 0x1f, PT ;  /* 0x0000001f9a00780c */ /* 0x000fe20003fc5270 */
[----:B------:R-:W-:Y:S01]  /*2ee0*/  BSSY.RECONVERGENT B0, `(.L_x_15378) ;  /* 0x00000f1000007945 */ /* 0x000fe20003800200 */
[----:B------:R-:W-:Y:S01]  /*2ef0*/  FADD.FTZ R145, RZ, R6 ;  /* 0x00000006ff917221 */ /* 0x000fe20000010000 */
[----:B------:R-:W-:Y:S01]  /*2f00*/  FADD.FTZ R7, R105, R2 ;  /* 0x0000000269077221 */ /* 0x000fe20000010000 */
[----:B--2---:R-:W-:Y:S01]  /*2f10*/  FMUL.FTZ R5, R9, R115 ;  /* 0x0000007309057220 */ /* 0x004fe20000410000 */
[----:B------:R-:W-:Y:S01]  /*2f20*/  ISETP.GE.AND P4, PT, R43, UR8, PT ;  /* 0x000000082b007c0c */ /* 0x000fe2000bf86270 */
[C---:B------:R-:W-:Y:S01]  /*2f30*/  FMUL.FTZ R147, R116.reuse, R145 ;  /* 0x0000009174937220 */ /* 0x040fe20000410000 */
[----:B------:R-:W-:Y:S01]  /*2f40*/  FMUL.FTZ R2, R116, R7 ;  /* 0x0000000774027220 */ /* 0x000fe20000410000 */
[----:B------:R-:W-:Y:S01]  /*2f50*/  FFMA.FTZ R5, R8, R113, -R5 ;  /* 0x0000007108057223 */ /* 0x000fe20000010805 */
[----:B------:R-:W-:Y:S01]  /*2f60*/  ISETP.GT.U32.AND P2, PT, R154, 0x1b, PT ;  /* 0x0000001b9a00780c */ /* 0x000fe20003f44070 */
[C---:B------:R-:W-:Y:S01]  /*2f70*/  FFMA.FTZ R147, R114.reuse, R7, -R147 ;  /* 0x0000000772937223 */ /* 0x040fe20000010893 */
[----:B------:R-:W-:Y:S01]  /*2f80*/  FFMA.FTZ R2, R114, R145, R2 ;  /* 0x0000009172027223 */ /* 0x000fe20000010002 */
[----:B------:R-:W-:-:S02]  /*2f90*/  ISETP.GT.U32.AND P3, PT, R154, 0x17, PT ;  /* 0x000000179a00780c */ /* 0x000fc40003f64070 */
[----:B------:R-:W-:Y:S01]  /*2fa0*/  FADD.FTZ R147, R106, R147 ;  /* 0x000000936a937221 */ /* 0x000fe20000010000 */
[----:B------:R-:W-:Y:S01]  /*2fb0*/  FADD.FTZ R2, RZ, R2 ;  /* 0x00000002ff027221 */ /* 0x000fe20000010000 */
[----:B------:R-:W-:Y:S02]  /*2fc0*/  ISETP.NE.OR P4, PT, R34, RZ, P4 ;  /* 0x000000ff2200720c */ /* 0x000fe40002785670 */
[CC--:B------:R-:W-:Y:S01]  /*2fd0*/  FMUL.FTZ R6, R118.reuse, R147.reuse ;  /* 0x0000009376067220 */ /* 0x0c0fe20000410000 */
[-C--:B------:R-:W-:Y:S01]  /*2fe0*/  FMUL.FTZ R4, R118, R2.reuse ;  /* 0x0000000276047220 */ /* 0x080fe20000410000 */
[----:B------:R-:W-:Y:S02]  /*2ff0*/  ISETP.GT.U32.AND P5, PT, R154, 0xf, PT ;  /* 0x0000000f9a00780c */ /* 0x000fe40003fa4070 */
[C---:B------:R-:W-:Y:S01]  /*3000*/  FFMA.FTZ R6, R117.reuse, R2, R6 ;  /* 0x0000000275067223 */ /* 0x040fe20000010006 */
[----:B------:R-:W-:Y:S01]  /*3010*/  FFMA.FTZ R4, R117, R147, -R4 ;  /* 0x0000009375047223 */ /* 0x000fe20000010804 */
[----:B------:R-:W-:-:S02]  /*3020*/  FMUL.FTZ R2, R8, R115 ;  /* 0x0000007308027220 */ /* 0x000fc40000410000 */
[----:B------:R-:W-:Y:S01]  /*3030*/  FADD.FTZ R149, RZ, R6 ;  /* 0x00000006ff957221 */ /* 0x000fe20000010000 */
[----:B------:R-:W-:Y:S01]  /*3040*/  FADD.FTZ R147, R107, R4 ;  /* 0x000000046b937221 */ /* 0x000fe20000010000 */
        /* <DEDUP_REMOVED lines=8> */
[----:B------:R-:W-:-:S02]  /*30d0*/  FFMA.FTZ R145, R114, R5, -R145 ;  /* 0x0000000572917223 */ /* 0x000fc40000010891 */
[----:B------:R-:W-:Y:S01]  /*30e0*/  FADD.FTZ R151, R108, R151 ;  /* 0x000000976c977221 */ /* 0x000fe20000010000 */
        /* <DEDUP_REMOVED lines=20> */
[----:B------:R-:W-:Y:S01]  /*3230*/  FMUL.FTZ R4, R124, R2 ;  /* 0x000000027c047220 */ /* 0x000fe20000410000 */
[----:B------:R-:W-:Y:S01]  /*3240*/  FFMA.FTZ R145, R125, R158, R145 ;  /* 0x0000009e7d917223 */ /* 0x000fe20000010091 */
[C---:B------:R-:W-:Y:S01]  /*3250*/  FFMA.FTZ R6, R121.reuse, R2, R6 ;  /* 0x0000000279067223 */ /* 0x040fe20000010006 */
        /* <DEDUP_REMOVED lines=12> */
[----:B------:R-:W-:Y:S01]  /*3320*/  FADD.FTZ R2, RZ, R160 ;  /* 0x000000a0ff027221 */ /* 0x000fe20000010000 */
[----:B------:R-:W-:Y:S01]  /*3330*/  FFMA.FTZ R151, R119, R148, -R151 ;  /* 0x0000009477977223 */ /* 0x000fe20000010897 */
[----:B------:R-:W-:Y:S01]  /*3340*/  FADD.FTZ R147, R111, R150 ;  /* 0x000000966f937221 */ /* 0x000fe20000010000 */
[-C--:B------:R-:W-:Y:S01]  /*3350*/  FFMA.FTZ R145, R119, R6.reuse, R145 ;  /* 0x0000000677917223 */ /* 0x080fe20000010091 */
[----:B------:R-:W-:Y:S01]  /*3360*/  FMUL.FTZ R6, R123, R6 ;  /* 0x000000067b067220 */ /* 0x000fe20000410000 */
[----:B------:R-:W2:Y:S01]  /*3370*/  SHFL.UP PT, R158, R2, 0x1, RZ ;  /* 0x04200000029e7989 */ /* 0x000ea200000e00ff */
[----:B------:R-:W-:-:S02]  /*3380*/  FADD.FTZ R151, R144, R151 ;  /* 0x0000009790977221 */ /* 0x000fc40000010000 */
[----:B------:R-:W-:Y:S01]  /*3390*/  FFMA.FTZ R149, R119, R4, -R6 ;  /* 0x0000000477957223 */ /* 0x000fe20000010806 */
[----:B------:R-:W5:Y:S01]  /*33a0*/  SHFL.UP PT, R150, R147, 0x1, RZ ;  /* 0x0420000093967989 */ /* 0x000f6200000e00ff */
[----:B------:R-:W-:-:S03]  /*33b0*/  FMUL.FTZ R164, R126, R151 ;  /* 0x000000977ea47220 */ /* 0x000fc60000410000 */
        /* <DEDUP_REMOVED lines=78> */
[C---:B------:R-:W-:Y:S01]  /*38a0*/  FFMA.FTZ R160, R120.reuse, R153, -R160 ;  /* 0x0000009978a07223 */ /* 0x040fe200000108a0 */
[----:B------:R-:W-:Y:S01]  /*38b0*/  FFMA.FTZ R162, R120, R5, R162 ;  /* 0x0000000578a27223 */ /* 0x000fe200000100a2 */
[----:B------:R-:W-:Y:S01]  /*38c0*/  ISETP.GE.AND P1, PT, R63, 0x8, PT ;  /* 0x000000083f00780c */ /* 0x000fe20003f26270 */
[----:B------:R-:W-:Y:S01]  /*38d0*/  FADD.FTZ R151, R138, R151 ;  /* 0x000000978a977221 */ /* 0x000fe20000010000 */
[C---:B------:R-:W-:Y:S01]  /*38e0*/  FMUL.FTZ R5, R118.reuse, R155 ;  /* 0x0000009b76057220 */ /* 0x040fe20000410000 */
[CC--:B------:R-:W-:Y:S01]  /*38f0*/  FMUL.FTZ R164, R118.reuse, R160.reuse ;  /* 0x000000a076a47220 */ /* 0x0c0fe20000410000 */
[----:B------:R-:W-:Y:S01]  /*3900*/  FADD.FTZ R162, R137, R162 ;  /* 0x000000a289a27221 */ /* 0x000fe20000010000 */
[C---:B------:R-:W-:Y:S01]  /*3910*/  FMUL.FTZ R7, R118.reuse, R151 ;  /* 0x0000009776077220 */ /* 0x040fe20000410000 */
[C---:B------:R-:W-:Y:S01]  /*3920*/  FFMA.FTZ R153, R117.reuse, R160, -R5 ;  /* 0x000000a075997223 */ /* 0x040fe20000010805 */
[----:B------:R-:W-:Y:S01]  /*3930*/  FFMA.FTZ R155, R117, R155, R164 ;  /* 0x0000009b759b7223 */ /* 0x000fe200000100a4 */
[----:B------:R-:W-:Y:S01]  /*3940*/  FMUL.FTZ R164, R118, R162 ;  /* 0x000000a276a47220 */ /* 0x000fe20000410000 */
[----:B0-----:R-:W-:Y:S01]  /*3950*/  FMUL.FTZ R160, R149, R158 ;  /* 0x0000009e95a07220 */ /* 0x001fe20000410000 */
[----:B------:R-:W-:Y:S01]  /*3960*/  FFMA.FTZ R162, R117, R162, R7 ;  /* 0x000000a275a27223 */ /* 0x000fe20000010007 */
[----:B------:R-:W-:Y:S01]  /*3970*/  FMUL.FTZ R158, R145, R158 ;  /* 0x0000009e919e7220 */ /* 0x000fe20000410000 */
[----:B------:R-:W-:Y:S01]  /*3980*/  FFMA.FTZ R151, R117, R151, -R164 ;  /* 0x0000009775977223 */ /* 0x000fe200000108a4 */
[----:B-1----:R-:W-:-:S02]  /*3990*/  FFMA.FTZ R7, R145, R150, R160 ;  /* 0x0000009691077223 */ /* 0x002fc400000100a0 */
        /* <DEDUP_REMOVED lines=8> */
[----:B------:R-:W-:Y:S01]  /*3a20*/  FADD.FTZ R5, R135, R162 ;  /* 0x000000a287057221 */ /* 0x000fe20000010000 */
[----:B------:R-:W0:Y:S01]  /*3a30*/  SHFL.UP PT, R160, R2, 0x10, RZ ;  /* 0x0600000002a07989 */ /* 0x000e2200000e00ff */
[C---:B------:R-:W-:Y:S01]  /*3a40*/  FMUL.FTZ R7, R116.reuse, R153 ;  /* 0x0000009974077220 */ /* 0x040fe20000410000 */
[C---:B------:R-:W-:Y:S01]  /*3a50*/  FMUL.FTZ R164, R116.reuse, R151 ;  /* 0x0000009774a47220 */ /* 0x040fe20000410000 */
[C---:B------:R-:W-:Y:S01]  /*3a60*/  FMUL.FTZ R166, R116.reuse, R5 ;  /* 0x0000000574a67220 */ /* 0x040fe20000410000 */
[----:B------:R-:W1:Y:S01]  /*3a70*/  SHFL.UP PT, R6, R145, 0x10, RZ ;  /* 0x0600000091067989 */ /* 0x000e6200000e00ff */
[-C--:B------:R-:W-:Y:S01]  /*3a80*/  FMUL.FTZ R162, R116, R155.reuse ;  /* 0x0000009b74a27220 */ /* 0x080fe20000410000 */
[C---:B------:R-:W-:Y:S01]  /*3a90*/  FFMA.FTZ R150, R114.reuse, R155, R7 ;  /* 0x0000009b72967223 */ /* 0x040fe20000010007 */
[C---:B------:R-:W-:Y:S01]  /*3aa0*/  FFMA.FTZ R151, R114.reuse, R151, -R166 ;  /* 0x0000009772977223 */ /* 0x040fe200000108a6 */
[----:B------:R-:W2:Y:S01]  /*3ab0*/  SHFL.UP PT, R158, R147, 0x10, RZ ;  /* 0x06000000939e7989 */ /* 0x000ea200000e00ff */
[C---:B------:R-:W-:Y:S01]  /*3ac0*/  FFMA.FTZ R164, R114.reuse, R5, R164 ;  /* 0x0000000572a47223 */ /* 0x040fe200000100a4 */
[----:B------:R-:W-:Y:S01]  /*3ad0*/  FFMA.FTZ R162, R114, R153, -R162 ;  /* 0x0000009972a27223 */ /* 0x000fe200000108a2 */
[----:B------:R-:W-:Y:S01]  /*3ae0*/  FADD.FTZ R166, R134, R151 ;  /* 0x0000009786a67221 */ /* 0x000fe20000010000 */
[----:B------:R-:W3:Y:S01]  /*3af0*/  SHFL.UP PT, R4, R149, 0x10, RZ ;  /* 0x0600000095047989 */ /* 0x000ee200000e00ff */
[----:B------:R-:W-:Y:S01]  /*3b00*/  FMUL.FTZ R151, R115, R150 ;  /* 0x0000009673977220 */ /* 0x000fe20000410000 */
[----:B------:R-:W-:Y:S01]  /*3b10*/  ISETP.GE.AND P1, PT, R63, 0x10, PT ;  /* 0x000000103f00780c */ /* 0x000fe20003f26270 */
[----:B------:R-:W-:Y:S01]  /*3b20*/  FADD.FTZ R164, R133, R164 ;  /* 0x000000a485a47221 */ /* 0x000fe20000010000 */
[C---:B------:R-:W-:Y:S01]  /*3b30*/  FMUL.FTZ R168, R115.reuse, R162 ;  /* 0x000000a273a87220 */ /* 0x040fe20000410000 */
[----:B------:R-:W-:Y:S01]  /*3b40*/  FMUL.FTZ R5, R115, R166 ;  /* 0x000000a673057220 */ /* 0x000fe20000410000 */
[----:B------:R-:W-:Y:S01]  /*3b50*/  FFMA.FTZ R151, R113, R162, -R151 ;  /* 0x000000a271977223 */ /* 0x000fe20000010897 */
[----:B------:R-:W-:Y:S01]  /*3b60*/  FMUL.FTZ R7, R115, R164 ;  /* 0x000000a473077220 */ /* 0x000fe20000410000 */
[C---:B------:R-:W-:Y:S01]  /*3b70*/  FFMA.FTZ R150, R113.reuse, R150, R168 ;  /* 0x0000009671967223 */ /* 0x040fe200000100a8 */
[----:B------:R-:W-:-:S02]  /*3b80*/  FFMA.FTZ R164, R113, R164, R5 ;  /* 0x000000a471a47223 */ /* 0x000fc40000010005 */
        /* <DEDUP_REMOVED lines=38> */
.L_x_15379:
[----:B------:R-:W-:Y:S05]  /*3df0*/  BSYNC.RECONVERGENT B0 ;  /* 0x0000000000007941 */ /* 0x000fea0003800200 */
.L_x_15378:
        /* <DEDUP_REMOVED lines=17> */
.L_x_15381:
[----:B------:R-:W-:Y:S05]  /*3f10*/  BSYNC.RECONVERGENT B0 ;  /* 0x0000000000007941 */ /* 0x000fea0003800200 */
.L_x_15380:
        /* <DEDUP_REMOVED lines=16> */
.L_x_15383:
[----:B------:R-:W-:Y:S05]  /*4020*/  BSYNC.RECONVERGENT B0 ;  /* 0x0000000000007941 */ /* 0x000fea0003800200 */
.L_x_15382:
        /* <DEDUP_REMOVED lines=16> */
.L_x_15385:
[----:B------:R-:W-:Y:S05]  /*4130*/  BSYNC.RECONVERGENT B0 ;  /* 0x0000000000007941 */ /* 0x000fea0003800200 */
.L_x_15384:
        /* <DEDUP_REMOVED lines=16> */
.L_x_15387:
[----:B------:R-:W-:Y:S05]  /*4240*/  BSYNC.RECONVERGENT B0 ;  /* 0x0000000000007941 */ /* 0x000fea0003800200 */
.L_x_15386:
        /* <DEDUP_REMOVED lines=54> */
[----:B------:R-:W-:Y:S01]  /*45b0*/  FFMA.FTZ R11, R0, R163, RZ ;  /* 0x000000a3000b7223 */ /* 0x000fe200000100ff */
[----:B------:R-:W-:Y:S01]  /*45c0*/  FADD.FTZ R158, R105, R8 ;  /* 0x00000008699e7221 */ /* 0x000fe20000010000 */
[----:B------:R-:W-:Y:S01]  /*45d0*/  FADD.FTZ R142, R141, R144 ;  /* 0x000000908d8e7221 */ /* 0x000fe20000010000 */
        /* <DEDUP_REMOVED lines=8> */
[-C--:B------:R-:W-:Y:S01]  /*4660*/  FFMA.FTZ R9, R114, R158.reuse, -R9 ;  /* 0x0000009e72097223 */ /* 0x080fe20000010809 */
        /* <DEDUP_REMOVED lines=12> */
[----:B------:R-:W-:Y:S01]  /*4730*/  FADD.FTZ R155, R138, R9 ;  /* 0x000000098a9b7221 */ /* 0x000fe20000010000 */
[----:B------:R-:W-:Y:S01]  /*4740*/  FADD.FTZ R138, R107, R8 ;  /* 0x000000086b8a7221 */ /* 0x000fe20000010000 */
[----:B------:R-:W-:Y:S01]  /*4750*/  FADD.FTZ R137, R137, R140 ;  /* 0x0000008c89897221 */ /* 0x000fe20000010000 */
[----:B------:R-:W-:Y:S01]  /*4760*/  FADD.FTZ R157, RZ, R10 ;  /* 0x0000000aff9d7221 */ /* 0x000fe20000010000 */
[----:B------:R-:W-:Y:S01]  /*4770*/  FMUL.FTZ R8, R118, R155 ;  /* 0x0000009b76087220 */ /* 0x000fe20000410000 */
[----:B------:R-:W-:Y:S01]  /*4780*/  FFMA.FTZ R11, R90, R158, R11 ;  /* 0x0000009e5a0b7223 */ /* 0x000fe2000001000b */
[----:B------:R-:W-:Y:S01]  /*4790*/  FMUL.FTZ R118, R118, R137 ;  /* 0x0000008976767220 */ /* 0x000fe20000410000 */
[C---:B------:R-:W-:Y:S01]  /*47a0*/  FMUL.FTZ R9, R122.reuse, R157 ;  /* 0x0000009d7a097220 */ /* 0x040fe20000410000 */
[C---:B------:R-:W-:Y:S01]  /*47b0*/  FFMA.FTZ R8, R117.reuse, R137, R8 ;  /* 0x0000008975087223 */ /* 0x040fe20000010008 */
[-C--:B------:R-:W-:Y:S01]  /*47c0*/  FMUL.FTZ R122, R122, R138.reuse ;  /* 0x0000008a7a7a7220 */ /* 0x080fe20000410000 */
[----:B------:R-:W-:Y:S01]  /*47d0*/  FFMA.FTZ R117, R117, R155, -R118 ;  /* 0x0000009b75757223 */ /* 0x000fe20000010876 */
[C---:B------:R-:W-:Y:S01]  /*47e0*/  FFMA.FTZ R9, R120.reuse, R138, -R9 ;  /* 0x0000008a78097223 */ /* 0x040fe20000010809 */
[----:B------:R-:W-:Y:S01]  /*47f0*/  FADD.FTZ R135, R135, R8 ;  /* 0x0000000887877221 */ /* 0x000fe20000010000 */
[----:B------:R-:W-:Y:S01]  /*4800*/  FFMA.FTZ R122, R120, R157, R122 ;  /* 0x0000009d787a7223 */ /* 0x000fe2000001007a */
[----:B------:R-:W-:Y:S01]  /*4810*/  FADD.FTZ R117, R136, R117 ;  /* 0x0000007588757221 */ /* 0x000fe20000010000 */
[----:B------:R-:W-:Y:S01]  /*4820*/  FADD.FTZ R167, R108, R9 ;  /* 0x000000096ca77221 */ /* 0x000fe20000010000 */
[C---:B------:R-:W-:Y:S01]  /*4830*/  FMUL.FTZ R9, R116.reuse, R135 ;  /* 0x0000008774097220 */ /* 0x040fe20000410000 */
[----:B------:R-:W-:Y:S01]  /*4840*/  FADD.FTZ R159, RZ, R122 ;  /* 0x0000007aff9f7221 */ /* 0x000fe20000010000 */
[----:B------:R-:W-:Y:S01]  /*4850*/  FMUL.FTZ R116, R116, R117 ;  /* 0x0000007574747220 */ /* 0x000fe20000410000 */
        /* <DEDUP_REMOVED lines=8> */
[----:B------:R-:W-:Y:S01]  /*48e0*/  FADD.FTZ R161, RZ, R8 ;  /* 0x00000008ffa17221 */ /* 0x000fe20000010000 */
[----:B------:R-:W-:Y:S01]  /*48f0*/  FMUL.FTZ R10, R115, R134 ;  /* 0x00000086730a7220 */ /* 0x000fe20000410000 */
[----:B------:R-:W-:Y:S01]  /*4900*/  FADD.FTZ R140, R109, R124 ;  /* 0x0000007c6d8c7221 */ /* 0x000fe20000010000 */
[----:B------:R-:W-:Y:S01]  /*4910*/  FMUL.FTZ R115, R115, R133 ;  /* 0x0000008573737220 */ /* 0x000fe20000410000 */
[C---:B------:R-:W-:Y:S01]  /*4920*/  FMUL.FTZ R8, R126.reuse, R161 ;  /* 0x000000a17e087220 */ /* 0x040fe20000410000 */
[C---:B------:R-:W-:Y:S01]  /*4930*/  FFMA.FTZ R10, R113.reuse, R133, R10 ;  /* 0x00000085710a7223 */ /* 0x040fe2000001000a */
[----:B------:R-:W-:Y:S01]  /*4940*/  FMUL.FTZ R126, R126, R140 ;  /* 0x0000008c7e7e7220 */ /* 0x000fe20000410000 */
[----:B------:R-:W-:Y:S01]  /*4950*/  FFMA.FTZ R115, R113, R134, -R115 ;  /* 0x0000008671737223 */ /* 0x000fe20000010873 */
[----:B------:R-:W-:Y:S01]  /*4960*/  FFMA.FTZ R9, R125, R140, -R8 ;  /* 0x0000008c7d097223 */ /* 0x000fe20000010808 */
[----:B------:R-:W-:Y:S01]  /*4970*/  FADD.FTZ R127, R127, R10 ;  /* 0x0000000a7f7f7221 */ /* 0x000fe20000010000 */
[----:B------:R-:W-:Y:S01]  /*4980*/  FFMA.FTZ R124, R125, R161, R126 ;  /* 0x000000a17d7c7223 */ /* 0x000fe2000001007e */
[----:B------:R-:W-:Y:S01]  /*4990*/  FADD.FTZ R115, R132, R115 ;  /* 0x0000007384737221 */ /* 0x000fe20000010000 */
[----:B------:R-:W-:Y:S01]  /*49a0*/  FFMA.FTZ R125, R92, R165, R11 ;  /* 0x000000a55c7d7223 */ /* 0x000fe2000001000b */
[----:B------:R-:W-:Y:S01]  /*49b0*/  FMUL.FTZ R113, R74, R127 ;  /* 0x0000007f4a717220 */ /* 0x000fe20000410000 */
[----:B------:R-:W-:Y:S01]  /*49c0*/  FADD.FTZ R144, R110, R9 ;  /* 0x000000096e907221 */ /* 0x000fe20000010000 */
[----:B------:R-:W-:Y:S01]  /*49d0*/  FADD.FTZ R116, -R104, R163 ;  /* 0x000000a368747221 */ /* 0x000fe20000010100 */
[----:B------:R-:W-:Y:S01]  /*49e0*/  FMUL.FTZ R114, R76, R133 ;  /* 0x000000854c727220 */ /* 0x000fe20000410000 */
[----:B------:R-:W-:Y:S01]  /*49f0*/  FMUL.FTZ R9, R74, R115 ;  /* 0x000000734a097220 */ /* 0x000fe20000410000 */
[----:B------:R-:W-:Y:S01]  /*4a00*/  FMUL.FTZ R11, R2, R113 ;  /* 0x00000071020b7220 */ /* 0x000fe20000410000 */
[----:B------:R-:W-:Y:S01]  /*4a10*/  FADD.FTZ R121, -R105, R158 ;  /* 0x0000009e69797221 */ /* 0x000fe20000010100 */
[----:B------:R-:W-:Y:S01]  /*4a20*/  FMUL.FTZ R120, R76, R134 ;  /* 0x000000864c787220 */ /* 0x000fe20000410000 */
[----:B------:R-:W-:Y:S01]  /*4a30*/  FMUL.FTZ R122, R141, R114 ;  /* 0x000000728d7a7220 */ /* 0x000fe20000410000 */
[-C--:B------:R-:W-:Y:S01]  /*4a40*/  FFMA.FTZ R11, R116, R9.reuse, -R11 ;  /* 0x00000009740b7223 */ /* 0x080fe2000001080b */
[----:B------:R-:W-:Y:S01]  /*4a50*/  FMUL.FTZ R9, R2, R9 ;  /* 0x0000000902097220 */ /* 0x000fe20000410000 */
[----:B------:R-:W-:Y:S01]  /*4a60*/  FADD.FTZ R124, RZ, R124 ;  /* 0x0000007cff7c7221 */ /* 0x000fe20000010000 */
[-C--:B------:R-:W-:Y:S01]  /*4a70*/  FFMA.FTZ R126, R121, R120.reuse, -R122 ;  /* 0x00000078797e7223 */ /* 0x080fe2000001087a */
[----:B------:R-:W-:Y:S01]  /*4a80*/  FMUL.FTZ R122, R141, R120 ;  /* 0x000000788d7a7220 */ /* 0x000fe20000410000 */
[----:B------:R-:W-:Y:S01]  /*4a90*/  FFMA.FTZ R9, R116, R113, R9 ;  /* 0x0000007174097223 */ /* 0x000fe20000010009 */
[----:B------:R-:W-:Y:S01]  /*4aa0*/  FMUL.FTZ R120, R78, R135 ;  /* 0x000000874e787220 */ /* 0x000fe20000410000 */
[----:B------:R-:W-:Y:S01]  /*4ab0*/  FMUL.FTZ R10, R123, R144 ;  /* 0x000000907b0a7220 */ /* 0x000fe20000410000 */
[----:B------:R-:W-:Y:S01]  /*4ac0*/  FFMA.FTZ R122, R121, R114, R122 ;  /* 0x00000072797a7223 */ /* 0x000fe2000001007a */
[----:B------:R-:W-:Y:S01]  /*4ad0*/  FADD.FTZ R9, RZ, R9 ;  /* 0x00000009ff097221 */ /* 0x000fe20000010000 */
[----:B------:R-:W-:Y:S01]  /*4ae0*/  FMUL.FTZ R8, R123, R124 ;  /* 0x0000007c7b087220 */ /* 0x000fe20000410000 */
[----:B------:R-:W-:Y:S01]  /*4af0*/  FADD.FTZ R11, RZ, R11 ;  /* 0x0000000bff0b7221 */ /* 0x000fe20000010000 */
[----:B------:R-:W-:Y:S01]  /*4b00*/  FADD.FTZ R118, -R106, R165 ;  /* 0x000000a56a767221 */ /* 0x000fe20000010100 */
[----:B------:R-:W-:Y:S01]  /*4b10*/  FMUL.FTZ R123, R78, R117 ;  /* 0x000000754e7b7220 */ /* 0x000fe20000410000 */
[----:B------:R-:W-:Y:S01]  /*4b20*/  FMUL.FTZ R163, R139, R120 ;  /* 0x000000788ba37220 */ /* 0x000fe20000410000 */
[----:B------:R-:W-:Y:S01]  /*4b30*/  FFMA.FTZ R158, R119, R124, R10 ;  /* 0x0000007c779e7223 */ /* 0x000fe2000001000a */
[----:B------:R-:W-:Y:S01]  /*4b40*/  FADD.FTZ R10, R9, R122 ;  /* 0x0000007a090a7221 */ /* 0x000fe20000010000 */
[----:B------:R-:W-:Y:S01]  /*4b50*/  FADD.FTZ R11, R11, R126 ;  /* 0x0000007e0b0b7221 */ /* 0x000fe20000010000 */
[----:B------:R-:W-:Y:S01]  /*4b60*/  FMUL.FTZ R122, R80, R137 ;  /* 0x00000089507a7220 */ /* 0x000fe20000410000 */
[-C--:B------:R-:W-:Y:S01]  /*4b70*/  FFMA.FTZ R126, R118, R123.reuse, -R163 ;  /* 0x0000007b767e7223 */ /* 0x080fe200000108a3 */
[----:B------:R-:W-:Y:S01]  /*4b80*/  FMUL.FTZ R123, R139, R123 ;  /* 0x0000007b8b7b7220 */ /* 0x000fe20000410000 */
[----:B------:R-:W-:Y:S01]  /*4b90*/  FFMA.FTZ R8, R119, R144, -R8 ;  /* 0x0000009077087223 */ /* 0x000fe20000010808 */
[----:B------:R-:W-:Y:S01]  /*4ba0*/  FADD.FTZ R119, -R107, R138 ;  /* 0x0000008a6b777221 */ /* 0x000fe20000010100 */
[----:B------:R-:W-:Y:S01]  /*4bb0*/  FMUL.FTZ R132, R80, R155 ;  /* 0x0000009b50847220 */ /* 0x000fe20000410000 */
[----:B------:R-:W-:Y:S01]  /*4bc0*/  FMUL.FTZ R136, R157, R122 ;  /* 0x0000007a9d887220 */ /* 0x000fe20000410000 */
[----:B------:R-:W-:Y:S01]  /*4bd0*/  FFMA.FTZ R123, R118, R120, R123 ;  /* 0x00000078767b7223 */ /* 0x000fe2000001007b */
[----:B------:R-:W-:Y:S01]  /*4be0*/  FADD.FTZ R11, R11, R126 ;  /* 0x0000007e0b0b7221 */ /* 0x000fe20000010000 */
[----:B------:R-:W-:Y:S01]  /*4bf0*/  FMUL.FTZ R126, R82, R149 ;  /* 0x00000095527e7220 */ /* 0x000fe20000410000 */
[----:B------:R-:W-:Y:S01]  /*4c00*/  FFMA.FTZ R125, R94, R138, R125 ;  /* 0x0000008a5e7d7223 */ /* 0x000fe2000001007d */
[-C--:B------:R-:W-:Y:S01]  /*4c10*/  FFMA.FTZ R136, R119, R132.reuse, -R136 ;  /* 0x0000008477887223 */ /* 0x080fe20000010888 */
[----:B------:R-:W-:Y:S01]  /*4c20*/  FMUL.FTZ R132, R157, R132 ;  /* 0x000000849d847220 */ /* 0x000fe20000410000 */
[----:B------:R-:W-:Y:S01]  /*4c30*/  FADD.FTZ R10, R10, R123 ;  /* 0x0000007b0a0a7221 */ /* 0x000fe20000010000 */
[----:B------:R-:W-:Y:S01]  /*4c40*/  FMUL.FTZ R138, R82, R153 ;  /* 0x00000099528a7220 */ /* 0x000fe20000410000 */
[----:B------:R-:W-:Y:S01]  /*4c50*/  FADD.FTZ R123, -R108, R167 ;  /* 0x000000a76c7b7221 */ /* 0x000fe20000010100 */
[----:B------:R-:W-:Y:S01]  /*4c60*/  FMUL.FTZ R165, R159, R126 ;  /* 0x0000007e9fa57220 */ /* 0x000fe20000410000 */
[----:B------:R-:W-:Y:S01]  /*4c70*/  FFMA.FTZ R163, R96, R167, R125 ;  /* 0x000000a760a37223 */ /* 0x000fe2000001007d */
[----:B------:R-:W-:Y:S01]  /*4c80*/  FFMA.FTZ R125, R119, R122, R132 ;  /* 0x0000007a777d7223 */ /* 0x000fe20000010084 */
[-C--:B------:R-:W-:Y:S01]  /*4c90*/  FMUL.FTZ R132, R159, R138.reuse ;  /* 0x0000008a9f847220 */ /* 0x080fe20000410000 */
[----:B------:R-:W-:Y:S01]  /*4ca0*/  FFMA.FTZ R138, R123, R138, -R165 ;  /* 0x0000008a7b8a7223 */ /* 0x000fe200000108a5 */
[----:B------:R-:W-:Y:S01]  /*4cb0*/  FADD.FTZ R11, R11, R136 ;  /* 0x000000880b0b7221 */ /* 0x000fe20000010000 */
[----:B------:R-:W-:Y:S01]  /*4cc0*/  FFMA.FTZ R9, R0, -R2, RZ ;  /* 0x8000000200097223 */ /* 0x000fe200000100ff */
[----:B------:R-:W-:Y:S01]  /*4cd0*/  FADD.FTZ R10, R10, R125 ;  /* 0x0000007d0a0a7221 */ /* 0x000fe20000010000 */
[----:B------:R-:W-:Y:S01]  /*4ce0*/  FFMA.FTZ R125, R123, R126, R132 ;  /* 0x0000007e7b7d7223 */ /* 0x000fe20000010084 */
[----:B------:R-:W-:Y:S01]  /*4cf0*/  FADD.FTZ R11, R11, R138 ;  /* 0x0000008a0b0b7221 */ /* 0x000fe20000010000 */
[----:B------:R-:W-:Y:S01]  /*4d00*/  FFMA.FTZ R163, R98, R140, R163 ;  /* 0x0000008c62a37223 */ /* 0x000fe200000100a3 */
[----:B------:R-:W-:Y:S01]  /*4d10*/  FADD.FTZ R138, -R109, R140 ;  /* 0x0000008c6d8a7221 */ /* 0x000fe20000010100 */
[----:B------:R-:W-:Y:S01]  /*4d20*/  FMUL.FTZ R140, R84, R142 ;  /* 0x0000008e548c7220 */ /* 0x000fe20000410000 */
[----:B------:R-:W-:Y:S01]  /*4d30*/  FFMA.FTZ R9, R90, -R141, R9 ;  /* 0x8000008d5a097223 */ /* 0x000fe20000010009 */
[----:B------:R-:W-:Y:S01]  /*4d40*/  FADD.FTZ R10, R10, R125 ;  /* 0x0000007d0a0a7221 */ /* 0x000fe20000010000 */
[----:B------:R-:W-:Y:S01]  /*4d50*/  FADD.FTZ R164, R111, R8 ;  /* 0x000000086fa47221 */ /* 0x000fe20000010000 */
[----:B------:R-:W-:Y:S01]  /*4d60*/  FMUL.FTZ R8, R84, R147 ;  /* 0x0000009354087220 */ /* 0x000fe20000410000 */
[C---:B------:R-:W-:Y:S01]  /*4d70*/  FMUL.FTZ R125, R161.reuse, R140 ;  /* 0x0000008ca17d7220 */ /* 0x040fe20000410000 */
[----:B------:R-:W-:Y:S01]  /*4d80*/  FFMA.FTZ R9, R92, -R139, R9 ;  /* 0x8000008b5c097223 */ /* 0x000fe20000010009 */
[----:B------:R-:W-:Y:S01]  /*4d90*/  FMUL.FTZ R167, R86, R143 ;  /* 0x0000008f56a77220 */ /* 0x000fe20000410000 */
[----:B------:R-:W-:Y:S01]  /*4da0*/  FFMA.FTZ R163, R100, R144, R163 ;  /* 0x0000009064a37223 */ /* 0x000fe200000100a3 */
[-C--:B------:R-:W-:Y:S01]  /*4db0*/  FFMA.FTZ R132, R138, R8.reuse, -R125 ;  /* 0x000000088a847223 */ /* 0x080fe2000001087d */
[----:B------:R-:W-:Y:S01]  /*4dc0*/  FFMA.FTZ R9, R94, -R157, R9 ;  /* 0x8000009d5e097223 */ /* 0x000fe20000010009 */
[----:B------:R-:W-:Y:S01]  /*4dd0*/  FADD.FTZ R144, -R110, R144 ;  /* 0x000000906e907221 */ /* 0x000fe20000010100 */
[----:B------:R-:W-:Y:S01]  /*4de0*/  FMUL.FTZ R169, R86, R145 ;  /* 0x0000009156a97220 */ /* 0x000fe20000410000 */
[----:B------:R-:W-:Y:S01]  /*4df0*/  FMUL.FTZ R125, R161, R8 ;  /* 0x00000008a17d7220 */ /* 0x000fe20000410000 */
[----:B------:R-:W-:Y:S01]  /*4e00*/  FMUL.FTZ R171, R124, R167 ;  /* 0x000000a77cab7220 */ /* 0x000fe20000410000 */
[----:B------:R-:W-:Y:S01]  /*4e10*/  FADD.FTZ R165, RZ, R158 ;  /* 0x0000009effa57221 */ /* 0x000fe20000010000 */
[----:B------:R-:W-:Y:S01]  /*4e20*/  FMUL.FTZ R160, R88, R146 ;  /* 0x0000009258a07220 */ /* 0x000fe20000410000 */
[----:B------:R-:W-:Y:S01]  /*4e30*/  FFMA.FTZ R9, R96, -R159, R9 ;  /* 0x8000009f60097223 */ /* 0x000fe20000010009 */
[----:B------:R-:W-:Y:S01]  /*4e40*/  FFMA.FTZ R125, R138, R140, R125 ;  /* 0x0000008c8a7d7223 */ /* 0x000fe2000001007d */
[-C--:B------:R-:W-:Y:S01]  /*4e50*/  FFMA.FTZ R136, R144, R169.reuse, -R171 ;  /* 0x000000a990887223 */ /* 0x080fe200000108ab */
[----:B------:R-:W-:Y:S01]  /*4e60*/  FMUL.FTZ R8, R88, R148 ;  /* 0x0000009458087220 */ /* 0x000fe20000410000 */
[----:B------:R-:W-:Y:S01]  /*4e70*/  FMUL.FTZ R169, R124, R169 ;  /* 0x000000a97ca97220 */ /* 0x000fe20000410000 */
[----:B------:R-:W-:Y:S01]  /*4e80*/  FADD.FTZ R158, -R111, R164 ;  /* 0x000000a46f9e7221 */ /* 0x000fe20000010100 */
[C---:B------:R-:W-:Y:S01]  /*4e90*/  FMUL.FTZ R171, R165.reuse, R160 ;  /* 0x000000a0a5ab7220 */ /* 0x040fe20000410000 */
[----:B------:R-:W-:Y:S01]  /*4ea0*/  FADD.FTZ R10, R10, R125 ;  /* 0x0000007d0a0a7221 */ /* 0x000fe20000010000 */
[----:B------:R-:W-:Y:S01]  /*4eb0*/  FFMA.FTZ R9, R98, -R161, R9 ;  /* 0x800000a162097223 */ /* 0x000fe20000010009 */
[----:B------:R-:W-:Y:S01]  /*4ec0*/  FFMA.FTZ R169, R144, R167, R169 ;  /* 0x000000a790a97223 */ /* 0x000fe200000100a9 */
[-C--:B------:R-:W-:Y:S01]  /*4ed0*/  FMUL.FTZ R125, R165, R8.reuse ;  /* 0x00000008a57d7220 */ /* 0x080fe20000410000 */
[----:B------:R-:W-:Y:S01]  /*4ee0*/  FADD.FTZ R11, R11, R132 ;  /* 0x000000840b0b7221 */ /* 0x000fe20000010000 */
[----:B------:R-:W-:Y:S01]  /*4ef0*/  FFMA.FTZ R162, R158, R8, -R171 ;  /* 0x000000089ea27223 */ /* 0x000fe200000108ab */
[----:B------:R-:W-:Y:S01]  /*4f00*/  FFMA.FTZ R8, R100, -R124, R9 ;  /* 0x8000007c64087223 */ /* 0x000fe20000010009 */
[----:B------:R-:W-:Y:S01]  /*4f10*/  FADD.FTZ R10, R10, R169 ;  /* 0x000000a90a0a7221 */ /* 0x000fe20000010000 */
[----:B------:R-:W-:Y:S01]  /*4f20*/  FFMA.FTZ R9, R158, R160, R125 ;  /* 0x000000a09e097223 */ /* 0x000fe2000001007d */
[----:B------:R-:W-:Y:S01]  /*4f30*/  FADD.FTZ R11, R11, R136 ;  /* 0x000000880b0b7221 */ /* 0x000fe20000010000 */
[C---:B------:R-:W-:Y:S01]  /*4f40*/  FFMA.FTZ R125, R102.reuse, -R165, R8 ;  /* 0x800000a5667d7223 */ /* 0x040fe20000010008 */
[----:B------:R-:W-:Y:S01]  /*4f50*/  FFMA.FTZ R163, R102, R164, R163 ;  /* 0x000000a466a37223 */ /* 0x000fe200000100a3 */
[----:B------:R-:W-:Y:S01]  /*4f60*/  FADD.FTZ R8, R10, R9 ;  /* 0x000000090a087221 */ /* 0x000fe20000010000 */
[----:B------:R-:W-:Y:S01]  /*4f70*/  FADD.FTZ R162, R11, R162 ;  /* 0x000000a20ba27221 */ /* 0x000fe20000010000 */
[----:B------:R-:W-:Y:S01]  /*4f80*/  ISETP.GT.AND P2, PT, R63, 0x1d, PT ;  /* 0x0000001d3f00780c */ /* 0x000fe20003f44270 */
[----:B------:R1:W0:Y:S01]  /*4f90*/  SHFL.DOWN PT, R136, R125, 0x1, 0x1f ;  /* 0x08201f007d887f89 */ /* 0x00022200000e0000 */
[----:B------:R-:W-:Y:S01]  /*4fa0*/  MOV R10, R163 ;  /* 0x000000a3000a7202 */ /* 0x000fe20000000f00 */
[----:B------:R-:W-:Y:S01]  /*4fb0*/  FADD.FTZ R95, R126, R95 ;  /* 0x0000005f7e5f7221 */ /* 0x000fe20000010000 */
[----:B------:R-:W-:Y:S01]  /*4fc0*/  MOV R11, R125 ;  /* 0x0000007d000b7202 */ /* 0x000fe20000000f00 */
[----:B------:R2:W3:Y:S01]  /*4fd0*/  SHFL.DOWN PT, R171, R163, 0x1, 0x1f ;  /* 0x08201f00a3ab7f89 */ /* 0x0004e200000e0000 */
[----:B------:R-:W-:Y:S01]  /*4fe0*/  MOV R9, R162 ;  /* 0x000000a200097202 */ /* 0x000fe20000000f00 */
[----:B------:R-:W-:Y:S01]  /*4ff0*/  FADD.FTZ R93, R122, R93 ;  /* 0x0000005d7a5d7221 */ /* 0x000fe20000010000 */
[----:B------:R-:W-:Y:S01]  /*5000*/  FADD.FTZ R91, R120, R91 ;  /* 0x0000005b785b7221 */ /* 0x000fe20000010000 */
[----:B------:R-:W4:Y:S01]  /*5010*/  SHFL.DOWN PT, R169, R8, 0x1, 0x1f ;  /* 0x08201f0008a97f89 */ /* 0x000f2200000e0000 */
[----:B-1----:R-:W-:Y:S01]  /*5020*/  FMUL.FTZ R125, R151, R5 ;  /* 0x00000005977d7220 */ /* 0x002fe20000410000 */
[----:B------:R-:W-:Y:S01]  /*5030*/  FADD.FTZ R101, R160, R101 ;  /* 0x00000065a0657221 */ /* 0x000fe20000010000 */
[----:B------:R-:W-:Y:S01]  /*5040*/  FADD.FTZ R99, R167, R99 ;  /* 0x00000063a7637221 */ /* 0x000fe20000010000 */
[----:B------:R-:W1:Y:S01]  /*5050*/  SHFL.DOWN PT, R132, R162, 0x1, 0x1f ;  /* 0x08201f00a2847f89 */ /* 0x000e6200000e0000 */
[----:B--2---:R-:W-:Y:S01]  /*5060*/  FMUL.FTZ R163, R151, R7 ;  /* 0x0000000797a37220 */ /* 0x004fe20000410000 */
[----:B------:R-:W-:Y:S01]  /*5070*/  FADD.FTZ R97, R140, R97 ;  /* 0x000000618c617221 */ /* 0x000fe20000010000 */
[----:B0-----:R-:W-:Y:S01]  /*5080*/  @!P1 FADD.FTZ R11, R11, R136 ;  /* 0x000000880b0b9221 */ /* 0x001fe20000010000 */
[-C--:B------:R-:W-:Y:S01]  /*5090*/  FMUL.FTZ R136, R151, R6.reuse ;  /* 0x0000000697887220 */ /* 0x080fe20000410000 */
[----:B------:R-:W-:Y:S01]  /*50a0*/  FFMA.FTZ R6, R150, R6, -R163 ;  /* 0x0000000696067223 */ /* 0x000fe200000108a3 */
[----:B---3--:R-:W-:-:S02]  /*50b0*/  @!P1 FADD.FTZ R10, R10, R171 ;  /* 0x000000ab0a0a9221 */ /* 0x008fc40000010000 */
[----:B------:R-:W0:Y:S01]  /*50c0*/  SHFL.DOWN PT, R164, R11, 0x2, 0x1f ;  /* 0x08401f000ba47f89 */ /* 0x000e2200000e0000 */
[----:B------:R-:W-:Y:S01]  /*50d0*/  FFMA.FTZ R7, R150, R7, R136 ;  /* 0x0000000796077223 */ /* 0x000fe20000010088 */
[----:B------:R-:W-:Y:S01]  /*50e0*/  FADD.FTZ R6, R25, R6 ;  /* 0x0000000619067221 */ /* 0x000fe20000010000 */
[----:B----4-:R-:W-:Y:S01]  /*50f0*/  @!P1 FADD.FTZ R8, R169, R8 ;  /* 0x00000008a9089221 */ /* 0x010fe20000010000 */
[----:B------:R-:W2:Y:S01]  /*5100*/  SHFL.DOWN PT, R171, R10, 0x2, 0x1f ;  /* 0x08401f000aab7f89 */ /* 0x000ea200000e0000 */
[----:B------:R-:W-:Y:S01]  /*5110*/  FADD.FTZ R7, R24, R7 ;  /* 0x0000000718077221 */ /* 0x000fe20000010000 */
[----:B------:R-:W-:Y:S01]  /*5120*/  FMUL.FTZ R25, R19, R146 ;  /* 0x0000009213197220 */ /* 0x000fe20000410000 */
[----:B-1----:R-:W-:Y:S01]  /*5130*/  @!P1 FADD.FTZ R9, R9, R132 ;  /* 0x0000008409099221 */ /* 0x002fe20000010000 */
[----:B------:R-:W1:Y:S01]  /*5140*/  SHFL.DOWN PT, R169, R8, 0x2, 0x1f ;  /* 0x08401f0008a97f89 */ /* 0x000e6200000e0000 */
[----:B------:R-:W-:Y:S01]  /*5150*/  ISETP.NE.AND P1, PT, R34, RZ, PT ;  /* 0x000000ff2200720c */ /* 0x000fe20003f25270 */
[-C--:B------:R-:W-:Y:S01]  /*5160*/  FMUL.FTZ R132, R151, R4.reuse ;  /* 0x0000000497847220 */ /* 0x080fe20000410000 */
[C---:B------:R-:W-:Y:S01]  /*5170*/  FFMA.FTZ R4, R150.reuse, R4, -R125 ;  /* 0x0000000496047223 */ /* 0x040fe2000001087d */
[----:B------:R-:W3:Y:S01]  /*5180*/  SHFL.DOWN PT, R162, R9, 0x2, 0x1f ;  /* 0x08401f0009a27f89 */ /* 0x000ee200000e0000 */
[CC--:B------:R-:W-:Y:S01]  /*5190*/  FMUL.FTZ R125, R19.reuse, R148.reuse ;  /* 0x00000094137d7220 */ /* 0x0c0fe20000410000 */
[----:B------:R-:W-:Y:S01]  /*51a0*/  FFMA.FTZ R5, R150, R5, R132 ;  /* 0x0000000596057223 */ /* 0x000fe20000010084 */
[C---:B------:R-:W-:Y:S01]  /*51b0*/  FFMA.FTZ R148, R18.reuse, R148, -R25 ;  /* 0x0000009412947223 */ /* 0x040fe20000010819 */
[----:B------:R-:W-:Y:S01]  /*51c0*/  FMUL.FTZ R25, R19, R145 ;  /* 0x0000009113197220 */ /* 0x000fe20000410000 */
[----:B------:R-:W-:-:S03]  /*51d0*/  FFMA.FTZ R125, R18, R146, R125 ;  /* 0x00000092127d7223 */ /* 0x000fc6000001007d */
[----:B------:R-:W-:Y:S01]  /*51e0*/  FFMA.FTZ R25, R18, R143, R25 ;  /* 0x0000008f12197223 */ /* 0x000fe20000010019 */
[----:B------:R-:W-:Y:S01]  /*51f0*/  FMUL.FTZ R158, R158, R125 ;  /* 0x0000007d9e9e7220 */ /* 0x000fe20000410000 */
[----:B------:R4:W-:Y:S01]  /*5200*/  @!P1 STS.128 [UR7+0x1980], R4 ;  /* 0x00198004ff009988 */ /* 0x0009e20008000c07 */
[----:B------:R-:W-:Y:S01]  /*5210*/  FMUL.FTZ R125, R19, R143 ;  /* 0x0000008f137d7220 */ /* 0x000fe20000410000 */
[----:B0-----:R-:W-:Y:S01]  /*5220*/  @!P2 FADD.FTZ R11, R11, R164 ;  /* 0x000000a40b0ba221 */ /* 0x001fe20000010000 */
[----:B------:R-:W-:Y:S01]  /*5230*/  FMUL.FTZ R25, R144, R25 ;  /* 0x0000001990197220 */ /* 0x000fe20000410000 */
[----:B------:R-:W-:Y:S01]  /*5240*/  FFMA.FTZ R148, R165, R148, R158 ;  /* 0x00000094a5947223 */ /* 0x000fe2000001009e */
[----:B------:R-:W-:Y:S01]  /*5250*/  FFMA.FTZ R125, R18, R145, -R125 ;  /* 0x00000091127d7223 */ /* 0x000fe2000001087d */
[----:B--2---:R-:W-:Y:S01]  /*5260*/  @!P2 FADD.FTZ R10, R10, R171 ;  /* 0x000000ab0a0aa221 */ /* 0x004fe20000010000 */
[----:B------:R-:W0:Y:S01]  /*5270*/  SHFL.DOWN PT, R136, R11, 0x4, 0x1f ;  /* 0x08801f000b887f89 */ /* 0x000e2200000e0000 */
[----:B------:R-:W-:Y:S01]  /*5280*/  FFMA.FTZ R148, R71, R146, R148 ;  /* 0x0000009247947223 */ /* 0x000fe20000010094 */
[----:B------:R-:W-:Y:S01]  /*5290*/  FFMA.FTZ R25, R124, R125, R25 ;  /* 0x0000007d7c197223 */ /* 0x000fe20000010019 */
[----:B-1----:R-:W-:Y:S01]  /*52a0*/  @!P2 FADD.FTZ R8, R8, R169 ;  /* 0x000000a90808a221 */ /* 0x002fe20000010000 */
[----:B------:R-:W1:Y:S01]  /*52b0*/  SHFL.DOWN PT, R151, R10, 0x4, 0x1f ;  /* 0x08801f000a977f89 */ /* 0x000e6200000e0000 */
[----:B------:R-:W-:Y:S01]  /*52c0*/  FADD.FTZ R73, R148, R73 ;  /* 0x0000004994497221 */ /* 0x000fe20000010000 */
[----:B---3--:R-:W-:-:S02]  /*52d0*/  @!P2 FADD.FTZ R9, R9, R162 ;  /* 0x000000a20909a221 */ /* 0x008fc40000010000 */
[----:B------:R-:W2:Y:S01]  /*52e0*/  SHFL.DOWN PT, R7, R8, 0x4, 0x1f ;  /* 0x08801f0008077f89 */ /* 0x000ea200000e0000 */
[----:B------:R-:W-:Y:S01]  /*52f0*/  ISETP.GT.AND P2, PT, R63, 0x1b, PT ;  /* 0x0000001b3f00780c */ /* 0x000fe20003f44270 */
[C---:B----4-:R-:W-:Y:S01]  /*5300*/  FMUL.FTZ R5, R19.reuse, R147 ;  /* 0x0000009313057220 */ /* 0x050fe20000410000 */
[CC--:B------:R-:W-:Y:S01]  /*5310*/  FMUL.FTZ R4, R19.reuse, R142.reuse ;  /* 0x0000008e13047220 */ /* 0x0c0fe20000410000 */
[----:B------:R-:W3:Y:S01]  /*5320*/  SHFL.DOWN PT, R132, R9, 0x4, 0x1f ;  /* 0x08801f0009847f89 */ /* 0x000ee200000e0000 */
[----:B------:R-:W-:Y:S01]  /*5330*/  FFMA.FTZ R6, R70, R143, R25 ;  /* 0x0000008f46067223 */ /* 0x000fe20000010019 */
[C---:B------:R-:W-:Y:S01]  /*5340*/  FFMA.FTZ R5, R18.reuse, R142, R5 ;  /* 0x0000008e12057223 */ /* 0x040fe20000010005 */
[----:B------:R-:W-:Y:S02]  /*5350*/  FFMA.FTZ R4, R18, R147, -R4 ;  /* 0x0000009312047223 */ /* 0x000fe40000010804 */
[----:B------:R-:W-:Y:S01]  /*5360*/  FADD.FTZ R75, R6, R75 ;  /* 0x0000004b064b7221 */ /* 0x000fe20000010000 */
[----:B------:R-:W-:Y:S01]  /*5370*/  FMUL.FTZ R138, R138, R5 ;  /* 0x000000058a8a7220 */ /* 0x000fe20000410000 */
[C---:B------:R-:W-:Y:S01]  /*5380*/  FMUL.FTZ R5, R19.reuse, R149 ;  /* 0x0000009513057220 */ /* 0x040fe20000410000 */
[----:B------:R-:W-:-:S02]  /*5390*/  FMUL.FTZ R6, R19, R137 ;  /* 0x0000008913067220 */ /* 0x000fc40000410000 */
[----:B------:R-:W-:Y:S01]  /*53a0*/  FFMA.FTZ R138, R161, R4, R138 ;  /* 0x00000004a18a7223 */ /* 0x000fe2000001008a */
[CC--:B------:R-:W-:Y:S01]  /*53b0*/  FFMA.FTZ R24, R18.reuse, R153.reuse, -R5 ;  /* 0x0000009912187223 */ /* 0x0c0fe20000010805 */
[----:B0-----:R-:W-:Y:S01]  /*53c0*/  @!P2 FADD.FTZ R11, R11, R136 ;  /* 0x000000880b0ba221 */ /* 0x001fe20000010000 */
[C---:B------:R-:W-:Y:S01]  /*53d0*/  FMUL.FTZ R153, R19.reuse, R153 ;  /* 0x0000009913997220 */ /* 0x040fe20000410000 */
[-C--:B------:R-:W-:Y:S01]  /*53e0*/  FMUL.FTZ R5, R19, R155.reuse ;  /* 0x0000009b13057220 */ /* 0x080fe20000410000 */
[----:B------:R-:W-:Y:S01]  /*53f0*/  FFMA.FTZ R6, R18, R155, -R6 ;  /* 0x0000009b12067223 */ /* 0x000fe20000010806 */
[----:B-1----:R-:W-:Y:S01]  /*5400*/  @!P2 FADD.FTZ R10, R10, R151 ;  /* 0x000000970a0aa221 */ /* 0x002fe20000010000 */
[----:B------:R-:W0:Y:S01]  /*5410*/  SHFL.DOWN PT, R126, R11, 0x8, 0x1f ;  /* 0x09001f000b7e7f89 */ /* 0x000e2200000e0000 */
[----:B------:R-:W-:Y:S01]  /*5420*/  FFMA.FTZ R4, R18, R149, R153 ;  /* 0x0000009512047223 */ /* 0x000fe20000010099 */
[----:B------:R-:W-:Y:S01]  /*5430*/  FFMA.FTZ R138, R69, R142, R138 ;  /* 0x0000008e458a7223 */ /* 0x000fe2000001008a */
[----:B--2---:R-:W-:Y:S01]  /*5440*/  @!P2 FADD.FTZ R8, R8, R7 ;  /* 0x000000070808a221 */ /* 0x004fe20000010000 */
[----:B------:R-:W1:Y:S01]  /*5450*/  SHFL.DOWN PT, R25, R10, 0x8, 0x1f ;  /* 0x09001f000a197f89 */ /* 0x000e6200000e0000 */
[----:B------:R-:W-:Y:S01]  /*5460*/  FMUL.FTZ R4, R123, R4 ;  /* 0x000000047b047220 */ /* 0x000fe20000410000 */
[----:B------:R-:W-:Y:S01]  /*5470*/  FADD.FTZ R77, R138, R77 ;  /* 0x0000004d8a4d7221 */ /* 0x000fe20000010000 */
[----:B---3--:R-:W-:Y:S01]  /*5480*/  @!P2 FADD.FTZ R9, R9, R132 ;  /* 0x000000840909a221 */ /* 0x008fe20000010000 */
[----:B------:R-:W2:Y:S01]  /*5490*/  SHFL.DOWN PT, R7, R8, 0x8, 0x1f ;  /* 0x09001f0008077f89 */ /* 0x000ea200000e0000 */
[----:B------:R-:W-:Y:S01]  /*54a0*/  ISETP.GT.AND P2, PT, R63, 0x17, PT ;  /* 0x000000173f00780c */ /* 0x000fe20003f44270 */
[----:B------:R-:W-:Y:S01]  /*54b0*/  FFMA.FTZ R159, R159, R24, R4 ;  /* 0x000000189f9f7223 */ /* 0x000fe20000010004 */
[----:B------:R-:W-:Y:S01]  /*54c0*/  FFMA.FTZ R4, R18, R137, R5 ;  /* 0x0000008912047223 */ /* 0x000fe20000010005 */
[----:B------:R-:W3:Y:S01]  /*54d0*/  SHFL.DOWN PT, R124, R9, 0x8, 0x1f ;  /* 0x09001f00097c7f89 */ /* 0x000ee200000e0000 */
[----:B------:R-:W-:Y:S01]  /*54e0*/  FMUL.FTZ R5, R19, R135 ;  /* 0x0000008713057220 */ /* 0x000fe20000410000 */
[----:B------:R-:W-:Y:S01]  /*54f0*/  FFMA.FTZ R24, R68, R149, R159 ;  /* 0x0000009544187223 */ /* 0x000fe2000001009f */
[----:B------:R-:W-:-:S02]  /*5500*/  FMUL.FTZ R4, R119, R4 ;  /* 0x0000000477047220 */ /* 0x000fc40000410000 */
[-C--:B------:R-:W-:Y:S01]  /*5510*/  FFMA.FTZ R122, R18, R117.reuse, -R5 ;  /* 0x00000075127a7223 */ /* 0x080fe20000010805 */
[----:B------:R-:W-:Y:S01]  /*5520*/  FADD.FTZ R79, R24, R79 ;  /* 0x0000004f184f7221 */ /* 0x000fe20000010000 */
[----:B------:R-:W-:Y:S01]  /*5530*/  FFMA.FTZ R6, R157, R6, R4 ;  /* 0x000000069d067223 */ /* 0x000fe20000010004 */
[----:B------:R-:W-:-:S03]  /*5540*/  FMUL.FTZ R4, R19, R117 ;  /* 0x0000007513047220 */ /* 0x000fc60000410000 */
[----:B------:R-:W-:Y:S01]  /*5550*/  FFMA.FTZ R120, R67, R137, R6 ;  /* 0x0000008943787223 */ /* 0x000fe20000010006 */
[----:B0-----:R-:W-:Y:S01]  /*5560*/  @!P2 FADD.FTZ R11, R11, R126 ;  /* 0x0000007e0b0ba221 */ /* 0x001fe20000010000 */
[----:B------:R-:W-:Y:S01]  /*5570*/  FFMA.FTZ R5, R18, R135, R4 ;  /* 0x0000008712057223 */ /* 0x000fe20000010004 */
[----:B-1----:R-:W-:-:S03]  /*5580*/  @!P2 FADD.FTZ R10, R10, R25 ;  /* 0x000000190a0aa221 */ /* 0x002fc60000010000 */
[----:B------:R0:W1:Y:S01]  /*5590*/  SHFL.DOWN PT, R6, R11, 0x10, 0x1f ;  /* 0x0a001f000b067f89 */ /* 0x00006200000e0000 */
[----:B------:R-:W-:Y:S01]  /*55a0*/  FMUL.FTZ R118, R118, R5 ;  /* 0x0000000576767220 */ /* 0x000fe20000410000 */
[----:B------:R-:W-:Y:S01]  /*55b0*/  FMUL.FTZ R5, R19, R134 ;  /* 0x0000008613057220 */ /* 0x000fe20000410000 */
        /* <DEDUP_REMOVED lines=12> */
.L_x_15389:
[----:B------:R-:W-:Y:S05]  /*5680*/  BSYNC.RECONVERGENT B0 ;  /* 0x0000000000007941 */ /* 0x000fea0003800200 */
.L_x_15388:
[C---:B----4-:R-:W-:Y:S01]  /*5690*/  FMUL.FTZ R4, R19.reuse, R115 ;  /* 0x0000007313047220 */ /* 0x050fe20000410000 */
[CC--:B------:R-:W-:Y:S01]  /*56a0*/  FFMA.FTZ R24, R18.reuse, R133.reuse, R5 ;  /* 0x0000008512187223 */ /* 0x0c0fe20000010005 */
[C---:B---3--:R-:W-:Y:S01]  /*56b0*/  FMUL.FTZ R7, R19.reuse, R133 ;  /* 0x0000008513077220 */ /* 0x048fe20000410000 */
[-C--:B-1----:R-:W-:Y:S01]  /*56c0*/  FMUL.FTZ R6, R19, R127.reuse ;  /* 0x0000007f13067220 */ /* 0x082fe20000410000 */
[C---:B------:R-:W-:Y:S01]  /*56d0*/  FFMA.FTZ R5, R18.reuse, R127, R4 ;  /* 0x0000007f12057223 */ /* 0x040fe20000010004 */
[----:B------:R-:W-:Y:S01]  /*56e0*/  FMUL.FTZ R24, R121, R24 ;  /* 0x0000001879187220 */ /* 0x000fe20000410000 */
[C---:B------:R-:W-:Y:S01]  /*56f0*/  FFMA.FTZ R134, R18.reuse, R134, -R7 ;  /* 0x0000008612867223 */ /* 0x040fe20000010807 */
        /* <DEDUP_REMOVED lines=27> */
.L_x_15391:
[----:B------:R-:W-:Y:S05]  /*58b0*/  BSYNC.RECONVERGENT B0 ;  /* 0x0000000000007941 */ /* 0x000fea0003800200 */
.L_x_15390:
[----:B------:R-:W-:-:S04]  /*58c0*/  UIADD3 UR4, UPT, UPT, UR4, 0x1, URZ ;  /* 0x0000000104047890 */ /* 0x000fc8000fffe0ff */
[----:B------:R-:W-:-:S09]  /*58d0*/  UISETP.GE.AND UP0, UPT, UR4, UR9, UPT ;  /* 0x000000090400728c */ /* 0x000fd2000bf06270 */
[----:B------:R-:W-:Y:S05]  /*58e0*/  BRA.U !UP0, `(.L_x_15392) ;  /* 0xffffffcd08587547 */ /* 0x000fea000b83ffff */
.L_x_15374:
[----:B------:R-:W-:Y:S01]  /*58f0*/  BAR.SYNC.DEFER_BLOCKING 0x0 ;  /* 0x0000000000007b1d */ /* 0x000fe20000010000 */
[----:B------:R-:W-:-:S07]  /*5900*/  HFMA2 R13, -RZ, RZ, 0, 0 ;  /* 0x00000000ff0d7431 */ /* 0x000fce00000001ff */
[----:B------:R-:W3:Y:S01]  /*5910*/  LDC.64 R64, c[0x0][0x4f8] ;  /* 0x00013e00ff407b82 */ /* 0x000ee20000000a00 */
[----:B------:R-:W4:Y:S01]  /*5920*/  LDCU.64 UR8, c[0x0][0x500] ;  /* 0x0000a000ff0877ac */ /* 0x000f220008000a00 */
[----:B------:R-:W5:Y:S01]  /*5930*/  LDCU.64 UR10, c[0x0][0x550] ;  /* 0x0000aa00ff0a77ac */ /* 0x000f620008000a00 */
[----:B------:R-:W-:Y:S04]  /*5940*/  STS [R62], R87 ;  /* 0x000000573e007388 */ /* 0x000fe80000000800 */
[----:B------:R-:W-:Y:S01]  /*5950*/  STS [R62+0x4], R89 ;  /* 0x000004593e007388 */ /* 0x000fe20000000800 */
[----:B---3--:R-:W-:-:S03]  /*5960*/  IMAD.WIDE.U32 R4, R64, UR18, R12 ;  /* 0x0000001240047c25 */ /* 0x008fc6000f8e000c */
[----:B------:R-:W-:Y:S01]  /*5970*/  STS [R62+0x8], R91 ;  /* 0x0000085b3e007388 */ /* 0x000fe20000000800 */
[----:B------:R-:W-:-:S03]  /*5980*/  IMAD R5, R65, UR18, R5 ;  /* 0x0000001241057c24 */ /* 0x000fc6000f8e0205 */
[----:B------:R-:W-:Y:S01]  /*5990*/  STS [R62+0xc], R93 ;  /* 0x00000c5d3e007388 */ /* 0x000fe20000000800 */
[----:B----4-:R-:W-:-:S03]  /*59a0*/  IMAD.WIDE.U32 R4, R3, UR8, R4 ;  /* 0x0000000803047c25 */ /* 0x010fc6000f8e0004 */
[----:B------:R-:W-:Y:S01]  /*59b0*/  STS [R62+0x10], R95 ;  /* 0x0000105f3e007388 */ /* 0x000fe20000000800 */
[----:B------:R-:W-:Y:S01]  /*59c0*/  IMAD R2, R3, UR9, R5 ;  /* 0x0000000903027c24 */ /* 0x000fe2000f8e0205 */
[----:B------:R-:W-:Y:S02]  /*59d0*/  IADD3 R5, P0, PT, R42, R4, RZ ;  /* 0x000000042a057210 */ /* 0x000fe40007f1e0ff */
[----:B------:R-:W-:Y:S01]  /*59e0*/  STS [R62+0x14], R97 ;  /* 0x000014613e007388 */ /* 0x000fe20000000800 */
[----:B------:R-:W3:Y:S01]  /*59f0*/  LDCU.64 UR8, c[0x0][0x560] ;  /* 0x0000ac00ff0877ac */ /* 0x000ee20008000a00 */
[----:B------:R-:W-:Y:S02]  /*5a00*/  IADD3.X R2, PT, PT, RZ, R2, RZ, P0, !PT ;  /* 0x00000002ff027210 */ /* 0x000fe400007fe4ff */
[----:B------:R-:W-:Y:S01]  /*5a10*/  STS [R62+0x18], R99 ;  /* 0x000018633e007388 */ /* 0x000fe20000000800 */
[----:B-----5:R-:W-:-:S03]  /*5a20*/  LEA R4, P0, R5, UR10, 0x2 ;  /* 0x0000000a05047c11 */ /* 0x020fc6000f8010ff */
        /* <DEDUP_REMOVED lines=9> */
[----:B--2---:R-:W-:Y:S04]  /*5ac0*/  LDS R25, [R60+0x300] ;  /* 0x000300003c197984 */ /* 0x004fe80000000800 */
        /* <DEDUP_REMOVED lines=17> */
[----:B------:R0:W-:Y:S04]  /*5be0*/  @!P3 STG.E desc[UR16][R4.64+0x200], R21 ;  /* 0x000200150400b986 */ /* 0x0001e8000c101910 */
[----:B------:R-:W-:Y:S04]  /*5bf0*/  @!P5 STG.E desc[UR16][R4.64+0x300], R25 ;  /* 0x000300190400d986 */ /* 0x000fe8000c101910 */
[----:B------:R1:W-:Y:S01]  /*5c00*/  @!P6 STG.E desc[UR16][R4.64+0x380], R63 ;  /* 0x0003803f0400e986 */ /* 0x0003e2000c101910 */
[----:B------:R-:W-:Y:S08]  /*5c10*/  BAR.SYNC.DEFER_BLOCKING 0x0 ;  /* 0x0000000000007b1d */ /* 0x000ff00000010000 */
[----:B0-----:R-:W1:Y:S01]  /*5c20*/  LDC.64 R20, c[0x0][0x518] ;  /* 0x00014600ff147b82 */ /* 0x001e620000000a00 */
[----:B------:R0:W-:Y:S04]  /*5c30*/  STS [R62], R72 ;  /* 0x000000483e007388 */ /* 0x0001e80000000800 */
[----:B------:R-:W-:Y:S01]  /*5c40*/  STS [R62+0x4], R85 ;  /* 0x000004553e007388 */ /* 0x000fe20000000800 */
[----:B-1----:R-:W-:-:S03]  /*5c50*/  IMAD.WIDE.U32 R4, R20, UR18, R12 ;  /* 0x0000001214047c25 */ /* 0x002fc6000f8e000c */
[----:B------:R-:W-:Y:S01]  /*5c60*/  STS [R62+0x8], R83 ;  /* 0x000008533e007388 */ /* 0x000fe20000000800 */
[----:B------:R-:W-:Y:S02]  /*5c70*/  IMAD R5, R21, UR18, R5 ;  /* 0x0000001215057c24 */ /* 0x000fe4000f8e0205 */
[----:B0-----:R-:W-:Y:S01]  /*5c80*/  FADD.FTZ R72, R72, R33 ;  /* 0x0000002148487221 */ /* 0x001fe20000010000 */
[----:B------:R-:W-:Y:S03]  /*5c90*/  STS [R62+0xc], R81 ;  /* 0x00000c513e007388 */ /* 0x000fe60000000800 */
[----:B------:R-:W-:Y:S01]  /*5ca0*/  FADD.FTZ R72, R72, R85 ;  /* 0x0000005548487221 */ /* 0x000fe20000010000 */
[----:B------:R-:W-:Y:S03]  /*5cb0*/  STS [R62+0x10], R79 ;  /* 0x0000104f3e007388 */ /* 0x000fe60000000800 */
[----:B------:R-:W-:Y:S01]  /*5cc0*/  FADD.FTZ R72, R72, R83 ;  /* 0x0000005348487221 */ /* 0x000fe20000010000 */
[----:B------:R-:W-:Y:S03]  /*5cd0*/  STS [R62+0x14], R77 ;  /* 0x0000144d3e007388 */ /* 0x000fe60000000800 */
[----:B------:R-:W-:Y:S01]  /*5ce0*/  FADD.FTZ R72, R72, R81 ;  /* 0x0000005148487221 */ /* 0x000fe20000010000 */
[----:B------:R-:W-:Y:S03]  /*5cf0*/  STS [R62+0x18], R75 ;  /* 0x0000184b3e007388 */ /* 0x000fe60000000800 */
[----:B------:R-:W-:Y:S01]  /*5d00*/  FADD.FTZ R72, R72, R79 ;  /* 0x0000004f48487221 */ /* 0x000fe20000010000 */
        /* <DEDUP_REMOVED lines=21> */
[----:B---3--:R-:W-:-:S04]  /*5e60*/  LEA R4, P0, R5, UR8, 0x2 ;  /* 0x0000000805047c11 */ /* 0x008fc8000f8010ff */
        /* <DEDUP_REMOVED lines=26> */
.L_x_15372:
        /* <DEDUP_REMOVED lines=19> */
[----:B0-----:R-:W-:-:S05]  /*6140*/  @P1 FADD R0, R5, R0 ;  /* 0x0000000005001221 */ /* 0x001fca0000000000 */
        /* <DEDUP_REMOVED lines=11> */
[----:B0-----:R-:W-:-:S04]  /*6200*/  LEA R4, P1, R3, R10, 0x2 ;  /* 0x0000000a03047211 */ /* 0x001fc800078210ff */
[----:B------:R-:W-:-:S05]  /*6210*/  LEA.HI.X R5, R3, R11, RZ, 0x2, P1 ;  /* 0x0000000b03057211 */ /* 0x000fca00008f14ff */
[----:B------:R1:W-:Y:S04]  /*6220*/  REDG.E.ADD.F32.FTZ.RN.STRONG.GPU desc[UR16][R4.64], R9 ;  /* 0x00000009040079a6 */ /* 0x0003e8000c12f310 */
.L_x_15395:
[----:B------:R-:W-:Y:S05]  /*6230*/  BSYNC.RECONVERGENT B0 ;  /* 0x0000000000007941 */ /* 0x000fea0003800200 */
.L_x_15394:
[----:B------:R-:W-:Y:S05]  /*6240*/  @!P0 BRA `(.L_x_15396) ;  /* 0x0000000000688947 */ /* 0x000fea0003800000 */
[----:B------:R-:W-:Y:S06]  /*6250*/  BAR.SYNC.DEFER_BLOCKING 0x0 ;  /* 0x0000000000007b1d */ /* 0x000fec0000010000 */
[----:B------:R-:W-:Y:S01]  /*6260*/  BSSY.RECONVERGENT B0, `(.L_x_15396) ;  /* 0x0000018000007945 */ /* 0x000fe20003800200 */
[----:B------:R-:W2:Y:S01]  /*6270*/  SHFL.DOWN P0, R0, R33, 0x1, 0x1f ;  /* 0x08201f0021007f89 */ /* 0x000ea20000000000 */
[----:B01----:R-:W0:Y:S01]  /*6280*/  S2R R4, SR_LANEID ;  /* 0x0000000000047919 */ /* 0x003e220000000000 */
[----:B--2---:R-:W-:-:S05]  /*6290*/  @P0 FADD R0, R0, R33 ;  /* 0x0000002100000221 */ /* 0x004fca0000000000 */
[----:B------:R-:W1:Y:S01]  /*62a0*/  SHFL.DOWN P0, R5, R0, 0x2, 0x1f ;  /* 0x08401f0000057f89 */ /* 0x000e620000000000 */
[----:B0-----:R-:W-:Y:S02]  /*62b0*/  ISETP.NE.AND P1, PT, R4, RZ, PT ;  /* 0x000000ff0400720c */ /* 0x001fe40003f25270 */
[----:B------:R-:W0:Y:S11]  /*62c0*/  S2R R4, SR_TID.X ;  /* 0x0000000000047919 */ /* 0x000e360000002100 */
        /* <DEDUP_REMOVED lines=14> */
[----:B------:R-:W-:-:S04]  /*63b0*/  LEA R4, P0, R3, R12, 0x2 ;  /* 0x0000000c03047211 */ /* 0x000fc800078010ff */
[----:B------:R-:W-:-:S05]  /*63c0*/  LEA.HI.X R5, R3, R13, RZ, 0x2, P0 ;  /* 0x0000000d03057211 */ /* 0x000fca00000f14ff */
[----:B------:R1:W-:Y:S04]  /*63d0*/  REDG.E.ADD.F32.FTZ.RN.STRONG.GPU desc[UR16][R4.64], R6 ;  /* 0x00000006040079a6 */ /* 0x0003e8000c12f310 */
.L_x_15397:
[----:B------:R-:W-:Y:S05]  /*63e0*/  BSYNC.RECONVERGENT B0 ;  /* 0x0000000000007941 */ /* 0x000fea0003800200 */
.L_x_15396:
        /* <DEDUP_REMOVED lines=22> */
.L_x_15399:
        /* <DEDUP_REMOVED lines=60> */
.L_x_15398:
[----:B------:R-:W-:Y:S05]  /*6910*/  EXIT ;  /* 0x000000000000794d */ /* 0x000fea0003800000 */
.L_x_15400:
        /* <DEDUP_REMOVED lines=14> */
.L_x_18753:


//--------------------- .text._Z25selective_scan_bwd_kernelI32Selective_Scan_bwd_kernel_traitsILi32ELi8ELb0ELb0ELb0ELb1ELb0EfN3c107complexIfEEEEv12SSMParamsBwd --------------------------
	.section	.text._Z25selective_scan_bwd_kernelI32Selective_Scan_bwd_kernel_traitsILi32ELi8ELb0ELb0ELb0ELb1ELb0EfN3c107complexIfEEEEv12SSMParamsBwd,"ax",@progbits
	.align	128
        .global         _Z25selective_scan_bwd_kernelI32Selective_Scan_bwd_kernel_traitsILi32ELi8ELb0ELb0ELb0ELb1ELb0EfN3c107complexIfEEEEv12SSMParamsBwd
        .type           _Z25selective_scan_bwd_kernelI32Selective_Scan_bwd_kernel_traitsILi32ELi8ELb0ELb0ELb0ELb1ELb0EfN3c107complexIfEEEEv12SSMParamsBwd,@function
        .size           _Z25selective_scan_bwd_kernelI32Selective_Scan_bwd_kernel_traitsILi32ELi8ELb0ELb0ELb0ELb1ELb0EfN3c107complexIfEEEEv12SSMParamsBwd,(.L_x_18754 - _Z25selective_scan_bwd_kernelI32Selective_Scan_bwd_kernel_traitsILi32ELi8ELb0ELb0ELb0ELb1ELb0EfN3c107complexIfEEEEv12SSMParamsBwd)
        .other          _Z25selective_scan_bwd_kernelI32Selective_Scan_bwd_kernel_traitsILi32ELi8ELb0ELb0ELb0ELb1ELb0EfN3c107complexIfEEEEv12SSMParamsBwd,@"STO_CUDA_ENTRY STV_DEFAULT"
_Z25selective_scan_bwd_kernelI32Selective_Scan_bwd_kernel_traitsILi32ELi8ELb0ELb0ELb0ELb1ELb0EfN3c107complexIfEEEEv12SSMParamsBwd:
.text._Z25selective_scan_bwd_kernelI32Selective_Scan_bwd_kernel_traitsILi32ELi8ELb0ELb0ELb0ELb1ELb0EfN3c107complexIfEEEEv12SSMParamsBwd:
        /* <DEDUP_REMOVED lines=76> */
[----:B----4-:R-:W-:Y:S01]  /*04c0*/  LEA R36, P4, R13, R34, 0x2 ;  /* 0x000000220d247211 */ /* 0x010fe200078810ff */
[----:B------:R-:W-:Y:S01]  /*04d0*/  HFMA2 R43, -RZ, RZ, 0, 0 ;  /* 0x00000000ff2b7431 */ /* 0x000fe200000001ff */
[----:B------:R-:W-:Y:S02]  /*04e0*/  LEA.HI.X R33, R4, R23, R33, 0x3, P0 ;  /* 0x0000001704217211 */ /* 0x000fe400000f1c21 */
[----:B------:R-:W-:Y:S02]  /*04f0*/  LEA.HI.X R39, R39, R41, R2, 0x2, P2 ;  /* 0x0000002927277211 */ /* 0x000fe400010f1402 */
[----:B------:R-:W-:Y:S02]  /*0500*/  LEA.HI.X R37, R6, R25, R37, 0x2, P3 ;  /* 0x0000001906257211 */ /* 0x000fe400018f1425 */
[----:B------:R-:W-:-:S02]  /*0510*/  LEA.HI.X R35, R13, R35, R0, 0x2, P4 ;  /* 0x000000230d237211 */ /* 0x000fc400020f1400 */
[----:B------:R-:W-:Y:S01]  /*0520*/  MOV R34, RZ ;  /* 0x000000ff00227202 */ /* 0x000fe20000000f00 */
[----:B------:R-:W-:Y:S06]  /*0530*/  @!P1 BRA `(.L_x_15401) ;  /* 0x0000006000009947 */ /* 0x000fec0003800000 */
[----:B------:R-:W0:Y:S01]  /*0540*/  S2R R42, SR_TID.X ;  /* 0x00000000002a7919 */ /* 0x000e220000002100 */
[----:B------:R-:W1:Y:S01]  /*0550*/  LDCU.64 UR6, c[0x0][0x3a0] ;  /* 0x00007400ff0677ac */ /* 0x000e620008000a00 */
[----:B------:R-:W2:Y:S01]  /*0560*/  S2UR UR5, SR_CgaCtaId ;  /* 0x00000000000579c3 */ /* 0x000ea20000008800 */
[----:B------:R-:W-:Y:S01]  /*0570*/  MOV R34, RZ ;  /* 0x000000ff00227202 */ /* 0x000fe20000000f00 */
[----:B------:R-:W3:Y:S01]  /*0580*/  LDCU UR8, c[0x0][0x394] ;  /* 0x00007280ff0877ac */ /* 0x000ee20008000800 */
[----:B------:R-:W-:Y:S01]  /*0590*/  MOV R43, RZ ;  /* 0x000000ff002b7202 */ /* 0x000fe20000000f00 */
        /* <DEDUP_REMOVED lines=17> */
.L_x_15437:
        /* <DEDUP_REMOVED lines=40> */
[----:B------:R-:W-:-:S02]  /*0930*/  ISETP.GE.AND P0, PT, R44, R55, PT ;  /* 0x000000372c00720c */ /* 0x000fc40003f06270 */
[C---:B0-----:R-:W-:Y:S02]  /*0940*/  IADD3 R10, PT, PT, R59.reuse, 0x20, RZ ;  /* 0x000000203b0a7810 */ /* 0x041fe40007ffe0ff */
[C---:B------:R-:W-:Y:S02]  /*0950*/  IADD3 R20, PT, PT, R59.reuse, 0x40, RZ ;  /* 0x000000403b147810 */ /* 0x040fe40007ffe0ff */
[-C--:B------:R-:W-:Y:S02]  /*0960*/  LEA.HI.SX32 R56, R59, R59.reuse, 0x1b ;  /* 0x0000003b3b387211 */ /* 0x080fe400078fdaff */
[-C--:B------:R-:W-:Y:S02]  /*0970*/  LEA.HI.SX32 R10, R10, R59.reuse, 0x1b ;  /* 0x0000003b0a0a7211 */ /* 0x080fe400078fdaff */
[----:B------:R-:W-:Y:S02]  /*0980*/  LEA.HI.SX32 R20, R20, R59, 0x1b ;  /* 0x0000003b14147211 */ /* 0x000fe400078fdaff */
[----:B------:R-:W-:-:S02]  /*0990*/  LEA R56, R56, UR6, 0x2 ;  /* 0x0000000638387c11 */ /* 0x000fc4000f8e10ff */
[----:B------:R-:W-:Y:S02]  /*09a0*/  LEA R57, R10, UR6, 0x2 ;  /* 0x000000060a397c11 */ /* 0x000fe4000f8e10ff */
[C---:B------:R-:W-:Y:S02]  /*09b0*/  IADD3 R4, PT, PT, R59.reuse, 0x60, RZ ;  /* 0x000000603b047810 */ /* 0x040fe40007ffe0ff */
[----:B------:R-:W-:Y:S02]  /*09c0*/  LEA R58, R20, UR6, 0x2 ;  /* 0x00000006143a7c11 */ /* 0x000fe4000f8e10ff */
[C---:B------:R-:W-:Y:S02]  /*09d0*/  IADD3 R10, PT, PT, R59.reuse, 0x80, RZ ;  /* 0x000000803b0a7810 */ /* 0x040fe40007ffe0ff */
[C---:B------:R-:W-:Y:S02]  /*09e0*/  IADD3 R20, PT, PT, R59.reuse, 0xa0, RZ ;  /* 0x000000a03b147810 */ /* 0x040fe40007ffe0ff */
[----:B------:R-:W-:-:S02]  /*09f0*/  IADD3 R22, PT, PT, R59, 0xc0, RZ ;  /* 0x000000c03b167810 */ /* 0x000fc40007ffe0ff */
[----:B------:R-:W-:Y:S02]  /*0a00*/  IADD3 R24, PT, PT, R59, 0xe0, RZ ;  /* 0x000000e03b187810 */ /* 0x000fe40007ffe0ff */
[-C--:B------:R-:W-:Y:S02]  /*0a10*/  LEA.HI.SX32 R4, R4, R59.reuse, 0x1b ;  /* 0x0000003b04047211 */ /* 0x080fe400078fdaff */
[-C--:B------:R-:W-:Y:S02]  /*0a20*/  LEA.HI.SX32 R10, R10, R59.reuse, 0x1b ;  /* 0x0000003b0a0a7211 */ /* 0x080fe400078fdaff */
[-C--:B------:R-:W-:Y:S02]  /*0a30*/  LEA.HI.SX32 R20, R20, R59.reuse, 0x1b ;  /* 0x0000003b14147211 */ /* 0x080fe400078fdaff */
[-C--:B------:R-:W-:Y:S02]  /*0a40*/  LEA.HI.SX32 R22, R22, R59.reuse, 0x1b ;  /* 0x0000003b16167211 */ /* 0x080fe400078fdaff */
[----:B------:R-:W-:-:S02]  /*0a50*/  LEA.HI.SX32 R24, R24, R59, 0x1b ;  /* 0x0000003b18187211 */ /* 0x000fc400078fdaff */
[----:B------:R-:W-:Y:S02]  /*0a60*/  LEA R60, R4, UR6, 0x2 ;  /* 0x00000006043c7c11 */ /* 0x000fe4000f8e10ff */
        /* <DEDUP_REMOVED lines=9> */
[----:B-1----:R-:W-:-:S03]  /*0b00*/  SHF.L.U32 R0, R59, 0x3, RZ ;  /* 0x000000033b007819 */ /* 0x002fc600000006ff */
[----:B------:R1:W-:Y:S01]  /*0b10*/  STS [R60+0x180], R21 ;  /* 0x000180153c007388 */ /* 0x0003e20000000800 */
[----:B------:R-:W-:Y:S01]  /*0b20*/  LEA.HI.SX32 R65, R0, R0, 0x1b ;  /* 0x0000000000417211 */ /* 0x000fe200078fdaff */
[----:B------:R-:W-:Y:S02]  /*0b30*/  HFMA2 R0, -RZ, RZ, 0, 0 ;  /* 0x00000000ff007431 */ /* 0x000fe400000001ff */
[----:B------:R-:W-:Y:S01]  /*0b40*/  STS [R61+0x200], R2 ;  /* 0x000200023d007388 */ /* 0x000fe20000000800 */
[----:B------:R-:W-:Y:S02]  /*0b50*/  LEA R65, R65, UR6, 0x2 ;  /* 0x0000000641417c11 */ /* 0x000fe4000f8e10ff */
[----:B0-----:R-:W-:Y:S01]  /*0b60*/  CS2R R10, SRZ ;  /* 0x00000000000a7805 */ /* 0x001fe2000001ff00 */
[----:B------:R0:W-:Y:S01]  /*0b70*/  STS [R62+0x280], R23 ;  /* 0x000280173e007388 */ /* 0x0001e20000000800 */
[----:B-1----:R-:W-:-:S03]  /*0b80*/  MOV R21, RZ ;  /* 0x000000ff00157202 */ /* 0x002fc60000000f00 */
[----:B------:R-:W-:Y:S04]  /*0b90*/  STS [R63+0x300], R8 ;  /* 0x000300083f007388 */ /* 0x000fe80000000800 */
[----:B------:R1:W-:Y:S01]  /*0ba0*/  STS [R64+0x380], R25 ;  /* 0x0003801940007388 */ /* 0x0003e20000000800 */
[----:B------:R-:W-:-:S03]  /*0bb0*/  NOP ;  /* 0x0000000000007918 */ /* 0x000fc60000000000 */
[----:B------:R-:W-:Y:S01]  /*0bc0*/  LDS R66, [R65] ;  /* 0x0000000041427984 */ /* 0x000fe20000000800 */
[----:B0-----:R-:W-:-:S03]  /*0bd0*/  MOV R23, RZ ;  /* 0x000000ff00177202 */ /* 0x001fc60000000f00 */
        /* <DEDUP_REMOVED lines=12> */
[----:B------:R-:W4:Y:S04]  /*0ca0*/  @!P3 LDG.E R10, desc[UR16][R12.64+0x200] ;  /* 0x000200100c0ab981 */ /* 0x000f28000c1e1900 */
[----:B------:R-:W3:Y:S01]  /*0cb0*/  @!P0 LDG.E R4, desc[UR16][R12.64+0x80] ;  /* 0x000080100c048981 */ /* 0x000ee2000c1e1900 */
[----:B------:R-:W-:-:S03]  /*0cc0*/  P2R R2, PR, RZ, 0x1 ;  /* 0x00000001ff027803 */ /* 0x000fc60000000000 */
[----:B------:R-:W4:Y:S04]  /*0cd0*/  @!P4 LDG.E R21, desc[UR16][R12.64+0x280] ;  /* 0x000280100c15c981 */ /* 0x000f28000c1e1900 */
[----:B------:R-:W4:Y:S04]  /*0ce0*/  @!P5 LDG.E R0, desc[UR16][R12.64+0x300] ;  /* 0x000300100c00d981 */ /* 0x000f28000c1e1900 */
[----:B------:R-:W4:Y:S01]  /*0cf0*/  @!P6 LDG.E R23, desc[UR16][R12.64+0x380] ;  /* 0x000380100c17e981 */ /* 0x000f22000c1e1900 */
[----:B------:R-:W-:Y:S02]  /*0d00*/  ISETP.GE.AND P0, PT, R44, R55, PT ;  /* 0x000000372c00720c */ /* 0x000fe40003f06270 */
[----:B-1----:R-:W-:-:S02]  /*0d10*/  CS2R R24, SRZ ;  /* 0x0000000000187805 */ /* 0x002fc4000001ff00 */
[----:B------:R-:W-:Y:S01]  /*0d20*/  MOV R27, RZ ;  /* 0x000000ff001b7202 */ /* 0x000fe20000000f00 */
[----:B--2---:R-:W-:Y:S04]  /*0d30*/  STS [R56], R5 ;  /* 0x0000000538007388 */ /* 0x004fe80000000800 */
[----:B---3--:R-:W-:Y:S04]  /*0d40*/  STS [R57+0x80], R4 ;  /* 0x0000800439007388 */ /* 0x008fe80000000800 */
[----:B------:R-:W-:Y:S04]  /*0d50*/  STS [R58+0x100], R9 ;  /* 0x000100093a007388 */ /* 0x000fe80000000800 */
[----:B----4-:R-:W-:Y:S04]  /*0d60*/  STS [R60+0x180], R11 ;  /* 0x0001800b3c007388 */ /* 0x010fe80000000800 */
        /* <DEDUP_REMOVED lines=8> */
[----:B------:R-:W4:Y:S04]  /*0df0*/  LDS R76, [R65+0xc] ;  /* 0x00000c00414c7984 */ /* 0x000f280000000800 */
[----:B------:R-:W4:Y:S04]  /*0e00*/  LDS R22, [R65+0x10] ;  /* 0x0000100041167984 */ /* 0x000f280000000800 */
[----:B------:R-:W4:Y:S04]  /*0e10*/  LDS R78, [R65+0x14] ;  /* 0x00001400414e7984 */ /* 0x000f280000000800 */
[----:B------:R-:W4:Y:S04]  /*0e20*/  LDS R10, [R65+0x18] ;  /* 0x00001800410a7984 */ /* 0x000f280000000800 */
[----:B------:R2:W3:Y:S01]  /*0e30*/  LDS R82, [R65+0x1c] ;  /* 0x00001c0041527984 */ /* 0x0004e20000000800 */
[----:B------:R-:W-:Y:S01]  /*0e40*/  BAR.SYNC.DEFER_BLOCKING 0x0 ;  /* 0x0000000000007b1d */ /* 0x000fe20000010000 */
[----:B0-----:R-:W-:Y:S01]  /*0e50*/  HFMA2 R0, -RZ, RZ, 0, 0 ;  /* 0x00000000ff007431 */ /* 0x001fe200000001ff */
[----:B------:R-:W-:Y:S01]  /*0e60*/  MOV R5, RZ ;  /* 0x000000ff00057202 */ /* 0x000fe20000000f00 */
[----:B------:R-:W-:-:S02]  /*0e70*/  HFMA2 R21, -RZ, RZ, 0, 0 ;  /* 0x00000000ff157431 */ /* 0x000fc400000001ff */
[----:B-1----:R-:W-:Y:S01]  /*0e80*/  HFMA2 R23, -RZ, RZ, 0, 0 ;  /* 0x00000000ff177431 */ /* 0x002fe200000001ff */
        /* <DEDUP_REMOVED lines=9> */
[----:B------:R-:W4:Y:S01]  /*0f20*/  @!P6 LDG.E R27, desc[UR16][R6.64+0x380] ;  /* 0x00038010061be981 */ /* 0x000f22000c1e1900 */
[----:B--2--5:R-:W-:-:S05]  /*0f30*/  FADD.FTZ R80, R80, R29 ;  /* 0x0000001d50507221 */ /* 0x024fca0000010000 */
[----:B------:R-:W-:Y:S01]  /*0f40*/  FSETP.GTU.FTZ.AND P4, PT, R80, 20, PT ;  /* 0x41a000005000780b */ /* 0x000fe20003f9c000 */
[--C-:B---3--:R-:W-:Y:S01]  /*0f50*/  FADD.FTZ R74, R74, R29.reuse ;  /* 0x0000001d4a4a7221 */ /* 0x108fe20000010000 */
[--C-:B----4-:R-:W-:Y:S01]  /*0f60*/  FADD.FTZ R75, R20, R29.reuse ;  /* 0x0000001d144b7221 */ /* 0x110fe20000010000 */
        /* <DEDUP_REMOVED lines=26> */
[----:B------:R0:W0:Y:S01]  /*1110*/  LDS R2, [R65+0x1c] ;  /* 0x00001c0041027984 */ /* 0x0000220000000800 */
        /* <DEDUP_REMOVED lines=31> */
.L_x_15403:
[----:B------:R-:W-:Y:S05]  /*1310*/  BSYNC.RECONVERGENT B0 ;  /* 0x0000000000007941 */ /* 0x000fea0003800200 */
.L_x_15402:
[----:B------:R-:W-:Y:S01]  /*1320*/  BSSY.RECONVERGENT B0, `(.L_x_15404) ;  /* 0x0000023000007945 */ /* 0x000fe20003800200 */
[----:B------:R-:W-:Y:S01]  /*1330*/  FSETP.GTU.FTZ.AND P4, PT, R79, 20, PT ;  /* 0x41a000004f00780b */ /* 0x000fe20003f9c000 */
[----:B------:R-:W-:Y:S01]  /*1340*/  FADD.FTZ R82, R82, R29 ;  /* 0x0000001d52527221 */ /* 0x000fe20000010000 */
[----:B-1----:R-:W-:Y:S01]  /*1350*/  FFMA.FTZ R22, R66, R11, R43 ;  /* 0x0000000b42167223 */ /* 0x002fe2000001002b */
        /* <DEDUP_REMOVED lines=31> */
.L_x_15405:
[----:B------:R-:W-:Y:S05]  /*1550*/  BSYNC.RECONVERGENT B0 ;  /* 0x0000000000007941 */ /* 0x000fea0003800200 */
.L_x_15404:
[----:B0-2---:R-:W-:Y:S01]  /*1560*/  FFMA.FTZ R21, R67, R8, R22 ;  /* 0x0000000843157223 */ /* 0x005fe20000010016 */
[----:B------:R-:W-:Y:S01]  /*1570*/  BSSY.RECONVERGENT B0, `(.L_x_15406) ;  /* 0x0000023000007945 */ /* 0x000fe20003800200 */
[----:B------:R-:W-:Y:S01]  /*1580*/  HFMA2 R84, -RZ, RZ, 0, 0 ;  /* 0x00000000ff547431 */ /* 0x000fe200000001ff */
[----:B------:R-:W-:Y:S01]  /*1590*/  FSETP.GTU.FTZ.AND P5, PT, R82, 20, PT ;  /* 0x41a000005200780b */ /* 0x000fe20003fbc000 */
[----:B---3--:R-:W-:Y:S01]  /*15a0*/  FFMA.FTZ R22, R68, R9, R21 ;  /* 0x0000000944167223 */ /* 0x008fe20000010015 */
[----:B------:R-:W-:Y:S11]  /*15b0*/  @P0 BRA `(.L_x_15407) ;  /* 0x0000000000780947 */ /* 0x000ff60003800000 */
        /* <DEDUP_REMOVED lines=30> */
.L_x_15407:
[----:B------:R-:W-:Y:S05]  /*17a0*/  BSYNC.RECONVERGENT B0 ;  /* 0x0000000000007941 */ /* 0x000fea0003800200 */
.L_x_15406:
        /* <DEDUP_REMOVED lines=32> */
.L_x_15409:
[----:B------:R-:W-:Y:S05]  /*19b0*/  BSYNC.RECONVERGENT B0 ;  /* 0x0000000000007941 */ /* 0x000fea0003800200 */
.L_x_15408:
        /* <DEDUP_REMOVED lines=32> */
.L_x_15411:
[----:B------:R-:W-:Y:S05]  /*1bc0*/  BSYNC.RECONVERGENT B0 ;  /* 0x0000000000007941 */ /* 0x000fea0003800200 */
.L_x_15410:
        /* <DEDUP_REMOVED lines=32> */
.L_x_15413:
[----:B------:R-:W-:Y:S05]  /*1dd0*/  BSYNC.RECONVERGENT B0 ;  /* 0x0000000000007941 */ /* 0x000fea0003800200 */
.L_x_15412:
        /* <DEDUP_REMOVED lines=32> */
.L_x_15415:
[----:B------:R-:W-:Y:S05]  /*1fe0*/  BSYNC.RECONVERGENT B0 ;  /* 0x0000000000007941 */ /* 0x000fea0003800200 */
.L_x_15414:
        /* <DEDUP_REMOVED lines=32> */
.L_x_15417:
[----:B------:R-:W-:Y:S05]  /*21f0*/  BSYNC.RECONVERGENT B0 ;  /* 0x0000000000007941 */ /* 0x000fea0003800200 */
.L_x_15416:
[----:B------:R-:W0:Y:S01]  /*2200*/  LDCU UR4, c[0x0][0x38c] ;  /* 0x00007180ff0477ac */ /* 0x000e220008000800 */
[----:B----4-:R-:W-:Y:S01]  /*2210*/  FFMA.FTZ R21, R69, R6, R22 ;  /* 0x0000000645157223 */ /* 0x010fe20000010016 */
[----:B------:R-:W-:Y:S01]  /*2220*/  HFMA2 R86, -RZ, RZ, 0, 0 ;  /* 0x00000000ff567431 */ /* 0x000fe200000001ff */
[----:B------:R-:W-:Y:S01]  /*2230*/  MOV R88, RZ ;  /* 0x000000ff00587202 */ /* 0x000fe20000000f00 */
[----:B------:R-:W-:Y:S02]  /*2240*/  HFMA2 R90, -RZ, RZ, 0, 0 ;  /* 0x00000000ff5a7431 */ /* 0x000fe400000001ff */
[----:B------:R-:W-:Y:S01]  /*2250*/  FFMA.FTZ R0, R70, R7, R21 ;  /* 0x0000000746007223 */ /* 0x000fe20000010015 */
[----:B------:R-:W-:Y:S01]  /*2260*/  HFMA2 R94, -RZ, RZ, 0, 0 ;  /* 0x00000000ff5e7431 */ /* 0x000fe200000001ff */
[----:B------:R-:W-:Y:S01]  /*2270*/  MOV R92, RZ ;  /* 0x000000ff005c7202 */ /* 0x000fe20000000f00 */
[----:B------:R-:W-:Y:S02]  /*2280*/  HFMA2 R81, -RZ, RZ, 0, 0 ;  /* 0x00000000ff517431 */ /* 0x000fe400000001ff */
[----:B------:R-:W-:Y:S01]  /*2290*/  FFMA.FTZ R21, R71, R4, R0 ;  /* 0x0000000447157223 */ /* 0x000fe20000010000 */
[----:B------:R-:W-:Y:S01]  /*22a0*/  MOV R96, RZ ;  /* 0x000000ff00607202 */ /* 0x000fe20000000f00 */
[-C--:B------:R-:W-:Y:S01]  /*22b0*/  FMUL.FTZ R98, R11, R28.reuse ;  /* 0x0000001c0b627220 */ /* 0x080fe20000410000 */
[-C--:B------:R-:W-:Y:S01]  /*22c0*/  FMUL.FTZ R100, R8, R28.reuse ;  /* 0x0000001c08647220 */ /* 0x080fe20000410000 */
        /* <DEDUP_REMOVED lines=21> */
[----:B------:R-:W-:Y:S01]  /*2420*/  FADD.FTZ R93, R5, R5 ;  /* 0x00000005055d7221 */ /* 0x000fe20000010000 */
[----:B------:R-:W-:Y:S01]  /*2430*/  FADD.FTZ R95, R2, R2 ;  /* 0x00000002025f7221 */ /* 0x000fe20000010000 */
[----:B------:R-:W-:Y:S01]  /*2440*/  LOP3.LUT R158, R14, 0x100, RZ, 0xc0, !PT ;  /* 0x000001000e9e7812 */ /* 0x000fe200078ec0ff */
[----:B------:R-:W-:Y:S01]  /*2450*/  FMUL.FTZ R99, R66, R80 ;  /* 0x0000005042637220 */ /* 0x000fe20000410000 */
[----:B------:R-:W-:Y:S01]  /*2460*/  IADD3 R97, PT, PT, R45, -0x2, RZ ;  /* 0xfffffffe2d617810 */ /* 0x000fe20007ffe0ff */
[----:B------:R-:W-:Y:S01]  /*2470*/  FMUL.FTZ R101, R67, R74 ;  /* 0x0000004a43657220 */ /* 0x000fe20000410000 */
[----:B------:R-:W2:Y:S01]  /*2480*/  LDC.64 R22, c[0x0][0x440] ;  /* 0x00011000ff167b82 */ /* 0x000ea20000000a00 */
[----:B------:R-:W-:Y:S01]  /*2490*/  FMUL.FTZ R103, R68, R75 ;  /* 0x0000004b44677220 */ /* 0x000fe20000410000 */
[----:B------:R-:W-:Y:S01]  /*24a0*/  FMUL.FTZ R105, R69, R76 ;  /* 0x0000004c45697220 */ /* 0x000fe20000410000 */
[----:B------:R-:W-:Y:S01]  /*24b0*/  ISETP.EQ.AND P0, PT, R42, RZ, P0 ;  /* 0x000000ff2a00720c */ /* 0x000fe20000702270 */
[----:B------:R-:W-:Y:S01]  /*24c0*/  FMUL.FTZ R107, R70, R77 ;  /* 0x0000004d466b7220 */ /* 0x000fe20000410000 */
[----:B------:R-:W-:Y:S01]  /*24d0*/  FMUL.FTZ R109, R71, R78 ;  /* 0x0000004e476d7220 */ /* 0x000fe20000410000 */
[----:B------:R-:W-:Y:S01]  /*24e0*/  FMUL.FTZ R111, R72, R79 ;  /* 0x0000004f486f7220 */ /* 0x000fe20000410000 */
[----:B------:R-:W-:Y:S01]  /*24f0*/  FMUL.FTZ R113, R73, R82 ;  /* 0x0000005249717220 */ /* 0x000fe20000410000 */
[----:B------:R-:W3:Y:S01]  /*2500*/  LDC.64 R20, c[0x0][0x3a8] ;  /* 0x0000ea00ff147b82 */ /* 0x000ee20000000a00 */
[----:B------:R-:W-:Y:S01]  /*2510*/  MOV R84, RZ ;  /* 0x000000ff00547202 */ /* 0x000fe20000000f00 */
[----:B------:R-:W4:Y:S01]  /*2520*/  LDCU UR8, c[0x0][0x394] ;  /* 0x00007280ff0877ac */ /* 0x000f220008000800 */
[----:B------:R-:W-:Y:S01]  /*2530*/  LOP3.LUT R114, R114, 0x100, RZ, 0xc0, !PT ;  /* 0x0000010072727812 */ /* 0x000fe200078ec0ff */
[----:B------:R-:W0:Y:S01]  /*2540*/  LDCU UR9, c[0x0][0x38c] ;  /* 0x00007180ff0977ac */ /* 0x000e220008000800 */
[----:B------:R-:W-:-:S05]  /*2550*/  UMOV UR4, URZ ;  /* 0x000000ff00047c82 */ /* 0x000fca0008000000 */
.L_x_15436:
[----:B------:R-:W-:Y:S02]  /*2560*/  MOV R4, R16 ;  /* 0x0000001000047202 */ /* 0x000fe40000000f00 */
        /* <DEDUP_REMOVED lines=24> */
[C---:B------:R-:W-:Y:S01]  /*26f0*/  FMUL.FTZ R115, R25.reuse, R74 ;  /* 0x0000004a19737220 */ /* 0x040fe20000410000 */
[----:B0-----:R-:W-:Y:S01]  /*2700*/  FMUL.FTZ R9, R25, R75 ;  /* 0x0000004b19097220 */ /* 0x001fe20000410000 */
[----:B------:R-:W-:Y:S01]  /*2710*/  FMUL.RZ R116, R2, 0.15915493667125701904 ;  /* 0x3e22f98302747820 */ /* 0x000fe2000040c000 */
[----:B------:R-:W-:Y:S01]  /*2720*/  FMUL.FTZ R2, R27, R80 ;  /* 0x000000501b027220 */ /* 0x000fe20000410000 */
[----:B------:R-:W-:Y:S01]  /*2730*/  FMUL.RZ R120, R115, 0.15915493667125701904 ;  /* 0x3e22f98373787820 */ /* 0x000fe2000040c000 */
[----:B------:R-:W-:Y:S01]  /*2740*/  FMUL.RZ R122, R9, 0.15915493667125701904 ;  /* 0x3e22f983097a7820 */ /* 0x000fe2000040c000 */
[----:B------:R-:W-:Y:S01]  /*2750*/  MUFU.SIN R121, R116 ;  /* 0x0000007400797308 */ /* 0x000fe20000000400 */
[----:B-1----:R-:W-:Y:S01]  /*2760*/  FMUL.FTZ R10, R25, R77 ;  /* 0x0000004d190a7220 */ /* 0x002fe20000410000 */
[C---:B------:R-:W-:Y:S01]  /*2770*/  FMUL.FTZ R9, R27.reuse, R75 ;  /* 0x0000004b1b097220 */ /* 0x040fe20000410000 */
[----:B------:R-:W-:-:S02]  /*2780*/  FMUL.FTZ R8, R27, R74 ;  /* 0x0000004a1b087220 */ /* 0x000fc40000410000 */
[----:B------:R-:W-:Y:S01]  /*2790*/  FMUL.RZ R124, R10, 0.15915493667125701904 ;  /* 0x3e22f9830a7c7820 */ /* 0x000fe2000040c000 */
[----:B------:R-:W-:Y:S02]  /*27a0*/  FMUL.FTZ R10, R27, R77 ;  /* 0x0000004d1b0a7220 */ /* 0x000fe40000410000 */
[----:B------:R0:W-:Y:S04]  /*27b0*/  MUFU.EX2 R26, R2 ;  /* 0x00000002001a7308 */ /* 0x0001e80000000800 */
[----:B------:R1:W-:Y:S01]  /*27c0*/  MUFU.COS R125, R116 ;  /* 0x00000074007d7308 */ /* 0x0003e20000000000 */
[----:B0-----:R-:W-:-:S07]  /*27d0*/  FMUL.FTZ R2, R25, R76 ;  /* 0x0000004c19027220 */ /* 0x001fce0000410000 */
[----:B------:R-:W-:Y:S01]  /*27e0*/  MUFU.SIN R117, R120 ;  /* 0x0000007800757308 */ /* 0x000fe20000000400 */
[----:B-1----:R-:W-:Y:S01]  /*27f0*/  FMUL.RZ R116, R2, 0.15915493667125701904 ;  /* 0x3e22f98302747820 */ /* 0x002fe2000040c000 */
[----:B------:R-:W-:-:S06]  /*2800*/  FMUL.FTZ R2, R27, R76 ;  /* 0x0000004c1b027220 */ /* 0x000fcc0000410000 */
[----:B------:R0:W1:Y:S08]  /*2810*/  MUFU.COS R115, R120 ;  /* 0x0000007800737308 */ /* 0x0000700000000000 */
[----:B------:R2:W-:Y:S04]  /*2820*/  MUFU.EX2 R118, R9 ;  /* 0x0000000900767308 */ /* 0x0005e80000000800 */
[----:B0-----:R0:W-:Y:S04]  /*2830*/  MUFU.EX2 R120, R2 ;  /* 0x0000000200787308 */ /* 0x0011e80000000800 */
[----:B------:R-:W-:Y:S01]  /*2840*/  MUFU.SIN R133, R124 ;  /* 0x0000007c00857308 */ /* 0x000fe20000000400 */
[C---:B--2---:R-:W-:Y:S01]  /*2850*/  FMUL.FTZ R9, R25.reuse, R78 ;  /* 0x0000004e19097220 */ /* 0x044fe20000410000 */
[----:B0-----:R-:W-:-:S03]  /*2860*/  FMUL.FTZ R2, R25, R79 ;  /* 0x0000004f19027220 */ /* 0x001fc60000410000 */
[----:B------:R-:W-:-:S03]  /*2870*/  FMUL.RZ R9, R9, 0.15915493667125701904 ;  /* 0x3e22f98309097820 */ /* 0x000fc6000040c000 */
[----:B------:R0:W-:Y:S08]  /*2880*/  MUFU.COS R135, R124 ;  /* 0x0000007c00877308 */ /* 0x0001f00000000000 */
[----:B------:R-:W1:Y:S01]  /*2890*/  MUFU.EX2 R8, R8 ;  /* 0x0000000800087308 */ /* 0x000e620000000800 */
[----:B0-----:R-:W-:Y:S01]  /*28a0*/  FMUL.RZ R124, R2, 0.15915493667125701904 ;  /* 0x3e22f983027c7820 */ /* 0x001fe2000040c000 */
[----:B------:R-:W-:-:S02]  /*28b0*/  FMUL.FTZ R2, R25, R82 ;  /* 0x0000005219027220 */ /* 0x000fc40000410000 */
[----:B------:R-:W-:Y:S02]  /*28c0*/  MUFU.SIN R137, R9 ;  /* 0x0000000900897308 */ /* 0x000fe40000000400 */
[----:B------:R-:W-:Y:S01]  /*28d0*/  FMUL.RZ R136, R2, 0.15915493667125701904 ;  /* 0x3e22f98302887820 */ /* 0x000fe2000040c000 */
[----:B---3--:R-:W-:-:S04]  /*28e0*/  FMUL.FTZ R2, R4, R7 ;  /* 0x0000000704027220 */ /* 0x008fc80000410000 */
[----:B------:R-:W-:Y:S01]  /*28f0*/  FFMA.FTZ R2, R5, R6, R2 ;  /* 0x0000000605027223 */ /* 0x000fe20000010002 */
[----:B------:R0:W-:Y:S01]  /*2900*/  MUFU.COS R139, R9 ;  /* 0x00000009008b7308 */ /* 0x0001e20000000000 */
[----:B-1----:R-:W-:Y:S02]  /*2910*/  FMUL.FTZ R115, R8, R115 ;  /* 0x0000007308737220 */ /* 0x002fe40000410000 */
[-C--:B------:R-:W-:Y:S01]  /*2920*/  FMUL.FTZ R138, R85, -R2.reuse ;  /* 0x80000002558a7220 */ /* 0x080fe20000410000 */
[-C--:B------:R-:W-:Y:S01]  /*2930*/  FMUL.FTZ R140, R87, -R2.reuse ;  /* 0x80000002578c7220 */ /* 0x080fe20000410000 */
[-C--:B------:R-:W-:Y:S01]  /*2940*/  FMUL.FTZ R142, R89, -R2.reuse ;  /* 0x80000002598e7220 */ /* 0x080fe20000410000 */
[-C--:B------:R-:W-:Y:S01]  /*2950*/  FMUL.FTZ R144, R91, -R2.reuse ;  /* 0x800000025b907220 */ /* 0x080fe20000410000 */
[-C--:B------:R-:W-:Y:S01]  /*2960*/  FMUL.FTZ R146, R93, -R2.reuse ;  /* 0x800000025d927220 */ /* 0x080fe20000410000 */
[----:B------:R-:W-:Y:S01]  /*2970*/  MUFU.SIN R11, R122 ;  /* 0x0000007a000b7308 */ /* 0x000fe20000000400 */
[----:B0-----:R-:W-:Y:S01]  /*2980*/  FMUL.FTZ R9, R5, R7 ;  /* 0x0000000705097220 */ /* 0x001fe20000410000 */
[----:B------:R-:W-:Y:S01]  /*2990*/  IADD3 R5, PT, PT, R158, UR4, RZ ;  /* 0x000000049e057c10 */ /* 0x000fe2000fffe0ff */
[----:B------:R-:W-:Y:S01]  /*29a0*/  FMUL.FTZ R150, R95, -R2 ;  /* 0x800000025f967220 */ /* 0x000fe20000410000 */
[----:B------:R-:W-:Y:S01]  /*29b0*/  P2R R7, PR, RZ, 0x8 ;  /* 0x00000008ff077803 */ /* 0x000fe20000000000 */
[----:B------:R-:W-:Y:S01]  /*29c0*/  FFMA.FTZ R4, R4, R6, -R9 ;  /* 0x0000000604047223 */ /* 0x000fe20000010809 */
[----:B------:R-:W-:Y:S01]  /*29d0*/  SEL R5, R5, R46, !P3 ;  /* 0x0000002e05057207 */ /* 0x000fe20005800000 */
[----:B------:R-:W-:Y:S01]  /*29e0*/  FMUL.FTZ R9, R26, R121 ;  /* 0x000000791a097220 */ /* 0x000fe20000410000 */
[----:B------:R0:W1:Y:S01]  /*29f0*/  MUFU.COS R119, R122 ;  /* 0x0000007a00777308 */ /* 0x0000620000000000 */
[-C--:B------:R-:W-:Y:S01]  /*2a00*/  FMUL.FTZ R145, R93, R4.reuse ;  /* 0x000000045d917220 */ /* 0x080fe20000410000 */
[----:B------:R-:W-:Y:S01]  /*2a10*/  LEA R5, R5, UR6, 0x3 ;  /* 0x0000000605057c11 */ /* 0x000fe2000f8e18ff */
[----:B------:R-:W-:-:S05]  /*2a20*/  FMUL.FTZ R148, R95, R4 ;  /* 0x000000045f947220 */ /* 0x000fca0000410000 */
[----:B------:R-:W-:Y:S01]  /*2a30*/  MUFU.SIN R123, R116 ;  /* 0x00000074007b7308 */ /* 0x000fe20000000400 */
[----:B0-----:R-:W-:-:S07]  /*2a40*/  FMUL.FTZ R122, R27, R79 ;  /* 0x0000004f1b7a7220 */ /* 0x001fce0000410000 */
[----:B------:R0:W2:Y:S08]  /*2a50*/  MUFU.COS R127, R116 ;  /* 0x00000074007f7308 */ /* 0x0000b00000000000 */
[----:B------:R-:W3:Y:S01]  /*2a60*/  MUFU.COS R143, R124 ;  /* 0x0000007c008f7308 */ /* 0x000ee20000000000 */
[C---:B0-----:R-:W-:Y:S01]  /*2a70*/  FMUL.FTZ R116, R27.reuse, R78 ;  /* 0x0000004e1b747220 */ /* 0x041fe20000410000 */
[----:B------:R-:W-:-:S06]  /*2a80*/  FMUL.FTZ R27, R27, R82 ;  /* 0x000000521b1b7220 */ /* 0x000fcc0000410000 */
[----:B------:R-:W0:Y:S08]  /*2a90*/  MUFU.SIN R141, R124 ;  /* 0x0000007c008d7308 */ /* 0x000e300000000400 */
[----:B------:R-:W5:Y:S08]  /*2aa0*/  MUFU.SIN R134, R136 ;  /* 0x0000008800867308 */ /* 0x000f700000000400 */
[----:B------:R4:W5:Y:S08]  /*2ab0*/  MUFU.COS R6, R136 ;  /* 0x0000008800067308 */ /* 0x0009700000000000 */
[----:B------:R1:W3:Y:S01]  /*2ac0*/  MUFU.EX2 R126, R116 ;  /* 0x00000074007e7308 */ /* 0x0002e20000000800 */
[----:B----4-:R-:W-:-:S03]  /*2ad0*/  FMUL.FTZ R136, R83, -R2 ;  /* 0x8000000253887220 */ /* 0x010fc60000410000 */
[----:B------:R-:W4:Y:S04]  /*2ae0*/  MUFU.EX2 R132, R122 ;  /* 0x0000007a00847308 */ /* 0x000f280000000800 */
[----:B------:R-:W5:Y:S01]  /*2af0*/  MUFU.EX2 R10, R10 ;  /* 0x0000000a000a7308 */ /* 0x000f620000000800 */
[----:B-1----:R-:W-:Y:S01]  /*2b00*/  FMUL.FTZ R116, R8, R117 ;  /* 0x0000007508747220 */ /* 0x002fe20000410000 */
[----:B------:R-:W-:Y:S01]  /*2b10*/  FMUL.FTZ R8, R26, R125 ;  /* 0x0000007d1a087220 */ /* 0x000fe20000410000 */
[----:B------:R-:W-:Y:S01]  /*2b20*/  FMUL.FTZ R117, R118, R119 ;  /* 0x0000007776757220 */ /* 0x000fe20000410000 */
[----:B------:R-:W1:Y:S01]  /*2b30*/  MUFU.EX2 R27, R27 ;  /* 0x0000001b001b7308 */ /* 0x000e620000000800 */
[C---:B--2---:R-:W-:Y:S01]  /*2b40*/  FMUL.FTZ R119, R120.reuse, R127 ;  /* 0x0000007f78777220 */ /* 0x044fe20000410000 */
[----:B------:R-:W-:Y:S01]  /*2b50*/  FMUL.FTZ R120, R120, R123 ;  /* 0x0000007b78787220 */ /* 0x000fe20000410000 */
[----:B------:R2:W-:Y:S01]  /*2b60*/  STS.64 [R5+0x880], R8 ;  /* 0x0008800805007388 */ /* 0x0005e20000000a00 */
[C---:B---3--:R-:W-:Y:S01]  /*2b70*/  FMUL.FTZ R123, R126.reuse, R139 ;  /* 0x0000008b7e7b7220 */ /* 0x048fe20000410000 */
[----:B------:R-:W-:Y:S01]  /*2b80*/  FMUL.FTZ R126, R126, R137 ;  /* 0x000000897e7e7220 */ /* 0x000fe20000410000 */
[C---:B----4-:R-:W-:Y:S01]  /*2b90*/  FMUL.FTZ R127, R132.reuse, R143 ;  /* 0x0000008f847f7220 */ /* 0x050fe20000410000 */
[----:B0-----:R-:W-:Y:S01]  /*2ba0*/  FMUL.FTZ R132, R132, R141 ;  /* 0x0000008d84847220 */ /* 0x001fe20000410000 */
[----:B------:R-:W-:Y:S01]  /*2bb0*/  FMUL.FTZ R118, R118, R11 ;  /* 0x0000000b76767220 */ /* 0x000fe20000410000 */
[-C--:B------:R-:W-:Y:S01]  /*2bc0*/  FMUL.FTZ R137, R85, R4.reuse ;  /* 0x0000000455897220 */ /* 0x080fe20000410000 */
[C---:B-----5:R-:W-:Y:S01]  /*2bd0*/  FMUL.FTZ R122, R10.reuse, R135 ;  /* 0x000000870a7a7220 */ /* 0x060fe20000410000 */
[----:B------:R-:W-:Y:S01]  /*2be0*/  FMUL.FTZ R124, R10, R133 ;  /* 0x000000850a7c7220 */ /* 0x000fe20000410000 */
[CC--:B------:R-:W-:Y:S01]  /*2bf0*/  FMUL.FTZ R133, R0.reuse, R4.reuse ;  /* 0x0000000400857220 */ /* 0x0c0fe20000410000 */
[----:B------:R-:W-:Y:S01]  /*2c00*/  FMUL.FTZ R135, R83, R4 ;  /* 0x0000000453877220 */ /* 0x000fe20000410000 */
[C---:B-1----:R-:W-:Y:S01]  /*2c10*/  FMUL.FTZ R125, R27.reuse, R134 ;  /* 0x000000861b7d7220 */ /* 0x042fe20000410000 */
[----:B------:R-:W-:Y:S01]  /*2c20*/  FMUL.FTZ R121, R27, R6 ;  /* 0x000000061b797220 */ /* 0x000fe20000410000 */
[-C--:B------:R-:W-:Y:S01]  /*2c30*/  FMUL.FTZ R139, R87, R4.reuse ;  /* 0x00000004578b7220 */ /* 0x080fe20000410000 */
[-C--:B------:R-:W-:Y:S01]  /*2c40*/  FMUL.FTZ R141, R89, R4.reuse ;  /* 0x00000004598d7220 */ /* 0x080fe20000410000 */
[----:B------:R-:W-:Y:S01]  /*2c50*/  FMUL.FTZ R143, R91, R4 ;  /* 0x000000045b8f7220 */ /* 0x000fe20000410000 */
[----:B------:R-:W-:Y:S01]  /*2c60*/  FMUL.FTZ R134, R0, -R2 ;  /* 0x8000000200867220 */ /* 0x000fe20000410000 */
[----:B------:R-:W-:Y:S06]  /*2c70*/  BAR.SYNC.DEFER_BLOCKING 0x0 ;  /* 0x0000000000007b1d */ /* 0x000fec0000010000 */
[----:B--2---:R-:W-:Y:S05]  /*2c80*/  @P1 BRA `(.L_x_15420) ;  /* 0x0000000000201947 */ /* 0x004fea0003800000 */
        /* <DEDUP_REMOVED lines=8> */
.L_x_15420:
[----:B------:R0:W1:Y:S02]  /*2d10*/  LDS.64 R10, [R154+UR5+0x1888] ;  /* 0x001888059a0a7984 */ /* 0x0000640008000a00 */
.L_x_15421:
[----:B------:R-:W-:Y:S05]  /*2d20*/  BSYNC.RECONVERGENT B0 ;  /* 0x0000000000007941 */ /* 0x000fea0003800200 */
.L_x_15419:
        /* <DEDUP_REMOVED lines=24> */
[C---:B------:R-:W-:Y:S01]  /*2eb0*/  ISETP.GT.U32.AND P2, PT, R156.reuse, 0x1b, PT ;  /* 0x0000001b9c00780c */ /* 0x040fe20003f44070 */
        /* <DEDUP_REMOVED lines=41> */
[CC--:B------:R-:W-:Y:S01]  /*3150*/  FMUL.FTZ R6, R126.reuse, R147.reuse ;  /* 0x000000937e067220 */ /* 0x0c0fe20000410000 */
        /* <DEDUP_REMOVED lines=186> */
.L_x_15423:
[----:B------:R-:W-:Y:S05]  /*3d00*/  BSYNC.RECONVERGENT B0 ;  /* 0x0000000000007941 */ /* 0x000fea0003800200 */
.L_x_15422:
        /* <DEDUP_REMOVED lines=17> */
.L_x_15425:
[----:B------:R-:W-:Y:S05]  /*3e20*/  BSYNC.RECONVERGENT B0 ;  /* 0x0000000000007941 */ /* 0x000fea0003800200 */
.L_x_15424:
        /* <DEDUP_REMOVED lines=16> */
.L_x_15427:
[----:B------:R-:W-:Y:S05]  /*3f30*/  BSYNC.RECONVERGENT B0 ;  /* 0x0000000000007941 */ /* 0x000fea0003800200 */
.L_x_15426:
        /* <DEDUP_REMOVED lines=16> */
.L_x_15429:
[----:B------:R-:W-:Y:S05]  /*4040*/  BSYNC.RECONVERGENT B0 ;  /* 0x0000000000007941 */ /* 0x000fea0003800200 */
.L_x_15428:
        /* <DEDUP_REMOVED lines=16> */
.L_x_15431:
[----:B------:R-:W-:Y:S05]  /*4150*/  BSYNC.RECONVERGENT B0 ;  /* 0x0000000000007941 */ /* 0x000fea0003800200 */
.L_x_15430:
        /* <DEDUP_REMOVED lines=59> */
[-C--:B------:R-:W-:Y:S01]  /*4510*/  FMUL.FTZ R8, R118, R2.reuse ;  /* 0x0000000276087220 */ /* 0x080fe20000410000 */
        /* <DEDUP_REMOVED lines=53> */
[----:B------:R-:W-:Y:S01]  /*4870*/  FFMA.FTZ R116, R0, R11, RZ ;  /* 0x0000000b00747223 */ /* 0x000fe200000100ff */
[----:B------:R-:W-:Y:S01]  /*4880*/  FFMA.FTZ R9, R127, R124, R9 ;  /* 0x0000007c7f097223 */ /* 0x000fe20000010009 */
[----:B------:R-:W-:Y:S01]  /*4890*/  FADD.FTZ R133, R133, R10 ;  /* 0x0000000a85857221 */ /* 0x000fe20000010000 */
[----:B------:R-:W-:Y:S01]  /*48a0*/  FADD.FTZ R164, R111, R8 ;  /* 0x000000086fa47221 */ /* 0x000fe20000010000 */
[----:B------:R-:W-:Y:S01]  /*48b0*/  FFMA.FTZ R10, R83, R159, R116 ;  /* 0x0000009f530a7223 */ /* 0x000fe20000010074 */
[----:B------:R-:W-:Y:S01]  /*48c0*/  FADD.FTZ R126, RZ, R9 ;  /* 0x00000009ff7e7221 */ /* 0x000fe20000010000 */
[----:B------:R-:W-:Y:S01]  /*48d0*/  FMUL.FTZ R119, R135, R74 ;  /* 0x0000004a87777220 */ /* 0x000fe20000410000 */
[----:B------:R-:W-:Y:S01]  /*48e0*/  FADD.FTZ R123, R134, R123 ;  /* 0x0000007b867b7221 */ /* 0x000fe20000010000 */
[----:B------:R-:W-:Y:S01]  /*48f0*/  FFMA.FTZ R136, R85, R161, R10 ;  /* 0x000000a155887223 */ /* 0x000fe2000001000a */
[----:B------:R-:W-:Y:S01]  /*4900*/  FMUL.FTZ R115, R133, R80 ;  /* 0x0000005085737220 */ /* 0x000fe20000410000 */
[C---:B------:R-:W-:Y:S01]  /*4910*/  FMUL.FTZ R8, R125.reuse, R126 ;  /* 0x0000007e7d087220 */ /* 0x040fe20000410000 */
[----:B------:R-:W-:Y:S01]  /*4920*/  FMUL.FTZ R10, R125, R164 ;  /* 0x000000a47d0a7220 */ /* 0x000fe20000410000 */
[----:B------:R-:W-:Y:S01]  /*4930*/  FADD.FTZ R118, -R101, R159 ;  /* 0x0000009f65767221 */ /* 0x000fe20000010100 */
[----:B------:R-:W-:Y:S01]  /*4940*/  FMUL.FTZ R125, R117, R74 ;  /* 0x0000004a757d7220 */ /* 0x000fe20000410000 */
[----:B------:R-:W-:Y:S01]  /*4950*/  FMUL.FTZ R127, R2, R119 ;  /* 0x00000077027f7220 */ /* 0x000fe20000410000 */
[----:B------:R-:W-:Y:S01]  /*4960*/  FADD.FTZ R116, -R99, R11 ;  /* 0x0000000b63747221 */ /* 0x000fe20000010100 */
        /* <DEDUP_REMOVED lines=8> */
[----:B------:R-:W-:Y:S01]  /*49f0*/  FADD.FTZ R122, -R103, R161 ;  /* 0x000000a1677a7221 */ /* 0x000fe20000010100 */
[----:B------:R-:W-:Y:S01]  /*4a00*/  FMUL.FTZ R159, R138, R75 ;  /* 0x0000004b8a9f7220 */ /* 0x000fe20000410000 */
[----:B------:R-:W-:Y:S01]  /*4a10*/  FMUL.FTZ R127, R142, R125 ;  /* 0x0000007d8e7f7220 */ /* 0x000fe20000410000 */
[----:B------:R-:W-:Y:S01]  /*4a20*/  FFMA.FTZ R9, R116, R115, R9 ;  /* 0x0000007374097223 */ /* 0x000fe20000010009 */
[----:B------:R-:W-:Y:S01]  /*4a30*/  FADD.FTZ R11, RZ, R11 ;  /* 0x0000000bff0b7221 */ /* 0x000fe20000010000 */
[C---:B------:R-:W-:Y:S01]  /*4a40*/  FFMA.FTZ R8, R121.reuse, R164, -R8 ;  /* 0x000000a479087223 */ /* 0x040fe20000010808 */
[-C--:B------:R-:W-:Y:S01]  /*4a50*/  FFMA.FTZ R140, R122, R159.reuse, -R127 ;  /* 0x0000009f7a8c7223 */ /* 0x080fe2000001087f */
[----:B------:R-:W-:Y:S01]  /*4a60*/  FADD.FTZ R9, RZ, R9 ;  /* 0x00000009ff097221 */ /* 0x000fe20000010000 */
[----:B------:R-:W-:Y:S01]  /*4a70*/  FFMA.FTZ R166, R121, R126, R10 ;  /* 0x0000007e79a67223 */ /* 0x000fe2000001000a */
[----:B------:R-:W-:Y:S01]  /*4a80*/  FMUL.FTZ R159, R142, R159 ;  /* 0x0000009f8e9f7220 */ /* 0x000fe20000410000 */
[-C--:B------:R-:W-:Y:S01]  /*4a90*/  FMUL.FTZ R121, R139, R76.reuse ;  /* 0x0000004c8b797220 */ /* 0x080fe20000410000 */
        /* <DEDUP_REMOVED lines=8> */
[----:B------:R-:W-:Y:S01]  /*4b20*/  FADD.FTZ R9, R9, R134 ;  /* 0x0000008609097221 */ /* 0x000fe20000010000 */
[-C--:B------:R-:W-:Y:S01]  /*4b30*/  FFMA.FTZ R140, R132, R127.reuse, -R159 ;  /* 0x0000007f848c7223 */ /* 0x080fe2000001089f */
[----:B------:R-:W-:Y:S01]  /*4b40*/  FMUL.FTZ R127, R157, R127 ;  /* 0x0000007f9d7f7220 */ /* 0x000fe20000410000 */
[-C--:B------:R-:W-:Y:S01]  /*4b50*/  FMUL.FTZ R159, R141, R77.reuse ;  /* 0x0000004d8d9f7220 */ /* 0x080fe20000410000 */
[----:B------:R-:W-:Y:S01]  /*4b60*/  FMUL.FTZ R144, R151, R77 ;  /* 0x0000004d97907220 */ /* 0x000fe20000410000 */
[----:B------:R-:W-:Y:S01]  /*4b70*/  FFMA.FTZ R10, R0, -R147, RZ ;  /* 0x80000093000a7223 */ /* 0x000fe200000100ff */
[----:B------:R-:W-:Y:S01]  /*4b80*/  FFMA.FTZ R134, R132, R121, R127 ;  /* 0x0000007984867223 */ /* 0x000fe2000001007f */
[----:B------:R-:W-:Y:S01]  /*4b90*/  FADD.FTZ R127, -R107, R163 ;  /* 0x000000a36b7f7221 */ /* 0x000fe20000010100 */
[C---:B------:R-:W-:Y:S01]  /*4ba0*/  FMUL.FTZ R161, R120.reuse, R159 ;  /* 0x0000009f78a17220 */ /* 0x040fe20000410000 */
[----:B------:R-:W-:Y:S01]  /*4bb0*/  FMUL.FTZ R160, R120, R144 ;  /* 0x0000009078a07220 */ /* 0x000fe20000410000 */
[----:B------:R-:W-:Y:S01]  /*4bc0*/  FADD.FTZ R11, R11, R140 ;  /* 0x0000008c0b0b7221 */ /* 0x000fe20000010000 */
[----:B------:R-:W-:Y:S01]  /*4bd0*/  FMUL.FTZ R165, R143, R78 ;  /* 0x0000004e8fa57220 */ /* 0x000fe20000410000 */
[----:B------:R-:W-:Y:S01]  /*4be0*/  FFMA.FTZ R144, R127, R144, -R161 ;  /* 0x000000907f907223 */ /* 0x000fe200000108a1 */
[----:B------:R-:W-:Y:S01]  /*4bf0*/  FFMA.FTZ R10, R83, -R2, R10 ;  /* 0x80000002530a7223 */ /* 0x000fe2000001000a */
[----:B------:R-:W-:Y:S01]  /*4c00*/  FFMA.FTZ R136, R89, R163, R136 ;  /* 0x000000a359887223 */ /* 0x000fe20000010088 */
[----:B------:R-:W-:Y:S01]  /*4c10*/  FMUL.FTZ R161, R149, R78 ;  /* 0x0000004e95a17220 */ /* 0x000fe20000410000 */
[----:B------:R-:W-:Y:S01]  /*4c20*/  FADD.FTZ R11, R11, R144 ;  /* 0x000000900b0b7221 */ /* 0x000fe20000010000 */
[----:B------:R-:W-:Y:S01]  /*4c30*/  FADD.FTZ R144, -R109, R162 ;  /* 0x000000a26d907221 */ /* 0x000fe20000010100 */
[----:B------:R-:W-:Y:S01]  /*4c40*/  FMUL.FTZ R163, R124, R165 ;  /* 0x000000a57ca37220 */ /* 0x000fe20000410000 */
[----:B------:R-:W-:Y:S01]  /*4c50*/  FADD.FTZ R9, R9, R134 ;  /* 0x0000008609097221 */ /* 0x000fe20000010000 */
[----:B------:R-:W-:Y:S01]  /*4c60*/  FFMA.FTZ R160, R127, R159, R160 ;  /* 0x0000009f7fa07223 */ /* 0x000fe200000100a0 */
[----:B------:R-:W-:Y:S01]  /*4c70*/  FMUL.FTZ R167, R145, R79 ;  /* 0x0000004f91a77220 */ /* 0x000fe20000410000 */
[----:B------:R-:W-:Y:S01]  /*4c80*/  FFMA.FTZ R10, R85, -R142, R10 ;  /* 0x8000008e550a7223 */ /* 0x000fe2000001000a */
[-C--:B------:R-:W-:Y:S01]  /*4c90*/  FFMA.FTZ R134, R144, R161.reuse, -R163 ;  /* 0x000000a190867223 */ /* 0x080fe200000108a3 */
[----:B------:R-:W-:Y:S01]  /*4ca0*/  FADD.FTZ R9, R9, R160 ;  /* 0x000000a009097221 */ /* 0x000fe20000010000 */
[----:B------:R-:W-:Y:S01]  /*4cb0*/  FFMA.FTZ R136, R91, R162, R136 ;  /* 0x000000a25b887223 */ /* 0x000fe20000010088 */
[----:B------:R-:W-:Y:S01]  /*4cc0*/  FMUL.FTZ R161, R124, R161 ;  /* 0x000000a17ca17220 */ /* 0x000fe20000410000 */
[----:B------:R-:W-:Y:S01]  /*4cd0*/  FADD.FTZ R160, -R111, R164 ;  /* 0x000000a46fa07221 */ /* 0x000fe20000010100 */
[----:B------:R-:W-:Y:S01]  /*4ce0*/  FADD.FTZ R168, R113, R8 ;  /* 0x0000000871a87221 */ /* 0x000fe20000010000 */
[----:B------:R-:W-:Y:S01]  /*4cf0*/  FADD.FTZ R140, RZ, R166 ;  /* 0x000000a6ff8c7221 */ /* 0x000fe20000010000 */
[----:B------:R-:W-:Y:S01]  /*4d00*/  FMUL.FTZ R169, R146, R79 ;  /* 0x0000004f92a97220 */ /* 0x000fe20000410000 */
[----:B------:R-:W-:Y:S01]  /*4d10*/  FMUL.FTZ R163, R126, R167 ;  /* 0x000000a77ea37220 */ /* 0x000fe20000410000 */
[----:B------:R-:W-:Y:S01]  /*4d20*/  FFMA.FTZ R10, R87, -R157, R10 ;  /* 0x8000009d570a7223 */ /* 0x000fe2000001000a */
[----:B------:R-:W-:Y:S01]  /*4d30*/  FFMA.FTZ R136, R93, R164, R136 ;  /* 0x000000a45d887223 */ /* 0x000fe20000010088 */
[----:B------:R-:W-:Y:S01]  /*4d40*/  FFMA.FTZ R8, R144, R165, R161 ;  /* 0x000000a590087223 */ /* 0x000fe200000100a1 */
[----:B------:R-:W-:Y:S01]  /*4d50*/  FMUL.FTZ R173, R150, R82 ;  /* 0x0000005296ad7220 */ /* 0x000fe20000410000 */
[----:B------:R-:W-:Y:S01]  /*4d60*/  FADD.FTZ R164, -R113, R168 ;  /* 0x000000a871a47221 */ /* 0x000fe20000010100 */
[----:B------:R-:W-:Y:S01]  /*4d70*/  FFMA.FTZ R162, R160, R169, -R163 ;  /* 0x000000a9a0a27223 */ /* 0x000fe200000108a3 */
[----:B------:R-:W-:Y:S01]  /*4d80*/  FMUL.FTZ R161, R140, R171 ;  /* 0x000000ab8ca17220 */ /* 0x000fe20000410000 */
[----:B------:R-:W-:Y:S01]  /*4d90*/  FFMA.FTZ R10, R89, -R120, R10 ;  /* 0x80000078590a7223 */ /* 0x000fe2000001000a */
[----:B------:R-:W-:Y:S01]  /*4da0*/  FMUL.FTZ R169, R126, R169 ;  /* 0x000000a97ea97220 */ /* 0x000fe20000410000 */
[----:B------:R-:W-:Y:S01]  /*4db0*/  FADD.FTZ R8, R9, R8 ;  /* 0x0000000809087221 */ /* 0x000fe20000010000 */
[----:B------:R-:W-:Y:S01]  /*4dc0*/  FFMA.FTZ R166, R164, R173, -R161 ;  /* 0x000000ada4a67223 */ /* 0x000fe200000108a1 */
[----:B------:R-:W-:Y:S01]  /*4dd0*/  FFMA.FTZ R10, R91, -R124, R10 ;  /* 0x8000007c5b0a7223 */ /* 0x000fe2000001000a */
[----:B------:R-:W-:Y:S01]  /*4de0*/  FFMA.FTZ R169, R160, R167, R169 ;  /* 0x000000a7a0a97223 */ /* 0x000fe200000100a9 */
[----:B------:R-:W-:Y:S01]  /*4df0*/  FMUL.FTZ R173, R140, R173 ;  /* 0x000000ad8cad7220 */ /* 0x000fe20000410000 */
[----:B------:R-:W-:Y:S01]  /*4e00*/  FADD.FTZ R11, R11, R134 ;  /* 0x000000860b0b7221 */ /* 0x000fe20000010000 */
[----:B------:R-:W-:Y:S01]  /*4e10*/  FFMA.FTZ R9, R93, -R126, R10 ;  /* 0x8000007e5d097223 */ /* 0x000fe2000001000a */
[----:B------:R-:W-:Y:S01]  /*4e20*/  FADD.FTZ R8, R8, R169 ;  /* 0x000000a908087221 */ /* 0x000fe20000010000 */
[----:B------:R-:W-:Y:S01]  /*4e30*/  FFMA.FTZ R173, R164, R171, R173 ;  /* 0x000000aba4ad7223 */ /* 0x000fe200000100ad */
[----:B------:R-:W-:Y:S01]  /*4e40*/  FADD.FTZ R11, R11, R162 ;  /* 0x000000a20b0b7221 */ /* 0x000fe20000010000 */
[C---:B------:R-:W-:Y:S01]  /*4e50*/  FFMA.FTZ R136, R95.reuse, R168, R136 ;  /* 0x000000a85f887223 */ /* 0x040fe20000010088 */
[----:B------:R-:W-:Y:S01]  /*4e60*/  FFMA.FTZ R134, R95, -R140, R9 ;  /* 0x8000008c5f867223 */ /* 0x000fe20000010009 */
        /* <DEDUP_REMOVED lines=20> */
[----:B------:R-:W-:Y:S01]  /*4fb0*/  FFMA.FTZ R7, R152, R7, R136 ;  /* 0x0000000798077223 */ /* 0x000fe20000010088 */
[----:B---3--:R-:W-:-:S02]  /*4fc0*/  @!P1 FADD.FTZ R11, R11, R168 ;  /* 0x000000a80b0b9221 */ /* 0x008fc40000010000 */
[----:B------:R-:W0:Y:S01]  /*4fd0*/  SHFL.DOWN PT, R173, R10, 0x2, 0x1f ;  /* 0x08401f000aad7f89 */ /* 0x000e2200000e0000 */
[----:B------:R-:W-:Y:S01]  /*4fe0*/  FFMA.FTZ R6, R152, R6, -R163 ;  /* 0x0000000698067223 */ /* 0x000fe200000108a3 */
[----:B------:R-:W-:Y:S01]  /*4ff0*/  FADD.FTZ R7, R26, R7 ;  /* 0x000000071a077221 */ /* 0x000fe20000010000 */
[----:B----4-:R-:W-:Y:S01]  /*5000*/  @!P1 FADD.FTZ R8, R161, R8 ;  /* 0x00000008a1089221 */ /* 0x010fe20000010000 */
[----:B------:R-:W2:Y:S01]  /*5010*/  SHFL.DOWN PT, R166, R11, 0x2, 0x1f ;  /* 0x08401f000ba67f89 */ /* 0x000ea200000e0000 */
[-C--:B------:R-:W-:Y:S01]  /*5020*/  FMUL.FTZ R161, R153, R5.reuse ;  /* 0x0000000599a17220 */ /* 0x080fe20000410000 */
[----:B------:R-:W-:Y:S01]  /*5030*/  FFMA.FTZ R5, R152, R5, R134 ;  /* 0x0000000598057223 */ /* 0x000fe20000010086 */
[----:B-1----:R-:W-:Y:S01]  /*5040*/  @!P1 FADD.FTZ R9, R9, R162 ;  /* 0x000000a209099221 */ /* 0x002fe20000010000 */
[----:B------:R-:W1:Y:S01]  /*5050*/  SHFL.DOWN PT, R169, R8, 0x2, 0x1f ;  /* 0x08401f0008a97f89 */ /* 0x000e6200000e0000 */
[----:B------:R-:W-:Y:S01]  /*5060*/  ISETP.NE.AND P1, PT, R42, RZ, PT ;  /* 0x000000ff2a00720c */ /* 0x000fe20003f25270 */
[----:B------:R-:W-:Y:S01]  /*5070*/  FFMA.FTZ R4, R152, R4, -R161 ;  /* 0x0000000498047223 */ /* 0x000fe200000108a1 */
[----:B------:R-:W-:Y:S01]  /*5080*/  FADD.FTZ R6, R27, R6 ;  /* 0x000000061b067221 */ /* 0x000fe20000010000 */
[----:B------:R-:W3:Y:S01]  /*5090*/  SHFL.DOWN PT, R162, R9, 0x2, 0x1f ;  /* 0x08401f0009a27f89 */ /* 0x000ee200000e0000 */
[C---:B------:R-:W-:Y:S01]  /*50a0*/  FMUL.FTZ R153, R25.reuse, R150 ;  /* 0x0000009619997220 */ /* 0x040fe20000410000 */
[----:B------:R-:W-:-:S03]  /*50b0*/  FMUL.FTZ R27, R25, R148 ;  /* 0x00000094191b7220 */ /* 0x000fc60000410000 */
[C---:B------:R-:W-:Y:S01]  /*50c0*/  FFMA.FTZ R153, R24.reuse, R148, R153 ;  /* 0x0000009418997223 */ /* 0x040fe20000010099 */
[----:B------:R-:W-:-:S03]  /*50d0*/  FFMA.FTZ R27, R24, R150, -R27 ;  /* 0x00000096181b7223 */ /* 0x000fc6000001081b */
[----:B------:R-:W-:Y:S01]  /*50e0*/  FMUL.FTZ R153, R164, R153 ;  /* 0x00000099a4997220 */ /* 0x000fe20000410000 */
[----:B------:R4:W-:Y:S01]  /*50f0*/  @!P1 STS.128 [UR7+0x1980], R4 ;  /* 0x00198004ff009988 */ /* 0x0009e20008000c07 */
[----:B0-----:R-:W-:Y:S02]  /*5100*/  @!P2 FADD.FTZ R10, R10, R173 ;  /* 0x000000ad0a0aa221 */ /* 0x001fe40000010000 */
[----:B------:R-:W-:Y:S01]  /*5110*/  FFMA.FTZ R140, R140, R27, R153 ;  /* 0x0000001b8c8c7223 */ /* 0x000fe20000010099 */
[CC--:B------:R-:W-:Y:S01]  /*5120*/  FMUL.FTZ R27, R25.reuse, R146.reuse ;  /* 0x00000092191b7220 */ /* 0x0c0fe20000410000 */
[-C--:B------:R-:W-:Y:S01]  /*5130*/  FMUL.FTZ R153, R25, R145.reuse ;  /* 0x0000009119997220 */ /* 0x080fe20000410000 */
[----:B--2---:R-:W-:Y:S01]  /*5140*/  @!P2 FADD.FTZ R11, R11, R166 ;  /* 0x000000a60b0ba221 */ /* 0x004fe20000010000 */
[----:B------:R-:W0:Y:S01]  /*5150*/  SHFL.DOWN PT, R163, R10, 0x4, 0x1f ;  /* 0x08801f000aa37f89 */ /* 0x000e2200000e0000 */
[C---:B------:R-:W-:Y:S01]  /*5160*/  FFMA.FTZ R27, R24.reuse, R145, R27 ;  /* 0x00000091181b7223 */ /* 0x040fe2000001001b */
[----:B------:R-:W-:Y:S01]  /*5170*/  FFMA.FTZ R153, R24, R146, -R153 ;  /* 0x0000009218997223 */ /* 0x000fe20000010899 */
[----:B-1----:R-:W-:Y:S01]  /*5180*/  @!P2 FADD.FTZ R8, R8, R169 ;  /* 0x000000a90808a221 */ /* 0x002fe20000010000 */
[----:B------:R-:W1:Y:S01]  /*5190*/  SHFL.DOWN PT, R26, R11, 0x4, 0x1f ;  /* 0x08801f000b1a7f89 */ /* 0x000e6200000e0000 */
[----:B------:R-:W-:Y:S01]  /*51a0*/  FMUL.FTZ R27, R160, R27 ;  /* 0x0000001ba01b7220 */ /* 0x000fe20000410000 */
[----:B---3--:R-:W-:-:S02]  /*51b0*/  @!P2 FADD.FTZ R9, R9, R162 ;  /* 0x000000a20909a221 */ /* 0x008fc40000010000 */
[----:B------:R-:W2:Y:S01]  /*51c0*/  SHFL.DOWN PT, R161, R8, 0x4, 0x1f ;  /* 0x08801f0008a17f89 */ /* 0x000ea200000e0000 */
[----:B------:R-:W-:Y:S01]  /*51d0*/  ISETP.GT.AND P2, PT, R59, 0x1b, PT ;  /* 0x0000001b3b00780c */ /* 0x000fe20003f44270 */
[----:B----4-:R-:W-:Y:S01]  /*51e0*/  FMUL.FTZ R5, R25, R149 ;  /* 0x0000009519057220 */ /* 0x010fe20000410000 */
[----:B------:R-:W-:Y:S01]  /*51f0*/  FFMA.FTZ R7, R73, R148, R140 ;  /* 0x0000009449077223 */ /* 0x000fe2000001008c */
[----:B------:R-:W3:Y:S01]  /*5200*/  SHFL.DOWN PT, R6, R9, 0x4, 0x1f ;  /* 0x08801f0009067f89 */ /* 0x000ee200000e0000 */
[-C--:B------:R-:W-:Y:S01]  /*5210*/  FMUL.FTZ R4, R25, R143.reuse ;  /* 0x0000008f19047220 */ /* 0x080fe20000410000 */
[----:B------:R-:W-:Y:S01]  /*5220*/  FFMA.FTZ R5, R24, R143, R5 ;  /* 0x0000008f18057223 */ /* 0x000fe20000010005 */
[----:B------:R-:W-:Y:S01]  /*5230*/  FADD.FTZ R84, R7, R84 ;  /* 0x0000005407547221 */ /* 0x000fe20000010000 */
[----:B------:R-:W-:Y:S01]  /*5240*/  FFMA.FTZ R27, R126, R153, R27 ;  /* 0x000000997e1b7223 */ /* 0x000fe2000001001b */
[----:B------:R-:W-:Y:S01]  /*5250*/  FFMA.FTZ R149, R24, R149, -R4 ;  /* 0x0000009518957223 */ /* 0x000fe20000010804 */
[----:B------:R-:W-:Y:S01]  /*5260*/  FMUL.FTZ R7, R144, R5 ;  /* 0x0000000590077220 */ /* 0x000fe20000410000 */
[----:B------:R-:W-:Y:S01]  /*5270*/  FMUL.FTZ R5, R25, R141 ;  /* 0x0000008d19057220 */ /* 0x000fe20000410000 */
[----:B------:R-:W-:-:S02]  /*5280*/  FFMA.FTZ R27, R72, R145, R27 ;  /* 0x00000091481b7223 */ /* 0x000fc4000001001b */
[----:B------:R-:W-:Y:S01]  /*5290*/  FFMA.FTZ R124, R124, R149, R7 ;  /* 0x000000957c7c7223 */ /* 0x000fe20000010007 */
[-C--:B------:R-:W-:Y:S01]  /*52a0*/  FFMA.FTZ R7, R24, R151.reuse, -R5 ;  /* 0x0000009718077223 */ /* 0x080fe20000010805 */
[----:B0-----:R-:W-:Y:S01]  /*52b0*/  @!P2 FADD.FTZ R10, R10, R163 ;  /* 0x000000a30a0aa221 */ /* 0x001fe20000010000 */
[C---:B------:R-:W-:Y:S01]  /*52c0*/  FMUL.FTZ R151, R25.reuse, R151 ;  /* 0x0000009719977220 */ /* 0x040fe20000410000 */
[----:B------:R-:W-:Y:S01]  /*52d0*/  FMUL.FTZ R5, R25, R155 ;  /* 0x0000009b19057220 */ /* 0x000fe20000410000 */
[----:B------:R-:W-:Y:S01]  /*52e0*/  FADD.FTZ R86, R27, R86 ;  /* 0x000000561b567221 */ /* 0x000fe20000010000 */
[----:B-1----:R-:W-:Y:S01]  /*52f0*/  @!P2 FADD.FTZ R11, R11, R26 ;  /* 0x0000001a0b0ba221 */ /* 0x002fe20000010000 */
[----:B------:R-:W0:Y:S01]  /*5300*/  SHFL.DOWN PT, R149, R10, 0x8, 0x1f ;  /* 0x09001f000a957f89 */ /* 0x000e2200000e0000 */
[C---:B------:R-:W-:Y:S01]  /*5310*/  FFMA.FTZ R4, R24.reuse, R141, R151 ;  /* 0x0000008d18047223 */ /* 0x040fe20000010097 */
[-C--:B------:R-:W-:Y:S01]  /*5320*/  FFMA.FTZ R5, R24, R139.reuse, R5 ;  /* 0x0000008b18057223 */ /* 0x080fe20000010005 */
[----:B--2---:R-:W-:Y:S01]  /*5330*/  @!P2 FADD.FTZ R8, R8, R161 ;  /* 0x000000a10808a221 */ /* 0x004fe20000010000 */
[----:B------:R-:W1:Y:S01]  /*5340*/  SHFL.DOWN PT, R26, R11, 0x8, 0x1f ;  /* 0x09001f000b1a7f89 */ /* 0x000e6200000e0000 */
[----:B------:R-:W-:Y:S01]  /*5350*/  FMUL.FTZ R127, R127, R4 ;  /* 0x000000047f7f7220 */ /* 0x000fe20000410000 */
[----:B------:R-:W-:Y:S01]  /*5360*/  FMUL.FTZ R4, R25, R139 ;  /* 0x0000008b19047220 */ /* 0x000fe20000410000 */
[----:B---3--:R-:W-:Y:S01]  /*5370*/  @!P2 FADD.FTZ R9, R9, R6 ;  /* 0x000000060909a221 */ /* 0x008fe20000010000 */
[----:B------:R-:W2:Y:S01]  /*5380*/  SHFL.DOWN PT, R145, R8, 0x8, 0x1f ;  /* 0x09001f0008917f89 */ /* 0x000ea200000e0000 */
[----:B------:R-:W-:Y:S01]  /*5390*/  ISETP.GT.AND P2, PT, R59, 0x17, PT ;  /* 0x000000173b00780c */ /* 0x000fe20003f44270 */
[----:B------:R-:W-:Y:S01]  /*53a0*/  FFMA.FTZ R4, R24, R155, -R4 ;  /* 0x0000009b18047223 */ /* 0x000fe20000010804 */
[----:B------:R-:W-:Y:S01]  /*53b0*/  FMUL.FTZ R132, R132, R5 ;  /* 0x0000000584847220 */ /* 0x000fe20000410000 */
[----:B------:R-:W3:Y:S01]  /*53c0*/  SHFL.DOWN PT, R6, R9, 0x8, 0x1f ;  /* 0x09001f0009067f89 */ /* 0x000ee200000e0000 */
[----:B------:R-:W-:Y:S01]  /*53d0*/  FFMA.FTZ R7, R120, R7, R127 ;  /* 0x0000000778077223 */ /* 0x000fe2000001007f */
[----:B------:R-:W-:Y:S01]  /*53e0*/  FMUL.FTZ R5, R25, R137 ;  /* 0x0000008919057220 */ /* 0x000fe20000410000 */
[----:B------:R-:W-:Y:S01]  /*53f0*/  FFMA.FTZ R132, R157, R4, R132 ;  /* 0x000000049d847223 */ /* 0x000fe20000010084 */
[-C--:B------:R-:W-:Y:S01]  /*5400*/  FMUL.FTZ R4, R25, R138.reuse ;  /* 0x0000008a19047220 */ /* 0x080fe20000410000 */
[----:B------:R-:W-:Y:S01]  /*5410*/  FFMA.FTZ R7, R70, R141, R7 ;  /* 0x0000008d46077223 */ /* 0x000fe20000010007 */
[C---:B------:R-:W-:Y:S01]  /*5420*/  FFMA.FTZ R27, R24.reuse, R138, -R5 ;  /* 0x0000008a181b7223 */ /* 0x040fe20000010805 */
[----:B------:R-:W-:Y:S01]  /*5430*/  FFMA.FTZ R143, R71, R143, R124 ;  /* 0x0000008f478f7223 */ /* 0x000fe2000001007c */
[----:B------:R-:W-:Y:S01]  /*5440*/  FFMA.FTZ R5, R24, R137, R4 ;  /* 0x0000008918057223 */ /* 0x000fe20000010004 */
[----:B------:R-:W-:Y:S01]  /*5450*/  FADD.FTZ R90, R7, R90 ;  /* 0x0000005a075a7221 */ /* 0x000fe20000010000 */
[----:B------:R-:W-:Y:S01]  /*5460*/  FFMA.FTZ R139, R69, R139, R132 ;  /* 0x0000008b458b7223 */ /* 0x000fe20000010084 */
[----:B------:R-:W-:Y:S01]  /*5470*/  FADD.FTZ R88, R143, R88 ;  /* 0x000000588f587221 */ /* 0x000fe20000010000 */
[----:B0-----:R-:W-:Y:S01]  /*5480*/  @!P2 FADD.FTZ R10, R10, R149 ;  /* 0x000000950a0aa221 */ /* 0x001fe20000010000 */
[----:B------:R-:W-:Y:S01]  /*5490*/  FMUL.FTZ R121, R122, R5 ;  /* 0x000000057a797220 */ /* 0x000fe20000410000 */
[----:B------:R-:W-:Y:S01]  /*54a0*/  FMUL.FTZ R5, R25, R117 ;  /* 0x0000007519057220 */ /* 0x000fe20000410000 */
[----:B-1----:R-:W-:-:S02]  /*54b0*/  @!P2 FADD.FTZ R11, R11, R26 ;  /* 0x0000001a0b0ba221 */ /* 0x002fc40000010000 */
[----:B------:R0:W1:Y:S01]  /*54c0*/  SHFL.DOWN PT, R125, R10, 0x10, 0x1f ;  /* 0x0a001f000a7d7f89 */ /* 0x00006200000e0000 */
[----:B--2---:R-:W-:Y:S01]  /*54d0*/  @!P2 FADD.FTZ R8, R8, R145 ;  /* 0x000000910808a221 */ /* 0x004fe20000010000 */
[----:B---3--:R-:W-:-:S04]  /*54e0*/  @!P2 FADD.FTZ R9, R9, R6 ;  /* 0x000000060909a221 */ /* 0x008fc80000010000 */
        /* <DEDUP_REMOVED lines=9> */
[----:B------:R0:W-:Y:S02]  /*5580*/  @!P2 STS.128 [UR6+0x440], R8 ;  /* 0x00044008ff00a988 */ /* 0x0001e40008000c06 */
.L_x_15433:
[----:B------:R-:W-:Y:S05]  /*5590*/  BSYNC.RECONVERGENT B0 ;  /* 0x0000000000007941 */ /* 0x000fea0003800200 */
.L_x_15432:
[C---:B----4-:R-:W-:Y:S01]  /*55a0*/  FMUL.FTZ R4, R25.reuse, R123 ;  /* 0x0000007b19047220 */ /* 0x050fe20000410000 */
[CC--:B------:R-:W-:Y:S01]  /*55b0*/  FMUL.FTZ R26, R25.reuse, R135.reuse ;  /* 0x00000087191a7220 */ /* 0x0c0fe20000410000 */
[C---:B--2---:R-:W-:Y:S01]  /*55c0*/  FFMA.FTZ R7, R24.reuse, R135, R5 ;  /* 0x0000008718077223 */ /* 0x044fe20000010005 */
[-C--:B---3--:R-:W-:Y:S01]  /*55d0*/  FMUL.FTZ R6, R25, R133.reuse ;  /* 0x0000008519067220 */ /* 0x088fe20000410000 */
        /* <DEDUP_REMOVED lines=23> */
[----:B------:R-:W2:Y:S01]  /*5750*/  @P1 LDS.64 R6, [UR7+0x2980] ;  /* 0x00298007ff061984 */ /* 0x000ea20008000a00 */
[----:B0-----:R-:W-:Y:S01]  /*5760*/  @P1 FADD.FTZ R10, R10, R4 ;  /* 0x000000040a0a1221 */ /* 0x001fe20000010000 */
[----:B------:R-:W-:Y:S01]  /*5770*/  @P1 FADD.FTZ R11, R11, R5 ;  /* 0x000000050b0b1221 */ /* 0x000fe20000010000 */
[----:B--2---:R-:W-:Y:S01]  /*5780*/  @P1 FADD.FTZ R8, R8, R6 ;  /* 0x0000000608081221 */ /* 0x004fe20000010000 */
[----:B------:R-:W-:-:S03]  /*5790*/  @P1 FADD.FTZ R9, R9, R7 ;  /* 0x0000000709091221 */ /* 0x000fc60000010000 */
[----:B------:R2:W-:Y:S04]  /*57a0*/  STS.64 [UR7+0x3180], R10 ;  /* 0x0031800aff007988 */ /* 0x0005e80008000a07 */
[----:B------:R2:W-:Y:S02]  /*57b0*/  STS.64 [UR7+0x2980], R8 ;  /* 0x00298008ff007988 */ /* 0x0005e40008000a07 */
.L_x_15435:
[----:B------:R-:W-:Y:S05]  /*57c0*/  BSYNC.RECONVERGENT B0 ;  /* 0x0000000000007941 */ /* 0x000fea0003800200 */
.L_x_15434:
[----:B------:R-:W-:-:S04]  /*57d0*/  UIADD3 UR4, UPT, UPT, UR4, 0x1, URZ ;  /* 0x0000000104047890 */ /* 0x000fc8000fffe0ff */
[----:B------:R-:W-:-:S09]  /*57e0*/  UISETP.GE.AND UP0, UPT, UR4, UR9, UPT ;  /* 0x000000090400728c */ /* 0x000fd2000bf06270 */
[----:B------:R-:W-:Y:S05]  /*57f0*/  BRA.U !UP0, `(.L_x_15436) ;  /* 0xffffffcd08587547 */ /* 0x000fea000b83ffff */
.L_x_15418:
[----:B------:R-:W-:Y:S01]  /*5800*/  BAR.SYNC.DEFER_BLOCKING 0x0 ;  /* 0x0000000000007b1d */ /* 0x000fe20000010000 */
[-C--:B------:R-:W-:Y:S02]  /*5810*/  ISETP.GE.AND P6, PT, R44, R55.reuse, PT ;  /* 0x000000372c00720c */ /* 0x080fe40003fc6270 */
[----:B------:R-:W-:Y:S02]  /*5820*/  CS2R R4, SRZ ;  /* 0x0000000000047805 */ /* 0x000fe4000001ff00 */
[-C--:B------:R-:W-:Y:S02]  /*5830*/  ISETP.GE.AND P5, PT, R47, R55.reuse, PT ;  /* 0x000000372f00720c */ /* 0x080fe40003fa6270 */
[-C--:B------:R-:W-:Y:S01]  /*5840*/  ISETP.GE.AND P4, PT, R48, R55.reuse, PT ;  /* 0x000000373000720c */ /* 0x080fe20003f86270 */
[----:B------:R-:W3:Y:S01]  /*5850*/  LDC.64 R76, c[0x0][0x4f8] ;  /* 0x00013e00ff4c7b82 */ /* 0x000ee20000000a00 */
[-C--:B------:R-:W-:Y:S01]  /*5860*/  ISETP.GE.AND P3, PT, R49, R55.reuse, PT ;  /* 0x000000373100720c */ /* 0x080fe20003f66270 */
[----:B------:R-:W4:Y:S01]  /*5870*/  LDCU.64 UR8, c[0x0][0x500] ;  /* 0x0000a000ff0877ac */ /* 0x000f220008000a00 */
[----:B------:R-:W-:-:S02]  /*5880*/  ISETP.GE.AND P2, PT, R50, R55, PT ;  /* 0x000000373200720c */ /* 0x000fc40003f46270 */
[-C--:B------:R-:W-:Y:S01]  /*5890*/  ISETP.GE.AND P1, PT, R51, R55.reuse, PT ;  /* 0x000000373300720c */ /* 0x080fe20003f26270 */
[----:B------:R-:W5:Y:S01]  /*58a0*/  LDCU.64 UR10, c[0x0][0x550] ;  /* 0x0000aa00ff0a77ac */ /* 0x000f620008000a00 */
[-C--:B------:R-:W-:Y:S02]  /*58b0*/  ISETP.GE.AND P0, PT, R52, R55.reuse, PT ;  /* 0x000000373400720c */ /* 0x080fe40003f06270 */
[----:B------:R-:W-:Y:S02]  /*58c0*/  MOV R0, RZ ;  /* 0x000000ff00007202 */ /* 0x000fe40000000f00 */
[----:B------:R-:W-:Y:S02]  /*58d0*/  MOV R7, RZ ;  /* 0x000000ff00077202 */ /* 0x000fe40000000f00 */
[----:B0-2---:R-:W-:Y:S01]  /*58e0*/  MOV R9, RZ ;  /* 0x000000ff00097202 */ /* 0x005fe20000000f00 */
[----:B------:R-:W2:Y:S01]  /*58f0*/  @!P6 LDG.E R5, desc[UR16][R12.64] ;  /* 0x000000100c05e981 */ /* 0x000ea2000c1e1900 */
[----:B------:R-:W-:-:S02]  /*5900*/  ISETP.GE.AND P6, PT, R53, R55, PT ;  /* 0x000000373500720c */ /* 0x000fc40003fc6270 */
[----:B------:R-:W-:Y:S01]  /*5910*/  MOV R2, RZ ;  /* 0x000000ff00027202 */ /* 0x000fe20000000f00 */
[----:B------:R-:W4:Y:S01]  /*5920*/  @!P5 LDG.E R0, desc[UR16][R12.64+0x80] ;  /* 0x000080100c00d981 */ /* 0x000f22000c1e1900 */
[----:B------:R-:W-:Y:S02]  /*5930*/  MOV R11, RZ ;  /* 0x000000ff000b7202 */ /* 0x000fe40000000f00 */
[----:B------:R-:W-:Y:S01]  /*5940*/  MOV R15, RZ ;  /* 0x000000ff000f7202 */ /* 0x000fe20000000f00 */
[----:B------:R-:W5:Y:S04]  /*5950*/  @!P4 LDG.E R7, desc[UR16][R12.64+0x100] ;  /* 0x000100100c07c981 */ /* 0x000f68000c1e1900 */
[----:B------:R-:W3:Y:S04]  /*5960*/  @!P3 LDG.E R9, desc[UR16][R12.64+0x180] ;  /* 0x000180100c09b981 */ /* 0x000ee8000c1e1900 */
[----:B------:R-:W3:Y:S04]  /*5970*/  @!P2 LDG.E R2, desc[UR16][R12.64+0x200] ;  /* 0x000200100c02a981 */ /* 0x000ee8000c1e1900 */
[----:B------:R-:W3:Y:S04]  /*5980*/  @!P1 LDG.E R11, desc[UR16][R12.64+0x280] ;  /* 0x000280100c0b9981 */ /* 0x000ee8000c1e1900 */
[----:B------:R-:W3:Y:S04]  /*5990*/  @!P0 LDG.E R4, desc[UR16][R12.64+0x300] ;  /* 0x000300100c048981 */ /* 0x000ee8000c1e1900 */
[----:B------:R-:W3:Y:S01]  /*59a0*/  @!P6 LDG.E R15, desc[UR16][R12.64+0x380] ;  /* 0x000380100c0fe981 */ /* 0x000ee2000c1e1900 */
[----:B------:R-:W-:-:S03]  /*59b0*/  ISETP.NE.AND P4, PT, R42, RZ, PT ;  /* 0x000000ff2a00720c */ /* 0x000fc60003f85270 */
[----:B--2---:R-:W-:Y:S04]  /*59c0*/  STS [R56], R5 ;  /* 0x0000000538007388 */ /* 0x004fe80000000800 */
[----:B----4-:R-:W-:Y:S04]  /*59d0*/  STS [R57+0x80], R0 ;  /* 0x0000800039007388 */ /* 0x010fe80000000800 */
[----:B-----5:R-:W-:Y:S04]  /*59e0*/  STS [R58+0x100], R7 ;  /* 0x000100073a007388 */ /* 0x020fe80000000800 */
[----:B---3--:R-:W-:Y:S04]  /*59f0*/  STS [R60+0x180], R9 ;  /* 0x000180093c007388 */ /* 0x008fe80000000800 */
[----:B------:R-:W-:Y:S04]  /*5a00*/  STS [R61+0x200], R2 ;  /* 0x000200023d007388 */ /* 0x000fe80000000800 */
[----:B------:R-:W-:Y:S04]  /*5a10*/  STS [R62+0x280], R11 ;  /* 0x0002800b3e007388 */ /* 0x000fe80000000800 */
[----:B------:R-:W-:Y:S04]  /*5a20*/  STS [R63+0x300], R4 ;  /* 0x000300043f007388 */ /* 0x000fe80000000800 */
[----:B------:R-:W-:Y:S01]  /*5a30*/  STS [R64+0x380], R15 ;  /* 0x0003800f40007388 */ /* 0x000fe20000000800 */
[----:B------:R-:W-:-:S03]  /*5a40*/  NOP ;  /* 0x0000000000007918 */ /* 0x000fc60000000000 */
[----:B------:R-:W0:Y:S04]  /*5a50*/  LDS R8, [R65+0x4] ;  /* 0x0000040041087984 */ /* 0x000e280000000800 */
[----:B------:R-:W2:Y:S04]  /*5a60*/  LDS R6, [R65] ;  /* 0x0000000041067984 */ /* 0x000ea80000000800 */
[----:B------:R-:W3:Y:S04]  /*5a70*/  LDS R0, [R65+0x8] ;  /* 0x0000080041007984 */ /* 0x000ee80000000800 */
[----:B------:R-:W4:Y:S04]  /*5a80*/  LDS R2, [R65+0xc] ;  /* 0x00000c0041027984 */ /* 0x000f280000000800 */
[----:B------:R-:W5:Y:S04]  /*5a90*/  LDS R4, [R65+0x10] ;  /* 0x0000100041047984 */ /* 0x000f680000000800 */
[----:B------:R-:W1:Y:S01]  /*5aa0*/  LDS R10, [R65+0x1c] ;  /* 0x00001c00410a7984 */ /* 0x000e620000000800 */
[----:B0-----:R-:W-:-:S05]  /*5ab0*/  FADD.FTZ R8, R8, R29 ;  /* 0x0000001d08087221 */ /* 0x001fca0000010000 */
[----:B------:R-:W-:Y:S01]  /*5ac0*/  FSETP.GTU.FTZ.AND P1, PT, R8, 20, PT ;  /* 0x41a000000800780b */ /* 0x000fe20003f3c000 */
[----:B--2---:R-:W-:-:S05]  /*5ad0*/  FADD.FTZ R6, R6, R29 ;  /* 0x0000001d06067221 */ /* 0x004fca0000010000 */
[----:B------:R-:W-:-:S07]  /*5ae0*/  FSETP.GTU.FTZ.AND P0, PT, R6, 20, PT ;  /* 0x41a000000600780b */ /* 0x000fce0003f1c000 */
[----:B------:R-:W-:Y:S02]  /*5af0*/  @!P1 FMUL.FTZ R9, R8, -1.4426950216293334961 ;  /* 0xbfb8aa3b08099820 */ /* 0x000fe40000410000 */
[----:B------:R-:W-:Y:S04]  /*5b00*/  LDS R8, [R65+0x18] ;  /* 0x0000180041087984 */ /* 0x000fe80000000800 */
[----:B------:R-:W0:Y:S01]  /*5b10*/  @!P1 MUFU.EX2 R9, R9 ;  /* 0x0000000900099308 */ /* 0x000e220000000800 */
[----:B------:R-:W-:Y:S02]  /*5b20*/  @!P0 FMUL.FTZ R5, R6, -1.4426950216293334961 ;  /* 0xbfb8aa3b06058820 */ /* 0x000fe40000410000 */
[----:B------:R-:W2:Y:S04]  /*5b30*/  LDS R6, [R65+0x14] ;  /* 0x0000140041067984 */ /* 0x000ea80000000800 */
[----:B------:R-:W3:Y:S01]  /*5b40*/  @!P0 MUFU.EX2 R5, R5 ;  /* 0x0000000500058308 */ /* 0x000ee20000000800 */
[----:B------:R-:W-:Y:S01]  /*5b50*/  BAR.SYNC.DEFER_BLOCKING 0x0 ;  /* 0x0000000000007b1d */ /* 0x000fe20000010000 */
[----:B0-----:R-:W-:-:S06]  /*5b60*/  @!P1 FADD.FTZ R11, R9, 1 ;  /* 0x3f800000090b9421 */ /* 0x001fcc0000010000 */
[----:B------:R-:W0:Y:S01]  /*5b70*/  @!P1 MUFU.RCP R11, R11 ;  /* 0x0000000b000b9308 */ /* 0x000e220000001000 */
[----:B---3--:R-:W-:-:S07]  /*5b80*/  @!P0 FADD.FTZ R7, R5, 1 ;  /* 0x3f80000005078421 */ /* 0x008fce0000010000 */
[----:B------:R-:W3:Y:S01]  /*5b90*/  @!P0 MUFU.RCP R12, R7 ;  /* 0x00000007000c8308 */ /* 0x000ee20000001000 */
[----:B------:R-:W-:Y:S04]  /*5ba0*/  STS [R65], R98 ;  /* 0x0000006241007388 */ /* 0x000fe80000000800 */
[----:B------:R-:W-:Y:S01]  /*5bb0*/  STS [R65+0x4], R100 ;  /* 0x0000046441007388 */ /* 0x000fe20000000800 */
[----:B0-----:R-:W-:-:S03]  /*5bc0*/  @!P1 FMUL.FTZ R96, R96, R11 ;  /* 0x0000000b60609220 */ /* 0x001fc60000410000 */
        /* <DEDUP_REMOVED lines=15> */
[----:B------:R-:W-:-:S03]  /*5cc0*/  FADD.FTZ R0, R0, R29 ;  /* 0x0000001d00007221 */ /* 0x000fc60000010000 */
[----:B------:R-:W-:Y:S01]  /*5cd0*/  @!P4 STS [UR6+0x420], R55 ;  /* 0x00042037ff00c988 */ /* 0x000fe20008000806 */
[--C-:B----4-:R-:W-:Y:S01]  /*5ce0*/  FADD.FTZ R2, R2, R29.reuse ;  /* 0x0000001d02027221 */ /* 0x110fe20000010000 */
[--C-:B-----5:R-:W-:Y:S01]  /*5cf0*/  FADD.FTZ R4, R4, R29.reuse ;  /* 0x0000001d04047221 */ /* 0x120fe20000010000 */
[--C-:B-1----:R-:W-:Y:S01]  /*5d00*/  FADD.FTZ R10, R10, R29.reuse ;  /* 0x0000001d0a0a7221 */ /* 0x102fe20000010000 */
[----:B------:R-:W-:Y:S01]  /*5d10*/  BAR.SYNC.DEFER_BLOCKING 0x0 ;  /* 0x0000000000007b1d */ /* 0x000fe20000010000 */
[----:B------:R-:W-:Y:S01]  /*5d20*/  FSETP.GTU.FTZ.AND P5, PT, R0, 20, PT ;  /* 0x41a000000000780b */ /* 0x000fe20003fbc000 */
[----:B---3--:R-:W-:Y:S01]  /*5d30*/  @!P0 FMUL.FTZ R81, R81, R12 ;  /* 0x0000000c51518220 */ /* 0x008fe20000410000 */
[----:B------:R-:W-:Y:S02]  /*5d40*/  FSETP.GTU.FTZ.AND P6, PT, R2, 20, PT ;  /* 0x41a000000200780b */ /* 0x000fe40003fdc000 */
[----:B------:R-:W-:Y:S01]  /*5d50*/  FSETP.GTU.FTZ.AND P0, PT, R4, 20, PT ;  /* 0x41a000000400780b */ /* 0x000fe20003f1c000 */
[--C-:B--2---:R-:W-:Y:S01]  /*5d60*/  FADD.FTZ R6, R6, R29.reuse ;  /* 0x0000001d06067221 */ /* 0x104fe20000010000 */
[----:B------:R-:W-:Y:S01]  /*5d70*/  FSETP.GTU.FTZ.AND P3, PT, R10, 20, PT ;  /* 0x41a000000a00780b */ /* 0x000fe20003f7c000 */
[----:B------:R-:W-:-:S03]  /*5d80*/  FADD.FTZ R8, R8, R29 ;  /* 0x0000001d08087221 */ /* 0x000fc60000010000 */
[----:B------:R-:W-:-:S03]  /*5d90*/  FSETP.GTU.FTZ.AND P1, PT, R6, 20, PT ;  /* 0x41a000000600780b */ /* 0x000fc60003f3c000 */
[----:B------:R-:W-:Y:S02]  /*5da0*/  @!P5 FMUL.FTZ R0, R0, -1.4426950216293334961 ;  /* 0xbfb8aa3b0000d820 */ /* 0x000fe40000410000 */
[----:B------:R-:W-:Y:S02]  /*5db0*/  @!P6 FMUL.FTZ R2, R2, -1.4426950216293334961 ;  /* 0xbfb8aa3b0202e820 */ /* 0x000fe40000410000 */
[----:B------:R-:W-:Y:S01]  /*5dc0*/  @!P0 FMUL.FTZ R4, R4, -1.4426950216293334961 ;  /* 0xbfb8aa3b04048820 */ /* 0x000fe20000410000 */
[----:B------:R-:W-:Y:S01]  /*5dd0*/  FSETP.GTU.FTZ.AND P2, PT, R8, 20, PT ;  /* 0x41a000000800780b */ /* 0x000fe20003f5c000 */
[----:B------:R-:W-:Y:S01]  /*5de0*/  @!P3 FMUL.FTZ R7, R10, -1.4426950216293334961 ;  /* 0xbfb8aa3b0a07b820 */ /* 0x000fe20000410000 */
[----:B------:R-:W0:Y:S01]  /*5df0*/  @!P5 MUFU.EX2 R0, R0 ;  /* 0x000000000000d308 */ /* 0x000e220000000800 */
[----:B------:R-:W1:Y:S03]  /*5e00*/  LDS R10, [UR6+0x420] ;  /* 0x00042006ff0a7984 */ /* 0x000e660008000800 */
[----:B------:R-:W2:Y:S01]  /*5e10*/  @!P6 MUFU.EX2 R2, R2 ;  /* 0x000000020002e308 */ /* 0x000ea20000000800 */
[----:B------:R-:W-:-:S03]  /*5e20*/  @!P1 FMUL.FTZ R5, R6, -1.4426950216293334961 ;  /* 0xbfb8aa3b06059820 */ /* 0x000fc60000410000 */
[----:B------:R-:W3:Y:S03]  /*5e30*/  @!P0 MUFU.EX2 R4, R4 ;  /* 0x0000000400048308 */ /* 0x000ee60000000800 */
[----:B------:R-:W-:Y:S01]  /*5e40*/  @!P2 FMUL.FTZ R6, R8, -1.4426950216293334961 ;  /* 0xbfb8aa3b0806a820 */ /* 0x000fe20000410000 */
[----:B------:R-:W4:Y:S01]  /*5e50*/  @!P1 MUFU.EX2 R5, R5 ;  /* 0x0000000500059308 */ /* 0x000f220000000800 */
[----:B0-----:R-:W-:-:S03]  /*5e60*/  @!P5 FADD.FTZ R0, R0, 1 ;  /* 0x3f8000000000d421 */ /* 0x001fc60000010000 */
[----:B------:R-:W0:Y:S01]  /*5e70*/  @!P3 MUFU.EX2 R9, R7 ;  /* 0x000000070009b308 */ /* 0x000e220000000800 */
[----:B--2---:R-:W-:-:S03]  /*5e80*/  @!P6 FADD.FTZ R2, R2, 1 ;  /* 0x3f8000000202e421 */ /* 0x004fc60000010000 */
[----:B------:R3:W2:Y:S01]  /*5e90*/  @!P2 MUFU.EX2 R8, R6 ;  /* 0x000000060008a308 */ /* 0x0006a20000000800 */
[----:B------:R-:W-:-:S03]  /*5ea0*/  SHF.R.S32.HI R15, RZ, 0x1f, R14 ;  /* 0x0000001fff0f7819 */ /* 0x000fc6000001140e */
[----:B------:R-:W5:Y:S01]  /*5eb0*/  @!P5 MUFU.RCP R69, R0 ;  /* 0x000000000045d308 */ /* 0x000f620000001000 */
[----:B---3--:R-:W-:-:S07]  /*5ec0*/  @!P0 FADD.FTZ R6, R4, 1 ;  /* 0x3f80000004068421 */ /* 0x008fce0000010000 */
[----:B------:R-:W3:Y:S01]  /*5ed0*/  @!P6 MUFU.RCP R71, R2 ;  /* 0x000000020047e308 */ /* 0x000ee20000001000 */
[----:B----4-:R-:W-:Y:S01]  /*5ee0*/  @!P1 FADD.FTZ R7, R5, 1 ;  /* 0x3f80000005079421 */ /* 0x010fe20000010000 */
[----:B------:R-:W-:-:S06]  /*5ef0*/  IMAD.WIDE.U32 R4, R76, UR18, R14 ;  /* 0x000000124c047c25 */ /* 0x000fcc000f8e000e */
[----:B------:R-:W4:Y:S01]  /*5f00*/  @!P0 MUFU.RCP R73, R6 ;  /* 0x0000000600498308 */ /* 0x000f220000001000 */
[----:B0-----:R-:W-:Y:S01]  /*5f10*/  @!P3 FADD.FTZ R9, R9, 1 ;  /* 0x3f8000000909b421 */ /* 0x001fe20000010000 */
[----:B------:R-:W-:Y:S02]  /*5f20*/  IMAD R5, R77, UR18, R5 ;  /* 0x000000124d057c24 */ /* 0x000fe4000f8e0205 */
[----:B--2---:R-:W-:Y:S01]  /*5f30*/  @!P2 FADD.FTZ R8, R8, 1 ;  /* 0x3f8000000808a421 */ /* 0x004fe20000010000 */
[----:B------:R-:W-:-:S03]  /*5f40*/  IMAD.WIDE.U32 R4, R3, UR8, R4 ;  /* 0x0000000803047c25 */ /* 0x000fc6000f8e0004 */
[----:B------:R-:W0:Y:S01]  /*5f50*/  @!P1 MUFU.RCP R7, R7 ;  /* 0x0000000700079308 */ /* 0x000e220000001000 */
[----:B-----5:R-:W-:Y:S01]  /*5f60*/  @!P5 FMUL.FTZ R94, R94, R69 ;  /* 0x000000455e5ed220 */ /* 0x020fe20000410000 */
[----:B------:R-:W-:Y:S02]  /*5f70*/  IMAD R0, R3, UR9, R5 ;  /* 0x0000000903007c24 */ /* 0x000fe4000f8e0205 */
[----:B---3--:R-:W-:Y:S01]  /*5f80*/  @!P6 FMUL.FTZ R92, R92, R71 ;  /* 0x000000475c5ce220 */ /* 0x008fe20000410000 */
[C---:B------:R-:W-:Y:S01]  /*5f90*/  IADD3 R5, P5, PT, R44.reuse, R4, RZ ;  /* 0x000000042c057210 */ /* 0x040fe20007fbe0ff */
[----:B------:R-:W2:Y:S02]  /*5fa0*/  LDCU.64 UR8, c[0x0][0x560] ;  /* 0x0000ac00ff0877ac */ /* 0x000ea40008000a00 */
[----:B------:R-:W3:Y:S01]  /*5fb0*/  @!P2 MUFU.RCP R75, R8 ;  /* 0x00000008004ba308 */ /* 0x000ee20000001000 */
[-C--:B-1----:R-:W-:Y:S01]  /*5fc0*/  ISETP.GE.AND P6, PT, R44, R10.reuse, PT ;  /* 0x0000000a2c00720c */ /* 0x082fe20003fc6270 */
[----:B----4-:R-:W-:Y:S01]  /*5fd0*/  @!P0 FMUL.FTZ R90, R90, R73 ;  /* 0x000000495a5a8220 */ /* 0x010fe20000410000 */
[----:B------:R-:W-:-:S05]  /*5fe0*/  ISETP.GE.AND P0, PT, R47, R10, PT ;  /* 0x0000000a2f00720c */ /* 0x000fca0003f06270 */
[----:B------:R-:W1:Y:S01]  /*5ff0*/  @!P3 MUFU.RCP R9, R9 ;  /* 0x000000090009b308 */ /* 0x000e620000001000 */
[----:B------:R-:W-:Y:S02]  /*6000*/  IADD3.X R0, PT, PT, RZ, R0, RZ, P5, !PT ;  /* 0x00000000ff007210 */ /* 0x000fe40002ffe4ff */
[----:B------:R-:W-:-:S04]  /*6010*/  LEA R4, P5, R5, UR10, 0x2 ;  /* 0x0000000a05047c11 */ /* 0x000fc8000f8a10ff */
[----:B------:R-:W-:Y:S01]  /*6020*/  LEA.HI.X R5, R5, UR11, R0, 0x2, P5 ;  /* 0x0000000b05057c11 */ /* 0x000fe2000a8f1400 */
[----:B0-----:R-:W-:Y:S01]  /*6030*/  @!P1 FMUL.FTZ R88, R88, R7 ;  /* 0x0000000758589220 */ /* 0x001fe20000410000 */
[-C--:B------:R-:W-:Y:S01]  /*6040*/  ISETP.GE.AND P1, PT, R49, R10.reuse, PT ;  /* 0x0000000a3100720c */ /* 0x080fe20003f26270 */
[----:B---3--:R-:W-:Y:S01]  /*6050*/  @!P2 FMUL.FTZ R86, R86, R75 ;  /* 0x0000004b5656a220 */ /* 0x008fe20000410000 */
[-C--:B------:R-:W-:Y:S01]  /*6060*/  ISETP.GE.AND P2, PT, R50, R10.reuse, PT ;  /* 0x0000000a3200720c */ /* 0x080fe20003f46270 */
[----:B------:R-:W-:Y:S01]  /*6070*/  @!P6 STG.E desc[UR16][R4.64], R11 ;  /* 0x0000000b0400e986 */ /* 0x000fe2000c101910 */
[-C--:B------:R-:W-:Y:S02]  /*6080*/  ISETP.GE.AND P5, PT, R52, R10.reuse, PT ;  /* 0x0000000a3400720c */ /* 0x080fe40003fa6270 */
[-C--:B------:R-:W-:Y:S01]  /*6090*/  ISETP.GE.AND P6, PT, R53, R10.reuse, PT ;  /* 0x0000000a3500720c */ /* 0x080fe20003fc6270 */
[----:B------:R-:W-:Y:S01]  /*60a0*/  @!P0 STG.E desc[UR16][R4.64+0x80], R13 ;  /* 0x0000800d04008986 */ /* 0x000fe2000c101910 */
[-C--:B------:R-:W-:Y:S01]  /*60b0*/  ISETP.GE.AND P0, PT, R48, R10.reuse, PT ;  /* 0x0000000a3000720c */ /* 0x080fe20003f06270 */
[----:B-1----:R-:W-:Y:S01]  /*60c0*/  @!P3 FMUL.FTZ R84, R84, R9 ;  /* 0x000000095454b220 */ /* 0x002fe20000410000 */
[----:B------:R-:W-:-:S03]  /*60d0*/  ISETP.GE.AND P3, PT, R51, R10, PT ;  /* 0x0000000a3300720c */ /* 0x000fc60003f66270 */
[----:B------:R0:W-:Y:S04]  /*60e0*/  @!P1 STG.E desc[UR16][R4.64+0x180], R23 ;  /* 0x0001801704009986 */ /* 0x0001e8000c101910 */
[----:B------:R-:W-:Y:S04]  /*60f0*/  @!P2 STG.E desc[UR16][R4.64+0x200], R25 ;  /* 0x000200190400a986 */ /* 0x000fe8000c101910 */
[----:B------:R-:W-:Y:S04]  /*6100*/  @!P0 STG.E desc[UR16][R4.64+0x100], R21 ;  /* 0x0001001504008986 */ /* 0x000fe8000c101910 */
[----:B------:R-:W-:Y:S01]  /*6110*/  @!P3 STG.E desc[UR16][R4.64+0x280], R27 ;  /* 0x0002801b0400b986 */ /* 0x000fe2000c101910 */
[----:B0-----:R-:W0:Y:S03]  /*6120*/  LDC.64 R22, c[0x0][0x518] ;  /* 0x00014600ff167b82 */ /* 0x001e260000000a00 */
        /* <DEDUP_REMOVED lines=24> */
[----:B------:R-:W3:Y:S01]  /*62b0*/  LDCU.64 UR6, c[0x0][0x520] ;  /* 0x0000a400ff0677ac */ /* 0x000ee20008000a00 */
[----:B------:R-:W-:Y:S02]  /*62c0*/  IMAD R15, R23, UR18, R15 ;  /* 0x00000012170f7c24 */ /* 0x000fe4000f8e020f */
[----:B-1----:R-:W-:Y:S01]  /*62d0*/  FADD.FTZ R81, R81, R34 ;  /* 0x0000002251517221 */ /* 0x002fe20000010000 */
[----:B---3--:R-:W-:-:S04]  /*62e0*/  IMAD.WIDE.U32 R4, R3, UR6, R14 ;  /* 0x0000000603047c25 */ /* 0x008fc8000f8e000e */
        /* <DEDUP_REMOVED lines=9> */
[-C--:B------:R-:W-:Y:S01]  /*6380*/  ISETP.GE.AND P0, PT, R47, R0.reuse, PT ;  /* 0x000000002f00720c */ /* 0x080fe20003f06270 */
[----:B------:R-:W-:Y:S01]  /*6390*/  FADD.FTZ R81, R81, R96 ;  /* 0x0000006051517221 */ /* 0x000fe20000010000 */
[----:B------:R-:W-:-:S03]  /*63a0*/  ISETP.GE.AND P2, PT, R49, R0, PT ;  /* 0x000000003100720c */ /* 0x000fc60003f46270 */
[----:B------:R-:W-:Y:S01]  /*63b0*/  FADD.FTZ R81, R81, R94 ;  /* 0x0000005e51517221 */ /* 0x000fe20000010000 */
[----:B------:R0:W-:Y:S01]  /*63c0*/  @!P4 STG.E desc[UR16][R4.64+0x280], R13 ;  /* 0x0002800d0400c986 */ /* 0x0001e2000c101910 */
[----:B------:R-:W-:-:S03]  /*63d0*/  ISETP.GE.AND P3, PT, R50, R0, PT ;  /* 0x000000003200720c */ /* 0x000fc60003f66270 */
[----:B------:R0:W-:Y:S04]  /*63e0*/  @!P5 STG.E desc[UR16][R4.64+0x300], R63 ;  /* 0x0003003f0400d986 */ /* 0x0001e8000c101910 */
[----:B------:R0:W-:Y:S01]  /*63f0*/  @!P6 STG.E desc[UR16][R4.64+0x380], R21 ;  /* 0x000380150400e986 */ /* 0x0001e2000c101910 */
[----:B------:R-:W-:-:S03]  /*6400*/  FADD.FTZ R81, R81, R92 ;  /* 0x0000005c51517221 */ /* 0x000fc60000010000 */
[----:B------:R0:W-:Y:S01]  /*6410*/  @!P1 STG.E desc[UR16][R4.64], R7 ;  /* 0x0000000704009986 */ /* 0x0001e2000c101910 */
[----:B------:R-:W-:-:S03]  /*6420*/  ISETP.GE.AND P1, PT, R48, R0, PT ;  /* 0x000000003000720c */ /* 0x000fc60003f26270 */
[----:B------:R0:W-:Y:S01]  /*6430*/  @!P0 STG.E desc[UR16][R4.64+0x80], R57 ;  /* 0x0000803904008986 */ /* 0x0001e2000c101910 */
[----:B------:R-:W-:Y:S01]  /*6440*/  ISETP.GT.AND P0, PT, R45, 0x1, PT ;  /* 0x000000012d00780c */ /* 0x000fe20003f04270 */
[----:B------:R-:W-:-:S04]  /*6450*/  FADD.FTZ R81, R81, R90 ;  /* 0x0000005a51517221 */ /* 0x000fc80000010000 */
[----:B------:R-:W-:Y:S01]  /*6460*/  FADD.FTZ R81, R81, R88 ;  /* 0x0000005851517221 */ /* 0x000fe20000010000 */
[----:B------:R0:W-:Y:S01]  /*6470*/  @!P2 STG.E desc[UR16][R4.64+0x180], R11 ;  /* 0x0001800b0400a986 */ /* 0x0001e2000c101910 */
[----:B------:R-:W-:Y:S02]  /*6480*/  IADD3 R36, P2, PT, R36, -0x400, RZ ;  /* 0xfffffc0024247810 */ /* 0x000fe40007f5e0ff */
[----:B------:R-:W-:Y:S01]  /*6490*/  FADD.FTZ R81, R81, R86 ;  /* 0x0000005651517221 */ /* 0x000fe20000010000 */
[----:B------:R0:W-:Y:S01]  /*64a0*/  @!P1 STG.E desc[UR16][R4.64+0x100], R9 ;  /* 0x0001000904009986 */ /* 0x0001e2000c101910 */
[----:B------:R-:W-:-:S03]  /*64b0*/  IADD3 R40, P1, PT, R40, -0x400, RZ ;  /* 0xfffffc0028287810 */ /* 0x000fc60007f3e0ff */
[----:B------:R0:W-:Y:S01]  /*64c0*/  @!P3 STG.E desc[UR16][R4.64+0x200], R61 ;  /* 0x0002003d0400b986 */ /* 0x0001e2000c101910 */
[----:B------:R-:W-:Y:S01]  /*64d0*/  IADD3 R38, P3, PT, R38, -0x400, RZ ;  /* 0xfffffc0026267810 */ /* 0x000fe20007f7e0ff */
[----:B------:R-:W-:Y:S01]  /*64e0*/  FADD.FTZ R34, R81, R84 ;  /* 0x0000005451227221 */ /* 0x000fe20000010000 */
[----:B------:R-:W-:Y:S02]  /*64f0*/  MOV R45, R54 ;  /* 0x00000036002d7202 */ /* 0x000fe40000000f00 */
[----:B------:R-:W-:Y:S02]  /*6500*/  IADD3.X R39, PT, PT, R39, -0x1, RZ, P1, !PT ;  /* 0xffffffff27277810 */ /* 0x000fe40000ffe4ff */
[----:B------:R-:W-:Y:S02]  /*6510*/  IADD3.X R35, PT, PT, R35, -0x1, RZ, P2, !PT ;  /* 0xffffffff23237810 */ /* 0x000fe400017fe4ff */
[----:B------:R-:W-:Y:S01]  /*6520*/  IADD3.X R37, PT, PT, R37, -0x1, RZ, P3, !PT ;  /* 0xffffffff25257810 */ /* 0x000fe20001ffe4ff */
[----:B------:R-:W-:Y:S06]  /*6530*/  @P0 BRA `(.L_x_15437) ;  /* 0xffffffa0005c0947 */ /* 0x000fec000383ffff */
.L_x_15401:
        /* <DEDUP_REMOVED lines=34> */
.L_x_15439:
[----:B------:R-:W-:Y:S05]  /*6760*/  BSYNC.RECONVERGENT B0 ;  /* 0x0000000000007941 */ /* 0x000fea0003800200 */
.L_x_15438:
        /* <DEDUP_REMOVED lines=26> */
.L_x_15441:
[----:B------:R-:W-:Y:S05]  /*6910*/  BSYNC.RECONVERGENT B0 ;  /* 0x0000000000007941 */ /* 0x000fea0003800200 */
.L_x_15440:
        /* <DEDUP_REMOVED lines=15> */
[----:B-----5:R-:W-:-:S02]  /*6a10*/  IMAD R29, R3, UR9, R7 ;  /* 0x00000009031d7c24 */ /* 0x020fc4000f8e0207 */
[C---:B------:R-:W-:Y:S01]  /*6a20*/  IMAD R27, R3.reuse, UR11, R9 ;  /* 0x0000000b031b7c24 */ /* 0x040fe2000f8e0209 */
[----:B------:R-:W4:Y:S01]  /*6a30*/  LDCU.64 UR24, c[0x0][0x4f0] ;  /* 0x00009e00ff1877ac */ /* 0x000f220008000a00 */
[----:B------:R-:W-:Y:S01]  /*6a40*/  IMAD R25, R3, UR13, R11 ;  /* 0x0000000d03197c24 */ /* 0x000fe2000f8e020b */
[----:B------:R-:W0:Y:S01]  /*6a50*/  LDCU.64 UR26, c[0x0][0x540] ;  /* 0x0000a800ff1a77ac */ /* 0x000e220008000a00 */
[----:B------:R-:W0:Y:S01]  /*6a60*/  LDCU.128 UR20, c[0x0][0x530] ;  /* 0x0000a600ff1477ac */ /* 0x000e220008000c00 */
[----:B--2---:R-:W-:-:S12]  /*6a70*/  ULEA UR4, UR5, UR4, 0x18 ;  /* 0x0000000405047291 */ /* 0x004fd8000f8ec0ff */
.L_x_15443:
        /* <DEDUP_REMOVED lines=60> */
.L_x_15442:
[----:B------:R-:W-:Y:S05]  /*6e40*/  EXIT ;  /* 0x000000000000794d */ /* 0x000fea0003800000 */
.L_x_15444:
        /* <DEDUP_REMOVED lines=11> */
.L_x_18754:


//--------------------- .text._Z25selective_scan_bwd_kernelI32Selective_Scan_bwd_kernel_traitsILi32ELi8ELb0ELb0ELb0ELb1ELb1EfN3c107complexIfEEEEv12SSMParamsBwd --------------------------
	.section	.text._Z25selective_scan_bwd_kernelI32Selective_Scan_bwd_kernel_traitsILi32ELi8ELb0ELb0ELb0ELb1ELb1EfN3c107complexIfEEEEv12SSMParamsBwd,"ax",@progbits
	.align	128
        .global         _Z25selective_scan_bwd_kernelI32Selective_Scan_bwd_kernel_traitsILi32ELi8ELb0ELb0ELb0ELb1ELb1EfN3c107complexIfEEEEv12SSMParamsBwd
        .type           _Z25selective_scan_bwd_kernelI32Selective_Scan_bwd_kernel_traitsILi32ELi8ELb0ELb0ELb0ELb1ELb1EfN3c107complexIfEEEEv12SSMParamsBwd,@function
        .size           _Z25selective_scan_bwd_kernelI32Selective_Scan_bwd_kernel_traitsILi32ELi8ELb0ELb0ELb0ELb1ELb1EfN3c107complexIfEEEEv12SSMParamsBwd,(.L_x_18755 - _Z25selective_scan_bwd_kernelI32Selective_Scan_bwd_kernel_traitsILi32ELi8ELb0ELb0ELb0ELb1ELb1EfN3c107complexIfEEEEv12SSMParamsBwd)
        .other          _Z25selective_scan_bwd_kernelI32Selective_Scan_bwd_kernel_traitsILi32ELi8ELb0ELb0ELb0ELb1ELb1EfN3c107complexIfEEEEv12SSMParamsBwd,@"STO_CUDA_ENTRY STV_DEFAULT"
_Z25selective_scan_bwd_kernelI32Selective_Scan_bwd_kernel_traitsILi32ELi8ELb0ELb0ELb0ELb1ELb1EfN3c107complexIfEEEEv12SSMParamsBwd:
.text._Z25selective_scan_bwd_kernelI32Selective_Scan_bwd_kernel_traitsILi32ELi8ELb0ELb0ELb0ELb1ELb1EfN3c107complexIfEEEEv12SSMParamsBwd:
        /* <DEDUP_REMOVED lines=68> */
[----:B------:R-:W-:Y:S02]  /*0440*/  LEA.HI.X R31, R8, R21, R31, 0x3, P2 ;  /* 0x00000015081f7211 */ /* 0x000fe400010f1c1f */
[C---:B------:R-:W-:Y:S01]  /*0450*/  IADD3.X R2, PT, PT, R0.reuse, R15, RZ, P3, !PT ;  /* 0x0000000f00027210 */ /* 0x040fe20001ffe4ff */
[----:B------:R-:W-:Y:S01]  /*0460*/  IMAD R33, R3, UR11, R5 ;  /* 0x0000000b03217c24 */ /* 0x000fe2000f8e0205 */
[C---:B------:R-:W-:Y:S02]  /*0470*/  IADD3.X R41, PT, PT, R0.reuse, R41, RZ, P4, !PT ;  /* 0x0000002900297210 */ /* 0x040fe400027fe4ff */
        /* <DEDUP_REMOVED lines=24> */
[C---:B------:R-:W-:Y:S02]  /*0600*/  LOP3.LUT R156, R35.reuse, 0x1f, RZ, 0xc0, !PT ;  /* 0x0000001f239c7812 */ /* 0x040fe400078ec0ff */
        /* <DEDUP_REMOVED lines=10> */
.L_x_15482:
[----:B0-----:R-:W0:Y:S01]  /*06b0*/  LDC.64 R8, c[0x0][0x410] ;  /* 0x00010400ff087b82 */ /* 0x001e220000000a00 */
[----:B------:R-:W-:Y:S01]  /*06c0*/  IADD3 R34, PT, PT, R52, -0x1, RZ ;  /* 0xffffffff34227810 */ /* 0x000fe20007ffe0ff */
[----:B------:R-:W-:Y:S01]  /*06d0*/  HFMA2 R15, -RZ, RZ, 0, 0 ;  /* 0x00000000ff0f7431 */ /* 0x000fe200000001ff */
[----:B------:R-:W1:Y:S01]  /*06e0*/  LDCU UR4, c[0x0][0x388] ;  /* 0x00007100ff0477ac */ /* 0x000e620008000800 */
[----:B------:R-:W-:Y:S02]  /*06f0*/  CS2R R22, SRZ ;  /* 0x0000000000167805 */ /* 0x000fe4000001ff00 */
[----:B------:R-:W-:Y:S02]  /*0700*/  SHF.L.U32 R14, R34, 0x8, RZ ;  /* 0x00000008220e7819 */ /* 0x000fe400000006ff */
[----:B------:R-:W-:Y:S01]  /*0710*/  MOV R25, RZ ;  /* 0x000000ff00197202 */ /* 0x000fe20000000f00 */
[----:B------:R-:W2:Y:S08]  /*0720*/  LDC.64 R12, c[0x0][0x420] ;  /* 0x00010800ff0c7b82 */ /* 0x000eb00000000a00 */
[----:B------:R-:W3:Y:S01]  /*0730*/  LDC.64 R10, c[0x0][0x418] ;  /* 0x00010600ff0a7b82 */ /* 0x000ee20000000a00 */
[----:B-1----:R-:W-:-:S07]  /*0740*/  IADD3 R55, PT, PT, -R14, UR4, RZ ;  /* 0x000000040e377c10 */ /* 0x002fce000fffe1ff */
[----:B------:R-:W1:Y:S01]  /*0750*/  LDC.64 R20, c[0x0][0x428] ;  /* 0x00010a00ff147b82 */ /* 0x000e620000000a00 */
[----:B0-----:R-:W-:Y:S01]  /*0760*/  IMAD.WIDE.U32 R4, R8, UR18, R14 ;  /* 0x0000001208047c25 */ /* 0x001fe2000f8e000e */
[-C--:B------:R-:W-:Y:S02]  /*0770*/  ISETP.GE.AND P6, PT, R45, R55.reuse, PT ;  /* 0x000000372d00720c */ /* 0x080fe40003fc6270 */
[----:B------:R-:W-:Y:S01]  /*0780*/  ISETP.GE.AND P5, PT, R46, R55, PT ;  /* 0x000000372e00720c */ /* 0x000fe20003fa6270 */
[----:B------:R-:W-:Y:S02]  /*0790*/  IMAD R5, R9, UR18, R5 ;  /* 0x0000001209057c24 */ /* 0x000fe4000f8e0205 */
[----:B--2---:R-:W-:-:S04]  /*07a0*/  IMAD.WIDE.U32 R6, R12, UR18, R14 ;  /* 0x000000120c067c25 */ /* 0x004fc8000f8e000e */
[----:B------:R-:W-:Y:S01]  /*07b0*/  HFMA2 R27, -RZ, RZ, 0, 0 ;  /* 0x00000000ff1b7431 */ /* 0x000fe200000001ff */
[----:B------:R-:W-:Y:S01]  /*07c0*/  BAR.SYNC.DEFER_BLOCKING 0x0 ;  /* 0x0000000000007b1d */ /* 0x000fe20000010000 */
[----:B------:R-:W-:Y:S01]  /*07d0*/  P2R R83, PR, RZ, 0x40 ;  /* 0x00000040ff537803 */ /* 0x000fe20000000000 */
[----:B------:R-:W-:-:S04]  /*07e0*/  IMAD R7, R13, UR18, R7 ;  /* 0x000000120d077c24 */ /* 0x000fc8000f8e0207 */
[----:B------:R-:W0:Y:S01]  /*07f0*/  S2R R65, SR_LANEID ;  /* 0x0000000000417919 */ /* 0x000e220000000000 */
[C---:B---3--:R-:W-:Y:S01]  /*0800*/  IMAD.WIDE.U32 R4, R3.reuse, R10, R4 ;  /* 0x0000000a03047225 */ /* 0x048fe200078e0004 */
[----:B------:R-:W2:Y:S01]  /*0810*/  S2UR UR6, SR_CgaCtaId ;  /* 0x00000000000679c3 */ /* 0x000ea20000008800 */
[----:B------:R-:W-:Y:S01]  /*0820*/  UMOV UR4, 0x400 ;  /* 0x0000040000047882 */ /* 0x000fe20000000000 */
[----:B------:R-:W-:Y:S01]  /*0830*/  P2R R74, PR, RZ, 0x40 ;  /* 0x00000040ff4a7803 */ /* 0x000fe20000000000 */
[C---:B-1----:R-:W-:Y:S01]  /*0840*/  IMAD.WIDE.U32 R6, R3.reuse, R20, R6 ;  /* 0x0000001403067225 */ /* 0x042fe200078e0006 */
[C---:B------:R-:W-:Y:S02]  /*0850*/  IADD3 R0, P2, PT, R42.reuse, R4, RZ ;  /* 0x000000042a007210 */ /* 0x040fe40007f5e0ff */
[----:B------:R-:W-:Y:S01]  /*0860*/  MOV R4, RZ ;  /* 0x000000ff00047202 */ /* 0x000fe20000000f00 */
[C---:B------:R-:W-:Y:S01]  /*0870*/  IMAD R20, R3.reuse, R11, R5 ;  /* 0x0000000b03147224 */ /* 0x040fe200078e0205 */
[C---:B------:R-:W-:Y:S01]  /*0880*/  SHF.L.U32 R11, R42.reuse, 0x2, RZ ;  /* 0x000000022a0b7819 */ /* 0x040fe200000006ff */
[----:B------:R-:W-:Y:S01]  /*0890*/  IMAD R5, R3, R21, R7 ;  /* 0x0000001503057224 */ /* 0x000fe200078e0207 */
[----:B------:R-:W-:Y:S01]  /*08a0*/  IADD3 R2, P3, PT, R42, R6, RZ ;  /* 0x000000062a027210 */ /* 0x000fe20007f7e0ff */
[----:B------:R-:W-:Y:S01]  /*08b0*/  HFMA2 R6, -RZ, RZ, 0, 0 ;  /* 0x00000000ff067431 */ /* 0x000fe200000001ff */
[----:B------:R-:W-:-:S02]  /*08c0*/  IADD3 R10, P4, PT, R11, R36, RZ ;  /* 0x000000240b0a7210 */ /* 0x000fc40007f9e0ff */
[C---:B------:R-:W-:Y:S02]  /*08d0*/  IADD3 R8, P0, PT, R11.reuse, R51, RZ ;  /* 0x000000330b087210 */ /* 0x040fe40007f1e0ff */
[----:B------:R-:W-:Y:S02]  /*08e0*/  IADD3 R12, P1, PT, R11, R40, RZ ;  /* 0x000000280b0c7210 */ /* 0x000fe40007f3e0ff */
[----:B------:R-:W-:Y:S02]  /*08f0*/  IADD3.X R11, PT, PT, RZ, R38, RZ, P4, !PT ;  /* 0x00000026ff0b7210 */ /* 0x000fe400027fe4ff */
[----:B------:R-:W-:Y:S02]  /*0900*/  ISETP.GE.AND P4, PT, R42, R55, PT ;  /* 0x000000372a00720c */ /* 0x000fe40003f86270 */
[----:B------:R-:W-:Y:S02]  /*0910*/  IADD3.X R9, PT, PT, RZ, R43, RZ, P0, !PT ;  /* 0x0000002bff097210 */ /* 0x000fe400007fe4ff */
[----:B------:R-:W-:-:S02]  /*0920*/  IADD3.X R13, PT, PT, RZ, R41, RZ, P1, !PT ;  /* 0x00000029ff0d7210 */ /* 0x000fc40000ffe4ff */
[-C--:B------:R-:W-:Y:S01]  /*0930*/  ISETP.GE.AND P0, PT, R47, R55.reuse, PT ;  /* 0x000000372f00720c */ /* 0x080fe20003f06270 */
[----:B------:R-:W3:Y:S01]  /*0940*/  @!P5 LDG.E R23, desc[UR16][R8.64+0x100] ;  /* 0x000100100817d981 */ /* 0x000ee2000c1e1900 */
[-C--:B------:R-:W-:Y:S02]  /*0950*/  ISETP.GE.AND P1, PT, R48, R55.reuse, PT ;  /* 0x000000373000720c */ /* 0x080fe40003f26270 */
[----:B------:R-:W-:Y:S02]  /*0960*/  IADD3.X R7, PT, PT, RZ, R20, RZ, P2, !PT ;  /* 0x00000014ff077210 */ /* 0x000fe400017fe4ff */
[----:B------:R-:W-:Y:S02]  /*0970*/  CS2R R20, SRZ ;  /* 0x0000000000147805 */ /* 0x000fe4000001ff00 */
[----:B------:R-:W-:Y:S01]  /*0980*/  ISETP.GE.AND P2, PT, R49, R55, PT ;  /* 0x000000373100720c */ /* 0x000fe20003f46270 */
[----:B------:R-:W4:Y:S01]  /*0990*/  @!P4 LDG.E R4, desc[UR16][R8.64] ;  /* 0x000000100804c981 */ /* 0x000f22000c1e1900 */
[----:B------:R-:W-:-:S02]  /*09a0*/  IADD3.X R5, PT, PT, RZ, R5, RZ, P3, !PT ;  /* 0x00000005ff057210 */ /* 0x000fc40001ffe4ff */
[----:B------:R-:W-:Y:S01]  /*09b0*/  P2R R81, PR, RZ, 0x10 ;  /* 0x00000010ff517803 */ /* 0x000fe20000000000 */
[----:B------:R-:W3:Y:S01]  /*09c0*/  @!P6 LDG.E R21, desc[UR16][R8.64+0x80] ;  /* 0x000080100815e981 */ /* 0x000ee2000c1e1900 */
[-C--:B------:R-:W-:Y:S02]  /*09d0*/  ISETP.GE.AND P3, PT, R50, R55.reuse, PT ;  /* 0x000000373200720c */ /* 0x080fe40003f66270 */
[----:B------:R-:W-:Y:S01]  /*09e0*/  ISETP.GE.AND P4, PT, R39, R55, PT ;  /* 0x000000372700720c */ /* 0x000fe20003f86270 */
[----:B------:R-:W3:Y:S01]  /*09f0*/  @!P0 LDG.E R6, desc[UR16][R8.64+0x180] ;  /* 0x0001801008068981 */ /* 0x000ee2000c1e1900 */
[----:B------:R-:W-:Y:S02]  /*0a00*/  MOV R79, RZ ;  /* 0x000000ff004f7202 */ /* 0x000fe40000000f00 */
[----:B------:R-:W-:Y:S01]  /*0a10*/  P2R R84, PR, RZ, 0x20 ;  /* 0x00000020ff547803 */ /* 0x000fe20000000000 */
[----:B------:R-:W3:Y:S04]  /*0a20*/  @!P1 LDG.E R25, desc[UR16][R8.64+0x200] ;  /* 0x0002001008199981 */ /* 0x000ee8000c1e1900 */
[----:B------:R-:W3:Y:S04]  /*0a30*/  @!P2 LDG.E R20, desc[UR16][R8.64+0x280] ;  /* 0x000280100814a981 */ /* 0x000ee8000c1e1900 */
[----:B------:R-:W3:Y:S04]  /*0a40*/  @!P3 LDG.E R27, desc[UR16][R8.64+0x300] ;  /* 0x00030010081bb981 */ /* 0x000ee8000c1e1900 */
[----:B------:R1:W3:Y:S01]  /*0a50*/  @!P4 LDG.E R22, desc[UR16][R8.64+0x380] ;  /* 0x000380100816c981 */ /* 0x0002e2000c1e1900 */
[C---:B0-----:R-:W-:Y:S01]  /*0a60*/  IADD3 R24, PT, PT, R65.reuse, 0x20, RZ ;  /* 0x0000002041187810 */ /* 0x041fe20007ffe0ff */
[----:B--2---:R-:W-:Y:S01]  /*0a70*/  ULEA UR6, UR6, UR4, 0x18 ;  /* 0x0000000406067291 */ /* 0x004fe2000f8ec0ff */
[----:B------:R-:W-:-:S02]  /*0a80*/  IADD3 R26, PT, PT, R65, 0x40, RZ ;  /* 0x00000040411a7810 */ /* 0x000fc40007ffe0ff */
[-C--:B------:R-:W-:Y:S02]  /*0a90*/  LEA.HI.SX32 R63, R65, R65.reuse, 0x1b ;  /* 0x00000041413f7211 */ /* 0x080fe400078fdaff */
[-C--:B------:R-:W-:Y:S02]  /*0aa0*/  LEA.HI.SX32 R24, R24, R65.reuse, 0x1b ;  /* 0x0000004118187211 */ /* 0x080fe400078fdaff */
[----:B------:R-:W-:Y:S02]  /*0ab0*/  LEA.HI.SX32 R26, R26, R65, 0x1b ;  /* 0x000000411a1a7211 */ /* 0x000fe400078fdaff */
[----:B------:R-:W-:Y:S02]  /*0ac0*/  LEA R63, R63, UR6, 0x2 ;  /* 0x000000063f3f7c11 */ /* 0x000fe4000f8e10ff */
[----:B------:R-:W-:Y:S02]  /*0ad0*/  LEA R62, R24, UR6, 0x2 ;  /* 0x00000006183e7c11 */ /* 0x000fe4000f8e10ff */
[----:B-1----:R-:W-:-:S02]  /*0ae0*/  IADD3 R8, PT, PT, R65, 0x60, RZ ;  /* 0x0000006041087810 */ /* 0x002fc40007ffe0ff */
[----:B------:R-:W-:Y:S02]  /*0af0*/  LEA R56, R26, UR6, 0x2 ;  /* 0x000000061a387c11 */ /* 0x000fe4000f8e10ff */
[C---:B------:R-:W-:Y:S02]  /*0b00*/  IADD3 R24, PT, PT, R65.reuse, 0x80, RZ ;  /* 0x0000008041187810 */ /* 0x040fe40007ffe0ff */
[C---:B------:R-:W-:Y:S02]  /*0b10*/  IADD3 R26, PT, PT, R65.reuse, 0xa0, RZ ;  /* 0x000000a0411a7810 */ /* 0x040fe40007ffe0ff */
[C---:B------:R-:W-:Y:S02]  /*0b20*/  IADD3 R58, PT, PT, R65.reuse, 0xc0, RZ ;  /* 0x000000c0413a7810 */ /* 0x040fe40007ffe0ff */
[----:B------:R-:W-:Y:S02]  /*0b30*/  IADD3 R60, PT, PT, R65, 0xe0, RZ ;  /* 0x000000e0413c7810 */ /* 0x000fe40007ffe0ff */
[----:B------:R-:W-:-:S02]  /*0b40*/  LEA.HI.SX32 R8, R8, R65, 0x1b ;  /* 0x0000004108087211 */ /* 0x000fc400078fdaff */
[-C--:B------:R-:W-:Y:S02]  /*0b50*/  LEA.HI.SX32 R24, R24, R65.reuse, 0x1b ;  /* 0x0000004118187211 */ /* 0x080fe400078fdaff */
[-C--:B------:R-:W-:Y:S02]  /*0b60*/  LEA.HI.SX32 R26, R26, R65.reuse, 0x1b ;  /* 0x000000411a1a7211 */ /* 0x080fe400078fdaff */
[-C--:B------:R-:W-:Y:S02]  /*0b70*/  LEA.HI.SX32 R58, R58, R65.reuse, 0x1b ;  /* 0x000000413a3a7211 */ /* 0x080fe400078fdaff */
[----:B------:R-:W-:Y:S02]  /*0b80*/  LEA.HI.SX32 R57, R60, R65, 0x1b ;  /* 0x000000413c397211 */ /* 0x000fe400078fdaff */
[----:B------:R-:W-:Y:S02]  /*0b90*/  LEA R61, R8, UR6, 0x2 ;  /* 0x00000006083d7c11 */ /* 0x000fe4000f8e10ff */
[----:B------:R-:W-:-:S02]  /*0ba0*/  LEA R60, R24, UR6, 0x2 ;  /* 0x00000006183c7c11 */ /* 0x000fc4000f8e10ff */
[----:B------:R-:W-:Y:S02]  /*0bb0*/  LEA R59, R26, UR6, 0x2 ;  /* 0x000000061a3b7c11 */ /* 0x000fe4000f8e10ff */
[----:B------:R-:W-:Y:S02]  /*0bc0*/  LEA R58, R58, UR6, 0x2 ;  /* 0x000000063a3a7c11 */ /* 0x000fe4000f8e10ff */
[----:B------:R-:W-:Y:S02]  /*0bd0*/  LEA R57, R57, UR6, 0x2 ;  /* 0x0000000639397c11 */ /* 0x000fe4000f8e10ff */
[----:B------:R-:W-:Y:S02]  /*0be0*/  ISETP.NE.AND P6, PT, R81, RZ, PT ;  /* 0x000000ff5100720c */ /* 0x000fe40003fc5270 */
[----:B------:R-:W-:Y:S02]  /*0bf0*/  CS2R R8, SRZ ;  /* 0x0000000000087805 */ /* 0x000fe4000001ff00 */
[----:B------:R-:W-:Y:S01]  /*0c00*/  MOV R24, RZ ;  /* 0x000000ff00187202 */ /* 0x000fe20000000f00 */
[----:B----4-:R0:W-:Y:S04]  /*0c10*/  STS [R63], R4 ;  /* 0x000000043f007388 */ /* 0x0101e80000000800 */
[----:B---3--:R-:W-:Y:S01]  /*0c20*/  STS [R62+0x80], R21 ;  /* 0x000080153e007388 */ /* 0x008fe20000000800 */
[----:B0-----:R-:W-:-:S03]  /*0c30*/  SHF.L.U32 R4, R65, 0x3, RZ ;  /* 0x0000000341047819 */ /* 0x001fc600000006ff */
[----:B------:R-:W-:Y:S01]  /*0c40*/  STS [R56+0x100], R23 ;  /* 0x0001001738007388 */ /* 0x000fe20000000800 */
[----:B------:R-:W-:-:S03]  /*0c50*/  LEA.HI.SX32 R64, R4, R4, 0x1b ;  /* 0x0000000404407211 */ /* 0x000fc600078fdaff */
[----:B------:R-:W-:Y:S01]  /*0c60*/  STS [R61+0x180], R6 ;  /* 0x000180063d007388 */ /* 0x000fe20000000800 */
[----:B------:R-:W-:-:S03]  /*0c70*/  LEA R64, R64, UR6, 0x2 ;  /* 0x0000000640407c11 */ /* 0x000fc6000f8e10ff */
        /* <DEDUP_REMOVED lines=15> */
[----:B-1----:R-:W-:Y:S01]  /*0d70*/  CS2R R22, SRZ ;  /* 0x0000000000167805 */ /* 0x002fe2000001ff00 */
[----:B------:R-:W-:Y:S01]  /*0d80*/  HFMA2 R4, -RZ, RZ, 0, 0 ;  /* 0x00000000ff047431 */ /* 0x000fe200000001ff */
[----:B------:R-:W-:Y:S01]  /*0d90*/  MOV R25, RZ ;  /* 0x000000ff00197202 */ /* 0x000fe20000000f00 */
[----:B------:R-:W-:Y:S01]  /*0da0*/  HFMA2 R6, -RZ, RZ, 0, 0 ;  /* 0x00000000ff067431 */ /* 0x000fe200000001ff */
        /* <DEDUP_REMOVED lines=10> */
[----:B------:R-:W-:Y:S02]  /*0e50*/  ISETP.NE.AND P6, PT, R81, RZ, PT ;  /* 0x000000ff5100720c */ /* 0x000fe40003fc5270 */
[----:B------:R-:W-:Y:S01]  /*0e60*/  CS2R R26, SRZ ;  /* 0x00000000001a7805 */ /* 0x000fe2000001ff00 */
[----:B--2---:R-:W-:Y:S04]  /*0e70*/  STS [R63], R8 ;  /* 0x000000083f007388 */ /* 0x004fe80000000800 */
[----:B---3--:R0:W-:Y:S04]  /*0e80*/  STS [R62+0x80], R9 ;  /* 0x000080093e007388 */ /* 0x0081e80000000800 */
[----:B------:R1:W-:Y:S04]  /*0e90*/  STS [R56+0x100], R21 ;  /* 0x0001001538007388 */ /* 0x0003e80000000800 */
[----:B----4-:R2:W-:Y:S04]  /*0ea0*/  STS [R61+0x180], R24 ;  /* 0x000180183d007388 */ /* 0x0105e80000000800 */
[----:B------:R-:W-:Y:S04]  /*0eb0*/  STS [R60+0x200], R23 ;  /* 0x000200173c007388 */ /* 0x000fe80000000800 */
[----:B------:R-:W-:Y:S04]  /*0ec0*/  STS [R59+0x280], R4 ;  /* 0x000280043b007388 */ /* 0x000fe80000000800 */
[----:B------:R-:W-:Y:S04]  /*0ed0*/  STS [R58+0x300], R25 ;  /* 0x000300193a007388 */ /* 0x000fe80000000800 */
        /* <DEDUP_REMOVED lines=8> */
[----:B------:R-:W-:Y:S04]  /*0f60*/  LDS R8, [R64+0x18] ;  /* 0x0000180040087984 */ /* 0x000fe80000000800 */
[----:B------:R-:W4:Y:S01]  /*0f70*/  LDS R82, [R64+0x1c] ;  /* 0x00001c0040527984 */ /* 0x000f220000000800 */
[----:B------:R-:W-:Y:S01]  /*0f80*/  BAR.SYNC.DEFER_BLOCKING 0x0 ;  /* 0x0000000000007b1d */ /* 0x000fe20000010000 */
[----:B0-----:R-:W-:Y:S01]  /*0f90*/  HFMA2 R9, -RZ, RZ, 0, 0 ;  /* 0x00000000ff097431 */ /* 0x001fe200000001ff */
[----:B-1----:R-:W-:Y:S01]  /*0fa0*/  MOV R21, RZ ;  /* 0x000000ff00157202 */ /* 0x002fe20000000f00 */
[----:B--2---:R-:W-:-:S03]  /*0fb0*/  HFMA2 R24, -RZ, RZ, 0, 0 ;  /* 0x00000000ff187431 */ /* 0x004fc600000001ff */
[----:B------:R-:W2:Y:S01]  /*0fc0*/  @!P6 LDG.E R20, desc[UR16][R10.64] ;  /* 0x000000100a14e981 */ /* 0x000ea2000c1e1900 */
[----:B------:R-:W-:-:S03]  /*0fd0*/  ISETP.NE.AND P6, PT, R75, RZ, PT ;  /* 0x000000ff4b00720c */ /* 0x000fc60003fc5270 */
[----:B------:R-:W2:Y:S04]  /*0fe0*/  @!P5 LDG.E R79, desc[UR16][R10.64+0x100] ;  /* 0x000100100a4fd981 */ /* 0x000ea8000c1e1900 */
[----:B------:R-:W2:Y:S04]  /*0ff0*/  @!P0 LDG.E R22, desc[UR16][R10.64+0x180] ;  /* 0x000180100a168981 */ /* 0x000ea8000c1e1900 */
[----:B------:R-:W2:Y:S04]  /*1000*/  @!P1 LDG.E R9, desc[UR16][R10.64+0x200] ;  /* 0x000200100a099981 */ /* 0x000ea8000c1e1900 */
[----:B------:R-:W2:Y:S04]  /*1010*/  @!P6 LDG.E R27, desc[UR16][R10.64+0x80] ;  /* 0x000080100a1be981 */ /* 0x000ea8000c1e1900 */
[----:B------:R-:W2:Y:S04]  /*1020*/  @!P2 LDG.E R26, desc[UR16][R10.64+0x280] ;  /* 0x000280100a1aa981 */ /* 0x000ea8000c1e1900 */
[----:B------:R-:W2:Y:S04]  /*1030*/  @!P3 LDG.E R21, desc[UR16][R10.64+0x300] ;  /* 0x000300100a15b981 */ /* 0x000ea8000c1e1900 */
[----:B------:R-:W2:Y:S01]  /*1040*/  @!P4 LDG.E R24, desc[UR16][R10.64+0x380] ;  /* 0x000380100a18c981 */ /* 0x000ea2000c1e1900 */
[----:B---3-5:R-:W-:-:S05]  /*1050*/  FADD.FTZ R74, R74, R29 ;  /* 0x0000001d4a4a7221 */ /* 0x028fca0000010000 */
[----:B------:R-:W-:Y:S01]  /*1060*/  FSETP.GTU.FTZ.AND P5, PT, R74, 20, PT ;  /* 0x41a000004a00780b */ /* 0x000fe20003fbc000 */
[----:B------:R-:W-:Y:S01]  /*1070*/  BSSY.RECONVERGENT B0, `(.L_x_15446) ;  /* 0x0000030000007945 */ /* 0x000fe20003800200 */
[--C-:B----4-:R-:W-:Y:S01]  /*1080*/  FADD.FTZ R75, R4, R29.reuse ;  /* 0x0000001d044b7221 */ /* 0x110fe20000010000 */
[--C-:B------:R-:W-:Y:S01]  /*1090*/  FADD.FTZ R76, R76, R29.reuse ;  /* 0x0000001d4c4c7221 */ /* 0x100fe20000010000 */
[--C-:B------:R-:W-:Y:S01]  /*10a0*/  FADD.FTZ R78, R78, R29.reuse ;  /* 0x0000001d4e4e7221 */ /* 0x100fe20000010000 */
[--C-:B------:R-:W-:Y:S01]  /*10b0*/  FADD.FTZ R77, R6, R29.reuse ;  /* 0x0000001d064d7221 */ /* 0x100fe20000010000 */
[--C-:B------:R-:W-:Y:S01]  /*10c0*/  FADD.FTZ R80, R80, R29.reuse ;  /* 0x0000001d50507221 */ /* 0x100fe20000010000 */
[--C-:B------:R-:W-:Y:S01]  /*10d0*/  FADD.FTZ R82, R82, R29.reuse ;  /* 0x0000001d52527221 */ /* 0x100fe20000010000 */
[----:B--2---:R-:W-:Y:S04]  /*10e0*/  STS [R63], R20 ;  /* 0x000000143f007388 */ /* 0x004fe80000000800 */
[----:B------:R-:W-:Y:S04]  /*10f0*/  STS [R62+0x80], R27 ;  /* 0x0000801b3e007388 */ /* 0x000fe80000000800 */
[----:B------:R0:W-:Y:S04]  /*1100*/  STS [R56+0x100], R79 ;  /* 0x0001004f38007388 */ /* 0x0001e80000000800 */
[----:B------:R1:W-:Y:S04]  /*1110*/  STS [R61+0x180], R22 ;  /* 0x000180163d007388 */ /* 0x0003e80000000800 */
[----:B------:R1:W-:Y:S04]  /*1120*/  STS [R60+0x200], R9 ;  /* 0x000200093c007388 */ /* 0x0003e80000000800 */
[----:B------:R1:W-:Y:S04]  /*1130*/  STS [R59+0x280], R26 ;  /* 0x0002801a3b007388 */ /* 0x0003e80000000800 */
[----:B------:R1:W-:Y:S04]  /*1140*/  STS [R58+0x300], R21 ;  /* 0x000300153a007388 */ /* 0x0003e80000000800 */
[----:B------:R1:W-:Y:S01]  /*1150*/  STS [R57+0x380], R24 ;  /* 0x0003801839007388 */ /* 0x0003e20000000800 */
[----:B0-----:R-:W-:Y:S01]  /*1160*/  FADD.FTZ R79, R8, R29 ;  /* 0x0000001d084f7221 */ /* 0x001fe20000010000 */
[----:B------:R-:W-:Y:S01]  /*1170*/  NOP ;  /* 0x0000000000007918 */ /* 0x000fe20000000000 */
[----:B------:R-:W-:Y:S05]  /*1180*/  @P5 BRA `(.L_x_15447) ;  /* 0x0000000000785947 */ /* 0x000fea0003800000 */
        /* <DEDUP_REMOVED lines=30> */
.L_x_15447:
[----:B------:R-:W-:Y:S05]  /*1370*/  BSYNC.RECONVERGENT B0 ;  /* 0x0000000000007941 */ /* 0x000fea0003800200 */
.L_x_15446:
[----:B------:R-:W-:Y:S01]  /*1380*/  FSETP.GTU.FTZ.AND P5, PT, R75, 20, PT ;  /* 0x41a000004b00780b */ /* 0x000fe20003fbc000 */
[----:B------:R-:W-:-:S12]  /*1390*/  BSSY.RECONVERGENT B0, `(.L_x_15448) ;  /* 0x0000020000007945 */ /* 0x000fd80003800200 */
[----:B------:R-:W-:Y:S05]  /*13a0*/  @P5 BRA `(.L_x_15449) ;  /* 0x0000000000785947 */ /* 0x000fea0003800000 */
[----:B------:R-:W-:Y:S01]  /*13b0*/  FMUL.FTZ R75, R75, 1.4426950216293334961 ;  /* 0x3fb8aa3b4b4b7820 */ /* 0x000fe20000410000 */
[----:B-1----:R-:W-:Y:S01]  /*13c0*/  MOV R9, 0x3e800000 ;  /* 0x3e80000000097802 */ /* 0x002fe20000000f00 */
        /* <DEDUP_REMOVED lines=28> */
.L_x_15449:
[----:B------:R-:W-:Y:S05]  /*1590*/  BSYNC.RECONVERGENT B0 ;  /* 0x0000000000007941 */ /* 0x000fea0003800200 */
.L_x_15448:
[----:B------:R-:W-:Y:S01]  /*15a0*/  FSETP.GTU.FTZ.AND P5, PT, R76, 20, PT ;  /* 0x41a000004c00780b */ /* 0x000fe20003fbc000 */
[----:B------:R-:W-:-:S12]  /*15b0*/  BSSY.RECONVERGENT B0, `(.L_x_15450) ;  /* 0x0000020000007945 */ /* 0x000fd80003800200 */
[----:B------:R-:W-:Y:S05]  /*15c0*/  @P5 BRA `(.L_x_15451) ;  /* 0x0000000000785947 */ /* 0x000fea0003800000 */
        /* <DEDUP_REMOVED lines=30> */
.L_x_15451:
[----:B------:R-:W-:Y:S05]  /*17b0*/  BSYNC.RECONVERGENT B0 ;  /* 0x0000000000007941 */ /* 0x000fea0003800200 */
.L_x_15450:
        /* <DEDUP_REMOVED lines=33> */
.L_x_15453:
[----:B------:R-:W-:Y:S05]  /*19d0*/  BSYNC.RECONVERGENT B0 ;  /* 0x0000000000007941 */ /* 0x000fea0003800200 */
.L_x_15452:
        /* <DEDUP_REMOVED lines=33> */
.L_x_15455:
[----:B------:R-:W-:Y:S05]  /*1bf0*/  BSYNC.RECONVERGENT B0 ;  /* 0x0000000000007941 */ /* 0x000fea0003800200 */
.L_x_15454:
        /* <DEDUP_REMOVED lines=33> */
.L_x_15457:
[----:B------:R-:W-:Y:S05]  /*1e10*/  BSYNC.RECONVERGENT B0 ;  /* 0x0000000000007941 */ /* 0x000fea0003800200 */
.L_x_15456:
        /* <DEDUP_REMOVED lines=33> */
.L_x_15459:
[----:B------:R-:W-:Y:S05]  /*2030*/  BSYNC.RECONVERGENT B0 ;  /* 0x0000000000007941 */ /* 0x000fea0003800200 */
.L_x_15458:
        /* <DEDUP_REMOVED lines=33> */
.L_x_15461:
[----:B------:R-:W-:Y:S05]  /*2250*/  BSYNC.RECONVERGENT B0 ;  /* 0x0000000000007941 */ /* 0x000fea0003800200 */
.L_x_15460:
[----:B------:R-:W0:Y:S01]  /*2260*/  LDCU.64 UR8, c[0x0][0x488] ;  /* 0x00009100ff0877ac */ /* 0x000e220008000a00 */
[----:B------:R-:W-:Y:S01]  /*2270*/  LDS R8, [R64+0x8] ;  /* 0x0000080040087984 */ /* 0x000fe20000000800 */
[----:B------:R-:W-:Y:S02]  /*2280*/  P2R R85, PR, RZ, 0x10 ;  /* 0x00000010ff557803 */ /* 0x000fe40000000000 */
[----:B-1----:R-:W-:Y:S02]  /*2290*/  CS2R R22, SRZ ;  /* 0x0000000000167805 */ /* 0x002fe4000001ff00 */
[----:B------:R-:W-:Y:S01]  /*22a0*/  ISETP.NE.AND P4, PT, R81, RZ, PT ;  /* 0x000000ff5100720c */ /* 0x000fe20003f85270 */
[----:B------:R-:W-:Y:S01]  /*22b0*/  LDS R9, [R64+0xc] ;  /* 0x00000c0040097984 */ /* 0x000fe20000000800 */
[----:B------:R-:W-:Y:S02]  /*22c0*/  ISETP.NE.AND P6, PT, R84, RZ, PT ;  /* 0x000000ff5400720c */ /* 0x000fe40003fc5270 */
[----:B------:R-:W-:-:S02]  /*22d0*/  CS2R R24, SRZ ;  /* 0x0000000000187805 */ /* 0x000fc4000001ff00 */
[----:B------:R-:W-:Y:S01]  /*22e0*/  CS2R R26, SRZ ;  /* 0x00000000001a7805 */ /* 0x000fe2000001ff00 */
[----:B------:R-:W-:Y:S01]  /*22f0*/  LDS R10, [R64+0x10] ;  /* 0x00001000400a7984 */ /* 0x000fe20000000800 */
[----:B------:R-:W-:-:S03]  /*2300*/  MOV R84, RZ ;  /* 0x000000ff00547202 */ /* 0x000fc60000000f00 */
[----:B------:R-:W-:Y:S04]  /*2310*/  LDS R11, [R64+0x14] ;  /* 0x00001400400b7984 */ /* 0x000fe80000000800 */
[----:B------:R-:W-:Y:S01]  /*2320*/  LDS R20, [R64+0x18] ;  /* 0x0000180040147984 */ /* 0x000fe20000000800 */
[----:B0-----:R-:W-:-:S03]  /*2330*/  LEA R6, P5, R0, UR8, 0x2 ;  /* 0x0000000800067c11 */ /* 0x001fc6000f8a10ff */
[----:B------:R-:W-:Y:S01]  /*2340*/  LDS R21, [R64+0x1c] ;  /* 0x00001c0040157984 */ /* 0x000fe20000000800 */
[----:B------:R-:W-:Y:S01]  /*2350*/  LEA.HI.X R7, R0, UR9, R7, 0x2, P5 ;  /* 0x0000000900077c11 */ /* 0x000fe2000a8f1407 */
[----:B------:R-:W0:Y:S01]  /*2360*/  LDCU.64 UR8, c[0x0][0x478] ;  /* 0x00008f00ff0877ac */ /* 0x000e220008000a00 */
[----:B------:R-:W-:Y:S01]  /*2370*/  CS2R R86, SRZ ;  /* 0x0000000000567805 */ /* 0x000fe2000001ff00 */
[----:B------:R-:W-:Y:S01]  /*2380*/  LDS R0, [R64] ;  /* 0x0000000040007984 */ /* 0x000fe20000000800 */
[----:B------:R-:W-:Y:S01]  /*2390*/  HFMA2 R88, -RZ, RZ, 0, 0 ;  /* 0x00000000ff587431 */ /* 0x000fe200000001ff */
[----:B------:R-:W-:Y:S01]  /*23a0*/  MOV R90, RZ ;  /* 0x000000ff005a7202 */ /* 0x000fe20000000f00 */
[----:B------:R-:W1:Y:S01]  /*23b0*/  LDC.64 R116, c[0x0][0x508] ;  /* 0x00014200ff747b82 */ /* 0x000e620000000a00 */
[----:B------:R-:W2:Y:S01]  /*23c0*/  LDCU.64 UR10, c[0x0][0x558] ;  /* 0x0000ab00ff0a77ac */ /* 0x000ea20008000a00 */
[----:B0-----:R-:W-:-:S04]  /*23d0*/  LEA R4, P5, R2, UR8, 0x2 ;  /* 0x0000000802047c11 */ /* 0x001fc8000f8a10ff */
[----:B------:R-:W-:Y:S01]  /*23e0*/  LEA.HI.X R5, R2, UR9, R5, 0x2, P5 ;  /* 0x0000000902057c11 */ /* 0x000fe2000a8f1405 */
[----:B------:R-:W0:Y:S01]  /*23f0*/  LDCU.64 UR8, c[0x0][0x510] ;  /* 0x0000a200ff0877ac */ /* 0x000e220008000a00 */
[----:B------:R-:W-:Y:S01]  /*2400*/  LDS R2, [R64+0x4] ;  /* 0x0000040040027984 */ /* 0x000fe20000000800 */
[----:B------:R-:W-:Y:S01]  /*2410*/  BAR.SYNC.DEFER_BLOCKING 0x0 ;  /* 0x0000000000007b1d */ /* 0x000fe20000010000 */
[----:B------:R-:W-:Y:S01]  /*2420*/  ISETP.NE.AND P5, PT, R83, RZ, PT ;  /* 0x000000ff5300720c */ /* 0x000fe20003fa5270 */
[----:B------:R-:W-:-:S04]  /*2430*/  HFMA2 R83, -RZ, RZ, 0, 0 ;  /* 0x00000000ff537431 */ /* 0x000fc800000001ff */
[----:B------:R-:W3:Y:S01]  /*2440*/  @!P4 LDG.E R22, desc[UR16][R6.64] ;  /* 0x000000100616c981 */ /* 0x000ee2000c1e1900 */
[----:B------:R-:W-:-:S07]  /*2450*/  ISETP.NE.AND P4, PT, R85, RZ, PT ;  /* 0x000000ff5500720c */ /* 0x000fce0003f85270 */
[----:B------:R-:W4:Y:S01]  /*2460*/  @!P5 LDG.E R23, desc[UR16][R6.64+0x80] ;  /* 0x000080100617d981 */ /* 0x000f22000c1e1900 */
[----:B------:R-:W-:Y:S02]  /*2470*/  P2R R85, PR, RZ, 0x20 ;  /* 0x00000020ff557803 */ /* 0x000fe40000000000 */
[----:B------:R-:W-:Y:S01]  /*2480*/  ISETP.NE.AND P5, PT, R81, RZ, PT ;  /* 0x000000ff5100720c */ /* 0x000fe20003fa5270 */
[----:B------:R-:W5:Y:S04]  /*2490*/  @!P6 LDG.E R25, desc[UR16][R6.64+0x100] ;  /* 0x000100100619e981 */ /* 0x000f68000c1e1900 */
[----:B------:R-:W2:Y:S04]  /*24a0*/  @!P0 LDG.E R24, desc[UR16][R6.64+0x180] ;  /* 0x0001801006188981 */ /* 0x000ea8000c1e1900 */
[----:B------:R-:W2:Y:S04]  /*24b0*/  @!P1 LDG.E R27, desc[UR16][R6.64+0x200] ;  /* 0x00020010061b9981 */ /* 0x000ea8000c1e1900 */
[----:B------:R-:W2:Y:S04]  /*24c0*/  @!P2 LDG.E R26, desc[UR16][R6.64+0x280] ;  /* 0x00028010061aa981 */ /* 0x000ea8000c1e1900 */
[----:B------:R-:W2:Y:S04]  /*24d0*/  @!P3 LDG.E R83, desc[UR16][R6.64+0x300] ;  /* 0x000300100653b981 */ /* 0x000ea8000c1e1900 */
[----:B------:R-:W2:Y:S01]  /*24e0*/  @!P4 LDG.E R84, desc[UR16][R6.64+0x380] ;  /* 0x000380100654c981 */ /* 0x000ea2000c1e1900 */
[----:B------:R-:W-:-:S03]  /*24f0*/  HFMA2 R81, -RZ, RZ, 0, 0 ;  /* 0x00000000ff517431 */ /* 0x000fc600000001ff */
[----:B---3--:R-:W-:Y:S04]  /*2500*/  STS [R63], R22 ;  /* 0x000000163f007388 */ /* 0x008fe80000000800 */
[----:B----4-:R-:W-:Y:S04]  /*2510*/  STS [R62+0x80], R23 ;  /* 0x000080173e007388 */ /* 0x010fe80000000800 */
[----:B-----5:R-:W-:Y:S04]  /*2520*/  STS [R56+0x100], R25 ;  /* 0x0001001938007388 */ /* 0x020fe80000000800 */
[----:B--2---:R-:W-:Y:S04]  /*2530*/  STS [R61+0x180], R24 ;  /* 0x000180183d007388 */ /* 0x004fe80000000800 */
[----:B------:R-:W-:Y:S04]  /*2540*/  STS [R60+0x200], R27 ;  /* 0x0002001b3c007388 */ /* 0x000fe80000000800 */
[----:B------:R-:W-:Y:S04]  /*2550*/  STS [R59+0x280], R26 ;  /* 0x0002801a3b007388 */ /* 0x000fe80000000800 */
[----:B------:R2:W-:Y:S04]  /*2560*/  STS [R58+0x300], R83 ;  /* 0x000300533a007388 */ /* 0x0005e80000000800 */
[----:B------:R3:W-:Y:S01]  /*2570*/  STS [R57+0x380], R84 ;  /* 0x0003805439007388 */ /* 0x0007e20000000800 */
[----:B------:R-:W-:-:S03]  /*2580*/  NOP ;  /* 0x0000000000007918 */ /* 0x000fc60000000000 */
[----:B------:R-:W4:Y:S04]  /*2590*/  LDS R6, [R64] ;  /* 0x0000000040067984 */ /* 0x000f280000000800 */
[----:B------:R-:W5:Y:S04]  /*25a0*/  LDS R7, [R64+0x4] ;  /* 0x0000040040077984 */ /* 0x000f680000000800 */
[----:B------:R-:W-:Y:S04]  /*25b0*/  LDS R22, [R64+0x8] ;  /* 0x0000080040167984 */ /* 0x000fe80000000800 */
[----:B------:R-:W0:Y:S04]  /*25c0*/  LDS R23, [R64+0xc] ;  /* 0x00000c0040177984 */ /* 0x000e280000000800 */
[----:B------:R-:W-:Y:S04]  /*25d0*/  LDS R24, [R64+0x10] ;  /* 0x0000100040187984 */ /* 0x000fe80000000800 */
[----:B------:R-:W-:Y:S04]  /*25e0*/  LDS R25, [R64+0x14] ;  /* 0x0000140040197984 */ /* 0x000fe80000000800 */
[----:B------:R-:W1:Y:S04]  /*25f0*/  LDS R26, [R64+0x18] ;  /* 0x00001800401a7984 */ /* 0x000e680000000800 */
[----:B------:R-:W1:Y:S01]  /*2600*/  LDS R27, [R64+0x1c] ;  /* 0x00001c00401b7984 */ /* 0x000e620000000800 */
[----:B------:R-:W-:Y:S01]  /*2610*/  BAR.SYNC.DEFER_BLOCKING 0x0 ;  /* 0x0000000000007b1d */ /* 0x000fe20000010000 */
[----:B--2---:R-:W-:-:S05]  /*2620*/  MOV R83, RZ ;  /* 0x000000ff00537202 */ /* 0x004fca0000000f00 */
[----:B------:R-:W2:Y:S01]  /*2630*/  @!P5 LDG.E R86, desc[UR16][R4.64] ;  /* 0x000000100456d981 */ /* 0x000ea2000c1e1900 */
[----:B------:R-:W-:Y:S02]  /*2640*/  ISETP.NE.AND P5, PT, R85, RZ, PT ;  /* 0x000000ff5500720c */ /* 0x000fe40003fa5270 */
[----:B---3--:R-:W-:Y:S01]  /*2650*/  CS2R R84, SRZ ;  /* 0x0000000000547805 */ /* 0x008fe2000001ff00 */
[----:B------:R-:W3:Y:S05]  /*2660*/  @!P6 LDG.E R83, desc[UR16][R4.64+0x100] ;  /* 0x000100100453e981 */ /* 0x000eea000c1e1900 */
[----:B------:R-:W3:Y:S04]  /*2670*/  @!P0 LDG.E R84, desc[UR16][R4.64+0x180] ;  /* 0x0001801004548981 */ /* 0x000ee8000c1e1900 */
[----:B------:R-:W3:Y:S04]  /*2680*/  @!P1 LDG.E R85, desc[UR16][R4.64+0x200] ;  /* 0x0002001004559981 */ /* 0x000ee8000c1e1900 */
[----:B------:R-:W3:Y:S04]  /*2690*/  @!P5 LDG.E R81, desc[UR16][R4.64+0x80] ;  /* 0x000080100451d981 */ /* 0x000ee8000c1e1900 */
[----:B------:R-:W3:Y:S04]  /*26a0*/  @!P2 LDG.E R88, desc[UR16][R4.64+0x280] ;  /* 0x000280100458a981 */ /* 0x000ee8000c1e1900 */
[----:B------:R-:W3:Y:S04]  /*26b0*/  @!P3 LDG.E R87, desc[UR16][R4.64+0x300] ;  /* 0x000300100457b981 */ /* 0x000ee8000c1e1900 */
[----:B------:R1:W3:Y:S01]  /*26c0*/  @!P4 LDG.E R90, desc[UR16][R4.64+0x380] ;  /* 0x00038010045ac981 */ /* 0x0002e2000c1e1900 */
[----:B----4-:R-:W-:-:S06]  /*26d0*/  FMUL.FTZ R89, R6, -1.4426950216293334961 ;  /* 0xbfb8aa3b06597820 */ /* 0x010fcc0000410000 */
[----:B------:R-:W4:Y:S01]  /*26e0*/  MUFU.EX2 R89, R89 ;  /* 0x0000005900597308 */ /* 0x000f220000000800 */
[----:B-----5:R-:W-:Y:S01]  /*26f0*/  FMUL.FTZ R91, R7, -1.4426950216293334961 ;  /* 0xbfb8aa3b075b7820 */ /* 0x020fe20000410000 */
[----:B0-----:R-:W-:Y:S01]  /*2700*/  FMUL.FTZ R94, R23, -1.4426950216293334961 ;  /* 0xbfb8aa3b175e7820 */ /* 0x001fe20000410000 */
[----:B------:R-:W-:Y:S02]  /*2710*/  FMUL.FTZ R93, R22, -1.4426950216293334961 ;  /* 0xbfb8aa3b165d7820 */ /* 0x000fe40000410000 */
[----:B------:R0:W5:Y:S04]  /*2720*/  MUFU.EX2 R92, R91 ;  /* 0x0000005b005c7308 */ /* 0x0001680000000800 */
[----:B------:R-:W5:Y:S01]  /*2730*/  MUFU.EX2 R94, R94 ;  /* 0x0000005e005e7308 */ /* 0x000f620000000800 */
[----:B----4-:R-:W-:-:S03]  /*2740*/  FADD.FTZ R89, R89, 1 ;  /* 0x3f80000059597421 */ /* 0x010fc60000010000 */
[----:B------:R-:W4:Y:S04]  /*2750*/  MUFU.EX2 R93, R93 ;  /* 0x0000005d005d7308 */ /* 0x000f280000000800 */
[----:B0-----:R-:W-:Y:S01]  /*2760*/  MUFU.RCP R91, R89 ;  /* 0x00000059005b7308 */ /* 0x001fe20000001000 */
[----:B-1----:R-:W-:Y:S01]  /*2770*/  FMUL.FTZ R97, R26, -1.4426950216293334961 ;  /* 0xbfb8aa3b1a617820 */ /* 0x002fe20000410000 */
[----:B------:R-:W-:Y:S01]  /*2780*/  FMUL.FTZ R98, R27, -1.4426950216293334961 ;  /* 0xbfb8aa3b1b627820 */ /* 0x000fe20000410000 */
[----:B------:R-:W-:Y:S01]  /*2790*/  FMUL.FTZ R96, R25, -1.4426950216293334961 ;  /* 0xbfb8aa3b19607820 */ /* 0x000fe20000410000 */
[----:B-----5:R-:W-:Y:S01]  /*27a0*/  FADD.FTZ R92, R92, 1 ;  /* 0x3f8000005c5c7421 */ /* 0x020fe20000010000 */
[----:B------:R-:W-:Y:S01]  /*27b0*/  FMUL.FTZ R95, R24, -1.4426950216293334961 ;  /* 0xbfb8aa3b185f7820 */ /* 0x000fe20000410000 */
[----:B------:R-:W-:-:S02]  /*27c0*/  FADD.FTZ R94, R94, 1 ;  /* 0x3f8000005e5e7421 */ /* 0x000fc40000010000 */
[----:B------:R0:W-:Y:S04]  /*27d0*/  MUFU.EX2 R5, R96 ;  /* 0x0000006000057308 */ /* 0x0001e80000000800 */
[----:B------:R-:W1:Y:S04]  /*27e0*/  MUFU.EX2 R97, R97 ;  /* 0x0000006100617308 */ /* 0x000e680000000800 */
[----:B------:R-:W5:Y:S01]  /*27f0*/  MUFU.EX2 R98, R98 ;  /* 0x0000006200627308 */ /* 0x000f620000000800 */
[----:B----4-:R-:W-:-:S03]  /*2800*/  FADD.FTZ R93, R93, 1 ;  /* 0x3f8000005d5d7421 */ /* 0x010fc60000010000 */
[----:B------:R4:W4:Y:S04]  /*2810*/  MUFU.EX2 R4, R95 ;  /* 0x0000005f00047308 */ /* 0x0009280000000800 */
[----:B------:R-:W-:Y:S08]  /*2820*/  MUFU.RCP R92, R92 ;  /* 0x0000005c005c7308 */ /* 0x000ff00000001000 */
[----:B0-----:R-:W0:Y:S01]  /*2830*/  MUFU.RCP R96, R94 ;  /* 0x0000005e00607308 */ /* 0x001e220000001000 */
[----:B-1----:R-:W-:Y:S01]  /*2840*/  FADD.FTZ R97, R97, 1 ;  /* 0x3f80000061617421 */ /* 0x002fe20000010000 */
[----:B-----5:R-:W-:-:S06]  /*2850*/  FADD.FTZ R99, R98, 1 ;  /* 0x3f80000062637421 */ /* 0x020fcc0000010000 */
[----:B----4-:R1:W4:Y:S01]  /*2860*/  MUFU.RCP R95, R93 ;  /* 0x0000005d005f7308 */ /* 0x0103220000001000 */
[----:B------:R-:W-:Y:S01]  /*2870*/  FADD.FTZ R4, R4, 1 ;  /* 0x3f80000004047421 */ /* 0x000fe20000010000 */
[----:B-1----:R-:W-:-:S06]  /*2880*/  FADD.FTZ R93, R5, 1 ;  /* 0x3f800000055d7421 */ /* 0x002fcc0000010000 */
[----:B------:R-:W1:Y:S01]  /*2890*/  MUFU.RCP R107, R97 ;  /* 0x00000061006b7308 */ /* 0x000e620000001000 */
[----:B0-----:R-:W-:-:S07]  /*28a0*/  FADD.FTZ R94, -R96, 1 ;  /* 0x3f800000605e7421 */ /* 0x001fce0000010100 */
[----:B------:R4:W-:Y:S08]  /*28b0*/  MUFU.RCP R100, R93 ;  /* 0x0000005d00647308 */ /* 0x0009f00000001000 */
[----:B------:R-:W-:Y:S01]  /*28c0*/  MUFU.RCP R102, R99 ;  /* 0x0000006300667308 */ /* 0x000fe20000001000 */
[----:B----4-:R-:W-:Y:S01]  /*28d0*/  FADD.FTZ R93, -R95, 1 ;  /* 0x3f8000005f5d7421 */ /* 0x010fe20000010100 */
[----:B------:R-:W-:-:S06]  /*28e0*/  FFMA.FTZ R98, R23, R94, 1 ;  /* 0x3f80000017627423 */ /* 0x000fcc000001005e */
[----:B------:R0:W4:Y:S01]  /*28f0*/  MUFU.RCP R101, R4 ;  /* 0x0000000400657308 */ /* 0x0001220000001000 */
[----:B------:R-:W-:Y:S01]  /*2900*/  FADD.FTZ R5, -R91, 1 ;  /* 0x3f8000005b057421 */ /* 0x000fe20000010100 */
[----:B0-----:R-:W-:Y:S01]  /*2910*/  FADD.FTZ R4, -R92, 1 ;  /* 0x3f8000005c047421 */ /* 0x001fe20000010100 */
[----:B------:R-:W-:Y:S02]  /*2920*/  FFMA.FTZ R97, R22, R93, 1 ;  /* 0x3f80000016617423 */ /* 0x000fe4000001005d */
[----:B------:R-:W-:Y:S01]  /*2930*/  FFMA.FTZ R5, R6, R5, 1 ;  /* 0x3f80000006057423 */ /* 0x000fe20000010005 */
[----:B-1----:R-:W-:-:S04]  /*2940*/  FADD.FTZ R105, -R107, 1 ;  /* 0x3f8000006b697421 */ /* 0x002fc80000010100 */
[----:B------:R-:W-:Y:S01]  /*2950*/  FFMA.FTZ R109, R26, R105, 1 ;  /* 0x3f8000001a6d7423 */ /* 0x000fe20000010069 */
[----:B----4-:R-:W-:Y:S01]  /*2960*/  FADD.FTZ R103, -R101, 1 ;  /* 0x3f80000065677421 */ /* 0x010fe20000010100 */
[----:B------:R-:W-:-:S03]  /*2970*/  ISETP.NE.AND P1, PT, R35, RZ, PT ;  /* 0x000000ff2300720c */ /* 0x000fc60003f25270 */
[----:B------:R-:W-:Y:S01]  /*2980*/  FFMA.FTZ R103, R24, R103, 1 ;  /* 0x3f80000018677423 */ /* 0x000fe20000010067 */
[----:B--2---:R-:W-:Y:S04]  /*2990*/  STS [R63], R86 ;  /* 0x000000563f007388 */ /* 0x004fe80000000800 */
[----:B---3--:R-:W-:Y:S04]  /*29a0*/  STS [R62+0x80], R81 ;  /* 0x000080513e007388 */ /* 0x008fe80000000800 */
[----:B------:R-:W-:Y:S04]  /*29b0*/  STS [R56+0x100], R83 ;  /* 0x0001005338007388 */ /* 0x000fe80000000800 */
[----:B------:R-:W-:Y:S04]  /*29c0*/  STS [R61+0x180], R84 ;  /* 0x000180543d007388 */ /* 0x000fe80000000800 */
[----:B------:R-:W-:Y:S04]  /*29d0*/  STS [R60+0x200], R85 ;  /* 0x000200553c007388 */ /* 0x000fe80000000800 */
[----:B------:R-:W-:Y:S04]  /*29e0*/  STS [R59+0x280], R88 ;  /* 0x000280583b007388 */ /* 0x000fe80000000800 */
[----:B------:R-:W-:Y:S04]  /*29f0*/  STS [R58+0x300], R87 ;  /* 0x000300573a007388 */ /* 0x000fe80000000800 */
[----:B------:R0:W-:Y:S01]  /*2a00*/  STS [R57+0x380], R90 ;  /* 0x0003805a39007388 */ /* 0x0001e20000000800 */
        /* <DEDUP_REMOVED lines=8> */
[----:B------:R-:W5:Y:S01]  /*2a90*/  LDS R88, [R64+0x1c] ;  /* 0x00001c0040587984 */ /* 0x000f620000000800 */
[----:B0-----:R-:W-:Y:S01]  /*2aa0*/  FFMA.FTZ R90, R7, R4, 1 ;  /* 0x3f800000075a7423 */ /* 0x001fe20000010004 */
[----:B-1----:R-:W-:Y:S01]  /*2ab0*/  FMUL.FTZ R4, R0, R81 ;  /* 0x0000005100047220 */ /* 0x002fe20000410000 */
[----:B--2---:R-:W-:-:S03]  /*2ac0*/  FMUL.FTZ R94, R8, R83 ;  /* 0x00000053085e7220 */ /* 0x004fc60000410000 */
[----:B------:R-:W-:Y:S01]  /*2ad0*/  FMUL.FTZ R4, R91, R4 ;  /* 0x000000045b047220 */ /* 0x000fe20000410000 */
[----:B---3--:R-:W-:Y:S01]  /*2ae0*/  FMUL.FTZ R93, R2, R89 ;  /* 0x00000059025d7220 */ /* 0x008fe20000410000 */
[----:B------:R-:W-:Y:S01]  /*2af0*/  FMUL.FTZ R94, R95, R94 ;  /* 0x0000005e5f5e7220 */ /* 0x000fe20000410000 */
[----:B----4-:R-:W-:Y:S02]  /*2b00*/  FMUL.FTZ R99, R9, R84 ;  /* 0x0000005409637220 */ /* 0x010fe40000410000 */
[----:B------:R-:W-:Y:S01]  /*2b10*/  FMUL.FTZ R93, R92, R93 ;  /* 0x0000005d5c5d7220 */ /* 0x000fe20000410000 */
[----:B------:R-:W-:Y:S01]  /*2b20*/  FMUL.FTZ R5, R4, R5 ;  /* 0x0000000504057220 */ /* 0x000fe20000410000 */
[----:B------:R-:W-:Y:S01]  /*2b30*/  BAR.SYNC.DEFER_BLOCKING 0x0 ;  /* 0x0000000000007b1d */ /* 0x000fe20000010000 */
[----:B------:R-:W-:Y:S01]  /*2b40*/  FMUL.FTZ R99, R96, R99 ;  /* 0x0000006360637220 */ /* 0x000fe20000410000 */
[----:B------:R-:W-:Y:S01]  /*2b50*/  FMUL.FTZ R97, R94, R97 ;  /* 0x000000615e617220 */ /* 0x000fe20000410000 */
[----:B------:R-:W-:Y:S01]  /*2b60*/  FADD.FTZ R4, -R100, 1 ;  /* 0x3f80000064047421 */ /* 0x000fe20000010100 */
[----:B------:R-:W-:Y:S01]  /*2b70*/  FADD.FTZ R94, -R102, 1 ;  /* 0x3f800000665e7421 */ /* 0x000fe20000010100 */
[----:B------:R-:W-:Y:S01]  /*2b80*/  FMUL.FTZ R93, R93, R90 ;  /* 0x0000005a5d5d7220 */ /* 0x000fe20000410000 */
[----:B------:R-:W-:Y:S01]  /*2b90*/  FMUL.FTZ R99, R99, R98 ;  /* 0x0000006263637220 */ /* 0x000fe20000410000 */
[----:B------:R-:W-:Y:S01]  /*2ba0*/  FFMA.FTZ R90, R25, R4, 1 ;  /* 0x3f800000195a7423 */ /* 0x000fe20000010004 */
        /* <DEDUP_REMOVED lines=46> */
[----:B------:R-:W-:-:S05]  /*2e90*/  ISETP.GE.AND P5, PT, R49, R90, PT ;  /* 0x0000005a3100720c */ /* 0x000fca0003fa6270 */
        /* <DEDUP_REMOVED lines=8> */
[----:B------:R-:W-:Y:S01]  /*2f20*/  @!P0 STG.E desc[UR16][R4.64+0x380], R115 ;  /* 0x0003807304008986 */ /* 0x000fe2000c101910 */
[----:B-1----:R-:W-:Y:S01]  /*2f30*/  UISETP.NE.U32.AND UP0, UPT, UR8, URZ, UPT ;  /* 0x000000ff0800728c */ /* 0x002fe2000bf05070 */
[----:B------:R-:W-:Y:S01]  /*2f40*/  ISETP.GE.AND P3, PT, R47, R90, PT ;  /* 0x0000005a2f00720c */ /* 0x000fe20003f66270 */
        /* <DEDUP_REMOVED lines=12> */
[----:B------:R0:W-:Y:S01]  /*3010*/  @!P3 STG.E desc[UR16][R4.64+0x180], R99 ;  /* 0x000180630400b986 */ /* 0x0001e2000c101910 */
[----:B------:R-:W-:Y:S01]  /*3020*/  FMUL.FTZ R25, R8, R22 ;  /* 0x0000001608197220 */ /* 0x000fe20000410000 */
[----:B------:R-:W-:Y:S01]  /*3030*/  FMUL.FTZ R9, R9, R96 ;  /* 0x0000006009097220 */ /* 0x000fe20000410000 */
[----:B------:R-:W-:Y:S01]  /*3040*/  FMUL.FTZ R27, R10, R24 ;  /* 0x000000180a1b7220 */ /* 0x000fe20000410000 */
[----:B------:R-:W-:Y:S01]  /*3050*/  FMUL.FTZ R11, R11, R100 ;  /* 0x000000640b0b7220 */ /* 0x000fe20000410000 */
[----:B------:R-:W-:Y:S01]  /*3060*/  FMUL.FTZ R111, R20, R26 ;  /* 0x0000001a146f7220 */ /* 0x000fe20000410000 */
[----:B------:R-:W-:Y:S01]  /*3070*/  FMUL.FTZ R21, R21, R102 ;  /* 0x0000006615157220 */ /* 0x000fe20000410000 */
[----:B0-----:R-:W-:Y:S01]  /*3080*/  FFMA.FTZ R99, R66, R23, R91 ;  /* 0x0000001742637223 */ /* 0x001fe2000001005b */
        /* <DEDUP_REMOVED lines=11> */
[----:B------:R-:W-:Y:S04]  /*3140*/  STS [R64], R81 ;  /* 0x0000005140007388 */ /* 0x000fe80000000800 */
[----:B------:R-:W-:Y:S04]  /*3150*/  STS [R64+0x4], R89 ;  /* 0x0000045940007388 */ /* 0x000fe80000000800 */
[----:B------:R-:W-:Y:S04]  /*3160*/  STS [R64+0x8], R83 ;  /* 0x0000085340007388 */ /* 0x000fe80000000800 */
[----:B------:R0:W-:Y:S04]  /*3170*/  STS [R64+0xc], R5 ;  /* 0x00000c0540007388 */ /* 0x0001e80000000800 */
[----:B------:R-:W-:Y:S04]  /*3180*/  STS [R64+0x10], R85 ;  /* 0x0000105540007388 */ /* 0x000fe80000000800 */
[----:B------:R-:W-:Y:S01]  /*3190*/  STS [R64+0x14], R91 ;  /* 0x0000145b40007388 */ /* 0x000fe20000000800 */
[----:B0-----:R-:W-:-:S03]  /*31a0*/  IMAD.WIDE.U32 R4, R100, UR18, R14 ;  /* 0x0000001264047c25 */ /* 0x001fc6000f8e000e */
[----:B------:R-:W-:Y:S01]  /*31b0*/  STS [R64+0x18], R87 ;  /* 0x0000185740007388 */ /* 0x000fe20000000800 */
[----:B------:R-:W-:-:S03]  /*31c0*/  IMAD R5, R101, UR18, R5 ;  /* 0x0000001265057c24 */ /* 0x000fc6000f8e0205 */
        /* <DEDUP_REMOVED lines=36> */
.L_x_15462:
[----:B------:R-:W1:Y:S01]  /*3410*/  LDCU UR4, c[0x0][0x38c] ;  /* 0x00007180ff0477ac */ /* 0x000e620008000800 */
[----:B------:R-:W-:Y:S01]  /*3420*/  FFMA.FTZ R0, R68, R25, R99 ;  /* 0x0000001944007223 */ /* 0x000fe20000010063 */
[----:B0-----:R-:W-:Y:S02]  /*3430*/  MOV R81, RZ ;  /* 0x000000ff00517202 */ /* 0x001fe40000000f00 */
[----:B------:R-:W-:Y:S02]  /*3440*/  CS2R R84, SRZ ;  /* 0x0000000000547805 */ /* 0x000fe4000001ff00 */
[----:B------:R-:W-:Y:S01]  /*3450*/  MOV R83, RZ ;  /* 0x000000ff00537202 */ /* 0x000fe20000000f00 */
[----:B------:R-:W-:Y:S01]  /*3460*/  FFMA.FTZ R5, R69, R9, R0 ;  /* 0x0000000945057223 */ /* 0x000fe20000010000 */
[----:B------:R-:W-:Y:S01]  /*3470*/  MOV R87, RZ ;  /* 0x000000ff00577202 */ /* 0x000fe20000000f00 */
[-C--:B------:R-:W-:Y:S01]  /*3480*/  FMUL.FTZ R95, R7, R28.reuse ;  /* 0x0000001c075f7220 */ /* 0x080fe20000410000 */
[----:B------:R-:W-:Y:S01]  /*3490*/  MOV R89, RZ ;  /* 0x000000ff00597202 */ /* 0x000fe20000000f00 */
[----:B------:R-:W-:Y:S01]  /*34a0*/  FFMA.FTZ R0, R70, R27, R5 ;  /* 0x0000001b46007223 */ /* 0x000fe20000010005 */
[----:B------:R-:W-:Y:S01]  /*34b0*/  MOV R91, RZ ;  /* 0x000000ff005b7202 */ /* 0x000fe20000000f00 */
[-C--:B------:R-:W-:Y:S01]  /*34c0*/  FMUL.FTZ R97, R23, R28.reuse ;  /* 0x0000001c17617220 */ /* 0x080fe20000410000 */
[----:B------:R-:W-:Y:S01]  /*34d0*/  MOV R93, RZ ;  /* 0x000000ff005d7202 */ /* 0x000fe20000000f00 */
[----:B------:R-:W-:Y:S01]  /*34e0*/  FFMA.FTZ R5, R71, R11, R0 ;  /* 0x0000000b47057223 */ /* 0x000fe20000010000 */
[-C--:B------:R-:W-:Y:S01]  /*34f0*/  FMUL.FTZ R99, R25, R28.reuse ;  /* 0x0000001c19637220 */ /* 0x080fe20000410000 */
[-C--:B------:R-:W-:Y:S01]  /*3500*/  FMUL.FTZ R101, R9, R28.reuse ;  /* 0x0000001c09657220 */ /* 0x080fe20000410000 */
[-C--:B------:R-:W-:Y:S01]  /*3510*/  FMUL.FTZ R103, R27, R28.reuse ;  /* 0x0000001c1b677220 */ /* 0x080fe20000410000 */
[----:B------:R-:W-:Y:S01]  /*3520*/  FFMA.FTZ R54, R72, R111, R5 ;  /* 0x0000006f48367223 */ /* 0x000fe20000010005 */
[----:B-1----:R-:W-:Y:S01]  /*3530*/  UISETP.GE.AND UP0, UPT, UR4, 0x1, UPT ;  /* 0x000000010400788c */ /* 0x002fe2000bf06270 */
        /* <DEDUP_REMOVED lines=9> */
[C---:B------:R-:W-:Y:S01]  /*35d0*/  ISETP.NE.AND P0, PT, R52.reuse, 0x1, PT ;  /* 0x000000013400780c */ /* 0x040fe20003f05270 */
[----:B------:R-:W-:Y:S01]  /*35e0*/  HFMA2 R81, -RZ, RZ, 0, 0 ;  /* 0x00000000ff517431 */ /* 0x000fe200000001ff */
        /* <DEDUP_REMOVED lines=8> */
[----:B------:R-:W-:Y:S01]  /*3670*/  LOP3.LUT R158, R14, 0x100, RZ, 0xc0, !PT ;  /* 0x000001000e9e7812 */ /* 0x000fe200078ec0ff */
[----:B------:R-:W-:Y:S01]  /*3680*/  FMUL.FTZ R102, R67, R74 ;  /* 0x0000004a43667220 */ /* 0x000fe20000410000 */
[----:B------:R-:W-:Y:S01]  /*3690*/  IADD3 R100, PT, PT, R52, -0x2, RZ ;  /* 0xfffffffe34647810 */ /* 0x000fe20007ffe0ff */
[----:B------:R-:W-:Y:S01]  /*36a0*/  FMUL.FTZ R104, R66, R75 ;  /* 0x0000004b42687220 */ /* 0x000fe20000410000 */
[----:B------:R-:W-:Y:S01]  /*36b0*/  FMUL.FTZ R106, R68, R76 ;  /* 0x0000004c446a7220 */ /* 0x000fe20000410000 */
[----:B------:R-:W2:Y:S01]  /*36c0*/  LDC.64 R24, c[0x0][0x440] ;  /* 0x00011000ff187b82 */ /* 0x000ea20000000a00 */
[----:B------:R-:W-:Y:S01]  /*36d0*/  FMUL.FTZ R108, R69, R78 ;  /* 0x0000004e456c7220 */ /* 0x000fe20000410000 */
[----:B------:R-:W-:Y:S01]  /*36e0*/  ISETP.EQ.AND P0, PT, R35, RZ, P0 ;  /* 0x000000ff2300720c */ /* 0x000fe20000702270 */
[----:B------:R-:W-:Y:S01]  /*36f0*/  FMUL.FTZ R110, R70, R77 ;  /* 0x0000004d466e7220 */ /* 0x000fe20000410000 */
[----:B------:R-:W-:Y:S01]  /*3700*/  FMUL.FTZ R111, R71, R80 ;  /* 0x00000050476f7220 */ /* 0x000fe20000410000 */
[----:B------:R-:W-:Y:S01]  /*3710*/  FMUL.FTZ R112, R72, R79 ;  /* 0x0000004f48707220 */ /* 0x000fe20000410000 */
[----:B------:R-:W-:Y:S01]  /*3720*/  FMUL.FTZ R113, R73, R82 ;  /* 0x0000005249717220 */ /* 0x000fe20000410000 */
[----:B------:R-:W-:Y:S01]  /*3730*/  LOP3.LUT R114, R114, 0x100, RZ, 0xc0, !PT ;  /* 0x0000010072727812 */ /* 0x000fe200078ec0ff */
[----:B------:R-:W3:Y:S01]  /*3740*/  LDC.64 R22, c[0x0][0x3a8] ;  /* 0x0000ea00ff167b82 */ /* 0x000ee20000000a00 */
[----:B------:R-:W4:Y:S01]  /*3750*/  LDCU UR8, c[0x0][0x394] ;  /* 0x00007280ff0877ac */ /* 0x000f220008000800 */
[----:B------:R-:W0:Y:S01]  /*3760*/  LDCU UR9, c[0x0][0x38c] ;  /* 0x00007180ff0977ac */ /* 0x000e220008000800 */
[----:B------:R-:W-:-:S05]  /*3770*/  UMOV UR4, URZ ;  /* 0x000000ff00047c82 */ /* 0x000fca0008000000 */
.L_x_15481:
        /* <DEDUP_REMOVED lines=15> */
[----:B------:R-:W3:Y:S04]  /*3870*/  LDG.E.64 R4, desc[UR16][R8.64] ;  /* 0x0000001008047981 */ /* 0x000ee8000c1e1b00 */
[----:B------:R0:W3:Y:S01]  /*3880*/  LDG.E.64 R6, desc[UR16][R10.64] ;  /* 0x000000100a067981 */ /* 0x0000e2000c1e1b00 */
[----:B------:R-:W1:Y:S01]  /*3890*/  S2UR UR7, SR_CgaCtaId ;  /* 0x00000000000779c3 */ /* 0x000e620000008800 */
[C---:B------:R-:W-:Y:S01]  /*38a0*/  ISETP.NE.AND P3, PT, R35.reuse, RZ, PT ;  /* 0x000000ff2300720c */ /* 0x040fe20003f65270 */
[----:B------:R-:W-:Y:S01]  /*38b0*/  UMOV UR6, 0x400 ;  /* 0x0000040000067882 */ /* 0x000fe20000000000 */
[----:B------:R-:W-:Y:S01]  /*38c0*/  ISETP.NE.AND P1, PT, R35, 0x1f, PT ;  /* 0x0000001f2300780c */ /* 0x000fe20003f25270 */
[----:B------:R-:W-:Y:S01]  /*38d0*/  BSSY.RECONVERGENT B0, `(.L_x_15464) ;  /* 0x0000067000007945 */ /* 0x000fe20003800200 */
[----:B-1----:R-:W-:Y:S01]  /*38e0*/  ULEA UR6, UR7, UR6, 0x18 ;  /* 0x0000000607067291 */ /* 0x002fe2000f8ec0ff */
[CC--:B--2---:R-:W-:Y:S01]  /*38f0*/  FMUL.FTZ R2, R21.reuse, R74.reuse ;  /* 0x0000004a15027220 */ /* 0x0c4fe20000410000 */
[----:B------:R-:W-:Y:S01]  /*3900*/  FMUL.FTZ R27, R20, 1.4426950216293334961 ;  /* 0x3fb8aa3b141b7820 */ /* 0x000fe20000410000 */
[C---:B------:R-:W-:Y:S01]  /*3910*/  FMUL.FTZ R115, R21.reuse, R75 ;  /* 0x0000004b15737220 */ /* 0x040fe20000410000 */
[----:B0-----:R-:W-:Y:S01]  /*3920*/  FMUL.FTZ R10, R21, R77 ;  /* 0x0000004d150a7220 */ /* 0x001fe20000410000 */
[----:B------:R-:W-:Y:S01]  /*3930*/  FMUL.RZ R116, R2, 0.15915493667125701904 ;  /* 0x3e22f98302747820 */ /* 0x000fe2000040c000 */
[----:B------:R-:W-:Y:S01]  /*3940*/  FMUL.FTZ R2, R27, R74 ;  /* 0x0000004a1b027220 */ /* 0x000fe20000410000 */
[----:B------:R-:W-:Y:S01]  /*3950*/  FMUL.RZ R120, R115, 0.15915493667125701904 ;  /* 0x3e22f98373787820 */ /* 0x000fe2000040c000 */
[-C--:B------:R-:W-:Y:S01]  /*3960*/  FMUL.FTZ R9, R21, R76.reuse ;  /* 0x0000004c15097220 */ /* 0x080fe20000410000 */
[----:B------:R-:W-:Y:S01]  /*3970*/  MUFU.SIN R121, R116 ;  /* 0x0000007400797308 */ /* 0x000fe20000000400 */
[----:B------:R-:W-:Y:S01]  /*3980*/  FMUL.RZ R122, R10, 0.15915493667125701904 ;  /* 0x3e22f9830a7a7820 */ /* 0x000fe2000040c000 */
[----:B------:R-:W-:Y:S01]  /*3990*/  FMUL.FTZ R8, R27, R75 ;  /* 0x0000004b1b087220 */ /* 0x000fe20000410000 */
[----:B------:R-:W-:Y:S01]  /*39a0*/  FMUL.RZ R11, R9, 0.15915493667125701904 ;  /* 0x3e22f983090b7820 */ /* 0x000fe2000040c000 */
[C---:B------:R-:W-:Y:S01]  /*39b0*/  FMUL.FTZ R9, R27.reuse, R76 ;  /* 0x0000004c1b097220 */ /* 0x040fe20000410000 */
        /* <DEDUP_REMOVED lines=14> */
[C---:B------:R-:W-:Y:S02]  /*3aa0*/  FMUL.FTZ R2, R21.reuse, R82 ;  /* 0x0000005215027220 */ /* 0x040fe40000410000 */
[----:B------:R-:W-:Y:S02]  /*3ab0*/  MUFU.SIN R119, R11 ;  /* 0x0000000b00777308 */ /* 0x000fe40000000400 */
[----:B------:R-:W-:Y:S01]  /*3ac0*/  FMUL.RZ R136, R2, 0.15915493667125701904 ;  /* 0x3e22f98302887820 */ /* 0x000fe2000040c000 */
[----:B---3--:R-:W-:Y:S01]  /*3ad0*/  FMUL.FTZ R2, R4, R7 ;  /* 0x0000000704027220 */ /* 0x008fe20000410000 */
[----:B0-----:R-:W-:-:S04]  /*3ae0*/  FMUL.FTZ R9, R21, R80 ;  /* 0x0000005015097220 */ /* 0x001fc80000410000 */
[----:B------:R0:W2:Y:S01]  /*3af0*/  MUFU.COS R123, R11 ;  /* 0x0000000b007b7308 */ /* 0x0000a20000000000 */
[----:B------:R-:W-:-:S07]  /*3b00*/  FMUL.RZ R9, R9, 0.15915493667125701904 ;  /* 0x3e22f98309097820 */ /* 0x000fce000040c000 */
[----:B------:R-:W1:Y:S01]  /*3b10*/  MUFU.EX2 R8, R8 ;  /* 0x0000000800087308 */ /* 0x000e620000000800 */
[----:B0-----:R-:W-:-:S03]  /*3b20*/  FMUL.FTZ R11, R27, R80 ;  /* 0x000000501b0b7220 */ /* 0x001fc60000410000 */
[----:B------:R-:W-:Y:S08]  /*3b30*/  MUFU.SIN R127, R116 ;  /* 0x00000074007f7308 */ /* 0x000ff00000000400 */
[----:B------:R0:W3:Y:S01]  /*3b40*/  MUFU.COS R129, R116 ;  /* 0x0000007400817308 */ /* 0x0000e20000000000 */
[C---:B-1----:R-:W-:Y:S01]  /*3b50*/  FMUL.FTZ R115, R8.reuse, R115 ;  /* 0x0000007308737220 */ /* 0x042fe20000410000 */
[----:B------:R-:W-:Y:S01]  /*3b60*/  FMUL.FTZ R117, R8, R117 ;  /* 0x0000007508757220 */ /* 0x000fe20000410000 */
[----:B------:R-:W-:-:S05]  /*3b70*/  FMUL.FTZ R8, R26, R125 ;  /* 0x0000007d1a087220 */ /* 0x000fca0000410000 */
[----:B------:R-:W1:Y:S01]  /*3b80*/  MUFU.COS R141, R9 ;  /* 0x00000009008d7308 */ /* 0x000e620000000000 */
[C---:B0-----:R-:W-:Y:S01]  /*3b90*/  FMUL.FTZ R116, R27.reuse, R79 ;  /* 0x0000004f1b747220 */ /* 0x041fe20000410000 */
[----:B------:R-:W-:-:S06]  /*3ba0*/  FMUL.FTZ R27, R27, R82 ;  /* 0x000000521b1b7220 */ /* 0x000fcc0000410000 */
[----:B------:R0:W1:Y:S04]  /*3bb0*/  MUFU.EX2 R126, R11 ;  /* 0x0000000b007e7308 */ /* 0x0000680000000800 */
[----:B------:R-:W5:Y:S01]  /*3bc0*/  MUFU.COS R145, R122 ;  /* 0x0000007a00917308 */ /* 0x000f620000000000 */
[----:B0-----:R-:W-:-:S07]  /*3bd0*/  FFMA.FTZ R11, R5, R6, R2 ;  /* 0x00000006050b7223 */ /* 0x001fce0000010002 */
[----:B------:R0:W4:Y:S01]  /*3be0*/  MUFU.SIN R139, R9 ;  /* 0x00000009008b7308 */ /* 0x0001220000000400 */
[-C--:B------:R-:W-:Y:S01]  /*3bf0*/  FMUL.FTZ R138, R88, -R11.reuse ;  /* 0x8000000b588a7220 */ /* 0x080fe20000410000 */
[-C--:B------:R-:W-:Y:S01]  /*3c00*/  FMUL.FTZ R140, R90, -R11.reuse ;  /* 0x8000000b5a8c7220 */ /* 0x080fe20000410000 */
[-C--:B------:R-:W-:Y:S01]  /*3c10*/  FMUL.FTZ R142, R92, -R11.reuse ;  /* 0x8000000b5c8e7220 */ /* 0x080fe20000410000 */
[-C--:B------:R-:W-:Y:S01]  /*3c20*/  FMUL.FTZ R144, R94, -R11.reuse ;  /* 0x8000000b5e907220 */ /* 0x080fe20000410000 */
[-C--:B------:R-:W-:Y:S01]  /*3c30*/  FMUL.FTZ R146, R96, -R11.reuse ;  /* 0x8000000b60927220 */ /* 0x080fe20000410000 */
[----:B------:R-:W-:Y:S02]  /*3c40*/  FMUL.FTZ R150, R98, -R11 ;  /* 0x8000000b62967220 */ /* 0x000fe40000410000 */
[----:B------:R-:W4:Y:S01]  /*3c50*/  MUFU.SIN R143, R122 ;  /* 0x0000007a008f7308 */ /* 0x000f220000000400 */
        /* <DEDUP_REMOVED lines=15> */
[C---:B---3--:R-:W-:Y:S01]  /*3d50*/  FMUL.FTZ R116, R118.reuse, R123 ;  /* 0x0000007b76747220 */ /* 0x048fe20000410000 */
[----:B------:R-:W-:Y:S01]  /*3d60*/  FMUL.FTZ R118, R118, R119 ;  /* 0x0000007776767220 */ /* 0x000fe20000410000 */
[C---:B------:R-:W-:Y:S01]  /*3d70*/  FMUL.FTZ R119, R120.reuse, R129 ;  /* 0x0000008178777220 */ /* 0x040fe20000410000 */
[----:B------:R-:W-:Y:S01]  /*3d80*/  FMUL.FTZ R120, R120, R127 ;  /* 0x0000007f78787220 */ /* 0x000fe20000410000 */
[----:B-1----:R-:W-:Y:S01]  /*3d90*/  FMUL.FTZ R123, R126, R141 ;  /* 0x0000008d7e7b7220 */ /* 0x002fe20000410000 */
[----:B-----5:R-:W-:Y:S01]  /*3da0*/  FMUL.FTZ R127, R128, R145 ;  /* 0x00000091807f7220 */ /* 0x020fe20000410000 */
[----:B----4-:R-:W-:Y:S01]  /*3db0*/  FMUL.FTZ R126, R126, R139 ;  /* 0x0000008b7e7e7220 */ /* 0x010fe20000410000 */
        /* <DEDUP_REMOVED lines=23> */
.L_x_15465:
[----:B------:R0:W1:Y:S02]  /*3f30*/  LDS.64 R10, [R154+UR5+0x1888] ;  /* 0x001888059a0a7984 */ /* 0x0000640008000a00 */
.L_x_15466:
[----:B------:R-:W-:Y:S05]  /*3f40*/  BSYNC.RECONVERGENT B0 ;  /* 0x0000000000007941 */ /* 0x000fea0003800200 */
.L_x_15464:
[----:B------:R-:W4:Y:S01]  /*3f50*/  @P0 LDC R5, c[0x0][0x38c] ;  /* 0x0000e300ff050b82 */ /* 0x000f220000000800 */
[----:B------:R-:W-:Y:S01]  /*3f60*/  CS2R R26, SRZ ;  /* 0x00000000001a7805 */ /* 0x000fe2000001ff00 */
[----:B----4-:R-:W-:-:S04]  /*3f70*/  @P0 IMAD R5, R100, R5, UR4 ;  /* 0x0000000464050e24 */ /* 0x010fc8000f8e0205 */
[----:B------:R-:W-:-:S05]  /*3f80*/  @P0 IMAD.WIDE R4, R5, 0x10, R18 ;  /* 0x0000001005040825 */ /* 0x000fca00078e0212 */
[----:B------:R4:W5:Y:S01]  /*3f90*/  @P0 LDG.E.64 R26, desc[UR16][R4.64+0x8] ;  /* 0x00000810041a0981 */ /* 0x000962000c1e1b00 */
[CC--:B--2---:R-:W-:Y:S01]  /*3fa0*/  FMUL.FTZ R2, R102.reuse, R117.reuse ;  /* 0x0000007566027220 */ /* 0x0c4fe20000410000 */
        /* <DEDUP_REMOVED lines=9> */
[----:B----4-:R-:W-:Y:S01]  /*4040*/  FMUL.FTZ R5, R9, R117 ;  /* 0x0000007509057220 */ /* 0x010fe20000410000 */
        /* <DEDUP_REMOVED lines=72> */
[----:B------:R-:W4:Y:S01]  /*44d0*/  SHFL.UP PT, R152, R149, 0x1, RZ ;  /* 0x0420000095987989 */ /* 0x000f2200000e00ff */
[----:B------:R-:W-:-:S03]  /*44e0*/  FMUL.FTZ R166, R128, R153 ;  /* 0x0000009980a67220 */ /* 0x000fc60000410000 */
[----:B------:R-:W0:Y:S04]  /*44f0*/  SHFL.UP PT, R6, R147, 0x1, RZ ;  /* 0x0420000093067989 */ /* 0x000e2800000e00ff */
[----:B------:R-:W3:Y:S01]  /*4500*/  SHFL.UP PT, R4, R151, 0x1, RZ ;  /* 0x0420000097047989 */ /* 0x000ee200000e00ff */
[-C--:B--2---:R-:W-:Y:S01]  /*4510*/  FMUL.FTZ R164, R151, R160.reuse ;  /* 0x000000a097a47220 */ /* 0x084fe20000410000 */
[----:B------:R-:W-:-:S03]  /*4520*/  FMUL.FTZ R162, R147, R160 ;  /* 0x000000a093a27220 */ /* 0x000fc60000410000 */
[-C--:B----4-:R-:W-:Y:S01]  /*4530*/  FFMA.FTZ R5, R147, R152.reuse, R164 ;  /* 0x0000009893057223 */ /* 0x090fe200000100a4 */
        /* <DEDUP_REMOVED lines=20> */
[-C--:B----4-:R-:W-:Y:S01]  /*4680*/  @P1 FFMA.FTZ R151, R151, R4.reuse, -R5 ;  /* 0x0000000497971223 */ /* 0x090fe20000010805 */
        /* <DEDUP_REMOVED lines=118> */
[----:B------:R-:W4:Y:S04]  /*4df0*/  SHFL.UP PT, R149, R149, 0x1, RZ ;  /* 0x0420000095957989 */ /* 0x000f2800000e00ff */
[----:B------:R-:W0:Y:S04]  /*4e00*/  SHFL.UP PT, R2, R2, 0x1, RZ ;  /* 0x0420000002027989 */ /* 0x000e2800000e00ff */
[----:B-----5:R5:W0:Y:S04]  /*4e10*/  SHFL.IDX PT, R160, R26, RZ, 0x1f ;  /* 0x00001fff1aa07589 */ /* 0x020a2800000e0000 */
[----:B------:R1:W0:Y:S01]  /*4e20*/  SHFL.IDX PT, R162, R27, RZ, 0x1f ;  /* 0x00001fff1ba27589 */ /* 0x00022200000e0000 */
[----:B-----5:R-:W-:Y:S01]  /*4e30*/  FADD.FTZ R26, R134, R155 ;  /* 0x0000009b861a7221 */ /* 0x020fe20000010000 */
[----:B-1----:R-:W-:-:S04]  /*4e40*/  FADD.FTZ R27, R129, R166 ;  /* 0x000000a6811b7221 */ /* 0x002fc80000010000 */
[----:B------:R1:W0:Y:S04]  /*4e50*/  SHFL.DOWN PT, R168, R26, 0x1, 0x1f ;  /* 0x08201f001aa87f89 */ /* 0x00022800000e0000 */
[----:B------:R1:W0:Y:S01]  /*4e60*/  SHFL.DOWN PT, R159, R27, 0x1, 0x1f ;  /* 0x08201f001b9f7f89 */ /* 0x00022200000e0000 */
[----:B--234-:R-:W-:Y:S05]  /*4e70*/  @!P6 BRA `(.L_x_15468) ;  /* 0x000000000028e947 */ /* 0x01cfea0003800000 */
        /* <DEDUP_REMOVED lines=8> */
[----:B-1----:R-:W-:Y:S01]  /*4f00*/  FADD.FTZ R27, R27, R166 ;  /* 0x000000a61b1b7221 */ /* 0x002fe20000010000 */
[----:B------:R-:W-:-:S07]  /*4f10*/  FADD.FTZ R26, R26, R157 ;  /* 0x0000009d1a1a7221 */ /* 0x000fce0000010000 */
.L_x_15468:
[----:B------:R-:W-:Y:S05]  /*4f20*/  BSYNC.RECONVERGENT B0 ;  /* 0x0000000000007941 */ /* 0x000fea0003800200 */
.L_x_15467:
[----:B------:R-:W2:Y:S01]  /*4f30*/  @!P4 LDS.128 R4, [UR7+0x1980] ;  /* 0x00198007ff04c984 */ /* 0x000ea20008000c00 */
[----:B------:R-:W-:Y:S03]  /*4f40*/  BSSY.RECONVERGENT B0, `(.L_x_15469) ;  /* 0x0000010000007945 */ /* 0x000fe60003800200 */
[----:B0-----:R0:W3:Y:S04]  /*4f50*/  SHFL.DOWN PT, R170, R152, 0x2, 0x1f ;  /* 0x08401f0098aa7f89 */ /* 0x0010e800000e0000 */
[----:B------:R0:W4:Y:S04]  /*4f60*/  SHFL.DOWN PT, R164, R153, 0x2, 0x1f ;  /* 0x08401f0099a47f89 */ /* 0x00012800000e0000 */
[----:B------:R0:W0:Y:S04]  /*4f70*/  SHFL.DOWN PT, R159, R27, 0x2, 0x1f ;  /* 0x08401f001b9f7f89 */ /* 0x00002800000e0000 */
[----:B------:R0:W0:Y:S01]  /*4f80*/  SHFL.DOWN PT, R168, R26, 0x2, 0x1f ;  /* 0x08401f001aa87f89 */ /* 0x00002200000e0000 */
[----:B------:R-:W-:Y:S05]  /*4f90*/  @P1 BRA `(.L_x_15470) ;  /* 0x0000000000281947 */ /* 0x000fea0003800000 */
[CC--:B0-----:R-:W-:Y:S01]  /*4fa0*/  FMUL.FTZ R157, R153.reuse, R168.reuse ;  /* 0x000000a8999d7220 */ /* 0x0c1fe20000410000 */
[C---:B------:R-:W-:Y:S01]  /*4fb0*/  FMUL.FTZ R168, R152.reuse, R168 ;  /* 0x000000a898a87220 */ /* 0x040fe20000410000 */
[CC--:B----4-:R-:W-:Y:S01]  /*4fc0*/  FMUL.FTZ R155, R153.reuse, R164.reuse ;  /* 0x000000a4999b7220 */ /* 0x0d0fe20000410000 */
[C---:B------:R-:W-:Y:S01]  /*4fd0*/  FMUL.FTZ R164, R152.reuse, R164 ;  /* 0x000000a498a47220 */ /* 0x040fe20000410000 */
[CC--:B------:R-:W-:Y:S01]  /*4fe0*/  FFMA.FTZ R166, R152.reuse, R159.reuse, -R157 ;  /* 0x0000009f98a67223 */ /* 0x0c0fe2000001089d */
[C---:B------:R-:W-:Y:S01]  /*4ff0*/  FFMA.FTZ R157, R153.reuse, R159, R168 ;  /* 0x0000009f999d7223 */ /* 0x040fe200000100a8 */
[-C--:B---3--:R-:W-:Y:S01]  /*5000*/  FFMA.FTZ R152, R152, R170.reuse, -R155 ;  /* 0x000000aa98987223 */ /* 0x088fe2000001089b */
[----:B------:R-:W-:Y:S01]  /*5010*/  FFMA.FTZ R153, R153, R170, R164 ;  /* 0x000000aa99997223 */ /* 0x000fe200000100a4 */
[----:B-1----:R-:W-:Y:S01]  /*5020*/  FADD.FTZ R27, R27, R166 ;  /* 0x000000a61b1b7221 */ /* 0x002fe20000010000 */
[----:B------:R-:W-:-:S07]  /*5030*/  FADD.FTZ R26, R26, R157 ;  /* 0x0000009d1a1a7221 */ /* 0x000fce0000010000 */
.L_x_15470:
[----:B------:R-:W-:Y:S05]  /*5040*/  BSYNC.RECONVERGENT B0 ;  /* 0x0000000000007941 */ /* 0x000fea0003800200 */
.L_x_15469:
[----:B---3--:R3:W1:Y:S01]  /*5050*/  SHFL.DOWN PT, R170, R152, 0x4, 0x1f ;  /* 0x08801f0098aa7f89 */ /* 0x00866200000e0000 */
[----:B------:R-:W-:Y:S03]  /*5060*/  BSSY.RECONVERGENT B0, `(.L_x_15471) ;  /* 0x000000f000007945 */ /* 0x000fe60003800200 */
[----:B----4-:R3:W4:Y:S04]  /*5070*/  SHFL.DOWN PT, R164, R153, 0x4, 0x1f ;  /* 0x08801f0099a47f89 */ /* 0x01072800000e0000 */
[----:B0-----:R3:W0:Y:S04]  /*5080*/  SHFL.DOWN PT, R159, R27, 0x4, 0x1f ;  /* 0x08801f001b9f7f89 */ /* 0x00162800000e0000 */
        /* <DEDUP_REMOVED lines=8> */
[-C--:B-1-3--:R-:W-:Y:S01]  /*5110*/  FFMA.FTZ R152, R152, R170.reuse, -R155 ;  /* 0x000000aa98987223 */ /* 0x08afe2000001089b */
[----:B------:R-:W-:Y:S01]  /*5120*/  FFMA.FTZ R153, R153, R170, R164 ;  /* 0x000000aa99997223 */ /* 0x000fe200000100a4 */
[----:B------:R-:W-:Y:S01]  /*5130*/  FADD.FTZ R27, R27, R166 ;  /* 0x000000a61b1b7221 */ /* 0x000fe20000010000 */
[----:B------:R-:W-:-:S07]  /*5140*/  FADD.FTZ R26, R26, R157 ;  /* 0x0000009d1a1a7221 */ /* 0x000fce0000010000 */
.L_x_15472:
[----:B------:R-:W-:Y:S05]  /*5150*/  BSYNC.RECONVERGENT B0 ;  /* 0x0000000000007941 */ /* 0x000fea0003800200 */
.L_x_15471:
[----:B-1----:R1:W1:Y:S01]  /*5160*/  SHFL.DOWN PT, R170, R152, 0x8, 0x1f ;  /* 0x09001f0098aa7f89 */ /* 0x00226200000e0000 */
[----:B------:R-:W-:Y:S03]  /*5170*/  BSSY.RECONVERGENT B0, `(.L_x_15473) ;  /* 0x000000f000007945 */ /* 0x000fe60003800200 */
[----:B----4-:R4:W1:Y:S04]  /*5180*/  SHFL.DOWN PT, R164, R153, 0x8, 0x1f ;  /* 0x09001f0099a47f89 */ /* 0x01086800000e0000 */
        /* <DEDUP_REMOVED lines=9> */
[-C--:B---3--:R-:W-:Y:S01]  /*5220*/  FFMA.FTZ R152, R152, R170.reuse, -R155 ;  /* 0x000000aa98987223 */ /* 0x088fe2000001089b */
[----:B----4-:R-:W-:Y:S01]  /*5230*/  FFMA.FTZ R153, R153, R170, R164 ;  /* 0x000000aa99997223 */ /* 0x010fe200000100a4 */
[----:B------:R-:W-:Y:S01]  /*5240*/  FADD.FTZ R27, R27, R166 ;  /* 0x000000a61b1b7221 */ /* 0x000fe20000010000 */
[----:B------:R-:W-:-:S07]  /*5250*/  FADD.FTZ R26, R26, R157 ;  /* 0x0000009d1a1a7221 */ /* 0x000fce0000010000 */
.L_x_15474:
[----:B------:R-:W-:Y:S05]  /*5260*/  BSYNC.RECONVERGENT B0 ;  /* 0x0000000000007941 */ /* 0x000fea0003800200 */
.L_x_15473:
        /* <DEDUP_REMOVED lines=16> */
.L_x_15476:
[----:B------:R-:W-:Y:S05]  /*5370*/  BSYNC.RECONVERGENT B0 ;  /* 0x0000000000007941 */ /* 0x000fea0003800200 */
.L_x_15475:
[----:B------:R-:W-:Y:S01]  /*5380*/  SHFL.DOWN PT, R161, R153, 0x1, 0x1f ;  /* 0x08201f0099a17f89 */ /* 0x000fe200000e0000 */
[C---:B------:R-:W-:Y:S01]  /*5390*/  ISETP.NE.AND P1, PT, R35.reuse, 0x1f, PT ;  /* 0x0000001f2300780c */ /* 0x040fe20003f25270 */
[----:B------:R-:W-:Y:S01]  /*53a0*/  BSSY.RECONVERGENT B0, `(.L_x_15477) ;  /* 0x0000141000007945 */ /* 0x000fe20003800200 */
[----:B------:R-:W-:Y:S01]  /*53b0*/  ISETP.NE.AND P2, PT, R35, RZ, PT ;  /* 0x000000ff2300720c */ /* 0x000fe20003f45270 */
[----:B--2---:R-:W2:Y:S01]  /*53c0*/  SHFL.IDX PT, R157, R7, RZ, 0x1f ;  /* 0x00001fff079d7589 */ /* 0x004ea200000e0000 */
[----:B------:R-:W-:-:S03]  /*53d0*/  ISETP.GT.AND P3, PT, R65, 0xf, PT ;  /* 0x0000000f4100780c */ /* 0x000fc60003f64270 */
[----:B0-----:R-:W0:Y:S04]  /*53e0*/  SHFL.DOWN PT, R159, R152, 0x1, 0x1f ;  /* 0x08201f00989f7f89 */ /* 0x001e2800000e0000 */
[----:B------:R-:W5:Y:S04]  /*53f0*/  SHFL.IDX PT, R155, R6, RZ, 0x1f ;  /* 0x00001fff069b7589 */ /* 0x000f6800000e0000 */
[----:B------:R-:W5:Y:S04]  /*5400*/  SHFL.DOWN PT, R163, R27, 0x1, 0x1f ;  /* 0x08201f001ba37f89 */ /* 0x000f6800000e0000 */
[----:B------:R-:W5:Y:S04]  /*5410*/  SHFL.DOWN PT, R165, R26, 0x1, 0x1f ;  /* 0x08201f001aa57f89 */ /* 0x000f6800000e0000 */
[----:B-1-34-:R-:W1:Y:S01]  /*5420*/  SHFL.IDX PT, R153, R153, RZ, 0x1f ;  /* 0x00001fff99997589 */ /* 0x01ae6200000e0000 */
[----:B--2---:R-:W-:-:S03]  /*5430*/  @P1 FMUL.FTZ R164, R161, R157 ;  /* 0x0000009da1a41220 */ /* 0x004fc60000410000 */
[----:B------:R-:W-:Y:S01]  /*5440*/  SHFL.IDX PT, R152, R152, RZ, 0x1f ;  /* 0x00001fff98987589 */ /* 0x000fe200000e0000 */
[----:B0-----:R-:W-:-:S03]  /*5450*/  @P1 FMUL.FTZ R166, R159, R157 ;  /* 0x0000009d9fa61220 */ /* 0x001fc60000410000 */
[----:B------:R-:W-:Y:S01]  /*5460*/  SHFL.IDX PT, R27, R27, RZ, 0x1f ;  /* 0x00001fff1b1b7589 */ /* 0x000fe200000e0000 */
[-C--:B-----5:R-:W-:Y:S01]  /*5470*/  @P1 FFMA.FTZ R164, R159, R155.reuse, -R164 ;  /* 0x0000009b9fa41223 */ /* 0x0a0fe200000108a4 */
        /* <DEDUP_REMOVED lines=71> */
[----:B------:R-:W-:Y:S01]  /*58f0*/  FMUL.FTZ R124, R124, R167 ;  /* 0x000000a77c7c7220 */ /* 0x000fe20000410000 */
        /* <DEDUP_REMOVED lines=20> */
[-C--:B------:R-:W-:Y:S01]  /*5a40*/  FMUL.FTZ R117, R117, R116.reuse ;  /* 0x0000007475757220 */ /* 0x080fe20000410000 */
[CC--:B------:R-:W-:Y:S01]  /*5a50*/  FMUL.FTZ R8, R128.reuse, R135.reuse ;  /* 0x0000008780087220 */ /* 0x0c0fe20000410000 */
        /* <DEDUP_REMOVED lines=8> */
[-C--:B------:R-:W-:Y:S01]  /*5ae0*/  FMUL.FTZ R115, R129, R74.reuse ;  /* 0x0000004a81737220 */ /* 0x080fe20000410000 */
        /* <DEDUP_REMOVED lines=54> */
[-C--:B------:R-:W-:Y:S01]  /*5e50*/  FMUL.FTZ R160, R144, R80.reuse ;  /* 0x0000005090a07220 */ /* 0x080fe20000410000 */
[----:B------:R-:W-:Y:S01]  /*5e60*/  FFMA.FTZ R9, R86, -R143, R9 ;  /* 0x8000008f56097223 */ /* 0x000fe20000010009 */
[----:B------:R-:W-:Y:S01]  /*5e70*/  FADD.FTZ R10, R10, R127 ;  /* 0x0000007f0a0a7221 */ /* 0x000fe20000010000 */
[----:B------:R-:W-:Y:S01]  /*5e80*/  FADD.FTZ R170, R113, R8 ;  /* 0x0000000871aa7221 */ /* 0x000fe20000010000 */
[----:B------:R-:W-:Y:S01]  /*5e90*/  FMUL.FTZ R8, R147, R80 ;  /* 0x0000005093087220 */ /* 0x000fe20000410000 */
[----:B------:R-:W-:Y:S01]  /*5ea0*/  FMUL.FTZ R127, R135, R160 ;  /* 0x000000a0877f7220 */ /* 0x000fe20000410000 */
        /* <DEDUP_REMOVED lines=144> */
.L_x_15478:
[----:B------:R-:W-:Y:S05]  /*67b0*/  BSYNC.RECONVERGENT B0 ;  /* 0x0000000000007941 */ /* 0x000fea0003800200 */
.L_x_15477:
        /* <DEDUP_REMOVED lines=34> */
.L_x_15480:
[----:B------:R-:W-:Y:S05]  /*69e0*/  BSYNC.RECONVERGENT B0 ;  /* 0x0000000000007941 */ /* 0x000fea0003800200 */
.L_x_15479:
[----:B------:R-:W-:-:S04]  /*69f0*/  UIADD3 UR4, UPT, UPT, UR4, 0x1, URZ ;  /* 0x0000000104047890 */ /* 0x000fc8000fffe0ff */
[----:B------:R-:W-:-:S09]  /*6a00*/  UISETP.GE.AND UP0, UPT, UR4, UR9, UPT ;  /* 0x000000090400728c */ /* 0x000fd2000bf06270 */
[----:B------:R-:W-:Y:S05]  /*6a10*/  BRA.U !UP0, `(.L_x_15481) ;  /* 0xffffffcd08587547 */ /* 0x000fea000b83ffff */
.L_x_15463:
[----:B------:R-:W-:Y:S01]  /*6a20*/  BAR.SYNC.DEFER_BLOCKING 0x0 ;  /* 0x0000000000007b1d */ /* 0x000fe20000010000 */
[-C--:B------:R-:W-:Y:S01]  /*6a30*/  ISETP.GE.AND P6, PT, R42, R55.reuse, PT ;  /* 0x000000372a00720c */ /* 0x080fe20003fc6270 */
[----:B------:R-:W-:Y:S01]  /*6a40*/  HFMA2 R0, -RZ, RZ, 0, 0 ;  /* 0x00000000ff007431 */ /* 0x000fe200000001ff */
[-C--:B------:R-:W-:Y:S02]  /*6a50*/  ISETP.GE.AND P0, PT, R45, R55.reuse, PT ;  /* 0x000000372d00720c */ /* 0x080fe40003f06270 */
[----:B------:R-:W-:Y:S02]  /*6a60*/  CS2R R4, SRZ ;  /* 0x0000000000047805 */ /* 0x000fe4000001ff00 */
[-C--:B------:R-:W-:Y:S02]  /*6a70*/  ISETP.GE.AND P2, PT, R46, R55.reuse, PT ;  /* 0x000000372e00720c */ /* 0x080fe40003f46270 */
[-C--:B------:R-:W-:Y:S02]  /*6a80*/  ISETP.GE.AND P3, PT, R47, R55.reuse, PT ;  /* 0x000000372f00720c */ /* 0x080fe40003f66270 */
[----:B------:R-:W-:-:S02]  /*6a90*/  ISETP.GE.AND P4, PT, R48, R55, PT ;  /* 0x000000373000720c */ /* 0x000fc40003f86270 */
[-C--:B------:R-:W-:Y:S02]  /*6aa0*/  ISETP.GE.AND P5, PT, R49, R55.reuse, PT ;  /* 0x000000373100720c */ /* 0x080fe40003fa6270 */
[----:B------:R-:W-:Y:S02]  /*6ab0*/  CS2R R6, SRZ ;  /* 0x0000000000067805 */ /* 0x000fe4000001ff00 */
[----:B------:R-:W-:Y:S01]  /*6ac0*/  MOV R2, RZ ;  /* 0x000000ff00027202 */ /* 0x000fe20000000f00 */
[----:B01----:R-:W-:Y:S01]  /*6ad0*/  HFMA2 R9, -RZ, RZ, 0, 0 ;  /* 0x00000000ff097431 */ /* 0x003fe200000001ff */
[----:B------:R-:W-:Y:S01]  /*6ae0*/  MOV R11, RZ ;  /* 0x000000ff000b7202 */ /* 0x000fe20000000f00 */
[----:B------:R-:W0:Y:S01]  /*6af0*/  LDC.64 R68, c[0x0][0x4f8] ;  /* 0x00013e00ff447b82 */ /* 0x000e220000000a00 */
[----:B------:R-:W1:Y:S01]  /*6b00*/  LDCU.64 UR8, c[0x0][0x500] ;  /* 0x0000a000ff0877ac */ /* 0x000e620008000a00 */
[----:B------:R-:W-:Y:S01]  /*6b10*/  HFMA2 R15, -RZ, RZ, 0, 0 ;  /* 0x00000000ff0f7431 */ /* 0x000fe200000001ff */
[----:B------:R-:W3:Y:S01]  /*6b20*/  LDCU.64 UR10, c[0x0][0x550] ;  /* 0x0000aa00ff0a77ac */ /* 0x000ee20008000a00 */
[----:B------:R-:W4:Y:S01]  /*6b30*/  @!P6 LDG.E R0, desc[UR16][R12.64] ;  /* 0x000000100c00e981 */ /* 0x000f22000c1e1900 */
[----:B------:R-:W-:-:S03]  /*6b40*/  ISETP.GE.AND P6, PT, R50, R55, PT ;  /* 0x000000373200720c */ /* 0x000fc60003fc6270 */
[----:B------:R-:W5:Y:S01]  /*6b50*/  @!P0 LDG.E R5, desc[UR16][R12.64+0x80] ;  /* 0x000080100c058981 */ /* 0x000f62000c1e1900 */
[----:B------:R-:W-:-:S03]  /*6b60*/  ISETP.GE.AND P0, PT, R39, R55, PT ;  /* 0x000000372700720c */ /* 0x000fc60003f06270 */
[----:B------:R-:W2:Y:S04]  /*6b70*/  @!P2 LDG.E R7, desc[UR16][R12.64+0x100] ;  /* 0x000100100c07a981 */ /* 0x000ea8000c1e1900 */
[----:B------:R-:W3:Y:S04]  /*6b80*/  @!P3 LDG.E R2, desc[UR16][R12.64+0x180] ;  /* 0x000180100c02b981 */ /* 0x000ee8000c1e1900 */
[----:B------:R-:W3:Y:S04]  /*6b90*/  @!P4 LDG.E R9, desc[UR16][R12.64+0x200] ;  /* 0x000200100c09c981 */ /* 0x000ee8000c1e1900 */
[----:B------:R-:W3:Y:S04]  /*6ba0*/  @!P5 LDG.E R4, desc[UR16][R12.64+0x280] ;  /* 0x000280100c04d981 */ /* 0x000ee8000c1e1900 */
[----:B------:R-:W3:Y:S04]  /*6bb0*/  @!P6 LDG.E R11, desc[UR16][R12.64+0x300] ;  /* 0x000300100c0be981 */ /* 0x000ee8000c1e1900 */
[----:B------:R-:W3:Y:S04]  /*6bc0*/  @!P0 LDG.E R6, desc[UR16][R12.64+0x380] ;  /* 0x000380100c068981 */ /* 0x000ee8000c1e1900 */
[----:B----4-:R-:W-:Y:S04]  /*6bd0*/  STS [R63], R0 ;  /* 0x000000003f007388 */ /* 0x010fe80000000800 */
[----:B-----5:R-:W-:Y:S04]  /*6be0*/  STS [R62+0x80], R5 ;  /* 0x000080053e007388 */ /* 0x020fe80000000800 */
[----:B--2---:R-:W-:Y:S04]  /*6bf0*/  STS [R56+0x100], R7 ;  /* 0x0001000738007388 */ /* 0x004fe80000000800 */
[----:B---3--:R-:W-:Y:S04]  /*6c00*/  STS [R61+0x180], R2 ;  /* 0x000180023d007388 */ /* 0x008fe80000000800 */
        /* <DEDUP_REMOVED lines=9> */
[----:B------:R-:W1:Y:S04]  /*6ca0*/  LDS R4, [R64+0x10] ;  /* 0x0000100040047984 */ /* 0x000e680000000800 */
[----:B------:R-:W0:Y:S01]  /*6cb0*/  LDS R6, [R64+0x14] ;  /* 0x0000140040067984 */ /* 0x000e220000000800 */
[--C-:B--2---:R-:W-:Y:S01]  /*6cc0*/  FADD.FTZ R8, R8, R29.reuse ;  /* 0x0000001d08087221 */ /* 0x104fe20000010000 */
[----:B---3--:R-:W-:-:S04]  /*6cd0*/  FADD.FTZ R10, R10, R29 ;  /* 0x0000001d0a0a7221 */ /* 0x008fc80000010000 */
[----:B------:R-:W-:Y:S01]  /*6ce0*/  FSETP.GTU.FTZ.AND P0, PT, R8, 20, PT ;  /* 0x41a000000800780b */ /* 0x000fe20003f1c000 */
[--C-:B----4-:R-:W-:Y:S01]  /*6cf0*/  FADD.FTZ R0, R0, R29.reuse ;  /* 0x0000001d00007221 */ /* 0x110fe20000010000 */
[----:B------:R-:W-:Y:S01]  /*6d00*/  FSETP.GTU.FTZ.AND P2, PT, R10, 20, PT ;  /* 0x41a000000a00780b */ /* 0x000fe20003f5c000 */
[----:B-----5:R-:W-:-:S03]  /*6d10*/  FADD.FTZ R2, R2, R29 ;  /* 0x0000001d02027221 */ /* 0x020fc60000010000 */
[----:B------:R-:W-:Y:S01]  /*6d20*/  FSETP.GTU.FTZ.AND P5, PT, R0, 20, PT ;  /* 0x41a000000000780b */ /* 0x000fe20003fbc000 */
[----:B-1----:R-:W-:Y:S01]  /*6d30*/  FADD.FTZ R4, R4, R29 ;  /* 0x0000001d04047221 */ /* 0x002fe20000010000 */
[----:B------:R-:W-:-:S05]  /*6d40*/  FSETP.GTU.FTZ.AND P6, PT, R2, 20, PT ;  /* 0x41a000000200780b */ /* 0x000fca0003fdc000 */
[----:B------:R-:W-:Y:S02]  /*6d50*/  @!P0 FMUL.FTZ R5, R8, -1.4426950216293334961 ;  /* 0xbfb8aa3b08058820 */ /* 0x000fe40000410000 */
[----:B------:R-:W1:Y:S01]  /*6d60*/  LDS R8, [R64+0x18] ;  /* 0x0000180040087984 */ /* 0x000e620000000800 */
[----:B0-----:R-:W-:Y:S01]  /*6d70*/  FADD.FTZ R6, R6, R29 ;  /* 0x0000001d06067221 */ /* 0x001fe20000010000 */
[----:B------:R-:W-:Y:S02]  /*6d80*/  @!P2 FMUL.FTZ R9, R10, -1.4426950216293334961 ;  /* 0xbfb8aa3b0a09a820 */ /* 0x000fe40000410000 */
[----:B------:R-:W0:Y:S01]  /*6d90*/  LDS R10, [R64+0x1c] ;  /* 0x00001c00400a7984 */ /* 0x000e220000000800 */
[----:B------:R-:W2:Y:S01]  /*6da0*/  @!P0 MUFU.EX2 R5, R5 ;  /* 0x0000000500058308 */ /* 0x000ea20000000800 */
[----:B------:R-:W-:Y:S01]  /*6db0*/  @!P5 FMUL.FTZ R0, R0, -1.4426950216293334961 ;  /* 0xbfb8aa3b0000d820 */ /* 0x000fe20000410000 */
[----:B------:R-:W-:Y:S01]  /*6dc0*/  BAR.SYNC.DEFER_BLOCKING 0x0 ;  /* 0x0000000000007b1d */ /* 0x000fe20000010000 */
[----:B------:R-:W-:-:S05]  /*6dd0*/  @!P6 FMUL.FTZ R2, R2, -1.4426950216293334961 ;  /* 0xbfb8aa3b0202e820 */ /* 0x000fca0000410000 */
[----:B------:R-:W3:Y:S04]  /*6de0*/  @!P2 MUFU.EX2 R9, R9 ;  /* 0x000000090009a308 */ /* 0x000ee80000000800 */
[----:B------:R-:W4:Y:S01]  /*6df0*/  @!P5 MUFU.EX2 R0, R0 ;  /* 0x000000000000d308 */ /* 0x000f220000000800 */
[----:B--2---:R-:W-:-:S03]  /*6e00*/  @!P0 FADD.FTZ R7, R5, 1 ;  /* 0x3f80000005078421 */ /* 0x004fc60000010000 */
[----:B------:R-:W2:Y:S04]  /*6e10*/  @!P6 MUFU.EX2 R2, R2 ;  /* 0x000000020002e308 */ /* 0x000ea80000000800 */
[----:B------:R-:W5:Y:S01]  /*6e20*/  @!P0 MUFU.RCP R7, R7 ;  /* 0x0000000700078308 */ /* 0x000f620000001000 */
[----:B---3--:R-:W-:Y:S01]  /*6e30*/  @!P2 FADD.FTZ R11, R9, 1 ;  /* 0x3f800000090ba421 */ /* 0x008fe20000010000 */
[----:B------:R-:W-:Y:S01]  /*6e40*/  STS [R64], R95 ;  /* 0x0000005f40007388 */ /* 0x000fe20000000800 */
[----:B----4-:R-:W-:-:S05]  /*6e50*/  @!P5 FADD.FTZ R0, R0, 1 ;  /* 0x3f8000000000d421 */ /* 0x010fca0000010000 */
[----:B------:R-:W3:Y:S01]  /*6e60*/  @!P2 MUFU.RCP R12, R11 ;  /* 0x0000000b000ca308 */ /* 0x000ee20000001000 */
[----:B------:R-:W-:Y:S01]  /*6e70*/  STS [R64+0x4], R97 ;  /* 0x0000046140007388 */ /* 0x000fe20000000800 */
[----:B--2---:R-:W-:-:S03]  /*6e80*/  @!P6 FADD.FTZ R2, R2, 1 ;  /* 0x3f8000000202e421 */ /* 0x004fc60000010000 */
[----:B------:R-:W-:Y:S01]  /*6e90*/  STS [R64+0x8], R99 ;  /* 0x0000086340007388 */ /* 0x000fe20000000800 */
[--C-:B-1----:R-:W-:Y:S02]  /*6ea0*/  FADD.FTZ R8, R8, R29.reuse ;  /* 0x0000001d08087221 */ /* 0x102fe40000010000 */
[----:B------:R-:W1:Y:S01]  /*6eb0*/  @!P5 MUFU.RCP R0, R0 ;  /* 0x000000000000d308 */ /* 0x000e620000001000 */
[----:B------:R-:W-:Y:S01]  /*6ec0*/  STS [R64+0xc], R101 ;  /* 0x00000c6540007388 */ /* 0x000fe20000000800 */
[----:B-----5:R-:W-:Y:S01]  /*6ed0*/  @!P0 FMUL.FTZ R84, R84, R7 ;  /* 0x0000000754548220 */ /* 0x020fe20000410000 */
[----:B0-----:R-:W-:Y:S01]  /*6ee0*/  FADD.FTZ R10, R10, R29 ;  /* 0x0000001d0a0a7221 */ /* 0x001fe20000010000 */
[----:B------:R-:W-:Y:S01]  /*6ef0*/  FSETP.GTU.FTZ.AND P0, PT, R4, 20, PT ;  /* 0x41a000000400780b */ /* 0x000fe20003f1c000 */
[----:B------:R-:W-:Y:S01]  /*6f00*/  STS [R64+0x10], R103 ;  /* 0x0000106740007388 */ /* 0x000fe20000000800 */
[----:B------:R-:W-:Y:S02]  /*6f10*/  FSETP.GTU.FTZ.AND P3, PT, R8, 20, PT ;  /* 0x41a000000800780b */ /* 0x000fe40003f7c000 */
[----:B------:R-:W0:Y:S01]  /*6f20*/  @!P6 MUFU.RCP R2, R2 ;  /* 0x000000020002e308 */ /* 0x000e220000001000 */
[----:B------:R-:W-:Y:S01]  /*6f30*/  FSETP.GTU.FTZ.AND P4, PT, R10, 20, PT ;  /* 0x41a000000a00780b */ /* 0x000fe20003f9c000 */
[----:B------:R-:W-:Y:S01]  /*6f40*/  STS [R64+0x14], R105 ;  /* 0x0000146940007388 */ /* 0x000fe20000000800 */
[----:B---3--:R-:W-:Y:S01]  /*6f50*/  @!P2 FMUL.FTZ R93, R93, R12 ;  /* 0x0000000c5d5da220 */ /* 0x008fe20000410000 */
[----:B------:R-:W-:-:S02]  /*6f60*/  FSETP.GTU.FTZ.AND P2, PT, R6, 20, PT ;  /* 0x41a000000600780b */ /* 0x000fc40003f5c000 */
[----:B------:R-:W-:Y:S04]  /*6f70*/  STS [R64+0x18], R107 ;  /* 0x0000186b40007388 */ /* 0x000fe80000000800 */
[----:B------:R-:W-:Y:S01]  /*6f80*/  STS [R64+0x1c], R109 ;  /* 0x00001c6d40007388 */ /* 0x000fe20000000800 */
[----:B------:R-:W-:-:S03]  /*6f90*/  NOP ;  /* 0x0000000000007918 */ /* 0x000fc60000000000 */
[----:B------:R-:W-:Y:S01]  /*6fa0*/  LDS R11, [R63] ;  /* 0x000000003f0b7984 */ /* 0x000fe20000000800 */
[----:B------:R-:W-:Y:S01]  /*6fb0*/  @!P0 FMUL.FTZ R4, R4, -1.4426950216293334961 ;  /* 0xbfb8aa3b04048820 */ /* 0x000fe20000410000 */
[----:B------:R-:W-:Y:S01]  /*6fc0*/  @!P4 FMUL.FTZ R7, R10, -1.4426950216293334961 ;  /* 0xbfb8aa3b0a07c820 */ /* 0x000fe20000410000 */
[----:B------:R-:W-:Y:S01]  /*6fd0*/  @!P2 FMUL.FTZ R5, R6, -1.4426950216293334961 ;  /* 0xbfb8aa3b0605a820 */ /* 0x000fe20000410000 */
[----:B------:R-:W-:Y:S01]  /*6fe0*/  LDS R13, [R62+0x80] ;  /* 0x000080003e0d7984 */ /* 0x000fe20000000800 */
[----:B------:R-:W-:Y:S01]  /*6ff0*/  @!P3 FMUL.FTZ R6, R8, -1.4426950216293334961 ;  /* 0xbfb8aa3b0806b820 */ /* 0x000fe20000410000 */
[----:B------:R-:W2:Y:S01]  /*7000*/  @!P4 MUFU.EX2 R9, R7 ;  /* 0x000000070009c308 */ /* 0x000ea20000000800 */
[----:B-1----:R-:W-:Y:S01]  /*7010*/  @!P5 FMUL.FTZ R91, R91, R0 ;  /* 0x000000005b5bd220 */ /* 0x002fe20000410000 */
[----:B------:R-:W-:Y:S01]  /*7020*/  LDS R21, [R56+0x100] ;  /* 0x0001000038157984 */ /* 0x000fe20000000800 */
[----:B0-----:R-:W-:Y:S01]  /*7030*/  @!P6 FMUL.FTZ R89, R89, R2 ;  /* 0x000000025959e220 */ /* 0x001fe20000410000 */
[----:B------:R-:W0:Y:S02]  /*7040*/  @!P0 MUFU.EX2 R4, R4 ;  /* 0x0000000400048308 */ /* 0x000e240000000800 */
[----:B------:R-:W-:Y:S02]  /*7050*/  LDS R23, [R61+0x180] ;  /* 0x000180003d177984 */ /* 0x000fe40000000800 */
[----:B------:R-:W1:Y:S02]  /*7060*/  @!P2 MUFU.EX2 R5, R5 ;  /* 0x000000050005a308 */ /* 0x000e640000000800 */
[----:B------:R-:W-:Y:S02]  /*7070*/  LDS R25, [R60+0x200] ;  /* 0x000200003c197984 */ /* 0x000fe40000000800 */
[----:B------:R0:W3:Y:S02]  /*7080*/  @!P3 MUFU.EX2 R8, R6 ;  /* 0x000000060008b308 */ /* 0x0000e40000000800 */
[----:B------:R-:W-:Y:S01]  /*7090*/  LDS R27, [R59+0x280] ;  /* 0x000280003b1b7984 */ /* 0x000fe20000000800 */
[----:B--2---:R-:W-:-:S03]  /*70a0*/  @!P4 FADD.FTZ R9, R9, 1 ;  /* 0x3f8000000909c421 */ /* 0x004fc60000010000 */
[----:B------:R-:W-:Y:S01]  /*70b0*/  LDS R65, [R58+0x300] ;  /* 0x000300003a417984 */ /* 0x000fe20000000800 */
[----:B------:R-:W2:Y:S01]  /*70c0*/  @!P4 MUFU.RCP R20, R9 ;  /* 0x000000090014c308 */ /* 0x000ea20000001000 */
[----:B0-----:R-:W-:Y:S02]  /*70d0*/  @!P0 FADD.FTZ R6, R4, 1 ;  /* 0x3f80000004068421 */ /* 0x001fe40000010000 */
[----:B------:R-:W-:Y:S01]  /*70e0*/  LDS R67, [R57+0x380] ;  /* 0x0003800039437984 */ /* 0x000fe20000000800 */
[----:B-1----:R-:W-:Y:S01]  /*70f0*/  @!P2 FADD.FTZ R7, R5, 1 ;  /* 0x3f8000000507a421 */ /* 0x002fe20000010000 */
[----:B------:R-:W-:Y:S02]  /*7100*/  IMAD.WIDE.U32 R4, R68, UR18, R14 ;  /* 0x0000001244047c25 */ /* 0x000fe4000f8e000e */
[----:B------:R-:W-:Y:S01]  /*7110*/  @!P1 STS [UR6+0x420], R55 ;  /* 0x00042037ff009988 */ /* 0x000fe20008000806 */
[----:B------:R-:W0:Y:S01]  /*7120*/  @!P0 MUFU.RCP R6, R6 ;  /* 0x0000000600068308 */ /* 0x000e220000001000 */
[----:B---3--:R-:W-:Y:S01]  /*7130*/  @!P3 FADD.FTZ R8, R8, 1 ;  /* 0x3f8000000808b421 */ /* 0x008fe20000010000 */
[----:B------:R-:W-:Y:S01]  /*7140*/  IMAD R5, R69, UR18, R5 ;  /* 0x0000001245057c24 */ /* 0x000fe2000f8e0205 */
[----:B------:R-:W-:Y:S01]  /*7150*/  BAR.SYNC.DEFER_BLOCKING 0x0 ;  /* 0x0000000000007b1d */ /* 0x000fe20000010000 */
[----:B------:R-:W-:-:S05]  /*7160*/  IMAD.WIDE.U32 R4, R3, UR8, R4 ;  /* 0x0000000803047c25 */ /* 0x000fca000f8e0004 */
[----:B------:R-:W1:Y:S01]  /*7170*/  @!P2 MUFU.RCP R12, R7 ;  /* 0x00000007000ca308 */ /* 0x000e620000001000 */
[----:B------:R-:W-:Y:S01]  /*7180*/  IMAD R0, R3, UR9, R5 ;  /* 0x0000000903007c24 */ /* 0x000fe2000f8e0205 */
[----:B------:R-:W-:Y:S01]  /*7190*/  IADD3 R5, P5, PT, R42, R4, RZ ;  /* 0x000000042a057210 */ /* 0x000fe20007fbe0ff */
[----:B--2---:R-:W-:Y:S01]  /*71a0*/  @!P4 FMUL.FTZ R81, R81, R20 ;  /* 0x000000145151c220 */ /* 0x004fe20000410000 */
[----:B------:R-:W2:Y:S02]  /*71b0*/  LDCU.64 UR8, c[0x0][0x560] ;  /* 0x0000ac00ff0877ac */ /* 0x000ea40008000a00 */
[----:B------:R-:W-:Y:S02]  /*71c0*/  IADD3.X R0, PT, PT, RZ, R0, RZ, P5, !PT ;  /* 0x00000000ff007210 */ /* 0x000fe40002ffe4ff */
[----:B------:R-:W3:Y:S01]  /*71d0*/  @!P3 MUFU.RCP R8, R8 ;  /* 0x000000080008b308 */ /* 0x000ee20000001000 */
[----:B0-----:R-:W-:Y:S01]  /*71e0*/  @!P0 FMUL.FTZ R87, R87, R6 ;  /* 0x0000000657578220 */ /* 0x001fe20000410000 */
[----:B------:R-:W-:-:S04]  /*71f0*/  LEA R4, P5, R5, UR10, 0x2 ;  /* 0x0000000a05047c11 */ /* 0x000fc8000f8a10ff */
[----:B------:R-:W-:Y:S01]  /*7200*/  LEA.HI.X R5, R5, UR11, R0, 0x2, P5 ;  /* 0x0000000b05057c11 */ /* 0x000fe2000a8f1400 */
[----:B------:R-:W0:Y:S01]  /*7210*/  LDS R10, [UR6+0x420] ;  /* 0x00042006ff0a7984 */ /* 0x000e220008000800 */
[----:B-1----:R-:W-:Y:S01]  /*7220*/  @!P2 FMUL.FTZ R85, R85, R12 ;  /* 0x0000000c5555a220 */ /* 0x002fe20000410000 */
[----:B---3--:R-:W-:Y:S01]  /*7230*/  @!P3 FMUL.FTZ R83, R83, R8 ;  /* 0x000000085353b220 */ /* 0x008fe20000410000 */
[-C--:B0-----:R-:W-:Y:S02]  /*7240*/  ISETP.GE.AND P6, PT, R42, R10.reuse, PT ;  /* 0x0000000a2a00720c */ /* 0x081fe40003fc6270 */
[-C--:B------:R-:W-:Y:S02]  /*7250*/  ISETP.GE.AND P0, PT, R45, R10.reuse, PT ;  /* 0x0000000a2d00720c */ /* 0x080fe40003f06270 */
[-C--:B------:R-:W-:Y:S02]  /*7260*/  ISETP.GE.AND P2, PT, R47, R10.reuse, PT ;  /* 0x0000000a2f00720c */ /* 0x080fe40003f46270 */
[----:B------:R-:W-:-:S02]  /*7270*/  ISETP.GE.AND P3, PT, R48, R10, PT ;  /* 0x0000000a3000720c */ /* 0x000fc40003f66270 */
        /* <DEDUP_REMOVED lines=76> */
.L_x_15445:
        /* <DEDUP_REMOVED lines=34> */
.L_x_15484:
[----:B------:R-:W-:Y:S05]  /*7960*/  BSYNC.RECONVERGENT B0 ;  /* 0x0000000000007941 */ /* 0x000fea0003800200 */
.L_x_15483:
        /* <DEDUP_REMOVED lines=26> */
.L_x_15486:
[----:B------:R-:W-:Y:S05]  /*7b10*/  BSYNC.RECONVERGENT B0 ;  /* 0x0000000000007941 */ /* 0x000fea0003800200 */
.L_x_15485:
        /* <DEDUP_REMOVED lines=22> */
.L_x_15488:
        /* <DEDUP_REMOVED lines=60> */
.L_x_15487:
[----:B------:R-:W-:Y:S05]  /*8040*/  EXIT ;  /* 0x000000000000794d */ /* 0x000fea0003800000 */
.L_x_15489:
        /* <DEDUP_REMOVED lines=11> */
.L_x_18755:


//--------------------- .text._Z25selective_scan_bwd_kernelI32Selective_Scan_bwd_kernel_traitsILi32ELi8ELb0ELb0ELb1ELb0ELb0EfN3c107complexIfEEEEv12SSMParamsBwd --------------------------
	.section	.text._Z25selective_scan_bwd_kernelI32Selective_Scan_bwd_kernel_traitsILi32ELi8ELb0ELb0ELb1ELb0ELb0EfN3c107complexIfEEEEv12SSMParamsBwd,"ax",@progbits
	.align	128
        .global         _Z25selective_scan_bwd_kernelI32Selective_Scan_bwd_kernel_traitsILi32ELi8ELb0ELb0ELb1ELb0ELb0EfN3c107complexIfEEEEv12SSMParamsBwd
        .type           _Z25selective_scan_bwd_kernelI32Selective_Scan_bwd_kernel_traitsILi32ELi8ELb0ELb0ELb1ELb0ELb0EfN3c107complexIfEEEEv12SSMParamsBwd,@function
        .size           _Z25selective_scan_bwd_kernelI32Selective_Scan_bwd_kernel_traitsILi32ELi8ELb0ELb0ELb1ELb0ELb0EfN3c107complexIfEEEEv12SSMParamsBwd,(.L_x_18756 - _Z25selective_scan_bwd_kernelI32Selective_Scan_bwd_kernel_traitsILi32ELi8ELb0ELb0ELb1ELb0ELb0EfN3c107complexIfEEEEv12SSMParamsBwd)
        .other          _Z25selective_scan_bwd_kernelI32Selective_Scan_bwd_kernel_traitsILi32ELi8ELb0ELb0ELb1ELb0ELb0EfN3c107complexIfEEEEv12SSMParamsBwd,@"STO_CUDA_ENTRY STV_DEFAULT"
_Z25selective_scan_bwd_kernelI32Selective_Scan_bwd_kernel_traitsILi32ELi8ELb0ELb0ELb1ELb0ELb0EfN3c107complexIfEEEEv12SSMParamsBwd:
.text._Z25selective_scan_bwd_kernelI32Selective_Scan_bwd_kernel_traitsILi32ELi8ELb0ELb0ELb1ELb0ELb0EfN3c107complexIfEEEEv12SSMParamsBwd:
[----:B------:R-:W-:Y:S08]  /*0000*/  LDC R1, c[0x0][0x37c] ;  /* 0x0000df00ff017b82 */ /* 0x000ff00000000800 */
[----:B------:R-:W0:Y:S01]  /*0010*/  LDC R8, c[0x0][0x398] ;  /* 0x0000e600ff087b82 */ /* 0x000e220000000800 */
[----:B------:R-:W1:Y:S01]  /*0020*/  S2R R173, SR_CTAID.Y ;  /* 0x0000000000ad7919 */ /* 0x000e620000002600 */
[----:B------:R-:W2:Y:S01]  /*0030*/  LDCU.64 UR16, c[0x0][0x358] ;  /* 0x00006b00ff1077ac */ /* 0x000ea20008000a00 */
[----:B------:R-:W-:Y:S01]  /*0040*/  HFMA2 R160, -RZ, RZ, 0, 0 ;  /* 0x00000000ffa07431 */ /* 0x000fe200000001ff */
[----:B------:R-:W-:Y:S01]  /*0050*/  MOV R158, RZ ;  /* 0x000000ff009e7202 */ /* 0x000fe20000000f00 */
[----:B------:R-:W3:Y:S03]  /*0060*/  LDCU.128 UR8, c[0x0][0x3f0] ;  /* 0x00007e00ff0877ac */ /* 0x000ee60008000c00 */
[----:B------:R-:W4:Y:S01]  /*0070*/  LDC.64 R2, c[0x0][0x458] ;  /* 0x00011600ff027b82 */ /* 0x000f220000000a00 */
[----:B------:R-:W3:Y:S07]  /*0080*/  LDCU.128 UR12, c[0x0][0x400] ;  /* 0x00008000ff0c77ac */ /* 0x000eee0008000c00 */
[----:B------:R-:W2:Y:S01]  /*0090*/  LDC.64 R4, c[0x0][0x470] ;  /* 0x00011c00ff047b82 */ /* 0x000ea20000000a00 */
[----:B0-----:R-:W-:-:S07]  /*00a0*/  IABS R9, R8 ;  /* 0x0000000800097213 */ /* 0x001fce0000000000 */
[----:B------:R-:W0:Y:S01]  /*00b0*/  LDC.64 R18, c[0x0][0x480] ;  /* 0x00012000ff127b82 */ /* 0x000e220000000a00 */
[----:B------:R-:W3:Y:S01]  /*00c0*/  I2F.RP R0, R9 ;  /* 0x0000000900007306 */ /* 0x000ee20000209400 */
[----:B----4-:R-:W-:-:S06]  /*00d0*/  ISETP.NE.U32.AND P0, PT, R2, RZ, PT ;  /* 0x000000ff0200720c */ /* 0x010fcc0003f05070 */
[----:B------:R-:W4:Y:S01]  /*00e0*/  S2UR UR18, SR_CTAID.X ;  /* 0x00000000001279c3 */ /* 0x000f220000002500 */
[----:B------:R-:W-:Y:S02]  /*00f0*/  ISETP.NE.AND.EX P0, PT, R3, RZ, PT, P0 ;  /* 0x000000ff0300720c */ /* 0x000fe40003f05300 */
[----:B--2---:R-:W-:-:S05]  /*0100*/  ISETP.NE.U32.AND P1, PT, R4, RZ, PT ;  /* 0x000000ff0400720c */ /* 0x004fca0003f25070 */
[----:B------:R-:W2:Y:S01]  /*0110*/  LDC.64 R12, c[0x0][0x4e0] ;  /* 0x00013800ff0c7b82 */ /* 0x000ea20000000a00 */
[----:B---3--:R-:W3:Y:S01]  /*0120*/  MUFU.RCP R0, R0 ;  /* 0x0000000000007308 */ /* 0x008ee20000001000 */
[----:B------:R-:W-:-:S04]  /*0130*/  ISETP.NE.AND.EX P1, PT, R5, RZ, PT, P1 ;  /* 0x000000ff0500720c */ /* 0x000fc80003f25310 */
[C---:B-1----:R-:W-:Y:S02]  /*0140*/  @P0 LEA R2, P2, R173.reuse, R2, 0x2 ;  /* 0x00000002ad020211 */ /* 0x042fe400078410ff */
[----:B------:R-:W1:Y:S02]  /*0150*/  LDC.64 R24, c[0x0][0x4d8] ;  /* 0x00013600ff187b82 */ /* 0x000e640000000a00 */
[----:B------:R-:W-:-:S05]  /*0160*/  @P0 LEA.HI.X R3, R173, R3, RZ, 0x2, P2 ;  /* 0x00000003ad030211 */ /* 0x000fca00010f14ff */
[C---:B------:R-:W-:Y:S01]  /*0170*/  @P1 LEA R4, P3, R173.reuse, R4, 0x2 ;  /* 0x00000004ad041211 */ /* 0x040fe200078610ff */
[----:B------:R4:W5:Y:S01]  /*0180*/  @P0 LDG.E R160, desc[UR16][R2.64] ;  /* 0x0000001002a00981 */ /* 0x000962000c1e1900 */
[----:B------:R-:W1:Y:S01]  /*0190*/  LDC.64 R16, c[0x0][0x3d0] ;  /* 0x0000f400ff107b82 */ /* 0x000e620000000a00 */
[----:B---3--:R-:W-:Y:S02]  /*01a0*/  IADD3 R6, PT, PT, R0, 0xffffffe, RZ ;  /* 0x0ffffffe00067810 */ /* 0x008fe40007ffe0ff */
[----:B------:R-:W-:Y:S02]  /*01b0*/  @P1 LEA.HI.X R5, R173, R5, RZ, 0x2, P3 ;  /* 0x00000005ad051211 */ /* 0x000fe400018f14ff */
[----:B------:R3:W0:Y:S03]  /*01c0*/  F2I.FTZ.U32.TRUNC.NTZ R7, R6 ;  /* 0x0000000600077305 */ /* 0x000626000021f000 */
[----:B------:R-:W1:Y:S01]  /*01d0*/  LDC.64 R22, c[0x0][0x3e8] ;  /* 0x0000fa00ff167b82 */ /* 0x000e620000000a00 */
[----:B----4-:R-:W-:Y:S01]  /*01e0*/  IABS R2, R173 ;  /* 0x000000ad00027213 */ /* 0x010fe20000000000 */
[----:B------:R4:W5:Y:S01]  /*01f0*/  @P1 LDG.E R158, desc[UR16][R4.64] ;  /* 0x00000010049e1981 */ /* 0x000962000c1e1900 */
[----:B---3--:R-:W-:-:S05]  /*0200*/  HFMA2 R6, -RZ, RZ, 0, 0 ;  /* 0x00000000ff067431 */ /* 0x008fca00000001ff */
[----:B------:R-:W3:Y:S01]  /*0210*/  LDC R29, c[0x0][0x394] ;  /* 0x0000e500ff1d7b82 */ /* 0x000ee20000000800 */
[----:B0-----:R-:W-:-:S07]  /*0220*/  IADD3 R10, PT, PT, RZ, -R7, RZ ;  /* 0x80000007ff0a7210 */ /* 0x001fce0007ffe0ff */
[----:B------:R-:W0:Y:S01]  /*0230*/  LDC.64 R26, c[0x0][0x540] ;  /* 0x00015000ff1a7b82 */ /* 0x000e220000000a00 */
[----:B------:R-:W-:-:S04]  /*0240*/  IMAD R3, R10, R9, RZ ;  /* 0x000000090a037224 */ /* 0x000fc800078e02ff */
[----:B------:R-:W-:-:S03]  /*0250*/  IMAD.HI.U32 R7, R7, R3, R6 ;  /* 0x0000000307077227 */ /* 0x000fc600078e0006 */
[----:B------:R-:W0:Y:S03]  /*0260*/  LDC.64 R30, c[0x0][0x450] ;  /* 0x00011400ff1e7b82 */ /* 0x000e260000000a00 */
[----:B------:R-:W-:-:S05]  /*0270*/  IMAD.HI.U32 R7, R7, R2, RZ ;  /* 0x0000000207077227 */ /* 0x000fca00078e00ff */
[----:B------:R-:W0:Y:S01]  /*0280*/  LDC.64 R164, c[0x0][0x4a8] ;  /* 0x00012a00ffa47b82 */ /* 0x000e220000000a00 */
[----:B------:R-:W-:-:S05]  /*0290*/  IADD3 R0, PT, PT, -R7, RZ, RZ ;  /* 0x000000ff07007210 */ /* 0x000fca0007ffe1ff */
[----:B------:R-:W-:-:S05]  /*02a0*/  IMAD R0, R9, R0, R2 ;  /* 0x0000000009007224 */ /* 0x000fca00078e0202 */
[----:B------:R-:W-:-:S13]  /*02b0*/  ISETP.GT.U32.AND P1, PT, R9, R0, PT ;  /* 0x000000000900720c */ /* 0x000fda0003f24070 */
[----:B------:R-:W-:-:S04]  /*02c0*/  @!P1 IADD3 R0, PT, PT, R0, -R9, RZ ;  /* 0x8000000900009210 */ /* 0x000fc80007ffe0ff */
[----:B------:R-:W-:Y:S02]  /*02d0*/  ISETP.GE.U32.AND P0, PT, R0, R9, PT ;  /* 0x000000090000720c */ /* 0x000fe40003f06070 */
[----:B------:R-:W-:Y:S02]  /*02e0*/  LOP3.LUT R0, R173, R8, RZ, 0x3c, !PT ;  /* 0x00000008ad007212 */ /* 0x000fe400078e3cff */
[----:B------:R-:W-:Y:S02]  /*02f0*/  @!P1 IADD3 R7, PT, PT, R7, 0x1, RZ ;  /* 0x0000000107079810 */ /* 0x000fe40007ffe0ff */
[----:B------:R-:W-:Y:S02]  /*0300*/  ISETP.GE.AND P2, PT, R0, RZ, PT ;  /* 0x000000ff0000720c */ /* 0x000fe40003f46270 */
[----:B------:R-:W-:-:S05]  /*0310*/  ISETP.NE.AND P1, PT, R8, RZ, PT ;  /* 0x000000ff0800720c */ /* 0x000fca0003f25270 */
[----:B------:R-:W-:Y:S01]  /*0320*/  @P0 IADD3 R7, PT, PT, R7, 0x1, RZ ;  /* 0x0000000107070810 */ /* 0x000fe20007ffe0ff */
[----:B------:R-:W-:Y:S01]  /*0330*/  UIMAD.WIDE.U32 UR4, UR18, UR8, URZ ;  /* 0x00000008120472a5 */ /* 0x000fe2000f8e00ff */
[----:B------:R-:W-:Y:S02]  /*0340*/  ISETP.NE.U32.AND P0, PT, R18, RZ, PT ;  /* 0x000000ff1200720c */ /* 0x000fe40003f05070 */
[----:B------:R-:W-:Y:S01]  /*0350*/  MOV R11, R7 ;  /* 0x00000007000b7202 */ /* 0x000fe20000000f00 */
[----:B------:R-:W-:Y:S01]  /*0360*/  UIMAD UR8, UR18, UR9, UR5 ;  /* 0x00000009120872a4 */ /* 0x000fe2000f8e0205 */
[----:B------:R-:W-:Y:S02]  /*0370*/  ISETP.NE.AND.EX P0, PT, R19, RZ, PT, P0 ;  /* 0x000000ff1300720c */ /* 0x000fe40003f05300 */
[----:B------:R-:W-:Y:S02]  /*0380*/  @!P2 IADD3 R11, PT, PT, -R11, RZ, RZ ;  /* 0x000000ff0b0ba210 */ /* 0x000fe40007ffe1ff */
[----:B------:R-:W-:Y:S01]  /*0390*/  @!P1 LOP3.LUT R11, RZ, R8, RZ, 0x33, !PT ;  /* 0x00000008ff0b9212 */ /* 0x000fe200078e33ff */
[----:B------:R-:W-:-:S03]  /*03a0*/  UIMAD.WIDE.U32 UR6, UR18, UR12, URZ ;  /* 0x0000000c120672a5 */ /* 0x000fc6000f8e00ff */
[----:B------:R-:W-:Y:S02]  /*03b0*/  SHF.R.S32.HI R15, RZ, 0x1f, R11 ;  /* 0x0000001fff0f7819 */ /* 0x000fe4000001140b */
[----:B------:R-:W-:Y:S02]  /*03c0*/  MOV R3, UR5 ;  /* 0x0000000500037c02 */ /* 0x000fe40008000f00 */
[----:B------:R-:W-:Y:S01]  /*03d0*/  MOV R2, UR4 ;  /* 0x0000000400027c02 */ /* 0x000fe20008000f00 */
[-C--:B--2---:R-:W-:Y:S01]  /*03e0*/  IMAD R0, R15, R12.reuse, RZ ;  /* 0x0000000c0f007224 */ /* 0x084fe200078e02ff */
[----:B------:R-:W-:Y:S01]  /*03f0*/  MOV R3, UR8 ;  /* 0x0000000800037c02 */ /* 0x000fe20008000f00 */
[----:B------:R-:W-:Y:S01]  /*0400*/  UIMAD UR4, UR18, UR13, UR7 ;  /* 0x0000000d120472a4 */ /* 0x000fe2000f8e0207 */
[----:B----4-:R-:W-:Y:S01]  /*0410*/  MOV R4, UR6 ;  /* 0x0000000600047c02 */ /* 0x010fe20008000f00 */
[----:B------:R-:W-:Y:S01]  /*0420*/  IMAD R13, R11, R13, R0 ;  /* 0x0000000d0b0d7224 */ /* 0x000fe200078e0200 */
[----:B------:R-:W-:Y:S01]  /*0430*/  MOV R5, UR7 ;  /* 0x0000000700057c02 */ /* 0x000fe20008000f00 */
[----:B------:R-:W-:Y:S01]  /*0440*/  IMAD.WIDE.U32 R2, R173, UR10, R2 ;  /* 0x0000000aad027c25 */ /* 0x000fe2000f8e0002 */
[----:B------:R-:W2:Y:S01]  /*0450*/  LDCU.64 UR6, c[0x0][0x498] ;  /* 0x00009300ff0677ac */ /* 0x000ea20008000a00 */
[----:B------:R-:W4:Y:S02]  /*0460*/  @P0 LDC R10, c[0x0][0x384] ;  /* 0x0000e100ff0a0b82 */ /* 0x000f240000000800 */
[----:B------:R-:W-:Y:S01]  /*0470*/  IMAD.WIDE.U32 R8, R11, R12, RZ ;  /* 0x0000000c0b087225 */ /* 0x000fe200078e00ff */
[----:B-1----:R-:W-:-:S03]  /*0480*/  SHF.R.U32.HI R0, RZ, 0x1, R25 ;  /* 0x00000001ff007819 */ /* 0x002fc60000011619 */
[----:B------:R-:W-:Y:S01]  /*0490*/  IMAD R21, R173, UR11, R3 ;  /* 0x0000000bad157c24 */ /* 0x000fe2000f8e0203 */
[----:B------:R-:W-:Y:S01]  /*04a0*/  IADD3 R9, PT, PT, R9, R13, RZ ;  /* 0x0000000d09097210 */ /* 0x000fe20007ffe0ff */
[----:B------:R-:W-:Y:S01]  /*04b0*/  IMAD.WIDE.U32 R6, R16, UR18, RZ ;  /* 0x0000001210067c25 */ /* 0x000fe2000f8e00ff */
[----:B------:R-:W-:Y:S02]  /*04c0*/  SHF.R.U64 R3, R24, 0x1, R25 ;  /* 0x0000000118037819 */ /* 0x000fe40000001219 */
[----:B------:R-:W-:Y:S01]  /*04d0*/  MOV R5, UR4 ;  /* 0x0000000400057c02 */ /* 0x000fe20008000f00 */
[----:B------:R-:W-:Y:S01]  /*04e0*/  IMAD R169, R0, UR18, RZ ;  /* 0x0000001200a97c24 */ /* 0x000fe2000f8e02ff */
[----:B---3--:R-:W-:Y:S01]  /*04f0*/  LEA R13, R29, 0xffffff00, 0x8 ;  /* 0xffffff001d0d7811 */ /* 0x008fe200078e40ff */
[----:B------:R-:W-:Y:S01]  /*0500*/  IMAD R0, R15, R22, RZ ;  /* 0x000000160f007224 */ /* 0x000fe200078e02ff */
[----:B------:R-:W1:Y:S01]  /*0510*/  LDC.64 R24, c[0x0][0x468] ;  /* 0x00011a00ff187b82 */ /* 0x000e620000000a00 */
[----:B------:R-:W-:-:S02]  /*0520*/  IMAD R7, R17, UR18, R7 ;  /* 0x0000001211077c24 */ /* 0x000fc4000f8e0207 */
[----:B------:R-:W-:-:S05]  /*0530*/  IMAD.WIDE.U32 R8, R3, UR18, R8 ;  /* 0x0000001203087c25 */ /* 0x000fca000f8e0008 */
[----:B------:R-:W3:Y:S01]  /*0540*/  @P0 LDC R15, c[0x0][0x38c] ;  /* 0x0000e300ff0f0b82 */ /* 0x000ee20000000800 */
[----:B------:R-:W-:Y:S01]  /*0550*/  IMAD.WIDE.U32 R4, R173, UR14, R4 ;  /* 0x0000000ead047c25 */ /* 0x000fe2000f8e0004 */
[----:B------:R-:W-:-:S03]  /*0560*/  IADD3 R169, PT, PT, R9, R169, RZ ;  /* 0x000000a909a97210 */ /* 0x000fc60007ffe0ff */
[----:B------:R-:W-:-:S03]  /*0570*/  IMAD.WIDE.U32 R6, R11, R22, R6 ;  /* 0x000000160b067225 */ /* 0x000fc600078e0006 */
[----:B------:R-:W1:Y:S01]  /*0580*/  LDC.64 R16, c[0x0][0x4a0] ;  /* 0x00012800ff107b82 */ /* 0x000e620000000a00 */
[----:B------:R-:W-:Y:S01]  /*0590*/  IMAD R11, R11, R23, R0 ;  /* 0x000000170b0b7224 */ /* 0x000fe200078e0200 */
[----:B0-----:R-:W-:Y:S01]  /*05a0*/  LEA R171, P1, R8, R26, 0x3 ;  /* 0x0000001a08ab7211 */ /* 0x001fe200078218ff */
[----:B------:R-:W-:Y:S01]  /*05b0*/  IMAD R19, R173, UR15, R5 ;  /* 0x0000000fad137c24 */ /* 0x000fe2000f8e0205 */
[----:B------:R-:W-:Y:S01]  /*05c0*/  IADD3 R152, P3, PT, R13, R4, RZ ;  /* 0x000000040d987210 */ /* 0x000fe20007f7e0ff */
[----:B--2---:R-:W-:-:S03]  /*05d0*/  UIMAD.WIDE.U32 UR4, UR18, UR6, URZ ;  /* 0x00000006120472a5 */ /* 0x004fc6000f8e00ff */
[----:B------:R-:W0:Y:S01]  /*05e0*/  LDC.64 R22, c[0x0][0x460] ;  /* 0x00011800ff167b82 */ /* 0x000e220000000a00 */
[----:B------:R-:W-:Y:S01]  /*05f0*/  LEA.HI.X R169, R8, R27, R169, 0x3, P1 ;  /* 0x0000001b08a97211 */ /* 0x000fe200008f1ca9 */
[----:B------:R-:W-:Y:S01]  /*0600*/  UIMAD UR5, UR18, UR7, UR5 ;  /* 0x00000007120572a4 */ /* 0x000fe2000f8e0205 */
[----:B------:R-:W2:Y:S05]  /*0610*/  LDCU.64 UR6, c[0x0][0x4c8] ;  /* 0x00009900ff0677ac */ /* 0x000eaa0008000a00 */
[----:B------:R-:W2:Y:S01]  /*0620*/  @P0 LDC.64 R4, c[0x0][0x480] ;  /* 0x00012000ff040b82 */ /* 0x000ea20000000a00 */
[----:B----4-:R-:W-:-:S07]  /*0630*/  @P0 IMAD R0, R10, UR18, R173 ;  /* 0x000000120a000c24 */ /* 0x010fce000f8e02ad */
[----:B------:R-:W4:Y:S01]  /*0640*/  LDC.64 R26, c[0x0][0x528] ;  /* 0x00014a00ff1a7b82 */ /* 0x000f220000000a00 */
[----:B------:R-:W-:Y:S01]  /*0650*/  LEA R9, R29, 0xfffffe00, 0x9 ;  /* 0xfffffe001d097811 */ /* 0x000fe200078e48ff */
[----:B------:R-:W-:Y:S01]  /*0660*/  @P0 IMAD R0, R0, R29, RZ ;  /* 0x0000001d00000224 */ /* 0x000fe200078e02ff */
[----:B------:R-:W-:Y:S02]  /*0670*/  IADD3 R8, PT, PT, R7, R11, RZ ;  /* 0x0000000b07087210 */ /* 0x000fe40007ffe0ff */
[----:B------:R-:W-:Y:S01]  /*0680*/  IADD3 R6, P4, PT, R9, R6, RZ ;  /* 0x0000000609067210 */ /* 0x000fe20007f9e0ff */
[----:B---3--:R-:W-:Y:S01]  /*0690*/  @P0 IMAD R7, R0, R15, RZ ;  /* 0x0000000f00070224 */ /* 0x008fe200078e02ff */
[----:B------:R-:W-:Y:S02]  /*06a0*/  ISETP.GE.AND P1, PT, R29, 0x1, PT ;  /* 0x000000011d00780c */ /* 0x000fe40003f26270 */
[----:B------:R-:W-:Y:S01]  /*06b0*/  IADD3 R154, P2, PT, R13, R2, RZ ;  /* 0x000000020d9a7210 */ /* 0x000fe20007f5e0ff */
[----:B-1----:R-:W-:Y:S01]  /*06c0*/  IMAD.WIDE.U32 R2, R173, R16, UR4 ;  /* 0x00000004ad027e25 */ /* 0x002fe2000f8e0010 */
[----:B------:R-:W-:-:S02]  /*06d0*/  SHF.R.S32.HI R0, RZ, 0x1f, R13 ;  /* 0x0000001fff007819 */ /* 0x000fc4000001140d */
[----:B------:R-:W-:Y:S01]  /*06e0*/  LEA.HI.X.SX32 R149, R9, R8, 0x1, P4 ;  /* 0x0000000809957211 */ /* 0x000fe200020f0eff */
[----:B------:R-:W-:Y:S01]  /*06f0*/  IMAD R9, R173, R17, R3 ;  /* 0x00000011ad097224 */ /* 0x000fe200078e0203 */
[----:B------:R-:W-:Y:S02]  /*0700*/  IADD3.X R8, PT, PT, R0, R21, RZ, P2, !PT ;  /* 0x0000001500087210 */ /* 0x000fe400017fe4ff */
[----:B0-----:R-:W-:Y:S02]  /*0710*/  LEA R155, P2, R154, R22, 0x2 ;  /* 0x000000169a9b7211 */ /* 0x001fe400078410ff */
[----:B------:R-:W-:Y:S02]  /*0720*/  CS2R R16, SRZ ;  /* 0x0000000000107805 */ /* 0x000fe4000001ff00 */
[----:B------:R-:W-:Y:S01]  /*0730*/  IADD3 R2, P4, PT, R13, R2, RZ ;  /* 0x000000020d027210 */ /* 0x000fe20007f9e0ff */
[----:B--2---:R-:W-:Y:S01]  /*0740*/  IMAD.WIDE.U32 R14, R173, UR6, RZ ;  /* 0x00000006ad0e7c25 */ /* 0x004fe2000f8e00ff */
[----:B------:R-:W-:-:S02]  /*0750*/  IADD3.X R3, PT, PT, R0, R19, RZ, P3, !PT ;  /* 0x0000001300037210 */ /* 0x000fc40001ffe4ff */
[----:B------:R-:W-:Y:S01]  /*0760*/  LEA.HI.X R154, R154, R23, R8, 0x2, P2 ;  /* 0x000000179a9a7211 */ /* 0x000fe200010f1408 */
[----:B------:R-:W-:Y:S01]  /*0770*/  @P0 IMAD.WIDE R16, R7, 0x10, R4 ;  /* 0x0000001007100825 */ /* 0x000fe200078e0204 */
[----:B------:R-:W-:Y:S02]  /*0780*/  LEA R153, P3, R152, R24, 0x2 ;  /* 0x0000001898997211 */ /* 0x000fe400078610ff */
[----:B------:R-:W-:Y:S01]  /*0790*/  IADD3.X R148, PT, PT, R0, R9, RZ, P4, !PT ;  /* 0x0000000900947210 */ /* 0x000fe200027fe4ff */
[C---:B------:R-:W-:Y:S01]  /*07a0*/  IMAD.WIDE.U32 R12, R173.reuse, R164, RZ ;  /* 0x000000a4ad0c7225 */ /* 0x040fe200078e00ff */
[----:B----4-:R-:W-:Y:S02]  /*07b0*/  LEA R150, P0, R2, R26, 0x2 ;  /* 0x0000001a02967211 */ /* 0x010fe400078010ff */
[----:B------:R-:W-:Y:S01]  /*07c0*/  LEA R151, P2, R6, R30, 0x2 ;  /* 0x0000001e06977211 */ /* 0x000fe200078410ff */
[C---:B------:R-:W-:Y:S02]  /*07d0*/  IMAD R167, R173.reuse, UR7, R15 ;  /* 0x00000007ada77c24 */ /* 0x040fe4000f8e020f */
[----:B------:R-:W-:Y:S01]  /*07e0*/  HFMA2 R156, -RZ, RZ, 0, 0 ;  /* 0x00000000ff9c7431 */ /* 0x000fe200000001ff */
[----:B------:R-:W-:Y:S01]  /*07f0*/  LEA.HI.X R152, R152, R25, R3, 0x2, P3 ;  /* 0x0000001998987211 */ /* 0x000fe200018f1403 */
[----:B------:R-:W-:Y:S01]  /*0800*/  IMAD R165, R173, R165, R13 ;  /* 0x000000a5ada57224 */ /* 0x000fe200078e020d */
[----:B------:R-:W-:-:S02]  /*0810*/  LEA.HI.X R148, R2, R27, R148, 0x2, P0 ;  /* 0x0000001b02947211 */ /* 0x000fc400000f1494 */
[----:B------:R-:W-:Y:S02]  /*0820*/  LEA.HI.X R149, R6, R31, R149, 0x2, P2 ;  /* 0x0000001f06957211 */ /* 0x000fe400010f1495 */
[----:B------:R-:W-:Y:S01]  /*0830*/  MOV R163, RZ ;  /* 0x000000ff00a37202 */ /* 0x000fe20000000f00 */
[----:B------:R-:W-:Y:S06]  /*0840*/  @!P1 BRA `(.L_x_15490) ;  /* 0x0000006400509947 */ /* 0x000fec0003800000 */
[----:B------:R-:W0:Y:S01]  /*0850*/  S2R R161, SR_TID.X ;  /* 0x0000000000a17919 */ /* 0x000e220000002100 */
[----:B------:R-:W1:Y:S01]  /*0860*/  LDCU.64 UR6, c[0x0][0x3a0] ;  /* 0x00007400ff0677ac */ /* 0x000e620008000a00 */
[----:B------:R-:W2:Y:S01]  /*0870*/  S2UR UR5, SR_CgaCtaId ;  /* 0x00000000000579c3 */ /* 0x000ea20000008800 */
[----:B------:R-:W-:Y:S01]  /*0880*/  MOV R163, RZ ;  /* 0x000000ff00a37202 */ /* 0x000fe20000000f00 */
[----:B------:R-:W3:Y:S01]  /*0890*/  LDCU.64 UR8, c[0x0][0x3b8] ;  /* 0x00007700ff0877ac */ /* 0x000ee20008000a00 */
[----:B------:R-:W-:Y:S01]  /*08a0*/  MOV R156, RZ ;  /* 0x000000ff009c7202 */ /* 0x000fe20000000f00 */
[----:B------:R-:W-:Y:S01]  /*08b0*/  UMOV UR4, 0x400 ;  /* 0x0000040000047882 */ /* 0x000fe20000000000 */
[C---:B-1----:R-:W-:Y:S01]  /*08c0*/  IMAD.WIDE.U32 R10, R173.reuse, UR6, RZ ;  /* 0x00000006ad0a7c25 */ /* 0x042fe2000f8e00ff */
[----:B------:R-:W1:Y:S03]  /*08d0*/  LDCU UR6, c[0x0][0x394] ;  /* 0x00007280ff0677ac */ /* 0x000e660008000800 */
[----:B---3--:R-:W-:Y:S01]  /*08e0*/  IMAD.WIDE.U32 R8, R173, UR8, RZ ;  /* 0x00000008ad087c25 */ /* 0x008fe2000f8e00ff */
[----:B--2---:R-:W-:-:S03]  /*08f0*/  ULEA UR5, UR5, UR4, 0x18 ;  /* 0x0000000405057291 */ /* 0x004fc6000f8ec0ff */
[C---:B------:R-:W-:Y:S02]  /*0900*/  IMAD R159, R173.reuse, UR7, R11 ;  /* 0x00000007ad9f7c24 */ /* 0x040fe4000f8e020b */
[----:B------:R-:W-:Y:S01]  /*0910*/  IMAD R157, R173, UR9, R9 ;  /* 0x00000009ad9d7c24 */ /* 0x000fe2000f8e0209 */
[----:B------:R-:W-:Y:S01]  /*0920*/  UIADD3 UR4, UPT, UPT, UR5, 0x840, URZ ;  /* 0x0000084005047890 */ /* 0x000fe2000fffe0ff */
[C---:B0-----:R-:W-:Y:S02]  /*0930*/  SHF.L.U32 R0, R161.reuse, 0x4, RZ ;  /* 0x00000004a1007819 */ /* 0x041fe400000006ff */
[C---:B------:R-:W-:Y:S02]  /*0940*/  SHF.L.U32 R211, R161.reuse, 0x3, RZ ;  /* 0x00000003a1d37819 */ /* 0x040fe400000006ff */
[----:B------:R-:W-:Y:S02]  /*0950*/  LOP3.LUT R2, R0, 0x3e00, RZ, 0xc0, !PT ;  /* 0x00003e0000027812 */ /* 0x000fe400078ec0ff */
[----:B------:R-:W-:-:S02]  /*0960*/  LEA.HI R143, R161, R0, RZ, 0x1f ;  /* 0x00000000a18f7211 */ /* 0x000fc400078ff8ff */
[----:B------:R-:W-:Y:S02]  /*0970*/  LEA.HI R142, R0, R0, RZ, 0x1b ;  /* 0x00000000008e7211 */ /* 0x000fe400078fd8ff */
[----:B------:R-:W-:Y:S02]  /*0980*/  LOP3.LUT R0, R211, 0x1f00, RZ, 0xc0, !PT ;  /* 0x00001f00d3007812 */ /* 0x000fe400078ec0ff */
        /* <DEDUP_REMOVED lines=15> */
[----:B------:R-:W-:-:S02]  /*0a80*/  LOP3.LUT R135, R0, 0x1f, R161, 0xf8, !PT ;  /* 0x0000001f00877812 */ /* 0x000fc400078ef8a1 */
        /* <DEDUP_REMOVED lines=17> */
[----:B-1----:R-:W-:-:S02]  /*0ba0*/  MOV R147, UR6 ;  /* 0x0000000600937c02 */ /* 0x002fc40008000f00 */
[C---:B------:R-:W-:Y:S02]  /*0bb0*/  LOP3.LUT R210, R161.reuse, 0x1f, RZ, 0xc0, !PT ;  /* 0x0000001fa1d27812 */ /* 0x040fe400078ec0ff */
[----:B------:R-:W-:Y:S02]  /*0bc0*/  IADD3 R146, PT, PT, R161, 0x200, RZ ;  /* 0x00000200a1927810 */ /* 0x000fe40007ffe0ff */
[----:B------:R-:W-:Y:S02]  /*0bd0*/  LEA R144, R144, UR5, 0x2 ;  /* 0x0000000590907c11 */ /* 0x000fe4000f8e10ff */
[----:B------:R-:W-:Y:S02]  /*0be0*/  LOP3.LUT R145, R2, 0x1f, R161, 0xf8, !PT ;  /* 0x0000001f02917812 */ /* 0x000fe400078ef8a1 */
        /* <DEDUP_REMOVED lines=17> */
[C---:B------:R-:W-:Y:S02]  /*0d00*/  LOP3.LUT R131, R135.reuse, 0x40, RZ, 0xfc, !PT ;  /* 0x0000004087837812 */ /* 0x040fe400078efcff */
[C---:B------:R-:W-:Y:S02]  /*0d10*/  LOP3.LUT R129, R135.reuse, 0x60, RZ, 0xfc, !PT ;  /* 0x0000006087817812 */ /* 0x040fe400078efcff */
[----:B------:R-:W-:-:S02]  /*0d20*/  LOP3.LUT R127, R135, 0x80, RZ, 0xfc, !PT ;  /* 0x00000080877f7812 */ /* 0x000fc400078efcff */
[C---:B------:R-:W-:Y:S02]  /*0d30*/  LOP3.LUT R125, R135.reuse, 0xa0, RZ, 0xfc, !PT ;  /* 0x000000a0877d7812 */ /* 0x040fe400078efcff */
[C---:B------:R-:W-:Y:S02]  /*0d40*/  LOP3.LUT R123, R135.reuse, 0xc0, RZ, 0xfc, !PT ;  /* 0x000000c0877b7812 */ /* 0x040fe400078efcff */
[----:B------:R-:W-:Y:S02]  /*0d50*/  LOP3.LUT R121, R135, 0xe0, RZ, 0xfc, !PT ;  /* 0x000000e087797812 */ /* 0x000fe400078efcff */
[----:B------:R-:W-:-:S07]  /*0d60*/  IADD3 R119, PT, PT, R0, R133, RZ ;  /* 0x0000008500777210 */ /* 0x000fce0007ffe0ff */
.L_x_15542:
[----:B0-----:R-:W0:Y:S01]  /*0d70*/  LDC R19, c[0x0][0x388] ;  /* 0x0000e200ff137b82 */ /* 0x001e220000000800 */
[----:B------:R-:W-:Y:S01]  /*0d80*/  IADD3 R117, PT, PT, R147, -0x1, RZ ;  /* 0xffffffff93757810 */ /* 0x000fe20007ffe0ff */
[----:B------:R-:W-:Y:S01]  /*0d90*/  HFMA2 R21, -RZ, RZ, 0, 0 ;  /* 0x00000000ff157431 */ /* 0x000fe200000001ff */
[----:B------:R-:W-:Y:S01]  /*0da0*/  SHF.L.U32 R2, R135, 0x2, RZ ;  /* 0x0000000287027819 */ /* 0x000fe200000006ff */
[----:B------:R-:W-:Y:S01]  /*0db0*/  HFMA2 R25, -RZ, RZ, 0, 0 ;  /* 0x00000000ff197431 */ /* 0x000fe200000001ff */
[----:B------:R-:W-:Y:S01]  /*0dc0*/  SHF.L.U32 R18, R117, 0x8, RZ ;  /* 0x0000000875127819 */ /* 0x000fe200000006ff */
[----:B------:R-:W-:Y:S01]  /*0dd0*/  HFMA2 R29, -RZ, RZ, 0, 0 ;  /* 0x00000000ff1d7431 */ /* 0x000fe200000001ff */
[C---:B------:R-:W-:Y:S02]  /*0de0*/  IADD3 R4, P0, PT, R2.reuse, R155, RZ ;  /* 0x0000009b02047210 */ /* 0x040fe40007f1e0ff */
[C---:B------:R-:W-:Y:S02]  /*0df0*/  IADD3 R6, P2, PT, R2.reuse, R153, RZ ;  /* 0x0000009902067210 */ /* 0x040fe40007f5e0ff */
[----:B------:R-:W-:-:S02]  /*0e00*/  IADD3 R2, P3, PT, R2, R150, RZ ;  /* 0x0000009602027210 */ /* 0x000fc40007f7e0ff */
[----:B------:R-:W-:Y:S02]  /*0e10*/  IADD3.X R5, PT, PT, RZ, R154, RZ, P0, !PT ;  /* 0x0000009aff057210 */ /* 0x000fe400007fe4ff */
[----:B------:R-:W-:Y:S02]  /*0e20*/  IADD3.X R7, PT, PT, RZ, R152, RZ, P2, !PT ;  /* 0x00000098ff077210 */ /* 0x000fe400017fe4ff */
[----:B------:R-:W-:Y:S02]  /*0e30*/  IADD3.X R3, PT, PT, RZ, R148, RZ, P3, !PT ;  /* 0x00000094ff037210 */ /* 0x000fe40001ffe4ff */
[----:B------:R-:W-:Y:S02]  /*0e40*/  MOV R23, RZ ;  /* 0x000000ff00177202 */ /* 0x000fe40000000f00 */
[----:B------:R-:W-:Y:S02]  /*0e50*/  MOV R27, RZ ;  /* 0x000000ff001b7202 */ /* 0x000fe40000000f00 */
[----:B------:R-:W-:-:S02]  /*0e60*/  MOV R31, RZ ;  /* 0x000000ff001f7202 */ /* 0x000fc40000000f00 */
[----:B0-----:R-:W-:-:S04]  /*0e70*/  IADD3 R116, PT, PT, -R18, R19, RZ ;  /* 0x0000001312747210 */ /* 0x001fc80007ffe1ff */
[-C--:B------:R-:W-:Y:S01]  /*0e80*/  ISETP.GE.AND P6, PT, R135, R116.reuse, PT ;  /* 0x000000748700720c */ /* 0x080fe20003fc6270 */
[----:B------:R-:W-:Y:S01]  /*0e90*/  BAR.SYNC.DEFER_BLOCKING 0x0 ;  /* 0x0000000000007b1d */ /* 0x000fe20000010000 */
[-C--:B------:R-:W-:Y:S02]  /*0ea0*/  ISETP.GE.AND P0, PT, R133, R116.reuse, PT ;  /* 0x000000748500720c */ /* 0x080fe40003f06270 */
[-C--:B------:R-:W-:Y:S02]  /*0eb0*/  ISETP.GE.AND P1, PT, R131, R116.reuse, PT ;  /* 0x000000748300720c */ /* 0x080fe40003f26270 */
[-C--:B------:R-:W-:Y:S02]  /*0ec0*/  ISETP.GE.AND P2, PT, R129, R116.reuse, PT ;  /* 0x000000748100720c */ /* 0x080fe40003f46270 */
[-C--:B------:R-:W-:Y:S02]  /*0ed0*/  ISETP.GE.AND P3, PT, R127, R116.reuse, PT ;  /* 0x000000747f00720c */ /* 0x080fe40003f66270 */
[----:B------:R-:W-:-:S02]  /*0ee0*/  ISETP.GE.AND P4, PT, R125, R116, PT ;  /* 0x000000747d00720c */ /* 0x000fc40003f86270 */
[-C--:B------:R-:W-:Y:S01]  /*0ef0*/  ISETP.GE.AND P5, PT, R123, R116.reuse, PT ;  /* 0x000000747b00720c */ /* 0x080fe20003fa6270 */
[----:B------:R-:W-:Y:S01]  /*0f00*/  HFMA2 R33, -RZ, RZ, 0, 0 ;  /* 0x00000000ff217431 */ /* 0x000fe200000001ff */
[----:B------:R-:W-:Y:S01]  /*0f10*/  MOV R35, RZ ;  /* 0x000000ff00237202 */ /* 0x000fe20000000f00 */
[----:B------:R-:W2:Y:S01]  /*0f20*/  @!P6 LDG.E R21, desc[UR16][R4.64] ;  /* 0x000000100415e981 */ /* 0x000ea2000c1e1900 */
[----:B------:R-:W-:-:S03]  /*0f30*/  ISETP.GE.AND P6, PT, R121, R116, PT ;  /* 0x000000747900720c */ /* 0x000fc60003fc6270 */
[----:B---3--:R-:W3:Y:S01]  /*0f40*/  @!P0 LDG.E R23, desc[UR16][R4.64+0x80] ;  /* 0x0000801004178981 */ /* 0x008ee2000c1e1900 */
[----:B------:R-:W0:Y:S01]  /*0f50*/  S2R R115, SR_LANEID ;  /* 0x0000000000737919 */ /* 0x000e220000000000 */
[----:B------:R-:W1:Y:S01]  /*0f60*/  S2UR UR6, SR_CgaCtaId ;  /* 0x00000000000679c3 */ /* 0x000e620000008800 */
[----:B------:R-:W-:Y:S01]  /*0f70*/  UMOV UR4, 0x400 ;  /* 0x0000040000047882 */ /* 0x000fe20000000000 */
[----:B------:R-:W-:Y:S01]  /*0f80*/  P2R R26, PR, RZ, 0x1 ;  /* 0x00000001ff1a7803 */ /* 0x000fe20000000000 */
[----:B----4-:R-:W4:Y:S04]  /*0f90*/  @!P1 LDG.E R25, desc[UR16][R4.64+0x100] ;  /* 0x0001001004199981 */ /* 0x010f28000c1e1900 */
[----:B------:R-:W4:Y:S04]  /*0fa0*/  @!P2 LDG.E R27, desc[UR16][R4.64+0x180] ;  /* 0x00018010041ba981 */ /* 0x000f28000c1e1900 */
[----:B------:R-:W4:Y:S04]  /*0fb0*/  @!P3 LDG.E R29, desc[UR16][R4.64+0x200] ;  /* 0x00020010041db981 */ /* 0x000f28000c1e1900 */
[----:B------:R-:W4:Y:S04]  /*0fc0*/  @!P4 LDG.E R31, desc[UR16][R4.64+0x280] ;  /* 0x00028010041fc981 */ /* 0x000f28000c1e1900 */
[----:B------:R-:W4:Y:S04]  /*0fd0*/  @!P5 LDG.E R33, desc[UR16][R4.64+0x300] ;  /* 0x000300100421d981 */ /* 0x000f28000c1e1900 */
[----:B------:R0:W4:Y:S01]  /*0fe0*/  @!P6 LDG.E R35, desc[UR16][R4.64+0x380] ;  /* 0x000380100423e981 */ /* 0x000122000c1e1900 */
[----:B-1----:R-:W-:Y:S01]  /*0ff0*/  ULEA UR6, UR6, UR4, 0x18 ;  /* 0x0000000406067291 */ /* 0x002fe2000f8ec0ff */
[----:B------:R-:W-:Y:S01]  /*1000*/  ISETP.GE.AND P0, PT, R135, R116, PT ;  /* 0x000000748700720c */ /* 0x000fe20003f06270 */
[----:B------:R-:W-:Y:S01]  /*1010*/  HFMA2 R37, -RZ, RZ, 0, 0 ;  /* 0x00000000ff257431 */ /* 0x000fe200000001ff */
[----:B------:R-:W-:Y:S01]  /*1020*/  MOV R39, RZ ;  /* 0x000000ff00277202 */ /* 0x000fe20000000f00 */
[----:B------:R-:W-:Y:S01]  /*1030*/  HFMA2 R41, -RZ, RZ, 0, 0 ;  /* 0x00000000ff297431 */ /* 0x000fe200000001ff */
[----:B------:R-:W-:Y:S01]  /*1040*/  MOV R43, RZ ;  /* 0x000000ff002b7202 */ /* 0x000fe20000000f00 */
[----:B------:R-:W-:Y:S01]  /*1050*/  HFMA2 R45, -RZ, RZ, 0, 0 ;  /* 0x00000000ff2d7431 */ /* 0x000fe200000001ff */
[C---:B0-----:R-:W-:Y:S01]  /*1060*/  IADD3 R0, PT, PT, R115.reuse, 0x20, RZ ;  /* 0x0000002073007810 */ /* 0x041fe20007ffe0ff */
[----:B------:R-:W0:Y:S01]  /*1070*/  LDCU UR4, c[0x0][0x38c] ;  /* 0x00007180ff0477ac */ /* 0x000e220008000800 */
[----:B------:R-:W-:Y:S01]  /*1080*/  IADD3 R20, PT, PT, R115, 0x40, RZ ;  /* 0x0000004073147810 */ /* 0x000fe20007ffe0ff */
[----:B------:R-:W-:Y:S01]  /*1090*/  HFMA2 R5, -RZ, RZ, 0, 0 ;  /* 0x00000000ff057431 */ /* 0x000fe200000001ff */
[----:B------:R-:W-:-:S02]  /*10a0*/  LEA.HI.SX32 R0, R0, R115, 0x1b ;  /* 0x0000007300007211 */ /* 0x000fc400078fdaff */
[-C--:B------:R-:W-:Y:S02]  /*10b0*/  LEA.HI.SX32 R20, R20, R115.reuse, 0x1b ;  /* 0x0000007314147211 */ /* 0x080fe400078fdaff */
[C---:B------:R-:W-:Y:S02]  /*10c0*/  IADD3 R4, PT, PT, R115.reuse, 0x80, RZ ;  /* 0x0000008073047810 */ /* 0x040fe40007ffe0ff */
[----:B------:R-:W-:Y:S02]  /*10d0*/  LEA R112, R0, UR6, 0x2 ;  /* 0x0000000600707c11 */ /* 0x000fe4000f8e10ff */
[C---:B------:R-:W-:Y:S02]  /*10e0*/  IADD3 R0, PT, PT, R115.reuse, 0x60, RZ ;  /* 0x0000006073007810 */ /* 0x040fe40007ffe0ff */
[----:B------:R-:W-:Y:S02]  /*10f0*/  LEA.HI.SX32 R114, R115, R115, 0x1b ;  /* 0x0000007373727211 */ /* 0x000fe400078fdaff */
[----:B------:R-:W-:-:S02]  /*1100*/  LEA R110, R20, UR6, 0x2 ;  /* 0x00000006146e7c11 */ /* 0x000fc4000f8e10ff */
[-C--:B------:R-:W-:Y:S02]  /*1110*/  LEA.HI.SX32 R4, R4, R115.reuse, 0x1b ;  /* 0x0000007304047211 */ /* 0x080fe400078fdaff */
[C---:B------:R-:W-:Y:S02]  /*1120*/  IADD3 R20, PT, PT, R115.reuse, 0xa0, RZ ;  /* 0x000000a073147810 */ /* 0x040fe40007ffe0ff */
[C---:B------:R-:W-:Y:S02]  /*1130*/  IADD3 R22, PT, PT, R115.reuse, 0xc0, RZ ;  /* 0x000000c073167810 */ /* 0x040fe40007ffe0ff */
[----:B------:R-:W-:Y:S02]  /*1140*/  IADD3 R24, PT, PT, R115, 0xe0, RZ ;  /* 0x000000e073187810 */ /* 0x000fe40007ffe0ff */
[----:B------:R-:W-:Y:S02]  /*1150*/  LEA.HI.SX32 R0, R0, R115, 0x1b ;  /* 0x0000007300007211 */ /* 0x000fe400078fdaff */
[----:B------:R-:W-:-:S02]  /*1160*/  LEA R114, R114, UR6, 0x2 ;  /* 0x0000000672727c11 */ /* 0x000fc4000f8e10ff */
[----:B------:R-:W-:Y:S02]  /*1170*/  LEA R106, R4, UR6, 0x2 ;  /* 0x00000006046a7c11 */ /* 0x000fe4000f8e10ff */
[-C--:B------:R-:W-:Y:S02]  /*1180*/  LEA.HI.SX32 R20, R20, R115.reuse, 0x1b ;  /* 0x0000007314147211 */ /* 0x080fe400078fdaff */
[----:B------:R-:W-:Y:S02]  /*1190*/  SHF.L.U32 R4, R115, 0x3, RZ ;  /* 0x0000000373047819 */ /* 0x000fe400000006ff */
[-C--:B------:R-:W-:Y:S02]  /*11a0*/  LEA.HI.SX32 R22, R22, R115.reuse, 0x1b ;  /* 0x0000007316167211 */ /* 0x080fe400078fdaff */
[----:B------:R-:W-:Y:S02]  /*11b0*/  LEA.HI.SX32 R24, R24, R115, 0x1b ;  /* 0x0000007318187211 */ /* 0x000fe400078fdaff */
[----:B------:R-:W-:-:S02]  /*11c0*/  LEA R108, R0, UR6, 0x2 ;  /* 0x00000006006c7c11 */ /* 0x000fc4000f8e10ff */
[----:B------:R-:W-:Y:S02]  /*11d0*/  LEA R104, R20, UR6, 0x2 ;  /* 0x0000000614687c11 */ /* 0x000fe4000f8e10ff */
[----:B------:R-:W-:Y:S02]  /*11e0*/  LEA.HI.SX32 R98, R4, R4, 0x1b ;  /* 0x0000000404627211 */ /* 0x000fe400078fdaff */
[----:B------:R-:W-:Y:S02]  /*11f0*/  LEA R102, R22, UR6, 0x2 ;  /* 0x0000000616667c11 */ /* 0x000fe4000f8e10ff */
[----:B------:R-:W-:Y:S02]  /*1200*/  LEA R100, R24, UR6, 0x2 ;  /* 0x0000000618647c11 */ /* 0x000fe4000f8e10ff */
[----:B------:R-:W-:Y:S01]  /*1210*/  LEA R98, R98, UR6, 0x2 ;  /* 0x0000000662627c11 */ /* 0x000fe2000f8e10ff */
[----:B--2---:R1:W-:Y:S04]  /*1220*/  STS [R114], R21 ;  /* 0x0000001572007388 */ /* 0x0043e80000000800 */
[----:B---3--:R2:W-:Y:S01]  /*1230*/  STS [R112+0x80], R23 ;  /* 0x0000801770007388 */ /* 0x0085e20000000800 */
[----:B-1----:R-:W-:-:S03]  /*1240*/  MOV R21, RZ ;  /* 0x000000ff00157202 */ /* 0x002fc60000000f00 */
[----:B----4-:R1:W-:Y:S01]  /*1250*/  STS [R110+0x100], R25 ;  /* 0x000100196e007388 */ /* 0x0103e20000000800 */
[----:B--2---:R-:W-:-:S03]  /*1260*/  HFMA2 R23, -RZ, RZ, 0, 0 ;  /* 0x00000000ff177431 */ /* 0x004fc600000001ff */
[----:B------:R2:W-:Y:S04]  /*1270*/  STS [R108+0x180], R27 ;  /* 0x0001801b6c007388 */ /* 0x0005e80000000800 */
[----:B------:R3:W-:Y:S01]  /*1280*/  STS [R106+0x200], R29 ;  /* 0x0002001d6a007388 */ /* 0x0007e20000000800 */
[----:B-1----:R-:W-:-:S03]  /*1290*/  MOV R25, RZ ;  /* 0x000000ff00197202 */ /* 0x002fc60000000f00 */
[----:B------:R1:W-:Y:S01]  /*12a0*/  STS [R104+0x280], R31 ;  /* 0x0002801f68007388 */ /* 0x0003e20000000800 */
[----:B--2---:R-:W-:-:S03]  /*12b0*/  MOV R27, RZ ;  /* 0x000000ff001b7202 */ /* 0x004fc60000000f00 */
[----:B------:R-:W-:Y:S01]  /*12c0*/  STS [R102+0x300], R33 ;  /* 0x0003002166007388 */ /* 0x000fe20000000800 */
[----:B---3--:R-:W-:-:S03]  /*12d0*/  HFMA2 R29, -RZ, RZ, 0, 0 ;  /* 0x00000000ff1d7431 */ /* 0x008fc600000001ff */
[----:B------:R2:W-:Y:S01]  /*12e0*/  STS [R100+0x380], R35 ;  /* 0x0003802364007388 */ /* 0x0005e20000000800 */
[----:B------:R-:W-:-:S03]  /*12f0*/  NOP ;  /* 0x0000000000007918 */ /* 0x000fc60000000000 */
[----:B------:R-:W-:Y:S01]  /*1300*/  LDS R113, [R98] ;  /* 0x0000000062717984 */ /* 0x000fe20000000800 */
[----:B-1----:R-:W-:-:S03]  /*1310*/  MOV R31, RZ ;  /* 0x000000ff001f7202 */ /* 0x002fc60000000f00 */
        /* <DEDUP_REMOVED lines=17> */
[----:B------:R-:W4:Y:S01]  /*1430*/  @!P6 LDG.E R31, desc[UR16][R6.64+0x380] ;  /* 0x00038010061fe981 */ /* 0x000f22000c1e1900 */
[----:B------:R-:W-:Y:S01]  /*1440*/  ISETP.GE.AND P0, PT, R135, R116, PT ;  /* 0x000000748700720c */ /* 0x000fe20003f06270 */
[----:B--2---:R-:W-:Y:S01]  /*1450*/  HFMA2 R35, -RZ, RZ, 0, 0 ;  /* 0x00000000ff237431 */ /* 0x004fe200000001ff */
[----:B------:R-:W-:Y:S01]  /*1460*/  MOV R47, RZ ;  /* 0x000000ff002f7202 */ /* 0x000fe20000000f00 */
[----:B---3--:R-:W-:Y:S04]  /*1470*/  STS [R114], R5 ;  /* 0x0000000572007388 */ /* 0x008fe80000000800 */
[----:B----4-:R-:W-:Y:S04]  /*1480*/  STS [R112+0x80], R21 ;  /* 0x0000801570007388 */ /* 0x010fe80000000800 */
        /* <DEDUP_REMOVED lines=17> */
[----:B------:R-:W-:-:S04]  /*15a0*/  HFMA2 R37, -RZ, RZ, 0, 0 ;  /* 0x00000000ff257431 */ /* 0x000fc800000001ff */
        /* <DEDUP_REMOVED lines=9> */
[----:B0-----:R-:W-:Y:S01]  /*1640*/  UISETP.GE.AND UP0, UPT, UR4, 0x1, UPT ;  /* 0x000000010400788c */ /* 0x001fe2000bf06270 */
[----:B------:R-:W-:-:S02]  /*1650*/  CS2R R96, SRZ ;  /* 0x0000000000607805 */ /* 0x000fc4000001ff00 */
[----:B------:R-:W-:Y:S02]  /*1660*/  CS2R R94, SRZ ;  /* 0x00000000005e7805 */ /* 0x000fe4000001ff00 */
[----:B------:R-:W-:Y:S02]  /*1670*/  CS2R R92, SRZ ;  /* 0x00000000005c7805 */ /* 0x000fe4000001ff00 */
[----:B------:R-:W-:Y:S01]  /*1680*/  CS2R R90, SRZ ;  /* 0x00000000005a7805 */ /* 0x000fe2000001ff00 */
        /* <DEDUP_REMOVED lines=35> */
[--C-:B------:R-:W-:Y:S01]  /*18c0*/  FADD.FTZ R84, R21, R158.reuse ;  /* 0x0000009e15547221 */ /* 0x100fe20000010000 */
[--C-:B------:R-:W-:Y:S01]  /*18d0*/  FADD.FTZ R82, R23, R158.reuse ;  /* 0x0000009e17527221 */ /* 0x100fe20000010000 */
[--C-:B------:R-:W-:Y:S01]  /*18e0*/  FADD.FTZ R80, R25, R158.reuse ;  /* 0x0000009e19507221 */ /* 0x100fe20000010000 */
[--C-:B------:R-:W-:Y:S01]  /*18f0*/  FADD.FTZ R76, R27, R158.reuse ;  /* 0x0000009e1b4c7221 */ /* 0x100fe20000010000 */
[--C-:B------:R-:W-:Y:S01]  /*1900*/  FADD.FTZ R74, R29, R158.reuse ;  /* 0x0000009e1d4a7221 */ /* 0x100fe20000010000 */
[----:B------:R-:W0:Y:S01]  /*1910*/  LDC R65, c[0x0][0x388] ;  /* 0x0000e200ff417b82 */ /* 0x000e220000000800 */
[----:B------:R-:W-:Y:S01]  /*1920*/  SHF.L.U32 R2, R115, 0x4, RZ ;  /* 0x0000000473027819 */ /* 0x000fe200000006ff */
[--C-:B------:R-:W-:Y:S01]  /*1930*/  FADD.FTZ R88, R7, R158.reuse ;  /* 0x0000009e07587221 */ /* 0x100fe20000010000 */
[----:B------:R-:W-:Y:S01]  /*1940*/  SHF.L.U32 R66, R117, 0x9, RZ ;  /* 0x0000000975427819 */ /* 0x000fe200000006ff */
[--C-:B------:R-:W-:Y:S01]  /*1950*/  FADD.FTZ R86, R5, R158.reuse ;  /* 0x0000009e05567221 */ /* 0x100fe20000010000 */
[----:B------:R-:W-:Y:S01]  /*1960*/  FADD.FTZ R78, R33, R158 ;  /* 0x0000009e214e7221 */ /* 0x000fe20000010000 */
[----:B------:R-:W-:Y:S01]  /*1970*/  FADD.FTZ R0, R49, R49 ;  /* 0x0000003131007221 */ /* 0x000fe20000010000 */
[C-C-:B------:R-:W-:Y:S01]  /*1980*/  IADD3 R3, PT, PT, R4.reuse, 0x1, R4.reuse ;  /* 0x0000000104037810 */ /* 0x140fe20007ffe004 */
[----:B------:R-:W1:Y:S01]  /*1990*/  LDC.64 R20, c[0x0][0x440] ;  /* 0x00011000ff147b82 */ /* 0x000e620000000a00 */
[C-C-:B------:R-:W-:Y:S01]  /*19a0*/  IADD3 R5, PT, PT, R4.reuse, 0x2, R4.reuse ;  /* 0x0000000204057810 */ /* 0x140fe20007ffe004 */
[----:B------:R-:W-:Y:S01]  /*19b0*/  FADD.FTZ R73, R73, R73 ;  /* 0x0000004949497221 */ /* 0x000fe20000010000 */
[----:B------:R-:W-:Y:S01]  /*19c0*/  IADD3 R7, PT, PT, R4, 0x3, R4 ;  /* 0x0000000304077810 */ /* 0x000fe20007ffe004 */
[----:B------:R-:W-:Y:S01]  /*19d0*/  FADD.FTZ R72, R72, R72 ;  /* 0x0000004848487221 */ /* 0x000fe20000010000 */
[C-C-:B------:R-:W-:Y:S01]  /*19e0*/  IADD3 R33, PT, PT, R4.reuse, 0x4, R4.reuse ;  /* 0x0000000404217810 */ /* 0x140fe20007ffe004 */
[----:B------:R-:W-:Y:S01]  /*19f0*/  FADD.FTZ R71, R71, R71 ;  /* 0x0000004747477221 */ /* 0x000fe20000010000 */
[C-C-:B------:R-:W-:Y:S01]  /*1a00*/  IADD3 R35, PT, PT, R4.reuse, 0x5, R4.reuse ;  /* 0x0000000504237810 */ /* 0x140fe20007ffe004 */
[----:B------:R-:W2:Y:S01]  /*1a10*/  LDC.64 R22, c[0x0][0x448] ;  /* 0x00011200ff167b82 */ /* 0x000ea20000000a00 */
[----:B------:R-:W-:Y:S01]  /*1a20*/  IADD3 R37, PT, PT, R4, 0x6, R4 ;  /* 0x0000000604257810 */ /* 0x000fe20007ffe004 */
[----:B------:R-:W-:Y:S01]  /*1a30*/  FADD.FTZ R70, R70, R70 ;  /* 0x0000004646467221 */ /* 0x000fe20000010000 */
[----:B------:R-:W-:Y:S01]  /*1a40*/  IADD3 R39, PT, PT, R4, 0x7, R4 ;  /* 0x0000000704277810 */ /* 0x000fe20007ffe004 */
[----:B------:R-:W-:Y:S01]  /*1a50*/  FADD.FTZ R69, R69, R69 ;  /* 0x0000004545457221 */ /* 0x000fe20000010000 */
[C---:B------:R-:W-:Y:S01]  /*1a60*/  IADD3 R40, PT, PT, R115.reuse, 0x1c0, RZ ;  /* 0x000001c073287810 */ /* 0x040fe20007ffe0ff */
[----:B------:R-:W-:Y:S01]  /*1a70*/  FADD.FTZ R68, R68, R68 ;  /* 0x0000004444447221 */ /* 0x000fe20000010000 */
[----:B------:R-:W-:Y:S01]  /*1a80*/  IADD3 R42, PT, PT, R115, 0x1e0, RZ ;  /* 0x000001e0732a7810 */ /* 0x000fe20007ffe0ff */
[----:B------:R-:W3:Y:S01]  /*1a90*/  LDC.64 R24, c[0x0][0x3a8] ;  /* 0x0000ea00ff187b82 */ /* 0x000ee20000000a00 */
[C---:B------:R-:W-:Y:S01]  /*1aa0*/  IADD3 R41, PT, PT, R2.reuse, 0x8, RZ ;  /* 0x0000000802297810 */ /* 0x040fe20007ffe0ff */
[----:B------:R-:W-:Y:S01]  /*1ab0*/  FADD.FTZ R67, R67, R67 ;  /* 0x0000004343437221 */ /* 0x000fe20000010000 */
[----:B------:R-:W-:Y:S01]  /*1ac0*/  IADD3 R43, PT, PT, R2, 0x9, RZ ;  /* 0x00000009022b7810 */ /* 0x000fe20007ffe0ff */
[----:B------:R-:W4:Y:S01]  /*1ad0*/  LDCU UR8, c[0x0][0x394] ;  /* 0x00007280ff0877ac */ /* 0x000f220008000800 */
[----:B------:R-:W-:-:S02]  /*1ae0*/  IADD3 R4, PT, PT, R115, 0x100, RZ ;  /* 0x0000010073047810 */ /* 0x000fc40007ffe0ff */
[C---:B------:R-:W-:Y:S01]  /*1af0*/  IADD3 R6, PT, PT, R115.reuse, 0x120, RZ ;  /* 0x0000012073067810 */ /* 0x040fe20007ffe0ff */
[----:B------:R-:W0:Y:S01]  /*1b00*/  LDC.64 R26, c[0x0][0x3c0] ;  /* 0x0000f000ff1a7b82 */ /* 0x000e220000000a00 */
[C---:B------:R-:W-:Y:S01]  /*1b10*/  IADD3 R32, PT, PT, R115.reuse, 0x140, RZ ;  /* 0x0000014073207810 */ /* 0x040fe20007ffe0ff */
[----:B------:R-:W0:Y:S01]  /*1b20*/  LDCU UR9, c[0x0][0x38c] ;  /* 0x00007180ff0977ac */ /* 0x000e220008000800 */
[C---:B------:R-:W-:Y:S02]  /*1b30*/  IADD3 R34, PT, PT, R115.reuse, 0x160, RZ ;  /* 0x0000016073227810 */ /* 0x040fe40007ffe0ff */
[C---:B------:R-:W-:Y:S01]  /*1b40*/  IADD3 R36, PT, PT, R115.reuse, 0x180, RZ ;  /* 0x0000018073247810 */ /* 0x040fe20007ffe0ff */
[----:B------:R-:W-:Y:S01]  /*1b50*/  UMOV UR4, URZ ;  /* 0x000000ff00047c82 */ /* 0x000fe20008000000 */
[----:B------:R-:W-:Y:S01]  /*1b60*/  IADD3 R38, PT, PT, R115, 0x1a0, RZ ;  /* 0x000001a073267810 */ /* 0x000fe20007ffe0ff */
[----:B------:R-:W0:Y:S01]  /*1b70*/  LDC.64 R28, c[0x0][0x3e0] ;  /* 0x0000f800ff1c7b82 */ /* 0x000e220000000a00 */
[----:B------:R-:W-:-:S02]  /*1b80*/  IADD3 R45, PT, PT, R2, 0xa, RZ ;  /* 0x0000000a022d7810 */ /* 0x000fc40007ffe0ff */
[C---:B------:R-:W-:Y:S02]  /*1b90*/  IADD3 R47, PT, PT, R2.reuse, 0xb, RZ ;  /* 0x0000000b022f7810 */ /* 0x040fe40007ffe0ff */
[C---:B------:R-:W-:Y:S02]  /*1ba0*/  IADD3 R49, PT, PT, R2.reuse, 0xc, RZ ;  /* 0x0000000c02317810 */ /* 0x040fe40007ffe0ff */
[C---:B------:R-:W-:Y:S01]  /*1bb0*/  IADD3 R51, PT, PT, R2.reuse, 0xd, RZ ;  /* 0x0000000d02337810 */ /* 0x040fe20007ffe0ff */
[----:B------:R-:W0:Y:S01]  /*1bc0*/  LDC.64 R30, c[0x0][0x4f0] ;  /* 0x00013c00ff1e7b82 */ /* 0x000e220000000a00 */
[C---:B------:R-:W-:Y:S02]  /*1bd0*/  IADD3 R53, PT, PT, R2.reuse, 0xe, RZ ;  /* 0x0000000e02357810 */ /* 0x040fe40007ffe0ff */
[----:B------:R-:W-:Y:S02]  /*1be0*/  IADD3 R55, PT, PT, R2, 0xf, RZ ;  /* 0x0000000f02377810 */ /* 0x000fe40007ffe0ff */
[----:B------:R-:W-:-:S02]  /*1bf0*/  LEA R64, R19, -R66, 0x1 ;  /* 0x8000004213407211 */ /* 0x000fc400078e08ff */
[-C--:B------:R-:W-:Y:S02]  /*1c00*/  LEA.HI.SX32 R41, R41, R2.reuse, 0x1b ;  /* 0x0000000229297211 */ /* 0x080fe400078fdaff */
[-C--:B------:R-:W-:Y:S02]  /*1c10*/  LEA.HI.SX32 R43, R43, R2.reuse, 0x1b ;  /* 0x000000022b2b7211 */ /* 0x080fe400078fdaff */
[-C--:B------:R-:W-:Y:S02]  /*1c20*/  LEA.HI.SX32 R40, R40, R115.reuse, 0x1b ;  /* 0x0000007328287211 */ /* 0x080fe400078fdaff */
[----:B------:R-:W-:Y:S02]  /*1c30*/  LEA.HI.SX32 R42, R42, R115, 0x1b ;  /* 0x000000732a2a7211 */ /* 0x000fe400078fdaff */
[----:B------:R-:W-:Y:S02]  /*1c40*/  ISETP.NE.AND P4, PT, R147, 0x1, PT ;  /* 0x000000019300780c */ /* 0x000fe40003f85270 */
        /* <DEDUP_REMOVED lines=13> */
[----:B------:R-:W-:Y:S02]  /*1d20*/  LEA.HI.SX32 R56, R2, R2, 0x1b ;  /* 0x0000000202387211 */ /* 0x000fe400078fdaff */
[-C--:B------:R-:W-:Y:S02]  /*1d30*/  LEA.HI.SX32 R4, R4, R115.reuse, 0x1b ;  /* 0x0000007304047211 */ /* 0x080fe400078fdaff */
[-C--:B------:R-:W-:Y:S02]  /*1d40*/  LEA.HI.SX32 R6, R6, R115.reuse, 0x1b ;  /* 0x0000007306067211 */ /* 0x080fe400078fdaff */
[-C--:B------:R-:W-:Y:S02]  /*1d50*/  LEA.HI.SX32 R32, R32, R115.reuse, 0x1b ;  /* 0x0000007320207211 */ /* 0x080fe400078fdaff */
[-C--:B------:R-:W-:Y:S02]  /*1d60*/  LEA.HI.SX32 R34, R34, R115.reuse, 0x1b ;  /* 0x0000007322227211 */ /* 0x080fe400078fdaff */
[----:B------:R-:W-:-:S02]  /*1d70*/  LEA.HI.SX32 R36, R36, R115, 0x1b ;  /* 0x0000007324247211 */ /* 0x000fc400078fdaff */
[----:B------:R-:W-:Y:S02]  /*1d80*/  LEA.HI.SX32 R38, R38, R115, 0x1b ;  /* 0x0000007326267211 */ /* 0x000fe400078fdaff */
[----:B------:R-:W-:Y:S02]  /*1d90*/  ISETP.GE.AND P0, PT, R145, R64, PT ;  /* 0x000000409100720c */ /* 0x000fe40003f06270 */
[----:B------:R-:W-:Y:S02]  /*1da0*/  LEA R49, R40, UR6, 0x2 ;  /* 0x0000000628317c11 */ /* 0x000fe4000f8e10ff */
[----:B------:R-:W-:Y:S02]  /*1db0*/  LEA R48, R42, UR6, 0x2 ;  /* 0x000000062a307c11 */ /* 0x000fe4000f8e10ff */
[----:B------:R-:W-:Y:S02]  /*1dc0*/  LEA R47, R41, UR6, 0x2 ;  /* 0x00000006292f7c11 */ /* 0x000fe4000f8e10ff */
[----:B------:R-:W-:-:S02]  /*1dd0*/  LEA R46, R43, UR6, 0x2 ;  /* 0x000000062b2e7c11 */ /* 0x000fc4000f8e10ff */
[----:B------:R-:W-:Y:S02]  /*1de0*/  MOV R97, RZ ;  /* 0x000000ff00617202 */ /* 0x000fe40000000f00 */
[----:B------:R-:W-:Y:S02]  /*1df0*/  ISETP.EQ.AND P4, PT, R161, RZ, P4 ;  /* 0x000000ffa100720c */ /* 0x000fe40002782270 */
        /* <DEDUP_REMOVED lines=14> */
[----:B------:R-:W-:Y:S02]  /*1ee0*/  P2R R209, PR, RZ, 0x1 ;  /* 0x00000001ffd17803 */ /* 0x000fe40000000000 */
[----:B------:R-:W-:-:S02]  /*1ef0*/  LEA R45, R45, UR6, 0x2 ;  /* 0x000000062d2d7c11 */ /* 0x000fc4000f8e10ff */
[----:B------:R-:W-:Y:S02]  /*1f00*/  LEA R44, R44, UR6, 0x2 ;  /* 0x000000062c2c7c11 */ /* 0x000fe4000f8e10ff */
[----:B------:R-:W-:Y:S02]  /*1f10*/  LEA R43, R162, UR6, 0x2 ;  /* 0x00000006a22b7c11 */ /* 0x000fe4000f8e10ff */
[----:B------:R-:W-:Y:S02]  /*1f20*/  LEA R42, R164, UR6, 0x2 ;  /* 0x00000006a42a7c11 */ /* 0x000fe4000f8e10ff */
[----:B------:R-:W-:Y:S02]  /*1f30*/  LEA R41, R166, UR6, 0x2 ;  /* 0x00000006a6297c11 */ /* 0x000fe4000f8e10ff */
[----:B01234-:R-:W-:-:S07]  /*1f40*/  LEA R40, R168, UR6, 0x2 ;  /* 0x00000006a8287c11 */ /* 0x01ffce000f8e10ff */
.L_x_15541:
[----:B------:R-:W-:Y:S02]  /*1f50*/  MOV R2, R10 ;  /* 0x0000000a00027202 */ /* 0x000fe40000000f00 */
[----:B------:R-:W-:Y:S02]  /*1f60*/  MOV R3, R159 ;  /* 0x0000009f00037202 */ /* 0x000fe40000000f00 */
[----:B------:R-:W-:Y:S01]  /*1f70*/  ISETP.NE.AND P6, PT, R209, RZ, PT ;  /* 0x000000ffd100720c */ /* 0x000fe20003fc5270 */
[----:B------:R-:W-:-:S04]  /*1f80*/  IMAD.WIDE.U32 R2, R24, UR4, R2 ;  /* 0x0000000418027c25 */ /* 0x000fc8000f8e0002 */
[----:B------:R-:W-:Y:S01]  /*1f90*/  IMAD R3, R25, UR4, R3 ;  /* 0x0000000419037c24 */ /* 0x000fe2000f8e0203 */
[----:B------:R-:W-:-:S04]  /*1fa0*/  LEA R32, P0, R2, R20, 0x3 ;  /* 0x0000001402207211 */ /* 0x000fc800078018ff */
[----:B------:R-:W-:Y:S01]  /*1fb0*/  LEA.HI.X R33, R2, R21, R3, 0x3, P0 ;  /* 0x0000001502217211 */ /* 0x000fe200000f1c03 */
[----:B------:R-:W-:Y:S01]  /*1fc0*/  HFMA2 R3, -RZ, RZ, 0, 0 ;  /* 0x00000000ff037431 */ /* 0x000fe200000001ff */
[----:B------:R-:W-:Y:S02]  /*1fd0*/  MOV R2, R145 ;  /* 0x0000009100027202 */ /* 0x000fe40000000f00 */
[C---:B------:R-:W-:Y:S02]  /*1fe0*/  ISETP.GE.AND P0, PT, R119.reuse, R64, PT ;  /* 0x000000407700720c */ /* 0x040fe40003f06270 */
[C---:B0-----:R-:W-:Y:S01]  /*1ff0*/  IADD3 R5, PT, PT, R119.reuse, 0x20, RZ ;  /* 0x0000002077057810 */ /* 0x041fe20007ffe0ff */
[----:B------:R-:W-:Y:S01]  /*2000*/  IMAD.WIDE.U32 R2, R28, UR4, R2 ;  /* 0x000000041c027c25 */ /* 0x000fe2000f8e0002 */
[----:B------:R-:W-:Y:S02]  /*2010*/  IADD3 R7, PT, PT, R119, 0x40, RZ ;  /* 0x0000004077077810 */ /* 0x000fe40007ffe0ff */
[----:B------:R-:W-:-:S02]  /*2020*/  CS2R R36, SRZ ;  /* 0x0000000000247805 */ /* 0x000fc4000001ff00 */
[----:B------:R-:W-:Y:S01]  /*2030*/  CS2R R38, SRZ ;  /* 0x0000000000267805 */ /* 0x000fe2000001ff00 */
[----:B------:R-:W-:Y:S01]  /*2040*/  IMAD R6, R29, UR4, R3 ;  /* 0x000000041d067c24 */ /* 0x000fe2000f8e0203 */
[C---:B------:R-:W-:Y:S01]  /*2050*/  LEA R4, P3, R2.reuse, R151, 0x2 ;  /* 0x0000009702047211 */ /* 0x040fe200078610ff */
[----:B------:R-:W-:Y:S01]  /*2060*/  HFMA2 R177, -RZ, RZ, 0, 0 ;  /* 0x00000000ffb17431 */ /* 0x000fe200000001ff */
[-C--:B------:R-:W-:Y:S01]  /*2070*/  ISETP.GE.AND P1, PT, R5, R64.reuse, PT ;  /* 0x000000400500720c */ /* 0x080fe20003f26270 */
[----:B------:R-:W2:Y:S01]  /*2080*/  LDG.E.64 R32, desc[UR16][R32.64] ;  /* 0x0000001020207981 */ /* 0x000ea2000c1e1b00 */
[----:B------:R-:W-:Y:S02]  /*2090*/  IADD3 R3, PT, PT, R119, 0x60, RZ ;  /* 0x0000006077037810 */ /* 0x000fe40007ffe0ff */
[----:B------:R-:W-:Y:S02]  /*20a0*/  LEA.HI.X R5, R2, R149, R6, 0x2, P3 ;  /* 0x0000009502057211 */ /* 0x000fe400018f1406 */
[----:B------:R-:W-:-:S02]  /*20b0*/  ISETP.GE.AND P3, PT, R3, R64, PT ;  /* 0x000000400300720c */ /* 0x000fc40003f66270 */
[-C--:B------:R-:W-:Y:S01]  /*20c0*/  ISETP.GE.AND P2, PT, R7, R64.reuse, PT ;  /* 0x000000400700720c */ /* 0x080fe20003f46270 */
[----:B---3--:R-:W3:Y:S01]  /*20d0*/  @!P0 LDG.E R37, desc[UR16][R4.64+0x80] ;  /* 0x0000801004258981 */ /* 0x008ee2000c1e1900 */
[C---:B------:R-:W-:Y:S02]  /*20e0*/  IADD3 R3, PT, PT, R119.reuse, 0xa0, RZ ;  /* 0x000000a077037810 */ /* 0x040fe40007ffe0ff */
[----:B------:R-:W-:Y:S01]  /*20f0*/  IADD3 R7, PT, PT, R119, 0x80, RZ ;  /* 0x0000008077077810 */ /* 0x000fe20007ffe0ff */
[----:B----4-:R-:W4:Y:S01]  /*2100*/  @!P1 LDG.E R39, desc[UR16][R4.64+0x100] ;  /* 0x0001001004279981 */ /* 0x010f22000c1e1900 */
[-C--:B------:R-:W-:Y:S02]  /*2110*/  ISETP.GE.AND P0, PT, R3, R64.reuse, PT ;  /* 0x000000400300720c */ /* 0x080fe40003f06270 */
[----:B------:R-:W-:Y:S02]  /*2120*/  ISETP.GE.AND P5, PT, R7, R64, PT ;  /* 0x000000400700720c */ /* 0x000fe40003fa6270 */
[----:B------:R-:W-:Y:S01]  /*2130*/  IADD3 R3, PT, PT, R119, 0xc0, RZ ;  /* 0x000000c077037810 */ /* 0x000fe20007ffe0ff */
[----:B------:R-:W5:Y:S01]  /*2140*/  @!P3 LDG.E R177, desc[UR16][R4.64+0x200] ;  /* 0x0002001004b1b981 */ /* 0x000f62000c1e1900 */
[----:B------:R-:W-:-:S02]  /*2150*/  MOV R175, RZ ;  /* 0x000000ff00af7202 */ /* 0x000fc40000000f00 */
[-C--:B------:R-:W-:Y:S02]  /*2160*/  ISETP.GE.AND P1, PT, R3, R64.reuse, PT ;  /* 0x000000400300720c */ /* 0x080fe40003f26270 */
[C---:B------:R-:W-:Y:S02]  /*2170*/  IADD3 R3, PT, PT, R119.reuse, 0x100, RZ ;  /* 0x0000010077037810 */ /* 0x040fe40007ffe0ff */
[----:B------:R-:W-:Y:S01]  /*2180*/  IADD3 R7, PT, PT, R119, 0xe0, RZ ;  /* 0x000000e077077810 */ /* 0x000fe20007ffe0ff */
[----:B------:R-:W5:Y:S01]  /*2190*/  @!P2 LDG.E R175, desc[UR16][R4.64+0x180] ;  /* 0x0001801004afa981 */ /* 0x000f62000c1e1900 */
[----:B------:R-:W-:Y:S01]  /*21a0*/  MOV R179, RZ ;  /* 0x000000ff00b37202 */ /* 0x000fe20000000f00 */
[----:B------:R-:W-:Y:S01]  /*21b0*/  HFMA2 R181, -RZ, RZ, 0, 0 ;  /* 0x00000000ffb57431 */ /* 0x000fe200000001ff */
[-C--:B------:R-:W-:Y:S02]  /*21c0*/  ISETP.GE.AND P3, PT, R3, R64.reuse, PT ;  /* 0x000000400300720c */ /* 0x080fe40003f66270 */
[----:B------:R-:W-:-:S02]  /*21d0*/  ISETP.GE.AND P2, PT, R7, R64, PT ;  /* 0x000000400700720c */ /* 0x000fc40003f46270 */
[C---:B------:R-:W-:Y:S01]  /*21e0*/  IADD3 R3, PT, PT, R119.reuse, 0x120, RZ ;  /* 0x0000012077037810 */ /* 0x040fe20007ffe0ff */
[----:B------:R-:W5:Y:S01]  /*21f0*/  @!P5 LDG.E R179, desc[UR16][R4.64+0x280] ;  /* 0x0002801004b3d981 */ /* 0x000f62000c1e1900 */
[----:B------:R-:W-:Y:S02]  /*2200*/  MOV R183, RZ ;  /* 0x000000ff00b77202 */ /* 0x000fe40000000f00 */
[----:B------:R-:W-:Y:S01]  /*2210*/  IADD3 R7, PT, PT, R119, 0x140, RZ ;  /* 0x0000014077077810 */ /* 0x000fe20007ffe0ff */
[----:B------:R-:W5:Y:S01]  /*2220*/  @!P0 LDG.E R181, desc[UR16][R4.64+0x300] ;  /* 0x0003001004b58981 */ /* 0x000f62000c1e1900 */
[-C--:B------:R-:W-:Y:S02]  /*2230*/  ISETP.GE.AND P5, PT, R3, R64.reuse, PT ;  /* 0x000000400300720c */ /* 0x080fe40003fa6270 */
[----:B------:R-:W-:Y:S01]  /*2240*/  IADD3 R3, PT, PT, R119, 0x160, RZ ;  /* 0x0000016077037810 */ /* 0x000fe20007ffe0ff */
[----:B------:R-:W5:Y:S01]  /*2250*/  @!P1 LDG.E R183, desc[UR16][R4.64+0x380] ;  /* 0x0003801004b79981 */ /* 0x000f62000c1e1900 */
[----:B------:R-:W-:-:S02]  /*2260*/  ISETP.GE.AND P0, PT, R7, R64, PT ;  /* 0x000000400700720c */ /* 0x000fc40003f06270 */
[----:B------:R-:W-:Y:S02]  /*2270*/  CS2R R6, SRZ ;  /* 0x0000000000067805 */ /* 0x000fe4000001ff00 */
[-C--:B------:R-:W-:Y:S01]  /*2280*/  ISETP.GE.AND P1, PT, R3, R64.reuse, PT ;  /* 0x000000400300720c */ /* 0x080fe20003f26270 */
[----:B------:R-:W-:Y:S01]  /*2290*/  HFMA2 R185, -RZ, RZ, 0, 0 ;  /* 0x00000000ffb97431 */ /* 0x000fe200000001ff */
[C---:B------:R-:W-:Y:S02]  /*22a0*/  IADD3 R3, PT, PT, R119.reuse, 0x180, RZ ;  /* 0x0000018077037810 */ /* 0x040fe40007ffe0ff */
[----:B------:R-:W-:Y:S01]  /*22b0*/  IADD3 R35, PT, PT, R119, 0x1a0, RZ ;  /* 0x000001a077237810 */ /* 0x000fe20007ffe0ff */
[----:B------:R-:W5:Y:S01]  /*22c0*/  @!P2 LDG.E R6, desc[UR16][R4.64+0x400] ;  /* 0x000400100406a981 */ /* 0x000f62000c1e1900 */
[-C--:B------:R-:W-:Y:S02]  /*22d0*/  ISETP.GE.AND P2, PT, R3, R64.reuse, PT ;  /* 0x000000400300720c */ /* 0x080fe40003f46270 */
[----:B------:R-:W-:Y:S01]  /*22e0*/  IADD3 R3, PT, PT, R119, 0x1c0, RZ ;  /* 0x000001c077037810 */ /* 0x000fe20007ffe0ff */
[----:B------:R-:W3:Y:S04]  /*22f0*/  @!P6 LDG.E R7, desc[UR16][R4.64] ;  /* 0x000000100407e981 */ /* 0x000ee8000c1e1900 */
[----:B------:R-:W5:Y:S01]  /*2300*/  @!P3 LDG.E R185, desc[UR16][R4.64+0x480] ;  /* 0x0004801004b9b981 */ /* 0x000f62000c1e1900 */
[----:B------:R-:W-:-:S03]  /*2310*/  ISETP.GE.AND P3, PT, R35, R64, PT ;  /* 0x000000402300720c */ /* 0x000fc60003f66270 */
[----:B------:R-:W5:Y:S01]  /*2320*/  @!P5 LDG.E R36, desc[UR16][R4.64+0x500] ;  /* 0x000500100424d981 */ /* 0x000f62000c1e1900 */
[----:B------:R-:W-:Y:S02]  /*2330*/  ISETP.GE.AND P5, PT, R3, R64, PT ;  /* 0x000000400300720c */ /* 0x000fe40003fa6270 */
[----:B------:R-:W-:Y:S01]  /*2340*/  MOV R187, RZ ;  /* 0x000000ff00bb7202 */ /* 0x000fe20000000f00 */
[----:B------:R-:W-:Y:S01]  /*2350*/  HFMA2 R189, -RZ, RZ, 0, 0 ;  /* 0x00000000ffbd7431 */ /* 0x000fe200000001ff */
[----:B------:R-:W-:Y:S01]  /*2360*/  MOV R162, RZ ;  /* 0x000000ff00a27202 */ /* 0x000fe20000000f00 */
[----:B------:R-:W-:Y:S01]  /*2370*/  HFMA2 R191, -RZ, RZ, 0, 0 ;  /* 0x00000000ffbf7431 */ /* 0x000fe200000001ff */
[----:B------:R-:W5:Y:S04]  /*2380*/  @!P1 LDG.E R38, desc[UR16][R4.64+0x600] ;  /* 0x0006001004269981 */ /* 0x000f68000c1e1900 */
[----:B------:R-:W5:Y:S04]  /*2390*/  @!P0 LDG.E R187, desc[UR16][R4.64+0x580] ;  /* 0x0005801004bb8981 */ /* 0x000f68000c1e1900 */
[----:B------:R-:W5:Y:S04]  /*23a0*/  @!P2 LDG.E R189, desc[UR16][R4.64+0x680] ;  /* 0x0006801004bda981 */ /* 0x000f68000c1e1900 */
[----:B------:R-:W5:Y:S04]  /*23b0*/  @!P3 LDG.E R162, desc[UR16][R4.64+0x700] ;  /* 0x0007001004a2b981 */ /* 0x000f68000c1e1900 */
[----:B------:R0:W5:Y:S01]  /*23c0*/  @!P5 LDG.E R191, desc[UR16][R4.64+0x780] ;  /* 0x0007801004bfd981 */ /* 0x000162000c1e1900 */
[----:B------:R-:W-:-:S02]  /*23d0*/  MOV R2, R8 ;  /* 0x0000000800027202 */ /* 0x000fc40000000f00 */
[----:B------:R-:W-:-:S03]  /*23e0*/  MOV R3, R157 ;  /* 0x0000009d00037202 */ /* 0x000fc60000000f00 */
[----:B------:R-:W-:-:S04]  /*23f0*/  IMAD.WIDE.U32 R2, R26, UR4, R2 ;  /* 0x000000041a027c25 */ /* 0x000fc8000f8e0002 */
[----:B------:R-:W-:Y:S01]  /*2400*/  IMAD R3, R27, UR4, R3 ;  /* 0x000000041b037c24 */ /* 0x000fe2000f8e0203 */
[----:B------:R-:W-:-:S04]  /*2410*/  LEA R34, P0, R2, R22, 0x3 ;  /* 0x0000001602227211 */ /* 0x000fc800078018ff */
[----:B------:R-:W-:-:S06]  /*2420*/  LEA.HI.X R35, R2, R23, R3, 0x3, P0 ;  /* 0x0000001702237211 */ /* 0x000fcc00000f1c03 */
[----:B------:R-:W5:Y:S01]  /*2430*/  LDG.E.64 R34, desc[UR16][R34.64] ;  /* 0x0000001022227981 */ /* 0x000f62000c1e1b00 */
[----:B------:R-:W1:Y:S01]  /*2440*/  S2UR UR7, SR_CgaCtaId ;  /* 0x00000000000779c3 */ /* 0x000e620000008800 */
[----:B------:R-:W-:Y:S01]  /*2450*/  UMOV UR6, 0x400 ;  /* 0x0000040000067882 */ /* 0x000fe20000000000 */
[C---:B------:R-:W-:Y:S02]  /*2460*/  ISETP.NE.AND P0, PT, R161.reuse, RZ, PT ;  /* 0x000000ffa100720c */ /* 0x040fe40003f05270 */
[----:B------:R-:W-:Y:S01]  /*2470*/  ISETP.NE.AND P1, PT, R161, 0x1f, PT ;  /* 0x0000001fa100780c */ /* 0x000fe20003f25270 */
[----:B------:R-:W-:Y:S01]  /*2480*/  BSSY.RECONVERGENT B0, `(.L_x_15492) ;  /* 0x00000a7000007945 */ /* 0x000fe20003800200 */
[----:B-1----:R-:W-:Y:S01]  /*2490*/  ULEA UR6, UR7, UR6, 0x18 ;  /* 0x0000000607067291 */ /* 0x002fe2000f8ec0ff */
[-C--:B--2---:R-:W-:Y:S01]  /*24a0*/  FMUL.FTZ R2, R88, R33.reuse ;  /* 0x0000002158027220 */ /* 0x084fe20000410000 */
[----:B------:R-:W-:-:S03]  /*24b0*/  FMUL.FTZ R164, R86, R33 ;  /* 0x0000002156a47220 */ /* 0x000fc60000410000 */
[----:B------:R-:W-:Y:S01]  /*24c0*/  FMUL.RZ R168, R2, 0.15915493667125701904 ;  /* 0x3e22f98302a87820 */ /* 0x000fe2000040c000 */
[----:B------:R-:W-:-:S03]  /*24d0*/  FMUL.RZ R170, R164, 0.15915493667125701904 ;  /* 0x3e22f983a4aa7820 */ /* 0x000fc6000040c000 */
[----:B------:R-:W-:Y:S01]  /*24e0*/  MUFU.SIN R2, R168 ;  /* 0x000000a800027308 */ /* 0x000fe20000000400 */
[----:B------:R-:W-:-:S07]  /*24f0*/  FMUL.FTZ R3, R32, 1.4426950216293334961 ;  /* 0x3fb8aa3b20037820 */ /* 0x000fce0000410000 */
[----:B0-----:R0:W-:Y:S08]  /*2500*/  MUFU.COS R4, R168 ;  /* 0x000000a800047308 */ /* 0x0011f00000000000 */
[----:B------:R-:W-:Y:S01]  /*2510*/  MUFU.SIN R193, R170 ;  /* 0x000000aa00c17308 */ /* 0x000fe20000000400 */
[----:B0-----:R-:W-:-:S07]  /*2520*/  FMUL.FTZ R168, R82, R33 ;  /* 0x0000002152a87220 */ /* 0x001fce0000410000 */
[----:B------:R0:W-:Y:S01]  /*2530*/  MUFU.COS R195, R170 ;  /* 0x000000aa00c37308 */ /* 0x0001e20000000000 */
[----:B------:R-:W-:Y:S01]  /*2540*/  FMUL.RZ R174, R168, 0.15915493667125701904 ;  /* 0x3e22f983a8ae7820 */ /* 0x000fe2000040c000 */
[----:B------:R-:W-:Y:S01]  /*2550*/  FMUL.FTZ R168, R82, R3 ;  /* 0x0000000352a87220 */ /* 0x000fe20000410000 */
[----:B0-----:R-:W-:-:S05]  /*2560*/  FMUL.FTZ R170, R80, R33 ;  /* 0x0000002150aa7220 */ /* 0x001fca0000410000 */
[----:B------:R-:W-:Y:S01]  /*2570*/  MUFU.SIN R201, R174 ;  /* 0x000000ae00c97308 */ /* 0x000fe20000000400 */
[----:B------:R-:W-:Y:S01]  /*2580*/  FMUL.RZ R176, R170, 0.15915493667125701904 ;  /* 0x3e22f983aab07820 */ /* 0x000fe2000040c000 */
[----:B------:R-:W-:Y:S01]  /*2590*/  FMUL.FTZ R170, R80, R3 ;  /* 0x0000000350aa7220 */ /* 0x000fe20000410000 */
[----:B------:R-:W-:-:S05]  /*25a0*/  FMUL.FTZ R166, R84, R33 ;  /* 0x0000002154a67220 */ /* 0x000fca0000410000 */
[----:B------:R-:W0:Y:S01]  /*25b0*/  MUFU.COS R203, R174 ;  /* 0x000000ae00cb7308 */ /* 0x000e220000000000 */
[----:B---3--:R1:W-:Y:S07]  /*25c0*/  STS [R114], R7 ;  /* 0x0000000772007388 */ /* 0x0083ee0000000800 */
[----:B------:R-:W2:Y:S01]  /*25d0*/  MUFU.SIN R205, R176 ;  /* 0x000000b000cd7308 */ /* 0x000ea20000000400 */
[----:B------:R-:W-:Y:S01]  /*25e0*/  STS [R112+0x80], R37 ;  /* 0x0000802570007388 */ /* 0x000fe20000000800 */
[----:B------:R-:W-:-:S03]  /*25f0*/  FMUL.RZ R172, R166, 0.15915493667125701904 ;  /* 0x3e22f983a6ac7820 */ /* 0x000fc6000040c000 */
[----:B----4-:R-:W-:Y:S03]  /*2600*/  STS [R110+0x100], R39 ;  /* 0x000100276e007388 */ /* 0x010fe60000000800 */
[----:B------:R-:W0:Y:S01]  /*2610*/  MUFU.EX2 R168, R168 ;  /* 0x000000a800a87308 */ /* 0x000e220000000800 */
[----:B-----5:R-:W-:Y:S03]  /*2620*/  STS [R108+0x180], R175 ;  /* 0x000180af6c007388 */ /* 0x020fe60000000800 */
[----:B------:R-:W3:Y:S01]  /*2630*/  MUFU.COS R207, R176 ;  /* 0x000000b000cf7308 */ /* 0x000ee20000000000 */
[----:B------:R-:W-:Y:S04]  /*2640*/  STS [R106+0x200], R177 ;  /* 0x000200b16a007388 */ /* 0x000fe80000000800 */
[----:B------:R-:W-:Y:S03]  /*2650*/  STS [R104+0x280], R179 ;  /* 0x000280b368007388 */ /* 0x000fe60000000800 */
[----:B------:R-:W2:Y:S01]  /*2660*/  MUFU.EX2 R178, R170 ;  /* 0x000000aa00b27308 */ /* 0x000ea20000000800 */
[----:B------:R-:W-:Y:S03]  /*2670*/  STS [R102+0x300], R181 ;  /* 0x000300b566007388 */ /* 0x000fe60000000800 */
[----:B------:R-:W-:Y:S01]  /*2680*/  MUFU.SIN R197, R172 ;  /* 0x000000ac00c57308 */ /* 0x000fe20000000400 */
[----:B------:R-:W-:Y:S04]  /*2690*/  STS [R100+0x380], R183 ;  /* 0x000380b764007388 */ /* 0x000fe80000000800 */
[----:B------:R-:W-:Y:S03]  /*26a0*/  STS [R55+0x400], R6 ;  /* 0x0004000637007388 */ /* 0x000fe60000000800 */
[----:B------:R4:W5:Y:S01]  /*26b0*/  MUFU.COS R199, R172 ;  /* 0x000000ac00c77308 */ /* 0x0009620000000000 */
[----:B------:R-:W-:Y:S04]  /*26c0*/  STS [R54+0x480], R185 ;  /* 0x000480b936007388 */ /* 0x000fe80000000800 */
[----:B------:R5:W-:Y:S01]  /*26d0*/  STS [R53+0x500], R36 ;  /* 0x0005002435007388 */ /* 0x000be20000000800 */
[----:B----4-:R-:W-:-:S03]  /*26e0*/  FMUL.FTZ R172, R78, R33 ;  /* 0x000000214eac7220 */ /* 0x010fc60000410000 */
[----:B------:R-:W-:Y:S01]  /*26f0*/  STS [R52+0x580], R187 ;  /* 0x000580bb34007388 */ /* 0x000fe20000000800 */
[-C--:B------:R-:W-:Y:S01]  /*2700*/  FMUL.FTZ R164, R86, R3.reuse ;  /* 0x0000000356a47220 */ /* 0x080fe20000410000 */
[-C--:B------:R-:W-:Y:S01]  /*2710*/  FMUL.FTZ R166, R84, R3.reuse ;  /* 0x0000000354a67220 */ /* 0x080fe20000410000 */
[----:B------:R-:W-:Y:S01]  /*2720*/  FMUL.RZ R184, R172, 0.15915493667125701904 ;  /* 0x3e22f983acb87820 */ /* 0x000fe2000040c000 */
[----:B------:R4:W-:Y:S01]  /*2730*/  STS [R51+0x600], R38 ;  /* 0x0006002633007388 */ /* 0x0009e20000000800 */
[----:B-1----:R-:W-:Y:S01]  /*2740*/  FMUL.FTZ R7, R78, R3 ;  /* 0x000000034e077220 */ /* 0x002fe20000410000 */
[C---:B0-----:R-:W-:Y:S02]  /*2750*/  FMUL.FTZ R174, R168.reuse, R203 ;  /* 0x000000cba8ae7220 */ /* 0x041fe40000410000 */
[----:B------:R-:W-:Y:S01]  /*2760*/  STS [R50+0x680], R189 ;  /* 0x000680bd32007388 */ /* 0x000fe20000000800 */
[----:B------:R-:W-:Y:S01]  /*2770*/  FMUL.FTZ R172, R168, R201 ;  /* 0x000000c9a8ac7220 */ /* 0x000fe20000410000 */
[----:B--2---:R-:W-:-:S02]  /*2780*/  FMUL.FTZ R168, R178, R205 ;  /* 0x000000cdb2a87220 */ /* 0x004fc40000410000 */
[----:B------:R-:W-:Y:S01]  /*2790*/  STS [R49+0x700], R162 ;  /* 0x000700a231007388 */ /* 0x000fe20000000800 */
[----:B------:R-:W-:Y:S03]  /*27a0*/  MUFU.SIN R180, R184 ;  /* 0x000000b800b47308 */ /* 0x000fe60000000400 */
[----:B------:R-:W-:Y:S01]  /*27b0*/  STS [R48+0x780], R191 ;  /* 0x000780bf30007388 */ /* 0x000fe20000000800 */
[----:B------:R-:W-:-:S04]  /*27c0*/  NOP ;  /* 0x0000000000007918 */ /* 0x000fc80000000000 */
[----:B------:R-:W0:Y:S01]  /*27d0*/  MUFU.COS R182, R184 ;  /* 0x000000b800b67308 */ /* 0x000e220000000000 */
[----:B------:R-:W1:Y:S01]  /*27e0*/  LDS R203, [R63+0x4] ;  /* 0x000004003fcb7984 */ /* 0x000e620000000800 */
[----:B---3--:R-:W-:-:S03]  /*27f0*/  FMUL.FTZ R170, R178, R207 ;  /* 0x000000cfb2aa7220 */ /* 0x008fc60000410000 */
[----:B------:R-:W2:Y:S04]  /*2800*/  LDS R206, [R61+0xc] ;  /* 0x00000c003dce7984 */ /* 0x000ea80000000800 */
[----:B------:R-:W-:Y:S01]  /*2810*/  LDS R205, [R59+0x14] ;  /* 0x000014003bcd7984 */ /* 0x000fe20000000800 */
[----:B------:R-:W3:Y:S03]  /*2820*/  MUFU.EX2 R164, R164 ;  /* 0x000000a400a47308 */ /* 0x000ee60000000800 */
[----:B------:R-:W2:Y:S01]  /*2830*/  LDS R162, [R40+0x3c] ;  /* 0x00003c0028a27984 */ /* 0x000ea20000000800 */
[----:B------:R-:W0:Y:S03]  /*2840*/  MUFU.EX2 R166, R166 ;  /* 0x000000a600a67308 */ /* 0x000e260000000800 */
[----:B------:R-:W2:Y:S01]  /*2850*/  LDS R213, [R57+0x1c] ;  /* 0x00001c0039d57984 */ /* 0x000ea20000000800 */
[----:B------:R-:W0:Y:S03]  /*2860*/  MUFU.EX2 R7, R7 ;  /* 0x0000000700077308 */ /* 0x000e260000000800 */
[----:B------:R-:W2:Y:S04]  /*2870*/  LDS R208, [R46+0x24] ;  /* 0x000024002ed07984 */ /* 0x000ea80000000800 */
[----:B------:R-:W2:Y:S04]  /*2880*/  LDS R215, [R44+0x2c] ;  /* 0x00002c002cd77984 */ /* 0x000ea80000000800 */
[----:B------:R-:W2:Y:S04]  /*2890*/  LDS R201, [R42+0x34] ;  /* 0x000034002ac97984 */ /* 0x000ea80000000800 */
[----:B------:R-:W2:Y:S04]  /*28a0*/  LDS R219, [R56] ;  /* 0x0000000038db7984 */ /* 0x000ea80000000800 */
[----:B------:R-:W2:Y:S04]  /*28b0*/  LDS R214, [R62+0x8] ;  /* 0x000008003ed67984 */ /* 0x000ea80000000800 */
[----:B------:R-:W2:Y:S04]  /*28c0*/  LDS R212, [R60+0x10] ;  /* 0x000010003cd47984 */ /* 0x000ea80000000800 */
[----:B------:R-:W2:Y:S01]  /*28d0*/  LDS R178, [R41+0x38] ;  /* 0x0000380029b27984 */ /* 0x000ea20000000800 */
[----:B-----5:R-:W-:-:S03]  /*28e0*/  FMUL.FTZ R36, R76, R33 ;  /* 0x000000214c247220 */ /* 0x020fc60000410000 */
[----:B------:R-:W5:Y:S04]  /*28f0*/  LDS R207, [R58+0x18] ;  /* 0x000018003acf7984 */ /* 0x000f680000000800 */
[----:B------:R-:W5:Y:S04]  /*2900*/  LDS R216, [R47+0x20] ;  /* 0x000020002fd87984 */ /* 0x000f680000000800 */
[----:B------:R-:W5:Y:S04]  /*2910*/  LDS R217, [R45+0x28] ;  /* 0x000028002dd97984 */ /* 0x000f680000000800 */
[----:B------:R-:W5:Y:S01]  /*2920*/  LDS R200, [R43+0x30] ;  /* 0x000030002bc87984 */ /* 0x000f620000000800 */
[----:B----4-:R-:W-:Y:S01]  /*2930*/  FMUL.RZ R38, R36, 0.15915493667125701904 ;  /* 0x3e22f98324267820 */ /* 0x010fe2000040c000 */
[----:B------:R-:W-:Y:S01]  /*2940*/  FMUL.FTZ R36, R74, R33 ;  /* 0x000000214a247220 */ /* 0x000fe20000410000 */
[C---:B---3--:R-:W-:Y:S01]  /*2950*/  FMUL.FTZ R179, R164.reuse, R195 ;  /* 0x000000c3a4b37220 */ /* 0x048fe20000410000 */
[----:B------:R-:W-:Y:S01]  /*2960*/  FMUL.FTZ R177, R164, R193 ;  /* 0x000000c1a4b17220 */ /* 0x000fe20000410000 */
[C---:B0-----:R-:W-:Y:S01]  /*2970*/  FMUL.FTZ R176, R166.reuse, R199 ;  /* 0x000000c7a6b07220 */ /* 0x041fe20000410000 */
[----:B------:R-:W-:Y:S01]  /*2980*/  FMUL.FTZ R175, R166, R197 ;  /* 0x000000c5a6af7220 */ /* 0x000fe20000410000 */
[----:B------:R-:W-:Y:S01]  /*2990*/  FMUL.RZ R39, R36, 0.15915493667125701904 ;  /* 0x3e22f98324277820 */ /* 0x000fe2000040c000 */
[-C--:B------:R-:W-:Y:S01]  /*29a0*/  FMUL.FTZ R5, R88, R3.reuse ;  /* 0x0000000358057220 */ /* 0x080fe20000410000 */
[C---:B------:R-:W-:Y:S01]  /*29b0*/  FMUL.FTZ R166, R7.reuse, R182 ;  /* 0x000000b607a67220 */ /* 0x040fe20000410000 */
[----:B------:R-:W-:Y:S01]  /*29c0*/  FMUL.FTZ R164, R7, R180 ;  /* 0x000000b407a47220 */ /* 0x000fe20000410000 */
[-C--:B------:R-:W-:Y:S01]  /*29d0*/  FMUL.FTZ R6, R76, R3.reuse ;  /* 0x000000034c067220 */ /* 0x080fe20000410000 */
[----:B------:R-:W-:Y:S01]  /*29e0*/  FMUL.FTZ R7, R74, R3 ;  /* 0x000000034a077220 */ /* 0x000fe20000410000 */
[----:B------:R-:W0:Y:S08]  /*29f0*/  MUFU.SIN R37, R38 ;  /* 0x0000002600257308 */ /* 0x000e300000000400 */
[----:B------:R-:W-:Y:S08]  /*2a00*/  MUFU.SIN R36, R39 ;  /* 0x0000002700247308 */ /* 0x000ff00000000400 */
[----:B------:R3:W4:Y:S08]  /*2a10*/  MUFU.COS R193, R38 ;  /* 0x0000002600c17308 */ /* 0x0007300000000000 */
[----:B------:R-:W5:Y:S01]  /*2a20*/  MUFU.COS R196, R39 ;  /* 0x0000002700c47308 */ /* 0x000f620000000000 */
[----:B---3--:R-:W-:-:S04]  /*2a30*/  SHF.L.U32 R38, R117, 0x8, RZ ;  /* 0x0000000875267819 */ /* 0x008fc800000006ff */
[----:B------:R-:W-:-:S03]  /*2a40*/  LOP3.LUT R3, R38, 0x100, RZ, 0xc0, !PT ;  /* 0x0000010026037812 */ /* 0x000fc600078ec0ff */
[----:B------:R-:W3:Y:S04]  /*2a50*/  MUFU.EX2 R5, R5 ;  /* 0x0000000500057308 */ /* 0x000ee80000000800 */
[----:B------:R-:W0:Y:S04]  /*2a60*/  MUFU.EX2 R6, R6 ;  /* 0x0000000600067308 */ /* 0x000e280000000800 */
[----:B------:R-:W5:Y:S01]  /*2a70*/  MUFU.EX2 R7, R7 ;  /* 0x0000000700077308 */ /* 0x000f620000000800 */
[----:B------:R-:W-:-:S04]  /*2a80*/  IADD3 R3, PT, PT, R3, UR4, RZ ;  /* 0x0000000403037c10 */ /* 0x000fc8000fffe0ff */
[----:B------:R-:W-:Y:S01]  /*2a90*/  SEL R3, R3, R146, !P0 ;  /* 0x0000009203037207 */ /* 0x000fe20004000000 */
[C---:B---3--:R-:W-:Y:S01]  /*2aa0*/  FMUL.FTZ R4, R5.reuse, R4 ;  /* 0x0000000405047220 */ /* 0x048fe20000410000 */
[----:B------:R-:W-:Y:S01]  /*2ab0*/  FMUL.FTZ R5, R5, R2 ;  /* 0x0000000205057220 */ /* 0x000fe20000410000 */
[----:B-1----:R-:W-:Y:S01]  /*2ac0*/  FMUL.FTZ R2, R34, R203 ;  /* 0x000000cb22027220 */ /* 0x002fe20000410000 */
[----:B------:R-:W-:Y:S01]  /*2ad0*/  LEA R3, R3, UR6, 0x3 ;  /* 0x0000000603037c11 */ /* 0x000fe2000f8e18ff */
[C---:B0-----:R-:W-:Y:S01]  /*2ae0*/  FMUL.FTZ R192, R6.reuse, R37 ;  /* 0x0000002506c07220 */ /* 0x041fe20000410000 */
[----:B----4-:R-:W-:Y:S01]  /*2af0*/  FMUL.FTZ R193, R6, R193 ;  /* 0x000000c106c17220 */ /* 0x010fe20000410000 */
[C---:B--2---:R-:W-:Y:S01]  /*2b00*/  FMUL.FTZ R37, R35.reuse, R206 ;  /* 0x000000ce23257220 */ /* 0x044fe20000410000 */
[----:B------:R-:W-:Y:S01]  /*2b10*/  FMUL.FTZ R199, R35, R162 ;  /* 0x000000a223c77220 */ /* 0x000fe20000410000 */
[C---:B-----5:R-:W-:Y:S01]  /*2b20*/  FMUL.FTZ R197, R7.reuse, R36 ;  /* 0x0000002407c57220 */ /* 0x060fe20000410000 */
[----:B------:R-:W-:Y:S01]  /*2b30*/  FMUL.FTZ R196, R7, R196 ;  /* 0x000000c407c47220 */ /* 0x000fe20000410000 */
[C---:B------:R-:W-:Y:S01]  /*2b40*/  FMUL.FTZ R36, R34.reuse, R205 ;  /* 0x000000cd22247220 */ /* 0x040fe20000410000 */
[C---:B------:R-:W-:Y:S01]  /*2b50*/  FMUL.FTZ R7, R35.reuse, R203 ;  /* 0x000000cb23077220 */ /* 0x040fe20000410000 */
[C---:B------:R-:W-:Y:S01]  /*2b60*/  FMUL.FTZ R6, R34.reuse, R206 ;  /* 0x000000ce22067220 */ /* 0x040fe20000410000 */
[C---:B------:R-:W-:Y:S01]  /*2b70*/  FMUL.FTZ R39, R35.reuse, R205 ;  /* 0x000000cd23277220 */ /* 0x040fe20000410000 */
[CC--:B------:R-:W-:Y:S01]  /*2b80*/  FMUL.FTZ R38, R35.reuse, R213.reuse ;  /* 0x000000d523267220 */ /* 0x0c0fe20000410000 */
[C---:B------:R-:W-:Y:S01]  /*2b90*/  FMUL.FTZ R180, R34.reuse, R213 ;  /* 0x000000d522b47220 */ /* 0x040fe20000410000 */
[CC--:B------:R-:W-:Y:S01]  /*2ba0*/  FMUL.FTZ R183, R35.reuse, R208.reuse ;  /* 0x000000d023b77220 */ /* 0x0c0fe20000410000 */
[C---:B------:R-:W-:Y:S01]  /*2bb0*/  FMUL.FTZ R184, R34.reuse, R208 ;  /* 0x000000d022b87220 */ /* 0x040fe20000410000 */
[CC--:B------:R-:W-:Y:S01]  /*2bc0*/  FMUL.FTZ R186, R35.reuse, R215.reuse ;  /* 0x000000d723ba7220 */ /* 0x0c0fe20000410000 */
[C---:B------:R-:W-:Y:S01]  /*2bd0*/  FMUL.FTZ R188, R34.reuse, R215 ;  /* 0x000000d722bc7220 */ /* 0x040fe20000410000 */
[CC--:B------:R-:W-:Y:S01]  /*2be0*/  FMUL.FTZ R187, R35.reuse, R201.reuse ;  /* 0x000000c923bb7220 */ /* 0x0c0fe20000410000 */
[C---:B------:R-:W-:Y:S01]  /*2bf0*/  FMUL.FTZ R191, R34.reuse, R201 ;  /* 0x000000c922bf7220 */ /* 0x040fe20000410000 */
[C---:B------:R-:W-:Y:S01]  /*2c00*/  FMUL.FTZ R194, R34.reuse, R162 ;  /* 0x000000a222c27220 */ /* 0x040fe20000410000 */
[----:B------:R0:W-:Y:S01]  /*2c10*/  STS.64 [R3+0x14d0], R4 ;  /* 0x0014d00403007388 */ /* 0x0001e20000000a00 */
[CC--:B------:R-:W-:Y:S01]  /*2c20*/  FFMA.FTZ R181, R35.reuse, R219.reuse, R2 ;  /* 0x000000db23b57223 */ /* 0x0c0fe20000010002 */
[C---:B------:R-:W-:Y:S01]  /*2c30*/  FFMA.FTZ R182, R34.reuse, R214, -R37 ;  /* 0x000000d622b67223 */ /* 0x040fe20000010825 */
[C---:B------:R-:W-:Y:S01]  /*2c40*/  FFMA.FTZ R185, R35.reuse, R212, R36 ;  /* 0x000000d423b97223 */ /* 0x040fe20000010024 */
[C---:B------:R-:W-:Y:S01]  /*2c50*/  FFMA.FTZ R198, R34.reuse, R178, -R199 ;  /* 0x000000b222c67223 */ /* 0x040fe200000108c7 */
[C---:B------:R-:W-:Y:S01]  /*2c60*/  FFMA.FTZ R7, R34.reuse, R219, -R7 ;  /* 0x000000db22077223 */ /* 0x040fe20000010807 */
[C---:B------:R-:W-:Y:S01]  /*2c70*/  FFMA.FTZ R6, R35.reuse, R214, R6 ;  /* 0x000000d623067223 */ /* 0x040fe20000010006 */
[C---:B------:R-:W-:Y:S01]  /*2c80*/  FFMA.FTZ R39, R34.reuse, R212, -R39 ;  /* 0x000000d422277223 */ /* 0x040fe20000010827 */
[CC--:B------:R-:W-:Y:S01]  /*2c90*/  FFMA.FTZ R38, R34.reuse, R207.reuse, -R38 ;  /* 0x000000cf22267223 */ /* 0x0c0fe20000010826 */
[C---:B------:R-:W-:Y:S01]  /*2ca0*/  FFMA.FTZ R2, R35.reuse, R207, R180 ;  /* 0x000000cf23027223 */ /* 0x040fe200000100b4 */
[CC--:B------:R-:W-:Y:S01]  /*2cb0*/  FFMA.FTZ R189, R35.reuse, R216.reuse, R184 ;  /* 0x000000d823bd7223 */ /* 0x0c0fe200000100b8 */
[CC--:B------:R-:W-:Y:S01]  /*2cc0*/  FFMA.FTZ R36, R34.reuse, R217.reuse, -R186 ;  /* 0x000000d922247223 */ /* 0x0c0fe200000108ba */
[C---:B0-----:R-:W-:Y:S01]  /*2cd0*/  FFMA.FTZ R3, R34.reuse, R216, -R183 ;  /* 0x000000d822037223 */ /* 0x041fe200000108b7 */
[C---:B------:R-:W-:Y:S01]  /*2ce0*/  FFMA.FTZ R190, R35.reuse, R217, R188 ;  /* 0x000000d923be7223 */ /* 0x040fe200000100bc */
[-C--:B------:R-:W-:Y:S01]  /*2cf0*/  FFMA.FTZ R37, R34, R200.reuse, -R187 ;  /* 0x000000c822257223 */ /* 0x080fe200000108bb */
[C---:B------:R-:W-:Y:S01]  /*2d00*/  FFMA.FTZ R195, R35.reuse, R200, R191 ;  /* 0x000000c823c37223 */ /* 0x040fe200000100bf */
[----:B------:R-:W-:Y:S01]  /*2d10*/  FFMA.FTZ R202, R35, R178, R194 ;  /* 0x000000b223ca7223 */ /* 0x000fe200000100c2 */
        /* <DEDUP_REMOVED lines=15> */
[----:B------:R-:W-:Y:S01]  /*2e10*/  FMUL.FTZ R198, R67, -R202 ;  /* 0x800000ca43c67220 */ /* 0x000fe20000410000 */
[----:B------:R-:W-:Y:S06]  /*2e20*/  BAR.SYNC.DEFER_BLOCKING 0x0 ;  /* 0x0000000000007b1d */ /* 0x000fec0000010000 */
[----:B------:R-:W-:Y:S05]  /*2e30*/  @P1 BRA `(.L_x_15493) ;  /* 0x0000000000281947 */ /* 0x000fea0003800000 */
[----:B------:R-:W-:Y:S02]  /*2e40*/  ISETP.NE.AND P1, PT, R147, UR8, PT ;  /* 0x0000000893007c0c */ /* 0x000fe4000bf25270 */
[----:B------:R-:W-:Y:S02]  /*2e50*/  MOV R36, 0x3f800000 ;  /* 0x3f80000000247802 */ /* 0x000fe40000000f00 */
[----:B------:R-:W-:-:S09]  /*2e60*/  MOV R37, RZ ;  /* 0x000000ff00257202 */ /* 0x000fd20000000f00 */
[----:B------:R-:W-:Y:S05]  /*2e70*/  @!P1 BRA `(.L_x_15494) ;  /* 0x00000000001c9947 */ /* 0x000fea0003800000 */
[----:B------:R-:W-:-:S04]  /*2e80*/  SHF.L.U32 R2, R147, 0x8, RZ ;  /* 0x0000000893027819 */ /* 0x000fc800000006ff */
[----:B------:R-:W-:-:S04]  /*2e90*/  LOP3.LUT R2, R2, 0x100, RZ, 0xc0, !PT ;  /* 0x0000010002027812 */ /* 0x000fc800078ec0ff */
[----:B------:R-:W-:-:S04]  /*2ea0*/  IADD3 R2, PT, PT, R2, UR4, RZ ;  /* 0x0000000402027c10 */ /* 0x000fc8000fffe0ff */
[----:B------:R-:W-:-:S05]  /*2eb0*/  LEA R2, R2, UR6, 0x3 ;  /* 0x0000000602027c11 */ /* 0x000fca000f8e18ff */
[----:B------:R2:W3:Y:S01]  /*2ec0*/  LDS.64 R36, [R2+0x14d0] ;  /* 0x0014d00002247984 */ /* 0x0004e20000000a00 */
[----:B------:R-:W-:Y:S05]  /*2ed0*/  BRA `(.L_x_15494) ;  /* 0x0000000000047947 */ /* 0x000fea0003800000 */
.L_x_15493:
[----:B------:R0:W1:Y:S02]  /*2ee0*/  LDS.64 R36, [R211+UR5+0x24d8] ;  /* 0x0024d805d3247984 */ /* 0x0000640008000a00 */
.L_x_15494:
[----:B------:R-:W-:Y:S05]  /*2ef0*/  BSYNC.RECONVERGENT B0 ;  /* 0x0000000000007941 */ /* 0x000fea0003800200 */
.L_x_15492:
[----:B------:R-:W4:Y:S01]  /*2f00*/  @P4 LDC R39, c[0x0][0x38c] ;  /* 0x0000e300ff274b82 */ /* 0x000f220000000800 */
[----:B--2---:R-:W-:Y:S02]  /*2f10*/  @P4 IADD3 R2, PT, PT, R147, -0x2, RZ ;  /* 0xfffffffe93024810 */ /* 0x004fe40007ffe0ff */
[----:B------:R-:W-:-:S03]  /*2f20*/  CS2R R6, SRZ ;  /* 0x0000000000067805 */ /* 0x000fc6000001ff00 */
[----:B----4-:R-:W-:-:S04]  /*2f30*/  @P4 IMAD R39, R2, R39, UR4 ;  /* 0x0000000402274e24 */ /* 0x010fc8000f8e0227 */
[----:B------:R-:W-:-:S05]  /*2f40*/  @P4 IMAD.WIDE R38, R39, 0x10, R16 ;  /* 0x0000001027264825 */ /* 0x000fca00078e0210 */
[----:B------:R2:W4:Y:S01]  /*2f50*/  @P4 LDG.E.64 R6, desc[UR16][R38.64+0x8] ;  /* 0x0000081026064981 */ /* 0x000522000c1e1b00 */
[----:B------:R-:W-:Y:S01]  /*2f60*/  FMUL.FTZ R204, R113, R88 ;  /* 0x0000005871cc7220 */ /* 0x000fe20000410000 */
[----:B------:R-:W-:Y:S01]  /*2f70*/  FMUL.FTZ R202, RZ, R177 ;  /* 0x000000b1ffca7220 */ /* 0x000fe20000410000 */
[----:B------:R-:W-:Y:S01]  /*2f80*/  ISETP.GE.AND P1, PT, R115, 0x1, PT ;  /* 0x000000017300780c */ /* 0x000fe20003f26270 */
[----:B------:R-:W-:Y:S01]  /*2f90*/  ULEA UR7, UR4, UR6, 0x4 ;  /* 0x0000000604077291 */ /* 0x000fe2000f8e20ff */
[-C--:B------:R-:W-:Y:S01]  /*2fa0*/  FMUL.FTZ R2, R177, R204.reuse ;  /* 0x000000ccb1027220 */ /* 0x080fe20000410000 */
[----:B------:R-:W-:Y:S01]  /*2fb0*/  FFMA.FTZ R202, R179, R204, -R202 ;  /* 0x000000ccb3ca7223 */ /* 0x000fe200000108ca */
[----:B------:R-:W-:Y:S01]  /*2fc0*/  BSSY.RECONVERGENT B0, `(.L_x_15495) ;  /* 0x000012e000007945 */ /* 0x000fe20003800200 */
[C---:B------:R-:W-:Y:S01]  /*2fd0*/  ISETP.GT.U32.AND P3, PT, R210.reuse, 0x17, PT ;  /* 0x00000017d200780c */ /* 0x040fe20003f64070 */
[----:B------:R-:W-:Y:S01]  /*2fe0*/  FFMA.FTZ R2, RZ, R179, R2 ;  /* 0x000000b3ff027223 */ /* 0x000fe20000010002 */
[----:B------:R-:W-:Y:S01]  /*2ff0*/  FFMA.FTZ R202, R111, R86, R202 ;  /* 0x000000566fca7223 */ /* 0x000fe200000100ca */
[----:B------:R-:W-:-:S02]  /*3000*/  ISETP.GT.U32.AND P5, PT, R210, 0xf, PT ;  /* 0x0000000fd200780c */ /* 0x000fc40003fa4070 */
        /* <DEDUP_REMOVED lines=11> */
[----:B------:R-:W-:Y:S01]  /*30c0*/  FFMA.FTZ R3, R107, R82, R2 ;  /* 0x000000526b037223 */ /* 0x000fe20000010002 */
[----:B------:R-:W-:Y:S02]  /*30d0*/  FMUL.FTZ R2, R4, R177 ;  /* 0x000000b104027220 */ /* 0x000fe40000410000 */
[----:B------:R-:W-:Y:S01]  /*30e0*/  FADD.FTZ R39, RZ, R39 ;  /* 0x00000027ff277221 */ /* 0x000fe20000010000 */
[C---:B------:R-:W-:Y:S01]  /*30f0*/  FMUL.FTZ R202, R168.reuse, R3 ;  /* 0x00000003a8ca7220 */ /* 0x040fe20000410000 */
[----:B------:R-:W-:Y:S02]  /*3100*/  FFMA.FTZ R2, R5, R179, R2 ;  /* 0x000000b305027223 */ /* 0x000fe40000010002 */
[-C--:B------:R-:W-:Y:S01]  /*3110*/  FMUL.FTZ R221, R168, R39.reuse ;  /* 0x00000027a8dd7220 */ /* 0x080fe20000410000 */
[----:B------:R-:W-:-:S03]  /*3120*/  FFMA.FTZ R202, R170, R39, R202 ;  /* 0x00000027aaca7223 */ /* 0x000fc600000100ca */
[----:B------:R-:W-:Y:S01]  /*3130*/  FFMA.FTZ R38, R170, R3, -R221 ;  /* 0x00000003aa267223 */ /* 0x000fe200000108dd */
[----:B------:R-:W-:Y:S01]  /*3140*/  FMUL.FTZ R3, R5, R177 ;  /* 0x000000b105037220 */ /* 0x000fe20000410000 */
[----:B------:R-:W-:Y:S02]  /*3150*/  FADD.FTZ R223, RZ, R202 ;  /* 0x000000caffdf7221 */ /* 0x000fe40000010000 */
[----:B------:R-:W-:Y:S01]  /*3160*/  FFMA.FTZ R221, R105, R80, R38 ;  /* 0x0000005069dd7223 */ /* 0x000fe20000010026 */
[----:B------:R-:W-:Y:S01]  /*3170*/  FFMA.FTZ R3, R4, R179, -R3 ;  /* 0x000000b304037223 */ /* 0x000fe20000010803 */
[CC--:B------:R-:W-:Y:S01]  /*3180*/  FMUL.FTZ R38, R175.reuse, R2.reuse ;  /* 0x00000002af267220 */ /* 0x0c0fe20000410000 */
[C---:B------:R-:W-:Y:S01]  /*3190*/  FMUL.FTZ R202, R164.reuse, R223 ;  /* 0x000000dfa4ca7220 */ /* 0x040fe20000410000 */
[----:B------:R-:W-:Y:S01]  /*31a0*/  FMUL.FTZ R225, R164, R221 ;  /* 0x000000dda4e17220 */ /* 0x000fe20000410000 */
[-C--:B------:R-:W-:Y:S01]  /*31b0*/  FMUL.FTZ R39, R175, R3.reuse ;  /* 0x00000003af277220 */ /* 0x080fe20000410000 */
[----:B------:R-:W-:Y:S01]  /*31c0*/  FFMA.FTZ R3, R176, R3, -R38 ;  /* 0x00000003b0037223 */ /* 0x000fe20000010826 */
[C---:B------:R-:W-:Y:S01]  /*31d0*/  FFMA.FTZ R202, R166.reuse, R221, -R202 ;  /* 0x000000dda6ca7223 */ /* 0x040fe200000108ca */
[----:B------:R-:W-:Y:S01]  /*31e0*/  FFMA.FTZ R225, R166, R223, R225 ;  /* 0x000000dfa6e17223 */ /* 0x000fe200000100e1 */
[----:B------:R-:W-:Y:S01]  /*31f0*/  FFMA.FTZ R39, R176, R2, R39 ;  /* 0x00000002b0277223 */ /* 0x000fe20000010027 */
[C---:B------:R-:W-:Y:S01]  /*3200*/  FMUL.FTZ R2, R172.reuse, R3 ;  /* 0x00000003ac027220 */ /* 0x040fe20000410000 */
[----:B------:R-:W-:Y:S01]  /*3210*/  FFMA.FTZ R202, R103, R78, R202 ;  /* 0x0000004e67ca7223 */ /* 0x000fe200000100ca */
[----:B------:R-:W-:Y:S01]  /*3220*/  FADD.FTZ R225, RZ, R225 ;  /* 0x000000e1ffe17221 */ /* 0x000fe20000010000 */
[-C--:B------:R-:W-:Y:S01]  /*3230*/  FMUL.FTZ R221, R172, R39.reuse ;  /* 0x00000027acdd7220 */ /* 0x080fe20000410000 */
[----:B------:R-:W-:Y:S01]  /*3240*/  FFMA.FTZ R39, R174, R39, R2 ;  /* 0x00000027ae277223 */ /* 0x000fe20000010002 */
[CC--:B------:R-:W-:Y:S01]  /*3250*/  FMUL.FTZ R218, R192.reuse, R202.reuse ;  /* 0x000000cac0da7220 */ /* 0x0c0fe20000410000 */
        /* <DEDUP_REMOVED lines=10> */
[C---:B------:R-:W-:Y:S01]  /*3300*/  FMUL.FTZ R2, R164.reuse, R221 ;  /* 0x000000dda4027220 */ /* 0x040fe20000410000 */
[C---:B------:R-:W-:Y:S01]  /*3310*/  FMUL.FTZ R223, R197.reuse, R218 ;  /* 0x000000dac5df7220 */ /* 0x040fe20000410000 */
[----:B------:R-:W-:Y:S01]  /*3320*/  FMUL.FTZ R225, R197, R38 ;  /* 0x00000026c5e17220 */ /* 0x000fe20000410000 */
[-C--:B------:R-:W-:Y:S01]  /*3330*/  FMUL.FTZ R39, R164, R3.reuse ;  /* 0x00000003a4277220 */ /* 0x080fe20000410000 */
[----:B------:R-:W-:-:S02]  /*3340*/  FFMA.FTZ R2, R166, R3, R2 ;  /* 0x00000003a6027223 */ /* 0x000fc40000010002 */
[C---:B------:R-:W-:Y:S01]  /*3350*/  FFMA.FTZ R225, R196.reuse, R218, R225 ;  /* 0x000000dac4e17223 */ /* 0x040fe200000100e1 */
[----:B------:R-:W-:Y:S01]  /*3360*/  FFMA.FTZ R218, R196, R38, -R223 ;  /* 0x00000026c4da7223 */ /* 0x000fe200000108df */
[----:B------:R-:W-:Y:S01]  /*3370*/  FFMA.FTZ R39, R166, R221, -R39 ;  /* 0x000000dda6277223 */ /* 0x000fe20000010827 */
[C---:B------:R-:W-:Y:S01]  /*3380*/  FMUL.FTZ R38, R192.reuse, R2 ;  /* 0x00000002c0267220 */ /* 0x040fe20000410000 */
[----:B------:R-:W-:Y:S01]  /*3390*/  FADD.FTZ R202, RZ, R225 ;  /* 0x000000e1ffca7221 */ /* 0x000fe20000010000 */
[----:B------:R-:W-:Y:S01]  /*33a0*/  FFMA.FTZ R218, R99, R74, R218 ;  /* 0x0000004a63da7223 */ /* 0x000fe200000100da */
[-C--:B------:R-:W-:Y:S01]  /*33b0*/  FMUL.FTZ R3, R192, R39.reuse ;  /* 0x00000027c0037220 */ /* 0x080fe20000410000 */
[C---:B------:R-:W-:Y:S02]  /*33c0*/  FFMA.FTZ R38, R193.reuse, R39, -R38 ;  /* 0x00000027c1267223 */ /* 0x040fe40000010826 */
[----:B------:R-:W2:Y:S01]  /*33d0*/  SHFL.UP PT, R223, R202, 0x1, RZ ;  /* 0x04200000cadf7989 */ /* 0x000ea200000e00ff */
[----:B------:R-:W-:Y:S01]  /*33e0*/  FFMA.FTZ R3, R193, R2, R3 ;  /* 0x00000002c1037223 */ /* 0x000fe20000010003 */
[----:B------:R-:W-:-:S02]  /*33f0*/  FMUL.FTZ R39, R197, R38 ;  /* 0x00000026c5277220 */ /* 0x000fc40000410000 */
[----:B------:R-:W5:Y:S02]  /*3400*/  SHFL.UP PT, R222, R218, 0x1, RZ ;  /* 0x04200000dade7989 */ /* 0x000f6400000e00ff */
[-C--:B------:R-:W-:Y:S01]  /*3410*/  FFMA.FTZ R220, R196, R3.reuse, R39 ;  /* 0x00000003c4dc7223 */ /* 0x080fe20000010027 */
[----:B------:R-:W-:-:S04]  /*3420*/  FMUL.FTZ R3, R197, R3 ;  /* 0x00000003c5037220 */ /* 0x000fc80000410000 */
[----:B------:R-:W-:Y:S02]  /*3430*/  FFMA.FTZ R221, R196, R38, -R3 ;  /* 0x00000026c4dd7223 */ /* 0x000fe40000010803 */
[----:B------:R-:W0:Y:S04]  /*3440*/  SHFL.UP PT, R3, R220, 0x1, RZ ;  /* 0x04200000dc037989 */ /* 0x000e2800000e00ff */
[----:B------:R-:W3:Y:S01]  /*3450*/  SHFL.UP PT, R2, R221, 0x1, RZ ;  /* 0x04200000dd027989 */ /* 0x000ee200000e00ff */
[-C--:B--2---:R-:W-:Y:S01]  /*3460*/  FMUL.FTZ R39, R221, R223.reuse ;  /* 0x000000dfdd277220 */ /* 0x084fe20000410000 */
[----:B------:R-:W-:-:S03]  /*3470*/  FMUL.FTZ R38, R220, R223 ;  /* 0x000000dfdc267220 */ /* 0x000fc60000410000 */
[-C--:B-----5:R-:W-:Y:S01]  /*3480*/  FFMA.FTZ R223, R220, R222.reuse, R39 ;  /* 0x000000dedcdf7223 */ /* 0x0a0fe20000010027 */
[----:B------:R-:W-:-:S03]  /*3490*/  FFMA.FTZ R39, R221, R222, -R38 ;  /* 0x000000dedd277223 */ /* 0x000fc60000010826 */
[----:B------:R-:W-:Y:S01]  /*34a0*/  @P1 FADD.FTZ R202, R202, R223 ;  /* 0x000000dfcaca1221 */ /* 0x000fe20000010000 */
[----:B------:R-:W-:-:S04]  /*34b0*/  @P1 FADD.FTZ R218, R218, R39 ;  /* 0x00000027dada1221 */ /* 0x000fc80000010000 */
[----:B------:R-:W2:Y:S01]  /*34c0*/  SHFL.UP PT, R223, R202, 0x2, RZ ;  /* 0x04400000cadf7989 */ /* 0x000ea200000e00ff */
[CC--:B0-----:R-:W-:Y:S01]  /*34d0*/  FMUL.FTZ R39, R221.reuse, R3.reuse ;  /* 0x00000003dd277220 */ /* 0x0c1fe20000410000 */
[C---:B------:R-:W-:Y:S02]  /*34e0*/  FMUL.FTZ R38, R220.reuse, R3 ;  /* 0x00000003dc267220 */ /* 0x040fe40000410000 */
[----:B------:R-:W0:Y:S01]  /*34f0*/  SHFL.UP PT, R222, R218, 0x2, RZ ;  /* 0x04400000dade7989 */ /* 0x000e2200000e00ff */
[-C--:B---3--:R-:W-:Y:S01]  /*3500*/  @P1 FFMA.FTZ R220, R220, R2.reuse, R39 ;  /* 0x00000002dcdc1223 */ /* 0x088fe20000010027 */
[----:B------:R-:W-:Y:S01]  /*3510*/  @P1 FFMA.FTZ R221, R221, R2, -R38 ;  /* 0x00000002dddd1223 */ /* 0x000fe20000010826 */
[----:B------:R-:W-:-:S03]  /*3520*/  ISETP.GE.AND P1, PT, R115, 0x2, PT ;  /* 0x000000027300780c */ /* 0x000fc60003f26270 */
[----:B------:R-:W3:Y:S04]  /*3530*/  SHFL.UP PT, R3, R220, 0x2, RZ ;  /* 0x04400000dc037989 */ /* 0x000ee800000e00ff */
[----:B------:R-:W5:Y:S01]  /*3540*/  SHFL.UP PT, R2, R221, 0x2, RZ ;  /* 0x04400000dd027989 */ /* 0x000f6200000e00ff */
[-C--:B--2---:R-:W-:Y:S01]  /*3550*/  FMUL.FTZ R39, R221, R223.reuse ;  /* 0x000000dfdd277220 */ /* 0x084fe20000410000 */
[----:B------:R-:W-:-:S03]  /*3560*/  FMUL.FTZ R38, R220, R223 ;  /* 0x000000dfdc267220 */ /* 0x000fc60000410000 */
[-C--:B0-----:R-:W-:Y:S01]  /*3570*/  FFMA.FTZ R39, R220, R222.reuse, R39 ;  /* 0x000000dedc277223 */ /* 0x081fe20000010027 */
[----:B------:R-:W-:-:S03]  /*3580*/  FFMA.FTZ R223, R221, R222, -R38 ;  /* 0x000000dedddf7223 */ /* 0x000fc60000010826 */
[----:B------:R-:W-:Y:S01]  /*3590*/  @P1 FADD.FTZ R202, R202, R39 ;  /* 0x00000027caca1221 */ /* 0x000fe20000010000 */
[----:B------:R-:W-:Y:S01]  /*35a0*/  @P1 FADD.FTZ R218, R218, R223 ;  /* 0x000000dfdada1221 */ /* 0x000fe20000010000 */
[CC--:B---3--:R-:W-:Y:S01]  /*35b0*/  FMUL.FTZ R39, R221.reuse, R3.reuse ;  /* 0x00000003dd277220 */ /* 0x0c8fe20000410000 */
[C---:B------:R-:W-:Y:S02]  /*35c0*/  FMUL.FTZ R38, R220.reuse, R3 ;  /* 0x00000003dc267220 */ /* 0x040fe40000410000 */
[----:B------:R-:W0:Y:S01]  /*35d0*/  SHFL.UP PT, R222, R202, 0x4, RZ ;  /* 0x04800000cade7989 */ /* 0x000e2200000e00ff */
[-C--:B-----5:R-:W-:Y:S01]  /*35e0*/  @P1 FFMA.FTZ R220, R220, R2.reuse, R39 ;  /* 0x00000002dcdc1223 */ /* 0x0a0fe20000010027 */
[----:B------:R-:W-:Y:S01]  /*35f0*/  @P1 FFMA.FTZ R221, R221, R2, -R38 ;  /* 0x00000002dddd1223 */ /* 0x000fe20000010826 */
[----:B------:R-:W-:Y:S01]  /*3600*/  ISETP.GE.AND P1, PT, R115, 0x4, PT ;  /* 0x000000047300780c */ /* 0x000fe20003f26270 */
[----:B------:R-:W2:Y:S04]  /*3610*/  SHFL.UP PT, R39, R218, 0x4, RZ ;  /* 0x04800000da277989 */ /* 0x000ea800000e00ff */
[----:B------:R-:W3:Y:S04]  /*3620*/  SHFL.UP PT, R3, R220, 0x4, RZ ;  /* 0x04800000dc037989 */ /* 0x000ee800000e00ff */
[----:B------:R-:W5:Y:S01]  /*3630*/  SHFL.UP PT, R2, R221, 0x4, RZ ;  /* 0x04800000dd027989 */ /* 0x000f6200000e00ff */
[-C--:B0-----:R-:W-:Y:S01]  /*3640*/  FMUL.FTZ R223, R221, R222.reuse ;  /* 0x000000dedddf7220 */ /* 0x081fe20000410000 */
[----:B------:R-:W-:-:S03]  /*3650*/  FMUL.FTZ R222, R220, R222 ;  /* 0x000000dedcde7220 */ /* 0x000fc60000410000 */
[-C--:B--2---:R-:W-:Y:S01]  /*3660*/  FFMA.FTZ R225, R220, R39.reuse, R223 ;  /* 0x00000027dce17223 */ /* 0x084fe200000100df */
[C---:B------:R-:W-:Y:S01]  /*3670*/  FFMA.FTZ R223, R221.reuse, R39, -R222 ;  /* 0x00000027dddf7223 */ /* 0x040fe200000108de */
[----:B-1----:R-:W-:Y:S01]  /*3680*/  FMUL.FTZ R222, R196, R37 ;  /* 0x00000025c4de7220 */ /* 0x002fe20000410000 */
[-C--:B---3--:R-:W-:Y:S01]  /*3690*/  FMUL.FTZ R39, R221, R3.reuse ;  /* 0x00000003dd277220 */ /* 0x088fe20000410000 */
[----:B------:R-:W-:Y:S01]  /*36a0*/  @P1 FADD.FTZ R202, R202, R225 ;  /* 0x000000e1caca1221 */ /* 0x000fe20000010000 */
[----:B------:R-:W-:Y:S01]  /*36b0*/  FMUL.FTZ R38, R220, R3 ;  /* 0x00000003dc267220 */ /* 0x000fe20000410000 */
[----:B------:R-:W-:Y:S01]  /*36c0*/  @P1 FADD.FTZ R218, R218, R223 ;  /* 0x000000dfdada1221 */ /* 0x000fe20000010000 */
[-C--:B-----5:R-:W-:Y:S01]  /*36d0*/  @P1 FFMA.FTZ R220, R220, R2.reuse, R39 ;  /* 0x00000002dcdc1223 */ /* 0x0a0fe20000010027 */
[----:B------:R-:W-:Y:S01]  /*36e0*/  FMUL.FTZ R223, R197, R37 ;  /* 0x00000025c5df7220 */ /* 0x000fe20000410000 */
[----:B------:R-:W0:Y:S01]  /*36f0*/  SHFL.UP PT, R39, R202, 0x8, RZ ;  /* 0x05000000ca277989 */ /* 0x000e2200000e00ff */
[----:B------:R-:W-:Y:S01]  /*3700*/  @P1 FFMA.FTZ R221, R221, R2, -R38 ;  /* 0x00000002dddd1223 */ /* 0x000fe20000010826 */
[-C--:B------:R-:W-:Y:S01]  /*3710*/  FFMA.FTZ R222, -R197, R36.reuse, -R222 ;  /* 0x00000024c5de7223 */ /* 0x080fe200000109de */
[----:B------:R-:W-:Y:S01]  /*3720*/  FFMA.FTZ R223, R196, R36, -R223 ;  /* 0x00000024c4df7223 */ /* 0x000fe200000108df */
[----:B------:R-:W1:Y:S01]  /*3730*/  SHFL.UP PT, R3, R220, 0x8, RZ ;  /* 0x05000000dc037989 */ /* 0x000e6200000e00ff */
[----:B------:R-:W-:Y:S01]  /*3740*/  ISETP.GE.AND P1, PT, R115, 0x8, PT ;  /* 0x000000087300780c */ /* 0x000fe20003f26270 */
[CC--:B------:R-:W-:Y:S01]  /*3750*/  FMUL.FTZ R224, R192.reuse, R222.reuse ;  /* 0x000000dec0e07220 */ /* 0x0c0fe20000410000 */
[-C--:B------:R-:W-:Y:S01]  /*3760*/  FMUL.FTZ R227, R192, R223.reuse ;  /* 0x000000dfc0e37220 */ /* 0x080fe20000410000 */
[----:B------:R-:W2:Y:S02]  /*3770*/  SHFL.UP PT, R38, R218, 0x8, RZ ;  /* 0x05000000da267989 */ /* 0x000ea400000e00ff */
[C---:B------:R-:W-:Y:S01]  /*3780*/  FFMA.FTZ R225, R193.reuse, R223, R224 ;  /* 0x000000dfc1e17223 */ /* 0x040fe200000100e0 */
[----:B------:R-:W-:Y:S01]  /*3790*/  FFMA.FTZ R223, R193, R222, -R227 ;  /* 0x000000dec1df7223 */ /* 0x000fe200000108e3 */
[----:B------:R-:W3:Y:S01]  /*37a0*/  SHFL.UP PT, R2, R221, 0x8, RZ ;  /* 0x05000000dd027989 */ /* 0x000ee200000e00ff */
[CC--:B0-----:R-:W-:Y:S01]  /*37b0*/  FMUL.FTZ R224, R220.reuse, R39.reuse ;  /* 0x00000027dce07220 */ /* 0x0c1fe20000410000 */
[C---:B------:R-:W-:Y:S01]  /*37c0*/  FMUL.FTZ R39, R221.reuse, R39 ;  /* 0x00000027dd277220 */ /* 0x040fe20000410000 */
[-C--:B-1----:R-:W-:Y:S01]  /*37d0*/  FMUL.FTZ R222, R220, R3.reuse ;  /* 0x00000003dcde7220 */ /* 0x082fe20000410000 */
[----:B------:R-:W-:-:S02]  /*37e0*/  FMUL.FTZ R3, R221, R3 ;  /* 0x00000003dd037220 */ /* 0x000fc40000410000 */
[-C--:B--2---:R-:W-:Y:S01]  /*37f0*/  FFMA.FTZ R229, R220, R38.reuse, R39 ;  /* 0x00000026dce57223 */ /* 0x084fe20000010027 */
[----:B------:R-:W-:Y:S01]  /*3800*/  FMUL.FTZ R39, R197, R199 ;  /* 0x000000c7c5277220 */ /* 0x000fe20000410000 */
[C---:B------:R-:W-:Y:S01]  /*3810*/  FFMA.FTZ R227, R221.reuse, R38, -R224 ;  /* 0x00000026dde37223 */ /* 0x040fe200000108e0 */
[----:B------:R-:W-:Y:S01]  /*3820*/  IADD3 R38, P2, PT, R66, R161, RZ ;  /* 0x000000a142267210 */ /* 0x000fe20007f5e0ff */
[----:B---3--:R-:W-:Y:S01]  /*3830*/  @P1 FFMA.FTZ R221, R221, R2, -R222 ;  /* 0x00000002dddd1223 */ /* 0x008fe200000108de */
[-C--:B------:R-:W-:Y:S01]  /*3840*/  FMUL.FTZ R222, R197, R198.reuse ;  /* 0x000000c6c5de7220 */ /* 0x080fe20000410000 */
[----:B------:R-:W-:Y:S01]  /*3850*/  FFMA.FTZ R224, R196, R198, -R39 ;  /* 0x000000c6c4e07223 */ /* 0x000fe20000010827 */
[----:B------:R-:W-:Y:S01]  /*3860*/  @P1 FFMA.FTZ R220, R220, R2, R3 ;  /* 0x00000002dcdc1223 */ /* 0x000fe20000010003 */
[----:B------:R-:W-:Y:S01]  /*3870*/  LEA.HI.X.SX32 R39, R66, RZ, 0x1, P2 ;  /* 0x000000ff42277211 */ /* 0x000fe200010f0eff */
[----:B------:R-:W-:Y:S01]  /*3880*/  FFMA.FTZ R3, R196, R199, R222 ;  /* 0x000000c7c4037223 */ /* 0x000fe200000100de */
[----:B------:R-:W-:Y:S01]  /*3890*/  FADD.FTZ R228, R195, R224 ;  /* 0x000000e0c3e47221 */ /* 0x000fe20000010000 */
[----:B------:R-:W-:Y:S01]  /*38a0*/  @P1 FADD.FTZ R202, R202, R229 ;  /* 0x000000e5caca1221 */ /* 0x000fe20000010000 */
[----:B------:R-:W-:Y:S01]  /*38b0*/  @P1 FADD.FTZ R218, R218, R227 ;  /* 0x000000e3dada1221 */ /* 0x000fe20000010000 */
[----:B------:R-:W-:Y:S01]  /*38c0*/  FADD.FTZ R3, R194, R3 ;  /* 0x00000003c2037221 */ /* 0x000fe20000010000 */
[-C--:B------:R-:W-:Y:S01]  /*38d0*/  FMUL.FTZ R2, R192, R228.reuse ;  /* 0x000000e4c0027220 */ /* 0x080fe20000410000 */
[----:B------:R-:W-:Y:S01]  /*38e0*/  IMAD.WIDE.U32 R38, R30, UR4, R38 ;  /* 0x000000041e267c25 */ /* 0x000fe2000f8e0026 */
[----:B------:R-:W0:Y:S03]  /*38f0*/  SHFL.UP PT, R226, R202, 0x10, RZ ;  /* 0x06000000cae27989 */ /* 0x000e2600000e00ff */
[-C--:B------:R-:W-:Y:S01]  /*3900*/  FMUL.FTZ R232, R192, R3.reuse ;  /* 0x00000003c0e87220 */ /* 0x080fe20000410000 */
[----:B------:R-:W-:Y:S01]  /*3910*/  FFMA.FTZ R230, R193, R3, R2 ;  /* 0x00000003c1e67223 */ /* 0x000fe20000010002 */
[----:B------:R-:W-:Y:S01]  /*3920*/  IMAD R3, R31, UR4, R39 ;  /* 0x000000041f037c24 */ /* 0x000fe2000f8e0227 */
[----:B------:R-:W1:Y:S01]  /*3930*/  SHFL.UP PT, R222, R220, 0x10, RZ ;  /* 0x06000000dcde7989 */ /* 0x000e6200000e00ff */
[----:B------:R-:W-:Y:S01]  /*3940*/  LEA R2, P1, R38, R171, 0x2 ;  /* 0x000000ab26027211 */ /* 0x000fe200078210ff */
[----:B------:R-:W-:Y:S01]  /*3950*/  FMUL.FTZ R229, R164, R223 ;  /* 0x000000dfa4e57220 */ /* 0x000fe20000410000 */
[----:B------:R-:W-:Y:S01]  /*3960*/  FFMA.FTZ R227, R193, R228, -R232 ;  /* 0x000000e4c1e37223 */ /* 0x000fe200000108e8 */
[----:B------:R-:W2:Y:S01]  /*3970*/  SHFL.UP PT, R224, R218, 0x10, RZ ;  /* 0x06000000dae07989 */ /* 0x000ea200000e00ff */
[----:B------:R-:W-:Y:S01]  /*3980*/  LEA.HI.X R3, R38, R169, R3, 0x2, P1 ;  /* 0x000000a926037211 */ /* 0x000fe200008f1403 */
[-C--:B------:R-:W-:Y:S01]  /*3990*/  FMUL.FTZ R38, R164, R225.reuse ;  /* 0x000000e1a4267220 */ /* 0x080fe20000410000 */
[----:B------:R-:W-:Y:S01]  /*39a0*/  FFMA.FTZ R229, R166, R225, R229 ;  /* 0x000000e1a6e57223 */ /* 0x000fe200000100e5 */
[----:B------:R-:W3:Y:S01]  /*39b0*/  SHFL.UP PT, R39, R221, 0x10, RZ ;  /* 0x06000000dd277989 */ /* 0x000ee200000e00ff */
[----:B------:R-:W-:Y:S01]  /*39c0*/  FADD.FTZ R227, R190, R227 ;  /* 0x000000e3bee37221 */ /* 0x000fe20000010000 */
[----:B------:R-:W-:Y:S01]  /*39d0*/  FADD.FTZ R225, R191, R230 ;  /* 0x000000e6bfe17221 */ /* 0x000fe20000010000 */
[----:B------:R-:W-:Y:S01]  /*39e0*/  ISETP.GE.AND P1, PT, R115, 0x10, PT ;  /* 0x000000107300780c */ /* 0x000fe20003f26270 */
[----:B------:R-:W-:Y:S01]  /*39f0*/  FFMA.FTZ R223, R166, R223, -R38 ;  /* 0x000000dfa6df7223 */ /* 0x000fe20000010826 */
[C---:B------:R-:W-:Y:S01]  /*3a00*/  FMUL.FTZ R231, R164.reuse, R227 ;  /* 0x000000e3a4e77220 */ /* 0x040fe20000410000 */
[----:B------:R-:W-:Y:S01]  /*3a10*/  FMUL.FTZ R38, R164, R225 ;  /* 0x000000e1a4267220 */ /* 0x000fe20000410000 */
[C---:B------:R-:W-:Y:S01]  /*3a20*/  FMUL.FTZ R228, R168.reuse, R229 ;  /* 0x000000e5a8e47220 */ /* 0x040fe20000410000 */
[----:B------:R-:W-:Y:S01]  /*3a30*/  FMUL.FTZ R233, R168, R223 ;  /* 0x000000dfa8e97220 */ /* 0x000fe20000410000 */
[C---:B------:R-:W-:Y:S01]  /*3a40*/  FFMA.FTZ R231, R166.reuse, R225, R231 ;  /* 0x000000e1a6e77223 */ /* 0x040fe200000100e7 */
[----:B------:R-:W-:Y:S01]  /*3a50*/  FFMA.FTZ R230, R166, R227, -R38 ;  /* 0x000000e3a6e67223 */ /* 0x000fe20000010826 */
[----:B------:R-:W-:Y:S01]  /*3a60*/  FFMA.FTZ R227, R170, R223, -R228 ;  /* 0x000000dfaae37223 */ /* 0x000fe200000108e4 */
[CC--:B0-----:R-:W-:Y:S01]  /*3a70*/  FMUL.FTZ R225, R221.reuse, R226.reuse ;  /* 0x000000e2dde17220 */ /* 0x0c1fe20000410000 */
[----:B------:R-:W-:Y:S01]  /*3a80*/  FMUL.FTZ R228, R220, R226 ;  /* 0x000000e2dce47220 */ /* 0x000fe20000410000 */
[----:B------:R-:W-:Y:S01]  /*3a90*/  FADD.FTZ R231, R188, R231 ;  /* 0x000000e7bce77221 */ /* 0x000fe20000010000 */
[----:B------:R-:W-:Y:S01]  /*3aa0*/  FFMA.FTZ R233, R170, R229, R233 ;  /* 0x000000e5aae97223 */ /* 0x000fe200000100e9 */
[-C--:B-1----:R-:W-:Y:S01]  /*3ab0*/  FMUL.FTZ R38, R220, R222.reuse ;  /* 0x000000dedc267220 */ /* 0x082fe20000410000 */
[C---:B------:R-:W-:Y:S01]  /*3ac0*/  FMUL.FTZ R222, R221.reuse, R222 ;  /* 0x000000deddde7220 */ /* 0x040fe20000410000 */
[----:B------:R-:W-:Y:S01]  /*3ad0*/  ISETP.GT.U32.AND P2, PT, R210, 0x1b, PT ;  /* 0x0000001bd200780c */ /* 0x000fe20003f44070 */
[-C--:B--2---:R-:W-:Y:S01]  /*3ae0*/  FFMA.FTZ R225, R220, R224.reuse, R225 ;  /* 0x000000e0dce17223 */ /* 0x084fe200000100e1 */
[C---:B------:R-:W-:Y:S01]  /*3af0*/  FFMA.FTZ R223, R221.reuse, R224, -R228 ;  /* 0x000000e0dddf7223 */ /* 0x040fe200000108e4 */
[----:B------:R-:W-:Y:S01]  /*3b00*/  FMUL.FTZ R224, R172, R227 ;  /* 0x000000e3ace07220 */ /* 0x000fe20000410000 */
[-C--:B---3--:R-:W-:Y:S01]  /*3b10*/  @P1 FFMA.FTZ R220, R220, R39.reuse, R222 ;  /* 0x00000027dcdc1223 */ /* 0x088fe200000100de */
[----:B------:R-:W-:Y:S01]  /*3b20*/  @P1 FFMA.FTZ R221, R221, R39, -R38 ;  /* 0x00000027dddd1223 */ /* 0x000fe20000010826 */
[----:B------:R-:W-:Y:S01]  /*3b30*/  @P1 FADD.FTZ R218, R218, R223 ;  /* 0x000000dfdada1221 */ /* 0x000fe20000010000 */
[----:B------:R-:W-:Y:S01]  /*3b40*/  FADD.FTZ R39, R189, R230 ;  /* 0x000000e6bd277221 */ /* 0x000fe20000010000 */
[----:B------:R-:W-:Y:S01]  /*3b50*/  FMUL.FTZ R223, R168, R231 ;  /* 0x000000e7a8df7220 */ /* 0x000fe20000410000 */
[----:B------:R-:W-:Y:S01]  /*3b60*/  @P1 FADD.FTZ R202, R202, R225 ;  /* 0x000000e1caca1221 */ /* 0x000fe20000010000 */
[----:B------:R-:W-:Y:S01]  /*3b70*/  SHFL.UP PT, R220, R220, 0x1, RZ ;  /* 0x04200000dcdc7989 */ /* 0x000fe200000e00ff */
[----:B------:R-:W-:Y:S01]  /*3b80*/  FMUL.FTZ R225, R172, R233 ;  /* 0x000000e9ace17220 */ /* 0x000fe20000410000 */
[-C--:B------:R-:W-:Y:S01]  /*3b90*/  FFMA.FTZ R222, R170, R39.reuse, -R223 ;  /* 0x00000027aade7223 */ /* 0x080fe200000108df */
[----:B------:R-:W-:Y:S01]  /*3ba0*/  FMUL.FTZ R39, R168, R39 ;  /* 0x00000027a8277220 */ /* 0x000fe20000410000 */
[----:B------:R-:W-:Y:S01]  /*3bb0*/  SHFL.UP PT, R221, R221, 0x1, RZ ;  /* 0x04200000dddd7989 */ /* 0x000fe200000e00ff */
[----:B------:R-:W-:Y:S01]  /*3bc0*/  FFMA.FTZ R225, R174, R227, -R225 ;  /* 0x000000e3aee17223 */ /* 0x000fe200000108e1 */
[----:B------:R-:W-:Y:S01]  /*3bd0*/  FADD.FTZ R223, R187, R222 ;  /* 0x000000debbdf7221 */ /* 0x000fe20000010000 */
[----:B------:R-:W-:Y:S01]  /*3be0*/  FFMA.FTZ R39, R170, R231, R39 ;  /* 0x000000e7aa277223 */ /* 0x000fe20000010027 */
[----:B----4-:R-:W0:Y:S01]  /*3bf0*/  SHFL.IDX PT, R7, R7, RZ, 0x1f ;  /* 0x00001fff07077589 */ /* 0x010e2200000e0000 */
[----:B------:R-:W-:Y:S01]  /*3c00*/  FFMA.FTZ R224, R174, R233, R224 ;  /* 0x000000e9aee07223 */ /* 0x000fe200000100e0 */
[C---:B------:R-:W-:Y:S01]  /*3c10*/  FMUL.FTZ R229, R175.reuse, R225 ;  /* 0x000000e1afe57220 */ /* 0x040fe20000410000 */
[----:B------:R-:W-:Y:S01]  /*3c20*/  FADD.FTZ R39, R186, R39 ;  /* 0x00000027ba277221 */ /* 0x000fe20000010000 */
[----:B------:R-:W1:Y:S01]  /*3c30*/  SHFL.IDX PT, R6, R6, RZ, 0x1f ;  /* 0x00001fff06067589 */ /* 0x000e6200000e0000 */
[C---:B------:R-:W-:Y:S01]  /*3c40*/  FMUL.FTZ R227, R172.reuse, R223 ;  /* 0x000000dface37220 */ /* 0x040fe20000410000 */
[-C--:B------:R-:W-:Y:S01]  /*3c50*/  FMUL.FTZ R228, R175, R224.reuse ;  /* 0x000000e0afe47220 */ /* 0x080fe20000410000 */
[-C--:B------:R-:W-:Y:S01]  /*3c60*/  FMUL.FTZ R222, R172, R39.reuse ;  /* 0x00000027acde7220 */ /* 0x080fe20000410000 */
[----:B------:R2:W3:Y:S01]  /*3c70*/  SHFL.UP PT, R38, R218, 0x1, RZ ;  /* 0x04200000da267989 */ /* 0x0004e200000e00ff */
[----:B------:R-:W-:Y:S01]  /*3c80*/  FFMA.FTZ R226, R176, R224, R229 ;  /* 0x000000e0b0e27223 */ /* 0x000fe200000100e5 */
[C---:B------:R-:W-:Y:S01]  /*3c90*/  FFMA.FTZ R227, R174.reuse, R39, R227 ;  /* 0x00000027aee37223 */ /* 0x040fe200000100e3 */
[----:B------:R-:W-:Y:S01]  /*3ca0*/  FFMA.FTZ R224, R174, R223, -R222 ;  /* 0x000000dfaee07223 */ /* 0x000fe200000108de */
[----:B------:R-:W4:Y:S01]  /*3cb0*/  SHFL.UP PT, R202, R202, 0x1, RZ ;  /* 0x04200000caca7989 */ /* 0x000f2200000e00ff */
[----:B------:R-:W-:Y:S01]  /*3cc0*/  FFMA.FTZ R228, R176, R225, -R228 ;  /* 0x000000e1b0e47223 */ /* 0x000fe200000108e4 */
[----:B------:R-:W-:Y:S01]  /*3cd0*/  FADD.FTZ R227, R184, R227 ;  /* 0x000000e3b8e37221 */ /* 0x000fe20000010000 */
[----:B------:R-:W-:Y:S01]  /*3ce0*/  FADD.FTZ R224, R185, R224 ;  /* 0x000000e0b9e07221 */ /* 0x000fe20000010000 */
[C---:B------:R-:W-:Y:S01]  /*3cf0*/  FMUL.FTZ R223, R177.reuse, R226 ;  /* 0x000000e2b1df7220 */ /* 0x040fe20000410000 */
[----:B--2---:R-:W-:Y:S01]  /*3d00*/  FMUL.FTZ R218, R177, R228 ;  /* 0x000000e4b1da7220 */ /* 0x004fe20000410000 */
[----:B------:R-:W-:-:S03]  /*3d10*/  ISETP.GT.U32.AND P1, PT, R210, 0x1d, PT ;  /* 0x0000001dd200780c */ /* 0x000fc60003f24070 */
[----:B------:R-:W-:Y:S01]  /*3d20*/  FFMA.FTZ R218, R179, R226, R218 ;  /* 0x000000e2b3da7223 */ /* 0x000fe200000100da */
[-C--:B0-----:R-:W-:Y:S01]  /*3d30*/  FMUL.FTZ R222, R220, R7.reuse ;  /* 0x00000007dcde7220 */ /* 0x081fe20000410000 */
[----:B------:R-:W-:-:S03]  /*3d40*/  FMUL.FTZ R39, R221, R7 ;  /* 0x00000007dd277220 */ /* 0x000fc60000410000 */
[-C--:B-1----:R-:W-:Y:S01]  /*3d50*/  FFMA.FTZ R221, R221, R6.reuse, -R222 ;  /* 0x00000006dddd7223 */ /* 0x082fe200000108de */
[----:B------:R-:W-:Y:S01]  /*3d60*/  FFMA.FTZ R39, R220, R6, R39 ;  /* 0x00000006dc277223 */ /* 0x000fe20000010027 */
[----:B------:R-:W-:Y:S02]  /*3d70*/  FFMA.FTZ R220, R179, R228, -R223 ;  /* 0x000000e4b3dc7223 */ /* 0x000fe400000108df */
[----:B---3--:R-:W-:Y:S01]  /*3d80*/  @P0 FADD.FTZ R6, R38, R221 ;  /* 0x000000dd26060221 */ /* 0x008fe20000010000 */
[----:B------:R-:W-:Y:S01]  /*3d90*/  FMUL.FTZ R221, R175, R224 ;  /* 0x000000e0afdd7220 */ /* 0x000fe20000410000 */
[----:B----4-:R-:W-:Y:S02]  /*3da0*/  @P0 FADD.FTZ R7, R202, R39 ;  /* 0x00000027ca070221 */ /* 0x010fe40000010000 */
[-C--:B------:R-:W-:Y:S01]  /*3db0*/  FMUL.FTZ R38, R5, R6.reuse ;  /* 0x0000000605267220 */ /* 0x080fe20000410000 */
[----:B------:R-:W-:Y:S01]  /*3dc0*/  FFMA.FTZ R221, R176, R227, R221 ;  /* 0x000000e3b0dd7223 */ /* 0x000fe200000100dd */
[----:B------:R-:W-:Y:S01]  /*3dd0*/  ISETP.GE.AND P0, PT, R147, UR8, PT ;  /* 0x0000000893007c0c */ /* 0x000fe2000bf06270 */
[-C--:B------:R-:W-:Y:S01]  /*3de0*/  FMUL.FTZ R39, R5, R7.reuse ;  /* 0x0000000705277220 */ /* 0x080fe20000410000 */
[C---:B------:R-:W-:Y:S01]  /*3df0*/  FFMA.FTZ R38, R4.reuse, R7, R38 ;  /* 0x0000000704267223 */ /* 0x040fe20000010026 */
[----:B------:R-:W-:Y:S01]  /*3e00*/  FMUL.FTZ R5, R175, R227 ;  /* 0x000000e3af057220 */ /* 0x000fe20000410000 */
[----:B------:R-:W-:Y:S01]  /*3e10*/  ISETP.NE.OR P0, PT, R161, RZ, P0 ;  /* 0x000000ffa100720c */ /* 0x000fe20000705670 */
[----:B------:R-:W-:Y:S01]  /*3e20*/  FFMA.FTZ R39, R4, R6, -R39 ;  /* 0x0000000604277223 */ /* 0x000fe20000010827 */
[----:B------:R-:W-:Y:S01]  /*3e30*/  FADD.FTZ R38, RZ, R38 ;  /* 0x00000026ff267221 */ /* 0x000fe20000010000 */
[----:B------:R-:W-:Y:S01]  /*3e40*/  FFMA.FTZ R224, R176, R224, -R5 ;  /* 0x000000e0b0e07223 */ /* 0x000fe20000010805 */
[----:B------:R-:W-:-:S02]  /*3e50*/  HFMA2 R4, -RZ, RZ, 1.875, 0 ;  /* 0x3f800000ff047431 */ /* 0x000fc400000001ff */
[----:B------:R-:W-:Y:S01]  /*3e60*/  FADD.FTZ R204, R204, R39 ;  /* 0x00000027cccc7221 */ /* 0x000fe20000010000 */
[-C--:B------:R-:W-:Y:S01]  /*3e70*/  FMUL.FTZ R5, R177, R38.reuse ;  /* 0x00000026b1057220 */ /* 0x080fe20000410000 */
[----:B------:R-:W-:Y:S01]  /*3e80*/  FMUL.FTZ R222, R203, R38 ;  /* 0x00000026cbde7220 */ /* 0x000fe20000410000 */
[----:B------:R-:W-:Y:S01]  /*3e90*/  FADD.FTZ R224, R183, R224 ;  /* 0x000000e0b7e07221 */ /* 0x000fe20000010000 */
[-C--:B------:R-:W-:Y:S01]  /*3ea0*/  FMUL.FTZ R6, R177, R204.reuse ;  /* 0x000000ccb1067220 */ /* 0x080fe20000410000 */
[-C--:B------:R-:W-:Y:S01]  /*3eb0*/  FFMA.FTZ R202, R179, R204.reuse, -R5 ;  /* 0x000000ccb3ca7223 */ /* 0x080fe20000010805 */
[-C--:B------:R-:W-:Y:S01]  /*3ec0*/  FMUL.FTZ R203, R203, R204.reuse ;  /* 0x000000cccbcb7220 */ /* 0x080fe20000410000 */
[----:B------:R-:W-:Y:S01]  /*3ed0*/  FFMA.FTZ R223, R219, R204, -R222 ;  /* 0x000000ccdbdf7223 */ /* 0x000fe200000108de */
[----:B------:R-:W-:Y:S01]  /*3ee0*/  FFMA.FTZ R39, R179, R38, R6 ;  /* 0x00000026b3277223 */ /* 0x000fe20000010006 */
[----:B------:R-:W-:Y:S01]  /*3ef0*/  FFMA.FTZ R202, R111, R86, R202 ;  /* 0x000000566fca7223 */ /* 0x000fe200000100ca */
[----:B------:R-:W-:Y:S01]  /*3f00*/  FFMA.FTZ R225, R219, R38, R203 ;  /* 0x00000026dbe17223 */ /* 0x000fe200000100cb */
[----:B------:R-:W-:Y:S01]  /*3f10*/  FMUL.FTZ R222, R177, R224 ;  /* 0x000000e0b1de7220 */ /* 0x000fe20000410000 */
[----:B------:R-:W-:Y:S01]  /*3f20*/  FADD.FTZ R39, RZ, R39 ;  /* 0x00000027ff277221 */ /* 0x000fe20000010000 */
[CC--:B------:R-:W-:Y:S01]  /*3f30*/  FMUL.FTZ R219, R175.reuse, R202.reuse ;  /* 0x000000caafdb7220 */ /* 0x0c0fe20000410000 */
[----:B------:R-:W-:Y:S01]  /*3f40*/  FFMA.FTZ R226, R0, R223, RZ ;  /* 0x000000df00e27223 */ /* 0x000fe200000100ff */
[----:B------:R-:W-:Y:S01]  /*3f50*/  CS2R R6, SRZ ;  /* 0x0000000000067805 */ /* 0x000fe2000001ff00 */
[CC--:B------:R-:W-:Y:S01]  /*3f60*/  FMUL.FTZ R227, R206.reuse, R39.reuse ;  /* 0x00000027cee37220 */ /* 0x0c0fe20000410000 */
[-C--:B------:R-:W-:Y:S01]  /*3f70*/  FMUL.FTZ R206, R206, R202.reuse ;  /* 0x000000cacece7220 */ /* 0x080fe20000410000 */
[-C--:B------:R-:W-:Y:S01]  /*3f80*/  FMUL.FTZ R203, R175, R39.reuse ;  /* 0x00000027afcb7220 */ /* 0x080fe20000410000 */
[-C--:B------:R-:W-:Y:S01]  /*3f90*/  FFMA.FTZ R219, R176, R39.reuse, R219 ;  /* 0x00000027b0db7223 */ /* 0x080fe200000100db */
[CC--:B------:R-:W-:Y:S01]  /*3fa0*/  FFMA.FTZ R227, R214.reuse, R202.reuse, -R227 ;  /* 0x000000cad6e37223 */ /* 0x0c0fe200000108e3 */
[----:B------:R-:W-:Y:S01]  /*3fb0*/  FFMA.FTZ R228, R214, R39, R206 ;  /* 0x00000027d6e47223 */ /* 0x000fe200000100ce */
[----:B------:R-:W-:Y:S01]  /*3fc0*/  FFMA.FTZ R206, R176, R202, -R203 ;  /* 0x000000cab0ce7223 */ /* 0x000fe200000108cb */
[----:B------:R-:W-:Y:S01]  /*3fd0*/  FADD.FTZ R203, RZ, R219 ;  /* 0x000000dbffcb7221 */ /* 0x000fe20000010000 */
[----:B------:R-:W-:Y:S01]  /*3fe0*/  FADD.FTZ R214, R182, R221 ;  /* 0x000000ddb6d67221 */ /* 0x000fe20000010000 */
[----:B------:R-:W-:Y:S01]  /*3ff0*/  FFMA.FTZ R227, R73, R227, R226 ;  /* 0x000000e349e37223 */ /* 0x000fe200000100e2 */
[----:B------:R-:W-:Y:S01]  /*4000*/  FFMA.FTZ R206, R109, R84, R206 ;  /* 0x000000546dce7223 */ /* 0x000fe200000100ce */
[-C--:B------:R-:W-:Y:S01]  /*4010*/  FMUL.FTZ R219, R205, R203.reuse ;  /* 0x000000cbcddb7220 */ /* 0x080fe20000410000 */
[-C--:B------:R-:W-:Y:S01]  /*4020*/  FFMA.FTZ R221, R179, R214.reuse, R222 ;  /* 0x000000d6b3dd7223 */ /* 0x080fe200000100de */
[----:B------:R-:W-:Y:S01]  /*4030*/  FMUL.FTZ R214, R177, R214 ;  /* 0x000000d6b1d67220 */ /* 0x000fe20000410000 */
[----:B------:R-:W-:Y:S01]  /*4040*/  MOV R5, RZ ;  /* 0x000000ff00057202 */ /* 0x000fe20000000f00 */
[-C--:B------:R-:W-:Y:S01]  /*4050*/  FFMA.FTZ R219, R212, R206.reuse, -R219 ;  /* 0x000000ced4db7223 */ /* 0x080fe200000108db */
[----:B------:R-:W-:Y:S01]  /*4060*/  FMUL.FTZ R226, R205, R206 ;  /* 0x000000cecde27220 */ /* 0x000fe20000410000 */
[----:B------:R-:W-:Y:S01]  /*4070*/  FFMA.FTZ R214, R179, R224, -R214 ;  /* 0x000000e0b3d67223 */ /* 0x000fe200000108d6 */
[----:B------:R-:W-:Y:S01]  /*4080*/  FMUL.FTZ R205, R172, R203 ;  /* 0x000000cbaccd7220 */ /* 0x000fe20000410000 */
[----:B------:R-:W-:Y:S01]  /*4090*/  FFMA.FTZ R224, R72, R219, R227 ;  /* 0x000000db48e07223 */ /* 0x000fe200000100e3 */
[-C--:B------:R-:W-:Y:S01]  /*40a0*/  FMUL.FTZ R219, R172, R206.reuse ;  /* 0x000000ceacdb7220 */ /* 0x080fe20000410000 */
[-C--:B------:R-:W-:Y:S01]  /*40b0*/  FFMA.FTZ R226, R212, R203.reuse, R226 ;  /* 0x000000cbd4e27223 */ /* 0x080fe200000100e2 */
[C---:B------:R-:W-:Y:S01]  /*40c0*/  FFMA.FTZ R212, R174.reuse, R206, -R205 ;  /* 0x000000ceaed47223 */ /* 0x040fe200000108cd */
[----:B------:R-:W0:Y:S01]  /*40d0*/  @!P0 LDS.128 R4, [UR7+0x25d0] ;  /* 0x0025d007ff048984 */ /* 0x000e220008000c00 */
[----:B------:R-:W-:Y:S01]  /*40e0*/  FFMA.FTZ R219, R174, R203, R219 ;  /* 0x000000cbaedb7223 */ /* 0x000fe200000100db */
[----:B------:R-:W-:Y:S01]  /*40f0*/  ISETP.NE.AND P0, PT, R210, 0x1f, PT ;  /* 0x0000001fd200780c */ /* 0x000fe20003f05270 */
[----:B------:R-:W-:Y:S01]  /*4100*/  FFMA.FTZ R222, -R0, R225, RZ ;  /* 0x000000e100de7223 */ /* 0x000fe200000101ff */
[----:B------:R-:W-:Y:S01]  /*4110*/  FFMA.FTZ R212, R107, R82, R212 ;  /* 0x000000526bd47223 */ /* 0x000fe200000100d4 */
[----:B------:R-:W-:Y:S01]  /*4120*/  FADD.FTZ R205, RZ, R219 ;  /* 0x000000dbffcd7221 */ /* 0x000fe20000010000 */
[----:B------:R-:W-:Y:S01]  /*4130*/  FADD.FTZ R219, R180, R221 ;  /* 0x000000ddb4db7221 */ /* 0x000fe20000010000 */
[----:B------:R-:W-:Y:S01]  /*4140*/  FFMA.FTZ R223, -R73, R228, R222 ;  /* 0x000000e449df7223 */ /* 0x000fe200000101de */
[CC--:B------:R-:W-:Y:S01]  /*4150*/  FMUL.FTZ R228, R213.reuse, R212.reuse ;  /* 0x000000d4d5e47220 */ /* 0x0c0fe20000410000 */
[-C--:B------:R-:W-:Y:S01]  /*4160*/  FMUL.FTZ R222, R213, R205.reuse ;  /* 0x000000cdd5de7220 */ /* 0x080fe20000410000 */
[----:B------:R-:W-:Y:S01]  /*4170*/  FADD.FTZ R221, R181, R214 ;  /* 0x000000d6b5dd7221 */ /* 0x000fe20000010000 */
[----:B------:R1:W2:Y:S01]  /*4180*/  SHFL.DOWN PT, R213, R220, 0x1, 0x1f ;  /* 0x08201f00dcd57f89 */ /* 0x0002a200000e0000 */
[C---:B------:R-:W-:Y:S01]  /*4190*/  FFMA.FTZ R229, R207.reuse, R205, R228 ;  /* 0x000000cdcfe57223 */ /* 0x040fe200000100e4 */
[----:B------:R-:W-:Y:S01]  /*41a0*/  FFMA.FTZ R227, R207, R212, -R222 ;  /* 0x000000d4cfe37223 */ /* 0x000fe200000108de */
[----:B------:R-:W-:Y:S01]  /*41b0*/  FFMA.FTZ R226, -R72, R226, R223 ;  /* 0x000000e248e27223 */ /* 0x000fe200000101df */
[----:B------:R1:W3:Y:S04]  /*41c0*/  SHFL.DOWN PT, R228, R218, 0x1, 0x1f ;  /* 0x08201f00dae47f89 */ /* 0x0002e800000e0000 */
[----:B------:R1:W4:Y:S04]  /*41d0*/  SHFL.DOWN PT, R222, R219, 0x1, 0x1f ;  /* 0x08201f00dbde7f89 */ /* 0x00032800000e0000 */
[----:B------:R1:W0:Y:S01]  /*41e0*/  SHFL.DOWN PT, R225, R221, 0x1, 0x1f ;  /* 0x08201f00dde17f89 */ /* 0x00022200000e0000 */
[----:B------:R-:W-:Y:S05]  /*41f0*/  @!P0 BRA `(.L_x_15496) ;  /* 0x0000000000288947 */ /* 0x000fea0003800000 */
[-C--:B0-----:R-:W-:Y:S01]  /*4200*/  FMUL.FTZ R223, R220, R225.reuse ;  /* 0x000000e1dcdf7220 */ /* 0x081fe20000410000 */
[----:B------:R-:W-:Y:S01]  /*4210*/  FMUL.FTZ R225, R218, R225 ;  /* 0x000000e1dae17220 */ /* 0x000fe20000410000 */
[-C--:B--2---:R-:W-:Y:S01]  /*4220*/  FMUL.FTZ R207, R220, R213.reuse ;  /* 0x000000d5dccf7220 */ /* 0x084fe20000410000 */
[C---:B------:R-:W-:Y:S01]  /*4230*/  FMUL.FTZ R213, R218.reuse, R213 ;  /* 0x000000d5dad57220 */ /* 0x040fe20000410000 */
[-C--:B----4-:R-:W-:Y:S01]  /*4240*/  FFMA.FTZ R214, R218, R222.reuse, -R223 ;  /* 0x000000dedad67223 */ /* 0x090fe200000108df */
[----:B------:R-:W-:Y:S01]  /*4250*/  FFMA.FTZ R222, R220, R222, R225 ;  /* 0x000000dedcde7223 */ /* 0x000fe200000100e1 */
[C---:B-1-3--:R-:W-:Y:S01]  /*4260*/  FFMA.FTZ R218, R228.reuse, R218, -R207 ;  /* 0x000000dae4da7223 */ /* 0x04afe200000108cf */
[----:B------:R-:W-:Y:S01]  /*4270*/  FFMA.FTZ R220, R228, R220, R213 ;  /* 0x000000dce4dc7223 */ /* 0x000fe200000100d5 */
[----:B------:R-:W-:Y:S01]  /*4280*/  FADD.FTZ R219, R219, R214 ;  /* 0x000000d6dbdb7221 */ /* 0x000fe20000010000 */
[----:B------:R-:W-:-:S07]  /*4290*/  FADD.FTZ R221, R221, R222 ;  /* 0x000000dedddd7221 */ /* 0x000fce0000010000 */
.L_x_15496:
[----:B------:R-:W-:Y:S05]  /*42a0*/  BSYNC.RECONVERGENT B0 ;  /* 0x0000000000007941 */ /* 0x000fea0003800200 */
.L_x_15495:
[C---:B0-----:R-:W-:Y:S01]  /*42b0*/  FFMA.FTZ R225, R71.reuse, R227, R224 ;  /* 0x000000e347e17223 */ /* 0x041fe200000100e0 */
[----:B------:R-:W-:Y:S01]  /*42c0*/  FFMA.FTZ R223, -R71, R229, R226 ;  /* 0x000000e547df7223 */ /* 0x000fe200000101e2 */
[----:B------:R0:W0:Y:S01]  /*42d0*/  SHFL.DOWN PT, R224, R218, 0x2, 0x1f ;  /* 0x08401f00dae07f89 */ /* 0x00002200000e0000 */
[----:B------:R-:W-:Y:S03]  /*42e0*/  BSSY.RECONVERGENT B0, `(.L_x_15497) ;  /* 0x000000f000007945 */ /* 0x000fe60003800200 */
[----:B--2---:R2:W0:Y:S04]  /*42f0*/  SHFL.DOWN PT, R213, R220, 0x2, 0x1f ;  /* 0x08401f00dcd57f89 */ /* 0x00442800000e0000 */
[----:B----4-:R2:W4:Y:S04]  /*4300*/  SHFL.DOWN PT, R222, R219, 0x2, 0x1f ;  /* 0x08401f00dbde7f89 */ /* 0x01052800000e0000 */
[----:B------:R2:W0:Y:S01]  /*4310*/  SHFL.DOWN PT, R229, R221, 0x2, 0x1f ;  /* 0x08401f00dde57f89 */ /* 0x00042200000e0000 */
[----:B------:R-:W-:Y:S05]  /*4320*/  @P1 BRA `(.L_x_15498) ;  /* 0x0000000000281947 */ /* 0x000fea0003800000 */
[-C--:B0-----:R-:W-:Y:S01]  /*4330*/  FMUL.FTZ R227, R220, R229.reuse ;  /* 0x000000e5dce37220 */ /* 0x081fe20000410000 */
[----:B------:R-:W-:Y:S01]  /*4340*/  FMUL.FTZ R229, R218, R229 ;  /* 0x000000e5dae57220 */ /* 0x000fe20000410000 */
[-C--:B------:R-:W-:Y:S01]  /*4350*/  FMUL.FTZ R207, R220, R213.reuse ;  /* 0x000000d5dccf7220 */ /* 0x080fe20000410000 */
[C---:B------:R-:W-:Y:S01]  /*4360*/  FMUL.FTZ R213, R218.reuse, R213 ;  /* 0x000000d5dad57220 */ /* 0x040fe20000410000 */
[-C--:B----4-:R-:W-:Y:S01]  /*4370*/  FFMA.FTZ R214, R218, R222.reuse, -R227 ;  /* 0x000000dedad67223 */ /* 0x090fe200000108e3 */
[----:B------:R-:W-:Y:S01]  /*4380*/  FFMA.FTZ R222, R220, R222, R229 ;  /* 0x000000dedcde7223 */ /* 0x000fe200000100e5 */
[-C--:B-1----:R-:W-:Y:S01]  /*4390*/  FFMA.FTZ R218, R218, R224.reuse, -R207 ;  /* 0x000000e0dada7223 */ /* 0x082fe200000108cf */
[----:B--2---:R-:W-:Y:S01]  /*43a0*/  FFMA.FTZ R220, R220, R224, R213 ;  /* 0x000000e0dcdc7223 */ /* 0x004fe200000100d5 */
[----:B------:R-:W-:Y:S01]  /*43b0*/  FADD.FTZ R219, R219, R214 ;  /* 0x000000d6dbdb7221 */ /* 0x000fe20000010000 */
[----:B------:R-:W-:-:S07]  /*43c0*/  FADD.FTZ R221, R221, R222 ;  /* 0x000000dedddd7221 */ /* 0x000fce0000010000 */
.L_x_15498:
[----:B------:R-:W-:Y:S05]  /*43d0*/  BSYNC.RECONVERGENT B0 ;  /* 0x0000000000007941 */ /* 0x000fea0003800200 */
.L_x_15497:
[----:B0-----:R0:W0:Y:S01]  /*43e0*/  SHFL.DOWN PT, R224, R218, 0x4, 0x1f ;  /* 0x08801f00dae07f89 */ /* 0x00102200000e0000 */
[----:B------:R-:W-:Y:S03]  /*43f0*/  BSSY.RECONVERGENT B0, `(.L_x_15499) ;  /* 0x000000f000007945 */ /* 0x000fe60003800200 */
[----:B------:R0:W0:Y:S04]  /*4400*/  SHFL.DOWN PT, R213, R220, 0x4, 0x1f ;  /* 0x08801f00dcd57f89 */ /* 0x00002800000e0000 */
[----:B----4-:R4:W0:Y:S04]  /*4410*/  SHFL.DOWN PT, R222, R219, 0x4, 0x1f ;  /* 0x08801f00dbde7f89 */ /* 0x01082800000e0000 */
        /* <DEDUP_REMOVED lines=9> */
[----:B--2---:R-:W-:Y:S01]  /*44b0*/  FFMA.FTZ R220, R220, R224, R213 ;  /* 0x000000e0dcdc7223 */ /* 0x004fe200000100d5 */
[----:B----4-:R-:W-:Y:S01]  /*44c0*/  FADD.FTZ R219, R219, R214 ;  /* 0x000000d6dbdb7221 */ /* 0x010fe20000010000 */
[----:B------:R-:W-:-:S07]  /*44d0*/  FADD.FTZ R221, R221, R222 ;  /* 0x000000dedddd7221 */ /* 0x000fce0000010000 */
.L_x_15500:
[----:B------:R-:W-:Y:S05]  /*44e0*/  BSYNC.RECONVERGENT B0 ;  /* 0x0000000000007941 */ /* 0x000fea0003800200 */
.L_x_15499:
[----:B0-----:R0:W0:Y:S01]  /*44f0*/  SHFL.DOWN PT, R224, R218, 0x8, 0x1f ;  /* 0x09001f00dae07f89 */ /* 0x00102200000e0000 */
[----:B------:R-:W-:Y:S03]  /*4500*/  BSSY.RECONVERGENT B0, `(.L_x_15501) ;  /* 0x000000f000007945 */ /* 0x000fe60003800200 */
        /* <DEDUP_REMOVED lines=14> */
.L_x_15502:
[----:B------:R-:W-:Y:S05]  /*45f0*/  BSYNC.RECONVERGENT B0 ;  /* 0x0000000000007941 */ /* 0x000fea0003800200 */
.L_x_15501:
[----:B------:R1:W1:Y:S01]  /*4600*/  SHFL.DOWN PT, R226, R218, 0x10, 0x1f ;  /* 0x0a001f00dae27f89 */ /* 0x00026200000e0000 */
[----:B------:R-:W-:Y:S01]  /*4610*/  BSSY.RECONVERGENT B0, `(.L_x_15503) ;  /* 0x0000011000007945 */ /* 0x000fe20003800200 */
[C---:B------:R-:W-:Y:S01]  /*4620*/  FMUL.FTZ R207, R168.reuse, R205 ;  /* 0x000000cda8cf7220 */ /* 0x040fe20000410000 */
[----:B0-----:R-:W-:Y:S01]  /*4630*/  FMUL.FTZ R222, R168, R212 ;  /* 0x000000d4a8de7220 */ /* 0x001fe20000410000 */
        /* <DEDUP_REMOVED lines=14> */
.L_x_15504:
[----:B------:R-:W-:Y:S05]  /*4720*/  BSYNC.RECONVERGENT B0 ;  /* 0x0000000000007941 */ /* 0x000fea0003800200 */
.L_x_15503:
[C---:B------:R-:W-:Y:S01]  /*4730*/  FFMA.FTZ R214, R170.reuse, R212, -R207 ;  /* 0x000000d4aad67223 */ /* 0x040fe200000108cf */
[----:B------:R-:W-:Y:S01]  /*4740*/  FFMA.FTZ R207, R170, R205, R222 ;  /* 0x000000cdaacf7223 */ /* 0x000fe200000100de */
[----:B------:R-:W-:Y:S01]  /*4750*/  SHFL.DOWN PT, R232, R220, 0x1, 0x1f ;  /* 0x08201f00dce87f89 */ /* 0x000fe200000e0000 */
[----:B------:R-:W-:Y:S01]  /*4760*/  ISETP.NE.AND P0, PT, R161, 0x1f, PT ;  /* 0x0000001fa100780c */ /* 0x000fe20003f05270 */
[----:B------:R-:W-:Y:S01]  /*4770*/  FFMA.FTZ R213, R105, R80, R214 ;  /* 0x0000005069d57223 */ /* 0x000fe200000100d6 */
[----:B------:R-:W-:Y:S01]  /*4780*/  FADD.FTZ R207, RZ, R207 ;  /* 0x000000cfffcf7221 */ /* 0x000fe20000010000 */
[----:B------:R-:W5:Y:S01]  /*4790*/  SHFL.IDX PT, R222, R7, RZ, 0x1f ;  /* 0x00001fff07de7589 */ /* 0x000f6200000e0000 */
[----:B------:R-:W-:Y:S01]  /*47a0*/  ISETP.NE.AND P5, PT, R161, RZ, PT ;  /* 0x000000ffa100720c */ /* 0x000fe20003fa5270 */
[C---:B0-----:R-:W-:Y:S01]  /*47b0*/  FMUL.FTZ R227, R164.reuse, R213 ;  /* 0x000000d5a4e37220 */ /* 0x041fe20000410000 */
[-C--:B------:R-:W-:Y:S01]  /*47c0*/  FMUL.FTZ R214, R164, R207.reuse ;  /* 0x000000cfa4d67220 */ /* 0x080fe20000410000 */
[----:B------:R-:W0:Y:S01]  /*47d0*/  SHFL.DOWN PT, R230, R218, 0x1, 0x1f ;  /* 0x08201f00dae67f89 */ /* 0x000e2200000e0000 */
[-C--:B------:R-:W-:Y:S01]  /*47e0*/  FMUL.FTZ R229, R208, R207.reuse ;  /* 0x000000cfd0e57220 */ /* 0x080fe20000410000 */
[C---:B------:R-:W-:Y:S01]  /*47f0*/  FFMA.FTZ R227, R166.reuse, R207, R227 ;  /* 0x000000cfa6e37223 */ /* 0x040fe200000100e3 */
[-C--:B------:R-:W-:Y:S01]  /*4800*/  FFMA.FTZ R214, R166, R213.reuse, -R214 ;  /* 0x000000d5a6d67223 */ /* 0x080fe200000108d6 */
[----:B------:R-:W4:Y:S01]  /*4810*/  SHFL.IDX PT, R224, R6, RZ, 0x1f ;  /* 0x00001fff06e07589 */ /* 0x000f2200000e0000 */
[----:B-1----:R-:W-:Y:S01]  /*4820*/  FMUL.FTZ R226, R208, R213 ;  /* 0x000000d5d0e27220 */ /* 0x002fe20000410000 */
[----:B------:R-:W-:Y:S01]  /*4830*/  FADD.FTZ R208, RZ, R227 ;  /* 0x000000e3ffd07221 */ /* 0x000fe20000010000 */
[----:B------:R-:W-:Y:S01]  /*4840*/  FFMA.FTZ R214, R103, R78, R214 ;  /* 0x0000004e67d67223 */ /* 0x000fe200000100d6 */
[----:B------:R-:W1:Y:S01]  /*4850*/  SHFL.DOWN PT, R234, R219, 0x1, 0x1f ;  /* 0x08201f00dbea7f89 */ /* 0x000e6200000e0000 */
[C---:B------:R-:W-:Y:S01]  /*4860*/  FFMA.FTZ R226, R216.reuse, R207, R226 ;  /* 0x000000cfd8e27223 */ /* 0x040fe200000100e2 */
[C---:B---3--:R-:W-:Y:S01]  /*4870*/  FMUL.FTZ R228, R215.reuse, R208 ;  /* 0x000000d0d7e47220 */ /* 0x048fe20000410000 */
[----:B------:R-:W-:Y:S01]  /*4880*/  FMUL.FTZ R215, R215, R214 ;  /* 0x000000d6d7d77220 */ /* 0x000fe20000410000 */
[----:B------:R-:W3:Y:S01]  /*4890*/  SHFL.DOWN PT, R236, R221, 0x1, 0x1f ;  /* 0x08201f00ddec7f89 */ /* 0x000ee200000e0000 */
[----:B------:R-:W-:Y:S01]  /*48a0*/  FFMA.FTZ R229, R216, R213, -R229 ;  /* 0x000000d5d8e57223 */ /* 0x000fe200000108e5 */
[C---:B------:R-:W-:Y:S01]  /*48b0*/  FFMA.FTZ R226, -R70.reuse, R226, R223 ;  /* 0x000000e246e27223 */ /* 0x040fe200000101df */
[C---:B------:R-:W-:Y:S01]  /*48c0*/  FFMA.FTZ R223, R217.reuse, R214, -R228 ;  /* 0x000000d6d9df7223 */ /* 0x040fe200000108e4 */
[----:B------:R-:W-:Y:S01]  /*48d0*/  FFMA.FTZ R217, R217, R208, R215 ;  /* 0x000000d0d9d97223 */ /* 0x000fe200000100d7 */
[----:B------:R-:W-:Y:S01]  /*48e0*/  FFMA.FTZ R216, R70, R229, R225 ;  /* 0x000000e546d87223 */ /* 0x000fe200000100e1 */
[----:B--2---:R-:W2:Y:S01]  /*48f0*/  SHFL.IDX PT, R220, R220, RZ, 0x1f ;  /* 0x00001fffdcdc7589 */ /* 0x004ea200000e0000 */
[----:B------:R-:W-:Y:S01]  /*4900*/  FMUL.FTZ R229, R34, R203 ;  /* 0x000000cb22e57220 */ /* 0x000fe20000410000 */
[----:B-----5:R-:W-:Y:S01]  /*4910*/  @P0 FMUL.FTZ R215, R232, R222 ;  /* 0x000000dee8d70220 */ /* 0x020fe20000410000 */
[C---:B------:R-:W-:Y:S01]  /*4920*/  FFMA.FTZ R223, R69.reuse, R223, R216 ;  /* 0x000000df45df7223 */ /* 0x040fe200000100d8 */
[----:B------:R-:W-:Y:S01]  /*4930*/  FMUL.FTZ R216, R192, R214 ;  /* 0x000000d6c0d87220 */ /* 0x000fe20000410000 */
[----:B------:R-:W5:Y:S01]  /*4940*/  SHFL.IDX PT, R218, R218, RZ, 0x1f ;  /* 0x00001fffdada7589 */ /* 0x000f6200000e0000 */
[C---:B0-----:R-:W-:Y:S01]  /*4950*/  @P0 FMUL.FTZ R227, R230.reuse, R222 ;  /* 0x000000dee6e30220 */ /* 0x041fe20000410000 */
[----:B------:R-:W-:Y:S01]  /*4960*/  FFMA.FTZ R217, -R69, R217, R226 ;  /* 0x000000d945d97223 */ /* 0x000fe200000101e2 */
[----:B------:R-:W-:Y:S01]  /*4970*/  FFMA.FTZ R229, R35, R206, R229 ;  /* 0x000000ce23e57223 */ /* 0x000fe200000100e5 */
[----:B----4-:R-:W0:Y:S01]  /*4980*/  SHFL.IDX PT, R219, R219, RZ, 0x1f ;  /* 0x00001fffdbdb7589 */ /* 0x010e2200000e0000 */
[-C--:B------:R-:W-:Y:S01]  /*4990*/  @P0 FFMA.FTZ R225, R230, R224.reuse, -R215 ;  /* 0x000000e0e6e10223 */ /* 0x080fe200000108d7 */
[----:B------:R-:W-:Y:S01]  /*49a0*/  @P0 FFMA.FTZ R227, R232, R224, R227 ;  /* 0x000000e0e8e30223 */ /* 0x000fe200000100e3 */
[-C--:B------:R-:W-:Y:S01]  /*49b0*/  FMUL.FTZ R215, R192, R208.reuse ;  /* 0x000000d0c0d77220 */ /* 0x080fe20000410000 */
[----:B------:R-:W4:Y:S01]  /*49c0*/  SHFL.IDX PT, R221, R221, RZ, 0x1f ;  /* 0x00001fffdddd7589 */ /* 0x000f2200000e0000 */
[----:B-1----:R-:W-:Y:S01]  /*49d0*/  @P0 FADD.FTZ R224, R234, R225 ;  /* 0x000000e1eae00221 */ /* 0x002fe20000010000 */
[C---:B------:R-:W-:Y:S01]  /*49e0*/  FFMA.FTZ R225, R193.reuse, R208, R216 ;  /* 0x000000d0c1e17223 */ /* 0x040fe200000100d8 */
[----:B------:R-:W-:Y:S01]  /*49f0*/  FFMA.FTZ R216, R193, R214, -R215 ;  /* 0x000000d6c1d87223 */ /* 0x000fe200000108d7 */
[----:B------:R-:W-:Y:S01]  /*4a00*/  FMUL.FTZ R229, R72, -R229 ;  /* 0x800000e548e57220 */ /* 0x000fe20000410000 */
[----:B---3--:R-:W-:Y:S01]  /*4a10*/  @P0 FADD.FTZ R222, R236, R227 ;  /* 0x000000e3ecde0221 */ /* 0x008fe20000010000 */
[----:B------:R-:W-:Y:S01]  /*4a20*/  FADD.FTZ R215, RZ, R225 ;  /* 0x000000e1ffd77221 */ /* 0x000fe20000010000 */
[----:B------:R-:W-:Y:S01]  /*4a30*/  FFMA.FTZ R216, R101, R76, R216 ;  /* 0x0000004c65d87223 */ /* 0x000fe200000100d8 */
[----:B------:R-:W-:Y:S01]  /*4a40*/  BSSY.RECONVERGENT B0, `(.L_x_15505) ;  /* 0x00000d4000007945 */ /* 0x000fe20003800200 */
[-C--:B------:R-:W-:Y:S01]  /*4a50*/  FMUL.FTZ R225, R222, R37.reuse ;  /* 0x00000025dee17220 */ /* 0x080fe20000410000 */
[C---:B------:R-:W-:Y:S01]  /*4a60*/  FMUL.FTZ R37, R224.reuse, R37 ;  /* 0x00000025e0257220 */ /* 0x040fe20000410000 */
[CC--:B------:R-:W-:Y:S01]  /*4a70*/  FMUL.FTZ R227, R201.reuse, R215.reuse ;  /* 0x000000d7c9e37220 */ /* 0x0c0fe20000410000 */
[----:B------:R-:W-:Y:S01]  /*4a80*/  FMUL.FTZ R226, R201, R216 ;  /* 0x000000d8c9e27220 */ /* 0x000fe20000410000 */
[-C--:B------:R-:W-:Y:S01]  /*4a90*/  FFMA.FTZ R224, R224, R36.reuse, R225 ;  /* 0x00000024e0e07223 */ /* 0x080fe200000100e1 */
[----:B------:R-:W-:Y:S01]  /*4aa0*/  FFMA.FTZ R37, R222, R36, -R37 ;  /* 0x00000024de257223 */ /* 0x000fe20000010825 */
[C---:B------:R-:W-:Y:S01]  /*4ab0*/  FMUL.FTZ R201, R197.reuse, R215 ;  /* 0x000000d7c5c97220 */ /* 0x040fe20000410000 */
[-C--:B------:R-:W-:Y:S01]  /*4ac0*/  FMUL.FTZ R36, R197, R216.reuse ;  /* 0x000000d8c5247220 */ /* 0x080fe20000410000 */
[----:B------:R-:W-:Y:S01]  /*4ad0*/  FADD.FTZ R199, R199, R224 ;  /* 0x000000e0c7c77221 */ /* 0x000fe20000010000 */
[----:B------:R-:W-:Y:S01]  /*4ae0*/  FADD.FTZ R37, R198, R37 ;  /* 0x00000025c6257221 */ /* 0x000fe20000010000 */
[-C--:B------:R-:W-:Y:S01]  /*4af0*/  FFMA.FTZ R198, R196, R216.reuse, -R201 ;  /* 0x000000d8c4c67223 */ /* 0x080fe200000108c9 */
[----:B--2---:R-:W-:Y:S01]  /*4b00*/  FMUL.FTZ R201, R220, R7 ;  /* 0x00000007dcc97220 */ /* 0x004fe20000410000 */
[C---:B------:R-:W-:Y:S01]  /*4b10*/  FMUL.FTZ R224, R197.reuse, R199 ;  /* 0x000000c7c5e07220 */ /* 0x040fe20000410000 */
[----:B------:R-:W-:Y:S01]  /*4b20*/  FMUL.FTZ R222, R197, R37 ;  /* 0x00000025c5de7220 */ /* 0x000fe20000410000 */
[----:B------:R-:W-:Y:S01]  /*4b30*/  FFMA.FTZ R197, R196, R215, R36 ;  /* 0x000000d7c4c57223 */ /* 0x000fe20000010024 */
[----:B------:R-:W-:Y:S01]  /*4b40*/  FFMA.FTZ R227, R200, R216, -R227 ;  /* 0x000000d8c8e37223 */ /* 0x000fe200000108e3 */
[C---:B------:R-:W-:Y:S01]  /*4b50*/  FFMA.FTZ R224, R196.reuse, R37, -R224 ;  /* 0x00000025c4e07223 */ /* 0x040fe200000108e0 */
[----:B------:R-:W-:Y:S01]  /*4b60*/  FFMA.FTZ R225, R196, R199, R222 ;  /* 0x000000c7c4e17223 */ /* 0x000fe200000100de */
[-C--:B-----5:R-:W-:Y:S01]  /*4b70*/  FFMA.FTZ R196, R218, R6.reuse, -R201 ;  /* 0x00000006dac47223 */ /* 0x0a0fe200000108c9 */
[C---:B------:R-:W-:Y:S01]  /*4b80*/  FMUL.FTZ R201, R220.reuse, R5 ;  /* 0x00000005dcc97220 */ /* 0x040fe20000410000 */
[C---:B------:R-:W-:Y:S01]  /*4b90*/  FMUL.FTZ R6, R220.reuse, R6 ;  /* 0x00000006dc067220 */ /* 0x040fe20000410000 */
        /* <DEDUP_REMOVED lines=13> */
[C---:B------:R-:W-:Y:S01]  /*4c70*/  FMUL.FTZ R201, R35.reuse, R205 ;  /* 0x000000cd23c97220 */ /* 0x040fe20000410000 */
[----:B------:R-:W-:Y:S01]  /*4c80*/  FMUL.FTZ R192, R34, R207 ;  /* 0x000000cf22c07220 */ /* 0x000fe20000410000 */
[----:B------:R-:W-:Y:S01]  /*4c90*/  FADD.FTZ R193, R190, R193 ;  /* 0x000000c1bec17221 */ /* 0x000fe20000010000 */
[C---:B------:R-:W-:Y:S01]  /*4ca0*/  FMUL.FTZ R190, R34.reuse, R38 ;  /* 0x0000002622be7220 */ /* 0x040fe20000410000 */
[----:B------:R-:W-:Y:S01]  /*4cb0*/  FFMA.FTZ R220, R34, R212, -R201 ;  /* 0x000000d422dc7223 */ /* 0x000fe200000108c9 */
[----:B------:R-:W-:Y:S01]  /*4cc0*/  FMUL.FTZ R201, R35, R208 ;  /* 0x000000d023c97220 */ /* 0x000fe20000410000 */
[----:B0-----:R-:W-:Y:S01]  /*4cd0*/  FADD.FTZ R6, R219, R196 ;  /* 0x000000c4db067221 */ /* 0x001fe20000010000 */
[----:B------:R-:W-:Y:S01]  /*4ce0*/  FADD.FTZ R197, RZ, R197 ;  /* 0x000000c5ffc57221 */ /* 0x000fe20000010000 */
[----:B------:R-:W-:Y:S01]  /*4cf0*/  FFMA.FTZ R36, R68, R227, R223 ;  /* 0x000000e344247223 */ /* 0x000fe200000100df */
[C---:B------:R-:W-:Y:S01]  /*4d00*/  FMUL.FTZ R219, R35.reuse, R39 ;  /* 0x0000002723db7220 */ /* 0x040fe20000410000 */
[C---:B------:R-:W-:Y:S01]  /*4d10*/  FFMA.FTZ R231, R35.reuse, R204, R190 ;  /* 0x000000cc23e77223 */ /* 0x040fe200000100be */
[----:B------:R-:W-:Y:S01]  /*4d20*/  FFMA.FTZ R223, R35, R213, R192 ;  /* 0x000000d523df7223 */ /* 0x000fe200000100c0 */
[----:B------:R-:W-:Y:S01]  /*4d30*/  FADD.FTZ R191, R191, R222 ;  /* 0x000000debfbf7221 */ /* 0x000fe20000010000 */
[----:B----4-:R-:W-:Y:S01]  /*4d40*/  FADD.FTZ R7, R221, R218 ;  /* 0x000000dadd077221 */ /* 0x010fe20000010000 */
[C---:B------:R-:W-:Y:S01]  /*4d50*/  FMUL.FTZ R190, R35.reuse, R207 ;  /* 0x000000cf23be7220 */ /* 0x040fe20000410000 */
[----:B------:R-:W-:Y:S01]  /*4d60*/  FFMA.FTZ R192, R34, R214, -R201 ;  /* 0x000000d622c07223 */ /* 0x000fe200000108c9 */
[----:B------:R-:W-:Y:S01]  /*4d70*/  FFMA.FTZ R200, R200, R215, R226 ;  /* 0x000000d7c8c87223 */ /* 0x000fe200000100e2 */
[C---:B------:R-:W-:Y:S01]  /*4d80*/  FMUL.FTZ R227, R35.reuse, R203 ;  /* 0x000000cb23e37220 */ /* 0x040fe20000410000 */
[----:B------:R-:W-:Y:S01]  /*4d90*/  FMUL.FTZ R221, R35, R215 ;  /* 0x000000d723dd7220 */ /* 0x000fe20000410000 */
[----:B------:R-:W-:Y:S01]  /*4da0*/  FFMA.FTZ R198, R99, R74, R198 ;  /* 0x0000004a63c67223 */ /* 0x000fe200000100c6 */
[C---:B------:R-:W-:Y:S01]  /*4db0*/  FMUL.FTZ R201, R35.reuse, R197 ;  /* 0x000000c523c97220 */ /* 0x040fe20000410000 */
[C---:B------:R-:W-:Y:S01]  /*4dc0*/  FMUL.FTZ R222, R34.reuse, R39 ;  /* 0x0000002722de7220 */ /* 0x040fe20000410000 */
[C---:B------:R-:W-:Y:S01]  /*4dd0*/  FFMA.FTZ R226, R34.reuse, R202, -R219 ;  /* 0x000000ca22e27223 */ /* 0x040fe200000108db */
[C---:B------:R-:W-:Y:S01]  /*4de0*/  FMUL.FTZ R218, R34.reuse, R205 ;  /* 0x000000cd22da7220 */ /* 0x040fe20000410000 */
[C---:B------:R-:W-:Y:S01]  /*4df0*/  FMUL.FTZ R196, R34.reuse, R208 ;  /* 0x000000d022c47220 */ /* 0x040fe20000410000 */
[C---:B------:R-:W-:Y:S01]  /*4e00*/  FMUL.FTZ R228, R34.reuse, R215 ;  /* 0x000000d722e47220 */ /* 0x040fe20000410000 */
[----:B------:R-:W-:Y:S01]  /*4e10*/  FMUL.FTZ R233, R34, R197 ;  /* 0x000000c522e97220 */ /* 0x000fe20000410000 */
[----:B------:R-:W-:Y:S01]  /*4e20*/  FMUL.FTZ R219, R164, R193 ;  /* 0x000000c1a4db7220 */ /* 0x000fe20000410000 */
[----:B------:R-:W-:Y:S01]  /*4e30*/  FFMA.FTZ R225, R34, R213, -R190 ;  /* 0x000000d522e17223 */ /* 0x000fe200000108be */
[-C--:B------:R-:W-:Y:S01]  /*4e40*/  FMUL.FTZ R164, R164, R191.reuse ;  /* 0x000000bfa4a47220 */ /* 0x080fe20000410000 */
[C---:B------:R-:W-:Y:S01]  /*4e50*/  FFMA.FTZ R227, R34.reuse, R206, -R227 ;  /* 0x000000ce22e37223 */ /* 0x040fe200000108e3 */
[C---:B------:R-:W-:Y:S01]  /*4e60*/  FFMA.FTZ R221, R34.reuse, R216, -R221 ;  /* 0x000000d822dd7223 */ /* 0x040fe200000108dd */
[----:B------:R-:W-:Y:S01]  /*4e70*/  FFMA.FTZ R190, R34, R198, -R201 ;  /* 0x000000c622be7223 */ /* 0x000fe200000108c9 */
[C---:B------:R-:W-:Y:S01]  /*4e80*/  FFMA.FTZ R222, R35.reuse, R202, R222 ;  /* 0x000000ca23de7223 */ /* 0x040fe200000100de */
[C---:B------:R-:W-:Y:S01]  /*4e90*/  FFMA.FTZ R218, R35.reuse, R212, R218 ;  /* 0x000000d423da7223 */ /* 0x040fe200000100da */
[C---:B------:R-:W-:Y:S01]  /*4ea0*/  FFMA.FTZ R196, R35.reuse, R214, R196 ;  /* 0x000000d623c47223 */ /* 0x040fe200000100c4 */
[C---:B------:R-:W-:Y:S01]  /*4eb0*/  FFMA.FTZ R201, R35.reuse, R216, R228 ;  /* 0x000000d823c97223 */ /* 0x040fe200000100e4 */
[----:B------:R-:W-:Y:S01]  /*4ec0*/  FFMA.FTZ R34, R35, R198, R233 ;  /* 0x000000c623227223 */ /* 0x000fe200000100e9 */
[C---:B------:R-:W-:Y:S01]  /*4ed0*/  FFMA.FTZ R35, R166.reuse, R191, R219 ;  /* 0x000000bfa6237223 */ /* 0x040fe200000100db */
[----:B------:R-:W-:Y:S01]  /*4ee0*/  FFMA.FTZ R164, R166, R193, -R164 ;  /* 0x000000c1a6a47223 */ /* 0x000fe200000108a4 */
[----:B------:R0:W-:Y:S01]  /*4ef0*/  @!P5 STS.128 [UR7+0x25d0], R4 ;  /* 0x0025d004ff00d988 */ /* 0x0001e20008000c07 */
[----:B------:R-:W-:Y:S01]  /*4f00*/  FMUL.FTZ R231, R0, -R231 ;  /* 0x800000e700e77220 */ /* 0x000fe20000410000 */
[----:B------:R-:W-:Y:S01]  /*4f10*/  FADD.FTZ R35, R188, R35 ;  /* 0x00000023bc237221 */ /* 0x000fe20000010000 */
[----:B------:R-:W-:Y:S01]  /*4f20*/  FADD.FTZ R189, R189, R164 ;  /* 0x000000a4bdbd7221 */ /* 0x000fe20000010000 */
[----:B------:R-:W-:Y:S01]  /*4f30*/  STS [R143+0x840], R224 ;  /* 0x000840e08f007388 */ /* 0x000fe20000000800 */
[----:B------:R-:W-:Y:S01]  /*4f40*/  FMUL.FTZ R223, R70, -R223 ;  /* 0x800000df46df7220 */ /* 0x000fe20000410000 */
        /* <DEDUP_REMOVED lines=10> */
[----:B0-----:R-:W-:Y:S01]  /*4ff0*/  FMUL.FTZ R7, R71, R220 ;  /* 0x000000dc47077220 */ /* 0x001fe20000410000 */
[----:B------:R-:W-:Y:S01]  /*5000*/  STS [R142+0x30], R221 ;  /* 0x000030dd8e007388 */ /* 0x000fe20000000800 */
[C---:B------:R-:W-:Y:S01]  /*5010*/  FMUL.FTZ R5, R172.reuse, R187 ;  /* 0x000000bbac057220 */ /* 0x040fe20000410000 */
[-C--:B------:R-:W-:Y:S01]  /*5020*/  FMUL.FTZ R172, R172, R219.reuse ;  /* 0x000000dbacac7220 */ /* 0x080fe20000410000 */
[----:B------:R-:W-:Y:S01]  /*5030*/  FMUL.FTZ R235, R73, -R222 ;  /* 0x800000de49eb7220 */ /* 0x000fe20000410000 */
[----:B------:R0:W-:Y:S01]  /*5040*/  STS [R142+0x18], R7 ;  /* 0x000018078e007388 */ /* 0x0001e20000000800 */
[C---:B------:R-:W-:Y:S01]  /*5050*/  FFMA.FTZ R5, R174.reuse, R219, R5 ;  /* 0x000000dbae057223 */ /* 0x040fe20000010005 */
[----:B------:R-:W-:Y:S01]  /*5060*/  FFMA.FTZ R172, R174, R187, -R172 ;  /* 0x000000bbaeac7223 */ /* 0x000fe200000108ac */
[----:B------:R-:W-:Y:S01]  /*5070*/  FMUL.FTZ R227, R72, R227 ;  /* 0x000000e348e37220 */ /* 0x000fe20000410000 */
[----:B-1----:R-:W-:Y:S01]  /*5080*/  FMUL.FTZ R231, R71, -R218 ;  /* 0x800000da47e77220 */ /* 0x002fe20000410000 */
[----:B------:R-:W-:Y:S01]  /*5090*/  FADD.FTZ R184, R184, R5 ;  /* 0x00000005b8b87221 */ /* 0x000fe20000010000 */
[----:B------:R-:W-:Y:S01]  /*50a0*/  FADD.FTZ R185, R185, R172 ;  /* 0x000000acb9b97221 */ /* 0x000fe20000010000 */
[----:B------:R-:W-:Y:S01]  /*50b0*/  FMUL.FTZ R225, R70, R225 ;  /* 0x000000e146e17220 */ /* 0x000fe20000410000 */
[----:B------:R-:W-:Y:S01]  /*50c0*/  FMUL.FTZ R201, R68, -R201 ;  /* 0x800000c944c97220 */ /* 0x000fe20000410000 */
[C---:B------:R-:W-:Y:S01]  /*50d0*/  FMUL.FTZ R5, R175.reuse, R184 ;  /* 0x000000b8af057220 */ /* 0x040fe20000410000 */
[-C--:B------:R-:W-:Y:S01]  /*50e0*/  FMUL.FTZ R175, R175, R185.reuse ;  /* 0x000000b9afaf7220 */ /* 0x080fe20000410000 */
[----:B0-----:R-:W-:Y:S01]  /*50f0*/  FMUL.FTZ R7, R69, R192 ;  /* 0x000000c045077220 */ /* 0x001fe20000410000 */
[C---:B------:R-:W-:Y:S01]  /*5100*/  FMUL.FTZ R221, R67.reuse, R190 ;  /* 0x000000be43dd7220 */ /* 0x040fe20000410000 */
[C---:B------:R-:W-:Y:S01]  /*5110*/  FFMA.FTZ R164, R176.reuse, R185, -R5 ;  /* 0x000000b9b0a47223 */ /* 0x040fe20000010805 */
[----:B------:R-:W-:Y:S01]  /*5120*/  FFMA.FTZ R175, R176, R184, R175 ;  /* 0x000000b8b0af7223 */ /* 0x000fe200000100af */
[----:B------:R-:W-:Y:S01]  /*5130*/  FMUL.FTZ R223, R67, -R34 ;  /* 0x8000002243df7220 */ /* 0x000fe20000410000 */
[----:B------:R0:W-:Y:S01]  /*5140*/  STS [R142+0x28], R7 ;  /* 0x000028078e007388 */ /* 0x0001e20000000800 */
[----:B------:R-:W-:Y:S01]  /*5150*/  FADD.FTZ R164, R183, R164 ;  /* 0x000000a4b7a47221 */ /* 0x000fe20000010000 */
[----:B------:R-:W-:Y:S01]  /*5160*/  FADD.FTZ R182, R182, R175 ;  /* 0x000000afb6b67221 */ /* 0x000fe20000010000 */
[----:B------:R-:W-:Y:S01]  /*5170*/  FFMA.FTZ R175, R113, -R88, R204 ;  /* 0x8000005871af7223 */ /* 0x000fe200000100cc */
[----:B------:R-:W-:Y:S01]  /*5180*/  FMUL.FTZ R183, R69, -R196 ;  /* 0x800000c445b77220 */ /* 0x000fe20000410000 */
[C---:B------:R-:W-:Y:S01]  /*5190*/  FMUL.FTZ R4, R177.reuse, R164 ;  /* 0x000000a4b1047220 */ /* 0x040fe20000410000 */
[-C--:B------:R-:W-:Y:S01]  /*51a0*/  FMUL.FTZ R177, R177, R182.reuse ;  /* 0x000000b6b1b17220 */ /* 0x080fe20000410000 */
[C---:B------:R-:W-:Y:S01]  /*51b0*/  FMUL.FTZ R168, R86.reuse, R182 ;  /* 0x000000b656a87220 */ /* 0x040fe20000410000 */
        /* <DEDUP_REMOVED lines=8> */
[----:B0-----:R-:W-:Y:S01]  /*5240*/  FFMA.FTZ R7, R177, R170, -R172 ;  /* 0x000000aab1077223 */ /* 0x001fe200000108ac */
[C---:B------:R-:W-:Y:S01]  /*5250*/  FMUL.FTZ R166, R88.reuse, R180 ;  /* 0x000000b458a67220 */ /* 0x040fe20000410000 */
[----:B------:R-:W-:Y:S01]  /*5260*/  FMUL.FTZ R4, R88, R181 ;  /* 0x000000b558047220 */ /* 0x000fe20000410000 */
[----:B------:R-:W-:Y:S01]  /*5270*/  FMUL.FTZ R170, R39, R170 ;  /* 0x000000aa27aa7220 */ /* 0x000fe20000410000 */
[----:B------:R-:W-:Y:S01]  /*5280*/  STS [R142+0x8], R233 ;  /* 0x000008e98e007388 */ /* 0x000fe20000000800 */
[C---:B------:R-:W-:Y:S01]  /*5290*/  FMUL.FTZ R6, R38.reuse, R166 ;  /* 0x000000a626067220 */ /* 0x040fe20000410000 */
[----:B------:R-:W-:Y:S01]  /*52a0*/  FMUL.FTZ R5, R38, R4 ;  /* 0x0000000426057220 */ /* 0x000fe20000410000 */
[----:B------:R-:W-:Y:S01]  /*52b0*/  FFMA.FTZ R170, R177, R168, R170 ;  /* 0x000000a8b1aa7223 */ /* 0x000fe200000100aa */
[----:B------:R-:W-:Y:S01]  /*52c0*/  STS [R142+0xc], R235 ;  /* 0x00000ceb8e007388 */ /* 0x000fe20000000800 */
[C---:B------:R-:W-:Y:S01]  /*52d0*/  FFMA.FTZ R6, R175.reuse, R4, -R6 ;  /* 0x00000004af067223 */ /* 0x040fe20000010806 */
[----:B------:R-:W-:Y:S01]  /*52e0*/  FFMA.FTZ R5, R175, R166, R5 ;  /* 0x000000a6af057223 */ /* 0x000fe20000010005 */
[----:B------:R-:W-:Y:S01]  /*52f0*/  FFMA.FTZ R179, R109, -R84, R206 ;  /* 0x800000546db37223 */ /* 0x000fe200000100ce */
[----:B------:R-:W-:Y:S01]  /*5300*/  STS [R142+0x10], R227 ;  /* 0x000010e38e007388 */ /* 0x000fe20000000800 */
[----:B------:R-:W-:Y:S01]  /*5310*/  FADD.FTZ R6, RZ, R6 ;  /* 0x00000006ff067221 */ /* 0x000fe20000010000 */
[----:B------:R-:W-:Y:S01]  /*5320*/  FADD.FTZ R5, RZ, R5 ;  /* 0x00000005ff057221 */ /* 0x000fe20000010000 */
[----:B------:R-:W-:Y:S01]  /*5330*/  FMUL.FTZ R4, R84, R185 ;  /* 0x000000b954047220 */ /* 0x000fe20000410000 */
[----:B------:R-:W-:Y:S01]  /*5340*/  STS [R142+0x14], R229 ;  /* 0x000014e58e007388 */ /* 0x000fe20000000800 */
[----:B------:R-:W-:Y:S01]  /*5350*/  FMUL.FTZ R172, R203, R34 ;  /* 0x00000022cbac7220 */ /* 0x000fe20000410000 */
[----:B------:R-:W-:Y:S01]  /*5360*/  FADD.FTZ R5, R5, R170 ;  /* 0x000000aa05057221 */ /* 0x000fe20000010000 */
[----:B------:R-:W-:Y:S01]  /*5370*/  FMUL.FTZ R170, R82, R219 ;  /* 0x000000db52aa7220 */ /* 0x000fe20000410000 */
[----:B------:R-:W-:Y:S01]  /*5380*/  STS [R142+0x1c], R231 ;  /* 0x00001ce78e007388 */ /* 0x000fe20000000800 */
[----:B------:R-:W-:Y:S01]  /*5390*/  FADD.FTZ R6, R6, R7 ;  /* 0x0000000706067221 */ /* 0x000fe20000010000 */
[----:B------:R-:W-:Y:S01]  /*53a0*/  FFMA.FTZ R7, R179, R4, -R172 ;  /* 0x00000004b3077223 */ /* 0x000fe200000108ac */
[----:B------:R-:W-:Y:S01]  /*53b0*/  FMUL.FTZ R174, R82, R187 ;  /* 0x000000bb52ae7220 */ /* 0x000fe20000410000 */
[----:B------:R-:W-:Y:S01]  /*53c0*/  STS [R142+0x20], R225 ;  /* 0x000020e18e007388 */ /* 0x000fe20000000800 */
[----:B------:R-:W-:Y:S01]  /*53d0*/  FMUL.FTZ R176, R205, R170 ;  /* 0x000000aacdb07220 */ /* 0x000fe20000410000 */
[----:B------:R-:W-:Y:S01]  /*53e0*/  FMUL.FTZ R4, R203, R4 ;  /* 0x00000004cb047220 */ /* 0x000fe20000410000 */
[----:B------:R-:W-:Y:S01]  /*53f0*/  FMUL.FTZ R172, R80, R35 ;  /* 0x0000002350ac7220 */ /* 0x000fe20000410000 */
[----:B------:R0:W-:Y:S01]  /*5400*/  STS [R142+0x2c], R183 ;  /* 0x00002cb78e007388 */ /* 0x0001e20000000800 */
[----:B------:R-:W-:Y:S01]  /*5410*/  FFMA.FTZ R213, R105, -R80, R213 ;  /* 0x8000005069d57223 */ /* 0x000fe200000100d5 */
[----:B------:R-:W-:Y:S01]  /*5420*/  FFMA.FTZ R4, R179, R34, R4 ;  /* 0x00000022b3047223 */ /* 0x000fe20000010004 */
[----:B------:R-:W-:Y:S01]  /*5430*/  FMUL.FTZ R186, R207, R172 ;  /* 0x000000accfba7220 */ /* 0x000fe20000410000 */
[----:B------:R1:W-:Y:S01]  /*5440*/  STS [R142+0x34], R201 ;  /* 0x000034c98e007388 */ /* 0x0003e20000000800 */
[----:B------:R-:W-:Y:S01]  /*5450*/  FADD.FTZ R6, R6, R7 ;  /* 0x0000000706067221 */ /* 0x000fe20000010000 */
[----:B------:R-:W-:Y:S01]  /*5460*/  FADD.FTZ R4, R5, R4 ;  /* 0x0000000405047221 */ /* 0x000fe20000010000 */
[----:B------:R-:W-:Y:S01]  /*5470*/  FFMA.FTZ R200, -R68, R200, R217 ;  /* 0x000000c844c87223 */ /* 0x000fe200000101d9 */
[----:B------:R2:W-:Y:S01]  /*5480*/  STS [R142+0x38], R221 ;  /* 0x000038dd8e007388 */ /* 0x0005e20000000800 */
[C---:B------:R-:W-:Y:S01]  /*5490*/  FMUL.FTZ R217, R162.reuse, R197 ;  /* 0x000000c5a2d97220 */ /* 0x040fe20000410000 */
[----:B0-----:R-:W-:Y:S01]  /*54a0*/  FFMA.FTZ R183, R107, -R82, R212 ;  /* 0x800000526bb77223 */ /* 0x001fe200000100d4 */
[-C--:B------:R-:W-:Y:S01]  /*54b0*/  FMUL.FTZ R162, R162, R198.reuse ;  /* 0x000000c6a2a27220 */ /* 0x080fe20000410000 */
[----:B------:R0:W-:Y:S01]  /*54c0*/  STS [R142+0x3c], R223 ;  /* 0x00003cdf8e007388 */ /* 0x0001e20000000800 */
[----:B------:R-:W-:Y:S01]  /*54d0*/  FFMA.FTZ R217, R178, R198, -R217 ;  /* 0x000000c6b2d97223 */ /* 0x000fe200000108d9 */
[-C--:B-1----:R-:W-:Y:S01]  /*54e0*/  FFMA.FTZ R201, R183, R174.reuse, -R176 ;  /* 0x000000aeb7c97223 */ /* 0x082fe200000108b0 */
[----:B------:R-:W-:Y:S01]  /*54f0*/  FMUL.FTZ R174, R205, R174 ;  /* 0x000000aecdae7220 */ /* 0x000fe20000410000 */
[----:B------:R-:W-:Y:S01]  /*5500*/  BAR.SYNC.DEFER_BLOCKING 0x0 ;  /* 0x0000000000007b1d */ /* 0x000fe20000010000 */
[----:B------:R-:W-:Y:S01]  /*5510*/  FMUL.FTZ R176, R80, R189 ;  /* 0x000000bd50b07220 */ /* 0x000fe20000410000 */
        /* <DEDUP_REMOVED lines=10> */
[----:B--2---:R-:W-:Y:S01]  /*55c0*/  FFMA.FTZ R221, R101, -R76, R216 ;  /* 0x8000004c65dd7223 */ /* 0x004fe200000100d8 */
[----:B------:R-:W-:Y:S01]  /*55d0*/  FADD.FTZ R6, R6, R7 ;  /* 0x0000000706067221 */ /* 0x000fe20000010000 */
[----:B------:R-:W-:Y:S01]  /*55e0*/  FADD.FTZ R4, R4, R5 ;  /* 0x0000000504047221 */ /* 0x000fe20000010000 */
[CC--:B0-----:R-:W-:Y:S01]  /*55f0*/  FFMA.FTZ R223, R201.reuse, R176.reuse, -R186 ;  /* 0x000000b0c9df7223 */ /* 0x0c1fe200000108ba */
[----:B------:R-:W-:Y:S01]  /*5600*/  FMUL.FTZ R186, R208, R176 ;  /* 0x000000b0d0ba7220 */ /* 0x000fe20000410000 */
[----:B------:R-:W-:Y:S01]  /*5610*/  FMUL.FTZ R176, R76, R194 ;  /* 0x000000c24cb07220 */ /* 0x000fe20000410000 */
[----:B------:R-:W-:Y:S01]  /*5620*/  FFMA.FTZ R162, R178, R197, R162 ;  /* 0x000000c5b2a27223 */ /* 0x000fe200000100a2 */
[----:B------:R-:W-:Y:S01]  /*5630*/  FADD.FTZ R6, R6, R223 ;  /* 0x000000df06067221 */ /* 0x000fe20000010000 */
[----:B------:R-:W-:Y:S01]  /*5640*/  FFMA.FTZ R5, R201, R174, R186 ;  /* 0x000000aec9057223 */ /* 0x000fe200000100ba */
[----:B------:R-:W-:Y:S01]  /*5650*/  FMUL.FTZ R186, R76, R195 ;  /* 0x000000c34cba7220 */ /* 0x000fe20000410000 */
[----:B------:R-:W-:Y:S01]  /*5660*/  FMUL.FTZ R188, R215, R176 ;  /* 0x000000b0d7bc7220 */ /* 0x000fe20000410000 */
[----:B------:R0:W1:Y:S01]  /*5670*/  LDS R225, [R141+0x8c0] ;  /* 0x0008c0008de17984 */ /* 0x0000620000000800 */
[----:B------:R-:W-:-:S02]  /*5680*/  FADD.FTZ R4, R4, R5 ;  /* 0x0000000504047221 */ /* 0x000fc40000010000 */
[-C--:B------:R-:W-:Y:S01]  /*5690*/  FFMA.FTZ R7, R221, R186.reuse, -R188 ;  /* 0x000000badd077223 */ /* 0x080fe200000108bc */
[----:B------:R-:W-:Y:S01]  /*56a0*/  IADD3 R188, PT, PT, R66, R161, RZ ;  /* 0x000000a142bc7210 */ /* 0x000fe20007ffe0ff */
[----:B------:R-:W-:Y:S02]  /*56b0*/  FMUL.FTZ R186, R215, R186 ;  /* 0x000000bad7ba7220 */ /* 0x000fe40000410000 */
[----:B------:R-:W-:Y:S01]  /*56c0*/  FADD.FTZ R7, R6, R7 ;  /* 0x0000000706077221 */ /* 0x000fe20000010000 */
[----:B------:R-:W-:Y:S01]  /*56d0*/  LEA R188, R65, -R188, 0x1 ;  /* 0x800000bc41bc7211 */ /* 0x000fe200078e08ff */
[----:B------:R-:W-:-:S03]  /*56e0*/  FFMA.FTZ R5, R221, R176, R186 ;  /* 0x000000b0dd057223 */ /* 0x000fc600000100ba */
[----:B------:R-:W-:Y:S01]  /*56f0*/  ISETP.GE.AND P6, PT, R188, 0x1, PT ;  /* 0x00000001bc00780c */ /* 0x000fe20003fc6270 */
[----:B------:R-:W-:Y:S01]  /*5700*/  FADD.FTZ R4, R4, R5 ;  /* 0x0000000504047221 */ /* 0x000fe20000010000 */
[C---:B------:R-:W-:Y:S02]  /*5710*/  ISETP.GE.AND P3, PT, R188.reuse, 0x21, PT ;  /* 0x00000021bc00780c */ /* 0x040fe40003f66270 */
[C---:B------:R-:W-:Y:S02]  /*5720*/  ISETP.GE.AND P2, PT, R188.reuse, 0x41, PT ;  /* 0x00000041bc00780c */ /* 0x040fe40003f46270 */
[C---:B------:R-:W-:Y:S02]  /*5730*/  ISETP.GE.AND P1, PT, R188.reuse, 0x61, PT ;  /* 0x00000061bc00780c */ /* 0x040fe40003f26270 */
[----:B------:R-:W-:-:S05]  /*5740*/  ISETP.GE.AND P0, PT, R188, 0x81, PT ;  /* 0x00000081bc00780c */ /* 0x000fca0003f06270 */
[----:B0-----:R-:W-:Y:S08]  /*5750*/  @!P6 BRA `(.L_x_15506) ;  /* 0x000000000008e947 */ /* 0x001ff00003800000 */
[----:B------:R-:W0:Y:S04]  /*5760*/  LDS R5, [R144+0x840] ;  /* 0x0008400090057984 */ /* 0x000e280000000800 */
[----:B0-----:R0:W-:Y:S02]  /*5770*/  REDG.E.ADD.F32.FTZ.RN.STRONG.GPU desc[UR16][R2.64], R5 ;  /* 0x00000005020079a6 */ /* 0x0011e4000c12f310 */
.L_x_15506:
[----:B------:R-:W-:Y:S05]  /*5780*/  BSYNC.RECONVERGENT B0 ;  /* 0x0000000000007941 */ /* 0x000fea0003800200 */
.L_x_15505:
[----:B------:R-:W-:Y:S01]  /*5790*/  BSSY.RECONVERGENT B0, `(.L_x_15507) ;  /* 0x0000004000007945 */ /* 0x000fe20003800200 */
[----:B------:R-:W-:-:S03]  /*57a0*/  ISETP.GE.AND P6, PT, R188, 0xa1, PT ;  /* 0x000000a1bc00780c */ /* 0x000fc60003fc6270 */
[----:B------:R-:W-:Y:S10]  /*57b0*/  @!P3 BRA `(.L_x_15508) ;  /* 0x000000000004b947 */ /* 0x000ff40003800000 */
[----:B-1----:R2:W-:Y:S02]  /*57c0*/  REDG.E.ADD.F32.FTZ.RN.STRONG.GPU desc[UR16][R2.64+0x80], R225 ;  /* 0x000080e1020079a6 */ /* 0x0025e4000c12f310 */
.L_x_15508:
[----:B------:R-:W-:Y:S05]  /*57d0*/  BSYNC.RECONVERGENT B0 ;  /* 0x0000000000007941 */ /* 0x000fea0003800200 */
.L_x_15507:
[----:B0-----:R0:W3:Y:S01]  /*57e0*/  LDS R5, [R140+0x940] ;  /* 0x000940008c057984 */ /* 0x0010e20000000800 */
[----:B------:R-:W-:Y:S04]  /*57f0*/  BSSY.RECONVERGENT B0, `(.L_x_15509) ;  /* 0x0000003000007945 */ /* 0x000fe80003800200 */
[----:B------:R-:W-:Y:S05]  /*5800*/  @!P2 BRA `(.L_x_15510) ;  /* 0x000000000004a947 */ /* 0x000fea0003800000 */
[----:B---3--:R4:W-:Y:S02]  /*5810*/  REDG.E.ADD.F32.FTZ.RN.STRONG.GPU desc[UR16][R2.64+0x100], R5 ;  /* 0x00010005020079a6 */ /* 0x0089e4000c12f310 */
.L_x_15510:
[----:B------:R-:W-:Y:S05]  /*5820*/  BSYNC.RECONVERGENT B0 ;  /* 0x0000000000007941 */ /* 0x000fea0003800200 */
.L_x_15509:
[----:B---34-:R3:W4:Y:S01]  /*5830*/  LDS R5, [R139+0x9c0] ;  /* 0x0009c0008b057984 */ /* 0x0187220000000800 */
[----:B------:R-:W-:Y:S04]  /*5840*/  BSSY.RECONVERGENT B0, `(.L_x_15511) ;  /* 0x0000003000007945 */ /* 0x000fe80003800200 */
[----:B------:R-:W-:Y:S05]  /*5850*/  @!P1 BRA `(.L_x_15512) ;  /* 0x0000000000049947 */ /* 0x000fea0003800000 */
[----:B----4-:R4:W-:Y:S02]  /*5860*/  REDG.E.ADD.F32.FTZ.RN.STRONG.GPU desc[UR16][R2.64+0x180], R5 ;  /* 0x00018005020079a6 */ /* 0x0109e4000c12f310 */
.L_x_15512:
[----:B------:R-:W-:Y:S05]  /*5870*/  BSYNC.RECONVERGENT B0 ;  /* 0x0000000000007941 */ /* 0x000fea0003800200 */
.L_x_15511:
[----:B----4-:R4:W0:Y:S01]  /*5880*/  LDS R5, [R138+0xa40] ;  /* 0x000a40008a057984 */ /* 0x0108220000000800 */
[----:B------:R-:W-:Y:S04]  /*5890*/  BSSY.RECONVERGENT B0, `(.L_x_15513) ;  /* 0x0000003000007945 */ /* 0x000fe80003800200 */
[----:B------:R-:W-:Y:S05]  /*58a0*/  @!P0 BRA `(.L_x_15514) ;  /* 0x0000000000048947 */ /* 0x000fea0003800000 */
[----:B0-----:R0:W-:Y:S02]  /*58b0*/  REDG.E.ADD.F32.FTZ.RN.STRONG.GPU desc[UR16][R2.64+0x200], R5 ;  /* 0x00020005020079a6 */ /* 0x0011e4000c12f310 */
.L_x_15514:
[----:B------:R-:W-:Y:S05]  /*58c0*/  BSYNC.RECONVERGENT B0 ;  /* 0x0000000000007941 */ /* 0x000fea0003800200 */
.L_x_15513:
[----:B0-----:R0:W0:Y:S01]  /*58d0*/  LDS R5, [R137+0xac0] ;  /* 0x000ac00089057984 */ /* 0x0010220000000800 */
[----:B------:R-:W-:Y:S04]  /*58e0*/  BSSY.RECONVERGENT B0, `(.L_x_15515) ;  /* 0x0000003000007945 */ /* 0x000fe80003800200 */
[----:B------:R-:W-:Y:S05]  /*58f0*/  @!P6 BRA `(.L_x_15516) ;  /* 0x000000000004e947 */ /* 0x000fea0003800000 */
[----:B0-----:R0:W-:Y:S02]  /*5900*/  REDG.E.ADD.F32.FTZ.RN.STRONG.GPU desc[UR16][R2.64+0x280], R5 ;  /* 0x00028005020079a6 */ /* 0x0011e4000c12f310 */
.L_x_15516:
[----:B------:R-:W-:Y:S05]  /*5910*/  BSYNC.RECONVERGENT B0 ;  /* 0x0000000000007941 */ /* 0x000fea0003800200 */
.L_x_15515:
        /* <DEDUP_REMOVED lines=8> */
[----:B0-----:R0:W-:Y:S02]  /*59a0*/  REDG.E.ADD.F32.FTZ.RN.STRONG.GPU desc[UR16][R2.64+0x300], R5 ;  /* 0x00030005020079a6 */ /* 0x0011e4000c12f310 */
.L_x_15518:
[----:B------:R-:W-:Y:S05]  /*59b0*/  BSYNC.RECONVERGENT B0 ;  /* 0x0000000000007941 */ /* 0x000fea0003800200 */
.L_x_15517:
[----:B0-----:R0:W0:Y:S01]  /*59c0*/  LDS R5, [R134+0xbc0] ;  /* 0x000bc00086057984 */ /* 0x0010220000000800 */
[----:B------:R-:W-:Y:S04]  /*59d0*/  BSSY.RECONVERGENT B0, `(.L_x_15519) ;  /* 0x0000003000007945 */ /* 0x000fe80003800200 */
[----:B------:R-:W-:Y:S05]  /*59e0*/  @!P0 BRA `(.L_x_15520) ;  /* 0x0000000000048947 */ /* 0x000fea0003800000 */
[----:B0-----:R0:W-:Y:S02]  /*59f0*/  REDG.E.ADD.F32.FTZ.RN.STRONG.GPU desc[UR16][R2.64+0x380], R5 ;  /* 0x00038005020079a6 */ /* 0x0011e4000c12f310 */
.L_x_15520:
[----:B------:R-:W-:Y:S05]  /*5a00*/  BSYNC.RECONVERGENT B0 ;  /* 0x0000000000007941 */ /* 0x000fea0003800200 */
.L_x_15519:
[----:B0-----:R0:W0:Y:S01]  /*5a10*/  LDS R5, [R132+0xc40] ;  /* 0x000c400084057984 */ /* 0x0010220000000800 */
[----:B------:R-:W-:Y:S04]  /*5a20*/  BSSY.RECONVERGENT B0, `(.L_x_15521) ;  /* 0x0000003000007945 */ /* 0x000fe80003800200 */
[----:B------:R-:W-:Y:S05]  /*5a30*/  @!P1 BRA `(.L_x_15522) ;  /* 0x0000000000049947 */ /* 0x000fea0003800000 */
[----:B0-----:R0:W-:Y:S02]  /*5a40*/  REDG.E.ADD.F32.FTZ.RN.STRONG.GPU desc[UR16][R2.64+0x400], R5 ;  /* 0x00040005020079a6 */ /* 0x0011e4000c12f310 */
.L_x_15522:
[----:B------:R-:W-:Y:S05]  /*5a50*/  BSYNC.RECONVERGENT B0 ;  /* 0x0000000000007941 */ /* 0x000fea0003800200 */
.L_x_15521:
[----:B0-----:R0:W0:Y:S01]  /*5a60*/  LDS R5, [R130+0xcc0] ;  /* 0x000cc00082057984 */ /* 0x0010220000000800 */
[----:B------:R-:W-:Y:S04]  /*5a70*/  BSSY.RECONVERGENT B0, `(.L_x_15523) ;  /* 0x0000003000007945 */ /* 0x000fe80003800200 */
[----:B------:R-:W-:Y:S05]  /*5a80*/  @!P2 BRA `(.L_x_15524) ;  /* 0x000000000004a947 */ /* 0x000fea0003800000 */
[----:B0-----:R0:W-:Y:S02]  /*5a90*/  REDG.E.ADD.F32.FTZ.RN.STRONG.GPU desc[UR16][R2.64+0x480], R5 ;  /* 0x00048005020079a6 */ /* 0x0011e4000c12f310 */
.L_x_15524:
[----:B------:R-:W-:Y:S05]  /*5aa0*/  BSYNC.RECONVERGENT B0 ;  /* 0x0000000000007941 */ /* 0x000fea0003800200 */
.L_x_15523:
[----:B0-----:R0:W0:Y:S01]  /*5ab0*/  LDS R5, [R128+0xd40] ;  /* 0x000d400080057984 */ /* 0x0010220000000800 */
[----:B------:R-:W-:Y:S04]  /*5ac0*/  BSSY.RECONVERGENT B0, `(.L_x_15525) ;  /* 0x0000003000007945 */ /* 0x000fe80003800200 */
[----:B------:R-:W-:Y:S05]  /*5ad0*/  @!P3 BRA `(.L_x_15526) ;  /* 0x000000000004b947 */ /* 0x000fea0003800000 */
[----:B0-----:R0:W-:Y:S02]  /*5ae0*/  REDG.E.ADD.F32.FTZ.RN.STRONG.GPU desc[UR16][R2.64+0x500], R5 ;  /* 0x00050005020079a6 */ /* 0x0011e4000c12f310 */
.L_x_15526:
[----:B------:R-:W-:Y:S05]  /*5af0*/  BSYNC.RECONVERGENT B0 ;  /* 0x0000000000007941 */ /* 0x000fea0003800200 */
.L_x_15525:
[----:B0-----:R0:W0:Y:S01]  /*5b00*/  LDS R5, [R126+0xdc0] ;  /* 0x000dc0007e057984 */ /* 0x0010220000000800 */
[C---:B------:R-:W-:Y:S01]  /*5b10*/  ISETP.GE.AND P6, PT, R188.reuse, 0x161, PT ;  /* 0x00000161bc00780c */ /* 0x040fe20003fc6270 */
[----:B------:R-:W-:Y:S01]  /*5b20*/  BSSY.RECONVERGENT B0, `(.L_x_15527) ;  /* 0x0000008000007945 */ /* 0x000fe20003800200 */
[----:B------:R-:W-:Y:S01]  /*5b30*/  ISETP.GE.AND P0, PT, R188, 0x181, PT ;  /* 0x00000181bc00780c */ /* 0x000fe20003f06270 */
[----:B------:R-:W-:Y:S01]  /*5b40*/  FMUL.FTZ R178, R74, R199 ;  /* 0x000000c74ab27220 */ /* 0x000fe20000410000 */
[C---:B------:R-:W-:Y:S02]  /*5b50*/  ISETP.GE.AND P1, PT, R188.reuse, 0x1a1, PT ;  /* 0x000001a1bc00780c */ /* 0x040fe40003f26270 */
[C---:B------:R-:W-:Y:S02]  /*5b60*/  ISETP.GE.AND P2, PT, R188.reuse, 0x1c1, PT ;  /* 0x000001c1bc00780c */ /* 0x040fe40003f46270 */
[----:B------:R-:W-:-:S05]  /*5b70*/  ISETP.GE.AND P3, PT, R188, 0x1e1, PT ;  /* 0x000001e1bc00780c */ /* 0x000fca0003f66270 */
[----:B------:R-:W-:Y:S08]  /*5b80*/  @!P6 BRA `(.L_x_15528) ;  /* 0x000000000004e947 */ /* 0x000ff00003800000 */
[----:B0-----:R0:W-:Y:S02]  /*5b90*/  REDG.E.ADD.F32.FTZ.RN.STRONG.GPU desc[UR16][R2.64+0x580], R5 ;  /* 0x00058005020079a6 */ /* 0x0011e4000c12f310 */
.L_x_15528:
[----:B------:R-:W-:Y:S05]  /*5ba0*/  BSYNC.RECONVERGENT B0 ;  /* 0x0000000000007941 */ /* 0x000fea0003800200 */
.L_x_15527:
[----:B-12---:R1:W2:Y:S01]  /*5bb0*/  LDS R225, [R124+0xe40] ;  /* 0x000e40007ce17984 */ /* 0x0062a20000000800 */
[----:B------:R-:W-:Y:S01]  /*5bc0*/  BSSY.RECONVERGENT B0, `(.L_x_15529) ;  /* 0x0000006000007945 */ /* 0x000fe20003800200 */
[----:B0-----:R-:W-:Y:S01]  /*5bd0*/  FMUL.FTZ R5, R74, R37 ;  /* 0x000000254a057220 */ /* 0x001fe20000410000 */
[----:B------:R-:W-:Y:S01]  /*5be0*/  FFMA.FTZ R198, R99, -R74, R198 ;  /* 0x8000004a63c67223 */ /* 0x000fe200000100c6 */
[----:B------:R-:W-:Y:S01]  /*5bf0*/  FMUL.FTZ R223, R197, R178 ;  /* 0x000000b2c5df7220 */ /* 0x000fe20000410000 */
[----:B------:R-:W-:Y:S06]  /*5c00*/  @!P0 BRA `(.L_x_15530) ;  /* 0x0000000000048947 */ /* 0x000fec0003800000 */
[----:B--2---:R0:W-:Y:S02]  /*5c10*/  REDG.E.ADD.F32.FTZ.RN.STRONG.GPU desc[UR16][R2.64+0x600], R225 ;  /* 0x000600e1020079a6 */ /* 0x0041e4000c12f310 */
.L_x_15530:
[----:B------:R-:W-:Y:S05]  /*5c20*/  BSYNC.RECONVERGENT B0 ;  /* 0x0000000000007941 */ /* 0x000fea0003800200 */
.L_x_15529:
[-C--:B------:R-:W-:Y:S01]  /*5c30*/  FFMA.FTZ R186, R198, R5.reuse, -R223 ;  /* 0x00000005c6ba7223 */ /* 0x080fe200000108df */
[----:B------:R-:W-:Y:S01]  /*5c40*/  BSSY.RECONVERGENT B0, `(.L_x_15531) ;  /* 0x0000005000007945 */ /* 0x000fe20003800200 */
[----:B------:R0:W0:Y:S01]  /*5c50*/  LDS R223, [R122+0xec0] ;  /* 0x000ec0007adf7984 */ /* 0x0000220000000800 */
[----:B------:R-:W-:Y:S02]  /*5c60*/  FMUL.FTZ R5, R197, R5 ;  /* 0x00000005c5057220 */ /* 0x000fe40000410000 */
[----:B------:R-:W-:Y:S05]  /*5c70*/  @!P1 BRA `(.L_x_15532) ;  /* 0x0000000000049947 */ /* 0x000fea0003800000 */
[----:B0-----:R0:W-:Y:S02]  /*5c80*/  REDG.E.ADD.F32.FTZ.RN.STRONG.GPU desc[UR16][R2.64+0x680], R223 ;  /* 0x000680df020079a6 */ /* 0x0011e4000c12f310 */
.L_x_15532:
[----:B------:R-:W-:Y:S05]  /*5c90*/  BSYNC.RECONVERGENT B0 ;  /* 0x0000000000007941 */ /* 0x000fea0003800200 */
.L_x_15531:
[----:B0-----:R0:W0:Y:S01]  /*5ca0*/  LDS R223, [R120+0xf40] ;  /* 0x000f400078df7984 */ /* 0x0010220000000800 */
[----:B------:R-:W-:Y:S01]  /*5cb0*/  BSSY.RECONVERGENT B0, `(.L_x_15533) ;  /* 0x0000004000007945 */ /* 0x000fe20003800200 */
[----:B------:R-:W-:-:S03]  /*5cc0*/  FFMA.FTZ R5, R198, R178, R5 ;  /* 0x000000b2c6057223 */ /* 0x000fc60000010005 */
[----:B------:R-:W-:Y:S05]  /*5cd0*/  @!P2 BRA `(.L_x_15534) ;  /* 0x000000000004a947 */ /* 0x000fea0003800000 */
[----:B0-----:R0:W-:Y:S02]  /*5ce0*/  REDG.E.ADD.F32.FTZ.RN.STRONG.GPU desc[UR16][R2.64+0x700], R223 ;  /* 0x000700df020079a6 */ /* 0x0011e4000c12f310 */
.L_x_15534:
[----:B------:R-:W-:Y:S05]  /*5cf0*/  BSYNC.RECONVERGENT B0 ;  /* 0x0000000000007941 */ /* 0x000fea0003800200 */
.L_x_15533:
[----:B------:R-:W-:Y:S01]  /*5d00*/  FADD.FTZ R4, R4, R5 ;  /* 0x0000000504047221 */ /* 0x000fe20000010000 */
[----:B------:R-:W-:Y:S01]  /*5d10*/  FADD.FTZ R5, R7, R186 ;  /* 0x000000ba07057221 */ /* 0x000fe20000010000 */
[----:B------:R-:W-:Y:S01]  /*5d20*/  BSSY.RECONVERGENT B0, `(.L_x_15535) ;  /* 0x0000005000007945 */ /* 0x000fe20003800200 */
[----:B------:R0:W0:Y:S01]  /*5d30*/  LDS R7, [R118+0xfc0] ;  /* 0x000fc00076077984 */ /* 0x0000220000000800 */
[----:B------:R-:W-:Y:S02]  /*5d40*/  FFMA.FTZ R6, R67, R217, R36 ;  /* 0x000000d943067223 */ /* 0x000fe40000010024 */
[----:B------:R-:W-:Y:S05]  /*5d50*/  @!P3 BRA `(.L_x_15536) ;  /* 0x000000000004b947 */ /* 0x000fea0003800000 */
[----:B0-----:R0:W-:Y:S02]  /*5d60*/  REDG.E.ADD.F32.FTZ.RN.STRONG.GPU desc[UR16][R2.64+0x780], R7 ;  /* 0x00078007020079a6 */ /* 0x0011e4000c12f310 */
.L_x_15536:
[----:B------:R-:W-:Y:S05]  /*5d70*/  BSYNC.RECONVERGENT B0 ;  /* 0x0000000000007941 */ /* 0x000fea0003800200 */
.L_x_15535:
[----:B0-----:R-:W-:Y:S01]  /*5d80*/  FFMA.FTZ R7, -R67, R162, R200 ;  /* 0x000000a243077223 */ /* 0x001fe200000101c8 */
[----:B------:R-:W0:Y:S01]  /*5d90*/  SHFL.DOWN PT, R3, R4, 0x1, 0x1f ;  /* 0x08201f0004037f89 */ /* 0x000e2200000e0000 */
[C---:B------:R-:W-:Y:S01]  /*5da0*/  ISETP.GT.AND P0, PT, R115.reuse, 0x1e, PT ;  /* 0x0000001e7300780c */ /* 0x040fe20003f04270 */
[----:B------:R-:W-:Y:S01]  /*5db0*/  FADD.FTZ R75, R178, R75 ;  /* 0x0000004bb24b7221 */ /* 0x000fe20000010000 */
[----:B------:R-:W-:Y:S01]  /*5dc0*/  FADD.FTZ R77, R176, R77 ;  /* 0x0000004db04d7221 */ /* 0x000fe20000010000 */
[----:B------:R-:W5:Y:S01]  /*5dd0*/  SHFL.DOWN PT, R2, R5, 0x1, 0x1f ;  /* 0x08201f0005027f89 */ /* 0x000f6200000e0000 */
[----:B------:R-:W-:Y:S01]  /*5de0*/  FADD.FTZ R79, R174, R79 ;  /* 0x0000004fae4f7221 */ /* 0x000fe20000010000 */
[----:B------:R-:W-:Y:S01]  /*5df0*/  ISETP.GT.AND P1, PT, R115, 0xf, PT ;  /* 0x0000000f7300780c */ /* 0x000fe20003f24270 */
[----:B------:R-:W-:Y:S01]  /*5e00*/  FADD.FTZ R83, R170, R83 ;  /* 0x00000053aa537221 */ /* 0x000fe20000010000 */
[----:B------:R-:W1:Y:S01]  /*5e10*/  SHFL.DOWN PT, R217, R6, 0x1, 0x1f ;  /* 0x08201f0006d97f89 */ /* 0x000e6200000e0000 */
[----:B------:R-:W-:Y:S01]  /*5e20*/  FADD.FTZ R81, R172, R81 ;  /* 0x00000051ac517221 */ /* 0x000fe20000010000 */
[----:B------:R-:W-:Y:S01]  /*5e30*/  FADD.FTZ R85, R34, R85 ;  /* 0x0000005522557221 */ /* 0x000fe20000010000 */
[----:B------:R-:W-:Y:S01]  /*5e40*/  BSSY.RECONVERGENT B0, `(.L_x_15537) ;  /* 0x0000059000007945 */ /* 0x000fe20003800200 */
[----:B------:R-:W2:Y:S02]  /*5e50*/  SHFL.DOWN PT, R36, R7, 0x1, 0x1f ;  /* 0x08201f0007247f89 */ /* 0x000ea400000e0000 */
[----:B0-----:R-:W-:Y:S01]  /*5e60*/  @!P0 FADD.FTZ R4, R4, R3 ;  /* 0x0000000304048221 */ /* 0x001fe20000010000 */
[----:B------:R-:W-:Y:S01]  /*5e70*/  FMUL.FTZ R3, R33, R37 ;  /* 0x0000002521037220 */ /* 0x000fe20000410000 */
[----:B-----5:R-:W-:-:S03]  /*5e80*/  @!P0 FADD.FTZ R5, R5, R2 ;  /* 0x0000000205058221 */ /* 0x020fc60000010000 */
[-C--:B------:R-:W-:Y:S01]  /*5e90*/  FFMA.FTZ R3, R32, R199.reuse, R3 ;  /* 0x000000c720037223 */ /* 0x080fe20000010003 */
[C---:B------:R-:W-:Y:S01]  /*5ea0*/  FMUL.FTZ R2, R33.reuse, R199 ;  /* 0x000000c721027220 */ /* 0x040fe20000410000 */
[----:B-1----:R-:W-:Y:S01]  /*5eb0*/  @!P0 FADD.FTZ R6, R6, R217 ;  /* 0x000000d906068221 */ /* 0x002fe20000010000 */
[----:B------:R-:W0:Y:S01]  /*5ec0*/  SHFL.DOWN PT, R162, R5, 0x2, 0x1f ;  /* 0x08401f0005a27f89 */ /* 0x000e2200000e0000 */
[----:B------:R-:W-:Y:S01]  /*5ed0*/  FMUL.FTZ R198, R198, R3 ;  /* 0x00000003c6c67220 */ /* 0x000fe20000410000 */
[----:B------:R-:W-:Y:S01]  /*5ee0*/  FMUL.FTZ R3, R33, R194 ;  /* 0x000000c221037220 */ /* 0x000fe20000410000 */
[----:B--2---:R-:W-:Y:S01]  /*5ef0*/  @!P0 FADD.FTZ R7, R7, R36 ;  /* 0x0000002407078221 */ /* 0x004fe20000010000 */
[----:B------:R-:W1:Y:S01]  /*5f00*/  SHFL.DOWN PT, R217, R4, 0x2, 0x1f ;  /* 0x08401f0004d97f89 */ /* 0x000e6200000e0000 */
[----:B------:R-:W-:Y:S01]  /*5f10*/  ISETP.GT.AND P0, PT, R115, 0x1d, PT ;  /* 0x0000001d7300780c */ /* 0x000fe20003f04270 */
[C---:B------:R-:W-:Y:S01]  /*5f20*/  FFMA.FTZ R36, R32.reuse, R195, -R3 ;  /* 0x000000c320247223 */ /* 0x040fe20000010803 */
[C---:B------:R-:W-:Y:S01]  /*5f30*/  FFMA.FTZ R2, R32.reuse, R37, -R2 ;  /* 0x0000002520027223 */ /* 0x040fe20000010802 */
[----:B------:R-:W2:Y:S01]  /*5f40*/  SHFL.DOWN PT, R223, R6, 0x2, 0x1f ;  /* 0x08401f0006df7f89 */ /* 0x000ea200000e0000 */
[C---:B------:R-:W-:Y:S01]  /*5f50*/  FMUL.FTZ R195, R33.reuse, R195 ;  /* 0x000000c321c37220 */ /* 0x040fe20000410000 */
[----:B------:R-:W-:Y:S01]  /*5f60*/  FMUL.FTZ R3, R33, R193 ;  /* 0x000000c121037220 */ /* 0x000fe20000410000 */
[----:B------:R-:W-:Y:S01]  /*5f70*/  FFMA.FTZ R198, R197, R2, R198 ;  /* 0x00000002c5c67223 */ /* 0x000fe200000100c6 */
[----:B------:R-:W5:Y:S01]  /*5f80*/  SHFL.DOWN PT, R186, R7, 0x2, 0x1f ;  /* 0x08401f0007ba7f89 */ /* 0x000f6200000e0000 */
[----:B------:R-:W-:-:S02]  /*5f90*/  FFMA.FTZ R2, R32, R194, R195 ;  /* 0x000000c220027223 */ /* 0x000fc400000100c3 */
[----:B------:R-:W-:Y:S02]  /*5fa0*/  FFMA.FTZ R198, R99, R199, R198 ;  /* 0x000000c763c67223 */ /* 0x000fe400000100c6 */
[----:B------:R-:W-:Y:S02]  /*5fb0*/  FMUL.FTZ R2, R221, R2 ;  /* 0x00000002dd027220 */ /* 0x000fe40000410000 */
[----:B------:R-:W-:Y:S01]  /*5fc0*/  FADD.FTZ R97, R198, R97 ;  /* 0x00000061c6617221 */ /* 0x000fe20000010000 */
[----:B0-----:R-:W-:Y:S01]  /*5fd0*/  @!P0 FADD.FTZ R5, R5, R162 ;  /* 0x000000a205058221 */ /* 0x001fe20000010000 */
[----:B------:R-:W-:Y:S01]  /*5fe0*/  FFMA.FTZ R162, R215, R36, R2 ;  /* 0x00000024d7a27223 */ /* 0x000fe20000010002 */
[CC--:B------:R-:W-:Y:S01]  /*5ff0*/  FMUL.FTZ R36, R33.reuse, R191.reuse ;  /* 0x000000bf21247220 */ /* 0x0c0fe20000410000 */
[----:B------:R-:W-:Y:S01]  /*6000*/  FFMA.FTZ R2, R32, R191, R3 ;  /* 0x000000bf20027223 */ /* 0x000fe20000010003 */
[----:B-1----:R-:W-:Y:S01]  /*6010*/  @!P0 FADD.FTZ R4, R4, R217 ;  /* 0x000000d904048221 */ /* 0x002fe20000010000 */
[----:B------:R-:W0:Y:S01]  /*6020*/  SHFL.DOWN PT, R178, R5, 0x4, 0x1f ;  /* 0x08801f0005b27f89 */ /* 0x000e2200000e0000 */
[----:B------:R-:W-:Y:S01]  /*6030*/  FMUL.FTZ R3, R33, R35 ;  /* 0x0000002321037220 */ /* 0x000fe20000410000 */
[----:B------:R-:W-:Y:S01]  /*6040*/  FFMA.FTZ R193, R32, R193, -R36 ;  /* 0x000000c120c17223 */ /* 0x000fe20000010824 */
[----:B--2---:R-:W-:Y:S01]  /*6050*/  @!P0 FADD.FTZ R6, R6, R223 ;  /* 0x000000df06068221 */ /* 0x004fe20000010000 */
[----:B------:R-:W1:Y:S01]  /*6060*/  SHFL.DOWN PT, R195, R4, 0x4, 0x1f ;  /* 0x08801f0004c37f89 */ /* 0x000e6200000e0000 */
[CC--:B------:R-:W-:Y:S01]  /*6070*/  FFMA.FTZ R36, R32.reuse, R189.reuse, -R3 ;  /* 0x000000bd20247223 */ /* 0x0c0fe20000010803 */
[----:B------:R-:W-:Y:S01]  /*6080*/  FFMA.FTZ R37, R101, R194, R162 ;  /* 0x000000c265257223 */ /* 0x000fe200000100a2 */
[----:B-----5:R-:W-:Y:S01]  /*6090*/  @!P0 FADD.FTZ R7, R7, R186 ;  /* 0x000000ba07078221 */ /* 0x020fe20000010000 */
[----:B------:R-:W2:Y:S01]  /*60a0*/  SHFL.DOWN PT, R197, R6, 0x4, 0x1f ;  /* 0x08801f0006c57f89 */ /* 0x000ea200000e0000 */
[----:B------:R-:W-:Y:S01]  /*60b0*/  ISETP.GT.AND P0, PT, R115, 0x1b, PT ;  /* 0x0000001b7300780c */ /* 0x000fe20003f04270 */
[----:B------:R-:W-:Y:S01]  /*60c0*/  FMUL.FTZ R189, R33, R189 ;  /* 0x000000bd21bd7220 */ /* 0x000fe20000410000 */
[----:B------:R-:W-:Y:S01]  /*60d0*/  FMUL.FTZ R201, R201, R2 ;  /* 0x00000002c9c97220 */ /* 0x000fe20000410000 */
[----:B------:R-:W5:Y:S01]  /*60e0*/  SHFL.DOWN PT, R186, R7, 0x4, 0x1f ;  /* 0x08801f0007ba7f89 */ /* 0x000f6200000e0000 */
[----:B------:R-:W-:Y:S01]  /*60f0*/  FADD.FTZ R96, R37, R96 ;  /* 0x0000006025607221 */ /* 0x000fe20000010000 */
[----:B------:R-:W-:Y:S01]  /*6100*/  FFMA.FTZ R2, R32, R35, R189 ;  /* 0x0000002320027223 */ /* 0x000fe200000100bd */
[----:B------:R-:W-:Y:S01]  /*6110*/  FMUL.FTZ R3, R33, R219 ;  /* 0x000000db21037220 */ /* 0x000fe20000410000 */
[----:B------:R-:W-:-:S02]  /*6120*/  FFMA.FTZ R208, R208, R193, R201 ;  /* 0x000000c1d0d07223 */ /* 0x000fc400000100c9 */
[----:B------:R-:W-:Y:S01]  /*6130*/  FMUL.FTZ R162, R213, R2 ;  /* 0x00000002d5a27220 */ /* 0x000fe20000410000 */
[----:B------:R-:W-:Y:S01]  /*6140*/  FMUL.FTZ R2, R33, R187 ;  /* 0x000000bb21027220 */ /* 0x000fe20000410000 */
[----:B------:R-:W-:Y:S02]  /*6150*/  FFMA.FTZ R208, R103, R191, R208 ;  /* 0x000000bf67d07223 */ /* 0x000fe400000100d0 */
[----:B------:R-:W-:Y:S01]  /*6160*/  FFMA.FTZ R36, R207, R36, R162 ;  /* 0x00000024cf247223 */ /* 0x000fe200000100a2 */
[C---:B------:R-:W-:Y:S01]  /*6170*/  FFMA.FTZ R2, R32.reuse, R219, R2 ;  /* 0x000000db20027223 */ /* 0x040fe20000010002 */
[----:B0-----:R-:W-:Y:S01]  /*6180*/  @!P0 FADD.FTZ R5, R5, R178 ;  /* 0x000000b205058221 */ /* 0x001fe20000010000 */
[----:B------:R-:W-:Y:S01]  /*6190*/  FFMA.FTZ R162, R32, R187, -R3 ;  /* 0x000000bb20a27223 */ /* 0x000fe20000010803 */
        /* <DEDUP_REMOVED lines=8> */
[-C--:B------:R-:W-:Y:S01]  /*6220*/  FFMA.FTZ R2, R32, R184.reuse, R3 ;  /* 0x000000b820027223 */ /* 0x080fe20000010003 */
        /* <DEDUP_REMOVED lines=8> */
[----:B------:R-:W-:Y:S01]  /*62b0*/  FADD.FTZ R95, R208, R95 ;  /* 0x0000005fd05f7221 */ /* 0x000fe20000010000 */
[----:B------:R-:W-:Y:S01]  /*62c0*/  FFMA.FTZ R162, R32, R185, -R36 ;  /* 0x000000b920a27223 */ /* 0x000fe20000010824 */
[----:B------:R-:W-:-:S06]  /*62d0*/  FMUL.FTZ R35, R33, R164 ;  /* 0x000000a421237220 */ /* 0x000fcc0000410000 */
        /* <DEDUP_REMOVED lines=15> */
.L_x_15538:
[----:B------:R-:W-:Y:S05]  /*63d0*/  BSYNC.RECONVERGENT B0 ;  /* 0x0000000000007941 */ /* 0x000fea0003800200 */
.L_x_15537:
[CC--:B--2---:R-:W-:Y:S01]  /*63e0*/  FMUL.FTZ R3, R33.reuse, R181.reuse ;  /* 0x000000b521037220 */ /* 0x0c4fe20000410000 */
[CC--:B0-----:R-:W-:Y:S01]  /*63f0*/  FMUL.FTZ R37, R33.reuse, R182.reuse ;  /* 0x000000b621257220 */ /* 0x0c1fe20000410000 */
[C---:B------:R-:W-:Y:S01]  /*6400*/  FFMA.FTZ R36, R32.reuse, R182, R35 ;  /* 0x000000b620247223 */ /* 0x040fe20000010023 */
[-C--:B------:R-:W-:Y:S01]  /*6410*/  FMUL.FTZ R34, R33, R180.reuse ;  /* 0x000000b421227220 */ /* 0x080fe20000410000 */
[C---:B-1----:R-:W-:Y:S01]  /*6420*/  FFMA.FTZ R2, R32.reuse, R180, R3 ;  /* 0x000000b420027223 */ /* 0x042fe20000010003 */
        /* <DEDUP_REMOVED lines=29> */
.L_x_15540:
[----:B------:R-:W-:Y:S05]  /*6600*/  BSYNC.RECONVERGENT B0 ;  /* 0x0000000000007941 */ /* 0x000fea0003800200 */
.L_x_15539:
[----:B------:R-:W-:-:S04]  /*6610*/  UIADD3 UR4, UPT, UPT, UR4, 0x1, URZ ;  /* 0x0000000104047890 */ /* 0x000fc8000fffe0ff */
[----:B------:R-:W-:-:S09]  /*6620*/  UISETP.GE.AND UP0, UPT, UR4, UR9, UPT ;  /* 0x000000090400728c */ /* 0x000fd2000bf06270 */
[----:B------:R-:W-:Y:S05]  /*6630*/  BRA.U !UP0, `(.L_x_15541) ;  /* 0xffffffb908447547 */ /* 0x000fea000b83ffff */
.L_x_15491:
[----:B------:R-:W-:Y:S01]  /*6640*/  BAR.SYNC.DEFER_BLOCKING 0x0 ;  /* 0x0000000000007b1d */ /* 0x000fe20000010000 */
[----:B------:R-:W-:Y:S02]  /*6650*/  ISETP.NE.AND P0, PT, R161, RZ, PT ;  /* 0x000000ffa100720c */ /* 0x000fe40003f05270 */
[----:B------:R-:W-:-:S05]  /*6660*/  SHF.R.S32.HI R19, RZ, 0x1f, R18 ;  /* 0x0000001fff137819 */ /* 0x000fca0000011412 */
[----:B------:R-:W1:Y:S01]  /*6670*/  LDC.64 R32, c[0x0][0x4f8] ;  /* 0x00013e00ff207b82 */ /* 0x000e620000000a00 */
[----:B------:R-:W2:Y:S01]  /*6680*/  LDCU.64 UR8, c[0x0][0x500] ;  /* 0x0000a000ff0877ac */ /* 0x000ea20008000a00 */
[----:B------:R-:W5:Y:S01]  /*6690*/  LDCU.64 UR10, c[0x0][0x550] ;  /* 0x0000aa00ff0a77ac */ /* 0x000f620008000a00 */
[----:B------:R-:W-:Y:S04]  /*66a0*/  STS [R98], R89 ;  /* 0x0000005962007388 */ /* 0x000fe80000000800 */
[----:B------:R-:W-:Y:S01]  /*66b0*/  STS [R98+0x4], R87 ;  /* 0x0000045762007388 */ /* 0x000fe20000000800 */
[----:B-1----:R-:W-:-:S03]  /*66c0*/  IMAD.WIDE.U32 R2, R32, UR18, R18 ;  /* 0x0000001220027c25 */ /* 0x002fc6000f8e0012 */
[----:B------:R-:W-:Y:S01]  /*66d0*/  STS [R98+0x8], R85 ;  /* 0x0000085562007388 */ /* 0x000fe20000000800 */
[----:B------:R-:W-:-:S03]  /*66e0*/  IMAD R3, R33, UR18, R3 ;  /* 0x0000001221037c24 */ /* 0x000fc6000f8e0203 */
[----:B------:R-:W-:Y:S01]  /*66f0*/  STS [R98+0xc], R83 ;  /* 0x00000c5362007388 */ /* 0x000fe20000000800 */
[----:B------:R-:W1:Y:S01]  /*6700*/  LDC.64 R32, c[0x0][0x518] ;  /* 0x00014600ff207b82 */ /* 0x000e620000000a00 */
[C---:B--2---:R-:W-:Y:S02]  /*6710*/  IMAD.WIDE.U32 R2, R173.reuse, UR8, R2 ;  /* 0x00000008ad027c25 */ /* 0x044fe4000f8e0002 */
[----:B------:R-:W-:Y:S02]  /*6720*/  STS [R98+0x10], R81 ;  /* 0x0000105162007388 */ /* 0x000fe40000000800 */
[----:B0-----:R-:W-:Y:S01]  /*6730*/  IMAD R4, R173, UR9, R3 ;  /* 0x00000009ad047c24 */ /* 0x001fe2000f8e0203 */
[----:B------:R-:W-:Y:S01]  /*6740*/  IADD3 R3, P1, PT, R135, R2, RZ ;  /* 0x0000000287037210 */ /* 0x000fe20007f3e0ff */
[----:B------:R-:W-:Y:S01]  /*6750*/  STS [R98+0x14], R79 ;  /* 0x0000144f62007388 */ /* 0x000fe20000000800 */
[----:B------:R-:W0:Y:S02]  /*6760*/  LDCU.64 UR8, c[0x0][0x560] ;  /* 0x0000ac00ff0877ac */ /* 0x000e240008000a00 */
[----:B------:R-:W-:Y:S01]  /*6770*/  IADD3.X R4, PT, PT, RZ, R4, RZ, P1, !PT ;  /* 0x00000004ff047210 */ /* 0x000fe20000ffe4ff */
[----:B------:R-:W-:Y:S01]  /*6780*/  STS [R98+0x18], R77 ;  /* 0x0000184d62007388 */ /* 0x000fe20000000800 */
[----:B-----5:R-:W-:-:S03]  /*6790*/  LEA R2, P1, R3, UR10, 0x2 ;  /* 0x0000000a03027c11 */ /* 0x020fc6000f8210ff */
[----:B------:R-:W-:Y:S01]  /*67a0*/  STS [R98+0x1c], R75 ;  /* 0x00001c4b62007388 */ /* 0x000fe20000000800 */
[----:B------:R-:W-:-:S03]  /*67b0*/  NOP ;  /* 0x0000000000007918 */ /* 0x000fc60000000000 */
[----:B------:R-:W-:Y:S01]  /*67c0*/  LDS R5, [R114] ;  /* 0x0000000072057984 */ /* 0x000fe20000000800 */
[----:B------:R-:W-:Y:S01]  /*67d0*/  LEA.HI.X R3, R3, UR11, R4, 0x2, P1 ;  /* 0x0000000b03037c11 */ /* 0x000fe200088f1404 */
[----:B-1----:R-:W-:Y:S02]  /*67e0*/  IMAD.WIDE.U32 R18, R32, UR18, R18 ;  /* 0x0000001220127c25 */ /* 0x002fe4000f8e0012 */
[----:B------:R-:W-:Y:S02]  /*67f0*/  LDS R7, [R112+0x80] ;  /* 0x0000800070077984 */ /* 0x000fe40000000800 */
[----:B------:R-:W-:Y:S02]  /*6800*/  IMAD R19, R33, UR18, R19 ;  /* 0x0000001221137c24 */ /* 0x000fe4000f8e0213 */
        /* <DEDUP_REMOVED lines=38> */
[----:B------:R-:W-:Y:S01]  /*6a70*/  STS [R98+0x1c], R97 ;  /* 0x00001c6162007388 */ /* 0x000fe20000000800 */
[----:B------:R-:W-:-:S03]  /*6a80*/  NOP ;  /* 0x0000000000007918 */ /* 0x000fc60000000000 */
[----:B------:R-:W-:Y:S01]  /*6a90*/  LDS R5, [R114] ;  /* 0x0000000072057984 */ /* 0x000fe20000000800 */
[----:B-----5:R-:W-:-:S03]  /*6aa0*/  FADD.FTZ R95, R94, R95 ;  /* 0x0000005f5e5f7221 */ /* 0x020fc60000010000 */
[----:B------:R-:W-:Y:S01]  /*6ab0*/  LDS R7, [R112+0x80] ;  /* 0x0000800070077984 */ /* 0x000fe20000000800 */
[----:B-1----:R-:W-:-:S03]  /*6ac0*/  FADD.FTZ R96, R95, R96 ;  /* 0x000000605f607221 */ /* 0x002fc60000010000 */
        /* <DEDUP_REMOVED lines=11> */
[----:B--2---:R-:W-:-:S04]  /*6b80*/  IMAD.WIDE.U32 R2, R173, UR6, R18 ;  /* 0x00000006ad027c25 */ /* 0x004fc8000f8e0012 */
[----:B------:R-:W-:Y:S01]  /*6b90*/  IMAD R4, R173, UR7, R3 ;  /* 0x00000007ad047c24 */ /* 0x000fe2000f8e0203 */
[----:B------:R-:W-:-:S04]  /*6ba0*/  IADD3 R3, P0, PT, R135, R2, RZ ;  /* 0x0000000287037210 */ /* 0x000fc80007f1e0ff */
[----:B------:R-:W-:Y:S02]  /*6bb0*/  IADD3.X R4, PT, PT, RZ, R4, RZ, P0, !PT ;  /* 0x00000004ff047210 */ /* 0x000fe400007fe4ff */
[----:B0-----:R-:W-:-:S04]  /*6bc0*/  LEA R2, P0, R3, UR8, 0x2 ;  /* 0x0000000803027c11 */ /* 0x001fc8000f8010ff */
        /* <DEDUP_REMOVED lines=22> */
[----:B------:R-:W-:Y:S01]  /*6d30*/  IADD3.X R152, PT, PT, R152, -0x1, RZ, P3, !PT ;  /* 0xffffffff98987810 */ /* 0x000fe20001ffe4ff */
[----:B------:R0:W-:Y:S01]  /*6d40*/  @!P4 STG.E desc[UR16][R2.64+0x280], R27 ;  /* 0x0002801b0200c986 */ /* 0x0001e2000c101910 */
[----:B------:R-:W-:Y:S02]  /*6d50*/  IADD3 R150, P4, PT, R150, -0x400, RZ ;  /* 0xfffffc0096967810 */ /* 0x000fe40007f9e0ff */
[----:B------:R-:W-:-:S02]  /*6d60*/  IADD3.X R149, PT, PT, R149, -0x1, RZ, P1, !PT ;  /* 0xffffffff95957810 */ /* 0x000fc40000ffe4ff */
[----:B------:R-:W-:Y:S01]  /*6d70*/  IADD3.X R148, PT, PT, R148, -0x1, RZ, P4, !PT ;  /* 0xffffffff94947810 */ /* 0x000fe200027fe4ff */
[----:B------:R-:W-:Y:S08]  /*6d80*/  @P0 BRA `(.L_x_15542) ;  /* 0xffffff9c00f80947 */ /* 0x000ff0000383ffff */
.L_x_15490:
[----:B------:R-:W1:Y:S01]  /*6d90*/  LDC.64 R8, c[0x0][0x548] ;  /* 0x00015200ff087b82 */ /* 0x000e620000000a00 */
[----:B------:R-:W2:Y:S01]  /*6da0*/  S2R R16, SR_TID.X ;  /* 0x0000000000107919 */ /* 0x000ea20000002100 */
[----:B------:R-:W2:Y:S06]  /*6db0*/  LDCU UR7, c[0x0][0x38c] ;  /* 0x00007180ff0777ac */ /* 0x000eac0008000800 */
[----:B------:R-:W0:Y:S01]  /*6dc0*/  LDC.64 R10, c[0x0][0x568] ;  /* 0x00015a00ff0a7b82 */ /* 0x000e220000000a00 */
        /* <DEDUP_REMOVED lines=30> */
.L_x_15544:
[----:B------:R-:W-:Y:S05]  /*6fb0*/  BSYNC.RECONVERGENT B0 ;  /* 0x0000000000007941 */ /* 0x000fea0003800200 */
.L_x_15543:
        /* <DEDUP_REMOVED lines=23> */
[----:B------:R-:W-:-:S04]  /*7130*/  LEA R2, P0, R173, R10, 0x2 ;  /* 0x0000000aad027211 */ /* 0x000fc800078010ff */
[----:B------:R-:W-:-:S05]  /*7140*/  LEA.HI.X R3, R173, R11, RZ, 0x2, P0 ;  /* 0x0000000bad037211 */ /* 0x000fca00000f14ff */
[----:B------:R1:W-:Y:S04]  /*7150*/  REDG.E.ADD.F32.FTZ.RN.STRONG.GPU desc[UR16][R2.64], R4 ;  /* 0x00000004020079a6 */ /* 0x0003e8000c12f310 */
.L_x_15546:
[----:B------:R-:W-:Y:S05]  /*7160*/  BSYNC.RECONVERGENT B0 ;  /* 0x0000000000007941 */ /* 0x000fea0003800200 */
.L_x_15545:
[----:B------:R-:W-:Y:S05]  /*7170*/  @P2 EXIT ;  /* 0x000000000000294d */ /* 0x000fea0003800000 */
[----:B------:R-:W2:Y:S01]  /*7180*/  S2UR UR5, SR_CgaCtaId ;  /* 0x00000000000579c3 */ /* 0x000ea20000008800 */
[----:B------:R-:W-:Y:S01]  /*7190*/  BSSY.RECONVERGENT B0, `(.L_x_15547) ;  /* 0x0000021000007945 */ /* 0x000fe20003800200 */
[----:B------:R-:W-:Y:S01]  /*71a0*/  MOV R11, R16 ;  /* 0x00000010000b7202 */ /* 0x000fe20000000f00 */
[----:B------:R-:W-:Y:S01]  /*71b0*/  UMOV UR4, 0x400 ;  /* 0x0000040000047882 */ /* 0x000fe20000000000 */
[----:B------:R-:W0:Y:S01]  /*71c0*/  LDCU UR6, c[0x0][0x360] ;  /* 0x00006c00ff0677ac */ /* 0x000e220008000800 */
[----:B------:R-:W0:Y:S01]  /*71d0*/  LDCU.64 UR8, c[0x0][0x4b0] ;  /* 0x00009600ff0877ac */ /* 0x000e220008000a00 */
[----:B------:R-:W0:Y:S01]  /*71e0*/  LDCU.64 UR10, c[0x0][0x4d0] ;  /* 0x00009a00ff0a77ac */ /* 0x000e220008000a00 */
[----:B------:R-:W0:Y:S01]  /*71f0*/  LDCU.128 UR12, c[0x0][0x530] ;  /* 0x0000a600ff0c77ac */ /* 0x000e220008000c00 */
[----:B--2---:R-:W-:-:S12]  /*7200*/  ULEA UR4, UR5, UR4, 0x18 ;  /* 0x0000000405047291 */ /* 0x004fd8000f8ec0ff */
.L_x_15548:
[----:B------:R-:W-:Y:S02]  /*7210*/  LEA R0, R11, UR4, 0x3 ;  /* 0x000000040b007c11 */ /* 0x000fe4000f8e18ff */
[----:B-12---:R-:W-:Y:S02]  /*7220*/  SHF.R.S32.HI R2, RZ, 0x1f, R11 ;  /* 0x0000001fff027819 */ /* 0x006fe4000001140b */
[----:B------:R-:W-:Y:S01]  /*7230*/  MOV R164, R12 ;  /* 0x0000000c00a47202 */ /* 0x000fe20000000f00 */
[----:B------:R-:W1:Y:S01]  /*7240*/  LDS.64 R16, [R0+0x35d0] ;  /* 0x0035d00000107984 */ /* 0x000e620000000a00 */
[----:B------:R-:W-:Y:S01]  /*7250*/  MOV R166, R14 ;  /* 0x0000000e00a67202 */ /* 0x000fe20000000f00 */
[C---:B0-----:R-:W-:Y:S02]  /*7260*/  IMAD R4, R2.reuse, UR8, RZ ;  /* 0x0000000802047c24 */ /* 0x041fe4000f8e02ff */
[----:B------:R-:W0:Y:S01]  /*7270*/  LDS.64 R18, [R0+0x3dd0] ;  /* 0x003dd00000127984 */ /* 0x000e220000000a00 */
[----:B------:R-:W-:-:S02]  /*7280*/  IMAD R2, R2, UR10, RZ ;  /* 0x0000000a02027c24 */ /* 0x000fc4000f8e02ff */
[----:B------:R-:W-:-:S04]  /*7290*/  IMAD.WIDE.U32 R6, R11, UR8, R164 ;  /* 0x000000080b067c25 */ /* 0x000fc8000f8e00a4 */
[C---:B------:R-:W-:Y:S02]  /*72a0*/  IMAD R3, R11.reuse, UR9, R4 ;  /* 0x000000090b037c24 */ /* 0x040fe4000f8e0204 */
[C---:B------:R-:W-:Y:S01]  /*72b0*/  IMAD R5, R11.reuse, UR11, R2 ;  /* 0x0000000b0b057c24 */ /* 0x040fe2000f8e0202 */
[C---:B------:R-:W-:Y:S01]  /*72c0*/  LEA R2, P0, R6.reuse, UR12, 0x3 ;  /* 0x0000000c06027c11 */ /* 0x040fe2000f8018ff */
[----:B------:R-:W-:Y:S01]  /*72d0*/  IMAD.WIDE.U32 R8, R11, UR10, R166 ;  /* 0x0000000a0b087c25 */ /* 0x000fe2000f8e00a6 */
[----:B------:R-:W-:Y:S02]  /*72e0*/  IADD3 R3, PT, PT, R7, R3, RZ ;  /* 0x0000000307037210 */ /* 0x000fe40007ffe0ff */
[----:B------:R-:W-:Y:S02]  /*72f0*/  IADD3 R11, PT, PT, R11, UR6, RZ ;  /* 0x000000060b0b7c10 */ /* 0x000fe4000fffe0ff */
[----:B------:R-:W-:Y:S02]  /*7300*/  LEA.HI.X R3, R6, UR13, R3, 0x3, P0 ;  /* 0x0000000d06037c11 */ /* 0x000fe400080f1c03 */
[----:B------:R-:W-:-:S02]  /*7310*/  ISETP.GE.AND P0, PT, R11, UR7, PT ;  /* 0x000000070b007c0c */ /* 0x000fc4000bf06270 */
[----:B------:R-:W-:Y:S02]  /*7320*/  LEA R4, P1, R8, UR14, 0x3 ;  /* 0x0000000e08047c11 */ /* 0x000fe4000f8218ff */
[----:B------:R-:W-:-:S04]  /*7330*/  IADD3 R5, PT, PT, R9, R5, RZ ;  /* 0x0000000509057210 */ /* 0x000fc80007ffe0ff */
[----:B------:R-:W-:Y:S01]  /*7340*/  LEA.HI.X R5, R8, UR15, R5, 0x3, P1 ;  /* 0x0000000f08057c11 */ /* 0x000fe200088f1c05 */
[----:B-1----:R2:W-:Y:S04]  /*7350*/  REDG.E.ADD.F32.FTZ.RN.STRONG.GPU desc[UR16][R2.64], R16 ;  /* 0x00000010020079a6 */ /* 0x0025e8000c12f310 */
[----:B------:R2:W-:Y:S04]  /*7360*/  REDG.E.ADD.F32.FTZ.RN.STRONG.GPU desc[UR16][R2.64+0x4], R17 ;  /* 0x00000411020079a6 */ /* 0x0005e8000c12f310 */
[----:B0-----:R2:W-:Y:S04]  /*7370*/  REDG.E.ADD.F32.FTZ.RN.STRONG.GPU desc[UR16][R4.64], R18 ;  /* 0x00000012040079a6 */ /* 0x0015e8000c12f310 */
[----:B------:R2:W-:Y:S01]  /*7380*/  REDG.E.ADD.F32.FTZ.RN.STRONG.GPU desc[UR16][R4.64+0x4], R19 ;  /* 0x00000413040079a6 */ /* 0x0005e2000c12f310 */
[----:B------:R-:W-:Y:S05]  /*7390*/  @!P0 BRA `(.L_x_15548) ;  /* 0xfffffffc009c8947 */ /* 0x000fea000383ffff */
[----:B------:R-:W-:Y:S05]  /*73a0*/  BSYNC.RECONVERGENT B0 ;  /* 0x0000000000007941 */ /* 0x000fea0003800200 */
.L_x_15547:
[----:B------:R-:W-:Y:S05]  /*73b0*/  EXIT ;  /* 0x000000000000794d */ /* 0x000fea0003800000 */
.L_x_15549:
        /* <DEDUP_REMOVED lines=12> */
.L_x_18756:


//--------------------- .text._Z25selective_scan_bwd_kernelI32Selective_Scan_bwd_kernel_traitsILi32ELi8ELb0ELb0ELb1ELb0ELb1EfN3c107complexIfEEEEv12SSMParamsBwd --------------------------
	.section	.text._Z25selective_scan_bwd_kernelI32Selective_Scan_bwd_kernel_traitsILi32ELi8ELb0ELb0ELb1ELb0ELb1EfN3c107complexIfEEEEv12SSMParamsBwd,"ax",@progbits
	.align	128
        .global         _Z25selective_scan_bwd_kernelI32Selective_Scan_bwd_kernel_traitsILi32ELi8ELb0ELb0ELb1ELb0ELb1EfN3c107complexIfEEEEv12SSMParamsBwd
        .type           _Z25selective_scan_bwd_kernelI32Selective_Scan_bwd_kernel_traitsILi32ELi8ELb0ELb0ELb1ELb0ELb1EfN3c107complexIfEEEEv12SSMParamsBwd,@function
        .size           _Z25selective_scan_bwd_kernelI32Selective_Scan_bwd_kernel_traitsILi32ELi8ELb0ELb0ELb1ELb0ELb1EfN3c107complexIfEEEEv12SSMParamsBwd,(.L_x_18757 - _Z25selective_scan_bwd_kernelI32Selective_Scan_bwd_kernel_traitsILi32ELi8ELb0ELb0ELb1ELb0ELb1EfN3c107complexIfEEEEv12SSMParamsBwd)
        .other          _Z25selective_scan_bwd_kernelI32Selective_Scan_bwd_kernel_traitsILi32ELi8ELb0ELb0ELb1ELb0ELb1EfN3c107complexIfEEEEv12SSMParamsBwd,@"STO_CUDA_ENTRY STV_DEFAULT"
_Z25selective_scan_bwd_kernelI32Selective_Scan_bwd_kernel_traitsILi32ELi8ELb0ELb0ELb1ELb0ELb1EfN3c107complexIfEEEEv12SSMParamsBwd:
.text._Z25selective_scan_bwd_kernelI32Selective_Scan_bwd_kernel_traitsILi32ELi8ELb0ELb0ELb1ELb0ELb1EfN3c107complexIfEEEEv12SSMParamsBwd:
        /* <DEDUP_REMOVED lines=11> */
[----:B------:R-:W3:Y:S01]  /*00b0*/  S2UR UR18, SR_CTAID.X ;  /* 0x00000000001279c3 */ /* 0x000ee20000002500 */
[----:B------:R-:W0:Y:S01]  /*00c0*/  I2F.RP R0, R9 ;  /* 0x0000000900007306 */ /* 0x000e220000209400 */
[----:B----4-:R-:W-:-:S06]  /*00d0*/  ISETP.NE.U32.AND P0, PT, R2, RZ, PT ;  /* 0x000000ff0200720c */ /* 0x010fcc0003f05070 */
[----:B------:R-:W4:Y:S01]  /*00e0*/  LDC.64 R18, c[0x0][0x480] ;  /* 0x00012000ff127b82 */ /* 0x000f220000000a00 */
[----:B------:R-:W-:Y:S02]  /*00f0*/  ISETP.NE.AND.EX P0, PT, R3, RZ, PT, P0 ;  /* 0x000000ff0300720c */ /* 0x000fe40003f05300 */
[----:B--2---:R-:W-:-:S05]  /*0100*/  ISETP.NE.U32.AND P1, PT, R4, RZ, PT ;  /* 0x000000ff0400720c */ /* 0x004fca0003f25070 */
[----:B------:R-:W2:Y:S01]  /*0110*/  LDC.64 R16, c[0x0][0x4d8] ;  /* 0x00013600ff107b82 */ /* 0x000ea20000000a00 */
[----:B0-----:R-:W0:Y:S01]  /*0120*/  MUFU.RCP R0, R0 ;  /* 0x0000000000007308 */ /* 0x001e220000001000 */
[----:B------:R-:W-:-:S04]  /*0130*/  ISETP.NE.AND.EX P1, PT, R5, RZ, PT, P1 ;  /* 0x000000ff0500720c */ /* 0x000fc80003f25310 */
[C---:B-1----:R-:W-:Y:S02]  /*0140*/  @P0 LEA R2, P2, R167.reuse, R2, 0x2 ;  /* 0x00000002a7020211 */ /* 0x042fe400078410ff */
[----:B------:R-:W1:Y:S02]  /*0150*/  LDC.64 R14, c[0x0][0x3d0] ;  /* 0x0000f400ff0e7b82 */ /* 0x000e640000000a00 */
[----:B------:R-:W-:-:S05]  /*0160*/  @P0 LEA.HI.X R3, R167, R3, RZ, 0x2, P2 ;  /* 0x00000003a7030211 */ /* 0x000fca00010f14ff */
[C---:B------:R-:W-:Y:S01]  /*0170*/  @P1 LEA R4, P3, R167.reuse, R4, 0x2 ;  /* 0x00000004a7041211 */ /* 0x040fe200078610ff */
[----:B------:R3:W5:Y:S01]  /*0180*/  @P0 LDG.E R160, desc[UR16][R2.64] ;  /* 0x0000001002a00981 */ /* 0x000762000c1e1900 */
[----:B------:R-:W1:Y:S01]  /*0190*/  LDC.64 R24, c[0x0][0x540] ;  /* 0x00015000ff187b82 */ /* 0x000e620000000a00 */
[----:B0-----:R-:W-:Y:S02]  /*01a0*/  IADD3 R6, PT, PT, R0, 0xffffffe, RZ ;  /* 0x0ffffffe00067810 */ /* 0x001fe40007ffe0ff */
[----:B------:R-:W-:Y:S02]  /*01b0*/  @P1 LEA.HI.X R5, R167, R5, RZ, 0x2, P3 ;  /* 0x00000005a7051211 */ /* 0x000fe400018f14ff */
[----:B------:R0:W4:Y:S03]  /*01c0*/  F2I.FTZ.U32.TRUNC.NTZ R7, R6 ;  /* 0x0000000600077305 */ /* 0x000126000021f000 */
[----:B------:R-:W1:Y:S01]  /*01d0*/  LDC.64 R22, c[0x0][0x3e8] ;  /* 0x0000fa00ff167b82 */ /* 0x000e620000000a00 */
[----:B---3--:R-:W-:Y:S01]  /*01e0*/  IABS R2, R167 ;  /* 0x000000a700027213 */ /* 0x008fe20000000000 */
[----:B------:R3:W5:Y:S01]  /*01f0*/  @P1 LDG.E R158, desc[UR16][R4.64] ;  /* 0x00000010049e1981 */ /* 0x000762000c1e1900 */
[----:B0-----:R-:W-:-:S05]  /*0200*/  HFMA2 R6, -RZ, RZ, 0, 0 ;  /* 0x00000000ff067431 */ /* 0x001fca00000001ff */
[----:B------:R-:W0:Y:S01]  /*0210*/  LDC R27, c[0x0][0x394] ;  /* 0x0000e500ff1b7b82 */ /* 0x000e220000000800 */
[----:B----4-:R-:W-:-:S07]  /*0220*/  IADD3 R10, PT, PT, RZ, -R7, RZ ;  /* 0x80000007ff0a7210 */ /* 0x010fce0007ffe0ff */
[----:B---3--:R-:W3:Y:S01]  /*0230*/  LDC.64 R4, c[0x0][0x4e0] ;  /* 0x00013800ff047b82 */ /* 0x008ee20000000a00 */
[----:B------:R-:W-:-:S04]  /*0240*/  IMAD R3, R10, R9, RZ ;  /* 0x000000090a037224 */ /* 0x000fc800078e02ff */
[----:B------:R-:W-:-:S03]  /*0250*/  IMAD.HI.U32 R7, R7, R3, R6 ;  /* 0x0000000307077227 */ /* 0x000fc600078e0006 */
[----:B------:R-:W4:Y:S03]  /*0260*/  LDC.64 R20, c[0x0][0x4a0] ;  /* 0x00012800ff147b82 */ /* 0x000f260000000a00 */
[----:B------:R-:W-:-:S05]  /*0270*/  IMAD.HI.U32 R7, R7, R2, RZ ;  /* 0x0000000207077227 */ /* 0x000fca00078e00ff */
[----:B------:R-:W4:Y:S01]  /*0280*/  LDC.64 R28, c[0x0][0x468] ;  /* 0x00011a00ff1c7b82 */ /* 0x000f220000000a00 */
[----:B------:R-:W-:-:S05]  /*0290*/  IADD3 R0, PT, PT, -R7, RZ, RZ ;  /* 0x000000ff07007210 */ /* 0x000fca0007ffe1ff */
[C---:B------:R-:W-:Y:S02]  /*02a0*/  IMAD R0, R9.reuse, R0, R2 ;  /* 0x0000000009007224 */ /* 0x040fe400078e0202 */
[----:B------:R-:W4:Y:S03]  /*02b0*/  LDC.64 R30, c[0x0][0x528] ;  /* 0x00014a00ff1e7b82 */ /* 0x000f260000000a00 */
[----:B------:R-:W-:-:S05]  /*02c0*/  ISETP.GT.U32.AND P1, PT, R9, R0, PT ;  /* 0x000000000900720c */ /* 0x000fca0003f24070 */
[----:B------:R-:W4:Y:S08]  /*02d0*/  LDC.64 R32, c[0x0][0x450] ;  /* 0x00011400ff207b82 */ /* 0x000f300000000a00 */
[----:B------:R-:W-:-:S04]  /*02e0*/  @!P1 IADD3 R0, PT, PT, R0, -R9, RZ ;  /* 0x8000000900009210 */ /* 0x000fc80007ffe0ff */
[----:B------:R-:W-:Y:S02]  /*02f0*/  ISETP.GE.U32.AND P0, PT, R0, R9, PT ;  /* 0x000000090000720c */ /* 0x000fe40003f06070 */
[----:B------:R-:W-:Y:S02]  /*0300*/  LOP3.LUT R0, R167, R8, RZ, 0x3c, !PT ;  /* 0x00000008a7007212 */ /* 0x000fe400078e3cff */
[----:B------:R-:W-:Y:S02]  /*0310*/  @!P1 IADD3 R7, PT, PT, R7, 0x1, RZ ;  /* 0x0000000107079810 */ /* 0x000fe40007ffe0ff */
[----:B------:R-:W-:Y:S02]  /*0320*/  ISETP.GE.AND P2, PT, R0, RZ, PT ;  /* 0x000000ff0000720c */ /* 0x000fe40003f46270 */
[----:B------:R-:W-:-:S05]  /*0330*/  ISETP.NE.AND P1, PT, R8, RZ, PT ;  /* 0x000000ff0800720c */ /* 0x000fca0003f25270 */
[----:B------:R-:W-:Y:S01]  /*0340*/  @P0 IADD3 R7, PT, PT, R7, 0x1, RZ ;  /* 0x0000000107070810 */ /* 0x000fe20007ffe0ff */
[----:B------:R-:W-:-:S03]  /*0350*/  UIMAD.WIDE.U32 UR4, UR18, UR8, URZ ;  /* 0x00000008120472a5 */ /* 0x000fc6000f8e00ff */
[----:B------:R-:W-:Y:S01]  /*0360*/  MOV R13, R7 ;  /* 0x00000007000d7202 */ /* 0x000fe20000000f00 */
[----:B------:R-:W-:-:S03]  /*0370*/  UIMAD UR6, UR18, UR9, UR5 ;  /* 0x00000009120672a4 */ /* 0x000fc6000f8e0205 */
[----:B------:R-:W-:Y:S02]  /*0380*/  @!P2 IADD3 R13, PT, PT, -R13, RZ, RZ ;  /* 0x000000ff0d0da210 */ /* 0x000fe40007ffe1ff */
[----:B------:R-:W-:Y:S02]  /*0390*/  @!P1 LOP3.LUT R13, RZ, R8, RZ, 0x33, !PT ;  /* 0x00000008ff0d9212 */ /* 0x000fe400078e33ff */
[----:B------:R-:W-:Y:S02]  /*03a0*/  ISETP.NE.U32.AND P0, PT, R18, RZ, PT ;  /* 0x000000ff1200720c */ /* 0x000fe40003f05070 */
[----:B------:R-:W-:Y:S02]  /*03b0*/  SHF.R.S32.HI R11, RZ, 0x1f, R13 ;  /* 0x0000001fff0b7819 */ /* 0x000fe4000001140d */
[----:B------:R-:W-:Y:S02]  /*03c0*/  MOV R2, UR4 ;  /* 0x0000000400027c02 */ /* 0x000fe40008000f00 */
[----:B------:R-:W-:Y:S01]  /*03d0*/  MOV R3, UR5 ;  /* 0x0000000500037c02 */ /* 0x000fe20008000f00 */
[----:B------:R-:W-:Y:S01]  /*03e0*/  UIMAD.WIDE.U32 UR4, UR18, UR12, URZ ;  /* 0x0000000c120472a5 */ /* 0x000fe2000f8e00ff */
[----:B------:R-:W-:Y:S01]  /*03f0*/  ISETP.NE.AND.EX P0, PT, R19, RZ, PT, P0 ;  /* 0x000000ff1300720c */ /* 0x000fe20003f05300 */
[-C--:B---3--:R-:W-:Y:S01]  /*0400*/  IMAD R0, R11, R4.reuse, RZ ;  /* 0x000000040b007224 */ /* 0x088fe200078e02ff */
[----:B------:R-:W-:Y:S01]  /*0410*/  MOV R3, UR6 ;  /* 0x0000000600037c02 */ /* 0x000fe20008000f00 */
[----:B------:R-:W-:Y:S01]  /*0420*/  UIMAD UR6, UR18, UR13, UR5 ;  /* 0x0000000d120672a4 */ /* 0x000fe2000f8e0205 */
[----:B------:R-:W-:Y:S01]  /*0430*/  IMAD.WIDE.U32 R6, R13, R4, RZ ;  /* 0x000000040d067225 */ /* 0x000fe200078e00ff */
[----:B------:R-:W-:-:S03]  /*0440*/  MOV R4, UR4 ;  /* 0x0000000400047c02 */ /* 0x000fc60008000f00 */
[----:B------:R-:W-:Y:S02]  /*0450*/  IMAD R9, R13, R5, R0 ;  /* 0x000000050d097224 */ /* 0x000fe400078e0200 */
[C---:B------:R-:W-:Y:S01]  /*0460*/  IMAD.WIDE.U32 R2, R167.reuse, UR10, R2 ;  /* 0x0000000aa7027c25 */ /* 0x040fe2000f8e0002 */
[----:B------:R-:W-:Y:S02]  /*0470*/  MOV R5, UR5 ;  /* 0x0000000500057c02 */ /* 0x000fe40008000f00 */
[----:B------:R-:W-:Y:S01]  /*0480*/  MOV R5, UR6 ;  /* 0x0000000600057c02 */ /* 0x000fe20008000f00 */
[----:B------:R-:W-:Y:S01]  /*0490*/  IMAD R19, R167, UR11, R3 ;  /* 0x0000000ba7137c24 */ /* 0x000fe2000f8e0203 */
[----:B------:R-:W-:Y:S01]  /*04a0*/  IADD3 R9, PT, PT, R7, R9, RZ ;  /* 0x0000000907097210 */ /* 0x000fe20007ffe0ff */
[----:B------:R-:W3:Y:S01]  /*04b0*/  @P0 LDC R12, c[0x0][0x384] ;  /* 0x0000e100ff0c0b82 */ /* 0x000ee20000000800 */
[----:B------:R-:W-:Y:S01]  /*04c0*/  MOV R8, R6 ;  /* 0x0000000600087202 */ /* 0x000fe20000000f00 */
[----:B------:R-:W4:Y:S01]  /*04d0*/  LDCU.64 UR6, c[0x0][0x498] ;  /* 0x00009300ff0677ac */ /* 0x000f220008000a00 */
[----:B--2---:R-:W-:-:S02]  /*04e0*/  SHF.R.U64 R3, R16, 0x1, R17 ;  /* 0x0000000110037819 */ /* 0x004fc40000001211 */
[----:B------:R-:W-:Y:S01]  /*04f0*/  SHF.R.U32.HI R0, RZ, 0x1, R17 ;  /* 0x00000001ff007819 */ /* 0x000fe20000011611 */
[----:B------:R-:W-:-:S04]  /*0500*/  IMAD.WIDE.U32 R4, R167, UR14, R4 ;  /* 0x0000000ea7047c25 */ /* 0x000fc8000f8e0004 */
[----:B------:R-:W-:-:S04]  /*0510*/  IMAD.WIDE.U32 R8, R3, UR18, R8 ;  /* 0x0000001203087c25 */ /* 0x000fc8000f8e0008 */
[----:B------:R-:W-:Y:S02]  /*0520*/  IMAD R163, R0, UR18, RZ ;  /* 0x0000001200a37c24 */ /* 0x000fe4000f8e02ff */
[----:B------:R-:W-:Y:S01]  /*0530*/  IMAD R17, R167, UR15, R5 ;  /* 0x0000000fa7117c24 */ /* 0x000fe2000f8e0205 */
[----:B-1----:R-:W-:Y:S01]  /*0540*/  LEA R165, P1, R8, R24, 0x3 ;  /* 0x0000001808a57211 */ /* 0x002fe200078218ff */
[----:B------:R-:W-:Y:S01]  /*0550*/  IMAD.WIDE.U32 R6, R14, UR18, RZ ;  /* 0x000000120e067c25 */ /* 0x000fe2000f8e00ff */
[----:B------:R-:W1:Y:S01]  /*0560*/  @P0 LDC R5, c[0x0][0x38c] ;  /* 0x0000e300ff050b82 */ /* 0x000e620000000800 */
[----:B------:R-:W-:Y:S02]  /*0570*/  IADD3 R163, PT, PT, R9, R163, RZ ;  /* 0x000000a309a37210 */ /* 0x000fe40007ffe0ff */
[----:B------:R-:W-:Y:S02]  /*0580*/  IMAD R7, R15, UR18, R7 ;  /* 0x000000120f077c24 */ /* 0x000fe4000f8e0207 */
[----:B------:R-:W-:Y:S01]  /*0590*/  LEA.HI.X R163, R8, R25, R163, 0x3, P1 ;  /* 0x0000001908a37211 */ /* 0x000fe200008f1ca3 */
[----:B------:R-:W-:-:S02]  /*05a0*/  IMAD R0, R11, R22, RZ ;  /* 0x000000160b007224 */ /* 0x000fc400078e02ff */
[----:B------:R-:W2:Y:S01]  /*05b0*/  LDC.64 R24, c[0x0][0x460] ;  /* 0x00011800ff187b82 */ /* 0x000ea20000000a00 */
[----:B------:R-:W-:-:S04]  /*05c0*/  IMAD.WIDE.U32 R10, R13, R22, R6 ;  /* 0x000000160d0a7225 */ /* 0x000fc800078e0006 */
[----:B------:R-:W-:-:S03]  /*05d0*/  IMAD R13, R13, R23, R0 ;  /* 0x000000170d0d7224 */ /* 0x000fc600078e0200 */
[----:B------:R-:W2:Y:S01]  /*05e0*/  @P0 LDC.64 R6, c[0x0][0x480] ;  /* 0x00012000ff060b82 */ /* 0x000ea20000000a00 */
[C---:B0-----:R-:W-:Y:S01]  /*05f0*/  LEA R9, R27.reuse, 0xffffff00, 0x8 ;  /* 0xffffff001b097811 */ /* 0x041fe200078e40ff */
[----:B----4-:R-:W-:Y:S01]  /*0600*/  UIMAD.WIDE.U32 UR4, UR18, UR6, URZ ;  /* 0x00000006120472a5 */ /* 0x010fe2000f8e00ff */
[----:B------:R-:W-:-:S05]  /*0610*/  LEA R3, R27, 0xfffffe00, 0x9 ;  /* 0xfffffe001b037811 */ /* 0x000fca00078e48ff */
[----:B------:R-:W0:Y:S01]  /*0620*/  LDC.64 R22, c[0x0][0x4a8] ;  /* 0x00012a00ff167b82 */ /* 0x000e220000000a00 */
[----:B---3--:R-:W-:Y:S01]  /*0630*/  @P0 IMAD R0, R12, UR18, R167 ;  /* 0x000000120c000c24 */ /* 0x008fe2000f8e02a7 */
[----:B------:R-:W-:Y:S01]  /*0640*/  IADD3 R152, P2, PT, R9, R2, RZ ;  /* 0x0000000209987210 */ /* 0x000fe20007f5e0ff */
[----:B------:R-:W-:Y:S01]  /*0650*/  UIMAD UR5, UR18, UR7, UR5 ;  /* 0x00000007120572a4 */ /* 0x000fe2000f8e0205 */
[----:B------:R-:W-:Y:S01]  /*0660*/  IADD3 R2, PT, PT, R11, R13, RZ ;  /* 0x0000000d0b027210 */ /* 0x000fe20007ffe0ff */
[----:B------:R-:W-:Y:S01]  /*0670*/  @P0 IMAD R0, R0, R27, RZ ;  /* 0x0000001b00000224 */ /* 0x000fe200078e02ff */
[----:B------:R-:W-:Y:S02]  /*0680*/  IADD3 R10, P4, PT, R3, R10, RZ ;  /* 0x0000000a030a7210 */ /* 0x000fe40007f9e0ff */
[----:B------:R-:W-:Y:S01]  /*0690*/  ISETP.GE.AND P1, PT, R27, 0x1, PT ;  /* 0x000000011b00780c */ /* 0x000fe20003f26270 */
[----:B-1----:R-:W-:Y:S01]  /*06a0*/  @P0 IMAD R5, R0, R5, RZ ;  /* 0x0000000500050224 */ /* 0x002fe200078e02ff */
[----:B------:R-:W-:Y:S01]  /*06b0*/  LEA.HI.X.SX32 R147, R3, R2, 0x1, P4 ;  /* 0x0000000203937211 */ /* 0x000fe200020f0eff */
[----:B------:R-:W-:Y:S01]  /*06c0*/  IMAD.WIDE.U32 R2, R167, R20, UR4 ;  /* 0x00000004a7027e25 */ /* 0x000fe2000f8e0014 */
[----:B------:R-:W-:-:S03]  /*06d0*/  SHF.R.S32.HI R0, RZ, 0x1f, R9 ;  /* 0x0000001fff007819 */ /* 0x000fc60000011409 */
[----:B------:R-:W-:Y:S01]  /*06e0*/  IMAD R11, R167, R21, R3 ;  /* 0x00000015a70b7224 */ /* 0x000fe200078e0203 */
[----:B------:R-:W-:Y:S02]  /*06f0*/  IADD3.X R3, PT, PT, R0, R19, RZ, P2, !PT ;  /* 0x0000001300037210 */ /* 0x000fe400017fe4ff */
[C---:B------:R-:W-:Y:S02]  /*0700*/  IADD3 R4, P3, PT, R9.reuse, R4, RZ ;  /* 0x0000000409047210 */ /* 0x040fe40007f7e0ff */
[----:B--2---:R-:W-:Y:S02]  /*0710*/  LEA R153, P2, R152, R24, 0x2 ;  /* 0x0000001898997211 */ /* 0x004fe400078410ff */
[----:B------:R-:W-:Y:S02]  /*0720*/  CS2R R14, SRZ ;  /* 0x00000000000e7805 */ /* 0x000fe4000001ff00 */
[----:B------:R-:W-:Y:S01]  /*0730*/  IADD3 R2, P4, PT, R9, R2, RZ ;  /* 0x0000000209027210 */ /* 0x000fe20007f9e0ff */
[----:B------:R-:W-:Y:S01]  /*0740*/  @P0 IMAD.WIDE R14, R5, 0x10, R6 ;  /* 0x00000010050e0825 */ /* 0x000fe200078e0206 */
[----:B------:R-:W-:-:S02]  /*0750*/  IADD3.X R150, PT, PT, R0, R17, RZ, P3, !PT ;  /* 0x0000001100967210 */ /* 0x000fc40001ffe4ff */
[----:B------:R-:W-:Y:S01]  /*0760*/  LEA.HI.X R152, R152, R25, R3, 0x2, P2 ;  /* 0x0000001998987211 */ /* 0x000fe200010f1403 */
[C---:B0-----:R-:W-:Y:S01]  /*0770*/  IMAD.WIDE.U32 R12, R167.reuse, R22, RZ ;  /* 0x00000016a70c7225 */ /* 0x041fe200078e00ff */
[----:B------:R-:W-:Y:S02]  /*0780*/  IADD3.X R146, PT, PT, R0, R11, RZ, P4, !PT ;  /* 0x0000000b00927210 */ /* 0x000fe400027fe4ff */
[----:B------:R-:W-:Y:S02]  /*0790*/  LEA R151, P0, R4, R28, 0x2 ;  /* 0x0000001c04977211 */ /* 0x000fe400078010ff */
[----:B------:R-:W-:Y:S02]  /*07a0*/  LEA R148, P2, R2, R30, 0x2 ;  /* 0x0000001e02947211 */ /* 0x000fe400078410ff */
[----:B------:R-:W-:Y:S01]  /*07b0*/  LEA R149, P3, R10, R32, 0x2 ;  /* 0x000000200a957211 */ /* 0x000fe200078610ff */
        /* <DEDUP_REMOVED lines=89> */
.L_x_15603:
[----:B0-----:R-:W0:Y:S01]  /*0d50*/  LDC.64 R6, c[0x0][0x410] ;  /* 0x00010400ff067b82 */ /* 0x001e220000000a00 */
[----:B------:R-:W-:Y:S01]  /*0d60*/  IADD3 R115, PT, PT, R145, -0x1, RZ ;  /* 0xffffffff91737810 */ /* 0x000fe20007ffe0ff */
[----:B------:R-:W-:Y:S01]  /*0d70*/  HFMA2 R17, -RZ, RZ, 0, 0 ;  /* 0x00000000ff117431 */ /* 0x000fe200000001ff */
[----:B------:R-:W1:Y:S01]  /*0d80*/  LDCU.64 UR6, c[0x0][0x488] ;  /* 0x00009100ff0677ac */ /* 0x000e620008000a00 */
[----:B------:R-:W-:Y:S01]  /*0d90*/  HFMA2 R25, -RZ, RZ, 0, 0 ;  /* 0x00000000ff197431 */ /* 0x000fe200000001ff */
[----:B------:R-:W-:Y:S01]  /*0da0*/  SHF.L.U32 R16, R115, 0x8, RZ ;  /* 0x0000000873107819 */ /* 0x000fe200000006ff */
[----:B------:R-:W-:Y:S01]  /*0db0*/  HFMA2 R29, -RZ, RZ, 0, 0 ;  /* 0x00000000ff1d7431 */ /* 0x000fe200000001ff */
[----:B------:R-:W2:Y:S01]  /*0dc0*/  LDCU.64 UR8, c[0x0][0x478] ;  /* 0x00008f00ff0877ac */ /* 0x000ea20008000a00 */
[----:B------:R-:W3:Y:S01]  /*0dd0*/  LDC.64 R18, c[0x0][0x418] ;  /* 0x00010600ff127b82 */ /* 0x000ee20000000a00 */
[----:B------:R-:W-:Y:S01]  /*0de0*/  MOV R27, RZ ;  /* 0x000000ff001b7202 */ /* 0x000fe20000000f00 */
[----:B------:R-:W-:Y:S01]  /*0df0*/  HFMA2 R35, -RZ, RZ, 0, 0 ;  /* 0x00000000ff237431 */ /* 0x000fe200000001ff */
[----:B------:R-:W-:-:S05]  /*0e00*/  MOV R33, RZ ;  /* 0x000000ff00217202 */ /* 0x000fca0000000f00 */
[----:B----4-:R-:W4:Y:S08]  /*0e10*/  LDC.64 R20, c[0x0][0x420] ;  /* 0x00010800ff147b82 */ /* 0x010f300000000a00 */
[----:B------:R-:W1:Y:S01]  /*0e20*/  LDC.64 R22, c[0x0][0x428] ;  /* 0x00010a00ff167b82 */ /* 0x000e620000000a00 */
[----:B0-----:R-:W-:-:S07]  /*0e30*/  IMAD.WIDE.U32 R2, R6, UR18, R16 ;  /* 0x0000001206027c25 */ /* 0x001fce000f8e0010 */
[----:B------:R-:W0:Y:S01]  /*0e40*/  LDC R31, c[0x0][0x388] ;  /* 0x0000e200ff1f7b82 */ /* 0x000e220000000800 */
[----:B------:R-:W-:Y:S01]  /*0e50*/  IMAD R3, R7, UR18, R3 ;  /* 0x0000001207037c24 */ /* 0x000fe2000f8e0203 */
[----:B------:R-:W-:Y:S01]  /*0e60*/  MOV R37, RZ ;  /* 0x000000ff00257202 */ /* 0x000fe20000000f00 */
[----:B------:R-:W-:-:S05]  /*0e70*/  HFMA2 R39, -RZ, RZ, 0, 0 ;  /* 0x00000000ff277431 */ /* 0x000fca00000001ff */
[----:B------:R-:W-:Y:S01]  /*0e80*/  BAR.SYNC.DEFER_BLOCKING 0x0 ;  /* 0x0000000000007b1d */ /* 0x000fe20000010000 */
[----:B---3--:R-:W-:-:S04]  /*0e90*/  IMAD.WIDE.U32 R2, R167, R18, R2 ;  /* 0x00000012a7027225 */ /* 0x008fc800078e0002 */
[----:B----4-:R-:W-:Y:S01]  /*0ea0*/  IMAD.WIDE.U32 R4, R20, UR18, R16 ;  /* 0x0000001214047c25 */ /* 0x010fe2000f8e0010 */
[----:B------:R-:W3:Y:S03]  /*0eb0*/  S2R R113, SR_LANEID ;  /* 0x0000000000717919 */ /* 0x000ee60000000000 */
[----:B------:R-:W-:Y:S01]  /*0ec0*/  IMAD R6, R167, R19, R3 ;  /* 0x00000013a7067224 */ /* 0x000fe200078e0203 */
[----:B------:R-:W-:Y:S01]  /*0ed0*/  IADD3 R3, P0, PT, R133, R2, RZ ;  /* 0x0000000285037210 */ /* 0x000fe20007f1e0ff */
[----:B------:R-:W-:Y:S01]  /*0ee0*/  IMAD R5, R21, UR18, R5 ;  /* 0x0000001215057c24 */ /* 0x000fe2000f8e0205 */
[----:B------:R-:W-:Y:S01]  /*0ef0*/  UMOV UR4, 0x400 ;  /* 0x0000040000047882 */ /* 0x000fe20000000000 */
[----:B------:R-:W-:Y:S01]  /*0f00*/  MOV R41, RZ ;  /* 0x000000ff00297202 */ /* 0x000fe20000000f00 */
[----:B------:R-:W-:Y:S01]  /*0f10*/  HFMA2 R43, -RZ, RZ, 0, 0 ;  /* 0x00000000ff2b7431 */ /* 0x000fe200000001ff */
[----:B------:R-:W-:Y:S01]  /*0f20*/  IADD3.X R6, PT, PT, RZ, R6, RZ, P0, !PT ;  /* 0x00000006ff067210 */ /* 0x000fe200007fe4ff */
[----:B-1----:R-:W-:Y:S01]  /*0f30*/  IMAD.WIDE.U32 R4, R167, R22, R4 ;  /* 0x00000016a7047225 */ /* 0x002fe200078e0004 */
[----:B------:R-:W-:-:S03]  /*0f40*/  LEA R2, P0, R3, UR6, 0x2 ;  /* 0x0000000603027c11 */ /* 0x000fc6000f8010ff */
[----:B------:R-:W-:Y:S01]  /*0f50*/  HFMA2 R47, -RZ, RZ, 0, 0 ;  /* 0x00000000ff2f7431 */ /* 0x000fe200000001ff */
[----:B------:R-:W-:Y:S01]  /*0f60*/  MOV R45, RZ ;  /* 0x000000ff002d7202 */ /* 0x000fe20000000f00 */
[----:B------:R-:W-:Y:S01]  /*0f70*/  IMAD R0, R167, R23, R5 ;  /* 0x00000017a7007224 */ /* 0x000fe200078e0205 */
[----:B0-----:R-:W-:Y:S01]  /*0f80*/  IADD3 R114, PT, PT, -R16, R31, RZ ;  /* 0x0000001f10727210 */ /* 0x001fe20007ffe1ff */
[----:B------:R-:W-:Y:S01]  /*0f90*/  HFMA2 R51, -RZ, RZ, 0, 0 ;  /* 0x00000000ff337431 */ /* 0x000fe200000001ff */
[----:B------:R-:W-:Y:S02]  /*0fa0*/  LEA.HI.X R3, R3, UR7, R6, 0x2, P0 ;  /* 0x0000000703037c11 */ /* 0x000fe400080f1406 */
[----:B------:R-:W-:Y:S02]  /*0fb0*/  MOV R49, RZ ;  /* 0x000000ff00317202 */ /* 0x000fe40000000f00 */
[----:B------:R-:W-:Y:S01]  /*0fc0*/  MOV R53, RZ ;  /* 0x000000ff00357202 */ /* 0x000fe20000000f00 */
[----:B------:R-:W-:Y:S01]  /*0fd0*/  HFMA2 R55, -RZ, RZ, 0, 0 ;  /* 0x00000000ff377431 */ /* 0x000fe200000001ff */
[C---:B------:R-:W-:Y:S01]  /*0fe0*/  IADD3 R5, P1, PT, R133.reuse, R4, RZ ;  /* 0x0000000485057210 */ /* 0x040fe20007f3e0ff */
[----:B------:R-:W0:Y:S01]  /*0ff0*/  LDCU.64 UR10, c[0x0][0x558] ;  /* 0x0000ab00ff0a77ac */ /* 0x000e220008000a00 */
[----:B------:R-:W-:-:S02]  /*1000*/  SHF.L.U32 R6, R133, 0x2, RZ ;  /* 0x0000000285067819 */ /* 0x000fc400000006ff */
[----:B------:R-:W-:Y:S02]  /*1010*/  ISETP.GE.AND P6, PT, R133, R114, PT ;  /* 0x000000728500720c */ /* 0x000fe40003fc6270 */
[----:B------:R-:W-:Y:S02]  /*1020*/  IADD3.X R0, PT, PT, RZ, R0, RZ, P1, !PT ;  /* 0x00000000ff007210 */ /* 0x000fe40000ffe4ff */
[C---:B------:R-:W-:Y:S02]  /*1030*/  IADD3 R18, P0, PT, R6.reuse, R153, RZ ;  /* 0x0000009906127210 */ /* 0x040fe40007f1e0ff */
[----:B--2---:R-:W-:Y:S02]  /*1040*/  LEA R4, P1, R5, UR8, 0x2 ;  /* 0x0000000805047c11 */ /* 0x004fe4000f8210ff */
[C---:B------:R-:W-:Y:S02]  /*1050*/  IADD3 R20, P2, PT, R6.reuse, R151, RZ ;  /* 0x0000009706147210 */ /* 0x040fe40007f5e0ff */
[----:B------:R-:W-:-:S02]  /*1060*/  IADD3 R6, P3, PT, R6, R148, RZ ;  /* 0x0000009406067210 */ /* 0x000fc40007f7e0ff */
[----:B------:R-:W-:Y:S02]  /*1070*/  MOV R23, RZ ;  /* 0x000000ff00177202 */ /* 0x000fe40000000f00 */
[----:B------:R-:W-:Y:S02]  /*1080*/  IADD3.X R19, PT, PT, RZ, R152, RZ, P0, !PT ;  /* 0x00000098ff137210 */ /* 0x000fe400007fe4ff */
[----:B------:R-:W-:Y:S01]  /*1090*/  LEA.HI.X R5, R5, UR9, R0, 0x2, P1 ;  /* 0x0000000905057c11 */ /* 0x000fe200088f1400 */
[----:B------:R-:W1:Y:S01]  /*10a0*/  S2UR UR6, SR_CgaCtaId ;  /* 0x00000000000679c3 */ /* 0x000e620000008800 */
[-C--:B------:R-:W-:Y:S01]  /*10b0*/  ISETP.GE.AND P0, PT, R131, R114.reuse, PT ;  /* 0x000000728300720c */ /* 0x080fe20003f06270 */
[----:B------:R-:W2:Y:S01]  /*10c0*/  @!P6 LDG.E R23, desc[UR16][R18.64] ;  /* 0x000000101217e981 */ /* 0x000ea2000c1e1900 */
[----:B------:R-:W-:Y:S01]  /*10d0*/  ISETP.GE.AND P1, PT, R129, R114, PT ;  /* 0x000000728100720c */ /* 0x000fe20003f26270 */
[----:B------:R-:W4:Y:S01]  /*10e0*/  LDCU.64 UR8, c[0x0][0x510] ;  /* 0x0000a200ff0877ac */ /* 0x000f220008000a00 */
[----:B------:R-:W-:-:S02]  /*10f0*/  IADD3.X R21, PT, PT, RZ, R150, RZ, P2, !PT ;  /* 0x00000096ff157210 */ /* 0x000fc400017fe4ff */
[----:B------:R-:W-:Y:S02]  /*1100*/  IADD3.X R7, PT, PT, RZ, R146, RZ, P3, !PT ;  /* 0x00000092ff077210 */ /* 0x000fe40001ffe4ff */
[-C--:B------:R-:W-:Y:S02]  /*1110*/  ISETP.GE.AND P2, PT, R127, R114.reuse, PT ;  /* 0x000000727f00720c */ /* 0x080fe40003f46270 */
[-C--:B------:R-:W-:Y:S02]  /*1120*/  ISETP.GE.AND P3, PT, R125, R114.reuse, PT ;  /* 0x000000727d00720c */ /* 0x080fe40003f66270 */
[-C--:B------:R-:W-:Y:S01]  /*1130*/  ISETP.GE.AND P4, PT, R123, R114.reuse, PT ;  /* 0x000000727b00720c */ /* 0x080fe20003f86270 */
        /* <DEDUP_REMOVED lines=9> */
[C---:B---3--:R-:W-:Y:S01]  /*11d0*/  IADD3 R0, PT, PT, R113.reuse, 0x20, RZ ;  /* 0x0000002071007810 */ /* 0x048fe20007ffe0ff */
[----:B-1----:R-:W-:Y:S01]  /*11e0*/  ULEA UR6, UR6, UR4, 0x18 ;  /* 0x0000000406067291 */ /* 0x002fe2000f8ec0ff */
[----:B------:R-:W-:Y:S01]  /*11f0*/  IADD3 R22, PT, PT, R113, 0x40, RZ ;  /* 0x0000004071167810 */ /* 0x000fe20007ffe0ff */
[----:B------:R-:W1:Y:S01]  /*1200*/  LDCU UR4, c[0x0][0x38c] ;  /* 0x00007180ff0477ac */ /* 0x000e620008000800 */
[----:B------:R-:W-:-:S02]  /*1210*/  LEA.HI.SX32 R0, R0, R113, 0x1b ;  /* 0x0000007100007211 */ /* 0x000fc400078fdaff */
[-C--:B------:R-:W-:Y:S02]  /*1220*/  LEA.HI.SX32 R22, R22, R113.reuse, 0x1b ;  /* 0x0000007116167211 */ /* 0x080fe400078fdaff */
[C---:B0-----:R-:W-:Y:S02]  /*1230*/  IADD3 R18, PT, PT, R113.reuse, 0x80, RZ ;  /* 0x0000008071127810 */ /* 0x041fe40007ffe0ff */
        /* <DEDUP_REMOVED lines=20> */
[----:B------:R-:W-:Y:S02]  /*1380*/  LEA R96, R96, UR6, 0x2 ;  /* 0x0000000660607c11 */ /* 0x000fe4000f8e10ff */
[----:B------:R-:W-:-:S02]  /*1390*/  P2R R28, PR, RZ, 0x1 ;  /* 0x00000001ff1c7803 */ /* 0x000fc40000000000 */
[----:B------:R-:W-:Y:S02]  /*13a0*/  ISETP.GE.AND P0, PT, R133, R114, PT ;  /* 0x000000728500720c */ /* 0x000fe40003f06270 */
[----:B------:R-:W-:Y:S01]  /*13b0*/  MOV R19, RZ ;  /* 0x000000ff00137202 */ /* 0x000fe20000000f00 */
[----:B--2---:R0:W-:Y:S04]  /*13c0*/  STS [R112], R23 ;  /* 0x0000001770007388 */ /* 0x0041e80000000800 */
[----:B----4-:R2:W-:Y:S04]  /*13d0*/  STS [R110+0x80], R25 ;  /* 0x000080196e007388 */ /* 0x0105e80000000800 */
        /* <DEDUP_REMOVED lines=17> */
[----:B--2---:R-:W-:Y:S01]  /*14f0*/  MOV R25, RZ ;  /* 0x000000ff00197202 */ /* 0x004fe20000000f00 */
[----:B---3--:R-:W-:Y:S01]  /*1500*/  HFMA2 R27, -RZ, RZ, 0, 0 ;  /* 0x00000000ff1b7431 */ /* 0x008fe200000001ff */
[----:B----4-:R-:W-:Y:S01]  /*1510*/  MOV R33, RZ ;  /* 0x000000ff00217202 */ /* 0x010fe20000000f00 */
[----:B------:R-:W-:-:S02]  /*1520*/  HFMA2 R29, -RZ, RZ, 0, 0 ;  /* 0x00000000ff1d7431 */ /* 0x000fc400000001ff */
[----:B-1----:R-:W-:Y:S01]  /*1530*/  HFMA2 R37, -RZ, RZ, 0, 0 ;  /* 0x00000000ff257431 */ /* 0x002fe200000001ff */
        /* <DEDUP_REMOVED lines=42> */
[----:B-1----:R-:W-:Y:S02]  /*17e0*/  MOV R37, RZ ;  /* 0x000000ff00257202 */ /* 0x002fe40000000f00 */
[----:B------:R-:W-:Y:S01]  /*17f0*/  MOV R57, RZ ;  /* 0x000000ff00397202 */ /* 0x000fe20000000f00 */
[----:B--2---:R0:W-:Y:S04]  /*1800*/  STS [R112], R39 ;  /* 0x0000002770007388 */ /* 0x0041e80000000800 */
[----:B---3--:R1:W-:Y:S04]  /*1810*/  STS [R110+0x80], R43 ;  /* 0x0000802b6e007388 */ /* 0x0083e80000000800 */
[----:B------:R2:W-:Y:S04]  /*1820*/  STS [R108+0x100], R45 ;  /* 0x0001002d6c007388 */ /* 0x0005e80000000800 */
[----:B----4-:R3:W-:Y:S04]  /*1830*/  STS [R106+0x180], R47 ;  /* 0x0001802f6a007388 */ /* 0x0107e80000000800 */
        /* <DEDUP_REMOVED lines=15> */
[----:B-1----:R-:W-:Y:S01]  /*1930*/  MOV R43, RZ ;  /* 0x000000ff002b7202 */ /* 0x002fe20000000f00 */
[----:B--2---:R-:W-:Y:S01]  /*1940*/  HFMA2 R45, -RZ, RZ, 0, 0 ;  /* 0x00000000ff2d7431 */ /* 0x004fe200000001ff */
[----:B---3--:R-:W-:Y:S01]  /*1950*/  MOV R47, RZ ;  /* 0x000000ff002f7202 */ /* 0x008fe20000000f00 */
[----:B----4-:R-:W-:Y:S01]  /*1960*/  HFMA2 R49, -RZ, RZ, 0, 0 ;  /* 0x00000000ff317431 */ /* 0x010fe200000001ff */
        /* <DEDUP_REMOVED lines=8> */
[----:B------:R0:W4:Y:S01]  /*19f0*/  @!P6 LDG.E R49, desc[UR16][R2.64+0x380] ;  /* 0x000380100231e981 */ /* 0x000122000c1e1900 */
[----:B------:R-:W-:-:S02]  /*1a00*/  P2R R42, PR, RZ, 0x1 ;  /* 0x00000001ff2a7803 */ /* 0x000fc40000000000 */
[----:B------:R-:W-:Y:S02]  /*1a10*/  ISETP.GE.AND P0, PT, R133, R114, PT ;  /* 0x000000728500720c */ /* 0x000fe40003f06270 */
[----:B------:R-:W-:Y:S01]  /*1a20*/  MOV R41, RZ ;  /* 0x000000ff00297202 */ /* 0x000fe20000000f00 */
[----:B0-----:R-:W-:Y:S01]  /*1a30*/  HFMA2 R3, -RZ, RZ, 0, 0 ;  /* 0x00000000ff037431 */ /* 0x001fe200000001ff */
[----:B------:R-:W-:Y:S01]  /*1a40*/  MOV R51, RZ ;  /* 0x000000ff00337202 */ /* 0x000fe20000000f00 */
[----:B------:R-:W-:Y:S01]  /*1a50*/  HFMA2 R53, -RZ, RZ, 0, 0 ;  /* 0x00000000ff357431 */ /* 0x000fe200000001ff */
[----:B--2---:R-:W-:Y:S04]  /*1a60*/  STS [R112], R37 ;  /* 0x0000002570007388 */ /* 0x004fe80000000800 */
[----:B---3--:R-:W-:Y:S04]  /*1a70*/  STS [R110+0x80], R55 ;  /* 0x000080376e007388 */ /* 0x008fe80000000800 */
[----:B------:R-:W-:Y:S04]  /*1a80*/  STS [R108+0x100], R57 ;  /* 0x000100396c007388 */ /* 0x000fe80000000800 */
[----:B----4-:R-:W-:Y:S04]  /*1a90*/  STS [R106+0x180], R39 ;  /* 0x000180276a007388 */ /* 0x010fe80000000800 */
[----:B------:R0:W-:Y:S04]  /*1aa0*/  STS [R104+0x200], R43 ;  /* 0x0002002b68007388 */ /* 0x0001e80000000800 */
[----:B------:R1:W-:Y:S04]  /*1ab0*/  STS [R102+0x280], R45 ;  /* 0x0002802d66007388 */ /* 0x0003e80000000800 */
[----:B------:R2:W-:Y:S04]  /*1ac0*/  STS [R100+0x300], R47 ;  /* 0x0003002f64007388 */ /* 0x0005e80000000800 */
[----:B------:R3:W-:Y:S01]  /*1ad0*/  STS [R98+0x380], R49 ;  /* 0x0003803162007388 */ /* 0x0007e20000000800 */
[----:B------:R-:W-:-:S03]  /*1ae0*/  NOP ;  /* 0x0000000000007918 */ /* 0x000fc60000000000 */
[----:B------:R-:W-:Y:S04]  /*1af0*/  LDS R30, [R96] ;  /* 0x00000000601e7984 */ /* 0x000fe80000000800 */
[----:B------:R-:W4:Y:S04]  /*1b00*/  LDS R32, [R96+0x4] ;  /* 0x0000040060207984 */ /* 0x000f280000000800 */
[----:B------:R-:W4:Y:S04]  /*1b10*/  LDS R34, [R96+0x8] ;  /* 0x0000080060227984 */ /* 0x000f280000000800 */
[----:B------:R-:W4:Y:S04]  /*1b20*/  LDS R36, [R96+0xc] ;  /* 0x00000c0060247984 */ /* 0x000f280000000800 */
[----:B------:R-:W-:Y:S04]  /*1b30*/  LDS R37, [R96+0x10] ;  /* 0x0000100060257984 */ /* 0x000fe80000000800 */
[----:B------:R-:W4:Y:S04]  /*1b40*/  LDS R38, [R96+0x14] ;  /* 0x0000140060267984 */ /* 0x000f280000000800 */
[----:B------:R-:W4:Y:S04]  /*1b50*/  LDS R39, [R96+0x18] ;  /* 0x0000180060277984 */ /* 0x000f280000000800 */
[----:B------:R-:W4:Y:S01]  /*1b60*/  LDS R40, [R96+0x1c] ;  /* 0x00001c0060287984 */ /* 0x000f220000000800 */
[----:B------:R-:W-:Y:S01]  /*1b70*/  BAR.SYNC.DEFER_BLOCKING 0x0 ;  /* 0x0000000000007b1d */ /* 0x000fe20000010000 */
[----:B0-----:R-:W-:Y:S01]  /*1b80*/  MOV R43, RZ ;  /* 0x000000ff002b7202 */ /* 0x001fe20000000f00 */
[----:B-1----:R-:W-:Y:S01]  /*1b90*/  HFMA2 R45, -RZ, RZ, 0, 0 ;  /* 0x00000000ff2d7431 */ /* 0x002fe200000001ff */
[----:B--2---:R-:W-:Y:S01]  /*1ba0*/  MOV R47, RZ ;  /* 0x000000ff002f7202 */ /* 0x004fe20000000f00 */
[----:B---3--:R-:W-:-:S02]  /*1bb0*/  HFMA2 R49, -RZ, RZ, 0, 0 ;  /* 0x00000000ff317431 */ /* 0x008fc400000001ff */
        /* <DEDUP_REMOVED lines=9> */
[----:B----4-:R-:W-:-:S06]  /*1c50*/  FMUL.FTZ R42, R32, -1.4426950216293334961 ;  /* 0xbfb8aa3b202a7820 */ /* 0x010fcc0000410000 */
[----:B------:R-:W1:Y:S01]  /*1c60*/  MUFU.EX2 R42, R42 ;  /* 0x0000002a002a7308 */ /* 0x000e620000000800 */
[----:B------:R-:W-:Y:S01]  /*1c70*/  FMUL.FTZ R2, R30, -1.4426950216293334961 ;  /* 0xbfb8aa3b1e027820 */ /* 0x000fe20000410000 */
[----:B------:R-:W-:Y:S01]  /*1c80*/  FMUL.FTZ R44, R34, -1.4426950216293334961 ;  /* 0xbfb8aa3b222c7820 */ /* 0x000fe20000410000 */
[----:B------:R-:W-:Y:S01]  /*1c90*/  FMUL.FTZ R46, R36, -1.4426950216293334961 ;  /* 0xbfb8aa3b242e7820 */ /* 0x000fe20000410000 */
[----:B------:R-:W-:-:S03]  /*1ca0*/  FMUL.FTZ R50, R38, -1.4426950216293334961 ;  /* 0xbfb8aa3b26327820 */ /* 0x000fc60000410000 */
[----:B------:R-:W4:Y:S01]  /*1cb0*/  MUFU.EX2 R2, R2 ;  /* 0x0000000200027308 */ /* 0x000f220000000800 */
[----:B0-----:R-:W-:Y:S01]  /*1cc0*/  FMUL.FTZ R4, R39, -1.4426950216293334961 ;  /* 0xbfb8aa3b27047820 */ /* 0x001fe20000410000 */
[----:B------:R-:W-:Y:S01]  /*1cd0*/  FMUL.FTZ R5, R40, -1.4426950216293334961 ;  /* 0xbfb8aa3b28057820 */ /* 0x000fe20000410000 */
[----:B-1----:R-:W-:Y:S01]  /*1ce0*/  FADD.FTZ R42, R42, 1 ;  /* 0x3f8000002a2a7421 */ /* 0x002fe20000010000 */
[----:B------:R-:W0:Y:S01]  /*1cf0*/  MUFU.EX2 R44, R44 ;  /* 0x0000002c002c7308 */ /* 0x000e220000000800 */
[----:B------:R-:W-:-:S03]  /*1d00*/  FMUL.FTZ R48, R37, -1.4426950216293334961 ;  /* 0xbfb8aa3b25307820 */ /* 0x000fc60000410000 */
[----:B------:R-:W1:Y:S08]  /*1d10*/  MUFU.RCP R59, R42 ;  /* 0x0000002a003b7308 */ /* 0x000e700000001000 */
[----:B------:R-:W1:Y:S04]  /*1d20*/  MUFU.EX2 R46, R46 ;  /* 0x0000002e002e7308 */ /* 0x000e680000000800 */
[----:B------:R-:W1:Y:S04]  /*1d30*/  MUFU.EX2 R50, R50 ;  /* 0x0000003200327308 */ /* 0x000e680000000800 */
[----:B------:R-:W1:Y:S04]  /*1d40*/  MUFU.EX2 R4, R4 ;  /* 0x0000000400047308 */ /* 0x000e680000000800 */
[----:B------:R-:W-:Y:S01]  /*1d50*/  MUFU.EX2 R5, R5 ;  /* 0x0000000500057308 */ /* 0x000fe20000000800 */
[----:B----4-:R-:W-:-:S03]  /*1d60*/  FADD.FTZ R2, R2, 1 ;  /* 0x3f80000002027421 */ /* 0x010fc60000010000 */
[----:B------:R-:W4:Y:S01]  /*1d70*/  MUFU.EX2 R48, R48 ;  /* 0x0000003000307308 */ /* 0x000f220000000800 */
[----:B0-----:R-:W-:Y:S01]  /*1d80*/  FADD.FTZ R44, R44, 1 ;  /* 0x3f8000002c2c7421 */ /* 0x001fe20000010000 */
[----:B-1----:R-:W-:Y:S02]  /*1d90*/  FADD.FTZ R46, R46, 1 ;  /* 0x3f8000002e2e7421 */ /* 0x002fe40000010000 */
[----:B------:R-:W-:Y:S01]  /*1da0*/  MUFU.RCP R57, R2 ;  /* 0x0000000200397308 */ /* 0x000fe20000001000 */
[----:B------:R-:W-:Y:S01]  /*1db0*/  FADD.FTZ R50, R50, 1 ;  /* 0x3f80000032327421 */ /* 0x000fe20000010000 */
[----:B------:R-:W-:-:S06]  /*1dc0*/  FADD.FTZ R4, R4, 1 ;  /* 0x3f80000004047421 */ /* 0x000fcc0000010000 */
[----:B------:R0:W-:Y:S01]  /*1dd0*/  MUFU.RCP R61, R44 ;  /* 0x0000002c003d7308 */ /* 0x0001e20000001000 */
[----:B----4-:R-:W-:-:S07]  /*1de0*/  FADD.FTZ R48, R48, 1 ;  /* 0x3f80000030307421 */ /* 0x010fce0000010000 */
[----:B------:R-:W1:Y:S01]  /*1df0*/  MUFU.RCP R65, R46 ;  /* 0x0000002e00417308 */ /* 0x000e620000001000 */
[----:B0-----:R-:W-:-:S07]  /*1e00*/  FADD.FTZ R44, R5, 1 ;  /* 0x3f800000052c7421 */ /* 0x001fce0000010000 */
[----:B------:R-:W-:Y:S08]  /*1e10*/  MUFU.RCP R71, R50 ;  /* 0x0000003200477308 */ /* 0x000ff00000001000 */
[----:B------:R-:W-:Y:S08]  /*1e20*/  MUFU.RCP R52, R4 ;  /* 0x0000000400347308 */ /* 0x000ff00000001000 */
[----:B------:R-:W0:Y:S01]  /*1e30*/  MUFU.RCP R77, R44 ;  /* 0x0000002c004d7308 */ /* 0x000e220000001000 */
[----:B------:R-:W-:-:S07]  /*1e40*/  FADD.FTZ R5, -R59, 1 ;  /* 0x3f8000003b057421 */ /* 0x000fce0000010100 */
[----:B------:R-:W4:Y:S01]  /*1e50*/  MUFU.RCP R48, R48 ;  /* 0x0000003000307308 */ /* 0x000f220000001000 */
[----:B-1----:R-:W-:Y:S01]  /*1e60*/  FADD.FTZ R67, -R65, 1 ;  /* 0x3f80000041437421 */ /* 0x002fe20000010100 */
[----:B------:R-:W-:-:S03]  /*1e70*/  FADD.FTZ R63, -R61, 1 ;  /* 0x3f8000003d3f7421 */ /* 0x000fc60000010100 */
[----:B------:R-:W-:Y:S01]  /*1e80*/  FFMA.FTZ R67, R36, R67, 1 ;  /* 0x3f80000024437423 */ /* 0x000fe20000010043 */
[----:B------:R-:W-:Y:S01]  /*1e90*/  FFMA.FTZ R63, R34, R63, 1 ;  /* 0x3f800000223f7423 */ /* 0x000fe2000001003f */
[----:B0-----:R-:W-:-:S04]  /*1ea0*/  FADD.FTZ R69, -R77, 1 ;  /* 0x3f8000004d457421 */ /* 0x001fc80000010100 */
[----:B------:R-:W-:Y:S01]  /*1eb0*/  FFMA.FTZ R79, R40, R69, 1 ;  /* 0x3f800000284f7423 */ /* 0x000fe20000010045 */
[----:B------:R-:W-:Y:S01]  /*1ec0*/  ISETP.NE.AND P4, PT, R159, RZ, PT ;  /* 0x000000ff9f00720c */ /* 0x000fe20003f85270 */
[----:B--2---:R-:W-:Y:S04]  /*1ed0*/  STS [R112], R41 ;  /* 0x0000002970007388 */ /* 0x004fe80000000800 */
[----:B---3--:R0:W-:Y:S04]  /*1ee0*/  STS [R110+0x80], R3 ;  /* 0x000080036e007388 */ /* 0x0081e80000000800 */
[----:B------:R-:W-:Y:S04]  /*1ef0*/  STS [R108+0x100], R43 ;  /* 0x0001002b6c007388 */ /* 0x000fe80000000800 */
[----:B------:R-:W-:Y:S04]  /*1f00*/  STS [R106+0x180], R45 ;  /* 0x0001802d6a007388 */ /* 0x000fe80000000800 */
[----:B------:R-:W-:Y:S04]  /*1f10*/  STS [R104+0x200], R47 ;  /* 0x0002002f68007388 */ /* 0x000fe80000000800 */
[----:B------:R-:W-:Y:S04]  /*1f20*/  STS [R102+0x280], R49 ;  /* 0x0002803166007388 */ /* 0x000fe80000000800 */
[----:B------:R-:W-:Y:S04]  /*1f30*/  STS [R100+0x300], R51 ;  /* 0x0003003364007388 */ /* 0x000fe80000000800 */
        /* <DEDUP_REMOVED lines=9> */
[----:B------:R-:W4:Y:S01]  /*1fd0*/  LDS R51, [R96+0x1c] ;  /* 0x00001c0060337984 */ /* 0x000f220000000800 */
[----:B0-----:R-:W-:Y:S01]  /*1fe0*/  FADD.FTZ R3, -R57, 1 ;  /* 0x3f80000039037421 */ /* 0x001fe20000010100 */
[----:B-1----:R-:W-:-:S03]  /*1ff0*/  FFMA.FTZ R53, R32, R5, 1 ;  /* 0x3f80000020357423 */ /* 0x002fc60000010005 */
[----:B------:R-:W-:Y:S01]  /*2000*/  FFMA.FTZ R3, R30, R3, 1 ;  /* 0x3f8000001e037423 */ /* 0x000fe20000010003 */
[----:B--2---:R-:W-:Y:S01]  /*2010*/  FMUL.FTZ R2, R0, R41 ;  /* 0x0000002900027220 */ /* 0x004fe20000410000 */
[----:B---3--:R-:W-:-:S03]  /*2020*/  FMUL.FTZ R4, R6, R55 ;  /* 0x0000003706047220 */ /* 0x008fc60000410000 */
[----:B------:R-:W-:Y:S01]  /*2030*/  FMUL.FTZ R2, R57, R2 ;  /* 0x0000000239027220 */ /* 0x000fe20000410000 */
[----:B------:R-:W-:Y:S01]  /*2040*/  FMUL.FTZ R4, R59, R4 ;  /* 0x000000043b047220 */ /* 0x000fe20000410000 */
[----:B----4-:R-:W-:Y:S02]  /*2050*/  FMUL.FTZ R46, R20, R43 ;  /* 0x0000002b142e7220 */ /* 0x010fe40000410000 */
[----:B------:R-:W-:Y:S01]  /*2060*/  FMUL.FTZ R5, R2, R3 ;  /* 0x0000000302057220 */ /* 0x000fe20000410000 */
[----:B------:R-:W-:Y:S01]  /*2070*/  BAR.SYNC.DEFER_BLOCKING 0x0 ;  /* 0x0000000000007b1d */ /* 0x000fe20000010000 */
[----:B------:R-:W-:Y:S01]  /*2080*/  FMUL.FTZ R53, R4, R53 ;  /* 0x0000003504357220 */ /* 0x000fe20000410000 */
        /* <DEDUP_REMOVED lines=8> */
[----:B------:R-:W-:Y:S01]  /*2110*/  FADD.FTZ R2, -R48, 1 ;  /* 0x3f80000030027421 */ /* 0x000fe20000010100 */
[----:B------:R-:W-:Y:S01]  /*2120*/  FMUL.FTZ R3, R22, R45 ;  /* 0x0000002d16037220 */ /* 0x000fe20000410000 */
        /* <DEDUP_REMOVED lines=13> */
[----:B------:R0:W-:Y:S01]  /*2200*/  STS [R96], R5 ;  /* 0x0000000560007388 */ /* 0x0001e20000000800 */
[----:B------:R-:W0:Y:S03]  /*2210*/  LDC.64 R2, c[0x0][0x508] ;  /* 0x00014200ff027b82 */ /* 0x000e260000000a00 */
        /* <DEDUP_REMOVED lines=75> */
[----:B------:R0:W-:Y:S04]  /*26d0*/  STS [R96+0x8], R3 ;  /* 0x0000080360007388 */ /* 0x0001e80000000800 */
[----:B------:R-:W-:Y:S04]  /*26e0*/  STS [R96+0xc], R43 ;  /* 0x00000c2b60007388 */ /* 0x000fe80000000800 */
[----:B------:R-:W-:Y:S01]  /*26f0*/  STS [R96+0x10], R37 ;  /* 0x0000102560007388 */ /* 0x000fe20000000800 */
[----:B0-----:R-:W-:-:S03]  /*2700*/  IMAD.WIDE.U32 R2, R56, UR18, R16 ;  /* 0x0000001238027c25 */ /* 0x001fc6000f8e0010 */
[----:B------:R-:W-:Y:S01]  /*2710*/  STS [R96+0x14], R47 ;  /* 0x0000142f60007388 */ /* 0x000fe20000000800 */
[----:B------:R-:W-:-:S03]  /*2720*/  IMAD R3, R57, UR18, R3 ;  /* 0x0000001239037c24 */ /* 0x000fc6000f8e0203 */
        /* <DEDUP_REMOVED lines=37> */
.L_x_15551:
[----:B------:R-:W-:Y:S01]  /*2980*/  FFMA.FTZ R156, R111, R5, R156 ;  /* 0x000000056f9c7223 */ /* 0x000fe2000001009c */
[----:B------:R-:W-:Y:S01]  /*2990*/  BAR.SYNC.DEFER_BLOCKING 0x0 ;  /* 0x0000000000007b1d */ /* 0x000fe20000010000 */
[----:B------:R-:W-:Y:S01]  /*29a0*/  UISETP.GE.AND UP0, UPT, UR4, 0x1, UPT ;  /* 0x000000010400788c */ /* 0x000fe2000bf06270 */
[----:B------:R-:W-:Y:S01]  /*29b0*/  MOV R95, RZ ;  /* 0x000000ff005f7202 */ /* 0x000fe20000000f00 */
[----:B------:R-:W-:Y:S01]  /*29c0*/  FFMA.FTZ R156, R109, R6, R156 ;  /* 0x000000066d9c7223 */ /* 0x000fe2000001009c */
[----:B------:R-:W-:Y:S01]  /*29d0*/  MOV R93, RZ ;  /* 0x000000ff005d7202 */ /* 0x000fe20000000f00 */
[----:B-----5:R-:W-:Y:S01]  /*29e0*/  FADD.FTZ R94, R35, R158 ;  /* 0x0000009e235e7221 */ /* 0x020fe20000010000 */
[----:B------:R-:W-:Y:S01]  /*29f0*/  MOV R91, RZ ;  /* 0x000000ff005b7202 */ /* 0x000fe20000000f00 */
[----:B------:R-:W-:Y:S01]  /*2a00*/  FFMA.FTZ R156, R107, R7, R156 ;  /* 0x000000076b9c7223 */ /* 0x000fe2000001009c */
[----:B------:R-:W-:Y:S01]  /*2a10*/  MOV R89, RZ ;  /* 0x000000ff00597202 */ /* 0x000fe20000000f00 */
[----:B------:R-:W-:Y:S01]  /*2a20*/  FADD.FTZ R92, R33, R158 ;  /* 0x0000009e215c7221 */ /* 0x000fe20000010000 */
        /* <DEDUP_REMOVED lines=8> */
[----:B------:R-:W-:Y:S01]  /*2ab0*/  FADD.FTZ R86, R25, R158 ;  /* 0x0000009e19567221 */ /* 0x000fe20000010000 */
[----:B------:R-:W-:Y:S01]  /*2ac0*/  FFMA.FTZ R156, R101, R24, R156 ;  /* 0x00000018659c7223 */ /* 0x000fe2000001009c */
[--C-:B------:R-:W-:Y:S01]  /*2ad0*/  FADD.FTZ R84, R23, R158.reuse ;  /* 0x0000009e17547221 */ /* 0x100fe20000010000 */
[--C-:B------:R-:W-:Y:S01]  /*2ae0*/  FADD.FTZ R82, R21, R158.reuse ;  /* 0x0000009e15527221 */ /* 0x100fe20000010000 */
[----:B------:R-:W-:Y:S01]  /*2af0*/  FADD.FTZ R80, R19, R158 ;  /* 0x0000009e13507221 */ /* 0x000fe20000010000 */
        /* <DEDUP_REMOVED lines=13> */
[----:B------:R-:W-:Y:S01]  /*2bd0*/  FADD.FTZ R69, R20, R20 ;  /* 0x0000001414457221 */ /* 0x000fe20000010000 */
[----:B------:R-:W-:Y:S01]  /*2be0*/  FADD.FTZ R68, R22, R22 ;  /* 0x0000001616447221 */ /* 0x000fe20000010000 */
[----:B------:R-:W-:Y:S01]  /*2bf0*/  FADD.FTZ R67, R24, R24 ;  /* 0x0000001818437221 */ /* 0x000fe20000010000 */
[----:B------:R-:W-:Y:S01]  /*2c00*/  FADD.FTZ R66, R26, R26 ;  /* 0x0000001a1a427221 */ /* 0x000fe20000010000 */
[----:B------:R-:W-:Y:S01]  /*2c10*/  FADD.FTZ R65, R28, R28 ;  /* 0x0000001c1c417221 */ /* 0x000fe20000010000 */
[C-C-:B0-----:R-:W-:Y:S01]  /*2c20*/  IADD3 R3, PT, PT, R18.reuse, 0x1, R18.reuse ;  /* 0x0000000112037810 */ /* 0x141fe20007ffe012 */
[----:B------:R-:W0:Y:S01]  /*2c30*/  LDC R63, c[0x0][0x388] ;  /* 0x0000e200ff3f7b82 */ /* 0x000e220000000800 */
[----:B------:R-:W-:Y:S01]  /*2c40*/  IADD3 R5, PT, PT, R18, 0x2, R18 ;  /* 0x0000000212057810 */ /* 0x000fe20007ffe012 */
[----:B------:R-:W-:Y:S01]  /*2c50*/  FADD.FTZ R71, R6, R6 ;  /* 0x0000000606477221 */ /* 0x000fe20000010000 */
[C-C-:B------:R-:W-:Y:S01]  /*2c60*/  IADD3 R7, PT, PT, R18.reuse, 0x3, R18.reuse ;  /* 0x0000000312077810 */ /* 0x140fe20007ffe012 */
[----:B------:R-:W1:Y:S01]  /*2c70*/  LDCU UR8, c[0x0][0x394] ;  /* 0x00007280ff0877ac */ /* 0x000e620008000800 */
[----:B------:R-:W-:-:S02]  /*2c80*/  IADD3 R33, PT, PT, R18, 0x4, R18 ;  /* 0x0000000412217810 */ /* 0x000fc40007ffe012 */
[C-C-:B------:R-:W-:Y:S01]  /*2c90*/  IADD3 R35, PT, PT, R18.reuse, 0x5, R18.reuse ;  /* 0x0000000512237810 */ /* 0x140fe20007ffe012 */
[----:B------:R-:W2:Y:S01]  /*2ca0*/  LDC.64 R20, c[0x0][0x448] ;  /* 0x00011200ff147b82 */ /* 0x000ea20000000a00 */
[C-C-:B------:R-:W-:Y:S01]  /*2cb0*/  IADD3 R37, PT, PT, R18.reuse, 0x6, R18.reuse ;  /* 0x0000000612257810 */ /* 0x140fe20007ffe012 */
[----:B------:R-:W3:Y:S01]  /*2cc0*/  LDCU UR9, c[0x0][0x38c] ;  /* 0x00007180ff0977ac */ /* 0x000ee20008000800 */
[----:B------:R-:W-:Y:S02]  /*2cd0*/  IADD3 R39, PT, PT, R18, 0x7, R18 ;  /* 0x0000000712277810 */ /* 0x000fe40007ffe012 */
[----:B------:R-:W-:Y:S01]  /*2ce0*/  SHF.L.U32 R2, R113, 0x4, RZ ;  /* 0x0000000471027819 */ /* 0x000fe200000006ff */
[----:B------:R-:W-:Y:S01]  /*2cf0*/  UMOV UR4, URZ ;  /* 0x000000ff00047c82 */ /* 0x000fe20008000000 */
[----:B------:R-:W-:Y:S01]  /*2d00*/  SHF.L.U32 R64, R115, 0x9, RZ ;  /* 0x0000000973407819 */ /* 0x000fe200000006ff */
[----:B------:R-:W4:Y:S01]  /*2d10*/  LDC.64 R18, c[0x0][0x440] ;  /* 0x00011000ff127b82 */ /* 0x000f220000000a00 */
[----:B------:R-:W-:-:S02]  /*2d20*/  IADD3 R43, PT, PT, R2, 0x9, RZ ;  /* 0x00000009022b7810 */ /* 0x000fc40007ffe0ff */
[C---:B------:R-:W-:Y:S02]  /*2d30*/  IADD3 R38, PT, PT, R113.reuse, 0x1c0, RZ ;  /* 0x000001c071267810 */ /* 0x040fe40007ffe0ff */
[C---:B------:R-:W-:Y:S02]  /*2d40*/  IADD3 R40, PT, PT, R113.reuse, 0x1e0, RZ ;  /* 0x000001e071287810 */ /* 0x040fe40007ffe0ff */
[C---:B------:R-:W-:Y:S01]  /*2d50*/  IADD3 R41, PT, PT, R2.reuse, 0x8, RZ ;  /* 0x0000000802297810 */ /* 0x040fe20007ffe0ff */
[----:B------:R-:W0:Y:S01]  /*2d60*/  LDC.64 R22, c[0x0][0x3a8] ;  /* 0x0000ea00ff167b82 */ /* 0x000e220000000a00 */
[----:B------:R-:W-:Y:S02]  /*2d70*/  IADD3 R45, PT, PT, R2, 0xa, RZ ;  /* 0x0000000a022d7810 */ /* 0x000fe40007ffe0ff */
[C---:B------:R-:W-:Y:S02]  /*2d80*/  IADD3 R4, PT, PT, R113.reuse, 0x100, RZ ;  /* 0x0000010071047810 */ /* 0x040fe40007ffe0ff */
[----:B------:R-:W-:-:S02]  /*2d90*/  IADD3 R6, PT, PT, R113, 0x120, RZ ;  /* 0x0000012071067810 */ /* 0x000fc40007ffe0ff */
[C---:B------:R-:W-:Y:S01]  /*2da0*/  IADD3 R30, PT, PT, R113.reuse, 0x140, RZ ;  /* 0x00000140711e7810 */ /* 0x040fe20007ffe0ff */
[----:B------:R-:W0:Y:S01]  /*2db0*/  LDC.64 R24, c[0x0][0x3c0] ;  /* 0x0000f000ff187b82 */ /* 0x000e220000000a00 */
[C---:B------:R-:W-:Y:S02]  /*2dc0*/  IADD3 R32, PT, PT, R113.reuse, 0x160, RZ ;  /* 0x0000016071207810 */ /* 0x040fe40007ffe0ff */
[C---:B------:R-:W-:Y:S02]  /*2dd0*/  IADD3 R34, PT, PT, R113.reuse, 0x180, RZ ;  /* 0x0000018071227810 */ /* 0x040fe40007ffe0ff */
[----:B------:R-:W-:Y:S02]  /*2de0*/  IADD3 R36, PT, PT, R113, 0x1a0, RZ ;  /* 0x000001a071247810 */ /* 0x000fe40007ffe0ff */
[C---:B------:R-:W-:Y:S01]  /*2df0*/  IADD3 R47, PT, PT, R2.reuse, 0xb, RZ ;  /* 0x0000000b022f7810 */ /* 0x040fe20007ffe0ff */
[----:B------:R-:W0:Y:S01]  /*2e00*/  LDC.64 R26, c[0x0][0x3e0] ;  /* 0x0000f800ff1a7b82 */ /* 0x000e220000000a00 */
[----:B------:R-:W-:-:S02]  /*2e10*/  IADD3 R49, PT, PT, R2, 0xc, RZ ;  /* 0x0000000c02317810 */ /* 0x000fc40007ffe0ff */
[C---:B------:R-:W-:Y:S02]  /*2e20*/  IADD3 R51, PT, PT, R2.reuse, 0xd, RZ ;  /* 0x0000000d02337810 */ /* 0x040fe40007ffe0ff */
[C---:B------:R-:W-:Y:S02]  /*2e30*/  IADD3 R53, PT, PT, R2.reuse, 0xe, RZ ;  /* 0x0000000e02357810 */ /* 0x040fe40007ffe0ff */
[----:B------:R-:W-:Y:S01]  /*2e40*/  IADD3 R55, PT, PT, R2, 0xf, RZ ;  /* 0x0000000f02377810 */ /* 0x000fe20007ffe0ff */
[----:B------:R-:W0:Y:S01]  /*2e50*/  LDC.64 R28, c[0x0][0x4f0] ;  /* 0x00013c00ff1c7b82 */ /* 0x000e220000000a00 */
[----:B------:R-:W-:Y:S02]  /*2e60*/  LEA R62, R31, -R64, 0x1 ;  /* 0x800000401f3e7211 */ /* 0x000fe400078e08ff */
[-C--:B------:R-:W-:Y:S02]  /*2e70*/  LEA.HI.SX32 R43, R43, R2.reuse, 0x1b ;  /* 0x000000022b2b7211 */ /* 0x080fe400078fdaff */
[----:B------:R-:W-:-:S02]  /*2e80*/  LEA.HI.SX32 R39, R39, R2, 0x1b ;  /* 0x0000000227277211 */ /* 0x000fc400078fdaff */
        /* <DEDUP_REMOVED lines=17> */
[----:B------:R-:W-:-:S02]  /*2fa0*/  LEA.HI.SX32 R4, R4, R113, 0x1b ;  /* 0x0000007104047211 */ /* 0x000fc400078fdaff */
[-C--:B------:R-:W-:Y:S02]  /*2fb0*/  LEA.HI.SX32 R6, R6, R113.reuse, 0x1b ;  /* 0x0000007106067211 */ /* 0x080fe400078fdaff */
[-C--:B------:R-:W-:Y:S02]  /*2fc0*/  LEA.HI.SX32 R30, R30, R113.reuse, 0x1b ;  /* 0x000000711e1e7211 */ /* 0x080fe400078fdaff */
[-C--:B------:R-:W-:Y:S02]  /*2fd0*/  LEA.HI.SX32 R32, R32, R113.reuse, 0x1b ;  /* 0x0000007120207211 */ /* 0x080fe400078fdaff */
[-C--:B------:R-:W-:Y:S02]  /*2fe0*/  LEA.HI.SX32 R34, R34, R113.reuse, 0x1b ;  /* 0x0000007122227211 */ /* 0x080fe400078fdaff */
[----:B------:R-:W-:Y:S02]  /*2ff0*/  LEA.HI.SX32 R36, R36, R113, 0x1b ;  /* 0x0000007124247211 */ /* 0x000fe400078fdaff */
[----:B------:R-:W-:-:S02]  /*3000*/  ISETP.GE.AND P0, PT, R143, R62, PT ;  /* 0x0000003e8f00720c */ /* 0x000fc40003f06270 */
[----:B------:R-:W-:Y:S02]  /*3010*/  LEA R44, R43, UR6, 0x2 ;  /* 0x000000062b2c7c11 */ /* 0x000fe4000f8e10ff */
[----:B------:R-:W-:Y:S02]  /*3020*/  LEA R55, R39, UR6, 0x2 ;  /* 0x0000000627377c11 */ /* 0x000fe4000f8e10ff */
        /* <DEDUP_REMOVED lines=19> */
[----:B------:R-:W-:Y:S02]  /*3160*/  P2R R207, PR, RZ, 0x1 ;  /* 0x00000001ffcf7803 */ /* 0x000fe40000000000 */
[----:B------:R-:W-:Y:S02]  /*3170*/  LEA R42, R162, UR6, 0x2 ;  /* 0x00000006a22a7c11 */ /* 0x000fe4000f8e10ff */
[----:B------:R-:W-:-:S02]  /*3180*/  LEA R41, R164, UR6, 0x2 ;  /* 0x00000006a4297c11 */ /* 0x000fc4000f8e10ff */
[----:B------:R-:W-:Y:S02]  /*3190*/  LEA R40, R166, UR6, 0x2 ;  /* 0x00000006a6287c11 */ /* 0x000fe4000f8e10ff */
[----:B------:R-:W-:Y:S02]  /*31a0*/  LEA R39, R168, UR6, 0x2 ;  /* 0x00000006a8277c11 */ /* 0x000fe4000f8e10ff */
[----:B01234-:R-:W-:-:S07]  /*31b0*/  LEA R38, R169, UR6, 0x2 ;  /* 0x00000006a9267c11 */ /* 0x01ffce000f8e10ff */
.L_x_15602:
        /* <DEDUP_REMOVED lines=24> */
[----:B------:R-:W3:Y:S01]  /*3340*/  @!P0 LDG.E R35, desc[UR16][R4.64+0x80] ;  /* 0x0000801004238981 */ /* 0x000ee2000c1e1900 */
        /* <DEDUP_REMOVED lines=60> */
[----:B--2---:R-:W-:Y:S01]  /*3710*/  FMUL.FTZ R2, R94, R31 ;  /* 0x0000001f5e027220 */ /* 0x004fe20000410000 */
[----:B------:R-:W-:-:S03]  /*3720*/  FMUL.FTZ R3, R30, 1.4426950216293334961 ;  /* 0x3fb8aa3b1e037820 */ /* 0x000fc60000410000 */
[----:B------:R-:W-:Y:S01]  /*3730*/  FMUL.RZ R170, R2, 0.15915493667125701904 ;  /* 0x3e22f98302aa7820 */ /* 0x000fe2000040c000 */
[----:B------:R-:W-:-:S03]  /*3740*/  FMUL.FTZ R2, R94, R3 ;  /* 0x000000035e027220 */ /* 0x000fc60000410000 */
[----:B------:R-:W-:Y:S08]  /*3750*/  MUFU.SIN R164, R170 ;  /* 0x000000aa00a47308 */ /* 0x000ff00000000400 */
[----:B0-----:R0:W-:Y:S08]  /*3760*/  MUFU.COS R4, R170 ;  /* 0x000000aa00047308 */ /* 0x0011f00000000000 */
[----:B------:R1:W-:Y:S01]  /*3770*/  MUFU.EX2 R5, R2 ;  /* 0x0000000200057308 */ /* 0x0003e20000000800 */
[----:B0-----:R-:W-:-:S04]  /*3780*/  FMUL.FTZ R170, R86, R31 ;  /* 0x0000001f56aa7220 */ /* 0x001fc80000410000 */
[----:B------:R-:W-:Y:S01]  /*3790*/  FMUL.RZ R178, R170, 0.15915493667125701904 ;  /* 0x3e22f983aab27820 */ /* 0x000fe2000040c000 */
[----:B-1----:R-:W-:Y:S01]  /*37a0*/  FMUL.FTZ R2, R88, R31 ;  /* 0x0000001f58027220 */ /* 0x002fe20000410000 */
[----:B------:R-:W-:-:S03]  /*37b0*/  FMUL.FTZ R170, R86, R3 ;  /* 0x0000000356aa7220 */ /* 0x000fc60000410000 */
[----:B------:R-:W-:Y:S01]  /*37c0*/  FMUL.RZ R176, R2, 0.15915493667125701904 ;  /* 0x3e22f98302b07820 */ /* 0x000fe2000040c000 */
[----:B------:R-:W-:Y:S01]  /*37d0*/  FMUL.FTZ R2, R88, R3 ;  /* 0x0000000358027220 */ /* 0x000fe20000410000 */
[----:B------:R-:W-:Y:S01]  /*37e0*/  MUFU.COS R201, R178 ;  /* 0x000000b200c97308 */ /* 0x000fe20000000000 */
[-C--:B------:R-:W-:Y:S01]  /*37f0*/  FMUL.FTZ R166, R92, R31.reuse ;  /* 0x0000001f5ca67220 */ /* 0x080fe20000410000 */
[----:B------:R-:W-:-:S06]  /*3800*/  FMUL.FTZ R168, R90, R31 ;  /* 0x0000001f5aa87220 */ /* 0x000fcc0000410000 */
[----:B------:R-:W0:Y:S01]  /*3810*/  MUFU.COS R197, R176 ;  /* 0x000000b000c57308 */ /* 0x000e220000000000 */
[----:B------:R-:W-:Y:S01]  /*3820*/  FMUL.RZ R172, R166, 0.15915493667125701904 ;  /* 0x3e22f983a6ac7820 */ /* 0x000fe2000040c000 */
[----:B---3--:R1:W-:Y:S06]  /*3830*/  STS [R112], R7 ;  /* 0x0000000770007388 */ /* 0x0083ec0000000800 */
[----:B------:R-:W2:Y:S01]  /*3840*/  MUFU.SIN R199, R178 ;  /* 0x000000b200c77308 */ /* 0x000ea20000000400 */
[----:B------:R-:W-:Y:S04]  /*3850*/  STS [R110+0x80], R35 ;  /* 0x000080236e007388 */ /* 0x000fe80000000800 */
[----:B----4-:R-:W-:Y:S03]  /*3860*/  STS [R108+0x100], R37 ;  /* 0x000100256c007388 */ /* 0x010fe60000000800 */
[----:B------:R-:W0:Y:S01]  /*3870*/  MUFU.EX2 R2, R2 ;  /* 0x0000000200027308 */ /* 0x000e220000000800 */
[----:B-----5:R-:W-:Y:S03]  /*3880*/  STS [R106+0x180], R169 ;  /* 0x000180a96a007388 */ /* 0x020fe60000000800 */
[----:B------:R-:W3:Y:S01]  /*3890*/  MUFU.EX2 R170, R170 ;  /* 0x000000aa00aa7308 */ /* 0x000ee20000000800 */
[----:B------:R-:W-:Y:S04]  /*38a0*/  STS [R104+0x200], R171 ;  /* 0x000200ab68007388 */ /* 0x000fe80000000800 */
[----:B------:R-:W-:Y:S01]  /*38b0*/  STS [R102+0x280], R173 ;  /* 0x000280ad66007388 */ /* 0x000fe20000000800 */
[----:B------:R-:W-:Y:S03]  /*38c0*/  MUFU.SIN R185, R172 ;  /* 0x000000ac00b97308 */ /* 0x000fe60000000400 */
[----:B------:R-:W-:Y:S01]  /*38d0*/  STS [R100+0x300], R175 ;  /* 0x000300af64007388 */ /* 0x000fe20000000800 */
[----:B------:R-:W-:-:S03]  /*38e0*/  FMUL.RZ R174, R168, 0.15915493667125701904 ;  /* 0x3e22f983a8ae7820 */ /* 0x000fc6000040c000 */
[----:B------:R-:W-:Y:S01]  /*38f0*/  STS [R98+0x380], R177 ;  /* 0x000380b162007388 */ /* 0x000fe20000000800 */
[----:B------:R4:W-:Y:S03]  /*3900*/  MUFU.COS R187, R172 ;  /* 0x000000ac00bb7308 */ /* 0x0009e60000000000 */
[----:B------:R-:W-:Y:S04]  /*3910*/  STS [R53+0x400], R6 ;  /* 0x0004000635007388 */ /* 0x000fe80000000800 */
[----:B------:R2:W-:Y:S01]  /*3920*/  STS [R52+0x480], R179 ;  /* 0x000480b334007388 */ /* 0x0005e20000000800 */
[----:B----4-:R-:W-:-:S03]  /*3930*/  FMUL.FTZ R172, R84, R31 ;  /* 0x0000001f54ac7220 */ /* 0x010fc60000410000 */
[----:B------:R-:W-:Y:S01]  /*3940*/  STS [R51+0x500], R34 ;  /* 0x0005002233007388 */ /* 0x000fe20000000800 */
[----:B------:R-:W4:Y:S03]  /*3950*/  MUFU.SIN R195, R176 ;  /* 0x000000b000c37308 */ /* 0x000f260000000400 */
[----:B------:R4:W-:Y:S04]  /*3960*/  STS [R50+0x580], R181 ;  /* 0x000580b532007388 */ /* 0x0009e80000000800 */
[----:B------:R5:W-:Y:S01]  /*3970*/  STS [R49+0x600], R36 ;  /* 0x0006002431007388 */ /* 0x000be20000000800 */
[----:B------:R-:W-:Y:S03]  /*3980*/  MUFU.SIN R183, R174 ;  /* 0x000000ae00b77308 */ /* 0x000fe60000000400 */
[----:B------:R5:W-:Y:S01]  /*3990*/  STS [R48+0x680], R189 ;  /* 0x000680bd30007388 */ /* 0x000be20000000800 */
[----:B-1----:R-:W-:-:S03]  /*39a0*/  FMUL.FTZ R7, R84, R3 ;  /* 0x0000000354077220 */ /* 0x002fc60000410000 */
[----:B------:R-:W-:Y:S01]  /*39b0*/  STS [R47+0x700], R162 ;  /* 0x000700a22f007388 */ /* 0x000fe20000000800 */
[----:B------:R1:W-:Y:S01]  /*39c0*/  MUFU.COS R193, R174 ;  /* 0x000000ae00c17308 */ /* 0x0003e20000000000 */
[----:B0-----:R-:W-:Y:S02]  /*39d0*/  FMUL.FTZ R182, R2, R197 ;  /* 0x000000c502b67220 */ /* 0x001fe40000410000 */
[----:B------:R-:W-:Y:S01]  /*39e0*/  STS [R46+0x780], R191 ;  /* 0x000780bf2e007388 */ /* 0x000fe20000000800 */
[----:B------:R-:W-:Y:S01]  /*39f0*/  NOP ;  /* 0x0000000000007918 */ /* 0x000fe20000000000 */
[----:B-1----:R-:W-:Y:S01]  /*3a00*/  FMUL.RZ R174, R172, 0.15915493667125701904 ;  /* 0x3e22f983acae7820 */ /* 0x002fe2000040c000 */
[C---:B---3--:R-:W-:Y:S01]  /*3a10*/  FMUL.FTZ R180, R170.reuse, R201 ;  /* 0x000000c9aab47220 */ /* 0x048fe20000410000 */
[----:B------:R-:W0:Y:S02]  /*3a20*/  LDS R215, [R61+0x4] ;  /* 0x000004003dd77984 */ /* 0x000e240000000800 */
[----:B------:R-:W-:Y:S02]  /*3a30*/  MUFU.SIN R172, R174 ;  /* 0x000000ae00ac7308 */ /* 0x000fe40000000400 */
[----:B------:R-:W1:Y:S01]  /*3a40*/  LDS R206, [R55+0x1c] ;  /* 0x00001c0037ce7984 */ /* 0x000e620000000800 */
[----:B--2---:R-:W-:-:S03]  /*3a50*/  FMUL.FTZ R179, R170, R199 ;  /* 0x000000c7aab37220 */ /* 0x004fc60000410000 */
[----:B------:R-:W2:Y:S02]  /*3a60*/  LDS R213, [R40+0x34] ;  /* 0x0000340028d57984 */ /* 0x000ea40000000800 */
[----:B------:R-:W3:Y:S02]  /*3a70*/  MUFU.COS R178, R174 ;  /* 0x000000ae00b27308 */ /* 0x000ee40000000000 */
[----:B------:R-:W2:Y:S04]  /*3a80*/  LDS R217, [R59+0xc] ;  /* 0x00000c003bd97984 */ /* 0x000ea80000000800 */
[----:B------:R-:W2:Y:S04]  /*3a90*/  LDS R197, [R57+0x14] ;  /* 0x0000140039c57984 */ /* 0x000ea80000000800 */
[----:B------:R-:W2:Y:S04]  /*3aa0*/  LDS R201, [R44+0x24] ;  /* 0x000024002cc97984 */ /* 0x000ea80000000800 */
[----:B------:R-:W2:Y:S04]  /*3ab0*/  LDS R203, [R42+0x2c] ;  /* 0x00002c002acb7984 */ /* 0x000ea80000000800 */
[----:B------:R-:W2:Y:S01]  /*3ac0*/  LDS R176, [R38+0x3c] ;  /* 0x00003c0026b07984 */ /* 0x000ea20000000800 */
[----:B------:R-:W3:Y:S03]  /*3ad0*/  MUFU.EX2 R7, R7 ;  /* 0x0000000700077308 */ /* 0x000ee60000000800 */
[----:B------:R-:W2:Y:S04]  /*3ae0*/  LDS R219, [R54] ;  /* 0x0000000036db7984 */ /* 0x000ea80000000800 */
[----:B------:R-:W2:Y:S04]  /*3af0*/  LDS R199, [R56+0x18] ;  /* 0x0000180038c77984 */ /* 0x000ea80000000800 */
[----:B------:R-:W2:Y:S04]  /*3b00*/  LDS R214, [R41+0x30] ;  /* 0x0000300029d67984 */ /* 0x000ea80000000800 */
[----:B------:R-:W2:Y:S04]  /*3b10*/  LDS R221, [R60+0x8] ;  /* 0x000008003cdd7984 */ /* 0x000ea80000000800 */
[----:B------:R-:W2:Y:S04]  /*3b20*/  LDS R204, [R58+0x10] ;  /* 0x000010003acc7984 */ /* 0x000ea80000000800 */
[----:B------:R-:W2:Y:S04]  /*3b30*/  LDS R205, [R45+0x20] ;  /* 0x000020002dcd7984 */ /* 0x000ea80000000800 */
[----:B------:R-:W2:Y:S04]  /*3b40*/  LDS R210, [R43+0x28] ;  /* 0x000028002bd27984 */ /* 0x000ea80000000800 */
[----:B------:R-:W2:Y:S01]  /*3b50*/  LDS R175, [R39+0x38] ;  /* 0x0000380027af7984 */ /* 0x000ea20000000800 */
[----:B----4-:R-:W-:Y:S01]  /*3b60*/  FMUL.FTZ R181, R2, R195 ;  /* 0x000000c302b57220 */ /* 0x010fe20000410000 */
[-C--:B------:R-:W-:Y:S01]  /*3b70*/  FMUL.FTZ R34, R82, R31.reuse ;  /* 0x0000001f52227220 */ /* 0x080fe20000410000 */
[----:B------:R-:W-:Y:S01]  /*3b80*/  FMUL.FTZ R2, R80, R31 ;  /* 0x0000001f50027220 */ /* 0x000fe20000410000 */
[-C--:B------:R-:W-:Y:S01]  /*3b90*/  FMUL.FTZ R168, R90, R3.reuse ;  /* 0x000000035aa87220 */ /* 0x080fe20000410000 */
[C---:B---3--:R-:W-:Y:S01]  /*3ba0*/  FMUL.FTZ R178, R7.reuse, R178 ;  /* 0x000000b207b27220 */ /* 0x048fe20000410000 */
[----:B-----5:R-:W-:Y:S01]  /*3bb0*/  FMUL.RZ R36, R34, 0.15915493667125701904 ;  /* 0x3e22f98322247820 */ /* 0x020fe2000040c000 */
[----:B------:R-:W-:Y:S01]  /*3bc0*/  FMUL.RZ R37, R2, 0.15915493667125701904 ;  /* 0x3e22f98302257820 */ /* 0x000fe2000040c000 */
[----:B------:R-:W-:Y:S01]  /*3bd0*/  FMUL.FTZ R177, R7, R172 ;  /* 0x000000ac07b17220 */ /* 0x000fe20000410000 */
[-C--:B------:R-:W-:Y:S01]  /*3be0*/  FMUL.FTZ R166, R92, R3.reuse ;  /* 0x000000035ca67220 */ /* 0x080fe20000410000 */
[-C--:B------:R-:W-:Y:S01]  /*3bf0*/  FMUL.FTZ R6, R82, R3.reuse ;  /* 0x0000000352067220 */ /* 0x080fe20000410000 */
[----:B------:R-:W-:Y:S01]  /*3c00*/  FMUL.FTZ R7, R80, R3 ;  /* 0x0000000350077220 */ /* 0x000fe20000410000 */
[----:B------:R-:W-:Y:S01]  /*3c10*/  MUFU.SIN R189, R36 ;  /* 0x0000002400bd7308 */ /* 0x000fe20000000400 */
[----:B------:R-:W-:-:S07]  /*3c20*/  SHF.L.U32 R2, R115, 0x8, RZ ;  /* 0x0000000873027819 */ /* 0x000fce00000006ff */
[----:B------:R-:W3:Y:S01]  /*3c30*/  MUFU.COS R35, R36 ;  /* 0x0000002400237308 */ /* 0x000ee20000000000 */
[----:B------:R-:W-:-:S07]  /*3c40*/  LOP3.LUT R2, R2, 0x100, RZ, 0xc0, !PT ;  /* 0x0000010002027812 */ /* 0x000fce00078ec0ff */
[----:B------:R-:W-:Y:S08]  /*3c50*/  MUFU.SIN R34, R37 ;  /* 0x0000002500227308 */ /* 0x000ff00000000400 */
[----:B------:R-:W4:Y:S01]  /*3c60*/  MUFU.COS R194, R37 ;  /* 0x0000002500c27308 */ /* 0x000f220000000000 */
[----:B------:R-:W-:-:S07]  /*3c70*/  IADD3 R3, PT, PT, R2, UR4, RZ ;  /* 0x0000000402037c10 */ /* 0x000fce000fffe0ff */
[----:B------:R-:W5:Y:S04]  /*3c80*/  MUFU.EX2 R168, R168 ;  /* 0x000000a800a87308 */ /* 0x000f680000000800 */
[----:B------:R-:W0:Y:S04]  /*3c90*/  MUFU.EX2 R166, R166 ;  /* 0x000000a600a67308 */ /* 0x000e280000000800 */
[----:B------:R-:W3:Y:S04]  /*3ca0*/  MUFU.EX2 R6, R6 ;  /* 0x0000000600067308 */ /* 0x000ee80000000800 */
[----:B------:R-:W4:Y:S01]  /*3cb0*/  MUFU.EX2 R7, R7 ;  /* 0x0000000700077308 */ /* 0x000f220000000800 */
[----:B------:R-:W-:Y:S01]  /*3cc0*/  SEL R3, R3, R144, !P0 ;  /* 0x0000009003037207 */ /* 0x000fe20004000000 */
[C---:B------:R-:W-:Y:S01]  /*3cd0*/  FMUL.FTZ R4, R5.reuse, R4 ;  /* 0x0000000405047220 */ /* 0x040fe20000410000 */
[----:B-----5:R-:W-:Y:S01]  /*3ce0*/  FMUL.FTZ R184, R168, R193 ;  /* 0x000000c1a8b87220 */ /* 0x020fe20000410000 */
[----:B------:R-:W-:Y:S01]  /*3cf0*/  FMUL.FTZ R5, R5, R164 ;  /* 0x000000a405057220 */ /* 0x000fe20000410000 */
[----:B------:R-:W-:Y:S01]  /*3d00*/  LEA R3, R3, UR6, 0x3 ;  /* 0x0000000603037c11 */ /* 0x000fe2000f8e18ff */
[C---:B0-----:R-:W-:Y:S01]  /*3d10*/  FMUL.FTZ R187, R166.reuse, R187 ;  /* 0x000000bba6bb7220 */ /* 0x041fe20000410000 */
[----:B------:R-:W-:Y:S01]  /*3d20*/  FMUL.FTZ R185, R166, R185 ;  /* 0x000000b9a6b97220 */ /* 0x000fe20000410000 */
[----:B------:R-:W-:Y:S01]  /*3d30*/  FMUL.FTZ R183, R168, R183 ;  /* 0x000000b7a8b77220 */ /* 0x000fe20000410000 */
[----:B------:R-:W-:Y:S01]  /*3d40*/  FMUL.FTZ R2, R32, R215 ;  /* 0x000000d720027220 */ /* 0x000fe20000410000 */
[C---:B---3--:R-:W-:Y:S01]  /*3d50*/  FMUL.FTZ R190, R6.reuse, R35 ;  /* 0x0000002306be7220 */ /* 0x048fe20000410000 */
[----:B------:R-:W-:Y:S01]  /*3d60*/  FMUL.FTZ R189, R6, R189 ;  /* 0x000000bd06bd7220 */ /* 0x000fe20000410000 */
[-C--:B-1----:R-:W-:Y:S01]  /*3d70*/  FMUL.FTZ R162, R33, R206.reuse ;  /* 0x000000ce21a27220 */ /* 0x082fe20000410000 */
[C---:B------:R-:W-:Y:S01]  /*3d80*/  FMUL.FTZ R164, R32.reuse, R206 ;  /* 0x000000ce20a47220 */ /* 0x040fe20000410000 */
[C---:B----4-:R-:W-:Y:S01]  /*3d90*/  FMUL.FTZ R194, R7.reuse, R194 ;  /* 0x000000c207c27220 */ /* 0x050fe20000410000 */
[----:B------:R-:W-:Y:S01]  /*3da0*/  FMUL.FTZ R193, R7, R34 ;  /* 0x0000002207c17220 */ /* 0x000fe20000410000 */
[C---:B--2---:R-:W-:Y:S01]  /*3db0*/  FMUL.FTZ R172, R32.reuse, R213 ;  /* 0x000000d520ac7220 */ /* 0x044fe20000410000 */
        /* <DEDUP_REMOVED lines=10> */
[CC--:B------:R-:W-:Y:S01]  /*3e60*/  FMUL.FTZ R174, R33.reuse, R176.reuse ;  /* 0x000000b021ae7220 */ /* 0x0c0fe20000410000 */
[C---:B------:R-:W-:Y:S01]  /*3e70*/  FMUL.FTZ R192, R32.reuse, R176 ;  /* 0x000000b020c07220 */ /* 0x040fe20000410000 */
[----:B------:R0:W-:Y:S01]  /*3e80*/  STS.64 [R3+0x14d0], R4 ;  /* 0x0014d00403007388 */ /* 0x0001e20000000a00 */
[C---:B------:R-:W-:Y:S01]  /*3e90*/  FFMA.FTZ R173, R33.reuse, R219, R2 ;  /* 0x000000db21ad7223 */ /* 0x040fe20000010002 */
[CC--:B------:R-:W-:Y:S01]  /*3ea0*/  FFMA.FTZ R162, R32.reuse, R199.reuse, -R162 ;  /* 0x000000c720a27223 */ /* 0x0c0fe200000108a2 */
[C---:B------:R-:W-:Y:S01]  /*3eb0*/  FFMA.FTZ R164, R33.reuse, R199, R164 ;  /* 0x000000c721a47223 */ /* 0x040fe200000100a4 */
[C---:B------:R-:W-:Y:S01]  /*3ec0*/  FFMA.FTZ R195, R33.reuse, R214, R172 ;  /* 0x000000d621c37223 */ /* 0x040fe200000100ac */
[C---:B------:R-:W-:Y:S01]  /*3ed0*/  FFMA.FTZ R7, R32.reuse, R219, -R7 ;  /* 0x000000db20077223 */ /* 0x040fe20000010807 */
[CC--:B------:R-:W-:Y:S01]  /*3ee0*/  FFMA.FTZ R6, R32.reuse, R221.reuse, -R6 ;  /* 0x000000dd20067223 */ /* 0x0c0fe20000010806 */
[C---:B------:R-:W-:Y:S01]  /*3ef0*/  FFMA.FTZ R34, R33.reuse, R221, R34 ;  /* 0x000000dd21227223 */ /* 0x040fe20000010022 */
[CC--:B------:R-:W-:Y:S01]  /*3f00*/  FFMA.FTZ R35, R32.reuse, R204.reuse, -R35 ;  /* 0x000000cc20237223 */ /* 0x0c0fe20000010823 */
[C---:B------:R-:W-:Y:S01]  /*3f10*/  FFMA.FTZ R169, R33.reuse, R204, R36 ;  /* 0x000000cc21a97223 */ /* 0x040fe20000010024 */
[CC--:B------:R-:W-:Y:S01]  /*3f20*/  FFMA.FTZ R37, R33.reuse, R205.reuse, R168 ;  /* 0x000000cd21257223 */ /* 0x0c0fe200000100a8 */
[CC--:B------:R-:W-:Y:S01]  /*3f30*/  FFMA.FTZ R188, R32.reuse, R210.reuse, -R171 ;  /* 0x000000d220bc7223 */ /* 0x0c0fe200000108ab */
[C---:B0-----:R-:W-:Y:S01]  /*3f40*/  FFMA.FTZ R3, R32.reuse, R205, -R166 ;  /* 0x000000cd20037223 */ /* 0x041fe200000108a6 */
[C---:B------:R-:W-:Y:S01]  /*3f50*/  FFMA.FTZ R186, R33.reuse, R210, R170 ;  /* 0x000000d221ba7223 */ /* 0x040fe200000100aa */
[C---:B------:R-:W-:Y:S01]  /*3f60*/  FFMA.FTZ R191, R32.reuse, R214, -R191 ;  /* 0x000000d620bf7223 */ /* 0x040fe200000108bf */
[-C--:B------:R-:W-:Y:S01]  /*3f70*/  FFMA.FTZ R212, R32, R175.reuse, -R174 ;  /* 0x000000af20d47223 */ /* 0x080fe200000108ae */
[----:B------:R-:W-:Y:S01]  /*3f80*/  FFMA.FTZ R2, R33, R175, R192 ;  /* 0x000000af21027223 */ /* 0x000fe200000100c0 */
[C---:B------:R-:W-:Y:S01]  /*3f90*/  FMUL.FTZ R168, R69.reuse, R162 ;  /* 0x000000a245a87220 */ /* 0x040fe20000410000 */
[----:B------:R-:W-:Y:S01]  /*3fa0*/  FMUL.FTZ R166, R69, -R164 ;  /* 0x800000a445a67220 */ /* 0x000fe20000410000 */
        /* <DEDUP_REMOVED lines=26> */
.L_x_15554:
[----:B------:R0:W1:Y:S02]  /*4150*/  LDS.64 R34, [R211+UR5+0x24d8] ;  /* 0x0024d805d3227984 */ /* 0x0000640008000a00 */
.L_x_15555:
[----:B------:R-:W-:Y:S05]  /*4160*/  BSYNC.RECONVERGENT B0 ;  /* 0x0000000000007941 */ /* 0x000fea0003800200 */
.L_x_15553:
        /* <DEDUP_REMOVED lines=13> */
[----:B------:R-:W-:Y:S01]  /*4240*/  ISETP.GT.U32.AND P3, PT, R209, 0x17, PT ;  /* 0x00000017d100780c */ /* 0x000fe20003f64070 */
[----:B------:R-:W-:Y:S01]  /*4250*/  FFMA.FTZ R2, RZ, R187, R2 ;  /* 0x000000bbff027223 */ /* 0x000fe20000010002 */
[----:B------:R-:W-:Y:S01]  /*4260*/  FFMA.FTZ R196, R109, R92, R196 ;  /* 0x0000005c6dc47223 */ /* 0x000fe200000100c4 */
[----:B------:R-:W-:-:S02]  /*4270*/  ISETP.GT.U32.AND P4, PT, R209, 0xf, PT ;  /* 0x0000000fd100780c */ /* 0x000fc40003f84070 */
[----:B------:R-:W-:Y:S01]  /*4280*/  FADD.FTZ R2, RZ, R2 ;  /* 0x00000002ff027221 */ /* 0x000fe20000010000 */
[----:B------:R-:W-:-:S03]  /*4290*/  FMUL.FTZ R223, R183, R196 ;  /* 0x000000c4b7df7220 */ /* 0x000fc60000410000 */
[-C--:B------:R-:W-:Y:S01]  /*42a0*/  FMUL.FTZ R3, R183, R2.reuse ;  /* 0x00000002b7037220 */ /* 0x080fe20000410000 */
[----:B------:R-:W-:Y:S01]  /*42b0*/  FFMA.FTZ R223, R184, R2, R223 ;  /* 0x00000002b8df7223 */ /* 0x000fe200000100df */
[----:B------:R-:W-:Y:S02]  /*42c0*/  FMUL.FTZ R2, R4, R185 ;  /* 0x000000b904027220 */ /* 0x000fe40000410000 */
[----:B------:R-:W-:Y:S01]  /*42d0*/  FFMA.FTZ R196, R184, R196, -R3 ;  /* 0x000000c4b8c47223 */ /* 0x000fe20000010803 */
[----:B------:R-:W-:Y:S01]  /*42e0*/  FADD.FTZ R223, RZ, R223 ;  /* 0x000000dfffdf7221 */ /* 0x000fe20000010000 */
[----:B------:R-:W-:Y:S02]  /*42f0*/  FFMA.FTZ R2, R5, R187, R2 ;  /* 0x000000bb05027223 */ /* 0x000fe40000010002 */
        /* <DEDUP_REMOVED lines=11> */
[----:B------:R-:W-:Y:S01]  /*43b0*/  FMUL.FTZ R3, R5, R185 ;  /* 0x000000b905037220 */ /* 0x000fe20000410000 */
[----:B------:R-:W-:Y:S01]  /*43c0*/  FADD.FTZ R198, RZ, R36 ;  /* 0x00000024ffc67221 */ /* 0x000fe20000010000 */
[----:B------:R-:W-:Y:S01]  /*43d0*/  FMUL.FTZ R36, R183, R2 ;  /* 0x00000002b7247220 */ /* 0x000fe20000410000 */
[----:B------:R-:W-:Y:S01]  /*43e0*/  FFMA.FTZ R196, R103, R86, R196 ;  /* 0x0000005667c47223 */ /* 0x000fe200000100c4 */
[----:B------:R-:W-:Y:S01]  /*43f0*/  FFMA.FTZ R3, R4, R187, -R3 ;  /* 0x000000bb04037223 */ /* 0x000fe20000010803 */
[C---:B------:R-:W-:Y:S02]  /*4400*/  FMUL.FTZ R223, R177.reuse, R198 ;  /* 0x000000c6b1df7220 */ /* 0x040fe40000410000 */
[-C--:B------:R-:W-:Y:S01]  /*4410*/  FMUL.FTZ R225, R177, R196.reuse ;  /* 0x000000c4b1e17220 */ /* 0x080fe20000410000 */
[-C--:B------:R-:W-:Y:S01]  /*4420*/  FMUL.FTZ R37, R183, R3.reuse ;  /* 0x00000003b7257220 */ /* 0x080fe20000410000 */
[----:B------:R-:W-:Y:S01]  /*4430*/  FFMA.FTZ R36, R184, R3, -R36 ;  /* 0x00000003b8247223 */ /* 0x000fe20000010824 */
[C---:B------:R-:W-:Y:S01]  /*4440*/  FFMA.FTZ R196, R178.reuse, R196, -R223 ;  /* 0x000000c4b2c47223 */ /* 0x040fe200000108df */
[----:B------:R-:W-:Y:S01]  /*4450*/  FFMA.FTZ R225, R178, R198, R225 ;  /* 0x000000c6b2e17223 */ /* 0x000fe200000100e1 */
[----:B------:R-:W-:Y:S01]  /*4460*/  FFMA.FTZ R37, R184, R2, R37 ;  /* 0x00000002b8257223 */ /* 0x000fe20000010025 */
        /* <DEDUP_REMOVED lines=18> */
[----:B------:R-:W-:Y:S01]  /*4590*/  FMUL.FTZ R225, R193, R196 ;  /* 0x000000c4c1e17220 */ /* 0x000fe20000410000 */
[-C--:B------:R-:W-:Y:S01]  /*45a0*/  FMUL.FTZ R3, R177, R37.reuse ;  /* 0x00000025b1037220 */ /* 0x080fe20000410000 */
[----:B------:R-:W-:-:S02]  /*45b0*/  FFMA.FTZ R2, R178, R37, R2 ;  /* 0x00000025b2027223 */ /* 0x000fc40000010002 */
[C---:B------:R-:W-:Y:S01]  /*45c0*/  FFMA.FTZ R225, R194.reuse, R198, R225 ;  /* 0x000000c6c2e17223 */ /* 0x040fe200000100e1 */
[----:B------:R-:W-:Y:S01]  /*45d0*/  FFMA.FTZ R198, R194, R196, -R223 ;  /* 0x000000c4c2c67223 */ /* 0x000fe200000108df */
[----:B------:R-:W-:Y:S01]  /*45e0*/  FFMA.FTZ R3, R178, R36, -R3 ;  /* 0x00000024b2037223 */ /* 0x000fe20000010803 */
[----:B------:R-:W-:Y:S01]  /*45f0*/  FMUL.FTZ R37, R189, R2 ;  /* 0x00000002bd257220 */ /* 0x000fe20000410000 */
[----:B------:R-:W-:Y:S01]  /*4600*/  FADD.FTZ R196, RZ, R225 ;  /* 0x000000e1ffc47221 */ /* 0x000fe20000010000 */
[----:B------:R-:W-:Y:S01]  /*4610*/  FFMA.FTZ R198, R97, R80, R198 ;  /* 0x0000005061c67223 */ /* 0x000fe200000100c6 */
[-C--:B------:R-:W-:Y:S01]  /*4620*/  FMUL.FTZ R223, R189, R3.reuse ;  /* 0x00000003bddf7220 */ /* 0x080fe20000410000 */
[----:B------:R-:W-:Y:S01]  /*4630*/  FFMA.FTZ R37, R190, R3, -R37 ;  /* 0x00000003be257223 */ /* 0x000fe20000010825 */
[----:B------:R-:W-:Y:S01]  /*4640*/  IADD3 R36, P2, PT, R64, R159, RZ ;  /* 0x0000009f40247210 */ /* 0x000fe20007f5e0ff */
[----:B------:R-:W2:Y:S01]  /*4650*/  SHFL.UP PT, R227, R196, 0x1, RZ ;  /* 0x04200000c4e37989 */ /* 0x000ea200000e00ff */
[----:B------:R-:W-:Y:S01]  /*4660*/  FFMA.FTZ R223, R190, R2, R223 ;  /* 0x00000002bedf7223 */ /* 0x000fe200000100df */
[C---:B------:R-:W-:Y:S01]  /*4670*/  FMUL.FTZ R3, R193.reuse, R37 ;  /* 0x00000025c1037220 */ /* 0x040fe20000410000 */
[C---:B-1-3--:R-:W-:Y:S01]  /*4680*/  FMUL.FTZ R2, R194.reuse, R35 ;  /* 0x00000023c2027220 */ /* 0x04afe20000410000 */
[----:B------:R-:W1:Y:S01]  /*4690*/  SHFL.UP PT, R225, R198, 0x1, RZ ;  /* 0x04200000c6e17989 */ /* 0x000e6200000e00ff */
[CC--:B------:R-:W-:Y:S01]  /*46a0*/  FMUL.FTZ R208, R193.reuse, R223.reuse ;  /* 0x000000dfc1d07220 */ /* 0x0c0fe20000410000 */
[----:B------:R-:W-:Y:S01]  /*46b0*/  FFMA.FTZ R202, R194, R223, R3 ;  /* 0x000000dfc2ca7223 */ /* 0x000fe20000010003 */
[----:B------:R-:W-:-:S02]  /*46c0*/  FFMA.FTZ R2, -R193, R34, -R2 ;  /* 0x00000022c1027223 */ /* 0x000fc40000010902 */
[----:B------:R-:W-:Y:S02]  /*46d0*/  FFMA.FTZ R208, R194, R37, -R208 ;  /* 0x00000025c2d07223 */ /* 0x000fe400000108d0 */
[----:B------:R-:W3:Y:S01]  /*46e0*/  SHFL.UP PT, R37, R202, 0x1, RZ ;  /* 0x04200000ca257989 */ /* 0x000ee200000e00ff */
[----:B------:R-:W-:-:S03]  /*46f0*/  FMUL.FTZ R229, R189, R2 ;  /* 0x00000002bde57220 */ /* 0x000fc60000410000 */
[----:B------:R-:W5:Y:S01]  /*4700*/  SHFL.UP PT, R3, R208, 0x1, RZ ;  /* 0x04200000d0037989 */ /* 0x000f6200000e00ff */
[-C--:B--2---:R-:W-:Y:S01]  /*4710*/  FMUL.FTZ R223, R208, R227.reuse ;  /* 0x000000e3d0df7220 */ /* 0x084fe20000410000 */
[----:B------:R-:W-:-:S03]  /*4720*/  FMUL.FTZ R227, R202, R227 ;  /* 0x000000e3cae37220 */ /* 0x000fc60000410000 */
[-C--:B-1----:R-:W-:Y:S01]  /*4730*/  FFMA.FTZ R223, R202, R225.reuse, R223 ;  /* 0x000000e1cadf7223 */ /* 0x082fe200000100df */
[----:B------:R-:W-:-:S03]  /*4740*/  FFMA.FTZ R227, R208, R225, -R227 ;  /* 0x000000e1d0e37223 */ /* 0x000fc600000108e3 */
[----:B------:R-:W-:Y:S01]  /*4750*/  @P1 FADD.FTZ R196, R196, R223 ;  /* 0x000000dfc4c41221 */ /* 0x000fe20000010000 */
[----:B------:R-:W-:Y:S01]  /*4760*/  @P1 FADD.FTZ R198, R198, R227 ;  /* 0x000000e3c6c61221 */ /* 0x000fe20000010000 */
[-C--:B---3--:R-:W-:Y:S01]  /*4770*/  FMUL.FTZ R223, R208, R37.reuse ;  /* 0x00000025d0df7220 */ /* 0x088fe20000410000 */
[C---:B------:R-:W-:Y:S02]  /*4780*/  FMUL.FTZ R37, R202.reuse, R37 ;  /* 0x00000025ca257220 */ /* 0x040fe40000410000 */
[----:B------:R-:W1:Y:S01]  /*4790*/  SHFL.UP PT, R227, R196, 0x2, RZ ;  /* 0x04400000c4e37989 */ /* 0x000e6200000e00ff */
[-C--:B-----5:R-:W-:Y:S01]  /*47a0*/  @P1 FFMA.FTZ R202, R202, R3.reuse, R223 ;  /* 0x00000003caca1223 */ /* 0x0a0fe200000100df */
[----:B------:R-:W-:Y:S02]  /*47b0*/  @P1 FFMA.FTZ R208, R208, R3, -R37 ;  /* 0x00000003d0d01223 */ /* 0x000fe40000010825 */
[----:B------:R-:W2:Y:S01]  /*47c0*/  SHFL.UP PT, R225, R198, 0x2, RZ ;  /* 0x04400000c6e17989 */ /* 0x000ea200000e00ff */
[----:B------:R-:W-:-:S03]  /*47d0*/  ISETP.GE.AND P1, PT, R113, 0x2, PT ;  /* 0x000000027100780c */ /* 0x000fc60003f26270 */
[----:B------:R-:W3:Y:S04]  /*47e0*/  SHFL.UP PT, R37, R202, 0x2, RZ ;  /* 0x04400000ca257989 */ /* 0x000ee800000e00ff */
[----:B------:R-:W5:Y:S01]  /*47f0*/  SHFL.UP PT, R3, R208, 0x2, RZ ;  /* 0x04400000d0037989 */ /* 0x000f6200000e00ff */
[-C--:B-1----:R-:W-:Y:S01]  /*4800*/  FMUL.FTZ R223, R208, R227.reuse ;  /* 0x000000e3d0df7220 */ /* 0x082fe20000410000 */
[----:B------:R-:W-:-:S03]  /*4810*/  FMUL.FTZ R227, R202, R227 ;  /* 0x000000e3cae37220 */ /* 0x000fc60000410000 */
[-C--:B--2---:R-:W-:Y:S01]  /*4820*/  FFMA.FTZ R223, R202, R225.reuse, R223 ;  /* 0x000000e1cadf7223 */ /* 0x084fe200000100df */
[----:B------:R-:W-:-:S03]  /*4830*/  FFMA.FTZ R227, R208, R225, -R227 ;  /* 0x000000e1d0e37223 */ /* 0x000fc600000108e3 */
[----:B------:R-:W-:Y:S01]  /*4840*/  @P1 FADD.FTZ R196, R196, R223 ;  /* 0x000000dfc4c41221 */ /* 0x000fe20000010000 */
[-C--:B---3--:R-:W-:Y:S01]  /*4850*/  FMUL.FTZ R223, R208, R37.reuse ;  /* 0x00000025d0df7220 */ /* 0x088fe20000410000 */
[----:B------:R-:W-:Y:S01]  /*4860*/  @P1 FADD.FTZ R198, R198, R227 ;  /* 0x000000e3c6c61221 */ /* 0x000fe20000010000 */
[C---:B------:R-:W-:Y:S02]  /*4870*/  FMUL.FTZ R37, R202.reuse, R37 ;  /* 0x00000025ca257220 */ /* 0x040fe40000410000 */
[----:B------:R-:W1:Y:S01]  /*4880*/  SHFL.UP PT, R225, R196, 0x4, RZ ;  /* 0x04800000c4e17989 */ /* 0x000e6200000e00ff */
[-C--:B-----5:R-:W-:Y:S01]  /*4890*/  @P1 FFMA.FTZ R202, R202, R3.reuse, R223 ;  /* 0x00000003caca1223 */ /* 0x0a0fe200000100df */
[----:B------:R-:W-:Y:S01]  /*48a0*/  @P1 FFMA.FTZ R208, R208, R3, -R37 ;  /* 0x00000003d0d01223 */ /* 0x000fe20000010825 */
[----:B------:R-:W-:Y:S01]  /*48b0*/  ISETP.GE.AND P1, PT, R113, 0x4, PT ;  /* 0x000000047100780c */ /* 0x000fe20003f26270 */
[----:B------:R-:W2:Y:S04]  /*48c0*/  SHFL.UP PT, R223, R198, 0x4, RZ ;  /* 0x04800000c6df7989 */ /* 0x000ea800000e00ff */
[----:B------:R-:W3:Y:S04]  /*48d0*/  SHFL.UP PT, R37, R202, 0x4, RZ ;  /* 0x04800000ca257989 */ /* 0x000ee800000e00ff */
[----:B------:R-:W5:Y:S01]  /*48e0*/  SHFL.UP PT, R3, R208, 0x4, RZ ;  /* 0x04800000d0037989 */ /* 0x000f6200000e00ff */
[-C--:B-1----:R-:W-:Y:S01]  /*48f0*/  FMUL.FTZ R227, R208, R225.reuse ;  /* 0x000000e1d0e37220 */ /* 0x082fe20000410000 */
[----:B------:R-:W-:-:S03]  /*4900*/  FMUL.FTZ R225, R202, R225 ;  /* 0x000000e1cae17220 */ /* 0x000fc60000410000 */
[-C--:B--2---:R-:W-:Y:S01]  /*4910*/  FFMA.FTZ R227, R202, R223.reuse, R227 ;  /* 0x000000dfcae37223 */ /* 0x084fe200000100e3 */
[C---:B------:R-:W-:Y:S01]  /*4920*/  FFMA.FTZ R225, R208.reuse, R223, -R225 ;  /* 0x000000dfd0e17223 */ /* 0x040fe200000108e1 */
[-C--:B---3--:R-:W-:Y:S02]  /*4930*/  FMUL.FTZ R223, R208, R37.reuse ;  /* 0x00000025d0df7220 */ /* 0x088fe40000410000 */
[----:B------:R-:W-:Y:S01]  /*4940*/  @P1 FADD.FTZ R196, R196, R227 ;  /* 0x000000e3c4c41221 */ /* 0x000fe20000010000 */
[----:B------:R-:W-:Y:S01]  /*4950*/  FMUL.FTZ R37, R202, R37 ;  /* 0x00000025ca257220 */ /* 0x000fe20000410000 */
[----:B------:R-:W-:Y:S01]  /*4960*/  @P1 FADD.FTZ R198, R198, R225 ;  /* 0x000000e1c6c61221 */ /* 0x000fe20000010000 */
[----:B-----5:R-:W-:Y:S01]  /*4970*/  @P1 FFMA.FTZ R202, R202, R3, R223 ;  /* 0x00000003caca1223 */ /* 0x020fe200000100df */
[----:B------:R-:W-:Y:S01]  /*4980*/  FMUL.FTZ R227, R193, R35 ;  /* 0x00000023c1e37220 */ /* 0x000fe20000410000 */
[----:B------:R-:W1:Y:S01]  /*4990*/  SHFL.UP PT, R225, R196, 0x8, RZ ;  /* 0x05000000c4e17989 */ /* 0x000e6200000e00ff */
[----:B------:R-:W-:Y:S01]  /*49a0*/  @P1 FFMA.FTZ R208, R208, R3, -R37 ;  /* 0x00000003d0d01223 */ /* 0x000fe20000010825 */
[----:B------:R-:W-:Y:S01]  /*49b0*/  ISETP.GE.AND P1, PT, R113, 0x8, PT ;  /* 0x000000087100780c */ /* 0x000fe20003f26270 */
[----:B------:R-:W-:Y:S01]  /*49c0*/  FFMA.FTZ R227, R194, R34, -R227 ;  /* 0x00000022c2e37223 */ /* 0x000fe200000108e3 */
[----:B------:R-:W2:Y:S03]  /*49d0*/  SHFL.UP PT, R37, R202, 0x8, RZ ;  /* 0x05000000ca257989 */ /* 0x000ea600000e00ff */
[-C--:B------:R-:W-:Y:S01]  /*49e0*/  FMUL.FTZ R231, R189, R227.reuse ;  /* 0x000000e3bde77220 */ /* 0x080fe20000410000 */
[----:B------:R-:W3:Y:S01]  /*49f0*/  SHFL.UP PT, R223, R198, 0x8, RZ ;  /* 0x05000000c6df7989 */ /* 0x000ee200000e00ff */
[----:B------:R-:W-:-:S02]  /*4a00*/  FFMA.FTZ R216, R190, R227, R229 ;  /* 0x000000e3bed87223 */ /* 0x000fc400000100e5 */
[----:B------:R-:W-:Y:S01]  /*4a10*/  FFMA.FTZ R218, R190, R2, -R231 ;  /* 0x00000002beda7223 */ /* 0x000fe200000108e7 */
[----:B------:R-:W5:Y:S01]  /*4a20*/  SHFL.UP PT, R3, R208, 0x8, RZ ;  /* 0x05000000d0037989 */ /* 0x000f6200000e00ff */
[----:B------:R-:W-:Y:S01]  /*4a30*/  FMUL.FTZ R231, R193, R212 ;  /* 0x000000d4c1e77220 */ /* 0x000fe20000410000 */
[C---:B------:R-:W-:Y:S01]  /*4a40*/  FMUL.FTZ R235, R177.reuse, R216 ;  /* 0x000000d8b1eb7220 */ /* 0x040fe20000410000 */
[-C--:B------:R-:W-:Y:S02]  /*4a50*/  FMUL.FTZ R233, R177, R218.reuse ;  /* 0x000000dab1e97220 */ /* 0x080fe40000410000 */
[----:B------:R-:W-:Y:S01]  /*4a60*/  FFMA.FTZ R231, R194, R195, -R231 ;  /* 0x000000c3c2e77223 */ /* 0x000fe200000108e7 */
[C---:B------:R-:W-:Y:S01]  /*4a70*/  FFMA.FTZ R235, R178.reuse, R218, -R235 ;  /* 0x000000dab2eb7223 */ /* 0x040fe200000108eb */
[----:B------:R-:W-:Y:S02]  /*4a80*/  FFMA.FTZ R233, R178, R216, R233 ;  /* 0x000000d8b2e97223 */ /* 0x000fe400000100e9 */
[----:B------:R-:W-:Y:S01]  /*4a90*/  FADD.FTZ R231, R192, R231 ;  /* 0x000000e7c0e77221 */ /* 0x000fe20000010000 */
[C---:B------:R-:W-:Y:S01]  /*4aa0*/  FMUL.FTZ R239, R179.reuse, R235 ;  /* 0x000000ebb3ef7220 */ /* 0x040fe20000410000 */
[----:B------:R-:W-:Y:S01]  /*4ab0*/  FMUL.FTZ R216, R179, R233 ;  /* 0x000000e9b3d87220 */ /* 0x000fe20000410000 */
[-C--:B-1----:R-:W-:Y:S01]  /*4ac0*/  FMUL.FTZ R229, R208, R225.reuse ;  /* 0x000000e1d0e57220 */ /* 0x082fe20000410000 */
[----:B------:R-:W-:Y:S01]  /*4ad0*/  FMUL.FTZ R227, R202, R225 ;  /* 0x000000e1cae37220 */ /* 0x000fe20000410000 */
[C---:B------:R-:W-:Y:S01]  /*4ae0*/  FFMA.FTZ R239, R180.reuse, R233, R239 ;  /* 0x000000e9b4ef7223 */ /* 0x040fe200000100ef */
[----:B------:R-:W-:Y:S01]  /*4af0*/  FFMA.FTZ R216, R180, R235, -R216 ;  /* 0x000000ebb4d87223 */ /* 0x000fe200000108d8 */
[-C--:B--2---:R-:W-:Y:S01]  /*4b00*/  FMUL.FTZ R225, R202, R37.reuse ;  /* 0x00000025cae17220 */ /* 0x084fe20000410000 */
[----:B------:R-:W-:Y:S01]  /*4b10*/  FMUL.FTZ R37, R208, R37 ;  /* 0x00000025d0257220 */ /* 0x000fe20000410000 */
[-C--:B---3--:R-:W-:Y:S01]  /*4b20*/  FFMA.FTZ R229, R202, R223.reuse, R229 ;  /* 0x000000dfcae57223 */ /* 0x088fe200000100e5 */
[----:B------:R-:W-:Y:S01]  /*4b30*/  FFMA.FTZ R227, R208, R223, -R227 ;  /* 0x000000dfd0e37223 */ /* 0x000fe200000108e3 */
[----:B------:R-:W-:Y:S01]  /*4b40*/  FMUL.FTZ R223, R193, R195 ;  /* 0x000000c3c1df7220 */ /* 0x000fe20000410000 */
[-C--:B-----5:R-:W-:Y:S01]  /*4b50*/  @P1 FFMA.FTZ R202, R202, R3.reuse, R37 ;  /* 0x00000003caca1223 */ /* 0x0a0fe20000010025 */
[----:B------:R-:W-:Y:S01]  /*4b60*/  LEA.HI.X.SX32 R37, R64, RZ, 0x1, P2 ;  /* 0x000000ff40257211 */ /* 0x000fe200010f0eff */
[----:B------:R-:W-:Y:S01]  /*4b70*/  @P1 FADD.FTZ R196, R196, R229 ;  /* 0x000000e5c4c41221 */ /* 0x000fe20000010000 */
[----:B------:R-:W-:Y:S01]  /*4b80*/  FFMA.FTZ R2, R194, R212, R223 ;  /* 0x000000d4c2027223 */ /* 0x000fe200000100df */
[----:B------:R-:W-:Y:S01]  /*4b90*/  @P1 FADD.FTZ R198, R198, R227 ;  /* 0x000000e3c6c61221 */ /* 0x000fe20000010000 */
[----:B------:R-:W-:Y:S01]  /*4ba0*/  @P1 FFMA.FTZ R208, R208, R3, -R225 ;  /* 0x00000003d0d01223 */ /* 0x000fe200000108e1 */
[----:B------:R-:W-:Y:S01]  /*4bb0*/  IMAD.WIDE.U32 R36, R28, UR4, R36 ;  /* 0x000000041c247c25 */ /* 0x000fe2000f8e0024 */
[----:B------:R-:W1:Y:S03]  /*4bc0*/  SHFL.UP PT, R227, R196, 0x10, RZ ;  /* 0x06000000c4e37989 */ /* 0x000e6600000e00ff */
[----:B------:R-:W-:Y:S01]  /*4bd0*/  FADD.FTZ R2, R191, R2 ;  /* 0x00000002bf027221 */ /* 0x000fe20000010000 */
[----:B------:R-:W-:Y:S01]  /*4be0*/  FMUL.FTZ R3, R189, R231 ;  /* 0x000000e7bd037220 */ /* 0x000fe20000410000 */
[----:B------:R-:W-:Y:S01]  /*4bf0*/  IMAD R220, R29, UR4, R37 ;  /* 0x000000041ddc7c24 */ /* 0x000fe2000f8e0225 */
[----:B------:R-:W2:Y:S01]  /*4c00*/  SHFL.UP PT, R223, R202, 0x10, RZ ;  /* 0x06000000cadf7989 */ /* 0x000ea200000e00ff */
[----:B------:R-:W-:Y:S01]  /*4c10*/  ISETP.GT.U32.AND P2, PT, R209, 0x1b, PT ;  /* 0x0000001bd100780c */ /* 0x000fe20003f44070 */
[-C--:B------:R-:W-:Y:S01]  /*4c20*/  FFMA.FTZ R229, R190, R2.reuse, R3 ;  /* 0x00000002bee57223 */ /* 0x080fe20000010003 */
[----:B------:R-:W-:Y:S01]  /*4c30*/  FMUL.FTZ R3, R189, R2 ;  /* 0x00000002bd037220 */ /* 0x000fe20000410000 */
[----:B------:R-:W3:Y:S01]  /*4c40*/  SHFL.UP PT, R225, R198, 0x10, RZ ;  /* 0x06000000c6e17989 */ /* 0x000ee200000e00ff */
[----:B------:R-:W-:Y:S01]  /*4c50*/  LEA R2, P1, R36, R165, 0x2 ;  /* 0x000000a524027211 */ /* 0x000fe200078210ff */
[----:B------:R-:W-:Y:S01]  /*4c60*/  FADD.FTZ R229, R188, R229 ;  /* 0x000000e5bce57221 */ /* 0x000fe20000010000 */
[----:B------:R-:W-:Y:S01]  /*4c70*/  FFMA.FTZ R231, R190, R231, -R3 ;  /* 0x000000e7bee77223 */ /* 0x000fe20000010803 */
[----:B------:R-:W5:Y:S01]  /*4c80*/  SHFL.UP PT, R37, R208, 0x10, RZ ;  /* 0x06000000d0257989 */ /* 0x000f6200000e00ff */
[----:B------:R-:W-:Y:S01]  /*4c90*/  LEA.HI.X R3, R36, R163, R220, 0x2, P1 ;  /* 0x000000a324037211 */ /* 0x000fe200008f14dc */
[----:B------:R-:W-:Y:S01]  /*4ca0*/  FMUL.FTZ R36, R177, R229 ;  /* 0x000000e5b1247220 */ /* 0x000fe20000410000 */
[----:B------:R-:W-:Y:S01]  /*4cb0*/  FADD.FTZ R231, R186, R231 ;  /* 0x000000e7bae77221 */ /* 0x000fe20000010000 */
[----:B------:R-:W-:-:S03]  /*4cc0*/  ISETP.GE.AND P1, PT, R113, 0x10, PT ;  /* 0x000000107100780c */ /* 0x000fc60003f26270 */
[-C--:B------:R-:W-:Y:S01]  /*4cd0*/  FMUL.FTZ R237, R177, R231.reuse ;  /* 0x000000e7b1ed7220 */ /* 0x080fe20000410000 */
[----:B------:R-:W-:-:S03]  /*4ce0*/  FFMA.FTZ R231, R178, R231, -R36 ;  /* 0x000000e7b2e77223 */ /* 0x000fc60000010824 */
[----:B------:R-:W-:Y:S01]  /*4cf0*/  FFMA.FTZ R237, R178, R229, R237 ;  /* 0x000000e5b2ed7223 */ /* 0x000fe200000100ed */
[-C--:B-1----:R-:W-:Y:S01]  /*4d00*/  FMUL.FTZ R229, R202, R227.reuse ;  /* 0x000000e3cae57220 */ /* 0x082fe20000410000 */
[----:B------:R-:W-:Y:S01]  /*4d10*/  FMUL.FTZ R227, R208, R227 ;  /* 0x000000e3d0e37220 */ /* 0x000fe20000410000 */
[----:B------:R-:W-:Y:S01]  /*4d20*/  FADD.FTZ R231, R162, R231 ;  /* 0x000000e7a2e77221 */ /* 0x000fe20000010000 */
[----:B------:R-:W-:Y:S01]  /*4d30*/  FADD.FTZ R237, R164, R237 ;  /* 0x000000eda4ed7221 */ /* 0x000fe20000010000 */
[-C--:B--2---:R-:W-:Y:S01]  /*4d40*/  FMUL.FTZ R36, R202, R223.reuse ;  /* 0x000000dfca247220 */ /* 0x084fe20000410000 */
[C---:B------:R-:W-:Y:S01]  /*4d50*/  FMUL.FTZ R223, R208.reuse, R223 ;  /* 0x000000dfd0df7220 */ /* 0x040fe20000410000 */
[-C--:B---3--:R-:W-:Y:S01]  /*4d60*/  FFMA.FTZ R229, R208, R225.reuse, -R229 ;  /* 0x000000e1d0e57223 */ /* 0x088fe200000108e5 */
[----:B------:R-:W-:Y:S01]  /*4d70*/  FFMA.FTZ R227, R202, R225, R227 ;  /* 0x000000e1cae37223 */ /* 0x000fe200000100e3 */
[-C--:B-----5:R-:W-:Y:S01]  /*4d80*/  @P1 FFMA.FTZ R208, R208, R37.reuse, -R36 ;  /* 0x00000025d0d01223 */ /* 0x0a0fe20000010824 */
[----:B------:R-:W-:Y:S01]  /*4d90*/  @P1 FFMA.FTZ R202, R202, R37, R223 ;  /* 0x00000025caca1223 */ /* 0x000fe200000100df */
[----:B------:R-:W-:Y:S01]  /*4da0*/  @P1 FADD.FTZ R198, R198, R229 ;  /* 0x000000e5c6c61221 */ /* 0x000fe20000010000 */
[----:B------:R-:W-:Y:S01]  /*4db0*/  FMUL.FTZ R37, R179, R237 ;  /* 0x000000edb3257220 */ /* 0x000fe20000410000 */
[----:B------:R-:W-:Y:S01]  /*4dc0*/  @P1 FADD.FTZ R196, R196, R227 ;  /* 0x000000e3c4c41221 */ /* 0x000fe20000010000 */
[----:B------:R-:W-:Y:S01]  /*4dd0*/  FMUL.FTZ R223, R181, R239 ;  /* 0x000000efb5df7220 */ /* 0x000fe20000410000 */
[----:B------:R-:W-:Y:S01]  /*4de0*/  SHFL.UP PT, R208, R208, 0x1, RZ ;  /* 0x04200000d0d07989 */ /* 0x000fe200000e00ff */
[-C--:B------:R-:W-:Y:S01]  /*4df0*/  FFMA.FTZ R37, R180, R231.reuse, -R37 ;  /* 0x000000e7b4257223 */ /* 0x080fe20000010825 */
[----:B------:R-:W-:Y:S01]  /*4e00*/  FMUL.FTZ R231, R179, R231 ;  /* 0x000000e7b3e77220 */ /* 0x000fe20000410000 */
[-C--:B------:R-:W-:Y:S01]  /*4e10*/  FMUL.FTZ R36, R181, R216.reuse ;  /* 0x000000d8b5247220 */ /* 0x080fe20000410000 */
[----:B------:R-:W-:Y:S01]  /*4e20*/  SHFL.UP PT, R202, R202, 0x1, RZ ;  /* 0x04200000caca7989 */ /* 0x000fe200000e00ff */
[----:B------:R-:W-:Y:S01]  /*4e30*/  FFMA.FTZ R223, R182, R216, -R223 ;  /* 0x000000d8b6df7223 */ /* 0x000fe200000108df */
[----:B------:R-:W-:Y:S01]  /*4e40*/  FFMA.FTZ R231, R180, R237, R231 ;  /* 0x000000edb4e77223 */ /* 0x000fe200000100e7 */
[----:B------:R-:W-:Y:S01]  /*4e50*/  FFMA.FTZ R36, R182, R239, R36 ;  /* 0x000000efb6247223 */ /* 0x000fe20000010024 */
[----:B------:R-:W-:Y:S01]  /*4e60*/  SHFL.UP PT, R196, R196, 0x1, RZ ;  /* 0x04200000c4c47989 */ /* 0x000fe200000e00ff */
[C---:B------:R-:W-:Y:S01]  /*4e70*/  FMUL.FTZ R227, R183.reuse, R223 ;  /* 0x000000dfb7e37220 */ /* 0x040fe20000410000 */
[----:B------:R-:W-:Y:S01]  /*4e80*/  FADD.FTZ R231, R168, R231 ;  /* 0x000000e7a8e77221 */ /* 0x000fe20000010000 */
[----:B------:R-:W-:Y:S01]  /*4e90*/  FADD.FTZ R37, R166, R37 ;  /* 0x00000025a6257221 */ /* 0x000fe20000010000 */
[----:B------:R-:W-:Y:S01]  /*4ea0*/  SHFL.UP PT, R198, R198, 0x1, RZ ;  /* 0x04200000c6c67989 */ /* 0x000fe200000e00ff */
[-C--:B------:R-:W-:Y:S01]  /*4eb0*/  FMUL.FTZ R220, R183, R36.reuse ;  /* 0x00000024b7dc7220 */ /* 0x080fe20000410000 */
[C---:B------:R-:W-:Y:S01]  /*4ec0*/  FMUL.FTZ R216, R181.reuse, R231 ;  /* 0x000000e7b5d87220 */ /* 0x040fe20000410000 */
[C---:B------:R-:W-:Y:S01]  /*4ed0*/  FFMA.FTZ R218, R184.reuse, R36, R227 ;  /* 0x00000024b8da7223 */ /* 0x040fe200000100e3 */
[----:B----4-:R-:W1:Y:S01]  /*4ee0*/  SHFL.IDX PT, R7, R7, RZ, 0x1f ;  /* 0x00001fff07077589 */ /* 0x010e6200000e0000 */
[----:B------:R-:W-:Y:S01]  /*4ef0*/  FMUL.FTZ R225, R181, R37 ;  /* 0x00000025b5e17220 */ /* 0x000fe20000410000 */
[----:B------:R-:W-:Y:S01]  /*4f00*/  FFMA.FTZ R220, R184, R223, -R220 ;  /* 0x000000dfb8dc7223 */ /* 0x000fe200000108dc */
[C---:B------:R-:W-:Y:S01]  /*4f10*/  FFMA.FTZ R36, R182.reuse, R37, -R216 ;  /* 0x00000025b6247223 */ /* 0x040fe200000108d8 */
[----:B------:R-:W2:Y:S01]  /*4f20*/  SHFL.IDX PT, R6, R6, RZ, 0x1f ;  /* 0x00001fff06067589 */ /* 0x000ea200000e0000 */
[----:B------:R-:W-:Y:S01]  /*4f30*/  FFMA.FTZ R225, R182, R231, R225 ;  /* 0x000000e7b6e17223 */ /* 0x000fe200000100e1 */
[C---:B------:R-:W-:Y:S01]  /*4f40*/  FMUL.FTZ R216, R185.reuse, R220 ;  /* 0x000000dcb9d87220 */ /* 0x040fe20000410000 */
[-C--:B------:R-:W-:Y:S01]  /*4f50*/  FMUL.FTZ R227, R185, R218.reuse ;  /* 0x000000dab9e37220 */ /* 0x080fe20000410000 */
[----:B------:R-:W-:Y:S01]  /*4f60*/  ISETP.GT.U32.AND P1, PT, R209, 0x1d, PT ;  /* 0x0000001dd100780c */ /* 0x000fe20003f24070 */
[----:B------:R-:W-:Y:S01]  /*4f70*/  FADD.FTZ R225, R170, R225 ;  /* 0x000000e1aae17221 */ /* 0x000fe20000010000 */
[C---:B------:R-:W-:Y:S01]  /*4f80*/  FFMA.FTZ R216, R187.reuse, R218, R216 ;  /* 0x000000dabbd87223 */ /* 0x040fe200000100d8 */
[----:B------:R-:W-:-:S04]  /*4f90*/  FFMA.FTZ R218, R187, R220, -R227 ;  /* 0x000000dcbbda7223 */ /* 0x000fc800000108e3 */
[----:B------:R3:W4:Y:S01]  /*4fa0*/  SHFL.DOWN PT, R226, R216, 0x1, 0x1f ;  /* 0x08201f00d8e27f89 */ /* 0x00072200000e0000 */
[-C--:B-1----:R-:W-:Y:S01]  /*4fb0*/  FMUL.FTZ R223, R208, R7.reuse ;  /* 0x00000007d0df7220 */ /* 0x082fe20000410000 */
[----:B------:R-:W-:-:S03]  /*4fc0*/  FMUL.FTZ R37, R202, R7 ;  /* 0x00000007ca257220 */ /* 0x000fc60000410000 */
[-C--:B--2---:R-:W-:Y:S01]  /*4fd0*/  FFMA.FTZ R223, R202, R6.reuse, R223 ;  /* 0x00000006cadf7223 */ /* 0x084fe200000100df */
[----:B------:R-:W-:-:S03]  /*4fe0*/  FFMA.FTZ R37, R208, R6, -R37 ;  /* 0x00000006d0257223 */ /* 0x000fc60000010825 */
[----:B------:R-:W-:Y:S01]  /*4ff0*/  @P0 FADD.FTZ R7, R196, R223 ;  /* 0x000000dfc4070221 */ /* 0x000fe20000010000 */
[----:B------:R-:W-:Y:S01]  /*5000*/  @P0 FADD.FTZ R6, R198, R37 ;  /* 0x00000025c6060221 */ /* 0x000fe20000010000 */
[----:B------:R-:W-:Y:S01]  /*5010*/  FADD.FTZ R196, R169, R36 ;  /* 0x00000024a9c47221 */ /* 0x000fe20000010000 */
[----:B------:R-:W-:Y:S01]  /*5020*/  ISETP.GE.AND P0, PT, R145, UR8, PT ;  /* 0x0000000891007c0c */ /* 0x000fe2000bf06270 */
        /* <DEDUP_REMOVED lines=10> */
[----:B------:R-:W-:Y:S01]  /*50d0*/  ISETP.NE.OR P0, PT, R159, RZ, P0 ;  /* 0x000000ff9f00720c */ /* 0x000fe20000705670 */
[----:B------:R-:W-:-:S02]  /*50e0*/  HFMA2 R4, -RZ, RZ, 1.875, 0 ;  /* 0x3f800000ff047431 */ /* 0x000fc400000001ff */
[C---:B------:R-:W-:Y:S01]  /*50f0*/  FMUL.FTZ R6, R185.reuse, R200 ;  /* 0x000000c8b9067220 */ /* 0x040fe20000410000 */
[-C--:B------:R-:W-:Y:S01]  /*5100*/  FMUL.FTZ R5, R185, R196.reuse ;  /* 0x000000c4b9057220 */ /* 0x080fe20000410000 */
[C---:B------:R-:W-:Y:S01]  /*5110*/  FMUL.FTZ R208, R215.reuse, R196 ;  /* 0x000000c4d7d07220 */ /* 0x040fe20000410000 */
[----:B------:R-:W-:Y:S01]  /*5120*/  FMUL.FTZ R215, R215, R200 ;  /* 0x000000c8d7d77220 */ /* 0x000fe20000410000 */
[C---:B------:R-:W-:Y:S01]  /*5130*/  FFMA.FTZ R36, R187.reuse, R196, R6 ;  /* 0x000000c4bb247223 */ /* 0x040fe20000010006 */
[----:B------:R-:W-:Y:S01]  /*5140*/  FFMA.FTZ R198, R187, R200, -R5 ;  /* 0x000000c8bbc67223 */ /* 0x000fe20000010805 */
[----:B------:R-:W-:Y:S02]  /*5150*/  CS2R R6, SRZ ;  /* 0x0000000000067805 */ /* 0x000fe4000001ff00 */
[----:B------:R-:W-:Y:S01]  /*5160*/  MOV R5, RZ ;  /* 0x000000ff00057202 */ /* 0x000fe20000000f00 */
[----:B------:R-:W-:Y:S01]  /*5170*/  FADD.FTZ R36, RZ, R36 ;  /* 0x00000024ff247221 */ /* 0x000fe20000010000 */
[----:B------:R-:W-:-:S03]  /*5180*/  FFMA.FTZ R198, R109, R92, R198 ;  /* 0x0000005c6dc67223 */ /* 0x000fc600000100c6 */
[C---:B------:R-:W-:Y:S01]  /*5190*/  FMUL.FTZ R220, R217.reuse, R36 ;  /* 0x00000024d9dc7220 */ /* 0x040fe20000410000 */
[----:B------:R-:W-:Y:S01]  /*51a0*/  FMUL.FTZ R37, R217, R198 ;  /* 0x000000c6d9257220 */ /* 0x000fe20000410000 */
[C---:B------:R-:W-:Y:S01]  /*51b0*/  FFMA.FTZ R217, R219.reuse, R200, -R208 ;  /* 0x000000c8dbd97223 */ /* 0x040fe200000108d0 */
[----:B------:R-:W-:Y:S01]  /*51c0*/  FFMA.FTZ R219, R219, R196, R215 ;  /* 0x000000c4dbdb7223 */ /* 0x000fe200000100d7 */
[-C--:B------:R-:W-:Y:S01]  /*51d0*/  FMUL.FTZ R215, R183, R198.reuse ;  /* 0x000000c6b7d77220 */ /* 0x080fe20000410000 */
[C---:B------:R-:W-:Y:S01]  /*51e0*/  FFMA.FTZ R225, R221.reuse, R198, -R220 ;  /* 0x000000c6dde17223 */ /* 0x040fe200000108dc */
[-C--:B------:R-:W-:Y:S01]  /*51f0*/  FFMA.FTZ R221, R221, R36.reuse, R37 ;  /* 0x00000024dddd7223 */ /* 0x080fe20000010025 */
[-C--:B------:R-:W-:Y:S01]  /*5200*/  FMUL.FTZ R37, R183, R36.reuse ;  /* 0x00000024b7257220 */ /* 0x080fe20000410000 */
[----:B------:R-:W-:Y:S01]  /*5210*/  FFMA.FTZ R215, R184, R36, R215 ;  /* 0x00000024b8d77223 */ /* 0x000fe200000100d7 */
[----:B------:R-:W-:Y:S01]  /*5220*/  FADD.FTZ R220, R171, R202 ;  /* 0x000000caabdc7221 */ /* 0x000fe20000010000 */
[----:B------:R-:W-:Y:S01]  /*5230*/  FADD.FTZ R208, R172, R223 ;  /* 0x000000dfacd07221 */ /* 0x000fe20000010000 */
[----:B------:R-:W-:Y:S01]  /*5240*/  FFMA.FTZ R202, R184, R198, -R37 ;  /* 0x000000c6b8ca7223 */ /* 0x000fe20000010825 */
[----:B------:R-:W-:Y:S01]  /*5250*/  FADD.FTZ R37, RZ, R215 ;  /* 0x000000d7ff257221 */ /* 0x000fe20000010000 */
[----:B------:R-:W-:Y:S01]  /*5260*/  FMUL.FTZ R222, R185, R220 ;  /* 0x000000dcb9de7220 */ /* 0x000fe20000410000 */
[----:B------:R-:W-:Y:S01]  /*5270*/  FFMA.FTZ R224, R0, R217, RZ ;  /* 0x000000d900e07223 */ /* 0x000fe200000100ff */
[----:B------:R-:W-:Y:S01]  /*5280*/  FFMA.FTZ R202, R107, R90, R202 ;  /* 0x0000005a6bca7223 */ /* 0x000fe200000100ca */
[----:B------:R-:W-:Y:S01]  /*5290*/  FMUL.FTZ R215, R197, R37 ;  /* 0x00000025c5d77220 */ /* 0x000fe20000410000 */
[-C--:B------:R-:W-:Y:S01]  /*52a0*/  FFMA.FTZ R217, R187, R208.reuse, R222 ;  /* 0x000000d0bbd97223 */ /* 0x080fe200000100de */
[----:B------:R-:W-:Y:S01]  /*52b0*/  FMUL.FTZ R208, R185, R208 ;  /* 0x000000d0b9d07220 */ /* 0x000fe20000410000 */
[----:B------:R-:W-:Y:S01]  /*52c0*/  FFMA.FTZ R225, R71, R225, R224 ;  /* 0x000000e147e17223 */ /* 0x000fe200000100e0 */
[-C--:B------:R-:W-:Y:S01]  /*52d0*/  FFMA.FTZ R215, R204, R202.reuse, -R215 ;  /* 0x000000caccd77223 */ /* 0x080fe200000108d7 */
[----:B------:R-:W-:Y:S01]  /*52e0*/  FMUL.FTZ R224, R197, R202 ;  /* 0x000000cac5e07220 */ /* 0x000fe20000410000 */
[----:B------:R-:W-:Y:S01]  /*52f0*/  FFMA.FTZ R208, R187, R220, -R208 ;  /* 0x000000dcbbd07223 */ /* 0x000fe200000108d0 */
[----:B------:R-:W1:Y:S01]  /*5300*/  @!P0 LDS.128 R4, [UR7+0x25d0] ;  /* 0x0025d007ff048984 */ /* 0x000e620008000c00 */
[----:B------:R-:W-:Y:S01]  /*5310*/  FFMA.FTZ R220, R70, R215, R225 ;  /* 0x000000d746dc7223 */ /* 0x000fe200000100e1 */
[CC--:B------:R-:W-:Y:S01]  /*5320*/  FMUL.FTZ R215, R181.reuse, R202.reuse ;  /* 0x000000cab5d77220 */ /* 0x0c0fe20000410000 */
[-C--:B------:R-:W-:Y:S01]  /*5330*/  FMUL.FTZ R197, R181, R37.reuse ;  /* 0x00000025b5c57220 */ /* 0x080fe20000410000 */
[----:B------:R-:W-:Y:S01]  /*5340*/  ISETP.NE.AND P0, PT, R209, 0x1f, PT ;  /* 0x0000001fd100780c */ /* 0x000fe20003f05270 */
[-C--:B------:R-:W-:Y:S01]  /*5350*/  FFMA.FTZ R224, R204, R37.reuse, R224 ;  /* 0x00000025cce07223 */ /* 0x080fe200000100e0 */
[C---:B------:R-:W-:Y:S01]  /*5360*/  FFMA.FTZ R215, R182.reuse, R37, R215 ;  /* 0x00000025b6d77223 */ /* 0x040fe200000100d7 */
[----:B------:R-:W-:Y:S01]  /*5370*/  FFMA.FTZ R204, R182, R202, -R197 ;  /* 0x000000cab6cc7223 */ /* 0x000fe200000108c5 */
[----:B------:R-:W-:-:S02]  /*5380*/  FFMA.FTZ R222, -R0, R219, RZ ;  /* 0x000000db00de7223 */ /* 0x000fc400000101ff */
[----:B------:R-:W-:Y:S01]  /*5390*/  FADD.FTZ R197, RZ, R215 ;  /* 0x000000d7ffc57221 */ /* 0x000fe20000010000 */
[----:B------:R-:W-:Y:S01]  /*53a0*/  FADD.FTZ R215, R174, R217 ;  /* 0x000000d9aed77221 */ /* 0x000fe20000010000 */
[----:B------:R-:W-:Y:S01]  /*53b0*/  FFMA.FTZ R204, R105, R88, R204 ;  /* 0x0000005869cc7223 */ /* 0x000fe200000100cc */
[----:B------:R-:W-:Y:S01]  /*53c0*/  FADD.FTZ R217, R173, R208 ;  /* 0x000000d0add97221 */ /* 0x000fe20000010000 */
[----:B------:R-:W-:Y:S01]  /*53d0*/  FFMA.FTZ R221, -R71, R221, R222 ;  /* 0x000000dd47dd7223 */ /* 0x000fe200000101de */
[CC--:B------:R-:W-:Y:S01]  /*53e0*/  FMUL.FTZ R222, R206.reuse, R197.reuse ;  /* 0x000000c5cede7220 */ /* 0x0c0fe20000410000 */
[----:B------:R-:W-:Y:S01]  /*53f0*/  FMUL.FTZ R206, R206, R204 ;  /* 0x000000cccece7220 */ /* 0x000fe20000410000 */
[----:B------:R3:W2:Y:S01]  /*5400*/  SHFL.DOWN PT, R219, R218, 0x1, 0x1f ;  /* 0x08201f00dadb7f89 */ /* 0x0006a200000e0000 */
[----:B------:R-:W-:Y:S01]  /*5410*/  FFMA.FTZ R224, -R70, R224, R221 ;  /* 0x000000e046e07223 */ /* 0x000fe200000101dd */
[C---:B------:R-:W-:Y:S01]  /*5420*/  FFMA.FTZ R222, R199.reuse, R204, -R222 ;  /* 0x000000ccc7de7223 */ /* 0x040fe200000108de */
[----:B------:R-:W-:Y:S01]  /*5430*/  FFMA.FTZ R225, R199, R197, R206 ;  /* 0x000000c5c7e17223 */ /* 0x000fe200000100ce */
[----:B------:R3:W0:Y:S04]  /*5440*/  SHFL.DOWN PT, R208, R215, 0x1, 0x1f ;  /* 0x08201f00d7d07f89 */ /* 0x00062800000e0000 */
[----:B------:R3:W0:Y:S01]  /*5450*/  SHFL.DOWN PT, R223, R217, 0x1, 0x1f ;  /* 0x08201f00d9df7f89 */ /* 0x00062200000e0000 */
[----:B----4-:R-:W-:Y:S05]  /*5460*/  @!P0 BRA `(.L_x_15557) ;  /* 0x0000000000288947 */ /* 0x010fea0003800000 */
[-C--:B0-----:R-:W-:Y:S01]  /*5470*/  FMUL.FTZ R221, R218, R223.reuse ;  /* 0x000000dfdadd7220 */ /* 0x081fe20000410000 */
[----:B------:R-:W-:Y:S01]  /*5480*/  FMUL.FTZ R223, R216, R223 ;  /* 0x000000dfd8df7220 */ /* 0x000fe20000410000 */
[-C--:B--2---:R-:W-:Y:S01]  /*5490*/  FMUL.FTZ R199, R218, R219.reuse ;  /* 0x000000dbdac77220 */ /* 0x084fe20000410000 */
[C---:B------:R-:W-:Y:S01]  /*54a0*/  FMUL.FTZ R219, R216.reuse, R219 ;  /* 0x000000dbd8db7220 */ /* 0x040fe20000410000 */
[-C--:B------:R-:W-:Y:S01]  /*54b0*/  FFMA.FTZ R206, R216, R208.reuse, -R221 ;  /* 0x000000d0d8ce7223 */ /* 0x080fe200000108dd */
[----:B------:R-:W-:Y:S01]  /*54c0*/  FFMA.FTZ R208, R218, R208, R223 ;  /* 0x000000d0dad07223 */ /* 0x000fe200000100df */
[C---:B---3--:R-:W-:Y:S01]  /*54d0*/  FFMA.FTZ R216, R226.reuse, R216, -R199 ;  /* 0x000000d8e2d87223 */ /* 0x048fe200000108c7 */
[----:B------:R-:W-:Y:S01]  /*54e0*/  FFMA.FTZ R218, R226, R218, R219 ;  /* 0x000000dae2da7223 */ /* 0x000fe200000100db */
[----:B------:R-:W-:Y:S01]  /*54f0*/  FADD.FTZ R215, R215, R206 ;  /* 0x000000ced7d77221 */ /* 0x000fe20000010000 */
[----:B------:R-:W-:-:S07]  /*5500*/  FADD.FTZ R217, R217, R208 ;  /* 0x000000d0d9d97221 */ /* 0x000fce0000010000 */
.L_x_15557:
[----:B------:R-:W-:Y:S05]  /*5510*/  BSYNC.RECONVERGENT B0 ;  /* 0x0000000000007941 */ /* 0x000fea0003800200 */
.L_x_15556:
[C---:B------:R-:W-:Y:S01]  /*5520*/  FFMA.FTZ R221, R69.reuse, R222, R220 ;  /* 0x000000de45dd7223 */ /* 0x040fe200000100dc */
[----:B0-----:R0:W4:Y:S01]  /*5530*/  SHFL.DOWN PT, R223, R218, 0x2, 0x1f ;  /* 0x08401f00dadf7f89 */ /* 0x00112200000e0000 */
[----:B------:R-:W-:Y:S01]  /*5540*/  BSSY.RECONVERGENT B0, `(.L_x_15558) ;  /* 0x0000010000007945 */ /* 0x000fe20003800200 */
[----:B--2---:R-:W-:Y:S02]  /*5550*/  FFMA.FTZ R219, -R69, R225, R224 ;  /* 0x000000e145db7223 */ /* 0x004fe400000101e0 */
[----:B------:R0:W2:Y:S04]  /*5560*/  SHFL.DOWN PT, R220, R216, 0x2, 0x1f ;  /* 0x08401f00d8dc7f89 */ /* 0x0000a800000e0000 */
[----:B------:R0:W0:Y:S04]  /*5570*/  SHFL.DOWN PT, R208, R215, 0x2, 0x1f ;  /* 0x08401f00d7d07f89 */ /* 0x00002800000e0000 */
[----:B------:R0:W0:Y:S01]  /*5580*/  SHFL.DOWN PT, R227, R217, 0x2, 0x1f ;  /* 0x08401f00d9e37f89 */ /* 0x00002200000e0000 */
[----:B------:R-:W-:Y:S05]  /*5590*/  @P1 BRA `(.L_x_15559) ;  /* 0x0000000000281947 */ /* 0x000fea0003800000 */
[-C--:B0-----:R-:W-:Y:S01]  /*55a0*/  FMUL.FTZ R225, R218, R227.reuse ;  /* 0x000000e3dae17220 */ /* 0x081fe20000410000 */
[----:B------:R-:W-:Y:S01]  /*55b0*/  FMUL.FTZ R227, R216, R227 ;  /* 0x000000e3d8e37220 */ /* 0x000fe20000410000 */
[-C--:B----4-:R-:W-:Y:S01]  /*55c0*/  FMUL.FTZ R199, R218, R223.reuse ;  /* 0x000000dfdac77220 */ /* 0x090fe20000410000 */
[C---:B------:R-:W-:Y:S01]  /*55d0*/  FMUL.FTZ R223, R216.reuse, R223 ;  /* 0x000000dfd8df7220 */ /* 0x040fe20000410000 */
[-C--:B------:R-:W-:Y:S01]  /*55e0*/  FFMA.FTZ R206, R216, R208.reuse, -R225 ;  /* 0x000000d0d8ce7223 */ /* 0x080fe200000108e1 */
[----:B------:R-:W-:Y:S01]  /*55f0*/  FFMA.FTZ R208, R218, R208, R227 ;  /* 0x000000d0dad07223 */ /* 0x000fe200000100e3 */
[-C--:B--23--:R-:W-:Y:S01]  /*5600*/  FFMA.FTZ R216, R216, R220.reuse, -R199 ;  /* 0x000000dcd8d87223 */ /* 0x08cfe200000108c7 */
[----:B------:R-:W-:Y:S01]  /*5610*/  FFMA.FTZ R218, R218, R220, R223 ;  /* 0x000000dcdada7223 */ /* 0x000fe200000100df */
[----:B------:R-:W-:Y:S01]  /*5620*/  FADD.FTZ R215, R215, R206 ;  /* 0x000000ced7d77221 */ /* 0x000fe20000010000 */
[----:B------:R-:W-:-:S07]  /*5630*/  FADD.FTZ R217, R217, R208 ;  /* 0x000000d0d9d97221 */ /* 0x000fce0000010000 */
.L_x_15559:
[----:B------:R-:W-:Y:S05]  /*5640*/  BSYNC.RECONVERGENT B0 ;  /* 0x0000000000007941 */ /* 0x000fea0003800200 */
.L_x_15558:
[----:B--2---:R2:W1:Y:S01]  /*5650*/  SHFL.DOWN PT, R220, R216, 0x4, 0x1f ;  /* 0x08801f00d8dc7f89 */ /* 0x00446200000e0000 */
[----:B------:R-:W-:Y:S03]  /*5660*/  BSSY.RECONVERGENT B0, `(.L_x_15560) ;  /* 0x000000f000007945 */ /* 0x000fe60003800200 */
[----:B----4-:R2:W4:Y:S04]  /*5670*/  SHFL.DOWN PT, R223, R218, 0x4, 0x1f ;  /* 0x08801f00dadf7f89 */ /* 0x01052800000e0000 */
[----:B0-----:R2:W0:Y:S04]  /*5680*/  SHFL.DOWN PT, R208, R215, 0x4, 0x1f ;  /* 0x08801f00d7d07f89 */ /* 0x00142800000e0000 */
        /* <DEDUP_REMOVED lines=8> */
[-C--:B-123--:R-:W-:Y:S01]  /*5710*/  FFMA.FTZ R216, R216, R220.reuse, -R199 ;  /* 0x000000dcd8d87223 */ /* 0x08efe200000108c7 */
[----:B------:R-:W-:Y:S01]  /*5720*/  FFMA.FTZ R218, R218, R220, R223 ;  /* 0x000000dcdada7223 */ /* 0x000fe200000100df */
[----:B------:R-:W-:Y:S01]  /*5730*/  FADD.FTZ R215, R215, R206 ;  /* 0x000000ced7d77221 */ /* 0x000fe20000010000 */
[----:B------:R-:W-:-:S07]  /*5740*/  FADD.FTZ R217, R217, R208 ;  /* 0x000000d0d9d97221 */ /* 0x000fce0000010000 */
.L_x_15561:
[----:B------:R-:W-:Y:S05]  /*5750*/  BSYNC.RECONVERGENT B0 ;  /* 0x0000000000007941 */ /* 0x000fea0003800200 */
.L_x_15560:
[----:B-1----:R1:W1:Y:S01]  /*5760*/  SHFL.DOWN PT, R220, R216, 0x8, 0x1f ;  /* 0x09001f00d8dc7f89 */ /* 0x00226200000e0000 */
[----:B------:R-:W-:Y:S03]  /*5770*/  BSSY.RECONVERGENT B0, `(.L_x_15562) ;  /* 0x000000f000007945 */ /* 0x000fe60003800200 */
[----:B----4-:R4:W1:Y:S04]  /*5780*/  SHFL.DOWN PT, R223, R218, 0x8, 0x1f ;  /* 0x09001f00dadf7f89 */ /* 0x01086800000e0000 */
        /* <DEDUP_REMOVED lines=10> */
[----:B----4-:R-:W-:Y:S01]  /*5830*/  FFMA.FTZ R218, R218, R220, R223 ;  /* 0x000000dcdada7223 */ /* 0x010fe200000100df */
[----:B------:R-:W-:Y:S01]  /*5840*/  FADD.FTZ R215, R215, R206 ;  /* 0x000000ced7d77221 */ /* 0x000fe20000010000 */
[----:B------:R-:W-:-:S07]  /*5850*/  FADD.FTZ R217, R217, R208 ;  /* 0x000000d0d9d97221 */ /* 0x000fce0000010000 */
.L_x_15563:
[----:B------:R-:W-:Y:S05]  /*5860*/  BSYNC.RECONVERGENT B0 ;  /* 0x0000000000007941 */ /* 0x000fea0003800200 */
.L_x_15562:
[----:B------:R1:W2:Y:S01]  /*5870*/  SHFL.DOWN PT, R222, R216, 0x10, 0x1f ;  /* 0x0a001f00d8de7f89 */ /* 0x0002a200000e0000 */
[----:B------:R-:W-:Y:S01]  /*5880*/  BSSY.RECONVERGENT B0, `(.L_x_15564) ;  /* 0x0000011000007945 */ /* 0x000fe20003800200 */
[C---:B------:R-:W-:Y:S01]  /*5890*/  FMUL.FTZ R199, R179.reuse, R197 ;  /* 0x000000c5b3c77220 */ /* 0x040fe20000410000 */
[----:B0-----:R-:W-:Y:S01]  /*58a0*/  FMUL.FTZ R208, R179, R204 ;  /* 0x000000ccb3d07220 */ /* 0x001fe20000410000 */
[----:B------:R0:W0:Y:S04]  /*58b0*/  SHFL.DOWN PT, R225, R218, 0x10, 0x1f ;  /* 0x0a001f00dae17f89 */ /* 0x00002800000e0000 */
[----:B-1----:R1:W0:Y:S04]  /*58c0*/  SHFL.DOWN PT, R220, R215, 0x10, 0x1f ;  /* 0x0a001f00d7dc7f89 */ /* 0x00222800000e0000 */
        /* <DEDUP_REMOVED lines=9> */
[----:B----4-:R-:W-:Y:S01]  /*5960*/  FFMA.FTZ R218, R218, R222, R225 ;  /* 0x000000dedada7223 */ /* 0x010fe200000100e1 */
[----:B-1----:R-:W-:Y:S01]  /*5970*/  FADD.FTZ R215, R215, R206 ;  /* 0x000000ced7d77221 */ /* 0x002fe20000010000 */
[----:B------:R-:W-:-:S07]  /*5980*/  FADD.FTZ R217, R217, R220 ;  /* 0x000000dcd9d97221 */ /* 0x000fce0000010000 */
.L_x_15565:
[----:B------:R-:W-:Y:S05]  /*5990*/  BSYNC.RECONVERGENT B0 ;  /* 0x0000000000007941 */ /* 0x000fea0003800200 */
.L_x_15564:
[C---:B------:R-:W-:Y:S01]  /*59a0*/  FFMA.FTZ R206, R180.reuse, R204, -R199 ;  /* 0x000000ccb4ce7223 */ /* 0x040fe200000108c7 */
[----:B------:R-:W-:Y:S01]  /*59b0*/  FFMA.FTZ R199, R180, R197, R208 ;  /* 0x000000c5b4c77223 */ /* 0x000fe200000100d0 */
[----:B0-----:R-:W-:Y:S01]  /*59c0*/  SHFL.IDX PT, R220, R7, RZ, 0x1f ;  /* 0x00001fff07dc7589 */ /* 0x001fe200000e0000 */
[----:B------:R-:W-:Y:S01]  /*59d0*/  ISETP.NE.AND P0, PT, R159, 0x1f, PT ;  /* 0x0000001f9f00780c */ /* 0x000fe20003f05270 */
[----:B------:R-:W-:Y:S01]  /*59e0*/  FFMA.FTZ R206, R103, R86, R206 ;  /* 0x0000005667ce7223 */ /* 0x000fe200000100ce */
[----:B------:R-:W-:Y:S01]  /*59f0*/  FADD.FTZ R199, RZ, R199 ;  /* 0x000000c7ffc77221 */ /* 0x000fe20000010000 */
[----:B------:R-:W0:Y:S01]  /*5a00*/  SHFL.DOWN PT, R230, R216, 0x1, 0x1f ;  /* 0x08201f00d8e67f89 */ /* 0x000e2200000e0000 */
[----:B------:R-:W-:Y:S01]  /*5a10*/  ISETP.NE.AND P4, PT, R159, RZ, PT ;  /* 0x000000ff9f00720c */ /* 0x000fe20003f85270 */
[CC--:B------:R-:W-:Y:S01]  /*5a20*/  FMUL.FTZ R225, R177.reuse, R206.reuse ;  /* 0x000000ceb1e17220 */ /* 0x0c0fe20000410000 */
[-C--:B------:R-:W-:Y:S01]  /*5a30*/  FMUL.FTZ R223, R177, R199.reuse ;  /* 0x000000c7b1df7220 */ /* 0x080fe20000410000 */
[----:B------:R-:W5:Y:S01]  /*5a40*/  SHFL.DOWN PT, R232, R218, 0x1, 0x1f ;  /* 0x08201f00dae87f89 */ /* 0x000f6200000e0000 */
[CC--:B------:R-:W-:Y:S01]  /*5a50*/  FMUL.FTZ R224, R201.reuse, R199.reuse ;  /* 0x000000c7c9e07220 */ /* 0x0c0fe20000410000 */
[CC--:B------:R-:W-:Y:S01]  /*5a60*/  FFMA.FTZ R225, R178.reuse, R199.reuse, R225 ;  /* 0x000000c7b2e17223 */ /* 0x0c0fe200000100e1 */
[-C--:B------:R-:W-:Y:S01]  /*5a70*/  FFMA.FTZ R208, R178, R206.reuse, -R223 ;  /* 0x000000ceb2d07223 */ /* 0x080fe200000108df */
[----:B--2---:R-:W2:Y:S01]  /*5a80*/  SHFL.IDX PT, R222, R6, RZ, 0x1f ;  /* 0x00001fff06de7589 */ /* 0x004ea200000e0000 */
[----:B------:R-:W-:Y:S01]  /*5a90*/  FMUL.FTZ R226, R201, R206 ;  /* 0x000000cec9e27220 */ /* 0x000fe20000410000 */
[----:B------:R-:W-:Y:S01]  /*5aa0*/  FADD.FTZ R201, RZ, R225 ;  /* 0x000000e1ffc97221 */ /* 0x000fe20000010000 */
[----:B------:R-:W-:Y:S01]  /*5ab0*/  FFMA.FTZ R208, R101, R84, R208 ;  /* 0x0000005465d07223 */ /* 0x000fe200000100d0 */
[----:B------:R-:W2:Y:S01]  /*5ac0*/  SHFL.DOWN PT, R234, R217, 0x1, 0x1f ;  /* 0x08201f00d9ea7f89 */ /* 0x000ea200000e0000 */
[C---:B------:R-:W-:Y:S01]  /*5ad0*/  FFMA.FTZ R224, R205.reuse, R206, -R224 ;  /* 0x000000cecde07223 */ /* 0x040fe200000108e0 */
[----:B------:R-:W-:Y:S01]  /*5ae0*/  FFMA.FTZ R226, R205, R199, R226 ;  /* 0x000000c7cde27223 */ /* 0x000fe200000100e2 */
[CC--:B------:R-:W-:Y:S01]  /*5af0*/  FMUL.FTZ R205, R203.reuse, R201.reuse ;  /* 0x000000c9cbcd7220 */ /* 0x0c0fe20000410000 */
[----:B------:R-:W2:Y:S01]  /*5b00*/  SHFL.DOWN PT, R227, R215, 0x1, 0x1f ;  /* 0x08201f00d7e37f89 */ /* 0x000ea200000e0000 */
[----:B------:R-:W-:Y:S01]  /*5b10*/  FMUL.FTZ R228, R203, R208 ;  /* 0x000000d0cbe47220 */ /* 0x000fe20000410000 */
[----:B------:R-:W-:Y:S01]  /*5b20*/  FFMA.FTZ R224, R68, R224, R221 ;  /* 0x000000e044e07223 */ /* 0x000fe200000100dd */
[----:B------:R-:W-:Y:S01]  /*5b30*/  FFMA.FTZ R205, R210, R208, -R205 ;  /* 0x000000d0d2cd7223 */ /* 0x000fe200000108cd */
[----:B------:R-:W-:Y:S01]  /*5b40*/  FFMA.FTZ R226, -R68, R226, R219 ;  /* 0x000000e244e27223 */ /* 0x000fe200000101db */
[----:B------:R-:W-:Y:S01]  /*5b50*/  FFMA.FTZ R223, R210, R201, R228 ;  /* 0x000000c9d2df7223 */ /* 0x000fe200000100e4 */
[----:B---34-:R-:W3:Y:S01]  /*5b60*/  SHFL.IDX PT, R218, R218, RZ, 0x1f ;  /* 0x00001fffdada7589 */ /* 0x018ee200000e0000 */
[C---:B------:R-:W-:Y:S01]  /*5b70*/  FFMA.FTZ R219, R67.reuse, R205, R224 ;  /* 0x000000cd43db7223 */ /* 0x040fe200000100e0 */
[-C--:B0-----:R-:W-:Y:S01]  /*5b80*/  @P0 FMUL.FTZ R221, R230, R220.reuse ;  /* 0x000000dce6dd0220 */ /* 0x081fe20000410000 */
[----:B------:R-:W-:Y:S01]  /*5b90*/  FFMA.FTZ R205, -R67, R223, R226 ;  /* 0x000000df43cd7223 */ /* 0x000fe200000101e2 */
[----:B------:R-:W0:Y:S01]  /*5ba0*/  SHFL.IDX PT, R216, R216, RZ, 0x1f ;  /* 0x00001fffd8d87589 */ /* 0x000e2200000e0000 */
[----:B------:R-:W-:Y:S01]  /*5bb0*/  BSSY.RECONVERGENT B0, `(.L_x_15566) ;  /* 0x00000e4000007945 */ /* 0x000fe20003800200 */
[----:B-----5:R-:W-:-:S02]  /*5bc0*/  @P0 FMUL.FTZ R203, R232, R220 ;  /* 0x000000dce8cb0220 */ /* 0x020fc40000410000 */
[----:B-1----:R-:W1:Y:S01]  /*5bd0*/  SHFL.IDX PT, R215, R215, RZ, 0x1f ;  /* 0x00001fffd7d77589 */ /* 0x002e6200000e0000 */
[----:B--2---:R-:W-:Y:S01]  /*5be0*/  @P0 FFMA.FTZ R223, R232, R222, R221 ;  /* 0x000000dee8df0223 */ /* 0x004fe200000100dd */
[C---:B------:R-:W-:Y:S01]  /*5bf0*/  FMUL.FTZ R221, R189.reuse, R208 ;  /* 0x000000d0bddd7220 */ /* 0x040fe20000410000 */
[----:B------:R-:W-:Y:S01]  /*5c00*/  @P0 FFMA.FTZ R210, R230, R222, -R203 ;  /* 0x000000dee6d20223 */ /* 0x000fe200000108cb */
[-C--:B------:R-:W-:Y:S01]  /*5c10*/  FMUL.FTZ R203, R189, R201.reuse ;  /* 0x000000c9bdcb7220 */ /* 0x080fe20000410000 */
[----:B------:R-:W-:Y:S01]  /*5c20*/  @P0 FADD.FTZ R220, R234, R223 ;  /* 0x000000dfeadc0221 */ /* 0x000fe20000010000 */
[C---:B------:R-:W-:Y:S01]  /*5c30*/  FFMA.FTZ R221, R190.reuse, R201, R221 ;  /* 0x000000c9bedd7223 */ /* 0x040fe200000100dd */
[----:B------:R-:W2:Y:S01]  /*5c40*/  SHFL.IDX PT, R217, R217, RZ, 0x1f ;  /* 0x00001fffd9d97589 */ /* 0x000ea200000e0000 */
[----:B------:R-:W-:Y:S01]  /*5c50*/  @P0 FADD.FTZ R222, R227, R210 ;  /* 0x000000d2e3de0221 */ /* 0x000fe20000010000 */
[----:B------:R-:W-:Y:S01]  /*5c60*/  FFMA.FTZ R210, R190, R208, -R203 ;  /* 0x000000d0bed27223 */ /* 0x000fe200000108cb */
[----:B------:R-:W-:Y:S01]  /*5c70*/  FADD.FTZ R203, RZ, R221 ;  /* 0x000000ddffcb7221 */ /* 0x000fe20000010000 */
[-C--:B------:R-:W-:Y:S01]  /*5c80*/  FMUL.FTZ R221, R220, R35.reuse ;  /* 0x00000023dcdd7220 */ /* 0x080fe20000410000 */
[C---:B------:R-:W-:Y:S01]  /*5c90*/  FMUL.FTZ R35, R222.reuse, R35 ;  /* 0x00000023de237220 */ /* 0x040fe20000410000 */
[----:B------:R-:W-:Y:S01]  /*5ca0*/  FFMA.FTZ R210, R99, R82, R210 ;  /* 0x0000005263d27223 */ /* 0x000fe200000100d2 */
[-C--:B------:R-:W-:Y:S01]  /*5cb0*/  FMUL.FTZ R223, R213, R203.reuse ;  /* 0x000000cbd5df7220 */ /* 0x080fe20000410000 */
[-C--:B------:R-:W-:Y:S01]  /*5cc0*/  FFMA.FTZ R221, R222, R34.reuse, R221 ;  /* 0x00000022dedd7223 */ /* 0x080fe200000100dd */
[----:B------:R-:W-:Y:S01]  /*5cd0*/  FFMA.FTZ R220, R220, R34, -R35 ;  /* 0x00000022dcdc7223 */ /* 0x000fe20000010823 */
[----:B------:R-:W-:Y:S01]  /*5ce0*/  FMUL.FTZ R35, R193, R203 ;  /* 0x000000cbc1237220 */ /* 0x000fe20000410000 */
[-C--:B------:R-:W-:Y:S01]  /*5cf0*/  FMUL.FTZ R224, R213, R210.reuse ;  /* 0x000000d2d5e07220 */ /* 0x080fe20000410000 */
[----:B------:R-:W-:Y:S01]  /*5d00*/  FADD.FTZ R34, R212, R221 ;  /* 0x000000ddd4227221 */ /* 0x000fe20000010000 */
[----:B------:R-:W-:Y:S01]  /*5d10*/  FADD.FTZ R195, R195, R220 ;  /* 0x000000dcc3c37221 */ /* 0x000fe20000010000 */
[CC--:B------:R-:W-:Y:S01]  /*5d20*/  FMUL.FTZ R220, R193.reuse, R210.reuse ;  /* 0x000000d2c1dc7220 */ /* 0x0c0fe20000410000 */
[C---:B------:R-:W-:Y:S01]  /*5d30*/  FFMA.FTZ R212, R194.reuse, R210, -R35 ;  /* 0x000000d2c2d47223 */ /* 0x040fe20000010823 */
[C---:B------:R-:W-:Y:S01]  /*5d40*/  FMUL.FTZ R222, R193.reuse, R34 ;  /* 0x00000022c1de7220 */ /* 0x040fe20000410000 */
[----:B------:R-:W-:Y:S01]  /*5d50*/  FMUL.FTZ R213, R193, R195 ;  /* 0x000000c3c1d57220 */ /* 0x000fe20000410000 */
[----:B------:R-:W-:Y:S01]  /*5d60*/  FFMA.FTZ R193, R194, R203, R220 ;  /* 0x000000cbc2c17223 */ /* 0x000fe200000100dc */
[----:B------:R-:W-:Y:S01]  /*5d70*/  FFMA.FTZ R223, R214, R210, -R223 ;  /* 0x000000d2d6df7223 */ /* 0x000fe200000108df */
[C---:B------:R-:W-:Y:S01]  /*5d80*/  FFMA.FTZ R35, R194.reuse, R195, -R222 ;  /* 0x000000c3c2237223 */ /* 0x040fe200000108de */
[----:B------:R-:W-:Y:S01]  /*5d90*/  FFMA.FTZ R220, R194, R34, R213 ;  /* 0x00000022c2dc7223 */ /* 0x000fe200000100d5 */
[----:B---3--:R-:W-:Y:S01]  /*5da0*/  FMUL.FTZ R213, R218, R7 ;  /* 0x00000007dad57220 */ /* 0x008fe20000410000 */
[----:B------:R-:W-:Y:S01]  /*5db0*/  FFMA.FTZ R194, R66, R223, R219 ;  /* 0x000000df42c27223 */ /* 0x000fe200000100db */
[----:B------:R-:W-:Y:S01]  /*5dc0*/  FADD.FTZ R35, R192, R35 ;  /* 0x00000023c0237221 */ /* 0x000fe20000010000 */
[----:B------:R-:W-:Y:S01]  /*5dd0*/  FADD.FTZ R191, R191, R220 ;  /* 0x000000dcbfbf7221 */ /* 0x000fe20000010000 */
[-C--:B0-----:R-:W-:Y:S01]  /*5de0*/  FFMA.FTZ R192, R216, R6.reuse, -R213 ;  /* 0x00000006d8c07223 */ /* 0x081fe200000108d5 */
[C---:B------:R-:W-:Y:S01]  /*5df0*/  FMUL.FTZ R6, R218.reuse, R6 ;  /* 0x00000006da067220 */ /* 0x040fe20000410000 */
[C---:B------:R-:W-:Y:S01]  /*5e00*/  FMUL.FTZ R213, R189.reuse, R35 ;  /* 0x00000023bdd57220 */ /* 0x040fe20000410000 */
[----:B------:R-:W-:Y:S01]  /*5e10*/  FMUL.FTZ R220, R189, R191 ;  /* 0x000000bfbddc7220 */ /* 0x000fe20000410000 */
[C---:B------:R-:W-:Y:S01]  /*5e20*/  FMUL.FTZ R189, R218.reuse, R5 ;  /* 0x00000005dabd7220 */ /* 0x040fe20000410000 */
[-C--:B------:R-:W-:Y:S01]  /*5e30*/  FMUL.FTZ R218, R218, R4.reuse ;  /* 0x00000004dada7220 */ /* 0x080fe20000410000 */
[C---:B------:R-:W-:Y:S01]  /*5e40*/  FFMA.FTZ R213, R190.reuse, R191, R213 ;  /* 0x000000bfbed57223 */ /* 0x040fe200000100d5 */
[----:B------:R-:W-:Y:S01]  /*5e50*/  FFMA.FTZ R219, R190, R35, -R220 ;  /* 0x00000023bedb7223 */ /* 0x000fe200000108dc */
[----:B------:R-:W-:Y:S01]  /*5e60*/  FFMA.FTZ R4, R216, R4, -R189 ;  /* 0x00000004d8047223 */ /* 0x000fe200000108bd */
[----:B------:R-:W-:Y:S01]  /*5e70*/  FFMA.FTZ R214, R214, R203, R224 ;  /* 0x000000cbd6d67223 */ /* 0x000fe200000100e0 */
[----:B------:R-:W-:Y:S01]  /*5e80*/  FADD.FTZ R188, R188, R213 ;  /* 0x000000d5bcbc7221 */ /* 0x000fe20000010000 */
[CC--:B------:R-:W-:Y:S01]  /*5e90*/  FMUL.FTZ R213, R33.reuse, R196.reuse ;  /* 0x000000c421d57220 */ /* 0x0c0fe20000410000 */
[----:B------:R-:W-:Y:S01]  /*5ea0*/  FADD.FTZ R189, R186, R219 ;  /* 0x000000dbbabd7221 */ /* 0x000fe20000010000 */
[----:B------:R-:W-:Y:S01]  /*5eb0*/  FMUL.FTZ R186, R32, R196 ;  /* 0x000000c420ba7220 */ /* 0x000fe20000410000 */
[----:B------:R-:W-:Y:S01]  /*5ec0*/  FFMA.FTZ R5, R216, R5, R218 ;  /* 0x00000005d8057223 */ /* 0x000fe200000100da */
[-C--:B------:R-:W-:Y:S01]  /*5ed0*/  FFMA.FTZ R213, R32, R200.reuse, -R213 ;  /* 0x000000c820d57223 */ /* 0x080fe200000108d5 */
[----:B------:R-:W-:Y:S01]  /*5ee0*/  FFMA.FTZ R216, R216, R7, R6 ;  /* 0x00000007d8d87223 */ /* 0x000fe20000010006 */
[C---:B------:R-:W-:Y:S01]  /*5ef0*/  FFMA.FTZ R225, R33.reuse, R200, R186 ;  /* 0x000000c821e17223 */ /* 0x040fe200000100ba */
[----:B------:R-:W-:Y:S01]  /*5f00*/  FMUL.FTZ R186, R32, R36 ;  /* 0x0000002420ba7220 */ /* 0x000fe20000410000 */
[----:B------:R-:W-:Y:S01]  /*5f10*/  FMUL.FTZ R224, R0, R213 ;  /* 0x000000d500e07220 */ /* 0x000fe20000410000 */
[----:B------:R-:W-:Y:S01]  /*5f20*/  FMUL.FTZ R213, R33, R197 ;  /* 0x000000c521d57220 */ /* 0x000fe20000410000 */
[----:B-1----:R-:W-:Y:S01]  /*5f30*/  FADD.FTZ R6, R215, R192 ;  /* 0x000000c0d7067221 */ /* 0x002fe20000010000 */
[C---:B------:R-:W-:Y:S01]  /*5f40*/  FFMA.FTZ R228, R33.reuse, R198, R186 ;  /* 0x000000c621e47223 */ /* 0x040fe200000100ba */
[C---:B------:R-:W-:Y:S01]  /*5f50*/  FMUL.FTZ R215, R33.reuse, R36 ;  /* 0x0000002421d77220 */ /* 0x040fe20000410000 */
[C---:B------:R-:W-:Y:S01]  /*5f60*/  FFMA.FTZ R220, R32.reuse, R204, -R213 ;  /* 0x000000cc20dc7223 */ /* 0x040fe200000108d5 */
[-C--:B------:R-:W-:Y:S01]  /*5f70*/  FMUL.FTZ R213, R33, R201.reuse ;  /* 0x000000c921d57220 */ /* 0x080fe20000410000 */
[----:B------:R-:W-:Y:S01]  /*5f80*/  FADD.FTZ R186, RZ, R193 ;  /* 0x000000c1ffba7221 */ /* 0x000fe20000010000 */
[----:B--2---:R-:W-:Y:S01]  /*5f90*/  FADD.FTZ R7, R217, R216 ;  /* 0x000000d8d9077221 */ /* 0x004fe20000010000 */
[C---:B------:R-:W-:Y:S01]  /*5fa0*/  FMUL.FTZ R192, R32.reuse, R201 ;  /* 0x000000c920c07220 */ /* 0x040fe20000410000 */
[C---:B------:R-:W-:Y:S01]  /*5fb0*/  FFMA.FTZ R216, R32.reuse, R208, -R213 ;  /* 0x000000d020d87223 */ /* 0x040fe200000108d5 */
[C---:B------:R-:W-:Y:S01]  /*5fc0*/  FMUL.FTZ R219, R33.reuse, R37 ;  /* 0x0000002521db7220 */ /* 0x040fe20000410000 */
[C---:B------:R-:W-:Y:S01]  /*5fd0*/  FFMA.FTZ R226, R32.reuse, R198, -R215 ;  /* 0x000000c620e27223 */ /* 0x040fe200000108d7 */
[C---:B------:R-:W-:Y:S01]  /*5fe0*/  FMUL.FTZ R217, R33.reuse, R199 ;  /* 0x000000c721d97220 */ /* 0x040fe20000410000 */
[----:B------:R-:W-:Y:S01]  /*5ff0*/  FMUL.FTZ R213, R33, R203 ;  /* 0x000000cb21d57220 */ /* 0x000fe20000410000 */
[----:B------:R-:W-:Y:S01]  /*6000*/  FFMA.FTZ R190, R97, R80, R212 ;  /* 0x0000005061be7223 */ /* 0x000fe200000100d4 */
[-C--:B------:R-:W-:Y:S01]  /*6010*/  FMUL.FTZ R193, R33, R186.reuse ;  /* 0x000000ba21c17220 */ /* 0x080fe20000410000 */
[C---:B------:R-:W-:Y:S01]  /*6020*/  FMUL.FTZ R221, R32.reuse, R37 ;  /* 0x0000002520dd7220 */ /* 0x040fe20000410000 */
[C---:B------:R-:W-:Y:S01]  /*6030*/  FMUL.FTZ R218, R32.reuse, R197 ;  /* 0x000000c520da7220 */ /* 0x040fe20000410000 */
[C---:B------:R-:W-:Y:S01]  /*6040*/  FMUL.FTZ R215, R32.reuse, R199 ;  /* 0x000000c720d77220 */ /* 0x040fe20000410000 */
[C---:B------:R-:W-:Y:S01]  /*6050*/  FMUL.FTZ R230, R32.reuse, R203 ;  /* 0x000000cb20e67220 */ /* 0x040fe20000410000 */
[C---:B------:R-:W-:Y:S01]  /*6060*/  FMUL.FTZ R227, R32.reuse, R186 ;  /* 0x000000ba20e37220 */ /* 0x040fe20000410000 */
[CC--:B------:R-:W-:Y:S01]  /*6070*/  FMUL.FTZ R223, R177.reuse, R189.reuse ;  /* 0x000000bdb1df7220 */ /* 0x0c0fe20000410000 */
[----:B------:R-:W-:Y:S01]  /*6080*/  FMUL.FTZ R222, R177, R188 ;  /* 0x000000bcb1de7220 */ /* 0x000fe20000410000 */
[C---:B------:R-:W-:Y:S01]  /*6090*/  FFMA.FTZ R212, R33.reuse, R208, R192 ;  /* 0x000000d021d47223 */ /* 0x040fe200000100c0 */
[C---:B------:R-:W-:Y:S01]  /*60a0*/  FFMA.FTZ R219, R32.reuse, R202, -R219 ;  /* 0x000000ca20db7223 */ /* 0x040fe200000108db */
        /* <DEDUP_REMOVED lines=15> */
[----:B------:R-:W-:Y:S01]  /*61a0*/  FMUL.FTZ R223, R71, R226 ;  /* 0x000000e247df7220 */ /* 0x000fe20000410000 */
[C---:B------:R-:W-:Y:S01]  /*61b0*/  FMUL.FTZ R177, R179.reuse, R164 ;  /* 0x000000a4b3b17220 */ /* 0x040fe20000410000 */
[----:B------:R-:W-:Y:S01]  /*61c0*/  FMUL.FTZ R179, R179, R33 ;  /* 0x00000021b3b37220 */ /* 0x000fe20000410000 */
[----:B------:R-:W-:Y:S01]  /*61d0*/  FMUL.FTZ R227, R71, -R228 ;  /* 0x800000e447e37220 */ /* 0x000fe20000410000 */
[----:B------:R-:W-:Y:S01]  /*61e0*/  FMUL.FTZ R219, R70, R219 ;  /* 0x000000db46db7220 */ /* 0x000fe20000410000 */
[C---:B------:R-:W-:Y:S01]  /*61f0*/  FFMA.FTZ R177, R180.reuse, R33, -R177 ;  /* 0x00000021b4b17223 */ /* 0x040fe200000108b1 */
[----:B------:R-:W-:Y:S01]  /*6200*/  FFMA.FTZ R179, R180, R164, R179 ;  /* 0x000000a4b4b37223 */ /* 0x000fe200000100b3 */
[----:B------:R-:W-:Y:S01]  /*6210*/  FMUL.FTZ R221, R70, -R221 ;  /* 0x800000dd46dd7220 */ /* 0x000fe20000410000 */
[----:B------:R-:W-:Y:S01]  /*6220*/  FMUL.FTZ R217, R68, R217 ;  /* 0x000000d944d97220 */ /* 0x000fe20000410000 */
[----:B------:R-:W-:Y:S01]  /*6230*/  FADD.FTZ R177, R166, R177 ;  /* 0x000000b1a6b17221 */ /* 0x000fe20000010000 */
[----:B------:R-:W-:Y:S01]  /*6240*/  FADD.FTZ R168, R168, R179 ;  /* 0x000000b3a8a87221 */ /* 0x000fe20000010000 */
[C---:B0-----:R-:W-:Y:S01]  /*6250*/  FMUL.FTZ R7, R69.reuse, R220 ;  /* 0x000000dc45077220 */ /* 0x041fe20000410000 */
[----:B------:R-:W-:Y:S01]  /*6260*/  FMUL.FTZ R179, R69, -R218 ;  /* 0x800000da45b37220 */ /* 0x000fe20000410000 */
[C---:B------:R-:W-:Y:S01]  /*6270*/  FMUL.FTZ R5, R181.reuse, R177 ;  /* 0x000000b1b5057220 */ /* 0x040fe20000410000 */
[-C--:B------:R-:W-:Y:S01]  /*6280*/  FMUL.FTZ R4, R181, R168.reuse ;  /* 0x000000a8b5047220 */ /* 0x080fe20000410000 */
[----:B------:R-:W-:Y:S01]  /*6290*/  FMUL.FTZ R215, R68, -R215 ;  /* 0x800000d744d77220 */ /* 0x000fe20000410000 */
[----:B------:R0:W-:Y:S01]  /*62a0*/  STS [R140+0x18], R7 ;  /* 0x000018078c007388 */ /* 0x0001e20000000800 */
[C---:B------:R-:W-:Y:S01]  /*62b0*/  FFMA.FTZ R5, R182.reuse, R168, R5 ;  /* 0x000000a8b6057223 */ /* 0x040fe20000010005 */
[----:B------:R-:W-:Y:S01]  /*62c0*/  FFMA.FTZ R4, R182, R177, -R4 ;  /* 0x000000b1b6047223 */ /* 0x000fe20000010804 */
[----:B------:R-:W-:Y:S01]  /*62d0*/  FMUL.FTZ R181, R67, -R212 ;  /* 0x800000d443b57220 */ /* 0x000fe20000410000 */
[----:B------:R-:W-:Y:S01]  /*62e0*/  FMUL.FTZ R213, R66, R213 ;  /* 0x000000d542d57220 */ /* 0x000fe20000410000 */
[----:B------:R-:W-:Y:S01]  /*62f0*/  FADD.FTZ R170, R170, R5 ;  /* 0x00000005aaaa7221 */ /* 0x000fe20000010000 */
[----:B------:R-:W-:Y:S01]  /*6300*/  FADD.FTZ R169, R169, R4 ;  /* 0x00000004a9a97221 */ /* 0x000fe20000010000 */
[----:B------:R-:W-:Y:S01]  /*6310*/  FMUL.FTZ R193, R66, -R193 ;  /* 0x800000c142c17220 */ /* 0x000fe20000410000 */
[----:B------:R-:W-:Y:S01]  /*6320*/  STS [R140+0x4], R225 ;  /* 0x000004e18c007388 */ /* 0x000fe20000000800 */
[C---:B------:R-:W-:Y:S01]  /*6330*/  FMUL.FTZ R5, R183.reuse, R170 ;  /* 0x000000aab7057220 */ /* 0x040fe20000410000 */
[-C--:B------:R-:W-:Y:S01]  /*6340*/  FMUL.FTZ R183, R183, R169.reuse ;  /* 0x000000a9b7b77220 */ /* 0x080fe20000410000 */
[----:B0-----:R-:W-:Y:S01]  /*6350*/  FMUL.FTZ R7, R67, R216 ;  /* 0x000000d843077220 */ /* 0x001fe20000410000 */
[----:B------:R-:W-:Y:S01]  /*6360*/  STS [R140+0x8], R223 ;  /* 0x000008df8c007388 */ /* 0x000fe20000000800 */
[C---:B------:R-:W-:Y:S01]  /*6370*/  FFMA.FTZ R162, R184.reuse, R169, -R5 ;  /* 0x000000a9b8a27223 */ /* 0x040fe20000010805 */
[----:B------:R-:W-:Y:S01]  /*6380*/  FFMA.FTZ R183, R184, R170, R183 ;  /* 0x000000aab8b77223 */ /* 0x000fe200000100b7 */
[----:B------:R-:W-:Y:S01]  /*6390*/  FFMA.FTZ R198, R109, -R92, R198 ;  /* 0x8000005c6dc67223 */ /* 0x000fe200000100c6 */
[----:B------:R-:W-:Y:S01]  /*63a0*/  STS [R140+0xc], R227 ;  /* 0x00000ce38c007388 */ /* 0x000fe20000000800 */
[----:B------:R-:W-:Y:S01]  /*63b0*/  FADD.FTZ R162, R171, R162 ;  /* 0x000000a2aba27221 */ /* 0x000fe20000010000 */
[----:B------:R-:W-:Y:S01]  /*63c0*/  FADD.FTZ R172, R172, R183 ;  /* 0x000000b7acac7221 */ /* 0x000fe20000010000 */
[----:B------:R-:W-:Y:S01]  /*63d0*/  FMUL.FTZ R183, R65, R192 ;  /* 0x000000c041b77220 */ /* 0x000fe20000410000 */
[----:B------:R-:W-:Y:S01]  /*63e0*/  STS [R140+0x10], R219 ;  /* 0x000010db8c007388 */ /* 0x000fe20000000800 */
[C---:B------:R-:W-:Y:S01]  /*63f0*/  FMUL.FTZ R4, R185.reuse, R162 ;  /* 0x000000a2b9047220 */ /* 0x040fe20000410000 */
[-C--:B------:R-:W-:Y:S01]  /*6400*/  FMUL.FTZ R185, R185, R172.reuse ;  /* 0x000000acb9b97220 */ /* 0x080fe20000410000 */
[-C--:B------:R-:W-:Y:S01]  /*6410*/  FMUL.FTZ R171, R92, R172.reuse ;  /* 0x000000ac5cab7220 */ /* 0x080fe20000410000 */
[----:B------:R-:W-:Y:S01]  /*6420*/  STS [R140+0x14], R221 ;  /* 0x000014dd8c007388 */ /* 0x000fe20000000800 */
[C---:B------:R-:W-:Y:S01]  /*6430*/  FFMA.FTZ R5, R187.reuse, R172, R4 ;  /* 0x000000acbb057223 */ /* 0x040fe20000010004 */
[----:B------:R-:W-:Y:S01]  /*6440*/  FFMA.FTZ R4, R187, R162, -R185 ;  /* 0x000000a2bb047223 */ /* 0x000fe200000108b9 */
[----:B------:R-:W-:Y:S01]  /*6450*/  FMUL.FTZ R185, R65, -R32 ;  /* 0x8000002041b97220 */ /* 0x000fe20000410000 */
[----:B------:R0:W-:Y:S01]  /*6460*/  STS [R140+0x1c], R179 ;  /* 0x00001cb38c007388 */ /* 0x0001e20000000800 */
[----:B------:R-:W-:Y:S01]  /*6470*/  FADD.FTZ R174, R174, R5 ;  /* 0x00000005aeae7221 */ /* 0x000fe20000010000 */
[----:B------:R-:W-:Y:S01]  /*6480*/  FADD.FTZ R173, R173, R4 ;  /* 0x00000004adad7221 */ /* 0x000fe20000010000 */
[----:B------:R-:W-:Y:S01]  /*6490*/  FMUL.FTZ R32, R90, R170 ;  /* 0x000000aa5a207220 */ /* 0x000fe20000410000 */
[----:B------:R-:W-:Y:S01]  /*64a0*/  STS [R140+0x20], R217 ;  /* 0x000020d98c007388 */ /* 0x000fe20000000800 */
[C---:B------:R-:W-:Y:S01]  /*64b0*/  FMUL.FTZ R166, R94.reuse, R174 ;  /* 0x000000ae5ea67220 */ /* 0x040fe20000410000 */
[----:B------:R-:W-:Y:S01]  /*64c0*/  FMUL.FTZ R4, R94, R173 ;  /* 0x000000ad5e047220 */ /* 0x000fe20000410000 */
[----:B------:R-:W-:Y:S01]  /*64d0*/  FFMA.FTZ R202, R107, -R90, R202 ;  /* 0x8000005a6bca7223 */ /* 0x000fe200000100ca */
[----:B------:R-:W-:Y:S01]  /*64e0*/  STS [R140+0x24], R215 ;  /* 0x000024d78c007388 */ /* 0x000fe20000000800 */
[C---:B------:R-:W-:Y:S01]  /*64f0*/  FMUL.FTZ R6, R196.reuse, R166 ;  /* 0x000000a6c4067220 */ /* 0x040fe20000410000 */
[----:B0-----:R-:W-:Y:S01]  /*6500*/  FFMA.FTZ R179, R111, -R94, R200 ;  /* 0x8000005e6fb37223 */ /* 0x001fe200000100c8 */
[----:B------:R-:W-:Y:S01]  /*6510*/  FMUL.FTZ R5, R196, R4 ;  /* 0x00000004c4057220 */ /* 0x000fe20000410000 */
[----:B------:R0:W-:Y:S01]  /*6520*/  STS [R140+0x28], R7 ;  /* 0x000028078c007388 */ /* 0x0001e20000000800 */
[C---:B------:R-:W-:Y:S01]  /*6530*/  FMUL.FTZ R178, R88.reuse, R168 ;  /* 0x000000a858b27220 */ /* 0x040fe20000410000 */
[C---:B------:R-:W-:Y:S01]  /*6540*/  FFMA.FTZ R6, R179.reuse, R4, -R6 ;  /* 0x00000004b3067223 */ /* 0x040fe20000010806 */
[----:B------:R-:W-:Y:S01]  /*6550*/  FFMA.FTZ R5, R179, R166, R5 ;  /* 0x000000a6b3057223 */ /* 0x000fe20000010005 */
[----:B------:R1:W-:Y:S01]  /*6560*/  STS [R140+0x2c], R181 ;  /* 0x00002cb58c007388 */ /* 0x0003e20000000800 */
[----:B------:R-:W-:Y:S01]  /*6570*/  FMUL.FTZ R182, R88, R177 ;  /* 0x000000b158b67220 */ /* 0x000fe20000410000 */
[----:B------:R-:W-:Y:S01]  /*6580*/  FADD.FTZ R6, RZ, R6 ;  /* 0x00000006ff067221 */ /* 0x000fe20000010000 */
[----:B------:R-:W-:Y:S01]  /*6590*/  FADD.FTZ R5, RZ, R5 ;  /* 0x00000005ff057221 */ /* 0x000fe20000010000 */
[----:B------:R-:W-:Y:S01]  /*65a0*/  STS [R140+0x30], R213 ;  /* 0x000030d58c007388 */ /* 0x000fe20000000800 */
[----:B------:R-:W-:Y:S01]  /*65b0*/  FMUL.FTZ R184, R197, R178 ;  /* 0x000000b2c5b87220 */ /* 0x000fe20000410000 */
[----:B0-----:R-:W-:Y:S01]  /*65c0*/  FMUL.FTZ R7, R92, R162 ;  /* 0x000000a25c077220 */ /* 0x001fe20000410000 */
[----:B------:R-:W-:Y:S01]  /*65d0*/  FMUL.FTZ R180, R86, R164 ;  /* 0x000000a456b47220 */ /* 0x000fe20000410000 */
[----:B------:R-:W-:Y:S01]  /*65e0*/  STS [R140+0x34], R193 ;  /* 0x000034c18c007388 */ /* 0x000fe20000000800 */
[----:B------:R-:W-:Y:S01]  /*65f0*/  FFMA.FTZ R206, R103, -R86, R206 ;  /* 0x8000005667ce7223 */ /* 0x000fe200000100ce */
[----:B-1----:R-:W-:Y:S01]  /*6600*/  FMUL.FTZ R181, R36, R171 ;  /* 0x000000ab24b57220 */ /* 0x002fe20000410000 */
[----:B------:R-:W-:Y:S01]  /*6610*/  FMUL.FTZ R187, R176, R190 ;  /* 0x000000beb0bb7220 */ /* 0x000fe20000410000 */
[----:B------:R0:W-:Y:S01]  /*6620*/  STS [R140+0x38], R183 ;  /* 0x000038b78c007388 */ /* 0x0001e20000000800 */
[----:B------:R-:W-:Y:S01]  /*6630*/  FFMA.FTZ R214, -R66, R214, R205 ;  /* 0x000000d642d67223 */ /* 0x000fe200000101cd */
[-C--:B------:R-:W-:Y:S01]  /*6640*/  FFMA.FTZ R181, R198, R7.reuse, -R181 ;  /* 0x00000007c6b57223 */ /* 0x080fe200000108b5 */
[----:B------:R-:W-:Y:S01]  /*6650*/  FMUL.FTZ R7, R36, R7 ;  /* 0x0000000724077220 */ /* 0x000fe20000410000 */
[----:B------:R1:W-:Y:S01]  /*6660*/  STS [R140+0x3c], R185 ;  /* 0x00003cb98c007388 */ /* 0x0003e20000000800 */
[----:B------:R-:W-:Y:S01]  /*6670*/  FFMA.FTZ R187, R175, R186, R187 ;  /* 0x000000baafbb7223 */ /* 0x000fe200000100bb */
[----:B------:R-:W-:Y:S01]  /*6680*/  FADD.FTZ R6, R6, R181 ;  /* 0x000000b506067221 */ /* 0x000fe20000010000 */
[----:B------:R-:W-:Y:S01]  /*6690*/  FFMA.FTZ R4, R198, R171, R7 ;  /* 0x000000abc6047223 */ /* 0x000fe20000010007 */
[----:B------:R-:W-:Y:S01]  /*66a0*/  BAR.SYNC.DEFER_BLOCKING 0x0 ;  /* 0x0000000000007b1d */ /* 0x000fe20000010000 */
[----:B------:R-:W-:Y:S01]  /*66b0*/  FMUL.FTZ R7, R37, R32 ;  /* 0x0000002025077220 */ /* 0x000fe20000410000 */
[----:B------:R-:W-:Y:S01]  /*66c0*/  FFMA.FTZ R181, R105, -R88, R204 ;  /* 0x8000005869b57223 */ /* 0x000fe200000100cc */
[----:B------:R-:W-:Y:S01]  /*66d0*/  FADD.FTZ R4, R5, R4 ;  /* 0x0000000405047221 */ /* 0x000fe20000010000 */
[----:B------:R-:W-:Y:S01]  /*66e0*/  FMUL.FTZ R5, R90, R169 ;  /* 0x000000a95a057220 */ /* 0x000fe20000410000 */
[----:B------:R-:W-:Y:S01]  /*66f0*/  IADD3 R204, PT, PT, R64, R159, RZ ;  /* 0x0000009f40cc7210 */ /* 0x000fe20007ffe0ff */
[-C--:B0-----:R-:W-:Y:S01]  /*6700*/  FFMA.FTZ R183, R181, R182.reuse, -R184 ;  /* 0x000000b6b5b77223 */ /* 0x081fe200000108b8 */
[----:B------:R-:W-:Y:S01]  /*6710*/  FMUL.FTZ R182, R197, R182 ;  /* 0x000000b6c5b67220 */ /* 0x000fe20000410000 */
[-C--:B------:R-:W-:Y:S01]  /*6720*/  FFMA.FTZ R7, R202, R5.reuse, -R7 ;  /* 0x00000005ca077223 */ /* 0x080fe20000010807 */
[----:B------:R-:W-:Y:S01]  /*6730*/  FMUL.FTZ R5, R37, R5 ;  /* 0x0000000525057220 */ /* 0x000fe20000410000 */
[----:B------:R-:W-:Y:S01]  /*6740*/  FMUL.FTZ R184, R86, R33 ;  /* 0x0000002156b87220 */ /* 0x000fe20000410000 */
[C---:B-1----:R-:W-:Y:S01]  /*6750*/  FMUL.FTZ R185, R199.reuse, R180 ;  /* 0x000000b4c7b97220 */ /* 0x042fe20000410000 */
[----:B------:R-:W-:Y:S01]  /*6760*/  FADD.FTZ R6, R6, R7 ;  /* 0x0000000706067221 */ /* 0x000fe20000010000 */
[----:B------:R-:W-:Y:S01]  /*6770*/  FFMA.FTZ R5, R202, R32, R5 ;  /* 0x00000020ca057223 */ /* 0x000fe20000010005 */
[-C--:B------:R-:W-:Y:S01]  /*6780*/  FMUL.FTZ R7, R199, R184.reuse ;  /* 0x000000b8c7077220 */ /* 0x080fe20000410000 */
[----:B------:R-:W-:Y:S01]  /*6790*/  FFMA.FTZ R185, R206, R184, -R185 ;  /* 0x000000b8ceb97223 */ /* 0x000fe200000108b9 */
[----:B------:R-:W-:Y:S01]  /*67a0*/  FADD.FTZ R6, R6, R183 ;  /* 0x000000b706067221 */ /* 0x000fe20000010000 */
[----:B------:R-:W-:Y:S01]  /*67b0*/  FADD.FTZ R4, R4, R5 ;  /* 0x0000000504047221 */ /* 0x000fe20000010000 */
[----:B------:R-:W-:Y:S01]  /*67c0*/  FFMA.FTZ R5, R181, R178, R182 ;  /* 0x000000b2b5057223 */ /* 0x000fe200000100b6 */
[----:B------:R-:W-:Y:S01]  /*67d0*/  FMUL.FTZ R182, R84, R188 ;  /* 0x000000bc54b67220 */ /* 0x000fe20000410000 */
[----:B------:R-:W-:Y:S01]  /*67e0*/  FFMA.FTZ R7, R206, R180, R7 ;  /* 0x000000b4ce077223 */ /* 0x000fe20000010007 */
[----:B------:R-:W-:Y:S01]  /*67f0*/  FFMA.FTZ R183, R101, -R84, R208 ;  /* 0x8000005465b77223 */ /* 0x000fe200000100d0 */
[----:B------:R-:W-:Y:S01]  /*6800*/  FADD.FTZ R4, R4, R5 ;  /* 0x0000000504047221 */ /* 0x000fe20000010000 */
[----:B------:R-:W-:Y:S01]  /*6810*/  FMUL.FTZ R184, R84, R189 ;  /* 0x000000bd54b87220 */ /* 0x000fe20000410000 */
[----:B------:R0:W1:Y:S01]  /*6820*/  LDS R193, [R139+0x8c0] ;  /* 0x0008c0008bc17984 */ /* 0x0000620000000800 */
[----:B------:R-:W-:Y:S01]  /*6830*/  FMUL.FTZ R192, R201, R182 ;  /* 0x000000b6c9c07220 */ /* 0x000fe20000410000 */
[----:B------:R-:W-:Y:S01]  /*6840*/  FADD.FTZ R4, R4, R7 ;  /* 0x0000000704047221 */ /* 0x000fe20000010000 */
[----:B------:R-:W-:Y:S01]  /*6850*/  LEA R204, R63, -R204, 0x1 ;  /* 0x800000cc3fcc7211 */ /* 0x000fe200078e08ff */
[----:B------:R-:W-:Y:S01]  /*6860*/  FADD.FTZ R6, R6, R185 ;  /* 0x000000b906067221 */ /* 0x000fe20000010000 */
[-C--:B------:R-:W-:Y:S01]  /*6870*/  FFMA.FTZ R7, R183, R184.reuse, -R192 ;  /* 0x000000b8b7077223 */ /* 0x080fe200000108c0 */
[----:B------:R-:W-:Y:S01]  /*6880*/  FMUL.FTZ R192, R201, R184 ;  /* 0x000000b8c9c07220 */ /* 0x000fe20000410000 */
[----:B------:R-:W-:Y:S01]  /*6890*/  FMUL.FTZ R184, R82, R191 ;  /* 0x000000bf52b87220 */ /* 0x000fe20000410000 */
[----:B------:R-:W-:Y:S01]  /*68a0*/  ISETP.GE.AND P6, PT, R204, 0x1, PT ;  /* 0x00000001cc00780c */ /* 0x000fe20003fc6270 */
[----:B------:R-:W-:Y:S01]  /*68b0*/  FFMA.FTZ R185, R99, -R82, R210 ;  /* 0x8000005263b97223 */ /* 0x000fe200000100d2 */
[----:B------:R-:W-:Y:S01]  /*68c0*/  FFMA.FTZ R5, R183, R182, R192 ;  /* 0x000000b6b7057223 */ /* 0x000fe200000100c0 */
[----:B------:R-:W-:Y:S01]  /*68d0*/  FMUL.FTZ R192, R82, R35 ;  /* 0x0000002352c07220 */ /* 0x000fe20000410000 */
[----:B------:R-:W-:Y:S01]  /*68e0*/  FMUL.FTZ R200, R203, R184 ;  /* 0x000000b8cbc87220 */ /* 0x000fe20000410000 */
[----:B------:R-:W-:Y:S01]  /*68f0*/  FADD.FTZ R6, R6, R7 ;  /* 0x0000000706067221 */ /* 0x000fe20000010000 */
[----:B------:R-:W-:Y:S01]  /*6900*/  FADD.FTZ R4, R4, R5 ;  /* 0x0000000504047221 */ /* 0x000fe20000010000 */
[----:B------:R-:W-:Y:S01]  /*6910*/  ISETP.GE.AND P3, PT, R204, 0x21, PT ;  /* 0x00000021cc00780c */ /* 0x000fe20003f66270 */
[-C--:B------:R-:W-:Y:S01]  /*6920*/  FFMA.FTZ R7, R185, R192.reuse, -R200 ;  /* 0x000000c0b9077223 */ /* 0x080fe200000108c8 */
[----:B------:R-:W-:Y:S01]  /*6930*/  FMUL.FTZ R192, R203, R192 ;  /* 0x000000c0cbc07220 */ /* 0x000fe20000410000 */
[----:B------:R-:W-:Y:S01]  /*6940*/  FMUL.FTZ R200, R176, R186 ;  /* 0x000000bab0c87220 */ /* 0x000fe20000410000 */
[----:B------:R-:W-:Y:S01]  /*6950*/  ISETP.GE.AND P2, PT, R204, 0x41, PT ;  /* 0x00000041cc00780c */ /* 0x000fe20003f46270 */
[----:B------:R-:W-:Y:S01]  /*6960*/  FADD.FTZ R7, R6, R7 ;  /* 0x0000000706077221 */ /* 0x000fe20000010000 */
[----:B------:R-:W-:Y:S01]  /*6970*/  FFMA.FTZ R5, R185, R184, R192 ;  /* 0x000000b8b9057223 */ /* 0x000fe200000100c0 */
[----:B------:R-:W-:Y:S01]  /*6980*/  FFMA.FTZ R200, R175, R190, -R200 ;  /* 0x000000beafc87223 */ /* 0x000fe200000108c8 */
[----:B------:R-:W-:-:S02]  /*6990*/  ISETP.GE.AND P1, PT, R204, 0x61, PT ;  /* 0x00000061cc00780c */ /* 0x000fc40003f26270 */
[----:B------:R-:W-:Y:S01]  /*69a0*/  FADD.FTZ R4, R4, R5 ;  /* 0x0000000504047221 */ /* 0x000fe20000010000 */
[----:B------:R-:W-:Y:S01]  /*69b0*/  ISETP.GE.AND P0, PT, R204, 0x81, PT ;  /* 0x00000081cc00780c */ /* 0x000fe20003f06270 */
[----:B0-----:R-:W-:-:S12]  /*69c0*/  @!P6 BRA `(.L_x_15567) ;  /* 0x000000000008e947 */ /* 0x001fd80003800000 */
[----:B------:R-:W0:Y:S04]  /*69d0*/  LDS R5, [R142+0x840] ;  /* 0x000840008e057984 */ /* 0x000e280000000800 */
[----:B0-----:R0:W-:Y:S02]  /*69e0*/  REDG.E.ADD.F32.FTZ.RN.STRONG.GPU desc[UR16][R2.64], R5 ;  /* 0x00000005020079a6 */ /* 0x0011e4000c12f310 */
.L_x_15567:
[----:B------:R-:W-:Y:S05]  /*69f0*/  BSYNC.RECONVERGENT B0 ;  /* 0x0000000000007941 */ /* 0x000fea0003800200 */
.L_x_15566:
[----:B------:R-:W-:Y:S01]  /*6a00*/  BSSY.RECONVERGENT B0, `(.L_x_15568) ;  /* 0x0000004000007945 */ /* 0x000fe20003800200 */
[----:B------:R-:W-:-:S03]  /*6a10*/  ISETP.GE.AND P6, PT, R204, 0xa1, PT ;  /* 0x000000a1cc00780c */ /* 0x000fc60003fc6270 */
[----:B------:R-:W-:Y:S10]  /*6a20*/  @!P3 BRA `(.L_x_15569) ;  /* 0x000000000004b947 */ /* 0x000ff40003800000 */
[----:B-1----:R2:W-:Y:S02]  /*6a30*/  REDG.E.ADD.F32.FTZ.RN.STRONG.GPU desc[UR16][R2.64+0x80], R193 ;  /* 0x000080c1020079a6 */ /* 0x0025e4000c12f310 */
.L_x_15569:
[----:B------:R-:W-:Y:S05]  /*6a40*/  BSYNC.RECONVERGENT B0 ;  /* 0x0000000000007941 */ /* 0x000fea0003800200 */
.L_x_15568:
[----:B0-----:R0:W3:Y:S01]  /*6a50*/  LDS R5, [R138+0x940] ;  /* 0x000940008a057984 */ /* 0x0010e20000000800 */
[----:B------:R-:W-:Y:S04]  /*6a60*/  BSSY.RECONVERGENT B0, `(.L_x_15570) ;  /* 0x0000003000007945 */ /* 0x000fe80003800200 */
[----:B------:R-:W-:Y:S05]  /*6a70*/  @!P2 BRA `(.L_x_15571) ;  /* 0x000000000004a947 */ /* 0x000fea0003800000 */
[----:B---3--:R4:W-:Y:S02]  /*6a80*/  REDG.E.ADD.F32.FTZ.RN.STRONG.GPU desc[UR16][R2.64+0x100], R5 ;  /* 0x00010005020079a6 */ /* 0x0089e4000c12f310 */
.L_x_15571:
[----:B------:R-:W-:Y:S05]  /*6a90*/  BSYNC.RECONVERGENT B0 ;  /* 0x0000000000007941 */ /* 0x000fea0003800200 */
.L_x_15570:
[----:B---34-:R3:W4:Y:S01]  /*6aa0*/  LDS R5, [R137+0x9c0] ;  /* 0x0009c00089057984 */ /* 0x0187220000000800 */
[----:B------:R-:W-:Y:S04]  /*6ab0*/  BSSY.RECONVERGENT B0, `(.L_x_15572) ;  /* 0x0000003000007945 */ /* 0x000fe80003800200 */
[----:B------:R-:W-:Y:S05]  /*6ac0*/  @!P1 BRA `(.L_x_15573) ;  /* 0x0000000000049947 */ /* 0x000fea0003800000 */
[----:B----4-:R4:W-:Y:S02]  /*6ad0*/  REDG.E.ADD.F32.FTZ.RN.STRONG.GPU desc[UR16][R2.64+0x180], R5 ;  /* 0x00018005020079a6 */ /* 0x0109e4000c12f310 */
.L_x_15573:
[----:B------:R-:W-:Y:S05]  /*6ae0*/  BSYNC.RECONVERGENT B0 ;  /* 0x0000000000007941 */ /* 0x000fea0003800200 */
.L_x_15572:
[----:B----4-:R4:W0:Y:S01]  /*6af0*/  LDS R5, [R136+0xa40] ;  /* 0x000a400088057984 */ /* 0x0108220000000800 */
[----:B------:R-:W-:Y:S04]  /*6b00*/  BSSY.RECONVERGENT B0, `(.L_x_15574) ;  /* 0x0000003000007945 */ /* 0x000fe80003800200 */
[----:B------:R-:W-:Y:S05]  /*6b10*/  @!P0 BRA `(.L_x_15575) ;  /* 0x0000000000048947 */ /* 0x000fea0003800000 */
[----:B0-----:R0:W-:Y:S02]  /*6b20*/  REDG.E.ADD.F32.FTZ.RN.STRONG.GPU desc[UR16][R2.64+0x200], R5 ;  /* 0x00020005020079a6 */ /* 0x0011e4000c12f310 */
.L_x_15575:
[----:B------:R-:W-:Y:S05]  /*6b30*/  BSYNC.RECONVERGENT B0 ;  /* 0x0000000000007941 */ /* 0x000fea0003800200 */
.L_x_15574:
[----:B0-----:R0:W0:Y:S01]  /*6b40*/  LDS R5, [R135+0xac0] ;  /* 0x000ac00087057984 */ /* 0x0010220000000800 */
[----:B------:R-:W-:Y:S04]  /*6b50*/  BSSY.RECONVERGENT B0, `(.L_x_15576) ;  /* 0x0000003000007945 */ /* 0x000fe80003800200 */
[----:B------:R-:W-:Y:S05]  /*6b60*/  @!P6 BRA `(.L_x_15577) ;  /* 0x000000000004e947 */ /* 0x000fea0003800000 */
[----:B0-----:R0:W-:Y:S02]  /*6b70*/  REDG.E.ADD.F32.FTZ.RN.STRONG.GPU desc[UR16][R2.64+0x280], R5 ;  /* 0x00028005020079a6 */ /* 0x0011e4000c12f310 */
.L_x_15577:
[----:B------:R-:W-:Y:S05]  /*6b80*/  BSYNC.RECONVERGENT B0 ;  /* 0x0000000000007941 */ /* 0x000fea0003800200 */
.L_x_15576:
        /* <DEDUP_REMOVED lines=9> */
.L_x_15579:
[----:B------:R-:W-:Y:S05]  /*6c20*/  BSYNC.RECONVERGENT B0 ;  /* 0x0000000000007941 */ /* 0x000fea0003800200 */
.L_x_15578:
[----:B0-----:R0:W0:Y:S01]  /*6c30*/  LDS R5, [R132+0xbc0] ;  /* 0x000bc00084057984 */ /* 0x0010220000000800 */
[----:B------:R-:W-:Y:S04]  /*6c40*/  BSSY.RECONVERGENT B0, `(.L_x_15580) ;  /* 0x0000003000007945 */ /* 0x000fe80003800200 */
[----:B------:R-:W-:Y:S05]  /*6c50*/  @!P0 BRA `(.L_x_15581) ;  /* 0x0000000000048947 */ /* 0x000fea0003800000 */
[----:B0-----:R0:W-:Y:S02]  /*6c60*/  REDG.E.ADD.F32.FTZ.RN.STRONG.GPU desc[UR16][R2.64+0x380], R5 ;  /* 0x00038005020079a6 */ /* 0x0011e4000c12f310 */
.L_x_15581:
[----:B------:R-:W-:Y:S05]  /*6c70*/  BSYNC.RECONVERGENT B0 ;  /* 0x0000000000007941 */ /* 0x000fea0003800200 */
.L_x_15580:
[----:B0-----:R0:W0:Y:S01]  /*6c80*/  LDS R5, [R130+0xc40] ;  /* 0x000c400082057984 */ /* 0x0010220000000800 */
[----:B------:R-:W-:Y:S04]  /*6c90*/  BSSY.RECONVERGENT B0, `(.L_x_15582) ;  /* 0x0000003000007945 */ /* 0x000fe80003800200 */
[----:B------:R-:W-:Y:S05]  /*6ca0*/  @!P1 BRA `(.L_x_15583) ;  /* 0x0000000000049947 */ /* 0x000fea0003800000 */
[----:B0-----:R0:W-:Y:S02]  /*6cb0*/  REDG.E.ADD.F32.FTZ.RN.STRONG.GPU desc[UR16][R2.64+0x400], R5 ;  /* 0x00040005020079a6 */ /* 0x0011e4000c12f310 */
.L_x_15583:
[----:B------:R-:W-:Y:S05]  /*6cc0*/  BSYNC.RECONVERGENT B0 ;  /* 0x0000000000007941 */ /* 0x000fea0003800200 */
.L_x_15582:
[----:B0-----:R0:W0:Y:S01]  /*6cd0*/  LDS R5, [R128+0xcc0] ;  /* 0x000cc00080057984 */ /* 0x0010220000000800 */
[----:B------:R-:W-:Y:S04]  /*6ce0*/  BSSY.RECONVERGENT B0, `(.L_x_15584) ;  /* 0x0000003000007945 */ /* 0x000fe80003800200 */
[----:B------:R-:W-:Y:S05]  /*6cf0*/  @!P2 BRA `(.L_x_15585) ;  /* 0x000000000004a947 */ /* 0x000fea0003800000 */
[----:B0-----:R0:W-:Y:S02]  /*6d00*/  REDG.E.ADD.F32.FTZ.RN.STRONG.GPU desc[UR16][R2.64+0x480], R5 ;  /* 0x00048005020079a6 */ /* 0x0011e4000c12f310 */
.L_x_15585:
[----:B------:R-:W-:Y:S05]  /*6d10*/  BSYNC.RECONVERGENT B0 ;  /* 0x0000000000007941 */ /* 0x000fea0003800200 */
.L_x_15584:
[----:B0-----:R0:W0:Y:S01]  /*6d20*/  LDS R5, [R126+0xd40] ;  /* 0x000d40007e057984 */ /* 0x0010220000000800 */
[----:B------:R-:W-:Y:S04]  /*6d30*/  BSSY.RECONVERGENT B0, `(.L_x_15586) ;  /* 0x0000003000007945 */ /* 0x000fe80003800200 */
[----:B------:R-:W-:Y:S05]  /*6d40*/  @!P3 BRA `(.L_x_15587) ;  /* 0x000000000004b947 */ /* 0x000fea0003800000 */
[----:B0-----:R0:W-:Y:S02]  /*6d50*/  REDG.E.ADD.F32.FTZ.RN.STRONG.GPU desc[UR16][R2.64+0x500], R5 ;  /* 0x00050005020079a6 */ /* 0x0011e4000c12f310 */
.L_x_15587:
[----:B------:R-:W-:Y:S05]  /*6d60*/  BSYNC.RECONVERGENT B0 ;  /* 0x0000000000007941 */ /* 0x000fea0003800200 */
.L_x_15586:
        /* <DEDUP_REMOVED lines=10> */
.L_x_15589:
[----:B------:R-:W-:Y:S05]  /*6e10*/  BSYNC.RECONVERGENT B0 ;  /* 0x0000000000007941 */ /* 0x000fea0003800200 */
.L_x_15588:
[----:B------:R3:W3:Y:S01]  /*6e20*/  LDS R205, [R122+0xe40] ;  /* 0x000e40007acd7984 */ /* 0x0006e20000000800 */
[----:B------:R-:W-:Y:S01]  /*6e30*/  BSSY.RECONVERGENT B0, `(.L_x_15590) ;  /* 0x0000006000007945 */ /* 0x000fe20003800200 */
[----:B0-----:R-:W-:Y:S01]  /*6e40*/  FMUL.FTZ R5, R80, R195 ;  /* 0x000000c350057220 */ /* 0x001fe20000410000 */
[----:B------:R-:W-:Y:S01]  /*6e50*/  FFMA.FTZ R190, R97, -R80, R190 ;  /* 0x8000005061be7223 */ /* 0x000fe200000100be */
[----:B-12---:R-:W-:Y:S01]  /*6e60*/  FMUL.FTZ R193, R186, R175 ;  /* 0x000000afbac17220 */ /* 0x006fe20000410000 */
[----:B------:R-:W-:Y:S06]  /*6e70*/  @!P0 BRA `(.L_x_15591) ;  /* 0x0000000000048947 */ /* 0x000fec0003800000 */
[----:B---3--:R0:W-:Y:S02]  /*6e80*/  REDG.E.ADD.F32.FTZ.RN.STRONG.GPU desc[UR16][R2.64+0x600], R205 ;  /* 0x000600cd020079a6 */ /* 0x0081e4000c12f310 */
.L_x_15591:
[----:B------:R-:W-:Y:S05]  /*6e90*/  BSYNC.RECONVERGENT B0 ;  /* 0x0000000000007941 */ /* 0x000fea0003800200 */
.L_x_15590:
[-C--:B------:R-:W-:Y:S01]  /*6ea0*/  FFMA.FTZ R176, R190, R5.reuse, -R193 ;  /* 0x00000005beb07223 */ /* 0x080fe200000108c1 */
[----:B------:R-:W-:Y:S01]  /*6eb0*/  BSSY.RECONVERGENT B0, `(.L_x_15592) ;  /* 0x0000005000007945 */ /* 0x000fe20003800200 */
[----:B------:R1:W2:Y:S01]  /*6ec0*/  LDS R193, [R120+0xec0] ;  /* 0x000ec00078c17984 */ /* 0x0002a20000000800 */
[----:B------:R-:W-:Y:S02]  /*6ed0*/  FMUL.FTZ R5, R186, R5 ;  /* 0x00000005ba057220 */ /* 0x000fe40000410000 */
[----:B------:R-:W-:Y:S05]  /*6ee0*/  @!P1 BRA `(.L_x_15593) ;  /* 0x0000000000049947 */ /* 0x000fea0003800000 */
[----:B--2---:R2:W-:Y:S02]  /*6ef0*/  REDG.E.ADD.F32.FTZ.RN.STRONG.GPU desc[UR16][R2.64+0x680], R193 ;  /* 0x000680c1020079a6 */ /* 0x0045e4000c12f310 */
.L_x_15593:
[----:B------:R-:W-:Y:S05]  /*6f00*/  BSYNC.RECONVERGENT B0 ;  /* 0x0000000000007941 */ /* 0x000fea0003800200 */
.L_x_15592:
[----:B--2---:R2:W0:Y:S01]  /*6f10*/  LDS R193, [R118+0xf40] ;  /* 0x000f400076c17984 */ /* 0x0044220000000800 */
[----:B------:R-:W-:Y:S01]  /*6f20*/  BSSY.RECONVERGENT B0, `(.L_x_15594) ;  /* 0x0000004000007945 */ /* 0x000fe20003800200 */
[----:B------:R-:W-:-:S03]  /*6f30*/  FFMA.FTZ R5, R190, R175, R5 ;  /* 0x000000afbe057223 */ /* 0x000fc60000010005 */
[----:B------:R-:W-:Y:S05]  /*6f40*/  @!P2 BRA `(.L_x_15595) ;  /* 0x000000000004a947 */ /* 0x000fea0003800000 */
[----:B0-----:R0:W-:Y:S02]  /*6f50*/  REDG.E.ADD.F32.FTZ.RN.STRONG.GPU desc[UR16][R2.64+0x700], R193 ;  /* 0x000700c1020079a6 */ /* 0x0011e4000c12f310 */
.L_x_15595:
[----:B------:R-:W-:Y:S05]  /*6f60*/  BSYNC.RECONVERGENT B0 ;  /* 0x0000000000007941 */ /* 0x000fea0003800200 */
.L_x_15594:
[----:B------:R-:W-:Y:S01]  /*6f70*/  FADD.FTZ R4, R4, R5 ;  /* 0x0000000504047221 */ /* 0x000fe20000010000 */
[----:B------:R-:W-:Y:S01]  /*6f80*/  FADD.FTZ R5, R7, R176 ;  /* 0x000000b007057221 */ /* 0x000fe20000010000 */
[----:B------:R-:W-:Y:S01]  /*6f90*/  BSSY.RECONVERGENT B0, `(.L_x_15596) ;  /* 0x0000005000007945 */ /* 0x000fe20003800200 */
[----:B------:R0:W0:Y:S01]  /*6fa0*/  LDS R7, [R116+0xfc0] ;  /* 0x000fc00074077984 */ /* 0x0000220000000800 */
[----:B------:R-:W-:Y:S02]  /*6fb0*/  FFMA.FTZ R6, R65, R200, R194 ;  /* 0x000000c841067223 */ /* 0x000fe400000100c2 */
[----:B------:R-:W-:Y:S05]  /*6fc0*/  @!P3 BRA `(.L_x_15597) ;  /* 0x000000000004b947 */ /* 0x000fea0003800000 */
[----:B0-----:R0:W-:Y:S02]  /*6fd0*/  REDG.E.ADD.F32.FTZ.RN.STRONG.GPU desc[UR16][R2.64+0x780], R7 ;  /* 0x00078007020079a6 */ /* 0x0011e4000c12f310 */
.L_x_15597:
[----:B------:R-:W-:Y:S05]  /*6fe0*/  BSYNC.RECONVERGENT B0 ;  /* 0x0000000000007941 */ /* 0x000fea0003800200 */
.L_x_15596:
[----:B0-----:R-:W-:Y:S01]  /*6ff0*/  FFMA.FTZ R7, -R65, R187, R214 ;  /* 0x000000bb41077223 */ /* 0x001fe200000101d6 */
[----:B------:R-:W0:Y:S01]  /*7000*/  SHFL.DOWN PT, R3, R4, 0x1, 0x1f ;  /* 0x08201f0004037f89 */ /* 0x000e2200000e0000 */
[----:B------:R-:W-:Y:S01]  /*7010*/  ISETP.GT.AND P0, PT, R113, 0x1e, PT ;  /* 0x0000001e7100780c */ /* 0x000fe20003f04270 */
[----:B------:R-:W-:Y:S01]  /*7020*/  FADD.FTZ R72, R175, R72 ;  /* 0x00000048af487221 */ /* 0x000fe20000010000 */
[----:B------:R-:W-:Y:S01]  /*7030*/  FADD.FTZ R75, R180, R75 ;  /* 0x0000004bb44b7221 */ /* 0x000fe20000010000 */
[----:B------:R-:W5:Y:S01]  /*7040*/  SHFL.DOWN PT, R2, R5, 0x1, 0x1f ;  /* 0x08201f0005027f89 */ /* 0x000f6200000e0000 */
[----:B------:R-:W-:Y:S01]  /*7050*/  ISETP.GT.AND P1, PT, R113, 0xf, PT ;  /* 0x0000000f7100780c */ /* 0x000fe20003f24270 */
[----:B------:R-:W-:Y:S01]  /*7060*/  FADD.FTZ R77, R32, R77 ;  /* 0x0000004d204d7221 */ /* 0x000fe20000010000 */
[----:B------:R-:W-:Y:S01]  /*7070*/  BSSY.RECONVERGENT B0, `(.L_x_15598) ;  /* 0x000005d000007945 */ /* 0x000fe20003800200 */
[----:B------:R-:W1:Y:S01]  /*7080*/  SHFL.DOWN PT, R187, R6, 0x1, 0x1f ;  /* 0x08201f0006bb7f89 */ /* 0x000e6200000e0000 */
[----:B------:R-:W-:Y:S01]  /*7090*/  FADD.FTZ R73, R184, R73 ;  /* 0x00000049b8497221 */ /* 0x000fe20000010000 */
[----:B------:R-:W-:Y:S01]  /*70a0*/  FADD.FTZ R74, R182, R74 ;  /* 0x0000004ab64a7221 */ /* 0x000fe20000010000 */
[----:B------:R-:W-:Y:S01]  /*70b0*/  FADD.FTZ R76, R178, R76 ;  /* 0x0000004cb24c7221 */ /* 0x000fe20000010000 */
[----:B------:R-:W2:Y:S02]  /*70c0*/  SHFL.DOWN PT, R176, R7, 0x1, 0x1f ;  /* 0x08201f0007b07f89 */ /* 0x000ea400000e0000 */
[----:B0-----:R-:W-:Y:S01]  /*70d0*/  @!P0 FADD.FTZ R4, R4, R3 ;  /* 0x0000000304048221 */ /* 0x001fe20000010000 */
[----:B------:R-:W-:Y:S01]  /*70e0*/  FMUL.FTZ R3, R31, R195 ;  /* 0x000000c31f037220 */ /* 0x000fe20000410000 */
[----:B-----5:R-:W-:-:S03]  /*70f0*/  @!P0 FADD.FTZ R5, R5, R2 ;  /* 0x0000000205058221 */ /* 0x020fc60000010000 */
[----:B------:R-:W0:Y:S01]  /*7100*/  SHFL.DOWN PT, R193, R4, 0x2, 0x1f ;  /* 0x08401f0004c17f89 */ /* 0x000e2200000e0000 */
[-C--:B------:R-:W-:Y:S01]  /*7110*/  FFMA.FTZ R3, R30, R34.reuse, R3 ;  /* 0x000000221e037223 */ /* 0x080fe20000010003 */
[C---:B------:R-:W-:Y:S01]  /*7120*/  FMUL.FTZ R2, R31.reuse, R34 ;  /* 0x000000221f027220 */ /* 0x040fe20000410000 */
[----:B-1----:R-:W-:Y:S01]  /*7130*/  @!P0 FADD.FTZ R6, R6, R187 ;  /* 0x000000bb06068221 */ /* 0x002fe20000010000 */
[----:B------:R-:W1:Y:S01]  /*7140*/  SHFL.DOWN PT, R192, R5, 0x2, 0x1f ;  /* 0x08401f0005c07f89 */ /* 0x000e6200000e0000 */
[----:B------:R-:W-:Y:S01]  /*7150*/  FMUL.FTZ R187, R190, R3 ;  /* 0x00000003bebb7220 */ /* 0x000fe20000410000 */
[----:B------:R-:W-:Y:S01]  /*7160*/  FMUL.FTZ R3, R31, R191 ;  /* 0x000000bf1f037220 */ /* 0x000fe20000410000 */
[----:B--2---:R-:W-:Y:S01]  /*7170*/  @!P0 FADD.FTZ R7, R7, R176 ;  /* 0x000000b007078221 */ /* 0x004fe20000010000 */
[----:B---3--:R-:W2:Y:S01]  /*7180*/  SHFL.DOWN PT, R205, R6, 0x2, 0x1f ;  /* 0x08401f0006cd7f89 */ /* 0x008ea200000e0000 */
[----:B------:R-:W-:Y:S01]  /*7190*/  ISETP.GT.AND P0, PT, R113, 0x1d, PT ;  /* 0x0000001d7100780c */ /* 0x000fe20003f04270 */
[CC--:B------:R-:W-:Y:S01]  /*71a0*/  FFMA.FTZ R176, R30.reuse, R35.reuse, -R3 ;  /* 0x000000231eb07223 */ /* 0x0c0fe20000010803 */
[C---:B------:R-:W-:Y:S01]  /*71b0*/  FMUL.FTZ R35, R31.reuse, R35 ;  /* 0x000000231f237220 */ /* 0x040fe20000410000 */
[----:B------:R-:W3:Y:S01]  /*71c0*/  SHFL.DOWN PT, R194, R7, 0x2, 0x1f ;  /* 0x08401f0007c27f89 */ /* 0x000ee200000e0000 */
[C---:B------:R-:W-:Y:S01]  /*71d0*/  FFMA.FTZ R195, R30.reuse, R195, -R2 ;  /* 0x000000c31ec37223 */ /* 0x040fe20000010802 */
[----:B------:R-:W-:Y:S01]  /*71e0*/  FMUL.FTZ R3, R31, R189 ;  /* 0x000000bd1f037220 */ /* 0x000fe20000410000 */
[----:B------:R-:W-:-:S02]  /*71f0*/  FFMA.FTZ R2, R30, R191, R35 ;  /* 0x000000bf1e027223 */ /* 0x000fc40000010023 */
[----:B------:R-:W-:Y:S02]  /*7200*/  FFMA.FTZ R186, R186, R195, R187 ;  /* 0x000000c3baba7223 */ /* 0x000fe400000100bb */
[----:B------:R-:W-:Y:S02]  /*7210*/  FMUL.FTZ R2, R185, R2 ;  /* 0x00000002b9027220 */ /* 0x000fe40000410000 */
[----:B------:R-:W-:Y:S01]  /*7220*/  FFMA.FTZ R186, R97, R34, R186 ;  /* 0x0000002261ba7223 */ /* 0x000fe200000100ba */
[----:B------:R-:W-:Y:S01]  /*7230*/  FMUL.FTZ R34, R31, R188 ;  /* 0x000000bc1f227220 */ /* 0x000fe20000410000 */
[----:B------:R-:W-:Y:S01]  /*7240*/  FFMA.FTZ R176, R203, R176, R2 ;  /* 0x000000b0cbb07223 */ /* 0x000fe20000010002 */
[----:B0-----:R-:W-:Y:S01]  /*7250*/  @!P0 FADD.FTZ R4, R4, R193 ;  /* 0x000000c104048221 */ /* 0x001fe20000010000 */
[C---:B------:R-:W-:Y:S01]  /*7260*/  FFMA.FTZ R2, R30.reuse, R188, R3 ;  /* 0x000000bc1e027223 */ /* 0x040fe20000010003 */
[----:B------:R-:W-:Y:S01]  /*7270*/  FFMA.FTZ R34, R30, R189, -R34 ;  /* 0x000000bd1e227223 */ /* 0x000fe20000010822 */
[----:B------:R-:W-:Y:S01]  /*7280*/  FFMA.FTZ R176, R99, R191, R176 ;  /* 0x000000bf63b07223 */ /* 0x000fe200000100b0 */
[----:B-1----:R-:W-:Y:S01]  /*7290*/  @!P0 FADD.FTZ R5, R5, R192 ;  /* 0x000000c005058221 */ /* 0x002fe20000010000 */
[----:B------:R-:W0:Y:S01]  /*72a0*/  SHFL.DOWN PT, R35, R4, 0x4, 0x1f ;  /* 0x08801f0004237f89 */ /* 0x000e2200000e0000 */
[----:B------:R-:W-:Y:S01]  /*72b0*/  FMUL.FTZ R2, R183, R2 ;  /* 0x00000002b7027220 */ /* 0x000fe20000410000 */
[----:B------:R-:W-:Y:S01]  /*72c0*/  FADD.FTZ R93, R176, R93 ;  /* 0x0000005db05d7221 */ /* 0x000fe20000010000 */
[----:B--2---:R-:W-:Y:S01]  /*72d0*/  @!P0 FADD.FTZ R6, R6, R205 ;  /* 0x000000cd06068221 */ /* 0x004fe20000010000 */
[----:B------:R-:W1:Y:S01]  /*72e0*/  SHFL.DOWN PT, R190, R5, 0x4, 0x1f ;  /* 0x08801f0005be7f89 */ /* 0x000e6200000e0000 */
[----:B------:R-:W-:Y:S01]  /*72f0*/  FMUL.FTZ R3, R31, R164 ;  /* 0x000000a41f037220 */ /* 0x000fe20000410000 */
[----:B------:R-:W-:Y:S01]  /*7300*/  FFMA.FTZ R34, R201, R34, R2 ;  /* 0x00000022c9227223 */ /* 0x000fe20000010002 */
[----:B---3--:R-:W-:Y:S01]  /*7310*/  @!P0 FADD.FTZ R7, R7, R194 ;  /* 0x000000c207078221 */ /* 0x008fe20000010000 */
[----:B------:R-:W2:Y:S01]  /*7320*/  SHFL.DOWN PT, R175, R6, 0x4, 0x1f ;  /* 0x08801f0006af7f89 */ /* 0x000ea200000e0000 */
[----:B------:R-:W-:Y:S01]  /*7330*/  ISETP.GT.AND P0, PT, R113, 0x1b, PT ;  /* 0x0000001b7100780c */ /* 0x000fe20003f04270 */
[CC--:B------:R-:W-:Y:S01]  /*7340*/  FFMA.FTZ R2, R30.reuse, R33.reuse, -R3 ;  /* 0x000000211e027223 */ /* 0x0c0fe20000010803 */
[C---:B------:R-:W-:Y:S01]  /*7350*/  FMUL.FTZ R33, R31.reuse, R33 ;  /* 0x000000211f217220 */ /* 0x040fe20000410000 */
[----:B------:R-:W3:Y:S01]  /*7360*/  SHFL.DOWN PT, R192, R7, 0x4, 0x1f ;  /* 0x08801f0007c07f89 */ /* 0x000ee200000e0000 */
[----:B------:R-:W-:Y:S01]  /*7370*/  FMUL.FTZ R3, R31, R177 ;  /* 0x000000b11f037220 */ /* 0x000fe20000410000 */
[----:B------:R-:W-:Y:S01]  /*7380*/  FFMA.FTZ R34, R101, R188, R34 ;  /* 0x000000bc65227223 */ /* 0x000fe20000010022 */
[----:B------:R-:W-:Y:S01]  /*7390*/  FFMA.FTZ R33, R30, R164, R33 ;  /* 0x000000a41e217223 */ /* 0x000fe20000010021 */
[----:B------:R-:W-:-:S02]  /*73a0*/  FADD.FTZ R95, R186, R95 ;  /* 0x0000005fba5f7221 */ /* 0x000fc40000010000 */
[----:B------:R-:W-:Y:S01]  /*73b0*/  FADD.FTZ R91, R34, R91 ;  /* 0x0000005b225b7221 */ /* 0x000fe20000010000 */
[----:B------:R-:W-:Y:S01]  /*73c0*/  FMUL.FTZ R206, R206, R33 ;  /* 0x00000021cece7220 */ /* 0x000fe20000410000 */
[----:B------:R-:W-:-:S03]  /*73d0*/  FMUL.FTZ R33, R31, R168 ;  /* 0x000000a81f217220 */ /* 0x000fc60000410000 */
[----:B------:R-:W-:Y:S01]  /*73e0*/  FFMA.FTZ R206, R199, R2, R206 ;  /* 0x00000002c7ce7223 */ /* 0x000fe200000100ce */
[----:B0-----:R-:W-:Y:S01]  /*73f0*/  @!P0 FADD.FTZ R4, R4, R35 ;  /* 0x0000002304048221 */ /* 0x001fe20000010000 */
[C---:B------:R-:W-:Y:S01]  /*7400*/  FFMA.FTZ R2, R30.reuse, R168, R3 ;  /* 0x000000a81e027223 */ /* 0x040fe20000010003 */
[----:B------:R-:W-:Y:S01]  /*7410*/  FMUL.FTZ R3, R31, R169 ;  /* 0x000000a91f037220 */ /* 0x000fe20000410000 */
[----:B------:R-:W-:Y:S01]  /*7420*/  FFMA.FTZ R206, R103, R164, R206 ;  /* 0x000000a467ce7223 */ /* 0x000fe200000100ce */
[----:B-1----:R-:W-:Y:S01]  /*7430*/  @!P0 FADD.FTZ R5, R5, R190 ;  /* 0x000000be05058221 */ /* 0x002fe20000010000 */
[----:B------:R-:W0:Y:S01]  /*7440*/  SHFL.DOWN PT, R35, R4, 0x8, 0x1f ;  /* 0x09001f0004237f89 */ /* 0x000e2200000e0000 */
[----:B------:R-:W-:Y:S01]  /*7450*/  FMUL.FTZ R164, R181, R2 ;  /* 0x00000002b5a47220 */ /* 0x000fe20000410000 */
[----:B------:R-:W-:Y:S01]  /*7460*/  FFMA.FTZ R34, R30, R177, -R33 ;  /* 0x000000b11e227223 */ /* 0x000fe20000010821 */
[----:B--2---:R-:W-:Y:S01]  /*7470*/  @!P0 FADD.FTZ R6, R6, R175 ;  /* 0x000000af06068221 */ /* 0x004fe20000010000 */
[----:B------:R-:W1:Y:S01]  /*7480*/  SHFL.DOWN PT, R176, R5, 0x8, 0x1f ;  /* 0x09001f0005b07f89 */ /* 0x000e6200000e0000 */
[-C--:B------:R-:W-:Y:S01]  /*7490*/  FMUL.FTZ R2, R31, R170.reuse ;  /* 0x000000aa1f027220 */ /* 0x080fe20000410000 */
[C---:B------:R-:W-:Y:S01]  /*74a0*/  FFMA.FTZ R3, R30.reuse, R170, R3 ;  /* 0x000000aa1e037223 */ /* 0x040fe20000010003 */
[----:B---3--:R-:W-:Y:S01]  /*74b0*/  @!P0 FADD.FTZ R7, R7, R192 ;  /* 0x000000c007078221 */ /* 0x008fe20000010000 */
[----:B------:R-:W2:Y:S01]  /*74c0*/  SHFL.DOWN PT, R175, R6, 0x8, 0x1f ;  /* 0x09001f0006af7f89 */ /* 0x000ea200000e0000 */
[----:B------:R-:W-:Y:S01]  /*74d0*/  ISETP.GT.AND P0, PT, R113, 0x17, PT ;  /* 0x000000177100780c */ /* 0x000fe20003f04270 */
[----:B------:R-:W-:Y:S01]  /*74e0*/  FFMA.FTZ R164, R197, R34, R164 ;  /* 0x00000022c5a47223 */ /* 0x000fe200000100a4 */
[----:B------:R-:W-:Y:S01]  /*74f0*/  FFMA.FTZ R34, R30, R169, -R2 ;  /* 0x000000a91e227223 */ /* 0x000fe20000010802 */
[----:B------:R-:W3:Y:S01]  /*7500*/  SHFL.DOWN PT, R180, R7, 0x8, 0x1f ;  /* 0x09001f0007b47f89 */ /* 0x000ee200000e0000 */
[----:B------:R-:W-:Y:S01]  /*7510*/  FMUL.FTZ R202, R202, R3 ;  /* 0x00000003caca7220 */ /* 0x000fe20000410000 */
[----:B------:R-:W-:Y:S01]  /*7520*/  FADD.FTZ R89, R206, R89 ;  /* 0x00000059ce597221 */ /* 0x000fe20000010000 */
[----:B------:R-:W-:Y:S01]  /*7530*/  FFMA.FTZ R164, R105, R168, R164 ;  /* 0x000000a869a47223 */ /* 0x000fe200000100a4 */
[----:B------:R-:W-:-:S06]  /*7540*/  FMUL.FTZ R33, R31, R162 ;  /* 0x000000a21f217220 */ /* 0x000fcc0000410000 */
        /* <DEDUP_REMOVED lines=15> */
.L_x_15599:
[----:B------:R-:W-:Y:S05]  /*7640*/  BSYNC.RECONVERGENT B0 ;  /* 0x0000000000007941 */ /* 0x000fea0003800200 */
.L_x_15598:
[C---:B-1----:R-:W-:Y:S01]  /*7650*/  FMUL.FTZ R3, R31.reuse, R173 ;  /* 0x000000ad1f037220 */ /* 0x042fe20000410000 */
[CC--:B---3--:R-:W-:Y:S01]  /*7660*/  FMUL.FTZ R35, R31.reuse, R172.reuse ;  /* 0x000000ac1f237220 */ /* 0x0c8fe20000410000 */
[C---:B------:R-:W-:Y:S01]  /*7670*/  FFMA.FTZ R33, R30.reuse, R172, R33 ;  /* 0x000000ac1e217223 */ /* 0x040fe20000010021 */
[-C--:B0-----:R-:W-:Y:S01]  /*7680*/  FMUL.FTZ R32, R31, R174.reuse ;  /* 0x000000ae1f207220 */ /* 0x081fe20000410000 */
        /* <DEDUP_REMOVED lines=30> */
.L_x_15601:
[----:B------:R-:W-:Y:S05]  /*7870*/  BSYNC.RECONVERGENT B0 ;  /* 0x0000000000007941 */ /* 0x000fea0003800200 */
.L_x_15600:
[----:B------:R-:W-:-:S04]  /*7880*/  UIADD3 UR4, UPT, UPT, UR4, 0x1, URZ ;  /* 0x0000000104047890 */ /* 0x000fc8000fffe0ff */
[----:B------:R-:W-:-:S09]  /*7890*/  UISETP.GE.AND UP0, UPT, UR4, UR9, UPT ;  /* 0x000000090400728c */ /* 0x000fd2000bf06270 */
[----:B------:R-:W-:Y:S05]  /*78a0*/  BRA.U !UP0, `(.L_x_15602) ;  /* 0xffffffb908447547 */ /* 0x000fea000b83ffff */
.L_x_15552:
[----:B------:R-:W-:Y:S01]  /*78b0*/  BAR.SYNC.DEFER_BLOCKING 0x0 ;  /* 0x0000000000007b1d */ /* 0x000fe20000010000 */
[----:B------:R-:W-:Y:S02]  /*78c0*/  HFMA2 R17, -RZ, RZ, 0, 0 ;  /* 0x00000000ff117431 */ /* 0x000fe400000001ff */
[----:B------:R-:W-:-:S05]  /*78d0*/  FADD.FTZ R154, R81, R154 ;  /* 0x0000009a519a7221 */ /* 0x000fca0000010000 */
[----:B------:R-:W0:Y:S01]  /*78e0*/  LDC.64 R30, c[0x0][0x4f8] ;  /* 0x00013e00ff1e7b82 */ /* 0x000e220000000a00 */
[----:B------:R-:W1:Y:S01]  /*78f0*/  LDCU.64 UR8, c[0x0][0x500] ;  /* 0x0000a000ff0877ac */ /* 0x000e620008000a00 */
[----:B------:R-:W-:Y:S01]  /*7900*/  FADD.FTZ R154, R154, R83 ;  /* 0x000000539a9a7221 */ /* 0x000fe20000010000 */
[----:B------:R-:W2:Y:S03]  /*7910*/  LDCU.64 UR10, c[0x0][0x550] ;  /* 0x0000aa00ff0a77ac */ /* 0x000ea60008000a00 */
[----:B------:R-:W-:-:S04]  /*7920*/  FADD.FTZ R154, R154, R85 ;  /* 0x000000559a9a7221 */ /* 0x000fc80000010000 */
[----:B------:R-:W-:-:S04]  /*7930*/  FADD.FTZ R154, R154, R87 ;  /* 0x000000579a9a7221 */ /* 0x000fc80000010000 */
[----:B------:R-:W-:Y:S01]  /*7940*/  FADD.FTZ R154, R154, R89 ;  /* 0x000000599a9a7221 */ /* 0x000fe20000010000 */
[----:B------:R-:W-:Y:S03]  /*7950*/  STS [R96], R79 ;  /* 0x0000004f60007388 */ /* 0x000fe60000000800 */
[----:B------:R-:W-:Y:S01]  /*7960*/  FADD.FTZ R154, R154, R91 ;  /* 0x0000005b9a9a7221 */ /* 0x000fe20000010000 */
[----:B------:R-:W-:Y:S03]  /*7970*/  STS [R96+0x4], R78 ;  /* 0x0000044e60007388 */ /* 0x000fe60000000800 */
[----:B------:R-:W-:Y:S01]  /*7980*/  FADD.FTZ R154, R154, R93 ;  /* 0x0000005d9a9a7221 */ /* 0x000fe20000010000 */
[----:B0-----:R-:W-:Y:S01]  /*7990*/  IMAD.WIDE.U32 R2, R30, UR18, R16 ;  /* 0x000000121e027c25 */ /* 0x001fe2000f8e0010 */
[----:B------:R-:W-:Y:S03]  /*79a0*/  STS [R96+0x8], R77 ;  /* 0x0000084d60007388 */ /* 0x000fe60000000800 */
[----:B------:R-:W-:Y:S01]  /*79b0*/  FADD.FTZ R154, R154, R95 ;  /* 0x0000005f9a9a7221 */ /* 0x000fe20000010000 */
[----:B------:R-:W-:Y:S01]  /*79c0*/  IMAD R3, R31, UR18, R3 ;  /* 0x000000121f037c24 */ /* 0x000fe2000f8e0203 */
[----:B------:R-:W-:Y:S01]  /*79d0*/  STS [R96+0xc], R76 ;  /* 0x00000c4c60007388 */ /* 0x000fe20000000800 */
[----:B------:R-:W0:Y:S01]  /*79e0*/  LDC.64 R30, c[0x0][0x518] ;  /* 0x00014600ff1e7b82 */ /* 0x000e220000000a00 */
[----:B-1----:R-:W-:-:S02]  /*79f0*/  IMAD.WIDE.U32 R2, R167, UR8, R2 ;  /* 0x00000008a7027c25 */ /* 0x002fc4000f8e0002 */
[----:B------:R-:W-:Y:S02]  /*7a00*/  STS [R96+0x10], R75 ;  /* 0x0000104b60007388 */ /* 0x000fe40000000800 */
[----:B------:R-:W-:Y:S01]  /*7a10*/  IMAD R4, R167, UR9, R3 ;  /* 0x00000009a7047c24 */ /* 0x000fe2000f8e0203 */
[----:B------:R-:W-:Y:S01]  /*7a20*/  IADD3 R3, P0, PT, R133, R2, RZ ;  /* 0x0000000285037210 */ /* 0x000fe20007f1e0ff */
[----:B------:R-:W-:Y:S01]  /*7a30*/  STS [R96+0x14], R74 ;  /* 0x0000144a60007388 */ /* 0x000fe20000000800 */
[----:B------:R-:W1:Y:S02]  /*7a40*/  LDCU.64 UR8, c[0x0][0x560] ;  /* 0x0000ac00ff0877ac */ /* 0x000e640008000a00 */
[----:B------:R-:W-:Y:S01]  /*7a50*/  IADD3.X R4, PT, PT, RZ, R4, RZ, P0, !PT ;  /* 0x00000004ff047210 */ /* 0x000fe200007fe4ff */
[----:B------:R-:W-:Y:S01]  /*7a60*/  STS [R96+0x18], R73 ;  /* 0x0000184960007388 */ /* 0x000fe20000000800 */
[----:B--2---:R-:W-:-:S03]  /*7a70*/  LEA R2, P0, R3, UR10, 0x2 ;  /* 0x0000000a03027c11 */ /* 0x004fc6000f8010ff */
[----:B------:R-:W-:Y:S01]  /*7a80*/  STS [R96+0x1c], R72 ;  /* 0x00001c4860007388 */ /* 0x000fe20000000800 */
[----:B------:R-:W-:-:S03]  /*7a90*/  NOP ;  /* 0x0000000000007918 */ /* 0x000fc60000000000 */
[----:B------:R-:W-:Y:S01]  /*7aa0*/  LDS R5, [R112] ;  /* 0x0000000070057984 */ /* 0x000fe20000000800 */
        /* <DEDUP_REMOVED lines=28> */
[----:B0-----:R-:W-:-:S04]  /*7c70*/  IMAD.WIDE.U32 R2, R30, UR18, R16 ;  /* 0x000000121e027c25 */ /* 0x001fc8000f8e0010 */
[----:B------:R-:W-:Y:S01]  /*7c80*/  IMAD R3, R31, UR18, R3 ;  /* 0x000000121f037c24 */ /* 0x000fe2000f8e0203 */
[----:B------:R-:W-:Y:S04]  /*7c90*/  STS [R96], R81 ;  /* 0x0000005160007388 */ /* 0x000fe80000000800 */
        /* <DEDUP_REMOVED lines=19> */
[----:B------:R-:W2:Y:S02]  /*7dd0*/  LDCU.64 UR6, c[0x0][0x520] ;  /* 0x0000a400ff0677ac */ /* 0x000ea40008000a00 */
[----:B--2---:R-:W-:-:S04]  /*7de0*/  IMAD.WIDE.U32 R2, R167, UR6, R2 ;  /* 0x00000006a7027c25 */ /* 0x004fc8000f8e0002 */
[----:B------:R-:W-:Y:S01]  /*7df0*/  IMAD R4, R167, UR7, R3 ;  /* 0x00000007a7047c24 */ /* 0x000fe2000f8e0203 */
[----:B------:R-:W-:-:S04]  /*7e00*/  IADD3 R3, P0, PT, R133, R2, RZ ;  /* 0x0000000285037210 */ /* 0x000fc80007f1e0ff */
[----:B------:R-:W-:Y:S02]  /*7e10*/  IADD3.X R4, PT, PT, RZ, R4, RZ, P0, !PT ;  /* 0x00000004ff047210 */ /* 0x000fe400007fe4ff */
[----:B-1----:R-:W-:-:S04]  /*7e20*/  LEA R2, P0, R3, UR8, 0x2 ;  /* 0x0000000803027c11 */ /* 0x002fc8000f8010ff */
        /* <DEDUP_REMOVED lines=28> */
.L_x_15550:
[----:B------:R-:W1:Y:S01]  /*7ff0*/  LDC.64 R8, c[0x0][0x548] ;  /* 0x00015200ff087b82 */ /* 0x000e620000000a00 */
[----:B------:R-:W2:Y:S01]  /*8000*/  S2R R14, SR_TID.X ;  /* 0x00000000000e7919 */ /* 0x000ea20000002100 */
[----:B------:R-:W2:Y:S06]  /*8010*/  LDCU UR11, c[0x0][0x38c] ;  /* 0x00007180ff0b77ac */ /* 0x000eac0008000800 */
[----:B------:R-:W3:Y:S01]  /*8020*/  LDC.64 R10, c[0x0][0x568] ;  /* 0x00015a00ff0a7b82 */ /* 0x000ee20000000a00 */
[----:B-1----:R-:W-:-:S04]  /*8030*/  ISETP.NE.U32.AND P1, PT, R8, RZ, PT ;  /* 0x000000ff0800720c */ /* 0x002fc80003f25070 */
[----:B------:R-:W-:Y:S02]  /*8040*/  ISETP.NE.AND.EX P1, PT, R9, RZ, PT, P1 ;  /* 0x000000ff0900720c */ /* 0x000fe40003f25310 */
[----:B---3--:R-:W-:Y:S02]  /*8050*/  ISETP.NE.U32.AND P0, PT, R10, RZ, PT ;  /* 0x000000ff0a00720c */ /* 0x008fe40003f05070 */
[----:B--2---:R-:W-:Y:S02]  /*8060*/  ISETP.GE.AND P2, PT, R14, UR11, PT ;  /* 0x0000000b0e007c0c */ /* 0x004fe4000bf46270 */
[----:B------:R-:W-:-:S07]  /*8070*/  ISETP.NE.AND.EX P0, PT, R11, RZ, PT, P0 ;  /* 0x000000ff0b00720c */ /* 0x000fce0003f05300 */
[----:B------:R-:W-:Y:S06]  /*8080*/  @!P1 BRA `(.L_x_15604) ;  /* 0x0000000000649947 */ /* 0x000fec0003800000 */
[----:B0-----:R-:W0:Y:S01]  /*8090*/  SHFL.DOWN P1, R3, R156, 0x1, 0x1f ;  /* 0x08201f009c037f89 */ /* 0x001e220000020000 */
        /* <DEDUP_REMOVED lines=23> */
.L_x_15605:
[----:B------:R-:W-:Y:S05]  /*8210*/  BSYNC.RECONVERGENT B0 ;  /* 0x0000000000007941 */ /* 0x000fea0003800200 */
.L_x_15604:
[----:B------:R-:W-:Y:S05]  /*8220*/  @!P0 BRA `(.L_x_15606) ;  /* 0x0000000000688947 */ /* 0x000fea0003800000 */
[----:B------:R-:W-:Y:S06]  /*8230*/  BAR.SYNC.DEFER_BLOCKING 0x0 ;  /* 0x0000000000007b1d */ /* 0x000fec0000010000 */
[----:B------:R-:W-:Y:S01]  /*8240*/  BSSY.RECONVERGENT B0, `(.L_x_15606) ;  /* 0x0000018000007945 */ /* 0x000fe20003800200 */
[----:B01----:R-:W0:Y:S01]  /*8250*/  SHFL.DOWN P0, R3, R154, 0x1, 0x1f ;  /* 0x08201f009a037f89 */ /* 0x003e220000000000 */
        /* <DEDUP_REMOVED lines=22> */
.L_x_15607:
[----:B------:R-:W-:Y:S05]  /*83c0*/  BSYNC.RECONVERGENT B0 ;  /* 0x0000000000007941 */ /* 0x000fea0003800200 */
.L_x_15606:
[----:B------:R-:W-:Y:S05]  /*83d0*/  @P2 EXIT ;  /* 0x000000000000294d */ /* 0x000fea0003800000 */
[----:B------:R-:W2:Y:S01]  /*83e0*/  S2UR UR9, SR_CTAID.Y ;  /* 0x00000000000979c3 */ /* 0x000ea20000002600 */
[----:B------:R-:W2:Y:S01]  /*83f0*/  LDCU.64 UR6, c[0x0][0x4c8] ;  /* 0x00009900ff0677ac */ /* 0x000ea20008000a00 */
[----:B------:R-:W-:Y:S01]  /*8400*/  BSSY.RECONVERGENT B0, `(.L_x_15608) ;  /* 0x0000024000007945 */ /* 0x000fe20003800200 */
[----:B------:R-:W-:Y:S01]  /*8410*/  MOV R11, R14 ;  /* 0x0000000e000b7202 */ /* 0x000fe20000000f00 */
[----:B------:R-:W3:Y:S04]  /*8420*/  LDCU UR10, c[0x0][0x360] ;  /* 0x00006c00ff0a77ac */ /* 0x000ee80008000800 */
[----:B------:R-:W1:Y:S01]  /*8430*/  S2UR UR8, SR_CgaCtaId ;  /* 0x00000000000879c3 */ /* 0x000e620000008800 */
[----:B------:R-:W1:Y:S01]  /*8440*/  LDCU.64 UR12, c[0x0][0x4b0] ;  /* 0x00009600ff0c77ac */ /* 0x000e620008000a00 */
[----:B------:R-:W1:Y:S06]  /*8450*/  LDCU.128 UR20, c[0x0][0x530] ;  /* 0x0000a600ff1477ac */ /* 0x000e6c0008000c00 */
[----:B0-----:R-:W0:Y:S01]  /*8460*/  LDC.64 R18, c[0x0][0x4d0] ;  /* 0x00013400ff127b82 */ /* 0x001e220000000a00 */
[----:B--2---:R-:W-:-:S03]  /*8470*/  UIMAD.WIDE.U32 UR4, UR9, UR6, URZ ;  /* 0x00000006090472a5 */ /* 0x004fc6000f8e00ff */
[----:B------:R-:W-:Y:S01]  /*8480*/  UMOV UR6, 0x400 ;  /* 0x0000040000067882 */ /* 0x000fe20000000000 */
[----:B------:R-:W-:Y:S02]  /*8490*/  UIMAD UR7, UR9, UR7, UR5 ;  /* 0x00000007090772a4 */ /* 0x000fe4000f8e0205 */
[----:B-1-3--:R-:W-:-:S12]  /*84a0*/  ULEA UR8, UR8, UR6, 0x18 ;  /* 0x0000000608087291 */ /* 0x00afd8000f8ec0ff */
.L_x_15609:
[C---:B------:R-:W-:Y:S01]  /*84b0*/  LEA R0, R11.reuse, UR8, 0x3 ;  /* 0x000000080b007c11 */ /* 0x040fe2000f8e18ff */
[----:B------:R-:W-:Y:S01]  /*84c0*/  UMOV UR6, UR4 ;  /* 0x0000000400067c82 */ /* 0x000fe20008000000 */
[----:B--2---:R-:W-:Y:S01]  /*84d0*/  SHF.R.S32.HI R3, RZ, 0x1f, R11 ;  /* 0x0000001fff037819 */ /* 0x004fe2000001140b */
[----:B0-----:R-:W-:Y:S01]  /*84e0*/  IMAD.WIDE.U32 R8, R11, R18, UR6 ;  /* 0x000000060b087e25 */ /* 0x001fe2000f8e0012 */
[----:B-----5:R-:W-:Y:S01]  /*84f0*/  MOV R160, R12 ;  /* 0x0000000c00a07202 */ /* 0x020fe20000000f00 */
[----:B------:R-:W0:Y:S02]  /*8500*/  LDS.64 R14, [R0+0x35d0] ;  /* 0x0035d000000e7984 */ /* 0x000e240000000a00 */
[C---:B------:R-:W-:Y:S02]  /*8510*/  IMAD R2, R3.reuse, UR12, RZ ;  /* 0x0000000c03027c24 */ /* 0x040fe4000f8e02ff */
[----:B------:R-:W1:Y:S01]  /*8520*/  LDS.64 R16, [R0+0x3dd0] ;  /* 0x003dd00000107984 */ /* 0x000e620000000a00 */
[----:B------:R-:W-:-:S02]  /*8530*/  IMAD R4, R3, R18, RZ ;  /* 0x0000001203047224 */ /* 0x000fc400078e02ff */
[----:B------:R-:W-:-:S04]  /*8540*/  IMAD.WIDE.U32 R6, R11, UR12, R160 ;  /* 0x0000000c0b067c25 */ /* 0x000fc8000f8e00a0 */
[C---:B------:R-:W-:Y:S01]  /*8550*/  IMAD R3, R11.reuse, UR13, R2 ;  /* 0x0000000d0b037c24 */ /* 0x040fe2000f8e0202 */
[----:B------:R-:W-:Y:S01]  /*8560*/  LEA R2, P0, R6, UR20, 0x3 ;  /* 0x0000001406027c11 */ /* 0x000fe2000f8018ff */
[C---:B------:R-:W-:Y:S01]  /*8570*/  IMAD R5, R11.reuse, R19, R4 ;  /* 0x000000130b057224 */ /* 0x040fe200078e0204 */
[----:B------:R-:W-:Y:S02]  /*8580*/  IADD3 R11, PT, PT, R11, UR10, RZ ;  /* 0x0000000a0b0b7c10 */ /* 0x000fe4000fffe0ff */
[----:B------:R-:W-:Y:S02]  /*8590*/  IADD3 R3, PT, PT, R7, R3, RZ ;  /* 0x0000000307037210 */ /* 0x000fe40007ffe0ff */
[----:B------:R-:W-:Y:S02]  /*85a0*/  LEA R4, P1, R8, UR22, 0x3 ;  /* 0x0000001608047c11 */ /* 0x000fe4000f8218ff */
[----:B------:R-:W-:Y:S02]  /*85b0*/  LEA.HI.X R3, R6, UR21, R3, 0x3, P0 ;  /* 0x0000001506037c11 */ /* 0x000fe400080f1c03 */
[----:B------:R-:W-:-:S02]  /*85c0*/  ISETP.GE.AND P0, PT, R11, UR11, PT ;  /* 0x0000000b0b007c0c */ /* 0x000fc4000bf06270 */
        /* <DEDUP_REMOVED lines=8> */
.L_x_15608:
[----:B------:R-:W-:Y:S05]  /*8650*/  EXIT ;  /* 0x000000000000794d */ /* 0x000fea0003800000 */
.L_x_15610:
        /* <DEDUP_REMOVED lines=10> */
.L_x_18757:


//--------------------- .text._Z25selective_scan_bwd_kernelI32Selective_Scan_bwd_kernel_traitsILi32ELi8ELb0ELb0ELb1ELb1ELb0EfN3c107complexIfEEEEv12SSMParamsBwd --------------------------
	.section	.text._Z25selective_scan_bwd_kernelI32Selective_Scan_bwd_kernel_traitsILi32ELi8ELb0ELb0ELb1ELb1ELb0EfN3c107complexIfEEEEv12SSMParamsBwd,"ax",@progbits
	.align	128
        .global         _Z25selective_scan_bwd_kernelI32Selective_Scan_bwd_kernel_traitsILi32ELi8ELb0ELb0ELb1ELb1ELb0EfN3c107complexIfEEEEv12SSMParamsBwd
        .type           _Z25selective_scan_bwd_kernelI32Selective_Scan_bwd_kernel_traitsILi32ELi8ELb0ELb0ELb1ELb1ELb0EfN3c107complexIfEEEEv12SSMParamsBwd,@function
        .size           _Z25selective_scan_bwd_kernelI32Selective_Scan_bwd_kernel_traitsILi32ELi8ELb0ELb0ELb1ELb1ELb0EfN3c107complexIfEEEEv12SSMParamsBwd,(.L_x_18758 - _Z25selective_scan_bwd_kernelI32Selective_Scan_bwd_kernel_traitsILi32ELi8ELb0ELb0ELb1ELb1ELb0EfN3c107complexIfEEEEv12SSMParamsBwd)
        .other          _Z25selective_scan_bwd_kernelI32Selective_Scan_bwd_kernel_traitsILi32ELi8ELb0ELb0ELb1ELb1ELb0EfN3c107complexIfEEEEv12SSMParamsBwd,@"STO_CUDA_ENTRY STV_DEFAULT"
_Z25selective_scan_bwd_kernelI32Selective_Scan_bwd_kernel_traitsILi32ELi8ELb0ELb0ELb1ELb1ELb0EfN3c107complexIfEEEEv12SSMParamsBwd:
.text._Z25selective_scan_bwd_kernelI32Selective_Scan_bwd_kernel_traitsILi32ELi8ELb0ELb0ELb1ELb1ELb0EfN3c107complexIfEEEEv12SSMParamsBwd:
        /* <DEDUP_REMOVED lines=55> */
[----:B------:R-:W-:Y:S01]  /*0370*/  UIMAD UR6, UR18, UR9, UR5 ;  /* 0x00000009120672a4 */ /* 0x000fe2000f8e0205 */
[----:B------:R-:W-:Y:S02]  /*0380*/  ISETP.NE.U32.AND P0, PT, R16, RZ, PT ;  /* 0x000000ff1000720c */ /* 0x000fe40003f05070 */
[----:B------:R-:W-:Y:S02]  /*0390*/  @!P2 IADD3 R13, PT, PT, -R13, RZ, RZ ;  /* 0x000000ff0d0da210 */ /* 0x000fe40007ffe1ff */
[----:B------:R-:W-:Y:S02]  /*03a0*/  @!P1 LOP3.LUT R13, RZ, R8, RZ, 0x33, !PT ;  /* 0x00000008ff0d9212 */ /* 0x000fe400078e33ff */
[----:B------:R-:W-:Y:S02]  /*03b0*/  MOV R2, UR4 ;  /* 0x0000000400027c02 */ /* 0x000fe40008000f00 */
[----:B------:R-:W-:-:S02]  /*03c0*/  SHF.R.S32.HI R11, RZ, 0x1f, R13 ;  /* 0x0000001fff0b7819 */ /* 0x000fc4000001140d */
        /* <DEDUP_REMOVED lines=8> */
[----:B------:R-:W-:Y:S01]  /*0450*/  IMAD R9, R13, R5, R0 ;  /* 0x000000050d097224 */ /* 0x000fe200078e0200 */
[----:B------:R-:W-:Y:S02]  /*0460*/  MOV R5, UR5 ;  /* 0x0000000500057c02 */ /* 0x000fe40008000f00 */
[----:B------:R-:W-:Y:S01]  /*0470*/  MOV R5, UR6 ;  /* 0x0000000600057c02 */ /* 0x000fe20008000f00 */
[----:B------:R-:W-:Y:S01]  /*0480*/  IMAD.WIDE.U32 R2, R41, UR10, R2 ;  /* 0x0000000a29027c25 */ /* 0x000fe2000f8e0002 */
[----:B------:R-:W3:Y:S01]  /*0490*/  @P0 LDC R12, c[0x0][0x384] ;  /* 0x0000e100ff0c0b82 */ /* 0x000ee20000000800 */
[----:B------:R-:W-:Y:S01]  /*04a0*/  IADD3 R9, PT, PT, R7, R9, RZ ;  /* 0x0000000907097210 */ /* 0x000fe20007ffe0ff */
[----:B------:R-:W4:Y:S01]  /*04b0*/  LDCU.64 UR6, c[0x0][0x498] ;  /* 0x00009300ff0677ac */ /* 0x000f220008000a00 */
[----:B------:R-:W-:Y:S01]  /*04c0*/  MOV R8, R6 ;  /* 0x0000000600087202 */ /* 0x000fe20000000f00 */
[----:B--2---:R-:W-:Y:S01]  /*04d0*/  IMAD.WIDE.U32 R6, R14, UR18, RZ ;  /* 0x000000120e067c25 */ /* 0x004fe2000f8e00ff */
[----:B-1----:R-:W-:-:S03]  /*04e0*/  SHF.R.U32.HI R0, RZ, 0x1, R21 ;  /* 0x00000001ff007819 */ /* 0x002fc60000011615 */
[----:B------:R-:W-:-:S04]  /*04f0*/  IMAD.WIDE.U32 R4, R41, UR14, R4 ;  /* 0x0000000e29047c25 */ /* 0x000fc8000f8e0004 */
[----:B------:R-:W-:Y:S01]  /*0500*/  IMAD R17, R41, UR11, R3 ;  /* 0x0000000b29117c24 */ /* 0x000fe2000f8e0203 */
[----:B------:R-:W-:Y:S01]  /*0510*/  SHF.R.U64 R3, R20, 0x1, R21 ;  /* 0x0000000114037819 */ /* 0x000fe20000001215 */
[----:B------:R-:W-:Y:S01]  /*0520*/  IMAD R7, R15, UR18, R7 ;  /* 0x000000120f077c24 */ /* 0x000fe2000f8e0207 */
[----:B------:R-:W1:Y:S01]  /*0530*/  LDC.64 R20, c[0x0][0x4a0] ;  /* 0x00012800ff147b82 */ /* 0x000e620000000a00 */
[----:B------:R-:W-:Y:S02]  /*0540*/  IMAD R15, R41, UR15, R5 ;  /* 0x0000000f290f7c24 */ /* 0x000fe4000f8e0205 */
[----:B------:R-:W-:-:S04]  /*0550*/  IMAD.WIDE.U32 R8, R3, UR18, R8 ;  /* 0x0000001203087c25 */ /* 0x000fc8000f8e0008 */
[----:B------:R-:W-:Y:S01]  /*0560*/  IMAD R45, R0, UR18, RZ ;  /* 0x00000012002d7c24 */ /* 0x000fe2000f8e02ff */
[----:B------:R-:W2:Y:S01]  /*0570*/  @P0 LDC R5, c[0x0][0x38c] ;  /* 0x0000e300ff050b82 */ /* 0x000ea20000000800 */
[----:B------:R-:W-:Y:S01]  /*0580*/  LEA R43, P1, R8, R22, 0x3 ;  /* 0x00000016082b7211 */ /* 0x000fe200078218ff */
[-C--:B------:R-:W-:Y:S02]  /*0590*/  IMAD R0, R11, R18.reuse, RZ ;  /* 0x000000120b007224 */ /* 0x080fe400078e02ff */
[----:B------:R-:W-:Y:S01]  /*05a0*/  IADD3 R45, PT, PT, R9, R45, RZ ;  /* 0x0000002d092d7210 */ /* 0x000fe20007ffe0ff */
[----:B------:R-:W-:-:S03]  /*05b0*/  IMAD.WIDE.U32 R10, R13, R18, R6 ;  /* 0x000000120d0a7225 */ /* 0x000fc600078e0006 */
[----:B------:R-:W-:Y:S01]  /*05c0*/  LEA.HI.X R45, R8, R23, R45, 0x3, P1 ;  /* 0x00000017082d7211 */ /* 0x000fe200008f1c2d */
[----:B------:R-:W1:Y:S01]  /*05d0*/  @P0 LDC.64 R6, c[0x0][0x480] ;  /* 0x00012000ff060b82 */ /* 0x000e620000000a00 */
[----:B------:R-:W-:Y:S01]  /*05e0*/  IMAD R13, R13, R19, R0 ;  /* 0x000000130d0d7224 */ /* 0x000fe200078e0200 */
[C---:B0-----:R-:W-:Y:S01]  /*05f0*/  LEA R9, R25.reuse, 0xffffff00, 0x8 ;  /* 0xffffff0019097811 */ /* 0x041fe200078e40ff */
[----:B----4-:R-:W-:Y:S01]  /*0600*/  UIMAD.WIDE.U32 UR4, UR18, UR6, URZ ;  /* 0x00000006120472a5 */ /* 0x010fe2000f8e00ff */
[----:B------:R-:W-:-:S04]  /*0610*/  LEA R3, R25, 0xfffffe00, 0x9 ;  /* 0xfffffe0019037811 */ /* 0x000fc800078e48ff */
        /* <DEDUP_REMOVED lines=8> */
[----:B--2---:R-:W-:Y:S01]  /*06a0*/  @P0 IMAD R5, R0, R5, RZ ;  /* 0x0000000500050224 */ /* 0x004fe200078e02ff */
[----:B------:R-:W-:Y:S01]  /*06b0*/  LEA.HI.X.SX32 R59, R3, R2, 0x1, P4 ;  /* 0x00000002033b7211 */ /* 0x000fe200020f0eff */
[----:B-1----:R-:W-:Y:S01]  /*06c0*/  IMAD.WIDE.U32 R2, R41, R20, UR4 ;  /* 0x0000000429027e25 */ /* 0x002fe2000f8e0014 */
[----:B------:R-:W-:-:S03]  /*06d0*/  SHF.R.S32.HI R0, RZ, 0x1f, R9 ;  /* 0x0000001fff007819 */ /* 0x000fc60000011409 */
[----:B------:R-:W-:Y:S01]  /*06e0*/  IMAD R11, R41, R21, R3 ;  /* 0x00000015290b7224 */ /* 0x000fe200078e0203 */
[----:B------:R-:W-:Y:S02]  /*06f0*/  IADD3.X R3, PT, PT, R0, R17, RZ, P2, !PT ;  /* 0x0000001100037210 */ /* 0x000fe400017fe4ff */
[C---:B------:R-:W-:Y:S02]  /*0700*/  IADD3 R4, P3, PT, R9.reuse, R4, RZ ;  /* 0x0000000409047210 */ /* 0x040fe40007f7e0ff */
[----:B------:R-:W-:Y:S02]  /*0710*/  LEA R50, P2, R52, R50, 0x2 ;  /* 0x0000003234327211 */ /* 0x000fe400078410ff */
[----:B------:R-:W-:Y:S02]  /*0720*/  CS2R R18, SRZ ;  /* 0x0000000000127805 */ /* 0x000fe4000001ff00 */
[----:B------:R-:W-:Y:S01]  /*0730*/  IADD3 R2, P4, PT, R9, R2, RZ ;  /* 0x0000000209027210 */ /* 0x000fe20007f9e0ff */
[----:B------:R-:W-:Y:S01]  /*0740*/  @P0 IMAD.WIDE R18, R5, 0x10, R6 ;  /* 0x0000001005120825 */ /* 0x000fe200078e0206 */
[----:B------:R-:W-:-:S02]  /*0750*/  IADD3.X R54, PT, PT, R0, R15, RZ, P3, !PT ;  /* 0x0000000f00367210 */ /* 0x000fc40001ffe4ff */
[----:B------:R-:W-:Y:S01]  /*0760*/  LEA.HI.X R52, R52, R51, R3, 0x2, P2 ;  /* 0x0000003334347211 */ /* 0x000fe200010f1403 */
[C---:B------:R-:W-:Y:S01]  /*0770*/  IMAD.WIDE.U32 R16, R41.reuse, R46, RZ ;  /* 0x0000002e29107225 */ /* 0x040fe200078e00ff */
[----:B------:R-:W-:Y:S02]  /*0780*/  IADD3.X R56, PT, PT, R0, R11, RZ, P4, !PT ;  /* 0x0000000b00387210 */ /* 0x000fe400027fe4ff */
[----:B0-----:R-:W-:Y:S02]  /*0790*/  LEA R53, P0, R4, R22, 0x2 ;  /* 0x0000001604357211 */ /* 0x001fe400078010ff */
        /* <DEDUP_REMOVED lines=24> */
[----:B------:R-:W-:Y:S02]  /*0920*/  SHF.L.U32 R3, R48, 0x4, RZ ;  /* 0x0000000430037819 */ /* 0x000fe400000006ff */
[----:B------:R-:W-:Y:S02]  /*0930*/  LOP3.LUT R88, R208, 0x1f00, RZ, 0xc0, !PT ;  /* 0x00001f00d0587812 */ /* 0x000fe400078ec0ff */
        /* <DEDUP_REMOVED lines=15> */
[----:B------:R-:W-:Y:S02]  /*0a30*/  LOP3.LUT R77, R88, 0x1f, R48, 0xf8, !PT ;  /* 0x0000001f584d7812 */ /* 0x000fe400078ef830 */
[C---:B------:R-:W-:Y:S02]  /*0a40*/  LEA.HI R61, R48.reuse, R48, RZ, 0x1b ;  /* 0x00000030303d7211 */ /* 0x040fe400078fd8ff */
[----:B------:R-:W-:Y:S02]  /*0a50*/  LOP3.LUT R5, R3, 0x3e00, RZ, 0xc0, !PT ;  /* 0x00003e0003057812 */ /* 0x000fe400078ec0ff */
[----:B------:R-:W-:-:S02]  /*0a60*/  LEA.HI R63, R48, R3, RZ, 0x1f ;  /* 0x00000003303f7211 */ /* 0x000fc400078ff8ff */
[----:B------:R-:W-:Y:S02]  /*0a70*/  LEA.HI R64, R3, R3, RZ, 0x1b ;  /* 0x0000000303407211 */ /* 0x000fe400078fd8ff */
        /* <DEDUP_REMOVED lines=45> */
.L_x_15679:
[----:B0-----:R-:W0:Y:S01]  /*0d50*/  LDC R151, c[0x0][0x388] ;  /* 0x0000e200ff977b82 */ /* 0x001e220000000800 */
[----:B------:R-:W-:Y:S02]  /*0d60*/  IADD3 R89, PT, PT, R58, -0x1, RZ ;  /* 0xffffffff3a597810 */ /* 0x000fe40007ffe0ff */
[----:B------:R-:W-:Y:S02]  /*0d70*/  CS2R R6, SRZ ;  /* 0x0000000000067805 */ /* 0x000fe4000001ff00 */
[----:B------:R-:W-:Y:S01]  /*0d80*/  SHF.L.U32 R2, R77, 0x2, RZ ;  /* 0x000000024d027819 */ /* 0x000fe200000006ff */
[----:B------:R-:W-:Y:S01]  /*0d90*/  HFMA2 R0, -RZ, RZ, 0, 0 ;  /* 0x00000000ff007431 */ /* 0x000fe200000001ff */
[----:B------:R-:W-:Y:S02]  /*0da0*/  SHF.L.U32 R10, R89, 0x8, RZ ;  /* 0x00000008590a7819 */ /* 0x000fe400000006ff */
[----:B------:R-:W-:Y:S02]  /*0db0*/  CS2R R20, SRZ ;  /* 0x0000000000147805 */ /* 0x000fe4000001ff00 */
[----:B------:R-:W-:-:S02]  /*0dc0*/  IADD3 R4, P0, PT, R2, R50, RZ ;  /* 0x0000003202047210 */ /* 0x000fc40007f1e0ff */
[----:B------:R-:W-:Y:S02]  /*0dd0*/  CS2R R22, SRZ ;  /* 0x0000000000167805 */ /* 0x000fe4000001ff00 */
[C---:B------:R-:W-:Y:S02]  /*0de0*/  IADD3 R8, P2, PT, R2.reuse, R53, RZ ;  /* 0x0000003502087210 */ /* 0x040fe40007f5e0ff */
[----:B------:R-:W-:Y:S02]  /*0df0*/  IADD3 R2, P3, PT, R2, R55, RZ ;  /* 0x0000003702027210 */ /* 0x000fe40007f7e0ff */
[----:B------:R-:W-:Y:S02]  /*0e00*/  IADD3.X R5, PT, PT, RZ, R52, RZ, P0, !PT ;  /* 0x00000034ff057210 */ /* 0x000fe400007fe4ff */
[----:B------:R-:W-:Y:S02]  /*0e10*/  IADD3.X R9, PT, PT, RZ, R54, RZ, P2, !PT ;  /* 0x00000036ff097210 */ /* 0x000fe400017fe4ff */
[----:B------:R-:W-:-:S02]  /*0e20*/  IADD3.X R3, PT, PT, RZ, R56, RZ, P3, !PT ;  /* 0x00000038ff037210 */ /* 0x000fc40001ffe4ff */
        /* <DEDUP_REMOVED lines=26> */
[C---:B------:R-:W-:Y:S01]  /*0fd0*/  IADD3 R26, PT, PT, R91.reuse, 0x40, RZ ;  /* 0x000000405b1a7810 */ /* 0x040fe20007ffe0ff */
[----:B------:R-:W-:Y:S01]  /*0fe0*/  HFMA2 R5, -RZ, RZ, 0, 0 ;  /* 0x00000000ff057431 */ /* 0x000fe200000001ff */
[-C--:B------:R-:W-:Y:S02]  /*0ff0*/  LEA.HI.SX32 R24, R24, R91.reuse, 0x1b ;  /* 0x0000005b18187211 */ /* 0x080fe400078fdaff */
[----:B------:R-:W-:Y:S02]  /*1000*/  LEA.HI.SX32 R26, R26, R91, 0x1b ;  /* 0x0000005b1a1a7211 */ /* 0x000fe400078fdaff */
[----:B------:R-:W-:Y:S02]  /*1010*/  IADD3 R4, PT, PT, R91, 0x60, RZ ;  /* 0x000000605b047810 */ /* 0x000fe40007ffe0ff */
[----:B------:R-:W-:-:S02]  /*1020*/  LEA R93, R24, UR6, 0x2 ;  /* 0x00000006185d7c11 */ /* 0x000fc4000f8e10ff */
[CC--:B------:R-:W-:Y:S02]  /*1030*/  LEA.HI.SX32 R92, R91.reuse, R91.reuse, 0x1b ;  /* 0x0000005b5b5c7211 */ /* 0x0c0fe400078fdaff */
[----:B------:R-:W-:Y:S02]  /*1040*/  LEA R94, R26, UR6, 0x2 ;  /* 0x000000061a5e7c11 */ /* 0x000fe4000f8e10ff */
[C---:B------:R-:W-:Y:S02]  /*1050*/  IADD3 R24, PT, PT, R91.reuse, 0x80, RZ ;  /* 0x000000805b187810 */ /* 0x040fe40007ffe0ff */
[----:B------:R-:W-:Y:S02]  /*1060*/  LEA.HI.SX32 R4, R4, R91, 0x1b ;  /* 0x0000005b04047211 */ /* 0x000fe400078fdaff */
[C---:B------:R-:W-:Y:S02]  /*1070*/  IADD3 R26, PT, PT, R91.reuse, 0xa0, RZ ;  /* 0x000000a05b1a7810 */ /* 0x040fe40007ffe0ff */
[----:B------:R-:W-:-:S02]  /*1080*/  IADD3 R28, PT, PT, R91, 0xc0, RZ ;  /* 0x000000c05b1c7810 */ /* 0x000fc40007ffe0ff */
[C---:B------:R-:W-:Y:S02]  /*1090*/  IADD3 R30, PT, PT, R91.reuse, 0xe0, RZ ;  /* 0x000000e05b1e7810 */ /* 0x040fe40007ffe0ff */
[----:B------:R-:W-:Y:S02]  /*10a0*/  LEA R92, R92, UR6, 0x2 ;  /* 0x000000065c5c7c11 */ /* 0x000fe4000f8e10ff */
[-C--:B------:R-:W-:Y:S02]  /*10b0*/  LEA.HI.SX32 R24, R24, R91.reuse, 0x1b ;  /* 0x0000005b18187211 */ /* 0x080fe400078fdaff */
[----:B------:R-:W-:Y:S02]  /*10c0*/  LEA R95, R4, UR6, 0x2 ;  /* 0x00000006045f7c11 */ /* 0x000fe4000f8e10ff */
[----:B------:R-:W-:Y:S02]  /*10d0*/  LEA.HI.SX32 R26, R26, R91, 0x1b ;  /* 0x0000005b1a1a7211 */ /* 0x000fe400078fdaff */
[----:B------:R-:W-:-:S02]  /*10e0*/  SHF.L.U32 R4, R91, 0x3, RZ ;  /* 0x000000035b047819 */ /* 0x000fc400000006ff */
[-C--:B------:R-:W-:Y:S02]  /*10f0*/  LEA.HI.SX32 R28, R28, R91.reuse, 0x1b ;  /* 0x0000005b1c1c7211 */ /* 0x080fe400078fdaff */
[----:B------:R-:W-:Y:S02]  /*1100*/  LEA.HI.SX32 R30, R30, R91, 0x1b ;  /* 0x0000005b1e1e7211 */ /* 0x000fe400078fdaff */
[----:B------:R-:W-:Y:S01]  /*1110*/  LEA R96, R24, UR6, 0x2 ;  /* 0x0000000618607c11 */ /* 0x000fe2000f8e10ff */
[----:B------:R-:W-:Y:S01]  /*1120*/  HFMA2 R24, -RZ, RZ, 0, 0 ;  /* 0x00000000ff187431 */ /* 0x000fe200000001ff */
[----:B------:R-:W-:Y:S02]  /*1130*/  LEA R97, R26, UR6, 0x2 ;  /* 0x000000061a617c11 */ /* 0x000fe4000f8e10ff */
[----:B------:R-:W-:Y:S02]  /*1140*/  LEA.HI.SX32 R100, R4, R4, 0x1b ;  /* 0x0000000404647211 */ /* 0x000fe400078fdaff */
[----:B------:R-:W-:-:S02]  /*1150*/  LEA R98, R28, UR6, 0x2 ;  /* 0x000000061c627c11 */ /* 0x000fc4000f8e10ff */
[----:B------:R-:W-:Y:S02]  /*1160*/  LEA R99, R30, UR6, 0x2 ;  /* 0x000000061e637c11 */ /* 0x000fe4000f8e10ff */
[----:B------:R-:W-:Y:S01]  /*1170*/  LEA R100, R100, UR6, 0x2 ;  /* 0x0000000664647c11 */ /* 0x000fe2000f8e10ff */
[----:B--2---:R-:W-:Y:S04]  /*1180*/  STS [R92], R7 ;  /* 0x000000075c007388 */ /* 0x004fe80000000800 */
[----:B---3--:R0:W-:Y:S04]  /*1190*/  STS [R93+0x80], R0 ;  /* 0x000080005d007388 */ /* 0x0081e80000000800 */
[----:B----4-:R-:W-:Y:S01]  /*11a0*/  STS [R94+0x100], R21 ;  /* 0x000100155e007388 */ /* 0x010fe20000000800 */
[----:B0-----:R-:W-:-:S03]  /*11b0*/  MOV R0, RZ ;  /* 0x000000ff00007202 */ /* 0x001fc60000000f00 */
[----:B------:R0:W-:Y:S04]  /*11c0*/  STS [R95+0x180], R6 ;  /* 0x000180065f007388 */ /* 0x0001e80000000800 */
[----:B------:R1:W-:Y:S04]  /*11d0*/  STS [R96+0x200], R23 ;  /* 0x0002001760007388 */ /* 0x0003e80000000800 */
[----:B------:R2:W-:Y:S01]  /*11e0*/  STS [R97+0x280], R20 ;  /* 0x0002801461007388 */ /* 0x0005e20000000800 */
[----:B0-----:R-:W-:-:S03]  /*11f0*/  CS2R R6, SRZ ;  /* 0x0000000000067805 */ /* 0x001fc6000001ff00 */
[----:B------:R-:W-:Y:S01]  /*1200*/  STS [R98+0x300], R25 ;  /* 0x0003001962007388 */ /* 0x000fe20000000800 */
[----:B-1----:R-:W-:-:S03]  /*1210*/  MOV R23, RZ ;  /* 0x000000ff00177202 */ /* 0x002fc60000000f00 */
[----:B------:R0:W-:Y:S01]  /*1220*/  STS [R99+0x380], R22 ;  /* 0x0003801663007388 */ /* 0x0001e20000000800 */
[----:B------:R-:W-:-:S03]  /*1230*/  NOP ;  /* 0x0000000000007918 */ /* 0x000fc60000000000 */
[----:B------:R-:W-:Y:S01]  /*1240*/  LDS R101, [R100] ;  /* 0x0000000064657984 */ /* 0x000fe20000000800 */
[----:B--2---:R-:W-:-:S03]  /*1250*/  CS2R R20, SRZ ;  /* 0x0000000000147805 */ /* 0x004fc6000001ff00 */
        /* <DEDUP_REMOVED lines=14> */
[----:B0-----:R-:W-:-:S03]  /*1340*/  P2R R22, PR, RZ, 0x1 ;  /* 0x00000001ff167803 */ /* 0x001fc60000000000 */
[----:B------:R-:W4:Y:S04]  /*1350*/  @!P4 LDG.E R6, desc[UR16][R8.64+0x280] ;  /* 0x000280100806c981 */ /* 0x000f28000c1e1900 */
[----:B------:R-:W4:Y:S04]  /*1360*/  @!P5 LDG.E R23, desc[UR16][R8.64+0x300] ;  /* 0x000300100817d981 */ /* 0x000f28000c1e1900 */
[----:B------:R-:W4:Y:S01]  /*1370*/  @!P6 LDG.E R20, desc[UR16][R8.64+0x380] ;  /* 0x000380100814e981 */ /* 0x000f22000c1e1900 */
[----:B------:R-:W-:Y:S01]  /*1380*/  ISETP.GE.AND P0, PT, R77, R90, PT ;  /* 0x0000005a4d00720c */ /* 0x000fe20003f06270 */
[----:B------:R-:W-:-:S02]  /*1390*/  HFMA2 R33, -RZ, RZ, 0, 0 ;  /* 0x00000000ff217431 */ /* 0x000fc400000001ff */
[----:B------:R-:W-:Y:S02]  /*13a0*/  HFMA2 R35, -RZ, RZ, 0, 0 ;  /* 0x00000000ff237431 */ /* 0x000fe400000001ff */
[----:B------:R-:W-:Y:S01]  /*13b0*/  HFMA2 R37, -RZ, RZ, 0, 0 ;  /* 0x00000000ff257431 */ /* 0x000fe200000001ff */
[----:B--2---:R-:W-:Y:S04]  /*13c0*/  STS [R92], R5 ;  /* 0x000000055c007388 */ /* 0x004fe80000000800 */
[----:B---3--:R0:W-:Y:S04]  /*13d0*/  STS [R93+0x80], R0 ;  /* 0x000080005d007388 */ /* 0x0081e80000000800 */
[----:B------:R-:W-:Y:S04]  /*13e0*/  STS [R94+0x100], R7 ;  /* 0x000100075e007388 */ /* 0x000fe80000000800 */
[----:B----4-:R-:W-:Y:S04]  /*13f0*/  STS [R95+0x180], R24 ;  /* 0x000180185f007388 */ /* 0x010fe80000000800 */
[----:B------:R-:W-:Y:S04]  /*1400*/  STS [R96+0x200], R21 ;  /* 0x0002001560007388 */ /* 0x000fe80000000800 */
[----:B------:R1:W-:Y:S04]  /*1410*/  STS [R97+0x280], R6 ;  /* 0x0002800661007388 */ /* 0x0003e80000000800 */
[----:B------:R-:W-:Y:S04]  /*1420*/  STS [R98+0x300], R23 ;  /* 0x0003001762007388 */ /* 0x000fe80000000800 */
[----:B------:R2:W-:Y:S01]  /*1430*/  STS [R99+0x380], R20 ;  /* 0x0003801463007388 */ /* 0x0005e20000000800 */
        /* <DEDUP_REMOVED lines=8> */
[----:B------:R3:W4:Y:S01]  /*14c0*/  LDS R115, [R100+0x1c] ;  /* 0x00001c0064737984 */ /* 0x0007220000000800 */
[----:B------:R-:W-:Y:S01]  /*14d0*/  BAR.SYNC.DEFER_BLOCKING 0x0 ;  /* 0x0000000000007b1d */ /* 0x000fe20000010000 */
[----:B0-----:R-:W-:Y:S01]  /*14e0*/  MOV R0, RZ ;  /* 0x000000ff00007202 */ /* 0x001fe20000000f00 */
[----:B------:R-:W-:Y:S01]  /*14f0*/  HFMA2 R5, -RZ, RZ, 0, 0 ;  /* 0x00000000ff057431 */ /* 0x000fe200000001ff */
[----:B-1----:R-:W-:-:S02]  /*1500*/  MOV R6, RZ ;  /* 0x000000ff00067202 */ /* 0x002fc40000000f00 */
[----:B--2---:R-:W-:Y:S01]  /*1510*/  MOV R20, RZ ;  /* 0x000000ff00147202 */ /* 0x004fe20000000f00 */
[----:B------:R-:W2:Y:S01]  /*1520*/  @!P0 LDG.E R33, desc[UR16][R2.64] ;  /* 0x0000001002218981 */ /* 0x000ea2000c1e1900 */
[----:B------:R-:W-:Y:S02]  /*1530*/  ISETP.NE.AND P0, PT, R22, RZ, PT ;  /* 0x000000ff1600720c */ /* 0x000fe40003f05270 */
[----:B------:R-:W-:Y:S01]  /*1540*/  MOV R22, RZ ;  /* 0x000000ff00167202 */ /* 0x000fe20000000f00 */
        /* <DEDUP_REMOVED lines=9> */
[--C-:B----4-:R-:W-:Y:S01]  /*15e0*/  FADD.FTZ R109, R109, R42.reuse ;  /* 0x0000002a6d6d7221 */ /* 0x110fe20000010000 */
        /* <DEDUP_REMOVED lines=11> */
[----:B--2---:R0:W-:Y:S04]  /*16a0*/  STS [R92], R33 ;  /* 0x000000215c007388 */ /* 0x0041e80000000800 */
        /* <DEDUP_REMOVED lines=47> */
.L_x_15613:
[----:B------:R-:W-:Y:S05]  /*19a0*/  BSYNC.RECONVERGENT B0 ;  /* 0x0000000000007941 */ /* 0x000fea0003800200 */
.L_x_15612:
[----:B------:R-:W-:Y:S01]  /*19b0*/  BSSY.RECONVERGENT B0, `(.L_x_15614) ;  /* 0x0000023000007945 */ /* 0x000fe20003800200 */
[----:B------:R-:W-:Y:S01]  /*19c0*/  FSETP.GTU.FTZ.AND P4, PT, R116, 20, PT ;  /* 0x41a000007400780b */ /* 0x000fe20003f9c000 */
[----:B------:R-:W-:Y:S01]  /*19d0*/  FADD.FTZ R115, R115, R42 ;  /* 0x0000002a73737221 */ /* 0x000fe20000010000 */
        /* <DEDUP_REMOVED lines=32> */
.L_x_15615:
[----:B------:R-:W-:Y:S05]  /*1be0*/  BSYNC.RECONVERGENT B0 ;  /* 0x0000000000007941 */ /* 0x000fea0003800200 */
.L_x_15614:
        /* <DEDUP_REMOVED lines=36> */
.L_x_15617:
[----:B------:R-:W-:Y:S05]  /*1e30*/  BSYNC.RECONVERGENT B0 ;  /* 0x0000000000007941 */ /* 0x000fea0003800200 */
.L_x_15616:
        /* <DEDUP_REMOVED lines=32> */
.L_x_15619:
[----:B------:R-:W-:Y:S05]  /*2040*/  BSYNC.RECONVERGENT B0 ;  /* 0x0000000000007941 */ /* 0x000fea0003800200 */
.L_x_15618:
        /* <DEDUP_REMOVED lines=32> */
.L_x_15621:
[----:B------:R-:W-:Y:S05]  /*2250*/  BSYNC.RECONVERGENT B0 ;  /* 0x0000000000007941 */ /* 0x000fea0003800200 */
.L_x_15620:
        /* <DEDUP_REMOVED lines=32> */
.L_x_15623:
[----:B------:R-:W-:Y:S05]  /*2460*/  BSYNC.RECONVERGENT B0 ;  /* 0x0000000000007941 */ /* 0x000fea0003800200 */
.L_x_15622:
        /* <DEDUP_REMOVED lines=32> */
.L_x_15625:
[----:B------:R-:W-:Y:S05]  /*2670*/  BSYNC.RECONVERGENT B0 ;  /* 0x0000000000007941 */ /* 0x000fea0003800200 */
.L_x_15624:
        /* <DEDUP_REMOVED lines=32> */
.L_x_15627:
[----:B------:R-:W-:Y:S05]  /*2880*/  BSYNC.RECONVERGENT B0 ;  /* 0x0000000000007941 */ /* 0x000fea0003800200 */
.L_x_15626:
        /* <DEDUP_REMOVED lines=25> */
[----:B------:R-:W-:Y:S01]  /*2a20*/  FADD.FTZ R118, R21, R21 ;  /* 0x0000001515767221 */ /* 0x000fe20000010000 */
[----:B------:R-:W0:Y:S01]  /*2a30*/  LDC R132, c[0x0][0x388] ;  /* 0x0000e200ff847b82 */ /* 0x000e220000000800 */
[----:B------:R-:W-:Y:S01]  /*2a40*/  SHF.L.U32 R2, R91, 0x4, RZ ;  /* 0x000000045b027819 */ /* 0x000fe200000006ff */
[----:B------:R-:W-:Y:S01]  /*2a50*/  FADD.FTZ R122, R7, R7 ;  /* 0x00000007077a7221 */ /* 0x000fe20000010000 */
[----:B------:R-:W-:Y:S01]  /*2a60*/  SHF.L.U32 R149, R89, 0x9, RZ ;  /* 0x0000000959957819 */ /* 0x000fe200000006ff */
[----:B------:R-:W-:Y:S01]  /*2a70*/  FADD.FTZ R126, R5, R5 ;  /* 0x00000005057e7221 */ /* 0x000fe20000010000 */
[----:B------:R-:W-:Y:S01]  /*2a80*/  FADD.FTZ R130, R3, R3 ;  /* 0x0000000303827221 */ /* 0x000fe20000010000 */
[----:B------:R-:W-:Y:S01]  /*2a90*/  IADD3 R163, PT, PT, R2, 0xb, RZ ;  /* 0x0000000b02a37810 */ /* 0x000fe20007ffe0ff */
[----:B------:R-:W-:Y:S01]  /*2aa0*/  FADD.FTZ R120, R120, R120 ;  /* 0x0000007878787221 */ /* 0x000fe20000010000 */
[----:B------:R-:W1:Y:S01]  /*2ab0*/  LDC.64 R20, c[0x0][0x440] ;  /* 0x00011000ff147b82 */ /* 0x000e620000000a00 */
[----:B------:R-:W-:Y:S01]  /*2ac0*/  IADD3 R3, PT, PT, R4, 0x1, R4 ;  /* 0x0000000104037810 */ /* 0x000fe20007ffe004 */
[----:B------:R-:W-:Y:S01]  /*2ad0*/  FADD.FTZ R124, R124, R124 ;  /* 0x0000007c7c7c7221 */ /* 0x000fe20000010000 */
[----:B------:R-:W-:Y:S01]  /*2ae0*/  IADD3 R5, PT, PT, R4, 0x2, R4 ;  /* 0x0000000204057810 */ /* 0x000fe20007ffe004 */
[----:B------:R-:W-:Y:S01]  /*2af0*/  FADD.FTZ R128, R128, R128 ;  /* 0x0000008080807221 */ /* 0x000fe20000010000 */
[C-C-:B------:R-:W-:Y:S01]  /*2b00*/  IADD3 R7, PT, PT, R4.reuse, 0x3, R4.reuse ;  /* 0x0000000304077810 */ /* 0x140fe20007ffe004 */
[----:B------:R-:W2:Y:S01]  /*2b10*/  LDCU UR8, c[0x0][0x394] ;  /* 0x00007280ff0877ac */ /* 0x000ea20008000800 */
[C-C-:B------:R-:W-:Y:S01]  /*2b20*/  IADD3 R33, PT, PT, R4.reuse, 0x4, R4.reuse ;  /* 0x0000000404217810 */ /* 0x140fe20007ffe004 */
[----:B------:R-:W3:Y:S01]  /*2b30*/  LDC.64 R22, c[0x0][0x448] ;  /* 0x00011200ff167b82 */ /* 0x000ee20000000a00 */
[C-C-:B------:R-:W-:Y:S01]  /*2b40*/  IADD3 R35, PT, PT, R4.reuse, 0x5, R4.reuse ;  /* 0x0000000504237810 */ /* 0x140fe20007ffe004 */
[----:B------:R-:W4:Y:S01]  /*2b50*/  LDCU UR9, c[0x0][0x38c] ;  /* 0x00007180ff0977ac */ /* 0x000f220008000800 */
[----:B------:R-:W-:-:S02]  /*2b60*/  IADD3 R37, PT, PT, R4, 0x6, R4 ;  /* 0x0000000604257810 */ /* 0x000fc40007ffe004 */
[----:B------:R-:W-:Y:S01]  /*2b70*/  IADD3 R39, PT, PT, R4, 0x7, R4 ;  /* 0x0000000704277810 */ /* 0x000fe20007ffe004 */
[----:B------:R-:W-:Y:S01]  /*2b80*/  UMOV UR4, URZ ;  /* 0x000000ff00047c82 */ /* 0x000fe20008000000 */
[C---:B------:R-:W-:Y:S01]  /*2b90*/  IADD3 R157, PT, PT, R2.reuse, 0xa, RZ ;  /* 0x0000000a029d7810 */ /* 0x040fe20007ffe0ff */
[----:B------:R-:W0:Y:S01]  /*2ba0*/  LDC.64 R24, c[0x0][0x3a8] ;  /* 0x0000ea00ff187b82 */ /* 0x000e220000000a00 */
[----:B------:R-:W-:Y:S02]  /*2bb0*/  IADD3 R165, PT, PT, R2, 0xc, RZ ;  /* 0x0000000c02a57810 */ /* 0x000fe40007ffe0ff */
[C---:B------:R-:W-:Y:S02]  /*2bc0*/  IADD3 R4, PT, PT, R91.reuse, 0x100, RZ ;  /* 0x000001005b047810 */ /* 0x040fe40007ffe0ff */
[C---:B------:R-:W-:Y:S02]  /*2bd0*/  IADD3 R6, PT, PT, R91.reuse, 0x120, RZ ;  /* 0x000001205b067810 */ /* 0x040fe40007ffe0ff */
[C---:B------:R-:W-:Y:S01]  /*2be0*/  IADD3 R32, PT, PT, R91.reuse, 0x140, RZ ;  /* 0x000001405b207810 */ /* 0x040fe20007ffe0ff */
[----:B------:R-:W0:Y:S01]  /*2bf0*/  LDC.64 R26, c[0x0][0x3c0] ;  /* 0x0000f000ff1a7b82 */ /* 0x000e220000000a00 */
        /* <DEDUP_REMOVED lines=11> */
[----:B------:R-:W-:Y:S02]  /*2cb0*/  IADD3 R171, PT, PT, R2, 0xf, RZ ;  /* 0x0000000f02ab7810 */ /* 0x000fe40007ffe0ff */
[----:B------:R-:W-:Y:S02]  /*2cc0*/  LEA R151, R151, -R149, 0x1 ;  /* 0x8000009597977211 */ /* 0x000fe400078e08ff */
[-C--:B------:R-:W-:Y:S02]  /*2cd0*/  LEA.HI.SX32 R162, R163, R2.reuse, 0x1b ;  /* 0x00000002a3a27211 */ /* 0x080fe400078fdaff */
[----:B------:R-:W-:-:S02]  /*2ce0*/  LEA.HI.SX32 R161, R157, R2, 0x1b ;  /* 0x000000029da17211 */ /* 0x000fc400078fdaff */
[-C--:B------:R-:W-:Y:S02]  /*2cf0*/  LEA.HI.SX32 R163, R165, R2.reuse, 0x1b ;  /* 0x00000002a5a37211 */ /* 0x080fe400078fdaff */
[----:B------:R-:W-:Y:S02]  /*2d00*/  ISETP.NE.AND P4, PT, R58, 0x1, PT ;  /* 0x000000013a00780c */ /* 0x000fe40003f85270 */
        /* <DEDUP_REMOVED lines=12> */
[----:B------:R-:W-:Y:S02]  /*2dd0*/  LEA.HI.SX32 R148, R2, R2, 0x1b ;  /* 0x0000000202947211 */ /* 0x000fe400078fdaff */
        /* <DEDUP_REMOVED lines=8> */
[----:B------:R-:W-:-:S02]  /*2e60*/  ISETP.GE.AND P0, PT, R62, R151, PT ;  /* 0x000000973e00720c */ /* 0x000fc40003f06270 */
        /* <DEDUP_REMOVED lines=20> */
[----:B------:R-:W-:Y:S02]  /*2fb0*/  P2R R211, PR, RZ, 0x1 ;  /* 0x00000001ffd37803 */ /* 0x000fe40000000000 */
[----:B------:R-:W-:Y:S02]  /*2fc0*/  LEA R161, R161, UR6, 0x2 ;  /* 0x00000006a1a17c11 */ /* 0x000fe4000f8e10ff */
[----:B------:R-:W-:Y:S02]  /*2fd0*/  LEA R162, R162, UR6, 0x2 ;  /* 0x00000006a2a27c11 */ /* 0x000fe4000f8e10ff */
[----:B------:R-:W-:-:S02]  /*2fe0*/  LEA R163, R163, UR6, 0x2 ;  /* 0x00000006a3a37c11 */ /* 0x000fc4000f8e10ff */
[----:B------:R-:W-:Y:S02]  /*2ff0*/  LEA R164, R164, UR6, 0x2 ;  /* 0x00000006a4a47c11 */ /* 0x000fe4000f8e10ff */
[----:B------:R-:W-:Y:S02]  /*3000*/  LEA R165, R165, UR6, 0x2 ;  /* 0x00000006a5a57c11 */ /* 0x000fe4000f8e10ff */
[----:B01234-:R-:W-:-:S07]  /*3010*/  LEA R166, R166, UR6, 0x2 ;  /* 0x00000006a6a67c11 */ /* 0x01ffce000f8e10ff */
.L_x_15678:
        /* <DEDUP_REMOVED lines=9> */
[C---:B01----:R-:W-:Y:S02]  /*30b0*/  IADD3 R6, PT, PT, R88.reuse, 0x20, RZ ;  /* 0x0000002058067810 */ /* 0x043fe40007ffe0ff */
[----:B------:R-:W-:Y:S01]  /*30c0*/  IADD3 R34, PT, PT, R88, 0x40, RZ ;  /* 0x0000004058227810 */ /* 0x000fe20007ffe0ff */
[----:B------:R-:W-:Y:S01]  /*30d0*/  IMAD.WIDE.U32 R2, R28, UR4, R2 ;  /* 0x000000041c027c25 */ /* 0x000fe2000f8e0002 */
[----:B------:R-:W-:Y:S02]  /*30e0*/  ISETP.GE.AND P1, PT, R6, R151, PT ;  /* 0x000000970600720c */ /* 0x000fe40003f26270 */
[----:B--2---:R-:W-:-:S02]  /*30f0*/  CS2R R36, SRZ ;  /* 0x0000000000247805 */ /* 0x004fc4000001ff00 */
[----:B------:R-:W-:Y:S01]  /*3100*/  ISETP.GE.AND P2, PT, R34, R151, PT ;  /* 0x000000972200720c */ /* 0x000fe20003f46270 */
[----:B------:R-:W-:Y:S01]  /*3110*/  IMAD R3, R29, UR4, R3 ;  /* 0x000000041d037c24 */ /* 0x000fe2000f8e0203 */
[----:B------:R-:W-:Y:S02]  /*3120*/  LEA R4, P3, R2, R57, 0x2 ;  /* 0x0000003902047211 */ /* 0x000fe400078610ff */
[----:B------:R-:W-:Y:S02]  /*3130*/  CS2R R38, SRZ ;  /* 0x0000000000267805 */ /* 0x000fe4000001ff00 */
[C---:B------:R-:W-:Y:S01]  /*3140*/  ISETP.GE.AND P0, PT, R88.reuse, R151, PT ;  /* 0x000000975800720c */ /* 0x040fe20003f06270 */
[----:B------:R-:W2:Y:S01]  /*3150*/  LDG.E.64 R32, desc[UR16][R32.64] ;  /* 0x0000001020207981 */ /* 0x000ea2000c1e1b00 */
[----:B------:R-:W-:Y:S02]  /*3160*/  IADD3 R34, PT, PT, R88, 0x60, RZ ;  /* 0x0000006058227810 */ /* 0x000fe40007ffe0ff */
[----:B------:R-:W-:-:S02]  /*3170*/  CS2R R6, SRZ ;  /* 0x0000000000067805 */ /* 0x000fc4000001ff00 */
[----:B------:R-:W-:Y:S02]  /*3180*/  LEA.HI.X R5, R2, R59, R3, 0x2, P3 ;  /* 0x0000003b02057211 */ /* 0x000fe400018f1403 */
[----:B------:R-:W-:Y:S02]  /*3190*/  IADD3 R2, PT, PT, R88, 0x80, RZ ;  /* 0x0000008058027810 */ /* 0x000fe40007ffe0ff */
[-C--:B------:R-:W-:Y:S01]  /*31a0*/  ISETP.GE.AND P3, PT, R34, R151.reuse, PT ;  /* 0x000000972200720c */ /* 0x080fe20003f66270 */
[----:B---3--:R-:W3:Y:S01]  /*31b0*/  @!P1 LDG.E R37, desc[UR16][R4.64+0x100] ;  /* 0x0001001004259981 */ /* 0x008ee2000c1e1900 */
[----:B------:R-:W-:Y:S02]  /*31c0*/  ISETP.GE.AND P5, PT, R2, R151, PT ;  /* 0x000000970200720c */ /* 0x000fe40003fa6270 */
[C---:B------:R-:W-:Y:S01]  /*31d0*/  IADD3 R2, PT, PT, R88.reuse, 0xc0, RZ ;  /* 0x000000c058027810 */ /* 0x040fe20007ffe0ff */
[----:B----4-:R-:W4:Y:S01]  /*31e0*/  @!P0 LDG.E R6, desc[UR16][R4.64+0x80] ;  /* 0x0000801004068981 */ /* 0x010f22000c1e1900 */
[----:B------:R-:W-:-:S02]  /*31f0*/  IADD3 R34, PT, PT, R88, 0xa0, RZ ;  /* 0x000000a058227810 */ /* 0x000fc40007ffe0ff */
[-C--:B------:R-:W-:Y:S01]  /*3200*/  ISETP.GE.AND P1, PT, R2, R151.reuse, PT ;  /* 0x000000970200720c */ /* 0x080fe20003f26270 */
[----:B------:R-:W5:Y:S01]  /*3210*/  @!P2 LDG.E R36, desc[UR16][R4.64+0x180] ;  /* 0x000180100424a981 */ /* 0x000f62000c1e1900 */
[-C--:B------:R-:W-:Y:S02]  /*3220*/  ISETP.GE.AND P0, PT, R34, R151.reuse, PT ;  /* 0x000000972200720c */ /* 0x080fe40003f06270 */
[C---:B------:R-:W-:Y:S01]  /*3230*/  IADD3 R2, PT, PT, R88.reuse, 0x100, RZ ;  /* 0x0000010058027810 */ /* 0x040fe20007ffe0ff */
[----:B------:R-:W5:Y:S01]  /*3240*/  @!P3 LDG.E R39, desc[UR16][R4.64+0x200] ;  /* 0x000200100427b981 */ /* 0x000f62000c1e1900 */
[----:B------:R-:W-:Y:S02]  /*3250*/  IADD3 R34, PT, PT, R88, 0xe0, RZ ;  /* 0x000000e058227810 */ /* 0x000fe40007ffe0ff */
[----:B------:R-:W-:Y:S02]  /*3260*/  ISETP.GE.AND P3, PT, R2, R151, PT ;  /* 0x000000970200720c */ /* 0x000fe40003f66270 */
[----:B------:R-:W-:-:S02]  /*3270*/  CS2R R168, SRZ ;  /* 0x0000000000a87805 */ /* 0x000fc4000001ff00 */
[-C--:B------:R-:W-:Y:S01]  /*3280*/  ISETP.GE.AND P2, PT, R34, R151.reuse, PT ;  /* 0x000000972200720c */ /* 0x080fe20003f46270 */
[----:B------:R-:W5:Y:S01]  /*3290*/  @!P5 LDG.E R38, desc[UR16][R4.64+0x280] ;  /* 0x000280100426d981 */ /* 0x000f62000c1e1900 */
[----:B------:R-:W-:Y:S02]  /*32a0*/  IADD3 R2, PT, PT, R88, 0x120, RZ ;  /* 0x0000012058027810 */ /* 0x000fe40007ffe0ff */
[----:B------:R-:W-:Y:S01]  /*32b0*/  MOV R167, RZ ;  /* 0x000000ff00a77202 */ /* 0x000fe20000000f00 */
[----:B------:R-:W5:Y:S01]  /*32c0*/  @!P1 LDG.E R168, desc[UR16][R4.64+0x380] ;  /* 0x0003801004a89981 */ /* 0x000f62000c1e1900 */
[----:B------:R-:W-:Y:S02]  /*32d0*/  ISETP.GE.AND P5, PT, R2, R151, PT ;  /* 0x000000970200720c */ /* 0x000fe40003fa6270 */
[----:B------:R-:W-:Y:S02]  /*32e0*/  IADD3 R2, PT, PT, R88, 0x160, RZ ;  /* 0x0000016058027810 */ /* 0x000fe40007ffe0ff */
[----:B------:R-:W-:-:S02]  /*32f0*/  CS2R R170, SRZ ;  /* 0x0000000000aa7805 */ /* 0x000fc4000001ff00 */
[----:B------:R-:W-:Y:S01]  /*3300*/  IADD3 R34, PT, PT, R88, 0x140, RZ ;  /* 0x0000014058227810 */ /* 0x000fe20007ffe0ff */
[----:B------:R-:W5:Y:S01]  /*3310*/  @!P0 LDG.E R167, desc[UR16][R4.64+0x300] ;  /* 0x0003001004a78981 */ /* 0x000f62000c1e1900 */
[-C--:B------:R-:W-:Y:S02]  /*3320*/  ISETP.GE.AND P1, PT, R2, R151.reuse, PT ;  /* 0x000000970200720c */ /* 0x080fe40003f26270 */
[----:B------:R-:W-:Y:S01]  /*3330*/  IADD3 R2, PT, PT, R88, 0x180, RZ ;  /* 0x0000018058027810 */ /* 0x000fe20007ffe0ff */
[----:B------:R-:W5:Y:S01]  /*3340*/  @!P2 LDG.E R169, desc[UR16][R4.64+0x400] ;  /* 0x0004001004a9a981 */ /* 0x000f62000c1e1900 */
[-C--:B------:R-:W-:Y:S02]  /*3350*/  ISETP.GE.AND P0, PT, R34, R151.reuse, PT ;  /* 0x000000972200720c */ /* 0x080fe40003f06270 */
[----:B------:R-:W-:Y:S01]  /*3360*/  IADD3 R34, PT, PT, R88, 0x1a0, RZ ;  /* 0x000001a058227810 */ /* 0x000fe20007ffe0ff */
[----:B------:R-:W3:Y:S01]  /*3370*/  @!P6 LDG.E R7, desc[UR16][R4.64] ;  /* 0x000000100407e981 */ /* 0x000ee2000c1e1900 */
[----:B------:R-:W-:-:S02]  /*3380*/  ISETP.GE.AND P2, PT, R2, R151, PT ;  /* 0x000000970200720c */ /* 0x000fc40003f46270 */
[----:B------:R-:W-:Y:S01]  /*3390*/  IADD3 R2, PT, PT, R88, 0x1c0, RZ ;  /* 0x000001c058027810 */ /* 0x000fe20007ffe0ff */
[----:B------:R-:W5:Y:S01]  /*33a0*/  @!P3 LDG.E R171, desc[UR16][R4.64+0x480] ;  /* 0x0004801004abb981 */ /* 0x000f62000c1e1900 */
[----:B------:R-:W-:-:S03]  /*33b0*/  ISETP.GE.AND P3, PT, R34, R151, PT ;  /* 0x000000972200720c */ /* 0x000fc60003f66270 */
[----:B------:R-:W5:Y:S01]  /*33c0*/  @!P5 LDG.E R170, desc[UR16][R4.64+0x500] ;  /* 0x0005001004aad981 */ /* 0x000f62000c1e1900 */
[----:B------:R-:W-:Y:S02]  /*33d0*/  ISETP.GE.AND P5, PT, R2, R151, PT ;  /* 0x000000970200720c */ /* 0x000fe40003fa6270 */
[----:B------:R-:W-:Y:S02]  /*33e0*/  CS2R R172, SRZ ;  /* 0x0000000000ac7805 */ /* 0x000fe4000001ff00 */
[----:B------:R-:W-:Y:S01]  /*33f0*/  CS2R R174, SRZ ;  /* 0x0000000000ae7805 */ /* 0x000fe2000001ff00 */
[----:B------:R-:W-:-:S03]  /*3400*/  HFMA2 R177, -RZ, RZ, 0, 0 ;  /* 0x00000000ffb17431 */ /* 0x000fc600000001ff */
        /* <DEDUP_REMOVED lines=18> */
[----:B--2---:R-:W-:-:S04]  /*3530*/  FMUL.FTZ R3, R32, 1.4426950216293334961 ;  /* 0x3fb8aa3b20037820 */ /* 0x004fc80000410000 */
[----:B0-----:R-:W-:Y:S01]  /*3540*/  FMUL.FTZ R4, R3, R110 ;  /* 0x0000006e03047220 */ /* 0x001fe20000410000 */
[----:B------:R-:W-:-:S03]  /*3550*/  FMUL.FTZ R176, R33, R109 ;  /* 0x0000006d21b07220 */ /* 0x000fc60000410000 */
[----:B------:R0:W-:Y:S01]  /*3560*/  MUFU.EX2 R5, R4 ;  /* 0x0000000400057308 */ /* 0x0001e20000000800 */
[----:B------:R-:W-:Y:S01]  /*3570*/  FMUL.RZ R184, R176, 0.15915493667125701904 ;  /* 0x3e22f983b0b87820 */ /* 0x000fe2000040c000 */
[----:B0-----:R-:W-:-:S03]  /*3580*/  FMUL.FTZ R4, R33, R111 ;  /* 0x0000006f21047220 */ /* 0x001fc60000410000 */
[----:B------:R-:W-:Y:S01]  /*3590*/  MUFU.SIN R179, R184 ;  /* 0x000000b800b37308 */ /* 0x000fe20000000400 */
[----:B------:R-:W-:Y:S01]  /*35a0*/  FMUL.RZ R188, R4, 0.15915493667125701904 ;  /* 0x3e22f98304bc7820 */ /* 0x000fe2000040c000 */
[----:B------:R-:W-:Y:S01]  /*35b0*/  FMUL.FTZ R4, R3, R111 ;  /* 0x0000006f03047220 */ /* 0x000fe20000410000 */
[----:B------:R-:W-:-:S05]  /*35c0*/  FMUL.FTZ R2, R33, R110 ;  /* 0x0000006e21027220 */ /* 0x000fca0000410000 */
[----:B------:R0:W-:Y:S01]  /*35d0*/  MUFU.COS R181, R184 ;  /* 0x000000b800b57308 */ /* 0x0001e20000000000 */
[----:B------:R-:W-:Y:S01]  /*35e0*/  FMUL.FTZ R176, R3, R109 ;  /* 0x0000006d03b07220 */ /* 0x000fe20000410000 */
[----:B------:R-:W-:-:S06]  /*35f0*/  FMUL.RZ R182, R2, 0.15915493667125701904 ;  /* 0x3e22f98302b67820 */ /* 0x000fcc000040c000 */
[----:B------:R-:W-:Y:S01]  /*3600*/  MUFU.SIN R187, R188 ;  /* 0x000000bc00bb7308 */ /* 0x000fe20000000400 */
[----:B0-----:R-:W-:-:S07]  /*3610*/  FMUL.FTZ R184, R33, R113 ;  /* 0x0000007121b87220 */ /* 0x001fce0000410000 */
[----:B------:R-:W0:Y:S01]  /*3620*/  MUFU.COS R189, R188 ;  /* 0x000000bc00bd7308 */ /* 0x000e220000000000 */
[----:B------:R-:W-:Y:S01]  /*3630*/  FMUL.RZ R184, R184, 0.15915493667125701904 ;  /* 0x3e22f983b8b87820 */ /* 0x000fe2000040c000 */
[----:B---3--:R1:W-:Y:S04]  /*3640*/  STS [R92], R7 ;  /* 0x000000075c007388 */ /* 0x0083e80000000800 */
[----:B----4-:R2:W-:Y:S02]  /*3650*/  STS [R93+0x80], R6 ;  /* 0x000080065d007388 */ /* 0x0105e40000000800 */
[----:B------:R-:W0:Y:S02]  /*3660*/  MUFU.EX2 R4, R4 ;  /* 0x0000000400047308 */ /* 0x000e240000000800 */
[----:B------:R-:W-:Y:S02]  /*3670*/  STS [R94+0x100], R37 ;  /* 0x000100255e007388 */ /* 0x000fe40000000800 */
[----:B-1----:R-:W1:Y:S02]  /*3680*/  MUFU.SIN R7, R184 ;  /* 0x000000b800077308 */ /* 0x002e640000000400 */
[----:B-----5:R-:W-:Y:S01]  /*3690*/  STS [R95+0x180], R36 ;  /* 0x000180245f007388 */ /* 0x020fe20000000800 */
[----:B--2---:R-:W-:-:S03]  /*36a0*/  FMUL.FTZ R6, R3, R113 ;  /* 0x0000007103067220 */ /* 0x004fc60000410000 */
[----:B------:R-:W-:Y:S02]  /*36b0*/  STS [R96+0x200], R39 ;  /* 0x0002002760007388 */ /* 0x000fe40000000800 */
[----:B------:R-:W2:Y:S02]  /*36c0*/  MUFU.COS R178, R182 ;  /* 0x000000b600b27308 */ /* 0x000ea40000000000 */
[----:B------:R-:W-:Y:S04]  /*36d0*/  STS [R97+0x280], R38 ;  /* 0x0002802661007388 */ /* 0x000fe80000000800 */
[----:B------:R-:W-:Y:S02]  /*36e0*/  STS [R98+0x300], R167 ;  /* 0x000300a762007388 */ /* 0x000fe40000000800 */
[----:B------:R-:W3:Y:S02]  /*36f0*/  MUFU.EX2 R176, R176 ;  /* 0x000000b000b07308 */ /* 0x000ee40000000800 */
[----:B------:R-:W-:Y:S02]  /*3700*/  STS [R99+0x380], R168 ;  /* 0x000380a863007388 */ /* 0x000fe40000000800 */
[----:B------:R-:W1:Y:S02]  /*3710*/  MUFU.EX2 R6, R6 ;  /* 0x0000000600067308 */ /* 0x000e640000000800 */
[----:B------:R-:W-:Y:S04]  /*3720*/  STS [R150+0x400], R169 ;  /* 0x000400a996007388 */ /* 0x000fe80000000800 */
[----:B------:R0:W-:Y:S01]  /*3730*/  STS [R152+0x480], R171 ;  /* 0x000480ab98007388 */ /* 0x0001e20000000800 */
[----:B------:R4:W-:Y:S03]  /*3740*/  MUFU.SIN R2, R182 ;  /* 0x000000b600027308 */ /* 0x0009e60000000400 */
[----:B------:R-:W-:Y:S04]  /*3750*/  STS [R153+0x500], R170 ;  /* 0x000500aa99007388 */ /* 0x000fe80000000800 */
[----:B------:R-:W-:Y:S01]  /*3760*/  STS [R154+0x580], R173 ;  /* 0x000580ad9a007388 */ /* 0x000fe20000000800 */
[----:B0-----:R-:W-:-:S03]  /*3770*/  FMUL.FTZ R171, R4, R189 ;  /* 0x000000bd04ab7220 */ /* 0x001fc60000410000 */
[----:B------:R0:W-:Y:S01]  /*3780*/  STS [R155+0x600], R172 ;  /* 0x000600ac9b007388 */ /* 0x0001e20000000800 */
[----:B----4-:R-:W-:-:S03]  /*3790*/  FMUL.FTZ R182, R33, R114 ;  /* 0x0000007221b67220 */ /* 0x010fc60000410000 */
[----:B------:R4:W-:Y:S01]  /*37a0*/  STS [R156+0x680], R175 ;  /* 0x000680af9c007388 */ /* 0x0009e20000000800 */
[----:B------:R-:W-:-:S03]  /*37b0*/  FMUL.RZ R190, R182, 0.15915493667125701904 ;  /* 0x3e22f983b6be7820 */ /* 0x000fc6000040c000 */
[----:B------:R5:W-:Y:S01]  /*37c0*/  STS [R157+0x700], R174 ;  /* 0x000700ae9d007388 */ /* 0x000be20000000800 */
[----:B0-----:R-:W-:Y:S01]  /*37d0*/  FMUL.FTZ R172, R4, R187 ;  /* 0x000000bb04ac7220 */ /* 0x001fe20000410000 */
[----:B------:R-:W-:Y:S02]  /*37e0*/  FMUL.FTZ R4, R33, R115 ;  /* 0x0000007321047220 */ /* 0x000fe40000410000 */
[----:B------:R-:W-:Y:S01]  /*37f0*/  STS [R158+0x780], R177 ;  /* 0x000780b19e007388 */ /* 0x000fe20000000800 */
[----:B------:R-:W-:Y:S01]  /*3800*/  NOP ;  /* 0x0000000000007918 */ /* 0x000fe20000000000 */
[----:B------:R-:W-:Y:S02]  /*3810*/  FMUL.RZ R4, R4, 0.15915493667125701904 ;  /* 0x3e22f98304047820 */ /* 0x000fe4000040c000 */
[----:B------:R-:W0:Y:S01]  /*3820*/  LDS R212, [R146+0x1c] ;  /* 0x00001c0092d47984 */ /* 0x000e220000000800 */
[----:B------:R-:W-:Y:S01]  /*3830*/  FMUL.FTZ R182, R3, R114 ;  /* 0x0000007203b67220 */ /* 0x000fe20000410000 */
[----:B------:R-:W4:Y:S01]  /*3840*/  MUFU.COS R37, R184 ;  /* 0x000000b800257308 */ /* 0x000f220000000000 */
[C---:B---3--:R-:W-:Y:S01]  /*3850*/  FMUL.FTZ R167, R176.reuse, R181 ;  /* 0x000000b5b0a77220 */ /* 0x048fe20000410000 */
[----:B------:R-:W3:Y:S01]  /*3860*/  LDS R207, [R160+0x24] ;  /* 0x00002400a0cf7984 */ /* 0x000ee20000000800 */
[----:B------:R-:W-:Y:S01]  /*3870*/  FMUL.FTZ R168, R176, R179 ;  /* 0x000000b3b0a87220 */ /* 0x000fe20000410000 */
[----:B-1----:R-:W-:-:S02]  /*3880*/  FMUL.FTZ R176, R6, R7 ;  /* 0x0000000706b07220 */ /* 0x002fc40000410000 */
[----:B------:R-:W1:Y:S02]  /*3890*/  LDS R214, [R162+0x2c] ;  /* 0x00002c00a2d67984 */ /* 0x000e640000000800 */
[----:B------:R-:W5:Y:S02]  /*38a0*/  MUFU.SIN R191, R190 ;  /* 0x000000be00bf7308 */ /* 0x000f640000000400 */
[----:B------:R-:W1:Y:S04]  /*38b0*/  LDS R201, [R134+0x4] ;  /* 0x0000040086c97984 */ /* 0x000e680000000800 */
[----:B------:R-:W1:Y:S02]  /*38c0*/  LDS R206, [R138+0xc] ;  /* 0x00000c008ace7984 */ /* 0x000e640000000800 */
[----:B------:R-:W-:Y:S02]  /*38d0*/  MUFU.SIN R195, R4 ;  /* 0x0000000400c37308 */ /* 0x000fe40000000400 */
[----:B------:R-:W1:Y:S04]  /*38e0*/  LDS R204, [R142+0x14] ;  /* 0x000014008ecc7984 */ /* 0x000e680000000800 */
[----:B------:R-:W1:Y:S02]  /*38f0*/  LDS R199, [R164+0x34] ;  /* 0x00003400a4c77984 */ /* 0x000e640000000800 */
[----:B------:R2:W-:Y:S02]  /*3900*/  MUFU.COS R7, R4 ;  /* 0x0000000400077308 */ /* 0x0005e40000000000 */
[----:B------:R-:W1:Y:S04]  /*3910*/  LDS R177, [R166+0x3c] ;  /* 0x00003c00a6b17984 */ /* 0x000e680000000800 */
[----:B------:R-:W1:Y:S01]  /*3920*/  LDS R205, [R144+0x18] ;  /* 0x0000180090cd7984 */ /* 0x000e620000000800 */
[----:B--2---:R-:W-:-:S03]  /*3930*/  FMUL.FTZ R4, R5, R178 ;  /* 0x000000b205047220 */ /* 0x004fc60000410000 */
[----:B------:R-:W2:Y:S01]  /*3940*/  LDS R215, [R159+0x20] ;  /* 0x000020009fd77984 */ /* 0x000ea20000000800 */
[----:B------:R-:W5:Y:S03]  /*3950*/  MUFU.EX2 R182, R182 ;  /* 0x000000b600b67308 */ /* 0x000f660000000800 */
[----:B------:R-:W2:Y:S04]  /*3960*/  LDS R216, [R161+0x28] ;  /* 0x00002800a1d87984 */ /* 0x000ea80000000800 */
[----:B------:R-:W2:Y:S04]  /*3970*/  LDS R213, [R148] ;  /* 0x0000000094d57984 */ /* 0x000ea80000000800 */
[----:B------:R-:W2:Y:S04]  /*3980*/  LDS R217, [R136+0x8] ;  /* 0x0000080088d97984 */ /* 0x000ea80000000800 */
[----:B------:R-:W2:Y:S04]  /*3990*/  LDS R209, [R140+0x10] ;  /* 0x000010008cd17984 */ /* 0x000ea80000000800 */
[----:B------:R-:W2:Y:S04]  /*39a0*/  LDS R200, [R163+0x30] ;  /* 0x00003000a3c87984 */ /* 0x000ea80000000800 */
[----:B------:R-:W2:Y:S01]  /*39b0*/  LDS R178, [R165+0x38] ;  /* 0x00003800a5b27984 */ /* 0x000ea20000000800 */
[C---:B------:R-:W-:Y:S01]  /*39c0*/  FMUL.FTZ R180, R33.reuse, R112 ;  /* 0x0000007021b47220 */ /* 0x040fe20000410000 */
[----:B------:R-:W-:Y:S01]  /*39d0*/  FMUL.FTZ R38, R33, R116 ;  /* 0x0000007421267220 */ /* 0x000fe20000410000 */
[----:B----4-:R-:W-:-:S02]  /*39e0*/  FMUL.FTZ R175, R6, R37 ;  /* 0x0000002506af7220 */ /* 0x010fc40000410000 */
[----:B------:R-:W-:Y:S01]  /*39f0*/  FMUL.RZ R186, R180, 0.15915493667125701904 ;  /* 0x3e22f983b4ba7820 */ /* 0x000fe2000040c000 */
[----:B------:R-:W-:Y:S01]  /*3a00*/  FMUL.RZ R38, R38, 0.15915493667125701904 ;  /* 0x3e22f98326267820 */ /* 0x000fe2000040c000 */
[C---:B------:R-:W-:Y:S01]  /*3a10*/  FMUL.FTZ R180, R3.reuse, R112 ;  /* 0x0000007003b47220 */ /* 0x040fe20000410000 */
[C---:B------:R-:W-:Y:S01]  /*3a20*/  FMUL.FTZ R36, R3.reuse, R116 ;  /* 0x0000007403247220 */ /* 0x040fe20000410000 */
[----:B------:R-:W-:Y:S01]  /*3a30*/  FMUL.FTZ R6, R3, R115 ;  /* 0x0000007303067220 */ /* 0x000fe20000410000 */
[----:B-----5:R-:W-:Y:S01]  /*3a40*/  FMUL.FTZ R174, R182, R191 ;  /* 0x000000bfb6ae7220 */ /* 0x020fe20000410000 */
[----:B------:R-:W-:Y:S01]  /*3a50*/  MUFU.SIN R183, R186 ;  /* 0x000000ba00b77308 */ /* 0x000fe20000000400 */
[----:B------:R-:W-:-:S07]  /*3a60*/  SHF.L.U32 R37, R89, 0x8, RZ ;  /* 0x0000000859257819 */ /* 0x000fce00000006ff */
[----:B------:R-:W-:Y:S01]  /*3a70*/  MUFU.COS R185, R186 ;  /* 0x000000ba00b97308 */ /* 0x000fe20000000000 */
[----:B------:R-:W-:-:S07]  /*3a80*/  LOP3.LUT R3, R37, 0x100, RZ, 0xc0, !PT ;  /* 0x0000010025037812 */ /* 0x000fce00078ec0ff */
[----:B------:R-:W4:Y:S08]  /*3a90*/  MUFU.COS R193, R190 ;  /* 0x000000be00c17308 */ /* 0x000f300000000000 */
[----:B------:R-:W-:Y:S08]  /*3aa0*/  MUFU.SIN R39, R38 ;  /* 0x0000002600277308 */ /* 0x000ff00000000400 */
[----:B------:R-:W5:Y:S01]  /*3ab0*/  MUFU.COS R191, R38 ;  /* 0x0000002600bf7308 */ /* 0x000f620000000000 */
[----:B------:R-:W-:-:S07]  /*3ac0*/  IADD3 R3, PT, PT, R3, UR4, RZ ;  /* 0x0000000403037c10 */ /* 0x000fce000fffe0ff */
[----:B------:R-:W3:Y:S04]  /*3ad0*/  MUFU.EX2 R180, R180 ;  /* 0x000000b400b47308 */ /* 0x000ee80000000800 */
[----:B------:R-:W5:Y:S04]  /*3ae0*/  MUFU.EX2 R36, R36 ;  /* 0x0000002400247308 */ /* 0x000f680000000800 */
[----:B------:R-:W2:Y:S01]  /*3af0*/  MUFU.EX2 R6, R6 ;  /* 0x0000000600067308 */ /* 0x000ea20000000800 */
[----:B------:R-:W-:Y:S01]  /*3b00*/  SEL R3, R3, R60, !P0 ;  /* 0x0000003c03037207 */ /* 0x000fe20004000000 */
[----:B------:R-:W-:Y:S01]  /*3b10*/  FMUL.FTZ R5, R5, R2 ;  /* 0x0000000205057220 */ /* 0x000fe20000410000 */
[----:B0-----:R-:W-:Y:S01]  /*3b20*/  FMUL.FTZ R184, R34, R212 ;  /* 0x000000d422b87220 */ /* 0x001fe20000410000 */
[----:B----4-:R-:W-:Y:S01]  /*3b30*/  FMUL.FTZ R173, R182, R193 ;  /* 0x000000c1b6ad7220 */ /* 0x010fe20000410000 */
[----:B------:R-:W-:Y:S01]  /*3b40*/  LEA R3, R3, UR6, 0x3 ;  /* 0x0000000603037c11 */ /* 0x000fe2000f8e18ff */
[C---:B---3--:R-:W-:Y:S01]  /*3b50*/  FMUL.FTZ R169, R180.reuse, R185 ;  /* 0x000000b9b4a97220 */ /* 0x048fe20000410000 */
[----:B------:R-:W-:Y:S01]  /*3b60*/  FMUL.FTZ R170, R180, R183 ;  /* 0x000000b7b4aa7220 */ /* 0x000fe20000410000 */
[CC--:B------:R-:W-:Y:S01]  /*3b70*/  FMUL.FTZ R186, R35.reuse, R207.reuse ;  /* 0x000000cf23ba7220 */ /* 0x0c0fe20000410000 */
[----:B------:R-:W-:Y:S01]  /*3b80*/  FMUL.FTZ R188, R34, R207 ;  /* 0x000000cf22bc7220 */ /* 0x000fe20000410000 */
[C---:B-----5:R-:W-:Y:S01]  /*3b90*/  FMUL.FTZ R191, R36.reuse, R191 ;  /* 0x000000bf24bf7220 */ /* 0x060fe20000410000 */
[----:B------:R-:W-:Y:S01]  /*3ba0*/  FMUL.FTZ R192, R36, R39 ;  /* 0x0000002724c07220 */ /* 0x000fe20000410000 */
[C---:B-1----:R-:W-:Y:S01]  /*3bb0*/  FMUL.FTZ R179, R35.reuse, R214 ;  /* 0x000000d623b37220 */ /* 0x042fe20000410000 */
[----:B------:R-:W-:Y:S01]  /*3bc0*/  FMUL.FTZ R2, R34, R201 ;  /* 0x000000c922027220 */ /* 0x000fe20000410000 */
[C---:B--2---:R-:W-:Y:S01]  /*3bd0*/  FMUL.FTZ R196, R6.reuse, R7 ;  /* 0x0000000706c47220 */ /* 0x044fe20000410000 */
[----:B------:R-:W-:Y:S01]  /*3be0*/  FMUL.FTZ R195, R6, R195 ;  /* 0x000000c306c37220 */ /* 0x000fe20000410000 */
[C---:B------:R-:W-:Y:S01]  /*3bf0*/  FMUL.FTZ R7, R35.reuse, R201 ;  /* 0x000000c923077220 */ /* 0x040fe20000410000 */
[CC--:B------:R-:W-:Y:S01]  /*3c00*/  FMUL.FTZ R6, R35.reuse, R206.reuse ;  /* 0x000000ce23067220 */ /* 0x0c0fe20000410000 */
[C---:B------:R-:W-:Y:S01]  /*3c10*/  FMUL.FTZ R36, R34.reuse, R206 ;  /* 0x000000ce22247220 */ /* 0x040fe20000410000 */
[CC--:B------:R-:W-:Y:S01]  /*3c20*/  FMUL.FTZ R38, R35.reuse, R204.reuse ;  /* 0x000000cc23267220 */ /* 0x0c0fe20000410000 */
[C---:B------:R-:W-:Y:S01]  /*3c30*/  FMUL.FTZ R180, R34.reuse, R204 ;  /* 0x000000cc22b47220 */ /* 0x040fe20000410000 */
[C---:B------:R-:W-:Y:S01]  /*3c40*/  FMUL.FTZ R182, R35.reuse, R212 ;  /* 0x000000d423b67220 */ /* 0x040fe20000410000 */
[C---:B------:R-:W-:Y:S01]  /*3c50*/  FMUL.FTZ R190, R34.reuse, R214 ;  /* 0x000000d622be7220 */ /* 0x040fe20000410000 */
[CC--:B------:R-:W-:Y:S01]  /*3c60*/  FMUL.FTZ R219, R35.reuse, R199.reuse ;  /* 0x000000c723db7220 */ /* 0x0c0fe20000410000 */
[C---:B------:R-:W-:Y:S01]  /*3c70*/  FMUL.FTZ R194, R34.reuse, R199 ;  /* 0x000000c722c27220 */ /* 0x040fe20000410000 */
[CC--:B------:R-:W-:Y:S01]  /*3c80*/  FMUL.FTZ R223, R35.reuse, R177.reuse ;  /* 0x000000b123df7220 */ /* 0x0c0fe20000410000 */
[C---:B------:R-:W-:Y:S01]  /*3c90*/  FMUL.FTZ R198, R34.reuse, R177 ;  /* 0x000000b122c67220 */ /* 0x040fe20000410000 */
[C---:B------:R-:W-:Y:S01]  /*3ca0*/  FFMA.FTZ R187, R35.reuse, R205, R184 ;  /* 0x000000cd23bb7223 */ /* 0x040fe200000100b8 */
[----:B------:R0:W-:Y:S01]  /*3cb0*/  STS.64 [R3+0x14d0], R4 ;  /* 0x0014d00403007388 */ /* 0x0001e20000000a00 */
[CC--:B------:R-:W-:Y:S01]  /*3cc0*/  FFMA.FTZ R189, R34.reuse, R215.reuse, -R186 ;  /* 0x000000d722bd7223 */ /* 0x0c0fe200000108ba */
[C---:B------:R-:W-:Y:S01]  /*3cd0*/  FFMA.FTZ R193, R35.reuse, R215, R188 ;  /* 0x000000d723c17223 */ /* 0x040fe200000100bc */
[CC--:B------:R-:W-:Y:S01]  /*3ce0*/  FFMA.FTZ R197, R34.reuse, R216.reuse, -R179 ;  /* 0x000000d822c57223 */ /* 0x0c0fe200000108b3 */
[C---:B------:R-:W-:Y:S01]  /*3cf0*/  FFMA.FTZ R7, R34.reuse, R213, -R7 ;  /* 0x000000d522077223 */ /* 0x040fe20000010807 */
[CC--:B------:R-:W-:Y:S01]  /*3d00*/  FFMA.FTZ R181, R34.reuse, R217.reuse, -R6 ;  /* 0x000000d922b57223 */ /* 0x0c0fe20000010806 */
[C---:B------:R-:W-:Y:S01]  /*3d10*/  FFMA.FTZ R37, R35.reuse, R217, R36 ;  /* 0x000000d923257223 */ /* 0x040fe20000010024 */
[CC--:B------:R-:W-:Y:S01]  /*3d20*/  FFMA.FTZ R183, R34.reuse, R209.reuse, -R38 ;  /* 0x000000d122b77223 */ /* 0x0c0fe20000010826 */
[C---:B------:R-:W-:Y:S01]  /*3d30*/  FFMA.FTZ R39, R35.reuse, R209, R180 ;  /* 0x000000d123277223 */ /* 0x040fe200000100b4 */
[C---:B------:R-:W-:Y:S01]  /*3d40*/  FFMA.FTZ R185, R34.reuse, R205, -R182 ;  /* 0x000000cd22b97223 */ /* 0x040fe200000108b6 */
[C---:B------:R-:W-:Y:S01]  /*3d50*/  FFMA.FTZ R203, R35.reuse, R216, R190 ;  /* 0x000000d823cb7223 */ /* 0x040fe200000100be */
[CC--:B------:R-:W-:Y:S01]  /*3d60*/  FFMA.FTZ R219, R34.reuse, R200.reuse, -R219 ;  /* 0x000000c822db7223 */ /* 0x0c0fe200000108db */
[C---:B0-----:R-:W-:Y:S01]  /*3d70*/  FFMA.FTZ R3, R35.reuse, R213, R2 ;  /* 0x000000d523037223 */ /* 0x041fe20000010002 */
[C---:B------:R-:W-:Y:S01]  /*3d80*/  FFMA.FTZ R221, R35.reuse, R200, R194 ;  /* 0x000000c823dd7223 */ /* 0x040fe200000100c2 */
[-C--:B------:R-:W-:Y:S01]  /*3d90*/  FFMA.FTZ R223, R34, R178.reuse, -R223 ;  /* 0x000000b222df7223 */ /* 0x080fe200000108df */
[----:B------:R-:W-:Y:S01]  /*3da0*/  FFMA.FTZ R225, R35, R178, R198 ;  /* 0x000000b223e17223 */ /* 0x000fe200000100c6 */
[----:B------:R-:W-:Y:S01]  /*3db0*/  FMUL.FTZ R186, R122, -R187 ;  /* 0x800000bb7aba7220 */ /* 0x000fe20000410000 */
        /* <DEDUP_REMOVED lines=9> */
[----:B------:R-:W-:Y:S01]  /*3e50*/  FMUL.FTZ R185, R122, R185 ;  /* 0x000000b97ab97220 */ /* 0x000fe20000410000 */
[----:B------:R-:W-:Y:S01]  /*3e60*/  FMUL.FTZ R189, R126, -R203 ;  /* 0x800000cb7ebd7220 */ /* 0x000fe20000410000 */
[C---:B------:R-:W-:Y:S01]  /*3e70*/  FMUL.FTZ R193, R128.reuse, R219 ;  /* 0x000000db80c17220 */ /* 0x040fe20000410000 */
[----:B------:R-:W-:Y:S01]  /*3e80*/  FMUL.FTZ R194, R128, -R221 ;  /* 0x800000dd80c27220 */ /* 0x000fe20000410000 */
        /* <DEDUP_REMOVED lines=14> */
.L_x_15630:
[----:B------:R0:W1:Y:S02]  /*3f70*/  LDS.64 R36, [R208+UR5+0x24d8] ;  /* 0x0024d805d0247984 */ /* 0x0000640008000a00 */
.L_x_15631:
[----:B------:R-:W-:Y:S05]  /*3f80*/  BSYNC.RECONVERGENT B0 ;  /* 0x0000000000007941 */ /* 0x000fea0003800200 */
.L_x_15629:
        /* <DEDUP_REMOVED lines=29> */
[----:B--2---:R-:W-:Y:S01]  /*4160*/  FADD.FTZ R38, RZ, R2 ;  /* 0x00000002ff267221 */ /* 0x004fe20000010000 */
[----:B------:R-:W-:-:S03]  /*4170*/  FMUL.FTZ R39, R174, R3 ;  /* 0x00000003ae277220 */ /* 0x000fc60000410000 */
[-C--:B------:R-:W-:Y:S01]  /*4180*/  FMUL.FTZ R2, R174, R38.reuse ;  /* 0x00000026ae027220 */ /* 0x080fe20000410000 */
[----:B------:R-:W-:-:S03]  /*4190*/  FFMA.FTZ R39, R173, R38, R39 ;  /* 0x00000026ad277223 */ /* 0x000fc60000010027 */
[----:B------:R-:W-:Y:S01]  /*41a0*/  FFMA.FTZ R218, R173, R3, -R2 ;  /* 0x00000003adda7223 */ /* 0x000fe20000010802 */
[-C--:B------:R-:W-:Y:S01]  /*41b0*/  FMUL.FTZ R3, R5, R168.reuse ;  /* 0x000000a805037220 */ /* 0x080fe20000410000 */
[C---:B------:R-:W-:Y:S01]  /*41c0*/  FMUL.FTZ R2, R4.reuse, R168 ;  /* 0x000000a804027220 */ /* 0x040fe20000410000 */
[----:B------:R-:W-:Y:S01]  /*41d0*/  FADD.FTZ R39, RZ, R39 ;  /* 0x00000027ff277221 */ /* 0x000fe20000010000 */
[----:B------:R-:W-:Y:S01]  /*41e0*/  FFMA.FTZ R203, R105, R114, R218 ;  /* 0x0000007269cb7223 */ /* 0x000fe200000100da */
[-C--:B------:R-:W-:Y:S01]  /*41f0*/  FFMA.FTZ R3, R4, R167.reuse, -R3 ;  /* 0x000000a704037223 */ /* 0x080fe20000010803 */
        /* <DEDUP_REMOVED lines=28> */
[----:B------:R-:W-:-:S02]  /*43c0*/  FMUL.FTZ R3, R176, R39 ;  /* 0x00000027b0037220 */ /* 0x000fc40000410000 */
[C---:B------:R-:W-:Y:S01]  /*43d0*/  FFMA.FTZ R221, R196.reuse, R219, R221 ;  /* 0x000000dbc4dd7223 */ /* 0x040fe200000100dd */
[C---:B------:R-:W-:Y:S01]  /*43e0*/  FFMA.FTZ R2, R175.reuse, R39, -R2 ;  /* 0x00000027af027223 */ /* 0x040fe20000010802 */
[----:B------:R-:W-:Y:S01]  /*43f0*/  FFMA.FTZ R3, R175, R38, R3 ;  /* 0x00000026af037223 */ /* 0x000fe20000010003 */
[----:B------:R-:W-:Y:S01]  /*4400*/  FFMA.FTZ R39, R196, R220, -R203 ;  /* 0x000000dcc4277223 */ /* 0x000fe200000108cb */
[----:B------:R-:W-:Y:S01]  /*4410*/  FADD.FTZ R203, RZ, R221 ;  /* 0x000000ddffcb7221 */ /* 0x000fe20000010000 */
[CC--:B------:R-:W-:Y:S01]  /*4420*/  FMUL.FTZ R220, R192.reuse, R2.reuse ;  /* 0x00000002c0dc7220 */ /* 0x0c0fe20000410000 */
[----:B------:R-:W-:Y:S01]  /*4430*/  FMUL.FTZ R38, R192, R3 ;  /* 0x00000003c0267220 */ /* 0x000fe20000410000 */
[----:B------:R-:W-:Y:S02]  /*4440*/  FFMA.FTZ R218, R108, R115, R39 ;  /* 0x000000736cda7223 */ /* 0x000fe40000010027 */
[----:B------:R-:W2:Y:S01]  /*4450*/  SHFL.UP PT, R221, R203, 0x1, RZ ;  /* 0x04200000cbdd7989 */ /* 0x000ea200000e00ff */
[C---:B------:R-:W-:Y:S01]  /*4460*/  FFMA.FTZ R38, R191.reuse, R2, -R38 ;  /* 0x00000002bf267223 */ /* 0x040fe20000010826 */
[----:B------:R-:W-:-:S02]  /*4470*/  FFMA.FTZ R220, R191, R3, R220 ;  /* 0x00000003bfdc7223 */ /* 0x000fc400000100dc */
[----:B------:R-:W5:Y:S01]  /*4480*/  SHFL.UP PT, R39, R218, 0x1, RZ ;  /* 0x04200000da277989 */ /* 0x000f6200000e00ff */
[C---:B------:R-:W-:Y:S01]  /*4490*/  FMUL.FTZ R219, R195.reuse, R38 ;  /* 0x00000026c3db7220 */ /* 0x040fe20000410000 */
[----:B------:R-:W-:-:S03]  /*44a0*/  FMUL.FTZ R3, R195, R220 ;  /* 0x000000dcc3037220 */ /* 0x000fc60000410000 */
[C---:B------:R-:W-:Y:S01]  /*44b0*/  FFMA.FTZ R219, R196.reuse, R220, R219 ;  /* 0x000000dcc4db7223 */ /* 0x040fe200000100db */
[----:B------:R-:W-:-:S04]  /*44c0*/  FFMA.FTZ R220, R196, R38, -R3 ;  /* 0x00000026c4dc7223 */ /* 0x000fc80000010803 */
        /* <DEDUP_REMOVED lines=24> */
[----:B------:R-:W-:Y:S01]  /*4650*/  FMUL.FTZ R3, R219, R3 ;  /* 0x00000003db037220 */ /* 0x000fe20000410000 */
[----:B-1----:R-:W-:Y:S01]  /*4660*/  FMUL.FTZ R221, R195, R37 ;  /* 0x00000025c3dd7220 */ /* 0x002fe20000410000 */
[----:B------:R-:W0:Y:S01]  /*4670*/  SHFL.UP PT, R39, R203, 0x4, RZ ;  /* 0x04800000cb277989 */ /* 0x000e2200000e00ff */
[-C--:B-----5:R-:W-:Y:S01]  /*4680*/  @P1 FFMA.FTZ R219, R219, R2.reuse, R38 ;  /* 0x00000002dbdb1223 */ /* 0x0a0fe20000010026 */
[----:B------:R-:W-:Y:S01]  /*4690*/  @P1 FFMA.FTZ R220, R220, R2, -R3 ;  /* 0x00000002dcdc1223 */ /* 0x000fe20000010803 */
[----:B------:R-:W-:Y:S01]  /*46a0*/  ISETP.GE.AND P1, PT, R91, 0x4, PT ;  /* 0x000000045b00780c */ /* 0x000fe20003f26270 */
[----:B------:R-:W1:Y:S01]  /*46b0*/  SHFL.UP PT, R38, R218, 0x4, RZ ;  /* 0x04800000da267989 */ /* 0x000e6200000e00ff */
[----:B------:R-:W-:-:S03]  /*46c0*/  FFMA.FTZ R221, R196, R36, -R221 ;  /* 0x00000024c4dd7223 */ /* 0x000fc600000108dd */
[----:B------:R-:W2:Y:S01]  /*46d0*/  SHFL.UP PT, R3, R219, 0x4, RZ ;  /* 0x04800000db037989 */ /* 0x000ea200000e00ff */
[----:B------:R-:W-:-:S03]  /*46e0*/  FMUL.FTZ R225, R192, R221 ;  /* 0x000000ddc0e17220 */ /* 0x000fc60000410000 */
[----:B------:R-:W3:Y:S01]  /*46f0*/  SHFL.UP PT, R2, R220, 0x4, RZ ;  /* 0x04800000dc027989 */ /* 0x000ee200000e00ff */
[-C--:B0-----:R-:W-:Y:S01]  /*4700*/  FMUL.FTZ R222, R220, R39.reuse ;  /* 0x00000027dcde7220 */ /* 0x081fe20000410000 */
[----:B------:R-:W-:-:S03]  /*4710*/  FMUL.FTZ R39, R219, R39 ;  /* 0x00000027db277220 */ /* 0x000fc60000410000 */
[-C--:B-1----:R-:W-:Y:S01]  /*4720*/  FFMA.FTZ R222, R219, R38.reuse, R222 ;  /* 0x00000026dbde7223 */ /* 0x082fe200000100de */
[----:B------:R-:W-:-:S03]  /*4730*/  FFMA.FTZ R39, R220, R38, -R39 ;  /* 0x00000026dc277223 */ /* 0x000fc60000010827 */
[----:B------:R-:W-:Y:S01]  /*4740*/  @P1 FADD.FTZ R203, R203, R222 ;  /* 0x000000decbcb1221 */ /* 0x000fe20000010000 */
[-C--:B--2---:R-:W-:Y:S01]  /*4750*/  FMUL.FTZ R38, R220, R3.reuse ;  /* 0x00000003dc267220 */ /* 0x084fe20000410000 */
[C---:B------:R-:W-:Y:S01]  /*4760*/  FMUL.FTZ R3, R219.reuse, R3 ;  /* 0x00000003db037220 */ /* 0x040fe20000410000 */
[----:B------:R-:W-:Y:S01]  /*4770*/  @P1 FADD.FTZ R218, R218, R39 ;  /* 0x00000027dada1221 */ /* 0x000fe20000010000 */
[----:B------:R-:W-:Y:S01]  /*4780*/  FMUL.FTZ R222, R196, R37 ;  /* 0x00000025c4de7220 */ /* 0x000fe20000410000 */
[-C--:B---3--:R-:W-:Y:S01]  /*4790*/  @P1 FFMA.FTZ R219, R219, R2.reuse, R38 ;  /* 0x00000002dbdb1223 */ /* 0x088fe20000010026 */
[----:B------:R-:W0:Y:S01]  /*47a0*/  SHFL.UP PT, R39, R203, 0x8, RZ ;  /* 0x05000000cb277989 */ /* 0x000e2200000e00ff */
[----:B------:R-:W-:Y:S01]  /*47b0*/  @P1 FFMA.FTZ R220, R220, R2, -R3 ;  /* 0x00000002dcdc1223 */ /* 0x000fe20000010803 */
[----:B------:R-:W-:Y:S01]  /*47c0*/  FFMA.FTZ R222, -R195, R36, -R222 ;  /* 0x00000024c3de7223 */ /* 0x000fe200000109de */
[----:B------:R-:W-:Y:S01]  /*47d0*/  ISETP.GE.AND P1, PT, R91, 0x8, PT ;  /* 0x000000085b00780c */ /* 0x000fe20003f26270 */
[----:B------:R-:W1:Y:S02]  /*47e0*/  SHFL.UP PT, R38, R218, 0x8, RZ ;  /* 0x05000000da267989 */ /* 0x000e6400000e00ff */
[-C--:B------:R-:W-:Y:S01]  /*47f0*/  FMUL.FTZ R224, R192, R222.reuse ;  /* 0x000000dec0e07220 */ /* 0x080fe20000410000 */
[----:B------:R-:W-:Y:S01]  /*4800*/  FFMA.FTZ R222, R191, R222, -R225 ;  /* 0x000000debfde7223 */ /* 0x000fe200000108e1 */
[----:B------:R-:W2:Y:S01]  /*4810*/  SHFL.UP PT, R3, R219, 0x8, RZ ;  /* 0x05000000db037989 */ /* 0x000ea200000e00ff */
[----:B------:R-:W-:Y:S01]  /*4820*/  FMUL.FTZ R225, R195, R198 ;  /* 0x000000c6c3e17220 */ /* 0x000fe20000410000 */
[----:B------:R-:W-:Y:S01]  /*4830*/  FFMA.FTZ R221, R191, R221, R224 ;  /* 0x000000ddbfdd7223 */ /* 0x000fe200000100e0 */
[----:B------:R-:W-:Y:S01]  /*4840*/  FMUL.FTZ R228, R176, R222 ;  /* 0x000000deb0e47220 */ /* 0x000fe20000410000 */
[----:B------:R-:W3:Y:S01]  /*4850*/  SHFL.UP PT, R2, R220, 0x8, RZ ;  /* 0x05000000dc027989 */ /* 0x000ee200000e00ff */
[----:B------:R-:W-:-:S02]  /*4860*/  FFMA.FTZ R225, R196, R197, -R225 ;  /* 0x000000c5c4e17223 */ /* 0x000fc400000108e1 */
[----:B------:R-:W-:-:S04]  /*4870*/  FFMA.FTZ R228, R175, R221, R228 ;  /* 0x000000ddafe47223 */ /* 0x000fc800000100e4 */
[----:B------:R-:W-:Y:S01]  /*4880*/  FMUL.FTZ R232, R174, R228 ;  /* 0x000000e4aee87220 */ /* 0x000fe20000410000 */
[-C--:B0-----:R-:W-:Y:S01]  /*4890*/  FMUL.FTZ R224, R220, R39.reuse ;  /* 0x00000027dce07220 */ /* 0x081fe20000410000 */
[----:B------:R-:W-:-:S03]  /*48a0*/  FMUL.FTZ R223, R219, R39 ;  /* 0x00000027dbdf7220 */ /* 0x000fc60000410000 */
[-C--:B-1----:R-:W-:Y:S01]  /*48b0*/  FFMA.FTZ R226, R219, R38.reuse, R224 ;  /* 0x00000026dbe27223 */ /* 0x082fe200000100e0 */
[C---:B------:R-:W-:Y:S01]  /*48c0*/  FFMA.FTZ R223, R220.reuse, R38, -R223 ;  /* 0x00000026dcdf7223 */ /* 0x040fe200000108df */
[----:B------:R-:W-:Y:S01]  /*48d0*/  IADD3 R38, P2, PT, R149, R48, RZ ;  /* 0x0000003095267210 */ /* 0x000fe20007f5e0ff */
[-C--:B--2---:R-:W-:Y:S01]  /*48e0*/  FMUL.FTZ R39, R219, R3.reuse ;  /* 0x00000003db277220 */ /* 0x084fe20000410000 */
[C---:B------:R-:W-:Y:S01]  /*48f0*/  FMUL.FTZ R224, R220.reuse, R3 ;  /* 0x00000003dce07220 */ /* 0x040fe20000410000 */
[----:B------:R-:W-:Y:S01]  /*4900*/  FMUL.FTZ R3, R195, R197 ;  /* 0x000000c5c3037220 */ /* 0x000fe20000410000 */
[----:B------:R-:W-:Y:S01]  /*4910*/  @P1 FADD.FTZ R203, R203, R226 ;  /* 0x000000e2cbcb1221 */ /* 0x000fe20000010000 */
[-C--:B---3--:R-:W-:Y:S01]  /*4920*/  @P1 FFMA.FTZ R220, R220, R2.reuse, -R39 ;  /* 0x00000002dcdc1223 */ /* 0x088fe20000010827 */
[----:B------:R-:W-:Y:S01]  /*4930*/  @P1 FFMA.FTZ R219, R219, R2, R224 ;  /* 0x00000002dbdb1223 */ /* 0x000fe200000100e0 */
[----:B------:R-:W-:Y:S01]  /*4940*/  FFMA.FTZ R2, R196, R198, R3 ;  /* 0x000000c6c4027223 */ /* 0x000fe20000010003 */
[----:B------:R-:W-:Y:S01]  /*4950*/  FADD.FTZ R3, R194, R225 ;  /* 0x000000e1c2037221 */ /* 0x000fe20000010000 */
[----:B------:R-:W-:Y:S01]  /*4960*/  LEA.HI.X.SX32 R39, R149, RZ, 0x1, P2 ;  /* 0x000000ff95277211 */ /* 0x000fe200010f0eff */
[----:B------:R-:W-:Y:S01]  /*4970*/  @P1 FADD.FTZ R218, R218, R223 ;  /* 0x000000dfdada1221 */ /* 0x000fe20000010000 */
[----:B------:R-:W-:Y:S01]  /*4980*/  FADD.FTZ R2, R193, R2 ;  /* 0x00000002c1027221 */ /* 0x000fe20000010000 */
[----:B------:R-:W-:Y:S01]  /*4990*/  FMUL.FTZ R224, R192, R3 ;  /* 0x00000003c0e07220 */ /* 0x000fe20000410000 */
[----:B------:R-:W0:Y:S01]  /*49a0*/  SHFL.UP PT, R225, R203, 0x10, RZ ;  /* 0x06000000cbe17989 */ /* 0x000e2200000e00ff */
[----:B------:R-:W-:-:S04]  /*49b0*/  IMAD.WIDE.U32 R38, R30, UR4, R38 ;  /* 0x000000041e267c25 */ /* 0x000fc8000f8e0026 */
[-C--:B------:R-:W-:Y:S01]  /*49c0*/  FMUL.FTZ R226, R192, R2.reuse ;  /* 0x00000002c0e27220 */ /* 0x080fe20000410000 */
[----:B------:R-:W-:Y:S01]  /*49d0*/  FFMA.FTZ R227, R191, R2, R224 ;  /* 0x00000002bfe37223 */ /* 0x000fe200000100e0 */
[----:B------:R-:W1:Y:S01]  /*49e0*/  SHFL.UP PT, R223, R219, 0x10, RZ ;  /* 0x06000000dbdf7989 */ /* 0x000e6200000e00ff */
[----:B------:R-:W-:Y:S01]  /*49f0*/  IMAD R229, R31, UR4, R39 ;  /* 0x000000041fe57c24 */ /* 0x000fe2000f8e0227 */
[----:B------:R-:W-:Y:S01]  /*4a00*/  LEA R2, P1, R38, R43, 0x2 ;  /* 0x0000002b26027211 */ /* 0x000fe200078210ff */
[----:B------:R-:W-:Y:S01]  /*4a10*/  FFMA.FTZ R226, R191, R3, -R226 ;  /* 0x00000003bfe27223 */ /* 0x000fe200000108e2 */
[----:B------:R-:W2:Y:S01]  /*4a20*/  SHFL.UP PT, R224, R218, 0x10, RZ ;  /* 0x06000000dae07989 */ /* 0x000ea200000e00ff */
[----:B------:R-:W-:Y:S01]  /*4a30*/  FADD.FTZ R227, R190, R227 ;  /* 0x000000e3bee37221 */ /* 0x000fe20000010000 */
[----:B------:R-:W-:Y:S01]  /*4a40*/  LEA.HI.X R3, R38, R45, R229, 0x2, P1 ;  /* 0x0000002d26037211 */ /* 0x000fe200008f14e5 */
[C---:B------:R-:W-:Y:S01]  /*4a50*/  FMUL.FTZ R229, R176.reuse, R221 ;  /* 0x000000ddb0e57220 */ /* 0x040fe20000410000 */
[----:B------:R-:W3:Y:S01]  /*4a60*/  SHFL.UP PT, R39, R220, 0x10, RZ ;  /* 0x06000000dc277989 */ /* 0x000ee200000e00ff */
[----:B------:R-:W-:Y:S01]  /*4a70*/  FADD.FTZ R226, R189, R226 ;  /* 0x000000e2bde27221 */ /* 0x000fe20000010000 */
[----:B------:R-:W-:Y:S01]  /*4a80*/  ISETP.GE.AND P1, PT, R91, 0x10, PT ;  /* 0x000000105b00780c */ /* 0x000fe20003f26270 */
[----:B------:R-:W-:Y:S01]  /*4a90*/  FFMA.FTZ R229, R175, R222, -R229 ;  /* 0x000000deafe57223 */ /* 0x000fe200000108e5 */
[C---:B------:R-:W-:Y:S01]  /*4aa0*/  FMUL.FTZ R221, R176.reuse, R227 ;  /* 0x000000e3b0dd7220 */ /* 0x040fe20000410000 */
[-C--:B------:R-:W-:Y:S01]  /*4ab0*/  FMUL.FTZ R38, R176, R226.reuse ;  /* 0x000000e2b0267220 */ /* 0x080fe20000410000 */
[----:B------:R-:W-:Y:S01]  /*4ac0*/  ISETP.GT.U32.AND P2, PT, R210, 0x1b, PT ;  /* 0x0000001bd200780c */ /* 0x000fe20003f44070 */
[-C--:B------:R-:W-:Y:S01]  /*4ad0*/  FMUL.FTZ R222, R174, R229.reuse ;  /* 0x000000e5aede7220 */ /* 0x080fe20000410000 */
[----:B------:R-:W-:Y:S01]  /*4ae0*/  FFMA.FTZ R232, R173, R229, -R232 ;  /* 0x000000e5ade87223 */ /* 0x000fe200000108e8 */
[C---:B------:R-:W-:Y:S01]  /*4af0*/  FFMA.FTZ R230, R175.reuse, R227, R38 ;  /* 0x000000e3afe67223 */ /* 0x040fe20000010026 */
[----:B------:R-:W-:Y:S01]  /*4b00*/  FFMA.FTZ R227, R175, R226, -R221 ;  /* 0x000000e2afe37223 */ /* 0x000fe200000108dd */
[----:B------:R-:W-:Y:S01]  /*4b10*/  FFMA.FTZ R228, R173, R228, R222 ;  /* 0x000000e4ade47223 */ /* 0x000fe200000100de */
[-C--:B0-----:R-:W-:Y:S01]  /*4b20*/  FMUL.FTZ R221, R219, R225.reuse ;  /* 0x000000e1dbdd7220 */ /* 0x081fe20000410000 */
[----:B------:R-:W-:Y:S01]  /*4b30*/  FMUL.FTZ R226, R220, R225 ;  /* 0x000000e1dce27220 */ /* 0x000fe20000410000 */
[----:B------:R-:W-:Y:S01]  /*4b40*/  FADD.FTZ R230, R187, R230 ;  /* 0x000000e6bbe67221 */ /* 0x000fe20000010000 */
[----:B------:R-:W-:Y:S01]  /*4b50*/  FADD.FTZ R227, R188, R227 ;  /* 0x000000e3bce37221 */ /* 0x000fe20000010000 */
[CC--:B-1----:R-:W-:Y:S01]  /*4b60*/  FMUL.FTZ R38, R219.reuse, R223.reuse ;  /* 0x000000dfdb267220 */ /* 0x0c2fe20000410000 */
[C---:B------:R-:W-:Y:S01]  /*4b70*/  FMUL.FTZ R222, R220.reuse, R223 ;  /* 0x000000dfdcde7220 */ /* 0x040fe20000410000 */
[-C--:B--2---:R-:W-:Y:S01]  /*4b80*/  FFMA.FTZ R221, R220, R224.reuse, -R221 ;  /* 0x000000e0dcdd7223 */ /* 0x084fe200000108dd */
[C---:B------:R-:W-:Y:S01]  /*4b90*/  FFMA.FTZ R226, R219.reuse, R224, R226 ;  /* 0x000000e0dbe27223 */ /* 0x040fe200000100e2 */
[----:B------:R-:W-:Y:S01]  /*4ba0*/  FMUL.FTZ R224, R172, R228 ;  /* 0x000000e4ace07220 */ /* 0x000fe20000410000 */
[-C--:B---3--:R-:W-:Y:S01]  /*4bb0*/  @P1 FFMA.FTZ R220, R220, R39.reuse, -R38 ;  /* 0x00000027dcdc1223 */ /* 0x088fe20000010826 */
[----:B------:R-:W-:Y:S01]  /*4bc0*/  @P1 FFMA.FTZ R219, R219, R39, R222 ;  /* 0x00000027dbdb1223 */ /* 0x000fe200000100de */
[----:B------:R-:W-:Y:S01]  /*4bd0*/  @P1 FADD.FTZ R203, R203, R226 ;  /* 0x000000e2cbcb1221 */ /* 0x000fe20000010000 */
[----:B------:R-:W-:Y:S01]  /*4be0*/  FMUL.FTZ R38, R174, R230 ;  /* 0x000000e6ae267220 */ /* 0x000fe20000410000 */
[----:B------:R-:W-:Y:S01]  /*4bf0*/  @P1 FADD.FTZ R218, R218, R221 ;  /* 0x000000dddada1221 */ /* 0x000fe20000010000 */
[-C--:B------:R-:W-:Y:S01]  /*4c00*/  FMUL.FTZ R222, R174, R227.reuse ;  /* 0x000000e3aede7220 */ /* 0x080fe20000410000 */
[----:B------:R-:W-:Y:S01]  /*4c10*/  SHFL.UP PT, R220, R220, 0x1, RZ ;  /* 0x04200000dcdc7989 */ /* 0x000fe200000e00ff */
[C---:B------:R-:W-:Y:S01]  /*4c20*/  FFMA.FTZ R39, R173.reuse, R227, -R38 ;  /* 0x000000e3ad277223 */ /* 0x040fe20000010826 */
[----:B------:R-:W-:Y:S01]  /*4c30*/  FMUL.FTZ R221, R172, R232 ;  /* 0x000000e8acdd7220 */ /* 0x000fe20000410000 */
[----:B------:R-:W-:Y:S01]  /*4c40*/  FFMA.FTZ R222, R173, R230, R222 ;  /* 0x000000e6adde7223 */ /* 0x000fe200000100de */
[----:B------:R-:W-:Y:S01]  /*4c50*/  SHFL.UP PT, R219, R219, 0x1, RZ ;  /* 0x04200000dbdb7989 */ /* 0x000fe200000e00ff */
[C---:B------:R-:W-:Y:S01]  /*4c60*/  FFMA.FTZ R224, R171.reuse, R232, -R224 ;  /* 0x000000e8abe07223 */ /* 0x040fe200000108e0 */
[----:B------:R-:W-:Y:S01]  /*4c70*/  FFMA.FTZ R221, R171, R228, R221 ;  /* 0x000000e4abdd7223 */ /* 0x000fe200000100dd */
[----:B------:R-:W-:Y:S01]  /*4c80*/  FADD.FTZ R222, R185, R222 ;  /* 0x000000deb9de7221 */ /* 0x000fe20000010000 */
[----:B------:R-:W-:Y:S01]  /*4c90*/  SHFL.UP PT, R203, R203, 0x1, RZ ;  /* 0x04200000cbcb7989 */ /* 0x000fe200000e00ff */
[----:B------:R-:W-:Y:S01]  /*4ca0*/  FADD.FTZ R39, R186, R39 ;  /* 0x00000027ba277221 */ /* 0x000fe20000010000 */
[----:B------:R-:W-:Y:S01]  /*4cb0*/  FMUL.FTZ R230, R170, R224 ;  /* 0x000000e0aae67220 */ /* 0x000fe20000410000 */
[-C--:B------:R-:W-:Y:S01]  /*4cc0*/  FMUL.FTZ R228, R172, R222.reuse ;  /* 0x000000deace47220 */ /* 0x080fe20000410000 */
[----:B----4-:R-:W0:Y:S01]  /*4cd0*/  SHFL.IDX PT, R7, R7, RZ, 0x1f ;  /* 0x00001fff07077589 */ /* 0x010e2200000e0000 */
[----:B------:R-:W-:Y:S01]  /*4ce0*/  FMUL.FTZ R223, R170, R221 ;  /* 0x000000ddaadf7220 */ /* 0x000fe20000410000 */
[----:B------:R-:W-:Y:S01]  /*4cf0*/  FMUL.FTZ R226, R172, R39 ;  /* 0x00000027ace27220 */ /* 0x000fe20000410000 */
[----:B------:R-:W-:Y:S01]  /*4d00*/  FFMA.FTZ R230, R169, R221, R230 ;  /* 0x000000dda9e67223 */ /* 0x000fe200000100e6 */
[----:B------:R-:W1:Y:S01]  /*4d10*/  SHFL.IDX PT, R6, R6, RZ, 0x1f ;  /* 0x00001fff06067589 */ /* 0x000e6200000e0000 */
[C---:B------:R-:W-:Y:S01]  /*4d20*/  FFMA.FTZ R221, R171.reuse, R39, -R228 ;  /* 0x00000027abdd7223 */ /* 0x040fe200000108e4 */
[----:B------:R-:W-:Y:S01]  /*4d30*/  FFMA.FTZ R226, R171, R222, R226 ;  /* 0x000000deabe27223 */ /* 0x000fe200000100e2 */
[----:B------:R-:W-:Y:S01]  /*4d40*/  FFMA.FTZ R223, R169, R224, -R223 ;  /* 0x000000e0a9df7223 */ /* 0x000fe200000108df */
[----:B------:R0:W2:Y:S01]  /*4d50*/  SHFL.UP PT, R38, R218, 0x1, RZ ;  /* 0x04200000da267989 */ /* 0x0000a200000e00ff */
[----:B------:R-:W-:Y:S01]  /*4d60*/  FADD.FTZ R221, R184, R221 ;  /* 0x000000ddb8dd7221 */ /* 0x000fe20000010000 */
[----:B------:R-:W-:Y:S01]  /*4d70*/  FADD.FTZ R226, R183, R226 ;  /* 0x000000e2b7e27221 */ /* 0x000fe20000010000 */
[C---:B------:R-:W-:Y:S01]  /*4d80*/  FMUL.FTZ R224, R168.reuse, R223 ;  /* 0x000000dfa8e07220 */ /* 0x040fe20000410000 */
[----:B------:R-:W-:Y:S01]  /*4d90*/  FMUL.FTZ R228, R168, R230 ;  /* 0x000000e6a8e47220 */ /* 0x000fe20000410000 */
[----:B------:R-:W-:Y:S01]  /*4da0*/  ISETP.GT.U32.AND P1, PT, R210, 0x1d, PT ;  /* 0x0000001dd200780c */ /* 0x000fe20003f24070 */
[-C--:B0-----:R-:W-:Y:S01]  /*4db0*/  FMUL.FTZ R218, R220, R7.reuse ;  /* 0x00000007dcda7220 */ /* 0x081fe20000410000 */
[----:B------:R-:W-:-:S03]  /*4dc0*/  FMUL.FTZ R39, R219, R7 ;  /* 0x00000007db277220 */ /* 0x000fc60000410000 */
[-C--:B-1----:R-:W-:Y:S01]  /*4dd0*/  FFMA.FTZ R222, R219, R6.reuse, R218 ;  /* 0x00000006dbde7223 */ /* 0x082fe200000100da */
[----:B------:R-:W-:Y:S01]  /*4de0*/  FFMA.FTZ R39, R220, R6, -R39 ;  /* 0x00000006dc277223 */ /* 0x000fe20000010827 */
[----:B------:R-:W-:Y:S01]  /*4df0*/  FMUL.FTZ R220, R170, R221 ;  /* 0x000000ddaadc7220 */ /* 0x000fe20000410000 */
[----:B------:R-:W-:Y:S01]  /*4e00*/  FFMA.FTZ R218, R167, R230, R224 ;  /* 0x000000e6a7da7223 */ /* 0x000fe200000100e0 */
[----:B------:R-:W-:Y:S01]  /*4e10*/  @P0 FADD.FTZ R7, R203, R222 ;  /* 0x000000decb070221 */ /* 0x000fe20000010000 */
[----:B--2---:R-:W-:Y:S01]  /*4e20*/  @P0 FADD.FTZ R6, R38, R39 ;  /* 0x0000002726060221 */ /* 0x004fe20000010000 */
        /* <DEDUP_REMOVED lines=8> */
[----:B------:R-:W-:Y:S01]  /*4eb0*/  ISETP.GE.AND P0, PT, R58, UR8, PT ;  /* 0x000000083a007c0c */ /* 0x000fe2000bf06270 */
[----:B------:R-:W-:Y:S01]  /*4ec0*/  FADD.FTZ R221, R182, R221 ;  /* 0x000000ddb6dd7221 */ /* 0x000fe20000010000 */
[----:B------:R-:W-:Y:S01]  /*4ed0*/  FADD.FTZ R202, R202, R39 ;  /* 0x00000027caca7221 */ /* 0x000fe20000010000 */
[----:B------:R-:W-:Y:S01]  /*4ee0*/  FADD.FTZ R39, RZ, R38 ;  /* 0x00000026ff277221 */ /* 0x000fe20000010000 */
[----:B------:R-:W-:Y:S01]  /*4ef0*/  ISETP.NE.OR P0, PT, R48, RZ, P0 ;  /* 0x000000ff3000720c */ /* 0x000fe20000705670 */
[----:B------:R-:W-:-:S02]  /*4f00*/  HFMA2 R4, -RZ, RZ, 1.875, 0 ;  /* 0x3f800000ff047431 */ /* 0x000fc400000001ff */
        /* <DEDUP_REMOVED lines=10> */
[----:B------:R-:W-:-:S02]  /*4fb0*/  CS2R R6, SRZ ;  /* 0x0000000000067805 */ /* 0x000fc4000001ff00 */
[----:B------:R-:W-:Y:S01]  /*4fc0*/  MOV R5, RZ ;  /* 0x000000ff00057202 */ /* 0x000fe20000000f00 */
[CC--:B------:R-:W-:Y:S01]  /*4fd0*/  FMUL.FTZ R224, R206.reuse, R38.reuse ;  /* 0x00000026cee07220 */ /* 0x0c0fe20000410000 */
[-C--:B------:R-:W-:Y:S01]  /*4fe0*/  FMUL.FTZ R201, R206, R203.reuse ;  /* 0x000000cbcec97220 */ /* 0x080fe20000410000 */
[CC--:B------:R-:W-:Y:S01]  /*4ff0*/  FMUL.FTZ R220, R170.reuse, R203.reuse ;  /* 0x000000cbaadc7220 */ /* 0x0c0fe20000410000 */
[-C--:B------:R-:W-:Y:S01]  /*5000*/  FMUL.FTZ R206, R170, R38.reuse ;  /* 0x00000026aace7220 */ /* 0x080fe20000410000 */
[CC--:B------:R-:W-:Y:S01]  /*5010*/  FFMA.FTZ R224, R217.reuse, R203.reuse, -R224 ;  /* 0x000000cbd9e07223 */ /* 0x0c0fe200000108e0 */
[-C--:B------:R-:W-:Y:S01]  /*5020*/  FFMA.FTZ R217, R217, R38.reuse, R201 ;  /* 0x00000026d9d97223 */ /* 0x080fe200000100c9 */
[C---:B------:R-:W-:Y:S01]  /*5030*/  FFMA.FTZ R201, R169.reuse, R38, R220 ;  /* 0x00000026a9c97223 */ /* 0x040fe200000100dc */
[----:B------:R-:W-:Y:S01]  /*5040*/  FFMA.FTZ R206, R169, R203, -R206 ;  /* 0x000000cba9ce7223 */ /* 0x000fe200000108ce */
[----:B------:R-:W-:Y:S01]  /*5050*/  FFMA.FTZ R223, R0, R223, RZ ;  /* 0x000000df00df7223 */ /* 0x000fe200000100ff */
[----:B------:R-:W-:Y:S01]  /*5060*/  FADD.FTZ R226, R181, R226 ;  /* 0x000000e2b5e27221 */ /* 0x000fe20000010000 */
[----:B------:R-:W-:Y:S01]  /*5070*/  FADD.FTZ R201, RZ, R201 ;  /* 0x000000c9ffc97221 */ /* 0x000fe20000010000 */
[----:B------:R-:W-:Y:S01]  /*5080*/  FFMA.FTZ R206, R103, R112, R206 ;  /* 0x0000007067ce7223 */ /* 0x000fe200000100ce */
[----:B------:R-:W-:Y:S01]  /*5090*/  FMUL.FTZ R220, R168, R221 ;  /* 0x000000dda8dc7220 */ /* 0x000fe20000410000 */
[----:B------:R-:W-:Y:S01]  /*50a0*/  FFMA.FTZ R223, R118, R224, R223 ;  /* 0x000000e076df7223 */ /* 0x000fe200000100df */
[CC--:B------:R-:W-:Y:S01]  /*50b0*/  FMUL.FTZ R222, R204.reuse, R201.reuse ;  /* 0x000000c9ccde7220 */ /* 0x0c0fe20000410000 */
[----:B------:R-:W-:Y:S01]  /*50c0*/  FMUL.FTZ R204, R204, R206 ;  /* 0x000000cecccc7220 */ /* 0x000fe20000410000 */
[----:B------:R-:W-:Y:S01]  /*50d0*/  FFMA.FTZ R220, R167, R226, R220 ;  /* 0x000000e2a7dc7223 */ /* 0x000fe200000100dc */
[----:B------:R-:W0:Y:S01]  /*50e0*/  @!P0 LDS.128 R4, [UR7+0x25d0] ;  /* 0x0025d007ff048984 */ /* 0x000e220008000c00 */
[C---:B------:R-:W-:Y:S01]  /*50f0*/  FFMA.FTZ R222, R209.reuse, R206, -R222 ;  /* 0x000000ced1de7223 */ /* 0x040fe200000108de */
[-C--:B------:R-:W-:Y:S01]  /*5100*/  FFMA.FTZ R224, R209, R201.reuse, R204 ;  /* 0x000000c9d1e07223 */ /* 0x080fe200000100cc */
[----:B------:R-:W-:Y:S01]  /*5110*/  FMUL.FTZ R226, R168, R226 ;  /* 0x000000e2a8e27220 */ /* 0x000fe20000410000 */
[CC--:B------:R-:W-:Y:S01]  /*5120*/  FMUL.FTZ R204, R172.reuse, R206.reuse ;  /* 0x000000ceaccc7220 */ /* 0x0c0fe20000410000 */
[----:B------:R-:W-:Y:S01]  /*5130*/  FMUL.FTZ R209, R172, R201 ;  /* 0x000000c9acd17220 */ /* 0x000fe20000410000 */
[----:B------:R-:W-:Y:S01]  /*5140*/  ISETP.NE.AND P0, PT, R210, 0x1f, PT ;  /* 0x0000001fd200780c */ /* 0x000fe20003f05270 */
[----:B------:R-:W-:Y:S01]  /*5150*/  FFMA.FTZ R213, -R0, R213, RZ ;  /* 0x000000d500d57223 */ /* 0x000fe200000101ff */
[----:B------:R-:W-:Y:S01]  /*5160*/  FFMA.FTZ R221, R167, R221, -R226 ;  /* 0x000000dda7dd7223 */ /* 0x000fe200000108e2 */
[C---:B------:R-:W-:Y:S01]  /*5170*/  FFMA.FTZ R204, R171.reuse, R201, R204 ;  /* 0x000000c9abcc7223 */ /* 0x040fe200000100cc */
[----:B------:R-:W-:Y:S01]  /*5180*/  FFMA.FTZ R209, R171, R206, -R209 ;  /* 0x000000ceabd17223 */ /* 0x000fe200000108d1 */
[----:B------:R-:W-:Y:S01]  /*5190*/  FFMA.FTZ R213, -R118, R217, R213 ;  /* 0x000000d976d57223 */ /* 0x000fe200000101d5 */
[----:B------:R-:W-:Y:S01]  /*51a0*/  FADD.FTZ R217, R179, R220 ;  /* 0x000000dcb3d97221 */ /* 0x000fe20000010000 */
[----:B------:R-:W-:Y:S01]  /*51b0*/  FADD.FTZ R204, RZ, R204 ;  /* 0x000000ccffcc7221 */ /* 0x000fe20000010000 */
[----:B------:R-:W-:Y:S01]  /*51c0*/  FFMA.FTZ R209, R104, R111, R209 ;  /* 0x0000006f68d17223 */ /* 0x000fe200000100d1 */
[----:B------:R-:W-:Y:S01]  /*51d0*/  FADD.FTZ R220, R180, R221 ;  /* 0x000000ddb4dc7221 */ /* 0x000fe20000010000 */
[C---:B------:R-:W-:Y:S01]  /*51e0*/  FFMA.FTZ R223, R120.reuse, R222, R223 ;  /* 0x000000de78df7223 */ /* 0x040fe200000100df */
[----:B------:R-:W-:Y:S01]  /*51f0*/  FFMA.FTZ R225, -R120, R224, R213 ;  /* 0x000000e078e17223 */ /* 0x000fe200000101d5 */
[CC--:B------:R-:W-:Y:S01]  /*5200*/  FMUL.FTZ R222, R212.reuse, R204.reuse ;  /* 0x000000ccd4de7220 */ /* 0x0c0fe20000410000 */
[-C--:B------:R-:W-:Y:S01]  /*5210*/  FMUL.FTZ R213, R212, R209.reuse ;  /* 0x000000d1d4d57220 */ /* 0x080fe20000410000 */
[----:B------:R1:W2:Y:S02]  /*5220*/  SHFL.DOWN PT, R228, R218, 0x1, 0x1f ;  /* 0x08201f00dae47f89 */ /* 0x0002a400000e0000 */
[C---:B------:R-:W-:Y:S01]  /*5230*/  FFMA.FTZ R221, R205.reuse, R209, -R222 ;  /* 0x000000d1cddd7223 */ /* 0x040fe200000108de */
[----:B------:R-:W-:Y:S01]  /*5240*/  FFMA.FTZ R226, R205, R204, R213 ;  /* 0x000000cccde27223 */ /* 0x000fe200000100d5 */
        /* <DEDUP_REMOVED lines=14> */
.L_x_15633:
[----:B------:R-:W-:Y:S05]  /*5330*/  BSYNC.RECONVERGENT B0 ;  /* 0x0000000000007941 */ /* 0x000fea0003800200 */
.L_x_15632:
[C---:B------:R-:W-:Y:S01]  /*5340*/  FFMA.FTZ R223, R122.reuse, R221, R223 ;  /* 0x000000dd7adf7223 */ /* 0x040fe200000100df */
[----:B------:R-:W-:Y:S01]  /*5350*/  FFMA.FTZ R221, -R122, R226, R225 ;  /* 0x000000e27add7223 */ /* 0x000fe200000101e1 */
[----:B---3--:R3:W1:Y:S01]  /*5360*/  SHFL.DOWN PT, R212, R219, 0x2, 0x1f ;  /* 0x08401f00dbd47f89 */ /* 0x00866200000e0000 */
        /* <DEDUP_REMOVED lines=12> */
[----:B------:R-:W-:Y:S01]  /*5430*/  FFMA.FTZ R219, R219, R226, R212 ;  /* 0x000000e2dbdb7223 */ /* 0x000fe200000100d4 */
[----:B------:R-:W-:Y:S01]  /*5440*/  FADD.FTZ R217, R217, R222 ;  /* 0x000000ded9d97221 */ /* 0x000fe20000010000 */
[----:B------:R-:W-:-:S07]  /*5450*/  FADD.FTZ R220, R220, R213 ;  /* 0x000000d5dcdc7221 */ /* 0x000fce0000010000 */
.L_x_15635:
[----:B------:R-:W-:Y:S05]  /*5460*/  BSYNC.RECONVERGENT B0 ;  /* 0x0000000000007941 */ /* 0x000fea0003800200 */
.L_x_15634:
        /* <DEDUP_REMOVED lines=16> */
.L_x_15637:
[----:B------:R-:W-:Y:S05]  /*5570*/  BSYNC.RECONVERGENT B0 ;  /* 0x0000000000007941 */ /* 0x000fea0003800200 */
.L_x_15636:
        /* <DEDUP_REMOVED lines=16> */
.L_x_15639:
[----:B------:R-:W-:Y:S05]  /*5680*/  BSYNC.RECONVERGENT B0 ;  /* 0x0000000000007941 */ /* 0x000fea0003800200 */
.L_x_15638:
[----:B--2---:R2:W0:Y:S01]  /*5690*/  SHFL.DOWN PT, R228, R218, 0x10, 0x1f ;  /* 0x0a001f00dae47f89 */ /* 0x00442200000e0000 */
[----:B------:R-:W-:Y:S01]  /*56a0*/  BSSY.RECONVERGENT B0, `(.L_x_15640) ;  /* 0x0000011000007945 */ /* 0x000fe20003800200 */
[C---:B-1----:R-:W-:Y:S01]  /*56b0*/  FMUL.FTZ R212, R174.reuse, R204 ;  /* 0x000000ccaed47220 */ /* 0x042fe20000410000 */
[----:B------:R-:W-:Y:S01]  /*56c0*/  FMUL.FTZ R205, R174, R209 ;  /* 0x000000d1aecd7220 */ /* 0x000fe20000410000 */
[----:B------:R2:W1:Y:S04]  /*56d0*/  SHFL.DOWN PT, R222, R219, 0x10, 0x1f ;  /* 0x0a001f00dbde7f89 */ /* 0x00046800000e0000 */
[----:B----4-:R2:W4:Y:S04]  /*56e0*/  SHFL.DOWN PT, R227, R217, 0x10, 0x1f ;  /* 0x0a001f00d9e37f89 */ /* 0x01052800000e0000 */
[----:B------:R2:W0:Y:S01]  /*56f0*/  SHFL.DOWN PT, R226, R220, 0x10, 0x1f ;  /* 0x0a001f00dce27f89 */ /* 0x00042200000e0000 */
[----:B------:R-:W-:Y:S05]  /*5700*/  @P5 BRA `(.L_x_15641) ;  /* 0x0000000000285947 */ /* 0x000fea0003800000 */
[CC--:B0-----:R-:W-:Y:S01]  /*5710*/  FMUL.FTZ R225, R219.reuse, R226.reuse ;  /* 0x000000e2dbe17220 */ /* 0x0c1fe20000410000 */
[C---:B------:R-:W-:Y:S01]  /*5720*/  FMUL.FTZ R226, R218.reuse, R226 ;  /* 0x000000e2dae27220 */ /* 0x040fe20000410000 */
[CC--:B-1----:R-:W-:Y:S01]  /*5730*/  FMUL.FTZ R213, R219.reuse, R222.reuse ;  /* 0x000000dedbd57220 */ /* 0x0c2fe20000410000 */
[C---:B------:R-:W-:Y:S01]  /*5740*/  FMUL.FTZ R222, R218.reuse, R222 ;  /* 0x000000dedade7220 */ /* 0x040fe20000410000 */
[CC--:B----4-:R-:W-:Y:S01]  /*5750*/  FFMA.FTZ R224, R218.reuse, R227.reuse, -R225 ;  /* 0x000000e3dae07223 */ /* 0x0d0fe200000108e1 */
[C---:B------:R-:W-:Y:S01]  /*5760*/  FFMA.FTZ R225, R219.reuse, R227, R226 ;  /* 0x000000e3dbe17223 */ /* 0x040fe200000100e2 */
[-C--:B--23--:R-:W-:Y:S01]  /*5770*/  FFMA.FTZ R218, R218, R228.reuse, -R213 ;  /* 0x000000e4dada7223 */ /* 0x08cfe200000108d5 */
[----:B------:R-:W-:Y:S01]  /*5780*/  FFMA.FTZ R219, R219, R228, R222 ;  /* 0x000000e4dbdb7223 */ /* 0x000fe200000100de */
[----:B------:R-:W-:Y:S01]  /*5790*/  FADD.FTZ R217, R217, R224 ;  /* 0x000000e0d9d97221 */ /* 0x000fe20000010000 */
[----:B------:R-:W-:-:S07]  /*57a0*/  FADD.FTZ R220, R220, R225 ;  /* 0x000000e1dcdc7221 */ /* 0x000fce0000010000 */
.L_x_15641:
[----:B------:R-:W-:Y:S05]  /*57b0*/  BSYNC.RECONVERGENT B0 ;  /* 0x0000000000007941 */ /* 0x000fea0003800200 */
.L_x_15640:
[----:B------:R-:W-:Y:S01]  /*57c0*/  SHFL.DOWN PT, R234, R219, 0x1, 0x1f ;  /* 0x08201f00dbea7f89 */ /* 0x000fe200000e0000 */
[C---:B------:R-:W-:Y:S01]  /*57d0*/  FFMA.FTZ R212, R173.reuse, R209, -R212 ;  /* 0x000000d1add47223 */ /* 0x040fe200000108d4 */
[----:B------:R-:W-:Y:S01]  /*57e0*/  FFMA.FTZ R205, R173, R204, R205 ;  /* 0x000000ccadcd7223 */ /* 0x000fe200000100cd */
[----:B------:R-:W-:Y:S01]  /*57f0*/  ISETP.NE.AND P0, PT, R48, 0x1f, PT ;  /* 0x0000001f3000780c */ /* 0x000fe20003f05270 */
[----:B-1----:R-:W1:Y:S01]  /*5800*/  SHFL.IDX PT, R222, R7, RZ, 0x1f ;  /* 0x00001fff07de7589 */ /* 0x002e6200000e0000 */
[----:B------:R-:W-:Y:S01]  /*5810*/  FFMA.FTZ R212, R105, R114, R212 ;  /* 0x0000007269d47223 */ /* 0x000fe200000100d4 */
[----:B------:R-:W-:Y:S01]  /*5820*/  FADD.FTZ R205, RZ, R205 ;  /* 0x000000cdffcd7221 */ /* 0x000fe20000010000 */
[----:B------:R-:W-:Y:S01]  /*5830*/  FMUL.FTZ R233, R35, R201 ;  /* 0x000000c923e97220 */ /* 0x000fe20000410000 */
[----:B------:R-:W5:Y:S01]  /*5840*/  SHFL.DOWN PT, R232, R218, 0x1, 0x1f ;  /* 0x08201f00dae87f89 */ /* 0x000f6200000e0000 */
[CC--:B0-----:R-:W-:Y:S01]  /*5850*/  FMUL.FTZ R226, R176.reuse, R212.reuse ;  /* 0x000000d4b0e27220 */ /* 0x0c1fe20000410000 */
[-C--:B------:R-:W-:Y:S01]  /*5860*/  FMUL.FTZ R213, R176, R205.reuse ;  /* 0x000000cdb0d57220 */ /* 0x080fe20000410000 */
[-C--:B------:R-:W-:Y:S01]  /*5870*/  FMUL.FTZ R228, R207, R205.reuse ;  /* 0x000000cdcfe47220 */ /* 0x080fe20000410000 */
[----:B------:R-:W0:Y:S01]  /*5880*/  SHFL.IDX PT, R224, R6, RZ, 0x1f ;  /* 0x00001fff06e07589 */ /* 0x000e2200000e0000 */
[C---:B------:R-:W-:Y:S01]  /*5890*/  FFMA.FTZ R226, R175.reuse, R205, R226 ;  /* 0x000000cdafe27223 */ /* 0x040fe200000100e2 */
[-C--:B------:R-:W-:Y:S01]  /*58a0*/  FFMA.FTZ R213, R175, R212.reuse, -R213 ;  /* 0x000000d4afd57223 */ /* 0x080fe200000108d5 */
[-C--:B------:R-:W-:Y:S01]  /*58b0*/  FMUL.FTZ R230, R207, R212.reuse ;  /* 0x000000d4cfe67220 */ /* 0x080fe20000410000 */
[----:B------:R-:W0:Y:S01]  /*58c0*/  SHFL.DOWN PT, R236, R217, 0x1, 0x1f ;  /* 0x08201f00d9ec7f89 */ /* 0x000e2200000e0000 */
[----:B------:R-:W-:Y:S01]  /*58d0*/  FADD.FTZ R207, RZ, R226 ;  /* 0x000000e2ffcf7221 */ /* 0x000fe20000010000 */
[----:B------:R-:W-:Y:S01]  /*58e0*/  FFMA.FTZ R213, R106, R113, R213 ;  /* 0x000000716ad57223 */ /* 0x000fe200000100d5 */
[C---:B------:R-:W-:Y:S01]  /*58f0*/  FFMA.FTZ R228, R215.reuse, R212, -R228 ;  /* 0x000000d4d7e47223 */ /* 0x040fe200000108e4 */
[----:B------:R-:W0:Y:S01]  /*5900*/  SHFL.DOWN PT, R238, R220, 0x1, 0x1f ;  /* 0x08201f00dcee7f89 */ /* 0x000e2200000e0000 */
[----:B------:R-:W-:Y:S01]  /*5910*/  FFMA.FTZ R230, R215, R205, R230 ;  /* 0x000000cdd7e67223 */ /* 0x000fe200000100e6 */
[C---:B------:R-:W-:Y:S01]  /*5920*/  FMUL.FTZ R225, R214.reuse, R207 ;  /* 0x000000cfd6e17220 */ /* 0x040fe20000410000 */
[-C--:B------:R-:W-:Y:S01]  /*5930*/  FMUL.FTZ R214, R214, R213.reuse ;  /* 0x000000d5d6d67220 */ /* 0x080fe20000410000 */
[C---:B------:R-:W-:Y:S01]  /*5940*/  FFMA.FTZ R215, R124.reuse, R228, R223 ;  /* 0x000000e47cd77223 */ /* 0x040fe200000100df */
[----:B----4-:R-:W-:Y:S01]  /*5950*/  FFMA.FTZ R227, -R124, R230, R221 ;  /* 0x000000e67ce37223 */ /* 0x010fe200000101dd */
[C---:B------:R-:W-:Y:S01]  /*5960*/  FFMA.FTZ R221, R216.reuse, R213, -R225 ;  /* 0x000000d5d8dd7223 */ /* 0x040fe200000108e1 */
[----:B------:R-:W-:Y:S01]  /*5970*/  FFMA.FTZ R214, R216, R207, R214 ;  /* 0x000000cfd8d67223 */ /* 0x000fe200000100d6 */
[----:B-1----:R-:W-:Y:S01]  /*5980*/  @P0 FMUL.FTZ R223, R234, R222 ;  /* 0x000000deeadf0220 */ /* 0x002fe20000410000 */
[----:B------:R-:W-:Y:S01]  /*5990*/  FMUL.FTZ R216, R192, R213 ;  /* 0x000000d5c0d87220 */ /* 0x000fe20000410000 */
[C---:B------:R-:W-:Y:S01]  /*59a0*/  FFMA.FTZ R221, R126.reuse, R221, R215 ;  /* 0x000000dd7edd7223 */ /* 0x040fe200000100d7 */
[----:B------:R-:W-:Y:S01]  /*59b0*/  FFMA.FTZ R215, -R126, R214, R227 ;  /* 0x000000d67ed77223 */ /* 0x000fe200000101e3 */
[----:B-----5:R-:W-:Y:S01]  /*59c0*/  @P0 FMUL.FTZ R225, R232, R222 ;  /* 0x000000dee8e10220 */ /* 0x020fe20000410000 */
[----:B------:R-:W-:Y:S01]  /*59d0*/  FMUL.FTZ R214, R192, R207 ;  /* 0x000000cfc0d67220 */ /* 0x000fe20000410000 */
[----:B--23--:R-:W1:Y:S01]  /*59e0*/  SHFL.IDX PT, R219, R219, RZ, 0x1f ;  /* 0x00001fffdbdb7589 */ /* 0x00ce6200000e0000 */
[C---:B------:R-:W-:Y:S01]  /*59f0*/  FMUL.FTZ R231, R35.reuse, R204 ;  /* 0x000000cc23e77220 */ /* 0x040fe20000410000 */
[-C--:B0-----:R-:W-:Y:S01]  /*5a00*/  @P0 FFMA.FTZ R223, R232, R224.reuse, -R223 ;  /* 0x000000e0e8df0223 */ /* 0x081fe200000108df */
[----:B------:R-:W-:Y:S01]  /*5a10*/  @P0 FFMA.FTZ R225, R234, R224, R225 ;  /* 0x000000e0eae10223 */ /* 0x000fe200000100e1 */
[----:B------:R-:W0:Y:S01]  /*5a20*/  SHFL.IDX PT, R218, R218, RZ, 0x1f ;  /* 0x00001fffdada7589 */ /* 0x000e2200000e0000 */
[----:B------:R-:W-:Y:S01]  /*5a30*/  FMUL.FTZ R229, R35, R205 ;  /* 0x000000cd23e57220 */ /* 0x000fe20000410000 */
[----:B------:R-:W-:Y:S01]  /*5a40*/  @P0 FADD.FTZ R224, R236, R223 ;  /* 0x000000dfece00221 */ /* 0x000fe20000010000 */
[C---:B------:R-:W-:Y:S01]  /*5a50*/  FFMA.FTZ R223, R191.reuse, R207, R216 ;  /* 0x000000cfbfdf7223 */ /* 0x040fe200000100d8 */
[----:B------:R-:W-:Y:S01]  /*5a60*/  FFMA.FTZ R216, R191, R213, -R214 ;  /* 0x000000d5bfd87223 */ /* 0x000fe200000108d6 */
[----:B------:R-:W2:Y:S01]  /*5a70*/  SHFL.IDX PT, R217, R217, RZ, 0x1f ;  /* 0x00001fffd9d97589 */ /* 0x000ea200000e0000 */
[----:B------:R-:W-:Y:S01]  /*5a80*/  @P0 FADD.FTZ R222, R238, R225 ;  /* 0x000000e1eede0221 */ /* 0x000fe20000010000 */
[----:B------:R-:W-:Y:S01]  /*5a90*/  FADD.FTZ R214, RZ, R223 ;  /* 0x000000dfffd67221 */ /* 0x000fe20000010000 */
[----:B------:R-:W-:Y:S01]  /*5aa0*/  FFMA.FTZ R216, R107, R116, R216 ;  /* 0x000000746bd87223 */ /* 0x000fe200000100d8 */
[----:B------:R-:W3:Y:S01]  /*5ab0*/  SHFL.IDX PT, R220, R220, RZ, 0x1f ;  /* 0x00001fffdcdc7589 */ /* 0x000ee200000e0000 */
[-C--:B------:R-:W-:Y:S01]  /*5ac0*/  FMUL.FTZ R223, R222, R37.reuse ;  /* 0x00000025dedf7220 */ /* 0x080fe20000410000 */
[C---:B------:R-:W-:Y:S01]  /*5ad0*/  FMUL.FTZ R37, R224.reuse, R37 ;  /* 0x00000025e0257220 */ /* 0x040fe20000410000 */
[C---:B------:R-:W-:Y:S01]  /*5ae0*/  FMUL.FTZ R225, R199.reuse, R214 ;  /* 0x000000d6c7e17220 */ /* 0x040fe20000410000 */
[----:B------:R-:W-:Y:S01]  /*5af0*/  FMUL.FTZ R199, R199, R216 ;  /* 0x000000d8c7c77220 */ /* 0x000fe20000410000 */
[-C--:B------:R-:W-:Y:S01]  /*5b00*/  FFMA.FTZ R223, R224, R36.reuse, R223 ;  /* 0x00000024e0df7223 */ /* 0x080fe200000100df */
[----:B------:R-:W-:Y:S01]  /*5b10*/  FFMA.FTZ R36, R222, R36, -R37 ;  /* 0x00000024de247223 */ /* 0x000fe20000010825 */
[C---:B------:R-:W-:Y:S01]  /*5b20*/  FFMA.FTZ R225, R200.reuse, R216, -R225 ;  /* 0x000000d8c8e17223 */ /* 0x040fe200000108e1 */
[-C--:B------:R-:W-:Y:S01]  /*5b30*/  FFMA.FTZ R200, R200, R214.reuse, R199 ;  /* 0x000000d6c8c87223 */ /* 0x080fe200000100c7 */
        /* <DEDUP_REMOVED lines=10> */
[----:B-1----:R-:W-:Y:S01]  /*5be0*/  FMUL.FTZ R223, R219, R7 ;  /* 0x00000007dbdf7220 */ /* 0x002fe20000410000 */
        /* <DEDUP_REMOVED lines=8> */
[----:B------:R-:W-:Y:S01]  /*5c70*/  FMUL.FTZ R221, R219, R5 ;  /* 0x00000005dbdd7220 */ /* 0x000fe20000410000 */
[C---:B------:R-:W-:Y:S01]  /*5c80*/  FFMA.FTZ R7, R218.reuse, R7, R196 ;  /* 0x00000007da077223 */ /* 0x040fe200000100c4 */
[----:B------:R-:W-:Y:S01]  /*5c90*/  FFMA.FTZ R192, R191, R37, -R192 ;  /* 0x00000025bfc07223 */ /* 0x000fe200000108c0 */
[----:B------:R-:W-:Y:S01]  /*5ca0*/  FFMA.FTZ R5, R218, R5, R6 ;  /* 0x00000005da057223 */ /* 0x000fe20000010006 */
[----:B--2---:R-:W-:Y:S01]  /*5cb0*/  FADD.FTZ R6, R217, R194 ;  /* 0x000000c2d9067221 */ /* 0x004fe20000010000 */
[CC--:B------:R-:W-:Y:S01]  /*5cc0*/  FMUL.FTZ R194, R34.reuse, R39.reuse ;  /* 0x0000002722c27220 */ /* 0x0c0fe20000410000 */
[----:B------:R-:W-:Y:S01]  /*5cd0*/  FADD.FTZ R192, R189, R192 ;  /* 0x000000c0bdc07221 */ /* 0x000fe20000010000 */
[----:B------:R-:W-:Y:S01]  /*5ce0*/  FMUL.FTZ R189, R35, R39 ;  /* 0x0000002723bd7220 */ /* 0x000fe20000410000 */
[C---:B------:R-:W-:Y:S01]  /*5cf0*/  FMUL.FTZ R196, R34.reuse, R38 ;  /* 0x0000002622c47220 */ /* 0x040fe20000410000 */
[----:B------:R-:W-:Y:S01]  /*5d00*/  FFMA.FTZ R219, R191, R193, R222 ;  /* 0x000000c1bfdb7223 */ /* 0x000fe200000100de */
[CC--:B------:R-:W-:Y:S01]  /*5d10*/  FFMA.FTZ R239, R35.reuse, R202.reuse, R194 ;  /* 0x000000ca23ef7223 */ /* 0x0c0fe200000100c2 */
[C---:B------:R-:W-:Y:S01]  /*5d20*/  FFMA.FTZ R189, R34.reuse, R202, -R189 ;  /* 0x000000ca22bd7223 */ /* 0x040fe200000108bd */
[C---:B------:R-:W-:Y:S01]  /*5d30*/  FFMA.FTZ R243, R35.reuse, R203, R196 ;  /* 0x000000cb23f37223 */ /* 0x040fe200000100c4 */
[C---:B------:R-:W-:Y:S01]  /*5d40*/  FMUL.FTZ R191, R35.reuse, R38 ;  /* 0x0000002623bf7220 */ /* 0x040fe20000410000 */
[----:B------:R-:W-:Y:S01]  /*5d50*/  FMUL.FTZ R196, R34, R204 ;  /* 0x000000cc22c47220 */ /* 0x000fe20000410000 */
[----:B------:R-:W-:Y:S01]  /*5d60*/  FMUL.FTZ R194, R0, R189 ;  /* 0x000000bd00c27220 */ /* 0x000fe20000410000 */
[----:B------:R-:W-:Y:S01]  /*5d70*/  FADD.FTZ R189, RZ, R199 ;  /* 0x000000c7ffbd7221 */ /* 0x000fe20000010000 */
[----:B------:R-:W-:Y:S01]  /*5d80*/  FFMA.FTZ R4, R218, R4, -R221 ;  /* 0x00000004da047223 */ /* 0x000fe200000108dd */
[----:B------:R-:W-:Y:S01]  /*5d90*/  FFMA.FTZ R241, R34, R203, -R191 ;  /* 0x000000cb22f17223 */ /* 0x000fe200000108bf */
[C---:B------:R-:W-:Y:S01]  /*5da0*/  FFMA.FTZ R227, R35.reuse, R209, R196 ;  /* 0x000000d123e37223 */ /* 0x040fe200000100c4 */
[----:B------:R-:W-:Y:S01]  /*5db0*/  FADD.FTZ R190, R190, R219 ;  /* 0x000000dbbebe7221 */ /* 0x000fe20000010000 */
[----:B------:R-:W-:Y:S01]  /*5dc0*/  FMUL.FTZ R196, R34, R207 ;  /* 0x000000cf22c47220 */ /* 0x000fe20000410000 */
[----:B------:R-:W-:Y:S01]  /*5dd0*/  FFMA.FTZ R191, R108, R115, R197 ;  /* 0x000000736cbf7223 */ /* 0x000fe200000100c5 */
[C---:B------:R-:W-:Y:S01]  /*5de0*/  FMUL.FTZ R218, R35.reuse, R189 ;  /* 0x000000bd23da7220 */ /* 0x040fe20000410000 */
[C---:B------:R-:W-:Y:S01]  /*5df0*/  FMUL.FTZ R221, R35.reuse, R207 ;  /* 0x000000cf23dd7220 */ /* 0x040fe20000410000 */
[C---:B------:R-:W-:Y:S01]  /*5e00*/  FMUL.FTZ R219, R35.reuse, R214 ;  /* 0x000000d623db7220 */ /* 0x040fe20000410000 */
[C---:B------:R-:W-:Y:S01]  /*5e10*/  FFMA.FTZ R223, R35.reuse, R213, R196 ;  /* 0x000000d523df7223 */ /* 0x040fe200000100c4 */
[C---:B------:R-:W-:Y:S01]  /*5e20*/  FFMA.FTZ R197, R34.reuse, R191, -R218 ;  /* 0x000000bf22c57223 */ /* 0x040fe200000108da */
[C---:B------:R-:W-:Y:S01]  /*5e30*/  FMUL.FTZ R235, R34.reuse, R201 ;  /* 0x000000c922eb7220 */ /* 0x040fe20000410000 */
[C---:B------:R-:W-:Y:S01]  /*5e40*/  FFMA.FTZ R233, R34.reuse, R206, -R233 ;  /* 0x000000ce22e97223 */ /* 0x040fe200000108e9 */
[C---:B------:R-:W-:Y:S01]  /*5e50*/  FFMA.FTZ R231, R34.reuse, R209, -R231 ;  /* 0x000000d122e77223 */ /* 0x040fe200000108e7 */
[C---:B------:R-:W-:Y:S01]  /*5e60*/  FMUL.FTZ R225, R34.reuse, R205 ;  /* 0x000000cd22e17220 */ /* 0x040fe20000410000 */
[C---:B------:R-:W-:Y:S01]  /*5e70*/  FFMA.FTZ R229, R34.reuse, R212, -R229 ;  /* 0x000000d422e57223 */ /* 0x040fe200000108e5 */
[C---:B------:R-:W-:Y:S01]  /*5e80*/  FFMA.FTZ R221, R34.reuse, R213, -R221 ;  /* 0x000000d522dd7223 */ /* 0x040fe200000108dd */
[C---:B------:R-:W-:Y:S01]  /*5e90*/  FMUL.FTZ R196, R34.reuse, R214 ;  /* 0x000000d622c47220 */ /* 0x040fe20000410000 */
[C---:B------:R-:W-:Y:S01]  /*5ea0*/  FFMA.FTZ R219, R34.reuse, R216, -R219 ;  /* 0x000000d822db7223 */ /* 0x040fe200000108db */
[----:B------:R-:W-:Y:S01]  /*5eb0*/  FMUL.FTZ R218, R34, R189 ;  /* 0x000000bd22da7220 */ /* 0x000fe20000410000 */
[C---:B------:R-:W-:Y:S01]  /*5ec0*/  FMUL.FTZ R34, R176.reuse, R192 ;  /* 0x000000c0b0227220 */ /* 0x040fe20000410000 */
[----:B------:R-:W-:Y:S01]  /*5ed0*/  FMUL.FTZ R237, R176, R190 ;  /* 0x000000beb0ed7220 */ /* 0x000fe20000410000 */
[C---:B------:R-:W-:Y:S01]  /*5ee0*/  FFMA.FTZ R235, R35.reuse, R206, R235 ;  /* 0x000000ce23eb7223 */ /* 0x040fe200000100eb */
[C---:B------:R-:W-:Y:S01]  /*5ef0*/  FFMA.FTZ R225, R35.reuse, R212, R225 ;  /* 0x000000d423e17223 */ /* 0x040fe200000100e1 */
[C---:B------:R-:W-:Y:S01]  /*5f00*/  FFMA.FTZ R217, R35.reuse, R216, R196 ;  /* 0x000000d823d97223 */ /* 0x040fe200000100c4 */
[----:B------:R-:W-:Y:S01]  /*5f10*/  FFMA.FTZ R199, R35, R191, R218 ;  /* 0x000000bf23c77223 */ /* 0x000fe200000100da */
[C---:B------:R-:W-:Y:S01]  /*5f20*/  FFMA.FTZ R34, R175.reuse, R190, R34 ;  /* 0x000000beaf227223 */ /* 0x040fe20000010022 */
[----:B------:R-:W-:Y:S01]  /*5f30*/  FFMA.FTZ R35, R175, R192, -R237 ;  /* 0x000000c0af237223 */ /* 0x000fe200000108ed */
[----:B------:R-:W-:Y:S01]  /*5f40*/  ISETP.NE.AND P5, PT, R48, RZ, PT ;  /* 0x000000ff3000720c */ /* 0x000fe20003fa5270 */
[----:B---3--:R-:W-:Y:S01]  /*5f50*/  FADD.FTZ R7, R220, R7 ;  /* 0x00000007dc077221 */ /* 0x008fe20000010000 */
[----:B------:R-:W-:Y:S01]  /*5f60*/  FADD.FTZ R187, R187, R34 ;  /* 0x00000022bbbb7221 */ /* 0x000fe20000010000 */
[----:B------:R-:W-:Y:S01]  /*5f70*/  FADD.FTZ R35, R188, R35 ;  /* 0x00000023bc237221 */ /* 0x000fe20000010000 */
[----:B------:R-:W-:Y:S01]  /*5f80*/  FMUL.FTZ R239, R0, -R239 ;  /* 0x800000ef00ef7220 */ /* 0x000fe20000410000 */
[----:B------:R-:W-:Y:S01]  /*5f90*/  FMUL.FTZ R241, R118, R241 ;  /* 0x000000f176f17220 */ /* 0x000fe20000410000 */
[C---:B------:R-:W-:Y:S01]  /*5fa0*/  FMUL.FTZ R34, R174.reuse, R187 ;  /* 0x000000bbae227220 */ /* 0x040fe20000410000 */
[----:B------:R-:W-:Y:S01]  /*5fb0*/  FMUL.FTZ R174, R174, R35 ;  /* 0x00000023aeae7220 */ /* 0x000fe20000410000 */
[----:B------:R-:W-:Y:S01]  /*5fc0*/  FMUL.FTZ R243, R118, -R243 ;  /* 0x800000f376f37220 */ /* 0x000fe20000410000 */
[C---:B------:R-:W-:Y:S01]  /*5fd0*/  FMUL.FTZ R233, R120.reuse, R233 ;  /* 0x000000e978e97220 */ /* 0x040fe20000410000 */
[C---:B------:R-:W-:Y:S01]  /*5fe0*/  FFMA.FTZ R175, R173.reuse, R35, -R34 ;  /* 0x00000023adaf7223 */ /* 0x040fe20000010822 */
[----:B------:R-:W-:Y:S01]  /*5ff0*/  FFMA.FTZ R174, R173, R187, R174 ;  /* 0x000000bbadae7223 */ /* 0x000fe200000100ae */
[----:B------:R-:W-:Y:S01]  /*6000*/  FMUL.FTZ R235, R120, -R235 ;  /* 0x800000eb78eb7220 */ /* 0x000fe20000410000 */
[----:B------:R0:W-:Y:S01]  /*6010*/  @!P5 STS.128 [UR7+0x25d0], R4 ;  /* 0x0025d004ff00d988 */ /* 0x0001e20008000c07 */
[----:B------:R-:W-:Y:S01]  /*6020*/  FADD.FTZ R186, R186, R175 ;  /* 0x000000afbaba7221 */ /* 0x000fe20000010000 */
[----:B------:R-:W-:Y:S01]  /*6030*/  FADD.FTZ R185, R185, R174 ;  /* 0x000000aeb9b97221 */ /* 0x000fe20000010000 */
[C---:B------:R-:W-:Y:S01]  /*6040*/  FMUL.FTZ R231, R122.reuse, R231 ;  /* 0x000000e77ae77220 */ /* 0x040fe20000410000 */
[----:B------:R-:W-:Y:S01]  /*6050*/  FMUL.FTZ R227, R122, -R227 ;  /* 0x800000e37ae37220 */ /* 0x000fe20000410000 */
[C---:B------:R-:W-:Y:S01]  /*6060*/  FMUL.FTZ R229, R124.reuse, R229 ;  /* 0x000000e57ce57220 */ /* 0x040fe20000410000 */
[----:B------:R-:W-:Y:S01]  /*6070*/  FMUL.FTZ R225, R124, -R225 ;  /* 0x800000e17ce17220 */ /* 0x000fe20000410000 */
[C---:B------:R-:W-:Y:S01]  /*6080*/  FMUL.FTZ R221, R126.reuse, R221 ;  /* 0x000000dd7edd7220 */ /* 0x040fe20000410000 */
[----:B------:R-:W-:Y:S01]  /*6090*/  FMUL.FTZ R223, R126, -R223 ;  /* 0x800000df7edf7220 */ /* 0x000fe20000410000 */
[C---:B------:R-:W-:Y:S01]  /*60a0*/  FMUL.FTZ R219, R128.reuse, R219 ;  /* 0x000000db80db7220 */ /* 0x040fe20000410000 */
[----:B------:R-:W-:Y:S01]  /*60b0*/  FFMA.FTZ R173, R101, -R110, R202 ;  /* 0x8000006e65ad7223 */ /* 0x000fe200000100ca */
[----:B------:R-:W-:Y:S01]  /*60c0*/  FMUL.FTZ R217, R128, -R217 ;  /* 0x800000d980d97220 */ /* 0x000fe20000410000 */
[C---:B------:R-:W-:Y:S01]  /*60d0*/  FMUL.FTZ R197, R130.reuse, R197 ;  /* 0x000000c582c57220 */ /* 0x040fe20000410000 */
[----:B------:R-:W-:Y:S01]  /*60e0*/  FMUL.FTZ R199, R130, -R199 ;  /* 0x800000c782c77220 */ /* 0x000fe20000410000 */
[C---:B0-----:R-:W-:Y:S01]  /*60f0*/  FMUL.FTZ R4, R172.reuse, R186 ;  /* 0x000000baac047220 */ /* 0x041fe20000410000 */
[-C--:B------:R-:W-:Y:S01]  /*6100*/  FMUL.FTZ R5, R172, R185.reuse ;  /* 0x000000b9ac057220 */ /* 0x080fe20000410000 */
[----:B------:R-:W-:Y:S01]  /*6110*/  STS [R63+0x840], R194 ;  /* 0x000840c23f007388 */ /* 0x000fe20000000800 */
[----:B------:R-:W-:Y:S01]  /*6120*/  FFMA.FTZ R206, R103, -R112, R206 ;  /* 0x8000007067ce7223 */ /* 0x000fe200000100ce */
[C---:B------:R-:W-:Y:S01]  /*6130*/  FFMA.FTZ R4, R171.reuse, R185, R4 ;  /* 0x000000b9ab047223 */ /* 0x040fe20000010004 */
[----:B------:R-:W-:Y:S01]  /*6140*/  FFMA.FTZ R171, R171, R186, -R5 ;  /* 0x000000baabab7223 */ /* 0x000fe20000010805 */
[----:B------:R-:W-:Y:S01]  /*6150*/  STS [R64+0x4], R239 ;  /* 0x000004ef40007388 */ /* 0x000fe20000000800 */
[-C--:B------:R-:W-:Y:S01]  /*6160*/  FMUL.FTZ R172, R185, R111.reuse ;  /* 0x0000006fb9ac7220 */ /* 0x080fe20000410000 */
[----:B------:R-:W-:Y:S01]  /*6170*/  FADD.FTZ R183, R183, R4 ;  /* 0x00000004b7b77221 */ /* 0x000fe20000010000 */
[----:B------:R-:W-:Y:S01]  /*6180*/  FADD.FTZ R171, R184, R171 ;  /* 0x000000abb8ab7221 */ /* 0x000fe20000010000 */
[----:B------:R-:W-:Y:S01]  /*6190*/  STS [R64+0x8], R241 ;  /* 0x000008f140007388 */ /* 0x000fe20000000800 */
[----:B------:R-:W-:Y:S01]  /*61a0*/  FFMA.FTZ R209, R104, -R111, R209 ;  /* 0x8000006f68d17223 */ /* 0x000fe200000100d1 */
[C---:B------:R-:W-:Y:S01]  /*61b0*/  FMUL.FTZ R4, R170.reuse, R183 ;  /* 0x000000b7aa047220 */ /* 0x040fe20000410000 */
[-C--:B------:R-:W-:Y:S01]  /*61c0*/  FMUL.FTZ R170, R170, R171.reuse ;  /* 0x000000abaaaa7220 */ /* 0x080fe20000410000 */
[----:B------:R-:W-:Y:S01]  /*61d0*/  STS [R64+0xc], R243 ;  /* 0x00000cf340007388 */ /* 0x000fe20000000800 */
[----:B------:R-:W-:Y:S01]  /*61e0*/  FMUL.FTZ R176, R204, R172 ;  /* 0x000000acccb07220 */ /* 0x000fe20000410000 */
[C---:B------:R-:W-:Y:S01]  /*61f0*/  FFMA.FTZ R5, R169.reuse, R171, -R4 ;  /* 0x000000aba9057223 */ /* 0x040fe20000010804 */
[----:B------:R-:W-:Y:S01]  /*6200*/  FFMA.FTZ R170, R169, R183, R170 ;  /* 0x000000b7a9aa7223 */ /* 0x000fe200000100aa */
[----:B------:R-:W-:Y:S01]  /*6210*/  STS [R64+0x10], R233 ;  /* 0x000010e940007388 */ /* 0x000fe20000000800 */
[----:B------:R-:W-:Y:S01]  /*6220*/  FMUL.FTZ R174, R187, R114 ;  /* 0x00000072bbae7220 */ /* 0x000fe20000410000 */
[----:B------:R-:W-:Y:S01]  /*6230*/  FADD.FTZ R182, R182, R5 ;  /* 0x00000005b6b67221 */ /* 0x000fe20000010000 */
[----:B------:R-:W-:Y:S01]  /*6240*/  FADD.FTZ R181, R181, R170 ;  /* 0x000000aab5b57221 */ /* 0x000fe20000010000 */
[----:B------:R-:W-:Y:S01]  /*6250*/  STS [R64+0x14], R235 ;  /* 0x000014eb40007388 */ /* 0x000fe20000000800 */
[----:B------:R-:W-:Y:S01]  /*6260*/  FMUL.FTZ R170, R183, R112 ;  /* 0x00000070b7aa7220 */ /* 0x000fe20000410000 */
[CC--:B------:R-:W-:Y:S01]  /*6270*/  FMUL.FTZ R4, R168.reuse, R182.reuse ;  /* 0x000000b6a8047220 */ /* 0x0c0fe20000410000 */
[----:B------:R-:W-:Y:S01]  /*6280*/  FMUL.FTZ R5, R168, R181 ;  /* 0x000000b5a8057220 */ /* 0x000fe20000410000 */
[-C--:B------:R-:W-:Y:S01]  /*6290*/  FFMA.FTZ R168, R102, -R109.reuse, R203 ;  /* 0x8000006d66a87223 */ /* 0x080fe200000100cb */
[----:B------:R-:W-:Y:S01]  /*62a0*/  FMUL.FTZ R7, R182, R109 ;  /* 0x0000006db6077220 */ /* 0x000fe20000410000 */
[C---:B------:R-:W-:Y:S01]  /*62b0*/  FFMA.FTZ R4, R167.reuse, R181, R4 ;  /* 0x000000b5a7047223 */ /* 0x040fe20000010004 */
[----:B------:R-:W-:Y:S01]  /*62c0*/  FFMA.FTZ R5, R167, R182, -R5 ;  /* 0x000000b6a7057223 */ /* 0x000fe20000010805 */
[----:B------:R-:W-:Y:S01]  /*62d0*/  FMUL.FTZ R167, R181, R109 ;  /* 0x0000006db5a77220 */ /* 0x000fe20000410000 */
[----:B------:R-:W-:Y:S01]  /*62e0*/  STS [R64+0x18], R231 ;  /* 0x000018e740007388 */ /* 0x000fe20000000800 */
[----:B------:R-:W-:Y:S01]  /*62f0*/  FADD.FTZ R179, R179, R4 ;  /* 0x00000004b3b37221 */ /* 0x000fe20000010000 */
[----:B------:R-:W-:Y:S01]  /*6300*/  FADD.FTZ R169, R180, R5 ;  /* 0x00000005b4a97221 */ /* 0x000fe20000010000 */
[----:B------:R-:W-:Y:S01]  /*6310*/  FMUL.FTZ R175, R38, R167 ;  /* 0x000000a726af7220 */ /* 0x000fe20000410000 */
[----:B------:R-:W-:Y:S01]  /*6320*/  STS [R64+0x1c], R227 ;  /* 0x00001ce340007388 */ /* 0x000fe20000000800 */
[-C--:B------:R-:W-:Y:S01]  /*6330*/  FMUL.FTZ R34, R179, R110.reuse ;  /* 0x0000006eb3227220 */ /* 0x080fe20000410000 */
[----:B------:R-:W-:Y:S01]  /*6340*/  FMUL.FTZ R4, R169, R110 ;  /* 0x0000006ea9047220 */ /* 0x000fe20000410000 */
[-C--:B------:R-:W-:Y:S01]  /*6350*/  FFMA.FTZ R175, R168, R7.reuse, -R175 ;  /* 0x00000007a8af7223 */ /* 0x080fe200000108af */
[----:B------:R-:W-:Y:S01]  /*6360*/  FMUL.FTZ R7, R38, R7 ;  /* 0x0000000726077220 */ /* 0x000fe20000410000 */
[C---:B------:R-:W-:Y:S01]  /*6370*/  FMUL.FTZ R6, R39.reuse, R34 ;  /* 0x0000002227067220 */ /* 0x040fe20000410000 */
[----:B------:R-:W-:Y:S01]  /*6380*/  FMUL.FTZ R5, R39, R4 ;  /* 0x0000000427057220 */ /* 0x000fe20000410000 */
[----:B------:R-:W-:Y:S01]  /*6390*/  STS [R64+0x20], R229 ;  /* 0x000020e540007388 */ /* 0x000fe20000000800 */
[----:B------:R-:W-:Y:S01]  /*63a0*/  FFMA.FTZ R212, R105, -R114, R212 ;  /* 0x8000007269d47223 */ /* 0x000fe200000100d4 */
[C---:B------:R-:W-:Y:S01]  /*63b0*/  FFMA.FTZ R6, R173.reuse, R4, -R6 ;  /* 0x00000004ad067223 */ /* 0x040fe20000010806 */
[----:B------:R-:W-:Y:S01]  /*63c0*/  FFMA.FTZ R5, R173, R34, R5 ;  /* 0x00000022ad057223 */ /* 0x000fe20000010005 */
[----:B------:R-:W-:Y:S01]  /*63d0*/  STS [R64+0x24], R225 ;  /* 0x000024e140007388 */ /* 0x000fe20000000800 */
[----:B------:R-:W-:Y:S01]  /*63e0*/  FFMA.FTZ R4, R168, R167, R7 ;  /* 0x000000a7a8047223 */ /* 0x000fe20000010007 */
[----:B------:R-:W-:Y:S01]  /*63f0*/  FADD.FTZ R6, RZ, R6 ;  /* 0x00000006ff067221 */ /* 0x000fe20000010000 */
[----:B------:R-:W-:Y:S01]  /*6400*/  FADD.FTZ R5, RZ, R5 ;  /* 0x00000005ff057221 */ /* 0x000fe20000010000 */
[----:B------:R-:W-:Y:S01]  /*6410*/  STS [R64+0x28], R221 ;  /* 0x000028dd40007388 */ /* 0x000fe20000000800 */
[----:B------:R-:W-:Y:S01]  /*6420*/  FMUL.FTZ R7, R201, R170 ;  /* 0x000000aac9077220 */ /* 0x000fe20000410000 */
[----:B------:R-:W-:Y:S01]  /*6430*/  FADD.FTZ R6, R6, R175 ;  /* 0x000000af06067221 */ /* 0x000fe20000010000 */
[----:B------:R-:W-:Y:S01]  /*6440*/  FADD.FTZ R4, R5, R4 ;  /* 0x0000000405047221 */ /* 0x000fe20000010000 */
[----:B------:R-:W-:Y:S01]  /*6450*/  STS [R64+0x2c], R223 ;  /* 0x00002cdf40007388 */ /* 0x000fe20000000800 */
[----:B------:R-:W-:Y:S01]  /*6460*/  FMUL.FTZ R5, R171, R112 ;  /* 0x00000070ab057220 */ /* 0x000fe20000410000 */
[----:B------:R-:W-:Y:S01]  /*6470*/  FMUL.FTZ R175, R186, R111 ;  /* 0x0000006fbaaf7220 */ /* 0x000fe20000410000 */
[----:B------:R-:W-:Y:S01]  /*6480*/  FFMA.FTZ R213, R106, -R113, R213 ;  /* 0x800000716ad57223 */ /* 0x000fe200000100d5 */
[----:B------:R-:W-:Y:S01]  /*6490*/  STS [R64+0x30], R219 ;  /* 0x000030db40007388 */ /* 0x000fe20000000800 */
[-C--:B------:R-:W-:Y:S01]  /*64a0*/  FFMA.FTZ R7, R206, R5.reuse, -R7 ;  /* 0x00000005ce077223 */ /* 0x080fe20000010807 */
[----:B------:R-:W-:Y:S01]  /*64b0*/  FMUL.FTZ R5, R201, R5 ;  /* 0x00000005c9057220 */ /* 0x000fe20000410000 */
[----:B------:R-:W-:Y:S01]  /*64c0*/  FMUL.FTZ R180, R192, R113 ;  /* 0x00000071c0b47220 */ /* 0x000fe20000410000 */
[----:B------:R-:W-:Y:S01]  /*64d0*/  STS [R64+0x34], R217 ;  /* 0x000034d940007388 */ /* 0x000fe20000000800 */
[----:B------:R-:W-:Y:S01]  /*64e0*/  FADD.FTZ R6, R6, R7 ;  /* 0x0000000706067221 */ /* 0x000fe20000010000 */
[----:B------:R-:W-:Y:S01]  /*64f0*/  FFMA.FTZ R5, R206, R170, R5 ;  /* 0x000000aace057223 */ /* 0x000fe20000010005 */
[----:B------:R-:W-:Y:S01]  /*6500*/  FFMA.FTZ R216, R107, -R116, R216 ;  /* 0x800000746bd87223 */ /* 0x000fe200000100d8 */
[----:B------:R0:W-:Y:S01]  /*6510*/  STS [R64+0x38], R197 ;  /* 0x000038c540007388 */ /* 0x0001e20000000800 */
[----:B------:R-:W-:Y:S01]  /*6520*/  BSSY.RECONVERGENT B0, `(.L_x_15642) ;  /* 0x000002f000007945 */ /* 0x000fe20003800200 */
[----:B------:R-:W-:Y:S01]  /*6530*/  FADD.FTZ R4, R4, R5 ;  /* 0x0000000504047221 */ /* 0x000fe20000010000 */
[----:B------:R-:W-:Y:S01]  /*6540*/  FFMA.FTZ R215, -R128, R200, R215 ;  /* 0x000000c880d77223 */ /* 0x000fe200000101d7 */
[----:B------:R1:W-:Y:S01]  /*6550*/  STS [R64+0x3c], R199 ;  /* 0x00003cc740007388 */ /* 0x0003e20000000800 */
[----:B------:R-:W-:Y:S01]  /*6560*/  BAR.SYNC.DEFER_BLOCKING 0x0 ;  /* 0x0000000000007b1d */ /* 0x000fe20000010000 */
[-C--:B0-----:R-:W-:Y:S01]  /*6570*/  FFMA.FTZ R197, R209, R175.reuse, -R176 ;  /* 0x000000afd1c57223 */ /* 0x081fe200000108b0 */
[----:B------:R-:W-:Y:S01]  /*6580*/  FMUL.FTZ R176, R204, R175 ;  /* 0x000000afccb07220 */ /* 0x000fe20000410000 */
[----:B------:R-:W-:Y:S01]  /*6590*/  FMUL.FTZ R175, R35, R114 ;  /* 0x0000007223af7220 */ /* 0x000fe20000410000 */
[----:B-1----:R-:W-:-:S02]  /*65a0*/  FMUL.FTZ R199, R205, R174 ;  /* 0x000000aecdc77220 */ /* 0x002fc40000410000 */
[----:B------:R-:W-:Y:S01]  /*65b0*/  FFMA.FTZ R5, R209, R172, R176 ;  /* 0x000000acd1057223 */ /* 0x000fe200000100b0 */
[----:B------:R-:W-:Y:S01]  /*65c0*/  FMUL.FTZ R176, R190, R113 ;  /* 0x00000071beb07220 */ /* 0x000fe20000410000 */
[----:B------:R-:W-:Y:S01]  /*65d0*/  FADD.FTZ R6, R6, R197 ;  /* 0x000000c506067221 */ /* 0x000fe20000010000 */
[-C--:B------:R-:W-:Y:S01]  /*65e0*/  FFMA.FTZ R199, R212, R175.reuse, -R199 ;  /* 0x000000afd4c77223 */ /* 0x080fe200000108c7 */
[----:B------:R-:W-:Y:S01]  /*65f0*/  FMUL.FTZ R175, R205, R175 ;  /* 0x000000afcdaf7220 */ /* 0x000fe20000410000 */
[----:B------:R-:W-:Y:S01]  /*6600*/  FMUL.FTZ R184, R207, R176 ;  /* 0x000000b0cfb87220 */ /* 0x000fe20000410000 */
[----:B------:R-:W-:Y:S01]  /*6610*/  FADD.FTZ R4, R4, R5 ;  /* 0x0000000504047221 */ /* 0x000fe20000010000 */
[----:B------:R-:W-:Y:S01]  /*6620*/  FADD.FTZ R6, R6, R199 ;  /* 0x000000c706067221 */ /* 0x000fe20000010000 */
[----:B------:R-:W-:Y:S01]  /*6630*/  FFMA.FTZ R175, R212, R174, R175 ;  /* 0x000000aed4af7223 */ /* 0x000fe200000100af */
[-C--:B------:R-:W-:Y:S01]  /*6640*/  FFMA.FTZ R7, R213, R180.reuse, -R184 ;  /* 0x000000b4d5077223 */ /* 0x080fe200000108b8 */
[----:B------:R-:W-:Y:S01]  /*6650*/  FMUL.FTZ R180, R207, R180 ;  /* 0x000000b4cfb47220 */ /* 0x000fe20000410000 */
[----:B------:R-:W-:Y:S01]  /*6660*/  FMUL.FTZ R197, R37, R116 ;  /* 0x0000007425c57220 */ /* 0x000fe20000410000 */
[----:B------:R-:W-:Y:S01]  /*6670*/  FADD.FTZ R4, R4, R175 ;  /* 0x000000af04047221 */ /* 0x000fe20000010000 */
[----:B------:R-:W-:Y:S01]  /*6680*/  FADD.FTZ R6, R6, R7 ;  /* 0x0000000706067221 */ /* 0x000fe20000010000 */
[----:B------:R-:W-:Y:S01]  /*6690*/  FFMA.FTZ R5, R213, R176, R180 ;  /* 0x000000b0d5057223 */ /* 0x000fe200000100b4 */
[----:B------:R-:W-:Y:S01]  /*66a0*/  IADD3 R7, PT, PT, R149, R48, RZ ;  /* 0x0000003095077210 */ /* 0x000fe20007ffe0ff */
[C---:B------:R-:W-:Y:S01]  /*66b0*/  FMUL.FTZ R180, R177.reuse, R191 ;  /* 0x000000bfb1b47220 */ /* 0x040fe20000410000 */
[----:B------:R0:W1:Y:S01]  /*66c0*/  LDS R203, [R65+0x8c0] ;  /* 0x0008c00041cb7984 */ /* 0x0000620000000800 */
[----:B------:R-:W-:Y:S01]  /*66d0*/  FADD.FTZ R4, R4, R5 ;  /* 0x0000000504047221 */ /* 0x000fe20000010000 */
[----:B------:R-:W-:Y:S01]  /*66e0*/  FMUL.FTZ R5, R177, R189 ;  /* 0x000000bdb1057220 */ /* 0x000fe20000410000 */
[----:B------:R-:W-:Y:S01]  /*66f0*/  LEA R177, R132, -R7, 0x1 ;  /* 0x8000000784b17211 */ /* 0x000fe200078e08ff */
[----:B------:R-:W-:Y:S01]  /*6700*/  FMUL.FTZ R175, R193, R116 ;  /* 0x00000074c1af7220 */ /* 0x000fe20000410000 */
[C---:B------:R-:W-:Y:S01]  /*6710*/  FFMA.FTZ R180, R178.reuse, R189, R180 ;  /* 0x000000bdb2b47223 */ /* 0x040fe200000100b4 */
[----:B------:R-:W-:Y:S01]  /*6720*/  FFMA.FTZ R5, R178, R191, -R5 ;  /* 0x000000bfb2057223 */ /* 0x000fe20000010805 */
[C---:B------:R-:W-:Y:S01]  /*6730*/  ISETP.GE.AND P6, PT, R177.reuse, 0x1, PT ;  /* 0x00000001b100780c */ /* 0x040fe20003fc6270 */
[----:B------:R-:W-:Y:S01]  /*6740*/  FMUL.FTZ R199, R214, R175 ;  /* 0x000000afd6c77220 */ /* 0x000fe20000410000 */
[----:B------:R-:W-:-:S02]  /*6750*/  ISETP.GE.AND P3, PT, R177, 0x21, PT ;  /* 0x00000021b100780c */ /* 0x000fc40003f66270 */
[C---:B------:R-:W-:Y:S01]  /*6760*/  ISETP.GE.AND P2, PT, R177.reuse, 0x41, PT ;  /* 0x00000041b100780c */ /* 0x040fe20003f46270 */
[-C--:B------:R-:W-:Y:S01]  /*6770*/  FFMA.FTZ R199, R216, R197.reuse, -R199 ;  /* 0x000000c5d8c77223 */ /* 0x080fe200000108c7 */
[----:B------:R-:W-:Y:S01]  /*6780*/  FMUL.FTZ R197, R214, R197 ;  /* 0x000000c5d6c57220 */ /* 0x000fe20000410000 */
[C---:B------:R-:W-:Y:S02]  /*6790*/  ISETP.GE.AND P1, PT, R177.reuse, 0x61, PT ;  /* 0x00000061b100780c */ /* 0x040fe40003f26270 */
[----:B------:R-:W-:Y:S01]  /*67a0*/  FADD.FTZ R199, R6, R199 ;  /* 0x000000c706c77221 */ /* 0x000fe20000010000 */
[----:B------:R-:W-:Y:S01]  /*67b0*/  FFMA.FTZ R197, R216, R175, R197 ;  /* 0x000000afd8c57223 */ /* 0x000fe200000100c5 */
[----:B------:R-:W-:-:S03]  /*67c0*/  ISETP.GE.AND P0, PT, R177, 0x81, PT ;  /* 0x00000081b100780c */ /* 0x000fc60003f06270 */
[----:B------:R-:W-:Y:S01]  /*67d0*/  FADD.FTZ R4, R4, R197 ;  /* 0x000000c504047221 */ /* 0x000fe20000010000 */
[----:B0-----:R-:W-:Y:S09]  /*67e0*/  @!P6 BRA `(.L_x_15643) ;  /* 0x000000000008e947 */ /* 0x001ff20003800000 */
[----:B------:R-:W0:Y:S04]  /*67f0*/  LDS R7, [R61+0x840] ;  /* 0x000840003d077984 */ /* 0x000e280000000800 */
[----:B0-----:R0:W-:Y:S02]  /*6800*/  REDG.E.ADD.F32.FTZ.RN.STRONG.GPU desc[UR16][R2.64], R7 ;  /* 0x00000007020079a6 */ /* 0x0011e4000c12f310 */
.L_x_15643:
[----:B------:R-:W-:Y:S05]  /*6810*/  BSYNC.RECONVERGENT B0 ;  /* 0x0000000000007941 */ /* 0x000fea0003800200 */
.L_x_15642:
[----:B------:R-:W-:Y:S01]  /*6820*/  BSSY.RECONVERGENT B0, `(.L_x_15644) ;  /* 0x0000004000007945 */ /* 0x000fe20003800200 */
[----:B------:R-:W-:-:S03]  /*6830*/  ISETP.GE.AND P6, PT, R177, 0xa1, PT ;  /* 0x000000a1b100780c */ /* 0x000fc60003fc6270 */
[----:B------:R-:W-:Y:S10]  /*6840*/  @!P3 BRA `(.L_x_15645) ;  /* 0x000000000004b947 */ /* 0x000ff40003800000 */
[----:B-1----:R2:W-:Y:S02]  /*6850*/  REDG.E.ADD.F32.FTZ.RN.STRONG.GPU desc[UR16][R2.64+0x80], R203 ;  /* 0x000080cb020079a6 */ /* 0x0025e4000c12f310 */
.L_x_15645:
[----:B------:R-:W-:Y:S05]  /*6860*/  BSYNC.RECONVERGENT B0 ;  /* 0x0000000000007941 */ /* 0x000fea0003800200 */
.L_x_15644:
[----:B0-----:R0:W3:Y:S01]  /*6870*/  LDS R7, [R66+0x940] ;  /* 0x0009400042077984 */ /* 0x0010e20000000800 */
[----:B------:R-:W-:Y:S04]  /*6880*/  BSSY.RECONVERGENT B0, `(.L_x_15646) ;  /* 0x0000003000007945 */ /* 0x000fe80003800200 */
[----:B------:R-:W-:Y:S05]  /*6890*/  @!P2 BRA `(.L_x_15647) ;  /* 0x000000000004a947 */ /* 0x000fea0003800000 */
[----:B---3--:R4:W-:Y:S02]  /*68a0*/  REDG.E.ADD.F32.FTZ.RN.STRONG.GPU desc[UR16][R2.64+0x100], R7 ;  /* 0x00010007020079a6 */ /* 0x0089e4000c12f310 */
.L_x_15647:
[----:B------:R-:W-:Y:S05]  /*68b0*/  BSYNC.RECONVERGENT B0 ;  /* 0x0000000000007941 */ /* 0x000fea0003800200 */
.L_x_15646:
[----:B---34-:R3:W4:Y:S01]  /*68c0*/  LDS R7, [R67+0x9c0] ;  /* 0x0009c00043077984 */ /* 0x0187220000000800 */
[----:B------:R-:W-:Y:S04]  /*68d0*/  BSSY.RECONVERGENT B0, `(.L_x_15648) ;  /* 0x0000003000007945 */ /* 0x000fe80003800200 */
[----:B------:R-:W-:Y:S05]  /*68e0*/  @!P1 BRA `(.L_x_15649) ;  /* 0x0000000000049947 */ /* 0x000fea0003800000 */
[----:B----4-:R4:W-:Y:S02]  /*68f0*/  REDG.E.ADD.F32.FTZ.RN.STRONG.GPU desc[UR16][R2.64+0x180], R7 ;  /* 0x00018007020079a6 */ /* 0x0109e4000c12f310 */
.L_x_15649:
[----:B------:R-:W-:Y:S05]  /*6900*/  BSYNC.RECONVERGENT B0 ;  /* 0x0000000000007941 */ /* 0x000fea0003800200 */
.L_x_15648:
[----:B----4-:R4:W0:Y:S01]  /*6910*/  LDS R7, [R68+0xa40] ;  /* 0x000a400044077984 */ /* 0x0108220000000800 */
[----:B------:R-:W-:Y:S04]  /*6920*/  BSSY.RECONVERGENT B0, `(.L_x_15650) ;  /* 0x0000003000007945 */ /* 0x000fe80003800200 */
[----:B------:R-:W-:Y:S05]  /*6930*/  @!P0 BRA `(.L_x_15651) ;  /* 0x0000000000048947 */ /* 0x000fea0003800000 */
[----:B0-----:R0:W-:Y:S02]  /*6940*/  REDG.E.ADD.F32.FTZ.RN.STRONG.GPU desc[UR16][R2.64+0x200], R7 ;  /* 0x00020007020079a6 */ /* 0x0011e4000c12f310 */
.L_x_15651:
[----:B------:R-:W-:Y:S05]  /*6950*/  BSYNC.RECONVERGENT B0 ;  /* 0x0000000000007941 */ /* 0x000fea0003800200 */
.L_x_15650:
[----:B0-----:R0:W0:Y:S01]  /*6960*/  LDS R7, [R69+0xac0] ;  /* 0x000ac00045077984 */ /* 0x0010220000000800 */
[----:B------:R-:W-:Y:S04]  /*6970*/  BSSY.RECONVERGENT B0, `(.L_x_15652) ;  /* 0x0000003000007945 */ /* 0x000fe80003800200 */
[----:B------:R-:W-:Y:S05]  /*6980*/  @!P6 BRA `(.L_x_15653) ;  /* 0x000000000004e947 */ /* 0x000fea0003800000 */
[----:B0-----:R0:W-:Y:S02]  /*6990*/  REDG.E.ADD.F32.FTZ.RN.STRONG.GPU desc[UR16][R2.64+0x280], R7 ;  /* 0x00028007020079a6 */ /* 0x0011e4000c12f310 */
.L_x_15653:
[----:B------:R-:W-:Y:S05]  /*69a0*/  BSYNC.RECONVERGENT B0 ;  /* 0x0000000000007941 */ /* 0x000fea0003800200 */
.L_x_15652:
        /* <DEDUP_REMOVED lines=9> */
.L_x_15655:
[----:B------:R-:W-:Y:S05]  /*6a40*/  BSYNC.RECONVERGENT B0 ;  /* 0x0000000000007941 */ /* 0x000fea0003800200 */
.L_x_15654:
[----:B0-----:R0:W0:Y:S01]  /*6a50*/  LDS R7, [R71+0xbc0] ;  /* 0x000bc00047077984 */ /* 0x0010220000000800 */
[----:B------:R-:W-:Y:S04]  /*6a60*/  BSSY.RECONVERGENT B0, `(.L_x_15656) ;  /* 0x0000003000007945 */ /* 0x000fe80003800200 */
[----:B------:R-:W-:Y:S05]  /*6a70*/  @!P0 BRA `(.L_x_15657) ;  /* 0x0000000000048947 */ /* 0x000fea0003800000 */
[----:B0-----:R0:W-:Y:S02]  /*6a80*/  REDG.E.ADD.F32.FTZ.RN.STRONG.GPU desc[UR16][R2.64+0x380], R7 ;  /* 0x00038007020079a6 */ /* 0x0011e4000c12f310 */
.L_x_15657:
[----:B------:R-:W-:Y:S05]  /*6a90*/  BSYNC.RECONVERGENT B0 ;  /* 0x0000000000007941 */ /* 0x000fea0003800200 */
.L_x_15656:
[----:B0-----:R0:W0:Y:S01]  /*6aa0*/  LDS R7, [R72+0xc40] ;  /* 0x000c400048077984 */ /* 0x0010220000000800 */
[----:B------:R-:W-:Y:S04]  /*6ab0*/  BSSY.RECONVERGENT B0, `(.L_x_15658) ;  /* 0x0000003000007945 */ /* 0x000fe80003800200 */
[----:B------:R-:W-:Y:S05]  /*6ac0*/  @!P1 BRA `(.L_x_15659) ;  /* 0x0000000000049947 */ /* 0x000fea0003800000 */
[----:B0-----:R0:W-:Y:S02]  /*6ad0*/  REDG.E.ADD.F32.FTZ.RN.STRONG.GPU desc[UR16][R2.64+0x400], R7 ;  /* 0x00040007020079a6 */ /* 0x0011e4000c12f310 */
.L_x_15659:
[----:B------:R-:W-:Y:S05]  /*6ae0*/  BSYNC.RECONVERGENT B0 ;  /* 0x0000000000007941 */ /* 0x000fea0003800200 */
.L_x_15658:
[----:B0-----:R0:W0:Y:S01]  /*6af0*/  LDS R7, [R73+0xcc0] ;  /* 0x000cc00049077984 */ /* 0x0010220000000800 */
[----:B------:R-:W-:Y:S04]  /*6b00*/  BSSY.RECONVERGENT B0, `(.L_x_15660) ;  /* 0x0000003000007945 */ /* 0x000fe80003800200 */
[----:B------:R-:W-:Y:S05]  /*6b10*/  @!P2 BRA `(.L_x_15661) ;  /* 0x000000000004a947 */ /* 0x000fea0003800000 */
[----:B0-----:R0:W-:Y:S02]  /*6b20*/  REDG.E.ADD.F32.FTZ.RN.STRONG.GPU desc[UR16][R2.64+0x480], R7 ;  /* 0x00048007020079a6 */ /* 0x0011e4000c12f310 */
.L_x_15661:
[----:B------:R-:W-:Y:S05]  /*6b30*/  BSYNC.RECONVERGENT B0 ;  /* 0x0000000000007941 */ /* 0x000fea0003800200 */
.L_x_15660:
[----:B0-----:R0:W0:Y:S01]  /*6b40*/  LDS R7, [R74+0xd40] ;  /* 0x000d40004a077984 */ /* 0x0010220000000800 */
[----:B------:R-:W-:Y:S04]  /*6b50*/  BSSY.RECONVERGENT B0, `(.L_x_15662) ;  /* 0x0000003000007945 */ /* 0x000fe80003800200 */
[----:B------:R-:W-:Y:S05]  /*6b60*/  @!P3 BRA `(.L_x_15663) ;  /* 0x000000000004b947 */ /* 0x000fea0003800000 */
[----:B0-----:R0:W-:Y:S02]  /*6b70*/  REDG.E.ADD.F32.FTZ.RN.STRONG.GPU desc[UR16][R2.64+0x500], R7 ;  /* 0x00050007020079a6 */ /* 0x0011e4000c12f310 */
.L_x_15663:
[----:B------:R-:W-:Y:S05]  /*6b80*/  BSYNC.RECONVERGENT B0 ;  /* 0x0000000000007941 */ /* 0x000fea0003800200 */
.L_x_15662:
[----:B0-----:R0:W0:Y:S01]  /*6b90*/  LDS R7, [R75+0xdc0] ;  /* 0x000dc0004b077984 */ /* 0x0010220000000800 */
[C---:B------:R-:W-:Y:S01]  /*6ba0*/  ISETP.GE.AND P6, PT, R177.reuse, 0x161, PT ;  /* 0x00000161b100780c */ /* 0x040fe20003fc6270 */
[----:B------:R-:W-:Y:S01]  /*6bb0*/  BSSY.RECONVERGENT B0, `(.L_x_15664) ;  /* 0x0000008000007945 */ /* 0x000fe20003800200 */
[C---:B------:R-:W-:Y:S01]  /*6bc0*/  ISETP.GE.AND P0, PT, R177.reuse, 0x181, PT ;  /* 0x00000181b100780c */ /* 0x040fe20003f06270 */
[----:B------:R-:W-:Y:S01]  /*6bd0*/  FMUL.FTZ R178, R198, R115 ;  /* 0x00000073c6b27220 */ /* 0x000fe20000410000 */
[C---:B------:R-:W-:Y:S02]  /*6be0*/  ISETP.GE.AND P1, PT, R177.reuse, 0x1a1, PT ;  /* 0x000001a1b100780c */ /* 0x040fe40003f26270 */
[C---:B------:R-:W-:Y:S02]  /*6bf0*/  ISETP.GE.AND P2, PT, R177.reuse, 0x1c1, PT ;  /* 0x000001c1b100780c */ /* 0x040fe40003f46270 */
[----:B------:R-:W-:-:S05]  /*6c00*/  ISETP.GE.AND P3, PT, R177, 0x1e1, PT ;  /* 0x000001e1b100780c */ /* 0x000fca0003f66270 */
[----:B------:R-:W-:Y:S08]  /*6c10*/  @!P6 BRA `(.L_x_15665) ;  /* 0x000000000004e947 */ /* 0x000ff00003800000 */
[----:B0-----:R0:W-:Y:S02]  /*6c20*/  REDG.E.ADD.F32.FTZ.RN.STRONG.GPU desc[UR16][R2.64+0x580], R7 ;  /* 0x00058007020079a6 */ /* 0x0011e4000c12f310 */
.L_x_15665:
[----:B------:R-:W-:Y:S05]  /*6c30*/  BSYNC.RECONVERGENT B0 ;  /* 0x0000000000007941 */ /* 0x000fea0003800200 */
.L_x_15664:
[----:B0-----:R0:W0:Y:S01]  /*6c40*/  LDS R7, [R76+0xe40] ;  /* 0x000e40004c077984 */ /* 0x0010220000000800 */
[----:B------:R-:W-:Y:S01]  /*6c50*/  BSSY.RECONVERGENT B0, `(.L_x_15666) ;  /* 0x0000006000007945 */ /* 0x000fe20003800200 */
[-C--:B------:R-:W-:Y:S01]  /*6c60*/  FMUL.FTZ R6, R36, R115.reuse ;  /* 0x0000007324067220 */ /* 0x080fe20000410000 */
[----:B------:R-:W-:Y:S01]  /*6c70*/  FFMA.FTZ R191, R108, -R115, R191 ;  /* 0x800000736cbf7223 */ /* 0x000fe200000100bf */
[----:B------:R-:W-:Y:S01]  /*6c80*/  FMUL.FTZ R184, R189, R178 ;  /* 0x000000b2bdb87220 */ /* 0x000fe20000410000 */
[----:B------:R-:W-:Y:S06]  /*6c90*/  @!P0 BRA `(.L_x_15667) ;  /* 0x0000000000048947 */ /* 0x000fec0003800000 */
[----:B0-----:R0:W-:Y:S02]  /*6ca0*/  REDG.E.ADD.F32.FTZ.RN.STRONG.GPU desc[UR16][R2.64+0x600], R7 ;  /* 0x00060007020079a6 */ /* 0x0011e4000c12f310 */
.L_x_15667:
[----:B------:R-:W-:Y:S05]  /*6cb0*/  BSYNC.RECONVERGENT B0 ;  /* 0x0000000000007941 */ /* 0x000fea0003800200 */
.L_x_15666:
[----:B0-----:R0:W0:Y:S01]  /*6cc0*/  LDS R7, [R78+0xec0] ;  /* 0x000ec0004e077984 */ /* 0x0010220000000800 */
[----:B------:R-:W-:Y:S01]  /*6cd0*/  BSSY.RECONVERGENT B0, `(.L_x_15668) ;  /* 0x0000005000007945 */ /* 0x000fe20003800200 */
[-C--:B------:R-:W-:Y:S01]  /*6ce0*/  FFMA.FTZ R184, R191, R6.reuse, -R184 ;  /* 0x00000006bfb87223 */ /* 0x080fe200000108b8 */
[----:B------:R-:W-:Y:S02]  /*6cf0*/  FMUL.FTZ R6, R189, R6 ;  /* 0x00000006bd067220 */ /* 0x000fe40000410000 */
[----:B------:R-:W-:Y:S05]  /*6d00*/  @!P1 BRA `(.L_x_15669) ;  /* 0x0000000000049947 */ /* 0x000fea0003800000 */
[----:B0-----:R0:W-:Y:S02]  /*6d10*/  REDG.E.ADD.F32.FTZ.RN.STRONG.GPU desc[UR16][R2.64+0x680], R7 ;  /* 0x00068007020079a6 */ /* 0x0011e4000c12f310 */
.L_x_15669:
[----:B------:R-:W-:Y:S05]  /*6d20*/  BSYNC.RECONVERGENT B0 ;  /* 0x0000000000007941 */ /* 0x000fea0003800200 */
.L_x_15668:
[----:B------:R1:W1:Y:S01]  /*6d30*/  LDS R177, [R79+0xf40] ;  /* 0x000f40004fb17984 */ /* 0x0002620000000800 */
[----:B------:R-:W-:Y:S01]  /*6d40*/  BSSY.RECONVERGENT B0, `(.L_x_15670) ;  /* 0x0000004000007945 */ /* 0x000fe20003800200 */
[----:B0-----:R-:W-:-:S03]  /*6d50*/  FFMA.FTZ R7, R191, R178, R6 ;  /* 0x000000b2bf077223 */ /* 0x001fc60000010006 */
[----:B------:R-:W-:Y:S05]  /*6d60*/  @!P2 BRA `(.L_x_15671) ;  /* 0x000000000004a947 */ /* 0x000fea0003800000 */
[----:B-1----:R0:W-:Y:S02]  /*6d70*/  REDG.E.ADD.F32.FTZ.RN.STRONG.GPU desc[UR16][R2.64+0x700], R177 ;  /* 0x000700b1020079a6 */ /* 0x0021e4000c12f310 */
.L_x_15671:
[----:B------:R-:W-:Y:S05]  /*6d80*/  BSYNC.RECONVERGENT B0 ;  /* 0x0000000000007941 */ /* 0x000fea0003800200 */
.L_x_15670:
[----:B------:R-:W-:Y:S01]  /*6d90*/  FADD.FTZ R4, R4, R7 ;  /* 0x0000000704047221 */ /* 0x000fe20000010000 */
[----:B------:R-:W-:Y:S01]  /*6da0*/  BSSY.RECONVERGENT B0, `(.L_x_15672) ;  /* 0x0000006000007945 */ /* 0x000fe20003800200 */
[----:B------:R0:W0:Y:S01]  /*6db0*/  LDS R7, [R80+0xfc0] ;  /* 0x000fc00050077984 */ /* 0x0000220000000800 */
[----:B------:R-:W-:Y:S01]  /*6dc0*/  FFMA.FTZ R6, R130, R5, R195 ;  /* 0x0000000582067223 */ /* 0x000fe200000100c3 */
[----:B------:R-:W-:Y:S01]  /*6dd0*/  FADD.FTZ R5, R199, R184 ;  /* 0x000000b8c7057221 */ /* 0x000fe20000010000 */
[----:B------:R-:W-:Y:S06]  /*6de0*/  @!P3 BRA `(.L_x_15673) ;  /* 0x000000000004b947 */ /* 0x000fec0003800000 */
[----:B0-----:R0:W-:Y:S02]  /*6df0*/  REDG.E.ADD.F32.FTZ.RN.STRONG.GPU desc[UR16][R2.64+0x780], R7 ;  /* 0x00078007020079a6 */ /* 0x0011e4000c12f310 */
.L_x_15673:
[----:B------:R-:W-:Y:S05]  /*6e00*/  BSYNC.RECONVERGENT B0 ;  /* 0x0000000000007941 */ /* 0x000fea0003800200 */
.L_x_15672:
[----:B0-----:R-:W-:Y:S01]  /*6e10*/  FFMA.FTZ R7, -R130, R180, R215 ;  /* 0x000000b482077223 */ /* 0x001fe200000101d7 */
[----:B--2---:R-:W0:Y:S01]  /*6e20*/  SHFL.DOWN PT, R3, R4, 0x1, 0x1f ;  /* 0x08201f0004037f89 */ /* 0x004e2200000e0000 */
[----:B------:R-:W-:Y:S01]  /*6e30*/  ISETP.GT.AND P0, PT, R91, 0x1e, PT ;  /* 0x0000001e5b00780c */ /* 0x000fe20003f04270 */
[----:B------:R-:W-:Y:S01]  /*6e40*/  FADD.FTZ R147, R178, R147 ;  /* 0x00000093b2937221 */ /* 0x000fe20000010000 */
[----:B------:R-:W-:Y:S01]  /*6e50*/  FADD.FTZ R145, R175, R145 ;  /* 0x00000091af917221 */ /* 0x000fe20000010000 */
[----:B------:R-:W2:Y:S01]  /*6e60*/  SHFL.DOWN PT, R2, R5, 0x1, 0x1f ;  /* 0x08201f0005027f89 */ /* 0x000ea200000e0000 */
[----:B------:R-:W-:Y:S01]  /*6e70*/  FADD.FTZ R143, R176, R143 ;  /* 0x0000008fb08f7221 */ /* 0x000fe20000010000 */
[----:B------:R-:W-:Y:S01]  /*6e80*/  FADD.FTZ R141, R174, R141 ;  /* 0x0000008dae8d7221 */ /* 0x000fe20000010000 */
[----:B------:R-:W-:Y:S01]  /*6e90*/  ISETP.GT.AND P1, PT, R91, 0xf, PT ;  /* 0x0000000f5b00780c */ /* 0x000fe20003f24270 */
[----:B-1----:R-:W1:Y:S01]  /*6ea0*/  SHFL.DOWN PT, R177, R6, 0x1, 0x1f ;  /* 0x08201f0006b17f89 */ /* 0x002e6200000e0000 */
[----:B------:R-:W-:Y:S01]  /*6eb0*/  FADD.FTZ R139, R172, R139 ;  /* 0x0000008bac8b7221 */ /* 0x000fe20000010000 */
[----:B------:R-:W-:Y:S01]  /*6ec0*/  FADD.FTZ R137, R170, R137 ;  /* 0x00000089aa897221 */ /* 0x000fe20000010000 */
[----:B------:R-:W-:Y:S01]  /*6ed0*/  BSSY.RECONVERGENT B0, `(.L_x_15674) ;  /* 0x0000059000007945 */ /* 0x000fe20003800200 */
[----:B------:R-:W5:Y:S02]  /*6ee0*/  SHFL.DOWN PT, R180, R7, 0x1, 0x1f ;  /* 0x08201f0007b47f89 */ /* 0x000f6400000e0000 */
[----:B0-----:R-:W-:Y:S01]  /*6ef0*/  @!P0 FADD.FTZ R4, R4, R3 ;  /* 0x0000000304048221 */ /* 0x001fe20000010000 */
[----:B------:R-:W-:Y:S01]  /*6f00*/  FMUL.FTZ R3, R33, R36 ;  /* 0x0000002421037220 */ /* 0x000fe20000410000 */
[----:B--2---:R-:W-:-:S03]  /*6f10*/  @!P0 FADD.FTZ R5, R5, R2 ;  /* 0x0000000205058221 */ /* 0x004fc60000010000 */
[----:B------:R-:W0:Y:S01]  /*6f20*/  SHFL.DOWN PT, R195, R4, 0x2, 0x1f ;  /* 0x08401f0004c37f89 */ /* 0x000e2200000e0000 */
[-C--:B------:R-:W-:Y:S01]  /*6f30*/  FFMA.FTZ R2, R32, R198.reuse, R3 ;  /* 0x000000c620027223 */ /* 0x080fe20000010003 */
[C---:B------:R-:W-:Y:S01]  /*6f40*/  FMUL.FTZ R3, R33.reuse, R193 ;  /* 0x000000c121037220 */ /* 0x040fe20000410000 */
[----:B-1----:R-:W-:Y:S01]  /*6f50*/  @!P0 FADD.FTZ R6, R6, R177 ;  /* 0x000000b106068221 */ /* 0x002fe20000010000 */
[----:B------:R-:W-:Y:S01]  /*6f60*/  FMUL.FTZ R177, R33, R198 ;  /* 0x000000c621b17220 */ /* 0x000fe20000410000 */
[----:B------:R-:W-:Y:S01]  /*6f70*/  FMUL.FTZ R2, R191, R2 ;  /* 0x00000002bf027220 */ /* 0x000fe20000410000 */
[----:B-----5:R-:W-:Y:S02]  /*6f80*/  @!P0 FADD.FTZ R7, R7, R180 ;  /* 0x000000b407078221 */ /* 0x020fe40000010000 */
[----:B------:R-:W1:Y:S01]  /*6f90*/  SHFL.DOWN PT, R197, R6, 0x2, 0x1f ;  /* 0x08401f0006c57f89 */ /* 0x000e6200000e0000 */
[----:B------:R-:W-:Y:S01]  /*6fa0*/  ISETP.GT.AND P0, PT, R91, 0x1d, PT ;  /* 0x0000001d5b00780c */ /* 0x000fe20003f04270 */
[C---:B------:R-:W-:Y:S01]  /*6fb0*/  FFMA.FTZ R36, R32.reuse, R36, -R177 ;  /* 0x0000002420247223 */ /* 0x040fe200000108b1 */
[CC--:B------:R-:W-:Y:S01]  /*6fc0*/  FFMA.FTZ R177, R32.reuse, R37.reuse, -R3 ;  /* 0x0000002520b17223 */ /* 0x0c0fe20000010803 */
[----:B------:R-:W2:Y:S01]  /*6fd0*/  SHFL.DOWN PT, R180, R5, 0x2, 0x1f ;  /* 0x08401f0005b47f89 */ /* 0x000ea200000e0000 */
[C---:B------:R-:W-:Y:S01]  /*6fe0*/  FMUL.FTZ R37, R33.reuse, R37 ;  /* 0x0000002521257220 */ /* 0x040fe20000410000 */
[----:B------:R-:W-:Y:S01]  /*6ff0*/  FMUL.FTZ R3, R33, R192 ;  /* 0x000000c021037220 */ /* 0x000fe20000410000 */
[----:B------:R-:W-:Y:S01]  /*7000*/  FFMA.FTZ R189, R189, R36, R2 ;  /* 0x00000024bdbd7223 */ /* 0x000fe20000010002 */
[----:B------:R-:W5:Y:S01]  /*7010*/  SHFL.DOWN PT, R184, R7, 0x2, 0x1f ;  /* 0x08401f0007b87f89 */ /* 0x000f6200000e0000 */
[C---:B------:R-:W-:Y:S01]  /*7020*/  FFMA.FTZ R37, R32.reuse, R193, R37 ;  /* 0x000000c120257223 */ /* 0x040fe20000010025 */
[----:B------:R-:W-:Y:S01]  /*7030*/  FFMA.FTZ R2, R32, R190, R3 ;  /* 0x000000be20027223 */ /* 0x000fe20000010003 */
[----:B------:R-:W-:Y:S01]  /*7040*/  FMUL.FTZ R3, R33, R187 ;  /* 0x000000bb21037220 */ /* 0x000fe20000410000 */
[----:B------:R-:W-:Y:S01]  /*7050*/  FFMA.FTZ R198, R108, R198, R189 ;  /* 0x000000c66cc67223 */ /* 0x000fe200000100bd */
[----:B------:R-:W-:Y:S01]  /*7060*/  FMUL.FTZ R37, R216, R37 ;  /* 0x00000025d8257220 */ /* 0x000fe20000410000 */
[----:B------:R-:W-:Y:S01]  /*7070*/  FMUL.FTZ R2, R213, R2 ;  /* 0x00000002d5027220 */ /* 0x000fe20000410000 */
[----:B------:R-:W-:Y:S01]  /*7080*/  FFMA.FTZ R36, R32, R35, -R3 ;  /* 0x0000002320247223 */ /* 0x000fe20000010803 */
[----:B0-----:R-:W-:Y:S01]  /*7090*/  @!P0 FADD.FTZ R4, R4, R195 ;  /* 0x000000c304048221 */ /* 0x001fe20000010000 */
[----:B------:R-:W-:Y:S01]  /*70a0*/  FFMA.FTZ R214, R214, R177, R37 ;  /* 0x000000b1d6d67223 */ /* 0x000fe20000010025 */
[C---:B------:R-:W-:Y:S01]  /*70b0*/  FMUL.FTZ R37, R33.reuse, R190 ;  /* 0x000000be21257220 */ /* 0x040fe20000410000 */
[C---:B------:R-:W-:Y:S01]  /*70c0*/  FMUL.FTZ R35, R33.reuse, R35 ;  /* 0x0000002321237220 */ /* 0x040fe20000410000 */
[----:B------:R-:W-:Y:S01]  /*70d0*/  FMUL.FTZ R3, R33, R185 ;  /* 0x000000b921037220 */ /* 0x000fe20000410000 */
[----:B------:R-:W0:Y:S01]  /*70e0*/  SHFL.DOWN PT, R191, R4, 0x4, 0x1f ;  /* 0x08801f0004bf7f89 */ /* 0x000e2200000e0000 */
[C---:B------:R-:W-:Y:S01]  /*70f0*/  FFMA.FTZ R192, R32.reuse, R192, -R37 ;  /* 0x000000c020c07223 */ /* 0x040fe20000010825 */
[----:B------:R-:W-:Y:S01]  /*7100*/  FFMA.FTZ R35, R32, R187, R35 ;  /* 0x000000bb20237223 */ /* 0x000fe20000010023 */
[----:B-1----:R-:W-:Y:S01]  /*7110*/  @!P0 FADD.FTZ R6, R6, R197 ;  /* 0x000000c506068221 */ /* 0x002fe20000010000 */
[----:B------:R-:W-:Y:S01]  /*7120*/  FFMA.FTZ R214, R107, R193, R214 ;  /* 0x000000c16bd67223 */ /* 0x000fe200000100d6 */
[----:B------:R-:W-:Y:S01]  /*7130*/  FFMA.FTZ R207, R207, R192, R2 ;  /* 0x000000c0cfcf7223 */ /* 0x000fe20000010002 */
[----:B------:R-:W-:Y:S01]  /*7140*/  FMUL.FTZ R2, R33, R186 ;  /* 0x000000ba21027220 */ /* 0x000fe20000410000 */
[----:B--2---:R-:W-:Y:S01]  /*7150*/  @!P0 FADD.FTZ R5, R5, R180 ;  /* 0x000000b405058221 */ /* 0x004fe20000010000 */
[----:B------:R-:W1:Y:S01]  /*7160*/  SHFL.DOWN PT, R195, R6, 0x4, 0x1f ;  /* 0x08801f0006c37f89 */ /* 0x000e6200000e0000 */
[----:B------:R-:W-:Y:S01]  /*7170*/  FMUL.FTZ R212, R212, R35 ;  /* 0x00000023d4d47220 */ /* 0x000fe20000410000 */
[C---:B------:R-:W-:Y:S01]  /*7180*/  FFMA.FTZ R2, R32.reuse, R185, R2 ;  /* 0x000000b920027223 */ /* 0x040fe20000010002 */
[----:B-----5:R-:W-:Y:S01]  /*7190*/  @!P0 FADD.FTZ R7, R7, R184 ;  /* 0x000000b807078221 */ /* 0x020fe20000010000 */
[----:B------:R-:W2:Y:S01]  /*71a0*/  SHFL.DOWN PT, R178, R5, 0x4, 0x1f ;  /* 0x08801f0005b27f89 */ /* 0x000ea200000e0000 */
[----:B------:R-:W-:Y:S01]  /*71b0*/  ISETP.GT.AND P0, PT, R91, 0x1b, PT ;  /* 0x0000001b5b00780c */ /* 0x000fe20003f04270 */
[----:B------:R-:W-:Y:S01]  /*71c0*/  FFMA.FTZ R36, R205, R36, R212 ;  /* 0x00000024cd247223 */ /* 0x000fe200000100d4 */
[----:B------:R-:W-:Y:S01]  /*71d0*/  FFMA.FTZ R35, R32, R186, -R3 ;  /* 0x000000ba20237223 */ /* 0x000fe20000010803 */
[----:B------:R-:W5:Y:S01]  /*71e0*/  SHFL.DOWN PT, R180, R7, 0x4, 0x1f ;  /* 0x08801f0007b47f89 */ /* 0x000f6200000e0000 */
[----:B------:R-:W-:Y:S01]  /*71f0*/  FMUL.FTZ R209, R209, R2 ;  /* 0x00000002d1d17220 */ /* 0x000fe20000410000 */
[----:B------:R-:W-:Y:S01]  /*7200*/  FFMA.FTZ R36, R105, R187, R36 ;  /* 0x000000bb69247223 */ /* 0x000fe20000010024 */
[C---:B------:R-:W-:Y:S01]  /*7210*/  FMUL.FTZ R3, R33.reuse, R171 ;  /* 0x000000ab21037220 */ /* 0x040fe20000410000 */
[C---:B------:R-:W-:Y:S01]  /*7220*/  FMUL.FTZ R2, R33.reuse, R183 ;  /* 0x000000b721027220 */ /* 0x040fe20000410000 */
[----:B------:R-:W-:Y:S01]  /*7230*/  FFMA.FTZ R35, R204, R35, R209 ;  /* 0x00000023cc237223 */ /* 0x000fe200000100d1 */
[----:B------:R-:W-:Y:S01]  /*7240*/  FFMA.FTZ R190, R106, R190, R207 ;  /* 0x000000be6abe7223 */ /* 0x000fe200000100cf */
[----:B------:R-:W-:Y:S01]  /*7250*/  FFMA.FTZ R3, R32, R183, R3 ;  /* 0x000000b720037223 */ /* 0x000fe20000010003 */
[----:B------:R-:W-:Y:S01]  /*7260*/  FADD.FTZ R123, R36, R123 ;  /* 0x0000007b247b7221 */ /* 0x000fe20000010000 */
[----:B------:R-:W-:Y:S01]  /*7270*/  FFMA.FTZ R172, R32, R171, -R2 ;  /* 0x000000ab20ac7223 */ /* 0x000fe20000010802 */
[----:B0-----:R-:W-:Y:S01]  /*7280*/  @!P0 FADD.FTZ R4, R4, R191 ;  /* 0x000000bf04048221 */ /* 0x001fe20000010000 */
[----:B------:R-:W-:Y:S01]  /*7290*/  FFMA.FTZ R170, R104, R185, R35 ;  /* 0x000000b968aa7223 */ /* 0x000fe20000010023 */
[----:B------:R-:W-:Y:S01]  /*72a0*/  FMUL.FTZ R206, R206, R3 ;  /* 0x00000003cece7220 */ /* 0x000fe20000410000 */
[----:B------:R-:W-:Y:S01]  /*72b0*/  FADD.FTZ R117, R198, R117 ;  /* 0x00000075c6757221 */ /* 0x000fe20000010000 */
[----:B------:R-:W-:Y:S01]  /*72c0*/  FADD.FTZ R119, R214, R119 ;  /* 0x00000077d6777221 */ /* 0x000fe20000010000 */
[----:B------:R-:W0:Y:S01]  /*72d0*/  SHFL.DOWN PT, R37, R4, 0x8, 0x1f ;  /* 0x09001f0004257f89 */ /* 0x000e2200000e0000 */
[----:B-1----:R-:W-:Y:S01]  /*72e0*/  @!P0 FADD.FTZ R6, R6, R195 ;  /* 0x000000c306068221 */ /* 0x002fe20000010000 */
[----:B------:R-:W-:Y:S01]  /*72f0*/  FADD.FTZ R121, R190, R121 ;  /* 0x00000079be797221 */ /* 0x000fe20000010000 */
[----:B------:R-:W-:Y:S01]  /*7300*/  FMUL.FTZ R3, R33, R182 ;  /* 0x000000b621037220 */ /* 0x000fe20000410000 */
[----:B--2---:R-:W-:-:S02]  /*7310*/  @!P0 FADD.FTZ R5, R5, R178 ;  /* 0x000000b205058221 */ /* 0x004fc40000010000 */
        /* <DEDUP_REMOVED lines=19> */
[----:B------:R0:W-:Y:S02]  /*7450*/  @!P0 STS.128 [UR6+0x1090], R4 ;  /* 0x00109004ff008988 */ /* 0x0001e40008000c06 */
.L_x_15675:
[----:B------:R-:W-:Y:S05]  /*7460*/  BSYNC.RECONVERGENT B0 ;  /* 0x0000000000007941 */ /* 0x000fea0003800200 */
.L_x_15674:
[C---:B0-----:R-:W-:Y:S01]  /*7470*/  FMUL.FTZ R2, R33.reuse, R169 ;  /* 0x000000a921027220 */ /* 0x041fe20000410000 */
[CC--:B------:R-:W-:Y:S01]  /*7480*/  FMUL.FTZ R35, R33.reuse, R181.reuse ;  /* 0x000000b521237220 */ /* 0x0c0fe20000410000 */
[C---:B------:R-:W-:Y:S01]  /*7490*/  FFMA.FTZ R3, R32.reuse, R181, R3 ;  /* 0x000000b520037223 */ /* 0x040fe20000010003 */
        /* <DEDUP_REMOVED lines=23> */
[----:B------:R-:W1:Y:S04]  /*7610*/  @P0 LDS.64 R2, [UR7+0x3dd0] ;  /* 0x003dd007ff020984 */ /* 0x000e680008000a00 */
[----:B------:R-:W0:Y:S01]  /*7620*/  @P0 LDS.64 R32, [UR7+0x35d0] ;  /* 0x0035d007ff200984 */ /* 0x000e220008000a00 */
[----:B-1----:R-:W-:Y:S01]  /*7630*/  @P0 FADD.FTZ R6, R6, R2 ;  /* 0x0000000206060221 */ /* 0x002fe20000010000 */
[----:B------:R-:W-:Y:S01]  /*7640*/  @P0 FADD.FTZ R7, R7, R3 ;  /* 0x0000000307070221 */ /* 0x000fe20000010000 */
[----:B0-----:R-:W-:Y:S01]  /*7650*/  @P0 FADD.FTZ R4, R4, R32 ;  /* 0x0000002004040221 */ /* 0x001fe20000010000 */
[----:B------:R-:W-:-:S03]  /*7660*/  @P0 FADD.FTZ R5, R5, R33 ;  /* 0x0000002105050221 */ /* 0x000fc60000010000 */
[----:B------:R0:W-:Y:S04]  /*7670*/  STS.64 [UR7+0x3dd0], R6 ;  /* 0x003dd006ff007988 */ /* 0x0001e80008000a07 */
[----:B------:R0:W-:Y:S02]  /*7680*/  STS.64 [UR7+0x35d0], R4 ;  /* 0x0035d004ff007988 */ /* 0x0001e40008000a07 */
.L_x_15677:
[----:B------:R-:W-:Y:S05]  /*7690*/  BSYNC.RECONVERGENT B0 ;  /* 0x0000000000007941 */ /* 0x000fea0003800200 */
.L_x_15676:
[----:B------:R-:W-:-:S04]  /*76a0*/  UIADD3 UR4, UPT, UPT, UR4, 0x1, URZ ;  /* 0x0000000104047890 */ /* 0x000fc8000fffe0ff */
[----:B------:R-:W-:-:S09]  /*76b0*/  UISETP.GE.AND UP0, UPT, UR4, UR9, UPT ;  /* 0x000000090400728c */ /* 0x000fd2000bf06270 */
[----:B------:R-:W-:Y:S05]  /*76c0*/  BRA.U !UP0, `(.L_x_15678) ;  /* 0xffffffb908547547 */ /* 0x000fea000b83ffff */
.L_x_15628:
[----:B------:R-:W-:Y:S01]  /*76d0*/  BAR.SYNC.DEFER_BLOCKING 0x0 ;  /* 0x0000000000007b1d */ /* 0x000fe20000010000 */
[-C--:B------:R-:W-:Y:S02]  /*76e0*/  ISETP.GE.AND P6, PT, R77, R90.reuse, PT ;  /* 0x0000005a4d00720c */ /* 0x080fe40003fc6270 */
[----:B------:R-:W-:Y:S02]  /*76f0*/  CS2R R2, SRZ ;  /* 0x0000000000027805 */ /* 0x000fe4000001ff00 */
[-C--:B------:R-:W-:Y:S02]  /*7700*/  ISETP.GE.AND P5, PT, R81, R90.reuse, PT ;  /* 0x0000005a5100720c */ /* 0x080fe40003fa6270 */
[-C--:B------:R-:W-:Y:S02]  /*7710*/  ISETP.GE.AND P4, PT, R82, R90.reuse, PT ;  /* 0x0000005a5200720c */ /* 0x080fe40003f86270 */
[-C--:B------:R-:W-:Y:S02]  /*7720*/  ISETP.GE.AND P3, PT, R83, R90.reuse, PT ;  /* 0x0000005a5300720c */ /* 0x080fe40003f66270 */
[----:B------:R-:W-:-:S02]  /*7730*/  ISETP.GE.AND P2, PT, R84, R90, PT ;  /* 0x0000005a5400720c */ /* 0x000fc40003f46270 */
[-C--:B------:R-:W-:Y:S02]  /*7740*/  ISETP.GE.AND P1, PT, R85, R90.reuse, PT ;  /* 0x0000005a5500720c */ /* 0x080fe40003f26270 */
[-C--:B------:R-:W-:Y:S02]  /*7750*/  ISETP.GE.AND P0, PT, R86, R90.reuse, PT ;  /* 0x0000005a5600720c */ /* 0x080fe40003f06270 */
[----:B01----:R-:W-:Y:S02]  /*7760*/  CS2R R4, SRZ ;  /* 0x0000000000047805 */ /* 0x003fe4000001ff00 */
[----:B------:R-:W-:Y:S02]  /*7770*/  MOV R0, RZ ;  /* 0x000000ff00007202 */ /* 0x000fe40000000f00 */
[----:B------:R-:W-:Y:S02]  /*7780*/  CS2R R6, SRZ ;  /* 0x0000000000067805 */ /* 0x000fe4000001ff00 */
[----:B------:R-:W-:Y:S01]  /*7790*/  MOV R11, RZ ;  /* 0x000000ff000b7202 */ /* 0x000fe20000000f00 */
[----:B------:R-:W0:Y:S01]  /*77a0*/  LDC.64 R34, c[0x0][0x4f8] ;  /* 0x00013e00ff227b82 */ /* 0x000e220000000a00 */
[----:B------:R-:W1:Y:S01]  /*77b0*/  LDCU.64 UR8, c[0x0][0x500] ;  /* 0x0000a000ff0877ac */ /* 0x000e620008000a00 */
[----:B------:R-:W5:Y:S01]  /*77c0*/  LDCU.64 UR10, c[0x0][0x550] ;  /* 0x0000aa00ff0a77ac */ /* 0x000f620008000a00 */
[----:B------:R-:W2:Y:S01]  /*77d0*/  @!P6 LDG.E R3, desc[UR16][R8.64] ;  /* 0x000000100803e981 */ /* 0x000ea2000c1e1900 */
[----:B------:R-:W-:-:S03]  /*77e0*/  ISETP.GE.AND P6, PT, R87, R90, PT ;  /* 0x0000005a5700720c */ /* 0x000fc60003fc6270 */
[----:B------:R-:W3:Y:S04]  /*77f0*/  @!P5 LDG.E R0, desc[UR16][R8.64+0x80] ;  /* 0x000080100800d981 */ /* 0x000ee8000c1e1900 */
[----:B------:R-:W4:Y:S04]  /*7800*/  @!P4 LDG.E R5, desc[UR16][R8.64+0x100] ;  /* 0x000100100805c981 */ /* 0x000f28000c1e1900 */
[----:B------:R-:W5:Y:S04]  /*7810*/  @!P3 LDG.E R2, desc[UR16][R8.64+0x180] ;  /* 0x000180100802b981 */ /* 0x000f68000c1e1900 */
[----:B------:R-:W5:Y:S04]  /*7820*/  @!P2 LDG.E R7, desc[UR16][R8.64+0x200] ;  /* 0x000200100807a981 */ /* 0x000f68000c1e1900 */
[----:B------:R-:W5:Y:S04]  /*7830*/  @!P1 LDG.E R4, desc[UR16][R8.64+0x280] ;  /* 0x0002801008049981 */ /* 0x000f68000c1e1900 */
[----:B------:R-:W5:Y:S04]  /*7840*/  @!P0 LDG.E R11, desc[UR16][R8.64+0x300] ;  /* 0x00030010080b8981 */ /* 0x000f68000c1e1900 */
[----:B------:R-:W5:Y:S01]  /*7850*/  @!P6 LDG.E R6, desc[UR16][R8.64+0x380] ;  /* 0x000380100806e981 */ /* 0x000f62000c1e1900 */
[----:B------:R-:W-:-:S03]  /*7860*/  ISETP.NE.AND P4, PT, R48, RZ, PT ;  /* 0x000000ff3000720c */ /* 0x000fc60003f85270 */
[----:B--2---:R-:W-:Y:S04]  /*7870*/  STS [R92], R3 ;  /* 0x000000035c007388 */ /* 0x004fe80000000800 */
[----:B---3--:R-:W-:Y:S04]  /*7880*/  STS [R93+0x80], R0 ;  /* 0x000080005d007388 */ /* 0x008fe80000000800 */
[----:B----4-:R-:W-:Y:S04]  /*7890*/  STS [R94+0x100], R5 ;  /* 0x000100055e007388 */ /* 0x010fe80000000800 */
[----:B-----5:R-:W-:Y:S04]  /*78a0*/  STS [R95+0x180], R2 ;  /* 0x000180025f007388 */ /* 0x020fe80000000800 */
        /* <DEDUP_REMOVED lines=26> */
[----:B------:R-:W-:Y:S01]  /*7a50*/  BAR.SYNC.DEFER_BLOCKING 0x0 ;  /* 0x0000000000007b1d */ /* 0x000fe20000010000 */
[----:B------:R-:W-:-:S05]  /*7a60*/  FSETP.GTU.FTZ.AND P2, PT, R11, 20, PT ;  /* 0x41a000000b00780b */ /* 0x000fca0003f5c000 */
[----:B------:R-:W3:Y:S01]  /*7a70*/  @!P1 MUFU.EX2 R4, R4 ;  /* 0x0000000400049308 */ /* 0x000ee20000000800 */
[----:B--2---:R-:W-:Y:S01]  /*7a80*/  @!P0 FADD.FTZ R2, R0, 1 ;  /* 0x3f80000000028421 */ /* 0x004fe20000010000 */
[----:B------:R-:W-:-:S05]  /*7a90*/  @!P5 FMUL.FTZ R0, R3, -1.4426950216293334961 ;  /* 0xbfb8aa3b0300d820 */ /* 0x000fca0000410000 */
[----:B------:R-:W2:Y:S01]  /*7aa0*/  @!P0 MUFU.RCP R2, R2 ;  /* 0x0000000200028308 */ /* 0x000ea20000001000 */
[----:B---3--:R-:W-:Y:S01]  /*7ab0*/  @!P1 FADD.FTZ R6, R4, 1 ;  /* 0x3f80000004069421 */ /* 0x008fe20000010000 */
[----:B------:R-:W-:Y:S06]  /*7ac0*/  STS [R100], R133 ;  /* 0x0000008564007388 */ /* 0x000fec0000000800 */
[----:B------:R-:W3:Y:S01]  /*7ad0*/  @!P5 MUFU.EX2 R0, R0 ;  /* 0x000000000000d308 */ /* 0x000ee20000000800 */
[----:B------:R-:W-:Y:S03]  /*7ae0*/  STS [R100+0x4], R135 ;  /* 0x0000048764007388 */ /* 0x000fe60000000800 */
[----:B------:R-:W4:Y:S01]  /*7af0*/  @!P1 MUFU.RCP R6, R6 ;  /* 0x0000000600069308 */ /* 0x000f220000001000 */
[--C-:B-1----:R-:W-:Y:S01]  /*7b00*/  FADD.FTZ R21, R21, R42.reuse ;  /* 0x0000002a15157221 */ /* 0x102fe20000010000 */
[----:B------:R-:W-:Y:S01]  /*7b10*/  STS [R100+0x8], R137 ;  /* 0x0000088964007388 */ /* 0x000fe20000000800 */
[----:B--2---:R-:W-:Y:S01]  /*7b20*/  @!P0 FMUL.FTZ R131, R131, R2 ;  /* 0x0000000283838220 */ /* 0x004fe20000410000 */
[----:B0-----:R-:W-:-:S02]  /*7b30*/  FADD.FTZ R9, R9, R42 ;  /* 0x0000002a09097221 */ /* 0x001fc40000010000 */
[----:B------:R-:W-:Y:S01]  /*7b40*/  FSETP.GTU.FTZ.AND P3, PT, R21, 20, PT ;  /* 0x41a000001500780b */ /* 0x000fe20003f7c000 */
[----:B------:R-:W-:Y:S01]  /*7b50*/  STS [R100+0xc], R139 ;  /* 0x00000c8b64007388 */ /* 0x000fe20000000800 */
[----:B------:R-:W-:Y:S01]  /*7b60*/  FSETP.GTU.FTZ.AND P0, PT, R7, 20, PT ;  /* 0x41a000000700780b */ /* 0x000fe20003f1c000 */
[----:B------:R-:W-:Y:S01]  /*7b70*/  @!P6 FMUL.FTZ R2, R5, -1.4426950216293334961 ;  /* 0xbfb8aa3b0502e820 */ /* 0x000fe20000410000 */
[----:B------:R-:W-:Y:S01]  /*7b80*/  @!P2 FMUL.FTZ R5, R11, -1.4426950216293334961 ;  /* 0xbfb8aa3b0b05a820 */ /* 0x000fe20000410000 */
[----:B------:R-:W-:Y:S01]  /*7b90*/  STS [R100+0x10], R141 ;  /* 0x0000108d64007388 */ /* 0x000fe20000000800 */
[----:B---3--:R-:W-:Y:S01]  /*7ba0*/  @!P5 FADD.FTZ R0, R0, 1 ;  /* 0x3f8000000000d421 */ /* 0x008fe20000010000 */
[----:B------:R-:W-:Y:S01]  /*7bb0*/  SHF.R.S32.HI R11, RZ, 0x1f, R10 ;  /* 0x0000001fff0b7819 */ /* 0x000fe2000001140a */
[----:B------:R-:W-:Y:S01]  /*7bc0*/  FADD.FTZ R46, R131, R46 ;  /* 0x0000002e832e7221 */ /* 0x000fe20000010000 */
[----:B------:R-:W-:Y:S01]  /*7bd0*/  STS [R100+0x14], R143 ;  /* 0x0000148f64007388 */ /* 0x000fe20000000800 */
[----:B----4-:R-:W-:Y:S01]  /*7be0*/  @!P1 FMUL.FTZ R129, R129, R6 ;  /* 0x0000000681819220 */ /* 0x010fe20000410000 */
[----:B------:R-:W-:Y:S01]  /*7bf0*/  FSETP.GTU.FTZ.AND P1, PT, R9, 20, PT ;  /* 0x41a000000900780b */ /* 0x000fe20003f3c000 */
[----:B------:R-:W0:Y:S01]  /*7c00*/  @!P6 MUFU.EX2 R2, R2 ;  /* 0x000000020002e308 */ /* 0x000e220000000800 */
[----:B------:R-:W-:Y:S01]  /*7c10*/  STS [R100+0x18], R145 ;  /* 0x0000189164007388 */ /* 0x000fe20000000800 */
[----:B------:R-:W-:Y:S01]  /*7c20*/  @!P3 FMUL.FTZ R8, R21, -1.4426950216293334961 ;  /* 0xbfb8aa3b1508b820 */ /* 0x000fe20000410000 */
[----:B------:R-:W-:Y:S01]  /*7c30*/  @!P0 FMUL.FTZ R3, R7, -1.4426950216293334961 ;  /* 0xbfb8aa3b07038820 */ /* 0x000fe20000410000 */
[----:B------:R-:W1:Y:S01]  /*7c40*/  @!P5 MUFU.RCP R0, R0 ;  /* 0x000000000000d308 */ /* 0x000e620000001000 */
[----:B------:R-:W-:Y:S01]  /*7c50*/  STS [R100+0x1c], R147 ;  /* 0x00001c9364007388 */ /* 0x000fe20000000800 */
[----:B------:R-:W-:-:S06]  /*7c60*/  NOP ;  /* 0x0000000000007918 */ /* 0x000fcc0000000000 */
[----:B------:R-:W-:Y:S01]  /*7c70*/  @!P1 FMUL.FTZ R4, R9, -1.4426950216293334961 ;  /* 0xbfb8aa3b09049820 */ /* 0x000fe20000410000 */
[----:B------:R-:W-:Y:S01]  /*7c80*/  LDS R21, [R93+0x80] ;  /* 0x000080005d157984 */ /* 0x000fe20000000800 */
[----:B------:R-:W-:Y:S01]  /*7c90*/  @!P0 MUFU.EX2 R3, R3 ;  /* 0x0000000300038308 */ /* 0x000fe20000000800 */
[----:B------:R-:W-:Y:S02]  /*7ca0*/  FADD.FTZ R46, R46, R129 ;  /* 0x000000812e2e7221 */ /* 0x000fe40000010000 */
[----:B------:R-:W-:Y:S01]  /*7cb0*/  LDS R9, [R92] ;  /* 0x000000005c097984 */ /* 0x000fe20000000800 */
[----:B------:R0:W2:Y:S03]  /*7cc0*/  @!P1 MUFU.EX2 R6, R4 ;  /* 0x0000000400069308 */ /* 0x0000a60000000800 */
[----:B------:R-:W-:Y:S01]  /*7cd0*/  LDS R23, [R94+0x100] ;  /* 0x000100005e177984 */ /* 0x000fe20000000800 */
[----:B------:R-:W3:Y:S01]  /*7ce0*/  @!P3 MUFU.EX2 R8, R8 ;  /* 0x000000080008b308 */ /* 0x000ee20000000800 */
[----:B-1----:R-:W-:-:S02]  /*7cf0*/  @!P5 FMUL.FTZ R127, R127, R0 ;  /* 0x000000007f7fd220 */ /* 0x002fc40000410000 */
[----:B------:R-:W-:Y:S01]  /*7d00*/  LDS R25, [R95+0x180] ;  /* 0x000180005f197984 */ /* 0x000fe20000000800 */
[----:B------:R1:W4:Y:S01]  /*7d10*/  @!P2 MUFU.EX2 R7, R5 ;  /* 0x000000050007a308 */ /* 0x0003220000000800 */
[----:B0-----:R-:W-:Y:S01]  /*7d20*/  @!P6 FADD.FTZ R4, R2, 1 ;  /* 0x3f8000000204e421 */ /* 0x001fe20000010000 */
[----:B------:R-:W-:Y:S01]  /*7d30*/  FADD.FTZ R46, R46, R127 ;  /* 0x0000007f2e2e7221 */ /* 0x000fe20000010000 */
[----:B------:R-:W-:Y:S01]  /*7d40*/  LDS R27, [R96+0x200] ;  /* 0x00020000601b7984 */ /* 0x000fe20000000800 */
[----:B--2---:R-:W-:-:S03]  /*7d50*/  @!P1 FADD.FTZ R6, R6, 1 ;  /* 0x3f80000006069421 */ /* 0x004fc60000010000 */
[----:B------:R-:W-:Y:S01]  /*7d60*/  LDS R29, [R97+0x280] ;  /* 0x00028000611d7984 */ /* 0x000fe20000000800 */
[----:B------:R-:W0:Y:S01]  /*7d70*/  @!P6 MUFU.RCP R4, R4 ;  /* 0x000000040004e308 */ /* 0x000e220000001000 */
[----:B-1----:R-:W-:Y:S01]  /*7d80*/  @!P0 FADD.FTZ R5, R3, 1 ;  /* 0x3f80000003058421 */ /* 0x002fe20000010000 */
[----:B------:R-:W-:Y:S01]  /*7d90*/  IMAD.WIDE.U32 R2, R34, UR18, R10 ;  /* 0x0000001222027c25 */ /* 0x000fe2000f8e000a */
[----:B------:R-:W-:Y:S03]  /*7da0*/  LDS R31, [R98+0x300] ;  /* 0x00030000621f7984 */ /* 0x000fe60000000800 */
[----:B---3--:R-:W-:Y:S01]  /*7db0*/  @!P3 FADD.FTZ R8, R8, 1 ;  /* 0x3f8000000808b421 */ /* 0x008fe20000010000 */
[----:B------:R-:W-:Y:S01]  /*7dc0*/  IMAD R3, R35, UR18, R3 ;  /* 0x0000001223037c24 */ /* 0x000fe2000f8e0203 */
[----:B------:R-:W-:Y:S01]  /*7dd0*/  LDS R33, [R99+0x380] ;  /* 0x0003800063217984 */ /* 0x000fe20000000800 */
[----:B------:R-:W1:Y:S01]  /*7de0*/  @!P0 MUFU.RCP R22, R5 ;  /* 0x0000000500168308 */ /* 0x000e620000001000 */
[----:B----4-:R-:W-:Y:S01]  /*7df0*/  @!P2 FADD.FTZ R7, R7, 1 ;  /* 0x3f8000000707a421 */ /* 0x010fe20000010000 */
[C---:B------:R-:W-:Y:S01]  /*7e00*/  IMAD.WIDE.U32 R2, R41.reuse, UR8, R2 ;  /* 0x0000000829027c25 */ /* 0x040fe2000f8e0002 */
[----:B------:R-:W-:Y:S03]  /*7e10*/  @!P4 STS [UR6+0x420], R90 ;  /* 0x0004205aff00c988 */ /* 0x000fe60008000806 */
[----:B------:R-:W-:Y:S01]  /*7e20*/  IMAD R0, R41, UR9, R3 ;  /* 0x0000000929007c24 */ /* 0x000fe2000f8e0203 */
[----:B------:R-:W-:Y:S01]  /*7e30*/  BAR.SYNC.DEFER_BLOCKING 0x0 ;  /* 0x0000000000007b1d */ /* 0x000fe20000010000 */
[----:B------:R-:W-:Y:S01]  /*7e40*/  IADD3 R3, P5, PT, R77, R2, RZ ;  /* 0x000000024d037210 */ /* 0x000fe20007fbe0ff */
[----:B0-----:R-:W-:-:S03]  /*7e50*/  @!P6 FMUL.FTZ R125, R125, R4 ;  /* 0x000000047d7de220 */ /* 0x001fc60000410000 */
[----:B------:R-:W-:Y:S01]  /*7e60*/  IADD3.X R0, PT, PT, RZ, R0, RZ, P5, !PT ;  /* 0x00000000ff007210 */ /* 0x000fe20002ffe4ff */
[----:B------:R-:W0:Y:S01]  /*7e70*/  @!P1 MUFU.RCP R6, R6 ;  /* 0x0000000600069308 */ /* 0x000e220000001000 */
[----:B------:R-:W-:Y:S01]  /*7e80*/  LEA R2, P5, R3, UR10, 0x2 ;  /* 0x0000000a03027c11 */ /* 0x000fe2000f8a10ff */
[----:B------:R-:W2:Y:S01]  /*7e90*/  LDCU.64 UR8, c[0x0][0x560] ;  /* 0x0000ac00ff0877ac */ /* 0x000ea20008000a00 */
[----:B------:R-:W-:Y:S01]  /*7ea0*/  FADD.FTZ R46, R46, R125 ;  /* 0x0000007d2e2e7221 */ /* 0x000fe20000010000 */
[----:B-1----:R-:W-:Y:S01]  /*7eb0*/  @!P0 FMUL.FTZ R123, R123, R22 ;  /* 0x000000167b7b8220 */ /* 0x002fe20000410000 */
[----:B------:R-:W-:-:S03]  /*7ec0*/  LEA.HI.X R3, R3, UR11, R0, 0x2, P5 ;  /* 0x0000000b03037c11 */ /* 0x000fc6000a8f1400 */
[----:B------:R-:W1:Y:S01]  /*7ed0*/  @!P2 MUFU.RCP R24, R7 ;  /* 0x000000070018a308 */ /* 0x000e620000001000 */
[----:B------:R-:W-:-:S07]  /*7ee0*/  FADD.FTZ R46, R46, R123 ;  /* 0x0000007b2e2e7221 */ /* 0x000fce0000010000 */
[----:B------:R-:W3:Y:S01]  /*7ef0*/  @!P3 MUFU.RCP R8, R8 ;  /* 0x000000080008b308 */ /* 0x000ee20000001000 */
[----:B------:R-:W4:Y:S01]  /*7f00*/  LDS R20, [UR6+0x420] ;  /* 0x00042006ff147984 */ /* 0x000f220008000800 */
[----:B0-----:R-:W-:-:S04]  /*7f10*/  @!P1 FMUL.FTZ R121, R121, R6 ;  /* 0x0000000679799220 */ /* 0x001fc80000410000 */
[----:B------:R-:W-:Y:S01]  /*7f20*/  FADD.FTZ R46, R46, R121 ;  /* 0x000000792e2e7221 */ /* 0x000fe20000010000 */
[----:B-1----:R-:W-:-:S04]  /*7f30*/  @!P2 FMUL.FTZ R119, R119, R24 ;  /* 0x000000187777a220 */ /* 0x002fc80000410000 */
[----:B------:R-:W-:Y:S01]  /*7f40*/  FADD.FTZ R46, R46, R119 ;  /* 0x000000772e2e7221 */ /* 0x000fe20000010000 */
[----:B---3--:R-:W-:-:S04]  /*7f50*/  @!P3 FMUL.FTZ R117, R117, R8 ;  /* 0x000000087575b220 */ /* 0x008fc80000410000 */
[----:B------:R-:W-:Y:S01]  /*7f60*/  FADD.FTZ R46, R46, R117 ;  /* 0x000000752e2e7221 */ /* 0x000fe20000010000 */
[-C--:B----4-:R-:W-:Y:S02]  /*7f70*/  ISETP.GE.AND P6, PT, R77, R20.reuse, PT ;  /* 0x000000144d00720c */ /* 0x090fe40003fc6270 */
        /* <DEDUP_REMOVED lines=16> */
[----:B0-----:R-:W0:Y:S01]  /*8080*/  LDC.64 R22, c[0x0][0x518] ;  /* 0x00014600ff167b82 */ /* 0x001e220000000a00 */
[----:B------:R-:W-:Y:S04]  /*8090*/  STS [R100], R131 ;  /* 0x0000008364007388 */ /* 0x000fe80000000800 */
[----:B------:R-:W-:Y:S01]  /*80a0*/  STS [R100+0x4], R129 ;  /* 0x0000048164007388 */ /* 0x000fe20000000800 */
[----:B0-----:R-:W-:-:S03]  /*80b0*/  IMAD.WIDE.U32 R10, R22, UR18, R10 ;  /* 0x00000012160a7c25 */ /* 0x001fc6000f8e000a */
[----:B------:R-:W-:Y:S01]  /*80c0*/  STS [R100+0x8], R127 ;  /* 0x0000087f64007388 */ /* 0x000fe20000000800 */
[----:B------:R-:W-:-:S03]  /*80d0*/  IMAD R11, R23, UR18, R11 ;  /* 0x00000012170b7c24 */ /* 0x000fc6000f8e020b */
        /* <DEDUP_REMOVED lines=51> */
.L_x_15611:
        /* <DEDUP_REMOVED lines=34> */
.L_x_15681:
[----:B------:R-:W-:Y:S05]  /*8630*/  BSYNC.RECONVERGENT B0 ;  /* 0x0000000000007941 */ /* 0x000fea0003800200 */
.L_x_15680:
[----:B------:R-:W-:Y:S05]  /*8640*/  @!P0 BRA `(.L_x_15682) ;  /* 0x0000000000688947 */ /* 0x000fea0003800000 */
[----:B------:R-:W-:Y:S06]  /*8650*/  BAR.SYNC.DEFER_BLOCKING 0x0 ;  /* 0x0000000000007b1d */ /* 0x000fec0000010000 */
[----:B------:R-:W-:Y:S01]  /*8660*/  BSSY.RECONVERGENT B0, `(.L_x_15682) ;  /* 0x0000018000007945 */ /* 0x000fe20003800200 */
[----:B-1----:R-:W1:Y:S01]  /*8670*/  SHFL.DOWN P0, R3, R46, 0x1, 0x1f ;  /* 0x08201f002e037f89 */ /* 0x002e620000000000 */
[----:B0-----:R-:W0:Y:S01]  /*8680*/  S2R R4, SR_LANEID ;  /* 0x0000000000047919 */ /* 0x001e220000000000 */
        /* <DEDUP_REMOVED lines=21> */
.L_x_15683:
[----:B------:R-:W-:Y:S05]  /*87e0*/  BSYNC.RECONVERGENT B0 ;  /* 0x0000000000007941 */ /* 0x000fea0003800200 */
.L_x_15682:
[----:B------:R-:W-:Y:S05]  /*87f0*/  @P2 EXIT ;  /* 0x000000000000294d */ /* 0x000fea0003800000 */
[----:B------:R-:W2:Y:S01]  /*8800*/  S2UR UR9, SR_CTAID.Y ;  /* 0x00000000000979c3 */ /* 0x000ea20000002600 */
[----:B------:R-:W2:Y:S01]  /*8810*/  LDCU.64 UR6, c[0x0][0x4c8] ;  /* 0x00009900ff0677ac */ /* 0x000ea20008000a00 */
[----:B------:R-:W-:Y:S01]  /*8820*/  BSSY.RECONVERGENT B0, `(.L_x_15684) ;  /* 0x0000024000007945 */ /* 0x000fe20003800200 */
[----:B------:R-:W-:Y:S01]  /*8830*/  MOV R11, R12 ;  /* 0x0000000c000b7202 */ /* 0x000fe20000000f00 */
[----:B------:R-:W3:Y:S04]  /*8840*/  LDCU UR10, c[0x0][0x360] ;  /* 0x00006c00ff0a77ac */ /* 0x000ee80008000800 */
[----:B------:R-:W4:Y:S01]  /*8850*/  S2UR UR8, SR_CgaCtaId ;  /* 0x00000000000879c3 */ /* 0x000f220000008800 */
[----:B------:R-:W0:Y:S01]  /*8860*/  LDCU.64 UR12, c[0x0][0x4b0] ;  /* 0x00009600ff0c77ac */ /* 0x000e220008000a00 */
[----:B------:R-:W0:Y:S06]  /*8870*/  LDCU.128 UR20, c[0x0][0x530] ;  /* 0x0000a600ff1477ac */ /* 0x000e2c0008000c00 */
[----:B------:R-:W0:Y:S01]  /*8880*/  LDC.64 R18, c[0x0][0x4d0] ;  /* 0x00013400ff127b82 */ /* 0x000e220000000a00 */
[----:B--2---:R-:W-:-:S03]  /*8890*/  UIMAD.WIDE.U32 UR4, UR9, UR6, URZ ;  /* 0x00000006090472a5 */ /* 0x004fc6000f8e00ff */
[----:B------:R-:W-:Y:S01]  /*88a0*/  UMOV UR6, 0x400 ;  /* 0x0000040000067882 */ /* 0x000fe20000000000 */
[----:B------:R-:W-:Y:S02]  /*88b0*/  UIMAD UR7, UR9, UR7, UR5 ;  /* 0x00000007090772a4 */ /* 0x000fe4000f8e0205 */
[----:B---34-:R-:W-:-:S12]  /*88c0*/  ULEA UR8, UR8, UR6, 0x18 ;  /* 0x0000000608087291 */ /* 0x018fd8000f8ec0ff */
.L_x_15685:
[C---:B------:R-:W-:Y:S01]  /*88d0*/  LEA R0, R11.reuse, UR8, 0x3 ;  /* 0x000000080b007c11 */ /* 0x040fe2000f8e18ff */
[----:B------:R-:W-:Y:S01]  /*88e0*/  UMOV UR6, UR4 ;  /* 0x0000000400067c82 */ /* 0x000fe20008000000 */
[----:B-12---:R-:W-:Y:S01]  /*88f0*/  SHF.R.S32.HI R3, RZ, 0x1f, R11 ;  /* 0x0000001fff037819 */ /* 0x006fe2000001140b */
[----:B0-----:R-:W-:Y:S01]  /*8900*/  IMAD.WIDE.U32 R8, R11, R18, UR6 ;  /* 0x000000060b087e25 */ /* 0x001fe2000f8e0012 */
[----:B------:R-:W-:Y:S01]  /*8910*/  MOV R46, R16 ;  /* 0x00000010002e7202 */ /* 0x000fe20000000f00 */
        /* <DEDUP_REMOVED lines=21> */
.L_x_15684:
[----:B------:R-:W-:Y:S05]  /*8a70*/  EXIT ;  /* 0x000000000000794d */ /* 0x000fea0003800000 */
.L_x_15686:
        /* <DEDUP_REMOVED lines=16> */
.L_x_18758:


//--------------------- .text._Z25selective_scan_bwd_kernelI32Selective_Scan_bwd_kernel_traitsILi32ELi8ELb0ELb0ELb1ELb1ELb1EfN3c107complexIfEEEEv12SSMParamsBwd --------------------------
	.section	.text._Z25selective_scan_bwd_kernelI32Selective_Scan_bwd_kernel_traitsILi32ELi8ELb0ELb0ELb1ELb1ELb1EfN3c107complexIfEEEEv12SSMParamsBwd,"ax",@progbits
	.align	128
        .global         _Z25selective_scan_bwd_kernelI32Selective_Scan_bwd_kernel_traitsILi32ELi8ELb0ELb0ELb1ELb1ELb1EfN3c107complexIfEEEEv12SSMParamsBwd
        .type           _Z25selective_scan_bwd_kernelI32Selective_Scan_bwd_kernel_traitsILi32ELi8ELb0ELb0ELb1ELb1ELb1EfN3c107complexIfEEEEv12SSMParamsBwd,@function
        .size           _Z25selective_scan_bwd_kernelI32Selective_Scan_bwd_kernel_traitsILi32ELi8ELb0ELb0ELb1ELb1ELb1EfN3c107complexIfEEEEv12SSMParamsBwd,(.L_x_18759 - _Z25selective_scan_bwd_kernelI32Selective_Scan_bwd_kernel_traitsILi32ELi8ELb0ELb0ELb1ELb1ELb1EfN3c107complexIfEEEEv12SSMParamsBwd)
        .other          _Z25selective_scan_bwd_kernelI32Selective_Scan_bwd_kernel_traitsILi32ELi8ELb0ELb0ELb1ELb1ELb1EfN3c107complexIfEEEEv12SSMParamsBwd,@"STO_CUDA_ENTRY STV_DEFAULT"
_Z25selective_scan_bwd_kernelI32Selective_Scan_bwd_kernel_traitsILi32ELi8ELb0ELb0ELb1ELb1ELb1EfN3c107complexIfEEEEv12SSMParamsBwd:
.text._Z25selective_scan_bwd_kernelI32Selective_Scan_bwd_kernel_traitsILi32ELi8ELb0ELb0ELb1ELb1ELb1EfN3c107complexIfEEEEv12SSMParamsBwd:
        /* <DEDUP_REMOVED lines=33> */
[----:B------:R-:W3:Y:S01]  /*0210*/  LDC.64 R24, c[0x0][0x540] ;  /* 0x00015000ff187b82 */ /* 0x000ee20000000a00 */
[----:B0-----:R-:W-:-:S07]  /*0220*/  IADD3 R10, PT, PT, RZ, -R7, RZ ;  /* 0x80000007ff0a7210 */ /* 0x001fce0007ffe0ff */
[----:B------:R-:W0:Y:S01]  /*0230*/  LDC R27, c[0x0][0x394] ;  /* 0x0000e500ff1b7b82 */ /* 0x000e220000000800 */
[----:B------:R-:W-:-:S04]  /*0240*/  IMAD R3, R10, R9, RZ ;  /* 0x000000090a037224 */ /* 0x000fc800078e02ff */
[----:B------:R-:W-:-:S03]  /*0250*/  IMAD.HI.U32 R7, R7, R3, R6 ;  /* 0x0000000307077227 */ /* 0x000fc600078e0006 */
[----:B------:R-:W0:Y:S03]  /*0260*/  LDC.64 R28, c[0x0][0x450] ;  /* 0x00011400ff1c7b82 */ /* 0x000e260000000a00 */
[----:B------:R-:W-:-:S05]  /*0270*/  IMAD.HI.U32 R7, R7, R2, RZ ;  /* 0x0000000207077227 */ /* 0x000fca00078e00ff */
        /* <DEDUP_REMOVED lines=9> */
[----:B------:R-:W-:-:S04]  /*0310*/  @P0 IADD3 R7, PT, PT, R7, 0x1, RZ ;  /* 0x0000000107070810 */ /* 0x000fc80007ffe0ff */
[----:B------:R-:W-:-:S04]  /*0320*/  MOV R13, R7 ;  /* 0x00000007000d7202 */ /* 0x000fc80000000f00 */
[----:B------:R-:W-:Y:S02]  /*0330*/  @!P2 IADD3 R13, PT, PT, -R13, RZ, RZ ;  /* 0x000000ff0d0da210 */ /* 0x000fe40007ffe1ff */
[----:B------:R-:W-:Y:S02]  /*0340*/  @!P1 LOP3.LUT R13, RZ, R8, RZ, 0x33, !PT ;  /* 0x00000008ff0d9212 */ /* 0x000fe400078e33ff */
[----:B------:R-:W-:Y:S02]  /*0350*/  ISETP.NE.U32.AND P0, PT, R16, RZ, PT ;  /* 0x000000ff1000720c */ /* 0x000fe40003f05070 */
[----:B------:R-:W-:Y:S01]  /*0360*/  SHF.R.S32.HI R11, RZ, 0x1f, R13 ;  /* 0x0000001fff0b7819 */ /* 0x000fe2000001140d */
[----:B------:R-:W-:Y:S01]  /*0370*/  UIMAD.WIDE.U32 UR6, UR18, UR12, URZ ;  /* 0x0000000c120672a5 */ /* 0x000fe2000f8e00ff */
[----:B------:R-:W-:Y:S01]  /*0380*/  ISETP.NE.AND.EX P0, PT, R17, RZ, PT, P0 ;  /* 0x000000ff1100720c */ /* 0x000fe20003f05300 */
[----:B------:R-:W-:Y:S02]  /*0390*/  UIMAD.WIDE.U32 UR4, UR18, UR8, URZ ;  /* 0x00000008120472a5 */ /* 0x000fe4000f8e00ff */
[-C--:B--2---:R-:W-:Y:S01]  /*03a0*/  IMAD R0, R11, R14.reuse, RZ ;  /* 0x0000000e0b007224 */ /* 0x084fe200078e02ff */
[----:B------:R-:W-:Y:S01]  /*03b0*/  UIMAD UR8, UR18, UR13, UR7 ;  /* 0x0000000d120872a4 */ /* 0x000fe2000f8e0207 */
[----:B------:R-:W-:Y:S01]  /*03c0*/  IMAD.WIDE.U32 R8, R13, R14, RZ ;  /* 0x0000000e0d087225 */ /* 0x000fe200078e00ff */
[----:B----4-:R-:W-:-:S03]  /*03d0*/  MOV R5, UR7 ;  /* 0x0000000700057c02 */ /* 0x010fc60008000f00 */
[----:B------:R-:W-:Y:S01]  /*03e0*/  IMAD R7, R13, R15, R0 ;  /* 0x0000000f0d077224 */ /* 0x000fe200078e0200 */
[----:B------:R-:W-:Y:S01]  /*03f0*/  MOV R4, UR6 ;  /* 0x0000000600047c02 */ /* 0x000fe20008000f00 */
[----:B------:R-:W2:Y:S01]  /*0400*/  LDCU.64 UR6, c[0x0][0x498] ;  /* 0x00009300ff0677ac */ /* 0x000ea20008000a00 */
[----:B------:R-:W-:Y:S01]  /*0410*/  MOV R5, UR8 ;  /* 0x0000000800057c02 */ /* 0x000fe20008000f00 */
[----:B------:R-:W4:Y:S01]  /*0420*/  @P0 LDC R12, c[0x0][0x384] ;  /* 0x0000e100ff0c0b82 */ /* 0x000f220000000800 */
[----:B------:R-:W-:Y:S01]  /*0430*/  IADD3 R9, PT, PT, R9, R7, RZ ;  /* 0x0000000709097210 */ /* 0x000fe20007ffe0ff */
[----:B-1----:R-:W-:Y:S01]  /*0440*/  IMAD.WIDE.U32 R6, R18, UR18, RZ ;  /* 0x0000001212067c25 */ /* 0x002fe2000f8e00ff */
[--C-:B------:R-:W-:Y:S02]  /*0450*/  SHF.R.U64 R15, R22, 0x1, R23.reuse ;  /* 0x00000001160f7819 */ /* 0x100fe40000001217 */
[----:B------:R-:W-:Y:S01]  /*0460*/  SHF.R.U32.HI R0, RZ, 0x1, R23 ;  /* 0x00000001ff007819 */ /* 0x000fe20000011617 */
[----:B------:R-:W-:Y:S01]  /*0470*/  UIMAD UR9, UR18, UR9, UR5 ;  /* 0x00000009120972a4 */ /* 0x000fe2000f8e0205 */
[----:B------:R-:W-:Y:S01]  /*0480*/  IMAD.WIDE.U32 R4, R167, UR14, R4 ;  /* 0x0000000ea7047c25 */ /* 0x000fe2000f8e0004 */
[----:B------:R-:W-:Y:S01]  /*0490*/  MOV R3, UR5 ;  /* 0x0000000500037c02 */ /* 0x000fe20008000f00 */
[----:B------:R-:W1:Y:S02]  /*04a0*/  LDC.64 R22, c[0x0][0x468] ;  /* 0x00011a00ff167b82 */ /* 0x000e640000000a00 */
[----:B------:R-:W-:-:S02]  /*04b0*/  IMAD R7, R19, UR18, R7 ;  /* 0x0000001213077c24 */ /* 0x000fc4000f8e0207 */
[----:B------:R-:W-:-:S04]  /*04c0*/  IMAD.WIDE.U32 R8, R15, UR18, R8 ;  /* 0x000000120f087c25 */ /* 0x000fc8000f8e0008 */
[----:B------:R-:W-:Y:S01]  /*04d0*/  IMAD R163, R0, UR18, RZ ;  /* 0x0000001200a37c24 */ /* 0x000fe2000f8e02ff */
[----:B------:R-:W1:Y:S01]  /*04e0*/  LDC.64 R18, c[0x0][0x4a0] ;  /* 0x00012800ff127b82 */ /* 0x000e620000000a00 */
[----:B------:R-:W-:Y:S01]  /*04f0*/  IMAD R15, R167, UR15, R5 ;  /* 0x0000000fa70f7c24 */ /* 0x000fe2000f8e0205 */
[----:B------:R-:W-:Y:S01]  /*0500*/  MOV R2, UR4 ;  /* 0x0000000400027c02 */ /* 0x000fe20008000f00 */
[----:B------:R-:W-:Y:S01]  /*0510*/  IMAD R0, R11, R20, RZ ;  /* 0x000000140b007224 */ /* 0x000fe200078e02ff */
[----:B------:R-:W-:Y:S02]  /*0520*/  MOV R3, UR9 ;  /* 0x0000000900037c02 */ /* 0x000fe40008000f00 */
[----:B------:R-:W-:Y:S02]  /*0530*/  IADD3 R163, PT, PT, R9, R163, RZ ;  /* 0x000000a309a37210 */ /* 0x000fe40007ffe0ff */
[----:B------:R-:W1:Y:S01]  /*0540*/  @P0 LDC R5, c[0x0][0x38c] ;  /* 0x0000e300ff050b82 */ /* 0x000e620000000800 */
[----:B---3--:R-:W-:Y:S01]  /*0550*/  LEA R165, P1, R8, R24, 0x3 ;  /* 0x0000001808a57211 */ /* 0x008fe200078218ff */
[----:B------:R-:W-:-:S03]  /*0560*/  IMAD.WIDE.U32 R10, R13, R20, R6 ;  /* 0x000000140d0a7225 */ /* 0x000fc600078e0006 */
[----:B------:R-:W-:Y:S01]  /*0570*/  LEA.HI.X R163, R8, R25, R163, 0x3, P1 ;  /* 0x0000001908a37211 */ /* 0x000fe200008f1ca3 */
[----:B------:R-:W-:Y:S02]  /*0580*/  IMAD.WIDE.U32 R2, R167, UR10, R2 ;  /* 0x0000000aa7027c25 */ /* 0x000fe4000f8e0002 */
[----:B------:R-:W3:Y:S02]  /*0590*/  @P0 LDC.64 R6, c[0x0][0x480] ;  /* 0x00012000ff060b82 */ /* 0x000ee40000000a00 */
[----:B------:R-:W-:Y:S01]  /*05a0*/  IMAD R13, R13, R21, R0 ;  /* 0x000000150d0d7224 */ /* 0x000fe200078e0200 */
[----:B0-----:R-:W-:Y:S01]  /*05b0*/  LEA R9, R27, 0xffffff00, 0x8 ;  /* 0xffffff001b097811 */ /* 0x001fe200078e40ff */
[----:B------:R-:W-:-:S04]  /*05c0*/  IMAD R17, R167, UR11, R3 ;  /* 0x0000000ba7117c24 */ /* 0x000fc8000f8e0203 */
[----:B------:R-:W0:Y:S01]  /*05d0*/  LDC.64 R20, c[0x0][0x460] ;  /* 0x00011800ff147b82 */ /* 0x000e220000000a00 */
[----:B------:R-:W-:Y:S01]  /*05e0*/  LEA R3, R27, 0xfffffe00, 0x9 ;  /* 0xfffffe001b037811 */ /* 0x000fe200078e48ff */
[----:B--2---:R-:W-:-:S06]  /*05f0*/  UIMAD.WIDE.U32 UR4, UR18, UR6, URZ ;  /* 0x00000006120472a5 */ /* 0x004fcc000f8e00ff */
[----:B------:R-:W2:Y:S01]  /*0600*/  LDC.64 R24, c[0x0][0x528] ;  /* 0x00014a00ff187b82 */ /* 0x000ea20000000a00 */
[----:B------:R-:W-:Y:S01]  /*0610*/  IADD3 R152, P2, PT, R9, R2, RZ ;  /* 0x0000000209987210 */ /* 0x000fe20007f5e0ff */
[----:B------:R-:W-:Y:S01]  /*0620*/  UIMAD UR5, UR18, UR7, UR5 ;  /* 0x00000007120572a4 */ /* 0x000fe2000f8e0205 */
[----:B------:R-:W-:Y:S02]  /*0630*/  IADD3 R2, PT, PT, R11, R13, RZ ;  /* 0x0000000d0b027210 */ /* 0x000fe40007ffe0ff */
[----:B------:R-:W-:Y:S01]  /*0640*/  IADD3 R10, P1, PT, R3, R10, RZ ;  /* 0x0000000a030a7210 */ /* 0x000fe20007f3e0ff */
[----:B----4-:R-:W-:-:S03]  /*0650*/  @P0 IMAD R0, R12, UR18, R167 ;  /* 0x000000120c000c24 */ /* 0x010fc6000f8e02a7 */
[----:B------:R-:W-:Y:S01]  /*0660*/  LEA.HI.X.SX32 R147, R3, R2, 0x1, P1 ;  /* 0x0000000203937211 */ /* 0x000fe200008f0eff */
[----:B------:R-:W-:Y:S01]  /*0670*/  @P0 IMAD R0, R0, R27, RZ ;  /* 0x0000001b00000224 */ /* 0x000fe200078e02ff */
[----:B------:R-:W-:Y:S01]  /*0680*/  ISETP.GE.AND P1, PT, R27, 0x1, PT ;  /* 0x000000011b00780c */ /* 0x000fe20003f26270 */
[----:B-1----:R-:W-:Y:S01]  /*0690*/  IMAD.WIDE.U32 R2, R167, R18, UR4 ;  /* 0x00000004a7027e25 */ /* 0x002fe2000f8e0012 */
[----:B------:R-:W-:-:S03]  /*06a0*/  IADD3 R4, P3, PT, R9, R4, RZ ;  /* 0x0000000409047210 */ /* 0x000fc60007f7e0ff */
[----:B------:R-:W-:Y:S01]  /*06b0*/  @P0 IMAD R5, R0, R5, RZ ;  /* 0x0000000500050224 */ /* 0x000fe200078e02ff */
[----:B------:R-:W-:Y:S01]  /*06c0*/  SHF.R.S32.HI R0, RZ, 0x1f, R9 ;  /* 0x0000001fff007819 */ /* 0x000fe20000011409 */
[----:B------:R-:W-:Y:S01]  /*06d0*/  IMAD R11, R167, R19, R3 ;  /* 0x00000013a70b7224 */ /* 0x000fe200078e0203 */
[----:B------:R-:W-:Y:S02]  /*06e0*/  IADD3 R2, P4, PT, R9, R2, RZ ;  /* 0x0000000209027210 */ /* 0x000fe40007f9e0ff */
[----:B------:R-:W-:Y:S02]  /*06f0*/  CS2R R12, SRZ ;  /* 0x00000000000c7805 */ /* 0x000fe4000001ff00 */
[C---:B------:R-:W-:Y:S01]  /*0700*/  IADD3.X R3, PT, PT, R0.reuse, R17, RZ, P2, !PT ;  /* 0x0000001100037210 */ /* 0x040fe200017fe4ff */
[----:B---3--:R-:W-:Y:S01]  /*0710*/  @P0 IMAD.WIDE R12, R5, 0x10, R6 ;  /* 0x00000010050c0825 */ /* 0x008fe200078e0206 */
[C---:B------:R-:W-:Y:S02]  /*0720*/  IADD3.X R150, PT, PT, R0.reuse, R15, RZ, P3, !PT ;  /* 0x0000000f00967210 */ /* 0x040fe40001ffe4ff */
[----:B------:R-:W-:-:S02]  /*0730*/  IADD3.X R146, PT, PT, R0, R11, RZ, P4, !PT ;  /* 0x0000000b00927210 */ /* 0x000fc400027fe4ff */
[----:B0-----:R-:W-:Y:S02]  /*0740*/  LEA R153, P0, R152, R20, 0x2 ;  /* 0x0000001498997211 */ /* 0x001fe400078010ff */
[----:B------:R-:W-:Y:S02]  /*0750*/  LEA R151, P2, R4, R22, 0x2 ;  /* 0x0000001604977211 */ /* 0x000fe400078410ff */
[----:B--2---:R-:W-:Y:S02]  /*0760*/  LEA R148, P3, R2, R24, 0x2 ;  /* 0x0000001802947211 */ /* 0x004fe400078610ff */
[----:B------:R-:W-:Y:S01]  /*0770*/  LEA R149, P4, R10, R28, 0x2 ;  /* 0x0000001c0a957211 */ /* 0x000fe200078810ff */
[----:B------:R-:W-:Y:S01]  /*0780*/  HFMA2 R154, -RZ, RZ, 0, 0 ;  /* 0x00000000ff9a7431 */ /* 0x000fe200000001ff */
[----:B------:R-:W-:Y:S02]  /*0790*/  LEA.HI.X R152, R152, R21, R3, 0x2, P0 ;  /* 0x0000001598987211 */ /* 0x000fe400000f1403 */
[----:B------:R-:W-:-:S02]  /*07a0*/  LEA.HI.X R150, R4, R23, R150, 0x2, P2 ;  /* 0x0000001704967211 */ /* 0x000fc400010f1496 */
[----:B------:R-:W-:Y:S02]  /*07b0*/  LEA.HI.X R146, R2, R25, R146, 0x2, P3 ;  /* 0x0000001902927211 */ /* 0x000fe400018f1492 */
        /* <DEDUP_REMOVED lines=85> */
.L_x_15756:
[----:B0-----:R-:W0:Y:S01]  /*0d10*/  LDC.64 R16, c[0x0][0x410] ;  /* 0x00010400ff107b82 */ /* 0x001e220000000a00 */
[----:B------:R-:W-:Y:S01]  /*0d20*/  IADD3 R115, PT, PT, R145, -0x1, RZ ;  /* 0xffffffff91737810 */ /* 0x000fe20007ffe0ff */
[----:B------:R-:W-:Y:S01]  /*0d30*/  HFMA2 R15, -RZ, RZ, 0, 0 ;  /* 0x00000000ff0f7431 */ /* 0x000fe200000001ff */
[----:B------:R-:W-:Y:S02]  /*0d40*/  MOV R4, RZ ;  /* 0x000000ff00047202 */ /* 0x000fe40000000f00 */
[----:B------:R-:W-:Y:S02]  /*0d50*/  CS2R R24, SRZ ;  /* 0x0000000000187805 */ /* 0x000fe4000001ff00 */
[----:B------:R-:W-:Y:S02]  /*0d60*/  SHF.L.U32 R14, R115, 0x8, RZ ;  /* 0x00000008730e7819 */ /* 0x000fe400000006ff */
[----:B------:R-:W-:Y:S01]  /*0d70*/  MOV R27, RZ ;  /* 0x000000ff001b7202 */ /* 0x000fe20000000f00 */
[----:B------:R-:W1:Y:S08]  /*0d80*/  LDC.64 R18, c[0x0][0x418] ;  /* 0x00010600ff127b82 */ /* 0x000e700000000a00 */
[----:B------:R-:W2:Y:S08]  /*0d90*/  LDC.64 R20, c[0x0][0x420] ;  /* 0x00010800ff147b82 */ /* 0x000eb00000000a00 */
[----:B------:R-:W3:Y:S01]  /*0da0*/  LDC R5, c[0x0][0x388] ;  /* 0x0000e200ff057b82 */ /* 0x000ee20000000800 */
[----:B0-----:R-:W-:-:S04]  /*0db0*/  IMAD.WIDE.U32 R2, R16, UR18, R14 ;  /* 0x0000001210027c25 */ /* 0x001fc8000f8e000e */
[----:B------:R-:W-:-:S03]  /*0dc0*/  IMAD R3, R17, UR18, R3 ;  /* 0x0000001211037c24 */ /* 0x000fc6000f8e0203 */
[----:B------:R-:W0:Y:S01]  /*0dd0*/  LDC.64 R22, c[0x0][0x428] ;  /* 0x00010a00ff167b82 */ /* 0x000e220000000a00 */
[----:B-1----:R-:W-:-:S04]  /*0de0*/  IMAD.WIDE.U32 R2, R167, R18, R2 ;  /* 0x00000012a7027225 */ /* 0x002fc800078e0002 */
[----:B------:R-:W-:Y:S02]  /*0df0*/  HFMA2 R18, -RZ, RZ, 0, 0 ;  /* 0x00000000ff127431 */ /* 0x000fe400000001ff */
[----:B------:R-:W-:Y:S01]  /*0e00*/  IMAD R19, R167, R19, R3 ;  /* 0x00000013a7137224 */ /* 0x000fe200078e0203 */
[C---:B------:R-:W-:Y:S02]  /*0e10*/  IADD3 R0, P2, PT, R133.reuse, R2, RZ ;  /* 0x0000000285007210 */ /* 0x040fe40007f5e0ff */
[----:B------:R-:W-:Y:S01]  /*0e20*/  SHF.L.U32 R2, R133, 0x2, RZ ;  /* 0x0000000285027819 */ /* 0x000fe200000006ff */
[----:B--2---:R-:W-:Y:S01]  /*0e30*/  IMAD.WIDE.U32 R6, R20, UR18, R14 ;  /* 0x0000001214067c25 */ /* 0x004fe2000f8e000e */
[----:B------:R-:W-:Y:S02]  /*0e40*/  IADD3.X R19, PT, PT, RZ, R19, RZ, P2, !PT ;  /* 0x00000013ff137210 */ /* 0x000fe400017fe4ff */
[C---:B------:R-:W-:Y:S01]  /*0e50*/  IADD3 R20, P0, PT, R2.reuse, R153, RZ ;  /* 0x0000009902147210 */ /* 0x040fe20007f1e0ff */
[----:B------:R-:W-:Y:S01]  /*0e60*/  IMAD R7, R21, UR18, R7 ;  /* 0x0000001215077c24 */ /* 0x000fe2000f8e0207 */
[----:B------:R-:W-:-:S02]  /*0e70*/  IADD3 R16, P1, PT, R2, R151, RZ ;  /* 0x0000009702107210 */ /* 0x000fc40007f3e0ff */
[----:B------:R-:W-:Y:S02]  /*0e80*/  IADD3 R2, P4, PT, R2, R148, RZ ;  /* 0x0000009402027210 */ /* 0x000fe40007f9e0ff */
[----:B---3--:R-:W-:Y:S02]  /*0e90*/  IADD3 R114, PT, PT, -R14, R5, RZ ;  /* 0x000000050e727210 */ /* 0x008fe40007ffe1ff */
[----:B------:R-:W-:Y:S02]  /*0ea0*/  IADD3.X R3, PT, PT, RZ, R146, RZ, P4, !PT ;  /* 0x00000092ff037210 */ /* 0x000fe400027fe4ff */
[----:B------:R-:W-:Y:S01]  /*0eb0*/  ISETP.GE.AND P4, PT, R133, R114, PT ;  /* 0x000000728500720c */ /* 0x000fe20003f86270 */
[----:B0-----:R-:W-:Y:S01]  /*0ec0*/  IMAD.WIDE.U32 R6, R167, R22, R6 ;  /* 0x00000016a7067225 */ /* 0x001fe200078e0006 */
[----:B------:R-:W-:Y:S02]  /*0ed0*/  ISETP.GE.AND P6, PT, R131, R114, PT ;  /* 0x000000728300720c */ /* 0x000fe40003fc6270 */
[----:B------:R-:W-:Y:S01]  /*0ee0*/  IADD3.X R21, PT, PT, RZ, R152, RZ, P0, !PT ;  /* 0x00000098ff157210 */ /* 0x000fe200007fe4ff */
[----:B------:R-:W-:Y:S01]  /*0ef0*/  BAR.SYNC.DEFER_BLOCKING 0x0 ;  /* 0x0000000000007b1d */ /* 0x000fe20000010000 */
[----:B------:R-:W-:Y:S01]  /*0f00*/  IMAD R7, R167, R23, R7 ;  /* 0x00000017a7077224 */ /* 0x000fe200078e0207 */
[----:B------:R-:W-:-:S02]  /*0f10*/  CS2R R22, SRZ ;  /* 0x0000000000167805 */ /* 0x000fc4000001ff00 */
[----:B------:R-:W-:Y:S02]  /*0f20*/  IADD3 R6, P3, PT, R133, R6, RZ ;  /* 0x0000000685067210 */ /* 0x000fe40007f7e0ff */
[----:B------:R-:W-:Y:S02]  /*0f30*/  ISETP.GE.AND P5, PT, R129, R114, PT ;  /* 0x000000728100720c */ /* 0x000fe40003fa6270 */
[----:B------:R-:W-:Y:S02]  /*0f40*/  IADD3.X R17, PT, PT, RZ, R150, RZ, P1, !PT ;  /* 0x00000096ff117210 */ /* 0x000fe40000ffe4ff */
[-C--:B------:R-:W-:Y:S02]  /*0f50*/  ISETP.GE.AND P0, PT, R127, R114.reuse, PT ;  /* 0x000000727f00720c */ /* 0x080fe40003f06270 */
[-C--:B------:R-:W-:Y:S02]  /*0f60*/  ISETP.GE.AND P1, PT, R125, R114.reuse, PT ;  /* 0x000000727d00720c */ /* 0x080fe40003f26270 */
[----:B------:R-:W-:-:S02]  /*0f70*/  ISETP.GE.AND P2, PT, R123, R114, PT ;  /* 0x000000727b00720c */ /* 0x000fc40003f46270 */
[----:B------:R-:W-:Y:S02]  /*0f80*/  IADD3.X R7, PT, PT, RZ, R7, RZ, P3, !PT ;  /* 0x00000007ff077210 */ /* 0x000fe40001ffe4ff */
[----:B------:R-:W-:Y:S02]  /*0f90*/  P2R R34, PR, RZ, 0x10 ;  /* 0x00000010ff227803 */ /* 0x000fe40000000000 */
[-C--:B------:R-:W-:Y:S01]  /*0fa0*/  ISETP.GE.AND P3, PT, R121, R114.reuse, PT ;  /* 0x000000727900720c */ /* 0x080fe20003f66270 */
[----:B------:R-:W-:Y:S01]  /*0fb0*/  HFMA2 R29, -RZ, RZ, 0, 0 ;  /* 0x00000000ff1d7431 */ /* 0x000fe200000001ff */
[----:B------:R-:W0:Y:S01]  /*0fc0*/  S2R R113, SR_LANEID ;  /* 0x0000000000717919 */ /* 0x000e220000000000 */
[----:B------:R-:W1:Y:S01]  /*0fd0*/  S2UR UR6, SR_CgaCtaId ;  /* 0x00000000000679c3 */ /* 0x000e620000008800 */
[----:B------:R-:W-:Y:S01]  /*0fe0*/  UMOV UR4, 0x400 ;  /* 0x0000040000047882 */ /* 0x000fe20000000000 */
[----:B------:R-:W-:Y:S01]  /*0ff0*/  P2R R36, PR, RZ, 0x40 ;  /* 0x00000040ff247803 */ /* 0x000fe20000000000 */
[----:B------:R-:W2:Y:S01]  /*1000*/  @!P4 LDG.E R23, desc[UR16][R20.64] ;  /* 0x000000101417c981 */ /* 0x000ea2000c1e1900 */
[----:B------:R-:W-:-:S02]  /*1010*/  ISETP.GE.AND P4, PT, R119, R114, PT ;  /* 0x000000727700720c */ /* 0x000fc40003f86270 */
[----:B------:R-:W-:Y:S01]  /*1020*/  P2R R31, PR, RZ, 0x40 ;  /* 0x00000040ff1f7803 */ /* 0x000fe20000000000 */
[----:B------:R-:W3:Y:S01]  /*1030*/  @!P6 LDG.E R4, desc[UR16][R20.64+0x80] ;  /* 0x000080101404e981 */ /* 0x000ee2000c1e1900 */
[----:B------:R-:W-:Y:S01]  /*1040*/  HFMA2 R37, -RZ, RZ, 0, 0 ;  /* 0x00000000ff257431 */ /* 0x000fe200000001ff */
[----:B------:R-:W-:Y:S02]  /*1050*/  MOV R39, RZ ;  /* 0x000000ff00277202 */ /* 0x000fe40000000f00 */
[----:B------:R-:W4:Y:S01]  /*1060*/  @!P5 LDG.E R25, desc[UR16][R20.64+0x100] ;  /* 0x000100101419d981 */ /* 0x000f22000c1e1900 */
[----:B------:R-:W-:Y:S02]  /*1070*/  MOV R41, RZ ;  /* 0x000000ff00297202 */ /* 0x000fe40000000f00 */
[----:B------:R-:W-:Y:S01]  /*1080*/  MOV R43, RZ ;  /* 0x000000ff002b7202 */ /* 0x000fe20000000f00 */
[----:B------:R-:W4:Y:S01]  /*1090*/  @!P0 LDG.E R18, desc[UR16][R20.64+0x180] ;  /* 0x0001801014128981 */ /* 0x000f22000c1e1900 */
[----:B------:R-:W-:-:S03]  /*10a0*/  P2R R38, PR, RZ, 0x20 ;  /* 0x00000020ff267803 */ /* 0x000fc60000000000 */
[----:B------:R-:W4:Y:S04]  /*10b0*/  @!P1 LDG.E R27, desc[UR16][R20.64+0x200] ;  /* 0x00020010141b9981 */ /* 0x000f28000c1e1900 */
[----:B------:R-:W4:Y:S04]  /*10c0*/  @!P2 LDG.E R22, desc[UR16][R20.64+0x280] ;  /* 0x000280101416a981 */ /* 0x000f28000c1e1900 */
[----:B------:R-:W4:Y:S04]  /*10d0*/  @!P3 LDG.E R29, desc[UR16][R20.64+0x300] ;  /* 0x00030010141db981 */ /* 0x000f28000c1e1900 */
[----:B------:R1:W4:Y:S01]  /*10e0*/  @!P4 LDG.E R24, desc[UR16][R20.64+0x380] ;  /* 0x000380101418c981 */ /* 0x000322000c1e1900 */
[C---:B0-----:R-:W-:Y:S01]  /*10f0*/  IADD3 R26, PT, PT, R113.reuse, 0x20, RZ ;  /* 0x00000020711a7810 */ /* 0x041fe20007ffe0ff */
[----:B-1----:R-:W-:Y:S01]  /*1100*/  ULEA UR6, UR6, UR4, 0x18 ;  /* 0x0000000406067291 */ /* 0x002fe2000f8ec0ff */
[----:B------:R-:W-:-:S02]  /*1110*/  IADD3 R28, PT, PT, R113, 0x40, RZ ;  /* 0x00000040711c7810 */ /* 0x000fc40007ffe0ff */
[CC--:B------:R-:W-:Y:S02]  /*1120*/  LEA.HI.SX32 R112, R113.reuse, R113.reuse, 0x1b ;  /* 0x0000007171707211 */ /* 0x0c0fe400078fdaff */
[-C--:B------:R-:W-:Y:S02]  /*1130*/  LEA.HI.SX32 R26, R26, R113.reuse, 0x1b ;  /* 0x000000711a1a7211 */ /* 0x080fe400078fdaff */
[----:B------:R-:W-:Y:S02]  /*1140*/  LEA.HI.SX32 R28, R28, R113, 0x1b ;  /* 0x000000711c1c7211 */ /* 0x000fe400078fdaff */
[----:B------:R-:W-:Y:S02]  /*1150*/  LEA R112, R112, UR6, 0x2 ;  /* 0x0000000670707c11 */ /* 0x000fe4000f8e10ff */
[----:B------:R-:W-:Y:S02]  /*1160*/  LEA R111, R26, UR6, 0x2 ;  /* 0x000000061a6f7c11 */ /* 0x000fe4000f8e10ff */
[----:B------:R-:W-:-:S02]  /*1170*/  IADD3 R20, PT, PT, R113, 0x60, RZ ;  /* 0x0000006071147810 */ /* 0x000fc40007ffe0ff */
        /* <DEDUP_REMOVED lines=18> */
[----:B--2---:R-:W-:Y:S04]  /*12a0*/  STS [R112], R23 ;  /* 0x0000001770007388 */ /* 0x004fe80000000800 */
[----:B---3--:R0:W-:Y:S04]  /*12b0*/  STS [R111+0x80], R4 ;  /* 0x000080046f007388 */ /* 0x0081e80000000800 */
[----:B----4-:R-:W-:Y:S01]  /*12c0*/  STS [R110+0x100], R25 ;  /* 0x000100196e007388 */ /* 0x010fe20000000800 */
[----:B0-----:R-:W-:-:S03]  /*12d0*/  SHF.L.U32 R4, R113, 0x3, RZ ;  /* 0x0000000371047819 */ /* 0x001fc600000006ff */
[----:B------:R-:W-:Y:S01]  /*12e0*/  STS [R109+0x180], R18 ;  /* 0x000180126d007388 */ /* 0x000fe20000000800 */
[----:B------:R-:W-:-:S03]  /*12f0*/  LEA.HI.SX32 R104, R4, R4, 0x1b ;  /* 0x0000000404687211 */ /* 0x000fc600078fdaff */
[----:B------:R-:W-:Y:S01]  /*1300*/  STS [R108+0x200], R27 ;  /* 0x0002001b6c007388 */ /* 0x000fe20000000800 */
[----:B------:R-:W-:-:S03]  /*1310*/  LEA R104, R104, UR6, 0x2 ;  /* 0x0000000668687c11 */ /* 0x000fc6000f8e10ff */
        /* <DEDUP_REMOVED lines=27> */
[----:B------:R-:W-:Y:S01]  /*14d0*/  ISETP.NE.AND P6, PT, R34, RZ, PT ;  /* 0x000000ff2200720c */ /* 0x000fe20003fc5270 */
        /* <DEDUP_REMOVED lines=18> */
[----:B------:R-:W-:Y:S01]  /*1600*/  BAR.SYNC.DEFER_BLOCKING 0x0 ;  /* 0x0000000000007b1d */ /* 0x000fe20000010000 */
[----:B0-----:R-:W-:-:S02]  /*1610*/  HFMA2 R20, -RZ, RZ, 0, 0 ;  /* 0x00000000ff147431 */ /* 0x001fc400000001ff */
[----:B-1----:R-:W-:-:S03]  /*1620*/  HFMA2 R26, -RZ, RZ, 0, 0 ;  /* 0x00000000ff1a7431 */ /* 0x002fc600000001ff */
[----:B------:R-:W4:Y:S01]  /*1630*/  @!P6 LDG.E R37, desc[UR16][R2.64] ;  /* 0x000000100225e981 */ /* 0x000f22000c1e1900 */
        /* <DEDUP_REMOVED lines=10> */
[----:B------:R-:W-:Y:S01]  /*16e0*/  BSSY.RECONVERGENT B0, `(.L_x_15688) ;  /* 0x0000030000007945 */ /* 0x000fe20003800200 */
[--C-:B---3--:R-:W-:Y:S01]  /*16f0*/  FADD.FTZ R100, R23, R156.reuse ;  /* 0x0000009c17647221 */ /* 0x108fe20000010000 */
[--C-:B----4-:R-:W-:Y:S01]  /*1700*/  FADD.FTZ R98, R25, R156.reuse ;  /* 0x0000009c19627221 */ /* 0x110fe20000010000 */
        /* <DEDUP_REMOVED lines=45> */
.L_x_15689:
[----:B------:R-:W-:Y:S05]  /*19e0*/  BSYNC.RECONVERGENT B0 ;  /* 0x0000000000007941 */ /* 0x000fea0003800200 */
.L_x_15688:
[----:B------:R-:W-:Y:S01]  /*19f0*/  FSETP.GTU.FTZ.AND P5, PT, R100, 20, PT ;  /* 0x41a000006400780b */ /* 0x000fe20003fbc000 */
[----:B------:R-:W-:-:S12]  /*1a00*/  BSSY.RECONVERGENT B0, `(.L_x_15690) ;  /* 0x0000020000007945 */ /* 0x000fd80003800200 */
[----:B------:R-:W-:Y:S05]  /*1a10*/  @P5 BRA `(.L_x_15691) ;  /* 0x0000000000785947 */ /* 0x000fea0003800000 */
[----:B------:R-:W-:Y:S01]  /*1a20*/  FMUL.FTZ R100, R100, 1.4426950216293334961 ;  /* 0x3fb8aa3b64647820 */ /* 0x000fe20000410000 */
[----:B------:R-:W-:Y:S01]  /*1a30*/  MOV R23, 0x3e800000 ;  /* 0x3e80000000177802 */ /* 0x000fe20000000f00 */
[----:B0-----:R-:W-:Y:S02]  /*1a40*/  HFMA2 R20, -RZ, RZ, 1.3056640625, -1.8671875 ;  /* 0x3d39bf78ff147431 */ /* 0x001fe400000001ff */
        /* <DEDUP_REMOVED lines=27> */
.L_x_15691:
[----:B------:R-:W-:Y:S05]  /*1c00*/  BSYNC.RECONVERGENT B0 ;  /* 0x0000000000007941 */ /* 0x000fea0003800200 */
.L_x_15690:
[----:B------:R-:W-:Y:S01]  /*1c10*/  FSETP.GTU.FTZ.AND P5, PT, R98, 20, PT ;  /* 0x41a000006200780b */ /* 0x000fe20003fbc000 */
[----:B------:R-:W-:-:S12]  /*1c20*/  BSSY.RECONVERGENT B0, `(.L_x_15692) ;  /* 0x0000020000007945 */ /* 0x000fd80003800200 */
[----:B------:R-:W-:Y:S05]  /*1c30*/  @P5 BRA `(.L_x_15693) ;  /* 0x0000000000785947 */ /* 0x000fea0003800000 */
        /* <DEDUP_REMOVED lines=30> */
.L_x_15693:
[----:B------:R-:W-:Y:S05]  /*1e20*/  BSYNC.RECONVERGENT B0 ;  /* 0x0000000000007941 */ /* 0x000fea0003800200 */
.L_x_15692:
        /* <DEDUP_REMOVED lines=33> */
.L_x_15695:
[----:B------:R-:W-:Y:S05]  /*2040*/  BSYNC.RECONVERGENT B0 ;  /* 0x0000000000007941 */ /* 0x000fea0003800200 */
.L_x_15694:
        /* <DEDUP_REMOVED lines=33> */
.L_x_15697:
[----:B------:R-:W-:Y:S05]  /*2260*/  BSYNC.RECONVERGENT B0 ;  /* 0x0000000000007941 */ /* 0x000fea0003800200 */
.L_x_15696:
        /* <DEDUP_REMOVED lines=33> */
.L_x_15699:
[----:B------:R-:W-:Y:S05]  /*2480*/  BSYNC.RECONVERGENT B0 ;  /* 0x0000000000007941 */ /* 0x000fea0003800200 */
.L_x_15698:
        /* <DEDUP_REMOVED lines=33> */
.L_x_15701:
[----:B------:R-:W-:Y:S05]  /*26a0*/  BSYNC.RECONVERGENT B0 ;  /* 0x0000000000007941 */ /* 0x000fea0003800200 */
.L_x_15700:
        /* <DEDUP_REMOVED lines=33> */
.L_x_15703:
[----:B------:R-:W-:Y:S05]  /*28c0*/  BSYNC.RECONVERGENT B0 ;  /* 0x0000000000007941 */ /* 0x000fea0003800200 */
.L_x_15702:
[----:B------:R-:W1:Y:S01]  /*28d0*/  LDCU.64 UR8, c[0x0][0x488] ;  /* 0x00009100ff0877ac */ /* 0x000e620008000a00 */
[----:B0-----:R-:W-:Y:S01]  /*28e0*/  LDS R20, [R104+0x4] ;  /* 0x0000040068147984 */ /* 0x001fe20000000800 */
[----:B------:R-:W-:Y:S01]  /*28f0*/  P2R R33, PR, RZ, 0x10 ;  /* 0x00000010ff217803 */ /* 0x000fe20000000000 */
[----:B------:R-:W-:Y:S01]  /*2900*/  HFMA2 R27, -RZ, RZ, 0, 0 ;  /* 0x00000000ff1b7431 */ /* 0x000fe200000001ff */
[----:B------:R-:W-:Y:S01]  /*2910*/  ISETP.NE.AND P4, PT, R34, RZ, PT ;  /* 0x000000ff2200720c */ /* 0x000fe20003f85270 */
[----:B------:R-:W-:Y:S01]  /*2920*/  LDS R21, [R104+0x8] ;  /* 0x0000080068157984 */ /* 0x000fe20000000800 */
[----:B------:R-:W-:Y:S02]  /*2930*/  ISETP.NE.AND P6, PT, R38, RZ, PT ;  /* 0x000000ff2600720c */ /* 0x000fe40003fc5270 */
[----:B------:R-:W-:Y:S02]  /*2940*/  CS2R R28, SRZ ;  /* 0x00000000001c7805 */ /* 0x000fe4000001ff00 */
[----:B------:R-:W-:Y:S01]  /*2950*/  CS2R R30, SRZ ;  /* 0x00000000001e7805 */ /* 0x000fe2000001ff00 */
[----:B------:R-:W-:Y:S01]  /*2960*/  LDS R22, [R104+0xc] ;  /* 0x00000c0068167984 */ /* 0x000fe20000000800 */
[----:B------:R-:W-:-:S03]  /*2970*/  MOV R32, RZ ;  /* 0x000000ff00207202 */ /* 0x000fc60000000f00 */
[----:B------:R-:W-:Y:S04]  /*2980*/  LDS R23, [R104+0x10] ;  /* 0x0000100068177984 */ /* 0x000fe80000000800 */
[----:B------:R-:W-:Y:S01]  /*2990*/  LDS R24, [R104+0x14] ;  /* 0x0000140068187984 */ /* 0x000fe20000000800 */
[----:B-1----:R-:W-:-:S03]  /*29a0*/  LEA R2, P5, R0, UR8, 0x2 ;  /* 0x0000000800027c11 */ /* 0x002fc6000f8a10ff */
[----:B------:R-:W-:Y:S01]  /*29b0*/  LDS R25, [R104+0x18] ;  /* 0x0000180068197984 */ /* 0x000fe20000000800 */
[----:B------:R-:W-:Y:S01]  /*29c0*/  LEA.HI.X R3, R0, UR9, R19, 0x2, P5 ;  /* 0x0000000900037c11 */ /* 0x000fe2000a8f1413 */
[----:B------:R-:W0:Y:S02]  /*29d0*/  LDCU.64 UR8, c[0x0][0x478] ;  /* 0x00008f00ff0877ac */ /* 0x000e240008000a00 */
[----:B------:R-:W-:Y:S04]  /*29e0*/  LDS R0, [R104] ;  /* 0x0000000068007984 */ /* 0x000fe80000000800 */
[----:B------:R-:W-:Y:S01]  /*29f0*/  LDS R26, [R104+0x1c] ;  /* 0x00001c00681a7984 */ /* 0x000fe20000000800 */
[----:B------:R-:W-:Y:S01]  /*2a00*/  HFMA2 R37, -RZ, RZ, 0, 0 ;  /* 0x00000000ff257431 */ /* 0x000fe200000001ff */
[----:B------:R-:W1:Y:S01]  /*2a10*/  LDCU.64 UR10, c[0x0][0x558] ;  /* 0x0000ab00ff0a77ac */ /* 0x000e620008000a00 */
[----:B------:R-:W-:Y:S01]  /*2a20*/  BAR.SYNC.DEFER_BLOCKING 0x0 ;  /* 0x0000000000007b1d */ /* 0x000fe20000010000 */
[----:B0-----:R-:W-:-:S04]  /*2a30*/  LEA R18, P5, R6, UR8, 0x2 ;  /* 0x0000000806127c11 */ /* 0x001fc8000f8a10ff */
[----:B------:R-:W-:Y:S02]  /*2a40*/  LEA.HI.X R19, R6, UR9, R7, 0x2, P5 ;  /* 0x0000000906137c11 */ /* 0x000fe4000a8f1407 */
[----:B------:R-:W-:Y:S02]  /*2a50*/  CS2R R6, SRZ ;  /* 0x0000000000067805 */ /* 0x000fe4000001ff00 */
[----:B------:R-:W-:Y:S01]  /*2a60*/  ISETP.NE.AND P5, PT, R36, RZ, PT ;  /* 0x000000ff2400720c */ /* 0x000fe20003fa5270 */
[----:B------:R-:W-:Y:S01]  /*2a70*/  HFMA2 R39, -RZ, RZ, 0, 0 ;  /* 0x00000000ff277431 */ /* 0x000fe200000001ff */
[----:B------:R-:W0:Y:S02]  /*2a80*/  LDCU.64 UR8, c[0x0][0x510] ;  /* 0x0000a200ff0877ac */ /* 0x000e240008000a00 */
[----:B------:R-:W2:Y:S01]  /*2a90*/  @!P4 LDG.E R7, desc[UR16][R2.64] ;  /* 0x000000100207c981 */ /* 0x000ea2000c1e1900 */
[----:B------:R-:W-:-:S08]  /*2aa0*/  ISETP.NE.AND P4, PT, R33, RZ, PT ;  /* 0x000000ff2100720c */ /* 0x000fd00003f85270 */
[----:B------:R-:W3:Y:S01]  /*2ab0*/  @!P5 LDG.E R6, desc[UR16][R2.64+0x80] ;  /* 0x000080100206d981 */ /* 0x000ee2000c1e1900 */
[----:B------:R-:W-:Y:S02]  /*2ac0*/  P2R R36, PR, RZ, 0x20 ;  /* 0x00000020ff247803 */ /* 0x000fe40000000000 */
[----:B------:R-:W-:Y:S01]  /*2ad0*/  ISETP.NE.AND P5, PT, R34, RZ, PT ;  /* 0x000000ff2200720c */ /* 0x000fe20003fa5270 */
[----:B------:R-:W4:Y:S04]  /*2ae0*/  @!P6 LDG.E R27, desc[UR16][R2.64+0x100] ;  /* 0x00010010021be981 */ /* 0x000f28000c1e1900 */
[----:B------:R-:W5:Y:S04]  /*2af0*/  @!P0 LDG.E R28, desc[UR16][R2.64+0x180] ;  /* 0x00018010021c8981 */ /* 0x000f68000c1e1900 */
[----:B------:R-:W5:Y:S04]  /*2b00*/  @!P1 LDG.E R29, desc[UR16][R2.64+0x200] ;  /* 0x00020010021d9981 */ /* 0x000f68000c1e1900 */
[----:B------:R-:W5:Y:S04]  /*2b10*/  @!P2 LDG.E R30, desc[UR16][R2.64+0x280] ;  /* 0x00028010021ea981 */ /* 0x000f68000c1e1900 */
[----:B------:R-:W5:Y:S04]  /*2b20*/  @!P3 LDG.E R31, desc[UR16][R2.64+0x300] ;  /* 0x00030010021fb981 */ /* 0x000f68000c1e1900 */
[----:B------:R1:W5:Y:S02]  /*2b30*/  @!P4 LDG.E R32, desc[UR16][R2.64+0x380] ;  /* 0x000380100220c981 */ /* 0x000364000c1e1900 */
[----:B-1----:R-:W-:-:S02]  /*2b40*/  CS2R R2, SRZ ;  /* 0x0000000000027805 */ /* 0x002fc4000001ff00 */
[----:B--2---:R-:W-:Y:S04]  /*2b50*/  STS [R112], R7 ;  /* 0x0000000770007388 */ /* 0x004fe80000000800 */
[----:B---3--:R1:W-:Y:S04]  /*2b60*/  STS [R111+0x80], R6 ;  /* 0x000080066f007388 */ /* 0x0083e80000000800 */
[----:B----4-:R-:W-:Y:S04]  /*2b70*/  STS [R110+0x100], R27 ;  /* 0x0001001b6e007388 */ /* 0x010fe80000000800 */
[----:B-----5:R-:W-:Y:S04]  /*2b80*/  STS [R109+0x180], R28 ;  /* 0x0001801c6d007388 */ /* 0x020fe80000000800 */
[----:B------:R-:W-:Y:S04]  /*2b90*/  STS [R108+0x200], R29 ;  /* 0x0002001d6c007388 */ /* 0x000fe80000000800 */
[----:B------:R-:W-:Y:S04]  /*2ba0*/  STS [R107+0x280], R30 ;  /* 0x0002801e6b007388 */ /* 0x000fe80000000800 */
[----:B------:R-:W-:Y:S04]  /*2bb0*/  STS [R106+0x300], R31 ;  /* 0x0003001f6a007388 */ /* 0x000fe80000000800 */
[----:B------:R2:W-:Y:S01]  /*2bc0*/  STS [R105+0x380], R32 ;  /* 0x0003802069007388 */ /* 0x0005e20000000800 */
[----:B------:R-:W-:-:S03]  /*2bd0*/  NOP ;  /* 0x0000000000007918 */ /* 0x000fc60000000000 */
[----:B------:R-:W-:Y:S04]  /*2be0*/  LDS R33, [R104] ;  /* 0x0000000068217984 */ /* 0x000fe80000000800 */
[----:B------:R-:W-:Y:S04]  /*2bf0*/  LDS R34, [R104+0x4] ;  /* 0x0000040068227984 */ /* 0x000fe80000000800 */
[----:B------:R-:W3:Y:S04]  /*2c00*/  LDS R35, [R104+0x8] ;  /* 0x0000080068237984 */ /* 0x000ee80000000800 */
[----:B------:R-:W4:Y:S04]  /*2c10*/  LDS R27, [R104+0xc] ;  /* 0x00000c00681b7984 */ /* 0x000f280000000800 */
[----:B------:R-:W-:Y:S04]  /*2c20*/  LDS R28, [R104+0x10] ;  /* 0x00001000681c7984 */ /* 0x000fe80000000800 */
[----:B------:R-:W-:Y:S04]  /*2c30*/  LDS R29, [R104+0x14] ;  /* 0x00001400681d7984 */ /* 0x000fe80000000800 */
[----:B------:R-:W-:Y:S04]  /*2c40*/  LDS R30, [R104+0x18] ;  /* 0x00001800681e7984 */ /* 0x000fe80000000800 */
[----:B------:R-:W5:Y:S01]  /*2c50*/  LDS R31, [R104+0x1c] ;  /* 0x00001c00681f7984 */ /* 0x000f620000000800 */
[----:B------:R-:W-:Y:S01]  /*2c60*/  BAR.SYNC.DEFER_BLOCKING 0x0 ;  /* 0x0000000000007b1d */ /* 0x000fe20000010000 */
[----:B-1----:R-:W-:-:S02]  /*2c70*/  CS2R R6, SRZ ;  /* 0x0000000000067805 */ /* 0x002fc4000001ff00 */
[----:B--2---:R-:W-:-:S03]  /*2c80*/  MOV R32, RZ ;  /* 0x000000ff00207202 */ /* 0x004fc60000000f00 */
        /* <DEDUP_REMOVED lines=9> */
[----:B------:R5:W2:Y:S01]  /*2d20*/  @!P4 LDG.E R36, desc[UR16][R18.64+0x380] ;  /* 0x000380101224c981 */ /* 0x000aa2000c1e1900 */
[----:B---3--:R-:W-:Y:S01]  /*2d30*/  FMUL.FTZ R41, R35, -1.4426950216293334961 ;  /* 0xbfb8aa3b23297820 */ /* 0x008fe20000410000 */
[----:B----4-:R-:W-:-:S05]  /*2d40*/  FMUL.FTZ R42, R27, -1.4426950216293334961 ;  /* 0xbfb8aa3b1b2a7820 */ /* 0x010fca0000410000 */
[----:B------:R-:W1:Y:S01]  /*2d50*/  MUFU.EX2 R41, R41 ;  /* 0x0000002900297308 */ /* 0x000e620000000800 */
[----:B------:R-:W-:Y:S01]  /*2d60*/  FMUL.FTZ R40, R34, -1.4426950216293334961 ;  /* 0xbfb8aa3b22287820 */ /* 0x000fe20000410000 */
[----:B-----5:R-:W-:Y:S02]  /*2d70*/  FMUL.FTZ R19, R31, -1.4426950216293334961 ;  /* 0xbfb8aa3b1f137820 */ /* 0x020fe40000410000 */
[----:B------:R-:W3:Y:S01]  /*2d80*/  MUFU.EX2 R43, R42 ;  /* 0x0000002a002b7308 */ /* 0x000ee20000000800 */
[----:B------:R-:W-:Y:S01]  /*2d90*/  FMUL.FTZ R38, R33, -1.4426950216293334961 ;  /* 0xbfb8aa3b21267820 */ /* 0x000fe20000410000 */
[----:B------:R-:W-:Y:S02]  /*2da0*/  FMUL.FTZ R18, R30, -1.4426950216293334961 ;  /* 0xbfb8aa3b1e127820 */ /* 0x000fe40000410000 */
[----:B------:R-:W4:Y:S04]  /*2db0*/  MUFU.EX2 R40, R40 ;  /* 0x0000002800287308 */ /* 0x000f280000000800 */
[----:B------:R-:W-:Y:S01]  /*2dc0*/  MUFU.EX2 R50, R19 ;  /* 0x0000001300327308 */ /* 0x000fe20000000800 */
[----:B-1----:R-:W-:-:S03]  /*2dd0*/  FADD.FTZ R41, R41, 1 ;  /* 0x3f80000029297421 */ /* 0x002fc60000010000 */
[----:B------:R-:W1:Y:S04]  /*2de0*/  MUFU.EX2 R38, R38 ;  /* 0x0000002600267308 */ /* 0x000e680000000800 */
[----:B------:R-:W-:Y:S01]  /*2df0*/  MUFU.EX2 R49, R18 ;  /* 0x0000001200317308 */ /* 0x000fe20000000800 */
[----:B------:R-:W-:Y:S01]  /*2e00*/  FMUL.FTZ R44, R28, -1.4426950216293334961 ;  /* 0xbfb8aa3b1c2c7820 */ /* 0x000fe20000410000 */
[----:B------:R-:W-:Y:S01]  /*2e10*/  FMUL.FTZ R47, R29, -1.4426950216293334961 ;  /* 0xbfb8aa3b1d2f7820 */ /* 0x000fe20000410000 */
[----:B---3--:R-:W-:Y:S01]  /*2e20*/  FADD.FTZ R43, R43, 1 ;  /* 0x3f8000002b2b7421 */ /* 0x008fe20000010000 */
[----:B------:R-:W-:Y:S01]  /*2e30*/  MUFU.RCP R42, R41 ;  /* 0x00000029002a7308 */ /* 0x000fe20000001000 */
[----:B----4-:R-:W-:-:S07]  /*2e40*/  FADD.FTZ R40, R40, 1 ;  /* 0x3f80000028287421 */ /* 0x010fce0000010000 */
[----:B------:R3:W-:Y:S01]  /*2e50*/  MUFU.EX2 R46, R44 ;  /* 0x0000002c002e7308 */ /* 0x0007e20000000800 */
[----:B-1----:R-:W-:-:S03]  /*2e60*/  FADD.FTZ R38, R38, 1 ;  /* 0x3f80000026267421 */ /* 0x002fc60000010000 */
[----:B------:R-:W1:Y:S04]  /*2e70*/  MUFU.EX2 R47, R47 ;  /* 0x0000002f002f7308 */ /* 0x000e680000000800 */
[----:B---3--:R-:W3:Y:S08]  /*2e80*/  MUFU.RCP R44, R43 ;  /* 0x0000002b002c7308 */ /* 0x008ef00000001000 */
[----:B------:R3:W-:Y:S01]  /*2e90*/  MUFU.RCP R45, R40 ;  /* 0x00000028002d7308 */ /* 0x0007e20000001000 */
[----:B-1----:R-:W-:Y:S01]  /*2ea0*/  FADD.FTZ R47, R47, 1 ;  /* 0x3f8000002f2f7421 */ /* 0x002fe20000010000 */
[----:B------:R-:W-:-:S06]  /*2eb0*/  FADD.FTZ R49, R49, 1 ;  /* 0x3f80000031317421 */ /* 0x000fcc0000010000 */
[----:B------:R-:W-:Y:S01]  /*2ec0*/  MUFU.RCP R38, R38 ;  /* 0x0000002600267308 */ /* 0x000fe20000001000 */
[----:B------:R-:W-:Y:S01]  /*2ed0*/  FADD.FTZ R50, R50, 1 ;  /* 0x3f80000032327421 */ /* 0x000fe20000010000 */
[----:B------:R-:W-:-:S06]  /*2ee0*/  FADD.FTZ R46, R46, 1 ;  /* 0x3f8000002e2e7421 */ /* 0x000fcc0000010000 */
[----:B------:R-:W-:Y:S08]  /*2ef0*/  MUFU.RCP R48, R47 ;  /* 0x0000002f00307308 */ /* 0x000ff00000001000 */
[----:B------:R-:W1:Y:S01]  /*2f00*/  MUFU.RCP R59, R49 ;  /* 0x00000031003b7308 */ /* 0x000e620000001000 */
[----:B---3--:R-:W-:-:S07]  /*2f10*/  FADD.FTZ R40, -R44, 1 ;  /* 0x3f8000002c287421 */ /* 0x008fce0000010100 */
[----:B------:R-:W3:Y:S08]  /*2f20*/  MUFU.RCP R50, R50 ;  /* 0x0000003200327308 */ /* 0x000ef00000001000 */
[----:B------:R4:W5:Y:S01]  /*2f30*/  MUFU.RCP R53, R46 ;  /* 0x0000002e00357308 */ /* 0x0009620000001000 */
[----:B-1----:R-:W-:Y:S01]  /*2f40*/  FADD.FTZ R55, -R59, 1 ;  /* 0x3f8000003b377421 */ /* 0x002fe20000010100 */
[----:B----4-:R-:W-:-:S03]  /*2f50*/  FFMA.FTZ R46, R27, R40, 1 ;  /* 0x3f8000001b2e7423 */ /* 0x010fc60000010028 */
[----:B------:R-:W-:Y:S01]  /*2f60*/  FFMA.FTZ R61, R30, R55, 1 ;  /* 0x3f8000001e3d7423 */ /* 0x000fe20000010037 */
[----:B------:R-:W-:Y:S01]  /*2f70*/  ISETP.NE.AND P4, PT, R159, RZ, PT ;  /* 0x000000ff9f00720c */ /* 0x000fe20003f85270 */
[----:B--2---:R-:W-:Y:S04]  /*2f80*/  STS [R112], R37 ;  /* 0x0000002570007388 */ /* 0x004fe80000000800 */
        /* <DEDUP_REMOVED lines=8> */
[----:B------:R-:W4:Y:S04]  /*3010*/  LDS R19, [R104] ;  /* 0x0000000068137984 */ /* 0x000f280000000800 */
[----:B------:R-:W0:Y:S04]  /*3020*/  LDS R18, [R104+0x8] ;  /* 0x0000080068127984 */ /* 0x000e280000000800 */
[----:B------:R-:W3:Y:S04]  /*3030*/  LDS R37, [R104+0x4] ;  /* 0x0000040068257984 */ /* 0x000ee80000000800 */
[----:B------:R-:W5:Y:S04]  /*3040*/  LDS R41, [R104+0xc] ;  /* 0x00000c0068297984 */ /* 0x000f680000000800 */
[----:B------:R-:W5:Y:S04]  /*3050*/  LDS R32, [R104+0x10] ;  /* 0x0000100068207984 */ /* 0x000f680000000800 */
[----:B------:R-:W5:Y:S04]  /*3060*/  LDS R39, [R104+0x14] ;  /* 0x0000140068277984 */ /* 0x000f680000000800 */
[----:B------:R-:W5:Y:S04]  /*3070*/  LDS R36, [R104+0x18] ;  /* 0x0000180068247984 */ /* 0x000f680000000800 */
[----:B------:R-:W5:Y:S01]  /*3080*/  LDS R43, [R104+0x1c] ;  /* 0x00001c00682b7984 */ /* 0x000f620000000800 */
[----:B-1----:R-:W-:Y:S01]  /*3090*/  FADD.FTZ R3, -R45, 1 ;  /* 0x3f8000002d037421 */ /* 0x002fe20000010100 */
[----:B--2---:R-:W-:Y:S01]  /*30a0*/  FADD.FTZ R6, -R42, 1 ;  /* 0x3f8000002a067421 */ /* 0x004fe20000010100 */
[----:B------:R-:W-:-:S02]  /*30b0*/  FADD.FTZ R2, -R38, 1 ;  /* 0x3f80000026027421 */ /* 0x000fc40000010100 */
[----:B------:R-:W-:Y:S01]  /*30c0*/  FFMA.FTZ R47, R34, R3, 1 ;  /* 0x3f800000222f7423 */ /* 0x000fe20000010003 */
[----:B------:R-:W-:Y:S01]  /*30d0*/  FFMA.FTZ R49, R35, R6, 1 ;  /* 0x3f80000023317423 */ /* 0x000fe20000010006 */
[----:B------:R-:W-:Y:S01]  /*30e0*/  FFMA.FTZ R2, R33, R2, 1 ;  /* 0x3f80000021027423 */ /* 0x000fe20000010002 */
[----:B----4-:R-:W-:Y:S01]  /*30f0*/  FMUL.FTZ R3, R0, R19 ;  /* 0x0000001300037220 */ /* 0x010fe20000410000 */
[----:B0-----:R-:W-:-:S03]  /*3100*/  FMUL.FTZ R7, R21, R18 ;  /* 0x0000001215077220 */ /* 0x001fc60000410000 */
[----:B------:R-:W-:Y:S01]  /*3110*/  FMUL.FTZ R3, R38, R3 ;  /* 0x0000000326037220 */ /* 0x000fe20000410000 */
[----:B---3--:R-:W-:Y:S01]  /*3120*/  FMUL.FTZ R6, R20, R37 ;  /* 0x0000002514067220 */ /* 0x008fe20000410000 */
[----:B------:R-:W-:Y:S02]  /*3130*/  FMUL.FTZ R40, R42, R7 ;  /* 0x000000072a287220 */ /* 0x000fe40000410000 */
[----:B------:R-:W-:Y:S01]  /*3140*/  FMUL.FTZ R7, R3, R2 ;  /* 0x0000000203077220 */ /* 0x000fe20000410000 */
[----:B------:R-:W-:Y:S01]  /*3150*/  BAR.SYNC.DEFER_BLOCKING 0x0 ;  /* 0x0000000000007b1d */ /* 0x000fe20000010000 */
[----:B-----5:R-:W-:Y:S01]  /*3160*/  FMUL.FTZ R51, R22, R41 ;  /* 0x0000002916337220 */ /* 0x020fe20000410000 */
[----:B------:R-:W-:Y:S01]  /*3170*/  FMUL.FTZ R6, R45, R6 ;  /* 0x000000062d067220 */ /* 0x000fe20000410000 */
[----:B------:R-:W-:Y:S01]  /*3180*/  FADD.FTZ R2, -R48, 1 ;  /* 0x3f80000030027421 */ /* 0x000fe20000010100 */
[----:B------:R-:W-:Y:S01]  /*3190*/  FMUL.FTZ R49, R40, R49 ;  /* 0x0000003128317220 */ /* 0x000fe20000410000 */
[----:B------:R-:W-:Y:S01]  /*31a0*/  FMUL.FTZ R51, R44, R51 ;  /* 0x000000332c337220 */ /* 0x000fe20000410000 */
[----:B------:R-:W-:Y:S01]  /*31b0*/  FMUL.FTZ R47, R6, R47 ;  /* 0x0000002f062f7220 */ /* 0x000fe20000410000 */
[----:B------:R-:W-:Y:S01]  /*31c0*/  FADD.FTZ R6, -R50, 1 ;  /* 0x3f80000032067421 */ /* 0x000fe20000010100 */
        /* <DEDUP_REMOVED lines=63> */
[----:B-1----:R-:W-:Y:S01]  /*35c0*/  UISETP.NE.U32.AND UP0, UPT, UR8, URZ, UPT ;  /* 0x000000ff0800728c */ /* 0x002fe2000bf05070 */
[----:B------:R-:W-:-:S03]  /*35d0*/  FMUL.FTZ R33, R33, R38 ;  /* 0x0000002621217220 */ /* 0x000fc60000410000 */
        /* <DEDUP_REMOVED lines=27> */
[----:B------:R-:W-:Y:S02]  /*3790*/  FMUL.FTZ R31, R43, R31 ;  /* 0x0000001f2b1f7220 */ /* 0x000fe40000410000 */
[----:B------:R-:W0:Y:S01]  /*37a0*/  LDC.64 R42, c[0x0][0x430] ;  /* 0x00010c00ff2a7b82 */ /* 0x000e220000000a00 */
[----:B------:R-:W-:Y:S04]  /*37b0*/  STS [R104], R19 ;  /* 0x0000001368007388 */ /* 0x000fe80000000800 */
[----:B------:R-:W-:Y:S04]  /*37c0*/  STS [R104+0x4], R37 ;  /* 0x0000042568007388 */ /* 0x000fe80000000800 */
[----:B------:R-:W-:Y:S04]  /*37d0*/  STS [R104+0x8], R35 ;  /* 0x0000082368007388 */ /* 0x000fe80000000800 */
[----:B------:R-:W-:Y:S04]  /*37e0*/  STS [R104+0xc], R27 ;  /* 0x00000c1b68007388 */ /* 0x000fe80000000800 */
[----:B------:R0:W-:Y:S04]  /*37f0*/  STS [R104+0x10], R3 ;  /* 0x0000100368007388 */ /* 0x0001e80000000800 */
[----:B------:R-:W-:Y:S04]  /*3800*/  STS [R104+0x14], R29 ;  /* 0x0000141d68007388 */ /* 0x000fe80000000800 */
[----:B------:R-:W-:Y:S01]  /*3810*/  STS [R104+0x18], R33 ;  /* 0x0000182168007388 */ /* 0x000fe20000000800 */
[----:B0-----:R-:W-:-:S03]  /*3820*/  IMAD.WIDE.U32 R2, R42, UR18, R14 ;  /* 0x000000122a027c25 */ /* 0x001fc6000f8e000e */
[----:B------:R0:W-:Y:S01]  /*3830*/  STS [R104+0x1c], R31 ;  /* 0x00001c1f68007388 */ /* 0x0001e20000000800 */
[----:B------:R-:W-:-:S03]  /*3840*/  NOP ;  /* 0x0000000000007918 */ /* 0x000fc60000000000 */
[----:B------:R-:W-:Y:S01]  /*3850*/  LDS R39, [R112] ;  /* 0x0000000070277984 */ /* 0x000fe20000000800 */
[----:B------:R-:W-:Y:S01]  /*3860*/  IMAD R3, R43, UR18, R3 ;  /* 0x000000122b037c24 */ /* 0x000fe2000f8e0203 */
[----:B0-----:R-:W0:Y:S02]  /*3870*/  LDC.64 R30, c[0x0][0x438] ;  /* 0x00010e00ff1e7b82 */ /* 0x001e240000000a00 */
        /* <DEDUP_REMOVED lines=32> */
.L_x_15704:
[----:B------:R-:W1:Y:S01]  /*3a80*/  LDCU UR4, c[0x0][0x38c] ;  /* 0x00007180ff0477ac */ /* 0x000e620008000800 */
[----:B------:R-:W-:Y:S01]  /*3a90*/  FFMA.FTZ R154, R99, R21, R154 ;  /* 0x00000015639a7223 */ /* 0x000fe2000001009a */
[----:B------:R-:W-:Y:S02]  /*3aa0*/  CS2R R86, SRZ ;  /* 0x0000000000567805 */ /* 0x000fe4000001ff00 */
[----:B------:R-:W-:Y:S02]  /*3ab0*/  CS2R R84, SRZ ;  /* 0x0000000000547805 */ /* 0x000fe4000001ff00 */
[----:B------:R-:W-:Y:S01]  /*3ac0*/  CS2R R82, SRZ ;  /* 0x0000000000527805 */ /* 0x000fe2000001ff00 */
[----:B------:R-:W-:Y:S01]  /*3ad0*/  FFMA.FTZ R154, R97, R22, R154 ;  /* 0x00000016619a7223 */ /* 0x000fe2000001009a */
[----:B------:R-:W-:Y:S01]  /*3ae0*/  CS2R R80, SRZ ;  /* 0x0000000000507805 */ /* 0x000fe2000001ff00 */
        /* <DEDUP_REMOVED lines=9> */
[----:B------:R-:W-:Y:S01]  /*3b80*/  FMUL.FTZ R72, R26, R158 ;  /* 0x0000009e1a487220 */ /* 0x000fe20000410000 */
[----:B------:R-:W-:Y:S01]  /*3b90*/  FFMA.FTZ R154, R91, R25, R154 ;  /* 0x000000195b9a7223 */ /* 0x000fe2000001009a */
[----:B-1----:R-:W-:-:S03]  /*3ba0*/  UISETP.GE.AND UP0, UPT, UR4, 0x1, UPT ;  /* 0x000000010400788c */ /* 0x002fc6000bf06270 */
[----:B------:R-:W-:Y:S01]  /*3bb0*/  FFMA.FTZ R154, R89, R26, R154 ;  /* 0x0000001a599a7223 */ /* 0x000fe2000001009a */
[----:B------:R-:W-:Y:S06]  /*3bc0*/  BAR.SYNC.DEFER_BLOCKING 0x0 ;  /* 0x0000000000007b1d */ /* 0x000fec0000010000 */
[----:B------:R-:W-:Y:S05]  /*3bd0*/  BRA.U !UP0, `(.L_x_15705) ;  /* 0x0000004d08407547 */ /* 0x000fea000b800000 */
[----:B------:R-:W-:Y:S01]  /*3be0*/  FADD.FTZ R71, R20, R20 ;  /* 0x0000001414477221 */ /* 0x000fe20000010000 */
[----:B------:R-:W-:Y:S01]  /*3bf0*/  FADD.FTZ R70, R21, R21 ;  /* 0x0000001515467221 */ /* 0x000fe20000010000 */
[----:B------:R-:W-:Y:S01]  /*3c00*/  FADD.FTZ R69, R22, R22 ;  /* 0x0000001616457221 */ /* 0x000fe20000010000 */
[----:B------:R-:W-:Y:S01]  /*3c10*/  FADD.FTZ R68, R23, R23 ;  /* 0x0000001717447221 */ /* 0x000fe20000010000 */
[----:B------:R-:W-:Y:S01]  /*3c20*/  FADD.FTZ R67, R24, R24 ;  /* 0x0000001818437221 */ /* 0x000fe20000010000 */
[----:B------:R-:W-:Y:S01]  /*3c30*/  FADD.FTZ R66, R25, R25 ;  /* 0x0000001919427221 */ /* 0x000fe20000010000 */
[----:B------:R-:W-:Y:S01]  /*3c40*/  FADD.FTZ R65, R26, R26 ;  /* 0x0000001a1a417221 */ /* 0x000fe20000010000 */
[----:B------:R-:W1:Y:S01]  /*3c50*/  LDC R63, c[0x0][0x388] ;  /* 0x0000e200ff3f7b82 */ /* 0x000e620000000800 */
[----:B0-----:R-:W-:Y:S01]  /*3c60*/  SHF.L.U32 R2, R113, 0x4, RZ ;  /* 0x0000000471027819 */ /* 0x001fe200000006ff */
[----:B------:R-:W-:Y:S01]  /*3c70*/  FADD.FTZ R0, R7, R7 ;  /* 0x0000000707007221 */ /* 0x000fe20000010000 */
[----:B------:R-:W-:Y:S01]  /*3c80*/  SHF.L.U32 R64, R115, 0x9, RZ ;  /* 0x0000000973407819 */ /* 0x000fe200000006ff */
[----:B------:R-:W-:Y:S01]  /*3c90*/  HFMA2 R87, -RZ, RZ, 0, 0 ;  /* 0x00000000ff577431 */ /* 0x000fe200000001ff */
[----:B------:R-:W-:Y:S01]  /*3ca0*/  IADD3 R43, PT, PT, R2, 0x9, RZ ;  /* 0x00000009022b7810 */ /* 0x000fe20007ffe0ff */
[----:B------:R-:W0:Y:S01]  /*3cb0*/  LDCU UR8, c[0x0][0x394] ;  /* 0x00007280ff0877ac */ /* 0x000e220008000800 */
[C-C-:B------:R-:W-:Y:S01]  /*3cc0*/  IADD3 R3, PT, PT, R4.reuse, 0x1, R4.reuse ;  /* 0x0000000104037810 */ /* 0x140fe20007ffe004 */
[----:B------:R-:W2:Y:S01]  /*3cd0*/  LDC.64 R18, c[0x0][0x440] ;  /* 0x00011000ff127b82 */ /* 0x000ea20000000a00 */
[C-C-:B------:R-:W-:Y:S01]  /*3ce0*/  IADD3 R7, PT, PT, R4.reuse, 0x2, R4.reuse ;  /* 0x0000000204077810 */ /* 0x140fe20007ffe004 */
[----:B------:R-:W3:Y:S01]  /*3cf0*/  LDCU UR9, c[0x0][0x38c] ;  /* 0x00007180ff0977ac */ /* 0x000ee20008000800 */
[----:B------:R-:W-:-:S02]  /*3d00*/  IADD3 R31, PT, PT, R4, 0x3, R4 ;  /* 0x00000003041f7810 */ /* 0x000fc40007ffe004 */
[C-C-:B------:R-:W-:Y:S01]  /*3d10*/  IADD3 R33, PT, PT, R4.reuse, 0x4, R4.reuse ;  /* 0x0000000404217810 */ /* 0x140fe20007ffe004 */
[----:B------:R-:W-:Y:S01]  /*3d20*/  UMOV UR4, URZ ;  /* 0x000000ff00047c82 */ /* 0x000fe20008000000 */
[C-C-:B------:R-:W-:Y:S01]  /*3d30*/  IADD3 R35, PT, PT, R4.reuse, 0x5, R4.reuse ;  /* 0x0000000504237810 */ /* 0x140fe20007ffe004 */
[----:B------:R-:W4:Y:S01]  /*3d40*/  LDC.64 R20, c[0x0][0x448] ;  /* 0x00011200ff147b82 */ /* 0x000f220000000a00 */
[C-C-:B------:R-:W-:Y:S02]  /*3d50*/  IADD3 R37, PT, PT, R4.reuse, 0x6, R4.reuse ;  /* 0x0000000604257810 */ /* 0x140fe40007ffe004 */
[----:B------:R-:W-:Y:S02]  /*3d60*/  IADD3 R39, PT, PT, R4, 0x7, R4 ;  /* 0x0000000704277810 */ /* 0x000fe40007ffe004 */
[C---:B------:R-:W-:Y:S02]  /*3d70*/  IADD3 R38, PT, PT, R113.reuse, 0x1c0, RZ ;  /* 0x000001c071267810 */ /* 0x040fe40007ffe0ff */
[----:B------:R-:W-:Y:S01]  /*3d80*/  IADD3 R40, PT, PT, R113, 0x1e0, RZ ;  /* 0x000001e071287810 */ /* 0x000fe20007ffe0ff */
[----:B------:R-:W0:Y:S01]  /*3d90*/  LDC.64 R22, c[0x0][0x3a8] ;  /* 0x0000ea00ff167b82 */ /* 0x000e220000000a00 */
[----:B------:R-:W-:-:S02]  /*3da0*/  IADD3 R41, PT, PT, R2, 0x8, RZ ;  /* 0x0000000802297810 */ /* 0x000fc40007ffe0ff */
[----:B------:R-:W-:Y:S02]  /*3db0*/  IADD3 R45, PT, PT, R2, 0xa, RZ ;  /* 0x0000000a022d7810 */ /* 0x000fe40007ffe0ff */
[C---:B------:R-:W-:Y:S02]  /*3dc0*/  IADD3 R4, PT, PT, R113.reuse, 0x100, RZ ;  /* 0x0000010071047810 */ /* 0x040fe40007ffe0ff */
[C---:B------:R-:W-:Y:S01]  /*3dd0*/  IADD3 R6, PT, PT, R113.reuse, 0x120, RZ ;  /* 0x0000012071067810 */ /* 0x040fe20007ffe0ff */
[----:B------:R-:W0:Y:S01]  /*3de0*/  LDC.64 R24, c[0x0][0x3c0] ;  /* 0x0000f000ff187b82 */ /* 0x000e220000000a00 */
[C---:B------:R-:W-:Y:S02]  /*3df0*/  IADD3 R30, PT, PT, R113.reuse, 0x140, RZ ;  /* 0x00000140711e7810 */ /* 0x040fe40007ffe0ff */
[C---:B------:R-:W-:Y:S02]  /*3e00*/  IADD3 R32, PT, PT, R113.reuse, 0x160, RZ ;  /* 0x0000016071207810 */ /* 0x040fe40007ffe0ff */
[----:B------:R-:W-:-:S02]  /*3e10*/  IADD3 R34, PT, PT, R113, 0x180, RZ ;  /* 0x0000018071227810 */ /* 0x000fc40007ffe0ff */
[----:B------:R-:W-:Y:S01]  /*3e20*/  IADD3 R36, PT, PT, R113, 0x1a0, RZ ;  /* 0x000001a071247810 */ /* 0x000fe20007ffe0ff */
[----:B------:R-:W0:Y:S01]  /*3e30*/  LDC.64 R26, c[0x0][0x3e0] ;  /* 0x0000f800ff1a7b82 */ /* 0x000e220000000a00 */
[C---:B------:R-:W-:Y:S02]  /*3e40*/  IADD3 R47, PT, PT, R2.reuse, 0xb, RZ ;  /* 0x0000000b022f7810 */ /* 0x040fe40007ffe0ff */
[C---:B------:R-:W-:Y:S02]  /*3e50*/  IADD3 R49, PT, PT, R2.reuse, 0xc, RZ ;  /* 0x0000000c02317810 */ /* 0x040fe40007ffe0ff */
[C---:B------:R-:W-:Y:S02]  /*3e60*/  IADD3 R51, PT, PT, R2.reuse, 0xd, RZ ;  /* 0x0000000d02337810 */ /* 0x040fe40007ffe0ff */
[C---:B------:R-:W-:Y:S01]  /*3e70*/  IADD3 R53, PT, PT, R2.reuse, 0xe, RZ ;  /* 0x0000000e02357810 */ /* 0x040fe20007ffe0ff */
[----:B------:R-:W0:Y:S01]  /*3e80*/  LDC.64 R28, c[0x0][0x4f0] ;  /* 0x00013c00ff1c7b82 */ /* 0x000e220000000a00 */
[----:B------:R-:W-:-:S02]  /*3e90*/  IADD3 R55, PT, PT, R2, 0xf, RZ ;  /* 0x0000000f02377810 */ /* 0x000fc40007ffe0ff */
[----:B------:R-:W-:Y:S02]  /*3ea0*/  LEA R62, R5, -R64, 0x1 ;  /* 0x80000040053e7211 */ /* 0x000fe400078e08ff */
[-C--:B------:R-:W-:Y:S02]  /*3eb0*/  LEA.HI.SX32 R43, R43, R2.reuse, 0x1b ;  /* 0x000000022b2b7211 */ /* 0x080fe400078fdaff */
[-C--:B------:R-:W-:Y:S02]  /*3ec0*/  LEA.HI.SX32 R39, R39, R2.reuse, 0x1b ;  /* 0x0000000227277211 */ /* 0x080fe400078fdaff */
[-C--:B------:R-:W-:Y:S02]  /*3ed0*/  LEA.HI.SX32 R41, R41, R2.reuse, 0x1b ;  /* 0x0000000229297211 */ /* 0x080fe400078fdaff */
[----:B------:R-:W-:Y:S02]  /*3ee0*/  LEA.HI.SX32 R42, R45, R2, 0x1b ;  /* 0x000000022d2a7211 */ /* 0x000fe400078fdaff */
[----:B------:R-:W-:-:S02]  /*3ef0*/  LEA.HI.SX32 R38, R38, R113, 0x1b ;  /* 0x0000007126267211 */ /* 0x000fc400078fdaff */
[----:B------:R-:W-:Y:S02]  /*3f00*/  LEA.HI.SX32 R40, R40, R113, 0x1b ;  /* 0x0000007128287211 */ /* 0x000fe400078fdaff */
        /* <DEDUP_REMOVED lines=12> */
[----:B------:R-:W-:Y:S02]  /*3fd0*/  LEA.HI.SX32 R54, R2, R2, 0x1b ;  /* 0x0000000202367211 */ /* 0x000fe400078fdaff */
[-C--:B------:R-:W-:Y:S02]  /*3fe0*/  LEA.HI.SX32 R4, R4, R113.reuse, 0x1b ;  /* 0x0000007104047211 */ /* 0x080fe400078fdaff */
[-C--:B------:R-:W-:Y:S02]  /*3ff0*/  LEA.HI.SX32 R6, R6, R113.reuse, 0x1b ;  /* 0x0000007106067211 */ /* 0x080fe400078fdaff */
[-C--:B------:R-:W-:Y:S02]  /*4000*/  LEA.HI.SX32 R30, R30, R113.reuse, 0x1b ;  /* 0x000000711e1e7211 */ /* 0x080fe400078fdaff */
[----:B------:R-:W-:-:S02]  /*4010*/  LEA.HI.SX32 R32, R32, R113, 0x1b ;  /* 0x0000007120207211 */ /* 0x000fc400078fdaff */
[-C--:B------:R-:W-:Y:S02]  /*4020*/  LEA.HI.SX32 R34, R34, R113.reuse, 0x1b ;  /* 0x0000007122227211 */ /* 0x080fe400078fdaff */
[----:B------:R-:W-:Y:S02]  /*4030*/  LEA.HI.SX32 R36, R36, R113, 0x1b ;  /* 0x0000007124247211 */ /* 0x000fe400078fdaff */
[----:B------:R-:W-:Y:S02]  /*4040*/  ISETP.GE.AND P0, PT, R143, R62, PT ;  /* 0x0000003e8f00720c */ /* 0x000fe40003f06270 */
[----:B------:R-:W-:Y:S02]  /*4050*/  LEA R44, R43, UR6, 0x2 ;  /* 0x000000062b2c7c11 */ /* 0x000fe4000f8e10ff */
[----:B------:R-:W-:Y:S02]  /*4060*/  LEA R55, R39, UR6, 0x2 ;  /* 0x0000000627377c11 */ /* 0x000fe4000f8e10ff */
[----:B------:R-:W-:-:S02]  /*4070*/  LEA R47, R38, UR6, 0x2 ;  /* 0x00000006262f7c11 */ /* 0x000fc4000f8e10ff */
[----:B------:R-:W-:Y:S02]  /*4080*/  LEA R46, R40, UR6, 0x2 ;  /* 0x00000006282e7c11 */ /* 0x000fe4000f8e10ff */
[----:B------:R-:W-:Y:S02]  /*4090*/  LEA R45, R41, UR6, 0x2 ;  /* 0x00000006292d7c11 */ /* 0x000fe4000f8e10ff */
[----:B------:R-:W-:Y:S02]  /*40a0*/  LEA R43, R42, UR6, 0x2 ;  /* 0x000000062a2b7c11 */ /* 0x000fe4000f8e10ff */
[----:B------:R-:W-:Y:S02]  /*40b0*/  ISETP.EQ.AND P5, PT, R159, RZ, P5 ;  /* 0x000000ff9f00720c */ /* 0x000fe40002fa2270 */
        /* <DEDUP_REMOVED lines=13> */
[----:B------:R-:W-:-:S02]  /*4190*/  P2R R205, PR, RZ, 0x1 ;  /* 0x00000001ffcd7803 */ /* 0x000fc40000000000 */
[----:B------:R-:W-:Y:S02]  /*41a0*/  LEA R42, R160, UR6, 0x2 ;  /* 0x00000006a02a7c11 */ /* 0x000fe4000f8e10ff */
[----:B------:R-:W-:Y:S02]  /*41b0*/  LEA R41, R162, UR6, 0x2 ;  /* 0x00000006a2297c11 */ /* 0x000fe4000f8e10ff */
[----:B------:R-:W-:Y:S02]  /*41c0*/  LEA R40, R164, UR6, 0x2 ;  /* 0x00000006a4287c11 */ /* 0x000fe4000f8e10ff */
[----:B------:R-:W-:Y:S02]  /*41d0*/  LEA R39, R166, UR6, 0x2 ;  /* 0x00000006a6277c11 */ /* 0x000fe4000f8e10ff */
[----:B01234-:R-:W-:-:S07]  /*41e0*/  LEA R38, R168, UR6, 0x2 ;  /* 0x00000006a8267c11 */ /* 0x01ffce000f8e10ff */
.L_x_15755:
[----:B------:R-:W-:Y:S02]  /*41f0*/  MOV R2, R10 ;  /* 0x0000000a00027202 */ /* 0x000fe40000000f00 */
[----:B------:R-:W-:Y:S02]  /*4200*/  MOV R3, R157 ;  /* 0x0000009d00037202 */ /* 0x000fe40000000f00 */
[----:B------:R-:W-:Y:S01]  /*4210*/  ISETP.NE.AND P6, PT, R205, RZ, PT ;  /* 0x000000ffcd00720c */ /* 0x000fe20003fc5270 */
[----:B------:R-:W-:-:S04]  /*4220*/  IMAD.WIDE.U32 R2, R22, UR4, R2 ;  /* 0x0000000416027c25 */ /* 0x000fc8000f8e0002 */
[----:B------:R-:W-:Y:S01]  /*4230*/  IMAD R3, R23, UR4, R3 ;  /* 0x0000000417037c24 */ /* 0x000fe2000f8e0203 */
[----:B------:R-:W-:-:S04]  /*4240*/  LEA R30, P0, R2, R18, 0x3 ;  /* 0x00000012021e7211 */ /* 0x000fc800078018ff */
[----:B------:R-:W-:Y:S02]  /*4250*/  LEA.HI.X R31, R2, R19, R3, 0x3, P0 ;  /* 0x00000013021f7211 */ /* 0x000fe400000f1c03 */
[----:B------:R-:W-:Y:S02]  /*4260*/  MOV R2, R143 ;  /* 0x0000008f00027202 */ /* 0x000fe40000000f00 */
[----:B------:R-:W-:Y:S02]  /*4270*/  MOV R3, RZ ;  /* 0x000000ff00037202 */ /* 0x000fe40000000f00 */
[C---:B------:R-:W-:Y:S02]  /*4280*/  ISETP.GE.AND P0, PT, R117.reuse, R62, PT ;  /* 0x0000003e7500720c */ /* 0x040fe40003f06270 */
[C---:B0-----:R-:W-:Y:S01]  /*4290*/  IADD3 R5, PT, PT, R117.reuse, 0x20, RZ ;  /* 0x0000002075057810 */ /* 0x041fe20007ffe0ff */
[----:B------:R-:W-:Y:S01]  /*42a0*/  IMAD.WIDE.U32 R2, R26, UR4, R2 ;  /* 0x000000041a027c25 */ /* 0x000fe2000f8e0002 */
[----:B------:R-:W-:-:S02]  /*42b0*/  IADD3 R7, PT, PT, R117, 0x40, RZ ;  /* 0x0000004075077810 */ /* 0x000fc40007ffe0ff */
[----:B-1----:R-:W-:Y:S02]  /*42c0*/  CS2R R34, SRZ ;  /* 0x0000000000227805 */ /* 0x002fe4000001ff00 */
[----:B------:R-:W-:Y:S01]  /*42d0*/  CS2R R36, SRZ ;  /* 0x0000000000247805 */ /* 0x000fe2000001ff00 */
[----:B------:R-:W-:Y:S01]  /*42e0*/  IMAD R6, R27, UR4, R3 ;  /* 0x000000041b067c24 */ /* 0x000fe2000f8e0203 */
[----:B------:R-:W-:Y:S02]  /*42f0*/  LEA R4, P3, R2, R149, 0x2 ;  /* 0x0000009502047211 */ /* 0x000fe400078610ff */
[----:B------:R-:W-:Y:S02]  /*4300*/  CS2R R168, SRZ ;  /* 0x0000000000a87805 */ /* 0x000fe4000001ff00 */
[----:B------:R-:W-:Y:S01]  /*4310*/  ISETP.GE.AND P1, PT, R5, R62, PT ;  /* 0x0000003e0500720c */ /* 0x000fe20003f26270 */
[----:B------:R-:W2:Y:S01]  /*4320*/  LDG.E.64 R30, desc[UR16][R30.64] ;  /* 0x000000101e1e7981 */ /* 0x000ea2000c1e1b00 */
[----:B------:R-:W-:-:S02]  /*4330*/  IADD3 R3, PT, PT, R117, 0x60, RZ ;  /* 0x0000006075037810 */ /* 0x000fc40007ffe0ff */
[----:B------:R-:W-:Y:S02]  /*4340*/  LEA.HI.X R5, R2, R147, R6, 0x2, P3 ;  /* 0x0000009302057211 */ /* 0x000fe400018f1406 */
[----:B------:R-:W-:Y:S02]  /*4350*/  MOV R6, RZ ;  /* 0x000000ff00067202 */ /* 0x000fe40000000f00 */
[-C--:B------:R-:W-:Y:S02]  /*4360*/  ISETP.GE.AND P3, PT, R3, R62.reuse, PT ;  /* 0x0000003e0300720c */ /* 0x080fe40003f66270 */
[----:B------:R-:W-:Y:S02]  /*4370*/  ISETP.GE.AND P2, PT, R7, R62, PT ;  /* 0x0000003e0700720c */ /* 0x000fe40003f46270 */
[C---:B------:R-:W-:Y:S01]  /*4380*/  IADD3 R3, PT, PT, R117.reuse, 0xa0, RZ ;  /* 0x000000a075037810 */ /* 0x040fe20007ffe0ff */
[----:B---3--:R-:W3:Y:S01]  /*4390*/  @!P0 LDG.E R6, desc[UR16][R4.64+0x80] ;  /* 0x0000801004068981 */ /* 0x008ee2000c1e1900 */
[----:B------:R-:W-:-:S02]  /*43a0*/  IADD3 R7, PT, PT, R117, 0x80, RZ ;  /* 0x0000008075077810 */ /* 0x000fc40007ffe0ff */
[-C--:B------:R-:W-:Y:S01]  /*43b0*/  ISETP.GE.AND P0, PT, R3, R62.reuse, PT ;  /* 0x0000003e0300720c */ /* 0x080fe20003f06270 */
[----:B----4-:R-:W4:Y:S01]  /*43c0*/  @!P1 LDG.E R35, desc[UR16][R4.64+0x100] ;  /* 0x0001001004239981 */ /* 0x010f22000c1e1900 */
[-C--:B------:R-:W-:Y:S02]  /*43d0*/  ISETP.GE.AND P4, PT, R7, R62.reuse, PT ;  /* 0x0000003e0700720c */ /* 0x080fe40003f86270 */
[C---:B------:R-:W-:Y:S01]  /*43e0*/  IADD3 R3, PT, PT, R117.reuse, 0xc0, RZ ;  /* 0x000000c075037810 */ /* 0x040fe20007ffe0ff */
[----:B------:R-:W5:Y:S01]  /*43f0*/  @!P3 LDG.E R37, desc[UR16][R4.64+0x200] ;  /* 0x000200100425b981 */ /* 0x000f62000c1e1900 */
[----:B------:R-:W-:Y:S02]  /*4400*/  IADD3 R7, PT, PT, R117, 0xe0, RZ ;  /* 0x000000e075077810 */ /* 0x000fe40007ffe0ff */
[----:B------:R-:W-:Y:S01]  /*4410*/  ISETP.GE.AND P1, PT, R3, R62, PT ;  /* 0x0000003e0300720c */ /* 0x000fe20003f26270 */
[----:B------:R-:W5:Y:S01]  /*4420*/  @!P2 LDG.E R34, desc[UR16][R4.64+0x180] ;  /* 0x000180100422a981 */ /* 0x000f62000c1e1900 */
[----:B------:R-:W-:-:S02]  /*4430*/  IADD3 R3, PT, PT, R117, 0x100, RZ ;  /* 0x0000010075037810 */ /* 0x000fc40007ffe0ff */
[-C--:B------:R-:W-:Y:S01]  /*4440*/  ISETP.GE.AND P2, PT, R7, R62.reuse, PT ;  /* 0x0000003e0700720c */ /* 0x080fe20003f46270 */
[----:B------:R-:W5:Y:S01]  /*4450*/  @!P0 LDG.E R169, desc[UR16][R4.64+0x300] ;  /* 0x0003001004a98981 */ /* 0x000f62000c1e1900 */
[-C--:B------:R-:W-:Y:S02]  /*4460*/  ISETP.GE.AND P3, PT, R3, R62.reuse, PT ;  /* 0x0000003e0300720c */ /* 0x080fe40003f66270 */
[----:B------:R-:W-:Y:S01]  /*4470*/  IADD3 R3, PT, PT, R117, 0x120, RZ ;  /* 0x0000012075037810 */ /* 0x000fe20007ffe0ff */
[----:B------:R-:W5:Y:S01]  /*4480*/  @!P4 LDG.E R36, desc[UR16][R4.64+0x280] ;  /* 0x000280100424c981 */ /* 0x000f62000c1e1900 */
[----:B------:R-:W-:Y:S02]  /*4490*/  MOV R160, RZ ;  /* 0x000000ff00a07202 */ /* 0x000fe40000000f00 */
[----:B------:R-:W-:Y:S02]  /*44a0*/  ISETP.GE.AND P4, PT, R3, R62, PT ;  /* 0x0000003e0300720c */ /* 0x000fe40003f86270 */
[----:B------:R-:W-:-:S02]  /*44b0*/  IADD3 R3, PT, PT, R117, 0x160, RZ ;  /* 0x0000016075037810 */ /* 0x000fc40007ffe0ff */
[----:B------:R-:W-:Y:S01]  /*44c0*/  IADD3 R7, PT, PT, R117, 0x140, RZ ;  /* 0x0000014075077810 */ /* 0x000fe20007ffe0ff */
[----:B------:R-:W5:Y:S01]  /*44d0*/  @!P1 LDG.E R160, desc[UR16][R4.64+0x380] ;  /* 0x0003801004a09981 */ /* 0x000f62000c1e1900 */
[----:B------:R-:W-:Y:S02]  /*44e0*/  MOV R162, RZ ;  /* 0x000000ff00a27202 */ /* 0x000fe40000000f00 */
[-C--:B------:R-:W-:Y:S02]  /*44f0*/  ISETP.GE.AND P1, PT, R3, R62.reuse, PT ;  /* 0x0000003e0300720c */ /* 0x080fe40003f26270 */
[----:B------:R-:W-:Y:S02]  /*4500*/  ISETP.GE.AND P0, PT, R7, R62, PT ;  /* 0x0000003e0700720c */ /* 0x000fe40003f06270 */
[----:B------:R-:W-:Y:S01]  /*4510*/  IADD3 R3, PT, PT, R117, 0x180, RZ ;  /* 0x0000018075037810 */ /* 0x000fe20007ffe0ff */
[----:B------:R-:W5:Y:S01]  /*4520*/  @!P2 LDG.E R162, desc[UR16][R4.64+0x400] ;  /* 0x0004001004a2a981 */ /* 0x000f62000c1e1900 */
[----:B------:R-:W-:-:S02]  /*4530*/  MOV R7, RZ ;  /* 0x000000ff00077202 */ /* 0x000fc40000000f00 */
[----:B------:R-:W-:Y:S02]  /*4540*/  MOV R171, RZ ;  /* 0x000000ff00ab7202 */ /* 0x000fe40000000f00 */
[----:B------:R-:W-:Y:S02]  /*4550*/  MOV R164, RZ ;  /* 0x000000ff00a47202 */ /* 0x000fe40000000f00 */
[----:B------:R-:W-:Y:S01]  /*4560*/  IADD3 R33, PT, PT, R117, 0x1a0, RZ ;  /* 0x000001a075217810 */ /* 0x000fe20007ffe0ff */
[----:B------:R-:W3:Y:S01]  /*4570*/  @!P6 LDG.E R7, desc[UR16][R4.64] ;  /* 0x000000100407e981 */ /* 0x000ee2000c1e1900 */
[-C--:B------:R-:W-:Y:S02]  /*4580*/  ISETP.GE.AND P2, PT, R3, R62.reuse, PT ;  /* 0x0000003e0300720c */ /* 0x080fe40003f46270 */
[----:B------:R-:W-:Y:S01]  /*4590*/  IADD3 R3, PT, PT, R117, 0x1c0, RZ ;  /* 0x000001c075037810 */ /* 0x000fe20007ffe0ff */
[----:B------:R-:W5:Y:S01]  /*45a0*/  @!P3 LDG.E R171, desc[UR16][R4.64+0x480] ;  /* 0x0004801004abb981 */ /* 0x000f62000c1e1900 */
[----:B------:R-:W-:-:S03]  /*45b0*/  ISETP.GE.AND P3, PT, R33, R62, PT ;  /* 0x0000003e2100720c */ /* 0x000fc60003f66270 */
[----:B------:R-:W5:Y:S01]  /*45c0*/  @!P4 LDG.E R164, desc[UR16][R4.64+0x500] ;  /* 0x0005001004a4c981 */ /* 0x000f62000c1e1900 */
[----:B------:R-:W-:Y:S02]  /*45d0*/  ISETP.GE.AND P4, PT, R3, R62, PT ;  /* 0x0000003e0300720c */ /* 0x000fe40003f86270 */
[----:B------:R-:W-:Y:S02]  /*45e0*/  MOV R173, RZ ;  /* 0x000000ff00ad7202 */ /* 0x000fe40000000f00 */
[----:B------:R-:W-:Y:S02]  /*45f0*/  MOV R166, RZ ;  /* 0x000000ff00a67202 */ /* 0x000fe40000000f00 */
[----:B------:R-:W-:Y:S02]  /*4600*/  MOV R175, RZ ;  /* 0x000000ff00af7202 */ /* 0x000fe40000000f00 */
[----:B------:R-:W-:Y:S01]  /*4610*/  MOV R177, RZ ;  /* 0x000000ff00b17202 */ /* 0x000fe20000000f00 */
        /* <DEDUP_REMOVED lines=18> */
[C---:B--2---:R-:W-:Y:S01]  /*4740*/  FMUL.FTZ R2, R31.reuse, R102 ;  /* 0x000000661f027220 */ /* 0x044fe20000410000 */
[----:B------:R-:W-:Y:S01]  /*4750*/  FMUL.FTZ R3, R30, 1.4426950216293334961 ;  /* 0x3fb8aa3b1e037820 */ /* 0x000fe20000410000 */
[----:B------:R-:W-:-:S02]  /*4760*/  FMUL.FTZ R174, R31, R98 ;  /* 0x000000621fae7220 */ /* 0x000fc40000410000 */
[----:B------:R-:W-:Y:S01]  /*4770*/  FMUL.RZ R176, R2, 0.15915493667125701904 ;  /* 0x3e22f98302b07820 */ /* 0x000fe2000040c000 */
[----:B------:R-:W-:Y:S01]  /*4780*/  FMUL.FTZ R2, R3, R102 ;  /* 0x0000006603027220 */ /* 0x000fe20000410000 */
[----:B------:R-:W-:Y:S01]  /*4790*/  FMUL.RZ R180, R174, 0.15915493667125701904 ;  /* 0x3e22f983aeb47820 */ /* 0x000fe2000040c000 */
[----:B------:R-:W-:Y:S01]  /*47a0*/  FMUL.FTZ R172, R31, R100 ;  /* 0x000000641fac7220 */ /* 0x000fe20000410000 */
[----:B------:R-:W-:Y:S01]  /*47b0*/  FMUL.FTZ R174, R3, R98 ;  /* 0x0000006203ae7220 */ /* 0x000fe20000410000 */
[----:B0-----:R0:W-:Y:S02]  /*47c0*/  MUFU.EX2 R5, R2 ;  /* 0x0000000200057308 */ /* 0x0011e40000000800 */
[----:B------:R-:W-:Y:S02]  /*47d0*/  FMUL.RZ R178, R172, 0.15915493667125701904 ;  /* 0x3e22f983acb27820 */ /* 0x000fe4000040c000 */
[----:B------:R-:W-:Y:S01]  /*47e0*/  MUFU.SIN R181, R180 ;  /* 0x000000b400b57308 */ /* 0x000fe20000000400 */
[----:B0-----:R-:W-:-:S07]  /*47f0*/  FMUL.FTZ R2, R31, R96 ;  /* 0x000000601f027220 */ /* 0x001fce0000410000 */
[----:B------:R-:W0:Y:S01]  /*4800*/  MUFU.COS R183, R180 ;  /* 0x000000b400b77308 */ /* 0x000e220000000000 */
[----:B------:R-:W-:Y:S01]  /*4810*/  FMUL.RZ R182, R2, 0.15915493667125701904 ;  /* 0x3e22f98302b67820 */ /* 0x000fe2000040c000 */
[----:B------:R-:W-:-:S06]  /*4820*/  FMUL.FTZ R2, R3, R96 ;  /* 0x0000006003027220 */ /* 0x000fcc0000410000 */
[----:B------:R-:W0:Y:S04]  /*4830*/  MUFU.EX2 R174, R174 ;  /* 0x000000ae00ae7308 */ /* 0x000e280000000800 */
[----:B------:R-:W-:Y:S01]  /*4840*/  MUFU.SIN R170, R176 ;  /* 0x000000b000aa7308 */ /* 0x000fe20000000400 */
[----:B------:R-:W-:-:S07]  /*4850*/  FMUL.FTZ R172, R3, R100 ;  /* 0x0000006403ac7220 */ /* 0x000fce0000410000 */
[----:B------:R1:W-:Y:S01]  /*4860*/  MUFU.COS R4, R176 ;  /* 0x000000b000047308 */ /* 0x0003e20000000000 */
[----:B---3--:R-:W-:Y:S04]  /*4870*/  STS [R112], R7 ;  /* 0x0000000770007388 */ /* 0x008fe80000000800 */
[----:B------:R2:W-:Y:S04]  /*4880*/  STS [R111+0x80], R6 ;  /* 0x000080066f007388 */ /* 0x0005e80000000800 */
[----:B----4-:R3:W-:Y:S04]  /*4890*/  STS [R110+0x100], R35 ;  /* 0x000100236e007388 */ /* 0x0107e80000000800 */
[----:B-----5:R-:W-:Y:S04]  /*48a0*/  STS [R109+0x180], R34 ;  /* 0x000180226d007388 */ /* 0x020fe80000000800 */
[----:B------:R-:W-:Y:S04]  /*48b0*/  STS [R108+0x200], R37 ;  /* 0x000200256c007388 */ /* 0x000fe80000000800 */
[----:B------:R4:W-:Y:S04]  /*48c0*/  STS [R107+0x280], R36 ;  /* 0x000280246b007388 */ /* 0x0009e80000000800 */
[----:B------:R-:W-:Y:S01]  /*48d0*/  STS [R106+0x300], R169 ;  /* 0x000300a96a007388 */ /* 0x000fe20000000800 */
[----:B------:R-:W-:Y:S03]  /*48e0*/  MUFU.SIN R179, R178 ;  /* 0x000000b200b37308 */ /* 0x000fe60000000400 */
[----:B------:R5:W-:Y:S01]  /*48f0*/  STS [R105+0x380], R160 ;  /* 0x000380a069007388 */ /* 0x000be20000000800 */
[----:B-1----:R-:W-:-:S03]  /*4900*/  FMUL.FTZ R176, R31, R94 ;  /* 0x0000005e1fb07220 */ /* 0x002fc60000410000 */
[----:B------:R-:W-:Y:S01]  /*4910*/  STS [R53+0x400], R162 ;  /* 0x000400a235007388 */ /* 0x000fe20000000800 */
[----:B------:R1:W-:Y:S03]  /*4920*/  MUFU.COS R185, R178 ;  /* 0x000000b200b97308 */ /* 0x0003e60000000000 */
[----:B------:R-:W-:Y:S04]  /*4930*/  STS [R52+0x480], R171 ;  /* 0x000480ab34007388 */ /* 0x000fe80000000800 */
[----:B------:R-:W-:Y:S01]  /*4940*/  STS [R51+0x500], R164 ;  /* 0x000500a433007388 */ /* 0x000fe20000000800 */
[----:B-1----:R-:W-:-:S03]  /*4950*/  FMUL.FTZ R178, R31, R92 ;  /* 0x0000005c1fb27220 */ /* 0x002fc60000410000 */
[----:B------:R-:W-:Y:S01]  /*4960*/  STS [R50+0x580], R173 ;  /* 0x000580ad32007388 */ /* 0x000fe20000000800 */
[----:B------:R-:W-:Y:S01]  /*4970*/  MUFU.SIN R187, R182 ;  /* 0x000000b600bb7308 */ /* 0x000fe20000000400 */
[----:B------:R-:W-:Y:S02]  /*4980*/  FMUL.RZ R184, R176, 0.15915493667125701904 ;  /* 0x3e22f983b0b87820 */ /* 0x000fe4000040c000 */
[----:B------:R-:W-:Y:S01]  /*4990*/  STS [R49+0x600], R166 ;  /* 0x000600a631007388 */ /* 0x000fe20000000800 */
[----:B------:R-:W-:-:S03]  /*49a0*/  FMUL.RZ R178, R178, 0.15915493667125701904 ;  /* 0x3e22f983b2b27820 */ /* 0x000fc6000040c000 */
[----:B------:R-:W-:Y:S01]  /*49b0*/  STS [R48+0x680], R175 ;  /* 0x000680af30007388 */ /* 0x000fe20000000800 */
[----:B------:R1:W5:Y:S01]  /*49c0*/  MUFU.COS R189, R182 ;  /* 0x000000b600bd7308 */ /* 0x0003620000000000 */
[C---:B------:R-:W-:Y:S02]  /*49d0*/  FMUL.FTZ R176, R3.reuse, R94 ;  /* 0x0000005e03b07220 */ /* 0x040fe40000410000 */
[----:B------:R-:W-:Y:S01]  /*49e0*/  STS [R47+0x700], R168 ;  /* 0x000700a82f007388 */ /* 0x000fe20000000800 */
[----:B--2---:R-:W-:-:S03]  /*49f0*/  FMUL.FTZ R6, R3, R92 ;  /* 0x0000005c03067220 */ /* 0x004fc60000410000 */
[----:B------:R2:W-:Y:S01]  /*4a00*/  STS [R46+0x780], R177 ;  /* 0x000780b12e007388 */ /* 0x0005e20000000800 */
[----:B------:R-:W-:Y:S01]  /*4a10*/  NOP ;  /* 0x0000000000007918 */ /* 0x000fe20000000000 */
[----:B------:R-:W5:Y:S02]  /*4a20*/  MUFU.EX2 R2, R2 ;  /* 0x0000000200027308 */ /* 0x000f640000000800 */
[----:B------:R-:W2:Y:S02]  /*4a30*/  LDS R217, [R61+0x4] ;  /* 0x000004003dd97984 */ /* 0x000ea40000000800 */
[----:B------:R-:W-:Y:S02]  /*4a40*/  MUFU.SIN R191, R184 ;  /* 0x000000b800bf7308 */ /* 0x000fe40000000400 */
[----:B------:R-:W2:Y:S04]  /*4a50*/  LDS R204, [R55+0x1c] ;  /* 0x00001c0037cc7984 */ /* 0x000ea80000000800 */
[----:B------:R-:W2:Y:S02]  /*4a60*/  LDS R194, [R59+0xc] ;  /* 0x00000c003bc27984 */ /* 0x000ea40000000800 */
[----:B------:R5:W5:Y:S02]  /*4a70*/  MUFU.COS R193, R184 ;  /* 0x000000b800c17308 */ /* 0x000b640000000000 */
[----:B------:R-:W2:Y:S04]  /*4a80*/  LDS R195, [R57+0x14] ;  /* 0x0000140039c37984 */ /* 0x000ea80000000800 */
[----:B------:R-:W2:Y:S02]  /*4a90*/  LDS R199, [R44+0x24] ;  /* 0x000024002cc77984 */ /* 0x000ea40000000800 */
[----:B------:R-:W-:Y:S02]  /*4aa0*/  MUFU.SIN R7, R178 ;  /* 0x000000b200077308 */ /* 0x000fe40000000400 */
[----:B------:R-:W2:Y:S01]  /*4ab0*/  LDS R211, [R40+0x34] ;  /* 0x0000340028d37984 */ /* 0x000ea20000000800 */
[----:B0-----:R-:W-:-:S03]  /*4ac0*/  FMUL.FTZ R183, R174, R183 ;  /* 0x000000b7aeb77220 */ /* 0x001fc60000410000 */
[----:B------:R-:W0:Y:S02]  /*4ad0*/  LDS R201, [R42+0x2c] ;  /* 0x00002c002ac97984 */ /* 0x000e240000000800 */
[----:B---3--:R3:W2:Y:S02]  /*4ae0*/  MUFU.COS R35, R178 ;  /* 0x000000b200237308 */ /* 0x0086a40000000000 */
[----:B------:R-:W0:Y:S01]  /*4af0*/  LDS R175, [R38+0x3c] ;  /* 0x00003c0026af7984 */ /* 0x000e220000000800 */
[----:B-1----:R-:W-:-:S03]  /*4b00*/  FMUL.FTZ R182, R174, R181 ;  /* 0x000000b5aeb67220 */ /* 0x002fc60000410000 */
[----:B------:R-:W-:Y:S02]  /*4b10*/  LDS R219, [R54] ;  /* 0x0000000036db7984 */ /* 0x000fe40000000800 */
[----:B------:R-:W1:Y:S02]  /*4b20*/  MUFU.EX2 R172, R172 ;  /* 0x000000ac00ac7308 */ /* 0x000e640000000800 */
[----:B------:R-:W0:Y:S02]  /*4b30*/  LDS R197, [R56+0x18] ;  /* 0x0000180038c57984 */ /* 0x000e240000000800 */
[----:B------:R-:W3:Y:S02]  /*4b40*/  MUFU.EX2 R176, R176 ;  /* 0x000000b000b07308 */ /* 0x000ee40000000800 */
[----:B------:R-:W-:Y:S02]  /*4b50*/  LDS R200, [R60+0x8] ;  /* 0x000008003cc87984 */ /* 0x000fe40000000800 */
[----:B------:R-:W2:Y:S02]  /*4b60*/  MUFU.EX2 R6, R6 ;  /* 0x0000000600067308 */ /* 0x000ea40000000800 */
[----:B------:R-:W0:Y:S04]  /*4b70*/  LDS R215, [R58+0x10] ;  /* 0x000010003ad77984 */ /* 0x000e280000000800 */
[----:B------:R-:W0:Y:S04]  /*4b80*/  LDS R203, [R45+0x20] ;  /* 0x000020002dcb7984 */ /* 0x000e280000000800 */
[----:B------:R-:W0:Y:S04]  /*4b90*/  LDS R213, [R41+0x30] ;  /* 0x0000300029d57984 */ /* 0x000e280000000800 */
[----:B------:R-:W0:Y:S04]  /*4ba0*/  LDS R208, [R43+0x28] ;  /* 0x000028002bd07984 */ /* 0x000e280000000800 */
[----:B------:R-:W0:Y:S01]  /*4bb0*/  LDS R174, [R39+0x38] ;  /* 0x0000380027ae7984 */ /* 0x000e220000000800 */
[C---:B----4-:R-:W-:Y:S01]  /*4bc0*/  FMUL.FTZ R36, R31.reuse, R90 ;  /* 0x0000005a1f247220 */ /* 0x050fe20000410000 */
[C---:B-----5:R-:W-:Y:S01]  /*4bd0*/  FMUL.FTZ R181, R2.reuse, R189 ;  /* 0x000000bd02b57220 */ /* 0x060fe20000410000 */
[----:B------:R-:W-:Y:S01]  /*4be0*/  FMUL.FTZ R180, R2, R187 ;  /* 0x000000bb02b47220 */ /* 0x000fe20000410000 */
[----:B------:R-:W-:Y:S01]  /*4bf0*/  FMUL.FTZ R2, R31, R88 ;  /* 0x000000581f027220 */ /* 0x000fe20000410000 */
[----:B-1----:R-:W-:Y:S01]  /*4c00*/  FMUL.FTZ R184, R172, R179 ;  /* 0x000000b3acb87220 */ /* 0x002fe20000410000 */
[----:B------:R-:W-:Y:S01]  /*4c10*/  FMUL.RZ R36, R36, 0.15915493667125701904 ;  /* 0x3e22f98324247820 */ /* 0x000fe2000040c000 */
[C---:B---3--:R-:W-:Y:S01]  /*4c20*/  FMUL.FTZ R179, R176.reuse, R193 ;  /* 0x000000c1b0b37220 */ /* 0x048fe20000410000 */
[----:B------:R-:W-:Y:S01]  /*4c30*/  FMUL.FTZ R178, R176, R191 ;  /* 0x000000bfb0b27220 */ /* 0x000fe20000410000 */
[----:B------:R-:W-:Y:S01]  /*4c40*/  FMUL.RZ R160, R2, 0.15915493667125701904 ;  /* 0x3e22f98302a07820 */ /* 0x000fe2000040c000 */
[C---:B------:R-:W-:Y:S01]  /*4c50*/  FMUL.FTZ R34, R3.reuse, R90 ;  /* 0x0000005a03227220 */ /* 0x040fe20000410000 */
[C---:B--2---:R-:W-:Y:S01]  /*4c60*/  FMUL.FTZ R177, R6.reuse, R35 ;  /* 0x0000002306b17220 */ /* 0x044fe20000410000 */
[----:B------:R-:W-:Y:S01]  /*4c70*/  FMUL.FTZ R176, R6, R7 ;  /* 0x0000000706b07220 */ /* 0x000fe20000410000 */
[----:B------:R-:W-:Y:S01]  /*4c80*/  FMUL.FTZ R6, R3, R88 ;  /* 0x0000005803067220 */ /* 0x000fe20000410000 */
[----:B------:R-:W-:Y:S01]  /*4c90*/  MUFU.SIN R37, R36 ;  /* 0x0000002400257308 */ /* 0x000fe20000000400 */
[----:B------:R-:W-:-:S07]  /*4ca0*/  SHF.L.U32 R2, R115, 0x8, RZ ;  /* 0x0000000873027819 */ /* 0x000fce00000006ff */
[----:B------:R-:W1:Y:S01]  /*4cb0*/  MUFU.COS R189, R36 ;  /* 0x0000002400bd7308 */ /* 0x000e620000000000 */
[----:B------:R-:W-:-:S07]  /*4cc0*/  LOP3.LUT R2, R2, 0x100, RZ, 0xc0, !PT ;  /* 0x0000010002027812 */ /* 0x000fce00078ec0ff */
[----:B------:R-:W-:Y:S01]  /*4cd0*/  MUFU.SIN R7, R160 ;  /* 0x000000a000077308 */ /* 0x000fe20000000400 */
[----:B------:R-:W-:-:S07]  /*4ce0*/  IADD3 R3, PT, PT, R2, UR4, RZ ;  /* 0x0000000402037c10 */ /* 0x000fce000fffe0ff */
[----:B------:R2:W3:Y:S08]  /*4cf0*/  MUFU.COS R193, R160 ;  /* 0x000000a000c17308 */ /* 0x0004f00000000000 */
[----:B------:R-:W1:Y:S04]  /*4d00*/  MUFU.EX2 R34, R34 ;  /* 0x0000002200227308 */ /* 0x000e680000000800 */
[----:B------:R-:W3:Y:S01]  /*4d10*/  MUFU.EX2 R6, R6 ;  /* 0x0000000600067308 */ /* 0x000ee20000000800 */
[----:B------:R-:W-:Y:S01]  /*4d20*/  SEL R3, R3, R144, !P0 ;  /* 0x0000009003037207 */ /* 0x000fe20004000000 */
[C---:B------:R-:W-:Y:S01]  /*4d30*/  FMUL.FTZ R4, R5.reuse, R4 ;  /* 0x0000000405047220 */ /* 0x040fe20000410000 */
[----:B------:R-:W-:-:S02]  /*4d40*/  FMUL.FTZ R5, R5, R170 ;  /* 0x000000aa05057220 */ /* 0x000fc40000410000 */
[----:B------:R-:W-:Y:S01]  /*4d50*/  LEA R3, R3, UR6, 0x3 ;  /* 0x0000000603037c11 */ /* 0x000fe2000f8e18ff */
[----:B------:R-:W-:Y:S01]  /*4d60*/  FMUL.FTZ R2, R32, R217 ;  /* 0x000000d920027220 */ /* 0x000fe20000410000 */
[C---:B--2---:R-:W-:Y:S01]  /*4d70*/  FMUL.FTZ R160, R33.reuse, R204 ;  /* 0x000000cc21a07220 */ /* 0x044fe20000410000 */
[----:B------:R-:W-:Y:S01]  /*4d80*/  FMUL.FTZ R185, R172, R185 ;  /* 0x000000b9acb97220 */ /* 0x000fe20000410000 */
[C---:B------:R-:W-:Y:S01]  /*4d90*/  FMUL.FTZ R35, R33.reuse, R194 ;  /* 0x000000c221237220 */ /* 0x040fe20000410000 */
[C---:B-1----:R-:W-:Y:S01]  /*4da0*/  FMUL.FTZ R189, R34.reuse, R189 ;  /* 0x000000bd22bd7220 */ /* 0x042fe20000410000 */
[----:B------:R-:W-:Y:S01]  /*4db0*/  FMUL.FTZ R188, R34, R37 ;  /* 0x0000002522bc7220 */ /* 0x000fe20000410000 */
[C---:B------:R-:W-:Y:S01]  /*4dc0*/  FMUL.FTZ R34, R33.reuse, R195 ;  /* 0x000000c321227220 */ /* 0x040fe20000410000 */
[----:B------:R-:W-:Y:S01]  /*4dd0*/  FMUL.FTZ R162, R32, R204 ;  /* 0x000000cc20a27220 */ /* 0x000fe20000410000 */
[C---:B---3--:R-:W-:Y:S01]  /*4de0*/  FMUL.FTZ R193, R6.reuse, R193 ;  /* 0x000000c106c17220 */ /* 0x048fe20000410000 */
[----:B------:R-:W-:Y:S01]  /*4df0*/  FMUL.FTZ R192, R6, R7 ;  /* 0x0000000706c07220 */ /* 0x000fe20000410000 */
[C---:B------:R-:W-:Y:S01]  /*4e00*/  FMUL.FTZ R166, R32.reuse, R199 ;  /* 0x000000c720a67220 */ /* 0x040fe20000410000 */
[C---:B------:R-:W-:Y:S01]  /*4e10*/  FMUL.FTZ R170, R33.reuse, R211 ;  /* 0x000000d321aa7220 */ /* 0x040fe20000410000 */
[C---:B------:R-:W-:Y:S01]  /*4e20*/  FMUL.FTZ R7, R33.reuse, R217 ;  /* 0x000000d921077220 */ /* 0x040fe20000410000 */
[C---:B------:R-:W-:Y:S01]  /*4e30*/  FMUL.FTZ R6, R32.reuse, R194 ;  /* 0x000000c220067220 */ /* 0x040fe20000410000 */
[C---:B------:R-:W-:Y:S01]  /*4e40*/  FMUL.FTZ R36, R32.reuse, R195 ;  /* 0x000000c320247220 */ /* 0x040fe20000410000 */
[C---:B------:R-:W-:Y:S01]  /*4e50*/  FMUL.FTZ R164, R33.reuse, R199 ;  /* 0x000000c721a47220 */ /* 0x040fe20000410000 */
[CC--:B0-----:R-:W-:Y:S01]  /*4e60*/  FMUL.FTZ R171, R33.reuse, R201.reuse ;  /* 0x000000c921ab7220 */ /* 0x0c1fe20000410000 */
[C---:B------:R-:W-:Y:S01]  /*4e70*/  FMUL.FTZ R168, R32.reuse, R201 ;  /* 0x000000c920a87220 */ /* 0x040fe20000410000 */
[C---:B------:R-:W-:Y:S01]  /*4e80*/  FMUL.FTZ R172, R32.reuse, R211 ;  /* 0x000000d320ac7220 */ /* 0x040fe20000410000 */
[CC--:B------:R-:W-:Y:S01]  /*4e90*/  FMUL.FTZ R173, R33.reuse, R175.reuse ;  /* 0x000000af21ad7220 */ /* 0x0c0fe20000410000 */
[C---:B------:R-:W-:Y:S01]  /*4ea0*/  FMUL.FTZ R190, R32.reuse, R175 ;  /* 0x000000af20be7220 */ /* 0x040fe20000410000 */
[----:B------:R0:W-:Y:S01]  /*4eb0*/  STS.64 [R3+0x14d0], R4 ;  /* 0x0014d00403007388 */ /* 0x0001e20000000a00 */
[C---:B------:R-:W-:Y:S01]  /*4ec0*/  FFMA.FTZ R160, R32.reuse, R197, -R160 ;  /* 0x000000c520a07223 */ /* 0x040fe200000108a0 */
[C---:B------:R-:W-:Y:S01]  /*4ed0*/  FFMA.FTZ R169, R32.reuse, R215, -R34 ;  /* 0x000000d720a97223 */ /* 0x040fe20000010822 */
[C---:B------:R-:W-:Y:S01]  /*4ee0*/  FFMA.FTZ R162, R33.reuse, R197, R162 ;  /* 0x000000c521a27223 */ /* 0x040fe200000100a2 */
[C---:B------:R-:W-:Y:S01]  /*4ef0*/  FFMA.FTZ R187, R33.reuse, R203, R166 ;  /* 0x000000cb21bb7223 */ /* 0x040fe200000100a6 */
[C---:B------:R-:W-:Y:S01]  /*4f00*/  FFMA.FTZ R191, R32.reuse, R213, -R170 ;  /* 0x000000d520bf7223 */ /* 0x040fe200000108aa */
[C---:B------:R-:W-:Y:S01]  /*4f10*/  FFMA.FTZ R7, R32.reuse, R219, -R7 ;  /* 0x000000db20077223 */ /* 0x040fe20000010807 */
[C---:B------:R-:W-:Y:S01]  /*4f20*/  FFMA.FTZ R6, R33.reuse, R200, R6 ;  /* 0x000000c821067223 */ /* 0x040fe20000010006 */
[C---:B------:R-:W-:Y:S01]  /*4f30*/  FFMA.FTZ R37, R32.reuse, R203, -R164 ;  /* 0x000000cb20257223 */ /* 0x040fe200000108a4 */
[CC--:B------:R-:W-:Y:S01]  /*4f40*/  FFMA.FTZ R186, R32.reuse, R208.reuse, -R171 ;  /* 0x000000d020ba7223 */ /* 0x0c0fe200000108ab */
[C---:B------:R-:W-:Y:S01]  /*4f50*/  FFMA.FTZ R34, R33.reuse, R208, R168 ;  /* 0x000000d021227223 */ /* 0x040fe200000100a8 */
[C---:B0-----:R-:W-:Y:S01]  /*4f60*/  FFMA.FTZ R3, R33.reuse, R219, R2 ;  /* 0x000000db21037223 */ /* 0x041fe20000010002 */
[C---:B------:R-:W-:Y:S01]  /*4f70*/  FFMA.FTZ R2, R32.reuse, R200, -R35 ;  /* 0x000000c820027223 */ /* 0x040fe20000010823 */
[C---:B------:R-:W-:Y:S01]  /*4f80*/  FFMA.FTZ R35, R33.reuse, R215, R36 ;  /* 0x000000d721237223 */ /* 0x040fe20000010024 */
[C---:B------:R-:W-:Y:S01]  /*4f90*/  FFMA.FTZ R221, R33.reuse, R213, R172 ;  /* 0x000000d521dd7223 */ /* 0x040fe200000100ac */
[-C--:B------:R-:W-:Y:S01]  /*4fa0*/  FFMA.FTZ R212, R32, R174.reuse, -R173 ;  /* 0x000000ae20d47223 */ /* 0x080fe200000108ad */
[----:B------:R-:W-:Y:S01]  /*4fb0*/  FFMA.FTZ R210, R33, R174, R190 ;  /* 0x000000ae21d27223 */ /* 0x000fe200000100be */
[C---:B------:R-:W-:Y:S01]  /*4fc0*/  FMUL.FTZ R166, R69.reuse, R160 ;  /* 0x000000a045a67220 */ /* 0x040fe20000410000 */
[----:B------:R-:W-:Y:S01]  /*4fd0*/  FMUL.FTZ R164, R69, -R162 ;  /* 0x800000a245a47220 */ /* 0x000fe20000410000 */
        /* <DEDUP_REMOVED lines=11> */
[----:B------:R-:W-:Y:S01]  /*5090*/  FMUL.FTZ R191, R66, -R221 ;  /* 0x800000dd42bf7220 */ /* 0x000fe20000410000 */
[C---:B------:R-:W-:Y:S01]  /*50a0*/  FMUL.FTZ R212, R65.reuse, R212 ;  /* 0x000000d441d47220 */ /* 0x040fe20000410000 */
[----:B------:R-:W-:Y:S01]  /*50b0*/  FMUL.FTZ R210, R65, -R210 ;  /* 0x800000d241d27220 */ /* 0x000fe20000410000 */
[----:B------:R-:W-:Y:S06]  /*50c0*/  BAR.SYNC.DEFER_BLOCKING 0x0 ;  /* 0x0000000000007b1d */ /* 0x000fec0000010000 */
[----:B------:R-:W-:Y:S05]  /*50d0*/  @P1 BRA `(.L_x_15707) ;  /* 0x0000000000281947 */ /* 0x000fea0003800000 */
[----:B------:R-:W-:Y:S01]  /*50e0*/  ISETP.NE.AND P1, PT, R145, UR8, PT ;  /* 0x0000000891007c0c */ /* 0x000fe2000bf25270 */
[----:B------:R-:W-:Y:S01]  /*50f0*/  HFMA2 R34, -RZ, RZ, 1.875, 0 ;  /* 0x3f800000ff227431 */ /* 0x000fe200000001ff */
[----:B------:R-:W-:-:S11]  /*5100*/  MOV R35, RZ ;  /* 0x000000ff00237202 */ /* 0x000fd60000000f00 */
[----:B------:R-:W-:Y:S05]  /*5110*/  @!P1 BRA `(.L_x_15708) ;  /* 0x00000000001c9947 */ /* 0x000fea0003800000 */
[----:B------:R-:W-:-:S04]  /*5120*/  SHF.L.U32 R2, R145, 0x8, RZ ;  /* 0x0000000891027819 */ /* 0x000fc800000006ff */
[----:B------:R-:W-:-:S04]  /*5130*/  LOP3.LUT R2, R2, 0x100, RZ, 0xc0, !PT ;  /* 0x0000010002027812 */ /* 0x000fc800078ec0ff */
[----:B------:R-:W-:-:S04]  /*5140*/  IADD3 R2, PT, PT, R2, UR4, RZ ;  /* 0x0000000402027c10 */ /* 0x000fc8000fffe0ff */
[----:B------:R-:W-:-:S05]  /*5150*/  LEA R2, R2, UR6, 0x3 ;  /* 0x0000000602027c11 */ /* 0x000fca000f8e18ff */
[----:B------:R2:W3:Y:S01]  /*5160*/  LDS.64 R34, [R2+0x14d0] ;  /* 0x0014d00002227984 */ /* 0x0004e20000000a00 */
[----:B------:R-:W-:Y:S05]  /*5170*/  BRA `(.L_x_15708) ;  /* 0x0000000000047947 */ /* 0x000fea0003800000 */
.L_x_15707:
[----:B------:R0:W1:Y:S02]  /*5180*/  LDS.64 R34, [R209+UR5+0x24d8] ;  /* 0x0024d805d1227984 */ /* 0x0000640008000a00 */
.L_x_15708:
[----:B------:R-:W-:Y:S05]  /*5190*/  BSYNC.RECONVERGENT B0 ;  /* 0x0000000000007941 */ /* 0x000fea0003800200 */
.L_x_15706:
        /* <DEDUP_REMOVED lines=28> */
[----:B------:R-:W-:Y:S01]  /*5360*/  FFMA.FTZ R202, R97, R96, R202 ;  /* 0x0000006061ca7223 */ /* 0x000fe200000100ca */
[----:B------:R-:W-:Y:S02]  /*5370*/  FMUL.FTZ R3, R5, R184 ;  /* 0x000000b805037220 */ /* 0x000fe40000410000 */
[----:B------:R-:W-:Y:S01]  /*5380*/  FADD.FTZ R36, RZ, R2 ;  /* 0x00000002ff247221 */ /* 0x000fe20000010000 */
[----:B------:R-:W-:Y:S01]  /*5390*/  FMUL.FTZ R37, R178, R202 ;  /* 0x000000cab2257220 */ /* 0x000fe20000410000 */
[----:B------:R-:W-:Y:S02]  /*53a0*/  FFMA.FTZ R3, R4, R185, -R3 ;  /* 0x000000b904037223 */ /* 0x000fe40000010803 */
[-C--:B------:R-:W-:Y:S01]  /*53b0*/  FMUL.FTZ R2, R178, R36.reuse ;  /* 0x00000024b2027220 */ /* 0x080fe20000410000 */
[----:B------:R-:W-:Y:S01]  /*53c0*/  FFMA.FTZ R37, R179, R36, R37 ;  /* 0x00000024b3257223 */ /* 0x000fe20000010025 */
[----:B------:R-:W-:-:S02]  /*53d0*/  FMUL.FTZ R198, R182, R3 ;  /* 0x00000003b6c67220 */ /* 0x000fc40000410000 */
[----:B------:R-:W-:Y:S01]  /*53e0*/  FFMA.FTZ R202, R179, R202, -R2 ;  /* 0x000000cab3ca7223 */ /* 0x000fe20000010802 */
[----:B------:R-:W-:Y:S01]  /*53f0*/  FMUL.FTZ R2, R4, R184 ;  /* 0x000000b804027220 */ /* 0x000fe20000410000 */
[----:B------:R-:W-:Y:S02]  /*5400*/  FADD.FTZ R37, RZ, R37 ;  /* 0x00000025ff257221 */ /* 0x000fe40000010000 */
[----:B------:R-:W-:Y:S01]  /*5410*/  FFMA.FTZ R202, R95, R94, R202 ;  /* 0x0000005e5fca7223 */ /* 0x000fe200000100ca */
[----:B------:R-:W-:Y:S01]  /*5420*/  FFMA.FTZ R2, R5, R185, R2 ;  /* 0x000000b905027223 */ /* 0x000fe20000010002 */
[CC--:B------:R-:W-:Y:S02]  /*5430*/  FMUL.FTZ R221, R176.reuse, R37.reuse ;  /* 0x00000025b0dd7220 */ /* 0x0c0fe40000410000 */
        /* <DEDUP_REMOVED lines=31> */
[C---:B------:R-:W-:Y:S01]  /*5630*/  FMUL.FTZ R206, R188.reuse, R2 ;  /* 0x00000002bcce7220 */ /* 0x040fe20000410000 */
[----:B------:R-:W-:Y:S01]  /*5640*/  FADD.FTZ R198, RZ, R198 ;  /* 0x000000c6ffc67221 */ /* 0x000fe20000010000 */
[----:B------:R-:W-:-:S02]  /*5650*/  FMUL.FTZ R36, R188, R3 ;  /* 0x00000003bc247220 */ /* 0x000fc40000410000 */
[C---:B------:R-:W-:Y:S01]  /*5660*/  FFMA.FTZ R3, R189.reuse, R3, R206 ;  /* 0x00000003bd037223 */ /* 0x040fe200000100ce */
[----:B------:R-:W-:Y:S01]  /*5670*/  SHFL.UP PT, R221, R202, 0x1, RZ ;  /* 0x04200000cadd7989 */ /* 0x000fe200000e00ff */
[----:B------:R-:W-:Y:S01]  /*5680*/  FFMA.FTZ R36, R189, R2, -R36 ;  /* 0x00000002bd247223 */ /* 0x000fe20000010824 */
[C---:B-1-3--:R-:W-:Y:S02]  /*5690*/  FMUL.FTZ R2, R192.reuse, R35 ;  /* 0x00000023c0027220 */ /* 0x04afe40000410000 */
[----:B------:R-:W1:Y:S01]  /*56a0*/  SHFL.UP PT, R223, R198, 0x1, RZ ;  /* 0x04200000c6df7989 */ /* 0x000e6200000e00ff */
[----:B------:R-:W-:Y:S01]  /*56b0*/  FMUL.FTZ R206, R192, R36 ;  /* 0x00000024c0ce7220 */ /* 0x000fe20000410000 */
[----:B------:R-:W-:-:S03]  /*56c0*/  FFMA.FTZ R2, R193, R34, -R2 ;  /* 0x00000022c1027223 */ /* 0x000fc60000010802 */
[-C--:B------:R-:W-:Y:S01]  /*56d0*/  FFMA.FTZ R206, R193, R3.reuse, R206 ;  /* 0x00000003c1ce7223 */ /* 0x080fe200000100ce */
[----:B------:R-:W-:Y:S01]  /*56e0*/  FMUL.FTZ R3, R192, R3 ;  /* 0x00000003c0037220 */ /* 0x000fe20000410000 */
[----:B------:R-:W-:-:S03]  /*56f0*/  FMUL.FTZ R229, R188, R2 ;  /* 0x00000002bce57220 */ /* 0x000fc60000410000 */
[----:B------:R-:W-:Y:S01]  /*5700*/  FFMA.FTZ R214, R193, R36, -R3 ;  /* 0x00000024c1d67223 */ /* 0x000fe20000010803 */
[----:B------:R-:W2:Y:S04]  /*5710*/  SHFL.UP PT, R37, R206, 0x1, RZ ;  /* 0x04200000ce257989 */ /* 0x000ea800000e00ff */
[----:B------:R-:W3:Y:S01]  /*5720*/  SHFL.UP PT, R3, R214, 0x1, RZ ;  /* 0x04200000d6037989 */ /* 0x000ee200000e00ff */
[-C--:B-1----:R-:W-:Y:S01]  /*5730*/  FMUL.FTZ R225, R214, R223.reuse ;  /* 0x000000dfd6e17220 */ /* 0x082fe20000410000 */
[----:B------:R-:W-:-:S03]  /*5740*/  FMUL.FTZ R223, R206, R223 ;  /* 0x000000dfcedf7220 */ /* 0x000fc60000410000 */
[-C--:B------:R-:W-:Y:S01]  /*5750*/  FFMA.FTZ R225, R206, R221.reuse, R225 ;  /* 0x000000ddcee17223 */ /* 0x080fe200000100e1 */
[----:B------:R-:W-:-:S03]  /*5760*/  FFMA.FTZ R223, R214, R221, -R223 ;  /* 0x000000ddd6df7223 */ /* 0x000fc600000108df */
[----:B------:R-:W-:Y:S01]  /*5770*/  @P1 FADD.FTZ R198, R198, R225 ;  /* 0x000000e1c6c61221 */ /* 0x000fe20000010000 */
[----:B------:R-:W-:Y:S01]  /*5780*/  @P1 FADD.FTZ R202, R202, R223 ;  /* 0x000000dfcaca1221 */ /* 0x000fe20000010000 */
[-C--:B--2---:R-:W-:Y:S01]  /*5790*/  FMUL.FTZ R221, R214, R37.reuse ;  /* 0x00000025d6dd7220 */ /* 0x084fe20000410000 */
[C---:B------:R-:W-:Y:S02]  /*57a0*/  FMUL.FTZ R37, R206.reuse, R37 ;  /* 0x00000025ce257220 */ /* 0x040fe40000410000 */
[----:B------:R-:W1:Y:S01]  /*57b0*/  SHFL.UP PT, R225, R198, 0x2, RZ ;  /* 0x04400000c6e17989 */ /* 0x000e6200000e00ff */
[-C--:B---3--:R-:W-:Y:S01]  /*57c0*/  @P1 FFMA.FTZ R206, R206, R3.reuse, R221 ;  /* 0x00000003cece1223 */ /* 0x088fe200000100dd */
        /* <DEDUP_REMOVED lines=33> */
[----:B------:R-:W-:Y:S01]  /*59e0*/  FFMA.FTZ R36, -R192, R34, -R225 ;  /* 0x00000022c0247223 */ /* 0x000fe200000109e1 */
[----:B------:R-:W2:Y:S03]  /*59f0*/  SHFL.UP PT, R37, R206, 0x8, RZ ;  /* 0x05000000ce257989 */ /* 0x000ea600000e00ff */
[-C--:B------:R-:W-:Y:S01]  /*5a00*/  FMUL.FTZ R216, R188, R36.reuse ;  /* 0x00000024bcd87220 */ /* 0x080fe20000410000 */
[----:B------:R-:W3:Y:S01]  /*5a10*/  SHFL.UP PT, R221, R202, 0x8, RZ ;  /* 0x05000000cadd7989 */ /* 0x000ee200000e00ff */
[C---:B------:R-:W-:Y:S01]  /*5a20*/  FFMA.FTZ R229, R189.reuse, R36, -R229 ;  /* 0x00000024bde57223 */ /* 0x040fe200000108e5 */
[----:B------:R-:W-:Y:S01]  /*5a30*/  IADD3 R36, P2, PT, R64, R159, RZ ;  /* 0x0000009f40247210 */ /* 0x000fe20007f5e0ff */
[----:B------:R-:W-:Y:S01]  /*5a40*/  FFMA.FTZ R216, R189, R2, R216 ;  /* 0x00000002bdd87223 */ /* 0x000fe200000100d8 */
[----:B------:R-:W5:Y:S01]  /*5a50*/  SHFL.UP PT, R3, R214, 0x8, RZ ;  /* 0x05000000d6037989 */ /* 0x000f6200000e00ff */
[----:B------:R-:W-:Y:S01]  /*5a60*/  FMUL.FTZ R2, R192, R212 ;  /* 0x000000d4c0027220 */ /* 0x000fe20000410000 */
[----:B------:R-:W-:-:S03]  /*5a70*/  FMUL.FTZ R220, R176, R229 ;  /* 0x000000e5b0dc7220 */ /* 0x000fc60000410000 */
[----:B------:R-:W-:Y:S01]  /*5a80*/  FFMA.FTZ R2, R193, R210, -R2 ;  /* 0x000000d2c1027223 */ /* 0x000fe20000010802 */
[----:B------:R-:W-:-:S04]  /*5a90*/  FFMA.FTZ R220, R177, R216, R220 ;  /* 0x000000d8b1dc7223 */ /* 0x000fc800000100dc */
[----:B------:R-:W-:Y:S01]  /*5aa0*/  FMUL.FTZ R233, R178, R220 ;  /* 0x000000dcb2e97220 */ /* 0x000fe20000410000 */
[-C--:B-1----:R-:W-:Y:S01]  /*5ab0*/  FMUL.FTZ R225, R206, R223.reuse ;  /* 0x000000dfcee17220 */ /* 0x082fe20000410000 */
[----:B------:R-:W-:Y:S01]  /*5ac0*/  FMUL.FTZ R227, R214, R223 ;  /* 0x000000dfd6e37220 */ /* 0x000fe20000410000 */
[-C--:B--2---:R-:W-:Y:S01]  /*5ad0*/  FMUL.FTZ R223, R206, R37.reuse ;  /* 0x00000025cedf7220 */ /* 0x084fe20000410000 */
[C---:B------:R-:W-:Y:S01]  /*5ae0*/  FMUL.FTZ R37, R214.reuse, R37 ;  /* 0x00000025d6257220 */ /* 0x040fe20000410000 */
[-C--:B---3--:R-:W-:Y:S01]  /*5af0*/  FFMA.FTZ R225, R214, R221.reuse, -R225 ;  /* 0x000000ddd6e17223 */ /* 0x088fe200000108e1 */
[----:B------:R-:W-:Y:S01]  /*5b00*/  FFMA.FTZ R227, R206, R221, R227 ;  /* 0x000000ddcee37223 */ /* 0x000fe200000100e3 */
[----:B------:R-:W-:Y:S01]  /*5b10*/  FMUL.FTZ R221, R192, R210 ;  /* 0x000000d2c0dd7220 */ /* 0x000fe20000410000 */
[-C--:B-----5:R-:W-:Y:S01]  /*5b20*/  @P1 FFMA.FTZ R214, R214, R3.reuse, -R223 ;  /* 0x00000003d6d61223 */ /* 0x0a0fe200000108df */
[----:B------:R-:W-:Y:S02]  /*5b30*/  @P1 FFMA.FTZ R206, R206, R3, R37 ;  /* 0x00000003cece1223 */ /* 0x000fe40000010025 */
[----:B------:R-:W-:Y:S01]  /*5b40*/  FFMA.FTZ R221, R193, R212, R221 ;  /* 0x000000d4c1dd7223 */ /* 0x000fe200000100dd */
[----:B------:R-:W-:Y:S01]  /*5b50*/  FADD.FTZ R3, R191, R2 ;  /* 0x00000002bf037221 */ /* 0x000fe20000010000 */
[----:B------:R-:W-:Y:S01]  /*5b60*/  LEA.HI.X.SX32 R37, R64, RZ, 0x1, P2 ;  /* 0x000000ff40257211 */ /* 0x000fe200010f0eff */
[----:B------:R-:W-:Y:S01]  /*5b70*/  @P1 FADD.FTZ R198, R198, R227 ;  /* 0x000000e3c6c61221 */ /* 0x000fe20000010000 */
[----:B------:R-:W-:Y:S01]  /*5b80*/  FADD.FTZ R221, R190, R221 ;  /* 0x000000ddbedd7221 */ /* 0x000fe20000010000 */
[----:B------:R-:W-:Y:S01]  /*5b90*/  FMUL.FTZ R2, R188, R3 ;  /* 0x00000003bc027220 */ /* 0x000fe20000410000 */
[----:B------:R-:W-:Y:S01]  /*5ba0*/  @P1 FADD.FTZ R202, R202, R225 ;  /* 0x000000e1caca1221 */ /* 0x000fe20000010000 */
[----:B------:R-:W-:Y:S01]  /*5bb0*/  IMAD.WIDE.U32 R36, R28, UR4, R36 ;  /* 0x000000041c247c25 */ /* 0x000fe2000f8e0024 */
[----:B------:R-:W1:Y:S03]  /*5bc0*/  SHFL.UP PT, R225, R198, 0x10, RZ ;  /* 0x06000000c6e17989 */ /* 0x000e6600000e00ff */
[-C--:B------:R-:W-:Y:S01]  /*5bd0*/  FFMA.FTZ R227, R189, R221.reuse, R2 ;  /* 0x000000ddbde37223 */ /* 0x080fe20000010002 */
[----:B------:R-:W-:Y:S01]  /*5be0*/  FMUL.FTZ R218, R188, R221 ;  /* 0x000000ddbcda7220 */ /* 0x000fe20000410000 */
[----:B------:R-:W-:Y:S01]  /*5bf0*/  IMAD R222, R29, UR4, R37 ;  /* 0x000000041dde7c24 */ /* 0x000fe2000f8e0225 */
[----:B------:R-:W2:Y:S01]  /*5c00*/  SHFL.UP PT, R221, R206, 0x10, RZ ;  /* 0x06000000cedd7989 */ /* 0x000ea200000e00ff */
[----:B------:R-:W-:Y:S01]  /*5c10*/  LEA R2, P1, R36, R165, 0x2 ;  /* 0x000000a524027211 */ /* 0x000fe200078210ff */
[----:B------:R-:W-:Y:S01]  /*5c20*/  FFMA.FTZ R218, R189, R3, -R218 ;  /* 0x00000003bdda7223 */ /* 0x000fe200000108da */
[----:B------:R-:W-:Y:S01]  /*5c30*/  FADD.FTZ R227, R186, R227 ;  /* 0x000000e3bae37221 */ /* 0x000fe20000010000 */
[----:B------:R-:W3:Y:S01]  /*5c40*/  SHFL.UP PT, R223, R202, 0x10, RZ ;  /* 0x06000000cadf7989 */ /* 0x000ee200000e00ff */
[----:B------:R-:W-:Y:S01]  /*5c50*/  LEA.HI.X R3, R36, R163, R222, 0x2, P1 ;  /* 0x000000a324037211 */ /* 0x000fe200008f14de */
[----:B------:R-:W-:Y:S01]  /*5c60*/  FADD.FTZ R218, R187, R218 ;  /* 0x000000dabbda7221 */ /* 0x000fe20000010000 */
[C---:B------:R-:W-:Y:S01]  /*5c70*/  FMUL.FTZ R36, R176.reuse, R216 ;  /* 0x000000d8b0247220 */ /* 0x040fe20000410000 */
[----:B------:R-:W5:Y:S01]  /*5c80*/  SHFL.UP PT, R37, R214, 0x10, RZ ;  /* 0x06000000d6257989 */ /* 0x000f6200000e00ff */
[----:B------:R-:W-:Y:S01]  /*5c90*/  ISETP.GE.AND P1, PT, R113, 0x10, PT ;  /* 0x000000107100780c */ /* 0x000fe20003f26270 */
[C---:B------:R-:W-:Y:S01]  /*5ca0*/  FMUL.FTZ R216, R176.reuse, R218 ;  /* 0x000000dab0d87220 */ /* 0x040fe20000410000 */
[----:B------:R-:W-:Y:S01]  /*5cb0*/  FFMA.FTZ R36, R177, R229, -R36 ;  /* 0x000000e5b1247223 */ /* 0x000fe20000010824 */
[-C--:B------:R-:W-:Y:S01]  /*5cc0*/  FMUL.FTZ R231, R176, R227.reuse ;  /* 0x000000e3b0e77220 */ /* 0x080fe20000410000 */
[----:B------:R-:W-:Y:S01]  /*5cd0*/  ISETP.GT.U32.AND P2, PT, R207, 0x1b, PT ;  /* 0x0000001bcf00780c */ /* 0x000fe20003f44070 */
[----:B------:R-:W-:Y:S01]  /*5ce0*/  FFMA.FTZ R229, R177, R227, R216 ;  /* 0x000000e3b1e57223 */ /* 0x000fe200000100d8 */
[-C--:B------:R-:W-:Y:S01]  /*5cf0*/  FMUL.FTZ R222, R178, R36.reuse ;  /* 0x00000024b2de7220 */ /* 0x080fe20000410000 */
[----:B------:R-:W-:Y:S01]  /*5d00*/  FFMA.FTZ R233, R179, R36, -R233 ;  /* 0x00000024b3e97223 */ /* 0x000fe200000108e9 */
[----:B------:R-:W-:Y:S01]  /*5d10*/  FFMA.FTZ R231, R177, R218, -R231 ;  /* 0x000000dab1e77223 */ /* 0x000fe200000108e7 */
[----:B------:R-:W-:Y:S01]  /*5d20*/  FADD.FTZ R229, R162, R229 ;  /* 0x000000e5a2e57221 */ /* 0x000fe20000010000 */
[----:B------:R-:W-:Y:S01]  /*5d30*/  FFMA.FTZ R222, R179, R220, R222 ;  /* 0x000000dcb3de7223 */ /* 0x000fe200000100de */
[-C--:B-1----:R-:W-:Y:S01]  /*5d40*/  FMUL.FTZ R227, R206, R225.reuse ;  /* 0x000000e1cee37220 */ /* 0x082fe20000410000 */
[----:B------:R-:W-:Y:S01]  /*5d50*/  FMUL.FTZ R225, R214, R225 ;  /* 0x000000e1d6e17220 */ /* 0x000fe20000410000 */
[----:B------:R-:W-:Y:S01]  /*5d60*/  FADD.FTZ R231, R160, R231 ;  /* 0x000000e7a0e77221 */ /* 0x000fe20000010000 */
[----:B------:R-:W-:Y:S01]  /*5d70*/  FMUL.FTZ R216, R178, R229 ;  /* 0x000000e5b2d87220 */ /* 0x000fe20000410000 */
[-C--:B--2---:R-:W-:Y:S01]  /*5d80*/  FMUL.FTZ R36, R206, R221.reuse ;  /* 0x000000ddce247220 */ /* 0x084fe20000410000 */
[----:B------:R-:W-:Y:S01]  /*5d90*/  FMUL.FTZ R221, R214, R221 ;  /* 0x000000ddd6dd7220 */ /* 0x000fe20000410000 */
[----:B------:R-:W-:Y:S01]  /*5da0*/  FMUL.FTZ R218, R180, R222 ;  /* 0x000000deb4da7220 */ /* 0x000fe20000410000 */
[-C--:B---3--:R-:W-:Y:S01]  /*5db0*/  FFMA.FTZ R227, R214, R223.reuse, -R227 ;  /* 0x000000dfd6e37223 */ /* 0x088fe200000108e3 */
[----:B------:R-:W-:-:S02]  /*5dc0*/  FFMA.FTZ R225, R206, R223, R225 ;  /* 0x000000dfcee17223 */ /* 0x000fc400000100e1 */
[----:B------:R-:W-:Y:S01]  /*5dd0*/  FFMA.FTZ R218, R181, R233, -R218 ;  /* 0x000000e9b5da7223 */ /* 0x000fe200000108da */
[-C--:B-----5:R-:W-:Y:S01]  /*5de0*/  @P1 FFMA.FTZ R214, R214, R37.reuse, -R36 ;  /* 0x00000025d6d61223 */ /* 0x0a0fe20000010824 */
[----:B------:R-:W-:Y:S01]  /*5df0*/  @P1 FFMA.FTZ R206, R206, R37, R221 ;  /* 0x00000025cece1223 */ /* 0x000fe200000100dd */
[----:B------:R-:W-:Y:S01]  /*5e00*/  @P1 FADD.FTZ R198, R198, R225 ;  /* 0x000000e1c6c61221 */ /* 0x000fe20000010000 */
[----:B------:R-:W-:Y:S01]  /*5e10*/  @P1 FADD.FTZ R202, R202, R227 ;  /* 0x000000e3caca1221 */ /* 0x000fe20000010000 */
[CC--:B------:R-:W-:Y:S01]  /*5e20*/  FFMA.FTZ R37, R179.reuse, R231.reuse, -R216 ;  /* 0x000000e7b3257223 */ /* 0x0c0fe200000108d8 */
[----:B------:R1:W-:Y:S01]  /*5e30*/  SHFL.UP PT, R36, R214, 0x1, RZ ;  /* 0x04200000d6247989 */ /* 0x0003e200000e00ff */
[----:B------:R-:W-:Y:S01]  /*5e40*/  FMUL.FTZ R216, R178, R231 ;  /* 0x000000e7b2d87220 */ /* 0x000fe20000410000 */
[----:B------:R-:W-:Y:S01]  /*5e50*/  FMUL.FTZ R221, R180, R233 ;  /* 0x000000e9b4dd7220 */ /* 0x000fe20000410000 */
[----:B------:R-:W-:Y:S01]  /*5e60*/  FMUL.FTZ R220, R182, R218 ;  /* 0x000000dab6dc7220 */ /* 0x000fe20000410000 */
[----:B------:R-:W-:Y:S01]  /*5e70*/  SHFL.UP PT, R206, R206, 0x1, RZ ;  /* 0x04200000cece7989 */ /* 0x000fe200000e00ff */
[----:B------:R-:W-:Y:S01]  /*5e80*/  FFMA.FTZ R229, R179, R229, R216 ;  /* 0x000000e5b3e57223 */ /* 0x000fe200000100d8 */
[----:B------:R-:W-:Y:S01]  /*5e90*/  FFMA.FTZ R221, R181, R222, R221 ;  /* 0x000000deb5dd7223 */ /* 0x000fe200000100dd */
[----:B------:R-:W-:Y:S01]  /*5ea0*/  FADD.FTZ R37, R164, R37 ;  /* 0x00000025a4257221 */ /* 0x000fe20000010000 */
[----:B----4-:R-:W2:Y:S01]  /*5eb0*/  SHFL.IDX PT, R7, R7, RZ, 0x1f ;  /* 0x00001fff07077589 */ /* 0x010ea200000e0000 */
[----:B------:R-:W-:Y:S01]  /*5ec0*/  FADD.FTZ R229, R166, R229 ;  /* 0x000000e5a6e57221 */ /* 0x000fe20000010000 */
[-C--:B------:R-:W-:Y:S01]  /*5ed0*/  FMUL.FTZ R223, R182, R221.reuse ;  /* 0x000000ddb6df7220 */ /* 0x080fe20000410000 */
[C---:B------:R-:W-:Y:S01]  /*5ee0*/  FFMA.FTZ R220, R183.reuse, R221, R220 ;  /* 0x000000ddb7dc7223 */ /* 0x040fe200000100dc */
[----:B------:R-:W3:Y:S01]  /*5ef0*/  SHFL.IDX PT, R6, R6, RZ, 0x1f ;  /* 0x00001fff06067589 */ /* 0x000ee200000e0000 */
[C---:B------:R-:W-:Y:S01]  /*5f00*/  FMUL.FTZ R216, R180.reuse, R229 ;  /* 0x000000e5b4d87220 */ /* 0x040fe20000410000 */
[----:B------:R-:W-:Y:S01]  /*5f10*/  FFMA.FTZ R222, R183, R218, -R223 ;  /* 0x000000dab7de7223 */ /* 0x000fe200000108df */
[-C--:B-1----:R-:W-:Y:S01]  /*5f20*/  FMUL.FTZ R214, R180, R37.reuse ;  /* 0x00000025b4d67220 */ /* 0x082fe20000410000 */
[----:B------:R-:W1:Y:S01]  /*5f30*/  SHFL.UP PT, R198, R198, 0x1, RZ ;  /* 0x04200000c6c67989 */ /* 0x000e6200000e00ff */
[C---:B------:R-:W-:Y:S01]  /*5f40*/  FFMA.FTZ R223, R181.reuse, R37, -R216 ;  /* 0x00000025b5df7223 */ /* 0x040fe200000108d8 */
[----:B------:R-:W-:Y:S01]  /*5f50*/  FMUL.FTZ R225, R184, R220 ;  /* 0x000000dcb8e17220 */ /* 0x000fe20000410000 */
[----:B------:R-:W-:Y:S01]  /*5f60*/  FFMA.FTZ R218, R181, R229, R214 ;  /* 0x000000e5b5da7223 */ /* 0x000fe200000100d6 */
[----:B------:R-:W4:Y:S01]  /*5f70*/  SHFL.UP PT, R202, R202, 0x1, RZ ;  /* 0x04200000caca7989 */ /* 0x000f2200000e00ff */
[----:B------:R-:W-:Y:S01]  /*5f80*/  FADD.FTZ R223, R168, R223 ;  /* 0x000000dfa8df7221 */ /* 0x000fe20000010000 */
[-C--:B------:R-:W-:Y:S01]  /*5f90*/  FFMA.FTZ R216, R185, R222.reuse, -R225 ;  /* 0x000000deb9d87223 */ /* 0x080fe200000108e1 */
[----:B------:R-:W-:Y:S01]  /*5fa0*/  FADD.FTZ R218, R169, R218 ;  /* 0x000000daa9da7221 */ /* 0x000fe20000010000 */
[----:B------:R-:W-:Y:S01]  /*5fb0*/  FMUL.FTZ R214, R184, R222 ;  /* 0x000000deb8d67220 */ /* 0x000fe20000410000 */
[----:B------:R-:W-:-:S03]  /*5fc0*/  ISETP.GT.U32.AND P1, PT, R207, 0x1d, PT ;  /* 0x0000001dcf00780c */ /* 0x000fc60003f24070 */
[----:B------:R-:W-:Y:S01]  /*5fd0*/  FFMA.FTZ R214, R185, R220, R214 ;  /* 0x000000dcb9d67223 */ /* 0x000fe200000100d6 */
[-C--:B--2---:R-:W-:Y:S01]  /*5fe0*/  FMUL.FTZ R221, R36, R7.reuse ;  /* 0x0000000724dd7220 */ /* 0x084fe20000410000 */
[----:B------:R-:W-:-:S03]  /*5ff0*/  FMUL.FTZ R37, R206, R7 ;  /* 0x00000007ce257220 */ /* 0x000fc60000410000 */
[----:B------:R2:W0:Y:S01]  /*6000*/  SHFL.DOWN PT, R224, R214, 0x1, 0x1f ;  /* 0x08201f00d6e07f89 */ /* 0x00042200000e0000 */
[-C--:B---3--:R-:W-:Y:S01]  /*6010*/  FFMA.FTZ R221, R206, R6.reuse, R221 ;  /* 0x00000006cedd7223 */ /* 0x088fe200000100dd */
[----:B------:R-:W-:-:S03]  /*6020*/  FFMA.FTZ R37, R36, R6, -R37 ;  /* 0x0000000624257223 */ /* 0x000fc60000010825 */
[----:B-1----:R-:W-:Y:S01]  /*6030*/  @P0 FADD.FTZ R7, R198, R221 ;  /* 0x000000ddc6070221 */ /* 0x002fe20000010000 */
[----:B------:R-:W-:Y:S01]  /*6040*/  FMUL.FTZ R198, R182, R223 ;  /* 0x000000dfb6c67220 */ /* 0x000fe20000410000 */
[----:B----4-:R-:W-:Y:S02]  /*6050*/  @P0 FADD.FTZ R6, R202, R37 ;  /* 0x00000025ca060221 */ /* 0x010fe40000010000 */
[----:B------:R-:W-:Y:S01]  /*6060*/  FMUL.FTZ R37, R5, R7 ;  /* 0x0000000705257220 */ /* 0x000fe20000410000 */
[-C--:B------:R-:W-:Y:S01]  /*6070*/  FMUL.FTZ R202, R182, R218.reuse ;  /* 0x000000dab6ca7220 */ /* 0x080fe20000410000 */
[----:B------:R-:W-:Y:S01]  /*6080*/  FFMA.FTZ R218, R183, R218, R198 ;  /* 0x000000dab7da7223 */ /* 0x000fe200000100c6 */
[-C--:B------:R-:W-:Y:S01]  /*6090*/  FMUL.FTZ R36, R5, R6.reuse ;  /* 0x0000000605247220 */ /* 0x080fe20000410000 */
[C---:B------:R-:W-:Y:S01]  /*60a0*/  FFMA.FTZ R37, R4.reuse, R6, -R37 ;  /* 0x0000000604257223 */ /* 0x040fe20000010825 */
[----:B------:R-:W-:Y:S01]  /*60b0*/  FFMA.FTZ R223, R183, R223, -R202 ;  /* 0x000000dfb7df7223 */ /* 0x000fe200000108ca */
[----:B------:R-:W-:Y:S01]  /*60c0*/  ISETP.GE.AND P0, PT, R145, UR8, PT ;  /* 0x0000000891007c0c */ /* 0x000fe2000bf06270 */
[----:B------:R-:W-:Y:S01]  /*60d0*/  FFMA.FTZ R36, R4, R7, R36 ;  /* 0x0000000704247223 */ /* 0x000fe20000010024 */
[----:B------:R-:W-:Y:S01]  /*60e0*/  FADD.FTZ R196, R196, R37 ;  /* 0x00000025c4c47221 */ /* 0x000fe20000010000 */
[----:B------:R-:W-:Y:S01]  /*60f0*/  FADD.FTZ R223, R170, R223 ;  /* 0x000000dfaadf7221 */ /* 0x000fe20000010000 */
[----:B------:R-:W-:Y:S01]  /*6100*/  FADD.FTZ R218, R171, R218 ;  /* 0x000000daabda7221 */ /* 0x000fe20000010000 */
[----:B------:R-:W-:Y:S01]  /*6110*/  FADD.FTZ R36, RZ, R36 ;  /* 0x00000024ff247221 */ /* 0x000fe20000010000 */
[----:B------:R-:W-:Y:S01]  /*6120*/  FMUL.FTZ R6, R184, R196 ;  /* 0x000000c4b8067220 */ /* 0x000fe20000410000 */
[----:B------:R-:W-:Y:S01]  /*6130*/  ISETP.NE.OR P0, PT, R159, RZ, P0 ;  /* 0x000000ff9f00720c */ /* 0x000fe20000705670 */
[----:B------:R-:W-:-:S02]  /*6140*/  HFMA2 R4, -RZ, RZ, 1.875, 0 ;  /* 0x3f800000ff047431 */ /* 0x000fc400000001ff */
[-C--:B------:R-:W-:Y:S01]  /*6150*/  FMUL.FTZ R5, R184, R36.reuse ;  /* 0x00000024b8057220 */ /* 0x080fe20000410000 */
[-C--:B------:R-:W-:Y:S01]  /*6160*/  FFMA.FTZ R37, R185, R36.reuse, R6 ;  /* 0x00000024b9257223 */ /* 0x080fe20000010006 */
[C---:B------:R-:W-:Y:S01]  /*6170*/  FMUL.FTZ R202, R217.reuse, R36 ;  /* 0x00000024d9ca7220 */ /* 0x040fe20000410000 */
[-C--:B------:R-:W-:Y:S01]  /*6180*/  FMUL.FTZ R217, R217, R196.reuse ;  /* 0x000000c4d9d97220 */ /* 0x080fe20000410000 */
[-C--:B------:R-:W-:Y:S01]  /*6190*/  FFMA.FTZ R198, R185, R196.reuse, -R5 ;  /* 0x000000c4b9c67223 */ /* 0x080fe20000010805 */
[----:B------:R-:W-:Y:S01]  /*61a0*/  FADD.FTZ R37, RZ, R37 ;  /* 0x00000025ff257221 */ /* 0x000fe20000010000 */
[C---:B------:R-:W-:Y:S01]  /*61b0*/  FFMA.FTZ R221, R219.reuse, R196, -R202 ;  /* 0x000000c4dbdd7223 */ /* 0x040fe200000108ca */
[----:B------:R-:W-:Y:S01]  /*61c0*/  FFMA.FTZ R219, R219, R36, R217 ;  /* 0x00000024dbdb7223 */ /* 0x000fe200000100d9 */
[----:B------:R-:W-:Y:S01]  /*61d0*/  FFMA.FTZ R198, R101, R100, R198 ;  /* 0x0000006465c67223 */ /* 0x000fe200000100c6 */
[-C--:B------:R-:W-:Y:S01]  /*61e0*/  FMUL.FTZ R225, R194, R37.reuse ;  /* 0x00000025c2e17220 */ /* 0x080fe20000410000 */
[----:B------:R-:W-:Y:S01]  /*61f0*/  FMUL.FTZ R217, R182, R37 ;  /* 0x00000025b6d97220 */ /* 0x000fe20000410000 */
[----:B------:R-:W-:Y:S01]  /*6200*/  FFMA.FTZ R206, R0, R221, RZ ;  /* 0x000000dd00ce7223 */ /* 0x000fe200000100ff */
[-C--:B------:R-:W-:Y:S01]  /*6210*/  FMUL.FTZ R194, R194, R198.reuse ;  /* 0x000000c6c2c27220 */ /* 0x080fe20000410000 */
[-C--:B------:R-:W-:Y:S01]  /*6220*/  FFMA.FTZ R225, R200, R198.reuse, -R225 ;  /* 0x000000c6c8e17223 */ /* 0x080fe200000108e1 */
[----:B------:R-:W-:Y:S01]  /*6230*/  FMUL.FTZ R202, R184, R223 ;  /* 0x000000dfb8ca7220 */ /* 0x000fe20000410000 */
[----:B------:R-:W-:Y:S01]  /*6240*/  CS2R R6, SRZ ;  /* 0x0000000000067805 */ /* 0x000fe2000001ff00 */
[----:B------:R-:W-:Y:S01]  /*6250*/  FFMA.FTZ R222, R200, R37, R194 ;  /* 0x00000025c8de7223 */ /* 0x000fe200000100c2 */
[-C--:B------:R-:W-:Y:S01]  /*6260*/  FMUL.FTZ R194, R182, R198.reuse ;  /* 0x000000c6b6c27220 */ /* 0x080fe20000410000 */
[----:B------:R-:W-:Y:S01]  /*6270*/  FFMA.FTZ R200, R183, R198, -R217 ;  /* 0x000000c6b7c87223 */ /* 0x000fe200000108d9 */
[----:B------:R-:W-:Y:S01]  /*6280*/  FFMA.FTZ R225, R71, R225, R206 ;  /* 0x000000e147e17223 */ /* 0x000fe200000100ce */
[----:B------:R-:W-:Y:S01]  /*6290*/  FFMA.FTZ R220, R185, R218, R202 ;  /* 0x000000dab9dc7223 */ /* 0x000fe200000100ca */
[----:B------:R-:W-:Y:S01]  /*62a0*/  FFMA.FTZ R194, R183, R37, R194 ;  /* 0x00000025b7c27223 */ /* 0x000fe200000100c2 */
[----:B------:R-:W-:Y:S01]  /*62b0*/  FFMA.FTZ R200, R99, R98, R200 ;  /* 0x0000006263c87223 */ /* 0x000fe200000100c8 */
[----:B------:R-:W-:Y:S01]  /*62c0*/  FFMA.FTZ R202, -R0, R219, RZ ;  /* 0x000000db00ca7223 */ /* 0x000fe200000101ff */
[----:B------:R-:W-:Y:S01]  /*62d0*/  FMUL.FTZ R218, R184, R218 ;  /* 0x000000dab8da7220 */ /* 0x000fe20000410000 */
[----:B------:R-:W-:Y:S01]  /*62e0*/  FADD.FTZ R194, RZ, R194 ;  /* 0x000000c2ffc27221 */ /* 0x000fe20000010000 */
[----:B------:R-:W-:Y:S01]  /*62f0*/  MOV R5, RZ ;  /* 0x000000ff00057202 */ /* 0x000fe20000000f00 */
[----:B------:R-:W-:Y:S01]  /*6300*/  FFMA.FTZ R219, -R71, R222, R202 ;  /* 0x000000de47db7223 */ /* 0x000fe200000101ca */
[C---:B------:R-:W-:Y:S01]  /*6310*/  FMUL.FTZ R202, R180.reuse, R200 ;  /* 0x000000c8b4ca7220 */ /* 0x040fe20000410000 */
[C---:B------:R-:W-:Y:S01]  /*6320*/  FMUL.FTZ R206, R195.reuse, R194 ;  /* 0x000000c2c3ce7220 */ /* 0x040fe20000410000 */
[-C--:B------:R-:W-:Y:S01]  /*6330*/  FMUL.FTZ R195, R195, R200.reuse ;  /* 0x000000c8c3c37220 */ /* 0x080fe20000410000 */
[----:B------:R-:W-:Y:S01]  /*6340*/  FFMA.FTZ R217, R185, R223, -R218 ;  /* 0x000000dfb9d97223 */ /* 0x000fe200000108da */
[----:B------:R-:W1:Y:S01]  /*6350*/  @!P0 LDS.128 R4, [UR7+0x25d0] ;  /* 0x0025d007ff048984 */ /* 0x000e620008000c00 */
[C---:B------:R-:W-:Y:S01]  /*6360*/  FFMA.FTZ R206, R215.reuse, R200, -R206 ;  /* 0x000000c8d7ce7223 */ /* 0x040fe200000108ce */
[-C--:B------:R-:W-:Y:S01]  /*6370*/  FFMA.FTZ R218, R215, R194.reuse, R195 ;  /* 0x000000c2d7da7223 */ /* 0x080fe200000100c3 */
[----:B------:R-:W-:Y:S01]  /*6380*/  FMUL.FTZ R195, R180, R194 ;  /* 0x000000c2b4c37220 */ /* 0x000fe20000410000 */
[----:B------:R-:W-:Y:S01]  /*6390*/  ISETP.NE.AND P0, PT, R207, 0x1f, PT ;  /* 0x0000001fcf00780c */ /* 0x000fe20003f05270 */
[----:B------:R-:W-:Y:S01]  /*63a0*/  FFMA.FTZ R222, R70, R206, R225 ;  /* 0x000000ce46de7223 */ /* 0x000fe200000100e1 */
[C---:B------:R-:W-:Y:S01]  /*63b0*/  FFMA.FTZ R206, R181.reuse, R194, R202 ;  /* 0x000000c2b5ce7223 */ /* 0x040fe200000100ca */
[----:B------:R-:W-:Y:S01]  /*63c0*/  FFMA.FTZ R202, R181, R200, -R195 ;  /* 0x000000c8b5ca7223 */ /* 0x000fe200000108c3 */
[----:B------:R-:W-:Y:S01]  /*63d0*/  FADD.FTZ R215, R173, R220 ;  /* 0x000000dcadd77221 */ /* 0x000fe20000010000 */
[----:B------:R-:W-:Y:S01]  /*63e0*/  FADD.FTZ R217, R172, R217 ;  /* 0x000000d9acd97221 */ /* 0x000fe20000010000 */
[----:B------:R-:W-:Y:S01]  /*63f0*/  FADD.FTZ R195, RZ, R206 ;  /* 0x000000ceffc37221 */ /* 0x000fe20000010000 */
[----:B------:R-:W-:Y:S01]  /*6400*/  FFMA.FTZ R202, R97, R96, R202 ;  /* 0x0000006061ca7223 */ /* 0x000fe200000100ca */
[----:B------:R-:W-:-:S02]  /*6410*/  FFMA.FTZ R218, -R70, R218, R219 ;  /* 0x000000da46da7223 */ /* 0x000fc400000101db */
[CC--:B------:R-:W-:Y:S01]  /*6420*/  FMUL.FTZ R206, R204.reuse, R195.reuse ;  /* 0x000000c3ccce7220 */ /* 0x0c0fe20000410000 */
[-C--:B------:R-:W-:Y:S01]  /*6430*/  FMUL.FTZ R204, R204, R202.reuse ;  /* 0x000000cacccc7220 */ /* 0x080fe20000410000 */
[----:B------:R2:W3:Y:S02]  /*6440*/  SHFL.DOWN PT, R219, R216, 0x1, 0x1f ;  /* 0x08201f00d8db7f89 */ /* 0x0004e400000e0000 */
[C---:B------:R-:W-:Y:S01]  /*6450*/  FFMA.FTZ R220, R197.reuse, R202, -R206 ;  /* 0x000000cac5dc7223 */ /* 0x040fe200000108ce */
[----:B------:R-:W-:Y:S01]  /*6460*/  FFMA.FTZ R225, R197, R195, R204 ;  /* 0x000000c3c5e17223 */ /* 0x000fe200000100cc */
[----:B------:R2:W4:Y:S04]  /*6470*/  SHFL.DOWN PT, R206, R215, 0x1, 0x1f ;  /* 0x08201f00d7ce7f89 */ /* 0x00052800000e0000 */
[----:B------:R2:W0:Y:S01]  /*6480*/  SHFL.DOWN PT, R223, R217, 0x1, 0x1f ;  /* 0x08201f00d9df7f89 */ /* 0x00042200000e0000 */
[----:B------:R-:W-:Y:S05]  /*6490*/  @!P0 BRA `(.L_x_15710) ;  /* 0x0000000000288947 */ /* 0x000fea0003800000 */
[-C--:B0-----:R-:W-:Y:S01]  /*64a0*/  FMUL.FTZ R221, R216, R223.reuse ;  /* 0x000000dfd8dd7220 */ /* 0x081fe20000410000 */
[----:B------:R-:W-:Y:S01]  /*64b0*/  FMUL.FTZ R223, R214, R223 ;  /* 0x000000dfd6df7220 */ /* 0x000fe20000410000 */
[-C--:B---3--:R-:W-:Y:S01]  /*64c0*/  FMUL.FTZ R197, R216, R219.reuse ;  /* 0x000000dbd8c57220 */ /* 0x088fe20000410000 */
[C---:B------:R-:W-:Y:S01]  /*64d0*/  FMUL.FTZ R219, R214.reuse, R219 ;  /* 0x000000dbd6db7220 */ /* 0x040fe20000410000 */
[-C--:B----4-:R-:W-:Y:S01]  /*64e0*/  FFMA.FTZ R204, R214, R206.reuse, -R221 ;  /* 0x000000ced6cc7223 */ /* 0x090fe200000108dd */
[----:B------:R-:W-:Y:S01]  /*64f0*/  FFMA.FTZ R206, R216, R206, R223 ;  /* 0x000000ced8ce7223 */ /* 0x000fe200000100df */
[C---:B--2---:R-:W-:Y:S01]  /*6500*/  FFMA.FTZ R214, R224.reuse, R214, -R197 ;  /* 0x000000d6e0d67223 */ /* 0x044fe200000108c5 */
[----:B------:R-:W-:Y:S01]  /*6510*/  FFMA.FTZ R216, R224, R216, R219 ;  /* 0x000000d8e0d87223 */ /* 0x000fe200000100db */
[----:B------:R-:W-:Y:S01]  /*6520*/  FADD.FTZ R215, R215, R204 ;  /* 0x000000ccd7d77221 */ /* 0x000fe20000010000 */
[----:B------:R-:W-:-:S07]  /*6530*/  FADD.FTZ R217, R217, R206 ;  /* 0x000000ced9d97221 */ /* 0x000fce0000010000 */
.L_x_15710:
[----:B------:R-:W-:Y:S05]  /*6540*/  BSYNC.RECONVERGENT B0 ;  /* 0x0000000000007941 */ /* 0x000fea0003800200 */
.L_x_15709:
[C---:B---3--:R-:W-:Y:S01]  /*6550*/  FFMA.FTZ R219, -R69.reuse, R225, R218 ;  /* 0x000000e145db7223 */ /* 0x048fe200000101da */
[----:B0-----:R0:W3:Y:S01]  /*6560*/  SHFL.DOWN PT, R223, R216, 0x2, 0x1f ;  /* 0x08401f00d8df7f89 */ /* 0x0010e200000e0000 */
[----:B------:R-:W-:Y:S01]  /*6570*/  BSSY.RECONVERGENT B0, `(.L_x_15711) ;  /* 0x0000010000007945 */ /* 0x000fe20003800200 */
[----:B------:R-:W-:Y:S02]  /*6580*/  FFMA.FTZ R221, R69, R220, R222 ;  /* 0x000000dc45dd7223 */ /* 0x000fe400000100de */
[----:B------:R0:W0:Y:S04]  /*6590*/  SHFL.DOWN PT, R218, R214, 0x2, 0x1f ;  /* 0x08401f00d6da7f89 */ /* 0x00002800000e0000 */
[----:B----4-:R4:W0:Y:S04]  /*65a0*/  SHFL.DOWN PT, R206, R215, 0x2, 0x1f ;  /* 0x08401f00d7ce7f89 */ /* 0x01082800000e0000 */
        /* <DEDUP_REMOVED lines=8> */
[-C--:B--2---:R-:W-:Y:S01]  /*6630*/  FFMA.FTZ R214, R214, R218.reuse, -R197 ;  /* 0x000000dad6d67223 */ /* 0x084fe200000108c5 */
[----:B------:R-:W-:Y:S01]  /*6640*/  FFMA.FTZ R216, R216, R218, R223 ;  /* 0x000000dad8d87223 */ /* 0x000fe200000100df */
[----:B----4-:R-:W-:Y:S01]  /*6650*/  FADD.FTZ R215, R215, R204 ;  /* 0x000000ccd7d77221 */ /* 0x010fe20000010000 */
[----:B------:R-:W-:-:S07]  /*6660*/  FADD.FTZ R217, R217, R206 ;  /* 0x000000ced9d97221 */ /* 0x000fce0000010000 */
.L_x_15712:
[----:B------:R-:W-:Y:S05]  /*6670*/  BSYNC.RECONVERGENT B0 ;  /* 0x0000000000007941 */ /* 0x000fea0003800200 */
.L_x_15711:
[----:B0-----:R0:W0:Y:S01]  /*6680*/  SHFL.DOWN PT, R218, R214, 0x4, 0x1f ;  /* 0x08801f00d6da7f89 */ /* 0x00102200000e0000 */
[----:B------:R-:W-:Y:S03]  /*6690*/  BSSY.RECONVERGENT B0, `(.L_x_15713) ;  /* 0x000000f000007945 */ /* 0x000fe60003800200 */
[----:B---3--:R3:W0:Y:S04]  /*66a0*/  SHFL.DOWN PT, R223, R216, 0x4, 0x1f ;  /* 0x08801f00d8df7f89 */ /* 0x00862800000e0000 */
        /* <DEDUP_REMOVED lines=9> */
[-C--:B--2---:R-:W-:Y:S01]  /*6740*/  FFMA.FTZ R214, R214, R218.reuse, -R197 ;  /* 0x000000dad6d67223 */ /* 0x084fe200000108c5 */
[----:B---3--:R-:W-:Y:S01]  /*6750*/  FFMA.FTZ R216, R216, R218, R223 ;  /* 0x000000dad8d87223 */ /* 0x008fe200000100df */
[----:B----4-:R-:W-:Y:S01]  /*6760*/  FADD.FTZ R215, R215, R204 ;  /* 0x000000ccd7d77221 */ /* 0x010fe20000010000 */
[----:B------:R-:W-:-:S07]  /*6770*/  FADD.FTZ R217, R217, R206 ;  /* 0x000000ced9d97221 */ /* 0x000fce0000010000 */
.L_x_15714:
[----:B------:R-:W-:Y:S05]  /*6780*/  BSYNC.RECONVERGENT B0 ;  /* 0x0000000000007941 */ /* 0x000fea0003800200 */
.L_x_15713:
        /* <DEDUP_REMOVED lines=16> */
.L_x_15716:
[----:B------:R-:W-:Y:S05]  /*6890*/  BSYNC.RECONVERGENT B0 ;  /* 0x0000000000007941 */ /* 0x000fea0003800200 */
.L_x_15715:
        /* <DEDUP_REMOVED lines=14> */
[-C--:B-12---:R-:W-:Y:S01]  /*6980*/  FFMA.FTZ R214, R214, R222.reuse, -R197 ;  /* 0x000000ded6d67223 */ /* 0x086fe200000108c5 */
[----:B---3--:R-:W-:Y:S01]  /*6990*/  FFMA.FTZ R216, R216, R222, R223 ;  /* 0x000000ded8d87223 */ /* 0x008fe200000100df */
[----:B----4-:R-:W-:Y:S01]  /*69a0*/  FADD.FTZ R215, R215, R218 ;  /* 0x000000dad7d77221 */ /* 0x010fe20000010000 */
[----:B------:R-:W-:-:S07]  /*69b0*/  FADD.FTZ R217, R217, R220 ;  /* 0x000000dcd9d97221 */ /* 0x000fce0000010000 */
.L_x_15718:
[----:B------:R-:W-:Y:S05]  /*69c0*/  BSYNC.RECONVERGENT B0 ;  /* 0x0000000000007941 */ /* 0x000fea0003800200 */
.L_x_15717:
[C---:B------:R-:W-:Y:S01]  /*69d0*/  FFMA.FTZ R204, R179.reuse, R202, -R204 ;  /* 0x000000cab3cc7223 */ /* 0x040fe200000108cc */
[----:B------:R-:W-:Y:S01]  /*69e0*/  FFMA.FTZ R197, R179, R195, R206 ;  /* 0x000000c3b3c57223 */ /* 0x000fe200000100ce */
[----:B------:R-:W-:Y:S01]  /*69f0*/  SHFL.DOWN PT, R230, R216, 0x1, 0x1f ;  /* 0x08201f00d8e67f89 */ /* 0x000fe200000e0000 */
[----:B------:R-:W-:Y:S01]  /*6a00*/  ISETP.NE.AND P0, PT, R159, 0x1f, PT ;  /* 0x0000001f9f00780c */ /* 0x000fe20003f05270 */
[----:B------:R-:W-:Y:S01]  /*6a10*/  FFMA.FTZ R204, R95, R94, R204 ;  /* 0x0000005e5fcc7223 */ /* 0x000fe200000100cc */
[----:B------:R-:W-:Y:S01]  /*6a20*/  FADD.FTZ R197, RZ, R197 ;  /* 0x000000c5ffc57221 */ /* 0x000fe20000010000 */
[----:B-1----:R-:W1:Y:S01]  /*6a30*/  SHFL.IDX PT, R218, R7, RZ, 0x1f ;  /* 0x00001fff07da7589 */ /* 0x002e6200000e0000 */
[----:B------:R-:W-:Y:S01]  /*6a40*/  ISETP.NE.AND P4, PT, R159, RZ, PT ;  /* 0x000000ff9f00720c */ /* 0x000fe20003f85270 */
[CC--:B------:R-:W-:Y:S01]  /*6a50*/  FMUL.FTZ R206, R176.reuse, R204.reuse ;  /* 0x000000ccb0ce7220 */ /* 0x0c0fe20000410000 */
[-C--:B0-----:R-:W-:Y:S01]  /*6a60*/  FMUL.FTZ R223, R176, R197.reuse ;  /* 0x000000c5b0df7220 */ /* 0x081fe20000410000 */
[----:B------:R-:W0:Y:S01]  /*6a70*/  SHFL.DOWN PT, R228, R214, 0x1, 0x1f ;  /* 0x08201f00d6e47f89 */ /* 0x000e2200000e0000 */
[-C--:B------:R-:W-:Y:S01]  /*6a80*/  FMUL.FTZ R224, R199, R197.reuse ;  /* 0x000000c5c7e07220 */ /* 0x080fe20000410000 */
[CC--:B------:R-:W-:Y:S01]  /*6a90*/  FFMA.FTZ R222, R177.reuse, R197.reuse, R206 ;  /* 0x000000c5b1de7223 */ /* 0x0c0fe200000100ce */
[-C--:B------:R-:W-:Y:S01]  /*6aa0*/  FFMA.FTZ R206, R177, R204.reuse, -R223 ;  /* 0x000000ccb1ce7223 */ /* 0x080fe200000108df */
[----:B------:R-:W5:Y:S01]  /*6ab0*/  SHFL.IDX PT, R220, R6, RZ, 0x1f ;  /* 0x00001fff06dc7589 */ /* 0x000f6200000e0000 */
[----:B------:R-:W-:Y:S01]  /*6ac0*/  FMUL.FTZ R226, R199, R204 ;  /* 0x000000ccc7e27220 */ /* 0x000fe20000410000 */
[----:B------:R-:W-:Y:S01]  /*6ad0*/  FADD.FTZ R199, RZ, R222 ;  /* 0x000000deffc77221 */ /* 0x000fe20000010000 */
[----:B------:R-:W-:Y:S01]  /*6ae0*/  FFMA.FTZ R206, R93, R92, R206 ;  /* 0x0000005c5dce7223 */ /* 0x000fe200000100ce */
[----:B------:R-:W4:Y:S01]  /*6af0*/  SHFL.DOWN PT, R232, R215, 0x1, 0x1f ;  /* 0x08201f00d7e87f89 */ /* 0x000f2200000e0000 */
[C---:B------:R-:W-:Y:S01]  /*6b00*/  FFMA.FTZ R224, R203.reuse, R204, -R224 ;  /* 0x000000cccbe07223 */ /* 0x040fe200000108e0 */
[----:B------:R-:W-:Y:S01]  /*6b10*/  FFMA.FTZ R226, R203, R197, R226 ;  /* 0x000000c5cbe27223 */ /* 0x000fe200000100e2 */
[CC--:B------:R-:W-:Y:S01]  /*6b20*/  FMUL.FTZ R203, R201.reuse, R199.reuse ;  /* 0x000000c7c9cb7220 */ /* 0x0c0fe20000410000 */
[----:B------:R-:W4:Y:S01]  /*6b30*/  SHFL.DOWN PT, R234, R217, 0x1, 0x1f ;  /* 0x08201f00d9ea7f89 */ /* 0x000f2200000e0000 */
[----:B------:R-:W-:Y:S01]  /*6b40*/  FMUL.FTZ R222, R201, R206 ;  /* 0x000000cec9de7220 */ /* 0x000fe20000410000 */
[----:B------:R-:W-:Y:S01]  /*6b50*/  FFMA.FTZ R224, R68, R224, R221 ;  /* 0x000000e044e07223 */ /* 0x000fe200000100dd */
[----:B------:R-:W-:Y:S01]  /*6b60*/  FFMA.FTZ R203, R208, R206, -R203 ;  /* 0x000000ced0cb7223 */ /* 0x000fe200000108cb */
[----:B------:R-:W-:Y:S01]  /*6b70*/  FFMA.FTZ R226, -R68, R226, R219 ;  /* 0x000000e244e27223 */ /* 0x000fe200000101db */
[----:B------:R-:W-:Y:S01]  /*6b80*/  FFMA.FTZ R221, R208, R199, R222 ;  /* 0x000000c7d0dd7223 */ /* 0x000fe200000100de */
[----:B------:R-:W-:Y:S01]  /*6b90*/  FMUL.FTZ R208, R188, R206 ;  /* 0x000000cebcd07220 */ /* 0x000fe20000410000 */
[C---:B------:R-:W-:Y:S01]  /*6ba0*/  FFMA.FTZ R219, R67.reuse, R203, R224 ;  /* 0x000000cb43db7223 */ /* 0x040fe200000100e0 */
[-C--:B-1----:R-:W-:Y:S01]  /*6bb0*/  @P0 FMUL.FTZ R201, R230, R218.reuse ;  /* 0x000000dae6c90220 */ /* 0x082fe20000410000 */
[----:B------:R-:W-:Y:S01]  /*6bc0*/  FFMA.FTZ R203, -R67, R221, R226 ;  /* 0x000000dd43cb7223 */ /* 0x000fe200000101e2 */
[----:B--23--:R-:W1:Y:S01]  /*6bd0*/  SHFL.IDX PT, R216, R216, RZ, 0x1f ;  /* 0x00001fffd8d87589 */ /* 0x00ce6200000e0000 */
[----:B------:R-:W-:Y:S01]  /*6be0*/  BSSY.RECONVERGENT B0, `(.L_x_15719) ;  /* 0x00000e4000007945 */ /* 0x000fe20003800200 */
[----:B0-----:R-:W-:-:S02]  /*6bf0*/  @P0 FMUL.FTZ R223, R228, R218 ;  /* 0x000000dae4df0220 */ /* 0x001fc40000410000 */
[----:B------:R-:W0:Y:S01]  /*6c00*/  SHFL.IDX PT, R214, R214, RZ, 0x1f ;  /* 0x00001fffd6d67589 */ /* 0x000e2200000e0000 */
[-C--:B-----5:R-:W-:Y:S01]  /*6c10*/  @P0 FFMA.FTZ R221, R228, R220.reuse, -R201 ;  /* 0x000000dce4dd0223 */ /* 0x0a0fe200000108c9 */
[----:B------:R-:W-:Y:S01]  /*6c20*/  @P0 FFMA.FTZ R223, R230, R220, R223 ;  /* 0x000000dce6df0223 */ /* 0x000fe200000100df */
[-C--:B------:R-:W-:Y:S01]  /*6c30*/  FMUL.FTZ R201, R188, R199.reuse ;  /* 0x000000c7bcc97220 */ /* 0x080fe20000410000 */
[----:B----4-:R-:W2:Y:S01]  /*6c40*/  SHFL.IDX PT, R217, R217, RZ, 0x1f ;  /* 0x00001fffd9d97589 */ /* 0x010ea200000e0000 */
[----:B------:R-:W-:Y:S01]  /*6c50*/  @P0 FADD.FTZ R220, R232, R221 ;  /* 0x000000dde8dc0221 */ /* 0x000fe20000010000 */
[C---:B------:R-:W-:Y:S01]  /*6c60*/  FFMA.FTZ R221, R189.reuse, R199, R208 ;  /* 0x000000c7bddd7223 */ /* 0x040fe200000100d0 */
[----:B------:R-:W-:Y:S01]  /*6c70*/  FFMA.FTZ R208, R189, R206, -R201 ;  /* 0x000000cebdd07223 */ /* 0x000fe200000108c9 */
[----:B------:R-:W3:Y:S01]  /*6c80*/  SHFL.IDX PT, R215, R215, RZ, 0x1f ;  /* 0x00001fffd7d77589 */ /* 0x000ee200000e0000 */
[----:B------:R-:W-:Y:S01]  /*6c90*/  @P0 FADD.FTZ R218, R234, R223 ;  /* 0x000000dfeada0221 */ /* 0x000fe20000010000 */
[----:B------:R-:W-:Y:S01]  /*6ca0*/  FADD.FTZ R201, RZ, R221 ;  /* 0x000000ddffc97221 */ /* 0x000fe20000010000 */
[----:B------:R-:W-:-:S02]  /*6cb0*/  FFMA.FTZ R208, R91, R90, R208 ;  /* 0x0000005a5bd07223 */ /* 0x000fc400000100d0 */
[-C--:B------:R-:W-:Y:S01]  /*6cc0*/  FMUL.FTZ R221, R218, R35.reuse ;  /* 0x00000023dadd7220 */ /* 0x080fe20000410000 */
[C---:B------:R-:W-:Y:S01]  /*6cd0*/  FMUL.FTZ R35, R220.reuse, R35 ;  /* 0x00000023dc237220 */ /* 0x040fe20000410000 */
[CC--:B------:R-:W-:Y:S01]  /*6ce0*/  FMUL.FTZ R222, R211.reuse, R201.reuse ;  /* 0x000000c9d3de7220 */ /* 0x0c0fe20000410000 */
[----:B------:R-:W-:Y:S01]  /*6cf0*/  FMUL.FTZ R224, R211, R208 ;  /* 0x000000d0d3e07220 */ /* 0x000fe20000410000 */
[-C--:B------:R-:W-:Y:S01]  /*6d00*/  FFMA.FTZ R221, R220, R34.reuse, R221 ;  /* 0x00000022dcdd7223 */ /* 0x080fe200000100dd */
[----:B------:R-:W-:Y:S01]  /*6d10*/  FFMA.FTZ R35, R218, R34, -R35 ;  /* 0x00000022da237223 */ /* 0x000fe20000010823 */
[CC--:B------:R-:W-:Y:S01]  /*6d20*/  FFMA.FTZ R222, R213.reuse, R208.reuse, -R222 ;  /* 0x000000d0d5de7223 */ /* 0x0c0fe200000108de */
        /* <DEDUP_REMOVED lines=16> */
[----:B------:R-:W-:Y:S01]  /*6e30*/  FMUL.FTZ R6, R216, R6 ;  /* 0x00000006d8067220 */ /* 0x000fe20000410000 */
[C---:B------:R-:W-:Y:S01]  /*6e40*/  FMUL.FTZ R220, R188.reuse, R191 ;  /* 0x000000bfbcdc7220 */ /* 0x040fe20000410000 */
[----:B------:R-:W-:Y:S01]  /*6e50*/  FMUL.FTZ R188, R188, R190 ;  /* 0x000000bebcbc7220 */ /* 0x000fe20000410000 */
[C---:B------:R-:W-:Y:S01]  /*6e60*/  FMUL.FTZ R193, R216.reuse, R5 ;  /* 0x00000005d8c17220 */ /* 0x040fe20000410000 */
[----:B------:R-:W-:Y:S01]  /*6e70*/  FMUL.FTZ R216, R216, R4 ;  /* 0x00000004d8d87220 */ /* 0x000fe20000410000 */
[C---:B------:R-:W-:Y:S01]  /*6e80*/  FFMA.FTZ R213, R189.reuse, R190, R220 ;  /* 0x000000bebdd57223 */ /* 0x040fe200000100dc */
[----:B------:R-:W-:Y:S01]  /*6e90*/  FFMA.FTZ R188, R189, R191, -R188 ;  /* 0x000000bfbdbc7223 */ /* 0x000fe200000108bc */
[----:B------:R-:W-:Y:S01]  /*6ea0*/  FMUL.FTZ R189, R33, R36 ;  /* 0x0000002421bd7220 */ /* 0x000fe20000410000 */
[C---:B------:R-:W-:Y:S01]  /*6eb0*/  FFMA.FTZ R4, R214.reuse, R4, -R193 ;  /* 0x00000004d6047223 */ /* 0x040fe200000108c1 */
[----:B------:R-:W-:Y:S01]  /*6ec0*/  FFMA.FTZ R5, R214, R5, R216 ;  /* 0x00000005d6057223 */ /* 0x000fe200000100d8 */
[----:B------:R-:W-:Y:S01]  /*6ed0*/  FADD.FTZ R187, R187, R188 ;  /* 0x000000bcbbbb7221 */ /* 0x000fe20000010000 */
[C---:B------:R-:W-:Y:S01]  /*6ee0*/  FFMA.FTZ R189, R32.reuse, R196, -R189 ;  /* 0x000000c420bd7223 */ /* 0x040fe200000108bd */
[----:B------:R-:W-:Y:S01]  /*6ef0*/  FMUL.FTZ R188, R32, R36 ;  /* 0x0000002420bc7220 */ /* 0x000fe20000410000 */
[----:B------:R-:W-:Y:S01]  /*6f00*/  FFMA.FTZ R214, R214, R7, R6 ;  /* 0x00000007d6d67223 */ /* 0x000fe20000010006 */
[C---:B------:R-:W-:Y:S01]  /*6f10*/  FMUL.FTZ R193, R33.reuse, R37 ;  /* 0x0000002521c17220 */ /* 0x040fe20000410000 */
[----:B------:R-:W-:Y:S01]  /*6f20*/  FMUL.FTZ R224, R0, R189 ;  /* 0x000000bd00e07220 */ /* 0x000fe20000410000 */
[C---:B------:R-:W-:Y:S01]  /*6f30*/  FFMA.FTZ R221, R33.reuse, R196, R188 ;  /* 0x000000c421dd7223 */ /* 0x040fe200000100bc */
[----:B------:R-:W-:Y:S01]  /*6f40*/  FMUL.FTZ R189, R33, R195 ;  /* 0x000000c321bd7220 */ /* 0x000fe20000410000 */
[C---:B------:R-:W-:Y:S01]  /*6f50*/  FMUL.FTZ R188, R32.reuse, R37 ;  /* 0x0000002520bc7220 */ /* 0x040fe20000410000 */
[----:B--2---:R-:W-:Y:S01]  /*6f60*/  FADD.FTZ R7, R217, R214 ;  /* 0x000000d6d9077221 */ /* 0x004fe20000010000 */
[----:B---3--:R-:W-:Y:S01]  /*6f70*/  FADD.FTZ R6, R215, R218 ;  /* 0x000000dad7067221 */ /* 0x008fe20000010000 */
[C---:B------:R-:W-:Y:S01]  /*6f80*/  FFMA.FTZ R220, R32.reuse, R202, -R189 ;  /* 0x000000ca20dc7223 */ /* 0x040fe200000108bd */
[CC--:B------:R-:W-:Y:S01]  /*6f90*/  FFMA.FTZ R228, R33.reuse, R198.reuse, R188 ;  /* 0x000000c621e47223 */ /* 0x0c0fe200000100bc */
[C---:B------:R-:W-:Y:S01]  /*6fa0*/  FMUL.FTZ R189, R33.reuse, R199 ;  /* 0x000000c721bd7220 */ /* 0x040fe20000410000 */
[----:B------:R-:W-:Y:S01]  /*6fb0*/  FADD.FTZ R188, RZ, R212 ;  /* 0x000000d4ffbc7221 */ /* 0x000fe20000010000 */
[----:B------:R-:W-:Y:S01]  /*6fc0*/  FFMA.FTZ R226, R32, R198, -R193 ;  /* 0x000000c620e27223 */ /* 0x000fe200000108c1 */
[----:B------:R-:W-:Y:S01]  /*6fd0*/  FADD.FTZ R186, R186, R213 ;  /* 0x000000d5baba7221 */ /* 0x000fe20000010000 */
[C---:B------:R-:W-:Y:S01]  /*6fe0*/  FFMA.FTZ R214, R32.reuse, R206, -R189 ;  /* 0x000000ce20d67223 */ /* 0x040fe200000108bd */
[C---:B------:R-:W-:Y:S01]  /*6ff0*/  FMUL.FTZ R217, R33.reuse, R194 ;  /* 0x000000c221d97220 */ /* 0x040fe20000410000 */
[C---:B------:R-:W-:Y:S01]  /*7000*/  FMUL.FTZ R215, R33.reuse, R197 ;  /* 0x000000c521d77220 */ /* 0x040fe20000410000 */
[----:B------:R-:W-:Y:S01]  /*7010*/  FMUL.FTZ R193, R33, R201 ;  /* 0x000000c921c17220 */ /* 0x000fe20000410000 */
[----:B------:R-:W-:Y:S01]  /*7020*/  FFMA.FTZ R210, R89, R88, R210 ;  /* 0x0000005859d27223 */ /* 0x000fe200000100d2 */
[C---:B------:R-:W-:Y:S01]  /*7030*/  FMUL.FTZ R189, R33.reuse, R188 ;  /* 0x000000bc21bd7220 */ /* 0x040fe20000410000 */
[C---:B------:R-:W-:Y:S01]  /*7040*/  FMUL.FTZ R219, R32.reuse, R194 ;  /* 0x000000c220db7220 */ /* 0x040fe20000410000 */
[C---:B------:R-:W-:Y:S01]  /*7050*/  FMUL.FTZ R218, R32.reuse, R195 ;  /* 0x000000c320da7220 */ /* 0x040fe20000410000 */
[C---:B------:R-:W-:Y:S01]  /*7060*/  FMUL.FTZ R213, R32.reuse, R197 ;  /* 0x000000c520d57220 */ /* 0x040fe20000410000 */
[C---:B------:R-:W-:Y:S01]  /*7070*/  FMUL.FTZ R216, R32.reuse, R199 ;  /* 0x000000c720d87220 */ /* 0x040fe20000410000 */
[C---:B------:R-:W-:Y:S01]  /*7080*/  FMUL.FTZ R230, R32.reuse, R201 ;  /* 0x000000c920e67220 */ /* 0x040fe20000410000 */
[----:B------:R-:W-:Y:S01]  /*7090*/  FMUL.FTZ R223, R32, R188 ;  /* 0x000000bc20df7220 */ /* 0x000fe20000410000 */
[-C--:B------:R-:W-:Y:S01]  /*70a0*/  FMUL.FTZ R222, R176, R187.reuse ;  /* 0x000000bbb0de7220 */ /* 0x080fe20000410000 */
        /* <DEDUP_REMOVED lines=8> */
[----:B------:R-:W-:Y:S01]  /*7130*/  FMUL.FTZ R176, R176, R186 ;  /* 0x000000bab0b07220 */ /* 0x000fe20000410000 */
[C---:B------:R-:W-:Y:S01]  /*7140*/  FFMA.FTZ R189, R33.reuse, R208, R230 ;  /* 0x000000d021bd7223 */ /* 0x040fe200000100e6 */
[----:B------:R-:W-:Y:S01]  /*7150*/  FFMA.FTZ R32, R33, R210, R223 ;  /* 0x000000d221207223 */ /* 0x000fe200000100df */
[C---:B------:R-:W-:Y:S01]  /*7160*/  FFMA.FTZ R33, R177.reuse, R186, R222 ;  /* 0x000000bab1217223 */ /* 0x040fe200000100de */
[----:B------:R-:W-:Y:S01]  /*7170*/  FFMA.FTZ R177, R177, R187, -R176 ;  /* 0x000000bbb1b17223 */ /* 0x000fe200000108b0 */
[----:B------:R-:W-:Y:S01]  /*7180*/  FMUL.FTZ R223, R0, -R221 ;  /* 0x800000dd00df7220 */ /* 0x000fe20000410000 */
[----:B------:R0:W-:Y:S01]  /*7190*/  @!P4 STS.128 [UR7+0x25d0], R4 ;  /* 0x0025d004ff00c988 */ /* 0x0001e20008000c07 */
[----:B------:R-:W-:Y:S01]  /*71a0*/  FADD.FTZ R162, R162, R33 ;  /* 0x00000021a2a27221 */ /* 0x000fe20000010000 */
[----:B------:R-:W-:Y:S01]  /*71b0*/  FADD.FTZ R33, R160, R177 ;  /* 0x000000b1a0217221 */ /* 0x000fe20000010000 */
[----:B------:R-:W-:Y:S01]  /*71c0*/  FMUL.FTZ R217, R70, R217 ;  /* 0x000000d946d97220 */ /* 0x000fe20000410000 */
[----:B------:R-:W-:Y:S01]  /*71d0*/  STS [R141+0x840], R224 ;  /* 0x000840e08d007388 */ /* 0x000fe20000000800 */
[CC--:B------:R-:W-:Y:S01]  /*71e0*/  FMUL.FTZ R160, R178.reuse, R162.reuse ;  /* 0x000000a2b2a07220 */ /* 0x0c0fe20000410000 */
[----:B------:R-:W-:Y:S01]  /*71f0*/  FMUL.FTZ R177, R178, R33 ;  /* 0x00000021b2b17220 */ /* 0x000fe20000410000 */
[----:B------:R-:W-:Y:S01]  /*7200*/  FMUL.FTZ R219, R70, -R219 ;  /* 0x800000db46db7220 */ /* 0x000fe20000410000 */
[----:B------:R1:W-:Y:S01]  /*7210*/  STS [R140+0x10], R217 ;  /* 0x000010d98c007388 */ /* 0x0003e20000000800 */
[C---:B------:R-:W-:Y:S01]  /*7220*/  FFMA.FTZ R221, R179.reuse, R33, -R160 ;  /* 0x00000021b3dd7223 */ /* 0x040fe200000108a0 */
[----:B------:R-:W-:Y:S01]  /*7230*/  FFMA.FTZ R179, R179, R162, R177 ;  /* 0x000000a2b3b37223 */ /* 0x000fe200000100b1 */
[----:B------:R-:W-:Y:S01]  /*7240*/  FMUL.FTZ R189, R66, -R189 ;  /* 0x800000bd42bd7220 */ /* 0x000fe20000410000 */
[----:B------:R-:W-:Y:S01]  /*7250*/  STS [R140+0x14], R219 ;  /* 0x000014db8c007388 */ /* 0x000fe20000000800 */
[----:B------:R-:W-:Y:S01]  /*7260*/  FADD.FTZ R177, R164, R221 ;  /* 0x000000dda4b17221 */ /* 0x000fe20000010000 */
[----:B------:R-:W-:Y:S01]  /*7270*/  FADD.FTZ R166, R166, R179 ;  /* 0x000000b3a6a67221 */ /* 0x000fe20000010000 */
[C---:B0-----:R-:W-:Y:S01]  /*7280*/  FMUL.FTZ R5, R69.reuse, R220 ;  /* 0x000000dc45057220 */ /* 0x041fe20000410000 */
[----:B------:R-:W-:Y:S01]  /*7290*/  FMUL.FTZ R7, R69, -R218 ;  /* 0x800000da45077220 */ /* 0x000fe20000410000 */
[CC--:B------:R-:W-:Y:S01]  /*72a0*/  FMUL.FTZ R4, R180.reuse, R177.reuse ;  /* 0x000000b1b4047220 */ /* 0x0c0fe20000410000 */
[----:B------:R-:W-:Y:S01]  /*72b0*/  FMUL.FTZ R180, R180, R166 ;  /* 0x000000a6b4b47220 */ /* 0x000fe20000410000 */
[----:B-1----:R-:W-:Y:S01]  /*72c0*/  FMUL.FTZ R217, R67, -R216 ;  /* 0x800000d843d97220 */ /* 0x002fe20000410000 */
[----:B------:R0:W-:Y:S01]  /*72d0*/  STS [R140+0x18], R5 ;  /* 0x000018058c007388 */ /* 0x0001e20000000800 */
[C---:B------:R-:W-:Y:S01]  /*72e0*/  FFMA.FTZ R4, R181.reuse, R166, R4 ;  /* 0x000000a6b5047223 */ /* 0x040fe20000010004 */
[----:B------:R-:W-:Y:S01]  /*72f0*/  FFMA.FTZ R179, R181, R177, -R180 ;  /* 0x000000b1b5b37223 */ /* 0x000fe200000108b4 */
[----:B------:R-:W-:Y:S01]  /*7300*/  FMUL.FTZ R225, R71, R226 ;  /* 0x000000e247e17220 */ /* 0x000fe20000410000 */
[----:B------:R1:W-:Y:S01]  /*7310*/  STS [R140+0x1c], R7 ;  /* 0x00001c078c007388 */ /* 0x0003e20000000800 */
[----:B------:R-:W-:Y:S01]  /*7320*/  FADD.FTZ R169, R169, R4 ;  /* 0x00000004a9a97221 */ /* 0x000fe20000010000 */
[----:B------:R-:W-:Y:S01]  /*7330*/  FADD.FTZ R179, R168, R179 ;  /* 0x000000b3a8b37221 */ /* 0x000fe20000010000 */
[----:B------:R-:W-:Y:S01]  /*7340*/  FMUL.FTZ R227, R71, -R228 ;  /* 0x800000e447e37220 */ /* 0x000fe20000410000 */
[----:B------:R2:W-:Y:S01]  /*7350*/  STS [R140+0x2c], R217 ;  /* 0x00002cd98c007388 */ /* 0x0005e20000000800 */
[C---:B------:R-:W-:Y:S01]  /*7360*/  FMUL.FTZ R4, R182.reuse, R169 ;  /* 0x000000a9b6047220 */ /* 0x040fe20000410000 */
[----:B------:R-:W-:Y:S01]  /*7370*/  FMUL.FTZ R182, R182, R179 ;  /* 0x000000b3b6b67220 */ /* 0x000fe20000410000 */
[----:B0-----:R-:W-:Y:S01]  /*7380*/  FMUL.FTZ R5, R67, R214 ;  /* 0x000000d643057220 */ /* 0x001fe20000410000 */
[----:B------:R-:W-:Y:S01]  /*7390*/  FMUL.FTZ R215, R68, R215 ;  /* 0x000000d744d77220 */ /* 0x000fe20000410000 */
[C---:B------:R-:W-:Y:S01]  /*73a0*/  FFMA.FTZ R181, R183.reuse, R179, -R4 ;  /* 0x000000b3b7b57223 */ /* 0x040fe20000010804 */
[----:B------:R-:W-:Y:S01]  /*73b0*/  FFMA.FTZ R182, R183, R169, R182 ;  /* 0x000000a9b7b67223 */ /* 0x000fe200000100b6 */
[----:B-1----:R-:W-:Y:S01]  /*73c0*/  FMUL.FTZ R7, R66, R193 ;  /* 0x000000c142077220 */ /* 0x002fe20000410000 */
[-C--:B------:R-:W-:Y:S01]  /*73d0*/  FFMA.FTZ R193, R101, -R100.reuse, R198 ;  /* 0x8000006465c17223 */ /* 0x080fe200000100c6 */
[----:B------:R-:W-:Y:S01]  /*73e0*/  FADD.FTZ R181, R170, R181 ;  /* 0x000000b5aab57221 */ /* 0x000fe20000010000 */
[----:B------:R-:W-:Y:S01]  /*73f0*/  FADD.FTZ R171, R171, R182 ;  /* 0x000000b6abab7221 */ /* 0x000fe20000010000 */
[----:B------:R-:W-:Y:S01]  /*7400*/  FMUL.FTZ R213, R68, -R213 ;  /* 0x800000d544d57220 */ /* 0x000fe20000410000 */
[----:B------:R0:W-:Y:S01]  /*7410*/  STS [R140+0x28], R5 ;  /* 0x000028058c007388 */ /* 0x0001e20000000800 */
[C---:B------:R-:W-:Y:S01]  /*7420*/  FMUL.FTZ R4, R184.reuse, R181 ;  /* 0x000000b5b8047220 */ /* 0x040fe20000410000 */
[-C--:B------:R-:W-:Y:S01]  /*7430*/  FMUL.FTZ R184, R184, R171.reuse ;  /* 0x000000abb8b87220 */ /* 0x080fe20000410000 */
[-C--:B------:R-:W-:Y:S01]  /*7440*/  FMUL.FTZ R164, R171, R100.reuse ;  /* 0x00000064aba47220 */ /* 0x080fe20000410000 */
[----:B------:R-:W-:Y:S01]  /*7450*/  FMUL.FTZ R168, R181, R100 ;  /* 0x00000064b5a87220 */ /* 0x000fe20000410000 */
[C---:B------:R-:W-:Y:S01]  /*7460*/  FFMA.FTZ R4, R185.reuse, R171, R4 ;  /* 0x000000abb9047223 */ /* 0x040fe20000010004 */
[----:B------:R-:W-:Y:S01]  /*7470*/  FFMA.FTZ R183, R185, R181, -R184 ;  /* 0x000000b5b9b77223 */ /* 0x000fe200000108b8 */
[----:B------:R-:W-:Y:S01]  /*7480*/  FFMA.FTZ R185, R103, -R102, R196 ;  /* 0x8000006667b97223 */ /* 0x000fe200000100c4 */
[----:B------:R-:W-:Y:S01]  /*7490*/  FMUL.FTZ R170, R37, R164 ;  /* 0x000000a425aa7220 */ /* 0x000fe20000410000 */
[----:B------:R-:W-:Y:S01]  /*74a0*/  FADD.FTZ R173, R173, R4 ;  /* 0x00000004adad7221 */ /* 0x000fe20000010000 */
[----:B------:R-:W-:Y:S01]  /*74b0*/  FADD.FTZ R183, R172, R183 ;  /* 0x000000b7acb77221 */ /* 0x000fe20000010000 */
[C---:B--2---:R-:W-:Y:S01]  /*74c0*/  FMUL.FTZ R217, R65.reuse, R212 ;  /* 0x000000d441d97220 */ /* 0x044fe20000410000 */
[----:B------:R-:W-:Y:S01]  /*74d0*/  FMUL.FTZ R219, R65, -R32 ;  /* 0x8000002041db7220 */ /* 0x000fe20000410000 */
[-C--:B------:R-:W-:Y:S01]  /*74e0*/  FMUL.FTZ R160, R173, R102.reuse ;  /* 0x00000066ada07220 */ /* 0x080fe20000410000 */
[----:B------:R-:W-:Y:S01]  /*74f0*/  FMUL.FTZ R4, R183, R102 ;  /* 0x00000066b7047220 */ /* 0x000fe20000410000 */
[----:B------:R1:W-:Y:S01]  /*7500*/  STS [R140+0x30], R7 ;  /* 0x000030078c007388 */ /* 0x0003e20000000800 */
[----:B------:R-:W-:Y:S01]  /*7510*/  FFMA.FTZ R200, R99, -R98, R200 ;  /* 0x8000006263c87223 */ /* 0x000fe200000100c8 */
[C---:B------:R-:W-:Y:S01]  /*7520*/  FMUL.FTZ R6, R36.reuse, R160 ;  /* 0x000000a024067220 */ /* 0x040fe20000410000 */
[----:B0-----:R-:W-:Y:S01]  /*7530*/  FMUL.FTZ R5, R36, R4 ;  /* 0x0000000424057220 */ /* 0x001fe20000410000 */
[----:B------:R0:W-:Y:S01]  /*7540*/  STS [R140+0x34], R189 ;  /* 0x000034bd8c007388 */ /* 0x0001e20000000800 */
[----:B------:R-:W-:Y:S01]  /*7550*/  FMUL.FTZ R32, R166, R96 ;  /* 0x00000060a6207220 */ /* 0x000fe20000410000 */
[C---:B------:R-:W-:Y:S01]  /*7560*/  FFMA.FTZ R6, R185.reuse, R4, -R6 ;  /* 0x00000004b9067223 */ /* 0x040fe20000010806 */
[----:B------:R-:W-:Y:S01]  /*7570*/  FFMA.FTZ R5, R185, R160, R5 ;  /* 0x000000a0b9057223 */ /* 0x000fe20000010005 */
[----:B------:R-:W-:Y:S01]  /*7580*/  STS [R140+0x4], R223 ;  /* 0x000004df8c007388 */ /* 0x000fe20000000800 */
[----:B------:R-:W-:Y:S01]  /*7590*/  FMUL.FTZ R4, R195, R32 ;  /* 0x00000020c3047220 */ /* 0x000fe20000410000 */
[-C--:B-1----:R-:W-:Y:S01]  /*75a0*/  FFMA.FTZ R7, R193, R168.reuse, -R170 ;  /* 0x000000a8c1077223 */ /* 0x082fe200000108aa */
[----:B------:R-:W-:Y:S01]  /*75b0*/  FADD.FTZ R6, RZ, R6 ;  /* 0x00000006ff067221 */ /* 0x000fe20000010000 */
[----:B------:R-:W-:Y:S01]  /*75c0*/  STS [R140+0x8], R225 ;  /* 0x000008e18c007388 */ /* 0x000fe20000000800 */
[----:B------:R-:W-:Y:S01]  /*75d0*/  FMUL.FTZ R168, R37, R168 ;  /* 0x000000a825a87220 */ /* 0x000fe20000410000 */
[-C--:B0-----:R-:W-:Y:S01]  /*75e0*/  FMUL.FTZ R189, R169, R98.reuse ;  /* 0x00000062a9bd7220 */ /* 0x081fe20000410000 */
[----:B------:R-:W-:Y:S01]  /*75f0*/  FADD.FTZ R6, R6, R7 ;  /* 0x0000000706067221 */ /* 0x000fe20000010000 */
[----:B------:R-:W-:Y:S01]  /*7600*/  STS [R140+0xc], R227 ;  /* 0x00000ce38c007388 */ /* 0x000fe20000000800 */
[----:B------:R-:W-:Y:S01]  /*7610*/  FMUL.FTZ R7, R179, R98 ;  /* 0x00000062b3077220 */ /* 0x000fe20000410000 */
[----:B------:R-:W-:Y:S01]  /*7620*/  FFMA.FTZ R168, R193, R164, R168 ;  /* 0x000000a4c1a87223 */ /* 0x000fe200000100a8 */
[----:B------:R-:W-:Y:S01]  /*7630*/  FADD.FTZ R5, RZ, R5 ;  /* 0x00000005ff057221 */ /* 0x000fe20000010000 */
[----:B------:R0:W-:Y:S01]  /*7640*/  STS [R140+0x20], R215 ;  /* 0x000020d78c007388 */ /* 0x0001e20000000800 */
[----:B------:R-:W-:Y:S01]  /*7650*/  FMUL.FTZ R170, R177, R96 ;  /* 0x00000060b1aa7220 */ /* 0x000fe20000410000 */
[-C--:B------:R-:W-:Y:S01]  /*7660*/  FFMA.FTZ R204, R95, -R94.reuse, R204 ;  /* 0x8000005e5fcc7223 */ /* 0x080fe200000100cc */
[----:B------:R-:W-:Y:S01]  /*7670*/  FADD.FTZ R5, R5, R168 ;  /* 0x000000a805057221 */ /* 0x000fe20000010000 */
[----:B------:R1:W-:Y:S01]  /*7680*/  STS [R140+0x24], R213 ;  /* 0x000024d58c007388 */ /* 0x0003e20000000800 */
[----:B------:R-:W-:Y:S01]  /*7690*/  FMUL.FTZ R168, R162, R94 ;  /* 0x0000005ea2a87220 */ /* 0x000fe20000410000 */
[----:B------:R-:W-:Y:S01]  /*76a0*/  FMUL.FTZ R172, R187, R92 ;  /* 0x0000005cbbac7220 */ /* 0x000fe20000410000 */
[----:B------:R-:W-:Y:S01]  /*76b0*/  FMUL.FTZ R178, R191, R90 ;  /* 0x0000005abfb27220 */ /* 0x000fe20000410000 */
[----:B------:R2:W-:Y:S01]  /*76c0*/  STS [R140+0x38], R217 ;  /* 0x000038d98c007388 */ /* 0x0005e20000000800 */
[----:B0-----:R-:W-:-:S03]  /*76d0*/  FMUL.FTZ R215, R194, R189 ;  /* 0x000000bdc2d77220 */ /* 0x001fc60000410000 */
[----:B------:R0:W-:Y:S01]  /*76e0*/  STS [R140+0x3c], R219 ;  /* 0x00003cdb8c007388 */ /* 0x0001e20000000800 */
[----:B-1----:R-:W-:Y:S01]  /*76f0*/  FFMA.FTZ R213, R97, -R96, R202 ;  /* 0x8000006061d57223 */ /* 0x002fe200000100ca */
[-C--:B------:R-:W-:Y:S01]  /*7700*/  FFMA.FTZ R215, R200, R7.reuse, -R215 ;  /* 0x00000007c8d77223 */ /* 0x080fe200000108d7 */
[----:B------:R-:W-:Y:S01]  /*7710*/  BAR.SYNC.DEFER_BLOCKING 0x0 ;  /* 0x0000000000007b1d */ /* 0x000fe20000010000 */
[----:B------:R-:W-:Y:S01]  /*7720*/  FMUL.FTZ R7, R194, R7 ;  /* 0x00000007c2077220 */ /* 0x000fe20000410000 */
[-C--:B--2---:R-:W-:Y:S01]  /*7730*/  FFMA.FTZ R217, R213, R170.reuse, -R4 ;  /* 0x000000aad5d97223 */ /* 0x084fe20000010804 */
[----:B------:R-:W-:Y:S01]  /*7740*/  FMUL.FTZ R170, R195, R170 ;  /* 0x000000aac3aa7220 */ /* 0x000fe20000410000 */
[----:B------:R-:W-:Y:S01]  /*7750*/  FADD.FTZ R6, R6, R215 ;  /* 0x000000d706067221 */ /* 0x000fe20000010000 */
[----:B------:R-:W-:Y:S01]  /*7760*/  FFMA.FTZ R4, R200, R189, R7 ;  /* 0x000000bdc8047223 */ /* 0x000fe20000010007 */
[----:B------:R-:W-:Y:S01]  /*7770*/  FMUL.FTZ R7, R33, R94 ;  /* 0x0000005e21077220 */ /* 0x000fe20000410000 */
[----:B0-----:R-:W-:Y:S01]  /*7780*/  FMUL.FTZ R219, R197, R168 ;  /* 0x000000a8c5db7220 */ /* 0x001fe20000410000 */
[----:B------:R-:W-:Y:S01]  /*7790*/  FFMA.FTZ R215, R93, -R92, R206 ;  /* 0x8000005c5dd77223 */ /* 0x000fe200000100ce */
        /* <DEDUP_REMOVED lines=8> */
[----:B------:R-:W-:Y:S01]  /*7820*/  FMUL.FTZ R176, R199, R170 ;  /* 0x000000aac7b07220 */ /* 0x000fe20000410000 */
[----:B------:R-:W-:Y:S01]  /*7830*/  FFMA.FTZ R217, R91, -R90, R208 ;  /* 0x8000005a5bd97223 */ /* 0x000fe200000100d0 */
[----:B------:R-:W-:Y:S01]  /*7840*/  FADD.FTZ R6, R6, R219 ;  /* 0x000000db06067221 */ /* 0x000fe20000010000 */
[----:B------:R-:W-:Y:S01]  /*7850*/  FADD.FTZ R4, R4, R7 ;  /* 0x0000000704047221 */ /* 0x000fe20000010000 */
[-C--:B------:R-:W-:Y:S01]  /*7860*/  FFMA.FTZ R7, R215, R172.reuse, -R176 ;  /* 0x000000acd7077223 */ /* 0x080fe200000108b0 */
[----:B------:R-:W-:Y:S01]  /*7870*/  FMUL.FTZ R176, R199, R172 ;  /* 0x000000acc7b07220 */ /* 0x000fe20000410000 */
[----:B------:R-:W-:Y:S01]  /*7880*/  FMUL.FTZ R172, R190, R90 ;  /* 0x0000005abeac7220 */ /* 0x000fe20000410000 */
[----:B------:R0:W1:Y:S01]  /*7890*/  LDS R221, [R139+0x8c0] ;  /* 0x0008c0008bdd7984 */ /* 0x0000620000000800 */
[----:B------:R-:W-:Y:S01]  /*78a0*/  FADD.FTZ R6, R6, R7 ;  /* 0x0000000706067221 */ /* 0x000fe20000010000 */
[----:B------:R-:W-:Y:S01]  /*78b0*/  FFMA.FTZ R5, R215, R170, R176 ;  /* 0x000000aad7057223 */ /* 0x000fe200000100b0 */
[----:B------:R-:W-:Y:S01]  /*78c0*/  FMUL.FTZ R180, R201, R172 ;  /* 0x000000acc9b47220 */ /* 0x000fe20000410000 */
[----:B------:R-:W-:Y:S01]  /*78d0*/  FFMA.FTZ R176, -R66, R211, R203 ;  /* 0x000000d342b07223 */ /* 0x000fe200000101cb */
[----:B------:R-:W-:Y:S01]  /*78e0*/  FMUL.FTZ R203, R175, R188 ;  /* 0x000000bcafcb7220 */ /* 0x000fe20000410000 */
[----:B------:R-:W-:Y:S01]  /*78f0*/  FADD.FTZ R4, R4, R5 ;  /* 0x0000000504047221 */ /* 0x000fe20000010000 */
[-C--:B------:R-:W-:Y:S01]  /*7900*/  FFMA.FTZ R7, R217, R178.reuse, -R180 ;  /* 0x000000b2d9077223 */ /* 0x080fe200000108b4 */
[----:B------:R-:W-:Y:S01]  /*7910*/  IADD3 R180, PT, PT, R64, R159, RZ ;  /* 0x0000009f40b47210 */ /* 0x000fe20007ffe0ff */
[----:B------:R-:W-:Y:S01]  /*7920*/  FMUL.FTZ R178, R201, R178 ;  /* 0x000000b2c9b27220 */ /* 0x000fe20000410000 */
[-C--:B------:R-:W-:Y:S01]  /*7930*/  FMUL.FTZ R175, R175, R210.reuse ;  /* 0x000000d2afaf7220 */ /* 0x080fe20000410000 */
[C---:B------:R-:W-:Y:S01]  /*7940*/  FFMA.FTZ R203, R174.reuse, R210, -R203 ;  /* 0x000000d2aecb7223 */ /* 0x040fe200000108cb */
[----:B------:R-:W-:Y:S01]  /*7950*/  LEA R180, R63, -R180, 0x1 ;  /* 0x800000b43fb47211 */ /* 0x000fe200078e08ff */
[----:B------:R-:W-:Y:S01]  /*7960*/  FFMA.FTZ R5, R217, R172, R178 ;  /* 0x000000acd9057223 */ /* 0x000fe200000100b2 */
[----:B------:R-:W-:Y:S01]  /*7970*/  FFMA.FTZ R175, R174, R188, R175 ;  /* 0x000000bcaeaf7223 */ /* 0x000fe200000100af */
[----:B------:R-:W-:Y:S01]  /*7980*/  FADD.FTZ R7, R6, R7 ;  /* 0x0000000706077221 */ /* 0x000fe20000010000 */
[----:B------:R-:W-:Y:S01]  /*7990*/  ISETP.GE.AND P6, PT, R180, 0x1, PT ;  /* 0x00000001b400780c */ /* 0x000fe20003fc6270 */
[----:B------:R-:W-:Y:S01]  /*79a0*/  FADD.FTZ R4, R4, R5 ;  /* 0x0000000504047221 */ /* 0x000fe20000010000 */
[----:B------:R-:W-:-:S02]  /*79b0*/  ISETP.GE.AND P3, PT, R180, 0x21, PT ;  /* 0x00000021b400780c */ /* 0x000fc40003f66270 */
[C---:B------:R-:W-:Y:S02]  /*79c0*/  ISETP.GE.AND P2, PT, R180.reuse, 0x41, PT ;  /* 0x00000041b400780c */ /* 0x040fe40003f46270 */
[C---:B------:R-:W-:Y:S02]  /*79d0*/  ISETP.GE.AND P1, PT, R180.reuse, 0x61, PT ;  /* 0x00000061b400780c */ /* 0x040fe40003f26270 */
[----:B------:R-:W-:-:S05]  /*79e0*/  ISETP.GE.AND P0, PT, R180, 0x81, PT ;  /* 0x00000081b400780c */ /* 0x000fca0003f06270 */
[----:B0-----:R-:W-:Y:S08]  /*79f0*/  @!P6 BRA `(.L_x_15720) ;  /* 0x000000000008e947 */ /* 0x001ff00003800000 */
[----:B------:R-:W0:Y:S04]  /*7a00*/  LDS R5, [R142+0x840] ;  /* 0x000840008e057984 */ /* 0x000e280000000800 */
[----:B0-----:R0:W-:Y:S02]  /*7a10*/  REDG.E.ADD.F32.FTZ.RN.STRONG.GPU desc[UR16][R2.64], R5 ;  /* 0x00000005020079a6 */ /* 0x0011e4000c12f310 */
.L_x_15720:
[----:B------:R-:W-:Y:S05]  /*7a20*/  BSYNC.RECONVERGENT B0 ;  /* 0x0000000000007941 */ /* 0x000fea0003800200 */
.L_x_15719:
[----:B------:R-:W-:Y:S01]  /*7a30*/  BSSY.RECONVERGENT B0, `(.L_x_15721) ;  /* 0x0000004000007945 */ /* 0x000fe20003800200 */
[----:B------:R-:W-:-:S03]  /*7a40*/  ISETP.GE.AND P6, PT, R180, 0xa1, PT ;  /* 0x000000a1b400780c */ /* 0x000fc60003fc6270 */
[----:B------:R-:W-:Y:S10]  /*7a50*/  @!P3 BRA `(.L_x_15722) ;  /* 0x000000000004b947 */ /* 0x000ff40003800000 */
[----:B-1----:R2:W-:Y:S02]  /*7a60*/  REDG.E.ADD.F32.FTZ.RN.STRONG.GPU desc[UR16][R2.64+0x80], R221 ;  /* 0x000080dd020079a6 */ /* 0x0025e4000c12f310 */
.L_x_15722:
[----:B------:R-:W-:Y:S05]  /*7a70*/  BSYNC.RECONVERGENT B0 ;  /* 0x0000000000007941 */ /* 0x000fea0003800200 */
.L_x_15721:
[----:B0-----:R0:W3:Y:S01]  /*7a80*/  LDS R5, [R138+0x940] ;  /* 0x000940008a057984 */ /* 0x0010e20000000800 */
[----:B------:R-:W-:Y:S04]  /*7a90*/  BSSY.RECONVERGENT B0, `(.L_x_15723) ;  /* 0x0000003000007945 */ /* 0x000fe80003800200 */
[----:B------:R-:W-:Y:S05]  /*7aa0*/  @!P2 BRA `(.L_x_15724) ;  /* 0x000000000004a947 */ /* 0x000fea0003800000 */
[----:B---3--:R4:W-:Y:S02]  /*7ab0*/  REDG.E.ADD.F32.FTZ.RN.STRONG.GPU desc[UR16][R2.64+0x100], R5 ;  /* 0x00010005020079a6 */ /* 0x0089e4000c12f310 */
.L_x_15724:
[----:B------:R-:W-:Y:S05]  /*7ac0*/  BSYNC.RECONVERGENT B0 ;  /* 0x0000000000007941 */ /* 0x000fea0003800200 */
.L_x_15723:
[----:B---34-:R3:W4:Y:S01]  /*7ad0*/  LDS R5, [R137+0x9c0] ;  /* 0x0009c00089057984 */ /* 0x0187220000000800 */
[----:B------:R-:W-:Y:S04]  /*7ae0*/  BSSY.RECONVERGENT B0, `(.L_x_15725) ;  /* 0x0000003000007945 */ /* 0x000fe80003800200 */
[----:B------:R-:W-:Y:S05]  /*7af0*/  @!P1 BRA `(.L_x_15726) ;  /* 0x0000000000049947 */ /* 0x000fea0003800000 */
[----:B----4-:R4:W-:Y:S02]  /*7b00*/  REDG.E.ADD.F32.FTZ.RN.STRONG.GPU desc[UR16][R2.64+0x180], R5 ;  /* 0x00018005020079a6 */ /* 0x0109e4000c12f310 */
.L_x_15726:
[----:B------:R-:W-:Y:S05]  /*7b10*/  BSYNC.RECONVERGENT B0 ;  /* 0x0000000000007941 */ /* 0x000fea0003800200 */
.L_x_15725:
[----:B----4-:R4:W0:Y:S01]  /*7b20*/  LDS R5, [R136+0xa40] ;  /* 0x000a400088057984 */ /* 0x0108220000000800 */
[----:B------:R-:W-:Y:S04]  /*7b30*/  BSSY.RECONVERGENT B0, `(.L_x_15727) ;  /* 0x0000003000007945 */ /* 0x000fe80003800200 */
[----:B------:R-:W-:Y:S05]  /*7b40*/  @!P0 BRA `(.L_x_15728) ;  /* 0x0000000000048947 */ /* 0x000fea0003800000 */
[----:B0-----:R0:W-:Y:S02]  /*7b50*/  REDG.E.ADD.F32.FTZ.RN.STRONG.GPU desc[UR16][R2.64+0x200], R5 ;  /* 0x00020005020079a6 */ /* 0x0011e4000c12f310 */
.L_x_15728:
[----:B------:R-:W-:Y:S05]  /*7b60*/  BSYNC.RECONVERGENT B0 ;  /* 0x0000000000007941 */ /* 0x000fea0003800200 */
.L_x_15727:
[----:B0-----:R0:W0:Y:S01]  /*7b70*/  LDS R5, [R135+0xac0] ;  /* 0x000ac00087057984 */ /* 0x0010220000000800 */
[----:B------:R-:W-:Y:S04]  /*7b80*/  BSSY.RECONVERGENT B0, `(.L_x_15729) ;  /* 0x0000003000007945 */ /* 0x000fe80003800200 */
[----:B------:R-:W-:Y:S05]  /*7b90*/  @!P6 BRA `(.L_x_15730) ;  /* 0x000000000004e947 */ /* 0x000fea0003800000 */
[----:B0-----:R0:W-:Y:S02]  /*7ba0*/  REDG.E.ADD.F32.FTZ.RN.STRONG.GPU desc[UR16][R2.64+0x280], R5 ;  /* 0x00028005020079a6 */ /* 0x0011e4000c12f310 */
.L_x_15730:
[----:B------:R-:W-:Y:S05]  /*7bb0*/  BSYNC.RECONVERGENT B0 ;  /* 0x0000000000007941 */ /* 0x000fea0003800200 */
.L_x_15729:
        /* <DEDUP_REMOVED lines=9> */
.L_x_15732:
[----:B------:R-:W-:Y:S05]  /*7c50*/  BSYNC.RECONVERGENT B0 ;  /* 0x0000000000007941 */ /* 0x000fea0003800200 */
.L_x_15731:
[----:B0-----:R0:W0:Y:S01]  /*7c60*/  LDS R5, [R132+0xbc0] ;  /* 0x000bc00084057984 */ /* 0x0010220000000800 */
[----:B------:R-:W-:Y:S04]  /*7c70*/  BSSY.RECONVERGENT B0, `(.L_x_15733) ;  /* 0x0000003000007945 */ /* 0x000fe80003800200 */
[----:B------:R-:W-:Y:S05]  /*7c80*/  @!P0 BRA `(.L_x_15734) ;  /* 0x0000000000048947 */ /* 0x000fea0003800000 */
[----:B0-----:R0:W-:Y:S02]  /*7c90*/  REDG.E.ADD.F32.FTZ.RN.STRONG.GPU desc[UR16][R2.64+0x380], R5 ;  /* 0x00038005020079a6 */ /* 0x0011e4000c12f310 */
.L_x_15734:
[----:B------:R-:W-:Y:S05]  /*7ca0*/  BSYNC.RECONVERGENT B0 ;  /* 0x0000000000007941 */ /* 0x000fea0003800200 */
.L_x_15733:
[----:B0-----:R0:W0:Y:S01]  /*7cb0*/  LDS R5, [R130+0xc40] ;  /* 0x000c400082057984 */ /* 0x0010220000000800 */
[----:B------:R-:W-:Y:S04]  /*7cc0*/  BSSY.RECONVERGENT B0, `(.L_x_15735) ;  /* 0x0000003000007945 */ /* 0x000fe80003800200 */
[----:B------:R-:W-:Y:S05]  /*7cd0*/  @!P1 BRA `(.L_x_15736) ;  /* 0x0000000000049947 */ /* 0x000fea0003800000 */
[----:B0-----:R0:W-:Y:S02]  /*7ce0*/  REDG.E.ADD.F32.FTZ.RN.STRONG.GPU desc[UR16][R2.64+0x400], R5 ;  /* 0x00040005020079a6 */ /* 0x0011e4000c12f310 */
.L_x_15736:
[----:B------:R-:W-:Y:S05]  /*7cf0*/  BSYNC.RECONVERGENT B0 ;  /* 0x0000000000007941 */ /* 0x000fea0003800200 */
.L_x_15735:
[----:B0-----:R0:W0:Y:S01]  /*7d00*/  LDS R5, [R128+0xcc0] ;  /* 0x000cc00080057984 */ /* 0x0010220000000800 */
[----:B------:R-:W-:Y:S04]  /*7d10*/  BSSY.RECONVERGENT B0, `(.L_x_15737) ;  /* 0x0000003000007945 */ /* 0x000fe80003800200 */
[----:B------:R-:W-:Y:S05]  /*7d20*/  @!P2 BRA `(.L_x_15738) ;  /* 0x000000000004a947 */ /* 0x000fea0003800000 */
[----:B0-----:R0:W-:Y:S02]  /*7d30*/  REDG.E.ADD.F32.FTZ.RN.STRONG.GPU desc[UR16][R2.64+0x480], R5 ;  /* 0x00048005020079a6 */ /* 0x0011e4000c12f310 */
.L_x_15738:
[----:B------:R-:W-:Y:S05]  /*7d40*/  BSYNC.RECONVERGENT B0 ;  /* 0x0000000000007941 */ /* 0x000fea0003800200 */
.L_x_15737:
[----:B0-----:R0:W0:Y:S01]  /*7d50*/  LDS R5, [R126+0xd40] ;  /* 0x000d40007e057984 */ /* 0x0010220000000800 */
[----:B------:R-:W-:Y:S04]  /*7d60*/  BSSY.RECONVERGENT B0, `(.L_x_15739) ;  /* 0x0000003000007945 */ /* 0x000fe80003800200 */
[----:B------:R-:W-:Y:S05]  /*7d70*/  @!P3 BRA `(.L_x_15740) ;  /* 0x000000000004b947 */ /* 0x000fea0003800000 */
[----:B0-----:R0:W-:Y:S02]  /*7d80*/  REDG.E.ADD.F32.FTZ.RN.STRONG.GPU desc[UR16][R2.64+0x500], R5 ;  /* 0x00050005020079a6 */ /* 0x0011e4000c12f310 */
.L_x_15740:
[----:B------:R-:W-:Y:S05]  /*7d90*/  BSYNC.RECONVERGENT B0 ;  /* 0x0000000000007941 */ /* 0x000fea0003800200 */
.L_x_15739:
        /* <DEDUP_REMOVED lines=10> */
.L_x_15742:
[----:B------:R-:W-:Y:S05]  /*7e40*/  BSYNC.RECONVERGENT B0 ;  /* 0x0000000000007941 */ /* 0x000fea0003800200 */
.L_x_15741:
[----:B-12---:R1:W2:Y:S01]  /*7e50*/  LDS R221, [R122+0xe40] ;  /* 0x000e40007add7984 */ /* 0x0062a20000000800 */
[----:B------:R-:W-:Y:S01]  /*7e60*/  BSSY.RECONVERGENT B0, `(.L_x_15743) ;  /* 0x0000006000007945 */ /* 0x000fe20003800200 */
[-C--:B0-----:R-:W-:Y:S01]  /*7e70*/  FMUL.FTZ R5, R35, R88.reuse ;  /* 0x0000005823057220 */ /* 0x081fe20000410000 */
[----:B------:R-:W-:Y:S01]  /*7e80*/  FFMA.FTZ R210, R89, -R88, R210 ;  /* 0x8000005859d27223 */ /* 0x000fe200000100d2 */
[----:B------:R-:W-:Y:S01]  /*7e90*/  FMUL.FTZ R219, R188, R211 ;  /* 0x000000d3bcdb7220 */ /* 0x000fe20000410000 */
[----:B------:R-:W-:Y:S06]  /*7ea0*/  @!P0 BRA `(.L_x_15744) ;  /* 0x0000000000048947 */ /* 0x000fec0003800000 */
[----:B--2---:R0:W-:Y:S02]  /*7eb0*/  REDG.E.ADD.F32.FTZ.RN.STRONG.GPU desc[UR16][R2.64+0x600], R221 ;  /* 0x000600dd020079a6 */ /* 0x0041e4000c12f310 */
.L_x_15744:
[----:B------:R-:W-:Y:S05]  /*7ec0*/  BSYNC.RECONVERGENT B0 ;  /* 0x0000000000007941 */ /* 0x000fea0003800200 */
.L_x_15743:
[-C--:B------:R-:W-:Y:S01]  /*7ed0*/  FFMA.FTZ R174, R210, R5.reuse, -R219 ;  /* 0x00000005d2ae7223 */ /* 0x080fe200000108db */
[----:B------:R-:W-:Y:S01]  /*7ee0*/  BSSY.RECONVERGENT B0, `(.L_x_15745) ;  /* 0x0000005000007945 */ /* 0x000fe20003800200 */
[----:B------:R0:W0:Y:S01]  /*7ef0*/  LDS R219, [R120+0xec0] ;  /* 0x000ec00078db7984 */ /* 0x0000220000000800 */
[----:B------:R-:W-:Y:S02]  /*7f00*/  FMUL.FTZ R5, R188, R5 ;  /* 0x00000005bc057220 */ /* 0x000fe40000410000 */
[----:B------:R-:W-:Y:S05]  /*7f10*/  @!P1 BRA `(.L_x_15746) ;  /* 0x0000000000049947 */ /* 0x000fea0003800000 */
[----:B0-----:R0:W-:Y:S02]  /*7f20*/  REDG.E.ADD.F32.FTZ.RN.STRONG.GPU desc[UR16][R2.64+0x680], R219 ;  /* 0x000680db020079a6 */ /* 0x0011e4000c12f310 */
.L_x_15746:
[----:B------:R-:W-:Y:S05]  /*7f30*/  BSYNC.RECONVERGENT B0 ;  /* 0x0000000000007941 */ /* 0x000fea0003800200 */
.L_x_15745:
[----:B0-----:R0:W0:Y:S01]  /*7f40*/  LDS R219, [R118+0xf40] ;  /* 0x000f400076db7984 */ /* 0x0010220000000800 */
[----:B------:R-:W-:Y:S01]  /*7f50*/  BSSY.RECONVERGENT B0, `(.L_x_15747) ;  /* 0x0000004000007945 */ /* 0x000fe20003800200 */
[----:B------:R-:W-:-:S03]  /*7f60*/  FFMA.FTZ R5, R210, R211, R5 ;  /* 0x000000d3d2057223 */ /* 0x000fc60000010005 */
[----:B------:R-:W-:Y:S05]  /*7f70*/  @!P2 BRA `(.L_x_15748) ;  /* 0x000000000004a947 */ /* 0x000fea0003800000 */
[----:B0-----:R0:W-:Y:S02]  /*7f80*/  REDG.E.ADD.F32.FTZ.RN.STRONG.GPU desc[UR16][R2.64+0x700], R219 ;  /* 0x000700db020079a6 */ /* 0x0011e4000c12f310 */
.L_x_15748:
[----:B------:R-:W-:Y:S05]  /*7f90*/  BSYNC.RECONVERGENT B0 ;  /* 0x0000000000007941 */ /* 0x000fea0003800200 */
.L_x_15747:
[----:B------:R-:W-:Y:S01]  /*7fa0*/  FADD.FTZ R4, R4, R5 ;  /* 0x0000000504047221 */ /* 0x000fe20000010000 */
[----:B------:R-:W-:Y:S01]  /*7fb0*/  FADD.FTZ R5, R7, R174 ;  /* 0x000000ae07057221 */ /* 0x000fe20000010000 */
[----:B------:R-:W-:Y:S01]  /*7fc0*/  BSSY.RECONVERGENT B0, `(.L_x_15749) ;  /* 0x0000005000007945 */ /* 0x000fe20003800200 */
[----:B------:R0:W0:Y:S01]  /*7fd0*/  LDS R7, [R116+0xfc0] ;  /* 0x000fc00074077984 */ /* 0x0000220000000800 */
[----:B------:R-:W-:Y:S02]  /*7fe0*/  FFMA.FTZ R6, R65, R203, R192 ;  /* 0x000000cb41067223 */ /* 0x000fe400000100c0 */
[----:B------:R-:W-:Y:S05]  /*7ff0*/  @!P3 BRA `(.L_x_15750) ;  /* 0x000000000004b947 */ /* 0x000fea0003800000 */
[----:B0-----:R0:W-:Y:S02]  /*8000*/  REDG.E.ADD.F32.FTZ.RN.STRONG.GPU desc[UR16][R2.64+0x780], R7 ;  /* 0x00078007020079a6 */ /* 0x0011e4000c12f310 */
.L_x_15750:
[----:B------:R-:W-:Y:S05]  /*8010*/  BSYNC.RECONVERGENT B0 ;  /* 0x0000000000007941 */ /* 0x000fea0003800200 */
.L_x_15749:
[----:B0-----:R-:W-:Y:S01]  /*8020*/  FFMA.FTZ R7, -R65, R175, R176 ;  /* 0x000000af41077223 */ /* 0x001fe200000101b0 */
[----:B------:R-:W0:Y:S01]  /*8030*/  SHFL.DOWN PT, R3, R4, 0x1, 0x1f ;  /* 0x08201f0004037f89 */ /* 0x000e2200000e0000 */
[C---:B------:R-:W-:Y:S01]  /*8040*/  ISETP.GT.AND P0, PT, R113.reuse, 0x1e, PT ;  /* 0x0000001e7100780c */ /* 0x040fe20003f04270 */
        /* <DEDUP_REMOVED lines=20> */
[-C--:B------:R-:W-:Y:S01]  /*8190*/  FMUL.FTZ R3, R31, R190.reuse ;  /* 0x000000be1f037220 */ /* 0x080fe20000410000 */
[----:B--2---:R-:W-:Y:S01]  /*81a0*/  @!P0 FADD.FTZ R7, R7, R174 ;  /* 0x000000ae07078221 */ /* 0x004fe20000010000 */
[----:B------:R-:W2:Y:S01]  /*81b0*/  SHFL.DOWN PT, R219, R6, 0x2, 0x1f ;  /* 0x08401f0006db7f89 */ /* 0x000ea200000e0000 */
[----:B------:R-:W-:Y:S01]  /*81c0*/  ISETP.GT.AND P0, PT, R113, 0x1d, PT ;  /* 0x0000001d7100780c */ /* 0x000fe20003f04270 */
[CC--:B------:R-:W-:Y:S01]  /*81d0*/  FFMA.FTZ R174, R30.reuse, R191.reuse, -R3 ;  /* 0x000000bf1eae7223 */ /* 0x0c0fe20000010803 */
[C---:B------:R-:W-:Y:S01]  /*81e0*/  FMUL.FTZ R191, R31.reuse, R191 ;  /* 0x000000bf1fbf7220 */ /* 0x040fe20000410000 */
[----:B------:R-:W5:Y:S01]  /*81f0*/  SHFL.DOWN PT, R178, R7, 0x2, 0x1f ;  /* 0x08401f0007b27f89 */ /* 0x000f6200000e0000 */
        /* <DEDUP_REMOVED lines=15> */
[----:B------:R-:W-:Y:S01]  /*82f0*/  FMUL.FTZ R3, R31, R162 ;  /* 0x000000a21f037220 */ /* 0x000fe20000410000 */
[----:B--2---:R-:W-:Y:S01]  /*8300*/  @!P0 FADD.FTZ R6, R6, R219 ;  /* 0x000000db06068221 */ /* 0x004fe20000010000 */
[----:B------:R-:W1:Y:S01]  /*8310*/  SHFL.DOWN PT, R176, R5, 0x4, 0x1f ;  /* 0x08801f0005b07f89 */ /* 0x000e6200000e0000 */
[----:B------:R-:W-:Y:S01]  /*8320*/  FADD.FTZ R86, R35, R86 ;  /* 0x0000005623567221 */ /* 0x000fe20000010000 */
[----:B------:R-:W-:Y:S01]  /*8330*/  FFMA.FTZ R34, R199, R34, R2 ;  /* 0x00000022c7227223 */ /* 0x000fe20000010002 */
[----:B-----5:R-:W-:Y:S01]  /*8340*/  @!P0 FADD.FTZ R7, R7, R178 ;  /* 0x000000b207078221 */ /* 0x020fe20000010000 */
[----:B------:R-:W2:Y:S01]  /*8350*/  SHFL.DOWN PT, R191, R6, 0x4, 0x1f ;  /* 0x08801f0006bf7f89 */ /* 0x000ea200000e0000 */
[----:B------:R-:W-:Y:S01]  /*8360*/  ISETP.GT.AND P0, PT, R113, 0x1b, PT ;  /* 0x0000001b7100780c */ /* 0x000fe20003f04270 */
[CC--:B------:R-:W-:Y:S01]  /*8370*/  FFMA.FTZ R2, R30.reuse, R33.reuse, -R3 ;  /* 0x000000211e027223 */ /* 0x0c0fe20000010803 */
[C---:B------:R-:W-:Y:S01]  /*8380*/  FMUL.FTZ R33, R31.reuse, R33 ;  /* 0x000000211f217220 */ /* 0x040fe20000410000 */
[----:B------:R-:W5:Y:S01]  /*8390*/  SHFL.DOWN PT, R178, R7, 0x4, 0x1f ;  /* 0x08801f0007b27f89 */ /* 0x000f6200000e0000 */
        /* <DEDUP_REMOVED lines=10> */
[----:B------:R-:W-:Y:S01]  /*8440*/  FFMA.FTZ R34, R30, R177, -R33 ;  /* 0x000000b11e227223 */ /* 0x000fe20000010821 */
[----:B------:R-:W-:Y:S01]  /*8450*/  FMUL.FTZ R3, R31, R179 ;  /* 0x000000b31f037220 */ /* 0x000fe20000410000 */
[----:B-1----:R-:W-:Y:S01]  /*8460*/  @!P0 FADD.FTZ R5, R5, R176 ;  /* 0x000000b005058221 */ /* 0x002fe20000010000 */
[----:B------:R-:W0:Y:S01]  /*8470*/  SHFL.DOWN PT, R35, R4, 0x8, 0x1f ;  /* 0x09001f0004237f89 */ /* 0x000e2200000e0000 */
[----:B------:R-:W-:Y:S01]  /*8480*/  FMUL.FTZ R32, R213, R2 ;  /* 0x00000002d5207220 */ /* 0x000fe20000410000 */
[-C--:B------:R-:W-:Y:S01]  /*8490*/  FMUL.FTZ R2, R31, R169.reuse ;  /* 0x000000a91f027220 */ /* 0x080fe20000410000 */
[----:B--2---:R-:W-:Y:S01]  /*84a0*/  @!P0 FADD.FTZ R6, R6, R191 ;  /* 0x000000bf06068221 */ /* 0x004fe20000010000 */
[----:B------:R-:W1:Y:S01]  /*84b0*/  SHFL.DOWN PT, R168, R5, 0x8, 0x1f ;  /* 0x09001f0005a87f89 */ /* 0x000e6200000e0000 */
[----:B------:R-:W-:Y:S01]  /*84c0*/  FFMA.FTZ R32, R195, R34, R32 ;  /* 0x00000022c3207223 */ /* 0x000fe20000010020 */
[----:B------:R-:W-:Y:S01]  /*84d0*/  FFMA.FTZ R33, R95, R162, R204 ;  /* 0x000000a25f217223 */ /* 0x000fe200000100cc */
[----:B-----5:R-:W-:Y:S01]  /*84e0*/  @!P0 FADD.FTZ R7, R7, R178 ;  /* 0x000000b207078221 */ /* 0x020fe20000010000 */
[----:B------:R-:W2:Y:S01]  /*84f0*/  SHFL.DOWN PT, R175, R6, 0x8, 0x1f ;  /* 0x09001f0006af7f89 */ /* 0x000ea200000e0000 */
[----:B------:R-:W-:Y:S01]  /*8500*/  ISETP.GT.AND P0, PT, R113, 0x17, PT ;  /* 0x000000177100780c */ /* 0x000fe20003f04270 */
[C---:B------:R-:W-:Y:S01]  /*8510*/  FFMA.FTZ R3, R30.reuse, R169, R3 ;  /* 0x000000a91e037223 */ /* 0x040fe20000010003 */
[----:B------:R-:W-:Y:S01]  /*8520*/  FFMA.FTZ R179, R30, R179, -R2 ;  /* 0x000000b31eb37223 */ /* 0x000fe20000010802 */
[----:B------:R-:W5:Y:S01]  /*8530*/  SHFL.DOWN PT, R170, R7, 0x8, 0x1f ;  /* 0x09001f0007aa7f89 */ /* 0x000f6200000e0000 */
[----:B------:R-:W-:Y:S01]  /*8540*/  FFMA.FTZ R166, R97, R166, R32 ;  /* 0x000000a661a67223 */ /* 0x000fe20000010020 */
[----:B------:R-:W-:Y:S01]  /*8550*/  FADD.FTZ R84, R33, R84 ;  /* 0x0000005421547221 */ /* 0x000fe20000010000 */
[----:B------:R-:W-:Y:S01]  /*8560*/  FMUL.FTZ R33, R200, R3 ;  /* 0x00000003c8217220 */ /* 0x000fe20000410000 */
        /* <DEDUP_REMOVED lines=16> */
.L_x_15752:
[----:B------:R-:W-:Y:S05]  /*8670*/  BSYNC.RECONVERGENT B0 ;  /* 0x0000000000007941 */ /* 0x000fea0003800200 */
.L_x_15751:
[C---:B--2---:R-:W-:Y:S01]  /*8680*/  FMUL.FTZ R2, R31.reuse, R183 ;  /* 0x000000b71f027220 */ /* 0x044fe20000410000 */
[CC--:B------:R-:W-:Y:S01]  /*8690*/  FMUL.FTZ R162, R31.reuse, R171.reuse ;  /* 0x000000ab1fa27220 */ /* 0x0c0fe20000410000 */
[C---:B------:R-:W-:Y:S01]  /*86a0*/  FFMA.FTZ R34, R30.reuse, R171, R3 ;  /* 0x000000ab1e227223 */ /* 0x040fe20000010003 */
[-C--:B0-----:R-:W-:Y:S01]  /*86b0*/  FMUL.FTZ R32, R31, R173.reuse ;  /* 0x000000ad1f207220 */ /* 0x081fe20000410000 */
        /* <DEDUP_REMOVED lines=30> */
.L_x_15754:
[----:B------:R-:W-:Y:S05]  /*88a0*/  BSYNC.RECONVERGENT B0 ;  /* 0x0000000000007941 */ /* 0x000fea0003800200 */
.L_x_15753:
[----:B------:R-:W-:-:S04]  /*88b0*/  UIADD3 UR4, UPT, UPT, UR4, 0x1, URZ ;  /* 0x0000000104047890 */ /* 0x000fc8000fffe0ff */
[----:B------:R-:W-:-:S09]  /*88c0*/  UISETP.GE.AND UP0, UPT, UR4, UR9, UPT ;  /* 0x000000090400728c */ /* 0x000fd2000bf06270 */
[----:B------:R-:W-:Y:S05]  /*88d0*/  BRA.U !UP0, `(.L_x_15755) ;  /* 0xffffffb908447547 */ /* 0x000fea000b83ffff */
.L_x_15705:
[----:B------:R-:W-:Y:S01]  /*88e0*/  BAR.SYNC.DEFER_BLOCKING 0x0 ;  /* 0x0000000000007b1d */ /* 0x000fe20000010000 */
[-C--:B------:R-:W-:Y:S02]  /*88f0*/  ISETP.GE.AND P6, PT, R133, R114.reuse, PT ;  /* 0x000000728500720c */ /* 0x080fe40003fc6270 */
[----:B0-----:R-:W-:Y:S02]  /*8900*/  CS2R R2, SRZ ;  /* 0x0000000000027805 */ /* 0x001fe4000001ff00 */
[-C--:B------:R-:W-:Y:S01]  /*8910*/  ISETP.GE.AND P0, PT, R131, R114.reuse, PT ;  /* 0x000000728300720c */ /* 0x080fe20003f06270 */
[----:B------:R-:W-:Y:S01]  /*8920*/  HFMA2 R0, -RZ, RZ, 0, 0 ;  /* 0x00000000ff007431 */ /* 0x000fe200000001ff */
[-C--:B------:R-:W-:Y:S02]  /*8930*/  ISETP.GE.AND P1, PT, R129, R114.reuse, PT ;  /* 0x000000728100720c */ /* 0x080fe40003f26270 */
[-C--:B------:R-:W-:Y:S02]  /*8940*/  ISETP.GE.AND P2, PT, R127, R114.reuse, PT ;  /* 0x000000727f00720c */ /* 0x080fe40003f46270 */
[----:B------:R-:W-:-:S02]  /*8950*/  ISETP.GE.AND P3, PT, R125, R114, PT ;  /* 0x000000727d00720c */ /* 0x000fc40003f66270 */
[-C--:B------:R-:W-:Y:S02]  /*8960*/  ISETP.GE.AND P5, PT, R123, R114.reuse, PT ;  /* 0x000000727b00720c */ /* 0x080fe40003fa6270 */
[----:B------:R-:W-:Y:S02]  /*8970*/  CS2R R4, SRZ ;  /* 0x0000000000047805 */ /* 0x000fe4000001ff00 */
[----:B------:R-:W-:Y:S02]  /*8980*/  CS2R R6, SRZ ;  /* 0x0000000000067805 */ /* 0x000fe4000001ff00 */
[----:B------:R-:W-:Y:S01]  /*8990*/  MOV R15, RZ ;  /* 0x000000ff000f7202 */ /* 0x000fe20000000f00 */
[----:B-1----:R-:W0:Y:S01]  /*89a0*/  LDC.64 R34, c[0x0][0x4f8] ;  /* 0x00013e00ff227b82 */ /* 0x002e220000000a00 */
[----:B------:R-:W1:Y:S01]  /*89b0*/  LDCU.64 UR8, c[0x0][0x500] ;  /* 0x0000a000ff0877ac */ /* 0x000e620008000a00 */
[----:B------:R-:W2:Y:S01]  /*89c0*/  LDCU.64 UR10, c[0x0][0x550] ;  /* 0x0000aa00ff0a77ac */ /* 0x000ea20008000a00 */
[----:B------:R-:W5:Y:S01]  /*89d0*/  @!P6 LDG.E R3, desc[UR16][R16.64] ;  /* 0x000000101003e981 */ /* 0x000f62000c1e1900 */
[----:B------:R-:W-:-:S03]  /*89e0*/  ISETP.GE.AND P6, PT, R121, R114, PT ;  /* 0x000000727900720c */ /* 0x000fc60003fc6270 */
[----:B------:R-:W3:Y:S01]  /*89f0*/  @!P0 LDG.E R0, desc[UR16][R16.64+0x80] ;  /* 0x0000801010008981 */ /* 0x000ee2000c1e1900 */
[----:B------:R-:W-:-:S03]  /*8a00*/  ISETP.GE.AND P0, PT, R119, R114, PT ;  /* 0x000000727700720c */ /* 0x000fc60003f06270 */
[----:B------:R-:W4:Y:S04]  /*8a10*/  @!P1 LDG.E R5, desc[UR16][R16.64+0x100] ;  /* 0x0001001010059981 */ /* 0x000f28000c1e1900 */
[----:B------:R-:W2:Y:S04]  /*8a20*/  @!P2 LDG.E R2, desc[UR16][R16.64+0x180] ;  /* 0x000180101002a981 */ /* 0x000ea8000c1e1900 */
[----:B------:R-:W2:Y:S04]  /*8a30*/  @!P3 LDG.E R7, desc[UR16][R16.64+0x200] ;  /* 0x000200101007b981 */ /* 0x000ea8000c1e1900 */
[----:B------:R-:W2:Y:S04]  /*8a40*/  @!P5 LDG.E R4, desc[UR16][R16.64+0x280] ;  /* 0x000280101004d981 */ /* 0x000ea8000c1e1900 */
[----:B------:R-:W2:Y:S04]  /*8a50*/  @!P6 LDG.E R15, desc[UR16][R16.64+0x300] ;  /* 0x00030010100fe981 */ /* 0x000ea8000c1e1900 */
[----:B------:R-:W2:Y:S04]  /*8a60*/  @!P0 LDG.E R6, desc[UR16][R16.64+0x380] ;  /* 0x0003801010068981 */ /* 0x000ea8000c1e1900 */
[----:B-----5:R-:W-:Y:S04]  /*8a70*/  STS [R112], R3 ;  /* 0x0000000370007388 */ /* 0x020fe80000000800 */
[----:B---3--:R-:W-:Y:S04]  /*8a80*/  STS [R111+0x80], R0 ;  /* 0x000080006f007388 */ /* 0x008fe80000000800 */
[----:B----4-:R-:W-:Y:S04]  /*8a90*/  STS [R110+0x100], R5 ;  /* 0x000100056e007388 */ /* 0x010fe80000000800 */
[----:B--2---:R-:W-:Y:S04]  /*8aa0*/  STS [R109+0x180], R2 ;  /* 0x000180026d007388 */ /* 0x004fe80000000800 */
        /* <DEDUP_REMOVED lines=18> */
[----:B-1----:R-:W-:-:S06]  /*8bd0*/  FADD.FTZ R3, R3, R156 ;  /* 0x0000009c03037221 */ /* 0x002fcc0000010000 */
[----:B------:R-:W-:Y:S02]  /*8be0*/  @!P0 FMUL.FTZ R0, R19, -1.4426950216293334961 ;  /* 0xbfb8aa3b13008820 */ /* 0x000fe40000410000 */
[----:B------:R-:W1:Y:S01]  /*8bf0*/  LDS R19, [R104+0x1c] ;  /* 0x00001c0068137984 */ /* 0x000e620000000800 */
[----:B0-----:R-:W-:Y:S01]  /*8c00*/  FADD.FTZ R7, R7, R156 ;  /* 0x0000009c07077221 */ /* 0x001fe20000010000 */
[----:B------:R-:W-:Y:S01]  /*8c10*/  @!P1 FMUL.FTZ R4, R17, -1.4426950216293334961 ;  /* 0xbfb8aa3b11049820 */ /* 0x000fe20000410000 */
[----:B------:R-:W-:Y:S01]  /*8c20*/  FSETP.GTU.FTZ.AND P5, PT, R3, 20, PT ;  /* 0x41a000000300780b */ /* 0x000fe20003fbc000 */
[----:B------:R-:W0:Y:S01]  /*8c30*/  LDS R17, [R104+0x18] ;  /* 0x0000180068117984 */ /* 0x000e220000000800 */
[----:B------:R-:W2:Y:S01]  /*8c40*/  @!P0 MUFU.EX2 R0, R0 ;  /* 0x0000000000008308 */ /* 0x000ea20000000800 */
[----:B------:R-:W-:Y:S06]  /*8c50*/  BAR.SYNC.DEFER_BLOCKING 0x0 ;  /* 0x0000000000007b1d */ /* 0x000fec0000010000 */
[----:B------:R-:W3:Y:S01]  /*8c60*/  @!P1 MUFU.EX2 R4, R4 ;  /* 0x0000000400049308 */ /* 0x000ee20000000800 */
[----:B--2---:R-:W-:-:S03]  /*8c70*/  @!P0 FADD.FTZ R2, R0, 1 ;  /* 0x3f80000000028421 */ /* 0x004fc60000010000 */
[----:B------:R-:W-:Y:S01]  /*8c80*/  @!P5 FMUL.FTZ R0, R3, -1.4426950216293334961 ;  /* 0xbfb8aa3b0300d820 */ /* 0x000fe20000410000 */
[----:B------:R2:W4:Y:S01]  /*8c90*/  @!P0 MUFU.RCP R21, R2 ;  /* 0x0000000200158308 */ /* 0x0005220000001000 */
[----:B---3--:R-:W-:-:S07]  /*8ca0*/  @!P1 FADD.FTZ R6, R4, 1 ;  /* 0x3f80000004069421 */ /* 0x008fce0000010000 */
[----:B------:R-:W3:Y:S01]  /*8cb0*/  @!P5 MUFU.EX2 R0, R0 ;  /* 0x000000000000d308 */ /* 0x000ee20000000800 */
[----:B------:R-:W-:Y:S01]  /*8cc0*/  STS [R104], R79 ;  /* 0x0000004f68007388 */ /* 0x000fe20000000800 */
[----:B--2---:R-:W-:Y:S02]  /*8cd0*/  @!P6 FMUL.FTZ R2, R5, -1.4426950216293334961 ;  /* 0xbfb8aa3b0502e820 */ /* 0x004fe40000410000 */
[----:B------:R-:W2:Y:S01]  /*8ce0*/  @!P1 MUFU.RCP R6, R6 ;  /* 0x0000000600069308 */ /* 0x000ea20000001000 */
[----:B------:R-:W-:Y:S01]  /*8cf0*/  STS [R104+0x4], R78 ;  /* 0x0000044e68007388 */ /* 0x000fe20000000800 */
[----:B-1----:R-:W-:-:S03]  /*8d00*/  FADD.FTZ R19, R19, R156 ;  /* 0x0000009c13137221 */ /* 0x002fc60000010000 */
[----:B------:R-:W-:Y:S01]  /*8d10*/  STS [R104+0x8], R77 ;  /* 0x0000084d68007388 */ /* 0x000fe20000000800 */
[----:B----4-:R-:W-:Y:S01]  /*8d20*/  @!P0 FMUL.FTZ R80, R80, R21 ;  /* 0x0000001550508220 */ /* 0x010fe20000410000 */
[----:B------:R-:W-:Y:S01]  /*8d30*/  FSETP.GTU.FTZ.AND P0, PT, R7, 20, PT ;  /* 0x41a000000700780b */ /* 0x000fe20003f1c000 */
[----:B0-----:R-:W-:Y:S01]  /*8d40*/  FADD.FTZ R17, R17, R156 ;  /* 0x0000009c11117221 */ /* 0x001fe20000010000 */
[----:B------:R-:W-:Y:S01]  /*8d50*/  FSETP.GTU.FTZ.AND P3, PT, R19, 20, PT ;  /* 0x41a000001300780b */ /* 0x000fe20003f7c000 */
[----:B------:R-:W-:Y:S01]  /*8d60*/  STS [R104+0xc], R76 ;  /* 0x00000c4c68007388 */ /* 0x000fe20000000800 */
[----:B------:R-:W0:Y:S01]  /*8d70*/  @!P6 MUFU.EX2 R2, R2 ;  /* 0x000000020002e308 */ /* 0x000e220000000800 */
[----:B---3--:R-:W-:Y:S01]  /*8d80*/  @!P5 FADD.FTZ R0, R0, 1 ;  /* 0x3f8000000000d421 */ /* 0x008fe20000010000 */
[----:B------:R-:W-:Y:S01]  /*8d90*/  FSETP.GTU.FTZ.AND P2, PT, R17, 20, PT ;  /* 0x41a000001100780b */ /* 0x000fe20003f5c000 */
[----:B------:R-:W-:Y:S02]  /*8da0*/  STS [R104+0x10], R75 ;  /* 0x0000104b68007388 */ /* 0x000fe40000000800 */
[----:B------:R-:W1:Y:S01]  /*8db0*/  @!P5 MUFU.RCP R33, R0 ;  /* 0x000000000021d308 */ /* 0x000e620000001000 */
[----:B--2---:R-:W-:Y:S01]  /*8dc0*/  @!P1 FMUL.FTZ R81, R81, R6 ;  /* 0x0000000651519220 */ /* 0x004fe20000410000 */
[----:B------:R-:W-:Y:S01]  /*8dd0*/  FSETP.GTU.FTZ.AND P1, PT, R15, 20, PT ;  /* 0x41a000000f00780b */ /* 0x000fe20003f3c000 */
[----:B------:R-:W-:Y:S01]  /*8de0*/  STS [R104+0x14], R74 ;  /* 0x0000144a68007388 */ /* 0x000fe20000000800 */
[----:B------:R-:W-:-:S03]  /*8df0*/  @!P0 FMUL.FTZ R3, R7, -1.4426950216293334961 ;  /* 0xbfb8aa3b07038820 */ /* 0x000fc60000410000 */
[----:B------:R-:W-:Y:S03]  /*8e00*/  STS [R104+0x18], R73 ;  /* 0x0000184968007388 */ /* 0x000fe60000000800 */
[----:B------:R-:W-:Y:S01]  /*8e10*/  @!P2 FMUL.FTZ R5, R17, -1.4426950216293334961 ;  /* 0xbfb8aa3b1105a820 */ /* 0x000fe20000410000 */
[----:B------:R-:W-:Y:S01]  /*8e20*/  STS [R104+0x1c], R72 ;  /* 0x00001c4868007388 */ /* 0x000fe20000000800 */
[----:B------:R-:W-:-:S03]  /*8e30*/  NOP ;  /* 0x0000000000007918 */ /* 0x000fc60000000000 */
[----:B------:R-:W-:Y:S01]  /*8e40*/  @!P1 FMUL.FTZ R4, R15, -1.4426950216293334961 ;  /* 0xbfb8aa3b0f049820 */ /* 0x000fe20000410000 */
[----:B------:R-:W-:Y:S01]  /*8e50*/  @!P3 FMUL.FTZ R15, R19, -1.4426950216293334961 ;  /* 0xbfb8aa3b130fb820 */ /* 0x000fe20000410000 */
[----:B------:R-:W-:Y:S01]  /*8e60*/  LDS R17, [R112] ;  /* 0x0000000070117984 */ /* 0x000fe20000000800 */
[----:B------:R-:W2:Y:S01]  /*8e70*/  @!P0 MUFU.EX2 R3, R3 ;  /* 0x0000000300038308 */ /* 0x000ea20000000800 */
[----:B-1----:R-:W-:Y:S02]  /*8e80*/  @!P5 FMUL.FTZ R82, R82, R33 ;  /* 0x000000215252d220 */ /* 0x002fe40000410000 */
[----:B------:R-:W-:Y:S01]  /*8e90*/  LDS R19, [R111+0x80] ;  /* 0x000080006f137984 */ /* 0x000fe20000000800 */
[----:B------:R0:W1:Y:S03]  /*8ea0*/  @!P1 MUFU.EX2 R6, R4 ;  /* 0x0000000400069308 */ /* 0x0000660000000800 */
[----:B------:R-:W-:Y:S01]  /*8eb0*/  LDS R21, [R110+0x100] ;  /* 0x000100006e157984 */ /* 0x000fe20000000800 */
[----:B------:R2:W3:Y:S03]  /*8ec0*/  @!P2 MUFU.EX2 R7, R5 ;  /* 0x000000050007a308 */ /* 0x0004e60000000800 */
[----:B------:R-:W-:Y:S01]  /*8ed0*/  LDS R23, [R109+0x180] ;  /* 0x000180006d177984 */ /* 0x000fe20000000800 */
[----:B------:R4:W5:Y:S01]  /*8ee0*/  @!P3 MUFU.EX2 R16, R15 ;  /* 0x0000000f0010b308 */ /* 0x0009620000000800 */
[----:B0-----:R-:W-:-:S02]  /*8ef0*/  @!P6 FADD.FTZ R4, R2, 1 ;  /* 0x3f8000000204e421 */ /* 0x001fc40000010000 */
[----:B------:R-:W-:Y:S01]  /*8f00*/  LDS R25, [R108+0x200] ;  /* 0x000200006c197984 */ /* 0x000fe20000000800 */
[----:B--2---:R-:W-:Y:S01]  /*8f10*/  @!P0 FADD.FTZ R5, R3, 1 ;  /* 0x3f80000003058421 */ /* 0x004fe20000010000 */
[----:B-1----:R-:W-:Y:S02]  /*8f20*/  @!P1 FADD.FTZ R6, R6, 1 ;  /* 0x3f80000006069421 */ /* 0x002fe40000010000 */
[----:B------:R-:W-:Y:S01]  /*8f30*/  LDS R27, [R107+0x280] ;  /* 0x000280006b1b7984 */ /* 0x000fe20000000800 */
[----:B------:R-:W0:Y:S01]  /*8f40*/  @!P6 MUFU.RCP R4, R4 ;  /* 0x000000040004e308 */ /* 0x000e220000001000 */
[----:B----4-:R-:W-:Y:S02]  /*8f50*/  HFMA2 R15, -RZ, RZ, 0, 0 ;  /* 0x00000000ff0f7431 */ /* 0x010fe400000001ff */
[----:B---3--:R-:W-:Y:S01]  /*8f60*/  @!P2 FADD.FTZ R7, R7, 1 ;  /* 0x3f8000000707a421 */ /* 0x008fe20000010000 */
[----:B------:R-:W-:Y:S01]  /*8f70*/  LDS R29, [R106+0x300] ;  /* 0x000300006a1d7984 */ /* 0x000fe20000000800 */
[----:B------:R-:W-:-:S03]  /*8f80*/  IMAD.WIDE.U32 R2, R34, UR18, R14 ;  /* 0x0000001222027c25 */ /* 0x000fc6000f8e000e */
[----:B------:R-:W-:Y:S01]  /*8f90*/  LDS R31, [R105+0x380] ;  /* 0x00038000691f7984 */ /* 0x000fe20000000800 */
[----:B------:R-:W1:Y:S01]  /*8fa0*/  @!P0 MUFU.RCP R5, R5 ;  /* 0x0000000500058308 */ /* 0x000e620000001000 */
[----:B-----5:R-:W-:Y:S01]  /*8fb0*/  @!P3 FADD.FTZ R16, R16, 1 ;  /* 0x3f8000001010b421 */ /* 0x020fe20000010000 */
[----:B------:R-:W-:Y:S01]  /*8fc0*/  IMAD R3, R35, UR18, R3 ;  /* 0x0000001223037c24 */ /* 0x000fe2000f8e0203 */
[----:B------:R-:W-:Y:S01]  /*8fd0*/  @!P4 STS [UR6+0x420], R114 ;  /* 0x00042072ff00c988 */ /* 0x000fe20008000806 */
[C---:B------:R-:W-:Y:S01]  /*8fe0*/  IMAD.WIDE.U32 R2, R167.reuse, UR8, R2 ;  /* 0x00000008a7027c25 */ /* 0x040fe2000f8e0002 */
[----:B------:R-:W-:Y:S03]  /*8ff0*/  BAR.SYNC.DEFER_BLOCKING 0x0 ;  /* 0x0000000000007b1d */ /* 0x000fe60000010000 */
[----:B------:R-:W-:Y:S02]  /*9000*/  IMAD R0, R167, UR9, R3 ;  /* 0x00000009a7007c24 */ /* 0x000fe4000f8e0203 */
[----:B0-----:R-:W-:Y:S01]  /*9010*/  @!P6 FMUL.FTZ R83, R83, R4 ;  /* 0x000000045353e220 */ /* 0x001fe20000410000 */
[----:B------:R-:W-:Y:S01]  /*9020*/  IADD3 R3, P5, PT, R133, R2, RZ ;  /* 0x0000000285037210 */ /* 0x000fe20007fbe0ff */
[----:B------:R-:W0:Y:S01]  /*9030*/  @!P1 MUFU.RCP R6, R6 ;  /* 0x0000000600069308 */ /* 0x000e220000001000 */
[----:B------:R-:W2:Y:S02]  /*9040*/  LDCU.64 UR8, c[0x0][0x560] ;  /* 0x0000ac00ff0877ac */ /* 0x000ea40008000a00 */
[----:B------:R-:W-:Y:S01]  /*9050*/  IADD3.X R0, PT, PT, RZ, R0, RZ, P5, !PT ;  /* 0x00000000ff007210 */ /* 0x000fe20002ffe4ff */
[----:B-1----:R-:W-:Y:S01]  /*9060*/  @!P0 FMUL.FTZ R84, R84, R5 ;  /* 0x0000000554548220 */ /* 0x002fe20000410000 */
[----:B------:R-:W-:-:S03]  /*9070*/  LEA R2, P5, R3, UR10, 0x2 ;  /* 0x0000000a03027c11 */ /* 0x000fc6000f8a10ff */
[----:B------:R-:W1:Y:S01]  /*9080*/  @!P2 MUFU.RCP R7, R7 ;  /* 0x000000070007a308 */ /* 0x000e620000001000 */
[----:B------:R-:W-:-:S07]  /*9090*/  LEA.HI.X R3, R3, UR11, R0, 0x2, P5 ;  /* 0x0000000b03037c11 */ /* 0x000fce000a8f1400 */
[----:B------:R-:W3:Y:S01]  /*90a0*/  @!P3 MUFU.RCP R16, R16 ;  /* 0x000000100010b308 */ /* 0x000ee20000001000 */
[----:B------:R-:W4:Y:S01]  /*90b0*/  LDS R18, [UR6+0x420] ;  /* 0x00042006ff127984 */ /* 0x000f220008000800 */
[----:B0-----:R-:W-:Y:S01]  /*90c0*/  @!P1 FMUL.FTZ R85, R85, R6 ;  /* 0x0000000655559220 */ /* 0x001fe20000410000 */
[----:B-1----:R-:W-:Y:S01]  /*90d0*/  @!P2 FMUL.FTZ R86, R86, R7 ;  /* 0x000000075656a220 */ /* 0x002fe20000410000 */
[----:B---3--:R-:W-:Y:S01]  /*90e0*/  @!P3 FMUL.FTZ R87, R87, R16 ;  /* 0x000000105757b220 */ /* 0x008fe20000410000 */
[-C--:B----4-:R-:W-:Y:S02]  /*90f0*/  ISETP.GE.AND P6, PT, R133, R18.reuse, PT ;  /* 0x000000128500720c */ /* 0x090fe40003fc6270 */
        /* <DEDUP_REMOVED lines=18> */
[----:B------:R3:W-:Y:S01]  /*9220*/  STS [R104+0x4], R81 ;  /* 0x0000045168007388 */ /* 0x0007e20000000800 */
[----:B-1----:R-:W-:-:S03]  /*9230*/  IMAD.WIDE.U32 R2, R20, UR18, R14 ;  /* 0x0000001214027c25 */ /* 0x002fc6000f8e000e */
[----:B------:R1:W-:Y:S01]  /*9240*/  STS [R104+0x8], R82 ;  /* 0x0000085268007388 */ /* 0x0003e20000000800 */
[----:B------:R-:W-:Y:S02]  /*9250*/  IMAD R3, R21, UR18, R3 ;  /* 0x0000001215037c24 */ /* 0x000fe4000f8e0203 */
[----:B0-----:R-:W-:Y:S01]  /*9260*/  FADD.FTZ R80, R80, R161 ;  /* 0x000000a150507221 */ /* 0x001fe20000010000 */
[----:B------:R0:W-:Y:S03]  /*9270*/  STS [R104+0xc], R83 ;  /* 0x00000c5368007388 */ /* 0x0001e60000000800 */
[----:B---3--:R-:W-:Y:S01]  /*9280*/  FADD.FTZ R81, R80, R81 ;  /* 0x0000005150517221 */ /* 0x008fe20000010000 */
[----:B------:R3:W-:Y:S03]  /*9290*/  STS [R104+0x10], R84 ;  /* 0x0000105468007388 */ /* 0x0007e60000000800 */
[----:B-1----:R-:W-:Y:S01]  /*92a0*/  FADD.FTZ R82, R81, R82 ;  /* 0x0000005251527221 */ /* 0x002fe20000010000 */
[----:B------:R1:W-:Y:S03]  /*92b0*/  STS [R104+0x14], R85 ;  /* 0x0000145568007388 */ /* 0x0003e60000000800 */
[----:B0-----:R-:W-:Y:S01]  /*92c0*/  FADD.FTZ R83, R82, R83 ;  /* 0x0000005352537221 */ /* 0x001fe20000010000 */
[----:B------:R0:W-:Y:S03]  /*92d0*/  STS [R104+0x18], R86 ;  /* 0x0000185668007388 */ /* 0x0001e60000000800 */
[----:B---3--:R-:W-:Y:S01]  /*92e0*/  FADD.FTZ R84, R83, R84 ;  /* 0x0000005453547221 */ /* 0x008fe20000010000 */
[----:B------:R-:W-:Y:S01]  /*92f0*/  STS [R104+0x1c], R87 ;  /* 0x00001c5768007388 */ /* 0x000fe20000000800 */
[----:B------:R-:W-:-:S03]  /*9300*/  NOP ;  /* 0x0000000000007918 */ /* 0x000fc60000000000 */
[----:B------:R-:W-:Y:S01]  /*9310*/  LDS R5, [R112] ;  /* 0x0000000070057984 */ /* 0x000fe20000000800 */
[----:B-1----:R-:W-:-:S03]  /*9320*/  FADD.FTZ R85, R84, R85 ;  /* 0x0000005554557221 */ /* 0x002fc60000010000 */
[----:B------:R-:W-:Y:S01]  /*9330*/  LDS R111, [R111+0x80] ;  /* 0x000080006f6f7984 */ /* 0x000fe20000000800 */
[----:B0-----:R-:W-:-:S03]  /*9340*/  FADD.FTZ R86, R85, R86 ;  /* 0x0000005655567221 */ /* 0x001fc60000010000 */
        /* <DEDUP_REMOVED lines=44> */
.L_x_15687:
        /* <DEDUP_REMOVED lines=34> */
.L_x_15758:
[----:B------:R-:W-:Y:S05]  /*9830*/  BSYNC.RECONVERGENT B0 ;  /* 0x0000000000007941 */ /* 0x000fea0003800200 */
.L_x_15757:
        /* <DEDUP_REMOVED lines=26> */
.L_x_15760:
[----:B------:R-:W-:Y:S05]  /*99e0*/  BSYNC.RECONVERGENT B0 ;  /* 0x0000000000007941 */ /* 0x000fea0003800200 */
.L_x_15759:
[----:B------:R-:W-:Y:S05]  /*99f0*/  @P2 EXIT ;  /* 0x000000000000294d */ /* 0x000fea0003800000 */
[----:B------:R-:W2:Y:S01]  /*9a00*/  S2UR UR12, SR_CTAID.Y ;  /* 0x00000000000c79c3 */ /* 0x000ea20000002600 */
[----:B------:R-:W2:Y:S01]  /*9a10*/  LDCU.64 UR8, c[0x0][0x4a8] ;  /* 0x00009500ff0877ac */ /* 0x000ea20008000a00 */
[----:B------:R-:W-:Y:S01]  /*9a20*/  BSSY.RECONVERGENT B0, `(.L_x_15761) ;  /* 0x0000027000007945 */ /* 0x000fe20003800200 */
[----:B------:R-:W-:Y:S01]  /*9a30*/  MOV R0, R12 ;  /* 0x0000000c00007202 */ /* 0x000fe20000000f00 */
[----:B------:R-:W3:Y:S04]  /*9a40*/  LDCU.64 UR10, c[0x0][0x4c8] ;  /* 0x00009900ff0a77ac */ /* 0x000ee80008000a00 */
[----:B------:R-:W4:Y:S01]  /*9a50*/  S2UR UR13, SR_CgaCtaId ;  /* 0x00000000000d79c3 */ /* 0x000f220000008800 */
[----:B------:R-:W1:Y:S01]  /*9a60*/  LDCU UR14, c[0x0][0x360] ;  /* 0x00006c00ff0e77ac */ /* 0x000e620008000800 */
[----:B------:R-:W1:Y:S06]  /*9a70*/  LDCU.128 UR20, c[0x0][0x530] ;  /* 0x0000a600ff1477ac */ /* 0x000e6c0008000c00 */
[----:B------:R-:W1:Y:S08]  /*9a80*/  LDC.64 R14, c[0x0][0x4b0] ;  /* 0x00012c00ff0e7b82 */ /* 0x000e700000000a00 */
[----:B0-----:R-:W0:Y:S01]  /*9a90*/  LDC.64 R16, c[0x0][0x4d0] ;  /* 0x00013400ff107b82 */ /* 0x001e220000000a00 */
[----:B--2---:R-:W-:-:S02]  /*9aa0*/  UIMAD.WIDE.U32 UR4, UR12, UR8, URZ ;  /* 0x000000080c0472a5 */ /* 0x004fc4000f8e00ff */
[----:B---3--:R-:W-:Y:S01]  /*9ab0*/  UIMAD.WIDE.U32 UR6, UR12, UR10, URZ ;  /* 0x0000000a0c0672a5 */ /* 0x008fe2000f8e00ff */
[----:B------:R-:W-:Y:S01]  /*9ac0*/  UMOV UR8, 0x400 ;  /* 0x0000040000087882 */ /* 0x000fe20000000000 */
[----:B------:R-:W-:Y:S02]  /*9ad0*/  UIMAD UR9, UR12, UR9, UR5 ;  /* 0x000000090c0972a4 */ /* 0x000fe4000f8e0205 */
[----:B------:R-:W-:Y:S02]  /*9ae0*/  UIMAD UR11, UR12, UR11, UR7 ;  /* 0x0000000b0c0b72a4 */ /* 0x000fe4000f8e0207 */
[----:B----4-:R-:W-:-:S12]  /*9af0*/  ULEA UR13, UR13, UR8, 0x18 ;  /* 0x000000080d0d7291 */ /* 0x010fd8000f8ec0ff */
.L_x_15762:
[C---:B-12---:R-:W-:Y:S01]  /*9b00*/  LEA R4, R0.reuse, UR13, 0x3 ;  /* 0x0000000d00047c11 */ /* 0x046fe2000f8e18ff */
[----:B------:R-:W-:Y:S01]  /*9b10*/  UMOV UR8, UR4 ;  /* 0x0000000400087c82 */ /* 0x000fe20008000000 */
[----:B------:R-:W-:Y:S01]  /*9b20*/  SHF.R.S32.HI R3, RZ, 0x1f, R0 ;  /* 0x0000001fff037819 */ /* 0x000fe20000011400 */
[-C--:B------:R-:W-:Y:S01]  /*9b30*/  IMAD.WIDE.U32 R6, R0, R14.reuse, UR8 ;  /* 0x0000000800067e25 */ /* 0x080fe2000f8e000e */
[----:B------:R-:W-:Y:S01]  /*9b40*/  UMOV UR10, UR6 ;  /* 0x00000006000a7c82 */ /* 0x000fe20008000000 */
[----:B------:R-:W1:Y:S02]  /*9b50*/  LDS.64 R10, [R4+0x35d0] ;  /* 0x0035d000040a7984 */ /* 0x000e640000000a00 */
[C---:B------:R-:W-:Y:S02]  /*9b60*/  IMAD R2, R3.reuse, R14, RZ ;  /* 0x0000000e03027224 */ /* 0x040fe400078e02ff */
[----:B------:R2:W3:Y:S01]  /*9b70*/  LDS.64 R12, [R4+0x3dd0] ;  /* 0x003dd000040c7984 */ /* 0x0004e20000000a00 */
[----:B0-----:R-:W-:-:S02]  /*9b80*/  IMAD R5, R3, R16, RZ ;  /* 0x0000001003057224 */ /* 0x001fc400078e02ff */
        /* <DEDUP_REMOVED lines=8> */
[----:B--2---:R-:W-:Y:S02]  /*9c10*/  LEA R4, P1, R8, UR22, 0x3 ;  /* 0x0000001608047c11 */ /* 0x004fe4000f8218ff */
[----:B------:R-:W-:-:S04]  /*9c20*/  IADD3 R5, PT, PT, R9, R5, RZ ;  /* 0x0000000509057210 */ /* 0x000fc80007ffe0ff */
[----:B------:R-:W-:Y:S01]  /*9c30*/  LEA.HI.X R5, R8, UR23, R5, 0x3, P1 ;  /* 0x0000001708057c11 */ /* 0x000fe200088f1c05 */
[----:B-1----:R2:W-:Y:S04]  /*9c40*/  REDG.E.ADD.F32.FTZ.RN.STRONG.GPU desc[UR16][R2.64], R10 ;  /* 0x0000000a020079a6 */ /* 0x0025e8000c12f310 */
[----:B------:R2:W-:Y:S04]  /*9c50*/  REDG.E.ADD.F32.FTZ.RN.STRONG.GPU desc[UR16][R2.64+0x4], R11 ;  /* 0x0000040b020079a6 */ /* 0x0005e8000c12f310 */
[----:B---3--:R2:W-:Y:S04]  /*9c60*/  REDG.E.ADD.F32.FTZ.RN.STRONG.GPU desc[UR16][R4.64], R12 ;  /* 0x0000000c040079a6 */ /* 0x0085e8000c12f310 */
[----:B------:R2:W-:Y:S01]  /*9c70*/  REDG.E.ADD.F32.FTZ.RN.STRONG.GPU desc[UR16][R4.64+0x4], R13 ;  /* 0x0000040d040079a6 */ /* 0x0005e2000c12f310 */
[----:B------:R-:W-:Y:S05]  /*9c80*/  @!P0 BRA `(.L_x_15762) ;  /* 0xfffffffc009c8947 */ /* 0x000fea000383ffff */
[----:B------:R-:W-:Y:S05]  /*9c90*/  BSYNC.RECONVERGENT B0 ;  /* 0x0000000000007941 */ /* 0x000fea0003800200 */
.L_x_15761:
[----:B------:R-:W-:Y:S05]  /*9ca0*/  EXIT ;  /* 0x000000000000794d */ /* 0x000fea0003800000 */
.L_x_15763:
        /* <DEDUP_REMOVED lines=13> */
.L_x_18759:


//--------------------- .text._Z25selective_scan_bwd_kernelI32Selective_Scan_bwd_kernel_traitsILi32ELi8ELb0ELb1ELb0ELb0ELb0EfN3c107complexIfEEEEv12SSMParamsBwd --------------------------
	.section	.text._Z25selective_scan_bwd_kernelI32Selective_Scan_bwd_kernel_traitsILi32ELi8ELb0ELb1ELb0ELb0ELb0EfN3c107complexIfEEEEv12SSMParamsBwd,"ax",@progbits
	.align	128
        .global         _Z25selective_scan_bwd_kernelI32Selective_Scan_bwd_kernel_traitsILi32ELi8ELb0ELb1ELb0ELb0ELb0EfN3c107complexIfEEEEv12SSMParamsBwd
        .type           _Z25selective_scan_bwd_kernelI32Selective_Scan_bwd_kernel_traitsILi32ELi8ELb0ELb1ELb0ELb0ELb0EfN3c107complexIfEEEEv12SSMParamsBwd,@function
        .size           _Z25selective_scan_bwd_kernelI32Selective_Scan_bwd_kernel_traitsILi32ELi8ELb0ELb1ELb0ELb0ELb0EfN3c107complexIfEEEEv12SSMParamsBwd,(.L_x_18760 - _Z25selective_scan_bwd_kernelI32Selective_Scan_bwd_kernel_traitsILi32ELi8ELb0ELb1ELb0ELb0ELb0EfN3c107complexIfEEEEv12SSMParamsBwd)
        .other          _Z25selective_scan_bwd_kernelI32Selective_Scan_bwd_kernel_traitsILi32ELi8ELb0ELb1ELb0ELb0ELb0EfN3c107complexIfEEEEv12SSMParamsBwd,@"STO_CUDA_ENTRY STV_DEFAULT"
_Z25selective_scan_bwd_kernelI32Selective_Scan_bwd_kernel_traitsILi32ELi8ELb0ELb1ELb0ELb0ELb0EfN3c107complexIfEEEEv12SSMParamsBwd:
.text._Z25selective_scan_bwd_kernelI32Selective_Scan_bwd_kernel_traitsILi32ELi8ELb0ELb1ELb0ELb0ELb0EfN3c107complexIfEEEEv12SSMParamsBwd:
[----:B------:R-:W-:Y:S08]  /*0000*/  LDC R1, c[0x0][0x37c] ;  /* 0x0000df00ff017b82 */ /* 0x000ff00000000800 */
[----:B------:R-:W0:Y:S01]  /*0010*/  LDC R8, c[0x0][0x398] ;  /* 0x0000e600ff087b82 */ /* 0x000e220000000800 */
[----:B------:R-:W1:Y:S01]  /*0020*/  S2R R167, SR_CTAID.Y ;  /* 0x0000000000a77919 */ /* 0x000e620000002600 */
[----:B------:R-:W2:Y:S01]  /*0030*/  LDCU.64 UR16, c[0x0][0x358] ;  /* 0x00006b00ff1077ac */ /* 0x000ea20008000a00 */
[----:B------:R-:W-:Y:S01]  /*0040*/  HFMA2 R160, -RZ, RZ, 0, 0 ;  /* 0x00000000ffa07431 */ /* 0x000fe200000001ff */
[----:B------:R-:W-:Y:S01]  /*0050*/  CS2R R158, SRZ ;  /* 0x00000000009e7805 */ /* 0x000fe2000001ff00 */
        /* <DEDUP_REMOVED lines=26> */
[----:B0-----:R-:W-:-:S05]  /*0200*/  MOV R6, RZ ;  /* 0x000000ff00067202 */ /* 0x001fca0000000f00 */
        /* <DEDUP_REMOVED lines=95> */
[----:B------:R-:W-:Y:S01]  /*0800*/  LEA.HI.X R147, R10, R33, R147, 0x2, P3 ;  /* 0x000000210a937211 */ /* 0x000fe200018f1493 */
        /* <DEDUP_REMOVED lines=83> */
.L_x_15816:
        /* <DEDUP_REMOVED lines=10> */
[----:B------:R-:W-:Y:S02]  /*0de0*/  MOV R19, RZ ;  /* 0x000000ff00137202 */ /* 0x000fe40000000f00 */
[----:B------:R-:W-:Y:S02]  /*0df0*/  IADD3.X R5, PT, PT, RZ, R152, RZ, P0, !PT ;  /* 0x00000098ff057210 */ /* 0x000fe400007fe4ff */
[----:B------:R-:W-:Y:S02]  /*0e00*/  IADD3.X R7, PT, PT, RZ, R150, RZ, P2, !PT ;  /* 0x00000096ff077210 */ /* 0x000fe400017fe4ff */
[----:B------:R-:W-:Y:S02]  /*0e10*/  IADD3.X R3, PT, PT, RZ, R146, RZ, P3, !PT ;  /* 0x00000092ff037210 */ /* 0x000fe40001ffe4ff */
        /* <DEDUP_REMOVED lines=13> */
[----:B--2---:R-:W2:Y:S01]  /*0ef0*/  @!P6 LDG.E R19, desc[UR16][R4.64] ;  /* 0x000000100413e981 */ /* 0x004ea2000c1e1900 */
[----:B------:R-:W-:-:S03]  /*0f00*/  ISETP.GE.AND P6, PT, R117, R114, PT ;  /* 0x000000727500720c */ /* 0x000fc60003fc6270 */
[----:B------:R-:W3:Y:S01]  /*0f10*/  @!P0 LDG.E R21, desc[UR16][R4.64+0x80] ;  /* 0x0000801004158981 */ /* 0x000ee2000c1e1900 */
        /* <DEDUP_REMOVED lines=11> */
[----:B------:R-:W-:-:S02]  /*0fd0*/  ISETP.GE.AND P0, PT, R131, R114, PT ;  /* 0x000000728300720c */ /* 0x000fc40003f06270 */
[----:B------:R-:W-:Y:S01]  /*0fe0*/  MOV R35, RZ ;  /* 0x000000ff00237202 */ /* 0x000fe20000000f00 */
[----:B------:R-:W-:Y:S01]  /*0ff0*/  HFMA2 R37, -RZ, RZ, 0, 0 ;  /* 0x00000000ff257431 */ /* 0x000fe200000001ff */
[----:B------:R-:W-:Y:S01]  /*1000*/  MOV R39, RZ ;  /* 0x000000ff00277202 */ /* 0x000fe20000000f00 */
[----:B------:R-:W-:Y:S01]  /*1010*/  HFMA2 R41, -RZ, RZ, 0, 0 ;  /* 0x00000000ff297431 */ /* 0x000fe200000001ff */
[C---:B0-----:R-:W-:Y:S01]  /*1020*/  IADD3 R0, PT, PT, R113.reuse, 0x20, RZ ;  /* 0x0000002071007810 */ /* 0x041fe20007ffe0ff */
[----:B------:R-:W-:Y:S01]  /*1030*/  HFMA2 R45, -RZ, RZ, 0, 0 ;  /* 0x00000000ff2d7431 */ /* 0x000fe200000001ff */
[----:B------:R-:W-:Y:S01]  /*1040*/  IADD3 R18, PT, PT, R113, 0x40, RZ ;  /* 0x0000004071127810 */ /* 0x000fe20007ffe0ff */
[----:B------:R-:W0:Y:S01]  /*1050*/  LDCU UR4, c[0x0][0x38c] ;  /* 0x00007180ff0477ac */ /* 0x000e220008000800 */
[-C--:B------:R-:W-:Y:S02]  /*1060*/  LEA.HI.SX32 R0, R0, R113.reuse, 0x1b ;  /* 0x0000007100007211 */ /* 0x080fe400078fdaff */
[----:B------:R-:W-:-:S02]  /*1070*/  LEA.HI.SX32 R18, R18, R113, 0x1b ;  /* 0x0000007112127211 */ /* 0x000fc400078fdaff */
[C---:B------:R-:W-:Y:S02]  /*1080*/  IADD3 R4, PT, PT, R113.reuse, 0x80, RZ ;  /* 0x0000008071047810 */ /* 0x040fe40007ffe0ff */
[----:B------:R-:W-:Y:S02]  /*1090*/  LEA R110, R0, UR6, 0x2 ;  /* 0x00000006006e7c11 */ /* 0x000fe4000f8e10ff */
[C---:B------:R-:W-:Y:S02]  /*10a0*/  IADD3 R0, PT, PT, R113.reuse, 0x60, RZ ;  /* 0x0000006071007810 */ /* 0x040fe40007ffe0ff */
[-C--:B------:R-:W-:Y:S02]  /*10b0*/  LEA.HI.SX32 R112, R113, R113.reuse, 0x1b ;  /* 0x0000007171707211 */ /* 0x080fe400078fdaff */
[----:B------:R-:W-:Y:S02]  /*10c0*/  LEA R108, R18, UR6, 0x2 ;  /* 0x00000006126c7c11 */ /* 0x000fe4000f8e10ff */
[----:B------:R-:W-:-:S02]  /*10d0*/  LEA.HI.SX32 R4, R4, R113, 0x1b ;  /* 0x0000007104047211 */ /* 0x000fc400078fdaff */
[C---:B------:R-:W-:Y:S02]  /*10e0*/  IADD3 R18, PT, PT, R113.reuse, 0xa0, RZ ;  /* 0x000000a071127810 */ /* 0x040fe40007ffe0ff */
[C---:B------:R-:W-:Y:S02]  /*10f0*/  IADD3 R20, PT, PT, R113.reuse, 0xc0, RZ ;  /* 0x000000c071147810 */ /* 0x040fe40007ffe0ff */
[----:B------:R-:W-:Y:S02]  /*1100*/  IADD3 R22, PT, PT, R113, 0xe0, RZ ;  /* 0x000000e071167810 */ /* 0x000fe40007ffe0ff */
[----:B------:R-:W-:Y:S02]  /*1110*/  LEA.HI.SX32 R0, R0, R113, 0x1b ;  /* 0x0000007100007211 */ /* 0x000fe400078fdaff */
[----:B------:R-:W-:Y:S02]  /*1120*/  LEA R112, R112, UR6, 0x2 ;  /* 0x0000000670707c11 */ /* 0x000fe4000f8e10ff */
[----:B------:R-:W-:-:S02]  /*1130*/  LEA R104, R4, UR6, 0x2 ;  /* 0x0000000604687c11 */ /* 0x000fc4000f8e10ff */
[-C--:B------:R-:W-:Y:S02]  /*1140*/  LEA.HI.SX32 R18, R18, R113.reuse, 0x1b ;  /* 0x0000007112127211 */ /* 0x080fe400078fdaff */
[----:B------:R-:W-:Y:S02]  /*1150*/  SHF.L.U32 R4, R113, 0x3, RZ ;  /* 0x0000000371047819 */ /* 0x000fe400000006ff */
[-C--:B------:R-:W-:Y:S02]  /*1160*/  LEA.HI.SX32 R20, R20, R113.reuse, 0x1b ;  /* 0x0000007114147211 */ /* 0x080fe400078fdaff */
[----:B------:R-:W-:Y:S02]  /*1170*/  LEA.HI.SX32 R22, R22, R113, 0x1b ;  /* 0x0000007116167211 */ /* 0x000fe400078fdaff */
[----:B------:R-:W-:Y:S02]  /*1180*/  LEA R106, R0, UR6, 0x2 ;  /* 0x00000006006a7c11 */ /* 0x000fe4000f8e10ff */
[----:B------:R-:W-:-:S02]  /*1190*/  LEA R102, R18, UR6, 0x2 ;  /* 0x0000000612667c11 */ /* 0x000fc4000f8e10ff */
[----:B------:R-:W-:Y:S02]  /*11a0*/  LEA.HI.SX32 R96, R4, R4, 0x1b ;  /* 0x0000000404607211 */ /* 0x000fe400078fdaff */
[----:B------:R-:W-:Y:S02]  /*11b0*/  LEA R100, R20, UR6, 0x2 ;  /* 0x0000000614647c11 */ /* 0x000fe4000f8e10ff */
[----:B------:R-:W-:Y:S02]  /*11c0*/  LEA R98, R22, UR6, 0x2 ;  /* 0x0000000616627c11 */ /* 0x000fe4000f8e10ff */
[----:B------:R-:W-:Y:S02]  /*11d0*/  LEA R96, R96, UR6, 0x2 ;  /* 0x0000000660607c11 */ /* 0x000fe4000f8e10ff */
[----:B------:R-:W-:Y:S01]  /*11e0*/  MOV R5, RZ ;  /* 0x000000ff00057202 */ /* 0x000fe20000000f00 */
[----:B--2---:R1:W-:Y:S04]  /*11f0*/  STS [R112], R19 ;  /* 0x0000001370007388 */ /* 0x0043e80000000800 */
[----:B---3--:R2:W-:Y:S01]  /*1200*/  STS [R110+0x80], R21 ;  /* 0x000080156e007388 */ /* 0x0085e20000000800 */
[----:B-1----:R-:W-:-:S03]  /*1210*/  HFMA2 R19, -RZ, RZ, 0, 0 ;  /* 0x00000000ff137431 */ /* 0x002fc600000001ff */
[----:B----4-:R1:W-:Y:S01]  /*1220*/  STS [R108+0x100], R23 ;  /* 0x000100176c007388 */ /* 0x0103e20000000800 */
[----:B--2---:R-:W-:-:S03]  /*1230*/  MOV R21, RZ ;  /* 0x000000ff00157202 */ /* 0x004fc60000000f00 */
[----:B------:R2:W-:Y:S04]  /*1240*/  STS [R106+0x180], R25 ;  /* 0x000180196a007388 */ /* 0x0005e80000000800 */
[----:B------:R3:W-:Y:S01]  /*1250*/  STS [R104+0x200], R27 ;  /* 0x0002001b68007388 */ /* 0x0007e20000000800 */
[----:B-1----:R-:W-:-:S03]  /*1260*/  HFMA2 R23, -RZ, RZ, 0, 0 ;  /* 0x00000000ff177431 */ /* 0x002fc600000001ff */
[----:B------:R1:W-:Y:S01]  /*1270*/  STS [R102+0x280], R29 ;  /* 0x0002801d66007388 */ /* 0x0003e20000000800 */
[----:B--2---:R-:W-:-:S03]  /*1280*/  HFMA2 R25, -RZ, RZ, 0, 0 ;  /* 0x00000000ff197431 */ /* 0x004fc600000001ff */
[----:B------:R-:W-:Y:S01]  /*1290*/  STS [R100+0x300], R31 ;  /* 0x0003001f64007388 */ /* 0x000fe20000000800 */
[----:B---3--:R-:W-:-:S03]  /*12a0*/  MOV R27, RZ ;  /* 0x000000ff001b7202 */ /* 0x008fc60000000f00 */
[----:B------:R2:W-:Y:S01]  /*12b0*/  STS [R98+0x380], R33 ;  /* 0x0003802162007388 */ /* 0x0005e20000000800 */
[----:B------:R-:W-:-:S03]  /*12c0*/  NOP ;  /* 0x0000000000007918 */ /* 0x000fc60000000000 */
[----:B------:R-:W-:Y:S01]  /*12d0*/  LDS R111, [R96] ;  /* 0x00000000606f7984 */ /* 0x000fe20000000800 */
[----:B-1----:R-:W-:-:S03]  /*12e0*/  HFMA2 R29, -RZ, RZ, 0, 0 ;  /* 0x00000000ff1d7431 */ /* 0x002fc600000001ff */
        /* <DEDUP_REMOVED lines=18> */
[----:B------:R-:W-:Y:S02]  /*1410*/  ISETP.GE.AND P0, PT, R131, R114, PT ;  /* 0x000000728300720c */ /* 0x000fe40003f06270 */
[----:B--2---:R-:W-:-:S02]  /*1420*/  MOV R33, RZ ;  /* 0x000000ff00217202 */ /* 0x004fc40000000f00 */
        /* <DEDUP_REMOVED lines=20> */
[----:B------:R-:W-:-:S04]  /*1570*/  MOV R35, RZ ;  /* 0x000000ff00237202 */ /* 0x000fc80000000f00 */
        /* <DEDUP_REMOVED lines=60> */
[C---:B------:R-:W-:Y:S01]  /*1940*/  IADD3 R43, PT, PT, R2.reuse, 0x9, RZ ;  /* 0x00000009022b7810 */ /* 0x040fe20007ffe0ff */
[----:B------:R-:W-:Y:S01]  /*1950*/  FADD.FTZ R0, R47, R47 ;  /* 0x0000002f2f007221 */ /* 0x000fe20000010000 */
[----:B------:R-:W1:Y:S01]  /*1960*/  LDC.64 R18, c[0x0][0x3a8] ;  /* 0x0000ea00ff127b82 */ /* 0x000e620000000a00 */
[----:B------:R-:W-:Y:S01]  /*1970*/  IADD3 R51, PT, PT, R2, 0xd, RZ ;  /* 0x0000000d02337810 */ /* 0x000fe20007ffe0ff */
        /* <DEDUP_REMOVED lines=9> */
[C-C-:B------:R-:W-:Y:S01]  /*1a10*/  IADD3 R35, PT, PT, R4.reuse, 0x5, R4.reuse ;  /* 0x0000000504237810 */ /* 0x140fe20007ffe004 */
[----:B------:R-:W-:Y:S01]  /*1a20*/  FADD.FTZ R67, R67, R67 ;  /* 0x0000004343437221 */ /* 0x000fe20000010000 */
[----:B------:R-:W-:Y:S01]  /*1a30*/  IADD3 R37, PT, PT, R4, 0x6, R4 ;  /* 0x0000000604257810 */ /* 0x000fe20007ffe004 */
[----:B------:R-:W-:Y:S01]  /*1a40*/  FADD.FTZ R66, R66, R66 ;  /* 0x0000004242427221 */ /* 0x000fe20000010000 */
[----:B------:R-:W-:Y:S01]  /*1a50*/  IADD3 R39, PT, PT, R4, 0x7, R4 ;  /* 0x0000000704277810 */ /* 0x000fe20007ffe004 */
[----:B------:R-:W3:Y:S01]  /*1a60*/  LDC.64 R22, c[0x0][0x3c0] ;  /* 0x0000f000ff167b82 */ /* 0x000ee20000000a00 */
[C---:B------:R-:W-:Y:S01]  /*1a70*/  IADD3 R30, PT, PT, R113.reuse, 0x140, RZ ;  /* 0x00000140711e7810 */ /* 0x040fe20007ffe0ff */
[----:B------:R-:W-:Y:S01]  /*1a80*/  FADD.FTZ R64, R64, R64 ;  /* 0x0000004040407221 */ /* 0x000fe20000010000 */
[C---:B------:R-:W-:Y:S01]  /*1a90*/  IADD3 R38, PT, PT, R113.reuse, 0x1c0, RZ ;  /* 0x000001c071267810 */ /* 0x040fe20007ffe0ff */
[----:B------:R-:W4:Y:S01]  /*1aa0*/  LDCU UR8, c[0x0][0x394] ;  /* 0x00007280ff0877ac */ /* 0x000f220008000800 */
[----:B------:R-:W-:-:S02]  /*1ab0*/  IADD3 R40, PT, PT, R113, 0x1e0, RZ ;  /* 0x000001e071287810 */ /* 0x000fc40007ffe0ff */
[C---:B------:R-:W-:Y:S01]  /*1ac0*/  IADD3 R41, PT, PT, R2.reuse, 0x8, RZ ;  /* 0x0000000802297810 */ /* 0x040fe20007ffe0ff */
[----:B------:R-:W0:Y:S01]  /*1ad0*/  LDC.64 R24, c[0x0][0x450] ;  /* 0x00011400ff187b82 */ /* 0x000e220000000a00 */
[----:B------:R-:W-:Y:S01]  /*1ae0*/  IADD3 R45, PT, PT, R2, 0xa, RZ ;  /* 0x0000000a022d7810 */ /* 0x000fe20007ffe0ff */
[----:B------:R-:W0:Y:S01]  /*1af0*/  LDCU UR9, c[0x0][0x38c] ;  /* 0x00007180ff0977ac */ /* 0x000e220008000800 */
[C---:B------:R-:W-:Y:S02]  /*1b00*/  IADD3 R4, PT, PT, R113.reuse, 0x100, RZ ;  /* 0x0000010071047810 */ /* 0x040fe40007ffe0ff */
[C---:B------:R-:W-:Y:S01]  /*1b10*/  IADD3 R6, PT, PT, R113.reuse, 0x120, RZ ;  /* 0x0000012071067810 */ /* 0x040fe20007ffe0ff */
[----:B------:R-:W-:Y:S01]  /*1b20*/  UMOV UR4, URZ ;  /* 0x000000ff00047c82 */ /* 0x000fe20008000000 */
[C---:B------:R-:W-:Y:S01]  /*1b30*/  IADD3 R32, PT, PT, R113.reuse, 0x160, RZ ;  /* 0x0000016071207810 */ /* 0x040fe20007ffe0ff */
[----:B------:R-:W0:Y:S01]  /*1b40*/  LDC.64 R26, c[0x0][0x3e0] ;  /* 0x0000f800ff1a7b82 */ /* 0x000e220000000a00 */
[----:B------:R-:W-:-:S02]  /*1b50*/  IADD3 R34, PT, PT, R113, 0x180, RZ ;  /* 0x0000018071227810 */ /* 0x000fc40007ffe0ff */
[----:B------:R-:W-:Y:S02]  /*1b60*/  IADD3 R36, PT, PT, R113, 0x1a0, RZ ;  /* 0x000001a071247810 */ /* 0x000fe40007ffe0ff */
[----:B------:R-:W-:Y:S02]  /*1b70*/  LEA R63, R63, -R3, 0x1 ;  /* 0x800000033f3f7211 */ /* 0x000fe400078e08ff */
[C---:B------:R-:W-:Y:S01]  /*1b80*/  IADD3 R47, PT, PT, R2.reuse, 0xb, RZ ;  /* 0x0000000b022f7810 */ /* 0x040fe20007ffe0ff */
[----:B------:R-:W0:Y:S01]  /*1b90*/  LDC.64 R28, c[0x0][0x4d0] ;  /* 0x00013400ff1c7b82 */ /* 0x000e220000000a00 */
[C---:B------:R-:W-:Y:S02]  /*1ba0*/  IADD3 R49, PT, PT, R2.reuse, 0xc, RZ ;  /* 0x0000000c02317810 */ /* 0x040fe40007ffe0ff */
[C---:B------:R-:W-:Y:S02]  /*1bb0*/  IADD3 R53, PT, PT, R2.reuse, 0xe, RZ ;  /* 0x0000000e02357810 */ /* 0x040fe40007ffe0ff */
[----:B------:R-:W-:-:S02]  /*1bc0*/  IADD3 R55, PT, PT, R2, 0xf, RZ ;  /* 0x0000000f02377810 */ /* 0x000fc40007ffe0ff */
        /* <DEDUP_REMOVED lines=9> */
[----:B------:R-:W-:Y:S02]  /*1c60*/  ISETP.NE.AND P4, PT, R145, 0x1, PT ;  /* 0x000000019100780c */ /* 0x000fe40003f85270 */
        /* <DEDUP_REMOVED lines=14> */
[----:B------:R-:W-:Y:S02]  /*1d50*/  LEA.HI.SX32 R36, R36, R113, 0x1b ;  /* 0x0000007124247211 */ /* 0x000fe400078fdaff */
[----:B------:R-:W-:Y:S02]  /*1d60*/  IADD3 R30, P0, PT, R3, R154, RZ ;  /* 0x0000009a031e7210 */ /* 0x000fe40007f1e0ff */
[----:B------:R-:W-:Y:S02]  /*1d70*/  ISETP.GE.AND P1, PT, R142, R63, PT ;  /* 0x0000003f8e00720c */ /* 0x000fe40003f26270 */
[----:B------:R-:W-:Y:S02]  /*1d80*/  LEA R44, R43, UR6, 0x2 ;  /* 0x000000062b2c7c11 */ /* 0x000fe4000f8e10ff */
[----:B------:R-:W-:Y:S02]  /*1d90*/  LEA R59, R31, UR6, 0x2 ;  /* 0x000000061f3b7c11 */ /* 0x000fe4000f8e10ff */
[----:B------:R-:W-:-:S02]  /*1da0*/  LEA R55, R39, UR6, 0x2 ;  /* 0x0000000627377c11 */ /* 0x000fc4000f8e10ff */
[----:B------:R-:W-:Y:S02]  /*1db0*/  LEA R47, R38, UR6, 0x2 ;  /* 0x00000006262f7c11 */ /* 0x000fe4000f8e10ff */
[----:B------:R-:W-:Y:S02]  /*1dc0*/  LEA R46, R40, UR6, 0x2 ;  /* 0x00000006282e7c11 */ /* 0x000fe4000f8e10ff */
[----:B------:R-:W-:Y:S02]  /*1dd0*/  LEA R45, R41, UR6, 0x2 ;  /* 0x00000006292d7c11 */ /* 0x000fe4000f8e10ff */
[----:B------:R-:W-:Y:S02]  /*1de0*/  LEA R43, R42, UR6, 0x2 ;  /* 0x000000062a2b7c11 */ /* 0x000fe4000f8e10ff */
[----:B------:R-:W-:Y:S02]  /*1df0*/  LOP3.LUT R209, R16, 0x100, RZ, 0xc0, !PT ;  /* 0x0000010010d17812 */ /* 0x000fe400078ec0ff */
[----:B------:R-:W-:-:S02]  /*1e00*/  MOV R95, RZ ;  /* 0x000000ff005f7202 */ /* 0x000fc40000000f00 */
[----:B------:R-:W-:Y:S02]  /*1e10*/  ISETP.EQ.AND P4, PT, R154, RZ, P4 ;  /* 0x000000ff9a00720c */ /* 0x000fe40002782270 */
[----:B------:R-:W-:Y:S02]  /*1e20*/  IADD3 R62, PT, PT, R3, R154, RZ ;  /* 0x0000009a033e7210 */ /* 0x000fe40007ffe0ff */
        /* <DEDUP_REMOVED lines=13> */
[----:B------:R-:W-:Y:S02]  /*1f00*/  LEA.HI.X.SX32 R31, R3, RZ, 0x1, P0 ;  /* 0x000000ff031f7211 */ /* 0x000fe400000f0eff */
[----:B------:R-:W-:Y:S02]  /*1f10*/  LEA R42, R162, UR6, 0x2 ;  /* 0x00000006a22a7c11 */ /* 0x000fe4000f8e10ff */
[----:B------:R-:W-:-:S02]  /*1f20*/  LEA R41, R164, UR6, 0x2 ;  /* 0x00000006a4297c11 */ /* 0x000fc4000f8e10ff */
[----:B------:R-:W-:Y:S02]  /*1f30*/  LEA R40, R166, UR6, 0x2 ;  /* 0x00000006a6287c11 */ /* 0x000fe4000f8e10ff */
[----:B------:R-:W-:Y:S02]  /*1f40*/  LEA R39, R168, UR6, 0x2 ;  /* 0x00000006a8277c11 */ /* 0x000fe4000f8e10ff */
[----:B01234-:R-:W-:-:S07]  /*1f50*/  LEA R38, R169, UR6, 0x2 ;  /* 0x00000006a9267c11 */ /* 0x01ffce000f8e10ff */
.L_x_15815:
[----:B------:R-:W-:Y:S01]  /*1f60*/  MOV R2, R142 ;  /* 0x0000008e00027202 */ /* 0x000fe20000000f00 */
[----:B------:R-:W-:Y:S01]  /*1f70*/  HFMA2 R3, -RZ, RZ, 0, 0 ;  /* 0x00000000ff037431 */ /* 0x000fe200000001ff */
[C---:B0-----:R-:W-:Y:S02]  /*1f80*/  IADD3 R4, PT, PT, R116.reuse, 0x20, RZ ;  /* 0x0000002074047810 */ /* 0x041fe40007ffe0ff */
[----:B------:R-:W-:Y:S02]  /*1f90*/  CS2R R36, SRZ ;  /* 0x0000000000247805 */ /* 0x000fe4000001ff00 */
[-C--:B------:R-:W-:Y:S01]  /*1fa0*/  ISETP.GE.AND P0, PT, R116, R63.reuse, PT ;  /* 0x0000003f7400720c */ /* 0x080fe20003f06270 */
[----:B------:R-:W-:Y:S01]  /*1fb0*/  IMAD.WIDE.U32 R2, R22, UR4, R2 ;  /* 0x0000000416027c25 */ /* 0x000fe2000f8e0002 */
[----:B------:R-:W-:Y:S02]  /*1fc0*/  ISETP.GE.AND P1, PT, R4, R63, PT ;  /* 0x0000003f0400720c */ /* 0x000fe40003f26270 */
[----:B------:R-:W-:Y:S01]  /*1fd0*/  IADD3 R4, PT, PT, R116, 0x40, RZ ;  /* 0x0000004074047810 */ /* 0x000fe20007ffe0ff */
[----:B------:R-:W-:Y:S01]  /*1fe0*/  IMAD R3, R23, UR4, R3 ;  /* 0x0000000417037c24 */ /* 0x000fe2000f8e0203 */
[----:B------:R-:W-:-:S02]  /*1ff0*/  LEA R6, P5, R2, R149, 0x2 ;  /* 0x0000009502067211 */ /* 0x000fc400078a10ff */
[----:B------:R-:W-:Y:S02]  /*2000*/  ISETP.GE.AND P2, PT, R4, R63, PT ;  /* 0x0000003f0400720c */ /* 0x000fe40003f46270 */
[C---:B------:R-:W-:Y:S02]  /*2010*/  IADD3 R34, PT, PT, R116.reuse, 0x80, RZ ;  /* 0x0000008074227810 */ /* 0x040fe40007ffe0ff */
[----:B------:R-:W-:Y:S02]  /*2020*/  IADD3 R32, PT, PT, R116, 0x60, RZ ;  /* 0x0000006074207810 */ /* 0x000fe40007ffe0ff */
[----:B------:R-:W-:Y:S02]  /*2030*/  LEA.HI.X R7, R2, R147, R3, 0x2, P5 ;  /* 0x0000009302077211 */ /* 0x000fe400028f1403 */
[-C--:B------:R-:W-:Y:S02]  /*2040*/  ISETP.GE.AND P5, PT, R34, R63.reuse, PT ;  /* 0x0000003f2200720c */ /* 0x080fe40003fa6270 */
[----:B------:R-:W-:Y:S01]  /*2050*/  IADD3 R2, PT, PT, R116, 0xa0, RZ ;  /* 0x000000a074027810 */ /* 0x000fe20007ffe0ff */
[----:B------:R-:W-:Y:S01]  /*2060*/  HFMA2 R171, -RZ, RZ, 0, 0 ;  /* 0x00000000ffab7431 */ /* 0x000fe200000001ff */
[----:B------:R-:W-:Y:S01]  /*2070*/  ISETP.GE.AND P3, PT, R32, R63, PT ;  /* 0x0000003f2000720c */ /* 0x000fe20003f66270 */
[----:B--2---:R-:W2:Y:S01]  /*2080*/  @!P0 LDG.E R37, desc[UR16][R6.64+0x80] ;  /* 0x0000801006258981 */ /* 0x004ea2000c1e1900 */
[----:B------:R-:W-:-:S02]  /*2090*/  MOV R169, RZ ;  /* 0x000000ff00a97202 */ /* 0x000fc40000000f00 */
[-C--:B------:R-:W-:Y:S01]  /*20a0*/  ISETP.GE.AND P0, PT, R2, R63.reuse, PT ;  /* 0x0000003f0200720c */ /* 0x080fe20003f06270 */
[----:B------:R-:W-:Y:S01]  /*20b0*/  HFMA2 R175, -RZ, RZ, 0, 0 ;  /* 0x00000000ffaf7431 */ /* 0x000fe200000001ff */
[C---:B------:R-:W-:Y:S01]  /*20c0*/  IADD3 R2, PT, PT, R116.reuse, 0xe0, RZ ;  /* 0x000000e074027810 */ /* 0x040fe20007ffe0ff */
[----:B------:R-:W3:Y:S01]  /*20d0*/  @!P2 LDG.E R171, desc[UR16][R6.64+0x180] ;  /* 0x0001801006aba981 */ /* 0x000ee2000c1e1900 */
[----:B------:R-:W-:Y:S02]  /*20e0*/  IADD3 R4, PT, PT, R116, 0xc0, RZ ;  /* 0x000000c074047810 */ /* 0x000fe40007ffe0ff */
[----:B------:R-:W-:Y:S01]  /*20f0*/  MOV R173, RZ ;  /* 0x000000ff00ad7202 */ /* 0x000fe20000000f00 */
[----:B----4-:R-:W4:Y:S01]  /*2100*/  @!P1 LDG.E R169, desc[UR16][R6.64+0x100] ;  /* 0x0001001006a99981 */ /* 0x010f22000c1e1900 */
[-C--:B------:R-:W-:Y:S02]  /*2110*/  ISETP.GE.AND P2, PT, R2, R63.reuse, PT ;  /* 0x0000003f0200720c */ /* 0x080fe40003f46270 */
[----:B------:R-:W-:Y:S01]  /*2120*/  ISETP.GE.AND P1, PT, R4, R63, PT ;  /* 0x0000003f0400720c */ /* 0x000fe20003f26270 */
[----:B------:R-:W5:Y:S01]  /*2130*/  @!P5 LDG.E R175, desc[UR16][R6.64+0x280] ;  /* 0x0002801006afd981 */ /* 0x000f62000c1e1900 */
[----:B------:R-:W-:-:S02]  /*2140*/  IADD3 R2, PT, PT, R116, 0x120, RZ ;  /* 0x0000012074027810 */ /* 0x000fc40007ffe0ff */
[----:B------:R-:W-:Y:S01]  /*2150*/  IADD3 R4, PT, PT, R116, 0x100, RZ ;  /* 0x0000010074047810 */ /* 0x000fe20007ffe0ff */
[----:B------:R-:W5:Y:S01]  /*2160*/  @!P3 LDG.E R173, desc[UR16][R6.64+0x200] ;  /* 0x0002001006adb981 */ /* 0x000f62000c1e1900 */
[----:B------:R-:W-:Y:S02]  /*2170*/  MOV R177, RZ ;  /* 0x000000ff00b17202 */ /* 0x000fe40000000f00 */
[-C--:B------:R-:W-:Y:S02]  /*2180*/  ISETP.GE.AND P5, PT, R2, R63.reuse, PT ;  /* 0x0000003f0200720c */ /* 0x080fe40003fa6270 */
[----:B------:R-:W-:Y:S02]  /*2190*/  ISETP.NE.AND P6, PT, R207, RZ, PT ;  /* 0x000000ffcf00720c */ /* 0x000fe40003fc5270 */
[----:B------:R-:W-:Y:S02]  /*21a0*/  ISETP.GE.AND P3, PT, R4, R63, PT ;  /* 0x0000003f0400720c */ /* 0x000fe40003f66270 */
[----:B------:R-:W-:-:S02]  /*21b0*/  CS2R R34, SRZ ;  /* 0x0000000000227805 */ /* 0x000fc4000001ff00 */
[----:B------:R-:W-:Y:S01]  /*21c0*/  IADD3 R2, PT, PT, R116, 0x140, RZ ;  /* 0x0000014074027810 */ /* 0x000fe20007ffe0ff */
[----:B------:R-:W-:Y:S01]  /*21d0*/  HFMA2 R179, -RZ, RZ, 0, 0 ;  /* 0x00000000ffb37431 */ /* 0x000fe200000001ff */
[----:B------:R-:W5:Y:S02]  /*21e0*/  @!P0 LDG.E R177, desc[UR16][R6.64+0x300] ;  /* 0x0003001006b18981 */ /* 0x000f64000c1e1900 */
[-C--:B------:R-:W-:Y:S02]  /*21f0*/  ISETP.GE.AND P0, PT, R2, R63.reuse, PT ;  /* 0x0000003f0200720c */ /* 0x080fe40003f06270 */
[C---:B------:R-:W-:Y:S01]  /*2200*/  IADD3 R2, PT, PT, R116.reuse, 0x180, RZ ;  /* 0x0000018074027810 */ /* 0x040fe20007ffe0ff */
[----:B------:R-:W5:Y:S01]  /*2210*/  @!P2 LDG.E R34, desc[UR16][R6.64+0x400] ;  /* 0x000400100622a981 */ /* 0x000f62000c1e1900 */
[----:B------:R-:W-:Y:S02]  /*2220*/  IADD3 R4, PT, PT, R116, 0x160, RZ ;  /* 0x0000016074047810 */ /* 0x000fe40007ffe0ff */
[----:B------:R-:W-:Y:S01]  /*2230*/  MOV R181, RZ ;  /* 0x000000ff00b57202 */ /* 0x000fe20000000f00 */
[----:B------:R-:W5:Y:S01]  /*2240*/  @!P1 LDG.E R179, desc[UR16][R6.64+0x380] ;  /* 0x0003801006b39981 */ /* 0x000f62000c1e1900 */
[----:B------:R-:W-:-:S02]  /*2250*/  ISETP.GE.AND P2, PT, R2, R63, PT ;  /* 0x0000003f0200720c */ /* 0x000fc40003f46270 */
[-C--:B------:R-:W-:Y:S01]  /*2260*/  ISETP.GE.AND P1, PT, R4, R63.reuse, PT ;  /* 0x0000003f0400720c */ /* 0x080fe20003f26270 */
[----:B------:R-:W2:Y:S01]  /*2270*/  @!P6 LDG.E R35, desc[UR16][R6.64] ;  /* 0x000000100623e981 */ /* 0x000ea2000c1e1900 */
[C---:B------:R-:W-:Y:S02]  /*2280*/  IADD3 R2, PT, PT, R116.reuse, 0x1a0, RZ ;  /* 0x000001a074027810 */ /* 0x040fe40007ffe0ff */
[----:B------:R-:W-:Y:S01]  /*2290*/  IADD3 R4, PT, PT, R116, 0x1c0, RZ ;  /* 0x000001c074047810 */ /* 0x000fe20007ffe0ff */
[----:B------:R-:W5:Y:S01]  /*22a0*/  @!P3 LDG.E R181, desc[UR16][R6.64+0x480] ;  /* 0x0004801006b5b981 */ /* 0x000f62000c1e1900 */
[----:B------:R-:W-:-:S03]  /*22b0*/  ISETP.GE.AND P3, PT, R2, R63, PT ;  /* 0x0000003f0200720c */ /* 0x000fc60003f66270 */
[----:B------:R-:W5:Y:S01]  /*22c0*/  @!P5 LDG.E R36, desc[UR16][R6.64+0x500] ;  /* 0x000500100624d981 */ /* 0x000f62000c1e1900 */
[----:B------:R-:W-:Y:S01]  /*22d0*/  ISETP.GE.AND P5, PT, R4, R63, PT ;  /* 0x0000003f0400720c */ /* 0x000fe20003fa6270 */
[----:B------:R-:W-:Y:S01]  /*22e0*/  HFMA2 R183, -RZ, RZ, 0, 0 ;  /* 0x00000000ffb77431 */ /* 0x000fe200000001ff */
[----:B------:R-:W-:Y:S01]  /*22f0*/  MOV R162, RZ ;  /* 0x000000ff00a27202 */ /* 0x000fe20000000f00 */
[----:B------:R-:W-:Y:S01]  /*2300*/  HFMA2 R185, -RZ, RZ, 0, 0 ;  /* 0x00000000ffb97431 */ /* 0x000fe200000001ff */
[----:B------:R-:W-:Y:S01]  /*2310*/  MOV R164, RZ ;  /* 0x000000ff00a47202 */ /* 0x000fe20000000f00 */
[----:B------:R-:W-:Y:S02]  /*2320*/  HFMA2 R187, -RZ, RZ, 0, 0 ;  /* 0x00000000ffbb7431 */ /* 0x000fe400000001ff */
[----:B------:R-:W5:Y:S04]  /*2330*/  @!P0 LDG.E R183, desc[UR16][R6.64+0x580] ;  /* 0x0005801006b78981 */ /* 0x000f68000c1e1900 */
[----:B------:R-:W5:Y:S04]  /*2340*/  @!P1 LDG.E R162, desc[UR16][R6.64+0x600] ;  /* 0x0006001006a29981 */ /* 0x000f68000c1e1900 */
[----:B------:R-:W5:Y:S04]  /*2350*/  @!P2 LDG.E R185, desc[UR16][R6.64+0x680] ;  /* 0x0006801006b9a981 */ /* 0x000f68000c1e1900 */
[----:B------:R-:W5:Y:S04]  /*2360*/  @!P3 LDG.E R164, desc[UR16][R6.64+0x700] ;  /* 0x0007001006a4b981 */ /* 0x000f68000c1e1900 */
[----:B------:R-:W5:Y:S01]  /*2370*/  @!P5 LDG.E R187, desc[UR16][R6.64+0x780] ;  /* 0x0007801006bbd981 */ /* 0x000f62000c1e1900 */
[----:B------:R-:W-:-:S02]  /*2380*/  MOV R2, R10 ;  /* 0x0000000a00027202 */ /* 0x000fc40000000f00 */
[----:B------:R-:W-:-:S03]  /*2390*/  MOV R3, R157 ;  /* 0x0000009d00037202 */ /* 0x000fc60000000f00 */
[----:B------:R-:W-:-:S04]  /*23a0*/  IMAD.WIDE.U32 R2, R18, UR4, R2 ;  /* 0x0000000412027c25 */ /* 0x000fc8000f8e0002 */
[----:B------:R-:W-:Y:S01]  /*23b0*/  IMAD R3, R19, UR4, R3 ;  /* 0x0000000413037c24 */ /* 0x000fe2000f8e0203 */
[----:B------:R-:W-:-:S04]  /*23c0*/  LEA R32, P0, R2, R20, 0x3 ;  /* 0x0000001402207211 */ /* 0x000fc800078018ff */
[----:B------:R-:W-:-:S06]  /*23d0*/  LEA.HI.X R33, R2, R21, R3, 0x3, P0 ;  /* 0x0000001502217211 */ /* 0x000fcc00000f1c03 */
[----:B------:R-:W5:Y:S01]  /*23e0*/  LDG.E.64 R32, desc[UR16][R32.64] ;  /* 0x0000001020207981 */ /* 0x000f62000c1e1b00 */
[----:B------:R-:W-:Y:S02]  /*23f0*/  MOV R2, R8 ;  /* 0x0000000800027202 */ /* 0x000fe40000000f00 */
[----:B------:R-:W-:-:S03]  /*2400*/  MOV R3, R155 ;  /* 0x0000009b00037202 */ /* 0x000fc60000000f00 */
[----:B------:R-:W-:-:S04]  /*2410*/  IMAD.WIDE.U32 R2, R26, UR4, R2 ;  /* 0x000000041a027c25 */ /* 0x000fc8000f8e0002 */
[----:B------:R-:W-:Y:S01]  /*2420*/  IMAD R3, R27, UR4, R3 ;  /* 0x000000041b037c24 */ /* 0x000fe2000f8e0203 */
[----:B------:R-:W-:-:S04]  /*2430*/  LEA R4, P0, R2, R24, 0x3 ;  /* 0x0000001802047211 */ /* 0x000fc800078018ff */
[----:B------:R-:W-:Y:S01]  /*2440*/  LEA.HI.X R5, R2, R25, R3, 0x3, P0 ;  /* 0x0000001902057211 */ /* 0x000fe200000f1c03 */
[----:B--2---:R-:W-:Y:S04]  /*2450*/  STS [R112], R35 ;  /* 0x0000002370007388 */ /* 0x004fe80000000800 */
[----:B------:R-:W-:Y:S04]  /*2460*/  STS [R110+0x80], R37 ;  /* 0x000080256e007388 */ /* 0x000fe80000000800 */
[----:B----4-:R-:W-:Y:S04]  /*2470*/  STS [R108+0x100], R169 ;  /* 0x000100a96c007388 */ /* 0x010fe80000000800 */
[----:B---3--:R-:W-:Y:S04]  /*2480*/  STS [R106+0x180], R171 ;  /* 0x000180ab6a007388 */ /* 0x008fe80000000800 */
[----:B-----5:R-:W-:Y:S04]  /*2490*/  STS [R104+0x200], R173 ;  /* 0x000200ad68007388 */ /* 0x020fe80000000800 */
        /* <DEDUP_REMOVED lines=12> */
[----:B------:R-:W5:Y:S01]  /*2560*/  LDG.E.64 R4, desc[UR16][R4.64] ;  /* 0x0000001004047981 */ /* 0x000f62000c1e1b00 */
[-C--:B------:R-:W-:Y:S01]  /*2570*/  FMUL.FTZ R2, R86, R33.reuse ;  /* 0x0000002156027220 */ /* 0x080fe20000410000 */
[----:B------:R-:W-:Y:S01]  /*2580*/  FMUL.FTZ R3, R32, 1.4426950216293334961 ;  /* 0x3fb8aa3b20037820 */ /* 0x000fe20000410000 */
[-C--:B0-----:R-:W-:Y:S01]  /*2590*/  FMUL.FTZ R34, R84, R33.reuse ;  /* 0x0000002154227220 */ /* 0x081fe20000410000 */
[----:B-1----:R-:W-:Y:S01]  /*25a0*/  FMUL.FTZ R36, R82, R33 ;  /* 0x0000002152247220 */ /* 0x002fe20000410000 */
[----:B------:R-:W-:Y:S01]  /*25b0*/  FMUL.RZ R166, R2, 0.15915493667125701904 ;  /* 0x3e22f98302a67820 */ /* 0x000fe2000040c000 */
[-C--:B------:R-:W-:Y:S01]  /*25c0*/  FMUL.FTZ R2, R86, R3.reuse ;  /* 0x0000000356027220 */ /* 0x080fe20000410000 */
[----:B--2---:R-:W-:Y:S01]  /*25d0*/  FMUL.RZ R162, R34, 0.15915493667125701904 ;  /* 0x3e22f98322a27820 */ /* 0x004fe2000040c000 */
[----:B---3--:R-:W-:Y:S01]  /*25e0*/  FMUL.RZ R164, R36, 0.15915493667125701904 ;  /* 0x3e22f98324a47820 */ /* 0x008fe2000040c000 */
[----:B------:R-:W0:Y:S01]  /*25f0*/  S2UR UR7, SR_CgaCtaId ;  /* 0x00000000000779c3 */ /* 0x000e220000008800 */
[----:B------:R1:W-:Y:S01]  /*2600*/  MUFU.EX2 R6, R2 ;  /* 0x0000000200067308 */ /* 0x0003e20000000800 */
[----:B------:R-:W-:Y:S01]  /*2610*/  FMUL.FTZ R34, R84, R3 ;  /* 0x0000000354227220 */ /* 0x000fe20000410000 */
[----:B------:R-:W-:Y:S01]  /*2620*/  UMOV UR6, 0x400 ;  /* 0x0000040000067882 */ /* 0x000fe20000000000 */
[C---:B------:R-:W-:Y:S01]  /*2630*/  ISETP.NE.AND P1, PT, R154.reuse, RZ, PT ;  /* 0x000000ff9a00720c */ /* 0x040fe20003f25270 */
[----:B------:R-:W-:Y:S01]  /*2640*/  MUFU.SIN R7, R166 ;  /* 0x000000a600077308 */ /* 0x000fe20000000400 */
[----:B------:R-:W-:Y:S01]  /*2650*/  ISETP.NE.AND P0, PT, R154, 0x1f, PT ;  /* 0x0000001f9a00780c */ /* 0x000fe20003f05270 */
[----:B------:R4:W2:Y:S01]  /*2660*/  LDS R197, [R54] ;  /* 0x0000000036c57984 */ /* 0x0008a20000000800 */
[----:B-1----:R-:W-:-:S03]  /*2670*/  FMUL.FTZ R2, R80, R33 ;  /* 0x0000002150027220 */ /* 0x002fc60000410000 */
[----:B------:R4:W1:Y:S02]  /*2680*/  LDS R195, [R60+0x8] ;  /* 0x000008003cc37984 */ /* 0x0008640000000800 */
[----:B------:R3:W-:Y:S01]  /*2690*/  MUFU.COS R35, R166 ;  /* 0x000000a600237308 */ /* 0x0007e20000000000 */
[-C--:B------:R-:W-:Y:S01]  /*26a0*/  FMUL.FTZ R36, R82, R3.reuse ;  /* 0x0000000352247220 */ /* 0x080fe20000410000 */
[-C--:B------:R-:W-:Y:S01]  /*26b0*/  FMUL.FTZ R168, R72, R3.reuse ;  /* 0x0000000348a87220 */ /* 0x080fe20000410000 */
[----:B------:R4:W0:Y:S01]  /*26c0*/  LDS R193, [R59+0xc] ;  /* 0x00000c003bc17984 */ /* 0x0008220000000800 */
[----:B------:R-:W-:Y:S03]  /*26d0*/  BSSY.RECONVERGENT B0, `(.L_x_15766) ;  /* 0x0000062000007945 */ /* 0x000fe60003800200 */
[----:B------:R4:W0:Y:S01]  /*26e0*/  LDS R191, [R58+0x10] ;  /* 0x000010003abf7984 */ /* 0x0008220000000800 */
[----:B------:R-:W4:Y:S01]  /*26f0*/  MUFU.SIN R37, R162 ;  /* 0x000000a200257308 */ /* 0x000f220000000400 */
[----:B---3--:R-:W-:Y:S01]  /*2700*/  FMUL.RZ R166, R2, 0.15915493667125701904 ;  /* 0x3e22f98302a67820 */ /* 0x008fe2000040c000 */
[----:B------:R-:W-:Y:S01]  /*2710*/  FMUL.FTZ R2, R80, R3 ;  /* 0x0000000350027220 */ /* 0x000fe20000410000 */
[----:B------:R3:W0:Y:S04]  /*2720*/  LDS R189, [R57+0x14] ;  /* 0x0000140039bd7984 */ /* 0x0006280000000800 */
[----:B------:R3:W0:Y:S01]  /*2730*/  LDS R187, [R56+0x18] ;  /* 0x0000180038bb7984 */ /* 0x0006220000000800 */
[----:B------:R3:W2:Y:S03]  /*2740*/  MUFU.COS R169, R162 ;  /* 0x000000a200a97308 */ /* 0x0006a60000000000 */
[----:B------:R0:W0:Y:S04]  /*2750*/  LDS R185, [R55+0x1c] ;  /* 0x00001c0037b97984 */ /* 0x0000280000000800 */
[----:B------:R0:W0:Y:S01]  /*2760*/  LDS R183, [R45+0x20] ;  /* 0x000020002db77984 */ /* 0x0000220000000800 */
[----:B------:R-:W-:Y:S01]  /*2770*/  MUFU.SIN R199, R164 ;  /* 0x000000a400c77308 */ /* 0x000fe20000000400 */
[----:B---3--:R-:W-:-:S02]  /*2780*/  FMUL.FTZ R162, R78, R33 ;  /* 0x000000214ea27220 */ /* 0x008fc40000410000 */
[----:B------:R3:W0:Y:S04]  /*2790*/  LDS R181, [R44+0x24] ;  /* 0x000024002cb57984 */ /* 0x0006280000000800 */
[----:B------:R3:W0:Y:S01]  /*27a0*/  LDS R179, [R43+0x28] ;  /* 0x000028002bb37984 */ /* 0x0006220000000800 */
[----:B------:R4:W-:Y:S01]  /*27b0*/  MUFU.COS R171, R164 ;  /* 0x000000a400ab7308 */ /* 0x0009e20000000000 */
[----:B------:R-:W-:Y:S01]  /*27c0*/  FMUL.RZ R170, R162, 0.15915493667125701904 ;  /* 0x3e22f983a2aa7820 */ /* 0x000fe2000040c000 */
[----:B------:R-:W-:Y:S01]  /*27d0*/  FMUL.FTZ R162, R78, R3 ;  /* 0x000000034ea27220 */ /* 0x000fe20000410000 */
[----:B------:R3:W0:Y:S01]  /*27e0*/  LDS R177, [R42+0x2c] ;  /* 0x00002c002ab17984 */ /* 0x0006220000000800 */
[----:B----4-:R-:W-:-:S04]  /*27f0*/  FMUL.FTZ R164, R76, R33 ;  /* 0x000000214ca47220 */ /* 0x010fc80000410000 */
[----:B------:R-:W4:Y:S01]  /*2800*/  MUFU.EX2 R34, R34 ;  /* 0x0000002200227308 */ /* 0x000f220000000800 */
[----:B------:R-:W-:-:S03]  /*2810*/  FMUL.RZ R172, R164, 0.15915493667125701904 ;  /* 0x3e22f983a4ac7820 */ /* 0x000fc6000040c000 */
[----:B------:R-:W-:Y:S01]  /*2820*/  MUFU.SIN R173, R166 ;  /* 0x000000a600ad7308 */ /* 0x000fe20000000400 */
[----:B------:R-:W-:-:S07]  /*2830*/  FMUL.FTZ R164, R76, R3 ;  /* 0x000000034ca47220 */ /* 0x000fce0000410000 */
[----:B------:R2:W1:Y:S02]  /*2840*/  MUFU.COS R175, R166 ;  /* 0x000000a600af7308 */ /* 0x0004640000000000 */
[C---:B--2---:R-:W-:Y:S01]  /*2850*/  FMUL.FTZ R166, R74.reuse, R3 ;  /* 0x000000034aa67220 */ /* 0x044fe20000410000 */
[----:B------:R-:W-:-:S05]  /*2860*/  FMUL.FTZ R3, R74, R33 ;  /* 0x000000214a037220 */ /* 0x000fca0000410000 */
[----:B------:R2:W-:Y:S04]  /*2870*/  MUFU.EX2 R192, R162 ;  /* 0x000000a200c07308 */ /* 0x0005e80000000800 */
[----:B------:R-:W1:Y:S01]  /*2880*/  MUFU.EX2 R2, R2 ;  /* 0x0000000200027308 */ /* 0x000e620000000800 */
[----:B--2---:R-:W-:Y:S01]  /*2890*/  FMUL.RZ R162, R3, 0.15915493667125701904 ;  /* 0x3e22f98303a27820 */ /* 0x004fe2000040c000 */
[----:B------:R-:W-:Y:S02]  /*28a0*/  FMUL.FTZ R3, R72, R33 ;  /* 0x0000002148037220 */ /* 0x000fe40000410000 */
[----:B------:R-:W2:Y:S02]  /*28b0*/  MUFU.EX2 R36, R36 ;  /* 0x0000002400247308 */ /* 0x000ea40000000800 */
[----:B------:R-:W-:-:S02]  /*28c0*/  FMUL.RZ R3, R3, 0.15915493667125701904 ;  /* 0x3e22f98303037820 */ /* 0x000fc4000040c000 */
[----:B------:R-:W3:Y:S01]  /*28d0*/  MUFU.COS R203, R170 ;  /* 0x000000aa00cb7308 */ /* 0x000ee20000000000 */
[C---:B----4-:R-:W-:Y:S01]  /*28e0*/  FMUL.FTZ R202, R34.reuse, R37 ;  /* 0x0000002522ca7220 */ /* 0x050fe20000410000 */
[----:B0-----:R-:W-:Y:S01]  /*28f0*/  ULEA UR6, UR7, UR6, 0x18 ;  /* 0x0000000607067291 */ /* 0x001fe2000f8ec0ff */
[----:B------:R-:W-:-:S05]  /*2900*/  FMUL.FTZ R204, R34, R169 ;  /* 0x000000a922cc7220 */ /* 0x000fca0000410000 */
[----:B------:R-:W0:Y:S08]  /*2910*/  MUFU.SIN R201, R170 ;  /* 0x000000aa00c97308 */ /* 0x000e300000000400 */
[----:B------:R-:W4:Y:S08]  /*2920*/  MUFU.SIN R205, R172 ;  /* 0x000000ac00cd7308 */ /* 0x000f300000000400 */
[----:B------:R-:W-:Y:S08]  /*2930*/  MUFU.SIN R217, R162 ;  /* 0x000000a200d97308 */ /* 0x000ff00000000400 */
[----:B------:R-:W4:Y:S08]  /*2940*/  MUFU.COS R219, R162 ;  /* 0x000000a200db7308 */ /* 0x000f300000000000 */
[----:B------:R-:W4:Y:S01]  /*2950*/  MUFU.COS R215, R172 ;  /* 0x000000ac00d77308 */ /* 0x000f220000000000 */
[C---:B-1----:R-:W-:Y:S01]  /*2960*/  FMUL.FTZ R198, R2.reuse, R175 ;  /* 0x000000af02c67220 */ /* 0x042fe20000410000 */
[----:B------:R-:W-:-:S06]  /*2970*/  FMUL.FTZ R196, R2, R173 ;  /* 0x000000ad02c47220 */ /* 0x000fcc0000410000 */
[----:B------:R-:W-:Y:S08]  /*2980*/  MUFU.SIN R37, R3 ;  /* 0x0000000300257308 */ /* 0x000ff00000000400 */
[----:B------:R1:W4:Y:S01]  /*2990*/  MUFU.COS R221, R3 ;  /* 0x0000000300dd7308 */ /* 0x0003220000000000 */
[----:B------:R-:W-:-:S07]  /*29a0*/  FMUL.FTZ R2, R6, R35 ;  /* 0x0000002306027220 */ /* 0x000fce0000410000 */
[----:B------:R-:W4:Y:S01]  /*29b0*/  MUFU.EX2 R164, R164 ;  /* 0x000000a400a47308 */ /* 0x000f220000000800 */
[----:B-1----:R-:W-:-:S03]  /*29c0*/  IADD3 R3, PT, PT, R209, UR4, RZ ;  /* 0x00000004d1037c10 */ /* 0x002fc6000fffe0ff */
[----:B------:R-:W1:Y:S01]  /*29d0*/  MUFU.EX2 R166, R166 ;  /* 0x000000a600a67308 */ /* 0x000e620000000800 */
[----:B------:R-:W-:-:S03]  /*29e0*/  SEL R34, R3, R144, !P1 ;  /* 0x0000009003227207 */ /* 0x000fc60004800000 */
[----:B------:R-:W1:Y:S01]  /*29f0*/  MUFU.EX2 R168, R168 ;  /* 0x000000a800a87308 */ /* 0x000e620000000800 */
[----:B------:R-:W-:Y:S01]  /*2a00*/  FMUL.FTZ R3, R6, R7 ;  /* 0x0000000706037220 */ /* 0x000fe20000410000 */
[----:B------:R-:W-:Y:S01]  /*2a10*/  LEA R34, R34, UR6, 0x3 ;  /* 0x0000000622227c11 */ /* 0x000fe2000f8e18ff */
[----:B--2---:R-:W-:Y:S01]  /*2a20*/  FMUL.FTZ R200, R36, R171 ;  /* 0x000000ab24c87220 */ /* 0x004fe20000410000 */
[----:B------:R2:W2:Y:S01]  /*2a30*/  LDS R162, [R61+0x4] ;  /* 0x000004003da27984 */ /* 0x0004a20000000800 */
[----:B---3--:R-:W-:-:S03]  /*2a40*/  FMUL.FTZ R194, R192, R203 ;  /* 0x000000cbc0c27220 */ /* 0x008fc60000410000 */
[----:B------:R3:W2:Y:S04]  /*2a50*/  LDS R175, [R41+0x30] ;  /* 0x0000300029af7984 */ /* 0x0006a80000000800 */
[----:B------:R3:W2:Y:S04]  /*2a60*/  LDS R173, [R40+0x34] ;  /* 0x0000340028ad7984 */ /* 0x0006a80000000800 */
[----:B------:R3:W2:Y:S04]  /*2a70*/  LDS R171, [R39+0x38] ;  /* 0x0000380027ab7984 */ /* 0x0006a80000000800 */
[----:B------:R3:W2:Y:S01]  /*2a80*/  LDS R169, [R38+0x3c] ;  /* 0x00003c0026a97984 */ /* 0x0006a20000000800 */
[----:B0-----:R-:W-:-:S03]  /*2a90*/  FMUL.FTZ R192, R192, R201 ;  /* 0x000000c9c0c07220 */ /* 0x001fc60000410000 */
[----:B------:R3:W-:Y:S01]  /*2aa0*/  STS.64 [R34+0x14d0], R2 ;  /* 0x0014d00222007388 */ /* 0x0007e20000000a00 */
[----:B----4-:R-:W-:Y:S01]  /*2ab0*/  FMUL.FTZ R188, R164, R205 ;  /* 0x000000cda4bc7220 */ /* 0x010fe20000410000 */
[C---:B-1----:R-:W-:Y:S01]  /*2ac0*/  FMUL.FTZ R186, R166.reuse, R219 ;  /* 0x000000dba6ba7220 */ /* 0x042fe20000410000 */
[----:B------:R-:W-:Y:S01]  /*2ad0*/  FMUL.FTZ R184, R166, R217 ;  /* 0x000000d9a6b87220 */ /* 0x000fe20000410000 */
[----:B------:R-:W-:Y:S01]  /*2ae0*/  FMUL.FTZ R199, R36, R199 ;  /* 0x000000c724c77220 */ /* 0x000fe20000410000 */
[----:B------:R-:W-:Y:S01]  /*2af0*/  FMUL.FTZ R190, R164, R215 ;  /* 0x000000d7a4be7220 */ /* 0x000fe20000410000 */
[C---:B------:R-:W-:Y:S01]  /*2b00*/  FMUL.FTZ R182, R168.reuse, R221 ;  /* 0x000000dda8b67220 */ /* 0x040fe20000410000 */
[----:B------:R-:W-:Y:S01]  /*2b10*/  FMUL.FTZ R180, R168, R37 ;  /* 0x00000025a8b47220 */ /* 0x000fe20000410000 */
        /* <DEDUP_REMOVED lines=17> */
[----:B--23--:R-:W-:Y:S05]  /*2c30*/  @P0 BRA `(.L_x_15767) ;  /* 0x0000000000280947 */ /* 0x00cfea0003800000 */
        /* <DEDUP_REMOVED lines=10> */
.L_x_15767:
[----:B------:R0:W1:Y:S02]  /*2ce0*/  LDS.64 R34, [R213+UR5+0x24d8] ;  /* 0x0024d805d5227984 */ /* 0x0000640008000a00 */
.L_x_15768:
[----:B------:R-:W-:Y:S05]  /*2cf0*/  BSYNC.RECONVERGENT B0 ;  /* 0x0000000000007941 */ /* 0x000fea0003800200 */
.L_x_15766:
[C---:B--2---:R-:W-:Y:S01]  /*2d00*/  FMUL.FTZ R4, R86.reuse, R197 ;  /* 0x000000c556047220 */ /* 0x044fe20000410000 */
        /* <DEDUP_REMOVED lines=13> */
[----:B------:R-:W2:Y:S01]  /*2de0*/  @P4 LDC R235, c[0x0][0x38c] ;  /* 0x0000e300ffeb4b82 */ /* 0x000ea20000000800 */
[C---:B------:R-:W-:Y:S01]  /*2df0*/  FMUL.FTZ R216, R78.reuse, R183 ;  /* 0x000000b74ed87220 */ /* 0x040fe20000410000 */
[C---:B------:R-:W-:Y:S01]  /*2e00*/  FFMA.FTZ R6, R109.reuse, R234, R6 ;  /* 0x000000ea6d067223 */ /* 0x040fe20000010006 */
[----:B------:R-:W-:Y:S01]  /*2e10*/  FFMA.FTZ R5, R109, R224, R5 ;  /* 0x000000e06d057223 */ /* 0x000fe20000010005 */
[----:B------:R-:W-:Y:S01]  /*2e20*/  FMUL.FTZ R218, R78, R181 ;  /* 0x000000b54eda7220 */ /* 0x000fe20000410000 */
[C---:B------:R-:W-:Y:S01]  /*2e30*/  FMUL.FTZ R214, R76.reuse, R177 ;  /* 0x000000b14cd67220 */ /* 0x040fe20000410000 */
[CC--:B------:R-:W-:Y:S01]  /*2e40*/  FMUL.FTZ R7, R199.reuse, R6.reuse ;  /* 0x00000006c7077220 */ /* 0x0c0fe20000410000 */
        /* <DEDUP_REMOVED lines=8> */
[----:B------:R-:W-:-:S03]  /*2ed0*/  FFMA.FTZ R5, R107, R232, R6 ;  /* 0x000000e86b057223 */ /* 0x000fc60000010006 */
[C---:B------:R-:W-:Y:S01]  /*2ee0*/  FMUL.FTZ R4, R196.reuse, R7 ;  /* 0x00000007c4047220 */ /* 0x040fe20000410000 */
[----:B------:R-:W-:-:S03]  /*2ef0*/  FMUL.FTZ R37, R196, R5 ;  /* 0x00000005c4257220 */ /* 0x000fc60000410000 */
[C---:B------:R-:W-:Y:S01]  /*2f00*/  FFMA.FTZ R4, R198.reuse, R5, R4 ;  /* 0x00000005c6047223 */ /* 0x040fe20000010004 */
[----:B------:R-:W-:Y:S01]  /*2f10*/  FFMA.FTZ R37, R198, R7, -R37 ;  /* 0x00000007c6257223 */ /* 0x000fe20000010825 */
[----:B------:R-:W-:Y:S02]  /*2f20*/  FMUL.FTZ R5, R3, R202 ;  /* 0x000000ca03057220 */ /* 0x000fe40000410000 */
[C---:B------:R-:W-:Y:S01]  /*2f30*/  FFMA.FTZ R7, R105.reuse, R222, R4 ;  /* 0x000000de69077223 */ /* 0x040fe20000010004 */
[----:B------:R-:W-:Y:S01]  /*2f40*/  FFMA.FTZ R37, R105, R220, R37 ;  /* 0x000000dc69257223 */ /* 0x000fe20000010025 */
[----:B------:R-:W-:Y:S02]  /*2f50*/  FFMA.FTZ R5, R2, R204, -R5 ;  /* 0x000000cc02057223 */ /* 0x000fe40000010805 */
[C---:B------:R-:W-:Y:S01]  /*2f60*/  FMUL.FTZ R215, R192.reuse, R7 ;  /* 0x00000007c0d77220 */ /* 0x040fe20000410000 */
[----:B------:R-:W-:-:S03]  /*2f70*/  FMUL.FTZ R4, R192, R37 ;  /* 0x00000025c0047220 */ /* 0x000fc60000410000 */
[C---:B------:R-:W-:Y:S01]  /*2f80*/  FFMA.FTZ R215, R194.reuse, R37, -R215 ;  /* 0x00000025c2d77223 */ /* 0x040fe200000108d7 */
[----:B------:R-:W-:Y:S01]  /*2f90*/  FFMA.FTZ R6, R194, R7, R4 ;  /* 0x00000007c2067223 */ /* 0x000fe20000010004 */
[----:B------:R-:W-:Y:S02]  /*2fa0*/  FMUL.FTZ R4, R2, R202 ;  /* 0x000000ca02047220 */ /* 0x000fe40000410000 */
[C---:B------:R-:W-:Y:S01]  /*2fb0*/  FFMA.FTZ R215, R103.reuse, R216, R215 ;  /* 0x000000d867d77223 */ /* 0x040fe200000100d7 */
[----:B------:R-:W-:Y:S01]  /*2fc0*/  FFMA.FTZ R37, R103, R218, R6 ;  /* 0x000000da67257223 */ /* 0x000fe20000010006 */
[----:B------:R-:W-:Y:S02]  /*2fd0*/  FFMA.FTZ R4, R3, R204, R4 ;  /* 0x000000cc03047223 */ /* 0x000fe40000010004 */
[C---:B------:R-:W-:Y:S01]  /*2fe0*/  FMUL.FTZ R6, R188.reuse, R215 ;  /* 0x000000d7bc067220 */ /* 0x040fe20000410000 */
[----:B------:R-:W-:Y:S01]  /*2ff0*/  FMUL.FTZ R217, R188, R37 ;  /* 0x00000025bcd97220 */ /* 0x000fe20000410000 */
[----:B------:R-:W-:-:S02]  /*3000*/  FMUL.FTZ R7, R199, R4 ;  /* 0x00000004c7077220 */ /* 0x000fc40000410000 */
[C---:B------:R-:W-:Y:S01]  /*3010*/  FFMA.FTZ R6, R190.reuse, R37, R6 ;  /* 0x00000025be067223 */ /* 0x040fe20000010006 */
[----:B------:R-:W-:Y:S01]  /*3020*/  FFMA.FTZ R217, R190, R215, -R217 ;  /* 0x000000d7bed97223 */ /* 0x000fe200000108d9 */
[-C--:B------:R-:W-:Y:S01]  /*3030*/  FFMA.FTZ R7, R200, R5.reuse, -R7 ;  /* 0x00000005c8077223 */ /* 0x080fe20000010807 */
[----:B------:R-:W-:Y:S01]  /*3040*/  FMUL.FTZ R5, R199, R5 ;  /* 0x00000005c7057220 */ /* 0x000fe20000410000 */
[C---:B------:R-:W-:Y:S01]  /*3050*/  FFMA.FTZ R219, R101.reuse, R214, R6 ;  /* 0x000000d665db7223 */ /* 0x040fe20000010006 */
[----:B------:R-:W-:Y:S01]  /*3060*/  FFMA.FTZ R217, R101, R212, R217 ;  /* 0x000000d465d97223 */ /* 0x000fe200000100d9 */
[----:B------:R-:W-:Y:S01]  /*3070*/  FMUL.FTZ R6, R196, R7 ;  /* 0x00000007c4067220 */ /* 0x000fe20000410000 */
[----:B------:R-:W-:Y:S01]  /*3080*/  FFMA.FTZ R5, R200, R4, R5 ;  /* 0x00000004c8057223 */ /* 0x000fe20000010005 */
[----:B------:R-:W-:Y:S01]  /*3090*/  @P4 IADD3 R4, PT, PT, R145, -0x2, RZ ;  /* 0xfffffffe91044810 */ /* 0x000fe20007ffe0ff */
[C---:B------:R-:W-:Y:S01]  /*30a0*/  FMUL.FTZ R221, R184.reuse, R219 ;  /* 0x000000dbb8dd7220 */ /* 0x040fe20000410000 */
[----:B------:R-:W-:Y:S01]  /*30b0*/  FMUL.FTZ R36, R184, R217 ;  /* 0x000000d9b8247220 */ /* 0x000fe20000410000 */
[-C--:B------:R-:W-:Y:S01]  /*30c0*/  FMUL.FTZ R37, R196, R5.reuse ;  /* 0x00000005c4257220 */ /* 0x080fe20000410000 */
[----:B------:R-:W-:Y:S01]  /*30d0*/  FFMA.FTZ R215, R198, R5, R6 ;  /* 0x00000005c6d77223 */ /* 0x000fe20000010006 */
[C---:B------:R-:W-:Y:S01]  /*30e0*/  FFMA.FTZ R221, R186.reuse, R217, -R221 ;  /* 0x000000d9badd7223 */ /* 0x040fe200000108dd */
[----:B------:R-:W-:Y:S01]  /*30f0*/  FFMA.FTZ R36, R186, R219, R36 ;  /* 0x000000dbba247223 */ /* 0x000fe20000010024 */
[----:B------:R-:W-:Y:S01]  /*3100*/  FFMA.FTZ R37, R198, R7, -R37 ;  /* 0x00000007c6257223 */ /* 0x000fe20000010825 */
[----:B--2---:R-:W-:Y:S01]  /*3110*/  @P4 IMAD R7, R4, R235, UR4 ;  /* 0x0000000404074e24 */ /* 0x004fe2000f8e02eb */
[----:B------:R-:W-:Y:S01]  /*3120*/  CS2R R4, SRZ ;  /* 0x0000000000047805 */ /* 0x000fe2000001ff00 */
[----:B------:R-:W-:Y:S01]  /*3130*/  FFMA.FTZ R221, R99, R210, R221 ;  /* 0x000000d263dd7223 */ /* 0x000fe200000100dd */
[----:B------:R-:W-:Y:S01]  /*3140*/  FMUL.FTZ R217, R192, R215 ;  /* 0x000000d7c0d97220 */ /* 0x000fe20000410000 */
[----:B------:R-:W-:-:S04]  /*3150*/  @P4 IMAD.WIDE R6, R7, 0x10, R14 ;  /* 0x0000001007064825 */ /* 0x000fc800078e020e */
[----:B------:R-:W-:Y:S01]  /*3160*/  FFMA.FTZ R219, R99, R208, R36 ;  /* 0x000000d063db7223 */ /* 0x000fe20000010024 */
[----:B------:R-:W-:Y:S01]  /*3170*/  FMUL.FTZ R36, R180, R221 ;  /* 0x000000ddb4247220 */ /* 0x000fe20000410000 */
[-C--:B------:R-:W-:Y:S01]  /*3180*/  FFMA.FTZ R217, R194, R37.reuse, -R217 ;  /* 0x00000025c2d97223 */ /* 0x080fe200000108d9 */
[----:B------:R-:W-:Y:S01]  /*3190*/  FMUL.FTZ R37, R192, R37 ;  /* 0x00000025c0257220 */ /* 0x000fe20000410000 */
[----:B------:R2:W4:Y:S01]  /*31a0*/  @P4 LDG.E.64 R4, desc[UR16][R6.64+0x8] ;  /* 0x0000081006044981 */ /* 0x000522000c1e1b00 */
[-C--:B------:R-:W-:Y:S01]  /*31b0*/  FMUL.FTZ R235, R180, R219.reuse ;  /* 0x000000dbb4eb7220 */ /* 0x080fe20000410000 */
[----:B------:R-:W-:Y:S01]  /*31c0*/  FFMA.FTZ R36, R182, R219, R36 ;  /* 0x000000dbb6247223 */ /* 0x000fe20000010024 */
[----:B------:R-:W-:Y:S01]  /*31d0*/  FFMA.FTZ R37, R194, R215, R37 ;  /* 0x000000d7c2257223 */ /* 0x000fe20000010025 */
[----:B------:R-:W-:Y:S01]  /*31e0*/  FMUL.FTZ R215, R188, R217 ;  /* 0x000000d9bcd77220 */ /* 0x000fe20000410000 */
[----:B------:R-:W-:Y:S01]  /*31f0*/  FFMA.FTZ R235, R182, R221, -R235 ;  /* 0x000000ddb6eb7223 */ /* 0x000fe200000108eb */
[----:B------:R-:W-:Y:S01]  /*3200*/  FMUL.FTZ R168, R72, R171 ;  /* 0x000000ab48a87220 */ /* 0x000fe20000410000 */
[C---:B------:R-:W-:Y:S01]  /*3210*/  FFMA.FTZ R36, R97.reuse, R164, R36 ;  /* 0x000000a461247223 */ /* 0x040fe20000010024 */
[-C--:B------:R-:W-:Y:S01]  /*3220*/  FMUL.FTZ R236, R188, R37.reuse ;  /* 0x00000025bcec7220 */ /* 0x080fe20000410000 */
[----:B------:R-:W-:Y:S01]  /*3230*/  FFMA.FTZ R215, R190, R37, R215 ;  /* 0x00000025bed77223 */ /* 0x000fe200000100d7 */
[----:B------:R-:W-:-:S02]  /*3240*/  FFMA.FTZ R37, R97, R168, R235 ;  /* 0x000000a861257223 */ /* 0x000fc400000100eb */
[----:B------:R-:W5:Y:S01]  /*3250*/  SHFL.UP PT, R235, R36, 0x1, RZ ;  /* 0x0420000024eb7989 */ /* 0x000f6200000e00ff */
[----:B------:R-:W-:Y:S01]  /*3260*/  FFMA.FTZ R217, R190, R217, -R236 ;  /* 0x000000d9bed97223 */ /* 0x000fe200000108ec */
[C---:B------:R-:W-:Y:S02]  /*3270*/  FMUL.FTZ R219, R184.reuse, R215 ;  /* 0x000000d7b8db7220 */ /* 0x040fe40000410000 */
[----:B------:R-:W0:Y:S01]  /*3280*/  SHFL.UP PT, R221, R37, 0x1, RZ ;  /* 0x0420000025dd7989 */ /* 0x000e2200000e00ff */
[-C--:B--2---:R-:W-:Y:S01]  /*3290*/  FMUL.FTZ R6, R184, R217.reuse ;  /* 0x000000d9b8067220 */ /* 0x084fe20000410000 */
[----:B------:R-:W-:-:S03]  /*32a0*/  FFMA.FTZ R219, R186, R217, -R219 ;  /* 0x000000d9badb7223 */ /* 0x000fc600000108db */
[----:B------:R-:W-:Y:S01]  /*32b0*/  FFMA.FTZ R215, R186, R215, R6 ;  /* 0x000000d7bad77223 */ /* 0x000fe20000010006 */
[----:B------:R-:W-:-:S03]  /*32c0*/  FMUL.FTZ R7, R180, R219 ;  /* 0x000000dbb4077220 */ /* 0x000fc60000410000 */
[-C--:B------:R-:W-:Y:S01]  /*32d0*/  FMUL.FTZ R236, R180, R215.reuse ;  /* 0x000000d7b4ec7220 */ /* 0x080fe20000410000 */
[C---:B------:R-:W-:Y:S01]  /*32e0*/  FFMA.FTZ R6, R182.reuse, R215, R7 ;  /* 0x000000d7b6067223 */ /* 0x040fe20000010007 */
[----:B------:R-:W-:Y:S02]  /*32f0*/  ISETP.GE.AND P0, PT, R113, 0x1, PT ;  /* 0x000000017100780c */ /* 0x000fe40003f06270 */
[----:B------:R-:W-:Y:S02]  /*3300*/  FFMA.FTZ R7, R182, R219, -R236 ;  /* 0x000000dbb6077223 */ /* 0x000fe400000108ec */
[----:B------:R-:W2:Y:S04]  /*3310*/  SHFL.UP PT, R217, R6, 0x1, RZ ;  /* 0x0420000006d97989 */ /* 0x000ea800000e00ff */
[----:B------:R-:W3:Y:S01]  /*3320*/  SHFL.UP PT, R215, R7, 0x1, RZ ;  /* 0x0420000007d77989 */ /* 0x000ee200000e00ff */
[-C--:B-----5:R-:W-:Y:S01]  /*3330*/  FMUL.FTZ R219, R7, R235.reuse ;  /* 0x000000eb07db7220 */ /* 0x0a0fe20000410000 */
[----:B------:R-:W-:-:S03]  /*3340*/  FMUL.FTZ R236, R6, R235 ;  /* 0x000000eb06ec7220 */ /* 0x000fc60000410000 */
[-C--:B0-----:R-:W-:Y:S01]  /*3350*/  FFMA.FTZ R219, R6, R221.reuse, R219 ;  /* 0x000000dd06db7223 */ /* 0x081fe200000100db */
[----:B------:R-:W-:-:S03]  /*3360*/  FFMA.FTZ R236, R7, R221, -R236 ;  /* 0x000000dd07ec7223 */ /* 0x000fc600000108ec */
[----:B------:R-:W-:Y:S01]  /*3370*/  @P0 FADD.FTZ R36, R36, R219 ;  /* 0x000000db24240221 */ /* 0x000fe20000010000 */
[----:B------:R-:W-:-:S04]  /*3380*/  @P0 FADD.FTZ R37, R37, R236 ;  /* 0x000000ec25250221 */ /* 0x000fc80000010000 */
[----:B------:R-:W0:Y:S04]  /*3390*/  SHFL.UP PT, R235, R36, 0x2, RZ ;  /* 0x0440000024eb7989 */ /* 0x000e2800000e00ff */
[----:B------:R-:W5:Y:S01]  /*33a0*/  SHFL.UP PT, R221, R37, 0x2, RZ ;  /* 0x0440000025dd7989 */ /* 0x000f6200000e00ff */
[-C--:B--2---:R-:W-:Y:S01]  /*33b0*/  FMUL.FTZ R219, R7, R217.reuse ;  /* 0x000000d907db7220 */ /* 0x084fe20000410000 */
[----:B------:R-:W-:-:S03]  /*33c0*/  FMUL.FTZ R236, R6, R217 ;  /* 0x000000d906ec7220 */ /* 0x000fc60000410000 */
[-C--:B---3--:R-:W-:Y:S01]  /*33d0*/  @P0 FFMA.FTZ R6, R6, R215.reuse, R219 ;  /* 0x000000d706060223 */ /* 0x088fe200000100db */
[----:B------:R-:W-:-:S04]  /*33e0*/  @P0 FFMA.FTZ R7, R7, R215, -R236 ;  /* 0x000000d707070223 */ /* 0x000fc800000108ec */
[----:B------:R-:W2:Y:S01]  /*33f0*/  SHFL.UP PT, R217, R6, 0x2, RZ ;  /* 0x0440000006d97989 */ /* 0x000ea200000e00ff */
[----:B------:R-:W-:-:S03]  /*3400*/  ISETP.GE.AND P0, PT, R113, 0x2, PT ;  /* 0x000000027100780c */ /* 0x000fc60003f06270 */
[----:B------:R-:W3:Y:S01]  /*3410*/  SHFL.UP PT, R215, R7, 0x2, RZ ;  /* 0x0440000007d77989 */ /* 0x000ee200000e00ff */
[-C--:B0-----:R-:W-:Y:S01]  /*3420*/  FMUL.FTZ R219, R7, R235.reuse ;  /* 0x000000eb07db7220 */ /* 0x081fe20000410000 */
[----:B------:R-:W-:-:S03]  /*3430*/  FMUL.FTZ R236, R6, R235 ;  /* 0x000000eb06ec7220 */ /* 0x000fc60000410000 */
[-C--:B-----5:R-:W-:Y:S01]  /*3440*/  FFMA.FTZ R219, R6, R221.reuse, R219 ;  /* 0x000000dd06db7223 */ /* 0x0a0fe200000100db */
[----:B------:R-:W-:-:S04]  /*3450*/  FFMA.FTZ R236, R7, R221, -R236 ;  /* 0x000000dd07ec7223 */ /* 0x000fc800000108ec */
[----:B------:R-:W-:Y:S01]  /*3460*/  @P0 FADD.FTZ R36, R36, R219 ;  /* 0x000000db24240221 */ /* 0x000fe20000010000 */
[----:B------:R-:W-:-:S04]  /*3470*/  @P0 FADD.FTZ R37, R37, R236 ;  /* 0x000000ec25250221 */ /* 0x000fc80000010000 */
[----:B------:R-:W0:Y:S01]  /*3480*/  SHFL.UP PT, R235, R36, 0x4, RZ ;  /* 0x0480000024eb7989 */ /* 0x000e2200000e00ff */
[CC--:B--2---:R-:W-:Y:S01]  /*3490*/  FMUL.FTZ R219, R7.reuse, R217.reuse ;  /* 0x000000d907db7220 */ /* 0x0c4fe20000410000 */
[C---:B------:R-:W-:Y:S02]  /*34a0*/  FMUL.FTZ R236, R6.reuse, R217 ;  /* 0x000000d906ec7220 */ /* 0x040fe40000410000 */
[----:B------:R-:W2:Y:S01]  /*34b0*/  SHFL.UP PT, R221, R37, 0x4, RZ ;  /* 0x0480000025dd7989 */ /* 0x000ea200000e00ff */
[-C--:B---3--:R-:W-:Y:S01]  /*34c0*/  @P0 FFMA.FTZ R6, R6, R215.reuse, R219 ;  /* 0x000000d706060223 */ /* 0x088fe200000100db */
[----:B------:R-:W-:-:S04]  /*34d0*/  @P0 FFMA.FTZ R7, R7, R215, -R236 ;  /* 0x000000d707070223 */ /* 0x000fc800000108ec */
[----:B------:R-:W3:Y:S01]  /*34e0*/  SHFL.UP PT, R217, R6, 0x4, RZ ;  /* 0x0480000006d97989 */ /* 0x000ee200000e00ff */
[----:B------:R-:W-:-:S03]  /*34f0*/  ISETP.GE.AND P0, PT, R113, 0x4, PT ;  /* 0x000000047100780c */ /* 0x000fc60003f06270 */
[----:B------:R-:W5:Y:S01]  /*3500*/  SHFL.UP PT, R215, R7, 0x4, RZ ;  /* 0x0480000007d77989 */ /* 0x000f6200000e00ff */
[-C--:B0-----:R-:W-:Y:S01]  /*3510*/  FMUL.FTZ R219, R7, R235.reuse ;  /* 0x000000eb07db7220 */ /* 0x081fe20000410000 */
[----:B------:R-:W-:-:S03]  /*3520*/  FMUL.FTZ R236, R6, R235 ;  /* 0x000000eb06ec7220 */ /* 0x000fc60000410000 */
[-C--:B--2---:R-:W-:Y:S01]  /*3530*/  FFMA.FTZ R219, R6, R221.reuse, R219 ;  /* 0x000000dd06db7223 */ /* 0x084fe200000100db */
[----:B------:R-:W-:-:S04]  /*3540*/  FFMA.FTZ R236, R7, R221, -R236 ;  /* 0x000000dd07ec7223 */ /* 0x000fc800000108ec */
[----:B------:R-:W-:Y:S01]  /*3550*/  @P0 FADD.FTZ R36, R36, R219 ;  /* 0x000000db24240221 */ /* 0x000fe20000010000 */
[----:B------:R-:W-:Y:S01]  /*3560*/  @P0 FADD.FTZ R37, R37, R236 ;  /* 0x000000ec25250221 */ /* 0x000fe20000010000 */
[----:B---3--:R-:W-:-:S03]  /*3570*/  FMUL.FTZ R219, R7, R217 ;  /* 0x000000d907db7220 */ /* 0x008fc60000410000 */
[----:B------:R-:W0:Y:S01]  /*3580*/  SHFL.UP PT, R221, R36, 0x8, RZ ;  /* 0x0500000024dd7989 */ /* 0x000e2200000e00ff */
[C---:B------:R-:W-:Y:S01]  /*3590*/  FMUL.FTZ R236, R6.reuse, R217 ;  /* 0x000000d906ec7220 */ /* 0x040fe20000410000 */
[-C--:B-----5:R-:W-:Y:S02]  /*35a0*/  @P0 FFMA.FTZ R6, R6, R215.reuse, R219 ;  /* 0x000000d706060223 */ /* 0x0a0fe400000100db */
[----:B------:R-:W2:Y:S01]  /*35b0*/  SHFL.UP PT, R219, R37, 0x8, RZ ;  /* 0x0500000025db7989 */ /* 0x000ea200000e00ff */
[----:B------:R-:W-:-:S03]  /*35c0*/  @P0 FFMA.FTZ R7, R7, R215, -R236 ;  /* 0x000000d707070223 */ /* 0x000fc600000108ec */
        /* <DEDUP_REMOVED lines=8> */
[-C--:B---3--:R-:W-:Y:S01]  /*3650*/  FMUL.FTZ R219, R7, R217.reuse ;  /* 0x000000d907db7220 */ /* 0x088fe20000410000 */
[----:B------:R-:W-:Y:S01]  /*3660*/  @P0 FADD.FTZ R37, R37, R238 ;  /* 0x000000ee25250221 */ /* 0x000fe20000010000 */
[C---:B------:R-:W-:Y:S02]  /*3670*/  FMUL.FTZ R236, R6.reuse, R217 ;  /* 0x000000d906ec7220 */ /* 0x040fe40000410000 */
[----:B------:R-:W0:Y:S01]  /*3680*/  SHFL.UP PT, R221, R36, 0x10, RZ ;  /* 0x0600000024dd7989 */ /* 0x000e2200000e00ff */
[----:B-----5:R-:W-:-:S03]  /*3690*/  @P0 FFMA.FTZ R6, R6, R215, R219 ;  /* 0x000000d706060223 */ /* 0x020fc600000100db */
[----:B------:R-:W2:Y:S01]  /*36a0*/  SHFL.UP PT, R219, R37, 0x10, RZ ;  /* 0x0600000025db7989 */ /* 0x000ea200000e00ff */
[----:B------:R-:W-:-:S03]  /*36b0*/  @P0 FFMA.FTZ R7, R7, R215, -R236 ;  /* 0x000000d707070223 */ /* 0x000fc600000108ec */
[----:B------:R-:W3:Y:S04]  /*36c0*/  SHFL.UP PT, R217, R6, 0x10, RZ ;  /* 0x0600000006d97989 */ /* 0x000ee800000e00ff */
[----:B------:R-:W5:Y:S01]  /*36d0*/  SHFL.UP PT, R215, R7, 0x10, RZ ;  /* 0x0600000007d77989 */ /* 0x000f6200000e00ff */
[----:B------:R-:W-:Y:S01]  /*36e0*/  ISETP.GE.AND P0, PT, R113, 0x10, PT ;  /* 0x000000107100780c */ /* 0x000fe20003f06270 */
[----:B-1----:R-:W-:Y:S01]  /*36f0*/  FMUL.FTZ R235, R182, R35 ;  /* 0x00000023b6eb7220 */ /* 0x002fe20000410000 */
[-C--:B0-----:R-:W-:Y:S01]  /*3700*/  FMUL.FTZ R236, R6, R221.reuse ;  /* 0x000000dd06ec7220 */ /* 0x081fe20000410000 */
[----:B------:R-:W-:-:S03]  /*3710*/  FMUL.FTZ R221, R7, R221 ;  /* 0x000000dd07dd7220 */ /* 0x000fc60000410000 */
[CC--:B--2---:R-:W-:Y:S01]  /*3720*/  FFMA.FTZ R236, R7.reuse, R219.reuse, -R236 ;  /* 0x000000db07ec7223 */ /* 0x0c4fe200000108ec */
[----:B------:R-:W-:Y:S01]  /*3730*/  FFMA.FTZ R219, R6, R219, R221 ;  /* 0x000000db06db7223 */ /* 0x000fe200000100dd */
[----:B------:R-:W-:Y:S01]  /*3740*/  FMUL.FTZ R221, R180, R35 ;  /* 0x00000023b4dd7220 */ /* 0x000fe20000410000 */
[-C--:B---3--:R-:W-:Y:S01]  /*3750*/  FMUL.FTZ R238, R6, R217.reuse ;  /* 0x000000d906ee7220 */ /* 0x088fe20000410000 */
[C---:B------:R-:W-:Y:S02]  /*3760*/  FMUL.FTZ R217, R7.reuse, R217 ;  /* 0x000000d907d97220 */ /* 0x040fe40000410000 */
[-C--:B------:R-:W-:Y:S01]  /*3770*/  FFMA.FTZ R221, R182, R34.reuse, -R221 ;  /* 0x00000022b6dd7223 */ /* 0x080fe200000108dd */
[----:B------:R-:W-:Y:S01]  /*3780*/  FFMA.FTZ R235, -R180, R34, -R235 ;  /* 0x00000022b4eb7223 */ /* 0x000fe200000109eb */
[-C--:B-----5:R-:W-:Y:S01]  /*3790*/  @P0 FFMA.FTZ R7, R7, R215.reuse, -R238 ;  /* 0x000000d707070223 */ /* 0x0a0fe200000108ee */
[----:B------:R-:W-:Y:S01]  /*37a0*/  @P0 FFMA.FTZ R6, R6, R215, R217 ;  /* 0x000000d706060223 */ /* 0x000fe200000100d9 */
[C---:B------:R-:W-:Y:S01]  /*37b0*/  FMUL.FTZ R238, R184.reuse, R221 ;  /* 0x000000ddb8ee7220 */ /* 0x040fe20000410000 */
[----:B------:R-:W-:-:S03]  /*37c0*/  FMUL.FTZ R215, R184, R235 ;  /* 0x000000ebb8d77220 */ /* 0x000fc60000410000 */
[C---:B------:R-:W-:Y:S01]  /*37d0*/  FFMA.FTZ R235, R186.reuse, R235, -R238 ;  /* 0x000000ebbaeb7223 */ /* 0x040fe200000108ee */
[----:B------:R-:W-:Y:S01]  /*37e0*/  FFMA.FTZ R221, R186, R221, R215 ;  /* 0x000000ddbadd7223 */ /* 0x000fe200000100d7 */
        /* <DEDUP_REMOVED lines=28> */
[----:B------:R-:W-:Y:S01]  /*39b0*/  FFMA.FTZ R238, R194, R215, -R238 ;  /* 0x000000d7c2ee7223 */ /* 0x000fe200000108ee */
[C---:B------:R-:W-:Y:S01]  /*39c0*/  FMUL.FTZ R215, R196.reuse, R235 ;  /* 0x000000ebc4d77220 */ /* 0x040fe20000410000 */
[----:B------:R-:W-:Y:S01]  /*39d0*/  FMUL.FTZ R240, R196, R217 ;  /* 0x000000d9c4f07220 */ /* 0x000fe20000410000 */
[----:B------:R-:W-:-:S02]  /*39e0*/  FFMA.FTZ R237, R194, R221, R237 ;  /* 0x000000ddc2ed7223 */ /* 0x000fc400000100ed */
[----:B------:R-:W-:Y:S01]  /*39f0*/  FFMA.FTZ R217, R198, R217, R215 ;  /* 0x000000d9c6d97223 */ /* 0x000fe200000100d7 */
[----:B------:R-:W-:Y:S01]  /*3a00*/  FADD.FTZ R215, R203, R238 ;  /* 0x000000eecbd77221 */ /* 0x000fe20000010000 */
[----:B------:R-:W-:-:S03]  /*3a10*/  FADD.FTZ R237, R172, R237 ;  /* 0x000000edaced7221 */ /* 0x000fc60000010000 */
[C---:B------:R-:W-:Y:S01]  /*3a20*/  FMUL.FTZ R221, R196.reuse, R215 ;  /* 0x000000d7c4dd7220 */ /* 0x040fe20000410000 */
[----:B------:R-:W-:Y:S01]  /*3a30*/  FMUL.FTZ R238, R196, R237 ;  /* 0x000000edc4ee7220 */ /* 0x000fe20000410000 */
[C---:B------:R-:W-:Y:S02]  /*3a40*/  FFMA.FTZ R240, R198.reuse, R235, -R240 ;  /* 0x000000ebc6f07223 */ /* 0x040fe400000108f0 */
        /* <DEDUP_REMOVED lines=19> */
[-C--:B------:R-:W-:Y:S01]  /*3b80*/  FMUL.FTZ R238, R202, R221.reuse ;  /* 0x000000ddcaee7220 */ /* 0x080fe20000410000 */
[----:B------:R-:W-:Y:S01]  /*3b90*/  @P0 FADD.FTZ R37, R37, R236 ;  /* 0x000000ec25250221 */ /* 0x000fe20000010000 */
[----:B------:R-:W-:Y:S01]  /*3ba0*/  @P0 FADD.FTZ R36, R36, R219 ;  /* 0x000000db24240221 */ /* 0x000fe20000010000 */
[----:B------:R-:W-:Y:S01]  /*3bb0*/  ISETP.NE.AND P0, PT, R211, 0x1f, PT ;  /* 0x0000001fd300780c */ /* 0x000fe20003f05270 */
[C---:B------:R-:W-:Y:S01]  /*3bc0*/  FFMA.FTZ R221, R204.reuse, R221, R235 ;  /* 0x000000ddccdd7223 */ /* 0x040fe200000100eb */
[----:B------:R-:W-:-:S03]  /*3bd0*/  FFMA.FTZ R235, R204, R237, -R238 ;  /* 0x000000edcceb7223 */ /* 0x000fc600000108ee */
[----:B------:R-:W-:Y:S01]  /*3be0*/  FADD.FTZ R221, R178, R221 ;  /* 0x000000ddb2dd7221 */ /* 0x000fe20000010000 */
[----:B------:R-:W-:Y:S01]  /*3bf0*/  FADD.FTZ R219, R166, R235 ;  /* 0x000000eba6db7221 */ /* 0x000fe20000010000 */
[----:B------:R-:W-:Y:S01]  /*3c00*/  ULEA UR7, UR4, UR6, 0x4 ;  /* 0x0000000604077291 */ /* 0x000fe2000f8e20ff */
[----:B------:R0:W1:Y:S01]  /*3c10*/  SHFL.DOWN PT, R241, R217, 0x1, 0x1f ;  /* 0x08201f00d9f17f89 */ /* 0x00006200000e0000 */
[----:B------:R-:W-:Y:S03]  /*3c20*/  BSSY.RECONVERGENT B0, `(.L_x_15769) ;  /* 0x0000015000007945 */ /* 0x000fe60003800200 */
[----:B------:R0:W2:Y:S04]  /*3c30*/  SHFL.UP PT, R239, R7, 0x1, RZ ;  /* 0x0420000007ef7989 */ /* 0x0000a800000e00ff */
[----:B------:R0:W3:Y:S04]  /*3c40*/  SHFL.UP PT, R240, R6, 0x1, RZ ;  /* 0x0420000006f07989 */ /* 0x0000e800000e00ff */
[----:B----4-:R0:W4:Y:S04]  /*3c50*/  SHFL.IDX PT, R238, R4, RZ, 0x1f ;  /* 0x00001fff04ee7589 */ /* 0x01012800000e0000 */
[----:B------:R0:W0:Y:S04]  /*3c60*/  SHFL.IDX PT, R237, R5, RZ, 0x1f ;  /* 0x00001fff05ed7589 */ /* 0x00002800000e0000 */
[----:B------:R-:W0:Y:S04]  /*3c70*/  SHFL.UP PT, R37, R37, 0x1, RZ ;  /* 0x0420000025257989 */ /* 0x000e2800000e00ff */
[----:B------:R-:W0:Y:S04]  /*3c80*/  SHFL.UP PT, R36, R36, 0x1, RZ ;  /* 0x0420000024247989 */ /* 0x000e2800000e00ff */
[----:B------:R0:W0:Y:S04]  /*3c90*/  SHFL.DOWN PT, R244, R215, 0x1, 0x1f ;  /* 0x08201f00d7f47f89 */ /* 0x00002800000e0000 */
[----:B------:R0:W0:Y:S04]  /*3ca0*/  SHFL.DOWN PT, R242, R221, 0x1, 0x1f ;  /* 0x08201f00ddf27f89 */ /* 0x00002800000e0000 */
[----:B------:R0:W0:Y:S01]  /*3cb0*/  SHFL.DOWN PT, R236, R219, 0x1, 0x1f ;  /* 0x08201f00dbec7f89 */ /* 0x00002200000e0000 */
[----:B-1234-:R-:W-:Y:S05]  /*3cc0*/  @!P0 BRA `(.L_x_15770) ;  /* 0x0000000000288947 */ /* 0x01efea0003800000 */
        /* <DEDUP_REMOVED lines=10> */
.L_x_15770:
[----:B------:R-:W-:Y:S05]  /*3d70*/  BSYNC.RECONVERGENT B0 ;  /* 0x0000000000007941 */ /* 0x000fea0003800200 */
.L_x_15769:
[----:B------:R-:W-:Y:S01]  /*3d80*/  ISETP.GE.AND P0, PT, R145, UR8, PT ;  /* 0x0000000891007c0c */ /* 0x000fe2000bf06270 */
[----:B0-----:R-:W-:Y:S01]  /*3d90*/  HFMA2 R4, -RZ, RZ, 1.875, 0 ;  /* 0x3f800000ff047431 */ /* 0x001fe200000001ff */
[----:B------:R-:W-:Y:S02]  /*3da0*/  CS2R R6, SRZ ;  /* 0x0000000000067805 */ /* 0x000fe4000001ff00 */
[----:B------:R-:W-:Y:S01]  /*3db0*/  MOV R5, RZ ;  /* 0x000000ff00057202 */ /* 0x000fe20000000f00 */
[----:B------:R0:W1:Y:S01]  /*3dc0*/  SHFL.DOWN PT, R235, R217, 0x2, 0x1f ;  /* 0x08401f00d9eb7f89 */ /* 0x00006200000e0000 */
[----:B------:R-:W-:Y:S01]  /*3dd0*/  ISETP.NE.OR P0, PT, R154, RZ, P0 ;  /* 0x000000ff9a00720c */ /* 0x000fe20000705670 */
[----:B------:R-:W-:Y:S01]  /*3de0*/  BSSY.RECONVERGENT B0, `(.L_x_15771) ;  /* 0x0000011000007945 */ /* 0x000fe20003800200 */
[----:B------:R-:W-:Y:S01]  /*3df0*/  ISETP.GT.U32.AND P2, PT, R211, 0x1d, PT ;  /* 0x0000001dd300780c */ /* 0x000fe20003f44070 */
[----:B------:R0:W2:Y:S04]  /*3e00*/  SHFL.DOWN PT, R248, R215, 0x2, 0x1f ;  /* 0x08401f00d7f87f89 */ /* 0x0000a800000e0000 */
[----:B------:R0:W3:Y:S04]  /*3e10*/  SHFL.DOWN PT, R246, R221, 0x2, 0x1f ;  /* 0x08401f00ddf67f89 */ /* 0x0000e800000e0000 */
[----:B------:R0:W4:Y:S04]  /*3e20*/  SHFL.DOWN PT, R242, R219, 0x2, 0x1f ;  /* 0x08401f00dbf27f89 */ /* 0x00012800000e0000 */
[----:B------:R-:W0:Y:S01]  /*3e30*/  @!P0 LDS.128 R4, [UR7+0x25d0] ;  /* 0x0025d007ff048984 */ /* 0x000e220008000c00 */
[----:B------:R-:W-:Y:S05]  /*3e40*/  @P2 BRA `(.L_x_15772) ;  /* 0x0000000000282947 */ /* 0x000fea0003800000 */
[-C--:B----4-:R-:W-:Y:S01]  /*3e50*/  FMUL.FTZ R236, R215, R242.reuse ;  /* 0x000000f2d7ec7220 */ /* 0x090fe20000410000 */
[----:B------:R-:W-:-:S03]  /*3e60*/  FMUL.FTZ R242, R217, R242 ;  /* 0x000000f2d9f27220 */ /* 0x000fc60000410000 */
[-C--:B---3--:R-:W-:Y:S01]  /*3e70*/  FFMA.FTZ R244, R217, R246.reuse, -R236 ;  /* 0x000000f6d9f47223 */ /* 0x088fe200000108ec */
[C---:B------:R-:W-:Y:S01]  /*3e80*/  FFMA.FTZ R246, R215.reuse, R246, R242 ;  /* 0x000000f6d7f67223 */ /* 0x040fe200000100f2 */
[-C--:B--2---:R-:W-:Y:S01]  /*3e90*/  FMUL.FTZ R236, R215, R248.reuse ;  /* 0x000000f8d7ec7220 */ /* 0x084fe20000410000 */
[----:B------:R-:W-:Y:S01]  /*3ea0*/  FMUL.FTZ R242, R217, R248 ;  /* 0x000000f8d9f27220 */ /* 0x000fe20000410000 */
[----:B0-----:R-:W-:Y:S01]  /*3eb0*/  FADD.FTZ R221, R221, R244 ;  /* 0x000000f4dddd7221 */ /* 0x001fe20000010000 */
[----:B------:R-:W-:Y:S01]  /*3ec0*/  FADD.FTZ R219, R219, R246 ;  /* 0x000000f6dbdb7221 */ /* 0x000fe20000010000 */
[-C--:B-1----:R-:W-:Y:S01]  /*3ed0*/  FFMA.FTZ R217, R217, R235.reuse, -R236 ;  /* 0x000000ebd9d97223 */ /* 0x082fe200000108ec */
[----:B------:R-:W-:-:S07]  /*3ee0*/  FFMA.FTZ R215, R215, R235, R242 ;  /* 0x000000ebd7d77223 */ /* 0x000fce00000100f2 */
.L_x_15772:
[----:B------:R-:W-:Y:S05]  /*3ef0*/  BSYNC.RECONVERGENT B0 ;  /* 0x0000000000007941 */ /* 0x000fea0003800200 */
.L_x_15771:
[----:B------:R-:W-:Y:S01]  /*3f00*/  ISETP.GT.U32.AND P0, PT, R211, 0x1b, PT ;  /* 0x0000001bd300780c */ /* 0x000fe20003f04070 */
[----:B-1----:R1:W0:Y:S01]  /*3f10*/  SHFL.DOWN PT, R235, R217, 0x4, 0x1f ;  /* 0x08801f00d9eb7f89 */ /* 0x00222200000e0000 */
[----:B------:R-:W-:Y:S03]  /*3f20*/  BSSY.RECONVERGENT B0, `(.L_x_15773) ;  /* 0x000000f000007945 */ /* 0x000fe60003800200 */
[----:B--2---:R1:W2:Y:S04]  /*3f30*/  SHFL.DOWN PT, R248, R215, 0x4, 0x1f ;  /* 0x08801f00d7f87f89 */ /* 0x0042a800000e0000 */
[----:B---3--:R1:W3:Y:S04]  /*3f40*/  SHFL.DOWN PT, R246, R221, 0x4, 0x1f ;  /* 0x08801f00ddf67f89 */ /* 0x0082e800000e0000 */
[----:B----4-:R1:W4:Y:S01]  /*3f50*/  SHFL.DOWN PT, R242, R219, 0x4, 0x1f ;  /* 0x08801f00dbf27f89 */ /* 0x01032200000e0000 */
[----:B------:R-:W-:Y:S05]  /*3f60*/  @P0 BRA `(.L_x_15774) ;  /* 0x0000000000280947 */ /* 0x000fea0003800000 */
[-C--:B----4-:R-:W-:Y:S01]  /*3f70*/  FMUL.FTZ R236, R215, R242.reuse ;  /* 0x000000f2d7ec7220 */ /* 0x090fe20000410000 */
[----:B------:R-:W-:-:S03]  /*3f80*/  FMUL.FTZ R242, R217, R242 ;  /* 0x000000f2d9f27220 */ /* 0x000fc60000410000 */
[-C--:B---3--:R-:W-:Y:S01]  /*3f90*/  FFMA.FTZ R244, R217, R246.reuse, -R236 ;  /* 0x000000f6d9f47223 */ /* 0x088fe200000108ec */
[C---:B------:R-:W-:Y:S01]  /*3fa0*/  FFMA.FTZ R246, R215.reuse, R246, R242 ;  /* 0x000000f6d7f67223 */ /* 0x040fe200000100f2 */
[-C--:B--2---:R-:W-:Y:S01]  /*3fb0*/  FMUL.FTZ R236, R215, R248.reuse ;  /* 0x000000f8d7ec7220 */ /* 0x084fe20000410000 */
[----:B------:R-:W-:Y:S01]  /*3fc0*/  FMUL.FTZ R242, R217, R248 ;  /* 0x000000f8d9f27220 */ /* 0x000fe20000410000 */
[----:B01----:R-:W-:Y:S01]  /*3fd0*/  FADD.FTZ R221, R221, R244 ;  /* 0x000000f4dddd7221 */ /* 0x003fe20000010000 */
[----:B------:R-:W-:Y:S01]  /*3fe0*/  FADD.FTZ R219, R219, R246 ;  /* 0x000000f6dbdb7221 */ /* 0x000fe20000010000 */
[-C--:B------:R-:W-:Y:S01]  /*3ff0*/  FFMA.FTZ R217, R217, R235.reuse, -R236 ;  /* 0x000000ebd9d97223 */ /* 0x080fe200000108ec */
[----:B------:R-:W-:-:S07]  /*4000*/  FFMA.FTZ R215, R215, R235, R242 ;  /* 0x000000ebd7d77223 */ /* 0x000fce00000100f2 */
.L_x_15774:
[----:B------:R-:W-:Y:S05]  /*4010*/  BSYNC.RECONVERGENT B0 ;  /* 0x0000000000007941 */ /* 0x000fea0003800200 */
.L_x_15773:
[----:B------:R-:W-:Y:S01]  /*4020*/  ISETP.GT.U32.AND P0, PT, R211, 0x17, PT ;  /* 0x00000017d300780c */ /* 0x000fe20003f04070 */
[----:B0-----:R0:W0:Y:S01]  /*4030*/  SHFL.DOWN PT, R235, R217, 0x8, 0x1f ;  /* 0x09001f00d9eb7f89 */ /* 0x00102200000e0000 */
[----:B------:R-:W-:Y:S03]  /*4040*/  BSSY.RECONVERGENT B0, `(.L_x_15775) ;  /* 0x000000f000007945 */ /* 0x000fe60003800200 */
[----:B--2---:R2:W0:Y:S04]  /*4050*/  SHFL.DOWN PT, R248, R215, 0x8, 0x1f ;  /* 0x09001f00d7f87f89 */ /* 0x00442800000e0000 */
[----:B---3--:R2:W3:Y:S04]  /*4060*/  SHFL.DOWN PT, R246, R221, 0x8, 0x1f ;  /* 0x09001f00ddf67f89 */ /* 0x0084e800000e0000 */
[----:B----4-:R2:W4:Y:S01]  /*4070*/  SHFL.DOWN PT, R242, R219, 0x8, 0x1f ;  /* 0x09001f00dbf27f89 */ /* 0x01052200000e0000 */
[----:B------:R-:W-:Y:S05]  /*4080*/  @P0 BRA `(.L_x_15776) ;  /* 0x0000000000280947 */ /* 0x000fea0003800000 */
[-C--:B----4-:R-:W-:Y:S01]  /*4090*/  FMUL.FTZ R236, R215, R242.reuse ;  /* 0x000000f2d7ec7220 */ /* 0x090fe20000410000 */
[----:B------:R-:W-:-:S03]  /*40a0*/  FMUL.FTZ R242, R217, R242 ;  /* 0x000000f2d9f27220 */ /* 0x000fc60000410000 */
[-C--:B---3--:R-:W-:Y:S01]  /*40b0*/  FFMA.FTZ R244, R217, R246.reuse, -R236 ;  /* 0x000000f6d9f47223 */ /* 0x088fe200000108ec */
[C---:B------:R-:W-:Y:S01]  /*40c0*/  FFMA.FTZ R246, R215.reuse, R246, R242 ;  /* 0x000000f6d7f67223 */ /* 0x040fe200000100f2 */
[-C--:B0-----:R-:W-:Y:S01]  /*40d0*/  FMUL.FTZ R236, R215, R248.reuse ;  /* 0x000000f8d7ec7220 */ /* 0x081fe20000410000 */
[----:B------:R-:W-:Y:S01]  /*40e0*/  FMUL.FTZ R242, R217, R248 ;  /* 0x000000f8d9f27220 */ /* 0x000fe20000410000 */
[----:B-12---:R-:W-:Y:S01]  /*40f0*/  FADD.FTZ R221, R221, R244 ;  /* 0x000000f4dddd7221 */ /* 0x006fe20000010000 */
[----:B------:R-:W-:Y:S01]  /*4100*/  FADD.FTZ R219, R219, R246 ;  /* 0x000000f6dbdb7221 */ /* 0x000fe20000010000 */
[-C--:B------:R-:W-:Y:S01]  /*4110*/  FFMA.FTZ R217, R217, R235.reuse, -R236 ;  /* 0x000000ebd9d97223 */ /* 0x080fe200000108ec */
[----:B------:R-:W-:-:S07]  /*4120*/  FFMA.FTZ R215, R215, R235, R242 ;  /* 0x000000ebd7d77223 */ /* 0x000fce00000100f2 */
.L_x_15776:
[----:B------:R-:W-:Y:S05]  /*4130*/  BSYNC.RECONVERGENT B0 ;  /* 0x0000000000007941 */ /* 0x000fea0003800200 */
.L_x_15775:
[----:B------:R-:W-:Y:S01]  /*4140*/  ISETP.GT.U32.AND P0, PT, R211, 0xf, PT ;  /* 0x0000000fd300780c */ /* 0x000fe20003f04070 */
[----:B0-----:R0:W0:Y:S01]  /*4150*/  SHFL.DOWN PT, R235, R217, 0x10, 0x1f ;  /* 0x0a001f00d9eb7f89 */ /* 0x00102200000e0000 */
[----:B------:R-:W-:Y:S03]  /*4160*/  BSSY.RECONVERGENT B0, `(.L_x_15777) ;  /* 0x000000f000007945 */ /* 0x000fe60003800200 */
[----:B------:R0:W0:Y:S04]  /*4170*/  SHFL.DOWN PT, R248, R215, 0x10, 0x1f ;  /* 0x0a001f00d7f87f89 */ /* 0x00002800000e0000 */
[----:B---3--:R3:W0:Y:S04]  /*4180*/  SHFL.DOWN PT, R246, R221, 0x10, 0x1f ;  /* 0x0a001f00ddf67f89 */ /* 0x00862800000e0000 */
[----:B----4-:R3:W4:Y:S01]  /*4190*/  SHFL.DOWN PT, R242, R219, 0x10, 0x1f ;  /* 0x0a001f00dbf27f89 */ /* 0x01072200000e0000 */
[----:B------:R-:W-:Y:S05]  /*41a0*/  @P0 BRA `(.L_x_15778) ;  /* 0x0000000000280947 */ /* 0x000fea0003800000 */
[-C--:B----4-:R-:W-:Y:S01]  /*41b0*/  FMUL.FTZ R236, R215, R242.reuse ;  /* 0x000000f2d7ec7220 */ /* 0x090fe20000410000 */
[----:B------:R-:W-:-:S03]  /*41c0*/  FMUL.FTZ R242, R217, R242 ;  /* 0x000000f2d9f27220 */ /* 0x000fc60000410000 */
[-C--:B0-----:R-:W-:Y:S01]  /*41d0*/  FFMA.FTZ R244, R217, R246.reuse, -R236 ;  /* 0x000000f6d9f47223 */ /* 0x081fe200000108ec */
[C---:B------:R-:W-:Y:S01]  /*41e0*/  FFMA.FTZ R246, R215.reuse, R246, R242 ;  /* 0x000000f6d7f67223 */ /* 0x040fe200000100f2 */
[-C--:B------:R-:W-:Y:S01]  /*41f0*/  FMUL.FTZ R236, R215, R248.reuse ;  /* 0x000000f8d7ec7220 */ /* 0x080fe20000410000 */
[----:B------:R-:W-:Y:S01]  /*4200*/  FMUL.FTZ R242, R217, R248 ;  /* 0x000000f8d9f27220 */ /* 0x000fe20000410000 */
[----:B-123--:R-:W-:Y:S01]  /*4210*/  FADD.FTZ R221, R221, R244 ;  /* 0x000000f4dddd7221 */ /* 0x00efe20000010000 */
[----:B------:R-:W-:Y:S01]  /*4220*/  FADD.FTZ R219, R219, R246 ;  /* 0x000000f6dbdb7221 */ /* 0x000fe20000010000 */
[-C--:B------:R-:W-:Y:S01]  /*4230*/  FFMA.FTZ R217, R217, R235.reuse, -R236 ;  /* 0x000000ebd9d97223 */ /* 0x080fe200000108ec */
[----:B------:R-:W-:-:S07]  /*4240*/  FFMA.FTZ R215, R215, R235, R242 ;  /* 0x000000ebd7d77223 */ /* 0x000fce00000100f2 */
.L_x_15778:
[----:B------:R-:W-:Y:S05]  /*4250*/  BSYNC.RECONVERGENT B0 ;  /* 0x0000000000007941 */ /* 0x000fea0003800200 */
.L_x_15777:
[----:B0-----:R-:W-:Y:S01]  /*4260*/  SHFL.DOWN PT, R248, R215, 0x1, 0x1f ;  /* 0x08201f00d7f87f89 */ /* 0x001fe200000e0000 */
[----:B------:R-:W-:Y:S01]  /*4270*/  ISETP.NE.AND P0, PT, R154, 0x1f, PT ;  /* 0x0000001f9a00780c */ /* 0x000fe20003f05270 */
[-C--:B------:R-:W-:Y:S01]  /*4280*/  FMUL.FTZ R244, R240, R237.reuse ;  /* 0x000000edf0f47220 */ /* 0x080fe20000410000 */
[C---:B------:R-:W-:Y:S01]  /*4290*/  FMUL.FTZ R243, R239.reuse, R237 ;  /* 0x000000edeff37220 */ /* 0x040fe20000410000 */
[----:B------:R-:W0:Y:S01]  /*42a0*/  SHFL.IDX PT, R235, R7, RZ, 0x1f ;  /* 0x00001fff07eb7589 */ /* 0x000e2200000e0000 */
[----:B------:R-:W-:Y:S01]  /*42b0*/  ISETP.NE.AND P5, PT, R154, RZ, PT ;  /* 0x000000ff9a00720c */ /* 0x000fe20003fa5270 */
[-C--:B------:R-:W-:Y:S01]  /*42c0*/  FFMA.FTZ R244, R239, R238.reuse, -R244 ;  /* 0x000000eeeff47223 */ /* 0x080fe200000108f4 */
[----:B------:R-:W-:Y:S01]  /*42d0*/  FFMA.FTZ R243, R240, R238, R243 ;  /* 0x000000eef0f37223 */ /* 0x000fe200000100f3 */
[----:B------:R-:W5:Y:S01]  /*42e0*/  SHFL.DOWN PT, R246, R217, 0x1, 0x1f ;  /* 0x08201f00d9f67f89 */ /* 0x000f6200000e0000 */
[----:B------:R-:W-:Y:S01]  /*42f0*/  BSSY.RECONVERGENT B0, `(.L_x_15779) ;  /* 0x000010e000007945 */ /* 0x000fe20003800200 */
[----:B------:R-:W-:Y:S01]  /*4300*/  @P1 FADD.FTZ R238, R37, R244 ;  /* 0x000000f425ee1221 */ /* 0x000fe20000010000 */
[----:B------:R-:W-:Y:S01]  /*4310*/  @P1 FADD.FTZ R237, R36, R243 ;  /* 0x000000f324ed1221 */ /* 0x000fe20000010000 */
[----:B------:R-:W5:Y:S02]  /*4320*/  SHFL.IDX PT, R236, R6, RZ, 0x1f ;  /* 0x00001fff06ec7589 */ /* 0x000f6400000e0000 */
[----:B------:R-:W-:-:S02]  /*4330*/  FMUL.FTZ R36, R3, R238 ;  /* 0x000000ee03247220 */ /* 0x000fc40000410000 */
[----:B----4-:R-:W4:Y:S02]  /*4340*/  SHFL.DOWN PT, R242, R221, 0x1, 0x1f ;  /* 0x08201f00ddf27f89 */ /* 0x010f2400000e0000 */
[----:B------:R-:W-:Y:S02]  /*4350*/  FFMA.FTZ R240, R2, R237, R36 ;  /* 0x000000ed02f07223 */ /* 0x000fe40000010024 */
[----:B------:R-:W4:Y:S04]  /*4360*/  SHFL.DOWN PT, R241, R219, 0x1, 0x1f ;  /* 0x08201f00dbf17f89 */ /* 0x000f2800000e0000 */
[----:B-123--:R-:W-:Y:S01]  /*4370*/  SHFL.IDX PT, R221, R221, RZ, 0x1f ;  /* 0x00001fffdddd7589 */ /* 0x00efe200000e0000 */
[-C--:B0-----:R-:W-:Y:S01]  /*4380*/  @P0 FMUL.FTZ R37, R248, R235.reuse ;  /* 0x000000ebf8250220 */ /* 0x081fe20000410000 */
[----:B-----5:R-:W-:-:S03]  /*4390*/  @P0 FMUL.FTZ R243, R246, R235 ;  /* 0x000000ebf6f30220 */ /* 0x020fc60000410000 */
[-C--:B------:R-:W-:Y:S01]  /*43a0*/  @P0 FFMA.FTZ R239, R246, R236.reuse, -R37 ;  /* 0x000000ecf6ef0223 */ /* 0x080fe20000010825 */
[----:B------:R-:W-:Y:S01]  /*43b0*/  FMUL.FTZ R37, R3, R237 ;  /* 0x000000ed03257220 */ /* 0x000fe20000410000 */
[----:B------:R-:W-:Y:S02]  /*43c0*/  @P0 FFMA.FTZ R244, R248, R236, R243 ;  /* 0x000000ecf8f40223 */ /* 0x000fe400000100f3 */
[----:B----4-:R-:W-:Y:S01]  /*43d0*/  @P0 FADD.FTZ R236, R242, R239 ;  /* 0x000000eff2ec0221 */ /* 0x010fe20000010000 */
[----:B------:R-:W-:Y:S01]  /*43e0*/  FFMA.FTZ R238, R2, R238, -R37 ;  /* 0x000000ee02ee7223 */ /* 0x000fe20000010825 */
[----:B------:R-:W-:-:S04]  /*43f0*/  IMAD.WIDE.U32 R2, R28, UR4, R30 ;  /* 0x000000041c027c25 */ /* 0x000fc8000f8e001e */
[----:B------:R-:W-:Y:S01]  /*4400*/  @P0 FADD.FTZ R235, R241, R244 ;  /* 0x000000f4f1eb0221 */ /* 0x000fe20000010000 */
[----:B------:R-:W-:Y:S01]  /*4410*/  FADD.FTZ R238, R229, R238 ;  /* 0x000000eee5ee7221 */ /* 0x000fe20000010000 */
[----:B------:R-:W-:Y:S01]  /*4420*/  IMAD R3, R29, UR4, R3 ;  /* 0x000000041d037c24 */ /* 0x000fe2000f8e0203 */
[----:B------:R-:W-:-:S04]  /*4430*/  LEA R36, P0, R2, R165, 0x2 ;  /* 0x000000a502247211 */ /* 0x000fc800078010ff */
[----:B------:R-:W-:Y:S01]  /*4440*/  LEA.HI.X R37, R2, R163, R3, 0x2, P0 ;  /* 0x000000a302257211 */ /* 0x000fe200000f1403 */
[CC--:B------:R-:W-:Y:S01]  /*4450*/  FMUL.FTZ R2, R236.reuse, R35.reuse ;  /* 0x00000023ec027220 */ /* 0x0c0fe20000410000 */
[----:B------:R-:W-:Y:S01]  /*4460*/  FMUL.FTZ R35, R235, R35 ;  /* 0x00000023eb237220 */ /* 0x000fe20000410000 */
[----:B------:R-:W-:Y:S02]  /*4470*/  FADD.FTZ R3, R233, R240 ;  /* 0x000000f0e9037221 */ /* 0x000fe40000010000 */
[-C--:B------:R-:W-:Y:S01]  /*4480*/  FFMA.FTZ R2, R235, R34.reuse, -R2 ;  /* 0x00000022eb027223 */ /* 0x080fe20000010802 */
[----:B------:R-:W-:Y:S01]  /*4490*/  FFMA.FTZ R34, R236, R34, R35 ;  /* 0x00000022ec227223 */ /* 0x000fe20000010023 */
[C---:B------:R-:W-:Y:S02]  /*44a0*/  FMUL.FTZ R229, R202.reuse, R3 ;  /* 0x00000003cae57220 */ /* 0x040fe40000410000 */
[----:B------:R-:W-:Y:S01]  /*44b0*/  FADD.FTZ R35, R231, R2 ;  /* 0x00000002e7237221 */ /* 0x000fe20000010000 */
[----:B------:R-:W-:Y:S01]  /*44c0*/  FADD.FTZ R223, R223, R34 ;  /* 0x00000022dfdf7221 */ /* 0x000fe20000010000 */
[-C--:B------:R-:W-:Y:S01]  /*44d0*/  FMUL.FTZ R34, R202, R238.reuse ;  /* 0x000000eeca227220 */ /* 0x080fe20000410000 */
[----:B------:R-:W-:Y:S01]  /*44e0*/  FFMA.FTZ R2, R204, R238, -R229 ;  /* 0x000000eecc027223 */ /* 0x000fe200000108e5 */
[C---:B------:R-:W-:Y:S01]  /*44f0*/  FMUL.FTZ R231, R180.reuse, R35 ;  /* 0x00000023b4e77220 */ /* 0x040fe20000410000 */
[----:B------:R-:W-:Y:S01]  /*4500*/  FMUL.FTZ R236, R180, R223 ;  /* 0x000000dfb4ec7220 */ /* 0x000fe20000410000 */
[----:B------:R-:W-:Y:S01]  /*4510*/  FFMA.FTZ R229, R204, R3, R34 ;  /* 0x00000003cce57223 */ /* 0x000fe20000010022 */
[C---:B------:R-:W-:Y:S01]  /*4520*/  FFMA.FTZ R240, R109.reuse, R224, R2 ;  /* 0x000000e06df07223 */ /* 0x040fe20000010002 */
[C---:B------:R-:W-:Y:S01]  /*4530*/  FFMA.FTZ R2, R182.reuse, R223, R231 ;  /* 0x000000dfb6027223 */ /* 0x040fe200000100e7 */
[----:B------:R-:W-:Y:S01]  /*4540*/  FFMA.FTZ R236, R182, R35, -R236 ;  /* 0x00000023b6ec7223 */ /* 0x000fe200000108ec */
[----:B------:R-:W-:Y:S01]  /*4550*/  FFMA.FTZ R242, R109, R234, R229 ;  /* 0x000000ea6df27223 */ /* 0x000fe200000100e5 */
[----:B------:R-:W-:Y:S01]  /*4560*/  FMUL.FTZ R234, R111, R86 ;  /* 0x000000566fea7220 */ /* 0x000fe20000410000 */
[----:B------:R-:W-:Y:S01]  /*4570*/  FADD.FTZ R225, R225, R2 ;  /* 0x00000002e1e17221 */ /* 0x000fe20000010000 */
[----:B------:R-:W-:Y:S01]  /*4580*/  FADD.FTZ R227, R227, R236 ;  /* 0x000000ece3e37221 */ /* 0x000fe20000010000 */
[----:B------:R-:W-:Y:S01]  /*4590*/  FFMA.FTZ R224, R0, R238, RZ ;  /* 0x000000ee00e07223 */ /* 0x000fe200000100ff */
[-C--:B------:R-:W-:Y:S01]  /*45a0*/  FFMA.FTZ R34, -R197, R234.reuse, R238 ;  /* 0x000000eac5227223 */ /* 0x080fe200000101ee */
[----:B------:R-:W-:Y:S01]  /*45b0*/  FFMA.FTZ R2, R162, -R234, R3 ;  /* 0x800000eaa2027223 */ /* 0x000fe20000010003 */
[----:B------:R-:W-:Y:S01]  /*45c0*/  FFMA.FTZ R234, R0, -R3, RZ ;  /* 0x8000000300ea7223 */ /* 0x000fe200000100ff */
[----:B------:R-:W-:Y:S01]  /*45d0*/  FMUL.FTZ R3, R199, R242 ;  /* 0x000000f2c7037220 */ /* 0x000fe20000410000 */
[----:B------:R-:W-:Y:S01]  /*45e0*/  FMUL.FTZ R236, R109, R84 ;  /* 0x000000546dec7220 */ /* 0x000fe20000410000 */
[C---:B------:R-:W-:Y:S01]  /*45f0*/  FFMA.FTZ R235, R71.reuse, R240, R224 ;  /* 0x000000f047eb7223 */ /* 0x040fe200000100e0 */
[----:B------:R-:W-:Y:S01]  /*4600*/  FFMA.FTZ R237, R71, -R242, R234 ;  /* 0x800000f247ed7223 */ /* 0x000fe200000100ea */
[-C--:B------:R-:W-:Y:S01]  /*4610*/  FMUL.FTZ R229, R199, R240.reuse ;  /* 0x000000f0c7e57220 */ /* 0x080fe20000410000 */
[----:B------:R-:W-:Y:S01]  /*4620*/  FFMA.FTZ R234, R200, R240, -R3 ;  /* 0x000000f0c8ea7223 */ /* 0x000fe20000010803 */
[-C--:B------:R-:W-:Y:S01]  /*4630*/  FFMA.FTZ R224, -R195, R236.reuse, R240 ;  /* 0x000000ecc3e07223 */ /* 0x080fe200000101f0 */
[----:B------:R-:W-:Y:S01]  /*4640*/  FFMA.FTZ R3, R193, -R236, R242 ;  /* 0x800000ecc1037223 */ /* 0x000fe200000100f2 */
[C---:B------:R-:W-:Y:S01]  /*4650*/  FMUL.FTZ R231, R184.reuse, R227 ;  /* 0x000000e3b8e77220 */ /* 0x040fe20000410000 */
[-C--:B------:R-:W-:Y:S01]  /*4660*/  FMUL.FTZ R236, R184, R225.reuse ;  /* 0x000000e1b8ec7220 */ /* 0x080fe20000410000 */
[----:B------:R-:W-:Y:S01]  /*4670*/  FFMA.FTZ R229, R200, R242, R229 ;  /* 0x000000f2c8e57223 */ /* 0x000fe200000100e5 */
[C---:B------:R-:W-:Y:S01]  /*4680*/  FFMA.FTZ R238, R107.reuse, R230, R234 ;  /* 0x000000e66bee7223 */ /* 0x040fe200000100ea */
[C---:B------:R-:W-:Y:S01]  /*4690*/  FFMA.FTZ R231, R186.reuse, R225, R231 ;  /* 0x000000e1bae77223 */ /* 0x040fe200000100e7 */
[----:B------:R-:W-:Y:S01]  /*46a0*/  FFMA.FTZ R233, R186, R227, -R236 ;  /* 0x000000e3bae97223 */ /* 0x000fe200000108ec */
[C---:B------:R-:W-:Y:S01]  /*46b0*/  FFMA.FTZ R232, R107.reuse, R232, R229 ;  /* 0x000000e86be87223 */ /* 0x040fe200000100e5 */
[----:B------:R-:W-:Y:S01]  /*46c0*/  FFMA.FTZ R234, R70, R238, R235 ;  /* 0x000000ee46ea7223 */ /* 0x000fe200000100eb */
[----:B------:R-:W-:Y:S01]  /*46d0*/  FADD.FTZ R229, R228, R231 ;  /* 0x000000e7e4e57221 */ /* 0x000fe20000010000 */
[----:B------:R-:W-:Y:S01]  /*46e0*/  FADD.FTZ R231, R226, R233 ;  /* 0x000000e9e2e77221 */ /* 0x000fe20000010000 */
[----:B------:R-:W-:Y:S01]  /*46f0*/  FMUL.FTZ R226, R107, R82 ;  /* 0x000000526be27220 */ /* 0x000fe20000410000 */
[C---:B------:R-:W-:Y:S01]  /*4700*/  FMUL.FTZ R235, R196.reuse, R238 ;  /* 0x000000eec4eb7220 */ /* 0x040fe20000410000 */
[-C--:B------:R-:W-:Y:S01]  /*4710*/  FMUL.FTZ R233, R196, R232.reuse ;  /* 0x000000e8c4e97220 */ /* 0x080fe20000410000 */
[----:B------:R-:W-:Y:S01]  /*4720*/  FFMA.FTZ R236, R70, -R232, R237 ;  /* 0x800000e846ec7223 */ /* 0x000fe200000100ed */
[-C--:B------:R-:W-:Y:S01]  /*4730*/  FFMA.FTZ R228, -R191, R226.reuse, R238 ;  /* 0x000000e2bfe47223 */ /* 0x080fe200000101ee */
[----:B------:R-:W-:Y:S01]  /*4740*/  FFMA.FTZ R226, R189, -R226, R232 ;  /* 0x800000e2bde27223 */ /* 0x000fe200000100e8 */
[----:B------:R-:W-:Y:S01]  /*4750*/  FFMA.FTZ R235, R198, R232, R235 ;  /* 0x000000e8c6eb7223 */ /* 0x000fe200000100eb */
[----:B------:R-:W-:Y:S01]  /*4760*/  FMUL.FTZ R232, R188, R229 ;  /* 0x000000e5bce87220 */ /* 0x000fe20000410000 */
[----:B------:R-:W-:Y:S01]  /*4770*/  FFMA.FTZ R230, R198, R238, -R233 ;  /* 0x000000eec6e67223 */ /* 0x000fe200000108e9 */
[-C--:B------:R-:W-:Y:S01]  /*4780*/  FMUL.FTZ R233, R188, R231.reuse ;  /* 0x000000e7bce97220 */ /* 0x080fe20000410000 */
[C---:B------:R-:W-:Y:S01]  /*4790*/  FFMA.FTZ R239, R105.reuse, R222, R235 ;  /* 0x000000de69ef7223 */ /* 0x040fe200000100eb */
[C---:B------:R-:W-:Y:S01]  /*47a0*/  FFMA.FTZ R232, R190.reuse, R231, -R232 ;  /* 0x000000e7bee87223 */ /* 0x040fe200000108e8 */
[----:B------:R-:W-:Y:S01]  /*47b0*/  FFMA.FTZ R230, R105, R220, R230 ;  /* 0x000000dc69e67223 */ /* 0x000fe200000100e6 */
[----:B------:R-:W-:Y:S01]  /*47c0*/  FFMA.FTZ R233, R190, R229, R233 ;  /* 0x000000e5bee97223 */ /* 0x000fe200000100e9 */
[CC--:B------:R-:W-:Y:S01]  /*47d0*/  FMUL.FTZ R235, R192.reuse, R239.reuse ;  /* 0x000000efc0eb7220 */ /* 0x0c0fe20000410000 */
[----:B------:R-:W-:Y:S01]  /*47e0*/  FADD.FTZ R201, R201, R232 ;  /* 0x000000e8c9c97221 */ /* 0x000fe20000010000 */
[----:B------:R-:W-:Y:S01]  /*47f0*/  FMUL.FTZ R232, R105, R80 ;  /* 0x0000005069e87220 */ /* 0x000fe20000410000 */
[-C--:B------:R-:W-:Y:S01]  /*4800*/  FMUL.FTZ R237, R192, R230.reuse ;  /* 0x000000e6c0ed7220 */ /* 0x080fe20000410000 */
[----:B------:R-:W-:Y:S01]  /*4810*/  FADD.FTZ R233, R170, R233 ;  /* 0x000000e9aae97221 */ /* 0x000fe20000010000 */
[-C--:B------:R-:W-:Y:S01]  /*4820*/  FFMA.FTZ R241, R69, R230.reuse, R234 ;  /* 0x000000e645f17223 */ /* 0x080fe200000100ea */
[C---:B------:R-:W-:Y:S01]  /*4830*/  FFMA.FTZ R220, R194.reuse, R230, -R235 ;  /* 0x000000e6c2dc7223 */ /* 0x040fe200000108eb */
[-C--:B------:R-:W-:Y:S01]  /*4840*/  FFMA.FTZ R170, -R187, R232.reuse, R230 ;  /* 0x000000e8bbaa7223 */ /* 0x080fe200000101e6 */
[----:B------:R-:W-:Y:S01]  /*4850*/  FFMA.FTZ R237, R194, R239, R237 ;  /* 0x000000efc2ed7223 */ /* 0x000fe200000100ed */
[C---:B------:R-:W-:Y:S01]  /*4860*/  FMUL.FTZ R230, R192.reuse, R233 ;  /* 0x000000e9c0e67220 */ /* 0x040fe20000410000 */
[-C--:B------:R-:W-:Y:S01]  /*4870*/  FMUL.FTZ R222, R192, R201.reuse ;  /* 0x000000c9c0de7220 */ /* 0x080fe20000410000 */
[----:B------:R-:W-:Y:S01]  /*4880*/  FFMA.FTZ R192, R185, -R232, R239 ;  /* 0x800000e8b9c07223 */ /* 0x000fe200000100ef */
[C---:B------:R-:W-:Y:S01]  /*4890*/  FFMA.FTZ R232, R103.reuse, R218, R237 ;  /* 0x000000da67e87223 */ /* 0x040fe200000100ed */
[C---:B------:R-:W-:Y:S01]  /*48a0*/  FFMA.FTZ R230, R194.reuse, R201, -R230 ;  /* 0x000000c9c2e67223 */ /* 0x040fe200000108e6 */
[----:B------:R-:W-:Y:S01]  /*48b0*/  FFMA.FTZ R235, R194, R233, R222 ;  /* 0x000000e9c2eb7223 */ /* 0x000fe200000100de */
[----:B------:R-:W-:Y:S01]  /*48c0*/  FFMA.FTZ R222, R103, R216, R220 ;  /* 0x000000d867de7223 */ /* 0x000fe200000100dc */
[----:B------:R-:W-:Y:S01]  /*48d0*/  FMUL.FTZ R237, R188, R232 ;  /* 0x000000e8bced7220 */ /* 0x000fe20000410000 */
[----:B------:R-:W-:Y:S01]  /*48e0*/  FADD.FTZ R203, R203, R230 ;  /* 0x000000e6cbcb7221 */ /* 0x000fe20000010000 */
[----:B------:R-:W-:Y:S01]  /*48f0*/  FADD.FTZ R235, R172, R235 ;  /* 0x000000ebaceb7221 */ /* 0x000fe20000010000 */
[----:B------:R-:W-:Y:S01]  /*4900*/  FFMA.FTZ R243, R69, -R239, R236 ;  /* 0x800000ef45f37223 */ /* 0x000fe200000100ec */
[-C--:B------:R-:W-:Y:S01]  /*4910*/  FFMA.FTZ R194, R190, R222.reuse, -R237 ;  /* 0x000000debec27223 */ /* 0x080fe200000108ed */
[----:B------:R-:W-:Y:S01]  /*4920*/  FMUL.FTZ R237, R196, R203 ;  /* 0x000000cbc4ed7220 */ /* 0x000fe20000410000 */
[----:B------:R-:W-:Y:S01]  /*4930*/  FMUL.FTZ R239, R188, R222 ;  /* 0x000000debcef7220 */ /* 0x000fe20000410000 */
[----:B------:R-:W-:Y:S01]  /*4940*/  FMUL.FTZ R196, R196, R235 ;  /* 0x000000ebc4c47220 */ /* 0x000fe20000410000 */
[C---:B------:R-:W-:Y:S01]  /*4950*/  FFMA.FTZ R212, R101.reuse, R212, R194 ;  /* 0x000000d465d47223 */ /* 0x040fe200000100c2 */
[----:B------:R-:W-:Y:S01]  /*4960*/  FFMA.FTZ R216, R68, R222, R241 ;  /* 0x000000de44d87223 */ /* 0x000fe200000100f1 */
[----:B------:R-:W-:Y:S01]  /*4970*/  FFMA.FTZ R239, R190, R232, R239 ;  /* 0x000000e8beef7223 */ /* 0x000fe200000100ef */
[C---:B------:R-:W-:Y:S01]  /*4980*/  FFMA.FTZ R196, R198.reuse, R203, -R196 ;  /* 0x000000cbc6c47223 */ /* 0x040fe200000108c4 */
[----:B------:R0:W1:Y:S01]  /*4990*/  SHFL.IDX PT, R194, R215, RZ, 0x1f ;  /* 0x00001fffd7c27589 */ /* 0x00006200000e0000 */
[----:B------:R-:W-:Y:S01]  /*49a0*/  FFMA.FTZ R237, R198, R235, R237 ;  /* 0x000000ebc6ed7223 */ /* 0x000fe200000100ed */
[----:B------:R-:W-:Y:S01]  /*49b0*/  FFMA.FTZ R241, R101, R214, R239 ;  /* 0x000000d665f17223 */ /* 0x000fe200000100ef */
[----:B------:R-:W-:Y:S01]  /*49c0*/  FADD.FTZ R205, R205, R196 ;  /* 0x000000c4cdcd7221 */ /* 0x000fe20000010000 */
[----:B------:R-:W-:Y:S01]  /*49d0*/  FMUL.FTZ R190, R101, R76 ;  /* 0x0000004c65be7220 */ /* 0x000fe20000410000 */
[----:B------:R-:W2:Y:S01]  /*49e0*/  SHFL.IDX PT, R196, R217, RZ, 0x1f ;  /* 0x00001fffd9c47589 */ /* 0x000ea200000e0000 */
[----:B------:R-:W-:Y:S01]  /*49f0*/  FADD.FTZ R174, R174, R237 ;  /* 0x000000edaeae7221 */ /* 0x000fe20000010000 */
[C---:B------:R-:W-:Y:S01]  /*4a00*/  FMUL.FTZ R237, R184.reuse, R241 ;  /* 0x000000f1b8ed7220 */ /* 0x040fe20000410000 */
[-C--:B------:R-:W-:Y:S01]  /*4a10*/  FMUL.FTZ R239, R184, R212.reuse ;  /* 0x000000d4b8ef7220 */ /* 0x080fe20000410000 */
[----:B------:R-:W-:Y:S01]  /*4a20*/  FFMA.FTZ R245, R67, R212, R216 ;  /* 0x000000d443f57223 */ /* 0x000fe200000100d8 */
[----:B------:R-:W-:Y:S01]  /*4a30*/  FFMA.FTZ R184, -R179, R190, R212 ;  /* 0x000000beb3b87223 */ /* 0x000fe200000101d4 */
[C---:B------:R-:W-:Y:S01]  /*4a40*/  FFMA.FTZ R198, R186.reuse, R212, -R237 ;  /* 0x000000d4bac67223 */ /* 0x040fe200000108ed */
[C---:B0-----:R-:W-:Y:S01]  /*4a50*/  FMUL.FTZ R215, R199.reuse, R205 ;  /* 0x000000cdc7d77220 */ /* 0x041fe20000410000 */
[----:B------:R-:W-:Y:S01]  /*4a60*/  FFMA.FTZ R239, R186, R241, R239 ;  /* 0x000000f1baef7223 */ /* 0x000fe200000100ef */
[----:B------:R-:W-:Y:S01]  /*4a70*/  FMUL.FTZ R212, R199, R174 ;  /* 0x000000aec7d47220 */ /* 0x000fe20000410000 */
[----:B------:R-:W-:Y:S01]  /*4a80*/  FFMA.FTZ R218, R68, -R232, R243 ;  /* 0x800000e844da7223 */ /* 0x000fe200000100f3 */
[C---:B------:R-:W-:Y:S01]  /*4a90*/  FFMA.FTZ R199, R200.reuse, R174, R215 ;  /* 0x000000aec8c77223 */ /* 0x040fe200000100d7 */
[C---:B------:R-:W-:Y:S01]  /*4aa0*/  FFMA.FTZ R208, R99.reuse, R208, R239 ;  /* 0x000000d063d07223 */ /* 0x040fe200000100ef */
[----:B------:R-:W-:Y:S01]  /*4ab0*/  FFMA.FTZ R215, R200, R205, -R212 ;  /* 0x000000cdc8d77223 */ /* 0x000fe200000108d4 */
[----:B------:R-:W-:Y:S01]  /*4ac0*/  FFMA.FTZ R210, R99, R210, R198 ;  /* 0x000000d263d27223 */ /* 0x000fe200000100c6 */
[----:B------:R-:W-:Y:S01]  /*4ad0*/  FADD.FTZ R199, R176, R199 ;  /* 0x000000c7b0c77221 */ /* 0x000fe20000010000 */
[----:B------:R-:W-:Y:S01]  /*4ae0*/  FMUL.FTZ R239, R180, R208 ;  /* 0x000000d0b4ef7220 */ /* 0x000fe20000410000 */
[----:B------:R-:W-:Y:S01]  /*4af0*/  FADD.FTZ R215, R206, R215 ;  /* 0x000000d7ced77221 */ /* 0x000fe20000010000 */
[----:B------:R0:W3:Y:S01]  /*4b00*/  SHFL.IDX PT, R198, R219, RZ, 0x1f ;  /* 0x00001fffdbc67589 */ /* 0x0000e200000e0000 */
[----:B------:R-:W-:Y:S01]  /*4b10*/  FFMA.FTZ R247, R67, -R241, R218 ;  /* 0x800000f143f77223 */ /* 0x000fe200000100da */
[----:B------:R-:W-:Y:S01]  /*4b20*/  FFMA.FTZ R190, R177, -R190, R241 ;  /* 0x800000beb1be7223 */ /* 0x000fe200000100f1 */
[-C--:B------:R-:W-:Y:S01]  /*4b30*/  FFMA.FTZ R186, R182, R210.reuse, -R239 ;  /* 0x000000d2b6ba7223 */ /* 0x080fe200000108ef */
[-C--:B------:R-:W-:Y:S01]  /*4b40*/  FMUL.FTZ R241, R180, R210.reuse ;  /* 0x000000d2b4f17220 */ /* 0x080fe20000410000 */
[----:B------:R-:W-:Y:S01]  /*4b50*/  FMUL.FTZ R239, R202, R215 ;  /* 0x000000d7caef7220 */ /* 0x000fe20000410000 */
[----:B-1----:R-:W-:Y:S01]  /*4b60*/  FMUL.FTZ R243, R194, R7 ;  /* 0x00000007c2f37220 */ /* 0x002fe20000410000 */
[----:B------:R-:W-:Y:S01]  /*4b70*/  FMUL.FTZ R202, R202, R199 ;  /* 0x000000c7caca7220 */ /* 0x000fe20000410000 */
[----:B------:R-:W-:Y:S01]  /*4b80*/  FFMA.FTZ R237, R66, R210, R245 ;  /* 0x000000d242ed7223 */ /* 0x000fe200000100f5 */
[----:B------:R-:W-:Y:S01]  /*4b90*/  FFMA.FTZ R241, R182, R208, R241 ;  /* 0x000000d0b6f17223 */ /* 0x000fe200000100f1 */
[----:B0-----:R-:W-:Y:S01]  /*4ba0*/  FMUL.FTZ R219, R194, R5 ;  /* 0x00000005c2db7220 */ /* 0x001fe20000410000 */
[----:B------:R-:W-:Y:S01]  /*4bb0*/  FFMA.FTZ R245, R204, R215, -R202 ;  /* 0x000000d7ccf57223 */ /* 0x000fe200000108ca */
[-C--:B--2---:R-:W-:Y:S01]  /*4bc0*/  FFMA.FTZ R182, R196, R6.reuse, -R243 ;  /* 0x00000006c4b67223 */ /* 0x084fe200000108f3 */
[C---:B------:R-:W-:Y:S01]  /*4bd0*/  FMUL.FTZ R6, R194.reuse, R6 ;  /* 0x00000006c2067220 */ /* 0x040fe20000410000 */
[-C--:B------:R-:W-:Y:S01]  /*4be0*/  FMUL.FTZ R194, R194, R4.reuse ;  /* 0x00000004c2c27220 */ /* 0x080fe20000410000 */
[----:B------:R-:W-:Y:S01]  /*4bf0*/  FFMA.FTZ R4, R196, R4, -R219 ;  /* 0x00000004c4047223 */ /* 0x000fe200000108db */
[----:B------:R-:W-:Y:S01]  /*4c00*/  FFMA.FTZ R239, R204, R199, R239 ;  /* 0x000000c7ccef7223 */ /* 0x000fe200000100ef */
[----:B------:R-:W-:Y:S01]  /*4c10*/  FADD.FTZ R219, R166, R245 ;  /* 0x000000f5a6db7221 */ /* 0x000fe20000010000 */
[----:B------:R-:W-:Y:S01]  /*4c20*/  FFMA.FTZ R7, R196, R7, R6 ;  /* 0x00000007c4077223 */ /* 0x000fe20000010006 */
[----:B------:R-:W-:Y:S01]  /*4c30*/  FADD.FTZ R6, R221, R182 ;  /* 0x000000b6dd067221 */ /* 0x000fe20000010000 */
[----:B------:R-:W-:Y:S01]  /*4c40*/  FADD.FTZ R178, R178, R239 ;  /* 0x000000efb2b27221 */ /* 0x000fe20000010000 */
[C---:B------:R-:W-:Y:S01]  /*4c50*/  FMUL.FTZ R221, R86.reuse, R219 ;  /* 0x000000db56dd7220 */ /* 0x040fe20000410000 */
[C---:B------:R-:W-:Y:S01]  /*4c60*/  FFMA.FTZ R164, R97.reuse, R164, R241 ;  /* 0x000000a461a47223 */ /* 0x040fe200000100f1 */
[----:B------:R-:W-:Y:S01]  /*4c70*/  FFMA.FTZ R168, R97, R168, R186 ;  /* 0x000000a861a87223 */ /* 0x000fe200000100ba */
[----:B------:R-:W-:Y:S01]  /*4c80*/  FMUL.FTZ R239, R86, R178 ;  /* 0x000000b256ef7220 */ /* 0x000fe20000410000 */
[----:B------:R-:W-:Y:S01]  /*4c90*/  FMUL.FTZ R241, R2, R221 ;  /* 0x000000dd02f17220 */ /* 0x000fe20000410000 */
[----:B------:R-:W-:Y:S01]  /*4ca0*/  FMUL.FTZ R186, R84, R199 ;  /* 0x000000c754ba7220 */ /* 0x000fe20000410000 */
[----:B------:R-:W-:Y:S01]  /*4cb0*/  FFMA.FTZ R5, R196, R5, R194 ;  /* 0x00000005c4057223 */ /* 0x000fe200000100c2 */
[----:B---3--:R-:W-:Y:S01]  /*4cc0*/  FADD.FTZ R7, R198, R7 ;  /* 0x00000007c6077221 */ /* 0x008fe20000010000 */
[----:B------:R-:W-:Y:S01]  /*4cd0*/  FFMA.FTZ R182, R34, R239, R241 ;  /* 0x000000ef22b67223 */ /* 0x000fe200000100f1 */
[----:B------:R-:W-:Y:S01]  /*4ce0*/  FMUL.FTZ R196, R84, R215 ;  /* 0x000000d754c47220 */ /* 0x000fe20000410000 */
[----:B------:R-:W-:Y:S01]  /*4cf0*/  FMUL.FTZ R241, R3, R186 ;  /* 0x000000ba03f17220 */ /* 0x000fe20000410000 */
[-C--:B------:R-:W-:Y:S01]  /*4d00*/  FMUL.FTZ R194, R111, R239.reuse ;  /* 0x000000ef6fc27220 */ /* 0x080fe20000410000 */
[----:B------:R0:W-:Y:S01]  /*4d10*/  @!P5 STS.128 [UR7+0x25d0], R4 ;  /* 0x0025d004ff00d988 */ /* 0x0001e20008000c07 */
        /* <DEDUP_REMOVED lines=8> */
[----:B------:R-:W-:Y:S01]  /*4da0*/  FFMA.FTZ R217, R66, -R208, R247 ;  /* 0x800000d042d97223 */ /* 0x000fe200000100f7 */
[----:B------:R-:W-:Y:S01]  /*4db0*/  STS [R141+0x840], R194 ;  /* 0x000840c28d007388 */ /* 0x000fe20000000800 */
[----:B------:R-:W-:Y:S01]  /*4dc0*/  FMUL.FTZ R247, R107, R245 ;  /* 0x000000f56bf77220 */ /* 0x000fe20000410000 */
[----:B------:R-:W-:Y:S01]  /*4dd0*/  FFMA.FTZ R188, R181, -R220, R232 ;  /* 0x800000dcb5bc7223 */ /* 0x000fe200000100e8 */
[----:B------:R-:W-:Y:S01]  /*4de0*/  FFMA.FTZ R176, -R175, R200, R210 ;  /* 0x000000c8afb07223 */ /* 0x000fe200000101d2 */
[----:B0-----:R-:W-:Y:S01]  /*4df0*/  FFMA.FTZ R5, R224, R196, -R241 ;  /* 0x000000c4e0057223 */ /* 0x001fe200000108f1 */
[----:B------:R-:W-:Y:S01]  /*4e00*/  FMUL.FTZ R241, R82, R205 ;  /* 0x000000cd52f17220 */ /* 0x000fe20000410000 */
[----:B------:R-:W-:Y:S01]  /*4e10*/  FMUL.FTZ R7, R109, R186 ;  /* 0x000000ba6d077220 */ /* 0x000fe20000410000 */
[-C--:B------:R-:W-:Y:S01]  /*4e20*/  FFMA.FTZ R4, R34, R221.reuse, -R239 ;  /* 0x000000dd22047223 */ /* 0x080fe200000108ef */
[----:B------:R-:W-:Y:S01]  /*4e30*/  FMUL.FTZ R221, R111, R221 ;  /* 0x000000dd6fdd7220 */ /* 0x000fe20000410000 */
[----:B------:R-:W-:Y:S01]  /*4e40*/  FMUL.FTZ R243, R226, R241 ;  /* 0x000000f1e2f37220 */ /* 0x000fe20000410000 */
[----:B------:R-:W-:Y:S01]  /*4e50*/  FMUL.FTZ R239, R109, R196 ;  /* 0x000000c46def7220 */ /* 0x000fe20000410000 */
[----:B------:R-:W-:Y:S01]  /*4e60*/  FMUL.FTZ R6, R192, R249 ;  /* 0x000000f9c0067220 */ /* 0x000fe20000410000 */
[----:B------:R-:W-:Y:S01]  /*4e70*/  FFMA.FTZ R180, R173, -R200, R208 ;  /* 0x800000c8adb47223 */ /* 0x000fe200000100d0 */
[----:B------:R-:W-:Y:S01]  /*4e80*/  FFMA.FTZ R186, R228, R245, R243 ;  /* 0x000000f5e4ba7223 */ /* 0x000fe200000100f3 */
[----:B------:R-:W-:Y:S01]  /*4e90*/  FMUL.FTZ R243, R192, R251 ;  /* 0x000000fbc0f37220 */ /* 0x000fe20000410000 */
[----:B------:R0:W-:Y:S01]  /*4ea0*/  STS [R140+0x4], R221 ;  /* 0x000004dd8c007388 */ /* 0x0001e20000000800 */
[----:B------:R-:W-:Y:S01]  /*4eb0*/  FMUL.FTZ R245, R226, R245 ;  /* 0x000000f5e2f57220 */ /* 0x000fe20000410000 */
[----:B------:R-:W-:Y:S01]  /*4ec0*/  FMUL.FTZ R200, R78, R201 ;  /* 0x000000c94ec87220 */ /* 0x000fe20000410000 */
[CC--:B------:R-:W-:Y:S01]  /*4ed0*/  FFMA.FTZ R196, R170.reuse, R249.reuse, R243 ;  /* 0x000000f9aac47223 */ /* 0x0c0fe200000100f3 */
[C---:B------:R-:W-:Y:S01]  /*4ee0*/  FMUL.FTZ R249, R105.reuse, R249 ;  /* 0x000000f969f97220 */ /* 0x040fe20000410000 */
[-C--:B------:R-:W-:Y:S01]  /*4ef0*/  FFMA.FTZ R6, R170, R251.reuse, -R6 ;  /* 0x000000fbaa067223 */ /* 0x080fe20000010806 */
[----:B------:R1:W-:Y:S01]  /*4f00*/  STS [R140+0x8], R7 ;  /* 0x000008078c007388 */ /* 0x0003e20000000800 */
[----:B------:R-:W-:Y:S01]  /*4f10*/  FMUL.FTZ R251, R105, R251 ;  /* 0x000000fb69fb7220 */ /* 0x000fe20000410000 */
[----:B------:R-:W-:Y:S01]  /*4f20*/  FFMA.FTZ R172, -R183, R220, R222 ;  /* 0x000000dcb7ac7223 */ /* 0x000fe200000101de */
[----:B------:R-:W-:Y:S01]  /*4f30*/  FMUL.FTZ R206, R74, R227 ;  /* 0x000000e34ace7220 */ /* 0x000fe20000410000 */
[----:B0-----:R-:W-:Y:S01]  /*4f40*/  FMUL.FTZ R221, R78, R233 ;  /* 0x000000e94edd7220 */ /* 0x001fe20000410000 */
[----:B------:R0:W-:Y:S01]  /*4f50*/  STS [R140+0xc], R239 ;  /* 0x00000cef8c007388 */ /* 0x0001e20000000800 */
[C---:B------:R-:W-:Y:S01]  /*4f60*/  FMUL.FTZ R208, R72.reuse, R223 ;  /* 0x000000df48d07220 */ /* 0x040fe20000410000 */
[----:B------:R-:W-:Y:S01]  /*4f70*/  FMUL.FTZ R204, R72, R35 ;  /* 0x0000002348cc7220 */ /* 0x000fe20000410000 */
[----:B------:R-:W-:Y:S01]  /*4f80*/  FMUL.FTZ R243, R188, R221 ;  /* 0x000000ddbcf37220 */ /* 0x000fe20000410000 */
[----:B------:R2:W-:Y:S01]  /*4f90*/  STS [R140+0x18], R249 ;  /* 0x000018f98c007388 */ /* 0x0005e20000000800 */
[----:B-1----:R-:W-:Y:S01]  /*4fa0*/  FFMA.FTZ R7, R228, R241, -R245 ;  /* 0x000000f1e4077223 */ /* 0x002fe200000108f5 */
[----:B------:R-:W-:Y:S01]  /*4fb0*/  FMUL.FTZ R245, R76, R229 ;  /* 0x000000e54cf57220 */ /* 0x000fe20000410000 */
[----:B------:R-:W-:Y:S01]  /*4fc0*/  FMUL.FTZ R241, R107, R241 ;  /* 0x000000f16bf17220 */ /* 0x000fe20000410000 */
[----:B------:R1:W-:Y:S01]  /*4fd0*/  STS [R140+0x1c], R251 ;  /* 0x00001cfb8c007388 */ /* 0x0003e20000000800 */
[-C--:B------:R-:W-:Y:S01]  /*4fe0*/  FFMA.FTZ R198, R172, R200.reuse, -R243 ;  /* 0x000000c8acc67223 */ /* 0x080fe200000108f3 */
[----:B0-----:R-:W-:Y:S01]  /*4ff0*/  FMUL.FTZ R239, R188, R200 ;  /* 0x000000c8bcef7220 */ /* 0x001fe20000410000 */
[----:B------:R-:W-:Y:S01]  /*5000*/  FMUL.FTZ R243, R101, R245 ;  /* 0x000000f565f37220 */ /* 0x000fe20000410000 */
[----:B------:R0:W-:Y:S01]  /*5010*/  STS [R140+0x14], R241 ;  /* 0x000014f18c007388 */ /* 0x0001e20000000800 */
[----:B------:R-:W-:Y:S01]  /*5020*/  FADD.FTZ R4, RZ, R4 ;  /* 0x00000004ff047221 */ /* 0x000fe20000010000 */
[----:B--2---:R-:W-:Y:S01]  /*5030*/  FMUL.FTZ R249, R74, R225 ;  /* 0x000000e14af97220 */ /* 0x004fe20000410000 */
[-C--:B------:R-:W-:Y:S01]  /*5040*/  FFMA.FTZ R194, R172, R221.reuse, R239 ;  /* 0x000000ddacc27223 */ /* 0x080fe200000100ef */
[C---:B------:R-:W-:Y:S01]  /*5050*/  FMUL.FTZ R239, R103.reuse, R221 ;  /* 0x000000dd67ef7220 */ /* 0x040fe20000410000 */
[----:B------:R-:W-:Y:S01]  /*5060*/  FMUL.FTZ R221, R76, R231 ;  /* 0x000000e74cdd7220 */ /* 0x000fe20000410000 */
[C---:B-1----:R-:W-:Y:S01]  /*5070*/  FMUL.FTZ R251, R180.reuse, R206 ;  /* 0x000000ceb4fb7220 */ /* 0x042fe20000410000 */
[-C--:B------:R-:W-:Y:S01]  /*5080*/  FMUL.FTZ R202, R180, R249.reuse ;  /* 0x000000f9b4ca7220 */ /* 0x080fe20000410000 */
[----:B------:R1:W-:Y:S01]  /*5090*/  STS [R140+0x10], R247 ;  /* 0x000010f78c007388 */ /* 0x0003e20000000800 */
[----:B------:R-:W-:Y:S01]  /*50a0*/  FADD.FTZ R4, R4, R5 ;  /* 0x0000000504047221 */ /* 0x000fe20000010000 */
[----:B0-----:R-:W-:Y:S01]  /*50b0*/  FMUL.FTZ R241, R103, R200 ;  /* 0x000000c867f17220 */ /* 0x001fe20000410000 */
[CC--:B------:R-:W-:Y:S01]  /*50c0*/  FFMA.FTZ R200, R176.reuse, R249.reuse, R251 ;  /* 0x000000f9b0c87223 */ /* 0x0c0fe200000100fb */
[----:B------:R0:W-:Y:S01]  /*50d0*/  STS [R140+0x28], R243 ;  /* 0x000028f38c007388 */ /* 0x0001e20000000800 */
[-C--:B------:R-:W-:Y:S01]  /*50e0*/  FFMA.FTZ R202, R176, R206.reuse, -R202 ;  /* 0x000000ceb0ca7223 */ /* 0x080fe200000108ca */
[C---:B------:R-:W-:Y:S01]  /*50f0*/  FMUL.FTZ R251, R99.reuse, R206 ;  /* 0x000000ce63fb7220 */ /* 0x040fe20000410000 */
[----:B------:R-:W-:Y:S01]  /*5100*/  FMUL.FTZ R249, R99, R249 ;  /* 0x000000f963f97220 */ /* 0x000fe20000410000 */
[----:B------:R-:W-:Y:S01]  /*5110*/  FMUL.FTZ R206, R97, R208 ;  /* 0x000000d061ce7220 */ /* 0x000fe20000410000 */
[----:B------:R2:W-:Y:S01]  /*5120*/  STS [R140+0x20], R239 ;  /* 0x000020ef8c007388 */ /* 0x0005e20000000800 */
[----:B-1----:R-:W-:Y:S01]  /*5130*/  FMUL.FTZ R247, R101, R221 ;  /* 0x000000dd65f77220 */ /* 0x002fe20000410000 */
[----:B------:R-:W-:-:S02]  /*5140*/  FADD.FTZ R7, R4, R7 ;  /* 0x0000000704077221 */ /* 0x000fc40000010000 */
[----:B------:R1:W-:Y:S01]  /*5150*/  STS [R140+0x24], R241 ;  /* 0x000024f18c007388 */ /* 0x0003e20000000800 */
[----:B0-----:R-:W-:Y:S01]  /*5160*/  FMUL.FTZ R243, R97, R204 ;  /* 0x000000cc61f37220 */ /* 0x001fe20000410000 */
[----:B------:R-:W-:Y:S02]  /*5170*/  FADD.FTZ R7, R7, R6 ;  /* 0x0000000607077221 */ /* 0x000fe40000010000 */
[----:B------:R0:W-:Y:S01]  /*5180*/  STS [R140+0x2c], R247 ;  /* 0x00002cf78c007388 */ /* 0x0001e20000000800 */
[----:B--2---:R-:W-:Y:S01]  /*5190*/  FADD.FTZ R239, RZ, R182 ;  /* 0x000000b6ffef7221 */ /* 0x004fe20000010000 */
[----:B------:R-:W-:Y:S02]  /*51a0*/  FADD.FTZ R7, R7, R198 ;  /* 0x000000c607077221 */ /* 0x000fe40000010000 */
[----:B------:R0:W-:Y:S01]  /*51b0*/  STS [R140+0x30], R249 ;  /* 0x000030f98c007388 */ /* 0x0001e20000000800 */
[----:B------:R-:W-:Y:S01]  /*51c0*/  FADD.FTZ R239, R239, R166 ;  /* 0x000000a6efef7221 */ /* 0x000fe20000010000 */
[----:B-1----:R-:W-:-:S02]  /*51d0*/  FMUL.FTZ R241, R190, R221 ;  /* 0x000000ddbef17220 */ /* 0x002fc40000410000 */
[----:B------:R0:W-:Y:S01]  /*51e0*/  STS [R140+0x34], R251 ;  /* 0x000034fb8c007388 */ /* 0x0001e20000000800 */
[----:B------:R-:W-:Y:S01]  /*51f0*/  FMUL.FTZ R166, R97, R72 ;  /* 0x0000004861a67220 */ /* 0x000fe20000410000 */
[----:B------:R-:W-:Y:S01]  /*5200*/  FADD.FTZ R239, R239, R186 ;  /* 0x000000baefef7221 */ /* 0x000fe20000010000 */
[-C--:B------:R-:W-:Y:S01]  /*5210*/  FFMA.FTZ R4, R184, R245.reuse, R241 ;  /* 0x000000f5b8047223 */ /* 0x080fe200000100f1 */
[----:B------:R0:W-:Y:S01]  /*5220*/  STS [R140+0x38], R206 ;  /* 0x000038ce8c007388 */ /* 0x0001e20000000800 */
[----:B------:R-:W-:Y:S01]  /*5230*/  FMUL.FTZ R245, R190, R245 ;  /* 0x000000f5bef57220 */ /* 0x000fe20000410000 */
[----:B------:R-:W-:Y:S01]  /*5240*/  FADD.FTZ R5, R239, R196 ;  /* 0x000000c4ef057221 */ /* 0x000fe20000010000 */
[-C--:B------:R-:W-:Y:S01]  /*5250*/  FFMA.FTZ R239, R169, -R166.reuse, R164 ;  /* 0x800000a6a9ef7223 */ /* 0x080fe200000100a4 */
[----:B------:R0:W-:Y:S01]  /*5260*/  STS [R140+0x3c], R243 ;  /* 0x00003cf38c007388 */ /* 0x0001e20000000800 */
[----:B------:R-:W-:Y:S01]  /*5270*/  FFMA.FTZ R241, -R171, R166, R168 ;  /* 0x000000a6abf17223 */ /* 0x000fe200000101a8 */
[----:B------:R-:W-:Y:S01]  /*5280*/  FADD.FTZ R5, R5, R194 ;  /* 0x000000c205057221 */ /* 0x000fe20000010000 */
[----:B------:R-:W-:Y:S01]  /*5290*/  FMUL.FTZ R166, R239, R204 ;  /* 0x000000ccefa67220 */ /* 0x000fe20000410000 */
[----:B------:R-:W-:Y:S01]  /*52a0*/  BAR.SYNC.DEFER_BLOCKING 0x0 ;  /* 0x0000000000007b1d */ /* 0x000fe20000010000 */
[----:B------:R-:W-:Y:S01]  /*52b0*/  FFMA.FTZ R6, R184, R221, -R245 ;  /* 0x000000ddb8067223 */ /* 0x000fe200000108f5 */
[----:B------:R-:W-:Y:S01]  /*52c0*/  FADD.FTZ R5, R5, R4 ;  /* 0x0000000405057221 */ /* 0x000fe20000010000 */
[----:B------:R-:W-:Y:S01]  /*52d0*/  LEA R4, R65, -R62, 0x1 ;  /* 0x8000003e41047211 */ /* 0x000fe200078e08ff */
[-C--:B------:R-:W-:Y:S01]  /*52e0*/  FFMA.FTZ R166, R241, R208.reuse, R166 ;  /* 0x000000d0f1a67223 */ /* 0x080fe200000100a6 */
[----:B------:R-:W-:Y:S01]  /*52f0*/  FMUL.FTZ R208, R239, R208 ;  /* 0x000000d0efd07220 */ /* 0x000fe20000410000 */
[----:B------:R-:W-:Y:S01]  /*5300*/  FADD.FTZ R7, R7, R6 ;  /* 0x0000000607077221 */ /* 0x000fe20000010000 */
[C---:B------:R-:W-:Y:S01]  /*5310*/  ISETP.GE.AND P6, PT, R4.reuse, 0x1, PT ;  /* 0x000000010400780c */ /* 0x040fe20003fc6270 */
[----:B------:R-:W-:Y:S01]  /*5320*/  FADD.FTZ R5, R5, R200 ;  /* 0x000000c805057221 */ /* 0x000fe20000010000 */
[----:B------:R-:W-:Y:S01]  /*5330*/  FFMA.FTZ R208, R241, R204, -R208 ;  /* 0x000000ccf1d07223 */ /* 0x000fe200000108d0 */
[----:B------:R-:W-:Y:S01]  /*5340*/  FADD.FTZ R7, R7, R202 ;  /* 0x000000ca07077221 */ /* 0x000fe20000010000 */
[----:B------:R-:W-:-:S02]  /*5350*/  ISETP.GE.AND P3, PT, R4, 0x21, PT ;  /* 0x000000210400780c */ /* 0x000fc40003f66270 */
[C---:B------:R-:W-:Y:S02]  /*5360*/  ISETP.GE.AND P2, PT, R4.reuse, 0x41, PT ;  /* 0x000000410400780c */ /* 0x040fe40003f46270 */
[C---:B------:R-:W-:Y:S02]  /*5370*/  ISETP.GE.AND P1, PT, R4.reuse, 0x61, PT ;  /* 0x000000610400780c */ /* 0x040fe40003f26270 */
[----:B------:R-:W-:Y:S01]  /*5380*/  ISETP.GE.AND P0, PT, R4, 0x81, PT ;  /* 0x000000810400780c */ /* 0x000fe20003f06270 */
[----:B------:R0:W1:Y:S02]  /*5390*/  LDS R247, [R139+0x8c0] ;  /* 0x0008c0008bf77984 */ /* 0x0000640000000800 */
[----:B------:R-:W-:Y:S10]  /*53a0*/  @!P6 BRA `(.L_x_15780) ;  /* 0x000000000008e947 */ /* 0x000ff40003800000 */
[----:B------:R-:W2:Y:S04]  /*53b0*/  LDS R221, [R143+0x840] ;  /* 0x000840008fdd7984 */ /* 0x000ea80000000800 */
[----:B--2---:R2:W-:Y:S02]  /*53c0*/  REDG.E.ADD.F32.FTZ.RN.STRONG.GPU desc[UR16][R36.64], R221 ;  /* 0x000000dd240079a6 */ /* 0x0045e4000c12f310 */
.L_x_15780:
[----:B------:R-:W-:Y:S05]  /*53d0*/  BSYNC.RECONVERGENT B0 ;  /* 0x0000000000007941 */ /* 0x000fea0003800200 */
.L_x_15779:
[----:B------:R-:W-:Y:S01]  /*53e0*/  BSSY.RECONVERGENT B0, `(.L_x_15781) ;  /* 0x0000004000007945 */ /* 0x000fe20003800200 */
[----:B------:R-:W-:-:S03]  /*53f0*/  ISETP.GE.AND P6, PT, R4, 0xa1, PT ;  /* 0x000000a10400780c */ /* 0x000fc60003fc6270 */
[----:B------:R-:W-:Y:S10]  /*5400*/  @!P3 BRA `(.L_x_15782) ;  /* 0x000000000004b947 */ /* 0x000ff40003800000 */
[----:B-1----:R3:W-:Y:S02]  /*5410*/  REDG.E.ADD.F32.FTZ.RN.STRONG.GPU desc[UR16][R36.64+0x80], R247 ;  /* 0x000080f7240079a6 */ /* 0x0027e4000c12f310 */
.L_x_15782:
[----:B------:R-:W-:Y:S05]  /*5420*/  BSYNC.RECONVERGENT B0 ;  /* 0x0000000000007941 */ /* 0x000fea0003800200 */
.L_x_15781:
[----:B--2---:R2:W4:Y:S01]  /*5430*/  LDS R221, [R138+0x940] ;  /* 0x000940008add7984 */ /* 0x0045220000000800 */
[----:B------:R-:W-:Y:S04]  /*5440*/  BSSY.RECONVERGENT B0, `(.L_x_15783) ;  /* 0x0000003000007945 */ /* 0x000fe80003800200 */
[----:B------:R-:W-:Y:S05]  /*5450*/  @!P2 BRA `(.L_x_15784) ;  /* 0x000000000004a947 */ /* 0x000fea0003800000 */
[----:B----4-:R4:W-:Y:S02]  /*5460*/  REDG.E.ADD.F32.FTZ.RN.STRONG.GPU desc[UR16][R36.64+0x100], R221 ;  /* 0x000100dd240079a6 */ /* 0x0109e4000c12f310 */
.L_x_15784:
[----:B------:R-:W-:Y:S05]  /*5470*/  BSYNC.RECONVERGENT B0 ;  /* 0x0000000000007941 */ /* 0x000fea0003800200 */
.L_x_15783:
[----:B----4-:R4:W0:Y:S01]  /*5480*/  LDS R221, [R137+0x9c0] ;  /* 0x0009c00089dd7984 */ /* 0x0108220000000800 */
[----:B------:R-:W-:Y:S04]  /*5490*/  BSSY.RECONVERGENT B0, `(.L_x_15785) ;  /* 0x0000003000007945 */ /* 0x000fe80003800200 */
[----:B------:R-:W-:Y:S05]  /*54a0*/  @!P1 BRA `(.L_x_15786) ;  /* 0x0000000000049947 */ /* 0x000fea0003800000 */
[----:B0-----:R0:W-:Y:S02]  /*54b0*/  REDG.E.ADD.F32.FTZ.RN.STRONG.GPU desc[UR16][R36.64+0x180], R221 ;  /* 0x000180dd240079a6 */ /* 0x0011e4000c12f310 */
.L_x_15786:
[----:B------:R-:W-:Y:S05]  /*54c0*/  BSYNC.RECONVERGENT B0 ;  /* 0x0000000000007941 */ /* 0x000fea0003800200 */
.L_x_15785:
[----:B0-----:R0:W0:Y:S01]  /*54d0*/  LDS R221, [R136+0xa40] ;  /* 0x000a400088dd7984 */ /* 0x0010220000000800 */
[----:B------:R-:W-:Y:S04]  /*54e0*/  BSSY.RECONVERGENT B0, `(.L_x_15787) ;  /* 0x0000003000007945 */ /* 0x000fe80003800200 */
[----:B------:R-:W-:Y:S05]  /*54f0*/  @!P0 BRA `(.L_x_15788) ;  /* 0x0000000000048947 */ /* 0x000fea0003800000 */
[----:B0-----:R0:W-:Y:S02]  /*5500*/  REDG.E.ADD.F32.FTZ.RN.STRONG.GPU desc[UR16][R36.64+0x200], R221 ;  /* 0x000200dd240079a6 */ /* 0x0011e4000c12f310 */
.L_x_15788:
[----:B------:R-:W-:Y:S05]  /*5510*/  BSYNC.RECONVERGENT B0 ;  /* 0x0000000000007941 */ /* 0x000fea0003800200 */
.L_x_15787:
[----:B0-----:R0:W0:Y:S01]  /*5520*/  LDS R221, [R135+0xac0] ;  /* 0x000ac00087dd7984 */ /* 0x0010220000000800 */
[----:B------:R-:W-:Y:S04]  /*5530*/  BSSY.RECONVERGENT B0, `(.L_x_15789) ;  /* 0x0000003000007945 */ /* 0x000fe80003800200 */
[----:B------:R-:W-:Y:S05]  /*5540*/  @!P6 BRA `(.L_x_15790) ;  /* 0x000000000004e947 */ /* 0x000fea0003800000 */
[----:B0-----:R0:W-:Y:S02]  /*5550*/  REDG.E.ADD.F32.FTZ.RN.STRONG.GPU desc[UR16][R36.64+0x280], R221 ;  /* 0x000280dd240079a6 */ /* 0x0011e4000c12f310 */
.L_x_15790:
[----:B------:R-:W-:Y:S05]  /*5560*/  BSYNC.RECONVERGENT B0 ;  /* 0x0000000000007941 */ /* 0x000fea0003800200 */
.L_x_15789:
        /* <DEDUP_REMOVED lines=9> */
.L_x_15792:
[----:B------:R-:W-:Y:S05]  /*5600*/  BSYNC.RECONVERGENT B0 ;  /* 0x0000000000007941 */ /* 0x000fea0003800200 */
.L_x_15791:
[----:B0-----:R0:W0:Y:S01]  /*5610*/  LDS R221, [R133+0xbc0] ;  /* 0x000bc00085dd7984 */ /* 0x0010220000000800 */
[----:B------:R-:W-:Y:S04]  /*5620*/  BSSY.RECONVERGENT B0, `(.L_x_15793) ;  /* 0x0000003000007945 */ /* 0x000fe80003800200 */
[----:B------:R-:W-:Y:S05]  /*5630*/  @!P0 BRA `(.L_x_15794) ;  /* 0x0000000000048947 */ /* 0x000fea0003800000 */
[----:B0-----:R0:W-:Y:S02]  /*5640*/  REDG.E.ADD.F32.FTZ.RN.STRONG.GPU desc[UR16][R36.64+0x380], R221 ;  /* 0x000380dd240079a6 */ /* 0x0011e4000c12f310 */
.L_x_15794:
[----:B------:R-:W-:Y:S05]  /*5650*/  BSYNC.RECONVERGENT B0 ;  /* 0x0000000000007941 */ /* 0x000fea0003800200 */
.L_x_15793:
[----:B0-----:R0:W0:Y:S01]  /*5660*/  LDS R221, [R132+0xc40] ;  /* 0x000c400084dd7984 */ /* 0x0010220000000800 */
[----:B------:R-:W-:Y:S04]  /*5670*/  BSSY.RECONVERGENT B0, `(.L_x_15795) ;  /* 0x0000003000007945 */ /* 0x000fe80003800200 */
[----:B------:R-:W-:Y:S05]  /*5680*/  @!P1 BRA `(.L_x_15796) ;  /* 0x0000000000049947 */ /* 0x000fea0003800000 */
[----:B0-----:R0:W-:Y:S02]  /*5690*/  REDG.E.ADD.F32.FTZ.RN.STRONG.GPU desc[UR16][R36.64+0x400], R221 ;  /* 0x000400dd240079a6 */ /* 0x0011e4000c12f310 */
.L_x_15796:
[----:B------:R-:W-:Y:S05]  /*56a0*/  BSYNC.RECONVERGENT B0 ;  /* 0x0000000000007941 */ /* 0x000fea0003800200 */
.L_x_15795:
[----:B0-----:R0:W0:Y:S01]  /*56b0*/  LDS R221, [R130+0xcc0] ;  /* 0x000cc00082dd7984 */ /* 0x0010220000000800 */
[----:B------:R-:W-:Y:S04]  /*56c0*/  BSSY.RECONVERGENT B0, `(.L_x_15797) ;  /* 0x0000003000007945 */ /* 0x000fe80003800200 */
[----:B------:R-:W-:Y:S05]  /*56d0*/  @!P2 BRA `(.L_x_15798) ;  /* 0x000000000004a947 */ /* 0x000fea0003800000 */
[----:B0-----:R0:W-:Y:S02]  /*56e0*/  REDG.E.ADD.F32.FTZ.RN.STRONG.GPU desc[UR16][R36.64+0x480], R221 ;  /* 0x000480dd240079a6 */ /* 0x0011e4000c12f310 */
.L_x_15798:
[----:B------:R-:W-:Y:S05]  /*56f0*/  BSYNC.RECONVERGENT B0 ;  /* 0x0000000000007941 */ /* 0x000fea0003800200 */
.L_x_15797:
[----:B0-----:R0:W0:Y:S01]  /*5700*/  LDS R221, [R128+0xd40] ;  /* 0x000d400080dd7984 */ /* 0x0010220000000800 */
[----:B------:R-:W-:Y:S04]  /*5710*/  BSSY.RECONVERGENT B0, `(.L_x_15799) ;  /* 0x0000003000007945 */ /* 0x000fe80003800200 */
[----:B------:R-:W-:Y:S05]  /*5720*/  @!P3 BRA `(.L_x_15800) ;  /* 0x000000000004b947 */ /* 0x000fea0003800000 */
[----:B0-----:R0:W-:Y:S02]  /*5730*/  REDG.E.ADD.F32.FTZ.RN.STRONG.GPU desc[UR16][R36.64+0x500], R221 ;  /* 0x000500dd240079a6 */ /* 0x0011e4000c12f310 */
.L_x_15800:
[----:B------:R-:W-:Y:S05]  /*5740*/  BSYNC.RECONVERGENT B0 ;  /* 0x0000000000007941 */ /* 0x000fea0003800200 */
.L_x_15799:
        /* <DEDUP_REMOVED lines=9> */
.L_x_15802:
[----:B------:R-:W-:Y:S05]  /*57e0*/  BSYNC.RECONVERGENT B0 ;  /* 0x0000000000007941 */ /* 0x000fea0003800200 */
.L_x_15801:
[----:B0-----:R0:W0:Y:S01]  /*57f0*/  LDS R221, [R124+0xe40] ;  /* 0x000e40007cdd7984 */ /* 0x0010220000000800 */
[----:B------:R-:W-:Y:S04]  /*5800*/  BSSY.RECONVERGENT B0, `(.L_x_15803) ;  /* 0x0000003000007945 */ /* 0x000fe80003800200 */
[----:B------:R-:W-:Y:S05]  /*5810*/  @!P0 BRA `(.L_x_15804) ;  /* 0x0000000000048947 */ /* 0x000fea0003800000 */
[----:B0-----:R0:W-:Y:S02]  /*5820*/  REDG.E.ADD.F32.FTZ.RN.STRONG.GPU desc[UR16][R36.64+0x600], R221 ;  /* 0x000600dd240079a6 */ /* 0x0011e4000c12f310 */
.L_x_15804:
[----:B------:R-:W-:Y:S05]  /*5830*/  BSYNC.RECONVERGENT B0 ;  /* 0x0000000000007941 */ /* 0x000fea0003800200 */
.L_x_15803:
[----:B0-----:R0:W0:Y:S01]  /*5840*/  LDS R221, [R122+0xec0] ;  /* 0x000ec0007add7984 */ /* 0x0010220000000800 */
[----:B------:R-:W-:Y:S04]  /*5850*/  BSSY.RECONVERGENT B0, `(.L_x_15805) ;  /* 0x0000003000007945 */ /* 0x000fe80003800200 */
[----:B------:R-:W-:Y:S05]  /*5860*/  @!P1 BRA `(.L_x_15806) ;  /* 0x0000000000049947 */ /* 0x000fea0003800000 */
[----:B0-----:R0:W-:Y:S02]  /*5870*/  REDG.E.ADD.F32.FTZ.RN.STRONG.GPU desc[UR16][R36.64+0x680], R221 ;  /* 0x000680dd240079a6 */ /* 0x0011e4000c12f310 */
.L_x_15806:
[----:B------:R-:W-:Y:S05]  /*5880*/  BSYNC.RECONVERGENT B0 ;  /* 0x0000000000007941 */ /* 0x000fea0003800200 */
.L_x_15805:
[----:B0-----:R0:W0:Y:S01]  /*5890*/  LDS R221, [R120+0xf40] ;  /* 0x000f400078dd7984 */ /* 0x0010220000000800 */
[----:B------:R-:W-:Y:S04]  /*58a0*/  BSSY.RECONVERGENT B0, `(.L_x_15807) ;  /* 0x0000003000007945 */ /* 0x000fe80003800200 */
[----:B------:R-:W-:Y:S05]  /*58b0*/  @!P2 BRA `(.L_x_15808) ;  /* 0x000000000004a947 */ /* 0x000fea0003800000 */
[----:B0-----:R0:W-:Y:S02]  /*58c0*/  REDG.E.ADD.F32.FTZ.RN.STRONG.GPU desc[UR16][R36.64+0x700], R221 ;  /* 0x000700dd240079a6 */ /* 0x0011e4000c12f310 */
.L_x_15808:
[----:B------:R-:W-:Y:S05]  /*58d0*/  BSYNC.RECONVERGENT B0 ;  /* 0x0000000000007941 */ /* 0x000fea0003800200 */
.L_x_15807:
[----:B------:R-:W-:Y:S01]  /*58e0*/  FADD.FTZ R4, R5, R166 ;  /* 0x000000a605047221 */ /* 0x000fe20000010000 */
[----:B------:R-:W-:Y:S01]  /*58f0*/  FADD.FTZ R5, R7, R208 ;  /* 0x000000d007057221 */ /* 0x000fe20000010000 */
[----:B------:R-:W-:Y:S01]  /*5900*/  BSSY.RECONVERGENT B0, `(.L_x_15809) ;  /* 0x0000004000007945 */ /* 0x000fe20003800200 */
[----:B------:R0:W0:Y:S03]  /*5910*/  LDS R7, [R118+0xfc0] ;  /* 0x000fc00076077984 */ /* 0x0000260000000800 */
[----:B------:R-:W-:Y:S05]  /*5920*/  @!P3 BRA `(.L_x_15810) ;  /* 0x000000000004b947 */ /* 0x000fea0003800000 */
[----:B0-----:R0:W-:Y:S02]  /*5930*/  REDG.E.ADD.F32.FTZ.RN.STRONG.GPU desc[UR16][R36.64+0x780], R7 ;  /* 0x00078007240079a6 */ /* 0x0011e4000c12f310 */
.L_x_15810:
[----:B------:R-:W-:Y:S05]  /*5940*/  BSYNC.RECONVERGENT B0 ;  /* 0x0000000000007941 */ /* 0x000fea0003800200 */
.L_x_15809:
[C---:B------:R-:W-:Y:S01]  /*5950*/  FFMA.FTZ R6, R64.reuse, R168, R237 ;  /* 0x000000a840067223 */ /* 0x040fe200000100ed */
[----:B0-----:R-:W-:Y:S01]  /*5960*/  FFMA.FTZ R7, R64, -R164, R217 ;  /* 0x800000a440077223 */ /* 0x001fe200000100d9 */
[----:B---3--:R-:W0:Y:S01]  /*5970*/  SHFL.DOWN PT, R37, R4, 0x1, 0x1f ;  /* 0x08201f0004257f89 */ /* 0x008e2200000e0000 */
[C---:B------:R-:W-:Y:S01]  /*5980*/  ISETP.GT.AND P0, PT, R113.reuse, 0x1e, PT ;  /* 0x0000001e7100780c */ /* 0x040fe20003f04270 */
[----:B------:R-:W-:Y:S01]  /*5990*/  BSSY.RECONVERGENT B0, `(.L_x_15811) ;  /* 0x0000071000007945 */ /* 0x000fe20003800200 */
[----:B------:R-:W-:Y:S01]  /*59a0*/  ISETP.GT.AND P1, PT, R113, 0xf, PT ;  /* 0x0000000f7100780c */ /* 0x000fe20003f24270 */
[----:B------:R-:W3:Y:S04]  /*59b0*/  SHFL.DOWN PT, R36, R5, 0x1, 0x1f ;  /* 0x08201f0005247f89 */ /* 0x000ee800000e0000 */
[----:B------:R-:W5:Y:S04]  /*59c0*/  SHFL.DOWN PT, R217, R6, 0x1, 0x1f ;  /* 0x08201f0006d97f89 */ /* 0x000f6800000e0000 */
[----:B------:R-:W1:Y:S02]  /*59d0*/  SHFL.DOWN PT, R164, R7, 0x1, 0x1f ;  /* 0x08201f0007a47f89 */ /* 0x000e6400000e0000 */
[----:B0-----:R-:W-:Y:S01]  /*59e0*/  @!P0 FADD.FTZ R4, R4, R37 ;  /* 0x0000002504048221 */ /* 0x001fe20000010000 */
[----:B------:R-:W-:Y:S01]  /*59f0*/  FMUL.FTZ R37, R33, R223 ;  /* 0x000000df21257220 */ /* 0x000fe20000410000 */
[----:B---3--:R-:W-:Y:S01]  /*5a00*/  @!P0 FADD.FTZ R5, R5, R36 ;  /* 0x0000002405058221 */ /* 0x008fe20000010000 */
[----:B------:R-:W-:Y:S01]  /*5a10*/  FMUL.FTZ R36, R169, R35 ;  /* 0x00000023a9247220 */ /* 0x000fe20000410000 */
[----:B-----5:R-:W-:-:S03]  /*5a20*/  @!P0 FADD.FTZ R6, R6, R217 ;  /* 0x000000d906068221 */ /* 0x020fc60000010000 */
[----:B------:R-:W0:Y:S01]  /*5a30*/  SHFL.DOWN PT, R182, R5, 0x2, 0x1f ;  /* 0x08401f0005b67f89 */ /* 0x000e2200000e0000 */
[----:B------:R-:W-:Y:S01]  /*5a40*/  FFMA.FTZ R36, R171, R223, R36 ;  /* 0x000000dfab247223 */ /* 0x000fe20000010024 */
[----:B-1----:R-:W-:Y:S01]  /*5a50*/  @!P0 FADD.FTZ R7, R7, R164 ;  /* 0x000000a407078221 */ /* 0x002fe20000010000 */
[CC--:B------:R-:W-:Y:S01]  /*5a60*/  FFMA.FTZ R164, R32.reuse, R35.reuse, -R37 ;  /* 0x0000002320a47223 */ /* 0x0c0fe20000010825 */
[----:B------:R-:W1:Y:S01]  /*5a70*/  SHFL.DOWN PT, R169, R6, 0x2, 0x1f ;  /* 0x08401f0006a97f89 */ /* 0x000e6200000e0000 */
[----:B------:R-:W-:Y:S01]  /*5a80*/  FMUL.FTZ R35, R33, R35 ;  /* 0x0000002321237220 */ /* 0x000fe20000410000 */
[----:B------:R-:W-:Y:S01]  /*5a90*/  ISETP.GT.AND P0, PT, R113, 0x1d, PT ;  /* 0x0000001d7100780c */ /* 0x000fe20003f04270 */
[----:B------:R-:W-:Y:S01]  /*5aa0*/  FMUL.FTZ R166, R239, R164 ;  /* 0x000000a4efa67220 */ /* 0x000fe20000410000 */
[----:B------:R-:W3:Y:S01]  /*5ab0*/  SHFL.DOWN PT, R37, R4, 0x2, 0x1f ;  /* 0x08401f0004257f89 */ /* 0x000ee200000e0000 */
[----:B------:R-:W-:Y:S01]  /*5ac0*/  FFMA.FTZ R164, R32, R223, R35 ;  /* 0x000000df20a47223 */ /* 0x000fe20000010023 */
[----:B------:R-:W-:Y:S01]  /*5ad0*/  FMUL.FTZ R35, R33, R225 ;  /* 0x000000e121237220 */ /* 0x000fe20000410000 */
[----:B------:R-:W-:Y:S01]  /*5ae0*/  FFMA.FTZ R73, R72, R36, R73 ;  /* 0x0000002448497223 */ /* 0x000fe20000010049 */
[----:B------:R-:W5:Y:S01]  /*5af0*/  SHFL.DOWN PT, R186, R7, 0x2, 0x1f ;  /* 0x08401f0007ba7f89 */ /* 0x000f6200000e0000 */
[----:B------:R-:W-:Y:S01]  /*5b00*/  FFMA.FTZ R166, R241, R164, R166 ;  /* 0x000000a4f1a67223 */ /* 0x000fe200000100a6 */
[-C--:B------:R-:W-:Y:S01]  /*5b10*/  FMUL.FTZ R164, R173, R227.reuse ;  /* 0x000000e3ada47220 */ /* 0x080fe20000410000 */
[-C--:B------:R-:W-:Y:S01]  /*5b20*/  FFMA.FTZ R35, R32, R227.reuse, -R35 ;  /* 0x000000e320237223 */ /* 0x080fe20000010823 */
[----:B------:R-:W-:Y:S01]  /*5b30*/  FMUL.FTZ R227, R33, R227 ;  /* 0x000000e321e37220 */ /* 0x000fe20000410000 */
[----:B------:R-:W-:Y:S01]  /*5b40*/  FFMA.FTZ R168, R97, R36, R166 ;  /* 0x0000002461a87223 */ /* 0x000fe200000100a6 */
[----:B------:R-:W-:Y:S01]  /*5b50*/  FFMA.FTZ R166, R175, R225, R164 ;  /* 0x000000e1afa67223 */ /* 0x000fe200000100a4 */
[----:B------:R-:W-:Y:S01]  /*5b60*/  FMUL.FTZ R35, R180, R35 ;  /* 0x00000023b4237220 */ /* 0x000fe20000410000 */
[----:B------:R-:W-:Y:S01]  /*5b70*/  FFMA.FTZ R227, R32, R225, R227 ;  /* 0x000000e120e37223 */ /* 0x000fe200000100e3 */
[----:B------:R-:W-:Y:S01]  /*5b80*/  FADD.FTZ R95, R168, R95 ;  /* 0x0000005fa85f7221 */ /* 0x000fe20000010000 */
[----:B------:R-:W-:Y:S01]  /*5b90*/  FMUL.FTZ R36, R177, R231 ;  /* 0x000000e7b1247220 */ /* 0x000fe20000410000 */
[----:B0-----:R-:W-:Y:S01]  /*5ba0*/  @!P0 FADD.FTZ R5, R5, R182 ;  /* 0x000000b605058221 */ /* 0x001fe20000010000 */
[----:B------:R-:W-:Y:S01]  /*5bb0*/  FFMA.FTZ R176, R176, R227, R35 ;  /* 0x000000e3b0b07223 */ /* 0x000fe20000010023 */
[-C--:B------:R-:W-:Y:S01]  /*5bc0*/  FMUL.FTZ R35, R33, R229.reuse ;  /* 0x000000e521237220 */ /* 0x080fe20000410000 */
[----:B------:R-:W-:Y:S01]  /*5bd0*/  FFMA.FTZ R164, R179, R229, R36 ;  /* 0x000000e5b3a47223 */ /* 0x000fe20000010024 */
[-C--:B------:R-:W-:Y:S01]  /*5be0*/  FFMA.FTZ R75, R74, R166.reuse, R75 ;  /* 0x000000a64a4b7223 */ /* 0x080fe2000001004b */
[----:B-1----:R-:W-:Y:S01]  /*5bf0*/  @!P0 FADD.FTZ R6, R6, R169 ;  /* 0x000000a906068221 */ /* 0x002fe20000010000 */
[----:B------:R-:W0:Y:S01]  /*5c00*/  SHFL.DOWN PT, R168, R5, 0x4, 0x1f ;  /* 0x08801f0005a87f89 */ /* 0x000e2200000e0000 */
[----:B------:R-:W-:Y:S01]  /*5c10*/  FFMA.FTZ R171, R99, R166, R176 ;  /* 0x000000a663ab7223 */ /* 0x000fe200000100b0 */
[----:B------:R-:W-:Y:S01]  /*5c20*/  FMUL.FTZ R36, R181, R201 ;  /* 0x000000c9b5247220 */ /* 0x000fe20000410000 */
[----:B---3--:R-:W-:Y:S01]  /*5c30*/  @!P0 FADD.FTZ R4, R4, R37 ;  /* 0x0000002504048221 */ /* 0x008fe20000010000 */
[----:B------:R-:W1:Y:S01]  /*5c40*/  SHFL.DOWN PT, R175, R6, 0x4, 0x1f ;  /* 0x08801f0006af7f89 */ /* 0x000e6200000e0000 */
[----:B------:R-:W-:Y:S01]  /*5c50*/  FFMA.FTZ R37, R32, R231, -R35 ;  /* 0x000000e720257223 */ /* 0x000fe20000010823 */
[----:B------:R-:W-:Y:S01]  /*5c60*/  FMUL.FTZ R35, R33, R233 ;  /* 0x000000e921237220 */ /* 0x000fe20000410000 */
[----:B-----5:R-:W-:Y:S01]  /*5c70*/  @!P0 FADD.FTZ R7, R7, R186 ;  /* 0x000000ba07078221 */ /* 0x020fe20000010000 */
[----:B------:R-:W3:Y:S01]  /*5c80*/  SHFL.DOWN PT, R173, R4, 0x4, 0x1f ;  /* 0x08801f0004ad7f89 */ /* 0x000ee200000e0000 */
[----:B------:R-:W-:Y:S01]  /*5c90*/  ISETP.GT.AND P0, PT, R113, 0x1b, PT ;  /* 0x0000001b7100780c */ /* 0x000fe20003f04270 */
[----:B------:R-:W-:Y:S01]  /*5ca0*/  FMUL.FTZ R169, R190, R37 ;  /* 0x00000025bea97220 */ /* 0x000fe20000410000 */
[-C--:B------:R-:W-:Y:S01]  /*5cb0*/  FFMA.FTZ R37, R32, R201.reuse, -R35 ;  /* 0x000000c920257223 */ /* 0x080fe20000010823 */
[----:B------:R-:W5:Y:S01]  /*5cc0*/  SHFL.DOWN PT, R180, R7, 0x4, 0x1f ;  /* 0x08801f0007b47f89 */ /* 0x000f6200000e0000 */
[C---:B------:R-:W-:Y:S01]  /*5cd0*/  FMUL.FTZ R35, R33.reuse, R201 ;  /* 0x000000c921237220 */ /* 0x040fe20000410000 */
[----:B------:R-:W-:Y:S01]  /*5ce0*/  FMUL.FTZ R231, R33, R231 ;  /* 0x000000e721e77220 */ /* 0x000fe20000410000 */
[----:B------:R-:W-:Y:S01]  /*5cf0*/  FMUL.FTZ R37, R188, R37 ;  /* 0x00000025bc257220 */ /* 0x000fe20000410000 */
[----:B------:R-:W-:Y:S01]  /*5d00*/  FADD.FTZ R94, R171, R94 ;  /* 0x0000005eab5e7221 */ /* 0x000fe20000010000 */
[C---:B------:R-:W-:Y:S01]  /*5d10*/  FFMA.FTZ R35, R32.reuse, R233, R35 ;  /* 0x000000e920237223 */ /* 0x040fe20000010023 */
[----:B------:R-:W-:Y:S01]  /*5d20*/  FFMA.FTZ R231, R32, R229, R231 ;  /* 0x000000e520e77223 */ /* 0x000fe200000100e7 */
[----:B------:R-:W-:Y:S01]  /*5d30*/  FFMA.FTZ R36, R183, R233, R36 ;  /* 0x000000e9b7247223 */ /* 0x000fe20000010024 */
[----:B------:R-:W-:Y:S01]  /*5d40*/  FFMA.FTZ R77, R76, R164, R77 ;  /* 0x000000a44c4d7223 */ /* 0x000fe2000001004d */
[----:B------:R-:W-:Y:S01]  /*5d50*/  FFMA.FTZ R172, R172, R35, R37 ;  /* 0x00000023acac7223 */ /* 0x000fe20000010025 */
[----:B------:R-:W-:Y:S01]  /*5d60*/  FMUL.FTZ R35, R33, R235 ;  /* 0x000000eb21237220 */ /* 0x000fe20000410000 */
[----:B------:R-:W-:Y:S01]  /*5d70*/  FFMA.FTZ R184, R184, R231, R169 ;  /* 0x000000e7b8b87223 */ /* 0x000fe200000100a9 */
[----:B0-----:R-:W-:Y:S01]  /*5d80*/  @!P0 FADD.FTZ R5, R5, R168 ;  /* 0x000000a805058221 */ /* 0x001fe20000010000 */
[-C--:B------:R-:W-:Y:S01]  /*5d90*/  FFMA.FTZ R79, R78, R36.reuse, R79 ;  /* 0x000000244e4f7223 */ /* 0x080fe2000001004f */
[-C--:B------:R-:W-:Y:S01]  /*5da0*/  FFMA.FTZ R35, R32, R203.reuse, -R35 ;  /* 0x000000cb20237223 */ /* 0x080fe20000010823 */
[----:B------:R-:W-:Y:S01]  /*5db0*/  FFMA.FTZ R169, R103, R36, R172 ;  /* 0x0000002467a97223 */ /* 0x000fe200000100ac */
[----:B-1----:R-:W-:Y:S01]  /*5dc0*/  @!P0 FADD.FTZ R6, R6, R175 ;  /* 0x000000af06068221 */ /* 0x002fe20000010000 */
[----:B------:R-:W0:Y:S01]  /*5dd0*/  SHFL.DOWN PT, R166, R5, 0x8, 0x1f ;  /* 0x09001f0005a67f89 */ /* 0x000e2200000e0000 */
[-C--:B------:R-:W-:Y:S01]  /*5de0*/  FMUL.FTZ R36, R185, R203.reuse ;  /* 0x000000cbb9247220 */ /* 0x080fe20000410000 */
[C---:B------:R-:W-:Y:S01]  /*5df0*/  FMUL.FTZ R203, R33.reuse, R203 ;  /* 0x000000cb21cb7220 */ /* 0x040fe20000410000 */
[----:B---3--:R-:W-:Y:S01]  /*5e00*/  @!P0 FADD.FTZ R4, R4, R173 ;  /* 0x000000ad04048221 */ /* 0x008fe20000010000 */
[----:B------:R-:W-:Y:S01]  /*5e10*/  FMUL.FTZ R37, R192, R35 ;  /* 0x00000023c0257220 */ /* 0x000fe20000410000 */
[----:B------:R-:W1:Y:S01]  /*5e20*/  SHFL.DOWN PT, R173, R6, 0x8, 0x1f ;  /* 0x09001f0006ad7f89 */ /* 0x000e6200000e0000 */
[----:B------:R-:W-:Y:S01]  /*5e30*/  FMUL.FTZ R35, R33, R174 ;  /* 0x000000ae21237220 */ /* 0x000fe20000410000 */
[----:B-----5:R-:W-:Y:S01]  /*5e40*/  @!P0 FADD.FTZ R7, R7, R180 ;  /* 0x000000b407078221 */ /* 0x020fe20000010000 */
[----:B------:R-:W-:Y:S01]  /*5e50*/  ISETP.GT.AND P0, PT, R113, 0x17, PT ;  /* 0x000000177100780c */ /* 0x000fe20003f04270 */
[----:B------:R-:W3:Y:S01]  /*5e60*/  SHFL.DOWN PT, R171, R4, 0x8, 0x1f ;  /* 0x09001f0004ab7f89 */ /* 0x000ee200000e0000 */
[C---:B------:R-:W-:Y:S01]  /*5e70*/  FFMA.FTZ R203, R32.reuse, R235, R203 ;  /* 0x000000eb20cb7223 */ /* 0x040fe200000100cb */
[----:B------:R-:W-:Y:S01]  /*5e80*/  FFMA.FTZ R184, R101, R164, R184 ;  /* 0x000000a465b87223 */ /* 0x000fe200000100b8 */
[----:B------:R-:W-:Y:S01]  /*5e90*/  FFMA.FTZ R35, R32, R205, -R35 ;  /* 0x000000cd20237223 */ /* 0x000fe20000010823 */
[----:B------:R-:W5:Y:S01]  /*5ea0*/  SHFL.DOWN PT, R168, R7, 0x8, 0x1f ;  /* 0x09001f0007a87f89 */ /* 0x000f6200000e0000 */
[----:B------:R-:W-:Y:S01]  /*5eb0*/  FFMA.FTZ R164, R187, R235, R36 ;  /* 0x000000ebbba47223 */ /* 0x000fe20000010024 */
[----:B------:R-:W-:Y:S01]  /*5ec0*/  FMUL.FTZ R36, R189, R205 ;  /* 0x000000cdbd247220 */ /* 0x000fe20000410000 */
[----:B------:R-:W-:Y:S01]  /*5ed0*/  FFMA.FTZ R170, R170, R203, R37 ;  /* 0x000000cbaaaa7223 */ /* 0x000fe20000010025 */
[C---:B------:R-:W-:Y:S01]  /*5ee0*/  FMUL.FTZ R205, R33.reuse, R205 ;  /* 0x000000cd21cd7220 */ /* 0x040fe20000410000 */
[----:B------:R-:W-:Y:S01]  /*5ef0*/  FMUL.FTZ R37, R226, R35 ;  /* 0x00000023e2257220 */ /* 0x000fe20000410000 */
[----:B------:R-:W-:Y:S01]  /*5f00*/  FMUL.FTZ R35, R33, R199 ;  /* 0x000000c721237220 */ /* 0x000fe20000410000 */
[----:B------:R-:W-:Y:S01]  /*5f10*/  FFMA.FTZ R81, R80, R164, R81 ;  /* 0x000000a450517223 */ /* 0x000fe20000010051 */
[CC--:B------:R-:W-:Y:S01]  /*5f20*/  FFMA.FTZ R205, R32.reuse, R174.reuse, R205 ;  /* 0x000000ae20cd7223 */ /* 0x0c0fe200000100cd */
[----:B------:R-:W-:Y:S01]  /*5f30*/  FFMA.FTZ R174, R191, R174, R36 ;  /* 0x000000aebfae7223 */ /* 0x000fe20000010024 */
[----:B------:R-:W-:Y:S01]  /*5f40*/  FFMA.FTZ R36, R32, R215, -R35 ;  /* 0x000000d720247223 */ /* 0x000fe20000010823 */
[----:B0-----:R-:W-:Y:S01]  /*5f50*/  @!P0 FADD.FTZ R5, R5, R166 ;  /* 0x000000a605058221 */ /* 0x001fe20000010000 */
[----:B------:R-:W-:Y:S01]  /*5f60*/  FFMA.FTZ R228, R228, R205, R37 ;  /* 0x000000cde4e47223 */ /* 0x000fe20000010025 */
[----:B------:R-:W-:Y:S01]  /*5f70*/  FFMA.FTZ R170, R105, R164, R170 ;  /* 0x000000a469aa7223 */ /* 0x000fe200000100aa */
[----:B------:R-:W-:Y:S01]  /*5f80*/  FMUL.FTZ R37, R3, R36 ;  /* 0x0000002403257220 */ /* 0x000fe20000410000 */
[----:B------:R-:W-:Y:S01]  /*5f90*/  FADD.FTZ R93, R184, R93 ;  /* 0x0000005db85d7221 */ /* 0x000fe20000010000 */
[----:B-1----:R-:W-:Y:S01]  /*5fa0*/  @!P0 FADD.FTZ R6, R6, R173 ;  /* 0x000000ad06068221 */ /* 0x002fe20000010000 */
[----:B------:R0:W1:Y:S01]  /*5fb0*/  SHFL.DOWN PT, R36, R5, 0x10, 0x1f ;  /* 0x0a001f0005247f89 */ /* 0x00006200000e0000 */
[----:B------:R-:W-:Y:S01]  /*5fc0*/  FADD.FTZ R92, R169, R92 ;  /* 0x0000005ca95c7221 */ /* 0x000fe20000010000 */
[----:B------:R-:W-:Y:S01]  /*5fd0*/  FADD.FTZ R91, R170, R91 ;  /* 0x0000005baa5b7221 */ /* 0x000fe20000010000 */
[----:B---3--:R-:W-:Y:S01]  /*5fe0*/  @!P0 FADD.FTZ R4, R4, R171 ;  /* 0x000000ab04048221 */ /* 0x008fe20000010000 */
        /* <DEDUP_REMOVED lines=10> */
[----:B------:R0:W-:Y:S02]  /*6090*/  @!P0 STS.128 [UR6+0x1090], R4 ;  /* 0x00109004ff008988 */ /* 0x0001e40008000c06 */
.L_x_15812:
[----:B------:R-:W-:Y:S05]  /*60a0*/  BSYNC.RECONVERGENT B0 ;  /* 0x0000000000007941 */ /* 0x000fea0003800200 */
.L_x_15811:
[CC--:B0-----:R-:W-:Y:S01]  /*60b0*/  FMUL.FTZ R3, R33.reuse, R178.reuse ;  /* 0x000000b221037220 */ /* 0x0c1fe20000410000 */
[C---:B------:R-:W-:Y:S01]  /*60c0*/  FMUL.FTZ R164, R33.reuse, R215 ;  /* 0x000000d721a47220 */ /* 0x040fe20000410000 */
[----:B------:R-:W-:Y:S01]  /*60d0*/  FMUL.FTZ R33, R33, R219 ;  /* 0x000000db21217220 */ /* 0x000fe20000410000 */
[----:B-1----:R-:W-:Y:S01]  /*60e0*/  FMUL.FTZ R36, R193, R215 ;  /* 0x000000d7c1247220 */ /* 0x002fe20000410000 */
[-C--:B------:R-:W-:Y:S01]  /*60f0*/  FFMA.FTZ R3, R32, R219.reuse, -R3 ;  /* 0x000000db20037223 */ /* 0x080fe20000010803 */
[----:B------:R-:W-:Y:S01]  /*6100*/  FMUL.FTZ R162, R162, R219 ;  /* 0x000000dba2a27220 */ /* 0x000fe20000410000 */
[C---:B---3--:R-:W-:Y:S01]  /*6110*/  FFMA.FTZ R35, R32.reuse, R199, R164 ;  /* 0x000000c720237223 */ /* 0x048fe200000100a4 */
[-C--:B------:R-:W-:Y:S01]  /*6120*/  FFMA.FTZ R33, R32, R178.reuse, R33 ;  /* 0x000000b220217223 */ /* 0x080fe20000010021 */
        /* <DEDUP_REMOVED lines=27> */
.L_x_15814:
[----:B------:R-:W-:Y:S05]  /*62e0*/  BSYNC.RECONVERGENT B0 ;  /* 0x0000000000007941 */ /* 0x000fea0003800200 */
.L_x_15813:
[----:B------:R-:W-:-:S04]  /*62f0*/  UIADD3 UR4, UPT, UPT, UR4, 0x1, URZ ;  /* 0x0000000104047890 */ /* 0x000fc8000fffe0ff */
[----:B------:R-:W-:-:S09]  /*6300*/  UISETP.GE.AND UP0, UPT, UR4, UR9, UPT ;  /* 0x000000090400728c */ /* 0x000fd2000bf06270 */
[----:B------:R-:W-:Y:S05]  /*6310*/  BRA.U !UP0, `(.L_x_15815) ;  /* 0xffffffbd08107547 */ /* 0x000fea000b83ffff */
.L_x_15765:
[----:B------:R-:W-:Y:S01]  /*6320*/  BAR.SYNC.DEFER_BLOCKING 0x0 ;  /* 0x0000000000007b1d */ /* 0x000fe20000010000 */
[----:B------:R-:W-:Y:S02]  /*6330*/  ISETP.NE.AND P0, PT, R154, RZ, PT ;  /* 0x000000ff9a00720c */ /* 0x000fe40003f05270 */
[----:B------:R-:W-:-:S05]  /*6340*/  SHF.R.S32.HI R17, RZ, 0x1f, R16 ;  /* 0x0000001fff117819 */ /* 0x000fca0000011410 */
[----:B------:R-:W1:Y:S01]  /*6350*/  LDC.64 R30, c[0x0][0x4f8] ;  /* 0x00013e00ff1e7b82 */ /* 0x000e620000000a00 */
[----:B------:R-:W3:Y:S01]  /*6360*/  LDCU.64 UR8, c[0x0][0x500] ;  /* 0x0000a000ff0877ac */ /* 0x000ee20008000a00 */
        /* <DEDUP_REMOVED lines=8> */
[C---:B---3--:R-:W-:Y:S02]  /*63f0*/  IMAD.WIDE.U32 R2, R167.reuse, UR8, R2 ;  /* 0x00000008a7027c25 */ /* 0x048fe4000f8e0002 */
        /* <DEDUP_REMOVED lines=46> */
[----:B---3--:R-:W-:-:S03]  /*66e0*/  FADD.FTZ R89, R88, R89 ;  /* 0x0000005958597221 */ /* 0x008fc60000010000 */
[----:B------:R3:W-:Y:S01]  /*66f0*/  STS [R96+0x10], R92 ;  /* 0x0000105c60007388 */ /* 0x0007e20000000800 */
[----:B-----5:R-:W-:-:S03]  /*6700*/  FADD.FTZ R90, R89, R90 ;  /* 0x0000005a595a7221 */ /* 0x020fc60000010000 */
[----:B------:R5:W-:Y:S01]  /*6710*/  STS [R96+0x14], R93 ;  /* 0x0000145d60007388 */ /* 0x000be20000000800 */
[----:B-1----:R-:W-:-:S03]  /*6720*/  FADD.FTZ R91, R90, R91 ;  /* 0x0000005b5a5b7221 */ /* 0x002fc60000010000 */
[----:B------:R1:W-:Y:S01]  /*6730*/  STS [R96+0x18], R94 ;  /* 0x0000185e60007388 */ /* 0x0003e20000000800 */
[----:B---3--:R-:W-:-:S03]  /*6740*/  FADD.FTZ R92, R91, R92 ;  /* 0x0000005c5b5c7221 */ /* 0x008fc60000010000 */
        /* <DEDUP_REMOVED lines=16> */
[----:B------:R-:W3:Y:S02]  /*6850*/  LDCU.64 UR6, c[0x0][0x520] ;  /* 0x0000a400ff0677ac */ /* 0x000ee40008000a00 */
[----:B---3--:R-:W-:-:S04]  /*6860*/  IMAD.WIDE.U32 R2, R167, UR6, R16 ;  /* 0x00000006a7027c25 */ /* 0x008fc8000f8e0010 */
        /* <DEDUP_REMOVED lines=32> */
.L_x_15764:
[----:B------:R-:W1:Y:S01]  /*6a70*/  LDC.64 R8, c[0x0][0x548] ;  /* 0x00015200ff087b82 */ /* 0x000e620000000a00 */
[----:B------:R-:W3:Y:S01]  /*6a80*/  S2R R15, SR_TID.X ;  /* 0x00000000000f7919 */ /* 0x000ee20000002100 */
[----:B------:R-:W3:Y:S06]  /*6a90*/  LDCU UR7, c[0x0][0x38c] ;  /* 0x00007180ff0777ac */ /* 0x000eec0008000800 */
[----:B------:R-:W0:Y:S01]  /*6aa0*/  LDC.64 R10, c[0x0][0x568] ;  /* 0x00015a00ff0a7b82 */ /* 0x000e220000000a00 */
[----:B-1----:R-:W-:-:S04]  /*6ab0*/  ISETP.NE.U32.AND P1, PT, R8, RZ, PT ;  /* 0x000000ff0800720c */ /* 0x002fc80003f25070 */
[----:B------:R-:W-:Y:S02]  /*6ac0*/  ISETP.NE.AND.EX P1, PT, R9, RZ, PT, P1 ;  /* 0x000000ff0900720c */ /* 0x000fe40003f25310 */
[----:B0-----:R-:W-:Y:S02]  /*6ad0*/  ISETP.NE.U32.AND P0, PT, R10, RZ, PT ;  /* 0x000000ff0a00720c */ /* 0x001fe40003f05070 */
[----:B---3--:R-:W-:Y:S02]  /*6ae0*/  ISETP.GE.AND P2, PT, R15, UR7, PT ;  /* 0x000000070f007c0c */ /* 0x008fe4000bf46270 */
[----:B------:R-:W-:-:S07]  /*6af0*/  ISETP.NE.AND.EX P0, PT, R11, RZ, PT, P0 ;  /* 0x000000ff0b00720c */ /* 0x000fce0003f05300 */
[----:B------:R-:W-:Y:S06]  /*6b00*/  @!P1 BRA `(.L_x_15817) ;  /* 0x0000000000649947 */ /* 0x000fec0003800000 */
[----:B------:R-:W0:Y:S01]  /*6b10*/  SHFL.DOWN P1, R3, R156, 0x1, 0x1f ;  /* 0x08201f009c037f89 */ /* 0x000e220000020000 */
[----:B------:R-:W-:Y:S01]  /*6b20*/  BSSY.RECONVERGENT B0, `(.L_x_15817) ;  /* 0x0000017000007945 */ /* 0x000fe20003800200 */
[----:B------:R-:W1:Y:S01]  /*6b30*/  S2R R4, SR_LANEID ;  /* 0x0000000000047919 */ /* 0x000e620000000000 */
[----:B------:R-:W3:Y:S01]  /*6b40*/  S2R R6, SR_TID.X ;  /* 0x0000000000067919 */ /* 0x000ee20000002100 */
        /* <DEDUP_REMOVED lines=20> */
.L_x_15818:
[----:B------:R-:W-:Y:S05]  /*6c90*/  BSYNC.RECONVERGENT B0 ;  /* 0x0000000000007941 */ /* 0x000fea0003800200 */
.L_x_15817:
[----:B------:R-:W-:Y:S05]  /*6ca0*/  @!P0 BRA `(.L_x_15819) ;  /* 0x0000000000688947 */ /* 0x000fea0003800000 */
[----:B------:R-:W-:Y:S06]  /*6cb0*/  BAR.SYNC.DEFER_BLOCKING 0x0 ;  /* 0x0000000000007b1d */ /* 0x000fec0000010000 */
[----:B------:R-:W-:Y:S01]  /*6cc0*/  BSSY.RECONVERGENT B0, `(.L_x_15819) ;  /* 0x0000018000007945 */ /* 0x000fe20003800200 */
[----:B------:R-:W3:Y:S01]  /*6cd0*/  SHFL.DOWN P0, R0, R159, 0x1, 0x1f ;  /* 0x08201f009f007f89 */ /* 0x000ee20000000000 */
[----:B0-----:R-:W0:Y:S01]  /*6ce0*/  S2R R4, SR_LANEID ;  /* 0x0000000000047919 */ /* 0x001e220000000000 */
[----:B------:R-:W2:Y:S01]  /*6cf0*/  S2R R6, SR_TID.X ;  /* 0x0000000000067919 */ /* 0x000ea20000002100 */
[----:B---3--:R-:W-:-:S05]  /*6d00*/  @P0 FADD R0, R0, R159 ;  /* 0x0000009f00000221 */ /* 0x008fca0000000000 */
        /* <DEDUP_REMOVED lines=19> */
.L_x_15820:
[----:B------:R-:W-:Y:S05]  /*6e40*/  BSYNC.RECONVERGENT B0 ;  /* 0x0000000000007941 */ /* 0x000fea0003800200 */
.L_x_15819:
[----:B------:R-:W-:Y:S05]  /*6e50*/  @P2 EXIT ;  /* 0x000000000000294d */ /* 0x000fea0003800000 */
[----:B------:R-:W0:Y:S01]  /*6e60*/  LDCU.64 UR8, c[0x0][0x4e8] ;  /* 0x00009d00ff0877ac */ /* 0x000e220008000a00 */
[----:B------:R-:W3:Y:S01]  /*6e70*/  S2UR UR5, SR_CgaCtaId ;  /* 0x00000000000579c3 */ /* 0x000ee20000008800 */
[----:B------:R-:W-:Y:S01]  /*6e80*/  BSSY.RECONVERGENT B0, `(.L_x_15821) ;  /* 0x0000024000007945 */ /* 0x000fe20003800200 */
[----:B------:R-:W-:Y:S01]  /*6e90*/  UMOV UR4, 0x400 ;  /* 0x0000040000047882 */ /* 0x000fe20000000000 */
[----:B------:R-:W2:Y:S01]  /*6ea0*/  LDCU UR6, c[0x0][0x360] ;  /* 0x00006c00ff0677ac */ /* 0x000ea20008000800 */
[----:B------:R-:W2:Y:S01]  /*6eb0*/  LDCU.64 UR10, c[0x0][0x4b0] ;  /* 0x00009600ff0a77ac */ /* 0x000ea20008000a00 */
[----:B------:R-:W2:Y:S01]  /*6ec0*/  LDCU.64 UR12, c[0x0][0x530] ;  /* 0x0000a600ff0c77ac */ /* 0x000ea20008000a00 */
[----:B------:R-:W2:Y:S01]  /*6ed0*/  LDCU.64 UR14, c[0x0][0x4f0] ;  /* 0x00009e00ff0e77ac */ /* 0x000ea20008000a00 */
[C---:B01----:R-:W-:Y:S01]  /*6ee0*/  IMAD.WIDE.U32 R6, R167.reuse, UR8, RZ ;  /* 0x00000008a7067c25 */ /* 0x043fe2000f8e00ff */
[----:B------:R-:W0:Y:S03]  /*6ef0*/  LDCU.64 UR18, c[0x0][0x540] ;  /* 0x0000a800ff1277ac */ /* 0x000e260008000a00 */
[----:B------:R-:W-:Y:S01]  /*6f00*/  IMAD R167, R167, UR9, R7 ;  /* 0x00000009a7a77c24 */ /* 0x000fe2000f8e0207 */
[----:B--23--:R-:W-:-:S12]  /*6f10*/  ULEA UR4, UR5, UR4, 0x18 ;  /* 0x0000000405047291 */ /* 0x00cfd8000f8ec0ff */
.L_x_15822:
[----:B------:R-:W-:Y:S02]  /*6f20*/  LEA R0, R15, UR4, 0x3 ;  /* 0x000000040f007c11 */ /* 0x000fe4000f8e18ff */
[----:B-1----:R-:W-:Y:S02]  /*6f30*/  SHF.R.S32.HI R4, RZ, 0x1f, R15 ;  /* 0x0000001fff047819 */ /* 0x002fe4000001140f */
[----:B------:R-:W-:Y:S01]  /*6f40*/  MOV R2, R6 ;  /* 0x0000000600027202 */ /* 0x000fe20000000f00 */
[----:B------:R-:W1:Y:S01]  /*6f50*/  LDS.64 R16, [R0+0x35d0] ;  /* 0x0035d00000107984 */ /* 0x000e620000000a00 */
[----:B------:R-:W-:Y:S01]  /*6f60*/  MOV R3, R167 ;  /* 0x000000a700037202 */ /* 0x000fe20000000f00 */
[C---:B------:R-:W-:Y:S01]  /*6f70*/  IMAD R14, R4.reuse, UR10, RZ ;  /* 0x0000000a040e7c24 */ /* 0x040fe2000f8e02ff */
[----:B-----5:R-:W-:Y:S01]  /*6f80*/  MOV R160, R12 ;  /* 0x0000000c00a07202 */ /* 0x020fe20000000f00 */
[----:B------:R-:W2:Y:S01]  /*6f90*/  LDS.64 R18, [R0+0x3dd0] ;  /* 0x003dd00000127984 */ /* 0x000ea20000000a00 */
[----:B------:R-:W-:-:S02]  /*6fa0*/  IMAD R4, R4, UR14, RZ ;  /* 0x0000000e04047c24 */ /* 0x000fc4000f8e02ff */
[----:B------:R-:W-:-:S04]  /*6fb0*/  IMAD.WIDE.U32 R10, R15, UR14, R2 ;  /* 0x0000000e0f0a7c25 */ /* 0x000fc8000f8e0002 */
[----:B------:R-:W-:-:S04]  /*6fc0*/  IMAD.WIDE.U32 R8, R15, UR10, R160 ;  /* 0x0000000a0f087c25 */ /* 0x000fc8000f8e00a0 */
[C---:B------:R-:W-:Y:S01]  /*6fd0*/  IMAD R3, R15.reuse, UR11, R14 ;  /* 0x0000000b0f037c24 */ /* 0x040fe2000f8e020e */
[----:B------:R-:W-:Y:S01]  /*6fe0*/  LEA R2, P0, R8, UR12, 0x3 ;  /* 0x0000000c08027c11 */ /* 0x000fe2000f8018ff */
[C---:B------:R-:W-:Y:S01]  /*6ff0*/  IMAD R5, R15.reuse, UR15, R4 ;  /* 0x0000000f0f057c24 */ /* 0x040fe2000f8e0204 */
[----:B------:R-:W-:Y:S02]  /*7000*/  IADD3 R15, PT, PT, R15, UR6, RZ ;  /* 0x000000060f0f7c10 */ /* 0x000fe4000fffe0ff */
[----:B------:R-:W-:Y:S02]  /*7010*/  IADD3 R3, PT, PT, R9, R3, RZ ;  /* 0x0000000309037210 */ /* 0x000fe40007ffe0ff */
[----:B0-----:R-:W-:Y:S02]  /*7020*/  LEA R4, P1, R10, UR18, 0x3 ;  /* 0x000000120a047c11 */ /* 0x001fe4000f8218ff */
[----:B------:R-:W-:Y:S02]  /*7030*/  LEA.HI.X R3, R8, UR13, R3, 0x3, P0 ;  /* 0x0000000d08037c11 */ /* 0x000fe400080f1c03 */
[----:B------:R-:W-:-:S02]  /*7040*/  ISETP.GE.AND P0, PT, R15, UR7, PT ;  /* 0x000000070f007c0c */ /* 0x000fc4000bf06270 */
[----:B------:R-:W-:-:S04]  /*7050*/  IADD3 R5, PT, PT, R11, R5, RZ ;  /* 0x000000050b057210 */ /* 0x000fc80007ffe0ff */
[----:B------:R-:W-:Y:S01]  /*7060*/  LEA.HI.X R5, R10, UR19, R5, 0x3, P1 ;  /* 0x000000130a057c11 */ /* 0x000fe200088f1c05 */
[----:B-1----:R1:W-:Y:S04]  /*7070*/  REDG.E.ADD.F32.FTZ.RN.STRONG.GPU desc[UR16][R2.64], R16 ;  /* 0x00000010020079a6 */ /* 0x0023e8000c12f310 */
[----:B------:R1:W-:Y:S04]  /*7080*/  REDG.E.ADD.F32.FTZ.RN.STRONG.GPU desc[UR16][R2.64+0x4], R17 ;  /* 0x00000411020079a6 */ /* 0x0003e8000c12f310 */
[----:B--2---:R1:W-:Y:S04]  /*7090*/  REDG.E.ADD.F32.FTZ.RN.STRONG.GPU desc[UR16][R4.64], R18 ;  /* 0x00000012040079a6 */ /* 0x0043e8000c12f310 */
[----:B------:R1:W-:Y:S01]  /*70a0*/  REDG.E.ADD.F32.FTZ.RN.STRONG.GPU desc[UR16][R4.64+0x4], R19 ;  /* 0x00000413040079a6 */ /* 0x0003e2000c12f310 */
[----:B------:R-:W-:Y:S05]  /*70b0*/  @!P0 BRA `(.L_x_15822) ;  /* 0xfffffffc00988947 */ /* 0x000fea000383ffff */
[----:B------:R-:W-:Y:S05]  /*70c0*/  BSYNC.RECONVERGENT B0 ;  /* 0x0000000000007941 */ /* 0x000fea0003800200 */
.L_x_15821:
[----:B------:R-:W-:Y:S05]  /*70d0*/  EXIT ;  /* 0x000000000000794d */ /* 0x000fea0003800000 */
.L_x_15823:
        /* <DEDUP_REMOVED lines=10> */
.L_x_18760:


//--------------------- .text._Z25selective_scan_bwd_kernelI32Selective_Scan_bwd_kernel_traitsILi32ELi8ELb0ELb1ELb0ELb0ELb1EfN3c107complexIfEEEEv12SSMParamsBwd --------------------------
	.section	.text._Z25selective_scan_bwd_kernelI32Selective_Scan_bwd_kernel_traitsILi32ELi8ELb0ELb1ELb0ELb0ELb1EfN3c107complexIfEEEEv12SSMParamsBwd,"ax",@progbits
	.align	128
        .global         _Z25selective_scan_bwd_kernelI32Selective_Scan_bwd_kernel_traitsILi32ELi8ELb0ELb1ELb0ELb0ELb1EfN3c107complexIfEEEEv12SSMParamsBwd
        .type           _Z25selective_scan_bwd_kernelI32Selective_Scan_bwd_kernel_traitsILi32ELi8ELb0ELb1ELb0ELb0ELb1EfN3c107complexIfEEEEv12SSMParamsBwd,@function
        .size           _Z25selective_scan_bwd_kernelI32Selective_Scan_bwd_kernel_traitsILi32ELi8ELb0ELb1ELb0ELb0ELb1EfN3c107complexIfEEEEv12SSMParamsBwd,(.L_x_18761 - _Z25selective_scan_bwd_kernelI32Selective_Scan_bwd_kernel_traitsILi32ELi8ELb0ELb1ELb0ELb0ELb1EfN3c107complexIfEEEEv12SSMParamsBwd)
        .other          _Z25selective_scan_bwd_kernelI32Selective_Scan_bwd_kernel_traitsILi32ELi8ELb0ELb1ELb0ELb0ELb1EfN3c107complexIfEEEEv12SSMParamsBwd,@"STO_CUDA_ENTRY STV_DEFAULT"
_Z25selective_scan_bwd_kernelI32Selective_Scan_bwd_kernel_traitsILi32ELi8ELb0ELb1ELb0ELb0ELb1EfN3c107complexIfEEEEv12SSMParamsBwd:
.text._Z25selective_scan_bwd_kernelI32Selective_Scan_bwd_kernel_traitsILi32ELi8ELb0ELb1ELb0ELb0ELb1EfN3c107complexIfEEEEv12SSMParamsBwd:
[----:B------:R-:W-:Y:S08]  /*0000*/  LDC R1, c[0x0][0x37c] ;  /* 0x0000df00ff017b82 */ /* 0x000ff00000000800 */
[----:B------:R-:W0:Y:S01]  /*0010*/  LDC R8, c[0x0][0x398] ;  /* 0x0000e600ff087b82 */ /* 0x000e220000000800 */
[----:B------:R-:W1:Y:S01]  /*0020*/  S2R R167, SR_CTAID.Y ;  /* 0x0000000000a77919 */ /* 0x000e620000002600 */
[----:B------:R-:W2:Y:S01]  /*0030*/  LDCU.64 UR16, c[0x0][0x358] ;  /* 0x00006b00ff1077ac */ /* 0x000ea20008000a00 */
[----:B------:R-:W-:Y:S01]  /*0040*/  CS2R R158, SRZ ;  /* 0x00000000009e7805 */ /* 0x000fe2000001ff00 */
[----:B------:R-:W-:Y:S01]  /*0050*/  HFMA2 R156, -RZ, RZ, 0, 0 ;  /* 0x00000000ff9c7431 */ /* 0x000fe200000001ff */
        /* <DEDUP_REMOVED lines=69> */
[C---:B------:R-:W-:Y:S01]  /*04b0*/  IMAD.WIDE.U32 R4, R167.reuse, UR14, R4 ;  /* 0x0000000ea7047c25 */ /* 0x040fe2000f8e0004 */
[----:B------:R-:W-:Y:S02]  /*04c0*/  MOV R8, R6 ;  /* 0x0000000600087202 */ /* 0x000fe40000000f00 */
[----:B--2---:R-:W-:Y:S01]  /*04d0*/  SHF.R.U32.HI R0, RZ, 0x1, R19 ;  /* 0x00000001ff007819 */ /* 0x004fe20000011613 */
[C---:B------:R-:W-:Y:S01]  /*04e0*/  IMAD R17, R167.reuse, UR11, R3 ;  /* 0x0000000ba7117c24 */ /* 0x040fe2000f8e0203 */
[----:B------:R-:W-:Y:S01]  /*04f0*/  SHF.R.U64 R3, R18, 0x1, R19 ;  /* 0x0000000112037819 */ /* 0x000fe20000001213 */
[----:B------:R-:W-:Y:S01]  /*0500*/  IMAD R149, R167, UR15, R5 ;  /* 0x0000000fa7957c24 */ /* 0x000fe2000f8e0205 */
[----:B------:R-:W2:Y:S01]  /*0510*/  LDC.64 R18, c[0x0][0x4a0] ;  /* 0x00012800ff127b82 */ /* 0x000ea20000000a00 */
[----:B-1----:R-:W-:-:S04]  /*0520*/  IMAD.WIDE.U32 R6, R14, UR18, RZ ;  /* 0x000000120e067c25 */ /* 0x002fc8000f8e00ff */
[----:B------:R-:W-:-:S03]  /*0530*/  IMAD.WIDE.U32 R8, R3, UR18, R8 ;  /* 0x0000001203087c25 */ /* 0x000fc6000f8e0008 */
[----:B------:R-:W1:Y:S01]  /*0540*/  @P0 LDC R5, c[0x0][0x38c] ;  /* 0x0000e300ff050b82 */ /* 0x000e620000000800 */
[----:B------:R-:W-:Y:S02]  /*0550*/  IMAD R163, R0, UR18, RZ ;  /* 0x0000001200a37c24 */ /* 0x000fe4000f8e02ff */
[----:B------:R-:W-:Y:S01]  /*0560*/  IMAD R7, R15, UR18, R7 ;  /* 0x000000120f077c24 */ /* 0x000fe2000f8e0207 */
[C---:B------:R-:W-:Y:S01]  /*0570*/  LEA R165, P1, R8.reuse, R22, 0x3 ;  /* 0x0000001608a57211 */ /* 0x040fe200078218ff */
[-C--:B------:R-:W-:Y:S01]  /*0580*/  IMAD R0, R11, R20.reuse, RZ ;  /* 0x000000140b007224 */ /* 0x080fe200078e02ff */
[----:B------:R-:W-:Y:S01]  /*0590*/  IADD3 R163, PT, PT, R9, R163, RZ ;  /* 0x000000a309a37210 */ /* 0x000fe20007ffe0ff */
[C---:B------:R-:W-:Y:S02]  /*05a0*/  IMAD.WIDE.U32 R10, R13.reuse, R20, R6 ;  /* 0x000000140d0a7225 */ /* 0x040fe400078e0006 */
[----:B------:R-:W2:Y:S01]  /*05b0*/  @P0 LDC.64 R6, c[0x0][0x480] ;  /* 0x00012000ff060b82 */ /* 0x000ea20000000a00 */
[----:B------:R-:W-:Y:S01]  /*05c0*/  LEA.HI.X R163, R8, R23, R163, 0x3, P1 ;  /* 0x0000001708a37211 */ /* 0x000fe200008f1ca3 */
[----:B------:R-:W-:Y:S01]  /*05d0*/  IMAD R13, R13, R21, R0 ;  /* 0x000000150d0d7224 */ /* 0x000fe200078e0200 */
[----:B0-----:R-:W-:-:S05]  /*05e0*/  LEA R9, R25, 0xffffff00, 0x8 ;  /* 0xffffff0019097811 */ /* 0x001fca00078e40ff */
[----:B------:R-:W0:Y:S01]  /*05f0*/  LDC.64 R20, c[0x0][0x468] ;  /* 0x00011a00ff147b82 */ /* 0x000e220000000a00 */
[----:B----4-:R-:W-:Y:S02]  /*0600*/  UIMAD.WIDE.U32 UR4, UR18, UR6, URZ ;  /* 0x00000006120472a5 */ /* 0x010fe4000f8e00ff */
[----:B---3--:R-:W-:-:S05]  /*0610*/  @P0 IMAD R0, R12, UR18, R167 ;  /* 0x000000120c000c24 */ /* 0x008fca000f8e02a7 */
[----:B------:R-:W3:Y:S01]  /*0620*/  LDC.64 R22, c[0x0][0x528] ;  /* 0x00014a00ff167b82 */ /* 0x000ee20000000a00 */
[----:B------:R-:W-:Y:S01]  /*0630*/  LEA R3, R25, 0xfffffe00, 0x9 ;  /* 0xfffffe0019037811 */ /* 0x000fe200078e48ff */
[----:B------:R-:W-:Y:S01]  /*0640*/  UIMAD UR5, UR18, UR7, UR5 ;  /* 0x00000007120572a4 */ /* 0x000fe2000f8e0205 */
[----:B------:R-:W-:Y:S01]  /*0650*/  IADD3 R151, P2, PT, R9, R2, RZ ;  /* 0x0000000209977210 */ /* 0x000fe20007f5e0ff */
[----:B------:R-:W-:Y:S01]  /*0660*/  @P0 IMAD R0, R0, R25, RZ ;  /* 0x0000001900000224 */ /* 0x000fe200078e02ff */
[----:B------:R-:W-:Y:S02]  /*0670*/  IADD3 R2, PT, PT, R11, R13, RZ ;  /* 0x0000000d0b027210 */ /* 0x000fe40007ffe0ff */
[----:B------:R-:W-:Y:S01]  /*0680*/  IADD3 R10, P4, PT, R3, R10, RZ ;  /* 0x0000000a030a7210 */ /* 0x000fe20007f9e0ff */
[----:B-1----:R-:W-:Y:S01]  /*0690*/  @P0 IMAD R5, R0, R5, RZ ;  /* 0x0000000500050224 */ /* 0x002fe200078e02ff */
[----:B------:R-:W-:Y:S02]  /*06a0*/  ISETP.GE.AND P1, PT, R25, 0x1, PT ;  /* 0x000000011900780c */ /* 0x000fe40003f26270 */
[----:B------:R-:W-:Y:S01]  /*06b0*/  LEA.HI.X.SX32 R145, R3, R2, 0x1, P4 ;  /* 0x0000000203917211 */ /* 0x000fe200020f0eff */
[----:B--2---:R-:W-:Y:S01]  /*06c0*/  IMAD.WIDE.U32 R2, R167, R18, UR4 ;  /* 0x00000004a7027e25 */ /* 0x004fe2000f8e0012 */
[----:B------:R-:W-:-:S02]  /*06d0*/  SHF.R.S32.HI R0, RZ, 0x1f, R9 ;  /* 0x0000001fff007819 */ /* 0x000fc40000011409 */
[----:B------:R-:W-:Y:S01]  /*06e0*/  IADD3 R4, P3, PT, R9, R4, RZ ;  /* 0x0000000409047210 */ /* 0x000fe20007f7e0ff */
[----:B------:R-:W-:Y:S01]  /*06f0*/  IMAD R3, R167, R19, R3 ;  /* 0x00000013a7037224 */ /* 0x000fe200078e0203 */
[C---:B------:R-:W-:Y:S02]  /*0700*/  IADD3.X R8, PT, PT, R0.reuse, R17, RZ, P2, !PT ;  /* 0x0000001100087210 */ /* 0x040fe400017fe4ff */
        /* <DEDUP_REMOVED lines=9> */
[----:B---3--:R-:W-:Y:S02]  /*07a0*/  LEA R148, P2, R2, R22, 0x2 ;  /* 0x0000001602947211 */ /* 0x008fe400078410ff */
        /* <DEDUP_REMOVED lines=89> */
.L_x_15877:
[----:B0-----:R-:W0:Y:S01]  /*0d40*/  LDC.64 R6, c[0x0][0x410] ;  /* 0x00010400ff067b82 */ /* 0x001e220000000a00 */
[----:B------:R-:W-:Y:S01]  /*0d50*/  IADD3 R114, PT, PT, R144, -0x1, RZ ;  /* 0xffffffff90727810 */ /* 0x000fe20007ffe0ff */
[----:B------:R-:W1:Y:S01]  /*0d60*/  LDCU.64 UR6, c[0x0][0x488] ;  /* 0x00009100ff0677ac */ /* 0x000e620008000a00 */
[----:B------:R-:W-:Y:S02]  /*0d70*/  MOV R17, RZ ;  /* 0x000000ff00117202 */ /* 0x000fe40000000f00 */
[----:B------:R-:W-:Y:S02]  /*0d80*/  CS2R R24, SRZ ;  /* 0x0000000000187805 */ /* 0x000fe4000001ff00 */
[----:B------:R-:W-:Y:S01]  /*0d90*/  SHF.L.U32 R16, R114, 0x8, RZ ;  /* 0x0000000872107819 */ /* 0x000fe200000006ff */
[----:B--2---:R-:W2:Y:S01]  /*0da0*/  LDCU.64 UR8, c[0x0][0x478] ;  /* 0x00008f00ff0877ac */ /* 0x004ea20008000a00 */
[----:B------:R-:W-:Y:S01]  /*0db0*/  CS2R R26, SRZ ;  /* 0x00000000001a7805 */ /* 0x000fe2000001ff00 */
[----:B------:R-:W3:Y:S08]  /*0dc0*/  LDC.64 R20, c[0x0][0x420] ;  /* 0x00010800ff147b82 */ /* 0x000ef00000000a00 */
[----:B----4-:R-:W4:Y:S08]  /*0dd0*/  LDC.64 R18, c[0x0][0x418] ;  /* 0x00010600ff127b82 */ /* 0x010f300000000a00 */
[----:B------:R-:W1:Y:S01]  /*0de0*/  LDC.64 R22, c[0x0][0x428] ;  /* 0x00010a00ff167b82 */ /* 0x000e620000000a00 */
[----:B0-----:R-:W-:-:S07]  /*0df0*/  IMAD.WIDE.U32 R2, R6, UR18, R16 ;  /* 0x0000001206027c25 */ /* 0x001fce000f8e0010 */
[----:B------:R-:W0:Y:S01]  /*0e00*/  LDC R61, c[0x0][0x388] ;  /* 0x0000e200ff3d7b82 */ /* 0x000e220000000800 */
[----:B---3--:R-:W-:Y:S01]  /*0e10*/  IMAD.WIDE.U32 R4, R20, UR18, R16 ;  /* 0x0000001214047c25 */ /* 0x008fe2000f8e0010 */
[----:B------:R-:W-:-:S06]  /*0e20*/  CS2R R28, SRZ ;  /* 0x00000000001c7805 */ /* 0x000fcc000001ff00 */
[----:B------:R-:W-:Y:S01]  /*0e30*/  BAR.SYNC.DEFER_BLOCKING 0x0 ;  /* 0x0000000000007b1d */ /* 0x000fe20000010000 */
[----:B------:R-:W-:Y:S01]  /*0e40*/  IMAD R3, R7, UR18, R3 ;  /* 0x0000001207037c24 */ /* 0x000fe2000f8e0203 */
[C---:B------:R-:W-:Y:S01]  /*0e50*/  SHF.L.U32 R7, R132.reuse, 0x2, RZ ;  /* 0x0000000284077819 */ /* 0x040fe200000006ff */
[----:B------:R-:W-:Y:S02]  /*0e60*/  IMAD R5, R21, UR18, R5 ;  /* 0x0000001215057c24 */ /* 0x000fe4000f8e0205 */
[----:B----4-:R-:W-:Y:S01]  /*0e70*/  IMAD.WIDE.U32 R2, R167, R18, R2 ;  /* 0x00000012a7027225 */ /* 0x010fe200078e0002 */
[----:B------:R-:W-:Y:S01]  /*0e80*/  IADD3 R20, P2, PT, R7, R150, RZ ;  /* 0x0000009607147210 */ /* 0x000fe20007f5e0ff */
[----:B------:R-:W3:Y:S01]  /*0e90*/  S2R R112, SR_LANEID ;  /* 0x0000000000707919 */ /* 0x000ee20000000000 */
[----:B------:R-:W-:Y:S01]  /*0ea0*/  UMOV UR4, 0x400 ;  /* 0x0000040000047882 */ /* 0x000fe20000000000 */
[----:B------:R-:W-:Y:S01]  /*0eb0*/  IMAD R6, R167, R19, R3 ;  /* 0x00000013a7067224 */ /* 0x000fe200078e0203 */
[----:B------:R-:W-:-:S02]  /*0ec0*/  IADD3 R3, P0, PT, R132, R2, RZ ;  /* 0x0000000284037210 */ /* 0x000fc40007f1e0ff */
[----:B------:R-:W-:Y:S01]  /*0ed0*/  CS2R R38, SRZ ;  /* 0x0000000000267805 */ /* 0x000fe2000001ff00 */
[----:B-1----:R-:W-:Y:S01]  /*0ee0*/  IMAD.WIDE.U32 R4, R167, R22, R4 ;  /* 0x00000016a7047225 */ /* 0x002fe200078e0004 */
[----:B------:R-:W-:-:S03]  /*0ef0*/  IADD3.X R21, PT, PT, RZ, R149, RZ, P2, !PT ;  /* 0x00000095ff157210 */ /* 0x000fc600017fe4ff */
[----:B------:R-:W-:Y:S01]  /*0f00*/  HFMA2 R42, -RZ, RZ, 0, 0 ;  /* 0x00000000ff2a7431 */ /* 0x000fe200000001ff */
[----:B------:R-:W-:Y:S01]  /*0f10*/  IADD3.X R6, PT, PT, RZ, R6, RZ, P0, !PT ;  /* 0x00000006ff067210 */ /* 0x000fe200007fe4ff */
[----:B------:R-:W-:Y:S01]  /*0f20*/  IMAD R0, R167, R23, R5 ;  /* 0x00000017a7007224 */ /* 0x000fe200078e0205 */
[----:B------:R-:W-:Y:S02]  /*0f30*/  IADD3 R5, P1, PT, R132, R4, RZ ;  /* 0x0000000484057210 */ /* 0x000fe40007f3e0ff */
[----:B------:R-:W-:Y:S02]  /*0f40*/  CS2R R22, SRZ ;  /* 0x0000000000167805 */ /* 0x000fe4000001ff00 */
[----:B------:R-:W-:Y:S01]  /*0f50*/  LEA R2, P0, R3, UR6, 0x2 ;  /* 0x0000000603027c11 */ /* 0x000fe2000f8010ff */
[----:B------:R-:W1:Y:S01]  /*0f60*/  LDCU.64 UR10, c[0x0][0x558] ;  /* 0x0000ab00ff0a77ac */ /* 0x000e620008000a00 */
[----:B0-----:R-:W-:Y:S02]  /*0f70*/  IADD3 R113, PT, PT, -R16, R61, RZ ;  /* 0x0000003d10717210 */ /* 0x001fe40007ffe1ff */
[----:B------:R-:W-:-:S02]  /*0f80*/  IADD3.X R0, PT, PT, RZ, R0, RZ, P1, !PT ;  /* 0x00000000ff007210 */ /* 0x000fc40000ffe4ff */
[----:B------:R-:W-:Y:S02]  /*0f90*/  ISETP.GE.AND P6, PT, R132, R113, PT ;  /* 0x000000718400720c */ /* 0x000fe40003fc6270 */
[----:B--2---:R-:W-:Y:S02]  /*0fa0*/  LEA R4, P1, R5, UR8, 0x2 ;  /* 0x0000000805047c11 */ /* 0x004fe4000f8210ff */
[----:B------:R-:W-:Y:S02]  /*0fb0*/  LEA.HI.X R3, R3, UR7, R6, 0x2, P0 ;  /* 0x0000000703037c11 */ /* 0x000fe400080f1406 */
[----:B------:R-:W-:Y:S02]  /*0fc0*/  IADD3 R18, P0, PT, R7, R152, RZ ;  /* 0x0000009807127210 */ /* 0x000fe40007f1e0ff */
[----:B------:R-:W-:Y:S01]  /*0fd0*/  LEA.HI.X R5, R5, UR9, R0, 0x2, P1 ;  /* 0x0000000905057c11 */ /* 0x000fe200088f1400 */
[----:B------:R-:W-:Y:S01]  /*0fe0*/  HFMA2 R0, -RZ, RZ, 0, 0 ;  /* 0x00000000ff007431 */ /* 0x000fe200000001ff */
[----:B------:R-:W-:Y:S01]  /*0ff0*/  IADD3 R6, P3, PT, R7, R148, RZ ;  /* 0x0000009407067210 */ /* 0x000fe20007f7e0ff */
[----:B------:R-:W0:Y:S01]  /*1000*/  S2UR UR6, SR_CgaCtaId ;  /* 0x00000000000679c3 */ /* 0x000e220000008800 */
[----:B------:R-:W-:Y:S01]  /*1010*/  IADD3.X R19, PT, PT, RZ, R151, RZ, P0, !PT ;  /* 0x00000097ff137210 */ /* 0x000fe200007fe4ff */
[----:B------:R-:W2:Y:S01]  /*1020*/  LDCU.64 UR8, c[0x0][0x510] ;  /* 0x0000a200ff0877ac */ /* 0x000ea20008000a00 */
[----:B------:R-:W-:-:S02]  /*1030*/  ISETP.GE.AND P0, PT, R130, R113, PT ;  /* 0x000000718200720c */ /* 0x000fc40003f06270 */
[-C--:B------:R-:W-:Y:S01]  /*1040*/  ISETP.GE.AND P1, PT, R128, R113.reuse, PT ;  /* 0x000000718000720c */ /* 0x080fe20003f26270 */
[----:B------:R-:W4:Y:S01]  /*1050*/  @!P6 LDG.E R0, desc[UR16][R18.64] ;  /* 0x000000101200e981 */ /* 0x000f22000c1e1900 */
[----:B------:R-:W-:Y:S02]  /*1060*/  IADD3.X R7, PT, PT, RZ, R146, RZ, P3, !PT ;  /* 0x00000092ff077210 */ /* 0x000fe40001ffe4ff */
[-C--:B------:R-:W-:Y:S02]  /*1070*/  ISETP.GE.AND P2, PT, R126, R113.reuse, PT ;  /* 0x000000717e00720c */ /* 0x080fe40003f46270 */
[-C--:B------:R-:W-:Y:S02]  /*1080*/  ISETP.GE.AND P3, PT, R124, R113.reuse, PT ;  /* 0x000000717c00720c */ /* 0x080fe40003f66270 */
[-C--:B------:R-:W-:Y:S02]  /*1090*/  ISETP.GE.AND P4, PT, R122, R113.reuse, PT ;  /* 0x000000717a00720c */ /* 0x080fe40003f86270 */
[-C--:B------:R-:W-:Y:S01]  /*10a0*/  ISETP.GE.AND P5, PT, R120, R113.reuse, PT ;  /* 0x000000717800720c */ /* 0x080fe20003fa6270 */
[----:B------:R-:W2:Y:S01]  /*10b0*/  @!P0 LDG.E R23, desc[UR16][R18.64+0x80] ;  /* 0x0000801012178981 */ /* 0x000ea2000c1e1900 */
[----:B------:R-:W-:-:S03]  /*10c0*/  ISETP.GE.AND P6, PT, R118, R113, PT ;  /* 0x000000717600720c */ /* 0x000fc60003fc6270 */
[----:B------:R-:W2:Y:S04]  /*10d0*/  @!P1 LDG.E R22, desc[UR16][R18.64+0x100] ;  /* 0x0001001012169981 */ /* 0x000ea8000c1e1900 */
[----:B------:R-:W2:Y:S04]  /*10e0*/  @!P2 LDG.E R25, desc[UR16][R18.64+0x180] ;  /* 0x000180101219a981 */ /* 0x000ea8000c1e1900 */
[----:B------:R-:W2:Y:S04]  /*10f0*/  @!P3 LDG.E R24, desc[UR16][R18.64+0x200] ;  /* 0x000200101218b981 */ /* 0x000ea8000c1e1900 */
[----:B------:R-:W2:Y:S04]  /*1100*/  @!P4 LDG.E R27, desc[UR16][R18.64+0x280] ;  /* 0x00028010121bc981 */ /* 0x000ea8000c1e1900 */
[----:B------:R-:W2:Y:S04]  /*1110*/  @!P5 LDG.E R26, desc[UR16][R18.64+0x300] ;  /* 0x00030010121ad981 */ /* 0x000ea8000c1e1900 */
[----:B------:R1:W2:Y:S01]  /*1120*/  @!P6 LDG.E R29, desc[UR16][R18.64+0x380] ;  /* 0x00038010121de981 */ /* 0x0002a2000c1e1900 */
[C---:B---3--:R-:W-:Y:S01]  /*1130*/  IADD3 R31, PT, PT, R112.reuse, 0x20, RZ ;  /* 0x00000020701f7810 */ /* 0x048fe20007ffe0ff */
[----:B0-----:R-:W-:Y:S01]  /*1140*/  ULEA UR6, UR6, UR4, 0x18 ;  /* 0x0000000406067291 */ /* 0x001fe2000f8ec0ff */
[----:B------:R-:W-:Y:S01]  /*1150*/  IADD3 R33, PT, PT, R112, 0x40, RZ ;  /* 0x0000004070217810 */ /* 0x000fe20007ffe0ff */
[----:B------:R-:W0:Y:S01]  /*1160*/  LDCU UR4, c[0x0][0x38c] ;  /* 0x00007180ff0477ac */ /* 0x000e220008000800 */
[----:B------:R-:W-:-:S02]  /*1170*/  LEA.HI.SX32 R31, R31, R112, 0x1b ;  /* 0x000000701f1f7211 */ /* 0x000fc400078fdaff */
[-C--:B------:R-:W-:Y:S02]  /*1180*/  LEA.HI.SX32 R33, R33, R112.reuse, 0x1b ;  /* 0x0000007021217211 */ /* 0x080fe400078fdaff */
[----:B------:R-:W-:Y:S02]  /*1190*/  LEA R110, R31, UR6, 0x2 ;  /* 0x000000061f6e7c11 */ /* 0x000fe4000f8e10ff */
[C---:B-1----:R-:W-:Y:S02]  /*11a0*/  IADD3 R19, PT, PT, R112.reuse, 0x60, RZ ;  /* 0x0000006070137810 */ /* 0x042fe40007ffe0ff */
[C---:B------:R-:W-:Y:S02]  /*11b0*/  LEA.HI.SX32 R111, R112.reuse, R112, 0x1b ;  /* 0x00000070706f7211 */ /* 0x040fe400078fdaff */
[----:B------:R-:W-:Y:S02]  /*11c0*/  LEA R109, R33, UR6, 0x2 ;  /* 0x00000006216d7c11 */ /* 0x000fe4000f8e10ff */
[----:B------:R-:W-:-:S02]  /*11d0*/  IADD3 R31, PT, PT, R112, 0x80, RZ ;  /* 0x00000080701f7810 */ /* 0x000fc40007ffe0ff */
[C---:B------:R-:W-:Y:S02]  /*11e0*/  IADD3 R33, PT, PT, R112.reuse, 0xa0, RZ ;  /* 0x000000a070217810 */ /* 0x040fe40007ffe0ff */
[C---:B------:R-:W-:Y:S02]  /*11f0*/  IADD3 R35, PT, PT, R112.reuse, 0xc0, RZ ;  /* 0x000000c070237810 */ /* 0x040fe40007ffe0ff */
[----:B------:R-:W-:Y:S02]  /*1200*/  IADD3 R37, PT, PT, R112, 0xe0, RZ ;  /* 0x000000e070257810 */ /* 0x000fe40007ffe0ff */
[-C--:B------:R-:W-:Y:S02]  /*1210*/  LEA.HI.SX32 R19, R19, R112.reuse, 0x1b ;  /* 0x0000007013137211 */ /* 0x080fe400078fdaff */
[----:B------:R-:W-:Y:S02]  /*1220*/  LEA R111, R111, UR6, 0x2 ;  /* 0x000000066f6f7c11 */ /* 0x000fe4000f8e10ff */
[----:B------:R-:W-:-:S02]  /*1230*/  LEA.HI.SX32 R31, R31, R112, 0x1b ;  /* 0x000000701f1f7211 */ /* 0x000fc400078fdaff */
[-C--:B------:R-:W-:Y:S02]  /*1240*/  LEA.HI.SX32 R33, R33, R112.reuse, 0x1b ;  /* 0x0000007021217211 */ /* 0x080fe400078fdaff */
[----:B------:R-:W-:Y:S02]  /*1250*/  SHF.L.U32 R18, R112, 0x3, RZ ;  /* 0x0000000370127819 */ /* 0x000fe400000006ff */
[-C--:B------:R-:W-:Y:S02]  /*1260*/  LEA.HI.SX32 R35, R35, R112.reuse, 0x1b ;  /* 0x0000007023237211 */ /* 0x080fe400078fdaff */
[----:B------:R-:W-:Y:S02]  /*1270*/  LEA.HI.SX32 R37, R37, R112, 0x1b ;  /* 0x0000007025257211 */ /* 0x000fe400078fdaff */
[----:B------:R-:W-:Y:S02]  /*1280*/  LEA R108, R19, UR6, 0x2 ;  /* 0x00000006136c7c11 */ /* 0x000fe4000f8e10ff */
[----:B------:R-:W-:-:S02]  /*1290*/  LEA R107, R31, UR6, 0x2 ;  /* 0x000000061f6b7c11 */ /* 0x000fc4000f8e10ff */
[----:B------:R-:W-:Y:S02]  /*12a0*/  LEA R106, R33, UR6, 0x2 ;  /* 0x00000006216a7c11 */ /* 0x000fe4000f8e10ff */
[----:B------:R-:W-:Y:S02]  /*12b0*/  LEA.HI.SX32 R103, R18, R18, 0x1b ;  /* 0x0000001212677211 */ /* 0x000fe400078fdaff */
[----:B------:R-:W-:Y:S02]  /*12c0*/  LEA R105, R35, UR6, 0x2 ;  /* 0x0000000623697c11 */ /* 0x000fe4000f8e10ff */
[----:B------:R-:W-:Y:S02]  /*12d0*/  LEA R104, R37, UR6, 0x2 ;  /* 0x0000000625687c11 */ /* 0x000fe4000f8e10ff */
[----:B------:R-:W-:Y:S02]  /*12e0*/  LEA R103, R103, UR6, 0x2 ;  /* 0x0000000667677c11 */ /* 0x000fe4000f8e10ff */
[----:B------:R-:W-:-:S02]  /*12f0*/  P2R R30, PR, RZ, 0x1 ;  /* 0x00000001ff1e7803 */ /* 0x000fc40000000000 */
[----:B------:R-:W-:Y:S01]  /*1300*/  ISETP.GE.AND P0, PT, R132, R113, PT ;  /* 0x000000718400720c */ /* 0x000fe20003f06270 */
[----:B------:R-:W-:Y:S01]  /*1310*/  HFMA2 R19, -RZ, RZ, 0, 0 ;  /* 0x00000000ff137431 */ /* 0x000fe200000001ff */
[----:B----4-:R1:W-:Y:S04]  /*1320*/  STS [R111], R0 ;  /* 0x000000006f007388 */ /* 0x0103e80000000800 */
[----:B--2---:R-:W-:Y:S04]  /*1330*/  STS [R110+0x80], R23 ;  /* 0x000080176e007388 */ /* 0x004fe80000000800 */
        /* <DEDUP_REMOVED lines=17> */
[----:B--2---:R-:W-:Y:S02]  /*1450*/  CS2R R22, SRZ ;  /* 0x0000000000167805 */ /* 0x004fe4000001ff00 */
[----:B---3--:R-:W-:Y:S02]  /*1460*/  CS2R R24, SRZ ;  /* 0x0000000000187805 */ /* 0x008fe4000001ff00 */
[----:B----4-:R-:W-:Y:S01]  /*1470*/  CS2R R26, SRZ ;  /* 0x00000000001a7805 */ /* 0x010fe2000001ff00 */
        /* <DEDUP_REMOVED lines=10> */
[----:B------:R-:W-:Y:S01]  /*1520*/  ISETP.GE.AND P0, PT, R132, R113, PT ;  /* 0x000000718400720c */ /* 0x000fe20003f06270 */
[----:B------:R-:W-:Y:S01]  /*1530*/  HFMA2 R31, -RZ, RZ, 0, 0 ;  /* 0x00000000ff1f7431 */ /* 0x000fe200000001ff */
[----:B------:R-:W-:Y:S02]  /*1540*/  CS2R R32, SRZ ;  /* 0x0000000000207805 */ /* 0x000fe4000001ff00 */
[----:B-1----:R-:W-:Y:S02]  /*1550*/  MOV R20, RZ ;  /* 0x000000ff00147202 */ /* 0x002fe40000000f00 */
[----:B------:R-:W-:Y:S01]  /*1560*/  CS2R R34, SRZ ;  /* 0x0000000000227805 */ /* 0x000fe2000001ff00 */
[----:B--2---:R-:W-:Y:S04]  /*1570*/  STS [R111], R0 ;  /* 0x000000006f007388 */ /* 0x004fe80000000800 */
[----:B---3--:R-:W-:Y:S04]  /*1580*/  STS [R110+0x80], R19 ;  /* 0x000080136e007388 */ /* 0x008fe80000000800 */
[----:B------:R-:W-:Y:S04]  /*1590*/  STS [R109+0x100], R22 ;  /* 0x000100166d007388 */ /* 0x000fe80000000800 */
[----:B----4-:R-:W-:Y:S04]  /*15a0*/  STS [R108+0x180], R23 ;  /* 0x000180176c007388 */ /* 0x010fe80000000800 */
        /* <DEDUP_REMOVED lines=14> */
[----:B-1----:R-:W-:-:S02]  /*1690*/  CS2R R28, SRZ ;  /* 0x00000000001c7805 */ /* 0x002fc4000001ff00 */
[----:B------:R-:W-:Y:S01]  /*16a0*/  MOV R0, RZ ;  /* 0x000000ff00007202 */ /* 0x000fe20000000f00 */
[----:B------:R-:W-:Y:S02]  /*16b0*/  HFMA2 R22, -RZ, RZ, 0, 0 ;  /* 0x00000000ff167431 */ /* 0x000fe400000001ff */
        /* <DEDUP_REMOVED lines=12> */
[----:B------:R-:W-:Y:S01]  /*1780*/  MOV R37, RZ ;  /* 0x000000ff00257202 */ /* 0x000fe20000000f00 */
        /* <DEDUP_REMOVED lines=31> */
[----:B-1----:R-:W-:Y:S01]  /*1980*/  CS2R R2, SRZ ;  /* 0x0000000000027805 */ /* 0x002fe2000001ff00 */
        /* <DEDUP_REMOVED lines=12> */
[----:B------:R-:W0:Y:S04]  /*1a50*/  LDS R30, [R103+0xc] ;  /* 0x00000c00671e7984 */ /* 0x000e280000000800 */
[----:B------:R-:W-:Y:S04]  /*1a60*/  LDS R36, [R103+0x10] ;  /* 0x0000100067247984 */ /* 0x000fe80000000800 */
[----:B------:R-:W-:Y:S04]  /*1a70*/  LDS R32, [R103+0x14] ;  /* 0x0000140067207984 */ /* 0x000fe80000000800 */
[----:B------:R-:W0:Y:S04]  /*1a80*/  LDS R29, [R103+0x18] ;  /* 0x00001800671d7984 */ /* 0x000e280000000800 */
[----:B------:R-:W0:Y:S01]  /*1a90*/  LDS R34, [R103+0x1c] ;  /* 0x00001c0067227984 */ /* 0x000e220000000800 */
[----:B------:R-:W-:Y:S01]  /*1aa0*/  BAR.SYNC.DEFER_BLOCKING 0x0 ;  /* 0x0000000000007b1d */ /* 0x000fe20000010000 */
[----:B-1----:R-:W-:-:S02]  /*1ab0*/  MOV R31, RZ ;  /* 0x000000ff001f7202 */ /* 0x002fc40000000f00 */
[----:B------:R-:W-:Y:S02]  /*1ac0*/  MOV R37, RZ ;  /* 0x000000ff00257202 */ /* 0x000fe40000000f00 */
[----:B------:R-:W-:Y:S01]  /*1ad0*/  MOV R39, RZ ;  /* 0x000000ff00277202 */ /* 0x000fe20000000f00 */
[----:B------:R-:W4:Y:S01]  /*1ae0*/  @!P0 LDG.E R38, desc[UR16][R4.64] ;  /* 0x0000001004268981 */ /* 0x000f22000c1e1900 */
[----:B------:R-:W-:Y:S01]  /*1af0*/  ISETP.NE.AND P0, PT, R40, RZ, PT ;  /* 0x000000ff2800720c */ /* 0x000fe20003f05270 */
[----:B------:R-:W-:Y:S02]  /*1b00*/  HFMA2 R40, -RZ, RZ, 0, 0 ;  /* 0x00000000ff287431 */ /* 0x000fe400000001ff */
        /* <DEDUP_REMOVED lines=8> */
[----:B---3--:R-:W-:-:S05]  /*1b90*/  FMUL.FTZ R43, R28, -1.4426950216293334961 ;  /* 0xbfb8aa3b1c2b7820 */ /* 0x008fca0000410000 */
[----:B------:R-:W2:Y:S04]  /*1ba0*/  MUFU.EX2 R41, R41 ;  /* 0x0000002900297308 */ /* 0x000ea80000000800 */
[----:B------:R-:W3:Y:S01]  /*1bb0*/  MUFU.EX2 R43, R43 ;  /* 0x0000002b002b7308 */ /* 0x000ee20000000800 */
[----:B----4-:R-:W-:-:S04]  /*1bc0*/  FMUL.FTZ R44, R35, -1.4426950216293334961 ;  /* 0xbfb8aa3b232c7820 */ /* 0x010fc80000410000 */
[----:B------:R4:W1:Y:S01]  /*1bd0*/  MUFU.EX2 R45, R44 ;  /* 0x0000002c002d7308 */ /* 0x0008620000000800 */
[----:B--2---:R-:W-:Y:S01]  /*1be0*/  FADD.FTZ R41, R41, 1 ;  /* 0x3f80000029297421 */ /* 0x004fe20000010000 */
[----:B---3--:R-:W-:-:S03]  /*1bf0*/  FADD.FTZ R43, R43, 1 ;  /* 0x3f8000002b2b7421 */ /* 0x008fc60000010000 */
[----:B----4-:R-:W-:Y:S01]  /*1c00*/  MUFU.RCP R44, R41 ;  /* 0x00000029002c7308 */ /* 0x010fe20000001000 */
[----:B0-----:R-:W-:Y:S01]  /*1c10*/  FMUL.FTZ R46, R30, -1.4426950216293334961 ;  /* 0xbfb8aa3b1e2e7820 */ /* 0x001fe20000410000 */
[----:B-1----:R-:W-:Y:S01]  /*1c20*/  FMUL.FTZ R4, R29, -1.4426950216293334961 ;  /* 0xbfb8aa3b1d047820 */ /* 0x002fe20000410000 */
[----:B------:R-:W-:-:S05]  /*1c30*/  FMUL.FTZ R5, R34, -1.4426950216293334961 ;  /* 0xbfb8aa3b22057820 */ /* 0x000fca0000410000 */
[----:B------:R-:W-:Y:S01]  /*1c40*/  MUFU.RCP R47, R43 ;  /* 0x0000002b002f7308 */ /* 0x000fe20000001000 */
[----:B------:R-:W-:Y:S01]  /*1c50*/  FADD.FTZ R45, R45, 1 ;  /* 0x3f8000002d2d7421 */ /* 0x000fe20000010000 */
[----:B------:R-:W-:-:S06]  /*1c60*/  FMUL.FTZ R50, R32, -1.4426950216293334961 ;  /* 0xbfb8aa3b20327820 */ /* 0x000fcc0000410000 */
[----:B------:R0:W1:Y:S01]  /*1c70*/  MUFU.EX2 R48, R46 ;  /* 0x0000002e00307308 */ /* 0x0000620000000800 */
[----:B------:R-:W-:-:S03]  /*1c80*/  FMUL.FTZ R49, R36, -1.4426950216293334961 ;  /* 0xbfb8aa3b24317820 */ /* 0x000fc60000410000 */
[----:B------:R-:W-:Y:S04]  /*1c90*/  MUFU.EX2 R4, R4 ;  /* 0x0000000400047308 */ /* 0x000fe80000000800 */
[----:B------:R-:W2:Y:S04]  /*1ca0*/  MUFU.EX2 R5, R5 ;  /* 0x0000000500057308 */ /* 0x000ea80000000800 */
[----:B0-----:R-:W-:Y:S01]  /*1cb0*/  MUFU.RCP R46, R45 ;  /* 0x0000002d002e7308 */ /* 0x001fe20000001000 */
[----:B-1----:R-:W-:-:S07]  /*1cc0*/  FADD.FTZ R48, R48, 1 ;  /* 0x3f80000030307421 */ /* 0x002fce0000010000 */
[----:B------:R-:W0:Y:S04]  /*1cd0*/  MUFU.EX2 R50, R50 ;  /* 0x0000003200327308 */ /* 0x000e280000000800 */
[----:B------:R-:W1:Y:S01]  /*1ce0*/  MUFU.EX2 R49, R49 ;  /* 0x0000003100317308 */ /* 0x000e620000000800 */
[----:B--2---:R-:W-:-:S03]  /*1cf0*/  FADD.FTZ R52, R5, 1 ;  /* 0x3f80000005347421 */ /* 0x004fc60000010000 */
[----:B------:R-:W2:Y:S01]  /*1d00*/  MUFU.RCP R51, R48 ;  /* 0x0000003000337308 */ /* 0x000ea20000001000 */
[----:B0-----:R-:W-:-:S07]  /*1d10*/  FADD.FTZ R50, R50, 1 ;  /* 0x3f80000032327421 */ /* 0x001fce0000010000 */
[----:B------:R-:W-:Y:S01]  /*1d20*/  MUFU.RCP R59, R52 ;  /* 0x00000034003b7308 */ /* 0x000fe20000001000 */
[----:B-1----:R-:W-:-:S07]  /*1d30*/  FADD.FTZ R49, R49, 1 ;  /* 0x3f80000031317421 */ /* 0x002fce0000010000 */
[----:B------:R-:W-:Y:S01]  /*1d40*/  MUFU.RCP R57, R50 ;  /* 0x0000003200397308 */ /* 0x000fe20000001000 */
[----:B--2---:R-:W-:-:S07]  /*1d50*/  FADD.FTZ R5, -R51, 1 ;  /* 0x3f80000033057421 */ /* 0x004fce0000010100 */
[----:B------:R-:W-:Y:S01]  /*1d60*/  MUFU.RCP R55, R49 ;  /* 0x0000003100377308 */ /* 0x000fe20000001000 */
[----:B------:R-:W-:Y:S01]  /*1d70*/  FFMA.FTZ R53, R30, R5, 1 ;  /* 0x3f8000001e357423 */ /* 0x000fe20000010005 */
[----:B------:R-:W-:Y:S01]  /*1d80*/  ISETP.NE.AND P4, PT, R157, RZ, PT ;  /* 0x000000ff9d00720c */ /* 0x000fe20003f85270 */
[----:B------:R-:W-:Y:S04]  /*1d90*/  STS [R111], R38 ;  /* 0x000000266f007388 */ /* 0x000fe80000000800 */
        /* <DEDUP_REMOVED lines=12> */
[----:B------:R-:W4:Y:S04]  /*1e60*/  LDS R37, [R103+0x10] ;  /* 0x0000100067257984 */ /* 0x000f280000000800 */
[----:B------:R-:W4:Y:S04]  /*1e70*/  LDS R39, [R103+0x14] ;  /* 0x0000140067277984 */ /* 0x000f280000000800 */
[----:B------:R-:W4:Y:S04]  /*1e80*/  LDS R45, [R103+0x18] ;  /* 0x00001800672d7984 */ /* 0x000f280000000800 */
[----:B------:R-:W4:Y:S01]  /*1e90*/  LDS R40, [R103+0x1c] ;  /* 0x00001c0067287984 */ /* 0x000f220000000800 */
[----:B0-----:R-:W-:-:S04]  /*1ea0*/  FADD.FTZ R42, R4, 1 ;  /* 0x3f800000042a7421 */ /* 0x001fc80000010000 */
[----:B------:R0:W4:Y:S01]  /*1eb0*/  MUFU.RCP R56, R42 ;  /* 0x0000002a00387308 */ /* 0x0001220000001000 */
[----:B------:R-:W-:Y:S01]  /*1ec0*/  FADD.FTZ R3, -R47, 1 ;  /* 0x3f8000002f037421 */ /* 0x000fe20000010100 */
[----:B------:R-:W-:Y:S01]  /*1ed0*/  FADD.FTZ R4, -R46, 1 ;  /* 0x3f8000002e047421 */ /* 0x000fe20000010100 */
[----:B------:R-:W-:-:S03]  /*1ee0*/  FADD.FTZ R2, -R44, 1 ;  /* 0x3f8000002c027421 */ /* 0x000fc60000010100 */
[----:B------:R-:W-:Y:S01]  /*1ef0*/  FFMA.FTZ R48, R35, R4, 1 ;  /* 0x3f80000023307423 */ /* 0x000fe20000010004 */
[----:B0-----:R-:W-:Y:S01]  /*1f00*/  FFMA.FTZ R42, R28, R3, 1 ;  /* 0x3f8000001c2a7423 */ /* 0x001fe20000010003 */
[----:B-1----:R-:W-:Y:S01]  /*1f10*/  FMUL.FTZ R3, R0, R41 ;  /* 0x0000002900037220 */ /* 0x002fe20000410000 */
[----:B--2---:R-:W-:Y:S01]  /*1f20*/  FMUL.FTZ R49, R7, R38 ;  /* 0x0000002607317220 */ /* 0x004fe20000410000 */
[----:B------:R-:W-:Y:S02]  /*1f30*/  FFMA.FTZ R2, R33, R2, 1 ;  /* 0x3f80000021027423 */ /* 0x000fe40000010002 */
        /* <DEDUP_REMOVED lines=13> */
[----:B------:R-:W-:Y:S01]  /*2010*/  FADD.FTZ R5, -R57, 1 ;  /* 0x3f80000039057421 */ /* 0x000fe20000010100 */
        /* <DEDUP_REMOVED lines=62> */
[----:B------:R-:W-:-:S03]  /*2400*/  ISETP.GE.AND P2, PT, R126, R67, PT ;  /* 0x000000437e00720c */ /* 0x000fc60003f46270 */
        /* <DEDUP_REMOVED lines=12> */
[----:B------:R-:W-:Y:S01]  /*24d0*/  FMUL.FTZ R7, R7, R35 ;  /* 0x0000002307077220 */ /* 0x000fe20000410000 */
[----:B------:R-:W-:Y:S01]  /*24e0*/  FMUL.FTZ R20, R20, R30 ;  /* 0x0000001e14147220 */ /* 0x000fe20000410000 */
[----:B------:R-:W-:Y:S01]  /*24f0*/  FMUL.FTZ R67, R22, R36 ;  /* 0x0000002416437220 */ /* 0x000fe20000410000 */
[----:B------:R-:W-:Y:S01]  /*2500*/  FMUL.FTZ R24, R24, R32 ;  /* 0x0000002018187220 */ /* 0x000fe20000410000 */
[----:B------:R-:W-:Y:S01]  /*2510*/  FMUL.FTZ R27, R27, R34 ;  /* 0x000000221b1b7220 */ /* 0x000fe20000410000 */
[----:B0-----:R-:W-:Y:S01]  /*2520*/  FMUL.FTZ R65, R26, R29 ;  /* 0x0000001d1a417220 */ /* 0x001fe20000410000 */
        /* <DEDUP_REMOVED lines=10> */
[----:B------:R-:W0:Y:S08]  /*25d0*/  LDC.64 R46, c[0x0][0x430] ;  /* 0x00010c00ff2e7b82 */ /* 0x000e300000000a00 */
[----:B------:R-:W1:Y:S01]  /*25e0*/  LDC.64 R48, c[0x0][0x438] ;  /* 0x00010e00ff307b82 */ /* 0x000e620000000a00 */
        /* <DEDUP_REMOVED lines=10> */
[----:B0-----:R-:W-:-:S03]  /*2690*/  IMAD.WIDE.U32 R2, R46, UR18, R16 ;  /* 0x000000122e027c25 */ /* 0x001fc6000f8e0010 */
[----:B------:R-:W-:Y:S01]  /*26a0*/  LDS R31, [R110+0x80] ;  /* 0x000080006e1f7984 */ /* 0x000fe20000000800 */
[----:B------:R-:W-:-:S03]  /*26b0*/  IMAD R3, R47, UR18, R3 ;  /* 0x000000122f037c24 */ /* 0x000fc6000f8e0203 */
[----:B------:R-:W-:Y:S01]  /*26c0*/  LDS R33, [R109+0x100] ;  /* 0x000100006d217984 */ /* 0x000fe20000000800 */
[----:B-1----:R-:W-:-:S03]  /*26d0*/  IMAD.WIDE.U32 R2, R167, R48, R2 ;  /* 0x00000030a7027225 */ /* 0x002fc600078e0002 */
[----:B------:R-:W-:Y:S01]  /*26e0*/  LDS R35, [R108+0x180] ;  /* 0x000180006c237984 */ /* 0x000fe20000000800 */
[----:B------:R-:W-:Y:S01]  /*26f0*/  IMAD R0, R167, R49, R3 ;  /* 0x00000031a7007224 */ /* 0x000fe200078e0203 */
[----:B------:R-:W-:Y:S02]  /*2700*/  IADD3 R3, P0, PT, R132, R2, RZ ;  /* 0x0000000284037210 */ /* 0x000fe40007f1e0ff */
[----:B------:R-:W-:Y:S02]  /*2710*/  LDS R37, [R107+0x200] ;  /* 0x000200006b257984 */ /* 0x000fe40000000800 */
[----:B------:R-:W-:Y:S02]  /*2720*/  IADD3.X R0, PT, PT, RZ, R0, RZ, P0, !PT ;  /* 0x00000000ff007210 */ /* 0x000fe400007fe4ff */
[----:B------:R-:W-:Y:S01]  /*2730*/  LDS R39, [R106+0x280] ;  /* 0x000280006a277984 */ /* 0x000fe20000000800 */
[----:B------:R-:W-:-:S03]  /*2740*/  LEA R2, P0, R3, UR8, 0x2 ;  /* 0x0000000803027c11 */ /* 0x000fc6000f8010ff */
[----:B------:R-:W-:Y:S01]  /*2750*/  LDS R41, [R105+0x300] ;  /* 0x0003000069297984 */ /* 0x000fe20000000800 */
[----:B------:R-:W-:-:S03]  /*2760*/  LEA.HI.X R3, R3, UR9, R0, 0x2, P0 ;  /* 0x0000000903037c11 */ /* 0x000fc600080f1400 */
        /* <DEDUP_REMOVED lines=20> */
.L_x_15825:
[----:B------:R-:W-:Y:S01]  /*28b0*/  FFMA.FTZ R0, R102, R5, R159 ;  /* 0x0000000566007223 */ /* 0x000fe2000001009f */
[----:B------:R-:W-:Y:S01]  /*28c0*/  BAR.SYNC.DEFER_BLOCKING 0x0 ;  /* 0x0000000000007b1d */ /* 0x000fe20000010000 */
[----:B------:R-:W-:Y:S01]  /*28d0*/  UISETP.GE.AND UP0, UPT, UR4, 0x1, UPT ;  /* 0x000000010400788c */ /* 0x000fe2000bf06270 */
[----:B------:R-:W-:Y:S01]  /*28e0*/  MOV R94, RZ ;  /* 0x000000ff005e7202 */ /* 0x000fe20000000f00 */
[----:B0-----:R-:W-:Y:S01]  /*28f0*/  FFMA.FTZ R3, R101, R6, R0 ;  /* 0x0000000665037223 */ /* 0x001fe20000010000 */
[----:B------:R-:W-:Y:S02]  /*2900*/  CS2R R92, SRZ ;  /* 0x00000000005c7805 */ /* 0x000fe4000001ff00 */
[----:B------:R-:W-:Y:S02]  /*2910*/  CS2R R90, SRZ ;  /* 0x00000000005a7805 */ /* 0x000fe4000001ff00 */
[----:B------:R-:W-:Y:S01]  /*2920*/  CS2R R88, SRZ ;  /* 0x0000000000587805 */ /* 0x000fe2000001ff00 */
[----:B------:R-:W-:Y:S01]  /*2930*/  FFMA.FTZ R0, R100, R7, R3 ;  /* 0x0000000764007223 */ /* 0x000fe20000010003 */
[----:B------:R-:W-:Y:S01]  /*2940*/  MOV R87, RZ ;  /* 0x000000ff00577202 */ /* 0x000fe20000000f00 */
[--C-:B-----5:R-:W-:Y:S01]  /*2950*/  FADD.FTZ R85, R85, R156.reuse ;  /* 0x0000009c55557221 */ /* 0x120fe20000010000 */
        /* <DEDUP_REMOVED lines=24> */
[C-C-:B------:R-:W-:Y:S01]  /*2ae0*/  IADD3 R41, PT, PT, R18.reuse, 0x1, R18.reuse ;  /* 0x0000000112297810 */ /* 0x140fe20007ffe012 */
[----:B------:R-:W0:Y:S01]  /*2af0*/  LDC R63, c[0x0][0x388] ;  /* 0x0000e200ff3f7b82 */ /* 0x000e220000000800 */
[C-C-:B------:R-:W-:Y:S01]  /*2b00*/  IADD3 R43, PT, PT, R18.reuse, 0x2, R18.reuse ;  /* 0x00000002122b7810 */ /* 0x140fe20007ffe012 */
[----:B------:R-:W-:Y:S01]  /*2b10*/  FADD.FTZ R0, R5, R5 ;  /* 0x0000000505007221 */ /* 0x000fe20000010000 */
[C-C-:B------:R-:W-:Y:S01]  /*2b20*/  IADD3 R45, PT, PT, R18.reuse, 0x3, R18.reuse ;  /* 0x00000003122d7810 */ /* 0x140fe20007ffe012 */
[----:B------:R-:W-:Y:S01]  /*2b30*/  FADD.FTZ R69, R7, R7 ;  /* 0x0000000707457221 */ /* 0x000fe20000010000 */
[----:B------:R-:W-:Y:S01]  /*2b40*/  IADD3 R47, PT, PT, R18, 0x4, R18 ;  /* 0x00000004122f7810 */ /* 0x000fe20007ffe012 */
[----:B------:R-:W-:Y:S01]  /*2b50*/  FADD.FTZ R70, R6, R6 ;  /* 0x0000000606467221 */ /* 0x000fe20000010000 */
[C-C-:B------:R-:W-:Y:S01]  /*2b60*/  IADD3 R49, PT, PT, R18.reuse, 0x5, R18.reuse ;  /* 0x0000000512317810 */ /* 0x140fe20007ffe012 */
[----:B------:R-:W1:Y:S01]  /*2b70*/  LDC.64 R20, c[0x0][0x440] ;  /* 0x00011000ff147b82 */ /* 0x000e620000000a00 */
[C-C-:B------:R-:W-:Y:S01]  /*2b80*/  IADD3 R51, PT, PT, R18.reuse, 0x6, R18.reuse ;  /* 0x0000000612337810 */ /* 0x140fe20007ffe012 */
[----:B------:R-:W-:Y:S01]  /*2b90*/  HFMA2 R94, -RZ, RZ, 0, 0 ;  /* 0x00000000ff5e7431 */ /* 0x000fe200000001ff */
[----:B------:R-:W-:Y:S01]  /*2ba0*/  IADD3 R53, PT, PT, R18, 0x7, R18 ;  /* 0x0000000712357810 */ /* 0x000fe20007ffe012 */
[----:B------:R-:W-:Y:S01]  /*2bb0*/  FADD.FTZ R67, R67, R67 ;  /* 0x0000004343437221 */ /* 0x000fe20000010000 */
[----:B------:R-:W-:Y:S01]  /*2bc0*/  SHF.L.U32 R2, R112, 0x4, RZ ;  /* 0x0000000470027819 */ /* 0x000fe200000006ff */
[----:B------:R-:W-:Y:S01]  /*2bd0*/  FADD.FTZ R65, R65, R65 ;  /* 0x0000004141417221 */ /* 0x000fe20000010000 */
[----:B------:R-:W-:Y:S01]  /*2be0*/  SHF.L.U32 R62, R114, 0x9, RZ ;  /* 0x00000009723e7819 */ /* 0x000fe200000006ff */
[----:B------:R-:W2:Y:S01]  /*2bf0*/  LDC.64 R18, c[0x0][0x3a8] ;  /* 0x0000ea00ff127b82 */ /* 0x000ea20000000a00 */
[C---:B------:R-:W-:Y:S01]  /*2c00*/  IADD3 R37, PT, PT, R112.reuse, 0x1c0, RZ ;  /* 0x000001c070257810 */ /* 0x040fe20007ffe0ff */
[----:B------:R-:W3:Y:S01]  /*2c10*/  LDCU UR8, c[0x0][0x394] ;  /* 0x00007280ff0877ac */ /* 0x000ee20008000800 */
[----:B------:R-:W-:-:S02]  /*2c20*/  IADD3 R39, PT, PT, R112, 0x1e0, RZ ;  /* 0x000001e070277810 */ /* 0x000fc40007ffe0ff */
[C---:B------:R-:W-:Y:S01]  /*2c30*/  IADD3 R3, PT, PT, R112.reuse, 0x100, RZ ;  /* 0x0000010070037810 */ /* 0x040fe20007ffe0ff */
[----:B------:R-:W4:Y:S01]  /*2c40*/  LDCU UR9, c[0x0][0x38c] ;  /* 0x00007180ff0977ac */ /* 0x000f220008000800 */
[C---:B------:R-:W-:Y:S01]  /*2c50*/  IADD3 R5, PT, PT, R112.reuse, 0x120, RZ ;  /* 0x0000012070057810 */ /* 0x040fe20007ffe0ff */
[----:B------:R-:W0:Y:S01]  /*2c60*/  LDC.64 R22, c[0x0][0x3c0] ;  /* 0x0000f000ff167b82 */ /* 0x000e220000000a00 */
[C---:B------:R-:W-:Y:S01]  /*2c70*/  IADD3 R7, PT, PT, R112.reuse, 0x140, RZ ;  /* 0x0000014070077810 */ /* 0x040fe20007ffe0ff */
[----:B------:R-:W-:Y:S01]  /*2c80*/  UMOV UR4, URZ ;  /* 0x000000ff00047c82 */ /* 0x000fe20008000000 */
[C---:B------:R-:W-:Y:S02]  /*2c90*/  IADD3 R31, PT, PT, R112.reuse, 0x160, RZ ;  /* 0x00000160701f7810 */ /* 0x040fe40007ffe0ff */
[C---:B------:R-:W-:Y:S02]  /*2ca0*/  IADD3 R33, PT, PT, R112.reuse, 0x180, RZ ;  /* 0x0000018070217810 */ /* 0x040fe40007ffe0ff */
        /* <DEDUP_REMOVED lines=12> */
[----:B------:R-:W-:Y:S02]  /*2d70*/  LEA R61, R61, -R62, 0x1 ;  /* 0x8000003e3d3d7211 */ /* 0x000fe400078e08ff */
[-C--:B------:R-:W-:Y:S02]  /*2d80*/  LEA.HI.SX32 R45, R45, R2.reuse, 0x1b ;  /* 0x000000022d2d7211 */ /* 0x080fe400078fdaff */
[-C--:B------:R-:W-:Y:S02]  /*2d90*/  LEA.HI.SX32 R41, R41, R2.reuse, 0x1b ;  /* 0x0000000229297211 */ /* 0x080fe400078fdaff */
[-C--:B------:R-:W-:Y:S02]  /*2da0*/  LEA.HI.SX32 R43, R43, R2.reuse, 0x1b ;  /* 0x000000022b2b7211 */ /* 0x080fe400078fdaff */
[----:B------:R-:W-:-:S02]  /*2db0*/  LEA.HI.SX32 R47, R47, R2, 0x1b ;  /* 0x000000022f2f7211 */ /* 0x000fc400078fdaff */
[-C--:B------:R-:W-:Y:S02]  /*2dc0*/  LEA.HI.SX32 R49, R49, R2.reuse, 0x1b ;  /* 0x0000000231317211 */ /* 0x080fe400078fdaff */
[----:B------:R-:W-:Y:S02]  /*2dd0*/  LEA.HI.SX32 R51, R51, R2, 0x1b ;  /* 0x0000000233337211 */ /* 0x000fe400078fdaff */
        /* <DEDUP_REMOVED lines=18> */
[----:B------:R-:W-:Y:S02]  /*2f00*/  LEA.HI.SX32 R35, R35, R112, 0x1b ;  /* 0x0000007023237211 */ /* 0x000fe400078fdaff */
[----:B------:R-:W-:Y:S02]  /*2f10*/  ISETP.GE.AND P0, PT, R142, R61, PT ;  /* 0x0000003d8e00720c */ /* 0x000fe40003f06270 */
        /* <DEDUP_REMOVED lines=8> */
[----:B------:R-:W-:Y:S02]  /*2fa0*/  LOP3.LUT R208, R16, 0x100, RZ, 0xc0, !PT ;  /* 0x0000010010d07812 */ /* 0x000fe400078ec0ff */
[----:B------:R-:W-:Y:S02]  /*2fb0*/  ISETP.EQ.AND P5, PT, R157, RZ, P5 ;  /* 0x000000ff9d00720c */ /* 0x000fe40002fa2270 */
[----:B------:R-:W-:Y:S02]  /*2fc0*/  IADD3 R60, PT, PT, R62, R157, RZ ;  /* 0x0000009d3e3c7210 */ /* 0x000fe40007ffe0ff */
[----:B------:R-:W-:Y:S02]  /*2fd0*/  LEA R53, R53, UR6, 0x2 ;  /* 0x0000000635357c11 */ /* 0x000fe4000f8e10ff */
[----:B------:R-:W-:Y:S02]  /*2fe0*/  LEA R52, R52, UR6, 0x2 ;  /* 0x0000000634347c11 */ /* 0x000fe4000f8e10ff */
[----:B------:R-:W-:-:S02]  /*2ff0*/  LEA R51, R3, UR6, 0x2 ;  /* 0x0000000603337c11 */ /* 0x000fc4000f8e10ff */
[----:B------:R-:W-:Y:S02]  /*3000*/  LEA R50, R5, UR6, 0x2 ;  /* 0x0000000605327c11 */ /* 0x000fe4000f8e10ff */
[----:B------:R-:W-:Y:S02]  /*3010*/  P2R R206, PR, RZ, 0x1 ;  /* 0x00000001ffce7803 */ /* 0x000fe40000000000 */
        /* <DEDUP_REMOVED lines=11> */
[----:B01234-:R-:W-:-:S07]  /*30d0*/  LEA R36, R36, UR6, 0x2 ;  /* 0x0000000624247c11 */ /* 0x01ffce000f8e10ff */
.L_x_15876:
[----:B------:R-:W-:Y:S02]  /*30e0*/  MOV R2, R142 ;  /* 0x0000008e00027202 */ /* 0x000fe40000000f00 */
[----:B------:R-:W-:Y:S02]  /*30f0*/  CS2R R34, SRZ ;  /* 0x0000000000227805 */ /* 0x000fe4000001ff00 */
[----:B------:R-:W-:Y:S02]  /*3100*/  MOV R3, RZ ;  /* 0x000000ff00037202 */ /* 0x000fe40000000f00 */
[C---:B0-----:R-:W-:Y:S02]  /*3110*/  IADD3 R4, PT, PT, R116.reuse, 0x20, RZ ;  /* 0x0000002074047810 */ /* 0x041fe40007ffe0ff */
[-C--:B------:R-:W-:Y:S01]  /*3120*/  ISETP.GE.AND P0, PT, R116, R61.reuse, PT ;  /* 0x0000003d7400720c */ /* 0x080fe20003f06270 */
[----:B------:R-:W-:Y:S01]  /*3130*/  IMAD.WIDE.U32 R2, R22, UR4, R2 ;  /* 0x0000000416027c25 */ /* 0x000fe2000f8e0002 */
[----:B------:R-:W-:-:S02]  /*3140*/  ISETP.GE.AND P1, PT, R4, R61, PT ;  /* 0x0000003d0400720c */ /* 0x000fc40003f26270 */
[----:B------:R-:W-:Y:S01]  /*3150*/  IADD3 R4, PT, PT, R116, 0x40, RZ ;  /* 0x0000004074047810 */ /* 0x000fe20007ffe0ff */
[----:B------:R-:W-:Y:S01]  /*3160*/  IMAD R3, R23, UR4, R3 ;  /* 0x0000000417037c24 */ /* 0x000fe2000f8e0203 */
[----:B------:R-:W-:Y:S02]  /*3170*/  LEA R6, P4, R2, R147, 0x2 ;  /* 0x0000009302067211 */ /* 0x000fe400078810ff */
[----:B------:R-:W-:Y:S02]  /*3180*/  IADD3 R32, PT, PT, R116, 0x80, RZ ;  /* 0x0000008074207810 */ /* 0x000fe40007ffe0ff */
[----:B------:R-:W-:Y:S02]  /*3190*/  ISETP.GE.AND P2, PT, R4, R61, PT ;  /* 0x0000003d0400720c */ /* 0x000fe40003f46270 */
[----:B------:R-:W-:Y:S02]  /*31a0*/  LEA.HI.X R7, R2, R145, R3, 0x2, P4 ;  /* 0x0000009102077211 */ /* 0x000fe400020f1403 */
[----:B------:R-:W-:-:S02]  /*31b0*/  ISETP.GE.AND P4, PT, R32, R61, PT ;  /* 0x0000003d2000720c */ /* 0x000fc40003f86270 */
[----:B-1----:R-:W-:Y:S02]  /*31c0*/  CS2R R32, SRZ ;  /* 0x0000000000207805 */ /* 0x002fe4000001ff00 */
[C---:B------:R-:W-:Y:S02]  /*31d0*/  IADD3 R30, PT, PT, R116.reuse, 0x60, RZ ;  /* 0x00000060741e7810 */ /* 0x040fe40007ffe0ff */
[----:B------:R-:W-:Y:S02]  /*31e0*/  CS2R R168, SRZ ;  /* 0x0000000000a87805 */ /* 0x000fe4000001ff00 */
[----:B------:R-:W-:Y:S01]  /*31f0*/  IADD3 R2, PT, PT, R116, 0xa0, RZ ;  /* 0x000000a074027810 */ /* 0x000fe20007ffe0ff */
[----:B--2---:R-:W2:Y:S01]  /*3200*/  @!P1 LDG.E R34, desc[UR16][R6.64+0x100] ;  /* 0x0001001006229981 */ /* 0x004ea2000c1e1900 */
[-C--:B------:R-:W-:Y:S02]  /*3210*/  ISETP.GE.AND P3, PT, R30, R61.reuse, PT ;  /* 0x0000003d1e00720c */ /* 0x080fe40003f66270 */
[----:B------:R-:W-:Y:S01]  /*3220*/  IADD3 R4, PT, PT, R116, 0xc0, RZ ;  /* 0x000000c074047810 */ /* 0x000fe20007ffe0ff */
[----:B------:R-:W3:Y:S01]  /*3230*/  @!P0 LDG.E R33, desc[UR16][R6.64+0x80] ;  /* 0x0000801006218981 */ /* 0x000ee2000c1e1900 */
[----:B------:R-:W-:-:S02]  /*3240*/  ISETP.GE.AND P0, PT, R2, R61, PT ;  /* 0x0000003d0200720c */ /* 0x000fc40003f06270 */
[----:B------:R-:W-:Y:S01]  /*3250*/  IADD3 R2, PT, PT, R116, 0xe0, RZ ;  /* 0x000000e074027810 */ /* 0x000fe20007ffe0ff */
[----:B----4-:R-:W4:Y:S01]  /*3260*/  @!P2 LDG.E R35, desc[UR16][R6.64+0x180] ;  /* 0x000180100623a981 */ /* 0x010f22000c1e1900 */
[----:B------:R-:W-:Y:S02]  /*3270*/  MOV R160, RZ ;  /* 0x000000ff00a07202 */ /* 0x000fe40000000f00 */
[-C--:B------:R-:W-:Y:S01]  /*3280*/  ISETP.GE.AND P2, PT, R2, R61.reuse, PT ;  /* 0x0000003d0200720c */ /* 0x080fe20003f46270 */
[----:B------:R-:W5:Y:S01]  /*3290*/  @!P4 LDG.E R169, desc[UR16][R6.64+0x280] ;  /* 0x0002801006a9c981 */ /* 0x000f62000c1e1900 */
[----:B------:R-:W-:Y:S02]  /*32a0*/  ISETP.GE.AND P1, PT, R4, R61, PT ;  /* 0x0000003d0400720c */ /* 0x000fe40003f26270 */
[C---:B------:R-:W-:Y:S01]  /*32b0*/  IADD3 R2, PT, PT, R116.reuse, 0x120, RZ ;  /* 0x0000012074027810 */ /* 0x040fe20007ffe0ff */
[----:B------:R-:W5:Y:S01]  /*32c0*/  @!P3 LDG.E R160, desc[UR16][R6.64+0x200] ;  /* 0x0002001006a0b981 */ /* 0x000f62000c1e1900 */
[----:B------:R-:W-:-:S02]  /*32d0*/  IADD3 R4, PT, PT, R116, 0x100, RZ ;  /* 0x0000010074047810 */ /* 0x000fc40007ffe0ff */
[----:B------:R-:W-:Y:S02]  /*32e0*/  MOV R162, RZ ;  /* 0x000000ff00a27202 */ /* 0x000fe40000000f00 */
[-C--:B------:R-:W-:Y:S02]  /*32f0*/  ISETP.GE.AND P4, PT, R2, R61.reuse, PT ;  /* 0x0000003d0200720c */ /* 0x080fe40003f86270 */
[----:B------:R-:W-:Y:S02]  /*3300*/  ISETP.NE.AND P6, PT, R206, RZ, PT ;  /* 0x000000ffce00720c */ /* 0x000fe40003fc5270 */
[----:B------:R-:W-:Y:S02]  /*3310*/  ISETP.GE.AND P3, PT, R4, R61, PT ;  /* 0x0000003d0400720c */ /* 0x000fe40003f66270 */
[----:B------:R-:W-:Y:S02]  /*3320*/  CS2R R170, SRZ ;  /* 0x0000000000aa7805 */ /* 0x000fe4000001ff00 */
[----:B------:R-:W-:Y:S01]  /*3330*/  IADD3 R2, PT, PT, R116, 0x140, RZ ;  /* 0x0000014074027810 */ /* 0x000fe20007ffe0ff */
[----:B------:R-:W5:Y:S01]  /*3340*/  @!P0 LDG.E R162, desc[UR16][R6.64+0x300] ;  /* 0x0003001006a28981 */ /* 0x000f62000c1e1900 */
[----:B------:R-:W-:-:S02]  /*3350*/  MOV R164, RZ ;  /* 0x000000ff00a47202 */ /* 0x000fc40000000f00 */
[-C--:B------:R-:W-:Y:S01]  /*3360*/  ISETP.GE.AND P0, PT, R2, R61.reuse, PT ;  /* 0x0000003d0200720c */ /* 0x080fe20003f06270 */
[----:B------:R-:W5:Y:S01]  /*3370*/  @!P1 LDG.E R171, desc[UR16][R6.64+0x380] ;  /* 0x0003801006ab9981 */ /* 0x000f62000c1e1900 */
[C---:B------:R-:W-:Y:S02]  /*3380*/  IADD3 R2, PT, PT, R116.reuse, 0x180, RZ ;  /* 0x0000018074027810 */ /* 0x040fe40007ffe0ff */
[----:B------:R-:W-:Y:S01]  /*3390*/  IADD3 R4, PT, PT, R116, 0x160, RZ ;  /* 0x0000016074047810 */ /* 0x000fe20007ffe0ff */
[----:B------:R-:W5:Y:S01]  /*33a0*/  @!P2 LDG.E R164, desc[UR16][R6.64+0x400] ;  /* 0x0004001006a4a981 */ /* 0x000f62000c1e1900 */
[----:B------:R-:W-:Y:S02]  /*33b0*/  MOV R173, RZ ;  /* 0x000000ff00ad7202 */ /* 0x000fe40000000f00 */
[----:B------:R-:W-:Y:S01]  /*33c0*/  MOV R166, RZ ;  /* 0x000000ff00a67202 */ /* 0x000fe20000000f00 */
[----:B------:R-:W2:Y:S01]  /*33d0*/  @!P6 LDG.E R32, desc[UR16][R6.64] ;  /* 0x000000100620e981 */ /* 0x000ea2000c1e1900 */
[----:B------:R-:W-:-:S02]  /*33e0*/  ISETP.GE.AND P2, PT, R2, R61, PT ;  /* 0x0000003d0200720c */ /* 0x000fc40003f46270 */
[-C--:B------:R-:W-:Y:S01]  /*33f0*/  ISETP.GE.AND P1, PT, R4, R61.reuse, PT ;  /* 0x0000003d0400720c */ /* 0x080fe20003f26270 */
[----:B------:R-:W5:Y:S01]  /*3400*/  @!P3 LDG.E R173, desc[UR16][R6.64+0x480] ;  /* 0x0004801006adb981 */ /* 0x000f62000c1e1900 */
[C---:B------:R-:W-:Y:S02]  /*3410*/  IADD3 R2, PT, PT, R116.reuse, 0x1a0, RZ ;  /* 0x000001a074027810 */ /* 0x040fe40007ffe0ff */
[----:B------:R-:W-:Y:S01]  /*3420*/  IADD3 R4, PT, PT, R116, 0x1c0, RZ ;  /* 0x000001c074047810 */ /* 0x000fe20007ffe0ff */
[----:B------:R-:W5:Y:S01]  /*3430*/  @!P4 LDG.E R166, desc[UR16][R6.64+0x500] ;  /* 0x0005001006a6c981 */ /* 0x000f62000c1e1900 */
[-C--:B------:R-:W-:Y:S02]  /*3440*/  ISETP.GE.AND P3, PT, R2, R61.reuse, PT ;  /* 0x0000003d0200720c */ /* 0x080fe40003f66270 */
[----:B------:R-:W-:Y:S02]  /*3450*/  ISETP.GE.AND P4, PT, R4, R61, PT ;  /* 0x0000003d0400720c */ /* 0x000fe40003f86270 */
[----:B------:R-:W-:-:S02]  /*3460*/  MOV R175, RZ ;  /* 0x000000ff00af7202 */ /* 0x000fc40000000f00 */
[----:B------:R-:W-:Y:S01]  /*3470*/  MOV R177, RZ ;  /* 0x000000ff00b17202 */ /* 0x000fe20000000f00 */
[----:B------:R-:W5:Y:S01]  /*3480*/  @!P1 LDG.E R168, desc[UR16][R6.64+0x600] ;  /* 0x0006001006a89981 */ /* 0x000f62000c1e1900 */
[----:B------:R-:W-:-:S03]  /*3490*/  MOV R179, RZ ;  /* 0x000000ff00b37202 */ /* 0x000fc60000000f00 */
        /* <DEDUP_REMOVED lines=18> */
[----:B---3--:R0:W-:Y:S04]  /*35c0*/  STS [R110+0x80], R33 ;  /* 0x000080216e007388 */ /* 0x0081e80000000800 */
[----:B------:R-:W-:Y:S04]  /*35d0*/  STS [R109+0x100], R34 ;  /* 0x000100226d007388 */ /* 0x000fe80000000800 */
[----:B----4-:R1:W-:Y:S04]  /*35e0*/  STS [R108+0x180], R35 ;  /* 0x000180236c007388 */ /* 0x0103e80000000800 */
        /* <DEDUP_REMOVED lines=15> */
[-C--:B------:R-:W-:Y:S01]  /*36e0*/  FMUL.FTZ R7, R86, R31.reuse ;  /* 0x0000001f56077220 */ /* 0x080fe20000410000 */
[-C--:B0-----:R-:W-:Y:S01]  /*36f0*/  FMUL.FTZ R33, R83, R31.reuse ;  /* 0x0000001f53217220 */ /* 0x081fe20000410000 */
[-C--:B-1----:R-:W-:Y:S01]  /*3700*/  FMUL.FTZ R35, R84, R31.reuse ;  /* 0x0000001f54237220 */ /* 0x082fe20000410000 */
[----:B------:R-:W-:Y:S01]  /*3710*/  FMUL.RZ R34, R2, 0.15915493667125701904 ;  /* 0x3e22f98302227820 */ /* 0x000fe2000040c000 */
[----:B------:R-:W-:Y:S01]  /*3720*/  FMUL.FTZ R2, R30, 1.4426950216293334961 ;  /* 0x3fb8aa3b1e027820 */ /* 0x000fe20000410000 */
[----:B--2---:R-:W-:Y:S01]  /*3730*/  FMUL.RZ R160, R7, 0.15915493667125701904 ;  /* 0x3e22f98307a07820 */ /* 0x004fe2000040c000 */
[----:B---3--:R-:W-:Y:S01]  /*3740*/  FMUL.RZ R164, R33, 0.15915493667125701904 ;  /* 0x3e22f98321a47820 */ /* 0x008fe2000040c000 */
[----:B----4-:R-:W-:Y:S01]  /*3750*/  FMUL.RZ R166, R35, 0.15915493667125701904 ;  /* 0x3e22f98323a67820 */ /* 0x010fe2000040c000 */
[----:B------:R-:W-:Y:S01]  /*3760*/  MUFU.SIN R6, R34 ;  /* 0x0000002200067308 */ /* 0x000fe20000000400 */
[-C--:B------:R-:W-:Y:S01]  /*3770*/  FMUL.FTZ R35, R84, R2.reuse ;  /* 0x0000000254237220 */ /* 0x080fe20000410000 */
[-C--:B------:R-:W-:Y:S01]  /*3780*/  FMUL.FTZ R7, R86, R2.reuse ;  /* 0x0000000256077220 */ /* 0x080fe20000410000 */
[----:B------:R-:W0:Y:S01]  /*3790*/  S2UR UR7, SR_CgaCtaId ;  /* 0x00000000000779c3 */ /* 0x000e220000008800 */
[----:B------:R-:W-:Y:S01]  /*37a0*/  FMUL.FTZ R162, R81, R31 ;  /* 0x0000001f51a27220 */ /* 0x000fe20000410000 */
[----:B------:R-:W-:Y:S01]  /*37b0*/  UMOV UR6, 0x400 ;  /* 0x0000040000067882 */ /* 0x000fe20000000000 */
[----:B------:R-:W-:Y:S01]  /*37c0*/  ISETP.NE.AND P1, PT, R157, RZ, PT ;  /* 0x000000ff9d00720c */ /* 0x000fe20003f25270 */
[----:B------:R1:W2:Y:S01]  /*37d0*/  LDS R174, [R52] ;  /* 0x0000000034ae7984 */ /* 0x0002a20000000800 */
[----:B------:R-:W-:Y:S01]  /*37e0*/  MUFU.COS R32, R34 ;  /* 0x0000002200207308 */ /* 0x000fe20000000000 */
[----:B------:R-:W-:Y:S01]  /*37f0*/  FMUL.RZ R169, R162, 0.15915493667125701904 ;  /* 0x3e22f983a2a97820 */ /* 0x000fe2000040c000 */
[-C--:B------:R-:W-:Y:S01]  /*3800*/  FMUL.FTZ R3, R85, R2.reuse ;  /* 0x0000000255037220 */ /* 0x080fe20000410000 */
[----:B------:R-:W-:Y:S01]  /*3810*/  ISETP.NE.AND P0, PT, R157, 0x1f, PT ;  /* 0x0000001f9d00780c */ /* 0x000fe20003f05270 */
[----:B------:R1:W3:Y:S04]  /*3820*/  LDS R172, [R59+0x4] ;  /* 0x000004003bac7984 */ /* 0x0002e80000000800 */
[----:B------:R-:W-:Y:S01]  /*3830*/  MUFU.SIN R200, R160 ;  /* 0x000000a000c87308 */ /* 0x000fe20000000400 */
[-C--:B------:R-:W-:Y:S01]  /*3840*/  FMUL.FTZ R33, R83, R2.reuse ;  /* 0x0000000253217220 */ /* 0x080fe20000410000 */
[-C--:B------:R-:W-:Y:S01]  /*3850*/  FMUL.FTZ R162, R81, R2.reuse ;  /* 0x0000000251a27220 */ /* 0x080fe20000410000 */
[----:B------:R1:W4:Y:S01]  /*3860*/  LDS R183, [R58+0x8] ;  /* 0x000008003ab77984 */ /* 0x0003220000000800 */
[----:B------:R-:W-:Y:S03]  /*3870*/  BSSY.RECONVERGENT B0, `(.L_x_15827) ;  /* 0x000005e000007945 */ /* 0x000fe60003800200 */
[----:B------:R1:W0:Y:S01]  /*3880*/  LDS R181, [R57+0xc] ;  /* 0x00000c0039b57984 */ /* 0x0002220000000800 */
[----:B------:R-:W-:Y:S01]  /*3890*/  MUFU.COS R202, R160 ;  /* 0x000000a000ca7308 */ /* 0x000fe20000000000 */
[----:B-----5:R-:W-:-:S02]  /*38a0*/  FMUL.FTZ R168, R80, R2 ;  /* 0x0000000250a87220 */ /* 0x020fc40000410000 */
[----:B------:R1:W0:Y:S04]  /*38b0*/  LDS R179, [R54+0x18] ;  /* 0x0000180036b37984 */ /* 0x0002280000000800 */
[----:B------:R1:W0:Y:S01]  /*38c0*/  LDS R177, [R53+0x1c] ;  /* 0x00001c0035b17984 */ /* 0x0002220000000800 */
[----:B------:R-:W-:Y:S03]  /*38d0*/  MUFU.SIN R198, R164 ;  /* 0x000000a400c67308 */ /* 0x000fe60000000400 */
[----:B------:R1:W0:Y:S04]  /*38e0*/  LDS R175, [R41+0x28] ;  /* 0x0000280029af7984 */ /* 0x0002280000000800 */
[----:B------:R1:W0:Y:S01]  /*38f0*/  LDS R173, [R40+0x2c] ;  /* 0x00002c0028ad7984 */ /* 0x0002220000000800 */
[----:B------:R5:W-:Y:S03]  /*3900*/  MUFU.COS R34, R164 ;  /* 0x000000a400227308 */ /* 0x000be60000000000 */
[----:B------:R1:W0:Y:S05]  /*3910*/  LDS R171, [R37+0x38] ;  /* 0x0000380025ab7984 */ /* 0x00022a0000000800 */
[----:B------:R-:W-:Y:S01]  /*3920*/  MUFU.SIN R196, R166 ;  /* 0x000000a600c47308 */ /* 0x000fe20000000400 */
[----:B-----5:R-:W-:-:S07]  /*3930*/  FMUL.FTZ R164, R82, R31 ;  /* 0x0000001f52a47220 */ /* 0x020fce0000410000 */
[----:B------:R5:W2:Y:S01]  /*3940*/  MUFU.COS R160, R166 ;  /* 0x000000a600a07308 */ /* 0x000aa20000000000 */
[----:B------:R-:W-:Y:S01]  /*3950*/  FMUL.RZ R170, R164, 0.15915493667125701904 ;  /* 0x3e22f983a4aa7820 */ /* 0x000fe2000040c000 */
[----:B------:R-:W-:-:S06]  /*3960*/  FMUL.FTZ R164, R82, R2 ;  /* 0x0000000252a47220 */ /* 0x000fcc0000410000 */
[----:B------:R-:W2:Y:S01]  /*3970*/  MUFU.EX2 R35, R35 ;  /* 0x0000002300237308 */ /* 0x000ea20000000800 */
[C---:B-----5:R-:W-:Y:S01]  /*3980*/  FMUL.FTZ R166, R79.reuse, R2 ;  /* 0x000000024fa67220 */ /* 0x060fe20000410000 */
[-C--:B------:R-:W-:Y:S02]  /*3990*/  FMUL.FTZ R2, R79, R31.reuse ;  /* 0x0000001f4f027220 */ /* 0x080fe40000410000 */
[----:B------:R-:W5:Y:S04]  /*39a0*/  MUFU.EX2 R7, R7 ;  /* 0x0000000700077308 */ /* 0x000f680000000800 */
[----:B------:R1:W-:Y:S04]  /*39b0*/  MUFU.EX2 R194, R162 ;  /* 0x000000a200c27308 */ /* 0x0003e80000000800 */
[----:B------:R-:W3:Y:S01]  /*39c0*/  MUFU.EX2 R33, R33 ;  /* 0x0000002100217308 */ /* 0x000ee20000000800 */
[----:B-1----:R-:W-:Y:S01]  /*39d0*/  FMUL.RZ R162, R2, 0.15915493667125701904 ;  /* 0x3e22f98302a27820 */ /* 0x002fe2000040c000 */
[----:B------:R-:W-:-:S02]  /*39e0*/  FMUL.FTZ R2, R80, R31 ;  /* 0x0000001f50027220 */ /* 0x000fc40000410000 */
[----:B------:R-:W1:Y:S02]  /*39f0*/  MUFU.EX2 R3, R3 ;  /* 0x0000000300037308 */ /* 0x000e640000000800 */
[----:B------:R-:W-:Y:S02]  /*3a00*/  FMUL.RZ R2, R2, 0.15915493667125701904 ;  /* 0x3e22f98302027820 */ /* 0x000fe4000040c000 */
[----:B------:R-:W4:Y:S01]  /*3a10*/  MUFU.COS R191, R162 ;  /* 0x000000a200bf7308 */ /* 0x000f220000000000 */
[C---:B--2---:R-:W-:Y:S01]  /*3a20*/  FMUL.FTZ R197, R35.reuse, R160 ;  /* 0x000000a023c57220 */ /* 0x044fe20000410000 */
[----:B------:R-:W-:Y:S01]  /*3a30*/  FMUL.FTZ R196, R35, R196 ;  /* 0x000000c423c47220 */ /* 0x000fe20000410000 */
[C---:B-----5:R-:W-:Y:S01]  /*3a40*/  FMUL.FTZ R202, R7.reuse, R202 ;  /* 0x000000ca07ca7220 */ /* 0x060fe20000410000 */
[----:B------:R-:W-:-:S04]  /*3a50*/  FMUL.FTZ R200, R7, R200 ;  /* 0x000000c807c87220 */ /* 0x000fc80000410000 */
[----:B------:R-:W2:Y:S01]  /*3a60*/  MUFU.COS R195, R169 ;  /* 0x000000a900c37308 */ /* 0x000ea20000000000 */
[----:B0-----:R-:W-:-:S07]  /*3a70*/  ULEA UR6, UR7, UR6, 0x18 ;  /* 0x0000000607067291 */ /* 0x001fce000f8ec0ff */
[----:B------:R-:W0:Y:S08]  /*3a80*/  MUFU.COS R193, R170 ;  /* 0x000000aa00c17308 */ /* 0x000e300000000000 */
[----:B------:R-:W5:Y:S08]  /*3a90*/  MUFU.SIN R189, R162 ;  /* 0x000000a200bd7308 */ /* 0x000f700000000400 */
[----:B------:R-:W5:Y:S08]  /*3aa0*/  MUFU.SIN R185, R169 ;  /* 0x000000a900b97308 */ /* 0x000f700000000400 */
[----:B------:R4:W5:Y:S01]  /*3ab0*/  MUFU.SIN R187, R170 ;  /* 0x000000aa00bb7308 */ /* 0x0009620000000400 */
[----:B---3--:R-:W-:-:S07]  /*3ac0*/  FMUL.FTZ R199, R33, R34 ;  /* 0x0000002221c77220 */ /* 0x008fce0000410000 */
[----:B------:R-:W3:Y:S04]  /*3ad0*/  MUFU.EX2 R190, R166 ;  /* 0x000000a600be7308 */ /* 0x000ee80000000800 */
[----:B------:R-:W0:Y:S04]  /*3ae0*/  MUFU.EX2 R192, R164 ;  /* 0x000000a400c07308 */ /* 0x000e280000000800 */
[----:B------:R2:W5:Y:S01]  /*3af0*/  MUFU.EX2 R188, R168 ;  /* 0x000000a800bc7308 */ /* 0x0005620000000800 */
[----:B------:R-:W-:Y:S01]  /*3b00*/  FMUL.FTZ R198, R33, R198 ;  /* 0x000000c621c67220 */ /* 0x000fe20000410000 */
[C---:B-1----:R-:W-:Y:S01]  /*3b10*/  FMUL.FTZ R32, R3.reuse, R32 ;  /* 0x0000002003207220 */ /* 0x042fe20000410000 */
[----:B------:R1:W1:Y:S01]  /*3b20*/  LDS R160, [R38+0x34] ;  /* 0x0000340026a07984 */ /* 0x0002620000000800 */
[----:B------:R-:W5:Y:S08]  /*3b30*/  MUFU.COS R35, R2 ;  /* 0x0000000200237308 */ /* 0x000f700000000000 */
[----:B------:R0:W5:Y:S01]  /*3b40*/  MUFU.SIN R7, R2 ;  /* 0x0000000200077308 */ /* 0x0001620000000400 */
[----:B------:R-:W-:Y:S01]  /*3b50*/  FMUL.FTZ R33, R3, R6 ;  /* 0x0000000603217220 */ /* 0x000fe20000410000 */
[----:B----4-:R4:W1:Y:S01]  /*3b60*/  LDS R170, [R56+0x10] ;  /* 0x0000100038aa7984 */ /* 0x0108620000000800 */
[----:B---3--:R-:W-:-:S03]  /*3b70*/  FMUL.FTZ R191, R190, R191 ;  /* 0x000000bfbebf7220 */ /* 0x008fc60000410000 */
[----:B--2---:R4:W2:Y:S01]  /*3b80*/  LDS R168, [R55+0x14] ;  /* 0x0000140037a87984 */ /* 0x0048a20000000800 */
[----:B0-----:R-:W-:-:S03]  /*3b90*/  IADD3 R2, PT, PT, R208, UR4, RZ ;  /* 0x00000004d0027c10 */ /* 0x001fc6000fffe0ff */
[----:B------:R4:W0:Y:S01]  /*3ba0*/  LDS R166, [R43+0x20] ;  /* 0x000020002ba67984 */ /* 0x0008220000000800 */
[----:B------:R-:W-:-:S03]  /*3bb0*/  SEL R2, R2, R143, !P1 ;  /* 0x0000008f02027207 */ /* 0x000fc60004800000 */
[----:B------:R4:W3:Y:S01]  /*3bc0*/  LDS R164, [R42+0x24] ;  /* 0x000024002aa47984 */ /* 0x0008e20000000800 */
[----:B------:R-:W-:-:S03]  /*3bd0*/  LEA R2, R2, UR6, 0x3 ;  /* 0x0000000602027c11 */ /* 0x000fc6000f8e18ff */
[----:B------:R4:W0:Y:S01]  /*3be0*/  LDS R162, [R39+0x30] ;  /* 0x0000300027a27984 */ /* 0x0008220000000800 */
[----:B------:R-:W-:-:S03]  /*3bf0*/  FMUL.FTZ R195, R194, R195 ;  /* 0x000000c3c2c37220 */ /* 0x000fc60000410000 */
[----:B------:R4:W0:Y:S01]  /*3c00*/  LDS R169, [R36+0x3c] ;  /* 0x00003c0024a97984 */ /* 0x0008220000000800 */
[----:B------:R-:W-:Y:S01]  /*3c10*/  FMUL.FTZ R193, R192, R193 ;  /* 0x000000c1c0c17220 */ /* 0x000fe20000410000 */
[----:B-----5:R-:W-:Y:S02]  /*3c20*/  FMUL.FTZ R190, R190, R189 ;  /* 0x000000bdbebe7220 */ /* 0x020fe40000410000 */
[----:B------:R4:W-:Y:S01]  /*3c30*/  STS.64 [R2+0x14d0], R32 ;  /* 0x0014d02002007388 */ /* 0x0009e20000000a00 */
        /* <DEDUP_REMOVED lines=22> */
[----:B------:R-:W-:Y:S01]  /*3da0*/  ISETP.NE.AND P0, PT, R144, UR8, PT ;  /* 0x0000000890007c0c */ /* 0x000fe2000bf05270 */
[----:B------:R-:W-:Y:S01]  /*3db0*/  HFMA2 R2, -RZ, RZ, 1.875, 0 ;  /* 0x3f800000ff027431 */ /* 0x000fe200000001ff */
[----:B------:R-:W-:-:S11]  /*3dc0*/  MOV R3, RZ ;  /* 0x000000ff00037202 */ /* 0x000fd60000000f00 */
[----:B------:R-:W-:Y:S05]  /*3dd0*/  @!P0 BRA `(.L_x_15829) ;  /* 0x00000000001c8947 */ /* 0x000fea0003800000 */
[----:B------:R-:W-:-:S04]  /*3de0*/  SHF.L.U32 R2, R144, 0x8, RZ ;  /* 0x0000000890027819 */ /* 0x000fc800000006ff */
[----:B------:R-:W-:-:S04]  /*3df0*/  LOP3.LUT R2, R2, 0x100, RZ, 0xc0, !PT ;  /* 0x0000010002027812 */ /* 0x000fc800078ec0ff */
[----:B------:R-:W-:-:S04]  /*3e00*/  IADD3 R2, PT, PT, R2, UR4, RZ ;  /* 0x0000000402027c10 */ /* 0x000fc8000fffe0ff */
[----:B------:R-:W-:-:S06]  /*3e10*/  LEA R2, R2, UR6, 0x3 ;  /* 0x0000000602027c11 */ /* 0x000fcc000f8e18ff */
[----:B------:R-:W2:Y:S01]  /*3e20*/  LDS.64 R2, [R2+0x14d0] ;  /* 0x0014d00002027984 */ /* 0x000ea20000000a00 */
[----:B------:R-:W-:Y:S05]  /*3e30*/  BRA `(.L_x_15829) ;  /* 0x0000000000047947 */ /* 0x000fea0003800000 */
.L_x_15828:
[----:B------:R0:W1:Y:S02]  /*3e40*/  LDS.64 R2, [R211+UR5+0x24d8] ;  /* 0x0024d805d3027984 */ /* 0x0000640008000a00 */
.L_x_15829:
[----:B------:R-:W-:Y:S05]  /*3e50*/  BSYNC.RECONVERGENT B0 ;  /* 0x0000000000007941 */ /* 0x000fea0003800200 */
.L_x_15827:
        /* <DEDUP_REMOVED lines=18> */
[----:B------:R-:W3:Y:S01]  /*3f80*/  @P5 LDC R207, c[0x0][0x38c] ;  /* 0x0000e300ffcf5b82 */ /* 0x000ee20000000800 */
[----:B------:R-:W-:Y:S01]  /*3f90*/  FMUL.FTZ R214, R82, R173 ;  /* 0x000000ad52d67220 */ /* 0x000fe20000410000 */
[C---:B------:R-:W-:Y:S01]  /*3fa0*/  FMUL.FTZ R4, R198.reuse, R6 ;  /* 0x00000006c6047220 */ /* 0x040fe20000410000 */
[----:B------:R-:W-:Y:S01]  /*3fb0*/  FMUL.FTZ R7, R198, R5 ;  /* 0x00000005c6077220 */ /* 0x000fe20000410000 */
[----:B------:R-:W-:Y:S01]  /*3fc0*/  FMUL.FTZ R212, R82, R175 ;  /* 0x000000af52d47220 */ /* 0x000fe20000410000 */
        /* <DEDUP_REMOVED lines=13> */
[----:B------:R-:W-:Y:S01]  /*40a0*/  FMUL.FTZ R7, R194, R4 ;  /* 0x00000004c2077220 */ /* 0x000fe20000410000 */
[C---:B------:R-:W-:Y:S02]  /*40b0*/  FFMA.FTZ R5, R32.reuse, R202, -R5 ;  /* 0x000000ca20057223 */ /* 0x040fe40000010805 */
[C---:B------:R-:W-:Y:S01]  /*40c0*/  FFMA.FTZ R6, R195.reuse, R4, -R6 ;  /* 0x00000004c3067223 */ /* 0x040fe20000010806 */
[----:B------:R-:W-:Y:S01]  /*40d0*/  FFMA.FTZ R7, R195, R34, R7 ;  /* 0x00000022c3077223 */ /* 0x000fe20000010007 */
[----:B------:R-:W-:-:S03]  /*40e0*/  FMUL.FTZ R4, R32, R200 ;  /* 0x000000c820047220 */ /* 0x000fc60000410000 */
[C---:B------:R-:W-:Y:S01]  /*40f0*/  FFMA.FTZ R35, R98.reuse, R215, R7 ;  /* 0x000000d762237223 */ /* 0x040fe20000010007 */
[----:B------:R-:W-:Y:S01]  /*4100*/  FFMA.FTZ R7, R98, R213, R6 ;  /* 0x000000d562077223 */ /* 0x000fe20000010006 */
[----:B------:R-:W-:Y:S02]  /*4110*/  FFMA.FTZ R4, R33, R202, R4 ;  /* 0x000000ca21047223 */ /* 0x000fe40000010004 */
[C---:B------:R-:W-:Y:S01]  /*4120*/  FMUL.FTZ R34, R192.reuse, R35 ;  /* 0x00000023c0227220 */ /* 0x040fe20000410000 */
[-C--:B------:R-:W-:Y:S01]  /*4130*/  FMUL.FTZ R178, R192, R7.reuse ;  /* 0x00000007c0b27220 */ /* 0x080fe20000410000 */
[C---:B------:R-:W-:Y:S02]  /*4140*/  FMUL.FTZ R6, R198.reuse, R4 ;  /* 0x00000004c6067220 */ /* 0x040fe40000410000 */
[C---:B------:R-:W-:Y:S01]  /*4150*/  FFMA.FTZ R7, R193.reuse, R7, -R34 ;  /* 0x00000007c1077223 */ /* 0x040fe20000010822 */
[----:B------:R-:W-:Y:S01]  /*4160*/  FFMA.FTZ R178, R193, R35, R178 ;  /* 0x00000023c1b27223 */ /* 0x000fe200000100b2 */
[-C--:B------:R-:W-:Y:S01]  /*4170*/  FMUL.FTZ R34, R198, R5.reuse ;  /* 0x00000005c6227220 */ /* 0x080fe20000410000 */
[----:B------:R-:W-:Y:S01]  /*4180*/  FFMA.FTZ R6, R199, R5, -R6 ;  /* 0x00000005c7067223 */ /* 0x000fe20000010806 */
[C---:B------:R-:W-:Y:S01]  /*4190*/  FFMA.FTZ R7, R97.reuse, R212, R7 ;  /* 0x000000d461077223 */ /* 0x040fe20000010007 */
[----:B------:R-:W-:Y:S01]  /*41a0*/  FFMA.FTZ R35, R97, R214, R178 ;  /* 0x000000d661237223 */ /* 0x000fe200000100b2 */
[----:B------:R-:W-:Y:S01]  /*41b0*/  FFMA.FTZ R34, R199, R4, R34 ;  /* 0x00000004c7227223 */ /* 0x000fe20000010022 */
[----:B------:R-:W-:Y:S01]  /*41c0*/  @P5 IADD3 R4, PT, PT, R144, -0x2, RZ ;  /* 0xfffffffe90045810 */ /* 0x000fe20007ffe0ff */
[----:B------:R-:W-:Y:S01]  /*41d0*/  FMUL.FTZ R5, R196, R6 ;  /* 0x00000006c4057220 */ /* 0x000fe20000410000 */
[----:B------:R-:W-:Y:S01]  /*41e0*/  FMUL.FTZ R180, R190, R35 ;  /* 0x00000023beb47220 */ /* 0x000fe20000410000 */
[-C--:B------:R-:W-:Y:S01]  /*41f0*/  FMUL.FTZ R178, R196, R34.reuse ;  /* 0x00000022c4b27220 */ /* 0x080fe20000410000 */
[-C--:B------:R-:W-:Y:S01]  /*4200*/  FMUL.FTZ R234, R190, R7.reuse ;  /* 0x00000007beea7220 */ /* 0x080fe20000410000 */
[----:B------:R-:W-:Y:S01]  /*4210*/  FFMA.FTZ R34, R197, R34, R5 ;  /* 0x00000022c5227223 */ /* 0x000fe20000010005 */
[----:B------:R-:W-:Y:S01]  /*4220*/  FFMA.FTZ R220, R191, R7, -R180 ;  /* 0x00000007bfdc7223 */ /* 0x000fe200000108b4 */
[----:B---3--:R-:W-:-:S02]  /*4230*/  @P5 IMAD R7, R4, R207, UR4 ;  /* 0x0000000404075e24 */ /* 0x008fc4000f8e02cf */
[----:B------:R-:W-:Y:S01]  /*4240*/  FFMA.FTZ R178, R197, R6, -R178 ;  /* 0x00000006c5b27223 */ /* 0x000fe200000108b2 */
[----:B------:R-:W-:Y:S01]  /*4250*/  CS2R R4, SRZ ;  /* 0x0000000000047805 */ /* 0x000fe2000001ff00 */
[----:B------:R-:W-:Y:S01]  /*4260*/  FFMA.FTZ R217, R191, R35, R234 ;  /* 0x00000023bfd97223 */ /* 0x000fe200000100ea */
[----:B------:R-:W-:-:S04]  /*4270*/  @P5 IMAD.WIDE R6, R7, 0x10, R14 ;  /* 0x0000001007065825 */ /* 0x000fc800078e020e */
[----:B------:R-:W-:Y:S01]  /*4280*/  FMUL.FTZ R207, R79, R160 ;  /* 0x000000a04fcf7220 */ /* 0x000fe20000410000 */
[----:B------:R-:W-:Y:S01]  /*4290*/  FMUL.FTZ R180, R194, R34 ;  /* 0x00000022c2b47220 */ /* 0x000fe20000410000 */
[C---:B------:R-:W-:Y:S01]  /*42a0*/  FFMA.FTZ R220, R96.reuse, R209, R220 ;  /* 0x000000d160dc7223 */ /* 0x040fe200000100dc */
[----:B------:R3:W4:Y:S01]  /*42b0*/  @P5 LDG.E.64 R4, desc[UR16][R6.64+0x8] ;  /* 0x0000081006045981 */ /* 0x000722000c1e1b00 */
[----:B------:R-:W-:Y:S01]  /*42c0*/  FFMA.FTZ R217, R96, R207, R217 ;  /* 0x000000cf60d97223 */ /* 0x000fe200000100d9 */
[CC--:B------:R-:W-:Y:S01]  /*42d0*/  FFMA.FTZ R35, R195.reuse, R178.reuse, -R180 ;  /* 0x000000b2c3237223 */ /* 0x0c0fe200000108b4 */
[----:B------:R-:W-:Y:S01]  /*42e0*/  FMUL.FTZ R178, R194, R178 ;  /* 0x000000b2c2b27220 */ /* 0x000fe20000410000 */
[C---:B------:R-:W-:Y:S01]  /*42f0*/  FMUL.FTZ R234, R188.reuse, R220 ;  /* 0x000000dcbcea7220 */ /* 0x040fe20000410000 */
[----:B------:R-:W-:Y:S02]  /*4300*/  FMUL.FTZ R180, R188, R217 ;  /* 0x000000d9bcb47220 */ /* 0x000fe40000410000 */
        /* <DEDUP_REMOVED lines=8> */
[----:B---3--:R-:W-:Y:S01]  /*4390*/  FFMA.FTZ R6, R95, R180, R234 ;  /* 0x000000b45f067223 */ /* 0x008fe200000100ea */
[----:B------:R-:W-:Y:S01]  /*43a0*/  FMUL.FTZ R220, R190, R217 ;  /* 0x000000d9bedc7220 */ /* 0x000fe20000410000 */
[----:B------:R-:W-:Y:S01]  /*43b0*/  FFMA.FTZ R34, R193, R35, -R34 ;  /* 0x00000023c1227223 */ /* 0x000fe20000010822 */
[----:B------:R-:W-:-:S02]  /*43c0*/  FFMA.FTZ R7, R95, R178, R219 ;  /* 0x000000b25f077223 */ /* 0x000fc400000100db */
[----:B------:R-:W3:Y:S01]  /*43d0*/  SHFL.UP PT, R234, R6, 0x1, RZ ;  /* 0x0420000006ea7989 */ /* 0x000ee200000e00ff */
[CC--:B------:R-:W-:Y:S01]  /*43e0*/  FFMA.FTZ R220, R191.reuse, R34.reuse, -R220 ;  /* 0x00000022bfdc7223 */ /* 0x0c0fe200000108dc */
[----:B------:R-:W-:Y:S02]  /*43f0*/  FMUL.FTZ R34, R190, R34 ;  /* 0x00000022be227220 */ /* 0x000fe40000410000 */
[----:B------:R-:W5:Y:S02]  /*4400*/  SHFL.UP PT, R221, R7, 0x1, RZ ;  /* 0x0420000007dd7989 */ /* 0x000f6400000e00ff */
[----:B------:R-:W-:Y:S01]  /*4410*/  FFMA.FTZ R217, R191, R217, R34 ;  /* 0x000000d9bfd97223 */ /* 0x000fe20000010022 */
[----:B------:R-:W-:-:S03]  /*4420*/  FMUL.FTZ R34, R188, R220 ;  /* 0x000000dcbc227220 */ /* 0x000fc60000410000 */
[-C--:B------:R-:W-:Y:S01]  /*4430*/  FMUL.FTZ R35, R188, R217.reuse ;  /* 0x000000d9bc237220 */ /* 0x080fe20000410000 */
[C---:B------:R-:W-:Y:S01]  /*4440*/  FFMA.FTZ R34, R189.reuse, R217, R34 ;  /* 0x000000d9bd227223 */ /* 0x040fe20000010022 */
[----:B------:R-:W-:Y:S02]  /*4450*/  ISETP.GE.AND P0, PT, R112, 0x1, PT ;  /* 0x000000017000780c */ /* 0x000fe40003f06270 */
[----:B------:R-:W-:Y:S02]  /*4460*/  FFMA.FTZ R35, R189, R220, -R35 ;  /* 0x000000dcbd237223 */ /* 0x000fe40000010823 */
[----:B------:R-:W0:Y:S04]  /*4470*/  SHFL.UP PT, R219, R34, 0x1, RZ ;  /* 0x0420000022db7989 */ /* 0x000e2800000e00ff */
[----:B------:R-:W2:Y:S01]  /*4480*/  SHFL.UP PT, R217, R35, 0x1, RZ ;  /* 0x0420000023d97989 */ /* 0x000ea200000e00ff */
[-C--:B---3--:R-:W-:Y:S01]  /*4490*/  FMUL.FTZ R235, R35, R234.reuse ;  /* 0x000000ea23eb7220 */ /* 0x088fe20000410000 */
[----:B------:R-:W-:-:S03]  /*44a0*/  FMUL.FTZ R234, R34, R234 ;  /* 0x000000ea22ea7220 */ /* 0x000fc60000410000 */
[-C--:B-----5:R-:W-:Y:S01]  /*44b0*/  FFMA.FTZ R235, R34, R221.reuse, R235 ;  /* 0x000000dd22eb7223 */ /* 0x0a0fe200000100eb */
[----:B------:R-:W-:-:S03]  /*44c0*/  FFMA.FTZ R234, R35, R221, -R234 ;  /* 0x000000dd23ea7223 */ /* 0x000fc600000108ea */
[----:B------:R-:W-:Y:S01]  /*44d0*/  @P0 FADD.FTZ R6, R6, R235 ;  /* 0x000000eb06060221 */ /* 0x000fe20000010000 */
[----:B------:R-:W-:-:S04]  /*44e0*/  @P0 FADD.FTZ R7, R7, R234 ;  /* 0x000000ea07070221 */ /* 0x000fc80000010000 */
[----:B------:R-:W3:Y:S04]  /*44f0*/  SHFL.UP PT, R235, R6, 0x2, RZ ;  /* 0x0440000006eb7989 */ /* 0x000ee800000e00ff */
[----:B------:R-:W5:Y:S01]  /*4500*/  SHFL.UP PT, R234, R7, 0x2, RZ ;  /* 0x0440000007ea7989 */ /* 0x000f6200000e00ff */
[-C--:B0-----:R-:W-:Y:S01]  /*4510*/  FMUL.FTZ R221, R35, R219.reuse ;  /* 0x000000db23dd7220 */ /* 0x081fe20000410000 */
[----:B------:R-:W-:-:S03]  /*4520*/  FMUL.FTZ R220, R34, R219 ;  /* 0x000000db22dc7220 */ /* 0x000fc60000410000 */
[-C--:B--2---:R-:W-:Y:S01]  /*4530*/  @P0 FFMA.FTZ R34, R34, R217.reuse, R221 ;  /* 0x000000d922220223 */ /* 0x084fe200000100dd */
[----:B------:R-:W-:-:S04]  /*4540*/  @P0 FFMA.FTZ R35, R35, R217, -R220 ;  /* 0x000000d923230223 */ /* 0x000fc800000108dc */
[----:B------:R-:W0:Y:S01]  /*4550*/  SHFL.UP PT, R219, R34, 0x2, RZ ;  /* 0x0440000022db7989 */ /* 0x000e2200000e00ff */
[----:B------:R-:W-:-:S03]  /*4560*/  ISETP.GE.AND P0, PT, R112, 0x2, PT ;  /* 0x000000027000780c */ /* 0x000fc60003f06270 */
[----:B------:R-:W2:Y:S01]  /*4570*/  SHFL.UP PT, R217, R35, 0x2, RZ ;  /* 0x0440000023d97989 */ /* 0x000ea200000e00ff */
[-C--:B---3--:R-:W-:Y:S01]  /*4580*/  FMUL.FTZ R221, R35, R235.reuse ;  /* 0x000000eb23dd7220 */ /* 0x088fe20000410000 */
[----:B------:R-:W-:-:S03]  /*4590*/  FMUL.FTZ R220, R34, R235 ;  /* 0x000000eb22dc7220 */ /* 0x000fc60000410000 */
[-C--:B-----5:R-:W-:Y:S01]  /*45a0*/  FFMA.FTZ R221, R34, R234.reuse, R221 ;  /* 0x000000ea22dd7223 */ /* 0x0a0fe200000100dd */
[----:B------:R-:W-:-:S04]  /*45b0*/  FFMA.FTZ R220, R35, R234, -R220 ;  /* 0x000000ea23dc7223 */ /* 0x000fc800000108dc */
[----:B------:R-:W-:Y:S01]  /*45c0*/  @P0 FADD.FTZ R6, R6, R221 ;  /* 0x000000dd06060221 */ /* 0x000fe20000010000 */
[----:B------:R-:W-:-:S04]  /*45d0*/  @P0 FADD.FTZ R7, R7, R220 ;  /* 0x000000dc07070221 */ /* 0x000fc80000010000 */
[----:B------:R-:W3:Y:S01]  /*45e0*/  SHFL.UP PT, R235, R6, 0x4, RZ ;  /* 0x0480000006eb7989 */ /* 0x000ee200000e00ff */
[CC--:B0-----:R-:W-:Y:S01]  /*45f0*/  FMUL.FTZ R221, R35.reuse, R219.reuse ;  /* 0x000000db23dd7220 */ /* 0x0c1fe20000410000 */
[C---:B------:R-:W-:Y:S02]  /*4600*/  FMUL.FTZ R220, R34.reuse, R219 ;  /* 0x000000db22dc7220 */ /* 0x040fe40000410000 */
[----:B------:R-:W0:Y:S01]  /*4610*/  SHFL.UP PT, R234, R7, 0x4, RZ ;  /* 0x0480000007ea7989 */ /* 0x000e2200000e00ff */
[-C--:B--2---:R-:W-:Y:S01]  /*4620*/  @P0 FFMA.FTZ R34, R34, R217.reuse, R221 ;  /* 0x000000d922220223 */ /* 0x084fe200000100dd */
[----:B------:R-:W-:-:S04]  /*4630*/  @P0 FFMA.FTZ R35, R35, R217, -R220 ;  /* 0x000000d923230223 */ /* 0x000fc800000108dc */
[----:B------:R-:W2:Y:S04]  /*4640*/  SHFL.UP PT, R219, R34, 0x4, RZ ;  /* 0x0480000022db7989 */ /* 0x000ea800000e00ff */
[----:B------:R-:W5:Y:S01]  /*4650*/  SHFL.UP PT, R217, R35, 0x4, RZ ;  /* 0x0480000023d97989 */ /* 0x000f6200000e00ff */
[----:B------:R-:W-:Y:S01]  /*4660*/  ISETP.GE.AND P0, PT, R112, 0x4, PT ;  /* 0x000000047000780c */ /* 0x000fe20003f06270 */
[-C--:B---3--:R-:W-:Y:S01]  /*4670*/  FMUL.FTZ R221, R35, R235.reuse ;  /* 0x000000eb23dd7220 */ /* 0x088fe20000410000 */
[----:B------:R-:W-:-:S03]  /*4680*/  FMUL.FTZ R220, R34, R235 ;  /* 0x000000eb22dc7220 */ /* 0x000fc60000410000 */
[-C--:B0-----:R-:W-:Y:S01]  /*4690*/  FFMA.FTZ R221, R34, R234.reuse, R221 ;  /* 0x000000ea22dd7223 */ /* 0x081fe200000100dd */
[----:B------:R-:W-:-:S07]  /*46a0*/  FFMA.FTZ R220, R35, R234, -R220 ;  /* 0x000000ea23dc7223 */ /* 0x000fce00000108dc */
[----:B------:R-:W-:Y:S01]  /*46b0*/  @P0 FADD.FTZ R6, R6, R221 ;  /* 0x000000dd06060221 */ /* 0x000fe20000010000 */
[----:B------:R-:W-:Y:S01]  /*46c0*/  @P0 FADD.FTZ R7, R7, R220 ;  /* 0x000000dc07070221 */ /* 0x000fe20000010000 */
[CC--:B--2---:R-:W-:Y:S01]  /*46d0*/  FMUL.FTZ R221, R35.reuse, R219.reuse ;  /* 0x000000db23dd7220 */ /* 0x0c4fe20000410000 */
[C---:B------:R-:W-:Y:S02]  /*46e0*/  FMUL.FTZ R220, R34.reuse, R219 ;  /* 0x000000db22dc7220 */ /* 0x040fe40000410000 */
[----:B------:R-:W0:Y:S01]  /*46f0*/  SHFL.UP PT, R234, R6, 0x8, RZ ;  /* 0x0500000006ea7989 */ /* 0x000e2200000e00ff */
[-C--:B-----5:R-:W-:Y:S01]  /*4700*/  @P0 FFMA.FTZ R34, R34, R217.reuse, R221 ;  /* 0x000000d922220223 */ /* 0x0a0fe200000100dd */
[----:B------:R-:W-:Y:S02]  /*4710*/  @P0 FFMA.FTZ R35, R35, R217, -R220 ;  /* 0x000000d923230223 */ /* 0x000fe400000108dc */
[----:B------:R-:W2:Y:S04]  /*4720*/  SHFL.UP PT, R221, R7, 0x8, RZ ;  /* 0x0500000007dd7989 */ /* 0x000ea800000e00ff */
[----:B------:R-:W3:Y:S04]  /*4730*/  SHFL.UP PT, R219, R34, 0x8, RZ ;  /* 0x0500000022db7989 */ /* 0x000ee800000e00ff */
[----:B------:R-:W5:Y:S01]  /*4740*/  SHFL.UP PT, R217, R35, 0x8, RZ ;  /* 0x0500000023d97989 */ /* 0x000f6200000e00ff */
[----:B------:R-:W-:Y:S01]  /*4750*/  ISETP.GE.AND P0, PT, R112, 0x8, PT ;  /* 0x000000087000780c */ /* 0x000fe20003f06270 */
[-C--:B0-----:R-:W-:Y:S01]  /*4760*/  FMUL.FTZ R235, R35, R234.reuse ;  /* 0x000000ea23eb7220 */ /* 0x081fe20000410000 */
[----:B------:R-:W-:-:S03]  /*4770*/  FMUL.FTZ R234, R34, R234 ;  /* 0x000000ea22ea7220 */ /* 0x000fc60000410000 */
[-C--:B--2---:R-:W-:Y:S01]  /*4780*/  FFMA.FTZ R237, R34, R221.reuse, R235 ;  /* 0x000000dd22ed7223 */ /* 0x084fe200000100eb */
[C---:B------:R-:W-:Y:S01]  /*4790*/  FFMA.FTZ R234, R35.reuse, R221, -R234 ;  /* 0x000000dd23ea7223 */ /* 0x040fe200000108ea */
[----:B---3--:R-:W-:-:S06]  /*47a0*/  FMUL.FTZ R235, R35, R219 ;  /* 0x000000db23eb7220 */ /* 0x008fcc0000410000 */
[----:B------:R-:W-:Y:S01]  /*47b0*/  @P0 FADD.FTZ R6, R6, R237 ;  /* 0x000000ed06060221 */ /* 0x000fe20000010000 */
[C---:B------:R-:W-:Y:S01]  /*47c0*/  FMUL.FTZ R220, R34.reuse, R219 ;  /* 0x000000db22dc7220 */ /* 0x040fe20000410000 */
[----:B------:R-:W-:Y:S01]  /*47d0*/  @P0 FADD.FTZ R7, R7, R234 ;  /* 0x000000ea07070221 */ /* 0x000fe20000010000 */
[-C--:B-----5:R-:W-:Y:S02]  /*47e0*/  @P0 FFMA.FTZ R34, R34, R217.reuse, R235 ;  /* 0x000000d922220223 */ /* 0x0a0fe400000100eb */
[----:B------:R-:W0:Y:S01]  /*47f0*/  SHFL.UP PT, R234, R6, 0x10, RZ ;  /* 0x0600000006ea7989 */ /* 0x000e2200000e00ff */
[----:B------:R-:W-:-:S03]  /*4800*/  @P0 FFMA.FTZ R35, R35, R217, -R220 ;  /* 0x000000d923230223 */ /* 0x000fc600000108dc */
[----:B------:R-:W2:Y:S04]  /*4810*/  SHFL.UP PT, R219, R34, 0x10, RZ ;  /* 0x0600000022db7989 */ /* 0x000ea800000e00ff */
[----:B------:R-:W3:Y:S04]  /*4820*/  SHFL.UP PT, R221, R7, 0x10, RZ ;  /* 0x0600000007dd7989 */ /* 0x000ee800000e00ff */
[----:B------:R-:W5:Y:S01]  /*4830*/  SHFL.UP PT, R217, R35, 0x10, RZ ;  /* 0x0600000023d97989 */ /* 0x000f6200000e00ff */
[----:B------:R-:W-:Y:S01]  /*4840*/  ISETP.GE.AND P0, PT, R112, 0x10, PT ;  /* 0x000000107000780c */ /* 0x000fe20003f06270 */
[----:B------:R-:W-:Y:S01]  /*4850*/  FMUL.FTZ R236, R188, R232 ;  /* 0x000000e8bcec7220 */ /* 0x000fe20000410000 */
[CC--:B0-----:R-:W-:Y:S01]  /*4860*/  FMUL.FTZ R220, R34.reuse, R234.reuse ;  /* 0x000000ea22dc7220 */ /* 0x0c1fe20000410000 */
[C---:B------:R-:W-:Y:S01]  /*4870*/  FMUL.FTZ R235, R35.reuse, R234 ;  /* 0x000000ea23eb7220 */ /* 0x040fe20000410000 */
[CC--:B--2---:R-:W-:Y:S01]  /*4880*/  FMUL.FTZ R234, R34.reuse, R219.reuse ;  /* 0x000000db22ea7220 */ /* 0x0c4fe20000410000 */
[C---:B------:R-:W-:Y:S01]  /*4890*/  FMUL.FTZ R219, R35.reuse, R219 ;  /* 0x000000db23db7220 */ /* 0x040fe20000410000 */
[-C--:B---3--:R-:W-:Y:S01]  /*48a0*/  FFMA.FTZ R220, R35, R221.reuse, -R220 ;  /* 0x000000dd23dc7223 */ /* 0x088fe200000108dc */
[----:B------:R-:W-:Y:S01]  /*48b0*/  FFMA.FTZ R221, R34, R221, R235 ;  /* 0x000000dd22dd7223 */ /* 0x000fe200000100eb */
[----:B-1----:R-:W-:-:S05]  /*48c0*/  FMUL.FTZ R235, R189, R3 ;  /* 0x00000003bdeb7220 */ /* 0x002fca0000410000 */
[-C--:B-----5:R-:W-:Y:S01]  /*48d0*/  @P0 FFMA.FTZ R35, R35, R217.reuse, -R234 ;  /* 0x000000d923230223 */ /* 0x0a0fe200000108ea */
[----:B------:R-:W-:Y:S01]  /*48e0*/  @P0 FFMA.FTZ R34, R34, R217, R219 ;  /* 0x000000d922220223 */ /* 0x000fe200000100db */
[C---:B------:R-:W-:Y:S01]  /*48f0*/  FMUL.FTZ R217, R188.reuse, R223 ;  /* 0x000000dfbcd97220 */ /* 0x040fe20000410000 */
[C---:B------:R-:W-:Y:S01]  /*4900*/  FMUL.FTZ R234, R188.reuse, R3 ;  /* 0x00000003bcea7220 */ /* 0x040fe20000410000 */
[----:B------:R-:W-:Y:S02]  /*4910*/  FFMA.FTZ R235, -R188, R2, -R235 ;  /* 0x00000002bceb7223 */ /* 0x000fe400000109eb */
[C---:B------:R-:W-:Y:S01]  /*4920*/  FFMA.FTZ R219, R189.reuse, R232, -R217 ;  /* 0x000000e8bddb7223 */ /* 0x040fe200000108d9 */
[C---:B------:R-:W-:Y:S01]  /*4930*/  FFMA.FTZ R234, R189.reuse, R2, -R234 ;  /* 0x00000002bdea7223 */ /* 0x040fe200000108ea */
[----:B------:R-:W-:Y:S01]  /*4940*/  FMUL.FTZ R238, R190, R235 ;  /* 0x000000ebbeee7220 */ /* 0x000fe20000410000 */
[----:B------:R-:W-:-:S03]  /*4950*/  FFMA.FTZ R217, R189, R223, R236 ;  /* 0x000000dfbdd97223 */ /* 0x000fc600000100ec */
[CC--:B------:R-:W-:Y:S01]  /*4960*/  FFMA.FTZ R238, R191.reuse, R234.reuse, R238 ;  /* 0x000000eabfee7223 */ /* 0x0c0fe200000100ee */
[----:B------:R-:W-:Y:S01]  /*4970*/  FADD.FTZ R217, R222, R217 ;  /* 0x000000d9ded97221 */ /* 0x000fe20000010000 */
[----:B------:R-:W-:Y:S01]  /*4980*/  FMUL.FTZ R234, R190, R234 ;  /* 0x000000eabeea7220 */ /* 0x000fe20000410000 */
[----:B------:R-:W-:Y:S02]  /*4990*/  FADD.FTZ R219, R224, R219 ;  /* 0x000000dbe0db7221 */ /* 0x000fe40000010000 */
[C---:B------:R-:W-:Y:S01]  /*49a0*/  FMUL.FTZ R240, R190.reuse, R217 ;  /* 0x000000d9bef07220 */ /* 0x040fe20000410000 */
[C---:B------:R-:W-:Y:S01]  /*49b0*/  FFMA.FTZ R234, R191.reuse, R235, -R234 ;  /* 0x000000ebbfea7223 */ /* 0x040fe200000108ea */
[-C--:B------:R-:W-:Y:S02]  /*49c0*/  FMUL.FTZ R236, R190, R219.reuse ;  /* 0x000000dbbeec7220 */ /* 0x080fe40000410000 */
[C---:B------:R-:W-:Y:S01]  /*49d0*/  FFMA.FTZ R219, R191.reuse, R219, -R240 ;  /* 0x000000dbbfdb7223 */ /* 0x040fe200000108f0 */
[----:B------:R-:W-:Y:S01]  /*49e0*/  FMUL.FTZ R240, R192, R234 ;  /* 0x000000eac0f07220 */ /* 0x000fe20000410000 */
[----:B------:R-:W-:-:S02]  /*49f0*/  FFMA.FTZ R236, R191, R217, R236 ;  /* 0x000000d9bfec7223 */ /* 0x000fc400000100ec */
[----:B------:R-:W-:Y:S01]  /*4a00*/  FADD.FTZ R219, R226, R219 ;  /* 0x000000dbe2db7221 */ /* 0x000fe20000010000 */
[-C--:B------:R-:W-:Y:S01]  /*4a10*/  FFMA.FTZ R240, R193, R238.reuse, R240 ;  /* 0x000000eec1f07223 */ /* 0x080fe200000100f0 */
[C---:B------:R-:W-:Y:S01]  /*4a20*/  FMUL.FTZ R238, R192.reuse, R238 ;  /* 0x000000eec0ee7220 */ /* 0x040fe20000410000 */
[----:B------:R-:W-:Y:S01]  /*4a30*/  FADD.FTZ R236, R227, R236 ;  /* 0x000000ece3ec7221 */ /* 0x000fe20000010000 */
[CC--:B------:R-:W-:Y:S02]  /*4a40*/  FMUL.FTZ R217, R192.reuse, R219.reuse ;  /* 0x000000dbc0d97220 */ /* 0x0c0fe40000410000 */
[C---:B------:R-:W-:Y:S01]  /*4a50*/  FFMA.FTZ R238, R193.reuse, R234, -R238 ;  /* 0x000000eac1ee7223 */ /* 0x040fe200000108ee */
[-C--:B------:R-:W-:Y:S01]  /*4a60*/  FMUL.FTZ R234, R192, R236.reuse ;  /* 0x000000ecc0ea7220 */ /* 0x080fe20000410000 */
[C---:B------:R-:W-:Y:S02]  /*4a70*/  FFMA.FTZ R217, R193.reuse, R236, R217 ;  /* 0x000000ecc1d97223 */ /* 0x040fe400000100d9 */
[----:B------:R-:W-:Y:S01]  /*4a80*/  FMUL.FTZ R236, R194, R238 ;  /* 0x000000eec2ec7220 */ /* 0x000fe20000410000 */
[----:B------:R-:W-:-:S03]  /*4a90*/  FFMA.FTZ R234, R193, R219, -R234 ;  /* 0x000000dbc1ea7223 */ /* 0x000fc600000108ea */
[-C--:B------:R-:W-:Y:S01]  /*4aa0*/  FFMA.FTZ R236, R195, R240.reuse, R236 ;  /* 0x000000f0c3ec7223 */ /* 0x080fe200000100ec */
[----:B------:R-:W-:Y:S01]  /*4ab0*/  FMUL.FTZ R240, R194, R240 ;  /* 0x000000f0c2f07220 */ /* 0x000fe20000410000 */
[----:B------:R-:W-:Y:S01]  /*4ac0*/  FADD.FTZ R234, R201, R234 ;  /* 0x000000eac9ea7221 */ /* 0x000fe20000010000 */
[----:B------:R-:W-:Y:S02]  /*4ad0*/  FADD.FTZ R217, R182, R217 ;  /* 0x000000d9b6d97221 */ /* 0x000fe40000010000 */
[----:B------:R-:W-:Y:S01]  /*4ae0*/  FFMA.FTZ R240, R195, R238, -R240 ;  /* 0x000000eec3f07223 */ /* 0x000fe200000108f0 */
[C---:B------:R-:W-:Y:S01]  /*4af0*/  FMUL.FTZ R238, R194.reuse, R234 ;  /* 0x000000eac2ee7220 */ /* 0x040fe20000410000 */
[----:B------:R-:W-:-:S03]  /*4b00*/  FMUL.FTZ R219, R194, R217 ;  /* 0x000000d9c2db7220 */ /* 0x000fc60000410000 */
[C---:B------:R-:W-:Y:S01]  /*4b10*/  FFMA.FTZ R217, R195.reuse, R217, R238 ;  /* 0x000000d9c3d97223 */ /* 0x040fe200000100ee */
        /* <DEDUP_REMOVED lines=14> */
[----:B------:R-:W-:Y:S02]  /*4c00*/  FFMA.FTZ R217, R199, R238, R234 ;  /* 0x000000eec7d97223 */ /* 0x000fe400000100ea */
[C---:B------:R-:W-:Y:S01]  /*4c10*/  FMUL.FTZ R234, R198.reuse, R240 ;  /* 0x000000f0c6ea7220 */ /* 0x040fe20000410000 */
[C---:B------:R-:W-:Y:S01]  /*4c20*/  FMUL.FTZ R237, R198.reuse, R219 ;  /* 0x000000dbc6ed7220 */ /* 0x040fe20000410000 */
[----:B------:R-:W-:-:S02]  /*4c30*/  FMUL.FTZ R238, R198, R238 ;  /* 0x000000eec6ee7220 */ /* 0x000fc40000410000 */
[C---:B------:R-:W-:Y:S01]  /*4c40*/  FFMA.FTZ R234, R199.reuse, R219, -R234 ;  /* 0x000000dbc7ea7223 */ /* 0x040fe200000108ea */
[C---:B------:R-:W-:Y:S01]  /*4c50*/  FFMA.FTZ R237, R199.reuse, R240, R237 ;  /* 0x000000f0c7ed7223 */ /* 0x040fe200000100ed */
[----:B------:R-:W-:Y:S02]  /*4c60*/  FFMA.FTZ R235, R199, R236, -R238 ;  /* 0x000000ecc7eb7223 */ /* 0x000fe400000108ee */
[----:B------:R-:W-:Y:S01]  /*4c70*/  FADD.FTZ R239, R205, R234 ;  /* 0x000000eacdef7221 */ /* 0x000fe20000010000 */
[----:B------:R-:W-:Y:S01]  /*4c80*/  FADD.FTZ R237, R186, R237 ;  /* 0x000000edbaed7221 */ /* 0x000fe20000010000 */
[C---:B------:R-:W-:Y:S01]  /*4c90*/  FMUL.FTZ R219, R200.reuse, R235 ;  /* 0x000000ebc8db7220 */ /* 0x040fe20000410000 */
[----:B------:R-:W-:Y:S01]  /*4ca0*/  @P0 FADD.FTZ R7, R7, R220 ;  /* 0x000000dc07070221 */ /* 0x000fe20000010000 */
[C---:B------:R-:W-:Y:S01]  /*4cb0*/  FMUL.FTZ R234, R200.reuse, R239 ;  /* 0x000000efc8ea7220 */ /* 0x040fe20000410000 */
[----:B------:R-:W-:Y:S01]  /*4cc0*/  FMUL.FTZ R238, R200, R237 ;  /* 0x000000edc8ee7220 */ /* 0x000fe20000410000 */
[----:B------:R-:W-:Y:S01]  /*4cd0*/  @P0 FADD.FTZ R6, R6, R221 ;  /* 0x000000dd06060221 */ /* 0x000fe20000010000 */
[----:B------:R-:W-:Y:S01]  /*4ce0*/  ISETP.NE.AND P0, PT, R210, 0x1f, PT ;  /* 0x0000001fd200780c */ /* 0x000fe20003f05270 */
[-C--:B------:R-:W-:Y:S01]  /*4cf0*/  FFMA.FTZ R219, R202, R217.reuse, R219 ;  /* 0x000000d9cadb7223 */ /* 0x080fe200000100db */
[----:B------:R-:W-:Y:S01]  /*4d00*/  FMUL.FTZ R217, R200, R217 ;  /* 0x000000d9c8d97220 */ /* 0x000fe20000410000 */
[C---:B------:R-:W-:Y:S01]  /*4d10*/  FFMA.FTZ R236, R202.reuse, R237, R234 ;  /* 0x000000edcaec7223 */ /* 0x040fe200000100ea */
[----:B------:R-:W-:-:S02]  /*4d20*/  FFMA.FTZ R239, R202, R239, -R238 ;  /* 0x000000efcaef7223 */ /* 0x000fc400000108ee */
[----:B------:R-:W-:Y:S01]  /*4d30*/  FFMA.FTZ R217, R202, R235, -R217 ;  /* 0x000000ebcad97223 */ /* 0x000fe200000108d9 */
[----:B------:R-:W-:Y:S01]  /*4d40*/  FADD.FTZ R221, R187, R236 ;  /* 0x000000ecbbdd7221 */ /* 0x000fe20000010000 */
[----:B------:R-:W-:Y:S01]  /*4d50*/  FADD.FTZ R220, R176, R239 ;  /* 0x000000efb0dc7221 */ /* 0x000fe20000010000 */
[----:B----4-:R0:W1:Y:S01]  /*4d60*/  SHFL.IDX PT, R235, R5, RZ, 0x1f ;  /* 0x00001fff05eb7589 */ /* 0x01006200000e0000 */
[----:B------:R-:W-:Y:S01]  /*4d70*/  ULEA UR7, UR4, UR6, 0x4 ;  /* 0x0000000604077291 */ /* 0x000fe2000f8e20ff */
[----:B------:R-:W-:Y:S02]  /*4d80*/  BSSY.RECONVERGENT B0, `(.L_x_15830) ;  /* 0x0000015000007945 */ /* 0x000fe40003800200 */
[----:B------:R0:W2:Y:S04]  /*4d90*/  SHFL.IDX PT, R234, R4, RZ, 0x1f ;  /* 0x00001fff04ea7589 */ /* 0x0000a800000e0000 */
[----:B------:R0:W3:Y:S04]  /*4da0*/  SHFL.DOWN PT, R241, R219, 0x1, 0x1f ;  /* 0x08201f00dbf17f89 */ /* 0x0000e800000e0000 */
[----:B------:R0:W4:Y:S04]  /*4db0*/  SHFL.DOWN PT, R240, R217, 0x1, 0x1f ;  /* 0x08201f00d9f07f89 */ /* 0x00012800000e0000 */
[----:B------:R-:W0:Y:S04]  /*4dc0*/  SHFL.UP PT, R35, R35, 0x1, RZ ;  /* 0x0420000023237989 */ /* 0x000e2800000e00ff */
[----:B------:R-:W0:Y:S04]  /*4dd0*/  SHFL.UP PT, R34, R34, 0x1, RZ ;  /* 0x0420000022227989 */ /* 0x000e2800000e00ff */
[----:B------:R0:W0:Y:S04]  /*4de0*/  SHFL.UP PT, R236, R7, 0x1, RZ ;  /* 0x0420000007ec7989 */ /* 0x00002800000e00ff */
[----:B------:R0:W0:Y:S04]  /*4df0*/  SHFL.UP PT, R237, R6, 0x1, RZ ;  /* 0x0420000006ed7989 */ /* 0x00002800000e00ff */
        /* <DEDUP_REMOVED lines=13> */
.L_x_15831:
[----:B------:R-:W-:Y:S05]  /*4ed0*/  BSYNC.RECONVERGENT B0 ;  /* 0x0000000000007941 */ /* 0x000fea0003800200 */
.L_x_15830:
        /* <DEDUP_REMOVED lines=23> */
.L_x_15833:
[----:B------:R-:W-:Y:S05]  /*5050*/  BSYNC.RECONVERGENT B0 ;  /* 0x0000000000007941 */ /* 0x000fea0003800200 */
.L_x_15832:
        /* <DEDUP_REMOVED lines=17> */
.L_x_15835:
[----:B------:R-:W-:Y:S05]  /*5170*/  BSYNC.RECONVERGENT B0 ;  /* 0x0000000000007941 */ /* 0x000fea0003800200 */
.L_x_15834:
        /* <DEDUP_REMOVED lines=17> */
.L_x_15837:
[----:B------:R-:W-:Y:S05]  /*5290*/  BSYNC.RECONVERGENT B0 ;  /* 0x0000000000007941 */ /* 0x000fea0003800200 */
.L_x_15836:
        /* <DEDUP_REMOVED lines=17> */
.L_x_15839:
[----:B------:R-:W-:Y:S05]  /*53b0*/  BSYNC.RECONVERGENT B0 ;  /* 0x0000000000007941 */ /* 0x000fea0003800200 */
.L_x_15838:
[-C--:B0-----:R-:W-:Y:S01]  /*53c0*/  FMUL.FTZ R239, R35, R235.reuse ;  /* 0x000000eb23ef7220 */ /* 0x081fe20000410000 */
[C---:B------:R-:W-:Y:S01]  /*53d0*/  FMUL.FTZ R238, R34.reuse, R235 ;  /* 0x000000eb22ee7220 */ /* 0x040fe20000410000 */
[----:B----4-:R-:W-:Y:S01]  /*53e0*/  SHFL.DOWN PT, R240, R219, 0x1, 0x1f ;  /* 0x08201f00dbf07f89 */ /* 0x010fe200000e0000 */
[----:B------:R-:W-:Y:S01]  /*53f0*/  ISETP.NE.AND P0, PT, R157, 0x1f, PT ;  /* 0x0000001f9d00780c */ /* 0x000fe20003f05270 */
[-C--:B------:R-:W-:Y:S01]  /*5400*/  FFMA.FTZ R34, R34, R234.reuse, R239 ;  /* 0x000000ea22227223 */ /* 0x080fe200000100ef */
[----:B------:R-:W-:Y:S01]  /*5410*/  FFMA.FTZ R35, R35, R234, -R238 ;  /* 0x000000ea23237223 */ /* 0x000fe200000108ee */
[----:B------:R-:W-:Y:S01]  /*5420*/  SHFL.DOWN PT, R242, R217, 0x1, 0x1f ;  /* 0x08201f00d9f27f89 */ /* 0x000fe200000e0000 */
[----:B------:R-:W-:Y:S01]  /*5430*/  ISETP.NE.AND P4, PT, R157, RZ, PT ;  /* 0x000000ff9d00720c */ /* 0x000fe20003f85270 */
[----:B------:R-:W-:Y:S01]  /*5440*/  @P1 FADD.FTZ R235, R237, R34 ;  /* 0x00000022edeb1221 */ /* 0x000fe20000010000 */
[----:B------:R-:W-:Y:S01]  /*5450*/  @P1 FADD.FTZ R234, R236, R35 ;  /* 0x00000023ecea1221 */ /* 0x000fe20000010000 */
[----:B------:R-:W0:Y:S01]  /*5460*/  SHFL.IDX PT, R237, R7, RZ, 0x1f ;  /* 0x00001fff07ed7589 */ /* 0x000e2200000e0000 */
[----:B------:R-:W-:Y:S01]  /*5470*/  BSSY.RECONVERGENT B0, `(.L_x_15840) ;  /* 0x000010e000007945 */ /* 0x000fe20003800200 */
[CC--:B------:R-:W-:Y:S01]  /*5480*/  FMUL.FTZ R35, R33.reuse, R235.reuse ;  /* 0x000000eb21237220 */ /* 0x0c0fe20000410000 */
[-C--:B------:R-:W-:Y:S01]  /*5490*/  FMUL.FTZ R34, R33, R234.reuse ;  /* 0x000000ea21227220 */ /* 0x080fe20000410000 */
[----:B------:R-:W4:Y:S02]  /*54a0*/  SHFL.IDX PT, R236, R6, RZ, 0x1f ;  /* 0x00001fff06ec7589 */ /* 0x000f2400000e0000 */
[C---:B------:R-:W-:Y:S01]  /*54b0*/  FFMA.FTZ R234, R32.reuse, R234, -R35 ;  /* 0x000000ea20ea7223 */ /* 0x040fe20000010823 */
[----:B------:R-:W-:Y:S01]  /*54c0*/  FFMA.FTZ R238, R32, R235, R34 ;  /* 0x000000eb20ee7223 */ /* 0x000fe20000010022 */
[----:B------:R-:W5:Y:S01]  /*54d0*/  SHFL.DOWN PT, R244, R221, 0x1, 0x1f ;  /* 0x08201f00ddf47f89 */ /* 0x000f6200000e0000 */
[----:B------:R-:W-:-:S03]  /*54e0*/  IADD3 R34, P1, PT, R62, R157, RZ ;  /* 0x0000009d3e227210 */ /* 0x000fc60007f3e0ff */
[----:B------:R-:W5:Y:S04]  /*54f0*/  SHFL.DOWN PT, R235, R220, 0x1, 0x1f ;  /* 0x08201f00dceb7f89 */ /* 0x000f6800000e0000 */
[----:B-12---:R-:W1:Y:S04]  /*5500*/  SHFL.IDX PT, R217, R217, RZ, 0x1f ;  /* 0x00001fffd9d97589 */ /* 0x006e6800000e0000 */
[----:B------:R-:W2:Y:S01]  /*5510*/  SHFL.IDX PT, R219, R219, RZ, 0x1f ;  /* 0x00001fffdbdb7589 */ /* 0x000ea200000e0000 */
[-C--:B0-----:R-:W-:Y:S01]  /*5520*/  @P0 FMUL.FTZ R35, R240, R237.reuse ;  /* 0x000000edf0230220 */ /* 0x081fe20000410000 */
[----:B------:R-:W-:-:S02]  /*5530*/  @P0 FMUL.FTZ R33, R242, R237 ;  /* 0x000000edf2210220 */ /* 0x000fc40000410000 */
[----:B---3--:R-:W0:Y:S01]  /*5540*/  SHFL.IDX PT, R221, R221, RZ, 0x1f ;  /* 0x00001fffdddd7589 */ /* 0x008e2200000e0000 */
[-C--:B----4-:R-:W-:Y:S01]  /*5550*/  @P0 FFMA.FTZ R32, R242, R236.reuse, R35 ;  /* 0x000000ecf2200223 */ /* 0x090fe20000010023 */
[----:B------:R-:W-:Y:S01]  /*5560*/  LEA.HI.X.SX32 R35, R62, RZ, 0x1, P1 ;  /* 0x000000ff3e237211 */ /* 0x000fe200008f0eff */
[----:B------:R-:W-:Y:S01]  /*5570*/  @P0 FFMA.FTZ R33, R240, R236, -R33 ;  /* 0x000000ecf0210223 */ /* 0x000fe20000010821 */
[----:B------:R-:W3:Y:S01]  /*5580*/  SHFL.IDX PT, R220, R220, RZ, 0x1f ;  /* 0x00001fffdcdc7589 */ /* 0x000ee200000e0000 */
[----:B------:R-:W-:-:S04]  /*5590*/  IMAD.WIDE.U32 R34, R28, UR4, R34 ;  /* 0x000000041c227c25 */ /* 0x000fc8000f8e0022 */
[----:B-----5:R-:W-:Y:S01]  /*55a0*/  @P0 FADD.FTZ R236, R244, R33 ;  /* 0x00000021f4ec0221 */ /* 0x020fe20000010000 */
[----:B------:R-:W-:Y:S01]  /*55b0*/  @P0 FADD.FTZ R237, R235, R32 ;  /* 0x00000020ebed0221 */ /* 0x000fe20000010000 */
[----:B------:R-:W-:Y:S01]  /*55c0*/  FADD.FTZ R235, R225, R234 ;  /* 0x000000eae1eb7221 */ /* 0x000fe20000010000 */
[----:B------:R-:W-:Y:S01]  /*55d0*/  IMAD R33, R29, UR4, R35 ;  /* 0x000000041d217c24 */ /* 0x000fe2000f8e0223 */
[----:B------:R-:W-:Y:S01]  /*55e0*/  LEA R32, P0, R34, R165, 0x2 ;  /* 0x000000a522207211 */ /* 0x000fe200078010ff */
[----:B------:R-:W-:Y:S01]  /*55f0*/  FMUL.FTZ R35, R237, R3 ;  /* 0x00000003ed237220 */ /* 0x000fe20000410000 */
[----:B------:R-:W-:Y:S02]  /*5600*/  FMUL.FTZ R234, R200, R235 ;  /* 0x000000ebc8ea7220 */ /* 0x000fe40000410000 */
[----:B------:R-:W-:Y:S01]  /*5610*/  LEA.HI.X R33, R34, R163, R33, 0x2, P0 ;  /* 0x000000a322217211 */ /* 0x000fe200000f1421 */
[----:B------:R-:W-:Y:S01]  /*5620*/  FMUL.FTZ R34, R236, R3 ;  /* 0x00000003ec227220 */ /* 0x000fe20000410000 */
[----:B------:R-:W-:Y:S01]  /*5630*/  FADD.FTZ R3, R233, R238 ;  /* 0x000000eee9037221 */ /* 0x000fe20000010000 */
[----:B------:R-:W-:-:S02]  /*5640*/  FMUL.FTZ R233, R102, R85 ;  /* 0x0000005566e97220 */ /* 0x000fc40000410000 */
[-C--:B------:R-:W-:Y:S01]  /*5650*/  FFMA.FTZ R237, R237, R2.reuse, -R34 ;  /* 0x00000002eded7223 */ /* 0x080fe20000010822 */
[----:B------:R-:W-:Y:S01]  /*5660*/  FFMA.FTZ R34, R236, R2, R35 ;  /* 0x00000002ec227223 */ /* 0x000fe20000010023 */
[----:B------:R-:W-:Y:S02]  /*5670*/  FMUL.FTZ R35, R200, R3 ;  /* 0x00000003c8237220 */ /* 0x000fe40000410000 */
[----:B------:R-:W-:Y:S01]  /*5680*/  FADD.FTZ R2, R232, R237 ;  /* 0x000000ede8027221 */ /* 0x000fe20000010000 */
[----:B------:R-:W-:Y:S01]  /*5690*/  FADD.FTZ R34, R223, R34 ;  /* 0x00000022df227221 */ /* 0x000fe20000010000 */
[C---:B------:R-:W-:Y:S01]  /*56a0*/  FFMA.FTZ R232, R202.reuse, R235, -R35 ;  /* 0x000000ebcae87223 */ /* 0x040fe20000010823 */
[----:B------:R-:W-:Y:S01]  /*56b0*/  FFMA.FTZ R35, R202, R3, R234 ;  /* 0x00000003ca237223 */ /* 0x000fe200000100ea */
[C---:B------:R-:W-:Y:S01]  /*56c0*/  FMUL.FTZ R236, R188.reuse, R2 ;  /* 0x00000002bcec7220 */ /* 0x040fe20000410000 */
[----:B------:R-:W-:Y:S01]  /*56d0*/  FMUL.FTZ R225, R188, R34 ;  /* 0x00000022bce17220 */ /* 0x000fe20000410000 */
[C---:B------:R-:W-:Y:S01]  /*56e0*/  FFMA.FTZ R238, R101.reuse, R230, R232 ;  /* 0x000000e665ee7223 */ /* 0x040fe200000100e8 */
[----:B------:R-:W-:Y:S01]  /*56f0*/  FFMA.FTZ R240, R101, R228, R35 ;  /* 0x000000e465f07223 */ /* 0x000fe20000010023 */
[C---:B------:R-:W-:Y:S01]  /*5700*/  FFMA.FTZ R223, R189.reuse, R34, R236 ;  /* 0x00000022bddf7223 */ /* 0x040fe200000100ec */
[----:B------:R-:W-:Y:S01]  /*5710*/  FFMA.FTZ R225, R189, R2, -R225 ;  /* 0x00000002bde17223 */ /* 0x000fe200000108e1 */
[C---:B------:R-:W-:Y:S01]  /*5720*/  FMUL.FTZ R230, R198.reuse, R238 ;  /* 0x000000eec6e67220 */ /* 0x040fe20000410000 */
[-C--:B------:R-:W-:Y:S01]  /*5730*/  FMUL.FTZ R228, R198, R240.reuse ;  /* 0x000000f0c6e47220 */ /* 0x080fe20000410000 */
[----:B------:R-:W-:Y:S01]  /*5740*/  FADD.FTZ R35, R222, R223 ;  /* 0x000000dfde237221 */ /* 0x000fe20000010000 */
[----:B------:R-:W-:Y:S01]  /*5750*/  FADD.FTZ R224, R224, R225 ;  /* 0x000000e1e0e07221 */ /* 0x000fe20000010000 */
[----:B------:R-:W-:Y:S01]  /*5760*/  FFMA.FTZ R225, R0, R235, RZ ;  /* 0x000000eb00e17223 */ /* 0x000fe200000100ff */
[----:B------:R-:W-:Y:S01]  /*5770*/  FFMA.FTZ R223, -R174, R233, R235 ;  /* 0x000000e9aedf7223 */ /* 0x000fe200000101eb */
[----:B------:R-:W-:Y:S01]  /*5780*/  FMUL.FTZ R235, R190, R35 ;  /* 0x00000023beeb7220 */ /* 0x000fe20000410000 */
[----:B------:R-:W-:Y:S01]  /*5790*/  FFMA.FTZ R222, R172, -R233, R3 ;  /* 0x800000e9acde7223 */ /* 0x000fe20000010003 */
[C---:B------:R-:W-:Y:S01]  /*57a0*/  FFMA.FTZ R230, R199.reuse, R240, R230 ;  /* 0x000000f0c7e67223 */ /* 0x040fe200000100e6 */
[----:B------:R-:W-:Y:S01]  /*57b0*/  FFMA.FTZ R233, R199, R238, -R228 ;  /* 0x000000eec7e97223 */ /* 0x000fe200000108e4 */
[-C--:B------:R-:W-:Y:S01]  /*57c0*/  FMUL.FTZ R228, R190, R224.reuse ;  /* 0x000000e0bee47220 */ /* 0x080fe20000410000 */
[C---:B------:R-:W-:Y:S01]  /*57d0*/  FFMA.FTZ R235, R191.reuse, R224, -R235 ;  /* 0x000000e0bfeb7223 */ /* 0x040fe200000108eb */
[----:B------:R-:W-:Y:S01]  /*57e0*/  FFMA.FTZ R239, R100, R231, R230 ;  /* 0x000000e764ef7223 */ /* 0x000fe200000100e6 */
[----:B------:R-:W-:Y:S01]  /*57f0*/  FFMA.FTZ R232, R70, R238, R225 ;  /* 0x000000ee46e87223 */ /* 0x000fe200000100e1 */
[----:B------:R-:W-:Y:S01]  /*5800*/  FFMA.FTZ R233, R100, R229, R233 ;  /* 0x000000e564e97223 */ /* 0x000fe200000100e9 */
[----:B------:R-:W-:Y:S01]  /*5810*/  FFMA.FTZ R228, R191, R35, R228 ;  /* 0x00000023bfe47223 */ /* 0x000fe200000100e4 */
[----:B------:R-:W-:Y:S01]  /*5820*/  FFMA.FTZ R3, R0, -R3, RZ ;  /* 0x8000000300037223 */ /* 0x000fe200000100ff */
[----:B------:R-:W-:Y:S01]  /*5830*/  FADD.FTZ R229, R226, R235 ;  /* 0x000000ebe2e57221 */ /* 0x000fe20000010000 */
[----:B------:R-:W-:Y:S01]  /*5840*/  FMUL.FTZ R226, R196, R239 ;  /* 0x000000efc4e27220 */ /* 0x000fe20000410000 */
[----:B------:R-:W-:Y:S01]  /*5850*/  FMUL.FTZ R236, R101, R86 ;  /* 0x0000005665ec7220 */ /* 0x000fe20000410000 */
[----:B------:R-:W-:Y:S01]  /*5860*/  FMUL.FTZ R231, R100, R83 ;  /* 0x0000005364e77220 */ /* 0x000fe20000410000 */
[-C--:B------:R-:W-:Y:S01]  /*5870*/  FFMA.FTZ R235, R69, R233.reuse, R232 ;  /* 0x000000e945eb7223 */ /* 0x080fe200000100e8 */
[----:B------:R-:W-:Y:S01]  /*5880*/  FADD.FTZ R227, R227, R228 ;  /* 0x000000e4e3e37221 */ /* 0x000fe20000010000 */
[-C--:B------:R-:W-:Y:S01]  /*5890*/  FMUL.FTZ R232, R196, R233.reuse ;  /* 0x000000e9c4e87220 */ /* 0x080fe20000410000 */
[----:B------:R-:W-:Y:S01]  /*58a0*/  FFMA.FTZ R234, R70, -R240, R3 ;  /* 0x800000f046ea7223 */ /* 0x000fe20000010003 */
[----:B------:R-:W-:Y:S01]  /*58b0*/  FFMA.FTZ R230, R197, R233, -R226 ;  /* 0x000000e9c5e67223 */ /* 0x000fe200000108e2 */
[-C--:B------:R-:W-:Y:S01]  /*58c0*/  FFMA.FTZ R225, -R183, R236.reuse, R238 ;  /* 0x000000ecb7e17223 */ /* 0x080fe200000101ee */
[----:B------:R-:W-:Y:S01]  /*58d0*/  FFMA.FTZ R3, R181, -R236, R240 ;  /* 0x800000ecb5037223 */ /* 0x000fe200000100f0 */
[-C--:B------:R-:W-:Y:S01]  /*58e0*/  FFMA.FTZ R228, -R170, R231.reuse, R233 ;  /* 0x000000e7aae47223 */ /* 0x080fe200000101e9 */
[----:B------:R-:W-:Y:S01]  /*58f0*/  FFMA.FTZ R226, R168, -R231, R239 ;  /* 0x800000e7a8e27223 */ /* 0x000fe200000100ef */
[C---:B------:R-:W-:Y:S01]  /*5900*/  FMUL.FTZ R236, R192.reuse, R227 ;  /* 0x000000e3c0ec7220 */ /* 0x040fe20000410000 */
[-C--:B------:R-:W-:Y:S01]  /*5910*/  FFMA.FTZ R231, R197, R239.reuse, R232 ;  /* 0x000000efc5e77223 */ /* 0x080fe200000100e8 */
[----:B------:R-:W-:Y:S01]  /*5920*/  FFMA.FTZ R237, R69, -R239, R234 ;  /* 0x800000ef45ed7223 */ /* 0x000fe200000100ea */
[-C--:B------:R-:W-:Y:S01]  /*5930*/  FMUL.FTZ R234, R192, R229.reuse ;  /* 0x000000e5c0ea7220 */ /* 0x080fe20000410000 */
[----:B------:R-:W-:Y:S01]  /*5940*/  FFMA.FTZ R236, R193, R229, -R236 ;  /* 0x000000e5c1ec7223 */ /* 0x000fe200000108ec */
[C---:B------:R-:W-:Y:S01]  /*5950*/  FFMA.FTZ R238, R99.reuse, R218, R231 ;  /* 0x000000da63ee7223 */ /* 0x040fe200000100e7 */
[----:B------:R-:W-:Y:S01]  /*5960*/  FFMA.FTZ R230, R99, R216, R230 ;  /* 0x000000d863e67223 */ /* 0x000fe200000100e6 */
[----:B------:R-:W-:Y:S01]  /*5970*/  FFMA.FTZ R233, R193, R227, R234 ;  /* 0x000000e3c1e97223 */ /* 0x000fe200000100ea */
[----:B------:R-:W-:Y:S01]  /*5980*/  FADD.FTZ R201, R201, R236 ;  /* 0x000000ecc9c97221 */ /* 0x000fe20000010000 */
[----:B------:R-:W-:Y:S01]  /*5990*/  FMUL.FTZ R216, R194, R238 ;  /* 0x000000eec2d87220 */ /* 0x000fe20000410000 */
[----:B------:R-:W-:Y:S01]  /*59a0*/  FMUL.FTZ R236, R99, R84 ;  /* 0x0000005463ec7220 */ /* 0x000fe20000410000 */
[----:B------:R-:W-:Y:S01]  /*59b0*/  FADD.FTZ R182, R182, R233 ;  /* 0x000000e9b6b67221 */ /* 0x000fe20000010000 */
[-C--:B------:R-:W-:Y:S01]  /*59c0*/  FMUL.FTZ R218, R194, R230.reuse ;  /* 0x000000e6c2da7220 */ /* 0x080fe20000410000 */
[-C--:B------:R-:W-:Y:S01]  /*59d0*/  FFMA.FTZ R231, R195, R230.reuse, -R216 ;  /* 0x000000e6c3e77223 */ /* 0x080fe200000108d8 */
[----:B------:R-:W-:Y:S01]  /*59e0*/  FFMA.FTZ R232, R68, R230, R235 ;  /* 0x000000e644e87223 */ /* 0x000fe200000100eb */
[----:B------:R-:W-:Y:S01]  /*59f0*/  FFMA.FTZ R216, -R179, R236, R230 ;  /* 0x000000ecb3d87223 */ /* 0x000fe200000101e6 */
[C---:B------:R-:W-:Y:S01]  /*5a00*/  FMUL.FTZ R230, R194.reuse, R182 ;  /* 0x000000b6c2e67220 */ /* 0x040fe20000410000 */
[C---:B------:R-:W-:Y:S01]  /*5a10*/  FFMA.FTZ R218, R195.reuse, R238, R218 ;  /* 0x000000eec3da7223 */ /* 0x040fe200000100da */
[----:B------:R-:W-:Y:S01]  /*5a20*/  FMUL.FTZ R233, R194, R201 ;  /* 0x000000c9c2e97220 */ /* 0x000fe20000410000 */
[C---:B------:R-:W-:Y:S01]  /*5a30*/  FFMA.FTZ R231, R98.reuse, R213, R231 ;  /* 0x000000d562e77223 */ /* 0x040fe200000100e7 */
[C---:B------:R-:W-:Y:S01]  /*5a40*/  FFMA.FTZ R230, R195.reuse, R201, -R230 ;  /* 0x000000c9c3e67223 */ /* 0x040fe200000108e6 */
[----:B------:R-:W-:Y:S01]  /*5a50*/  FFMA.FTZ R235, R98, R215, R218 ;  /* 0x000000d762eb7223 */ /* 0x000fe200000100da */
[----:B------:R-:W-:Y:S01]  /*5a60*/  FFMA.FTZ R233, R195, R182, R233 ;  /* 0x000000b6c3e97223 */ /* 0x000fe200000100e9 */
[----:B------:R-:W-:Y:S01]  /*5a70*/  FFMA.FTZ R213, R67, R231, R232 ;  /* 0x000000e743d57223 */ /* 0x000fe200000100e8 */
[----:B------:R-:W-:Y:S01]  /*5a80*/  FADD.FTZ R203, R203, R230 ;  /* 0x000000e6cbcb7221 */ /* 0x000fe20000010000 */
[C---:B------:R-:W-:Y:S01]  /*5a90*/  FMUL.FTZ R218, R192.reuse, R235 ;  /* 0x000000ebc0da7220 */ /* 0x040fe20000410000 */
[----:B------:R-:W-:Y:S01]  /*5aa0*/  FMUL.FTZ R230, R192, R231 ;  /* 0x000000e7c0e67220 */ /* 0x000fe20000410000 */
[----:B------:R-:W-:Y:S01]  /*5ab0*/  FADD.FTZ R184, R184, R233 ;  /* 0x000000e9b8b87221 */ /* 0x000fe20000010000 */
[C---:B------:R-:W-:Y:S01]  /*5ac0*/  FMUL.FTZ R232, R196.reuse, R203 ;  /* 0x000000cbc4e87220 */ /* 0x040fe20000410000 */
[C---:B------:R-:W-:Y:S01]  /*5ad0*/  FFMA.FTZ R218, R193.reuse, R231, -R218 ;  /* 0x000000e7c1da7223 */ /* 0x040fe200000108da */
[----:B------:R-:W-:Y:S01]  /*5ae0*/  FFMA.FTZ R193, R193, R235, R230 ;  /* 0x000000ebc1c17223 */ /* 0x000fe200000100e6 */
[----:B------:R-:W-:Y:S01]  /*5af0*/  FMUL.FTZ R196, R196, R184 ;  /* 0x000000b8c4c47220 */ /* 0x000fe20000410000 */
[----:B------:R-:W-:Y:S01]  /*5b00*/  FFMA.FTZ R234, R68, -R238, R237 ;  /* 0x800000ee44ea7223 */ /* 0x000fe200000100ed */
[----:B------:R-:W-:Y:S01]  /*5b10*/  FFMA.FTZ R194, R177, -R236, R238 ;  /* 0x800000ecb1c27223 */ /* 0x000fe200000100ee */
[----:B------:R-:W-:Y:S01]  /*5b20*/  FFMA.FTZ R232, R197, R184, R232 ;  /* 0x000000b8c5e87223 */ /* 0x000fe200000100e8 */
[----:B------:R-:W-:Y:S01]  /*5b30*/  FFMA.FTZ R236, R97, R214, R193 ;  /* 0x000000d661ec7223 */ /* 0x000fe200000100c1 */
[----:B------:R-:W-:Y:S01]  /*5b40*/  FFMA.FTZ R197, R197, R203, -R196 ;  /* 0x000000cbc5c57223 */ /* 0x000fe200000108c4 */
[----:B------:R-:W-:Y:S01]  /*5b50*/  FFMA.FTZ R215, R67, -R235, R234 ;  /* 0x800000eb43d77223 */ /* 0x000fe200000100ea */
[----:B------:R-:W-:Y:S01]  /*5b60*/  FFMA.FTZ R234, R97, R212, R218 ;  /* 0x000000d461ea7223 */ /* 0x000fe200000100da */
[----:B------:R-:W-:Y:S01]  /*5b70*/  FMUL.FTZ R196, R190, R236 ;  /* 0x000000ecbec47220 */ /* 0x000fe20000410000 */
[----:B------:R-:W-:Y:S01]  /*5b80*/  FADD.FTZ R204, R204, R197 ;  /* 0x000000c5cccc7221 */ /* 0x000fe20000010000 */
[----:B------:R-:W-:Y:S01]  /*5b90*/  FADD.FTZ R185, R185, R232 ;  /* 0x000000e8b9b97221 */ /* 0x000fe20000010000 */
[-C--:B------:R-:W-:Y:S01]  /*5ba0*/  FMUL.FTZ R212, R190, R234.reuse ;  /* 0x000000eabed47220 */ /* 0x080fe20000410000 */
[CC--:B------:R-:W-:Y:S01]  /*5bb0*/  FFMA.FTZ R197, R191.reuse, R234.reuse, -R196 ;  /* 0x000000eabfc57223 */ /* 0x0c0fe200000108c4 */
[----:B------:R-:W-:Y:S01]  /*5bc0*/  FFMA.FTZ R214, R66, R234, R213 ;  /* 0x000000ea42d67223 */ /* 0x000fe200000100d5 */
[C---:B------:R-:W-:Y:S01]  /*5bd0*/  FMUL.FTZ R196, R198.reuse, R204 ;  /* 0x000000ccc6c47220 */ /* 0x040fe20000410000 */
[-C--:B------:R-:W-:Y:S01]  /*5be0*/  FMUL.FTZ R213, R198, R185.reuse ;  /* 0x000000b9c6d57220 */ /* 0x080fe20000410000 */
[-C--:B------:R-:W-:Y:S01]  /*5bf0*/  FFMA.FTZ R212, R191, R236.reuse, R212 ;  /* 0x000000ecbfd47223 */ /* 0x080fe200000100d4 */
[----:B------:R-:W-:Y:S01]  /*5c00*/  FFMA.FTZ R218, R66, -R236, R215 ;  /* 0x800000ec42da7223 */ /* 0x000fe200000100d7 */
[C---:B------:R-:W-:Y:S01]  /*5c10*/  FFMA.FTZ R191, R199.reuse, R185, R196 ;  /* 0x000000b9c7bf7223 */ /* 0x040fe200000100c4 */
[----:B------:R-:W-:Y:S01]  /*5c20*/  FFMA.FTZ R196, R199, R204, -R213 ;  /* 0x000000ccc7c47223 */ /* 0x000fe200000108d5 */
[C---:B------:R-:W-:Y:S01]  /*5c30*/  FFMA.FTZ R213, R96.reuse, R209, R197 ;  /* 0x000000d160d57223 */ /* 0x040fe200000100c5 */
[----:B------:R-:W-:Y:S01]  /*5c40*/  FFMA.FTZ R215, R96, R207, R212 ;  /* 0x000000cf60d77223 */ /* 0x000fe200000100d4 */
[----:B------:R-:W-:Y:S01]  /*5c50*/  FADD.FTZ R191, R186, R191 ;  /* 0x000000bfbabf7221 */ /* 0x000fe20000010000 */
[----:B------:R-:W-:Y:S01]  /*5c60*/  FADD.FTZ R205, R205, R196 ;  /* 0x000000c4cdcd7221 */ /* 0x000fe20000010000 */
[----:B------:R-:W-:Y:S01]  /*5c70*/  FFMA.FTZ R199, R65, R213, R214 ;  /* 0x000000d541c77223 */ /* 0x000fe200000100d6 */
[C---:B-1----:R-:W-:Y:S01]  /*5c80*/  FMUL.FTZ R212, R217.reuse, R7 ;  /* 0x00000007d9d47220 */ /* 0x042fe20000410000 */
        /* <DEDUP_REMOVED lines=8> */
[----:B------:R-:W-:Y:S01]  /*5d10*/  FFMA.FTZ R196, R189, R213, -R186 ;  /* 0x000000d5bdc47223 */ /* 0x000fe200000108ba */
[----:B--2---:R-:W-:Y:S01]  /*5d20*/  FFMA.FTZ R212, R219, R6, -R212 ;  /* 0x00000006dbd47223 */ /* 0x004fe200000108d4 */
[----:B------:R-:W-:Y:S01]  /*5d30*/  FADD.FTZ R187, R187, R214 ;  /* 0x000000d6bbbb7221 */ /* 0x000fe20000010000 */
[----:B------:R-:W-:Y:S01]  /*5d40*/  FFMA.FTZ R189, R189, R215, R198 ;  /* 0x000000d7bdbd7223 */ /* 0x000fe200000100c6 */
[C---:B------:R-:W-:Y:S01]  /*5d50*/  FMUL.FTZ R6, R217.reuse, R5 ;  /* 0x00000005d9067220 */ /* 0x040fe20000410000 */
[-C--:B------:R-:W-:Y:S01]  /*5d60*/  FMUL.FTZ R198, R217, R4.reuse ;  /* 0x00000004d9c67220 */ /* 0x080fe20000410000 */
[----:B------:R-:W-:Y:S01]  /*5d70*/  FFMA.FTZ R7, R219, R7, R200 ;  /* 0x00000007db077223 */ /* 0x000fe200000100c8 */
[-C--:B------:R-:W-:Y:S01]  /*5d80*/  FFMA.FTZ R186, -R162, R209.reuse, R213 ;  /* 0x000000d1a2ba7223 */ /* 0x080fe200000101d5 */
[----:B------:R-:W-:Y:S01]  /*5d90*/  FFMA.FTZ R188, R160, -R209, R215 ;  /* 0x800000d1a0bc7223 */ /* 0x000fe200000100d7 */
[----:B------:R-:W-:Y:S01]  /*5da0*/  FMUL.FTZ R209, R85, R187 ;  /* 0x000000bb55d17220 */ /* 0x000fe20000410000 */
[----:B------:R-:W-:Y:S01]  /*5db0*/  FADD.FTZ R176, R176, R207 ;  /* 0x000000cfb0b07221 */ /* 0x000fe20000010000 */
[C---:B------:R-:W-:Y:S01]  /*5dc0*/  FFMA.FTZ R4, R219.reuse, R4, -R6 ;  /* 0x00000004db047223 */ /* 0x040fe20000010806 */
[----:B------:R-:W-:Y:S01]  /*5dd0*/  FFMA.FTZ R5, R219, R5, R198 ;  /* 0x00000005db057223 */ /* 0x000fe200000100c6 */
[----:B0-----:R-:W-:Y:S01]  /*5de0*/  FADD.FTZ R6, R221, R212 ;  /* 0x000000d4dd067221 */ /* 0x001fe20000010000 */
[----:B---3--:R-:W-:Y:S01]  /*5df0*/  FADD.FTZ R7, R220, R7 ;  /* 0x00000007dc077221 */ /* 0x008fe20000010000 */
[----:B------:R-:W-:Y:S01]  /*5e00*/  FMUL.FTZ R207, R85, R176 ;  /* 0x000000b055cf7220 */ /* 0x000fe20000410000 */
[----:B------:R-:W-:Y:S01]  /*5e10*/  FMUL.FTZ R198, R222, R209 ;  /* 0x000000d1dec67220 */ /* 0x000fe20000410000 */
[----:B------:R-:W-:Y:S01]  /*5e20*/  FFMA.FTZ R178, R95, R178, R196 ;  /* 0x000000b25fb27223 */ /* 0x000fe200000100c4 */
[----:B------:R-:W-:Y:S01]  /*5e30*/  FMUL.FTZ R200, R86, R191 ;  /* 0x000000bf56c87220 */ /* 0x000fe20000410000 */
[----:B------:R0:W-:Y:S01]  /*5e40*/  @!P4 STS.128 [UR7+0x25d0], R4 ;  /* 0x0025d004ff00c988 */ /* 0x0001e20008000c07 */
[----:B------:R-:W-:Y:S01]  /*5e50*/  FMUL.FTZ R196, R222, R207 ;  /* 0x000000cfdec47220 */ /* 0x000fe20000410000 */
[----:B------:R-:W-:Y:S01]  /*5e60*/  FMUL.FTZ R213, R102, R209 ;  /* 0x000000d166d57220 */ /* 0x000fe20000410000 */
[----:B------:R-:W-:Y:S01]  /*5e70*/  FMUL.FTZ R202, R86, R205 ;  /* 0x000000cd56ca7220 */ /* 0x000fe20000410000 */
[----:B------:R-:W-:Y:S01]  /*5e80*/  FFMA.FTZ R197, R65, -R215, R218 ;  /* 0x800000d741c57223 */ /* 0x000fe200000100da */
[----:B------:R-:W-:Y:S01]  /*5e90*/  FMUL.FTZ R214, R3, R200 ;  /* 0x000000c803d67220 */ /* 0x000fe20000410000 */
[----:B------:R-:W-:Y:S01]  /*5ea0*/  FMUL.FTZ R215, R83, R185 ;  /* 0x000000b953d77220 */ /* 0x000fe20000410000 */
[----:B------:R-:W-:Y:S01]  /*5eb0*/  FMUL.FTZ R212, R3, R202 ;  /* 0x000000ca03d47220 */ /* 0x000fe20000410000 */
[----:B------:R-:W-:Y:S01]  /*5ec0*/  FFMA.FTZ R180, R95, R180, R189 ;  /* 0x000000b45fb47223 */ /* 0x000fe200000100bd */
[----:B------:R1:W-:Y:S01]  /*5ed0*/  STS [R140+0x840], R213 ;  /* 0x000840d58c007388 */ /* 0x0003e20000000800 */
[----:B------:R-:W-:Y:S01]  /*5ee0*/  FMUL.FTZ R195, R98, R81 ;  /* 0x0000005162c37220 */ /* 0x000fe20000410000 */
[----:B------:R-:W-:Y:S01]  /*5ef0*/  FFMA.FTZ R189, R223, R209, R196 ;  /* 0x000000d1dfbd7223 */ /* 0x000fe200000100c4 */
[----:B------:R-:W-:Y:S01]  /*5f00*/  FMUL.FTZ R209, R84, R184 ;  /* 0x000000b854d17220 */ /* 0x000fe20000410000 */
[----:B------:R-:W-:Y:S01]  /*5f10*/  FFMA.FTZ R196, R225, R200, R212 ;  /* 0x000000c8e1c47223 */ /* 0x000fe200000100d4 */
[-C--:B0-----:R-:W-:Y:S01]  /*5f20*/  FFMA.FTZ R4, R223, R207.reuse, -R198 ;  /* 0x000000cfdf047223 */ /* 0x081fe200000108c6 */
[----:B------:R-:W-:Y:S01]  /*5f30*/  FMUL.FTZ R6, R102, R207 ;  /* 0x000000cf66067220 */ /* 0x000fe20000410000 */
[----:B------:R-:W-:Y:S01]  /*5f40*/  FMUL.FTZ R207, R83, R204 ;  /* 0x000000cc53cf7220 */ /* 0x000fe20000410000 */
[-C--:B------:R-:W-:Y:S01]  /*5f50*/  FFMA.FTZ R5, R225, R202.reuse, -R214 ;  /* 0x000000cae1057223 */ /* 0x080fe200000108d6 */
[----:B------:R-:W-:Y:S01]  /*5f60*/  FMUL.FTZ R198, R101, R202 ;  /* 0x000000ca65c67220 */ /* 0x000fe20000410000 */
[----:B-1----:R-:W-:Y:S01]  /*5f70*/  FMUL.FTZ R213, R84, R203 ;  /* 0x000000cb54d57220 */ /* 0x002fe20000410000 */
[----:B------:R-:W-:Y:S01]  /*5f80*/  FMUL.FTZ R7, R226, R207 ;  /* 0x000000cfe2077220 */ /* 0x000fe20000410000 */
[----:B------:R-:W-:Y:S01]  /*5f90*/  FMUL.FTZ R212, R100, R215 ;  /* 0x000000d764d47220 */ /* 0x000fe20000410000 */
[----:B------:R-:W-:Y:S01]  /*5fa0*/  FFMA.FTZ R192, -R166, R195, R231 ;  /* 0x000000c3a6c07223 */ /* 0x000fe200000101e7 */
[----:B------:R-:W-:Y:S01]  /*5fb0*/  FMUL.FTZ R230, R97, R82 ;  /* 0x0000005261e67220 */ /* 0x000fe20000410000 */
[-C--:B------:R-:W-:Y:S01]  /*5fc0*/  FFMA.FTZ R202, R228, R215.reuse, R7 ;  /* 0x000000d7e4ca7223 */ /* 0x080fe20000010007 */
[----:B------:R-:W-:Y:S01]  /*5fd0*/  FMUL.FTZ R7, R226, R215 ;  /* 0x000000d7e2077220 */ /* 0x000fe20000410000 */
[----:B------:R0:W-:Y:S01]  /*5fe0*/  STS [R139+0x4], R6 ;  /* 0x000004068b007388 */ /* 0x0001e20000000800 */
[----:B------:R-:W-:Y:S01]  /*5ff0*/  FMUL.FTZ R215, R194, R213 ;  /* 0x000000d5c2d77220 */ /* 0x000fe20000410000 */
[----:B------:R-:W-:Y:S01]  /*6000*/  FFMA.FTZ R195, R164, -R195, R235 ;  /* 0x800000c3a4c37223 */ /* 0x000fe200000100eb */
[C---:B------:R-:W-:Y:S01]  /*6010*/  FMUL.FTZ R217, R81.reuse, R201 ;  /* 0x000000c951d97220 */ /* 0x040fe20000410000 */
[-C--:B------:R-:W-:Y:S01]  /*6020*/  FFMA.FTZ R7, R228, R207.reuse, -R7 ;  /* 0x000000cfe4077223 */ /* 0x080fe20000010807 */
[----:B------:R-:W-:Y:S01]  /*6030*/  FMUL.FTZ R214, R100, R207 ;  /* 0x000000cf64d67220 */ /* 0x000fe20000410000 */
[----:B------:R-:W-:Y:S01]  /*6040*/  FMUL.FTZ R207, R81, R182 ;  /* 0x000000b651cf7220 */ /* 0x000fe20000410000 */
[----:B------:R-:W-:Y:S01]  /*6050*/  FMUL.FTZ R200, R101, R200 ;  /* 0x000000c865c87220 */ /* 0x000fe20000410000 */
[----:B------:R1:W-:Y:S01]  /*6060*/  STS [R139+0xc], R198 ;  /* 0x00000cc68b007388 */ /* 0x0003e20000000800 */
[-C--:B------:R-:W-:Y:S01]  /*6070*/  FMUL.FTZ R218, R99, R209.reuse ;  /* 0x000000d163da7220 */ /* 0x080fe20000410000 */
[----:B0-----:R-:W-:Y:S01]  /*6080*/  FMUL.FTZ R6, R194, R209 ;  /* 0x000000d1c2067220 */ /* 0x001fe20000410000 */
[-C--:B------:R-:W-:Y:S01]  /*6090*/  FFMA.FTZ R190, -R175, R230.reuse, R234 ;  /* 0x000000e6afbe7223 */ /* 0x080fe200000101ea */
[----:B------:R-:W-:Y:S01]  /*60a0*/  FMUL.FTZ R220, R99, R213 ;  /* 0x000000d563dc7220 */ /* 0x000fe20000410000 */
[----:B------:R-:W-:Y:S01]  /*60b0*/  FMUL.FTZ R234, R82, R227 ;  /* 0x000000e352ea7220 */ /* 0x000fe20000410000 */
[C---:B------:R-:W-:Y:S01]  /*60c0*/  FFMA.FTZ R6, R216.reuse, R213, -R6 ;  /* 0x000000d5d8067223 */ /* 0x040fe20000010806 */
[----:B------:R-:W-:Y:S01]  /*60d0*/  FMUL.FTZ R213, R195, R207 ;  /* 0x000000cfc3d57220 */ /* 0x000fe20000410000 */
[----:B------:R-:W-:Y:S01]  /*60e0*/  FFMA.FTZ R193, R173, -R230, R236 ;  /* 0x800000e6adc17223 */ /* 0x000fe200000100ec */
[----:B------:R0:W-:Y:S01]  /*60f0*/  STS [R139+0x8], R200 ;  /* 0x000008c88b007388 */ /* 0x0001e20000000800 */
[----:B-1----:R-:W-:Y:S01]  /*6100*/  FFMA.FTZ R198, R216, R209, R215 ;  /* 0x000000d1d8c67223 */ /* 0x002fe200000100d7 */
[----:B------:R-:W-:Y:S01]  /*6110*/  FMUL.FTZ R209, R195, R217 ;  /* 0x000000d9c3d17220 */ /* 0x000fe20000410000 */
[C---:B------:R-:W-:Y:S01]  /*6120*/  FMUL.FTZ R230, R98.reuse, R207 ;  /* 0x000000cf62e67220 */ /* 0x040fe20000410000 */
[----:B------:R1:W-:Y:S01]  /*6130*/  STS [R139+0x18], R218 ;  /* 0x000018da8b007388 */ /* 0x0003e20000000800 */
[----:B------:R-:W-:Y:S01]  /*6140*/  FMUL.FTZ R232, R98, R217 ;  /* 0x000000d962e87220 */ /* 0x000fe20000410000 */
[C---:B------:R-:W-:Y:S01]  /*6150*/  FMUL.FTZ R215, R79.reuse, R224 ;  /* 0x000000e04fd77220 */ /* 0x040fe20000410000 */
[----:B------:R-:W-:Y:S01]  /*6160*/  FMUL.FTZ R236, R80, R34 ;  /* 0x0000002250ec7220 */ /* 0x000fe20000410000 */
[----:B------:R2:W-:Y:S01]  /*6170*/  STS [R139+0x10], R212 ;  /* 0x000010d48b007388 */ /* 0x0005e20000000800 */
[----:B------:R-:W-:Y:S01]  /*6180*/  FADD.FTZ R189, RZ, R189 ;  /* 0x000000bdffbd7221 */ /* 0x000fe20000010000 */
[C---:B0-----:R-:W-:Y:S01]  /*6190*/  FFMA.FTZ R200, R192.reuse, R207, R209 ;  /* 0x000000cfc0c87223 */ /* 0x041fe200000100d1 */
[----:B------:R-:W-:Y:S01]  /*61a0*/  FFMA.FTZ R207, R192, R217, -R213 ;  /* 0x000000d9c0cf7223 */ /* 0x000fe200000108d5 */
[----:B------:R0:W-:Y:S01]  /*61b0*/  STS [R139+0x14], R214 ;  /* 0x000014d68b007388 */ /* 0x0001e20000000800 */
[----:B------:R-:W-:Y:S01]  /*61c0*/  FMUL.FTZ R213, R79, R35 ;  /* 0x000000234fd57220 */ /* 0x000fe20000410000 */
[----:B-1----:R-:W-:Y:S01]  /*61d0*/  FMUL.FTZ R218, R97, R234 ;  /* 0x000000ea61da7220 */ /* 0x002fe20000410000 */
[----:B------:R-:W-:Y:S01]  /*61e0*/  FMUL.FTZ R238, R95, R236 ;  /* 0x000000ec5fee7220 */ /* 0x000fe20000410000 */
[----:B------:R1:W-:Y:S01]  /*61f0*/  STS [R139+0x1c], R220 ;  /* 0x00001cdc8b007388 */ /* 0x0003e20000000800 */
[----:B------:R-:W-:Y:S01]  /*6200*/  FADD.FTZ R189, R189, R196 ;  /* 0x000000c4bdbd7221 */ /* 0x000fe20000010000 */
[----:B--2---:R-:W-:Y:S01]  /*6210*/  FMUL.FTZ R212, R82, R229 ;  /* 0x000000e552d47220 */ /* 0x004fe20000410000 */
[C---:B------:R-:W-:Y:S01]  /*6220*/  FMUL.FTZ R209, R188.reuse, R215 ;  /* 0x000000d7bcd17220 */ /* 0x040fe20000410000 */
[----:B------:R2:W-:Y:S01]  /*6230*/  STS [R139+0x20], R230 ;  /* 0x000020e68b007388 */ /* 0x0005e20000000800 */
[-C--:B------:R-:W-:Y:S01]  /*6240*/  FMUL.FTZ R217, R188, R213.reuse ;  /* 0x000000d5bcd97220 */ /* 0x080fe20000410000 */
[----:B0-----:R-:W-:Y:S01]  /*6250*/  FMUL.FTZ R214, R80, R2 ;  /* 0x0000000250d67220 */ /* 0x001fe20000410000 */
[----:B------:R-:W-:Y:S01]  /*6260*/  FADD.FTZ R4, RZ, R4 ;  /* 0x00000004ff047221 */ /* 0x000fe20000010000 */
[----:B------:R0:W-:Y:S01]  /*6270*/  STS [R139+0x24], R232 ;  /* 0x000024e88b007388 */ /* 0x0001e20000000800 */
[----:B------:R-:W-:Y:S01]  /*6280*/  FADD.FTZ R189, R189, R202 ;  /* 0x000000cabdbd7221 */ /* 0x000fe20000010000 */
[----:B-1----:R-:W-:Y:S01]  /*6290*/  FMUL.FTZ R220, R97, R212 ;  /* 0x000000d461dc7220 */ /* 0x002fe20000410000 */
[-C--:B------:R-:W-:Y:S01]  /*62a0*/  FFMA.FTZ R209, R186, R213.reuse, R209 ;  /* 0x000000d5bad17223 */ /* 0x080fe200000100d1 */
[----:B------:R1:W-:Y:S01]  /*62b0*/  STS [R139+0x28], R218 ;  /* 0x000028da8b007388 */ /* 0x0003e20000000800 */
[----:B------:R-:W-:Y:S01]  /*62c0*/  FMUL.FTZ R196, R95, R80 ;  /* 0x000000505fc47220 */ /* 0x000fe20000410000 */
[----:B--2---:R-:W-:Y:S01]  /*62d0*/  FMUL.FTZ R230, R96, R213 ;  /* 0x000000d560e67220 */ /* 0x004fe20000410000 */
[-C--:B------:R-:W-:Y:S01]  /*62e0*/  FFMA.FTZ R213, R186, R215.reuse, -R217 ;  /* 0x000000d7bad57223 */ /* 0x080fe200000108d9 */
[----:B------:R2:W-:Y:S01]  /*62f0*/  STS [R139+0x2c], R220 ;  /* 0x00002cdc8b007388 */ /* 0x0005e20000000800 */
[----:B------:R-:W-:Y:S01]  /*6300*/  FADD.FTZ R4, R4, R5 ;  /* 0x0000000504047221 */ /* 0x000fe20000010000 */
[----:B0-----:R-:W-:Y:S01]  /*6310*/  FMUL.FTZ R232, R96, R215 ;  /* 0x000000d760e87220 */ /* 0x001fe20000410000 */
[----:B------:R-:W-:Y:S01]  /*6320*/  FMUL.FTZ R215, R193, R212 ;  /* 0x000000d4c1d77220 */ /* 0x000fe20000410000 */
[----:B------:R2:W-:Y:S01]  /*6330*/  STS [R139+0x30], R230 ;  /* 0x000030e68b007388 */ /* 0x0005e20000000800 */
[----:B------:R-:W-:Y:S01]  /*6340*/  FADD.FTZ R5, R189, R198 ;  /* 0x000000c6bd057221 */ /* 0x000fe20000010000 */
[----:B-1----:R-:W-:Y:S01]  /*6350*/  FMUL.FTZ R218, R95, R214 ;  /* 0x000000d65fda7220 */ /* 0x002fe20000410000 */
[----:B------:R-:W-:Y:S01]  /*6360*/  FFMA.FTZ R189, R169, -R196, R180 ;  /* 0x800000c4a9bd7223 */ /* 0x000fe200000100b4 */
[----:B------:R2:W-:Y:S01]  /*6370*/  STS [R139+0x34], R232 ;  /* 0x000034e88b007388 */ /* 0x0005e20000000800 */
[----:B------:R-:W-:Y:S01]  /*6380*/  FADD.FTZ R7, R4, R7 ;  /* 0x0000000704077221 */ /* 0x000fe20000010000 */
[C---:B------:R-:W-:Y:S01]  /*6390*/  FFMA.FTZ R4, R190.reuse, R234, R215 ;  /* 0x000000eabe047223 */ /* 0x040fe200000100d7 */
[----:B------:R-:W-:Y:S01]  /*63a0*/  FFMA.FTZ R215, -R171, R196, R178 ;  /* 0x000000c4abd77223 */ /* 0x000fe200000101b2 */
[----:B------:R2:W-:Y:S01]  /*63b0*/  STS [R139+0x38], R238 ;  /* 0x000038ee8b007388 */ /* 0x0005e20000000800 */
[----:B------:R-:W-:Y:S01]  /*63c0*/  FMUL.FTZ R196, R189, R214 ;  /* 0x000000d6bdc47220 */ /* 0x000fe20000410000 */
[----:B------:R-:W-:Y:S01]  /*63d0*/  FADD.FTZ R6, R7, R6 ;  /* 0x0000000607067221 */ /* 0x000fe20000010000 */
[----:B------:R-:W-:Y:S01]  /*63e0*/  FMUL.FTZ R217, R193, R234 ;  /* 0x000000eac1d97220 */ /* 0x000fe20000410000 */
[----:B------:R2:W-:Y:S01]  /*63f0*/  STS [R139+0x3c], R218 ;  /* 0x00003cda8b007388 */ /* 0x0005e20000000800 */
[----:B------:R-:W-:Y:S01]  /*6400*/  FFMA.FTZ R7, R215, R236, R196 ;  /* 0x000000ecd7077223 */ /* 0x000fe200000100c4 */
[----:B------:R-:W-:Y:S01]  /*6410*/  LEA R196, R63, -R60, 0x1 ;  /* 0x8000003c3fc47211 */ /* 0x000fe200078e08ff */
[----:B------:R-:W-:Y:S01]  /*6420*/  FFMA.FTZ R217, R190, R212, -R217 ;  /* 0x000000d4bed97223 */ /* 0x000fe200000108d9 */
[----:B------:R-:W-:Y:S01]  /*6430*/  BAR.SYNC.DEFER_BLOCKING 0x0 ;  /* 0x0000000000007b1d */ /* 0x000fe20000010000 */
[----:B------:R-:W-:Y:S01]  /*6440*/  FADD.FTZ R5, R5, R200 ;  /* 0x000000c805057221 */ /* 0x000fe20000010000 */
[----:B------:R-:W-:Y:S01]  /*6450*/  ISETP.GE.AND P6, PT, R196, 0x1, PT ;  /* 0x00000001c400780c */ /* 0x000fe20003fc6270 */
[----:B------:R-:W-:Y:S01]  /*6460*/  FADD.FTZ R6, R6, R207 ;  /* 0x000000cf06067221 */ /* 0x000fe20000010000 */
[----:B------:R-:W-:Y:S01]  /*6470*/  FMUL.FTZ R236, R189, R236 ;  /* 0x000000ecbdec7220 */ /* 0x000fe20000410000 */
[----:B------:R-:W-:Y:S01]  /*6480*/  FADD.FTZ R4, R5, R4 ;  /* 0x0000000405047221 */ /* 0x000fe20000010000 */
[----:B------:R-:W-:Y:S01]  /*6490*/  ISETP.GE.AND P3, PT, R196, 0x21, PT ;  /* 0x00000021c400780c */ /* 0x000fe20003f66270 */
[----:B------:R-:W-:Y:S01]  /*64a0*/  FADD.FTZ R6, R6, R217 ;  /* 0x000000d906067221 */ /* 0x000fe20000010000 */
[----:B------:R-:W-:Y:S01]  /*64b0*/  FFMA.FTZ R5, R215, R214, -R236 ;  /* 0x000000d6d7057223 */ /* 0x000fe200000108ec */
[----:B------:R-:W-:Y:S01]  /*64c0*/  FADD.FTZ R4, R4, R209 ;  /* 0x000000d104047221 */ /* 0x000fe20000010000 */
[----:B------:R-:W-:Y:S01]  /*64d0*/  ISETP.GE.AND P2, PT, R196, 0x41, PT ;  /* 0x00000041c400780c */ /* 0x000fe20003f46270 */
[----:B------:R-:W-:Y:S01]  /*64e0*/  FADD.FTZ R6, R6, R213 ;  /* 0x000000d506067221 */ /* 0x000fe20000010000 */
[----:B------:R-:W-:-:S02]  /*64f0*/  ISETP.GE.AND P1, PT, R196, 0x61, PT ;  /* 0x00000061c400780c */ /* 0x000fc40003f26270 */
[----:B------:R-:W-:Y:S01]  /*6500*/  ISETP.GE.AND P0, PT, R196, 0x81, PT ;  /* 0x00000081c400780c */ /* 0x000fe20003f06270 */
[----:B------:R2:W0:Y:S01]  /*6510*/  LDS R219, [R138+0x8c0] ;  /* 0x0008c0008adb7984 */ /* 0x0004220000000800 */
[----:B------:R-:W-:Y:S11]  /*6520*/  @!P6 BRA `(.L_x_15841) ;  /* 0x000000000008e947 */ /* 0x000ff60003800000 */
[----:B------:R-:W1:Y:S04]  /*6530*/  LDS R207, [R141+0x840] ;  /* 0x000840008dcf7984 */ /* 0x000e680000000800 */
[----:B-1----:R1:W-:Y:S02]  /*6540*/  REDG.E.ADD.F32.FTZ.RN.STRONG.GPU desc[UR16][R32.64], R207 ;  /* 0x000000cf200079a6 */ /* 0x0023e4000c12f310 */
.L_x_15841:
[----:B------:R-:W-:Y:S05]  /*6550*/  BSYNC.RECONVERGENT B0 ;  /* 0x0000000000007941 */ /* 0x000fea0003800200 */
.L_x_15840:
[----:B------:R-:W-:Y:S01]  /*6560*/  BSSY.RECONVERGENT B0, `(.L_x_15842) ;  /* 0x0000004000007945 */ /* 0x000fe20003800200 */
[----:B------:R-:W-:-:S03]  /*6570*/  ISETP.GE.AND P6, PT, R196, 0xa1, PT ;  /* 0x000000a1c400780c */ /* 0x000fc60003fc6270 */
[----:B------:R-:W-:Y:S10]  /*6580*/  @!P3 BRA `(.L_x_15843) ;  /* 0x000000000004b947 */ /* 0x000ff40003800000 */
[----:B0-----:R3:W-:Y:S02]  /*6590*/  REDG.E.ADD.F32.FTZ.RN.STRONG.GPU desc[UR16][R32.64+0x80], R219 ;  /* 0x000080db200079a6 */ /* 0x0017e4000c12f310 */
.L_x_15843:
[----:B------:R-:W-:Y:S05]  /*65a0*/  BSYNC.RECONVERGENT B0 ;  /* 0x0000000000007941 */ /* 0x000fea0003800200 */
.L_x_15842:
[----:B-1----:R1:W4:Y:S01]  /*65b0*/  LDS R207, [R137+0x940] ;  /* 0x0009400089cf7984 */ /* 0x0023220000000800 */
[----:B------:R-:W-:Y:S04]  /*65c0*/  BSSY.RECONVERGENT B0, `(.L_x_15844) ;  /* 0x0000003000007945 */ /* 0x000fe80003800200 */
[----:B------:R-:W-:Y:S05]  /*65d0*/  @!P2 BRA `(.L_x_15845) ;  /* 0x000000000004a947 */ /* 0x000fea0003800000 */
[----:B----4-:R4:W-:Y:S02]  /*65e0*/  REDG.E.ADD.F32.FTZ.RN.STRONG.GPU desc[UR16][R32.64+0x100], R207 ;  /* 0x000100cf200079a6 */ /* 0x0109e4000c12f310 */
.L_x_15845:
[----:B------:R-:W-:Y:S05]  /*65f0*/  BSYNC.RECONVERGENT B0 ;  /* 0x0000000000007941 */ /* 0x000fea0003800200 */
.L_x_15844:
[----:B----4-:R4:W0:Y:S01]  /*6600*/  LDS R207, [R136+0x9c0] ;  /* 0x0009c00088cf7984 */ /* 0x0108220000000800 */
[----:B------:R-:W-:Y:S04]  /*6610*/  BSSY.RECONVERGENT B0, `(.L_x_15846) ;  /* 0x0000003000007945 */ /* 0x000fe80003800200 */
[----:B------:R-:W-:Y:S05]  /*6620*/  @!P1 BRA `(.L_x_15847) ;  /* 0x0000000000049947 */ /* 0x000fea0003800000 */
[----:B0-----:R0:W-:Y:S02]  /*6630*/  REDG.E.ADD.F32.FTZ.RN.STRONG.GPU desc[UR16][R32.64+0x180], R207 ;  /* 0x000180cf200079a6 */ /* 0x0011e4000c12f310 */
.L_x_15847:
[----:B------:R-:W-:Y:S05]  /*6640*/  BSYNC.RECONVERGENT B0 ;  /* 0x0000000000007941 */ /* 0x000fea0003800200 */
.L_x_15846:
[----:B0-----:R0:W0:Y:S01]  /*6650*/  LDS R207, [R135+0xa40] ;  /* 0x000a400087cf7984 */ /* 0x0010220000000800 */
[----:B------:R-:W-:Y:S04]  /*6660*/  BSSY.RECONVERGENT B0, `(.L_x_15848) ;  /* 0x0000003000007945 */ /* 0x000fe80003800200 */
[----:B------:R-:W-:Y:S05]  /*6670*/  @!P0 BRA `(.L_x_15849) ;  /* 0x0000000000048947 */ /* 0x000fea0003800000 */
[----:B0-----:R0:W-:Y:S02]  /*6680*/  REDG.E.ADD.F32.FTZ.RN.STRONG.GPU desc[UR16][R32.64+0x200], R207 ;  /* 0x000200cf200079a6 */ /* 0x0011e4000c12f310 */
.L_x_15849:
[----:B------:R-:W-:Y:S05]  /*6690*/  BSYNC.RECONVERGENT B0 ;  /* 0x0000000000007941 */ /* 0x000fea0003800200 */
.L_x_15848:
[----:B0-----:R0:W0:Y:S01]  /*66a0*/  LDS R207, [R134+0xac0] ;  /* 0x000ac00086cf7984 */ /* 0x0010220000000800 */
[----:B------:R-:W-:Y:S04]  /*66b0*/  BSSY.RECONVERGENT B0, `(.L_x_15850) ;  /* 0x0000003000007945 */ /* 0x000fe80003800200 */
[----:B------:R-:W-:Y:S05]  /*66c0*/  @!P6 BRA `(.L_x_15851) ;  /* 0x000000000004e947 */ /* 0x000fea0003800000 */
[----:B0-----:R0:W-:Y:S02]  /*66d0*/  REDG.E.ADD.F32.FTZ.RN.STRONG.GPU desc[UR16][R32.64+0x280], R207 ;  /* 0x000280cf200079a6 */ /* 0x0011e4000c12f310 */
.L_x_15851:
[----:B------:R-:W-:Y:S05]  /*66e0*/  BSYNC.RECONVERGENT B0 ;  /* 0x0000000000007941 */ /* 0x000fea0003800200 */
.L_x_15850:
        /* <DEDUP_REMOVED lines=9> */
.L_x_15853:
[----:B------:R-:W-:Y:S05]  /*6780*/  BSYNC.RECONVERGENT B0 ;  /* 0x0000000000007941 */ /* 0x000fea0003800200 */
.L_x_15852:
[----:B0-----:R0:W0:Y:S01]  /*6790*/  LDS R207, [R131+0xbc0] ;  /* 0x000bc00083cf7984 */ /* 0x0010220000000800 */
[----:B------:R-:W-:Y:S04]  /*67a0*/  BSSY.RECONVERGENT B0, `(.L_x_15854) ;  /* 0x0000003000007945 */ /* 0x000fe80003800200 */
[----:B------:R-:W-:Y:S05]  /*67b0*/  @!P0 BRA `(.L_x_15855) ;  /* 0x0000000000048947 */ /* 0x000fea0003800000 */
[----:B0-----:R0:W-:Y:S02]  /*67c0*/  REDG.E.ADD.F32.FTZ.RN.STRONG.GPU desc[UR16][R32.64+0x380], R207 ;  /* 0x000380cf200079a6 */ /* 0x0011e4000c12f310 */
.L_x_15855:
[----:B------:R-:W-:Y:S05]  /*67d0*/  BSYNC.RECONVERGENT B0 ;  /* 0x0000000000007941 */ /* 0x000fea0003800200 */
.L_x_15854:
[----:B0-----:R0:W0:Y:S01]  /*67e0*/  LDS R207, [R129+0xc40] ;  /* 0x000c400081cf7984 */ /* 0x0010220000000800 */
[----:B------:R-:W-:Y:S04]  /*67f0*/  BSSY.RECONVERGENT B0, `(.L_x_15856) ;  /* 0x0000003000007945 */ /* 0x000fe80003800200 */
[----:B------:R-:W-:Y:S05]  /*6800*/  @!P1 BRA `(.L_x_15857) ;  /* 0x0000000000049947 */ /* 0x000fea0003800000 */
[----:B0-----:R0:W-:Y:S02]  /*6810*/  REDG.E.ADD.F32.FTZ.RN.STRONG.GPU desc[UR16][R32.64+0x400], R207 ;  /* 0x000400cf200079a6 */ /* 0x0011e4000c12f310 */
.L_x_15857:
[----:B------:R-:W-:Y:S05]  /*6820*/  BSYNC.RECONVERGENT B0 ;  /* 0x0000000000007941 */ /* 0x000fea0003800200 */
.L_x_15856:
[----:B0-----:R0:W0:Y:S01]  /*6830*/  LDS R207, [R127+0xcc0] ;  /* 0x000cc0007fcf7984 */ /* 0x0010220000000800 */
[----:B------:R-:W-:Y:S04]  /*6840*/  BSSY.RECONVERGENT B0, `(.L_x_15858) ;  /* 0x0000003000007945 */ /* 0x000fe80003800200 */
[----:B------:R-:W-:Y:S05]  /*6850*/  @!P2 BRA `(.L_x_15859) ;  /* 0x000000000004a947 */ /* 0x000fea0003800000 */
[----:B0-----:R0:W-:Y:S02]  /*6860*/  REDG.E.ADD.F32.FTZ.RN.STRONG.GPU desc[UR16][R32.64+0x480], R207 ;  /* 0x000480cf200079a6 */ /* 0x0011e4000c12f310 */
.L_x_15859:
[----:B------:R-:W-:Y:S05]  /*6870*/  BSYNC.RECONVERGENT B0 ;  /* 0x0000000000007941 */ /* 0x000fea0003800200 */
.L_x_15858:
[----:B0-----:R0:W0:Y:S01]  /*6880*/  LDS R207, [R125+0xd40] ;  /* 0x000d40007dcf7984 */ /* 0x0010220000000800 */
[----:B------:R-:W-:Y:S04]  /*6890*/  BSSY.RECONVERGENT B0, `(.L_x_15860) ;  /* 0x0000003000007945 */ /* 0x000fe80003800200 */
[----:B------:R-:W-:Y:S05]  /*68a0*/  @!P3 BRA `(.L_x_15861) ;  /* 0x000000000004b947 */ /* 0x000fea0003800000 */
[----:B0-----:R0:W-:Y:S02]  /*68b0*/  REDG.E.ADD.F32.FTZ.RN.STRONG.GPU desc[UR16][R32.64+0x500], R207 ;  /* 0x000500cf200079a6 */ /* 0x0011e4000c12f310 */
.L_x_15861:
[----:B------:R-:W-:Y:S05]  /*68c0*/  BSYNC.RECONVERGENT B0 ;  /* 0x0000000000007941 */ /* 0x000fea0003800200 */
.L_x_15860:
        /* <DEDUP_REMOVED lines=9> */
.L_x_15863:
[----:B------:R-:W-:Y:S05]  /*6960*/  BSYNC.RECONVERGENT B0 ;  /* 0x0000000000007941 */ /* 0x000fea0003800200 */
.L_x_15862:
[----:B0-----:R0:W0:Y:S01]  /*6970*/  LDS R207, [R121+0xe40] ;  /* 0x000e400079cf7984 */ /* 0x0010220000000800 */
[----:B------:R-:W-:Y:S04]  /*6980*/  BSSY.RECONVERGENT B0, `(.L_x_15864) ;  /* 0x0000003000007945 */ /* 0x000fe80003800200 */
[----:B------:R-:W-:Y:S05]  /*6990*/  @!P0 BRA `(.L_x_15865) ;  /* 0x0000000000048947 */ /* 0x000fea0003800000 */
[----:B0-----:R0:W-:Y:S02]  /*69a0*/  REDG.E.ADD.F32.FTZ.RN.STRONG.GPU desc[UR16][R32.64+0x600], R207 ;  /* 0x000600cf200079a6 */ /* 0x0011e4000c12f310 */
.L_x_15865:
[----:B------:R-:W-:Y:S05]  /*69b0*/  BSYNC.RECONVERGENT B0 ;  /* 0x0000000000007941 */ /* 0x000fea0003800200 */
.L_x_15864:
[----:B0-----:R0:W0:Y:S01]  /*69c0*/  LDS R207, [R119+0xec0] ;  /* 0x000ec00077cf7984 */ /* 0x0010220000000800 */
[----:B------:R-:W-:Y:S04]  /*69d0*/  BSSY.RECONVERGENT B0, `(.L_x_15866) ;  /* 0x0000003000007945 */ /* 0x000fe80003800200 */
[----:B------:R-:W-:Y:S05]  /*69e0*/  @!P1 BRA `(.L_x_15867) ;  /* 0x0000000000049947 */ /* 0x000fea0003800000 */
[----:B0-----:R0:W-:Y:S02]  /*69f0*/  REDG.E.ADD.F32.FTZ.RN.STRONG.GPU desc[UR16][R32.64+0x680], R207 ;  /* 0x000680cf200079a6 */ /* 0x0011e4000c12f310 */
.L_x_15867:
[----:B------:R-:W-:Y:S05]  /*6a00*/  BSYNC.RECONVERGENT B0 ;  /* 0x0000000000007941 */ /* 0x000fea0003800200 */
.L_x_15866:
[----:B0-----:R0:W0:Y:S01]  /*6a10*/  LDS R207, [R117+0xf40] ;  /* 0x000f400075cf7984 */ /* 0x0010220000000800 */
[----:B------:R-:W-:Y:S04]  /*6a20*/  BSSY.RECONVERGENT B0, `(.L_x_15868) ;  /* 0x0000003000007945 */ /* 0x000fe80003800200 */
[----:B------:R-:W-:Y:S05]  /*6a30*/  @!P2 BRA `(.L_x_15869) ;  /* 0x000000000004a947 */ /* 0x000fea0003800000 */
[----:B0-----:R0:W-:Y:S02]  /*6a40*/  REDG.E.ADD.F32.FTZ.RN.STRONG.GPU desc[UR16][R32.64+0x700], R207 ;  /* 0x000700cf200079a6 */ /* 0x0011e4000c12f310 */
.L_x_15869:
[----:B------:R-:W-:Y:S05]  /*6a50*/  BSYNC.RECONVERGENT B0 ;  /* 0x0000000000007941 */ /* 0x000fea0003800200 */
.L_x_15868:
[----:B------:R-:W-:Y:S01]  /*6a60*/  FADD.FTZ R4, R4, R7 ;  /* 0x0000000704047221 */ /* 0x000fe20000010000 */
[----:B------:R-:W-:Y:S01]  /*6a70*/  BSSY.RECONVERGENT B0, `(.L_x_15870) ;  /* 0x0000005000007945 */ /* 0x000fe20003800200 */
[----:B------:R0:W0:Y:S01]  /*6a80*/  LDS R7, [R115+0xfc0] ;  /* 0x000fc00073077984 */ /* 0x0000220000000800 */
[----:B------:R-:W-:Y:S02]  /*6a90*/  FADD.FTZ R5, R6, R5 ;  /* 0x0000000506057221 */ /* 0x000fe40000010000 */
[----:B------:R-:W-:Y:S05]  /*6aa0*/  @!P3 BRA `(.L_x_15871) ;  /* 0x000000000004b947 */ /* 0x000fea0003800000 */
[----:B0-----:R0:W-:Y:S02]  /*6ab0*/  REDG.E.ADD.F32.FTZ.RN.STRONG.GPU desc[UR16][R32.64+0x780], R7 ;  /* 0x00078007200079a6 */ /* 0x0011e4000c12f310 */
.L_x_15871:
[----:B------:R-:W-:Y:S05]  /*6ac0*/  BSYNC.RECONVERGENT B0 ;  /* 0x0000000000007941 */ /* 0x000fea0003800200 */
.L_x_15870:
        /* <DEDUP_REMOVED lines=13> */
[----:B------:R-:W-:Y:S01]  /*6ba0*/  FMUL.FTZ R169, R31, R35 ;  /* 0x000000231fa97220 */ /* 0x000fe20000410000 */
[----:B-----5:R-:W-:-:S02]  /*6bb0*/  @!P0 FADD.FTZ R6, R6, R197 ;  /* 0x000000c506068221 */ /* 0x020fc40000010000 */
[----:B------:R-:W0:Y:S01]  /*6bc0*/  SHFL.DOWN PT, R180, R5, 0x2, 0x1f ;  /* 0x08401f0005b47f89 */ /* 0x000e2200000e0000 */
[----:B------:R-:W-:Y:S01]  /*6bd0*/  FFMA.FTZ R32, R171, R34, R32 ;  /* 0x00000022ab207223 */ /* 0x000fe20000010020 */
[----:B------:R-:W-:Y:S01]  /*6be0*/  FFMA.FTZ R171, R30, R224, -R169 ;  /* 0x000000e01eab7223 */ /* 0x000fe200000108a9 */
[----:B-1----:R-:W-:Y:S01]  /*6bf0*/  @!P0 FADD.FTZ R7, R7, R178 ;  /* 0x000000b207078221 */ /* 0x002fe20000010000 */
[----:B------:R-:W1:Y:S01]  /*6c00*/  SHFL.DOWN PT, R197, R4, 0x2, 0x1f ;  /* 0x08401f0004c57f89 */ /* 0x000e6200000e0000 */
[----:B------:R-:W-:Y:S01]  /*6c10*/  ISETP.GT.AND P0, PT, R112, 0x1d, PT ;  /* 0x0000001d7000780c */ /* 0x000fe20003f04270 */
[CC--:B------:R-:W-:Y:S01]  /*6c20*/  FFMA.FTZ R178, R30.reuse, R2.reuse, -R33 ;  /* 0x000000021eb27223 */ /* 0x0c0fe20000010821 */
[C---:B------:R-:W-:Y:S01]  /*6c30*/  FMUL.FTZ R33, R31.reuse, R2 ;  /* 0x000000021f217220 */ /* 0x040fe20000410000 */
[----:B------:R-:W3:Y:S01]  /*6c40*/  SHFL.DOWN PT, R199, R6, 0x2, 0x1f ;  /* 0x08401f0006c77f89 */ /* 0x000ee200000e0000 */
[----:B------:R-:W-:Y:S01]  /*6c50*/  FMUL.FTZ R169, R31, R224 ;  /* 0x000000e01fa97220 */ /* 0x000fe20000410000 */
[----:B------:R-:W-:Y:S01]  /*6c60*/  FMUL.FTZ R178, R189, R178 ;  /* 0x000000b2bdb27220 */ /* 0x000fe20000410000 */
[----:B------:R-:W-:Y:S01]  /*6c70*/  FFMA.FTZ R2, R30, R34, R33 ;  /* 0x000000221e027223 */ /* 0x000fe20000010021 */
[----:B------:R-:W5:Y:S01]  /*6c80*/  SHFL.DOWN PT, R196, R7, 0x2, 0x1f ;  /* 0x08401f0007c47f89 */ /* 0x000f6200000e0000 */
[----:B------:R-:W-:Y:S01]  /*6c90*/  FMUL.FTZ R171, R188, R171 ;  /* 0x000000abbcab7220 */ /* 0x000fe20000410000 */
[----:B------:R-:W-:Y:S01]  /*6ca0*/  FMUL.FTZ R33, R160, R224 ;  /* 0x000000e0a0217220 */ /* 0x000fe20000410000 */
[----:B------:R-:W-:Y:S01]  /*6cb0*/  FFMA.FTZ R2, R215, R2, R178 ;  /* 0x00000002d7027223 */ /* 0x000fe200000100b2 */
[-C--:B------:R-:W-:Y:S01]  /*6cc0*/  FFMA.FTZ R169, R30, R35.reuse, R169 ;  /* 0x000000231ea97223 */ /* 0x080fe200000100a9 */
[-C--:B------:R-:W-:Y:S01]  /*6cd0*/  FFMA.FTZ R71, R80, R32.reuse, R71 ;  /* 0x0000002050477223 */ /* 0x080fe20000010047 */
[----:B------:R-:W-:Y:S01]  /*6ce0*/  FFMA.FTZ R35, R162, R35, R33 ;  /* 0x00000023a2237223 */ /* 0x000fe20000010021 */
[----:B------:R-:W-:Y:S01]  /*6cf0*/  FFMA.FTZ R189, R95, R32, R2 ;  /* 0x000000205fbd7223 */ /* 0x000fe20000010002 */
[----:B------:R-:W-:Y:S01]  /*6d00*/  FMUL.FTZ R2, R173, R229 ;  /* 0x000000e5ad027220 */ /* 0x000fe20000410000 */
[----:B------:R-:W-:Y:S01]  /*6d10*/  FFMA.FTZ R169, R186, R169, R171 ;  /* 0x000000a9baa97223 */ /* 0x000fe200000100ab */
[----:B------:R-:W-:Y:S01]  /*6d20*/  FMUL.FTZ R33, R31, R227 ;  /* 0x000000e31f217220 */ /* 0x000fe20000410000 */
[----:B------:R-:W-:Y:S01]  /*6d30*/  FFMA.FTZ R72, R79, R35, R72 ;  /* 0x000000234f487223 */ /* 0x000fe20000010048 */
[----:B0-----:R-:W-:Y:S01]  /*6d40*/  @!P0 FADD.FTZ R5, R5, R180 ;  /* 0x000000b405058221 */ /* 0x001fe20000010000 */
[----:B------:R-:W-:Y:S01]  /*6d50*/  FFMA.FTZ R32, R175, R227, R2 ;  /* 0x000000e3af207223 */ /* 0x000fe20000010002 */
[-C--:B------:R-:W-:Y:S01]  /*6d60*/  FFMA.FTZ R2, R30, R229.reuse, -R33 ;  /* 0x000000e51e027223 */ /* 0x080fe20000010821 */
[----:B------:R-:W-:Y:S01]  /*6d70*/  FMUL.FTZ R33, R31, R182 ;  /* 0x000000b61f217220 */ /* 0x000fe20000410000 */
[----:B-1----:R-:W-:Y:S01]  /*6d80*/  @!P0 FADD.FTZ R4, R4, R197 ;  /* 0x000000c504048221 */ /* 0x002fe20000010000 */
[----:B------:R-:W0:Y:S01]  /*6d90*/  SHFL.DOWN PT, R160, R5, 0x4, 0x1f ;  /* 0x08801f0005a07f89 */ /* 0x000e2200000e0000 */
[----:B------:R-:W-:Y:S01]  /*6da0*/  FMUL.FTZ R193, R193, R2 ;  /* 0x00000002c1c17220 */ /* 0x000fe20000410000 */
[C---:B------:R-:W-:Y:S01]  /*6db0*/  FMUL.FTZ R229, R31.reuse, R229 ;  /* 0x000000e51fe57220 */ /* 0x040fe20000410000 */
[----:B---3--:R-:W-:Y:S01]  /*6dc0*/  @!P0 FADD.FTZ R6, R6, R199 ;  /* 0x000000c706068221 */ /* 0x008fe20000010000 */
[----:B------:R-:W1:Y:S01]  /*6dd0*/  SHFL.DOWN PT, R171, R4, 0x4, 0x1f ;  /* 0x08801f0004ab7f89 */ /* 0x000e6200000e0000 */
[-C--:B------:R-:W-:Y:S01]  /*6de0*/  FFMA.FTZ R2, R30, R201.reuse, -R33 ;  /* 0x000000c91e027223 */ /* 0x080fe20000010821 */
[----:B------:R-:W-:Y:S01]  /*6df0*/  FMUL.FTZ R33, R31, R201 ;  /* 0x000000c91f217220 */ /* 0x000fe20000410000 */
[----:B-----5:R-:W-:Y:S01]  /*6e00*/  @!P0 FADD.FTZ R7, R7, R196 ;  /* 0x000000c407078221 */ /* 0x020fe20000010000 */
[----:B------:R-:W3:Y:S01]  /*6e10*/  SHFL.DOWN PT, R173, R6, 0x4, 0x1f ;  /* 0x08801f0006ad7f89 */ /* 0x000ee200000e0000 */
[----:B------:R-:W-:Y:S01]  /*6e20*/  ISETP.GT.AND P0, PT, R112, 0x1b, PT ;  /* 0x0000001b7000780c */ /* 0x000fe20003f04270 */
[----:B------:R-:W-:Y:S01]  /*6e30*/  FFMA.FTZ R229, R30, R227, R229 ;  /* 0x000000e31ee57223 */ /* 0x000fe200000100e5 */
[----:B------:R-:W-:Y:S01]  /*6e40*/  FMUL.FTZ R201, R164, R201 ;  /* 0x000000c9a4c97220 */ /* 0x000fe20000410000 */
[----:B------:R-:W5:Y:S01]  /*6e50*/  SHFL.DOWN PT, R162, R7, 0x4, 0x1f ;  /* 0x08801f0007a27f89 */ /* 0x000f6200000e0000 */
[----:B------:R-:W-:Y:S01]  /*6e60*/  FMUL.FTZ R195, R195, R2 ;  /* 0x00000002c3c37220 */ /* 0x000fe20000410000 */
[-C--:B------:R-:W-:Y:S01]  /*6e70*/  FFMA.FTZ R33, R30, R182.reuse, R33 ;  /* 0x000000b61e217223 */ /* 0x080fe20000010021 */
[----:B------:R-:W-:Y:S01]  /*6e80*/  FFMA.FTZ R34, R96, R35, R169 ;  /* 0x0000002360227223 */ /* 0x000fe200000100a9 */
[----:B------:R-:W-:Y:S01]  /*6e90*/  FFMA.FTZ R190, R190, R229, R193 ;  /* 0x000000e5bebe7223 */ /* 0x000fe200000100c1 */
[----:B------:R-:W-:Y:S01]  /*6ea0*/  FFMA.FTZ R201, R166, R182, R201 ;  /* 0x000000b6a6c97223 */ /* 0x000fe200000100c9 */
[----:B------:R-:W-:Y:S01]  /*6eb0*/  FFMA.FTZ R33, R192, R33, R195 ;  /* 0x00000021c0217223 */ /* 0x000fe200000100c3 */
[-C--:B------:R-:W-:Y:S01]  /*6ec0*/  FFMA.FTZ R73, R82, R32.reuse, R73 ;  /* 0x0000002052497223 */ /* 0x080fe20000010049 */
[----:B------:R-:W-:Y:S01]  /*6ed0*/  FFMA.FTZ R35, R97, R32, R190 ;  /* 0x0000002061237223 */ /* 0x000fe200000100be */
[----:B------:R-:W-:Y:S01]  /*6ee0*/  FADD.FTZ R93, R34, R93 ;  /* 0x0000005d225d7221 */ /* 0x000fe20000010000 */
[----:B------:R-:W-:Y:S01]  /*6ef0*/  FFMA.FTZ R32, R98, R201, R33 ;  /* 0x000000c962207223 */ /* 0x000fe20000010021 */
[-C--:B------:R-:W-:Y:S01]  /*6f00*/  FMUL.FTZ R33, R31, R184.reuse ;  /* 0x000000b81f217220 */ /* 0x080fe20000410000 */
[----:B0-----:R-:W-:Y:S01]  /*6f10*/  @!P0 FADD.FTZ R5, R5, R160 ;  /* 0x000000a005058221 */ /* 0x001fe20000010000 */
[-C--:B------:R-:W-:Y:S01]  /*6f20*/  FMUL.FTZ R2, R177, R203.reuse ;  /* 0x000000cbb1027220 */ /* 0x080fe20000410000 */
[----:B------:R-:W-:Y:S01]  /*6f30*/  FADD.FTZ R92, R35, R92 ;  /* 0x0000005c235c7221 */ /* 0x000fe20000010000 */
[-C--:B------:R-:W-:Y:S01]  /*6f40*/  FFMA.FTZ R33, R30, R203.reuse, -R33 ;  /* 0x000000cb1e217223 */ /* 0x080fe20000010821 */
[----:B-1----:R-:W-:Y:S01]  /*6f50*/  @!P0 FADD.FTZ R4, R4, R171 ;  /* 0x000000ab04048221 */ /* 0x002fe20000010000 */
[----:B------:R-:W0:Y:S01]  /*6f60*/  SHFL.DOWN PT, R34, R5, 0x8, 0x1f ;  /* 0x09001f0005227f89 */ /* 0x000e2200000e0000 */
[C---:B------:R-:W-:Y:S01]  /*6f70*/  FMUL.FTZ R203, R31.reuse, R203 ;  /* 0x000000cb1fcb7220 */ /* 0x040fe20000410000 */
[----:B------:R-:W-:Y:S01]  /*6f80*/  FMUL.FTZ R35, R31, R185 ;  /* 0x000000b91f237220 */ /* 0x000fe20000410000 */
[----:B---3--:R-:W-:Y:S01]  /*6f90*/  @!P0 FADD.FTZ R6, R6, R173 ;  /* 0x000000ad06068221 */ /* 0x008fe20000010000 */
[----:B------:R-:W-:Y:S01]  /*6fa0*/  FMUL.FTZ R33, R194, R33 ;  /* 0x00000021c2217220 */ /* 0x000fe20000410000 */
[----:B------:R-:W1:Y:S01]  /*6fb0*/  SHFL.DOWN PT, R173, R4, 0x8, 0x1f ;  /* 0x09001f0004ad7f89 */ /* 0x000e6200000e0000 */
[----:B------:R-:W-:Y:S01]  /*6fc0*/  FFMA.FTZ R203, R30, R184, R203 ;  /* 0x000000b81ecb7223 */ /* 0x000fe200000100cb */
[----:B-----5:R-:W-:Y:S01]  /*6fd0*/  @!P0 FADD.FTZ R7, R7, R162 ;  /* 0x000000a207078221 */ /* 0x020fe20000010000 */
[----:B------:R-:W-:Y:S01]  /*6fe0*/  ISETP.GT.AND P0, PT, R112, 0x17, PT ;  /* 0x000000177000780c */ /* 0x000fe20003f04270 */
[----:B------:R-:W3:Y:S01]  /*6ff0*/  SHFL.DOWN PT, R175, R6, 0x8, 0x1f ;  /* 0x09001f0006af7f89 */ /* 0x000ee200000e0000 */
[-C--:B------:R-:W-:Y:S01]  /*7000*/  FFMA.FTZ R169, R30, R204.reuse, -R35 ;  /* 0x000000cc1ea97223 */ /* 0x080fe20000010823 */
[----:B------:R-:W-:Y:S01]  /*7010*/  FFMA.FTZ R216, R216, R203, R33 ;  /* 0x000000cbd8d87223 */ /* 0x000fe20000010021 */
[-C--:B------:R-:W-:Y:S01]  /*7020*/  FMUL.FTZ R35, R31, R204.reuse ;  /* 0x000000cc1f237220 */ /* 0x080fe20000410000 */
[----:B------:R-:W5:Y:S01]  /*7030*/  SHFL.DOWN PT, R160, R7, 0x8, 0x1f ;  /* 0x09001f0007a07f89 */ /* 0x000f6200000e0000 */
[----:B------:R-:W-:Y:S01]  /*7040*/  FMUL.FTZ R33, R168, R204 ;  /* 0x000000cca8217220 */ /* 0x000fe20000410000 */
[----:B------:R-:W-:Y:S01]  /*7050*/  FFMA.FTZ R2, R179, R184, R2 ;  /* 0x000000b8b3027223 */ /* 0x000fe20000010002 */
[-C--:B------:R-:W-:Y:S01]  /*7060*/  FFMA.FTZ R35, R30, R185.reuse, R35 ;  /* 0x000000b91e237223 */ /* 0x080fe20000010023 */
[----:B------:R-:W-:Y:S01]  /*7070*/  FADD.FTZ R91, R32, R91 ;  /* 0x0000005b205b7221 */ /* 0x000fe20000010000 */
[----:B------:R-:W-:Y:S01]  /*7080*/  FFMA.FTZ R185, R170, R185, R33 ;  /* 0x000000b9aab97223 */ /* 0x000fe20000010021 */
[----:B------:R-:W-:Y:S01]  /*7090*/  FMUL.FTZ R33, R31, R191 ;  /* 0x000000bf1f217220 */ /* 0x000fe20000410000 */
[-C--:B------:R-:W-:Y:S01]  /*70a0*/  FFMA.FTZ R75, R84, R2.reuse, R75 ;  /* 0x00000002544b7223 */ /* 0x080fe2000001004b */
[----:B------:R-:W-:Y:S01]  /*70b0*/  FFMA.FTZ R171, R99, R2, R216 ;  /* 0x0000000263ab7223 */ /* 0x000fe200000100d8 */
[----:B------:R-:W-:Y:S01]  /*70c0*/  FMUL.FTZ R169, R226, R169 ;  /* 0x000000a9e2a97220 */ /* 0x000fe20000410000 */
[----:B------:R-:W-:Y:S01]  /*70d0*/  FFMA.FTZ R2, R30, R205, -R33 ;  /* 0x000000cd1e027223 */ /* 0x000fe20000010821 */
[----:B0-----:R-:W-:Y:S01]  /*70e0*/  @!P0 FADD.FTZ R5, R5, R34 ;  /* 0x0000002205058221 */ /* 0x001fe20000010000 */
[----:B------:R-:W-:Y:S01]  /*70f0*/  FADD.FTZ R94, R189, R94 ;  /* 0x0000005ebd5e7221 */ /* 0x000fe20000010000 */
[----:B------:R-:W-:Y:S01]  /*7100*/  FFMA.FTZ R74, R81, R201, R74 ;  /* 0x000000c9514a7223 */ /* 0x000fe2000001004a */
[----:B------:R-:W-:Y:S01]  /*7110*/  FADD.FTZ R90, R171, R90 ;  /* 0x0000005aab5a7221 */ /* 0x000fe20000010000 */
[----:B------:R-:W-:Y:S01]  /*7120*/  FFMA.FTZ R35, R228, R35, R169 ;  /* 0x00000023e4237223 */ /* 0x000fe200000100a9 */
[----:B-1----:R-:W-:Y:S01]  /*7130*/  @!P0 FADD.FTZ R4, R4, R173 ;  /* 0x000000ad04048221 */ /* 0x002fe20000010000 */
[----:B---3--:R-:W-:Y:S01]  /*7140*/  @!P0 FADD.FTZ R6, R6, R175 ;  /* 0x000000af06068221 */ /* 0x008fe20000010000 */
[----:B-----5:R-:W-:Y:S01]  /*7150*/  @!P0 FADD.FTZ R7, R7, R160 ;  /* 0x000000a007078221 */ /* 0x020fe20000010000 */
[----:B------:R-:W-:-:S03]  /*7160*/  FMUL.FTZ R160, R3, R2 ;  /* 0x0000000203a07220 */ /* 0x000fc60000410000 */
[----:B------:R0:W1:Y:S04]  /*7170*/  SHFL.DOWN PT, R33, R6, 0x10, 0x1f ;  /* 0x0a001f0006217f89 */ /* 0x00006800000e0000 */
[----:B------:R0:W3:Y:S04]  /*7180*/  SHFL.DOWN PT, R3, R4, 0x10, 0x1f ;  /* 0x0a001f0004037f89 */ /* 0x0000e800000e0000 */
[----:B------:R0:W0:Y:S04]  /*7190*/  SHFL.DOWN PT, R2, R5, 0x10, 0x1f ;  /* 0x0a001f0005027f89 */ /* 0x00002800000e0000 */
[----:B------:R0:W0:Y:S01]  /*71a0*/  SHFL.DOWN PT, R32, R7, 0x10, 0x1f ;  /* 0x0a001f0007207f89 */ /* 0x00002200000e0000 */
[----:B------:R-:W-:Y:S05]  /*71b0*/  @P1 BRA `(.L_x_15873) ;  /* 0x0000000000181947 */ /* 0x000fea0003800000 */
[----:B------:R-:W-:Y:S01]  /*71c0*/  ISETP.NE.AND P0, PT, R112, RZ, PT ;  /* 0x000000ff7000720c */ /* 0x000fe20003f05270 */
[----:B0--3--:R-:W-:Y:S01]  /*71d0*/  FADD.FTZ R4, R4, R3 ;  /* 0x0000000304047221 */ /* 0x009fe20000010000 */
[----:B------:R-:W-:Y:S01]  /*71e0*/  FADD.FTZ R5, R5, R2 ;  /* 0x0000000205057221 */ /* 0x000fe20000010000 */
[----:B-1----:R-:W-:Y:S01]  /*71f0*/  FADD.FTZ R6, R6, R33 ;  /* 0x0000002106067221 */ /* 0x002fe20000010000 */
[----:B------:R-:W-:-:S09]  /*7200*/  FADD.FTZ R7, R7, R32 ;  /* 0x0000002007077221 */ /* 0x000fd20000010000 */
[----:B------:R0:W-:Y:S02]  /*7210*/  @!P0 STS.128 [UR6+0x1090], R4 ;  /* 0x00109004ff008988 */ /* 0x0001e40008000c06 */
.L_x_15873:
[----:B------:R-:W-:Y:S05]  /*7220*/  BSYNC.RECONVERGENT B0 ;  /* 0x0000000000007941 */ /* 0x000fea0003800200 */
.L_x_15872:
[C---:B---3--:R-:W-:Y:S01]  /*7230*/  FMUL.FTZ R3, R31.reuse, R187 ;  /* 0x000000bb1f037220 */ /* 0x048fe20000410000 */
[CC--:B------:R-:W-:Y:S01]  /*7240*/  FMUL.FTZ R34, R31.reuse, R205.reuse ;  /* 0x000000cd1f227220 */ /* 0x0c0fe20000410000 */
[-C--:B0-----:R-:W-:Y:S01]  /*7250*/  FMUL.FTZ R2, R31, R176.reuse ;  /* 0x000000b01f027220 */ /* 0x081fe20000410000 */
[----:B------:R-:W-:Y:S01]  /*7260*/  FMUL.FTZ R32, R181, R205 ;  /* 0x000000cdb5207220 */ /* 0x000fe20000410000 */
[-C--:B------:R-:W-:Y:S01]  /*7270*/  FFMA.FTZ R31, R30, R176.reuse, -R3 ;  /* 0x000000b01e1f7223 */ /* 0x080fe20000010803 */
[----:B------:R-:W-:Y:S01]  /*7280*/  FMUL.FTZ R3, R172, R176 ;  /* 0x000000b0ac037220 */ /* 0x000fe20000410000 */
[C---:B------:R-:W-:Y:S01]  /*7290*/  FFMA.FTZ R34, R30.reuse, R191, R34 ;  /* 0x000000bf1e227223 */ /* 0x040fe20000010022 */
[----:B------:R-:W-:Y:S01]  /*72a0*/  FFMA.FTZ R2, R30, R187, R2 ;  /* 0x000000bb1e027223 */ /* 0x000fe20000010002 */
        /* <DEDUP_REMOVED lines=20> */
[----:B------:R-:W3:Y:S01]  /*73f0*/  @P0 LDS.64 R30, [UR7+0x35d0] ;  /* 0x0035d007ff1e0984 */ /* 0x000ee20008000a00 */
[----:B0-----:R-:W-:Y:S01]  /*7400*/  @P0 FADD.FTZ R6, R6, R2 ;  /* 0x0000000206060221 */ /* 0x001fe20000010000 */
[----:B------:R-:W-:Y:S01]  /*7410*/  @P0 FADD.FTZ R7, R7, R3 ;  /* 0x0000000307070221 */ /* 0x000fe20000010000 */
[----:B---3--:R-:W-:Y:S01]  /*7420*/  @P0 FADD.FTZ R4, R4, R30 ;  /* 0x0000001e04040221 */ /* 0x008fe20000010000 */
[----:B------:R-:W-:-:S03]  /*7430*/  @P0 FADD.FTZ R5, R5, R31 ;  /* 0x0000001f05050221 */ /* 0x000fc60000010000 */
[----:B------:R0:W-:Y:S04]  /*7440*/  STS.64 [UR7+0x3dd0], R6 ;  /* 0x003dd006ff007988 */ /* 0x0001e80008000a07 */
[----:B------:R0:W-:Y:S02]  /*7450*/  STS.64 [UR7+0x35d0], R4 ;  /* 0x0035d004ff007988 */ /* 0x0001e40008000a07 */
.L_x_15875:
[----:B------:R-:W-:Y:S05]  /*7460*/  BSYNC.RECONVERGENT B0 ;  /* 0x0000000000007941 */ /* 0x000fea0003800200 */
.L_x_15874:
[----:B------:R-:W-:-:S04]  /*7470*/  UIADD3 UR4, UPT, UPT, UR4, 0x1, URZ ;  /* 0x0000000104047890 */ /* 0x000fc8000fffe0ff */
[----:B------:R-:W-:-:S09]  /*7480*/  UISETP.GE.AND UP0, UPT, UR4, UR9, UPT ;  /* 0x000000090400728c */ /* 0x000fd2000bf06270 */
[----:B------:R-:W-:Y:S05]  /*7490*/  BRA.U !UP0, `(.L_x_15876) ;  /* 0xffffffbd08107547 */ /* 0x000fea000b83ffff */
.L_x_15826:
[----:B------:R-:W-:Y:S01]  /*74a0*/  BAR.SYNC.DEFER_BLOCKING 0x0 ;  /* 0x0000000000007b1d */ /* 0x000fe20000010000 */
[----:B------:R-:W-:-:S07]  /*74b0*/  HFMA2 R17, -RZ, RZ, 0, 0 ;  /* 0x00000000ff117431 */ /* 0x000fce00000001ff */
[----:B-1----:R-:W1:Y:S01]  /*74c0*/  LDC.64 R32, c[0x0][0x4f8] ;  /* 0x00013e00ff207b82 */ /* 0x002e620000000a00 */
        /* <DEDUP_REMOVED lines=13> */
[----:B------:R-:W1:Y:S01]  /*75a0*/  LDCU.64 UR8, c[0x0][0x560] ;  /* 0x0000ac00ff0877ac */ /* 0x000e620008000a00 */
[----:B------:R-:W-:Y:S02]  /*75b0*/  IADD3.X R0, PT, PT, RZ, R0, RZ, P0, !PT ;  /* 0x00000000ff007210 */ /* 0x000fe400007fe4ff */
[----:B------:R-:W-:Y:S01]  /*75c0*/  STS [R103+0x18], R72 ;  /* 0x0000184867007388 */ /* 0x000fe20000000800 */
[----:B-----5:R-:W-:-:S03]  /*75d0*/  LEA R2, P0, R3, UR10, 0x2 ;  /* 0x0000000a03027c11 */ /* 0x020fc6000f8010ff */
[----:B------:R-:W-:Y:S01]  /*75e0*/  STS [R103+0x1c], R71 ;  /* 0x00001c4767007388 */ /* 0x000fe20000000800 */
[----:B------:R-:W-:-:S03]  /*75f0*/  NOP ;  /* 0x0000000000007918 */ /* 0x000fc60000000000 */
[----:B0-----:R-:W-:Y:S01]  /*7600*/  LDS R5, [R111] ;  /* 0x000000006f057984 */ /* 0x001fe20000000800 */
        /* <DEDUP_REMOVED lines=27> */
[----:B------:R0:W-:Y:S05]  /*77c0*/  @!P6 STG.E desc[UR16][R2.64+0x380], R29 ;  /* 0x0003801d0200e986 */ /* 0x0001ea000c101910 */
[----:B------:R-:W-:Y:S01]  /*77d0*/  BAR.SYNC.DEFER_BLOCKING 0x0 ;  /* 0x0000000000007b1d */ /* 0x000fe20000010000 */
[----:B0-----:R-:W-:-:S04]  /*77e0*/  IMAD.WIDE.U32 R2, R24, UR18, R16 ;  /* 0x0000001218027c25 */ /* 0x001fc8000f8e0010 */
[----:B------:R-:W-:Y:S01]  /*77f0*/  IMAD R3, R25, UR18, R3 ;  /* 0x0000001219037c24 */ /* 0x000fe2000f8e0203 */
[----:B------:R0:W-:Y:S04]  /*7800*/  STS [R103], R87 ;  /* 0x0000005767007388 */ /* 0x0001e80000000800 */
[----:B------:R3:W-:Y:S04]  /*7810*/  STS [R103+0x4], R88 ;  /* 0x0000045867007388 */ /* 0x0007e80000000800 */
[----:B------:R5:W-:Y:S01]  /*7820*/  STS [R103+0x8], R89 ;  /* 0x0000085967007388 */ /* 0x000be20000000800 */
[----:B0-----:R-:W-:-:S03]  /*7830*/  FADD.FTZ R87, R87, R154 ;  /* 0x0000009a57577221 */ /* 0x001fc60000010000 */
[----:B------:R0:W-:Y:S01]  /*7840*/  STS [R103+0xc], R90 ;  /* 0x00000c5a67007388 */ /* 0x0001e20000000800 */
[----:B---3--:R-:W-:-:S03]  /*7850*/  FADD.FTZ R88, R87, R88 ;  /* 0x0000005857587221 */ /* 0x008fc60000010000 */
[----:B------:R3:W-:Y:S01]  /*7860*/  STS [R103+0x10], R91 ;  /* 0x0000105b67007388 */ /* 0x0007e20000000800 */
[----:B-----5:R-:W-:-:S03]  /*7870*/  FADD.FTZ R89, R88, R89 ;  /* 0x0000005958597221 */ /* 0x020fc60000010000 */
[----:B------:R5:W-:Y:S01]  /*7880*/  STS [R103+0x14], R92 ;  /* 0x0000145c67007388 */ /* 0x000be20000000800 */
[----:B0-----:R-:W-:-:S03]  /*7890*/  FADD.FTZ R90, R89, R90 ;  /* 0x0000005a595a7221 */ /* 0x001fc60000010000 */
[----:B------:R0:W-:Y:S01]  /*78a0*/  STS [R103+0x18], R93 ;  /* 0x0000185d67007388 */ /* 0x0001e20000000800 */
[----:B---3--:R-:W-:-:S03]  /*78b0*/  FADD.FTZ R91, R90, R91 ;  /* 0x0000005b5a5b7221 */ /* 0x008fc60000010000 */
[----:B------:R-:W-:Y:S01]  /*78c0*/  STS [R103+0x1c], R94 ;  /* 0x00001c5e67007388 */ /* 0x000fe20000000800 */
[----:B------:R-:W-:-:S03]  /*78d0*/  NOP ;  /* 0x0000000000007918 */ /* 0x000fc60000000000 */
[----:B------:R-:W-:Y:S01]  /*78e0*/  LDS R111, [R111] ;  /* 0x000000006f6f7984 */ /* 0x000fe20000000800 */
[----:B-----5:R-:W-:-:S03]  /*78f0*/  FADD.FTZ R92, R91, R92 ;  /* 0x0000005c5b5c7221 */ /* 0x020fc60000010000 */
        /* <DEDUP_REMOVED lines=12> */
[----:B------:R-:W3:Y:S02]  /*79c0*/  LDCU.64 UR6, c[0x0][0x520] ;  /* 0x0000a400ff0677ac */ /* 0x000ee40008000a00 */
[----:B---3--:R-:W-:-:S04]  /*79d0*/  IMAD.WIDE.U32 R2, R167, UR6, R2 ;  /* 0x00000006a7027c25 */ /* 0x008fc8000f8e0002 */
        /* <DEDUP_REMOVED lines=32> */
.L_x_15824:
[----:B0-----:R-:W0:Y:S01]  /*7be0*/  LDC.64 R6, c[0x0][0x548] ;  /* 0x00015200ff067b82 */ /* 0x001e220000000a00 */
[----:B------:R-:W1:Y:S01]  /*7bf0*/  S2R R15, SR_TID.X ;  /* 0x00000000000f7919 */ /* 0x000e620000002100 */
[----:B------:R-:W1:Y:S06]  /*7c00*/  LDCU UR7, c[0x0][0x38c] ;  /* 0x00007180ff0777ac */ /* 0x000e6c0008000800 */
[----:B------:R-:W3:Y:S01]  /*7c10*/  LDC.64 R8, c[0x0][0x568] ;  /* 0x00015a00ff087b82 */ /* 0x000ee20000000a00 */
[----:B0-----:R-:W-:-:S04]  /*7c20*/  ISETP.NE.U32.AND P1, PT, R6, RZ, PT ;  /* 0x000000ff0600720c */ /* 0x001fc80003f25070 */
[----:B------:R-:W-:Y:S02]  /*7c30*/  ISETP.NE.AND.EX P1, PT, R7, RZ, PT, P1 ;  /* 0x000000ff0700720c */ /* 0x000fe40003f25310 */
[----:B---3--:R-:W-:Y:S02]  /*7c40*/  ISETP.NE.U32.AND P0, PT, R8, RZ, PT ;  /* 0x000000ff0800720c */ /* 0x008fe40003f05070 */
[----:B-1----:R-:W-:Y:S02]  /*7c50*/  ISETP.GE.AND P2, PT, R15, UR7, PT ;  /* 0x000000070f007c0c */ /* 0x002fe4000bf46270 */
        /* <DEDUP_REMOVED lines=26> */
.L_x_15879:
[----:B------:R-:W-:Y:S05]  /*7e00*/  BSYNC.RECONVERGENT B0 ;  /* 0x0000000000007941 */ /* 0x000fea0003800200 */
.L_x_15878:
[----:B------:R-:W-:Y:S05]  /*7e10*/  @!P0 BRA `(.L_x_15880) ;  /* 0x0000000000688947 */ /* 0x000fea0003800000 */
[----:B------:R-:W-:Y:S06]  /*7e20*/  BAR.SYNC.DEFER_BLOCKING 0x0 ;  /* 0x0000000000007b1d */ /* 0x000fec0000010000 */
[----:B------:R-:W-:Y:S01]  /*7e30*/  BSSY.RECONVERGENT B0, `(.L_x_15880) ;  /* 0x0000018000007945 */ /* 0x000fe20003800200 */
[----:B-1----:R-:W1:Y:S01]  /*7e40*/  SHFL.DOWN P0, R3, R154, 0x1, 0x1f ;  /* 0x08201f009a037f89 */ /* 0x002e620000000000 */
[----:B0-----:R-:W0:Y:S01]  /*7e50*/  S2R R4, SR_LANEID ;  /* 0x0000000000047919 */ /* 0x001e220000000000 */
[----:B------:R-:W3:Y:S01]  /*7e60*/  S2R R6, SR_TID.X ;  /* 0x0000000000067919 */ /* 0x000ee20000002100 */
        /* <DEDUP_REMOVED lines=20> */
.L_x_15881:
[----:B------:R-:W-:Y:S05]  /*7fb0*/  BSYNC.RECONVERGENT B0 ;  /* 0x0000000000007941 */ /* 0x000fea0003800200 */
.L_x_15880:
        /* <DEDUP_REMOVED lines=13> */
.L_x_15883:
[----:B------:R-:W-:Y:S02]  /*8090*/  LEA R0, R15, UR4, 0x3 ;  /* 0x000000040f007c11 */ /* 0x000fe4000f8e18ff */
[----:B-1----:R-:W-:Y:S02]  /*80a0*/  SHF.R.S32.HI R4, RZ, 0x1f, R15 ;  /* 0x0000001fff047819 */ /* 0x002fe4000001140f */
[----:B------:R-:W-:Y:S01]  /*80b0*/  MOV R2, R6 ;  /* 0x0000000600027202 */ /* 0x000fe20000000f00 */
[----:B------:R-:W1:Y:S01]  /*80c0*/  LDS.64 R16, [R0+0x35d0] ;  /* 0x0035d00000107984 */ /* 0x000e620000000a00 */
[----:B------:R-:W-:Y:S01]  /*80d0*/  MOV R3, R167 ;  /* 0x000000a700037202 */ /* 0x000fe20000000f00 */
[C---:B------:R-:W-:Y:S01]  /*80e0*/  IMAD R14, R4.reuse, UR10, RZ ;  /* 0x0000000a040e7c24 */ /* 0x040fe2000f8e02ff */
[----:B------:R-:W-:Y:S01]  /*80f0*/  MOV R160, R12 ;  /* 0x0000000c00a07202 */ /* 0x000fe20000000f00 */
        /* <DEDUP_REMOVED lines=20> */
.L_x_15882:
[----:B------:R-:W-:Y:S05]  /*8240*/  EXIT ;  /* 0x000000000000794d */ /* 0x000fea0003800000 */
.L_x_15884:
        /* <DEDUP_REMOVED lines=11> */
.L_x_18761:


//--------------------- .text._Z25selective_scan_bwd_kernelI32Selective_Scan_bwd_kernel_traitsILi32ELi8ELb0ELb1ELb0ELb1ELb0EfN3c107complexIfEEEEv12SSMParamsBwd --------------------------
	.section	.text._Z25selective_scan_bwd_kernelI32Selective_Scan_bwd_kernel_traitsILi32ELi8ELb0ELb1ELb0ELb1ELb0EfN3c107complexIfEEEEv12SSMParamsBwd,"ax",@progbits
	.align	128
        .global         _Z25selective_scan_bwd_kernelI32Selective_Scan_bwd_kernel_traitsILi32ELi8ELb0ELb1ELb0ELb1ELb0EfN3c107complexIfEEEEv12SSMParamsBwd
        .type           _Z25selective_scan_bwd_kernelI32Selective_Scan_bwd_kernel_traitsILi32ELi8ELb0ELb1ELb0ELb1ELb0EfN3c107complexIfEEEEv12SSMParamsBwd,@function
        .size           _Z25selective_scan_bwd_kernelI32Selective_Scan_bwd_kernel_traitsILi32ELi8ELb0ELb1ELb0ELb1ELb0EfN3c107complexIfEEEEv12SSMParamsBwd,(.L_x_18762 - _Z25selective_scan_bwd_kernelI32Selective_Scan_bwd_kernel_traitsILi32ELi8ELb0ELb1ELb0ELb1ELb0EfN3c107complexIfEEEEv12SSMParamsBwd)
        .other          _Z25selective_scan_bwd_kernelI32Selective_Scan_bwd_kernel_traitsILi32ELi8ELb0ELb1ELb0ELb1ELb0EfN3c107complexIfEEEEv12SSMParamsBwd,@"STO_CUDA_ENTRY STV_DEFAULT"
_Z25selective_scan_bwd_kernelI32Selective_Scan_bwd_kernel_traitsILi32ELi8ELb0ELb1ELb0ELb1ELb0EfN3c107complexIfEEEEv12SSMParamsBwd:
.text._Z25selective_scan_bwd_kernelI32Selective_Scan_bwd_kernel_traitsILi32ELi8ELb0ELb1ELb0ELb1ELb0EfN3c107complexIfEEEEv12SSMParamsBwd:
        /* <DEDUP_REMOVED lines=212> */
.L_x_15953:
[----:B0-----:R-:W0:Y:S01]  /*0d40*/  LDC R63, c[0x0][0x388] ;  /* 0x0000e200ff3f7b82 */ /* 0x001e220000000800 */
[----:B------:R-:W-:Y:S02]  /*0d50*/  IADD3 R116, PT, PT, R146, -0x1, RZ ;  /* 0xffffffff92747810 */ /* 0x000fe40007ffe0ff */
[----:B------:R-:W-:Y:S02]  /*0d60*/  CS2R R6, SRZ ;  /* 0x0000000000067805 */ /* 0x000fe4000001ff00 */
[----:B------:R-:W-:Y:S02]  /*0d70*/  SHF.L.U32 R3, R134, 0x2, RZ ;  /* 0x0000000286037819 */ /* 0x000fe400000006ff */
[----:B------:R-:W-:Y:S02]  /*0d80*/  CS2R R20, SRZ ;  /* 0x0000000000147805 */ /* 0x000fe4000001ff00 */
[----:B------:R-:W-:Y:S02]  /*0d90*/  SHF.L.U32 R16, R116, 0x8, RZ ;  /* 0x0000000874107819 */ /* 0x000fe400000006ff */
[----:B------:R-:W-:-:S02]  /*0da0*/  CS2R R22, SRZ ;  /* 0x0000000000167805 */ /* 0x000fc4000001ff00 */
[C---:B------:R-:W-:Y:S02]  /*0db0*/  IADD3 R4, P0, PT, R3.reuse, R154, RZ ;  /* 0x0000009a03047210 */ /* 0x040fe40007f1e0ff */
[C---:B------:R-:W-:Y:S02]  /*0dc0*/  IADD3 R18, P2, PT, R3.reuse, R152, RZ ;  /* 0x0000009803127210 */ /* 0x040fe40007f5e0ff */
[----:B------:R-:W-:Y:S02]  /*0dd0*/  IADD3 R2, P3, PT, R3, R150, RZ ;  /* 0x0000009603027210 */ /* 0x000fe40007f7e0ff */
[----:B------:R-:W-:Y:S02]  /*0de0*/  MOV R0, RZ ;  /* 0x000000ff00007202 */ /* 0x000fe40000000f00 */
[----:B------:R-:W-:Y:S02]  /*0df0*/  IADD3.X R5, PT, PT, RZ, R153, RZ, P0, !PT ;  /* 0x00000099ff057210 */ /* 0x000fe400007fe4ff */
[----:B------:R-:W-:-:S02]  /*0e00*/  IADD3.X R19, PT, PT, RZ, R151, RZ, P2, !PT ;  /* 0x00000097ff137210 */ /* 0x000fc400017fe4ff */
[----:B------:R-:W-:Y:S02]  /*0e10*/  IADD3.X R3, PT, PT, RZ, R148, RZ, P3, !PT ;  /* 0x00000094ff037210 */ /* 0x000fe40001ffe4ff */
        /* <DEDUP_REMOVED lines=9> */
[----:B------:R-:W-:Y:S01]  /*0eb0*/  CS2R R24, SRZ ;  /* 0x0000000000187805 */ /* 0x000fe2000001ff00 */
        /* <DEDUP_REMOVED lines=18> */
[----:B------:R-:W-:Y:S02]  /*0fe0*/  LEA.HI.SX32 R29, R29, R114, 0x1b ;  /* 0x000000721d1d7211 */ /* 0x000fe400078fdaff */
[----:B------:R-:W-:Y:S02]  /*0ff0*/  LEA R112, R27, UR6, 0x2 ;  /* 0x000000061b707c11 */ /* 0x000fe4000f8e10ff */
[----:B------:R-:W-:-:S02]  /*1000*/  IADD3 R5, PT, PT, R114, 0x60, RZ ;  /* 0x0000006072057810 */ /* 0x000fc40007ffe0ff */
[C---:B------:R-:W-:Y:S02]  /*1010*/  LEA.HI.SX32 R113, R114.reuse, R114, 0x1b ;  /* 0x0000007272717211 */ /* 0x040fe400078fdaff */
[----:B------:R-:W-:Y:S02]  /*1020*/  LEA R111, R29, UR6, 0x2 ;  /* 0x000000061d6f7c11 */ /* 0x000fe4000f8e10ff */
[C---:B------:R-:W-:Y:S02]  /*1030*/  IADD3 R27, PT, PT, R114.reuse, 0x80, RZ ;  /* 0x00000080721b7810 */ /* 0x040fe40007ffe0ff */
[C---:B------:R-:W-:Y:S02]  /*1040*/  IADD3 R29, PT, PT, R114.reuse, 0xa0, RZ ;  /* 0x000000a0721d7810 */ /* 0x040fe40007ffe0ff */
[C---:B------:R-:W-:Y:S02]  /*1050*/  IADD3 R31, PT, PT, R114.reuse, 0xc0, RZ ;  /* 0x000000c0721f7810 */ /* 0x040fe40007ffe0ff */
[----:B------:R-:W-:-:S02]  /*1060*/  IADD3 R33, PT, PT, R114, 0xe0, RZ ;  /* 0x000000e072217810 */ /* 0x000fc40007ffe0ff */
[-C--:B------:R-:W-:Y:S02]  /*1070*/  LEA.HI.SX32 R5, R5, R114.reuse, 0x1b ;  /* 0x0000007205057211 */ /* 0x080fe400078fdaff */
[----:B------:R-:W-:Y:S02]  /*1080*/  LEA R113, R113, UR6, 0x2 ;  /* 0x0000000671717c11 */ /* 0x000fe4000f8e10ff */
[-C--:B------:R-:W-:Y:S02]  /*1090*/  LEA.HI.SX32 R27, R27, R114.reuse, 0x1b ;  /* 0x000000721b1b7211 */ /* 0x080fe400078fdaff */
[-C--:B------:R-:W-:Y:S02]  /*10a0*/  LEA.HI.SX32 R29, R29, R114.reuse, 0x1b ;  /* 0x000000721d1d7211 */ /* 0x080fe400078fdaff */
[----:B------:R-:W-:Y:S02]  /*10b0*/  SHF.L.U32 R4, R114, 0x3, RZ ;  /* 0x0000000372047819 */ /* 0x000fe400000006ff */
[----:B------:R-:W-:-:S02]  /*10c0*/  LEA.HI.SX32 R31, R31, R114, 0x1b ;  /* 0x000000721f1f7211 */ /* 0x000fc400078fdaff */
[----:B------:R-:W-:Y:S02]  /*10d0*/  LEA.HI.SX32 R33, R33, R114, 0x1b ;  /* 0x0000007221217211 */ /* 0x000fe400078fdaff */
[----:B------:R-:W-:Y:S02]  /*10e0*/  LEA R110, R5, UR6, 0x2 ;  /* 0x00000006056e7c11 */ /* 0x000fe4000f8e10ff */
[----:B------:R-:W-:Y:S02]  /*10f0*/  LEA R109, R27, UR6, 0x2 ;  /* 0x000000061b6d7c11 */ /* 0x000fe4000f8e10ff */
[----:B------:R-:W-:Y:S02]  /*1100*/  LEA R108, R29, UR6, 0x2 ;  /* 0x000000061d6c7c11 */ /* 0x000fe4000f8e10ff */
[----:B------:R-:W-:Y:S02]  /*1110*/  LEA.HI.SX32 R105, R4, R4, 0x1b ;  /* 0x0000000404697211 */ /* 0x000fe400078fdaff */
[----:B------:R-:W-:-:S02]  /*1120*/  LEA R107, R31, UR6, 0x2 ;  /* 0x000000061f6b7c11 */ /* 0x000fc4000f8e10ff */
[----:B------:R-:W-:Y:S02]  /*1130*/  LEA R106, R33, UR6, 0x2 ;  /* 0x00000006216a7c11 */ /* 0x000fe4000f8e10ff */
[----:B------:R-:W-:Y:S02]  /*1140*/  LEA R105, R105, UR6, 0x2 ;  /* 0x0000000669697c11 */ /* 0x000fe4000f8e10ff */
[----:B------:R-:W-:Y:S01]  /*1150*/  MOV R5, RZ ;  /* 0x000000ff00057202 */ /* 0x000fe20000000f00 */
[----:B--2---:R0:W-:Y:S04]  /*1160*/  STS [R113], R0 ;  /* 0x0000000071007388 */ /* 0x0041e80000000800 */
[----:B---3--:R-:W-:Y:S01]  /*1170*/  STS [R112+0x80], R7 ;  /* 0x0000800770007388 */ /* 0x008fe20000000800 */
[----:B0-----:R-:W-:-:S03]  /*1180*/  HFMA2 R0, -RZ, RZ, 0, 0 ;  /* 0x00000000ff007431 */ /* 0x001fc600000001ff */
[----:B----4-:R0:W-:Y:S04]  /*1190*/  STS [R111+0x100], R6 ;  /* 0x000100066f007388 */ /* 0x0101e80000000800 */
[----:B------:R-:W-:Y:S04]  /*11a0*/  STS [R110+0x180], R21 ;  /* 0x000180156e007388 */ /* 0x000fe80000000800 */
[----:B------:R1:W-:Y:S01]  /*11b0*/  STS [R109+0x200], R20 ;  /* 0x000200146d007388 */ /* 0x0003e20000000800 */
[----:B0-----:R-:W-:-:S03]  /*11c0*/  CS2R R6, SRZ ;  /* 0x0000000000067805 */ /* 0x001fc6000001ff00 */
[----:B------:R-:W-:Y:S04]  /*11d0*/  STS [R108+0x280], R23 ;  /* 0x000280176c007388 */ /* 0x000fe80000000800 */
[----:B------:R0:W-:Y:S01]  /*11e0*/  STS [R107+0x300], R22 ;  /* 0x000300166b007388 */ /* 0x0001e20000000800 */
[----:B-1----:R-:W-:-:S03]  /*11f0*/  CS2R R20, SRZ ;  /* 0x0000000000147805 */ /* 0x002fc6000001ff00 */
[----:B------:R-:W-:Y:S01]  /*1200*/  STS [R106+0x380], R25 ;  /* 0x000380196a007388 */ /* 0x000fe20000000800 */
        /* <DEDUP_REMOVED lines=41> */
[----:B------:R1:W2:Y:S01]  /*14a0*/  LDS R21, [R105+0x1c] ;  /* 0x00001c0069157984 */ /* 0x0002a20000000800 */
[----:B------:R-:W-:Y:S01]  /*14b0*/  BAR.SYNC.DEFER_BLOCKING 0x0 ;  /* 0x0000000000007b1d */ /* 0x000fe20000010000 */
[----:B0-----:R-:W-:Y:S01]  /*14c0*/  HFMA2 R23, -RZ, RZ, 0, 0 ;  /* 0x00000000ff177431 */ /* 0x001fe200000001ff */
[----:B------:R-:W-:-:S02]  /*14d0*/  MOV R0, RZ ;  /* 0x000000ff00007202 */ /* 0x000fc40000000f00 */
[----:B------:R-:W-:Y:S02]  /*14e0*/  MOV R6, RZ ;  /* 0x000000ff00067202 */ /* 0x000fe40000000f00 */
[----:B------:R-:W-:Y:S01]  /*14f0*/  MOV R20, RZ ;  /* 0x000000ff00147202 */ /* 0x000fe20000000f00 */
        /* <DEDUP_REMOVED lines=9> */
[----:B-1---5:R-:W-:-:S05]  /*1590*/  FADD.FTZ R95, R95, R158 ;  /* 0x0000009e5f5f7221 */ /* 0x022fca0000010000 */
[----:B------:R-:W-:Y:S01]  /*15a0*/  FSETP.GTU.FTZ.AND P4, PT, R95, 20, PT ;  /* 0x41a000005f00780b */ /* 0x000fe20003f9c000 */
[--C-:B--2---:R-:W-:Y:S01]  /*15b0*/  FADD.FTZ R96, R25, R158.reuse ;  /* 0x0000009e19607221 */ /* 0x104fe20000010000 */
[--C-:B---3--:R-:W-:Y:S01]  /*15c0*/  FADD.FTZ R93, R93, R158.reuse ;  /* 0x0000009e5d5d7221 */ /* 0x108fe20000010000 */
[--C-:B----4-:R-:W-:Y:S01]  /*15d0*/  FADD.FTZ R94, R27, R158.reuse ;  /* 0x0000009e1b5e7221 */ /* 0x110fe20000010000 */
        /* <DEDUP_REMOVED lines=57> */
.L_x_15887:
[----:B------:R-:W-:Y:S05]  /*1970*/  BSYNC.RECONVERGENT B0 ;  /* 0x0000000000007941 */ /* 0x000fea0003800200 */
.L_x_15886:
[----:B------:R-:W-:Y:S01]  /*1980*/  BSSY.RECONVERGENT B0, `(.L_x_15888) ;  /* 0x0000023000007945 */ /* 0x000fe20003800200 */
[----:B------:R-:W-:Y:S01]  /*1990*/  FSETP.GTU.FTZ.AND P4, PT, R89, 20, PT ;  /* 0x41a000005900780b */ /* 0x000fe20003f9c000 */
[----:B------:R-:W-:Y:S01]  /*19a0*/  FADD.FTZ R90, R21, R158 ;  /* 0x0000009e155a7221 */ /* 0x000fe20000010000 */
[----:B01----:R-:W-:Y:S01]  /*19b0*/  FFMA.FTZ R6, R104, R5, R161 ;  /* 0x0000000568067223 */ /* 0x003fe200000100a1 */
        /* <DEDUP_REMOVED lines=31> */
.L_x_15889:
[----:B------:R-:W-:Y:S05]  /*1bb0*/  BSYNC.RECONVERGENT B0 ;  /* 0x0000000000007941 */ /* 0x000fea0003800200 */
.L_x_15888:
[----:B--2---:R-:W-:Y:S01]  /*1bc0*/  FFMA.FTZ R3, R103, R72, R6 ;  /* 0x0000004867037223 */ /* 0x004fe20000010006 */
        /* <DEDUP_REMOVED lines=35> */
.L_x_15891:
[----:B------:R-:W-:Y:S05]  /*1e00*/  BSYNC.RECONVERGENT B0 ;  /* 0x0000000000007941 */ /* 0x000fea0003800200 */
.L_x_15890:
        /* <DEDUP_REMOVED lines=32> */
.L_x_15893:
[----:B------:R-:W-:Y:S05]  /*2010*/  BSYNC.RECONVERGENT B0 ;  /* 0x0000000000007941 */ /* 0x000fea0003800200 */
.L_x_15892:
        /* <DEDUP_REMOVED lines=32> */
.L_x_15895:
[----:B------:R-:W-:Y:S05]  /*2220*/  BSYNC.RECONVERGENT B0 ;  /* 0x0000000000007941 */ /* 0x000fea0003800200 */
.L_x_15894:
        /* <DEDUP_REMOVED lines=32> */
.L_x_15897:
[----:B------:R-:W-:Y:S05]  /*2430*/  BSYNC.RECONVERGENT B0 ;  /* 0x0000000000007941 */ /* 0x000fea0003800200 */
.L_x_15896:
        /* <DEDUP_REMOVED lines=32> */
.L_x_15899:
[----:B------:R-:W-:Y:S05]  /*2640*/  BSYNC.RECONVERGENT B0 ;  /* 0x0000000000007941 */ /* 0x000fea0003800200 */
.L_x_15898:
        /* <DEDUP_REMOVED lines=32> */
.L_x_15901:
[----:B------:R-:W-:Y:S05]  /*2850*/  BSYNC.RECONVERGENT B0 ;  /* 0x0000000000007941 */ /* 0x000fea0003800200 */
.L_x_15900:
[----:B------:R-:W0:Y:S01]  /*2860*/  LDCU UR4, c[0x0][0x38c] ;  /* 0x00007180ff0477ac */ /* 0x000e220008000800 */
[----:B----4-:R-:W-:Y:S01]  /*2870*/  FFMA.FTZ R3, R101, R70, R6 ;  /* 0x0000004665037223 */ /* 0x010fe20000010006 */
[----:B------:R-:W-:Y:S01]  /*2880*/  HFMA2 R81, -RZ, RZ, 0, 0 ;  /* 0x00000000ff517431 */ /* 0x000fe200000001ff */
[----:B------:R-:W-:Y:S02]  /*2890*/  CS2R R86, SRZ ;  /* 0x0000000000567805 */ /* 0x000fe4000001ff00 */
[----:B------:R-:W-:Y:S01]  /*28a0*/  CS2R R84, SRZ ;  /* 0x0000000000547805 */ /* 0x000fe2000001ff00 */
[----:B------:R-:W-:Y:S01]  /*28b0*/  FFMA.FTZ R0, R100, R69, R3 ;  /* 0x0000004564007223 */ /* 0x000fe20000010003 */
[----:B------:R-:W-:Y:S01]  /*28c0*/  CS2R R82, SRZ ;  /* 0x0000000000527805 */ /* 0x000fe2000001ff00 */
        /* <DEDUP_REMOVED lines=11> */
[----:B0-----:R-:W-:Y:S01]  /*2980*/  UISETP.GE.AND UP0, UPT, UR4, 0x1, UPT ;  /* 0x000000010400788c */ /* 0x001fe2000bf06270 */
[----:B------:R-:W-:Y:S08]  /*2990*/  BAR.SYNC.DEFER_BLOCKING 0x0 ;  /* 0x0000000000007b1d */ /* 0x000ff00000010000 */
[----:B------:R-:W-:Y:S05]  /*29a0*/  BRA.U !UP0, `(.L_x_15902) ;  /* 0x00000049087c7547 */ /* 0x000fea000b800000 */
[----:B------:R-:W0:Y:S01]  /*29b0*/  LDC R65, c[0x0][0x388] ;  /* 0x0000e200ff417b82 */ /* 0x000e220000000800 */
[----:B------:R-:W-:Y:S01]  /*29c0*/  SHF.L.U32 R2, R114, 0x4, RZ ;  /* 0x0000000472027819 */ /* 0x000fe200000006ff */
[----:B------:R-:W-:Y:S01]  /*29d0*/  FADD.FTZ R0, R5, R5 ;  /* 0x0000000505007221 */ /* 0x000fe20000010000 */
[----:B------:R-:W-:Y:S01]  /*29e0*/  SHF.L.U32 R64, R116, 0x9, RZ ;  /* 0x0000000974407819 */ /* 0x000fe200000006ff */
[----:B------:R-:W-:Y:S01]  /*29f0*/  FADD.FTZ R72, R72, R72 ;  /* 0x0000004848487221 */ /* 0x000fe20000010000 */
[C-C-:B------:R-:W-:Y:S01]  /*2a00*/  IADD3 R47, PT, PT, R4.reuse, 0x3, R4.reuse ;  /* 0x00000003042f7810 */ /* 0x140fe20007ffe004 */
[----:B------:R-:W-:Y:S01]  /*2a10*/  FADD.FTZ R71, R71, R71 ;  /* 0x0000004747477221 */ /* 0x000fe20000010000 */
[C-C-:B------:R-:W-:Y:S01]  /*2a20*/  IADD3 R43, PT, PT, R4.reuse, 0x1, R4.reuse ;  /* 0x00000001042b7810 */ /* 0x140fe20007ffe004 */
[----:B------:R-:W1:Y:S01]  /*2a30*/  LDC.64 R20, c[0x0][0x3a8] ;  /* 0x0000ea00ff147b82 */ /* 0x000e620000000a00 */
[----:B------:R-:W-:Y:S01]  /*2a40*/  IADD3 R45, PT, PT, R4, 0x2, R4 ;  /* 0x00000002042d7810 */ /* 0x000fe20007ffe004 */
[----:B------:R-:W-:Y:S01]  /*2a50*/  FADD.FTZ R70, R70, R70 ;  /* 0x0000004646467221 */ /* 0x000fe20000010000 */
[C-C-:B------:R-:W-:Y:S01]  /*2a60*/  IADD3 R49, PT, PT, R4.reuse, 0x4, R4.reuse ;  /* 0x0000000404317810 */ /* 0x140fe20007ffe004 */
[----:B------:R-:W-:Y:S01]  /*2a70*/  FADD.FTZ R69, R69, R69 ;  /* 0x0000004545457221 */ /* 0x000fe20000010000 */
[----:B------:R-:W-:Y:S01]  /*2a80*/  IADD3 R51, PT, PT, R4, 0x5, R4 ;  /* 0x0000000504337810 */ /* 0x000fe20007ffe004 */
[----:B------:R-:W-:Y:S01]  /*2a90*/  FADD.FTZ R68, R68, R68 ;  /* 0x0000004444447221 */ /* 0x000fe20000010000 */
[----:B------:R-:W-:Y:S01]  /*2aa0*/  IADD3 R53, PT, PT, R4, 0x6, R4 ;  /* 0x0000000604357810 */ /* 0x000fe20007ffe004 */
[----:B------:R-:W2:Y:S01]  /*2ab0*/  LDC.64 R22, c[0x0][0x440] ;  /* 0x00011000ff167b82 */ /* 0x000ea20000000a00 */
[C---:B------:R-:W-:Y:S01]  /*2ac0*/  IADD3 R39, PT, PT, R114.reuse, 0x1c0, RZ ;  /* 0x000001c072277810 */ /* 0x040fe20007ffe0ff */
[----:B------:R-:W-:Y:S01]  /*2ad0*/  FADD.FTZ R67, R67, R67 ;  /* 0x0000004343437221 */ /* 0x000fe20000010000 */
[----:B------:R-:W-:Y:S01]  /*2ae0*/  IADD3 R41, PT, PT, R114, 0x1e0, RZ ;  /* 0x000001e072297810 */ /* 0x000fe20007ffe0ff */
[----:B------:R-:W-:Y:S01]  /*2af0*/  FADD.FTZ R66, R66, R66 ;  /* 0x0000004242427221 */ /* 0x000fe20000010000 */
[----:B------:R-:W-:Y:S01]  /*2b00*/  IADD3 R55, PT, PT, R4, 0x7, R4 ;  /* 0x0000000704377810 */ /* 0x000fe20007ffe004 */
[----:B------:R-:W3:Y:S01]  /*2b10*/  LDCU UR8, c[0x0][0x394] ;  /* 0x00007280ff0877ac */ /* 0x000ee20008000800 */
[C---:B------:R-:W-:Y:S01]  /*2b20*/  IADD3 R3, PT, PT, R114.reuse, 0x100, RZ ;  /* 0x0000010072037810 */ /* 0x040fe20007ffe0ff */
[----:B------:R-:W4:Y:S01]  /*2b30*/  LDC.64 R24, c[0x0][0x3c0] ;  /* 0x0000f000ff187b82 */ /* 0x000f220000000a00 */
[C---:B------:R-:W-:Y:S01]  /*2b40*/  IADD3 R5, PT, PT, R114.reuse, 0x120, RZ ;  /* 0x0000012072057810 */ /* 0x040fe20007ffe0ff */
[----:B------:R-:W0:Y:S01]  /*2b50*/  LDCU UR9, c[0x0][0x38c] ;  /* 0x00007180ff0977ac */ /* 0x000e220008000800 */
[----:B------:R-:W-:-:S02]  /*2b60*/  IADD3 R7, PT, PT, R114, 0x140, RZ ;  /* 0x0000014072077810 */ /* 0x000fc40007ffe0ff */
[C---:B------:R-:W-:Y:S01]  /*2b70*/  IADD3 R33, PT, PT, R114.reuse, 0x160, RZ ;  /* 0x0000016072217810 */ /* 0x040fe20007ffe0ff */
        /* <DEDUP_REMOVED lines=14> */
[----:B------:R-:W-:Y:S02]  /*2c60*/  LEA R63, R63, -R64, 0x1 ;  /* 0x800000403f3f7211 */ /* 0x000fe400078e08ff */
[----:B------:R-:W-:-:S02]  /*2c70*/  LEA.HI.SX32 R47, R47, R2, 0x1b ;  /* 0x000000022f2f7211 */ /* 0x000fc400078fdaff */
[-C--:B------:R-:W-:Y:S02]  /*2c80*/  LEA.HI.SX32 R43, R43, R2.reuse, 0x1b ;  /* 0x000000022b2b7211 */ /* 0x080fe400078fdaff */
        /* <DEDUP_REMOVED lines=23> */
[----:B------:R-:W-:Y:S02]  /*2e00*/  ISETP.GE.AND P0, PT, R144, R63, PT ;  /* 0x0000003f9000720c */ /* 0x000fe40003f06270 */
        /* <DEDUP_REMOVED lines=8> */
[----:B------:R-:W-:Y:S02]  /*2e90*/  LOP3.LUT R209, R16, 0x100, RZ, 0xc0, !PT ;  /* 0x0000010010d17812 */ /* 0x000fe400078ec0ff */
[----:B------:R-:W-:Y:S02]  /*2ea0*/  MOV R88, RZ ;  /* 0x000000ff00587202 */ /* 0x000fe40000000f00 */
[----:B------:R-:W-:-:S02]  /*2eb0*/  ISETP.EQ.AND P4, PT, R159, RZ, P4 ;  /* 0x000000ff9f00720c */ /* 0x000fc40002782270 */
[----:B------:R-:W-:Y:S02]  /*2ec0*/  IADD3 R62, PT, PT, R64, R159, RZ ;  /* 0x0000009f403e7210 */ /* 0x000fe40007ffe0ff */
        /* <DEDUP_REMOVED lines=16> */
[----:B01234-:R-:W-:-:S07]  /*2fd0*/  LEA R38, R38, UR6, 0x2 ;  /* 0x0000000626267c11 */ /* 0x01ffce000f8e10ff */
.L_x_15952:
        /* <DEDUP_REMOVED lines=10> */
[----:B------:R-:W-:Y:S02]  /*3080*/  IADD3 R34, PT, PT, R118, 0x80, RZ ;  /* 0x0000008076227810 */ /* 0x000fe40007ffe0ff */
[----:B------:R-:W-:Y:S02]  /*3090*/  ISETP.GE.AND P2, PT, R4, R63, PT ;  /* 0x0000003f0400720c */ /* 0x000fe40003f46270 */
[----:B------:R-:W-:Y:S02]  /*30a0*/  LEA.HI.X R7, R2, R147, R3, 0x2, P5 ;  /* 0x0000009302077211 */ /* 0x000fe400028f1403 */
[----:B------:R-:W-:Y:S02]  /*30b0*/  ISETP.GE.AND P5, PT, R34, R63, PT ;  /* 0x0000003f2200720c */ /* 0x000fe40003fa6270 */
[----:B------:R-:W-:Y:S02]  /*30c0*/  CS2R R34, SRZ ;  /* 0x0000000000227805 */ /* 0x000fe4000001ff00 */
[----:B------:R-:W-:-:S02]  /*30d0*/  IADD3 R32, PT, PT, R118, 0x60, RZ ;  /* 0x0000006076207810 */ /* 0x000fc40007ffe0ff */
[----:B------:R-:W-:Y:S02]  /*30e0*/  CS2R R170, SRZ ;  /* 0x0000000000aa7805 */ /* 0x000fe4000001ff00 */
[----:B------:R-:W-:Y:S01]  /*30f0*/  IADD3 R2, PT, PT, R118, 0xa0, RZ ;  /* 0x000000a076027810 */ /* 0x000fe20007ffe0ff */
[----:B--2---:R-:W2:Y:S01]  /*3100*/  @!P1 LDG.E R36, desc[UR16][R6.64+0x100] ;  /* 0x0001001006249981 */ /* 0x004ea2000c1e1900 */
[-C--:B------:R-:W-:Y:S02]  /*3110*/  ISETP.GE.AND P3, PT, R32, R63.reuse, PT ;  /* 0x0000003f2000720c */ /* 0x080fe40003f66270 */
[----:B------:R-:W-:Y:S01]  /*3120*/  IADD3 R4, PT, PT, R118, 0xc0, RZ ;  /* 0x000000c076047810 */ /* 0x000fe20007ffe0ff */
[----:B------:R-:W3:Y:S01]  /*3130*/  @!P0 LDG.E R35, desc[UR16][R6.64+0x80] ;  /* 0x0000801006238981 */ /* 0x000ee2000c1e1900 */
[----:B------:R-:W-:Y:S02]  /*3140*/  ISETP.GE.AND P0, PT, R2, R63, PT ;  /* 0x0000003f0200720c */ /* 0x000fe40003f06270 */
[----:B------:R-:W-:Y:S01]  /*3150*/  IADD3 R2, PT, PT, R118, 0xe0, RZ ;  /* 0x000000e076027810 */ /* 0x000fe20007ffe0ff */
[----:B----4-:R-:W4:Y:S01]  /*3160*/  @!P2 LDG.E R37, desc[UR16][R6.64+0x180] ;  /* 0x000180100625a981 */ /* 0x010f22000c1e1900 */
[----:B------:R-:W-:-:S02]  /*3170*/  MOV R162, RZ ;  /* 0x000000ff00a27202 */ /* 0x000fc40000000f00 */
[-C--:B------:R-:W-:Y:S01]  /*3180*/  ISETP.GE.AND P2, PT, R2, R63.reuse, PT ;  /* 0x0000003f0200720c */ /* 0x080fe20003f46270 */
[----:B------:R-:W-:Y:S01]  /*3190*/  HFMA2 R164, -RZ, RZ, 0, 0 ;  /* 0x00000000ffa47431 */ /* 0x000fe200000001ff */
[-C--:B------:R-:W-:Y:S01]  /*31a0*/  ISETP.GE.AND P1, PT, R4, R63.reuse, PT ;  /* 0x0000003f0400720c */ /* 0x080fe20003f26270 */
[----:B------:R-:W5:Y:S01]  /*31b0*/  @!P5 LDG.E R171, desc[UR16][R6.64+0x280] ;  /* 0x0002801006abd981 */ /* 0x000f62000c1e1900 */
[C---:B------:R-:W-:Y:S02]  /*31c0*/  IADD3 R2, PT, PT, R118.reuse, 0x120, RZ ;  /* 0x0000012076027810 */ /* 0x040fe40007ffe0ff */
[----:B------:R-:W-:Y:S01]  /*31d0*/  IADD3 R4, PT, PT, R118, 0x100, RZ ;  /* 0x0000010076047810 */ /* 0x000fe20007ffe0ff */
[----:B------:R-:W5:Y:S01]  /*31e0*/  @!P3 LDG.E R162, desc[UR16][R6.64+0x200] ;  /* 0x0002001006a2b981 */ /* 0x000f62000c1e1900 */
[----:B------:R-:W-:Y:S02]  /*31f0*/  ISETP.GE.AND P5, PT, R2, R63, PT ;  /* 0x0000003f0200720c */ /* 0x000fe40003fa6270 */
[----:B------:R-:W-:-:S02]  /*3200*/  ISETP.NE.AND P6, PT, R208, RZ, PT ;  /* 0x000000ffd000720c */ /* 0x000fc40003fc5270 */
[----:B------:R-:W-:Y:S02]  /*3210*/  CS2R R172, SRZ ;  /* 0x0000000000ac7805 */ /* 0x000fe4000001ff00 */
[-C--:B------:R-:W-:Y:S01]  /*3220*/  ISETP.GE.AND P3, PT, R4, R63.reuse, PT ;  /* 0x0000003f0400720c */ /* 0x080fe20003f66270 */
[----:B------:R-:W5:Y:S01]  /*3230*/  @!P0 LDG.E R164, desc[UR16][R6.64+0x300] ;  /* 0x0003001006a48981 */ /* 0x000f62000c1e1900 */
[----:B------:R-:W-:Y:S02]  /*3240*/  IADD3 R2, PT, PT, R118, 0x140, RZ ;  /* 0x0000014076027810 */ /* 0x000fe40007ffe0ff */
[----:B------:R-:W-:Y:S01]  /*3250*/  MOV R166, RZ ;  /* 0x000000ff00a67202 */ /* 0x000fe20000000f00 */
[----:B------:R-:W-:Y:S01]  /*3260*/  HFMA2 R175, -RZ, RZ, 0, 0 ;  /* 0x00000000ffaf7431 */ /* 0x000fe200000001ff */
[----:B------:R-:W-:Y:S01]  /*3270*/  ISETP.GE.AND P0, PT, R2, R63, PT ;  /* 0x0000003f0200720c */ /* 0x000fe20003f06270 */
[----:B------:R-:W5:Y:S01]  /*3280*/  @!P1 LDG.E R173, desc[UR16][R6.64+0x380] ;  /* 0x0003801006ad9981 */ /* 0x000f62000c1e1900 */
[----:B------:R-:W-:-:S02]  /*3290*/  IADD3 R2, PT, PT, R118, 0x180, RZ ;  /* 0x0000018076027810 */ /* 0x000fc40007ffe0ff */
[----:B------:R-:W-:Y:S01]  /*32a0*/  IADD3 R4, PT, PT, R118, 0x160, RZ ;  /* 0x0000016076047810 */ /* 0x000fe20007ffe0ff */
[----:B------:R-:W5:Y:S01]  /*32b0*/  @!P2 LDG.E R166, desc[UR16][R6.64+0x400] ;  /* 0x0004001006a6a981 */ /* 0x000f62000c1e1900 */
[----:B------:R-:W-:Y:S02]  /*32c0*/  MOV R168, RZ ;  /* 0x000000ff00a87202 */ /* 0x000fe40000000f00 */
[-C--:B------:R-:W-:Y:S01]  /*32d0*/  ISETP.GE.AND P2, PT, R2, R63.reuse, PT ;  /* 0x0000003f0200720c */ /* 0x080fe20003f46270 */
[----:B------:R-:W5:Y:S01]  /*32e0*/  @!P3 LDG.E R175, desc[UR16][R6.64+0x480] ;  /* 0x0004801006afb981 */ /* 0x000f62000c1e1900 */
[----:B------:R-:W-:Y:S02]  /*32f0*/  ISETP.GE.AND P1, PT, R4, R63, PT ;  /* 0x0000003f0400720c */ /* 0x000fe40003f26270 */
[C---:B------:R-:W-:Y:S01]  /*3300*/  IADD3 R2, PT, PT, R118.reuse, 0x1a0, RZ ;  /* 0x000001a076027810 */ /* 0x040fe20007ffe0ff */
[----:B------:R-:W2:Y:S01]  /*3310*/  @!P6 LDG.E R34, desc[UR16][R6.64] ;  /* 0x000000100622e981 */ /* 0x000ea2000c1e1900 */
[----:B------:R-:W-:-:S02]  /*3320*/  IADD3 R4, PT, PT, R118, 0x1c0, RZ ;  /* 0x000001c076047810 */ /* 0x000fc40007ffe0ff */
[-C--:B------:R-:W-:Y:S01]  /*3330*/  ISETP.GE.AND P3, PT, R2, R63.reuse, PT ;  /* 0x0000003f0200720c */ /* 0x080fe20003f66270 */
[----:B------:R-:W5:Y:S01]  /*3340*/  @!P5 LDG.E R168, desc[UR16][R6.64+0x500] ;  /* 0x0005001006a8d981 */ /* 0x000f62000c1e1900 */
[----:B------:R-:W-:Y:S01]  /*3350*/  ISETP.GE.AND P5, PT, R4, R63, PT ;  /* 0x0000003f0400720c */ /* 0x000fe20003fa6270 */
        /* <DEDUP_REMOVED lines=39> */
[C---:B------:R-:W-:Y:S01]  /*35d0*/  FMUL.FTZ R2, R33.reuse, R95 ;  /* 0x0000005f21027220 */ /* 0x040fe20000410000 */
[CC--:B0-----:R-:W-:Y:S01]  /*35e0*/  FMUL.FTZ R35, R33.reuse, R93.reuse ;  /* 0x0000005d21237220 */ /* 0x0c1fe20000410000 */
[C---:B------:R-:W-:Y:S01]  /*35f0*/  FMUL.FTZ R7, R33.reuse, R96 ;  /* 0x0000006021077220 */ /* 0x040fe20000410000 */
[----:B-1----:R-:W-:Y:S01]  /*3600*/  FMUL.FTZ R37, R33, R94 ;  /* 0x0000005e21257220 */ /* 0x002fe20000410000 */
[----:B------:R-:W-:Y:S01]  /*3610*/  FMUL.RZ R36, R2, 0.15915493667125701904 ;  /* 0x3e22f98302247820 */ /* 0x000fe2000040c000 */
[----:B------:R-:W-:Y:S01]  /*3620*/  FMUL.FTZ R2, R32, 1.4426950216293334961 ;  /* 0x3fb8aa3b20027820 */ /* 0x000fe20000410000 */
[----:B--2---:R-:W-:Y:S01]  /*3630*/  FMUL.RZ R166, R35, 0.15915493667125701904 ;  /* 0x3e22f98323a67820 */ /* 0x004fe2000040c000 */
[----:B------:R-:W-:Y:S01]  /*3640*/  FMUL.RZ R162, R7, 0.15915493667125701904 ;  /* 0x3e22f98307a27820 */ /* 0x000fe2000040c000 */
[----:B------:R-:W-:Y:S01]  /*3650*/  MUFU.SIN R6, R36 ;  /* 0x0000002400067308 */ /* 0x000fe20000000400 */
[----:B------:R-:W-:Y:S01]  /*3660*/  FMUL.FTZ R35, R2, R93 ;  /* 0x0000005d02237220 */ /* 0x000fe20000410000 */
[----:B---3--:R-:W-:Y:S01]  /*3670*/  FMUL.RZ R168, R37, 0.15915493667125701904 ;  /* 0x3e22f98325a87820 */ /* 0x008fe2000040c000 */
[----:B------:R-:W-:Y:S01]  /*3680*/  FMUL.FTZ R164, R33, R91 ;  /* 0x0000005b21a47220 */ /* 0x000fe20000410000 */
[----:B------:R-:W0:Y:S01]  /*3690*/  S2UR UR7, SR_CgaCtaId ;  /* 0x00000000000779c3 */ /* 0x000e220000008800 */
[----:B------:R-:W-:Y:S01]  /*36a0*/  UMOV UR6, 0x400 ;  /* 0x0000040000067882 */ /* 0x000fe20000000000 */
[C---:B------:R-:W-:Y:S01]  /*36b0*/  ISETP.NE.AND P1, PT, R159.reuse, RZ, PT ;  /* 0x000000ff9f00720c */ /* 0x040fe20003f25270 */
[----:B------:R1:W2:Y:S01]  /*36c0*/  LDS R176, [R54] ;  /* 0x0000000036b07984 */ /* 0x0002a20000000800 */
[----:B------:R-:W-:Y:S01]  /*36d0*/  MUFU.COS R34, R36 ;  /* 0x0000002400227308 */ /* 0x000fe20000000000 */
[----:B------:R-:W-:Y:S01]  /*36e0*/  FMUL.RZ R171, R164, 0.15915493667125701904 ;  /* 0x3e22f983a4ab7820 */ /* 0x000fe2000040c000 */
[C---:B------:R-:W-:Y:S01]  /*36f0*/  FMUL.FTZ R3, R2.reuse, R95 ;  /* 0x0000005f02037220 */ /* 0x040fe20000410000 */
[----:B------:R-:W-:Y:S01]  /*3700*/  ISETP.NE.AND P0, PT, R159, 0x1f, PT ;  /* 0x0000001f9f00780c */ /* 0x000fe20003f05270 */
[----:B------:R1:W3:Y:S04]  /*3710*/  LDS R174, [R61+0x4] ;  /* 0x000004003dae7984 */ /* 0x0002e80000000800 */
[----:B------:R-:W-:Y:S01]  /*3720*/  MUFU.SIN R200, R166 ;  /* 0x000000a600c87308 */ /* 0x000fe20000000400 */
[C---:B------:R-:W-:Y:S01]  /*3730*/  FMUL.FTZ R7, R2.reuse, R96 ;  /* 0x0000006002077220 */ /* 0x040fe20000410000 */
[C---:B------:R-:W-:Y:S01]  /*3740*/  FMUL.FTZ R37, R2.reuse, R94 ;  /* 0x0000005e02257220 */ /* 0x040fe20000410000 */
[----:B------:R1:W0:Y:S01]  /*3750*/  LDS R185, [R60+0x8] ;  /* 0x000008003cb97984 */ /* 0x0002220000000800 */
[----:B------:R-:W-:Y:S03]  /*3760*/  BSSY.RECONVERGENT B0, `(.L_x_15903) ;  /* 0x000005f000007945 */ /* 0x000fe60003800200 */
[----:B------:R1:W0:Y:S01]  /*3770*/  LDS R183, [R59+0xc] ;  /* 0x00000c003bb77984 */ /* 0x0002220000000800 */
[----:B------:R1:W2:Y:S01]  /*3780*/  MUFU.COS R36, R166 ;  /* 0x000000a600247308 */ /* 0x0002a20000000000 */
[C---:B------:R-:W-:Y:S01]  /*3790*/  FMUL.FTZ R164, R2.reuse, R91 ;  /* 0x0000005b02a47220 */ /* 0x040fe20000410000 */
[----:B----4-:R-:W-:Y:S01]  /*37a0*/  FMUL.FTZ R170, R2, R90 ;  /* 0x0000005a02aa7220 */ /* 0x010fe20000410000 */
[----:B------:R4:W0:Y:S04]  /*37b0*/  LDS R181, [R56+0x18] ;  /* 0x0000180038b57984 */ /* 0x0008280000000800 */
[----:B------:R4:W0:Y:S01]  /*37c0*/  LDS R179, [R55+0x1c] ;  /* 0x00001c0037b37984 */ /* 0x0008220000000800 */
[-C--:B-1----:R-:W-:Y:S01]  /*37d0*/  FMUL.FTZ R166, R33, R92.reuse ;  /* 0x0000005c21a67220 */ /* 0x082fe20000410000 */
[----:B------:R-:W-:Y:S02]  /*37e0*/  MUFU.SIN R202, R162 ;  /* 0x000000a200ca7308 */ /* 0x000fe40000000400 */
[----:B------:R4:W1:Y:S01]  /*37f0*/  LDS R177, [R43+0x28] ;  /* 0x000028002bb17984 */ /* 0x0008620000000800 */
[----:B-----5:R-:W-:Y:S01]  /*3800*/  FMUL.RZ R172, R166, 0.15915493667125701904 ;  /* 0x3e22f983a6ac7820 */ /* 0x020fe2000040c000 */
[----:B------:R-:W-:-:S02]  /*3810*/  FMUL.FTZ R166, R2, R92 ;  /* 0x0000005c02a67220 */ /* 0x000fc40000410000 */
[----:B------:R4:W0:Y:S02]  /*3820*/  LDS R175, [R42+0x2c] ;  /* 0x00002c002aaf7984 */ /* 0x0008240000000800 */
[----:B------:R-:W5:Y:S02]  /*3830*/  MUFU.COS R204, R162 ;  /* 0x000000a200cc7308 */ /* 0x000f640000000000 */
[----:B------:R4:W0:Y:S06]  /*3840*/  LDS R173, [R39+0x38] ;  /* 0x0000380027ad7984 */ /* 0x00082c0000000800 */
[----:B------:R-:W2:Y:S04]  /*3850*/  MUFU.EX2 R35, R35 ;  /* 0x0000002300237308 */ /* 0x000ea80000000800 */
[----:B------:R-:W-:Y:S08]  /*3860*/  MUFU.SIN R198, R168 ;  /* 0x000000a800c67308 */ /* 0x000ff00000000400 */
[----:B------:R3:W4:Y:S02]  /*3870*/  MUFU.COS R162, R168 ;  /* 0x000000a800a27308 */ /* 0x0007240000000000 */
[-C--:B---3--:R-:W-:Y:S01]  /*3880*/  FMUL.FTZ R168, R2, R89.reuse ;  /* 0x0000005902a87220 */ /* 0x088fe20000410000 */
[----:B------:R-:W-:-:S05]  /*3890*/  FMUL.FTZ R2, R33, R89 ;  /* 0x0000005921027220 */ /* 0x000fca0000410000 */
[----:B------:R3:W-:Y:S04]  /*38a0*/  MUFU.EX2 R196, R164 ;  /* 0x000000a400c47308 */ /* 0x0007e80000000800 */
[----:B------:R-:W5:Y:S01]  /*38b0*/  MUFU.EX2 R7, R7 ;  /* 0x0000000700077308 */ /* 0x000f620000000800 */
[----:B---3--:R-:W-:Y:S01]  /*38c0*/  FMUL.RZ R164, R2, 0.15915493667125701904 ;  /* 0x3e22f98302a47820 */ /* 0x008fe2000040c000 */
[----:B------:R-:W-:Y:S02]  /*38d0*/  FMUL.FTZ R2, R33, R90 ;  /* 0x0000005a21027220 */ /* 0x000fe40000410000 */
[----:B------:R-:W3:Y:S02]  /*38e0*/  MUFU.EX2 R3, R3 ;  /* 0x0000000300037308 */ /* 0x000ee40000000800 */
[----:B------:R-:W-:-:S02]  /*38f0*/  FMUL.RZ R2, R2, 0.15915493667125701904 ;  /* 0x3e22f98302027820 */ /* 0x000fc4000040c000 */
[----:B------:R-:W1:Y:S01]  /*3900*/  MUFU.COS R193, R164 ;  /* 0x000000a400c17308 */ /* 0x000e620000000000 */
[C---:B--2---:R-:W-:Y:S01]  /*3910*/  FMUL.FTZ R201, R35.reuse, R36 ;  /* 0x0000002423c97220 */ /* 0x044fe20000410000 */
[----:B------:R-:W-:-:S06]  /*3920*/  FMUL.FTZ R200, R35, R200 ;  /* 0x000000c823c87220 */ /* 0x000fcc0000410000 */
[----:B------:R2:W1:Y:S01]  /*3930*/  MUFU.SIN R191, R164 ;  /* 0x000000a400bf7308 */ /* 0x0004620000000400 */
[----:B0-----:R-:W-:Y:S01]  /*3940*/  ULEA UR6, UR7, UR6, 0x18 ;  /* 0x0000000607067291 */ /* 0x001fe2000f8ec0ff */
[----:B-----5:R-:W-:-:S06]  /*3950*/  FMUL.FTZ R204, R7, R204 ;  /* 0x000000cc07cc7220 */ /* 0x020fcc0000410000 */
[----:B------:R-:W4:Y:S04]  /*3960*/  MUFU.EX2 R37, R37 ;  /* 0x0000002500257308 */ /* 0x000f280000000800 */
[----:B------:R-:W0:Y:S01]  /*3970*/  MUFU.COS R197, R171 ;  /* 0x000000ab00c57308 */ /* 0x000e220000000000 */
[----:B------:R-:W-:Y:S01]  /*3980*/  FMUL.FTZ R202, R7, R202 ;  /* 0x000000ca07ca7220 */ /* 0x000fe20000410000 */
[----:B--2---:R2:W0:Y:S06]  /*3990*/  LDS R164, [R41+0x30] ;  /* 0x0000300029a47984 */ /* 0x00442c0000000800 */
[----:B------:R-:W5:Y:S08]  /*39a0*/  MUFU.COS R195, R172 ;  /* 0x000000ac00c37308 */ /* 0x000f700000000000 */
[----:B------:R-:W2:Y:S08]  /*39b0*/  MUFU.COS R35, R2 ;  /* 0x0000000200237308 */ /* 0x000eb00000000000 */
[----:B------:R-:W2:Y:S08]  /*39c0*/  MUFU.SIN R187, R171 ;  /* 0x000000ab00bb7308 */ /* 0x000eb00000000400 */
[----:B------:R-:W2:Y:S08]  /*39d0*/  MUFU.SIN R189, R172 ;  /* 0x000000ac00bd7308 */ /* 0x000eb00000000400 */
[----:B------:R3:W2:Y:S08]  /*39e0*/  MUFU.SIN R203, R2 ;  /* 0x0000000200cb7308 */ /* 0x0006b00000000400 */
[----:B------:R-:W1:Y:S01]  /*39f0*/  MUFU.EX2 R192, R168 ;  /* 0x000000a800c07308 */ /* 0x000e620000000800 */
[----:B---3--:R-:W-:-:S03]  /*3a00*/  IADD3 R2, PT, PT, R209, UR4, RZ ;  /* 0x00000004d1027c10 */ /* 0x008fc6000fffe0ff */
[----:B------:R-:W5:Y:S01]  /*3a10*/  MUFU.EX2 R194, R166 ;  /* 0x000000a600c27308 */ /* 0x000f620000000800 */
[----:B------:R-:W-:-:S03]  /*3a20*/  SEL R7, R2, R145, !P1 ;  /* 0x0000009102077207 */ /* 0x000fc60004800000 */
[----:B------:R3:W2:Y:S01]  /*3a30*/  MUFU.EX2 R190, R170 ;  /* 0x000000aa00be7308 */ /* 0x0006a20000000800 */
[C---:B------:R-:W-:Y:S01]  /*3a40*/  FMUL.FTZ R2, R3.reuse, R34 ;  /* 0x0000002203027220 */ /* 0x040fe20000410000 */
[----:B------:R-:W-:Y:S01]  /*3a50*/  FMUL.FTZ R3, R3, R6 ;  /* 0x0000000603037220 */ /* 0x000fe20000410000 */
[----:B------:R-:W-:Y:S01]  /*3a60*/  LEA R7, R7, UR6, 0x3 ;  /* 0x0000000607077c11 */ /* 0x000fe2000f8e18ff */
[----:B----4-:R-:W-:Y:S01]  /*3a70*/  FMUL.FTZ R199, R37, R162 ;  /* 0x000000a225c77220 */ /* 0x010fe20000410000 */
[----:B------:R4:W4:Y:S01]  /*3a80*/  LDS R172, [R58+0x10] ;  /* 0x000010003aac7984 */ /* 0x0009220000000800 */
[C---:B-1----:R-:W-:Y:S01]  /*3a90*/  FMUL.FTZ R193, R192.reuse, R193 ;  /* 0x000000c1c0c17220 */ /* 0x042fe20000410000 */
[----:B------:R-:W-:Y:S02]  /*3aa0*/  FMUL.FTZ R192, R192, R191 ;  /* 0x000000bfc0c07220 */ /* 0x000fe40000410000 */
[----:B---3--:R1:W3:Y:S01]  /*3ab0*/  LDS R170, [R57+0x14] ;  /* 0x0000140039aa7984 */ /* 0x0082e20000000800 */
[----:B0-----:R-:W-:-:S03]  /*3ac0*/  FMUL.FTZ R197, R196, R197 ;  /* 0x000000c5c4c57220 */ /* 0x001fc60000410000 */
[----:B------:R1:W0:Y:S01]  /*3ad0*/  LDS R168, [R45+0x20] ;  /* 0x000020002da87984 */ /* 0x0002220000000800 */
[----:B-----5:R-:W-:-:S03]  /*3ae0*/  FMUL.FTZ R195, R194, R195 ;  /* 0x000000c3c2c37220 */ /* 0x020fc60000410000 */
[----:B------:R1:W0:Y:S01]  /*3af0*/  LDS R166, [R44+0x24] ;  /* 0x000024002ca67984 */ /* 0x0002220000000800 */
[----:B--2---:R-:W-:-:S03]  /*3b00*/  FMUL.FTZ R191, R190, R35 ;  /* 0x00000023bebf7220 */ /* 0x004fc60000410000 */
[----:B------:R1:W2:Y:S04]  /*3b10*/  LDS R162, [R40+0x34] ;  /* 0x0000340028a27984 */ /* 0x0002a80000000800 */
[----:B------:R1:W0:Y:S01]  /*3b20*/  LDS R171, [R38+0x3c] ;  /* 0x00003c0026ab7984 */ /* 0x0002220000000800 */
[----:B------:R-:W-:-:S03]  /*3b30*/  FMUL.FTZ R196, R196, R187 ;  /* 0x000000bbc4c47220 */ /* 0x000fc60000410000 */
        /* <DEDUP_REMOVED lines=32> */
.L_x_15904:
[----:B------:R0:W1:Y:S02]  /*3d40*/  LDS.64 R34, [R211+UR5+0x24d8] ;  /* 0x0024d805d3227984 */ /* 0x0000640008000a00 */
.L_x_15905:
[----:B------:R-:W-:Y:S05]  /*3d50*/  BSYNC.RECONVERGENT B0 ;  /* 0x0000000000007941 */ /* 0x000fea0003800200 */
.L_x_15903:
        /* <DEDUP_REMOVED lines=9> */
[-C--:B--2---:R-:W-:Y:S01]  /*3df0*/  FMUL.FTZ R4, R202, R235.reuse ;  /* 0x000000ebca047220 */ /* 0x084fe20000410000 */
        /* <DEDUP_REMOVED lines=8> */
[----:B------:R-:W2:Y:S01]  /*3e80*/  @P4 LDC R223, c[0x0][0x38c] ;  /* 0x0000e300ffdf4b82 */ /* 0x000ea20000000800 */
        /* <DEDUP_REMOVED lines=20> */
[----:B------:R-:W-:Y:S01]  /*3fd0*/  FMUL.FTZ R4, R2, R202 ;  /* 0x000000ca02047220 */ /* 0x000fe20000410000 */
[----:B------:R-:W-:-:S02]  /*3fe0*/  FFMA.FTZ R7, R197, R36, R7 ;  /* 0x00000024c5077223 */ /* 0x000fc40000010007 */
[C---:B------:R-:W-:Y:S01]  /*3ff0*/  FFMA.FTZ R36, R100.reuse, R213, R6 ;  /* 0x000000d564247223 */ /* 0x040fe20000010006 */
[----:B------:R-:W-:Y:S01]  /*4000*/  FFMA.FTZ R4, R3, R204, R4 ;  /* 0x000000cc03047223 */ /* 0x000fe20000010004 */
[----:B------:R-:W-:Y:S01]  /*4010*/  FFMA.FTZ R37, R100, R215, R7 ;  /* 0x000000d764257223 */ /* 0x000fe20000010007 */
        /* <DEDUP_REMOVED lines=8> */
[----:B------:R-:W-:Y:S01]  /*40a0*/  FMUL.FTZ R4, R198, R7 ;  /* 0x00000007c6047220 */ /* 0x000fe20000410000 */
[----:B------:R-:W-:-:S02]  /*40b0*/  FFMA.FTZ R180, R99, R216, R180 ;  /* 0x000000d863b47223 */ /* 0x000fc400000100b4 */
[----:B------:R-:W-:Y:S01]  /*40c0*/  FFMA.FTZ R5, R99, R218, R5 ;  /* 0x000000da63057223 */ /* 0x000fe20000010005 */
[----:B------:R-:W-:Y:S01]  /*40d0*/  FFMA.FTZ R36, R199, R6, -R4 ;  /* 0x00000006c7247223 */ /* 0x000fe20000010804 */
[----:B------:R-:W-:Y:S01]  /*40e0*/  FMUL.FTZ R178, R192, R180 ;  /* 0x000000b4c0b27220 */ /* 0x000fe20000410000 */
[----:B------:R-:W-:Y:S01]  /*40f0*/  FMUL.FTZ R6, R198, R6 ;  /* 0x00000006c6067220 */ /* 0x000fe20000410000 */
[-C--:B------:R-:W-:Y:S01]  /*4100*/  FMUL.FTZ R219, R192, R5.reuse ;  /* 0x00000005c0db7220 */ /* 0x080fe20000410000 */
[----:B------:R-:W-:Y:S01]  /*4110*/  @P4 IADD3 R4, PT, PT, R146, -0x2, RZ ;  /* 0xfffffffe92044810 */ /* 0x000fe20007ffe0ff */
[----:B------:R-:W-:Y:S01]  /*4120*/  FFMA.FTZ R5, R193, R5, -R178 ;  /* 0x00000005c1057223 */ /* 0x000fe200000108b2 */
[----:B------:R-:W-:Y:S01]  /*4130*/  FFMA.FTZ R37, R199, R7, R6 ;  /* 0x00000007c7257223 */ /* 0x000fe20000010006 */
[----:B------:R-:W-:Y:S01]  /*4140*/  FFMA.FTZ R180, R193, R180, R219 ;  /* 0x000000b4c1b47223 */ /* 0x000fe200000100db */
[----:B------:R-:W-:Y:S01]  /*4150*/  FMUL.FTZ R219, R162, R89 ;  /* 0x00000059a2db7220 */ /* 0x000fe20000410000 */
[----:B------:R-:W-:Y:S01]  /*4160*/  FFMA.FTZ R224, R98, R217, R5 ;  /* 0x000000d962e07223 */ /* 0x000fe20000010005 */
[----:B--2---:R-:W-:-:S02]  /*4170*/  @P4 IMAD R7, R4, R223, UR4 ;  /* 0x0000000404074e24 */ /* 0x004fc4000f8e02df */
[----:B------:R-:W-:Y:S01]  /*4180*/  FMUL.FTZ R4, R196, R37 ;  /* 0x00000025c4047220 */ /* 0x000fe20000410000 */
[----:B------:R-:W-:Y:S01]  /*4190*/  FFMA.FTZ R180, R98, R219, R180 ;  /* 0x000000db62b47223 */ /* 0x000fe200000100b4 */
[----:B------:R-:W-:Y:S01]  /*41a0*/  FMUL.FTZ R6, R190, R224 ;  /* 0x000000e0be067220 */ /* 0x000fe20000410000 */
[----:B------:R-:W-:Y:S01]  /*41b0*/  FMUL.FTZ R178, R171, R90 ;  /* 0x0000005aabb27220 */ /* 0x000fe20000410000 */
[----:B------:R-:W-:Y:S01]  /*41c0*/  FFMA.FTZ R222, R197, R36, -R4 ;  /* 0x00000024c5de7223 */ /* 0x000fe20000010804 */
[----:B------:R-:W-:Y:S01]  /*41d0*/  CS2R R4, SRZ ;  /* 0x0000000000047805 */ /* 0x000fe2000001ff00 */
[----:B------:R-:W-:Y:S01]  /*41e0*/  FFMA.FTZ R238, R191, R180, R6 ;  /* 0x000000b4bfee7223 */ /* 0x000fe20000010006 */
[----:B------:R-:W-:-:S04]  /*41f0*/  @P4 IMAD.WIDE R6, R7, 0x10, R14 ;  /* 0x0000001007064825 */ /* 0x000fc800078e020e */
[----:B------:R-:W-:Y:S01]  /*4200*/  FMUL.FTZ R36, R196, R36 ;  /* 0x00000024c4247220 */ /* 0x000fe20000410000 */
[----:B------:R-:W-:Y:S01]  /*4210*/  FMUL.FTZ R180, R190, R180 ;  /* 0x000000b4beb47220 */ /* 0x000fe20000410000 */
[----:B------:R2:W4:Y:S02]  /*4220*/  @P4 LDG.E.64 R4, desc[UR16][R6.64+0x8] ;  /* 0x0000081006044981 */ /* 0x000524000c1e1b00 */
[----:B------:R-:W-:Y:S01]  /*4230*/  FFMA.FTZ R223, R197, R37, R36 ;  /* 0x00000025c5df7223 */ /* 0x000fe20000010024 */
[----:B------:R-:W-:Y:S01]  /*4240*/  FFMA.FTZ R236, R191, R224, -R180 ;  /* 0x000000e0bfec7223 */ /* 0x000fe200000108b4 */
[----:B------:R-:W-:Y:S01]  /*4250*/  FMUL.FTZ R180, R173, R90 ;  /* 0x0000005aadb47220 */ /* 0x000fe20000410000 */
[C---:B------:R-:W-:Y:S01]  /*4260*/  FFMA.FTZ R36, R97.reuse, R178, R238 ;  /* 0x000000b261247223 */ /* 0x040fe200000100ee */
[C---:B------:R-:W-:Y:S01]  /*4270*/  FMUL.FTZ R224, R194.reuse, R222 ;  /* 0x000000dec2e07220 */ /* 0x040fe20000410000 */
[----:B------:R-:W-:Y:S01]  /*4280*/  FMUL.FTZ R225, R194, R223 ;  /* 0x000000dfc2e17220 */ /* 0x000fe20000410000 */
[----:B------:R-:W-:-:S02]  /*4290*/  FFMA.FTZ R37, R97, R180, R236 ;  /* 0x000000b461257223 */ /* 0x000fc400000100ec */
[----:B------:R-:W5:Y:S01]  /*42a0*/  SHFL.UP PT, R237, R36, 0x1, RZ ;  /* 0x0420000024ed7989 */ /* 0x000f6200000e00ff */
[C---:B------:R-:W-:Y:S01]  /*42b0*/  FFMA.FTZ R224, R195.reuse, R223, R224 ;  /* 0x000000dfc3e07223 */ /* 0x040fe200000100e0 */
[----:B------:R-:W-:Y:S02]  /*42c0*/  FFMA.FTZ R225, R195, R222, -R225 ;  /* 0x000000dec3e17223 */ /* 0x000fe400000108e1 */
[----:B------:R-:W0:Y:S01]  /*42d0*/  SHFL.UP PT, R236, R37, 0x1, RZ ;  /* 0x0420000025ec7989 */ /* 0x000e2200000e00ff */
[C---:B------:R-:W-:Y:S01]  /*42e0*/  FMUL.FTZ R222, R192.reuse, R224 ;  /* 0x000000e0c0de7220 */ /* 0x040fe20000410000 */
[----:B------:R-:W-:-:S03]  /*42f0*/  FMUL.FTZ R223, R192, R225 ;  /* 0x000000e1c0df7220 */ /* 0x000fc60000410000 */
[C---:B------:R-:W-:Y:S01]  /*4300*/  FFMA.FTZ R222, R193.reuse, R225, -R222 ;  /* 0x000000e1c1de7223 */ /* 0x040fe200000108de */
[----:B------:R-:W-:-:S03]  /*4310*/  FFMA.FTZ R223, R193, R224, R223 ;  /* 0x000000e0c1df7223 */ /* 0x000fc600000100df */
[C---:B--2---:R-:W-:Y:S01]  /*4320*/  FMUL.FTZ R6, R190.reuse, R222 ;  /* 0x000000debe067220 */ /* 0x044fe20000410000 */
[----:B------:R-:W-:-:S03]  /*4330*/  FMUL.FTZ R7, R190, R223 ;  /* 0x000000dfbe077220 */ /* 0x000fc60000410000 */
[C---:B------:R-:W-:Y:S01]  /*4340*/  FFMA.FTZ R6, R191.reuse, R223, R6 ;  /* 0x000000dfbf067223 */ /* 0x040fe20000010006 */
[----:B------:R-:W-:Y:S01]  /*4350*/  ISETP.GE.AND P0, PT, R114, 0x1, PT ;  /* 0x000000017200780c */ /* 0x000fe20003f06270 */
[----:B------:R-:W-:-:S03]  /*4360*/  FFMA.FTZ R7, R191, R222, -R7 ;  /* 0x000000debf077223 */ /* 0x000fc60000010807 */
[----:B------:R-:W2:Y:S01]  /*4370*/  SHFL.UP PT, R223, R6, 0x1, RZ ;  /* 0x0420000006df7989 */ /* 0x000ea200000e00ff */
[----:B-----5:R-:W-:-:S03]  /*4380*/  FMUL.FTZ R225, R7, R237 ;  /* 0x000000ed07e17220 */ /* 0x020fc60000410000 */
[----:B------:R-:W5:Y:S01]  /*4390*/  SHFL.UP PT, R222, R7, 0x1, RZ ;  /* 0x0420000007de7989 */ /* 0x000f6200000e00ff */
[C---:B------:R-:W-:Y:S01]  /*43a0*/  FMUL.FTZ R224, R6.reuse, R237 ;  /* 0x000000ed06e07220 */ /* 0x040fe20000410000 */
[----:B0-----:R-:W-:-:S03]  /*43b0*/  FFMA.FTZ R225, R6, R236, R225 ;  /* 0x000000ec06e17223 */ /* 0x001fc600000100e1 */
[----:B------:R-:W-:Y:S01]  /*43c0*/  FFMA.FTZ R224, R7, R236, -R224 ;  /* 0x000000ec07e07223 */ /* 0x000fe200000108e0 */
[----:B------:R-:W-:-:S03]  /*43d0*/  @P0 FADD.FTZ R36, R36, R225 ;  /* 0x000000e124240221 */ /* 0x000fc60000010000 */
[----:B------:R-:W-:Y:S02]  /*43e0*/  @P0 FADD.FTZ R37, R37, R224 ;  /* 0x000000e025250221 */ /* 0x000fe40000010000 */
[----:B------:R-:W0:Y:S04]  /*43f0*/  SHFL.UP PT, R237, R36, 0x2, RZ ;  /* 0x0440000024ed7989 */ /* 0x000e2800000e00ff */
[----:B------:R-:W3:Y:S01]  /*4400*/  SHFL.UP PT, R236, R37, 0x2, RZ ;  /* 0x0440000025ec7989 */ /* 0x000ee200000e00ff */
[-C--:B--2---:R-:W-:Y:S01]  /*4410*/  FMUL.FTZ R225, R7, R223.reuse ;  /* 0x000000df07e17220 */ /* 0x084fe20000410000 */
[----:B------:R-:W-:-:S03]  /*4420*/  FMUL.FTZ R224, R6, R223 ;  /* 0x000000df06e07220 */ /* 0x000fc60000410000 */
[-C--:B-----5:R-:W-:Y:S01]  /*4430*/  @P0 FFMA.FTZ R6, R6, R222.reuse, R225 ;  /* 0x000000de06060223 */ /* 0x0a0fe200000100e1 */
[----:B------:R-:W-:Y:S01]  /*4440*/  @P0 FFMA.FTZ R7, R7, R222, -R224 ;  /* 0x000000de07070223 */ /* 0x000fe200000108e0 */
[----:B------:R-:W-:-:S03]  /*4450*/  ISETP.GE.AND P0, PT, R114, 0x2, PT ;  /* 0x000000027200780c */ /* 0x000fc60003f06270 */
[----:B------:R-:W2:Y:S04]  /*4460*/  SHFL.UP PT, R223, R6, 0x2, RZ ;  /* 0x0440000006df7989 */ /* 0x000ea800000e00ff */
[----:B------:R-:W5:Y:S01]  /*4470*/  SHFL.UP PT, R222, R7, 0x2, RZ ;  /* 0x0440000007de7989 */ /* 0x000f6200000e00ff */
[-C--:B0-----:R-:W-:Y:S01]  /*4480*/  FMUL.FTZ R225, R7, R237.reuse ;  /* 0x000000ed07e17220 */ /* 0x081fe20000410000 */
[----:B------:R-:W-:-:S03]  /*4490*/  FMUL.FTZ R224, R6, R237 ;  /* 0x000000ed06e07220 */ /* 0x000fc60000410000 */
[-C--:B---3--:R-:W-:Y:S01]  /*44a0*/  FFMA.FTZ R225, R6, R236.reuse, R225 ;  /* 0x000000ec06e17223 */ /* 0x088fe200000100e1 */
[----:B------:R-:W-:-:S03]  /*44b0*/  FFMA.FTZ R224, R7, R236, -R224 ;  /* 0x000000ec07e07223 */ /* 0x000fc600000108e0 */
[----:B------:R-:W-:Y:S01]  /*44c0*/  @P0 FADD.FTZ R36, R36, R225 ;  /* 0x000000e124240221 */ /* 0x000fe20000010000 */
[----:B------:R-:W-:-:S04]  /*44d0*/  @P0 FADD.FTZ R37, R37, R224 ;  /* 0x000000e025250221 */ /* 0x000fc80000010000 */
[----:B------:R-:W0:Y:S04]  /*44e0*/  SHFL.UP PT, R237, R36, 0x4, RZ ;  /* 0x0480000024ed7989 */ /* 0x000e2800000e00ff */
[----:B------:R-:W3:Y:S01]  /*44f0*/  SHFL.UP PT, R236, R37, 0x4, RZ ;  /* 0x0480000025ec7989 */ /* 0x000ee200000e00ff */
[-C--:B--2---:R-:W-:Y:S01]  /*4500*/  FMUL.FTZ R225, R7, R223.reuse ;  /* 0x000000df07e17220 */ /* 0x084fe20000410000 */
[----:B------:R-:W-:-:S03]  /*4510*/  FMUL.FTZ R224, R6, R223 ;  /* 0x000000df06e07220 */ /* 0x000fc60000410000 */
[-C--:B-----5:R-:W-:Y:S01]  /*4520*/  @P0 FFMA.FTZ R6, R6, R222.reuse, R225 ;  /* 0x000000de06060223 */ /* 0x0a0fe200000100e1 */
[----:B------:R-:W-:-:S04]  /*4530*/  @P0 FFMA.FTZ R7, R7, R222, -R224 ;  /* 0x000000de07070223 */ /* 0x000fc800000108e0 */
[----:B------:R-:W2:Y:S01]  /*4540*/  SHFL.UP PT, R223, R6, 0x4, RZ ;  /* 0x0480000006df7989 */ /* 0x000ea200000e00ff */
[----:B------:R-:W-:-:S03]  /*4550*/  ISETP.GE.AND P0, PT, R114, 0x4, PT ;  /* 0x000000047200780c */ /* 0x000fc60003f06270 */
[----:B------:R-:W5:Y:S01]  /*4560*/  SHFL.UP PT, R222, R7, 0x4, RZ ;  /* 0x0480000007de7989 */ /* 0x000f6200000e00ff */
[-C--:B0-----:R-:W-:Y:S01]  /*4570*/  FMUL.FTZ R225, R7, R237.reuse ;  /* 0x000000ed07e17220 */ /* 0x081fe20000410000 */
[----:B------:R-:W-:-:S03]  /*4580*/  FMUL.FTZ R224, R6, R237 ;  /* 0x000000ed06e07220 */ /* 0x000fc60000410000 */
[-C--:B---3--:R-:W-:Y:S01]  /*4590*/  FFMA.FTZ R225, R6, R236.reuse, R225 ;  /* 0x000000ec06e17223 */ /* 0x088fe200000100e1 */
[----:B------:R-:W-:-:S04]  /*45a0*/  FFMA.FTZ R224, R7, R236, -R224 ;  /* 0x000000ec07e07223 */ /* 0x000fc800000108e0 */
[----:B------:R-:W-:Y:S01]  /*45b0*/  @P0 FADD.FTZ R36, R36, R225 ;  /* 0x000000e124240221 */ /* 0x000fe20000010000 */
[----:B------:R-:W-:-:S04]  /*45c0*/  @P0 FADD.FTZ R37, R37, R224 ;  /* 0x000000e025250221 */ /* 0x000fc80000010000 */
[----:B------:R-:W0:Y:S01]  /*45d0*/  SHFL.UP PT, R237, R36, 0x8, RZ ;  /* 0x0500000024ed7989 */ /* 0x000e2200000e00ff */
[CC--:B--2---:R-:W-:Y:S01]  /*45e0*/  FMUL.FTZ R225, R7.reuse, R223.reuse ;  /* 0x000000df07e17220 */ /* 0x0c4fe20000410000 */
[C---:B------:R-:W-:Y:S02]  /*45f0*/  FMUL.FTZ R224, R6.reuse, R223 ;  /* 0x000000df06e07220 */ /* 0x040fe40000410000 */
[----:B------:R-:W2:Y:S01]  /*4600*/  SHFL.UP PT, R236, R37, 0x8, RZ ;  /* 0x0500000025ec7989 */ /* 0x000ea200000e00ff */
[-C--:B-----5:R-:W-:Y:S01]  /*4610*/  @P0 FFMA.FTZ R6, R6, R222.reuse, R225 ;  /* 0x000000de06060223 */ /* 0x0a0fe200000100e1 */
[----:B------:R-:W-:-:S04]  /*4620*/  @P0 FFMA.FTZ R7, R7, R222, -R224 ;  /* 0x000000de07070223 */ /* 0x000fc800000108e0 */
[----:B------:R-:W3:Y:S04]  /*4630*/  SHFL.UP PT, R223, R6, 0x8, RZ ;  /* 0x0500000006df7989 */ /* 0x000ee800000e00ff */
[----:B------:R-:W5:Y:S01]  /*4640*/  SHFL.UP PT, R222, R7, 0x8, RZ ;  /* 0x0500000007de7989 */ /* 0x000f6200000e00ff */
[----:B------:R-:W-:Y:S01]  /*4650*/  ISETP.GE.AND P0, PT, R114, 0x8, PT ;  /* 0x000000087200780c */ /* 0x000fe20003f06270 */
[-C--:B0-----:R-:W-:Y:S01]  /*4660*/  FMUL.FTZ R225, R7, R237.reuse ;  /* 0x000000ed07e17220 */ /* 0x081fe20000410000 */
[----:B------:R-:W-:-:S03]  /*4670*/  FMUL.FTZ R224, R6, R237 ;  /* 0x000000ed06e07220 */ /* 0x000fc60000410000 */
[-C--:B--2---:R-:W-:Y:S01]  /*4680*/  FFMA.FTZ R225, R6, R236.reuse, R225 ;  /* 0x000000ec06e17223 */ /* 0x084fe200000100e1 */
[----:B------:R-:W-:-:S07]  /*4690*/  FFMA.FTZ R224, R7, R236, -R224 ;  /* 0x000000ec07e07223 */ /* 0x000fce00000108e0 */
[----:B------:R-:W-:Y:S01]  /*46a0*/  @P0 FADD.FTZ R36, R36, R225 ;  /* 0x000000e124240221 */ /* 0x000fe20000010000 */
[-C--:B---3--:R-:W-:Y:S01]  /*46b0*/  FMUL.FTZ R225, R7, R223.reuse ;  /* 0x000000df07e17220 */ /* 0x088fe20000410000 */
[----:B------:R-:W-:Y:S01]  /*46c0*/  @P0 FADD.FTZ R37, R37, R224 ;  /* 0x000000e025250221 */ /* 0x000fe20000010000 */
[C---:B------:R-:W-:Y:S02]  /*46d0*/  FMUL.FTZ R224, R6.reuse, R223 ;  /* 0x000000df06e07220 */ /* 0x040fe40000410000 */
[-C--:B-----5:R-:W-:Y:S01]  /*46e0*/  @P0 FFMA.FTZ R6, R6, R222.reuse, R225 ;  /* 0x000000de06060223 */ /* 0x0a0fe200000100e1 */
[----:B------:R-:W0:Y:S01]  /*46f0*/  SHFL.UP PT, R236, R36, 0x10, RZ ;  /* 0x0600000024ec7989 */ /* 0x000e2200000e00ff */
[----:B------:R-:W-:-:S03]  /*4700*/  @P0 FFMA.FTZ R7, R7, R222, -R224 ;  /* 0x000000de07070223 */ /* 0x000fc600000108e0 */
[----:B------:R-:W2:Y:S04]  /*4710*/  SHFL.UP PT, R223, R6, 0x10, RZ ;  /* 0x0600000006df7989 */ /* 0x000ea800000e00ff */
[----:B------:R-:W3:Y:S04]  /*4720*/  SHFL.UP PT, R225, R37, 0x10, RZ ;  /* 0x0600000025e17989 */ /* 0x000ee800000e00ff */
[----:B------:R-:W5:Y:S01]  /*4730*/  SHFL.UP PT, R222, R7, 0x10, RZ ;  /* 0x0600000007de7989 */ /* 0x000f6200000e00ff */
[----:B------:R-:W-:Y:S01]  /*4740*/  ISETP.GE.AND P0, PT, R114, 0x10, PT ;  /* 0x000000107200780c */ /* 0x000fe20003f06270 */
[CC--:B0-----:R-:W-:Y:S01]  /*4750*/  FMUL.FTZ R224, R6.reuse, R236.reuse ;  /* 0x000000ec06e07220 */ /* 0x0c1fe20000410000 */
[C---:B------:R-:W-:Y:S01]  /*4760*/  FMUL.FTZ R237, R7.reuse, R236 ;  /* 0x000000ec07ed7220 */ /* 0x040fe20000410000 */
[CC--:B--2---:R-:W-:Y:S01]  /*4770*/  FMUL.FTZ R236, R6.reuse, R223.reuse ;  /* 0x000000df06ec7220 */ /* 0x0c4fe20000410000 */
[C---:B------:R-:W-:Y:S01]  /*4780*/  FMUL.FTZ R223, R7.reuse, R223 ;  /* 0x000000df07df7220 */ /* 0x040fe20000410000 */
[-C--:B---3--:R-:W-:Y:S01]  /*4790*/  FFMA.FTZ R224, R7, R225.reuse, -R224 ;  /* 0x000000e107e07223 */ /* 0x088fe200000108e0 */
[----:B------:R-:W-:-:S07]  /*47a0*/  FFMA.FTZ R225, R6, R225, R237 ;  /* 0x000000e106e17223 */ /* 0x000fce00000100ed */
[-C--:B-----5:R-:W-:Y:S01]  /*47b0*/  @P0 FFMA.FTZ R6, R6, R222.reuse, R223 ;  /* 0x000000de06060223 */ /* 0x0a0fe200000100df */
[-C--:B-1----:R-:W-:Y:S01]  /*47c0*/  FMUL.FTZ R223, R191, R35.reuse ;  /* 0x00000023bfdf7220 */ /* 0x082fe20000410000 */
[----:B------:R-:W-:Y:S01]  /*47d0*/  @P0 FFMA.FTZ R7, R7, R222, -R236 ;  /* 0x000000de07070223 */ /* 0x000fe200000108ec */
[C---:B------:R-:W-:Y:S02]  /*47e0*/  FMUL.FTZ R222, R190.reuse, R35 ;  /* 0x00000023bede7220 */ /* 0x040fe40000410000 */
[-C--:B------:R-:W-:Y:S02]  /*47f0*/  FFMA.FTZ R223, -R190, R34.reuse, -R223 ;  /* 0x00000022bedf7223 */ /* 0x080fe400000109df */
[----:B------:R-:W-:Y:S02]  /*4800*/  FFMA.FTZ R222, R191, R34, -R222 ;  /* 0x00000022bfde7223 */ /* 0x000fe400000108de */
[C---:B------:R-:W-:Y:S02]  /*4810*/  FMUL.FTZ R236, R192.reuse, R223 ;  /* 0x000000dfc0ec7220 */ /* 0x040fe40000410000 */
[----:B------:R-:W-:-:S02]  /*4820*/  FMUL.FTZ R240, R192, R222 ;  /* 0x000000dec0f07220 */ /* 0x000fc40000410000 */
[C---:B------:R-:W-:Y:S01]  /*4830*/  FFMA.FTZ R238, R193.reuse, R222, R236 ;  /* 0x000000dec1ee7223 */ /* 0x040fe200000100ec */
[CC--:B------:R-:W-:Y:S01]  /*4840*/  FMUL.FTZ R222, R190.reuse, R234.reuse ;  /* 0x000000eabede7220 */ /* 0x0c0fe20000410000 */
[----:B------:R-:W-:Y:S01]  /*4850*/  FMUL.FTZ R236, R190, R227 ;  /* 0x000000e3beec7220 */ /* 0x000fe20000410000 */
        /* <DEDUP_REMOVED lines=29> */
[C---:B------:R-:W-:Y:S02]  /*4a30*/  FMUL.FTZ R236, R198.reuse, R238 ;  /* 0x000000eec6ec7220 */ /* 0x040fe40000410000 */
[----:B------:R-:W-:Y:S01]  /*4a40*/  FADD.FTZ R240, R205, R240 ;  /* 0x000000f0cdf07221 */ /* 0x000fe20000010000 */
[-C--:B------:R-:W-:Y:S01]  /*4a50*/  FMUL.FTZ R223, R198, R222.reuse ;  /* 0x000000dec6df7220 */ /* 0x080fe20000410000 */
[C---:B------:R-:W-:Y:S01]  /*4a60*/  FFMA.FTZ R236, R199.reuse, R222, R236 ;  /* 0x000000dec7ec7223 */ /* 0x040fe200000100ec */
[----:B------:R-:W-:Y:S01]  /*4a70*/  FADD.FTZ R239, R186, R239 ;  /* 0x000000efbaef7221 */ /* 0x000fe20000010000 */
[C---:B------:R-:W-:Y:S01]  /*4a80*/  FMUL.FTZ R222, R198.reuse, R240 ;  /* 0x000000f0c6de7220 */ /* 0x040fe20000410000 */
[C---:B------:R-:W-:Y:S02]  /*4a90*/  FFMA.FTZ R223, R199.reuse, R238, -R223 ;  /* 0x000000eec7df7223 */ /* 0x040fe400000108df */
        /* <DEDUP_REMOVED lines=9> */
[C---:B------:R-:W-:Y:S02]  /*4b30*/  FFMA.FTZ R223, R201.reuse, R223, -R240 ;  /* 0x000000dfc9df7223 */ /* 0x040fe400000108f0 */
[-C--:B------:R-:W-:Y:S01]  /*4b40*/  FMUL.FTZ R236, R200, R237.reuse ;  /* 0x000000edc8ec7220 */ /* 0x080fe20000410000 */
[----:B------:R-:W-:Y:S01]  /*4b50*/  FFMA.FTZ R238, R201, R237, -R238 ;  /* 0x000000edc9ee7223 */ /* 0x000fe200000108ee */
[----:B------:R-:W-:-:S02]  /*4b60*/  FMUL.FTZ R237, R202, R223 ;  /* 0x000000dfcaed7220 */ /* 0x000fc40000410000 */
[----:B------:R-:W-:Y:S01]  /*4b70*/  FFMA.FTZ R241, R201, R222, R236 ;  /* 0x000000dec9f17223 */ /* 0x000fe200000100ec */
[-C--:B------:R-:W-:Y:S01]  /*4b80*/  FMUL.FTZ R236, R202, R239.reuse ;  /* 0x000000efcaec7220 */ /* 0x080fe20000410000 */
[----:B------:R-:W-:Y:S01]  /*4b90*/  FFMA.FTZ R222, R204, R239, R237 ;  /* 0x000000efccde7223 */ /* 0x000fe200000100ed */
[----:B------:R-:W-:Y:S01]  /*4ba0*/  FADD.FTZ R237, R207, R238 ;  /* 0x000000eecfed7221 */ /* 0x000fe20000010000 */
[----:B------:R-:W-:Y:S01]  /*4bb0*/  FADD.FTZ R241, R188, R241 ;  /* 0x000000f1bcf17221 */ /* 0x000fe20000010000 */
[----:B------:R-:W-:Y:S01]  /*4bc0*/  FFMA.FTZ R223, R204, R223, -R236 ;  /* 0x000000dfccdf7223 */ /* 0x000fe200000108ec */
[----:B------:R-:W-:Y:S01]  /*4bd0*/  @P0 FADD.FTZ R37, R37, R224 ;  /* 0x000000e025250221 */ /* 0x000fe20000010000 */
[C---:B------:R-:W-:Y:S01]  /*4be0*/  FMUL.FTZ R239, R202.reuse, R237 ;  /* 0x000000edcaef7220 */ /* 0x040fe20000410000 */
[-C--:B------:R-:W-:Y:S01]  /*4bf0*/  FMUL.FTZ R236, R202, R241.reuse ;  /* 0x000000f1caec7220 */ /* 0x080fe20000410000 */
[----:B------:R-:W-:Y:S01]  /*4c00*/  @P0 FADD.FTZ R36, R36, R225 ;  /* 0x000000e124240221 */ /* 0x000fe20000010000 */
[----:B------:R-:W-:Y:S01]  /*4c10*/  ISETP.NE.AND P0, PT, R210, 0x1f, PT ;  /* 0x0000001fd200780c */ /* 0x000fe20003f05270 */
[C---:B------:R-:W-:Y:S01]  /*4c20*/  FFMA.FTZ R238, R204.reuse, R241, R239 ;  /* 0x000000f1ccee7223 */ /* 0x040fe200000100ef */
[----:B------:R-:W-:-:S03]  /*4c30*/  FFMA.FTZ R239, R204, R237, -R236 ;  /* 0x000000edccef7223 */ /* 0x000fc600000108ec */
[----:B------:R-:W-:Y:S01]  /*4c40*/  FADD.FTZ R225, R189, R238 ;  /* 0x000000eebde17221 */ /* 0x000fe20000010000 */
[----:B------:R-:W-:Y:S01]  /*4c50*/  FADD.FTZ R224, R182, R239 ;  /* 0x000000efb6e07221 */ /* 0x000fe20000010000 */
[----:B------:R-:W-:Y:S01]  /*4c60*/  ULEA UR7, UR4, UR6, 0x4 ;  /* 0x0000000604077291 */ /* 0x000fe2000f8e20ff */
[----:B------:R0:W1:Y:S01]  /*4c70*/  SHFL.UP PT, R238, R7, 0x1, RZ ;  /* 0x0420000007ee7989 */ /* 0x00006200000e00ff */
[----:B------:R-:W-:Y:S03]  /*4c80*/  BSSY.RECONVERGENT B0, `(.L_x_15906) ;  /* 0x0000015000007945 */ /* 0x000fe60003800200 */
[----:B------:R0:W2:Y:S04]  /*4c90*/  SHFL.UP PT, R239, R6, 0x1, RZ ;  /* 0x0420000006ef7989 */ /* 0x0000a800000e00ff */
[----:B----4-:R0:W3:Y:S04]  /*4ca0*/  SHFL.IDX PT, R237, R4, RZ, 0x1f ;  /* 0x00001fff04ed7589 */ /* 0x0100e800000e0000 */
[----:B------:R0:W4:Y:S04]  /*4cb0*/  SHFL.IDX PT, R236, R5, RZ, 0x1f ;  /* 0x00001fff05ec7589 */ /* 0x00012800000e0000 */
[----:B------:R-:W0:Y:S04]  /*4cc0*/  SHFL.UP PT, R37, R37, 0x1, RZ ;  /* 0x0420000025257989 */ /* 0x000e2800000e00ff */
[----:B------:R-:W0:Y:S04]  /*4cd0*/  SHFL.UP PT, R36, R36, 0x1, RZ ;  /* 0x0420000024247989 */ /* 0x000e2800000e00ff */
[----:B------:R0:W0:Y:S04]  /*4ce0*/  SHFL.DOWN PT, R240, R222, 0x1, 0x1f ;  /* 0x08201f00def07f89 */ /* 0x00002800000e0000 */
[----:B------:R0:W0:Y:S04]  /*4cf0*/  SHFL.DOWN PT, R241, R223, 0x1, 0x1f ;  /* 0x08201f00dff17f89 */ /* 0x00002800000e0000 */
[----:B------:R0:W0:Y:S04]  /*4d00*/  SHFL.DOWN PT, R242, R225, 0x1, 0x1f ;  /* 0x08201f00e1f27f89 */ /* 0x00002800000e0000 */
[----:B------:R0:W0:Y:S01]  /*4d10*/  SHFL.DOWN PT, R4, R224, 0x1, 0x1f ;  /* 0x08201f00e0047f89 */ /* 0x00002200000e0000 */
[----:B-1234-:R-:W-:Y:S05]  /*4d20*/  @!P0 BRA `(.L_x_15907) ;  /* 0x0000000000288947 */ /* 0x01efea0003800000 */
[-C--:B0-----:R-:W-:Y:S01]  /*4d30*/  FMUL.FTZ R5, R223, R4.reuse ;  /* 0x00000004df057220 */ /* 0x081fe20000410000 */
[----:B------:R-:W-:-:S03]  /*4d40*/  FMUL.FTZ R4, R222, R4 ;  /* 0x00000004de047220 */ /* 0x000fc60000410000 */
[CC--:B------:R-:W-:Y:S01]  /*4d50*/  FFMA.FTZ R6, R222.reuse, R242.reuse, -R5 ;  /* 0x000000f2de067223 */ /* 0x0c0fe20000010805 */
[C---:B------:R-:W-:Y:S01]  /*4d60*/  FFMA.FTZ R7, R223.reuse, R242, R4 ;  /* 0x000000f2df077223 */ /* 0x040fe20000010004 */
[-C--:B------:R-:W-:Y:S01]  /*4d70*/  FMUL.FTZ R5, R223, R241.reuse ;  /* 0x000000f1df057220 */ /* 0x080fe20000410000 */
[----:B------:R-:W-:Y:S01]  /*4d80*/  FMUL.FTZ R4, R222, R241 ;  /* 0x000000f1de047220 */ /* 0x000fe20000410000 */
[----:B------:R-:W-:Y:S01]  /*4d90*/  FADD.FTZ R225, R225, R6 ;  /* 0x00000006e1e17221 */ /* 0x000fe20000010000 */
[----:B------:R-:W-:Y:S01]  /*4da0*/  FADD.FTZ R224, R224, R7 ;  /* 0x00000007e0e07221 */ /* 0x000fe20000010000 */
[C---:B------:R-:W-:Y:S01]  /*4db0*/  FFMA.FTZ R222, R240.reuse, R222, -R5 ;  /* 0x000000def0de7223 */ /* 0x040fe20000010805 */
[----:B------:R-:W-:-:S07]  /*4dc0*/  FFMA.FTZ R223, R240, R223, R4 ;  /* 0x000000dff0df7223 */ /* 0x000fce0000010004 */
.L_x_15907:
[----:B------:R-:W-:Y:S05]  /*4dd0*/  BSYNC.RECONVERGENT B0 ;  /* 0x0000000000007941 */ /* 0x000fea0003800200 */
.L_x_15906:
        /* <DEDUP_REMOVED lines=21> */
[-C--:B-1----:R-:W-:Y:S01]  /*4f30*/  FFMA.FTZ R222, R222, R244.reuse, -R241 ;  /* 0x000000f4dede7223 */ /* 0x082fe200000108f1 */
[----:B------:R-:W-:-:S07]  /*4f40*/  FFMA.FTZ R223, R223, R244, R240 ;  /* 0x000000f4dfdf7223 */ /* 0x000fce00000100f0 */
.L_x_15909:
[----:B------:R-:W-:Y:S05]  /*4f50*/  BSYNC.RECONVERGENT B0 ;  /* 0x0000000000007941 */ /* 0x000fea0003800200 */
.L_x_15908:
        /* <DEDUP_REMOVED lines=17> */
.L_x_15911:
[----:B------:R-:W-:Y:S05]  /*5070*/  BSYNC.RECONVERGENT B0 ;  /* 0x0000000000007941 */ /* 0x000fea0003800200 */
.L_x_15910:
        /* <DEDUP_REMOVED lines=17> */
.L_x_15913:
[----:B------:R-:W-:Y:S05]  /*5190*/  BSYNC.RECONVERGENT B0 ;  /* 0x0000000000007941 */ /* 0x000fea0003800200 */
.L_x_15912:
        /* <DEDUP_REMOVED lines=17> */
.L_x_15915:
[----:B------:R-:W-:Y:S05]  /*52b0*/  BSYNC.RECONVERGENT B0 ;  /* 0x0000000000007941 */ /* 0x000fea0003800200 */
.L_x_15914:
[-C--:B------:R-:W-:Y:S01]  /*52c0*/  FMUL.FTZ R241, R239, R236.reuse ;  /* 0x000000eceff17220 */ /* 0x080fe20000410000 */
[----:B0-----:R-:W-:Y:S01]  /*52d0*/  SHFL.DOWN PT, R243, R223, 0x1, 0x1f ;  /* 0x08201f00dff37f89 */ /* 0x001fe200000e0000 */
[C---:B------:R-:W-:Y:S01]  /*52e0*/  ISETP.NE.AND P0, PT, R159.reuse, 0x1f, PT ;  /* 0x0000001f9f00780c */ /* 0x040fe20003f05270 */
[----:B------:R-:W-:Y:S01]  /*52f0*/  BSSY.RECONVERGENT B0, `(.L_x_15916) ;  /* 0x0000116000007945 */ /* 0x000fe20003800200 */
[CC--:B----4-:R-:W-:Y:S01]  /*5300*/  FFMA.FTZ R240, R238.reuse, R237.reuse, -R241 ;  /* 0x000000edeef07223 */ /* 0x0d0fe200000108f1 */
[----:B------:R-:W-:Y:S01]  /*5310*/  FMUL.FTZ R238, R238, R236 ;  /* 0x000000eceeee7220 */ /* 0x000fe20000410000 */
[----:B------:R-:W-:Y:S01]  /*5320*/  SHFL.DOWN PT, R241, R222, 0x1, 0x1f ;  /* 0x08201f00def17f89 */ /* 0x000fe200000e0000 */
[----:B------:R-:W-:Y:S02]  /*5330*/  ISETP.NE.AND P5, PT, R159, RZ, PT ;  /* 0x000000ff9f00720c */ /* 0x000fe40003fa5270 */
[----:B------:R-:W-:Y:S01]  /*5340*/  FFMA.FTZ R239, R239, R237, R238 ;  /* 0x000000edefef7223 */ /* 0x000fe200000100ee */
[----:B------:R-:W-:Y:S01]  /*5350*/  @P1 FADD.FTZ R237, R37, R240 ;  /* 0x000000f025ed1221 */ /* 0x000fe20000010000 */
[----:B------:R-:W0:Y:S02]  /*5360*/  SHFL.IDX PT, R238, R7, RZ, 0x1f ;  /* 0x00001fff07ee7589 */ /* 0x000e2400000e0000 */
[----:B------:R-:W-:-:S02]  /*5370*/  @P1 FADD.FTZ R236, R36, R239 ;  /* 0x000000ef24ec1221 */ /* 0x000fc40000010000 */
[----:B------:R-:W4:Y:S04]  /*5380*/  SHFL.IDX PT, R37, R6, RZ, 0x1f ;  /* 0x00001fff06257589 */ /* 0x000f2800000e0000 */
[----:B------:R-:W5:Y:S04]  /*5390*/  SHFL.DOWN PT, R240, R224, 0x1, 0x1f ;  /* 0x08201f00e0f07f89 */ /* 0x000f6800000e0000 */
[----:B------:R-:W5:Y:S04]  /*53a0*/  SHFL.DOWN PT, R245, R225, 0x1, 0x1f ;  /* 0x08201f00e1f57f89 */ /* 0x000f6800000e0000 */
[----:B-12---:R-:W1:Y:S04]  /*53b0*/  SHFL.IDX PT, R223, R223, RZ, 0x1f ;  /* 0x00001fffdfdf7589 */ /* 0x006e6800000e0000 */
[----:B------:R-:W2:Y:S01]  /*53c0*/  SHFL.IDX PT, R222, R222, RZ, 0x1f ;  /* 0x00001fffdede7589 */ /* 0x000ea200000e0000 */
[----:B0-----:R-:W-:-:S03]  /*53d0*/  @P0 FMUL.FTZ R36, R241, R238 ;  /* 0x000000eef1240220 */ /* 0x001fc60000410000 */
[----:B---3--:R-:W0:Y:S01]  /*53e0*/  SHFL.IDX PT, R225, R225, RZ, 0x1f ;  /* 0x00001fffe1e17589 */ /* 0x008e2200000e0000 */
[CC--:B----4-:R-:W-:Y:S01]  /*53f0*/  @P0 FFMA.FTZ R239, R243.reuse, R37.reuse, R36 ;  /* 0x00000025f3ef0223 */ /* 0x0d0fe20000010024 */
[----:B------:R-:W-:Y:S02]  /*5400*/  @P0 FMUL.FTZ R36, R243, R238 ;  /* 0x000000eef3240220 */ /* 0x000fe40000410000 */
[----:B------:R-:W3:Y:S01]  /*5410*/  SHFL.IDX PT, R224, R224, RZ, 0x1f ;  /* 0x00001fffe0e07589 */ /* 0x000ee200000e0000 */
[----:B-----5:R-:W-:Y:S01]  /*5420*/  @P0 FADD.FTZ R238, R240, R239 ;  /* 0x000000eff0ee0221 */ /* 0x020fe20000010000 */
[----:B------:R-:W-:Y:S01]  /*5430*/  @P0 FFMA.FTZ R36, R241, R37, -R36 ;  /* 0x00000025f1240223 */ /* 0x000fe20000010824 */
[CC--:B------:R-:W-:Y:S01]  /*5440*/  FMUL.FTZ R239, R3.reuse, R236.reuse ;  /* 0x000000ec03ef7220 */ /* 0x0c0fe20000410000 */
[----:B------:R-:W-:Y:S02]  /*5450*/  FMUL.FTZ R3, R3, R237 ;  /* 0x000000ed03037220 */ /* 0x000fe40000410000 */
[----:B------:R-:W-:Y:S01]  /*5460*/  @P0 FADD.FTZ R37, R245, R36 ;  /* 0x00000024f5250221 */ /* 0x000fe20000010000 */
[----:B------:R-:W-:Y:S01]  /*5470*/  FMUL.FTZ R36, R238, R35 ;  /* 0x00000023ee247220 */ /* 0x000fe20000410000 */
[C---:B------:R-:W-:Y:S01]  /*5480*/  FFMA.FTZ R240, R2.reuse, R237, -R239 ;  /* 0x000000ed02f07223 */ /* 0x040fe200000108ef */
[----:B------:R-:W-:Y:S01]  /*5490*/  FFMA.FTZ R2, R2, R236, R3 ;  /* 0x000000ec02027223 */ /* 0x000fe20000010003 */
[C---:B------:R-:W-:Y:S01]  /*54a0*/  FMUL.FTZ R35, R37.reuse, R35 ;  /* 0x0000002325237220 */ /* 0x040fe20000410000 */
[-C--:B------:R-:W-:Y:S01]  /*54b0*/  FFMA.FTZ R236, R37, R34.reuse, R36 ;  /* 0x0000002225ec7223 */ /* 0x080fe20000010024 */
[----:B------:R-:W-:Y:S01]  /*54c0*/  IADD3 R36, P0, PT, R64, R159, RZ ;  /* 0x0000009f40247210 */ /* 0x000fe20007f1e0ff */
[----:B------:R-:W-:Y:S01]  /*54d0*/  FADD.FTZ R3, R235, R2 ;  /* 0x00000002eb037221 */ /* 0x000fe20000010000 */
[----:B------:R-:W-:Y:S01]  /*54e0*/  FFMA.FTZ R237, R238, R34, -R35 ;  /* 0x00000022eeed7223 */ /* 0x000fe20000010823 */
[----:B------:R-:W-:Y:S01]  /*54f0*/  FADD.FTZ R239, R229, R240 ;  /* 0x000000f0e5ef7221 */ /* 0x000fe20000010000 */
[----:B------:R-:W-:Y:S01]  /*5500*/  LEA.HI.X.SX32 R37, R64, RZ, 0x1, P0 ;  /* 0x000000ff40257211 */ /* 0x000fe200000f0eff */
[----:B------:R-:W-:-:S02]  /*5510*/  FMUL.FTZ R235, R104, R95 ;  /* 0x0000005f68eb7220 */ /* 0x000fc40000410000 */
[----:B------:R-:W-:-:S04]  /*5520*/  IMAD.WIDE.U32 R36, R30, UR4, R36 ;  /* 0x000000041e247c25 */ /* 0x000fc8000f8e0024 */
[----:B------:R-:W-:Y:S01]  /*5530*/  IMAD R2, R31, UR4, R37 ;  /* 0x000000041f027c24 */ /* 0x000fe2000f8e0225 */
[----:B------:R-:W-:Y:S01]  /*5540*/  LEA R34, P0, R36, R167, 0x2 ;  /* 0x000000a724227211 */ /* 0x000fe200078010ff */
[----:B------:R-:W-:-:S03]  /*5550*/  FMUL.FTZ R37, R202, R3 ;  /* 0x00000003ca257220 */ /* 0x000fc60000410000 */
[----:B------:R-:W-:Y:S01]  /*5560*/  LEA.HI.X R35, R36, R165, R2, 0x2, P0 ;  /* 0x000000a524237211 */ /* 0x000fe200000f1402 */
[----:B------:R-:W-:Y:S01]  /*5570*/  FADD.FTZ R36, R227, R236 ;  /* 0x000000ece3247221 */ /* 0x000fe20000010000 */
[-C--:B------:R-:W-:Y:S01]  /*5580*/  FMUL.FTZ R236, R202, R239.reuse ;  /* 0x000000efcaec7220 */ /* 0x080fe20000410000 */
[----:B------:R-:W-:Y:S01]  /*5590*/  FADD.FTZ R2, R234, R237 ;  /* 0x000000edea027221 */ /* 0x000fe20000010000 */
[----:B------:R-:W-:Y:S01]  /*55a0*/  FFMA.FTZ R234, R204, R239, -R37 ;  /* 0x000000efccea7223 */ /* 0x000fe20000010825 */
[----:B------:R-:W-:Y:S01]  /*55b0*/  FMUL.FTZ R229, R190, R36 ;  /* 0x00000024bee57220 */ /* 0x000fe20000410000 */
[----:B------:R-:W-:Y:S01]  /*55c0*/  FFMA.FTZ R37, R204, R3, R236 ;  /* 0x00000003cc257223 */ /* 0x000fe200000100ec */
[----:B------:R-:W-:Y:S01]  /*55d0*/  FMUL.FTZ R238, R190, R2 ;  /* 0x00000002beee7220 */ /* 0x000fe20000410000 */
[----:B------:R-:W-:Y:S01]  /*55e0*/  FFMA.FTZ R240, R103, R232, R234 ;  /* 0x000000e867f07223 */ /* 0x000fe200000100ea */
[----:B------:R-:W-:Y:S01]  /*55f0*/  FFMA.FTZ R229, R191, R2, -R229 ;  /* 0x00000002bfe57223 */ /* 0x000fe200000108e5 */
[----:B------:R-:W-:Y:S01]  /*5600*/  FFMA.FTZ R242, R103, R230, R37 ;  /* 0x000000e667f27223 */ /* 0x000fe20000010025 */
[----:B------:R-:W-:Y:S01]  /*5610*/  FFMA.FTZ R227, R191, R36, R238 ;  /* 0x00000024bfe37223 */ /* 0x000fe200000100ee */
[----:B------:R-:W-:Y:S01]  /*5620*/  FMUL.FTZ R232, R200, R240 ;  /* 0x000000f0c8e87220 */ /* 0x000fe20000410000 */
[----:B------:R-:W-:Y:S01]  /*5630*/  FADD.FTZ R228, R228, R229 ;  /* 0x000000e5e4e47221 */ /* 0x000fe20000010000 */
[----:B------:R-:W-:Y:S01]  /*5640*/  FMUL.FTZ R230, R200, R242 ;  /* 0x000000f2c8e67220 */ /* 0x000fe20000410000 */
[----:B------:R-:W-:Y:S01]  /*5650*/  FADD.FTZ R37, R226, R227 ;  /* 0x000000e3e2257221 */ /* 0x000fe20000010000 */
[-C--:B------:R-:W-:Y:S01]  /*5660*/  FFMA.FTZ R227, -R176, R235.reuse, R239 ;  /* 0x000000ebb0e37223 */ /* 0x080fe200000101ef */
[----:B------:R-:W-:Y:S01]  /*5670*/  FFMA.FTZ R226, R174, -R235, R3 ;  /* 0x800000ebaee27223 */ /* 0x000fe20000010003 */
[C---:B------:R-:W-:Y:S01]  /*5680*/  FFMA.FTZ R235, R201.reuse, R240, -R230 ;  /* 0x000000f0c9eb7223 */ /* 0x040fe200000108e6 */
[----:B------:R-:W-:Y:S01]  /*5690*/  FFMA.FTZ R229, R0, R239, RZ ;  /* 0x000000ef00e57223 */ /* 0x000fe200000100ff */
[----:B------:R-:W-:Y:S01]  /*56a0*/  FFMA.FTZ R237, R201, R242, R232 ;  /* 0x000000f2c9ed7223 */ /* 0x000fe200000100e8 */
[----:B------:R-:W-:Y:S01]  /*56b0*/  FMUL.FTZ R230, R192, R228 ;  /* 0x000000e4c0e67220 */ /* 0x000fe20000410000 */
[----:B------:R-:W-:Y:S01]  /*56c0*/  FFMA.FTZ R239, R102, R231, R235 ;  /* 0x000000e766ef7223 */ /* 0x000fe200000100eb */
[----:B------:R-:W-:Y:S01]  /*56d0*/  FMUL.FTZ R231, R192, R37 ;  /* 0x00000025c0e77220 */ /* 0x000fe20000410000 */
[----:B------:R-:W-:Y:S01]  /*56e0*/  FFMA.FTZ R241, R102, R233, R237 ;  /* 0x000000e966f17223 */ /* 0x000fe200000100ed */
[----:B------:R-:W-:Y:S01]  /*56f0*/  FFMA.FTZ R234, R72, R240, R229 ;  /* 0x000000f048ea7223 */ /* 0x000fe200000100e5 */
[----:B------:R-:W-:Y:S01]  /*5700*/  FMUL.FTZ R238, R103, R96 ;  /* 0x0000006067ee7220 */ /* 0x000fe20000410000 */
[C---:B------:R-:W-:Y:S01]  /*5710*/  FFMA.FTZ R231, R193.reuse, R228, -R231 ;  /* 0x000000e4c1e77223 */ /* 0x040fe200000108e7 */
[----:B------:R-:W-:Y:S01]  /*5720*/  FFMA.FTZ R230, R193, R37, R230 ;  /* 0x00000025c1e67223 */ /* 0x000fe200000100e6 */
[----:B------:R-:W-:Y:S01]  /*5730*/  FFMA.FTZ R235, R71, R239, R234 ;  /* 0x000000ef47eb7223 */ /* 0x000fe200000100ea */
[----:B------:R-:W-:Y:S01]  /*5740*/  FFMA.FTZ R229, -R185, R238, R240 ;  /* 0x000000eeb9e57223 */ /* 0x000fe200000101f0 */
[----:B------:R-:W-:Y:S01]  /*5750*/  FADD.FTZ R231, R220, R231 ;  /* 0x000000e7dce77221 */ /* 0x000fe20000010000 */
[C---:B------:R-:W-:Y:S01]  /*5760*/  FMUL.FTZ R220, R198.reuse, R241 ;  /* 0x000000f1c6dc7220 */ /* 0x040fe20000410000 */
[----:B------:R-:W-:Y:S01]  /*5770*/  FMUL.FTZ R234, R198, R239 ;  /* 0x000000efc6ea7220 */ /* 0x000fe20000410000 */
[----:B------:R-:W-:Y:S01]  /*5780*/  FFMA.FTZ R3, R0, -R3, RZ ;  /* 0x8000000300037223 */ /* 0x000fe200000100ff */
[----:B------:R-:W-:Y:S01]  /*5790*/  FADD.FTZ R221, R221, R230 ;  /* 0x000000e6dddd7221 */ /* 0x000fe20000010000 */
[C---:B------:R-:W-:Y:S01]  /*57a0*/  FFMA.FTZ R232, R199.reuse, R239, -R220 ;  /* 0x000000efc7e87223 */ /* 0x040fe200000108dc */
[----:B------:R-:W-:Y:S01]  /*57b0*/  FMUL.FTZ R233, R102, R93 ;  /* 0x0000005d66e97220 */ /* 0x000fe20000410000 */
[----:B------:R-:W-:Y:S01]  /*57c0*/  FFMA.FTZ R234, R199, R241, R234 ;  /* 0x000000f1c7ea7223 */ /* 0x000fe200000100ea */
[----:B------:R-:W-:Y:S01]  /*57d0*/  FFMA.FTZ R236, R72, -R242, R3 ;  /* 0x800000f248ec7223 */ /* 0x000fe20000010003 */
[----:B------:R-:W-:Y:S01]  /*57e0*/  FFMA.FTZ R240, R101, R214, R232 ;  /* 0x000000d665f07223 */ /* 0x000fe200000100e8 */
[----:B------:R-:W-:Y:S01]  /*57f0*/  FMUL.FTZ R214, R194, R231 ;  /* 0x000000e7c2d67220 */ /* 0x000fe20000410000 */
[-C--:B------:R-:W-:Y:S01]  /*5800*/  FFMA.FTZ R230, -R172, R233.reuse, R239 ;  /* 0x000000e9ace67223 */ /* 0x080fe200000101ef */
[----:B------:R-:W-:Y:S01]  /*5810*/  FFMA.FTZ R220, R170, -R233, R241 ;  /* 0x800000e9aadc7223 */ /* 0x000fe200000100f1 */
[-C--:B------:R-:W-:Y:S01]  /*5820*/  FMUL.FTZ R232, R194, R221.reuse ;  /* 0x000000ddc2e87220 */ /* 0x080fe20000410000 */
[----:B------:R-:W-:Y:S01]  /*5830*/  FFMA.FTZ R233, R195, R221, R214 ;  /* 0x000000ddc3e97223 */ /* 0x000fe200000100d6 */
[----:B------:R-:W-:Y:S01]  /*5840*/  FFMA.FTZ R3, R183, -R238, R242 ;  /* 0x800000eeb7037223 */ /* 0x000fe200000100f2 */
[----:B------:R-:W-:Y:S01]  /*5850*/  FFMA.FTZ R242, R101, R212, R234 ;  /* 0x000000d465f27223 */ /* 0x000fe200000100ea */
[----:B------:R-:W-:Y:S01]  /*5860*/  FFMA.FTZ R237, R71, -R241, R236 ;  /* 0x800000f147ed7223 */ /* 0x000fe200000100ec */
[----:B------:R-:W-:Y:S01]  /*5870*/  FFMA.FTZ R214, R195, R231, -R232 ;  /* 0x000000e7c3d67223 */ /* 0x000fe200000108e8 */
[----:B------:R-:W-:Y:S01]  /*5880*/  FADD.FTZ R184, R184, R233 ;  /* 0x000000e9b8b87221 */ /* 0x000fe20000010000 */
[C---:B------:R-:W-:Y:S01]  /*5890*/  FMUL.FTZ R232, R196.reuse, R240 ;  /* 0x000000f0c4e87220 */ /* 0x040fe20000410000 */
[-C--:B------:R-:W-:Y:S01]  /*58a0*/  FMUL.FTZ R212, R196, R242.reuse ;  /* 0x000000f2c4d47220 */ /* 0x080fe20000410000 */
[----:B------:R-:W-:Y:S01]  /*58b0*/  FADD.FTZ R214, R203, R214 ;  /* 0x000000d6cbd67221 */ /* 0x000fe20000010000 */
[----:B------:R-:W-:Y:S01]  /*58c0*/  FFMA.FTZ R238, R70, -R242, R237 ;  /* 0x800000f246ee7223 */ /* 0x000fe200000100ed */
[----:B------:R-:W-:Y:S01]  /*58d0*/  FMUL.FTZ R237, R196, R184 ;  /* 0x000000b8c4ed7220 */ /* 0x000fe20000410000 */
[C---:B------:R-:W-:Y:S01]  /*58e0*/  FFMA.FTZ R232, R197.reuse, R242, R232 ;  /* 0x000000f2c5e87223 */ /* 0x040fe200000100e8 */
[-C--:B------:R-:W-:Y:S01]  /*58f0*/  FFMA.FTZ R236, R70, R240.reuse, R235 ;  /* 0x000000f046ec7223 */ /* 0x080fe200000100eb */
[C---:B------:R-:W-:Y:S01]  /*5900*/  FFMA.FTZ R233, R197.reuse, R240, -R212 ;  /* 0x000000f0c5e97223 */ /* 0x040fe200000108d4 */
[-C--:B------:R-:W-:Y:S01]  /*5910*/  FMUL.FTZ R235, R196, R214.reuse ;  /* 0x000000d6c4eb7220 */ /* 0x080fe20000410000 */
[----:B------:R-:W-:Y:S01]  /*5920*/  FFMA.FTZ R196, R197, R214, -R237 ;  /* 0x000000d6c5c47223 */ /* 0x000fe200000108ed */
[----:B------:R-:W-:Y:S01]  /*5930*/  FMUL.FTZ R234, R101, R94 ;  /* 0x0000005e65ea7220 */ /* 0x000fe20000410000 */
[C---:B------:R-:W-:Y:S01]  /*5940*/  FFMA.FTZ R237, R100.reuse, R215, R232 ;  /* 0x000000d764ed7223 */ /* 0x040fe200000100e8 */
[----:B------:R-:W-:Y:S01]  /*5950*/  FFMA.FTZ R233, R100, R213, R233 ;  /* 0x000000d564e97223 */ /* 0x000fe200000100e9 */
[----:B------:R-:W-:Y:S01]  /*5960*/  FFMA.FTZ R235, R197, R184, R235 ;  /* 0x000000b8c5eb7223 */ /* 0x000fe200000100eb */
[----:B------:R-:W-:Y:S01]  /*5970*/  FADD.FTZ R205, R205, R196 ;  /* 0x000000c4cdcd7221 */ /* 0x000fe20000010000 */
[-C--:B------:R-:W-:Y:S01]  /*5980*/  FFMA.FTZ R212, -R181, R234.reuse, R240 ;  /* 0x000000eab5d47223 */ /* 0x080fe200000101f0 */
[----:B------:R-:W-:Y:S01]  /*5990*/  FFMA.FTZ R203, R179, -R234, R242 ;  /* 0x800000eab3cb7223 */ /* 0x000fe200000100f2 */
[C---:B------:R-:W-:Y:S01]  /*59a0*/  FMUL.FTZ R196, R194.reuse, R237 ;  /* 0x000000edc2c47220 */ /* 0x040fe20000410000 */
[-C--:B------:R-:W-:Y:S01]  /*59b0*/  FMUL.FTZ R234, R194, R233.reuse ;  /* 0x000000e9c2ea7220 */ /* 0x080fe20000410000 */
[----:B------:R-:W-:Y:S01]  /*59c0*/  FADD.FTZ R186, R186, R235 ;  /* 0x000000ebbaba7221 */ /* 0x000fe20000010000 */
[-C--:B------:R-:W-:Y:S01]  /*59d0*/  FFMA.FTZ R197, R69, R233.reuse, R236 ;  /* 0x000000e945c57223 */ /* 0x080fe200000100ec */
[C---:B------:R-:W-:Y:S01]  /*59e0*/  FFMA.FTZ R232, R195.reuse, R233, -R196 ;  /* 0x000000e9c3e87223 */ /* 0x040fe200000108c4 */
[C---:B------:R-:W-:Y:S01]  /*59f0*/  FMUL.FTZ R236, R198.reuse, R205 ;  /* 0x000000cdc6ec7220 */ /* 0x040fe20000410000 */
[-C--:B------:R-:W-:Y:S01]  /*5a00*/  FFMA.FTZ R195, R195, R237.reuse, R234 ;  /* 0x000000edc3c37223 */ /* 0x080fe200000100ea */
[-C--:B------:R-:W-:Y:S01]  /*5a10*/  FMUL.FTZ R198, R198, R186.reuse ;  /* 0x000000bac6c67220 */ /* 0x080fe20000410000 */
[----:B------:R-:W-:Y:S01]  /*5a20*/  FFMA.FTZ R213, R69, -R237, R238 ;  /* 0x800000ed45d57223 */ /* 0x000fe200000100ee */
[----:B------:R-:W-:Y:S01]  /*5a30*/  FFMA.FTZ R236, R199, R186, R236 ;  /* 0x000000bac7ec7223 */ /* 0x000fe200000100ec */
[----:B------:R-:W-:Y:S01]  /*5a40*/  FFMA.FTZ R240, R99, R216, R195 ;  /* 0x000000d863f07223 */ /* 0x000fe200000100c3 */
[----:B------:R-:W-:Y:S01]  /*5a50*/  FFMA.FTZ R199, R199, R205, -R198 ;  /* 0x000000cdc7c77223 */ /* 0x000fe200000108c6 */
[----:B------:R-:W-:Y:S01]  /*5a60*/  FFMA.FTZ R238, R99, R218, R232 ;  /* 0x000000da63ee7223 */ /* 0x000fe200000100e8 */
[----:B------:R-:W-:Y:S01]  /*5a70*/  FADD.FTZ R187, R187, R236 ;  /* 0x000000ecbbbb7221 */ /* 0x000fe20000010000 */
[----:B------:R-:W-:Y:S01]  /*5a80*/  FMUL.FTZ R198, R192, R240 ;  /* 0x000000f0c0c67220 */ /* 0x000fe20000410000 */
[----:B------:R-:W-:Y:S01]  /*5a90*/  FADD.FTZ R206, R206, R199 ;  /* 0x000000c7cece7221 */ /* 0x000fe20000010000 */
[-C--:B------:R-:W-:Y:S01]  /*5aa0*/  FFMA.FTZ R218, R68, R238.reuse, R197 ;  /* 0x000000ee44da7223 */ /* 0x080fe200000100c5 */
[-C--:B------:R-:W-:Y:S01]  /*5ab0*/  FMUL.FTZ R216, R192, R238.reuse ;  /* 0x000000eec0d87220 */ /* 0x080fe20000410000 */
[C---:B------:R-:W-:Y:S01]  /*5ac0*/  FFMA.FTZ R197, R193.reuse, R238, -R198 ;  /* 0x000000eec1c57223 */ /* 0x040fe200000108c6 */
        /* <DEDUP_REMOVED lines=10> */
[C---:B------:R-:W-:Y:S01]  /*5b70*/  FMUL.FTZ R188, R190.reuse, R219 ;  /* 0x000000dbbebc7220 */ /* 0x040fe20000410000 */
[----:B------:R-:W-:Y:S01]  /*5b80*/  FMUL.FTZ R200, R190, R217 ;  /* 0x000000d9bec87220 */ /* 0x000fe20000410000 */
[----:B-1----:R-:W-:Y:S01]  /*5b90*/  FMUL.FTZ R201, R223, R7 ;  /* 0x00000007dfc97220 */ /* 0x002fe20000410000 */
[C---:B------:R-:W-:Y:S01]  /*5ba0*/  FMUL.FTZ R213, R202.reuse, R207 ;  /* 0x000000cfcad57220 */ /* 0x040fe20000410000 */
[----:B------:R-:W-:Y:S01]  /*5bb0*/  FMUL.FTZ R202, R202, R193 ;  /* 0x000000c1caca7220 */ /* 0x000fe20000410000 */
[C---:B------:R-:W-:Y:S01]  /*5bc0*/  FFMA.FTZ R198, R191.reuse, R217, -R188 ;  /* 0x000000d9bfc67223 */ /* 0x040fe200000108bc */
[----:B------:R-:W-:Y:S01]  /*5bd0*/  FFMA.FTZ R191, R191, R219, R200 ;  /* 0x000000dbbfbf7223 */ /* 0x000fe200000100c8 */
[C---:B------:R-:W-:Y:S01]  /*5be0*/  FFMA.FTZ R216, R204.reuse, R193, R213 ;  /* 0x000000c1ccd87223 */ /* 0x040fe200000100d5 */
[----:B------:R-:W-:Y:S01]  /*5bf0*/  FFMA.FTZ R213, R204, R207, -R202 ;  /* 0x000000cfccd57223 */ /* 0x000fe200000108ca */
[----:B------:R-:W-:Y:S01]  /*5c00*/  FMUL.FTZ R215, R100, R91 ;  /* 0x0000005b64d77220 */ /* 0x000fe20000410000 */
[-C--:B--2---:R-:W-:Y:S01]  /*5c10*/  FFMA.FTZ R200, R222, R6.reuse, -R201 ;  /* 0x00000006dec87223 */ /* 0x084fe200000108c9 */
[C---:B------:R-:W-:Y:S01]  /*5c20*/  FMUL.FTZ R202, R223.reuse, R6 ;  /* 0x00000006dfca7220 */ /* 0x040fe20000410000 */
[----:B------:R-:W-:Y:S01]  /*5c30*/  FADD.FTZ R182, R182, R213 ;  /* 0x000000d5b6b67221 */ /* 0x000fe20000010000 */
[----:B------:R-:W-:Y:S01]  /*5c40*/  FMUL.FTZ R201, R223, R5 ;  /* 0x00000005dfc97220 */ /* 0x000fe20000410000 */
[----:B------:R-:W-:Y:S01]  /*5c50*/  FADD.FTZ R189, R189, R216 ;  /* 0x000000d8bdbd7221 */ /* 0x000fe20000010000 */
[----:B------:R-:W-:Y:S01]  /*5c60*/  FFMA.FTZ R194, -R168, R215, R233 ;  /* 0x000000d7a8c27223 */ /* 0x000fe200000101e9 */
[----:B------:R-:W-:Y:S01]  /*5c70*/  FMUL.FTZ R213, R182, R95 ;  /* 0x0000005fb6d57220 */ /* 0x000fe20000410000 */
[----:B------:R-:W-:Y:S01]  /*5c80*/  FFMA.FTZ R196, R166, -R215, R237 ;  /* 0x800000d7a6c47223 */ /* 0x000fe200000100ed */
[-C--:B------:R-:W-:Y:S01]  /*5c90*/  FMUL.FTZ R6, R223, R4.reuse ;  /* 0x00000004df067220 */ /* 0x080fe20000410000 */
[----:B------:R-:W-:Y:S01]  /*5ca0*/  FMUL.FTZ R215, R98, R89 ;  /* 0x0000005962d77220 */ /* 0x000fe20000410000 */
[C---:B------:R-:W-:Y:S01]  /*5cb0*/  FFMA.FTZ R4, R222.reuse, R4, -R201 ;  /* 0x00000004de047223 */ /* 0x040fe200000108c9 */
[----:B------:R-:W-:Y:S01]  /*5cc0*/  FFMA.FTZ R7, R222, R7, R202 ;  /* 0x00000007de077223 */ /* 0x000fe200000100ca */
[----:B------:R-:W-:Y:S01]  /*5cd0*/  FFMA.FTZ R180, R97, R180, R198 ;  /* 0x000000b461b47223 */ /* 0x000fe200000100c6 */
[----:B------:R-:W-:Y:S01]  /*5ce0*/  FMUL.FTZ R201, R189, R95 ;  /* 0x0000005fbdc97220 */ /* 0x000fe20000410000 */
[----:B------:R-:W-:Y:S01]  /*5cf0*/  FMUL.FTZ R198, R226, R213 ;  /* 0x000000d5e2c67220 */ /* 0x000fe20000410000 */
[----:B------:R-:W-:Y:S01]  /*5d00*/  FFMA.FTZ R5, R222, R5, R6 ;  /* 0x00000005de057223 */ /* 0x000fe20000010006 */
[-C--:B------:R-:W-:Y:S01]  /*5d10*/  FFMA.FTZ R188, -R164, R215.reuse, R217 ;  /* 0x000000d7a4bc7223 */ /* 0x080fe200000101d9 */
[----:B------:R-:W-:Y:S01]  /*5d20*/  FFMA.FTZ R190, R162, -R215, R219 ;  /* 0x800000d7a2be7223 */ /* 0x000fe200000100db */
[----:B0-----:R-:W-:Y:S01]  /*5d30*/  FADD.FTZ R6, R225, R200 ;  /* 0x000000c8e1067221 */ /* 0x001fe20000010000 */
[----:B---3--:R-:W-:Y:S01]  /*5d40*/  FADD.FTZ R7, R224, R7 ;  /* 0x00000007e0077221 */ /* 0x008fe20000010000 */
[----:B------:R-:W-:Y:S01]  /*5d50*/  FFMA.FTZ R178, R97, R178, R191 ;  /* 0x000000b261b27223 */ /* 0x000fe200000100bf */
[-C--:B------:R-:W-:Y:S01]  /*5d60*/  FMUL.FTZ R215, R104, R201.reuse ;  /* 0x000000c968d77220 */ /* 0x080fe20000410000 */
[-C--:B------:R-:W-:Y:S01]  /*5d70*/  FFMA.FTZ R191, R227, R201.reuse, R198 ;  /* 0x000000c9e3bf7223 */ /* 0x080fe200000100c6 */
[----:B------:R-:W-:Y:S01]  /*5d80*/  FMUL.FTZ R200, R226, R201 ;  /* 0x000000c9e2c87220 */ /* 0x000fe20000410000 */
[----:B------:R-:W-:Y:S01]  /*5d90*/  FMUL.FTZ R201, R206, R93 ;  /* 0x0000005dcec97220 */ /* 0x000fe20000410000 */
[----:B------:R-:W-:Y:S01]  /*5da0*/  FFMA.FTZ R199, R67, R217, R218 ;  /* 0x000000d943c77223 */ /* 0x000fe200000100da */
[----:B------:R0:W-:Y:S01]  /*5db0*/  @!P5 STS.128 [UR7+0x25d0], R4 ;  /* 0x0025d004ff00d988 */ /* 0x0001e20008000c07 */
[----:B------:R-:W-:Y:S01]  /*5dc0*/  FMUL.FTZ R217, R187, R93 ;  /* 0x0000005dbbd97220 */ /* 0x000fe20000410000 */
[-C--:B------:R-:W-:Y:S01]  /*5dd0*/  FMUL.FTZ R202, R193, R96.reuse ;  /* 0x00000060c1ca7220 */ /* 0x080fe20000410000 */
[----:B------:R-:W-:Y:S01]  /*5de0*/  FMUL.FTZ R204, R207, R96 ;  /* 0x00000060cfcc7220 */ /* 0x000fe20000410000 */
[-C--:B------:R-:W-:Y:S01]  /*5df0*/  FMUL.FTZ R224, R205, R94.reuse ;  /* 0x0000005ecde07220 */ /* 0x080fe20000410000 */
[----:B------:R-:W-:Y:S01]  /*5e00*/  FMUL.FTZ R222, R186, R94 ;  /* 0x0000005ebade7220 */ /* 0x000fe20000410000 */
[C---:B------:R-:W-:Y:S01]  /*5e10*/  FMUL.FTZ R218, R3.reuse, R202 ;  /* 0x000000ca03da7220 */ /* 0x040fe20000410000 */
[----:B------:R-:W-:Y:S01]  /*5e20*/  FMUL.FTZ R216, R3, R204 ;  /* 0x000000cc03d87220 */ /* 0x000fe20000410000 */
[----:B------:R1:W-:Y:S01]  /*5e30*/  STS [R142+0x840], R215 ;  /* 0x000840d78e007388 */ /* 0x0003e20000000800 */
[----:B------:R-:W-:Y:S01]  /*5e40*/  FFMA.FTZ R197, R67, -R219, R232 ;  /* 0x800000db43c57223 */ /* 0x000fe200000100e8 */
[----:B------:R-:W-:Y:S01]  /*5e50*/  FMUL.FTZ R232, R101, R222 ;  /* 0x000000de65e87220 */ /* 0x000fe20000410000 */
[----:B------:R-:W-:Y:S01]  /*5e60*/  FFMA.FTZ R198, R229, R202, R216 ;  /* 0x000000cae5c67223 */ /* 0x000fe200000100d8 */
[----:B------:R-:W-:Y:S01]  /*5e70*/  FMUL.FTZ R216, R102, R217 ;  /* 0x000000d966d87220 */ /* 0x000fe20000410000 */
[----:B------:R-:W-:Y:S01]  /*5e80*/  FMUL.FTZ R234, R99, R92 ;  /* 0x0000005c63ea7220 */ /* 0x000fe20000410000 */
[----:B0-----:R-:W-:Y:S01]  /*5e90*/  FMUL.FTZ R7, R220, R201 ;  /* 0x000000c9dc077220 */ /* 0x001fe20000410000 */
[-C--:B------:R-:W-:Y:S01]  /*5ea0*/  FFMA.FTZ R4, R227, R213.reuse, -R200 ;  /* 0x000000d5e3047223 */ /* 0x080fe200000108c8 */
[----:B------:R-:W-:Y:S01]  /*5eb0*/  FMUL.FTZ R6, R104, R213 ;  /* 0x000000d568067220 */ /* 0x000fe20000410000 */
[----:B------:R-:W-:Y:S01]  /*5ec0*/  FMUL.FTZ R213, R203, R224 ;  /* 0x000000e0cbd57220 */ /* 0x000fe20000410000 */
[-C--:B------:R-:W-:Y:S01]  /*5ed0*/  FFMA.FTZ R200, R230, R217.reuse, R7 ;  /* 0x000000d9e6c87223 */ /* 0x080fe20000010007 */
[----:B------:R-:W-:Y:S01]  /*5ee0*/  FMUL.FTZ R7, R220, R217 ;  /* 0x000000d9dc077220 */ /* 0x000fe20000410000 */
[----:B------:R-:W-:Y:S01]  /*5ef0*/  FFMA.FTZ R5, R229, R204, -R218 ;  /* 0x000000cce5057223 */ /* 0x000fe200000108da */
[-C--:B-1----:R-:W-:Y:S01]  /*5f00*/  FMUL.FTZ R215, R203, R222.reuse ;  /* 0x000000decbd77220 */ /* 0x082fe20000410000 */
[-C--:B------:R-:W-:Y:S01]  /*5f10*/  FMUL.FTZ R218, R102, R201.reuse ;  /* 0x000000c966da7220 */ /* 0x080fe20000410000 */
[----:B------:R-:W-:Y:S01]  /*5f20*/  FFMA.FTZ R7, R230, R201, -R7 ;  /* 0x000000c9e6077223 */ /* 0x000fe20000010807 */
[----:B------:R-:W-:Y:S01]  /*5f30*/  FFMA.FTZ R201, R212, R222, R213 ;  /* 0x000000ded4c97223 */ /* 0x000fe200000100d5 */
[-C--:B------:R-:W-:Y:S01]  /*5f40*/  FMUL.FTZ R217, R214, R91.reuse ;  /* 0x0000005bd6d97220 */ /* 0x080fe20000410000 */
[----:B------:R-:W-:Y:S01]  /*5f50*/  FMUL.FTZ R213, R184, R91 ;  /* 0x0000005bb8d57220 */ /* 0x000fe20000410000 */
[----:B------:R0:W-:Y:S01]  /*5f60*/  STS [R141+0x4], R6 ;  /* 0x000004068d007388 */ /* 0x0001e20000000800 */
[C---:B------:R-:W-:Y:S01]  /*5f70*/  FMUL.FTZ R202, R103.reuse, R202 ;  /* 0x000000ca67ca7220 */ /* 0x040fe20000410000 */
[----:B------:R-:W-:Y:S01]  /*5f80*/  FMUL.FTZ R204, R103, R204 ;  /* 0x000000cc67cc7220 */ /* 0x000fe20000410000 */
[----:B------:R-:W-:Y:S01]  /*5f90*/  FMUL.FTZ R222, R221, R92 ;  /* 0x0000005cddde7220 */ /* 0x000fe20000410000 */
[-C--:B------:R-:W-:Y:S01]  /*5fa0*/  FMUL.FTZ R219, R196, R213.reuse ;  /* 0x000000d5c4db7220 */ /* 0x080fe20000410000 */
[-C--:B------:R-:W-:Y:S01]  /*5fb0*/  FFMA.FTZ R192, -R177, R234.reuse, R238 ;  /* 0x000000eab1c07223 */ /* 0x080fe200000101ee */
[----:B------:R-:W-:Y:S01]  /*5fc0*/  FFMA.FTZ R195, R175, -R234, R240 ;  /* 0x800000eaafc37223 */ /* 0x000fe200000100f0 */
[----:B------:R1:W-:Y:S01]  /*5fd0*/  STS [R141+0x18], R232 ;  /* 0x000018e88d007388 */ /* 0x0003e20000000800 */
[C---:B------:R-:W-:Y:S01]  /*5fe0*/  FMUL.FTZ R234, R100.reuse, R213 ;  /* 0x000000d564ea7220 */ /* 0x040fe20000410000 */
[-C--:B------:R-:W-:Y:S01]  /*5ff0*/  FMUL.FTZ R236, R100, R217.reuse ;  /* 0x000000d964ec7220 */ /* 0x080fe20000410000 */
[-C--:B0-----:R-:W-:Y:S01]  /*6000*/  FFMA.FTZ R6, R212, R224.reuse, -R215 ;  /* 0x000000e0d4067223 */ /* 0x081fe200000108d7 */
[----:B------:R-:W-:Y:S01]  /*6010*/  FMUL.FTZ R224, R101, R224 ;  /* 0x000000e065e07220 */ /* 0x000fe20000410000 */
[----:B------:R-:W-:Y:S01]  /*6020*/  FMUL.FTZ R215, R196, R217 ;  /* 0x000000d9c4d77220 */ /* 0x000fe20000410000 */
[----:B------:R0:W-:Y:S01]  /*6030*/  STS [R141+0x8], R202 ;  /* 0x000008ca8d007388 */ /* 0x0001e20000000800 */
[----:B------:R-:W-:Y:S01]  /*6040*/  FADD.FTZ R191, RZ, R191 ;  /* 0x000000bfffbf7221 */ /* 0x000fe20000010000 */
[----:B------:R-:W-:-:S02]  /*6050*/  FADD.FTZ R4, RZ, R4 ;  /* 0x00000004ff047221 */ /* 0x000fc40000010000 */
[----:B------:R2:W-:Y:S01]  /*6060*/  STS [R141+0xc], R204 ;  /* 0x00000ccc8d007388 */ /* 0x0005e20000000800 */
[----:B-1----:R-:W-:Y:S01]  /*6070*/  FMUL.FTZ R232, R99, R222 ;  /* 0x000000de63e87220 */ /* 0x002fe20000410000 */
[----:B------:R-:W-:Y:S01]  /*6080*/  FADD.FTZ R191, R191, R198 ;  /* 0x000000c6bfbf7221 */ /* 0x000fe20000010000 */
[----:B------:R-:W-:Y:S01]  /*6090*/  FADD.FTZ R4, R4, R5 ;  /* 0x0000000504047221 */ /* 0x000fe20000010000 */
[----:B------:R1:W-:Y:S01]  /*60a0*/  STS [R141+0x10], R216 ;  /* 0x000010d88d007388 */ /* 0x0003e20000000800 */
[----:B------:R-:W-:Y:S01]  /*60b0*/  FMUL.FTZ R198, R97, R90 ;  /* 0x0000005a61c67220 */ /* 0x000fe20000410000 */
[C---:B0-----:R-:W-:Y:S01]  /*60c0*/  FFMA.FTZ R202, R194.reuse, R213, R215 ;  /* 0x000000d5c2ca7223 */ /* 0x041fe200000100d7 */
[----:B------:R-:W-:Y:S01]  /*60d0*/  FMUL.FTZ R215, R37, R89 ;  /* 0x0000005925d77220 */ /* 0x000fe20000410000 */
[----:B------:R0:W-:Y:S01]  /*60e0*/  STS [R141+0x14], R218 ;  /* 0x000014da8d007388 */ /* 0x0001e20000000800 */
[----:B------:R-:W-:Y:S01]  /*60f0*/  FADD.FTZ R200, R191, R200 ;  /* 0x000000c8bfc87221 */ /* 0x000fe20000010000 */
[----:B--2---:R-:W-:Y:S01]  /*6100*/  FFMA.FTZ R204, R194, R217, -R219 ;  /* 0x000000d9c2cc7223 */ /* 0x004fe200000108db */
[----:B------:R-:W-:Y:S01]  /*6110*/  FMUL.FTZ R217, R228, R89 ;  /* 0x00000059e4d97220 */ /* 0x000fe20000410000 */
[----:B------:R2:W-:Y:S01]  /*6120*/  STS [R141+0x1c], R224 ;  /* 0x00001ce08d007388 */ /* 0x0005e20000000800 */
[C---:B------:R-:W-:Y:S01]  /*6130*/  FMUL.FTZ R219, R190.reuse, R215 ;  /* 0x000000d7bedb7220 */ /* 0x040fe20000410000 */
[----:B-1----:R-:W-:Y:S01]  /*6140*/  FMUL.FTZ R216, R231, R92 ;  /* 0x0000005ce7d87220 */ /* 0x002fe20000410000 */
[----:B------:R-:W-:Y:S01]  /*6150*/  FMUL.FTZ R213, R190, R217 ;  /* 0x000000d9bed57220 */ /* 0x000fe20000410000 */
[----:B------:R1:W-:Y:S01]  /*6160*/  STS [R141+0x20], R234 ;  /* 0x000020ea8d007388 */ /* 0x0003e20000000800 */
[----:B------:R-:W-:Y:S01]  /*6170*/  FADD.FTZ R7, R4, R7 ;  /* 0x0000000704077221 */ /* 0x000fe20000010000 */
[----:B0-----:R-:W-:Y:S01]  /*6180*/  FMUL.FTZ R218, R2, R90 ;  /* 0x0000005a02da7220 */ /* 0x001fe20000410000 */
[----:B------:R-:W-:Y:S01]  /*6190*/  FMUL.FTZ R238, R99, R216 ;  /* 0x000000d863ee7220 */ /* 0x000fe20000410000 */
[----:B------:R0:W-:Y:S01]  /*61a0*/  STS [R141+0x24], R236 ;  /* 0x000024ec8d007388 */ /* 0x0001e20000000800 */
[-C--:B------:R-:W-:Y:S01]  /*61b0*/  FFMA.FTZ R213, R188, R215.reuse, R213 ;  /* 0x000000d7bcd57223 */ /* 0x080fe200000100d5 */
[----:B--2---:R-:W-:Y:S01]  /*61c0*/  FMUL.FTZ R224, R36, R90 ;  /* 0x0000005a24e07220 */ /* 0x004fe20000410000 */
[----:B------:R-:W-:Y:S01]  /*61d0*/  FFMA.FTZ R191, R171, -R198, R178 ;  /* 0x800000c6abbf7223 */ /* 0x000fe200000100b2 */
[----:B------:R2:W-:Y:S01]  /*61e0*/  STS [R141+0x28], R232 ;  /* 0x000028e88d007388 */ /* 0x0005e20000000800 */
[----:B------:R-:W-:Y:S01]  /*61f0*/  FADD.FTZ R5, R200, R201 ;  /* 0x000000c9c8057221 */ /* 0x000fe20000010000 */
[----:B-1----:R-:W-:Y:S01]  /*6200*/  FMUL.FTZ R234, R98, R215 ;  /* 0x000000d762ea7220 */ /* 0x002fe20000410000 */
[----:B------:R-:W-:Y:S01]  /*6210*/  FMUL.FTZ R240, R97, R224 ;  /* 0x000000e061f07220 */ /* 0x000fe20000410000 */
[----:B------:R1:W-:Y:S01]  /*6220*/  STS [R141+0x2c], R238 ;  /* 0x00002cee8d007388 */ /* 0x0003e20000000800 */
[-C--:B------:R-:W-:Y:S01]  /*6230*/  FFMA.FTZ R215, R188, R217.reuse, -R219 ;  /* 0x000000d9bcd77223 */ /* 0x080fe200000108db */
[----:B0-----:R-:W-:Y:S01]  /*6240*/  FMUL.FTZ R236, R98, R217 ;  /* 0x000000d962ec7220 */ /* 0x001fe20000410000 */
[----:B------:R-:W-:Y:S01]  /*6250*/  FMUL.FTZ R217, R195, R216 ;  /* 0x000000d8c3d97220 */ /* 0x000fe20000410000 */
[----:B------:R1:W-:Y:S01]  /*6260*/  STS [R141+0x30], R234 ;  /* 0x000030ea8d007388 */ /* 0x0003e20000000800 */
[----:B------:R-:W-:Y:S01]  /*6270*/  FADD.FTZ R7, R7, R6 ;  /* 0x0000000607077221 */ /* 0x000fe20000010000 */
[----:B--2---:R-:W-:Y:S01]  /*6280*/  FMUL.FTZ R232, R97, R218 ;  /* 0x000000da61e87220 */ /* 0x004fe20000410000 */
[CC--:B------:R-:W-:Y:S01]  /*6290*/  FFMA.FTZ R4, R192.reuse, R222.reuse, R217 ;  /* 0x000000dec0047223 */ /* 0x0c0fe200000100d9 */
[----:B------:R1:W-:Y:S01]  /*62a0*/  STS [R141+0x34], R236 ;  /* 0x000034ec8d007388 */ /* 0x0003e20000000800 */
[----:B------:R-:W-:Y:S01]  /*62b0*/  FMUL.FTZ R217, R195, R222 ;  /* 0x000000dec3d97220 */ /* 0x000fe20000410000 */
[----:B------:R-:W-:Y:S01]  /*62c0*/  FFMA.FTZ R201, -R173, R198, R180 ;  /* 0x000000c6adc97223 */ /* 0x000fe200000101b4 */
[----:B------:R-:W-:Y:S01]  /*62d0*/  FMUL.FTZ R6, R191, R218 ;  /* 0x000000dabf067220 */ /* 0x000fe20000410000 */
[----:B------:R1:W-:Y:S01]  /*62e0*/  STS [R141+0x38], R240 ;  /* 0x000038f08d007388 */ /* 0x0003e20000000800 */
[----:B------:R-:W-:Y:S01]  /*62f0*/  FFMA.FTZ R216, R192, R216, -R217 ;  /* 0x000000d8c0d87223 */ /* 0x000fe200000108d9 */
[----:B------:R-:W-:Y:S01]  /*6300*/  FADD.FTZ R5, R5, R202 ;  /* 0x000000ca05057221 */ /* 0x000fe20000010000 */
[----:B------:R-:W-:Y:S01]  /*6310*/  FFMA.FTZ R217, R201, R224, R6 ;  /* 0x000000e0c9d97223 */ /* 0x000fe20000010006 */
[----:B------:R1:W-:Y:S01]  /*6320*/  STS [R141+0x3c], R232 ;  /* 0x00003ce88d007388 */ /* 0x0003e20000000800 */
[----:B------:R-:W-:Y:S01]  /*6330*/  LEA R6, R65, -R62, 0x1 ;  /* 0x8000003e41067211 */ /* 0x000fe200078e08ff */
[----:B------:R-:W-:Y:S01]  /*6340*/  FADD.FTZ R7, R7, R204 ;  /* 0x000000cc07077221 */ /* 0x000fe20000010000 */
[----:B------:R-:W-:Y:S01]  /*6350*/  FMUL.FTZ R224, R191, R224 ;  /* 0x000000e0bfe07220 */ /* 0x000fe20000410000 */
[----:B------:R-:W-:Y:S01]  /*6360*/  BAR.SYNC.DEFER_BLOCKING 0x0 ;  /* 0x0000000000007b1d */ /* 0x000fe20000010000 */
[C---:B------:R-:W-:Y:S01]  /*6370*/  ISETP.GE.AND P6, PT, R6.reuse, 0x1, PT ;  /* 0x000000010600780c */ /* 0x040fe20003fc6270 */
[----:B------:R-:W-:Y:S01]  /*6380*/  FADD.FTZ R4, R5, R4 ;  /* 0x0000000405047221 */ /* 0x000fe20000010000 */
[----:B------:R-:W-:Y:S01]  /*6390*/  FADD.FTZ R216, R7, R216 ;  /* 0x000000d807d87221 */ /* 0x000fe20000010000 */
[----:B------:R-:W-:Y:S01]  /*63a0*/  FFMA.FTZ R224, R201, R218, -R224 ;  /* 0x000000dac9e07223 */ /* 0x000fe200000108e0 */
[----:B------:R-:W-:Y:S01]  /*63b0*/  ISETP.GE.AND P3, PT, R6, 0x21, PT ;  /* 0x000000210600780c */ /* 0x000fe20003f66270 */
[----:B------:R-:W-:Y:S01]  /*63c0*/  FADD.FTZ R4, R4, R213 ;  /* 0x000000d504047221 */ /* 0x000fe20000010000 */
[----:B------:R-:W-:Y:S01]  /*63d0*/  FADD.FTZ R215, R216, R215 ;  /* 0x000000d7d8d77221 */ /* 0x000fe20000010000 */
[----:B------:R-:W-:-:S02]  /*63e0*/  ISETP.GE.AND P2, PT, R6, 0x41, PT ;  /* 0x000000410600780c */ /* 0x000fc40003f46270 */
[C---:B------:R-:W-:Y:S02]  /*63f0*/  ISETP.GE.AND P1, PT, R6.reuse, 0x61, PT ;  /* 0x000000610600780c */ /* 0x040fe40003f26270 */
[----:B------:R-:W-:Y:S01]  /*6400*/  ISETP.GE.AND P0, PT, R6, 0x81, PT ;  /* 0x000000810600780c */ /* 0x000fe20003f06270 */
[----:B------:R1:W0:Y:S01]  /*6410*/  LDS R219, [R140+0x8c0] ;  /* 0x0008c0008cdb7984 */ /* 0x0002220000000800 */
[----:B------:R-:W-:Y:S11]  /*6420*/  @!P6 BRA `(.L_x_15917) ;  /* 0x000000000008e947 */ /* 0x000ff60003800000 */
[----:B------:R-:W2:Y:S04]  /*6430*/  LDS R5, [R143+0x840] ;  /* 0x000840008f057984 */ /* 0x000ea80000000800 */
[----:B--2---:R2:W-:Y:S02]  /*6440*/  REDG.E.ADD.F32.FTZ.RN.STRONG.GPU desc[UR16][R34.64], R5 ;  /* 0x00000005220079a6 */ /* 0x0045e4000c12f310 */
.L_x_15917:
[----:B------:R-:W-:Y:S05]  /*6450*/  BSYNC.RECONVERGENT B0 ;  /* 0x0000000000007941 */ /* 0x000fea0003800200 */
.L_x_15916:
[----:B------:R-:W-:Y:S01]  /*6460*/  BSSY.RECONVERGENT B0, `(.L_x_15918) ;  /* 0x0000004000007945 */ /* 0x000fe20003800200 */
[----:B------:R-:W-:-:S03]  /*6470*/  ISETP.GE.AND P6, PT, R6, 0xa1, PT ;  /* 0x000000a10600780c */ /* 0x000fc60003fc6270 */
[----:B------:R-:W-:Y:S10]  /*6480*/  @!P3 BRA `(.L_x_15919) ;  /* 0x000000000004b947 */ /* 0x000ff40003800000 */
[----:B0-----:R3:W-:Y:S02]  /*6490*/  REDG.E.ADD.F32.FTZ.RN.STRONG.GPU desc[UR16][R34.64+0x80], R219 ;  /* 0x000080db220079a6 */ /* 0x0017e4000c12f310 */
.L_x_15919:
[----:B------:R-:W-:Y:S05]  /*64a0*/  BSYNC.RECONVERGENT B0 ;  /* 0x0000000000007941 */ /* 0x000fea0003800200 */
.L_x_15918:
[----:B--2---:R2:W4:Y:S01]  /*64b0*/  LDS R5, [R139+0x940] ;  /* 0x000940008b057984 */ /* 0x0045220000000800 */
[----:B------:R-:W-:Y:S04]  /*64c0*/  BSSY.RECONVERGENT B0, `(.L_x_15920) ;  /* 0x0000003000007945 */ /* 0x000fe80003800200 */
[----:B------:R-:W-:Y:S05]  /*64d0*/  @!P2 BRA `(.L_x_15921) ;  /* 0x000000000004a947 */ /* 0x000fea0003800000 */
[----:B----4-:R4:W-:Y:S02]  /*64e0*/  REDG.E.ADD.F32.FTZ.RN.STRONG.GPU desc[UR16][R34.64+0x100], R5 ;  /* 0x00010005220079a6 */ /* 0x0109e4000c12f310 */
.L_x_15921:
[----:B------:R-:W-:Y:S05]  /*64f0*/  BSYNC.RECONVERGENT B0 ;  /* 0x0000000000007941 */ /* 0x000fea0003800200 */
.L_x_15920:
[----:B----4-:R4:W0:Y:S01]  /*6500*/  LDS R5, [R138+0x9c0] ;  /* 0x0009c0008a057984 */ /* 0x0108220000000800 */
[----:B------:R-:W-:Y:S04]  /*6510*/  BSSY.RECONVERGENT B0, `(.L_x_15922) ;  /* 0x0000003000007945 */ /* 0x000fe80003800200 */
[----:B------:R-:W-:Y:S05]  /*6520*/  @!P1 BRA `(.L_x_15923) ;  /* 0x0000000000049947 */ /* 0x000fea0003800000 */
[----:B0-----:R0:W-:Y:S02]  /*6530*/  REDG.E.ADD.F32.FTZ.RN.STRONG.GPU desc[UR16][R34.64+0x180], R5 ;  /* 0x00018005220079a6 */ /* 0x0011e4000c12f310 */
.L_x_15923:
[----:B------:R-:W-:Y:S05]  /*6540*/  BSYNC.RECONVERGENT B0 ;  /* 0x0000000000007941 */ /* 0x000fea0003800200 */
.L_x_15922:
[----:B0-----:R0:W0:Y:S01]  /*6550*/  LDS R5, [R137+0xa40] ;  /* 0x000a400089057984 */ /* 0x0010220000000800 */
[----:B------:R-:W-:Y:S04]  /*6560*/  BSSY.RECONVERGENT B0, `(.L_x_15924) ;  /* 0x0000003000007945 */ /* 0x000fe80003800200 */
[----:B------:R-:W-:Y:S05]  /*6570*/  @!P0 BRA `(.L_x_15925) ;  /* 0x0000000000048947 */ /* 0x000fea0003800000 */
[----:B0-----:R0:W-:Y:S02]  /*6580*/  REDG.E.ADD.F32.FTZ.RN.STRONG.GPU desc[UR16][R34.64+0x200], R5 ;  /* 0x00020005220079a6 */ /* 0x0011e4000c12f310 */
.L_x_15925:
[----:B------:R-:W-:Y:S05]  /*6590*/  BSYNC.RECONVERGENT B0 ;  /* 0x0000000000007941 */ /* 0x000fea0003800200 */
.L_x_15924:
[----:B0-----:R0:W0:Y:S01]  /*65a0*/  LDS R5, [R136+0xac0] ;  /* 0x000ac00088057984 */ /* 0x0010220000000800 */
[----:B------:R-:W-:Y:S04]  /*65b0*/  BSSY.RECONVERGENT B0, `(.L_x_15926) ;  /* 0x0000003000007945 */ /* 0x000fe80003800200 */
[----:B------:R-:W-:Y:S05]  /*65c0*/  @!P6 BRA `(.L_x_15927) ;  /* 0x000000000004e947 */ /* 0x000fea0003800000 */
[----:B0-----:R0:W-:Y:S02]  /*65d0*/  REDG.E.ADD.F32.FTZ.RN.STRONG.GPU desc[UR16][R34.64+0x280], R5 ;  /* 0x00028005220079a6 */ /* 0x0011e4000c12f310 */
.L_x_15927:
[----:B------:R-:W-:Y:S05]  /*65e0*/  BSYNC.RECONVERGENT B0 ;  /* 0x0000000000007941 */ /* 0x000fea0003800200 */
.L_x_15926:
        /* <DEDUP_REMOVED lines=9> */
.L_x_15929:
[----:B------:R-:W-:Y:S05]  /*6680*/  BSYNC.RECONVERGENT B0 ;  /* 0x0000000000007941 */ /* 0x000fea0003800200 */
.L_x_15928:
[----:B0-----:R0:W0:Y:S01]  /*6690*/  LDS R5, [R133+0xbc0] ;  /* 0x000bc00085057984 */ /* 0x0010220000000800 */
[----:B------:R-:W-:Y:S04]  /*66a0*/  BSSY.RECONVERGENT B0, `(.L_x_15930) ;  /* 0x0000003000007945 */ /* 0x000fe80003800200 */
[----:B------:R-:W-:Y:S05]  /*66b0*/  @!P0 BRA `(.L_x_15931) ;  /* 0x0000000000048947 */ /* 0x000fea0003800000 */
[----:B0-----:R0:W-:Y:S02]  /*66c0*/  REDG.E.ADD.F32.FTZ.RN.STRONG.GPU desc[UR16][R34.64+0x380], R5 ;  /* 0x00038005220079a6 */ /* 0x0011e4000c12f310 */
.L_x_15931:
[----:B------:R-:W-:Y:S05]  /*66d0*/  BSYNC.RECONVERGENT B0 ;  /* 0x0000000000007941 */ /* 0x000fea0003800200 */
.L_x_15930:
[----:B0-----:R0:W0:Y:S01]  /*66e0*/  LDS R5, [R131+0xc40] ;  /* 0x000c400083057984 */ /* 0x0010220000000800 */
[----:B------:R-:W-:Y:S04]  /*66f0*/  BSSY.RECONVERGENT B0, `(.L_x_15932) ;  /* 0x0000003000007945 */ /* 0x000fe80003800200 */
[----:B------:R-:W-:Y:S05]  /*6700*/  @!P1 BRA `(.L_x_15933) ;  /* 0x0000000000049947 */ /* 0x000fea0003800000 */
[----:B0-----:R0:W-:Y:S02]  /*6710*/  REDG.E.ADD.F32.FTZ.RN.STRONG.GPU desc[UR16][R34.64+0x400], R5 ;  /* 0x00040005220079a6 */ /* 0x0011e4000c12f310 */
.L_x_15933:
[----:B------:R-:W-:Y:S05]  /*6720*/  BSYNC.RECONVERGENT B0 ;  /* 0x0000000000007941 */ /* 0x000fea0003800200 */
.L_x_15932:
[----:B0-----:R0:W0:Y:S01]  /*6730*/  LDS R5, [R129+0xcc0] ;  /* 0x000cc00081057984 */ /* 0x0010220000000800 */
[----:B------:R-:W-:Y:S04]  /*6740*/  BSSY.RECONVERGENT B0, `(.L_x_15934) ;  /* 0x0000003000007945 */ /* 0x000fe80003800200 */
[----:B------:R-:W-:Y:S05]  /*6750*/  @!P2 BRA `(.L_x_15935) ;  /* 0x000000000004a947 */ /* 0x000fea0003800000 */
[----:B0-----:R0:W-:Y:S02]  /*6760*/  REDG.E.ADD.F32.FTZ.RN.STRONG.GPU desc[UR16][R34.64+0x480], R5 ;  /* 0x00048005220079a6 */ /* 0x0011e4000c12f310 */
.L_x_15935:
[----:B------:R-:W-:Y:S05]  /*6770*/  BSYNC.RECONVERGENT B0 ;  /* 0x0000000000007941 */ /* 0x000fea0003800200 */
.L_x_15934:
[----:B0-----:R0:W0:Y:S01]  /*6780*/  LDS R5, [R127+0xd40] ;  /* 0x000d40007f057984 */ /* 0x0010220000000800 */
[----:B------:R-:W-:Y:S04]  /*6790*/  BSSY.RECONVERGENT B0, `(.L_x_15936) ;  /* 0x0000003000007945 */ /* 0x000fe80003800200 */
[----:B------:R-:W-:Y:S05]  /*67a0*/  @!P3 BRA `(.L_x_15937) ;  /* 0x000000000004b947 */ /* 0x000fea0003800000 */
[----:B0-----:R0:W-:Y:S02]  /*67b0*/  REDG.E.ADD.F32.FTZ.RN.STRONG.GPU desc[UR16][R34.64+0x500], R5 ;  /* 0x00050005220079a6 */ /* 0x0011e4000c12f310 */
.L_x_15937:
[----:B------:R-:W-:Y:S05]  /*67c0*/  BSYNC.RECONVERGENT B0 ;  /* 0x0000000000007941 */ /* 0x000fea0003800200 */
.L_x_15936:
        /* <DEDUP_REMOVED lines=9> */
.L_x_15939:
[----:B------:R-:W-:Y:S05]  /*6860*/  BSYNC.RECONVERGENT B0 ;  /* 0x0000000000007941 */ /* 0x000fea0003800200 */
.L_x_15938:
[----:B0-----:R0:W0:Y:S01]  /*6870*/  LDS R5, [R123+0xe40] ;  /* 0x000e40007b057984 */ /* 0x0010220000000800 */
[----:B------:R-:W-:Y:S04]  /*6880*/  BSSY.RECONVERGENT B0, `(.L_x_15940) ;  /* 0x0000003000007945 */ /* 0x000fe80003800200 */
[----:B------:R-:W-:Y:S05]  /*6890*/  @!P0 BRA `(.L_x_15941) ;  /* 0x0000000000048947 */ /* 0x000fea0003800000 */
[----:B0-----:R0:W-:Y:S02]  /*68a0*/  REDG.E.ADD.F32.FTZ.RN.STRONG.GPU desc[UR16][R34.64+0x600], R5 ;  /* 0x00060005220079a6 */ /* 0x0011e4000c12f310 */
.L_x_15941:
[----:B------:R-:W-:Y:S05]  /*68b0*/  BSYNC.RECONVERGENT B0 ;  /* 0x0000000000007941 */ /* 0x000fea0003800200 */
.L_x_15940:
[----:B0-----:R0:W0:Y:S01]  /*68c0*/  LDS R5, [R121+0xec0] ;  /* 0x000ec00079057984 */ /* 0x0010220000000800 */
[----:B------:R-:W-:Y:S04]  /*68d0*/  BSSY.RECONVERGENT B0, `(.L_x_15942) ;  /* 0x0000003000007945 */ /* 0x000fe80003800200 */
[----:B------:R-:W-:Y:S05]  /*68e0*/  @!P1 BRA `(.L_x_15943) ;  /* 0x0000000000049947 */ /* 0x000fea0003800000 */
[----:B0-----:R0:W-:Y:S02]  /*68f0*/  REDG.E.ADD.F32.FTZ.RN.STRONG.GPU desc[UR16][R34.64+0x680], R5 ;  /* 0x00068005220079a6 */ /* 0x0011e4000c12f310 */
.L_x_15943:
[----:B------:R-:W-:Y:S05]  /*6900*/  BSYNC.RECONVERGENT B0 ;  /* 0x0000000000007941 */ /* 0x000fea0003800200 */
.L_x_15942:
[----:B0-----:R0:W0:Y:S01]  /*6910*/  LDS R5, [R119+0xf40] ;  /* 0x000f400077057984 */ /* 0x0010220000000800 */
[----:B------:R-:W-:Y:S04]  /*6920*/  BSSY.RECONVERGENT B0, `(.L_x_15944) ;  /* 0x0000003000007945 */ /* 0x000fe80003800200 */
[----:B------:R-:W-:Y:S05]  /*6930*/  @!P2 BRA `(.L_x_15945) ;  /* 0x000000000004a947 */ /* 0x000fea0003800000 */
[----:B0-----:R0:W-:Y:S02]  /*6940*/  REDG.E.ADD.F32.FTZ.RN.STRONG.GPU desc[UR16][R34.64+0x700], R5 ;  /* 0x00070005220079a6 */ /* 0x0011e4000c12f310 */
.L_x_15945:
[----:B------:R-:W-:Y:S05]  /*6950*/  BSYNC.RECONVERGENT B0 ;  /* 0x0000000000007941 */ /* 0x000fea0003800200 */
.L_x_15944:
[----:B------:R1:W1:Y:S01]  /*6960*/  LDS R7, [R117+0xfc0] ;  /* 0x000fc00075077984 */ /* 0x0002620000000800 */
[----:B------:R-:W-:Y:S01]  /*6970*/  BSSY.RECONVERGENT B0, `(.L_x_15946) ;  /* 0x0000005000007945 */ /* 0x000fe20003800200 */
[----:B------:R-:W-:Y:S01]  /*6980*/  FADD.FTZ R4, R4, R217 ;  /* 0x000000d904047221 */ /* 0x000fe20000010000 */
[----:B0-----:R-:W-:Y:S02]  /*6990*/  FADD.FTZ R5, R215, R224 ;  /* 0x000000e0d7057221 */ /* 0x001fe40000010000 */
[----:B------:R-:W-:Y:S05]  /*69a0*/  @!P3 BRA `(.L_x_15947) ;  /* 0x000000000004b947 */ /* 0x000fea0003800000 */
[----:B-1----:R0:W-:Y:S02]  /*69b0*/  REDG.E.ADD.F32.FTZ.RN.STRONG.GPU desc[UR16][R34.64+0x780], R7 ;  /* 0x00078007220079a6 */ /* 0x0021e4000c12f310 */
.L_x_15947:
[----:B------:R-:W-:Y:S05]  /*69c0*/  BSYNC.RECONVERGENT B0 ;  /* 0x0000000000007941 */ /* 0x000fea0003800200 */
.L_x_15946:
[C---:B------:R-:W-:Y:S01]  /*69d0*/  FFMA.FTZ R6, R66.reuse, R180, R199 ;  /* 0x000000b442067223 */ /* 0x040fe200000100c7 */
[----:B01----:R-:W-:Y:S01]  /*69e0*/  FFMA.FTZ R7, R66, -R178, R197 ;  /* 0x800000b242077223 */ /* 0x003fe200000100c5 */
[----:B---3--:R-:W0:Y:S01]  /*69f0*/  SHFL.DOWN PT, R35, R4, 0x1, 0x1f ;  /* 0x08201f0004237f89 */ /* 0x008e2200000e0000 */
[C---:B------:R-:W-:Y:S01]  /*6a00*/  ISETP.GT.AND P0, PT, R114.reuse, 0x1e, PT ;  /* 0x0000001e7200780c */ /* 0x040fe20003f04270 */
[----:B------:R-:W-:Y:S01]  /*6a10*/  BSSY.RECONVERGENT B0, `(.L_x_15948) ;  /* 0x0000071000007945 */ /* 0x000fe20003800200 */
[----:B------:R-:W-:Y:S01]  /*6a20*/  ISETP.GT.AND P1, PT, R114, 0xf, PT ;  /* 0x0000000f7200780c */ /* 0x000fe20003f24270 */
[----:B------:R-:W1:Y:S04]  /*6a30*/  SHFL.DOWN PT, R34, R5, 0x1, 0x1f ;  /* 0x08201f0005227f89 */ /* 0x000e6800000e0000 */
[----:B------:R-:W3:Y:S04]  /*6a40*/  SHFL.DOWN PT, R197, R6, 0x1, 0x1f ;  /* 0x08201f0006c57f89 */ /* 0x000ee800000e0000 */
[----:B------:R-:W5:Y:S02]  /*6a50*/  SHFL.DOWN PT, R178, R7, 0x1, 0x1f ;  /* 0x08201f0007b27f89 */ /* 0x000f6400000e0000 */
[----:B0-----:R-:W-:Y:S01]  /*6a60*/  @!P0 FADD.FTZ R4, R4, R35 ;  /* 0x0000002304048221 */ /* 0x001fe20000010000 */
[----:B------:R-:W-:Y:S01]  /*6a70*/  FMUL.FTZ R35, R33, R36 ;  /* 0x0000002421237220 */ /* 0x000fe20000410000 */
[----:B-1----:R-:W-:Y:S01]  /*6a80*/  @!P0 FADD.FTZ R5, R5, R34 ;  /* 0x0000002205058221 */ /* 0x002fe20000010000 */
[----:B------:R-:W-:Y:S01]  /*6a90*/  FMUL.FTZ R34, R171, R2 ;  /* 0x00000002ab227220 */ /* 0x000fe20000410000 */
[----:B------:R-:W-:Y:S01]  /*6aa0*/  FMUL.FTZ R171, R33, R37 ;  /* 0x0000002521ab7220 */ /* 0x000fe20000410000 */
[----:B---3--:R-:W-:-:S02]  /*6ab0*/  @!P0 FADD.FTZ R6, R6, R197 ;  /* 0x000000c506068221 */ /* 0x008fc40000010000 */
[----:B------:R-:W0:Y:S01]  /*6ac0*/  SHFL.DOWN PT, R180, R5, 0x2, 0x1f ;  /* 0x08401f0005b47f89 */ /* 0x000e2200000e0000 */
[----:B------:R-:W-:Y:S01]  /*6ad0*/  FFMA.FTZ R34, R173, R36, R34 ;  /* 0x00000024ad227223 */ /* 0x000fe20000010022 */
[C---:B------:R-:W-:Y:S01]  /*6ae0*/  FFMA.FTZ R173, R32.reuse, R228, -R171 ;  /* 0x000000e420ad7223 */ /* 0x040fe200000108ab */
[----:B-----5:R-:W-:Y:S01]  /*6af0*/  @!P0 FADD.FTZ R7, R7, R178 ;  /* 0x000000b207078221 */ /* 0x020fe20000010000 */
[----:B------:R-:W1:Y:S01]  /*6b00*/  SHFL.DOWN PT, R197, R4, 0x2, 0x1f ;  /* 0x08401f0004c57f89 */ /* 0x000e6200000e0000 */
[-C--:B------:R-:W-:Y:S01]  /*6b10*/  FFMA.FTZ R178, R32, R2.reuse, -R35 ;  /* 0x0000000220b27223 */ /* 0x080fe20000010823 */
[----:B------:R-:W-:Y:S01]  /*6b20*/  FMUL.FTZ R35, R33, R2 ;  /* 0x0000000221237220 */ /* 0x000fe20000410000 */
[----:B------:R-:W-:Y:S01]  /*6b30*/  ISETP.GT.AND P0, PT, R114, 0x1d, PT ;  /* 0x0000001d7200780c */ /* 0x000fe20003f04270 */
[----:B------:R-:W3:Y:S01]  /*6b40*/  SHFL.DOWN PT, R199, R6, 0x2, 0x1f ;  /* 0x08401f0006c77f89 */ /* 0x000ee200000e0000 */
[----:B------:R-:W-:Y:S01]  /*6b50*/  FMUL.FTZ R178, R191, R178 ;  /* 0x000000b2bfb27220 */ /* 0x000fe20000410000 */
[----:B------:R-:W-:Y:S01]  /*6b60*/  FFMA.FTZ R2, R32, R36, R35 ;  /* 0x0000002420027223 */ /* 0x000fe20000010023 */
[-C--:B------:R-:W-:Y:S01]  /*6b70*/  FMUL.FTZ R171, R33, R228.reuse ;  /* 0x000000e421ab7220 */ /* 0x080fe20000410000 */
[----:B------:R-:W5:Y:S01]  /*6b80*/  SHFL.DOWN PT, R198, R7, 0x2, 0x1f ;  /* 0x08401f0007c67f89 */ /* 0x000f6200000e0000 */
[----:B------:R-:W-:Y:S01]  /*6b90*/  FMUL.FTZ R35, R162, R228 ;  /* 0x000000e4a2237220 */ /* 0x000fe20000410000 */
[----:B------:R-:W-:Y:S01]  /*6ba0*/  FFMA.FTZ R2, R201, R2, R178 ;  /* 0x00000002c9027223 */ /* 0x000fe200000100b2 */
[----:B------:R-:W-:Y:S01]  /*6bb0*/  FFMA.FTZ R171, R32, R37, R171 ;  /* 0x0000002520ab7223 */ /* 0x000fe200000100ab */
        /* <DEDUP_REMOVED lines=8> */
[----:B0-----:R-:W-:Y:S01]  /*6c40*/  @!P0 FADD.FTZ R5, R5, R180 ;  /* 0x000000b405058221 */ /* 0x001fe20000010000 */
[----:B------:R-:W-:Y:S01]  /*6c50*/  FFMA.FTZ R34, R32, R231, -R35 ;  /* 0x000000e720227223 */ /* 0x000fe20000010823 */
[----:B------:R-:W-:Y:S01]  /*6c60*/  FMUL.FTZ R35, R33, R184 ;  /* 0x000000b821237220 */ /* 0x000fe20000410000 */
[----:B------:R-:W-:Y:S01]  /*6c70*/  FFMA.FTZ R74, R37, R89, R74 ;  /* 0x00000059254a7223 */ /* 0x000fe2000001004a */
[----:B-1----:R-:W-:Y:S01]  /*6c80*/  @!P0 FADD.FTZ R4, R4, R197 ;  /* 0x000000c504048221 */ /* 0x002fe20000010000 */
[----:B------:R-:W0:Y:S01]  /*6c90*/  SHFL.DOWN PT, R162, R5, 0x4, 0x1f ;  /* 0x08801f0005a27f89 */ /* 0x000e2200000e0000 */
[----:B------:R-:W-:Y:S01]  /*6ca0*/  FFMA.FTZ R36, R98, R37, R171 ;  /* 0x0000002562247223 */ /* 0x000fe200000100ab */
[-C--:B------:R-:W-:Y:S01]  /*6cb0*/  FFMA.FTZ R171, R32, R214.reuse, -R35 ;  /* 0x000000d620ab7223 */ /* 0x080fe20000010823 */
[----:B---3--:R-:W-:Y:S01]  /*6cc0*/  @!P0 FADD.FTZ R6, R6, R199 ;  /* 0x000000c706068221 */ /* 0x008fe20000010000 */
[----:B------:R-:W1:Y:S01]  /*6cd0*/  SHFL.DOWN PT, R175, R4, 0x4, 0x1f ;  /* 0x08801f0004af7f89 */ /* 0x000e6200000e0000 */
[CC--:B------:R-:W-:Y:S01]  /*6ce0*/  FMUL.FTZ R37, R33.reuse, R214.reuse ;  /* 0x000000d621257220 */ /* 0x0c0fe20000410000 */
[----:B------:R-:W-:Y:S01]  /*6cf0*/  FMUL.FTZ R231, R33, R231 ;  /* 0x000000e721e77220 */ /* 0x000fe20000410000 */
[----:B-----5:R-:W-:Y:S01]  /*6d00*/  @!P0 FADD.FTZ R7, R7, R198 ;  /* 0x000000c607078221 */ /* 0x020fe20000010000 */
[----:B------:R-:W3:Y:S01]  /*6d10*/  SHFL.DOWN PT, R177, R6, 0x4, 0x1f ;  /* 0x08801f0006b17f89 */ /* 0x000ee200000e0000 */
[----:B------:R-:W-:Y:S01]  /*6d20*/  ISETP.GT.AND P0, PT, R114, 0x1b, PT ;  /* 0x0000001b7200780c */ /* 0x000fe20003f04270 */
[----:B------:R-:W-:Y:S01]  /*6d30*/  FMUL.FTZ R35, R166, R214 ;  /* 0x000000d6a6237220 */ /* 0x000fe20000410000 */
[----:B------:R-:W-:Y:S01]  /*6d40*/  FMUL.FTZ R171, R196, R171 ;  /* 0x000000abc4ab7220 */ /* 0x000fe20000410000 */
[----:B------:R-:W5:Y:S01]  /*6d50*/  SHFL.DOWN PT, R164, R7, 0x4, 0x1f ;  /* 0x08801f0007a47f89 */ /* 0x000f6200000e0000 */
[C---:B------:R-:W-:Y:S01]  /*6d60*/  FFMA.FTZ R37, R32.reuse, R184, R37 ;  /* 0x000000b820257223 */ /* 0x040fe20000010025 */
[----:B------:R-:W-:Y:S01]  /*6d70*/  FFMA.FTZ R231, R32, R221, R231 ;  /* 0x000000dd20e77223 */ /* 0x000fe200000100e7 */
[----:B------:R-:W-:Y:S01]  /*6d80*/  FMUL.FTZ R195, R195, R34 ;  /* 0x00000022c3c37220 */ /* 0x000fe20000410000 */
[----:B------:R-:W-:Y:S01]  /*6d90*/  FFMA.FTZ R35, R168, R184, R35 ;  /* 0x000000b8a8237223 */ /* 0x000fe20000010023 */
[----:B------:R-:W-:Y:S01]  /*6da0*/  FFMA.FTZ R37, R194, R37, R171 ;  /* 0x00000025c2257223 */ /* 0x000fe200000100ab */
[----:B------:R-:W-:Y:S01]  /*6db0*/  FADD.FTZ R87, R36, R87 ;  /* 0x0000005724577221 */ /* 0x000fe20000010000 */
[----:B------:R-:W-:Y:S01]  /*6dc0*/  FFMA.FTZ R192, R192, R231, R195 ;  /* 0x000000e7c0c07223 */ /* 0x000fe200000100c3 */
[----:B------:R-:W-:Y:S01]  /*6dd0*/  FFMA.FTZ R76, R35, R91, R76 ;  /* 0x0000005b234c7223 */ /* 0x000fe2000001004c */
[----:B------:R-:W-:Y:S01]  /*6de0*/  FFMA.FTZ R36, R100, R35, R37 ;  /* 0x0000002364247223 */ /* 0x000fe20000010025 */
[----:B------:R-:W-:Y:S01]  /*6df0*/  FMUL.FTZ R35, R33, R186 ;  /* 0x000000ba21237220 */ /* 0x000fe20000410000 */
[----:B------:R-:W-:Y:S01]  /*6e00*/  FFMA.FTZ R75, R2, R92, R75 ;  /* 0x0000005c024b7223 */ /* 0x000fe2000001004b */
[----:B0-----:R-:W-:Y:S01]  /*6e10*/  @!P0 FADD.FTZ R5, R5, R162 ;  /* 0x000000a205058221 */ /* 0x001fe20000010000 */
[----:B------:R-:W-:Y:S01]  /*6e20*/  FFMA.FTZ R173, R99, R2, R192 ;  /* 0x0000000263ad7223 */ /* 0x000fe200000100c0 */
[----:B------:R-:W-:Y:S01]  /*6e30*/  FMUL.FTZ R37, R33, R187 ;  /* 0x000000bb21257220 */ /* 0x000fe20000410000 */
[-C--:B------:R-:W-:Y:S01]  /*6e40*/  FMUL.FTZ R2, R179, R205.reuse ;  /* 0x000000cdb3027220 */ /* 0x080fe20000410000 */
[----:B-1----:R-:W-:Y:S01]  /*6e50*/  @!P0 FADD.FTZ R4, R4, R175 ;  /* 0x000000af04048221 */ /* 0x002fe20000010000 */
[----:B------:R-:W0:Y:S01]  /*6e60*/  SHFL.DOWN PT, R162, R5, 0x8, 0x1f ;  /* 0x09001f0005a27f89 */ /* 0x000e2200000e0000 */
[-C--:B------:R-:W-:Y:S01]  /*6e70*/  FFMA.FTZ R34, R32, R205.reuse, -R35 ;  /* 0x000000cd20227223 */ /* 0x080fe20000010823 */
        /* <DEDUP_REMOVED lines=12> */
[----:B------:R-:W-:Y:S01]  /*6f40*/  FFMA.FTZ R37, R32, R187, R37 ;  /* 0x000000bb20257223 */ /* 0x000fe20000010025 */
[----:B------:R-:W-:Y:S01]  /*6f50*/  FFMA.FTZ R2, R181, R186, R2 ;  /* 0x000000bab5027223 */ /* 0x000fe20000010002 */
[----:B------:R-:W-:Y:S01]  /*6f60*/  FFMA.FTZ R212, R212, R205, R203 ;  /* 0x000000cdd4d47223 */ /* 0x000fe200000100cb */
[----:B------:R-:W-:Y:S01]  /*6f70*/  FFMA.FTZ R187, R172, R187, R35 ;  /* 0x000000bbacbb7223 */ /* 0x000fe20000010023 */
[----:B------:R-:W-:Y:S01]  /*6f80*/  FMUL.FTZ R35, R33, R193 ;  /* 0x000000c121237220 */ /* 0x000fe20000410000 */
[----:B------:R-:W-:Y:S01]  /*6f90*/  FADD.FTZ R86, R173, R86 ;  /* 0x00000056ad567221 */ /* 0x000fe20000010000 */
[----:B------:R-:W-:Y:S01]  /*6fa0*/  FFMA.FTZ R77, R2, R94, R77 ;  /* 0x0000005e024d7223 */ /* 0x000fe2000001004d */
[----:B------:R-:W-:Y:S01]  /*6fb0*/  FFMA.FTZ R173, R101, R2, R212 ;  /* 0x0000000265ad7223 */ /* 0x000fe200000100d4 */
[----:B------:R-:W-:Y:S01]  /*6fc0*/  FFMA.FTZ R2, R32, R207, -R35 ;  /* 0x000000cf20027223 */ /* 0x000fe20000010823 */
[----:B------:R-:W-:Y:S01]  /*6fd0*/  FMUL.FTZ R171, R220, R171 ;  /* 0x000000abdcab7220 */ /* 0x000fe20000410000 */
[----:B0-----:R-:W-:Y:S01]  /*6fe0*/  @!P0 FADD.FTZ R5, R5, R162 ;  /* 0x000000a205058221 */ /* 0x001fe20000010000 */
[----:B------:R-:W-:Y:S01]  /*6ff0*/  FADD.FTZ R88, R191, R88 ;  /* 0x00000058bf587221 */ /* 0x000fe20000010000 */
[----:B------:R-:W-:Y:S01]  /*7000*/  FMUL.FTZ R162, R3, R2 ;  /* 0x0000000203a27220 */ /* 0x000fe20000410000 */
[----:B------:R-:W-:Y:S01]  /*7010*/  FADD.FTZ R85, R36, R85 ;  /* 0x0000005524557221 */ /* 0x000fe20000010000 */
[----:B-1----:R-:W-:Y:S01]  /*7020*/  @!P0 FADD.FTZ R4, R4, R175 ;  /* 0x000000af04048221 */ /* 0x002fe20000010000 */
[----:B------:R0:W1:Y:S01]  /*7030*/  SHFL.DOWN PT, R2, R5, 0x10, 0x1f ;  /* 0x0a001f0005027f89 */ /* 0x00006200000e0000 */
[----:B------:R-:W-:Y:S01]  /*7040*/  FADD.FTZ R84, R173, R84 ;  /* 0x00000054ad547221 */ /* 0x000fe20000010000 */
[----:B------:R-:W-:Y:S01]  /*7050*/  FFMA.FTZ R37, R230, R37, R171 ;  /* 0x00000025e6257223 */ /* 0x000fe200000100ab */
[----:B---3--:R-:W-:Y:S01]  /*7060*/  @!P0 FADD.FTZ R6, R6, R177 ;  /* 0x000000b106068221 */ /* 0x008fe20000010000 */
[----:B------:R0:W3:Y:S01]  /*7070*/  SHFL.DOWN PT, R3, R4, 0x10, 0x1f ;  /* 0x0a001f0004037f89 */ /* 0x0000e200000e0000 */
[----:B-----5:R-:W-:-:S03]  /*7080*/  @!P0 FADD.FTZ R7, R7, R164 ;  /* 0x000000a407078221 */ /* 0x020fc60000010000 */
[----:B------:R0:W0:Y:S04]  /*7090*/  SHFL.DOWN PT, R35, R6, 0x10, 0x1f ;  /* 0x0a001f0006237f89 */ /* 0x00002800000e0000 */
[----:B------:R0:W0:Y:S01]  /*70a0*/  SHFL.DOWN PT, R34, R7, 0x10, 0x1f ;  /* 0x0a001f0007227f89 */ /* 0x00002200000e0000 */
[----:B------:R-:W-:Y:S05]  /*70b0*/  @P1 BRA `(.L_x_15949) ;  /* 0x0000000000181947 */ /* 0x000fea0003800000 */
[----:B------:R-:W-:Y:S01]  /*70c0*/  ISETP.NE.AND P0, PT, R114, RZ, PT ;  /* 0x000000ff7200720c */ /* 0x000fe20003f05270 */
[----:B0--3--:R-:W-:Y:S01]  /*70d0*/  FADD.FTZ R4, R4, R3 ;  /* 0x0000000304047221 */ /* 0x009fe20000010000 */
[----:B-1----:R-:W-:Y:S01]  /*70e0*/  FADD.FTZ R5, R5, R2 ;  /* 0x0000000205057221 */ /* 0x002fe20000010000 */
[----:B------:R-:W-:Y:S01]  /*70f0*/  FADD.FTZ R6, R6, R35 ;  /* 0x0000002306067221 */ /* 0x000fe20000010000 */
[----:B------:R-:W-:-:S09]  /*7100*/  FADD.FTZ R7, R7, R34 ;  /* 0x0000002207077221 */ /* 0x000fd20000010000 */
[----:B------:R0:W-:Y:S02]  /*7110*/  @!P0 STS.128 [UR6+0x1090], R4 ;  /* 0x00109004ff008988 */ /* 0x0001e40008000c06 */
.L_x_15949:
[----:B------:R-:W-:Y:S05]  /*7120*/  BSYNC.RECONVERGENT B0 ;  /* 0x0000000000007941 */ /* 0x000fea0003800200 */
.L_x_15948:
[C---:B---3--:R-:W-:Y:S01]  /*7130*/  FMUL.FTZ R3, R33.reuse, R189 ;  /* 0x000000bd21037220 */ /* 0x048fe20000410000 */
[CC--:B------:R-:W-:Y:S01]  /*7140*/  FMUL.FTZ R36, R33.reuse, R207.reuse ;  /* 0x000000cf21247220 */ /* 0x0c0fe20000410000 */
[-C--:B-1----:R-:W-:Y:S01]  /*7150*/  FMUL.FTZ R2, R33, R182.reuse ;  /* 0x000000b621027220 */ /* 0x082fe20000410000 */
[----:B0-----:R-:W-:Y:S01]  /*7160*/  FMUL.FTZ R34, R183, R207 ;  /* 0x000000cfb7227220 */ /* 0x001fe20000410000 */
        /* <DEDUP_REMOVED lines=31> */
.L_x_15951:
[----:B------:R-:W-:Y:S05]  /*7360*/  BSYNC.RECONVERGENT B0 ;  /* 0x0000000000007941 */ /* 0x000fea0003800200 */
.L_x_15950:
[----:B------:R-:W-:-:S04]  /*7370*/  UIADD3 UR4, UPT, UPT, UR4, 0x1, URZ ;  /* 0x0000000104047890 */ /* 0x000fc8000fffe0ff */
[----:B------:R-:W-:-:S09]  /*7380*/  UISETP.GE.AND UP0, UPT, UR4, UR9, UPT ;  /* 0x000000090400728c */ /* 0x000fd2000bf06270 */
[----:B------:R-:W-:Y:S05]  /*7390*/  BRA.U !UP0, `(.L_x_15952) ;  /* 0xffffffbd08107547 */ /* 0x000fea000b83ffff */
.L_x_15902:
[----:B------:R-:W-:Y:S01]  /*73a0*/  BAR.SYNC.DEFER_BLOCKING 0x0 ;  /* 0x0000000000007b1d */ /* 0x000fe20000010000 */
[-C--:B------:R-:W-:Y:S02]  /*73b0*/  ISETP.GE.AND P6, PT, R134, R115.reuse, PT ;  /* 0x000000738600720c */ /* 0x080fe40003fc6270 */
[----:B------:R-:W-:Y:S02]  /*73c0*/  MOV R0, RZ ;  /* 0x000000ff00007202 */ /* 0x000fe40000000f00 */
[-C--:B------:R-:W-:Y:S02]  /*73d0*/  ISETP.GE.AND P5, PT, R132, R115.reuse, PT ;  /* 0x000000738400720c */ /* 0x080fe40003fa6270 */
[-C--:B------:R-:W-:Y:S02]  /*73e0*/  ISETP.GE.AND P4, PT, R130, R115.reuse, PT ;  /* 0x000000738200720c */ /* 0x080fe40003f86270 */
[-C--:B------:R-:W-:Y:S02]  /*73f0*/  ISETP.GE.AND P3, PT, R128, R115.reuse, PT ;  /* 0x000000738000720c */ /* 0x080fe40003f66270 */
[----:B------:R-:W-:-:S02]  /*7400*/  ISETP.GE.AND P2, PT, R126, R115, PT ;  /* 0x000000737e00720c */ /* 0x000fc40003f46270 */
[-C--:B------:R-:W-:Y:S02]  /*7410*/  ISETP.GE.AND P1, PT, R124, R115.reuse, PT ;  /* 0x000000737c00720c */ /* 0x080fe40003f26270 */
[-C--:B------:R-:W-:Y:S02]  /*7420*/  ISETP.GE.AND P0, PT, R122, R115.reuse, PT ;  /* 0x000000737a00720c */ /* 0x080fe40003f06270 */
[----:B------:R-:W-:Y:S02]  /*7430*/  CS2R R2, SRZ ;  /* 0x0000000000027805 */ /* 0x000fe4000001ff00 */
[----:B0-----:R-:W-:Y:S02]  /*7440*/  CS2R R4, SRZ ;  /* 0x0000000000047805 */ /* 0x001fe4000001ff00 */
[----:B------:R-:W-:Y:S02]  /*7450*/  CS2R R6, SRZ ;  /* 0x0000000000067805 */ /* 0x000fe4000001ff00 */
[----:B------:R-:W-:Y:S01]  /*7460*/  MOV R17, RZ ;  /* 0x000000ff00117202 */ /* 0x000fe20000000f00 */
[----:B------:R-:W0:Y:S01]  /*7470*/  LDC.64 R40, c[0x0][0x4f8] ;  /* 0x00013e00ff287b82 */ /* 0x000e220000000a00 */
[----:B------:R-:W1:Y:S01]  /*7480*/  LDCU.64 UR8, c[0x0][0x500] ;  /* 0x0000a000ff0877ac */ /* 0x000e620008000a00 */
[----:B------:R-:W3:Y:S01]  /*7490*/  @!P6 LDG.E R0, desc[UR16][R18.64] ;  /* 0x000000101200e981 */ /* 0x000ee2000c1e1900 */
[----:B------:R-:W-:Y:S01]  /*74a0*/  ISETP.GE.AND P6, PT, R120, R115, PT ;  /* 0x000000737800720c */ /* 0x000fe20003fc6270 */
[----:B------:R-:W5:Y:S02]  /*74b0*/  LDCU.64 UR10, c[0x0][0x550] ;  /* 0x0000aa00ff0a77ac */ /* 0x000f640008000a00 */
[----:B------:R-:W2:Y:S04]  /*74c0*/  @!P5 LDG.E R3, desc[UR16][R18.64+0x80] ;  /* 0x000080101203d981 */ /* 0x000ea8000c1e1900 */
[----:B------:R-:W4:Y:S04]  /*74d0*/  @!P4 LDG.E R2, desc[UR16][R18.64+0x100] ;  /* 0x000100101202c981 */ /* 0x000f28000c1e1900 */
[----:B------:R-:W5:Y:S04]  /*74e0*/  @!P3 LDG.E R5, desc[UR16][R18.64+0x180] ;  /* 0x000180101205b981 */ /* 0x000f68000c1e1900 */
[----:B------:R-:W5:Y:S04]  /*74f0*/  @!P2 LDG.E R4, desc[UR16][R18.64+0x200] ;  /* 0x000200101204a981 */ /* 0x000f68000c1e1900 */
[----:B------:R-:W5:Y:S04]  /*7500*/  @!P1 LDG.E R7, desc[UR16][R18.64+0x280] ;  /* 0x0002801012079981 */ /* 0x000f68000c1e1900 */
[----:B------:R-:W5:Y:S04]  /*7510*/  @!P0 LDG.E R6, desc[UR16][R18.64+0x300] ;  /* 0x0003001012068981 */ /* 0x000f68000c1e1900 */
[----:B------:R-:W5:Y:S01]  /*7520*/  @!P6 LDG.E R17, desc[UR16][R18.64+0x380] ;  /* 0x000380101211e981 */ /* 0x000f62000c1e1900 */
[----:B------:R-:W-:-:S03]  /*7530*/  ISETP.NE.AND P4, PT, R159, RZ, PT ;  /* 0x000000ff9f00720c */ /* 0x000fc60003f85270 */
[----:B---3--:R-:W-:Y:S04]  /*7540*/  STS [R113], R0 ;  /* 0x0000000071007388 */ /* 0x008fe80000000800 */
[----:B--2---:R-:W-:Y:S04]  /*7550*/  STS [R112+0x80], R3 ;  /* 0x0000800370007388 */ /* 0x004fe80000000800 */
        /* <DEDUP_REMOVED lines=31> */
[----:B------:R-:W-:-:S03]  /*7750*/  @!P5 FMUL.FTZ R0, R3, -1.4426950216293334961 ;  /* 0xbfb8aa3b0300d820 */ /* 0x000fc60000410000 */
[----:B------:R-:W2:Y:S01]  /*7760*/  @!P0 MUFU.RCP R2, R2 ;  /* 0x0000000200028308 */ /* 0x000ea20000001000 */
[----:B---3--:R-:W-:Y:S01]  /*7770*/  @!P1 FADD.FTZ R6, R4, 1 ;  /* 0x3f80000004069421 */ /* 0x008fe20000010000 */
[----:B------:R-:W-:Y:S06]  /*7780*/  STS [R105], R80 ;  /* 0x0000005069007388 */ /* 0x000fec0000000800 */
[----:B------:R-:W3:Y:S01]  /*7790*/  @!P1 MUFU.RCP R23, R6 ;  /* 0x0000000600179308 */ /* 0x000ee20000001000 */
[----:B------:R-:W-:Y:S01]  /*77a0*/  STS [R105+0x4], R79 ;  /* 0x0000044f69007388 */ /* 0x000fe20000000800 */
[----:B-1----:R-:W-:-:S03]  /*77b0*/  FADD.FTZ R21, R21, R158 ;  /* 0x0000009e15157221 */ /* 0x002fc60000010000 */
[----:B------:R-:W-:Y:S03]  /*77c0*/  STS [R105+0x8], R78 ;  /* 0x0000084e69007388 */ /* 0x000fe60000000800 */
[----:B------:R-:W1:Y:S01]  /*77d0*/  @!P5 MUFU.EX2 R0, R0 ;  /* 0x000000000000d308 */ /* 0x000e620000000800 */
[----:B--2---:R-:W-:Y:S01]  /*77e0*/  @!P0 FMUL.FTZ R81, R81, R2 ;  /* 0x0000000251518220 */ /* 0x004fe20000410000 */
[----:B0-----:R-:W-:Y:S01]  /*77f0*/  FADD.FTZ R19, R19, R158 ;  /* 0x0000009e13137221 */ /* 0x001fe20000010000 */
[----:B------:R-:W-:Y:S01]  /*7800*/  FSETP.GTU.FTZ.AND P3, PT, R21, 20, PT ;  /* 0x41a000001500780b */ /* 0x000fe20003f7c000 */
[----:B------:R-:W-:Y:S01]  /*7810*/  @!P6 FMUL.FTZ R2, R5, -1.4426950216293334961 ;  /* 0xbfb8aa3b0502e820 */ /* 0x000fe20000410000 */
[----:B------:R-:W-:Y:S01]  /*7820*/  STS [R105+0xc], R77 ;  /* 0x00000c4d69007388 */ /* 0x000fe20000000800 */
[----:B------:R-:W-:Y:S02]  /*7830*/  FSETP.GTU.FTZ.AND P0, PT, R7, 20, PT ;  /* 0x41a000000700780b */ /* 0x000fe40003f1c000 */
[----:B------:R-:W-:Y:S01]  /*7840*/  FSETP.GTU.FTZ.AND P2, PT, R19, 20, PT ;  /* 0x41a000001300780b */ /* 0x000fe20003f5c000 */
[----:B---3--:R-:W-:Y:S01]  /*7850*/  @!P1 FMUL.FTZ R82, R82, R23 ;  /* 0x0000001752529220 */ /* 0x008fe20000410000 */
[----:B------:R-:W-:Y:S01]  /*7860*/  FSETP.GTU.FTZ.AND P1, PT, R17, 20, PT ;  /* 0x41a000001100780b */ /* 0x000fe20003f3c000 */
[----:B------:R-:W-:Y:S01]  /*7870*/  STS [R105+0x10], R76 ;  /* 0x0000104c69007388 */ /* 0x000fe20000000800 */
[----:B------:R-:W0:Y:S01]  /*7880*/  @!P6 MUFU.EX2 R2, R2 ;  /* 0x000000020002e308 */ /* 0x000e220000000800 */
[----:B-1----:R-:W-:-:S02]  /*7890*/  @!P5 FADD.FTZ R0, R0, 1 ;  /* 0x3f8000000000d421 */ /* 0x002fc40000010000 */
[----:B------:R-:W-:Y:S04]  /*78a0*/  STS [R105+0x14], R75 ;  /* 0x0000144b69007388 */ /* 0x000fe80000000800 */
[----:B------:R-:W-:Y:S01]  /*78b0*/  STS [R105+0x18], R74 ;  /* 0x0000184a69007388 */ /* 0x000fe20000000800 */
[----:B------:R-:W-:Y:S01]  /*78c0*/  @!P0 FMUL.FTZ R3, R7, -1.4426950216293334961 ;  /* 0xbfb8aa3b07038820 */ /* 0x000fe20000410000 */
[----:B------:R-:W-:Y:S01]  /*78d0*/  @!P2 FMUL.FTZ R5, R19, -1.4426950216293334961 ;  /* 0xbfb8aa3b1305a820 */ /* 0x000fe20000410000 */
[----:B------:R-:W1:Y:S01]  /*78e0*/  @!P5 MUFU.RCP R0, R0 ;  /* 0x000000000000d308 */ /* 0x000e620000001000 */
[----:B------:R-:W-:Y:S01]  /*78f0*/  @!P1 FMUL.FTZ R4, R17, -1.4426950216293334961 ;  /* 0xbfb8aa3b11049820 */ /* 0x000fe20000410000 */
[----:B------:R-:W-:Y:S01]  /*7900*/  STS [R105+0x1c], R73 ;  /* 0x00001c4969007388 */ /* 0x000fe20000000800 */
[----:B------:R-:W-:Y:S01]  /*7910*/  @!P3 FMUL.FTZ R17, R21, -1.4426950216293334961 ;  /* 0xbfb8aa3b1511b820 */ /* 0x000fe20000410000 */
[----:B------:R-:W-:-:S02]  /*7920*/  NOP ;  /* 0x0000000000007918 */ /* 0x000fc40000000000 */
[----:B------:R-:W-:Y:S02]  /*7930*/  LDS R19, [R113] ;  /* 0x0000000071137984 */ /* 0x000fe40000000800 */
[----:B------:R-:W2:Y:S02]  /*7940*/  @!P0 MUFU.EX2 R3, R3 ;  /* 0x0000000300038308 */ /* 0x000ea40000000800 */
[----:B------:R-:W-:Y:S02]  /*7950*/  LDS R21, [R112+0x80] ;  /* 0x0000800070157984 */ /* 0x000fe40000000800 */
[----:B------:R0:W3:Y:S02]  /*7960*/  @!P1 MUFU.EX2 R6, R4 ;  /* 0x0000000400069308 */ /* 0x0000e40000000800 */
[----:B------:R-:W-:Y:S02]  /*7970*/  LDS R23, [R111+0x100] ;  /* 0x000100006f177984 */ /* 0x000fe40000000800 */
[----:B------:R2:W4:Y:S01]  /*7980*/  @!P2 MUFU.EX2 R7, R5 ;  /* 0x000000050007a308 */ /* 0x0005220000000800 */
[----:B-1----:R-:W-:Y:S01]  /*7990*/  @!P5 FMUL.FTZ R83, R83, R0 ;  /* 0x000000005353d220 */ /* 0x002fe20000410000 */
[----:B------:R-:W-:Y:S02]  /*79a0*/  LDS R25, [R110+0x180] ;  /* 0x000180006e197984 */ /* 0x000fe40000000800 */
[----:B------:R1:W5:Y:S01]  /*79b0*/  @!P3 MUFU.EX2 R18, R17 ;  /* 0x000000110012b308 */ /* 0x0003620000000800 */
[----:B0-----:R-:W-:Y:S01]  /*79c0*/  @!P6 FADD.FTZ R4, R2, 1 ;  /* 0x3f8000000204e421 */ /* 0x001fe20000010000 */
[----:B------:R-:W-:Y:S01]  /*79d0*/  LDS R27, [R109+0x200] ;  /* 0x000200006d1b7984 */ /* 0x000fe20000000800 */
[----:B--2---:R-:W-:-:S02]  /*79e0*/  @!P0 FADD.FTZ R5, R3, 1 ;  /* 0x3f80000003058421 */ /* 0x004fc40000010000 */
[----:B------:R-:W0:Y:S01]  /*79f0*/  @!P6 MUFU.RCP R37, R4 ;  /* 0x000000040025e308 */ /* 0x000e220000001000 */
[----:B------:R-:W-:Y:S01]  /*7a00*/  LDS R29, [R108+0x280] ;  /* 0x000280006c1d7984 */ /* 0x000fe20000000800 */
[----:B---3--:R-:W-:Y:S01]  /*7a10*/  @!P1 FADD.FTZ R6, R6, 1 ;  /* 0x3f80000006069421 */ /* 0x008fe20000010000 */
[--C-:B-1----:R-:W-:Y:S01]  /*7a20*/  SHF.R.S32.HI R17, RZ, 0x1f, R16.reuse ;  /* 0x0000001fff117819 */ /* 0x102fe20000011410 */
[----:B----4-:R-:W-:Y:S01]  /*7a30*/  @!P2 FADD.FTZ R7, R7, 1 ;  /* 0x3f8000000707a421 */ /* 0x010fe20000010000 */
[----:B------:R-:W-:Y:S03]  /*7a40*/  LDS R31, [R107+0x300] ;  /* 0x000300006b1f7984 */ /* 0x000fe60000000800 */
[----:B------:R-:W1:Y:S01]  /*7a50*/  @!P0 MUFU.RCP R20, R5 ;  /* 0x0000000500148308 */ /* 0x000e620000001000 */
[----:B------:R-:W-:Y:S01]  /*7a60*/  LDS R33, [R106+0x380] ;  /* 0x000380006a217984 */ /* 0x000fe20000000800 */
[----:B------:R-:W-:-:S04]  /*7a70*/  IMAD.WIDE.U32 R2, R40, UR18, R16 ;  /* 0x0000001228027c25 */ /* 0x000fc8000f8e0010 */
[----:B-----5:R-:W-:Y:S01]  /*7a80*/  @!P3 FADD.FTZ R18, R18, 1 ;  /* 0x3f8000001212b421 */ /* 0x020fe20000010000 */
[----:B------:R-:W-:Y:S01]  /*7a90*/  @!P4 STS [UR6+0x420], R115 ;  /* 0x00042073ff00c988 */ /* 0x000fe20008000806 */
[----:B------:R-:W-:Y:S01]  /*7aa0*/  IMAD R3, R41, UR18, R3 ;  /* 0x0000001229037c24 */ /* 0x000fe2000f8e0203 */
[----:B------:R-:W2:Y:S01]  /*7ab0*/  @!P1 MUFU.RCP R39, R6 ;  /* 0x0000000600279308 */ /* 0x000ea20000001000 */
[----:B------:R-:W-:Y:S01]  /*7ac0*/  BAR.SYNC.DEFER_BLOCKING 0x0 ;  /* 0x0000000000007b1d */ /* 0x000fe20000010000 */
[----:B------:R-:W-:-:S04]  /*7ad0*/  IMAD.WIDE.U32 R2, R169, UR8, R2 ;  /* 0x00000008a9027c25 */ /* 0x000fc8000f8e0002 */
[----:B0-----:R-:W-:Y:S01]  /*7ae0*/  @!P6 FMUL.FTZ R84, R84, R37 ;  /* 0x000000255454e220 */ /* 0x001fe20000410000 */
[----:B------:R-:W-:Y:S01]  /*7af0*/  IMAD R0, R169, UR9, R3 ;  /* 0x00000009a9007c24 */ /* 0x000fe2000f8e0203 */
[----:B------:R-:W-:Y:S01]  /*7b00*/  IADD3 R3, P5, PT, R134, R2, RZ ;  /* 0x0000000286037210 */ /* 0x000fe20007fbe0ff */
[----:B------:R-:W0:Y:S01]  /*7b10*/  @!P2 MUFU.RCP R22, R7 ;  /* 0x000000070016a308 */ /* 0x000e220000001000 */
[----:B------:R-:W3:Y:S01]  /*7b20*/  LDCU.64 UR8, c[0x0][0x560] ;  /* 0x0000ac00ff0877ac */ /* 0x000ee20008000a00 */
[----:B-1----:R-:W-:Y:S01]  /*7b30*/  @!P0 FMUL.FTZ R85, R85, R20 ;  /* 0x0000001455558220 */ /* 0x002fe20000410000 */
[----:B------:R-:W-:Y:S02]  /*7b40*/  IADD3.X R0, PT, PT, RZ, R0, RZ, P5, !PT ;  /* 0x00000000ff007210 */ /* 0x000fe40002ffe4ff */
[----:B------:R-:W-:-:S03]  /*7b50*/  LEA R2, P5, R3, UR10, 0x2 ;  /* 0x0000000a03027c11 */ /* 0x000fc6000f8a10ff */
[----:B------:R-:W1:Y:S01]  /*7b60*/  @!P3 MUFU.RCP R5, R18 ;  /* 0x000000120005b308 */ /* 0x000e620000001000 */
[----:B------:R-:W-:Y:S01]  /*7b70*/  LEA.HI.X R3, R3, UR11, R0, 0x2, P5 ;  /* 0x0000000b03037c11 */ /* 0x000fe2000a8f1400 */
[----:B--2---:R-:W-:Y:S01]  /*7b80*/  @!P1 FMUL.FTZ R86, R86, R39 ;  /* 0x0000002756569220 */ /* 0x004fe20000410000 */
[----:B------:R-:W2:Y:S01]  /*7b90*/  LDS R35, [UR6+0x420] ;  /* 0x00042006ff237984 */ /* 0x000ea20008000800 */
[----:B0-----:R-:W-:Y:S01]  /*7ba0*/  @!P2 FMUL.FTZ R87, R87, R22 ;  /* 0x000000165757a220 */ /* 0x001fe20000410000 */
[----:B-1----:R-:W-:Y:S01]  /*7bb0*/  @!P3 FMUL.FTZ R88, R88, R5 ;  /* 0x000000055858b220 */ /* 0x002fe20000410000 */
[-C--:B--2---:R-:W-:Y:S02]  /*7bc0*/  ISETP.GE.AND P6, PT, R134, R35.reuse, PT ;  /* 0x000000238600720c */ /* 0x084fe40003fc6270 */
[-C--:B------:R-:W-:Y:S02]  /*7bd0*/  ISETP.GE.AND P0, PT, R132, R35.reuse, PT ;  /* 0x000000238400720c */ /* 0x080fe40003f06270 */
[----:B------:R-:W-:-:S02]  /*7be0*/  ISETP.GE.AND P1, PT, R128, R35, PT ;  /* 0x000000238000720c */ /* 0x000fc40003f26270 */
[-C--:B------:R-:W-:Y:S02]  /*7bf0*/  ISETP.GE.AND P2, PT, R126, R35.reuse, PT ;  /* 0x000000237e00720c */ /* 0x080fe40003f46270 */
[-C--:B------:R-:W-:Y:S02]  /*7c00*/  ISETP.GE.AND P3, PT, R124, R35.reuse, PT ;  /* 0x000000237c00720c */ /* 0x080fe40003f66270 */
[----:B------:R-:W-:-:S03]  /*7c10*/  ISETP.GE.AND P5, PT, R122, R35, PT ;  /* 0x000000237a00720c */ /* 0x000fc60003fa6270 */
[----:B------:R-:W-:Y:S01]  /*7c20*/  @!P6 STG.E desc[UR16][R2.64], R19 ;  /* 0x000000130200e986 */ /* 0x000fe2000c101910 */
[----:B------:R-:W-:-:S03]  /*7c30*/  ISETP.GE.AND P6, PT, R120, R35, PT ;  /* 0x000000237800720c */ /* 0x000fc60003fc6270 */
[----:B------:R-:W-:Y:S01]  /*7c40*/  @!P0 STG.E desc[UR16][R2.64+0x80], R21 ;  /* 0x0000801502008986 */ /* 0x000fe2000c101910 */
        /* <DEDUP_REMOVED lines=23> */
[----:B------:R-:W-:Y:S01]  /*7dc0*/  STS [R105+0x1c], R88 ;  /* 0x00001c5869007388 */ /* 0x000fe20000000800 */
[----:B------:R-:W-:-:S03]  /*7dd0*/  NOP ;  /* 0x0000000000007918 */ /* 0x000fc60000000000 */
[----:B------:R-:W-:Y:S01]  /*7de0*/  LDS R113, [R113] ;  /* 0x0000000071717984 */ /* 0x000fe20000000800 */
[----:B--2---:R-:W-:-:S03]  /*7df0*/  FADD.FTZ R86, R85, R86 ;  /* 0x0000005655567221 */ /* 0x004fc60000010000 */
        /* <DEDUP_REMOVED lines=46> */
.L_x_15885:
        /* <DEDUP_REMOVED lines=34> */
.L_x_15955:
[----:B------:R-:W-:Y:S05]  /*8300*/  BSYNC.RECONVERGENT B0 ;  /* 0x0000000000007941 */ /* 0x000fea0003800200 */
.L_x_15954:
        /* <DEDUP_REMOVED lines=26> */
.L_x_15957:
[----:B------:R-:W-:Y:S05]  /*84b0*/  BSYNC.RECONVERGENT B0 ;  /* 0x0000000000007941 */ /* 0x000fea0003800200 */
.L_x_15956:
[----:B------:R-:W-:Y:S05]  /*84c0*/  @P2 EXIT ;  /* 0x000000000000294d */ /* 0x000fea0003800000 */
[----:B------:R-:W0:Y:S01]  /*84d0*/  LDCU.64 UR8, c[0x0][0x4e8] ;  /* 0x00009d00ff0877ac */ /* 0x000e220008000a00 */
[----:B------:R-:W2:Y:S01]  /*84e0*/  S2UR UR5, SR_CgaCtaId ;  /* 0x00000000000579c3 */ /* 0x000ea20000008800 */
[----:B------:R-:W-:Y:S01]  /*84f0*/  BSSY.RECONVERGENT B0, `(.L_x_15958) ;  /* 0x0000024000007945 */ /* 0x000fe20003800200 */
[----:B------:R-:W-:Y:S01]  /*8500*/  UMOV UR4, 0x400 ;  /* 0x0000040000047882 */ /* 0x000fe20000000000 */
[----:B------:R-:W3:Y:S01]  /*8510*/  LDCU UR6, c[0x0][0x360] ;  /* 0x00006c00ff0677ac */ /* 0x000ee20008000800 */
[----:B------:R-:W4:Y:S01]  /*8520*/  LDCU.64 UR10, c[0x0][0x4b0] ;  /* 0x00009600ff0a77ac */ /* 0x000f220008000a00 */
[----:B------:R-:W2:Y:S01]  /*8530*/  LDCU.64 UR12, c[0x0][0x530] ;  /* 0x0000a600ff0c77ac */ /* 0x000ea20008000a00 */
[----:B------:R-:W2:Y:S01]  /*8540*/  LDCU.64 UR14, c[0x0][0x4f0] ;  /* 0x00009e00ff0e77ac */ /* 0x000ea20008000a00 */
[C---:B01----:R-:W-:Y:S01]  /*8550*/  IMAD.WIDE.U32 R6, R169.reuse, UR8, RZ ;  /* 0x00000008a9067c25 */ /* 0x043fe2000f8e00ff */
[----:B------:R-:W0:Y:S03]  /*8560*/  LDCU.64 UR18, c[0x0][0x540] ;  /* 0x0000a800ff1277ac */ /* 0x000e260008000a00 */
[----:B------:R-:W-:Y:S01]  /*8570*/  IMAD R169, R169, UR9, R7 ;  /* 0x00000009a9a97c24 */ /* 0x000fe2000f8e0207 */
[----:B--234-:R-:W-:-:S12]  /*8580*/  ULEA UR4, UR5, UR4, 0x18 ;  /* 0x0000000405047291 */ /* 0x01cfd8000f8ec0ff */
.L_x_15959:
        /* <DEDUP_REMOVED lines=27> */
.L_x_15958:
[----:B------:R-:W-:Y:S05]  /*8740*/  EXIT ;  /* 0x000000000000794d */ /* 0x000fea0003800000 */
.L_x_15960:
        /* <DEDUP_REMOVED lines=11> */
.L_x_18762:


//--------------------- .text._Z25selective_scan_bwd_kernelI32Selective_Scan_bwd_kernel_traitsILi32ELi8ELb0ELb1ELb0ELb1ELb1EfN3c107complexIfEEEEv12SSMParamsBwd --------------------------
	.section	.text._Z25selective_scan_bwd_kernelI32Selective_Scan_bwd_kernel_traitsILi32ELi8ELb0ELb1ELb0ELb1ELb1EfN3c107complexIfEEEEv12SSMParamsBwd,"ax",@progbits
	.align	128
        .global         _Z25selective_scan_bwd_kernelI32Selective_Scan_bwd_kernel_traitsILi32ELi8ELb0ELb1ELb0ELb1ELb1EfN3c107complexIfEEEEv12SSMParamsBwd
        .type           _Z25selective_scan_bwd_kernelI32Selective_Scan_bwd_kernel_traitsILi32ELi8ELb0ELb1ELb0ELb1ELb1EfN3c107complexIfEEEEv12SSMParamsBwd,@function
        .size           _Z25selective_scan_bwd_kernelI32Selective_Scan_bwd_kernel_traitsILi32ELi8ELb0ELb1ELb0ELb1ELb1EfN3c107complexIfEEEEv12SSMParamsBwd,(.L_x_18763 - _Z25selective_scan_bwd_kernelI32Selective_Scan_bwd_kernel_traitsILi32ELi8ELb0ELb1ELb0ELb1ELb1EfN3c107complexIfEEEEv12SSMParamsBwd)
        .other          _Z25selective_scan_bwd_kernelI32Selective_Scan_bwd_kernel_traitsILi32ELi8ELb0ELb1ELb0ELb1ELb1EfN3c107complexIfEEEEv12SSMParamsBwd,@"STO_CUDA_ENTRY STV_DEFAULT"
_Z25selective_scan_bwd_kernelI32Selective_Scan_bwd_kernel_traitsILi32ELi8ELb0ELb1ELb0ELb1ELb1EfN3c107complexIfEEEEv12SSMParamsBwd:
.text._Z25selective_scan_bwd_kernelI32Selective_Scan_bwd_kernel_traitsILi32ELi8ELb0ELb1ELb0ELb1ELb1EfN3c107complexIfEEEEv12SSMParamsBwd:
        /* <DEDUP_REMOVED lines=75> */
[----:B------:R-:W0:Y:S01]  /*04b0*/  LDCU.64 UR6, c[0x0][0x498] ;  /* 0x00009300ff0677ac */ /* 0x000e220008000a00 */
[C---:B------:R-:W-:Y:S01]  /*04c0*/  IMAD.WIDE.U32 R4, R169.reuse, UR14, R4 ;  /* 0x0000000ea9047c25 */ /* 0x040fe2000f8e0004 */
[----:B------:R-:W-:Y:S02]  /*04d0*/  MOV R8, R6 ;  /* 0x0000000600087202 */ /* 0x000fe40000000f00 */
[----:B--2---:R-:W-:Y:S01]  /*04e0*/  SHF.R.U32.HI R0, RZ, 0x1, R17 ;  /* 0x00000001ff007819 */ /* 0x004fe20000011611 */
[----:B------:R-:W-:Y:S01]  /*04f0*/  IMAD R19, R169, UR11, R3 ;  /* 0x0000000ba9137c24 */ /* 0x000fe2000f8e0203 */
[----:B------:R-:W-:Y:S01]  /*0500*/  SHF.R.U64 R3, R16, 0x1, R17 ;  /* 0x0000000110037819 */ /* 0x000fe20000001211 */
[----:B-1----:R-:W-:-:S04]  /*0510*/  IMAD.WIDE.U32 R6, R14, UR18, RZ ;  /* 0x000000120e067c25 */ /* 0x002fc8000f8e00ff */
[----:B------:R-:W-:Y:S02]  /*0520*/  IMAD R17, R169, UR15, R5 ;  /* 0x0000000fa9117c24 */ /* 0x000fe4000f8e0205 */
[----:B------:R-:W-:Y:S01]  /*0530*/  IMAD R7, R15, UR18, R7 ;  /* 0x000000120f077c24 */ /* 0x000fe2000f8e0207 */
[----:B------:R-:W1:Y:S01]  /*0540*/  @P0 LDC R5, c[0x0][0x38c] ;  /* 0x0000e300ff050b82 */ /* 0x000e620000000800 */
[----:B------:R-:W-:Y:S02]  /*0550*/  IMAD R165, R0, UR18, RZ ;  /* 0x0000001200a57c24 */ /* 0x000fe4000f8e02ff */
[----:B------:R-:W-:-:S04]  /*0560*/  IMAD.WIDE.U32 R8, R3, UR18, R8 ;  /* 0x0000001203087c25 */ /* 0x000fc8000f8e0008 */
[-C--:B------:R-:W-:Y:S02]  /*0570*/  IMAD R0, R11, R22.reuse, RZ ;  /* 0x000000160b007224 */ /* 0x080fe400078e02ff */
[----:B------:R-:W-:Y:S01]  /*0580*/  IMAD.WIDE.U32 R10, R13, R22, R6 ;  /* 0x000000160d0a7225 */ /* 0x000fe200078e0006 */
[----:B------:R-:W-:Y:S01]  /*0590*/  IADD3 R165, PT, PT, R9, R165, RZ ;  /* 0x000000a509a57210 */ /* 0x000fe20007ffe0ff */
[----:B------:R-:W2:Y:S01]  /*05a0*/  @P0 LDC.64 R6, c[0x0][0x480] ;  /* 0x00012000ff060b82 */ /* 0x000ea20000000a00 */
[----:B------:R-:W-:Y:S01]  /*05b0*/  LEA R167, P1, R8, R24, 0x3 ;  /* 0x0000001808a77211 */ /* 0x000fe200078218ff */
[----:B------:R-:W-:-:S06]  /*05c0*/  IMAD R13, R13, R23, R0 ;  /* 0x000000170d0d7224 */ /* 0x000fcc00078e0200 */
[----:B------:R-:W2:Y:S01]  /*05d0*/  LDC.64 R22, c[0x0][0x460] ;  /* 0x00011800ff167b82 */ /* 0x000ea20000000a00 */
[----:B------:R-:W-:Y:S01]  /*05e0*/  LEA.HI.X R165, R8, R25, R165, 0x3, P1 ;  /* 0x0000001908a57211 */ /* 0x000fe200008f1ca5 */
[----:B0-----:R-:W-:Y:S01]  /*05f0*/  UIMAD.WIDE.U32 UR4, UR18, UR6, URZ ;  /* 0x00000006120472a5 */ /* 0x001fe2000f8e00ff */
[----:B------:R-:W-:-:S05]  /*0600*/  LEA R9, R27, 0xffffff00, 0x8 ;  /* 0xffffff001b097811 */ /* 0x000fca00078e40ff */
[----:B------:R-:W0:Y:S01]  /*0610*/  LDC.64 R24, c[0x0][0x468] ;  /* 0x00011a00ff187b82 */ /* 0x000e220000000a00 */
[----:B------:R-:W-:Y:S01]  /*0620*/  LEA R3, R27, 0xfffffe00, 0x9 ;  /* 0xfffffe001b037811 */ /* 0x000fe200078e48ff */
        /* <DEDUP_REMOVED lines=9> */
[----:B----4-:R-:W-:Y:S01]  /*06c0*/  IMAD.WIDE.U32 R2, R169, R20, UR4 ;  /* 0x00000004a9027e25 */ /* 0x010fe2000f8e0014 */
        /* <DEDUP_REMOVED lines=104> */
.L_x_16030:
        /* <DEDUP_REMOVED lines=51> */
[----:B------:R-:W-:Y:S02]  /*1080*/  MOV R35, RZ ;  /* 0x000000ff00237202 */ /* 0x000fe40000000f00 */
[----:B------:R-:W-:Y:S01]  /*1090*/  MOV R37, RZ ;  /* 0x000000ff00257202 */ /* 0x000fe20000000f00 */
[----:B------:R-:W4:Y:S01]  /*10a0*/  @!P5 LDG.E R27, desc[UR16][R22.64+0x100] ;  /* 0x00010010161bd981 */ /* 0x000f22000c1e1900 */
[----:B------:R-:W-:Y:S02]  /*10b0*/  MOV R39, RZ ;  /* 0x000000ff00277202 */ /* 0x000fe40000000f00 */
[----:B------:R-:W-:Y:S01]  /*10c0*/  P2R R40, PR, RZ, 0x20 ;  /* 0x00000020ff287803 */ /* 0x000fe20000000000 */
[----:B------:R-:W4:Y:S04]  /*10d0*/  @!P0 LDG.E R20, desc[UR16][R22.64+0x180] ;  /* 0x0001801016148981 */ /* 0x000f28000c1e1900 */
        /* <DEDUP_REMOVED lines=67> */
[----:B------:R-:W-:Y:S02]  /*1510*/  HFMA2 R33, -RZ, RZ, 0, 0 ;  /* 0x00000000ff217431 */ /* 0x000fe400000001ff */
        /* <DEDUP_REMOVED lines=80> */
.L_x_15963:
[----:B------:R-:W-:Y:S05]  /*1a20*/  BSYNC.RECONVERGENT B0 ;  /* 0x0000000000007941 */ /* 0x000fea0003800200 */
.L_x_15962:
        /* <DEDUP_REMOVED lines=33> */
.L_x_15965:
[----:B------:R-:W-:Y:S05]  /*1c40*/  BSYNC.RECONVERGENT B0 ;  /* 0x0000000000007941 */ /* 0x000fea0003800200 */
.L_x_15964:
        /* <DEDUP_REMOVED lines=33> */
.L_x_15967:
[----:B------:R-:W-:Y:S05]  /*1e60*/  BSYNC.RECONVERGENT B0 ;  /* 0x0000000000007941 */ /* 0x000fea0003800200 */
.L_x_15966:
        /* <DEDUP_REMOVED lines=33> */
.L_x_15969:
[----:B------:R-:W-:Y:S05]  /*2080*/  BSYNC.RECONVERGENT B0 ;  /* 0x0000000000007941 */ /* 0x000fea0003800200 */
.L_x_15968:
        /* <DEDUP_REMOVED lines=33> */
.L_x_15971:
[----:B------:R-:W-:Y:S05]  /*22a0*/  BSYNC.RECONVERGENT B0 ;  /* 0x0000000000007941 */ /* 0x000fea0003800200 */
.L_x_15970:
        /* <DEDUP_REMOVED lines=33> */
.L_x_15973:
[----:B------:R-:W-:Y:S05]  /*24c0*/  BSYNC.RECONVERGENT B0 ;  /* 0x0000000000007941 */ /* 0x000fea0003800200 */
.L_x_15972:
        /* <DEDUP_REMOVED lines=33> */
.L_x_15975:
[----:B------:R-:W-:Y:S05]  /*26e0*/  BSYNC.RECONVERGENT B0 ;  /* 0x0000000000007941 */ /* 0x000fea0003800200 */
.L_x_15974:
        /* <DEDUP_REMOVED lines=33> */
.L_x_15977:
[----:B------:R-:W-:Y:S05]  /*2900*/  BSYNC.RECONVERGENT B0 ;  /* 0x0000000000007941 */ /* 0x000fea0003800200 */
.L_x_15976:
        /* <DEDUP_REMOVED lines=10> */
[----:B------:R-:W-:Y:S01]  /*29b0*/  MOV R34, RZ ;  /* 0x000000ff00227202 */ /* 0x000fe20000000f00 */
[----:B------:R-:W0:Y:S02]  /*29c0*/  LDCU.64 UR10, c[0x0][0x558] ;  /* 0x0000ab00ff0a77ac */ /* 0x000e240008000a00 */
[----:B------:R-:W-:Y:S04]  /*29d0*/  LDS R25, [R104+0x10] ;  /* 0x0000100068197984 */ /* 0x000fe80000000800 */
[----:B------:R-:W-:Y:S01]  /*29e0*/  LDS R26, [R104+0x14] ;  /* 0x00001400681a7984 */ /* 0x000fe20000000800 */
[----:B-1----:R-:W-:-:S03]  /*29f0*/  LEA R20, P5, R0, UR8, 0x2 ;  /* 0x0000000800147c11 */ /* 0x002fc6000f8a10ff */
[----:B------:R-:W-:Y:S01]  /*2a00*/  LDS R27, [R104+0x18] ;  /* 0x00001800681b7984 */ /* 0x000fe20000000800 */
[----:B------:R-:W-:Y:S01]  /*2a10*/  LEA.HI.X R21, R0, UR9, R21, 0x2, P5 ;  /* 0x0000000900157c11 */ /* 0x000fe2000a8f1415 */
[----:B------:R-:W1:Y:S02]  /*2a20*/  LDCU.64 UR8, c[0x0][0x478] ;  /* 0x00008f00ff0877ac */ /* 0x000e640008000a00 */
[----:B------:R-:W-:Y:S04]  /*2a30*/  LDS R0, [R104] ;  /* 0x0000000068007984 */ /* 0x000fe80000000800 */
[----:B------:R-:W-:Y:S01]  /*2a40*/  LDS R28, [R104+0x1c] ;  /* 0x00001c00681c7984 */ /* 0x000fe20000000800 */
[----:B------:R-:W-:Y:S01]  /*2a50*/  BAR.SYNC.DEFER_BLOCKING 0x0 ;  /* 0x0000000000007b1d */ /* 0x000fe20000010000 */
[----:B-1----:R-:W-:-:S04]  /*2a60*/  LEA R2, P5, R6, UR8, 0x2 ;  /* 0x0000000806027c11 */ /* 0x002fc8000f8a10ff */
[----:B------:R-:W-:Y:S02]  /*2a70*/  LEA.HI.X R3, R6, UR9, R7, 0x2, P5 ;  /* 0x0000000906037c11 */ /* 0x000fe4000a8f1407 */
[----:B------:R-:W-:Y:S02]  /*2a80*/  CS2R R6, SRZ ;  /* 0x0000000000067805 */ /* 0x000fe4000001ff00 */
[----:B------:R-:W-:Y:S01]  /*2a90*/  ISETP.NE.AND P5, PT, R38, RZ, PT ;  /* 0x000000ff2600720c */ /* 0x000fe20003fa5270 */
[----:B------:R-:W1:Y:S03]  /*2aa0*/  LDCU.64 UR8, c[0x0][0x510] ;  /* 0x0000a200ff0877ac */ /* 0x000e660008000a00 */
        /* <DEDUP_REMOVED lines=10> */
[----:B------:R-:W5:Y:S01]  /*2b50*/  @!P4 LDG.E R34, desc[UR16][R20.64+0x380] ;  /* 0x000380101422c981 */ /* 0x000f62000c1e1900 */
[----:B------:R-:W-:-:S02]  /*2b60*/  CS2R R36, SRZ ;  /* 0x0000000000247805 */ /* 0x000fc4000001ff00 */
[----:B------:R-:W-:Y:S01]  /*2b70*/  MOV R41, RZ ;  /* 0x000000ff00297202 */ /* 0x000fe20000000f00 */
        /* <DEDUP_REMOVED lines=11> */
[----:B------:R-:W4:Y:S04]  /*2c30*/  LDS R35, [R104+0x8] ;  /* 0x0000080068237984 */ /* 0x000f280000000800 */
[----:B------:R-:W5:Y:S04]  /*2c40*/  LDS R29, [R104+0xc] ;  /* 0x00000c00681d7984 */ /* 0x000f680000000800 */
[----:B------:R-:W-:Y:S04]  /*2c50*/  LDS R30, [R104+0x10] ;  /* 0x00001000681e7984 */ /* 0x000fe80000000800 */
[----:B------:R-:W-:Y:S04]  /*2c60*/  LDS R31, [R104+0x14] ;  /* 0x00001400681f7984 */ /* 0x000fe80000000800 */
[----:B------:R-:W0:Y:S04]  /*2c70*/  LDS R32, [R104+0x18] ;  /* 0x0000180068207984 */ /* 0x000e280000000800 */
[----:B------:R-:W1:Y:S01]  /*2c80*/  LDS R33, [R104+0x1c] ;  /* 0x00001c0068217984 */ /* 0x000e620000000800 */
[----:B------:R-:W-:Y:S01]  /*2c90*/  BAR.SYNC.DEFER_BLOCKING 0x0 ;  /* 0x0000000000007b1d */ /* 0x000fe20000010000 */
[----:B--2---:R-:W-:Y:S01]  /*2ca0*/  CS2R R6, SRZ ;  /* 0x0000000000067805 */ /* 0x004fe2000001ff00 */
[----:B---3--:R-:W-:-:S04]  /*2cb0*/  HFMA2 R34, -RZ, RZ, 0, 0 ;  /* 0x00000000ff227431 */ /* 0x008fc800000001ff */
[----:B------:R-:W2:Y:S01]  /*2cc0*/  @!P5 LDG.E R37, desc[UR16][R2.64] ;  /* 0x000000100225d981 */ /* 0x000ea2000c1e1900 */
[----:B------:R-:W-:Y:S02]  /*2cd0*/  ISETP.NE.AND P5, PT, R38, RZ, PT ;  /* 0x000000ff2600720c */ /* 0x000fe40003fa5270 */
[----:B------:R-:W-:Y:S01]  /*2ce0*/  CS2R R38, SRZ ;  /* 0x0000000000267805 */ /* 0x000fe2000001ff00 */
[----:B------:R-:W3:Y:S04]  /*2cf0*/  @!P6 LDG.E R7, desc[UR16][R2.64+0x100] ;  /* 0x000100100207e981 */ /* 0x000ee8000c1e1900 */
[----:B------:R-:W3:Y:S04]  /*2d00*/  @!P0 LDG.E R34, desc[UR16][R2.64+0x180] ;  /* 0x0001801002228981 */ /* 0x000ee8000c1e1900 */
[----:B------:R-:W3:Y:S04]  /*2d10*/  @!P1 LDG.E R39, desc[UR16][R2.64+0x200] ;  /* 0x0002001002279981 */ /* 0x000ee8000c1e1900 */
[----:B------:R-:W3:Y:S04]  /*2d20*/  @!P5 LDG.E R6, desc[UR16][R2.64+0x80] ;  /* 0x000080100206d981 */ /* 0x000ee8000c1e1900 */
[----:B------:R-:W3:Y:S04]  /*2d30*/  @!P2 LDG.E R36, desc[UR16][R2.64+0x280] ;  /* 0x000280100224a981 */ /* 0x000ee8000c1e1900 */
[----:B------:R-:W3:Y:S04]  /*2d40*/  @!P3 LDG.E R41, desc[UR16][R2.64+0x300] ;  /* 0x000300100229b981 */ /* 0x000ee8000c1e1900 */
[----:B------:R0:W3:Y:S01]  /*2d50*/  @!P4 LDG.E R38, desc[UR16][R2.64+0x380] ;  /* 0x000380100226c981 */ /* 0x0000e2000c1e1900 */
[----:B----4-:R-:W-:Y:S01]  /*2d60*/  FMUL.FTZ R43, R35, -1.4426950216293334961 ;  /* 0xbfb8aa3b232b7820 */ /* 0x010fe20000410000 */
[----:B------:R-:W-:-:S05]  /*2d70*/  FMUL.FTZ R40, R20, -1.4426950216293334961 ;  /* 0xbfb8aa3b14287820 */ /* 0x000fca0000410000 */
[----:B------:R-:W4:Y:S04]  /*2d80*/  MUFU.EX2 R43, R43 ;  /* 0x0000002b002b7308 */ /* 0x000f280000000800 */
[----:B------:R-:W1:Y:S01]  /*2d90*/  MUFU.EX2 R40, R40 ;  /* 0x0000002800287308 */ /* 0x000e620000000800 */
[----:B-----5:R-:W-:Y:S01]  /*2da0*/  FMUL.FTZ R44, R29, -1.4426950216293334961 ;  /* 0xbfb8aa3b1d2c7820 */ /* 0x020fe20000410000 */
[----:B------:R-:W-:-:S03]  /*2db0*/  FMUL.FTZ R42, R21, -1.4426950216293334961 ;  /* 0xbfb8aa3b152a7820 */ /* 0x000fc60000410000 */
[----:B------:R5:W-:Y:S04]  /*2dc0*/  MUFU.EX2 R45, R44 ;  /* 0x0000002c002d7308 */ /* 0x000be80000000800 */
[----:B------:R-:W5:Y:S01]  /*2dd0*/  MUFU.EX2 R42, R42 ;  /* 0x0000002a002a7308 */ /* 0x000f620000000800 */
[----:B----4-:R-:W-:Y:S01]  /*2de0*/  FADD.FTZ R43, R43, 1 ;  /* 0x3f8000002b2b7421 */ /* 0x010fe20000010000 */
[----:B0-----:R-:W-:Y:S01]  /*2df0*/  FMUL.FTZ R2, R32, -1.4426950216293334961 ;  /* 0xbfb8aa3b20027820 */ /* 0x001fe20000410000 */
[----:B-1----:R-:W-:Y:S02]  /*2e00*/  FADD.FTZ R40, R40, 1 ;  /* 0x3f80000028287421 */ /* 0x002fe40000010000 */
[----:B-----5:R-:W-:Y:S01]  /*2e10*/  MUFU.RCP R44, R43 ;  /* 0x0000002b002c7308 */ /* 0x020fe20000001000 */
[----:B------:R-:W-:-:S07]  /*2e20*/  FMUL.FTZ R48, R31, -1.4426950216293334961 ;  /* 0xbfb8aa3b1f307820 */ /* 0x000fce0000410000 */
[----:B------:R-:W-:Y:S01]  /*2e30*/  MUFU.RCP R47, R40 ;  /* 0x00000028002f7308 */ /* 0x000fe20000001000 */
[----:B------:R-:W-:-:S07]  /*2e40*/  FADD.FTZ R42, R42, 1 ;  /* 0x3f8000002a2a7421 */ /* 0x000fce0000010000 */
[----:B------:R0:W-:Y:S01]  /*2e50*/  MUFU.EX2 R49, R2 ;  /* 0x0000000200317308 */ /* 0x0001e20000000800 */
[----:B------:R-:W-:Y:S01]  /*2e60*/  FMUL.FTZ R50, R33, -1.4426950216293334961 ;  /* 0xbfb8aa3b21327820 */ /* 0x000fe20000410000 */
[----:B------:R-:W-:Y:S01]  /*2e70*/  FMUL.FTZ R46, R30, -1.4426950216293334961 ;  /* 0xbfb8aa3b1e2e7820 */ /* 0x000fe20000410000 */
[----:B0-----:R-:W-:Y:S01]  /*2e80*/  FADD.FTZ R2, R45, 1 ;  /* 0x3f8000002d027421 */ /* 0x001fe20000010000 */
[----:B------:R-:W0:Y:S04]  /*2e90*/  MUFU.EX2 R48, R48 ;  /* 0x0000003000307308 */ /* 0x000e280000000800 */
[----:B------:R-:W1:Y:S04]  /*2ea0*/  MUFU.EX2 R51, R50 ;  /* 0x0000003200337308 */ /* 0x000e680000000800 */
[----:B------:R-:W4:Y:S08]  /*2eb0*/  MUFU.RCP R42, R42 ;  /* 0x0000002a002a7308 */ /* 0x000f300000001000 */
[----:B------:R5:W4:Y:S01]  /*2ec0*/  MUFU.EX2 R3, R46 ;  /* 0x0000002e00037308 */ /* 0x000b220000000800 */
[----:B0-----:R-:W-:Y:S01]  /*2ed0*/  FADD.FTZ R48, R48, 1 ;  /* 0x3f80000030307421 */ /* 0x001fe20000010000 */
[----:B------:R-:W-:Y:S01]  /*2ee0*/  FADD.FTZ R49, R49, 1 ;  /* 0x3f80000031317421 */ /* 0x000fe20000010000 */
[----:B-1----:R-:W-:-:S02]  /*2ef0*/  FADD.FTZ R51, R51, 1 ;  /* 0x3f80000033337421 */ /* 0x002fc40000010000 */
[----:B------:R-:W-:Y:S08]  /*2f00*/  MUFU.RCP R50, R48 ;  /* 0x0000003000327308 */ /* 0x000ff00000001000 */
[----:B-----5:R0:W1:Y:S01]  /*2f10*/  MUFU.RCP R46, R2 ;  /* 0x00000002002e7308 */ /* 0x0200620000001000 */
[----:B----4-:R-:W-:-:S07]  /*2f20*/  FADD.FTZ R3, R3, 1 ;  /* 0x3f80000003037421 */ /* 0x010fce0000010000 */
[----:B------:R4:W5:Y:S01]  /*2f30*/  MUFU.RCP R61, R49 ;  /* 0x00000031003d7308 */ /* 0x0009620000001000 */
[----:B0-----:R-:W-:-:S07]  /*2f40*/  FADD.FTZ R2, -R42, 1 ;  /* 0x3f8000002a027421 */ /* 0x001fce0000010100 */
[----:B------:R-:W0:Y:S01]  /*2f50*/  MUFU.RCP R52, R51 ;  /* 0x0000003300347308 */ /* 0x000e220000001000 */
[----:B----4-:R-:W-:-:S07]  /*2f60*/  FFMA.FTZ R49, R21, R2, 1 ;  /* 0x3f80000015317423 */ /* 0x010fce0000010002 */
[----:B------:R4:W0:Y:S01]  /*2f70*/  MUFU.RCP R55, R3 ;  /* 0x0000000300377308 */ /* 0x0008220000001000 */
[----:B-1----:R-:W-:Y:S01]  /*2f80*/  FADD.FTZ R48, -R46, 1 ;  /* 0x3f8000002e307421 */ /* 0x002fe20000010100 */
[----:B----4-:R-:W-:-:S04]  /*2f90*/  FADD.FTZ R3, -R47, 1 ;  /* 0x3f8000002f037421 */ /* 0x010fc80000010100 */
[----:B------:R-:W-:Y:S01]  /*2fa0*/  FFMA.FTZ R3, R20, R3, 1 ;  /* 0x3f80000014037423 */ /* 0x000fe20000010003 */
[----:B-----5:R-:W-:Y:S01]  /*2fb0*/  FADD.FTZ R57, -R61, 1 ;  /* 0x3f8000003d397421 */ /* 0x020fe20000010100 */
[----:B------:R-:W-:-:S03]  /*2fc0*/  FFMA.FTZ R48, R29, R48, 1 ;  /* 0x3f8000001d307423 */ /* 0x000fc60000010030 */
        /* <DEDUP_REMOVED lines=11> */
[----:B------:R-:W3:Y:S04]  /*3080*/  LDS R37, [R104] ;  /* 0x0000000068257984 */ /* 0x000ee80000000800 */
[----:B------:R-:W4:Y:S04]  /*3090*/  LDS R43, [R104+0x4] ;  /* 0x00000400682b7984 */ /* 0x000f280000000800 */
[----:B------:R-:W5:Y:S04]  /*30a0*/  LDS R40, [R104+0x8] ;  /* 0x0000080068287984 */ /* 0x000f680000000800 */
[----:B------:R-:W0:Y:S04]  /*30b0*/  LDS R45, [R104+0xc] ;  /* 0x00000c00682d7984 */ /* 0x000e280000000800 */
[----:B------:R-:W0:Y:S04]  /*30c0*/  LDS R34, [R104+0x10] ;  /* 0x0000100068227984 */ /* 0x000e280000000800 */
[----:B------:R-:W0:Y:S04]  /*30d0*/  LDS R39, [R104+0x14] ;  /* 0x0000140068277984 */ /* 0x000e280000000800 */
[----:B------:R-:W0:Y:S04]  /*30e0*/  LDS R36, [R104+0x18] ;  /* 0x0000180068247984 */ /* 0x000e280000000800 */
[----:B------:R-:W0:Y:S01]  /*30f0*/  LDS R41, [R104+0x1c] ;  /* 0x00001c0068297984 */ /* 0x000e220000000800 */
[----:B-1----:R-:W-:-:S04]  /*3100*/  FADD.FTZ R6, -R44, 1 ;  /* 0x3f8000002c067421 */ /* 0x002fc80000010100 */
[----:B--2---:R-:W-:Y:S01]  /*3110*/  FFMA.FTZ R38, R35, R6, 1 ;  /* 0x3f80000023267423 */ /* 0x004fe20000010006 */
[----:B---3--:R-:W-:Y:S01]  /*3120*/  FMUL.FTZ R2, R0, R37 ;  /* 0x0000002500027220 */ /* 0x008fe20000410000 */
[----:B----4-:R-:W-:-:S03]  /*3130*/  FMUL.FTZ R7, R22, R43 ;  /* 0x0000002b16077220 */ /* 0x010fc60000410000 */
[----:B------:R-:W-:Y:S01]  /*3140*/  FMUL.FTZ R2, R47, R2 ;  /* 0x000000022f027220 */ /* 0x000fe20000410000 */
[----:B-----5:R-:W-:Y:S01]  /*3150*/  FMUL.FTZ R51, R23, R40 ;  /* 0x0000002817337220 */ /* 0x020fe20000410000 */
[----:B------:R-:W-:Y:S02]  /*3160*/  FMUL.FTZ R6, R42, R7 ;  /* 0x000000072a067220 */ /* 0x000fe40000410000 */
[----:B------:R-:W-:Y:S01]  /*3170*/  FMUL.FTZ R7, R2, R3 ;  /* 0x0000000302077220 */ /* 0x000fe20000410000 */
[----:B------:R-:W-:Y:S01]  /*3180*/  BAR.SYNC.DEFER_BLOCKING 0x0 ;  /* 0x0000000000007b1d */ /* 0x000fe20000010000 */
[----:B0-----:R-:W-:Y:S01]  /*3190*/  FMUL.FTZ R53, R24, R45 ;  /* 0x0000002d18357220 */ /* 0x001fe20000410000 */
        /* <DEDUP_REMOVED lines=85> */
[----:B0-----:R-:W-:Y:S01]  /*36f0*/  FMUL.FTZ R67, R26, R31 ;  /* 0x0000001f1a437220 */ /* 0x001fe20000410000 */
        /* <DEDUP_REMOVED lines=59> */
.L_x_15978:
[----:B------:R-:W1:Y:S01]  /*3ab0*/  LDCU UR4, c[0x0][0x38c] ;  /* 0x00007180ff0477ac */ /* 0x000e620008000800 */
[----:B0-----:R-:W-:Y:S01]  /*3ac0*/  FFMA.FTZ R3, R101, R23, R6 ;  /* 0x0000001765037223 */ /* 0x001fe20000010006 */
        /* <DEDUP_REMOVED lines=24> */
[----:B------:R-:W0:Y:S01]  /*3c50*/  LDC R63, c[0x0][0x388] ;  /* 0x0000e200ff3f7b82 */ /* 0x000e220000000800 */
[----:B------:R-:W-:Y:S01]  /*3c60*/  SHF.L.U32 R2, R113, 0x4, RZ ;  /* 0x0000000471027819 */ /* 0x000fe200000006ff */
[----:B------:R-:W-:Y:S01]  /*3c70*/  FADD.FTZ R0, R7, R7 ;  /* 0x0000000707007221 */ /* 0x000fe20000010000 */
[----:B------:R-:W-:Y:S01]  /*3c80*/  SHF.L.U32 R64, R115, 0x9, RZ ;  /* 0x0000000973407819 */ /* 0x000fe200000006ff */
[----:B------:R-:W-:Y:S01]  /*3c90*/  HFMA2 R87, -RZ, RZ, 0, 0 ;  /* 0x00000000ff577431 */ /* 0x000fe200000001ff */
[C-C-:B------:R-:W-:Y:S01]  /*3ca0*/  IADD3 R3, PT, PT, R4.reuse, 0x1, R4.reuse ;  /* 0x0000000104037810 */ /* 0x140fe20007ffe004 */
[----:B------:R-:W-:Y:S01]  /*3cb0*/  FADD.FTZ R71, R71, R71 ;  /* 0x0000004747477221 */ /* 0x000fe20000010000 */
[C-C-:B------:R-:W-:Y:S01]  /*3cc0*/  IADD3 R7, PT, PT, R4.reuse, 0x2, R4.reuse ;  /* 0x0000000204077810 */ /* 0x140fe20007ffe004 */
[----:B------:R-:W1:Y:S01]  /*3cd0*/  LDC.64 R20, c[0x0][0x3a8] ;  /* 0x0000ea00ff147b82 */ /* 0x000e620000000a00 */
[C-C-:B------:R-:W-:Y:S01]  /*3ce0*/  IADD3 R33, PT, PT, R4.reuse, 0x3, R4.reuse ;  /* 0x0000000304217810 */ /* 0x140fe20007ffe004 */
[----:B------:R-:W-:Y:S01]  /*3cf0*/  FADD.FTZ R69, R69, R69 ;  /* 0x0000004545457221 */ /* 0x000fe20000010000 */
[C-C-:B------:R-:W-:Y:S01]  /*3d00*/  IADD3 R35, PT, PT, R4.reuse, 0x4, R4.reuse ;  /* 0x0000000404237810 */ /* 0x140fe20007ffe004 */
[----:B------:R-:W-:Y:S01]  /*3d10*/  FADD.FTZ R67, R67, R67 ;  /* 0x0000004343437221 */ /* 0x000fe20000010000 */
[C-C-:B------:R-:W-:Y:S01]  /*3d20*/  IADD3 R37, PT, PT, R4.reuse, 0x5, R4.reuse ;  /* 0x0000000504257810 */ /* 0x140fe20007ffe004 */
[----:B------:R-:W2:Y:S01]  /*3d30*/  LDCU UR8, c[0x0][0x394] ;  /* 0x00007280ff0877ac */ /* 0x000ea20008000800 */
[C-C-:B------:R-:W-:Y:S01]  /*3d40*/  IADD3 R39, PT, PT, R4.reuse, 0x6, R4.reuse ;  /* 0x0000000604277810 */ /* 0x140fe20007ffe004 */
[----:B------:R-:W3:Y:S01]  /*3d50*/  LDC.64 R22, c[0x0][0x440] ;  /* 0x00011000ff167b82 */ /* 0x000ee20000000a00 */
[----:B------:R-:W-:Y:S01]  /*3d60*/  IADD3 R41, PT, PT, R4, 0x7, R4 ;  /* 0x0000000704297810 */ /* 0x000fe20007ffe004 */
[----:B------:R-:W4:Y:S01]  /*3d70*/  LDCU UR9, c[0x0][0x38c] ;  /* 0x00007180ff0977ac */ /* 0x000f220008000800 */
        /* <DEDUP_REMOVED lines=18> */
[C---:B------:R-:W-:Y:S01]  /*3ea0*/  IADD3 R55, PT, PT, R2.reuse, 0xe, RZ ;  /* 0x0000000e02377810 */ /* 0x040fe20007ffe0ff */
[----:B------:R-:W0:Y:S01]  /*3eb0*/  LDC.64 R30, c[0x0][0x4d0] ;  /* 0x00013400ff1e7b82 */ /* 0x000e220000000a00 */
[----:B------:R-:W-:Y:S02]  /*3ec0*/  IADD3 R57, PT, PT, R2, 0xf, RZ ;  /* 0x0000000f02397810 */ /* 0x000fe40007ffe0ff */
[----:B------:R-:W-:Y:S02]  /*3ed0*/  LEA R62, R5, -R64, 0x1 ;  /* 0x80000040053e7211 */ /* 0x000fe400078e08ff */
        /* <DEDUP_REMOVED lines=24> */
[----:B------:R-:W-:Y:S02]  /*4060*/  LEA.HI.SX32 R36, R36, R113, 0x1b ;  /* 0x0000007124247211 */ /* 0x000fe400078fdaff */
[----:B------:R-:W-:Y:S02]  /*4070*/  ISETP.GE.AND P0, PT, R143, R62, PT ;  /* 0x0000003e8f00720c */ /* 0x000fe40003f06270 */
[----:B------:R-:W-:-:S02]  /*4080*/  LEA R56, R39, UR6, 0x2 ;  /* 0x0000000627387c11 */ /* 0x000fc4000f8e10ff */
[----:B------:R-:W-:Y:S02]  /*4090*/  LEA R55, R41, UR6, 0x2 ;  /* 0x0000000629377c11 */ /* 0x000fe4000f8e10ff */
[----:B------:R-:W-:Y:S02]  /*40a0*/  LEA R48, R38, UR6, 0x2 ;  /* 0x0000000626307c11 */ /* 0x000fe4000f8e10ff */
[----:B------:R-:W-:Y:S02]  /*40b0*/  LEA R47, R40, UR6, 0x2 ;  /* 0x00000006282f7c11 */ /* 0x000fe4000f8e10ff */
[----:B------:R-:W-:Y:S02]  /*40c0*/  LEA R46, R42, UR6, 0x2 ;  /* 0x000000062a2e7c11 */ /* 0x000fe4000f8e10ff */
[----:B------:R-:W-:Y:S02]  /*40d0*/  LEA R45, R43, UR6, 0x2 ;  /* 0x000000062b2d7c11 */ /* 0x000fe4000f8e10ff */
[----:B------:R-:W-:-:S02]  /*40e0*/  ISETP.EQ.AND P5, PT, R159, RZ, P5 ;  /* 0x000000ff9f00720c */ /* 0x000fc40002fa2270 */
        /* <DEDUP_REMOVED lines=12> */
[----:B------:R-:W-:Y:S02]  /*41b0*/  P2R R209, PR, RZ, 0x1 ;  /* 0x00000001ffd17803 */ /* 0x000fe40000000000 */
[----:B------:R-:W-:Y:S02]  /*41c0*/  LEA R43, R160, UR6, 0x2 ;  /* 0x00000006a02b7c11 */ /* 0x000fe4000f8e10ff */
[----:B------:R-:W-:Y:S02]  /*41d0*/  LEA R42, R162, UR6, 0x2 ;  /* 0x00000006a22a7c11 */ /* 0x000fe4000f8e10ff */
[----:B------:R-:W-:Y:S02]  /*41e0*/  LEA R41, R164, UR6, 0x2 ;  /* 0x00000006a4297c11 */ /* 0x000fe4000f8e10ff */
[----:B------:R-:W-:Y:S02]  /*41f0*/  LEA R40, R166, UR6, 0x2 ;  /* 0x00000006a6287c11 */ /* 0x000fe4000f8e10ff */
[----:B------:R-:W-:-:S02]  /*4200*/  LEA R39, R168, UR6, 0x2 ;  /* 0x00000006a8277c11 */ /* 0x000fc4000f8e10ff */
[----:B01234-:R-:W-:-:S07]  /*4210*/  LEA R38, R170, UR6, 0x2 ;  /* 0x00000006aa267c11 */ /* 0x01ffce000f8e10ff */
.L_x_16029:
[----:B------:R-:W-:Y:S02]  /*4220*/  MOV R2, R143 ;  /* 0x0000008f00027202 */ /* 0x000fe40000000f00 */
[----:B------:R-:W-:Y:S02]  /*4230*/  CS2R R34, SRZ ;  /* 0x0000000000227805 */ /* 0x000fe4000001ff00 */
[----:B------:R-:W-:Y:S02]  /*4240*/  MOV R3, RZ ;  /* 0x000000ff00037202 */ /* 0x000fe40000000f00 */
[----:B------:R-:W-:Y:S02]  /*4250*/  CS2R R36, SRZ ;  /* 0x0000000000247805 */ /* 0x000fe4000001ff00 */
[C---:B0-----:R-:W-:Y:S02]  /*4260*/  IADD3 R5, PT, PT, R117.reuse, 0x20, RZ ;  /* 0x0000002075057810 */ /* 0x041fe40007ffe0ff */
[-C--:B------:R-:W-:Y:S01]  /*4270*/  ISETP.GE.AND P0, PT, R117, R62.reuse, PT ;  /* 0x0000003e7500720c */ /* 0x080fe20003f06270 */
[----:B------:R-:W-:Y:S01]  /*4280*/  IMAD.WIDE.U32 R2, R24, UR4, R2 ;  /* 0x0000000418027c25 */ /* 0x000fe2000f8e0002 */
[----:B------:R-:W-:-:S02]  /*4290*/  ISETP.GE.AND P1, PT, R5, R62, PT ;  /* 0x0000003e0500720c */ /* 0x000fc40003f26270 */
[----:B------:R-:W-:Y:S01]  /*42a0*/  IADD3 R5, PT, PT, R117, 0x40, RZ ;  /* 0x0000004075057810 */ /* 0x000fe20007ffe0ff */
[----:B------:R-:W-:Y:S01]  /*42b0*/  IMAD R4, R25, UR4, R3 ;  /* 0x0000000419047c24 */ /* 0x000fe2000f8e0203 */
[C---:B------:R-:W-:Y:S02]  /*42c0*/  IADD3 R7, PT, PT, R117.reuse, 0x60, RZ ;  /* 0x0000006075077810 */ /* 0x040fe40007ffe0ff */
[----:B------:R-:W-:Y:S02]  /*42d0*/  LEA R6, P4, R2, R149, 0x2 ;  /* 0x0000009502067211 */ /* 0x000fe400078810ff */
[----:B------:R-:W-:Y:S02]  /*42e0*/  IADD3 R3, PT, PT, R117, 0x80, RZ ;  /* 0x0000008075037810 */ /* 0x000fe40007ffe0ff */
[-C--:B------:R-:W-:Y:S02]  /*42f0*/  ISETP.GE.AND P2, PT, R5, R62.reuse, PT ;  /* 0x0000003e0500720c */ /* 0x080fe40003f46270 */
[----:B------:R-:W-:-:S02]  /*4300*/  ISETP.GE.AND P3, PT, R7, R62, PT ;  /* 0x0000003e0700720c */ /* 0x000fc40003f66270 */
[----:B------:R-:W-:Y:S02]  /*4310*/  LEA.HI.X R7, R2, R147, R4, 0x2, P4 ;  /* 0x0000009302077211 */ /* 0x000fe400020f1404 */
[-C--:B------:R-:W-:Y:S02]  /*4320*/  ISETP.GE.AND P4, PT, R3, R62.reuse, PT ;  /* 0x0000003e0300720c */ /* 0x080fe40003f86270 */
[C---:B------:R-:W-:Y:S01]  /*4330*/  IADD3 R3, PT, PT, R117.reuse, 0xa0, RZ ;  /* 0x000000a075037810 */ /* 0x040fe20007ffe0ff */
[----:B--2---:R-:W2:Y:S01]  /*4340*/  @!P0 LDG.E R34, desc[UR16][R6.64+0x80] ;  /* 0x0000801006228981 */ /* 0x004ea2000c1e1900 */
[----:B------:R-:W-:Y:S02]  /*4350*/  IADD3 R5, PT, PT, R117, 0xc0, RZ ;  /* 0x000000c075057810 */ /* 0x000fe40007ffe0ff */
[----:B------:R-:W-:Y:S02]  /*4360*/  ISETP.GE.AND P0, PT, R3, R62, PT ;  /* 0x0000003e0300720c */ /* 0x000fe40003f06270 */
[----:B------:R-:W-:-:S02]  /*4370*/  CS2R R170, SRZ ;  /* 0x0000000000aa7805 */ /* 0x000fc4000001ff00 */
[----:B------:R-:W-:Y:S01]  /*4380*/  IADD3 R3, PT, PT, R117, 0xe0, RZ ;  /* 0x000000e075037810 */ /* 0x000fe20007ffe0ff */
[----:B------:R-:W3:Y:S01]  /*4390*/  @!P2 LDG.E R36, desc[UR16][R6.64+0x180] ;  /* 0x000180100624a981 */ /* 0x000ee2000c1e1900 */
[----:B------:R-:W-:Y:S02]  /*43a0*/  MOV R160, RZ ;  /* 0x000000ff00a07202 */ /* 0x000fe40000000f00 */
[-C--:B------:R-:W-:Y:S01]  /*43b0*/  ISETP.GE.AND P2, PT, R3, R62.reuse, PT ;  /* 0x0000003e0300720c */ /* 0x080fe20003f46270 */
[----:B----4-:R-:W4:Y:S01]  /*43c0*/  @!P1 LDG.E R37, desc[UR16][R6.64+0x100] ;  /* 0x0001001006259981 */ /* 0x010f22000c1e1900 */
[----:B------:R-:W-:Y:S02]  /*43d0*/  ISETP.GE.AND P1, PT, R5, R62, PT ;  /* 0x0000003e0500720c */ /* 0x000fe40003f26270 */
[C---:B------:R-:W-:Y:S01]  /*43e0*/  IADD3 R3, PT, PT, R117.reuse, 0x120, RZ ;  /* 0x0000012075037810 */ /* 0x040fe20007ffe0ff */
[----:B------:R-:W5:Y:S01]  /*43f0*/  @!P4 LDG.E R160, desc[UR16][R6.64+0x280] ;  /* 0x0002801006a0c981 */ /* 0x000f62000c1e1900 */
[----:B------:R-:W-:-:S02]  /*4400*/  IADD3 R5, PT, PT, R117, 0x100, RZ ;  /* 0x0000010075057810 */ /* 0x000fc40007ffe0ff */
[----:B------:R-:W-:Y:S01]  /*4410*/  MOV R173, RZ ;  /* 0x000000ff00ad7202 */ /* 0x000fe20000000f00 */
[----:B------:R-:W5:Y:S01]  /*4420*/  @!P3 LDG.E R171, desc[UR16][R6.64+0x200] ;  /* 0x0002001006abb981 */ /* 0x000f62000c1e1900 */
[-C--:B------:R-:W-:Y:S02]  /*4430*/  ISETP.GE.AND P4, PT, R3, R62.reuse, PT ;  /* 0x0000003e0300720c */ /* 0x080fe40003f86270 */
[----:B------:R-:W-:Y:S02]  /*4440*/  ISETP.NE.AND P6, PT, R209, RZ, PT ;  /* 0x000000ffd100720c */ /* 0x000fe40003fc5270 */
[----:B------:R-:W-:Y:S01]  /*4450*/  ISETP.GE.AND P3, PT, R5, R62, PT ;  /* 0x0000003e0500720c */ /* 0x000fe20003f66270 */
[----:B------:R-:W5:Y:S01]  /*4460*/  @!P0 LDG.E R173, desc[UR16][R6.64+0x300] ;  /* 0x0003001006ad8981 */ /* 0x000f62000c1e1900 */
[----:B------:R-:W-:Y:S02]  /*4470*/  IADD3 R3, PT, PT, R117, 0x140, RZ ;  /* 0x0000014075037810 */ /* 0x000fe40007ffe0ff */
[----:B------:R-:W-:-:S02]  /*4480*/  MOV R164, RZ ;  /* 0x000000ff00a47202 */ /* 0x000fc40000000f00 */
[----:B------:R-:W-:Y:S02]  /*4490*/  MOV R162, RZ ;  /* 0x000000ff00a27202 */ /* 0x000fe40000000f00 */
[----:B------:R-:W-:Y:S02]  /*44a0*/  ISETP.GE.AND P0, PT, R3, R62, PT ;  /* 0x0000003e0300720c */ /* 0x000fe40003f06270 */
[C---:B------:R-:W-:Y:S01]  /*44b0*/  IADD3 R3, PT, PT, R117.reuse, 0x180, RZ ;  /* 0x0000018075037810 */ /* 0x040fe20007ffe0ff */
[----:B------:R-:W5:Y:S01]  /*44c0*/  @!P2 LDG.E R164, desc[UR16][R6.64+0x400] ;  /* 0x0004001006a4a981 */ /* 0x000f62000c1e1900 */
[----:B------:R-:W-:Y:S02]  /*44d0*/  IADD3 R5, PT, PT, R117, 0x160, RZ ;  /* 0x0000016075057810 */ /* 0x000fe40007ffe0ff */
[----:B------:R-:W-:Y:S01]  /*44e0*/  MOV R175, RZ ;  /* 0x000000ff00af7202 */ /* 0x000fe20000000f00 */
[----:B------:R-:W5:Y:S01]  /*44f0*/  @!P1 LDG.E R162, desc[UR16][R6.64+0x380] ;  /* 0x0003801006a29981 */ /* 0x000f62000c1e1900 */
[----:B------:R-:W-:-:S02]  /*4500*/  MOV R166, RZ ;  /* 0x000000ff00a67202 */ /* 0x000fc40000000f00 */
[-C--:B------:R-:W-:Y:S01]  /*4510*/  ISETP.GE.AND P2, PT, R3, R62.reuse, PT ;  /* 0x0000003e0300720c */ /* 0x080fe20003f46270 */
[----:B------:R-:W2:Y:S01]  /*4520*/  @!P6 LDG.E R35, desc[UR16][R6.64] ;  /* 0x000000100623e981 */ /* 0x000ea2000c1e1900 */
[-C--:B------:R-:W-:Y:S02]  /*4530*/  ISETP.GE.AND P1, PT, R5, R62.reuse, PT ;  /* 0x0000003e0500720c */ /* 0x080fe40003f26270 */
[C---:B------:R-:W-:Y:S01]  /*4540*/  IADD3 R3, PT, PT, R117.reuse, 0x1a0, RZ ;  /* 0x000001a075037810 */ /* 0x040fe20007ffe0ff */
[----:B------:R-:W5:Y:S01]  /*4550*/  @!P3 LDG.E R175, desc[UR16][R6.64+0x480] ;  /* 0x0004801006afb981 */ /* 0x000f62000c1e1900 */
[----:B------:R-:W-:Y:S02]  /*4560*/  IADD3 R5, PT, PT, R117, 0x1c0, RZ ;  /* 0x000001c075057810 */ /* 0x000fe40007ffe0ff */
[-C--:B------:R-:W-:Y:S01]  /*4570*/  ISETP.GE.AND P3, PT, R3, R62.reuse, PT ;  /* 0x0000003e0300720c */ /* 0x080fe20003f66270 */
[----:B------:R-:W5:Y:S01]  /*4580*/  @!P4 LDG.E R166, desc[UR16][R6.64+0x500] ;  /* 0x0005001006a6c981 */ /* 0x000f62000c1e1900 */
[----:B------:R-:W-:-:S02]  /*4590*/  ISETP.GE.AND P4, PT, R5, R62, PT ;  /* 0x0000003e0500720c */ /* 0x000fc40003f86270 */
        /* <DEDUP_REMOVED lines=25> */
[----:B---3--:R0:W-:Y:S04]  /*4730*/  STS [R109+0x180], R36 ;  /* 0x000180246d007388 */ /* 0x0081e80000000800 */
[----:B-----5:R-:W-:Y:S04]  /*4740*/  STS [R108+0x200], R171 ;  /* 0x000200ab6c007388 */ /* 0x020fe80000000800 */
[----:B------:R1:W-:Y:S04]  /*4750*/  STS [R107+0x280], R160 ;  /* 0x000280a06b007388 */ /* 0x0003e80000000800 */
        /* <DEDUP_REMOVED lines=13> */
[----:B------:R-:W-:Y:S01]  /*4830*/  FMUL.FTZ R3, R32, 1.4426950216293334961 ;  /* 0x3fb8aa3b20037820 */ /* 0x000fe20000410000 */
[C---:B------:R-:W-:Y:S01]  /*4840*/  FMUL.FTZ R7, R33.reuse, R93 ;  /* 0x0000005d21077220 */ /* 0x040fe20000410000 */
[----:B0-----:R-:W-:Y:S01]  /*4850*/  FMUL.FTZ R36, R33, R94 ;  /* 0x0000005e21247220 */ /* 0x001fe20000410000 */
[----:B-1----:R-:W-:Y:S01]  /*4860*/  FMUL.RZ R160, R2, 0.15915493667125701904 ;  /* 0x3e22f98302a07820 */ /* 0x002fe2000040c000 */
[----:B------:R-:W-:Y:S01]  /*4870*/  FMUL.FTZ R2, R3, R96 ;  /* 0x0000006003027220 */ /* 0x000fe20000410000 */
[----:B------:R-:W0:Y:S01]  /*4880*/  S2UR UR7, SR_CgaCtaId ;  /* 0x00000000000779c3 */ /* 0x000e220000008800 */
[----:B------:R-:W-:Y:S01]  /*4890*/  UMOV UR6, 0x400 ;  /* 0x0000040000067882 */ /* 0x000fe20000000000 */
[C---:B------:R-:W-:Y:S01]  /*48a0*/  ISETP.NE.AND P1, PT, R159.reuse, RZ, PT ;  /* 0x000000ff9f00720c */ /* 0x040fe20003f25270 */
[----:B------:R1:W-:Y:S01]  /*48b0*/  MUFU.EX2 R35, R2 ;  /* 0x0000000200237308 */ /* 0x0003e20000000800 */
[----:B------:R-:W-:Y:S01]  /*48c0*/  ISETP.NE.AND P0, PT, R159, 0x1f, PT ;  /* 0x0000001f9f00780c */ /* 0x000fe20003f05270 */
[----:B------:R0:W0:Y:S01]  /*48d0*/  LDS R187, [R54] ;  /* 0x0000000036bb7984 */ /* 0x0000220000000800 */
[----:B------:R-:W-:Y:S03]  /*48e0*/  BSSY.RECONVERGENT B0, `(.L_x_15980) ;  /* 0x000006e000007945 */ /* 0x000fe60003800200 */
[----:B------:R0:W0:Y:S01]  /*48f0*/  LDS R172, [R61+0x4] ;  /* 0x000004003dac7984 */ /* 0x0000220000000800 */
[----:B-1----:R-:W-:-:S03]  /*4900*/  FMUL.FTZ R2, R33, R91 ;  /* 0x0000005b21027220 */ /* 0x002fc60000410000 */
[----:B------:R1:W0:Y:S01]  /*4910*/  LDS R185, [R58+0x10] ;  /* 0x000010003ab97984 */ /* 0x0002220000000800 */
[----:B--2---:R-:W-:Y:S01]  /*4920*/  FMUL.RZ R166, R2, 0.15915493667125701904 ;  /* 0x3e22f98302a67820 */ /* 0x004fe2000040c000 */
[----:B------:R-:W-:Y:S01]  /*4930*/  FMUL.FTZ R2, R3, R91 ;  /* 0x0000005b03027220 */ /* 0x000fe20000410000 */
[----:B------:R-:W-:Y:S01]  /*4940*/  FMUL.RZ R162, R7, 0.15915493667125701904 ;  /* 0x3e22f98307a27820 */ /* 0x000fe2000040c000 */
[----:B------:R1:W2:Y:S01]  /*4950*/  LDS R183, [R57+0x14] ;  /* 0x0000140039b77984 */ /* 0x0002a20000000800 */
[----:B------:R-:W-:Y:S01]  /*4960*/  MUFU.SIN R171, R166 ;  /* 0x000000a600ab7308 */ /* 0x000fe20000000400 */
[----:B------:R-:W-:Y:S01]  /*4970*/  FMUL.RZ R164, R36, 0.15915493667125701904 ;  /* 0x3e22f98324a47820 */ /* 0x000fe2000040c000 */
[C---:B------:R-:W-:Y:S01]  /*4980*/  FMUL.FTZ R36, R3.reuse, R94 ;  /* 0x0000005e03247220 */ /* 0x040fe20000410000 */
[C---:B------:R-:W-:Y:S01]  /*4990*/  FMUL.FTZ R7, R3.reuse, R93 ;  /* 0x0000005d03077220 */ /* 0x040fe20000410000 */
[----:B------:R1:W0:Y:S04]  /*49a0*/  LDS R181, [R45+0x20] ;  /* 0x000020002db57984 */ /* 0x0002280000000800 */
[----:B------:R3:W1:Y:S01]  /*49b0*/  MUFU.COS R195, R166 ;  /* 0x000000a600c37308 */ /* 0x0006620000000000 */
[----:B------:R0:W0:Y:S04]  /*49c0*/  LDS R179, [R44+0x24] ;  /* 0x000024002cb37984 */ /* 0x0000280000000800 */
[----:B------:R0:W0:Y:S03]  /*49d0*/  LDS R177, [R41+0x30] ;  /* 0x0000300029b17984 */ /* 0x0000260000000800 */
[----:B------:R-:W1:Y:S01]  /*49e0*/  MUFU.EX2 R2, R2 ;  /* 0x0000000200027308 */ /* 0x000e620000000800 */
[----:B------:R0:W0:Y:S03]  /*49f0*/  LDS R175, [R40+0x34] ;  /* 0x0000340028af7984 */ /* 0x0000260000000800 */
[----:B------:R-:W-:Y:S01]  /*4a00*/  MUFU.SIN R6, R160 ;  /* 0x000000a000067308 */ /* 0x000fe20000000400 */
[----:B---3--:R-:W-:Y:S01]  /*4a10*/  FMUL.FTZ R166, R3, R88 ;  /* 0x0000005803a67220 */ /* 0x008fe20000410000 */
[----:B------:R3:W0:Y:S06]  /*4a20*/  LDS R173, [R39+0x38] ;  /* 0x0000380027ad7984 */ /* 0x00062c0000000800 */
[----:B------:R4:W3:Y:S08]  /*4a30*/  MUFU.COS R34, R160 ;  /* 0x000000a000227308 */ /* 0x0008f00000000000 */
[----:B------:R-:W-:Y:S01]  /*4a40*/  MUFU.SIN R198, R162 ;  /* 0x000000a200c67308 */ /* 0x000fe20000000400 */
[----:B----4-:R-:W-:-:S07]  /*4a50*/  FMUL.FTZ R160, R33, R92 ;  /* 0x0000005c21a07220 */ /* 0x010fce0000410000 */
[----:B------:R4:W-:Y:S01]  /*4a60*/  MUFU.COS R200, R162 ;  /* 0x000000a200c87308 */ /* 0x0009e20000000000 */
[----:B------:R-:W-:Y:S01]  /*4a70*/  FMUL.RZ R168, R160, 0.15915493667125701904 ;  /* 0x3e22f983a0a87820 */ /* 0x000fe2000040c000 */
[----:B------:R-:W-:-:S06]  /*4a80*/  FMUL.FTZ R160, R3, R92 ;  /* 0x0000005c03a07220 */ /* 0x000fcc0000410000 */
[----:B------:R-:W2:Y:S01]  /*4a90*/  MUFU.SIN R37, R164 ;  /* 0x000000a400257308 */ /* 0x000ea20000000400 */
[----:B----4-:R-:W-:-:S04]  /*4aa0*/  FMUL.FTZ R162, R33, R89 ;  /* 0x0000005921a27220 */ /* 0x010fc80000410000 */
[----:B------:R-:W-:Y:S01]  /*4ab0*/  FMUL.RZ R170, R162, 0.15915493667125701904 ;  /* 0x3e22f983a2aa7820 */ /* 0x000fe2000040c000 */
[C---:B------:R-:W-:Y:S02]  /*4ac0*/  FMUL.FTZ R162, R3.reuse, R89 ;  /* 0x0000005903a27220 */ /* 0x040fe40000410000 */
[----:B------:R4:W-:Y:S08]  /*4ad0*/  MUFU.COS R197, R164 ;  /* 0x000000a400c57308 */ /* 0x0009f00000000000 */
[----:B------:R-:W2:Y:S01]  /*4ae0*/  MUFU.EX2 R36, R36 ;  /* 0x0000002400247308 */ /* 0x000ea20000000800 */
[-C--:B----4-:R-:W-:Y:S01]  /*4af0*/  FMUL.FTZ R164, R3, R90.reuse ;  /* 0x0000005a03a47220 */ /* 0x090fe20000410000 */
[----:B------:R-:W-:-:S02]  /*4b00*/  FMUL.FTZ R3, R33, R90 ;  /* 0x0000005a21037220 */ /* 0x000fc40000410000 */
[----:B------:R-:W4:Y:S01]  /*4b10*/  MUFU.EX2 R7, R7 ;  /* 0x0000000700077308 */ /* 0x000f220000000800 */
[----:B-1----:R-:W-:-:S03]  /*4b20*/  FMUL.FTZ R195, R2, R195 ;  /* 0x000000c302c37220 */ /* 0x002fc60000410000 */
[----:B------:R1:W4:Y:S01]  /*4b30*/  MUFU.EX2 R192, R160 ;  /* 0x000000a000c07308 */ /* 0x0003220000000800 */
[----:B------:R-:W-:Y:S01]  /*4b40*/  FMUL.FTZ R194, R2, R171 ;  /* 0x000000ab02c27220 */ /* 0x000fe20000410000 */
[----:B------:R-:W-:Y:S01]  /*4b50*/  SHF.L.U32 R2, R115, 0x8, RZ ;  /* 0x0000000873027819 */ /* 0x000fe200000006ff */
[----:B0-----:R-:W-:Y:S01]  /*4b60*/  ULEA UR6, UR7, UR6, 0x18 ;  /* 0x0000000607067291 */ /* 0x001fe2000f8ec0ff */
[----:B------:R-:W0:Y:S01]  /*4b70*/  MUFU.COS R193, R168 ;  /* 0x000000a800c17308 */ /* 0x000e220000000000 */
[----:B---3--:R-:W-:Y:S01]  /*4b80*/  FMUL.FTZ R34, R35, R34 ;  /* 0x0000002223227220 */ /* 0x008fe20000410000 */
[----:B-1----:R-:W-:Y:S01]  /*4b90*/  FMUL.RZ R160, R3, 0.15915493667125701904 ;  /* 0x3e22f98303a07820 */ /* 0x002fe2000040c000 */
[----:B------:R-:W-:Y:S01]  /*4ba0*/  FMUL.FTZ R3, R33, R88 ;  /* 0x0000005821037220 */ /* 0x000fe20000410000 */
[----:B------:R-:W-:-:S04]  /*4bb0*/  LOP3.LUT R2, R2, 0x100, RZ, 0xc0, !PT ;  /* 0x0000010002027812 */ /* 0x000fc800078ec0ff */
[----:B------:R1:W3:Y:S01]  /*4bc0*/  MUFU.SIN R189, R168 ;  /* 0x000000a800bd7308 */ /* 0x0002e20000000400 */
[----:B--2---:R-:W-:Y:S01]  /*4bd0*/  FMUL.FTZ R196, R36, R37 ;  /* 0x0000002524c47220 */ /* 0x004fe20000410000 */
[----:B------:R-:W-:Y:S01]  /*4be0*/  FMUL.RZ R3, R3, 0.15915493667125701904 ;  /* 0x3e22f98303037820 */ /* 0x000fe2000040c000 */
[C---:B----4-:R-:W-:Y:S01]  /*4bf0*/  FMUL.FTZ R200, R7.reuse, R200 ;  /* 0x000000c807c87220 */ /* 0x050fe20000410000 */
[----:B------:R-:W-:Y:S01]  /*4c00*/  FMUL.FTZ R198, R7, R198 ;  /* 0x000000c607c67220 */ /* 0x000fe20000410000 */
[----:B------:R2:W4:Y:S03]  /*4c10*/  LDS R171, [R38+0x3c] ;  /* 0x00003c0026ab7984 */ /* 0x0005260000000800 */
[----:B------:R-:W2:Y:S08]  /*4c20*/  MUFU.COS R191, R170 ;  /* 0x000000aa00bf7308 */ /* 0x000eb00000000000 */
[----:B------:R0:W-:Y:S01]  /*4c30*/  MUFU.SIN R199, R170 ;  /* 0x000000aa00c77308 */ /* 0x0001e20000000400 */
[----:B------:R-:W-:Y:S01]  /*4c40*/  FMUL.FTZ R35, R35, R6 ;  /* 0x0000000623237220 */ /* 0x000fe20000410000 */
[----:B-1----:R1:W1:Y:S06]  /*4c50*/  LDS R168, [R59+0xc] ;  /* 0x00000c003ba87984 */ /* 0x00226c0000000800 */
[----:B------:R-:W4:Y:S01]  /*4c60*/  MUFU.COS R203, R160 ;  /* 0x000000a000cb7308 */ /* 0x000f220000000000 */
[----:B0-----:R0:W0:Y:S07]  /*4c70*/  LDS R170, [R60+0x8] ;  /* 0x000008003caa7984 */ /* 0x00102e0000000800 */
[----:B------:R3:W4:Y:S08]  /*4c80*/  MUFU.SIN R201, R160 ;  /* 0x000000a000c97308 */ /* 0x0007300000000400 */
[----:B------:R-:W1:Y:S01]  /*4c90*/  MUFU.COS R37, R3 ;  /* 0x0000000300257308 */ /* 0x000e620000000000 */
[----:B---3--:R3:W0:Y:S07]  /*4ca0*/  LDS R160, [R42+0x2c] ;  /* 0x00002c002aa07984 */ /* 0x00862e0000000800 */
[----:B------:R2:W3:Y:S08]  /*4cb0*/  MUFU.SIN R7, R3 ;  /* 0x0000000300077308 */ /* 0x0004f00000000400 */
[----:B------:R4:W1:Y:S01]  /*4cc0*/  MUFU.EX2 R190, R162 ;  /* 0x000000a200be7308 */ /* 0x0008620000000800 */
[----:B--2---:R-:W-:-:S03]  /*4cd0*/  IADD3 R3, PT, PT, R2, UR4, RZ ;  /* 0x0000000402037c10 */ /* 0x004fc6000fffe0ff */
[----:B------:R2:W3:Y:S01]  /*4ce0*/  MUFU.EX2 R188, R164 ;  /* 0x000000a400bc7308 */ /* 0x0004e20000000800 */
[----:B------:R-:W-:-:S03]  /*4cf0*/  SEL R3, R3, R144, !P1 ;  /* 0x0000009003037207 */ /* 0x000fc60004800000 */
[----:B------:R3:W0:Y:S01]  /*4d00*/  MUFU.EX2 R184, R166 ;  /* 0x000000a600b87308 */ /* 0x0006220000000800 */
[----:B------:R-:W-:Y:S01]  /*4d10*/  LEA R3, R3, UR6, 0x3 ;  /* 0x0000000603037c11 */ /* 0x000fe2000f8e18ff */
[----:B----4-:R4:W4:Y:S01]  /*4d20*/  LDS R162, [R43+0x28] ;  /* 0x000028002ba27984 */ /* 0x0109220000000800 */
[C---:B------:R-:W-:Y:S01]  /*4d30*/  FMUL.FTZ R193, R192.reuse, R193 ;  /* 0x000000c1c0c17220 */ /* 0x040fe20000410000 */
[----:B------:R-:W-:Y:S02]  /*4d40*/  FMUL.FTZ R192, R192, R189 ;  /* 0x000000bdc0c07220 */ /* 0x000fe40000410000 */
[----:B--2---:R2:W2:Y:S01]  /*4d50*/  LDS R164, [R55+0x1c] ;  /* 0x00001c0037a47984 */ /* 0x0044a20000000800 */
[----:B-1----:R-:W-:-:S03]  /*4d60*/  FMUL.FTZ R191, R190, R191 ;  /* 0x000000bfbebf7220 */ /* 0x002fc60000410000 */
[----:B---3--:R1:W3:Y:S01]  /*4d70*/  LDS R166, [R56+0x18] ;  /* 0x0000180038a67984 */ /* 0x0082e20000000800 */
[----:B------:R-:W-:-:S03]  /*4d80*/  FMUL.FTZ R189, R188, R203 ;  /* 0x000000cbbcbd7220 */ /* 0x000fc60000410000 */
[----:B------:R1:W-:Y:S01]  /*4d90*/  STS.64 [R3+0x14d0], R34 ;  /* 0x0014d02203007388 */ /* 0x0003e20000000a00 */
[----:B------:R-:W-:Y:S01]  /*4da0*/  FMUL.FTZ R190, R190, R199 ;  /* 0x000000c7bebe7220 */ /* 0x000fe20000410000 */
[----:B------:R-:W-:Y:S01]  /*4db0*/  FMUL.FTZ R188, R188, R201 ;  /* 0x000000c9bcbc7220 */ /* 0x000fe20000410000 */
[----:B0-----:R-:W-:Y:S01]  /*4dc0*/  FMUL.FTZ R186, R184, R37 ;  /* 0x00000025b8ba7220 */ /* 0x001fe20000410000 */
[----:B------:R-:W-:Y:S01]  /*4dd0*/  FMUL.FTZ R197, R36, R197 ;  /* 0x000000c524c57220 */ /* 0x000fe20000410000 */
        /* <DEDUP_REMOVED lines=29> */
.L_x_15981:
[----:B------:R0:W1:Y:S02]  /*4fb0*/  LDS.64 R2, [R211+UR5+0x24d8] ;  /* 0x0024d805d3027984 */ /* 0x0000640008000a00 */
.L_x_15982:
[----:B------:R-:W-:Y:S05]  /*4fc0*/  BSYNC.RECONVERGENT B0 ;  /* 0x0000000000007941 */ /* 0x000fea0003800200 */
.L_x_15980:
        /* <DEDUP_REMOVED lines=15> */
[----:B------:R-:W3:Y:S01]  /*50c0*/  @P5 LDC R221, c[0x0][0x38c] ;  /* 0x0000e300ffdd5b82 */ /* 0x000ee20000000800 */
[C---:B------:R-:W-:Y:S01]  /*50d0*/  FFMA.FTZ R5, R102.reuse, R225, R5 ;  /* 0x000000e166057223 */ /* 0x040fe20000010005 */
[----:B------:R-:W-:Y:S01]  /*50e0*/  FFMA.FTZ R4, R102, R229, R4 ;  /* 0x000000e566047223 */ /* 0x000fe20000010004 */
[----:B------:R-:W-:Y:S01]  /*50f0*/  FMUL.FTZ R214, R179, R92 ;  /* 0x0000005cb3d67220 */ /* 0x000fe20000410000 */
[----:B------:R-:W-:Y:S01]  /*5100*/  FMUL.FTZ R207, R160, R89 ;  /* 0x00000059a0cf7220 */ /* 0x000fe20000410000 */
[C---:B------:R-:W-:Y:S01]  /*5110*/  FMUL.FTZ R6, R196.reuse, R5 ;  /* 0x00000005c4067220 */ /* 0x040fe20000410000 */
[----:B------:R-:W-:Y:S01]  /*5120*/  FMUL.FTZ R36, R196, R4 ;  /* 0x00000004c4247220 */ /* 0x000fe20000410000 */
[----:B------:R-:W-:-:S02]  /*5130*/  FMUL.FTZ R205, R162, R89 ;  /* 0x00000059a2cd7220 */ /* 0x000fc40000410000 */
        /* <DEDUP_REMOVED lines=16> */
[----:B------:R-:W-:-:S02]  /*5240*/  FMUL.FTZ R4, R34, R198 ;  /* 0x000000c622047220 */ /* 0x000fc40000410000 */
[C---:B------:R-:W-:Y:S01]  /*5250*/  FFMA.FTZ R7, R99.reuse, R212, R7 ;  /* 0x000000d463077223 */ /* 0x040fe20000010007 */
[----:B------:R-:W-:Y:S01]  /*5260*/  FFMA.FTZ R37, R99, R214, R6 ;  /* 0x000000d663257223 */ /* 0x000fe20000010006 */
[----:B------:R-:W-:Y:S02]  /*5270*/  FFMA.FTZ R4, R35, R200, R4 ;  /* 0x000000c823047223 */ /* 0x000fe40000010004 */
[C---:B------:R-:W-:Y:S01]  /*5280*/  FMUL.FTZ R208, R190.reuse, R7 ;  /* 0x00000007bed07220 */ /* 0x040fe20000410000 */
[-C--:B------:R-:W-:Y:S01]  /*5290*/  FMUL.FTZ R36, R190, R37.reuse ;  /* 0x00000025be247220 */ /* 0x080fe20000410000 */
[CC--:B------:R-:W-:Y:S02]  /*52a0*/  FMUL.FTZ R6, R196.reuse, R4.reuse ;  /* 0x00000004c4067220 */ /* 0x0c0fe40000410000 */
[C---:B------:R-:W-:Y:S01]  /*52b0*/  FFMA.FTZ R37, R191.reuse, R37, R208 ;  /* 0x00000025bf257223 */ /* 0x040fe200000100d0 */
[----:B------:R-:W-:Y:S01]  /*52c0*/  FFMA.FTZ R206, R191, R7, -R36 ;  /* 0x00000007bfce7223 */ /* 0x000fe20000010824 */
[-C--:B------:R-:W-:Y:S01]  /*52d0*/  FMUL.FTZ R36, R196, R5.reuse ;  /* 0x00000005c4247220 */ /* 0x080fe20000410000 */
[C---:B------:R-:W-:Y:S01]  /*52e0*/  FFMA.FTZ R6, R197.reuse, R5, -R6 ;  /* 0x00000005c5067223 */ /* 0x040fe20000010806 */
[C---:B------:R-:W-:Y:S01]  /*52f0*/  FFMA.FTZ R208, R98.reuse, R207, R37 ;  /* 0x000000cf62d07223 */ /* 0x040fe20000010025 */
[----:B------:R-:W-:Y:S01]  /*5300*/  FFMA.FTZ R7, R98, R205, R206 ;  /* 0x000000cd62077223 */ /* 0x000fe200000100ce */
[----:B------:R-:W-:Y:S01]  /*5310*/  FFMA.FTZ R36, R197, R4, R36 ;  /* 0x00000004c5247223 */ /* 0x000fe20000010024 */
[----:B------:R-:W-:Y:S01]  /*5320*/  @P5 IADD3 R4, PT, PT, R145, -0x2, RZ ;  /* 0xfffffffe91045810 */ /* 0x000fe20007ffe0ff */
[----:B------:R-:W-:Y:S01]  /*5330*/  FMUL.FTZ R216, R188, R208 ;  /* 0x000000d0bcd87220 */ /* 0x000fe20000410000 */
[C---:B------:R-:W-:Y:S01]  /*5340*/  FMUL.FTZ R5, R194.reuse, R6 ;  /* 0x00000006c2057220 */ /* 0x040fe20000410000 */
[----:B------:R-:W-:Y:S01]  /*5350*/  FMUL.FTZ R206, R194, R36 ;  /* 0x00000024c2ce7220 */ /* 0x000fe20000410000 */
[-C--:B------:R-:W-:Y:S01]  /*5360*/  FMUL.FTZ R219, R188, R7.reuse ;  /* 0x00000007bcdb7220 */ /* 0x080fe20000410000 */
[----:B------:R-:W-:Y:S01]  /*5370*/  FFMA.FTZ R217, R189, R7, -R216 ;  /* 0x00000007bdd97223 */ /* 0x000fe200000108d8 */
[----:B---3--:R-:W-:-:S02]  /*5380*/  @P5 IMAD R7, R4, R221, UR4 ;  /* 0x0000000404075e24 */ /* 0x008fc4000f8e02dd */
[C---:B------:R-:W-:Y:S01]  /*5390*/  FFMA.FTZ R36, R195.reuse, R36, R5 ;  /* 0x00000024c3247223 */ /* 0x040fe20000010005 */
[----:B------:R-:W-:Y:S01]  /*53a0*/  FFMA.FTZ R37, R195, R6, -R206 ;  /* 0x00000006c3257223 */ /* 0x000fe200000108ce */
[----:B------:R-:W-:Y:S01]  /*53b0*/  CS2R R4, SRZ ;  /* 0x0000000000047805 */ /* 0x000fe2000001ff00 */
[----:B------:R-:W-:-:S04]  /*53c0*/  @P5 IMAD.WIDE R6, R7, 0x10, R14 ;  /* 0x0000001007065825 */ /* 0x000fc800078e020e */
[----:B------:R-:W-:Y:S01]  /*53d0*/  FFMA.FTZ R218, R189, R208, R219 ;  /* 0x000000d0bdda7223 */ /* 0x000fe200000100db */
[-C--:B------:R-:W-:Y:S01]  /*53e0*/  FMUL.FTZ R208, R177, R90.reuse ;  /* 0x0000005ab1d07220 */ /* 0x080fe20000410000 */
[----:B------:R-:W-:Y:S01]  /*53f0*/  FMUL.FTZ R206, R175, R90 ;  /* 0x0000005aafce7220 */ /* 0x000fe20000410000 */
[C---:B------:R-:W-:Y:S01]  /*5400*/  FMUL.FTZ R216, R192.reuse, R36 ;  /* 0x00000024c0d87220 */ /* 0x040fe20000410000 */
[----:B------:R3:W4:Y:S01]  /*5410*/  @P5 LDG.E.64 R4, desc[UR16][R6.64+0x8] ;  /* 0x0000081006045981 */ /* 0x000722000c1e1b00 */
[C---:B------:R-:W-:Y:S01]  /*5420*/  FFMA.FTZ R217, R97.reuse, R208, R217 ;  /* 0x000000d061d97223 */ /* 0x040fe200000100d9 */
[----:B------:R-:W-:Y:S01]  /*5430*/  FFMA.FTZ R219, R97, R206, R218 ;  /* 0x000000ce61db7223 */ /* 0x000fe200000100da */
[-C--:B------:R-:W-:Y:S01]  /*5440*/  FMUL.FTZ R218, R192, R37.reuse ;  /* 0x00000025c0da7220 */ /* 0x080fe20000410000 */
[C---:B------:R-:W-:Y:S01]  /*5450*/  FFMA.FTZ R216, R193.reuse, R37, -R216 ;  /* 0x00000025c1d87223 */ /* 0x040fe200000108d8 */
[C---:B------:R-:W-:Y:S01]  /*5460*/  FMUL.FTZ R220, R184.reuse, R217 ;  /* 0x000000d9b8dc7220 */ /* 0x040fe20000410000 */
[-C--:B------:R-:W-:Y:S01]  /*5470*/  FMUL.FTZ R37, R184, R219.reuse ;  /* 0x000000dbb8257220 */ /* 0x080fe20000410000 */
[----:B------:R-:W-:Y:S01]  /*5480*/  FFMA.FTZ R218, R193, R36, R218 ;  /* 0x00000024c1da7223 */ /* 0x000fe200000100da */
[----:B------:R-:W-:Y:S01]  /*5490*/  FMUL.FTZ R36, R190, R216 ;  /* 0x000000d8be247220 */ /* 0x000fe20000410000 */
[C---:B------:R-:W-:Y:S01]  /*54a0*/  FFMA.FTZ R232, R186.reuse, R219, R220 ;  /* 0x000000dbbae87223 */ /* 0x040fe200000100dc */
[----:B------:R-:W-:Y:S01]  /*54b0*/  FMUL.FTZ R220, R171, R88 ;  /* 0x00000058abdc7220 */ /* 0x000fe20000410000 */
[----:B------:R-:W-:Y:S01]  /*54c0*/  FFMA.FTZ R217, R186, R217, -R37 ;  /* 0x000000d9bad97223 */ /* 0x000fe20000010825 */
[-C--:B------:R-:W-:Y:S01]  /*54d0*/  FFMA.FTZ R37, R191, R218.reuse, R36 ;  /* 0x000000dabf257223 */ /* 0x080fe20000010024 */
[----:B------:R-:W-:Y:S01]  /*54e0*/  FMUL.FTZ R36, R190, R218 ;  /* 0x000000dabe247220 */ /* 0x000fe20000410000 */
[----:B------:R-:W-:Y:S01]  /*54f0*/  FMUL.FTZ R218, R173, R88 ;  /* 0x00000058adda7220 */ /* 0x000fe20000410000 */
[----:B---3--:R-:W-:-:S02]  /*5500*/  FFMA.FTZ R6, R95, R220, R232 ;  /* 0x000000dc5f067223 */ /* 0x008fc400000100e8 */
[----:B------:R-:W-:Y:S01]  /*5510*/  FFMA.FTZ R36, R191, R216, -R36 ;  /* 0x000000d8bf247223 */ /* 0x000fe20000010824 */
[C---:B------:R-:W-:Y:S01]  /*5520*/  FMUL.FTZ R216, R188.reuse, R37 ;  /* 0x00000025bcd87220 */ /* 0x040fe20000410000 */
[----:B------:R-:W-:Y:S01]  /*5530*/  FFMA.FTZ R7, R95, R218, R217 ;  /* 0x000000da5f077223 */ /* 0x000fe200000100d9 */
[----:B------:R-:W3:Y:S02]  /*5540*/  SHFL.UP PT, R232, R6, 0x1, RZ ;  /* 0x0420000006e87989 */ /* 0x000ee400000e00ff */
[CC--:B------:R-:W-:Y:S01]  /*5550*/  FFMA.FTZ R217, R189.reuse, R36.reuse, -R216 ;  /* 0x00000024bdd97223 */ /* 0x0c0fe200000108d8 */
[----:B------:R-:W-:Y:S01]  /*5560*/  FMUL.FTZ R36, R188, R36 ;  /* 0x00000024bc247220 */ /* 0x000fe20000410000 */
[----:B------:R-:W5:Y:S02]  /*5570*/  SHFL.UP PT, R221, R7, 0x1, RZ ;  /* 0x0420000007dd7989 */ /* 0x000f6400000e00ff */
[----:B------:R-:W-:Y:S01]  /*5580*/  FMUL.FTZ R219, R184, R217 ;  /* 0x000000d9b8db7220 */ /* 0x000fe20000410000 */
[----:B------:R-:W-:-:S04]  /*5590*/  FFMA.FTZ R37, R189, R37, R36 ;  /* 0x00000025bd257223 */ /* 0x000fc80000010024 */
[-C--:B------:R-:W-:Y:S01]  /*55a0*/  FFMA.FTZ R36, R186, R37.reuse, R219 ;  /* 0x00000025ba247223 */ /* 0x080fe200000100db */
[----:B------:R-:W-:Y:S01]  /*55b0*/  FMUL.FTZ R216, R184, R37 ;  /* 0x00000025b8d87220 */ /* 0x000fe20000410000 */
[----:B------:R-:W-:-:S03]  /*55c0*/  ISETP.GE.AND P0, PT, R113, 0x1, PT ;  /* 0x000000017100780c */ /* 0x000fc60003f06270 */
        /* <DEDUP_REMOVED lines=38> */
[-C--:B--2---:R-:W-:Y:S01]  /*5830*/  FMUL.FTZ R219, R37, R217.reuse ;  /* 0x000000d925db7220 */ /* 0x084fe20000410000 */
[----:B------:R-:W-:Y:S01]  /*5840*/  @P0 FADD.FTZ R7, R7, R234 ;  /* 0x000000ea07070221 */ /* 0x000fe20000010000 */
        /* <DEDUP_REMOVED lines=15> */
[-C--:B-----5:R-:W-:Y:S01]  /*5940*/  @P0 FFMA.FTZ R36, R36, R216.reuse, R221 ;  /* 0x000000d824240223 */ /* 0x0a0fe200000100dd */
[----:B------:R-:W-:Y:S02]  /*5950*/  @P0 FADD.FTZ R7, R7, R234 ;  /* 0x000000ea07070221 */ /* 0x000fe40000010000 */
        /* <DEDUP_REMOVED lines=12> */
[----:B------:R-:W-:-:S06]  /*5a20*/  FFMA.FTZ R219, R36, R219, R237 ;  /* 0x000000db24db7223 */ /* 0x000fcc00000100ed */
[-C--:B-----5:R-:W-:Y:S01]  /*5a30*/  @P0 FFMA.FTZ R37, R37, R216.reuse, -R221 ;  /* 0x000000d825250223 */ /* 0x0a0fe200000108dd */
[----:B------:R-:W-:Y:S01]  /*5a40*/  @P0 FFMA.FTZ R36, R36, R216, R217 ;  /* 0x000000d824240223 */ /* 0x000fe200000100d9 */
[C---:B------:R-:W-:Y:S01]  /*5a50*/  FMUL.FTZ R216, R184.reuse, R233 ;  /* 0x000000e9b8d87220 */ /* 0x040fe20000410000 */
[-C--:B-1----:R-:W-:Y:S01]  /*5a60*/  FMUL.FTZ R217, R184, R3.reuse ;  /* 0x00000003b8d97220 */ /* 0x082fe20000410000 */
[C---:B------:R-:W-:Y:S02]  /*5a70*/  FMUL.FTZ R237, R186.reuse, R3 ;  /* 0x00000003baed7220 */ /* 0x040fe40000410000 */
[C---:B------:R-:W-:Y:S01]  /*5a80*/  FFMA.FTZ R221, R186.reuse, R223, R216 ;  /* 0x000000dfbadd7223 */ /* 0x040fe200000100d8 */
[CC--:B------:R-:W-:Y:S01]  /*5a90*/  FFMA.FTZ R217, R186.reuse, R2.reuse, -R217 ;  /* 0x00000002bad97223 */ /* 0x0c0fe200000108d9 */
[----:B------:R-:W-:Y:S01]  /*5aa0*/  FFMA.FTZ R239, R186, R233, -R234 ;  /* 0x000000e9baef7223 */ /* 0x000fe200000108ea */
[----:B------:R-:W-:Y:S01]  /*5ab0*/  FFMA.FTZ R237, -R184, R2, -R237 ;  /* 0x00000002b8ed7223 */ /* 0x000fe200000109ed */
[----:B------:R-:W-:Y:S01]  /*5ac0*/  FADD.FTZ R221, R222, R221 ;  /* 0x000000dddedd7221 */ /* 0x000fe20000010000 */
[----:B------:R-:W-:Y:S01]  /*5ad0*/  FMUL.FTZ R216, R188, R217 ;  /* 0x000000d9bcd87220 */ /* 0x000fe20000410000 */
[----:B------:R-:W-:Y:S01]  /*5ae0*/  FADD.FTZ R239, R224, R239 ;  /* 0x000000efe0ef7221 */ /* 0x000fe20000010000 */
[C---:B------:R-:W-:Y:S01]  /*5af0*/  FMUL.FTZ R236, R188.reuse, R237 ;  /* 0x000000edbcec7220 */ /* 0x040fe20000410000 */
[C---:B------:R-:W-:Y:S01]  /*5b00*/  FMUL.FTZ R238, R188.reuse, R221 ;  /* 0x000000ddbcee7220 */ /* 0x040fe20000410000 */
[C---:B------:R-:W-:Y:S01]  /*5b10*/  FFMA.FTZ R216, R189.reuse, R237, -R216 ;  /* 0x000000edbdd87223 */ /* 0x040fe200000108d8 */
[----:B------:R-:W-:Y:S01]  /*5b20*/  FMUL.FTZ R234, R188, R239 ;  /* 0x000000efbcea7220 */ /* 0x000fe20000410000 */
[C---:B------:R-:W-:Y:S01]  /*5b30*/  FFMA.FTZ R236, R189.reuse, R217, R236 ;  /* 0x000000d9bdec7223 */ /* 0x040fe200000100ec */
        /* <DEDUP_REMOVED lines=22> */
[----:B------:R-:W-:Y:S02]  /*5ca0*/  FFMA.FTZ R216, R193, R216, -R221 ;  /* 0x000000d8c1d87223 */ /* 0x000fe400000108dd */
[----:B------:R-:W-:Y:S01]  /*5cb0*/  FADD.FTZ R217, R176, R217 ;  /* 0x000000d9b0d97221 */ /* 0x000fe20000010000 */
[-C--:B------:R-:W-:Y:S01]  /*5cc0*/  FFMA.FTZ R236, R195, R234.reuse, R236 ;  /* 0x000000eac3ec7223 */ /* 0x080fe200000100ec */
[C---:B------:R-:W-:Y:S01]  /*5cd0*/  FMUL.FTZ R234, R194.reuse, R234 ;  /* 0x000000eac2ea7220 */ /* 0x040fe20000410000 */
[----:B------:R-:W-:Y:S01]  /*5ce0*/  FADD.FTZ R216, R201, R216 ;  /* 0x000000d8c9d87221 */ /* 0x000fe20000010000 */
[C---:B------:R-:W-:Y:S02]  /*5cf0*/  FMUL.FTZ R221, R194.reuse, R217 ;  /* 0x000000d9c2dd7220 */ /* 0x040fe40000410000 */
[C---:B------:R-:W-:Y:S01]  /*5d00*/  FFMA.FTZ R234, R195.reuse, R238, -R234 ;  /* 0x000000eec3ea7223 */ /* 0x040fe200000108ea */
[-C--:B------:R-:W-:Y:S01]  /*5d10*/  FMUL.FTZ R238, R194, R216.reuse ;  /* 0x000000d8c2ee7220 */ /* 0x080fe20000410000 */
[----:B------:R-:W-:-:S02]  /*5d20*/  FFMA.FTZ R221, R195, R216, -R221 ;  /* 0x000000d8c3dd7223 */ /* 0x000fc400000108dd */
[----:B------:R-:W-:Y:S01]  /*5d30*/  FMUL.FTZ R216, R196, R234 ;  /* 0x000000eac4d87220 */ /* 0x000fe20000410000 */
[----:B------:R-:W-:Y:S01]  /*5d40*/  FFMA.FTZ R217, R195, R217, R238 ;  /* 0x000000d9c3d97223 */ /* 0x000fe200000100ee */
[----:B------:R-:W-:Y:S02]  /*5d50*/  FADD.FTZ R221, R202, R221 ;  /* 0x000000ddcadd7221 */ /* 0x000fe40000010000 */
[CC--:B------:R-:W-:Y:S01]  /*5d60*/  FFMA.FTZ R237, R197.reuse, R236.reuse, R216 ;  /* 0x000000ecc5ed7223 */ /* 0x0c0fe200000100d8 */
[----:B------:R-:W-:Y:S01]  /*5d70*/  FMUL.FTZ R236, R196, R236 ;  /* 0x000000ecc4ec7220 */ /* 0x000fe20000410000 */
[----:B------:R-:W-:Y:S01]  /*5d80*/  FADD.FTZ R217, R178, R217 ;  /* 0x000000d9b2d97221 */ /* 0x000fe20000010000 */
[C---:B------:R-:W-:Y:S02]  /*5d90*/  FMUL.FTZ R216, R196.reuse, R221 ;  /* 0x000000ddc4d87220 */ /* 0x040fe40000410000 */
[C---:B------:R-:W-:Y:S01]  /*5da0*/  FFMA.FTZ R239, R197.reuse, R234, -R236 ;  /* 0x000000eac5ef7223 */ /* 0x040fe200000108ec */
[-C--:B------:R-:W-:Y:S01]  /*5db0*/  FMUL.FTZ R234, R196, R217.reuse ;  /* 0x000000d9c4ea7220 */ /* 0x080fe20000410000 */
[----:B------:R-:W-:-:S03]  /*5dc0*/  FFMA.FTZ R241, R197, R217, R216 ;  /* 0x000000d9c5f17223 */ /* 0x000fc600000100d8 */
[----:B------:R-:W-:Y:S01]  /*5dd0*/  FFMA.FTZ R234, R197, R221, -R234 ;  /* 0x000000ddc5ea7223 */ /* 0x000fe200000108ea */
[----:B------:R-:W-:Y:S01]  /*5de0*/  FMUL.FTZ R217, R198, R239 ;  /* 0x000000efc6d97220 */ /* 0x000fe20000410000 */
[----:B------:R-:W-:Y:S02]  /*5df0*/  FADD.FTZ R241, R180, R241 ;  /* 0x000000f1b4f17221 */ /* 0x000fe40000010000 */
[----:B------:R-:W-:Y:S01]  /*5e00*/  FADD.FTZ R221, R203, R234 ;  /* 0x000000eacbdd7221 */ /* 0x000fe20000010000 */
[-C--:B------:R-:W-:Y:S01]  /*5e10*/  FFMA.FTZ R217, R200, R237.reuse, R217 ;  /* 0x000000edc8d97223 */ /* 0x080fe200000100d9 */
[C---:B------:R-:W-:Y:S01]  /*5e20*/  FMUL.FTZ R237, R198.reuse, R237 ;  /* 0x000000edc6ed7220 */ /* 0x040fe20000410000 */
[C---:B------:R-:W-:Y:S01]  /*5e30*/  FMUL.FTZ R236, R198.reuse, R241 ;  /* 0x000000f1c6ec7220 */ /* 0x040fe20000410000 */
[----:B------:R-:W-:Y:S01]  /*5e40*/  FMUL.FTZ R234, R198, R221 ;  /* 0x000000ddc6ea7220 */ /* 0x000fe20000410000 */
[----:B------:R-:W-:Y:S01]  /*5e50*/  @P0 FADD.FTZ R7, R7, R232 ;  /* 0x000000e807070221 */ /* 0x000fe20000010000 */
[----:B------:R-:W-:Y:S01]  /*5e60*/  @P0 FADD.FTZ R6, R6, R219 ;  /* 0x000000db06060221 */ /* 0x000fe20000010000 */
[----:B------:R-:W-:Y:S01]  /*5e70*/  ISETP.NE.AND P0, PT, R210, 0x1f, PT ;  /* 0x0000001fd200780c */ /* 0x000fe20003f05270 */
[C---:B------:R-:W-:Y:S01]  /*5e80*/  FFMA.FTZ R216, R200.reuse, R239, -R237 ;  /* 0x000000efc8d87223 */ /* 0x040fe200000108ed */
[C---:B------:R-:W-:Y:S01]  /*5e90*/  FFMA.FTZ R241, R200.reuse, R241, R234 ;  /* 0x000000f1c8f17223 */ /* 0x040fe200000100ea */
[----:B------:R-:W-:-:S03]  /*5ea0*/  FFMA.FTZ R237, R200, R221, -R236 ;  /* 0x000000ddc8ed7223 */ /* 0x000fc600000108ec */
[----:B------:R-:W-:Y:S01]  /*5eb0*/  FADD.FTZ R221, R182, R241 ;  /* 0x000000f1b6dd7221 */ /* 0x000fe20000010000 */
[----:B------:R-:W-:Y:S01]  /*5ec0*/  FADD.FTZ R219, R204, R237 ;  /* 0x000000edccdb7221 */ /* 0x000fe20000010000 */
[----:B------:R-:W-:Y:S01]  /*5ed0*/  ULEA UR7, UR4, UR6, 0x4 ;  /* 0x0000000604077291 */ /* 0x000fe2000f8e20ff */
[----:B------:R0:W1:Y:S01]  /*5ee0*/  SHFL.DOWN PT, R239, R217, 0x1, 0x1f ;  /* 0x08201f00d9ef7f89 */ /* 0x00006200000e0000 */
[----:B------:R-:W-:Y:S03]  /*5ef0*/  BSSY.RECONVERGENT B0, `(.L_x_15983) ;  /* 0x0000015000007945 */ /* 0x000fe60003800200 */
[----:B----4-:R0:W2:Y:S04]  /*5f00*/  SHFL.IDX PT, R234, R5, RZ, 0x1f ;  /* 0x00001fff05ea7589 */ /* 0x0100a800000e0000 */
[----:B------:R0:W3:Y:S04]  /*5f10*/  SHFL.IDX PT, R232, R4, RZ, 0x1f ;  /* 0x00001fff04e87589 */ /* 0x0000e800000e0000 */
[----:B------:R0:W4:Y:S04]  /*5f20*/  SHFL.DOWN PT, R240, R216, 0x1, 0x1f ;  /* 0x08201f00d8f07f89 */ /* 0x00012800000e0000 */
[----:B------:R-:W0:Y:S04]  /*5f30*/  SHFL.UP PT, R37, R37, 0x1, RZ ;  /* 0x0420000025257989 */ /* 0x000e2800000e00ff */
[----:B------:R0:W0:Y:S04]  /*5f40*/  SHFL.UP PT, R237, R36, 0x1, RZ ;  /* 0x0420000024ed7989 */ /* 0x00002800000e00ff */
[----:B------:R0:W0:Y:S04]  /*5f50*/  SHFL.UP PT, R236, R7, 0x1, RZ ;  /* 0x0420000007ec7989 */ /* 0x00002800000e00ff */
[----:B------:R0:W0:Y:S04]  /*5f60*/  SHFL.UP PT, R238, R6, 0x1, RZ ;  /* 0x0420000006ee7989 */ /* 0x00002800000e00ff */
        /* <DEDUP_REMOVED lines=13> */
.L_x_15984:
[----:B------:R-:W-:Y:S05]  /*6040*/  BSYNC.RECONVERGENT B0 ;  /* 0x0000000000007941 */ /* 0x000fea0003800200 */
.L_x_15983:
        /* <DEDUP_REMOVED lines=17> */
[CC--:B--2---:R-:W-:Y:S01]  /*6160*/  FMUL.FTZ R36, R216.reuse, R243.reuse ;  /* 0x000000f3d8247220 */ /* 0x0c4fe20000410000 */
[----:B------:R-:W-:Y:S01]  /*6170*/  FMUL.FTZ R239, R217, R243 ;  /* 0x000000f3d9ef7220 */ /* 0x000fe20000410000 */
[----:B0-----:R-:W-:Y:S01]  /*6180*/  FADD.FTZ R221, R221, R240 ;  /* 0x000000f0dddd7221 */ /* 0x001fe20000010000 */
[----:B------:R-:W-:Y:S01]  /*6190*/  FADD.FTZ R219, R219, R242 ;  /* 0x000000f2dbdb7221 */ /* 0x000fe20000010000 */
[-C--:B-1----:R-:W-:Y:S01]  /*61a0*/  FFMA.FTZ R217, R217, R241.reuse, -R36 ;  /* 0x000000f1d9d97223 */ /* 0x082fe20000010824 */
[----:B------:R-:W-:-:S07]  /*61b0*/  FFMA.FTZ R216, R216, R241, R239 ;  /* 0x000000f1d8d87223 */ /* 0x000fce00000100ef */
.L_x_15986:
[----:B------:R-:W-:Y:S05]  /*61c0*/  BSYNC.RECONVERGENT B0 ;  /* 0x0000000000007941 */ /* 0x000fea0003800200 */
.L_x_15985:
        /* <DEDUP_REMOVED lines=11> */
[CC--:B--2---:R-:W-:Y:S01]  /*6280*/  FMUL.FTZ R36, R216.reuse, R243.reuse ;  /* 0x000000f3d8247220 */ /* 0x0c4fe20000410000 */
[----:B------:R-:W-:Y:S01]  /*6290*/  FMUL.FTZ R239, R217, R243 ;  /* 0x000000f3d9ef7220 */ /* 0x000fe20000410000 */
[----:B01----:R-:W-:Y:S01]  /*62a0*/  FADD.FTZ R221, R221, R240 ;  /* 0x000000f0dddd7221 */ /* 0x003fe20000010000 */
[----:B------:R-:W-:Y:S01]  /*62b0*/  FADD.FTZ R219, R219, R242 ;  /* 0x000000f2dbdb7221 */ /* 0x000fe20000010000 */
[-C--:B------:R-:W-:Y:S01]  /*62c0*/  FFMA.FTZ R217, R217, R241.reuse, -R36 ;  /* 0x000000f1d9d97223 */ /* 0x080fe20000010824 */
[----:B------:R-:W-:-:S07]  /*62d0*/  FFMA.FTZ R216, R216, R241, R239 ;  /* 0x000000f1d8d87223 */ /* 0x000fce00000100ef */
.L_x_15988:
[----:B------:R-:W-:Y:S05]  /*62e0*/  BSYNC.RECONVERGENT B0 ;  /* 0x0000000000007941 */ /* 0x000fea0003800200 */
.L_x_15987:
        /* <DEDUP_REMOVED lines=11> */
[CC--:B0-----:R-:W-:Y:S01]  /*63a0*/  FMUL.FTZ R36, R216.reuse, R243.reuse ;  /* 0x000000f3d8247220 */ /* 0x0c1fe20000410000 */
[----:B------:R-:W-:Y:S01]  /*63b0*/  FMUL.FTZ R239, R217, R243 ;  /* 0x000000f3d9ef7220 */ /* 0x000fe20000410000 */
[----:B-12---:R-:W-:Y:S01]  /*63c0*/  FADD.FTZ R221, R221, R240 ;  /* 0x000000f0dddd7221 */ /* 0x006fe20000010000 */
[----:B------:R-:W-:Y:S01]  /*63d0*/  FADD.FTZ R219, R219, R242 ;  /* 0x000000f2dbdb7221 */ /* 0x000fe20000010000 */
[-C--:B------:R-:W-:Y:S01]  /*63e0*/  FFMA.FTZ R217, R217, R241.reuse, -R36 ;  /* 0x000000f1d9d97223 */ /* 0x080fe20000010824 */
[----:B------:R-:W-:-:S07]  /*63f0*/  FFMA.FTZ R216, R216, R241, R239 ;  /* 0x000000f1d8d87223 */ /* 0x000fce00000100ef */
.L_x_15990:
[----:B------:R-:W-:Y:S05]  /*6400*/  BSYNC.RECONVERGENT B0 ;  /* 0x0000000000007941 */ /* 0x000fea0003800200 */
.L_x_15989:
        /* <DEDUP_REMOVED lines=11> */
[CC--:B------:R-:W-:Y:S01]  /*64c0*/  FMUL.FTZ R36, R216.reuse, R243.reuse ;  /* 0x000000f3d8247220 */ /* 0x0c0fe20000410000 */
[----:B------:R-:W-:Y:S01]  /*64d0*/  FMUL.FTZ R239, R217, R243 ;  /* 0x000000f3d9ef7220 */ /* 0x000fe20000410000 */
[----:B-123--:R-:W-:Y:S01]  /*64e0*/  FADD.FTZ R221, R221, R240 ;  /* 0x000000f0dddd7221 */ /* 0x00efe20000010000 */
[----:B------:R-:W-:Y:S01]  /*64f0*/  FADD.FTZ R219, R219, R242 ;  /* 0x000000f2dbdb7221 */ /* 0x000fe20000010000 */
[-C--:B------:R-:W-:Y:S01]  /*6500*/  FFMA.FTZ R217, R217, R241.reuse, -R36 ;  /* 0x000000f1d9d97223 */ /* 0x080fe20000010824 */
[----:B------:R-:W-:-:S07]  /*6510*/  FFMA.FTZ R216, R216, R241, R239 ;  /* 0x000000f1d8d87223 */ /* 0x000fce00000100ef */
.L_x_15992:
[----:B------:R-:W-:Y:S05]  /*6520*/  BSYNC.RECONVERGENT B0 ;  /* 0x0000000000007941 */ /* 0x000fea0003800200 */
.L_x_15991:
[-C--:B------:R-:W-:Y:S01]  /*6530*/  FMUL.FTZ R240, R37, R234.reuse ;  /* 0x000000ea25f07220 */ /* 0x080fe20000410000 */
[----:B------:R-:W-:Y:S01]  /*6540*/  FMUL.FTZ R36, R237, R234 ;  /* 0x000000eaed247220 */ /* 0x000fe20000410000 */
[----:B------:R-:W-:Y:S01]  /*6550*/  ISETP.NE.AND P0, PT, R159, 0x1f, PT ;  /* 0x0000001f9f00780c */ /* 0x000fe20003f05270 */
[----:B----4-:R-:W-:Y:S01]  /*6560*/  SHFL.DOWN PT, R239, R219, 0x1, 0x1f ;  /* 0x08201f00dbef7f89 */ /* 0x010fe200000e0000 */
[-C--:B------:R-:W-:Y:S01]  /*6570*/  FFMA.FTZ R237, R237, R232.reuse, R240 ;  /* 0x000000e8eded7223 */ /* 0x080fe200000100f0 */
[----:B------:R-:W-:Y:S01]  /*6580*/  FFMA.FTZ R37, R37, R232, -R36 ;  /* 0x000000e825257223 */ /* 0x000fe20000010824 */
[----:B------:R-:W-:Y:S01]  /*6590*/  ISETP.NE.AND P4, PT, R159, RZ, PT ;  /* 0x000000ff9f00720c */ /* 0x000fe20003f85270 */
[----:B------:R-:W-:Y:S01]  /*65a0*/  SHFL.DOWN PT, R36, R217, 0x1, 0x1f ;  /* 0x08201f00d9247f89 */ /* 0x000fe200000e0000 */
[----:B------:R-:W-:Y:S01]  /*65b0*/  @P1 FADD.FTZ R234, R238, R237 ;  /* 0x000000edeeea1221 */ /* 0x000fe20000010000 */
[----:B------:R-:W-:Y:S01]  /*65c0*/  @P1 FADD.FTZ R232, R236, R37 ;  /* 0x00000025ece81221 */ /* 0x000fe20000010000 */
[----:B------:R-:W-:Y:S01]  /*65d0*/  BSSY.RECONVERGENT B0, `(.L_x_15993) ;  /* 0x0000110000007945 */ /* 0x000fe20003800200 */
[----:B------:R-:W-:Y:S01]  /*65e0*/  SHFL.DOWN PT, R238, R216, 0x1, 0x1f ;  /* 0x08201f00d8ee7f89 */ /* 0x000fe200000e0000 */
[C---:B------:R-:W-:Y:S01]  /*65f0*/  FMUL.FTZ R37, R35.reuse, R234 ;  /* 0x000000ea23257220 */ /* 0x040fe20000410000 */
[----:B------:R-:W-:-:S02]  /*6600*/  FMUL.FTZ R35, R35, R232 ;  /* 0x000000e823237220 */ /* 0x000fc40000410000 */
[----:B------:R-:W4:Y:S01]  /*6610*/  SHFL.IDX PT, R237, R7, RZ, 0x1f ;  /* 0x00001fff07ed7589 */ /* 0x000f2200000e0000 */
[C---:B------:R-:W-:Y:S01]  /*6620*/  FFMA.FTZ R232, R34.reuse, R232, -R37 ;  /* 0x000000e822e87223 */ /* 0x040fe20000010825 */
[----:B------:R-:W-:Y:S02]  /*6630*/  FFMA.FTZ R234, R34, R234, R35 ;  /* 0x000000ea22ea7223 */ /* 0x000fe40000010023 */
[----:B------:R-:W5:Y:S01]  /*6640*/  SHFL.IDX PT, R236, R6, RZ, 0x1f ;  /* 0x00001fff06ec7589 */ /* 0x000f6200000e0000 */
[----:B------:R-:W-:-:S03]  /*6650*/  FADD.FTZ R232, R231, R232 ;  /* 0x000000e8e7e87221 */ /* 0x000fc60000010000 */
[----:B------:R-:W5:Y:S04]  /*6660*/  SHFL.DOWN PT, R240, R221, 0x1, 0x1f ;  /* 0x08201f00ddf07f89 */ /* 0x000f6800000e0000 */
[----:B012---:R-:W0:Y:S04]  /*6670*/  SHFL.IDX PT, R216, R216, RZ, 0x1f ;  /* 0x00001fffd8d87589 */ /* 0x007e2800000e0000 */
[----:B------:R-:W1:Y:S04]  /*6680*/  SHFL.IDX PT, R217, R217, RZ, 0x1f ;  /* 0x00001fffd9d97589 */ /* 0x000e6800000e0000 */
[----:B---3--:R-:W2:Y:S01]  /*6690*/  SHFL.IDX PT, R221, R221, RZ, 0x1f ;  /* 0x00001fffdddd7589 */ /* 0x008ea200000e0000 */
[-C--:B----4-:R-:W-:Y:S01]  /*66a0*/  @P0 FMUL.FTZ R35, R238, R237.reuse ;  /* 0x000000edee230220 */ /* 0x090fe20000410000 */
[----:B------:R-:W-:-:S02]  /*66b0*/  @P0 FMUL.FTZ R37, R36, R237 ;  /* 0x000000ed24250220 */ /* 0x000fc40000410000 */
[----:B------:R-:W3:Y:S01]  /*66c0*/  SHFL.IDX PT, R219, R219, RZ, 0x1f ;  /* 0x00001fffdbdb7589 */ /* 0x000ee200000e0000 */
[-C--:B-----5:R-:W-:Y:S01]  /*66d0*/  @P0 FFMA.FTZ R35, R36, R236.reuse, -R35 ;  /* 0x000000ec24230223 */ /* 0x0a0fe20000010823 */
[----:B------:R-:W-:Y:S01]  /*66e0*/  IADD3 R36, P1, PT, R64, R159, RZ ;  /* 0x0000009f40247210 */ /* 0x000fe20007f3e0ff */
[----:B------:R-:W-:Y:S02]  /*66f0*/  @P0 FFMA.FTZ R34, R238, R236, R37 ;  /* 0x000000ecee220223 */ /* 0x000fe40000010025 */
[----:B------:R-:W-:Y:S01]  /*6700*/  @P0 FADD.FTZ R236, R240, R35 ;  /* 0x00000023f0ec0221 */ /* 0x000fe20000010000 */
[----:B------:R-:W-:Y:S01]  /*6710*/  LEA.HI.X.SX32 R37, R64, RZ, 0x1, P1 ;  /* 0x000000ff40257211 */ /* 0x000fe200008f0eff */
[----:B------:R-:W-:Y:S01]  /*6720*/  @P0 FADD.FTZ R237, R239, R34 ;  /* 0x00000022efed0221 */ /* 0x000fe20000010000 */
[----:B------:R-:W-:Y:S01]  /*6730*/  FMUL.FTZ R240, R101, R94 ;  /* 0x0000005e65f07220 */ /* 0x000fe20000410000 */
[----:B------:R-:W-:-:S04]  /*6740*/  IMAD.WIDE.U32 R36, R30, UR4, R36 ;  /* 0x000000041e247c25 */ /* 0x000fc8000f8e0024 */
[----:B------:R-:W-:Y:S01]  /*6750*/  IMAD R35, R31, UR4, R37 ;  /* 0x000000041f237c24 */ /* 0x000fe2000f8e0225 */
[----:B------:R-:W-:Y:S01]  /*6760*/  LEA R34, P0, R36, R167, 0x2 ;  /* 0x000000a724227211 */ /* 0x000fe200078010ff */
[----:B------:R-:W-:-:S03]  /*6770*/  FMUL.FTZ R37, R237, R3 ;  /* 0x00000003ed257220 */ /* 0x000fc60000410000 */
[----:B------:R-:W-:Y:S01]  /*6780*/  LEA.HI.X R35, R36, R165, R35, 0x2, P0 ;  /* 0x000000a524237211 */ /* 0x000fe200000f1423 */
[----:B------:R-:W-:Y:S01]  /*6790*/  FMUL.FTZ R36, R236, R3 ;  /* 0x00000003ec247220 */ /* 0x000fe20000410000 */
[----:B------:R-:W-:Y:S01]  /*67a0*/  FADD.FTZ R3, R235, R234 ;  /* 0x000000eaeb037221 */ /* 0x000fe20000010000 */
[----:B------:R-:W-:Y:S02]  /*67b0*/  FFMA.FTZ R234, R0, R232, RZ ;  /* 0x000000e800ea7223 */ /* 0x000fe400000100ff */
[-C--:B------:R-:W-:Y:S01]  /*67c0*/  FFMA.FTZ R36, R237, R2.reuse, -R36 ;  /* 0x00000002ed247223 */ /* 0x080fe20000010824 */
[----:B------:R-:W-:Y:S01]  /*67d0*/  FFMA.FTZ R2, R236, R2, R37 ;  /* 0x00000002ec027223 */ /* 0x000fe20000010025 */
[-C--:B------:R-:W-:Y:S01]  /*67e0*/  FMUL.FTZ R231, R198, R3.reuse ;  /* 0x00000003c6e77220 */ /* 0x080fe20000410000 */
[----:B------:R-:W-:Y:S01]  /*67f0*/  FFMA.FTZ R236, R0, -R3, RZ ;  /* 0x8000000300ec7223 */ /* 0x000fe200000100ff */
[----:B------:R-:W-:Y:S01]  /*6800*/  FADD.FTZ R37, R233, R36 ;  /* 0x00000024e9257221 */ /* 0x000fe20000010000 */
[----:B------:R-:W-:Y:S01]  /*6810*/  FADD.FTZ R223, R223, R2 ;  /* 0x00000002dfdf7221 */ /* 0x000fe20000010000 */
[-C--:B------:R-:W-:Y:S01]  /*6820*/  FMUL.FTZ R2, R198, R232.reuse ;  /* 0x000000e8c6027220 */ /* 0x080fe20000410000 */
[----:B------:R-:W-:Y:S01]  /*6830*/  FFMA.FTZ R231, R200, R232, -R231 ;  /* 0x000000e8c8e77223 */ /* 0x000fe200000108e7 */
[C---:B------:R-:W-:Y:S01]  /*6840*/  FMUL.FTZ R233, R184.reuse, R37 ;  /* 0x00000025b8e97220 */ /* 0x040fe20000410000 */
[----:B------:R-:W-:Y:S01]  /*6850*/  FMUL.FTZ R36, R184, R223 ;  /* 0x000000dfb8247220 */ /* 0x000fe20000410000 */
[----:B------:R-:W-:Y:S01]  /*6860*/  FFMA.FTZ R2, R200, R3, R2 ;  /* 0x00000003c8027223 */ /* 0x000fe20000010002 */
[----:B------:R-:W-:Y:S01]  /*6870*/  FFMA.FTZ R231, R102, R229, R231 ;  /* 0x000000e566e77223 */ /* 0x000fe200000100e7 */
[C---:B------:R-:W-:Y:S01]  /*6880*/  FFMA.FTZ R233, R186.reuse, R223, R233 ;  /* 0x000000dfbae97223 */ /* 0x040fe200000100e9 */
[----:B------:R-:W-:Y:S01]  /*6890*/  FFMA.FTZ R229, R186, R37, -R36 ;  /* 0x00000025bae57223 */ /* 0x000fe20000010824 */
[----:B------:R-:W-:Y:S01]  /*68a0*/  FMUL.FTZ R36, R103, R96 ;  /* 0x0000006067247220 */ /* 0x000fe20000410000 */
[----:B------:R-:W-:Y:S01]  /*68b0*/  FFMA.FTZ R237, R102, R225, R2 ;  /* 0x000000e166ed7223 */ /* 0x000fe20000010002 */
[----:B------:R-:W-:Y:S01]  /*68c0*/  FADD.FTZ R2, R222, R233 ;  /* 0x000000e9de027221 */ /* 0x000fe20000010000 */
[----:B------:R-:W-:Y:S01]  /*68d0*/  FADD.FTZ R224, R224, R229 ;  /* 0x000000e5e0e07221 */ /* 0x000fe20000010000 */
[-C--:B------:R-:W-:Y:S01]  /*68e0*/  FFMA.FTZ R222, -R187, R36.reuse, R232 ;  /* 0x00000024bbde7223 */ /* 0x080fe200000101e8 */
[----:B------:R-:W-:Y:S01]  /*68f0*/  FFMA.FTZ R36, R172, -R36, R3 ;  /* 0x80000024ac247223 */ /* 0x000fe20000010003 */
[----:B------:R-:W-:Y:S01]  /*6900*/  FMUL.FTZ R3, R102, R93 ;  /* 0x0000005d66037220 */ /* 0x000fe20000410000 */
[C---:B------:R-:W-:Y:S01]  /*6910*/  FMUL.FTZ R232, R196.reuse, R237 ;  /* 0x000000edc4e87220 */ /* 0x040fe20000410000 */
[CC--:B------:R-:W-:Y:S01]  /*6920*/  FFMA.FTZ R233, R71.reuse, R231.reuse, R234 ;  /* 0x000000e747e97223 */ /* 0x0c0fe200000100ea */
[----:B------:R-:W-:Y:S01]  /*6930*/  FMUL.FTZ R234, R196, R231 ;  /* 0x000000e7c4ea7220 */ /* 0x000fe20000410000 */
[----:B------:R-:W-:Y:S01]  /*6940*/  FFMA.FTZ R235, R71, -R237, R236 ;  /* 0x800000ed47eb7223 */ /* 0x000fe200000100ec */
[C---:B------:R-:W-:Y:S01]  /*6950*/  FFMA.FTZ R232, R197.reuse, R231, -R232 ;  /* 0x000000e7c5e87223 */ /* 0x040fe200000108e8 */
[----:B------:R-:W-:Y:S01]  /*6960*/  FFMA.FTZ R225, -R170, R3, R231 ;  /* 0x00000003aae17223 */ /* 0x000fe200000101e7 */
[C---:B------:R-:W-:Y:S01]  /*6970*/  FMUL.FTZ R236, R188.reuse, R224 ;  /* 0x000000e0bcec7220 */ /* 0x040fe20000410000 */
[----:B------:R-:W-:Y:S01]  /*6980*/  FMUL.FTZ R231, R188, R2 ;  /* 0x00000002bce77220 */ /* 0x000fe20000410000 */
[----:B------:R-:W-:Y:S01]  /*6990*/  FFMA.FTZ R229, R197, R237, R234 ;  /* 0x000000edc5e57223 */ /* 0x000fe200000100ea */
[----:B------:R-:W-:Y:S01]  /*69a0*/  FFMA.FTZ R228, R101, R228, R232 ;  /* 0x000000e465e47223 */ /* 0x000fe200000100e8 */
        /* <DEDUP_REMOVED lines=10> */
[-C--:B------:R-:W-:Y:S01]  /*6a50*/  FFMA.FTZ R231, R195, R228.reuse, -R226 ;  /* 0x000000e4c3e77223 */ /* 0x080fe200000108e2 */
[----:B------:R-:W-:Y:S01]  /*6a60*/  FFMA.FTZ R3, R168, -R3, R237 ;  /* 0x80000003a8037223 */ /* 0x000fe200000100ed */
[----:B------:R-:W-:Y:S01]  /*6a70*/  FFMA.FTZ R236, R70, R228, R233 ;  /* 0x000000e446ec7223 */ /* 0x000fe200000100e9 */
        /* <DEDUP_REMOVED lines=8> */
[CC--:B------:R-:W-:Y:S01]  /*6b00*/  FMUL.FTZ R232, R192.reuse, R213.reuse ;  /* 0x000000d5c0e87220 */ /* 0x0c0fe20000410000 */
[-C--:B------:R-:W-:Y:S01]  /*6b10*/  FFMA.FTZ R233, R69, R213.reuse, R236 ;  /* 0x000000d545e97223 */ /* 0x080fe200000100ec */
[C---:B------:R-:W-:Y:S01]  /*6b20*/  FFMA.FTZ R230, R193.reuse, R213, -R230 ;  /* 0x000000d5c1e67223 */ /* 0x040fe200000108e6 */
[C---:B------:R-:W-:Y:S01]  /*6b30*/  FMUL.FTZ R231, R192.reuse, R199 ;  /* 0x000000c7c0e77220 */ /* 0x040fe20000410000 */
[----:B------:R-:W-:Y:S01]  /*6b40*/  FMUL.FTZ R234, R192, R174 ;  /* 0x000000aec0ea7220 */ /* 0x000fe20000410000 */
[----:B------:R-:W-:Y:S01]  /*6b50*/  FFMA.FTZ R238, R70, -R242, R235 ;  /* 0x800000f246ee7223 */ /* 0x000fe200000100eb */
[-C--:B------:R-:W-:Y:S01]  /*6b60*/  FFMA.FTZ R213, -R166, R215.reuse, R213 ;  /* 0x000000d7a6d57223 */ /* 0x080fe200000101d5 */
[----:B------:R-:W-:Y:S01]  /*6b70*/  FFMA.FTZ R192, R164, -R215, R237 ;  /* 0x800000d7a4c07223 */ /* 0x000fe200000100ed */
[-C--:B------:R-:W-:Y:S01]  /*6b80*/  FFMA.FTZ R215, R193, R237.reuse, R232 ;  /* 0x000000edc1d77223 */ /* 0x080fe200000100e8 */
[----:B------:R-:W-:Y:S01]  /*6b90*/  FFMA.FTZ R235, R69, -R237, R238 ;  /* 0x800000ed45eb7223 */ /* 0x000fe200000100ee */
[C---:B------:R-:W-:Y:S01]  /*6ba0*/  FFMA.FTZ R234, R193.reuse, R199, -R234 ;  /* 0x000000c7c1ea7223 */ /* 0x040fe200000108ea */
[----:B------:R-:W-:Y:S01]  /*6bb0*/  FFMA.FTZ R231, R193, R174, R231 ;  /* 0x000000aec1e77223 */ /* 0x000fe200000100e7 */
[C---:B------:R-:W-:Y:S01]  /*6bc0*/  FFMA.FTZ R238, R99.reuse, R214, R215 ;  /* 0x000000d663ee7223 */ /* 0x040fe200000100d7 */
[----:B------:R-:W-:Y:S01]  /*6bd0*/  FFMA.FTZ R236, R99, R212, R230 ;  /* 0x000000d463ec7223 */ /* 0x000fe200000100e6 */
[----:B------:R-:W-:Y:S01]  /*6be0*/  FADD.FTZ R201, R201, R234 ;  /* 0x000000eac9c97221 */ /* 0x000fe20000010000 */
[----:B------:R-:W-:Y:S01]  /*6bf0*/  FADD.FTZ R176, R176, R231 ;  /* 0x000000e7b0b07221 */ /* 0x000fe20000010000 */
[C---:B------:R-:W-:Y:S01]  /*6c00*/  FMUL.FTZ R212, R190.reuse, R238 ;  /* 0x000000eebed47220 */ /* 0x040fe20000410000 */
[-C--:B------:R-:W-:Y:S01]  /*6c10*/  FMUL.FTZ R214, R190, R236.reuse ;  /* 0x000000ecbed67220 */ /* 0x080fe20000410000 */
[C---:B------:R-:W-:Y:S01]  /*6c20*/  FFMA.FTZ R230, R68.reuse, R236, R233 ;  /* 0x000000ec44e67223 */ /* 0x040fe200000100e9 */
[----:B------:R-:W-:Y:S01]  /*6c30*/  FFMA.FTZ R232, R68, -R238, R235 ;  /* 0x800000ee44e87223 */ /* 0x000fe200000100eb */
[C---:B------:R-:W-:Y:S01]  /*6c40*/  FFMA.FTZ R215, R191.reuse, R236, -R212 ;  /* 0x000000ecbfd77223 */ /* 0x040fe200000108d4 */
        /* <DEDUP_REMOVED lines=10> */
[----:B------:R-:W-:Y:S01]  /*6cf0*/  FMUL.FTZ R194, R188, R231 ;  /* 0x000000e7bcc27220 */ /* 0x000fe20000410000 */
[----:B------:R-:W-:Y:S01]  /*6d00*/  FMUL.FTZ R191, R98, R89 ;  /* 0x0000005962bf7220 */ /* 0x000fe20000410000 */
[-C--:B------:R-:W-:Y:S01]  /*6d10*/  FFMA.FTZ R207, R67, R205.reuse, R230 ;  /* 0x000000cd43cf7223 */ /* 0x080fe200000100e6 */
[----:B------:R-:W-:Y:S01]  /*6d20*/  FMUL.FTZ R214, R196, R202 ;  /* 0x000000cac4d67220 */ /* 0x000fe20000410000 */
[C---:B------:R-:W-:Y:S01]  /*6d30*/  FFMA.FTZ R194, R189.reuse, R205, -R194 ;  /* 0x000000cdbdc27223 */ /* 0x040fe200000108c2 */
[----:B------:R-:W-:Y:S01]  /*6d40*/  FFMA.FTZ R189, R189, R231, R212 ;  /* 0x000000e7bdbd7223 */ /* 0x000fe200000100d4 */
[----:B------:R-:W-:Y:S01]  /*6d50*/  FFMA.FTZ R188, -R162, R191, R205 ;  /* 0x000000bfa2bc7223 */ /* 0x000fe200000101cd */
[-C--:B------:R-:W-:Y:S01]  /*6d60*/  FFMA.FTZ R195, R197, R178.reuse, R214 ;  /* 0x000000b2c5c37223 */ /* 0x080fe200000100d6 */
[----:B------:R-:W-:Y:S01]  /*6d70*/  FMUL.FTZ R205, R196, R178 ;  /* 0x000000b2c4cd7220 */ /* 0x000fe20000410000 */
[C---:B------:R-:W-:Y:S01]  /*6d80*/  FFMA.FTZ R212, R97.reuse, R206, R189 ;  /* 0x000000ce61d47223 */ /* 0x040fe200000100bd */
[----:B------:R-:W-:Y:S01]  /*6d90*/  FFMA.FTZ R208, R97, R208, R194 ;  /* 0x000000d061d07223 */ /* 0x000fe200000100c2 */
[----:B------:R-:W-:Y:S01]  /*6da0*/  FADD.FTZ R189, R180, R195 ;  /* 0x000000c3b4bd7221 */ /* 0x000fe20000010000 */
[----:B------:R-:W-:Y:S01]  /*6db0*/  FFMA.FTZ R196, R197, R202, -R205 ;  /* 0x000000cac5c47223 */ /* 0x000fe200000108cd */
[C---:B------:R-:W-:Y:S01]  /*6dc0*/  FMUL.FTZ R195, R184.reuse, R212 ;  /* 0x000000d4b8c37220 */ /* 0x040fe20000410000 */
[-C--:B------:R-:W-:Y:S01]  /*6dd0*/  FMUL.FTZ R197, R184, R208.reuse ;  /* 0x000000d0b8c57220 */ /* 0x080fe20000410000 */
[----:B------:R-:W-:Y:S01]  /*6de0*/  FFMA.FTZ R215, R67, -R231, R232 ;  /* 0x800000e743d77223 */ /* 0x000fe200000100e8 */
[----:B------:R-:W-:Y:S01]  /*6df0*/  FADD.FTZ R203, R203, R196 ;  /* 0x000000c4cbcb7221 */ /* 0x000fe20000010000 */
[C---:B------:R-:W-:Y:S01]  /*6e00*/  FFMA.FTZ R206, R186.reuse, R208, -R195 ;  /* 0x000000d0bace7223 */ /* 0x040fe200000108c3 */
[----:B------:R-:W-:Y:S01]  /*6e10*/  FFMA.FTZ R186, R186, R212, R197 ;  /* 0x000000d4baba7223 */ /* 0x000fe200000100c5 */
[----:B------:R-:W-:Y:S01]  /*6e20*/  FFMA.FTZ R196, R66, R208, R207 ;  /* 0x000000d042c47223 */ /* 0x000fe200000100cf */
[C---:B------:R-:W-:Y:S01]  /*6e30*/  FMUL.FTZ R195, R198.reuse, R203 ;  /* 0x000000cbc6c37220 */ /* 0x040fe20000410000 */
[C---:B------:R-:W-:Y:S01]  /*6e40*/  FFMA.FTZ R218, R95.reuse, R218, R206 ;  /* 0x000000da5fda7223 */ /* 0x040fe200000100ce */
[----:B------:R-:W-:Y:S01]  /*6e50*/  FMUL.FTZ R206, R198, R189 ;  /* 0x000000bdc6ce7220 */ /* 0x000fe20000410000 */
[----:B0-----:R-:W-:Y:S01]  /*6e60*/  FMUL.FTZ R198, R216, R7 ;  /* 0x00000007d8c67220 */ /* 0x001fe20000410000 */
[C---:B------:R-:W-:Y:S01]  /*6e70*/  FFMA.FTZ R195, R200.reuse, R189, R195 ;  /* 0x000000bdc8c37223 */ /* 0x040fe200000100c3 */
[----:B------:R-:W-:Y:S01]  /*6e80*/  FFMA.FTZ R220, R95, R220, R186 ;  /* 0x000000dc5fdc7223 */ /* 0x000fe200000100ba */
[----:B------:R-:W-:Y:S01]  /*6e90*/  FFMA.FTZ R197, R200, R203, -R206 ;  /* 0x000000cbc8c57223 */ /* 0x000fe200000108ce */
[-C--:B------:R-:W-:Y:S01]  /*6ea0*/  FMUL.FTZ R186, R216, R6.reuse ;  /* 0x00000006d8ba7220 */ /* 0x080fe20000410000 */
[----:B------:R-:W-:Y:S01]  /*6eb0*/  FADD.FTZ R182, R182, R195 ;  /* 0x000000c3b6b67221 */ /* 0x000fe20000010000 */
[C---:B-1----:R-:W-:Y:S01]  /*6ec0*/  FFMA.FTZ R198, R217.reuse, R6, -R198 ;  /* 0x00000006d9c67223 */ /* 0x042fe200000108c6 */
[----:B------:R-:W-:Y:S01]  /*6ed0*/  FADD.FTZ R195, R204, R197 ;  /* 0x000000c5ccc37221 */ /* 0x000fe20000010000 */
[C---:B------:R-:W-:Y:S01]  /*6ee0*/  FMUL.FTZ R6, R216.reuse, R5 ;  /* 0x00000005d8067220 */ /* 0x040fe20000410000 */
[----:B------:R-:W-:Y:S01]  /*6ef0*/  FMUL.FTZ R216, R216, R4 ;  /* 0x00000004d8d87220 */ /* 0x000fe20000410000 */
[----:B------:R-:W-:Y:S01]  /*6f00*/  FFMA.FTZ R186, R217, R7, R186 ;  /* 0x00000007d9ba7223 */ /* 0x000fe200000100ba */
[-C--:B------:R-:W-:Y:S01]  /*6f10*/  FMUL.FTZ R205, R195, R96.reuse ;  /* 0x00000060c3cd7220 */ /* 0x080fe20000410000 */
[----:B------:R-:W-:Y:S01]  /*6f20*/  FMUL.FTZ R197, R182, R96 ;  /* 0x00000060b6c57220 */ /* 0x000fe20000410000 */
[----:B------:R-:W-:Y:S01]  /*6f30*/  FFMA.FTZ R4, R217, R4, -R6 ;  /* 0x00000004d9047223 */ /* 0x000fe20000010806 */
[----:B--2---:R-:W-:Y:S01]  /*6f40*/  FADD.FTZ R6, R221, R198 ;  /* 0x000000c6dd067221 */ /* 0x004fe20000010000 */
[C---:B------:R-:W-:Y:S01]  /*6f50*/  FMUL.FTZ R207, R36.reuse, R205 ;  /* 0x000000cd24cf7220 */ /* 0x040fe20000410000 */
[----:B------:R-:W-:Y:S01]  /*6f60*/  FFMA.FTZ R5, R217, R5, R216 ;  /* 0x00000005d9057223 */ /* 0x000fe200000100d8 */
[----:B---3--:R-:W-:Y:S01]  /*6f70*/  FADD.FTZ R7, R219, R186 ;  /* 0x000000badb077221 */ /* 0x008fe20000010000 */
[----:B------:R-:W-:Y:S01]  /*6f80*/  FMUL.FTZ R198, R36, R197 ;  /* 0x000000c524c67220 */ /* 0x000fe20000410000 */
[----:B------:R-:W-:Y:S01]  /*6f90*/  FFMA.FTZ R226, R183, -R240, R242 ;  /* 0x800000f0b7e27223 */ /* 0x000fe200000100f2 */
[-C--:B------:R-:W-:Y:S01]  /*6fa0*/  FMUL.FTZ R219, R202, R94.reuse ;  /* 0x0000005ecadb7220 */ /* 0x080fe20000410000 */
[----:B------:R-:W-:Y:S01]  /*6fb0*/  FMUL.FTZ R204, R203, R93 ;  /* 0x0000005dcbcc7220 */ /* 0x000fe20000410000 */
[----:B------:R-:W-:Y:S01]  /*6fc0*/  FMUL.FTZ R217, R178, R94 ;  /* 0x0000005eb2d97220 */ /* 0x000fe20000410000 */
[----:B------:R-:W-:Y:S01]  /*6fd0*/  FFMA.FTZ R194, R66, -R212, R215 ;  /* 0x800000d442c27223 */ /* 0x000fe200000100d7 */
[CC--:B------:R-:W-:Y:S01]  /*6fe0*/  FMUL.FTZ R200, R103.reuse, R197.reuse ;  /* 0x000000c567c87220 */ /* 0x0c0fe20000410000 */
[C---:B------:R-:W-:Y:S01]  /*6ff0*/  FFMA.FTZ R186, R222.reuse, R197, R207 ;  /* 0x000000c5deba7223 */ /* 0x040fe200000100cf */
[-C--:B------:R-:W-:Y:S01]  /*7000*/  FMUL.FTZ R215, R103, R205.reuse ;  /* 0x000000cd67d77220 */ /* 0x080fe20000410000 */
[----:B------:R-:W-:Y:S01]  /*7010*/  FFMA.FTZ R197, R222, R205, -R198 ;  /* 0x000000cddec57223 */ /* 0x000fe200000108c6 */
[----:B------:R-:W-:Y:S01]  /*7020*/  FFMA.FTZ R228, -R185, R240, R228 ;  /* 0x000000f0b9e47223 */ /* 0x000fe200000101e4 */
[----:B------:R0:W-:Y:S01]  /*7030*/  @!P4 STS.128 [UR7+0x25d0], R4 ;  /* 0x0025d004ff00c988 */ /* 0x0001e20008000c07 */
[----:B------:R-:W-:Y:S01]  /*7040*/  FMUL.FTZ R205, R226, R219 ;  /* 0x000000dbe2cd7220 */ /* 0x000fe20000410000 */
[----:B------:R-:W-:Y:S01]  /*7050*/  FMUL.FTZ R198, R189, R93 ;  /* 0x0000005dbdc67220 */ /* 0x000fe20000410000 */
[----:B------:R-:W-:Y:S01]  /*7060*/  FMUL.FTZ R206, R3, R204 ;  /* 0x000000cc03ce7220 */ /* 0x000fe20000410000 */
[----:B------:R-:W-:Y:S01]  /*7070*/  FMUL.FTZ R221, R201, R91 ;  /* 0x0000005bc9dd7220 */ /* 0x000fe20000410000 */
[----:B------:R-:W-:Y:S01]  /*7080*/  STS [R141+0x840], R200 ;  /* 0x000840c88d007388 */ /* 0x000fe20000000800 */
[----:B------:R-:W-:Y:S01]  /*7090*/  FFMA.FTZ R191, R160, -R191, R231 ;  /* 0x800000bfa0bf7223 */ /* 0x000fe200000100e7 */
[----:B------:R-:W-:Y:S01]  /*70a0*/  FMUL.FTZ R180, R97, R90 ;  /* 0x0000005a61b47220 */ /* 0x000fe20000410000 */
[----:B------:R-:W-:Y:S01]  /*70b0*/  FMUL.FTZ R231, R227, R89 ;  /* 0x00000059e3e77220 */ /* 0x000fe20000410000 */
[----:B------:R1:W-:Y:S01]  /*70c0*/  STS [R140+0x4], R215 ;  /* 0x000004d78c007388 */ /* 0x0003e20000000800 */
[----:B------:R-:W-:Y:S01]  /*70d0*/  FMUL.FTZ R207, R102, R204 ;  /* 0x000000cc66cf7220 */ /* 0x000fe20000410000 */
[-C--:B------:R-:W-:Y:S01]  /*70e0*/  FFMA.FTZ R184, -R177, R180.reuse, R208 ;  /* 0x000000b4b1b87223 */ /* 0x080fe200000101d0 */
[----:B------:R-:W-:Y:S01]  /*70f0*/  FFMA.FTZ R180, R175, -R180, R212 ;  /* 0x800000b4afb47223 */ /* 0x000fe200000100d4 */
[----:B------:R-:W-:Y:S01]  /*7100*/  FMUL.FTZ R233, R98, R231 ;  /* 0x000000e762e97220 */ /* 0x000fe20000410000 */
[-C--:B0-----:R-:W-:Y:S01]  /*7110*/  FMUL.FTZ R5, R226, R217.reuse ;  /* 0x000000d9e2057220 */ /* 0x081fe20000410000 */
[----:B------:R-:W-:Y:S01]  /*7120*/  FFMA.FTZ R4, R228, R217, R205 ;  /* 0x000000d9e4047223 */ /* 0x000fe200000100cd */
[-C--:B------:R-:W-:Y:S01]  /*7130*/  FMUL.FTZ R7, R3, R198.reuse ;  /* 0x000000c603077220 */ /* 0x080fe20000410000 */
[-C--:B------:R-:W-:Y:S01]  /*7140*/  FFMA.FTZ R6, R225, R198.reuse, R206 ;  /* 0x000000c6e1067223 */ /* 0x080fe200000100ce */
[----:B------:R-:W-:Y:S01]  /*7150*/  FMUL.FTZ R205, R102, R198 ;  /* 0x000000c666cd7220 */ /* 0x000fe20000410000 */
[-C--:B------:R-:W-:Y:S01]  /*7160*/  FFMA.FTZ R5, R228, R219.reuse, -R5 ;  /* 0x000000dbe4057223 */ /* 0x080fe20000010805 */
[C---:B------:R-:W-:Y:S01]  /*7170*/  FMUL.FTZ R219, R101.reuse, R219 ;  /* 0x000000db65db7220 */ /* 0x040fe20000410000 */
[----:B-1----:R-:W-:Y:S01]  /*7180*/  FMUL.FTZ R215, R176, R91 ;  /* 0x0000005bb0d77220 */ /* 0x002fe20000410000 */
[C---:B------:R-:W-:Y:S01]  /*7190*/  FMUL.FTZ R198, R192.reuse, R221 ;  /* 0x000000ddc0c67220 */ /* 0x040fe20000410000 */
[----:B------:R-:W-:Y:S01]  /*71a0*/  FMUL.FTZ R217, R101, R217 ;  /* 0x000000d965d97220 */ /* 0x000fe20000410000 */
[----:B------:R-:W-:Y:S01]  /*71b0*/  STS [R140+0x8], R205 ;  /* 0x000008cd8c007388 */ /* 0x000fe20000000800 */
[-C--:B------:R-:W-:Y:S01]  /*71c0*/  FMUL.FTZ R200, R192, R215.reuse ;  /* 0x000000d7c0c87220 */ /* 0x080fe20000410000 */
[CC--:B------:R-:W-:Y:S01]  /*71d0*/  FFMA.FTZ R198, R213.reuse, R215.reuse, R198 ;  /* 0x000000d7d5c67223 */ /* 0x0c0fe200000100c6 */
[C---:B------:R-:W-:Y:S01]  /*71e0*/  FMUL.FTZ R215, R100.reuse, R215 ;  /* 0x000000d764d77220 */ /* 0x040fe20000410000 */
[----:B------:R0:W-:Y:S01]  /*71f0*/  STS [R140+0x14], R219 ;  /* 0x000014db8c007388 */ /* 0x0001e20000000800 */
[-C--:B------:R-:W-:Y:S01]  /*7200*/  FFMA.FTZ R200, R213, R221.reuse, -R200 ;  /* 0x000000ddd5c87223 */ /* 0x080fe200000108c8 */
[----:B------:R-:W-:Y:S01]  /*7210*/  FMUL.FTZ R221, R100, R221 ;  /* 0x000000dd64dd7220 */ /* 0x000fe20000410000 */
[----:B------:R-:W-:Y:S01]  /*7220*/  FMUL.FTZ R206, R199, R92 ;  /* 0x0000005cc7ce7220 */ /* 0x000fe20000410000 */
[----:B------:R1:W-:Y:S01]  /*7230*/  STS [R140+0x18], R215 ;  /* 0x000018d78c007388 */ /* 0x0003e20000000800 */
[----:B------:R-:W-:Y:S01]  /*7240*/  FFMA.FTZ R7, R225, R204, -R7 ;  /* 0x000000cce1077223 */ /* 0x000fe20000010807 */
[----:B------:R-:W-:Y:S01]  /*7250*/  FMUL.FTZ R235, R224, R90 ;  /* 0x0000005ae0eb7220 */ /* 0x000fe20000410000 */
[----:B------:R-:W-:Y:S01]  /*7260*/  FMUL.FTZ R214, R174, R92 ;  /* 0x0000005caed67220 */ /* 0x000fe20000410000 */
[----:B------:R2:W-:Y:S01]  /*7270*/  STS [R140+0x10], R217 ;  /* 0x000010d98c007388 */ /* 0x0005e20000000800 */
[-C--:B------:R-:W-:Y:S01]  /*7280*/  FMUL.FTZ R204, R223, R88.reuse ;  /* 0x00000058dfcc7220 */ /* 0x080fe20000410000 */
[----:B0-----:R-:W-:Y:S01]  /*7290*/  FMUL.FTZ R219, R229, R89 ;  /* 0x00000059e5db7220 */ /* 0x001fe20000410000 */
[----:B------:R-:W-:Y:S01]  /*72a0*/  FMUL.FTZ R216, R37, R88 ;  /* 0x0000005825d87220 */ /* 0x000fe20000410000 */
[----:B------:R0:W-:Y:S01]  /*72b0*/  STS [R140+0x1c], R221 ;  /* 0x00001cdd8c007388 */ /* 0x0001e20000000800 */
[----:B------:R-:W-:Y:S01]  /*72c0*/  FMUL.FTZ R237, R180, R235 ;  /* 0x000000ebb4ed7220 */ /* 0x000fe20000410000 */
[----:B------:R-:W-:Y:S01]  /*72d0*/  FMUL.FTZ R205, R191, R219 ;  /* 0x000000dbbfcd7220 */ /* 0x000fe20000410000 */
[----:B-1----:R-:W-:Y:S01]  /*72e0*/  FMUL.FTZ R215, R2, R90 ;  /* 0x0000005a02d77220 */ /* 0x002fe20000410000 */
[----:B------:R1:W-:Y:S01]  /*72f0*/  STS [R140+0xc], R207 ;  /* 0x00000ccf8c007388 */ /* 0x0003e20000000800 */
[C---:B------:R-:W-:Y:S01]  /*7300*/  FMUL.FTZ R234, R99.reuse, R92 ;  /* 0x0000005c63ea7220 */ /* 0x040fe20000410000 */
[----:B--2---:R-:W-:Y:S01]  /*7310*/  FMUL.FTZ R217, R99, R206 ;  /* 0x000000ce63d97220 */ /* 0x004fe20000410000 */
[-C--:B------:R-:W-:Y:S01]  /*7320*/  FFMA.FTZ R205, R188, R231.reuse, R205 ;  /* 0x000000e7bccd7223 */ /* 0x080fe200000100cd */
[----:B------:R-:W-:Y:S01]  /*7330*/  FMUL.FTZ R231, R191, R231 ;  /* 0x000000e7bfe77220 */ /* 0x000fe20000410000 */
[----:B------:R-:W-:Y:S01]  /*7340*/  STS [R140+0x28], R233 ;  /* 0x000028e98c007388 */ /* 0x000fe20000000800 */
[----:B0-----:R-:W-:Y:S01]  /*7350*/  FMUL.FTZ R221, R180, R215 ;  /* 0x000000d7b4dd7220 */ /* 0x001fe20000410000 */
[----:B------:R-:W-:Y:S01]  /*7360*/  FFMA.FTZ R193, R179, -R234, R238 ;  /* 0x800000eab3c17223 */ /* 0x000fe200000100ee */
[----:B------:R-:W-:Y:S01]  /*7370*/  FFMA.FTZ R212, R188, R219, -R231 ;  /* 0x000000dbbcd47223 */ /* 0x000fe200000108e7 */
[----:B------:R0:W-:Y:S01]  /*7380*/  STS [R140+0x24], R217 ;  /* 0x000024d98c007388 */ /* 0x0001e20000000800 */
[----:B------:R-:W-:Y:S01]  /*7390*/  FFMA.FTZ R208, R184, R235, -R221 ;  /* 0x000000ebb8d07223 */ /* 0x000fe200000108dd */
[----:B-1----:R-:W-:Y:S01]  /*73a0*/  FMUL.FTZ R207, R99, R214 ;  /* 0x000000d663cf7220 */ /* 0x002fe20000410000 */
[----:B------:R-:W-:Y:S01]  /*73b0*/  FMUL.FTZ R219, R98, R219 ;  /* 0x000000db62db7220 */ /* 0x000fe20000410000 */
[----:B------:R-:W-:Y:S01]  /*73c0*/  FMUL.FTZ R235, R97, R235 ;  /* 0x000000eb61eb7220 */ /* 0x000fe20000410000 */
[C---:B------:R-:W-:Y:S01]  /*73d0*/  FMUL.FTZ R221, R95.reuse, R204 ;  /* 0x000000cc5fdd7220 */ /* 0x040fe20000410000 */
[----:B------:R-:W-:Y:S01]  /*73e0*/  FMUL.FTZ R231, R95, R216 ;  /* 0x000000d85fe77220 */ /* 0x000fe20000410000 */
[----:B------:R1:W-:Y:S01]  /*73f0*/  STS [R140+0x20], R207 ;  /* 0x000020cf8c007388 */ /* 0x0003e20000000800 */
[----:B------:R-:W-:Y:S01]  /*7400*/  FFMA.FTZ R190, -R181, R234, R236 ;  /* 0x000000eab5be7223 */ /* 0x000fe200000101ec */
[----:B0-----:R-:W-:-:S02]  /*7410*/  FMUL.FTZ R217, R97, R215 ;  /* 0x000000d761d97220 */ /* 0x001fc40000410000 */
[----:B------:R0:W-:Y:S04]  /*7420*/  STS [R140+0x2c], R219 ;  /* 0x00002cdb8c007388 */ /* 0x0001e80000000800 */
[----:B------:R0:W-:Y:S01]  /*7430*/  STS [R140+0x30], R217 ;  /* 0x000030d98c007388 */ /* 0x0001e20000000800 */
[----:B-1----:R-:W-:Y:S01]  /*7440*/  FFMA.FTZ R207, R184, R215, R237 ;  /* 0x000000d7b8cf7223 */ /* 0x002fe200000100ed */
[----:B------:R-:W-:Y:S02]  /*7450*/  FADD.FTZ R215, RZ, R186 ;  /* 0x000000baffd77221 */ /* 0x000fe40000010000 */
[----:B------:R0:W-:Y:S01]  /*7460*/  STS [R140+0x34], R235 ;  /* 0x000034eb8c007388 */ /* 0x0001e20000000800 */
[----:B------:R-:W-:Y:S01]  /*7470*/  FADD.FTZ R186, RZ, R197 ;  /* 0x000000c5ffba7221 */ /* 0x000fe20000010000 */
[----:B------:R-:W-:Y:S01]  /*7480*/  FMUL.FTZ R197, R193, R206 ;  /* 0x000000cec1c57220 */ /* 0x000fe20000410000 */
[----:B------:R-:W-:Y:S01]  /*7490*/  FADD.FTZ R215, R215, R6 ;  /* 0x00000006d7d77221 */ /* 0x000fe20000010000 */
[----:B------:R0:W-:Y:S01]  /*74a0*/  STS [R140+0x38], R221 ;  /* 0x000038dd8c007388 */ /* 0x0001e20000000800 */
[----:B------:R-:W-:Y:S01]  /*74b0*/  FADD.FTZ R186, R186, R7 ;  /* 0x00000007baba7221 */ /* 0x000fe20000010000 */
[CC--:B------:R-:W-:Y:S01]  /*74c0*/  FFMA.FTZ R7, R190.reuse, R214.reuse, R197 ;  /* 0x000000d6be077223 */ /* 0x0c0fe200000100c5 */
[----:B------:R-:W-:Y:S01]  /*74d0*/  FMUL.FTZ R197, R193, R214 ;  /* 0x000000d6c1c57220 */ /* 0x000fe20000410000 */
[----:B------:R0:W-:Y:S01]  /*74e0*/  STS [R140+0x3c], R231 ;  /* 0x00003ce78c007388 */ /* 0x0001e20000000800 */
[----:B------:R-:W-:Y:S01]  /*74f0*/  FADD.FTZ R215, R215, R4 ;  /* 0x00000004d7d77221 */ /* 0x000fe20000010000 */
[----:B------:R-:W-:Y:S01]  /*7500*/  FMUL.FTZ R6, R95, R88 ;  /* 0x000000585f067220 */ /* 0x000fe20000410000 */
[----:B------:R-:W-:Y:S01]  /*7510*/  FFMA.FTZ R206, R190, R206, -R197 ;  /* 0x000000cebece7223 */ /* 0x000fe200000108c5 */
[----:B------:R-:W-:Y:S01]  /*7520*/  BAR.SYNC.DEFER_BLOCKING 0x0 ;  /* 0x0000000000007b1d */ /* 0x000fe20000010000 */
[----:B------:R-:W-:Y:S01]  /*7530*/  FADD.FTZ R198, R215, R198 ;  /* 0x000000c6d7c67221 */ /* 0x000fe20000010000 */
[-C--:B------:R-:W-:Y:S01]  /*7540*/  FFMA.FTZ R197, R171, -R6.reuse, R220 ;  /* 0x80000006abc57223 */ /* 0x080fe200000100dc */
[----:B------:R-:W-:Y:S01]  /*7550*/  FFMA.FTZ R215, -R173, R6, R218 ;  /* 0x00000006add77223 */ /* 0x000fe200000101da */
[----:B------:R-:W-:Y:S01]  /*7560*/  IADD3 R6, PT, PT, R64, R159, RZ ;  /* 0x0000009f40067210 */ /* 0x000fe20007ffe0ff */
[----:B------:R-:W-:Y:S01]  /*7570*/  FADD.FTZ R5, R186, R5 ;  /* 0x00000005ba057221 */ /* 0x000fe20000010000 */
[----:B------:R-:W-:Y:S01]  /*7580*/  FMUL.FTZ R4, R197, R216 ;  /* 0x000000d8c5047220 */ /* 0x000fe20000410000 */
[----:B------:R-:W-:Y:S01]  /*7590*/  FADD.FTZ R198, R198, R7 ;  /* 0x00000007c6c67221 */ /* 0x000fe20000010000 */
[----:B------:R-:W-:Y:S01]  /*75a0*/  LEA R6, R63, -R6, 0x1 ;  /* 0x800000063f067211 */ /* 0x000fe200078e08ff */
[----:B------:R-:W-:Y:S01]  /*75b0*/  FADD.FTZ R5, R5, R200 ;  /* 0x000000c805057221 */ /* 0x000fe20000010000 */
[-C--:B------:R-:W-:Y:S01]  /*75c0*/  FFMA.FTZ R7, R215, R204.reuse, R4 ;  /* 0x000000ccd7077223 */ /* 0x080fe20000010004 */
[----:B------:R-:W-:Y:S01]  /*75d0*/  FMUL.FTZ R204, R197, R204 ;  /* 0x000000ccc5cc7220 */ /* 0x000fe20000410000 */
[----:B------:R-:W-:Y:S01]  /*75e0*/  ISETP.GE.AND P6, PT, R6, 0x1, PT ;  /* 0x000000010600780c */ /* 0x000fe20003fc6270 */
[----:B------:R-:W-:Y:S01]  /*75f0*/  FADD.FTZ R5, R5, R206 ;  /* 0x000000ce05057221 */ /* 0x000fe20000010000 */
[----:B------:R-:W-:Y:S01]  /*7600*/  FADD.FTZ R198, R198, R205 ;  /* 0x000000cdc6c67221 */ /* 0x000fe20000010000 */
[----:B------:R-:W-:Y:S01]  /*7610*/  FFMA.FTZ R204, R215, R216, -R204 ;  /* 0x000000d8d7cc7223 */ /* 0x000fe200000108cc */
[----:B------:R-:W-:Y:S01]  /*7620*/  ISETP.GE.AND P3, PT, R6, 0x21, PT ;  /* 0x000000210600780c */ /* 0x000fe20003f66270 */
[----:B------:R-:W-:Y:S01]  /*7630*/  FADD.FTZ R5, R5, R212 ;  /* 0x000000d405057221 */ /* 0x000fe20000010000 */
[----:B------:R-:W-:Y:S01]  /*7640*/  FADD.FTZ R198, R198, R207 ;  /* 0x000000cfc6c67221 */ /* 0x000fe20000010000 */
[----:B------:R-:W-:-:S02]  /*7650*/  ISETP.GE.AND P2, PT, R6, 0x41, PT ;  /* 0x000000410600780c */ /* 0x000fc40003f46270 */
[----:B------:R-:W-:Y:S01]  /*7660*/  FADD.FTZ R5, R5, R208 ;  /* 0x000000d005057221 */ /* 0x000fe20000010000 */
[C---:B------:R-:W-:Y:S01]  /*7670*/  ISETP.GE.AND P1, PT, R6.reuse, 0x61, PT ;  /* 0x000000610600780c */ /* 0x040fe20003f26270 */
[----:B------:R0:W1:Y:S01]  /*7680*/  LDS R217, [R139+0x8c0] ;  /* 0x0008c0008bd97984 */ /* 0x0000620000000800 */
[----:B------:R-:W-:Y:S01]  /*7690*/  ISETP.GE.AND P0, PT, R6, 0x81, PT ;  /* 0x000000810600780c */ /* 0x000fe20003f06270 */
[----:B------:R-:W-:-:S12]  /*76a0*/  @!P6 BRA `(.L_x_15994) ;  /* 0x000000000008e947 */ /* 0x000fd80003800000 */
[----:B------:R-:W2:Y:S04]  /*76b0*/  LDS R205, [R142+0x840] ;  /* 0x000840008ecd7984 */ /* 0x000ea80000000800 */
[----:B--2---:R2:W-:Y:S02]  /*76c0*/  REDG.E.ADD.F32.FTZ.RN.STRONG.GPU desc[UR16][R34.64], R205 ;  /* 0x000000cd220079a6 */ /* 0x0045e4000c12f310 */
.L_x_15994:
[----:B------:R-:W-:Y:S05]  /*76d0*/  BSYNC.RECONVERGENT B0 ;  /* 0x0000000000007941 */ /* 0x000fea0003800200 */
.L_x_15993:
[----:B------:R-:W-:Y:S01]  /*76e0*/  BSSY.RECONVERGENT B0, `(.L_x_15995) ;  /* 0x0000004000007945 */ /* 0x000fe20003800200 */
[----:B------:R-:W-:-:S03]  /*76f0*/  ISETP.GE.AND P6, PT, R6, 0xa1, PT ;  /* 0x000000a10600780c */ /* 0x000fc60003fc6270 */
[----:B------:R-:W-:Y:S10]  /*7700*/  @!P3 BRA `(.L_x_15996) ;  /* 0x000000000004b947 */ /* 0x000ff40003800000 */
[----:B-1----:R3:W-:Y:S02]  /*7710*/  REDG.E.ADD.F32.FTZ.RN.STRONG.GPU desc[UR16][R34.64+0x80], R217 ;  /* 0x000080d9220079a6 */ /* 0x0027e4000c12f310 */
.L_x_15996:
[----:B------:R-:W-:Y:S05]  /*7720*/  BSYNC.RECONVERGENT B0 ;  /* 0x0000000000007941 */ /* 0x000fea0003800200 */
.L_x_15995:
[----:B--2---:R2:W4:Y:S01]  /*7730*/  LDS R205, [R138+0x940] ;  /* 0x000940008acd7984 */ /* 0x0045220000000800 */
[----:B------:R-:W-:Y:S04]  /*7740*/  BSSY.RECONVERGENT B0, `(.L_x_15997) ;  /* 0x0000003000007945 */ /* 0x000fe80003800200 */
[----:B------:R-:W-:Y:S05]  /*7750*/  @!P2 BRA `(.L_x_15998) ;  /* 0x000000000004a947 */ /* 0x000fea0003800000 */
[----:B----4-:R4:W-:Y:S02]  /*7760*/  REDG.E.ADD.F32.FTZ.RN.STRONG.GPU desc[UR16][R34.64+0x100], R205 ;  /* 0x000100cd220079a6 */ /* 0x0109e4000c12f310 */
.L_x_15998:
[----:B------:R-:W-:Y:S05]  /*7770*/  BSYNC.RECONVERGENT B0 ;  /* 0x0000000000007941 */ /* 0x000fea0003800200 */
.L_x_15997:
[----:B----4-:R4:W0:Y:S01]  /*7780*/  LDS R205, [R137+0x9c0] ;  /* 0x0009c00089cd7984 */ /* 0x0108220000000800 */
[----:B------:R-:W-:Y:S04]  /*7790*/  BSSY.RECONVERGENT B0, `(.L_x_15999) ;  /* 0x0000003000007945 */ /* 0x000fe80003800200 */
[----:B------:R-:W-:Y:S05]  /*77a0*/  @!P1 BRA `(.L_x_16000) ;  /* 0x0000000000049947 */ /* 0x000fea0003800000 */
[----:B0-----:R0:W-:Y:S02]  /*77b0*/  REDG.E.ADD.F32.FTZ.RN.STRONG.GPU desc[UR16][R34.64+0x180], R205 ;  /* 0x000180cd220079a6 */ /* 0x0011e4000c12f310 */
.L_x_16000:
[----:B------:R-:W-:Y:S05]  /*77c0*/  BSYNC.RECONVERGENT B0 ;  /* 0x0000000000007941 */ /* 0x000fea0003800200 */
.L_x_15999:
[----:B0-----:R0:W0:Y:S01]  /*77d0*/  LDS R205, [R136+0xa40] ;  /* 0x000a400088cd7984 */ /* 0x0010220000000800 */
[----:B------:R-:W-:Y:S04]  /*77e0*/  BSSY.RECONVERGENT B0, `(.L_x_16001) ;  /* 0x0000003000007945 */ /* 0x000fe80003800200 */
[----:B------:R-:W-:Y:S05]  /*77f0*/  @!P0 BRA `(.L_x_16002) ;  /* 0x0000000000048947 */ /* 0x000fea0003800000 */
[----:B0-----:R0:W-:Y:S02]  /*7800*/  REDG.E.ADD.F32.FTZ.RN.STRONG.GPU desc[UR16][R34.64+0x200], R205 ;  /* 0x000200cd220079a6 */ /* 0x0011e4000c12f310 */
.L_x_16002:
[----:B------:R-:W-:Y:S05]  /*7810*/  BSYNC.RECONVERGENT B0 ;  /* 0x0000000000007941 */ /* 0x000fea0003800200 */
.L_x_16001:
[----:B0-----:R0:W0:Y:S01]  /*7820*/  LDS R205, [R135+0xac0] ;  /* 0x000ac00087cd7984 */ /* 0x0010220000000800 */
[----:B------:R-:W-:Y:S04]  /*7830*/  BSSY.RECONVERGENT B0, `(.L_x_16003) ;  /* 0x0000003000007945 */ /* 0x000fe80003800200 */
[----:B------:R-:W-:Y:S05]  /*7840*/  @!P6 BRA `(.L_x_16004) ;  /* 0x000000000004e947 */ /* 0x000fea0003800000 */
[----:B0-----:R0:W-:Y:S02]  /*7850*/  REDG.E.ADD.F32.FTZ.RN.STRONG.GPU desc[UR16][R34.64+0x280], R205 ;  /* 0x000280cd220079a6 */ /* 0x0011e4000c12f310 */
.L_x_16004:
[----:B------:R-:W-:Y:S05]  /*7860*/  BSYNC.RECONVERGENT B0 ;  /* 0x0000000000007941 */ /* 0x000fea0003800200 */
.L_x_16003:
        /* <DEDUP_REMOVED lines=9> */
.L_x_16006:
[----:B------:R-:W-:Y:S05]  /*7900*/  BSYNC.RECONVERGENT B0 ;  /* 0x0000000000007941 */ /* 0x000fea0003800200 */
.L_x_16005:
[----:B0-----:R0:W0:Y:S01]  /*7910*/  LDS R205, [R132+0xbc0] ;  /* 0x000bc00084cd7984 */ /* 0x0010220000000800 */
[----:B------:R-:W-:Y:S04]  /*7920*/  BSSY.RECONVERGENT B0, `(.L_x_16007) ;  /* 0x0000003000007945 */ /* 0x000fe80003800200 */
[----:B------:R-:W-:Y:S05]  /*7930*/  @!P0 BRA `(.L_x_16008) ;  /* 0x0000000000048947 */ /* 0x000fea0003800000 */
[----:B0-----:R0:W-:Y:S02]  /*7940*/  REDG.E.ADD.F32.FTZ.RN.STRONG.GPU desc[UR16][R34.64+0x380], R205 ;  /* 0x000380cd220079a6 */ /* 0x0011e4000c12f310 */
.L_x_16008:
[----:B------:R-:W-:Y:S05]  /*7950*/  BSYNC.RECONVERGENT B0 ;  /* 0x0000000000007941 */ /* 0x000fea0003800200 */
.L_x_16007:
[----:B0-----:R0:W0:Y:S01]  /*7960*/  LDS R205, [R130+0xc40] ;  /* 0x000c400082cd7984 */ /* 0x0010220000000800 */
[----:B------:R-:W-:Y:S04]  /*7970*/  BSSY.RECONVERGENT B0, `(.L_x_16009) ;  /* 0x0000003000007945 */ /* 0x000fe80003800200 */
[----:B------:R-:W-:Y:S05]  /*7980*/  @!P1 BRA `(.L_x_16010) ;  /* 0x0000000000049947 */ /* 0x000fea0003800000 */
[----:B0-----:R0:W-:Y:S02]  /*7990*/  REDG.E.ADD.F32.FTZ.RN.STRONG.GPU desc[UR16][R34.64+0x400], R205 ;  /* 0x000400cd220079a6 */ /* 0x0011e4000c12f310 */
.L_x_16010:
[----:B------:R-:W-:Y:S05]  /*79a0*/  BSYNC.RECONVERGENT B0 ;  /* 0x0000000000007941 */ /* 0x000fea0003800200 */
.L_x_16009:
[----:B0-----:R0:W0:Y:S01]  /*79b0*/  LDS R205, [R128+0xcc0] ;  /* 0x000cc00080cd7984 */ /* 0x0010220000000800 */
[----:B------:R-:W-:Y:S04]  /*79c0*/  BSSY.RECONVERGENT B0, `(.L_x_16011) ;  /* 0x0000003000007945 */ /* 0x000fe80003800200 */
[----:B------:R-:W-:Y:S05]  /*79d0*/  @!P2 BRA `(.L_x_16012) ;  /* 0x000000000004a947 */ /* 0x000fea0003800000 */
[----:B0-----:R0:W-:Y:S02]  /*79e0*/  REDG.E.ADD.F32.FTZ.RN.STRONG.GPU desc[UR16][R34.64+0x480], R205 ;  /* 0x000480cd220079a6 */ /* 0x0011e4000c12f310 */
.L_x_16012:
[----:B------:R-:W-:Y:S05]  /*79f0*/  BSYNC.RECONVERGENT B0 ;  /* 0x0000000000007941 */ /* 0x000fea0003800200 */
.L_x_16011:
[----:B0-----:R0:W0:Y:S01]  /*7a00*/  LDS R205, [R126+0xd40] ;  /* 0x000d40007ecd7984 */ /* 0x0010220000000800 */
[----:B------:R-:W-:Y:S04]  /*7a10*/  BSSY.RECONVERGENT B0, `(.L_x_16013) ;  /* 0x0000003000007945 */ /* 0x000fe80003800200 */
[----:B------:R-:W-:Y:S05]  /*7a20*/  @!P3 BRA `(.L_x_16014) ;  /* 0x000000000004b947 */ /* 0x000fea0003800000 */
[----:B0-----:R0:W-:Y:S02]  /*7a30*/  REDG.E.ADD.F32.FTZ.RN.STRONG.GPU desc[UR16][R34.64+0x500], R205 ;  /* 0x000500cd220079a6 */ /* 0x0011e4000c12f310 */
.L_x_16014:
[----:B------:R-:W-:Y:S05]  /*7a40*/  BSYNC.RECONVERGENT B0 ;  /* 0x0000000000007941 */ /* 0x000fea0003800200 */
.L_x_16013:
        /* <DEDUP_REMOVED lines=9> */
.L_x_16016:
[----:B------:R-:W-:Y:S05]  /*7ae0*/  BSYNC.RECONVERGENT B0 ;  /* 0x0000000000007941 */ /* 0x000fea0003800200 */
.L_x_16015:
[----:B0-----:R0:W0:Y:S01]  /*7af0*/  LDS R205, [R122+0xe40] ;  /* 0x000e40007acd7984 */ /* 0x0010220000000800 */
[----:B------:R-:W-:Y:S04]  /*7b00*/  BSSY.RECONVERGENT B0, `(.L_x_16017) ;  /* 0x0000003000007945 */ /* 0x000fe80003800200 */
[----:B------:R-:W-:Y:S05]  /*7b10*/  @!P0 BRA `(.L_x_16018) ;  /* 0x0000000000048947 */ /* 0x000fea0003800000 */
[----:B0-----:R0:W-:Y:S02]  /*7b20*/  REDG.E.ADD.F32.FTZ.RN.STRONG.GPU desc[UR16][R34.64+0x600], R205 ;  /* 0x000600cd220079a6 */ /* 0x0011e4000c12f310 */
.L_x_16018:
[----:B------:R-:W-:Y:S05]  /*7b30*/  BSYNC.RECONVERGENT B0 ;  /* 0x0000000000007941 */ /* 0x000fea0003800200 */
.L_x_16017:
[----:B0-----:R0:W0:Y:S01]  /*7b40*/  LDS R205, [R120+0xec0] ;  /* 0x000ec00078cd7984 */ /* 0x0010220000000800 */
[----:B------:R-:W-:Y:S04]  /*7b50*/  BSSY.RECONVERGENT B0, `(.L_x_16019) ;  /* 0x0000003000007945 */ /* 0x000fe80003800200 */
[----:B------:R-:W-:Y:S05]  /*7b60*/  @!P1 BRA `(.L_x_16020) ;  /* 0x0000000000049947 */ /* 0x000fea0003800000 */
[----:B0-----:R0:W-:Y:S02]  /*7b70*/  REDG.E.ADD.F32.FTZ.RN.STRONG.GPU desc[UR16][R34.64+0x680], R205 ;  /* 0x000680cd220079a6 */ /* 0x0011e4000c12f310 */
.L_x_16020:
[----:B------:R-:W-:Y:S05]  /*7b80*/  BSYNC.RECONVERGENT B0 ;  /* 0x0000000000007941 */ /* 0x000fea0003800200 */
.L_x_16019:
[----:B0-----:R0:W0:Y:S01]  /*7b90*/  LDS R205, [R118+0xf40] ;  /* 0x000f400076cd7984 */ /* 0x0010220000000800 */
[----:B------:R-:W-:Y:S04]  /*7ba0*/  BSSY.RECONVERGENT B0, `(.L_x_16021) ;  /* 0x0000003000007945 */ /* 0x000fe80003800200 */
[----:B------:R-:W-:Y:S05]  /*7bb0*/  @!P2 BRA `(.L_x_16022) ;  /* 0x000000000004a947 */ /* 0x000fea0003800000 */
[----:B0-----:R0:W-:Y:S02]  /*7bc0*/  REDG.E.ADD.F32.FTZ.RN.STRONG.GPU desc[UR16][R34.64+0x700], R205 ;  /* 0x000700cd220079a6 */ /* 0x0011e4000c12f310 */
.L_x_16022:
[----:B------:R-:W-:Y:S05]  /*7bd0*/  BSYNC.RECONVERGENT B0 ;  /* 0x0000000000007941 */ /* 0x000fea0003800200 */
.L_x_16021:
[----:B------:R-:W-:Y:S01]  /*7be0*/  FADD.FTZ R4, R198, R7 ;  /* 0x00000007c6047221 */ /* 0x000fe20000010000 */
[----:B------:R-:W-:Y:S01]  /*7bf0*/  BSSY.RECONVERGENT B0, `(.L_x_16023) ;  /* 0x0000005000007945 */ /* 0x000fe20003800200 */
[----:B------:R0:W0:Y:S01]  /*7c00*/  LDS R7, [R116+0xfc0] ;  /* 0x000fc00074077984 */ /* 0x0000220000000800 */
[----:B------:R-:W-:Y:S02]  /*7c10*/  FADD.FTZ R5, R5, R204 ;  /* 0x000000cc05057221 */ /* 0x000fe40000010000 */
[----:B------:R-:W-:Y:S05]  /*7c20*/  @!P3 BRA `(.L_x_16024) ;  /* 0x000000000004b947 */ /* 0x000fea0003800000 */
[----:B0-----:R0:W-:Y:S02]  /*7c30*/  REDG.E.ADD.F32.FTZ.RN.STRONG.GPU desc[UR16][R34.64+0x780], R7 ;  /* 0x00078007220079a6 */ /* 0x0011e4000c12f310 */
.L_x_16024:
[----:B------:R-:W-:Y:S05]  /*7c40*/  BSYNC.RECONVERGENT B0 ;  /* 0x0000000000007941 */ /* 0x000fea0003800200 */
.L_x_16023:
        /* <DEDUP_REMOVED lines=16> */
[----:B------:R-:W-:Y:S01]  /*7d50*/  FMUL.FTZ R34, R175, R224 ;  /* 0x000000e0af227220 */ /* 0x000fe20000410000 */
        /* <DEDUP_REMOVED lines=8> */
[C---:B------:R-:W-:Y:S01]  /*7de0*/  FFMA.FTZ R186, R32.reuse, R223, R37 ;  /* 0x000000df20ba7223 */ /* 0x040fe20000010025 */
[----:B------:R-:W5:Y:S01]  /*7df0*/  SHFL.DOWN PT, R198, R7, 0x2, 0x1f ;  /* 0x08401f0007c67f89 */ /* 0x000f6200000e0000 */
[-C--:B------:R-:W-:Y:S01]  /*7e00*/  FFMA.FTZ R37, R32, R224.reuse, -R35 ;  /* 0x000000e020257223 */ /* 0x080fe20000010823 */
        /* <DEDUP_REMOVED lines=8> */
[----:B------:R-:W-:Y:S01]  /*7e90*/  FFMA.FTZ R184, R184, R37, R171 ;  /* 0x00000025b8b87223 */ /* 0x000fe200000100ab */
[-C--:B------:R-:W-:Y:S01]  /*7ea0*/  FFMA.FTZ R37, R162, R227.reuse, R35 ;  /* 0x000000e3a2257223 */ /* 0x080fe20000010023 */
[----:B0-----:R-:W-:Y:S01]  /*7eb0*/  @!P0 FADD.FTZ R5, R5, R196 ;  /* 0x000000c405058221 */ /* 0x001fe20000010000 */
[----:B------:R-:W-:Y:S01]  /*7ec0*/  FMUL.FTZ R35, R33, R227 ;  /* 0x000000e321237220 */ /* 0x000fe20000410000 */
[----:B------:R-:W-:Y:S01]  /*7ed0*/  FFMA.FTZ R171, R97, R34, R184 ;  /* 0x0000002261ab7223 */ /* 0x000fe200000100b8 */
[----:B------:R-:W-:Y:S01]  /*7ee0*/  FFMA.FTZ R74, R37, R89, R74 ;  /* 0x00000059254a7223 */ /* 0x000fe2000001004a */
[----:B-1----:R-:W-:Y:S01]  /*7ef0*/  @!P0 FADD.FTZ R4, R4, R205 ;  /* 0x000000cd04048221 */ /* 0x002fe20000010000 */
[----:B------:R-:W0:Y:S01]  /*7f00*/  SHFL.DOWN PT, R160, R5, 0x4, 0x1f ;  /* 0x08801f0005a07f89 */ /* 0x000e2200000e0000 */
[-C--:B------:R-:W-:Y:S01]  /*7f10*/  FFMA.FTZ R2, R32, R229.reuse, -R35 ;  /* 0x000000e520027223 */ /* 0x080fe20000010823 */
[C---:B------:R-:W-:Y:S01]  /*7f20*/  FMUL.FTZ R229, R33.reuse, R229 ;  /* 0x000000e521e57220 */ /* 0x040fe20000410000 */
[----:B---3--:R-:W-:Y:S01]  /*7f30*/  @!P0 FADD.FTZ R6, R6, R207 ;  /* 0x000000cf06068221 */ /* 0x008fe20000010000 */
[----:B------:R-:W1:Y:S01]  /*7f40*/  SHFL.DOWN PT, R175, R4, 0x4, 0x1f ;  /* 0x08801f0004af7f89 */ /* 0x000e6200000e0000 */
[----:B------:R-:W-:Y:S01]  /*7f50*/  FMUL.FTZ R35, R33, R174 ;  /* 0x000000ae21237220 */ /* 0x000fe20000410000 */
[C---:B------:R-:W-:Y:S01]  /*7f60*/  FFMA.FTZ R229, R32.reuse, R227, R229 ;  /* 0x000000e320e57223 */ /* 0x040fe200000100e5 */
[----:B-----5:R-:W-:Y:S01]  /*7f70*/  @!P0 FADD.FTZ R7, R7, R198 ;  /* 0x000000c607078221 */ /* 0x020fe20000010000 */
[----:B------:R-:W3:Y:S01]  /*7f80*/  SHFL.DOWN PT, R177, R6, 0x4, 0x1f ;  /* 0x08801f0006b17f89 */ /* 0x000ee200000e0000 */
[----:B------:R-:W-:Y:S01]  /*7f90*/  ISETP.GT.AND P0, PT, R113, 0x1b, PT ;  /* 0x0000001b7100780c */ /* 0x000fe20003f04270 */
[----:B------:R-:W-:Y:S01]  /*7fa0*/  FMUL.FTZ R191, R191, R2 ;  /* 0x00000002bfbf7220 */ /* 0x000fe20000410000 */
[-C--:B------:R-:W-:Y:S01]  /*7fb0*/  FFMA.FTZ R34, R32, R199.reuse, -R35 ;  /* 0x000000c720227223 */ /* 0x080fe20000010823 */
[----:B------:R-:W5:Y:S01]  /*7fc0*/  SHFL.DOWN PT, R162, R7, 0x4, 0x1f ;  /* 0x08801f0007a27f89 */ /* 0x000f6200000e0000 */
[----:B------:R-:W-:Y:S01]  /*7fd0*/  FMUL.FTZ R35, R33, R199 ;  /* 0x000000c721237220 */ /* 0x000fe20000410000 */
[----:B------:R-:W-:Y:S01]  /*7fe0*/  FFMA.FTZ R191, R188, R229, R191 ;  /* 0x000000e5bcbf7223 */ /* 0x000fe200000100bf */
[----:B------:R-:W-:Y:S01]  /*7ff0*/  FMUL.FTZ R193, R193, R34 ;  /* 0x00000022c1c17220 */ /* 0x000fe20000410000 */
[----:B------:R-:W-:Y:S01]  /*8000*/  FADD.FTZ R86, R171, R86 ;  /* 0x00000056ab567221 */ /* 0x000fe20000010000 */
[----:B------:R-:W-:Y:S01]  /*8010*/  FFMA.FTZ R35, R32, R174, R35 ;  /* 0x000000ae20237223 */ /* 0x000fe20000010023 */
[----:B------:R-:W-:Y:S01]  /*8020*/  FFMA.FTZ R34, R98, R37, R191 ;  /* 0x0000002562227223 */ /* 0x000fe200000100bf */
[-C--:B------:R-:W-:Y:S01]  /*8030*/  FMUL.FTZ R37, R33, R176.reuse ;  /* 0x000000b021257220 */ /* 0x080fe20000410000 */
[----:B------:R-:W-:Y:S01]  /*8040*/  FMUL.FTZ R2, R179, R199 ;  /* 0x000000c7b3027220 */ /* 0x000fe20000410000 */
[----:B------:R-:W-:Y:S01]  /*8050*/  FFMA.FTZ R190, R190, R35, R193 ;  /* 0x00000023bebe7223 */ /* 0x000fe200000100c1 */
[-C--:B------:R-:W-:Y:S01]  /*8060*/  FMUL.FTZ R35, R164, R201.reuse ;  /* 0x000000c9a4237220 */ /* 0x080fe20000410000 */
[-C--:B------:R-:W-:Y:S01]  /*8070*/  FFMA.FTZ R37, R32, R201.reuse, -R37 ;  /* 0x000000c920257223 */ /* 0x080fe20000010825 */
[----:B0-----:R-:W-:Y:S01]  /*8080*/  @!P0 FADD.FTZ R5, R5, R160 ;  /* 0x000000a005058221 */ /* 0x001fe20000010000 */
[C---:B------:R-:W-:Y:S01]  /*8090*/  FMUL.FTZ R201, R33.reuse, R201 ;  /* 0x000000c921c97220 */ /* 0x040fe20000410000 */
[-C--:B------:R-:W-:Y:S01]  /*80a0*/  FFMA.FTZ R171, R166, R176.reuse, R35 ;  /* 0x000000b0a6ab7223 */ /* 0x080fe20000010023 */
[----:B------:R-:W-:Y:S01]  /*80b0*/  FMUL.FTZ R192, R192, R37 ;  /* 0x00000025c0c07220 */ /* 0x000fe20000410000 */
[----:B-1----:R-:W-:Y:S01]  /*80c0*/  @!P0 FADD.FTZ R4, R4, R175 ;  /* 0x000000af04048221 */ /* 0x002fe20000010000 */
[----:B------:R-:W0:Y:S01]  /*80d0*/  SHFL.DOWN PT, R160, R5, 0x8, 0x1f ;  /* 0x09001f0005a07f89 */ /* 0x000e2200000e0000 */
[----:B------:R-:W-:Y:S01]  /*80e0*/  FFMA.FTZ R176, R32, R176, R201 ;  /* 0x000000b020b07223 */ /* 0x000fe200000100c9 */
[----:B------:R-:W-:Y:S01]  /*80f0*/  FMUL.FTZ R35, R33, R178 ;  /* 0x000000b221237220 */ /* 0x000fe20000410000 */
[----:B---3--:R-:W-:Y:S01]  /*8100*/  @!P0 FADD.FTZ R6, R6, R177 ;  /* 0x000000b106068221 */ /* 0x008fe20000010000 */
[----:B------:R-:W1:Y:S01]  /*8110*/  SHFL.DOWN PT, R175, R4, 0x8, 0x1f ;  /* 0x09001f0004af7f89 */ /* 0x000e6200000e0000 */
[----:B------:R-:W-:Y:S01]  /*8120*/  FFMA.FTZ R213, R213, R176, R192 ;  /* 0x000000b0d5d57223 */ /* 0x000fe200000100c0 */
[----:B------:R-:W-:Y:S01]  /*8130*/  FFMA.FTZ R2, R181, R174, R2 ;  /* 0x000000aeb5027223 */ /* 0x000fe20000010002 */
[----:B-----5:R-:W-:Y:S01]  /*8140*/  @!P0 FADD.FTZ R7, R7, R162 ;  /* 0x000000a207078221 */ /* 0x020fe20000010000 */
[----:B------:R-:W3:Y:S01]  /*8150*/  SHFL.DOWN PT, R177, R6, 0x8, 0x1f ;  /* 0x09001f0006b17f89 */ /* 0x000ee200000e0000 */
[----:B------:R-:W-:Y:S01]  /*8160*/  ISETP.GT.AND P0, PT, R113, 0x17, PT ;  /* 0x000000177100780c */ /* 0x000fe20003f04270 */
[-C--:B------:R-:W-:Y:S01]  /*8170*/  FFMA.FTZ R37, R32, R202.reuse, -R35 ;  /* 0x000000ca20257223 */ /* 0x080fe20000010823 */
[----:B------:R-:W-:Y:S01]  /*8180*/  FMUL.FTZ R35, R33, R202 ;  /* 0x000000ca21237220 */ /* 0x000fe20000410000 */
[----:B------:R-:W5:Y:S01]  /*8190*/  SHFL.DOWN PT, R162, R7, 0x8, 0x1f ;  /* 0x09001f0007a27f89 */ /* 0x000f6200000e0000 */
[----:B------:R-:W-:Y:S01]  /*81a0*/  FADD.FTZ R85, R34, R85 ;  /* 0x0000005522557221 */ /* 0x000fe20000010000 */
[----:B------:R-:W-:Y:S01]  /*81b0*/  FFMA.FTZ R186, R95, R173, R186 ;  /* 0x000000ad5fba7223 */ /* 0x000fe200000100ba */
[----:B------:R-:W-:Y:S01]  /*81c0*/  FFMA.FTZ R76, R171, R91, R76 ;  /* 0x0000005bab4c7223 */ /* 0x000fe2000001004c */
[----:B------:R-:W-:Y:S01]  /*81d0*/  FFMA.FTZ R34, R100, R171, R213 ;  /* 0x000000ab64227223 */ /* 0x000fe200000100d5 */
[----:B------:R-:W-:Y:S01]  /*81e0*/  FFMA.FTZ R75, R2, R92, R75 ;  /* 0x0000005c024b7223 */ /* 0x000fe2000001004b */
[----:B------:R-:W-:Y:S01]  /*81f0*/  FFMA.FTZ R173, R99, R2, R190 ;  /* 0x0000000263ad7223 */ /* 0x000fe200000100be */
[----:B------:R-:W-:Y:S01]  /*8200*/  FMUL.FTZ R171, R226, R37 ;  /* 0x00000025e2ab7220 */ /* 0x000fe20000410000 */
[----:B------:R-:W-:Y:S01]  /*8210*/  FMUL.FTZ R2, R183, R202 ;  /* 0x000000cab7027220 */ /* 0x000fe20000410000 */
[-C--:B------:R-:W-:Y:S01]  /*8220*/  FFMA.FTZ R37, R32, R178.reuse, R35 ;  /* 0x000000b220257223 */ /* 0x080fe20000010023 */
[----:B------:R-:W-:Y:S01]  /*8230*/  FMUL.FTZ R35, R33, R189 ;  /* 0x000000bd21237220 */ /* 0x000fe20000410000 */
[----:B------:R-:W-:Y:S01]  /*8240*/  FADD.FTZ R83, R34, R83 ;  /* 0x0000005322537221 */ /* 0x000fe20000010000 */
[----:B------:R-:W-:Y:S01]  /*8250*/  FFMA.FTZ R178, R185, R178, R2 ;  /* 0x000000b2b9b27223 */ /* 0x000fe20000010002 */
[----:B0-----:R-:W-:Y:S01]  /*8260*/  @!P0 FADD.FTZ R5, R5, R160 ;  /* 0x000000a005058221 */ /* 0x001fe20000010000 */
[----:B------:R-:W-:Y:S01]  /*8270*/  FFMA.FTZ R2, R32, R203, -R35 ;  /* 0x000000cb20027223 */ /* 0x000fe20000010823 */
[----:B------:R-:W-:Y:S01]  /*8280*/  FADD.FTZ R87, R186, R87 ;  /* 0x00000057ba577221 */ /* 0x000fe20000010000 */
[----:B-1----:R-:W-:Y:S01]  /*8290*/  @!P0 FADD.FTZ R4, R4, R175 ;  /* 0x000000af04048221 */ /* 0x002fe20000010000 */
[----:B------:R-:W-:Y:S01]  /*82a0*/  FADD.FTZ R84, R173, R84 ;  /* 0x00000054ad547221 */ /* 0x000fe20000010000 */
[----:B------:R-:W-:Y:S01]  /*82b0*/  FMUL.FTZ R34, R3, R2 ;  /* 0x0000000203227220 */ /* 0x000fe20000410000 */
[----:B------:R-:W-:Y:S01]  /*82c0*/  FFMA.FTZ R228, R228, R37, R171 ;  /* 0x00000025e4e47223 */ /* 0x000fe200000100ab */
[----:B---3--:R-:W-:Y:S01]  /*82d0*/  @!P0 FADD.FTZ R6, R6, R177 ;  /* 0x000000b106068221 */ /* 0x008fe20000010000 */
[----:B------:R0:W1:Y:S01]  /*82e0*/  SHFL.DOWN PT, R3, R4, 0x10, 0x1f ;  /* 0x0a001f0004037f89 */ /* 0x00006200000e0000 */
[----:B-----5:R-:W-:-:S03]  /*82f0*/  @!P0 FADD.FTZ R7, R7, R162 ;  /* 0x000000a207078221 */ /* 0x020fc60000010000 */
[----:B------:R0:W3:Y:S04]  /*8300*/  SHFL.DOWN PT, R2, R5, 0x10, 0x1f ;  /* 0x0a001f0005027f89 */ /* 0x0000e800000e0000 */
        /* <DEDUP_REMOVED lines=8> */
[----:B------:R0:W-:Y:S02]  /*8390*/  @!P0 STS.128 [UR6+0x1090], R4 ;  /* 0x00109004ff008988 */ /* 0x0001e40008000c06 */
.L_x_16026:
[----:B------:R-:W-:Y:S05]  /*83a0*/  BSYNC.RECONVERGENT B0 ;  /* 0x0000000000007941 */ /* 0x000fea0003800200 */
.L_x_16025:
[CC--:B-1----:R-:W-:Y:S01]  /*83b0*/  FMUL.FTZ R3, R33.reuse, R182.reuse ;  /* 0x000000b621037220 */ /* 0x0c2fe20000410000 */
[C---:B---3--:R-:W-:Y:S01]  /*83c0*/  FMUL.FTZ R2, R33.reuse, R203 ;  /* 0x000000cb21027220 */ /* 0x048fe20000410000 */
[----:B------:R-:W-:Y:S01]  /*83d0*/  FMUL.FTZ R33, R33, R195 ;  /* 0x000000c321217220 */ /* 0x000fe20000410000 */
        /* <DEDUP_REMOVED lines=32> */
.L_x_16028:
[----:B------:R-:W-:Y:S05]  /*85e0*/  BSYNC.RECONVERGENT B0 ;  /* 0x0000000000007941 */ /* 0x000fea0003800200 */
.L_x_16027:
[----:B------:R-:W-:-:S04]  /*85f0*/  UIADD3 UR4, UPT, UPT, UR4, 0x1, URZ ;  /* 0x0000000104047890 */ /* 0x000fc8000fffe0ff */
[----:B------:R-:W-:-:S09]  /*8600*/  UISETP.GE.AND UP0, UPT, UR4, UR9, UPT ;  /* 0x000000090400728c */ /* 0x000fd2000bf06270 */
[----:B------:R-:W-:Y:S05]  /*8610*/  BRA.U !UP0, `(.L_x_16029) ;  /* 0xffffffbd08007547 */ /* 0x000fea000b83ffff */
.L_x_15979:
[----:B------:R-:W-:Y:S01]  /*8620*/  BAR.SYNC.DEFER_BLOCKING 0x0 ;  /* 0x0000000000007b1d */ /* 0x000fe20000010000 */
[-C--:B------:R-:W-:Y:S02]  /*8630*/  ISETP.GE.AND P6, PT, R133, R114.reuse, PT ;  /* 0x000000728500720c */ /* 0x080fe40003fc6270 */
[----:B------:R-:W-:Y:S02]  /*8640*/  CS2R R2, SRZ ;  /* 0x0000000000027805 */ /* 0x000fe4000001ff00 */
[-C--:B------:R-:W-:Y:S01]  /*8650*/  ISETP.GE.AND P0, PT, R131, R114.reuse, PT ;  /* 0x000000728300720c */ /* 0x080fe20003f06270 */
[----:B------:R-:W-:Y:S01]  /*8660*/  HFMA2 R0, -RZ, RZ, 0, 0 ;  /* 0x00000000ff007431 */ /* 0x000fe200000001ff */
[-C--:B------:R-:W-:Y:S02]  /*8670*/  ISETP.GE.AND P1, PT, R129, R114.reuse, PT ;  /* 0x000000728100720c */ /* 0x080fe40003f26270 */
[-C--:B------:R-:W-:Y:S02]  /*8680*/  ISETP.GE.AND P2, PT, R127, R114.reuse, PT ;  /* 0x000000727f00720c */ /* 0x080fe40003f46270 */
[----:B------:R-:W-:-:S02]  /*8690*/  ISETP.GE.AND P3, PT, R125, R114, PT ;  /* 0x000000727d00720c */ /* 0x000fc40003f66270 */
[-C--:B------:R-:W-:Y:S02]  /*86a0*/  ISETP.GE.AND P5, PT, R123, R114.reuse, PT ;  /* 0x000000727b00720c */ /* 0x080fe40003fa6270 */
[----:B0-----:R-:W-:Y:S02]  /*86b0*/  CS2R R4, SRZ ;  /* 0x0000000000047805 */ /* 0x001fe4000001ff00 */
[----:B------:R-:W-:Y:S02]  /*86c0*/  CS2R R6, SRZ ;  /* 0x0000000000067805 */ /* 0x000fe4000001ff00 */
[----:B------:R-:W-:Y:S01]  /*86d0*/  MOV R17, RZ ;  /* 0x000000ff00117202 */ /* 0x000fe20000000f00 */
[----:B------:R-:W0:Y:S01]  /*86e0*/  LDC.64 R36, c[0x0][0x4f8] ;  /* 0x00013e00ff247b82 */ /* 0x000e220000000a00 */
[----:B------:R-:W1:Y:S01]  /*86f0*/  LDCU.64 UR8, c[0x0][0x500] ;  /* 0x0000a000ff0877ac */ /* 0x000e620008000a00 */
[----:B------:R-:W3:Y:S01]  /*8700*/  LDCU.64 UR10, c[0x0][0x550] ;  /* 0x0000aa00ff0a77ac */ /* 0x000ee20008000a00 */
[----:B------:R-:W5:Y:S01]  /*8710*/  @!P6 LDG.E R3, desc[UR16][R18.64] ;  /* 0x000000101203e981 */ /* 0x000f62000c1e1900 */
[----:B------:R-:W-:-:S03]  /*8720*/  ISETP.GE.AND P6, PT, R121, R114, PT ;  /* 0x000000727900720c */ /* 0x000fc60003fc6270 */
[----:B------:R-:W2:Y:S01]  /*8730*/  @!P0 LDG.E R0, desc[UR16][R18.64+0x80] ;  /* 0x0000801012008981 */ /* 0x000ea2000c1e1900 */
[----:B------:R-:W-:-:S03]  /*8740*/  ISETP.GE.AND P0, PT, R119, R114, PT ;  /* 0x000000727700720c */ /* 0x000fc60003f06270 */
[----:B------:R-:W4:Y:S04]  /*8750*/  @!P1 LDG.E R5, desc[UR16][R18.64+0x100] ;  /* 0x0001001012059981 */ /* 0x000f28000c1e1900 */
[----:B------:R-:W3:Y:S04]  /*8760*/  @!P2 LDG.E R2, desc[UR16][R18.64+0x180] ;  /* 0x000180101202a981 */ /* 0x000ee8000c1e1900 */
[----:B------:R-:W3:Y:S04]  /*8770*/  @!P3 LDG.E R7, desc[UR16][R18.64+0x200] ;  /* 0x000200101207b981 */ /* 0x000ee8000c1e1900 */
[----:B------:R-:W3:Y:S04]  /*8780*/  @!P5 LDG.E R4, desc[UR16][R18.64+0x280] ;  /* 0x000280101204d981 */ /* 0x000ee8000c1e1900 */
[----:B------:R-:W3:Y:S04]  /*8790*/  @!P6 LDG.E R17, desc[UR16][R18.64+0x300] ;  /* 0x000300101211e981 */ /* 0x000ee8000c1e1900 */
[----:B------:R-:W3:Y:S04]  /*87a0*/  @!P0 LDG.E R6, desc[UR16][R18.64+0x380] ;  /* 0x0003801012068981 */ /* 0x000ee8000c1e1900 */
[----:B-----5:R-:W-:Y:S04]  /*87b0*/  STS [R112], R3 ;  /* 0x0000000370007388 */ /* 0x020fe80000000800 */
[----:B--2---:R-:W-:Y:S04]  /*87c0*/  STS [R111+0x80], R0 ;  /* 0x000080006f007388 */ /* 0x004fe80000000800 */
[----:B----4-:R-:W-:Y:S04]  /*87d0*/  STS [R110+0x100], R5 ;  /* 0x000100056e007388 */ /* 0x010fe80000000800 */
        /* <DEDUP_REMOVED lines=183> */
.L_x_15961:
        /* <DEDUP_REMOVED lines=34> */
.L_x_16032:
[----:B------:R-:W-:Y:S05]  /*9570*/  BSYNC.RECONVERGENT B0 ;  /* 0x0000000000007941 */ /* 0x000fea0003800200 */
.L_x_16031:
        /* <DEDUP_REMOVED lines=26> */
.L_x_16034:
[----:B------:R-:W-:Y:S05]  /*9720*/  BSYNC.RECONVERGENT B0 ;  /* 0x0000000000007941 */ /* 0x000fea0003800200 */
.L_x_16033:
        /* <DEDUP_REMOVED lines=13> */
.L_x_16036:
        /* <DEDUP_REMOVED lines=27> */
.L_x_16035:
[----:B------:R-:W-:Y:S05]  /*99b0*/  EXIT ;  /* 0x000000000000794d */ /* 0x000fea0003800000 */
.L_x_16037:
        /* <DEDUP_REMOVED lines=12> */
.L_x_18763:


//--------------------- .text._Z25selective_scan_bwd_kernelI32Selective_Scan_bwd_kernel_traitsILi32ELi8ELb0ELb1ELb1ELb0ELb0EfN3c107complexIfEEEEv12SSMParamsBwd --------------------------
	.section	.text._Z25selective_scan_bwd_kernelI32Selective_Scan_bwd_kernel_traitsILi32ELi8ELb0ELb1ELb1ELb0ELb0EfN3c107complexIfEEEEv12SSMParamsBwd,"ax",@progbits
	.align	128
        .global         _Z25selective_scan_bwd_kernelI32Selective_Scan_bwd_kernel_traitsILi32ELi8ELb0ELb1ELb1ELb0ELb0EfN3c107complexIfEEEEv12SSMParamsBwd
        .type           _Z25selective_scan_bwd_kernelI32Selective_Scan_bwd_kernel_traitsILi32ELi8ELb0ELb1ELb1ELb0ELb0EfN3c107complexIfEEEEv12SSMParamsBwd,@function
        .size           _Z25selective_scan_bwd_kernelI32Selective_Scan_bwd_kernel_traitsILi32ELi8ELb0ELb1ELb1ELb0ELb0EfN3c107complexIfEEEEv12SSMParamsBwd,(.L_x_18764 - _Z25selective_scan_bwd_kernelI32Selective_Scan_bwd_kernel_traitsILi32ELi8ELb0ELb1ELb1ELb0ELb0EfN3c107complexIfEEEEv12SSMParamsBwd)
        .other          _Z25selective_scan_bwd_kernelI32Selective_Scan_bwd_kernel_traitsILi32ELi8ELb0ELb1ELb1ELb0ELb0EfN3c107complexIfEEEEv12SSMParamsBwd,@"STO_CUDA_ENTRY STV_DEFAULT"
_Z25selective_scan_bwd_kernelI32Selective_Scan_bwd_kernel_traitsILi32ELi8ELb0ELb1ELb1ELb0ELb0EfN3c107complexIfEEEEv12SSMParamsBwd:
.text._Z25selective_scan_bwd_kernelI32Selective_Scan_bwd_kernel_traitsILi32ELi8ELb0ELb1ELb1ELb0ELb0EfN3c107complexIfEEEEv12SSMParamsBwd:
        /* <DEDUP_REMOVED lines=25> */
[----:B------:R-:W1:Y:S01]  /*0190*/  LDC R25, c[0x0][0x394] ;  /* 0x0000e500ff197b82 */ /* 0x000e620000000800 */
[----:B0-----:R-:W-:Y:S02]  /*01a0*/  IADD3 R6, PT, PT, R0, 0xffffffe, RZ ;  /* 0x0ffffffe00067810 */ /* 0x001fe40007ffe0ff */
[----:B------:R-:W-:Y:S02]  /*01b0*/  @P1 LEA.HI.X R5, R169, R5, RZ, 0x2, P3 ;  /* 0x00000005a9051211 */ /* 0x000fe400018f14ff */
[----:B------:R0:W4:Y:S03]  /*01c0*/  F2I.FTZ.U32.TRUNC.NTZ R7, R6 ;  /* 0x0000000600077305 */ /* 0x000126000021f000 */
[----:B------:R-:W1:Y:S01]  /*01d0*/  LDC.64 R12, c[0x0][0x3c8] ;  /* 0x0000f200ff0c7b82 */ /* 0x000e620000000a00 */
[----:B---3--:R-:W-:Y:S01]  /*01e0*/  IABS R2, R169 ;  /* 0x000000a900027213 */ /* 0x008fe20000000000 */
[----:B------:R3:W5:Y:S01]  /*01f0*/  @P1 LDG.E R160, desc[UR16][R4.64] ;  /* 0x0000001004a01981 */ /* 0x000762000c1e1900 */
[----:B0-----:R-:W-:-:S05]  /*0200*/  HFMA2 R6, -RZ, RZ, 0, 0 ;  /* 0x00000000ff067431 */ /* 0x001fca00000001ff */
[----:B------:R-:W0:Y:S01]  /*0210*/  LDC.64 R18, c[0x0][0x3e8] ;  /* 0x0000fa00ff127b82 */ /* 0x000e220000000a00 */
[----:B----4-:R-:W-:-:S07]  /*0220*/  IADD3 R10, PT, PT, RZ, -R7, RZ ;  /* 0x80000007ff0a7210 */ /* 0x010fce0007ffe0ff */
[----:B---3--:R-:W3:Y:S01]  /*0230*/  LDC.64 R4, c[0x0][0x4c0] ;  /* 0x00013000ff047b82 */ /* 0x008ee20000000a00 */
[----:B------:R-:W-:-:S04]  /*0240*/  IMAD R3, R10, R9, RZ ;  /* 0x000000090a037224 */ /* 0x000fc800078e02ff */
[----:B------:R-:W-:-:S03]  /*0250*/  IMAD.HI.U32 R7, R7, R3, R6 ;  /* 0x0000000307077227 */ /* 0x000fc600078e0006 */
[----:B------:R-:W4:Y:S03]  /*0260*/  LDC.64 R22, c[0x0][0x4e0] ;  /* 0x00013800ff167b82 */ /* 0x000f260000000a00 */
[----:B------:R-:W-:-:S05]  /*0270*/  IMAD.HI.U32 R7, R7, R2, RZ ;  /* 0x0000000207077227 */ /* 0x000fca00078e00ff */
[----:B------:R-:W0:Y:S01]  /*0280*/  LDC.64 R154, c[0x0][0x460] ;  /* 0x00011800ff9a7b82 */ /* 0x000e220000000a00 */
[----:B------:R-:W-:-:S05]  /*0290*/  IADD3 R0, PT, PT, -R7, RZ, RZ ;  /* 0x000000ff07007210 */ /* 0x000fca0007ffe1ff */
[C---:B------:R-:W-:Y:S02]  /*02a0*/  IMAD R0, R9.reuse, R0, R2 ;  /* 0x0000000009007224 */ /* 0x040fe400078e0202 */
[----:B------:R-:W0:Y:S03]  /*02b0*/  LDC.64 R28, c[0x0][0x450] ;  /* 0x00011400ff1c7b82 */ /* 0x000e260000000a00 */
[----:B------:R-:W-:-:S05]  /*02c0*/  ISETP.GT.U32.AND P1, PT, R9, R0, PT ;  /* 0x000000000900720c */ /* 0x000fca0003f24070 */
[----:B------:R-:W0:Y:S08]  /*02d0*/  LDC.64 R158, c[0x0][0x4a8] ;  /* 0x00012a00ff9e7b82 */ /* 0x000e300000000a00 */
        /* <DEDUP_REMOVED lines=9> */
[----:B------:R-:W-:-:S04]  /*0370*/  @!P1 LOP3.LUT R0, RZ, R8, RZ, 0x33, !PT ;  /* 0x00000008ff009212 */ /* 0x000fc800078e33ff */
[----:B------:R-:W-:Y:S01]  /*0380*/  SHF.R.S32.HI R11, RZ, 0x1f, R0 ;  /* 0x0000001fff0b7819 */ /* 0x000fe20000011400 */
[----:B------:R-:W-:Y:S02]  /*0390*/  UIMAD.WIDE.U32 UR6, UR18, UR12, URZ ;  /* 0x0000000c120672a5 */ /* 0x000fe4000f8e00ff */
[----:B------:R-:W-:Y:S02]  /*03a0*/  UIMAD.WIDE.U32 UR4, UR18, UR8, URZ ;  /* 0x00000008120472a5 */ /* 0x000fe4000f8e00ff */
[-C--:B---3--:R-:W-:Y:S01]  /*03b0*/  IMAD R2, R11, R4.reuse, RZ ;  /* 0x000000040b027224 */ /* 0x088fe200078e02ff */
[----:B------:R-:W-:Y:S01]  /*03c0*/  UIMAD UR8, UR18, UR13, UR7 ;  /* 0x0000000d120872a4 */ /* 0x000fe2000f8e0207 */
[C---:B------:R-:W-:Y:S01]  /*03d0*/  IMAD.WIDE.U32 R6, R0.reuse, R4, RZ ;  /* 0x0000000400067225 */ /* 0x040fe200078e00ff */
[----:B------:R-:W-:Y:S01]  /*03e0*/  UIMAD UR9, UR18, UR9, UR5 ;  /* 0x00000009120972a4 */ /* 0x000fe2000f8e0205 */
[----:B------:R-:W3:Y:S02]  /*03f0*/  LDCU.64 UR12, c[0x0][0x3b0] ;  /* 0x00007600ff0c77ac */ /* 0x000ee40008000a00 */
[----:B------:R-:W-:Y:S01]  /*0400*/  IMAD R9, R0, R5, R2 ;  /* 0x0000000500097224 */ /* 0x000fe200078e0202 */
[----:B------:R-:W-:-:S04]  /*0410*/  SHF.R.U32.HI R8, RZ, 0x1, R15 ;  /* 0x00000001ff087819 */ /* 0x000fc8000001160f */
[----:B------:R-:W-:Y:S02]  /*0420*/  IADD3 R7, PT, PT, R7, R9, RZ ;  /* 0x0000000907077210 */ /* 0x000fe40007ffe0ff */
[----:B------:R-:W-:Y:S01]  /*0430*/  SHF.R.U64 R9, R14, 0x1, R15 ;  /* 0x000000010e097819 */ /* 0x000fe2000000120f */
[----:B------:R-:W-:Y:S01]  /*0440*/  IMAD R165, R8, UR18, RZ ;  /* 0x0000001208a57c24 */ /* 0x000fe2000f8e02ff */
[----:B------:R-:W-:Y:S02]  /*0450*/  MOV R3, UR5 ;  /* 0x0000000500037c02 */ /* 0x000fe40008000f00 */
[----:B------:R-:W-:Y:S01]  /*0460*/  MOV R5, UR7 ;  /* 0x0000000700057c02 */ /* 0x000fe20008000f00 */
[----:B------:R-:W-:Y:S01]  /*0470*/  IMAD.WIDE.U32 R6, R9, UR18, R6 ;  /* 0x0000001209067c25 */ /* 0x000fe2000f8e0006 */
[----:B------:R-:W-:Y:S02]  /*0480*/  MOV R3, UR9 ;  /* 0x0000000900037c02 */ /* 0x000fe40008000f00 */
[----:B------:R-:W-:Y:S01]  /*0490*/  MOV R5, UR8 ;  /* 0x0000000800057c02 */ /* 0x000fe20008000f00 */
[----:B------:R-:W4:Y:S01]  /*04a0*/  LDCU.64 UR8, c[0x0][0x3d0] ;  /* 0x00007a00ff0877ac */ /* 0x000f220008000a00 */
[----:B------:R-:W-:-:S02]  /*04b0*/  MOV R2, UR4 ;  /* 0x0000000400027c02 */ /* 0x000fc40008000f00 */
[----:B------:R-:W-:Y:S02]  /*04c0*/  IADD3 R165, PT, PT, R7, R165, RZ ;  /* 0x000000a507a57210 */ /* 0x000fe40007ffe0ff */
[C---:B--2---:R-:W-:Y:S01]  /*04d0*/  LEA R167, P0, R6.reuse, R20, 0x3 ;  /* 0x0000001406a77211 */ /* 0x044fe200078018ff */
[C---:B------:R-:W-:Y:S01]  /*04e0*/  IMAD.WIDE.U32 R2, R169.reuse, UR10, R2 ;  /* 0x0000000aa9027c25 */ /* 0x040fe2000f8e0002 */
[----:B------:R-:W-:Y:S01]  /*04f0*/  MOV R4, UR6 ;  /* 0x0000000600047c02 */ /* 0x000fe20008000f00 */
[----:B---3--:R-:W-:Y:S01]  /*0500*/  UIMAD.WIDE.U32 UR4, UR18, UR12, URZ ;  /* 0x0000000c120472a5 */ /* 0x008fe2000f8e00ff */
[----:B------:R-:W-:Y:S02]  /*0510*/  LEA.HI.X R165, R6, R21, R165, 0x3, P0 ;  /* 0x0000001506a57211 */ /* 0x000fe400000f1ca5 */
[----:B-1----:R-:W-:Y:S01]  /*0520*/  ISETP.NE.U32.AND P0, PT, R26, RZ, PT ;  /* 0x000000ff1a00720c */ /* 0x002fe20003f05070 */
[----:B------:R-:W-:Y:S01]  /*0530*/  IMAD.WIDE.U32 R4, R169, UR14, R4 ;  /* 0x0000000ea9047c25 */ /* 0x000fe2000f8e0004 */
[----:B------:R-:W-:Y:S01]  /*0540*/  UIMAD UR5, UR18, UR13, UR5 ;  /* 0x0000000d120572a4 */ /* 0x000fe2000f8e0205 */
[----:B------:R-:W-:Y:S01]  /*0550*/  LEA R9, R25, 0xffffff00, 0x8 ;  /* 0xffffff0019097811 */ /* 0x000fe200078e40ff */
[----:B------:R-:W1:Y:S01]  /*0560*/  LDC.64 R20, c[0x0][0x4d8] ;  /* 0x00013600ff147b82 */ /* 0x000e620000000a00 */
[----:B------:R-:W-:Y:S01]  /*0570*/  IMAD R17, R169, UR11, R3 ;  /* 0x0000000ba9117c24 */ /* 0x000fe2000f8e0203 */
[----:B------:R-:W-:Y:S01]  /*0580*/  ISETP.NE.AND.EX P0, PT, R27, RZ, PT, P0 ;  /* 0x000000ff1b00720c */ /* 0x000fe20003f05300 */
[----:B------:R-:W-:Y:S01]  /*0590*/  IMAD R3, R11, R12, RZ ;  /* 0x0000000c0b037224 */ /* 0x000fe200078e02ff */
[----:B------:R-:W-:Y:S01]  /*05a0*/  IADD3 R153, P2, PT, R9, R2, RZ ;  /* 0x0000000209997210 */ /* 0x000fe20007f5e0ff */
[----:B------:R-:W-:-:S02]  /*05b0*/  IMAD R15, R169, UR15, R5 ;  /* 0x0000000fa90f7c24 */ /* 0x000fc4000f8e0205 */
[C---:B------:R-:W-:Y:S01]  /*05c0*/  IMAD R5, R0.reuse, R13, R3 ;  /* 0x0000000d00057224 */ /* 0x040fe200078e0203 */
[----:B----4-:R-:W-:Y:S01]  /*05d0*/  UIMAD.WIDE.U32 UR6, UR18, UR8, URZ ;  /* 0x00000008120672a5 */ /* 0x010fe2000f8e00ff */
[C---:B------:R-:W-:Y:S01]  /*05e0*/  IMAD.WIDE.U32 R2, R0.reuse, R12, UR4 ;  /* 0x0000000400027e25 */ /* 0x040fe2000f8e000c */
[----:B------:R-:W-:Y:S01]  /*05f0*/  LEA R7, R25, 0xfffffe00, 0x9 ;  /* 0xfffffe0019077811 */ /* 0x000fe200078e48ff */
[----:B------:R-:W2:Y:S01]  /*0600*/  LDC.64 R26, c[0x0][0x448] ;  /* 0x00011200ff1a7b82 */ /* 0x000ea20000000a00 */
[----:B------:R-:W-:Y:S02]  /*0610*/  UIMAD UR7, UR18, UR9, UR7 ;  /* 0x00000009120772a4 */ /* 0x000fe4000f8e0207 */
[----:B------:R-:W-:Y:S01]  /*0620*/  IADD3 R14, PT, PT, R3, R5, RZ ;  /* 0x00000005030e7210 */ /* 0x000fe20007ffe0ff */
[----:B------:R-:W-:Y:S01]  /*0630*/  IMAD R3, R11, R22, RZ ;  /* 0x000000160b037224 */ /* 0x000fe200078e02ff */
[----:B------:R-:W-:Y:S01]  /*0640*/  IADD3 R149, P1, PT, R7, R2, RZ ;  /* 0x0000000207957210 */ /* 0x000fe20007f3e0ff */
[----:B0-----:R-:W-:Y:S01]  /*0650*/  IMAD R2, R11, R18, RZ ;  /* 0x000000120b027224 */ /* 0x001fe200078e02ff */
[----:B------:R-:W-:Y:S01]  /*0660*/  IADD3 R150, P3, PT, R9, R4, RZ ;  /* 0x0000000409967210 */ /* 0x000fe20007f7e0ff */
[----:B------:R-:W0:Y:S01]  /*0670*/  @P0 LDC R8, c[0x0][0x384] ;  /* 0x0000e100ff080b82 */ /* 0x000e220000000800 */
[C---:B------:R-:W-:Y:S01]  /*0680*/  IMAD R13, R0.reuse, R23, R3 ;  /* 0x00000017000d7224 */ /* 0x040fe200078e0203 */
[----:B------:R-:W3:Y:S01]  /*0690*/  LDCU.64 UR8, c[0x0][0x498] ;  /* 0x00009300ff0877ac */ /* 0x000ee20008000a00 */
[----:B------:R-:W-:-:S02]  /*06a0*/  IMAD R11, R0, R19, R2 ;  /* 0x00000013000b7224 */ /* 0x000fc400078e0202 */
[----:B------:R-:W-:-:S03]  /*06b0*/  IMAD.WIDE.U32 R4, R0, R18, UR6 ;  /* 0x0000000600047e25 */ /* 0x000fc6000f8e0012 */
[----:B------:R-:W4:Y:S01]  /*06c0*/  LDC.64 R18, c[0x0][0x540] ;  /* 0x00015000ff127b82 */ /* 0x000f220000000a00 */
[----:B------:R-:W-:Y:S01]  /*06d0*/  IMAD.WIDE.U32 R2, R0, R22, RZ ;  /* 0x0000001600027225 */ /* 0x000fe200078e00ff */
[----:B------:R-:W-:-:S04]  /*06e0*/  IADD3 R12, PT, PT, R5, R11, RZ ;  /* 0x0000000b050c7210 */ /* 0x000fc80007ffe0ff */
[----:B------:R-:W-:Y:S02]  /*06f0*/  IADD3 R3, PT, PT, R3, R13, RZ ;  /* 0x0000000d03037210 */ /* 0x000fe40007ffe0ff */
[----:B------:R-:W2:Y:S01]  /*0700*/  LDC.64 R10, c[0x0][0x4a0] ;  /* 0x00012800ff0a7b82 */ /* 0x000ea20000000a00 */
[----:B------:R-:W-:Y:S02]  /*0710*/  IADD3 R145, P4, PT, R7, R4, RZ ;  /* 0x0000000407917210 */ /* 0x000fe40007f9e0ff */
[----:B------:R-:W-:-:S05]  /*0720*/  SHF.R.S32.HI R7, RZ, 0x1f, R7 ;  /* 0x0000001fff077819 */ /* 0x000fca0000011407 */
[----:B------:R-:W4:Y:S01]  /*0730*/  @P0 LDC R13, c[0x0][0x38c] ;  /* 0x0000e300ff0d0b82 */ /* 0x000f220000000800 */
[--C-:B-1----:R-:W-:Y:S02]  /*0740*/  SHF.R.U64 R5, R20, 0x1, R21.reuse ;  /* 0x0000000114057819 */ /* 0x102fe40000001215 */
[----:B------:R-:W-:Y:S02]  /*0750*/  SHF.R.U32.HI R0, RZ, 0x1, R21 ;  /* 0x00000001ff007819 */ /* 0x000fe40000011615 */
[----:B------:R-:W-:-:S03]  /*0760*/  IADD3.X R14, PT, PT, R7, R14, RZ, P1, !PT ;  /* 0x0000000e070e7210 */ /* 0x000fc60000ffe4ff */
[----:B------:R-:W1:Y:S01]  /*0770*/  LDC.64 R20, c[0x0][0x468] ;  /* 0x00011a00ff147b82 */ /* 0x000e620000000a00 */
[----:B------:R-:W-:Y:S01]  /*0780*/  IADD3.X R12, PT, PT, R7, R12, RZ, P4, !PT ;  /* 0x0000000c070c7210 */ /* 0x000fe200027fe4ff */
[----:B---3--:R-:W-:Y:S02]  /*0790*/  UIMAD.WIDE.U32 UR4, UR18, UR8, URZ ;  /* 0x00000008120472a5 */ /* 0x008fe4000f8e00ff */
[----:B------:R-:W-:-:S04]  /*07a0*/  IMAD R161, R0, UR18, RZ ;  /* 0x0000001200a17c24 */ /* 0x000fc8000f8e02ff */
[----:B------:R-:W3:Y:S01]  /*07b0*/  @P0 LDC.64 R6, c[0x0][0x480] ;  /* 0x00012000ff060b82 */ /* 0x000ee20000000a00 */
[----:B0-----:R-:W-:-:S07]  /*07c0*/  @P0 IMAD R0, R8, UR18, R169 ;  /* 0x0000001208000c24 */ /* 0x001fce000f8e02a9 */
[----:B------:R-:W0:Y:S01]  /*07d0*/  LDC.64 R22, c[0x0][0x528] ;  /* 0x00014a00ff167b82 */ /* 0x000e220000000a00 */
[----:B------:R-:W-:Y:S01]  /*07e0*/  IMAD.WIDE.U32 R4, R5, UR18, R2 ;  /* 0x0000001205047c25 */ /* 0x000fe2000f8e0002 */
[----:B------:R-:W-:-:S03]  /*07f0*/  UIMAD UR5, UR18, UR9, UR5 ;  /* 0x00000009120572a4 */ /* 0x000fc6000f8e0205 */
[----:B------:R-:W-:Y:S01]  /*0800*/  @P0 IMAD R0, R0, R25, RZ ;  /* 0x0000001900000224 */ /* 0x000fe200078e02ff */
[----:B------:R-:W-:Y:S02]  /*0810*/  IADD3 R161, PT, PT, R5, R161, RZ ;  /* 0x000000a105a17210 */ /* 0x000fe40007ffe0ff */
[----:B------:R-:W-:Y:S01]  /*0820*/  ISETP.GE.AND P1, PT, R25, 0x1, PT ;  /* 0x000000011900780c */ /* 0x000fe20003f26270 */
[----:B--2---:R-:W-:Y:S01]  /*0830*/  IMAD.WIDE.U32 R2, R169, R10, UR4 ;  /* 0x00000004a9027e25 */ /* 0x004fe2000f8e000a */
[----:B----4-:R-:W-:-:S03]  /*0840*/  LEA R163, P4, R4, R18, 0x3 ;  /* 0x0000001204a37211 */ /* 0x010fc600078818ff */
[----:B------:R-:W-:Y:S01]  /*0850*/  @P0 IMAD R5, R0, R13, RZ ;  /* 0x0000000d00050224 */ /* 0x000fe200078e02ff */
[----:B------:R-:W-:Y:S01]  /*0860*/  SHF.R.S32.HI R0, RZ, 0x1f, R9 ;  /* 0x0000001fff007819 */ /* 0x000fe20000011409 */
[----:B------:R-:W-:Y:S01]  /*0870*/  IMAD R13, R169, R11, R3 ;  /* 0x0000000ba90d7224 */ /* 0x000fe200078e0203 */
[----:B------:R-:W-:Y:S02]  /*0880*/  LEA.HI.X R161, R4, R19, R161, 0x3, P4 ;  /* 0x0000001304a17211 */ /* 0x000fe400020f1ca1 */
[C---:B------:R-:W-:Y:S02]  /*0890*/  IADD3.X R4, PT, PT, R0.reuse, R17, RZ, P2, !PT ;  /* 0x0000001100047210 */ /* 0x040fe400017fe4ff */
[----:B------:R-:W-:Y:S02]  /*08a0*/  IADD3.X R3, PT, PT, R0, R15, RZ, P3, !PT ;  /* 0x0000000f00037210 */ /* 0x000fe40001ffe4ff */
[----:B------:R-:W-:Y:S02]  /*08b0*/  LEA R154, P2, R153, R154, 0x2 ;  /* 0x0000009a999a7211 */ /* 0x000fe400078410ff */
[----:B-1----:R-:W-:-:S02]  /*08c0*/  LEA R152, P3, R150, R20, 0x2 ;  /* 0x0000001496987211 */ /* 0x002fc400078610ff */
[----:B------:R-:W-:Y:S02]  /*08d0*/  CS2R R10, SRZ ;  /* 0x00000000000a7805 */ /* 0x000fe4000001ff00 */
[----:B------:R-:W-:Y:S01]  /*08e0*/  IADD3 R2, P4, PT, R9, R2, RZ ;  /* 0x0000000209027210 */ /* 0x000fe20007f9e0ff */
[----:B---3--:R-:W-:Y:S01]  /*08f0*/  @P0 IMAD.WIDE R10, R5, 0x10, R6 ;  /* 0x00000010050a0825 */ /* 0x008fe200078e0206 */
[----:B------:R-:W-:Y:S02]  /*0900*/  LEA.HI.X R153, R153, R155, R4, 0x2, P2 ;  /* 0x0000009b99997211 */ /* 0x000fe400010f1404 */
[----:B------:R-:W-:Y:S01]  /*0910*/  LEA.HI.X R150, R150, R21, R3, 0x2, P3 ;  /* 0x0000001596967211 */ /* 0x000fe200018f1403 */
[----:B------:R-:W-:Y:S01]  /*0920*/  IMAD.WIDE.U32 R8, R169, R158, RZ ;  /* 0x0000009ea9087225 */ /* 0x000fe200078e00ff */
[----:B------:R-:W-:Y:S02]  /*0930*/  IADD3.X R146, PT, PT, R0, R13, RZ, P4, !PT ;  /* 0x0000000d00927210 */ /* 0x000fe400027fe4ff */
[----:B0-----:R-:W-:-:S02]  /*0940*/  LEA R148, P0, R2, R22, 0x2 ;  /* 0x0000001602947211 */ /* 0x001fc400078010ff */
[----:B------:R-:W-:Y:S02]  /*0950*/  LEA R151, P2, R149, R26, 0x2 ;  /* 0x0000001a95977211 */ /* 0x000fe400078410ff */
[----:B------:R-:W-:Y:S01]  /*0960*/  LEA R147, P3, R145, R28, 0x2 ;  /* 0x0000001c91937211 */ /* 0x000fe200078610ff */
[----:B------:R-:W-:Y:S01]  /*0970*/  HFMA2 R158, -RZ, RZ, 0, 0 ;  /* 0x00000000ff9e7431 */ /* 0x000fe200000001ff */
[----:B------:R-:W-:Y:S01]  /*0980*/  LEA.HI.X R146, R2, R23, R146, 0x2, P0 ;  /* 0x0000001702927211 */ /* 0x000fe200000f1492 */
[----:B------:R-:W-:Y:S01]  /*0990*/  IMAD R159, R169, R159, R9 ;  /* 0x0000009fa99f7224 */ /* 0x000fe200078e0209 */
        /* <DEDUP_REMOVED lines=8> */
[----:B------:R-:W-:Y:S01]  /*0a20*/  UMOV UR4, 0x400 ;  /* 0x0000040000047882 */ /* 0x000fe20000000000 */
[----:B------:R-:W-:Y:S01]  /*0a30*/  MOV R158, RZ ;  /* 0x000000ff009e7202 */ /* 0x000fe20000000f00 */
[C---:B-1----:R-:W-:Y:S01]  /*0a40*/  IMAD.WIDE.U32 R2, R169.reuse, UR6, RZ ;  /* 0x00000006a9027c25 */ /* 0x042fe2000f8e00ff */
[----:B------:R-:W1:Y:S03]  /*0a50*/  LDCU UR6, c[0x0][0x394] ;  /* 0x00007280ff0677ac */ /* 0x000e660008000800 */
[----:B------:R-:W-:Y:S01]  /*0a60*/  IMAD R155, R169, UR7, R3 ;  /* 0x00000007a99b7c24 */ /* 0x000fe2000f8e0203 */
[----:B--2---:R-:W-:-:S04]  /*0a70*/  ULEA UR5, UR5, UR4, 0x18 ;  /* 0x0000000405057291 */ /* 0x004fc8000f8ec0ff */
[----:B------:R-:W-:Y:S01]  /*0a80*/  UIADD3 UR4, UPT, UPT, UR5, 0x1080, URZ ;  /* 0x0000108005047890 */ /* 0x000fe2000fffe0ff */
[C---:B0-----:R-:W-:Y:S02]  /*0a90*/  SHF.L.U32 R5, R156.reuse, 0x4, RZ ;  /* 0x000000049c057819 */ /* 0x041fe400000006ff */
[C---:B------:R-:W-:Y:S02]  /*0aa0*/  SHF.L.U32 R214, R156.reuse, 0x3, RZ ;  /* 0x000000039cd67819 */ /* 0x040fe400000006ff */
[C---:B------:R-:W-:Y:S02]  /*0ab0*/  LOP3.LUT R7, R5.reuse, 0x3e00, RZ, 0xc0, !PT ;  /* 0x00003e0005077812 */ /* 0x040fe400078ec0ff */
[-C--:B------:R-:W-:Y:S02]  /*0ac0*/  LEA.HI R141, R156, R5.reuse, RZ, 0x1f ;  /* 0x000000059c8d7211 */ /* 0x080fe400078ff8ff */
[----:B------:R-:W-:Y:S02]  /*0ad0*/  LEA.HI R140, R5, R5, RZ, 0x1b ;  /* 0x00000005058c7211 */ /* 0x000fe400078fd8ff */
[----:B------:R-:W-:-:S02]  /*0ae0*/  LOP3.LUT R5, R214, 0x1f00, RZ, 0xc0, !PT ;  /* 0x00001f00d6057812 */ /* 0x000fc400078ec0ff */
[C---:B------:R-:W-:Y:S02]  /*0af0*/  IADD3 R13, PT, PT, R156.reuse, 0x20, RZ ;  /* 0x000000209c0d7810 */ /* 0x040fe40007ffe0ff */
[----:B------:R-:W-:Y:S02]  /*0b00*/  LOP3.LUT R126, R5, 0x1f, R156, 0xf8, !PT ;  /* 0x0000001f057e7812 */ /* 0x000fe400078ef89c */
        /* <DEDUP_REMOVED lines=14> */
[----:B------:R-:W-:Y:S02]  /*0bf0*/  LOP3.LUT R122, R126, 0x20, RZ, 0xfc, !PT ;  /* 0x000000207e7a7812 */ /* 0x000fe400078efcff */
        /* <DEDUP_REMOVED lines=16> */
[----:B------:R-:W-:Y:S02]  /*0d00*/  IADD3 R120, PT, PT, R5, R122, RZ ;  /* 0x0000007a05787210 */ /* 0x000fe40007ffe0ff */
[----:B-1----:R-:W-:Y:S02]  /*0d10*/  MOV R144, UR6 ;  /* 0x0000000600907c02 */ /* 0x002fe40008000f00 */
[----:B------:R-:W-:-:S02]  /*0d20*/  LOP3.LUT R213, R156, 0x1f, RZ, 0xc0, !PT ;  /* 0x0000001f9cd57812 */ /* 0x000fc400078ec0ff */
[----:B------:R-:W-:Y:S02]  /*0d30*/  IADD3 R143, PT, PT, R156, 0x200, RZ ;  /* 0x000002009c8f7810 */ /* 0x000fe40007ffe0ff */
[----:B------:R-:W-:Y:S02]  /*0d40*/  LOP3.LUT R142, R7, 0x1f, R156, 0xf8, !PT ;  /* 0x0000001f078e7812 */ /* 0x000fe400078ef89c */
        /* <DEDUP_REMOVED lines=18> */
[C---:B------:R-:W-:Y:S02]  /*0e70*/  LOP3.LUT R121, R126.reuse, 0x40, RZ, 0xfc, !PT ;  /* 0x000000407e797812 */ /* 0x040fe400078efcff */
[C---:B------:R-:W-:Y:S02]  /*0e80*/  LOP3.LUT R119, R126.reuse, 0x60, RZ, 0xfc, !PT ;  /* 0x000000607e777812 */ /* 0x040fe400078efcff */
[C---:B------:R-:W-:Y:S02]  /*0e90*/  LOP3.LUT R117, R126.reuse, 0x80, RZ, 0xfc, !PT ;  /* 0x000000807e757812 */ /* 0x040fe400078efcff */
[----:B------:R-:W-:-:S02]  /*0ea0*/  LOP3.LUT R115, R126, 0xa0, RZ, 0xfc, !PT ;  /* 0x000000a07e737812 */ /* 0x000fc400078efcff */
[C---:B------:R-:W-:Y:S02]  /*0eb0*/  LOP3.LUT R113, R126.reuse, 0xc0, RZ, 0xfc, !PT ;  /* 0x000000c07e717812 */ /* 0x040fe400078efcff */
[----:B------:R-:W-:Y:S02]  /*0ec0*/  LOP3.LUT R111, R126, 0xe0, RZ, 0xfc, !PT ;  /* 0x000000e07e6f7812 */ /* 0x000fe400078efcff */
[C---:B------:R-:W-:Y:S02]  /*0ed0*/  IADD3 R118, PT, PT, R120.reuse, 0x20, RZ ;  /* 0x0000002078767810 */ /* 0x040fe40007ffe0ff */
[C---:B------:R-:W-:Y:S02]  /*0ee0*/  IADD3 R116, PT, PT, R120.reuse, 0x40, RZ ;  /* 0x0000004078747810 */ /* 0x040fe40007ffe0ff */
[C---:B------:R-:W-:Y:S02]  /*0ef0*/  IADD3 R114, PT, PT, R120.reuse, 0x60, RZ ;  /* 0x0000006078727810 */ /* 0x040fe40007ffe0ff */
[----:B------:R-:W-:-:S07]  /*0f00*/  IADD3 R112, PT, PT, R120, 0xc0, RZ ;  /* 0x000000c078707810 */ /* 0x000fce0007ffe0ff */
.L_x_16088:
[----:B0-----:R-:W0:Y:S01]  /*0f10*/  LDCU UR4, c[0x0][0x388] ;  /* 0x00007100ff0477ac */ /* 0x001e220008000800 */
        /* <DEDUP_REMOVED lines=12> */
[----:B0-----:R-:W-:Y:S02]  /*0fe0*/  MOV R217, UR4 ;  /* 0x0000000400d97c02 */ /* 0x001fe40008000f00 */
[----:B------:R-:W-:Y:S02]  /*0ff0*/  MOV R19, RZ ;  /* 0x000000ff00137202 */ /* 0x000fe40000000f00 */
[----:B------:R-:W-:-:S02]  /*1000*/  IADD3 R22, PT, PT, -R12, R217, RZ ;  /* 0x000000d90c167210 */ /* 0x000fc40007ffe1ff */
[----:B------:R-:W-:Y:S02]  /*1010*/  MOV R23, RZ ;  /* 0x000000ff00177202 */ /* 0x000fe40000000f00 */
[-C--:B------:R-:W-:Y:S01]  /*1020*/  ISETP.GE.AND P6, PT, R126, R22.reuse, PT ;  /* 0x000000167e00720c */ /* 0x080fe20003fc6270 */
[----:B------:R-:W-:Y:S01]  /*1030*/  BAR.SYNC.DEFER_BLOCKING 0x0 ;  /* 0x0000000000007b1d */ /* 0x000fe20000010000 */
[-C--:B------:R-:W-:Y:S02]  /*1040*/  ISETP.GE.AND P0, PT, R122, R22.reuse, PT ;  /* 0x000000167a00720c */ /* 0x080fe40003f06270 */
[-C--:B------:R-:W-:Y:S02]  /*1050*/  ISETP.GE.AND P1, PT, R121, R22.reuse, PT ;  /* 0x000000167900720c */ /* 0x080fe40003f26270 */
[-C--:B------:R-:W-:Y:S02]  /*1060*/  ISETP.GE.AND P2, PT, R119, R22.reuse, PT ;  /* 0x000000167700720c */ /* 0x080fe40003f46270 */
[----:B------:R-:W-:-:S02]  /*1070*/  ISETP.GE.AND P3, PT, R117, R22, PT ;  /* 0x000000167500720c */ /* 0x000fc40003f66270 */
[-C--:B------:R-:W-:Y:S02]  /*1080*/  ISETP.GE.AND P4, PT, R115, R22.reuse, PT ;  /* 0x000000167300720c */ /* 0x080fe40003f86270 */
[-C--:B------:R-:W-:Y:S01]  /*1090*/  ISETP.GE.AND P5, PT, R113, R22.reuse, PT ;  /* 0x000000167100720c */ /* 0x080fe20003fa6270 */
[----:B------:R-:W-:Y:S01]  /*10a0*/  HFMA2 R29, -RZ, RZ, 0, 0 ;  /* 0x00000000ff1d7431 */ /* 0x000fe200000001ff */
[----:B------:R-:W-:Y:S02]  /*10b0*/  MOV R27, RZ ;  /* 0x000000ff001b7202 */ /* 0x000fe40000000f00 */
[----:B------:R-:W-:Y:S01]  /*10c0*/  MOV R31, RZ ;  /* 0x000000ff001f7202 */ /* 0x000fe20000000f00 */
[----:B--2---:R-:W2:Y:S01]  /*10d0*/  @!P6 LDG.E R17, desc[UR16][R6.64] ;  /* 0x000000100611e981 */ /* 0x004ea2000c1e1900 */
[----:B------:R-:W-:-:S03]  /*10e0*/  ISETP.GE.AND P6, PT, R111, R22, PT ;  /* 0x000000166f00720c */ /* 0x000fc60003fc6270 */
[----:B---3--:R-:W3:Y:S01]  /*10f0*/  @!P0 LDG.E R19, desc[UR16][R6.64+0x80] ;  /* 0x0000801006138981 */ /* 0x008ee2000c1e1900 */
        /* <DEDUP_REMOVED lines=23> */
[----:B------:R-:W-:Y:S02]  /*1270*/  LEA R106, R0, UR6, 0x2 ;  /* 0x00000006006a7c11 */ /* 0x000fe4000f8e10ff */
[C---:B------:R-:W-:Y:S02]  /*1280*/  IADD3 R0, PT, PT, R109.reuse, 0x60, RZ ;  /* 0x000000606d007810 */ /* 0x040fe40007ffe0ff */
[C---:B------:R-:W-:Y:S02]  /*1290*/  LEA.HI.SX32 R108, R109.reuse, R109, 0x1b ;  /* 0x0000006d6d6c7211 */ /* 0x040fe400078fdaff */
[----:B------:R-:W-:Y:S02]  /*12a0*/  LEA R104, R16, UR6, 0x2 ;  /* 0x0000000610687c11 */ /* 0x000fe4000f8e10ff */
[----:B------:R-:W-:-:S02]  /*12b0*/  IADD3 R6, PT, PT, R109, 0x80, RZ ;  /* 0x000000806d067810 */ /* 0x000fc40007ffe0ff */
[-C--:B------:R-:W-:Y:S02]  /*12c0*/  LEA.HI.SX32 R0, R0, R109.reuse, 0x1b ;  /* 0x0000006d00007211 */ /* 0x080fe400078fdaff */
[C---:B------:R-:W-:Y:S02]  /*12d0*/  IADD3 R16, PT, PT, R109.reuse, 0xa0, RZ ;  /* 0x000000a06d107810 */ /* 0x040fe40007ffe0ff */
[C---:B------:R-:W-:Y:S02]  /*12e0*/  IADD3 R18, PT, PT, R109.reuse, 0xc0, RZ ;  /* 0x000000c06d127810 */ /* 0x040fe40007ffe0ff */
[----:B------:R-:W-:Y:S02]  /*12f0*/  IADD3 R20, PT, PT, R109, 0xe0, RZ ;  /* 0x000000e06d147810 */ /* 0x000fe40007ffe0ff */
[----:B------:R-:W-:Y:S02]  /*1300*/  LEA R108, R108, UR6, 0x2 ;  /* 0x000000066c6c7c11 */ /* 0x000fe4000f8e10ff */
[----:B------:R-:W-:-:S02]  /*1310*/  LEA.HI.SX32 R6, R6, R109, 0x1b ;  /* 0x0000006d06067211 */ /* 0x000fc400078fdaff */
        /* <DEDUP_REMOVED lines=122> */
[--C-:B------:R-:W-:Y:S01]  /*1ac0*/  FADD.FTZ R68, R25, R160.reuse ;  /* 0x000000a019447221 */ /* 0x100fe20000010000 */
[----:B------:R-:W-:Y:S01]  /*1ad0*/  SHF.L.U32 R59, R110, 0x9, RZ ;  /* 0x000000096e3b7819 */ /* 0x000fe200000006ff */
[----:B------:R-:W0:Y:S01]  /*1ae0*/  LDC R58, c[0x0][0x388] ;  /* 0x0000e200ff3a7b82 */ /* 0x000e220000000800 */
[--C-:B------:R-:W-:Y:S01]  /*1af0*/  FADD.FTZ R80, R7, R160.reuse ;  /* 0x000000a007507221 */ /* 0x100fe20000010000 */
[----:B------:R-:W-:Y:S01]  /*1b00*/  FADD.FTZ R72, R29, R160 ;  /* 0x000000a01d487221 */ /* 0x000fe20000010000 */
[----:B------:R-:W-:Y:S01]  /*1b10*/  LEA R57, R217, -R59, 0x1 ;  /* 0x8000003bd9397211 */ /* 0x000fe200078e08ff */
[----:B------:R-:W-:Y:S01]  /*1b20*/  FADD.FTZ R67, R67, R67 ;  /* 0x0000004343437221 */ /* 0x000fe20000010000 */
[----:B------:R-:W-:Y:S01]  /*1b30*/  IADD3 R5, PT, PT, R0, 0x1, R0 ;  /* 0x0000000100057810 */ /* 0x000fe20007ffe000 */
        /* <DEDUP_REMOVED lines=13> */
[----:B------:R-:W-:Y:S01]  /*1c10*/  SHF.L.U32 R0, R109, 0x4, RZ ;  /* 0x000000046d007819 */ /* 0x000fe200000006ff */
[----:B------:R-:W-:Y:S01]  /*1c20*/  FADD.FTZ R61, R61, R61 ;  /* 0x0000003d3d3d7221 */ /* 0x000fe20000010000 */
[----:B------:R-:W-:Y:S01]  /*1c30*/  ISETP.GE.AND P1, PT, R142, R57, PT ;  /* 0x000000398e00720c */ /* 0x000fe20003f26270 */
[----:B------:R-:W-:Y:S01]  /*1c40*/  FADD.FTZ R60, R60, R60 ;  /* 0x0000003c3c3c7221 */ /* 0x000fe20000010000 */
[C---:B------:R-:W-:Y:S01]  /*1c50*/  IADD3 R34, PT, PT, R109.reuse, 0x1c0, RZ ;  /* 0x000001c06d227810 */ /* 0x040fe20007ffe0ff */
[----:B------:R-:W3:Y:S01]  /*1c60*/  LDC.64 R18, c[0x0][0x3c0] ;  /* 0x0000f000ff127b82 */ /* 0x000ee20000000a00 */
[----:B------:R-:W-:Y:S01]  /*1c70*/  IADD3 R36, PT, PT, R109, 0x1e0, RZ ;  /* 0x000001e06d247810 */ /* 0x000fe20007ffe0ff */
[----:B------:R-:W4:Y:S01]  /*1c80*/  LDCU UR8, c[0x0][0x394] ;  /* 0x00007280ff0877ac */ /* 0x000f220008000800 */
[----:B------:R-:W-:-:S02]  /*1c90*/  IADD3 R37, PT, PT, R0, 0x8, RZ ;  /* 0x0000000800257810 */ /* 0x000fc40007ffe0ff */
[----:B------:R-:W-:Y:S01]  /*1ca0*/  IADD3 R49, PT, PT, R0, 0xe, RZ ;  /* 0x0000000e00317810 */ /* 0x000fe20007ffe0ff */
[----:B------:R-:W0:Y:S01]  /*1cb0*/  LDCU UR9, c[0x0][0x38c] ;  /* 0x00007180ff0977ac */ /* 0x000e220008000800 */
[C---:B------:R-:W-:Y:S01]  /*1cc0*/  IADD3 R4, PT, PT, R109.reuse, 0x100, RZ ;  /* 0x000001006d047810 */ /* 0x040fe20007ffe0ff */
[----:B------:R-:W0:Y:S01]  /*1cd0*/  LDC.64 R20, c[0x0][0x3e0] ;  /* 0x0000f800ff147b82 */ /* 0x000e220000000a00 */
[C---:B------:R-:W-:Y:S01]  /*1ce0*/  IADD3 R6, PT, PT, R109.reuse, 0x120, RZ ;  /* 0x000001206d067810 */ /* 0x040fe20007ffe0ff */
[----:B------:R-:W-:Y:S01]  /*1cf0*/  UMOV UR4, URZ ;  /* 0x000000ff00047c82 */ /* 0x000fe20008000000 */
        /* <DEDUP_REMOVED lines=12> */
[-C--:B------:R-:W-:Y:S02]  /*1dc0*/  LEA.HI.SX32 R35, R35, R0.reuse, 0x1b ;  /* 0x0000000023237211 */ /* 0x080fe400078fdaff */
[-C--:B------:R-:W-:Y:S02]  /*1dd0*/  LEA.HI.SX32 R37, R37, R0.reuse, 0x1b ;  /* 0x0000000025257211 */ /* 0x080fe400078fdaff */
[----:B------:R-:W-:Y:S02]  /*1de0*/  LEA.HI.SX32 R170, R49, R0, 0x1b ;  /* 0x0000000031aa7211 */ /* 0x000fe400078fdaff */
[-C--:B------:R-:W-:Y:S02]  /*1df0*/  LEA.HI.SX32 R34, R34, R109.reuse, 0x1b ;  /* 0x0000006d22227211 */ /* 0x080fe400078fdaff */
[----:B------:R-:W-:Y:S02]  /*1e00*/  LEA.HI.SX32 R36, R36, R109, 0x1b ;  /* 0x0000006d24247211 */ /* 0x000fe400078fdaff */
[----:B------:R-:W-:-:S02]  /*1e10*/  ISETP.NE.AND P0, PT, R144, 0x1, PT ;  /* 0x000000019000780c */ /* 0x000fc40003f05270 */
        /* <DEDUP_REMOVED lines=19> */
[----:B------:R-:W-:Y:S02]  /*1f50*/  LOP3.LUT R212, R212, 0xfffffbff, RZ, 0xc0, !PT ;  /* 0xfffffbffd4d47812 */ /* 0x000fe400078ec0ff */
        /* <DEDUP_REMOVED lines=20> */
[----:B------:R-:W-:Y:S02]  /*20a0*/  @P1 LOP3.LUT R212, R212, 0x400, RZ, 0xfc, !PT ;  /* 0x00000400d4d41812 */ /* 0x000fe400078efcff */
[----:B------:R-:W-:-:S02]  /*20b0*/  LEA R38, R38, UR6, 0x2 ;  /* 0x0000000626267c11 */ /* 0x000fc4000f8e10ff */
[----:B------:R-:W-:Y:S02]  /*20c0*/  LEA R37, R164, UR6, 0x2 ;  /* 0x00000006a4257c11 */ /* 0x000fe4000f8e10ff */
[----:B------:R-:W-:Y:S02]  /*20d0*/  LEA R36, R166, UR6, 0x2 ;  /* 0x00000006a6247c11 */ /* 0x000fe4000f8e10ff */
[----:B------:R-:W-:Y:S02]  /*20e0*/  LEA R35, R168, UR6, 0x2 ;  /* 0x00000006a8237c11 */ /* 0x000fe4000f8e10ff */
[----:B------:R-:W-:Y:S02]  /*20f0*/  LEA R34, R170, UR6, 0x2 ;  /* 0x00000006aa227c11 */ /* 0x000fe4000f8e10ff */
[----:B01234-:R-:W-:-:S07]  /*2100*/  LEA R0, R171, UR6, 0x2 ;  /* 0x00000006ab007c11 */ /* 0x01ffce000f8e10ff */
.L_x_16087:
[----:B0-----:R-:W-:Y:S01]  /*2110*/  MOV R6, R142 ;  /* 0x0000008e00067202 */ /* 0x001fe20000000f00 */
[----:B------:R-:W-:Y:S01]  /*2120*/  HFMA2 R7, -RZ, RZ, 0, 0 ;  /* 0x00000000ff077431 */ /* 0x000fe200000001ff */
[----:B------:R-:W-:Y:S01]  /*2130*/  P2R R188, PR, RZ, 0x1 ;  /* 0x00000001ffbc7803 */ /* 0x000fe20000000000 */
[----:B------:R-:W-:Y:S01]  /*2140*/  HFMA2 R171, -RZ, RZ, 0, 0 ;  /* 0x00000000ffab7431 */ /* 0x000fe200000001ff */
[----:B------:R-:W-:Y:S02]  /*2150*/  ISETP.GE.AND P0, PT, R118, R57, PT ;  /* 0x000000397600720c */ /* 0x000fe40003f06270 */
[----:B------:R-:W-:Y:S01]  /*2160*/  CS2R R178, SRZ ;  /* 0x0000000000b27805 */ /* 0x000fe2000001ff00 */
[----:B------:R-:W-:Y:S01]  /*2170*/  IMAD.WIDE.U32 R4, R18, UR4, R6 ;  /* 0x0000000412047c25 */ /* 0x000fe2000f8e0006 */
[----:B------:R-:W-:-:S03]  /*2180*/  MOV R181, RZ ;  /* 0x000000ff00b57202 */ /* 0x000fc60000000f00 */
[----:B------:R-:W-:Y:S01]  /*2190*/  HFMA2 R183, -RZ, RZ, 0, 0 ;  /* 0x00000000ffb77431 */ /* 0x000fe200000001ff */
[----:B------:R-:W-:Y:S01]  /*21a0*/  MOV R26, R2 ;  /* 0x00000002001a7202 */ /* 0x000fe20000000f00 */
[----:B------:R-:W-:Y:S01]  /*21b0*/  IMAD R29, R19, UR4, R5 ;  /* 0x00000004131d7c24 */ /* 0x000fe2000f8e0205 */
[----:B------:R-:W-:Y:S01]  /*21c0*/  LEA R30, P2, R4, R151, 0x2 ;  /* 0x00000097041e7211 */ /* 0x000fe200078410ff */
[----:B------:R-:W-:Y:S01]  /*21d0*/  IMAD.WIDE.U32 R6, R20, UR4, R6 ;  /* 0x0000000414067c25 */ /* 0x000fe2000f8e0006 */
[----:B------:R-:W-:-:S03]  /*21e0*/  MOV R27, R155 ;  /* 0x0000009b001b7202 */ /* 0x000fc60000000f00 */
[----:B------:R-:W-:Y:S01]  /*21f0*/  HFMA2 R177, -RZ, RZ, 0, 0 ;  /* 0x00000000ffb17431 */ /* 0x000fe200000001ff */
[----:B------:R-:W-:Y:S01]  /*2200*/  LEA.HI.X R31, R4, R149, R29, 0x2, P2 ;  /* 0x00000095041f7211 */ /* 0x000fe200010f141d */
[----:B------:R-:W-:Y:S01]  /*2210*/  IMAD R5, R21, UR4, R7 ;  /* 0x0000000415057c24 */ /* 0x000fe2000f8e0207 */
[----:B------:R-:W-:Y:S01]  /*2220*/  IADD3 R4, PT, PT, R120, 0xa0, RZ ;  /* 0x000000a078047810 */ /* 0x000fe20007ffe0ff */
[----:B------:R-:W-:Y:S01]  /*2230*/  IMAD.WIDE.U32 R26, R14, UR4, R26 ;  /* 0x000000040e1a7c25 */ /* 0x000fe2000f8e001a */
[----:B------:R-:W-:Y:S01]  /*2240*/  LEA R28, P3, R6, R147, 0x2 ;  /* 0x00000093061c7211 */ /* 0x000fe200078610ff */
[----:B--2---:R-:W2:Y:S01]  /*2250*/  @!P0 LDG.E R171, desc[UR16][R30.64+0x100] ;  /* 0x000100101eab8981 */ /* 0x004ea2000c1e1900 */
[----:B------:R-:W-:Y:S01]  /*2260*/  ISETP.GE.AND P0, PT, R4, R57, PT ;  /* 0x000000390400720c */ /* 0x000fe20003f06270 */
[----:B------:R-:W-:Y:S01]  /*2270*/  IMAD R7, R15, UR4, R27 ;  /* 0x000000040f077c24 */ /* 0x000fe2000f8e021b */
[----:B------:R-:W-:Y:S01]  /*2280*/  LEA.HI.X R29, R6, R145, R5, 0x2, P3 ;  /* 0x00000091061d7211 */ /* 0x000fe200018f1405 */
[----:B------:R-:W-:Y:S01]  /*2290*/  HFMA2 R5, -RZ, RZ, 0, 0 ;  /* 0x00000000ff057431 */ /* 0x000fe200000001ff */
[----:B------:R-:W-:-:S02]  /*22a0*/  IADD3 R6, PT, PT, R120, 0xe0, RZ ;  /* 0x000000e078067810 */ /* 0x000fc40007ffe0ff */
[----:B------:R-:W-:Y:S02]  /*22b0*/  CS2R R172, SRZ ;  /* 0x0000000000ac7805 */ /* 0x000fe4000001ff00 */
[C---:B------:R-:W-:Y:S02]  /*22c0*/  IADD3 R164, PT, PT, R120.reuse, 0x80, RZ ;  /* 0x0000008078a47810 */ /* 0x040fe40007ffe0ff */
[----:B------:R-:W-:Y:S02]  /*22d0*/  CS2R R184, SRZ ;  /* 0x0000000000b87805 */ /* 0x000fe4000001ff00 */
[-C--:B------:R-:W-:Y:S01]  /*22e0*/  ISETP.GE.AND P2, PT, R120, R57.reuse, PT ;  /* 0x000000397800720c */ /* 0x080fe20003f46270 */
[----:B------:R-:W-:Y:S01]  /*22f0*/  HFMA2 R187, -RZ, RZ, 0, 0 ;  /* 0x00000000ffbb7431 */ /* 0x000fe200000001ff */
[----:B------:R-:W-:Y:S02]  /*2300*/  LOP3.LUT P3, RZ, R212, 0x400, RZ, 0xc0, !PT ;  /* 0x00000400d4ff7812 */ /* 0x000fe4000786c0ff */
[----:B------:R-:W-:Y:S01]  /*2310*/  LEA R32, P1, R26, R16, 0x3 ;  /* 0x000000101a207211 */ /* 0x000fe200078218ff */
[----:B---3--:R-:W3:Y:S01]  /*2320*/  @!P0 LDG.E R179, desc[UR16][R30.64+0x300] ;  /* 0x000300101eb38981 */ /* 0x008ee2000c1e1900 */
[----:B------:R-:W-:-:S02]  /*2330*/  ISETP.GE.AND P0, PT, R112, R57, PT ;  /* 0x000000397000720c */ /* 0x000fc40003f06270 */
[-C--:B------:R-:W-:Y:S02]  /*2340*/  ISETP.GE.AND P4, PT, R164, R57.reuse, PT ;  /* 0x00000039a400720c */ /* 0x080fe40003f86270 */
[-C--:B------:R-:W-:Y:S02]  /*2350*/  ISETP.GE.AND P5, PT, R114, R57.reuse, PT ;  /* 0x000000397200720c */ /* 0x080fe40003fa6270 */
[----:B------:R-:W-:Y:S02]  /*2360*/  ISETP.GE.AND P6, PT, R116, R57, PT ;  /* 0x000000397400720c */ /* 0x000fe40003fc6270 */
[----:B------:R-:W-:Y:S01]  /*2370*/  LEA.HI.X R33, R26, R17, R7, 0x3, P1 ;  /* 0x000000111a217211 */ /* 0x000fe200008f1c07 */
[----:B------:R-:W4:Y:S01]  /*2380*/  @!P3 LDG.E R5, desc[UR16][R30.64] ;  /* 0x000000101e05b981 */ /* 0x000f22000c1e1900 */
[----:B------:R-:W-:Y:S02]  /*2390*/  MOV R7, RZ ;  /* 0x000000ff00077202 */ /* 0x000fe40000000f00 */
[----:B------:R-:W-:Y:S01]  /*23a0*/  IADD3 R26, PT, PT, R120, 0x100, RZ ;  /* 0x00000100781a7810 */ /* 0x000fe20007ffe0ff */
[----:B------:R-:W5:Y:S01]  /*23b0*/  @!P0 LDG.E R181, desc[UR16][R30.64+0x380] ;  /* 0x000380101eb58981 */ /* 0x000f62000c1e1900 */
[----:B------:R-:W-:-:S02]  /*23c0*/  ISETP.GE.AND P0, PT, R6, R57, PT ;  /* 0x000000390600720c */ /* 0x000fc40003f06270 */
[C---:B------:R-:W-:Y:S01]  /*23d0*/  IADD3 R168, PT, PT, R120.reuse, 0x120, RZ ;  /* 0x0000012078a87810 */ /* 0x040fe20007ffe0ff */
[----:B------:R-:W2:Y:S01]  /*23e0*/  @!P2 LDG.E R7, desc[UR16][R30.64+0x80] ;  /* 0x000080101e07a981 */ /* 0x000ea2000c1e1900 */
[----:B------:R-:W-:Y:S02]  /*23f0*/  MOV R175, RZ ;  /* 0x000000ff00af7202 */ /* 0x000fe40000000f00 */
[C---:B------:R-:W-:Y:S01]  /*2400*/  IADD3 R170, PT, PT, R120.reuse, 0x140, RZ ;  /* 0x0000014078aa7810 */ /* 0x040fe20007ffe0ff */
[----:B------:R-:W3:Y:S01]  /*2410*/  @!P4 LDG.E R177, desc[UR16][R30.64+0x280] ;  /* 0x000280101eb1c981 */ /* 0x000ee2000c1e1900 */
[C---:B------:R-:W-:Y:S02]  /*2420*/  IADD3 R174, PT, PT, R120.reuse, 0x160, RZ ;  /* 0x0000016078ae7810 */ /* 0x040fe40007ffe0ff */
[C---:B------:R-:W-:Y:S01]  /*2430*/  IADD3 R176, PT, PT, R120.reuse, 0x180, RZ ;  /* 0x0000018078b07810 */ /* 0x040fe20007ffe0ff */
[----:B------:R-:W5:Y:S01]  /*2440*/  @!P5 LDG.E R175, desc[UR16][R30.64+0x200] ;  /* 0x000200101eafd981 */ /* 0x000f62000c1e1900 */
[----:B------:R-:W-:-:S02]  /*2450*/  IADD3 R180, PT, PT, R120, 0x1a0, RZ ;  /* 0x000001a078b47810 */ /* 0x000fc40007ffe0ff */
[----:B------:R-:W-:Y:S01]  /*2460*/  IADD3 R182, PT, PT, R120, 0x1c0, RZ ;  /* 0x000001c078b67810 */ /* 0x000fe20007ffe0ff */
[----:B------:R-:W3:Y:S01]  /*2470*/  @!P0 LDG.E R183, desc[UR16][R30.64+0x400] ;  /* 0x000400101eb78981 */ /* 0x000ee2000c1e1900 */
[-C--:B------:R-:W-:Y:S02]  /*2480*/  ISETP.GE.AND P0, PT, R26, R57.reuse, PT ;  /* 0x000000391a00720c */ /* 0x080fe40003f06270 */
[-C--:B------:R-:W-:Y:S01]  /*2490*/  ISETP.GE.AND P1, PT, R168, R57.reuse, PT ;  /* 0x00000039a800720c */ /* 0x080fe20003f26270 */
[----:B------:R-:W5:Y:S01]  /*24a0*/  @!P6 LDG.E R173, desc[UR16][R30.64+0x180] ;  /* 0x000180101eade981 */ /* 0x000f62000c1e1900 */
[-C--:B------:R-:W-:Y:S02]  /*24b0*/  ISETP.GE.AND P2, PT, R170, R57.reuse, PT ;  /* 0x00000039aa00720c */ /* 0x080fe40003f46270 */
[-C--:B------:R-:W-:Y:S01]  /*24c0*/  ISETP.GE.AND P3, PT, R174, R57.reuse, PT ;  /* 0x00000039ae00720c */ /* 0x080fe20003f66270 */
[----:B------:R0:W3:Y:S01]  /*24d0*/  LDG.E.64 R26, desc[UR16][R32.64] ;  /* 0x00000010201a7981 */ /* 0x0000e2000c1e1b00 */
[----:B------:R-:W-:-:S02]  /*24e0*/  ISETP.GE.AND P4, PT, R176, R57, PT ;  /* 0x00000039b000720c */ /* 0x000fc40003f86270 */
[-C--:B------:R-:W-:Y:S02]  /*24f0*/  ISETP.GE.AND P5, PT, R180, R57.reuse, PT ;  /* 0x00000039b400720c */ /* 0x080fe40003fa6270 */
[----:B------:R-:W-:Y:S02]  /*2500*/  ISETP.GE.AND P6, PT, R182, R57, PT ;  /* 0x00000039b600720c */ /* 0x000fe40003fc6270 */
[----:B------:R-:W-:Y:S01]  /*2510*/  MOV R166, RZ ;  /* 0x000000ff00a67202 */ /* 0x000fe20000000f00 */
[----:B------:R-:W3:Y:S01]  /*2520*/  @!P1 LDG.E R185, desc[UR16][R30.64+0x500] ;  /* 0x000500101eb99981 */ /* 0x000ee2000c1e1900 */
[----:B------:R-:W-:-:S03]  /*2530*/  MOV R189, RZ ;  /* 0x000000ff00bd7202 */ /* 0x000fc60000000f00 */
[----:B------:R-:W3:Y:S04]  /*2540*/  @!P2 LDG.E R172, desc[UR16][R30.64+0x580] ;  /* 0x000580101eaca981 */ /* 0x000ee8000c1e1900 */
[----:B------:R-:W3:Y:S04]  /*2550*/  @!P0 LDG.E R166, desc[UR16][R30.64+0x480] ;  /* 0x000480101ea68981 */ /* 0x000ee8000c1e1900 */
[----:B------:R-:W3:Y:S04]  /*2560*/  @!P3 LDG.E R187, desc[UR16][R30.64+0x600] ;  /* 0x000600101ebbb981 */ /* 0x000ee8000c1e1900 */
[----:B------:R-:W3:Y:S04]  /*2570*/  @!P4 LDG.E R178, desc[UR16][R30.64+0x680] ;  /* 0x000680101eb2c981 */ /* 0x000ee8000c1e1900 */
[----:B------:R-:W3:Y:S04]  /*2580*/  @!P5 LDG.E R189, desc[UR16][R30.64+0x700] ;  /* 0x000700101ebdd981 */ /* 0x000ee8000c1e1900 */
[----:B------:R-:W3:Y:S01]  /*2590*/  @!P6 LDG.E R184, desc[UR16][R30.64+0x780] ;  /* 0x000780101eb8e981 */ /* 0x000ee2000c1e1900 */
[----:B------:R-:W-:-:S02]  /*25a0*/  P2R R186, PR, RZ, 0x1 ;  /* 0x00000001ffba7803 */ /* 0x000fc40000000000 */
[-C--:B------:R-:W-:Y:S02]  /*25b0*/  ISETP.GE.AND P0, PT, R142, R57.reuse, PT ;  /* 0x000000398e00720c */ /* 0x080fe40003f06270 */
[----:B------:R-:W-:Y:S02]  /*25c0*/  P2R R168, PR, RZ, 0x2 ;  /* 0x00000002ffa87803 */ /* 0x000fe40000000000 */
[----:B------:R-:W-:Y:S02]  /*25d0*/  ISETP.GE.AND P1, PT, R120, R57, PT ;  /* 0x000000397800720c */ /* 0x000fe40003f26270 */
[----:B0-----:R-:W-:Y:S02]  /*25e0*/  CS2R R32, SRZ ;  /* 0x0000000000207805 */ /* 0x001fe4000001ff00 */
[----:B------:R-:W-:Y:S01]  /*25f0*/  MOV R205, RZ ;  /* 0x000000ff00cd7202 */ /* 0x000fe20000000f00 */
[----:B------:R-:W-:Y:S01]  /*2600*/  HFMA2 R203, -RZ, RZ, 0, 0 ;  /* 0x00000000ffcb7431 */ /* 0x000fe200000001ff */
[----:B------:R-:W-:Y:S01]  /*2610*/  MOV R215, RZ ;  /* 0x000000ff00d77202 */ /* 0x000fe20000000f00 */
[----:B------:R-:W-:Y:S01]  /*2620*/  HFMA2 R207, -RZ, RZ, 0, 0 ;  /* 0x00000000ffcf7431 */ /* 0x000fe200000001ff */
[----:B------:R-:W-:Y:S01]  /*2630*/  MOV R221, RZ ;  /* 0x000000ff00dd7202 */ /* 0x000fe20000000f00 */
[----:B------:R-:W-:Y:S01]  /*2640*/  HFMA2 R217, -RZ, RZ, 0, 0 ;  /* 0x00000000ffd97431 */ /* 0x000fe200000001ff */
[----:B------:R-:W-:Y:S01]  /*2650*/  MOV R223, RZ ;  /* 0x000000ff00df7202 */ /* 0x000fe20000000f00 */
[----:B------:R-:W-:-:S02]  /*2660*/  HFMA2 R225, -RZ, RZ, 0, 0 ;  /* 0x00000000ffe17431 */ /* 0x000fc400000001ff */
[----:B------:R-:W-:Y:S01]  /*2670*/  HFMA2 R227, -RZ, RZ, 0, 0 ;  /* 0x00000000ffe37431 */ /* 0x000fe200000001ff */
[----:B----4-:R0:W-:Y:S04]  /*2680*/  STS [R108], R5 ;  /* 0x000000056c007388 */ /* 0x0101e80000000800 */
[----:B--2---:R1:W-:Y:S04]  /*2690*/  STS [R106+0x80], R7 ;  /* 0x000080076a007388 */ /* 0x0043e80000000800 */
[----:B------:R-:W-:Y:S01]  /*26a0*/  STS [R104+0x100], R171 ;  /* 0x000100ab68007388 */ /* 0x000fe20000000800 */
[----:B0-----:R-:W-:-:S03]  /*26b0*/  HFMA2 R5, -RZ, RZ, 0, 0 ;  /* 0x00000000ff057431 */ /* 0x001fc600000001ff */
[----:B-----5:R-:W-:Y:S04]  /*26c0*/  STS [R102+0x180], R173 ;  /* 0x000180ad66007388 */ /* 0x020fe80000000800 */
[----:B------:R-:W-:Y:S04]  /*26d0*/  STS [R100+0x200], R175 ;  /* 0x000200af64007388 */ /* 0x000fe80000000800 */
[----:B---3--:R-:W-:Y:S04]  /*26e0*/  STS [R98+0x280], R177 ;  /* 0x000280b162007388 */ /* 0x008fe80000000800 */
        /* <DEDUP_REMOVED lines=11> */
[----:B------:R-:W5:Y:S01]  /*27a0*/  @!P0 LDG.E R5, desc[UR16][R28.64] ;  /* 0x000000101c058981 */ /* 0x000f62000c1e1900 */
[----:B------:R-:W-:Y:S02]  /*27b0*/  ISETP.GE.AND P0, PT, R118, R57, PT ;  /* 0x000000397600720c */ /* 0x000fe40003f06270 */
[----:B-1----:R-:W-:Y:S01]  /*27c0*/  MOV R7, RZ ;  /* 0x000000ff00077202 */ /* 0x002fe20000000f00 */
[----:B------:R-:W5:Y:S01]  /*27d0*/  @!P2 LDG.E R32, desc[UR16][R28.64+0x580] ;  /* 0x000580101c20a981 */ /* 0x000f62000c1e1900 */
[----:B0-----:R-:W-:-:S03]  /*27e0*/  MOV R166, RZ ;  /* 0x000000ff00a67202 */ /* 0x001fc60000000f00 */
[----:B------:R-:W5:Y:S04]  /*27f0*/  @!P3 LDG.E R225, desc[UR16][R28.64+0x600] ;  /* 0x000600101ce1b981 */ /* 0x000f68000c1e1900 */
[----:B------:R-:W5:Y:S01]  /*2800*/  @!P1 LDG.E R7, desc[UR16][R28.64+0x80] ;  /* 0x000080101c079981 */ /* 0x000f62000c1e1900 */
[----:B------:R-:W-:-:S03]  /*2810*/  ISETP.GE.AND P1, PT, R116, R57, PT ;  /* 0x000000397400720c */ /* 0x000fc60003f26270 */
[----:B------:R-:W5:Y:S01]  /*2820*/  @!P0 LDG.E R33, desc[UR16][R28.64+0x100] ;  /* 0x000100101c218981 */ /* 0x000f62000c1e1900 */
[----:B------:R-:W-:-:S03]  /*2830*/  ISETP.GE.AND P0, PT, R114, R57, PT ;  /* 0x000000397200720c */ /* 0x000fc60003f06270 */
[----:B------:R-:W5:Y:S04]  /*2840*/  @!P5 LDG.E R227, desc[UR16][R28.64+0x700] ;  /* 0x000700101ce3d981 */ /* 0x000f68000c1e1900 */
[----:B------:R-:W5:Y:S04]  /*2850*/  @!P6 LDG.E R166, desc[UR16][R28.64+0x780] ;  /* 0x000780101ca6e981 */ /* 0x000f68000c1e1900 */
[----:B------:R-:W5:Y:S01]  /*2860*/  @!P1 LDG.E R203, desc[UR16][R28.64+0x180] ;  /* 0x000180101ccb9981 */ /* 0x000f62000c1e1900 */
[----:B------:R-:W-:-:S03]  /*2870*/  ISETP.GE.AND P1, PT, R164, R57, PT ;  /* 0x00000039a400720c */ /* 0x000fc60003f26270 */
[----:B------:R-:W5:Y:S01]  /*2880*/  @!P0 LDG.E R205, desc[UR16][R28.64+0x200] ;  /* 0x000200101ccd8981 */ /* 0x000f62000c1e1900 */
[-C--:B------:R-:W-:Y:S01]  /*2890*/  ISETP.GE.AND P0, PT, R4, R57.reuse, PT ;  /* 0x000000390400720c */ /* 0x080fe20003f06270 */
[----:B------:R-:W-:Y:S02]  /*28a0*/  FMUL.FTZ R229, R26, 1.4426950216293334961 ;  /* 0x3fb8aa3b1ae57820 */ /* 0x000fe40000410000 */
[----:B------:R-:W-:Y:S04]  /*28b0*/  LDS R201, [R55+0x8] ;  /* 0x0000080037c97984 */ /* 0x000fe80000000800 */
[----:B------:R-:W-:Y:S04]  /*28c0*/  LDS R199, [R54+0xc] ;  /* 0x00000c0036c77984 */ /* 0x000fe80000000800 */
[----:B------:R-:W5:Y:S01]  /*28d0*/  @!P1 LDG.E R207, desc[UR16][R28.64+0x280] ;  /* 0x000280101ccf9981 */ /* 0x000f62000c1e1900 */
[----:B------:R-:W-:-:S03]  /*28e0*/  ISETP.GE.AND P1, PT, R112, R57, PT ;  /* 0x000000397000720c */ /* 0x000fc60003f26270 */
[----:B------:R-:W5:Y:S01]  /*28f0*/  @!P0 LDG.E R215, desc[UR16][R28.64+0x300] ;  /* 0x000300101cd78981 */ /* 0x000f62000c1e1900 */
[----:B------:R-:W-:Y:S01]  /*2900*/  ISETP.GE.AND P0, PT, R6, R57, PT ;  /* 0x000000390600720c */ /* 0x000fe20003f06270 */
[----:B------:R-:W-:Y:S02]  /*2910*/  HFMA2 R6, -RZ, RZ, 0, 0 ;  /* 0x00000000ff067431 */ /* 0x000fe400000001ff */
[----:B------:R-:W-:Y:S04]  /*2920*/  LDS R197, [R53+0x10] ;  /* 0x0000100035c57984 */ /* 0x000fe80000000800 */
[----:B------:R-:W-:Y:S04]  /*2930*/  LDS R195, [R52+0x14] ;  /* 0x0000140034c37984 */ /* 0x000fe80000000800 */
[----:B------:R-:W5:Y:S01]  /*2940*/  @!P1 LDG.E R217, desc[UR16][R28.64+0x380] ;  /* 0x000380101cd99981 */ /* 0x000f62000c1e1900 */
[----:B------:R-:W-:-:S03]  /*2950*/  ISETP.NE.AND P1, PT, R168, RZ, PT ;  /* 0x000000ffa800720c */ /* 0x000fc60003f25270 */
[----:B------:R-:W5:Y:S01]  /*2960*/  @!P0 LDG.E R221, desc[UR16][R28.64+0x400] ;  /* 0x000400101cdd8981 */ /* 0x000f62000c1e1900 */
[----:B------:R-:W-:Y:S02]  /*2970*/  ISETP.NE.AND P0, PT, R186, RZ, PT ;  /* 0x000000ffba00720c */ /* 0x000fe40003f05270 */
[----:B------:R-:W-:Y:S01]  /*2980*/  MOV R164, RZ ;  /* 0x000000ff00a47202 */ /* 0x000fe20000000f00 */
[----:B------:R-:W-:Y:S04]  /*2990*/  LDS R193, [R51+0x18] ;  /* 0x0000180033c17984 */ /* 0x000fe80000000800 */
[----:B------:R-:W-:Y:S04]  /*29a0*/  LDS R191, [R50+0x1c] ;  /* 0x00001c0032bf7984 */ /* 0x000fe80000000800 */
[----:B------:R-:W5:Y:S04]  /*29b0*/  @!P1 LDG.E R223, desc[UR16][R28.64+0x500] ;  /* 0x000500101cdf9981 */ /* 0x000f68000c1e1900 */
[----:B------:R-:W5:Y:S04]  /*29c0*/  @!P0 LDG.E R6, desc[UR16][R28.64+0x480] ;  /* 0x000480101c068981 */ /* 0x000f68000c1e1900 */
[----:B------:R0:W5:Y:S01]  /*29d0*/  @!P4 LDG.E R164, desc[UR16][R28.64+0x680] ;  /* 0x000680101ca4c981 */ /* 0x000162000c1e1900 */
[-C--:B------:R-:W-:Y:S01]  /*29e0*/  FMUL.FTZ R168, R80, R27.reuse ;  /* 0x0000001b50a87220 */ /* 0x080fe20000410000 */
[----:B------:R-:W-:-:S02]  /*29f0*/  FMUL.FTZ R4, R82, R27 ;  /* 0x0000001b52047220 */ /* 0x000fc40000410000 */
[----:B------:R-:W-:Y:S01]  /*2a00*/  LDS R189, [R40+0x20] ;  /* 0x0000200028bd7984 */ /* 0x000fe20000000800 */
[----:B--2---:R-:W-:Y:S01]  /*2a10*/  FMUL.RZ R172, R168, 0.15915493667125701904 ;  /* 0x3e22f983a8ac7820 */ /* 0x004fe2000040c000 */
[----:B------:R-:W-:Y:S01]  /*2a20*/  FMUL.FTZ R168, R78, R27 ;  /* 0x0000001b4ea87220 */ /* 0x000fe20000410000 */
[----:B------:R-:W-:Y:S01]  /*2a30*/  FMUL.RZ R170, R4, 0.15915493667125701904 ;  /* 0x3e22f98304aa7820 */ /* 0x000fe2000040c000 */
[----:B------:R-:W-:Y:S02]  /*2a40*/  LDS R187, [R39+0x24] ;  /* 0x0000240027bb7984 */ /* 0x000fe40000000800 */
[----:B------:R-:W-:Y:S01]  /*2a50*/  FMUL.RZ R175, R168, 0.15915493667125701904 ;  /* 0x3e22f983a8af7820 */ /* 0x000fe2000040c000 */
[----:B------:R-:W-:Y:S01]  /*2a60*/  MUFU.SIN R31, R170 ;  /* 0x000000aa001f7308 */ /* 0x000fe20000000400 */
[-C--:B0-----:R-:W-:Y:S01]  /*2a70*/  FMUL.FTZ R28, R80, R229.reuse ;  /* 0x000000e5501c7220 */ /* 0x081fe20000410000 */
[----:B------:R-:W-:Y:S01]  /*2a80*/  FMUL.FTZ R168, R78, R229 ;  /* 0x000000e54ea87220 */ /* 0x000fe20000410000 */
[----:B------:R-:W-:Y:S04]  /*2a90*/  LDS R185, [R38+0x28] ;  /* 0x0000280026b97984 */ /* 0x000fe80000000800 */
[----:B------:R-:W-:Y:S01]  /*2aa0*/  LDS R183, [R37+0x2c] ;  /* 0x00002c0025b77984 */ /* 0x000fe20000000800 */
[----:B------:R0:W-:Y:S03]  /*2ab0*/  MUFU.COS R30, R170 ;  /* 0x000000aa001e7308 */ /* 0x0001e60000000000 */
[----:B------:R-:W-:Y:S05]  /*2ac0*/  LDS R181, [R36+0x30] ;  /* 0x0000300024b57984 */ /* 0x000fea0000000800 */
[----:B------:R-:W1:Y:S01]  /*2ad0*/  MUFU.SIN R171, R172 ;  /* 0x000000ac00ab7308 */ /* 0x000e620000000400 */
[----:B0-----:R-:W-:-:S04]  /*2ae0*/  FMUL.FTZ R170, R76, R27 ;  /* 0x0000001b4caa7220 */ /* 0x001fc80000410000 */
[----:B------:R-:W-:-:S03]  /*2af0*/  FMUL.RZ R177, R170, 0.15915493667125701904 ;  /* 0x3e22f983aab17820 */ /* 0x000fc6000040c000 */
[----:B------:R-:W0:Y:S01]  /*2b00*/  MUFU.SIN R173, R175 ;  /* 0x000000af00ad7308 */ /* 0x000e220000000400 */
[----:B------:R-:W-:-:S07]  /*2b10*/  FMUL.FTZ R170, R74, R27 ;  /* 0x0000001b4aaa7220 */ /* 0x000fce0000410000 */
[----:B------:R-:W2:Y:S01]  /*2b20*/  MUFU.COS R29, R172 ;  /* 0x000000ac001d7308 */ /* 0x000ea20000000000 */
[----:B---3--:R-:W-:Y:S01]  /*2b30*/  FMUL.RZ R178, R170, 0.15915493667125701904 ;  /* 0x3e22f983aab27820 */ /* 0x008fe2000040c000 */
[----:B------:R-:W-:-:S06]  /*2b40*/  FMUL.FTZ R170, R72, R27 ;  /* 0x0000001b48aa7220 */ /* 0x000fcc0000410000 */
[----:B------:R-:W1:Y:S04]  /*2b50*/  MUFU.EX2 R28, R28 ;  /* 0x0000001c001c7308 */ /* 0x000e680000000800 */
[----:B------:R-:W0:Y:S01]  /*2b60*/  MUFU.EX2 R168, R168 ;  /* 0x000000a800a87308 */ /* 0x000e220000000800 */
[----:B------:R-:W-:-:S03]  /*2b70*/  FMUL.RZ R179, R170, 0.15915493667125701904 ;  /* 0x3e22f983aab37820 */ /* 0x000fc6000040c000 */
[----:B------:R3:W4:Y:S02]  /*2b80*/  MUFU.COS R219, R175 ;  /* 0x000000af00db7308 */ /* 0x0007240000000000 */
[----:B---3--:R-:W-:-:S06]  /*2b90*/  FMUL.FTZ R175, R74, R229 ;  /* 0x000000e54aaf7220 */ /* 0x008fcc0000410000 */
[----:B------:R-:W3:Y:S01]  /*2ba0*/  MUFU.SIN R231, R177 ;  /* 0x000000b100e77308 */ /* 0x000ee20000000400 */
[----:B-1----:R-:W-:Y:S01]  /*2bb0*/  FMUL.FTZ R172, R28, R171 ;  /* 0x000000ab1cac7220 */ /* 0x002fe20000410000 */
[----:B0-----:R-:W-:Y:S01]  /*2bc0*/  FMUL.FTZ R218, R168, R173 ;  /* 0x000000ada8da7220 */ /* 0x001fe20000410000 */
[----:B------:R-:W-:Y:S01]  /*2bd0*/  LDS R171, [R56+0x4] ;  /* 0x0000040038ab7984 */ /* 0x000fe20000000800 */
[----:B--2---:R-:W-:-:S03]  /*2be0*/  FMUL.FTZ R170, R28, R29 ;  /* 0x0000001d1caa7220 */ /* 0x004fc60000410000 */
[----:B------:R-:W-:Y:S01]  /*2bf0*/  LDS R173, [R49] ;  /* 0x0000000031ad7984 */ /* 0x000fe20000000800 */
[----:B------:R0:W-:Y:S01]  /*2c00*/  MUFU.COS R237, R177 ;  /* 0x000000b100ed7308 */ /* 0x0001e20000000000 */
[----:B------:R-:W-:-:S07]  /*2c10*/  FMUL.FTZ R28, R72, R229 ;  /* 0x000000e5481c7220 */ /* 0x000fce0000410000 */
[----:B------:R1:W-:Y:S01]  /*2c20*/  MUFU.EX2 R176, R175 ;  /* 0x000000af00b07308 */ /* 0x0003e20000000800 */
[----:B0-----:R-:W-:Y:S03]  /*2c30*/  LDS R177, [R34+0x38] ;  /* 0x0000380022b17984 */ /* 0x001fe60000000800 */
[----:B------:R-:W-:Y:S01]  /*2c40*/  MUFU.SIN R209, R179 ;  /* 0x000000b300d17308 */ /* 0x000fe20000000400 */
[----:B-1----:R-:W-:Y:S07]  /*2c50*/  LDS R175, [R0+0x3c] ;  /* 0x00003c0000af7984 */ /* 0x002fee0000000800 */
[----:B------:R0:W-:Y:S02]  /*2c60*/  MUFU.COS R241, R179 ;  /* 0x000000b300f17308 */ /* 0x0001e40000000000 */
[----:B0-----:R-:W-:Y:S06]  /*2c70*/  LDS R179, [R35+0x34] ;  /* 0x0000340023b37984 */ /* 0x001fec0000000800 */
[----:B------:R-:W-:Y:S01]  /*2c80*/  MUFU.SIN R211, R178 ;  /* 0x000000b200d37308 */ /* 0x000fe20000000400 */
[----:B------:R-:W-:-:S07]  /*2c90*/  FMUL.FTZ R29, R70, R229 ;  /* 0x000000e5461d7220 */ /* 0x000fce0000410000 */
[----:B------:R0:W-:Y:S08]  /*2ca0*/  MUFU.COS R239, R178 ;  /* 0x000000b200ef7308 */ /* 0x0001f00000000000 */
[----:B0-----:R0:W-:Y:S02]  /*2cb0*/  MUFU.EX2 R178, R28 ;  /* 0x0000001c00b27308 */ /* 0x0011e40000000800 */
[----:B0-----:R-:W-:-:S04]  /*2cc0*/  FMUL.FTZ R28, R70, R27 ;  /* 0x0000001b461c7220 */ /* 0x001fc80000410000 */
[----:B------:R-:W-:Y:S01]  /*2cd0*/  FMUL.RZ R28, R28, 0.15915493667125701904 ;  /* 0x3e22f9831c1c7820 */ /* 0x000fe2000040c000 */
[----:B----4-:R-:W-:Y:S01]  /*2ce0*/  FMUL.FTZ R219, R168, R219 ;  /* 0x000000dba8db7220 */ /* 0x010fe20000410000 */
[----:B------:R-:W-:Y:S01]  /*2cf0*/  MUFU.EX2 R180, R29 ;  /* 0x0000001d00b47308 */ /* 0x000fe20000000800 */
[----:B------:R-:W0:Y:S03]  /*2d00*/  S2UR UR7, SR_CgaCtaId ;  /* 0x00000000000779c3 */ /* 0x000e260000008800 */
[----:B------:R-:W-:Y:S01]  /*2d10*/  MUFU.SIN R243, R28 ;  /* 0x0000001c00f37308 */ /* 0x000fe20000000400 */
[-C--:B------:R-:W-:Y:S01]  /*2d20*/  FMUL.FTZ R4, R82, R229.reuse ;  /* 0x000000e552047220 */ /* 0x080fe20000410000 */
[----:B------:R-:W-:Y:S01]  /*2d30*/  SHF.L.U32 R184, R110, 0x8, RZ ;  /* 0x000000086eb87819 */ /* 0x000fe200000006ff */
[-C--:B------:R-:W-:Y:S01]  /*2d40*/  FMUL.FTZ R174, R76, R229.reuse ;  /* 0x000000e54cae7220 */ /* 0x080fe20000410000 */
[----:B------:R-:W-:-:S04]  /*2d50*/  FMUL.FTZ R229, R68, R229 ;  /* 0x000000e544e57220 */ /* 0x000fc80000410000 */
[----:B------:R-:W1:Y:S01]  /*2d60*/  MUFU.EX2 R4, R4 ;  /* 0x0000000400047308 */ /* 0x000e620000000800 */
[----:B------:R-:W-:Y:S01]  /*2d70*/  UMOV UR6, 0x400 ;  /* 0x0000040000067882 */ /* 0x000fe20000000000 */
[C---:B------:R-:W-:Y:S02]  /*2d80*/  ISETP.NE.AND P2, PT, R156.reuse, RZ, PT ;  /* 0x000000ff9c00720c */ /* 0x040fe40003f45270 */
[----:B------:R-:W3:Y:S01]  /*2d90*/  MUFU.EX2 R174, R174 ;  /* 0x000000ae00ae7308 */ /* 0x000ee20000000800 */
[----:B------:R-:W-:-:S03]  /*2da0*/  ISETP.NE.AND P1, PT, R156, 0x1f, PT ;  /* 0x0000001f9c00780c */ /* 0x000fc60003f25270 */
[----:B------:R-:W2:Y:S01]  /*2db0*/  MUFU.EX2 R229, R229 ;  /* 0x000000e500e57308 */ /* 0x000ea20000000800 */
[----:B0-----:R-:W-:Y:S01]  /*2dc0*/  ULEA UR6, UR7, UR6, 0x18 ;  /* 0x0000000607067291 */ /* 0x001fe2000f8ec0ff */
[C---:B-1----:R-:W-:Y:S01]  /*2dd0*/  FMUL.FTZ R30, R4.reuse, R30 ;  /* 0x0000001e041e7220 */ /* 0x042fe20000410000 */
[----:B------:R-:W-:Y:S01]  /*2de0*/  FMUL.FTZ R31, R4, R31 ;  /* 0x0000001f041f7220 */ /* 0x000fe20000410000 */
[----:B-----5:R0:W-:Y:S04]  /*2df0*/  STS [R108+0x840], R5 ;  /* 0x000840056c007388 */ /* 0x0201e80000000800 */
[----:B------:R-:W-:Y:S04]  /*2e00*/  STS [R106+0x8c0], R7 ;  /* 0x0008c0076a007388 */ /* 0x000fe80000000800 */
[----:B------:R1:W-:Y:S01]  /*2e10*/  STS [R104+0x940], R33 ;  /* 0x0009402168007388 */ /* 0x0003e20000000800 */
[----:B0-----:R-:W-:-:S03]  /*2e20*/  FMUL.FTZ R5, R68, R27 ;  /* 0x0000001b44057220 */ /* 0x001fc60000410000 */
[----:B------:R-:W-:Y:S04]  /*2e30*/  STS [R102+0x9c0], R203 ;  /* 0x0009c0cb66007388 */ /* 0x000fe80000000800 */
[----:B------:R-:W-:Y:S01]  /*2e40*/  STS [R100+0xa40], R205 ;  /* 0x000a40cd64007388 */ /* 0x000fe20000000800 */
[----:B-1----:R0:W-:Y:S03]  /*2e50*/  MUFU.COS R33, R28 ;  /* 0x0000001c00217308 */ /* 0x0021e60000000000 */
[----:B------:R-:W-:Y:S04]  /*2e60*/  STS [R98+0xac0], R207 ;  /* 0x000ac0cf62007388 */ /* 0x000fe80000000800 */
[----:B------:R-:W-:Y:S01]  /*2e70*/  STS [R96+0xb40], R215 ;  /* 0x000b40d760007388 */ /* 0x000fe20000000800 */
[----:B------:R-:W-:-:S03]  /*2e80*/  FMUL.RZ R206, R5, 0.15915493667125701904 ;  /* 0x3e22f98305ce7820 */ /* 0x000fc6000040c000 */
        /* <DEDUP_REMOVED lines=23> */
[----:B0-----:R-:W0:Y:S04]  /*3000*/  LDS R28, [R35+0x874] ;  /* 0x00087400231c7984 */ /* 0x001e280000000800 */
[----:B------:R-:W0:Y:S04]  /*3010*/  LDS R235, [R34+0x878] ;  /* 0x0008780022eb7984 */ /* 0x000e280000000800 */
[----:B------:R-:W0:Y:S01]  /*3020*/  LDS R233, [R0+0x87c] ;  /* 0x00087c0000e97984 */ /* 0x000e220000000800 */
[----:B-1----:R-:W-:Y:S01]  /*3030*/  LOP3.LUT R32, R184, 0x100, RZ, 0xc0, !PT ;  /* 0x00000100b8207812 */ /* 0x002fe200078ec0ff */
[----:B------:R-:W2:Y:S03]  /*3040*/  MUFU.SIN R182, R206 ;  /* 0x000000ce00b67308 */ /* 0x000ea60000000400 */
[----:B------:R-:W-:-:S05]  /*3050*/  IADD3 R32, PT, PT, R32, UR4, RZ ;  /* 0x0000000420207c10 */ /* 0x000fca000fffe0ff */
[----:B------:R-:W1:Y:S01]  /*3060*/  MUFU.COS R206, R206 ;  /* 0x000000ce00ce7308 */ /* 0x000e620000000000 */
[----:B------:R-:W-:-:S04]  /*3070*/  SEL R32, R32, R143, !P2 ;  /* 0x0000008f20207207 */ /* 0x000fc80005000000 */
[----:B------:R-:W-:Y:S01]  /*3080*/  LEA R32, R32, UR6, 0x3 ;  /* 0x0000000620207c11 */ /* 0x000fe2000f8e18ff */
[----:B------:R-:W-:Y:S01]  /*3090*/  BSSY.RECONVERGENT B0, `(.L_x_16040) ;  /* 0x000002a000007945 */ /* 0x000fe20003800200 */
[----:B---3--:R-:W-:-:S03]  /*30a0*/  FMUL.FTZ R216, R174, R231 ;  /* 0x000000e7aed87220 */ /* 0x008fc60000410000 */
[----:B------:R3:W-:Y:S01]  /*30b0*/  STS.64 [R32+0x2550], R30 ;  /* 0x0025501e20007388 */ /* 0x0007e20000000a00 */
[C---:B--2---:R-:W-:Y:S01]  /*30c0*/  FMUL.FTZ R205, R229.reuse, R182 ;  /* 0x000000b6e5cd7220 */ /* 0x044fe20000410000 */
[----:B------:R-:W-:Y:S01]  /*30d0*/  ISETP.NE.AND P0, PT, R188, RZ, PT ;  /* 0x000000ffbc00720c */ /* 0x000fe20003f05270 */
[----:B------:R-:W-:Y:S01]  /*30e0*/  FMUL.FTZ R217, R174, R237 ;  /* 0x000000edaed97220 */ /* 0x000fe20000410000 */
[C---:B------:R-:W-:Y:S01]  /*30f0*/  FMUL.FTZ R215, R176.reuse, R239 ;  /* 0x000000efb0d77220 */ /* 0x040fe20000410000 */
[----:B------:R-:W-:Y:S01]  /*3100*/  FMUL.FTZ R211, R176, R211 ;  /* 0x000000d3b0d37220 */ /* 0x000fe20000410000 */
[C---:B------:R-:W-:Y:S01]  /*3110*/  FMUL.FTZ R210, R178.reuse, R241 ;  /* 0x000000f1b2d27220 */ /* 0x040fe20000410000 */
[----:B------:R-:W-:Y:S01]  /*3120*/  FMUL.FTZ R209, R178, R209 ;  /* 0x000000d1b2d17220 */ /* 0x000fe20000410000 */
[----:B-1----:R-:W-:Y:S01]  /*3130*/  FMUL.FTZ R206, R229, R206 ;  /* 0x000000cee5ce7220 */ /* 0x002fe20000410000 */
[C---:B------:R-:W-:Y:S01]  /*3140*/  FMUL.FTZ R208, R180.reuse, R33 ;  /* 0x00000021b4d07220 */ /* 0x040fe20000410000 */
[----:B------:R-:W-:Y:S01]  /*3150*/  FMUL.FTZ R207, R180, R243 ;  /* 0x000000f3b4cf7220 */ /* 0x000fe20000410000 */
[C---:B----4-:R-:W-:Y:S01]  /*3160*/  FMUL.FTZ R204, R67.reuse, R204 ;  /* 0x000000cc43cc7220 */ /* 0x050fe20000410000 */
[----:B-----5:R-:W-:Y:S01]  /*3170*/  FMUL.FTZ R168, R67, -R168 ;  /* 0x800000a843a87220 */ /* 0x020fe20000410000 */
        /* <DEDUP_REMOVED lines=11> */
[----:B0-----:R-:W-:Y:S01]  /*3230*/  FMUL.FTZ R231, R61, -R28 ;  /* 0x8000001c3de77220 */ /* 0x001fe20000410000 */
[C---:B------:R-:W-:Y:S01]  /*3240*/  FMUL.FTZ R235, R60.reuse, R235 ;  /* 0x000000eb3ceb7220 */ /* 0x040fe20000410000 */
[----:B------:R-:W-:Y:S01]  /*3250*/  FMUL.FTZ R233, R60, -R233 ;  /* 0x800000e93ce97220 */ /* 0x000fe20000410000 */
[----:B------:R-:W-:Y:S06]  /*3260*/  BAR.SYNC.DEFER_BLOCKING 0x0 ;  /* 0x0000000000007b1d */ /* 0x000fec0000010000 */
[----:B---3--:R-:W-:Y:S05]  /*3270*/  @P1 BRA `(.L_x_16041) ;  /* 0x0000000000281947 */ /* 0x008fea0003800000 */
        /* <DEDUP_REMOVED lines=10> */
.L_x_16041:
[----:B------:R0:W1:Y:S02]  /*3320*/  LDS.64 R28, [R214+UR5+0x3558] ;  /* 0x00355805d61c7984 */ /* 0x0000640008000a00 */
.L_x_16042:
[----:B------:R-:W-:Y:S05]  /*3330*/  BSYNC.RECONVERGENT B0 ;  /* 0x0000000000007941 */ /* 0x000fea0003800200 */
.L_x_16040:
        /* <DEDUP_REMOVED lines=18> */
[----:B------:R-:W2:Y:S01]  /*3460*/  @P0 LDC R223, c[0x0][0x38c] ;  /* 0x0000e300ffdf0b82 */ /* 0x000ea20000000800 */
[----:B------:R-:W-:Y:S01]  /*3470*/  FMUL.FTZ R180, R72, R183 ;  /* 0x000000b748b47220 */ /* 0x000fe20000410000 */
[CC--:B------:R-:W-:Y:S01]  /*3480*/  FMUL.FTZ R4, R218.reuse, R6.reuse ;  /* 0x00000006da047220 */ /* 0x0c0fe20000410000 */
[----:B------:R-:W-:Y:S01]  /*3490*/  FMUL.FTZ R7, R218, R5 ;  /* 0x00000005da077220 */ /* 0x000fe20000410000 */
[----:B------:R-:W-:Y:S01]  /*34a0*/  FMUL.FTZ R178, R72, R185 ;  /* 0x000000b948b27220 */ /* 0x000fe20000410000 */
[C---:B------:R-:W-:Y:S01]  /*34b0*/  FMUL.FTZ R176, R70.reuse, R181 ;  /* 0x000000b546b07220 */ /* 0x040fe20000410000 */
[C---:B------:R-:W-:Y:S01]  /*34c0*/  FFMA.FTZ R5, R219.reuse, R5, -R4 ;  /* 0x00000005db057223 */ /* 0x040fe20000010804 */
[----:B------:R-:W-:Y:S01]  /*34d0*/  FFMA.FTZ R6, R219, R6, R7 ;  /* 0x00000006db067223 */ /* 0x000fe20000010007 */
[----:B------:R-:W-:-:S02]  /*34e0*/  FMUL.FTZ R174, R70, R179 ;  /* 0x000000b346ae7220 */ /* 0x000fc40000410000 */
        /* <DEDUP_REMOVED lines=15> */
[----:B------:R-:W-:Y:S01]  /*35e0*/  FFMA.FTZ R32, R99, R184, R7 ;  /* 0x000000b863207223 */ /* 0x000fe20000010007 */
[----:B------:R-:W-:Y:S01]  /*35f0*/  FFMA.FTZ R4, R31, R170, R4 ;  /* 0x000000aa1f047223 */ /* 0x000fe20000010004 */
[C---:B------:R-:W-:Y:S01]  /*3600*/  FMUL.FTZ R7, R218.reuse, R5 ;  /* 0x00000005da077220 */ /* 0x040fe20000410000 */
[----:B------:R-:W-:Y:S01]  /*3610*/  FFMA.FTZ R33, R99, R182, R6 ;  /* 0x000000b663217223 */ /* 0x000fe20000010006 */
        /* <DEDUP_REMOVED lines=8> */
[----:B------:R-:W-:-:S02]  /*36a0*/  FFMA.FTZ R5, R97, R180, R164 ;  /* 0x000000b461057223 */ /* 0x000fc400000100a4 */
[-C--:B------:R-:W-:Y:S01]  /*36b0*/  FFMA.FTZ R32, R217, R6.reuse, -R4 ;  /* 0x00000006d9207223 */ /* 0x080fe20000010804 */
[----:B------:R-:W-:Y:S01]  /*36c0*/  FMUL.FTZ R6, R216, R6 ;  /* 0x00000006d8067220 */ /* 0x000fe20000410000 */
[----:B------:R-:W-:Y:S01]  /*36d0*/  FFMA.FTZ R221, R97, R178, R221 ;  /* 0x000000b261dd7223 */ /* 0x000fe200000100dd */
[----:B------:R-:W-:Y:S01]  /*36e0*/  FMUL.FTZ R33, R207, R5 ;  /* 0x00000005cf217220 */ /* 0x000fe20000410000 */
[----:B------:R-:W-:Y:S01]  /*36f0*/  @P0 IADD3 R4, PT, PT, R144, -0x2, RZ ;  /* 0xfffffffe90040810 */ /* 0x000fe20007ffe0ff */
[----:B------:R-:W-:Y:S01]  /*3700*/  FFMA.FTZ R164, R217, R7, R6 ;  /* 0x00000007d9a47223 */ /* 0x000fe20000010006 */
[-C--:B------:R-:W-:Y:S01]  /*3710*/  FMUL.FTZ R166, R207, R221.reuse ;  /* 0x000000ddcfa67220 */ /* 0x080fe20000410000 */
[----:B------:R-:W-:Y:S02]  /*3720*/  FFMA.FTZ R6, R208, R221, -R33 ;  /* 0x000000ddd0067223 */ /* 0x000fe40000010821 */
[----:B--2---:R-:W-:Y:S02]  /*3730*/  @P0 IMAD R7, R4, R223, UR4 ;  /* 0x0000000404070e24 */ /* 0x004fe4000f8e02df */
[----:B------:R-:W-:Y:S01]  /*3740*/  FFMA.FTZ R5, R208, R5, R166 ;  /* 0x00000005d0057223 */ /* 0x000fe200000100a6 */
[----:B------:R-:W-:Y:S01]  /*3750*/  FFMA.FTZ R33, R95, R176, R6 ;  /* 0x000000b05f217223 */ /* 0x000fe20000010006 */
[----:B------:R-:W-:Y:S01]  /*3760*/  FMUL.FTZ R4, R211, R164 ;  /* 0x000000a4d3047220 */ /* 0x000fe20000410000 */
[----:B------:R-:W-:Y:S01]  /*3770*/  FMUL.FTZ R166, R68, R175 ;  /* 0x000000af44a67220 */ /* 0x000fe20000410000 */
[----:B------:R-:W-:Y:S01]  /*3780*/  FFMA.FTZ R6, R95, R174, R5 ;  /* 0x000000ae5f067223 */ /* 0x000fe20000010005 */
[----:B------:R-:W-:Y:S01]  /*3790*/  FMUL.FTZ R221, R205, R33 ;  /* 0x00000021cddd7220 */ /* 0x000fe20000410000 */
[----:B------:R-:W-:Y:S01]  /*37a0*/  FFMA.FTZ R220, R215, R32, -R4 ;  /* 0x00000020d7dc7223 */ /* 0x000fe20000010804 */
[----:B------:R-:W-:Y:S01]  /*37b0*/  CS2R R4, SRZ ;  /* 0x0000000000047805 */ /* 0x000fe2000001ff00 */
[-C--:B------:R-:W-:Y:S01]  /*37c0*/  FMUL.FTZ R223, R205, R6.reuse ;  /* 0x00000006cddf7220 */ /* 0x080fe20000410000 */
[----:B------:R-:W-:Y:S01]  /*37d0*/  FFMA.FTZ R224, R206, R6, R221 ;  /* 0x00000006cee07223 */ /* 0x000fe200000100dd */
[----:B------:R-:W-:-:S04]  /*37e0*/  @P0 IMAD.WIDE R6, R7, 0x10, R10 ;  /* 0x0000001007060825 */ /* 0x000fc800078e020a */
[----:B------:R-:W-:Y:S01]  /*37f0*/  FMUL.FTZ R32, R211, R32 ;  /* 0x00000020d3207220 */ /* 0x000fe20000410000 */
[----:B------:R-:W-:Y:S01]  /*3800*/  FFMA.FTZ R222, R206, R33, -R223 ;  /* 0x00000021cede7223 */ /* 0x000fe200000108df */
[----:B------:R2:W4:Y:S02]  /*3810*/  @P0 LDG.E.64 R4, desc[UR16][R6.64+0x8] ;  /* 0x0000081006040981 */ /* 0x000524000c1e1b00 */
[----:B------:R-:W-:Y:S01]  /*3820*/  FFMA.FTZ R221, R215, R164, R32 ;  /* 0x000000a4d7dd7223 */ /* 0x000fe20000010020 */
[----:B------:R-:W-:Y:S01]  /*3830*/  FMUL.FTZ R164, R68, R177 ;  /* 0x000000b144a47220 */ /* 0x000fe20000410000 */
[----:B------:R-:W-:Y:S01]  /*3840*/  FFMA.FTZ R32, R93, R166, R224 ;  /* 0x000000a65d207223 */ /* 0x000fe200000100e0 */
[C---:B------:R-:W-:Y:S01]  /*3850*/  FMUL.FTZ R241, R209.reuse, R220 ;  /* 0x000000dcd1f17220 */ /* 0x040fe20000410000 */
[-C--:B------:R-:W-:Y:S01]  /*3860*/  FMUL.FTZ R223, R209, R221.reuse ;  /* 0x000000ddd1df7220 */ /* 0x080fe20000410000 */
[----:B------:R-:W-:Y:S02]  /*3870*/  FFMA.FTZ R33, R93, R164, R222 ;  /* 0x000000a45d217223 */ /* 0x000fe400000100de */
[----:B------:R-:W5:Y:S01]  /*3880*/  SHFL.UP PT, R226, R32, 0x1, RZ ;  /* 0x0420000020e27989 */ /* 0x000f6200000e00ff */
[C---:B------:R-:W-:Y:S01]  /*3890*/  FFMA.FTZ R241, R210.reuse, R221, R241 ;  /* 0x000000ddd2f17223 */ /* 0x040fe200000100f1 */
[----:B------:R-:W-:-:S02]  /*38a0*/  FFMA.FTZ R223, R210, R220, -R223 ;  /* 0x000000dcd2df7223 */ /* 0x000fc400000108df */
        /* <DEDUP_REMOVED lines=57> */
[----:B0-----:R-:W-:-:S04]  /*3c40*/  FMUL.FTZ R223, R7, R226 ;  /* 0x000000e207df7220 */ /* 0x001fc80000410000 */
[C---:B--2---:R-:W-:Y:S01]  /*3c50*/  FFMA.FTZ R223, R6.reuse, R224, R223 ;  /* 0x000000e006df7223 */ /* 0x044fe200000100df */
[----:B------:R-:W-:-:S07]  /*3c60*/  FMUL.FTZ R226, R6, R226 ;  /* 0x000000e206e27220 */ /* 0x000fce0000410000 */
[----:B------:R-:W-:Y:S01]  /*3c70*/  @P1 FADD.FTZ R32, R32, R223 ;  /* 0x000000df20201221 */ /* 0x000fe20000010000 */
[CC--:B---3--:R-:W-:Y:S01]  /*3c80*/  FMUL.FTZ R223, R7.reuse, R221.reuse ;  /* 0x000000dd07df7220 */ /* 0x0c8fe20000410000 */
[----:B------:R-:W-:Y:S01]  /*3c90*/  FFMA.FTZ R226, R7, R224, -R226 ;  /* 0x000000e007e27223 */ /* 0x000fe200000108e2 */
[C---:B------:R-:W-:Y:S02]  /*3ca0*/  FMUL.FTZ R222, R6.reuse, R221 ;  /* 0x000000dd06de7220 */ /* 0x040fe40000410000 */
[-C--:B-----5:R-:W-:Y:S01]  /*3cb0*/  @P1 FFMA.FTZ R6, R6, R220.reuse, R223 ;  /* 0x000000dc06061223 */ /* 0x0a0fe200000100df */
[----:B------:R-:W-:Y:S01]  /*3cc0*/  @P1 FADD.FTZ R33, R33, R226 ;  /* 0x000000e221211221 */ /* 0x000fe20000010000 */
        /* <DEDUP_REMOVED lines=12> */
[-C--:B-----5:R-:W-:Y:S01]  /*3d90*/  @P1 FFMA.FTZ R7, R7, R220.reuse, -R224 ;  /* 0x000000dc07071223 */ /* 0x0a0fe200000108e0 */
[----:B------:R-:W-:Y:S01]  /*3da0*/  @P1 FFMA.FTZ R6, R6, R220, R221 ;  /* 0x000000dc06061223 */ /* 0x000fe200000100dd */
[-C--:B-1----:R-:W-:Y:S01]  /*3db0*/  FMUL.FTZ R220, R206, R29.reuse ;  /* 0x0000001dcedc7220 */ /* 0x082fe20000410000 */
[----:B------:R-:W-:-:S03]  /*3dc0*/  FMUL.FTZ R221, R205, R29 ;  /* 0x0000001dcddd7220 */ /* 0x000fc60000410000 */
[-C--:B------:R-:W-:Y:S01]  /*3dd0*/  FFMA.FTZ R220, -R205, R28.reuse, -R220 ;  /* 0x0000001ccddc7223 */ /* 0x080fe200000109dc */
[----:B------:R-:W-:-:S03]  /*3de0*/  FFMA.FTZ R221, R206, R28, -R221 ;  /* 0x0000001ccedd7223 */ /* 0x000fc600000108dd */
        /* <DEDUP_REMOVED lines=24> */
[C---:B------:R-:W-:Y:S01]  /*3f70*/  FMUL.FTZ R220, R211.reuse, R236 ;  /* 0x000000ecd3dc7220 */ /* 0x040fe20000410000 */
[-C--:B------:R-:W-:Y:S01]  /*3f80*/  FMUL.FTZ R243, R211, R226.reuse ;  /* 0x000000e2d3f37220 */ /* 0x080fe20000410000 */
[----:B------:R-:W-:Y:S02]  /*3f90*/  FADD.FTZ R224, R190, R241 ;  /* 0x000000f1bee07221 */ /* 0x000fe40000010000 */
[C---:B------:R-:W-:Y:S01]  /*3fa0*/  FFMA.FTZ R226, R215.reuse, R226, R220 ;  /* 0x000000e2d7e27223 */ /* 0x040fe200000100dc */
[----:B------:R-:W-:Y:S01]  /*3fb0*/  FADD.FTZ R220, R192, R221 ;  /* 0x000000ddc0dc7221 */ /* 0x000fe20000010000 */
[----:B------:R-:W-:Y:S01]  /*3fc0*/  FFMA.FTZ R243, R215, R236, -R243 ;  /* 0x000000ecd7f37223 */ /* 0x000fe200000108f3 */
[C---:B------:R-:W-:Y:S02]  /*3fd0*/  FMUL.FTZ R236, R211.reuse, R224 ;  /* 0x000000e0d3ec7220 */ /* 0x040fe40000410000 */
[----:B------:R-:W-:-:S02]  /*3fe0*/  FMUL.FTZ R241, R211, R220 ;  /* 0x000000dcd3f17220 */ /* 0x000fc40000410000 */
[C---:B------:R-:W-:Y:S02]  /*3ff0*/  FFMA.FTZ R221, R215.reuse, R220, R236 ;  /* 0x000000dcd7dd7223 */ /* 0x040fe400000100ec */
[----:B------:R-:W-:Y:S01]  /*4000*/  FFMA.FTZ R241, R215, R224, -R241 ;  /* 0x000000e0d7f17223 */ /* 0x000fe200000108f1 */
[----:B------:R-:W-:Y:S01]  /*4010*/  FMUL.FTZ R220, R216, R243 ;  /* 0x000000f3d8dc7220 */ /* 0x000fe20000410000 */
        /* <DEDUP_REMOVED lines=20> */
[-C--:B------:R-:W-:Y:S02]  /*4160*/  FMUL.FTZ R226, R172, R243.reuse ;  /* 0x000000f3ace27220 */ /* 0x080fe40000410000 */
        /* <DEDUP_REMOVED lines=16> */
[----:B----4-:R0:W2:Y:S04]  /*4270*/  SHFL.IDX PT, R226, R4, RZ, 0x1f ;  /* 0x00001fff04e27589 */ /* 0x0100a800000e0000 */
[----:B------:R0:W3:Y:S04]  /*4280*/  SHFL.IDX PT, R224, R5, RZ, 0x1f ;  /* 0x00001fff05e07589 */ /* 0x0000e800000e0000 */
[----:B------:R0:W4:Y:S04]  /*4290*/  SHFL.UP PT, R243, R6, 0x1, RZ ;  /* 0x0420000006f37989 */ /* 0x00012800000e00ff */
        /* <DEDUP_REMOVED lines=17> */
.L_x_16044:
[----:B------:R-:W-:Y:S05]  /*43b0*/  BSYNC.RECONVERGENT B0 ;  /* 0x0000000000007941 */ /* 0x000fea0003800200 */
.L_x_16043:
        /* <DEDUP_REMOVED lines=23> */
.L_x_16046:
[----:B------:R-:W-:Y:S05]  /*4530*/  BSYNC.RECONVERGENT B0 ;  /* 0x0000000000007941 */ /* 0x000fea0003800200 */
.L_x_16045:
        /* <DEDUP_REMOVED lines=17> */
.L_x_16048:
[----:B------:R-:W-:Y:S05]  /*4650*/  BSYNC.RECONVERGENT B0 ;  /* 0x0000000000007941 */ /* 0x000fea0003800200 */
.L_x_16047:
        /* <DEDUP_REMOVED lines=17> */
.L_x_16050:
[----:B------:R-:W-:Y:S05]  /*4770*/  BSYNC.RECONVERGENT B0 ;  /* 0x0000000000007941 */ /* 0x000fea0003800200 */
.L_x_16049:
        /* <DEDUP_REMOVED lines=17> */
.L_x_16052:
[----:B------:R-:W-:Y:S05]  /*4890*/  BSYNC.RECONVERGENT B0 ;  /* 0x0000000000007941 */ /* 0x000fea0003800200 */
.L_x_16051:
[-C--:B----4-:R-:W-:Y:S01]  /*48a0*/  FMUL.FTZ R236, R243, R224.reuse ;  /* 0x000000e0f3ec7220 */ /* 0x090fe20000410000 */
[C---:B------:R-:W-:Y:S01]  /*48b0*/  FMUL.FTZ R238, R241.reuse, R224 ;  /* 0x000000e0f1ee7220 */ /* 0x040fe20000410000 */
[----:B0-----:R-:W-:Y:S01]  /*48c0*/  SHFL.DOWN PT, R240, R221, 0x1, 0x1f ;  /* 0x08201f00ddf07f89 */ /* 0x001fe200000e0000 */
[----:B------:R-:W-:Y:S01]  /*48d0*/  ISETP.NE.AND P1, PT, R156, 0x1f, PT ;  /* 0x0000001f9c00780c */ /* 0x000fe20003f25270 */
[-C--:B------:R-:W-:Y:S01]  /*48e0*/  FFMA.FTZ R236, R241, R226.reuse, -R236 ;  /* 0x000000e2f1ec7223 */ /* 0x080fe200000108ec */
[----:B------:R-:W-:Y:S01]  /*48f0*/  FFMA.FTZ R243, R243, R226, R238 ;  /* 0x000000e2f3f37223 */ /* 0x000fe200000100ee */
[----:B------:R-:W-:Y:S01]  /*4900*/  SHFL.DOWN PT, R247, R222, 0x1, 0x1f ;  /* 0x08201f00def77f89 */ /* 0x000fe200000e0000 */
[----:B------:R-:W-:Y:S01]  /*4910*/  BSSY.RECONVERGENT B0, `(.L_x_16053) ;  /* 0x0000139000007945 */ /* 0x000fe20003800200 */
[----:B------:R-:W-:Y:S01]  /*4920*/  @P2 FADD.FTZ R226, R33, R236 ;  /* 0x000000ec21e22221 */ /* 0x000fe20000010000 */
[----:B------:R-:W-:Y:S01]  /*4930*/  @P2 FADD.FTZ R224, R32, R243 ;  /* 0x000000f320e02221 */ /* 0x000fe20000010000 */
[----:B------:R-:W-:Y:S04]  /*4940*/  SHFL.DOWN PT, R238, R220, 0x1, 0x1f ;  /* 0x08201f00dcee7f89 */ /* 0x000fe800000e0000 */
[----:B------:R-:W0:Y:S04]  /*4950*/  SHFL.IDX PT, R33, R7, RZ, 0x1f ;  /* 0x00001fff07217589 */ /* 0x000e2800000e0000 */
[----:B------:R-:W4:Y:S04]  /*4960*/  SHFL.IDX PT, R236, R6, RZ, 0x1f ;  /* 0x00001fff06ec7589 */ /* 0x000f2800000e0000 */
[----:B------:R-:W5:Y:S04]  /*4970*/  SHFL.DOWN PT, R245, R223, 0x1, 0x1f ;  /* 0x08201f00dff57f89 */ /* 0x000f6800000e0000 */
[----:B-12---:R-:W1:Y:S04]  /*4980*/  SHFL.IDX PT, R221, R221, RZ, 0x1f ;  /* 0x00001fffdddd7589 */ /* 0x006e6800000e0000 */
[----:B------:R-:W2:Y:S04]  /*4990*/  SHFL.IDX PT, R220, R220, RZ, 0x1f ;  /* 0x00001fffdcdc7589 */ /* 0x000ea800000e0000 */
[----:B---3--:R-:W3:Y:S01]  /*49a0*/  SHFL.IDX PT, R223, R223, RZ, 0x1f ;  /* 0x00001fffdfdf7589 */ /* 0x008ee200000e0000 */
[----:B0-----:R-:W-:-:S03]  /*49b0*/  @P1 FMUL.FTZ R241, R238, R33 ;  /* 0x00000021eef11220 */ /* 0x001fc60000410000 */
[----:B------:R-:W0:Y:S01]  /*49c0*/  SHFL.IDX PT, R222, R222, RZ, 0x1f ;  /* 0x00001fffdede7589 */ /* 0x000e2200000e0000 */
[C---:B----4-:R-:W-:Y:S01]  /*49d0*/  @P1 FFMA.FTZ R32, R240.reuse, R236, R241 ;  /* 0x000000ecf0201223 */ /* 0x050fe200000100f1 */
[----:B------:R-:W-:-:S03]  /*49e0*/  @P1 FMUL.FTZ R241, R240, R33 ;  /* 0x00000021f0f11220 */ /* 0x000fc60000410000 */
[----:B------:R-:W-:Y:S01]  /*49f0*/  @P1 FADD.FTZ R33, R247, R32 ;  /* 0x00000020f7211221 */ /* 0x000fe20000010000 */
[----:B------:R-:W-:Y:S01]  /*4a00*/  @P1 FFMA.FTZ R32, R238, R236, -R241 ;  /* 0x000000ecee201223 */ /* 0x000fe200000108f1 */
[C---:B------:R-:W-:Y:S01]  /*4a10*/  FMUL.FTZ R241, R31.reuse, R224 ;  /* 0x000000e01ff17220 */ /* 0x040fe20000410000 */
[-C--:B------:R-:W-:Y:S02]  /*4a20*/  FMUL.FTZ R31, R31, R226.reuse ;  /* 0x000000e21f1f7220 */ /* 0x080fe40000410000 */
[----:B-----5:R-:W-:Y:S01]  /*4a30*/  @P1 FADD.FTZ R236, R245, R32 ;  /* 0x00000020f5ec1221 */ /* 0x020fe20000010000 */
[C---:B------:R-:W-:Y:S01]  /*4a40*/  FFMA.FTZ R226, R30.reuse, R226, -R241 ;  /* 0x000000e21ee27223 */ /* 0x040fe200000108f1 */
[----:B------:R-:W-:Y:S01]  /*4a50*/  FFMA.FTZ R238, R30, R224, R31 ;  /* 0x000000e01eee7223 */ /* 0x000fe2000001001f */
[-C--:B------:R-:W-:Y:S01]  /*4a60*/  FMUL.FTZ R31, R33, R29.reuse ;  /* 0x0000001d211f7220 */ /* 0x080fe20000410000 */
[----:B------:R-:W-:Y:S01]  /*4a70*/  IADD3 R30, P1, PT, R59, R156, RZ ;  /* 0x0000009c3b1e7210 */ /* 0x000fe20007f3e0ff */
[C---:B------:R-:W-:Y:S01]  /*4a80*/  FMUL.FTZ R32, R236.reuse, R29 ;  /* 0x0000001dec207220 */ /* 0x040fe20000410000 */
[----:B------:R-:W-:Y:S01]  /*4a90*/  FADD.FTZ R224, R239, R226 ;  /* 0x000000e2efe07221 */ /* 0x000fe20000010000 */
[-C--:B------:R-:W-:Y:S01]  /*4aa0*/  FFMA.FTZ R236, R236, R28.reuse, R31 ;  /* 0x0000001cecec7223 */ /* 0x080fe2000001001f */
[----:B------:R-:W-:Y:S01]  /*4ab0*/  LEA.HI.X.SX32 R31, R59, RZ, 0x1, P1 ;  /* 0x000000ff3b1f7211 */ /* 0x000fe200008f0eff */
[----:B------:R-:W-:Y:S01]  /*4ac0*/  FFMA.FTZ R240, R33, R28, -R32 ;  /* 0x0000001c21f07223 */ /* 0x000fe20000010820 */
[----:B------:R-:W-:Y:S01]  /*4ad0*/  FADD.FTZ R226, R237, R238 ;  /* 0x000000eeede27221 */ /* 0x000fe20000010000 */
[----:B------:R-:W-:-:S04]  /*4ae0*/  IMAD.WIDE.U32 R32, R22, UR4, R30 ;  /* 0x0000000416207c25 */ /* 0x000fc8000f8e001e */
[----:B------:R-:W-:Y:S01]  /*4af0*/  IMAD R29, R23, UR4, R33 ;  /* 0x00000004171d7c24 */ /* 0x000fe2000f8e0221 */
[----:B------:R-:W-:-:S04]  /*4b00*/  LEA R28, P1, R32, R167, 0x2 ;  /* 0x000000a7201c7211 */ /* 0x000fc800078210ff */
[----:B------:R-:W-:Y:S01]  /*4b10*/  LEA.HI.X R29, R32, R165, R29, 0x2, P1 ;  /* 0x000000a5201d7211 */ /* 0x000fe200008f141d */
[----:B------:R-:W-:-:S04]  /*4b20*/  IMAD.WIDE.U32 R32, R24, UR4, R30 ;  /* 0x0000000418207c25 */ /* 0x000fc8000f8e001e */
[----:B------:R-:W-:Y:S01]  /*4b30*/  IMAD R31, R25, UR4, R33 ;  /* 0x00000004191f7c24 */ /* 0x000fe2000f8e0221 */
[----:B------:R-:W-:Y:S01]  /*4b40*/  LEA R30, P1, R32, R163, 0x2 ;  /* 0x000000a3201e7211 */ /* 0x000fe200078210ff */
[----:B------:R-:W-:-:S03]  /*4b50*/  FMUL.FTZ R33, R172, R226 ;  /* 0x000000e2ac217220 */ /* 0x000fc60000410000 */
[----:B------:R-:W-:Y:S01]  /*4b60*/  LEA.HI.X R31, R32, R161, R31, 0x2, P1 ;  /* 0x000000a1201f7211 */ /* 0x000fe200008f141f */
[----:B------:R-:W-:Y:S01]  /*4b70*/  FADD.FTZ R32, R235, R236 ;  /* 0x000000eceb207221 */ /* 0x000fe20000010000 */
[-C--:B------:R-:W-:Y:S01]  /*4b80*/  FMUL.FTZ R235, R172, R224.reuse ;  /* 0x000000e0aceb7220 */ /* 0x080fe20000410000 */
[----:B------:R-:W-:Y:S01]  /*4b90*/  FFMA.FTZ R236, R170, R224, -R33 ;  /* 0x000000e0aaec7223 */ /* 0x000fe20000010821 */
[----:B------:R-:W-:Y:S01]  /*4ba0*/  FADD.FTZ R33, R233, R240 ;  /* 0x000000f0e9217221 */ /* 0x000fe20000010000 */
[----:B------:R-:W-:Y:S01]  /*4bb0*/  ISETP.NE.AND P1, PT, R156, RZ, PT ;  /* 0x000000ff9c00720c */ /* 0x000fe20003f25270 */
[----:B------:R-:W-:Y:S01]  /*4bc0*/  FFMA.FTZ R235, R170, R226, R235 ;  /* 0x000000e2aaeb7223 */ /* 0x000fe200000100eb */
[----:B------:R-:W-:Y:S01]  /*4bd0*/  FFMA.FTZ R228, R105, R228, R236 ;  /* 0x000000e469e47223 */ /* 0x000fe200000100ec */
[----:B------:R-:W-:Y:S02]  /*4be0*/  FMUL.FTZ R233, R205, R33 ;  /* 0x00000021cde97220 */ /* 0x000fe40000410000 */
[----:B------:R-:W-:Y:S01]  /*4bf0*/  FFMA.FTZ R230, R105, R230, R235 ;  /* 0x000000e669e67223 */ /* 0x000fe200000100eb */
[----:B------:R-:W-:Y:S01]  /*4c00*/  FMUL.FTZ R235, R205, R32 ;  /* 0x00000020cdeb7220 */ /* 0x000fe20000410000 */
[----:B------:R-:W-:Y:S01]  /*4c10*/  FMUL.FTZ R236, R218, R228 ;  /* 0x000000e4daec7220 */ /* 0x000fe20000410000 */
[----:B------:R-:W-:-:S02]  /*4c20*/  FFMA.FTZ R238, R206, R32, R233 ;  /* 0x00000020ceee7223 */ /* 0x000fc400000100e9 */
[----:B------:R-:W-:Y:S01]  /*4c30*/  FFMA.FTZ R240, R206, R33, -R235 ;  /* 0x00000021cef07223 */ /* 0x000fe200000108eb */
[----:B------:R-:W-:Y:S01]  /*4c40*/  FFMA.FTZ R236, R219, R230, R236 ;  /* 0x000000e6dbec7223 */ /* 0x000fe200000100ec */
[----:B------:R-:W-:Y:S02]  /*4c50*/  FADD.FTZ R229, R229, R238 ;  /* 0x000000eee5e57221 */ /* 0x000fe40000010000 */
[----:B------:R-:W-:Y:S01]  /*4c60*/  FADD.FTZ R231, R231, R240 ;  /* 0x000000f0e7e77221 */ /* 0x000fe20000010000 */
[----:B------:R-:W-:Y:S01]  /*4c70*/  FFMA.FTZ R234, R103, R234, R236 ;  /* 0x000000ea67ea7223 */ /* 0x000fe200000100ec */
[----:B------:R-:W-:Y:S01]  /*4c80*/  FMUL.FTZ R236, R218, R230 ;  /* 0x000000e6daec7220 */ /* 0x000fe20000410000 */
[C---:B------:R-:W-:Y:S01]  /*4c90*/  FMUL.FTZ R240, R207.reuse, R229 ;  /* 0x000000e5cff07220 */ /* 0x040fe20000410000 */
[-C--:B------:R-:W-:Y:S02]  /*4ca0*/  FMUL.FTZ R233, R207, R231.reuse ;  /* 0x000000e7cfe97220 */ /* 0x080fe40000410000 */
[----:B------:R-:W-:Y:S01]  /*4cb0*/  FFMA.FTZ R236, R219, R228, -R236 ;  /* 0x000000e4dbec7223 */ /* 0x000fe200000108ec */
[C---:B------:R-:W-:Y:S01]  /*4cc0*/  FFMA.FTZ R240, R208.reuse, R231, -R240 ;  /* 0x000000e7d0f07223 */ /* 0x040fe200000108f0 */
[----:B------:R-:W-:-:S02]  /*4cd0*/  FFMA.FTZ R238, R208, R229, R233 ;  /* 0x000000e5d0ee7223 */ /* 0x000fc400000100e9 */
[----:B------:R-:W-:Y:S01]  /*4ce0*/  FFMA.FTZ R232, R103, R232, R236 ;  /* 0x000000e867e87223 */ /* 0x000fe200000100ec */
[C---:B------:R-:W-:Y:S01]  /*4cf0*/  FMUL.FTZ R236, R216.reuse, R234 ;  /* 0x000000ead8ec7220 */ /* 0x040fe20000410000 */
[----:B------:R-:W-:Y:S01]  /*4d00*/  FADD.FTZ R227, R227, R238 ;  /* 0x000000eee3e37221 */ /* 0x000fe20000010000 */
[----:B------:R-:W-:Y:S01]  /*4d10*/  FADD.FTZ R225, R225, R240 ;  /* 0x000000f0e1e17221 */ /* 0x000fe20000010000 */
[-C--:B------:R-:W-:Y:S01]  /*4d20*/  FMUL.FTZ R233, R216, R232.reuse ;  /* 0x000000e8d8e97220 */ /* 0x080fe20000410000 */
[----:B------:R-:W-:Y:S01]  /*4d30*/  FFMA.FTZ R236, R217, R232, -R236 ;  /* 0x000000e8d9ec7223 */ /* 0x000fe200000108ec */
[----:B------:R-:W-:Y:S01]  /*4d40*/  FMUL.FTZ R235, R209, R227 ;  /* 0x000000e3d1eb7220 */ /* 0x000fe20000410000 */
[-C--:B------:R-:W-:Y:S01]  /*4d50*/  FMUL.FTZ R242, R72, R225.reuse ;  /* 0x000000e148f27220 */ /* 0x080fe20000410000 */
[----:B------:R-:W-:Y:S01]  /*4d60*/  FFMA.FTZ R233, R217, R234, R233 ;  /* 0x000000ead9e97223 */ /* 0x000fe200000100e9 */
[C---:B------:R-:W-:Y:S01]  /*4d70*/  FFMA.FTZ R186, R101.reuse, R186, R236 ;  /* 0x000000ba65ba7223 */ /* 0x040fe200000100ec */
[----:B------:R-:W-:Y:S01]  /*4d80*/  FFMA.FTZ R235, R210, R225, -R235 ;  /* 0x000000e1d2eb7223 */ /* 0x000fe200000108eb */
[----:B------:R-:W-:Y:S01]  /*4d90*/  FMUL.FTZ R240, R72, R227 ;  /* 0x000000e348f07220 */ /* 0x000fe20000410000 */
[----:B------:R-:W-:Y:S01]  /*4da0*/  FFMA.FTZ R188, R101, R188, R233 ;  /* 0x000000bc65bc7223 */ /* 0x000fe200000100e9 */
[----:B------:R-:W-:Y:S01]  /*4db0*/  FMUL.FTZ R236, R211, R186 ;  /* 0x000000bad3ec7220 */ /* 0x000fe20000410000 */
[----:B------:R-:W-:Y:S01]  /*4dc0*/  FADD.FTZ R190, R190, R235 ;  /* 0x000000ebbebe7221 */ /* 0x000fe20000010000 */
[----:B------:R-:W-:Y:S01]  /*4dd0*/  FMUL.FTZ R235, R209, R225 ;  /* 0x000000e1d1eb7220 */ /* 0x000fe20000410000 */
[-C--:B------:R-:W-:Y:S01]  /*4de0*/  FMUL.FTZ R233, R211, R188.reuse ;  /* 0x000000bcd3e97220 */ /* 0x080fe20000410000 */
[C---:B------:R-:W-:Y:S01]  /*4df0*/  FFMA.FTZ R236, R215.reuse, R188, R236 ;  /* 0x000000bcd7ec7223 */ /* 0x040fe200000100ec */
[----:B------:R-:W-:Y:S01]  /*4e00*/  FMUL.FTZ R238, R74, R190 ;  /* 0x000000be4aee7220 */ /* 0x000fe20000410000 */
[----:B------:R-:W-:Y:S01]  /*4e10*/  FFMA.FTZ R235, R210, R227, R235 ;  /* 0x000000e3d2eb7223 */ /* 0x000fe200000100eb */
[----:B------:R-:W-:Y:S01]  /*4e20*/  FFMA.FTZ R233, R215, R186, -R233 ;  /* 0x000000bad7e97223 */ /* 0x000fe200000108e9 */
[----:B------:R-:W-:Y:S01]  /*4e30*/  FFMA.FTZ R182, R99, R182, R236 ;  /* 0x000000b663b67223 */ /* 0x000fe200000100ec */
[----:B------:R-:W-:Y:S01]  /*4e40*/  FMUL.FTZ R236, R211, R190 ;  /* 0x000000bed3ec7220 */ /* 0x000fe20000410000 */
[----:B------:R-:W-:Y:S01]  /*4e50*/  FADD.FTZ R192, R192, R235 ;  /* 0x000000ebc0c07221 */ /* 0x000fe20000010000 */
[C---:B------:R-:W-:Y:S01]  /*4e60*/  FFMA.FTZ R184, R99.reuse, R184, R233 ;  /* 0x000000b863b87223 */ /* 0x040fe200000100e9 */
[----:B------:R-:W-:Y:S01]  /*4e70*/  FMUL.FTZ R239, R99, R238 ;  /* 0x000000ee63ef7220 */ /* 0x000fe20000410000 */
[----:B------:R-:W-:Y:S01]  /*4e80*/  FMUL.FTZ R241, R97, R240 ;  /* 0x000000f061f17220 */ /* 0x000fe20000410000 */
[----:B------:R-:W-:Y:S01]  /*4e90*/  FMUL.FTZ R235, R211, R192 ;  /* 0x000000c0d3eb7220 */ /* 0x000fe20000410000 */
[----:B------:R-:W-:Y:S01]  /*4ea0*/  FMUL.FTZ R211, R209, R182 ;  /* 0x000000b6d1d37220 */ /* 0x000fe20000410000 */
[----:B------:R-:W-:Y:S01]  /*4eb0*/  FFMA.FTZ R233, R215, R192, R236 ;  /* 0x000000c0d7e97223 */ /* 0x000fe200000100ec */
[----:B------:R-:W-:Y:S01]  /*4ec0*/  FMUL.FTZ R209, R209, R184 ;  /* 0x000000b8d1d17220 */ /* 0x000fe20000410000 */
[----:B------:R-:W-:Y:S01]  /*4ed0*/  FFMA.FTZ R235, R215, R190, -R235 ;  /* 0x000000bed7eb7223 */ /* 0x000fe200000108eb */
[----:B------:R-:W-:Y:S01]  /*4ee0*/  FFMA.FTZ R236, R210, R184, -R211 ;  /* 0x000000b8d2ec7223 */ /* 0x000fe200000108d3 */
[----:B------:R-:W-:Y:S01]  /*4ef0*/  FADD.FTZ R196, R196, R233 ;  /* 0x000000e9c4c47221 */ /* 0x000fe20000010000 */
[----:B------:R-:W-:Y:S01]  /*4f00*/  FFMA.FTZ R210, R210, R182, R209 ;  /* 0x000000b6d2d27223 */ /* 0x000fe200000100d1 */
[----:B------:R-:W-:Y:S01]  /*4f10*/  FADD.FTZ R194, R194, R235 ;  /* 0x000000ebc2c27221 */ /* 0x000fe20000010000 */
[C---:B------:R-:W-:Y:S01]  /*4f20*/  FFMA.FTZ R178, R97.reuse, R178, R236 ;  /* 0x000000b261b27223 */ /* 0x040fe200000100ec */
[C---:B------:R-:W-:Y:S01]  /*4f30*/  FMUL.FTZ R236, R216.reuse, R196 ;  /* 0x000000c4d8ec7220 */ /* 0x040fe20000410000 */
[----:B------:R-:W-:Y:S01]  /*4f40*/  FFMA.FTZ R180, R97, R180, R210 ;  /* 0x000000b461b47223 */ /* 0x000fe200000100d2 */
[-C--:B------:R-:W-:Y:S01]  /*4f50*/  FMUL.FTZ R209, R216, R194.reuse ;  /* 0x000000c2d8d17220 */ /* 0x080fe20000410000 */
[-C--:B------:R-:W-:Y:S01]  /*4f60*/  FMUL.FTZ R233, R76, R194.reuse ;  /* 0x000000c24ce97220 */ /* 0x080fe20000410000 */
[C---:B------:R-:W-:Y:S01]  /*4f70*/  FFMA.FTZ R211, R217.reuse, R194, -R236 ;  /* 0x000000c2d9d37223 */ /* 0x040fe200000108ec */
[----:B------:R-:W-:Y:S01]  /*4f80*/  FMUL.FTZ R236, R74, R192 ;  /* 0x000000c04aec7220 */ /* 0x000fe20000410000 */
        /* <DEDUP_REMOVED lines=13> */
[----:B-1----:R-:W-:Y:S01]  /*5060*/  FMUL.FTZ R211, R221, R7 ;  /* 0x00000007ddd37220 */ /* 0x002fe20000410000 */
[C---:B------:R-:W-:Y:S01]  /*5070*/  FMUL.FTZ R209, R205.reuse, R174 ;  /* 0x000000aecdd17220 */ /* 0x040fe20000410000 */
[-C--:B------:R-:W-:Y:S01]  /*5080*/  FMUL.FTZ R205, R205, R176.reuse ;  /* 0x000000b0cdcd7220 */ /* 0x080fe20000410000 */
[----:B------:R-:W-:Y:S01]  /*5090*/  FADD.FTZ R207, R202, R207 ;  /* 0x000000cfcacf7221 */ /* 0x000fe20000010000 */
[----:B------:R-:W-:Y:S01]  /*50a0*/  FADD.FTZ R203, R203, R216 ;  /* 0x000000d8cbcb7221 */ /* 0x000fe20000010000 */
[C---:B------:R-:W-:Y:S01]  /*50b0*/  FFMA.FTZ R202, R206.reuse, R176, -R209 ;  /* 0x000000b0ceca7223 */ /* 0x040fe200000108d1 */
[----:B------:R-:W-:Y:S01]  /*50c0*/  FFMA.FTZ R205, R206, R174, R205 ;  /* 0x000000aececd7223 */ /* 0x000fe200000100cd */
[----:B------:R-:W-:Y:S01]  /*50d0*/  FMUL.FTZ R209, R172, R207 ;  /* 0x000000cfacd17220 */ /* 0x000fe20000410000 */
[-C--:B--2---:R-:W-:Y:S01]  /*50e0*/  FFMA.FTZ R206, R220, R6.reuse, -R211 ;  /* 0x00000006dcce7223 */ /* 0x084fe200000108d3 */
[C---:B------:R-:W-:Y:S01]  /*50f0*/  FMUL.FTZ R208, R221.reuse, R6 ;  /* 0x00000006ddd07220 */ /* 0x040fe20000410000 */
[C---:B------:R-:W-:Y:S01]  /*5100*/  FMUL.FTZ R6, R221.reuse, R4 ;  /* 0x00000004dd067220 */ /* 0x040fe20000410000 */
[----:B------:R-:W-:Y:S01]  /*5110*/  FFMA.FTZ R211, R170, R203, R209 ;  /* 0x000000cbaad37223 */ /* 0x000fe200000100d1 */
[----:B------:R-:W-:Y:S01]  /*5120*/  FMUL.FTZ R209, R221, R5 ;  /* 0x00000005ddd17220 */ /* 0x000fe20000410000 */
[----:B------:R-:W-:Y:S01]  /*5130*/  FFMA.FTZ R7, R220, R7, R208 ;  /* 0x00000007dc077223 */ /* 0x000fe200000100d0 */
[----:B------:R-:W-:Y:S01]  /*5140*/  FFMA.FTZ R164, R93, R164, R202 ;  /* 0x000000a45da47223 */ /* 0x000fe200000100ca */
[----:B------:R-:W-:Y:S01]  /*5150*/  FADD.FTZ R204, R204, R211 ;  /* 0x000000d3cccc7221 */ /* 0x000fe20000010000 */
[----:B------:R-:W-:Y:S01]  /*5160*/  FFMA.FTZ R4, R220, R4, -R209 ;  /* 0x00000004dc047223 */ /* 0x000fe200000108d1 */
[----:B------:R-:W-:Y:S01]  /*5170*/  FMUL.FTZ R209, R172, R203 ;  /* 0x000000cbacd17220 */ /* 0x000fe20000410000 */
[----:B------:R-:W-:Y:S01]  /*5180*/  FFMA.FTZ R5, R220, R5, R6 ;  /* 0x00000005dc057223 */ /* 0x000fe20000010006 */
[----:B---3--:R-:W-:Y:S01]  /*5190*/  FADD.FTZ R6, R223, R206 ;  /* 0x000000cedf067221 */ /* 0x008fe20000010000 */
[----:B0-----:R-:W-:Y:S01]  /*51a0*/  FADD.FTZ R7, R222, R7 ;  /* 0x00000007de077221 */ /* 0x001fe20000010000 */
[-C--:B------:R-:W-:Y:S01]  /*51b0*/  FFMA.FTZ R209, R170, R207.reuse, -R209 ;  /* 0x000000cfaad17223 */ /* 0x080fe200000108d1 */
[----:B------:R-:W-:Y:S01]  /*51c0*/  FMUL.FTZ R170, R107, R82 ;  /* 0x000000526baa7220 */ /* 0x000fe20000410000 */
[----:B------:R-:W-:Y:S01]  /*51d0*/  FMUL.FTZ R208, R105, R80 ;  /* 0x0000005069d07220 */ /* 0x000fe20000410000 */
[----:B------:R-:W-:Y:S01]  /*51e0*/  FMUL.FTZ R211, R82, R204 ;  /* 0x000000cc52d37220 */ /* 0x000fe20000410000 */
[----:B------:R-:W-:Y:S01]  /*51f0*/  FADD.FTZ R202, R168, R209 ;  /* 0x000000d1a8ca7221 */ /* 0x000fe20000010000 */
[----:B------:R-:W-:Y:S01]  /*5200*/  FFMA.FTZ R166, R93, R166, R205 ;  /* 0x000000a65da67223 */ /* 0x000fe200000100cd */
[----:B------:R-:W-:Y:S01]  /*5210*/  FFMA.FTZ R172, R171, -R170, R226 ;  /* 0x800000aaabac7223 */ /* 0x000fe200000100e2 */
[----:B------:R-:W-:Y:S01]  /*5220*/  FFMA.FTZ R168, R199, -R208, R230 ;  /* 0x800000d0c7a87223 */ /* 0x000fe200000100e6 */
[----:B------:R-:W-:Y:S01]  /*5230*/  FMUL.FTZ R205, R82, R202 ;  /* 0x000000ca52cd7220 */ /* 0x000fe20000410000 */
[----:B------:R-:W-:Y:S01]  /*5240*/  FMUL.FTZ R209, R80, R207 ;  /* 0x000000cf50d17220 */ /* 0x000fe20000410000 */
[----:B------:R-:W-:Y:S01]  /*5250*/  FMUL.FTZ R206, R107, R211 ;  /* 0x000000d36bce7220 */ /* 0x000fe20000410000 */
[----:B------:R0:W-:Y:S01]  /*5260*/  @!P1 STS.128 [UR7+0x3650], R4 ;  /* 0x00365004ff009988 */ /* 0x0001e20008000c07 */
[----:B------:R-:W-:Y:S01]  /*5270*/  FFMA.FTZ R170, -R173, R170, R224 ;  /* 0x000000aaadaa7223 */ /* 0x000fe200000101e0 */
[----:B------:R-:W-:Y:S01]  /*5280*/  FMUL.FTZ R215, R172, R205 ;  /* 0x000000cdacd77220 */ /* 0x000fe20000410000 */
[----:B------:R-:W-:Y:S01]  /*5290*/  FMUL.FTZ R217, R168, R209 ;  /* 0x000000d1a8d97220 */ /* 0x000fe20000410000 */
[----:B------:R1:W-:Y:S01]  /*52a0*/  STS [R141], R206 ;  /* 0x000000ce8d007388 */ /* 0x0003e20000000800 */
[----:B------:R-:W-:Y:S01]  /*52b0*/  FMUL.FTZ R222, R78, R198 ;  /* 0x000000c64ede7220 */ /* 0x000fe20000410000 */
[----:B------:R-:W-:Y:S01]  /*52c0*/  FFMA.FTZ R215, R170, R211, R215 ;  /* 0x000000d3aad77223 */ /* 0x000fe200000100d7 */
[----:B------:R-:W-:Y:S01]  /*52d0*/  FMUL.FTZ R237, R99, R236 ;  /* 0x000000ec63ed7220 */ /* 0x000fe20000410000 */
[----:B------:R-:W-:Y:S01]  /*52e0*/  STS [R140+0x24], R239 ;  /* 0x000024ef8c007388 */ /* 0x000fe20000000800 */
[----:B------:R-:W-:Y:S01]  /*52f0*/  FMUL.FTZ R223, R103, R222 ;  /* 0x000000de67df7220 */ /* 0x000fe20000410000 */
[----:B------:R-:W-:Y:S01]  /*5300*/  FMUL.FTZ R243, R97, R242 ;  /* 0x000000f261f37220 */ /* 0x000fe20000410000 */
[----:B------:R-:W-:Y:S01]  /*5310*/  FMUL.FTZ R230, R66, -R230 ;  /* 0x800000e642e67220 */ /* 0x000fe20000410000 */
[----:B------:R-:W-:Y:S01]  /*5320*/  STS [R140+0x20], R237 ;  /* 0x000020ed8c007388 */ /* 0x000fe20000000800 */
[----:B0-----:R-:W-:Y:S01]  /*5330*/  FMUL.FTZ R7, R80, R203 ;  /* 0x000000cb50077220 */ /* 0x001fe20000410000 */
[----:B------:R-:W-:Y:S01]  /*5340*/  FFMA.FTZ R6, -R201, R208, R228 ;  /* 0x000000d0c9067223 */ /* 0x000fe200000101e4 */
[----:B------:R-:W-:Y:S01]  /*5350*/  FMUL.FTZ R5, R172, R211 ;  /* 0x000000d3ac057220 */ /* 0x000fe20000410000 */
[----:B-1----:R-:W-:Y:S01]  /*5360*/  FMUL.FTZ R206, R101, R76 ;  /* 0x0000004c65ce7220 */ /* 0x002fe20000410000 */
[-C--:B------:R-:W-:Y:S01]  /*5370*/  FMUL.FTZ R219, R168, R7.reuse ;  /* 0x00000007a8db7220 */ /* 0x080fe20000410000 */
[----:B------:R-:W-:Y:S01]  /*5380*/  FFMA.FTZ R211, R6, R7, R217 ;  /* 0x0000000706d37223 */ /* 0x000fe200000100d9 */
[----:B------:R-:W-:Y:S01]  /*5390*/  FFMA.FTZ R216, R170, R205, -R5 ;  /* 0x000000cdaad87223 */ /* 0x000fe20000010805 */
[----:B------:R-:W-:Y:S01]  /*53a0*/  FMUL.FTZ R4, R78, R200 ;  /* 0x000000c84e047220 */ /* 0x000fe20000410000 */
[C---:B------:R-:W-:Y:S01]  /*53b0*/  FMUL.FTZ R7, R105.reuse, R7 ;  /* 0x0000000769077220 */ /* 0x040fe20000410000 */
[-C--:B------:R-:W-:Y:S01]  /*53c0*/  FMUL.FTZ R5, R105, R209.reuse ;  /* 0x000000d169057220 */ /* 0x080fe20000410000 */
[----:B------:R-:W-:Y:S01]  /*53d0*/  FFMA.FTZ R217, R6, R209, -R219 ;  /* 0x000000d106d97223 */ /* 0x000fe200000108db */
[----:B------:R-:W-:Y:S01]  /*53e0*/  FMUL.FTZ R209, R103, R78 ;  /* 0x0000004e67d17220 */ /* 0x000fe20000410000 */
[----:B------:R-:W-:Y:S01]  /*53f0*/  FFMA.FTZ R208, R191, -R206, R188 ;  /* 0x800000cebfd07223 */ /* 0x000fe200000100bc */
[----:B------:R-:W-:Y:S01]  /*5400*/  FMUL.FTZ R219, R103, R4 ;  /* 0x0000000467db7220 */ /* 0x000fe20000410000 */
[----:B------:R0:W-:Y:S01]  /*5410*/  STS [R140+0x8], R7 ;  /* 0x000008078c007388 */ /* 0x0001e20000000800 */
[----:B------:R-:W-:Y:S01]  /*5420*/  FFMA.FTZ R210, R195, -R209, R234 ;  /* 0x800000d1c3d27223 */ /* 0x000fe200000100ea */
[----:B------:R-:W-:Y:S01]  /*5430*/  FFMA.FTZ R206, -R193, R206, R186 ;  /* 0x000000cec1ce7223 */ /* 0x000fe200000101ba */
[----:B------:R-:W-:Y:S01]  /*5440*/  FMUL.FTZ R205, R107, R205 ;  /* 0x000000cd6bcd7220 */ /* 0x000fe20000410000 */
[----:B------:R1:W-:Y:S01]  /*5450*/  STS [R140+0xc], R5 ;  /* 0x00000c058c007388 */ /* 0x0003e20000000800 */
[----:B------:R-:W-:Y:S01]  /*5460*/  FFMA.FTZ R209, -R197, R209, R232 ;  /* 0x000000d1c5d17223 */ /* 0x000fe200000101e8 */
[----:B------:R-:W-:Y:S01]  /*5470*/  FMUL.FTZ R220, R210, R222 ;  /* 0x000000ded2dc7220 */ /* 0x000fe20000410000 */
[----:B------:R-:W-:Y:S01]  /*5480*/  FADD.FTZ R216, RZ, R216 ;  /* 0x000000d8ffd87221 */ /* 0x000fe20000010000 */
[----:B------:R2:W-:Y:S01]  /*5490*/  STS [R140+0x10], R219 ;  /* 0x000010db8c007388 */ /* 0x0005e20000000800 */
[----:B------:R-:W-:Y:S01]  /*54a0*/  FMUL.FTZ R228, R66, R228 ;  /* 0x000000e442e47220 */ /* 0x000fe20000410000 */
[----:B0-----:R-:W-:Y:S01]  /*54b0*/  FMUL.FTZ R7, R76, R196 ;  /* 0x000000c44c077220 */ /* 0x001fe20000410000 */
[-C--:B------:R-:W-:Y:S01]  /*54c0*/  FFMA.FTZ R220, R209, R4.reuse, R220 ;  /* 0x00000004d1dc7223 */ /* 0x080fe200000100dc */
[----:B------:R0:W-:Y:S01]  /*54d0*/  STS [R140+0x4], R205 ;  /* 0x000004cd8c007388 */ /* 0x0001e20000000800 */
[----:B------:R-:W-:Y:S01]  /*54e0*/  FMUL.FTZ R4, R210, R4 ;  /* 0x00000004d2047220 */ /* 0x000fe20000410000 */
[C---:B-1----:R-:W-:Y:S01]  /*54f0*/  FMUL.FTZ R5, R208.reuse, R233 ;  /* 0x000000e9d0057220 */ /* 0x042fe20000410000 */
[-C--:B------:R-:W-:Y:S01]  /*5500*/  FMUL.FTZ R235, R101, R7.reuse ;  /* 0x0000000765eb7220 */ /* 0x080fe20000410000 */
[----:B------:R1:W-:Y:S01]  /*5510*/  STS [R140+0x14], R223 ;  /* 0x000014df8c007388 */ /* 0x0003e20000000800 */
[----:B------:R-:W-:Y:S01]  /*5520*/  FFMA.FTZ R221, R209, R222, -R4 ;  /* 0x000000ded1dd7223 */ /* 0x000fe20000010804 */
[-C--:B--2---:R-:W-:Y:S01]  /*5530*/  FMUL.FTZ R219, R208, R7.reuse ;  /* 0x00000007d0db7220 */ /* 0x084fe20000410000 */
[C---:B------:R-:W-:Y:S01]  /*5540*/  FFMA.FTZ R218, R206.reuse, R7, R5 ;  /* 0x00000007ceda7223 */ /* 0x040fe20000010005 */
[----:B------:R-:W-:Y:S01]  /*5550*/  FMUL.FTZ R7, R99, R74 ;  /* 0x0000004a63077220 */ /* 0x000fe20000410000 */
[----:B------:R2:W-:Y:S01]  /*5560*/  STS [R140+0x18], R235 ;  /* 0x000018eb8c007388 */ /* 0x0005e20000000800 */
[----:B------:R-:W-:Y:S01]  /*5570*/  FMUL.FTZ R4, R97, R72 ;  /* 0x0000004861047220 */ /* 0x000fe20000410000 */
[----:B------:R-:W-:Y:S01]  /*5580*/  FFMA.FTZ R219, R206, R233, -R219 ;  /* 0x000000e9cedb7223 */ /* 0x000fe200000108db */
[-C--:B0-----:R-:W-:Y:S01]  /*5590*/  FFMA.FTZ R205, -R189, R7.reuse, R184 ;  /* 0x00000007bdcd7223 */ /* 0x081fe200000101b8 */
[----:B------:R-:W-:Y:S01]  /*55a0*/  FFMA.FTZ R7, R187, -R7, R182 ;  /* 0x80000007bb077223 */ /* 0x000fe200000100b6 */
[----:B------:R-:W-:Y:S01]  /*55b0*/  FMUL.FTZ R233, R101, R233 ;  /* 0x000000e965e97220 */ /* 0x000fe20000410000 */
[----:B------:R-:W-:Y:S01]  /*55c0*/  FFMA.FTZ R5, R183, -R4, R180 ;  /* 0x80000004b7057223 */ /* 0x000fe200000100b4 */
[----:B------:R-:W-:Y:S01]  /*55d0*/  FADD.FTZ R216, R216, R217 ;  /* 0x000000d9d8d87221 */ /* 0x000fe20000010000 */
[----:B------:R-:W-:Y:S01]  /*55e0*/  FMUL.FTZ R222, R7, R238 ;  /* 0x000000ee07de7220 */ /* 0x000fe20000410000 */
[----:B------:R-:W-:Y:S01]  /*55f0*/  FFMA.FTZ R4, -R185, R4, R178 ;  /* 0x00000004b9047223 */ /* 0x000fe200000101b2 */
[----:B------:R0:W-:Y:S01]  /*5600*/  STS [R140+0x1c], R233 ;  /* 0x00001ce98c007388 */ /* 0x0001e20000000800 */
[----:B------:R-:W-:Y:S01]  /*5610*/  FMUL.FTZ R232, R65, R232 ;  /* 0x000000e841e87220 */ /* 0x000fe20000410000 */
[-C--:B-1----:R-:W-:Y:S01]  /*5620*/  FFMA.FTZ R223, R205, R236.reuse, R222 ;  /* 0x000000eccddf7223 */ /* 0x082fe200000100de */
[----:B------:R-:W-:Y:S01]  /*5630*/  FMUL.FTZ R236, R7, R236 ;  /* 0x000000ec07ec7220 */ /* 0x000fe20000410000 */
[----:B------:R-:W-:Y:S01]  /*5640*/  STS [R140+0x28], R241 ;  /* 0x000028f18c007388 */ /* 0x000fe20000000800 */
[----:B------:R-:W-:Y:S01]  /*5650*/  FMUL.FTZ R234, R65, -R234 ;  /* 0x800000ea41ea7220 */ /* 0x000fe20000410000 */
[----:B------:R-:W-:Y:S01]  /*5660*/  FMUL.FTZ R186, R64, R186 ;  /* 0x000000ba40ba7220 */ /* 0x000fe20000410000 */
[----:B--2---:R-:W-:Y:S01]  /*5670*/  FFMA.FTZ R235, R205, R238, -R236 ;  /* 0x000000eecdeb7223 */ /* 0x004fe200000108ec */
[----:B------:R-:W-:Y:S01]  /*5680*/  FADD.FTZ R236, RZ, R215 ;  /* 0x000000d7ffec7221 */ /* 0x000fe20000010000 */
[----:B------:R-:W-:Y:S01]  /*5690*/  FMUL.FTZ R215, R95, R70 ;  /* 0x000000465fd77220 */ /* 0x000fe20000410000 */
[----:B------:R-:W-:Y:S01]  /*56a0*/  FMUL.FTZ R238, R70, R231 ;  /* 0x000000e746ee7220 */ /* 0x000fe20000410000 */
[----:B0-----:R-:W-:Y:S01]  /*56b0*/  FMUL.FTZ R233, R5, R242 ;  /* 0x000000f205e97220 */ /* 0x001fe20000410000 */
[----:B------:R-:W-:Y:S01]  /*56c0*/  FADD.FTZ R211, R236, R211 ;  /* 0x000000d3ecd37221 */ /* 0x000fe20000010000 */
[----:B------:R-:W-:Y:S01]  /*56d0*/  FMUL.FTZ R236, R70, R229 ;  /* 0x000000e546ec7220 */ /* 0x000fe20000410000 */
[----:B------:R-:W-:Y:S01]  /*56e0*/  STS [R140+0x2c], R243 ;  /* 0x00002cf38c007388 */ /* 0x000fe20000000800 */
[----:B------:R-:W-:Y:S01]  /*56f0*/  FFMA.FTZ R222, R4, R240, R233 ;  /* 0x000000f004de7223 */ /* 0x000fe200000100e9 */
[----:B------:R-:W-:Y:S01]  /*5700*/  FADD.FTZ R237, R211, R220 ;  /* 0x000000dcd3ed7221 */ /* 0x000fe20000010000 */
[-C--:B------:R-:W-:Y:S01]  /*5710*/  FFMA.FTZ R211, R179, -R215.reuse, R174 ;  /* 0x800000d7b3d37223 */ /* 0x080fe200000100ae */
[----:B------:R-:W-:Y:S01]  /*5720*/  FADD.FTZ R220, R216, R221 ;  /* 0x000000ddd8dc7221 */ /* 0x000fe20000010000 */
[----:B------:R-:W-:Y:S01]  /*5730*/  FFMA.FTZ R215, -R181, R215, R176 ;  /* 0x000000d7b5d77223 */ /* 0x000fe200000101b0 */
[----:B------:R-:W-:Y:S01]  /*5740*/  FADD.FTZ R218, R237, R218 ;  /* 0x000000daedda7221 */ /* 0x000fe20000010000 */
[----:B------:R-:W-:Y:S01]  /*5750*/  FMUL.FTZ R216, R211, R238 ;  /* 0x000000eed3d87220 */ /* 0x000fe20000410000 */
[----:B------:R-:W-:Y:S01]  /*5760*/  FADD.FTZ R220, R220, R219 ;  /* 0x000000dbdcdc7221 */ /* 0x000fe20000010000 */
[-C--:B------:R-:W-:Y:S01]  /*5770*/  FMUL.FTZ R245, R95, R236.reuse ;  /* 0x000000ec5ff57220 */ /* 0x080fe20000410000 */
[----:B------:R-:W-:Y:S01]  /*5780*/  FADD.FTZ R223, R218, R223 ;  /* 0x000000dfdadf7221 */ /* 0x000fe20000010000 */
[-C--:B------:R-:W-:Y:S01]  /*5790*/  FMUL.FTZ R221, R211, R236.reuse ;  /* 0x000000ecd3dd7220 */ /* 0x080fe20000410000 */
[----:B------:R-:W-:Y:S01]  /*57a0*/  FFMA.FTZ R217, R215, R236, R216 ;  /* 0x000000ecd7d97223 */ /* 0x000fe200000100d8 */
[----:B------:R-:W-:Y:S01]  /*57b0*/  FADD.FTZ R236, R220, R235 ;  /* 0x000000ebdcec7221 */ /* 0x000fe20000010000 */
[----:B------:R-:W-:Y:S01]  /*57c0*/  FADD.FTZ R222, R223, R222 ;  /* 0x000000dedfde7221 */ /* 0x000fe20000010000 */
[C---:B------:R-:W-:Y:S01]  /*57d0*/  FMUL.FTZ R235, R68.reuse, R33 ;  /* 0x0000002144eb7220 */ /* 0x040fe20000410000 */
[----:B------:R-:W-:Y:S01]  /*57e0*/  FMUL.FTZ R223, R68, R32 ;  /* 0x0000002044df7220 */ /* 0x000fe20000410000 */
[-C--:B------:R-:W-:Y:S01]  /*57f0*/  FFMA.FTZ R216, R215, R238.reuse, -R221 ;  /* 0x000000eed7d87223 */ /* 0x080fe200000108dd */
[----:B------:R-:W-:Y:S01]  /*5800*/  FMUL.FTZ R221, R95, R238 ;  /* 0x000000ee5fdd7220 */ /* 0x000fe20000410000 */
[C---:B------:R-:W-:Y:S01]  /*5810*/  FMUL.FTZ R239, R93.reuse, R235 ;  /* 0x000000eb5def7220 */ /* 0x040fe20000410000 */
[C---:B------:R-:W-:Y:S01]  /*5820*/  FMUL.FTZ R237, R93.reuse, R223 ;  /* 0x000000df5ded7220 */ /* 0x040fe20000410000 */
[----:B------:R-:W-:Y:S01]  /*5830*/  STS [R140+0x30], R245 ;  /* 0x000030f58c007388 */ /* 0x000fe20000000800 */
[----:B------:R-:W-:Y:S01]  /*5840*/  FMUL.FTZ R219, R93, R68 ;  /* 0x000000445ddb7220 */ /* 0x000fe20000410000 */
[----:B------:R-:W-:Y:S01]  /*5850*/  FMUL.FTZ R233, R5, R240 ;  /* 0x000000f005e97220 */ /* 0x000fe20000410000 */
[----:B------:R-:W-:Y:S01]  /*5860*/  FADD.FTZ R217, R222, R217 ;  /* 0x000000d9ded97221 */ /* 0x000fe20000010000 */
[----:B------:R0:W-:Y:S01]  /*5870*/  STS [R140+0x34], R221 ;  /* 0x000034dd8c007388 */ /* 0x0001e20000000800 */
[-C--:B------:R-:W-:Y:S01]  /*5880*/  FFMA.FTZ R218, R175, -R219.reuse, R166 ;  /* 0x800000dbafda7223 */ /* 0x080fe200000100a6 */
[----:B------:R-:W-:Y:S01]  /*5890*/  FFMA.FTZ R233, R4, R242, -R233 ;  /* 0x000000f204e97223 */ /* 0x000fe200000108e9 */
[----:B------:R-:W-:Y:S01]  /*58a0*/  FFMA.FTZ R220, -R177, R219, R164 ;  /* 0x000000dbb1dc7223 */ /* 0x000fe200000101a4 */
[----:B------:R-:W-:Y:S01]  /*58b0*/  STS [R140+0x38], R237 ;  /* 0x000038ed8c007388 */ /* 0x000fe20000000800 */
[C---:B------:R-:W-:Y:S01]  /*58c0*/  FMUL.FTZ R219, R218.reuse, R235 ;  /* 0x000000ebdadb7220 */ /* 0x040fe20000410000 */
[-C--:B------:R-:W-:Y:S01]  /*58d0*/  FMUL.FTZ R238, R218, R223.reuse ;  /* 0x000000dfdaee7220 */ /* 0x080fe20000410000 */
[----:B------:R-:W-:Y:S01]  /*58e0*/  FADD.FTZ R233, R236, R233 ;  /* 0x000000e9ece97221 */ /* 0x000fe20000010000 */
[----:B------:R-:W-:Y:S01]  /*58f0*/  STS [R140+0x3c], R239 ;  /* 0x00003cef8c007388 */ /* 0x000fe20000000800 */
[C---:B------:R-:W-:Y:S01]  /*5900*/  FFMA.FTZ R236, R220.reuse, R223, R219 ;  /* 0x000000dfdcec7223 */ /* 0x040fe200000100db */
[----:B0-----:R-:W-:Y:S01]  /*5910*/  FFMA.FTZ R221, R220, R235, -R238 ;  /* 0x000000ebdcdd7223 */ /* 0x001fe200000108ee */
[----:B------:R-:W-:Y:S01]  /*5920*/  FADD.FTZ R216, R233, R216 ;  /* 0x000000d8e9d87221 */ /* 0x000fe20000010000 */
[----:B------:R-:W-:Y:S01]  /*5930*/  BAR.SYNC.DEFER_BLOCKING 0x0 ;  /* 0x0000000000007b1d */ /* 0x000fe20000010000 */
[----:B------:R-:W-:Y:S01]  /*5940*/  FADD.FTZ R219, R217, R236 ;  /* 0x000000ecd9db7221 */ /* 0x000fe20000010000 */
[C---:B------:R-:W-:Y:S01]  /*5950*/  FMUL.FTZ R238, R67.reuse, R224 ;  /* 0x000000e043ee7220 */ /* 0x040fe20000410000 */
[----:B------:R-:W-:Y:S01]  /*5960*/  FMUL.FTZ R217, R67, -R226 ;  /* 0x800000e243d97220 */ /* 0x000fe20000410000 */
[----:B------:R-:W-:Y:S01]  /*5970*/  FADD.FTZ R216, R216, R221 ;  /* 0x000000ddd8d87221 */ /* 0x000fe20000010000 */
        /* <DEDUP_REMOVED lines=9> */
[----:B------:R-:W0:Y:S04]  /*5a10*/  LDS R221, [R123] ;  /* 0x000000007bdd7984 */ /* 0x000e280000000800 */
[----:B------:R-:W1:Y:S04]  /*5a20*/  LDS R223, [R139+0x80] ;  /* 0x000080008bdf7984 */ /* 0x000e680000000800 */
[----:B------:R-:W2:Y:S04]  /*5a30*/  LDS R233, [R138+0x100] ;  /* 0x000100008ae97984 */ /* 0x000ea80000000800 */
[----:B------:R-:W3:Y:S04]  /*5a40*/  LDS R235, [R137+0x180] ;  /* 0x0001800089eb7984 */ /* 0x000ee80000000800 */
[----:B------:R-:W4:Y:S04]  /*5a50*/  LDS R237, [R136+0x200] ;  /* 0x0002000088ed7984 */ /* 0x000f280000000800 */
        /* <DEDUP_REMOVED lines=11> */
[----:B------:R-:W-:Y:S04]  /*5b10*/  STS [R141+0x840], R238 ;  /* 0x000840ee8d007388 */ /* 0x000fe80000000800 */
[----:B------:R5:W-:Y:S04]  /*5b20*/  STS [R140+0x844], R217 ;  /* 0x000844d98c007388 */ /* 0x000be80000000800 */
[----:B------:R1:W-:Y:S04]  /*5b30*/  STS [R140+0x848], R228 ;  /* 0x000848e48c007388 */ /* 0x0003e80000000800 */
[----:B------:R0:W-:Y:S01]  /*5b40*/  STS [R140+0x84c], R230 ;  /* 0x00084ce68c007388 */ /* 0x0001e20000000800 */
[----:B-----5:R-:W-:-:S03]  /*5b50*/  MOV R217, R58 ;  /* 0x0000003a00d97202 */ /* 0x020fc60000000f00 */
[----:B------:R0:W-:Y:S01]  /*5b60*/  STS [R140+0x850], R232 ;  /* 0x000850e88c007388 */ /* 0x0001e20000000800 */
[----:B-1----:R-:W-:-:S03]  /*5b70*/  IADD3 R228, PT, PT, R59, R156, RZ ;  /* 0x0000009c3be47210 */ /* 0x002fc60007ffe0ff */
[----:B------:R1:W-:Y:S01]  /*5b80*/  STS [R140+0x854], R234 ;  /* 0x000854ea8c007388 */ /* 0x0003e20000000800 */
[----:B------:R-:W-:-:S03]  /*5b90*/  LEA R228, R217, -R228, 0x1 ;  /* 0x800000e4d9e47211 */ /* 0x000fc600078e08ff */
[----:B------:R1:W-:Y:S01]  /*5ba0*/  STS [R140+0x858], R186 ;  /* 0x000858ba8c007388 */ /* 0x0003e20000000800 */
[----:B------:R-:W-:-:S03]  /*5bb0*/  ISETP.GE.AND P2, PT, R228, 0x1, PT ;  /* 0x00000001e400780c */ /* 0x000fc60003f46270 */
        /* <DEDUP_REMOVED lines=10> */
[----:B0-234-:R-:W-:Y:S05]  /*5c60*/  @!P2 BRA `(.L_x_16054) ;  /* 0x00000000000ca947 */ /* 0x01dfea0003800000 */
[----:B-1----:R-:W0:Y:S04]  /*5c70*/  LDS R164, [R123+0x840] ;  /* 0x000840007ba47984 */ /* 0x002e280000000800 */
[----:B------:R2:W-:Y:S04]  /*5c80*/  REDG.E.ADD.F32.FTZ.RN.STRONG.GPU desc[UR16][R28.64], R221 ;  /* 0x000000dd1c0079a6 */ /* 0x0005e8000c12f310 */
[----:B0-----:R2:W-:Y:S02]  /*5c90*/  REDG.E.ADD.F32.FTZ.RN.STRONG.GPU desc[UR16][R30.64], R164 ;  /* 0x000000a41e0079a6 */ /* 0x0015e4000c12f310 */
.L_x_16054:
[----:B------:R-:W-:Y:S05]  /*5ca0*/  BSYNC.RECONVERGENT B0 ;  /* 0x0000000000007941 */ /* 0x000fea0003800200 */
.L_x_16053:
[----:B--2---:R0:W2:Y:S01]  /*5cb0*/  LDS R221, [R139+0x8c0] ;  /* 0x0008c0008bdd7984 */ /* 0x0040a20000000800 */
[C---:B------:R-:W-:Y:S01]  /*5cc0*/  ISETP.GE.AND P6, PT, R228.reuse, 0x21, PT ;  /* 0x00000021e400780c */ /* 0x040fe20003fc6270 */
[----:B------:R-:W-:Y:S01]  /*5cd0*/  BSSY.RECONVERGENT B0, `(.L_x_16055) ;  /* 0x0000008000007945 */ /* 0x000fe20003800200 */
[C---:B------:R-:W-:Y:S02]  /*5ce0*/  ISETP.GE.AND P2, PT, R228.reuse, 0x41, PT ;  /* 0x00000041e400780c */ /* 0x040fe40003f46270 */
[C---:B------:R-:W-:Y:S02]  /*5cf0*/  ISETP.GE.AND P3, PT, R228.reuse, 0x61, PT ;  /* 0x00000061e400780c */ /* 0x040fe40003f66270 */
[C---:B------:R-:W-:Y:S02]  /*5d00*/  ISETP.GE.AND P4, PT, R228.reuse, 0x81, PT ;  /* 0x00000081e400780c */ /* 0x040fe40003f86270 */
[----:B------:R-:W-:-:S05]  /*5d10*/  ISETP.GE.AND P5, PT, R228, 0xa1, PT ;  /* 0x000000a1e400780c */ /* 0x000fca0003fa6270 */
[----:B0-----:R-:W-:Y:S08]  /*5d20*/  @!P6 BRA `(.L_x_16056) ;  /* 0x000000000008e947 */ /* 0x001ff00003800000 */
[----:B------:R0:W-:Y:S04]  /*5d30*/  REDG.E.ADD.F32.FTZ.RN.STRONG.GPU desc[UR16][R28.64+0x80], R223 ;  /* 0x000080df1c0079a6 */ /* 0x0001e8000c12f310 */
[----:B--2---:R0:W-:Y:S02]  /*5d40*/  REDG.E.ADD.F32.FTZ.RN.STRONG.GPU desc[UR16][R30.64+0x80], R221 ;  /* 0x000080dd1e0079a6 */ /* 0x0041e4000c12f310 */
.L_x_16056:
[----:B------:R-:W-:Y:S05]  /*5d50*/  BSYNC.RECONVERGENT B0 ;  /* 0x0000000000007941 */ /* 0x000fea0003800200 */
.L_x_16055:
[----:B0-2---:R0:W2:Y:S01]  /*5d60*/  LDS R221, [R138+0x940] ;  /* 0x000940008add7984 */ /* 0x0050a20000000800 */
[----:B------:R-:W-:Y:S04]  /*5d70*/  BSSY.RECONVERGENT B0, `(.L_x_16057) ;  /* 0x0000004000007945 */ /* 0x000fe80003800200 */
[----:B------:R-:W-:Y:S05]  /*5d80*/  @!P2 BRA `(.L_x_16058) ;  /* 0x000000000008a947 */ /* 0x000fea0003800000 */
[----:B------:R3:W-:Y:S04]  /*5d90*/  REDG.E.ADD.F32.FTZ.RN.STRONG.GPU desc[UR16][R28.64+0x100], R233 ;  /* 0x000100e91c0079a6 */ /* 0x0007e8000c12f310 */
[----:B--2---:R3:W-:Y:S02]  /*5da0*/  REDG.E.ADD.F32.FTZ.RN.STRONG.GPU desc[UR16][R30.64+0x100], R221 ;  /* 0x000100dd1e0079a6 */ /* 0x0047e4000c12f310 */
.L_x_16058:
[----:B------:R-:W-:Y:S05]  /*5db0*/  BSYNC.RECONVERGENT B0 ;  /* 0x0000000000007941 */ /* 0x000fea0003800200 */
.L_x_16057:
[----:B--23--:R2:W3:Y:S01]  /*5dc0*/  LDS R221, [R137+0x9c0] ;  /* 0x0009c00089dd7984 */ /* 0x00c4e20000000800 */
[----:B------:R-:W-:Y:S04]  /*5dd0*/  BSSY.RECONVERGENT B0, `(.L_x_16059) ;  /* 0x0000004000007945 */ /* 0x000fe80003800200 */
[----:B------:R-:W-:Y:S05]  /*5de0*/  @!P3 BRA `(.L_x_16060) ;  /* 0x000000000008b947 */ /* 0x000fea0003800000 */
[----:B------:R4:W-:Y:S04]  /*5df0*/  REDG.E.ADD.F32.FTZ.RN.STRONG.GPU desc[UR16][R28.64+0x180], R235 ;  /* 0x000180eb1c0079a6 */ /* 0x0009e8000c12f310 */
[----:B---3--:R4:W-:Y:S02]  /*5e00*/  REDG.E.ADD.F32.FTZ.RN.STRONG.GPU desc[UR16][R30.64+0x180], R221 ;  /* 0x000180dd1e0079a6 */ /* 0x0089e4000c12f310 */
.L_x_16060:
[----:B------:R-:W-:Y:S05]  /*5e10*/  BSYNC.RECONVERGENT B0 ;  /* 0x0000000000007941 */ /* 0x000fea0003800200 */
.L_x_16059:
[----:B---34-:R3:W4:Y:S01]  /*5e20*/  LDS R221, [R136+0xa40] ;  /* 0x000a400088dd7984 */ /* 0x0187220000000800 */
[----:B------:R-:W-:Y:S04]  /*5e30*/  BSSY.RECONVERGENT B0, `(.L_x_16061) ;  /* 0x0000004000007945 */ /* 0x000fe80003800200 */
[----:B------:R-:W-:Y:S05]  /*5e40*/  @!P4 BRA `(.L_x_16062) ;  /* 0x000000000008c947 */ /* 0x000fea0003800000 */
[----:B------:R0:W-:Y:S04]  /*5e50*/  REDG.E.ADD.F32.FTZ.RN.STRONG.GPU desc[UR16][R28.64+0x200], R237 ;  /* 0x000200ed1c0079a6 */ /* 0x0001e8000c12f310 */
[----:B----4-:R0:W-:Y:S02]  /*5e60*/  REDG.E.ADD.F32.FTZ.RN.STRONG.GPU desc[UR16][R30.64+0x200], R221 ;  /* 0x000200dd1e0079a6 */ /* 0x0101e4000c12f310 */
.L_x_16062:
[----:B------:R-:W-:Y:S05]  /*5e70*/  BSYNC.RECONVERGENT B0 ;  /* 0x0000000000007941 */ /* 0x000fea0003800200 */
.L_x_16061:
[----:B0---4-:R0:W4:Y:S01]  /*5e80*/  LDS R221, [R135+0xac0] ;  /* 0x000ac00087dd7984 */ /* 0x0111220000000800 */
[----:B------:R-:W-:Y:S04]  /*5e90*/  BSSY.RECONVERGENT B0, `(.L_x_16063) ;  /* 0x0000004000007945 */ /* 0x000fe80003800200 */
[----:B------:R-:W-:Y:S05]  /*5ea0*/  @!P5 BRA `(.L_x_16064) ;  /* 0x000000000008d947 */ /* 0x000fea0003800000 */
[----:B------:R0:W-:Y:S04]  /*5eb0*/  REDG.E.ADD.F32.FTZ.RN.STRONG.GPU desc[UR16][R28.64+0x280], R239 ;  /* 0x000280ef1c0079a6 */ /* 0x0001e8000c12f310 */
[----:B----4-:R0:W-:Y:S02]  /*5ec0*/  REDG.E.ADD.F32.FTZ.RN.STRONG.GPU desc[UR16][R30.64+0x280], R221 ;  /* 0x000280dd1e0079a6 */ /* 0x0101e4000c12f310 */
.L_x_16064:
[----:B------:R-:W-:Y:S05]  /*5ed0*/  BSYNC.RECONVERGENT B0 ;  /* 0x0000000000007941 */ /* 0x000fea0003800200 */
.L_x_16063:
[----:B0---4-:R0:W4:Y:S01]  /*5ee0*/  LDS R221, [R134+0xb40] ;  /* 0x000b400086dd7984 */ /* 0x0111220000000800 */
        /* <DEDUP_REMOVED lines=8> */
[----:B----4-:R0:W-:Y:S02]  /*5f70*/  REDG.E.ADD.F32.FTZ.RN.STRONG.GPU desc[UR16][R30.64+0x300], R221 ;  /* 0x000300dd1e0079a6 */ /* 0x0101e4000c12f310 */
.L_x_16066:
[----:B------:R-:W-:Y:S05]  /*5f80*/  BSYNC.RECONVERGENT B0 ;  /* 0x0000000000007941 */ /* 0x000fea0003800200 */
.L_x_16065:
[----:B0---4-:R0:W4:Y:S01]  /*5f90*/  LDS R221, [R133+0xbc0] ;  /* 0x000bc00085dd7984 */ /* 0x0111220000000800 */
[----:B------:R-:W-:Y:S04]  /*5fa0*/  BSSY.RECONVERGENT B0, `(.L_x_16067) ;  /* 0x0000004000007945 */ /* 0x000fe80003800200 */
[----:B------:R-:W-:Y:S05]  /*5fb0*/  @!P2 BRA `(.L_x_16068) ;  /* 0x000000000008a947 */ /* 0x000fea0003800000 */
[----:B------:R0:W-:Y:S04]  /*5fc0*/  REDG.E.ADD.F32.FTZ.RN.STRONG.GPU desc[UR16][R28.64+0x380], R243 ;  /* 0x000380f31c0079a6 */ /* 0x0001e8000c12f310 */
[----:B----4-:R0:W-:Y:S02]  /*5fd0*/  REDG.E.ADD.F32.FTZ.RN.STRONG.GPU desc[UR16][R30.64+0x380], R221 ;  /* 0x000380dd1e0079a6 */ /* 0x0101e4000c12f310 */
.L_x_16068:
[----:B------:R-:W-:Y:S05]  /*5fe0*/  BSYNC.RECONVERGENT B0 ;  /* 0x0000000000007941 */ /* 0x000fea0003800200 */
.L_x_16067:
[----:B0---4-:R0:W4:Y:S01]  /*5ff0*/  LDS R221, [R132+0xc40] ;  /* 0x000c400084dd7984 */ /* 0x0111220000000800 */
[----:B------:R-:W-:Y:S04]  /*6000*/  BSSY.RECONVERGENT B0, `(.L_x_16069) ;  /* 0x0000004000007945 */ /* 0x000fe80003800200 */
[----:B------:R-:W-:Y:S05]  /*6010*/  @!P3 BRA `(.L_x_16070) ;  /* 0x000000000008b947 */ /* 0x000fea0003800000 */
[----:B------:R0:W-:Y:S04]  /*6020*/  REDG.E.ADD.F32.FTZ.RN.STRONG.GPU desc[UR16][R28.64+0x400], R245 ;  /* 0x000400f51c0079a6 */ /* 0x0001e8000c12f310 */
[----:B----4-:R0:W-:Y:S02]  /*6030*/  REDG.E.ADD.F32.FTZ.RN.STRONG.GPU desc[UR16][R30.64+0x400], R221 ;  /* 0x000400dd1e0079a6 */ /* 0x0101e4000c12f310 */
.L_x_16070:
[----:B------:R-:W-:Y:S05]  /*6040*/  BSYNC.RECONVERGENT B0 ;  /* 0x0000000000007941 */ /* 0x000fea0003800200 */
.L_x_16069:
[----:B0---4-:R0:W4:Y:S01]  /*6050*/  LDS R221, [R131+0xcc0] ;  /* 0x000cc00083dd7984 */ /* 0x0111220000000800 */
[----:B------:R-:W-:Y:S04]  /*6060*/  BSSY.RECONVERGENT B0, `(.L_x_16071) ;  /* 0x0000004000007945 */ /* 0x000fe80003800200 */
[----:B------:R-:W-:Y:S05]  /*6070*/  @!P4 BRA `(.L_x_16072) ;  /* 0x000000000008c947 */ /* 0x000fea0003800000 */
[----:B------:R0:W-:Y:S04]  /*6080*/  REDG.E.ADD.F32.FTZ.RN.STRONG.GPU desc[UR16][R28.64+0x480], R247 ;  /* 0x000480f71c0079a6 */ /* 0x0001e8000c12f310 */
[----:B----4-:R0:W-:Y:S02]  /*6090*/  REDG.E.ADD.F32.FTZ.RN.STRONG.GPU desc[UR16][R30.64+0x480], R221 ;  /* 0x000480dd1e0079a6 */ /* 0x0101e4000c12f310 */
.L_x_16072:
[----:B------:R-:W-:Y:S05]  /*60a0*/  BSYNC.RECONVERGENT B0 ;  /* 0x0000000000007941 */ /* 0x000fea0003800200 */
.L_x_16071:
[----:B0---4-:R0:W4:Y:S01]  /*60b0*/  LDS R221, [R130+0xd40] ;  /* 0x000d400082dd7984 */ /* 0x0111220000000800 */
[----:B------:R-:W-:Y:S04]  /*60c0*/  BSSY.RECONVERGENT B0, `(.L_x_16073) ;  /* 0x0000004000007945 */ /* 0x000fe80003800200 */
[----:B------:R-:W-:Y:S05]  /*60d0*/  @!P5 BRA `(.L_x_16074) ;  /* 0x000000000008d947 */ /* 0x000fea0003800000 */
[----:B------:R0:W-:Y:S04]  /*60e0*/  REDG.E.ADD.F32.FTZ.RN.STRONG.GPU desc[UR16][R28.64+0x500], R249 ;  /* 0x000500f91c0079a6 */ /* 0x0001e8000c12f310 */
[----:B----4-:R0:W-:Y:S02]  /*60f0*/  REDG.E.ADD.F32.FTZ.RN.STRONG.GPU desc[UR16][R30.64+0x500], R221 ;  /* 0x000500dd1e0079a6 */ /* 0x0101e4000c12f310 */
.L_x_16074:
[----:B------:R-:W-:Y:S05]  /*6100*/  BSYNC.RECONVERGENT B0 ;  /* 0x0000000000007941 */ /* 0x000fea0003800200 */
.L_x_16073:
        /* <DEDUP_REMOVED lines=10> */
.L_x_16076:
[----:B------:R-:W-:Y:S05]  /*61b0*/  BSYNC.RECONVERGENT B0 ;  /* 0x0000000000007941 */ /* 0x000fea0003800200 */
.L_x_16075:
[----:B0---4-:R0:W4:Y:S01]  /*61c0*/  LDS R221, [R128+0xe40] ;  /* 0x000e400080dd7984 */ /* 0x0111220000000800 */
[----:B------:R-:W-:Y:S04]  /*61d0*/  BSSY.RECONVERGENT B0, `(.L_x_16077) ;  /* 0x0000004000007945 */ /* 0x000fe80003800200 */
[----:B------:R-:W-:Y:S05]  /*61e0*/  @!P2 BRA `(.L_x_16078) ;  /* 0x000000000008a947 */ /* 0x000fea0003800000 */
[----:B------:R0:W-:Y:S04]  /*61f0*/  REDG.E.ADD.F32.FTZ.RN.STRONG.GPU desc[UR16][R28.64+0x600], R222 ;  /* 0x000600de1c0079a6 */ /* 0x0001e8000c12f310 */
[----:B----4-:R0:W-:Y:S02]  /*6200*/  REDG.E.ADD.F32.FTZ.RN.STRONG.GPU desc[UR16][R30.64+0x600], R221 ;  /* 0x000600dd1e0079a6 */ /* 0x0101e4000c12f310 */
.L_x_16078:
[----:B------:R-:W-:Y:S05]  /*6210*/  BSYNC.RECONVERGENT B0 ;  /* 0x0000000000007941 */ /* 0x000fea0003800200 */
.L_x_16077:
[----:B0---4-:R0:W4:Y:S01]  /*6220*/  LDS R221, [R127+0xec0] ;  /* 0x000ec0007fdd7984 */ /* 0x0111220000000800 */
[----:B------:R-:W-:Y:S04]  /*6230*/  BSSY.RECONVERGENT B0, `(.L_x_16079) ;  /* 0x0000004000007945 */ /* 0x000fe80003800200 */
[----:B------:R-:W-:Y:S05]  /*6240*/  @!P3 BRA `(.L_x_16080) ;  /* 0x000000000008b947 */ /* 0x000fea0003800000 */
[----:B------:R0:W-:Y:S04]  /*6250*/  REDG.E.ADD.F32.FTZ.RN.STRONG.GPU desc[UR16][R28.64+0x680], R224 ;  /* 0x000680e01c0079a6 */ /* 0x0001e8000c12f310 */
[----:B----4-:R0:W-:Y:S02]  /*6260*/  REDG.E.ADD.F32.FTZ.RN.STRONG.GPU desc[UR16][R30.64+0x680], R221 ;  /* 0x000680dd1e0079a6 */ /* 0x0101e4000c12f310 */
.L_x_16080:
[----:B------:R-:W-:Y:S05]  /*6270*/  BSYNC.RECONVERGENT B0 ;  /* 0x0000000000007941 */ /* 0x000fea0003800200 */
.L_x_16079:
[----:B0---4-:R0:W4:Y:S01]  /*6280*/  LDS R221, [R125+0xf40] ;  /* 0x000f40007ddd7984 */ /* 0x0111220000000800 */
[----:B------:R-:W-:Y:S04]  /*6290*/  BSSY.RECONVERGENT B0, `(.L_x_16081) ;  /* 0x0000004000007945 */ /* 0x000fe80003800200 */
[----:B------:R-:W-:Y:S05]  /*62a0*/  @!P4 BRA `(.L_x_16082) ;  /* 0x000000000008c947 */ /* 0x000fea0003800000 */
[----:B------:R0:W-:Y:S04]  /*62b0*/  REDG.E.ADD.F32.FTZ.RN.STRONG.GPU desc[UR16][R28.64+0x700], R226 ;  /* 0x000700e21c0079a6 */ /* 0x0001e8000c12f310 */
[----:B----4-:R0:W-:Y:S02]  /*62c0*/  REDG.E.ADD.F32.FTZ.RN.STRONG.GPU desc[UR16][R30.64+0x700], R221 ;  /* 0x000700dd1e0079a6 */ /* 0x0101e4000c12f310 */
.L_x_16082:
[----:B------:R-:W-:Y:S05]  /*62d0*/  BSYNC.RECONVERGENT B0 ;  /* 0x0000000000007941 */ /* 0x000fea0003800200 */
.L_x_16081:
[----:B0---4-:R0:W4:Y:S01]  /*62e0*/  LDS R221, [R124+0xfc0] ;  /* 0x000fc0007cdd7984 */ /* 0x0111220000000800 */
[----:B------:R-:W-:Y:S04]  /*62f0*/  BSSY.RECONVERGENT B0, `(.L_x_16083) ;  /* 0x0000004000007945 */ /* 0x000fe80003800200 */
[----:B------:R-:W-:Y:S05]  /*6300*/  @!P5 BRA `(.L_x_16084) ;  /* 0x000000000008d947 */ /* 0x000fea0003800000 */
[----:B------:R0:W-:Y:S04]  /*6310*/  REDG.E.ADD.F32.FTZ.RN.STRONG.GPU desc[UR16][R28.64+0x780], R236 ;  /* 0x000780ec1c0079a6 */ /* 0x0001e8000c12f310 */
[----:B----4-:R0:W-:Y:S02]  /*6320*/  REDG.E.ADD.F32.FTZ.RN.STRONG.GPU desc[UR16][R30.64+0x780], R221 ;  /* 0x000780dd1e0079a6 */ /* 0x0101e4000c12f310 */
.L_x_16084:
[----:B------:R-:W-:Y:S05]  /*6330*/  BSYNC.RECONVERGENT B0 ;  /* 0x0000000000007941 */ /* 0x000fea0003800200 */
.L_x_16083:
[----:B0-----:R-:W0:Y:S01]  /*6340*/  SHFL.DOWN PT, R28, R219, 0x1, 0x1f ;  /* 0x08201f00db1c7f89 */ /* 0x001e2200000e0000 */
[----:B------:R-:W-:Y:S01]  /*6350*/  ISETP.GT.AND P2, PT, R109, 0x1e, PT ;  /* 0x0000001e6d00780c */ /* 0x000fe20003f44270 */
[----:B------:R-:W-:Y:S02]  /*6360*/  BSSY.RECONVERGENT B0, `(.L_x_16085) ;  /* 0x000007c000007945 */ /* 0x000fe40003800200 */
[----:B------:R-:W5:Y:S10]  /*6370*/  SHFL.DOWN PT, R29, R216, 0x1, 0x1f ;  /* 0x08201f00d81d7f89 */ /* 0x000f7400000e0000 */
[----:B0-----:R-:W-:Y:S01]  /*6380*/  @!P2 FADD.FTZ R219, R219, R28 ;  /* 0x0000001cdbdba221 */ /* 0x001fe20000010000 */
[----:B-----5:R-:W-:-:S04]  /*6390*/  @!P2 FADD.FTZ R216, R216, R29 ;  /* 0x0000001dd8d8a221 */ /* 0x020fc80000010000 */
[----:B------:R-:W0:Y:S01]  /*63a0*/  SHFL.DOWN PT, R28, R219, 0x2, 0x1f ;  /* 0x08401f00db1c7f89 */ /* 0x000e2200000e0000 */
[----:B------:R-:W-:-:S03]  /*63b0*/  ISETP.GT.AND P2, PT, R109, 0x1d, PT ;  /* 0x0000001d6d00780c */ /* 0x000fc60003f44270 */
[----:B------:R-:W5:Y:S10]  /*63c0*/  SHFL.DOWN PT, R29, R216, 0x2, 0x1f ;  /* 0x08401f00d81d7f89 */ /* 0x000f7400000e0000 */
[----:B0-----:R-:W-:Y:S01]  /*63d0*/  @!P2 FADD.FTZ R219, R219, R28 ;  /* 0x0000001cdbdba221 */ /* 0x001fe20000010000 */
[----:B------:R-:W-:Y:S01]  /*63e0*/  FMUL.FTZ R28, R175, R33 ;  /* 0x00000021af1c7220 */ /* 0x000fe20000410000 */
[----:B-----5:R-:W-:-:S03]  /*63f0*/  @!P2 FADD.FTZ R216, R216, R29 ;  /* 0x0000001dd8d8a221 */ /* 0x020fc60000010000 */
[----:B-1----:R-:W0:Y:S01]  /*6400*/  SHFL.DOWN PT, R174, R219, 0x4, 0x1f ;  /* 0x08801f00dbae7f89 */ /* 0x002e2200000e0000 */
[----:B------:R-:W-:Y:S01]  /*6410*/  ISETP.GT.AND P2, PT, R109, 0x1b, PT ;  /* 0x0000001b6d00780c */ /* 0x000fe20003f44270 */
[-C--:B------:R-:W-:Y:S01]  /*6420*/  FMUL.FTZ R29, R27, R32.reuse ;  /* 0x000000201b1d7220 */ /* 0x080fe20000410000 */
[----:B------:R-:W-:Y:S01]  /*6430*/  FFMA.FTZ R30, R177, R32, R28 ;  /* 0x00000020b11e7223 */ /* 0x000fe2000001001c */
[----:B----4-:R-:W1:Y:S01]  /*6440*/  SHFL.DOWN PT, R221, R216, 0x4, 0x1f ;  /* 0x08801f00d8dd7f89 */ /* 0x010e6200000e0000 */
[----:B------:R-:W-:Y:S01]  /*6450*/  FMUL.FTZ R28, R179, R231 ;  /* 0x000000e7b31c7220 */ /* 0x000fe20000410000 */
[-C--:B------:R-:W-:Y:S01]  /*6460*/  FFMA.FTZ R31, R26, R33.reuse, -R29 ;  /* 0x000000211a1f7223 */ /* 0x080fe2000001081d */
        /* <DEDUP_REMOVED lines=8> */
[----:B------:R-:W-:Y:S01]  /*64f0*/  FFMA.FTZ R220, R220, R31, R33 ;  /* 0x0000001fdcdc7223 */ /* 0x000fe20000010021 */
[C---:B------:R-:W-:Y:S01]  /*6500*/  FFMA.FTZ R32, R26.reuse, R231, -R29 ;  /* 0x000000e71a207223 */ /* 0x040fe2000001081d */
[C---:B------:R-:W-:Y:S01]  /*6510*/  FMUL.FTZ R31, R27.reuse, R227 ;  /* 0x000000e31b1f7220 */ /* 0x040fe20000410000 */
[C---:B------:R-:W-:Y:S01]  /*6520*/  FMUL.FTZ R231, R27.reuse, R231 ;  /* 0x000000e71be77220 */ /* 0x040fe20000410000 */
[-C--:B------:R-:W-:Y:S01]  /*6530*/  FMUL.FTZ R29, R27, R225.reuse ;  /* 0x000000e11b1d7220 */ /* 0x080fe20000410000 */
[----:B------:R-:W-:Y:S01]  /*6540*/  FMUL.FTZ R166, R211, R32 ;  /* 0x00000020d3a67220 */ /* 0x000fe20000410000 */
[C---:B------:R-:W-:Y:S01]  /*6550*/  FFMA.FTZ R32, R26.reuse, R225, -R31 ;  /* 0x000000e11a207223 */ /* 0x040fe2000001081f */
[----:B------:R-:W-:Y:S01]  /*6560*/  FFMA.FTZ R220, R93, R30, R220 ;  /* 0x0000001e5ddc7223 */ /* 0x000fe200000100dc */
[C---:B------:R-:W-:Y:S01]  /*6570*/  FFMA.FTZ R30, R26.reuse, R229, R231 ;  /* 0x000000e51a1e7223 */ /* 0x040fe200000100e7 */
[----:B0-----:R-:W-:Y:S01]  /*6580*/  @!P2 FADD.FTZ R219, R219, R174 ;  /* 0x000000aedbdba221 */ /* 0x001fe20000010000 */
[-C--:B------:R-:W-:Y:S01]  /*6590*/  FFMA.FTZ R29, R26, R227.reuse, R29 ;  /* 0x000000e31a1d7223 */ /* 0x080fe2000001001d */
[----:B------:R-:W-:Y:S01]  /*65a0*/  FMUL.FTZ R31, R5, R32 ;  /* 0x00000020051f7220 */ /* 0x000fe20000410000 */
[----:B------:R-:W-:Y:S01]  /*65b0*/  FMUL.FTZ R5, R27, R192 ;  /* 0x000000c01b057220 */ /* 0x000fe20000410000 */
[----:B-1----:R-:W-:Y:S01]  /*65c0*/  @!P2 FADD.FTZ R216, R216, R221 ;  /* 0x000000ddd8d8a221 */ /* 0x002fe20000010000 */
[----:B------:R-:W0:Y:S01]  /*65d0*/  SHFL.DOWN PT, R174, R219, 0x8, 0x1f ;  /* 0x09001f00dbae7f89 */ /* 0x000e2200000e0000 */
[----:B------:R-:W-:Y:S01]  /*65e0*/  ISETP.GT.AND P2, PT, R109, 0x17, PT ;  /* 0x000000176d00780c */ /* 0x000fe20003f44270 */
[----:B------:R-:W-:Y:S01]  /*65f0*/  FFMA.FTZ R166, R215, R30, R166 ;  /* 0x0000001ed7a67223 */ /* 0x000fe200000100a6 */
[----:B------:R-:W-:Y:S01]  /*6600*/  FFMA.FTZ R30, R185, R227, R28 ;  /* 0x000000e3b91e7223 */ /* 0x000fe2000001001c */
[----:B------:R-:W1:Y:S01]  /*6610*/  SHFL.DOWN PT, R175, R216, 0x8, 0x1f ;  /* 0x09001f00d8af7f89 */ /* 0x000e6200000e0000 */
[----:B------:R-:W-:Y:S01]  /*6620*/  FFMA.FTZ R32, R4, R29, R31 ;  /* 0x0000001d04207223 */ /* 0x000fe2000001001f */
[-C--:B------:R-:W-:Y:S01]  /*6630*/  FFMA.FTZ R28, R26, R190.reuse, -R5 ;  /* 0x000000be1a1c7223 */ /* 0x080fe20000010805 */
[----:B------:R-:W-:Y:S01]  /*6640*/  FMUL.FTZ R5, R27, R190 ;  /* 0x000000be1b057220 */ /* 0x000fe20000410000 */
[-C--:B------:R-:W-:Y:S01]  /*6650*/  FFMA.FTZ R73, R72, R30.reuse, R73 ;  /* 0x0000001e48497223 */ /* 0x080fe20000010049 */
[----:B------:R-:W-:Y:S01]  /*6660*/  FFMA.FTZ R32, R97, R30, R32 ;  /* 0x0000001e61207223 */ /* 0x000fe20000010020 */
[----:B------:R-:W-:Y:S01]  /*6670*/  FMUL.FTZ R30, R7, R28 ;  /* 0x0000001c071e7220 */ /* 0x000fe20000410000 */
[C---:B------:R-:W-:Y:S01]  /*6680*/  FFMA.FTZ R28, R26.reuse, R192, R5 ;  /* 0x000000c01a1c7223 */ /* 0x040fe20000010005 */
[----:B------:R-:W-:Y:S01]  /*6690*/  FMUL.FTZ R4, R187, R190 ;  /* 0x000000bebb047220 */ /* 0x000fe20000410000 */
[----:B------:R-:W-:Y:S01]  /*66a0*/  FMUL.FTZ R5, R27, R196 ;  /* 0x000000c41b057220 */ /* 0x000fe20000410000 */
[----:B------:R-:W-:Y:S01]  /*66b0*/  FFMA.FTZ R33, R95, R164, R166 ;  /* 0x000000a45f217223 */ /* 0x000fe200000100a6 */
[----:B------:R-:W-:Y:S01]  /*66c0*/  FFMA.FTZ R28, R205, R28, R30 ;  /* 0x0000001ccd1c7223 */ /* 0x000fe2000001001e */
[----:B------:R-:W-:Y:S01]  /*66d0*/  FFMA.FTZ R192, R189, R192, R4 ;  /* 0x000000c0bdc07223 */ /* 0x000fe20000010004 */
[-C--:B------:R-:W-:Y:S01]  /*66e0*/  FFMA.FTZ R7, R26, R194.reuse, -R5 ;  /* 0x000000c21a077223 */ /* 0x080fe20000010805 */
[----:B------:R-:W-:Y:S01]  /*66f0*/  FMUL.FTZ R5, R27, R194 ;  /* 0x000000c21b057220 */ /* 0x000fe20000410000 */
[----:B------:R-:W-:Y:S01]  /*6700*/  FADD.FTZ R90, R33, R90 ;  /* 0x0000005a215a7221 */ /* 0x000fe20000010000 */
[----:B------:R-:W-:Y:S01]  /*6710*/  FFMA.FTZ R31, R99, R192, R28 ;  /* 0x000000c0631f7223 */ /* 0x000fe2000001001c */
[----:B------:R-:W-:Y:S01]  /*6720*/  FMUL.FTZ R29, R208, R7 ;  /* 0x00000007d01d7220 */ /* 0x000fe20000410000 */
[----:B------:R-:W-:Y:S01]  /*6730*/  FFMA.FTZ R7, R26, R196, R5 ;  /* 0x000000c41a077223 */ /* 0x000fe20000010005 */
[----:B------:R-:W-:Y:S01]  /*6740*/  FMUL.FTZ R5, R27, R200 ;  /* 0x000000c81b057220 */ /* 0x000fe20000410000 */
[----:B0-----:R-:W-:Y:S01]  /*6750*/  @!P2 FADD.FTZ R219, R219, R174 ;  /* 0x000000aedbdba221 */ /* 0x001fe20000010000 */
[----:B------:R-:W-:Y:S01]  /*6760*/  FMUL.FTZ R4, R191, R194 ;  /* 0x000000c2bf047220 */ /* 0x000fe20000410000 */
[----:B------:R-:W-:Y:S01]  /*6770*/  FFMA.FTZ R206, R206, R7, R29 ;  /* 0x00000007cece7223 */ /* 0x000fe2000001001d */
[----:B------:R-:W-:Y:S01]  /*6780*/  FFMA.FTZ R7, R26, R198, -R5 ;  /* 0x000000c61a077223 */ /* 0x000fe20000010805 */
[----:B-1----:R-:W-:Y:S01]  /*6790*/  @!P2 FADD.FTZ R216, R216, R175 ;  /* 0x000000afd8d8a221 */ /* 0x002fe20000010000 */
[----:B------:R-:W0:Y:S01]  /*67a0*/  SHFL.DOWN PT, R28, R219, 0x10, 0x1f ;  /* 0x0a001f00db1c7f89 */ /* 0x000e2200000e0000 */
[----:B------:R-:W-:Y:S01]  /*67b0*/  FFMA.FTZ R196, R193, R196, R4 ;  /* 0x000000c4c1c47223 */ /* 0x000fe20000010004 */
[-C--:B------:R-:W-:Y:S01]  /*67c0*/  FMUL.FTZ R4, R195, R198.reuse ;  /* 0x000000c6c3047220 */ /* 0x080fe20000410000 */
[C---:B------:R-:W-:Y:S01]  /*67d0*/  FMUL.FTZ R5, R27.reuse, R198 ;  /* 0x000000c61b057220 */ /* 0x040fe20000410000 */
[----:B------:R-:W1:Y:S01]  /*67e0*/  SHFL.DOWN PT, R33, R216, 0x10, 0x1f ;  /* 0x0a001f00d8217f89 */ /* 0x000e6200000e0000 */
[----:B------:R-:W-:Y:S01]  /*67f0*/  FMUL.FTZ R210, R210, R7 ;  /* 0x00000007d2d27220 */ /* 0x000fe20000410000 */
[----:B------:R-:W-:Y:S01]  /*6800*/  FADD.FTZ R89, R32, R89 ;  /* 0x0000005920597221 */ /* 0x000fe20000010000 */
[----:B------:R-:W-:Y:S01]  /*6810*/  FMUL.FTZ R7, R27, R203 ;  /* 0x000000cb1b077220 */ /* 0x000fe20000410000 */
[-C--:B------:R-:W-:Y:S01]  /*6820*/  FFMA.FTZ R32, R197, R200.reuse, R4 ;  /* 0x000000c8c5207223 */ /* 0x080fe20000010004 */
[C---:B------:R-:W-:Y:S01]  /*6830*/  FFMA.FTZ R200, R26.reuse, R200, R5 ;  /* 0x000000c81ac87223 */ /* 0x040fe20000010005 */
[-C--:B------:R-:W-:Y:S01]  /*6840*/  FMUL.FTZ R4, R199, R207.reuse ;  /* 0x000000cfc7047220 */ /* 0x080fe20000410000 */
[CC--:B------:R-:W-:Y:S01]  /*6850*/  FMUL.FTZ R5, R27.reuse, R207.reuse ;  /* 0x000000cf1b057220 */ /* 0x0c0fe20000410000 */
[C---:B------:R-:W-:Y:S01]  /*6860*/  FFMA.FTZ R207, R26.reuse, R207, -R7 ;  /* 0x000000cf1acf7223 */ /* 0x040fe20000010807 */
[----:B------:R-:W-:Y:S01]  /*6870*/  FMUL.FTZ R7, R27, R204 ;  /* 0x000000cc1b077220 */ /* 0x000fe20000410000 */
[----:B------:R-:W-:Y:S01]  /*6880*/  ISETP.NE.AND P2, PT, R109, RZ, PT ;  /* 0x000000ff6d00720c */ /* 0x000fe20003f45270 */
[-C--:B------:R-:W-:Y:S01]  /*6890*/  FMUL.FTZ R27, R27, R202.reuse ;  /* 0x000000ca1b1b7220 */ /* 0x080fe20000410000 */
[-C--:B------:R-:W-:Y:S01]  /*68a0*/  FFMA.FTZ R30, R201, R203.reuse, R4 ;  /* 0x000000cbc91e7223 */ /* 0x080fe20000010004 */
[C---:B------:R-:W-:Y:S01]  /*68b0*/  FFMA.FTZ R7, R26.reuse, R202, -R7 ;  /* 0x000000ca1a077223 */ /* 0x040fe20000010807 */
[----:B------:R-:W-:Y:S01]  /*68c0*/  FFMA.FTZ R203, R26, R203, R5 ;  /* 0x000000cb1acb7223 */ /* 0x000fe20000010005 */
[----:B------:R-:W-:Y:S01]  /*68d0*/  FMUL.FTZ R207, R168, R207 ;  /* 0x000000cfa8cf7220 */ /* 0x000fe20000410000 */
[----:B------:R-:W-:Y:S01]  /*68e0*/  FFMA.FTZ R27, R26, R204, R27 ;  /* 0x000000cc1a1b7223 */ /* 0x000fe2000001001b */
[----:B------:R-:W-:Y:S01]  /*68f0*/  FMUL.FTZ R7, R172, R7 ;  /* 0x00000007ac077220 */ /* 0x000fe20000410000 */
[----:B------:R-:W-:Y:S01]  /*6900*/  FFMA.FTZ R200, R209, R200, R210 ;  /* 0x000000c8d1c87223 */ /* 0x000fe200000100d2 */
[----:B------:R-:W-:Y:S01]  /*6910*/  FFMA.FTZ R6, R6, R203, R207 ;  /* 0x000000cb06067223 */ /* 0x000fe200000100cf */
[----:B0-----:R-:W-:Y:S01]  /*6920*/  FADD.FTZ R4, R219, R28 ;  /* 0x0000001cdb047221 */ /* 0x001fe20000010000 */
[----:B------:R-:W-:Y:S01]  /*6930*/  FMUL.FTZ R28, R171, R202 ;  /* 0x000000caab1c7220 */ /* 0x000fe20000410000 */
[----:B------:R-:W-:Y:S01]  /*6940*/  FFMA.FTZ R170, R170, R27, R7 ;  /* 0x0000001baaaa7223 */ /* 0x000fe20000010007 */
[----:B------:R-:W-:Y:S01]  /*6950*/  FFMA.FTZ R6, R105, R30, R6 ;  /* 0x0000001e69067223 */ /* 0x000fe20000010006 */
[----:B-1----:R-:W-:Y:S01]  /*6960*/  FADD.FTZ R5, R216, R33 ;  /* 0x00000021d8057221 */ /* 0x002fe20000010000 */
[----:B------:R-:W-:Y:S01]  /*6970*/  FFMA.FTZ R28, R173, R204, R28 ;  /* 0x000000ccad1c7223 */ /* 0x000fe2000001001c */
[----:B------:R-:W-:Y:S01]  /*6980*/  FFMA.FTZ R206, R101, R196, R206 ;  /* 0x000000c465ce7223 */ /* 0x000fe200000100ce */
[----:B------:R-:W-:Y:S01]  /*6990*/  FFMA.FTZ R29, R103, R32, R200 ;  /* 0x00000020671d7223 */ /* 0x000fe200000100c8 */
[----:B------:R-:W-:Y:S01]  /*69a0*/  FADD.FTZ R85, R6, R85 ;  /* 0x0000005506557221 */ /* 0x000fe20000010000 */
[----:B------:R0:W-:Y:S01]  /*69b0*/  @!P2 STS.64 [UR6+0x2108], R4 ;  /* 0x00210804ff00a988 */ /* 0x0001e20008000a06 */
[----:B------:R-:W-:Y:S01]  /*69c0*/  FFMA.FTZ R7, R107, R28, R170 ;  /* 0x0000001c6b077223 */ /* 0x000fe200000100aa */
[----:B------:R-:W-:Y:S01]  /*69d0*/  ISETP.GT.AND P2, PT, R109, 0xf, PT ;  /* 0x0000000f6d00780c */ /* 0x000fe20003f44270 */
        /* <DEDUP_REMOVED lines=9> */
[----:B------:R-:W-:Y:S01]  /*6a70*/  FFMA.FTZ R83, R82, R28, R83 ;  /* 0x0000001c52537223 */ /* 0x000fe20000010053 */
[----:B------:R-:W-:-:S02]  /*6a80*/  FSEL R6, R219, R4, P2 ;  /* 0x00000004db067208 */ /* 0x000fc40001000000 */
[----:B------:R-:W-:Y:S01]  /*6a90*/  FSEL R7, R216, R5, P2 ;  /* 0x00000005d8077208 */ /* 0x000fe20001000000 */
[----:B------:R-:W-:Y:S06]  /*6aa0*/  BAR.SYNC.DEFER_BLOCKING 0x0 ;  /* 0x0000000000007b1d */ /* 0x000fec0000010000 */
[----:B0-----:R-:W-:Y:S05]  /*6ab0*/  @P1 BRA `(.L_x_16086) ;  /* 0x0000000000181947 */ /* 0x001fea0003800000 */
[----:B------:R-:W-:Y:S01]  /*6ac0*/  ISETP.NE.AND P1, PT, R144, UR8, PT ;  /* 0x0000000890007c0c */ /* 0x000fe2000bf25270 */
[----:B------:R-:W-:-:S12]  /*6ad0*/  ULEA UR7, UR4, UR6, 0x3 ;  /* 0x0000000604077291 */ /* 0x000fd8000f8e18ff */
[----:B------:R-:W0:Y:S02]  /*6ae0*/  @P1 LDS.64 R4, [UR7+0x4650] ;  /* 0x00465007ff041984 */ /* 0x000e240008000a00 */
[----:B0-----:R-:W-:Y:S01]  /*6af0*/  @P1 FADD.FTZ R6, R6, R4 ;  /* 0x0000000406061221 */ /* 0x001fe20000010000 */
[----:B------:R-:W-:-:S05]  /*6b00*/  @P1 FADD.FTZ R7, R7, R5 ;  /* 0x0000000507071221 */ /* 0x000fca0000010000 */
[----:B------:R0:W-:Y:S02]  /*6b10*/  STS.64 [UR7+0x4650], R6 ;  /* 0x00465006ff007988 */ /* 0x0001e40008000a07 */
.L_x_16086:
[----:B------:R-:W-:Y:S05]  /*6b20*/  BSYNC.RECONVERGENT B0 ;  /* 0x0000000000007941 */ /* 0x000fea0003800200 */
.L_x_16085:
[----:B------:R-:W-:-:S04]  /*6b30*/  UIADD3 UR4, UPT, UPT, UR4, 0x1, URZ ;  /* 0x0000000104047890 */ /* 0x000fc8000fffe0ff */
[----:B------:R-:W-:-:S09]  /*6b40*/  UISETP.GE.AND UP0, UPT, UR4, UR9, UPT ;  /* 0x000000090400728c */ /* 0x000fd2000bf06270 */
[----:B------:R-:W-:Y:S05]  /*6b50*/  BRA.U !UP0, `(.L_x_16087) ;  /* 0xffffffb5086c7547 */ /* 0x000fea000b83ffff */
.L_x_16039:
[----:B------:R-:W-:Y:S01]  /*6b60*/  BAR.SYNC.DEFER_BLOCKING 0x0 ;  /* 0x0000000000007b1d */ /* 0x000fe20000010000 */
[----:B------:R-:W-:Y:S02]  /*6b70*/  ISETP.NE.AND P0, PT, R156, RZ, PT ;  /* 0x000000ff9c00720c */ /* 0x000fe40003f05270 */
[----:B------:R-:W-:Y:S02]  /*6b80*/  IADD3 R217, PT, PT, -R12, R217, RZ ;  /* 0x000000d90cd97210 */ /* 0x000fe40007ffe1ff */
[----:B------:R-:W-:-:S03]  /*6b90*/  SHF.R.S32.HI R13, RZ, 0x1f, R12 ;  /* 0x0000001fff0d7819 */ /* 0x000fc6000001140c */
[----:B------:R-:W1:Y:S01]  /*6ba0*/  LDC.64 R28, c[0x0][0x4f8] ;  /* 0x00013e00ff1c7b82 */ /* 0x000e620000000a00 */
[----:B------:R-:W4:Y:S01]  /*6bb0*/  LDCU.64 UR8, c[0x0][0x500] ;  /* 0x0000a000ff0877ac */ /* 0x000f220008000a00 */
        /* <DEDUP_REMOVED lines=8> */
[C---:B----4-:R-:W-:Y:S02]  /*6c40*/  IMAD.WIDE.U32 R4, R169.reuse, UR8, R4 ;  /* 0x00000008a9047c25 */ /* 0x050fe4000f8e0004 */
        /* <DEDUP_REMOVED lines=46> */
[----:B----4-:R-:W-:-:S03]  /*6f30*/  FADD.FTZ R85, R84, R85 ;  /* 0x0000005554557221 */ /* 0x010fc60000010000 */
[----:B------:R4:W-:Y:S01]  /*6f40*/  STS [R92+0x10], R88 ;  /* 0x000010585c007388 */ /* 0x0009e20000000800 */
[----:B-----5:R-:W-:-:S03]  /*6f50*/  FADD.FTZ R86, R85, R86 ;  /* 0x0000005655567221 */ /* 0x020fc60000010000 */
[----:B------:R5:W-:Y:S01]  /*6f60*/  STS [R92+0x14], R89 ;  /* 0x000014595c007388 */ /* 0x000be20000000800 */
[----:B-1----:R-:W-:-:S03]  /*6f70*/  FADD.FTZ R87, R86, R87 ;  /* 0x0000005756577221 */ /* 0x002fc60000010000 */
[----:B------:R1:W-:Y:S01]  /*6f80*/  STS [R92+0x18], R90 ;  /* 0x0000185a5c007388 */ /* 0x0003e20000000800 */
[----:B----4-:R-:W-:-:S03]  /*6f90*/  FADD.FTZ R88, R87, R88 ;  /* 0x0000005857587221 */ /* 0x010fc60000010000 */
        /* <DEDUP_REMOVED lines=16> */
[----:B------:R-:W4:Y:S02]  /*70a0*/  LDCU.64 UR6, c[0x0][0x520] ;  /* 0x0000a400ff0677ac */ /* 0x000f240008000a00 */
[----:B----4-:R-:W-:-:S04]  /*70b0*/  IMAD.WIDE.U32 R4, R169, UR6, R12 ;  /* 0x00000006a9047c25 */ /* 0x010fc8000f8e000c */
        /* <DEDUP_REMOVED lines=28> */
[----:B------:R-:W-:Y:S01]  /*7280*/  IADD3.X R149, PT, PT, R149, -0x1, RZ, P1, !PT ;  /* 0xffffffff95957810 */ /* 0x000fe20000ffe4ff */
[----:B------:R0:W-:Y:S01]  /*7290*/  @!P5 STG.E desc[UR16][R4.64+0x300], R25 ;  /* 0x000300190400d986 */ /* 0x0001e2000c101910 */
[----:B------:R-:W-:-:S02]  /*72a0*/  IADD3 R148, P5, PT, R148, -0x400, RZ ;  /* 0xfffffc0094947810 */ /* 0x000fc40007fbe0ff */
[----:B------:R-:W-:Y:S02]  /*72b0*/  IADD3.X R150, PT, PT, R150, -0x1, RZ, P4, !PT ;  /* 0xffffffff96967810 */ /* 0x000fe400027fe4ff */
[----:B------:R-:W-:Y:S01]  /*72c0*/  IADD3.X R146, PT, PT, R146, -0x1, RZ, P5, !PT ;  /* 0xffffffff92927810 */ /* 0x000fe20002ffe4ff */
[----:B------:R-:W-:Y:S08]  /*72d0*/  @P0 BRA `(.L_x_16088) ;  /* 0xffffff9c000c0947 */ /* 0x000ff0000383ffff */
.L_x_16038:
[----:B------:R-:W1:Y:S01]  /*72e0*/  LDC.64 R10, c[0x0][0x548] ;  /* 0x00015200ff0a7b82 */ /* 0x000e620000000a00 */
[----:B------:R-:W4:Y:S01]  /*72f0*/  S2R R14, SR_TID.X ;  /* 0x00000000000e7919 */ /* 0x000f220000002100 */
[----:B------:R-:W4:Y:S06]  /*7300*/  LDCU UR7, c[0x0][0x38c] ;  /* 0x00007180ff0777ac */ /* 0x000f2c0008000800 */
[----:B------:R-:W0:Y:S01]  /*7310*/  LDC.64 R12, c[0x0][0x568] ;  /* 0x00015a00ff0c7b82 */ /* 0x000e220000000a00 */
[----:B-1----:R-:W-:-:S04]  /*7320*/  ISETP.NE.U32.AND P1, PT, R10, RZ, PT ;  /* 0x000000ff0a00720c */ /* 0x002fc80003f25070 */
[----:B------:R-:W-:Y:S02]  /*7330*/  ISETP.NE.AND.EX P1, PT, R11, RZ, PT, P1 ;  /* 0x000000ff0b00720c */ /* 0x000fe40003f25310 */
[----:B0-----:R-:W-:Y:S02]  /*7340*/  ISETP.NE.U32.AND P0, PT, R12, RZ, PT ;  /* 0x000000ff0c00720c */ /* 0x001fe40003f05070 */
[----:B----4-:R-:W-:Y:S02]  /*7350*/  ISETP.GE.AND P2, PT, R14, UR7, PT ;  /* 0x000000070e007c0c */ /* 0x010fe4000bf46270 */
[----:B------:R-:W-:-:S07]  /*7360*/  ISETP.NE.AND.EX P0, PT, R13, RZ, PT, P0 ;  /* 0x000000ff0d00720c */ /* 0x000fce0003f05300 */
[----:B------:R-:W-:Y:S06]  /*7370*/  @!P1 BRA `(.L_x_16089) ;  /* 0x0000000000649947 */ /* 0x000fec0003800000 */
[----:B------:R-:W0:Y:S01]  /*7380*/  SHFL.DOWN P1, R3, R158, 0x1, 0x1f ;  /* 0x08201f009e037f89 */ /* 0x000e220000020000 */
[----:B------:R-:W-:Y:S01]  /*7390*/  BSSY.RECONVERGENT B0, `(.L_x_16089) ;  /* 0x0000017000007945 */ /* 0x000fe20003800200 */
[----:B------:R-:W1:Y:S01]  /*73a0*/  S2R R4, SR_LANEID ;  /* 0x0000000000047919 */ /* 0x000e620000000000 */
[----:B------:R-:W4:Y:S01]  /*73b0*/  S2R R6, SR_TID.X ;  /* 0x0000000000067919 */ /* 0x000f220000002100 */
        /* <DEDUP_REMOVED lines=13> */
[----:B----4-:R-:W-:-:S04]  /*7490*/  ISETP.NE.AND P1, PT, R6, RZ, PT ;  /* 0x000000ff0600720c */ /* 0x010fc80003f25270 */
[----:B------:R0:W-:Y:S01]  /*74a0*/  @!P3 STS [R4+0x2104], R7 ;  /* 0x002104070400b388 */ /* 0x0001e20000000800 */
[----:B------:R-:W-:Y:S08]  /*74b0*/  BAR.SYNC.DEFER_BLOCKING 0x0 ;  /* 0x0000000000007b1d */ /* 0x000ff00000010000 */
[----:B------:R-:W-:Y:S05]  /*74c0*/  @P1 BRA `(.L_x_16090) ;  /* 0x00000000000c1947 */ /* 0x000fea0003800000 */
[----:B------:R-:W-:-:S04]  /*74d0*/  LEA R2, P1, R169, R10, 0x2 ;  /* 0x0000000aa9027211 */ /* 0x000fc800078210ff */
[----:B------:R-:W-:-:S05]  /*74e0*/  LEA.HI.X R3, R169, R11, RZ, 0x2, P1 ;  /* 0x0000000ba9037211 */ /* 0x000fca00008f14ff */
[----:B------:R1:W-:Y:S04]  /*74f0*/  REDG.E.ADD.F32.FTZ.RN.STRONG.GPU desc[UR16][R2.64], R7 ;  /* 0x00000007020079a6 */ /* 0x0003e8000c12f310 */
.L_x_16090:
[----:B------:R-:W-:Y:S05]  /*7500*/  BSYNC.RECONVERGENT B0 ;  /* 0x0000000000007941 */ /* 0x000fea0003800200 */
.L_x_16089:
[----:B------:R-:W-:Y:S05]  /*7510*/  @!P0 BRA `(.L_x_16091) ;  /* 0x0000000000688947 */ /* 0x000fea0003800000 */
[----:B------:R-:W-:Y:S06]  /*7520*/  BAR.SYNC.DEFER_BLOCKING 0x0 ;  /* 0x0000000000007b1d */ /* 0x000fec0000010000 */
[----:B------:R-:W-:Y:S01]  /*7530*/  BSSY.RECONVERGENT B0, `(.L_x_16091) ;  /* 0x0000018000007945 */ /* 0x000fe20003800200 */
[----:B------:R-:W4:Y:S01]  /*7540*/  SHFL.DOWN P0, R0, R157, 0x1, 0x1f ;  /* 0x08201f009d007f89 */ /* 0x000f220000000000 */
[----:B0-----:R-:W0:Y:S01]  /*7550*/  S2R R4, SR_LANEID ;  /* 0x0000000000047919 */ /* 0x001e220000000000 */
[----:B------:R-:W2:Y:S01]  /*7560*/  S2R R6, SR_TID.X ;  /* 0x0000000000067919 */ /* 0x000ea20000002100 */
[----:B----4-:R-:W-:-:S05]  /*7570*/  @P0 FADD R0, R0, R157 ;  /* 0x0000009d00000221 */ /* 0x010fca0000000000 */
        /* <DEDUP_REMOVED lines=19> */
.L_x_16092:
[----:B------:R-:W-:Y:S05]  /*76b0*/  BSYNC.RECONVERGENT B0 ;  /* 0x0000000000007941 */ /* 0x000fea0003800200 */
.L_x_16091:
[----:B------:R-:W-:Y:S05]  /*76c0*/  @P2 EXIT ;  /* 0x000000000000294d */ /* 0x000fea0003800000 */
[----:B------:R-:W4:Y:S01]  /*76d0*/  S2UR UR5, SR_CgaCtaId ;  /* 0x00000000000579c3 */ /* 0x000f220000008800 */
[----:B01----:R-:W-:Y:S01]  /*76e0*/  MOV R7, R14 ;  /* 0x0000000e00077202 */ /* 0x003fe20000000f00 */
[----:B------:R-:W-:Y:S01]  /*76f0*/  UMOV UR4, 0x400 ;  /* 0x0000040000047882 */ /* 0x000fe20000000000 */
[----:B------:R-:W0:Y:S01]  /*7700*/  LDCU UR6, c[0x0][0x360] ;  /* 0x00006c00ff0677ac */ /* 0x000e220008000800 */
[----:B------:R-:W1:Y:S01]  /*7710*/  LDCU.64 UR8, c[0x0][0x4b0] ;  /* 0x00009600ff0877ac */ /* 0x000e620008000a00 */
[----:B------:R-:W0:Y:S02]  /*7720*/  LDCU.64 UR10, c[0x0][0x530] ;  /* 0x0000a600ff0a77ac */ /* 0x000e240008000a00 */
[----:B01--4-:R-:W-:-:S12]  /*7730*/  ULEA UR4, UR5, UR4, 0x18 ;  /* 0x0000000405047291 */ /* 0x013fd8000f8ec0ff */
.L_x_16093:
[C---:B------:R-:W-:Y:S02]  /*7740*/  LEA R0, R7.reuse, UR4, 0x3 ;  /* 0x0000000407007c11 */ /* 0x040fe4000f8e18ff */
[----:B0-----:R-:W-:Y:S02]  /*7750*/  SHF.R.S32.HI R2, RZ, 0x1f, R7 ;  /* 0x0000001fff027819 */ /* 0x001fe40000011407 */
[----:B------:R-:W-:Y:S01]  /*7760*/  MOV R158, R8 ;  /* 0x00000008009e7202 */ /* 0x000fe20000000f00 */
[----:B------:R-:W0:Y:S02]  /*7770*/  LDS.64 R10, [R0+0x4650] ;  /* 0x00465000000a7984 */ /* 0x000e240000000a00 */
[----:B------:R-:W-:Y:S02]  /*7780*/  IMAD R2, R2, UR8, RZ ;  /* 0x0000000802027c24 */ /* 0x000fe4000f8e02ff */
[----:B------:R-:W-:-:S04]  /*7790*/  IMAD.WIDE.U32 R4, R7, UR8, R158 ;  /* 0x0000000807047c25 */ /* 0x000fc8000f8e009e */
[C---:B------:R-:W-:Y:S01]  /*77a0*/  IMAD R3, R7.reuse, UR9, R2 ;  /* 0x0000000907037c24 */ /* 0x040fe2000f8e0202 */
[----:B------:R-:W-:Y:S02]  /*77b0*/  LEA R2, P0, R4, UR10, 0x3 ;  /* 0x0000000a04027c11 */ /* 0x000fe4000f8018ff */
[----:B------:R-:W-:Y:S02]  /*77c0*/  IADD3 R7, PT, PT, R7, UR6, RZ ;  /* 0x0000000607077c10 */ /* 0x000fe4000fffe0ff */
[----:B------:R-:W-:-:S04]  /*77d0*/  IADD3 R3, PT, PT, R5, R3, RZ ;  /* 0x0000000305037210 */ /* 0x000fc80007ffe0ff */
[----:B------:R-:W-:Y:S02]  /*77e0*/  LEA.HI.X R3, R4, UR11, R3, 0x3, P0 ;  /* 0x0000000b04037c11 */ /* 0x000fe400080f1c03 */
[----:B------:R-:W-:-:S03]  /*77f0*/  ISETP.GE.AND P0, PT, R7, UR7, PT ;  /* 0x0000000707007c0c */ /* 0x000fc6000bf06270 */
[----:B0-----:R0:W-:Y:S04]  /*7800*/  REDG.E.ADD.F32.FTZ.RN.STRONG.GPU desc[UR16][R2.64], R10 ;  /* 0x0000000a020079a6 */ /* 0x0011e8000c12f310 */
[----:B------:R0:W-:Y:S06]  /*7810*/  REDG.E.ADD.F32.FTZ.RN.STRONG.GPU desc[UR16][R2.64+0x4], R11 ;  /* 0x0000040b020079a6 */ /* 0x0001ec000c12f310 */
[----:B------:R-:W-:Y:S05]  /*7820*/  @!P0 BRA `(.L_x_16093) ;  /* 0xfffffffc00c48947 */ /* 0x000fea000383ffff */
[----:B------:R-:W-:Y:S05]  /*7830*/  EXIT ;  /* 0x000000000000794d */ /* 0x000fea0003800000 */
.L_x_16094:
        /* <DEDUP_REMOVED lines=12> */
.L_x_18764:


//--------------------- .text._Z25selective_scan_bwd_kernelI32Selective_Scan_bwd_kernel_traitsILi32ELi8ELb0ELb1ELb1ELb0ELb1EfN3c107complexIfEEEEv12SSMParamsBwd --------------------------
	.section	.text._Z25selective_scan_bwd_kernelI32Selective_Scan_bwd_kernel_traitsILi32ELi8ELb0ELb1ELb1ELb0ELb1EfN3c107complexIfEEEEv12SSMParamsBwd,"ax",@progbits
	.align	128
        .global         _Z25selective_scan_bwd_kernelI32Selective_Scan_bwd_kernel_traitsILi32ELi8ELb0ELb1ELb1ELb0ELb1EfN3c107complexIfEEEEv12SSMParamsBwd
        .type           _Z25selective_scan_bwd_kernelI32Selective_Scan_bwd_kernel_traitsILi32ELi8ELb0ELb1ELb1ELb0ELb1EfN3c107complexIfEEEEv12SSMParamsBwd,@function
        .size           _Z25selective_scan_bwd_kernelI32Selective_Scan_bwd_kernel_traitsILi32ELi8ELb0ELb1ELb1ELb0ELb1EfN3c107complexIfEEEEv12SSMParamsBwd,(.L_x_18765 - _Z25selective_scan_bwd_kernelI32Selective_Scan_bwd_kernel_traitsILi32ELi8ELb0ELb1ELb1ELb0ELb1EfN3c107complexIfEEEEv12SSMParamsBwd)
        .other          _Z25selective_scan_bwd_kernelI32Selective_Scan_bwd_kernel_traitsILi32ELi8ELb0ELb1ELb1ELb0ELb1EfN3c107complexIfEEEEv12SSMParamsBwd,@"STO_CUDA_ENTRY STV_DEFAULT"
_Z25selective_scan_bwd_kernelI32Selective_Scan_bwd_kernel_traitsILi32ELi8ELb0ELb1ELb1ELb0ELb1EfN3c107complexIfEEEEv12SSMParamsBwd:
.text._Z25selective_scan_bwd_kernelI32Selective_Scan_bwd_kernel_traitsILi32ELi8ELb0ELb1ELb1ELb0ELb1EfN3c107complexIfEEEEv12SSMParamsBwd:
        /* <DEDUP_REMOVED lines=238> */
[----:B------:R-:W-:-:S07]  /*0ee0*/  IADD3 R114, PT, PT, R118, 0x40, RZ ;  /* 0x0000004076727810 */ /* 0x000fce0007ffe0ff */
.L_x_16146:
[----:B0-----:R-:W0:Y:S01]  /*0ef0*/  LDC.64 R14, c[0x0][0x410] ;  /* 0x00010400ff0e7b82 */ /* 0x001e220000000a00 */
[----:B------:R-:W-:Y:S01]  /*0f00*/  IADD3 R112, PT, PT, R144, -0x1, RZ ;  /* 0xffffffff90707810 */ /* 0x000fe20007ffe0ff */
[----:B------:R-:W-:Y:S01]  /*0f10*/  HFMA2 R13, -RZ, RZ, 0, 0 ;  /* 0x00000000ff0d7431 */ /* 0x000fe200000001ff */
[----:B------:R-:W1:Y:S01]  /*0f20*/  LDCU.64 UR6, c[0x0][0x488] ;  /* 0x00009100ff0677ac */ /* 0x000e620008000a00 */
[----:B------:R-:W-:Y:S02]  /*0f30*/  CS2R R22, SRZ ;  /* 0x0000000000167805 */ /* 0x000fe4000001ff00 */
[----:B------:R-:W-:Y:S02]  /*0f40*/  SHF.L.U32 R12, R112, 0x8, RZ ;  /* 0x00000008700c7819 */ /* 0x000fe400000006ff */
[----:B------:R-:W-:Y:S01]  /*0f50*/  CS2R R24, SRZ ;  /* 0x0000000000187805 */ /* 0x000fe2000001ff00 */
[----:B--2---:R-:W2:Y:S01]  /*0f60*/  LDCU UR4, c[0x0][0x388] ;  /* 0x00007100ff0477ac */ /* 0x004ea20008000800 */
[----:B---3--:R-:W3:Y:S01]  /*0f70*/  LDC.64 R16, c[0x0][0x418] ;  /* 0x00010600ff107b82 */ /* 0x008ee20000000a00 */
[----:B------:R-:W4:Y:S07]  /*0f80*/  LDCU.64 UR8, c[0x0][0x478] ;  /* 0x00008f00ff0877ac */ /* 0x000f2e0008000a00 */
[----:B------:R-:W1:Y:S08]  /*0f90*/  LDC.64 R18, c[0x0][0x420] ;  /* 0x00010800ff127b82 */ /* 0x000e700000000a00 */
[----:B------:R-:W4:Y:S01]  /*0fa0*/  LDC.64 R20, c[0x0][0x428] ;  /* 0x00010a00ff147b82 */ /* 0x000f220000000a00 */
[----:B0-----:R-:W-:Y:S01]  /*0fb0*/  IMAD.WIDE.U32 R4, R14, UR18, R12 ;  /* 0x000000120e047c25 */ /* 0x001fe2000f8e000c */
[----:B--2---:R-:W-:-:S02]  /*0fc0*/  MOV R29, UR4 ;  /* 0x00000004001d7c02 */ /* 0x004fc40008000f00 */
[----:B------:R-:W-:-:S04]  /*0fd0*/  CS2R R26, SRZ ;  /* 0x00000000001a7805 */ /* 0x000fc8000001ff00 */
[----:B------:R-:W-:Y:S01]  /*0fe0*/  BAR.SYNC.DEFER_BLOCKING 0x0 ;  /* 0x0000000000007b1d */ /* 0x000fe20000010000 */
[----:B------:R-:W-:Y:S02]  /*0ff0*/  IMAD R5, R15, UR18, R5 ;  /* 0x000000120f057c24 */ /* 0x000fe4000f8e0205 */
[C---:B---3--:R-:W-:Y:S01]  /*1000*/  IMAD.WIDE.U32 R4, R169.reuse, R16, R4 ;  /* 0x00000010a9047225 */ /* 0x048fe200078e0004 */
[----:B------:R-:W-:Y:S02]  /*1010*/  IADD3 R16, PT, PT, -R12, R29, RZ ;  /* 0x0000001d0c107210 */ /* 0x000fe40007ffe1ff */
[----:B------:R-:W0:Y:S01]  /*1020*/  S2R R111, SR_LANEID ;  /* 0x00000000006f7919 */ /* 0x000e220000000000 */
[----:B------:R-:W-:Y:S01]  /*1030*/  IMAD R5, R169, R17, R5 ;  /* 0x00000011a9057224 */ /* 0x000fe200078e0205 */
[----:B------:R-:W-:Y:S02]  /*1040*/  IADD3 R4, P0, PT, R126, R4, RZ ;  /* 0x000000047e047210 */ /* 0x000fe40007f1e0ff */
[----:B------:R-:W-:Y:S01]  /*1050*/  MOV R37, RZ ;  /* 0x000000ff00257202 */ /* 0x000fe20000000f00 */
[----:B-1----:R-:W-:Y:S01]  /*1060*/  IMAD.WIDE.U32 R6, R18, UR18, R12 ;  /* 0x0000001212067c25 */ /* 0x002fe2000f8e000c */
[----:B------:R-:W-:-:S02]  /*1070*/  IADD3.X R5, PT, PT, RZ, R5, RZ, P0, !PT ;  /* 0x00000005ff057210 */ /* 0x000fc400007fe4ff */
[----:B------:R-:W-:Y:S01]  /*1080*/  MOV R39, RZ ;  /* 0x000000ff00277202 */ /* 0x000fe20000000f00 */
[----:B------:R-:W-:Y:S01]  /*1090*/  IMAD R7, R19, UR18, R7 ;  /* 0x0000001213077c24 */ /* 0x000fe2000f8e0207 */
[----:B------:R-:W-:Y:S02]  /*10a0*/  LEA R14, P0, R4, UR6, 0x2 ;  /* 0x00000006040e7c11 */ /* 0x000fe4000f8010ff */
[----:B------:R-:W-:Y:S02]  /*10b0*/  CS2R R40, SRZ ;  /* 0x0000000000287805 */ /* 0x000fe4000001ff00 */
[----:B------:R-:W-:Y:S01]  /*10c0*/  ISETP.GE.AND P6, PT, R126, R16, PT ;  /* 0x000000107e00720c */ /* 0x000fe20003fc6270 */
[C---:B----4-:R-:W-:Y:S01]  /*10d0*/  IMAD.WIDE.U32 R6, R169.reuse, R20, R6 ;  /* 0x00000014a9067225 */ /* 0x050fe200078e0006 */
[----:B------:R-:W-:Y:S01]  /*10e0*/  LEA.HI.X R15, R4, UR7, R5, 0x2, P0 ;  /* 0x00000007040f7c11 */ /* 0x000fe200080f1405 */
[----:B------:R-:W1:Y:S01]  /*10f0*/  LDCU.64 UR10, c[0x0][0x558] ;  /* 0x0000ab00ff0a77ac */ /* 0x000e620008000a00 */
[C---:B------:R-:W-:Y:S01]  /*1100*/  SHF.L.U32 R5, R126.reuse, 0x2, RZ ;  /* 0x000000027e057819 */ /* 0x040fe200000006ff */
[----:B------:R-:W-:Y:S01]  /*1110*/  IMAD R0, R169, R21, R7 ;  /* 0x00000015a9007224 */ /* 0x000fe200078e0207 */
[----:B------:R-:W-:-:S02]  /*1120*/  IADD3 R7, P1, PT, R126, R6, RZ ;  /* 0x000000067e077210 */ /* 0x000fc40007f3e0ff */
[----:B------:R-:W-:Y:S02]  /*1130*/  IADD3 R18, P0, PT, R5, R154, RZ ;  /* 0x0000009a05127210 */ /* 0x000fe40007f1e0ff */
[----:B------:R-:W-:Y:S02]  /*1140*/  IADD3.X R0, PT, PT, RZ, R0, RZ, P1, !PT ;  /* 0x00000000ff007210 */ /* 0x000fe40000ffe4ff */
[----:B------:R-:W-:Y:S02]  /*1150*/  IADD3.X R19, PT, PT, RZ, R153, RZ, P0, !PT ;  /* 0x00000099ff137210 */ /* 0x000fe400007fe4ff */
[----:B------:R-:W-:Y:S02]  /*1160*/  ISETP.GE.AND P0, PT, R122, R16, PT ;  /* 0x000000107a00720c */ /* 0x000fe40003f06270 */
[----:B------:R-:W-:Y:S02]  /*1170*/  LEA R6, P1, R7, UR8, 0x2 ;  /* 0x0000000807067c11 */ /* 0x000fe4000f8210ff */
[----:B------:R-:W-:-:S02]  /*1180*/  IADD3 R20, P2, PT, R5, R152, RZ ;  /* 0x0000009805147210 */ /* 0x000fc40007f5e0ff */
[----:B------:R-:W-:Y:S02]  /*1190*/  IADD3 R4, P3, PT, R5, R148, RZ ;  /* 0x0000009405047210 */ /* 0x000fe40007f7e0ff */
[----:B------:R-:W-:Y:S02]  /*11a0*/  MOV R17, RZ ;  /* 0x000000ff00117202 */ /* 0x000fe40000000f00 */
[----:B------:R-:W-:Y:S01]  /*11b0*/  LEA.HI.X R7, R7, UR9, R0, 0x2, P1 ;  /* 0x0000000907077c11 */ /* 0x000fe200088f1400 */
[----:B------:R-:W-:Y:S01]  /*11c0*/  HFMA2 R0, -RZ, RZ, 0, 0 ;  /* 0x00000000ff007431 */ /* 0x000fe200000001ff */
[-C--:B------:R-:W-:Y:S02]  /*11d0*/  ISETP.GE.AND P1, PT, R121, R16.reuse, PT ;  /* 0x000000107900720c */ /* 0x080fe40003f26270 */
[----:B------:R-:W-:Y:S01]  /*11e0*/  ISETP.GE.AND P4, PT, R117, R16, PT ;  /* 0x000000107500720c */ /* 0x000fe20003f86270 */
[----:B------:R-:W2:Y:S01]  /*11f0*/  @!P6 LDG.E R17, desc[UR16][R18.64] ;  /* 0x000000101211e981 */ /* 0x000ea2000c1e1900 */
[----:B------:R-:W-:-:S02]  /*1200*/  IADD3.X R21, PT, PT, RZ, R150, RZ, P2, !PT ;  /* 0x00000096ff157210 */ /* 0x000fc400017fe4ff */
[----:B------:R-:W-:Y:S01]  /*1210*/  ISETP.GE.AND P5, PT, R115, R16, PT ;  /* 0x000000107300720c */ /* 0x000fe20003fa6270 */
[----:B------:R-:W3:Y:S01]  /*1220*/  @!P0 LDG.E R0, desc[UR16][R18.64+0x80] ;  /* 0x0000801012008981 */ /* 0x000ee2000c1e1900 */
[----:B------:R-:W-:Y:S01]  /*1230*/  IADD3.X R5, PT, PT, RZ, R146, RZ, P3, !PT ;  /* 0x00000092ff057210 */ /* 0x000fe20001ffe4ff */
[----:B------:R-:W4:Y:S01]  /*1240*/  S2UR UR6, SR_CgaCtaId ;  /* 0x00000000000679c3 */ /* 0x000f220000008800 */
[-C--:B------:R-:W-:Y:S01]  /*1250*/  ISETP.GE.AND P2, PT, R120, R16.reuse, PT ;  /* 0x000000107800720c */ /* 0x080fe20003f46270 */
[----:B------:R-:W-:Y:S01]  /*1260*/  UMOV UR4, 0x400 ;  /* 0x0000040000047882 */ /* 0x000fe20000000000 */
[-C--:B------:R-:W-:Y:S01]  /*1270*/  ISETP.GE.AND P3, PT, R119, R16.reuse, PT ;  /* 0x000000107700720c */ /* 0x080fe20003f66270 */
[----:B------:R-:W3:Y:S01]  /*1280*/  @!P1 LDG.E R23, desc[UR16][R18.64+0x100] ;  /* 0x0001001012179981 */ /* 0x000ee2000c1e1900 */
[----:B------:R-:W-:Y:S01]  /*1290*/  ISETP.GE.AND P6, PT, R113, R16, PT ;  /* 0x000000107100720c */ /* 0x000fe20003fc6270 */
[----:B------:R-:W1:Y:S02]  /*12a0*/  LDCU.64 UR8, c[0x0][0x510] ;  /* 0x0000a200ff0877ac */ /* 0x000e640008000a00 */
[----:B------:R-:W3:Y:S04]  /*12b0*/  @!P4 LDG.E R24, desc[UR16][R18.64+0x280] ;  /* 0x000280101218c981 */ /* 0x000ee8000c1e1900 */
[----:B------:R-:W3:Y:S04]  /*12c0*/  @!P5 LDG.E R27, desc[UR16][R18.64+0x300] ;  /* 0x00030010121bd981 */ /* 0x000ee8000c1e1900 */
[----:B------:R-:W3:Y:S04]  /*12d0*/  @!P2 LDG.E R22, desc[UR16][R18.64+0x180] ;  /* 0x000180101216a981 */ /* 0x000ee8000c1e1900 */
[----:B------:R-:W3:Y:S04]  /*12e0*/  @!P3 LDG.E R25, desc[UR16][R18.64+0x200] ;  /* 0x000200101219b981 */ /* 0x000ee8000c1e1900 */
[----:B------:R1:W3:Y:S01]  /*12f0*/  @!P6 LDG.E R26, desc[UR16][R18.64+0x380] ;  /* 0x00038010121ae981 */ /* 0x0002e2000c1e1900 */
[C---:B0-----:R-:W-:Y:S01]  /*1300*/  IADD3 R28, PT, PT, R111.reuse, 0x20, RZ ;  /* 0x000000206f1c7810 */ /* 0x041fe20007ffe0ff */
[----:B----4-:R-:W-:Y:S01]  /*1310*/  ULEA UR6, UR6, UR4, 0x18 ;  /* 0x0000000406067291 */ /* 0x010fe2000f8ec0ff */
        /* <DEDUP_REMOVED lines=28> */
[----:B---3--:R1:W-:Y:S02]  /*14e0*/  STS [R109+0x80], R0 ;  /* 0x000080006d007388 */ /* 0x0083e40000000800 */
[----:B-1----:R-:W-:-:S02]  /*14f0*/  SHF.L.U32 R0, R111, 0x3, RZ ;  /* 0x000000036f007819 */ /* 0x002fc400000006ff */
[----:B------:R-:W-:Y:S02]  /*1500*/  STS [R108+0x100], R23 ;  /* 0x000100176c007388 */ /* 0x000fe40000000800 */
[----:B------:R-:W-:Y:S02]  /*1510*/  LEA.HI.SX32 R102, R0, R0, 0x1b ;  /* 0x0000000000667211 */ /* 0x000fe400078fdaff */
[----:B------:R1:W-:Y:S02]  /*1520*/  STS [R107+0x180], R22 ;  /* 0x000180166b007388 */ /* 0x0003e40000000800 */
[----:B------:R-:W-:Y:S02]  /*1530*/  LEA R102, R102, UR6, 0x2 ;  /* 0x0000000666667c11 */ /* 0x000fe4000f8e10ff */
        /* <DEDUP_REMOVED lines=14> */
[----:B------:R-:W-:-:S02]  /*1620*/  MOV R17, RZ ;  /* 0x000000ff00117202 */ /* 0x000fc40000000f00 */
[----:B-1----:R-:W-:Y:S02]  /*1630*/  CS2R R22, SRZ ;  /* 0x0000000000167805 */ /* 0x002fe4000001ff00 */
[----:B--2---:R-:W-:Y:S02]  /*1640*/  CS2R R24, SRZ ;  /* 0x0000000000187805 */ /* 0x004fe4000001ff00 */
        /* <DEDUP_REMOVED lines=10> */
[----:B------:R-:W-:Y:S02]  /*16f0*/  ISETP.GE.AND P0, PT, R126, R16, PT ;  /* 0x000000107e00720c */ /* 0x000fe40003f06270 */
[----:B---3--:R-:W-:Y:S02]  /*1700*/  CS2R R26, SRZ ;  /* 0x00000000001a7805 */ /* 0x008fe4000001ff00 */
[----:B------:R-:W-:Y:S02]  /*1710*/  MOV R31, RZ ;  /* 0x000000ff001f7202 */ /* 0x000fe40000000f00 */
[----:B------:R-:W-:Y:S02]  /*1720*/  CS2R R32, SRZ ;  /* 0x0000000000207805 */ /* 0x000fe4000001ff00 */
[----:B------:R-:W-:Y:S01]  /*1730*/  CS2R R34, SRZ ;  /* 0x0000000000227805 */ /* 0x000fe2000001ff00 */
[----:B-1----:R-:W-:Y:S01]  /*1740*/  HFMA2 R20, -RZ, RZ, 0, 0 ;  /* 0x00000000ff147431 */ /* 0x002fe200000001ff */
[----:B--2---:R-:W-:Y:S04]  /*1750*/  STS [R110], R17 ;  /* 0x000000116e007388 */ /* 0x004fe80000000800 */
[----:B----4-:R1:W-:Y:S04]  /*1760*/  STS [R109+0x80], R18 ;  /* 0x000080126d007388 */ /* 0x0103e80000000800 */
        /* <DEDUP_REMOVED lines=30> */
[----:B-1----:R-:W-:Y:S01]  /*1950*/  CS2R R4, SRZ ;  /* 0x0000000000047805 */ /* 0x002fe2000001ff00 */
[----:B--2---:R-:W-:Y:S04]  /*1960*/  STS [R110], R27 ;  /* 0x0000001b6e007388 */ /* 0x004fe80000000800 */
[----:B---3--:R-:W-:Y:S04]  /*1970*/  STS [R109+0x80], R26 ;  /* 0x0000801a6d007388 */ /* 0x008fe80000000800 */
[----:B------:R1:W-:Y:S04]  /*1980*/  STS [R108+0x100], R31 ;  /* 0x0001001f6c007388 */ /* 0x0003e80000000800 */
[----:B----4-:R-:W-:Y:S04]  /*1990*/  STS [R107+0x180], R20 ;  /* 0x000180146b007388 */ /* 0x010fe80000000800 */
        /* <DEDUP_REMOVED lines=26> */
[----:B--2---:R-:W-:Y:S04]  /*1b40*/  STS [R110], R37 ;  /* 0x000000256e007388 */ /* 0x004fe80000000800 */
[----:B---3--:R-:W-:Y:S04]  /*1b50*/  STS [R109+0x80], R30 ;  /* 0x0000801e6d007388 */ /* 0x008fe80000000800 */
[----:B------:R-:W-:Y:S04]  /*1b60*/  STS [R108+0x100], R5 ;  /* 0x000100056c007388 */ /* 0x000fe80000000800 */
[----:B----4-:R1:W-:Y:S04]  /*1b70*/  STS [R107+0x180], R4 ;  /* 0x000180046b007388 */ /* 0x0103e80000000800 */
        /* <DEDUP_REMOVED lines=8> */
[----:B------:R-:W0:Y:S04]  /*1c00*/  LDS R33, [R102+0xc] ;  /* 0x00000c0066217984 */ /* 0x000e280000000800 */
[----:B------:R-:W0:Y:S04]  /*1c10*/  LDS R35, [R102+0x10] ;  /* 0x0000100066237984 */ /* 0x000e280000000800 */
[----:B------:R-:W-:Y:S04]  /*1c20*/  LDS R36, [R102+0x14] ;  /* 0x0000140066247984 */ /* 0x000fe80000000800 */
[----:B------:R-:W0:Y:S04]  /*1c30*/  LDS R32, [R102+0x18] ;  /* 0x0000180066207984 */ /* 0x000e280000000800 */
[----:B------:R-:W0:Y:S01]  /*1c40*/  LDS R31, [R102+0x1c] ;  /* 0x00001c00661f7984 */ /* 0x000e220000000800 */
[----:B------:R-:W-:Y:S01]  /*1c50*/  BAR.SYNC.DEFER_BLOCKING 0x0 ;  /* 0x0000000000007b1d */ /* 0x000fe20000010000 */
[----:B-1----:R-:W-:-:S02]  /*1c60*/  CS2R R4, SRZ ;  /* 0x0000000000047805 */ /* 0x002fc4000001ff00 */
[----:B--2---:R-:W-:Y:S01]  /*1c70*/  MOV R34, RZ ;  /* 0x000000ff00227202 */ /* 0x004fe20000000f00 */
[----:B------:R-:W-:Y:S02]  /*1c80*/  HFMA2 R37, -RZ, RZ, 0, 0 ;  /* 0x00000000ff257431 */ /* 0x000fe400000001ff */
[----:B------:R-:W-:Y:S01]  /*1c90*/  HFMA2 R39, -RZ, RZ, 0, 0 ;  /* 0x00000000ff277431 */ /* 0x000fe200000001ff */
        /* <DEDUP_REMOVED lines=12> */
[----:B------:R-:W3:Y:S04]  /*1d60*/  MUFU.EX2 R43, R43 ;  /* 0x0000002b002b7308 */ /* 0x000ee80000000800 */
[----:B------:R-:W4:Y:S01]  /*1d70*/  MUFU.EX2 R45, R44 ;  /* 0x0000002c002d7308 */ /* 0x000f220000000800 */
[----:B0-----:R-:W-:Y:S01]  /*1d80*/  FMUL.FTZ R46, R33, -1.4426950216293334961 ;  /* 0xbfb8aa3b212e7820 */ /* 0x001fe20000410000 */
[----:B------:R-:W-:Y:S01]  /*1d90*/  FMUL.FTZ R42, R14, -1.4426950216293334961 ;  /* 0xbfb8aa3b0e2a7820 */ /* 0x000fe20000410000 */
[----:B---3--:R-:W-:-:S04]  /*1da0*/  FADD.FTZ R43, R43, 1 ;  /* 0x3f8000002b2b7421 */ /* 0x008fc80000010000 */
[----:B------:R-:W0:Y:S01]  /*1db0*/  MUFU.EX2 R46, R46 ;  /* 0x0000002e002e7308 */ /* 0x000e220000000800 */
[----:B----4-:R-:W-:-:S03]  /*1dc0*/  FADD.FTZ R45, R45, 1 ;  /* 0x3f8000002d2d7421 */ /* 0x010fc60000010000 */
[----:B------:R-:W-:Y:S01]  /*1dd0*/  MUFU.RCP R44, R43 ;  /* 0x0000002b002c7308 */ /* 0x000fe20000001000 */
[----:B------:R-:W-:Y:S01]  /*1de0*/  FMUL.FTZ R47, R35, -1.4426950216293334961 ;  /* 0xbfb8aa3b232f7820 */ /* 0x000fe20000410000 */
[----:B------:R-:W-:Y:S01]  /*1df0*/  FMUL.FTZ R50, R32, -1.4426950216293334961 ;  /* 0xbfb8aa3b20327820 */ /* 0x000fe20000410000 */
[----:B------:R-:W-:-:S05]  /*1e00*/  FMUL.FTZ R51, R31, -1.4426950216293334961 ;  /* 0xbfb8aa3b1f337820 */ /* 0x000fca0000410000 */
[----:B------:R-:W3:Y:S04]  /*1e10*/  MUFU.EX2 R42, R42 ;  /* 0x0000002a002a7308 */ /* 0x000ee80000000800 */
[----:B------:R-:W4:Y:S01]  /*1e20*/  MUFU.RCP R53, R45 ;  /* 0x0000002d00357308 */ /* 0x000f220000001000 */
[----:B------:R-:W-:-:S07]  /*1e30*/  FMUL.FTZ R48, R36, -1.4426950216293334961 ;  /* 0xbfb8aa3b24307820 */ /* 0x000fce0000410000 */
[----:B-1----:R-:W-:Y:S01]  /*1e40*/  MUFU.EX2 R6, R47 ;  /* 0x0000002f00067308 */ /* 0x002fe20000000800 */
[----:B0-----:R-:W-:-:S03]  /*1e50*/  FADD.FTZ R46, R46, 1 ;  /* 0x3f8000002e2e7421 */ /* 0x001fc60000010000 */
[----:B------:R-:W0:Y:S04]  /*1e60*/  MUFU.EX2 R7, R48 ;  /* 0x0000003000077308 */ /* 0x000e280000000800 */
[----:B------:R-:W1:Y:S04]  /*1e70*/  MUFU.EX2 R50, R50 ;  /* 0x0000003200327308 */ /* 0x000e680000000800 */
[----:B------:R-:W2:Y:S01]  /*1e80*/  MUFU.EX2 R51, R51 ;  /* 0x0000003300337308 */ /* 0x000ea20000000800 */
[----:B---3--:R-:W-:-:S03]  /*1e90*/  FADD.FTZ R42, R42, 1 ;  /* 0x3f8000002a2a7421 */ /* 0x008fc60000010000 */
[----:B------:R-:W3:Y:S01]  /*1ea0*/  MUFU.RCP R46, R46 ;  /* 0x0000002e002e7308 */ /* 0x000ee20000001000 */
[----:B0-----:R-:W-:-:S07]  /*1eb0*/  FADD.FTZ R7, R7, 1 ;  /* 0x3f80000007077421 */ /* 0x001fce0000010000 */
[----:B------:R-:W-:Y:S01]  /*1ec0*/  MUFU.RCP R49, R42 ;  /* 0x0000002a00317308 */ /* 0x000fe20000001000 */
[----:B-1----:R-:W-:Y:S01]  /*1ed0*/  FADD.FTZ R50, R50, 1 ;  /* 0x3f80000032327421 */ /* 0x002fe20000010000 */
[----:B------:R-:W-:-:S06]  /*1ee0*/  FADD.FTZ R6, R6, 1 ;  /* 0x3f80000006067421 */ /* 0x000fcc0000010000 */
[----:B------:R4:W-:Y:S08]  /*1ef0*/  MUFU.RCP R61, R7 ;  /* 0x00000007003d7308 */ /* 0x0009f00000001000 */
[----:B------:R-:W0:Y:S01]  /*1f00*/  MUFU.RCP R65, R50 ;  /* 0x0000003200417308 */ /* 0x000e220000001000 */
[----:B----4-:R-:W-:-:S04]  /*1f10*/  FADD.FTZ R7, -R53, 1 ;  /* 0x3f80000035077421 */ /* 0x010fc80000010100 */
[----:B------:R-:W-:-:S03]  /*1f20*/  FFMA.FTZ R55, R30, R7, 1 ;  /* 0x3f8000001e377423 */ /* 0x000fc60000010007 */
[----:B------:R3:W-:Y:S02]  /*1f30*/  MUFU.RCP R48, R6 ;  /* 0x0000000600307308 */ /* 0x0007e40000001000 */
[----:B---3--:R-:W-:-:S04]  /*1f40*/  FADD.FTZ R6, -R46, 1 ;  /* 0x3f8000002e067421 */ /* 0x008fc80000010100 */
[----:B------:R-:W-:Y:S01]  /*1f50*/  FFMA.FTZ R42, R33, R6, 1 ;  /* 0x3f800000212a7423 */ /* 0x000fe20000010006 */
[----:B0-----:R-:W-:-:S04]  /*1f60*/  FADD.FTZ R59, -R65, 1 ;  /* 0x3f800000413b7421 */ /* 0x001fc80000010100 */
[----:B------:R-:W-:Y:S01]  /*1f70*/  FFMA.FTZ R67, R32, R59, 1 ;  /* 0x3f80000020437423 */ /* 0x000fe2000001003b */
[----:B------:R-:W-:Y:S01]  /*1f80*/  ISETP.NE.AND P1, PT, R156, RZ, PT ;  /* 0x000000ff9c00720c */ /* 0x000fe20003f25270 */
[----:B--2---:R-:W-:Y:S04]  /*1f90*/  STS [R110], R41 ;  /* 0x000000296e007388 */ /* 0x004fe80000000800 */
        /* <DEDUP_REMOVED lines=17> */
[----:B------:R3:W0:Y:S01]  /*20b0*/  MUFU.RCP R52, R40 ;  /* 0x0000002800347308 */ /* 0x0006220000001000 */
[----:B------:R-:W-:Y:S01]  /*20c0*/  FADD.FTZ R4, -R44, 1 ;  /* 0x3f8000002c047421 */ /* 0x000fe20000010100 */
[----:B------:R-:W-:-:S03]  /*20d0*/  FADD.FTZ R5, -R49, 1 ;  /* 0x3f80000031057421 */ /* 0x000fc60000010100 */
[----:B------:R-:W-:Y:S01]  /*20e0*/  FFMA.FTZ R51, R15, R4, 1 ;  /* 0x3f8000000f337423 */ /* 0x000fe20000010004 */
[----:B-1----:R-:W-:Y:S01]  /*20f0*/  FMUL.FTZ R4, R18, R41 ;  /* 0x0000002912047220 */ /* 0x002fe20000410000 */
[----:B--2---:R-:W-:Y:S01]  /*2100*/  FMUL.FTZ R7, R20, R43 ;  /* 0x0000002b14077220 */ /* 0x004fe20000410000 */
[----:B------:R-:W-:Y:S02]  /*2110*/  FFMA.FTZ R5, R14, R5, 1 ;  /* 0x3f8000000e057423 */ /* 0x000fe40000010005 */
[----:B------:R-:W-:Y:S01]  /*2120*/  FMUL.FTZ R4, R49, R4 ;  /* 0x0000000431047220 */ /* 0x000fe20000410000 */
[----:B------:R-:W-:Y:S01]  /*2130*/  FMUL.FTZ R6, R44, R7 ;  /* 0x000000072c067220 */ /* 0x000fe20000410000 */
[----:B---3--:R-:W-:Y:S02]  /*2140*/  FMUL.FTZ R40, R22, R45 ;  /* 0x0000002d16287220 */ /* 0x008fe40000410000 */
[----:B------:R-:W-:Y:S01]  /*2150*/  FMUL.FTZ R7, R4, R5 ;  /* 0x0000000504077220 */ /* 0x000fe20000410000 */
[----:B------:R-:W-:Y:S01]  /*2160*/  BAR.SYNC.DEFER_BLOCKING 0x0 ;  /* 0x0000000000007b1d */ /* 0x000fe20000010000 */
[----:B------:R-:W-:Y:S01]  /*2170*/  FMUL.FTZ R51, R6, R51 ;  /* 0x0000003306337220 */ /* 0x000fe20000410000 */
[----:B----4-:R-:W-:Y:S01]  /*2180*/  FMUL.FTZ R57, R24, R47 ;  /* 0x0000002f18397220 */ /* 0x010fe20000410000 */
[----:B------:R-:W-:Y:S01]  /*2190*/  FMUL.FTZ R40, R53, R40 ;  /* 0x0000002835287220 */ /* 0x000fe20000410000 */
[----:B------:R-:W-:Y:S01]  /*21a0*/  FADD.FTZ R5, -R61, 1 ;  /* 0x3f8000003d057421 */ /* 0x000fe20000010100 */
[----:B0-----:R-:W-:Y:S01]  /*21b0*/  FADD.FTZ R6, -R52, 1 ;  /* 0x3f80000034067421 */ /* 0x001fe20000010100 */
        /* <DEDUP_REMOVED lines=55> */
[----:B------:R-:W-:Y:S01]  /*2530*/  @!P5 STG.E desc[UR16][R4.64], R71 ;  /* 0x000000470400d986 */ /* 0x000fe2000c101910 */
        /* <DEDUP_REMOVED lines=47> */
[----:B------:R-:W-:Y:S01]  /*2830*/  LDS R43, [R110] ;  /* 0x000000006e2b7984 */ /* 0x000fe20000000800 */
[----:B0-----:R-:W-:Y:S01]  /*2840*/  IMAD.WIDE.U32 R4, R52, UR18, R12 ;  /* 0x0000001234047c25 */ /* 0x001fe2000f8e000c */
[----:B-1----:R-:W0:Y:S02]  /*2850*/  LDC.64 R38, c[0x0][0x438] ;  /* 0x00010e00ff267b82 */ /* 0x002e240000000a00 */
[----:B------:R-:W-:Y:S01]  /*2860*/  LDS R41, [R109+0x80] ;  /* 0x000080006d297984 */ /* 0x000fe20000000800 */
[----:B------:R-:W-:-:S03]  /*2870*/  IMAD R5, R53, UR18, R5 ;  /* 0x0000001235057c24 */ /* 0x000fc6000f8e0205 */
        /* <DEDUP_REMOVED lines=31> */
.L_x_16096:
[----:B0-----:R-:W-:Y:S01]  /*2a70*/  FFMA.FTZ R5, R101, R69, R158 ;  /* 0x0000004565057223 */ /* 0x001fe2000001009e */
[----:B------:R-:W-:Y:S01]  /*2a80*/  BAR.SYNC.DEFER_BLOCKING 0x0 ;  /* 0x0000000000007b1d */ /* 0x000fe20000010000 */
[----:B------:R-:W-:Y:S01]  /*2a90*/  UISETP.GE.AND UP0, UPT, UR4, 0x1, UPT ;  /* 0x000000010400788c */ /* 0x000fe2000bf06270 */
[----:B------:R-:W-:Y:S01]  /*2aa0*/  CS2R R92, SRZ ;  /* 0x00000000005c7805 */ /* 0x000fe2000001ff00 */
[----:B------:R-:W-:Y:S01]  /*2ab0*/  FFMA.FTZ R4, R100, R7, R5 ;  /* 0x0000000764047223 */ /* 0x000fe20000010005 */
[----:B------:R-:W-:Y:S02]  /*2ac0*/  CS2R R90, SRZ ;  /* 0x00000000005a7805 */ /* 0x000fe4000001ff00 */
[----:B------:R-:W-:Y:S02]  /*2ad0*/  CS2R R88, SRZ ;  /* 0x0000000000587805 */ /* 0x000fe4000001ff00 */
[----:B------:R-:W-:Y:S01]  /*2ae0*/  CS2R R86, SRZ ;  /* 0x0000000000567805 */ /* 0x000fe2000001ff00 */
[----:B------:R-:W-:Y:S01]  /*2af0*/  FFMA.FTZ R5, R99, R22, R4 ;  /* 0x0000001663057223 */ /* 0x000fe20000010004 */
[--C-:B-----5:R-:W-:Y:S01]  /*2b00*/  FADD.FTZ R84, R23, R160.reuse ;  /* 0x000000a017547221 */ /* 0x120fe20000010000 */
[--C-:B------:R-:W-:Y:S01]  /*2b10*/  FADD.FTZ R85, R85, R160.reuse ;  /* 0x000000a055557221 */ /* 0x100fe20000010000 */
[--C-:B------:R-:W-:Y:S01]  /*2b20*/  FADD.FTZ R82, R21, R160.reuse ;  /* 0x000000a015527221 */ /* 0x100fe20000010000 */
[----:B------:R-:W-:Y:S01]  /*2b30*/  FFMA.FTZ R4, R98, R31, R5 ;  /* 0x0000001f62047223 */ /* 0x000fe20000010005 */
[--C-:B------:R-:W-:Y:S01]  /*2b40*/  FADD.FTZ R83, R83, R160.reuse ;  /* 0x000000a053537221 */ /* 0x100fe20000010000 */
[--C-:B------:R-:W-:Y:S01]  /*2b50*/  FADD.FTZ R80, R19, R160.reuse ;  /* 0x000000a013507221 */ /* 0x100fe20000010000 */
[----:B------:R-:W-:Y:S01]  /*2b60*/  FADD.FTZ R81, R81, R160 ;  /* 0x000000a051517221 */ /* 0x000fe20000010000 */
        /* <DEDUP_REMOVED lines=17> */
[----:B------:R-:W-:Y:S01]  /*2c80*/  SHF.L.U32 R61, R112, 0x9, RZ ;  /* 0x00000009703d7819 */ /* 0x000fe200000006ff */
[----:B------:R-:W0:Y:S01]  /*2c90*/  LDC R60, c[0x0][0x388] ;  /* 0x0000e200ff3c7b82 */ /* 0x000e220000000800 */
[----:B------:R-:W-:Y:S01]  /*2ca0*/  FADD.FTZ R68, R7, R7 ;  /* 0x0000000707447221 */ /* 0x000fe20000010000 */
[----:B------:R-:W-:Y:S01]  /*2cb0*/  FADD.FTZ R66, R31, R31 ;  /* 0x0000001f1f427221 */ /* 0x000fe20000010000 */
[----:B------:R-:W-:Y:S01]  /*2cc0*/  LEA R59, R29, -R61, 0x1 ;  /* 0x8000003d1d3b7211 */ /* 0x000fe200078e08ff */
[----:B------:R-:W-:Y:S01]  /*2cd0*/  FADD.FTZ R63, R27, R27 ;  /* 0x0000001b1b3f7221 */ /* 0x000fe20000010000 */
        /* <DEDUP_REMOVED lines=14> */
[----:B------:R-:W-:-:S02]  /*2dc0*/  SHF.L.U32 R0, R111, 0x4, RZ ;  /* 0x000000046f007819 */ /* 0x000fc400000006ff */
[----:B------:R-:W-:Y:S01]  /*2dd0*/  ISETP.GE.AND P1, PT, R142, R59, PT ;  /* 0x0000003b8e00720c */ /* 0x000fe20003f26270 */
[----:B------:R-:W-:Y:S01]  /*2de0*/  UMOV UR4, URZ ;  /* 0x000000ff00047c82 */ /* 0x000fe20008000000 */
        /* <DEDUP_REMOVED lines=14> */
[----:B------:R-:W-:-:S02]  /*2ed0*/  IADD3 R41, PT, PT, R0, 0x9, RZ ;  /* 0x0000000900297810 */ /* 0x000fc40007ffe0ff */
[C---:B------:R-:W-:Y:S01]  /*2ee0*/  IADD3 R43, PT, PT, R0.reuse, 0xa, RZ ;  /* 0x0000000a002b7810 */ /* 0x040fe20007ffe0ff */
[----:B------:R-:W0:Y:S01]  /*2ef0*/  LDC.64 R24, c[0x0][0x4f0] ;  /* 0x00013c00ff187b82 */ /* 0x000e220000000a00 */
        /* <DEDUP_REMOVED lines=21> */
[-C--:B------:R-:W-:Y:S02]  /*3050*/  LEA.HI.SX32 R4, R4, R111.reuse, 0x1b ;  /* 0x0000006f04047211 */ /* 0x080fe400078fdaff */
[----:B------:R-:W-:-:S02]  /*3060*/  LEA.HI.SX32 R6, R6, R111, 0x1b ;  /* 0x0000006f06067211 */ /* 0x000fc400078fdaff */
[-C--:B------:R-:W-:Y:S02]  /*3070*/  LEA.HI.SX32 R26, R26, R111.reuse, 0x1b ;  /* 0x0000006f1a1a7211 */ /* 0x080fe400078fdaff */
[-C--:B------:R-:W-:Y:S02]  /*3080*/  LEA.HI.SX32 R28, R28, R111.reuse, 0x1b ;  /* 0x0000006f1c1c7211 */ /* 0x080fe400078fdaff */
[-C--:B------:R-:W-:Y:S02]  /*3090*/  LEA.HI.SX32 R30, R30, R111.reuse, 0x1b ;  /* 0x0000006f1e1e7211 */ /* 0x080fe400078fdaff */
[-C--:B------:R-:W-:Y:S02]  /*30a0*/  LEA.HI.SX32 R32, R32, R111.reuse, 0x1b ;  /* 0x0000006f20207211 */ /* 0x080fe400078fdaff */
[----:B------:R-:W-:Y:S02]  /*30b0*/  LEA.HI.SX32 R34, R34, R111, 0x1b ;  /* 0x0000006f22227211 */ /* 0x000fe400078fdaff */
[----:B------:R-:W-:-:S02]  /*30c0*/  LOP3.LUT R214, R214, 0xfffffbff, RZ, 0xc0, !PT ;  /* 0xfffffbffd6d67812 */ /* 0x000fc400078ec0ff */
[----:B------:R-:W-:Y:S02]  /*30d0*/  LEA R42, R39, UR6, 0x2 ;  /* 0x00000006272a7c11 */ /* 0x000fe4000f8e10ff */
[----:B------:R-:W-:Y:S02]  /*30e0*/  LEA R52, R37, UR6, 0x2 ;  /* 0x0000000625347c11 */ /* 0x000fe4000f8e10ff */
[----:B------:R-:W-:Y:S02]  /*30f0*/  LEA R43, R36, UR6, 0x2 ;  /* 0x00000006242b7c11 */ /* 0x000fe4000f8e10ff */
[----:B------:R-:W-:Y:S02]  /*3100*/  LEA R39, R38, UR6, 0x2 ;  /* 0x0000000626277c11 */ /* 0x000fe4000f8e10ff */
[----:B------:R-:W-:Y:S02]  /*3110*/  MOV R93, RZ ;  /* 0x000000ff005d7202 */ /* 0x000fe40000000f00 */
        /* <DEDUP_REMOVED lines=16> */
[----:B------:R-:W-:Y:S02]  /*3220*/  @P1 LOP3.LUT R214, R214, 0x400, RZ, 0xfc, !PT ;  /* 0x00000400d6d61812 */ /* 0x000fe400078efcff */
[----:B------:R-:W-:Y:S02]  /*3230*/  LEA R40, R40, UR6, 0x2 ;  /* 0x0000000628287c11 */ /* 0x000fe4000f8e10ff */
[----:B------:R-:W-:-:S02]  /*3240*/  LEA R38, R164, UR6, 0x2 ;  /* 0x00000006a4267c11 */ /* 0x000fc4000f8e10ff */
[----:B------:R-:W-:Y:S02]  /*3250*/  LEA R37, R166, UR6, 0x2 ;  /* 0x00000006a6257c11 */ /* 0x000fe4000f8e10ff */
[----:B------:R-:W-:Y:S02]  /*3260*/  LEA R36, R168, UR6, 0x2 ;  /* 0x00000006a8247c11 */ /* 0x000fe4000f8e10ff */
[----:B01234-:R-:W-:-:S07]  /*3270*/  LEA R0, R170, UR6, 0x2 ;  /* 0x00000006aa007c11 */ /* 0x01ffce000f8e10ff */
.L_x_16145:
[----:B0-----:R-:W-:Y:S01]  /*3280*/  MOV R6, R142 ;  /* 0x0000008e00067202 */ /* 0x001fe20000000f00 */
[----:B------:R-:W-:Y:S01]  /*3290*/  HFMA2 R7, -RZ, RZ, 0, 0 ;  /* 0x00000000ff077431 */ /* 0x000fe200000001ff */
[----:B------:R-:W-:Y:S01]  /*32a0*/  IADD3 R164, PT, PT, R118, 0x80, RZ ;  /* 0x0000008076a47810 */ /* 0x000fe20007ffe0ff */
[----:B------:R-:W-:Y:S01]  /*32b0*/  HFMA2 R177, -RZ, RZ, 0, 0 ;  /* 0x00000000ffb17431 */ /* 0x000fe200000001ff */
[----:B------:R-:W-:Y:S01]  /*32c0*/  P2R R185, PR, RZ, 0x1 ;  /* 0x00000001ffb97803 */ /* 0x000fe20000000000 */
[----:B------:R-:W-:Y:S02]  /*32d0*/  HFMA2 R35, -RZ, RZ, 0, 0 ;  /* 0x00000000ff237431 */ /* 0x000fe400000001ff */
[----:B------:R-:W-:Y:S01]  /*32e0*/  IMAD.WIDE.U32 R4, R18, UR4, R6 ;  /* 0x0000000412047c25 */ /* 0x000fe2000f8e0006 */
[----:B------:R-:W-:Y:S02]  /*32f0*/  ISETP.GE.AND P0, PT, R164, R59, PT ;  /* 0x0000003ba400720c */ /* 0x000fe40003f06270 */
[----:B------:R-:W-:-:S02]  /*3300*/  CS2R R186, SRZ ;  /* 0x0000000000ba7805 */ /* 0x000fc4000001ff00 */
[----:B------:R-:W-:Y:S01]  /*3310*/  MOV R26, R2 ;  /* 0x00000002001a7202 */ /* 0x000fe20000000f00 */
[----:B------:R-:W-:Y:S01]  /*3320*/  IMAD R29, R19, UR4, R5 ;  /* 0x00000004131d7c24 */ /* 0x000fe2000f8e0205 */
[----:B------:R-:W-:Y:S01]  /*3330*/  LEA R30, P2, R4, R151, 0x2 ;  /* 0x00000097041e7211 */ /* 0x000fe200078410ff */
[----:B------:R-:W-:Y:S01]  /*3340*/  IMAD.WIDE.U32 R6, R20, UR4, R6 ;  /* 0x0000000414067c25 */ /* 0x000fe2000f8e0006 */
[----:B------:R-:W-:-:S03]  /*3350*/  MOV R27, R155 ;  /* 0x0000009b001b7202 */ /* 0x000fc60000000f00 */
[----:B------:R-:W-:Y:S01]  /*3360*/  HFMA2 R171, -RZ, RZ, 0, 0 ;  /* 0x00000000ffab7431 */ /* 0x000fe200000001ff */
[----:B------:R-:W-:Y:S01]  /*3370*/  MOV R164, RZ ;  /* 0x000000ff00a47202 */ /* 0x000fe20000000f00 */
[----:B------:R-:W-:Y:S01]  /*3380*/  IMAD R5, R21, UR4, R7 ;  /* 0x0000000415057c24 */ /* 0x000fe2000f8e0207 */
[----:B------:R-:W-:Y:S01]  /*3390*/  LEA.HI.X R31, R4, R149, R29, 0x2, P2 ;  /* 0x00000095041f7211 */ /* 0x000fe200010f141d */
[----:B------:R-:W-:Y:S01]  /*33a0*/  IMAD.WIDE.U32 R26, R14, UR4, R26 ;  /* 0x000000040e1a7c25 */ /* 0x000fe2000f8e001a */
[----:B------:R-:W-:-:S03]  /*33b0*/  IADD3 R182, PT, PT, R118, 0x160, RZ ;  /* 0x0000016076b67810 */ /* 0x000fc60007ffe0ff */
[----:B------:R-:W-:Y:S01]  /*33c0*/  HFMA2 R173, -RZ, RZ, 0, 0 ;  /* 0x00000000ffad7431 */ /* 0x000fe200000001ff */
[----:B------:R-:W-:Y:S01]  /*33d0*/  P2R R183, PR, RZ, 0x1 ;  /* 0x00000001ffb77803 */ /* 0x000fe20000000000 */
[----:B--2---:R-:W2:Y:S01]  /*33e0*/  @!P0 LDG.E R164, desc[UR16][R30.64+0x280] ;  /* 0x000280101ea48981 */ /* 0x004ea2000c1e1900 */
[-C--:B------:R-:W-:Y:S01]  /*33f0*/  ISETP.GE.AND P0, PT, R182, R59.reuse, PT ;  /* 0x0000003bb600720c */ /* 0x080fe20003f06270 */
[----:B------:R-:W-:Y:S01]  /*3400*/  IMAD R7, R15, UR4, R27 ;  /* 0x000000040f077c24 */ /* 0x000fe2000f8e021b */
[----:B------:R-:W-:Y:S02]  /*3410*/  ISETP.GE.AND P6, PT, R116, R59, PT ;  /* 0x0000003b7400720c */ /* 0x000fe40003fc6270 */
[----:B------:R-:W-:Y:S02]  /*3420*/  CS2R R174, SRZ ;  /* 0x0000000000ae7805 */ /* 0x000fe4000001ff00 */
[----:B------:R-:W-:Y:S01]  /*3430*/  IADD3 R34, PT, PT, R118, 0x60, RZ ;  /* 0x0000006076227810 */ /* 0x000fe20007ffe0ff */
[----:B------:R-:W-:Y:S01]  /*3440*/  HFMA2 R192, -RZ, RZ, 0, 0 ;  /* 0x00000000ffc07431 */ /* 0x000fe200000001ff */
[----:B------:R-:W-:-:S02]  /*3450*/  LEA R28, P3, R6, R147, 0x2 ;  /* 0x00000093061c7211 */ /* 0x000fc400078610ff */
[----:B------:R-:W-:Y:S02]  /*3460*/  LEA R32, P1, R26, R16, 0x3 ;  /* 0x000000101a207211 */ /* 0x000fe400078218ff */
[-C--:B------:R-:W-:Y:S02]  /*3470*/  ISETP.GE.AND P5, PT, R114, R59.reuse, PT ;  /* 0x0000003b7200720c */ /* 0x080fe40003fa6270 */
[----:B------:R-:W-:Y:S01]  /*3480*/  ISETP.GE.AND P4, PT, R34, R59, PT ;  /* 0x0000003b2200720c */ /* 0x000fe20003f86270 */
[----:B---3--:R-:W3:Y:S01]  /*3490*/  @!P0 LDG.E R177, desc[UR16][R30.64+0x600] ;  /* 0x000600101eb18981 */ /* 0x008ee2000c1e1900 */
[----:B------:R-:W-:Y:S02]  /*34a0*/  LEA.HI.X R29, R6, R145, R5, 0x2, P3 ;  /* 0x00000091061d7211 */ /* 0x000fe400018f1405 */
[----:B------:R-:W-:Y:S02]  /*34b0*/  CS2R R4, SRZ ;  /* 0x0000000000047805 */ /* 0x000fe4000001ff00 */
[----:B------:R-:W-:-:S02]  /*34c0*/  LEA.HI.X R33, R26, R17, R7, 0x3, P1 ;  /* 0x000000111a217211 */ /* 0x000fc400008f1c07 */
[----:B------:R-:W-:Y:S02]  /*34d0*/  CS2R R6, SRZ ;  /* 0x0000000000067805 */ /* 0x000fe4000001ff00 */
[----:B------:R-:W-:Y:S02]  /*34e0*/  LOP3.LUT P3, RZ, R214, 0x400, RZ, 0xc0, !PT ;  /* 0x00000400d6ff7812 */ /* 0x000fe4000786c0ff */
[CC--:B------:R-:W-:Y:S02]  /*34f0*/  ISETP.GE.AND P2, PT, R118.reuse, R59.reuse, PT ;  /* 0x0000003b7600720c */ /* 0x0c0fe40003f46270 */
[C---:B------:R-:W-:Y:S01]  /*3500*/  IADD3 R184, PT, PT, R118.reuse, 0x180, RZ ;  /* 0x0000018076b87810 */ /* 0x040fe20007ffe0ff */
[----:B------:R-:W4:Y:S01]  /*3510*/  @!P6 LDG.E R7, desc[UR16][R30.64+0x100] ;  /* 0x000100101e07e981 */ /* 0x000f22000c1e1900 */
[----:B------:R-:W-:Y:S02]  /*3520*/  IADD3 R178, PT, PT, R118, 0x140, RZ ;  /* 0x0000014076b27810 */ /* 0x000fe40007ffe0ff */
[-C--:B------:R-:W-:Y:S01]  /*3530*/  ISETP.GE.AND P0, PT, R184, R59.reuse, PT ;  /* 0x0000003bb800720c */ /* 0x080fe20003f06270 */
[----:B------:R-:W5:Y:S01]  /*3540*/  @!P5 LDG.E R6, desc[UR16][R30.64+0x180] ;  /* 0x000180101e06d981 */ /* 0x000f62000c1e1900 */
[----:B------:R-:W-:-:S02]  /*3550*/  ISETP.GE.AND P6, PT, R178, R59, PT ;  /* 0x0000003bb200720c */ /* 0x000fc40003fc6270 */
[C---:B------:R-:W-:Y:S01]  /*3560*/  IADD3 R26, PT, PT, R118.reuse, 0xa0, RZ ;  /* 0x000000a0761a7810 */ /* 0x040fe20007ffe0ff */
[----:B------:R-:W2:Y:S01]  /*3570*/  @!P4 LDG.E R35, desc[UR16][R30.64+0x200] ;  /* 0x000200101e23c981 */ /* 0x000ea2000c1e1900 */
[C---:B------:R-:W-:Y:S02]  /*3580*/  IADD3 R166, PT, PT, R118.reuse, 0xc0, RZ ;  /* 0x000000c076a67810 */ /* 0x040fe40007ffe0ff */
[C---:B------:R-:W-:Y:S01]  /*3590*/  IADD3 R170, PT, PT, R118.reuse, 0xe0, RZ ;  /* 0x000000e076aa7810 */ /* 0x040fe20007ffe0ff */
[----:B------:R-:W3:Y:S01]  /*35a0*/  @!P3 LDG.E R5, desc[UR16][R30.64] ;  /* 0x000000101e05b981 */ /* 0x000ee2000c1e1900 */
[C---:B------:R-:W-:Y:S02]  /*35b0*/  IADD3 R172, PT, PT, R118.reuse, 0x100, RZ ;  /* 0x0000010076ac7810 */ /* 0x040fe40007ffe0ff */
[----:B------:R-:W-:Y:S01]  /*35c0*/  IADD3 R176, PT, PT, R118, 0x120, RZ ;  /* 0x0000012076b07810 */ /* 0x000fe20007ffe0ff */
[----:B------:R-:W4:Y:S01]  /*35d0*/  @!P2 LDG.E R4, desc[UR16][R30.64+0x80] ;  /* 0x000080101e04a981 */ /* 0x000f22000c1e1900 */
[----:B------:R-:W-:-:S02]  /*35e0*/  ISETP.GE.AND P5, PT, R26, R59, PT ;  /* 0x0000003b1a00720c */ /* 0x000fc40003fa6270 */
[-C--:B------:R-:W-:Y:S01]  /*35f0*/  ISETP.GE.AND P4, PT, R166, R59.reuse, PT ;  /* 0x0000003ba600720c */ /* 0x080fe20003f86270 */
[----:B------:R-:W2:Y:S01]  /*3600*/  @!P0 LDG.E R186, desc[UR16][R30.64+0x680] ;  /* 0x000680101eba8981 */ /* 0x000ea2000c1e1900 */
[----:B------:R-:W-:Y:S02]  /*3610*/  MOV R180, RZ ;  /* 0x000000ff00b47202 */ /* 0x000fe40000000f00 */
[-C--:B------:R-:W-:Y:S01]  /*3620*/  ISETP.GE.AND P3, PT, R170, R59.reuse, PT ;  /* 0x0000003baa00720c */ /* 0x080fe20003f66270 */
[----:B------:R0:W2:Y:S01]  /*3630*/  LDG.E.64 R26, desc[UR16][R32.64] ;  /* 0x00000010201a7981 */ /* 0x0000a2000c1e1b00 */
[-C--:B------:R-:W-:Y:S02]  /*3640*/  ISETP.GE.AND P2, PT, R172, R59.reuse, PT ;  /* 0x0000003bac00720c */ /* 0x080fe40003f46270 */
[----:B------:R-:W-:Y:S01]  /*3650*/  IADD3 R188, PT, PT, R118, 0x1a0, RZ ;  /* 0x000001a076bc7810 */ /* 0x000fe20007ffe0ff */
[----:B------:R-:W2:Y:S01]  /*3660*/  @!P6 LDG.E R180, desc[UR16][R30.64+0x580] ;  /* 0x000580101eb4e981 */ /* 0x000ea2000c1e1900 */
[----:B------:R-:W-:-:S02]  /*3670*/  ISETP.GE.AND P1, PT, R176, R59, PT ;  /* 0x0000003bb000720c */ /* 0x000fc40003f26270 */
[----:B------:R-:W-:Y:S01]  /*3680*/  IADD3 R190, PT, PT, R118, 0x1c0, RZ ;  /* 0x000001c076be7810 */ /* 0x000fe20007ffe0ff */
[----:B------:R-:W2:Y:S01]  /*3690*/  @!P5 LDG.E R171, desc[UR16][R30.64+0x300] ;  /* 0x000300101eabd981 */ /* 0x000ea2000c1e1900 */
[----:B------:R-:W-:Y:S02]  /*36a0*/  MOV R168, RZ ;  /* 0x000000ff00a87202 */ /* 0x000fe40000000f00 */
[-C--:B------:R-:W-:Y:S01]  /*36b0*/  ISETP.GE.AND P0, PT, R188, R59.reuse, PT ;  /* 0x0000003bbc00720c */ /* 0x080fe20003f06270 */
[----:B------:R-:W2:Y:S01]  /*36c0*/  @!P3 LDG.E R173, desc[UR16][R30.64+0x400] ;  /* 0x000400101eadb981 */ /* 0x000ea2000c1e1900 */
[-C--:B------:R-:W-:Y:S02]  /*36d0*/  ISETP.GE.AND P6, PT, R190, R59.reuse, PT ;  /* 0x0000003bbe00720c */ /* 0x080fe40003fc6270 */
[----:B------:R-:W-:Y:S01]  /*36e0*/  MOV R179, RZ ;  /* 0x000000ff00b37202 */ /* 0x000fe20000000f00 */
[----:B------:R-:W2:Y:S04]  /*36f0*/  @!P4 LDG.E R168, desc[UR16][R30.64+0x380] ;  /* 0x000380101ea8c981 */ /* 0x000ea8000c1e1900 */
[----:B------:R-:W2:Y:S04]  /*3700*/  @!P2 LDG.E R174, desc[UR16][R30.64+0x480] ;  /* 0x000480101eaea981 */ /* 0x000ea8000c1e1900 */
[----:B------:R-:W2:Y:S04]  /*3710*/  @!P1 LDG.E R175, desc[UR16][R30.64+0x500] ;  /* 0x000500101eaf9981 */ /* 0x000ea8000c1e1900 */
[----:B------:R-:W2:Y:S04]  /*3720*/  @!P0 LDG.E R179, desc[UR16][R30.64+0x700] ;  /* 0x000700101eb38981 */ /* 0x000ea8000c1e1900 */
[----:B------:R-:W2:Y:S01]  /*3730*/  @!P6 LDG.E R192, desc[UR16][R30.64+0x780] ;  /* 0x000780101ec0e981 */ /* 0x000ea2000c1e1900 */
[----:B------:R-:W-:-:S02]  /*3740*/  ISETP.GE.AND P0, PT, R142, R59, PT ;  /* 0x0000003b8e00720c */ /* 0x000fc40003f06270 */
[----:B------:R-:W-:Y:S02]  /*3750*/  P2R R181, PR, RZ, 0x20 ;  /* 0x00000020ffb57803 */ /* 0x000fe40000000000 */
[----:B------:R-:W-:Y:S02]  /*3760*/  ISETP.GE.AND P5, PT, R118, R59, PT ;  /* 0x0000003b7600720c */ /* 0x000fe40003fa6270 */
[----:B0-----:R-:W-:Y:S01]  /*3770*/  CS2R R32, SRZ ;  /* 0x0000000000207805 */ /* 0x001fe2000001ff00 */
[----:B------:R-:W-:Y:S01]  /*3780*/  HFMA2 R189, -RZ, RZ, 0, 0 ;  /* 0x00000000ffbd7431 */ /* 0x000fe200000001ff */
[----:B------:R-:W-:Y:S02]  /*3790*/  CS2R R190, SRZ ;  /* 0x0000000000be7805 */ /* 0x000fe4000001ff00 */
[----:B------:R-:W-:Y:S01]  /*37a0*/  MOV R194, RZ ;  /* 0x000000ff00c27202 */ /* 0x000fe20000000f00 */
[----:B---3--:R0:W-:Y:S04]  /*37b0*/  STS [R110], R5 ;  /* 0x000000056e007388 */ /* 0x0081e80000000800 */
[----:B----4-:R-:W-:Y:S04]  /*37c0*/  STS [R109+0x80], R4 ;  /* 0x000080046d007388 */ /* 0x010fe80000000800 */
[----:B------:R-:W-:Y:S04]  /*37d0*/  STS [R108+0x100], R7 ;  /* 0x000100076c007388 */ /* 0x000fe80000000800 */
[----:B-----5:R1:W-:Y:S04]  /*37e0*/  STS [R107+0x180], R6 ;  /* 0x000180066b007388 */ /* 0x0203e80000000800 */
[----:B--2---:R-:W-:Y:S04]  /*37f0*/  STS [R106+0x200], R35 ;  /* 0x000200236a007388 */ /* 0x004fe80000000800 */
[----:B------:R-:W-:Y:S04]  /*3800*/  STS [R105+0x280], R164 ;  /* 0x000280a469007388 */ /* 0x000fe80000000800 */
[----:B------:R-:W-:Y:S04]  /*3810*/  STS [R104+0x300], R171 ;  /* 0x000300ab68007388 */ /* 0x000fe80000000800 */
[----:B------:R-:W-:Y:S01]  /*3820*/  STS [R103+0x380], R168 ;  /* 0x000380a867007388 */ /* 0x000fe20000000800 */
[----:B0-----:R-:W-:-:S03]  /*3830*/  MOV R5, RZ ;  /* 0x000000ff00057202 */ /* 0x001fc60000000f00 */
        /* <DEDUP_REMOVED lines=9> */
[----:B------:R-:W3:Y:S01]  /*38d0*/  @!P0 LDG.E R5, desc[UR16][R28.64] ;  /* 0x000000101c058981 */ /* 0x000ee2000c1e1900 */
[-C--:B------:R-:W-:Y:S02]  /*38e0*/  ISETP.GE.AND P0, PT, R116, R59.reuse, PT ;  /* 0x0000003b7400720c */ /* 0x080fe40003f06270 */
[----:B-1----:R-:W-:Y:S02]  /*38f0*/  CS2R R6, SRZ ;  /* 0x0000000000067805 */ /* 0x002fe4000001ff00 */
[----:B0-----:R-:W-:Y:S01]  /*3900*/  MOV R186, RZ ;  /* 0x000000ff00ba7202 */ /* 0x001fe20000000f00 */
[----:B------:R-:W-:Y:S01]  /*3910*/  HFMA2 R180, -RZ, RZ, 0, 0 ;  /* 0x00000000ffb47431 */ /* 0x000fe200000001ff */
[----:B------:R-:W-:Y:S01]  /*3920*/  MOV R35, RZ ;  /* 0x000000ff00237202 */ /* 0x000fe20000000f00 */
[----:B------:R-:W4:Y:S04]  /*3930*/  @!P3 LDG.E R187, desc[UR16][R28.64+0x400] ;  /* 0x000400101cbbb981 */ /* 0x000f28000c1e1900 */
[----:B------:R-:W5:Y:S01]  /*3940*/  @!P5 LDG.E R6, desc[UR16][R28.64+0x80] ;  /* 0x000080101c06d981 */ /* 0x000f62000c1e1900 */
[----:B------:R-:W-:-:S03]  /*3950*/  ISETP.GE.AND P5, PT, R114, R59, PT ;  /* 0x0000003b7200720c */ /* 0x000fc60003fa6270 */
[----:B------:R-:W4:Y:S01]  /*3960*/  @!P0 LDG.E R7, desc[UR16][R28.64+0x100] ;  /* 0x000100101c078981 */ /* 0x000f22000c1e1900 */
[----:B------:R-:W-:-:S03]  /*3970*/  ISETP.GE.AND P0, PT, R34, R59, PT ;  /* 0x0000003b2200720c */ /* 0x000fc60003f06270 */
[----:B------:R-:W4:Y:S04]  /*3980*/  @!P2 LDG.E R186, desc[UR16][R28.64+0x480] ;  /* 0x000480101cbaa981 */ /* 0x000f28000c1e1900 */
[----:B------:R-:W4:Y:S04]  /*3990*/  @!P4 LDG.E R180, desc[UR16][R28.64+0x380] ;  /* 0x000380101cb4c981 */ /* 0x000f28000c1e1900 */
[----:B------:R-:W4:Y:S01]  /*39a0*/  @!P5 LDG.E R32, desc[UR16][R28.64+0x180] ;  /* 0x000180101c20d981 */ /* 0x000f22000c1e1900 */
[----:B------:R-:W-:-:S03]  /*39b0*/  ISETP.NE.AND P5, PT, R181, RZ, PT ;  /* 0x000000ffb500720c */ /* 0x000fc60003fa5270 */
[----:B------:R-:W4:Y:S01]  /*39c0*/  @!P0 LDG.E R33, desc[UR16][R28.64+0x200] ;  /* 0x000200101c218981 */ /* 0x000f22000c1e1900 */
[----:B------:R-:W-:Y:S01]  /*39d0*/  ISETP.NE.AND P0, PT, R183, RZ, PT ;  /* 0x000000ffb700720c */ /* 0x000fe20003f05270 */
[----:B------:R-:W-:Y:S01]  /*39e0*/  HFMA2 R34, -RZ, RZ, 0, 0 ;  /* 0x00000000ff227431 */ /* 0x000fe200000001ff */
[-C--:B------:R-:W-:Y:S02]  /*39f0*/  ISETP.GE.AND P2, PT, R178, R59.reuse, PT ;  /* 0x0000003bb200720c */ /* 0x080fe40003f46270 */
[----:B--2---:R-:W-:Y:S02]  /*3a00*/  CS2R R192, SRZ ;  /* 0x0000000000c07805 */ /* 0x004fe4000001ff00 */
[-C--:B------:R-:W-:Y:S01]  /*3a10*/  ISETP.GE.AND P3, PT, R182, R59.reuse, PT ;  /* 0x0000003bb600720c */ /* 0x080fe20003f66270 */
[----:B------:R-:W2:Y:S01]  /*3a20*/  @!P1 LDG.E R189, desc[UR16][R28.64+0x500] ;  /* 0x000500101cbd9981 */ /* 0x000ea2000c1e1900 */
[----:B------:R-:W-:-:S03]  /*3a30*/  ISETP.GE.AND P4, PT, R184, R59, PT ;  /* 0x0000003bb800720c */ /* 0x000fc60003f86270 */
        /* <DEDUP_REMOVED lines=8> */
[-C--:B------:R-:W-:Y:S01]  /*3ac0*/  FMUL.FTZ R164, R85, R27.reuse ;  /* 0x0000001b55a47220 */ /* 0x080fe20000410000 */
[----:B------:R-:W-:Y:S01]  /*3ad0*/  FMUL.FTZ R182, R26, 1.4426950216293334961 ;  /* 0x3fb8aa3b1ab67820 */ /* 0x000fe20000410000 */
[-C--:B------:R-:W-:Y:S01]  /*3ae0*/  FMUL.FTZ R4, R84, R27.reuse ;  /* 0x0000001b54047220 */ /* 0x080fe20000410000 */
[----:B------:R-:W-:Y:S01]  /*3af0*/  LDS R178, [R57+0x8] ;  /* 0x0000080039b27984 */ /* 0x000fe20000000800 */
[----:B------:R-:W-:Y:S01]  /*3b00*/  FMUL.RZ R168, R164, 0.15915493667125701904 ;  /* 0x3e22f983a4a87820 */ /* 0x000fe2000040c000 */
[----:B------:R-:W-:-:S02]  /*3b10*/  FMUL.FTZ R164, R82, R27 ;  /* 0x0000001b52a47220 */ /* 0x000fc40000410000 */
[----:B------:R-:W-:Y:S02]  /*3b20*/  LDS R176, [R56+0xc] ;  /* 0x00000c0038b07984 */ /* 0x000fe40000000800 */
[----:B------:R-:W-:Y:S01]  /*3b30*/  FMUL.RZ R170, R164, 0.15915493667125701904 ;  /* 0x3e22f983a4aa7820 */ /* 0x000fe2000040c000 */
[-C--:B------:R-:W-:Y:S01]  /*3b40*/  FMUL.FTZ R164, R82, R182.reuse ;  /* 0x000000b652a47220 */ /* 0x080fe20000410000 */
[----:B0-----:R-:W-:Y:S01]  /*3b50*/  FMUL.FTZ R28, R85, R182 ;  /* 0x000000b6551c7220 */ /* 0x001fe20000410000 */
[----:B------:R-:W-:Y:S01]  /*3b60*/  LDS R183, [R54+0x14] ;  /* 0x0000140036b77984 */ /* 0x000fe20000000800 */
[----:B------:R-:W-:Y:S01]  /*3b70*/  MUFU.SIN R207, R170 ;  /* 0x000000aa00cf7308 */ /* 0x000fe20000000400 */
[----:B------:R-:W-:Y:S02]  /*3b80*/  FMUL.RZ R166, R4, 0.15915493667125701904 ;  /* 0x3e22f98304a67820 */ /* 0x000fe4000040c000 */
[----:B------:R-:W-:Y:S04]  /*3b90*/  LDS R174, [R53+0x18] ;  /* 0x0000180035ae7984 */ /* 0x000fe80000000800 */
[----:B------:R-:W-:Y:S01]  /*3ba0*/  LDS R181, [R42+0x20] ;  /* 0x000020002ab57984 */ /* 0x000fe20000000800 */
[----:B------:R0:W1:Y:S03]  /*3bb0*/  MUFU.COS R171, R170 ;  /* 0x000000aa00ab7308 */ /* 0x0000660000000000 */
[----:B------:R-:W-:Y:S04]  /*3bc0*/  LDS R179, [R41+0x24] ;  /* 0x0000240029b37984 */ /* 0x000fe80000000800 */
[----:B------:R-:W-:Y:S01]  /*3bd0*/  LDS R177, [R38+0x30] ;  /* 0x0000300026b17984 */ /* 0x000fe20000000800 */
[----:B------:R-:W-:Y:S01]  /*3be0*/  MUFU.SIN R209, R168 ;  /* 0x000000a800d17308 */ /* 0x000fe20000000400 */
[----:B0-----:R-:W-:-:S02]  /*3bf0*/  FMUL.FTZ R170, R81, R27 ;  /* 0x0000001b51aa7220 */ /* 0x001fc40000410000 */
[----:B------:R-:W-:Y:S05]  /*3c00*/  LDS R175, [R37+0x34] ;  /* 0x0000340025af7984 */ /* 0x000fea0000000800 */
[----:B------:R0:W1:Y:S08]  /*3c10*/  MUFU.COS R29, R168 ;  /* 0x000000a8001d7308 */ /* 0x0000700000000000 */
[----:B------:R-:W1:Y:S01]  /*3c20*/  MUFU.EX2 R164, R164 ;  /* 0x000000a400a47308 */ /* 0x000e620000000800 */
[----:B0-----:R-:W-:-:S03]  /*3c30*/  FMUL.FTZ R168, R80, R27 ;  /* 0x0000001b50a87220 */ /* 0x001fc60000410000 */
[----:B------:R-:W-:Y:S01]  /*3c40*/  MUFU.SIN R31, R166 ;  /* 0x000000a6001f7308 */ /* 0x000fe20000000400 */
[----:B------:R-:W-:Y:S01]  /*3c50*/  FMUL.RZ R173, R168, 0.15915493667125701904 ;  /* 0x3e22f983a8ad7820 */ /* 0x000fe2000040c000 */
[----:B------:R-:W-:-:S06]  /*3c60*/  FMUL.FTZ R168, R80, R182 ;  /* 0x000000b650a87220 */ /* 0x000fcc0000410000 */
[----:B------:R0:W-:Y:S01]  /*3c70*/  MUFU.COS R30, R166 ;  /* 0x000000a6001e7308 */ /* 0x0001e20000000000 */
[----:B------:R-:W-:-:S07]  /*3c80*/  FMUL.RZ R170, R170, 0.15915493667125701904 ;  /* 0x3e22f983aaaa7820 */ /* 0x000fce000040c000 */
[----:B------:R-:W1:Y:S01]  /*3c90*/  MUFU.EX2 R28, R28 ;  /* 0x0000001c001c7308 */ /* 0x000e620000000800 */
[----:B0-----:R-:W-:-:S04]  /*3ca0*/  FMUL.FTZ R166, R83, R27 ;  /* 0x0000001b53a67220 */ /* 0x001fc80000410000 */
[----:B------:R-:W-:Y:S01]  /*3cb0*/  FMUL.RZ R172, R166, 0.15915493667125701904 ;  /* 0x3e22f983a6ac7820 */ /* 0x000fe2000040c000 */
[----:B------:R-:W-:Y:S01]  /*3cc0*/  FMUL.FTZ R166, R83, R182 ;  /* 0x000000b653a67220 */ /* 0x000fe20000410000 */
[----:B------:R-:W-:Y:S01]  /*3cd0*/  ISETP.NE.AND P0, PT, R185, RZ, PT ;  /* 0x000000ffb900720c */ /* 0x000fe20003f05270 */
[----:B------:R-:W-:Y:S01]  /*3ce0*/  MUFU.SIN R196, R173 ;  /* 0x000000ad00c47308 */ /* 0x000fe20000000400 */
[C---:B-1----:R-:W-:Y:S01]  /*3cf0*/  FMUL.FTZ R208, R164.reuse, R171 ;  /* 0x000000aba4d07220 */ /* 0x042fe20000410000 */
[----:B------:R-:W-:Y:S01]  /*3d00*/  FMUL.FTZ R207, R164, R207 ;  /* 0x000000cfa4cf7220 */ /* 0x000fe20000410000 */
[----:B------:R-:W-:Y:S04]  /*3d10*/  LDS R171, [R58+0x4] ;  /* 0x000004003aab7984 */ /* 0x000fe80000000800 */
[----:B------:R-:W-:Y:S01]  /*3d20*/  LDS R185, [R55+0x10] ;  /* 0x0000100037b97984 */ /* 0x000fe20000000800 */
[----:B------:R-:W-:Y:S01]  /*3d30*/  MUFU.SIN R184, R172 ;  /* 0x000000ac00b87308 */ /* 0x000fe20000000400 */
[----:B------:R-:W-:-:S02]  /*3d40*/  FMUL.FTZ R210, R28, R29 ;  /* 0x0000001d1cd27220 */ /* 0x000fc40000410000 */
[----:B------:R-:W-:Y:S01]  /*3d50*/  LDS R164, [R0+0x3c] ;  /* 0x00003c0000a47984 */ /* 0x000fe20000000800 */
[----:B------:R-:W-:-:S04]  /*3d60*/  FMUL.FTZ R209, R28, R209 ;  /* 0x000000d11cd17220 */ /* 0x000fc80000410000 */
[----:B------:R0:W-:Y:S01]  /*3d70*/  MUFU.COS R206, R172 ;  /* 0x000000ac00ce7308 */ /* 0x0001e20000000000 */
[----:B------:R-:W-:-:S07]  /*3d80*/  FMUL.FTZ R28, R81, R182 ;  /* 0x000000b6511c7220 */ /* 0x000fce0000410000 */
[----:B------:R1:W-:Y:S01]  /*3d90*/  MUFU.EX2 R205, R166 ;  /* 0x000000a600cd7308 */ /* 0x0003e20000000800 */
[----:B0-----:R-:W-:Y:S03]  /*3da0*/  LDS R172, [R52+0x1c] ;  /* 0x00001c0034ac7984 */ /* 0x001fe60000000800 */
[----:B------:R0:W0:Y:S01]  /*3db0*/  MUFU.COS R204, R173 ;  /* 0x000000ad00cc7308 */ /* 0x0000220000000000 */
[----:B-1----:R-:W-:Y:S07]  /*3dc0*/  LDS R166, [R36+0x38] ;  /* 0x0000380024a67984 */ /* 0x002fee0000000800 */
[----:B------:R1:W1:Y:S01]  /*3dd0*/  MUFU.EX2 R203, R168 ;  /* 0x000000a800cb7308 */ /* 0x0002620000000800 */
[----:B0-----:R-:W-:Y:S03]  /*3de0*/  LDS R173, [R51] ;  /* 0x0000000033ad7984 */ /* 0x001fe60000000800 */
[----:B------:R-:W-:Y:S01]  /*3df0*/  MUFU.SIN R198, R170 ;  /* 0x000000aa00c67308 */ /* 0x000fe20000000400 */
[----:B-1----:R-:W-:Y:S07]  /*3e00*/  LDS R168, [R39+0x2c] ;  /* 0x00002c0027a87984 */ /* 0x002fee0000000800 */
[----:B------:R0:W1:Y:S02]  /*3e10*/  MUFU.COS R202, R170 ;  /* 0x000000aa00ca7308 */ /* 0x0000640000000000 */
[----:B0-----:R-:W-:Y:S06]  /*3e20*/  LDS R170, [R40+0x28] ;  /* 0x0000280028aa7984 */ /* 0x001fec0000000800 */
[----:B------:R0:W-:Y:S01]  /*3e30*/  MUFU.EX2 R201, R28 ;  /* 0x0000001c00c97308 */ /* 0x0001e20000000800 */
[C---:B------:R-:W-:Y:S01]  /*3e40*/  FMUL.FTZ R29, R78.reuse, R182 ;  /* 0x000000b64e1d7220 */ /* 0x040fe20000410000 */
[----:B0-----:R-:W-:-:S04]  /*3e50*/  FMUL.FTZ R28, R78, R27 ;  /* 0x0000001b4e1c7220 */ /* 0x001fc80000410000 */
[----:B------:R-:W-:Y:S01]  /*3e60*/  FMUL.RZ R28, R28, 0.15915493667125701904 ;  /* 0x3e22f9831c1c7820 */ /* 0x000fe2000040c000 */
[----:B------:R-:W-:Y:S01]  /*3e70*/  FMUL.FTZ R4, R84, R182 ;  /* 0x000000b654047220 */ /* 0x000fe20000410000 */
[----:B------:R-:W-:Y:S01]  /*3e80*/  MUFU.EX2 R199, R29 ;  /* 0x0000001d00c77308 */ /* 0x000fe20000000800 */
[----:B------:R-:W0:Y:S03]  /*3e90*/  S2UR UR7, SR_CgaCtaId ;  /* 0x00000000000779c3 */ /* 0x000e260000008800 */
[----:B------:R-:W-:Y:S08]  /*3ea0*/  MUFU.SIN R212, R28 ;  /* 0x0000001c00d47308 */ /* 0x000ff00000000400 */
[----:B------:R1:W1:Y:S01]  /*3eb0*/  MUFU.COS R200, R28 ;  /* 0x0000001c00c87308 */ /* 0x0002620000000000 */
[----:B------:R-:W-:Y:S01]  /*3ec0*/  UMOV UR6, 0x400 ;  /* 0x0000040000067882 */ /* 0x000fe20000000000 */
[----:B------:R-:W-:-:S06]  /*3ed0*/  ISETP.NE.AND P2, PT, R156, RZ, PT ;  /* 0x000000ff9c00720c */ /* 0x000fcc0003f45270 */
[----:B------:R-:W1:Y:S01]  /*3ee0*/  MUFU.EX2 R4, R4 ;  /* 0x0000000400047308 */ /* 0x000e620000000800 */
[----:B------:R-:W-:Y:S01]  /*3ef0*/  ISETP.NE.AND P1, PT, R156, 0x1f, PT ;  /* 0x0000001f9c00780c */ /* 0x000fe20003f25270 */
[----:B0-----:R-:W-:Y:S01]  /*3f00*/  ULEA UR6, UR7, UR6, 0x18 ;  /* 0x0000000607067291 */ /* 0x001fe2000f8ec0ff */
[----:B------:R-:W-:Y:S01]  /*3f10*/  BSSY.RECONVERGENT B0, `(.L_x_16098) ;  /* 0x0000057000007945 */ /* 0x000fe20003800200 */
[----:B------:R-:W-:Y:S01]  /*3f20*/  FMUL.FTZ R204, R203, R204 ;  /* 0x000000cccbcc7220 */ /* 0x000fe20000410000 */
[C---:B-1----:R-:W-:Y:S01]  /*3f30*/  FMUL.FTZ R30, R4.reuse, R30 ;  /* 0x0000001e041e7220 */ /* 0x042fe20000410000 */
[----:B------:R-:W-:Y:S01]  /*3f40*/  FMUL.FTZ R31, R4, R31 ;  /* 0x0000001f041f7220 */ /* 0x000fe20000410000 */
[----:B---3--:R0:W-:Y:S04]  /*3f50*/  STS [R110+0x840], R5 ;  /* 0x000840056e007388 */ /* 0x0081e80000000800 */
[----:B-----5:R-:W-:Y:S04]  /*3f60*/  STS [R109+0x8c0], R6 ;  /* 0x0008c0066d007388 */ /* 0x020fe80000000800 */
[----:B----4-:R-:W-:Y:S01]  /*3f70*/  STS [R108+0x940], R7 ;  /* 0x000940076c007388 */ /* 0x010fe20000000800 */
[----:B0-----:R-:W-:-:S03]  /*3f80*/  FMUL.FTZ R5, R79, R27 ;  /* 0x0000001b4f057220 */ /* 0x001fc60000410000 */
[----:B------:R-:W-:Y:S04]  /*3f90*/  STS [R107+0x9c0], R32 ;  /* 0x0009c0206b007388 */ /* 0x000fe80000000800 */
[----:B------:R-:W-:Y:S04]  /*3fa0*/  STS [R106+0xa40], R33 ;  /* 0x000a40216a007388 */ /* 0x000fe80000000800 */
[----:B--2---:R-:W-:Y:S04]  /*3fb0*/  STS [R105+0xac0], R34 ;  /* 0x000ac02269007388 */ /* 0x004fe80000000800 */
[----:B------:R0:W-:Y:S04]  /*3fc0*/  STS [R104+0xb40], R35 ;  /* 0x000b402368007388 */ /* 0x0001e80000000800 */
[----:B------:R-:W-:Y:S04]  /*3fd0*/  STS [R103+0xbc0], R180 ;  /* 0x000bc0b467007388 */ /* 0x000fe80000000800 */
        /* <DEDUP_REMOVED lines=8> */
[----:B------:R-:W-:Y:S04]  /*4060*/  STS [R44+0xf40], R193 ;  /* 0x000f40c12c007388 */ /* 0x000fe80000000800 */
[----:B------:R-:W-:Y:S01]  /*4070*/  STS [R43+0xfc0], R194 ;  /* 0x000fc0c22b007388 */ /* 0x000fe20000000800 */
[----:B------:R-:W-:-:S03]  /*4080*/  NOP ;  /* 0x0000000000007918 */ /* 0x000fc60000000000 */
[----:B------:R-:W0:Y:S04]  /*4090*/  LDS R182, [R51+0x840] ;  /* 0x0008400033b67984 */ /* 0x000e280000000800 */
        /* <DEDUP_REMOVED lines=15> */
[----:B------:R-:W-:Y:S01]  /*4190*/  SHF.L.U32 R32, R112, 0x8, RZ ;  /* 0x0000000870207819 */ /* 0x000fe200000006ff */
[----:B------:R-:W-:Y:S03]  /*41a0*/  MUFU.SIN R34, R35 ;  /* 0x0000002300227308 */ /* 0x000fe60000000400 */
[----:B------:R-:W-:-:S04]  /*41b0*/  LOP3.LUT R32, R32, 0x100, RZ, 0xc0, !PT ;  /* 0x0000010020207812 */ /* 0x000fc800078ec0ff */
[----:B------:R-:W-:Y:S01]  /*41c0*/  IADD3 R32, PT, PT, R32, UR4, RZ ;  /* 0x0000000420207c10 */ /* 0x000fe2000fffe0ff */
[----:B-1----:R-:W1:Y:S03]  /*41d0*/  MUFU.COS R186, R35 ;  /* 0x0000002300ba7308 */ /* 0x002e660000000000 */
[----:B------:R-:W-:-:S05]  /*41e0*/  SEL R32, R32, R143, !P2 ;  /* 0x0000008f20207207 */ /* 0x000fca0005000000 */
[----:B------:R-:W1:Y:S01]  /*41f0*/  MUFU.EX2 R33, R33 ;  /* 0x0000002100217308 */ /* 0x000e620000000800 */
[----:B------:R-:W-:Y:S01]  /*4200*/  LEA R32, R32, UR6, 0x3 ;  /* 0x0000000620207c11 */ /* 0x000fe2000f8e18ff */
[----:B------:R-:W-:Y:S01]  /*4210*/  FMUL.FTZ R202, R201, R202 ;  /* 0x000000cac9ca7220 */ /* 0x000fe20000410000 */
[----:B------:R-:W-:-:S03]  /*4220*/  FMUL.FTZ R206, R205, R206 ;  /* 0x000000cecdce7220 */ /* 0x000fc60000410000 */
[----:B------:R5:W-:Y:S01]  /*4230*/  STS.64 [R32+0x2550], R30 ;  /* 0x0025501e20007388 */ /* 0x000be20000000a00 */
[----:B------:R-:W-:Y:S01]  /*4240*/  FMUL.FTZ R203, R203, R196 ;  /* 0x000000c4cbcb7220 */ /* 0x000fe20000410000 */
[----:B------:R-:W-:Y:S01]  /*4250*/  FMUL.FTZ R201, R201, R198 ;  /* 0x000000c6c9c97220 */ /* 0x000fe20000410000 */
[----:B------:R-:W-:Y:S01]  /*4260*/  FMUL.FTZ R200, R199, R200 ;  /* 0x000000c8c7c87220 */ /* 0x000fe20000410000 */
[----:B------:R-:W-:Y:S01]  /*4270*/  FMUL.FTZ R205, R205, R184 ;  /* 0x000000b8cdcd7220 */ /* 0x000fe20000410000 */
[----:B------:R-:W-:Y:S01]  /*4280*/  FMUL.FTZ R199, R199, R212 ;  /* 0x000000d4c7c77220 */ /* 0x000fe20000410000 */
[C---:B0-----:R-:W-:Y:S01]  /*4290*/  FMUL.FTZ R182, R69.reuse, R182 ;  /* 0x000000b645b67220 */ /* 0x041fe20000410000 */
[----:B--2---:R-:W-:Y:S01]  /*42a0*/  FMUL.FTZ R180, R69, -R180 ;  /* 0x800000b445b47220 */ /* 0x004fe20000410000 */
[C---:B-1----:R-:W-:Y:S01]  /*42b0*/  FMUL.FTZ R198, R33.reuse, R186 ;  /* 0x000000ba21c67220 */ /* 0x042fe20000410000 */
[----:B------:R-:W-:Y:S01]  /*42c0*/  FMUL.FTZ R197, R33, R34 ;  /* 0x0000002221c57220 */ /* 0x000fe20000410000 */
[C---:B---3--:R-:W-:Y:S01]  /*42d0*/  FMUL.FTZ R196, R68.reuse, R5 ;  /* 0x0000000544c47220 */ /* 0x048fe20000410000 */
[----:B----4-:R-:W-:Y:S01]  /*42e0*/  FMUL.FTZ R195, R68, -R195 ;  /* 0x800000c344c37220 */ /* 0x010fe20000410000 */
        /* <DEDUP_REMOVED lines=24> */
.L_x_16099:
[----:B------:R0:W1:Y:S02]  /*4470*/  LDS.64 R28, [R216+UR5+0x3558] ;  /* 0x00355805d81c7984 */ /* 0x0000640008000a00 */
.L_x_16100:
[----:B------:R-:W-:Y:S05]  /*4480*/  BSYNC.RECONVERGENT B0 ;  /* 0x0000000000007941 */ /* 0x000fea0003800200 */
.L_x_16098:
        /* <DEDUP_REMOVED lines=13> */
[----:B--2---:R-:W-:Y:S01]  /*4560*/  FFMA.FTZ R4, R210, R234, -R5 ;  /* 0x000000ead2047223 */ /* 0x004fe20000010805 */
[----:B------:R-:W-:Y:S01]  /*4570*/  FMUL.FTZ R222, R80, R179 ;  /* 0x000000b350de7220 */ /* 0x000fe20000410000 */
[----:B------:R-:W2:Y:S01]  /*4580*/  @P0 LDC R213, c[0x0][0x38c] ;  /* 0x0000e300ffd50b82 */ /* 0x000ea20000000800 */
        /* <DEDUP_REMOVED lines=22> */
[----:B------:R-:W-:Y:S01]  /*46f0*/  FFMA.FTZ R7, R204, R4, -R7 ;  /* 0x00000004cc077223 */ /* 0x000fe20000010807 */
[----:B------:R-:W-:Y:S01]  /*4700*/  FMUL.FTZ R4, R30, R209 ;  /* 0x000000d11e047220 */ /* 0x000fe20000410000 */
[----:B------:R-:W-:-:S03]  /*4710*/  FFMA.FTZ R6, R204, R33, R6 ;  /* 0x00000021cc067223 */ /* 0x000fc60000010006 */
[----:B------:R-:W-:Y:S01]  /*4720*/  FFMA.FTZ R4, R31, R210, R4 ;  /* 0x000000d21f047223 */ /* 0x000fe20000010004 */
[C---:B------:R-:W-:Y:S01]  /*4730*/  FFMA.FTZ R32, R97.reuse, R222, R6 ;  /* 0x000000de61207223 */ /* 0x040fe20000010006 */
[----:B------:R-:W-:Y:S02]  /*4740*/  FFMA.FTZ R6, R97, R220, R7 ;  /* 0x000000dc61067223 */ /* 0x000fe40000010007 */
[----:B------:R-:W-:Y:S01]  /*4750*/  FMUL.FTZ R7, R207, R4 ;  /* 0x00000004cf077220 */ /* 0x000fe20000410000 */
[C---:B------:R-:W-:Y:S01]  /*4760*/  FMUL.FTZ R33, R201.reuse, R32 ;  /* 0x00000020c9217220 */ /* 0x040fe20000410000 */
[-C--:B------:R-:W-:Y:S02]  /*4770*/  FMUL.FTZ R35, R201, R6.reuse ;  /* 0x00000006c9237220 */ /* 0x080fe40000410000 */
[-C--:B------:R-:W-:Y:S01]  /*4780*/  FFMA.FTZ R7, R208, R5.reuse, -R7 ;  /* 0x00000005d0077223 */ /* 0x080fe20000010807 */
[----:B------:R-:W-:Y:S01]  /*4790*/  FMUL.FTZ R5, R207, R5 ;  /* 0x00000005cf057220 */ /* 0x000fe20000410000 */
[C---:B------:R-:W-:Y:S01]  /*47a0*/  FFMA.FTZ R6, R202.reuse, R6, -R33 ;  /* 0x00000006ca067223 */ /* 0x040fe20000010821 */
[----:B------:R-:W-:-:S02]  /*47b0*/  FFMA.FTZ R35, R202, R32, R35 ;  /* 0x00000020ca237223 */ /* 0x000fc40000010023 */
[----:B------:R-:W-:Y:S01]  /*47c0*/  FFMA.FTZ R5, R208, R4, R5 ;  /* 0x00000004d0057223 */ /* 0x000fe20000010005 */
[----:B------:R-:W-:Y:S01]  /*47d0*/  @P0 IADD3 R4, PT, PT, R144, -0x2, RZ ;  /* 0xfffffffe90040810 */ /* 0x000fe20007ffe0ff */
[C---:B------:R-:W-:Y:S01]  /*47e0*/  FFMA.FTZ R34, R96.reuse, R189, R6 ;  /* 0x000000bd60227223 */ /* 0x040fe20000010006 */
[C---:B------:R-:W-:Y:S01]  /*47f0*/  FMUL.FTZ R6, R205.reuse, R7 ;  /* 0x00000007cd067220 */ /* 0x040fe20000410000 */
[----:B------:R-:W-:Y:S01]  /*4800*/  FMUL.FTZ R33, R205, R5 ;  /* 0x00000005cd217220 */ /* 0x000fe20000410000 */
[----:B------:R-:W-:Y:S01]  /*4810*/  FFMA.FTZ R35, R96, R191, R35 ;  /* 0x000000bf60237223 */ /* 0x000fe20000010023 */
[C---:B------:R-:W-:Y:S01]  /*4820*/  FMUL.FTZ R184, R199.reuse, R34 ;  /* 0x00000022c7b87220 */ /* 0x040fe20000410000 */
[C---:B------:R-:W-:Y:S01]  /*4830*/  FFMA.FTZ R32, R206.reuse, R5, R6 ;  /* 0x00000005ce207223 */ /* 0x040fe20000010006 */
[----:B------:R-:W-:Y:S01]  /*4840*/  FFMA.FTZ R33, R206, R7, -R33 ;  /* 0x00000007ce217223 */ /* 0x000fe20000010821 */
[----:B--2---:R-:W-:Y:S01]  /*4850*/  @P0 IMAD R7, R4, R213, UR4 ;  /* 0x0000000404070e24 */ /* 0x004fe2000f8e02d5 */
[----:B------:R-:W-:Y:S01]  /*4860*/  CS2R R4, SRZ ;  /* 0x0000000000047805 */ /* 0x000fe2000001ff00 */
[----:B------:R-:W-:-:S02]  /*4870*/  FMUL.FTZ R187, R199, R35 ;  /* 0x00000023c7bb7220 */ /* 0x000fc40000410000 */
[----:B------:R-:W-:-:S04]  /*4880*/  @P0 IMAD.WIDE R6, R7, 0x10, R10 ;  /* 0x0000001007060825 */ /* 0x000fc800078e020a */
[C---:B------:R-:W-:Y:S01]  /*4890*/  FFMA.FTZ R187, R200.reuse, R34, -R187 ;  /* 0x00000022c8bb7223 */ /* 0x040fe200000108bb */
[----:B------:R-:W-:Y:S01]  /*48a0*/  FFMA.FTZ R34, R200, R35, R184 ;  /* 0x00000023c8227223 */ /* 0x000fe200000100b8 */
[----:B------:R-:W-:Y:S01]  /*48b0*/  FMUL.FTZ R184, R78, R175 ;  /* 0x000000af4eb87220 */ /* 0x000fe20000410000 */
[----:B------:R2:W4:Y:S01]  /*48c0*/  @P0 LDG.E.64 R4, desc[UR16][R6.64+0x8] ;  /* 0x0000081006040981 */ /* 0x000522000c1e1b00 */
[----:B------:R-:W-:Y:S01]  /*48d0*/  FMUL.FTZ R35, R203, R32 ;  /* 0x00000020cb237220 */ /* 0x000fe20000410000 */
[C---:B------:R-:W-:Y:S01]  /*48e0*/  FFMA.FTZ R187, R95.reuse, R186, R187 ;  /* 0x000000ba5fbb7223 */ /* 0x040fe200000100bb */
[----:B------:R-:W-:Y:S02]  /*48f0*/  FFMA.FTZ R34, R95, R184, R34 ;  /* 0x000000b85f227223 */ /* 0x000fe40000010022 */
[-C--:B------:R-:W-:Y:S01]  /*4900*/  FFMA.FTZ R35, R204, R33.reuse, -R35 ;  /* 0x00000021cc237223 */ /* 0x080fe20000010823 */
[----:B------:R-:W-:Y:S01]  /*4910*/  FMUL.FTZ R33, R203, R33 ;  /* 0x00000021cb217220 */ /* 0x000fe20000410000 */
[C---:B------:R-:W-:Y:S01]  /*4920*/  FMUL.FTZ R217, R197.reuse, R34 ;  /* 0x00000022c5d97220 */ /* 0x040fe20000410000 */
[----:B------:R-:W-:-:S02]  /*4930*/  FMUL.FTZ R219, R197, R187 ;  /* 0x000000bbc5db7220 */ /* 0x000fc40000410000 */
[----:B------:R-:W-:Y:S01]  /*4940*/  FFMA.FTZ R33, R204, R32, R33 ;  /* 0x00000020cc217223 */ /* 0x000fe20000010021 */
[C---:B------:R-:W-:Y:S01]  /*4950*/  FFMA.FTZ R32, R198.reuse, R187, -R217 ;  /* 0x000000bbc6207223 */ /* 0x040fe200000108d9 */
[----:B------:R-:W-:Y:S01]  /*4960*/  FFMA.FTZ R219, R198, R34, R219 ;  /* 0x00000022c6db7223 */ /* 0x000fe200000100db */
[----:B------:R-:W-:Y:S01]  /*4970*/  FMUL.FTZ R187, R79, R164 ;  /* 0x000000a44fbb7220 */ /* 0x000fe20000410000 */
[----:B------:R-:W-:Y:S01]  /*4980*/  FMUL.FTZ R213, R201, R35 ;  /* 0x00000023c9d57220 */ /* 0x000fe20000410000 */
[----:B------:R-:W-:Y:S02]  /*4990*/  FMUL.FTZ R217, R79, R166 ;  /* 0x000000a64fd97220 */ /* 0x000fe40000410000 */
[----:B--2---:R-:W-:Y:S01]  /*49a0*/  FFMA.FTZ R6, R94, R187, R219 ;  /* 0x000000bb5e067223 */ /* 0x004fe200000100db */
[-C--:B------:R-:W-:Y:S01]  /*49b0*/  FFMA.FTZ R213, R202, R33.reuse, R213 ;  /* 0x00000021cad57223 */ /* 0x080fe200000100d5 */
[----:B------:R-:W-:Y:S01]  /*49c0*/  FMUL.FTZ R33, R201, R33 ;  /* 0x00000021c9217220 */ /* 0x000fe20000410000 */
[----:B------:R-:W-:-:S02]  /*49d0*/  FFMA.FTZ R7, R94, R217, R32 ;  /* 0x000000d95e077223 */ /* 0x000fc40000010020 */
[----:B------:R-:W2:Y:S01]  /*49e0*/  SHFL.UP PT, R218, R6, 0x1, RZ ;  /* 0x0420000006da7989 */ /* 0x000ea200000e00ff */
[----:B------:R-:W-:Y:S01]  /*49f0*/  FFMA.FTZ R33, R202, R35, -R33 ;  /* 0x00000023ca217223 */ /* 0x000fe20000010821 */
[C---:B------:R-:W-:Y:S02]  /*4a00*/  FMUL.FTZ R35, R199.reuse, R213 ;  /* 0x000000d5c7237220 */ /* 0x040fe40000410000 */
[----:B------:R-:W5:Y:S01]  /*4a10*/  SHFL.UP PT, R212, R7, 0x1, RZ ;  /* 0x0420000007d47989 */ /* 0x000f6200000e00ff */
[-C--:B------:R-:W-:Y:S01]  /*4a20*/  FMUL.FTZ R32, R199, R33.reuse ;  /* 0x00000021c7207220 */ /* 0x080fe20000410000 */
[----:B------:R-:W-:-:S03]  /*4a30*/  FFMA.FTZ R35, R200, R33, -R35 ;  /* 0x00000021c8237223 */ /* 0x000fc60000010823 */
[----:B------:R-:W-:Y:S01]  /*4a40*/  FFMA.FTZ R213, R200, R213, R32 ;  /* 0x000000d5c8d57223 */ /* 0x000fe20000010020 */
[----:B------:R-:W-:-:S03]  /*4a50*/  FMUL.FTZ R33, R197, R35 ;  /* 0x00000023c5217220 */ /* 0x000fc60000410000 */
[-C--:B------:R-:W-:Y:S01]  /*4a60*/  FMUL.FTZ R34, R197, R213.reuse ;  /* 0x000000d5c5227220 */ /* 0x080fe20000410000 */
[C---:B------:R-:W-:Y:S01]  /*4a70*/  FFMA.FTZ R32, R198.reuse, R213, R33 ;  /* 0x000000d5c6207223 */ /* 0x040fe20000010021 */
[----:B------:R-:W-:Y:S02]  /*4a80*/  ISETP.GE.AND P1, PT, R111, 0x1, PT ;  /* 0x000000016f00780c */ /* 0x000fe40003f26270 */
        /* <DEDUP_REMOVED lines=9> */
[----:B------:R-:W2:Y:S04]  /*4b20*/  SHFL.UP PT, R219, R6, 0x2, RZ ;  /* 0x0440000006db7989 */ /* 0x000ea800000e00ff */
[----:B------:R-:W5:Y:S01]  /*4b30*/  SHFL.UP PT, R218, R7, 0x2, RZ ;  /* 0x0440000007da7989 */ /* 0x000f6200000e00ff */
[-C--:B0-----:R-:W-:Y:S01]  /*4b40*/  FMUL.FTZ R213, R33, R35.reuse ;  /* 0x0000002321d57220 */ /* 0x081fe20000410000 */
[----:B------:R-:W-:-:S03]  /*4b50*/  FMUL.FTZ R212, R32, R35 ;  /* 0x0000002320d47220 */ /* 0x000fc60000410000 */
[-C--:B---3--:R-:W-:Y:S01]  /*4b60*/  @P1 FFMA.FTZ R32, R32, R34.reuse, R213 ;  /* 0x0000002220201223 */ /* 0x088fe200000100d5 */
[----:B------:R-:W-:-:S04]  /*4b70*/  @P1 FFMA.FTZ R33, R33, R34, -R212 ;  /* 0x0000002221211223 */ /* 0x000fc800000108d4 */
[----:B------:R-:W0:Y:S01]  /*4b80*/  SHFL.UP PT, R35, R32, 0x2, RZ ;  /* 0x0440000020237989 */ /* 0x000e2200000e00ff */
[----:B------:R-:W-:-:S03]  /*4b90*/  ISETP.GE.AND P1, PT, R111, 0x2, PT ;  /* 0x000000026f00780c */ /* 0x000fc60003f26270 */
[----:B------:R-:W3:Y:S01]  /*4ba0*/  SHFL.UP PT, R34, R33, 0x2, RZ ;  /* 0x0440000021227989 */ /* 0x000ee200000e00ff */
[-C--:B--2---:R-:W-:Y:S01]  /*4bb0*/  FMUL.FTZ R213, R33, R219.reuse ;  /* 0x000000db21d57220 */ /* 0x084fe20000410000 */
[----:B------:R-:W-:-:S03]  /*4bc0*/  FMUL.FTZ R212, R32, R219 ;  /* 0x000000db20d47220 */ /* 0x000fc60000410000 */
[-C--:B-----5:R-:W-:Y:S01]  /*4bd0*/  FFMA.FTZ R213, R32, R218.reuse, R213 ;  /* 0x000000da20d57223 */ /* 0x0a0fe200000100d5 */
[----:B------:R-:W-:-:S04]  /*4be0*/  FFMA.FTZ R212, R33, R218, -R212 ;  /* 0x000000da21d47223 */ /* 0x000fc800000108d4 */
[----:B------:R-:W-:Y:S01]  /*4bf0*/  @P1 FADD.FTZ R6, R6, R213 ;  /* 0x000000d506061221 */ /* 0x000fe20000010000 */
[----:B------:R-:W-:-:S04]  /*4c00*/  @P1 FADD.FTZ R7, R7, R212 ;  /* 0x000000d407071221 */ /* 0x000fc80000010000 */
[----:B------:R-:W2:Y:S01]  /*4c10*/  SHFL.UP PT, R219, R6, 0x4, RZ ;  /* 0x0480000006db7989 */ /* 0x000ea200000e00ff */
[CC--:B0-----:R-:W-:Y:S01]  /*4c20*/  FMUL.FTZ R213, R33.reuse, R35.reuse ;  /* 0x0000002321d57220 */ /* 0x0c1fe20000410000 */
[C---:B------:R-:W-:Y:S02]  /*4c30*/  FMUL.FTZ R212, R32.reuse, R35 ;  /* 0x0000002320d47220 */ /* 0x040fe40000410000 */
[----:B------:R-:W0:Y:S01]  /*4c40*/  SHFL.UP PT, R218, R7, 0x4, RZ ;  /* 0x0480000007da7989 */ /* 0x000e2200000e00ff */
[-C--:B---3--:R-:W-:Y:S01]  /*4c50*/  @P1 FFMA.FTZ R32, R32, R34.reuse, R213 ;  /* 0x0000002220201223 */ /* 0x088fe200000100d5 */
[----:B------:R-:W-:-:S04]  /*4c60*/  @P1 FFMA.FTZ R33, R33, R34, -R212 ;  /* 0x0000002221211223 */ /* 0x000fc800000108d4 */
[----:B------:R-:W3:Y:S04]  /*4c70*/  SHFL.UP PT, R35, R32, 0x4, RZ ;  /* 0x0480000020237989 */ /* 0x000ee800000e00ff */
[----:B------:R-:W5:Y:S01]  /*4c80*/  SHFL.UP PT, R34, R33, 0x4, RZ ;  /* 0x0480000021227989 */ /* 0x000f6200000e00ff */
[----:B------:R-:W-:Y:S01]  /*4c90*/  ISETP.GE.AND P1, PT, R111, 0x4, PT ;  /* 0x000000046f00780c */ /* 0x000fe20003f26270 */
[-C--:B--2---:R-:W-:Y:S01]  /*4ca0*/  FMUL.FTZ R213, R33, R219.reuse ;  /* 0x000000db21d57220 */ /* 0x084fe20000410000 */
[----:B------:R-:W-:-:S03]  /*4cb0*/  FMUL.FTZ R212, R32, R219 ;  /* 0x000000db20d47220 */ /* 0x000fc60000410000 */
[-C--:B0-----:R-:W-:Y:S01]  /*4cc0*/  FFMA.FTZ R213, R32, R218.reuse, R213 ;  /* 0x000000da20d57223 */ /* 0x081fe200000100d5 */
[----:B------:R-:W-:-:S07]  /*4cd0*/  FFMA.FTZ R212, R33, R218, -R212 ;  /* 0x000000da21d47223 */ /* 0x000fce00000108d4 */
[----:B------:R-:W-:Y:S01]  /*4ce0*/  @P1 FADD.FTZ R6, R6, R213 ;  /* 0x000000d506061221 */ /* 0x000fe20000010000 */
[----:B------:R-:W-:Y:S01]  /*4cf0*/  @P1 FADD.FTZ R7, R7, R212 ;  /* 0x000000d407071221 */ /* 0x000fe20000010000 */
[-C--:B---3--:R-:W-:Y:S01]  /*4d00*/  FMUL.FTZ R213, R33, R35.reuse ;  /* 0x0000002321d57220 */ /* 0x088fe20000410000 */
        /* <DEDUP_REMOVED lines=26> */
[-C--:B--2---:R-:W-:Y:S01]  /*4eb0*/  FMUL.FTZ R213, R32, R34.reuse ;  /* 0x0000002220d57220 */ /* 0x084fe20000410000 */
[C---:B------:R-:W-:Y:S01]  /*4ec0*/  FMUL.FTZ R219, R33.reuse, R34 ;  /* 0x0000002221db7220 */ /* 0x040fe20000410000 */
[----:B---3--:R-:W-:Y:S01]  /*4ed0*/  FFMA.FTZ R34, R33, R35, -R218 ;  /* 0x0000002321227223 */ /* 0x008fe200000108da */
[----:B-1----:R-:W-:-:S06]  /*4ee0*/  FMUL.FTZ R218, R198, R29 ;  /* 0x0000001dc6da7220 */ /* 0x002fcc0000410000 */
[----:B-----5:R-:W-:Y:S01]  /*4ef0*/  @P1 FFMA.FTZ R33, R33, R212, -R213 ;  /* 0x000000d421211223 */ /* 0x020fe200000108d5 */
[C---:B------:R-:W-:Y:S01]  /*4f00*/  FMUL.FTZ R213, R197.reuse, R29 ;  /* 0x0000001dc5d57220 */ /* 0x040fe20000410000 */
[C---:B------:R-:W-:Y:S01]  /*4f10*/  FFMA.FTZ R218, -R197.reuse, R28, -R218 ;  /* 0x0000001cc5da7223 */ /* 0x040fe200000109da */
[C---:B------:R-:W-:Y:S01]  /*4f20*/  FFMA.FTZ R35, R32.reuse, R35, R237 ;  /* 0x0000002320237223 */ /* 0x040fe200000100ed */
[----:B------:R-:W-:Y:S01]  /*4f30*/  @P1 FFMA.FTZ R32, R32, R212, R219 ;  /* 0x000000d420201223 */ /* 0x000fe200000100db */
[-C--:B------:R-:W-:Y:S01]  /*4f40*/  FMUL.FTZ R212, R197, R229.reuse ;  /* 0x000000e5c5d47220 */ /* 0x080fe20000410000 */
[C---:B------:R-:W-:Y:S01]  /*4f50*/  FFMA.FTZ R213, R198.reuse, R28, -R213 ;  /* 0x0000001cc6d57223 */ /* 0x040fe200000108d5 */
[C---:B------:R-:W-:Y:S01]  /*4f60*/  FMUL.FTZ R239, R199.reuse, R218 ;  /* 0x000000dac7ef7220 */ /* 0x040fe20000410000 */
[C---:B------:R-:W-:Y:S01]  /*4f70*/  FFMA.FTZ R237, R198.reuse, R229, -R236 ;  /* 0x000000e5c6ed7223 */ /* 0x040fe200000108ec */
[----:B------:R-:W-:Y:S02]  /*4f80*/  FFMA.FTZ R219, R198, R231, R212 ;  /* 0x000000e7c6db7223 */ /* 0x000fe400000100d4 */
[-C--:B------:R-:W-:Y:S01]  /*4f90*/  FFMA.FTZ R239, R200, R213.reuse, R239 ;  /* 0x000000d5c8ef7223 */ /* 0x080fe200000100ef */
[----:B------:R-:W-:Y:S01]  /*4fa0*/  FADD.FTZ R237, R228, R237 ;  /* 0x000000ede4ed7221 */ /* 0x000fe20000010000 */
[----:B------:R-:W-:Y:S01]  /*4fb0*/  FMUL.FTZ R213, R199, R213 ;  /* 0x000000d5c7d57220 */ /* 0x000fe20000410000 */
[----:B------:R-:W-:-:S02]  /*4fc0*/  FADD.FTZ R219, R226, R219 ;  /* 0x000000dbe2db7221 */ /* 0x000fc40000010000 */
[C---:B------:R-:W-:Y:S01]  /*4fd0*/  FMUL.FTZ R212, R199.reuse, R237 ;  /* 0x000000edc7d47220 */ /* 0x040fe20000410000 */
[C---:B------:R-:W-:Y:S01]  /*4fe0*/  FFMA.FTZ R213, R200.reuse, R218, -R213 ;  /* 0x000000dac8d57223 */ /* 0x040fe200000108d5 */
[-C--:B------:R-:W-:Y:S02]  /*4ff0*/  FMUL.FTZ R218, R199, R219.reuse ;  /* 0x000000dbc7da7220 */ /* 0x080fe40000410000 */
[C---:B------:R-:W-:Y:S01]  /*5000*/  FFMA.FTZ R212, R200.reuse, R219, R212 ;  /* 0x000000dbc8d47223 */ /* 0x040fe200000100d4 */
[----:B------:R-:W-:Y:S01]  /*5010*/  FMUL.FTZ R219, R201, R213 ;  /* 0x000000d5c9db7220 */ /* 0x000fe20000410000 */
[----:B------:R-:W-:Y:S02]  /*5020*/  FFMA.FTZ R218, R200, R237, -R218 ;  /* 0x000000edc8da7223 */ /* 0x000fe400000108da */
[----:B------:R-:W-:Y:S01]  /*5030*/  FADD.FTZ R212, R223, R212 ;  /* 0x000000d4dfd47221 */ /* 0x000fe20000010000 */
[-C--:B------:R-:W-:Y:S01]  /*5040*/  FFMA.FTZ R219, R202, R239.reuse, R219 ;  /* 0x000000efcadb7223 */ /* 0x080fe200000100db */
[----:B------:R-:W-:Y:S01]  /*5050*/  FMUL.FTZ R239, R201, R239 ;  /* 0x000000efc9ef7220 */ /* 0x000fe20000410000 */
[----:B------:R-:W-:Y:S01]  /*5060*/  FADD.FTZ R218, R221, R218 ;  /* 0x000000daddda7221 */ /* 0x000fe20000010000 */
[----:B------:R-:W-:-:S02]  /*5070*/  FMUL.FTZ R237, R201, R212 ;  /* 0x000000d4c9ed7220 */ /* 0x000fc40000410000 */
[C---:B------:R-:W-:Y:S01]  /*5080*/  FFMA.FTZ R239, R202.reuse, R213, -R239 ;  /* 0x000000d5caef7223 */ /* 0x040fe200000108ef */
[-C--:B------:R-:W-:Y:S01]  /*5090*/  FMUL.FTZ R213, R201, R218.reuse ;  /* 0x000000dac9d57220 */ /* 0x080fe20000410000 */
[C---:B------:R-:W-:Y:S02]  /*50a0*/  FFMA.FTZ R218, R202.reuse, R218, -R237 ;  /* 0x000000dacada7223 */ /* 0x040fe400000108ed */
[----:B------:R-:W-:Y:S01]  /*50b0*/  FMUL.FTZ R237, R203, R239 ;  /* 0x000000efcbed7220 */ /* 0x000fe20000410000 */
[----:B------:R-:W-:Y:S01]  /*50c0*/  FFMA.FTZ R213, R202, R212, R213 ;  /* 0x000000d4cad57223 */ /* 0x000fe200000100d5 */
[----:B------:R-:W-:Y:S02]  /*50d0*/  FADD.FTZ R218, R211, R218 ;  /* 0x000000dad3da7221 */ /* 0x000fe40000010000 */
[-C--:B------:R-:W-:Y:S01]  /*50e0*/  FFMA.FTZ R237, R204, R219.reuse, R237 ;  /* 0x000000dbcced7223 */ /* 0x080fe200000100ed */
[C---:B------:R-:W-:Y:S01]  /*50f0*/  FMUL.FTZ R219, R203.reuse, R219 ;  /* 0x000000dbcbdb7220 */ /* 0x040fe20000410000 */
[----:B------:R-:W-:Y:S01]  /*5100*/  FADD.FTZ R213, R188, R213 ;  /* 0x000000d5bcd57221 */ /* 0x000fe20000010000 */
[----:B------:R-:W-:-:S02]  /*5110*/  FMUL.FTZ R212, R203, R218 ;  /* 0x000000dacbd47220 */ /* 0x000fc40000410000 */
[C---:B------:R-:W-:Y:S01]  /*5120*/  FFMA.FTZ R219, R204.reuse, R239, -R219 ;  /* 0x000000efccdb7223 */ /* 0x040fe200000108db */
[-C--:B------:R-:W-:Y:S01]  /*5130*/  FMUL.FTZ R239, R203, R213.reuse ;  /* 0x000000d5cbef7220 */ /* 0x080fe20000410000 */
[C---:B------:R-:W-:Y:S02]  /*5140*/  FFMA.FTZ R213, R204.reuse, R213, R212 ;  /* 0x000000d5ccd57223 */ /* 0x040fe400000100d4 */
[C---:B------:R-:W-:Y:S01]  /*5150*/  FMUL.FTZ R241, R205.reuse, R219 ;  /* 0x000000dbcdf17220 */ /* 0x040fe20000410000 */
[----:B------:R-:W-:Y:S01]  /*5160*/  FFMA.FTZ R239, R204, R218, -R239 ;  /* 0x000000daccef7223 */ /* 0x000fe200000108ef */
[----:B------:R-:W-:Y:S02]  /*5170*/  FADD.FTZ R213, R192, R213 ;  /* 0x000000d5c0d57221 */ /* 0x000fe40000010000 */
[-C--:B------:R-:W-:Y:S01]  /*5180*/  FFMA.FTZ R241, R206, R237.reuse, R241 ;  /* 0x000000edcef17223 */ /* 0x080fe200000100f1 */
[C---:B------:R-:W-:Y:S01]  /*5190*/  FMUL.FTZ R237, R205.reuse, R237 ;  /* 0x000000edcded7220 */ /* 0x040fe20000410000 */
        /* <DEDUP_REMOVED lines=19> */
[----:B------:R-:W-:Y:S01]  /*52d0*/  FMUL.FTZ R219, R209, R219 ;  /* 0x000000dbd1db7220 */ /* 0x000fe20000410000 */
[----:B------:R-:W-:Y:S01]  /*52e0*/  FADD.FTZ R218, R195, R218 ;  /* 0x000000dac3da7221 */ /* 0x000fe20000010000 */
[----:B------:R-:W-:Y:S01]  /*52f0*/  @P1 FADD.FTZ R7, R7, R34 ;  /* 0x0000002207071221 */ /* 0x000fe20000010000 */
[----:B------:R-:W-:Y:S01]  /*5300*/  @P1 FADD.FTZ R6, R6, R35 ;  /* 0x0000002306061221 */ /* 0x000fe20000010000 */
[----:B------:R-:W-:Y:S01]  /*5310*/  FFMA.FTZ R212, R210, R241, -R219 ;  /* 0x000000f1d2d47223 */ /* 0x000fe200000108db */
[C---:B------:R-:W-:Y:S01]  /*5320*/  FMUL.FTZ R236, R209.reuse, R218 ;  /* 0x000000dad1ec7220 */ /* 0x040fe20000410000 */
[----:B------:R-:W-:Y:S01]  /*5330*/  FMUL.FTZ R219, R209, R237 ;  /* 0x000000edd1db7220 */ /* 0x000fe20000410000 */
[----:B------:R-:W-:-:S02]  /*5340*/  ISETP.NE.AND P1, PT, R215, 0x1f, PT ;  /* 0x0000001fd700780c */ /* 0x000fc40003f25270 */
[C---:B------:R-:W-:Y:S01]  /*5350*/  FFMA.FTZ R237, R210.reuse, R237, R236 ;  /* 0x000000edd2ed7223 */ /* 0x040fe200000100ec */
[----:B------:R-:W-:-:S03]  /*5360*/  FFMA.FTZ R219, R210, R218, -R219 ;  /* 0x000000dad2db7223 */ /* 0x000fc600000108db */
        /* <DEDUP_REMOVED lines=25> */
.L_x_16102:
[----:B------:R-:W-:Y:S05]  /*5500*/  BSYNC.RECONVERGENT B0 ;  /* 0x0000000000007941 */ /* 0x000fea0003800200 */
.L_x_16101:
        /* <DEDUP_REMOVED lines=23> */
.L_x_16104:
[----:B------:R-:W-:Y:S05]  /*5680*/  BSYNC.RECONVERGENT B0 ;  /* 0x0000000000007941 */ /* 0x000fea0003800200 */
.L_x_16103:
        /* <DEDUP_REMOVED lines=17> */
.L_x_16106:
[----:B------:R-:W-:Y:S05]  /*57a0*/  BSYNC.RECONVERGENT B0 ;  /* 0x0000000000007941 */ /* 0x000fea0003800200 */
.L_x_16105:
        /* <DEDUP_REMOVED lines=17> */
.L_x_16108:
[----:B------:R-:W-:Y:S05]  /*58c0*/  BSYNC.RECONVERGENT B0 ;  /* 0x0000000000007941 */ /* 0x000fea0003800200 */
.L_x_16107:
        /* <DEDUP_REMOVED lines=17> */
.L_x_16110:
[----:B------:R-:W-:Y:S05]  /*59e0*/  BSYNC.RECONVERGENT B0 ;  /* 0x0000000000007941 */ /* 0x000fea0003800200 */
.L_x_16109:
[CC--:B----4-:R-:W-:Y:S01]  /*59f0*/  FMUL.FTZ R239, R33.reuse, R35.reuse ;  /* 0x0000002321ef7220 */ /* 0x0d0fe20000410000 */
[----:B------:R-:W-:Y:S01]  /*5a00*/  FMUL.FTZ R238, R32, R35 ;  /* 0x0000002320ee7220 */ /* 0x000fe20000410000 */
[----:B0-----:R-:W-:Y:S01]  /*5a10*/  SHFL.DOWN PT, R240, R212, 0x1, 0x1f ;  /* 0x08201f00d4f07f89 */ /* 0x001fe200000e0000 */
[----:B------:R-:W-:Y:S01]  /*5a20*/  ISETP.NE.AND P1, PT, R156, 0x1f, PT ;  /* 0x0000001f9c00780c */ /* 0x000fe20003f25270 */
[-C--:B------:R-:W-:Y:S01]  /*5a30*/  FFMA.FTZ R32, R32, R34.reuse, R239 ;  /* 0x0000002220207223 */ /* 0x080fe200000100ef */
[----:B------:R-:W-:Y:S01]  /*5a40*/  FFMA.FTZ R33, R33, R34, -R238 ;  /* 0x0000002221217223 */ /* 0x000fe200000108ee */
[----:B------:R-:W-:Y:S01]  /*5a50*/  SHFL.DOWN PT, R242, R218, 0x1, 0x1f ;  /* 0x08201f00daf27f89 */ /* 0x000fe200000e0000 */
[----:B------:R-:W-:Y:S01]  /*5a60*/  BSSY.RECONVERGENT B0, `(.L_x_16111) ;  /* 0x0000139000007945 */ /* 0x000fe20003800200 */
[----:B------:R-:W-:Y:S01]  /*5a70*/  @P2 FADD.FTZ R35, R237, R32 ;  /* 0x00000020ed232221 */ /* 0x000fe20000010000 */
[----:B------:R-:W-:Y:S01]  /*5a80*/  @P2 FADD.FTZ R34, R236, R33 ;  /* 0x00000021ec222221 */ /* 0x000fe20000010000 */
[----:B------:R-:W0:Y:S02]  /*5a90*/  SHFL.IDX PT, R237, R7, RZ, 0x1f ;  /* 0x00001fff07ed7589 */ /* 0x000e2400000e0000 */
[CC--:B------:R-:W-:Y:S01]  /*5aa0*/  FMUL.FTZ R239, R31.reuse, R35.reuse ;  /* 0x000000231fef7220 */ /* 0x0c0fe20000410000 */
[-C--:B------:R-:W-:Y:S01]  /*5ab0*/  FMUL.FTZ R32, R31, R34.reuse ;  /* 0x000000221f207220 */ /* 0x080fe20000410000 */
[----:B------:R-:W4:Y:S02]  /*5ac0*/  SHFL.DOWN PT, R238, R213, 0x1, 0x1f ;  /* 0x08201f00d5ee7f89 */ /* 0x000f2400000e0000 */
[C---:B------:R-:W-:Y:S01]  /*5ad0*/  FFMA.FTZ R239, R30.reuse, R34, -R239 ;  /* 0x000000221eef7223 */ /* 0x040fe200000108ef */
[----:B------:R-:W-:Y:S01]  /*5ae0*/  FFMA.FTZ R241, R30, R35, R32 ;  /* 0x000000231ef17223 */ /* 0x000fe20000010020 */
[----:B------:R-:W5:Y:S01]  /*5af0*/  SHFL.IDX PT, R236, R6, RZ, 0x1f ;  /* 0x00001fff06ec7589 */ /* 0x000f6200000e0000 */
[----:B------:R-:W-:-:S02]  /*5b00*/  IADD3 R32, P2, PT, R61, R156, RZ ;  /* 0x0000009c3d207210 */ /* 0x000fc40007f5e0ff */
[----:B------:R-:W-:Y:S01]  /*5b10*/  FADD.FTZ R224, R224, R241 ;  /* 0x000000f1e0e07221 */ /* 0x000fe20000010000 */
[----:B------:R-:W5:Y:S04]  /*5b20*/  SHFL.DOWN PT, R35, R219, 0x1, 0x1f ;  /* 0x08201f00db237f89 */ /* 0x000f6800000e0000 */
[----:B-12---:R-:W1:Y:S04]  /*5b30*/  SHFL.IDX PT, R212, R212, RZ, 0x1f ;  /* 0x00001fffd4d47589 */ /* 0x006e6800000e0000 */
[----:B------:R-:W2:Y:S01]  /*5b40*/  SHFL.IDX PT, R213, R213, RZ, 0x1f ;  /* 0x00001fffd5d57589 */ /* 0x000ea200000e0000 */
[----:B0-----:R-:W-:-:S03]  /*5b50*/  @P1 FMUL.FTZ R31, R240, R237 ;  /* 0x000000edf01f1220 */ /* 0x001fc60000410000 */
[----:B---3--:R-:W0:Y:S01]  /*5b60*/  SHFL.IDX PT, R218, R218, RZ, 0x1f ;  /* 0x00001fffdada7589 */ /* 0x008e2200000e0000 */
[----:B----4-:R-:W-:-:S03]  /*5b70*/  @P1 FMUL.FTZ R33, R238, R237 ;  /* 0x000000edee211220 */ /* 0x010fc60000410000 */
[----:B------:R-:W3:Y:S01]  /*5b80*/  SHFL.IDX PT, R219, R219, RZ, 0x1f ;  /* 0x00001fffdbdb7589 */ /* 0x000ee200000e0000 */
[-C--:B-----5:R-:W-:Y:S01]  /*5b90*/  @P1 FFMA.FTZ R30, R240, R236.reuse, R33 ;  /* 0x000000ecf01e1223 */ /* 0x0a0fe20000010021 */
[----:B------:R-:W-:Y:S01]  /*5ba0*/  LEA.HI.X.SX32 R33, R61, RZ, 0x1, P2 ;  /* 0x000000ff3d217211 */ /* 0x000fe200010f0eff */
[----:B------:R-:W-:Y:S02]  /*5bb0*/  @P1 FFMA.FTZ R31, R238, R236, -R31 ;  /* 0x000000ecee1f1223 */ /* 0x000fe4000001081f */
[----:B------:R-:W-:Y:S01]  /*5bc0*/  @P1 FADD.FTZ R237, R35, R30 ;  /* 0x0000001e23ed1221 */ /* 0x000fe20000010000 */
[----:B------:R-:W-:-:S04]  /*5bd0*/  IMAD.WIDE.U32 R34, R22, UR4, R32 ;  /* 0x0000000416227c25 */ /* 0x000fc8000f8e0020 */
[----:B------:R-:W-:Y:S01]  /*5be0*/  @P1 FADD.FTZ R236, R242, R31 ;  /* 0x0000001ff2ec1221 */ /* 0x000fe20000010000 */
        /* <DEDUP_REMOVED lines=9> */
[C---:B------:R-:W-:Y:S01]  /*5c80*/  FMUL.FTZ R234, R236.reuse, R29 ;  /* 0x0000001decea7220 */ /* 0x040fe20000410000 */
[----:B------:R-:W-:Y:S01]  /*5c90*/  FFMA.FTZ R236, R236, R28, R35 ;  /* 0x0000001cecec7223 */ /* 0x000fe20000010023 */
[C---:B------:R-:W-:Y:S01]  /*5ca0*/  FMUL.FTZ R29, R209.reuse, R224 ;  /* 0x000000e0d11d7220 */ /* 0x040fe20000410000 */
[----:B------:R-:W-:Y:S01]  /*5cb0*/  FMUL.FTZ R35, R209, R34 ;  /* 0x00000022d1237220 */ /* 0x000fe20000410000 */
[----:B------:R-:W-:Y:S01]  /*5cc0*/  FFMA.FTZ R234, R237, R28, -R234 ;  /* 0x0000001cedea7223 */ /* 0x000fe200000108ea */
[----:B------:R-:W-:Y:S01]  /*5cd0*/  ISETP.NE.AND P1, PT, R156, RZ, PT ;  /* 0x000000ff9c00720c */ /* 0x000fe20003f25270 */
[C---:B------:R-:W-:Y:S01]  /*5ce0*/  FFMA.FTZ R29, R210.reuse, R34, -R29 ;  /* 0x00000022d21d7223 */ /* 0x040fe2000001081d */
[----:B------:R-:W-:Y:S01]  /*5cf0*/  FFMA.FTZ R28, R210, R224, R35 ;  /* 0x000000e0d21c7223 */ /* 0x000fe20000010023 */
[----:B------:R-:W-:-:S02]  /*5d00*/  FADD.FTZ R229, R229, R234 ;  /* 0x000000eae5e57221 */ /* 0x000fc40000010000 */
[C---:B------:R-:W-:Y:S01]  /*5d10*/  FFMA.FTZ R29, R100.reuse, R235, R29 ;  /* 0x000000eb641d7223 */ /* 0x040fe2000001001d */
        /* <DEDUP_REMOVED lines=11> */
[C---:B------:R-:W-:Y:S01]  /*5dd0*/  FFMA.FTZ R230, R99.reuse, R230, R236 ;  /* 0x000000e663e67223 */ /* 0x040fe200000100ec */
[----:B------:R-:W-:Y:S01]  /*5de0*/  FFMA.FTZ R232, R99, R232, R231 ;  /* 0x000000e863e87223 */ /* 0x000fe200000100e7 */
        /* <DEDUP_REMOVED lines=10> */
[C---:B------:R-:W-:Y:S01]  /*5e90*/  FFMA.FTZ R227, R98.reuse, R227, R231 ;  /* 0x000000e362e37223 */ /* 0x040fe200000100e7 */
[----:B------:R-:W-:Y:S01]  /*5ea0*/  FFMA.FTZ R225, R98, R225, R234 ;  /* 0x000000e162e17223 */ /* 0x000fe200000100ea */
[----:B------:R-:W-:Y:S01]  /*5eb0*/  FADD.FTZ R223, R223, R236 ;  /* 0x000000ecdfdf7221 */ /* 0x000fe20000010000 */
[----:B------:R-:W-:Y:S01]  /*5ec0*/  FMUL.FTZ R238, R201, R221 ;  /* 0x000000ddc9ee7220 */ /* 0x000fe20000410000 */
[C---:B------:R-:W-:Y:S01]  /*5ed0*/  FMUL.FTZ R231, R203.reuse, R227 ;  /* 0x000000e3cbe77220 */ /* 0x040fe20000410000 */
[----:B------:R-:W-:Y:S01]  /*5ee0*/  FMUL.FTZ R234, R203, R225 ;  /* 0x000000e1cbea7220 */ /* 0x000fe20000410000 */
[----:B------:R-:W-:Y:S01]  /*5ef0*/  FMUL.FTZ R233, R201, R223 ;  /* 0x000000dfc9e97220 */ /* 0x000fe20000410000 */
[----:B------:R-:W-:Y:S01]  /*5f00*/  FMUL.FTZ R241, R81, R221 ;  /* 0x000000dd51f17220 */ /* 0x000fe20000410000 */
[C---:B------:R-:W-:Y:S01]  /*5f10*/  FFMA.FTZ R236, R204.reuse, R225, R231 ;  /* 0x000000e1ccec7223 */ /* 0x040fe200000100e7 */
[----:B------:R-:W-:Y:S01]  /*5f20*/  FFMA.FTZ R231, R204, R227, -R234 ;  /* 0x000000e3cce77223 */ /* 0x000fe200000108ea */
[C---:B------:R-:W-:Y:S01]  /*5f30*/  FFMA.FTZ R234, R202.reuse, R221, -R233 ;  /* 0x000000ddcaea7223 */ /* 0x040fe200000108e9 */
[----:B------:R-:W-:Y:S01]  /*5f40*/  FFMA.FTZ R233, R202, R223, R238 ;  /* 0x000000dfcae97223 */ /* 0x000fe200000100ee */
[C---:B------:R-:W-:Y:S01]  /*5f50*/  FFMA.FTZ R222, R97.reuse, R222, R236 ;  /* 0x000000de61de7223 */ /* 0x040fe200000100ec */
[----:B------:R-:W-:Y:S01]  /*5f60*/  FFMA.FTZ R220, R97, R220, R231 ;  /* 0x000000dc61dc7223 */ /* 0x000fe200000100e7 */
[----:B------:R-:W-:Y:S01]  /*5f70*/  FADD.FTZ R211, R211, R234 ;  /* 0x000000ead3d37221 */ /* 0x000fe20000010000 */
[----:B------:R-:W-:Y:S01]  /*5f80*/  FADD.FTZ R188, R188, R233 ;  /* 0x000000e9bcbc7221 */ /* 0x000fe20000010000 */
        /* <DEDUP_REMOVED lines=33> */
[----:B-1----:R-:W-:Y:S01]  /*61a0*/  FMUL.FTZ R198, R212, R7 ;  /* 0x00000007d4c67220 */ /* 0x002fe20000410000 */
[----:B------:R-:W-:Y:S01]  /*61b0*/  FFMA.FTZ R217, R94, R217, R199 ;  /* 0x000000d95ed97223 */ /* 0x000fe200000100c7 */
[----:B------:R-:W-:Y:S01]  /*61c0*/  FADD.FTZ R195, R195, R200 ;  /* 0x000000c8c3c37221 */ /* 0x000fe20000010000 */
[----:B------:R-:W-:Y:S01]  /*61d0*/  FADD.FTZ R196, R196, R207 ;  /* 0x000000cfc4c47221 */ /* 0x000fe20000010000 */
[-C--:B--2---:R-:W-:Y:S01]  /*61e0*/  FFMA.FTZ R197, R213, R6.reuse, -R198 ;  /* 0x00000006d5c57223 */ /* 0x084fe200000108c6 */
[C---:B------:R-:W-:Y:S01]  /*61f0*/  FMUL.FTZ R198, R212.reuse, R6 ;  /* 0x00000006d4c67220 */ /* 0x040fe20000410000 */
[C---:B------:R-:W-:Y:S01]  /*6200*/  FMUL.FTZ R199, R209.reuse, R195 ;  /* 0x000000c3d1c77220 */ /* 0x040fe20000410000 */
[----:B------:R-:W-:Y:S01]  /*6210*/  FMUL.FTZ R200, R209, R196 ;  /* 0x000000c4d1c87220 */ /* 0x000fe20000410000 */
[----:B------:R-:W-:Y:S01]  /*6220*/  FMUL.FTZ R6, R212, R5 ;  /* 0x00000005d4067220 */ /* 0x000fe20000410000 */
[----:B------:R-:W-:Y:S01]  /*6230*/  FMUL.FTZ R202, R101, R84 ;  /* 0x0000005465ca7220 */ /* 0x000fe20000410000 */
[C---:B------:R-:W-:Y:S01]  /*6240*/  FFMA.FTZ R199, R210.reuse, R196, R199 ;  /* 0x000000c4d2c77223 */ /* 0x040fe200000100c7 */
[----:B------:R-:W-:Y:S01]  /*6250*/  FFMA.FTZ R203, R210, R195, -R200 ;  /* 0x000000c3d2cb7223 */ /* 0x000fe200000108c8 */
[C---:B------:R-:W-:Y:S01]  /*6260*/  FFMA.FTZ R200, R213.reuse, R7, R198 ;  /* 0x00000007d5c87223 */ /* 0x040fe200000100c6 */
[-C--:B------:R-:W-:Y:S01]  /*6270*/  FMUL.FTZ R212, R212, R4.reuse ;  /* 0x00000004d4d47220 */ /* 0x080fe20000410000 */
[----:B------:R-:W-:Y:S01]  /*6280*/  FADD.FTZ R198, R182, R199 ;  /* 0x000000c7b6c67221 */ /* 0x000fe20000010000 */
[----:B------:R-:W-:Y:S01]  /*6290*/  FFMA.FTZ R4, R213, R4, -R6 ;  /* 0x00000004d5047223 */ /* 0x000fe20000010806 */
[----:B------:R-:W-:Y:S01]  /*62a0*/  FADD.FTZ R180, R180, R203 ;  /* 0x000000cbb4b47221 */ /* 0x000fe20000010000 */
[----:B0-----:R-:W-:Y:S01]  /*62b0*/  FADD.FTZ R6, R218, R197 ;  /* 0x000000c5da067221 */ /* 0x001fe20000010000 */
[----:B---3--:R-:W-:Y:S01]  /*62c0*/  FADD.FTZ R7, R219, R200 ;  /* 0x000000c8db077221 */ /* 0x008fe20000010000 */
[----:B------:R-:W-:Y:S01]  /*62d0*/  FFMA.FTZ R197, R171, -R202, R224 ;  /* 0x800000caabc57223 */ /* 0x000fe200000100e0 */
[C---:B------:R-:W-:Y:S01]  /*62e0*/  FMUL.FTZ R200, R84.reuse, R198 ;  /* 0x000000c654c87220 */ /* 0x040fe20000410000 */
[----:B------:R-:W-:Y:S01]  /*62f0*/  FMUL.FTZ R206, R84, R180 ;  /* 0x000000b454ce7220 */ /* 0x000fe20000410000 */
[----:B------:R-:W-:Y:S01]  /*6300*/  FFMA.FTZ R182, -R173, R202, R34 ;  /* 0x000000caadb67223 */ /* 0x000fe20000010122 */
[----:B------:R-:W-:Y:S01]  /*6310*/  FFMA.FTZ R187, R94, R187, R201 ;  /* 0x000000bb5ebb7223 */ /* 0x000fe200000100c9 */
[----:B------:R-:W-:Y:S01]  /*6320*/  FMUL.FTZ R199, R197, R200 ;  /* 0x000000c8c5c77220 */ /* 0x000fe20000410000 */
[----:B------:R-:W-:Y:S01]  /*6330*/  FFMA.FTZ R5, R213, R5, R212 ;  /* 0x00000005d5057223 */ /* 0x000fe200000100d4 */
[-C--:B------:R-:W-:Y:S01]  /*6340*/  FMUL.FTZ R205, R197, R206.reuse ;  /* 0x000000cec5cd7220 */ /* 0x080fe20000410000 */
[CC--:B------:R-:W-:Y:S01]  /*6350*/  FMUL.FTZ R201, R101.reuse, R206.reuse ;  /* 0x000000ce65c97220 */ /* 0x0c0fe20000410000 */
[----:B------:R-:W-:Y:S01]  /*6360*/  FFMA.FTZ R206, R182, R206, -R199 ;  /* 0x000000ceb6ce7223 */ /* 0x000fe200000108c7 */
[----:B------:R-:W-:Y:S01]  /*6370*/  FMUL.FTZ R199, R100, R85 ;  /* 0x0000005564c77220 */ /* 0x000fe20000410000 */
[----:B------:R0:W-:Y:S01]  /*6380*/  @!P1 STS.128 [UR7+0x3650], R4 ;  /* 0x00365004ff009988 */ /* 0x0001e20008000c07 */
[-C--:B------:R-:W-:Y:S01]  /*6390*/  FFMA.FTZ R205, R182, R200.reuse, R205 ;  /* 0x000000c8b6cd7223 */ /* 0x080fe200000100cd */
[----:B------:R-:W-:Y:S01]  /*63a0*/  FMUL.FTZ R200, R101, R200 ;  /* 0x000000c865c87220 */ /* 0x000fe20000410000 */
[----:B------:R-:W-:Y:S01]  /*63b0*/  FMUL.FTZ R203, R85, R196 ;  /* 0x000000c455cb7220 */ /* 0x000fe20000410000 */
[----:B------:R-:W-:Y:S01]  /*63c0*/  FMUL.FTZ R202, R82, R194 ;  /* 0x000000c252ca7220 */ /* 0x000fe20000410000 */
[----:B------:R-:W-:Y:S01]  /*63d0*/  FMUL.FTZ R218, R80, R188 ;  /* 0x000000bc50da7220 */ /* 0x000fe20000410000 */
[----:B------:R-:W-:Y:S01]  /*63e0*/  FMUL.FTZ R231, R83, R190 ;  /* 0x000000be53e77220 */ /* 0x000fe20000410000 */
[----:B------:R1:W-:Y:S01]  /*63f0*/  STS [R141], R200 ;  /* 0x000000c88d007388 */ /* 0x0003e20000000800 */
[----:B------:R-:W-:Y:S01]  /*6400*/  FMUL.FTZ R209, R100, R203 ;  /* 0x000000cb64d17220 */ /* 0x000fe20000410000 */
[----:B------:R-:W-:Y:S01]  /*6410*/  FMUL.FTZ R213, R99, R202 ;  /* 0x000000ca63d57220 */ /* 0x000fe20000410000 */
[C---:B------:R-:W-:Y:S01]  /*6420*/  FMUL.FTZ R235, R97.reuse, R218 ;  /* 0x000000da61eb7220 */ /* 0x040fe20000410000 */
[----:B------:R2:W-:Y:S01]  /*6430*/  STS [R140+0x4], R201 ;  /* 0x000004c98c007388 */ /* 0x0005e20000000800 */
[----:B------:R-:W-:Y:S01]  /*6440*/  FMUL.FTZ R237, R97, R234 ;  /* 0x000000ea61ed7220 */ /* 0x000fe20000410000 */
[----:B------:R-:W-:Y:S01]  /*6450*/  FMUL.FTZ R239, R81, R223 ;  /* 0x000000df51ef7220 */ /* 0x000fe20000410000 */
[----:B0-----:R-:W-:Y:S01]  /*6460*/  FFMA.FTZ R7, R176, -R199, R35 ;  /* 0x800000c7b0077223 */ /* 0x001fe20000010023 */
[----:B------:R-:W-:Y:S01]  /*6470*/  FMUL.FTZ R5, R85, R195 ;  /* 0x000000c355057220 */ /* 0x000fe20000410000 */
[----:B------:R-:W-:Y:S01]  /*6480*/  FMUL.FTZ R4, R99, R82 ;  /* 0x0000005263047220 */ /* 0x000fe20000410000 */
[----:B------:R-:W-:Y:S01]  /*6490*/  FFMA.FTZ R6, -R178, R199, R29 ;  /* 0x000000c7b2067223 */ /* 0x000fe2000001011d */
[C---:B------:R-:W-:Y:S01]  /*64a0*/  FMUL.FTZ R199, R7.reuse, R203 ;  /* 0x000000cb07c77220 */ /* 0x040fe20000410000 */
[----:B------:R-:W-:Y:S01]  /*64b0*/  FMUL.FTZ R207, R7, R5 ;  /* 0x0000000507cf7220 */ /* 0x000fe20000410000 */
[-C--:B------:R-:W-:Y:S01]  /*64c0*/  FFMA.FTZ R204, R183, -R4.reuse, R230 ;  /* 0x80000004b7cc7223 */ /* 0x080fe200000100e6 */
[----:B-1----:R-:W-:Y:S01]  /*64d0*/  FMUL.FTZ R200, R82, R193 ;  /* 0x000000c152c87220 */ /* 0x002fe20000410000 */
[C---:B------:R-:W-:Y:S01]  /*64e0*/  FFMA.FTZ R208, R6.reuse, R5, -R199 ;  /* 0x0000000506d07223 */ /* 0x040fe200000108c7 */
[----:B------:R-:W-:Y:S01]  /*64f0*/  FFMA.FTZ R207, R6, R203, R207 ;  /* 0x000000cb06cf7223 */ /* 0x000fe200000100cf */
[----:B------:R-:W-:Y:S01]  /*6500*/  FFMA.FTZ R203, -R185, R4, R232 ;  /* 0x00000004b9cb7223 */ /* 0x000fe200000101e8 */
[C---:B--2---:R-:W-:Y:S01]  /*6510*/  FMUL.FTZ R201, R204.reuse, R202 ;  /* 0x000000caccc97220 */ /* 0x044fe20000410000 */
[----:B------:R-:W-:Y:S01]  /*6520*/  FMUL.FTZ R199, R97, R80 ;  /* 0x0000005061c77220 */ /* 0x000fe20000410000 */
[-C--:B------:R-:W-:Y:S01]  /*6530*/  FMUL.FTZ R4, R204, R200.reuse ;  /* 0x000000c8cc047220 */ /* 0x080fe20000410000 */
[----:B------:R-:W-:Y:S01]  /*6540*/  FMUL.FTZ R5, R100, R5 ;  /* 0x0000000564057220 */ /* 0x000fe20000410000 */
[-C--:B------:R-:W-:Y:S01]  /*6550*/  FFMA.FTZ R210, R203, R200.reuse, -R201 ;  /* 0x000000c8cbd27223 */ /* 0x080fe200000108c9 */
[----:B------:R-:W-:Y:S01]  /*6560*/  FMUL.FTZ R201, R98, R83 ;  /* 0x0000005362c97220 */ /* 0x000fe20000410000 */
[----:B------:R-:W-:Y:S01]  /*6570*/  FMUL.FTZ R219, R99, R200 ;  /* 0x000000c863db7220 */ /* 0x000fe20000410000 */
[----:B------:R0:W-:Y:S01]  /*6580*/  STS [R140+0x8], R209 ;  /* 0x000008d18c007388 */ /* 0x0001e20000000800 */
[-C--:B------:R-:W-:Y:S01]  /*6590*/  FFMA.FTZ R200, R179, -R199.reuse, R222 ;  /* 0x800000c7b3c87223 */ /* 0x080fe200000100de */
[----:B------:R-:W-:Y:S01]  /*65a0*/  FFMA.FTZ R199, -R181, R199, R220 ;  /* 0x000000c7b5c77223 */ /* 0x000fe200000101dc */
[----:B------:R-:W-:Y:S01]  /*65b0*/  FMUL.FTZ R224, R69, -R224 ;  /* 0x800000e045e07220 */ /* 0x000fe20000410000 */
[----:B------:R1:W-:Y:S01]  /*65c0*/  STS [R140+0xc], R5 ;  /* 0x00000c058c007388 */ /* 0x0003e20000000800 */
[C---:B------:R-:W-:Y:S01]  /*65d0*/  FMUL.FTZ R212, R200.reuse, R234 ;  /* 0x000000eac8d47220 */ /* 0x040fe20000410000 */
[-C--:B------:R-:W-:Y:S01]  /*65e0*/  FMUL.FTZ R236, R200, R218.reuse ;  /* 0x000000dac8ec7220 */ /* 0x080fe20000410000 */
[----:B------:R-:W-:Y:S01]  /*65f0*/  FMUL.FTZ R29, R68, R29 ;  /* 0x0000001d441d7220 */ /* 0x000fe20000410000 */
[----:B------:R2:W-:Y:S01]  /*6600*/  STS [R140+0x10], R213 ;  /* 0x000010d58c007388 */ /* 0x0005e20000000800 */
[----:B------:R-:W-:Y:S01]  /*6610*/  FFMA.FTZ R212, R199, R218, R212 ;  /* 0x000000dac7d47223 */ /* 0x000fe200000100d4 */
[----:B0-----:R-:W-:Y:S01]  /*6620*/  FFMA.FTZ R209, R203, R202, R4 ;  /* 0x000000cacbd17223 */ /* 0x001fe20000010004 */
[-C--:B------:R-:W-:Y:S01]  /*6630*/  FFMA.FTZ R202, -R174, R201.reuse, R227 ;  /* 0x000000c9aeca7223 */ /* 0x080fe200000101e3 */
[----:B------:R-:W-:Y:S01]  /*6640*/  FFMA.FTZ R201, R172, -R201, R225 ;  /* 0x800000c9acc97223 */ /* 0x000fe200000100e1 */
[----:B------:R-:W-:Y:S01]  /*6650*/  FFMA.FTZ R218, R199, R234, -R236 ;  /* 0x000000eac7da7223 */ /* 0x000fe200000108ec */
[----:B-1----:R-:W-:Y:S01]  /*6660*/  FMUL.FTZ R5, R83, R192 ;  /* 0x000000c053057220 */ /* 0x002fe20000410000 */
[----:B------:R0:W-:Y:S01]  /*6670*/  STS [R140+0x14], R219 ;  /* 0x000014db8c007388 */ /* 0x0001e20000000800 */
[----:B------:R-:W-:Y:S01]  /*6680*/  FADD.FTZ R234, RZ, R205 ;  /* 0x000000cdffea7221 */ /* 0x000fe20000010000 */
[----:B------:R-:W-:Y:S01]  /*6690*/  FADD.FTZ R205, RZ, R206 ;  /* 0x000000ceffcd7221 */ /* 0x000fe20000010000 */
[C---:B------:R-:W-:Y:S01]  /*66a0*/  FMUL.FTZ R4, R201.reuse, R5 ;  /* 0x00000005c9047220 */ /* 0x040fe20000410000 */
[----:B--2---:R-:W-:Y:S01]  /*66b0*/  FMUL.FTZ R213, R201, R231 ;  /* 0x000000e7c9d57220 */ /* 0x004fe20000410000 */
[----:B------:R-:W-:Y:S01]  /*66c0*/  FADD.FTZ R234, R234, R207 ;  /* 0x000000cfeaea7221 */ /* 0x000fe20000010000 */
[-C--:B------:R-:W-:Y:S01]  /*66d0*/  FMUL.FTZ R233, R98, R5.reuse ;  /* 0x0000000562e97220 */ /* 0x080fe20000410000 */
[----:B------:R-:W-:Y:S01]  /*66e0*/  FADD.FTZ R205, R205, R208 ;  /* 0x000000d0cdcd7221 */ /* 0x000fe20000010000 */
[----:B------:R-:W-:Y:S01]  /*66f0*/  FFMA.FTZ R213, R202, R5, R213 ;  /* 0x00000005cad57223 */ /* 0x000fe200000100d5 */
[----:B------:R-:W-:Y:S01]  /*6700*/  FADD.FTZ R234, R234, R209 ;  /* 0x000000d1eaea7221 */ /* 0x000fe20000010000 */
[----:B0-----:R-:W-:Y:S01]  /*6710*/  FFMA.FTZ R219, R202, R231, -R4 ;  /* 0x000000e7cadb7223 */ /* 0x001fe20000010804 */
[----:B------:R-:W-:Y:S01]  /*6720*/  FMUL.FTZ R4, R96, R81 ;  /* 0x0000005160047220 */ /* 0x000fe20000410000 */
[----:B------:R-:W-:Y:S01]  /*6730*/  FADD.FTZ R210, R205, R210 ;  /* 0x000000d2cdd27221 */ /* 0x000fe20000010000 */
[----:B------:R-:W-:Y:S01]  /*6740*/  FADD.FTZ R213, R234, R213 ;  /* 0x000000d5ead57221 */ /* 0x000fe20000010000 */
[----:B------:R-:W-:Y:S01]  /*6750*/  FMUL.FTZ R231, R98, R231 ;  /* 0x000000e762e77220 */ /* 0x000fe20000410000 */
[-C--:B------:R-:W-:Y:S01]  /*6760*/  FFMA.FTZ R5, -R170, R4.reuse, R189 ;  /* 0x00000004aa057223 */ /* 0x080fe200000101bd */
[----:B------:R-:W-:Y:S01]  /*6770*/  FFMA.FTZ R4, R168, -R4, R191 ;  /* 0x80000004a8047223 */ /* 0x000fe200000100bf */
[----:B------:R-:W-:Y:S01]  /*6780*/  FADD.FTZ R219, R210, R219 ;  /* 0x000000dbd2db7221 */ /* 0x000fe20000010000 */
[----:B------:R-:W-:Y:S01]  /*6790*/  FADD.FTZ R212, R213, R212 ;  /* 0x000000d4d5d47221 */ /* 0x000fe20000010000 */
[----:B------:R-:W-:Y:S01]  /*67a0*/  FMUL.FTZ R210, R94, R79 ;  /* 0x0000004f5ed27220 */ /* 0x000fe20000410000 */
[C---:B------:R-:W-:Y:S01]  /*67b0*/  FMUL.FTZ R206, R4.reuse, R241 ;  /* 0x000000f104ce7220 */ /* 0x040fe20000410000 */
[-C--:B------:R-:W-:Y:S01]  /*67c0*/  FMUL.FTZ R208, R4, R239.reuse ;  /* 0x000000ef04d07220 */ /* 0x080fe20000410000 */
[----:B------:R-:W-:Y:S01]  /*67d0*/  FADD.FTZ R218, R219, R218 ;  /* 0x000000dadbda7221 */ /* 0x000fe20000010000 */
[----:B------:R0:W-:Y:S01]  /*67e0*/  STS [R140+0x1c], R231 ;  /* 0x00001ce78c007388 */ /* 0x0001e20000000800 */
[C---:B------:R-:W-:Y:S01]  /*67f0*/  FFMA.FTZ R207, R5.reuse, R239, R206 ;  /* 0x000000ef05cf7223 */ /* 0x040fe200000100ce */
[----:B------:R-:W-:Y:S01]  /*6800*/  FMUL.FTZ R206, R78, R226 ;  /* 0x000000e24ece7220 */ /* 0x000fe20000410000 */
[----:B------:R-:W-:Y:S01]  /*6810*/  FFMA.FTZ R209, R5, R241, -R208 ;  /* 0x000000f105d17223 */ /* 0x000fe200000108d0 */
[----:B------:R-:W-:Y:S01]  /*6820*/  FMUL.FTZ R208, R95, R78 ;  /* 0x0000004e5fd07220 */ /* 0x000fe20000410000 */
[----:B------:R-:W-:Y:S01]  /*6830*/  FADD.FTZ R212, R212, R207 ;  /* 0x000000cfd4d47221 */ /* 0x000fe20000010000 */
[----:B------:R1:W-:Y:S01]  /*6840*/  STS [R140+0x18], R233 ;  /* 0x000018e98c007388 */ /* 0x0003e20000000800 */
[----:B------:R-:W-:Y:S01]  /*6850*/  FMUL.FTZ R234, R78, R228 ;  /* 0x000000e44eea7220 */ /* 0x000fe20000410000 */
[----:B------:R-:W-:Y:S01]  /*6860*/  FFMA.FTZ R207, R175, -R208, R184 ;  /* 0x800000d0afcf7223 */ /* 0x000fe200000100b8 */
[----:B------:R-:W-:Y:S01]  /*6870*/  FADD.FTZ R218, R218, R209 ;  /* 0x000000d1dada7221 */ /* 0x000fe20000010000 */
[----:B0-----:R-:W-:Y:S01]  /*6880*/  FMUL.FTZ R231, R95, R206 ;  /* 0x000000ce5fe77220 */ /* 0x001fe20000410000 */
[----:B------:R0:W-:Y:S01]  /*6890*/  STS [R140+0x20], R235 ;  /* 0x000020eb8c007388 */ /* 0x0001e20000000800 */
[----:B------:R-:W-:Y:S01]  /*68a0*/  FFMA.FTZ R209, R164, -R210, R187 ;  /* 0x800000d2a4d17223 */ /* 0x000fe200000100bb */
[----:B------:R-:W-:Y:S01]  /*68b0*/  FFMA.FTZ R208, -R177, R208, R186 ;  /* 0x000000d0b1d07223 */ /* 0x000fe200000101ba */
[----:B------:R-:W-:Y:S01]  /*68c0*/  FMUL.FTZ R205, R207, R234 ;  /* 0x000000eacfcd7220 */ /* 0x000fe20000410000 */
[----:B------:R2:W-:Y:S01]  /*68d0*/  STS [R140+0x30], R231 ;  /* 0x000030e78c007388 */ /* 0x0005e20000000800 */
[----:B-1----:R-:W-:Y:S01]  /*68e0*/  FMUL.FTZ R233, R79, R28 ;  /* 0x0000001c4fe97220 */ /* 0x002fe20000410000 */
[----:B------:R-:W-:Y:S01]  /*68f0*/  FFMA.FTZ R210, -R166, R210, R217 ;  /* 0x000000d2a6d27223 */ /* 0x000fe200000101d9 */
[-C--:B------:R-:W-:Y:S01]  /*6900*/  FFMA.FTZ R205, R208, R206.reuse, R205 ;  /* 0x000000ced0cd7223 */ /* 0x080fe200000100cd */
[----:B------:R-:W-:Y:S01]  /*6910*/  FMUL.FTZ R213, R207, R206 ;  /* 0x000000cecfd57220 */ /* 0x000fe20000410000 */
[----:B------:R-:W-:Y:S01]  /*6920*/  FMUL.FTZ R236, R209, R233 ;  /* 0x000000e9d1ec7220 */ /* 0x000fe20000410000 */
[----:B0-----:R-:W-:Y:S01]  /*6930*/  FMUL.FTZ R235, R79, R229 ;  /* 0x000000e54feb7220 */ /* 0x001fe20000410000 */
[C---:B------:R-:W-:Y:S01]  /*6940*/  FMUL.FTZ R239, R96.reuse, R239 ;  /* 0x000000ef60ef7220 */ /* 0x040fe20000410000 */
[----:B------:R-:W-:Y:S01]  /*6950*/  FMUL.FTZ R241, R96, R241 ;  /* 0x000000f160f17220 */ /* 0x000fe20000410000 */
[-C--:B------:R-:W-:Y:S01]  /*6960*/  FMUL.FTZ R219, R95, R234.reuse ;  /* 0x000000ea5fdb7220 */ /* 0x080fe20000410000 */
[-C--:B--2---:R-:W-:Y:S01]  /*6970*/  FMUL.FTZ R231, R209, R235.reuse ;  /* 0x000000ebd1e77220 */ /* 0x084fe20000410000 */
[-C--:B------:R-:W-:Y:S01]  /*6980*/  FFMA.FTZ R236, R210, R235.reuse, -R236 ;  /* 0x000000ebd2ec7223 */ /* 0x080fe200000108ec */
[----:B------:R-:W-:Y:S01]  /*6990*/  FMUL.FTZ R235, R94, R235 ;  /* 0x000000eb5eeb7220 */ /* 0x000fe20000410000 */
[----:B------:R-:W-:Y:S01]  /*69a0*/  STS [R140+0x24], R237 ;  /* 0x000024ed8c007388 */ /* 0x000fe20000000800 */
[-C--:B------:R-:W-:Y:S01]  /*69b0*/  FFMA.FTZ R206, R210, R233.reuse, R231 ;  /* 0x000000e9d2ce7223 */ /* 0x080fe200000100e7 */
[----:B------:R-:W-:Y:S01]  /*69c0*/  FMUL.FTZ R233, R94, R233 ;  /* 0x000000e95ee97220 */ /* 0x000fe20000410000 */
[----:B------:R-:W-:Y:S01]  /*69d0*/  FFMA.FTZ R213, R208, R234, -R213 ;  /* 0x000000ead0d57223 */ /* 0x000fe200000108d5 */
[----:B------:R-:W-:Y:S01]  /*69e0*/  STS [R140+0x28], R239 ;  /* 0x000028ef8c007388 */ /* 0x000fe20000000800 */
[----:B------:R-:W-:Y:S01]  /*69f0*/  FADD.FTZ R205, R212, R205 ;  /* 0x000000cdd4cd7221 */ /* 0x000fe20000010000 */
[----:B------:R-:W-:Y:S01]  /*6a00*/  FMUL.FTZ R234, R69, R34 ;  /* 0x0000002245ea7220 */ /* 0x000fe20000410000 */
[----:B------:R-:W-:Y:S01]  /*6a10*/  FADD.FTZ R213, R218, R213 ;  /* 0x000000d5dad57221 */ /* 0x000fe20000010000 */
[----:B------:R-:W-:Y:S01]  /*6a20*/  STS [R140+0x2c], R241 ;  /* 0x00002cf18c007388 */ /* 0x000fe20000000800 */
[----:B------:R-:W-:Y:S01]  /*6a30*/  FADD.FTZ R205, R205, R206 ;  /* 0x000000cecdcd7221 */ /* 0x000fe20000010000 */
[----:B------:R-:W-:Y:S01]  /*6a40*/  FMUL.FTZ R35, R68, -R35 ;  /* 0x8000002344237220 */ /* 0x000fe20000410000 */
[----:B------:R-:W-:Y:S01]  /*6a50*/  FADD.FTZ R206, R213, R236 ;  /* 0x000000ecd5ce7221 */ /* 0x000fe20000010000 */
[----:B------:R-:W-:Y:S01]  /*6a60*/  STS [R140+0x34], R219 ;  /* 0x000034db8c007388 */ /* 0x000fe20000000800 */
[C---:B------:R-:W-:Y:S01]  /*6a70*/  FMUL.FTZ R227, R66.reuse, R227 ;  /* 0x000000e342e37220 */ /* 0x040fe20000410000 */
[----:B------:R-:W-:Y:S01]  /*6a80*/  FMUL.FTZ R225, R66, -R225 ;  /* 0x800000e142e17220 */ /* 0x000fe20000410000 */
[C---:B------:R-:W-:Y:S01]  /*6a90*/  FMUL.FTZ R232, R67.reuse, R232 ;  /* 0x000000e843e87220 */ /* 0x040fe20000410000 */
[----:B------:R-:W-:Y:S01]  /*6aa0*/  STS [R140+0x38], R233 ;  /* 0x000038e98c007388 */ /* 0x000fe20000000800 */
[----:B------:R-:W-:Y:S01]  /*6ab0*/  FMUL.FTZ R230, R67, -R230 ;  /* 0x800000e643e67220 */ /* 0x000fe20000410000 */
[C---:B------:R-:W-:Y:S01]  /*6ac0*/  FMUL.FTZ R220, R65.reuse, R220 ;  /* 0x000000dc41dc7220 */ /* 0x040fe20000410000 */
[----:B------:R-:W-:Y:S01]  /*6ad0*/  FMUL.FTZ R222, R65, -R222 ;  /* 0x800000de41de7220 */ /* 0x000fe20000410000 */
[----:B------:R-:W-:Y:S01]  /*6ae0*/  STS [R140+0x3c], R235 ;  /* 0x00003ceb8c007388 */ /* 0x000fe20000000800 */
[C---:B------:R-:W-:Y:S01]  /*6af0*/  FMUL.FTZ R189, R64.reuse, R189 ;  /* 0x000000bd40bd7220 */ /* 0x040fe20000410000 */
[----:B------:R-:W-:Y:S01]  /*6b00*/  FMUL.FTZ R191, R64, -R191 ;  /* 0x800000bf40bf7220 */ /* 0x000fe20000410000 */
[C---:B------:R-:W-:Y:S01]  /*6b10*/  FMUL.FTZ R217, R62.reuse, R217 ;  /* 0x000000d93ed97220 */ /* 0x040fe20000410000 */
[----:B------:R-:W-:Y:S01]  /*6b20*/  BAR.SYNC.DEFER_BLOCKING 0x0 ;  /* 0x0000000000007b1d */ /* 0x000fe20000010000 */
[----:B------:R-:W-:-:S05]  /*6b30*/  FMUL.FTZ R187, R62, -R187 ;  /* 0x800000bb3ebb7220 */ /* 0x000fca0000410000 */
        /* <DEDUP_REMOVED lines=20> */
[----:B-----5:R-:W-:-:S03]  /*6c80*/  IADD3 R224, PT, PT, R61, R156, RZ ;  /* 0x0000009c3de07210 */ /* 0x020fc60007ffe0ff */
[----:B------:R5:W-:Y:S01]  /*6c90*/  STS [R140+0x858], R227 ;  /* 0x000858e38c007388 */ /* 0x000be20000000800 */
[----:B-1----:R-:W-:-:S03]  /*6ca0*/  MOV R29, R60 ;  /* 0x0000003c001d7202 */ /* 0x002fc60000000f00 */
[----:B------:R1:W-:Y:S01]  /*6cb0*/  STS [R140+0x85c], R225 ;  /* 0x00085ce18c007388 */ /* 0x0003e20000000800 */
[----:B--2---:R-:W-:-:S03]  /*6cc0*/  LEA R35, R29, -R224, 0x1 ;  /* 0x800000e01d237211 */ /* 0x004fc600078e08ff */
[----:B------:R2:W-:Y:S01]  /*6cd0*/  STS [R140+0x850], R232 ;  /* 0x000850e88c007388 */ /* 0x0005e20000000800 */
[----:B------:R-:W-:Y:S01]  /*6ce0*/  ISETP.GE.AND P2, PT, R35, 0x1, PT ;  /* 0x000000012300780c */ /* 0x000fe20003f46270 */
[C---:B-----5:R-:W-:Y:S02]  /*6cf0*/  FMUL.FTZ R227, R63.reuse, -R184 ;  /* 0x800000b83fe37220 */ /* 0x060fe40000410000 */
[----:B------:R2:W-:Y:S01]  /*6d00*/  STS [R140+0x854], R230 ;  /* 0x000854e68c007388 */ /* 0x0005e20000000800 */
[----:B-1----:R-:W-:-:S03]  /*6d10*/  FMUL.FTZ R225, R63, R186 ;  /* 0x000000ba3fe17220 */ /* 0x002fc60000410000 */
        /* <DEDUP_REMOVED lines=13> */
.L_x_16112:
[----:B------:R-:W-:Y:S05]  /*6df0*/  BSYNC.RECONVERGENT B0 ;  /* 0x0000000000007941 */ /* 0x000fea0003800200 */
.L_x_16111:
[----:B-12---:R0:W1:Y:S01]  /*6e00*/  LDS R187, [R139+0x8c0] ;  /* 0x0008c0008bbb7984 */ /* 0x0060620000000800 */
        /* <DEDUP_REMOVED lines=8> */
[----:B-1----:R0:W-:Y:S02]  /*6e90*/  REDG.E.ADD.F32.FTZ.RN.STRONG.GPU desc[UR16][R32.64+0x80], R187 ;  /* 0x000080bb200079a6 */ /* 0x0021e4000c12f310 */
.L_x_16114:
[----:B------:R-:W-:Y:S05]  /*6ea0*/  BSYNC.RECONVERGENT B0 ;  /* 0x0000000000007941 */ /* 0x000fea0003800200 */
.L_x_16113:
[----:B01----:R0:W1:Y:S01]  /*6eb0*/  LDS R187, [R138+0x940] ;  /* 0x000940008abb7984 */ /* 0x0030620000000800 */
[----:B------:R-:W-:Y:S04]  /*6ec0*/  BSSY.RECONVERGENT B0, `(.L_x_16115) ;  /* 0x0000004000007945 */ /* 0x000fe80003800200 */
[----:B------:R-:W-:Y:S05]  /*6ed0*/  @!P2 BRA `(.L_x_16116) ;  /* 0x000000000008a947 */ /* 0x000fea0003800000 */
[----:B------:R2:W-:Y:S04]  /*6ee0*/  REDG.E.ADD.F32.FTZ.RN.STRONG.GPU desc[UR16][R30.64+0x100], R231 ;  /* 0x000100e71e0079a6 */ /* 0x0005e8000c12f310 */
[----:B-1----:R2:W-:Y:S02]  /*6ef0*/  REDG.E.ADD.F32.FTZ.RN.STRONG.GPU desc[UR16][R32.64+0x100], R187 ;  /* 0x000100bb200079a6 */ /* 0x0025e4000c12f310 */
.L_x_16116:
[----:B------:R-:W-:Y:S05]  /*6f00*/  BSYNC.RECONVERGENT B0 ;  /* 0x0000000000007941 */ /* 0x000fea0003800200 */
.L_x_16115:
[----:B-12---:R1:W2:Y:S01]  /*6f10*/  LDS R187, [R137+0x9c0] ;  /* 0x0009c00089bb7984 */ /* 0x0062a20000000800 */
[----:B------:R-:W-:Y:S04]  /*6f20*/  BSSY.RECONVERGENT B0, `(.L_x_16117) ;  /* 0x0000004000007945 */ /* 0x000fe80003800200 */
[----:B------:R-:W-:Y:S05]  /*6f30*/  @!P3 BRA `(.L_x_16118) ;  /* 0x000000000008b947 */ /* 0x000fea0003800000 */
[----:B------:R3:W-:Y:S04]  /*6f40*/  REDG.E.ADD.F32.FTZ.RN.STRONG.GPU desc[UR16][R30.64+0x180], R233 ;  /* 0x000180e91e0079a6 */ /* 0x0007e8000c12f310 */
[----:B--2---:R3:W-:Y:S02]  /*6f50*/  REDG.E.ADD.F32.FTZ.RN.STRONG.GPU desc[UR16][R32.64+0x180], R187 ;  /* 0x000180bb200079a6 */ /* 0x0047e4000c12f310 */
.L_x_16118:
[----:B------:R-:W-:Y:S05]  /*6f60*/  BSYNC.RECONVERGENT B0 ;  /* 0x0000000000007941 */ /* 0x000fea0003800200 */
.L_x_16117:
[----:B--23--:R2:W3:Y:S01]  /*6f70*/  LDS R187, [R136+0xa40] ;  /* 0x000a400088bb7984 */ /* 0x00c4e20000000800 */
[----:B------:R-:W-:Y:S04]  /*6f80*/  BSSY.RECONVERGENT B0, `(.L_x_16119) ;  /* 0x0000004000007945 */ /* 0x000fe80003800200 */
[----:B------:R-:W-:Y:S05]  /*6f90*/  @!P4 BRA `(.L_x_16120) ;  /* 0x000000000008c947 */ /* 0x000fea0003800000 */
[----:B------:R4:W-:Y:S04]  /*6fa0*/  REDG.E.ADD.F32.FTZ.RN.STRONG.GPU desc[UR16][R30.64+0x200], R235 ;  /* 0x000200eb1e0079a6 */ /* 0x0009e8000c12f310 */
[----:B---3--:R4:W-:Y:S02]  /*6fb0*/  REDG.E.ADD.F32.FTZ.RN.STRONG.GPU desc[UR16][R32.64+0x200], R187 ;  /* 0x000200bb200079a6 */ /* 0x0089e4000c12f310 */
.L_x_16120:
[----:B------:R-:W-:Y:S05]  /*6fc0*/  BSYNC.RECONVERGENT B0 ;  /* 0x0000000000007941 */ /* 0x000fea0003800200 */
.L_x_16119:
[----:B---34-:R3:W4:Y:S01]  /*6fd0*/  LDS R187, [R135+0xac0] ;  /* 0x000ac00087bb7984 */ /* 0x0187220000000800 */
[----:B------:R-:W-:Y:S04]  /*6fe0*/  BSSY.RECONVERGENT B0, `(.L_x_16121) ;  /* 0x0000004000007945 */ /* 0x000fe80003800200 */
[----:B------:R-:W-:Y:S05]  /*6ff0*/  @!P5 BRA `(.L_x_16122) ;  /* 0x000000000008d947 */ /* 0x000fea0003800000 */
[----:B------:R0:W-:Y:S04]  /*7000*/  REDG.E.ADD.F32.FTZ.RN.STRONG.GPU desc[UR16][R30.64+0x280], R237 ;  /* 0x000280ed1e0079a6 */ /* 0x0001e8000c12f310 */
[----:B----4-:R0:W-:Y:S02]  /*7010*/  REDG.E.ADD.F32.FTZ.RN.STRONG.GPU desc[UR16][R32.64+0x280], R187 ;  /* 0x000280bb200079a6 */ /* 0x0101e4000c12f310 */
.L_x_16122:
[----:B------:R-:W-:Y:S05]  /*7020*/  BSYNC.RECONVERGENT B0 ;  /* 0x0000000000007941 */ /* 0x000fea0003800200 */
.L_x_16121:
        /* <DEDUP_REMOVED lines=10> */
.L_x_16124:
[----:B------:R-:W-:Y:S05]  /*70d0*/  BSYNC.RECONVERGENT B0 ;  /* 0x0000000000007941 */ /* 0x000fea0003800200 */
.L_x_16123:
[----:B0---4-:R0:W4:Y:S01]  /*70e0*/  LDS R187, [R133+0xbc0] ;  /* 0x000bc00085bb7984 */ /* 0x0111220000000800 */
[----:B------:R-:W-:Y:S04]  /*70f0*/  BSSY.RECONVERGENT B0, `(.L_x_16125) ;  /* 0x0000004000007945 */ /* 0x000fe80003800200 */
[----:B------:R-:W-:Y:S05]  /*7100*/  @!P2 BRA `(.L_x_16126) ;  /* 0x000000000008a947 */ /* 0x000fea0003800000 */
[----:B------:R0:W-:Y:S04]  /*7110*/  REDG.E.ADD.F32.FTZ.RN.STRONG.GPU desc[UR16][R30.64+0x380], R241 ;  /* 0x000380f11e0079a6 */ /* 0x0001e8000c12f310 */
[----:B----4-:R0:W-:Y:S02]  /*7120*/  REDG.E.ADD.F32.FTZ.RN.STRONG.GPU desc[UR16][R32.64+0x380], R187 ;  /* 0x000380bb200079a6 */ /* 0x0101e4000c12f310 */
.L_x_16126:
[----:B------:R-:W-:Y:S05]  /*7130*/  BSYNC.RECONVERGENT B0 ;  /* 0x0000000000007941 */ /* 0x000fea0003800200 */
.L_x_16125:
[----:B0---4-:R0:W4:Y:S01]  /*7140*/  LDS R187, [R132+0xc40] ;  /* 0x000c400084bb7984 */ /* 0x0111220000000800 */
[----:B------:R-:W-:Y:S04]  /*7150*/  BSSY.RECONVERGENT B0, `(.L_x_16127) ;  /* 0x0000004000007945 */ /* 0x000fe80003800200 */
[----:B------:R-:W-:Y:S05]  /*7160*/  @!P3 BRA `(.L_x_16128) ;  /* 0x000000000008b947 */ /* 0x000fea0003800000 */
[----:B------:R0:W-:Y:S04]  /*7170*/  REDG.E.ADD.F32.FTZ.RN.STRONG.GPU desc[UR16][R30.64+0x400], R243 ;  /* 0x000400f31e0079a6 */ /* 0x0001e8000c12f310 */
[----:B----4-:R0:W-:Y:S02]  /*7180*/  REDG.E.ADD.F32.FTZ.RN.STRONG.GPU desc[UR16][R32.64+0x400], R187 ;  /* 0x000400bb200079a6 */ /* 0x0101e4000c12f310 */
.L_x_16128:
[----:B------:R-:W-:Y:S05]  /*7190*/  BSYNC.RECONVERGENT B0 ;  /* 0x0000000000007941 */ /* 0x000fea0003800200 */
.L_x_16127:
[----:B0---4-:R0:W4:Y:S01]  /*71a0*/  LDS R187, [R131+0xcc0] ;  /* 0x000cc00083bb7984 */ /* 0x0111220000000800 */
[----:B------:R-:W-:Y:S04]  /*71b0*/  BSSY.RECONVERGENT B0, `(.L_x_16129) ;  /* 0x0000004000007945 */ /* 0x000fe80003800200 */
[----:B------:R-:W-:Y:S05]  /*71c0*/  @!P4 BRA `(.L_x_16130) ;  /* 0x000000000008c947 */ /* 0x000fea0003800000 */
[----:B------:R0:W-:Y:S04]  /*71d0*/  REDG.E.ADD.F32.FTZ.RN.STRONG.GPU desc[UR16][R30.64+0x480], R245 ;  /* 0x000480f51e0079a6 */ /* 0x0001e8000c12f310 */
[----:B----4-:R0:W-:Y:S02]  /*71e0*/  REDG.E.ADD.F32.FTZ.RN.STRONG.GPU desc[UR16][R32.64+0x480], R187 ;  /* 0x000480bb200079a6 */ /* 0x0101e4000c12f310 */
.L_x_16130:
[----:B------:R-:W-:Y:S05]  /*71f0*/  BSYNC.RECONVERGENT B0 ;  /* 0x0000000000007941 */ /* 0x000fea0003800200 */
.L_x_16129:
[----:B0---4-:R0:W4:Y:S01]  /*7200*/  LDS R187, [R130+0xd40] ;  /* 0x000d400082bb7984 */ /* 0x0111220000000800 */
[----:B------:R-:W-:Y:S04]  /*7210*/  BSSY.RECONVERGENT B0, `(.L_x_16131) ;  /* 0x0000004000007945 */ /* 0x000fe80003800200 */
[----:B------:R-:W-:Y:S05]  /*7220*/  @!P5 BRA `(.L_x_16132) ;  /* 0x000000000008d947 */ /* 0x000fea0003800000 */
[----:B------:R0:W-:Y:S04]  /*7230*/  REDG.E.ADD.F32.FTZ.RN.STRONG.GPU desc[UR16][R30.64+0x500], R247 ;  /* 0x000500f71e0079a6 */ /* 0x0001e8000c12f310 */
[----:B----4-:R0:W-:Y:S02]  /*7240*/  REDG.E.ADD.F32.FTZ.RN.STRONG.GPU desc[UR16][R32.64+0x500], R187 ;  /* 0x000500bb200079a6 */ /* 0x0101e4000c12f310 */
.L_x_16132:
[----:B------:R-:W-:Y:S05]  /*7250*/  BSYNC.RECONVERGENT B0 ;  /* 0x0000000000007941 */ /* 0x000fea0003800200 */
.L_x_16131:
        /* <DEDUP_REMOVED lines=10> */
.L_x_16134:
[----:B------:R-:W-:Y:S05]  /*7300*/  BSYNC.RECONVERGENT B0 ;  /* 0x0000000000007941 */ /* 0x000fea0003800200 */
.L_x_16133:
[----:B------:R0:W0:Y:S01]  /*7310*/  LDS R35, [R128+0xe40] ;  /* 0x000e400080237984 */ /* 0x0000220000000800 */
[----:B------:R-:W-:Y:S04]  /*7320*/  BSSY.RECONVERGENT B0, `(.L_x_16135) ;  /* 0x0000004000007945 */ /* 0x000fe80003800200 */
[----:B------:R-:W-:Y:S05]  /*7330*/  @!P2 BRA `(.L_x_16136) ;  /* 0x000000000008a947 */ /* 0x000fea0003800000 */
[----:B------:R1:W-:Y:S04]  /*7340*/  REDG.E.ADD.F32.FTZ.RN.STRONG.GPU desc[UR16][R30.64+0x600], R251 ;  /* 0x000600fb1e0079a6 */ /* 0x0003e8000c12f310 */
[----:B0-----:R1:W-:Y:S02]  /*7350*/  REDG.E.ADD.F32.FTZ.RN.STRONG.GPU desc[UR16][R32.64+0x600], R35 ;  /* 0x00060023200079a6 */ /* 0x0013e4000c12f310 */
.L_x_16136:
[----:B------:R-:W-:Y:S05]  /*7360*/  BSYNC.RECONVERGENT B0 ;  /* 0x0000000000007941 */ /* 0x000fea0003800200 */
.L_x_16135:
[----:B01----:R0:W1:Y:S01]  /*7370*/  LDS R35, [R127+0xec0] ;  /* 0x000ec0007f237984 */ /* 0x0030620000000800 */
[----:B------:R-:W-:Y:S04]  /*7380*/  BSSY.RECONVERGENT B0, `(.L_x_16137) ;  /* 0x0000004000007945 */ /* 0x000fe80003800200 */
[----:B------:R-:W-:Y:S05]  /*7390*/  @!P3 BRA `(.L_x_16138) ;  /* 0x000000000008b947 */ /* 0x000fea0003800000 */
[----:B------:R0:W-:Y:S04]  /*73a0*/  REDG.E.ADD.F32.FTZ.RN.STRONG.GPU desc[UR16][R30.64+0x680], R34 ;  /* 0x000680221e0079a6 */ /* 0x0001e8000c12f310 */
[----:B-1----:R0:W-:Y:S02]  /*73b0*/  REDG.E.ADD.F32.FTZ.RN.STRONG.GPU desc[UR16][R32.64+0x680], R35 ;  /* 0x00068023200079a6 */ /* 0x0021e4000c12f310 */
.L_x_16138:
[----:B------:R-:W-:Y:S05]  /*73c0*/  BSYNC.RECONVERGENT B0 ;  /* 0x0000000000007941 */ /* 0x000fea0003800200 */
.L_x_16137:
[----:B01----:R0:W1:Y:S01]  /*73d0*/  LDS R35, [R125+0xf40] ;  /* 0x000f40007d237984 */ /* 0x0030620000000800 */
[----:B------:R-:W-:Y:S04]  /*73e0*/  BSSY.RECONVERGENT B0, `(.L_x_16139) ;  /* 0x0000004000007945 */ /* 0x000fe80003800200 */
[----:B------:R-:W-:Y:S05]  /*73f0*/  @!P4 BRA `(.L_x_16140) ;  /* 0x000000000008c947 */ /* 0x000fea0003800000 */
[----:B------:R0:W-:Y:S04]  /*7400*/  REDG.E.ADD.F32.FTZ.RN.STRONG.GPU desc[UR16][R30.64+0x700], R212 ;  /* 0x000700d41e0079a6 */ /* 0x0001e8000c12f310 */
[----:B-1----:R0:W-:Y:S02]  /*7410*/  REDG.E.ADD.F32.FTZ.RN.STRONG.GPU desc[UR16][R32.64+0x700], R35 ;  /* 0x00070023200079a6 */ /* 0x0021e4000c12f310 */
.L_x_16140:
[----:B------:R-:W-:Y:S05]  /*7420*/  BSYNC.RECONVERGENT B0 ;  /* 0x0000000000007941 */ /* 0x000fea0003800200 */
.L_x_16139:
[----:B01----:R0:W1:Y:S01]  /*7430*/  LDS R35, [R124+0xfc0] ;  /* 0x000fc0007c237984 */ /* 0x0030620000000800 */
[----:B------:R-:W-:Y:S04]  /*7440*/  BSSY.RECONVERGENT B0, `(.L_x_16141) ;  /* 0x0000004000007945 */ /* 0x000fe80003800200 */
[----:B------:R-:W-:Y:S05]  /*7450*/  @!P5 BRA `(.L_x_16142) ;  /* 0x000000000008d947 */ /* 0x000fea0003800000 */
[----:B------:R0:W-:Y:S04]  /*7460*/  REDG.E.ADD.F32.FTZ.RN.STRONG.GPU desc[UR16][R30.64+0x780], R218 ;  /* 0x000780da1e0079a6 */ /* 0x0001e8000c12f310 */
[----:B-1----:R0:W-:Y:S02]  /*7470*/  REDG.E.ADD.F32.FTZ.RN.STRONG.GPU desc[UR16][R32.64+0x780], R35 ;  /* 0x00078023200079a6 */ /* 0x0021e4000c12f310 */
.L_x_16142:
[----:B------:R-:W-:Y:S05]  /*7480*/  BSYNC.RECONVERGENT B0 ;  /* 0x0000000000007941 */ /* 0x000fea0003800200 */
.L_x_16141:
        /* <DEDUP_REMOVED lines=12> */
[----:B------:R-:W-:Y:S01]  /*7550*/  FMUL.FTZ R31, R27, R28 ;  /* 0x0000001c1b1f7220 */ /* 0x000fe20000410000 */
[----:B------:R-:W-:Y:S02]  /*7560*/  ISETP.GT.AND P2, PT, R111, 0x1b, PT ;  /* 0x0000001b6f00780c */ /* 0x000fe40003f44270 */
[----:B----4-:R-:W4:Y:S01]  /*7570*/  SHFL.DOWN PT, R187, R206, 0x4, 0x1f ;  /* 0x08801f00cebb7f89 */ /* 0x010f2200000e0000 */
[-C--:B------:R-:W-:Y:S01]  /*7580*/  FFMA.FTZ R30, R26, R229.reuse, -R31 ;  /* 0x000000e51a1e7223 */ /* 0x080fe2000001081f */
[-C--:B------:R-:W-:Y:S01]  /*7590*/  FMUL.FTZ R31, R27, R229.reuse ;  /* 0x000000e51b1f7220 */ /* 0x080fe20000410000 */
[----:B------:R-:W-:Y:S02]  /*75a0*/  FMUL.FTZ R229, R164, R229 ;  /* 0x000000e5a4e57220 */ /* 0x000fe40000410000 */
[----:B------:R-:W-:Y:S01]  /*75b0*/  FMUL.FTZ R209, R209, R30 ;  /* 0x0000001ed1d17220 */ /* 0x000fe20000410000 */
[----:B------:R-:W-:Y:S01]  /*75c0*/  FFMA.FTZ R33, R26, R28, R31 ;  /* 0x0000001c1a217223 */ /* 0x000fe2000001001f */
[----:B------:R-:W-:Y:S01]  /*75d0*/  FMUL.FTZ R31, R27, R226 ;  /* 0x000000e21b1f7220 */ /* 0x000fe20000410000 */
[----:B------:R-:W-:Y:S01]  /*75e0*/  FFMA.FTZ R229, R166, R28, R229 ;  /* 0x0000001ca6e57223 */ /* 0x000fe200000100e5 */
[-C--:B------:R-:W-:Y:S01]  /*75f0*/  FMUL.FTZ R28, R175, R228.reuse ;  /* 0x000000e4af1c7220 */ /* 0x080fe20000410000 */
[----:B------:R-:W-:Y:S01]  /*7600*/  FFMA.FTZ R33, R210, R33, R209 ;  /* 0x00000021d2217223 */ /* 0x000fe200000100d1 */
[-C--:B------:R-:W-:Y:S01]  /*7610*/  FFMA.FTZ R32, R26, R228.reuse, -R31 ;  /* 0x000000e41a207223 */ /* 0x080fe2000001081f */
[----:B------:R-:W-:Y:S01]  /*7620*/  FMUL.FTZ R31, R27, R228 ;  /* 0x000000e41b1f7220 */ /* 0x000fe20000410000 */
[----:B------:R-:W-:Y:S01]  /*7630*/  FFMA.FTZ R30, R177, R226, R28 ;  /* 0x000000e2b11e7223 */ /* 0x000fe2000001001c */
[----:B------:R-:W-:Y:S01]  /*7640*/  FFMA.FTZ R34, R94, R229, R33 ;  /* 0x000000e55e227223 */ /* 0x000fe20000010021 */
[----:B------:R-:W-:Y:S01]  /*7650*/  FMUL.FTZ R207, R207, R32 ;  /* 0x00000020cfcf7220 */ /* 0x000fe20000410000 */
[C---:B------:R-:W-:Y:S01]  /*7660*/  FMUL.FTZ R33, R27.reuse, R223 ;  /* 0x000000df1b217220 */ /* 0x040fe20000410000 */
[----:B-1----:R-:W-:Y:S01]  /*7670*/  FFMA.FTZ R35, R26, R226, R31 ;  /* 0x000000e21a237223 */ /* 0x002fe2000001001f */
[-C--:B------:R-:W-:Y:S01]  /*7680*/  FMUL.FTZ R31, R168, R221.reuse ;  /* 0x000000dda81f7220 */ /* 0x080fe20000410000 */
[-C--:B------:R-:W-:Y:S01]  /*7690*/  FMUL.FTZ R28, R27, R221.reuse ;  /* 0x000000dd1b1c7220 */ /* 0x080fe20000410000 */
[----:B0-----:R-:W-:Y:S01]  /*76a0*/  @!P2 FADD.FTZ R205, R205, R184 ;  /* 0x000000b8cdcda221 */ /* 0x001fe20000010000 */
[----:B------:R-:W-:Y:S01]  /*76b0*/  FFMA.FTZ R221, R26, R221, -R33 ;  /* 0x000000dd1add7223 */ /* 0x000fe20000010821 */
[-C--:B------:R-:W-:Y:S01]  /*76c0*/  FFMA.FTZ R33, R170, R223.reuse, R31 ;  /* 0x000000dfaa217223 */ /* 0x080fe2000001001f */
[----:B------:R-:W-:Y:S01]  /*76d0*/  FMUL.FTZ R31, R27, R188 ;  /* 0x000000bc1b1f7220 */ /* 0x000fe20000410000 */
[----:B----4-:R-:W-:Y:S01]  /*76e0*/  @!P2 FADD.FTZ R206, R206, R187 ;  /* 0x000000bbcecea221 */ /* 0x010fe20000010000 */
[----:B------:R-:W0:Y:S01]  /*76f0*/  SHFL.DOWN PT, R32, R205, 0x8, 0x1f ;  /* 0x09001f00cd207f89 */ /* 0x000e2200000e0000 */
[----:B------:R-:W-:Y:S01]  /*7700*/  FFMA.FTZ R28, R26, R223, R28 ;  /* 0x000000df1a1c7223 */ /* 0x000fe2000001001c */
[----:B------:R-:W-:Y:S01]  /*7710*/  FMUL.FTZ R4, R4, R221 ;  /* 0x000000dd04047220 */ /* 0x000fe20000410000 */
[----:B------:R-:W-:Y:S01]  /*7720*/  ISETP.GT.AND P2, PT, R111, 0x17, PT ;  /* 0x000000176f00780c */ /* 0x000fe20003f44270 */
[----:B------:R-:W1:Y:S01]  /*7730*/  SHFL.DOWN PT, R175, R206, 0x8, 0x1f ;  /* 0x09001f00ceaf7f89 */ /* 0x000e6200000e0000 */
[-C--:B------:R-:W-:Y:S01]  /*7740*/  FFMA.FTZ R31, R26, R211.reuse, -R31 ;  /* 0x000000d31a1f7223 */ /* 0x080fe2000001081f */
[----:B------:R-:W-:Y:S01]  /*7750*/  FFMA.FTZ R5, R5, R28, R4 ;  /* 0x0000001c05057223 */ /* 0x000fe20000010004 */
[-C--:B------:R-:W-:Y:S01]  /*7760*/  FMUL.FTZ R4, R179, R211.reuse ;  /* 0x000000d3b3047220 */ /* 0x080fe20000410000 */
[C---:B------:R-:W-:Y:S01]  /*7770*/  FMUL.FTZ R211, R27.reuse, R211 ;  /* 0x000000d31bd37220 */ /* 0x040fe20000410000 */
[----:B------:R-:W-:Y:S01]  /*7780*/  FMUL.FTZ R200, R200, R31 ;  /* 0x0000001fc8c87220 */ /* 0x000fe20000410000 */
[----:B------:R-:W-:Y:S01]  /*7790*/  FMUL.FTZ R31, R27, R192 ;  /* 0x000000c01b1f7220 */ /* 0x000fe20000410000 */
[----:B------:R-:W-:Y:S01]  /*77a0*/  FFMA.FTZ R208, R208, R35, R207 ;  /* 0x00000023d0d07223 */ /* 0x000fe200000100cf */
[CC--:B------:R-:W-:Y:S01]  /*77b0*/  FFMA.FTZ R28, R26.reuse, R188.reuse, R211 ;  /* 0x000000bc1a1c7223 */ /* 0x0c0fe200000100d3 */
[----:B------:R-:W-:Y:S01]  /*77c0*/  FFMA.FTZ R188, R181, R188, R4 ;  /* 0x000000bcb5bc7223 */ /* 0x000fe20000010004 */
[-C--:B------:R-:W-:Y:S01]  /*77d0*/  FFMA.FTZ R4, R26, R190.reuse, -R31 ;  /* 0x000000be1a047223 */ /* 0x080fe2000001081f */
[----:B------:R-:W-:Y:S01]  /*77e0*/  FMUL.FTZ R31, R27, R190 ;  /* 0x000000be1b1f7220 */ /* 0x000fe20000410000 */
[-C--:B------:R-:W-:Y:S01]  /*77f0*/  FFMA.FTZ R71, R78, R30.reuse, R71 ;  /* 0x0000001e4e477223 */ /* 0x080fe20000010047 */
[----:B------:R-:W-:Y:S01]  /*7800*/  FFMA.FTZ R35, R95, R30, R208 ;  /* 0x0000001e5f237223 */ /* 0x000fe200000100d0 */
[-C--:B------:R-:W-:Y:S01]  /*7810*/  FFMA.FTZ R72, R81, R33.reuse, R72 ;  /* 0x0000002151487223 */ /* 0x080fe20000010048 */
[----:B------:R-:W-:Y:S01]  /*7820*/  FFMA.FTZ R30, R96, R33, R5 ;  /* 0x00000021601e7223 */ /* 0x000fe20000010005 */
[----:B------:R-:W-:Y:S01]  /*7830*/  FFMA.FTZ R28, R199, R28, R200 ;  /* 0x0000001cc71c7223 */ /* 0x000fe200000100c8 */
[----:B------:R-:W-:Y:S01]  /*7840*/  FMUL.FTZ R5, R172, R190 ;  /* 0x000000beac057220 */ /* 0x000fe20000410000 */
[----:B------:R-:W-:Y:S01]  /*7850*/  FMUL.FTZ R201, R201, R4 ;  /* 0x00000004c9c97220 */ /* 0x000fe20000410000 */
[----:B------:R-:W-:Y:S01]  /*7860*/  FFMA.FTZ R33, R26, R192, R31 ;  /* 0x000000c01a217223 */ /* 0x000fe2000001001f */
[----:B0-----:R-:W-:Y:S01]  /*7870*/  @!P2 FADD.FTZ R205, R205, R32 ;  /* 0x00000020cdcda221 */ /* 0x001fe20000010000 */
[----:B------:R-:W-:Y:S01]  /*7880*/  FADD.FTZ R92, R35, R92 ;  /* 0x0000005c235c7221 */ /* 0x000fe20000010000 */
[----:B------:R-:W-:Y:S01]  /*7890*/  FFMA.FTZ R35, R97, R188, R28 ;  /* 0x000000bc61237223 */ /* 0x000fe2000001001c */
[----:B------:R-:W-:Y:S01]  /*78a0*/  FFMA.FTZ R31, R174, R192, R5 ;  /* 0x000000c0ae1f7223 */ /* 0x000fe20000010005 */
[----:B-1----:R-:W-:Y:S01]  /*78b0*/  @!P2 FADD.FTZ R206, R206, R175 ;  /* 0x000000afcecea221 */ /* 0x002fe20000010000 */
[----:B------:R-:W0:Y:S01]  /*78c0*/  SHFL.DOWN PT, R32, R205, 0x10, 0x1f ;  /* 0x0a001f00cd207f89 */ /* 0x000e2200000e0000 */
[----:B------:R-:W-:Y:S01]  /*78d0*/  FFMA.FTZ R33, R202, R33, R201 ;  /* 0x00000021ca217223 */ /* 0x000fe200000100c9 */
[----:B------:R-:W-:Y:S01]  /*78e0*/  FADD.FTZ R90, R35, R90 ;  /* 0x0000005a235a7221 */ /* 0x000fe20000010000 */
[-C--:B------:R-:W-:Y:S01]  /*78f0*/  FFMA.FTZ R74, R83, R31.reuse, R74 ;  /* 0x0000001f534a7223 */ /* 0x080fe2000001004a */
[----:B------:R-:W1:Y:S01]  /*7900*/  SHFL.DOWN PT, R175, R206, 0x10, 0x1f ;  /* 0x0a001f00ceaf7f89 */ /* 0x000e6200000e0000 */
[----:B------:R-:W-:Y:S01]  /*7910*/  FFMA.FTZ R28, R98, R31, R33 ;  /* 0x0000001f621c7223 */ /* 0x000fe20000010021 */
[C---:B------:R-:W-:Y:S01]  /*7920*/  FMUL.FTZ R35, R27.reuse, R196 ;  /* 0x000000c41b237220 */ /* 0x040fe20000410000 */
[CC--:B------:R-:W-:Y:S01]  /*7930*/  FMUL.FTZ R31, R27.reuse, R195.reuse ;  /* 0x000000c31b1f7220 */ /* 0x0c0fe20000410000 */
[C---:B------:R-:W-:Y:S01]  /*7940*/  FMUL.FTZ R5, R27.reuse, R194 ;  /* 0x000000c21b057220 */ /* 0x040fe20000410000 */
[----:B------:R-:W-:Y:S01]  /*7950*/  FADD.FTZ R89, R28, R89 ;  /* 0x000000591c597221 */ /* 0x000fe20000010000 */
[C---:B------:R-:W-:Y:S01]  /*7960*/  FFMA.FTZ R28, R26.reuse, R195, -R35 ;  /* 0x000000c31a1c7223 */ /* 0x040fe20000010823 */
[C---:B------:R-:W-:Y:S01]  /*7970*/  FFMA.FTZ R35, R26.reuse, R196, R31 ;  /* 0x000000c41a237223 */ /* 0x040fe2000001001f */
[----:B------:R-:W-:Y:S01]  /*7980*/  FMUL.FTZ R31, R27, R198 ;  /* 0x000000c61b1f7220 */ /* 0x000fe20000410000 */
[-C--:B------:R-:W-:Y:S01]  /*7990*/  FMUL.FTZ R4, R183, R193.reuse ;  /* 0x000000c1b7047220 */ /* 0x080fe20000410000 */
[CC--:B------:R-:W-:Y:S01]  /*79a0*/  FFMA.FTZ R5, R26.reuse, R193.reuse, -R5 ;  /* 0x000000c11a057223 */ /* 0x0c0fe20000010805 */
[----:B------:R-:W-:Y:S01]  /*79b0*/  FMUL.FTZ R193, R27, R193 ;  /* 0x000000c11bc17220 */ /* 0x000fe20000410000 */
[----:B------:R-:W-:Y:S01]  /*79c0*/  FMUL.FTZ R7, R7, R28 ;  /* 0x0000001c07077220 */ /* 0x000fe20000410000 */
[----:B------:R-:W-:Y:S01]  /*79d0*/  ISETP.NE.AND P2, PT, R111, RZ, PT ;  /* 0x000000ff6f00720c */ /* 0x000fe20003f45270 */
[-C--:B------:R-:W-:Y:S01]  /*79e0*/  FMUL.FTZ R28, R171, R180.reuse ;  /* 0x000000b4ab1c7220 */ /* 0x080fe20000410000 */
[-C--:B------:R-:W-:Y:S01]  /*79f0*/  FMUL.FTZ R27, R27, R180.reuse ;  /* 0x000000b41b1b7220 */ /* 0x080fe20000410000 */
[----:B------:R-:W-:Y:S01]  /*7a00*/  FFMA.FTZ R180, R26, R180, -R31 ;  /* 0x000000b41ab47223 */ /* 0x000fe2000001081f */
[----:B------:R-:W-:Y:S01]  /*7a10*/  FMUL.FTZ R204, R204, R5 ;  /* 0x00000005cccc7220 */ /* 0x000fe20000410000 */
[----:B------:R-:W-:Y:S01]  /*7a20*/  FMUL.FTZ R5, R176, R195 ;  /* 0x000000c3b0057220 */ /* 0x000fe20000410000 */
[----:B------:R-:W-:Y:S01]  /*7a30*/  FADD.FTZ R91, R30, R91 ;  /* 0x0000005b1e5b7221 */ /* 0x000fe20000010000 */
[----:B------:R-:W-:Y:S01]  /*7a40*/  FFMA.FTZ R30, R185, R194, R4 ;  /* 0x000000c2b91e7223 */ /* 0x000fe20000010004 */
[C---:B------:R-:W-:Y:S01]  /*7a50*/  FFMA.FTZ R27, R26.reuse, R198, R27 ;  /* 0x000000c61a1b7223 */ /* 0x040fe2000001001b */
[----:B------:R-:W-:Y:S01]  /*7a60*/  FMUL.FTZ R197, R197, R180 ;  /* 0x000000b4c5c57220 */ /* 0x000fe20000410000 */
[----:B------:R-:W-:Y:S01]  /*7a70*/  FFMA.FTZ R194, R26, R194, R193 ;  /* 0x000000c21ac27223 */ /* 0x000fe200000100c1 */
[----:B------:R-:W-:Y:S01]  /*7a80*/  FFMA.FTZ R33, R178, R196, R5 ;  /* 0x000000c4b2217223 */ /* 0x000fe20000010005 */
[----:B0-----:R-:W-:Y:S01]  /*7a90*/  FADD.FTZ R4, R205, R32 ;  /* 0x00000020cd047221 */ /* 0x001fe20000010000 */
[----:B-1----:R-:W-:Y:S01]  /*7aa0*/  FADD.FTZ R5, R206, R175 ;  /* 0x000000afce057221 */ /* 0x002fe20000010000 */
[----:B------:R-:W-:Y:S01]  /*7ab0*/  FFMA.FTZ R7, R6, R35, R7 ;  /* 0x0000002306077223 */ /* 0x000fe20000010007 */
[----:B------:R-:W-:Y:S01]  /*7ac0*/  FFMA.FTZ R28, R173, R198, R28 ;  /* 0x000000c6ad1c7223 */ /* 0x000fe2000001001c */
[----:B------:R-:W-:Y:S01]  /*7ad0*/  FFMA.FTZ R182, R182, R27, R197 ;  /* 0x0000001bb6b67223 */ /* 0x000fe200000100c5 */
[----:B------:R-:W-:Y:S01]  /*7ae0*/  FFMA.FTZ R194, R203, R194, R204 ;  /* 0x000000c2cbc27223 */ /* 0x000fe200000100cc */
[----:B------:R-:W-:Y:S01]  /*7af0*/  FFMA.FTZ R6, R100, R33, R7 ;  /* 0x0000002164067223 */ /* 0x000fe20000010007 */
[----:B------:R0:W-:Y:S01]  /*7b00*/  @!P2 STS.64 [UR6+0x2108], R4 ;  /* 0x00210804ff00a988 */ /* 0x0001e20008000a06 */
[----:B------:R-:W-:Y:S01]  /*7b10*/  FFMA.FTZ R7, R101, R28, R182 ;  /* 0x0000001c65077223 */ /* 0x000fe200000100b6 */
[----:B------:R-:W-:Y:S01]  /*7b20*/  FFMA.FTZ R31, R99, R30, R194 ;  /* 0x0000001e631f7223 */ /* 0x000fe200000100c2 */
[----:B------:R-:W-:Y:S01]  /*7b30*/  ISETP.GT.AND P2, PT, R111, 0xf, PT ;  /* 0x0000000f6f00780c */ /* 0x000fe20003f44270 */
[----:B------:R-:W-:Y:S01]  /*7b40*/  FADD.FTZ R87, R6, R87 ;  /* 0x0000005706577221 */ /* 0x000fe20000010000 */
[----:B------:R-:W-:Y:S01]  /*7b50*/  FADD.FTZ R86, R7, R86 ;  /* 0x0000005607567221 */ /* 0x000fe20000010000 */
[----:B------:R-:W-:Y:S01]  /*7b60*/  FFMA.FTZ R70, R79, R229, R70 ;  /* 0x000000e54f467223 */ /* 0x000fe20000010046 */
[----:B------:R-:W-:Y:S01]  /*7b70*/  FADD.FTZ R93, R34, R93 ;  /* 0x0000005d225d7221 */ /* 0x000fe20000010000 */
[----:B------:R-:W-:Y:S01]  /*7b80*/  FFMA.FTZ R73, R80, R188, R73 ;  /* 0x000000bc50497223 */ /* 0x000fe20000010049 */
        /* <DEDUP_REMOVED lines=14> */
.L_x_16144:
[----:B------:R-:W-:Y:S05]  /*7c70*/  BSYNC.RECONVERGENT B0 ;  /* 0x0000000000007941 */ /* 0x000fea0003800200 */
.L_x_16143:
[----:B------:R-:W-:-:S04]  /*7c80*/  UIADD3 UR4, UPT, UPT, UR4, 0x1, URZ ;  /* 0x0000000104047890 */ /* 0x000fc8000fffe0ff */
[----:B------:R-:W-:-:S09]  /*7c90*/  UISETP.GE.AND UP0, UPT, UR4, UR9, UPT ;  /* 0x000000090400728c */ /* 0x000fd2000bf06270 */
[----:B------:R-:W-:Y:S05]  /*7ca0*/  BRA.U !UP0, `(.L_x_16145) ;  /* 0xffffffb508747547 */ /* 0x000fea000b83ffff */
.L_x_16097:
[----:B------:R-:W-:Y:S01]  /*7cb0*/  BAR.SYNC.DEFER_BLOCKING 0x0 ;  /* 0x0000000000007b1d */ /* 0x000fe20000010000 */
[----:B------:R-:W-:Y:S01]  /*7cc0*/  IADD3 R14, PT, PT, -R12, R29, RZ ;  /* 0x0000001d0c0e7210 */ /* 0x000fe20007ffe1ff */
[----:B------:R-:W-:-:S06]  /*7cd0*/  HFMA2 R13, -RZ, RZ, 0, 0 ;  /* 0x00000000ff0d7431 */ /* 0x000fcc00000001ff */
        /* <DEDUP_REMOVED lines=9> */
[----:B----4-:R-:W-:-:S03]  /*7d70*/  IMAD.WIDE.U32 R4, R169, UR8, R4 ;  /* 0x00000008a9047c25 */ /* 0x010fc6000f8e0004 */
[----:B------:R-:W-:Y:S01]  /*7d80*/  STS [R102+0x10], R73 ;  /* 0x0000104966007388 */ /* 0x000fe20000000800 */
[----:B0-----:R-:W-:Y:S01]  /*7d90*/  IMAD R6, R169, UR9, R5 ;  /* 0x00000009a9067c24 */ /* 0x001fe2000f8e0205 */
[----:B------:R-:W-:Y:S02]  /*7da0*/  IADD3 R5, P0, PT, R126, R4, RZ ;  /* 0x000000047e057210 */ /* 0x000fe40007f1e0ff */
[----:B------:R-:W-:Y:S01]  /*7db0*/  STS [R102+0x14], R72 ;  /* 0x0000144866007388 */ /* 0x000fe20000000800 */
[----:B------:R-:W0:Y:S01]  /*7dc0*/  LDCU.64 UR8, c[0x0][0x560] ;  /* 0x0000ac00ff0877ac */ /* 0x000e220008000a00 */
[----:B------:R-:W-:Y:S02]  /*7dd0*/  IADD3.X R6, PT, PT, RZ, R6, RZ, P0, !PT ;  /* 0x00000006ff067210 */ /* 0x000fe400007fe4ff */
[----:B------:R-:W-:Y:S01]  /*7de0*/  STS [R102+0x18], R71 ;  /* 0x0000184766007388 */ /* 0x000fe20000000800 */
[----:B-----5:R-:W-:-:S03]  /*7df0*/  LEA R4, P0, R5, UR10, 0x2 ;  /* 0x0000000a05047c11 */ /* 0x020fc6000f8010ff */
        /* <DEDUP_REMOVED lines=31> */
[----:B-1----:R-:W4:Y:S01]  /*7ff0*/  LDC.64 R20, c[0x0][0x518] ;  /* 0x00014600ff147b82 */ /* 0x002f220000000a00 */
[----:B------:R1:W-:Y:S04]  /*8000*/  STS [R102], R86 ;  /* 0x0000005666007388 */ /* 0x0003e80000000800 */
[----:B------:R5:W-:Y:S01]  /*8010*/  STS [R102+0x4], R87 ;  /* 0x0000045766007388 */ /* 0x000be20000000800 */
[----:B----4-:R-:W-:-:S03]  /*8020*/  IMAD.WIDE.U32 R4, R20, UR18, R12 ;  /* 0x0000001214047c25 */ /* 0x010fc6000f8e000c */
[----:B------:R4:W-:Y:S01]  /*8030*/  STS [R102+0x8], R88 ;  /* 0x0000085866007388 */ /* 0x0009e20000000800 */
[----:B------:R-:W-:Y:S02]  /*8040*/  IMAD R5, R21, UR18, R5 ;  /* 0x0000001215057c24 */ /* 0x000fe4000f8e0205 */
[----:B-1----:R-:W-:Y:S01]  /*8050*/  FADD.FTZ R86, R86, R157 ;  /* 0x0000009d56567221 */ /* 0x002fe20000010000 */
[----:B------:R1:W-:Y:S03]  /*8060*/  STS [R102+0xc], R89 ;  /* 0x00000c5966007388 */ /* 0x0003e60000000800 */
[----:B-----5:R-:W-:Y:S01]  /*8070*/  FADD.FTZ R87, R86, R87 ;  /* 0x0000005756577221 */ /* 0x020fe20000010000 */
[----:B------:R5:W-:Y:S03]  /*8080*/  STS [R102+0x10], R90 ;  /* 0x0000105a66007388 */ /* 0x000be60000000800 */
[----:B----4-:R-:W-:Y:S01]  /*8090*/  FADD.FTZ R88, R87, R88 ;  /* 0x0000005857587221 */ /* 0x010fe20000010000 */
[----:B------:R4:W-:Y:S03]  /*80a0*/  STS [R102+0x14], R91 ;  /* 0x0000145b66007388 */ /* 0x0009e60000000800 */
[----:B-1----:R-:W-:Y:S01]  /*80b0*/  FADD.FTZ R89, R88, R89 ;  /* 0x0000005958597221 */ /* 0x002fe20000010000 */
[----:B------:R1:W-:Y:S03]  /*80c0*/  STS [R102+0x18], R92 ;  /* 0x0000185c66007388 */ /* 0x0003e60000000800 */
[----:B-----5:R-:W-:Y:S01]  /*80d0*/  FADD.FTZ R90, R89, R90 ;  /* 0x0000005a595a7221 */ /* 0x020fe20000010000 */
[----:B------:R-:W-:Y:S01]  /*80e0*/  STS [R102+0x1c], R93 ;  /* 0x00001c5d66007388 */ /* 0x000fe20000000800 */
[----:B------:R-:W-:-:S03]  /*80f0*/  NOP ;  /* 0x0000000000007918 */ /* 0x000fc60000000000 */
[----:B------:R-:W-:Y:S01]  /*8100*/  LDS R7, [R110] ;  /* 0x000000006e077984 */ /* 0x000fe20000000800 */
[----:B----4-:R-:W-:-:S03]  /*8110*/  FADD.FTZ R91, R90, R91 ;  /* 0x0000005b5a5b7221 */ /* 0x010fc60000010000 */
        /* <DEDUP_REMOVED lines=48> */
.L_x_16095:
        /* <DEDUP_REMOVED lines=34> */
.L_x_16148:
[----:B------:R-:W-:Y:S05]  /*8640*/  BSYNC.RECONVERGENT B0 ;  /* 0x0000000000007941 */ /* 0x000fea0003800200 */
.L_x_16147:
        /* <DEDUP_REMOVED lines=26> */
.L_x_16150:
[----:B------:R-:W-:Y:S05]  /*87f0*/  BSYNC.RECONVERGENT B0 ;  /* 0x0000000000007941 */ /* 0x000fea0003800200 */
.L_x_16149:
        /* <DEDUP_REMOVED lines=8> */
.L_x_16151:
        /* <DEDUP_REMOVED lines=16> */
.L_x_16152:
        /* <DEDUP_REMOVED lines=16> */
.L_x_18765:


//--------------------- .text._Z25selective_scan_bwd_kernelI32Selective_Scan_bwd_kernel_traitsILi32ELi8ELb0ELb1ELb1ELb1ELb0EfN3c107complexIfEEEEv12SSMParamsBwd --------------------------
	.section	.text._Z25selective_scan_bwd_kernelI32Selective_Scan_bwd_kernel_traitsILi32ELi8ELb0ELb1ELb1ELb1ELb0EfN3c107complexIfEEEEv12SSMParamsBwd,"ax",@progbits
	.align	128
        .global         _Z25selective_scan_bwd_kernelI32Selective_Scan_bwd_kernel_traitsILi32ELi8ELb0ELb1ELb1ELb1ELb0EfN3c107complexIfEEEEv12SSMParamsBwd
        .type           _Z25selective_scan_bwd_kernelI32Selective_Scan_bwd_kernel_traitsILi32ELi8ELb0ELb1ELb1ELb1ELb0EfN3c107complexIfEEEEv12SSMParamsBwd,@function
        .size           _Z25selective_scan_bwd_kernelI32Selective_Scan_bwd_kernel_traitsILi32ELi8ELb0ELb1ELb1ELb1ELb0EfN3c107complexIfEEEEv12SSMParamsBwd,(.L_x_18766 - _Z25selective_scan_bwd_kernelI32Selective_Scan_bwd_kernel_traitsILi32ELi8ELb0ELb1ELb1ELb1ELb0EfN3c107complexIfEEEEv12SSMParamsBwd)
        .other          _Z25selective_scan_bwd_kernelI32Selective_Scan_bwd_kernel_traitsILi32ELi8ELb0ELb1ELb1ELb1ELb0EfN3c107complexIfEEEEv12SSMParamsBwd,@"STO_CUDA_ENTRY STV_DEFAULT"
_Z25selective_scan_bwd_kernelI32Selective_Scan_bwd_kernel_traitsILi32ELi8ELb0ELb1ELb1ELb1ELb0EfN3c107complexIfEEEEv12SSMParamsBwd:
.text._Z25selective_scan_bwd_kernelI32Selective_Scan_bwd_kernel_traitsILi32ELi8ELb0ELb1ELb1ELb1ELb0EfN3c107complexIfEEEEv12SSMParamsBwd:
        /* <DEDUP_REMOVED lines=239> */
.L_x_16219:
[----:B0-----:R-:W0:Y:S01]  /*0ef0*/  LDCU UR4, c[0x0][0x388] ;  /* 0x00007100ff0477ac */ /* 0x001e220008000800 */
        /* <DEDUP_REMOVED lines=9> */
[----:B------:R-:W-:Y:S02]  /*0f90*/  IADD3.X R7, PT, PT, RZ, R153, RZ, P0, !PT ;  /* 0x00000099ff077210 */ /* 0x000fe400007fe4ff */
[----:B------:R-:W-:Y:S02]  /*0fa0*/  IADD3 R4, P3, PT, R5, R148, RZ ;  /* 0x0000009405047210 */ /* 0x000fe40007f7e0ff */
[----:B------:R-:W-:Y:S02]  /*0fb0*/  IADD3.X R15, PT, PT, RZ, R150, RZ, P2, !PT ;  /* 0x00000096ff0f7210 */ /* 0x000fe400017fe4ff */
[----:B------:R-:W-:-:S02]  /*0fc0*/  IADD3.X R5, PT, PT, RZ, R146, RZ, P3, !PT ;  /* 0x00000092ff057210 */ /* 0x000fc40001ffe4ff */
[----:B0-----:R-:W-:-:S04]  /*0fd0*/  MOV R191, UR4 ;  /* 0x0000000400bf7c02 */ /* 0x001fc80008000f00 */
[----:B------:R-:W-:-:S04]  /*0fe0*/  IADD3 R30, PT, PT, -R12, R191, RZ ;  /* 0x000000bf0c1e7210 */ /* 0x000fc80007ffe1ff */
        /* <DEDUP_REMOVED lines=44> */
[----:B------:R-:W-:Y:S01]  /*12b0*/  LEA R106, R22, UR6, 0x2 ;  /* 0x00000006166a7c11 */ /* 0x000fe2000f8e10ff */
[----:B------:R-:W-:Y:S01]  /*12c0*/  HFMA2 R22, -RZ, RZ, 0, 0 ;  /* 0x00000000ff167431 */ /* 0x000fe200000001ff */
[----:B------:R-:W-:Y:S02]  /*12d0*/  LEA R105, R24, UR6, 0x2 ;  /* 0x0000000618697c11 */ /* 0x000fe4000f8e10ff */
[----:B------:R-:W-:Y:S02]  /*12e0*/  LEA R104, R26, UR6, 0x2 ;  /* 0x000000061a687c11 */ /* 0x000fe4000f8e10ff */
[----:B------:R-:W-:Y:S01]  /*12f0*/  LEA R103, R28, UR6, 0x2 ;  /* 0x000000061c677c11 */ /* 0x000fe2000f8e10ff */
[----:B--2---:R-:W-:Y:S04]  /*1300*/  STS [R110], R17 ;  /* 0x000000116e007388 */ /* 0x004fe80000000800 */
[----:B---3--:R0:W-:Y:S04]  /*1310*/  STS [R109+0x80], R0 ;  /* 0x000080006d007388 */ /* 0x0081e80000000800 */
[----:B----4-:R-:W-:Y:S01]  /*1320*/  STS [R108+0x100], R19 ;  /* 0x000100136c007388 */ /* 0x010fe20000000800 */
[----:B0-----:R-:W-:-:S03]  /*1330*/  SHF.L.U32 R0, R111, 0x3, RZ ;  /* 0x000000036f007819 */ /* 0x001fc600000006ff */
[----:B------:R0:W-:Y:S01]  /*1340*/  STS [R107+0x180], R16 ;  /* 0x000180106b007388 */ /* 0x0001e20000000800 */
[----:B------:R-:W-:-:S03]  /*1350*/  LEA.HI.SX32 R102, R0, R0, 0x1b ;  /* 0x0000000000667211 */ /* 0x000fc600078fdaff */
[----:B------:R1:W-:Y:S01]  /*1360*/  STS [R106+0x200], R21 ;  /* 0x000200156a007388 */ /* 0x0003e20000000800 */
[----:B------:R-:W-:-:S03]  /*1370*/  LEA R102, R102, UR6, 0x2 ;  /* 0x0000000666667c11 */ /* 0x000fc6000f8e10ff */
        /* <DEDUP_REMOVED lines=49> */
[----:B0-----:R-:W-:-:S02]  /*1690*/  MOV R6, RZ ;  /* 0x000000ff00067202 */ /* 0x001fc40000000f00 */
[----:B-1----:R-:W-:Y:S02]  /*16a0*/  MOV R16, RZ ;  /* 0x000000ff00107202 */ /* 0x002fe40000000f00 */
        /* <DEDUP_REMOVED lines=52> */
[----:B0-----:R-:W-:Y:S02]  /*19f0*/  IADD3 R16, PT, PT, -R4, 0x40800000, RZ ;  /* 0x4080000004107810 */ /* 0x001fe40007ffe1ff */
        /* <DEDUP_REMOVED lines=20> */
.L_x_16155:
[----:B------:R-:W-:Y:S05]  /*1b40*/  BSYNC.RECONVERGENT B0 ;  /* 0x0000000000007941 */ /* 0x000fea0003800200 */
.L_x_16154:
[----:B------:R-:W-:Y:S01]  /*1b50*/  BSSY.RECONVERGENT B0, `(.L_x_16156) ;  /* 0x0000023000007945 */ /* 0x000fe20003800200 */
[----:B------:R-:W-:Y:S01]  /*1b60*/  FADD.FTZ R86, R21, R160 ;  /* 0x000000a015567221 */ /* 0x000fe20000010000 */
[----:B------:R-:W-:Y:S01]  /*1b70*/  FSETP.GTU.FTZ.AND P4, PT, R88, 20, PT ;  /* 0x41a000005800780b */ /* 0x000fe20003f9c000 */
[----:B-1----:R-:W-:Y:S01]  /*1b80*/  FFMA.FTZ R21, R101, R69, R158 ;  /* 0x0000004565157223 */ /* 0x002fe2000001009e */
[----:B------:R-:W-:Y:S11]  /*1b90*/  @P5 BRA `(.L_x_16157) ;  /* 0x0000000000785947 */ /* 0x000ff60003800000 */
        /* <DEDUP_REMOVED lines=30> */
.L_x_16157:
[----:B------:R-:W-:Y:S05]  /*1d80*/  BSYNC.RECONVERGENT B0 ;  /* 0x0000000000007941 */ /* 0x000fea0003800200 */
.L_x_16156:
        /* <DEDUP_REMOVED lines=36> */
.L_x_16159:
[----:B------:R-:W-:Y:S05]  /*1fd0*/  BSYNC.RECONVERGENT B0 ;  /* 0x0000000000007941 */ /* 0x000fea0003800200 */
.L_x_16158:
[----:B------:R-:W-:Y:S04]  /*1fe0*/  BSSY.RECONVERGENT B0, `(.L_x_16160) ;  /* 0x0000020000007945 */ /* 0x000fe80003800200 */
[----:B------:R-:W-:Y:S05]  /*1ff0*/  @P1 BRA `(.L_x_16161) ;  /* 0x0000000000781947 */ /* 0x000fea0003800000 */
        /* <DEDUP_REMOVED lines=9> */
[----:B0-----:R-:W-:Y:S02]  /*2090*/  IADD3 R16, PT, PT, -R4, 0x40800000, RZ ;  /* 0x4080000004107810 */ /* 0x001fe40007ffe1ff */
        /* <DEDUP_REMOVED lines=20> */
.L_x_16161:
[----:B------:R-:W-:Y:S05]  /*21e0*/  BSYNC.RECONVERGENT B0 ;  /* 0x0000000000007941 */ /* 0x000fea0003800200 */
.L_x_16160:
        /* <DEDUP_REMOVED lines=32> */
.L_x_16163:
[----:B------:R-:W-:Y:S05]  /*23f0*/  BSYNC.RECONVERGENT B0 ;  /* 0x0000000000007941 */ /* 0x000fea0003800200 */
.L_x_16162:
        /* <DEDUP_REMOVED lines=32> */
.L_x_16165:
[----:B------:R-:W-:Y:S05]  /*2600*/  BSYNC.RECONVERGENT B0 ;  /* 0x0000000000007941 */ /* 0x000fea0003800200 */
.L_x_16164:
        /* <DEDUP_REMOVED lines=32> */
.L_x_16167:
[----:B------:R-:W-:Y:S05]  /*2810*/  BSYNC.RECONVERGENT B0 ;  /* 0x0000000000007941 */ /* 0x000fea0003800200 */
.L_x_16166:
        /* <DEDUP_REMOVED lines=32> */
.L_x_16169:
[----:B------:R-:W-:Y:S05]  /*2a20*/  BSYNC.RECONVERGENT B0 ;  /* 0x0000000000007941 */ /* 0x000fea0003800200 */
.L_x_16168:
[----:B------:R-:W1:Y:S01]  /*2a30*/  LDCU UR4, c[0x0][0x38c] ;  /* 0x00007180ff0477ac */ /* 0x000e620008000800 */
[----:B----4-:R-:W-:Y:S01]  /*2a40*/  FFMA.FTZ R4, R98, R7, R21 ;  /* 0x0000000762047223 */ /* 0x010fe20000010015 */
[----:B------:R-:W-:Y:S01]  /*2a50*/  HFMA2 R84, -RZ, RZ, 0, 0 ;  /* 0x00000000ff547431 */ /* 0x000fe200000001ff */
[----:B------:R-:W-:Y:S02]  /*2a60*/  CS2R R82, SRZ ;  /* 0x0000000000527805 */ /* 0x000fe4000001ff00 */
[----:B------:R-:W-:Y:S01]  /*2a70*/  CS2R R80, SRZ ;  /* 0x0000000000507805 */ /* 0x000fe2000001ff00 */
[----:B0-----:R-:W-:Y:S01]  /*2a80*/  FFMA.FTZ R19, R97, R65, R4 ;  /* 0x0000004161137223 */ /* 0x001fe20000010004 */
        /* <DEDUP_REMOVED lines=12> */
[----:B-1----:R-:W-:Y:S01]  /*2b50*/  UISETP.GE.AND UP0, UPT, UR4, 0x1, UPT ;  /* 0x000000010400788c */ /* 0x002fe2000bf06270 */
[----:B------:R-:W-:Y:S08]  /*2b60*/  BAR.SYNC.DEFER_BLOCKING 0x0 ;  /* 0x0000000000007b1d */ /* 0x000ff00000010000 */
[----:B------:R-:W-:Y:S05]  /*2b70*/  BRA.U !UP0, `(.L_x_16170) ;  /* 0x0000005108147547 */ /* 0x000fea000b800000 */
        /* <DEDUP_REMOVED lines=15> */
[----:B------:R-:W-:Y:S01]  /*2c70*/  IADD3 R33, PT, PT, R0, 0x5, R0 ;  /* 0x0000000500217810 */ /* 0x000fe20007ffe000 */
[----:B------:R-:W-:Y:S01]  /*2c80*/  FADD.FTZ R62, R62, R62 ;  /* 0x0000003e3e3e7221 */ /* 0x000fe20000010000 */
[C-C-:B------:R-:W-:Y:S01]  /*2c90*/  IADD3 R35, PT, PT, R0.reuse, 0x6, R0.reuse ;  /* 0x0000000600237810 */ /* 0x140fe20007ffe000 */
[----:B------:R-:W2:Y:S01]  /*2ca0*/  LDC.64 R18, c[0x0][0x440] ;  /* 0x00011000ff127b82 */ /* 0x000ea20000000a00 */
[----:B------:R-:W-:Y:S01]  /*2cb0*/  IADD3 R37, PT, PT, R0, 0x7, R0 ;  /* 0x0000000700257810 */ /* 0x000fe20007ffe000 */
[----:B------:R-:W3:Y:S01]  /*2cc0*/  LDCU UR8, c[0x0][0x394] ;  /* 0x00007280ff0877ac */ /* 0x000ee20008000800 */
[----:B------:R-:W-:-:S02]  /*2cd0*/  SHF.L.U32 R0, R111, 0x4, RZ ;  /* 0x000000046f007819 */ /* 0x000fc400000006ff */
[----:B------:R-:W-:Y:S01]  /*2ce0*/  ISETP.GE.AND P1, PT, R142, R59, PT ;  /* 0x0000003b8e00720c */ /* 0x000fe20003f26270 */
[----:B------:R-:W4:Y:S01]  /*2cf0*/  LDCU UR9, c[0x0][0x38c] ;  /* 0x00007180ff0977ac */ /* 0x000f220008000800 */
[C---:B------:R-:W-:Y:S01]  /*2d00*/  IADD3 R36, PT, PT, R111.reuse, 0x1c0, RZ ;  /* 0x000001c06f247810 */ /* 0x040fe20007ffe0ff */
[----:B------:R-:W0:Y:S01]  /*2d10*/  LDC.64 R20, c[0x0][0x3c0] ;  /* 0x0000f000ff147b82 */ /* 0x000e220000000a00 */
[C---:B------:R-:W-:Y:S01]  /*2d20*/  IADD3 R38, PT, PT, R111.reuse, 0x1e0, RZ ;  /* 0x000001e06f267810 */ /* 0x040fe20007ffe0ff */
[----:B------:R-:W-:Y:S01]  /*2d30*/  UMOV UR4, URZ ;  /* 0x000000ff00047c82 */ /* 0x000fe20008000000 */
        /* <DEDUP_REMOVED lines=63> */
[----:B------:R-:W-:Y:S02]  /*3130*/  @P1 LOP3.LUT R212, R212, 0x400, RZ, 0xfc, !PT ;  /* 0x00000400d4d41812 */ /* 0x000fe400078efcff */
[----:B------:R-:W-:Y:S02]  /*3140*/  LEA R40, R40, UR6, 0x2 ;  /* 0x0000000628287c11 */ /* 0x000fe4000f8e10ff */
[----:B------:R-:W-:Y:S02]  /*3150*/  LEA R39, R164, UR6, 0x2 ;  /* 0x00000006a4277c11 */ /* 0x000fe4000f8e10ff */
[----:B------:R-:W-:-:S02]  /*3160*/  LEA R38, R166, UR6, 0x2 ;  /* 0x00000006a6267c11 */ /* 0x000fc4000f8e10ff */
[----:B------:R-:W-:Y:S02]  /*3170*/  LEA R37, R168, UR6, 0x2 ;  /* 0x00000006a8257c11 */ /* 0x000fe4000f8e10ff */
[----:B------:R-:W-:Y:S02]  /*3180*/  LEA R36, R170, UR6, 0x2 ;  /* 0x00000006aa247c11 */ /* 0x000fe4000f8e10ff */
[----:B01234-:R-:W-:-:S07]  /*3190*/  LEA R0, R171, UR6, 0x2 ;  /* 0x00000006ab007c11 */ /* 0x01ffce000f8e10ff */
.L_x_16218:
[----:B0-----:R-:W-:Y:S01]  /*31a0*/  MOV R6, R142 ;  /* 0x0000008e00067202 */ /* 0x001fe20000000f00 */
[----:B------:R-:W-:Y:S01]  /*31b0*/  HFMA2 R7, -RZ, RZ, 0, 0 ;  /* 0x00000000ff077431 */ /* 0x000fe200000001ff */
[----:B------:R-:W-:Y:S01]  /*31c0*/  MOV R28, R2 ;  /* 0x00000002001c7202 */ /* 0x000fe20000000f00 */
[----:B------:R-:W-:Y:S01]  /*31d0*/  HFMA2 R173, -RZ, RZ, 0, 0 ;  /* 0x00000000ffad7431 */ /* 0x000fe200000001ff */
[----:B------:R-:W-:Y:S02]  /*31e0*/  MOV R29, R155 ;  /* 0x0000009b001d7202 */ /* 0x000fe40000000f00 */
[----:B------:R-:W-:Y:S01]  /*31f0*/  CS2R R174, SRZ ;  /* 0x0000000000ae7805 */ /* 0x000fe2000001ff00 */
[----:B------:R-:W-:Y:S01]  /*3200*/  IMAD.WIDE.U32 R4, R20, UR4, R6 ;  /* 0x0000000414047c25 */ /* 0x000fe2000f8e0006 */
[----:B------:R-:W-:-:S03]  /*3210*/  P2R R185, PR, RZ, 0x1 ;  /* 0x00000001ffb97803 */ /* 0x000fc60000000000 */
[----:B------:R-:W-:Y:S01]  /*3220*/  HFMA2 R171, -RZ, RZ, 0, 0 ;  /* 0x00000000ffab7431 */ /* 0x000fe200000001ff */
[----:B------:R-:W-:Y:S01]  /*3230*/  ISETP.GE.AND P0, PT, R116, R59, PT ;  /* 0x0000003b7400720c */ /* 0x000fe20003f06270 */
[----:B------:R-:W-:Y:S01]  /*3240*/  IMAD.WIDE.U32 R6, R22, UR4, R6 ;  /* 0x0000000416067c25 */ /* 0x000fe2000f8e0006 */
[----:B------:R-:W-:Y:S02]  /*3250*/  LEA R32, P2, R4, R151, 0x2 ;  /* 0x0000009704207211 */ /* 0x000fe400078410ff */
[----:B------:R-:W-:Y:S02]  /*3260*/  CS2R R178, SRZ ;  /* 0x0000000000b27805 */ /* 0x000fe4000001ff00 */
[----:B------:R-:W-:Y:S01]  /*3270*/  IADD3 R170, PT, PT, R118, 0xa0, RZ ;  /* 0x000000a076aa7810 */ /* 0x000fe20007ffe0ff */
[----:B------:R-:W-:Y:S01]  /*3280*/  IMAD.WIDE.U32 R28, R16, UR4, R28 ;  /* 0x00000004101c7c25 */ /* 0x000fe2000f8e001c */
[----:B------:R-:W-:-:S03]  /*3290*/  LEA R30, P3, R6, R147, 0x2 ;  /* 0x00000093061e7211 */ /* 0x000fc600078610ff */
[----:B------:R-:W-:Y:S01]  /*32a0*/  HFMA2 R184, -RZ, RZ, 0, 0 ;  /* 0x00000000ffb87431 */ /* 0x000fe200000001ff */
[----:B------:R-:W-:Y:S01]  /*32b0*/  IADD3 R172, PT, PT, R118, 0xc0, RZ ;  /* 0x000000c076ac7810 */ /* 0x000fe20007ffe0ff */
[----:B------:R-:W-:Y:S01]  /*32c0*/  IMAD R31, R21, UR4, R5 ;  /* 0x00000004151f7c24 */ /* 0x000fe2000f8e0205 */
[----:B------:R-:W-:Y:S01]  /*32d0*/  LEA R34, P1, R28, R18, 0x3 ;  /* 0x000000121c227211 */ /* 0x000fe200078218ff */
[----:B------:R-:W-:Y:S01]  /*32e0*/  IMAD R5, R23, UR4, R7 ;  /* 0x0000000417057c24 */ /* 0x000fe2000f8e0207 */
[----:B------:R-:W-:Y:S01]  /*32f0*/  IADD3 R176, PT, PT, R118, 0xe0, RZ ;  /* 0x000000e076b07810 */ /* 0x000fe20007ffe0ff */
[----:B------:R-:W-:Y:S01]  /*3300*/  IMAD R7, R17, UR4, R29 ;  /* 0x0000000411077c24 */ /* 0x000fe2000f8e021d */
[----:B------:R-:W-:Y:S02]  /*3310*/  LEA.HI.X R33, R4, R149, R31, 0x2, P2 ;  /* 0x0000009504217211 */ /* 0x000fe400010f141f */
[----:B------:R-:W-:Y:S02]  /*3320*/  CS2R R190, SRZ ;  /* 0x0000000000be7805 */ /* 0x000fe4000001ff00 */
[----:B------:R-:W-:-:S02]  /*3330*/  LEA.HI.X R31, R6, R145, R5, 0x2, P3 ;  /* 0x00000091061f7211 */ /* 0x000fc400018f1405 */
[----:B------:R-:W-:Y:S02]  /*3340*/  CS2R R4, SRZ ;  /* 0x0000000000047805 */ /* 0x000fe4000001ff00 */
[----:B------:R-:W-:Y:S02]  /*3350*/  LEA.HI.X R35, R28, R19, R7, 0x3, P1 ;  /* 0x000000131c237211 */ /* 0x000fe400008f1c07 */
[----:B------:R-:W-:Y:S02]  /*3360*/  CS2R R6, SRZ ;  /* 0x0000000000067805 */ /* 0x000fe4000001ff00 */
[C---:B------:R-:W-:Y:S02]  /*3370*/  IADD3 R166, PT, PT, R118.reuse, 0x80, RZ ;  /* 0x0000008076a67810 */ /* 0x040fe40007ffe0ff */
[----:B------:R-:W-:Y:S02]  /*3380*/  CS2R R196, SRZ ;  /* 0x0000000000c47805 */ /* 0x000fe4000001ff00 */
[----:B------:R-:W-:-:S02]  /*3390*/  IADD3 R164, PT, PT, R118, 0x60, RZ ;  /* 0x0000006076a47810 */ /* 0x000fc40007ffe0ff */
[-C--:B------:R-:W-:Y:S01]  /*33a0*/  ISETP.GE.AND P2, PT, R118, R59.reuse, PT ;  /* 0x0000003b7600720c */ /* 0x080fe20003f46270 */
[----:B--2---:R-:W2:Y:S01]  /*33b0*/  @!P0 LDG.E R7, desc[UR16][R32.64+0x100] ;  /* 0x0001001020078981 */ /* 0x004ea2000c1e1900 */
[-C--:B------:R-:W-:Y:S02]  /*33c0*/  ISETP.GE.AND P0, PT, R170, R59.reuse, PT ;  /* 0x0000003baa00720c */ /* 0x080fe40003f06270 */
[----:B------:R-:W-:Y:S02]  /*33d0*/  LOP3.LUT P3, RZ, R212, 0x400, RZ, 0xc0, !PT ;  /* 0x00000400d4ff7812 */ /* 0x000fe4000786c0ff */
[-C--:B------:R-:W-:Y:S02]  /*33e0*/  ISETP.GE.AND P4, PT, R166, R59.reuse, PT ;  /* 0x0000003ba600720c */ /* 0x080fe40003f86270 */
[-C--:B------:R-:W-:Y:S02]  /*33f0*/  ISETP.GE.AND P5, PT, R164, R59.reuse, PT ;  /* 0x0000003ba400720c */ /* 0x080fe40003fa6270 */
[----:B------:R-:W-:-:S02]  /*3400*/  ISETP.GE.AND P6, PT, R114, R59, PT ;  /* 0x0000003b7200720c */ /* 0x000fc40003fc6270 */
[C---:B------:R-:W-:Y:S01]  /*3410*/  IADD3 R28, PT, PT, R118.reuse, 0x100, RZ ;  /* 0x00000100761c7810 */ /* 0x040fe20007ffe0ff */
[----:B---3--:R-:W3:Y:S01]  /*3420*/  @!P2 LDG.E R4, desc[UR16][R32.64+0x80] ;  /* 0x000080102004a981 */ /* 0x008ee2000c1e1900 */
[----:B------:R-:W-:Y:S02]  /*3430*/  MOV R168, RZ ;  /* 0x000000ff00a87202 */ /* 0x000fe40000000f00 */
[----:B------:R-:W-:Y:S01]  /*3440*/  IADD3 R180, PT, PT, R118, 0x120, RZ ;  /* 0x0000012076b47810 */ /* 0x000fe20007ffe0ff */
[----:B------:R-:W4:Y:S01]  /*3450*/  @!P0 LDG.E R173, desc[UR16][R32.64+0x300] ;  /* 0x0003001020ad8981 */ /* 0x000f22000c1e1900 */
[----:B------:R-:W-:Y:S02]  /*3460*/  ISETP.GE.AND P0, PT, R172, R59, PT ;  /* 0x0000003bac00720c */ /* 0x000fe40003f06270 */
[C---:B------:R-:W-:Y:S01]  /*3470*/  IADD3 R182, PT, PT, R118.reuse, 0x140, RZ ;  /* 0x0000014076b67810 */ /* 0x040fe20007ffe0ff */
[----:B------:R-:W5:Y:S01]  /*3480*/  @!P3 LDG.E R5, desc[UR16][R32.64] ;  /* 0x000000102005b981 */ /* 0x000f62000c1e1900 */
[----:B------:R-:W-:-:S02]  /*3490*/  IADD3 R186, PT, PT, R118, 0x160, RZ ;  /* 0x0000016076ba7810 */ /* 0x000fc40007ffe0ff */
[C---:B------:R-:W-:Y:S01]  /*34a0*/  IADD3 R188, PT, PT, R118.reuse, 0x180, RZ ;  /* 0x0000018076bc7810 */ /* 0x040fe20007ffe0ff */
[----:B------:R-:W4:Y:S01]  /*34b0*/  @!P4 LDG.E R168, desc[UR16][R32.64+0x280] ;  /* 0x0002801020a8c981 */ /* 0x000f22000c1e1900 */
[C---:B------:R-:W-:Y:S02]  /*34c0*/  IADD3 R192, PT, PT, R118.reuse, 0x1a0, RZ ;  /* 0x000001a076c07810 */ /* 0x040fe40007ffe0ff */
[----:B------:R-:W-:Y:S01]  /*34d0*/  IADD3 R194, PT, PT, R118, 0x1c0, RZ ;  /* 0x000001c076c27810 */ /* 0x000fe20007ffe0ff */
[----:B------:R-:W4:Y:S01]  /*34e0*/  @!P5 LDG.E R171, desc[UR16][R32.64+0x200] ;  /* 0x0002001020abd981 */ /* 0x000f22000c1e1900 */
[----:B------:R-:W-:Y:S02]  /*34f0*/  MOV R177, RZ ;  /* 0x000000ff00b17202 */ /* 0x000fe40000000f00 */
[----:B------:R-:W-:Y:S01]  /*3500*/  MOV R181, RZ ;  /* 0x000000ff00b57202 */ /* 0x000fe20000000f00 */
[----:B------:R-:W4:Y:S01]  /*3510*/  @!P0 LDG.E R174, desc[UR16][R32.64+0x380] ;  /* 0x0003801020ae8981 */ /* 0x000f22000c1e1900 */
[----:B------:R-:W-:-:S02]  /*3520*/  ISETP.GE.AND P0, PT, R176, R59, PT ;  /* 0x0000003bb000720c */ /* 0x000fc40003f06270 */
[-C--:B------:R-:W-:Y:S01]  /*3530*/  ISETP.GE.AND P1, PT, R180, R59.reuse, PT ;  /* 0x0000003bb400720c */ /* 0x080fe20003f26270 */
[----:B------:R-:W4:Y:S01]  /*3540*/  @!P6 LDG.E R6, desc[UR16][R32.64+0x180] ;  /* 0x000180102006e981 */ /* 0x000f22000c1e1900 */
[-C--:B------:R-:W-:Y:S02]  /*3550*/  ISETP.GE.AND P2, PT, R182, R59.reuse, PT ;  /* 0x0000003bb600720c */ /* 0x080fe40003f46270 */
[-C--:B------:R-:W-:Y:S02]  /*3560*/  ISETP.GE.AND P3, PT, R186, R59.reuse, PT ;  /* 0x0000003bba00720c */ /* 0x080fe40003f66270 */
[----:B------:R-:W-:-:S05]  /*3570*/  ISETP.GE.AND P4, PT, R188, R59, PT ;  /* 0x0000003bbc00720c */ /* 0x000fca0003f86270 */
[----:B------:R-:W4:Y:S01]  /*3580*/  @!P0 LDG.E R175, desc[UR16][R32.64+0x400] ;  /* 0x0004001020af8981 */ /* 0x000f22000c1e1900 */
[-C--:B------:R-:W-:Y:S02]  /*3590*/  ISETP.GE.AND P0, PT, R28, R59.reuse, PT ;  /* 0x0000003b1c00720c */ /* 0x080fe40003f06270 */
[-C--:B------:R-:W-:Y:S01]  /*35a0*/  ISETP.GE.AND P5, PT, R192, R59.reuse, PT ;  /* 0x0000003bc000720c */ /* 0x080fe20003fa6270 */
[----:B------:R-:W4:Y:S01]  /*35b0*/  @!P1 LDG.E R177, desc[UR16][R32.64+0x500] ;  /* 0x0005001020b19981 */ /* 0x000f22000c1e1900 */
[----:B------:R-:W-:-:S03]  /*35c0*/  ISETP.GE.AND P6, PT, R194, R59, PT ;  /* 0x0000003bc200720c */ /* 0x000fc60003fc6270 */
[----:B------:R-:W4:Y:S04]  /*35d0*/  @!P2 LDG.E R184, desc[UR16][R32.64+0x580] ;  /* 0x0005801020b8a981 */ /* 0x000f28000c1e1900 */
[----:B------:R-:W4:Y:S04]  /*35e0*/  @!P3 LDG.E R179, desc[UR16][R32.64+0x600] ;  /* 0x0006001020b3b981 */ /* 0x000f28000c1e1900 */
[----:B------:R-:W4:Y:S04]  /*35f0*/  @!P0 LDG.E R178, desc[UR16][R32.64+0x480] ;  /* 0x0004801020b28981 */ /* 0x000f28000c1e1900 */
[----:B------:R-:W4:Y:S04]  /*3600*/  @!P4 LDG.E R190, desc[UR16][R32.64+0x680] ;  /* 0x0006801020bec981 */ /* 0x000f28000c1e1900 */
[----:B------:R-:W4:Y:S04]  /*3610*/  @!P5 LDG.E R181, desc[UR16][R32.64+0x700] ;  /* 0x0007001020b5d981 */ /* 0x000f28000c1e1900 */
[----:B------:R-:W4:Y:S01]  /*3620*/  @!P6 LDG.E R196, desc[UR16][R32.64+0x780] ;  /* 0x0007801020c4e981 */ /* 0x000f22000c1e1900 */
[----:B------:R-:W-:-:S02]  /*3630*/  P2R R183, PR, RZ, 0x1 ;  /* 0x00000001ffb77803 */ /* 0x000fc40000000000 */
[-C--:B------:R-:W-:Y:S01]  /*3640*/  ISETP.GE.AND P0, PT, R142, R59.reuse, PT ;  /* 0x0000003b8e00720c */ /* 0x080fe20003f06270 */
[----:B------:R0:W4:Y:S01]  /*3650*/  LDG.E.64 R28, desc[UR16][R34.64] ;  /* 0x00000010221c7981 */ /* 0x000122000c1e1b00 */
        /* <DEDUP_REMOVED lines=8> */
[----:B-----5:R0:W-:Y:S04]  /*36e0*/  STS [R110], R5 ;  /* 0x000000056e007388 */ /* 0x0201e80000000800 */
[----:B---3--:R-:W-:Y:S04]  /*36f0*/  STS [R109+0x80], R4 ;  /* 0x000080046d007388 */ /* 0x008fe80000000800 */
[----:B--2---:R-:W-:Y:S04]  /*3700*/  STS [R108+0x100], R7 ;  /* 0x000100076c007388 */ /* 0x004fe80000000800 */
[----:B-1--4-:R1:W-:Y:S04]  /*3710*/  STS [R107+0x180], R6 ;  /* 0x000180066b007388 */ /* 0x0123e80000000800 */
[----:B------:R-:W-:Y:S04]  /*3720*/  STS [R106+0x200], R171 ;  /* 0x000200ab6a007388 */ /* 0x000fe80000000800 */
[----:B------:R2:W-:Y:S04]  /*3730*/  STS [R105+0x280], R168 ;  /* 0x000280a869007388 */ /* 0x0005e80000000800 */
[----:B------:R-:W-:Y:S04]  /*3740*/  STS [R104+0x300], R173 ;  /* 0x000300ad68007388 */ /* 0x000fe80000000800 */
[----:B------:R-:W-:Y:S01]  /*3750*/  STS [R103+0x380], R174 ;  /* 0x000380ae67007388 */ /* 0x000fe20000000800 */
[----:B0-----:R-:W-:-:S03]  /*3760*/  HFMA2 R5, -RZ, RZ, 0, 0 ;  /* 0x00000000ff057431 */ /* 0x001fc600000001ff */
        /* <DEDUP_REMOVED lines=9> */
[----:B------:R-:W3:Y:S01]  /*3800*/  @!P0 LDG.E R5, desc[UR16][R30.64] ;  /* 0x000000101e058981 */ /* 0x000ee2000c1e1900 */
[-C--:B------:R-:W-:Y:S02]  /*3810*/  ISETP.GE.AND P0, PT, R116, R59.reuse, PT ;  /* 0x0000003b7400720c */ /* 0x080fe40003f06270 */
[----:B-1----:R-:W-:Y:S01]  /*3820*/  CS2R R6, SRZ ;  /* 0x0000000000067805 */ /* 0x002fe2000001ff00 */
[----:B--2---:R-:W-:Y:S01]  /*3830*/  HFMA2 R168, -RZ, RZ, 0, 0 ;  /* 0x00000000ffa87431 */ /* 0x004fe200000001ff */
[----:B0-----:R-:W-:Y:S01]  /*3840*/  MOV R190, RZ ;  /* 0x000000ff00be7202 */ /* 0x001fe20000000f00 */
[----:B------:R-:W2:Y:S04]  /*3850*/  @!P2 LDG.E R186, desc[UR16][R30.64+0x580] ;  /* 0x000580101ebaa981 */ /* 0x000ea8000c1e1900 */
[----:B------:R-:W4:Y:S01]  /*3860*/  @!P1 LDG.E R6, desc[UR16][R30.64+0x80] ;  /* 0x000080101e069981 */ /* 0x000f22000c1e1900 */
[----:B------:R-:W-:-:S03]  /*3870*/  ISETP.GE.AND P1, PT, R114, R59, PT ;  /* 0x0000003b7200720c */ /* 0x000fc60003f26270 */
[----:B------:R-:W5:Y:S04]  /*3880*/  @!P3 LDG.E R197, desc[UR16][R30.64+0x600] ;  /* 0x000600101ec5b981 */ /* 0x000f68000c1e1900 */
[----:B------:R-:W2:Y:S01]  /*3890*/  @!P0 LDG.E R7, desc[UR16][R30.64+0x100] ;  /* 0x000100101e078981 */ /* 0x000ea2000c1e1900 */
[----:B------:R-:W-:-:S03]  /*38a0*/  ISETP.GE.AND P0, PT, R164, R59, PT ;  /* 0x0000003ba400720c */ /* 0x000fc60003f06270 */
[----:B------:R-:W5:Y:S04]  /*38b0*/  @!P4 LDG.E R188, desc[UR16][R30.64+0x680] ;  /* 0x000680101ebcc981 */ /* 0x000f68000c1e1900 */
[----:B------:R-:W5:Y:S01]  /*38c0*/  @!P1 LDG.E R34, desc[UR16][R30.64+0x180] ;  /* 0x000180101e229981 */ /* 0x000f62000c1e1900 */
[----:B------:R-:W-:-:S03]  /*38d0*/  ISETP.GE.AND P1, PT, R166, R59, PT ;  /* 0x0000003ba600720c */ /* 0x000fc60003f26270 */
[----:B------:R-:W5:Y:S04]  /*38e0*/  @!P5 LDG.E R199, desc[UR16][R30.64+0x700] ;  /* 0x000700101ec7d981 */ /* 0x000f68000c1e1900 */
[----:B------:R-:W5:Y:S01]  /*38f0*/  @!P0 LDG.E R35, desc[UR16][R30.64+0x200] ;  /* 0x000200101e238981 */ /* 0x000f62000c1e1900 */
[----:B------:R-:W-:Y:S02]  /*3900*/  ISETP.GE.AND P0, PT, R170, R59, PT ;  /* 0x0000003baa00720c */ /* 0x000fe40003f06270 */
[----:B------:R-:W-:Y:S01]  /*3910*/  MOV R164, RZ ;  /* 0x000000ff00a47202 */ /* 0x000fe20000000f00 */
[----:B------:R-:W5:Y:S01]  /*3920*/  @!P6 LDG.E R190, desc[UR16][R30.64+0x780] ;  /* 0x000780101ebee981 */ /* 0x000f62000c1e1900 */
[----:B------:R-:W-:Y:S01]  /*3930*/  FMUL.FTZ R201, R28, 1.4426950216293334961 ;  /* 0x3fb8aa3b1cc97820 */ /* 0x000fe20000410000 */
[----:B------:R-:W-:-:S02]  /*3940*/  FMUL.FTZ R4, R29, R94 ;  /* 0x0000005e1d047220 */ /* 0x000fc40000410000 */
        /* <DEDUP_REMOVED lines=11> */
[----:B------:R-:W-:Y:S01]  /*3a00*/  ISETP.NE.AND P0, PT, R183, RZ, PT ;  /* 0x000000ffb700720c */ /* 0x000fe20003f05270 */
[C---:B------:R-:W-:Y:S01]  /*3a10*/  FMUL.FTZ R170, R29.reuse, R91 ;  /* 0x0000005b1daa7220 */ /* 0x040fe20000410000 */
[----:B------:R-:W-:Y:S01]  /*3a20*/  FMUL.RZ R172, R4, 0.15915493667125701904 ;  /* 0x3e22f98304ac7820 */ /* 0x000fe2000040c000 */
[----:B------:R-:W-:Y:S04]  /*3a30*/  LDS R180, [R57+0x8] ;  /* 0x0000080039b47984 */ /* 0x000fe80000000800 */
[----:B------:R-:W-:Y:S04]  /*3a40*/  LDS R183, [R41+0x24] ;  /* 0x0000240029b77984 */ /* 0x000fe80000000800 */
[----:B------:R-:W5:Y:S04]  /*3a50*/  @!P1 LDG.E R195, desc[UR16][R30.64+0x500] ;  /* 0x000500101ec39981 */ /* 0x000f68000c1e1900 */
[----:B------:R0:W5:Y:S01]  /*3a60*/  @!P0 LDG.E R168, desc[UR16][R30.64+0x480] ;  /* 0x000480101ea88981 */ /* 0x000162000c1e1900 */
[----:B------:R-:W-:Y:S01]  /*3a70*/  FMUL.RZ R174, R170, 0.15915493667125701904 ;  /* 0x3e22f983aaae7820 */ /* 0x000fe2000040c000 */
[----:B------:R-:W-:-:S02]  /*3a80*/  FMUL.FTZ R170, R29, R92 ;  /* 0x0000005c1daa7220 */ /* 0x000fc40000410000 */
[----:B------:R-:W-:Y:S02]  /*3a90*/  LDS R181, [R38+0x30] ;  /* 0x0000300026b57984 */ /* 0x000fe40000000800 */
[----:B------:R-:W-:Y:S01]  /*3aa0*/  FMUL.RZ R175, R170, 0.15915493667125701904 ;  /* 0x3e22f983aaaf7820 */ /* 0x000fe2000040c000 */
[C---:B------:R-:W-:Y:S01]  /*3ab0*/  FMUL.FTZ R170, R201.reuse, R92 ;  /* 0x0000005cc9aa7220 */ /* 0x040fe20000410000 */
[----:B------:R-:W1:Y:S01]  /*3ac0*/  MUFU.SIN R171, R174 ;  /* 0x000000ae00ab7308 */ /* 0x000e620000000400 */
[----:B------:R-:W-:Y:S01]  /*3ad0*/  LDS R179, [R37+0x34] ;  /* 0x0000340025b37984 */ /* 0x000fe20000000800 */
[----:B0-----:R-:W-:-:S06]  /*3ae0*/  FMUL.FTZ R30, R201, R91 ;  /* 0x0000005bc91e7220 */ /* 0x001fcc0000410000 */
[----:B------:R-:W-:Y:S08]  /*3af0*/  MUFU.SIN R173, R175 ;  /* 0x000000af00ad7308 */ /* 0x000ff00000000400 */
[----:B------:R0:W1:Y:S08]  /*3b00*/  MUFU.COS R219, R175 ;  /* 0x000000af00db7308 */ /* 0x0000700000000000 */
[----:B------:R1:W1:Y:S01]  /*3b10*/  MUFU.COS R31, R174 ;  /* 0x000000ae001f7308 */ /* 0x0002620000000000 */
[----:B0-----:R-:W-:-:S07]  /*3b20*/  FMUL.FTZ R175, R29, R87 ;  /* 0x000000571daf7220 */ /* 0x001fce0000410000 */
[----:B------:R-:W0:Y:S04]  /*3b30*/  MUFU.EX2 R30, R30 ;  /* 0x0000001e001e7308 */ /* 0x000e280000000800 */
[----:B------:R-:W0:Y:S01]  /*3b40*/  MUFU.EX2 R170, R170 ;  /* 0x000000aa00aa7308 */ /* 0x000e220000000800 */
[----:B-1----:R-:W-:-:S03]  /*3b50*/  FMUL.FTZ R174, R29, R90 ;  /* 0x0000005a1dae7220 */ /* 0x002fc60000410000 */
[----:B------:R-:W-:Y:S01]  /*3b60*/  MUFU.SIN R33, R172 ;  /* 0x000000ac00217308 */ /* 0x000fe20000000400 */
[----:B------:R-:W-:Y:S01]  /*3b70*/  FMUL.RZ R177, R174, 0.15915493667125701904 ;  /* 0x3e22f983aeb17820 */ /* 0x000fe2000040c000 */
[----:B------:R-:W-:-:S06]  /*3b80*/  FMUL.FTZ R174, R201, R90 ;  /* 0x0000005ac9ae7220 */ /* 0x000fcc0000410000 */
[----:B------:R1:W5:Y:S01]  /*3b90*/  MUFU.COS R32, R172 ;  /* 0x000000ac00207308 */ /* 0x0003620000000000 */
[----:B------:R-:W-:Y:S01]  /*3ba0*/  FMUL.RZ R175, R175, 0.15915493667125701904 ;  /* 0x3e22f983afaf7820 */ /* 0x000fe2000040c000 */
[----:B-1----:R-:W-:-:S04]  /*3bb0*/  FMUL.FTZ R172, R29, R89 ;  /* 0x000000591dac7220 */ /* 0x002fc80000410000 */
[----:B------:R-:W-:Y:S01]  /*3bc0*/  FMUL.RZ R176, R172, 0.15915493667125701904 ;  /* 0x3e22f983acb07820 */ /* 0x000fe2000040c000 */
[----:B------:R-:W-:Y:S01]  /*3bd0*/  FMUL.FTZ R172, R201, R89 ;  /* 0x00000059c9ac7220 */ /* 0x000fe20000410000 */
[----:B------:R-:W-:Y:S01]  /*3be0*/  ISETP.NE.AND P0, PT, R185, RZ, PT ;  /* 0x000000ffb900720c */ /* 0x000fe20003f05270 */
[----:B------:R-:W-:Y:S01]  /*3bf0*/  MUFU.SIN R211, R177 ;  /* 0x000000b100d37308 */ /* 0x000fe20000000400 */
[----:B0-----:R-:W-:Y:S01]  /*3c00*/  FMUL.FTZ R184, R30, R171 ;  /* 0x000000ab1eb87220 */ /* 0x001fe20000410000 */
[C---:B------:R-:W-:Y:S01]  /*3c10*/  FMUL.FTZ R219, R170.reuse, R219 ;  /* 0x000000dbaadb7220 */ /* 0x040fe20000410000 */
[----:B------:R-:W-:Y:S01]  /*3c20*/  FMUL.FTZ R218, R170, R173 ;  /* 0x000000adaada7220 */ /* 0x000fe20000410000 */
[----:B------:R-:W-:Y:S01]  /*3c30*/  LDS R171, [R58+0x4] ;  /* 0x000004003aab7984 */ /* 0x000fe20000000800 */
[----:B------:R-:W-:-:S03]  /*3c40*/  FMUL.FTZ R182, R30, R31 ;  /* 0x0000001f1eb67220 */ /* 0x000fc60000410000 */
[----:B------:R-:W-:Y:S01]  /*3c50*/  MUFU.SIN R205, R176 ;  /* 0x000000b000cd7308 */ /* 0x000fe20000000400 */
[----:B------:R-:W-:Y:S01]  /*3c60*/  LDS R173, [R51] ;  /* 0x0000000033ad7984 */ /* 0x000fe20000000800 */
[----:B------:R-:W-:-:S03]  /*3c70*/  FMUL.FTZ R30, R201, R87 ;  /* 0x00000057c91e7220 */ /* 0x000fc60000410000 */
[----:B------:R-:W-:Y:S03]  /*3c80*/  LDS R185, [R42+0x20] ;  /* 0x000020002ab97984 */ /* 0x000fe60000000800 */
[----:B------:R0:W1:Y:S01]  /*3c90*/  MUFU.COS R217, R176 ;  /* 0x000000b000d97308 */ /* 0x0000620000000000 */
[----:B------:R-:W-:Y:S07]  /*3ca0*/  LDS R170, [R39+0x2c] ;  /* 0x00002c0027aa7984 */ /* 0x000fee0000000800 */
[----:B------:R1:W-:Y:S01]  /*3cb0*/  MUFU.EX2 R216, R172 ;  /* 0x000000ac00d87308 */ /* 0x0003e20000000800 */
[----:B0-----:R-:W-:Y:S03]  /*3cc0*/  LDS R176, [R53+0x18] ;  /* 0x0000180035b07984 */ /* 0x001fe60000000800 */
[----:B------:R0:W-:Y:S01]  /*3cd0*/  MUFU.COS R215, R177 ;  /* 0x000000b100d77308 */ /* 0x0001e20000000000 */
[----:B-1----:R-:W-:Y:S07]  /*3ce0*/  LDS R172, [R40+0x28] ;  /* 0x0000280028ac7984 */ /* 0x002fee0000000800 */
[----:B------:R1:W-:Y:S01]  /*3cf0*/  MUFU.EX2 R192, R174 ;  /* 0x000000ae00c07308 */ /* 0x0003e20000000800 */
[----:B0-----:R-:W-:Y:S03]  /*3d00*/  LDS R177, [R36+0x38] ;  /* 0x0000380024b17984 */ /* 0x001fe60000000800 */
[----:B------:R-:W-:Y:S01]  /*3d10*/  MUFU.SIN R209, R175 ;  /* 0x000000af00d17308 */ /* 0x000fe20000000400 */
[----:B-1----:R-:W-:Y:S07]  /*3d20*/  LDS R174, [R52+0x1c] ;  /* 0x00001c0034ae7984 */ /* 0x002fee0000000800 */
[----:B------:R0:W1:Y:S02]  /*3d30*/  MUFU.COS R207, R175 ;  /* 0x000000af00cf7308 */ /* 0x0000640000000000 */
[----:B0-----:R-:W-:Y:S06]  /*3d40*/  LDS R175, [R0+0x3c] ;  /* 0x00003c0000af7984 */ /* 0x001fec0000000800 */
[----:B------:R0:W-:Y:S01]  /*3d50*/  MUFU.EX2 R198, R30 ;  /* 0x0000001e00c67308 */ /* 0x0001e20000000800 */
[-C--:B------:R-:W-:Y:S01]  /*3d60*/  FMUL.FTZ R31, R201, R88.reuse ;  /* 0x00000058c91f7220 */ /* 0x080fe20000410000 */
[----:B0-----:R-:W-:-:S04]  /*3d70*/  FMUL.FTZ R30, R29, R88 ;  /* 0x000000581d1e7220 */ /* 0x001fc80000410000 */
[----:B------:R-:W-:Y:S01]  /*3d80*/  FMUL.RZ R30, R30, 0.15915493667125701904 ;  /* 0x3e22f9831e1e7820 */ /* 0x000fe2000040c000 */
[----:B------:R0:W-:Y:S01]  /*3d90*/  MUFU.EX2 R202, R31 ;  /* 0x0000001f00ca7308 */ /* 0x0001e20000000800 */
[----:B------:R-:W1:Y:S03]  /*3da0*/  S2UR UR7, SR_CgaCtaId ;  /* 0x00000000000779c3 */ /* 0x000e660000008800 */
[----:B------:R-:W-:Y:S08]  /*3db0*/  MUFU.SIN R221, R30 ;  /* 0x0000001e00dd7308 */ /* 0x000ff00000000400 */
[----:B------:R0:W0:Y:S01]  /*3dc0*/  MUFU.COS R223, R30 ;  /* 0x0000001e00df7308 */ /* 0x0000220000000000 */
[C---:B------:R-:W-:Y:S01]  /*3dd0*/  FMUL.FTZ R4, R201.reuse, R94 ;  /* 0x0000005ec9047220 */ /* 0x040fe20000410000 */
[----:B------:R-:W-:-:S06]  /*3de0*/  FMUL.FTZ R201, R201, R86 ;  /* 0x00000056c9c97220 */ /* 0x000fcc0000410000 */
[----:B------:R-:W0:Y:S01]  /*3df0*/  MUFU.EX2 R4, R4 ;  /* 0x0000000400047308 */ /* 0x000e220000000800 */
[----:B------:R-:W-:Y:S01]  /*3e00*/  UMOV UR6, 0x400 ;  /* 0x0000040000067882 */ /* 0x000fe20000000000 */
[C---:B------:R-:W-:Y:S02]  /*3e10*/  ISETP.NE.AND P2, PT, R156.reuse, RZ, PT ;  /* 0x000000ff9c00720c */ /* 0x040fe40003f45270 */
[----:B------:R-:W0:Y:S01]  /*3e20*/  MUFU.EX2 R201, R201 ;  /* 0x000000c900c97308 */ /* 0x000e220000000800 */
[----:B-1----:R-:W-:Y:S01]  /*3e30*/  ULEA UR6, UR7, UR6, 0x18 ;  /* 0x0000000607067291 */ /* 0x002fe2000f8ec0ff */
[----:B------:R-:W-:Y:S01]  /*3e40*/  ISETP.NE.AND P1, PT, R156, 0x1f, PT ;  /* 0x0000001f9c00780c */ /* 0x000fe20003f25270 */
[----:B---3--:R1:W-:Y:S04]  /*3e50*/  STS [R110+0x840], R5 ;  /* 0x000840056e007388 */ /* 0x0083e80000000800 */
[----:B----4-:R-:W-:Y:S04]  /*3e60*/  STS [R109+0x8c0], R6 ;  /* 0x0008c0066d007388 */ /* 0x010fe80000000800 */
[----:B--2---:R-:W-:Y:S04]  /*3e70*/  STS [R108+0x940], R7 ;  /* 0x000940076c007388 */ /* 0x004fe80000000800 */
[----:B-----5:R-:W-:Y:S01]  /*3e80*/  STS [R107+0x9c0], R34 ;  /* 0x0009c0226b007388 */ /* 0x020fe20000000800 */
[----:B-1----:R-:W-:-:S03]  /*3e90*/  FMUL.FTZ R5, R29, R86 ;  /* 0x000000561d057220 */ /* 0x002fc60000410000 */
[----:B------:R-:W-:Y:S01]  /*3ea0*/  STS [R106+0xa40], R35 ;  /* 0x000a40236a007388 */ /* 0x000fe20000000800 */
[----:B------:R-:W-:-:S03]  /*3eb0*/  FMUL.RZ R206, R5, 0.15915493667125701904 ;  /* 0x3e22f98305ce7820 */ /* 0x000fc6000040c000 */
        /* <DEDUP_REMOVED lines=25> */
[----:B------:R-:W0:Y:S04]  /*4050*/  LDS R34, [R37+0x874] ;  /* 0x0008740025227984 */ /* 0x000e280000000800 */
[----:B------:R-:W0:Y:S04]  /*4060*/  LDS R235, [R36+0x878] ;  /* 0x0008780024eb7984 */ /* 0x000e280000000800 */
[----:B------:R-:W0:Y:S01]  /*4070*/  LDS R35, [R0+0x87c] ;  /* 0x00087c0000237984 */ /* 0x000e220000000800 */
[----:B-1----:R-:W-:Y:S01]  /*4080*/  SHF.L.U32 R164, R112, 0x8, RZ ;  /* 0x0000000870a47819 */ /* 0x002fe200000006ff */
[----:B--2---:R-:W-:Y:S03]  /*4090*/  MUFU.SIN R166, R206 ;  /* 0x000000ce00a67308 */ /* 0x004fe60000000400 */
[----:B------:R-:W-:-:S05]  /*40a0*/  LOP3.LUT R164, R164, 0x100, RZ, 0xc0, !PT ;  /* 0x00000100a4a47812 */ /* 0x000fca00078ec0ff */
[----:B------:R-:W1:Y:S01]  /*40b0*/  MUFU.COS R206, R206 ;  /* 0x000000ce00ce7308 */ /* 0x000e620000000000 */
[----:B------:R-:W-:-:S04]  /*40c0*/  IADD3 R164, PT, PT, R164, UR4, RZ ;  /* 0x00000004a4a47c10 */ /* 0x000fc8000fffe0ff */
[----:B------:R-:W-:Y:S01]  /*40d0*/  SEL R164, R164, R143, !P2 ;  /* 0x0000008fa4a47207 */ /* 0x000fe20005000000 */
[C---:B------:R-:W-:Y:S01]  /*40e0*/  FMUL.FTZ R32, R4.reuse, R32 ;  /* 0x0000002004207220 */ /* 0x040fe20000410000 */
[----:B------:R-:W-:Y:S02]  /*40f0*/  FMUL.FTZ R33, R4, R33 ;  /* 0x0000002104217220 */ /* 0x000fe40000410000 */
[----:B------:R-:W-:Y:S01]  /*4100*/  LEA R164, R164, UR6, 0x3 ;  /* 0x00000006a4a47c11 */ /* 0x000fe2000f8e18ff */
[C---:B------:R-:W-:Y:S01]  /*4110*/  FMUL.FTZ R217, R216.reuse, R217 ;  /* 0x000000d9d8d97220 */ /* 0x040fe20000410000 */
[----:B------:R-:W-:Y:S01]  /*4120*/  BSSY.RECONVERGENT B0, `(.L_x_16171) ;  /* 0x0000028000007945 */ /* 0x000fe20003800200 */
[----:B------:R-:W-:Y:S02]  /*4130*/  FMUL.FTZ R216, R216, R205 ;  /* 0x000000cdd8d87220 */ /* 0x000fe40000410000 */
[----:B------:R2:W-:Y:S01]  /*4140*/  STS.64 [R164+0x2550], R32 ;  /* 0x00255020a4007388 */ /* 0x0005e20000000a00 */
        /* <DEDUP_REMOVED lines=22> */
[C---:B------:R-:W-:Y:S01]  /*42b0*/  FMUL.FTZ R235, R62.reuse, R235 ;  /* 0x000000eb3eeb7220 */ /* 0x040fe20000410000 */
[----:B------:R-:W-:Y:S01]  /*42c0*/  FMUL.FTZ R234, R62, -R35 ;  /* 0x800000233eea7220 */ /* 0x000fe20000410000 */
[----:B------:R-:W-:Y:S06]  /*42d0*/  BAR.SYNC.DEFER_BLOCKING 0x0 ;  /* 0x0000000000007b1d */ /* 0x000fec0000010000 */
[----:B--2---:R-:W-:Y:S05]  /*42e0*/  @P1 BRA `(.L_x_16172) ;  /* 0x0000000000281947 */ /* 0x004fea0003800000 */
        /* <DEDUP_REMOVED lines=10> */
.L_x_16172:
[----:B------:R0:W1:Y:S02]  /*4390*/  LDS.64 R30, [R214+UR5+0x3558] ;  /* 0x00355805d61e7984 */ /* 0x0000640008000a00 */
.L_x_16173:
[----:B------:R-:W-:Y:S05]  /*43a0*/  BSYNC.RECONVERGENT B0 ;  /* 0x0000000000007941 */ /* 0x000fea0003800200 */
.L_x_16171:
[-C--:B--2---:R-:W-:Y:S01]  /*43b0*/  FMUL.FTZ R4, R173, R94.reuse ;  /* 0x0000005ead047220 */ /* 0x084fe20000410000 */
        /* <DEDUP_REMOVED lines=14> */
[----:B------:R-:W2:Y:S01]  /*44a0*/  @P0 LDC R223, c[0x0][0x38c] ;  /* 0x0000e300ffdf0b82 */ /* 0x000ea20000000800 */
[C---:B------:R-:W-:Y:S01]  /*44b0*/  FFMA.FTZ R5, R100.reuse, R227, R5 ;  /* 0x000000e364057223 */ /* 0x040fe20000010005 */
[----:B------:R-:W-:Y:S01]  /*44c0*/  FFMA.FTZ R4, R100, R225, R4 ;  /* 0x000000e164047223 */ /* 0x000fe20000010004 */
[----:B------:R-:W-:Y:S01]  /*44d0*/  FMUL.FTZ R190, R183, R90 ;  /* 0x0000005ab7be7220 */ /* 0x000fe20000410000 */
[----:B------:R-:W-:Y:S01]  /*44e0*/  FMUL.FTZ R193, R170, R87 ;  /* 0x00000057aac17220 */ /* 0x000fe20000410000 */
[CC--:B------:R-:W-:Y:S01]  /*44f0*/  FMUL.FTZ R6, R218.reuse, R5.reuse ;  /* 0x00000005da067220 */ /* 0x0c0fe20000410000 */
[----:B------:R-:W-:Y:S01]  /*4500*/  FMUL.FTZ R34, R218, R4 ;  /* 0x00000004da227220 */ /* 0x000fe20000410000 */
[-C--:B------:R-:W-:Y:S01]  /*4510*/  FMUL.FTZ R188, R181, R88.reuse ;  /* 0x00000058b5bc7220 */ /* 0x080fe20000410000 */
        /* <DEDUP_REMOVED lines=30> */
[----:B------:R-:W-:Y:S01]  /*4700*/  FMUL.FTZ R191, R172, R87 ;  /* 0x00000057acbf7220 */ /* 0x000fe20000410000 */
[----:B------:R-:W-:Y:S01]  /*4710*/  FFMA.FTZ R35, R96, R193, R35 ;  /* 0x000000c160237223 */ /* 0x000fe20000010023 */
[-C--:B------:R-:W-:Y:S01]  /*4720*/  FFMA.FTZ R34, R217, R6.reuse, -R4 ;  /* 0x00000006d9227223 */ /* 0x080fe20000010804 */
[----:B------:R-:W-:Y:S01]  /*4730*/  FMUL.FTZ R6, R216, R6 ;  /* 0x00000006d8067220 */ /* 0x000fe20000410000 */
[----:B------:R-:W-:Y:S01]  /*4740*/  @P0 IADD3 R4, PT, PT, R144, -0x2, RZ ;  /* 0xfffffffe90040810 */ /* 0x000fe20007ffe0ff */
[----:B------:R-:W-:Y:S01]  /*4750*/  FFMA.FTZ R5, R96, R191, R164 ;  /* 0x000000bf60057223 */ /* 0x000fe200000100a4 */
[----:B------:R-:W-:Y:S01]  /*4760*/  FMUL.FTZ R221, R207, R35 ;  /* 0x00000023cfdd7220 */ /* 0x000fe20000410000 */
[----:B------:R-:W-:-:S02]  /*4770*/  FFMA.FTZ R164, R217, R7, R6 ;  /* 0x00000007d9a47223 */ /* 0x000fc40000010006 */
[----:B--2---:R-:W-:Y:S02]  /*4780*/  @P0 IMAD R7, R4, R223, UR4 ;  /* 0x0000000404070e24 */ /* 0x004fe4000f8e02df */
[-C--:B------:R-:W-:Y:S01]  /*4790*/  FFMA.FTZ R6, R208, R5.reuse, -R221 ;  /* 0x00000005d0067223 */ /* 0x080fe200000108dd */
[----:B------:R-:W-:Y:S01]  /*47a0*/  FMUL.FTZ R4, R211, R164 ;  /* 0x000000a4d3047220 */ /* 0x000fe20000410000 */
[----:B------:R-:W-:Y:S02]  /*47b0*/  FMUL.FTZ R166, R207, R5 ;  /* 0x00000005cfa67220 */ /* 0x000fe40000410000 */
[----:B------:R-:W-:Y:S01]  /*47c0*/  FFMA.FTZ R222, R95, R188, R6 ;  /* 0x000000bc5fde7223 */ /* 0x000fe20000010006 */
[----:B------:R-:W-:Y:S01]  /*47d0*/  FFMA.FTZ R220, R215, R34, -R4 ;  /* 0x00000022d7dc7223 */ /* 0x000fe20000010804 */
[----:B------:R-:W-:Y:S01]  /*47e0*/  CS2R R4, SRZ ;  /* 0x0000000000047805 */ /* 0x000fe2000001ff00 */
[----:B------:R-:W-:-:S04]  /*47f0*/  @P0 IMAD.WIDE R6, R7, 0x10, R10 ;  /* 0x0000001007060825 */ /* 0x000fc800078e020a */
[----:B------:R-:W-:Y:S01]  /*4800*/  FFMA.FTZ R35, R208, R35, R166 ;  /* 0x00000023d0237223 */ /* 0x000fe200000100a6 */
[----:B------:R-:W-:Y:S01]  /*4810*/  FMUL.FTZ R221, R205, R222 ;  /* 0x000000decddd7220 */ /* 0x000fe20000410000 */
[----:B------:R-:W-:Y:S01]  /*4820*/  FMUL.FTZ R34, R211, R34 ;  /* 0x00000022d3227220 */ /* 0x000fe20000410000 */
[----:B------:R-:W-:Y:S01]  /*4830*/  FMUL.FTZ R166, R175, R86 ;  /* 0x00000056afa67220 */ /* 0x000fe20000410000 */
[----:B------:R2:W4:Y:S01]  /*4840*/  @P0 LDG.E.64 R4, desc[UR16][R6.64+0x8] ;  /* 0x0000081006040981 */ /* 0x000522000c1e1b00 */
[----:B------:R-:W-:-:S04]  /*4850*/  FFMA.FTZ R35, R95, R186, R35 ;  /* 0x000000ba5f237223 */ /* 0x000fc80000010023 */
[CC--:B------:R-:W-:Y:S01]  /*4860*/  FFMA.FTZ R224, R206.reuse, R35.reuse, R221 ;  /* 0x00000023cee07223 */ /* 0x0c0fe200000100dd */
[----:B------:R-:W-:Y:S01]  /*4870*/  FMUL.FTZ R35, R205, R35 ;  /* 0x00000023cd237220 */ /* 0x000fe20000410000 */
[----:B------:R-:W-:Y:S01]  /*4880*/  FFMA.FTZ R221, R215, R164, R34 ;  /* 0x000000a4d7dd7223 */ /* 0x000fe20000010022 */
[----:B------:R-:W-:Y:S01]  /*4890*/  FMUL.FTZ R164, R177, R86 ;  /* 0x00000056b1a47220 */ /* 0x000fe20000410000 */
[----:B------:R-:W-:Y:S01]  /*48a0*/  FFMA.FTZ R34, R93, R166, R224 ;  /* 0x000000a65d227223 */ /* 0x000fe200000100e0 */
[----:B------:R-:W-:Y:S01]  /*48b0*/  FFMA.FTZ R222, R206, R222, -R35 ;  /* 0x000000decede7223 */ /* 0x000fe20000010823 */
[C---:B------:R-:W-:Y:S01]  /*48c0*/  FMUL.FTZ R241, R209.reuse, R220 ;  /* 0x000000dcd1f17220 */ /* 0x040fe20000410000 */
[-C--:B------:R-:W-:Y:S02]  /*48d0*/  FMUL.FTZ R223, R209, R221.reuse ;  /* 0x000000ddd1df7220 */ /* 0x080fe40000410000 */
[----:B------:R-:W-:Y:S01]  /*48e0*/  FFMA.FTZ R35, R93, R164, R222 ;  /* 0x000000a45d237223 */ /* 0x000fe200000100de */
        /* <DEDUP_REMOVED lines=85> */
[-C--:B------:R-:W-:Y:S02]  /*4e40*/  FFMA.FTZ R221, R206, R30.reuse, -R221 ;  /* 0x0000001ecedd7223 */ /* 0x080fe400000108dd */
[----:B------:R-:W-:Y:S02]  /*4e50*/  FFMA.FTZ R220, -R205, R30, -R220 ;  /* 0x0000001ecddc7223 */ /* 0x000fe400000109dc */
[C---:B------:R-:W-:Y:S02]  /*4e60*/  FMUL.FTZ R243, R207.reuse, R221 ;  /* 0x000000ddcff37220 */ /* 0x040fe40000410000 */
[----:B------:R-:W-:-:S02]  /*4e70*/  FMUL.FTZ R241, R207, R220 ;  /* 0x000000dccff17220 */ /* 0x000fc40000410000 */
[C---:B------:R-:W-:Y:S01]  /*4e80*/  FFMA.FTZ R243, R208.reuse, R220, -R243 ;  /* 0x000000dcd0f37223 */ /* 0x040fe200000108f3 */
[CC--:B------:R-:W-:Y:S01]  /*4e90*/  FMUL.FTZ R220, R205.reuse, R234.reuse ;  /* 0x000000eacddc7220 */ /* 0x0c0fe20000410000 */
[----:B------:R-:W-:Y:S01]  /*4ea0*/  FFMA.FTZ R241, R208, R221, R241 ;  /* 0x000000ddd0f17223 */ /* 0x000fe200000100f1 */
[-C--:B------:R-:W-:Y:S02]  /*4eb0*/  FMUL.FTZ R221, R205, R235.reuse ;  /* 0x000000ebcddd7220 */ /* 0x080fe40000410000 */
[C---:B------:R-:W-:Y:S02]  /*4ec0*/  FFMA.FTZ R220, R206.reuse, R235, R220 ;  /* 0x000000ebcedc7223 */ /* 0x040fe400000100dc */
[----:B------:R-:W-:Y:S02]  /*4ed0*/  FFMA.FTZ R224, R206, R234, -R221 ;  /* 0x000000eacee07223 */ /* 0x000fe400000108dd */
[----:B------:R-:W-:Y:S02]  /*4ee0*/  FADD.FTZ R220, R231, R220 ;  /* 0x000000dce7dc7221 */ /* 0x000fe40000010000 */
[----:B------:R-:W-:-:S02]  /*4ef0*/  FADD.FTZ R224, R233, R224 ;  /* 0x000000e0e9e07221 */ /* 0x000fc40000010000 */
[C---:B------:R-:W-:Y:S02]  /*4f00*/  FMUL.FTZ R245, R207.reuse, R220 ;  /* 0x000000dccff57220 */ /* 0x040fe40000410000 */
        /* <DEDUP_REMOVED lines=21> */
[C---:B------:R-:W-:Y:S01]  /*5060*/  FFMA.FTZ R221, R215.reuse, R224, -R221 ;  /* 0x000000e0d7dd7223 */ /* 0x040fe200000108dd */
[----:B------:R-:W-:Y:S01]  /*5070*/  FFMA.FTZ R226, R215, R220, R226 ;  /* 0x000000dcd7e27223 */ /* 0x000fe200000100e2 */
        /* <DEDUP_REMOVED lines=26> */
[C---:B------:R-:W-:Y:S01]  /*5220*/  FMUL.FTZ R243, R184.reuse, R245 ;  /* 0x000000f5b8f37220 */ /* 0x040fe20000410000 */
[----:B------:R-:W-:Y:S01]  /*5230*/  @P1 FADD.FTZ R35, R35, R222 ;  /* 0x000000de23231221 */ /* 0x000fe20000010000 */
[-C--:B------:R-:W-:Y:S01]  /*5240*/  FMUL.FTZ R224, R184, R241.reuse ;  /* 0x000000f1b8e07220 */ /* 0x080fe20000410000 */
[----:B------:R-:W-:Y:S01]  /*5250*/  @P1 FADD.FTZ R34, R34, R223 ;  /* 0x000000df22221221 */ /* 0x000fe20000010000 */
[----:B------:R-:W-:Y:S01]  /*5260*/  ISETP.NE.AND P1, PT, R213, 0x1f, PT ;  /* 0x0000001fd500780c */ /* 0x000fe20003f25270 */
        /* <DEDUP_REMOVED lines=8> */
[----:B------:R0:W3:Y:S04]  /*52f0*/  SHFL.UP PT, R241, R7, 0x1, RZ ;  /* 0x0420000007f17989 */ /* 0x0000e800000e00ff */
        /* <DEDUP_REMOVED lines=18> */
.L_x_16175:
[----:B------:R-:W-:Y:S05]  /*5420*/  BSYNC.RECONVERGENT B0 ;  /* 0x0000000000007941 */ /* 0x000fea0003800200 */
.L_x_16174:
        /* <DEDUP_REMOVED lines=23> */
.L_x_16177:
[----:B------:R-:W-:Y:S05]  /*55a0*/  BSYNC.RECONVERGENT B0 ;  /* 0x0000000000007941 */ /* 0x000fea0003800200 */
.L_x_16176:
        /* <DEDUP_REMOVED lines=17> */
.L_x_16179:
[----:B------:R-:W-:Y:S05]  /*56c0*/  BSYNC.RECONVERGENT B0 ;  /* 0x0000000000007941 */ /* 0x000fea0003800200 */
.L_x_16178:
        /* <DEDUP_REMOVED lines=17> */
.L_x_16181:
[----:B------:R-:W-:Y:S05]  /*57e0*/  BSYNC.RECONVERGENT B0 ;  /* 0x0000000000007941 */ /* 0x000fea0003800200 */
.L_x_16180:
        /* <DEDUP_REMOVED lines=17> */
.L_x_16183:
[----:B------:R-:W-:Y:S05]  /*5900*/  BSYNC.RECONVERGENT B0 ;  /* 0x0000000000007941 */ /* 0x000fea0003800200 */
.L_x_16182:
        /* <DEDUP_REMOVED lines=36> */
[----:B------:R-:W-:Y:S01]  /*5b50*/  FMUL.FTZ R237, R184, R224 ;  /* 0x000000e0b8ed7220 */ /* 0x000fe20000410000 */
        /* <DEDUP_REMOVED lines=10> */
[C---:B------:R-:W-:Y:S01]  /*5c00*/  FFMA.FTZ R235, R182.reuse, R224, -R35 ;  /* 0x000000e0b6eb7223 */ /* 0x040fe20000010823 */
[----:B------:R-:W-:Y:S01]  /*5c10*/  FFMA.FTZ R236, R182, R226, R237 ;  /* 0x000000e2b6ec7223 */ /* 0x000fe200000100ed */
[----:B------:R-:W-:Y:S01]  /*5c20*/  FADD.FTZ R35, R234, R241 ;  /* 0x000000f1ea237221 */ /* 0x000fe20000010000 */
[CC--:B------:R-:W-:Y:S01]  /*5c30*/  FMUL.FTZ R237, R205.reuse, R34.reuse ;  /* 0x00000022cded7220 */ /* 0x0c0fe20000410000 */
[C---:B------:R-:W-:Y:S01]  /*5c40*/  FFMA.FTZ R225, R100.reuse, R225, R235 ;  /* 0x000000e164e17223 */ /* 0x040fe200000100eb */
[----:B------:R-:W-:Y:S01]  /*5c50*/  FFMA.FTZ R227, R100, R227, R236 ;  /* 0x000000e364e37223 */ /* 0x000fe200000100ec */
[-C--:B------:R-:W-:Y:S01]  /*5c60*/  FMUL.FTZ R235, R205, R35.reuse ;  /* 0x00000023cdeb7220 */ /* 0x080fe20000410000 */
[----:B------:R-:W-:Y:S01]  /*5c70*/  FFMA.FTZ R238, R206, R35, -R237 ;  /* 0x00000023ceee7223 */ /* 0x000fe200000108ed */
[----:B------:R-:W-:Y:S01]  /*5c80*/  FMUL.FTZ R234, R218, R225 ;  /* 0x000000e1daea7220 */ /* 0x000fe20000410000 */
[----:B------:R-:W-:Y:S01]  /*5c90*/  ISETP.NE.AND P1, PT, R156, RZ, PT ;  /* 0x000000ff9c00720c */ /* 0x000fe20003f25270 */
[----:B------:R-:W-:Y:S01]  /*5ca0*/  FFMA.FTZ R236, R206, R34, R235 ;  /* 0x00000022ceec7223 */ /* 0x000fe200000100eb */
[----:B------:R-:W-:Y:S01]  /*5cb0*/  FADD.FTZ R233, R233, R238 ;  /* 0x000000eee9e97221 */ /* 0x000fe20000010000 */
[----:B------:R-:W-:-:S02]  /*5cc0*/  FFMA.FTZ R234, R219, R227, R234 ;  /* 0x000000e3dbea7223 */ /* 0x000fc400000100ea */
[----:B------:R-:W-:Y:S01]  /*5cd0*/  FADD.FTZ R231, R231, R236 ;  /* 0x000000ece7e77221 */ /* 0x000fe20000010000 */
[----:B------:R-:W-:Y:S01]  /*5ce0*/  FMUL.FTZ R235, R207, R233 ;  /* 0x000000e9cfeb7220 */ /* 0x000fe20000410000 */
[----:B------:R-:W-:Y:S01]  /*5cf0*/  FFMA.FTZ R232, R99, R232, R234 ;  /* 0x000000e863e87223 */ /* 0x000fe200000100ea */
[----:B------:R-:W-:Y:S01]  /*5d00*/  FMUL.FTZ R234, R218, R227 ;  /* 0x000000e3daea7220 */ /* 0x000fe20000410000 */
[-C--:B------:R-:W-:Y:S01]  /*5d10*/  FMUL.FTZ R238, R207, R231.reuse ;  /* 0x000000e7cfee7220 */ /* 0x080fe20000410000 */
[C---:B------:R-:W-:Y:S02]  /*5d20*/  FFMA.FTZ R236, R208.reuse, R231, R235 ;  /* 0x000000e7d0ec7223 */ /* 0x040fe400000100eb */
[----:B------:R-:W-:Y:S01]  /*5d30*/  FFMA.FTZ R234, R219, R225, -R234 ;  /* 0x000000e1dbea7223 */ /* 0x000fe200000108ea */
[----:B------:R-:W-:Y:S01]  /*5d40*/  FFMA.FTZ R235, R208, R233, -R238 ;  /* 0x000000e9d0eb7223 */ /* 0x000fe200000108ee */
[----:B------:R-:W-:Y:S01]  /*5d50*/  FADD.FTZ R229, R229, R236 ;  /* 0x000000ece5e57221 */ /* 0x000fe20000010000 */
[----:B------:R-:W-:Y:S01]  /*5d60*/  FMUL.FTZ R238, R233, R88 ;  /* 0x00000058e9ee7220 */ /* 0x000fe20000410000 */
[----:B------:R-:W-:Y:S01]  /*5d70*/  FFMA.FTZ R230, R99, R230, R234 ;  /* 0x000000e663e67223 */ /* 0x000fe200000100ea */
[----:B------:R-:W-:Y:S01]  /*5d80*/  FMUL.FTZ R234, R216, R232 ;  /* 0x000000e8d8ea7220 */ /* 0x000fe20000410000 */
[----:B------:R-:W-:Y:S01]  /*5d90*/  FADD.FTZ R228, R228, R235 ;  /* 0x000000ebe4e47221 */ /* 0x000fe20000010000 */
[----:B------:R-:W-:Y:S01]  /*5da0*/  FMUL.FTZ R239, R209, R229 ;  /* 0x000000e5d1ef7220 */ /* 0x000fe20000410000 */
[-C--:B------:R-:W-:Y:S01]  /*5db0*/  FMUL.FTZ R237, R216, R230.reuse ;  /* 0x000000e6d8ed7220 */ /* 0x080fe20000410000 */
[C---:B------:R-:W-:Y:S01]  /*5dc0*/  FFMA.FTZ R235, R217.reuse, R230, -R234 ;  /* 0x000000e6d9eb7223 */ /* 0x040fe200000108ea */
[----:B------:R-:W-:Y:S01]  /*5dd0*/  FMUL.FTZ R241, R228, R87 ;  /* 0x00000057e4f17220 */ /* 0x000fe20000410000 */
[----:B------:R-:W-:Y:S01]  /*5de0*/  FFMA.FTZ R239, R210, R228, -R239 ;  /* 0x000000e4d2ef7223 */ /* 0x000fe200000108ef */
[----:B------:R-:W-:Y:S01]  /*5df0*/  FFMA.FTZ R234, R217, R232, R237 ;  /* 0x000000e8d9ea7223 */ /* 0x000fe200000100ed */
[----:B------:R-:W-:Y:S01]  /*5e00*/  FFMA.FTZ R195, R98, R195, R235 ;  /* 0x000000c362c37223 */ /* 0x000fe200000100eb */
[----:B------:R-:W-:Y:S01]  /*5e10*/  FMUL.FTZ R235, R209, R228 ;  /* 0x000000e4d1eb7220 */ /* 0x000fe20000410000 */
[----:B------:R-:W-:Y:S01]  /*5e20*/  FADD.FTZ R194, R194, R239 ;  /* 0x000000efc2c27221 */ /* 0x000fe20000010000 */
[----:B------:R-:W-:Y:S01]  /*5e30*/  FFMA.FTZ R197, R98, R197, R234 ;  /* 0x000000c562c57223 */ /* 0x000fe200000100ea */
[----:B------:R-:W-:Y:S01]  /*5e40*/  FMUL.FTZ R236, R211, R195 ;  /* 0x000000c3d3ec7220 */ /* 0x000fe20000410000 */
[----:B------:R-:W-:-:S02]  /*5e50*/  FFMA.FTZ R237, R210, R229, R235 ;  /* 0x000000e5d2ed7223 */ /* 0x000fc400000100eb */
[-C--:B------:R-:W-:Y:S01]  /*5e60*/  FMUL.FTZ R234, R211, R197.reuse ;  /* 0x000000c5d3ea7220 */ /* 0x080fe20000410000 */
[C---:B------:R-:W-:Y:S01]  /*5e70*/  FFMA.FTZ R236, R215.reuse, R197, R236 ;  /* 0x000000c5d7ec7223 */ /* 0x040fe200000100ec */
[----:B------:R-:W-:Y:S02]  /*5e80*/  FADD.FTZ R196, R196, R237 ;  /* 0x000000edc4c47221 */ /* 0x000fe40000010000 */
[----:B------:R-:W-:Y:S01]  /*5e90*/  FFMA.FTZ R235, R215, R195, -R234 ;  /* 0x000000c3d7eb7223 */ /* 0x000fe200000108ea */
[----:B------:R-:W-:Y:S01]  /*5ea0*/  FMUL.FTZ R234, R211, R194 ;  /* 0x000000c2d3ea7220 */ /* 0x000fe20000410000 */
[C---:B------:R-:W-:Y:S01]  /*5eb0*/  FFMA.FTZ R190, R97.reuse, R190, R236 ;  /* 0x000000be61be7223 */ /* 0x040fe200000100ec */
[----:B------:R-:W-:Y:S01]  /*5ec0*/  FMUL.FTZ R236, R194, R90 ;  /* 0x0000005ac2ec7220 */ /* 0x000fe20000410000 */
[----:B------:R-:W-:Y:S01]  /*5ed0*/  FFMA.FTZ R192, R97, R192, R235 ;  /* 0x000000c061c07223 */ /* 0x000fe200000100eb */
[-C--:B------:R-:W-:Y:S01]  /*5ee0*/  FMUL.FTZ R235, R211, R196.reuse ;  /* 0x000000c4d3eb7220 */ /* 0x080fe20000410000 */
[----:B------:R-:W-:Y:S01]  /*5ef0*/  FFMA.FTZ R234, R215, R196, R234 ;  /* 0x000000c4d7ea7223 */ /* 0x000fe200000100ea */
[C---:B------:R-:W-:Y:S01]  /*5f00*/  FMUL.FTZ R211, R209.reuse, R190 ;  /* 0x000000bed1d37220 */ /* 0x040fe20000410000 */
[----:B------:R-:W-:Y:S01]  /*5f10*/  FMUL.FTZ R209, R209, R192 ;  /* 0x000000c0d1d17220 */ /* 0x000fe20000410000 */
[----:B------:R-:W-:Y:S01]  /*5f20*/  FFMA.FTZ R235, R215, R194, -R235 ;  /* 0x000000c2d7eb7223 */ /* 0x000fe200000108eb */
[----:B------:R-:W-:Y:S01]  /*5f30*/  FADD.FTZ R199, R199, R234 ;  /* 0x000000eac7c77221 */ /* 0x000fe20000010000 */
[C---:B------:R-:W-:Y:S01]  /*5f40*/  FFMA.FTZ R211, R210.reuse, R192, -R211 ;  /* 0x000000c0d2d37223 */ /* 0x040fe200000108d3 */
[----:B------:R-:W-:Y:S01]  /*5f50*/  FFMA.FTZ R209, R210, R190, R209 ;  /* 0x000000bed2d17223 */ /* 0x000fe200000100d1 */
[----:B------:R-:W-:Y:S01]  /*5f60*/  FADD.FTZ R198, R198, R235 ;  /* 0x000000ebc6c67221 */ /* 0x000fe20000010000 */
[----:B------:R-:W-:Y:S01]  /*5f70*/  FMUL.FTZ R210, R216, R199 ;  /* 0x000000c7d8d27220 */ /* 0x000fe20000410000 */
[C---:B------:R-:W-:Y:S01]  /*5f80*/  FFMA.FTZ R191, R96.reuse, R191, R211 ;  /* 0x000000bf60bf7223 */ /* 0x040fe200000100d3 */
[----:B------:R-:W-:Y:S01]  /*5f90*/  FFMA.FTZ R193, R96, R193, R209 ;  /* 0x000000c160c17223 */ /* 0x000fe200000100d1 */
[-C--:B------:R-:W-:Y:S01]  /*5fa0*/  FMUL.FTZ R216, R216, R198.reuse ;  /* 0x000000c6d8d87220 */ /* 0x080fe20000410000 */
[----:B------:R-:W-:Y:S01]  /*5fb0*/  FFMA.FTZ R211, R217, R198, -R210 ;  /* 0x000000c6d9d37223 */ /* 0x000fe200000108d2 */
[----:B------:R-:W-:Y:S01]  /*5fc0*/  FMUL.FTZ R235, R198, R89 ;  /* 0x00000059c6eb7220 */ /* 0x000fe20000410000 */
[----:B------:R-:W-:Y:S01]  /*5fd0*/  FMUL.FTZ R209, R207, R193 ;  /* 0x000000c1cfd17220 */ /* 0x000fe20000410000 */
[----:B------:R-:W-:Y:S01]  /*5fe0*/  FFMA.FTZ R210, R217, R199, R216 ;  /* 0x000000c7d9d27223 */ /* 0x000fe200000100d8 */
[----:B------:R-:W-:Y:S01]  /*5ff0*/  FMUL.FTZ R216, R207, R191 ;  /* 0x000000bfcfd87220 */ /* 0x000fe20000410000 */
[----:B------:R-:W-:Y:S01]  /*6000*/  FADD.FTZ R200, R200, R211 ;  /* 0x000000d3c8c87221 */ /* 0x000fe20000010000 */
[----:B-1----:R-:W-:Y:S01]  /*6010*/  FMUL.FTZ R211, R221, R7 ;  /* 0x00000007ddd37220 */ /* 0x002fe20000410000 */
[----:B------:R-:W-:Y:S01]  /*6020*/  FADD.FTZ R201, R201, R210 ;  /* 0x000000d2c9c97221 */ /* 0x000fe20000010000 */
        /* <DEDUP_REMOVED lines=14> */
[-C--:B--2---:R-:W-:Y:S01]  /*6110*/  FFMA.FTZ R206, R220, R6.reuse, -R211 ;  /* 0x00000006dcce7223 */ /* 0x084fe200000108d3 */
[----:B------:R-:W-:Y:S01]  /*6120*/  FMUL.FTZ R209, R184, R207 ;  /* 0x000000cfb8d17220 */ /* 0x000fe20000410000 */
[C---:B------:R-:W-:Y:S01]  /*6130*/  FMUL.FTZ R208, R221.reuse, R6 ;  /* 0x00000006ddd07220 */ /* 0x040fe20000410000 */
[----:B------:R-:W-:Y:S01]  /*6140*/  FMUL.FTZ R6, R221, R4 ;  /* 0x00000004dd067220 */ /* 0x000fe20000410000 */
[----:B------:R-:W-:Y:S01]  /*6150*/  FFMA.FTZ R164, R93, R164, R202 ;  /* 0x000000a45da47223 */ /* 0x000fe200000100ca */
[----:B------:R-:W-:Y:S01]  /*6160*/  FFMA.FTZ R211, R182, R203, R209 ;  /* 0x000000cbb6d37223 */ /* 0x000fe200000100d1 */
[----:B------:R-:W-:Y:S01]  /*6170*/  FMUL.FTZ R209, R221, R5 ;  /* 0x00000005ddd17220 */ /* 0x000fe20000410000 */
[C---:B------:R-:W-:Y:S01]  /*6180*/  FFMA.FTZ R7, R220.reuse, R7, R208 ;  /* 0x00000007dc077223 */ /* 0x040fe200000100d0 */
[C---:B------:R-:W-:Y:S01]  /*6190*/  FFMA.FTZ R5, R220.reuse, R5, R6 ;  /* 0x00000005dc057223 */ /* 0x040fe20000010006 */
[----:B---3--:R-:W-:Y:S01]  /*61a0*/  FADD.FTZ R6, R223, R206 ;  /* 0x000000cedf067221 */ /* 0x008fe20000010000 */
[----:B------:R-:W-:Y:S01]  /*61b0*/  FFMA.FTZ R4, R220, R4, -R209 ;  /* 0x00000004dc047223 */ /* 0x000fe200000108d1 */
[----:B------:R-:W-:Y:S01]  /*61c0*/  FMUL.FTZ R209, R184, R203 ;  /* 0x000000cbb8d17220 */ /* 0x000fe20000410000 */
[----:B0-----:R-:W-:Y:S01]  /*61d0*/  FADD.FTZ R7, R222, R7 ;  /* 0x00000007de077221 */ /* 0x001fe20000010000 */
[----:B------:R-:W-:Y:S01]  /*61e0*/  FADD.FTZ R204, R204, R211 ;  /* 0x000000d3cccc7221 */ /* 0x000fe20000010000 */
[----:B------:R-:W-:Y:S01]  /*61f0*/  FMUL.FTZ R208, R100, R91 ;  /* 0x0000005b64d07220 */ /* 0x000fe20000410000 */
[----:B------:R-:W-:Y:S01]  /*6200*/  FFMA.FTZ R209, R182, R207, -R209 ;  /* 0x000000cfb6d17223 */ /* 0x000fe200000108d1 */
[----:B------:R-:W-:Y:S01]  /*6210*/  FMUL.FTZ R182, R101, R94 ;  /* 0x0000005e65b67220 */ /* 0x000fe20000410000 */
[----:B------:R-:W-:Y:S01]  /*6220*/  FFMA.FTZ R166, R93, R166, R205 ;  /* 0x000000a65da67223 */ /* 0x000fe200000100cd */
[----:B------:R-:W-:Y:S01]  /*6230*/  FMUL.FTZ R211, R204, R94 ;  /* 0x0000005eccd37220 */ /* 0x000fe20000410000 */
[----:B------:R-:W-:Y:S01]  /*6240*/  FADD.FTZ R202, R168, R209 ;  /* 0x000000d1a8ca7221 */ /* 0x000fe20000010000 */
[----:B------:R-:W-:Y:S01]  /*6250*/  FFMA.FTZ R184, R171, -R182, R226 ;  /* 0x800000b6abb87223 */ /* 0x000fe200000100e2 */
[----:B------:R0:W-:Y:S01]  /*6260*/  @!P1 STS.128 [UR7+0x3650], R4 ;  /* 0x00365004ff009988 */ /* 0x0001e20008000c07 */
[----:B------:R-:W-:Y:S01]  /*6270*/  FFMA.FTZ R168, R178, -R208, R227 ;  /* 0x800000d0b2a87223 */ /* 0x000fe200000100e3 */
[----:B------:R-:W-:Y:S01]  /*6280*/  FMUL.FTZ R205, R202, R94 ;  /* 0x0000005ecacd7220 */ /* 0x000fe20000410000 */
[----:B------:R-:W-:Y:S01]  /*6290*/  FMUL.FTZ R209, R207, R91 ;  /* 0x0000005bcfd17220 */ /* 0x000fe20000410000 */
[----:B------:R-:W-:Y:S01]  /*62a0*/  FFMA.FTZ R182, -R173, R182, R224 ;  /* 0x000000b6adb67223 */ /* 0x000fe200000101e0 */
[----:B------:R-:W-:Y:S01]  /*62b0*/  FMUL.FTZ R206, R101, R211 ;  /* 0x000000d365ce7220 */ /* 0x000fe20000410000 */
[----:B------:R-:W-:Y:S01]  /*62c0*/  FMUL.FTZ R215, R184, R205 ;  /* 0x000000cdb8d77220 */ /* 0x000fe20000410000 */
[----:B------:R-:W-:Y:S01]  /*62d0*/  FMUL.FTZ R217, R168, R209 ;  /* 0x000000d1a8d97220 */ /* 0x000fe20000410000 */
[----:B------:R-:W-:Y:S01]  /*62e0*/  FMUL.FTZ R222, R200, R92 ;  /* 0x0000005cc8de7220 */ /* 0x000fe20000410000 */
[----:B------:R-:W-:Y:S01]  /*62f0*/  FMUL.FTZ R234, R196, R90 ;  /* 0x0000005ac4ea7220 */ /* 0x000fe20000410000 */
[----:B------:R-:W-:Y:S01]  /*6300*/  FFMA.FTZ R215, R182, R211, R215 ;  /* 0x000000d3b6d77223 */ /* 0x000fe200000100d7 */
[----:B------:R1:W-:Y:S01]  /*6310*/  STS [R141], R206 ;  /* 0x000000ce8d007388 */ /* 0x0003e20000000800 */
[----:B------:R-:W-:Y:S01]  /*6320*/  FMUL.FTZ R223, R99, R222 ;  /* 0x000000de63df7220 */ /* 0x000fe20000410000 */
[----:B------:R-:W-:Y:S01]  /*6330*/  FMUL.FTZ R239, R97, R234 ;  /* 0x000000ea61ef7220 */ /* 0x000fe20000410000 */
[----:B0-----:R-:W-:Y:S01]  /*6340*/  FMUL.FTZ R7, R203, R91 ;  /* 0x0000005bcb077220 */ /* 0x001fe20000410000 */
[----:B------:R-:W-:Y:S01]  /*6350*/  FFMA.FTZ R6, -R180, R208, R225 ;  /* 0x000000d0b4067223 */ /* 0x000fe200000101e1 */
[----:B------:R-:W-:Y:S01]  /*6360*/  FMUL.FTZ R5, R184, R211 ;  /* 0x000000d3b8057220 */ /* 0x000fe20000410000 */
[-C--:B------:R-:W-:Y:S01]  /*6370*/  FMUL.FTZ R4, R201, R92.reuse ;  /* 0x0000005cc9047220 */ /* 0x080fe20000410000 */
[-C--:B------:R-:W-:Y:S01]  /*6380*/  FMUL.FTZ R219, R168, R7.reuse ;  /* 0x00000007a8db7220 */ /* 0x080fe20000410000 */
[----:B------:R-:W-:Y:S01]  /*6390*/  FFMA.FTZ R211, R6, R7, R217 ;  /* 0x0000000706d37223 */ /* 0x000fe200000100d9 */
[----:B------:R-:W-:Y:S01]  /*63a0*/  FFMA.FTZ R216, R182, R205, -R5 ;  /* 0x000000cdb6d87223 */ /* 0x000fe20000010805 */
[-C--:B------:R-:W-:Y:S01]  /*63b0*/  FMUL.FTZ R5, R100, R209.reuse ;  /* 0x000000d164057220 */ /* 0x080fe20000410000 */
[----:B------:R-:W-:Y:S01]  /*63c0*/  FFMA.FTZ R217, R6, R209, -R219 ;  /* 0x000000d106d97223 */ /* 0x000fe200000108db */
[C---:B------:R-:W-:Y:S01]  /*63d0*/  FMUL.FTZ R209, R99.reuse, R92 ;  /* 0x0000005c63d17220 */ /* 0x040fe20000410000 */
[----:B-1----:R-:W-:Y:S01]  /*63e0*/  FMUL.FTZ R206, R98, R89 ;  /* 0x0000005962ce7220 */ /* 0x002fe20000410000 */
[----:B------:R-:W-:Y:S01]  /*63f0*/  FMUL.FTZ R7, R100, R7 ;  /* 0x0000000764077220 */ /* 0x000fe20000410000 */
[----:B------:R-:W-:Y:S01]  /*6400*/  FMUL.FTZ R219, R99, R4 ;  /* 0x0000000463db7220 */ /* 0x000fe20000410000 */
[-C--:B------:R-:W-:Y:S01]  /*6410*/  FFMA.FTZ R210, R187, -R209.reuse, R232 ;  /* 0x800000d1bbd27223 */ /* 0x080fe200000100e8 */
[----:B------:R-:W-:Y:S01]  /*6420*/  FFMA.FTZ R208, R174, -R206, R197 ;  /* 0x800000ceaed07223 */ /* 0x000fe200000100c5 */
[----:B------:R0:W-:Y:S01]  /*6430*/  STS [R140+0xc], R5 ;  /* 0x00000c058c007388 */ /* 0x0001e20000000800 */
[----:B------:R-:W-:Y:S01]  /*6440*/  FFMA.FTZ R209, -R189, R209, R230 ;  /* 0x000000d1bdd17223 */ /* 0x000fe200000101e6 */
[----:B------:R-:W-:Y:S01]  /*6450*/  FMUL.FTZ R220, R210, R222 ;  /* 0x000000ded2dc7220 */ /* 0x000fe20000410000 */
[----:B------:R-:W-:Y:S01]  /*6460*/  FFMA.FTZ R206, -R176, R206, R195 ;  /* 0x000000ceb0ce7223 */ /* 0x000fe200000101c3 */
[----:B------:R1:W-:Y:S01]  /*6470*/  STS [R140+0x8], R7 ;  /* 0x000008078c007388 */ /* 0x0003e20000000800 */
[----:B------:R-:W-:Y:S01]  /*6480*/  FMUL.FTZ R205, R101, R205 ;  /* 0x000000cd65cd7220 */ /* 0x000fe20000410000 */
[CC--:B------:R-:W-:Y:S01]  /*6490*/  FFMA.FTZ R220, R209.reuse, R4.reuse, R220 ;  /* 0x00000004d1dc7223 */ /* 0x0c0fe200000100dc */
[----:B------:R-:W-:Y:S01]  /*64a0*/  FMUL.FTZ R4, R210, R4 ;  /* 0x00000004d2047220 */ /* 0x000fe20000410000 */
[----:B------:R2:W-:Y:S01]  /*64b0*/  STS [R140+0x10], R219 ;  /* 0x000010db8c007388 */ /* 0x0005e20000000800 */
[----:B------:R-:W-:Y:S01]  /*64c0*/  FADD.FTZ R216, RZ, R216 ;  /* 0x000000d8ffd87221 */ /* 0x000fe20000010000 */
[----:B0-----:R-:W-:Y:S01]  /*64d0*/  FMUL.FTZ R5, R208, R235 ;  /* 0x000000ebd0057220 */ /* 0x001fe20000410000 */
[----:B------:R-:W-:Y:S01]  /*64e0*/  FFMA.FTZ R221, R209, R222, -R4 ;  /* 0x000000ded1dd7223 */ /* 0x000fe20000010804 */
[----:B------:R0:W-:Y:S01]  /*64f0*/  STS [R140+0x4], R205 ;  /* 0x000004cd8c007388 */ /* 0x0001e20000000800 */
[----:B------:R-:W-:Y:S01]  /*6500*/  FMUL.FTZ R4, R96, R87 ;  /* 0x0000005760047220 */ /* 0x000fe20000410000 */
[----:B-1----:R-:W-:Y:S01]  /*6510*/  FMUL.FTZ R7, R199, R89 ;  /* 0x00000059c7077220 */ /* 0x002fe20000410000 */
[----:B------:R-:W-:Y:S01]  /*6520*/  FADD.FTZ R216, R216, R217 ;  /* 0x000000d9d8d87221 */ /* 0x000fe20000010000 */
[----:B------:R1:W-:Y:S01]  /*6530*/  STS [R140+0x14], R223 ;  /* 0x000014df8c007388 */ /* 0x0003e20000000800 */
[----:B------:R-:W-:Y:S01]  /*6540*/  FMUL.FTZ R225, R68, R225 ;  /* 0x000000e144e17220 */ /* 0x000fe20000410000 */
[-C--:B--2---:R-:W-:Y:S01]  /*6550*/  FMUL.FTZ R219, R208, R7.reuse ;  /* 0x00000007d0db7220 */ /* 0x084fe20000410000 */
[-C--:B------:R-:W-:Y:S01]  /*6560*/  FFMA.FTZ R218, R206, R7.reuse, R5 ;  /* 0x00000007ceda7223 */ /* 0x080fe20000010005 */
[----:B------:R-:W-:Y:S01]  /*6570*/  FMUL.FTZ R237, R98, R7 ;  /* 0x0000000762ed7220 */ /* 0x000fe20000410000 */
[----:B------:R-:W-:Y:S01]  /*6580*/  FMUL.FTZ R7, R97, R90 ;  /* 0x0000005a61077220 */ /* 0x000fe20000410000 */
[-C--:B------:R-:W-:Y:S01]  /*6590*/  FFMA.FTZ R219, R206, R235.reuse, -R219 ;  /* 0x000000ebcedb7223 */ /* 0x080fe200000108db */
[----:B------:R-:W-:Y:S01]  /*65a0*/  FMUL.FTZ R235, R98, R235 ;  /* 0x000000eb62eb7220 */ /* 0x000fe20000410000 */
[-C--:B------:R-:W-:Y:S01]  /*65b0*/  FFMA.FTZ R5, R170, -R4.reuse, R193 ;  /* 0x80000004aa057223 */ /* 0x080fe200000100c1 */
[-C--:B0-----:R-:W-:Y:S01]  /*65c0*/  FFMA.FTZ R205, -R185, R7.reuse, R192 ;  /* 0x00000007b9cd7223 */ /* 0x081fe200000101c0 */
[----:B------:R-:W-:Y:S01]  /*65d0*/  FFMA.FTZ R7, R183, -R7, R190 ;  /* 0x80000007b7077223 */ /* 0x000fe200000100be */
[----:B------:R0:W-:Y:S01]  /*65e0*/  STS [R140+0x18], R237 ;  /* 0x000018ed8c007388 */ /* 0x0001e20000000800 */
[----:B------:R-:W-:Y:S01]  /*65f0*/  FFMA.FTZ R4, -R172, R4, R191 ;  /* 0x00000004ac047223 */ /* 0x000fe200000101bf */
[----:B------:R-:W-:Y:S01]  /*6600*/  FMUL.FTZ R230, R67, R230 ;  /* 0x000000e643e67220 */ /* 0x000fe20000410000 */
[----:B------:R-:W-:Y:S01]  /*6610*/  FMUL.FTZ R222, R7, R236 ;  /* 0x000000ec07de7220 */ /* 0x000fe20000410000 */
[----:B------:R2:W-:Y:S01]  /*6620*/  STS [R140+0x1c], R235 ;  /* 0x00001ceb8c007388 */ /* 0x0005e20000000800 */
[----:B------:R-:W-:Y:S01]  /*6630*/  FMUL.FTZ R227, R68, -R227 ;  /* 0x800000e344e37220 */ /* 0x000fe20000410000 */
[C---:B------:R-:W-:Y:S01]  /*6640*/  FMUL.FTZ R195, R66.reuse, R195 ;  /* 0x000000c342c37220 */ /* 0x040fe20000410000 */
[-C--:B-1----:R-:W-:Y:S01]  /*6650*/  FFMA.FTZ R223, R205, R234.reuse, R222 ;  /* 0x000000eacddf7223 */ /* 0x082fe200000100de */
[----:B------:R-:W-:Y:S01]  /*6660*/  FMUL.FTZ R234, R7, R234 ;  /* 0x000000ea07ea7220 */ /* 0x000fe20000410000 */
[----:B------:R1:W-:Y:S01]  /*6670*/  STS [R140+0x20], R239 ;  /* 0x000020ef8c007388 */ /* 0x0003e20000000800 */
[----:B0-----:R-:W-:Y:S01]  /*6680*/  FMUL.FTZ R237, R229, R87 ;  /* 0x00000057e5ed7220 */ /* 0x001fe20000410000 */
[----:B------:R-:W-:Y:S01]  /*6690*/  FMUL.FTZ R197, R66, -R197 ;  /* 0x800000c542c57220 */ /* 0x000fe20000410000 */
[----:B------:R-:W-:Y:S01]  /*66a0*/  FMUL.FTZ R232, R67, -R232 ;  /* 0x800000e843e87220 */ /* 0x000fe20000410000 */
[----:B------:R-:W-:Y:S01]  /*66b0*/  FMUL.FTZ R192, R65, R192 ;  /* 0x000000c041c07220 */ /* 0x000fe20000410000 */
[C---:B--2---:R-:W-:Y:S01]  /*66c0*/  FMUL.FTZ R235, R5.reuse, R241 ;  /* 0x000000f105eb7220 */ /* 0x044fe20000410000 */
[-C--:B------:R-:W-:Y:S01]  /*66d0*/  FMUL.FTZ R243, R5, R237.reuse ;  /* 0x000000ed05f37220 */ /* 0x080fe20000410000 */
[-C--:B------:R-:W-:Y:S01]  /*66e0*/  FMUL.FTZ R245, R96, R237.reuse ;  /* 0x000000ed60f57220 */ /* 0x080fe20000410000 */
[----:B------:R-:W-:Y:S01]  /*66f0*/  FMUL.FTZ R190, R65, -R190 ;  /* 0x800000be41be7220 */ /* 0x000fe20000410000 */
[C---:B------:R-:W-:Y:S01]  /*6700*/  FFMA.FTZ R222, R4.reuse, R237, R235 ;  /* 0x000000ed04de7223 */ /* 0x040fe200000100eb */
[-C--:B------:R-:W-:Y:S01]  /*6710*/  FFMA.FTZ R235, R205, R236.reuse, -R234 ;  /* 0x000000eccdeb7223 */ /* 0x080fe200000108ea */
[----:B-1----:R-:W-:Y:S01]  /*6720*/  FMUL.FTZ R239, R97, R236 ;  /* 0x000000ec61ef7220 */ /* 0x002fe20000410000 */
[----:B------:R-:W-:Y:S01]  /*6730*/  FADD.FTZ R236, RZ, R215 ;  /* 0x000000d7ffec7221 */ /* 0x000fe20000010000 */
[-C--:B------:R-:W-:Y:S01]  /*6740*/  FMUL.FTZ R215, R95, R88.reuse ;  /* 0x000000585fd77220 */ /* 0x080fe20000410000 */
[-C--:B------:R-:W-:Y:S01]  /*6750*/  FFMA.FTZ R234, R4, R241.reuse, -R243 ;  /* 0x000000f104ea7223 */ /* 0x080fe200000108f3 */
[----:B------:R-:W-:Y:S01]  /*6760*/  FMUL.FTZ R241, R96, R241 ;  /* 0x000000f160f17220 */ /* 0x000fe20000410000 */
[----:B------:R-:W-:Y:S01]  /*6770*/  FADD.FTZ R211, R236, R211 ;  /* 0x000000d3ecd37221 */ /* 0x000fe20000010000 */
[----:B------:R-:W-:Y:S01]  /*6780*/  FMUL.FTZ R236, R231, R88 ;  /* 0x00000058e7ec7220 */ /* 0x000fe20000410000 */
[----:B------:R0:W-:Y:S01]  /*6790*/  STS [R140+0x24], R239 ;  /* 0x000024ef8c007388 */ /* 0x0001e20000000800 */
[----:B------:R-:W-:Y:S01]  /*67a0*/  FMUL.FTZ R193, R64, -R193 ;  /* 0x800000c140c17220 */ /* 0x000fe20000410000 */
[----:B------:R-:W-:Y:S01]  /*67b0*/  FADD.FTZ R237, R211, R220 ;  /* 0x000000dcd3ed7221 */ /* 0x000fe20000010000 */
[----:B------:R-:W-:Y:S01]  /*67c0*/  FADD.FTZ R220, R216, R221 ;  /* 0x000000ddd8dc7221 */ /* 0x000fe20000010000 */
[-C--:B------:R-:W-:Y:S01]  /*67d0*/  FFMA.FTZ R211, R179, -R215.reuse, R186 ;  /* 0x800000d7b3d37223 */ /* 0x080fe200000100ba */
[----:B------:R-:W-:Y:S01]  /*67e0*/  FFMA.FTZ R215, -R181, R215, R188 ;  /* 0x000000d7b5d77223 */ /* 0x000fe200000101bc */
[----:B------:R-:W-:Y:S01]  /*67f0*/  FMUL.FTZ R243, R95, R236 ;  /* 0x000000ec5ff37220 */ /* 0x000fe20000410000 */
[----:B------:R-:W-:Y:S01]  /*6800*/  FADD.FTZ R220, R220, R219 ;  /* 0x000000dbdcdc7221 */ /* 0x000fe20000010000 */
[C---:B------:R-:W-:Y:S01]  /*6810*/  FMUL.FTZ R216, R211.reuse, R238 ;  /* 0x000000eed3d87220 */ /* 0x040fe20000410000 */
[-C--:B------:R-:W-:Y:S01]  /*6820*/  FMUL.FTZ R221, R211, R236.reuse ;  /* 0x000000ecd3dd7220 */ /* 0x080fe20000410000 */
[----:B------:R1:W-:Y:S01]  /*6830*/  STS [R140+0x2c], R241 ;  /* 0x00002cf18c007388 */ /* 0x0003e20000000800 */
[----:B------:R-:W-:Y:S01]  /*6840*/  FADD.FTZ R235, R220, R235 ;  /* 0x000000ebdceb7221 */ /* 0x000fe20000010000 */
[----:B------:R-:W-:Y:S01]  /*6850*/  FFMA.FTZ R217, R215, R236, R216 ;  /* 0x000000ecd7d97223 */ /* 0x000fe200000100d8 */
[-C--:B------:R-:W-:Y:S01]  /*6860*/  FMUL.FTZ R236, R35, R86.reuse ;  /* 0x0000005623ec7220 */ /* 0x080fe20000410000 */
[----:B------:R-:W-:Y:S01]  /*6870*/  FMUL.FTZ R220, R34, R86 ;  /* 0x0000005622dc7220 */ /* 0x000fe20000410000 */
[-C--:B------:R-:W-:Y:S01]  /*6880*/  FFMA.FTZ R216, R215, R238.reuse, -R221 ;  /* 0x000000eed7d87223 */ /* 0x080fe200000108dd */
[----:B------:R-:W-:Y:S01]  /*6890*/  FMUL.FTZ R221, R95, R238 ;  /* 0x000000ee5fdd7220 */ /* 0x000fe20000410000 */
[----:B------:R-:W-:Y:S01]  /*68a0*/  STS [R140+0x28], R245 ;  /* 0x000028f58c007388 */ /* 0x000fe20000000800 */
[----:B0-----:R-:W-:Y:S01]  /*68b0*/  FMUL.FTZ R239, R93, R220 ;  /* 0x000000dc5def7220 */ /* 0x001fe20000410000 */
[----:B------:R-:W-:Y:S01]  /*68c0*/  FADD.FTZ R218, R237, R218 ;  /* 0x000000daedda7221 */ /* 0x000fe20000010000 */
[C---:B-1----:R-:W-:Y:S01]  /*68d0*/  FMUL.FTZ R241, R93.reuse, R236 ;  /* 0x000000ec5df17220 */ /* 0x042fe20000410000 */
[----:B------:R-:W-:Y:S01]  /*68e0*/  STS [R140+0x30], R243 ;  /* 0x000030f38c007388 */ /* 0x000fe20000000800 */
[----:B------:R-:W-:Y:S01]  /*68f0*/  FMUL.FTZ R219, R93, R86 ;  /* 0x000000565ddb7220 */ /* 0x000fe20000410000 */
[----:B------:R-:W-:Y:S01]  /*6900*/  FADD.FTZ R223, R218, R223 ;  /* 0x000000dfdadf7221 */ /* 0x000fe20000010000 */
[----:B------:R-:W-:Y:S01]  /*6910*/  FADD.FTZ R235, R235, R234 ;  /* 0x000000eaebeb7221 */ /* 0x000fe20000010000 */
[----:B------:R0:W-:Y:S01]  /*6920*/  STS [R140+0x34], R221 ;  /* 0x000034dd8c007388 */ /* 0x0001e20000000800 */
[-C--:B------:R-:W-:Y:S01]  /*6930*/  FFMA.FTZ R218, R175, -R219.reuse, R166 ;  /* 0x800000dbafda7223 */ /* 0x080fe200000100a6 */
[----:B------:R-:W-:Y:S01]  /*6940*/  FADD.FTZ R222, R223, R222 ;  /* 0x000000dedfde7221 */ /* 0x000fe20000010000 */
[----:B------:R-:W-:Y:S01]  /*6950*/  FFMA.FTZ R219, -R177, R219, R164 ;  /* 0x000000dbb1db7223 */ /* 0x000fe200000101a4 */
[----:B------:R-:W-:Y:S01]  /*6960*/  STS [R140+0x38], R239 ;  /* 0x000038ef8c007388 */ /* 0x000fe20000000800 */
[----:B------:R-:W-:Y:S01]  /*6970*/  FMUL.FTZ R238, R218, R236 ;  /* 0x000000ecdaee7220 */ /* 0x000fe20000410000 */
[----:B------:R-:W-:Y:S01]  /*6980*/  FADD.FTZ R217, R222, R217 ;  /* 0x000000d9ded97221 */ /* 0x000fe20000010000 */
[----:B------:R-:W-:Y:S01]  /*6990*/  FADD.FTZ R216, R235, R216 ;  /* 0x000000d8ebd87221 */ /* 0x000fe20000010000 */
[----:B------:R-:W-:Y:S01]  /*69a0*/  STS [R140+0x3c], R241 ;  /* 0x00003cf18c007388 */ /* 0x000fe20000000800 */
[-C--:B------:R-:W-:Y:S01]  /*69b0*/  FFMA.FTZ R238, R219, R220.reuse, R238 ;  /* 0x000000dcdbee7223 */ /* 0x080fe200000100ee */
[----:B0-----:R-:W-:Y:S01]  /*69c0*/  FMUL.FTZ R221, R218, R220 ;  /* 0x000000dcdadd7220 */ /* 0x001fe20000410000 */
[----:B------:R-:W-:Y:S01]  /*69d0*/  FMUL.FTZ R166, R62, -R166 ;  /* 0x800000a63ea67220 */ /* 0x000fe20000410000 */
[----:B------:R-:W-:Y:S01]  /*69e0*/  BAR.SYNC.DEFER_BLOCKING 0x0 ;  /* 0x0000000000007b1d */ /* 0x000fe20000010000 */
[----:B------:R-:W-:Y:S01]  /*69f0*/  FADD.FTZ R217, R217, R238 ;  /* 0x000000eed9d97221 */ /* 0x000fe20000010000 */
[----:B------:R-:W-:Y:S01]  /*6a00*/  FFMA.FTZ R221, R219, R236, -R221 ;  /* 0x000000ecdbdd7223 */ /* 0x000fe200000108dd */
[C---:B------:R-:W-:Y:S01]  /*6a10*/  FMUL.FTZ R236, R69.reuse, R224 ;  /* 0x000000e045ec7220 */ /* 0x040fe20000410000 */
[----:B------:R-:W-:-:S02]  /*6a20*/  FMUL.FTZ R238, R69, -R226 ;  /* 0x800000e245ee7220 */ /* 0x000fc40000410000 */
[----:B------:R-:W-:Y:S02]  /*6a30*/  FADD.FTZ R216, R216, R221 ;  /* 0x000000ddd8d87221 */ /* 0x000fe40000010000 */
        /* <DEDUP_REMOVED lines=20> */
[----:B-----5:R-:W-:Y:S01]  /*6b80*/  FMUL.FTZ R225, R64, R191 ;  /* 0x000000bf40e17220 */ /* 0x020fe20000410000 */
[----:B------:R-:W-:-:S02]  /*6b90*/  MOV R191, R60 ;  /* 0x0000003c00bf7202 */ /* 0x000fc40000000f00 */
[----:B------:R5:W-:Y:S01]  /*6ba0*/  STS [R140+0x858], R195 ;  /* 0x000858c38c007388 */ /* 0x000be20000000800 */
[----:B-1----:R-:W-:-:S03]  /*6bb0*/  IADD3 R230, PT, PT, R61, R156, RZ ;  /* 0x0000009c3de67210 */ /* 0x002fc60007ffe0ff */
[----:B------:R1:W-:Y:S01]  /*6bc0*/  STS [R140+0x85c], R197 ;  /* 0x00085cc58c007388 */ /* 0x0003e20000000800 */
[----:B------:R-:W-:Y:S01]  /*6bd0*/  LEA R230, R191, -R230, 0x1 ;  /* 0x800000e6bfe67211 */ /* 0x000fe200078e08ff */
[----:B--2---:R-:W-:Y:S02]  /*6be0*/  FMUL.FTZ R227, R62, R164 ;  /* 0x000000a43ee37220 */ /* 0x004fe40000410000 */
[----:B------:R2:W-:Y:S01]  /*6bf0*/  STS [R140+0x844], R238 ;  /* 0x000844ee8c007388 */ /* 0x0005e20000000800 */
[----:B------:R-:W-:Y:S01]  /*6c00*/  ISETP.GE.AND P2, PT, R230, 0x1, PT ;  /* 0x00000001e600780c */ /* 0x000fe20003f46270 */
[C---:B-----5:R-:W-:Y:S02]  /*6c10*/  FMUL.FTZ R195, R63.reuse, R188 ;  /* 0x000000bc3fc37220 */ /* 0x060fe40000410000 */
[----:B------:R2:W-:Y:S01]  /*6c20*/  STS [R140+0x854], R232 ;  /* 0x000854e88c007388 */ /* 0x0005e20000000800 */
[----:B-1----:R-:W-:-:S03]  /*6c30*/  FMUL.FTZ R197, R63, -R186 ;  /* 0x800000ba3fc57220 */ /* 0x002fc60000410000 */
        /* <DEDUP_REMOVED lines=13> */
.L_x_16185:
[----:B------:R-:W-:Y:S05]  /*6d10*/  BSYNC.RECONVERGENT B0 ;  /* 0x0000000000007941 */ /* 0x000fea0003800200 */
.L_x_16184:
        /* <DEDUP_REMOVED lines=10> */
.L_x_16187:
[----:B------:R-:W-:Y:S05]  /*6dc0*/  BSYNC.RECONVERGENT B0 ;  /* 0x0000000000007941 */ /* 0x000fea0003800200 */
.L_x_16186:
[----:B01----:R0:W1:Y:S01]  /*6dd0*/  LDS R193, [R138+0x940] ;  /* 0x000940008ac17984 */ /* 0x0030620000000800 */
[----:B------:R-:W-:Y:S04]  /*6de0*/  BSSY.RECONVERGENT B0, `(.L_x_16188) ;  /* 0x0000004000007945 */ /* 0x000fe80003800200 */
[----:B------:R-:W-:Y:S05]  /*6df0*/  @!P2 BRA `(.L_x_16189) ;  /* 0x000000000008a947 */ /* 0x000fea0003800000 */
[----:B------:R2:W-:Y:S04]  /*6e00*/  REDG.E.ADD.F32.FTZ.RN.STRONG.GPU desc[UR16][R30.64+0x100], R235 ;  /* 0x000100eb1e0079a6 */ /* 0x0005e8000c12f310 */
[----:B-1----:R2:W-:Y:S02]  /*6e10*/  REDG.E.ADD.F32.FTZ.RN.STRONG.GPU desc[UR16][R32.64+0x100], R193 ;  /* 0x000100c1200079a6 */ /* 0x0025e4000c12f310 */
.L_x_16189:
[----:B------:R-:W-:Y:S05]  /*6e20*/  BSYNC.RECONVERGENT B0 ;  /* 0x0000000000007941 */ /* 0x000fea0003800200 */
.L_x_16188:
[----:B-12---:R1:W2:Y:S01]  /*6e30*/  LDS R193, [R137+0x9c0] ;  /* 0x0009c00089c17984 */ /* 0x0062a20000000800 */
[----:B------:R-:W-:Y:S04]  /*6e40*/  BSSY.RECONVERGENT B0, `(.L_x_16190) ;  /* 0x0000004000007945 */ /* 0x000fe80003800200 */
[----:B------:R-:W-:Y:S05]  /*6e50*/  @!P3 BRA `(.L_x_16191) ;  /* 0x000000000008b947 */ /* 0x000fea0003800000 */
[----:B------:R3:W-:Y:S04]  /*6e60*/  REDG.E.ADD.F32.FTZ.RN.STRONG.GPU desc[UR16][R30.64+0x180], R237 ;  /* 0x000180ed1e0079a6 */ /* 0x0007e8000c12f310 */
[----:B--2---:R3:W-:Y:S02]  /*6e70*/  REDG.E.ADD.F32.FTZ.RN.STRONG.GPU desc[UR16][R32.64+0x180], R193 ;  /* 0x000180c1200079a6 */ /* 0x0047e4000c12f310 */
.L_x_16191:
[----:B------:R-:W-:Y:S05]  /*6e80*/  BSYNC.RECONVERGENT B0 ;  /* 0x0000000000007941 */ /* 0x000fea0003800200 */
.L_x_16190:
[----:B--23--:R2:W3:Y:S01]  /*6e90*/  LDS R193, [R136+0xa40] ;  /* 0x000a400088c17984 */ /* 0x00c4e20000000800 */
[----:B------:R-:W-:Y:S04]  /*6ea0*/  BSSY.RECONVERGENT B0, `(.L_x_16192) ;  /* 0x0000004000007945 */ /* 0x000fe80003800200 */
[----:B------:R-:W-:Y:S05]  /*6eb0*/  @!P4 BRA `(.L_x_16193) ;  /* 0x000000000008c947 */ /* 0x000fea0003800000 */
[----:B------:R4:W-:Y:S04]  /*6ec0*/  REDG.E.ADD.F32.FTZ.RN.STRONG.GPU desc[UR16][R30.64+0x200], R239 ;  /* 0x000200ef1e0079a6 */ /* 0x0009e8000c12f310 */
[----:B---3--:R4:W-:Y:S02]  /*6ed0*/  REDG.E.ADD.F32.FTZ.RN.STRONG.GPU desc[UR16][R32.64+0x200], R193 ;  /* 0x000200c1200079a6 */ /* 0x0089e4000c12f310 */
.L_x_16193:
[----:B------:R-:W-:Y:S05]  /*6ee0*/  BSYNC.RECONVERGENT B0 ;  /* 0x0000000000007941 */ /* 0x000fea0003800200 */
.L_x_16192:
[----:B---34-:R3:W4:Y:S01]  /*6ef0*/  LDS R193, [R135+0xac0] ;  /* 0x000ac00087c17984 */ /* 0x0187220000000800 */
[----:B------:R-:W-:Y:S04]  /*6f00*/  BSSY.RECONVERGENT B0, `(.L_x_16194) ;  /* 0x0000004000007945 */ /* 0x000fe80003800200 */
[----:B------:R-:W-:Y:S05]  /*6f10*/  @!P5 BRA `(.L_x_16195) ;  /* 0x000000000008d947 */ /* 0x000fea0003800000 */
[----:B------:R0:W-:Y:S04]  /*6f20*/  REDG.E.ADD.F32.FTZ.RN.STRONG.GPU desc[UR16][R30.64+0x280], R241 ;  /* 0x000280f11e0079a6 */ /* 0x0001e8000c12f310 */
[----:B----4-:R0:W-:Y:S02]  /*6f30*/  REDG.E.ADD.F32.FTZ.RN.STRONG.GPU desc[UR16][R32.64+0x280], R193 ;  /* 0x000280c1200079a6 */ /* 0x0101e4000c12f310 */
.L_x_16195:
[----:B------:R-:W-:Y:S05]  /*6f40*/  BSYNC.RECONVERGENT B0 ;  /* 0x0000000000007941 */ /* 0x000fea0003800200 */
.L_x_16194:
        /* <DEDUP_REMOVED lines=10> */
.L_x_16197:
[----:B------:R-:W-:Y:S05]  /*6ff0*/  BSYNC.RECONVERGENT B0 ;  /* 0x0000000000007941 */ /* 0x000fea0003800200 */
.L_x_16196:
[----:B0---4-:R0:W4:Y:S01]  /*7000*/  LDS R193, [R133+0xbc0] ;  /* 0x000bc00085c17984 */ /* 0x0111220000000800 */
[----:B------:R-:W-:Y:S04]  /*7010*/  BSSY.RECONVERGENT B0, `(.L_x_16198) ;  /* 0x0000004000007945 */ /* 0x000fe80003800200 */
[----:B------:R-:W-:Y:S05]  /*7020*/  @!P2 BRA `(.L_x_16199) ;  /* 0x000000000008a947 */ /* 0x000fea0003800000 */
[----:B------:R0:W-:Y:S04]  /*7030*/  REDG.E.ADD.F32.FTZ.RN.STRONG.GPU desc[UR16][R30.64+0x380], R245 ;  /* 0x000380f51e0079a6 */ /* 0x0001e8000c12f310 */
[----:B----4-:R0:W-:Y:S02]  /*7040*/  REDG.E.ADD.F32.FTZ.RN.STRONG.GPU desc[UR16][R32.64+0x380], R193 ;  /* 0x000380c1200079a6 */ /* 0x0101e4000c12f310 */
.L_x_16199:
[----:B------:R-:W-:Y:S05]  /*7050*/  BSYNC.RECONVERGENT B0 ;  /* 0x0000000000007941 */ /* 0x000fea0003800200 */
.L_x_16198:
[----:B0---4-:R0:W4:Y:S01]  /*7060*/  LDS R193, [R132+0xc40] ;  /* 0x000c400084c17984 */ /* 0x0111220000000800 */
[----:B------:R-:W-:Y:S04]  /*7070*/  BSSY.RECONVERGENT B0, `(.L_x_16200) ;  /* 0x0000004000007945 */ /* 0x000fe80003800200 */
[----:B------:R-:W-:Y:S05]  /*7080*/  @!P3 BRA `(.L_x_16201) ;  /* 0x000000000008b947 */ /* 0x000fea0003800000 */
[----:B------:R0:W-:Y:S04]  /*7090*/  REDG.E.ADD.F32.FTZ.RN.STRONG.GPU desc[UR16][R30.64+0x400], R247 ;  /* 0x000400f71e0079a6 */ /* 0x0001e8000c12f310 */
[----:B----4-:R0:W-:Y:S02]  /*70a0*/  REDG.E.ADD.F32.FTZ.RN.STRONG.GPU desc[UR16][R32.64+0x400], R193 ;  /* 0x000400c1200079a6 */ /* 0x0101e4000c12f310 */
.L_x_16201:
[----:B------:R-:W-:Y:S05]  /*70b0*/  BSYNC.RECONVERGENT B0 ;  /* 0x0000000000007941 */ /* 0x000fea0003800200 */
.L_x_16200:
[----:B0---4-:R0:W4:Y:S01]  /*70c0*/  LDS R193, [R131+0xcc0] ;  /* 0x000cc00083c17984 */ /* 0x0111220000000800 */
[----:B------:R-:W-:Y:S04]  /*70d0*/  BSSY.RECONVERGENT B0, `(.L_x_16202) ;  /* 0x0000004000007945 */ /* 0x000fe80003800200 */
[----:B------:R-:W-:Y:S05]  /*70e0*/  @!P4 BRA `(.L_x_16203) ;  /* 0x000000000008c947 */ /* 0x000fea0003800000 */
[----:B------:R0:W-:Y:S04]  /*70f0*/  REDG.E.ADD.F32.FTZ.RN.STRONG.GPU desc[UR16][R30.64+0x480], R249 ;  /* 0x000480f91e0079a6 */ /* 0x0001e8000c12f310 */
[----:B----4-:R0:W-:Y:S02]  /*7100*/  REDG.E.ADD.F32.FTZ.RN.STRONG.GPU desc[UR16][R32.64+0x480], R193 ;  /* 0x000480c1200079a6 */ /* 0x0101e4000c12f310 */
.L_x_16203:
[----:B------:R-:W-:Y:S05]  /*7110*/  BSYNC.RECONVERGENT B0 ;  /* 0x0000000000007941 */ /* 0x000fea0003800200 */
.L_x_16202:
[----:B0---4-:R0:W4:Y:S01]  /*7120*/  LDS R193, [R130+0xd40] ;  /* 0x000d400082c17984 */ /* 0x0111220000000800 */
[----:B------:R-:W-:Y:S04]  /*7130*/  BSSY.RECONVERGENT B0, `(.L_x_16204) ;  /* 0x0000004000007945 */ /* 0x000fe80003800200 */
[----:B------:R-:W-:Y:S05]  /*7140*/  @!P5 BRA `(.L_x_16205) ;  /* 0x000000000008d947 */ /* 0x000fea0003800000 */
[----:B------:R0:W-:Y:S04]  /*7150*/  REDG.E.ADD.F32.FTZ.RN.STRONG.GPU desc[UR16][R30.64+0x500], R251 ;  /* 0x000500fb1e0079a6 */ /* 0x0001e8000c12f310 */
[----:B----4-:R0:W-:Y:S02]  /*7160*/  REDG.E.ADD.F32.FTZ.RN.STRONG.GPU desc[UR16][R32.64+0x500], R193 ;  /* 0x000500c1200079a6 */ /* 0x0101e4000c12f310 */
.L_x_16205:
[----:B------:R-:W-:Y:S05]  /*7170*/  BSYNC.RECONVERGENT B0 ;  /* 0x0000000000007941 */ /* 0x000fea0003800200 */
.L_x_16204:
        /* <DEDUP_REMOVED lines=10> */
.L_x_16207:
[----:B------:R-:W-:Y:S05]  /*7220*/  BSYNC.RECONVERGENT B0 ;  /* 0x0000000000007941 */ /* 0x000fea0003800200 */
.L_x_16206:
[----:B0---4-:R0:W4:Y:S01]  /*7230*/  LDS R193, [R128+0xe40] ;  /* 0x000e400080c17984 */ /* 0x0111220000000800 */
[----:B------:R-:W-:Y:S04]  /*7240*/  BSSY.RECONVERGENT B0, `(.L_x_16208) ;  /* 0x0000004000007945 */ /* 0x000fe80003800200 */
[----:B------:R-:W-:Y:S05]  /*7250*/  @!P2 BRA `(.L_x_16209) ;  /* 0x000000000008a947 */ /* 0x000fea0003800000 */
[----:B------:R0:W-:Y:S04]  /*7260*/  REDG.E.ADD.F32.FTZ.RN.STRONG.GPU desc[UR16][R30.64+0x600], R222 ;  /* 0x000600de1e0079a6 */ /* 0x0001e8000c12f310 */
[----:B----4-:R0:W-:Y:S02]  /*7270*/  REDG.E.ADD.F32.FTZ.RN.STRONG.GPU desc[UR16][R32.64+0x600], R193 ;  /* 0x000600c1200079a6 */ /* 0x0101e4000c12f310 */
.L_x_16209:
[----:B------:R-:W-:Y:S05]  /*7280*/  BSYNC.RECONVERGENT B0 ;  /* 0x0000000000007941 */ /* 0x000fea0003800200 */
.L_x_16208:
[----:B0---4-:R0:W4:Y:S01]  /*7290*/  LDS R193, [R127+0xec0] ;  /* 0x000ec0007fc17984 */ /* 0x0111220000000800 */
[----:B------:R-:W-:Y:S04]  /*72a0*/  BSSY.RECONVERGENT B0, `(.L_x_16210) ;  /* 0x0000004000007945 */ /* 0x000fe80003800200 */
[----:B------:R-:W-:Y:S05]  /*72b0*/  @!P3 BRA `(.L_x_16211) ;  /* 0x000000000008b947 */ /* 0x000fea0003800000 */
[----:B------:R0:W-:Y:S04]  /*72c0*/  REDG.E.ADD.F32.FTZ.RN.STRONG.GPU desc[UR16][R30.64+0x680], R224 ;  /* 0x000680e01e0079a6 */ /* 0x0001e8000c12f310 */
[----:B----4-:R0:W-:Y:S02]  /*72d0*/  REDG.E.ADD.F32.FTZ.RN.STRONG.GPU desc[UR16][R32.64+0x680], R193 ;  /* 0x000680c1200079a6 */ /* 0x0101e4000c12f310 */
.L_x_16211:
[----:B------:R-:W-:Y:S05]  /*72e0*/  BSYNC.RECONVERGENT B0 ;  /* 0x0000000000007941 */ /* 0x000fea0003800200 */
.L_x_16210:
[----:B0---4-:R0:W4:Y:S01]  /*72f0*/  LDS R193, [R125+0xf40] ;  /* 0x000f40007dc17984 */ /* 0x0111220000000800 */
[----:B------:R-:W-:Y:S04]  /*7300*/  BSSY.RECONVERGENT B0, `(.L_x_16212) ;  /* 0x0000004000007945 */ /* 0x000fe80003800200 */
[----:B------:R-:W-:Y:S05]  /*7310*/  @!P4 BRA `(.L_x_16213) ;  /* 0x000000000008c947 */ /* 0x000fea0003800000 */
[----:B------:R0:W-:Y:S04]  /*7320*/  REDG.E.ADD.F32.FTZ.RN.STRONG.GPU desc[UR16][R30.64+0x700], R226 ;  /* 0x000700e21e0079a6 */ /* 0x0001e8000c12f310 */
[----:B----4-:R0:W-:Y:S02]  /*7330*/  REDG.E.ADD.F32.FTZ.RN.STRONG.GPU desc[UR16][R32.64+0x700], R193 ;  /* 0x000700c1200079a6 */ /* 0x0101e4000c12f310 */
.L_x_16213:
[----:B------:R-:W-:Y:S05]  /*7340*/  BSYNC.RECONVERGENT B0 ;  /* 0x0000000000007941 */ /* 0x000fea0003800200 */
.L_x_16212:
[----:B0---4-:R0:W4:Y:S01]  /*7350*/  LDS R193, [R124+0xfc0] ;  /* 0x000fc0007cc17984 */ /* 0x0111220000000800 */
[----:B------:R-:W-:Y:S04]  /*7360*/  BSSY.RECONVERGENT B0, `(.L_x_16214) ;  /* 0x0000004000007945 */ /* 0x000fe80003800200 */
[----:B------:R-:W-:Y:S05]  /*7370*/  @!P5 BRA `(.L_x_16215) ;  /* 0x000000000008d947 */ /* 0x000fea0003800000 */
[----:B------:R0:W-:Y:S04]  /*7380*/  REDG.E.ADD.F32.FTZ.RN.STRONG.GPU desc[UR16][R30.64+0x780], R234 ;  /* 0x000780ea1e0079a6 */ /* 0x0001e8000c12f310 */
[----:B----4-:R0:W-:Y:S02]  /*7390*/  REDG.E.ADD.F32.FTZ.RN.STRONG.GPU desc[UR16][R32.64+0x780], R193 ;  /* 0x000780c1200079a6 */ /* 0x0101e4000c12f310 */
.L_x_16215:
[----:B------:R-:W-:Y:S05]  /*73a0*/  BSYNC.RECONVERGENT B0 ;  /* 0x0000000000007941 */ /* 0x000fea0003800200 */
.L_x_16214:
        /* <DEDUP_REMOVED lines=12> */
[----:B------:R-:W0:Y:S01]  /*7470*/  SHFL.DOWN PT, R186, R217, 0x4, 0x1f ;  /* 0x08801f00d9ba7f89 */ /* 0x000e2200000e0000 */
[-C--:B------:R-:W-:Y:S01]  /*7480*/  FMUL.FTZ R31, R29, R34.reuse ;  /* 0x000000221d1f7220 */ /* 0x080fe20000410000 */
[----:B------:R-:W-:Y:S01]  /*7490*/  ISETP.GT.AND P2, PT, R111, 0x1b, PT ;  /* 0x0000001b6f00780c */ /* 0x000fe20003f44270 */
[----:B------:R-:W-:Y:S01]  /*74a0*/  FFMA.FTZ R177, R177, R34, R30 ;  /* 0x00000022b1b17223 */ /* 0x000fe2000001001e */
[----:B----4-:R-:W4:Y:S01]  /*74b0*/  SHFL.DOWN PT, R193, R216, 0x4, 0x1f ;  /* 0x08801f00d8c17f89 */ /* 0x010f2200000e0000 */
[-C--:B------:R-:W-:Y:S01]  /*74c0*/  FFMA.FTZ R33, R28, R35.reuse, -R31 ;  /* 0x000000231c217223 */ /* 0x080fe2000001081f */
[----:B------:R-:W-:Y:S01]  /*74d0*/  FMUL.FTZ R31, R29, R35 ;  /* 0x000000231d1f7220 */ /* 0x000fe20000410000 */
[----:B------:R-:W-:Y:S01]  /*74e0*/  FMUL.FTZ R30, R179, R233 ;  /* 0x000000e9b31e7220 */ /* 0x000fe20000410000 */
[----:B------:R-:W-:Y:S01]  /*74f0*/  FFMA.FTZ R70, R177, R86, R70 ;  /* 0x00000056b1467223 */ /* 0x000fe20000010046 */
[----:B------:R-:W-:Y:S01]  /*7500*/  FMUL.FTZ R218, R218, R33 ;  /* 0x00000021dada7220 */ /* 0x000fe20000410000 */
[----:B------:R-:W-:Y:S01]  /*7510*/  FFMA.FTZ R32, R28, R34, R31 ;  /* 0x000000221c207223 */ /* 0x000fe2000001001f */
[C---:B------:R-:W-:Y:S01]  /*7520*/  FMUL.FTZ R31, R29.reuse, R231 ;  /* 0x000000e71d1f7220 */ /* 0x040fe20000410000 */
[----:B------:R-:W-:-:S02]  /*7530*/  FMUL.FTZ R33, R29, R229 ;  /* 0x000000e51d217220 */ /* 0x000fc40000410000 */
[----:B------:R-:W-:Y:S01]  /*7540*/  FFMA.FTZ R32, R219, R32, R218 ;  /* 0x00000020db207223 */ /* 0x000fe200000100da */
[-C--:B------:R-:W-:Y:S01]  /*7550*/  FFMA.FTZ R164, R28, R233.reuse, -R31 ;  /* 0x000000e91ca47223 */ /* 0x080fe2000001081f */
[-C--:B------:R-:W-:Y:S01]  /*7560*/  FMUL.FTZ R31, R170, R228.reuse ;  /* 0x000000e4aa1f7220 */ /* 0x080fe20000410000 */
[----:B------:R-:W-:Y:S01]  /*7570*/  FMUL.FTZ R233, R29, R233 ;  /* 0x000000e91de97220 */ /* 0x000fe20000410000 */
[----:B------:R-:W-:Y:S01]  /*7580*/  FFMA.FTZ R166, R93, R177, R32 ;  /* 0x000000b15da67223 */ /* 0x000fe20000010020 */
[-C--:B------:R-:W-:Y:S01]  /*7590*/  FFMA.FTZ R32, R181, R231.reuse, R30 ;  /* 0x000000e7b5207223 */ /* 0x080fe2000001001e */
[-C--:B------:R-:W-:Y:S01]  /*75a0*/  FMUL.FTZ R30, R29, R228.reuse ;  /* 0x000000e41d1e7220 */ /* 0x080fe20000410000 */
[----:B------:R-:W-:Y:S01]  /*75b0*/  FFMA.FTZ R228, R28, R228, -R33 ;  /* 0x000000e41ce47223 */ /* 0x000fe20000010821 */
[----:B------:R-:W-:Y:S01]  /*75c0*/  FADD.FTZ R85, R166, R85 ;  /* 0x00000055a6557221 */ /* 0x000fe20000010000 */
[----:B------:R-:W-:Y:S01]  /*75d0*/  FFMA.FTZ R34, R28, R231, R233 ;  /* 0x000000e71c227223 */ /* 0x000fe200000100e9 */
[----:B0-----:R-:W-:Y:S01]  /*75e0*/  @!P2 FADD.FTZ R217, R217, R186 ;  /* 0x000000bad9d9a221 */ /* 0x001fe20000010000 */
[----:B------:R-:W-:Y:S01]  /*75f0*/  FMUL.FTZ R164, R211, R164 ;  /* 0x000000a4d3a47220 */ /* 0x000fe20000410000 */
[----:B------:R-:W-:Y:S01]  /*7600*/  FMUL.FTZ R33, R5, R228 ;  /* 0x000000e405217220 */ /* 0x000fe20000410000 */
[----:B------:R-:W-:Y:S01]  /*7610*/  FMUL.FTZ R5, R29, R196 ;  /* 0x000000c41d057220 */ /* 0x000fe20000410000 */
[----:B----4-:R-:W-:Y:S01]  /*7620*/  @!P2 FADD.FTZ R216, R216, R193 ;  /* 0x000000c1d8d8a221 */ /* 0x010fe20000010000 */
[----:B------:R-:W0:Y:S01]  /*7630*/  SHFL.DOWN PT, R166, R217, 0x8, 0x1f ;  /* 0x09001f00d9a67f89 */ /* 0x000e2200000e0000 */
[-C--:B------:R-:W-:Y:S01]  /*7640*/  FFMA.FTZ R31, R172, R229.reuse, R31 ;  /* 0x000000e5ac1f7223 */ /* 0x080fe2000001001f */
[----:B------:R-:W-:Y:S01]  /*7650*/  FFMA.FTZ R34, R215, R34, R164 ;  /* 0x00000022d7227223 */ /* 0x000fe200000100a4 */
[C---:B------:R-:W-:Y:S01]  /*7660*/  FFMA.FTZ R229, R28.reuse, R229, R30 ;  /* 0x000000e51ce57223 */ /* 0x040fe2000001001e */
[----:B------:R-:W4:Y:S01]  /*7670*/  SHFL.DOWN PT, R175, R216, 0x8, 0x1f ;  /* 0x09001f00d8af7f89 */ /* 0x000f2200000e0000 */
[----:B------:R-:W-:Y:S01]  /*7680*/  ISETP.GT.AND P2, PT, R111, 0x17, PT ;  /* 0x000000176f00780c */ /* 0x000fe20003f44270 */
[----:B------:R-:W-:Y:S01]  /*7690*/  FFMA.FTZ R30, R28, R194, -R5 ;  /* 0x000000c21c1e7223 */ /* 0x000fe20000010805 */
[----:B------:R-:W-:Y:S01]  /*76a0*/  FFMA.FTZ R71, R32, R88, R71 ;  /* 0x0000005820477223 */ /* 0x000fe20000010047 */
[----:B------:R-:W-:Y:S01]  /*76b0*/  FFMA.FTZ R35, R95, R32, R34 ;  /* 0x000000205f237223 */ /* 0x000fe20000010022 */
[----:B------:R-:W-:Y:S01]  /*76c0*/  FFMA.FTZ R33, R4, R229, R33 ;  /* 0x000000e504217223 */ /* 0x000fe20000010021 */
[----:B------:R-:W-:Y:S01]  /*76d0*/  FMUL.FTZ R32, R7, R30 ;  /* 0x0000001e07207220 */ /* 0x000fe20000410000 */
[C---:B------:R-:W-:Y:S01]  /*76e0*/  FMUL.FTZ R7, R29.reuse, R199 ;  /* 0x000000c71d077220 */ /* 0x040fe20000410000 */
[----:B------:R-:W-:Y:S01]  /*76f0*/  FMUL.FTZ R5, R29, R194 ;  /* 0x000000c21d057220 */ /* 0x000fe20000410000 */
[----:B------:R-:W-:Y:S01]  /*7700*/  FFMA.FTZ R72, R31, R87, R72 ;  /* 0x000000571f487223 */ /* 0x000fe20000010048 */
[----:B------:R-:W-:Y:S01]  /*7710*/  FFMA.FTZ R34, R96, R31, R33 ;  /* 0x0000001f60227223 */ /* 0x000fe20000010021 */
[C---:B------:R-:W-:Y:S01]  /*7720*/  FFMA.FTZ R31, R28.reuse, R198, -R7 ;  /* 0x000000c61c1f7223 */ /* 0x040fe20000010807 */
[----:B------:R-:W-:Y:S01]  /*7730*/  FFMA.FTZ R30, R28, R196, R5 ;  /* 0x000000c41c1e7223 */ /* 0x000fe20000010005 */
[-C--:B------:R-:W-:Y:S01]  /*7740*/  FMUL.FTZ R7, R29, R198.reuse ;  /* 0x000000c61d077220 */ /* 0x080fe20000410000 */
[----:B------:R-:W-:Y:S01]  /*7750*/  FMUL.FTZ R5, R174, R198 ;  /* 0x000000c6ae057220 */ /* 0x000fe20000410000 */
[----:B------:R-:W-:Y:S01]  /*7760*/  FMUL.FTZ R4, R183, R194 ;  /* 0x000000c2b7047220 */ /* 0x000fe20000410000 */
[----:B------:R-:W-:Y:S01]  /*7770*/  FMUL.FTZ R31, R208, R31 ;  /* 0x0000001fd01f7220 */ /* 0x000fe20000410000 */
[-C--:B------:R-:W-:Y:S01]  /*7780*/  FFMA.FTZ R7, R28, R199.reuse, R7 ;  /* 0x000000c71c077223 */ /* 0x080fe20000010007 */
[----:B------:R-:W-:Y:S01]  /*7790*/  FFMA.FTZ R199, R176, R199, R5 ;  /* 0x000000c7b0c77223 */ /* 0x000fe20000010005 */
[----:B------:R-:W-:Y:S01]  /*77a0*/  FADD.FTZ R84, R35, R84 ;  /* 0x0000005423547221 */ /* 0x000fe20000010000 */
[----:B0-----:R-:W-:Y:S01]  /*77b0*/  @!P2 FADD.FTZ R217, R217, R166 ;  /* 0x000000a6d9d9a221 */ /* 0x001fe20000010000 */
[----:B------:R-:W-:Y:S01]  /*77c0*/  FMUL.FTZ R5, R29, R201 ;  /* 0x000000c91d057220 */ /* 0x000fe20000410000 */
[----:B------:R-:W-:Y:S01]  /*77d0*/  FFMA.FTZ R4, R185, R196, R4 ;  /* 0x000000c4b9047223 */ /* 0x000fe20000010004 */
[----:B------:R-:W-:Y:S01]  /*77e0*/  FFMA.FTZ R30, R205, R30, R32 ;  /* 0x0000001ecd1e7223 */ /* 0x000fe20000010020 */
[----:B----4-:R-:W-:Y:S01]  /*77f0*/  @!P2 FADD.FTZ R216, R216, R175 ;  /* 0x000000afd8d8a221 */ /* 0x010fe20000010000 */
[----:B------:R-:W0:Y:S01]  /*7800*/  SHFL.DOWN PT, R164, R217, 0x10, 0x1f ;  /* 0x0a001f00d9a47f89 */ /* 0x000e2200000e0000 */
[----:B------:R-:W-:Y:S01]  /*7810*/  FFMA.FTZ R31, R206, R7, R31 ;  /* 0x00000007ce1f7223 */ /* 0x000fe2000001001f */
[----:B------:R-:W-:Y:S01]  /*7820*/  FFMA.FTZ R7, R28, R200, -R5 ;  /* 0x000000c81c077223 */ /* 0x000fe20000010805 */
[----:B------:R-:W-:Y:S01]  /*7830*/  FFMA.FTZ R73, R4, R90, R73 ;  /* 0x0000005a04497223 */ /* 0x000fe20000010049 */
[----:B------:R-:W4:Y:S01]  /*7840*/  SHFL.DOWN PT, R35, R216, 0x10, 0x1f ;  /* 0x0a001f00d8237f89 */ /* 0x000f2200000e0000 */
[----:B------:R-:W-:Y:S01]  /*7850*/  FFMA.FTZ R33, R97, R4, R30 ;  /* 0x0000000461217223 */ /* 0x000fe2000001001e */
[-C--:B------:R-:W-:Y:S01]  /*7860*/  FMUL.FTZ R4, R187, R200.reuse ;  /* 0x000000c8bb047220 */ /* 0x080fe20000410000 */
[C---:B------:R-:W-:Y:S01]  /*7870*/  FMUL.FTZ R5, R29.reuse, R200 ;  /* 0x000000c81d057220 */ /* 0x040fe20000410000 */
[----:B------:R-:W-:Y:S01]  /*7880*/  FMUL.FTZ R210, R210, R7 ;  /* 0x00000007d2d27220 */ /* 0x000fe20000410000 */
[----:B------:R-:W-:Y:S01]  /*7890*/  FMUL.FTZ R7, R29, R203 ;  /* 0x000000cb1d077220 */ /* 0x000fe20000410000 */
[-C--:B------:R-:W-:Y:S01]  /*78a0*/  FFMA.FTZ R32, R189, R201.reuse, R4 ;  /* 0x000000c9bd207223 */ /* 0x080fe20000010004 */
[----:B------:R-:W-:Y:S01]  /*78b0*/  FFMA.FTZ R30, R28, R201, R5 ;  /* 0x000000c91c1e7223 */ /* 0x000fe20000010005 */
[-C--:B------:R-:W-:Y:S01]  /*78c0*/  FMUL.FTZ R5, R178, R207.reuse ;  /* 0x000000cfb2057220 */ /* 0x080fe20000410000 */
[CC--:B------:R-:W-:Y:S01]  /*78d0*/  FMUL.FTZ R4, R29.reuse, R207.reuse ;  /* 0x000000cf1d047220 */ /* 0x0c0fe20000410000 */
[----:B------:R-:W-:Y:S01]  /*78e0*/  FFMA.FTZ R207, R28, R207, -R7 ;  /* 0x000000cf1ccf7223 */ /* 0x000fe20000010807 */
[----:B------:R-:W-:Y:S01]  /*78f0*/  FMUL.FTZ R7, R29, R204 ;  /* 0x000000cc1d077220 */ /* 0x000fe20000410000 */
[----:B------:R-:W-:Y:S01]  /*7900*/  ISETP.NE.AND P2, PT, R111, RZ, PT ;  /* 0x000000ff6f00720c */ /* 0x000fe20003f45270 */
[-C--:B------:R-:W-:Y:S01]  /*7910*/  FMUL.FTZ R29, R29, R202.reuse ;  /* 0x000000ca1d1d7220 */ /* 0x080fe20000410000 */
[----:B------:R-:W-:Y:S01]  /*7920*/  FADD.FTZ R83, R34, R83 ;  /* 0x0000005322537221 */ /* 0x000fe20000010000 */
[----:B------:R-:W-:Y:S01]  /*7930*/  FFMA.FTZ R7, R28, R202, -R7 ;  /* 0x000000ca1c077223 */ /* 0x000fe20000010807 */
[----:B------:R-:W-:Y:S01]  /*7940*/  FFMA.FTZ R34, R98, R199, R31 ;  /* 0x000000c762227223 */ /* 0x000fe2000001001f */
[----:B------:R-:W-:Y:S01]  /*7950*/  FFMA.FTZ R210, R209, R30, R210 ;  /* 0x0000001ed1d27223 */ /* 0x000fe200000100d2 */
[-C--:B------:R-:W-:Y:S01]  /*7960*/  FFMA.FTZ R31, R180, R203.reuse, R5 ;  /* 0x000000cbb41f7223 */ /* 0x080fe20000010005 */
[----:B------:R-:W-:Y:S01]  /*7970*/  FFMA.FTZ R203, R28, R203, R4 ;  /* 0x000000cb1ccb7223 */ /* 0x000fe20000010004 */
[----:B------:R-:W-:Y:S01]  /*7980*/  FMUL.FTZ R207, R168, R207 ;  /* 0x000000cfa8cf7220 */ /* 0x000fe20000410000 */
[----:B------:R-:W-:Y:S01]  /*7990*/  FMUL.FTZ R30, R171, R202 ;  /* 0x000000caab1e7220 */ /* 0x000fe20000410000 */
[-C--:B------:R-:W-:Y:S01]  /*79a0*/  FFMA.FTZ R29, R28, R204.reuse, R29 ;  /* 0x000000cc1c1d7223 */ /* 0x080fe2000001001d */
[----:B------:R-:W-:Y:S01]  /*79b0*/  FMUL.FTZ R7, R184, R7 ;  /* 0x00000007b8077220 */ /* 0x000fe20000410000 */
[----:B0-----:R-:W-:Y:S01]  /*79c0*/  FADD.FTZ R4, R217, R164 ;  /* 0x000000a4d9047221 */ /* 0x001fe20000010000 */
[----:B----4-:R-:W-:Y:S01]  /*79d0*/  FADD.FTZ R5, R216, R35 ;  /* 0x00000023d8057221 */ /* 0x010fe20000010000 */
[----:B------:R-:W-:Y:S01]  /*79e0*/  FFMA.FTZ R203, R6, R203, R207 ;  /* 0x000000cb06cb7223 */ /* 0x000fe200000100cf */
[----:B------:R-:W-:Y:S01]  /*79f0*/  FFMA.FTZ R30, R173, R204, R30 ;  /* 0x000000ccad1e7223 */ /* 0x000fe2000001001e */
[----:B------:R-:W-:Y:S01]  /*7a00*/  FFMA.FTZ R182, R182, R29, R7 ;  /* 0x0000001db6b67223 */ /* 0x000fe20000010007 */
[----:B------:R-:W-:Y:S01]  /*7a10*/  FADD.FTZ R82, R33, R82 ;  /* 0x0000005221527221 */ /* 0x000fe20000010000 */
[----:B------:R0:W-:Y:S01]  /*7a20*/  @!P2 STS.64 [UR6+0x2108], R4 ;  /* 0x00210804ff00a988 */ /* 0x0001e20008000a06 */
[----:B------:R-:W-:Y:S01]  /*7a30*/  FFMA.FTZ R6, R100, R31, R203 ;  /* 0x0000001f64067223 */ /* 0x000fe200000100cb */
        /* <DEDUP_REMOVED lines=21> */
.L_x_16217:
[----:B------:R-:W-:Y:S05]  /*7b90*/  BSYNC.RECONVERGENT B0 ;  /* 0x0000000000007941 */ /* 0x000fea0003800200 */
.L_x_16216:
[----:B------:R-:W-:-:S04]  /*7ba0*/  UIADD3 UR4, UPT, UPT, UR4, 0x1, URZ ;  /* 0x0000000104047890 */ /* 0x000fc8000fffe0ff */
[----:B------:R-:W-:-:S09]  /*7bb0*/  UISETP.GE.AND UP0, UPT, UR4, UR9, UPT ;  /* 0x000000090400728c */ /* 0x000fd2000bf06270 */
[----:B------:R-:W-:Y:S05]  /*7bc0*/  BRA.U !UP0, `(.L_x_16218) ;  /* 0xffffffb508747547 */ /* 0x000fea000b83ffff */
.L_x_16170:
[----:B------:R-:W-:Y:S01]  /*7bd0*/  BAR.SYNC.DEFER_BLOCKING 0x0 ;  /* 0x0000000000007b1d */ /* 0x000fe20000010000 */
[----:B------:R-:W-:Y:S02]  /*7be0*/  IADD3 R22, PT, PT, -R12, R191, RZ ;  /* 0x000000bf0c167210 */ /* 0x000fe40007ffe1ff */
[----:B------:R-:W-:Y:S02]  /*7bf0*/  CS2R R4, SRZ ;  /* 0x0000000000047805 */ /* 0x000fe4000001ff00 */
[----:B------:R-:W-:Y:S02]  /*7c00*/  MOV R0, RZ ;  /* 0x000000ff00007202 */ /* 0x000fe40000000f00 */
[-C--:B------:R-:W-:Y:S02]  /*7c10*/  ISETP.GE.AND P6, PT, R126, R22.reuse, PT ;  /* 0x000000167e00720c */ /* 0x080fe40003fc6270 */
[----:B0-----:R-:W-:Y:S02]  /*7c20*/  CS2R R6, SRZ ;  /* 0x0000000000067805 */ /* 0x001fe4000001ff00 */
[----:B------:R-:W-:-:S02]  /*7c30*/  ISETP.GE.AND P5, PT, R122, R22, PT ;  /* 0x000000167a00720c */ /* 0x000fc40003fa6270 */
[----:B------:R-:W-:Y:S02]  /*7c40*/  MOV R13, RZ ;  /* 0x000000ff000d7202 */ /* 0x000fe40000000f00 */
[----:B------:R-:W-:Y:S02]  /*7c50*/  CS2R R16, SRZ ;  /* 0x0000000000107805 */ /* 0x000fe4000001ff00 */
[-C--:B------:R-:W-:Y:S01]  /*7c60*/  ISETP.GE.AND P4, PT, R121, R22.reuse, PT ;  /* 0x000000167900720c */ /* 0x080fe20003f86270 */
[----:B------:R-:W0:Y:S01]  /*7c70*/  LDC.64 R34, c[0x0][0x4f8] ;  /* 0x00013e00ff227b82 */ /* 0x000e220000000a00 */
[-C--:B------:R-:W-:Y:S01]  /*7c80*/  ISETP.GE.AND P3, PT, R120, R22.reuse, PT ;  /* 0x000000167800720c */ /* 0x080fe20003f66270 */
[----:B------:R-:W4:Y:S01]  /*7c90*/  LDCU.64 UR8, c[0x0][0x500] ;  /* 0x0000a000ff0877ac */ /* 0x000f220008000a00 */
[-C--:B------:R-:W-:Y:S02]  /*7ca0*/  ISETP.GE.AND P2, PT, R119, R22.reuse, PT ;  /* 0x000000167700720c */ /* 0x080fe40003f46270 */
[-C--:B------:R-:W-:Y:S01]  /*7cb0*/  ISETP.GE.AND P1, PT, R117, R22.reuse, PT ;  /* 0x000000167500720c */ /* 0x080fe20003f26270 */
[----:B------:R-:W5:Y:S01]  /*7cc0*/  LDCU.64 UR10, c[0x0][0x550] ;  /* 0x0000aa00ff0a77ac */ /* 0x000f620008000a00 */
[-C--:B------:R-:W-:Y:S01]  /*7cd0*/  ISETP.GE.AND P0, PT, R115, R22.reuse, PT ;  /* 0x000000167300720c */ /* 0x080fe20003f06270 */
        /* <DEDUP_REMOVED lines=38> */
[----:B------:R-:W0:Y:S01]  /*7f40*/  @!P0 MUFU.EX2 R0, R0 ;  /* 0x0000000000008308 */ /* 0x000e220000000800 */
[----:B------:R-:W2:Y:S01]  /*7f50*/  LDS R15, [R102+0x14] ;  /* 0x00001400660f7984 */ /* 0x000ea20000000800 */
[----:B------:R-:W-:Y:S01]  /*7f60*/  BAR.SYNC.DEFER_BLOCKING 0x0 ;  /* 0x0000000000007b1d */ /* 0x000fe20000010000 */
[----:B------:R-:W-:-:S05]  /*7f70*/  FSETP.GTU.FTZ.AND P2, PT, R17, 20, PT ;  /* 0x41a000001100780b */ /* 0x000fca0003f5c000 */
[----:B------:R-:W3:Y:S01]  /*7f80*/  @!P1 MUFU.EX2 R6, R6 ;  /* 0x0000000600069308 */ /* 0x000ee20000000800 */
[----:B0-----:R-:W-:Y:S01]  /*7f90*/  @!P0 FADD.FTZ R4, R0, 1 ;  /* 0x3f80000000048421 */ /* 0x001fe20000010000 */
[----:B------:R-:W-:-:S03]  /*7fa0*/  @!P5 FMUL.FTZ R0, R5, -1.4426950216293334961 ;  /* 0xbfb8aa3b0500d820 */ /* 0x000fc60000410000 */
[----:B------:R0:W4:Y:S01]  /*7fb0*/  @!P0 MUFU.RCP R21, R4 ;  /* 0x0000000400158308 */ /* 0x0001220000001000 */
[----:B---3--:R-:W-:-:S07]  /*7fc0*/  @!P1 FADD.FTZ R14, R6, 1 ;  /* 0x3f800000060e9421 */ /* 0x008fce0000010000 */
[----:B------:R-:W3:Y:S01]  /*7fd0*/  @!P5 MUFU.EX2 R0, R0 ;  /* 0x000000000000d308 */ /* 0x000ee20000000800 */
[----:B0-----:R-:W-:Y:S01]  /*7fe0*/  @!P6 FMUL.FTZ R4, R7, -1.4426950216293334961 ;  /* 0xbfb8aa3b0704e820 */ /* 0x001fe20000410000 */
[----:B------:R-:W-:Y:S01]  /*7ff0*/  @!P2 FMUL.FTZ R7, R17, -1.4426950216293334961 ;  /* 0xbfb8aa3b1107a820 */ /* 0x000fe20000410000 */
[----:B------:R-:W-:Y:S01]  /*8000*/  STS [R102], R77 ;  /* 0x0000004d66007388 */ /* 0x000fe20000000800 */
[----:B------:R-:W0:Y:S03]  /*8010*/  @!P1 MUFU.RCP R14, R14 ;  /* 0x0000000e000e9308 */ /* 0x000e260000001000 */
[----:B------:R-:W-:Y:S01]  /*8020*/  STS [R102+0x4], R76 ;  /* 0x0000044c66007388 */ /* 0x000fe20000000800 */
[--C-:B-1----:R-:W-:Y:S01]  /*8030*/  FADD.FTZ R19, R19, R160.reuse ;  /* 0x000000a013137221 */ /* 0x102fe20000010000 */
[----:B----4-:R-:W-:Y:S01]  /*8040*/  @!P0 FMUL.FTZ R78, R78, R21 ;  /* 0x000000154e4e8220 */ /* 0x010fe20000410000 */
[----:B------:R-:W-:Y:S01]  /*8050*/  FSETP.GTU.FTZ.AND P0, PT, R13, 20, PT ;  /* 0x41a000000d00780b */ /* 0x000fe20003f1c000 */
[----:B------:R-:W-:Y:S01]  /*8060*/  STS [R102+0x8], R75 ;  /* 0x0000084b66007388 */ /* 0x000fe20000000800 */
[----:B------:R-:W1:Y:S01]  /*8070*/  @!P6 MUFU.EX2 R4, R4 ;  /* 0x000000040004e308 */ /* 0x000e620000000800 */
[----:B------:R-:W-:Y:S01]  /*8080*/  FSETP.GTU.FTZ.AND P3, PT, R19, 20, PT ;  /* 0x41a000001300780b */ /* 0x000fe20003f7c000 */
[----:B--2---:R-:W-:Y:S01]  /*8090*/  FADD.FTZ R15, R15, R160 ;  /* 0x000000a00f0f7221 */ /* 0x004fe20000010000 */
[----:B------:R-:W-:Y:S01]  /*80a0*/  STS [R102+0xc], R74 ;  /* 0x00000c4a66007388 */ /* 0x000fe20000000800 */
[----:B---3--:R-:W-:-:S03]  /*80b0*/  @!P5 FADD.FTZ R0, R0, 1 ;  /* 0x3f8000000000d421 */ /* 0x008fc60000010000 */
[----:B------:R-:W-:Y:S01]  /*80c0*/  STS [R102+0x10], R73 ;  /* 0x0000104966007388 */ /* 0x000fe20000000800 */
[----:B------:R-:W2:Y:S01]  /*80d0*/  @!P5 MUFU.RCP R33, R0 ;  /* 0x000000000021d308 */ /* 0x000ea20000001000 */
[----:B0-----:R-:W-:Y:S01]  /*80e0*/  @!P1 FMUL.FTZ R79, R79, R14 ;  /* 0x0000000e4f4f9220 */ /* 0x001fe20000410000 */
[----:B------:R-:W-:Y:S01]  /*80f0*/  FSETP.GTU.FTZ.AND P1, PT, R15, 20, PT ;  /* 0x41a000000f00780b */ /* 0x000fe20003f3c000 */
[----:B------:R-:W-:Y:S01]  /*8100*/  @!P0 FMUL.FTZ R5, R13, -1.4426950216293334961 ;  /* 0xbfb8aa3b0d058820 */ /* 0x000fe20000410000 */
[----:B------:R-:W-:Y:S02]  /*8110*/  STS [R102+0x14], R72 ;  /* 0x0000144866007388 */ /* 0x000fe40000000800 */
[----:B------:R-:W-:Y:S02]  /*8120*/  @!P3 FMUL.FTZ R13, R19, -1.4426950216293334961 ;  /* 0xbfb8aa3b130db820 */ /* 0x000fe40000410000 */
[----:B------:R-:W-:Y:S01]  /*8130*/  STS [R102+0x18], R71 ;  /* 0x0000184766007388 */ /* 0x000fe20000000800 */
[----:B------:R-:W-:Y:S03]  /*8140*/  @!P0 MUFU.EX2 R5, R5 ;  /* 0x0000000500058308 */ /* 0x000fe60000000800 */
[----:B------:R-:W-:Y:S01]  /*8150*/  STS [R102+0x1c], R70 ;  /* 0x00001c4666007388 */ /* 0x000fe20000000800 */
[----:B------:R-:W-:-:S03]  /*8160*/  NOP ;  /* 0x0000000000007918 */ /* 0x000fc60000000000 */
[----:B------:R-:W-:Y:S01]  /*8170*/  LDS R17, [R110] ;  /* 0x000000006e117984 */ /* 0x000fe20000000800 */
[----:B------:R-:W-:Y:S01]  /*8180*/  @!P1 FMUL.FTZ R6, R15, -1.4426950216293334961 ;  /* 0xbfb8aa3b0f069820 */ /* 0x000fe20000410000 */
[----:B------:R0:W3:Y:S01]  /*8190*/  @!P3 MUFU.EX2 R16, R13 ;  /* 0x0000000d0010b308 */ /* 0x0000e20000000800 */
[----:B--2---:R-:W-:Y:S01]  /*81a0*/  @!P5 FMUL.FTZ R80, R80, R33 ;  /* 0x000000215050d220 */ /* 0x004fe20000410000 */
[----:B------:R-:W-:Y:S02]  /*81b0*/  LDS R19, [R109+0x80] ;  /* 0x000080006d137984 */ /* 0x000fe40000000800 */
[----:B------:R1:W2:Y:S02]  /*81c0*/  @!P1 MUFU.EX2 R14, R6 ;  /* 0x00000006000e9308 */ /* 0x0002a40000000800 */
[----:B------:R-:W-:Y:S02]  /*81d0*/  LDS R21, [R108+0x100] ;  /* 0x000100006c157984 */ /* 0x000fe40000000800 */
[----:B------:R4:W5:Y:S01]  /*81e0*/  @!P2 MUFU.EX2 R15, R7 ;  /* 0x00000007000fa308 */ /* 0x0009620000000800 */
[----:B0-----:R-:W-:Y:S01]  /*81f0*/  SHF.R.S32.HI R13, RZ, 0x1f, R12 ;  /* 0x0000001fff0d7819 */ /* 0x001fe2000001140c */
[----:B------:R-:W-:Y:S01]  /*8200*/  LDS R23, [R107+0x180] ;  /* 0x000180006b177984 */ /* 0x000fe20000000800 */
[----:B-1----:R-:W-:-:S03]  /*8210*/  @!P6 FADD.FTZ R6, R4, 1 ;  /* 0x3f8000000406e421 */ /* 0x002fc60000010000 */
[----:B------:R-:W-:Y:S01]  /*8220*/  LDS R25, [R106+0x200] ;  /* 0x000200006a197984 */ /* 0x000fe20000000800 */
[----:B---3--:R-:W-:Y:S01]  /*8230*/  @!P3 FADD.FTZ R16, R16, 1 ;  /* 0x3f8000001010b421 */ /* 0x008fe20000010000 */
[----:B----4-:R-:W-:Y:S02]  /*8240*/  @!P0 FADD.FTZ R7, R5, 1 ;  /* 0x3f80000005078421 */ /* 0x010fe40000010000 */
[----:B------:R-:W-:Y:S01]  /*8250*/  LDS R27, [R105+0x280] ;  /* 0x00028000691b7984 */ /* 0x000fe20000000800 */
[----:B------:R-:W0:Y:S01]  /*8260*/  @!P6 MUFU.RCP R6, R6 ;  /* 0x000000060006e308 */ /* 0x000e220000001000 */
[----:B------:R-:W-:-:S04]  /*8270*/  IMAD.WIDE.U32 R4, R34, UR18, R12 ;  /* 0x0000001222047c25 */ /* 0x000fc8000f8e000c */
[----:B--2---:R-:W-:Y:S01]  /*8280*/  @!P1 FADD.FTZ R14, R14, 1 ;  /* 0x3f8000000e0e9421 */ /* 0x004fe20000010000 */
[----:B------:R-:W-:Y:S01]  /*8290*/  LDS R29, [R104+0x300] ;  /* 0x00030000681d7984 */ /* 0x000fe20000000800 */
[----:B-----5:R-:W-:Y:S01]  /*82a0*/  @!P2 FADD.FTZ R15, R15, 1 ;  /* 0x3f8000000f0fa421 */ /* 0x020fe20000010000 */
[----:B------:R-:W-:Y:S02]  /*82b0*/  IMAD R5, R35, UR18, R5 ;  /* 0x0000001223057c24 */ /* 0x000fe4000f8e0205 */
[----:B------:R-:W-:Y:S01]  /*82c0*/  LDS R31, [R103+0x380] ;  /* 0x00038000671f7984 */ /* 0x000fe20000000800 */
[----:B------:R-:W1:Y:S01]  /*82d0*/  @!P0 MUFU.RCP R7, R7 ;  /* 0x0000000700078308 */ /* 0x000e620000001000 */
[C---:B------:R-:W-:Y:S02]  /*82e0*/  IMAD.WIDE.U32 R4, R169.reuse, UR8, R4 ;  /* 0x00000008a9047c25 */ /* 0x040fe4000f8e0004 */
[----:B------:R-:W-:Y:S02]  /*82f0*/  @!P4 STS [UR6+0x420], R22 ;  /* 0x00042016ff00c988 */ /* 0x000fe40008000806 */
[----:B------:R-:W-:Y:S01]  /*8300*/  IMAD R0, R169, UR9, R5 ;  /* 0x00000009a9007c24 */ /* 0x000fe2000f8e0205 */
[----:B------:R-:W-:Y:S01]  /*8310*/  BAR.SYNC.DEFER_BLOCKING 0x0 ;  /* 0x0000000000007b1d */ /* 0x000fe20000010000 */
[----:B------:R-:W-:Y:S01]  /*8320*/  IADD3 R5, P5, PT, R126, R4, RZ ;  /* 0x000000047e057210 */ /* 0x000fe20007fbe0ff */
[----:B0-----:R-:W-:-:S03]  /*8330*/  @!P6 FMUL.FTZ R81, R81, R6 ;  /* 0x000000065151e220 */ /* 0x001fc60000410000 */
[----:B------:R-:W-:Y:S01]  /*8340*/  IADD3.X R0, PT, PT, RZ, R0, RZ, P5, !PT ;  /* 0x00000000ff007210 */ /* 0x000fe20002ffe4ff */
[----:B------:R-:W0:Y:S01]  /*8350*/  @!P1 MUFU.RCP R14, R14 ;  /* 0x0000000e000e9308 */ /* 0x000e220000001000 */
[C---:B------:R-:W-:Y:S01]  /*8360*/  LEA R4, P5, R5.reuse, UR10, 0x2 ;  /* 0x0000000a05047c11 */ /* 0x040fe2000f8a10ff */
[----:B------:R-:W2:Y:S01]  /*8370*/  LDCU.64 UR8, c[0x0][0x560] ;  /* 0x0000ac00ff0877ac */ /* 0x000ea20008000a00 */
[----:B-1----:R-:W-:Y:S02]  /*8380*/  @!P0 FMUL.FTZ R82, R82, R7 ;  /* 0x0000000752528220 */ /* 0x002fe40000410000 */
[----:B------:R-:W-:-:S03]  /*8390*/  LEA.HI.X R5, R5, UR11, R0, 0x2, P5 ;  /* 0x0000000b05057c11 */ /* 0x000fc6000a8f1400 */
[----:B------:R-:W1:Y:S08]  /*83a0*/  @!P2 MUFU.RCP R15, R15 ;  /* 0x0000000f000fa308 */ /* 0x000e700000001000 */
[----:B------:R-:W3:Y:S01]  /*83b0*/  @!P3 MUFU.RCP R16, R16 ;  /* 0x000000100010b308 */ /* 0x000ee20000001000 */
[----:B------:R-:W4:Y:S01]  /*83c0*/  LDS R18, [UR6+0x420] ;  /* 0x00042006ff127984 */ /* 0x000f220008000800 */
[----:B0-----:R-:W-:Y:S01]  /*83d0*/  @!P1 FMUL.FTZ R83, R83, R14 ;  /* 0x0000000e53539220 */ /* 0x001fe20000410000 */
[----:B-1----:R-:W-:Y:S01]  /*83e0*/  @!P2 FMUL.FTZ R84, R84, R15 ;  /* 0x0000000f5454a220 */ /* 0x002fe20000410000 */
[----:B---3--:R-:W-:Y:S01]  /*83f0*/  @!P3 FMUL.FTZ R85, R85, R16 ;  /* 0x000000105555b220 */ /* 0x008fe20000410000 */
[----:B----4-:R-:W-:-:S02]  /*8400*/  ISETP.GE.AND P6, PT, R126, R18, PT ;  /* 0x000000127e00720c */ /* 0x010fc40003fc6270 */
        /* <DEDUP_REMOVED lines=14> */
[----:B------:R-:W-:Y:S01]  /*84f0*/  @!P6 STG.E desc[UR16][R4.64+0x380], R31 ;  /* 0x0003801f0400e986 */ /* 0x000fe2000c101910 */
[----:B------:R-:W-:Y:S08]  /*8500*/  BAR.SYNC.DEFER_BLOCKING 0x0 ;  /* 0x0000000000007b1d */ /* 0x000ff00000010000 */
[----:B0-----:R-:W0:Y:S01]  /*8510*/  LDC.64 R20, c[0x0][0x518] ;  /* 0x00014600ff147b82 */ /* 0x001e220000000a00 */
[----:B------:R1:W-:Y:S04]  /*8520*/  STS [R102], R78 ;  /* 0x0000004e66007388 */ /* 0x0003e80000000800 */
[----:B------:R3:W-:Y:S01]  /*8530*/  STS [R102+0x4], R79 ;  /* 0x0000044f66007388 */ /* 0x0007e20000000800 */
[----:B0-----:R-:W-:-:S03]  /*8540*/  IMAD.WIDE.U32 R12, R20, UR18, R12 ;  /* 0x00000012140c7c25 */ /* 0x001fc6000f8e000c */
[----:B------:R0:W-:Y:S01]  /*8550*/  STS [R102+0x8], R80 ;  /* 0x0000085066007388 */ /* 0x0001e20000000800 */
[----:B------:R-:W-:Y:S02]  /*8560*/  IMAD R13, R21, UR18, R13 ;  /* 0x00000012150d7c24 */ /* 0x000fe4000f8e020d */
[----:B-1----:R-:W-:Y:S01]  /*8570*/  FADD.FTZ R78, R78, R157 ;  /* 0x0000009d4e4e7221 */ /* 0x002fe20000010000 */
[----:B------:R1:W-:Y:S03]  /*8580*/  STS [R102+0xc], R81 ;  /* 0x00000c5166007388 */ /* 0x0003e60000000800 */
[----:B---3--:R-:W-:Y:S01]  /*8590*/  FADD.FTZ R79, R78, R79 ;  /* 0x0000004f4e4f7221 */ /* 0x008fe20000010000 */
[----:B------:R3:W-:Y:S03]  /*85a0*/  STS [R102+0x10], R82 ;  /* 0x0000105266007388 */ /* 0x0007e60000000800 */
[----:B0-----:R-:W-:Y:S01]  /*85b0*/  FADD.FTZ R80, R79, R80 ;  /* 0x000000504f507221 */ /* 0x001fe20000010000 */
[----:B------:R0:W-:Y:S03]  /*85c0*/  STS [R102+0x14], R83 ;  /* 0x0000145366007388 */ /* 0x0001e60000000800 */
[----:B-1----:R-:W-:Y:S01]  /*85d0*/  FADD.FTZ R81, R80, R81 ;  /* 0x0000005150517221 */ /* 0x002fe20000010000 */
[----:B------:R1:W-:Y:S03]  /*85e0*/  STS [R102+0x18], R84 ;  /* 0x0000185466007388 */ /* 0x0003e60000000800 */
[----:B---3--:R-:W-:Y:S01]  /*85f0*/  FADD.FTZ R82, R81, R82 ;  /* 0x0000005251527221 */ /* 0x008fe20000010000 */
[----:B------:R-:W-:Y:S01]  /*8600*/  STS [R102+0x1c], R85 ;  /* 0x00001c5566007388 */ /* 0x000fe20000000800 */
[----:B------:R-:W-:-:S03]  /*8610*/  NOP ;  /* 0x0000000000007918 */ /* 0x000fc60000000000 */
[----:B------:R-:W-:Y:S01]  /*8620*/  LDS R7, [R110] ;  /* 0x000000006e077984 */ /* 0x000fe20000000800 */
[----:B0-----:R-:W-:-:S03]  /*8630*/  FADD.FTZ R83, R82, R83 ;  /* 0x0000005352537221 */ /* 0x001fc60000010000 */
        /* <DEDUP_REMOVED lines=48> */
.L_x_16153:
        /* <DEDUP_REMOVED lines=10> */
[----:B------:R-:W1:Y:S01]  /*89e0*/  SHFL.DOWN P1, R3, R158, 0x1, 0x1f ;  /* 0x08201f009e037f89 */ /* 0x000e620000020000 */
[----:B------:R-:W-:Y:S01]  /*89f0*/  BSSY.RECONVERGENT B0, `(.L_x_16220) ;  /* 0x0000017000007945 */ /* 0x000fe20003800200 */
        /* <DEDUP_REMOVED lines=22> */
.L_x_16221:
[----:B------:R-:W-:Y:S05]  /*8b60*/  BSYNC.RECONVERGENT B0 ;  /* 0x0000000000007941 */ /* 0x000fea0003800200 */
.L_x_16220:
        /* <DEDUP_REMOVED lines=26> */
.L_x_16223:
[----:B------:R-:W-:Y:S05]  /*8d10*/  BSYNC.RECONVERGENT B0 ;  /* 0x0000000000007941 */ /* 0x000fea0003800200 */
.L_x_16222:
[----:B------:R-:W-:Y:S05]  /*8d20*/  @P2 EXIT ;  /* 0x000000000000294d */ /* 0x000fea0003800000 */
[----:B------:R-:W2:Y:S01]  /*8d30*/  S2UR UR5, SR_CgaCtaId ;  /* 0x00000000000579c3 */ /* 0x000ea20000008800 */
[----:B01----:R-:W-:Y:S01]  /*8d40*/  MOV R7, R14 ;  /* 0x0000000e00077202 */ /* 0x003fe20000000f00 */
[----:B------:R-:W-:Y:S01]  /*8d50*/  UMOV UR4, 0x400 ;  /* 0x0000040000047882 */ /* 0x000fe20000000000 */
[----:B------:R-:W0:Y:S01]  /*8d60*/  LDCU UR6, c[0x0][0x360] ;  /* 0x00006c00ff0677ac */ /* 0x000e220008000800 */
[----:B------:R-:W1:Y:S01]  /*8d70*/  LDCU.64 UR8, c[0x0][0x4b0] ;  /* 0x00009600ff0877ac */ /* 0x000e620008000a00 */
[----:B------:R-:W3:Y:S02]  /*8d80*/  LDCU.64 UR10, c[0x0][0x530] ;  /* 0x0000a600ff0a77ac */ /* 0x000ee40008000a00 */
[----:B0123--:R-:W-:-:S12]  /*8d90*/  ULEA UR4, UR5, UR4, 0x18 ;  /* 0x0000000405047291 */ /* 0x00ffd8000f8ec0ff */
.L_x_16224:
        /* <DEDUP_REMOVED lines=16> */
.L_x_16225:
        /* <DEDUP_REMOVED lines=14> */
.L_x_18766:


//--------------------- .text._Z25selective_scan_bwd_kernelI32Selective_Scan_bwd_kernel_traitsILi32ELi8ELb0ELb1ELb1ELb1ELb1EfN3c107complexIfEEEEv12SSMParamsBwd --------------------------
	.section	.text._Z25selective_scan_bwd_kernelI32Selective_Scan_bwd_kernel_traitsILi32ELi8ELb0ELb1ELb1ELb1ELb1EfN3c107complexIfEEEEv12SSMParamsBwd,"ax",@progbits
	.align	128
        .global         _Z25selective_scan_bwd_kernelI32Selective_Scan_bwd_kernel_traitsILi32ELi8ELb0ELb1ELb1ELb1ELb1EfN3c107complexIfEEEEv12SSMParamsBwd
        .type           _Z25selective_scan_bwd_kernelI32Selective_Scan_bwd_kernel_traitsILi32ELi8ELb0ELb1ELb1ELb1ELb1EfN3c107complexIfEEEEv12SSMParamsBwd,@function
        .size           _Z25selective_scan_bwd_kernelI32Selective_Scan_bwd_kernel_traitsILi32ELi8ELb0ELb1ELb1ELb1ELb1EfN3c107complexIfEEEEv12SSMParamsBwd,(.L_x_18767 - _Z25selective_scan_bwd_kernelI32Selective_Scan_bwd_kernel_traitsILi32ELi8ELb0ELb1ELb1ELb1ELb1EfN3c107complexIfEEEEv12SSMParamsBwd)
        .other          _Z25selective_scan_bwd_kernelI32Selective_Scan_bwd_kernel_traitsILi32ELi8ELb0ELb1ELb1ELb1ELb1EfN3c107complexIfEEEEv12SSMParamsBwd,@"STO_CUDA_ENTRY STV_DEFAULT"
_Z25selective_scan_bwd_kernelI32Selective_Scan_bwd_kernel_traitsILi32ELi8ELb0ELb1ELb1ELb1ELb1EfN3c107complexIfEEEEv12SSMParamsBwd:
.text._Z25selective_scan_bwd_kernelI32Selective_Scan_bwd_kernel_traitsILi32ELi8ELb0ELb1ELb1ELb1ELb1EfN3c107complexIfEEEEv12SSMParamsBwd:
        /* <DEDUP_REMOVED lines=190> */
[----:B------:R-:W-:Y:S02]  /*0be0*/  LOP3.LUT R126, R5, 0x1f, R156, 0xf8, !PT ;  /* 0x0000001f057e7812 */ /* 0x000fe400078ef89c */
        /* <DEDUP_REMOVED lines=17> */
[----:B-1----:R-:W-:Y:S02]  /*0d00*/  MOV R144, UR6 ;  /* 0x0000000600907c02 */ /* 0x002fe40008000f00 */
[C---:B------:R-:W-:Y:S02]  /*0d10*/  LOP3.LUT R215, R156.reuse, 0x1f, RZ, 0xc0, !PT ;  /* 0x0000001f9cd77812 */ /* 0x040fe400078ec0ff */
[----:B------:R-:W-:-:S02]  /*0d20*/  IADD3 R143, PT, PT, R156, 0x200, RZ ;  /* 0x000002009c8f7810 */ /* 0x000fc40007ffe0ff */
[----:B------:R-:W-:Y:S02]  /*0d30*/  LOP3.LUT R142, R7, 0x1f, R156, 0xf8, !PT ;  /* 0x0000001f078e7812 */ /* 0x000fe400078ef89c */
        /* <DEDUP_REMOVED lines=18> */
[C---:B------:R-:W-:Y:S02]  /*0e60*/  LOP3.LUT R121, R126.reuse, 0x40, RZ, 0xfc, !PT ;  /* 0x000000407e797812 */ /* 0x040fe400078efcff */
[C---:B------:R-:W-:Y:S02]  /*0e70*/  LOP3.LUT R120, R126.reuse, 0x60, RZ, 0xfc, !PT ;  /* 0x000000607e787812 */ /* 0x040fe400078efcff */
[C---:B------:R-:W-:Y:S02]  /*0e80*/  LOP3.LUT R119, R126.reuse, 0x80, RZ, 0xfc, !PT ;  /* 0x000000807e777812 */ /* 0x040fe400078efcff */
[C---:B------:R-:W-:Y:S02]  /*0e90*/  LOP3.LUT R118, R126.reuse, 0xa0, RZ, 0xfc, !PT ;  /* 0x000000a07e767812 */ /* 0x040fe400078efcff */
[----:B------:R-:W-:-:S02]  /*0ea0*/  LOP3.LUT R117, R126, 0xc0, RZ, 0xfc, !PT ;  /* 0x000000c07e757812 */ /* 0x000fc400078efcff */
[----:B------:R-:W-:Y:S02]  /*0eb0*/  LOP3.LUT R115, R126, 0xe0, RZ, 0xfc, !PT ;  /* 0x000000e07e737812 */ /* 0x000fe400078efcff */
[----:B------:R-:W-:-:S07]  /*0ec0*/  IADD3 R116, PT, PT, R5, R122, RZ ;  /* 0x0000007a05747210 */ /* 0x000fce0007ffe0ff */
.L_x_16293:
[----:B0-----:R-:W0:Y:S01]  /*0ed0*/  LDC.64 R14, c[0x0][0x410] ;  /* 0x00010400ff0e7b82 */ /* 0x001e220000000a00 */
[----:B------:R-:W-:Y:S01]  /*0ee0*/  IADD3 R114, PT, PT, R144, -0x1, RZ ;  /* 0xffffffff90727810 */ /* 0x000fe20007ffe0ff */
[----:B------:R-:W-:Y:S01]  /*0ef0*/  HFMA2 R13, -RZ, RZ, 0, 0 ;  /* 0x00000000ff0d7431 */ /* 0x000fe200000001ff */
[----:B------:R-:W1:Y:S01]  /*0f00*/  LDCU UR4, c[0x0][0x388] ;  /* 0x00007100ff0477ac */ /* 0x000e620008000800 */
[----:B------:R-:W-:Y:S01]  /*0f10*/  HFMA2 R0, -RZ, RZ, 0, 0 ;  /* 0x00000000ff007431 */ /* 0x000fe200000001ff */
[----:B------:R-:W-:Y:S02]  /*0f20*/  SHF.L.U32 R12, R114, 0x8, RZ ;  /* 0x00000008720c7819 */ /* 0x000fe400000006ff */
[----:B------:R-:W-:Y:S02]  /*0f30*/  CS2R R22, SRZ ;  /* 0x0000000000167805 */ /* 0x000fe4000001ff00 */
[----:B------:R-:W-:Y:S01]  /*0f40*/  CS2R R24, SRZ ;  /* 0x0000000000187805 */ /* 0x000fe2000001ff00 */
[----:B------:R-:W2:Y:S08]  /*0f50*/  LDC.64 R16, c[0x0][0x420] ;  /* 0x00010800ff107b82 */ /* 0x000eb00000000a00 */
[----:B------:R-:W3:Y:S01]  /*0f60*/  LDC.64 R18, c[0x0][0x418] ;  /* 0x00010600ff127b82 */ /* 0x000ee20000000a00 */
[----:B-1----:R-:W-:-:S07]  /*0f70*/  MOV R31, UR4 ;  /* 0x00000004001f7c02 */ /* 0x002fce0008000f00 */
[----:B------:R-:W1:Y:S01]  /*0f80*/  LDC.64 R20, c[0x0][0x428] ;  /* 0x00010a00ff147b82 */ /* 0x000e620000000a00 */
[----:B0-----:R-:W-:-:S04]  /*0f90*/  IMAD.WIDE.U32 R4, R14, UR18, R12 ;  /* 0x000000120e047c25 */ /* 0x001fc8000f8e000c */
[----:B------:R-:W-:Y:S02]  /*0fa0*/  IMAD R5, R15, UR18, R5 ;  /* 0x000000120f057c24 */ /* 0x000fe4000f8e0205 */
[----:B--2---:R-:W-:-:S04]  /*0fb0*/  IMAD.WIDE.U32 R6, R16, UR18, R12 ;  /* 0x0000001210067c25 */ /* 0x004fc8000f8e000c */
[----:B------:R-:W-:Y:S02]  /*0fc0*/  IMAD R7, R17, UR18, R7 ;  /* 0x0000001211077c24 */ /* 0x000fe4000f8e0207 */
[----:B---3--:R-:W-:-:S04]  /*0fd0*/  IMAD.WIDE.U32 R4, R169, R18, R4 ;  /* 0x00000012a9047225 */ /* 0x008fc800078e0004 */
[C---:B------:R-:W-:Y:S01]  /*0fe0*/  IMAD R18, R169.reuse, R19, R5 ;  /* 0x00000013a9127224 */ /* 0x040fe200078e0205 */
[C---:B------:R-:W-:Y:S02]  /*0ff0*/  SHF.L.U32 R5, R126.reuse, 0x2, RZ ;  /* 0x000000027e057819 */ /* 0x040fe400000006ff */
[----:B------:R-:W-:Y:S01]  /*1000*/  MOV R19, RZ ;  /* 0x000000ff00137202 */ /* 0x000fe20000000f00 */
[----:B-1----:R-:W-:Y:S01]  /*1010*/  IMAD.WIDE.U32 R16, R169, R20, R6 ;  /* 0x00000014a9107225 */ /* 0x002fe200078e0006 */
[----:B------:R-:W-:Y:S02]  /*1020*/  IADD3 R7, P2, PT, R126, R4, RZ ;  /* 0x000000047e077210 */ /* 0x000fe40007f5e0ff */
[----:B------:R-:W-:Y:S01]  /*1030*/  IADD3 R4, P4, PT, R5, R148, RZ ;  /* 0x0000009405047210 */ /* 0x000fe20007f9e0ff */
[----:B------:R-:W-:Y:S01]  /*1040*/  IMAD R17, R169, R21, R17 ;  /* 0x00000015a9117224 */ /* 0x000fe200078e0211 */
[----:B------:R-:W-:Y:S02]  /*1050*/  IADD3 R6, PT, PT, -R12, R31, RZ ;  /* 0x0000001f0c067210 */ /* 0x000fe40007ffe1ff */
[----:B------:R-:W-:-:S02]  /*1060*/  IADD3 R20, P0, PT, R5, R154, RZ ;  /* 0x0000009a05147210 */ /* 0x000fc40007f1e0ff */
[----:B------:R-:W-:Y:S02]  /*1070*/  IADD3 R14, P1, PT, R5, R152, RZ ;  /* 0x00000098050e7210 */ /* 0x000fe40007f3e0ff */
[----:B------:R-:W-:Y:S02]  /*1080*/  IADD3.X R5, PT, PT, RZ, R146, RZ, P4, !PT ;  /* 0x00000092ff057210 */ /* 0x000fe400027fe4ff */
[-C--:B------:R-:W-:Y:S02]  /*1090*/  ISETP.GE.AND P4, PT, R126, R6.reuse, PT ;  /* 0x000000067e00720c */ /* 0x080fe40003f86270 */
[----:B------:R-:W-:Y:S02]  /*10a0*/  ISETP.GE.AND P6, PT, R122, R6, PT ;  /* 0x000000067a00720c */ /* 0x000fe40003fc6270 */
[----:B------:R-:W-:Y:S02]  /*10b0*/  IADD3 R16, P3, PT, R126, R16, RZ ;  /* 0x000000107e107210 */ /* 0x000fe40007f7e0ff */
[----:B------:R-:W-:Y:S01]  /*10c0*/  IADD3.X R21, PT, PT, RZ, R153, RZ, P0, !PT ;  /* 0x00000099ff157210 */ /* 0x000fe200007fe4ff */
[----:B------:R-:W-:Y:S01]  /*10d0*/  BAR.SYNC.DEFER_BLOCKING 0x0 ;  /* 0x0000000000007b1d */ /* 0x000fe20000010000 */
[----:B------:R-:W-:-:S02]  /*10e0*/  ISETP.GE.AND P5, PT, R121, R6, PT ;  /* 0x000000067900720c */ /* 0x000fc40003fa6270 */
[----:B------:R-:W-:Y:S02]  /*10f0*/  IADD3.X R15, PT, PT, RZ, R150, RZ, P1, !PT ;  /* 0x00000096ff0f7210 */ /* 0x000fe40000ffe4ff */
[-C--:B------:R-:W-:Y:S02]  /*1100*/  ISETP.GE.AND P0, PT, R120, R6.reuse, PT ;  /* 0x000000067800720c */ /* 0x080fe40003f06270 */
[----:B------:R-:W-:Y:S02]  /*1110*/  ISETP.GE.AND P1, PT, R119, R6, PT ;  /* 0x000000067700720c */ /* 0x000fe40003f26270 */
[----:B------:R-:W-:Y:S02]  /*1120*/  IADD3.X R18, PT, PT, RZ, R18, RZ, P2, !PT ;  /* 0x00000012ff127210 */ /* 0x000fe400017fe4ff */
[----:B------:R-:W-:Y:S02]  /*1130*/  ISETP.GE.AND P2, PT, R118, R6, PT ;  /* 0x000000067600720c */ /* 0x000fe40003f46270 */
[----:B------:R-:W-:-:S02]  /*1140*/  IADD3.X R17, PT, PT, RZ, R17, RZ, P3, !PT ;  /* 0x00000011ff117210 */ /* 0x000fc40001ffe4ff */
[----:B------:R-:W-:Y:S02]  /*1150*/  P2R R36, PR, RZ, 0x10 ;  /* 0x00000010ff247803 */ /* 0x000fe40000000000 */
[-C--:B------:R-:W-:Y:S02]  /*1160*/  ISETP.GE.AND P3, PT, R117, R6.reuse, PT ;  /* 0x000000067500720c */ /* 0x080fe40003f66270 */
[----:B------:R-:W-:Y:S01]  /*1170*/  CS2R R26, SRZ ;  /* 0x00000000001a7805 */ /* 0x000fe2000001ff00 */
        /* <DEDUP_REMOVED lines=43> */
[----:B------:R-:W-:Y:S01]  /*1430*/  CS2R R20, SRZ ;  /* 0x0000000000147805 */ /* 0x000fe2000001ff00 */
[----:B------:R-:W-:Y:S01]  /*1440*/  HFMA2 R28, -RZ, RZ, 0, 0 ;  /* 0x00000000ff1c7431 */ /* 0x000fe200000001ff */
[----:B--2---:R-:W-:Y:S04]  /*1450*/  STS [R112], R19 ;  /* 0x0000001370007388 */ /* 0x004fe80000000800 */
[----:B---3--:R0:W-:Y:S04]  /*1460*/  STS [R111+0x80], R0 ;  /* 0x000080006f007388 */ /* 0x0081e80000000800 */
[----:B----4-:R-:W-:Y:S01]  /*1470*/  STS [R110+0x100], R23 ;  /* 0x000100176e007388 */ /* 0x010fe20000000800 */
[----:B0-----:R-:W-:-:S03]  /*1480*/  SHF.L.U32 R0, R113, 0x3, RZ ;  /* 0x0000000371007819 */ /* 0x001fc600000006ff */
[----:B------:R0:W-:Y:S01]  /*1490*/  STS [R109+0x180], R22 ;  /* 0x000180166d007388 */ /* 0x0001e20000000800 */
        /* <DEDUP_REMOVED lines=17> */
[----:B0-----:R-:W-:Y:S02]  /*15b0*/  CS2R R22, SRZ ;  /* 0x0000000000167805 */ /* 0x001fe4000001ff00 */
[----:B-1----:R-:W-:Y:S02]  /*15c0*/  CS2R R24, SRZ ;  /* 0x0000000000187805 */ /* 0x002fe4000001ff00 */
[----:B------:R-:W3:Y:S01]  /*15d0*/  @!P6 LDG.E R19, desc[UR16][R14.64] ;  /* 0x000000100e13e981 */ /* 0x000ee2000c1e1900 */
        /* <DEDUP_REMOVED lines=10> */
[----:B------:R-:W-:Y:S01]  /*1680*/  MOV R29, RZ ;  /* 0x000000ff001d7202 */ /* 0x000fe20000000f00 */
[----:B--2---:R-:W-:Y:S02]  /*1690*/  HFMA2 R26, -RZ, RZ, 0, 0 ;  /* 0x00000000ff1a7431 */ /* 0x004fe400000001ff */
[----:B------:R-:W-:Y:S01]  /*16a0*/  HFMA2 R30, -RZ, RZ, 0, 0 ;  /* 0x00000000ff1e7431 */ /* 0x000fe200000001ff */
[----:B---3--:R-:W-:Y:S04]  /*16b0*/  STS [R112], R19 ;  /* 0x0000001370007388 */ /* 0x008fe80000000800 */
        /* <DEDUP_REMOVED lines=78> */
.L_x_16228:
[----:B------:R-:W-:Y:S05]  /*1ba0*/  BSYNC.RECONVERGENT B0 ;  /* 0x0000000000007941 */ /* 0x000fea0003800200 */
.L_x_16227:
        /* <DEDUP_REMOVED lines=33> */
.L_x_16230:
[----:B------:R-:W-:Y:S05]  /*1dc0*/  BSYNC.RECONVERGENT B0 ;  /* 0x0000000000007941 */ /* 0x000fea0003800200 */
.L_x_16229:
        /* <DEDUP_REMOVED lines=33> */
.L_x_16232:
[----:B------:R-:W-:Y:S05]  /*1fe0*/  BSYNC.RECONVERGENT B0 ;  /* 0x0000000000007941 */ /* 0x000fea0003800200 */
.L_x_16231:
        /* <DEDUP_REMOVED lines=33> */
.L_x_16234:
[----:B------:R-:W-:Y:S05]  /*2200*/  BSYNC.RECONVERGENT B0 ;  /* 0x0000000000007941 */ /* 0x000fea0003800200 */
.L_x_16233:
        /* <DEDUP_REMOVED lines=33> */
.L_x_16236:
[----:B------:R-:W-:Y:S05]  /*2420*/  BSYNC.RECONVERGENT B0 ;  /* 0x0000000000007941 */ /* 0x000fea0003800200 */
.L_x_16235:
        /* <DEDUP_REMOVED lines=33> */
.L_x_16238:
[----:B------:R-:W-:Y:S05]  /*2640*/  BSYNC.RECONVERGENT B0 ;  /* 0x0000000000007941 */ /* 0x000fea0003800200 */
.L_x_16237:
        /* <DEDUP_REMOVED lines=33> */
.L_x_16240:
[----:B------:R-:W-:Y:S05]  /*2860*/  BSYNC.RECONVERGENT B0 ;  /* 0x0000000000007941 */ /* 0x000fea0003800200 */
.L_x_16239:
        /* <DEDUP_REMOVED lines=33> */
.L_x_16242:
[----:B------:R-:W-:Y:S05]  /*2a80*/  BSYNC.RECONVERGENT B0 ;  /* 0x0000000000007941 */ /* 0x000fea0003800200 */
.L_x_16241:
[----:B------:R-:W1:Y:S01]  /*2a90*/  LDCU.64 UR8, c[0x0][0x488] ;  /* 0x00009100ff0877ac */ /* 0x000e620008000a00 */
[----:B------:R-:W-:Y:S01]  /*2aa0*/  LDS R19, [R104+0x8] ;  /* 0x0000080068137984 */ /* 0x000fe20000000800 */
[----:B------:R-:W-:Y:S01]  /*2ab0*/  P2R R34, PR, RZ, 0x10 ;  /* 0x00000010ff227803 */ /* 0x000fe20000000000 */
[----:B------:R-:W-:Y:S01]  /*2ac0*/  HFMA2 R27, -RZ, RZ, 0, 0 ;  /* 0x00000000ff1b7431 */ /* 0x000fe200000001ff */
[----:B------:R-:W-:Y:S01]  /*2ad0*/  ISETP.NE.AND P4, PT, R36, RZ, PT ;  /* 0x000000ff2400720c */ /* 0x000fe20003f85270 */
[----:B------:R-:W-:Y:S01]  /*2ae0*/  LDS R22, [R104+0xc] ;  /* 0x00000c0068167984 */ /* 0x000fe20000000800 */
[----:B------:R-:W-:Y:S02]  /*2af0*/  ISETP.NE.AND P6, PT, R39, RZ, PT ;  /* 0x000000ff2700720c */ /* 0x000fe40003fc5270 */
[----:B0-----:R-:W-:Y:S02]  /*2b00*/  CS2R R28, SRZ ;  /* 0x00000000001c7805 */ /* 0x001fe4000001ff00 */
[----:B------:R-:W-:Y:S01]  /*2b10*/  MOV R30, RZ ;  /* 0x000000ff001e7202 */ /* 0x000fe20000000f00 */
[----:B------:R-:W-:Y:S01]  /*2b20*/  LDS R23, [R104+0x10] ;  /* 0x0000100068177984 */ /* 0x000fe20000000800 */
[----:B------:R-:W-:-:S03]  /*2b30*/  CS2R R32, SRZ ;  /* 0x0000000000207805 */ /* 0x000fc6000001ff00 */
[----:B------:R-:W-:Y:S04]  /*2b40*/  LDS R24, [R104+0x14] ;  /* 0x0000140068187984 */ /* 0x000fe80000000800 */
[----:B------:R-:W-:Y:S01]  /*2b50*/  LDS R25, [R104+0x18] ;  /* 0x0000180068197984 */ /* 0x000fe20000000800 */
[----:B-1----:R-:W-:-:S03]  /*2b60*/  LEA R20, P5, R7, UR8, 0x2 ;  /* 0x0000000807147c11 */ /* 0x002fc6000f8a10ff */
[----:B------:R-:W-:Y:S01]  /*2b70*/  LDS R26, [R104+0x1c] ;  /* 0x00001c00681a7984 */ /* 0x000fe20000000800 */
[----:B------:R-:W-:Y:S01]  /*2b80*/  LEA.HI.X R21, R7, UR9, R18, 0x2, P5 ;  /* 0x0000000907157c11 */ /* 0x000fe2000a8f1412 */
[----:B------:R-:W0:Y:S02]  /*2b90*/  LDCU.64 UR8, c[0x0][0x478] ;  /* 0x00008f00ff0877ac */ /* 0x000e240008000a00 */
[----:B------:R-:W-:Y:S01]  /*2ba0*/  LDS R7, [R104] ;  /* 0x0000000068077984 */ /* 0x000fe20000000800 */
[----:B------:R-:W-:Y:S01]  /*2bb0*/  HFMA2 R35, -RZ, RZ, 0, 0 ;  /* 0x00000000ff237431 */ /* 0x000fe200000001ff */
[----:B------:R-:W1:Y:S02]  /*2bc0*/  LDCU.64 UR10, c[0x0][0x558] ;  /* 0x0000ab00ff0a77ac */ /* 0x000e640008000a00 */
[----:B------:R-:W-:Y:S01]  /*2bd0*/  LDS R18, [R104+0x4] ;  /* 0x0000040068127984 */ /* 0x000fe20000000800 */
[----:B------:R-:W-:Y:S01]  /*2be0*/  BAR.SYNC.DEFER_BLOCKING 0x0 ;  /* 0x0000000000007b1d */ /* 0x000fe20000010000 */
[----:B0-----:R-:W-:-:S04]  /*2bf0*/  LEA R4, P5, R16, UR8, 0x2 ;  /* 0x0000000810047c11 */ /* 0x001fc8000f8a10ff */
[----:B------:R-:W-:Y:S02]  /*2c00*/  LEA.HI.X R5, R16, UR9, R17, 0x2, P5 ;  /* 0x0000000910057c11 */ /* 0x000fe4000a8f1411 */
[----:B------:R-:W-:Y:S02]  /*2c10*/  CS2R R16, SRZ ;  /* 0x0000000000107805 */ /* 0x000fe4000001ff00 */
[----:B------:R-:W-:Y:S01]  /*2c20*/  ISETP.NE.AND P5, PT, R38, RZ, PT ;  /* 0x000000ff2600720c */ /* 0x000fe20003fa5270 */
[----:B------:R-:W0:Y:S03]  /*2c30*/  LDCU.64 UR8, c[0x0][0x510] ;  /* 0x0000a200ff0877ac */ /* 0x000e260008000a00 */
        /* <DEDUP_REMOVED lines=11> */
[----:B------:R-:W-:-:S03]  /*2cf0*/  CS2R R38, SRZ ;  /* 0x0000000000267805 */ /* 0x000fc6000001ff00 */
        /* <DEDUP_REMOVED lines=9> */
[----:B------:R-:W4:Y:S04]  /*2d90*/  LDS R20, [R104] ;  /* 0x0000000068147984 */ /* 0x000f280000000800 */
[----:B------:R-:W-:Y:S04]  /*2da0*/  LDS R21, [R104+0x4] ;  /* 0x0000040068157984 */ /* 0x000fe80000000800 */
[----:B------:R-:W5:Y:S04]  /*2db0*/  LDS R34, [R104+0x8] ;  /* 0x0000080068227984 */ /* 0x000f680000000800 */
[----:B------:R-:W-:Y:S04]  /*2dc0*/  LDS R27, [R104+0xc] ;  /* 0x00000c00681b7984 */ /* 0x000fe80000000800 */
[----:B------:R-:W-:Y:S04]  /*2dd0*/  LDS R28, [R104+0x10] ;  /* 0x00001000681c7984 */ /* 0x000fe80000000800 */
[----:B------:R-:W1:Y:S04]  /*2de0*/  LDS R29, [R104+0x14] ;  /* 0x00001400681d7984 */ /* 0x000e680000000800 */
[----:B------:R-:W0:Y:S04]  /*2df0*/  LDS R30, [R104+0x18] ;  /* 0x00001800681e7984 */ /* 0x000e280000000800 */
[----:B------:R-:W0:Y:S01]  /*2e00*/  LDS R33, [R104+0x1c] ;  /* 0x00001c0068217984 */ /* 0x000e220000000800 */
[----:B------:R-:W-:Y:S01]  /*2e10*/  BAR.SYNC.DEFER_BLOCKING 0x0 ;  /* 0x0000000000007b1d */ /* 0x000fe20000010000 */
[----:B--2---:R-:W-:-:S02]  /*2e20*/  CS2R R16, SRZ ;  /* 0x0000000000107805 */ /* 0x004fc4000001ff00 */
[----:B---3--:R-:W-:-:S03]  /*2e30*/  MOV R32, RZ ;  /* 0x000000ff00207202 */ /* 0x008fc60000000f00 */
        /* <DEDUP_REMOVED lines=11> */
[----:B-----5:R-:W-:Y:S01]  /*2ef0*/  FMUL.FTZ R42, R34, -1.4426950216293334961 ;  /* 0xbfb8aa3b222a7820 */ /* 0x020fe20000410000 */
[----:B------:R-:W-:-:S04]  /*2f00*/  FMUL.FTZ R41, R21, -1.4426950216293334961 ;  /* 0xbfb8aa3b15297820 */ /* 0x000fc80000410000 */
[----:B------:R-:W4:Y:S04]  /*2f10*/  MUFU.EX2 R40, R40 ;  /* 0x0000002800287308 */ /* 0x000f280000000800 */
[----:B------:R-:W5:Y:S04]  /*2f20*/  MUFU.EX2 R42, R42 ;  /* 0x0000002a002a7308 */ /* 0x000f680000000800 */
[----:B------:R-:W0:Y:S01]  /*2f30*/  MUFU.EX2 R41, R41 ;  /* 0x0000002900297308 */ /* 0x000e220000000800 */
[----:B-1----:R-:W-:Y:S01]  /*2f40*/  FMUL.FTZ R47, R29, -1.4426950216293334961 ;  /* 0xbfb8aa3b1d2f7820 */ /* 0x002fe20000410000 */
[----:B----4-:R-:W-:Y:S01]  /*2f50*/  FADD.FTZ R40, R40, 1 ;  /* 0x3f80000028287421 */ /* 0x010fe20000010000 */
[----:B------:R-:W-:-:S03]  /*2f60*/  FMUL.FTZ R44, R27, -1.4426950216293334961 ;  /* 0xbfb8aa3b1b2c7820 */ /* 0x000fc60000410000 */
[----:B------:R-:W-:Y:S01]  /*2f70*/  MUFU.RCP R43, R40 ;  /* 0x00000028002b7308 */ /* 0x000fe20000001000 */
[----:B-----5:R-:W-:Y:S01]  /*2f80*/  FADD.FTZ R42, R42, 1 ;  /* 0x3f8000002a2a7421 */ /* 0x020fe20000010000 */
[----:B0-----:R-:W-:-:S06]  /*2f90*/  FADD.FTZ R41, R41, 1 ;  /* 0x3f80000029297421 */ /* 0x001fcc0000010000 */
[----:B------:R0:W-:Y:S01]  /*2fa0*/  MUFU.EX2 R5, R47 ;  /* 0x0000002f00057308 */ /* 0x0001e20000000800 */
[----:B------:R-:W-:-:S03]  /*2fb0*/  FMUL.FTZ R48, R30, -1.4426950216293334961 ;  /* 0xbfb8aa3b1e307820 */ /* 0x000fc60000410000 */
[----:B------:R1:W4:Y:S04]  /*2fc0*/  MUFU.EX2 R45, R44 ;  /* 0x0000002c002d7308 */ /* 0x0003280000000800 */
[----:B0-----:R-:W-:Y:S01]  /*2fd0*/  MUFU.RCP R47, R42 ;  /* 0x0000002a002f7308 */ /* 0x001fe20000001000 */
[----:B------:R-:W-:Y:S01]  /*2fe0*/  FMUL.FTZ R49, R33, -1.4426950216293334961 ;  /* 0xbfb8aa3b21317820 */ /* 0x000fe20000410000 */
[----:B------:R-:W-:-:S06]  /*2ff0*/  FMUL.FTZ R46, R28, -1.4426950216293334961 ;  /* 0xbfb8aa3b1c2e7820 */ /* 0x000fcc0000410000 */
[----:B-1----:R-:W0:Y:S01]  /*3000*/  MUFU.RCP R44, R41 ;  /* 0x00000029002c7308 */ /* 0x002e220000001000 */
[----:B----4-:R-:W-:-:S07]  /*3010*/  FADD.FTZ R45, R45, 1 ;  /* 0x3f8000002d2d7421 */ /* 0x010fce0000010000 */
[----:B------:R-:W1:Y:S04]  /*3020*/  MUFU.EX2 R48, R48 ;  /* 0x0000003000307308 */ /* 0x000e680000000800 */
[----:B------:R4:W5:Y:S04]  /*3030*/  MUFU.EX2 R4, R46 ;  /* 0x0000002e00047308 */ /* 0x0009680000000800 */
[----:B------:R-:W3:Y:S04]  /*3040*/  MUFU.EX2 R49, R49 ;  /* 0x0000003100317308 */ /* 0x000ee80000000800 */
[----:B----4-:R-:W-:Y:S01]  /*3050*/  MUFU.RCP R46, R45 ;  /* 0x0000002d002e7308 */ /* 0x010fe20000001000 */
[----:B-1----:R-:W-:Y:S01]  /*3060*/  FADD.FTZ R48, R48, 1 ;  /* 0x3f80000030307421 */ /* 0x002fe20000010000 */
[----:B-----5:R-:W-:-:S06]  /*3070*/  FADD.FTZ R4, R4, 1 ;  /* 0x3f80000004047421 */ /* 0x020fcc0000010000 */
[----:B------:R-:W1:Y:S08]  /*3080*/  MUFU.RCP R59, R48 ;  /* 0x00000030003b7308 */ /* 0x000e700000001000 */
[----:B------:R0:W-:Y:S02]  /*3090*/  MUFU.RCP R53, R4 ;  /* 0x0000000400357308 */ /* 0x0001e40000001000 */
[----:B0-----:R-:W-:-:S04]  /*30a0*/  FADD.FTZ R4, -R44, 1 ;  /* 0x3f8000002c047421 */ /* 0x001fc80000010100 */
[----:B------:R-:W-:Y:S01]  /*30b0*/  FFMA.FTZ R45, R21, R4, 1 ;  /* 0x3f800000152d7423 */ /* 0x000fe20000010004 */
[----:B-1----:R-:W-:-:S04]  /*30c0*/  FADD.FTZ R55, -R59, 1 ;  /* 0x3f8000003b377421 */ /* 0x002fc80000010100 */
        /* <DEDUP_REMOVED lines=18> */
[----:B------:R-:W5:Y:S01]  /*31f0*/  LDS R39, [R104+0x1c] ;  /* 0x00001c0068277984 */ /* 0x000f620000000800 */
[----:B0-----:R-:W-:Y:S01]  /*3200*/  FADD.FTZ R16, R5, 1 ;  /* 0x3f80000005107421 */ /* 0x001fe20000010000 */
[----:B-1----:R-:W-:-:S03]  /*3210*/  FADD.FTZ R38, R49, 1 ;  /* 0x3f80000031267421 */ /* 0x002fc60000010000 */
[----:B------:R0:W1:Y:S01]  /*3220*/  MUFU.RCP R50, R16 ;  /* 0x0000001000327308 */ /* 0x0000620000001000 */
[----:B------:R-:W-:Y:S01]  /*3230*/  FADD.FTZ R17, -R47, 1 ;  /* 0x3f8000002f117421 */ /* 0x000fe20000010100 */
[----:B------:R-:W-:-:S06]  /*3240*/  FADD.FTZ R5, -R43, 1 ;  /* 0x3f8000002b057421 */ /* 0x000fcc0000010100 */
[----:B------:R4:W1:Y:S01]  /*3250*/  MUFU.RCP R52, R38 ;  /* 0x0000002600347308 */ /* 0x0008620000001000 */
[----:B--2---:R-:W-:Y:S01]  /*3260*/  FMUL.FTZ R4, R7, R40 ;  /* 0x0000002807047220 */ /* 0x004fe20000410000 */
[----:B0-----:R-:W-:Y:S01]  /*3270*/  FADD.FTZ R16, -R46, 1 ;  /* 0x3f8000002e107421 */ /* 0x001fe20000010100 */
[----:B------:R-:W-:Y:S01]  /*3280*/  FFMA.FTZ R49, R34, R17, 1 ;  /* 0x3f80000022317423 */ /* 0x000fe20000010011 */
[----:B---3--:R-:W-:Y:S01]  /*3290*/  FMUL.FTZ R17, R18, R35 ;  /* 0x0000002312117220 */ /* 0x008fe20000410000 */
[----:B------:R-:W-:Y:S01]  /*32a0*/  FFMA.FTZ R5, R20, R5, 1 ;  /* 0x3f80000014057423 */ /* 0x000fe20000010005 */
[----:B------:R-:W-:Y:S01]  /*32b0*/  FMUL.FTZ R4, R43, R4 ;  /* 0x000000042b047220 */ /* 0x000fe20000410000 */
[----:B------:R-:W-:Y:S01]  /*32c0*/  FFMA.FTZ R48, R27, R16, 1 ;  /* 0x3f8000001b307423 */ /* 0x000fe20000010010 */
[----:B----4-:R-:W-:Y:S01]  /*32d0*/  FMUL.FTZ R38, R19, R42 ;  /* 0x0000002a13267220 */ /* 0x010fe20000410000 */
[----:B------:R-:W-:Y:S01]  /*32e0*/  FMUL.FTZ R16, R44, R17 ;  /* 0x000000112c107220 */ /* 0x000fe20000410000 */
[----:B-----5:R-:W-:Y:S01]  /*32f0*/  FMUL.FTZ R51, R22, R41 ;  /* 0x0000002916337220 */ /* 0x020fe20000410000 */
[----:B------:R-:W-:Y:S01]  /*3300*/  FMUL.FTZ R17, R4, R5 ;  /* 0x0000000504117220 */ /* 0x000fe20000410000 */
[----:B------:R-:W-:Y:S01]  /*3310*/  BAR.SYNC.DEFER_BLOCKING 0x0 ;  /* 0x0000000000007b1d */ /* 0x000fe20000010000 */
[----:B------:R-:W-:Y:S01]  /*3320*/  FMUL.FTZ R38, R47, R38 ;  /* 0x000000262f267220 */ /* 0x000fe20000410000 */
[----:B-1----:R-:W-:Y:S01]  /*3330*/  FADD.FTZ R4, -R50, 1 ;  /* 0x3f80000032047421 */ /* 0x002fe20000010100 */
        /* <DEDUP_REMOVED lines=120> */
[----:B------:R0:W-:Y:S01]  /*3ac0*/  @!P1 STS [UR6+0x420], R6 ;  /* 0x00042006ff009988 */ /* 0x0001e20008000806 */
[----:B------:R-:W-:Y:S01]  /*3ad0*/  BAR.SYNC.DEFER_BLOCKING 0x0 ;  /* 0x0000000000007b1d */ /* 0x000fe20000010000 */
[----:B------:R-:W-:-:S04]  /*3ae0*/  IADD3 R5, P0, PT, R126, R4, RZ ;  /* 0x000000047e057210 */ /* 0x000fc80007f1e0ff */
[----:B0-----:R-:W-:Y:S02]  /*3af0*/  IADD3.X R6, PT, PT, RZ, R20, RZ, P0, !PT ;  /* 0x00000014ff067210 */ /* 0x001fe400007fe4ff */
        /* <DEDUP_REMOVED lines=19> */
.L_x_16243:
        /* <DEDUP_REMOVED lines=34> */
[----:B------:R-:W-:Y:S01]  /*3e50*/  HFMA2 R87, -RZ, RZ, 0, 0 ;  /* 0x00000000ff577431 */ /* 0x000fe200000001ff */
[C-C-:B------:R-:W-:Y:S01]  /*3e60*/  IADD3 R7, PT, PT, R0.reuse, 0x2, R0.reuse ;  /* 0x0000000200077810 */ /* 0x140fe20007ffe000 */
[----:B------:R-:W1:Y:S01]  /*3e70*/  LDC.64 R16, c[0x0][0x3a8] ;  /* 0x0000ea00ff107b82 */ /* 0x000e620000000a00 */
[C-C-:B------:R-:W-:Y:S01]  /*3e80*/  IADD3 R29, PT, PT, R0.reuse, 0x3, R0.reuse ;  /* 0x00000003001d7810 */ /* 0x140fe20007ffe000 */
[----:B------:R-:W2:Y:S01]  /*3e90*/  LDCU UR8, c[0x0][0x394] ;  /* 0x00007280ff0877ac */ /* 0x000ea20008000800 */
[----:B------:R-:W-:-:S02]  /*3ea0*/  IADD3 R33, PT, PT, R0, 0x4, R0 ;  /* 0x0000000400217810 */ /* 0x000fc40007ffe000 */
[C-C-:B------:R-:W-:Y:S01]  /*3eb0*/  IADD3 R35, PT, PT, R0.reuse, 0x5, R0.reuse ;  /* 0x0000000500237810 */ /* 0x140fe20007ffe000 */
[----:B------:R-:W3:Y:S01]  /*3ec0*/  LDCU UR9, c[0x0][0x38c] ;  /* 0x00007180ff0977ac */ /* 0x000ee20008000800 */
[C-C-:B------:R-:W-:Y:S01]  /*3ed0*/  IADD3 R37, PT, PT, R0.reuse, 0x6, R0.reuse ;  /* 0x0000000600257810 */ /* 0x140fe20007ffe000 */
[----:B------:R-:W4:Y:S01]  /*3ee0*/  LDC.64 R18, c[0x0][0x440] ;  /* 0x00011000ff127b82 */ /* 0x000f220000000a00 */
[----:B------:R-:W-:Y:S01]  /*3ef0*/  IADD3 R39, PT, PT, R0, 0x7, R0 ;  /* 0x0000000700277810 */ /* 0x000fe20007ffe000 */
[----:B------:R-:W-:Y:S01]  /*3f00*/  UMOV UR4, URZ ;  /* 0x000000ff00047c82 */ /* 0x000fe20008000000 */
[C---:B------:R-:W-:Y:S02]  /*3f10*/  SHF.L.U32 R0, R113.reuse, 0x4, RZ ;  /* 0x0000000471007819 */ /* 0x040fe400000006ff */
[----:B------:R-:W-:Y:S02]  /*3f20*/  ISETP.GE.AND P1, PT, R142, R61, PT ;  /* 0x0000003d8e00720c */ /* 0x000fe40003f26270 */
[----:B------:R-:W-:Y:S01]  /*3f30*/  IADD3 R41, PT, PT, R0, 0x8, RZ ;  /* 0x0000000800297810 */ /* 0x000fe20007ffe0ff */
[----:B------:R-:W0:Y:S01]  /*3f40*/  LDC.64 R20, c[0x0][0x3c0] ;  /* 0x0000f000ff147b82 */ /* 0x000e220000000a00 */
[----:B------:R-:W-:-:S02]  /*3f50*/  IADD3 R38, PT, PT, R113, 0x1e0, RZ ;  /* 0x000001e071267810 */ /* 0x000fc40007ffe0ff */
[C---:B------:R-:W-:Y:S02]  /*3f60*/  IADD3 R47, PT, PT, R0.reuse, 0xb, RZ ;  /* 0x0000000b002f7810 */ /* 0x040fe40007ffe0ff */
[----:B------:R-:W-:Y:S02]  /*3f70*/  IADD3 R53, PT, PT, R0, 0xe, RZ ;  /* 0x0000000e00357810 */ /* 0x000fe40007ffe0ff */
[C---:B------:R-:W-:Y:S01]  /*3f80*/  IADD3 R4, PT, PT, R113.reuse, 0x100, RZ ;  /* 0x0000010071047810 */ /* 0x040fe20007ffe0ff */
[----:B------:R-:W0:Y:S01]  /*3f90*/  LDC.64 R22, c[0x0][0x3e0] ;  /* 0x0000f800ff167b82 */ /* 0x000e220000000a00 */
[C---:B------:R-:W-:Y:S02]  /*3fa0*/  IADD3 R6, PT, PT, R113.reuse, 0x120, RZ ;  /* 0x0000012071067810 */ /* 0x040fe40007ffe0ff */
[C---:B------:R-:W-:Y:S02]  /*3fb0*/  IADD3 R28, PT, PT, R113.reuse, 0x140, RZ ;  /* 0x00000140711c7810 */ /* 0x040fe40007ffe0ff */
[----:B------:R-:W-:-:S02]  /*3fc0*/  IADD3 R30, PT, PT, R113, 0x160, RZ ;  /* 0x00000160711e7810 */ /* 0x000fc40007ffe0ff */
[C---:B------:R-:W-:Y:S01]  /*3fd0*/  IADD3 R32, PT, PT, R113.reuse, 0x180, RZ ;  /* 0x0000018071207810 */ /* 0x040fe20007ffe0ff */
[----:B------:R-:W0:Y:S01]  /*3fe0*/  LDC.64 R24, c[0x0][0x4d0] ;  /* 0x00013400ff187b82 */ /* 0x000e220000000a00 */
[C---:B------:R-:W-:Y:S02]  /*3ff0*/  IADD3 R34, PT, PT, R113.reuse, 0x1a0, RZ ;  /* 0x000001a071227810 */ /* 0x040fe40007ffe0ff */
[----:B------:R-:W-:Y:S02]  /*4000*/  IADD3 R36, PT, PT, R113, 0x1c0, RZ ;  /* 0x000001c071247810 */ /* 0x000fe40007ffe0ff */
[C---:B------:R-:W-:Y:S02]  /*4010*/  IADD3 R43, PT, PT, R0.reuse, 0x9, RZ ;  /* 0x00000009002b7810 */ /* 0x040fe40007ffe0ff */
[C---:B------:R-:W-:Y:S01]  /*4020*/  IADD3 R45, PT, PT, R0.reuse, 0xa, RZ ;  /* 0x0000000a002d7810 */ /* 0x040fe20007ffe0ff */
[----:B------:R-:W0:Y:S01]  /*4030*/  LDC.64 R26, c[0x0][0x4f0] ;  /* 0x00013c00ff1a7b82 */ /* 0x000e220000000a00 */
[----:B------:R-:W-:-:S02]  /*4040*/  IADD3 R49, PT, PT, R0, 0xc, RZ ;  /* 0x0000000c00317810 */ /* 0x000fc40007ffe0ff */
[C---:B------:R-:W-:Y:S02]  /*4050*/  IADD3 R51, PT, PT, R0.reuse, 0xd, RZ ;  /* 0x0000000d00337810 */ /* 0x040fe40007ffe0ff */
[----:B------:R-:W-:Y:S02]  /*4060*/  IADD3 R55, PT, PT, R0, 0xf, RZ ;  /* 0x0000000f00377810 */ /* 0x000fe40007ffe0ff */
[-C--:B------:R-:W-:Y:S02]  /*4070*/  LEA.HI.SX32 R41, R41, R0.reuse, 0x1b ;  /* 0x0000000029297211 */ /* 0x080fe400078fdaff */
[-C--:B------:R-:W-:Y:S02]  /*4080*/  LEA.HI.SX32 R39, R39, R0.reuse, 0x1b ;  /* 0x0000000027277211 */ /* 0x080fe400078fdaff */
[-C--:B------:R-:W-:Y:S02]  /*4090*/  LEA.HI.SX32 R40, R47, R0.reuse, 0x1b ;  /* 0x000000002f287211 */ /* 0x080fe400078fdaff */
        /* <DEDUP_REMOVED lines=20> */
[-C--:B------:R-:W-:Y:S02]  /*41e0*/  LEA.HI.SX32 R34, R34, R113.reuse, 0x1b ;  /* 0x0000007122227211 */ /* 0x080fe400078fdaff */
[----:B------:R-:W-:Y:S02]  /*41f0*/  LEA.HI.SX32 R36, R36, R113, 0x1b ;  /* 0x0000007124247211 */ /* 0x000fe400078fdaff */
[----:B------:R-:W-:Y:S02]  /*4200*/  LOP3.LUT R214, R214, 0xfffffbff, RZ, 0xc0, !PT ;  /* 0xfffffbffd6d67812 */ /* 0x000fe400078ec0ff */
[----:B------:R-:W-:Y:S02]  /*4210*/  LEA R44, R41, UR6, 0x2 ;  /* 0x00000006292c7c11 */ /* 0x000fe4000f8e10ff */
[----:B------:R-:W-:-:S02]  /*4220*/  LEA R54, R39, UR6, 0x2 ;  /* 0x0000000627367c11 */ /* 0x000fc4000f8e10ff */
[----:B------:R-:W-:Y:S02]  /*4230*/  LEA R45, R38, UR6, 0x2 ;  /* 0x00000006262d7c11 */ /* 0x000fe4000f8e10ff */
[----:B------:R-:W-:Y:S02]  /*4240*/  LEA R41, R40, UR6, 0x2 ;  /* 0x0000000628297c11 */ /* 0x000fe4000f8e10ff */
[----:B------:R-:W-:Y:S02]  /*4250*/  ISETP.EQ.AND P0, PT, R156, RZ, P0 ;  /* 0x000000ff9c00720c */ /* 0x000fe40000702270 */
        /* <DEDUP_REMOVED lines=15> */
[----:B------:R-:W-:Y:S02]  /*4350*/  @P1 LOP3.LUT R214, R214, 0x400, RZ, 0xfc, !PT ;  /* 0x00000400d6d61812 */ /* 0x000fe400078efcff */
[----:B------:R-:W-:Y:S02]  /*4360*/  LEA R42, R42, UR6, 0x2 ;  /* 0x000000062a2a7c11 */ /* 0x000fe4000f8e10ff */
[----:B------:R-:W-:Y:S02]  /*4370*/  LEA R40, R164, UR6, 0x2 ;  /* 0x00000006a4287c11 */ /* 0x000fe4000f8e10ff */
[----:B------:R-:W-:Y:S02]  /*4380*/  LEA R39, R166, UR6, 0x2 ;  /* 0x00000006a6277c11 */ /* 0x000fe4000f8e10ff */
[----:B------:R-:W-:Y:S02]  /*4390*/  LEA R38, R168, UR6, 0x2 ;  /* 0x00000006a8267c11 */ /* 0x000fe4000f8e10ff */
[----:B01234-:R-:W-:-:S07]  /*43a0*/  LEA R0, R170, UR6, 0x2 ;  /* 0x00000006aa007c11 */ /* 0x01ffce000f8e10ff */
.L_x_16292:
[----:B0-----:R-:W-:Y:S02]  /*43b0*/  MOV R6, R142 ;  /* 0x0000008e00067202 */ /* 0x001fe40000000f00 */
[----:B------:R-:W-:Y:S02]  /*43c0*/  CS2R R176, SRZ ;  /* 0x0000000000b07805 */ /* 0x000fe4000001ff00 */
[----:B------:R-:W-:Y:S02]  /*43d0*/  MOV R7, RZ ;  /* 0x000000ff00077202 */ /* 0x000fe40000000f00 */
[----:B------:R-:W-:Y:S02]  /*43e0*/  CS2R R170, SRZ ;  /* 0x0000000000aa7805 */ /* 0x000fe4000001ff00 */
[----:B------:R-:W-:Y:S02]  /*43f0*/  IADD3 R164, PT, PT, R116, 0x60, RZ ;  /* 0x0000006074a47810 */ /* 0x000fe40007ffe0ff */
[----:B------:R-:W-:-:S02]  /*4400*/  CS2R R194, SRZ ;  /* 0x0000000000c27805 */ /* 0x000fc4000001ff00 */
[----:B------:R-:W-:Y:S01]  /*4410*/  P2R R185, PR, RZ, 0x1 ;  /* 0x00000001ffb97803 */ /* 0x000fe20000000000 */
[----:B------:R-:W-:Y:S01]  /*4420*/  IMAD.WIDE.U32 R28, R20, UR4, R6 ;  /* 0x00000004141c7c25 */ /* 0x000fe2000f8e0006 */
[----:B------:R-:W-:Y:S02]  /*4430*/  ISETP.GE.AND P0, PT, R164, R61, PT ;  /* 0x0000003da400720c */ /* 0x000fe40003f06270 */
[----:B------:R-:W-:Y:S01]  /*4440*/  MOV R37, RZ ;  /* 0x000000ff00257202 */ /* 0x000fe20000000f00 */
[----:B------:R-:W-:Y:S01]  /*4450*/  IMAD R5, R21, UR4, R29 ;  /* 0x0000000415057c24 */ /* 0x000fe2000f8e021d */
[----:B------:R-:W-:Y:S01]  /*4460*/  LEA R4, P1, R28, R151, 0x2 ;  /* 0x000000971c047211 */ /* 0x000fe200078210ff */
[----:B------:R-:W-:Y:S01]  /*4470*/  IMAD.WIDE.U32 R6, R22, UR4, R6 ;  /* 0x0000000416067c25 */ /* 0x000fe2000f8e0006 */
[----:B------:R-:W-:Y:S02]  /*4480*/  IADD3 R180, PT, PT, R116, 0x140, RZ ;  /* 0x0000014074b47810 */ /* 0x000fe40007ffe0ff */
[----:B------:R-:W-:Y:S01]  /*4490*/  LEA.HI.X R5, R28, R149, R5, 0x2, P1 ;  /* 0x000000951c057211 */ /* 0x000fe200008f1405 */
[----:B------:R-:W-:Y:S01]  /*44a0*/  IMAD R7, R23, UR4, R7 ;  /* 0x0000000417077c24 */ /* 0x000fe2000f8e0207 */
[----:B------:R-:W-:-:S02]  /*44b0*/  P2R R183, PR, RZ, 0x1 ;  /* 0x00000001ffb77803 */ /* 0x000fc40000000000 */
[----:B------:R-:W-:Y:S01]  /*44c0*/  MOV R182, RZ ;  /* 0x000000ff00b67202 */ /* 0x000fe20000000f00 */
[----:B--2---:R-:W2:Y:S01]  /*44d0*/  @!P0 LDG.E R37, desc[UR16][R4.64+0x200] ;  /* 0x0002001004258981 */ /* 0x004ea2000c1e1900 */
[----:B------:R-:W-:Y:S02]  /*44e0*/  ISETP.GE.AND P0, PT, R180, R61, PT ;  /* 0x0000003db400720c */ /* 0x000fe40003f06270 */
[C---:B------:R-:W-:Y:S02]  /*44f0*/  IADD3 R184, PT, PT, R116.reuse, 0x160, RZ ;  /* 0x0000016074b87810 */ /* 0x040fe40007ffe0ff */
[----:B------:R-:W-:Y:S02]  /*4500*/  MOV R28, R2 ;  /* 0x00000002001c7202 */ /* 0x000fe40000000f00 */
[----:B------:R-:W-:Y:S02]  /*4510*/  MOV R29, R155 ;  /* 0x0000009b001d7202 */ /* 0x000fe40000000f00 */
[----:B------:R-:W-:-:S02]  /*4520*/  ISETP.GE.AND P6, PT, R116, R61, PT ;  /* 0x0000003d7400720c */ /* 0x000fc40003fc6270 */
[----:B------:R-:W-:Y:S01]  /*4530*/  IADD3 R34, PT, PT, R116, 0x20, RZ ;  /* 0x0000002074227810 */ /* 0x000fe20007ffe0ff */
[----:B------:R-:W-:Y:S01]  /*4540*/  IMAD.WIDE.U32 R28, R16, UR4, R28 ;  /* 0x00000004101c7c25 */ /* 0x000fe2000f8e001c */
[----:B------:R-:W-:Y:S01]  /*4550*/  IADD3 R36, PT, PT, R116, 0x40, RZ ;  /* 0x0000004074247810 */ /* 0x000fe20007ffe0ff */
[----:B---3--:R-:W3:Y:S01]  /*4560*/  @!P0 LDG.E R182, desc[UR16][R4.64+0x580] ;  /* 0x0005801004b68981 */ /* 0x008ee2000c1e1900 */
[----:B------:R-:W-:Y:S01]  /*4570*/  ISETP.GE.AND P0, PT, R184, R61, PT ;  /* 0x0000003db800720c */ /* 0x000fe20003f06270 */
[----:B------:R-:W-:Y:S01]  /*4580*/  IMAD R29, R17, UR4, R29 ;  /* 0x00000004111d7c24 */ /* 0x000fe2000f8e021d */
[----:B------:R-:W-:Y:S02]  /*4590*/  LEA R30, P2, R6, R147, 0x2 ;  /* 0x00000093061e7211 */ /* 0x000fe400078410ff */
[-C--:B------:R-:W-:Y:S02]  /*45a0*/  ISETP.GE.AND P4, PT, R34, R61.reuse, PT ;  /* 0x0000003d2200720c */ /* 0x080fe40003f86270 */
[----:B------:R-:W-:-:S02]  /*45b0*/  ISETP.GE.AND P3, PT, R36, R61, PT ;  /* 0x0000003d2400720c */ /* 0x000fc40003f66270 */
[----:B------:R-:W-:Y:S02]  /*45c0*/  LEA.HI.X R31, R6, R145, R7, 0x2, P2 ;  /* 0x00000091061f7211 */ /* 0x000fe400010f1407 */
[----:B------:R-:W-:Y:S02]  /*45d0*/  CS2R R6, SRZ ;  /* 0x0000000000067805 */ /* 0x000fe4000001ff00 */
[----:B------:R-:W-:Y:S02]  /*45e0*/  LOP3.LUT P2, RZ, R214, 0x400, RZ, 0xc0, !PT ;  /* 0x00000400d6ff7812 */ /* 0x000fe4000784c0ff */
[----:B------:R-:W-:Y:S01]  /*45f0*/  IADD3 R186, PT, PT, R116, 0x180, RZ ;  /* 0x0000018074ba7810 */ /* 0x000fe20007ffe0ff */
[----:B------:R-:W4:Y:S01]  /*4600*/  @!P0 LDG.E R177, desc[UR16][R4.64+0x600] ;  /* 0x0006001004b18981 */ /* 0x000f22000c1e1900 */
[----:B------:R-:W-:Y:S02]  /*4610*/  LEA R32, P1, R28, R18, 0x3 ;  /* 0x000000121c207211 */ /* 0x000fe400078218ff */
[----:B------:R-:W-:Y:S01]  /*4620*/  IADD3 R178, PT, PT, R116, 0x120, RZ ;  /* 0x0000012074b27810 */ /* 0x000fe20007ffe0ff */
[----:B------:R-:W5:Y:S01]  /*4630*/  @!P6 LDG.E R6, desc[UR16][R4.64+0x80] ;  /* 0x000080100406e981 */ /* 0x000f62000c1e1900 */
[----:B------:R-:W-:-:S02]  /*4640*/  MOV R35, RZ ;  /* 0x000000ff00237202 */ /* 0x000fc40000000f00 */
[----:B------:R-:W-:Y:S02]  /*4650*/  MOV R164, RZ ;  /* 0x000000ff00a47202 */ /* 0x000fe40000000f00 */
[----:B------:R-:W-:Y:S01]  /*4660*/  ISETP.GE.AND P0, PT, R186, R61, PT ;  /* 0x0000003dba00720c */ /* 0x000fe20003f06270 */
[----:B------:R-:W2:Y:S01]  /*4670*/  @!P2 LDG.E R7, desc[UR16][R4.64] ;  /* 0x000000100407a981 */ /* 0x000ea2000c1e1900 */
[----:B------:R-:W-:Y:S02]  /*4680*/  IADD3 R166, PT, PT, R116, 0x80, RZ ;  /* 0x0000008074a67810 */ /* 0x000fe40007ffe0ff */
[----:B------:R-:W-:Y:S01]  /*4690*/  LEA.HI.X R33, R28, R19, R29, 0x3, P1 ;  /* 0x000000131c217211 */ /* 0x000fe200008f1c1d */
[----:B------:R-:W3:Y:S01]  /*46a0*/  @!P4 LDG.E R35, desc[UR16][R4.64+0x100] ;  /* 0x000100100423c981 */ /* 0x000ee2000c1e1900 */
[----:B------:R-:W-:Y:S02]  /*46b0*/  ISETP.GE.AND P6, PT, R178, R61, PT ;  /* 0x0000003db200720c */ /* 0x000fe40003fc6270 */
[C---:B------:R-:W-:Y:S01]  /*46c0*/  IADD3 R28, PT, PT, R116.reuse, 0xa0, RZ ;  /* 0x000000a0741c7810 */ /* 0x040fe20007ffe0ff */
[----:B------:R-:W4:Y:S01]  /*46d0*/  @!P3 LDG.E R164, desc[UR16][R4.64+0x180] ;  /* 0x0001801004a4b981 */ /* 0x000f22000c1e1900 */
[----:B------:R-:W-:-:S02]  /*46e0*/  IADD3 R168, PT, PT, R116, 0xc0, RZ ;  /* 0x000000c074a87810 */ /* 0x000fc40007ffe0ff */
[----:B------:R-:W-:Y:S02]  /*46f0*/  IADD3 R172, PT, PT, R116, 0xe0, RZ ;  /* 0x000000e074ac7810 */ /* 0x000fe40007ffe0ff */
[-C--:B------:R-:W-:Y:S02]  /*4700*/  ISETP.GE.AND P5, PT, R166, R61.reuse, PT ;  /* 0x0000003da600720c */ /* 0x080fe40003fa6270 */
[----:B------:R-:W-:Y:S02]  /*4710*/  IADD3 R174, PT, PT, R116, 0x100, RZ ;  /* 0x0000010074ae7810 */ /* 0x000fe40007ffe0ff */
[-C--:B------:R-:W-:Y:S02]  /*4720*/  ISETP.GE.AND P4, PT, R28, R61.reuse, PT ;  /* 0x0000003d1c00720c */ /* 0x080fe40003f86270 */
[----:B------:R-:W-:Y:S01]  /*4730*/  MOV R188, RZ ;  /* 0x000000ff00bc7202 */ /* 0x000fe20000000f00 */
[----:B------:R-:W4:Y:S01]  /*4740*/  LDG.E.64 R28, desc[UR16][R32.64] ;  /* 0x00000010201c7981 */ /* 0x000f22000c1e1b00 */
[----:B------:R-:W-:-:S02]  /*4750*/  ISETP.GE.AND P3, PT, R168, R61, PT ;  /* 0x0000003da800720c */ /* 0x000fc40003f66270 */
[----:B------:R-:W-:Y:S02]  /*4760*/  MOV R175, RZ ;  /* 0x000000ff00af7202 */ /* 0x000fe40000000f00 */
[-C--:B------:R-:W-:Y:S01]  /*4770*/  ISETP.GE.AND P2, PT, R172, R61.reuse, PT ;  /* 0x0000003dac00720c */ /* 0x080fe20003f46270 */
[----:B------:R-:W4:Y:S01]  /*4780*/  @!P0 LDG.E R188, desc[UR16][R4.64+0x680] ;  /* 0x0006801004bc8981 */ /* 0x000f22000c1e1900 */
[-C--:B------:R-:W-:Y:S02]  /*4790*/  ISETP.GE.AND P1, PT, R174, R61.reuse, PT ;  /* 0x0000003dae00720c */ /* 0x080fe40003f26270 */
[C---:B------:R-:W-:Y:S01]  /*47a0*/  IADD3 R190, PT, PT, R116.reuse, 0x1a0, RZ ;  /* 0x000001a074be7810 */ /* 0x040fe20007ffe0ff */
[----:B------:R-:W4:Y:S01]  /*47b0*/  @!P6 LDG.E R175, desc[UR16][R4.64+0x500] ;  /* 0x0005001004afe981 */ /* 0x000f22000c1e1900 */
[----:B------:R-:W-:Y:S02]  /*47c0*/  IADD3 R192, PT, PT, R116, 0x1c0, RZ ;  /* 0x000001c074c07810 */ /* 0x000fe40007ffe0ff */
[----:B------:R-:W-:Y:S01]  /*47d0*/  MOV R166, RZ ;  /* 0x000000ff00a67202 */ /* 0x000fe20000000f00 */
[----:B------:R-:W4:Y:S01]  /*47e0*/  @!P4 LDG.E R171, desc[UR16][R4.64+0x300] ;  /* 0x0003001004abc981 */ /* 0x000f22000c1e1900 */
[----:B------:R-:W-:-:S02]  /*47f0*/  ISETP.GE.AND P0, PT, R190, R61, PT ;  /* 0x0000003dbe00720c */ /* 0x000fc40003f06270 */
[----:B------:R-:W-:Y:S01]  /*4800*/  MOV R173, RZ ;  /* 0x000000ff00ad7202 */ /* 0x000fe20000000f00 */
[----:B------:R-:W4:Y:S01]  /*4810*/  @!P3 LDG.E R170, desc[UR16][R4.64+0x380] ;  /* 0x0003801004aab981 */ /* 0x000f22000c1e1900 */
[----:B------:R-:W-:Y:S02]  /*4820*/  ISETP.GE.AND P6, PT, R192, R61, PT ;  /* 0x0000003dc000720c */ /* 0x000fe40003fc6270 */
[----:B------:R-:W-:Y:S01]  /*4830*/  MOV R179, RZ ;  /* 0x000000ff00b37202 */ /* 0x000fe20000000f00 */
[----:B------:R-:W4:Y:S04]  /*4840*/  @!P5 LDG.E R166, desc[UR16][R4.64+0x280] ;  /* 0x0002801004a6d981 */ /* 0x000f28000c1e1900 */
[----:B------:R-:W4:Y:S04]  /*4850*/  @!P2 LDG.E R173, desc[UR16][R4.64+0x400] ;  /* 0x0004001004ada981 */ /* 0x000f28000c1e1900 */
[----:B------:R-:W4:Y:S04]  /*4860*/  @!P1 LDG.E R176, desc[UR16][R4.64+0x480] ;  /* 0x0004801004b09981 */ /* 0x000f28000c1e1900 */
[----:B------:R-:W4:Y:S04]  /*4870*/  @!P0 LDG.E R179, desc[UR16][R4.64+0x700] ;  /* 0x0007001004b38981 */ /* 0x000f28000c1e1900 */
[----:B------:R0:W4:Y:S01]  /*4880*/  @!P6 LDG.E R194, desc[UR16][R4.64+0x780] ;  /* 0x0007801004c2e981 */ /* 0x000122000c1e1900 */
[----:B------:R-:W-:-:S02]  /*4890*/  P2R R181, PR, RZ, 0x20 ;  /* 0x00000020ffb57803 */ /* 0x000fc40000000000 */
[-C--:B------:R-:W-:Y:S02]  /*48a0*/  ISETP.GE.AND P5, PT, R142, R61.reuse, PT ;  /* 0x0000003d8e00720c */ /* 0x080fe40003fa6270 */
[----:B0-----:R-:W-:Y:S02]  /*48b0*/  MOV R5, RZ ;  /* 0x000000ff00057202 */ /* 0x001fe40000000f00 */
[----:B------:R-:W-:Y:S02]  /*48c0*/  ISETP.GE.AND P0, PT, R116, R61, PT ;  /* 0x0000003d7400720c */ /* 0x000fe40003f06270 */
[----:B------:R-:W-:Y:S02]  /*48d0*/  MOV R191, RZ ;  /* 0x000000ff00bf7202 */ /* 0x000fe40000000f00 */
[----:B------:R-:W-:Y:S02]  /*48e0*/  CS2R R192, SRZ ;  /* 0x0000000000c07805 */ /* 0x000fe4000001ff00 */
[----:B------:R-:W-:Y:S01]  /*48f0*/  MOV R197, RZ ;  /* 0x000000ff00c57202 */ /* 0x000fe20000000f00 */
[----:B--2---:R-:W-:Y:S04]  /*4900*/  STS [R112], R7 ;  /* 0x0000000770007388 */ /* 0x004fe80000000800 */
[----:B-----5:R0:W-:Y:S04]  /*4910*/  STS [R111+0x80], R6 ;  /* 0x000080066f007388 */ /* 0x0201e80000000800 */
[----:B---3--:R-:W-:Y:S04]  /*4920*/  STS [R110+0x100], R35 ;  /* 0x000100236e007388 */ /* 0x008fe80000000800 */
[----:B----4-:R-:W-:Y:S04]  /*4930*/  STS [R109+0x180], R164 ;  /* 0x000180a46d007388 */ /* 0x010fe80000000800 */
[----:B------:R-:W-:Y:S01]  /*4940*/  STS [R108+0x200], R37 ;  /* 0x000200256c007388 */ /* 0x000fe20000000800 */
[----:B0-----:R-:W-:-:S03]  /*4950*/  CS2R R6, SRZ ;  /* 0x0000000000067805 */ /* 0x001fc6000001ff00 */
        /* <DEDUP_REMOVED lines=10> */
[----:B------:R-:W-:Y:S01]  /*4a00*/  STS [R45+0x780], R194 ;  /* 0x000780c22d007388 */ /* 0x000fe20000000800 */
[----:B------:R-:W-:-:S03]  /*4a10*/  NOP ;  /* 0x0000000000007918 */ /* 0x000fc60000000000 */
[----:B------:R-:W3:Y:S01]  /*4a20*/  @!P5 LDG.E R5, desc[UR16][R30.64] ;  /* 0x000000101e05d981 */ /* 0x000ee2000c1e1900 */
[----:B------:R-:W-:-:S03]  /*4a30*/  ISETP.GE.AND P5, PT, R34, R61, PT ;  /* 0x0000003d2200720c */ /* 0x000fc60003fa6270 */
[----:B------:R-:W4:Y:S01]  /*4a40*/  @!P0 LDG.E R6, desc[UR16][R30.64+0x80] ;  /* 0x000080101e068981 */ /* 0x000f22000c1e1900 */
[----:B------:R-:W-:Y:S02]  /*4a50*/  ISETP.GE.AND P0, PT, R36, R61, PT ;  /* 0x0000003d2400720c */ /* 0x000fe40003f06270 */
[----:B0-----:R-:W-:Y:S01]  /*4a60*/  MOV R176, RZ ;  /* 0x000000ff00b07202 */ /* 0x001fe20000000f00 */
[----:B------:R-:W5:Y:S01]  /*4a70*/  @!P2 LDG.E R191, desc[UR16][R30.64+0x400] ;  /* 0x000400101ebfa981 */ /* 0x000f62000c1e1900 */
[----:B------:R-:W-:Y:S02]  /*4a80*/  MOV R37, RZ ;  /* 0x000000ff00257202 */ /* 0x000fe40000000f00 */
[----:B------:R-:W-:Y:S01]  /*4a90*/  MOV R35, RZ ;  /* 0x000000ff00237202 */ /* 0x000fe20000000f00 */
[----:B------:R-:W5:Y:S04]  /*4aa0*/  @!P6 LDG.E R192, desc[UR16][R30.64+0x780] ;  /* 0x000780101ec0e981 */ /* 0x000f68000c1e1900 */
[----:B------:R-:W5:Y:S01]  /*4ab0*/  @!P5 LDG.E R7, desc[UR16][R30.64+0x100] ;  /* 0x000100101e07d981 */ /* 0x000f62000c1e1900 */
[----:B------:R-:W-:-:S02]  /*4ac0*/  ISETP.NE.AND P5, PT, R181, RZ, PT ;  /* 0x000000ffb500720c */ /* 0x000fc40003fa5270 */
[----:B------:R-:W-:Y:S01]  /*4ad0*/  MOV R36, RZ ;  /* 0x000000ff00247202 */ /* 0x000fe20000000f00 */
[----:B------:R-:W5:Y:S01]  /*4ae0*/  @!P3 LDG.E R176, desc[UR16][R30.64+0x380] ;  /* 0x000380101eb0b981 */ /* 0x000f62000c1e1900 */
[----:B------:R-:W-:Y:S02]  /*4af0*/  MOV R34, RZ ;  /* 0x000000ff00227202 */ /* 0x000fe40000000f00 */
[-C--:B------:R-:W-:Y:S01]  /*4b00*/  ISETP.GE.AND P2, PT, R180, R61.reuse, PT ;  /* 0x0000003db400720c */ /* 0x080fe20003f46270 */
[----:B------:R-:W5:Y:S04]  /*4b10*/  @!P4 LDG.E R37, desc[UR16][R30.64+0x300] ;  /* 0x000300101e25c981 */ /* 0x000f68000c1e1900 */
[----:B------:R-:W5:Y:S04]  /*4b20*/  @!P0 LDG.E R34, desc[UR16][R30.64+0x180] ;  /* 0x000180101e228981 */ /* 0x000f68000c1e1900 */
[----:B------:R-:W5:Y:S01]  /*4b30*/  @!P5 LDG.E R36, desc[UR16][R30.64+0x280] ;  /* 0x000280101e24d981 */ /* 0x000f62000c1e1900 */
[----:B------:R-:W-:-:S02]  /*4b40*/  ISETP.GE.AND P5, PT, R178, R61, PT ;  /* 0x0000003db200720c */ /* 0x000fc40003fa6270 */
[----:B------:R-:W-:Y:S01]  /*4b50*/  ISETP.NE.AND P0, PT, R183, RZ, PT ;  /* 0x000000ffb700720c */ /* 0x000fe20003f05270 */
[C---:B------:R-:W-:Y:S01]  /*4b60*/  FMUL.FTZ R164, R29.reuse, R93 ;  /* 0x0000005d1da47220 */ /* 0x040fe20000410000 */
[-C--:B------:R-:W-:Y:S01]  /*4b70*/  ISETP.GE.AND P3, PT, R184, R61.reuse, PT ;  /* 0x0000003db800720c */ /* 0x080fe20003f66270 */
[----:B------:R-:W-:Y:S01]  /*4b80*/  FMUL.FTZ R199, R28, 1.4426950216293334961 ;  /* 0x3fb8aa3b1cc77820 */ /* 0x000fe20000410000 */
[-C--:B------:R-:W-:Y:S01]  /*4b90*/  ISETP.GE.AND P4, PT, R186, R61.reuse, PT ;  /* 0x0000003dba00720c */ /* 0x080fe20003f86270 */
[----:B------:R-:W-:Y:S01]  /*4ba0*/  FMUL.FTZ R4, R29, R96 ;  /* 0x000000601d047220 */ /* 0x000fe20000410000 */
[----:B------:R-:W-:Y:S01]  /*4bb0*/  MOV R178, RZ ;  /* 0x000000ff00b27202 */ /* 0x000fe20000000f00 */
[----:B------:R-:W-:Y:S04]  /*4bc0*/  LDS R175, [R57+0x10] ;  /* 0x0000100039af7984 */ /* 0x000fe80000000800 */
[----:B------:R-:W5:Y:S01]  /*4bd0*/  @!P5 LDG.E R193, desc[UR16][R30.64+0x500] ;  /* 0x000500101ec1d981 */ /* 0x000f62000c1e1900 */
[----:B------:R-:W-:-:S02]  /*4be0*/  ISETP.GE.AND P5, PT, R190, R61, PT ;  /* 0x0000003dbe00720c */ /* 0x000fc40003fa6270 */
[----:B-1----:R-:W-:Y:S01]  /*4bf0*/  MOV R182, RZ ;  /* 0x000000ff00b67202 */ /* 0x002fe20000000f00 */
[----:B------:R-:W5:Y:S01]  /*4c00*/  @!P0 LDG.E R35, desc[UR16][R30.64+0x200] ;  /* 0x000200101e238981 */ /* 0x000f62000c1e1900 */
[----:B--2---:R-:W-:-:S03]  /*4c10*/  MOV R188, RZ ;  /* 0x000000ff00bc7202 */ /* 0x004fc60000000f00 */
[----:B------:R-:W2:Y:S04]  /*4c20*/  @!P1 LDG.E R178, desc[UR16][R30.64+0x480] ;  /* 0x000480101eb29981 */ /* 0x000ea8000c1e1900 */
[----:B------:R-:W2:Y:S04]  /*4c30*/  @!P2 LDG.E R182, desc[UR16][R30.64+0x580] ;  /* 0x000580101eb6a981 */ /* 0x000ea8000c1e1900 */
[----:B------:R-:W2:Y:S04]  /*4c40*/  @!P3 LDG.E R195, desc[UR16][R30.64+0x600] ;  /* 0x000600101ec3b981 */ /* 0x000ea8000c1e1900 */
[----:B------:R-:W2:Y:S04]  /*4c50*/  @!P4 LDG.E R188, desc[UR16][R30.64+0x680] ;  /* 0x000680101ebcc981 */ /* 0x000ea8000c1e1900 */
[----:B------:R0:W2:Y:S01]  /*4c60*/  @!P5 LDG.E R197, desc[UR16][R30.64+0x700] ;  /* 0x000700101ec5d981 */ /* 0x0000a2000c1e1900 */
[----:B------:R-:W-:Y:S01]  /*4c70*/  FMUL.RZ R168, R164, 0.15915493667125701904 ;  /* 0x3e22f983a4a87820 */ /* 0x000fe2000040c000 */
[----:B------:R-:W-:-:S02]  /*4c80*/  FMUL.FTZ R164, R29, R94 ;  /* 0x0000005e1da47220 */ /* 0x000fc40000410000 */
[----:B------:R-:W-:Y:S02]  /*4c90*/  LDS R177, [R56+0x14] ;  /* 0x0000140038b17984 */ /* 0x000fe40000000800 */
[----:B------:R-:W-:Y:S01]  /*4ca0*/  FMUL.RZ R170, R164, 0.15915493667125701904 ;  /* 0x3e22f983a4aa7820 */ /* 0x000fe2000040c000 */
[C---:B------:R-:W-:Y:S01]  /*4cb0*/  FMUL.FTZ R164, R199.reuse, R94 ;  /* 0x0000005ec7a47220 */ /* 0x040fe20000410000 */
[----:B------:R-:W-:Y:S02]  /*4cc0*/  LDS R179, [R44+0x20] ;  /* 0x000020002cb37984 */ /* 0x000fe40000000800 */
[----:B------:R-:W-:Y:S01]  /*4cd0*/  MUFU.SIN R207, R170 ;  /* 0x000000aa00cf7308 */ /* 0x000fe20000000400 */
[----:B------:R-:W-:Y:S01]  /*4ce0*/  FMUL.RZ R166, R4, 0.15915493667125701904 ;  /* 0x3e22f98304a67820 */ /* 0x000fe2000040c000 */
[----:B------:R-:W-:Y:S04]  /*4cf0*/  LDS R181, [R43+0x24] ;  /* 0x000024002bb57984 */ /* 0x000fe80000000800 */
[----:B------:R-:W-:Y:S02]  /*4d00*/  LDS R174, [R41+0x2c] ;  /* 0x00002c0029ae7984 */ /* 0x000fe40000000800 */
[----:B------:R1:W1:Y:S01]  /*4d10*/  MUFU.COS R171, R170 ;  /* 0x000000aa00ab7308 */ /* 0x0002620000000000 */
[----:B0-----:R-:W-:Y:S01]  /*4d20*/  FMUL.FTZ R30, R199, R93 ;  /* 0x0000005dc71e7220 */ /* 0x001fe20000410000 */
[----:B------:R-:W-:Y:S04]  /*4d30*/  LDS R183, [R40+0x30] ;  /* 0x0000300028b77984 */ /* 0x000fe80000000800 */
[----:B------:R-:W-:Y:S02]  /*4d40*/  LDS R187, [R38+0x38] ;  /* 0x0000380026bb7984 */ /* 0x000fe40000000800 */
[----:B------:R-:W0:Y:S01]  /*4d50*/  MUFU.EX2 R164, R164 ;  /* 0x000000a400a47308 */ /* 0x000e220000000800 */
[----:B-1----:R-:W-:Y:S01]  /*4d60*/  FMUL.FTZ R170, R29, R89 ;  /* 0x000000591daa7220 */ /* 0x002fe20000410000 */
[----:B------:R-:W-:Y:S02]  /*4d70*/  LDS R189, [R0+0x3c] ;  /* 0x00003c0000bd7984 */ /* 0x000fe40000000800 */
[----:B------:R-:W-:Y:S01]  /*4d80*/  MUFU.SIN R33, R166 ;  /* 0x000000a600217308 */ /* 0x000fe20000000400 */
[----:B------:R-:W-:-:S07]  /*4d90*/  FMUL.RZ R170, R170, 0.15915493667125701904 ;  /* 0x3e22f983aaaa7820 */ /* 0x000fce000040c000 */
[----:B------:R1:W-:Y:S08]  /*4da0*/  MUFU.COS R32, R166 ;  /* 0x000000a600207308 */ /* 0x0003f00000000000 */
[----:B------:R-:W-:Y:S01]  /*4db0*/  MUFU.SIN R209, R168 ;  /* 0x000000a800d17308 */ /* 0x000fe20000000400 */
[----:B-1----:R-:W-:-:S07]  /*4dc0*/  FMUL.FTZ R166, R29, R91 ;  /* 0x0000005b1da67220 */ /* 0x002fce0000410000 */
[----:B------:R1:W0:Y:S01]  /*4dd0*/  MUFU.COS R31, R168 ;  /* 0x000000a8001f7308 */ /* 0x0002220000000000 */
[----:B------:R-:W-:Y:S01]  /*4de0*/  FMUL.RZ R172, R166, 0.15915493667125701904 ;  /* 0x3e22f983a6ac7820 */ /* 0x000fe2000040c000 */
[----:B------:R-:W-:Y:S01]  /*4df0*/  FMUL.FTZ R166, R199, R91 ;  /* 0x0000005bc7a67220 */ /* 0x000fe20000410000 */
[----:B-1----:R-:W-:-:S04]  /*4e00*/  FMUL.FTZ R168, R29, R92 ;  /* 0x0000005c1da87220 */ /* 0x002fc80000410000 */
[----:B------:R-:W-:Y:S01]  /*4e10*/  FMUL.RZ R173, R168, 0.15915493667125701904 ;  /* 0x3e22f983a8ad7820 */ /* 0x000fe2000040c000 */
[----:B------:R-:W-:Y:S01]  /*4e20*/  FMUL.FTZ R168, R199, R92 ;  /* 0x0000005cc7a87220 */ /* 0x000fe20000410000 */
[----:B------:R-:W1:Y:S01]  /*4e30*/  MUFU.EX2 R30, R30 ;  /* 0x0000001e001e7308 */ /* 0x000e620000000800 */
[----:B------:R-:W-:Y:S01]  /*4e40*/  ISETP.NE.AND P0, PT, R185, RZ, PT ;  /* 0x000000ffb900720c */ /* 0x000fe20003f05270 */
[C---:B0-----:R-:W-:Y:S01]  /*4e50*/  FMUL.FTZ R208, R164.reuse, R171 ;  /* 0x000000aba4d07220 */ /* 0x041fe20000410000 */
[----:B------:R-:W-:Y:S01]  /*4e60*/  FMUL.FTZ R207, R164, R207 ;  /* 0x000000cfa4cf7220 */ /* 0x000fe20000410000 */
[----:B------:R-:W-:Y:S01]  /*4e70*/  MUFU.SIN R184, R172 ;  /* 0x000000ac00b87308 */ /* 0x000fe20000000400 */
[----:B------:R-:W-:Y:S04]  /*4e80*/  LDS R171, [R60+0x4] ;  /* 0x000004003cab7984 */ /* 0x000fe80000000800 */
[----:B------:R-:W-:Y:S03]  /*4e90*/  LDS R164, [R59+0x8] ;  /* 0x000008003ba47984 */ /* 0x000fe60000000800 */
[----:B------:R0:W-:Y:S01]  /*4ea0*/  MUFU.COS R206, R172 ;  /* 0x000000ac00ce7308 */ /* 0x0001e20000000000 */
[----:B------:R-:W-:Y:S07]  /*4eb0*/  LDS R185, [R39+0x34] ;  /* 0x0000340027b97984 */ /* 0x000fee0000000800 */
[----:B------:R1:W-:Y:S01]  /*4ec0*/  MUFU.EX2 R205, R166 ;  /* 0x000000a600cd7308 */ /* 0x0003e20000000800 */
[----:B0-----:R-:W-:Y:S03]  /*4ed0*/  LDS R172, [R42+0x28] ;  /* 0x000028002aac7984 */ /* 0x001fe60000000800 */
[----:B------:R-:W-:Y:S01]  /*4ee0*/  MUFU.SIN R190, R173 ;  /* 0x000000ad00be7308 */ /* 0x000fe20000000400 */
[----:B-1----:R-:W-:Y:S07]  /*4ef0*/  LDS R166, [R58+0xc] ;  /* 0x00000c003aa67984 */ /* 0x002fee0000000800 */
[----:B------:R0:W1:Y:S08]  /*4f00*/  MUFU.COS R204, R173 ;  /* 0x000000ad00cc7308 */ /* 0x0000700000000000 */
[----:B------:R1:W-:Y:S01]  /*4f10*/  MUFU.EX2 R203, R168 ;  /* 0x000000a800cb7308 */ /* 0x0003e20000000800 */
[----:B0-----:R-:W-:Y:S03]  /*4f20*/  LDS R173, [R53] ;  /* 0x0000000035ad7984 */ /* 0x001fe60000000800 */
[----:B------:R-:W-:Y:S01]  /*4f30*/  MUFU.SIN R196, R170 ;  /* 0x000000aa00c47308 */ /* 0x000fe20000000400 */
[----:B-1----:R-:W-:Y:S07]  /*4f40*/  LDS R168, [R55+0x18] ;  /* 0x0000180037a87984 */ /* 0x002fee0000000800 */
[----:B------:R0:W1:Y:S02]  /*4f50*/  MUFU.COS R202, R170 ;  /* 0x000000aa00ca7308 */ /* 0x0000640000000000 */
[----:B0-----:R-:W-:Y:S01]  /*4f60*/  LDS R170, [R54+0x1c] ;  /* 0x00001c0036aa7984 */ /* 0x001fe20000000800 */
[C---:B------:R-:W-:Y:S01]  /*4f70*/  FMUL.FTZ R210, R30.reuse, R31 ;  /* 0x0000001f1ed27220 */ /* 0x040fe20000410000 */
[C---:B------:R-:W-:Y:S01]  /*4f80*/  FMUL.FTZ R31, R199.reuse, R90 ;  /* 0x0000005ac71f7220 */ /* 0x040fe20000410000 */
[----:B------:R-:W0:Y:S03]  /*4f90*/  S2UR UR7, SR_CgaCtaId ;  /* 0x00000000000779c3 */ /* 0x000e260000008800 */
[----:B------:R-:W-:Y:S01]  /*4fa0*/  MUFU.EX2 R198, R31 ;  /* 0x0000001f00c67308 */ /* 0x000fe20000000800 */
[----:B------:R-:W-:Y:S01]  /*4fb0*/  FMUL.FTZ R209, R30, R209 ;  /* 0x000000d11ed17220 */ /* 0x000fe20000410000 */
[C---:B------:R-:W-:Y:S01]  /*4fc0*/  FMUL.FTZ R30, R199.reuse, R89 ;  /* 0x00000059c71e7220 */ /* 0x040fe20000410000 */
[----:B------:R-:W-:-:S03]  /*4fd0*/  FMUL.FTZ R4, R199, R96 ;  /* 0x00000060c7047220 */ /* 0x000fc60000410000 */
[----:B------:R1:W-:Y:S02]  /*4fe0*/  MUFU.EX2 R201, R30 ;  /* 0x0000001e00c97308 */ /* 0x0003e40000000800 */
[----:B-1----:R-:W-:Y:S02]  /*4ff0*/  FMUL.FTZ R30, R29, R90 ;  /* 0x0000005a1d1e7220 */ /* 0x002fe40000410000 */
[----:B------:R-:W1:Y:S02]  /*5000*/  MUFU.EX2 R4, R4 ;  /* 0x0000000400047308 */ /* 0x000e640000000800 */
[----:B------:R-:W-:Y:S01]  /*5010*/  FMUL.RZ R30, R30, 0.15915493667125701904 ;  /* 0x3e22f9831e1e7820 */ /* 0x000fe2000040c000 */
[----:B------:R-:W-:-:S03]  /*5020*/  FMUL.FTZ R199, R199, R88 ;  /* 0x00000058c7c77220 */ /* 0x000fc60000410000 */
[----:B------:R-:W-:Y:S01]  /*5030*/  MUFU.SIN R211, R30 ;  /* 0x0000001e00d37308 */ /* 0x000fe20000000400 */
[----:B------:R-:W-:Y:S01]  /*5040*/  UMOV UR6, 0x400 ;  /* 0x0000040000067882 */ /* 0x000fe20000000000 */
[C---:B------:R-:W-:Y:S01]  /*5050*/  ISETP.NE.AND P2, PT, R156.reuse, RZ, PT ;  /* 0x000000ff9c00720c */ /* 0x040fe20003f45270 */
[----:B0-----:R-:W-:Y:S01]  /*5060*/  ULEA UR6, UR7, UR6, 0x18 ;  /* 0x0000000607067291 */ /* 0x001fe2000f8ec0ff */
[----:B------:R-:W-:Y:S01]  /*5070*/  ISETP.NE.AND P1, PT, R156, 0x1f, PT ;  /* 0x0000001f9c00780c */ /* 0x000fe20003f25270 */
[C---:B-1----:R-:W-:Y:S01]  /*5080*/  FMUL.FTZ R32, R4.reuse, R32 ;  /* 0x0000002004207220 */ /* 0x042fe20000410000 */
[----:B------:R-:W-:Y:S01]  /*5090*/  FMUL.FTZ R33, R4, R33 ;  /* 0x0000002104217220 */ /* 0x000fe20000410000 */
[----:B------:R-:W-:Y:S01]  /*50a0*/  BSSY.RECONVERGENT B0, `(.L_x_16245) ;  /* 0x0000055000007945 */ /* 0x000fe20003800200 */
[----:B------:R-:W-:Y:S01]  /*50b0*/  FMUL.FTZ R204, R203, R204 ;  /* 0x000000cccbcc7220 */ /* 0x000fe20000410000 */
[----:B------:R-:W-:Y:S01]  /*50c0*/  FMUL.FTZ R202, R201, R202 ;  /* 0x000000cac9ca7220 */ /* 0x000fe20000410000 */
[----:B------:R-:W-:Y:S01]  /*50d0*/  FMUL.FTZ R206, R205, R206 ;  /* 0x000000cecdce7220 */ /* 0x000fe20000410000 */
[----:B------:R-:W-:Y:S01]  /*50e0*/  FMUL.FTZ R203, R203, R190 ;  /* 0x000000becbcb7220 */ /* 0x000fe20000410000 */
[----:B------:R-:W-:Y:S01]  /*50f0*/  FMUL.FTZ R201, R201, R196 ;  /* 0x000000c4c9c97220 */ /* 0x000fe20000410000 */
[----:B---3--:R0:W-:Y:S04]  /*5100*/  STS [R112+0x840], R5 ;  /* 0x0008400570007388 */ /* 0x0081e80000000800 */
[----:B----4-:R-:W-:Y:S04]  /*5110*/  STS [R111+0x8c0], R6 ;  /* 0x0008c0066f007388 */ /* 0x010fe80000000800 */
[----:B-----5:R-:W-:Y:S01]  /*5120*/  STS [R110+0x940], R7 ;  /* 0x000940076e007388 */ /* 0x020fe20000000800 */
[----:B0-----:R-:W-:-:S03]  /*5130*/  FMUL.FTZ R5, R29, R88 ;  /* 0x000000581d057220 */ /* 0x001fc60000410000 */
[----:B------:R-:W-:Y:S04]  /*5140*/  STS [R109+0x9c0], R34 ;  /* 0x0009c0226d007388 */ /* 0x000fe80000000800 */
[----:B------:R-:W-:Y:S04]  /*5150*/  STS [R108+0xa40], R35 ;  /* 0x000a40236c007388 */ /* 0x000fe80000000800 */
[----:B------:R0:W-:Y:S04]  /*5160*/  STS [R107+0xac0], R36 ;  /* 0x000ac0246b007388 */ /* 0x0001e80000000800 */
[----:B------:R1:W-:Y:S04]  /*5170*/  STS [R106+0xb40], R37 ;  /* 0x000b40256a007388 */ /* 0x0003e80000000800 */
[----:B------:R-:W-:Y:S04]  /*5180*/  STS [R105+0xbc0], R176 ;  /* 0x000bc0b069007388 */ /* 0x000fe80000000800 */
[----:B------:R-:W-:Y:S04]  /*5190*/  STS [R52+0xc40], R191 ;  /* 0x000c40bf34007388 */ /* 0x000fe80000000800 */
[----:B--2---:R-:W-:Y:S04]  /*51a0*/  STS [R51+0xcc0], R178 ;  /* 0x000cc0b233007388 */ /* 0x004fe80000000800 */
[----:B------:R-:W-:Y:S04]  /*51b0*/  STS [R50+0xd40], R193 ;  /* 0x000d40c132007388 */ /* 0x000fe80000000800 */
[----:B------:R-:W-:Y:S04]  /*51c0*/  STS [R49+0xdc0], R182 ;  /* 0x000dc0b631007388 */ /* 0x000fe80000000800 */
[----:B------:R-:W-:Y:S01]  /*51d0*/  STS [R48+0xe40], R195 ;  /* 0x000e40c330007388 */ /* 0x000fe20000000800 */
[----:B0-----:R-:W-:-:S03]  /*51e0*/  FMUL.RZ R36, R5, 0.15915493667125701904 ;  /* 0x3e22f98305247820 */ /* 0x001fc6000040c000 */
[----:B------:R-:W-:Y:S04]  /*51f0*/  STS [R47+0xec0], R188 ;  /* 0x000ec0bc2f007388 */ /* 0x000fe80000000800 */
[----:B------:R0:W-:Y:S04]  /*5200*/  STS [R46+0xf40], R197 ;  /* 0x000f40c52e007388 */ /* 0x0001e80000000800 */
[----:B------:R-:W-:Y:S01]  /*5210*/  STS [R45+0xfc0], R192 ;  /* 0x000fc0c02d007388 */ /* 0x000fe20000000800 */
[----:B------:R-:W-:-:S03]  /*5220*/  NOP ;  /* 0x0000000000007918 */ /* 0x000fc60000000000 */
        /* <DEDUP_REMOVED lines=16> */
[----:B-1----:R-:W-:Y:S01]  /*5330*/  SHF.L.U32 R37, R114, 0x8, RZ ;  /* 0x0000000872257819 */ /* 0x002fe200000006ff */
[----:B------:R1:W2:Y:S08]  /*5340*/  MUFU.COS R35, R30 ;  /* 0x0000001e00237308 */ /* 0x0002b00000000000 */
[----:B------:R-:W-:Y:S01]  /*5350*/  MUFU.SIN R34, R36 ;  /* 0x0000002400227308 */ /* 0x000fe20000000400 */
[----:B-1----:R-:W-:-:S04]  /*5360*/  LOP3.LUT R30, R37, 0x100, RZ, 0xc0, !PT ;  /* 0x00000100251e7812 */ /* 0x002fc800078ec0ff */
[----:B------:R-:W-:-:S03]  /*5370*/  IADD3 R30, PT, PT, R30, UR4, RZ ;  /* 0x000000041e1e7c10 */ /* 0x000fc6000fffe0ff */
[----:B------:R-:W1:Y:S01]  /*5380*/  MUFU.COS R36, R36 ;  /* 0x0000002400247308 */ /* 0x000e620000000000 */
[----:B------:R-:W-:-:S07]  /*5390*/  SEL R30, R30, R143, !P2 ;  /* 0x0000008f1e1e7207 */ /* 0x000fce0005000000 */
[----:B0-----:R0:W1:Y:S01]  /*53a0*/  MUFU.EX2 R197, R199 ;  /* 0x000000c700c57308 */ /* 0x0010620000000800 */
[----:B------:R-:W-:Y:S01]  /*53b0*/  LEA R30, R30, UR6, 0x3 ;  /* 0x000000061e1e7c11 */ /* 0x000fe2000f8e18ff */
[----:B--2---:R-:W-:-:S04]  /*53c0*/  FMUL.FTZ R200, R198, R35 ;  /* 0x00000023c6c87220 */ /* 0x004fc80000410000 */
[----:B------:R2:W-:Y:S01]  /*53d0*/  STS.64 [R30+0x2550], R32 ;  /* 0x002550201e007388 */ /* 0x0005e20000000a00 */
[----:B------:R-:W-:Y:S01]  /*53e0*/  FMUL.FTZ R205, R205, R184 ;  /* 0x000000b8cdcd7220 */ /* 0x000fe20000410000 */
[----:B0-----:R-:W-:Y:S01]  /*53f0*/  FMUL.FTZ R199, R198, R211 ;  /* 0x000000d3c6c77220 */ /* 0x001fe20000410000 */
[C---:B------:R-:W-:Y:S01]  /*5400*/  FMUL.FTZ R180, R71.reuse, R180 ;  /* 0x000000b447b47220 */ /* 0x040fe20000410000 */
[----:B---3--:R-:W-:Y:S01]  /*5410*/  FMUL.FTZ R178, R71, -R178 ;  /* 0x800000b247b27220 */ /* 0x008fe20000410000 */
[C---:B----4-:R-:W-:Y:S01]  /*5420*/  FMUL.FTZ R196, R70.reuse, R5 ;  /* 0x0000000546c47220 */ /* 0x050fe20000410000 */
[----:B-----5:R-:W-:Y:S01]  /*5430*/  FMUL.FTZ R195, R70, -R195 ;  /* 0x800000c346c37220 */ /* 0x020fe20000410000 */
[C---:B-1----:R-:W-:Y:S01]  /*5440*/  FMUL.FTZ R198, R197.reuse, R36 ;  /* 0x00000024c5c67220 */ /* 0x042fe20000410000 */
        /* <DEDUP_REMOVED lines=14> */
[----:B--2---:R-:W-:Y:S05]  /*5530*/  @P1 BRA `(.L_x_16246) ;  /* 0x0000000000281947 */ /* 0x004fea0003800000 */
        /* <DEDUP_REMOVED lines=10> */
.L_x_16246:
[----:B------:R0:W1:Y:S02]  /*55e0*/  LDS.64 R30, [R216+UR5+0x3558] ;  /* 0x00355805d81e7984 */ /* 0x0000640008000a00 */
.L_x_16247:
[----:B------:R-:W-:Y:S05]  /*55f0*/  BSYNC.RECONVERGENT B0 ;  /* 0x0000000000007941 */ /* 0x000fea0003800200 */
.L_x_16245:
        /* <DEDUP_REMOVED lines=12> */
[C---:B------:R-:W-:Y:S01]  /*56c0*/  FFMA.FTZ R7, R210.reuse, R224, R7 ;  /* 0x000000e0d2077223 */ /* 0x040fe20000010007 */
[----:B--2---:R-:W-:Y:S01]  /*56d0*/  FFMA.FTZ R4, R210, R234, -R5 ;  /* 0x000000ead2047223 */ /* 0x004fe20000010805 */
[-C--:B------:R-:W-:Y:S01]  /*56e0*/  FMUL.FTZ R222, R181, R92.reuse ;  /* 0x0000005cb5de7220 */ /* 0x080fe20000410000 */
        /* <DEDUP_REMOVED lines=48> */
[-C--:B------:R-:W-:Y:S01]  /*59f0*/  FMUL.FTZ R213, R199, R37.reuse ;  /* 0x00000025c7d57220 */ /* 0x080fe20000410000 */
[----:B------:R-:W-:Y:S01]  /*5a00*/  FFMA.FTZ R176, R200, R37, R176 ;  /* 0x00000025c8b07223 */ /* 0x000fe200000100b0 */
[----:B------:R-:W-:-:S04]  /*5a10*/  @P0 IMAD.WIDE R6, R7, 0x10, R10 ;  /* 0x0000001007060825 */ /* 0x000fc800078e020a */
[----:B------:R-:W-:Y:S01]  /*5a20*/  FMUL.FTZ R37, R203, R34 ;  /* 0x00000022cb257220 */ /* 0x000fe20000410000 */
[----:B------:R-:W-:Y:S01]  /*5a30*/  FFMA.FTZ R213, R200, R36, -R213 ;  /* 0x00000024c8d57223 */ /* 0x000fe200000108d5 */
[C---:B------:R-:W-:Y:S01]  /*5a40*/  FFMA.FTZ R176, R97.reuse, R182, R176 ;  /* 0x000000b661b07223 */ /* 0x040fe200000100b0 */
[----:B------:R2:W4:Y:S02]  /*5a50*/  @P0 LDG.E.64 R4, desc[UR16][R6.64+0x8] ;  /* 0x0000081006040981 */ /* 0x000524000c1e1b00 */
[----:B------:R-:W-:Y:S01]  /*5a60*/  FFMA.FTZ R36, R97, R184, R213 ;  /* 0x000000b861247223 */ /* 0x000fe200000100d5 */
[CC--:B------:R-:W-:Y:S01]  /*5a70*/  FFMA.FTZ R37, R204.reuse, R35.reuse, -R37 ;  /* 0x00000023cc257223 */ /* 0x0c0fe20000010825 */
[----:B------:R-:W-:Y:S02]  /*5a80*/  FMUL.FTZ R35, R203, R35 ;  /* 0x00000023cb237220 */ /* 0x000fe40000410000 */
[C---:B------:R-:W-:Y:S01]  /*5a90*/  FMUL.FTZ R219, R197.reuse, R36 ;  /* 0x00000024c5db7220 */ /* 0x040fe20000410000 */
[----:B------:R-:W-:Y:S01]  /*5aa0*/  FMUL.FTZ R217, R197, R176 ;  /* 0x000000b0c5d97220 */ /* 0x000fe20000410000 */
[----:B------:R-:W-:-:S02]  /*5ab0*/  FFMA.FTZ R35, R204, R34, R35 ;  /* 0x00000022cc237223 */ /* 0x000fc40000010023 */
[C---:B------:R-:W-:Y:S01]  /*5ac0*/  FFMA.FTZ R34, R198.reuse, R176, R219 ;  /* 0x000000b0c6227223 */ /* 0x040fe200000100db */
[----:B------:R-:W-:Y:S01]  /*5ad0*/  FMUL.FTZ R176, R189, R88 ;  /* 0x00000058bdb07220 */ /* 0x000fe20000410000 */
[----:B------:R-:W-:Y:S01]  /*5ae0*/  FMUL.FTZ R213, R201, R37 ;  /* 0x00000025c9d57220 */ /* 0x000fe20000410000 */
[----:B------:R-:W-:Y:S01]  /*5af0*/  FFMA.FTZ R217, R198, R36, -R217 ;  /* 0x00000024c6d97223 */ /* 0x000fe200000108d9 */
[----:B------:R-:W-:Y:S01]  /*5b00*/  FMUL.FTZ R218, R187, R88 ;  /* 0x00000058bbda7220 */ /* 0x000fe20000410000 */
[----:B--2---:R-:W-:Y:S01]  /*5b10*/  FFMA.FTZ R6, R95, R176, R34 ;  /* 0x000000b05f067223 */ /* 0x004fe20000010022 */
[CC--:B------:R-:W-:Y:S01]  /*5b20*/  FFMA.FTZ R213, R202.reuse, R35.reuse, R213 ;  /* 0x00000023cad57223 */ /* 0x0c0fe200000100d5 */
[----:B------:R-:W-:Y:S01]  /*5b30*/  FMUL.FTZ R35, R201, R35 ;  /* 0x00000023c9237220 */ /* 0x000fe20000410000 */
[----:B------:R-:W-:Y:S02]  /*5b40*/  FFMA.FTZ R7, R95, R218, R217 ;  /* 0x000000da5f077223 */ /* 0x000fe400000100d9 */
[----:B------:R-:W2:Y:S01]  /*5b50*/  SHFL.UP PT, R217, R6, 0x1, RZ ;  /* 0x0420000006d97989 */ /* 0x000ea200000e00ff */
[----:B------:R-:W-:Y:S01]  /*5b60*/  FFMA.FTZ R35, R202, R37, -R35 ;  /* 0x00000025ca237223 */ /* 0x000fe20000010823 */
[----:B------:R-:W-:-:S02]  /*5b70*/  FMUL.FTZ R37, R199, R213 ;  /* 0x000000d5c7257220 */ /* 0x000fc40000410000 */
        /* <DEDUP_REMOVED lines=120> */
[----:B------:R-:W-:Y:S01]  /*6300*/  FADD.FTZ R237, R188, R237 ;  /* 0x000000edbced7221 */ /* 0x000fe20000010000 */
[C---:B------:R-:W-:Y:S01]  /*6310*/  FMUL.FTZ R219, R205.reuse, R219 ;  /* 0x000000dbcddb7220 */ /* 0x040fe20000410000 */
[----:B------:R-:W-:-:S02]  /*6320*/  FMUL.FTZ R236, R205, R213 ;  /* 0x000000d5cdec7220 */ /* 0x000fc40000410000 */
[----:B------:R-:W-:Y:S01]  /*6330*/  FMUL.FTZ R212, R205, R237 ;  /* 0x000000edcdd47220 */ /* 0x000fe20000410000 */
[C---:B------:R-:W-:Y:S01]  /*6340*/  FFMA.FTZ R219, R206.reuse, R217, -R219 ;  /* 0x000000d9cedb7223 */ /* 0x040fe200000108db */
[C---:B------:R-:W-:Y:S02]  /*6350*/  FFMA.FTZ R237, R206.reuse, R237, -R236 ;  /* 0x000000edceed7223 */ /* 0x040fe400000108ec */
[----:B------:R-:W-:Y:S01]  /*6360*/  FFMA.FTZ R213, R206, R213, R212 ;  /* 0x000000d5ced57223 */ /* 0x000fe200000100d4 */
[C---:B------:R-:W-:Y:S01]  /*6370*/  FMUL.FTZ R217, R207.reuse, R219 ;  /* 0x000000dbcfd97220 */ /* 0x040fe20000410000 */
[----:B------:R-:W-:Y:S02]  /*6380*/  FADD.FTZ R237, R192, R237 ;  /* 0x000000edc0ed7221 */ /* 0x000fe40000010000 */
[----:B------:R-:W-:Y:S01]  /*6390*/  FADD.FTZ R213, R194, R213 ;  /* 0x000000d5c2d57221 */ /* 0x000fe20000010000 */
[-C--:B------:R-:W-:Y:S01]  /*63a0*/  FFMA.FTZ R217, R208, R239.reuse, R217 ;  /* 0x000000efd0d97223 */ /* 0x080fe200000100d9 */
[C---:B------:R-:W-:Y:S01]  /*63b0*/  FMUL.FTZ R239, R207.reuse, R239 ;  /* 0x000000efcfef7220 */ /* 0x040fe20000410000 */
[C---:B------:R-:W-:Y:S01]  /*63c0*/  FMUL.FTZ R212, R207.reuse, R237 ;  /* 0x000000edcfd47220 */ /* 0x040fe20000410000 */
[----:B------:R-:W-:-:S02]  /*63d0*/  FMUL.FTZ R236, R207, R213 ;  /* 0x000000d5cfec7220 */ /* 0x000fc40000410000 */
[C---:B------:R-:W-:Y:S01]  /*63e0*/  FFMA.FTZ R239, R208.reuse, R219, -R239 ;  /* 0x000000dbd0ef7223 */ /* 0x040fe200000108ef */
[C---:B------:R-:W-:Y:S01]  /*63f0*/  FFMA.FTZ R219, R208.reuse, R213, R212 ;  /* 0x000000d5d0db7223 */ /* 0x040fe200000100d4 */
[----:B------:R-:W-:Y:S02]  /*6400*/  FFMA.FTZ R236, R208, R237, -R236 ;  /* 0x000000edd0ec7223 */ /* 0x000fe400000108ec */
[----:B------:R-:W-:Y:S01]  /*6410*/  FMUL.FTZ R213, R209, R239 ;  /* 0x000000efd1d57220 */ /* 0x000fe20000410000 */
[----:B------:R-:W-:Y:S01]  /*6420*/  FADD.FTZ R219, R196, R219 ;  /* 0x000000dbc4db7221 */ /* 0x000fe20000010000 */
[----:B------:R-:W-:Y:S02]  /*6430*/  FADD.FTZ R236, R195, R236 ;  /* 0x000000ecc3ec7221 */ /* 0x000fe40000010000 */
[-C--:B------:R-:W-:Y:S01]  /*6440*/  FFMA.FTZ R213, R210, R217.reuse, R213 ;  /* 0x000000d9d2d57223 */ /* 0x080fe200000100d5 */
[C---:B------:R-:W-:Y:S01]  /*6450*/  FMUL.FTZ R217, R209.reuse, R217 ;  /* 0x000000d9d1d97220 */ /* 0x040fe20000410000 */
[CC--:B------:R-:W-:Y:S01]  /*6460*/  FMUL.FTZ R238, R209.reuse, R236.reuse ;  /* 0x000000ecd1ee7220 */ /* 0x0c0fe20000410000 */
        /* <DEDUP_REMOVED lines=32> */
.L_x_16249:
[----:B------:R-:W-:Y:S05]  /*6670*/  BSYNC.RECONVERGENT B0 ;  /* 0x0000000000007941 */ /* 0x000fea0003800200 */
.L_x_16248:
        /* <DEDUP_REMOVED lines=23> */
.L_x_16251:
[----:B------:R-:W-:Y:S05]  /*67f0*/  BSYNC.RECONVERGENT B0 ;  /* 0x0000000000007941 */ /* 0x000fea0003800200 */
.L_x_16250:
        /* <DEDUP_REMOVED lines=17> */
.L_x_16253:
[----:B------:R-:W-:Y:S05]  /*6910*/  BSYNC.RECONVERGENT B0 ;  /* 0x0000000000007941 */ /* 0x000fea0003800200 */
.L_x_16252:
        /* <DEDUP_REMOVED lines=17> */
.L_x_16255:
[----:B------:R-:W-:Y:S05]  /*6a30*/  BSYNC.RECONVERGENT B0 ;  /* 0x0000000000007941 */ /* 0x000fea0003800200 */
.L_x_16254:
        /* <DEDUP_REMOVED lines=17> */
.L_x_16257:
[----:B------:R-:W-:Y:S05]  /*6b50*/  BSYNC.RECONVERGENT B0 ;  /* 0x0000000000007941 */ /* 0x000fea0003800200 */
.L_x_16256:
[CC--:B----4-:R-:W-:Y:S01]  /*6b60*/  FMUL.FTZ R239, R35.reuse, R37.reuse ;  /* 0x0000002523ef7220 */ /* 0x0d0fe20000410000 */
[----:B------:R-:W-:Y:S01]  /*6b70*/  FMUL.FTZ R238, R34, R37 ;  /* 0x0000002522ee7220 */ /* 0x000fe20000410000 */
[----:B------:R-:W-:Y:S01]  /*6b80*/  SHFL.DOWN PT, R240, R212, 0x1, 0x1f ;  /* 0x08201f00d4f07f89 */ /* 0x000fe200000e0000 */
[----:B------:R-:W-:Y:S01]  /*6b90*/  ISETP.NE.AND P1, PT, R156, 0x1f, PT ;  /* 0x0000001f9c00780c */ /* 0x000fe20003f25270 */
[-C--:B------:R-:W-:Y:S01]  /*6ba0*/  FFMA.FTZ R34, R34, R36.reuse, R239 ;  /* 0x0000002422227223 */ /* 0x080fe200000100ef */
[----:B------:R-:W-:Y:S01]  /*6bb0*/  FFMA.FTZ R35, R35, R36, -R238 ;  /* 0x0000002423237223 */ /* 0x000fe200000108ee */
[----:B0-----:R-:W-:Y:S01]  /*6bc0*/  SHFL.DOWN PT, R242, R217, 0x1, 0x1f ;  /* 0x08201f00d9f27f89 */ /* 0x001fe200000e0000 */
        /* <DEDUP_REMOVED lines=96> */
[-C--:B------:R-:W-:Y:S01]  /*71d0*/  FMUL.FTZ R202, R199, R193.reuse ;  /* 0x000000c1c7ca7220 */ /* 0x080fe20000410000 */
[----:B------:R-:W-:Y:S01]  /*71e0*/  FMUL.FTZ R236, R211, R92 ;  /* 0x0000005cd3ec7220 */ /* 0x000fe20000410000 */
[C---:B------:R-:W-:Y:S01]  /*71f0*/  FMUL.FTZ R203, R205.reuse, R188 ;  /* 0x000000bccdcb7220 */ /* 0x040fe20000410000 */
[C---:B------:R-:W-:Y:S01]  /*7200*/  FFMA.FTZ R204, R200.reuse, R193, R201 ;  /* 0x000000c1c8cc7223 */ /* 0x040fe200000100c9 */
[-C--:B------:R-:W-:Y:S01]  /*7210*/  FMUL.FTZ R205, R205, R190.reuse ;  /* 0x000000becdcd7220 */ /* 0x080fe20000410000 */
[----:B------:R-:W-:Y:S01]  /*7220*/  FFMA.FTZ R199, R200, R191, -R202 ;  /* 0x000000bfc8c77223 */ /* 0x000fe200000108ca */
[C---:B------:R-:W-:Y:S01]  /*7230*/  FFMA.FTZ R203, R206.reuse, R190, R203 ;  /* 0x000000bececb7223 */ /* 0x040fe200000100cb */
[C---:B------:R-:W-:Y:S01]  /*7240*/  FFMA.FTZ R182, R97.reuse, R182, R204 ;  /* 0x000000b661b67223 */ /* 0x040fe200000100cc */
[----:B------:R-:W-:Y:S01]  /*7250*/  FFMA.FTZ R205, R206, R188, -R205 ;  /* 0x000000bccecd7223 */ /* 0x000fe200000108cd */
[----:B------:R-:W-:Y:S01]  /*7260*/  FFMA.FTZ R184, R97, R184, R199 ;  /* 0x000000b861b87223 */ /* 0x000fe200000100c7 */
[----:B------:R-:W-:Y:S01]  /*7270*/  FADD.FTZ R194, R194, R203 ;  /* 0x000000cbc2c27221 */ /* 0x000fe20000010000 */
[C---:B------:R-:W-:Y:S01]  /*7280*/  FMUL.FTZ R199, R197.reuse, R182 ;  /* 0x000000b6c5c77220 */ /* 0x040fe20000410000 */
[----:B------:R-:W-:Y:S01]  /*7290*/  FADD.FTZ R192, R192, R205 ;  /* 0x000000cdc0c07221 */ /* 0x000fe20000010000 */
[----:B------:R-:W-:Y:S01]  /*72a0*/  FMUL.FTZ R197, R197, R184 ;  /* 0x000000b8c5c57220 */ /* 0x000fe20000410000 */
[----:B------:R-:W-:Y:S01]  /*72b0*/  FMUL.FTZ R201, R103, R96 ;  /* 0x0000006067c97220 */ /* 0x000fe20000410000 */
[C---:B------:R-:W-:Y:S01]  /*72c0*/  FFMA.FTZ R200, R198.reuse, R184, -R199 ;  /* 0x000000b8c6c87223 */ /* 0x040fe200000108c7 */
[C---:B------:R-:W-:Y:S01]  /*72d0*/  FMUL.FTZ R199, R207.reuse, R194 ;  /* 0x000000c2cfc77220 */ /* 0x040fe20000410000 */
[----:B------:R-:W-:Y:S01]  /*72e0*/  FMUL.FTZ R207, R207, R192 ;  /* 0x000000c0cfcf7220 */ /* 0x000fe20000410000 */
[----:B------:R-:W-:Y:S01]  /*72f0*/  FFMA.FTZ R202, R198, R182, R197 ;  /* 0x000000b6c6ca7223 */ /* 0x000fe200000100c5 */
[----:B-1----:R-:W-:Y:S01]  /*7300*/  FMUL.FTZ R198, R212, R7 ;  /* 0x00000007d4c67220 */ /* 0x002fe20000410000 */
[C---:B------:R-:W-:Y:S01]  /*7310*/  FFMA.FTZ R204, R208.reuse, R192, -R199 ;  /* 0x000000c0d0cc7223 */ /* 0x040fe200000108c7 */
[----:B------:R-:W-:Y:S01]  /*7320*/  FFMA.FTZ R207, R208, R194, R207 ;  /* 0x000000c2d0cf7223 */ /* 0x000fe200000100cf */
[----:B------:R-:W-:Y:S01]  /*7330*/  FFMA.FTZ R218, R95, R218, R200 ;  /* 0x000000da5fda7223 */ /* 0x000fe200000100c8 */
[-C--:B--2---:R-:W-:Y:S01]  /*7340*/  FFMA.FTZ R200, R213, R6.reuse, -R198 ;  /* 0x00000006d5c87223 */ /* 0x084fe200000108c6 */
[----:B------:R-:W-:Y:S01]  /*7350*/  FADD.FTZ R195, R195, R204 ;  /* 0x000000ccc3c37221 */ /* 0x000fe20000010000 */
[----:B------:R-:W-:Y:S01]  /*7360*/  FADD.FTZ R196, R196, R207 ;  /* 0x000000cfc4c47221 */ /* 0x000fe20000010000 */
[C---:B------:R-:W-:Y:S01]  /*7370*/  FMUL.FTZ R198, R212.reuse, R6 ;  /* 0x00000006d4c67220 */ /* 0x040fe20000410000 */
[C---:B------:R-:W-:Y:S01]  /*7380*/  FMUL.FTZ R6, R212.reuse, R5 ;  /* 0x00000005d4067220 */ /* 0x040fe20000410000 */
[CC--:B------:R-:W-:Y:S01]  /*7390*/  FMUL.FTZ R197, R209.reuse, R195.reuse ;  /* 0x000000c3d1c57220 */ /* 0x0c0fe20000410000 */
[----:B------:R-:W-:Y:S01]  /*73a0*/  FMUL.FTZ R204, R209, R196 ;  /* 0x000000c4d1cc7220 */ /* 0x000fe20000410000 */
[-C--:B------:R-:W-:Y:S01]  /*73b0*/  FMUL.FTZ R212, R212, R4.reuse ;  /* 0x00000004d4d47220 */ /* 0x080fe20000410000 */
[C---:B------:R-:W-:Y:S01]  /*73c0*/  FFMA.FTZ R4, R213.reuse, R4, -R6 ;  /* 0x00000004d5047223 */ /* 0x040fe20000010806 */
[C---:B------:R-:W-:Y:S01]  /*73d0*/  FFMA.FTZ R197, R210.reuse, R196, R197 ;  /* 0x000000c4d2c57223 */ /* 0x040fe200000100c5 */
[----:B------:R-:W-:Y:S01]  /*73e0*/  FFMA.FTZ R199, R210, R195, -R204 ;  /* 0x000000c3d2c77223 */ /* 0x000fe200000108cc */
[----:B------:R-:W-:Y:S01]  /*73f0*/  FFMA.FTZ R204, R213, R7, R198 ;  /* 0x00000007d5cc7223 */ /* 0x000fe200000100c6 */
[----:B0-----:R-:W-:Y:S01]  /*7400*/  FADD.FTZ R6, R217, R200 ;  /* 0x000000c8d9067221 */ /* 0x001fe20000010000 */
[----:B------:R-:W-:Y:S01]  /*7410*/  FADD.FTZ R198, R180, R197 ;  /* 0x000000c5b4c67221 */ /* 0x000fe20000010000 */
[----:B------:R-:W-:Y:S01]  /*7420*/  FADD.FTZ R178, R178, R199 ;  /* 0x000000c7b2b27221 */ /* 0x000fe20000010000 */
[-C--:B------:R-:W-:Y:S01]  /*7430*/  FFMA.FTZ R197, R171, -R201.reuse, R224 ;  /* 0x800000c9abc57223 */ /* 0x080fe200000100e0 */
[----:B------:R-:W-:Y:S01]  /*7440*/  FFMA.FTZ R180, -R173, R201, R36 ;  /* 0x000000c9adb47223 */ /* 0x000fe20000010124 */
[-C--:B------:R-:W-:Y:S01]  /*7450*/  FMUL.FTZ R200, R198, R96.reuse ;  /* 0x00000060c6c87220 */ /* 0x080fe20000410000 */
[----:B------:R-:W-:Y:S01]  /*7460*/  FMUL.FTZ R206, R178, R96 ;  /* 0x00000060b2ce7220 */ /* 0x000fe20000410000 */
[----:B------:R-:W-:Y:S01]  /*7470*/  FFMA.FTZ R5, R213, R5, R212 ;  /* 0x00000005d5057223 */ /* 0x000fe200000100d4 */
[----:B---3--:R-:W-:Y:S01]  /*7480*/  FADD.FTZ R7, R219, R204 ;  /* 0x000000ccdb077221 */ /* 0x008fe20000010000 */
[C---:B------:R-:W-:Y:S01]  /*7490*/  FMUL.FTZ R199, R197.reuse, R200 ;  /* 0x000000c8c5c77220 */ /* 0x040fe20000410000 */
[-C--:B------:R-:W-:Y:S01]  /*74a0*/  FMUL.FTZ R205, R197, R206.reuse ;  /* 0x000000cec5cd7220 */ /* 0x080fe20000410000 */
[CC--:B------:R-:W-:Y:S01]  /*74b0*/  FMUL.FTZ R201, R103.reuse, R206.reuse ;  /* 0x000000ce67c97220 */ /* 0x0c0fe20000410000 */
[-C--:B------:R-:W-:Y:S01]  /*74c0*/  FMUL.FTZ R203, R196, R93.reuse ;  /* 0x0000005dc4cb7220 */ /* 0x080fe20000410000 */
[----:B------:R-:W-:Y:S01]  /*74d0*/  FFMA.FTZ R206, R180, R206, -R199 ;  /* 0x000000ceb4ce7223 */ /* 0x000fe200000108c7 */
[----:B------:R-:W-:Y:S01]  /*74e0*/  FMUL.FTZ R199, R102, R93 ;  /* 0x0000005d66c77220 */ /* 0x000fe20000410000 */
[----:B------:R0:W-:Y:S01]  /*74f0*/  @!P1 STS.128 [UR7+0x3650], R4 ;  /* 0x00365004ff009988 */ /* 0x0001e20008000c07 */
[-C--:B------:R-:W-:Y:S01]  /*7500*/  FFMA.FTZ R205, R180, R200.reuse, R205 ;  /* 0x000000c8b4cd7223 */ /* 0x080fe200000100cd */
[----:B------:R-:W-:Y:S01]  /*7510*/  FMUL.FTZ R200, R103, R200 ;  /* 0x000000c867c87220 */ /* 0x000fe20000410000 */
[----:B------:R-:W-:Y:S01]  /*7520*/  FFMA.FTZ R176, R95, R176, R202 ;  /* 0x000000b05fb07223 */ /* 0x000fe200000100ca */
[----:B------:R-:W-:Y:S01]  /*7530*/  FMUL.FTZ R202, R194, R94 ;  /* 0x0000005ec2ca7220 */ /* 0x000fe20000410000 */
[----:B------:R-:W-:Y:S01]  /*7540*/  FMUL.FTZ R209, R102, R203 ;  /* 0x000000cb66d17220 */ /* 0x000fe20000410000 */
[----:B------:R-:W-:Y:S01]  /*7550*/  FMUL.FTZ R234, R186, R92 ;  /* 0x0000005cbaea7220 */ /* 0x000fe20000410000 */
[----:B------:R1:W-:Y:S01]  /*7560*/  STS [R141], R200 ;  /* 0x000000c88d007388 */ /* 0x0003e20000000800 */
[----:B------:R-:W-:Y:S01]  /*7570*/  FMUL.FTZ R213, R101, R202 ;  /* 0x000000ca65d57220 */ /* 0x000fe20000410000 */
[----:B------:R-:W-:Y:S01]  /*7580*/  FMUL.FTZ R231, R188, R91 ;  /* 0x0000005bbce77220 */ /* 0x000fe20000410000 */
[----:B------:R-:W-:Y:S01]  /*7590*/  FMUL.FTZ R235, R99, R234 ;  /* 0x000000ea63eb7220 */ /* 0x000fe20000410000 */
        /* <DEDUP_REMOVED lines=8> */
[-C--:B------:R-:W-:Y:S01]  /*7620*/  FMUL.FTZ R207, R7, R5.reuse ;  /* 0x0000000507cf7220 */ /* 0x080fe20000410000 */
[----:B------:R-:W-:Y:S01]  /*7630*/  FFMA.FTZ R204, R177, -R4, R230 ;  /* 0x80000004b1cc7223 */ /* 0x000fe200000100e6 */
        /* <DEDUP_REMOVED lines=24> */
[----:B------:R-:W-:Y:S01]  /*77c0*/  FADD.FTZ R234, RZ, R205 ;  /* 0x000000cdffea7221 */ /* 0x000fe20000010000 */
[----:B-1----:R-:W-:Y:S01]  /*77d0*/  FMUL.FTZ R5, R190, R91 ;  /* 0x0000005bbe057220 */ /* 0x002fe20000410000 */
[----:B------:R-:W-:Y:S01]  /*77e0*/  FADD.FTZ R205, RZ, R206 ;  /* 0x000000ceffcd7221 */ /* 0x000fe20000010000 */
[----:B------:R0:W-:Y:S01]  /*77f0*/  STS [R140+0x14], R217 ;  /* 0x000014d98c007388 */ /* 0x0001e20000000800 */
[----:B------:R-:W-:Y:S01]  /*7800*/  FADD.FTZ R234, R234, R207 ;  /* 0x000000cfeaea7221 */ /* 0x000fe20000010000 */
[C---:B------:R-:W-:Y:S01]  /*7810*/  FMUL.FTZ R4, R201.reuse, R5 ;  /* 0x00000005c9047220 */ /* 0x040fe20000410000 */
[----:B--2---:R-:W-:Y:S01]  /*7820*/  FMUL.FTZ R213, R201, R231 ;  /* 0x000000e7c9d57220 */ /* 0x004fe20000410000 */
[----:B------:R-:W-:Y:S01]  /*7830*/  FMUL.FTZ R233, R100, R5 ;  /* 0x0000000564e97220 */ /* 0x000fe20000410000 */
[----:B------:R-:W-:Y:S01]  /*7840*/  FADD.FTZ R234, R234, R209 ;  /* 0x000000d1eaea7221 */ /* 0x000fe20000010000 */
[----:B------:R-:W-:Y:S01]  /*7850*/  FFMA.FTZ R219, R202, R231, -R4 ;  /* 0x000000e7cadb7223 */ /* 0x000fe20000010804 */
[----:B------:R-:W-:Y:S01]  /*7860*/  FMUL.FTZ R4, R98, R89 ;  /* 0x0000005962047220 */ /* 0x000fe20000410000 */
[----:B------:R-:W-:Y:S01]  /*7870*/  FFMA.FTZ R213, R202, R5, R213 ;  /* 0x00000005cad57223 */ /* 0x000fe200000100d5 */
[----:B------:R-:W-:Y:S01]  /*7880*/  FADD.FTZ R205, R205, R208 ;  /* 0x000000d0cdcd7221 */ /* 0x000fe20000010000 */
[----:B0-----:R-:W-:Y:S01]  /*7890*/  FFMA.FTZ R217, R199, R236, -R238 ;  /* 0x000000ecc7d97223 */ /* 0x001fe200000108ee */
[-C--:B------:R-:W-:Y:S01]  /*78a0*/  FFMA.FTZ R5, -R172, R4.reuse, R191 ;  /* 0x00000004ac057223 */ /* 0x080fe200000101bf */
[----:B------:R-:W-:Y:S01]  /*78b0*/  FFMA.FTZ R4, R174, -R4, R193 ;  /* 0x80000004ae047223 */ /* 0x000fe200000100c1 */
[----:B------:R-:W-:Y:S01]  /*78c0*/  FADD.FTZ R213, R234, R213 ;  /* 0x000000d5ead57221 */ /* 0x000fe20000010000 */
[----:B------:R-:W-:Y:S01]  /*78d0*/  FADD.FTZ R210, R205, R210 ;  /* 0x000000d2cdd27221 */ /* 0x000fe20000010000 */
[-C--:B------:R-:W-:Y:S01]  /*78e0*/  FMUL.FTZ R234, R228, R90.reuse ;  /* 0x0000005ae4ea7220 */ /* 0x080fe20000410000 */
[C---:B------:R-:W-:Y:S01]  /*78f0*/  FMUL.FTZ R206, R4.reuse, R241 ;  /* 0x000000f104ce7220 */ /* 0x040fe20000410000 */
[-C--:B------:R-:W-:Y:S01]  /*7900*/  FMUL.FTZ R208, R4, R239.reuse ;  /* 0x000000ef04d07220 */ /* 0x080fe20000410000 */
[----:B------:R-:W-:Y:S01]  /*7910*/  FADD.FTZ R212, R213, R212 ;  /* 0x000000d4d5d47221 */ /* 0x000fe20000010000 */
[----:B------:R-:W-:Y:S01]  /*7920*/  FADD.FTZ R210, R210, R219 ;  /* 0x000000dbd2d27221 */ /* 0x000fe20000010000 */
[C---:B------:R-:W-:Y:S01]  /*7930*/  FFMA.FTZ R207, R5.reuse, R239, R206 ;  /* 0x000000ef05cf7223 */ /* 0x040fe200000100ce */
[----:B------:R-:W-:Y:S01]  /*7940*/  FFMA.FTZ R209, R5, R241, -R208 ;  /* 0x000000f105d17223 */ /* 0x000fe200000108d0 */
[-C--:B------:R-:W-:Y:S01]  /*7950*/  FMUL.FTZ R208, R97, R90.reuse ;  /* 0x0000005a61d07220 */ /* 0x080fe20000410000 */
[----:B------:R-:W-:Y:S01]  /*7960*/  FMUL.FTZ R206, R226, R90 ;  /* 0x0000005ae2ce7220 */ /* 0x000fe20000410000 */
[----:B------:R-:W-:Y:S01]  /*7970*/  FADD.FTZ R212, R212, R207 ;  /* 0x000000cfd4d47221 */ /* 0x000fe20000010000 */
[----:B------:R-:W-:Y:S01]  /*7980*/  FMUL.FTZ R231, R100, R231 ;  /* 0x000000e764e77220 */ /* 0x000fe20000410000 */
[-C--:B------:R-:W-:Y:S01]  /*7990*/  FFMA.FTZ R207, R185, -R208.reuse, R182 ;  /* 0x800000d0b9cf7223 */ /* 0x080fe200000100b6 */
[----:B------:R-:W-:Y:S01]  /*79a0*/  FADD.FTZ R210, R210, R217 ;  /* 0x000000d9d2d27221 */ /* 0x000fe20000010000 */
[----:B------:R-:W-:Y:S01]  /*79b0*/  FFMA.FTZ R208, -R183, R208, R184 ;  /* 0x000000d0b7d07223 */ /* 0x000fe200000101b8 */
[----:B------:R-:W-:Y:S01]  /*79c0*/  FMUL.FTZ R236, R30, R88 ;  /* 0x000000581eec7220 */ /* 0x000fe20000410000 */
[C---:B------:R-:W-:Y:S01]  /*79d0*/  FMUL.FTZ R213, R207.reuse, R234 ;  /* 0x000000eacfd57220 */ /* 0x040fe20000410000 */
[----:B------:R-:W-:Y:S01]  /*79e0*/  FMUL.FTZ R217, R207, R206 ;  /* 0x000000cecfd97220 */ /* 0x000fe20000410000 */
[----:B------:R-:W-:Y:S01]  /*79f0*/  FMUL.FTZ R238, R229, R88 ;  /* 0x00000058e5ee7220 */ /* 0x000fe20000410000 */
[----:B------:R0:W-:Y:S01]  /*7a00*/  STS [R140+0x1c], R231 ;  /* 0x00001ce78c007388 */ /* 0x0001e20000000800 */
[----:B------:R-:W-:Y:S01]  /*7a10*/  FFMA.FTZ R213, R208, R206, R213 ;  /* 0x000000ced0d57223 */ /* 0x000fe200000100d5 */
[C---:B------:R-:W-:Y:S01]  /*7a20*/  FMUL.FTZ R239, R98.reuse, R239 ;  /* 0x000000ef62ef7220 */ /* 0x040fe20000410000 */
[----:B------:R-:W-:Y:S01]  /*7a30*/  FMUL.FTZ R241, R98, R241 ;  /* 0x000000f162f17220 */ /* 0x000fe20000410000 */
[----:B------:R1:W-:Y:S01]  /*7a40*/  STS [R140+0x18], R233 ;  /* 0x000018e98c007388 */ /* 0x0003e20000000800 */
[----:B------:R-:W-:Y:S01]  /*7a50*/  FADD.FTZ R205, R210, R209 ;  /* 0x000000d1d2cd7221 */ /* 0x000fe20000010000 */
[----:B------:R-:W-:Y:S01]  /*7a60*/  FMUL.FTZ R210, R95, R88 ;  /* 0x000000585fd27220 */ /* 0x000fe20000410000 */
[----:B------:R-:W-:Y:S01]  /*7a70*/  FADD.FTZ R212, R212, R213 ;  /* 0x000000d5d4d47221 */ /* 0x000fe20000010000 */
[----:B------:R2:W-:Y:S01]  /*7a80*/  STS [R140+0x20], R235 ;  /* 0x000020eb8c007388 */ /* 0x0005e20000000800 */
[----:B------:R-:W-:Y:S01]  /*7a90*/  FMUL.FTZ R37, R70, -R37 ;  /* 0x8000002546257220 */ /* 0x000fe20000410000 */
[C---:B0-----:R-:W-:Y:S01]  /*7aa0*/  FMUL.FTZ R231, R97.reuse, R206 ;  /* 0x000000ce61e77220 */ /* 0x041fe20000410000 */
[-C--:B------:R-:W-:Y:S01]  /*7ab0*/  FFMA.FTZ R206, R208, R234.reuse, -R217 ;  /* 0x000000ead0ce7223 */ /* 0x080fe200000108d9 */
[----:B------:R-:W-:Y:S01]  /*7ac0*/  FMUL.FTZ R217, R97, R234 ;  /* 0x000000ea61d97220 */ /* 0x000fe20000410000 */
[----:B------:R-:W-:Y:S01]  /*7ad0*/  STS [R140+0x24], R237 ;  /* 0x000024ed8c007388 */ /* 0x000fe20000000800 */
[----:B-1----:R-:W-:Y:S01]  /*7ae0*/  FMUL.FTZ R233, R95, R236 ;  /* 0x000000ec5fe97220 */ /* 0x002fe20000410000 */
[-C--:B------:R-:W-:Y:S01]  /*7af0*/  FFMA.FTZ R209, R189, -R210.reuse, R176 ;  /* 0x800000d2bdd17223 */ /* 0x080fe200000100b0 */
[----:B------:R-:W-:Y:S01]  /*7b00*/  FFMA.FTZ R210, -R187, R210, R218 ;  /* 0x000000d2bbd27223 */ /* 0x000fe200000101da */
[----:B------:R-:W-:Y:S01]  /*7b10*/  STS [R140+0x28], R239 ;  /* 0x000028ef8c007388 */ /* 0x000fe20000000800 */
[-C--:B--2---:R-:W-:Y:S01]  /*7b20*/  FMUL.FTZ R235, R95, R238.reuse ;  /* 0x000000ee5feb7220 */ /* 0x084fe20000410000 */
[----:B------:R-:W-:Y:S01]  /*7b30*/  FMUL.FTZ R219, R209, R238 ;  /* 0x000000eed1db7220 */ /* 0x000fe20000410000 */
[----:B------:R-:W-:Y:S01]  /*7b40*/  FADD.FTZ R206, R205, R206 ;  /* 0x000000cecdce7221 */ /* 0x000fe20000010000 */
[----:B------:R-:W-:Y:S01]  /*7b50*/  STS [R140+0x2c], R241 ;  /* 0x00002cf18c007388 */ /* 0x000fe20000000800 */
[----:B------:R-:W-:Y:S01]  /*7b60*/  FMUL.FTZ R234, R71, R36 ;  /* 0x0000002447ea7220 */ /* 0x000fe20000410000 */
[----:B------:R-:W-:Y:S01]  /*7b70*/  FFMA.FTZ R219, R210, R236, R219 ;  /* 0x000000ecd2db7223 */ /* 0x000fe200000100db */
[C---:B------:R-:W-:Y:S01]  /*7b80*/  FMUL.FTZ R227, R68.reuse, R227 ;  /* 0x000000e344e37220 */ /* 0x040fe20000410000 */
[----:B------:R0:W-:Y:S01]  /*7b90*/  STS [R140+0x30], R231 ;  /* 0x000030e78c007388 */ /* 0x0001e20000000800 */
[----:B------:R-:W-:Y:S01]  /*7ba0*/  FMUL.FTZ R225, R68, -R225 ;  /* 0x800000e144e17220 */ /* 0x000fe20000410000 */
[----:B------:R-:W-:Y:S01]  /*7bb0*/  FADD.FTZ R205, R212, R219 ;  /* 0x000000dbd4cd7221 */ /* 0x000fe20000010000 */
[C---:B------:R-:W-:Y:S01]  /*7bc0*/  FMUL.FTZ R232, R69.reuse, R232 ;  /* 0x000000e845e87220 */ /* 0x040fe20000410000 */
[----:B------:R-:W-:Y:S01]  /*7bd0*/  STS [R140+0x34], R217 ;  /* 0x000034d98c007388 */ /* 0x000fe20000000800 */
[----:B------:R-:W-:Y:S01]  /*7be0*/  FMUL.FTZ R230, R69, -R230 ;  /* 0x800000e645e67220 */ /* 0x000fe20000410000 */
[C---:B------:R-:W-:Y:S01]  /*7bf0*/  FMUL.FTZ R220, R67.reuse, R220 ;  /* 0x000000dc43dc7220 */ /* 0x040fe20000410000 */
[----:B------:R-:W-:Y:S01]  /*7c00*/  FMUL.FTZ R222, R67, -R222 ;  /* 0x800000de43de7220 */ /* 0x000fe20000410000 */
[----:B------:R-:W-:Y:S01]  /*7c10*/  STS [R140+0x38], R233 ;  /* 0x000038e98c007388 */ /* 0x000fe20000000800 */
[C---:B------:R-:W-:Y:S01]  /*7c20*/  FMUL.FTZ R191, R66.reuse, R191 ;  /* 0x000000bf42bf7220 */ /* 0x040fe20000410000 */
[----:B0-----:R-:W-:Y:S01]  /*7c30*/  FMUL.FTZ R231, R209, R236 ;  /* 0x000000ecd1e77220 */ /* 0x001fe20000410000 */
[----:B------:R-:W-:Y:S01]  /*7c40*/  FMUL.FTZ R193, R66, -R193 ;  /* 0x800000c142c17220 */ /* 0x000fe20000410000 */
[----:B------:R-:W-:Y:S01]  /*7c50*/  STS [R140+0x3c], R235 ;  /* 0x00003ceb8c007388 */ /* 0x000fe20000000800 */
[----:B------:R-:W-:Y:S01]  /*7c60*/  FMUL.FTZ R218, R64, R218 ;  /* 0x000000da40da7220 */ /* 0x000fe20000410000 */
[----:B------:R-:W-:Y:S01]  /*7c70*/  FFMA.FTZ R231, R210, R238, -R231 ;  /* 0x000000eed2e77223 */ /* 0x000fe200000108e7 */
[----:B------:R-:W-:Y:S01]  /*7c80*/  FMUL.FTZ R176, R64, -R176 ;  /* 0x800000b040b07220 */ /* 0x000fe20000410000 */
[----:B------:R-:W-:Y:S02]  /*7c90*/  BAR.SYNC.DEFER_BLOCKING 0x0 ;  /* 0x0000000000007b1d */ /* 0x000fe40000010000 */
[----:B------:R-:W-:-:S04]  /*7ca0*/  FADD.FTZ R206, R206, R231 ;  /* 0x000000e7cece7221 */ /* 0x000fc80000010000 */
        /* <DEDUP_REMOVED lines=43> */
.L_x_16259:
[----:B------:R-:W-:Y:S05]  /*7f60*/  BSYNC.RECONVERGENT B0 ;  /* 0x0000000000007941 */ /* 0x000fea0003800200 */
.L_x_16258:
        /* <DEDUP_REMOVED lines=10> */
.L_x_16261:
[----:B------:R-:W-:Y:S05]  /*8010*/  BSYNC.RECONVERGENT B0 ;  /* 0x0000000000007941 */ /* 0x000fea0003800200 */
.L_x_16260:
[----:B01----:R0:W1:Y:S01]  /*8020*/  LDS R191, [R138+0x940] ;  /* 0x000940008abf7984 */ /* 0x0030620000000800 */
[----:B------:R-:W-:Y:S04]  /*8030*/  BSSY.RECONVERGENT B0, `(.L_x_16262) ;  /* 0x0000004000007945 */ /* 0x000fe80003800200 */
[----:B------:R-:W-:Y:S05]  /*8040*/  @!P2 BRA `(.L_x_16263) ;  /* 0x000000000008a947 */ /* 0x000fea0003800000 */
[----:B------:R2:W-:Y:S04]  /*8050*/  REDG.E.ADD.F32.FTZ.RN.STRONG.GPU desc[UR16][R32.64+0x100], R219 ;  /* 0x000100db200079a6 */ /* 0x0005e8000c12f310 */
[----:B-1----:R2:W-:Y:S02]  /*8060*/  REDG.E.ADD.F32.FTZ.RN.STRONG.GPU desc[UR16][R34.64+0x100], R191 ;  /* 0x000100bf220079a6 */ /* 0x0025e4000c12f310 */
.L_x_16263:
[----:B------:R-:W-:Y:S05]  /*8070*/  BSYNC.RECONVERGENT B0 ;  /* 0x0000000000007941 */ /* 0x000fea0003800200 */
.L_x_16262:
[----:B-12---:R1:W2:Y:S01]  /*8080*/  LDS R191, [R137+0x9c0] ;  /* 0x0009c00089bf7984 */ /* 0x0062a20000000800 */
[----:B------:R-:W-:Y:S04]  /*8090*/  BSSY.RECONVERGENT B0, `(.L_x_16264) ;  /* 0x0000004000007945 */ /* 0x000fe80003800200 */
[----:B------:R-:W-:Y:S05]  /*80a0*/  @!P3 BRA `(.L_x_16265) ;  /* 0x000000000008b947 */ /* 0x000fea0003800000 */
[----:B------:R3:W-:Y:S04]  /*80b0*/  REDG.E.ADD.F32.FTZ.RN.STRONG.GPU desc[UR16][R32.64+0x180], R231 ;  /* 0x000180e7200079a6 */ /* 0x0007e8000c12f310 */
[----:B--2---:R3:W-:Y:S02]  /*80c0*/  REDG.E.ADD.F32.FTZ.RN.STRONG.GPU desc[UR16][R34.64+0x180], R191 ;  /* 0x000180bf220079a6 */ /* 0x0047e4000c12f310 */
.L_x_16265:
[----:B------:R-:W-:Y:S05]  /*80d0*/  BSYNC.RECONVERGENT B0 ;  /* 0x0000000000007941 */ /* 0x000fea0003800200 */
.L_x_16264:
[----:B--23--:R2:W3:Y:S01]  /*80e0*/  LDS R191, [R136+0xa40] ;  /* 0x000a400088bf7984 */ /* 0x00c4e20000000800 */
[----:B------:R-:W-:Y:S04]  /*80f0*/  BSSY.RECONVERGENT B0, `(.L_x_16266) ;  /* 0x0000004000007945 */ /* 0x000fe80003800200 */
[----:B------:R-:W-:Y:S05]  /*8100*/  @!P4 BRA `(.L_x_16267) ;  /* 0x000000000008c947 */ /* 0x000fea0003800000 */
[----:B------:R4:W-:Y:S04]  /*8110*/  REDG.E.ADD.F32.FTZ.RN.STRONG.GPU desc[UR16][R32.64+0x200], R233 ;  /* 0x000200e9200079a6 */ /* 0x0009e8000c12f310 */
[----:B---3--:R4:W-:Y:S02]  /*8120*/  REDG.E.ADD.F32.FTZ.RN.STRONG.GPU desc[UR16][R34.64+0x200], R191 ;  /* 0x000200bf220079a6 */ /* 0x0089e4000c12f310 */
.L_x_16267:
[----:B------:R-:W-:Y:S05]  /*8130*/  BSYNC.RECONVERGENT B0 ;  /* 0x0000000000007941 */ /* 0x000fea0003800200 */
.L_x_16266:
[----:B---34-:R3:W4:Y:S01]  /*8140*/  LDS R191, [R135+0xac0] ;  /* 0x000ac00087bf7984 */ /* 0x0187220000000800 */
[----:B------:R-:W-:Y:S04]  /*8150*/  BSSY.RECONVERGENT B0, `(.L_x_16268) ;  /* 0x0000004000007945 */ /* 0x000fe80003800200 */
[----:B------:R-:W-:Y:S05]  /*8160*/  @!P5 BRA `(.L_x_16269) ;  /* 0x000000000008d947 */ /* 0x000fea0003800000 */
[----:B------:R0:W-:Y:S04]  /*8170*/  REDG.E.ADD.F32.FTZ.RN.STRONG.GPU desc[UR16][R32.64+0x280], R235 ;  /* 0x000280eb200079a6 */ /* 0x0001e8000c12f310 */
[----:B----4-:R0:W-:Y:S02]  /*8180*/  REDG.E.ADD.F32.FTZ.RN.STRONG.GPU desc[UR16][R34.64+0x280], R191 ;  /* 0x000280bf220079a6 */ /* 0x0101e4000c12f310 */
.L_x_16269:
[----:B------:R-:W-:Y:S05]  /*8190*/  BSYNC.RECONVERGENT B0 ;  /* 0x0000000000007941 */ /* 0x000fea0003800200 */
.L_x_16268:
        /* <DEDUP_REMOVED lines=10> */
.L_x_16271:
[----:B------:R-:W-:Y:S05]  /*8240*/  BSYNC.RECONVERGENT B0 ;  /* 0x0000000000007941 */ /* 0x000fea0003800200 */
.L_x_16270:
[----:B0---4-:R0:W4:Y:S01]  /*8250*/  LDS R191, [R133+0xbc0] ;  /* 0x000bc00085bf7984 */ /* 0x0111220000000800 */
[----:B------:R-:W-:Y:S04]  /*8260*/  BSSY.RECONVERGENT B0, `(.L_x_16272) ;  /* 0x0000004000007945 */ /* 0x000fe80003800200 */
[----:B------:R-:W-:Y:S05]  /*8270*/  @!P2 BRA `(.L_x_16273) ;  /* 0x000000000008a947 */ /* 0x000fea0003800000 */
[----:B------:R0:W-:Y:S04]  /*8280*/  REDG.E.ADD.F32.FTZ.RN.STRONG.GPU desc[UR16][R32.64+0x380], R239 ;  /* 0x000380ef200079a6 */ /* 0x0001e8000c12f310 */
[----:B----4-:R0:W-:Y:S02]  /*8290*/  REDG.E.ADD.F32.FTZ.RN.STRONG.GPU desc[UR16][R34.64+0x380], R191 ;  /* 0x000380bf220079a6 */ /* 0x0101e4000c12f310 */
.L_x_16273:
[----:B------:R-:W-:Y:S05]  /*82a0*/  BSYNC.RECONVERGENT B0 ;  /* 0x0000000000007941 */ /* 0x000fea0003800200 */
.L_x_16272:
[----:B0---4-:R0:W4:Y:S01]  /*82b0*/  LDS R191, [R132+0xc40] ;  /* 0x000c400084bf7984 */ /* 0x0111220000000800 */
[----:B------:R-:W-:Y:S04]  /*82c0*/  BSSY.RECONVERGENT B0, `(.L_x_16274) ;  /* 0x0000004000007945 */ /* 0x000fe80003800200 */
[----:B------:R-:W-:Y:S05]  /*82d0*/  @!P3 BRA `(.L_x_16275) ;  /* 0x000000000008b947 */ /* 0x000fea0003800000 */
[----:B------:R0:W-:Y:S04]  /*82e0*/  REDG.E.ADD.F32.FTZ.RN.STRONG.GPU desc[UR16][R32.64+0x400], R241 ;  /* 0x000400f1200079a6 */ /* 0x0001e8000c12f310 */
[----:B----4-:R0:W-:Y:S02]  /*82f0*/  REDG.E.ADD.F32.FTZ.RN.STRONG.GPU desc[UR16][R34.64+0x400], R191 ;  /* 0x000400bf220079a6 */ /* 0x0101e4000c12f310 */
.L_x_16275:
[----:B------:R-:W-:Y:S05]  /*8300*/  BSYNC.RECONVERGENT B0 ;  /* 0x0000000000007941 */ /* 0x000fea0003800200 */
.L_x_16274:
[----:B0---4-:R0:W4:Y:S01]  /*8310*/  LDS R191, [R131+0xcc0] ;  /* 0x000cc00083bf7984 */ /* 0x0111220000000800 */
[----:B------:R-:W-:Y:S04]  /*8320*/  BSSY.RECONVERGENT B0, `(.L_x_16276) ;  /* 0x0000004000007945 */ /* 0x000fe80003800200 */
[----:B------:R-:W-:Y:S05]  /*8330*/  @!P4 BRA `(.L_x_16277) ;  /* 0x000000000008c947 */ /* 0x000fea0003800000 */
[----:B------:R0:W-:Y:S04]  /*8340*/  REDG.E.ADD.F32.FTZ.RN.STRONG.GPU desc[UR16][R32.64+0x480], R243 ;  /* 0x000480f3200079a6 */ /* 0x0001e8000c12f310 */
[----:B----4-:R0:W-:Y:S02]  /*8350*/  REDG.E.ADD.F32.FTZ.RN.STRONG.GPU desc[UR16][R34.64+0x480], R191 ;  /* 0x000480bf220079a6 */ /* 0x0101e4000c12f310 */
.L_x_16277:
[----:B------:R-:W-:Y:S05]  /*8360*/  BSYNC.RECONVERGENT B0 ;  /* 0x0000000000007941 */ /* 0x000fea0003800200 */
.L_x_16276:
[----:B0---4-:R0:W4:Y:S01]  /*8370*/  LDS R191, [R130+0xd40] ;  /* 0x000d400082bf7984 */ /* 0x0111220000000800 */
[----:B------:R-:W-:Y:S04]  /*8380*/  BSSY.RECONVERGENT B0, `(.L_x_16278) ;  /* 0x0000004000007945 */ /* 0x000fe80003800200 */
[----:B------:R-:W-:Y:S05]  /*8390*/  @!P5 BRA `(.L_x_16279) ;  /* 0x000000000008d947 */ /* 0x000fea0003800000 */
[----:B------:R0:W-:Y:S04]  /*83a0*/  REDG.E.ADD.F32.FTZ.RN.STRONG.GPU desc[UR16][R32.64+0x500], R245 ;  /* 0x000500f5200079a6 */ /* 0x0001e8000c12f310 */
[----:B----4-:R0:W-:Y:S02]  /*83b0*/  REDG.E.ADD.F32.FTZ.RN.STRONG.GPU desc[UR16][R34.64+0x500], R191 ;  /* 0x000500bf220079a6 */ /* 0x0101e4000c12f310 */
.L_x_16279:
[----:B------:R-:W-:Y:S05]  /*83c0*/  BSYNC.RECONVERGENT B0 ;  /* 0x0000000000007941 */ /* 0x000fea0003800200 */
.L_x_16278:
        /* <DEDUP_REMOVED lines=10> */
.L_x_16281:
[----:B------:R-:W-:Y:S05]  /*8470*/  BSYNC.RECONVERGENT B0 ;  /* 0x0000000000007941 */ /* 0x000fea0003800200 */
.L_x_16280:
[----:B------:R0:W0:Y:S01]  /*8480*/  LDS R37, [R128+0xe40] ;  /* 0x000e400080257984 */ /* 0x0000220000000800 */
[----:B------:R-:W-:Y:S04]  /*8490*/  BSSY.RECONVERGENT B0, `(.L_x_16282) ;  /* 0x0000004000007945 */ /* 0x000fe80003800200 */
[----:B------:R-:W-:Y:S05]  /*84a0*/  @!P2 BRA `(.L_x_16283) ;  /* 0x000000000008a947 */ /* 0x000fea0003800000 */
[----:B------:R1:W-:Y:S04]  /*84b0*/  REDG.E.ADD.F32.FTZ.RN.STRONG.GPU desc[UR16][R32.64+0x600], R249 ;  /* 0x000600f9200079a6 */ /* 0x0003e8000c12f310 */
[----:B0-----:R1:W-:Y:S02]  /*84c0*/  REDG.E.ADD.F32.FTZ.RN.STRONG.GPU desc[UR16][R34.64+0x600], R37 ;  /* 0x00060025220079a6 */ /* 0x0013e4000c12f310 */
.L_x_16283:
[----:B------:R-:W-:Y:S05]  /*84d0*/  BSYNC.RECONVERGENT B0 ;  /* 0x0000000000007941 */ /* 0x000fea0003800200 */
.L_x_16282:
[----:B01----:R0:W1:Y:S01]  /*84e0*/  LDS R37, [R127+0xec0] ;  /* 0x000ec0007f257984 */ /* 0x0030620000000800 */
[----:B------:R-:W-:Y:S04]  /*84f0*/  BSSY.RECONVERGENT B0, `(.L_x_16284) ;  /* 0x0000004000007945 */ /* 0x000fe80003800200 */
[----:B------:R-:W-:Y:S05]  /*8500*/  @!P3 BRA `(.L_x_16285) ;  /* 0x000000000008b947 */ /* 0x000fea0003800000 */
[----:B------:R0:W-:Y:S04]  /*8510*/  REDG.E.ADD.F32.FTZ.RN.STRONG.GPU desc[UR16][R32.64+0x680], R251 ;  /* 0x000680fb200079a6 */ /* 0x0001e8000c12f310 */
[----:B-1----:R0:W-:Y:S02]  /*8520*/  REDG.E.ADD.F32.FTZ.RN.STRONG.GPU desc[UR16][R34.64+0x680], R37 ;  /* 0x00068025220079a6 */ /* 0x0021e4000c12f310 */
.L_x_16285:
[----:B------:R-:W-:Y:S05]  /*8530*/  BSYNC.RECONVERGENT B0 ;  /* 0x0000000000007941 */ /* 0x000fea0003800200 */
.L_x_16284:
[----:B01----:R0:W1:Y:S01]  /*8540*/  LDS R37, [R125+0xf40] ;  /* 0x000f40007d257984 */ /* 0x0030620000000800 */
[----:B------:R-:W-:Y:S04]  /*8550*/  BSSY.RECONVERGENT B0, `(.L_x_16286) ;  /* 0x0000004000007945 */ /* 0x000fe80003800200 */
[----:B------:R-:W-:Y:S05]  /*8560*/  @!P4 BRA `(.L_x_16287) ;  /* 0x000000000008c947 */ /* 0x000fea0003800000 */
[----:B------:R0:W-:Y:S04]  /*8570*/  REDG.E.ADD.F32.FTZ.RN.STRONG.GPU desc[UR16][R32.64+0x700], R36 ;  /* 0x00070024200079a6 */ /* 0x0001e8000c12f310 */
[----:B-1----:R0:W-:Y:S02]  /*8580*/  REDG.E.ADD.F32.FTZ.RN.STRONG.GPU desc[UR16][R34.64+0x700], R37 ;  /* 0x00070025220079a6 */ /* 0x0021e4000c12f310 */
.L_x_16287:
[----:B------:R-:W-:Y:S05]  /*8590*/  BSYNC.RECONVERGENT B0 ;  /* 0x0000000000007941 */ /* 0x000fea0003800200 */
.L_x_16286:
[----:B01----:R0:W1:Y:S01]  /*85a0*/  LDS R37, [R124+0xfc0] ;  /* 0x000fc0007c257984 */ /* 0x0030620000000800 */
[----:B------:R-:W-:Y:S04]  /*85b0*/  BSSY.RECONVERGENT B0, `(.L_x_16288) ;  /* 0x0000004000007945 */ /* 0x000fe80003800200 */
[----:B------:R-:W-:Y:S05]  /*85c0*/  @!P5 BRA `(.L_x_16289) ;  /* 0x000000000008d947 */ /* 0x000fea0003800000 */
[----:B------:R0:W-:Y:S04]  /*85d0*/  REDG.E.ADD.F32.FTZ.RN.STRONG.GPU desc[UR16][R32.64+0x780], R212 ;  /* 0x000780d4200079a6 */ /* 0x0001e8000c12f310 */
[----:B-1----:R0:W-:Y:S02]  /*85e0*/  REDG.E.ADD.F32.FTZ.RN.STRONG.GPU desc[UR16][R34.64+0x780], R37 ;  /* 0x00078025220079a6 */ /* 0x0021e4000c12f310 */
.L_x_16289:
[----:B------:R-:W-:Y:S05]  /*85f0*/  BSYNC.RECONVERGENT B0 ;  /* 0x0000000000007941 */ /* 0x000fea0003800200 */
.L_x_16288:
        /* <DEDUP_REMOVED lines=17> */
[CC--:B------:R-:W-:Y:S01]  /*8710*/  FFMA.FTZ R34, R28.reuse, R229.reuse, -R33 ;  /* 0x000000e51c227223 */ /* 0x0c0fe20000010821 */
[----:B------:R-:W-:Y:S01]  /*8720*/  FMUL.FTZ R33, R29, R229 ;  /* 0x000000e51d217220 */ /* 0x000fe20000410000 */
[----:B------:R-:W-:Y:S02]  /*8730*/  FFMA.FTZ R72, R187, R88, R72 ;  /* 0x00000058bb487223 */ /* 0x000fe40000010048 */
[----:B------:R-:W-:Y:S01]  /*8740*/  FMUL.FTZ R209, R209, R34 ;  /* 0x00000022d1d17220 */ /* 0x000fe20000410000 */
[----:B------:R-:W-:Y:S01]  /*8750*/  FFMA.FTZ R35, R28, R30, R33 ;  /* 0x0000001e1c237223 */ /* 0x000fe20000010021 */
[----:B------:R-:W-:Y:S01]  /*8760*/  FMUL.FTZ R33, R29, R226 ;  /* 0x000000e21d217220 */ /* 0x000fe20000410000 */
[----:B------:R-:W-:-:S02]  /*8770*/  FMUL.FTZ R30, R185, R228 ;  /* 0x000000e4b91e7220 */ /* 0x000fc40000410000 */
[----:B------:R-:W-:Y:S01]  /*8780*/  FFMA.FTZ R210, R210, R35, R209 ;  /* 0x00000023d2d27223 */ /* 0x000fe200000100d1 */
[CC--:B------:R-:W-:Y:S01]  /*8790*/  FFMA.FTZ R34, R28.reuse, R228.reuse, -R33 ;  /* 0x000000e41c227223 */ /* 0x0c0fe20000010821 */
[----:B------:R-:W-:Y:S01]  /*87a0*/  FMUL.FTZ R33, R29, R228 ;  /* 0x000000e41d217220 */ /* 0x000fe20000410000 */
[----:B------:R-:W-:Y:S01]  /*87b0*/  FFMA.FTZ R32, R183, R226, R30 ;  /* 0x000000e2b7207223 */ /* 0x000fe2000001001e */
[----:B------:R-:W-:Y:S01]  /*87c0*/  FMUL.FTZ R35, R29, R223 ;  /* 0x000000df1d237220 */ /* 0x000fe20000410000 */
[----:B------:R-:W-:Y:S01]  /*87d0*/  FMUL.FTZ R207, R207, R34 ;  /* 0x00000022cfcf7220 */ /* 0x000fe20000410000 */
[----:B-1----:R-:W-:Y:S01]  /*87e0*/  FFMA.FTZ R37, R28, R226, R33 ;  /* 0x000000e21c257223 */ /* 0x002fe20000010021 */
[-C--:B------:R-:W-:Y:S01]  /*87f0*/  FMUL.FTZ R33, R174, R221.reuse ;  /* 0x000000ddae217220 */ /* 0x080fe20000410000 */
[-C--:B------:R-:W-:Y:S01]  /*8800*/  FMUL.FTZ R30, R29, R221.reuse ;  /* 0x000000dd1d1e7220 */ /* 0x080fe20000410000 */
[----:B------:R-:W-:Y:S01]  /*8810*/  FFMA.FTZ R221, R28, R221, -R35 ;  /* 0x000000dd1cdd7223 */ /* 0x000fe20000010823 */
[----:B0-----:R-:W-:Y:S01]  /*8820*/  @!P2 FADD.FTZ R205, R205, R36 ;  /* 0x00000024cdcda221 */ /* 0x001fe20000010000 */
[-C--:B------:R-:W-:Y:S01]  /*8830*/  FFMA.FTZ R35, R172, R223.reuse, R33 ;  /* 0x000000dfac237223 */ /* 0x080fe20000010021 */
[----:B------:R-:W-:Y:S01]  /*8840*/  FMUL.FTZ R33, R29, R186 ;  /* 0x000000ba1d217220 */ /* 0x000fe20000410000 */
[----:B------:R-:W-:Y:S01]  /*8850*/  FFMA.FTZ R30, R28, R223, R30 ;  /* 0x000000df1c1e7223 */ /* 0x000fe2000001001e */
[----:B----4-:R-:W-:Y:S01]  /*8860*/  @!P2 FADD.FTZ R206, R206, R191 ;  /* 0x000000bfcecea221 */ /* 0x010fe20000010000 */
[----:B------:R-:W0:Y:S01]  /*8870*/  SHFL.DOWN PT, R34, R205, 0x8, 0x1f ;  /* 0x09001f00cd227f89 */ /* 0x000e2200000e0000 */
[----:B------:R-:W-:Y:S01]  /*8880*/  FMUL.FTZ R4, R4, R221 ;  /* 0x000000dd04047220 */ /* 0x000fe20000410000 */
[----:B------:R-:W-:Y:S01]  /*8890*/  ISETP.GT.AND P2, PT, R113, 0x17, PT ;  /* 0x000000177100780c */ /* 0x000fe20003f44270 */
[-C--:B------:R-:W-:Y:S01]  /*88a0*/  FFMA.FTZ R33, R28, R211.reuse, -R33 ;  /* 0x000000d31c217223 */ /* 0x080fe20000010821 */
[----:B------:R-:W1:Y:S01]  /*88b0*/  SHFL.DOWN PT, R183, R206, 0x8, 0x1f ;  /* 0x09001f00ceb77f89 */ /* 0x000e6200000e0000 */
[----:B------:R-:W-:Y:S01]  /*88c0*/  FFMA.FTZ R5, R5, R30, R4 ;  /* 0x0000001e05057223 */ /* 0x000fe20000010004 */
[-C--:B------:R-:W-:Y:S01]  /*88d0*/  FMUL.FTZ R4, R181, R211.reuse ;  /* 0x000000d3b5047220 */ /* 0x080fe20000410000 */
[C---:B------:R-:W-:Y:S01]  /*88e0*/  FMUL.FTZ R211, R29.reuse, R211 ;  /* 0x000000d31dd37220 */ /* 0x040fe20000410000 */
[----:B------:R-:W-:Y:S01]  /*88f0*/  FFMA.FTZ R208, R208, R37, R207 ;  /* 0x00000025d0d07223 */ /* 0x000fe200000100cf */
[----:B------:R-:W-:Y:S01]  /*8900*/  FMUL.FTZ R200, R200, R33 ;  /* 0x00000021c8c87220 */ /* 0x000fe20000410000 */
[----:B------:R-:W-:Y:S01]  /*8910*/  FMUL.FTZ R33, R29, R190 ;  /* 0x000000be1d217220 */ /* 0x000fe20000410000 */
[----:B------:R-:W-:Y:S01]  /*8920*/  FFMA.FTZ R30, R28, R186, R211 ;  /* 0x000000ba1c1e7223 */ /* 0x000fe200000100d3 */
[----:B------:R-:W-:Y:S01]  /*8930*/  FFMA.FTZ R73, R32, R90, R73 ;  /* 0x0000005a20497223 */ /* 0x000fe20000010049 */
[----:B------:R-:W-:Y:S01]  /*8940*/  FFMA.FTZ R37, R97, R32, R208 ;  /* 0x0000002061257223 */ /* 0x000fe200000100d0 */
[----:B------:R-:W-:Y:S01]  /*8950*/  FFMA.FTZ R186, R179, R186, R4 ;  /* 0x000000bab3ba7223 */ /* 0x000fe20000010004 */
[----:B------:R-:W-:Y:S01]  /*8960*/  FFMA.FTZ R32, R98, R35, R5 ;  /* 0x0000002362207223 */ /* 0x000fe20000010005 */
[-C--:B------:R-:W-:Y:S01]  /*8970*/  FFMA.FTZ R4, R28, R188.reuse, -R33 ;  /* 0x000000bc1c047223 */ /* 0x080fe20000010821 */
[-C--:B------:R-:W-:Y:S01]  /*8980*/  FMUL.FTZ R5, R170, R188.reuse ;  /* 0x000000bcaa057220 */ /* 0x080fe20000410000 */
[----:B------:R-:W-:Y:S01]  /*8990*/  FMUL.FTZ R33, R29, R188 ;  /* 0x000000bc1d217220 */ /* 0x000fe20000410000 */
[----:B------:R-:W-:Y:S01]  /*89a0*/  FFMA.FTZ R74, R35, R89, R74 ;  /* 0x00000059234a7223 */ /* 0x000fe2000001004a */
[----:B------:R-:W-:Y:S01]  /*89b0*/  FFMA.FTZ R30, R199, R30, R200 ;  /* 0x0000001ec71e7223 */ /* 0x000fe200000100c8 */
[----:B------:R-:W-:Y:S01]  /*89c0*/  FMUL.FTZ R201, R201, R4 ;  /* 0x00000004c9c97220 */ /* 0x000fe20000410000 */
[-C--:B------:R-:W-:Y:S01]  /*89d0*/  FFMA.FTZ R33, R28, R190.reuse, R33 ;  /* 0x000000be1c217223 */ /* 0x080fe20000010021 */
[----:B------:R-:W-:Y:S01]  /*89e0*/  FFMA.FTZ R35, R168, R190, R5 ;  /* 0x000000bea8237223 */ /* 0x000fe20000010005 */
[----:B0-----:R-:W-:Y:S01]  /*89f0*/  @!P2 FADD.FTZ R205, R205, R34 ;  /* 0x00000022cdcda221 */ /* 0x001fe20000010000 */
[----:B------:R-:W-:Y:S01]  /*8a00*/  FMUL.FTZ R5, R29, R194 ;  /* 0x000000c21d057220 */ /* 0x000fe20000410000 */
[----:B------:R-:W-:Y:S01]  /*8a10*/  FADD.FTZ R86, R37, R86 ;  /* 0x0000005625567221 */ /* 0x000fe20000010000 */
[----:B------:R-:W-:Y:S01]  /*8a20*/  FFMA.FTZ R37, R99, R186, R30 ;  /* 0x000000ba63257223 */ /* 0x000fe2000001001e */
[----:B-1----:R-:W-:Y:S01]  /*8a30*/  @!P2 FADD.FTZ R206, R206, R183 ;  /* 0x000000b7cecea221 */ /* 0x002fe20000010000 */
[----:B------:R-:W0:Y:S01]  /*8a40*/  SHFL.DOWN PT, R34, R205, 0x10, 0x1f ;  /* 0x0a001f00cd227f89 */ /* 0x000e2200000e0000 */
[----:B------:R-:W-:Y:S01]  /*8a50*/  FFMA.FTZ R201, R202, R33, R201 ;  /* 0x00000021cac97223 */ /* 0x000fe200000100c9 */
[----:B------:R-:W-:Y:S01]  /*8a60*/  FFMA.FTZ R33, R28, R192, -R5 ;  /* 0x000000c01c217223 */ /* 0x000fe20000010805 */
[----:B------:R-:W-:Y:S01]  /*8a70*/  FADD.FTZ R84, R37, R84 ;  /* 0x0000005425547221 */ /* 0x000fe20000010000 */
[----:B------:R-:W1:Y:S01]  /*8a80*/  SHFL.DOWN PT, R179, R206, 0x10, 0x1f ;  /* 0x0a001f00ceb37f89 */ /* 0x000e6200000e0000 */
[----:B------:R-:W-:Y:S01]  /*8a90*/  FFMA.FTZ R30, R100, R35, R201 ;  /* 0x00000023641e7223 */ /* 0x000fe200000100c9 */
[----:B------:R-:W-:Y:S01]  /*8aa0*/  FMUL.FTZ R204, R204, R33 ;  /* 0x00000021cccc7220 */ /* 0x000fe20000410000 */
[C---:B------:R-:W-:Y:S01]  /*8ab0*/  FMUL.FTZ R37, R29.reuse, R196 ;  /* 0x000000c41d257220 */ /* 0x040fe20000410000 */
[-C--:B------:R-:W-:Y:S01]  /*8ac0*/  FMUL.FTZ R33, R29, R195.reuse ;  /* 0x000000c31d217220 */ /* 0x080fe20000410000 */
[----:B------:R-:W-:Y:S01]  /*8ad0*/  FADD.FTZ R83, R30, R83 ;  /* 0x000000531e537221 */ /* 0x000fe20000010000 */
[----:B------:R-:W-:Y:S01]  /*8ae0*/  FMUL.FTZ R4, R177, R192 ;  /* 0x000000c0b1047220 */ /* 0x000fe20000410000 */
[CC--:B------:R-:W-:Y:S01]  /*8af0*/  FFMA.FTZ R30, R28.reuse, R195.reuse, -R37 ;  /* 0x000000c31c1e7223 */ /* 0x0c0fe20000010825 */
[----:B------:R-:W-:Y:S01]  /*8b00*/  FFMA.FTZ R37, R28, R196, R33 ;  /* 0x000000c41c257223 */ /* 0x000fe20000010021 */
[C---:B------:R-:W-:Y:S01]  /*8b10*/  FMUL.FTZ R33, R29.reuse, R198 ;  /* 0x000000c61d217220 */ /* 0x040fe20000410000 */
[----:B------:R-:W-:Y:S01]  /*8b20*/  FMUL.FTZ R5, R29, R192 ;  /* 0x000000c01d057220 */ /* 0x000fe20000410000 */
[----:B------:R-:W-:Y:S01]  /*8b30*/  FMUL.FTZ R7, R7, R30 ;  /* 0x0000001e07077220 */ /* 0x000fe20000410000 */
[----:B------:R-:W-:Y:S01]  /*8b40*/  FADD.FTZ R85, R32, R85 ;  /* 0x0000005520557221 */ /* 0x000fe20000010000 */
[----:B------:R-:W-:Y:S01]  /*8b50*/  ISETP.NE.AND P2, PT, R113, RZ, PT ;  /* 0x000000ff7100720c */ /* 0x000fe20003f45270 */
[-C--:B------:R-:W-:Y:S01]  /*8b60*/  FMUL.FTZ R30, R171, R178.reuse ;  /* 0x000000b2ab1e7220 */ /* 0x080fe20000410000 */
[----:B------:R-:W-:Y:S01]  /*8b70*/  FMUL.FTZ R29, R29, R178 ;  /* 0x000000b21d1d7220 */ /* 0x000fe20000410000 */
[----:B------:R-:W-:Y:S01]  /*8b80*/  FFMA.FTZ R32, R175, R194, R4 ;  /* 0x000000c2af207223 */ /* 0x000fe20000010004 */
        /* <DEDUP_REMOVED lines=17> */
[----:B------:R-:W-:Y:S01]  /*8ca0*/  FFMA.FTZ R33, R101, R32, R194 ;  /* 0x0000002065217223 */ /* 0x000fe200000100c2 */
[----:B------:R-:W-:Y:S01]  /*8cb0*/  ISETP.GT.AND P2, PT, R113, 0xf, PT ;  /* 0x0000000f7100780c */ /* 0x000fe20003f44270 */
[----:B------:R-:W-:Y:S01]  /*8cc0*/  FADD.FTZ R81, R6, R81 ;  /* 0x0000005106517221 */ /* 0x000fe20000010000 */
[----:B------:R-:W-:Y:S01]  /*8cd0*/  FADD.FTZ R80, R7, R80 ;  /* 0x0000005007507221 */ /* 0x000fe20000010000 */
        /* <DEDUP_REMOVED lines=16> */
.L_x_16291:
[----:B------:R-:W-:Y:S05]  /*8de0*/  BSYNC.RECONVERGENT B0 ;  /* 0x0000000000007941 */ /* 0x000fea0003800200 */
.L_x_16290:
[----:B------:R-:W-:-:S04]  /*8df0*/  UIADD3 UR4, UPT, UPT, UR4, 0x1, URZ ;  /* 0x0000000104047890 */ /* 0x000fc8000fffe0ff */
[----:B------:R-:W-:-:S09]  /*8e00*/  UISETP.GE.AND UP0, UPT, UR4, UR9, UPT ;  /* 0x000000090400728c */ /* 0x000fd2000bf06270 */
[----:B------:R-:W-:Y:S05]  /*8e10*/  BRA.U !UP0, `(.L_x_16292) ;  /* 0xffffffb508647547 */ /* 0x000fea000b83ffff */
.L_x_16244:
[----:B------:R-:W-:Y:S01]  /*8e20*/  BAR.SYNC.DEFER_BLOCKING 0x0 ;  /* 0x0000000000007b1d */ /* 0x000fe20000010000 */
[----:B------:R-:W-:Y:S02]  /*8e30*/  IADD3 R22, PT, PT, -R12, R31, RZ ;  /* 0x0000001f0c167210 */ /* 0x000fe40007ffe1ff */
[----:B------:R-:W-:Y:S01]  /*8e40*/  CS2R R4, SRZ ;  /* 0x0000000000047805 */ /* 0x000fe2000001ff00 */
[----:B------:R-:W-:Y:S01]  /*8e50*/  HFMA2 R0, -RZ, RZ, 0, 0 ;  /* 0x00000000ff007431 */ /* 0x000fe200000001ff */
[-C--:B------:R-:W-:Y:S02]  /*8e60*/  ISETP.GE.AND P6, PT, R126, R22.reuse, PT ;  /* 0x000000167e00720c */ /* 0x080fe40003fc6270 */
[----:B0-----:R-:W-:Y:S02]  /*8e70*/  CS2R R6, SRZ ;  /* 0x0000000000067805 */ /* 0x001fe4000001ff00 */
[----:B------:R-:W-:Y:S02]  /*8e80*/  ISETP.GE.AND P0, PT, R122, R22, PT ;  /* 0x000000167a00720c */ /* 0x000fe40003f06270 */
[----:B------:R-:W-:-:S02]  /*8e90*/  MOV R13, RZ ;  /* 0x000000ff000d7202 */ /* 0x000fc40000000f00 */
[----:B------:R-:W-:Y:S02]  /*8ea0*/  CS2R R16, SRZ ;  /* 0x0000000000107805 */ /* 0x000fe4000001ff00 */
[-C--:B------:R-:W-:Y:S01]  /*8eb0*/  ISETP.GE.AND P2, PT, R121, R22.reuse, PT ;  /* 0x000000167900720c */ /* 0x080fe20003f46270 */
[----:B------:R-:W0:Y:S01]  /*8ec0*/  LDC.64 R36, c[0x0][0x4f8] ;  /* 0x00013e00ff247b82 */ /* 0x000e220000000a00 */
[-C--:B------:R-:W-:Y:S01]  /*8ed0*/  ISETP.GE.AND P3, PT, R120, R22.reuse, PT ;  /* 0x000000167800720c */ /* 0x080fe20003f66270 */
[----:B------:R-:W1:Y:S01]  /*8ee0*/  LDCU.64 UR8, c[0x0][0x500] ;  /* 0x0000a000ff0877ac */ /* 0x000e620008000a00 */
[-C--:B------:R-:W-:Y:S02]  /*8ef0*/  ISETP.GE.AND P4, PT, R119, R22.reuse, PT ;  /* 0x000000167700720c */ /* 0x080fe40003f86270 */
[-C--:B------:R-:W-:Y:S01]  /*8f00*/  ISETP.GE.AND P5, PT, R118, R22.reuse, PT ;  /* 0x000000167600720c */ /* 0x080fe20003fa6270 */
[----:B------:R-:W4:Y:S01]  /*8f10*/  LDCU.64 UR10, c[0x0][0x550] ;  /* 0x0000aa00ff0a77ac */ /* 0x000f220008000a00 */
[----:B------:R-:W5:Y:S01]  /*8f20*/  @!P6 LDG.E R5, desc[UR16][R14.64] ;  /* 0x000000100e05e981 */ /* 0x000f62000c1e1900 */
[----:B------:R-:W-:-:S03]  /*8f30*/  ISETP.GE.AND P6, PT, R117, R22, PT ;  /* 0x000000167500720c */ /* 0x000fc60003fc6270 */
[----:B------:R-:W2:Y:S01]  /*8f40*/  @!P0 LDG.E R0, desc[UR16][R14.64+0x80] ;  /* 0x000080100e008981 */ /* 0x000ea2000c1e1900 */
[----:B------:R-:W-:-:S03]  /*8f50*/  ISETP.GE.AND P0, PT, R115, R22, PT ;  /* 0x000000167300720c */ /* 0x000fc60003f06270 */
[----:B------:R-:W3:Y:S04]  /*8f60*/  @!P2 LDG.E R7, desc[UR16][R14.64+0x100] ;  /* 0x000100100e07a981 */ /* 0x000ee8000c1e1900 */
        /* <DEDUP_REMOVED lines=38> */
[----:B--2---:R-:W-:-:S06]  /*91d0*/  @!P2 FADD.FTZ R14, R6, 1 ;  /* 0x3f800000060ea421 */ /* 0x004fcc0000010000 */
[----:B------:R-:W2:Y:S01]  /*91e0*/  @!P2 MUFU.RCP R14, R14 ;  /* 0x0000000e000ea308 */ /* 0x000ea20000001000 */
[----:B---3--:R-:W-:Y:S01]  /*91f0*/  @!P0 FADD.FTZ R4, R0, 1 ;  /* 0x3f80000000048421 */ /* 0x008fe20000010000 */
[----:B------:R-:W-:Y:S01]  /*9200*/  @!P5 FMUL.FTZ R0, R5, -1.4426950216293334961 ;  /* 0xbfb8aa3b0500d820 */ /* 0x000fe20000410000 */
[----:B------:R-:W-:Y:S05]  /*9210*/  STS [R104], R79 ;  /* 0x0000004f68007388 */ /* 0x000fea0000000800 */
[----:B------:R3:W4:Y:S01]  /*9220*/  @!P0 MUFU.RCP R21, R4 ;  /* 0x0000000400158308 */ /* 0x0007220000001000 */
[----:B------:R-:W-:Y:S01]  /*9230*/  STS [R104+0x4], R78 ;  /* 0x0000044e68007388 */ /* 0x000fe20000000800 */
[----:B-1----:R-:W-:-:S03]  /*9240*/  FADD.FTZ R15, R15, R160 ;  /* 0x000000a00f0f7221 */ /* 0x002fc60000010000 */
[----:B------:R-:W-:Y:S01]  /*9250*/  STS [R104+0x8], R77 ;  /* 0x0000084d68007388 */ /* 0x000fe20000000800 */
[----:B---3--:R-:W-:Y:S01]  /*9260*/  @!P6 FMUL.FTZ R4, R7, -1.4426950216293334961 ;  /* 0xbfb8aa3b0704e820 */ /* 0x008fe20000410000 */
[----:B--2---:R-:W-:Y:S01]  /*9270*/  @!P2 FMUL.FTZ R81, R81, R14 ;  /* 0x0000000e5151a220 */ /* 0x004fe20000410000 */
[----:B0-----:R-:W-:Y:S01]  /*9280*/  FADD.FTZ R19, R19, R160 ;  /* 0x000000a013137221 */ /* 0x001fe20000010000 */
[----:B------:R-:W-:Y:S01]  /*9290*/  FSETP.GTU.FTZ.AND P2, PT, R15, 20, PT ;  /* 0x41a000000f00780b */ /* 0x000fe20003f5c000 */
[----:B------:R-:W-:Y:S01]  /*92a0*/  STS [R104+0xc], R76 ;  /* 0x00000c4c68007388 */ /* 0x000fe20000000800 */
[----:B------:R-:W-:Y:S01]  /*92b0*/  @!P3 FMUL.FTZ R7, R17, -1.4426950216293334961 ;  /* 0xbfb8aa3b1107b820 */ /* 0x000fe20000410000 */
[----:B------:R-:W-:Y:S01]  /*92c0*/  @!P6 MUFU.EX2 R4, R4 ;  /* 0x000000040004e308 */ /* 0x000fe20000000800 */
[----:B------:R-:W-:Y:S01]  /*92d0*/  FSETP.GTU.FTZ.AND P4, PT, R19, 20, PT ;  /* 0x41a000001300780b */ /* 0x000fe20003f9c000 */
[----:B------:R-:W-:Y:S01]  /*92e0*/  STS [R104+0x10], R75 ;  /* 0x0000104b68007388 */ /* 0x000fe20000000800 */
[----:B----4-:R-:W-:Y:S01]  /*92f0*/  @!P0 FMUL.FTZ R80, R80, R21 ;  /* 0x0000001550508220 */ /* 0x010fe20000410000 */
[----:B------:R-:W-:Y:S01]  /*9300*/  FSETP.GTU.FTZ.AND P0, PT, R13, 20, PT ;  /* 0x41a000000d00780b */ /* 0x000fe20003f1c000 */
[----:B------:R-:W0:Y:S01]  /*9310*/  @!P5 MUFU.EX2 R0, R0 ;  /* 0x000000000000d308 */ /* 0x000e220000000800 */
[----:B------:R-:W-:Y:S03]  /*9320*/  STS [R104+0x14], R74 ;  /* 0x0000144a68007388 */ /* 0x000fe60000000800 */
[----:B------:R-:W1:Y:S01]  /*9330*/  @!P3 MUFU.EX2 R14, R7 ;  /* 0x00000007000eb308 */ /* 0x000e620000000800 */
[----:B------:R-:W-:Y:S01]  /*9340*/  @!P2 FMUL.FTZ R6, R15, -1.4426950216293334961 ;  /* 0xbfb8aa3b0f06a820 */ /* 0x000fe20000410000 */
[----:B------:R-:W-:Y:S03]  /*9350*/  STS [R104+0x18], R73 ;  /* 0x0000184968007388 */ /* 0x000fe60000000800 */
[----:B------:R-:W-:Y:S01]  /*9360*/  @!P4 FMUL.FTZ R15, R19, -1.4426950216293334961 ;  /* 0xbfb8aa3b130fc820 */ /* 0x000fe20000410000 */
[----:B------:R-:W-:Y:S01]  /*9370*/  STS [R104+0x1c], R72 ;  /* 0x00001c4868007388 */ /* 0x000fe20000000800 */
[----:B------:R-:W-:-:S03]  /*9380*/  NOP ;  /* 0x0000000000007918 */ /* 0x000fc60000000000 */
[----:B------:R-:W-:Y:S01]  /*9390*/  LDS R17, [R112] ;  /* 0x0000000070117984 */ /* 0x000fe20000000800 */
[----:B------:R-:W-:Y:S01]  /*93a0*/  @!P0 FMUL.FTZ R5, R13, -1.4426950216293334961 ;  /* 0xbfb8aa3b0d058820 */ /* 0x000fe20000410000 */
[----:B0-----:R-:W-:Y:S01]  /*93b0*/  @!P5 FADD.FTZ R0, R0, 1 ;  /* 0x3f8000000000d421 */ /* 0x001fe20000010000 */
[----:B------:R0:W2:Y:S01]  /*93c0*/  @!P2 MUFU.EX2 R13, R6 ;  /* 0x00000006000da308 */ /* 0x0000a20000000800 */
[----:B------:R-:W-:Y:S01]  /*93d0*/  LDS R19, [R111+0x80] ;  /* 0x000080006f137984 */ /* 0x000fe20000000800 */
[----:B-1----:R-:W-:Y:S02]  /*93e0*/  @!P3 FADD.FTZ R14, R14, 1 ;  /* 0x3f8000000e0eb421 */ /* 0x002fe40000010000 */
[----:B------:R-:W1:Y:S01]  /*93f0*/  @!P0 MUFU.EX2 R5, R5 ;  /* 0x0000000500058308 */ /* 0x000e620000000800 */
[----:B------:R-:W-:Y:S03]  /*9400*/  LDS R21, [R110+0x100] ;  /* 0x000100006e157984 */ /* 0x000fe60000000800 */
[----:B------:R-:W3:Y:S01]  /*9410*/  @!P4 MUFU.EX2 R15, R15 ;  /* 0x0000000f000fc308 */ /* 0x000ee20000000800 */
[----:B------:R-:W-:Y:S01]  /*9420*/  LDS R23, [R109+0x180] ;  /* 0x000180006d177984 */ /* 0x000fe20000000800 */
[----:B0-----:R-:W-:-:S02]  /*9430*/  @!P6 FADD.FTZ R6, R4, 1 ;  /* 0x3f8000000406e421 */ /* 0x001fc40000010000 */
[----:B------:R-:W0:Y:S01]  /*9440*/  @!P5 MUFU.RCP R33, R0 ;  /* 0x000000000021d308 */ /* 0x000e220000001000 */
[----:B------:R-:W-:Y:S01]  /*9450*/  LDS R25, [R108+0x200] ;  /* 0x000200006c197984 */ /* 0x000fe20000000800 */
[----:B--2---:R-:W-:-:S03]  /*9460*/  @!P2 FADD.FTZ R13, R13, 1 ;  /* 0x3f8000000d0da421 */ /* 0x004fc60000010000 */
[----:B------:R-:W-:Y:S01]  /*9470*/  LDS R27, [R107+0x280] ;  /* 0x000280006b1b7984 */ /* 0x000fe20000000800 */
[----:B-1----:R-:W-:Y:S02]  /*9480*/  @!P0 FADD.FTZ R7, R5, 1 ;  /* 0x3f80000005078421 */ /* 0x002fe40000010000 */
[----:B------:R-:W1:Y:S01]  /*9490*/  @!P6 MUFU.RCP R6, R6 ;  /* 0x000000060006e308 */ /* 0x000e620000001000 */
[----:B------:R-:W-:Y:S01]  /*94a0*/  LDS R29, [R106+0x300] ;  /* 0x000300006a1d7984 */ /* 0x000fe20000000800 */
[----:B---3--:R-:W-:-:S03]  /*94b0*/  @!P4 FADD.FTZ R15, R15, 1 ;  /* 0x3f8000000f0fc421 */ /* 0x008fc60000010000 */
[----:B------:R-:W-:Y:S03]  /*94c0*/  LDS R31, [R105+0x380] ;  /* 0x00038000691f7984 */ /* 0x000fe60000000800 */
[----:B------:R2:W3:Y:S01]  /*94d0*/  @!P2 MUFU.RCP R18, R13 ;  /* 0x0000000d0012a308 */ /* 0x0004e20000001000 */
[----:B------:R-:W-:Y:S01]  /*94e0*/  @!P1 STS [UR6+0x420], R22 ;  /* 0x00042016ff009988 */ /* 0x000fe20008000806 */
[----:B0-----:R-:W-:Y:S01]  /*94f0*/  @!P5 FMUL.FTZ R82, R82, R33 ;  /* 0x000000215252d220 */ /* 0x001fe20000410000 */
[----:B------:R-:W-:Y:S01]  /*9500*/  BAR.SYNC.DEFER_BLOCKING 0x0 ;  /* 0x0000000000007b1d */ /* 0x000fe20000010000 */
[----:B--2---:R-:W-:Y:S02]  /*9510*/  HFMA2 R13, -RZ, RZ, 0, 0 ;  /* 0x00000000ff0d7431 */ /* 0x004fe400000001ff */
[----:B-1----:R-:W-:-:S03]  /*9520*/  @!P6 FMUL.FTZ R83, R83, R6 ;  /* 0x000000065353e220 */ /* 0x002fc60000410000 */
[----:B------:R-:W0:Y:S01]  /*9530*/  @!P0 MUFU.RCP R7, R7 ;  /* 0x0000000700078308 */ /* 0x000e220000001000 */
[----:B------:R-:W-:-:S04]  /*9540*/  IMAD.WIDE.U32 R4, R36, UR18, R12 ;  /* 0x0000001224047c25 */ /* 0x000fc8000f8e000c */
[----:B------:R-:W-:-:S03]  /*9550*/  IMAD R5, R37, UR18, R5 ;  /* 0x0000001225057c24 */ /* 0x000fc6000f8e0205 */
[----:B------:R-:W1:Y:S01]  /*9560*/  @!P3 MUFU.RCP R35, R14 ;  /* 0x0000000e0023b308 */ /* 0x000e620000001000 */
[----:B---3--:R-:W-:Y:S01]  /*9570*/  @!P2 FMUL.FTZ R85, R85, R18 ;  /* 0x000000125555a220 */ /* 0x008fe20000410000 */
[----:B------:R-:W-:-:S04]  /*9580*/  IMAD.WIDE.U32 R4, R169, UR8, R4 ;  /* 0x00000008a9047c25 */ /* 0x000fc8000f8e0004 */
[----:B------:R-:W-:Y:S02]  /*9590*/  IMAD R6, R169, UR9, R5 ;  /* 0x00000009a9067c24 */ /* 0x000fe4000f8e0205 */
[----:B------:R-:W2:Y:S01]  /*95a0*/  @!P4 MUFU.RCP R0, R15 ;  /* 0x0000000f0000c308 */ /* 0x000ea20000001000 */
[----:B------:R-:W-:Y:S01]  /*95b0*/  IADD3 R5, P5, PT, R126, R4, RZ ;  /* 0x000000047e057210 */ /* 0x000fe20007fbe0ff */
[----:B------:R-:W3:Y:S01]  /*95c0*/  LDS R16, [UR6+0x420] ;  /* 0x00042006ff107984 */ /* 0x000ee20008000800 */
[----:B0-----:R-:W-:Y:S01]  /*95d0*/  @!P0 FMUL.FTZ R84, R84, R7 ;  /* 0x0000000754548220 */ /* 0x001fe20000410000 */
[----:B------:R-:W0:Y:S01]  /*95e0*/  LDCU.64 UR8, c[0x0][0x560] ;  /* 0x0000ac00ff0877ac */ /* 0x000e220008000a00 */
[----:B------:R-:W-:Y:S02]  /*95f0*/  IADD3.X R6, PT, PT, RZ, R6, RZ, P5, !PT ;  /* 0x00000006ff067210 */ /* 0x000fe40002ffe4ff */
[----:B------:R-:W-:Y:S01]  /*9600*/  LEA R4, P5, R5, UR10, 0x2 ;  /* 0x0000000a05047c11 */ /* 0x000fe2000f8a10ff */
[----:B-1----:R-:W-:-:S03]  /*9610*/  @!P3 FMUL.FTZ R86, R86, R35 ;  /* 0x000000235656b220 */ /* 0x002fc60000410000 */
[----:B------:R-:W-:Y:S01]  /*9620*/  LEA.HI.X R5, R5, UR11, R6, 0x2, P5 ;  /* 0x0000000b05057c11 */ /* 0x000fe2000a8f1406 */
[----:B--2---:R-:W-:Y:S01]  /*9630*/  @!P4 FMUL.FTZ R87, R87, R0 ;  /* 0x000000005757c220 */ /* 0x004fe20000410000 */
[-C--:B---3--:R-:W-:Y:S02]  /*9640*/  ISETP.GE.AND P6, PT, R126, R16.reuse, PT ;  /* 0x000000107e00720c */ /* 0x088fe40003fc6270 */
[-C--:B------:R-:W-:Y:S02]  /*9650*/  ISETP.GE.AND P0, PT, R122, R16.reuse, PT ;  /* 0x000000107a00720c */ /* 0x080fe40003f06270 */
[-C--:B------:R-:W-:Y:S02]  /*9660*/  ISETP.GE.AND P2, PT, R120, R16.reuse, PT ;  /* 0x000000107800720c */ /* 0x080fe40003f46270 */
[-C--:B------:R-:W-:Y:S02]  /*9670*/  ISETP.GE.AND P3, PT, R119, R16.reuse, PT ;  /* 0x000000107700720c */ /* 0x080fe40003f66270 */
[----:B------:R-:W-:-:S02]  /*9680*/  ISETP.GE.AND P4, PT, R118, R16, PT ;  /* 0x000000107600720c */ /* 0x000fc40003f86270 */
        /* <DEDUP_REMOVED lines=12> */
[----:B-1----:R-:W2:Y:S01]  /*9750*/  LDC.64 R20, c[0x0][0x518] ;  /* 0x00014600ff147b82 */ /* 0x002ea20000000a00 */
[----:B------:R1:W-:Y:S04]  /*9760*/  STS [R104], R80 ;  /* 0x0000005068007388 */ /* 0x0003e80000000800 */
[----:B------:R3:W-:Y:S01]  /*9770*/  STS [R104+0x4], R81 ;  /* 0x0000045168007388 */ /* 0x0007e20000000800 */
[----:B--2---:R-:W-:-:S03]  /*9780*/  IMAD.WIDE.U32 R4, R20, UR18, R12 ;  /* 0x0000001214047c25 */ /* 0x004fc6000f8e000c */
[----:B------:R2:W-:Y:S01]  /*9790*/  STS [R104+0x8], R82 ;  /* 0x0000085268007388 */ /* 0x0005e20000000800 */
[----:B------:R-:W-:Y:S02]  /*97a0*/  IMAD R5, R21, UR18, R5 ;  /* 0x0000001215057c24 */ /* 0x000fe4000f8e0205 */
[----:B-1----:R-:W-:Y:S01]  /*97b0*/  FADD.FTZ R80, R80, R157 ;  /* 0x0000009d50507221 */ /* 0x002fe20000010000 */
[----:B------:R1:W-:Y:S03]  /*97c0*/  STS [R104+0xc], R83 ;  /* 0x00000c5368007388 */ /* 0x0003e60000000800 */
[----:B---3--:R-:W-:Y:S01]  /*97d0*/  FADD.FTZ R81, R80, R81 ;  /* 0x0000005150517221 */ /* 0x008fe20000010000 */
[----:B------:R3:W-:Y:S03]  /*97e0*/  STS [R104+0x10], R84 ;  /* 0x0000105468007388 */ /* 0x0007e60000000800 */
[----:B--2---:R-:W-:Y:S01]  /*97f0*/  FADD.FTZ R82, R81, R82 ;  /* 0x0000005251527221 */ /* 0x004fe20000010000 */
[----:B------:R2:W-:Y:S03]  /*9800*/  STS [R104+0x14], R85 ;  /* 0x0000145568007388 */ /* 0x0005e60000000800 */
[----:B-1----:R-:W-:Y:S01]  /*9810*/  FADD.FTZ R83, R82, R83 ;  /* 0x0000005352537221 */ /* 0x002fe20000010000 */
[----:B------:R1:W-:Y:S03]  /*9820*/  STS [R104+0x18], R86 ;  /* 0x0000185668007388 */ /* 0x0003e60000000800 */
[----:B---3--:R-:W-:Y:S01]  /*9830*/  FADD.FTZ R84, R83, R84 ;  /* 0x0000005453547221 */ /* 0x008fe20000010000 */
[----:B------:R-:W-:Y:S01]  /*9840*/  STS [R104+0x1c], R87 ;  /* 0x00001c5768007388 */ /* 0x000fe20000000800 */
[----:B------:R-:W-:-:S03]  /*9850*/  NOP ;  /* 0x0000000000007918 */ /* 0x000fc60000000000 */
[----:B------:R-:W-:Y:S01]  /*9860*/  LDS R7, [R112] ;  /* 0x0000000070077984 */ /* 0x000fe20000000800 */
[----:B--2---:R-:W-:-:S03]  /*9870*/  FADD.FTZ R85, R84, R85 ;  /* 0x0000005554557221 */ /* 0x004fc60000010000 */
        /* <DEDUP_REMOVED lines=48> */
.L_x_16226:
        /* <DEDUP_REMOVED lines=34> */
.L_x_16295:
[----:B------:R-:W-:Y:S05]  /*9da0*/  BSYNC.RECONVERGENT B0 ;  /* 0x0000000000007941 */ /* 0x000fea0003800200 */
.L_x_16294:
        /* <DEDUP_REMOVED lines=26> */
.L_x_16297:
[----:B------:R-:W-:Y:S05]  /*9f50*/  BSYNC.RECONVERGENT B0 ;  /* 0x0000000000007941 */ /* 0x000fea0003800200 */
.L_x_16296:
        /* <DEDUP_REMOVED lines=8> */
.L_x_16298:
        /* <DEDUP_REMOVED lines=16> */
.L_x_16299:
        /* <DEDUP_REMOVED lines=10> */
.L_x_18767:


//--------------------- .text._Z25selective_scan_bwd_kernelI32Selective_Scan_bwd_kernel_traitsILi32ELi8ELb1ELb0ELb0ELb0ELb0EfN3c107complexIfEEEEv12SSMParamsBwd --------------------------
	.section	.text._Z25selective_scan_bwd_kernelI32Selective_Scan_bwd_kernel_traitsILi32ELi8ELb1ELb0ELb0ELb0ELb0EfN3c107complexIfEEEEv12SSMParamsBwd,"ax",@progbits
	.align	128
        .global         _Z25selective_scan_bwd_kernelI32Selective_Scan_bwd_kernel_traitsILi32ELi8ELb1ELb0ELb0ELb0ELb0EfN3c107complexIfEEEEv12SSMParamsBwd
        .type           _Z25selective_scan_bwd_kernelI32Selective_Scan_bwd_kernel_traitsILi32ELi8ELb1ELb0ELb0ELb0ELb0EfN3c107complexIfEEEEv12SSMParamsBwd,@function
        .size           _Z25selective_scan_bwd_kernelI32Selective_Scan_bwd_kernel_traitsILi32ELi8ELb1ELb0ELb0ELb0ELb0EfN3c107complexIfEEEEv12SSMParamsBwd,(.L_x_18768 - _Z25selective_scan_bwd_kernelI32Selective_Scan_bwd_kernel_traitsILi32ELi8ELb1ELb0ELb0ELb0ELb0EfN3c107complexIfEEEEv12SSMParamsBwd)
        .other          _Z25selective_scan_bwd_kernelI32Selective_Scan_bwd_kernel_traitsILi32ELi8ELb1ELb0ELb0ELb0ELb0EfN3c107complexIfEEEEv12SSMParamsBwd,@"STO_CUDA_ENTRY STV_DEFAULT"
_Z25selective_scan_bwd_kernelI32Selective_Scan_bwd_kernel_traitsILi32ELi8ELb1ELb0ELb0ELb0ELb0EfN3c107complexIfEEEEv12SSMParamsBwd:
.text._Z25selective_scan_bwd_kernelI32Selective_Scan_bwd_kernel_traitsILi32ELi8ELb1ELb0ELb0ELb0ELb0EfN3c107complexIfEEEEv12SSMParamsBwd:
        /* <DEDUP_REMOVED lines=26> */
[----:B------:R-:W-:Y:S01]  /*01a0*/  UIMAD UR8, UR18, UR13, UR7 ;  /* 0x0000000d120872a4 */ /* 0x000fe2000f8e0207 */
[----:B------:R2:W5:Y:S01]  /*01b0*/  @P1 LDG.E R68, desc[UR16][R4.64] ;  /* 0x0000001004441981 */ /* 0x000562000c1e1900 */
[----:B------:R-:W-:-:S02]  /*01c0*/  UIMAD UR9, UR18, UR9, UR5 ;  /* 0x00000009120972a4 */ /* 0x000fc4000f8e0205 */
[----:B------:R-:W3:Y:S08]  /*01d0*/  LDC.64 R64, c[0x0][0x450] ;  /* 0x00011400ff407b82 */ /* 0x000ef00000000a00 */
[----:B------:R-:W4:Y:S01]  /*01e0*/  @P0 LDC R0, c[0x0][0x384] ;  /* 0x0000e100ff000b82 */ /* 0x000f220000000800 */
[----:B--2---:R-:W-:Y:S02]  /*01f0*/  MOV R4, UR6 ;  /* 0x0000000600047c02 */ /* 0x004fe40008000f00 */
[----:B------:R-:W-:Y:S01]  /*0200*/  MOV R5, UR7 ;  /* 0x0000000700057c02 */ /* 0x000fe20008000f00 */
[----:B------:R-:W2:Y:S01]  /*0210*/  LDCU.64 UR6, c[0x0][0x498] ;  /* 0x00009300ff0677ac */ /* 0x000ea20008000a00 */
[----:B------:R-:W-:-:S03]  /*0220*/  MOV R3, UR5 ;  /* 0x0000000500037c02 */ /* 0x000fc60008000f00 */
[----:B------:R-:W1:Y:S01]  /*0230*/  @P0 LDC R15, c[0x0][0x38c] ;  /* 0x0000e300ff0f0b82 */ /* 0x000e620000000800 */
[----:B------:R-:W-:Y:S02]  /*0240*/  MOV R3, UR9 ;  /* 0x0000000900037c02 */ /* 0x000fe40008000f00 */
[----:B------:R-:W-:Y:S01]  /*0250*/  MOV R5, UR8 ;  /* 0x0000000800057c02 */ /* 0x000fe20008000f00 */
[----:B------:R-:W0:Y:S01]  /*0260*/  LDCU.64 UR8, c[0x0][0x3b8] ;  /* 0x00007700ff0877ac */ /* 0x000e220008000a00 */
[----:B------:R-:W-:-:S03]  /*0270*/  MOV R2, UR4 ;  /* 0x0000000400027c02 */ /* 0x000fc60008000f00 */
[----:B------:R-:W3:Y:S02]  /*0280*/  @P0 LDC.64 R6, c[0x0][0x480] ;  /* 0x00012000ff060b82 */ /* 0x000ee40000000a00 */
[----:B------:R-:W-:-:S04]  /*0290*/  IMAD.WIDE.U32 R2, R71, UR10, R2 ;  /* 0x0000000a47027c25 */ /* 0x000fc8000f8e0002 */
[C---:B------:R-:W-:Y:S01]  /*02a0*/  IMAD R11, R71.reuse, UR11, R3 ;  /* 0x0000000b470b7c24 */ /* 0x040fe2000f8e0203 */
[----:B------:R-:W3:Y:S01]  /*02b0*/  LDCU.64 UR10, c[0x0][0x3d8] ;  /* 0x00007b00ff0a77ac */ /* 0x000ee20008000a00 */
[----:B----4-:R-:W-:Y:S01]  /*02c0*/  @P0 IMAD R0, R0, UR18, R71 ;  /* 0x0000001200000c24 */ /* 0x010fe2000f8e0247 */
[----:B------:R-:W4:Y:S01]  /*02d0*/  LDC.64 R16, c[0x0][0x460] ;  /* 0x00011800ff107b82 */ /* 0x000f220000000a00 */
[----:B--2---:R-:W-:Y:S01]  /*02e0*/  UIMAD.WIDE.U32 UR4, UR18, UR6, URZ ;  /* 0x00000006120472a5 */ /* 0x004fe2000f8e00ff */
[----:B------:R-:W-:Y:S01]  /*02f0*/  IMAD.WIDE.U32 R4, R71, UR14, R4 ;  /* 0x0000000e47047c25 */ /* 0x000fe2000f8e0004 */
[----:B------:R-:W-:-:S05]  /*0300*/  ISETP.GE.AND P1, PT, R9, 0x1, PT ;  /* 0x000000010900780c */ /* 0x000fca0003f26270 */
[----:B------:R-:W2:Y:S01]  /*0310*/  LDC.64 R18, c[0x0][0x468] ;  /* 0x00011a00ff127b82 */ /* 0x000ea20000000a00 */
[----:B------:R-:W-:Y:S01]  /*0320*/  @P0 IMAD R0, R0, R9, RZ ;  /* 0x0000000900000224 */ /* 0x000fe200078e02ff */
[----:B------:R-:W-:Y:S01]  /*0330*/  UIMAD UR5, UR18, UR7, UR5 ;  /* 0x00000007120572a4 */ /* 0x000fe2000f8e0205 */
[----:B------:R-:W-:-:S05]  /*0340*/  LEA R9, R9, 0xffffff00, 0x8 ;  /* 0xffffff0009097811 */ /* 0x000fca00078e40ff */
[----:B------:R-:W2:Y:S01]  /*0350*/  LDC.64 R20, c[0x0][0x528] ;  /* 0x00014a00ff147b82 */ /* 0x000ea20000000a00 */
[----:B0-----:R-:W-:Y:S01]  /*0360*/  IMAD.WIDE.U32 R66, R71, UR8, RZ ;  /* 0x0000000847427c25 */ /* 0x001fe2000f8e00ff */
[----:B------:R-:W-:-:S03]  /*0370*/  IADD3 R59, P3, PT, R9, R2, RZ ;  /* 0x00000002093b7210 */ /* 0x000fc60007f7e0ff */
[C---:B------:R-:W-:Y:S02]  /*0380*/  IMAD R57, R71.reuse, UR15, R5 ;  /* 0x0000000f47397c24 */ /* 0x040fe4000f8e0205 */
[----:B-1----:R-:W-:Y:S02]  /*0390*/  @P0 IMAD R5, R0, R15, RZ ;  /* 0x0000000f00050224 */ /* 0x002fe400078e02ff */
[C---:B------:R-:W-:Y:S01]  /*03a0*/  IMAD R0, R71.reuse, UR9, R67 ;  /* 0x0000000947007c24 */ /* 0x040fe2000f8e0243 */
[C---:B------:R-:W-:Y:S01]  /*03b0*/  LEA R67, P2, R66.reuse, R12, 0x3 ;  /* 0x0000000c42437211 */ /* 0x040fe200078418ff */
[----:B------:R-:W-:Y:S01]  /*03c0*/  IMAD.WIDE.U32 R2, R71, R54, UR4 ;  /* 0x0000000447027e25 */ /* 0x000fe2000f8e0036 */
[----:B------:R-:W-:Y:S02]  /*03d0*/  CS2R R42, SRZ ;  /* 0x00000000002a7805 */ /* 0x000fe4000001ff00 */
[----:B------:R-:W-:Y:S01]  /*03e0*/  IADD3 R4, P4, PT, R9, R4, RZ ;  /* 0x0000000409047210 */ /* 0x000fe20007f9e0ff */
[----:B---3--:R-:W-:Y:S01]  /*03f0*/  @P0 IMAD.WIDE R42, R5, 0x10, R6 ;  /* 0x00000010052a0825 */ /* 0x008fe200078e0206 */
[----:B------:R-:W-:-:S02]  /*0400*/  LEA.HI.X R66, R66, R13, R0, 0x3, P2 ;  /* 0x0000000d42427211 */ /* 0x000fc400010f1c00 */
[----:B------:R-:W-:Y:S01]  /*0410*/  SHF.R.S32.HI R0, RZ, 0x1f, R9 ;  /* 0x0000001fff007819 */ /* 0x000fe20000011409 */
[----:B------:R-:W-:Y:S01]  /*0420*/  IMAD R55, R71, R55, R3 ;  /* 0x0000003747377224 */ /* 0x000fe200078e0203 */
[----:B------:R-:W-:Y:S01]  /*0430*/  IADD3 R2, P0, PT, R9, R2, RZ ;  /* 0x0000000209027210 */ /* 0x000fe20007f1e0ff */
[C---:B------:R-:W-:Y:S01]  /*0440*/  IMAD.WIDE.U32 R62, R71.reuse, UR10, RZ ;  /* 0x0000000a473e7c25 */ /* 0x040fe2000f8e00ff */
[C---:B------:R-:W-:Y:S02]  /*0450*/  IADD3.X R6, PT, PT, R0.reuse, R11, RZ, P3, !PT ;  /* 0x0000000b00067210 */ /* 0x040fe40001ffe4ff */
[C---:B------:R-:W-:Y:S02]  /*0460*/  IADD3.X R57, PT, PT, R0.reuse, R57, RZ, P4, !PT ;  /* 0x0000003900397210 */ /* 0x040fe400027fe4ff */
[----:B------:R-:W-:Y:S01]  /*0470*/  IADD3.X R55, PT, PT, R0, R55, RZ, P0, !PT ;  /* 0x0000003700377210 */ /* 0x000fe200007fe4ff */
[----:B------:R-:W-:Y:S01]  /*0480*/  IMAD R0, R71, UR11, R63 ;  /* 0x0000000b47007c24 */ /* 0x000fe2000f8e023f */
[----:B------:R-:W-:-:S02]  /*0490*/  LEA R64, P0, R62, R64, 0x3 ;  /* 0x000000403e407211 */ /* 0x000fc400078018ff */
[C---:B----4-:R-:W-:Y:S02]  /*04a0*/  LEA R58, P2, R59.reuse, R16, 0x2 ;  /* 0x000000103b3a7211 */ /* 0x050fe400078410ff */
[----:B--2---:R-:W-:Y:S02]  /*04b0*/  LEA R56, P3, R4, R18, 0x2 ;  /* 0x0000001204387211 */ /* 0x004fe400078610ff */
[----:B------:R-:W-:Y:S02]  /*04c0*/  LEA R54, P4, R2, R20, 0x2 ;  /* 0x0000001402367211 */ /* 0x000fe400078810ff */
[----:B------:R-:W-:Y:S01]  /*04d0*/  LEA.HI.X R62, R62, R65, R0, 0x3, P0 ;  /* 0x000000413e3e7211 */ /* 0x000fe200000f1c00 */
[----:B------:R-:W-:Y:S01]  /*04e0*/  HFMA2 R65, -RZ, RZ, 0, 0 ;  /* 0x00000000ff417431 */ /* 0x000fe200000001ff */
[----:B------:R-:W-:Y:S02]  /*04f0*/  LEA.HI.X R59, R59, R17, R6, 0x2, P2 ;  /* 0x000000113b3b7211 */ /* 0x000fe400010f1406 */
[----:B------:R-:W-:-:S02]  /*0500*/  LEA.HI.X R57, R4, R19, R57, 0x2, P3 ;  /* 0x0000001304397211 */ /* 0x000fc400018f1439 */
[----:B------:R-:W-:Y:S02]  /*0510*/  LEA.HI.X R55, R2, R21, R55, 0x2, P4 ;  /* 0x0000001502377211 */ /* 0x000fe400020f1437 */
[----:B------:R-:W-:Y:S01]  /*0520*/  MOV R63, RZ ;  /* 0x000000ff003f7202 */ /* 0x000fe20000000f00 */
[----:B------:R-:W-:Y:S06]  /*0530*/  @!P1 BRA `(.L_x_16300) ;  /* 0x0000003c00489947 */ /* 0x000fec0003800000 */
[----:B------:R-:W0:Y:S01]  /*0540*/  S2R R60, SR_TID.X ;  /* 0x00000000003c7919 */ /* 0x000e220000002100 */
[----:B------:R-:W1:Y:S01]  /*0550*/  S2UR UR5, SR_CgaCtaId ;  /* 0x00000000000579c3 */ /* 0x000e620000008800 */
[----:B------:R-:W2:Y:S01]  /*0560*/  LDCU.64 UR6, c[0x0][0x3a0] ;  /* 0x00007400ff0677ac */ /* 0x000ea20008000a00 */
[----:B------:R-:W-:Y:S02]  /*0570*/  MOV R63, RZ ;  /* 0x000000ff003f7202 */ /* 0x000fe40000000f00 */
[----:B------:R-:W-:Y:S01]  /*0580*/  MOV R65, RZ ;  /* 0x000000ff00417202 */ /* 0x000fe20000000f00 */
[----:B------:R-:W3:Y:S01]  /*0590*/  LDCU UR8, c[0x0][0x394] ;  /* 0x00007280ff0877ac */ /* 0x000ee20008000800 */
[----:B------:R-:W-:Y:S01]  /*05a0*/  UMOV UR4, 0x400 ;  /* 0x0000040000047882 */ /* 0x000fe20000000000 */
[----:B--2---:R-:W-:-:S04]  /*05b0*/  IMAD.WIDE.U32 R40, R71, UR6, RZ ;  /* 0x0000000647287c25 */ /* 0x004fc8000f8e00ff */
[----:B------:R-:W-:Y:S01]  /*05c0*/  IMAD R61, R71, UR7, R41 ;  /* 0x00000007473d7c24 */ /* 0x000fe2000f8e0229 */
[----:B-1----:R-:W-:Y:S01]  /*05d0*/  ULEA UR4, UR5, UR4, 0x18 ;  /* 0x0000000405047291 */ /* 0x002fe2000f8ec0ff */
[----:B---3--:R-:W-:Y:S02]  /*05e0*/  MOV R53, UR8 ;  /* 0x0000000800357c02 */ /* 0x008fe40008000f00 */
[C---:B0-----:R-:W-:Y:S02]  /*05f0*/  SHF.L.U32 R0, R60.reuse, 0x1, RZ ;  /* 0x000000013c007819 */ /* 0x041fe400000006ff */
[----:B------:R-:W-:Y:S02]  /*0600*/  LOP3.LUT R133, R60, 0x1f, RZ, 0xc0, !PT ;  /* 0x0000001f3c857812 */ /* 0x000fe400078ec0ff */
[----:B------:R-:W-:Y:S02]  /*0610*/  LOP3.LUT R51, R0, 0x7c0, RZ, 0xc0, !PT ;  /* 0x000007c000337812 */ /* 0x000fe400078ec0ff */
[----:B------:R-:W-:-:S02]  /*0620*/  IADD3 R52, PT, PT, R60, 0x200, RZ ;  /* 0x000002003c347810 */ /* 0x000fc40007ffe0ff */
[----:B------:R-:W-:Y:S02]  /*0630*/  LEA R131, R60, UR4, 0x3 ;  /* 0x000000043c837c11 */ /* 0x000fe4000f8e18ff */
[----:B------:R-:W-:-:S07]  /*0640*/  LOP3.LUT R51, R51, 0x1f, R60, 0xf8, !PT ;  /* 0x0000001f33337812 */ /* 0x000fce00078ef83c */
.L_x_16320:
[----:B------:R-:W-:Y:S01]  /*0650*/  BAR.SYNC.DEFER_BLOCKING 0x0 ;  /* 0x0000000000007b1d */ /* 0x000fe20000010000 */
[----:B------:R-:W-:-:S05]  /*0660*/  IMAD.WIDE.U32 R2, R51, 0x10, R58 ;  /* 0x0000001033027825 */ /* 0x000fca00078e003a */
[----:B------:R-:W2:Y:S04]  /*0670*/  LDG.E.128 R20, desc[UR16][R2.64] ;  /* 0x0000001002147981 */ /* 0x000ea8000c1e1d00 */
[----:B------:R-:W3:Y:S01]  /*0680*/  LDG.E.128 R24, desc[UR16][R2.64+0x200] ;  /* 0x0002001002187981 */ /* 0x000ee2000c1e1d00 */
[----:B0-----:R-:W0:Y:S01]  /*0690*/  S2UR UR5, SR_CgaCtaId ;  /* 0x00000000000579c3 */ /* 0x001e220000008800 */
[----:B------:R-:W-:Y:S01]  /*06a0*/  UMOV UR4, 0x400 ;  /* 0x0000040000047882 */ /* 0x000fe20000000000 */
[----:B------:R-:W-:Y:S01]  /*06b0*/  IMAD.WIDE.U32 R12, R51, 0x10, R56 ;  /* 0x00000010330c7825 */ /* 0x000fe200078e0038 */
[----:B------:R-:W1:Y:S01]  /*06c0*/  S2R R50, SR_LANEID ;  /* 0x0000000000327919 */ /* 0x000e620000000000 */
[----:B0-----:R-:W-:-:S06]  /*06d0*/  ULEA UR4, UR5, UR4, 0x18 ;  /* 0x0000000405047291 */ /* 0x001fcc000f8ec0ff */
[----:B-1----:R-:W-:Y:S01]  /*06e0*/  LEA R49, R50, UR4, 0x4 ;  /* 0x0000000432317c11 */ /* 0x002fe2000f8e20ff */
[----:B------:R-:W-:-:S04]  /*06f0*/  IMAD.WIDE.U32 R16, R51, 0x10, R54 ;  /* 0x0000001033107825 */ /* 0x000fc800078e0036 */
[----:B------:R-:W0:Y:S01]  /*0700*/  LDCU UR4, c[0x0][0x38c] ;  /* 0x00007180ff0477ac */ /* 0x000e220008000800 */
[----:B------:R-:W-:Y:S01]  /*0710*/  LEA R48, R50, R49, 0x4 ;  /* 0x0000003132307211 */ /* 0x000fe200078e20ff */
[----:B--2---:R1:W-:Y:S04]  /*0720*/  STS.128 [R49], R20 ;  /* 0x0000001431007388 */ /* 0x0043e80000000c00 */
[----:B---3--:R2:W-:Y:S01]  /*0730*/  STS.128 [R49+0x200], R24 ;  /* 0x0002001831007388 */ /* 0x0085e20000000c00 */
[----:B------:R-:W-:-:S03]  /*0740*/  NOP ;  /* 0x0000000000007918 */ /* 0x000fc60000000000 */
[----:B------:R-:W-:Y:S04]  /*0750*/  LDS.128 R4, [R48] ;  /* 0x0000000030047984 */ /* 0x000fe80000000c00 */
[----:B------:R-:W-:Y:S01]  /*0760*/  LDS.128 R8, [R48+0x10] ;  /* 0x0000100030087984 */ /* 0x000fe20000000c00 */
[----:B------:R-:W-:Y:S06]  /*0770*/  BAR.SYNC.DEFER_BLOCKING 0x0 ;  /* 0x0000000000007b1d */ /* 0x000fec0000010000 */
[----:B------:R-:W3:Y:S04]  /*0780*/  LDG.E.128 R28, desc[UR16][R12.64] ;  /* 0x000000100c1c7981 */ /* 0x000ee8000c1e1d00 */
[----:B------:R-:W4:Y:S04]  /*0790*/  LDG.E.128 R72, desc[UR16][R12.64+0x200] ;  /* 0x000200100c487981 */ /* 0x000f28000c1e1d00 */
[----:B---3--:R-:W-:Y:S04]  /*07a0*/  STS.128 [R49], R28 ;  /* 0x0000001c31007388 */ /* 0x008fe80000000c00 */
[----:B----4-:R-:W-:Y:S01]  /*07b0*/  STS.128 [R49+0x200], R72 ;  /* 0x0002004831007388 */ /* 0x010fe20000000c00 */
[----:B------:R-:W-:-:S03]  /*07c0*/  NOP ;  /* 0x0000000000007918 */ /* 0x000fc60000000000 */
[----:B------:R-:W-:Y:S04]  /*07d0*/  LDS.128 R44, [R48] ;  /* 0x00000000302c7984 */ /* 0x000fe80000000c00 */
[----:B------:R-:W-:Y:S01]  /*07e0*/  LDS.128 R36, [R48+0x10] ;  /* 0x0000100030247984 */ /* 0x000fe20000000c00 */
[----:B------:R-:W-:Y:S06]  /*07f0*/  BAR.SYNC.DEFER_BLOCKING 0x0 ;  /* 0x0000000000007b1d */ /* 0x000fec0000010000 */
[----:B-1----:R-:W3:Y:S04]  /*0800*/  LDG.E.128 R20, desc[UR16][R16.64] ;  /* 0x0000001010147981 */ /* 0x002ee8000c1e1d00 */
[----:B--2---:R1:W2:Y:S01]  /*0810*/  LDG.E.128 R24, desc[UR16][R16.64+0x200] ;  /* 0x0002001010187981 */ /* 0x0042a2000c1e1d00 */
[----:B0-----:R-:W-:Y:S01]  /*0820*/  UISETP.GE.AND UP0, UPT, UR4, 0x1, UPT ;  /* 0x000000010400788c */ /* 0x001fe2000bf06270 */
[----:B------:R-:W-:-:S02]  /*0830*/  IADD3 R3, PT, PT, R53, -0x1, RZ ;  /* 0xffffffff35037810 */ /* 0x000fc40007ffe0ff */
[----:B------:R-:W-:Y:S02]  /*0840*/  CS2R R14, SRZ ;  /* 0x00000000000e7805 */ /* 0x000fe4000001ff00 */
[----:B------:R-:W-:Y:S02]  /*0850*/  CS2R R12, SRZ ;  /* 0x00000000000c7805 */ /* 0x000fe4000001ff00 */
[----:B-1----:R-:W-:Y:S01]  /*0860*/  CS2R R16, SRZ ;  /* 0x0000000000107805 */ /* 0x002fe2000001ff00 */
[----:B---3--:R-:W-:Y:S04]  /*0870*/  STS.128 [R49], R20 ;  /* 0x0000001431007388 */ /* 0x008fe80000000c00 */
[----:B--2---:R-:W-:Y:S01]  /*0880*/  STS.128 [R49+0x200], R24 ;  /* 0x0002001831007388 */ /* 0x004fe20000000c00 */
[----:B------:R-:W-:-:S03]  /*0890*/  NOP ;  /* 0x0000000000007918 */ /* 0x000fc60000000000 */
[----:B------:R-:W0:Y:S04]  /*08a0*/  LDS.128 R32, [R48] ;  /* 0x0000000030207984 */ /* 0x000e280000000c00 */
[----:B------:R-:W1:Y:S01]  /*08b0*/  LDS.128 R28, [R48+0x10] ;  /* 0x00001000301c7984 */ /* 0x000e620000000c00 */
[----:B0-----:R-:W-:Y:S01]  /*08c0*/  FFMA.FTZ R0, R4, R32, R65 ;  /* 0x0000002004007223 */ /* 0x001fe20000010041 */
[-C--:B-----5:R-:W-:Y:S01]  /*08d0*/  FMUL.FTZ R20, R32, R69.reuse ;  /* 0x0000004520147220 */ /* 0x0a0fe20000410000 */
[-C--:B------:R-:W-:Y:S01]  /*08e0*/  FMUL.FTZ R22, R34, R69.reuse ;  /* 0x0000004522167220 */ /* 0x080fe20000410000 */
[----:B------:R-:W-:Y:S01]  /*08f0*/  FMUL.FTZ R23, R35, R69 ;  /* 0x0000004523177220 */ /* 0x000fe20000410000 */
[----:B------:R-:W-:Y:S01]  /*0900*/  FFMA.FTZ R19, R5, R33, R0 ;  /* 0x0000002105137223 */ /* 0x000fe20000010000 */
[-C--:B-1----:R-:W-:Y:S01]  /*0910*/  FMUL.FTZ R24, R28, R69.reuse ;  /* 0x000000451c187220 */ /* 0x082fe20000410000 */
[-C--:B------:R-:W-:Y:S01]  /*0920*/  FMUL.FTZ R26, R30, R69.reuse ;  /* 0x000000451e1a7220 */ /* 0x080fe20000410000 */
[----:B------:R-:W-:Y:S01]  /*0930*/  FMUL.FTZ R27, R31, R69 ;  /* 0x000000451f1b7220 */ /* 0x000fe20000410000 */
[----:B------:R-:W-:Y:S01]  /*0940*/  FFMA.FTZ R0, R6, R34, R19 ;  /* 0x0000002206007223 */ /* 0x000fe20000010013 */
[----:B------:R-:W-:-:S03]  /*0950*/  CS2R R18, SRZ ;  /* 0x0000000000127805 */ /* 0x000fc6000001ff00 */
[----:B------:R-:W-:-:S04]  /*0960*/  FFMA.FTZ R21, R7, R35, R0 ;  /* 0x0000002307157223 */ /* 0x000fc80000010000 */
        /* <DEDUP_REMOVED lines=8> */
[--C-:B------:R-:W-:Y:S01]  /*09f0*/  FADD.FTZ R70, R44, R68.reuse ;  /* 0x000000442c467221 */ /* 0x100fe20000010000 */
[--C-:B------:R-:W-:Y:S01]  /*0a00*/  FADD.FTZ R72, R45, R68.reuse ;  /* 0x000000442d487221 */ /* 0x100fe20000010000 */
[--C-:B------:R-:W-:Y:S01]  /*0a10*/  FADD.FTZ R77, R38, R68.reuse ;  /* 0x00000044264d7221 */ /* 0x100fe20000010000 */
[--C-:B------:R-:W-:Y:S01]  /*0a20*/  FADD.FTZ R78, R39, R68.reuse ;  /* 0x00000044274e7221 */ /* 0x100fe20000010000 */
[----:B------:R-:W0:Y:S01]  /*0a30*/  LDC.64 R100, c[0x0][0x3e0] ;  /* 0x0000f800ff647b82 */ /* 0x000e220000000a00 */
[--C-:B------:R-:W-:Y:S01]  /*0a40*/  FADD.FTZ R73, R46, R68.reuse ;  /* 0x000000442e497221 */ /* 0x100fe20000010000 */
[--C-:B------:R-:W-:Y:S01]  /*0a50*/  FADD.FTZ R74, R47, R68.reuse ;  /* 0x000000442f4a7221 */ /* 0x100fe20000010000 */
[--C-:B------:R-:W-:Y:S01]  /*0a60*/  FADD.FTZ R75, R36, R68.reuse ;  /* 0x00000044244b7221 */ /* 0x100fe20000010000 */
[----:B------:R-:W-:Y:S01]  /*0a70*/  FADD.FTZ R76, R37, R68 ;  /* 0x00000044254c7221 */ /* 0x000fe20000010000 */
[----:B------:R-:W-:Y:S01]  /*0a80*/  ISETP.NE.AND P0, PT, R53, 0x1, PT ;  /* 0x000000013500780c */ /* 0x000fe20003f05270 */
[----:B------:R-:W-:Y:S01]  /*0a90*/  HFMA2 R15, -RZ, RZ, 0, 0 ;  /* 0x00000000ff0f7431 */ /* 0x000fe200000001ff */
[----:B------:R-:W-:Y:S01]  /*0aa0*/  SHF.L.U32 R94, R3, 0x8, RZ ;  /* 0x00000008035e7819 */ /* 0x000fe200000006ff */
[----:B------:R-:W1:Y:S01]  /*0ab0*/  LDC.64 R98, c[0x0][0x3c0] ;  /* 0x0000f000ff627b82 */ /* 0x000e620000000a00 */
[----:B------:R-:W-:Y:S01]  /*0ac0*/  SHF.L.U32 R93, R53, 0x8, RZ ;  /* 0x00000008355d7819 */ /* 0x000fe200000006ff */
        /* <DEDUP_REMOVED lines=9> */
[----:B------:R-:W-:Y:S01]  /*0b60*/  IADD3 R95, PT, PT, R53, -0x2, RZ ;  /* 0xfffffffe355f7810 */ /* 0x000fe20007ffe0ff */
[----:B------:R-:W-:Y:S01]  /*0b70*/  FMUL.FTZ R92, R4, R70 ;  /* 0x00000046045c7220 */ /* 0x000fe20000410000 */
[----:B------:R-:W-:Y:S01]  /*0b80*/  ISETP.EQ.AND P0, PT, R60, RZ, P0 ;  /* 0x000000ff3c00720c */ /* 0x000fe20000702270 */
[----:B------:R-:W-:Y:S01]  /*0b90*/  FMUL.FTZ R91, R5, R72 ;  /* 0x00000048055b7220 */ /* 0x000fe20000410000 */
[----:B------:R-:W-:Y:S01]  /*0ba0*/  LOP3.LUT R94, R94, 0x100, RZ, 0xc0, !PT ;  /* 0x000001005e5e7812 */ /* 0x000fe200078ec0ff */
[----:B------:R-:W3:Y:S01]  /*0bb0*/  LDC.64 R38, c[0x0][0x3a8] ;  /* 0x0000ea00ff267b82 */ /* 0x000ee20000000a00 */
[----:B------:R-:W-:Y:S01]  /*0bc0*/  LOP3.LUT R93, R93, 0x100, RZ, 0xc0, !PT ;  /* 0x000001005d5d7812 */ /* 0x000fe200078ec0ff */
[----:B------:R-:W-:Y:S01]  /*0bd0*/  FMUL.FTZ R90, R6, R73 ;  /* 0x00000049065a7220 */ /* 0x000fe20000410000 */
        /* <DEDUP_REMOVED lines=8> */
.L_x_16319:
[----:B----4-:R-:W-:Y:S02]  /*0c60*/  MOV R28, R40 ;  /* 0x00000028001c7202 */ /* 0x010fe40000000f00 */
[----:B------:R-:W-:-:S03]  /*0c70*/  MOV R29, R61 ;  /* 0x0000003d001d7202 */ /* 0x000fc60000000f00 */
[----:B---3--:R-:W-:-:S04]  /*0c80*/  IMAD.WIDE.U32 R28, R38, UR4, R28 ;  /* 0x00000004261c7c25 */ /* 0x008fc8000f8e001c */
[----:B------:R-:W-:Y:S01]  /*0c90*/  IMAD R2, R39, UR4, R29 ;  /* 0x0000000427027c24 */ /* 0x000fe2000f8e021d */
[----:B--2---:R-:W-:-:S04]  /*0ca0*/  LEA R36, P1, R28, R44, 0x3 ;  /* 0x0000002c1c247211 */ /* 0x004fc800078218ff */
[----:B-1----:R-:W-:-:S06]  /*0cb0*/  LEA.HI.X R37, R28, R45, R2, 0x3, P1 ;  /* 0x0000002d1c257211 */ /* 0x002fcc00008f1c02 */
        /* <DEDUP_REMOVED lines=24> */
[----:B------:R-:W-:Y:S01]  /*0e40*/  FMUL.RZ R105, R102, 0.15915493667125701904 ;  /* 0x3e22f98366697820 */ /* 0x000fe2000040c000 */
[-C--:B------:R-:W-:Y:S01]  /*0e50*/  FMUL.FTZ R33, R73, R47.reuse ;  /* 0x0000002f49217220 */ /* 0x080fe20000410000 */
[----:B------:R0:W-:Y:S01]  /*0e60*/  MUFU.EX2 R46, R2 ;  /* 0x00000002002e7308 */ /* 0x0001e20000000800 */
[----:B------:R-:W-:Y:S01]  /*0e70*/  FMUL.FTZ R32, R72, R47 ;  /* 0x0000002f48207220 */ /* 0x000fe20000410000 */
[----:B-1----:R-:W-:-:S02]  /*0e80*/  FMUL.FTZ R35, R75, R37 ;  /* 0x000000254b237220 */ /* 0x002fc40000410000 */
[----:B------:R-:W1:Y:S02]  /*0e90*/  MUFU.COS R102, R107 ;  /* 0x0000006b00667308 */ /* 0x000e640000000000 */
[----:B------:R-:W-:Y:S01]  /*0ea0*/  FMUL.RZ R111, R35, 0.15915493667125701904 ;  /* 0x3e22f983236f7820 */ /* 0x000fe2000040c000 */
[----:B------:R-:W-:Y:S01]  /*0eb0*/  FMUL.FTZ R35, R75, R47 ;  /* 0x0000002f4b237220 */ /* 0x000fe20000410000 */
[----:B0-----:R-:W-:-:S04]  /*0ec0*/  FMUL.FTZ R2, R74, R37 ;  /* 0x000000254a027220 */ /* 0x001fc80000410000 */
[----:B------:R0:W1:Y:S01]  /*0ed0*/  MUFU.EX2 R129, R33 ;  /* 0x0000002100817308 */ /* 0x0000620000000800 */
[----:B------:R-:W-:Y:S01]  /*0ee0*/  FMUL.RZ R109, R2, 0.15915493667125701904 ;  /* 0x3e22f983026d7820 */ /* 0x000fe2000040c000 */
[----:B------:R-:W-:Y:S02]  /*0ef0*/  FMUL.FTZ R2, R74, R47 ;  /* 0x0000002f4a027220 */ /* 0x000fe40000410000 */
[----:B------:R-:W-:Y:S01]  /*0f00*/  MUFU.SIN R125, R105 ;  /* 0x00000069007d7308 */ /* 0x000fe20000000400 */
[----:B0-----:R-:W-:-:S07]  /*0f10*/  FMUL.FTZ R33, R76, R37 ;  /* 0x000000254c217220 */ /* 0x001fce0000410000 */
[----:B------:R0:W-:Y:S01]  /*0f20*/  MUFU.EX2 R119, R2 ;  /* 0x0000000200777308 */ /* 0x0001e20000000800 */
[----:B------:R-:W-:Y:S01]  /*0f30*/  FMUL.RZ R33, R33, 0.15915493667125701904 ;  /* 0x3e22f98321217820 */ /* 0x000fe2000040c000 */
[----:B-1----:R-:W-:Y:S02]  /*0f40*/  FMUL.FTZ R135, R129, R102 ;  /* 0x0000006681877220 */ /* 0x002fe40000410000 */
[----:B------:R1:W2:Y:S01]  /*0f50*/  MUFU.COS R123, R105 ;  /* 0x00000069007b7308 */ /* 0x0002a20000000000 */
[----:B0-----:R-:W-:-:S07]  /*0f60*/  FMUL.FTZ R2, R77, R37 ;  /* 0x000000254d027220 */ /* 0x001fce0000410000 */
[----:B------:R-:W-:Y:S01]  /*0f70*/  MUFU.SIN R97, R104 ;  /* 0x0000006800617308 */ /* 0x000fe20000000400 */
[----:B------:R-:W-:Y:S01]  /*0f80*/  FMUL.RZ R115, R2, 0.15915493667125701904 ;  /* 0x3e22f98302737820 */ /* 0x000fe2000040c000 */
[----:B------:R-:W-:Y:S01]  /*0f90*/  FMUL.FTZ R2, R78, R37 ;  /* 0x000000254e027220 */ /* 0x000fe20000410000 */
[----:B-1----:R-:W-:-:S03]  /*0fa0*/  FMUL.FTZ R105, R76, R47 ;  /* 0x0000002f4c697220 */ /* 0x002fc60000410000 */
[----:B------:R-:W-:Y:S01]  /*0fb0*/  FMUL.RZ R117, R2, 0.15915493667125701904 ;  /* 0x3e22f98302757820 */ /* 0x000fe2000040c000 */
[----:B---3--:R-:W-:Y:S01]  /*0fc0*/  FMUL.FTZ R2, R28, R31 ;  /* 0x0000001f1c027220 */ /* 0x008fe20000410000 */
[----:B------:R-:W0:Y:S08]  /*0fd0*/  MUFU.COS R103, R104 ;  /* 0x0000006800677308 */ /* 0x000e300000000000 */
[----:B------:R-:W2:Y:S04]  /*0fe0*/  MUFU.EX2 R32, R32 ;  /* 0x0000002000207308 */ /* 0x000ea80000000800 */
[----:B------:R1:W3:Y:S08]  /*0ff0*/  MUFU.SIN R34, R107 ;  /* 0x0000006b00227308 */ /* 0x0002f00000000400 */
[----:B------:R-:W5:Y:S01]  /*1000*/  MUFU.COS R106, R109 ;  /* 0x0000006d006a7308 */ /* 0x000f620000000000 */
[-C--:B-1----:R-:W-:Y:S01]  /*1010*/  FMUL.FTZ R107, R77, R47.reuse ;  /* 0x0000002f4d6b7220 */ /* 0x082fe20000410000 */
[----:B------:R-:W-:Y:S01]  /*1020*/  FMUL.FTZ R47, R78, R47 ;  /* 0x0000002f4e2f7220 */ /* 0x000fe20000410000 */
[C---:B--2---:R-:W-:Y:S01]  /*1030*/  FMUL.FTZ R123, R32.reuse, R123 ;  /* 0x0000007b207b7220 */ /* 0x044fe20000410000 */
[----:B------:R-:W-:Y:S01]  /*1040*/  FMUL.FTZ R125, R32, R125 ;  /* 0x0000007d207d7220 */ /* 0x000fe20000410000 */
[----:B0-----:R-:W-:-:S03]  /*1050*/  FMUL.FTZ R32, R46, R103 ;  /* 0x000000672e207220 */ /* 0x001fc60000410000 */
[----:B------:R-:W0:Y:S01]  /*1060*/  MUFU.SIN R104, R109 ;  /* 0x0000006d00687308 */ /* 0x000e220000000400 */
[----:B---3--:R-:W-:-:S07]  /*1070*/  FMUL.FTZ R129, R129, R34 ;  /* 0x0000002281817220 */ /* 0x008fce0000410000 */
[----:B------:R-:W1:Y:S01]  /*1080*/  MUFU.COS R112, R33 ;  /* 0x0000002100707308 */ /* 0x000e620000000000 */
[----:B-----5:R-:W-:-:S07]  /*1090*/  FMUL.FTZ R121, R119, R106 ;  /* 0x0000006a77797220 */ /* 0x020fce0000410000 */
[----:B------:R2:W3:Y:S01]  /*10a0*/  MUFU.SIN R110, R33 ;  /* 0x00000021006e7308 */ /* 0x0004e20000000400 */
[----:B0-----:R-:W-:-:S07]  /*10b0*/  FMUL.FTZ R119, R119, R104 ;  /* 0x0000006877777220 */ /* 0x001fce0000410000 */
[----:B------:R-:W-:Y:S01]  /*10c0*/  MUFU.SIN R116, R115 ;  /* 0x0000007300747308 */ /* 0x000fe20000000400 */
[----:B--2---:R-:W-:-:S04]  /*10d0*/  FMUL.FTZ R33, R29, R31 ;  /* 0x0000001f1d217220 */ /* 0x004fc80000410000 */
[----:B------:R-:W-:Y:S01]  /*10e0*/  FFMA.FTZ R109, R28, R30, -R33 ;  /* 0x0000001e1c6d7223 */ /* 0x000fe20000010821 */
[----:B------:R-:W-:Y:S02]  /*10f0*/  FMUL.FTZ R33, R46, R97 ;  /* 0x000000612e217220 */ /* 0x000fe40000410000 */
[----:B------:R0:W2:Y:S01]  /*1100*/  MUFU.COS R118, R115 ;  /* 0x0000007300767308 */ /* 0x0000a20000000000 */
[-C--:B------:R-:W-:Y:S01]  /*1110*/  FMUL.FTZ R136, R79, R109.reuse ;  /* 0x0000006d4f887220 */ /* 0x080fe20000410000 */
[-C--:B------:R-:W-:Y:S01]  /*1120*/  FMUL.FTZ R127, R80, R109.reuse ;  /* 0x0000006d507f7220 */ /* 0x080fe20000410000 */
[----:B------:R-:W-:-:S05]  /*1130*/  FMUL.FTZ R124, R81, R109 ;  /* 0x0000006d517c7220 */ /* 0x000fca0000410000 */
[----:B------:R-:W5:Y:S01]  /*1140*/  MUFU.SIN R120, R117 ;  /* 0x0000007500787308 */ /* 0x000f620000000400 */
[----:B0-----:R-:W-:-:S07]  /*1150*/  FMUL.FTZ R115, R83, R109 ;  /* 0x0000006d53737220 */ /* 0x001fce0000410000 */
[----:B------:R-:W-:Y:S08]  /*1160*/  MUFU.SIN R114, R111 ;  /* 0x0000006f00727308 */ /* 0x000ff00000000400 */
[----:B------:R0:W-:Y:S08]  /*1170*/  MUFU.COS R108, R111 ;  /* 0x0000006f006c7308 */ /* 0x0001f00000000000 */
[----:B------:R4:W5:Y:S01]  /*1180*/  MUFU.COS R102, R117 ;  /* 0x0000007500667308 */ /* 0x0009620000000000 */
[----:B0-----:R-:W-:Y:S01]  /*1190*/  FFMA.FTZ R111, R29, R30, R2 ;  /* 0x0000001e1d6f7223 */ /* 0x001fe20000010002 */
[----:B------:R-:W-:-:S02]  /*11a0*/  IADD3 R29, PT, PT, R94, UR4, RZ ;  /* 0x000000045e1d7c10 */ /* 0x000fc4000fffe0ff */
[----:B------:R-:W-:Y:S01]  /*11b0*/  P2R R2, PR, RZ, 0x8 ;  /* 0x00000008ff027803 */ /* 0x000fe20000000000 */
[-C--:B------:R-:W-:Y:S01]  /*11c0*/  FMUL.FTZ R132, R79, -R111.reuse ;  /* 0x8000006f4f847220 */ /* 0x080fe20000410000 */
[----:B------:R-:W-:Y:S01]  /*11d0*/  SEL R29, R29, R52, !P3 ;  /* 0x000000341d1d7207 */ /* 0x000fe20005800000 */
[-C--:B------:R-:W-:Y:S01]  /*11e0*/  FMUL.FTZ R128, R80, -R111.reuse ;  /* 0x8000006f50807220 */ /* 0x080fe20000410000 */
[----:B------:R-:W1:Y:S01]  /*11f0*/  MUFU.EX2 R105, R105 ;  /* 0x0000006900697308 */ /* 0x000e620000000800 */
[-C--:B----4-:R-:W-:Y:S01]  /*1200*/  FMUL.FTZ R117, R0, -R111.reuse ;  /* 0x8000006f00757220 */ /* 0x090fe20000410000 */
[----:B------:R-:W-:Y:S01]  /*1210*/  LEA R29, R29, UR5, 0x3 ;  /* 0x000000051d1d7c11 */ /* 0x000fe2000f8e18ff */
[----:B------:R-:W-:Y:S01]  /*1220*/  FMUL.FTZ R122, R81, -R111 ;  /* 0x8000006f517a7220 */ /* 0x000fe20000410000 */
[----:B------:R-:W2:Y:S03]  /*1230*/  MUFU.EX2 R113, R107 ;  /* 0x0000006b00717308 */ /* 0x000ea60000000800 */
[----:B------:R0:W-:Y:S01]  /*1240*/  STS.64 [R29+0x880], R32 ;  /* 0x000880201d007388 */ /* 0x0001e20000000a00 */
[----:B------:R-:W5:Y:S04]  /*1250*/  MUFU.EX2 R47, R47 ;  /* 0x0000002f002f7308 */ /* 0x000f680000000800 */
[----:B------:R-:W4:Y:S01]  /*1260*/  MUFU.EX2 R35, R35 ;  /* 0x0000002300237308 */ /* 0x000f220000000800 */
[C---:B-1----:R-:W-:Y:S01]  /*1270*/  FMUL.FTZ R106, R105.reuse, R112 ;  /* 0x00000070696a7220 */ /* 0x042fe20000410000 */
[----:B---3--:R-:W-:Y:S01]  /*1280*/  FMUL.FTZ R105, R105, R110 ;  /* 0x0000006e69697220 */ /* 0x008fe20000410000 */
[C---:B------:R-:W-:Y:S01]  /*1290*/  FMUL.FTZ R110, R84.reuse, R109 ;  /* 0x0000006d546e7220 */ /* 0x040fe20000410000 */
[----:B------:R-:W-:Y:S01]  /*12a0*/  FMUL.FTZ R112, R84, -R111 ;  /* 0x8000006f54707220 */ /* 0x000fe20000410000 */
[C---:B--2---:R-:W-:Y:S01]  /*12b0*/  FMUL.FTZ R104, R113.reuse, R118 ;  /* 0x0000007671687220 */ /* 0x044fe20000410000 */
[----:B------:R-:W-:Y:S01]  /*12c0*/  FMUL.FTZ R103, R113, R116 ;  /* 0x0000007471677220 */ /* 0x000fe20000410000 */
[C---:B------:R-:W-:Y:S01]  /*12d0*/  FMUL.FTZ R116, R82.reuse, R109 ;  /* 0x0000006d52747220 */ /* 0x040fe20000410000 */
[----:B------:R-:W-:Y:S01]  /*12e0*/  FMUL.FTZ R118, R82, -R111 ;  /* 0x8000006f52767220 */ /* 0x000fe20000410000 */
[----:B-----5:R-:W-:Y:S01]  /*12f0*/  FMUL.FTZ R97, R47, R120 ;  /* 0x000000782f617220 */ /* 0x020fe20000410000 */
[----:B------:R-:W-:Y:S01]  /*1300*/  FMUL.FTZ R120, R0, R109 ;  /* 0x0000006d00787220 */ /* 0x000fe20000410000 */
[----:B------:R-:W-:Y:S01]  /*1310*/  FMUL.FTZ R113, R83, -R111 ;  /* 0x8000006f53717220 */ /* 0x000fe20000410000 */
[----:B------:R-:W-:Y:S01]  /*1320*/  FMUL.FTZ R102, R47, R102 ;  /* 0x000000662f667220 */ /* 0x000fe20000410000 */
[C---:B----4-:R-:W-:Y:S01]  /*1330*/  FMUL.FTZ R107, R35.reuse, R108 ;  /* 0x0000006c236b7220 */ /* 0x050fe20000410000 */
[----:B------:R-:W-:Y:S01]  /*1340*/  FMUL.FTZ R114, R35, R114 ;  /* 0x0000007223727220 */ /* 0x000fe20000410000 */
[C---:B------:R-:W-:Y:S01]  /*1350*/  FMUL.FTZ R109, R96.reuse, R109 ;  /* 0x0000006d606d7220 */ /* 0x040fe20000410000 */
[----:B------:R-:W-:Y:S01]  /*1360*/  FMUL.FTZ R111, R96, -R111 ;  /* 0x8000006f606f7220 */ /* 0x000fe20000410000 */
[----:B------:R-:W-:Y:S06]  /*1370*/  BAR.SYNC.DEFER_BLOCKING 0x0 ;  /* 0x0000000000007b1d */ /* 0x000fec0000010000 */
[----:B0-----:R-:W-:Y:S05]  /*1380*/  @P1 BRA `(.L_x_16303) ;  /* 0x0000000000201947 */ /* 0x001fea0003800000 */
        /* <DEDUP_REMOVED lines=8> */
.L_x_16303:
[----:B------:R0:W1:Y:S02]  /*1410*/  LDS.64 R34, [R131+0x1888] ;  /* 0x0018880083227984 */ /* 0x0000640000000a00 */
.L_x_16304:
[----:B------:R-:W-:Y:S05]  /*1420*/  BSYNC.RECONVERGENT B0 ;  /* 0x0000000000007941 */ /* 0x000fea0003800200 */
.L_x_16302:
        /* <DEDUP_REMOVED lines=15> */
[----:B------:R-:W-:-:S02]  /*1520*/  ISETP.GE.AND P4, PT, R53, UR7, PT ;  /* 0x0000000735007c0c */ /* 0x000fc4000bf86270 */
[C---:B------:R-:W-:Y:S01]  /*1530*/  FMUL.FTZ R108, R129.reuse, R30 ;  /* 0x0000001e816c7220 */ /* 0x040fe20000410000 */
[-C--:B------:R-:W-:Y:S01]  /*1540*/  FMUL.FTZ R137, R129, R2.reuse ;  /* 0x0000000281897220 */ /* 0x080fe20000410000 */
[----:B------:R-:W-:Y:S02]  /*1550*/  ISETP.GT.U32.AND P2, PT, R133, 0x1b, PT ;  /* 0x0000001b8500780c */ /* 0x000fe40003f44070 */
[C---:B------:R-:W-:Y:S01]  /*1560*/  FFMA.FTZ R31, R135.reuse, R2, -R108 ;  /* 0x00000002871f7223 */ /* 0x040fe2000001086c */
[----:B------:R-:W-:Y:S01]  /*1570*/  FFMA.FTZ R137, R135, R30, R137 ;  /* 0x0000001e87897223 */ /* 0x000fe20000010089 */
[----:B------:R-:W-:Y:S02]  /*1580*/  ISETP.GT.U32.AND P3, PT, R133, 0x17, PT ;  /* 0x000000178500780c */ /* 0x000fe40003f64070 */
[----:B------:R-:W-:Y:S01]  /*1590*/  FADD.FTZ R2, R90, R31 ;  /* 0x0000001f5a027221 */ /* 0x000fe20000010000 */
[----:B--2---:R-:W-:Y:S01]  /*15a0*/  FADD.FTZ R28, RZ, R137 ;  /* 0x00000089ff1c7221 */ /* 0x004fe20000010000 */
[----:B------:R-:W-:-:S02]  /*15b0*/  ISETP.NE.OR P4, PT, R60, RZ, P4 ;  /* 0x000000ff3c00720c */ /* 0x000fc40002785670 */
[C---:B------:R-:W-:Y:S01]  /*15c0*/  FMUL.FTZ R30, R119.reuse, R2 ;  /* 0x00000002771e7220 */ /* 0x040fe20000410000 */
[-C--:B------:R-:W-:Y:S01]  /*15d0*/  FMUL.FTZ R29, R119, R28.reuse ;  /* 0x0000001c771d7220 */ /* 0x080fe20000410000 */
[----:B------:R-:W-:Y:S02]  /*15e0*/  ISETP.GT.U32.AND P5, PT, R133, 0xf, PT ;  /* 0x0000000f8500780c */ /* 0x000fe40003fa4070 */
        /* <DEDUP_REMOVED lines=34> */
[----:B------:R-:W-:-:S02]  /*1810*/  FMUL.FTZ R137, R105, R28 ;  /* 0x0000001c69897220 */ /* 0x000fc40000410000 */
[C---:B------:R-:W-:Y:S01]  /*1820*/  FFMA.FTZ R141, R104.reuse, R108, -R29 ;  /* 0x0000006c688d7223 */ /* 0x040fe2000001081d */
        /* <DEDUP_REMOVED lines=8> */
[-C--:B------:R-:W-:Y:S01]  /*18b0*/  FMUL.FTZ R2, R103, R29.reuse ;  /* 0x0000001d67027220 */ /* 0x080fe20000410000 */
[CC--:B------:R-:W-:Y:S01]  /*18c0*/  FMUL.FTZ R30, R97.reuse, R28.reuse ;  /* 0x0000001c611e7220 */ /* 0x0c0fe20000410000 */
[----:B------:R-:W-:Y:S01]  /*18d0*/  FFMA.FTZ R31, R104, R29, -R31 ;  /* 0x0000001d681f7223 */ /* 0x000fe2000001081f */
[----:B------:R-:W-:Y:S01]  /*18e0*/  FFMA.FTZ R139, R102, R28, R139 ;  /* 0x0000001c668b7223 */ /* 0x000fe2000001008b */
[----:B------:R-:W-:Y:S01]  /*18f0*/  FFMA.FTZ R2, R104, R137, R2 ;  /* 0x0000008968027223 */ /* 0x000fe20000010002 */
[C---:B------:R-:W-:Y:S01]  /*1900*/  FFMA.FTZ R30, R102.reuse, R141, -R30 ;  /* 0x0000008d661e7223 */ /* 0x040fe2000001081e */
[C---:B------:R-:W-:Y:S01]  /*1910*/  FMUL.FTZ R29, R97.reuse, R31 ;  /* 0x0000001f611d7220 */ /* 0x040fe20000410000 */
[----:B------:R-:W-:Y:S01]  /*1920*/  FADD.FTZ R126, RZ, R139 ;  /* 0x0000008bff7e7221 */ /* 0x000fe20000010000 */
[-C--:B------:R-:W-:Y:S01]  /*1930*/  FMUL.FTZ R137, R97, R2.reuse ;  /* 0x0000000261897220 */ /* 0x080fe20000410000 */
[----:B------:R-:W-:Y:S01]  /*1940*/  FADD.FTZ R130, R85, R30 ;  /* 0x0000001e55827221 */ /* 0x000fe20000010000 */
[----:B------:R-:W-:-:S02]  /*1950*/  FFMA.FTZ R134, R102, R2, R29 ;  /* 0x0000000266867223 */ /* 0x000fc4000001001d */
[----:B------:R-:W2:Y:S01]  /*1960*/  SHFL.UP PT, R30, R126, 0x1, RZ ;  /* 0x042000007e1e7989 */ /* 0x000ea200000e00ff */
[----:B------:R-:W-:-:S03]  /*1970*/  FFMA.FTZ R137, R102, R31, -R137 ;  /* 0x0000001f66897223 */ /* 0x000fc60000010889 */
[----:B------:R-:W5:Y:S04]  /*1980*/  SHFL.UP PT, R29, R130, 0x1, RZ ;  /* 0x04200000821d7989 */ /* 0x000f6800000e00ff */
[----:B------:R-:W0:Y:S04]  /*1990*/  SHFL.UP PT, R28, R134, 0x1, RZ ;  /* 0x04200000861c7989 */ /* 0x000e2800000e00ff */
[----:B------:R-:W3:Y:S01]  /*19a0*/  SHFL.UP PT, R2, R137, 0x1, RZ ;  /* 0x0420000089027989 */ /* 0x000ee200000e00ff */
[-C--:B--2---:R-:W-:Y:S01]  /*19b0*/  FMUL.FTZ R31, R137, R30.reuse ;  /* 0x0000001e891f7220 */ /* 0x084fe20000410000 */
[----:B------:R-:W-:-:S03]  /*19c0*/  FMUL.FTZ R30, R134, R30 ;  /* 0x0000001e861e7220 */ /* 0x000fc60000410000 */
[-C--:B-----5:R-:W-:Y:S01]  /*19d0*/  FFMA.FTZ R139, R134, R29.reuse, R31 ;  /* 0x0000001d868b7223 */ /* 0x0a0fe2000001001f */
[----:B------:R-:W-:-:S03]  /*19e0*/  FFMA.FTZ R29, R137, R29, -R30 ;  /* 0x0000001d891d7223 */ /* 0x000fc6000001081e */
[----:B------:R-:W-:Y:S01]  /*19f0*/  @P1 FADD.FTZ R126, R126, R139 ;  /* 0x0000008b7e7e1221 */ /* 0x000fe20000010000 */
[----:B------:R-:W-:Y:S01]  /*1a00*/  @P1 FADD.FTZ R130, R130, R29 ;  /* 0x0000001d82821221 */ /* 0x000fe20000010000 */
[CC--:B0-----:R-:W-:Y:S01]  /*1a10*/  FMUL.FTZ R31, R137.reuse, R28.reuse ;  /* 0x0000001c891f7220 */ /* 0x0c1fe20000410000 */
[C---:B------:R-:W-:Y:S02]  /*1a20*/  FMUL.FTZ R28, R134.reuse, R28 ;  /* 0x0000001c861c7220 */ /* 0x040fe40000410000 */
[----:B------:R-:W0:Y:S01]  /*1a30*/  SHFL.UP PT, R30, R126, 0x2, RZ ;  /* 0x044000007e1e7989 */ /* 0x000e2200000e00ff */
[-C--:B---3--:R-:W-:Y:S01]  /*1a40*/  @P1 FFMA.FTZ R134, R134, R2.reuse, R31 ;  /* 0x0000000286861223 */ /* 0x088fe2000001001f */
        /* <DEDUP_REMOVED lines=8> */
[----:B------:R-:W-:Y:S01]  /*1ad0*/  FFMA.FTZ R141, R137, R29, -R108 ;  /* 0x0000001d898d7223 */ /* 0x000fe2000001086c */
[C---:B-1----:R-:W-:Y:S01]  /*1ae0*/  FMUL.FTZ R29, R97.reuse, R35 ;  /* 0x00000023611d7220 */ /* 0x042fe20000410000 */
[----:B------:R-:W-:Y:S01]  /*1af0*/  FMUL.FTZ R108, R97, R109 ;  /* 0x0000006d616c7220 */ /* 0x000fe20000410000 */
[----:B------:R-:W-:Y:S01]  /*1b00*/  @P1 FADD.FTZ R126, R126, R143 ;  /* 0x0000008f7e7e1221 */ /* 0x000fe20000010000 */
[-C--:B---3--:R-:W-:Y:S01]  /*1b10*/  FMUL.FTZ R31, R134, R28.reuse ;  /* 0x0000001c861f7220 */ /* 0x088fe20000410000 */
[----:B------:R-:W-:Y:S01]  /*1b20*/  @P1 FADD.FTZ R130, R130, R141 ;  /* 0x0000008d82821221 */ /* 0x000fe20000010000 */
[----:B------:R-:W-:Y:S01]  /*1b30*/  FMUL.FTZ R139, R137, R28 ;  /* 0x0000001c898b7220 */ /* 0x000fe20000410000 */
[----:B------:R-:W-:Y:S01]  /*1b40*/  FMUL.FTZ R28, R97, R111 ;  /* 0x0000006f611c7220 */ /* 0x000fe20000410000 */
[----:B------:R-:W0:Y:S01]  /*1b50*/  SHFL.UP PT, R30, R126, 0x4, RZ ;  /* 0x048000007e1e7989 */ /* 0x000e2200000e00ff */
[----:B-----5:R-:W-:Y:S01]  /*1b60*/  @P1 FFMA.FTZ R137, R137, R2, -R31 ;  /* 0x0000000289891223 */ /* 0x020fe2000001081f */
[----:B------:R-:W-:Y:S01]  /*1b70*/  FFMA.FTZ R31, R102, R34, -R29 ;  /* 0x00000022661f7223 */ /* 0x000fe2000001081d */
[----:B------:R-:W-:Y:S01]  /*1b80*/  @P1 FFMA.FTZ R134, R134, R2, R139 ;  /* 0x0000000286861223 */ /* 0x000fe2000001008b */
[----:B------:R-:W1:Y:S01]  /*1b90*/  SHFL.UP PT, R29, R130, 0x4, RZ ;  /* 0x04800000821d7989 */ /* 0x000e6200000e00ff */
[C---:B------:R-:W-:Y:S01]  /*1ba0*/  FMUL.FTZ R2, R102.reuse, R35 ;  /* 0x0000002366027220 */ /* 0x040fe20000410000 */
[C---:B------:R-:W-:Y:S01]  /*1bb0*/  FFMA.FTZ R141, R102.reuse, R111, -R108 ;  /* 0x0000006f668d7223 */ /* 0x040fe2000001086c */
[----:B------:R-:W-:Y:S01]  /*1bc0*/  FFMA.FTZ R139, R102, R109, R28 ;  /* 0x0000006d668b7223 */ /* 0x000fe2000001001c */
[----:B------:R-:W-:Y:S01]  /*1bd0*/  FMUL.FTZ R143, R103, R31 ;  /* 0x0000001f678f7220 */ /* 0x000fe20000410000 */
[----:B------:R-:W-:Y:S01]  /*1be0*/  FFMA.FTZ R108, -R97, R34, -R2 ;  /* 0x00000022616c7223 */ /* 0x000fe20000010902 */
[----:B------:R-:W2:Y:S01]  /*1bf0*/  SHFL.UP PT, R28, R134, 0x4, RZ ;  /* 0x04800000861c7989 */ /* 0x000ea200000e00ff */
[----:B------:R-:W-:Y:S01]  /*1c00*/  FADD.FTZ R139, R110, R139 ;  /* 0x0000008b6e8b7221 */ /* 0x000fe20000010000 */
[----:B------:R-:W-:Y:S01]  /*1c10*/  FADD.FTZ R141, R112, R141 ;  /* 0x0000008d708d7221 */ /* 0x000fe20000010000 */
[CC--:B------:R-:W-:Y:S01]  /*1c20*/  FMUL.FTZ R138, R103.reuse, R108.reuse ;  /* 0x0000006c678a7220 */ /* 0x0c0fe20000410000 */
[----:B------:R-:W3:Y:S01]  /*1c30*/  SHFL.UP PT, R2, R137, 0x4, RZ ;  /* 0x0480000089027989 */ /* 0x000ee200000e00ff */
[C---:B------:R-:W-:Y:S01]  /*1c40*/  FFMA.FTZ R143, R104.reuse, R108, -R143 ;  /* 0x0000006c688f7223 */ /* 0x040fe2000001088f */
[C---:B------:R-:W-:Y:S01]  /*1c50*/  FMUL.FTZ R140, R103.reuse, R139 ;  /* 0x0000008b678c7220 */ /* 0x040fe20000410000 */
[----:B------:R-:W-:Y:S01]  /*1c60*/  FMUL.FTZ R108, R103, R141 ;  /* 0x0000008d676c7220 */ /* 0x000fe20000410000 */
[----:B------:R-:W-:Y:S01]  /*1c70*/  FFMA.FTZ R138, R104, R31, R138 ;  /* 0x0000001f688a7223 */ /* 0x000fe2000001008a */
[C---:B------:R-:W-:Y:S01]  /*1c80*/  FMUL.FTZ R31, R105.reuse, R143 ;  /* 0x0000008f691f7220 */ /* 0x040fe20000410000 */
[----:B------:R-:W-:Y:S01]  /*1c90*/  ISETP.GE.AND P1, PT, R50, 0x4, PT ;  /* 0x000000043200780c */ /* 0x000fe20003f26270 */
[C---:B------:R-:W-:Y:S01]  /*1ca0*/  FFMA.FTZ R140, R104.reuse, R141, -R140 ;  /* 0x0000008d688c7223 */ /* 0x040fe2000001088c */
[----:B------:R-:W-:Y:S01]  /*1cb0*/  FFMA.FTZ R108, R104, R139, R108 ;  /* 0x0000008b686c7223 */ /* 0x000fe2000001006c */
[-C--:B------:R-:W-:Y:S01]  /*1cc0*/  FFMA.FTZ R141, R106, R138.reuse, R31 ;  /* 0x0000008a6a8d7223 */ /* 0x080fe2000001001f */
[----:B------:R-:W-:Y:S01]  /*1cd0*/  FMUL.FTZ R139, R105, R138 ;  /* 0x0000008a698b7220 */ /* 0x000fe20000410000 */
[-C--:B0-----:R-:W-:Y:S01]  /*1ce0*/  FMUL.FTZ R31, R137, R30.reuse ;  /* 0x0000001e891f7220 */ /* 0x081fe20000410000 */
[----:B------:R-:W-:Y:S01]  /*1cf0*/  FMUL.FTZ R30, R134, R30 ;  /* 0x0000001e861e7220 */ /* 0x000fe20000410000 */
[----:B------:R-:W-:Y:S01]  /*1d00*/  FADD.FTZ R108, R115, R108 ;  /* 0x0000006c736c7221 */ /* 0x000fe20000010000 */
[----:B------:R-:W-:Y:S01]  /*1d10*/  FFMA.FTZ R143, R106, R143, -R139 ;  /* 0x0000008f6a8f7223 */ /* 0x000fe2000001088b */
[-C--:B-1----:R-:W-:Y:S01]  /*1d20*/  FFMA.FTZ R139, R134, R29.reuse, R31 ;  /* 0x0000001d868b7223 */ /* 0x082fe2000001001f */
[----:B------:R-:W-:Y:S01]  /*1d30*/  FFMA.FTZ R31, R137, R29, -R30 ;  /* 0x0000001d891f7223 */ /* 0x000fe2000001081e */
[----:B------:R-:W-:Y:S01]  /*1d40*/  FADD.FTZ R140, R113, R140 ;  /* 0x0000008c718c7221 */ /* 0x000fe20000010000 */
[----:B------:R-:W-:Y:S01]  /*1d50*/  FMUL.FTZ R147, R105, R108 ;  /* 0x0000006c69937220 */ /* 0x000fe20000410000 */
[----:B------:R-:W-:Y:S01]  /*1d60*/  @P1 FADD.FTZ R126, R126, R139 ;  /* 0x0000008b7e7e1221 */ /* 0x000fe20000010000 */
[-C--:B--2---:R-:W-:Y:S01]  /*1d70*/  FMUL.FTZ R29, R137, R28.reuse ;  /* 0x0000001c891d7220 */ /* 0x084fe20000410000 */
[----:B------:R-:W-:Y:S01]  /*1d80*/  @P1 FADD.FTZ R130, R130, R31 ;  /* 0x0000001f82821221 */ /* 0x000fe20000010000 */
[C---:B------:R-:W-:Y:S01]  /*1d90*/  FMUL.FTZ R28, R134.reuse, R28 ;  /* 0x0000001c861c7220 */ /* 0x040fe20000410000 */
[----:B------:R-:W-:Y:S01]  /*1da0*/  FMUL.FTZ R145, R105, R140 ;  /* 0x0000008c69917220 */ /* 0x000fe20000410000 */
[----:B------:R-:W0:Y:S01]  /*1db0*/  SHFL.UP PT, R30, R126, 0x8, RZ ;  /* 0x050000007e1e7989 */ /* 0x000e2200000e00ff */
[----:B---3--:R-:W-:Y:S01]  /*1dc0*/  @P1 FFMA.FTZ R134, R134, R2, R29 ;  /* 0x0000000286861223 */ /* 0x008fe2000001001d */
[C---:B------:R-:W-:Y:S01]  /*1dd0*/  FFMA.FTZ R147, R106.reuse, R140, -R147 ;  /* 0x0000008c6a937223 */ /* 0x040fe20000010893 */
[----:B------:R-:W-:Y:S01]  /*1de0*/  FFMA.FTZ R145, R106, R108, R145 ;  /* 0x0000006c6a917223 */ /* 0x000fe20000010091 */
[----:B------:R-:W1:Y:S01]  /*1df0*/  SHFL.UP PT, R29, R130, 0x8, RZ ;  /* 0x05000000821d7989 */ /* 0x000e6200000e00ff */
[----:B------:R-:W-:Y:S01]  /*1e00*/  @P1 FFMA.FTZ R137, R137, R2, -R28 ;  /* 0x0000000289891223 */ /* 0x000fe2000001081c */
[----:B------:R-:W-:Y:S01]  /*1e10*/  FADD.FTZ R147, R118, R147 ;  /* 0x0000009376937221 */ /* 0x000fe20000010000 */
[----:B------:R-:W-:Y:S01]  /*1e20*/  FADD.FTZ R145, R116, R145 ;  /* 0x0000009174917221 */ /* 0x000fe20000010000 */
[----:B------:R-:W2:Y:S01]  /*1e30*/  SHFL.UP PT, R28, R134, 0x8, RZ ;  /* 0x05000000861c7989 */ /* 0x000ea200000e00ff */
[C---:B------:R-:W-:Y:S01]  /*1e40*/  FMUL.FTZ R108, R114.reuse, R143 ;  /* 0x0000008f726c7220 */ /* 0x040fe20000410000 */
[C---:B------:R-:W-:Y:S01]  /*1e50*/  FMUL.FTZ R140, R114.reuse, R147 ;  /* 0x00000093728c7220 */ /* 0x040fe20000410000 */
[C---:B------:R-:W-:Y:S01]  /*1e60*/  FMUL.FTZ R138, R114.reuse, R141 ;  /* 0x0000008d728a7220 */ /* 0x040fe20000410000 */
[----:B------:R-:W3:Y:S01]  /*1e70*/  SHFL.UP PT, R2, R137, 0x8, RZ ;  /* 0x0500000089027989 */ /* 0x000ee200000e00ff */
[----:B------:R-:W-:Y:S01]  /*1e80*/  FMUL.FTZ R142, R114, R145 ;  /* 0x00000091728e7220 */ /* 0x000fe20000410000 */
[C---:B------:R-:W-:Y:S01]  /*1e90*/  FFMA.FTZ R108, R107.reuse, R141, R108 ;  /* 0x0000008d6b6c7223 */ /* 0x040fe2000001006c */
[C---:B------:R-:W-:Y:S01]  /*1ea0*/  FFMA.FTZ R145, R107.reuse, R145, R140 ;  /* 0x000000916b917223 */ /* 0x040fe2000001008c */
[C---:B------:R-:W-:Y:S01]  /*1eb0*/  FFMA.FTZ R138, R107.reuse, R143, -R138 ;  /* 0x0000008f6b8a7223 */ /* 0x040fe2000001088a */
[----:B------:R-:W-:Y:S01]  /*1ec0*/  FFMA.FTZ R147, R107, R147, -R142 ;  /* 0x000000936b937223 */ /* 0x000fe2000001088e */
[----:B------:R-:W-:Y:S01]  /*1ed0*/  ISETP.GE.AND P1, PT, R50, 0x8, PT ;  /* 0x000000083200780c */ /* 0x000fe20003f26270 */
[----:B------:R-:W-:Y:S01]  /*1ee0*/  FADD.FTZ R140, R124, R145 ;  /* 0x000000917c8c7221 */ /* 0x000fe20000010000 */
[C---:B------:R-:W-:Y:S01]  /*1ef0*/  FMUL.FTZ R31, R119.reuse, R108 ;  /* 0x0000006c771f7220 */ /* 0x040fe20000410000 */
[C---:B------:R-:W-:Y:S01]  /*1f00*/  FMUL.FTZ R144, R119.reuse, R138 ;  /* 0x0000008a77907220 */ /* 0x040fe20000410000 */
[----:B------:R-:W-:Y:S01]  /*1f10*/  FADD.FTZ R142, R122, R147 ;  /* 0x000000937a8e7221 */ /* 0x000fe20000010000 */
[----:B------:R-:W-:Y:S01]  /*1f20*/  FMUL.FTZ R141, R119, R140 ;  /* 0x0000008c778d7220 */ /* 0x000fe20000410000 */
[----:B------:R-:W-:Y:S01]  /*1f30*/  FFMA.FTZ R138, R121, R138, -R31 ;  /* 0x0000008a798a7223 */ /* 0x000fe2000001081f */
[----:B0-----:R-:W-:Y:S01]  /*1f40*/  FMUL.FTZ R31, R137, R30 ;  /* 0x0000001e891f7220 */ /* 0x001fe20000410000 */
[-C--:B------:R-:W-:Y:S01]  /*1f50*/  FMUL.FTZ R139, R119, R142.reuse ;  /* 0x0000008e778b7220 */ /* 0x080fe20000410000 */
[C---:B------:R-:W-:Y:S01]  /*1f60*/  FFMA.FTZ R143, R121.reuse, R142, -R141 ;  /* 0x0000008e798f7223 */ /* 0x040fe2000001088d */
[C---:B------:R-:W-:Y:S01]  /*1f70*/  FMUL.FTZ R30, R134.reuse, R30 ;  /* 0x0000001e861e7220 */ /* 0x040fe20000410000 */
[CC--:B-1----:R-:W-:Y:S01]  /*1f80*/  FFMA.FTZ R141, R134.reuse, R29.reuse, R31 ;  /* 0x0000001d868d7223 */ /* 0x0c2fe2000001001f */
[C---:B------:R-:W-:Y:S01]  /*1f90*/  FFMA.FTZ R140, R121.reuse, R140, R139 ;  /* 0x0000008c798c7223 */ /* 0x040fe2000001008b */
[----:B------:R-:W-:Y:S01]  /*1fa0*/  FFMA.FTZ R144, R121, R108, R144 ;  /* 0x0000006c79907223 */ /* 0x000fe20000010090 */
[-C--:B--2---:R-:W-:Y:S01]  /*1fb0*/  FMUL.FTZ R31, R134, R28.reuse ;  /* 0x0000001c861f7220 */ /* 0x084fe20000410000 */
[C---:B------:R-:W-:Y:S01]  /*1fc0*/  FFMA.FTZ R29, R137.reuse, R29, -R30 ;  /* 0x0000001d891d7223 */ /* 0x040fe2000001081e */
[----:B------:R-:W-:Y:S01]  /*1fd0*/  @P1 FADD.FTZ R126, R126, R141 ;  /* 0x0000008d7e7e1221 */ /* 0x000fe20000010000 */
[C---:B------:R-:W-:Y:S01]  /*1fe0*/  FMUL.FTZ R139, R137.reuse, R28 ;  /* 0x0000001c898b7220 */ /* 0x040fe20000410000 */
[-C--:B---3--:R-:W-:Y:S01]  /*1ff0*/  @P1 FFMA.FTZ R137, R137, R2.reuse, -R31 ;  /* 0x0000000289891223 */ /* 0x088fe2000001081f */
[----:B------:R-:W-:Y:S01]  /*2000*/  @P1 FADD.FTZ R130, R130, R29 ;  /* 0x0000001d82821221 */ /* 0x000fe20000010000 */
[----:B------:R-:W-:Y:S01]  /*2010*/  FADD.FTZ R140, R127, R140 ;  /* 0x0000008c7f8c7221 */ /* 0x000fe20000010000 */
[----:B------:R-:W-:Y:S01]  /*2020*/  @P1 FFMA.FTZ R134, R134, R2, R139 ;  /* 0x0000000286861223 */ /* 0x000fe2000001008b */
[----:B------:R-:W0:Y:S01]  /*2030*/  SHFL.UP PT, R31, R126, 0x10, RZ ;  /* 0x060000007e1f7989 */ /* 0x000e2200000e00ff */
[----:B------:R-:W-:Y:S01]  /*2040*/  FADD.FTZ R2, R128, R143 ;  /* 0x0000008f80027221 */ /* 0x000fe20000010000 */
[C---:B------:R-:W-:Y:S01]  /*2050*/  FMUL.FTZ R143, R129.reuse, R140 ;  /* 0x0000008c818f7220 */ /* 0x040fe20000410000 */
[C---:B------:R-:W-:Y:S01]  /*2060*/  FMUL.FTZ R139, R129.reuse, R144 ;  /* 0x00000090818b7220 */ /* 0x040fe20000410000 */
[----:B------:R-:W1:Y:S01]  /*2070*/  SHFL.UP PT, R30, R130, 0x10, RZ ;  /* 0x06000000821e7989 */ /* 0x000e6200000e00ff */
[C---:B------:R-:W-:Y:S01]  /*2080*/  FMUL.FTZ R108, R129.reuse, R138 ;  /* 0x0000008a816c7220 */ /* 0x040fe20000410000 */
[-C--:B------:R-:W-:Y:S01]  /*2090*/  FMUL.FTZ R141, R129, R2.reuse ;  /* 0x00000002818d7220 */ /* 0x080fe20000410000 */
[C---:B------:R-:W-:Y:S01]  /*20a0*/  FFMA.FTZ R143, R135.reuse, R2, -R143 ;  /* 0x00000002878f7223 */ /* 0x040fe2000001088f */
[----:B------:R-:W2:Y:S01]  /*20b0*/  SHFL.UP PT, R29, R134, 0x10, RZ ;  /* 0x06000000861d7989 */ /* 0x000ea200000e00ff */
[C---:B------:R-:W-:Y:S01]  /*20c0*/  FFMA.FTZ R138, R135.reuse, R138, -R139 ;  /* 0x0000008a878a7223 */ /* 0x040fe2000001088b */
[C---:B------:R-:W-:Y:S01]  /*20d0*/  FFMA.FTZ R108, R135.reuse, R144, R108 ;  /* 0x00000090876c7223 */ /* 0x040fe2000001006c */
[----:B------:R-:W-:Y:S01]  /*20e0*/  FFMA.FTZ R141, R135, R140, R141 ;  /* 0x0000008c878d7223 */ /* 0x000fe2000001008d */
[----:B------:R-:W3:Y:S01]  /*20f0*/  SHFL.UP PT, R28, R137, 0x10, RZ ;  /* 0x06000000891c7989 */ /* 0x000ee200000e00ff */
[----:B------:R-:W-:Y:S01]  /*2100*/  FADD.FTZ R142, R132, R143 ;  /* 0x0000008f848e7221 */ /* 0x000fe20000010000 */
[C---:B------:R-:W-:Y:S01]  /*2110*/  FMUL.FTZ R2, R125.reuse, R138 ;  /* 0x0000008a7d027220 */ /* 0x040fe20000410000 */
[C---:B------:R-:W-:Y:S01]  /*2120*/  FMUL.FTZ R139, R125.reuse, R108 ;  /* 0x0000006c7d8b7220 */ /* 0x040fe20000410000 */
[----:B------:R-:W-:Y:S01]  /*2130*/  ISETP.GE.AND P1, PT, R50, 0x10, PT ;  /* 0x000000103200780c */ /* 0x000fe20003f26270 */
[----:B------:R-:W-:Y:S01]  /*2140*/  FADD.FTZ R140, R136, R141 ;  /* 0x0000008d888c7221 */ /* 0x000fe20000010000 */
[----:B------:R-:W-:Y:S01]  /*2150*/  FMUL.FTZ R141, R125, R142 ;  /* 0x0000008e7d8d7220 */ /* 0x000fe20000410000 */
[C---:B------:R-:W-:Y:S01]  /*2160*/  FFMA.FTZ R2, R123.reuse, R108, R2 ;  /* 0x0000006c7b027223 */ /* 0x040fe20000010002 */
[----:B------:R-:W-:Y:S01]  /*2170*/  FFMA.FTZ R108, R123, R138, -R139 ;  /* 0x0000008a7b6c7223 */ /* 0x000fe2000001088b */
[-C--:B------:R-:W-:Y:S01]  /*2180*/  FMUL.FTZ R145, R125, R140.reuse ;  /* 0x0000008c7d917220 */ /* 0x080fe20000410000 */
[----:B------:R-:W-:Y:S01]  /*2190*/  FFMA.FTZ R143, R123, R140, R141 ;  /* 0x0000008c7b8f7223 */ /* 0x000fe2000001008d */
[-C--:B0-----:R-:W-:Y:S01]  /*21a0*/  FMUL.FTZ R138, R134, R31.reuse ;  /* 0x0000001f868a7220 */ /* 0x081fe20000410000 */
[----:B------:R-:W-:Y:S01]  /*21b0*/  FMUL.FTZ R141, R137, R31 ;  /* 0x0000001f898d7220 */ /* 0x000fe20000410000 */
[----:B------:R-:W-:-:S02]  /*21c0*/  FFMA.FTZ R142, R123, R142, -R145 ;  /* 0x0000008e7b8e7223 */ /* 0x000fc40000010891 */
[CC--:B-1----:R-:W-:Y:S01]  /*21d0*/  FFMA.FTZ R139, R137.reuse, R30.reuse, -R138 ;  /* 0x0000001e898b7223 */ /* 0x0c2fe2000001088a */
[C---:B------:R-:W-:Y:S01]  /*21e0*/  FFMA.FTZ R141, R134.reuse, R30, R141 ;  /* 0x0000001e868d7223 */ /* 0x040fe2000001008d */
[-C--:B--2---:R-:W-:Y:S01]  /*21f0*/  FMUL.FTZ R31, R134, R29.reuse ;  /* 0x0000001d861f7220 */ /* 0x084fe20000410000 */
[C---:B------:R-:W-:Y:S01]  /*2200*/  FMUL.FTZ R29, R137.reuse, R29 ;  /* 0x0000001d891d7220 */ /* 0x040fe20000410000 */
[----:B------:R-:W-:Y:S01]  /*2210*/  @P1 FADD.FTZ R130, R130, R139 ;  /* 0x0000008b82821221 */ /* 0x000fe20000010000 */
[----:B------:R-:W-:Y:S01]  /*2220*/  @P1 FADD.FTZ R126, R126, R141 ;  /* 0x0000008d7e7e1221 */ /* 0x000fe20000010000 */
[-C--:B---3--:R-:W-:Y:S01]  /*2230*/  @P1 FFMA.FTZ R137, R137, R28.reuse, -R31 ;  /* 0x0000001c89891223 */ /* 0x088fe2000001081f */
[----:B------:R-:W-:Y:S01]  /*2240*/  @P1 FFMA.FTZ R134, R134, R28, R29 ;  /* 0x0000001c86861223 */ /* 0x000fe2000001001d */
[----:B------:R-:W-:Y:S01]  /*2250*/  HFMA2 R28, -RZ, RZ, 1.875, 0 ;  /* 0x3f800000ff1c7431 */ /* 0x000fe200000001ff */
[----:B------:R-:W-:Y:S01]  /*2260*/  ISETP.GT.U32.AND P1, PT, R133, 0x1d, PT ;  /* 0x0000001d8500780c */ /* 0x000fe20003f24070 */
[----:B------:R-:W0:Y:S01]  /*2270*/  SHFL.UP PT, R130, R130, 0x1, RZ ;  /* 0x0420000082827989 */ /* 0x000e2200000e00ff */
[----:B------:R-:W-:-:S02]  /*2280*/  CS2R R30, SRZ ;  /* 0x00000000001e7805 */ /* 0x000fc4000001ff00 */
[----:B------:R-:W-:Y:S01]  /*2290*/  MOV R29, RZ ;  /* 0x000000ff001d7202 */ /* 0x000fe20000000f00 */
[----:B------:R-:W1:Y:S04]  /*22a0*/  SHFL.UP PT, R137, R137, 0x1, RZ ;  /* 0x0420000089897989 */ /* 0x000e6800000e00ff */
[----:B------:R-:W2:Y:S04]  /*22b0*/  SHFL.UP PT, R134, R134, 0x1, RZ ;  /* 0x0420000086867989 */ /* 0x000ea800000e00ff */
[----:B------:R-:W3:Y:S04]  /*22c0*/  SHFL.UP PT, R126, R126, 0x1, RZ ;  /* 0x042000007e7e7989 */ /* 0x000ee800000e00ff */
[----:B----4-:R4:W0:Y:S04]  /*22d0*/  SHFL.IDX PT, R138, R46, RZ, 0x1f ;  /* 0x00001fff2e8a7589 */ /* 0x01082800000e0000 */
[----:B------:R5:W0:Y:S01]  /*22e0*/  SHFL.IDX PT, R139, R47, RZ, 0x1f ;  /* 0x00001fff2f8b7589 */ /* 0x000a2200000e0000 */
[----:B----4-:R-:W-:-:S03]  /*22f0*/  FADD.FTZ R46, R117, R142 ;  /* 0x0000008e752e7221 */ /* 0x010fc60000010000 */
[----:B------:R4:W0:Y:S01]  /*2300*/  SHFL.DOWN PT, R142, R2, 0x1, 0x1f ;  /* 0x08201f00028e7f89 */ /* 0x00082200000e0000 */
[----:B-----5:R-:W-:-:S03]  /*2310*/  FADD.FTZ R47, R120, R143 ;  /* 0x0000008f782f7221 */ /* 0x020fc60000010000 */
[----:B------:R4:W0:Y:S04]  /*2320*/  SHFL.DOWN PT, R143, R108, 0x1, 0x1f ;  /* 0x08201f006c8f7f89 */ /* 0x00082800000e0000 */
[----:B------:R4:W0:Y:S04]  /*2330*/  SHFL.DOWN PT, R144, R47, 0x1, 0x1f ;  /* 0x08201f002f907f89 */ /* 0x00082800000e0000 */
[----:B------:R4:W0:Y:S01]  /*2340*/  SHFL.DOWN PT, R147, R46, 0x1, 0x1f ;  /* 0x08201f002e937f89 */ /* 0x00082200000e0000 */
[----:B-123--:R-:W-:Y:S05]  /*2350*/  @!P6 BRA `(.L_x_16306) ;  /* 0x000000000028e947 */ /* 0x00efea0003800000 */
[-C--:B0-----:R-:W-:Y:S01]  /*2360*/  FMUL.FTZ R145, R108, R147.reuse ;  /* 0x000000936c917220 */ /* 0x081fe20000410000 */
[----:B------:R-:W-:Y:S01]  /*2370*/  FMUL.FTZ R147, R2, R147 ;  /* 0x0000009302937220 */ /* 0x000fe20000410000 */
[-C--:B------:R-:W-:Y:S01]  /*2380*/  FMUL.FTZ R141, R108, R143.reuse ;  /* 0x0000008f6c8d7220 */ /* 0x080fe20000410000 */
[C---:B------:R-:W-:Y:S01]  /*2390*/  FMUL.FTZ R143, R2.reuse, R143 ;  /* 0x0000008f028f7220 */ /* 0x040fe20000410000 */
[-C--:B------:R-:W-:Y:S01]  /*23a0*/  FFMA.FTZ R140, R2, R144.reuse, -R145 ;  /* 0x00000090028c7223 */ /* 0x080fe20000010891 */
[----:B------:R-:W-:Y:S01]  /*23b0*/  FFMA.FTZ R147, R108, R144, R147 ;  /* 0x000000906c937223 */ /* 0x000fe20000010093 */
[C---:B----4-:R-:W-:Y:S01]  /*23c0*/  FFMA.FTZ R2, R142.reuse, R2, -R141 ;  /* 0x000000028e027223 */ /* 0x050fe2000001088d */
[----:B------:R-:W-:Y:S01]  /*23d0*/  FFMA.FTZ R108, R142, R108, R143 ;  /* 0x0000006c8e6c7223 */ /* 0x000fe2000001008f */
[----:B------:R-:W-:Y:S01]  /*23e0*/  FADD.FTZ R47, R47, R140 ;  /* 0x0000008c2f2f7221 */ /* 0x000fe20000010000 */
[----:B------:R-:W-:-:S07]  /*23f0*/  FADD.FTZ R46, R46, R147 ;  /* 0x000000932e2e7221 */ /* 0x000fce0000010000 */
.L_x_16306:
[----:B------:R-:W-:Y:S05]  /*2400*/  BSYNC.RECONVERGENT B0 ;  /* 0x0000000000007941 */ /* 0x000fea0003800200 */
.L_x_16305:
[----:B------:R-:W1:Y:S01]  /*2410*/  @!P4 LDS.128 R28, [UR6+0x1980] ;  /* 0x00198006ff1cc984 */ /* 0x000e620008000c00 */
[----:B------:R-:W-:Y:S03]  /*2420*/  BSSY.RECONVERGENT B0, `(.L_x_16307) ;  /* 0x0000010000007945 */ /* 0x000fe60003800200 */
[----:B0-----:R0:W2:Y:S04]  /*2430*/  SHFL.DOWN PT, R142, R2, 0x2, 0x1f ;  /* 0x08401f00028e7f89 */ /* 0x0010a800000e0000 */
[----:B------:R0:W3:Y:S04]  /*2440*/  SHFL.DOWN PT, R143, R108, 0x2, 0x1f ;  /* 0x08401f006c8f7f89 */ /* 0x0000e800000e0000 */
        /* <DEDUP_REMOVED lines=9> */
[-C--:B--2-4-:R-:W-:Y:S01]  /*24e0*/  FFMA.FTZ R2, R2, R142.reuse, -R141 ;  /* 0x0000008e02027223 */ /* 0x094fe2000001088d */
[----:B------:R-:W-:Y:S01]  /*24f0*/  FFMA.FTZ R108, R108, R142, R143 ;  /* 0x0000008e6c6c7223 */ /* 0x000fe2000001008f */
[----:B------:R-:W-:Y:S01]  /*2500*/  FADD.FTZ R47, R47, R140 ;  /* 0x0000008c2f2f7221 */ /* 0x000fe20000010000 */
[----:B------:R-:W-:-:S07]  /*2510*/  FADD.FTZ R46, R46, R147 ;  /* 0x000000932e2e7221 */ /* 0x000fce0000010000 */
.L_x_16308:
[----:B------:R-:W-:Y:S05]  /*2520*/  BSYNC.RECONVERGENT B0 ;  /* 0x0000000000007941 */ /* 0x000fea0003800200 */
.L_x_16307:
[----:B--2---:R2:W1:Y:S01]  /*2530*/  SHFL.DOWN PT, R142, R2, 0x4, 0x1f ;  /* 0x08801f00028e7f89 */ /* 0x00446200000e0000 */
[----:B------:R-:W-:Y:S03]  /*2540*/  BSSY.RECONVERGENT B0, `(.L_x_16309) ;  /* 0x000000f000007945 */ /* 0x000fe60003800200 */
[----:B---3--:R2:W3:Y:S04]  /*2550*/  SHFL.DOWN PT, R143, R108, 0x4, 0x1f ;  /* 0x08801f006c8f7f89 */ /* 0x0084e800000e0000 */
[----:B0-----:R2:W0:Y:S04]  /*2560*/  SHFL.DOWN PT, R144, R47, 0x4, 0x1f ;  /* 0x08801f002f907f89 */ /* 0x00142800000e0000 */
        /* <DEDUP_REMOVED lines=8> */
[-C--:B-12-4-:R-:W-:Y:S01]  /*25f0*/  FFMA.FTZ R2, R2, R142.reuse, -R141 ;  /* 0x0000008e02027223 */ /* 0x096fe2000001088d */
[----:B------:R-:W-:Y:S01]  /*2600*/  FFMA.FTZ R108, R108, R142, R143 ;  /* 0x0000008e6c6c7223 */ /* 0x000fe2000001008f */
[----:B------:R-:W-:Y:S01]  /*2610*/  FADD.FTZ R47, R47, R140 ;  /* 0x0000008c2f2f7221 */ /* 0x000fe20000010000 */
[----:B------:R-:W-:-:S07]  /*2620*/  FADD.FTZ R46, R46, R147 ;  /* 0x000000932e2e7221 */ /* 0x000fce0000010000 */
.L_x_16310:
[----:B------:R-:W-:Y:S05]  /*2630*/  BSYNC.RECONVERGENT B0 ;  /* 0x0000000000007941 */ /* 0x000fea0003800200 */
.L_x_16309:
        /* <DEDUP_REMOVED lines=12> */
[-C--:B--2-4-:R-:W-:Y:S01]  /*2700*/  FFMA.FTZ R2, R2, R142.reuse, -R141 ;  /* 0x0000008e02027223 */ /* 0x094fe2000001088d */
[----:B---3--:R-:W-:Y:S01]  /*2710*/  FFMA.FTZ R108, R108, R142, R143 ;  /* 0x0000008e6c6c7223 */ /* 0x008fe2000001008f */
[----:B------:R-:W-:Y:S01]  /*2720*/  FADD.FTZ R47, R47, R140 ;  /* 0x0000008c2f2f7221 */ /* 0x000fe20000010000 */
[----:B------:R-:W-:-:S07]  /*2730*/  FADD.FTZ R46, R46, R147 ;  /* 0x000000932e2e7221 */ /* 0x000fce0000010000 */
.L_x_16312:
[----:B------:R-:W-:Y:S05]  /*2740*/  BSYNC.RECONVERGENT B0 ;  /* 0x0000000000007941 */ /* 0x000fea0003800200 */
.L_x_16311:
        /* <DEDUP_REMOVED lines=16> */
.L_x_16314:
[----:B------:R-:W-:Y:S05]  /*2850*/  BSYNC.RECONVERGENT B0 ;  /* 0x0000000000007941 */ /* 0x000fea0003800200 */
.L_x_16313:
[----:B0-----:R-:W-:Y:S01]  /*2860*/  SHFL.DOWN PT, R144, R108, 0x1, 0x1f ;  /* 0x08201f006c907f89 */ /* 0x001fe200000e0000 */
[C---:B------:R-:W-:Y:S01]  /*2870*/  ISETP.NE.AND P1, PT, R60.reuse, 0x1f, PT ;  /* 0x0000001f3c00780c */ /* 0x040fe20003f25270 */
[----:B------:R-:W-:Y:S01]  /*2880*/  BSSY.RECONVERGENT B0, `(.L_x_16315) ;  /* 0x0000144000007945 */ /* 0x000fe20003800200 */
[----:B------:R-:W-:Y:S01]  /*2890*/  ISETP.NE.AND P2, PT, R60, RZ, PT ;  /* 0x000000ff3c00720c */ /* 0x000fe20003f45270 */
[----:B------:R-:W0:Y:S01]  /*28a0*/  SHFL.IDX PT, R141, R31, RZ, 0x1f ;  /* 0x00001fff1f8d7589 */ /* 0x000e2200000e0000 */
[----:B------:R-:W-:-:S03]  /*28b0*/  ISETP.GT.AND P3, PT, R50, 0xf, PT ;  /* 0x0000000f3200780c */ /* 0x000fc60003f64270 */
[----:B-1----:R-:W1:Y:S04]  /*28c0*/  SHFL.DOWN PT, R142, R2, 0x1, 0x1f ;  /* 0x08201f00028e7f89 */ /* 0x002e6800000e0000 */
[----:B------:R-:W5:Y:S04]  /*28d0*/  SHFL.IDX PT, R140, R30, RZ, 0x1f ;  /* 0x00001fff1e8c7589 */ /* 0x000f6800000e0000 */
[----:B------:R-:W5:Y:S04]  /*28e0*/  SHFL.DOWN PT, R146, R47, 0x1, 0x1f ;  /* 0x08201f002f927f89 */ /* 0x000f6800000e0000 */
[----:B------:R-:W5:Y:S04]  /*28f0*/  SHFL.DOWN PT, R148, R46, 0x1, 0x1f ;  /* 0x08201f002e947f89 */ /* 0x000f6800000e0000 */
[----:B--234-:R-:W2:Y:S01]  /*2900*/  SHFL.IDX PT, R108, R108, RZ, 0x1f ;  /* 0x00001fff6c6c7589 */ /* 0x01cea200000e0000 */
[----:B0-----:R-:W-:-:S03]  /*2910*/  @P1 FMUL.FTZ R143, R144, R141 ;  /* 0x0000008d908f1220 */ /* 0x001fc60000410000 */
[----:B------:R-:W0:Y:S01]  /*2920*/  SHFL.IDX PT, R2, R2, RZ, 0x1f ;  /* 0x00001fff02027589 */ /* 0x000e2200000e0000 */
[----:B-1----:R-:W-:-:S03]  /*2930*/  @P1 FMUL.FTZ R145, R142, R141 ;  /* 0x0000008d8e911220 */ /* 0x002fc60000410000 */
[----:B------:R-:W1:Y:S01]  /*2940*/  SHFL.IDX PT, R47, R47, RZ, 0x1f ;  /* 0x00001fff2f2f7589 */ /* 0x000e6200000e0000 */
[-C--:B-----5:R-:W-:Y:S01]  /*2950*/  @P1 FFMA.FTZ R143, R142, R140.reuse, -R143 ;  /* 0x0000008c8e8f1223 */ /* 0x0a0fe2000001088f */
[----:B------:R-:W-:Y:S02]  /*2960*/  @P1 FFMA.FTZ R145, R144, R140, R145 ;  /* 0x0000008c90911223 */ /* 0x000fe40000010091 */
[----:B------:R-:W3:Y:S01]  /*2970*/  SHFL.IDX PT, R46, R46, RZ, 0x1f ;  /* 0x00001fff2e2e7589 */ /* 0x000ee200000e0000 */
[----:B------:R-:W-:Y:S01]  /*2980*/  @P1 FADD.FTZ R140, R146, R143 ;  /* 0x0000008f928c1221 */ /* 0x000fe20000010000 */
[----:B------:R-:W-:-:S03]  /*2990*/  @P1 FADD.FTZ R141, R148, R145 ;  /* 0x00000091948d1221 */ /* 0x000fc60000010000 */
[-C--:B------:R-:W-:Y:S01]  /*29a0*/  FMUL.FTZ R142, R140, R35.reuse ;  /* 0x000000238c8e7220 */ /* 0x080fe20000410000 */
[----:B------:R-:W-:Y:S01]  /*29b0*/  ISETP.GT.AND P1, PT, R50, 0x1e, PT ;  /* 0x0000001e3200780c */ /* 0x000fe20003f24270 */
[C---:B------:R-:W-:Y:S02]  /*29c0*/  FMUL.FTZ R35, R141.reuse, R35 ;  /* 0x000000238d237220 */ /* 0x040fe40000410000 */
[-C--:B------:R-:W-:Y:S02]  /*29d0*/  FFMA.FTZ R142, R141, R34.reuse, -R142 ;  /* 0x000000228d8e7223 */ /* 0x080fe4000001088e */
[----:B------:R-:W-:Y:S02]  /*29e0*/  FFMA.FTZ R34, R140, R34, R35 ;  /* 0x000000228c227223 */ /* 0x000fe40000010023 */
[----:B------:R-:W-:Y:S02]  /*29f0*/  FADD.FTZ R111, R111, R142 ;  /* 0x0000008e6f6f7221 */ /* 0x000fe40000010000 */
[----:B------:R-:W-:-:S02]  /*2a00*/  FADD.FTZ R109, R109, R34 ;  /* 0x000000226d6d7221 */ /* 0x000fc40000010000 */
[C---:B------:R-:W-:Y:S02]  /*2a10*/  FMUL.FTZ R35, R97.reuse, R111 ;  /* 0x0000006f61237220 */ /* 0x040fe40000410000 */
        /* <DEDUP_REMOVED lines=8> */
[----:B------:R-:W-:Y:S02]  /*2aa0*/  FFMA.FTZ R34, R104, R110, R35 ;  /* 0x0000006e68227223 */ /* 0x000fe40000010023 */
[----:B------:R-:W-:Y:S01]  /*2ab0*/  FADD.FTZ R113, R113, R140 ;  /* 0x0000008c71717221 */ /* 0x000fe20000010000 */
[----:B------:R-:W-:Y:S01]  /*2ac0*/  FMUL.FTZ R35, R137, R139 ;  /* 0x0000008b89237220 */ /* 0x000fe20000410000 */
[----:B------:R-:W-:-:S02]  /*2ad0*/  FADD.FTZ R115, R115, R34 ;  /* 0x0000002273737221 */ /* 0x000fc40000010000 */
[C---:B------:R-:W-:Y:S01]  /*2ae0*/  FMUL.FTZ R141, R105.reuse, R113 ;  /* 0x00000071698d7220 */ /* 0x040fe20000410000 */
[C---:B------:R-:W-:Y:S01]  /*2af0*/  FMUL.FTZ R34, R134.reuse, R139 ;  /* 0x0000008b86227220 */ /* 0x040fe20000410000 */
[-C--:B------:R-:W-:Y:S01]  /*2b00*/  FFMA.FTZ R35, R134, R138.reuse, R35 ;  /* 0x0000008a86237223 */ /* 0x080fe20000010023 */
[-C--:B------:R-:W-:Y:S01]  /*2b10*/  FMUL.FTZ R140, R105, R115.reuse ;  /* 0x00000073698c7220 */ /* 0x080fe20000410000 */
[----:B------:R-:W-:Y:S01]  /*2b20*/  FFMA.FTZ R141, R106, R115, R141 ;  /* 0x000000736a8d7223 */ /* 0x000fe2000001008d */
[----:B------:R-:W-:Y:S01]  /*2b30*/  FFMA.FTZ R137, R137, R138, -R34 ;  /* 0x0000008a89897223 */ /* 0x000fe20000010822 */
[----:B------:R-:W-:Y:S01]  /*2b40*/  @P2 FADD.FTZ R139, R126, R35 ;  /* 0x000000237e8b2221 */ /* 0x000fe20000010000 */
[----:B------:R-:W-:Y:S01]  /*2b50*/  FFMA.FTZ R143, R106, R113, -R140 ;  /* 0x000000716a8f7223 */ /* 0x000fe2000001088c */
[----:B------:R-:W-:Y:S01]  /*2b60*/  FADD.FTZ R116, R116, R141 ;  /* 0x0000008d74747221 */ /* 0x000fe20000010000 */
[----:B------:R-:W-:Y:S01]  /*2b70*/  @P2 FADD.FTZ R138, R130, R137 ;  /* 0x00000089828a2221 */ /* 0x000fe20000010000 */
[CC--:B------:R-:W-:Y:S01]  /*2b80*/  FMUL.FTZ R35, R33.reuse, R139.reuse ;  /* 0x0000008b21237220 */ /* 0x0c0fe20000410000 */
[----:B------:R-:W-:Y:S01]  /*2b90*/  FADD.FTZ R118, R118, R143 ;  /* 0x0000008f76767221 */ /* 0x000fe20000010000 */
        /* <DEDUP_REMOVED lines=8> */
[----:B------:R-:W-:Y:S01]  /*2c20*/  FADD.FTZ R122, R122, R33 ;  /* 0x000000217a7a7221 */ /* 0x000fe20000010000 */
[----:B------:R-:W-:Y:S01]  /*2c30*/  FADD.FTZ R126, RZ, R34 ;  /* 0x00000022ff7e7221 */ /* 0x000fe20000010000 */
[----:B------:R-:W-:Y:S01]  /*2c40*/  FMUL.FTZ R34, R125, R32 ;  /* 0x000000207d227220 */ /* 0x000fe20000410000 */
[----:B------:R-:W-:Y:S01]  /*2c50*/  FADD.FTZ R124, R124, R137 ;  /* 0x000000897c7c7221 */ /* 0x000fe20000010000 */
[----:B------:R-:W-:Y:S01]  /*2c60*/  FMUL.FTZ R130, R119, R122 ;  /* 0x0000007a77827220 */ /* 0x000fe20000410000 */
[----:B------:R-:W-:Y:S01]  /*2c70*/  FMUL.FTZ R33, R125, R126 ;  /* 0x0000007e7d217220 */ /* 0x000fe20000410000 */
        /* <DEDUP_REMOVED lines=12> */
[----:B------:R-:W-:Y:S01]  /*2d40*/  ISETP.GT.AND P2, PT, R50, 0x1d, PT ;  /* 0x0000001d3200780c */ /* 0x000fe20003f44270 */
        /* <DEDUP_REMOVED lines=19> */
[----:B------:R-:W-:Y:S01]  /*2e80*/  FADD.FTZ R120, RZ, R34 ;  /* 0x00000022ff787221 */ /* 0x000fe20000010000 */
[----:B------:R-:W-:Y:S01]  /*2e90*/  FFMA.FTZ R34, R0, R32, RZ ;  /* 0x0000002000227223 */ /* 0x000fe200000100ff */
[----:B------:R-:W-:Y:S01]  /*2ea0*/  FADD.FTZ R140, R89, R140 ;  /* 0x0000008c598c7221 */ /* 0x000fe20000010000 */
[----:B------:R-:W-:Y:S01]  /*2eb0*/  FADD.FTZ R121, -R92, R32 ;  /* 0x000000205c797221 */ /* 0x000fe20000010100 */
[C---:B------:R-:W-:Y:S01]  /*2ec0*/  FMUL.FTZ R32, R114.reuse, R120 ;  /* 0x0000007872207220 */ /* 0x040fe20000410000 */
[----:B------:R-:W-:Y:S01]  /*2ed0*/  FADD.FTZ R117, R117, R142 ;  /* 0x0000008e75757221 */ /* 0x000fe20000010000 */
[----:B------:R-:W-:Y:S01]  /*2ee0*/  FFMA.FTZ R35, R79, R139, R34 ;  /* 0x0000008b4f237223 */ /* 0x000fe20000010022 */
[----:B------:R-:W-:Y:S01]  /*2ef0*/  FMUL.FTZ R34, R114, R140 ;  /* 0x0000008c72227220 */ /* 0x000fe20000410000 */
[----:B------:R-:W-:Y:S01]  /*2f00*/  FMUL.FTZ R125, R70, R119 ;  /* 0x00000077467d7220 */ /* 0x000fe20000410000 */
[----:B------:R-:W-:Y:S01]  /*2f10*/  FMUL.FTZ R114, R72, R136 ;  /* 0x0000008848727220 */ /* 0x000fe20000410000 */
[----:B------:R-:W-:Y:S01]  /*2f20*/  FFMA.FTZ R33, R107, R140, -R32 ;  /* 0x0000008c6b217223 */ /* 0x000fe20000010820 */
[----:B------:R-:W-:Y:S01]  /*2f30*/  FMUL.FTZ R32, R70, R117 ;  /* 0x0000007546207220 */ /* 0x000fe20000410000 */
[----:B------:R-:W-:Y:S01]  /*2f40*/  FADD.FTZ R123, -R91, R139 ;  /* 0x0000008b5b7b7221 */ /* 0x000fe20000010100 */
[----:B------:R-:W-:Y:S01]  /*2f50*/  FMUL.FTZ R129, R72, R132 ;  /* 0x0000008448817220 */ /* 0x000fe20000410000 */
[----:B------:R-:W-:Y:S01]  /*2f60*/  FMUL.FTZ R144, R126, R125 ;  /* 0x0000007d7e907220 */ /* 0x000fe20000410000 */
[----:B------:R-:W-:Y:S01]  /*2f70*/  FMUL.FTZ R146, R130, R114 ;  /* 0x0000007282927220 */ /* 0x000fe20000410000 */
[----:B------:R-:W-:Y:S01]  /*2f80*/  FFMA.FTZ R34, R107, R120, R34 ;  /* 0x000000786b227223 */ /* 0x000fe20000010022 */
[-C--:B------:R-:W-:Y:S01]  /*2f90*/  FMUL.FTZ R142, R126, R32.reuse ;  /* 0x000000207e8e7220 */ /* 0x080fe20000410000 */
[----:B------:R-:W-:Y:S01]  /*2fa0*/  FMUL.FTZ R107, R73, R127 ;  /* 0x0000007f496b7220 */ /* 0x000fe20000410000 */
[----:B------:R-:W-:Y:S01]  /*2fb0*/  FFMA.FTZ R144, R121, R32, -R144 ;  /* 0x0000002079907223 */ /* 0x000fe20000010890 */
[-C--:B------:R-:W-:Y:S01]  /*2fc0*/  FFMA.FTZ R135, R123, R129.reuse, -R146 ;  /* 0x000000817b877223 */ /* 0x080fe20000010892 */
[----:B------:R-:W-:Y:S01]  /*2fd0*/  FMUL.FTZ R32, R130, R129 ;  /* 0x0000008182207220 */ /* 0x000fe20000410000 */
[----:B------:R-:W-:Y:S01]  /*2fe0*/  FFMA.FTZ R146, R80, R138, R35 ;  /* 0x0000008a50927223 */ /* 0x000fe20000010023 */
[----:B------:R-:W-:Y:S01]  /*2ff0*/  FFMA.FTZ R142, R121, R125, R142 ;  /* 0x0000007d798e7223 */ /* 0x000fe2000001008e */
[----:B------:R-:W-:Y:S01]  /*3000*/  FADD.FTZ R138, -R90, R138 ;  /* 0x0000008a5a8a7221 */ /* 0x000fe20000010100 */
[----:B------:R-:W-:Y:S01]  /*3010*/  FMUL.FTZ R137, R73, R128 ;  /* 0x0000008049897220 */ /* 0x000fe20000410000 */
[----:B------:R-:W-:Y:S01]  /*3020*/  FMUL.FTZ R139, R134, R107 ;  /* 0x0000006b868b7220 */ /* 0x000fe20000410000 */
[----:B------:R-:W-:Y:S01]  /*3030*/  FADD.FTZ R129, RZ, R34 ;  /* 0x00000022ff817221 */ /* 0x000fe20000010000 */
[----:B------:R-:W-:Y:S01]  /*3040*/  FADD.FTZ R141, R88, R33 ;  /* 0x00000021588d7221 */ /* 0x000fe20000010000 */
[----:B------:R-:W-:Y:S01]  /*3050*/  FFMA.FTZ R35, R123, R114, R32 ;  /* 0x000000727b237223 */ /* 0x000fe20000010020 */
[----:B------:R-:W-:Y:S01]  /*3060*/  FADD.FTZ R142, RZ, R142 ;  /* 0x0000008eff8e7221 */ /* 0x000fe20000010000 */
[----:B------:R-:W-:Y:S01]  /*3070*/  FFMA.FTZ R148, R138, R137, -R139 ;  /* 0x000000898a947223 */ /* 0x000fe2000001088b */
[C---:B------:R-:W-:Y:S01]  /*3080*/  FMUL.FTZ R33, R105.reuse, R129 ;  /* 0x0000008169217220 */ /* 0x040fe20000410000 */
[----:B------:R-:W-:Y:S01]  /*3090*/  FMUL.FTZ R137, R134, R137 ;  /* 0x0000008986897220 */ /* 0x000fe20000410000 */
[-C--:B------:R-:W-:Y:S01]  /*30a0*/  FMUL.FTZ R34, R105, R141.reuse ;  /* 0x0000008d69227220 */ /* 0x080fe20000410000 */
[----:B------:R-:W-:Y:S01]  /*30b0*/  FADD.FTZ R144, RZ, R144 ;  /* 0x00000090ff907221 */ /* 0x000fe20000010000 */
[----:B------:R-:W-:Y:S01]  /*30c0*/  FMUL.FTZ R105, R74, R124 ;  /* 0x0000007c4a697220 */ /* 0x000fe20000410000 */
[----:B------:R-:W-:Y:S01]  /*30d0*/  FADD.FTZ R35, R142, R35 ;  /* 0x000000238e237221 */ /* 0x000fe20000010000 */
[----:B------:R-:W-:Y:S01]  /*30e0*/  FFMA.FTZ R32, R106, R141, -R33 ;  /* 0x0000008d6a207223 */ /* 0x000fe20000010821 */
[----:B------:R-:W-:Y:S01]  /*30f0*/  FFMA.FTZ R142, R138, R107, R137 ;  /* 0x0000006b8a8e7223 */ /* 0x000fe20000010089 */
[----:B------:R-:W-:Y:S01]  /*3100*/  FFMA.FTZ R33, R81, R140, R146 ;  /* 0x0000008c51217223 */ /* 0x000fe20000010092 */
[----:B------:R-:W-:Y:S01]  /*3110*/  FADD.FTZ R135, R144, R135 ;  /* 0x0000008790877221 */ /* 0x000fe20000010000 */
[----:B------:R-:W-:Y:S01]  /*3120*/  FFMA.FTZ R34, R106, R129, R34 ;  /* 0x000000816a227223 */ /* 0x000fe20000010022 */
[----:B------:R-:W-:Y:S01]  /*3130*/  FADD.FTZ R140, -R89, R140 ;  /* 0x0000008c598c7221 */ /* 0x000fe20000010100 */
[----:B------:R-:W-:Y:S01]  /*3140*/  FMUL.FTZ R137, R74, R122 ;  /* 0x0000007a4a897220 */ /* 0x000fe20000410000 */
[----:B------:R-:W-:Y:S01]  /*3150*/  FMUL.FTZ R139, R120, R105 ;  /* 0x00000069788b7220 */ /* 0x000fe20000410000 */
[----:B------:R-:W-:Y:S01]  /*3160*/  FMUL.FTZ R106, R75, R116 ;  /* 0x000000744b6a7220 */ /* 0x000fe20000410000 */
[----:B------:R-:W-:Y:S01]  /*3170*/  FADD.FTZ R148, R135, R148 ;  /* 0x0000009487947221 */ /* 0x000fe20000010000 */
[----:B------:R-:W-:Y:S01]  /*3180*/  FADD.FTZ R135, -R88, R141 ;  /* 0x0000008d58877221 */ /* 0x000fe20000010100 */
[-C--:B------:R-:W-:Y:S01]  /*3190*/  FFMA.FTZ R139, R140, R137.reuse, -R139 ;  /* 0x000000898c8b7223 */ /* 0x080fe2000001088b */
[----:B------:R-:W-:Y:S01]  /*31a0*/  FMUL.FTZ R137, R120, R137 ;  /* 0x0000008978897220 */ /* 0x000fe20000410000 */
[----:B------:R-:W-:Y:S01]  /*31b0*/  FMUL.FTZ R146, R75, R118 ;  /* 0x000000764b927220 */ /* 0x000fe20000410000 */
[----:B------:R-:W-:Y:S01]  /*31c0*/  FMUL.FTZ R150, R129, R106 ;  /* 0x0000006a81967220 */ /* 0x000fe20000410000 */
[----:B------:R-:W-:Y:S01]  /*31d0*/  FADD.FTZ R35, R35, R142 ;  /* 0x0000008e23237221 */ /* 0x000fe20000010000 */
[----:B------:R-:W-:Y:S01]  /*31e0*/  FADD.FTZ R152, R87, R32 ;  /* 0x0000002057987221 */ /* 0x000fe20000010000 */
[----:B------:R-:W-:Y:S01]  /*31f0*/  FFMA.FTZ R32, R140, R105, R137 ;  /* 0x000000698c207223 */ /* 0x000fe20000010089 */
[----:B------:R-:W-:Y:S01]  /*3200*/  FADD.FTZ R142, RZ, R34 ;  /* 0x00000022ff8e7221 */ /* 0x000fe20000010000 */
[-C--:B------:R-:W-:Y:S01]  /*3210*/  FFMA.FTZ R150, R135, R146.reuse, -R150 ;  /* 0x0000009287967223 */ /* 0x080fe20000010896 */
[----:B------:R-:W-:Y:S01]  /*3220*/  FMUL.FTZ R146, R129, R146 ;  /* 0x0000009281927220 */ /* 0x000fe20000410000 */
[----:B------:R-:W-:Y:S01]  /*3230*/  FFMA.FTZ R144, R82, R141, R33 ;  /* 0x0000008d52907223 */ /* 0x000fe20000010021 */
[----:B------:R-:W-:Y:S01]  /*3240*/  FADD.FTZ R32, R35, R32 ;  /* 0x0000002023207221 */ /* 0x000fe20000010000 */
[C---:B------:R-:W-:Y:S01]  /*3250*/  FMUL.FTZ R33, R103.reuse, R142 ;  /* 0x0000008e67217220 */ /* 0x040fe20000410000 */
[----:B------:R-:W-:Y:S01]  /*3260*/  FMUL.FTZ R103, R103, R152 ;  /* 0x0000009867677220 */ /* 0x000fe20000410000 */
[----:B------:R-:W-:Y:S01]  /*3270*/  FFMA.FTZ R35, R135, R106, R146 ;  /* 0x0000006a87237223 */ /* 0x000fe20000010092 */
[----:B------:R-:W-:Y:S01]  /*3280*/  FADD.FTZ R139, R148, R139 ;  /* 0x0000008b948b7221 */ /* 0x000fe20000010000 */
[C---:B------:R-:W-:Y:S01]  /*3290*/  FFMA.FTZ R33, R104.reuse, R152, -R33 ;  /* 0x0000009868217223 */ /* 0x040fe20000010821 */
[----:B------:R-:W-:Y:S01]  /*32a0*/  FFMA.FTZ R137, R104, R142, R103 ;  /* 0x0000008e68897223 */ /* 0x000fe20000010067 */
[----:B------:R-:W-:Y:S01]  /*32b0*/  FADD.FTZ R141, R32, R35 ;  /* 0x00000023208d7221 */ /* 0x000fe20000010000 */
[----:B------:R-:W-:Y:S01]  /*32c0*/  FFMA.FTZ R32, R0, -R126, RZ ;  /* 0x8000007e00207223 */ /* 0x000fe200000100ff */
[----:B------:R-:W-:Y:S01]  /*32d0*/  FMUL.FTZ R103, R76, R115 ;  /* 0x000000734c677220 */ /* 0x000fe20000410000 */
[----:B------:R-:W-:Y:S01]  /*32e0*/  FADD.FTZ R104, -R87, R152 ;  /* 0x0000009857687221 */ /* 0x000fe20000010100 */
[----:B------:R-:W-:Y:S01]  /*32f0*/  FADD.FTZ R137, RZ, R137 ;  /* 0x00000089ff897221 */ /* 0x000fe20000010000 */
[----:B------:R-:W-:Y:S01]  /*3300*/  FFMA.FTZ R35, R79, -R130, R32 ;  /* 0x800000824f237223 */ /* 0x000fe20000010020 */
[----:B------:R-:W-:Y:S01]  /*3310*/  FMUL.FTZ R147, R142, R103 ;  /* 0x000000678e937220 */ /* 0x000fe20000410000 */
[----:B------:R-:W-:Y:S01]  /*3320*/  FADD.FTZ R148, R86, R33 ;  /* 0x0000002156947221 */ /* 0x000fe20000010000 */
[C---:B------:R-:W-:Y:S01]  /*3330*/  FMUL.FTZ R33, R97.reuse, R137 ;  /* 0x0000008961217220 */ /* 0x040fe20000410000 */
[----:B------:R-:W-:Y:S01]  /*3340*/  FFMA.FTZ R32, R80, -R134, R35 ;  /* 0x8000008650207223 */ /* 0x000fe20000010023 */
[-C--:B------:R-:W-:Y:S01]  /*3350*/  FFMA.FTZ R146, R104, R145.reuse, -R147 ;  /* 0x0000009168927223 */ /* 0x080fe20000010893 */
[----:B------:R-:W-:Y:S01]  /*3360*/  FMUL.FTZ R145, R142, R145 ;  /* 0x000000918e917220 */ /* 0x000fe20000410000 */
[----:B------:R-:W-:Y:S01]  /*3370*/  FMUL.FTZ R34, R97, R148 ;  /* 0x0000009461227220 */ /* 0x000fe20000410000 */
[----:B------:R-:W-:Y:S01]  /*3380*/  FFMA.FTZ R143, R83, R152, R144 ;  /* 0x00000098538f7223 */ /* 0x000fe20000010090 */
[----:B------:R-:W-:Y:S01]  /*3390*/  FFMA.FTZ R35, R81, -R120, R32 ;  /* 0x8000007851237223 */ /* 0x000fe20000010020 */
[----:B------:R-:W-:Y:S01]  /*33a0*/  FFMA.FTZ R144, R104, R103, R145 ;  /* 0x0000006768907223 */ /* 0x000fe20000010091 */
[C---:B------:R-:W-:Y:S01]  /*33b0*/  FFMA.FTZ R32, R102.reuse, R148, -R33 ;  /* 0x0000009466207223 */ /* 0x040fe20000010821 */
[----:B------:R-:W-:Y:S01]  /*33c0*/  FADD.FTZ R139, R139, R150 ;  /* 0x000000968b8b7221 */ /* 0x000fe20000010000 */
[----:B------:R-:W-:Y:S01]  /*33d0*/  FMUL.FTZ R97, R77, R110 ;  /* 0x0000006e4d617220 */ /* 0x000fe20000410000 */
[----:B------:R-:W-:Y:S01]  /*33e0*/  FFMA.FTZ R102, R102, R137, R34 ;  /* 0x0000008966667223 */ /* 0x000fe20000010022 */
[----:B------:R-:W-:Y:S01]  /*33f0*/  FADD.FTZ R145, R141, R144 ;  /* 0x000000908d917221 */ /* 0x000fe20000010000 */
[----:B------:R-:W-:Y:S01]  /*3400*/  FADD.FTZ R154, R85, R32 ;  /* 0x00000020559a7221 */ /* 0x000fe20000010000 */
[----:B------:R-:W-:Y:S01]  /*3410*/  FADD.FTZ R146, R139, R146 ;  /* 0x000000928b927221 */ /* 0x000fe20000010000 */
[----:B------:R-:W-:Y:S01]  /*3420*/  FADD.FTZ R144, -R86, R148 ;  /* 0x0000009456907221 */ /* 0x000fe20000010100 */
[----:B------:R-:W-:Y:S01]  /*3430*/  FMUL.FTZ R32, R77, R112 ;  /* 0x000000704d207220 */ /* 0x000fe20000410000 */
[C---:B------:R-:W-:Y:S01]  /*3440*/  FMUL.FTZ R33, R137.reuse, R97 ;  /* 0x0000006189217220 */ /* 0x040fe20000410000 */
[----:B------:R-:W-:Y:S01]  /*3450*/  FADD.FTZ R139, RZ, R102 ;  /* 0x00000066ff8b7221 */ /* 0x000fe20000010000 */
[----:B------:R-:W-:Y:S01]  /*3460*/  FMUL.FTZ R102, R78, R109 ;  /* 0x0000006d4e667220 */ /* 0x000fe20000410000 */
[----:B------:R-:W-:Y:S01]  /*3470*/  FFMA.FTZ R34, R82, -R129, R35 ;  /* 0x8000008152227223 */ /* 0x000fe20000010023 */
[----:B------:R-:W-:Y:S01]  /*3480*/  FFMA.FTZ R35, R144, R32, -R33 ;  /* 0x0000002090237223 */ /* 0x000fe20000010821 */
[----:B------:R-:W-:Y:S01]  /*3490*/  FFMA.FTZ R143, R84, R148, R143 ;  /* 0x00000094548f7223 */ /* 0x000fe2000001008f */
[----:B------:R-:W-:Y:S01]  /*34a0*/  FMUL.FTZ R33, R137, R32 ;  /* 0x0000002089217220 */ /* 0x000fe20000410000 */
[----:B------:R-:W-:Y:S01]  /*34b0*/  FMUL.FTZ R148, R78, R111 ;  /* 0x0000006f4e947220 */ /* 0x000fe20000410000 */
[----:B------:R-:W-:Y:S01]  /*34c0*/  FADD.FTZ R141, -R85, R154 ;  /* 0x0000009a558d7221 */ /* 0x000fe20000010100 */
[----:B------:R-:W-:Y:S01]  /*34d0*/  FMUL.FTZ R150, R139, R102 ;  /* 0x000000668b967220 */ /* 0x000fe20000410000 */
[----:B------:R-:W-:Y:S01]  /*34e0*/  FFMA.FTZ R32, R144, R97, R33 ;  /* 0x0000006190207223 */ /* 0x000fe20000010021 */
[----:B------:R-:W-:Y:S01]  /*34f0*/  FFMA.FTZ R33, R83, -R142, R34 ;  /* 0x8000008e53217223 */ /* 0x000fe20000010022 */
[----:B------:R-:W-:Y:S01]  /*3500*/  FADD.FTZ R35, R146, R35 ;  /* 0x0000002392237221 */ /* 0x000fe20000010000 */
[-C--:B------:R-:W-:Y:S01]  /*3510*/  FFMA.FTZ R152, R141, R148.reuse, -R150 ;  /* 0x000000948d987223 */ /* 0x080fe20000010896 */
[----:B------:R-:W-:Y:S01]  /*3520*/  FMUL.FTZ R148, R139, R148 ;  /* 0x000000948b947220 */ /* 0x000fe20000410000 */
[----:B------:R-:W-:Y:S01]  /*3530*/  FADD.FTZ R145, R145, R32 ;  /* 0x0000002091917221 */ /* 0x000fe20000010000 */
[----:B------:R-:W-:Y:S01]  /*3540*/  FFMA.FTZ R32, R84, -R137, R33 ;  /* 0x8000008954207223 */ /* 0x000fe20000010021 */
[C---:B------:R-:W-:Y:S01]  /*3550*/  FFMA.FTZ R34, R96.reuse, R154, R143 ;  /* 0x0000009a60227223 */ /* 0x040fe2000001008f */
[----:B------:R-:W-:Y:S01]  /*3560*/  FFMA.FTZ R150, R141, R102, R148 ;  /* 0x000000668d967223 */ /* 0x000fe20000010094 */
[----:B------:R-:W-:Y:S01]  /*3570*/  FADD.FTZ R152, R35, R152 ;  /* 0x0000009823987221 */ /* 0x000fe20000010000 */
[----:B------:R-:W-:Y:S01]  /*3580*/  FFMA.FTZ R148, R96, -R139, R32 ;  /* 0x8000008b60947223 */ /* 0x000fe20000010020 */
[C---:B--2---:R-:W-:Y:S01]  /*3590*/  FMUL.FTZ R33, R108.reuse, R31 ;  /* 0x0000001f6c217220 */ /* 0x044fe20000410000 */
[----:B------:R-:W-:Y:S01]  /*35a0*/  FADD.FTZ R32, R145, R150 ;  /* 0x0000009691207221 */ /* 0x000fe20000010000 */
[----:B------:R-:W2:Y:S01]  /*35b0*/  SHFL.DOWN PT, R151, R34, 0x1, 0x1f ;  /* 0x08201f0022977f89 */ /* 0x000ea200000e0000 */
[----:B------:R-:W-:Y:S01]  /*35c0*/  FMUL.FTZ R145, R108, R28 ;  /* 0x0000001c6c917220 */ /* 0x000fe20000410000 */
[----:B0-----:R-:W-:Y:S01]  /*35d0*/  FFMA.FTZ R146, R2, R30, -R33 ;  /* 0x0000001e02927223 */ /* 0x001fe20000010821 */
[----:B------:R-:W-:Y:S01]  /*35e0*/  MOV R35, R148 ;  /* 0x0000009400237202 */ /* 0x000fe20000000f00 */
[----:B------:R-:W0:Y:S01]  /*35f0*/  SHFL.DOWN PT, R154, R148, 0x1, 0x1f ;  /* 0x08201f00949a7f89 */ /* 0x000e2200000e0000 */
[----:B------:R-:W-:Y:S01]  /*3600*/  MOV R33, R152 ;  /* 0x0000009800217202 */ /* 0x000fe20000000f00 */
[-C--:B------:R-:W-:Y:S01]  /*3610*/  FMUL.FTZ R143, R108, R29.reuse ;  /* 0x0000001d6c8f7220 */ /* 0x080fe20000410000 */
[----:B------:R-:W-:Y:S01]  /*3620*/  FFMA.FTZ R29, R2, R29, R145 ;  /* 0x0000001d021d7223 */ /* 0x000fe20000010091 */
[----:B------:R-:W4:Y:S01]  /*3630*/  SHFL.DOWN PT, R149, R32, 0x1, 0x1f ;  /* 0x08201f0020957f89 */ /* 0x000f2200000e0000 */
[----:B------:R-:W-:Y:S01]  /*3640*/  FMUL.FTZ R147, R108, R30 ;  /* 0x0000001e6c937220 */ /* 0x000fe20000410000 */
[C---:B------:R-:W-:Y:S01]  /*3650*/  FMUL.FTZ R30, R37.reuse, R109 ;  /* 0x0000006d251e7220 */ /* 0x040fe20000410000 */
[----:B------:R-:W-:Y:S01]  /*3660*/  FFMA.FTZ R28, R2, R28, -R143 ;  /* 0x0000001c021c7223 */ /* 0x000fe2000001088f */
[----:B------:R-:W5:Y:S01]  /*3670*/  SHFL.DOWN PT, R150, R152, 0x1, 0x1f ;  /* 0x08201f0098967f89 */ /* 0x000f6200000e0000 */
[CC--:B------:R-:W-:Y:S01]  /*3680*/  FMUL.FTZ R143, R37.reuse, R111.reuse ;  /* 0x0000006f258f7220 */ /* 0x0c0fe20000410000 */
[----:B------:R-:W-:Y:S01]  /*3690*/  FFMA.FTZ R108, R36, R111, -R30 ;  /* 0x0000006f246c7223 */ /* 0x000fe2000001081e */
[----:B------:R-:W-:Y:S01]  /*36a0*/  FFMA.FTZ R31, R2, R31, R147 ;  /* 0x0000001f021f7223 */ /* 0x000fe20000010093 */
[----:B------:R-:W-:Y:S01]  /*36b0*/  FMUL.FTZ R111, R37, R112 ;  /* 0x00000070256f7220 */ /* 0x000fe20000410000 */
[----:B------:R-:W-:Y:S01]  /*36c0*/  FFMA.FTZ R2, R36, R109, R143 ;  /* 0x0000006d24027223 */ /* 0x000fe2000001008f */
[----:B-1----:R-:W-:Y:S01]  /*36d0*/  FADD.FTZ R30, R47, R146 ;  /* 0x000000922f1e7221 */ /* 0x002fe20000010000 */
[----:B---3--:R-:W-:Y:S01]  /*36e0*/  FADD.FTZ R31, R46, R31 ;  /* 0x0000001f2e1f7221 */ /* 0x008fe20000010000 */
[----:B------:R-:W-:Y:S01]  /*36f0*/  FFMA.FTZ R111, R36, R110, R111 ;  /* 0x0000006e246f7223 */ /* 0x000fe2000001006f */
[----:B------:R-:W-:Y:S01]  /*3700*/  FMUL.FTZ R2, R141, R2 ;  /* 0x000000028d027220 */ /* 0x000fe20000410000 */
[C---:B------:R-:W-:Y:S01]  /*3710*/  FMUL.FTZ R47, R37.reuse, R110 ;  /* 0x0000006e252f7220 */ /* 0x040fe20000410000 */
[----:B------:R-:W-:Y:S01]  /*3720*/  FMUL.FTZ R46, R37, R113 ;  /* 0x00000071252e7220 */ /* 0x000fe20000410000 */
[----:B--2---:R-:W-:Y:S01]  /*3730*/  @!P1 FADD.FTZ R34, R34, R151 ;  /* 0x0000009722229221 */ /* 0x004fe20000010000 */
[----:B------:R-:W-:Y:S01]  /*3740*/  FFMA.FTZ R2, R139, R108, R2 ;  /* 0x0000006c8b027223 */ /* 0x000fe20000010002 */
[----:B------:R-:W-:Y:S01]  /*3750*/  FMUL.FTZ R144, R144, R111 ;  /* 0x0000006f90907220 */ /* 0x000fe20000410000 */
[C---:B------:R-:W-:Y:S01]  /*3760*/  FFMA.FTZ R112, R36.reuse, R112, -R47 ;  /* 0x0000007024707223 */ /* 0x040fe2000001082f */
[----:B0-----:R-:W-:Y:S01]  /*3770*/  @!P1 FADD.FTZ R35, R35, R154 ;  /* 0x0000009a23239221 */ /* 0x001fe20000010000 */
[----:B------:R-:W-:Y:S01]  /*3780*/  FFMA.FTZ R2, R11, R109, R2 ;  /* 0x0000006d0b027223 */ /* 0x000fe20000010002 */
[-C--:B------:R-:W-:Y:S01]  /*3790*/  FMUL.FTZ R47, R37, R115.reuse ;  /* 0x00000073252f7220 */ /* 0x080fe20000410000 */
[C---:B------:R-:W-:Y:S01]  /*37a0*/  FFMA.FTZ R109, R36.reuse, R115, R46 ;  /* 0x00000073246d7223 */ /* 0x040fe2000001002e */
[----:B----4-:R-:W-:Y:S01]  /*37b0*/  @!P1 FADD.FTZ R32, R149, R32 ;  /* 0x0000002095209221 */ /* 0x010fe20000010000 */
[----:B------:R-:W-:Y:S01]  /*37c0*/  FFMA.FTZ R137, R137, R112, R144 ;  /* 0x0000007089897223 */ /* 0x000fe20000010090 */
[----:B------:R-:W0:Y:S01]  /*37d0*/  SHFL.DOWN PT, R149, R34, 0x2, 0x1f ;  /* 0x08401f0022957f89 */ /* 0x000e2200000e0000 */
[----:B------:R-:W-:Y:S01]  /*37e0*/  FFMA.FTZ R113, R36, R113, -R47 ;  /* 0x0000007124717223 */ /* 0x000fe2000001082f */
[----:B-----5:R-:W-:Y:S01]  /*37f0*/  @!P1 FADD.FTZ R33, R33, R150 ;  /* 0x0000009621219221 */ /* 0x020fe20000010000 */
[----:B------:R-:W-:Y:S01]  /*3800*/  ISETP.NE.AND P1, PT, R60, RZ, PT ;  /* 0x000000ff3c00720c */ /* 0x000fe20003f25270 */
[----:B------:R-:W1:Y:S01]  /*3810*/  SHFL.DOWN PT, R150, R35, 0x2, 0x1f ;  /* 0x08401f0023967f89 */ /* 0x000e6200000e0000 */
[----:B------:R-:W-:Y:S01]  /*3820*/  FMUL.FTZ R109, R104, R109 ;  /* 0x0000006d686d7220 */ /* 0x000fe20000410000 */
[----:B------:R-:W-:-:S02]  /*3830*/  FMUL.FTZ R47, R37, R116 ;  /* 0x00000074252f7220 */ /* 0x000fc40000410000 */
[----:B------:R-:W2:Y:S01]  /*3840*/  SHFL.DOWN PT, R145, R32, 0x2, 0x1f ;  /* 0x08401f0020917f89 */ /* 0x000ea200000e0000 */
[----:B------:R-:W-:-:S03]  /*3850*/  FFMA.FTZ R142, R142, R113, R109 ;  /* 0x000000718e8e7223 */ /* 0x000fc6000001006d */
[----:B------:R-:W3:Y:S01]  /*3860*/  SHFL.DOWN PT, R148, R33, 0x2, 0x1f ;  /* 0x08401f0021947f89 */ /* 0x000ee200000e0000 */
[----:B------:R-:W-:-:S03]  /*3870*/  FFMA.FTZ R142, R9, R115, R142 ;  /* 0x00000073098e7223 */ /* 0x000fc6000001008e */
[----:B------:R4:W-:Y:S01]  /*3880*/  @!P1 STS.128 [UR6+0x1980], R28 ;  /* 0x0019801cff009988 */ /* 0x0009e20008000c06 */
[----:B0-----:R-:W-:Y:S01]  /*3890*/  @!P2 FADD.FTZ R34, R34, R149 ;  /* 0x000000952222a221 */ /* 0x001fe20000010000 */
[----:B-1----:R-:W-:-:S04]  /*38a0*/  @!P2 FADD.FTZ R35, R35, R150 ;  /* 0x000000962323a221 */ /* 0x002fc80000010000 */
[----:B------:R-:W0:Y:S01]  /*38b0*/  SHFL.DOWN PT, R139, R34, 0x4, 0x1f ;  /* 0x08801f00228b7f89 */ /* 0x000e2200000e0000 */
[CC--:B----4-:R-:W-:Y:S01]  /*38c0*/  FMUL.FTZ R31, R37.reuse, R118.reuse ;  /* 0x00000076251f7220 */ /* 0x0d0fe20000410000 */
[----:B------:R-:W-:Y:S01]  /*38d0*/  FFMA.FTZ R118, R36, R118, -R47 ;  /* 0x0000007624767223 */ /* 0x000fe2000001082f */
[----:B--2---:R-:W-:Y:S01]  /*38e0*/  @!P2 FADD.FTZ R32, R32, R145 ;  /* 0x000000912020a221 */ /* 0x004fe20000010000 */
[----:B------:R-:W1:Y:S01]  /*38f0*/  SHFL.DOWN PT, R108, R35, 0x4, 0x1f ;  /* 0x08801f00236c7f89 */ /* 0x000e6200000e0000 */
[----:B------:R-:W-:Y:S01]  /*3900*/  FFMA.FTZ R28, R36, R116, R31 ;  /* 0x00000074241c7223 */ /* 0x000fe2000001001f */
[----:B------:R-:W-:Y:S01]  /*3910*/  FMUL.FTZ R31, R37, R122 ;  /* 0x0000007a251f7220 */ /* 0x000fe20000410000 */
[----:B---3--:R-:W-:Y:S01]  /*3920*/  @!P2 FADD.FTZ R33, R33, R148 ;  /* 0x000000942121a221 */ /* 0x008fe20000010000 */
[----:B------:R-:W2:Y:S01]  /*3930*/  SHFL.DOWN PT, R111, R32, 0x4, 0x1f ;  /* 0x08801f00206f7f89 */ /* 0x000ea200000e0000 */
[----:B------:R-:W-:Y:S01]  /*3940*/  ISETP.GT.AND P2, PT, R50, 0x1b, PT ;  /* 0x0000001b3200780c */ /* 0x000fe20003f44270 */
[-C--:B------:R-:W-:Y:S01]  /*3950*/  FMUL.FTZ R47, R37, R124.reuse ;  /* 0x0000007c252f7220 */ /* 0x080fe20000410000 */
[C---:B------:R-:W-:Y:S01]  /*3960*/  FFMA.FTZ R31, R36.reuse, R124, R31 ;  /* 0x0000007c241f7223 */ /* 0x040fe2000001001f */
[----:B------:R-:W3:Y:S01]  /*3970*/  SHFL.DOWN PT, R30, R33, 0x4, 0x1f ;  /* 0x08801f00211e7f89 */ /* 0x000ee200000e0000 */
[----:B------:R-:W-:Y:S01]  /*3980*/  FMUL.FTZ R28, R135, R28 ;  /* 0x0000001c871c7220 */ /* 0x000fe20000410000 */
[----:B------:R-:W-:Y:S01]  /*3990*/  FFMA.FTZ R47, R36, R122, -R47 ;  /* 0x0000007a242f7223 */ /* 0x000fe2000001082f */
[----:B------:R-:W-:Y:S01]  /*39a0*/  FMUL.FTZ R31, R140, R31 ;  /* 0x0000001f8c1f7220 */ /* 0x000fe20000410000 */
[----:B------:R-:W-:Y:S01]  /*39b0*/  FFMA.FTZ R29, R10, R110, R137 ;  /* 0x0000006e0a1d7223 */ /* 0x000fe20000010089 */
[----:B------:R-:W-:Y:S01]  /*39c0*/  FFMA.FTZ R129, R129, R118, R28 ;  /* 0x0000007681817223 */ /* 0x000fe2000001001c */
[C---:B------:R-:W-:Y:S01]  /*39d0*/  FMUL.FTZ R28, R37.reuse, R128 ;  /* 0x00000080251c7220 */ /* 0x040fe20000410000 */
[----:B------:R-:W-:Y:S01]  /*39e0*/  FFMA.FTZ R120, R120, R47, R31 ;  /* 0x0000002f78787223 */ /* 0x000fe2000001001f */
[CC--:B------:R-:W-:Y:S01]  /*39f0*/  FMUL.FTZ R31, R37.reuse, R127.reuse ;  /* 0x0000007f251f7220 */ /* 0x0c0fe20000410000 */
[----:B------:R-:W-:Y:S01]  /*3a00*/  FMUL.FTZ R47, R37, R136 ;  /* 0x00000088252f7220 */ /* 0x000fe20000410000 */
        /* <DEDUP_REMOVED lines=8> */
[----:B--2---:R-:W-:-:S03]  /*3a90*/  @!P2 FADD.FTZ R32, R32, R111 ;  /* 0x0000006f2020a221 */ /* 0x004fc60000010000 */
[----:B------:R-:W1:Y:S01]  /*3aa0*/  SHFL.DOWN PT, R104, R35, 0x8, 0x1f ;  /* 0x09001f0023687f89 */ /* 0x000e6200000e0000 */
[----:B------:R-:W-:Y:S01]  /*3ab0*/  FFMA.FTZ R111, R36, R128, -R31 ;  /* 0x00000080246f7223 */ /* 0x000fe2000001081f */
[----:B------:R-:W-:Y:S01]  /*3ac0*/  FMUL.FTZ R31, R37, R132 ;  /* 0x00000084251f7220 */ /* 0x000fe20000410000 */
[----:B---3--:R-:W-:Y:S01]  /*3ad0*/  @!P2 FADD.FTZ R33, R33, R30 ;  /* 0x0000001e2121a221 */ /* 0x008fe20000010000 */
[----:B------:R-:W2:Y:S01]  /*3ae0*/  SHFL.DOWN PT, R113, R32, 0x8, 0x1f ;  /* 0x09001f0020717f89 */ /* 0x000ea200000e0000 */
[----:B------:R-:W-:Y:S01]  /*3af0*/  ISETP.GT.AND P2, PT, R50, 0x17, PT ;  /* 0x000000173200780c */ /* 0x000fe20003f44270 */
[C---:B------:R-:W-:Y:S01]  /*3b00*/  FFMA.FTZ R28, R36.reuse, R136, R31 ;  /* 0x00000088241c7223 */ /* 0x040fe2000001001f */
[C---:B------:R-:W-:Y:S01]  /*3b10*/  FMUL.FTZ R31, R37.reuse, R117 ;  /* 0x00000075251f7220 */ /* 0x040fe20000410000 */
[----:B------:R-:W3:Y:S01]  /*3b20*/  SHFL.DOWN PT, R46, R33, 0x8, 0x1f ;  /* 0x09001f00212e7f89 */ /* 0x000ee200000e0000 */
[-C--:B------:R-:W-:Y:S01]  /*3b30*/  FMUL.FTZ R30, R37, R119.reuse ;  /* 0x00000077251e7220 */ /* 0x080fe20000410000 */
[----:B------:R-:W-:Y:S01]  /*3b40*/  FMUL.FTZ R123, R123, R28 ;  /* 0x0000001c7b7b7220 */ /* 0x000fe20000410000 */
[----:B------:R-:W-:Y:S01]  /*3b50*/  FFMA.FTZ R28, R36, R119, R31 ;  /* 0x00000077241c7223 */ /* 0x000fe2000001001f */
[----:B------:R-:W-:Y:S01]  /*3b60*/  FFMA.FTZ R109, R134, R111, R109 ;  /* 0x0000006f866d7223 */ /* 0x000fe2000001006d */
[----:B------:R-:W-:Y:S01]  /*3b70*/  FFMA.FTZ R117, R36, R117, -R30 ;  /* 0x0000007524757223 */ /* 0x000fe2000001081e */
[----:B------:R-:W-:Y:S01]  /*3b80*/  FFMA.FTZ R130, R130, R47, R123 ;  /* 0x0000002f82827223 */ /* 0x000fe2000001007b */
[----:B------:R-:W-:Y:S01]  /*3b90*/  FMUL.FTZ R121, R121, R28 ;  /* 0x0000001c79797220 */ /* 0x000fe20000410000 */
[----:B------:R-:W-:-:S02]  /*3ba0*/  FFMA.FTZ R109, R6, R127, R109 ;  /* 0x0000007f066d7223 */ /* 0x000fc4000001006d */
        /* <DEDUP_REMOVED lines=17> */
.L_x_16316:
[----:B------:R-:W-:Y:S05]  /*3cc0*/  BSYNC.RECONVERGENT B0 ;  /* 0x0000000000007941 */ /* 0x000fea0003800200 */
.L_x_16315:
        /* <DEDUP_REMOVED lines=22> */
[----:B----4-:R-:W0:Y:S04]  /*3e30*/  @P1 LDS.64 R28, [UR6+0x3180] ;  /* 0x00318006ff1c1984 */ /* 0x010e280008000a00 */
[----:B--23--:R-:W2:Y:S01]  /*3e40*/  @P1 LDS.64 R30, [UR6+0x2980] ;  /* 0x00298006ff1e1984 */ /* 0x00cea20008000a00 */
[----:B0-----:R-:W-:Y:S01]  /*3e50*/  @P1 FADD.FTZ R34, R34, R28 ;  /* 0x0000001c22221221 */ /* 0x001fe20000010000 */
[----:B------:R-:W-:Y:S01]  /*3e60*/  @P1 FADD.FTZ R35, R35, R29 ;  /* 0x0000001d23231221 */ /* 0x000fe20000010000 */
[----:B--2---:R-:W-:Y:S01]  /*3e70*/  @P1 FADD.FTZ R32, R32, R30 ;  /* 0x0000001e20201221 */ /* 0x004fe20000010000 */
[----:B------:R-:W-:-:S03]  /*3e80*/  @P1 FADD.FTZ R33, R33, R31 ;  /* 0x0000001f21211221 */ /* 0x000fc60000010000 */
[----:B------:R0:W-:Y:S04]  /*3e90*/  STS.64 [UR6+0x3180], R34 ;  /* 0x00318022ff007988 */ /* 0x0001e80008000a06 */
[----:B------:R0:W-:Y:S02]  /*3ea0*/  STS.64 [UR6+0x2980], R32 ;  /* 0x00298020ff007988 */ /* 0x0001e40008000a06 */
.L_x_16318:
[----:B------:R-:W-:Y:S05]  /*3eb0*/  BSYNC.RECONVERGENT B0 ;  /* 0x0000000000007941 */ /* 0x000fea0003800200 */
.L_x_16317:
[----:B------:R-:W-:-:S04]  /*3ec0*/  UIADD3 UR4, UPT, UPT, UR4, 0x1, URZ ;  /* 0x0000000104047890 */ /* 0x000fc8000fffe0ff */
[----:B------:R-:W-:-:S09]  /*3ed0*/  UISETP.GE.AND UP0, UPT, UR4, UR8, UPT ;  /* 0x000000080400728c */ /* 0x000fd2000bf06270 */
[----:B------:R-:W-:Y:S05]  /*3ee0*/  BRA.U !UP0, `(.L_x_16319) ;  /* 0xffffffcd085c7547 */ /* 0x000fea000b83ffff */
.L_x_16301:
[----:B------:R-:W-:Y:S01]  /*3ef0*/  BAR.SYNC.DEFER_BLOCKING 0x0 ;  /* 0x0000000000007b1d */ /* 0x000fe20000010000 */
[----:B------:R-:W-:Y:S02]  /*3f00*/  SHF.L.U32 R36, R3, 0x8, RZ ;  /* 0x0000000803247819 */ /* 0x000fe400000006ff */
[----:B------:R-:W-:Y:S02]  /*3f10*/  IADD3 R54, P1, PT, R54, -0x400, RZ ;  /* 0xfffffc0036367810 */ /* 0x000fe40007f3e0ff */
[----:B-1----:R-:W-:-:S03]  /*3f20*/  SHF.R.S32.HI R37, RZ, 0x1f, R36 ;  /* 0x0000001fff257819 */ /* 0x002fc60000011424 */
[----:B------:R-:W1:Y:S01]  /*3f30*/  LDC.64 R6, c[0x0][0x4f8] ;  /* 0x00013e00ff067b82 */ /* 0x000e620000000a00 */
[----:B------:R-:W5:Y:S01]  /*3f40*/  LDCU.64 UR4, c[0x0][0x500] ;  /* 0x0000a000ff0477ac */ /* 0x000f620008000a00 */
[----:B------:R-:W-:Y:S02]  /*3f50*/  IADD3 R56, P2, PT, R56, -0x400, RZ ;  /* 0xfffffc0038387810 */ /* 0x000fe40007f5e0ff */
[----:B------:R-:W-:Y:S02]  /*3f60*/  IADD3 R58, P3, PT, R58, -0x400, RZ ;  /* 0xfffffc003a3a7810 */ /* 0x000fe40007f7e0ff */
[----:B------:R-:W-:Y:S02]  /*3f70*/  IADD3.X R55, PT, PT, R55, -0x1, RZ, P1, !PT ;  /* 0xffffffff37377810 */ /* 0x000fe40000ffe4ff */
[----:B------:R-:W5:Y:S01]  /*3f80*/  LDC.64 R8, c[0x0][0x550] ;  /* 0x00015400ff087b82 */ /* 0x000f620000000a00 */
[----:B------:R-:W-:Y:S02]  /*3f90*/  IADD3.X R57, PT, PT, R57, -0x1, RZ, P2, !PT ;  /* 0xffffffff39397810 */ /* 0x000fe400017fe4ff */
[----:B------:R-:W-:Y:S01]  /*3fa0*/  IADD3.X R59, PT, PT, R59, -0x1, RZ, P3, !PT ;  /* 0xffffffff3b3b7810 */ /* 0x000fe20001ffe4ff */
[----:B------:R2:W-:Y:S04]  /*3fb0*/  STS.128 [R48], R20 ;  /* 0x0000001430007388 */ /* 0x0005e80000000c00 */
[----:B------:R5:W-:Y:S01]  /*3fc0*/  STS.128 [R48+0x10], R24 ;  /* 0x0000101830007388 */ /* 0x000be20000000c00 */
[----:B------:R-:W-:-:S03]  /*3fd0*/  NOP ;  /* 0x0000000000007918 */ /* 0x000fc60000000000 */
[----:B0-----:R-:W0:Y:S01]  /*3fe0*/  LDS.128 R32, [R49] ;  /* 0x0000000031207984 */ /* 0x001e220000000c00 */
[----:B-1----:R-:W-:-:S03]  /*3ff0*/  IMAD.WIDE.U32 R4, R6, UR18, R36 ;  /* 0x0000001206047c25 */ /* 0x002fc6000f8e0024 */
[----:B--234-:R-:W1:Y:S01]  /*4000*/  LDS.128 R28, [R49+0x200] ;  /* 0x00020000311c7984 */ /* 0x01ce620000000c00 */
[----:B------:R-:W-:Y:S01]  /*4010*/  IMAD R5, R7, UR18, R5 ;  /* 0x0000001207057c24 */ /* 0x000fe2000f8e0205 */
[----:B------:R-:W2:Y:S01]  /*4020*/  LDC.64 R22, c[0x0][0x518] ;  /* 0x00014600ff167b82 */ /* 0x000ea20000000a00 */
[----:B-----5:R-:W-:-:S04]  /*4030*/  IMAD.WIDE.U32 R4, R71, UR4, R4 ;  /* 0x0000000447047c25 */ /* 0x020fc8000f8e0004 */
[----:B------:R-:W-:Y:S01]  /*4040*/  IMAD R0, R71, UR5, R5 ;  /* 0x0000000547007c24 */ /* 0x000fe2000f8e0205 */
[C---:B------:R-:W-:Y:S02]  /*4050*/  LEA R20, P0, R4.reuse, R8, 0x2 ;  /* 0x0000000804147211 */ /* 0x040fe400078010ff */
[----:B------:R-:W3:Y:S01]  /*4060*/  LDC.64 R24, c[0x0][0x560] ;  /* 0x00015800ff187b82 */ /* 0x000ee20000000a00 */
[----:B------:R-:W4:Y:S01]  /*4070*/  LDCU.64 UR4, c[0x0][0x520] ;  /* 0x0000a400ff0477ac */ /* 0x000f220008000a00 */
[----:B------:R-:W-:Y:S01]  /*4080*/  LEA.HI.X R21, R4, R9, R0, 0x2, P0 ;  /* 0x0000000904157211 */ /* 0x000fe200000f1400 */
[----:B------:R-:W-:Y:S02]  /*4090*/  FADD.FTZ R0, R63, R16 ;  /* 0x000000103f007221 */ /* 0x000fe40000010000 */
[----:B------:R-:W-:-:S04]  /*40a0*/  IMAD.WIDE.U32 R20, R51, 0x10, R20 ;  /* 0x0000001033147825 */ /* 0x000fc800078e0014 */
[----:B--2---:R-:W-:-:S04]  /*40b0*/  IMAD.WIDE.U32 R36, R22, UR18, R36 ;  /* 0x0000001216247c25 */ /* 0x004fc8000f8e0024 */
[----:B------:R-:W-:Y:S01]  /*40c0*/  IMAD R37, R23, UR18, R37 ;  /* 0x0000001217257c24 */ /* 0x000fe2000f8e0225 */
[----:B0-----:R-:W-:Y:S04]  /*40d0*/  STG.E.128 desc[UR16][R20.64], R32 ;  /* 0x0000002014007986 */ /* 0x001fe8000c101d10 */
[----:B-1----:R4:W-:Y:S01]  /*40e0*/  STG.E.128 desc[UR16][R20.64+0x200], R28 ;  /* 0x0002001c14007986 */ /* 0x0029e2000c101d10 */
[----:B------:R-:W-:Y:S01]  /*40f0*/  BAR.SYNC.DEFER_BLOCKING 0x0 ;  /* 0x0000000000007b1d */ /* 0x000fe20000010000 */
[----:B----4-:R-:W-:-:S05]  /*4100*/  IMAD.WIDE.U32 R20, R71, UR4, R36 ;  /* 0x0000000447147c25 */ /* 0x010fca000f8e0024 */
[----:B------:R0:W-:Y:S04]  /*4110*/  STS.128 [R48], R16 ;  /* 0x0000001030007388 */ /* 0x0001e80000000c00 */
[----:B------:R1:W-:Y:S01]  /*4120*/  STS.128 [R48+0x10], R12 ;  /* 0x0000100c30007388 */ /* 0x0003e20000000c00 */
[----:B------:R-:W-:-:S03]  /*4130*/  NOP ;  /* 0x0000000000007918 */ /* 0x000fc60000000000 */
[----:B------:R-:W2:Y:S04]  /*4140*/  LDS.128 R4, [R49] ;  /* 0x0000000031047984 */ /* 0x000ea80000000c00 */
[----:B------:R-:W4:Y:S01]  /*4150*/  LDS.128 R8, [R49+0x200] ;  /* 0x0002000031087984 */ /* 0x000f220000000c00 */
[----:B0-----:R-:W-:Y:S01]  /*4160*/  FADD.FTZ R17, R0, R17 ;  /* 0x0000001100117221 */ /* 0x001fe20000010000 */
[----:B------:R-:W-:Y:S01]  /*4170*/  IMAD R0, R71, UR5, R21 ;  /* 0x0000000547007c24 */ /* 0x000fe2000f8e0215 */
[C---:B---3--:R-:W-:Y:S02]  /*4180*/  LEA R16, P0, R20.reuse, R24, 0x2 ;  /* 0x0000001814107211 */ /* 0x048fe400078010ff */
[----:B------:R-:W-:Y:S02]  /*4190*/  FADD.FTZ R18, R17, R18 ;  /* 0x0000001211127221 */ /* 0x000fe40000010000 */
[----:B------:R-:W-:-:S02]  /*41a0*/  LEA.HI.X R17, R20, R25, R0, 0x2, P0 ;  /* 0x0000001914117211 */ /* 0x000fc400000f1400 */
[----:B------:R-:W-:Y:S01]  /*41b0*/  FADD.FTZ R19, R18, R19 ;  /* 0x0000001312137221 */ /* 0x000fe20000010000 */
[----:B------:R-:W-:Y:S01]  /*41c0*/  ISETP.GT.AND P0, PT, R53, 0x1, PT ;  /* 0x000000013500780c */ /* 0x000fe20003f04270 */
[----:B------:R-:W-:-:S04]  /*41d0*/  IMAD.WIDE.U32 R16, R51, 0x10, R16 ;  /* 0x0000001033107825 */ /* 0x000fc800078e0010 */
[----:B-1----:R-:W-:Y:S01]  /*41e0*/  FADD.FTZ R12, R19, R12 ;  /* 0x0000000c130c7221 */ /* 0x002fe20000010000 */
[----:B------:R-:W-:-:S03]  /*41f0*/  MOV R53, R3 ;  /* 0x0000000300357202 */ /* 0x000fc60000000f00 */
[----:B------:R-:W-:-:S04]  /*4200*/  FADD.FTZ R13, R12, R13 ;  /* 0x0000000d0c0d7221 */ /* 0x000fc80000010000 */
[----:B------:R-:W-:-:S04]  /*4210*/  FADD.FTZ R14, R13, R14 ;  /* 0x0000000e0d0e7221 */ /* 0x000fc80000010000 */
[----:B------:R-:W-:Y:S01]  /*4220*/  FADD.FTZ R63, R14, R15 ;  /* 0x0000000f0e3f7221 */ /* 0x000fe20000010000 */
[----:B--2---:R0:W-:Y:S04]  /*4230*/  STG.E.128 desc[UR16][R16.64], R4 ;  /* 0x0000000410007986 */ /* 0x0041e8000c101d10 */
[----:B----4-:R0:W-:Y:S01]  /*4240*/  STG.E.128 desc[UR16][R16.64+0x200], R8 ;  /* 0x0002000810007986 */ /* 0x0101e2000c101d10 */
[----:B------:R-:W-:Y:S05]  /*4250*/  @P0 BRA `(.L_x_16320) ;  /* 0xffffffc000fc0947 */ /* 0x000fea000383ffff */
.L_x_16300:
        /* <DEDUP_REMOVED lines=34> */
.L_x_16322:
[----:B------:R-:W-:Y:S05]  /*4480*/  BSYNC.RECONVERGENT B0 ;  /* 0x0000000000007941 */ /* 0x000fea0003800200 */
.L_x_16321:
        /* <DEDUP_REMOVED lines=26> */
.L_x_16324:
[----:B------:R-:W-:Y:S05]  /*4630*/  BSYNC.RECONVERGENT B0 ;  /* 0x0000000000007941 */ /* 0x000fea0003800200 */
.L_x_16323:
[----:B------:R-:W-:Y:S05]  /*4640*/  @P2 EXIT ;  /* 0x000000000000294d */ /* 0x000fea0003800000 */
[----:B------:R-:W0:Y:S01]  /*4650*/  LDCU.64 UR8, c[0x0][0x4e8] ;  /* 0x00009d00ff0877ac */ /* 0x000e220008000a00 */
[----:B------:R-:W2:Y:S01]  /*4660*/  S2UR UR5, SR_CgaCtaId ;  /* 0x00000000000579c3 */ /* 0x000ea20000008800 */
[----:B------:R-:W-:Y:S01]  /*4670*/  BSSY.RECONVERGENT B0, `(.L_x_16325) ;  /* 0x000004e000007945 */ /* 0x000fe20003800200 */
[----:B------:R-:W3:Y:S01]  /*4680*/  LDCU.64 UR10, c[0x0][0x4c8] ;  /* 0x00009900ff0a77ac */ /* 0x000ee20008000a00 */
[----:B------:R-:W4:Y:S01]  /*4690*/  LDCU.64 UR12, c[0x0][0x4a8] ;  /* 0x00009500ff0c77ac */ /* 0x000f220008000a00 */
[----:B------:R-:W-:Y:S01]  /*46a0*/  UMOV UR4, 0x400 ;  /* 0x0000040000047882 */ /* 0x000fe20000000000 */
[----:B------:R-:W1:Y:S01]  /*46b0*/  LDCU UR6, c[0x0][0x360] ;  /* 0x00006c00ff0677ac */ /* 0x000e620008000800 */
[----:B------:R-:W1:Y:S01]  /*46c0*/  LDCU.64 UR28, c[0x0][0x3e0] ;  /* 0x00007c00ff1c77ac */ /* 0x000e620008000a00 */
[C---:B0-----:R-:W-:Y:S01]  /*46d0*/  IMAD.WIDE.U32 R6, R71.reuse, UR8, RZ ;  /* 0x0000000847067c25 */ /* 0x041fe2000f8e00ff */
[----:B------:R-:W0:Y:S03]  /*46e0*/  LDCU.64 UR30, c[0x0][0x3c0] ;  /* 0x00007800ff1e77ac */ /* 0x000e260008000a00 */
[C---:B---3--:R-:W-:Y:S01]  /*46f0*/  IMAD.WIDE.U32 R8, R71.reuse, UR10, RZ ;  /* 0x0000000a47087c25 */ /* 0x048fe2000f8e00ff */
[----:B------:R-:W3:Y:S03]  /*4700*/  LDCU.64 UR14, c[0x0][0x4b0] ;  /* 0x00009600ff0e77ac */ /* 0x000ee60008000a00 */
[C---:B----4-:R-:W-:Y:S01]  /*4710*/  IMAD.WIDE.U32 R10, R71.reuse, UR12, RZ ;  /* 0x0000000c470a7c25 */ /* 0x050fe2000f8e00ff */
[----:B------:R-:W4:Y:S03]  /*4720*/  LDCU.64 UR18, c[0x0][0x4d0] ;  /* 0x00009a00ff1277ac */ /* 0x000f260008000a00 */
[----:B------:R-:W-:-:S02]  /*4730*/  IMAD R27, R71, UR9, R7 ;  /* 0x00000009471b7c24 */ /* 0x000fc4000f8e0207 */
[C---:B------:R-:W-:Y:S01]  /*4740*/  IMAD R25, R71.reuse, UR11, R9 ;  /* 0x0000000b47197c24 */ /* 0x040fe2000f8e0209 */
[----:B------:R-:W0:Y:S01]  /*4750*/  LDCU.64 UR24, c[0x0][0x4f0] ;  /* 0x00009e00ff1877ac */ /* 0x000e220008000a00 */
[----:B------:R-:W-:Y:S01]  /*4760*/  IMAD R71, R71, UR13, R11 ;  /* 0x0000000d47477c24 */ /* 0x000fe2000f8e020b */
[----:B------:R-:W0:Y:S01]  /*4770*/  LDCU.64 UR26, c[0x0][0x540] ;  /* 0x0000a800ff1a77ac */ /* 0x000e220008000a00 */
[----:B------:R-:W0:Y:S01]  /*4780*/  LDCU.128 UR20, c[0x0][0x530] ;  /* 0x0000a600ff1477ac */ /* 0x000e220008000c00 */
[----:B-12---:R-:W-:-:S12]  /*4790*/  ULEA UR4, UR5, UR4, 0x18 ;  /* 0x0000000405047291 */ /* 0x006fd8000f8ec0ff */
.L_x_16326:
[C---:B------:R-:W-:Y:S01]  /*47a0*/  LEA R0, R19.reuse, UR4, 0x3 ;  /* 0x0000000413007c11 */ /* 0x040fe2000f8e18ff */
[C---:B-1----:R-:W-:Y:S01]  /*47b0*/  IMAD.WIDE.U32 R12, R19.reuse, UR28, RZ ;  /* 0x0000001c130c7c25 */ /* 0x042fe2000f8e00ff */
[----:B------:R-:W-:Y:S02]  /*47c0*/  SHF.R.S32.HI R18, RZ, 0x1f, R19 ;  /* 0x0000001fff127819 */ /* 0x000fe40000011413 */
[----:B------:R-:W-:Y:S01]  /*47d0*/  MOV R2, R10 ;  /* 0x0000000a00027202 */ /* 0x000fe20000000f00 */
[----:B------:R-:W1:Y:S01]  /*47e0*/  LDS.64 R20, [R0+0x2980] ;  /* 0x0029800000147984 */ /* 0x000e620000000a00 */
[----:B------:R-:W-:Y:S01]  /*47f0*/  MOV R3, R71 ;  /* 0x0000004700037202 */ /* 0x000fe20000000f00 */
[C---:B---3--:R-:W-:Y:S02]  /*4800*/  IMAD R14, R18.reuse, UR14, RZ ;  /* 0x0000000e120e7c24 */ /* 0x048fe4000f8e02ff */
[----:B------:R-:W-:Y:S01]  /*4810*/  IMAD R16, R18, UR28, RZ ;  /* 0x0000001c12107c24 */ /* 0x000fe2000f8e02ff */
[----:B------:R-:W2:Y:S01]  /*4820*/  LDS.64 R22, [R0+0x3180] ;  /* 0x0031800000167984 */ /* 0x000ea20000000a00 */
        /* <DEDUP_REMOVED lines=9> */
[----:B-1----:R-:W-:Y:S04]  /*48c0*/  REDG.E.ADD.F32.FTZ.RN.STRONG.GPU desc[UR16][R2.64], R20 ;  /* 0x00000014020079a6 */ /* 0x002fe8000c12f310 */
[----:B------:R0:W-:Y:S04]  /*48d0*/  REDG.E.ADD.F32.FTZ.RN.STRONG.GPU desc[UR16][R2.64+0x4], R21 ;  /* 0x00000415020079a6 */ /* 0x0001e8000c12f310 */
[----:B------:R-:W2:Y:S01]  /*48e0*/  LDG.E.64 R14, desc[UR16][R14.64] ;  /* 0x000000100e0e7981 */ /* 0x000ea2000c1e1b00 */
[C---:B----4-:R-:W-:Y:S02]  /*48f0*/  IMAD R16, R18.reuse, UR18, RZ ;  /* 0x0000001212107c24 */ /* 0x050fe4000f8e02ff */
        /* <DEDUP_REMOVED lines=13> */
[-C--:B--2---:R-:W-:Y:S01]  /*49d0*/  FMUL.FTZ R5, R23, R15.reuse ;  /* 0x0000000f17057220 */ /* 0x084fe20000410000 */
[----:B------:R-:W-:-:S03]  /*49e0*/  FMUL.FTZ R0, R22, R15 ;  /* 0x0000000f16007220 */ /* 0x000fc60000410000 */
[-C--:B------:R-:W-:Y:S01]  /*49f0*/  FFMA.FTZ R15, R22, R14.reuse, R5 ;  /* 0x0000000e160f7223 */ /* 0x080fe20000010005 */
[----:B------:R-:W-:-:S04]  /*4a00*/  FFMA.FTZ R21, R23, R14, -R0 ;  /* 0x0000000e17157223 */ /* 0x000fc80000010800 */
[----:B------:R-:W-:Y:S04]  /*4a10*/  REDG.E.ADD.F32.FTZ.RN.STRONG.GPU desc[UR16][R2.64], R15 ;  /* 0x0000000f020079a6 */ /* 0x000fe8000c12f310 */
[----:B------:R0:W-:Y:S04]  /*4a20*/  REDG.E.ADD.F32.FTZ.RN.STRONG.GPU desc[UR16][R2.64+0x4], R21 ;  /* 0x00000415020079a6 */ /* 0x0001e8000c12f310 */
[----:B------:R-:W2:Y:S01]  /*4a30*/  LDG.E.64 R16, desc[UR16][R16.64] ;  /* 0x0000001010107981 */ /* 0x000ea2000c1e1b00 */
[----:B------:R-:W-:-:S04]  /*4a40*/  IMAD R18, R18, UR24, RZ ;  /* 0x0000001812127c24 */ /* 0x000fc8000f8e02ff */
        /* <DEDUP_REMOVED lines=17> */
.L_x_16325:
[----:B------:R-:W-:Y:S05]  /*4b60*/  EXIT ;  /* 0x000000000000794d */ /* 0x000fea0003800000 */
.L_x_16327:
        /* <DEDUP_REMOVED lines=9> */
.L_x_18768:


//--------------------- .text._Z25selective_scan_bwd_kernelI32Selective_Scan_bwd_kernel_traitsILi32ELi8ELb1ELb0ELb0ELb0ELb1EfN3c107complexIfEEEEv12SSMParamsBwd --------------------------
	.section	.text._Z25selective_scan_bwd_kernelI32Selective_Scan_bwd_kernel_traitsILi32ELi8ELb1ELb0ELb0ELb0ELb1EfN3c107complexIfEEEEv12SSMParamsBwd,"ax",@progbits
	.align	128
        .global         _Z25selective_scan_bwd_kernelI32Selective_Scan_bwd_kernel_traitsILi32ELi8ELb1ELb0ELb0ELb0ELb1EfN3c107complexIfEEEEv12SSMParamsBwd
        .type           _Z25selective_scan_bwd_kernelI32Selective_Scan_bwd_kernel_traitsILi32ELi8ELb1ELb0ELb0ELb0ELb1EfN3c107complexIfEEEEv12SSMParamsBwd,@function
        .size           _Z25selective_scan_bwd_kernelI32Selective_Scan_bwd_kernel_traitsILi32ELi8ELb1ELb0ELb0ELb0ELb1EfN3c107complexIfEEEEv12SSMParamsBwd,(.L_x_18769 - _Z25selective_scan_bwd_kernelI32Selective_Scan_bwd_kernel_traitsILi32ELi8ELb1ELb0ELb0ELb0ELb1EfN3c107complexIfEEEEv12SSMParamsBwd)
        .other          _Z25selective_scan_bwd_kernelI32Selective_Scan_bwd_kernel_traitsILi32ELi8ELb1ELb0ELb0ELb0ELb1EfN3c107complexIfEEEEv12SSMParamsBwd,@"STO_CUDA_ENTRY STV_DEFAULT"
_Z25selective_scan_bwd_kernelI32Selective_Scan_bwd_kernel_traitsILi32ELi8ELb1ELb0ELb0ELb0ELb1EfN3c107complexIfEEEEv12SSMParamsBwd:
.text._Z25selective_scan_bwd_kernelI32Selective_Scan_bwd_kernel_traitsILi32ELi8ELb1ELb0ELb0ELb0ELb1EfN3c107complexIfEEEEv12SSMParamsBwd:
[----:B------:R-:W-:Y:S08]  /*0000*/  LDC R1, c[0x0][0x37c] ;  /* 0x0000df00ff017b82 */ /* 0x000ff00000000800 */
[----:B------:R-:W0:Y:S01]  /*0010*/  LDC.64 R2, c[0x0][0x458] ;  /* 0x00011600ff027b82 */ /* 0x000e220000000a00 */
[----:B------:R-:W1:Y:S01]  /*0020*/  S2R R87, SR_CTAID.Y ;  /* 0x0000000000577919 */ /* 0x000e620000002600 */
[----:B------:R-:W2:Y:S01]  /*0030*/  LDCU.64 UR16, c[0x0][0x358] ;  /* 0x00006b00ff1077ac */ /* 0x000ea20008000a00 */
[----:B------:R-:W-:Y:S01]  /*0040*/  HFMA2 R86, -RZ, RZ, 0, 0 ;  /* 0x00000000ff567431 */ /* 0x000fe200000001ff */
[----:B------:R-:W-:Y:S01]  /*0050*/  MOV R85, RZ ;  /* 0x000000ff00557202 */ /* 0x000fe20000000f00 */
[----:B------:R-:W3:Y:S03]  /*0060*/  LDCU.128 UR12, c[0x0][0x400] ;  /* 0x00008000ff0c77ac */ /* 0x000ee60008000c00 */
        /* <DEDUP_REMOVED lines=50> */
[----:B0-----:R-:W-:Y:S01]  /*0390*/  IMAD.WIDE.U32 R6, R87, UR8, RZ ;  /* 0x0000000857067c25 */ /* 0x001fe2000f8e00ff */
[----:B------:R-:W-:-:S03]  /*03a0*/  CS2R R56, SRZ ;  /* 0x0000000000387805 */ /* 0x000fc6000001ff00 */
[----:B-1----:R-:W-:Y:S02]  /*03b0*/  @P0 IMAD R5, R0, R19, RZ ;  /* 0x0000001300050224 */ /* 0x002fe400078e02ff */
[----:B------:R-:W-:Y:S01]  /*03c0*/  IMAD.WIDE.U32 R2, R87, R72, UR4 ;  /* 0x0000000457027e25 */ /* 0x000fe2000f8e0048 */
[----:B------:R-:W-:-:S03]  /*03d0*/  LEA R84, P2, R6, R14, 0x3 ;  /* 0x0000000e06547211 */ /* 0x000fc600078418ff */
[----:B------:R-:W-:Y:S01]  /*03e0*/  IMAD R83, R87, UR9, R7 ;  /* 0x0000000957537c24 */ /* 0x000fe2000f8e0207 */
[----:B------:R-:W-:Y:S01]  /*03f0*/  IADD3 R4, P4, PT, R11, R4, RZ ;  /* 0x000000040b047210 */ /* 0x000fe20007f9e0ff */
[----:B---3--:R-:W-:Y:S01]  /*0400*/  @P0 IMAD.WIDE R56, R5, 0x10, R8 ;  /* 0x0000001005380825 */ /* 0x008fe200078e0208 */
[----:B------:R-:W-:Y:S02]  /*0410*/  SHF.R.S32.HI R0, RZ, 0x1f, R11 ;  /* 0x0000001fff007819 */ /* 0x000fe4000001140b */
[----:B------:R-:W-:Y:S01]  /*0420*/  IADD3 R2, P0, PT, R11, R2, RZ ;  /* 0x000000020b027210 */ /* 0x000fe20007f1e0ff */
[C---:B------:R-:W-:Y:S02]  /*0430*/  IMAD R73, R87.reuse, R73, R3 ;  /* 0x0000004957497224 */ /* 0x040fe400078e0203 */
[----:B------:R-:W-:Y:S01]  /*0440*/  IMAD.WIDE.U32 R80, R87, UR10, RZ ;  /* 0x0000000a57507c25 */ /* 0x000fe2000f8e00ff */
[----:B------:R-:W-:Y:S02]  /*0450*/  LEA.HI.X R83, R6, R15, R83, 0x3, P2 ;  /* 0x0000000f06537211 */ /* 0x000fe400010f1c53 */
[----:B------:R-:W-:-:S02]  /*0460*/  IADD3.X R6, PT, PT, R0, R13, RZ, P3, !PT ;  /* 0x0000000d00067210 */ /* 0x000fc40001ffe4ff */
[C---:B------:R-:W-:Y:S02]  /*0470*/  IADD3.X R75, PT, PT, R0.reuse, R75, RZ, P4, !PT ;  /* 0x0000004b004b7210 */ /* 0x040fe400027fe4ff */
[----:B------:R-:W-:Y:S01]  /*0480*/  IADD3.X R73, PT, PT, R0, R73, RZ, P0, !PT ;  /* 0x0000004900497210 */ /* 0x000fe200007fe4ff */
[----:B------:R-:W-:Y:S01]  /*0490*/  IMAD R0, R87, UR11, R81 ;  /* 0x0000000b57007c24 */ /* 0x000fe2000f8e0251 */
[----:B------:R-:W-:Y:S02]  /*04a0*/  LEA R82, P0, R80, R16, 0x3 ;  /* 0x0000001050527211 */ /* 0x000fe400078018ff */
[----:B------:R-:W-:Y:S02]  /*04b0*/  LEA R76, P2, R77, R20, 0x2 ;  /* 0x000000144d4c7211 */ /* 0x000fe400078410ff */
[----:B--2---:R-:W-:Y:S02]  /*04c0*/  LEA R74, P3, R4, R22, 0x2 ;  /* 0x00000016044a7211 */ /* 0x004fe400078610ff */
[----:B----4-:R-:W-:Y:S01]  /*04d0*/  LEA R72, P4, R2, R24, 0x2 ;  /* 0x0000001802487211 */ /* 0x010fe200078810ff */
[----:B------:R-:W-:Y:S01]  /*04e0*/  HFMA2 R89, -RZ, RZ, 0, 0 ;  /* 0x00000000ff597431 */ /* 0x000fe200000001ff */
[----:B------:R-:W-:-:S02]  /*04f0*/  LEA.HI.X R80, R80, R17, R0, 0x3, P0 ;  /* 0x0000001150507211 */ /* 0x000fc400000f1c00 */
[----:B------:R-:W-:Y:S02]  /*0500*/  LEA.HI.X R77, R77, R21, R6, 0x2, P2 ;  /* 0x000000154d4d7211 */ /* 0x000fe400010f1406 */
[----:B------:R-:W-:Y:S02]  /*0510*/  LEA.HI.X R75, R4, R23, R75, 0x2, P3 ;  /* 0x00000017044b7211 */ /* 0x000fe400018f144b */
        /* <DEDUP_REMOVED lines=20> */
.L_x_16349:
[----:B------:R-:W-:Y:S01]  /*0660*/  BAR.SYNC.DEFER_BLOCKING 0x0 ;  /* 0x0000000000007b1d */ /* 0x000fe20000010000 */
[----:B------:R-:W-:-:S07]  /*0670*/  IMAD.WIDE.U32 R2, R69, 0x10, R76 ;  /* 0x0000001045027825 */ /* 0x000fce00078e004c */
[----:B0-----:R-:W0:Y:S01]  /*0680*/  S2UR UR5, SR_CgaCtaId ;  /* 0x00000000000579c3 */ /* 0x001e220000008800 */
[----:B------:R-:W1:Y:S01]  /*0690*/  S2R R68, SR_LANEID ;  /* 0x0000000000447919 */ /* 0x000e620000000000 */
[----:B------:R-:W-:Y:S01]  /*06a0*/  UMOV UR4, 0x400 ;  /* 0x0000040000047882 */ /* 0x000fe20000000000 */
[----:B------:R-:W-:-:S04]  /*06b0*/  IMAD.WIDE.U32 R12, R69, 0x10, R74 ;  /* 0x00000010450c7825 */ /* 0x000fc800078e004a */
[----:B------:R-:W-:Y:S01]  /*06c0*/  IMAD.WIDE.U32 R14, R69, 0x10, R72 ;  /* 0x00000010450e7825 */ /* 0x000fe200078e0048 */
[----:B------:R-:W2:Y:S03]  /*06d0*/  LDC.64 R44, c[0x0][0x488] ;  /* 0x00012200ff2c7b82 */ /* 0x000ea60000000a00 */
[----:B------:R-:W-:Y:S01]  /*06e0*/  HFMA2 R53, -RZ, RZ, 0, 0 ;  /* 0x00000000ff357431 */ /* 0x000fe200000001ff */
[----:B------:R-:W3:Y:S04]  /*06f0*/  LDCU.64 UR6, c[0x0][0x490] ;  /* 0x00009200ff0677ac */ /* 0x000ee80008000a00 */
[----:B------:R-:W4:Y:S01]  /*0700*/  LDC.64 R46, c[0x0][0x420] ;  /* 0x00010800ff2e7b82 */ /* 0x000f220000000a00 */
[----:B------:R-:W3:Y:S04]  /*0710*/  LDG.E.128 R16, desc[UR16][R2.64] ;  /* 0x0000001002107981 */ /* 0x000ee8000c1e1d00 */
[----:B------:R-:W2:Y:S01]  /*0720*/  LDG.E.128 R20, desc[UR16][R2.64+0x200] ;  /* 0x0002001002147981 */ /* 0x000ea2000c1e1d00 */
[----:B0-----:R-:W-:-:S02]  /*0730*/  ULEA UR4, UR5, UR4, 0x18 ;  /* 0x0000000405047291 */ /* 0x001fc4000f8ec0ff */
[----:B------:R-:W0:Y:S08]  /*0740*/  LDC.64 R48, c[0x0][0x428] ;  /* 0x00010a00ff307b82 */ /* 0x000e300000000a00 */
[----:B------:R-:W0:Y:S01]  /*0750*/  LDC.64 R60, c[0x0][0x478] ;  /* 0x00011e00ff3c7b82 */ /* 0x000e220000000a00 */
[C---:B-1----:R-:W-:Y:S01]  /*0760*/  LEA R59, R68.reuse, UR4, 0x4 ;  /* 0x00000004443b7c11 */ /* 0x042fe2000f8e20ff */
[----:B------:R-:W1:Y:S03]  /*0770*/  LDCU.64 UR4, c[0x0][0x510] ;  /* 0x0000a200ff0477ac */ /* 0x000e660008000a00 */
[----:B------:R-:W-:-:S03]  /*0780*/  LEA R58, R68, R59, 0x4 ;  /* 0x0000003b443a7211 */ /* 0x000fc600078e20ff */
[----:B------:R-:W1:Y:S08]  /*0790*/  LDC.64 R104, c[0x0][0x508] ;  /* 0x00014200ff687b82 */ /* 0x000e700000000a00 */
[----:B------:R-:W1:Y:S01]  /*07a0*/  LDC.64 R94, c[0x0][0x558] ;  /* 0x00015600ff5e7b82 */ /* 0x000e620000000a00 */
[----:B---3--:R3:W-:Y:S04]  /*07b0*/  STS.128 [R59], R16 ;  /* 0x000000103b007388 */ /* 0x0087e80000000c00 */
[----:B--2---:R-:W-:Y:S01]  /*07c0*/  STS.128 [R59+0x200], R20 ;  /* 0x000200143b007388 */ /* 0x004fe20000000c00 */
[----:B------:R-:W-:-:S03]  /*07d0*/  NOP ;  /* 0x0000000000007918 */ /* 0x000fc60000000000 */
[----:B------:R-:W-:Y:S04]  /*07e0*/  LDS.128 R4, [R58] ;  /* 0x000000003a047984 */ /* 0x000fe80000000c00 */
[----:B------:R-:W-:Y:S01]  /*07f0*/  LDS.128 R8, [R58+0x10] ;  /* 0x000010003a087984 */ /* 0x000fe20000000c00 */
[----:B---3--:R-:W2:Y:S08]  /*0800*/  LDC.64 R16, c[0x0][0x410] ;  /* 0x00010400ff107b82 */ /* 0x008eb00000000a00 */
[----:B------:R-:W-:Y:S08]  /*0810*/  BAR.SYNC.DEFER_BLOCKING 0x0 ;  /* 0x0000000000007b1d */ /* 0x000ff00000010000 */
[----:B------:R-:W3:Y:S01]  /*0820*/  LDC.64 R18, c[0x0][0x418] ;  /* 0x00010600ff127b82 */ /* 0x000ee20000000a00 */
[----:B------:R-:W4:Y:S04]  /*0830*/  LDG.E.128 R28, desc[UR16][R12.64] ;  /* 0x000000100c1c7981 */ /* 0x000f28000c1e1d00 */
[----:B------:R-:W2:Y:S04]  /*0840*/  LDG.E.128 R32, desc[UR16][R12.64+0x200] ;  /* 0x000200100c207981 */ /* 0x000ea8000c1e1d00 */
[----:B----4-:R-:W-:Y:S04]  /*0850*/  STS.128 [R59], R28 ;  /* 0x0000001c3b007388 */ /* 0x010fe80000000c00 */
[----:B--2---:R-:W-:Y:S01]  /*0860*/  STS.128 [R59+0x200], R32 ;  /* 0x000200203b007388 */ /* 0x004fe20000000c00 */
[----:B------:R-:W-:-:S03]  /*0870*/  NOP ;  /* 0x0000000000007918 */ /* 0x000fc60000000000 */
[----:B------:R-:W2:Y:S04]  /*0880*/  LDS.128 R20, [R58] ;  /* 0x000000003a147984 */ /* 0x000ea80000000c00 */
[----:B------:R-:W-:Y:S01]  /*0890*/  LDS.128 R24, [R58+0x10] ;  /* 0x000010003a187984 */ /* 0x000fe20000000c00 */
[----:B------:R-:W-:Y:S06]  /*08a0*/  BAR.SYNC.DEFER_BLOCKING 0x0 ;  /* 0x0000000000007b1d */ /* 0x000fec0000010000 */
[----:B------:R-:W4:Y:S04]  /*08b0*/  LDG.E.128 R36, desc[UR16][R14.64] ;  /* 0x000000100e247981 */ /* 0x000f28000c1e1d00 */
[----:B------:R-:W2:Y:S01]  /*08c0*/  LDG.E.128 R40, desc[UR16][R14.64+0x200] ;  /* 0x000200100e287981 */ /* 0x000ea2000c1e1d00 */
[----:B------:R-:W-:-:S04]  /*08d0*/  IADD3 R3, PT, PT, R71, -0x1, RZ ;  /* 0xffffffff47037810 */ /* 0x000fc80007ffe0ff */
[----:B------:R-:W-:-:S05]  /*08e0*/  SHF.L.U32 R52, R3, 0x8, RZ ;  /* 0x0000000803347819 */ /* 0x000fca00000006ff */
[----:B------:R-:W-:-:S04]  /*08f0*/  IMAD.WIDE.U32 R12, R16, UR18, R52 ;  /* 0x00000012100c7c25 */ /* 0x000fc8000f8e0034 */
[----:B------:R-:W-:Y:S02]  /*0900*/  IMAD R13, R17, UR18, R13 ;  /* 0x00000012110d7c24 */ /* 0x000fe4000f8e020d */
[----:B---3--:R-:W-:-:S04]  /*0910*/  IMAD.WIDE.U32 R12, R87, R18, R12 ;  /* 0x00000012570c7225 */ /* 0x008fc800078e000c */
[----:B------:R-:W-:Y:S01]  /*0920*/  IMAD R0, R87, R19, R13 ;  /* 0x0000001357007224 */ /* 0x000fe200078e020d */
[----:B------:R-:W-:-:S04]  /*0930*/  LEA R44, P0, R12, R44, 0x2 ;  /* 0x0000002c0c2c7211 */ /* 0x000fc800078010ff */
[----:B------:R-:W-:-:S03]  /*0940*/  LEA.HI.X R45, R12, R45, R0, 0x2, P0 ;  /* 0x0000002d0c2d7211 */ /* 0x000fc600000f1400 */
[----:B------:R-:W-:Y:S01]  /*0950*/  IMAD.WIDE.U32 R44, R69, 0x10, R44 ;  /* 0x00000010452c7825 */ /* 0x000fe200078e002c */
[----:B----4-:R3:W-:Y:S04]  /*0960*/  STS.128 [R59], R36 ;  /* 0x000000243b007388 */ /* 0x0107e80000000c00 */
[----:B--2---:R-:W-:Y:S01]  /*0970*/  STS.128 [R59+0x200], R40 ;  /* 0x000200283b007388 */ /* 0x004fe20000000c00 */
[----:B------:R-:W-:-:S03]  /*0980*/  NOP ;  /* 0x0000000000007918 */ /* 0x000fc60000000000 */
[----:B------:R-:W-:Y:S04]  /*0990*/  LDS.128 R28, [R58] ;  /* 0x000000003a1c7984 */ /* 0x000fe80000000c00 */
[----:B------:R-:W-:Y:S01]  /*09a0*/  LDS.128 R32, [R58+0x10] ;  /* 0x000010003a207984 */ /* 0x000fe20000000c00 */
[----:B------:R-:W-:Y:S06]  /*09b0*/  BAR.SYNC.DEFER_BLOCKING 0x0 ;  /* 0x0000000000007b1d */ /* 0x000fec0000010000 */
[----:B------:R-:W2:Y:S04]  /*09c0*/  LDG.E.128 R12, desc[UR16][R44.64] ;  /* 0x000000102c0c7981 */ /* 0x000ea8000c1e1d00 */
[----:B------:R-:W4:Y:S01]  /*09d0*/  LDG.E.128 R16, desc[UR16][R44.64+0x200] ;  /* 0x000200102c107981 */ /* 0x000f22000c1e1d00 */
[----:B---3--:R-:W-:-:S04]  /*09e0*/  IMAD.WIDE.U32 R36, R46, UR18, R52 ;  /* 0x000000122e247c25 */ /* 0x008fc8000f8e0034 */
[----:B------:R-:W-:Y:S02]  /*09f0*/  IMAD R37, R47, UR18, R37 ;  /* 0x000000122f257c24 */ /* 0x000fe4000f8e0225 */
[----:B0-----:R-:W-:-:S04]  /*0a00*/  IMAD.WIDE.U32 R36, R87, R48, R36 ;  /* 0x0000003057247225 */ /* 0x001fc800078e0024 */
[----:B------:R-:W-:Y:S01]  /*0a10*/  IMAD R0, R87, R49, R37 ;  /* 0x0000003157007224 */ /* 0x000fe200078e0225 */
[----:B------:R-:W-:-:S04]  /*0a20*/  LEA R60, P0, R36, R60, 0x2 ;  /* 0x0000003c243c7211 */ /* 0x000fc800078010ff */
[----:B------:R-:W-:-:S03]  /*0a30*/  LEA.HI.X R61, R36, R61, R0, 0x2, P0 ;  /* 0x0000003d243d7211 */ /* 0x000fc600000f1400 */
[----:B------:R-:W-:Y:S01]  /*0a40*/  IMAD.WIDE.U32 R60, R69, 0x10, R60 ;  /* 0x00000010453c7825 */ /* 0x000fe200078e003c */
[----:B--2---:R-:W-:Y:S04]  /*0a50*/  STS.128 [R59], R12 ;  /* 0x0000000c3b007388 */ /* 0x004fe80000000c00 */
[----:B----4-:R-:W-:Y:S01]  /*0a60*/  STS.128 [R59+0x200], R16 ;  /* 0x000200103b007388 */ /* 0x010fe20000000c00 */
[----:B------:R-:W-:-:S03]  /*0a70*/  NOP ;  /* 0x0000000000007918 */ /* 0x000fc60000000000 */
[----:B------:R-:W0:Y:S04]  /*0a80*/  LDS.128 R36, [R58] ;  /* 0x000000003a247984 */ /* 0x000e280000000c00 */
[----:B------:R-:W2:Y:S01]  /*0a90*/  LDS.128 R40, [R58+0x10] ;  /* 0x000010003a287984 */ /* 0x000ea20000000c00 */
[----:B------:R-:W-:Y:S06]  /*0aa0*/  BAR.SYNC.DEFER_BLOCKING 0x0 ;  /* 0x0000000000007b1d */ /* 0x000fec0000010000 */
[----:B------:R-:W3:Y:S04]  /*0ab0*/  LDG.E.128 R44, desc[UR16][R60.64] ;  /* 0x000000103c2c7981 */ /* 0x000ee8000c1e1d00 */
[----:B------:R4:W3:Y:S01]  /*0ac0*/  LDG.E.128 R48, desc[UR16][R60.64+0x200] ;  /* 0x000200103c307981 */ /* 0x0008e2000c1e1d00 */
[--C-:B-----5:R-:W-:Y:S01]  /*0ad0*/  FADD.FTZ R88, R20, R85.reuse ;  /* 0x0000005514587221 */ /* 0x120fe20000010000 */
[----:B------:R-:W-:Y:S01]  /*0ae0*/  FADD.FTZ R90, R21, R85 ;  /* 0x00000055155a7221 */ /* 0x000fe20000010000 */
[----:B-1----:R-:W-:-:S04]  /*0af0*/  IMAD.WIDE.U32 R20, R104, UR18, R52 ;  /* 0x0000001268147c25 */ /* 0x002fc8000f8e0034 */
[----:B0-----:R-:W-:Y:S01]  /*0b00*/  FMUL.FTZ R12, R38, -1.4426950216293334961 ;  /* 0xbfb8aa3b260c7820 */ /* 0x001fe20000410000 */
[----:B------:R-:W-:Y:S01]  /*0b10*/  FMUL.FTZ R13, R39, -1.4426950216293334961 ;  /* 0xbfb8aa3b270d7820 */ /* 0x000fe20000410000 */
[----:B------:R-:W-:Y:S01]  /*0b20*/  FMUL.FTZ R0, R36, -1.4426950216293334961 ;  /* 0xbfb8aa3b24007820 */ /* 0x000fe20000410000 */
[----:B------:R-:W-:Y:S01]  /*0b30*/  FMUL.FTZ R2, R37, -1.4426950216293334961 ;  /* 0xbfb8aa3b25027820 */ /* 0x000fe20000410000 */
[----:B--2---:R-:W-:Y:S01]  /*0b40*/  FMUL.FTZ R14, R40, -1.4426950216293334961 ;  /* 0xbfb8aa3b280e7820 */ /* 0x004fe20000410000 */
[----:B------:R-:W0:Y:S01]  /*0b50*/  MUFU.EX2 R16, R12 ;  /* 0x0000000c00107308 */ /* 0x000e220000000800 */
[----:B------:R-:W-:Y:S01]  /*0b60*/  FMUL.FTZ R18, R41, -1.4426950216293334961 ;  /* 0xbfb8aa3b29127820 */ /* 0x000fe20000410000 */
[----:B------:R-:W-:Y:S01]  /*0b70*/  FMUL.FTZ R19, R42, -1.4426950216293334961 ;  /* 0xbfb8aa3b2a137820 */ /* 0x000fe20000410000 */
[----:B----4-:R-:W-:Y:S01]  /*0b80*/  FMUL.FTZ R61, R43, -1.4426950216293334961 ;  /* 0xbfb8aa3b2b3d7820 */ /* 0x010fe20000410000 */
[----:B------:R-:W-:Y:S01]  /*0b90*/  MUFU.EX2 R17, R13 ;  /* 0x0000000d00117308 */ /* 0x000fe20000000800 */
[----:B------:R-:W-:Y:S01]  /*0ba0*/  IMAD R21, R105, UR18, R21 ;  /* 0x0000001269157c24 */ /* 0x000fe2000f8e0215 */
[----:B------:R-:W-:Y:S01]  /*0bb0*/  UISETP.NE.U32.AND UP0, UPT, UR6, URZ, UPT ;  /* 0x000000ff0600728c */ /* 0x000fe2000bf05070 */
[----:B------:R-:W-:Y:S01]  /*0bc0*/  FADD.FTZ R92, R23, R85 ;  /* 0x00000055175c7221 */ /* 0x000fe20000010000 */
[----:B------:R-:W1:Y:S01]  /*0bd0*/  MUFU.EX2 R62, R14 ;  /* 0x0000000e003e7308 */ /* 0x000e620000000800 */
[----:B------:R-:W-:Y:S01]  /*0be0*/  IMAD.WIDE.U32 R20, R87, UR4, R20 ;  /* 0x0000000457147c25 */ /* 0x000fe2000f8e0014 */
[----:B------:R-:W-:-:S03]  /*0bf0*/  UISETP.NE.AND.EX UP0, UPT, UR7, URZ, UPT, UP0 ;  /* 0x000000ff0700728c */ /* 0x000fc6000bf05300 */
[----:B------:R-:W-:Y:S01]  /*0c00*/  FADD.FTZ R91, R22, R85 ;  /* 0x00000055165b7221 */ /* 0x000fe20000010000 */
[----:B------:R-:W2:Y:S01]  /*0c10*/  MUFU.EX2 R0, R0 ;  /* 0x0000000000007308 */ /* 0x000ea20000000800 */
[----:B------:R-:W4:Y:S01]  /*0c20*/  LDCU UR4, c[0x0][0x38c] ;  /* 0x00007180ff0477ac */ /* 0x000f220008000800 */
[----:B0-----:R-:W-:Y:S01]  /*0c30*/  FADD.FTZ R60, R16, 1 ;  /* 0x3f800000103c7421 */ /* 0x001fe20000010000 */
[----:B------:R-:W-:Y:S01]  /*0c40*/  LEA R94, P0, R20, R94, 0x2 ;  /* 0x0000005e145e7211 */ /* 0x000fe200078010ff */
[----:B------:R-:W0:Y:S04]  /*0c50*/  MUFU.EX2 R2, R2 ;  /* 0x0000000200027308 */ /* 0x000e280000000800 */
[----:B------:R0:W4:Y:S01]  /*0c60*/  MUFU.EX2 R65, R61 ;  /* 0x0000003d00417308 */ /* 0x0001220000000800 */
[----:B-1----:R-:W-:-:S03]  /*0c70*/  FADD.FTZ R62, R62, 1 ;  /* 0x3f8000003e3e7421 */ /* 0x002fc60000010000 */
[----:B------:R-:W1:Y:S01]  /*0c80*/  MUFU.EX2 R63, R18 ;  /* 0x00000012003f7308 */ /* 0x000e620000000800 */
[----:B--2---:R-:W-:-:S03]  /*0c90*/  FADD.FTZ R0, R0, 1 ;  /* 0x3f80000000007421 */ /* 0x004fc60000010000 */
[----:B------:R-:W2:Y:S01]  /*0ca0*/  MUFU.EX2 R64, R19 ;  /* 0x0000001300407308 */ /* 0x000ea20000000800 */
[----:B0-----:R-:W-:Y:S01]  /*0cb0*/  FADD.FTZ R61, R17, 1 ;  /* 0x3f800000113d7421 */ /* 0x001fe20000010000 */
[----:B------:R-:W-:Y:S02]  /*0cc0*/  FADD.FTZ R2, R2, 1 ;  /* 0x3f80000002027421 */ /* 0x000fe40000010000 */
[----:B------:R-:W-:Y:S01]  /*0cd0*/  MUFU.RCP R93, R0 ;  /* 0x00000000005d7308 */ /* 0x000fe20000001000 */
[----:B----4-:R-:W-:Y:S01]  /*0ce0*/  FADD.FTZ R65, R65, 1 ;  /* 0x3f80000041417421 */ /* 0x010fe20000010000 */
[----:B-1----:R-:W-:-:S06]  /*0cf0*/  FADD.FTZ R63, R63, 1 ;  /* 0x3f8000003f3f7421 */ /* 0x002fcc0000010000 */
[----:B------:R-:W-:Y:S01]  /*0d00*/  MUFU.RCP R2, R2 ;  /* 0x0000000200027308 */ /* 0x000fe20000001000 */
[----:B--2---:R-:W-:-:S07]  /*0d10*/  FADD.FTZ R64, R64, 1 ;  /* 0x3f80000040407421 */ /* 0x004fce0000010000 */
[----:B------:R-:W0:Y:S08]  /*0d20*/  MUFU.RCP R97, R60 ;  /* 0x0000003c00617308 */ /* 0x000e300000001000 */
[----:B------:R-:W-:Y:S08]  /*0d30*/  MUFU.RCP R96, R61 ;  /* 0x0000003d00607308 */ /* 0x000ff00000001000 */
[----:B------:R-:W1:Y:S01]  /*0d40*/  MUFU.RCP R99, R62 ;  /* 0x0000003e00637308 */ /* 0x000e620000001000 */
[----:B0-----:R-:W-:-:S07]  /*0d50*/  FMUL.FTZ R23, R38, R97 ;  /* 0x0000006126177220 */ /* 0x001fce0000410000 */
[----:B------:R-:W0:Y:S08]  /*0d60*/  MUFU.RCP R101, R64 ;  /* 0x0000004000657308 */ /* 0x000e300000001000 */
[----:B------:R2:W4:Y:S08]  /*0d70*/  MUFU.RCP R98, R63 ;  /* 0x0000003f00627308 */ /* 0x0005300000001000 */
[----:B------:R-:W4:Y:S01]  /*0d80*/  MUFU.RCP R100, R65 ;  /* 0x0000004100647308 */ /* 0x000f220000001000 */
[----:B---3--:R3:W-:Y:S04]  /*0d90*/  STS.128 [R59], R44 ;  /* 0x0000002c3b007388 */ /* 0x0087e80000000c00 */
[----:B------:R1:W-:Y:S01]  /*0da0*/  STS.128 [R59+0x200], R48 ;  /* 0x000200303b007388 */ /* 0x0003e20000000c00 */
[----:B------:R-:W-:-:S03]  /*0db0*/  NOP ;  /* 0x0000000000007918 */ /* 0x000fc60000000000 */
[----:B------:R-:W2:Y:S04]  /*0dc0*/  LDS.128 R12, [R58] ;  /* 0x000000003a0c7984 */ /* 0x000ea80000000c00 */
[----:B------:R-:W0:Y:S01]  /*0dd0*/  LDS.128 R16, [R58+0x10] ;  /* 0x000010003a107984 */ /* 0x000e220000000c00 */
[----:B---3--:R-:W-:Y:S01]  /*0de0*/  FADD.FTZ R45, -R93, 1 ;  /* 0x3f8000005d2d7421 */ /* 0x008fe20000010100 */
[----:B------:R-:W-:-:S03]  /*0df0*/  FADD.FTZ R44, -R2, 1 ;  /* 0x3f800000022c7421 */ /* 0x000fc60000010100 */
[----:B------:R-:W-:Y:S01]  /*0e00*/  FFMA.FTZ R45, R36, R45, 1 ;  /* 0x3f800000242d7423 */ /* 0x000fe2000001002d */
[----:B------:R-:W-:Y:S01]  /*0e10*/  FFMA.FTZ R44, R37, R44, 1 ;  /* 0x3f800000252c7423 */ /* 0x000fe2000001002c */
[----:B-1----:R-:W-:-:S04]  /*0e20*/  FADD.FTZ R49, -R99, 1 ;  /* 0x3f80000063317421 */ /* 0x002fc80000010100 */
[----:B------:R-:W-:Y:S01]  /*0e30*/  FFMA.FTZ R49, R40, R49, 1 ;  /* 0x3f80000028317423 */ /* 0x000fe20000010031 */
[----:B--2---:R-:W-:Y:S01]  /*0e40*/  FMUL.FTZ R0, R28, R12 ;  /* 0x0000000c1c007220 */ /* 0x004fe20000410000 */
[----:B------:R-:W-:-:S03]  /*0e50*/  FMUL.FTZ R47, R29, R13 ;  /* 0x0000000d1d2f7220 */ /* 0x000fc60000410000 */
[----:B------:R-:W-:Y:S01]  /*0e60*/  FMUL.FTZ R0, R93, R0 ;  /* 0x000000005d007220 */ /* 0x000fe20000410000 */
[----:B------:R-:W-:Y:S01]  /*0e70*/  FMUL.FTZ R47, R2, R47 ;  /* 0x0000002f022f7220 */ /* 0x000fe20000410000 */
[----:B0-----:R-:W-:Y:S01]  /*0e80*/  FMUL.FTZ R46, R32, R16 ;  /* 0x00000010202e7220 */ /* 0x001fe20000410000 */
[----:B------:R-:W-:Y:S01]  /*0e90*/  FMUL.FTZ R93, R36, R93 ;  /* 0x0000005d245d7220 */ /* 0x000fe20000410000 */
[----:B------:R-:W-:Y:S01]  /*0ea0*/  FMUL.FTZ R60, R0, R45 ;  /* 0x0000002d003c7220 */ /* 0x000fe20000410000 */
[----:B------:R-:W-:Y:S01]  /*0eb0*/  FADD.FTZ R45, -R97, 1 ;  /* 0x3f800000612d7421 */ /* 0x000fe20000010100 */
[----:B------:R-:W-:Y:S01]  /*0ec0*/  FMUL.FTZ R0, R30, R14 ;  /* 0x0000000e1e007220 */ /* 0x000fe20000410000 */
[----:B------:R-:W-:Y:S01]  /*0ed0*/  FMUL.FTZ R61, R47, R44 ;  /* 0x0000002c2f3d7220 */ /* 0x000fe20000410000 */
[----:B------:R-:W-:Y:S01]  /*0ee0*/  FADD.FTZ R44, -R96, 1 ;  /* 0x3f800000602c7421 */ /* 0x000fe20000010100 */
[----:B------:R-:W-:Y:S01]  /*0ef0*/  FFMA.FTZ R45, R38, R45, 1 ;  /* 0x3f800000262d7423 */ /* 0x000fe2000001002d */
        /* <DEDUP_REMOVED lines=9> */
[----:B------:R-:W-:Y:S01]  /*0f90*/  BAR.SYNC.DEFER_BLOCKING 0x0 ;  /* 0x0000000000007b1d */ /* 0x000fe20000010000 */
[----:B------:R-:W-:Y:S01]  /*0fa0*/  FFMA.FTZ R47, R42, R45, 1 ;  /* 0x3f8000002a2f7423 */ /* 0x000fe2000001002d */
[----:B----4-:R-:W-:Y:S01]  /*0fb0*/  FADD.FTZ R0, -R98, 1 ;  /* 0x3f80000062007421 */ /* 0x010fe20000010100 */
[----:B------:R-:W-:Y:S01]  /*0fc0*/  FADD.FTZ R46, -R100, 1 ;  /* 0x3f800000642e7421 */ /* 0x000fe20000010100 */
        /* <DEDUP_REMOVED lines=12> */
[----:B------:R-:W-:-:S02]  /*1090*/  IMAD R0, R87, UR5, R21 ;  /* 0x0000000557007c24 */ /* 0x000fc4000f8e0215 */
[----:B------:R-:W-:Y:S01]  /*10a0*/  FMUL.FTZ R96, R39, R96 ;  /* 0x0000006027607220 */ /* 0x000fe20000410000 */
[----:B------:R-:W-:Y:S01]  /*10b0*/  FMUL.FTZ R37, R28, R93 ;  /* 0x0000005d1c257220 */ /* 0x000fe20000410000 */
[----:B------:R-:W-:Y:S01]  /*10c0*/  FMUL.FTZ R99, R40, R99 ;  /* 0x0000006328637220 */ /* 0x000fe20000410000 */
[----:B------:R-:W-:Y:S01]  /*10d0*/  FMUL.FTZ R98, R41, R98 ;  /* 0x0000006229627220 */ /* 0x000fe20000410000 */
[----:B------:R-:W-:Y:S01]  /*10e0*/  LEA.HI.X R95, R20, R95, R0, 0x2, P0 ;  /* 0x0000005f145f7211 */ /* 0x000fe200000f1400 */
[----:B------:R-:W-:Y:S01]  /*10f0*/  FMUL.FTZ R101, R42, R101 ;  /* 0x000000652a657220 */ /* 0x000fe20000410000 */
[----:B------:R-:W-:Y:S01]  /*1100*/  FMUL.FTZ R100, R43, R100 ;  /* 0x000000642b647220 */ /* 0x000fe20000410000 */
[----:B------:R0:W-:Y:S01]  /*1110*/  STS.128 [R58], R60 ;  /* 0x0000003c3a007388 */ /* 0x0001e20000000c00 */
[----:B------:R-:W-:Y:S01]  /*1120*/  FMUL.FTZ R97, R29, R2 ;  /* 0x000000021d617220 */ /* 0x000fe20000410000 */
[----:B------:R-:W-:-:S04]  /*1130*/  IMAD.WIDE.U32 R20, R69, 0x10, R94 ;  /* 0x0000001045147825 */ /* 0x000fc800078e005e */
        /* <DEDUP_REMOVED lines=8> */
[--C-:B0-----:R-:W-:Y:S01]  /*11c0*/  FADD.FTZ R60, R24, R85.reuse ;  /* 0x00000055183c7221 */ /* 0x101fe20000010000 */
[--C-:B------:R-:W-:Y:S01]  /*11d0*/  FADD.FTZ R62, R25, R85.reuse ;  /* 0x00000055193e7221 */ /* 0x100fe20000010000 */
[--C-:B------:R-:W-:Y:S01]  /*11e0*/  FADD.FTZ R61, R26, R85.reuse ;  /* 0x000000551a3d7221 */ /* 0x100fe20000010000 */
[----:B------:R-:W-:Y:S01]  /*11f0*/  FMUL.FTZ R35, R35, R100 ;  /* 0x0000006423237220 */ /* 0x000fe20000410000 */
[----:B-1----:R-:W-:Y:S01]  /*1200*/  FADD.FTZ R64, R27, R85 ;  /* 0x000000551b407221 */ /* 0x002fe20000010000 */
[----:B------:R-:W-:Y:S01]  /*1210*/  FMUL.FTZ R67, R34, R101 ;  /* 0x0000006522437220 */ /* 0x000fe20000410000 */
[----:B------:R-:W-:Y:S01]  /*1220*/  FFMA.FTZ R0, R4, R37, R89 ;  /* 0x0000002504007223 */ /* 0x000fe20000010059 */
        /* <DEDUP_REMOVED lines=12> */
[----:B------:R-:W-:-:S05]  /*12f0*/  FMUL.FTZ R27, R19, R100 ;  /* 0x00000064131b7220 */ /* 0x000fca0000410000 */
[----:B0-----:R-:W0:Y:S01]  /*1300*/  LDC.64 R44, c[0x0][0x438] ;  /* 0x00010e00ff2c7b82 */ /* 0x001e220000000a00 */
[----:B------:R2:W-:Y:S04]  /*1310*/  STS.128 [R58], R12 ;  /* 0x0000000c3a007388 */ /* 0x0005e80000000c00 */
[----:B------:R-:W-:Y:S01]  /*1320*/  STS.128 [R58+0x10], R24 ;  /* 0x000010183a007388 */ /* 0x000fe20000000c00 */
[----:B------:R-:W-:-:S03]  /*1330*/  NOP ;  /* 0x0000000000007918 */ /* 0x000fc60000000000 */
[----:B------:R-:W3:Y:S01]  /*1340*/  LDS.128 R20, [R59] ;  /* 0x000000003b147984 */ /* 0x000ee20000000c00 */
[----:B-1----:R-:W-:-:S03]  /*1350*/  IMAD.WIDE.U32 R28, R42, UR18, R52 ;  /* 0x000000122a1c7c25 */ /* 0x002fc6000f8e0034 */
[----:B------:R-:W1:Y:S01]  /*1360*/  LDS.128 R16, [R59+0x200] ;  /* 0x000200003b107984 */ /* 0x000e620000000c00 */
[----:B------:R-:W-:Y:S02]  /*1370*/  IMAD R29, R43, UR18, R29 ;  /* 0x000000122b1d7c24 */ /* 0x000fe4000f8e021d */
[----:B0-----:R-:W-:-:S04]  /*1380*/  IMAD.WIDE.U32 R28, R87, R44, R28 ;  /* 0x0000002c571c7225 */ /* 0x001fc800078e001c */
[----:B------:R-:W-:Y:S01]  /*1390*/  IMAD R29, R87, R45, R29 ;  /* 0x0000002d571d7224 */ /* 0x000fe200078e021d */
[----:B--2---:R-:W-:-:S04]  /*13a0*/  LEA R12, P0, R28, UR6, 0x2 ;  /* 0x000000061c0c7c11 */ /* 0x004fc8000f8010ff */
[----:B------:R-:W-:-:S03]  /*13b0*/  LEA.HI.X R13, R28, UR7, R29, 0x2, P0 ;  /* 0x000000071c0d7c11 */ /* 0x000fc600080f141d */
[----:B------:R-:W-:-:S05]  /*13c0*/  IMAD.WIDE.U32 R12, R69, 0x10, R12 ;  /* 0x00000010450c7825 */ /* 0x000fca00078e000c */
[----:B---3--:R2:W-:Y:S04]  /*13d0*/  STG.E.128 desc[UR16][R12.64], R20 ;  /* 0x000000140c007986 */ /* 0x0085e8000c101d10 */
[----:B-1----:R2:W-:Y:S02]  /*13e0*/  STG.E.128 desc[UR16][R12.64+0x200], R16 ;  /* 0x000200100c007986 */ /* 0x0025e4000c101d10 */
.L_x_16329:
[----:B--2---:R-:W-:Y:S01]  /*13f0*/  FFMA.FTZ R13, R5, R97, R0 ;  /* 0x00000061050d7223 */ /* 0x004fe20000010000 */
[----:B------:R-:W-:Y:S01]  /*1400*/  BAR.SYNC.DEFER_BLOCKING 0x0 ;  /* 0x0000000000007b1d */ /* 0x000fe20000010000 */
[----:B------:R-:W-:Y:S01]  /*1410*/  UISETP.GE.AND UP0, UPT, UR4, 0x1, UPT ;  /* 0x000000010400788c */ /* 0x000fe2000bf06270 */
[----:B------:R-:W-:Y:S01]  /*1420*/  CS2R R26, SRZ ;  /* 0x00000000001a7805 */ /* 0x000fe2000001ff00 */
[----:B------:R-:W-:Y:S01]  /*1430*/  FFMA.FTZ R0, R6, R39, R13 ;  /* 0x0000002706007223 */ /* 0x000fe2000001000d */
[----:B------:R-:W-:Y:S02]  /*1440*/  CS2R R24, SRZ ;  /* 0x0000000000187805 */ /* 0x000fe4000001ff00 */
[----:B------:R-:W-:Y:S02]  /*1450*/  CS2R R22, SRZ ;  /* 0x0000000000167805 */ /* 0x000fe4000001ff00 */
[----:B0-----:R-:W-:Y:S01]  /*1460*/  CS2R R20, SRZ ;  /* 0x0000000000147805 */ /* 0x001fe2000001ff00 */
        /* <DEDUP_REMOVED lines=9> */
[----:B------:R-:W-:-:S03]  /*1500*/  FMUL.FTZ R15, R35, R86 ;  /* 0x00000056230f7220 */ /* 0x000fc60000410000 */
[----:B------:R-:W-:Y:S01]  /*1510*/  FFMA.FTZ R0, R10, R67, R13 ;  /* 0x000000430a007223 */ /* 0x000fe2000001000d */
[----:B------:R-:W-:-:S03]  /*1520*/  FMUL.FTZ R13, R33, R86 ;  /* 0x00000056210d7220 */ /* 0x000fc60000410000 */
        /* <DEDUP_REMOVED lines=32> */
.L_x_16348:
[----:B----4-:R-:W-:Y:S02]  /*1730*/  MOV R28, R54 ;  /* 0x00000036001c7202 */ /* 0x010fe40000000f00 */
[----:B------:R-:W-:-:S03]  /*1740*/  MOV R29, R79 ;  /* 0x0000004f001d7202 */ /* 0x000fc60000000f00 */
[----:B----4-:R-:W-:-:S04]  /*1750*/  IMAD.WIDE.U32 R28, R38, UR4, R28 ;  /* 0x00000004261c7c25 */ /* 0x010fc8000f8e001c */
[----:B------:R-:W-:Y:S01]  /*1760*/  IMAD R2, R39, UR4, R29 ;  /* 0x0000000427027c24 */ /* 0x000fe2000f8e021d */
[----:B-12---:R-:W-:-:S04]  /*1770*/  LEA R40, P1, R28, R36, 0x3 ;  /* 0x000000241c287211 */ /* 0x006fc800078218ff */
[----:B------:R-:W-:-:S06]  /*1780*/  LEA.HI.X R41, R28, R37, R2, 0x3, P1 ;  /* 0x000000251c297211 */ /* 0x000fcc00008f1c02 */
[----:B------:R-:W2:Y:S01]  /*1790*/  LDG.E.64 R40, desc[UR16][R40.64] ;  /* 0x0000001028287981 */ /* 0x000ea2000c1e1b00 */
[----:B-1----:R-:W-:-:S04]  /*17a0*/  IMAD.WIDE.U32 R28, R100, UR4, RZ ;  /* 0x00000004641c7c25 */ /* 0x002fc8000f8e00ff */
[----:B0--3--:R-:W-:Y:S01]  /*17b0*/  IMAD.WIDE.U32 R30, R98, UR4, RZ ;  /* 0x00000004621e7c25 */ /* 0x009fe2000f8e00ff */
[----:B------:R-:W-:-:S03]  /*17c0*/  LEA R32, P1, R28, R84, 0x3 ;  /* 0x000000541c207211 */ /* 0x000fc600078218ff */
[----:B------:R-:W-:Y:S01]  /*17d0*/  IMAD R2, R101, UR4, R29 ;  /* 0x0000000465027c24 */ /* 0x000fe2000f8e021d */
[----:B------:R-:W-:Y:S01]  /*17e0*/  LEA R34, P2, R30, R82, 0x3 ;  /* 0x000000521e227211 */ /* 0x000fe200078418ff */
[----:B------:R-:W-:-:S03]  /*17f0*/  IMAD R29, R99, UR4, R31 ;  /* 0x00000004631d7c24 */ /* 0x000fc6000f8e021f */
[----:B------:R-:W-:Y:S02]  /*1800*/  LEA.HI.X R33, R28, R83, R2, 0x3, P1 ;  /* 0x000000531c217211 */ /* 0x000fe400008f1c02 */
[----:B------:R-:W-:-:S03]  /*1810*/  LEA.HI.X R35, R30, R80, R29, 0x3, P2 ;  /* 0x000000501e237211 */ /* 0x000fc600010f1c1d */
[----:B------:R0:W4:Y:S04]  /*1820*/  LDG.E.64 R28, desc[UR16][R32.64] ;  /* 0x00000010201c7981 */ /* 0x000128000c1e1b00 */
[----:B------:R-:W4:Y:S01]  /*1830*/  LDG.E.64 R30, desc[UR16][R34.64] ;  /* 0x00000010221e7981 */ /* 0x000f22000c1e1b00 */
        /* <DEDUP_REMOVED lines=11> */
[-C--:B------:R-:W-:Y:S01]  /*18f0*/  FMUL.FTZ R2, R88, R43.reuse ;  /* 0x0000002b58027220 */ /* 0x080fe20000410000 */
[----:B------:R-:W-:Y:S01]  /*1900*/  FMUL.RZ R104, R104, 0.15915493667125701904 ;  /* 0x3e22f98368687820 */ /* 0x000fe2000040c000 */
[----:B------:R-:W-:Y:S01]  /*1910*/  FMUL.RZ R108, R33, 0.15915493667125701904 ;  /* 0x3e22f983216c7820 */ /* 0x000fe2000040c000 */
[----:B------:R-:W-:Y:S01]  /*1920*/  MUFU.SIN R105, R106 ;  /* 0x0000006a00697308 */ /* 0x000fe20000000400 */
[-C--:B------:R-:W-:Y:S01]  /*1930*/  FMUL.FTZ R33, R91, R43.reuse ;  /* 0x0000002b5b217220 */ /* 0x080fe20000410000 */
[----:B------:R-:W-:-:S06]  /*1940*/  FMUL.FTZ R32, R90, R43 ;  /* 0x0000002b5a207220 */ /* 0x000fcc0000410000 */
[----:B------:R0:W-:Y:S04]  /*1950*/  MUFU.EX2 R42, R2 ;  /* 0x00000002002a7308 */ /* 0x0001e80000000800 */
[----:B------:R1:W-:Y:S01]  /*1960*/  MUFU.COS R107, R106 ;  /* 0x0000006a006b7308 */ /* 0x0003e20000000000 */
[----:B0-----:R-:W-:-:S07]  /*1970*/  FMUL.FTZ R2, R92, R41 ;  /* 0x000000295c027220 */ /* 0x001fce0000410000 */
[----:B------:R-:W-:Y:S01]  /*1980*/  MUFU.SIN R109, R104 ;  /* 0x00000068006d7308 */ /* 0x000fe20000000400 */
[----:B-1----:R-:W-:Y:S01]  /*1990*/  FMUL.RZ R106, R2, 0.15915493667125701904 ;  /* 0x3e22f983026a7820 */ /* 0x002fe2000040c000 */
[----:B------:R-:W-:-:S06]  /*19a0*/  FMUL.FTZ R2, R92, R43 ;  /* 0x0000002b5c027220 */ /* 0x000fcc0000410000 */
[----:B------:R0:W1:Y:S08]  /*19b0*/  MUFU.COS R125, R104 ;  /* 0x00000068007d7308 */ /* 0x0000700000000000 */
[----:B------:R2:W-:Y:S01]  /*19c0*/  MUFU.EX2 R123, R2 ;  /* 0x00000002007b7308 */ /* 0x0005e20000000800 */
[----:B0-----:R-:W-:-:S03]  /*19d0*/  FMUL.FTZ R104, R60, R41 ;  /* 0x000000293c687220 */ /* 0x001fc60000410000 */
[----:B------:R0:W-:Y:S01]  /*19e0*/  MUFU.EX2 R128, R33 ;  /* 0x0000002100807308 */ /* 0x0001e20000000800 */
[----:B------:R-:W-:Y:S01]  /*19f0*/  FMUL.RZ R110, R104, 0.15915493667125701904 ;  /* 0x3e22f983686e7820 */ /* 0x000fe2000040c000 */
[----:B------:R-:W-:Y:S02]  /*1a00*/  FMUL.FTZ R104, R60, R43 ;  /* 0x0000002b3c687220 */ /* 0x000fe40000410000 */
[----:B------:R-:W1:Y:S01]  /*1a10*/  MUFU.EX2 R32, R32 ;  /* 0x0000002000207308 */ /* 0x000e620000000800 */
[----:B--2---:R-:W-:-:S03]  /*1a20*/  FMUL.FTZ R2, R61, R41 ;  /* 0x000000293d027220 */ /* 0x004fc60000410000 */
[----:B------:R-:W-:Y:S01]  /*1a30*/  MUFU.SIN R113, R110 ;  /* 0x0000006e00717308 */ /* 0x000fe20000000400 */
[----:B0-----:R-:W-:-:S04]  /*1a40*/  FMUL.FTZ R33, R62, R41 ;  /* 0x000000293e217220 */ /* 0x001fc80000410000 */
[----:B------:R-:W-:-:S03]  /*1a50*/  FMUL.RZ R33, R33, 0.15915493667125701904 ;  /* 0x3e22f98321217820 */ /* 0x000fc6000040c000 */
[----:B------:R0:W-:Y:S01]  /*1a60*/  MUFU.COS R115, R110 ;  /* 0x0000006e00737308 */ /* 0x0001e20000000000 */
[C---:B-1----:R-:W-:Y:S01]  /*1a70*/  FMUL.FTZ R125, R32.reuse, R125 ;  /* 0x0000007d207d7220 */ /* 0x042fe20000410000 */
[----:B------:R-:W-:Y:S01]  /*1a80*/  FMUL.FTZ R126, R32, R109 ;  /* 0x0000006d207e7220 */ /* 0x000fe20000410000 */
[----:B------:R-:W-:-:S05]  /*1a90*/  FMUL.FTZ R32, R42, R107 ;  /* 0x0000006b2a207220 */ /* 0x000fca0000410000 */
[----:B------:R-:W-:Y:S01]  /*1aa0*/  MUFU.SIN R117, R33 ;  /* 0x0000002100757308 */ /* 0x000fe20000000400 */
[----:B0-----:R-:W-:Y:S01]  /*1ab0*/  FMUL.RZ R110, R2, 0.15915493667125701904 ;  /* 0x3e22f983026e7820 */ /* 0x001fe2000040c000 */
[----:B------:R-:W-:-:S04]  /*1ac0*/  FMUL.FTZ R2, R64, R41 ;  /* 0x0000002940027220 */ /* 0x000fc80000410000 */
[----:B------:R-:W-:Y:S01]  /*1ad0*/  FMUL.RZ R116, R2, 0.15915493667125701904 ;  /* 0x3e22f98302747820 */ /* 0x000fe2000040c000 */
[----:B----4-:R-:W-:Y:S01]  /*1ae0*/  FMUL.FTZ R2, R28, R31 ;  /* 0x0000001f1c027220 */ /* 0x010fe20000410000 */
[----:B------:R0:W-:Y:S03]  /*1af0*/  MUFU.COS R119, R33 ;  /* 0x0000002100777308 */ /* 0x0001e60000000000 */
[----:B------:R-:W-:-:S04]  /*1b00*/  FFMA.FTZ R2, R29, R30, R2 ;  /* 0x0000001e1d027223 */ /* 0x000fc80000010002 */
        /* <DEDUP_REMOVED lines=12> */
[CC--:B------:R-:W-:Y:S01]  /*1bd0*/  FMUL.FTZ R135, R96.reuse, R28.reuse ;  /* 0x0000001c60877220 */ /* 0x0c0fe20000410000 */
[-C--:B------:R-:W-:Y:S01]  /*1be0*/  FMUL.FTZ R132, R95, R28.reuse ;  /* 0x0000001c5f847220 */ /* 0x080fe20000410000 */
[----:B------:R-:W-:Y:S01]  /*1bf0*/  FMUL.FTZ R118, R93, R28 ;  /* 0x0000001c5d767220 */ /* 0x000fe20000410000 */
[-C--:B------:R-:W-:Y:S01]  /*1c00*/  FMUL.FTZ R137, R96, -R2.reuse ;  /* 0x8000000260897220 */ /* 0x080fe20000410000 */
[----:B------:R2:W-:Y:S01]  /*1c10*/  STS.64 [R29+0x880], R32 ;  /* 0x000880201d007388 */ /* 0x0005e20000000a00 */
[----:B------:R-:W-:Y:S01]  /*1c20*/  MUFU.SIN R34, R106 ;  /* 0x0000006a00227308 */ /* 0x000fe20000000400 */
[----:B0-----:R-:W-:Y:S01]  /*1c30*/  FMUL.FTZ R108, R61, R43 ;  /* 0x0000002b3d6c7220 */ /* 0x001fe20000410000 */
[----:B------:R-:W-:-:S06]  /*1c40*/  FMUL.FTZ R131, R95, -R2 ;  /* 0x800000025f837220 */ /* 0x000fcc0000410000 */
[----:B------:R0:W4:Y:S01]  /*1c50*/  MUFU.COS R124, R106 ;  /* 0x0000006a007c7308 */ /* 0x0001220000000000 */
[C---:B-1----:R-:W-:Y:S01]  /*1c60*/  FMUL.FTZ R130, R128.reuse, R111 ;  /* 0x0000006f80827220 */ /* 0x042fe20000410000 */
[----:B------:R-:W-:-:S06]  /*1c70*/  FMUL.FTZ R128, R128, R35 ;  /* 0x0000002380807220 */ /* 0x000fcc0000410000 */
[----:B------:R-:W-:Y:S01]  /*1c80*/  MUFU.SIN R121, R110 ;  /* 0x0000006e00797308 */ /* 0x000fe20000000400 */
[-C--:B0-----:R-:W-:Y:S01]  /*1c90*/  FMUL.FTZ R106, R62, R43.reuse ;  /* 0x0000002b3e6a7220 */ /* 0x081fe20000410000 */
[----:B------:R-:W-:-:S06]  /*1ca0*/  FMUL.FTZ R43, R64, R43 ;  /* 0x0000002b402b7220 */ /* 0x000fcc0000410000 */
[----:B------:R-:W0:Y:S01]  /*1cb0*/  MUFU.COS R127, R110 ;  /* 0x0000006e007f7308 */ /* 0x000e220000000000 */
[C---:B----4-:R-:W-:Y:S01]  /*1cc0*/  FMUL.FTZ R124, R123.reuse, R124 ;  /* 0x0000007c7b7c7220 */ /* 0x050fe20000410000 */
[----:B------:R-:W-:-:S06]  /*1cd0*/  FMUL.FTZ R123, R123, R34 ;  /* 0x000000227b7b7220 */ /* 0x000fcc0000410000 */
[----:B------:R-:W1:Y:S08]  /*1ce0*/  MUFU.SIN R114, R116 ;  /* 0x0000007400727308 */ /* 0x000e700000000400 */
[----:B------:R4:W5:Y:S08]  /*1cf0*/  MUFU.COS R30, R116 ;  /* 0x00000074001e7308 */ /* 0x0009700000000000 */
[----:B------:R-:W3:Y:S01]  /*1d00*/  MUFU.EX2 R104, R104 ;  /* 0x0000006800687308 */ /* 0x000ee20000000800 */
[----:B----4-:R-:W-:-:S03]  /*1d10*/  FMUL.FTZ R116, R67, -R2 ;  /* 0x8000000243747220 */ /* 0x010fc60000410000 */
[----:B------:R-:W4:Y:S04]  /*1d20*/  MUFU.EX2 R106, R106 ;  /* 0x0000006a006a7308 */ /* 0x000f280000000800 */
[----:B------:R2:W0:Y:S04]  /*1d30*/  MUFU.EX2 R112, R108 ;  /* 0x0000006c00707308 */ /* 0x0004280000000800 */
[----:B------:R-:W1:Y:S01]  /*1d40*/  MUFU.EX2 R43, R43 ;  /* 0x0000002b002b7308 */ /* 0x000e620000000800 */
[C---:B---3--:R-:W-:Y:S01]  /*1d50*/  FMUL.FTZ R110, R104.reuse, R115 ;  /* 0x00000073686e7220 */ /* 0x048fe20000410000 */
[----:B------:R-:W-:Y:S01]  /*1d60*/  FMUL.FTZ R111, R104, R113 ;  /* 0x00000071686f7220 */ /* 0x000fe20000410000 */
[C---:B------:R-:W-:Y:S01]  /*1d70*/  FMUL.FTZ R113, R66.reuse, R28 ;  /* 0x0000001c42717220 */ /* 0x040fe20000410000 */
[----:B------:R-:W-:Y:S01]  /*1d80*/  FMUL.FTZ R115, R66, -R2 ;  /* 0x8000000242737220 */ /* 0x000fe20000410000 */
[C---:B----4-:R-:W-:Y:S01]  /*1d90*/  FMUL.FTZ R109, R106.reuse, R119 ;  /* 0x000000776a6d7220 */ /* 0x050fe20000410000 */
[----:B--2---:R-:W-:Y:S01]  /*1da0*/  FMUL.FTZ R108, R106, R117 ;  /* 0x000000756a6c7220 */ /* 0x004fe20000410000 */
[----:B------:R-:W-:Y:S01]  /*1db0*/  FMUL.FTZ R119, R94, R28 ;  /* 0x0000001c5e777220 */ /* 0x000fe20000410000 */
[----:B------:R-:W-:Y:S01]  /*1dc0*/  FMUL.FTZ R117, R93, -R2 ;  /* 0x800000025d757220 */ /* 0x000fe20000410000 */
[C---:B0-----:R-:W-:Y:S01]  /*1dd0*/  FMUL.FTZ R107, R112.reuse, R127 ;  /* 0x0000007f706b7220 */ /* 0x041fe20000410000 */
[----:B------:R-:W-:Y:S01]  /*1de0*/  FMUL.FTZ R106, R112, R121 ;  /* 0x00000079706a7220 */ /* 0x000fe20000410000 */
[----:B------:R-:W-:Y:S01]  /*1df0*/  FMUL.FTZ R127, R97, R28 ;  /* 0x0000001c617f7220 */ /* 0x000fe20000410000 */
[----:B------:R-:W-:Y:S01]  /*1e00*/  FMUL.FTZ R121, R94, -R2 ;  /* 0x800000025e797220 */ /* 0x000fe20000410000 */
[C---:B-1----:R-:W-:Y:S01]  /*1e10*/  FMUL.FTZ R104, R43.reuse, R114 ;  /* 0x000000722b687220 */ /* 0x042fe20000410000 */
[----:B-----5:R-:W-:Y:S01]  /*1e20*/  FMUL.FTZ R105, R43, R30 ;  /* 0x0000001e2b697220 */ /* 0x020fe20000410000 */
        /* <DEDUP_REMOVED lines=11> */
.L_x_16332:
[----:B------:R0:W1:Y:S02]  /*1ee0*/  LDS.64 R34, [R102+0x1888] ;  /* 0x0018880066227984 */ /* 0x0000640000000a00 */
.L_x_16333:
[----:B------:R-:W-:Y:S05]  /*1ef0*/  BSYNC.RECONVERGENT B0 ;  /* 0x0000000000007941 */ /* 0x000fea0003800200 */
.L_x_16331:
        /* <DEDUP_REMOVED lines=18> */
[C---:B------:R-:W-:Y:S02]  /*2020*/  ISETP.GT.U32.AND P2, PT, R103.reuse, 0x1b, PT ;  /* 0x0000001b6700780c */ /* 0x040fe40003f44070 */
[C---:B------:R-:W-:Y:S01]  /*2030*/  FFMA.FTZ R139, R130.reuse, R31, -R139 ;  /* 0x0000001f828b7223 */ /* 0x040fe2000001088b */
[----:B------:R-:W-:Y:S01]  /*2040*/  FFMA.FTZ R2, R130, R133, R2 ;  /* 0x0000008582027223 */ /* 0x000fe20000010002 */
[----:B------:R-:W-:Y:S02]  /*2050*/  ISETP.GT.U32.AND P3, PT, R103, 0x17, PT ;  /* 0x000000176700780c */ /* 0x000fe40003f64070 */
[----:B------:R-:W-:Y:S01]  /*2060*/  FADD.FTZ R139, R50, R139 ;  /* 0x0000008b328b7221 */ /* 0x000fe20000010000 */
[----:B------:R-:W-:Y:S01]  /*2070*/  FADD.FTZ R2, RZ, R2 ;  /* 0x00000002ff027221 */ /* 0x000fe20000010000 */
[----:B------:R-:W-:-:S02]  /*2080*/  ISETP.NE.OR P4, PT, R78, RZ, P4 ;  /* 0x000000ff4e00720c */ /* 0x000fc40002785670 */
[CC--:B--2---:R-:W-:Y:S01]  /*2090*/  FMUL.FTZ R29, R123.reuse, R139.reuse ;  /* 0x0000008b7b1d7220 */ /* 0x0c4fe20000410000 */
[-C--:B------:R-:W-:Y:S01]  /*20a0*/  FMUL.FTZ R28, R123, R2.reuse ;  /* 0x000000027b1c7220 */ /* 0x080fe20000410000 */
[----:B------:R-:W-:Y:S02]  /*20b0*/  ISETP.GT.U32.AND P5, PT, R103, 0xf, PT ;  /* 0x0000000f6700780c */ /* 0x000fe40003fa4070 */
[----:B------:R-:W-:Y:S01]  /*20c0*/  FFMA.FTZ R29, R124, R2, R29 ;  /* 0x000000027c1d7223 */ /* 0x000fe2000001001d */
[-C--:B------:R-:W-:Y:S01]  /*20d0*/  FMUL.FTZ R2, R32, R126.reuse ;  /* 0x0000007e20027220 */ /* 0x080fe20000410000 */
[----:B------:R-:W-:Y:S02]  /*20e0*/  FFMA.FTZ R28, R124, R139, -R28 ;  /* 0x0000008b7c1c7223 */ /* 0x000fe4000001081c */
[----:B------:R-:W-:Y:S01]  /*20f0*/  FADD.FTZ R30, RZ, R29 ;  /* 0x0000001dff1e7221 */ /* 0x000fe20000010000 */
[C---:B------:R-:W-:Y:S01]  /*2100*/  FMUL.FTZ R29, R33.reuse, R126 ;  /* 0x0000007e211d7220 */ /* 0x040fe20000410000 */
[-C--:B------:R-:W-:Y:S01]  /*2110*/  FFMA.FTZ R31, R33, R125.reuse, R2 ;  /* 0x0000007d211f7223 */ /* 0x080fe20000010002 */
[----:B------:R-:W-:Y:S01]  /*2120*/  FADD.FTZ R28, R49, R28 ;  /* 0x0000001c311c7221 */ /* 0x000fe20000010000 */
[C---:B------:R-:W-:Y:S01]  /*2130*/  FMUL.FTZ R139, R111.reuse, R30 ;  /* 0x0000001e6f8b7220 */ /* 0x040fe20000410000 */
        /* <DEDUP_REMOVED lines=38> */
[CC--:B------:R-:W-:Y:S01]  /*23a0*/  FMUL.FTZ R31, R104.reuse, R136.reuse ;  /* 0x00000088681f7220 */ /* 0x0c0fe20000410000 */
[----:B------:R-:W-:Y:S01]  /*23b0*/  FFMA.FTZ R138, R105, R136, R138 ;  /* 0x00000088698a7223 */ /* 0x000fe2000001008a */
[----:B------:R-:W-:Y:S01]  /*23c0*/  FFMA.FTZ R29, R107, R30, R29 ;  /* 0x0000001e6b1d7223 */ /* 0x000fe2000001001d */
[C---:B------:R-:W-:Y:S01]  /*23d0*/  FMUL.FTZ R136, R104.reuse, R2 ;  /* 0x0000000268887220 */ /* 0x040fe20000410000 */
[C---:B------:R-:W-:Y:S01]  /*23e0*/  FFMA.FTZ R112, R105.reuse, R112, -R31 ;  /* 0x0000007069707223 */ /* 0x040fe2000001081f */
[----:B------:R-:W-:Y:S01]  /*23f0*/  FADD.FTZ R133, RZ, R138 ;  /* 0x0000008aff857221 */ /* 0x000fe20000010000 */
[-C--:B------:R-:W-:Y:S01]  /*2400*/  FMUL.FTZ R28, R104, R29.reuse ;  /* 0x0000001d681c7220 */ /* 0x080fe20000410000 */
[----:B------:R-:W-:Y:S01]  /*2410*/  FFMA.FTZ R136, R105, R29, R136 ;  /* 0x0000001d69887223 */ /* 0x000fe20000010088 */
[----:B------:R-:W-:-:S02]  /*2420*/  FADD.FTZ R138, R45, R112 ;  /* 0x000000702d8a7221 */ /* 0x000fc40000010000 */
[----:B------:R-:W2:Y:S01]  /*2430*/  SHFL.UP PT, R30, R133, 0x1, RZ ;  /* 0x04200000851e7989 */ /* 0x000ea200000e00ff */
[----:B------:R-:W-:-:S03]  /*2440*/  FFMA.FTZ R139, R105, R2, -R28 ;  /* 0x00000002698b7223 */ /* 0x000fc6000001081c */
[----:B------:R-:W5:Y:S04]  /*2450*/  SHFL.UP PT, R29, R138, 0x1, RZ ;  /* 0x042000008a1d7989 */ /* 0x000f6800000e00ff */
[----:B------:R-:W0:Y:S04]  /*2460*/  SHFL.UP PT, R28, R136, 0x1, RZ ;  /* 0x04200000881c7989 */ /* 0x000e2800000e00ff */
[----:B------:R-:W3:Y:S01]  /*2470*/  SHFL.UP PT, R2, R139, 0x1, RZ ;  /* 0x042000008b027989 */ /* 0x000ee200000e00ff */
[-C--:B--2---:R-:W-:Y:S01]  /*2480*/  FMUL.FTZ R31, R139, R30.reuse ;  /* 0x0000001e8b1f7220 */ /* 0x084fe20000410000 */
[----:B------:R-:W-:-:S03]  /*2490*/  FMUL.FTZ R30, R136, R30 ;  /* 0x0000001e881e7220 */ /* 0x000fc60000410000 */
[CC--:B-----5:R-:W-:Y:S01]  /*24a0*/  FFMA.FTZ R112, R136.reuse, R29.reuse, R31 ;  /* 0x0000001d88707223 */ /* 0x0e0fe2000001001f */
        /* <DEDUP_REMOVED lines=12> */
[CC--:B0-----:R-:W-:Y:S01]  /*2570*/  FMUL.FTZ R145, R139.reuse, R30.reuse ;  /* 0x0000001e8b917220 */ /* 0x0c1fe20000410000 */
[C---:B------:R-:W-:Y:S01]  /*2580*/  FMUL.FTZ R112, R136.reuse, R30 ;  /* 0x0000001e88707220 */ /* 0x040fe20000410000 */
[CC--:B--2---:R-:W-:Y:S01]  /*2590*/  FMUL.FTZ R31, R136.reuse, R28.reuse ;  /* 0x0000001c881f7220 */ /* 0x0c4fe20000410000 */
[C---:B------:R-:W-:Y:S01]  /*25a0*/  FMUL.FTZ R141, R139.reuse, R28 ;  /* 0x0000001c8b8d7220 */ /* 0x040fe20000410000 */
[-C--:B---3--:R-:W-:Y:S01]  /*25b0*/  FFMA.FTZ R28, R136, R29.reuse, R145 ;  /* 0x0000001d881c7223 */ /* 0x088fe20000010091 */
[----:B------:R-:W-:Y:S01]  /*25c0*/  FFMA.FTZ R143, R139, R29, -R112 ;  /* 0x0000001d8b8f7223 */ /* 0x000fe20000010870 */
[----:B-1----:R-:W-:Y:S01]  /*25d0*/  FMUL.FTZ R29, R105, R35 ;  /* 0x00000023691d7220 */ /* 0x002fe20000410000 */
[----:B------:R-:W-:Y:S01]  /*25e0*/  FMUL.FTZ R112, R104, R113 ;  /* 0x0000007168707220 */ /* 0x000fe20000410000 */
[----:B------:R-:W-:Y:S01]  /*25f0*/  @P1 FADD.FTZ R133, R133, R28 ;  /* 0x0000001c85851221 */ /* 0x000fe20000010000 */
[----:B------:R-:W-:Y:S01]  /*2600*/  @P1 FADD.FTZ R138, R138, R143 ;  /* 0x0000008f8a8a1221 */ /* 0x000fe20000010000 */
[----:B------:R-:W-:Y:S01]  /*2610*/  FMUL.FTZ R28, R104, R115 ;  /* 0x00000073681c7220 */ /* 0x000fe20000410000 */
[-C--:B-----5:R-:W-:Y:S01]  /*2620*/  @P1 FFMA.FTZ R139, R139, R2.reuse, -R31 ;  /* 0x000000028b8b1223 */ /* 0x0a0fe2000001081f */
[----:B------:R-:W-:Y:S01]  /*2630*/  @P1 FFMA.FTZ R136, R136, R2, R141 ;  /* 0x0000000288881223 */ /* 0x000fe2000001008d */
[----:B------:R-:W0:Y:S01]  /*2640*/  SHFL.UP PT, R30, R133, 0x4, RZ ;  /* 0x04800000851e7989 */ /* 0x000e2200000e00ff */
[C---:B------:R-:W-:Y:S01]  /*2650*/  FMUL.FTZ R2, R104.reuse, R35 ;  /* 0x0000002368027220 */ /* 0x040fe20000410000 */
[C---:B------:R-:W-:Y:S01]  /*2660*/  FFMA.FTZ R143, R105.reuse, R115, -R112 ;  /* 0x00000073698f7223 */ /* 0x040fe20000010870 */
[C---:B------:R-:W-:Y:S01]  /*2670*/  FFMA.FTZ R141, R105.reuse, R113, R28 ;  /* 0x00000071698d7223 */ /* 0x040fe2000001001c */
[-C--:B------:R-:W-:Y:S01]  /*2680*/  FFMA.FTZ R112, -R104, R34.reuse, -R29 ;  /* 0x0000002268707223 */ /* 0x080fe2000001091d */
[----:B------:R-:W-:Y:S01]  /*2690*/  FFMA.FTZ R31, R105, R34, -R2 ;  /* 0x00000022691f7223 */ /* 0x000fe20000010802 */
[----:B------:R-:W1:Y:S01]  /*26a0*/  SHFL.UP PT, R29, R138, 0x4, RZ ;  /* 0x048000008a1d7989 */ /* 0x000e6200000e00ff */
[----:B------:R-:W-:Y:S01]  /*26b0*/  FADD.FTZ R141, R114, R141 ;  /* 0x0000008d728d7221 */ /* 0x000fe20000010000 */
[----:B------:R-:W-:Y:S01]  /*26c0*/  FADD.FTZ R143, R116, R143 ;  /* 0x0000008f748f7221 */ /* 0x000fe20000010000 */
[C---:B------:R-:W-:Y:S01]  /*26d0*/  FMUL.FTZ R142, R106.reuse, R31 ;  /* 0x0000001f6a8e7220 */ /* 0x040fe20000410000 */
[----:B------:R-:W2:Y:S01]  /*26e0*/  SHFL.UP PT, R28, R136, 0x4, RZ ;  /* 0x04800000881c7989 */ /* 0x000ea200000e00ff */
[C---:B------:R-:W-:Y:S01]  /*26f0*/  FMUL.FTZ R144, R106.reuse, R141 ;  /* 0x0000008d6a907220 */ /* 0x040fe20000410000 */
[CC--:B------:R-:W-:Y:S01]  /*2700*/  FMUL.FTZ R140, R106.reuse, R112.reuse ;  /* 0x000000706a8c7220 */ /* 0x0c0fe20000410000 */
[C---:B------:R-:W-:Y:S01]  /*2710*/  FFMA.FTZ R142, R107.reuse, R112, -R142 ;  /* 0x000000706b8e7223 */ /* 0x040fe2000001088e */
[----:B------:R-:W3:Y:S01]  /*2720*/  SHFL.UP PT, R2, R139, 0x4, RZ ;  /* 0x048000008b027989 */ /* 0x000ee200000e00ff */
[-C--:B------:R-:W-:Y:S01]  /*2730*/  FMUL.FTZ R112, R106, R143.reuse ;  /* 0x0000008f6a707220 */ /* 0x080fe20000410000 */
[C---:B------:R-:W-:Y:S01]  /*2740*/  FFMA.FTZ R144, R107.reuse, R143, -R144 ;  /* 0x0000008f6b907223 */ /* 0x040fe20000010890 */
[C---:B------:R-:W-:Y:S01]  /*2750*/  FFMA.FTZ R140, R107.reuse, R31, R140 ;  /* 0x0000001f6b8c7223 */ /* 0x040fe2000001008c */
[----:B------:R-:W-:Y:S01]  /*2760*/  FMUL.FTZ R146, R108, R142 ;  /* 0x0000008e6c927220 */ /* 0x000fe20000410000 */
[----:B------:R-:W-:Y:S01]  /*2770*/  FFMA.FTZ R141, R107, R141, R112 ;  /* 0x0000008d6b8d7223 */ /* 0x000fe20000010070 */
[----:B------:R-:W-:Y:S01]  /*2780*/  ISETP.GE.AND P1, PT, R68, 0x4, PT ;  /* 0x000000044400780c */ /* 0x000fe20003f26270 */
[----:B------:R-:W-:Y:S01]  /*2790*/  FADD.FTZ R144, R117, R144 ;  /* 0x0000009075907221 */ /* 0x000fe20000010000 */
[-C--:B------:R-:W-:Y:S01]  /*27a0*/  FFMA.FTZ R146, R109, R140.reuse, R146 ;  /* 0x0000008c6d927223 */ /* 0x080fe20000010092 */
[----:B------:R-:W-:Y:S01]  /*27b0*/  FMUL.FTZ R140, R108, R140 ;  /* 0x0000008c6c8c7220 */ /* 0x000fe20000410000 */
[----:B------:R-:W-:Y:S01]  /*27c0*/  FADD.FTZ R141, R118, R141 ;  /* 0x0000008d768d7221 */ /* 0x000fe20000010000 */
[----:B------:R-:W-:Y:S01]  /*27d0*/  FMUL.FTZ R112, R108, R144 ;  /* 0x000000906c707220 */ /* 0x000fe20000410000 */
[----:B0-----:R-:W-:Y:S01]  /*27e0*/  FMUL.FTZ R31, R139, R30 ;  /* 0x0000001e8b1f7220 */ /* 0x001fe20000410000 */
[C---:B------:R-:W-:Y:S01]  /*27f0*/  FFMA.FTZ R140, R109.reuse, R142, -R140 ;  /* 0x0000008e6d8c7223 */ /* 0x040fe2000001088c */
[C---:B------:R-:W-:Y:S01]  /*2800*/  FMUL.FTZ R30, R136.reuse, R30 ;  /* 0x0000001e881e7220 */ /* 0x040fe20000410000 */
[----:B------:R-:W-:Y:S01]  /*2810*/  FFMA.FTZ R142, R109, R141, R112 ;  /* 0x0000008d6d8e7223 */ /* 0x000fe20000010070 */
[----:B-1----:R-:W-:Y:S01]  /*2820*/  FFMA.FTZ R112, R136, R29, R31 ;  /* 0x0000001d88707223 */ /* 0x002fe2000001001f */
[----:B------:R-:W-:Y:S01]  /*2830*/  FMUL.FTZ R148, R108, R141 ;  /* 0x0000008d6c947220 */ /* 0x000fe20000410000 */
[----:B------:R-:W-:Y:S01]  /*2840*/  FFMA.FTZ R31, R139, R29, -R30 ;  /* 0x0000001d8b1f7223 */ /* 0x000fe2000001081e */
[----:B------:R-:W-:Y:S01]  /*2850*/  FADD.FTZ R142, R119, R142 ;  /* 0x0000008e778e7221 */ /* 0x000fe20000010000 */
[----:B------:R-:W-:Y:S01]  /*2860*/  @P1 FADD.FTZ R133, R133, R112 ;  /* 0x0000007085851221 */ /* 0x000fe20000010000 */
[-C--:B--2---:R-:W-:Y:S01]  /*2870*/  FMUL.FTZ R29, R139, R28.reuse ;  /* 0x0000001c8b1d7220 */ /* 0x084fe20000410000 */
[----:B------:R-:W-:Y:S01]  /*2880*/  @P1 FADD.FTZ R138, R138, R31 ;  /* 0x0000001f8a8a1221 */ /* 0x000fe20000010000 */
[C---:B------:R-:W-:Y:S01]  /*2890*/  FMUL.FTZ R28, R136.reuse, R28 ;  /* 0x0000001c881c7220 */ /* 0x040fe20000410000 */
[----:B------:R-:W-:Y:S01]  /*28a0*/  FFMA.FTZ R148, R109, R144, -R148 ;  /* 0x000000906d947223 */ /* 0x000fe20000010894 */
[----:B------:R-:W0:Y:S01]  /*28b0*/  SHFL.UP PT, R30, R133, 0x8, RZ ;  /* 0x05000000851e7989 */ /* 0x000e2200000e00ff */
[-C--:B---3--:R-:W-:Y:S01]  /*28c0*/  @P1 FFMA.FTZ R136, R136, R2.reuse, R29 ;  /* 0x0000000288881223 */ /* 0x088fe2000001001d */
[----:B------:R-:W-:Y:S01]  /*28d0*/  @P1 FFMA.FTZ R139, R139, R2, -R28 ;  /* 0x000000028b8b1223 */ /* 0x000fe2000001081c */
[----:B------:R-:W-:Y:S01]  /*28e0*/  FMUL.FTZ R141, R111, R146 ;  /* 0x000000926f8d7220 */ /* 0x000fe20000410000 */
[----:B------:R-:W1:Y:S01]  /*28f0*/  SHFL.UP PT, R29, R138, 0x8, RZ ;  /* 0x050000008a1d7989 */ /* 0x000e6200000e00ff */
[----:B------:R-:W-:Y:S01]  /*2900*/  FADD.FTZ R148, R121, R148 ;  /* 0x0000009479947221 */ /* 0x000fe20000010000 */
[C---:B------:R-:W-:Y:S01]  /*2910*/  FMUL.FTZ R145, R111.reuse, R142 ;  /* 0x0000008e6f917220 */ /* 0x040fe20000410000 */
[CC--:B------:R-:W-:Y:S01]  /*2920*/  FMUL.FTZ R31, R111.reuse, R140.reuse ;  /* 0x0000008c6f1f7220 */ /* 0x0c0fe20000410000 */
[----:B------:R-:W2:Y:S01]  /*2930*/  SHFL.UP PT, R28, R136, 0x8, RZ ;  /* 0x05000000881c7989 */ /* 0x000ea200000e00ff */
[C---:B------:R-:W-:Y:S01]  /*2940*/  FFMA.FTZ R141, R110.reuse, R140, -R141 ;  /* 0x0000008c6e8d7223 */ /* 0x040fe2000001088d */
[-C--:B------:R-:W-:Y:S01]  /*2950*/  FMUL.FTZ R143, R111, R148.reuse ;  /* 0x000000946f8f7220 */ /* 0x080fe20000410000 */
[C---:B------:R-:W-:Y:S01]  /*2960*/  FFMA.FTZ R148, R110.reuse, R148, -R145 ;  /* 0x000000946e947223 */ /* 0x040fe20000010891 */
[----:B------:R-:W3:Y:S01]  /*2970*/  SHFL.UP PT, R2, R139, 0x8, RZ ;  /* 0x050000008b027989 */ /* 0x000ee200000e00ff */
[----:B------:R-:W-:Y:S01]  /*2980*/  FFMA.FTZ R31, R110, R146, R31 ;  /* 0x000000926e1f7223 */ /* 0x000fe2000001001f */
[----:B------:R-:W-:Y:S01]  /*2990*/  ISETP.GE.AND P1, PT, R68, 0x8, PT ;  /* 0x000000084400780c */ /* 0x000fe20003f26270 */
        /* <DEDUP_REMOVED lines=8> */
[-C--:B0-----:R-:W-:Y:S01]  /*2a20*/  FMUL.FTZ R31, R139, R30.reuse ;  /* 0x0000001e8b1f7220 */ /* 0x081fe20000410000 */
[----:B------:R-:W-:Y:S01]  /*2a30*/  FMUL.FTZ R30, R136, R30 ;  /* 0x0000001e881e7220 */ /* 0x000fe20000410000 */
[-C--:B------:R-:W-:Y:S01]  /*2a40*/  FMUL.FTZ R149, R123, R143.reuse ;  /* 0x0000008f7b957220 */ /* 0x080fe20000410000 */
[----:B------:R-:W-:Y:S01]  /*2a50*/  FFMA.FTZ R140, R124, R143, R140 ;  /* 0x0000008f7c8c7223 */ /* 0x000fe2000001008c */
[-C--:B-1----:R-:W-:Y:S01]  /*2a60*/  FFMA.FTZ R112, R136, R29.reuse, R31 ;  /* 0x0000001d88707223 */ /* 0x082fe2000001001f */
[----:B------:R-:W-:Y:S01]  /*2a70*/  FFMA.FTZ R29, R139, R29, -R30 ;  /* 0x0000001d8b1d7223 */ /* 0x000fe2000001081e */
[----:B------:R-:W-:Y:S01]  /*2a80*/  FFMA.FTZ R148, R124, R148, -R149 ;  /* 0x000000947c947223 */ /* 0x000fe20000010895 */
[----:B------:R-:W-:Y:S01]  /*2a90*/  FMUL.FTZ R149, R128, R147 ;  /* 0x0000009380957220 */ /* 0x000fe20000410000 */
[-C--:B--2---:R-:W-:Y:S01]  /*2aa0*/  FMUL.FTZ R31, R136, R28.reuse ;  /* 0x0000001c881f7220 */ /* 0x084fe20000410000 */
[----:B------:R-:W-:Y:S01]  /*2ab0*/  @P1 FADD.FTZ R133, R133, R112 ;  /* 0x0000007085851221 */ /* 0x000fe20000010000 */
[C---:B------:R-:W-:Y:S01]  /*2ac0*/  FMUL.FTZ R141, R139.reuse, R28 ;  /* 0x0000001c8b8d7220 */ /* 0x040fe20000410000 */
[----:B------:R-:W-:Y:S01]  /*2ad0*/  @P1 FADD.FTZ R138, R138, R29 ;  /* 0x0000001d8a8a1221 */ /* 0x000fe20000010000 */
[-C--:B---3--:R-:W-:Y:S01]  /*2ae0*/  @P1 FFMA.FTZ R139, R139, R2.reuse, -R31 ;  /* 0x000000028b8b1223 */ /* 0x088fe2000001081f */
[----:B------:R-:W-:Y:S01]  /*2af0*/  FADD.FTZ R143, R137, R148 ;  /* 0x00000094898f7221 */ /* 0x000fe20000010000 */
[----:B------:R-:W-:Y:S01]  /*2b00*/  @P1 FFMA.FTZ R136, R136, R2, R141 ;  /* 0x0000000288881223 */ /* 0x000fe2000001008d */
[----:B------:R-:W0:Y:S01]  /*2b10*/  SHFL.UP PT, R31, R133, 0x10, RZ ;  /* 0x06000000851f7989 */ /* 0x000e2200000e00ff */
[----:B------:R-:W-:Y:S01]  /*2b20*/  FADD.FTZ R141, R135, R140 ;  /* 0x0000008c878d7221 */ /* 0x000fe20000010000 */
[C---:B------:R-:W-:Y:S01]  /*2b30*/  FMUL.FTZ R112, R128.reuse, R143 ;  /* 0x0000008f80707220 */ /* 0x040fe20000410000 */
[C---:B------:R-:W-:Y:S01]  /*2b40*/  FMUL.FTZ R2, R128.reuse, R145 ;  /* 0x0000009180027220 */ /* 0x040fe20000410000 */
[----:B------:R-:W1:Y:S01]  /*2b50*/  SHFL.UP PT, R30, R138, 0x10, RZ ;  /* 0x060000008a1e7989 */ /* 0x000e6200000e00ff */
[----:B------:R-:W-:Y:S01]  /*2b60*/  FMUL.FTZ R140, R128, R141 ;  /* 0x0000008d808c7220 */ /* 0x000fe20000410000 */
[----:B------:R-:W-:Y:S01]  /*2b70*/  FFMA.FTZ R149, R130, R145, R149 ;  /* 0x0000009182957223 */ /* 0x000fe20000010095 */
[----:B------:R-:W-:Y:S01]  /*2b80*/  ISETP.GE.AND P1, PT, R68, 0x10, PT ;  /* 0x000000104400780c */ /* 0x000fe20003f26270 */
[----:B------:R-:W2:Y:S01]  /*2b90*/  SHFL.UP PT, R29, R136, 0x10, RZ ;  /* 0x06000000881d7989 */ /* 0x000ea200000e00ff */
[C---:B------:R-:W-:Y:S01]  /*2ba0*/  FFMA.FTZ R142, R130.reuse, R143, -R140 ;  /* 0x0000008f828e7223 */ /* 0x040fe2000001088c */
[C---:B------:R-:W-:Y:S01]  /*2bb0*/  FFMA.FTZ R140, R130.reuse, R141, R112 ;  /* 0x0000008d828c7223 */ /* 0x040fe20000010070 */
[----:B------:R-:W-:Y:S01]  /*2bc0*/  FFMA.FTZ R112, R130, R147, -R2 ;  /* 0x0000009382707223 */ /* 0x000fe20000010802 */
[----:B------:R-:W3:Y:S01]  /*2bd0*/  SHFL.UP PT, R28, R139, 0x10, RZ ;  /* 0x060000008b1c7989 */ /* 0x000ee200000e00ff */
[----:B------:R-:W-:Y:S01]  /*2be0*/  FADD.FTZ R142, R129, R142 ;  /* 0x0000008e818e7221 */ /* 0x000fe20000010000 */
[----:B------:R-:W-:Y:S01]  /*2bf0*/  FADD.FTZ R140, R127, R140 ;  /* 0x0000008c7f8c7221 */ /* 0x000fe20000010000 */
        /* <DEDUP_REMOVED lines=8> */
[CC--:B0-----:R-:W-:Y:S01]  /*2c80*/  FMUL.FTZ R140, R136.reuse, R31.reuse ;  /* 0x0000001f888c7220 */ /* 0x0c1fe20000410000 */
[C---:B------:R-:W-:Y:S01]  /*2c90*/  FMUL.FTZ R143, R139.reuse, R31 ;  /* 0x0000001f8b8f7220 */ /* 0x040fe20000410000 */
[----:B------:R-:W0:Y:S02]  /*2ca0*/  SHFL.DOWN PT, R144, R2, 0x1, 0x1f ;  /* 0x08201f0002907f89 */ /* 0x000e2400000e0000 */
[CC--:B-1----:R-:W-:Y:S01]  /*2cb0*/  FFMA.FTZ R141, R139.reuse, R30.reuse, -R140 ;  /* 0x0000001e8b8d7223 */ /* 0x0c2fe2000001088c */
[C---:B------:R-:W-:Y:S01]  /*2cc0*/  FFMA.FTZ R30, R136.reuse, R30, R143 ;  /* 0x0000001e881e7223 */ /* 0x040fe2000001008f */
[-C--:B--2---:R-:W-:Y:S01]  /*2cd0*/  FMUL.FTZ R31, R136, R29.reuse ;  /* 0x0000001d881f7220 */ /* 0x084fe20000410000 */
[----:B------:R-:W-:Y:S01]  /*2ce0*/  FMUL.FTZ R29, R139, R29 ;  /* 0x0000001d8b1d7220 */ /* 0x000fe20000410000 */
[----:B------:R-:W-:Y:S01]  /*2cf0*/  @P1 FADD.FTZ R138, R138, R141 ;  /* 0x0000008d8a8a1221 */ /* 0x000fe20000010000 */
[----:B------:R-:W-:Y:S01]  /*2d00*/  @P1 FADD.FTZ R133, R133, R30 ;  /* 0x0000001e85851221 */ /* 0x000fe20000010000 */
[-C--:B---3--:R-:W-:Y:S01]  /*2d10*/  @P1 FFMA.FTZ R139, R139, R28.reuse, -R31 ;  /* 0x0000001c8b8b1223 */ /* 0x088fe2000001081f */
[----:B------:R-:W-:Y:S01]  /*2d20*/  @P1 FFMA.FTZ R136, R136, R28, R29 ;  /* 0x0000001c88881223 */ /* 0x000fe2000001001d */
[----:B------:R-:W-:Y:S01]  /*2d30*/  HFMA2 R28, -RZ, RZ, 1.875, 0 ;  /* 0x3f800000ff1c7431 */ /* 0x000fe200000001ff */
[----:B------:R-:W-:Y:S01]  /*2d40*/  ISETP.GT.U32.AND P1, PT, R103, 0x1d, PT ;  /* 0x0000001d6700780c */ /* 0x000fe20003f24070 */
[----:B------:R-:W1:Y:S01]  /*2d50*/  SHFL.UP PT, R138, R138, 0x1, RZ ;  /* 0x042000008a8a7989 */ /* 0x000e6200000e00ff */
[----:B------:R-:W-:-:S02]  /*2d60*/  CS2R R30, SRZ ;  /* 0x00000000001e7805 */ /* 0x000fc4000001ff00 */
[----:B------:R-:W-:Y:S01]  /*2d70*/  MOV R29, RZ ;  /* 0x000000ff001d7202 */ /* 0x000fe20000000f00 */
[----:B------:R-:W2:Y:S04]  /*2d80*/  SHFL.UP PT, R139, R139, 0x1, RZ ;  /* 0x042000008b8b7989 */ /* 0x000ea800000e00ff */
[----:B------:R-:W3:Y:S04]  /*2d90*/  SHFL.UP PT, R136, R136, 0x1, RZ ;  /* 0x0420000088887989 */ /* 0x000ee800000e00ff */
[----:B------:R-:W0:Y:S04]  /*2da0*/  SHFL.UP PT, R133, R133, 0x1, RZ ;  /* 0x0420000085857989 */ /* 0x000e2800000e00ff */
[----:B----4-:R4:W0:Y:S04]  /*2db0*/  SHFL.IDX PT, R140, R42, RZ, 0x1f ;  /* 0x00001fff2a8c7589 */ /* 0x01082800000e0000 */
[----:B------:R5:W0:Y:S01]  /*2dc0*/  SHFL.IDX PT, R141, R43, RZ, 0x1f ;  /* 0x00001fff2b8d7589 */ /* 0x000a2200000e0000 */
[----:B----4-:R-:W-:Y:S01]  /*2dd0*/  FADD.FTZ R42, R120, R147 ;  /* 0x00000093782a7221 */ /* 0x010fe20000010000 */
[----:B-----5:R-:W-:-:S04]  /*2de0*/  FADD.FTZ R43, R122, R145 ;  /* 0x000000917a2b7221 */ /* 0x020fc80000010000 */
        /* <DEDUP_REMOVED lines=10> */
[C---:B------:R-:W-:Y:S01]  /*2e90*/  FFMA.FTZ R2, R144.reuse, R2, -R143 ;  /* 0x0000000290027223 */ /* 0x040fe2000001088f */
[----:B----4-:R-:W-:Y:S01]  /*2ea0*/  FFMA.FTZ R112, R144, R112, R145 ;  /* 0x0000007090707223 */ /* 0x010fe20000010091 */
[----:B------:R-:W-:Y:S01]  /*2eb0*/  FADD.FTZ R43, R43, R142 ;  /* 0x0000008e2b2b7221 */ /* 0x000fe20000010000 */
[----:B------:R-:W-:-:S07]  /*2ec0*/  FADD.FTZ R42, R42, R149 ;  /* 0x000000952a2a7221 */ /* 0x000fce0000010000 */
.L_x_16335:
[----:B------:R-:W-:Y:S05]  /*2ed0*/  BSYNC.RECONVERGENT B0 ;  /* 0x0000000000007941 */ /* 0x000fea0003800200 */
.L_x_16334:
        /* <DEDUP_REMOVED lines=14> */
[----:B----4-:R-:W-:Y:S01]  /*2fc0*/  FFMA.FTZ R112, R112, R144, R145 ;  /* 0x0000009070707223 */ /* 0x010fe20000010091 */
[----:B------:R-:W-:Y:S01]  /*2fd0*/  FADD.FTZ R43, R43, R142 ;  /* 0x0000008e2b2b7221 */ /* 0x000fe20000010000 */
[----:B------:R-:W-:-:S07]  /*2fe0*/  FADD.FTZ R42, R42, R149 ;  /* 0x000000952a2a7221 */ /* 0x000fce0000010000 */
.L_x_16337:
[----:B------:R-:W-:Y:S05]  /*2ff0*/  BSYNC.RECONVERGENT B0 ;  /* 0x0000000000007941 */ /* 0x000fea0003800200 */
.L_x_16336:
        /* <DEDUP_REMOVED lines=12> */
[-C--:B-12---:R-:W-:Y:S01]  /*30c0*/  FFMA.FTZ R2, R2, R144.reuse, -R143 ;  /* 0x0000009002027223 */ /* 0x086fe2000001088f */
[----:B----4-:R-:W-:Y:S01]  /*30d0*/  FFMA.FTZ R112, R112, R144, R145 ;  /* 0x0000009070707223 */ /* 0x010fe20000010091 */
[----:B------:R-:W-:Y:S01]  /*30e0*/  FADD.FTZ R43, R43, R142 ;  /* 0x0000008e2b2b7221 */ /* 0x000fe20000010000 */
[----:B------:R-:W-:-:S07]  /*30f0*/  FADD.FTZ R42, R42, R149 ;  /* 0x000000952a2a7221 */ /* 0x000fce0000010000 */
.L_x_16339:
[----:B------:R-:W-:Y:S05]  /*3100*/  BSYNC.RECONVERGENT B0 ;  /* 0x0000000000007941 */ /* 0x000fea0003800200 */
.L_x_16338:
        /* <DEDUP_REMOVED lines=13> */
[----:B---34-:R-:W-:Y:S01]  /*31e0*/  FFMA.FTZ R112, R112, R144, R145 ;  /* 0x0000009070707223 */ /* 0x018fe20000010091 */
[----:B------:R-:W-:Y:S01]  /*31f0*/  FADD.FTZ R43, R43, R142 ;  /* 0x0000008e2b2b7221 */ /* 0x000fe20000010000 */
[----:B------:R-:W-:-:S07]  /*3200*/  FADD.FTZ R42, R42, R149 ;  /* 0x000000952a2a7221 */ /* 0x000fce0000010000 */
.L_x_16341:
[----:B------:R-:W-:Y:S05]  /*3210*/  BSYNC.RECONVERGENT B0 ;  /* 0x0000000000007941 */ /* 0x000fea0003800200 */
.L_x_16340:
        /* <DEDUP_REMOVED lines=16> */
.L_x_16343:
[----:B------:R-:W-:Y:S05]  /*3320*/  BSYNC.RECONVERGENT B0 ;  /* 0x0000000000007941 */ /* 0x000fea0003800200 */
.L_x_16342:
        /* <DEDUP_REMOVED lines=23> */
[----:B------:R-:W-:Y:S01]  /*34a0*/  FFMA.FTZ R144, R143, R34, -R144 ;  /* 0x000000228f907223 */ /* 0x000fe20000010890 */
[----:B--2---:R-:W-:Y:S01]  /*34b0*/  FMUL.FTZ R155, R112, R30 ;  /* 0x0000001e709b7220 */ /* 0x004fe20000410000 */
        /* <DEDUP_REMOVED lines=18> */
[----:B------:R-:W-:Y:S01]  /*35e0*/  FFMA.FTZ R139, R139, R140, -R34 ;  /* 0x0000008c8b8b7223 */ /* 0x000fe20000010822 */
[-C--:B------:R-:W-:Y:S01]  /*35f0*/  FMUL.FTZ R144, R108, R118.reuse ;  /* 0x000000766c907220 */ /* 0x080fe20000410000 */
[C---:B------:R-:W-:Y:S01]  /*3600*/  FFMA.FTZ R142, R109.reuse, R118, R142 ;  /* 0x000000766d8e7223 */ /* 0x040fe2000001008e */
[----:B------:R-:W-:Y:S01]  /*3610*/  FFMA.FTZ R136, R136, R140, R35 ;  /* 0x0000008c88887223 */ /* 0x000fe20000010023 */
[----:B------:R-:W-:Y:S01]  /*3620*/  @P2 FADD.FTZ R140, R138, R139 ;  /* 0x0000008b8a8c2221 */ /* 0x000fe20000010000 */
[----:B------:R-:W-:Y:S01]  /*3630*/  FFMA.FTZ R144, R109, R117, -R144 ;  /* 0x000000756d907223 */ /* 0x000fe20000010890 */
[----:B------:R-:W-:Y:S01]  /*3640*/  FADD.FTZ R119, R119, R142 ;  /* 0x0000008e77777221 */ /* 0x000fe20000010000 */
[----:B------:R-:W-:Y:S01]  /*3650*/  @P2 FADD.FTZ R141, R133, R136 ;  /* 0x00000088858d2221 */ /* 0x000fe20000010000 */
[-C--:B------:R-:W-:Y:S01]  /*3660*/  FMUL.FTZ R34, R33, R140.reuse ;  /* 0x0000008c21227220 */ /* 0x080fe20000410000 */
[----:B------:R-:W-:Y:S01]  /*3670*/  FADD.FTZ R121, R121, R144 ;  /* 0x0000009079797221 */ /* 0x000fe20000010000 */
        /* <DEDUP_REMOVED lines=8> */
[----:B------:R-:W-:Y:S01]  /*3700*/  FADD.FTZ R131, R131, R138 ;  /* 0x0000008a83837221 */ /* 0x000fe20000010000 */
[----:B------:R-:W-:Y:S01]  /*3710*/  FADD.FTZ R32, R63, R140 ;  /* 0x0000008c3f207221 */ /* 0x000fe20000010000 */
[----:B------:R-:W-:Y:S01]  /*3720*/  ISETP.GT.AND P2, PT, R68, 0x1d, PT ;  /* 0x0000001d4400780c */ /* 0x000fe20003f44270 */
[----:B------:R-:W-:Y:S01]  /*3730*/  FADD.FTZ R132, R132, R33 ;  /* 0x0000002184847221 */ /* 0x000fe20000010000 */
[C---:B------:R-:W-:Y:S01]  /*3740*/  FMUL.FTZ R35, R123.reuse, R131 ;  /* 0x000000837b237220 */ /* 0x040fe20000410000 */
[C---:B------:R-:W-:Y:S01]  /*3750*/  FMUL.FTZ R34, R126.reuse, R32 ;  /* 0x000000207e227220 */ /* 0x040fe20000410000 */
[-C--:B------:R-:W-:Y:S01]  /*3760*/  FMUL.FTZ R33, R126, R133.reuse ;  /* 0x000000857e217220 */ /* 0x080fe20000410000 */
[-C--:B------:R-:W-:Y:S01]  /*3770*/  FMUL.FTZ R138, R123, R132.reuse ;  /* 0x000000847b8a7220 */ /* 0x080fe20000410000 */
[C---:B------:R-:W-:Y:S01]  /*3780*/  FFMA.FTZ R136, R124.reuse, R132, R35 ;  /* 0x000000847c887223 */ /* 0x040fe20000010023 */
[C---:B------:R-:W-:Y:S01]  /*3790*/  FFMA.FTZ R139, R125.reuse, R133, R34 ;  /* 0x000000857d8b7223 */ /* 0x040fe20000010022 */
[----:B------:R-:W-:Y:S01]  /*37a0*/  FFMA.FTZ R34, R125, R32, -R33 ;  /* 0x000000207d227223 */ /* 0x000fe20000010821 */
[----:B------:R-:W-:Y:S01]  /*37b0*/  FFMA.FTZ R138, R124, R131, -R138 ;  /* 0x000000837c8a7223 */ /* 0x000fe2000001088a */
[----:B------:R-:W-:Y:S01]  /*37c0*/  FADD.FTZ R135, R135, R136 ;  /* 0x0000008887877221 */ /* 0x000fe20000010000 */
[----:B------:R-:W-:-:S02]  /*37d0*/  FADD.FTZ R139, RZ, R139 ;  /* 0x0000008bff8b7221 */ /* 0x000fc40000010000 */
[----:B------:R-:W-:Y:S01]  /*37e0*/  FADD.FTZ R137, R137, R138 ;  /* 0x0000008a89897221 */ /* 0x000fe20000010000 */
[----:B------:R-:W-:Y:S01]  /*37f0*/  FADD.FTZ R138, R51, R34 ;  /* 0x00000022338a7221 */ /* 0x000fe20000010000 */
        /* <DEDUP_REMOVED lines=21> */
[----:B------:R-:W-:Y:S01]  /*3950*/  FFMA.FTZ R122, R0, R32, RZ ;  /* 0x00000020007a7223 */ /* 0x000fe200000100ff */
[----:B------:R-:W-:Y:S01]  /*3960*/  FADD.FTZ R125, R120, R125 ;  /* 0x0000007d787d7221 */ /* 0x000fe20000010000 */
[----:B------:R-:W-:Y:S01]  /*3970*/  FADD.FTZ R124, -R63, R32 ;  /* 0x000000203f7c7221 */ /* 0x000fe20000010100 */
[----:B------:R-:W-:Y:S01]  /*3980*/  FADD.FTZ R120, RZ, R33 ;  /* 0x00000021ff787221 */ /* 0x000fe20000010000 */
[----:B------:R-:W-:Y:S01]  /*3990*/  FADD.FTZ R32, R49, R34 ;  /* 0x0000002231207221 */ /* 0x000fe20000010000 */
        /* <DEDUP_REMOVED lines=8> */
[CC--:B------:R-:W-:Y:S01]  /*3a20*/  FMUL.FTZ R143, R133.reuse, R111.reuse ;  /* 0x0000006f858f7220 */ /* 0x0c0fe20000410000 */
[----:B------:R-:W-:Y:S01]  /*3a30*/  FMUL.FTZ R110, R133, R34 ;  /* 0x00000022856e7220 */ /* 0x000fe20000410000 */
[----:B------:R-:W-:Y:S01]  /*3a40*/  FFMA.FTZ R145, R97, R138, R122 ;  /* 0x0000008a61917223 */ /* 0x000fe2000001007a */
[----:B------:R-:W-:Y:S01]  /*3a50*/  FADD.FTZ R122, -R51, R138 ;  /* 0x0000008a337a7221 */ /* 0x000fe20000010100 */
[C---:B------:R-:W-:Y:S01]  /*3a60*/  FFMA.FTZ R130, R124.reuse, R34, -R143 ;  /* 0x000000227c827223 */ /* 0x040fe2000001088f */
[C---:B------:R-:W-:Y:S01]  /*3a70*/  FMUL.FTZ R143, R139.reuse, R136 ;  /* 0x000000888b8f7220 */ /* 0x040fe20000410000 */
[----:B------:R-:W-:Y:S01]  /*3a80*/  FFMA.FTZ R34, R124, R111, R110 ;  /* 0x0000006f7c227223 */ /* 0x000fe2000001006e */
[-C--:B------:R-:W-:Y:S01]  /*3a90*/  FMUL.FTZ R147, R139, R126.reuse ;  /* 0x0000007e8b937220 */ /* 0x080fe20000410000 */
[C---:B------:R-:W-:Y:S01]  /*3aa0*/  FMUL.FTZ R110, R91.reuse, R135 ;  /* 0x000000875b6e7220 */ /* 0x040fe20000410000 */
[C---:B------:R-:W-:Y:S01]  /*3ab0*/  FFMA.FTZ R143, R122.reuse, R126, R143 ;  /* 0x0000007e7a8f7223 */ /* 0x040fe2000001008f */
[----:B------:R-:W-:Y:S01]  /*3ac0*/  FADD.FTZ R34, RZ, R34 ;  /* 0x00000022ff227221 */ /* 0x000fe20000010000 */
[----:B------:R-:W-:Y:S01]  /*3ad0*/  FFMA.FTZ R147, R122, R136, -R147 ;  /* 0x000000887a937223 */ /* 0x000fe20000010893 */
[----:B------:R-:W-:Y:S01]  /*3ae0*/  FFMA.FTZ R140, R96, R141, R145 ;  /* 0x0000008d608c7223 */ /* 0x000fe20000010091 */
[----:B------:R-:W-:Y:S01]  /*3af0*/  FADD.FTZ R141, -R50, R141 ;  /* 0x0000008d328d7221 */ /* 0x000fe20000010100 */
[----:B------:R-:W-:Y:S01]  /*3b00*/  FMUL.FTZ R136, R91, R137 ;  /* 0x000000895b887220 */ /* 0x000fe20000410000 */
[----:B------:R-:W-:Y:S01]  /*3b10*/  FMUL.FTZ R142, R127, R110 ;  /* 0x0000006e7f8e7220 */ /* 0x000fe20000410000 */
[----:B------:R-:W-:Y:S01]  /*3b20*/  FADD.FTZ R138, R34, R143 ;  /* 0x0000008f228a7221 */ /* 0x000fe20000010000 */
[----:B------:R-:W-:Y:S01]  /*3b30*/  FADD.FTZ R143, RZ, R35 ;  /* 0x00000023ff8f7221 */ /* 0x000fe20000010000 */
[----:B------:R-:W-:Y:S01]  /*3b40*/  FADD.FTZ R149, R48, R33 ;  /* 0x0000002130957221 */ /* 0x000fe20000010000 */
[-C--:B------:R-:W-:Y:S01]  /*3b50*/  FFMA.FTZ R35, R141, R136.reuse, -R142 ;  /* 0x000000888d237223 */ /* 0x080fe2000001088e */
[----:B------:R-:W-:Y:S01]  /*3b60*/  FMUL.FTZ R136, R127, R136 ;  /* 0x000000887f887220 */ /* 0x000fe20000410000 */
[----:B------:R-:W-:Y:S01]  /*3b70*/  FADD.FTZ R130, RZ, R130 ;  /* 0x00000082ff827221 */ /* 0x000fe20000010000 */
[C---:B------:R-:W-:Y:S01]  /*3b80*/  FMUL.FTZ R34, R108.reuse, R143 ;  /* 0x0000008f6c227220 */ /* 0x040fe20000410000 */
[----:B------:R-:W-:Y:S01]  /*3b90*/  FMUL.FTZ R108, R108, R149 ;  /* 0x000000956c6c7220 */ /* 0x000fe20000410000 */
[----:B------:R-:W-:Y:S01]  /*3ba0*/  FFMA.FTZ R33, R141, R110, R136 ;  /* 0x0000006e8d217223 */ /* 0x000fe20000010088 */
[----:B------:R-:W-:Y:S01]  /*3bb0*/  FADD.FTZ R130, R130, R147 ;  /* 0x0000009382827221 */ /* 0x000fe20000010000 */
[----:B------:R-:W-:Y:S01]  /*3bc0*/  FADD.FTZ R145, -R49, R32 ;  /* 0x0000002031917221 */ /* 0x000fe20000010100 */
[----:B------:R-:W-:Y:S01]  /*3bd0*/  FFMA.FTZ R136, R109, R143, R108 ;  /* 0x0000008f6d887223 */ /* 0x000fe2000001006c */
[----:B------:R-:W-:Y:S01]  /*3be0*/  FMUL.FTZ R108, R92, R132 ;  /* 0x000000845c6c7220 */ /* 0x000fe20000410000 */
[----:B------:R-:W-:Y:S01]  /*3bf0*/  FADD.FTZ R33, R138, R33 ;  /* 0x000000218a217221 */ /* 0x000fe20000010000 */
[----:B------:R-:W-:Y:S01]  /*3c00*/  FADD.FTZ R138, R130, R35 ;  /* 0x00000023828a7221 */ /* 0x000fe20000010000 */
[----:B------:R-:W-:Y:S01]  /*3c10*/  FFMA.FTZ R35, R95, R32, R140 ;  /* 0x000000205f237223 */ /* 0x000fe2000001008c */
[----:B------:R-:W-:Y:S01]  /*3c20*/  FMUL.FTZ R32, R92, R131 ;  /* 0x000000835c207220 */ /* 0x000fe20000410000 */
[----:B------:R-:W-:Y:S01]  /*3c30*/  FMUL.FTZ R140, R120, R108 ;  /* 0x0000006c788c7220 */ /* 0x000fe20000410000 */
[----:B------:R-:W-:Y:S01]  /*3c40*/  FFMA.FTZ R34, R109, R149, -R34 ;  /* 0x000000956d227223 */ /* 0x000fe20000010822 */
[----:B------:R-:W-:Y:S01]  /*3c50*/  FMUL.FTZ R109, R60, R119 ;  /* 0x000000773c6d7220 */ /* 0x000fe20000410000 */
[----:B------:R-:W-:Y:S01]  /*3c60*/  FFMA.FTZ R142, R94, R149, R35 ;  /* 0x000000955e8e7223 */ /* 0x000fe20000010023 */
[-C--:B------:R-:W-:Y:S01]  /*3c70*/  FFMA.FTZ R147, R145, R32.reuse, -R140 ;  /* 0x0000002091937223 */ /* 0x080fe2000001088c */
[----:B------:R-:W-:Y:S01]  /*3c80*/  FMUL.FTZ R32, R120, R32 ;  /* 0x0000002078207220 */ /* 0x000fe20000410000 */
[----:B------:R-:W-:Y:S01]  /*3c90*/  FADD.FTZ R130, -R48, R149 ;  /* 0x0000009530827221 */ /* 0x000fe20000010100 */
[----:B------:R-:W-:Y:S01]  /*3ca0*/  FMUL.FTZ R35, R60, R121 ;  /* 0x000000793c237220 */ /* 0x000fe20000410000 */
[----:B------:R-:W-:Y:S01]  /*3cb0*/  FMUL.FTZ R149, R143, R109 ;  /* 0x0000006d8f957220 */ /* 0x000fe20000410000 */
[----:B------:R-:W-:Y:S01]  /*3cc0*/  FFMA.FTZ R32, R145, R108, R32 ;  /* 0x0000006c91207223 */ /* 0x000fe20000010020 */
[----:B------:R-:W-:Y:S01]  /*3cd0*/  FADD.FTZ R136, RZ, R136 ;  /* 0x00000088ff887221 */ /* 0x000fe20000010000 */
[----:B------:R-:W-:Y:S01]  /*3ce0*/  FADD.FTZ R144, R47, R34 ;  /* 0x000000222f907221 */ /* 0x000fe20000010000 */
[-C--:B------:R-:W-:Y:S01]  /*3cf0*/  FFMA.FTZ R151, R130, R35.reuse, -R149 ;  /* 0x0000002382977223 */ /* 0x080fe20000010895 */
[----:B------:R-:W-:Y:S01]  /*3d00*/  FMUL.FTZ R149, R143, R35 ;  /* 0x000000238f957220 */ /* 0x000fe20000410000 */
[----:B------:R-:W-:Y:S01]  /*3d10*/  FADD.FTZ R34, R33, R32 ;  /* 0x0000002021227221 */ /* 0x000fe20000010000 */
[C---:B------:R-:W-:Y:S01]  /*3d20*/  FMUL.FTZ R32, R106.reuse, R136 ;  /* 0x000000886a207220 */ /* 0x040fe20000410000 */
[----:B------:R-:W-:Y:S01]  /*3d30*/  FMUL.FTZ R35, R106, R144 ;  /* 0x000000906a237220 */ /* 0x000fe20000410000 */
[----:B------:R-:W-:Y:S01]  /*3d40*/  FFMA.FTZ R149, R130, R109, R149 ;  /* 0x0000006d82957223 */ /* 0x000fe20000010095 */
[----:B------:R-:W-:Y:S01]  /*3d50*/  FMUL.FTZ R106, R62, R118 ;  /* 0x000000763e6a7220 */ /* 0x000fe20000410000 */
[C---:B------:R-:W-:Y:S01]  /*3d60*/  FFMA.FTZ R33, R107.reuse, R144, -R32 ;  /* 0x000000906b217223 */ /* 0x040fe20000010820 */
[----:B------:R-:W-:Y:S01]  /*3d70*/  FADD.FTZ R138, R138, R147 ;  /* 0x000000938a8a7221 */ /* 0x000fe20000010000 */
[----:B------:R-:W-:Y:S01]  /*3d80*/  FFMA.FTZ R32, R0, -R133, RZ ;  /* 0x8000008500207223 */ /* 0x000fe200000100ff */
[----:B------:R-:W-:Y:S01]  /*3d90*/  FFMA.FTZ R35, R107, R136, R35 ;  /* 0x000000886b237223 */ /* 0x000fe20000010023 */
[----:B------:R-:W-:Y:S01]  /*3da0*/  FADD.FTZ R149, R34, R149 ;  /* 0x0000009522957221 */ /* 0x000fe20000010000 */
[----:B------:R-:W-:Y:S01]  /*3db0*/  FFMA.FTZ R140, R93, R144, R142 ;  /* 0x000000905d8c7223 */ /* 0x000fe2000001008e */
[----:B------:R-:W-:Y:S01]  /*3dc0*/  FADD.FTZ R107, -R47, R144 ;  /* 0x000000902f6b7221 */ /* 0x000fe20000010100 */
[----:B------:R-:W-:Y:S01]  /*3dd0*/  FMUL.FTZ R34, R62, R117 ;  /* 0x000000753e227220 */ /* 0x000fe20000410000 */
[----:B------:R-:W-:Y:S01]  /*3de0*/  FMUL.FTZ R142, R136, R106 ;  /* 0x0000006a888e7220 */ /* 0x000fe20000410000 */
[----:B------:R-:W-:Y:S01]  /*3df0*/  FADD.FTZ R151, R138, R151 ;  /* 0x000000978a977221 */ /* 0x000fe20000010000 */
[----:B------:R-:W-:Y:S01]  /*3e00*/  FFMA.FTZ R147, R97, -R139, R32 ;  /* 0x8000008b61937223 */ /* 0x000fe20000010020 */
[----:B------:R-:W-:Y:S01]  /*3e10*/  FADD.FTZ R153, R46, R33 ;  /* 0x000000212e997221 */ /* 0x000fe20000010000 */
[----:B------:R-:W-:Y:S01]  /*3e20*/  FADD.FTZ R138, RZ, R35 ;  /* 0x00000023ff8a7221 */ /* 0x000fe20000010000 */
[CC--:B------:R-:W-:Y:S01]  /*3e30*/  FFMA.FTZ R144, R107.reuse, R34.reuse, -R142 ;  /* 0x000000226b907223 */ /* 0x0c0fe2000001088e */
[----:B------:R-:W-:Y:S01]  /*3e40*/  FMUL.FTZ R142, R136, R34 ;  /* 0x00000022888e7220 */ /* 0x000fe20000410000 */
[----:B------:R-:W-:Y:S01]  /*3e50*/  FFMA.FTZ R34, R96, -R127, R147 ;  /* 0x8000007f60227223 */ /* 0x000fe20000010093 */
[C---:B------:R-:W-:Y:S01]  /*3e60*/  FMUL.FTZ R32, R104.reuse, R138 ;  /* 0x0000008a68207220 */ /* 0x040fe20000410000 */
[-C--:B------:R-:W-:Y:S01]  /*3e70*/  FMUL.FTZ R33, R104, R153.reuse ;  /* 0x0000009968217220 */ /* 0x080fe20000410000 */
[----:B------:R-:W-:Y:S01]  /*3e80*/  FFMA.FTZ R142, R107, R106, R142 ;  /* 0x0000006a6b8e7223 */ /* 0x000fe2000001008e */
[----:B------:R-:W-:Y:S01]  /*3e90*/  FFMA.FTZ R35, R95, -R120, R34 ;  /* 0x800000785f237223 */ /* 0x000fe20000010022 */
[C---:B------:R-:W-:Y:S01]  /*3ea0*/  FFMA.FTZ R34, R105.reuse, R153, -R32 ;  /* 0x0000009969227223 */ /* 0x040fe20000010820 */
[----:B------:R-:W-:Y:S01]  /*3eb0*/  FFMA.FTZ R147, R105, R138, R33 ;  /* 0x0000008a69937223 */ /* 0x000fe20000010021 */
[----:B------:R-:W-:Y:S01]  /*3ec0*/  FMUL.FTZ R105, R61, R114 ;  /* 0x000000723d697220 */ /* 0x000fe20000410000 */
[----:B------:R-:W-:Y:S01]  /*3ed0*/  FADD.FTZ R33, R149, R142 ;  /* 0x0000008e95217221 */ /* 0x000fe20000010000 */
[----:B------:R-:W-:Y:S01]  /*3ee0*/  FFMA.FTZ R142, R94, -R143, R35 ;  /* 0x8000008f5e8e7223 */ /* 0x000fe20000010023 */
[----:B------:R-:W-:Y:S01]  /*3ef0*/  FADD.FTZ R32, R151, R144 ;  /* 0x0000009097207221 */ /* 0x000fe20000010000 */
[----:B------:R-:W-:Y:S01]  /*3f00*/  FFMA.FTZ R35, R67, R153, R140 ;  /* 0x0000009943237223 */ /* 0x000fe2000001008c */
[----:B------:R-:W-:Y:S01]  /*3f10*/  FADD.FTZ R140, -R46, R153 ;  /* 0x000000992e8c7221 */ /* 0x000fe20000010100 */
[----:B------:R-:W-:Y:S01]  /*3f20*/  FMUL.FTZ R149, R61, R116 ;  /* 0x000000743d957220 */ /* 0x000fe20000410000 */
[----:B------:R-:W-:Y:S01]  /*3f30*/  FMUL.FTZ R151, R138, R105 ;  /* 0x000000698a977220 */ /* 0x000fe20000410000 */
[C---:B------:R-:W-:Y:S01]  /*3f40*/  FADD.FTZ R148, R45.reuse, R34 ;  /* 0x000000222d947221 */ /* 0x040fe20000010000 */
[----:B------:R-:W-:Y:S01]  /*3f50*/  FADD.FTZ R147, RZ, R147 ;  /* 0x00000093ff937221 */ /* 0x000fe20000010000 */
[----:B------:R-:W-:Y:S01]  /*3f60*/  FMUL.FTZ R104, R64, R113 ;  /* 0x0000007140687220 */ /* 0x000fe20000410000 */
[-C--:B------:R-:W-:Y:S01]  /*3f70*/  FFMA.FTZ R153, R140, R149.reuse, -R151 ;  /* 0x000000958c997223 */ /* 0x080fe20000010897 */
        /* <DEDUP_REMOVED lines=15> */
[C---:B------:R-:W-:Y:S01]  /*4070*/  FMUL.FTZ R153, R112.reuse, R28 ;  /* 0x0000001c70997220 */ /* 0x040fe20000410000 */
[----:B------:R-:W-:Y:S01]  /*4080*/  FADD.FTZ R32, R33, R144 ;  /* 0x0000009021207221 */ /* 0x000fe20000010000 */
[----:B------:R-:W2:Y:S01]  /*4090*/  SHFL.DOWN PT, R159, R34, 0x1, 0x1f ;  /* 0x08201f00229f7f89 */ /* 0x000ea200000e0000 */
[C---:B------:R-:W-:Y:S01]  /*40a0*/  FMUL.FTZ R33, R112.reuse, R31 ;  /* 0x0000001f70217220 */ /* 0x040fe20000410000 */
[-C--:B------:R-:W-:Y:S01]  /*40b0*/  FMUL.FTZ R151, R112, R29.reuse ;  /* 0x0000001d70977220 */ /* 0x080fe20000410000 */
[C---:B0-----:R-:W-:Y:S01]  /*40c0*/  FFMA.FTZ R29, R2.reuse, R29, R153 ;  /* 0x0000001d021d7223 */ /* 0x041fe20000010099 */
[----:B------:R-:W0:Y:S01]  /*40d0*/  SHFL.DOWN PT, R148, R35, 0x1, 0x1f ;  /* 0x08201f0023947f89 */ /* 0x000e2200000e0000 */
[C---:B------:R-:W-:Y:S01]  /*40e0*/  FFMA.FTZ R142, R2.reuse, R30, -R33 ;  /* 0x0000001e028e7223 */ /* 0x040fe20000010821 */
[----:B------:R-:W-:Y:S01]  /*40f0*/  MOV R33, R146 ;  /* 0x0000009200217202 */ /* 0x000fe20000000f00 */
[C---:B------:R-:W-:Y:S01]  /*4100*/  FFMA.FTZ R28, R2.reuse, R28, -R151 ;  /* 0x0000001c021c7223 */ /* 0x040fe20000010897 */
[----:B------:R-:W4:Y:S01]  /*4110*/  SHFL.DOWN PT, R157, R32, 0x1, 0x1f ;  /* 0x08201f00209d7f89 */ /* 0x000f2200000e0000 */
[C---:B------:R-:W-:Y:S01]  /*4120*/  FMUL.FTZ R151, R41.reuse, R115 ;  /* 0x0000007329977220 */ /* 0x040fe20000410000 */
[----:B------:R-:W-:Y:S01]  /*4130*/  FMUL.FTZ R30, R41, R113 ;  /* 0x00000071291e7220 */ /* 0x000fe20000410000 */
[----:B------:R-:W-:Y:S01]  /*4140*/  FFMA.FTZ R31, R2, R31, R155 ;  /* 0x0000001f021f7223 */ /* 0x000fe2000001009b */
[----:B------:R-:W5:Y:S01]  /*4150*/  SHFL.DOWN PT, R144, R146, 0x1, 0x1f ;  /* 0x08201f0092907f89 */ /* 0x000f6200000e0000 */
[C---:B------:R-:W-:Y:S01]  /*4160*/  FFMA.FTZ R2, R40.reuse, R113, R151 ;  /* 0x0000007128027223 */ /* 0x040fe20000010097 */
[----:B------:R-:W-:Y:S01]  /*4170*/  FFMA.FTZ R112, R40, R115, -R30 ;  /* 0x0000007328707223 */ /* 0x000fe2000001081e */
[----:B-1----:R-:W-:Y:S01]  /*4180*/  FADD.FTZ R30, R43, R142 ;  /* 0x0000008e2b1e7221 */ /* 0x002fe20000010000 */
[----:B------:R-:W-:Y:S01]  /*4190*/  FMUL.FTZ R43, R41, R114 ;  /* 0x00000072292b7220 */ /* 0x000fe20000410000 */
[----:B------:R-:W-:Y:S01]  /*41a0*/  FMUL.FTZ R2, R149, R2 ;  /* 0x0000000295027220 */ /* 0x000fe20000410000 */
[-C--:B------:R-:W-:Y:S01]  /*41b0*/  FMUL.FTZ R115, R41, R116.reuse ;  /* 0x0000007429737220 */ /* 0x080fe20000410000 */
[----:B---3--:R-:W-:Y:S01]  /*41c0*/  FADD.FTZ R31, R42, R31 ;  /* 0x0000001f2a1f7221 */ /* 0x008fe20000010000 */
[C---:B------:R-:W-:Y:S01]  /*41d0*/  FFMA.FTZ R43, R40.reuse, R116, -R43 ;  /* 0x00000074282b7223 */ /* 0x040fe2000001082b */
[----:B------:R-:W-:Y:S01]  /*41e0*/  FFMA.FTZ R2, R147, R112, R2 ;  /* 0x0000007093027223 */ /* 0x000fe20000010002 */
[----:B------:R-:W-:Y:S01]  /*41f0*/  FFMA.FTZ R115, R40, R114, R115 ;  /* 0x0000007228737223 */ /* 0x000fe20000010073 */
[----:B--2---:R-:W-:-:S02]  /*4200*/  @!P1 FADD.FTZ R34, R34, R159 ;  /* 0x0000009f22229221 */ /* 0x004fc40000010000 */
[----:B------:R-:W-:Y:S01]  /*4210*/  FFMA.FTZ R2, R11, R113, R2 ;  /* 0x000000710b027223 */ /* 0x000fe20000010002 */
[----:B------:R-:W-:Y:S01]  /*4220*/  FMUL.FTZ R115, R140, R115 ;  /* 0x000000738c737220 */ /* 0x000fe20000410000 */
[-C--:B------:R-:W-:Y:S01]  /*4230*/  FMUL.FTZ R113, R41, R118.reuse ;  /* 0x0000007629717220 */ /* 0x080fe20000410000 */
[----:B0-----:R-:W-:Y:S02]  /*4240*/  @!P1 FADD.FTZ R35, R35, R148 ;  /* 0x0000009423239221 */ /* 0x001fe40000010000 */
[----:B------:R-:W-:Y:S01]  /*4250*/  FFMA.FTZ R115, R138, R43, R115 ;  /* 0x0000002b8a737223 */ /* 0x000fe20000010073 */
[-C--:B------:R-:W-:Y:S01]  /*4260*/  FMUL.FTZ R43, R41, R117.reuse ;  /* 0x00000075292b7220 */ /* 0x080fe20000410000 */
[----:B----4-:R-:W-:Y:S01]  /*4270*/  @!P1 FADD.FTZ R32, R157, R32 ;  /* 0x000000209d209221 */ /* 0x010fe20000010000 */
[----:B------:R-:W0:Y:S01]  /*4280*/  SHFL.DOWN PT, R146, R35, 0x2, 0x1f ;  /* 0x08401f0023927f89 */ /* 0x000e2200000e0000 */
[C---:B------:R-:W-:Y:S01]  /*4290*/  FFMA.FTZ R113, R40.reuse, R117, -R113 ;  /* 0x0000007528717223 */ /* 0x040fe20000010871 */
[----:B------:R-:W-:Y:S01]  /*42a0*/  FFMA.FTZ R42, R40, R118, R43 ;  /* 0x00000076282a7223 */ /* 0x000fe2000001002b */
[----:B-----5:R-:W-:Y:S01]  /*42b0*/  @!P1 FADD.FTZ R33, R33, R144 ;  /* 0x0000009021219221 */ /* 0x020fe20000010000 */
[----:B------:R-:W1:Y:S01]  /*42c0*/  SHFL.DOWN PT, R157, R34, 0x2, 0x1f ;  /* 0x08401f00229d7f89 */ /* 0x000e6200000e0000 */
[----:B------:R-:W-:Y:S01]  /*42d0*/  ISETP.NE.AND P1, PT, R78, RZ, PT ;  /* 0x000000ff4e00720c */ /* 0x000fe20003f25270 */
[----:B------:R-:W-:-:S02]  /*42e0*/  FMUL.FTZ R107, R107, R42 ;  /* 0x0000002a6b6b7220 */ /* 0x000fc40000410000 */
[----:B------:R-:W2:Y:S02]  /*42f0*/  SHFL.DOWN PT, R153, R32, 0x2, 0x1f ;  /* 0x08401f0020997f89 */ /* 0x000ea400000e0000 */
[----:B------:R-:W-:Y:S02]  /*4300*/  FFMA.FTZ R136, R136, R113, R107 ;  /* 0x0000007188887223 */ /* 0x000fe4000001006b */
[----:B------:R-:W3:Y:S02]  /*4310*/  SHFL.DOWN PT, R144, R33, 0x2, 0x1f ;  /* 0x08401f0021907f89 */ /* 0x000ee400000e0000 */
[----:B------:R-:W-:-:S04]  /*4320*/  FFMA.FTZ R118, R9, R118, R136 ;  /* 0x0000007609767223 */ /* 0x000fc80000010088 */
[----:B------:R4:W-:Y:S01]  /*4330*/  @!P1 STS.128 [UR6+0x1980], R28 ;  /* 0x0019801cff009988 */ /* 0x0009e20008000c06 */
[----:B0-----:R-:W-:Y:S01]  /*4340*/  @!P2 FADD.FTZ R35, R35, R146 ;  /* 0x000000922323a221 */ /* 0x001fe20000010000 */
[----:B-1----:R-:W-:-:S04]  /*4350*/  @!P2 FADD.FTZ R34, R34, R157 ;  /* 0x0000009d2222a221 */ /* 0x002fc80000010000 */
[----:B------:R-:W0:Y:S01]  /*4360*/  SHFL.DOWN PT, R116, R35, 0x4, 0x1f ;  /* 0x08801f0023747f89 */ /* 0x000e2200000e0000 */
[----:B--2---:R-:W-:-:S03]  /*4370*/  @!P2 FADD.FTZ R32, R32, R153 ;  /* 0x000000992020a221 */ /* 0x004fc60000010000 */
[----:B------:R-:W1:Y:S01]  /*4380*/  SHFL.DOWN PT, R149, R34, 0x4, 0x1f ;  /* 0x08801f0022957f89 */ /* 0x000e6200000e0000 */
[C---:B----4-:R-:W-:Y:S01]  /*4390*/  FMUL.FTZ R28, R41.reuse, R121 ;  /* 0x00000079291c7220 */ /* 0x050fe20000410000 */
[-C--:B------:R-:W-:Y:S01]  /*43a0*/  FMUL.FTZ R30, R41, R119.reuse ;  /* 0x00000077291e7220 */ /* 0x080fe20000410000 */
[----:B---3--:R-:W-:Y:S01]  /*43b0*/  @!P2 FADD.FTZ R33, R33, R144 ;  /* 0x000000902121a221 */ /* 0x008fe20000010000 */
[----:B------:R-:W2:Y:S01]  /*43c0*/  SHFL.DOWN PT, R147, R32, 0x4, 0x1f ;  /* 0x08801f0020937f89 */ /* 0x000ea200000e0000 */
[----:B------:R-:W-:Y:S01]  /*43d0*/  ISETP.GT.AND P2, PT, R68, 0x1b, PT ;  /* 0x0000001b4400780c */ /* 0x000fe20003f44270 */
[----:B------:R-:W-:Y:S01]  /*43e0*/  FFMA.FTZ R43, R40, R119, R28 ;  /* 0x00000077282b7223 */ /* 0x000fe2000001001c */
[C---:B------:R-:W-:Y:S01]  /*43f0*/  FMUL.FTZ R31, R41.reuse, R131 ;  /* 0x00000083291f7220 */ /* 0x040fe20000410000 */
[----:B------:R-:W3:Y:S01]  /*4400*/  SHFL.DOWN PT, R112, R33, 0x4, 0x1f ;  /* 0x08801f0021707f89 */ /* 0x000ee200000e0000 */
[----:B------:R-:W-:Y:S01]  /*4410*/  FFMA.FTZ R29, R10, R114, R115 ;  /* 0x000000720a1d7223 */ /* 0x000fe20000010073 */
[----:B------:R-:W-:Y:S01]  /*4420*/  FMUL.FTZ R130, R130, R43 ;  /* 0x0000002b82827220 */ /* 0x000fe20000410000 */
[C---:B------:R-:W-:Y:S01]  /*4430*/  FFMA.FTZ R42, R40.reuse, R121, -R30 ;  /* 0x00000079282a7223 */ /* 0x040fe2000001081e */
[CC--:B------:R-:W-:Y:S01]  /*4440*/  FFMA.FTZ R28, R40.reuse, R132.reuse, R31 ;  /* 0x00000084281c7223 */ /* 0x0c0fe2000001001f */
[C---:B------:R-:W-:Y:S01]  /*4450*/  FMUL.FTZ R31, R41.reuse, R135 ;  /* 0x00000087291f7220 */ /* 0x040fe20000410000 */
[----:B------:R-:W-:Y:S01]  /*4460*/  FMUL.FTZ R30, R41, R132 ;  /* 0x00000084291e7220 */ /* 0x000fe20000410000 */
[----:B------:R-:W-:Y:S01]  /*4470*/  FFMA.FTZ R143, R143, R42, R130 ;  /* 0x0000002a8f8f7223 */ /* 0x000fe20000010082 */
[----:B------:R-:W-:Y:S01]  /*4480*/  FMUL.FTZ R145, R145, R28 ;  /* 0x0000001c91917220 */ /* 0x000fe20000410000 */
[C---:B------:R-:W-:Y:S01]  /*4490*/  FFMA.FTZ R42, R40.reuse, R137, -R31 ;  /* 0x00000089282a7223 */ /* 0x040fe2000001081f */
[C---:B------:R-:W-:Y:S01]  /*44a0*/  FMUL.FTZ R31, R41.reuse, R129 ;  /* 0x00000081291f7220 */ /* 0x040fe20000410000 */
[----:B------:R-:W-:Y:S01]  /*44b0*/  FMUL.FTZ R28, R41, R137 ;  /* 0x00000089291c7220 */ /* 0x000fe20000410000 */
[----:B0-----:R-:W-:Y:S01]  /*44c0*/  @!P2 FADD.FTZ R35, R35, R116 ;  /* 0x000000742323a221 */ /* 0x001fe20000010000 */
[C---:B------:R-:W-:Y:S01]  /*44d0*/  FFMA.FTZ R131, R40.reuse, R131, -R30 ;  /* 0x0000008328837223 */ /* 0x040fe2000001081e */
[CC--:B------:R-:W-:Y:S01]  /*44e0*/  FFMA.FTZ R31, R40.reuse, R128.reuse, R31 ;  /* 0x00000080281f7223 */ /* 0x0c0fe2000001001f */
        /* <DEDUP_REMOVED lines=12> */
[----:B------:R-:W-:Y:S01]  /*45b0*/  FMUL.FTZ R112, R141, R30 ;  /* 0x0000001e8d707220 */ /* 0x000fe20000410000 */
[C---:B------:R-:W-:Y:S01]  /*45c0*/  FFMA.FTZ R30, R40.reuse, R129, -R28 ;  /* 0x00000081281e7223 */ /* 0x040fe2000001081c */
[----:B------:R-:W3:Y:S01]  /*45d0*/  SHFL.DOWN PT, R114, R33, 0x8, 0x1f ;  /* 0x09001f0021727f89 */ /* 0x000ee200000e0000 */
[-C--:B------:R-:W-:Y:S01]  /*45e0*/  FMUL.FTZ R28, R41, R123.reuse ;  /* 0x0000007b291c7220 */ /* 0x080fe20000410000 */
[C---:B------:R-:W-:Y:S01]  /*45f0*/  FFMA.FTZ R31, R40.reuse, R123, R31 ;  /* 0x0000007b281f7223 */ /* 0x040fe2000001001f */
[----:B------:R-:W-:Y:S01]  /*4600*/  FFMA.FTZ R127, R127, R42, R112 ;  /* 0x0000002a7f7f7223 */ /* 0x000fe20000010070 */
[----:B------:R-:W-:Y:S01]  /*4610*/  FFMA.FTZ R30, R139, R30, R122 ;  /* 0x0000001e8b1e7223 */ /* 0x000fe2000001007a */
        /* <DEDUP_REMOVED lines=22> */
.L_x_16345:
[----:B------:R-:W-:Y:S05]  /*4780*/  BSYNC.RECONVERGENT B0 ;  /* 0x0000000000007941 */ /* 0x000fea0003800200 */
.L_x_16344:
        /* <DEDUP_REMOVED lines=23> */
[----:B---3--:R-:W3:Y:S01]  /*4900*/  @P1 LDS.64 R30, [UR6+0x2980] ;  /* 0x00298006ff1e1984 */ /* 0x008ee20008000a00 */
[----:B0-----:R-:W-:Y:S01]  /*4910*/  @P1 FADD.FTZ R34, R34, R28 ;  /* 0x0000001c22221221 */ /* 0x001fe20000010000 */
[----:B------:R-:W-:Y:S01]  /*4920*/  @P1 FADD.FTZ R35, R35, R29 ;  /* 0x0000001d23231221 */ /* 0x000fe20000010000 */
[----:B---3--:R-:W-:Y:S01]  /*4930*/  @P1 FADD.FTZ R32, R32, R30 ;  /* 0x0000001e20201221 */ /* 0x008fe20000010000 */
[----:B------:R-:W-:-:S03]  /*4940*/  @P1 FADD.FTZ R33, R33, R31 ;  /* 0x0000001f21211221 */ /* 0x000fc60000010000 */
[----:B------:R0:W-:Y:S04]  /*4950*/  STS.64 [UR6+0x3180], R34 ;  /* 0x00318022ff007988 */ /* 0x0001e80008000a06 */
[----:B------:R0:W-:Y:S02]  /*4960*/  STS.64 [UR6+0x2980], R32 ;  /* 0x00298020ff007988 */ /* 0x0001e40008000a06 */
.L_x_16347:
[----:B------:R-:W-:Y:S05]  /*4970*/  BSYNC.RECONVERGENT B0 ;  /* 0x0000000000007941 */ /* 0x000fea0003800200 */
.L_x_16346:
[----:B------:R-:W-:-:S04]  /*4980*/  UIADD3 UR4, UPT, UPT, UR4, 0x1, URZ ;  /* 0x0000000104047890 */ /* 0x000fc8000fffe0ff */
[----:B------:R-:W-:-:S09]  /*4990*/  UISETP.GE.AND UP0, UPT, UR4, UR8, UPT ;  /* 0x000000080400728c */ /* 0x000fd2000bf06270 */
[----:B------:R-:W-:Y:S05]  /*49a0*/  BRA.U !UP0, `(.L_x_16348) ;  /* 0xffffffcd08607547 */ /* 0x000fea000b83ffff */
.L_x_16330:
[----:B------:R-:W-:Y:S01]  /*49b0*/  BAR.SYNC.DEFER_BLOCKING 0x0 ;  /* 0x0000000000007b1d */ /* 0x000fe20000010000 */
[----:B------:R-:W-:Y:S02]  /*49c0*/  IADD3 R72, P1, PT, R72, -0x400, RZ ;  /* 0xfffffc0048487810 */ /* 0x000fe40007f3e0ff */
[----:B------:R-:W-:Y:S02]  /*49d0*/  IADD3 R74, P2, PT, R74, -0x400, RZ ;  /* 0xfffffc004a4a7810 */ /* 0x000fe40007f5e0ff */
[----:B------:R-:W-:-:S03]  /*49e0*/  IADD3 R76, P3, PT, R76, -0x400, RZ ;  /* 0xfffffc004c4c7810 */ /* 0x000fc60007f7e0ff */
[----:B------:R-:W5:Y:S01]  /*49f0*/  LDC.64 R6, c[0x0][0x4f8] ;  /* 0x00013e00ff067b82 */ /* 0x000f620000000a00 */
[----:B------:R-:W1:Y:S01]  /*4a00*/  LDCU.64 UR4, c[0x0][0x500] ;  /* 0x0000a000ff0477ac */ /* 0x000e620008000a00 */
[----:B------:R-:W-:Y:S02]  /*4a10*/  IADD3.X R73, PT, PT, R73, -0x1, RZ, P1, !PT ;  /* 0xffffffff49497810 */ /* 0x000fe40000ffe4ff */
[----:B------:R-:W-:Y:S02]  /*4a20*/  IADD3.X R75, PT, PT, R75, -0x1, RZ, P2, !PT ;  /* 0xffffffff4b4b7810 */ /* 0x000fe400017fe4ff */
[----:B------:R-:W-:Y:S02]  /*4a30*/  IADD3.X R77, PT, PT, R77, -0x1, RZ, P3, !PT ;  /* 0xffffffff4d4d7810 */ /* 0x000fe40001ffe4ff */
[----:B------:R-:W2:Y:S01]  /*4a40*/  LDC.64 R8, c[0x0][0x550] ;  /* 0x00015400ff087b82 */ /* 0x000ea20000000a00 */
[----:B------:R1:W-:Y:S04]  /*4a50*/  STS.128 [R58], R16 ;  /* 0x000000103a007388 */ /* 0x0003e80000000c00 */
[----:B------:R1:W-:Y:S01]  /*4a60*/  STS.128 [R58+0x10], R12 ;  /* 0x0000100c3a007388 */ /* 0x0003e20000000c00 */
[----:B------:R-:W-:-:S03]  /*4a70*/  NOP ;  /* 0x0000000000007918 */ /* 0x000fc60000000000 */
[----:B---34-:R-:W3:Y:S04]  /*4a80*/  LDS.128 R28, [R59] ;  /* 0x000000003b1c7984 */ /* 0x018ee80000000c00 */
[----:B0-----:R-:W0:Y:S01]  /*4a90*/  LDS.128 R32, [R59+0x200] ;  /* 0x000200003b207984 */ /* 0x001e220000000c00 */
[----:B-1----:R-:W1:Y:S01]  /*4aa0*/  LDC.64 R16, c[0x0][0x518] ;  /* 0x00014600ff107b82 */ /* 0x002e620000000a00 */
[----:B------:R-:W-:Y:S01]  /*4ab0*/  MOV R14, R52 ;  /* 0x00000034000e7202 */ /* 0x000fe20000000f00 */
[----:B------:R-:W-:-:S06]  /*4ac0*/  HFMA2 R15, -RZ, RZ, 0, 0 ;  /* 0x00000000ff0f7431 */ /* 0x000fcc00000001ff */
[----:B------:R-:W4:Y:S01]  /*4ad0*/  LDC.64 R18, c[0x0][0x560] ;  /* 0x00015800ff127b82 */ /* 0x000f220000000a00 */
[----:B-----5:R-:W-:-:S04]  /*4ae0*/  IMAD.WIDE.U32 R4, R6, UR18, R14 ;  /* 0x0000001206047c25 */ /* 0x020fc8000f8e000e */
[----:B------:R-:W-:Y:S02]  /*4af0*/  IMAD R5, R7, UR18, R5 ;  /* 0x0000001207057c24 */ /* 0x000fe4000f8e0205 */
[----:B------:R-:W-:-:S04]  /*4b00*/  IMAD.WIDE.U32 R4, R87, UR4, R4 ;  /* 0x0000000457047c25 */ /* 0x000fc8000f8e0004 */
[----:B------:R-:W-:Y:S01]  /*4b10*/  IMAD R0, R87, UR5, R5 ;  /* 0x0000000557007c24 */ /* 0x000fe2000f8e0205 */
[----:B--2---:R-:W-:Y:S01]  /*4b20*/  LEA R12, P0, R4, R8, 0x2 ;  /* 0x00000008040c7211 */ /* 0x004fe200078010ff */
[----:B------:R-:W2:Y:S01]  /*4b30*/  LDCU.64 UR4, c[0x0][0x520] ;  /* 0x0000a400ff0477ac */ /* 0x000ea20008000a00 */
[----:B-1----:R-:W-:Y:S02]  /*4b40*/  IMAD.WIDE.U32 R14, R16, UR18, R14 ;  /* 0x00000012100e7c25 */ /* 0x002fe4000f8e000e */
[----:B------:R-:W-:Y:S02]  /*4b50*/  LEA.HI.X R13, R4, R9, R0, 0x2, P0 ;  /* 0x00000009040d7211 */ /* 0x000fe400000f1400 */
[----:B------:R-:W-:Y:S01]  /*4b60*/  FADD.FTZ R0, R81, R20 ;  /* 0x0000001451007221 */ /* 0x000fe20000010000 */
[----:B------:R-:W-:Y:S02]  /*4b70*/  IMAD R15, R17, UR18, R15 ;  /* 0x00000012110f7c24 */ /* 0x000fe4000f8e020f */
[----:B------:R-:W-:-:S05]  /*4b80*/  IMAD.WIDE.U32 R12, R69, 0x10, R12 ;  /* 0x00000010450c7825 */ /* 0x000fca00078e000c */
[----:B---3--:R-:W-:Y:S04]  /*4b90*/  STG.E.128 desc[UR16][R12.64], R28 ;  /* 0x0000001c0c007986 */ /* 0x008fe8000c101d10 */
[----:B0-----:R2:W-:Y:S01]  /*4ba0*/  STG.E.128 desc[UR16][R12.64+0x200], R32 ;  /* 0x000200200c007986 */ /* 0x0015e2000c101d10 */
[----:B------:R-:W-:Y:S01]  /*4bb0*/  BAR.SYNC.DEFER_BLOCKING 0x0 ;  /* 0x0000000000007b1d */ /* 0x000fe20000010000 */
[----:B--2---:R-:W-:-:S03]  /*4bc0*/  IMAD.WIDE.U32 R12, R87, UR4, R14 ;  /* 0x00000004570c7c25 */ /* 0x004fc6000f8e000e */
[----:B----4-:R-:W-:Y:S02]  /*4bd0*/  LEA R14, P0, R12, R18, 0x2 ;  /* 0x000000120c0e7211 */ /* 0x010fe400078010ff */
[----:B------:R0:W-:Y:S04]  /*4be0*/  STS.128 [R58], R20 ;  /* 0x000000143a007388 */ /* 0x0001e80000000c00 */
[----:B------:R1:W-:Y:S01]  /*4bf0*/  STS.128 [R58+0x10], R24 ;  /* 0x000010183a007388 */ /* 0x0003e20000000c00 */
[----:B------:R-:W-:-:S03]  /*4c00*/  NOP ;  /* 0x0000000000007918 */ /* 0x000fc60000000000 */
[----:B------:R-:W2:Y:S04]  /*4c10*/  LDS.128 R4, [R59] ;  /* 0x000000003b047984 */ /* 0x000ea80000000c00 */
[----:B------:R-:W3:Y:S01]  /*4c20*/  LDS.128 R8, [R59+0x200] ;  /* 0x000200003b087984 */ /* 0x000ee20000000c00 */
[----:B0-----:R-:W-:Y:S01]  /*4c30*/  FADD.FTZ R21, R0, R21 ;  /* 0x0000001500157221 */ /* 0x001fe20000010000 */
[----:B------:R-:W-:-:S03]  /*4c40*/  IMAD R0, R87, UR5, R13 ;  /* 0x0000000557007c24 */ /* 0x000fc6000f8e020d */
[----:B------:R-:W-:Y:S02]  /*4c50*/  FADD.FTZ R22, R21, R22 ;  /* 0x0000001615167221 */ /* 0x000fe40000010000 */
[----:B------:R-:W-:Y:S02]  /*4c60*/  LEA.HI.X R15, R12, R19, R0, 0x2, P0 ;  /* 0x000000130c0f7211 */ /* 0x000fe400000f1400 */
        /* <DEDUP_REMOVED lines=9> */
[----:B---3--:R0:W-:Y:S01]  /*4d00*/  STG.E.128 desc[UR16][R12.64+0x200], R8 ;  /* 0x000200080c007986 */ /* 0x0081e2000c101d10 */
[----:B------:R-:W-:Y:S05]  /*4d10*/  @P0 BRA `(.L_x_16349) ;  /* 0xffffffb800500947 */ /* 0x000fea000383ffff */
.L_x_16328:
        /* <DEDUP_REMOVED lines=34> */
.L_x_16351:
[----:B------:R-:W-:Y:S05]  /*4f40*/  BSYNC.RECONVERGENT B0 ;  /* 0x0000000000007941 */ /* 0x000fea0003800200 */
.L_x_16350:
        /* <DEDUP_REMOVED lines=26> */
.L_x_16353:
[----:B------:R-:W-:Y:S05]  /*50f0*/  BSYNC.RECONVERGENT B0 ;  /* 0x0000000000007941 */ /* 0x000fea0003800200 */
.L_x_16352:
        /* <DEDUP_REMOVED lines=22> */
.L_x_16355:
        /* <DEDUP_REMOVED lines=60> */
.L_x_16354:
[----:B------:R-:W-:Y:S05]  /*5620*/  EXIT ;  /* 0x000000000000794d */ /* 0x000fea0003800000 */
.L_x_16356:
        /* <DEDUP_REMOVED lines=13> */
.L_x_18769:


//--------------------- .text._Z25selective_scan_bwd_kernelI32Selective_Scan_bwd_kernel_traitsILi32ELi8ELb1ELb0ELb0ELb1ELb0EfN3c107complexIfEEEEv12SSMParamsBwd --------------------------
	.section	.text._Z25selective_scan_bwd_kernelI32Selective_Scan_bwd_kernel_traitsILi32ELi8ELb1ELb0ELb0ELb1ELb0EfN3c107complexIfEEEEv12SSMParamsBwd,"ax",@progbits
	.align	128
        .global         _Z25selective_scan_bwd_kernelI32Selective_Scan_bwd_kernel_traitsILi32ELi8ELb1ELb0ELb0ELb1ELb0EfN3c107complexIfEEEEv12SSMParamsBwd
        .type           _Z25selective_scan_bwd_kernelI32Selective_Scan_bwd_kernel_traitsILi32ELi8ELb1ELb0ELb0ELb1ELb0EfN3c107complexIfEEEEv12SSMParamsBwd,@function
        .size           _Z25selective_scan_bwd_kernelI32Selective_Scan_bwd_kernel_traitsILi32ELi8ELb1ELb0ELb0ELb1ELb0EfN3c107complexIfEEEEv12SSMParamsBwd,(.L_x_18770 - _Z25selective_scan_bwd_kernelI32Selective_Scan_bwd_kernel_traitsILi32ELi8ELb1ELb0ELb0ELb1ELb0EfN3c107complexIfEEEEv12SSMParamsBwd)
        .other          _Z25selective_scan_bwd_kernelI32Selective_Scan_bwd_kernel_traitsILi32ELi8ELb1ELb0ELb0ELb1ELb0EfN3c107complexIfEEEEv12SSMParamsBwd,@"STO_CUDA_ENTRY STV_DEFAULT"
_Z25selective_scan_bwd_kernelI32Selective_Scan_bwd_kernel_traitsILi32ELi8ELb1ELb0ELb0ELb1ELb0EfN3c107complexIfEEEEv12SSMParamsBwd:
.text._Z25selective_scan_bwd_kernelI32Selective_Scan_bwd_kernel_traitsILi32ELi8ELb1ELb0ELb0ELb1ELb0EfN3c107complexIfEEEEv12SSMParamsBwd:
        /* <DEDUP_REMOVED lines=60> */
[----:B------:R-:W-:Y:S02]  /*03c0*/  IADD3 R6, P4, PT, R13, R6, RZ ;  /* 0x000000060d067210 */ /* 0x000fe40007f9e0ff */
[----:B------:R-:W-:Y:S01]  /*03d0*/  SHF.R.S32.HI R0, RZ, 0x1f, R13 ;  /* 0x0000001fff007819 */ /* 0x000fe2000001140d */
[----:B------:R-:W-:Y:S01]  /*03e0*/  IMAD R53, R3, UR9, R9 ;  /* 0x0000000903357c24 */ /* 0x000fe2000f8e0209 */
[----:B------:R-:W-:Y:S01]  /*03f0*/  LEA R52, P2, R8, R18, 0x3 ;  /* 0x0000001208347211 */ /* 0x000fe200078418ff */
[----:B---3--:R-:W-:Y:S01]  /*0400*/  @P0 IMAD.WIDE R40, R7, 0x10, R10 ;  /* 0x0000001007280825 */ /* 0x008fe200078e020a */
[----:B------:R-:W-:-:S03]  /*0410*/  IADD3 R13, P0, PT, R13, R4, RZ ;  /* 0x000000040d0d7210 */ /* 0x000fc60007f1e0ff */
[C---:B------:R-:W-:Y:S02]  /*0420*/  IMAD R7, R3.reuse, R17, R5 ;  /* 0x0000001103077224 */ /* 0x040fe400078e0205 */
[C---:B------:R-:W-:Y:S01]  /*0430*/  IMAD.WIDE.U32 R4, R3.reuse, UR10, RZ ;  /* 0x0000000a03047c25 */ /* 0x040fe2000f8e00ff */
[----:B------:R-:W-:Y:S02]  /*0440*/  LEA.HI.X R53, R8, R19, R53, 0x3, P2 ;  /* 0x0000001308357211 */ /* 0x000fe400010f1c35 */
[C---:B------:R-:W-:Y:S01]  /*0450*/  IADD3.X R2, PT, PT, R0.reuse, R15, RZ, P3, !PT ;  /* 0x0000000f00027210 */ /* 0x040fe20001ffe4ff */
[----:B------:R-:W-:Y:S01]  /*0460*/  IMAD R55, R3, UR11, R5 ;  /* 0x0000000b03377c24 */ /* 0x000fe2000f8e0205 */
[C---:B------:R-:W-:Y:S02]  /*0470*/  IADD3.X R65, PT, PT, R0.reuse, R65, RZ, P4, !PT ;  /* 0x0000004100417210 */ /* 0x040fe400027fe4ff */
[----:B------:R-:W-:Y:S02]  /*0480*/  IADD3.X R0, PT, PT, R0, R7, RZ, P0, !PT ;  /* 0x0000000700007210 */ /* 0x000fe400007fe4ff */
[----:B------:R-:W-:-:S02]  /*0490*/  LEA R58, P2, R63, R58, 0x2 ;  /* 0x0000003a3f3a7211 */ /* 0x000fc400078410ff */
[----:B------:R-:W-:Y:S02]  /*04a0*/  LEA R54, P0, R4, R20, 0x3 ;  /* 0x0000001404367211 */ /* 0x000fe400078018ff */
[----:B--2---:R-:W-:Y:S02]  /*04b0*/  LEA R60, P3, R6, R60, 0x2 ;  /* 0x0000003c063c7211 */ /* 0x004fe400078610ff */
[----:B----4-:R-:W-:Y:S01]  /*04c0*/  LEA R62, P4, R13, R66, 0x2 ;  /* 0x000000420d3e7211 */ /* 0x010fe200078810ff */
[----:B------:R-:W-:Y:S01]  /*04d0*/  HFMA2 R57, -RZ, RZ, 0, 0 ;  /* 0x00000000ff397431 */ /* 0x000fe200000001ff */
[----:B------:R-:W-:Y:S02]  /*04e0*/  LEA.HI.X R63, R63, R59, R2, 0x2, P2 ;  /* 0x0000003b3f3f7211 */ /* 0x000fe400010f1402 */
        /* <DEDUP_REMOVED lines=22> */
.L_x_16393:
[----:B------:R-:W-:Y:S01]  /*0650*/  BAR.SYNC.DEFER_BLOCKING 0x0 ;  /* 0x0000000000007b1d */ /* 0x000fe20000010000 */
[----:B0-----:R-:W-:Y:S02]  /*0660*/  MOV R4, R58 ;  /* 0x0000003a00047202 */ /* 0x001fe40000000f00 */
[----:B------:R-:W-:-:S03]  /*0670*/  MOV R5, R63 ;  /* 0x0000003f00057202 */ /* 0x000fc60000000f00 */
[----:B------:R-:W-:-:S05]  /*0680*/  IMAD.WIDE.U32 R4, R68, 0x10, R4 ;  /* 0x0000001044047825 */ /* 0x000fca00078e0004 */
[----:B------:R-:W2:Y:S04]  /*0690*/  LDG.E.128 R12, desc[UR16][R4.64] ;  /* 0x00000010040c7981 */ /* 0x000ea8000c1e1d00 */
[----:B------:R0:W3:Y:S01]  /*06a0*/  LDG.E.128 R20, desc[UR16][R4.64+0x200] ;  /* 0x0002001004147981 */ /* 0x0000e2000c1e1d00 */
[----:B------:R-:W1:Y:S01]  /*06b0*/  S2UR UR5, SR_CgaCtaId ;  /* 0x00000000000579c3 */ /* 0x000e620000008800 */
[----:B------:R-:W-:Y:S01]  /*06c0*/  UMOV UR4, 0x400 ;  /* 0x0000040000047882 */ /* 0x000fe20000000000 */
[----:B------:R-:W4:Y:S01]  /*06d0*/  S2R R69, SR_LANEID ;  /* 0x0000000000457919 */ /* 0x000f220000000000 */
[----:B0-----:R-:W-:Y:S02]  /*06e0*/  MOV R4, R60 ;  /* 0x0000003c00047202 */ /* 0x001fe40000000f00 */
[----:B------:R-:W-:-:S03]  /*06f0*/  MOV R5, R65 ;  /* 0x0000004100057202 */ /* 0x000fc60000000f00 */
[----:B------:R-:W-:Y:S01]  /*0700*/  IMAD.WIDE.U32 R36, R68, 0x10, R4 ;  /* 0x0000001044247825 */ /* 0x000fe200078e0004 */
[----:B-1----:R-:W-:-:S06]  /*0710*/  ULEA UR4, UR5, UR4, 0x18 ;  /* 0x0000000405047291 */ /* 0x002fcc000f8ec0ff */
[----:B----4-:R-:W-:-:S04]  /*0720*/  LEA R70, R69, UR4, 0x4 ;  /* 0x0000000445467c11 */ /* 0x010fc8000f8e20ff */
[----:B------:R-:W-:Y:S01]  /*0730*/  LEA R71, R69, R70, 0x4 ;  /* 0x0000004645477211 */ /* 0x000fe200078e20ff */
[----:B--2---:R0:W-:Y:S04]  /*0740*/  STS.128 [R70], R12 ;  /* 0x0000000c46007388 */ /* 0x0041e80000000c00 */
[----:B---3--:R-:W-:Y:S01]  /*0750*/  STS.128 [R70+0x200], R20 ;  /* 0x0002001446007388 */ /* 0x008fe20000000c00 */
[----:B------:R-:W-:-:S03]  /*0760*/  NOP ;  /* 0x0000000000007918 */ /* 0x000fc60000000000 */
[----:B------:R-:W-:Y:S04]  /*0770*/  LDS.128 R4, [R71] ;  /* 0x0000000047047984 */ /* 0x000fe80000000c00 */
[----:B------:R-:W-:Y:S01]  /*0780*/  LDS.128 R8, [R71+0x10] ;  /* 0x0000100047087984 */ /* 0x000fe20000000c00 */
[----:B------:R-:W-:Y:S06]  /*0790*/  BAR.SYNC.DEFER_BLOCKING 0x0 ;  /* 0x0000000000007b1d */ /* 0x000fec0000010000 */
[----:B------:R-:W2:Y:S04]  /*07a0*/  LDG.E.128 R24, desc[UR16][R36.64] ;  /* 0x0000001024187981 */ /* 0x000ea8000c1e1d00 */
[----:B------:R-:W3:Y:S01]  /*07b0*/  LDG.E.128 R28, desc[UR16][R36.64+0x200] ;  /* 0x00020010241c7981 */ /* 0x000ee2000c1e1d00 */
[----:B0-----:R-:W-:-:S02]  /*07c0*/  MOV R12, R62 ;  /* 0x0000003e000c7202 */ /* 0x001fc40000000f00 */
[----:B------:R-:W-:-:S03]  /*07d0*/  MOV R13, R67 ;  /* 0x00000043000d7202 */ /* 0x000fc60000000f00 */
[----:B------:R-:W-:Y:S01]  /*07e0*/  IMAD.WIDE.U32 R16, R68, 0x10, R12 ;  /* 0x0000001044107825 */ /* 0x000fe200078e000c */
[----:B--2---:R-:W-:Y:S04]  /*07f0*/  STS.128 [R70], R24 ;  /* 0x0000001846007388 */ /* 0x004fe80000000c00 */
[----:B---3--:R-:W-:Y:S01]  /*0800*/  STS.128 [R70+0x200], R28 ;  /* 0x0002001c46007388 */ /* 0x008fe20000000c00 */
[----:B------:R-:W-:-:S03]  /*0810*/  NOP ;  /* 0x0000000000007918 */ /* 0x000fc60000000000 */
[----:B------:R-:W0:Y:S04]  /*0820*/  LDS.128 R20, [R71] ;  /* 0x0000000047147984 */ /* 0x000e280000000c00 */
[----:B------:R-:W1:Y:S01]  /*0830*/  LDS.128 R12, [R71+0x10] ;  /* 0x00001000470c7984 */ /* 0x000e620000000c00 */
[----:B------:R-:W-:Y:S06]  /*0840*/  BAR.SYNC.DEFER_BLOCKING 0x0 ;  /* 0x0000000000007b1d */ /* 0x000fec0000010000 */
[----:B------:R-:W2:Y:S04]  /*0850*/  LDG.E.128 R44, desc[UR16][R16.64] ;  /* 0x00000010102c7981 */ /* 0x000ea8000c1e1d00 */
[----:B------:R-:W3:Y:S01]  /*0860*/  LDG.E.128 R80, desc[UR16][R16.64+0x200] ;  /* 0x0002001010507981 */ /* 0x000ee2000c1e1d00 */
[----:B------:R-:W-:Y:S01]  /*0870*/  BSSY.RECONVERGENT B0, `(.L_x_16358) ;  /* 0x0000032000007945 */ /* 0x000fe20003800200 */
[--C-:B0----5:R-:W-:Y:S01]  /*0880*/  FADD.FTZ R72, R20, R51.reuse ;  /* 0x0000003314487221 */ /* 0x121fe20000010000 */
[--C-:B------:R-:W-:Y:S01]  /*0890*/  FADD.FTZ R74, R21, R51.reuse ;  /* 0x00000033154a7221 */ /* 0x100fe20000010000 */
[--C-:B------:R-:W-:Y:S01]  /*08a0*/  FADD.FTZ R73, R22, R51.reuse ;  /* 0x0000003316497221 */ /* 0x100fe20000010000 */
[--C-:B------:R-:W-:Y:S01]  /*08b0*/  FADD.FTZ R76, R23, R51.reuse ;  /* 0x00000033174c7221 */ /* 0x100fe20000010000 */
[--C-:B-1----:R-:W-:Y:S01]  /*08c0*/  FADD.FTZ R75, R12, R51.reuse ;  /* 0x000000330c4b7221 */ /* 0x102fe20000010000 */
[----:B------:R-:W-:Y:S01]  /*08d0*/  FSETP.GTU.FTZ.AND P4, PT, R72, 20, PT ;  /* 0x41a000004800780b */ /* 0x000fe20003f9c000 */
[--C-:B------:R-:W-:Y:S01]  /*08e0*/  FADD.FTZ R78, R13, R51.reuse ;  /* 0x000000330d4e7221 */ /* 0x100fe20000010000 */
[----:B------:R-:W-:Y:S01]  /*08f0*/  FSETP.GTU.FTZ.AND P5, PT, R74, 20, PT ;  /* 0x41a000004a00780b */ /* 0x000fe20003fbc000 */
[----:B------:R-:W-:Y:S01]  /*0900*/  FADD.FTZ R77, R14, R51 ;  /* 0x000000330e4d7221 */ /* 0x000fe20000010000 */
[----:B------:R-:W-:-:S02]  /*0910*/  FSETP.GTU.FTZ.AND P0, PT, R73, 20, PT ;  /* 0x41a000004900780b */ /* 0x000fc40003f1c000 */
[----:B------:R-:W-:Y:S02]  /*0920*/  FSETP.GTU.FTZ.AND P1, PT, R76, 20, PT ;  /* 0x41a000004c00780b */ /* 0x000fe40003f3c000 */
[----:B------:R-:W-:Y:S02]  /*0930*/  FSETP.GTU.FTZ.AND P2, PT, R75, 20, PT ;  /* 0x41a000004b00780b */ /* 0x000fe40003f5c000 */
[----:B------:R-:W-:Y:S01]  /*0940*/  FSETP.GTU.FTZ.AND P3, PT, R78, 20, PT ;  /* 0x41a000004e00780b */ /* 0x000fe20003f7c000 */
[----:B--2---:R0:W-:Y:S04]  /*0950*/  STS.128 [R70], R44 ;  /* 0x0000002c46007388 */ /* 0x0041e80000000c00 */
[----:B---3--:R0:W-:Y:S01]  /*0960*/  STS.128 [R70+0x200], R80 ;  /* 0x0002005046007388 */ /* 0x0081e20000000c00 */
[----:B------:R-:W-:-:S03]  /*0970*/  NOP ;  /* 0x0000000000007918 */ /* 0x000fc60000000000 */
[----:B------:R0:W1:Y:S04]  /*0980*/  LDS.128 R32, [R71] ;  /* 0x0000000047207984 */ /* 0x0000680000000c00 */
[----:B------:R0:W2:Y:S01]  /*0990*/  LDS.128 R28, [R71+0x10] ;  /* 0x00001000471c7984 */ /* 0x0000a20000000c00 */
[----:B------:R-:W-:Y:S05]  /*09a0*/  @P4 BRA `(.L_x_16359) ;  /* 0x0000000000784947 */ /* 0x000fea0003800000 */
[----:B------:R-:W-:Y:S01]  /*09b0*/  FMUL.FTZ R72, R72, 1.4426950216293334961 ;  /* 0x3fb8aa3b48487820 */ /* 0x000fe20000410000 */
[----:B------:R-:W-:Y:S01]  /*09c0*/  HFMA2 R13, -RZ, RZ, 1.625, 0 ;  /* 0x3e800000ff0d7431 */ /* 0x000fe200000001ff */
[----:B------:R-:W-:Y:S02]  /*09d0*/  MOV R17, 0x3d39bf78 ;  /* 0x3d39bf7800117802 */ /* 0x000fe40000000f00 */
[----:B------:R-:W3:Y:S02]  /*09e0*/  MUFU.EX2 R19, R72 ;  /* 0x0000004800137308 */ /* 0x000ee40000000800 */
[C---:B---3--:R-:W-:Y:S01]  /*09f0*/  FADD.FTZ.RZ R0, R19.reuse, 1 ;  /* 0x3f80000013007421 */ /* 0x048fe2000001c000 */
        /* <DEDUP_REMOVED lines=25> */
.L_x_16359:
[----:B------:R-:W-:Y:S05]  /*0b90*/  BSYNC.RECONVERGENT B0 ;  /* 0x0000000000007941 */ /* 0x000fea0003800200 */
.L_x_16358:
[----:B------:R-:W-:Y:S01]  /*0ba0*/  BSSY.RECONVERGENT B0, `(.L_x_16360) ;  /* 0x0000023000007945 */ /* 0x000fe20003800200 */
[----:B------:R-:W-:Y:S01]  /*0bb0*/  FSETP.GTU.FTZ.AND P4, PT, R77, 20, PT ;  /* 0x41a000004d00780b */ /* 0x000fe20003f9c000 */
[----:B0-----:R-:W-:Y:S01]  /*0bc0*/  FADD.FTZ R80, R15, R51 ;  /* 0x000000330f507221 */ /* 0x001fe20000010000 */
        /* <DEDUP_REMOVED lines=32> */
.L_x_16361:
[----:B------:R-:W-:Y:S05]  /*0dd0*/  BSYNC.RECONVERGENT B0 ;  /* 0x0000000000007941 */ /* 0x000fea0003800200 */
.L_x_16360:
[----:B------:R-:W-:Y:S01]  /*0de0*/  FFMA.FTZ R13, R5, R33, R14 ;  /* 0x00000021050d7223 */ /* 0x000fe2000001000e */
[----:B------:R-:W-:Y:S01]  /*0df0*/  BSSY.RECONVERGENT B0, `(.L_x_16362) ;  /* 0x0000024000007945 */ /* 0x000fe20003800200 */
[----:B------:R-:W-:Y:S01]  /*0e00*/  HFMA2 R15, -RZ, RZ, 0, 0 ;  /* 0x00000000ff0f7431 */ /* 0x000fe200000001ff */
[----:B------:R-:W-:Y:S01]  /*0e10*/  FSETP.GTU.FTZ.AND P5, PT, R80, 20, PT ;  /* 0x41a000005000780b */ /* 0x000fe20003fbc000 */
[----:B------:R-:W-:Y:S01]  /*0e20*/  FFMA.FTZ R0, R6, R34, R13 ;  /* 0x0000002206007223 */ /* 0x000fe2000001000d */
[----:B------:R-:W-:Y:S01]  /*0e30*/  IADD3 R79, PT, PT, R64, -0x1, RZ ;  /* 0xffffffff404f7810 */ /* 0x000fe20007ffe0ff */
        /* <DEDUP_REMOVED lines=31> */
.L_x_16363:
[----:B------:R-:W-:Y:S05]  /*1030*/  BSYNC.RECONVERGENT B0 ;  /* 0x0000000000007941 */ /* 0x000fea0003800200 */
.L_x_16362:
        /* <DEDUP_REMOVED lines=32> */
.L_x_16365:
[----:B------:R-:W-:Y:S05]  /*1240*/  BSYNC.RECONVERGENT B0 ;  /* 0x0000000000007941 */ /* 0x000fea0003800200 */
.L_x_16364:
        /* <DEDUP_REMOVED lines=32> */
.L_x_16367:
[----:B------:R-:W-:Y:S05]  /*1450*/  BSYNC.RECONVERGENT B0 ;  /* 0x0000000000007941 */ /* 0x000fea0003800200 */
.L_x_16366:
        /* <DEDUP_REMOVED lines=32> */
.L_x_16369:
[----:B------:R-:W-:Y:S05]  /*1660*/  BSYNC.RECONVERGENT B0 ;  /* 0x0000000000007941 */ /* 0x000fea0003800200 */
.L_x_16368:
        /* <DEDUP_REMOVED lines=32> */
.L_x_16371:
[----:B------:R-:W-:Y:S05]  /*1870*/  BSYNC.RECONVERGENT B0 ;  /* 0x0000000000007941 */ /* 0x000fea0003800200 */
.L_x_16370:
        /* <DEDUP_REMOVED lines=32> */
.L_x_16373:
[----:B------:R-:W-:Y:S05]  /*1a80*/  BSYNC.RECONVERGENT B0 ;  /* 0x0000000000007941 */ /* 0x000fea0003800200 */
.L_x_16372:
[----:B------:R-:W0:Y:S01]  /*1a90*/  LDCU UR4, c[0x0][0x38c] ;  /* 0x00007180ff0477ac */ /* 0x000e220008000800 */
[----:B------:R-:W-:Y:S01]  /*1aa0*/  FFMA.FTZ R21, R7, R35, R0 ;  /* 0x0000002307157223 */ /* 0x000fe20000010000 */
[----:B------:R-:W-:Y:S01]  /*1ab0*/  HFMA2 R14, -RZ, RZ, 0, 0 ;  /* 0x00000000ff0e7431 */ /* 0x000fe200000001ff */
[----:B------:R-:W-:Y:S02]  /*1ac0*/  CS2R R12, SRZ ;  /* 0x00000000000c7805 */ /* 0x000fe4000001ff00 */
[----:B------:R-:W-:Y:S01]  /*1ad0*/  CS2R R18, SRZ ;  /* 0x0000000000127805 */ /* 0x000fe2000001ff00 */
[----:B--2---:R-:W-:Y:S01]  /*1ae0*/  FFMA.FTZ R0, R8, R28, R21 ;  /* 0x0000001c08007223 */ /* 0x004fe20000010015 */
        /* <DEDUP_REMOVED lines=15> */
[----:B------:R-:W0:Y:S01]  /*1be0*/  LDC.64 R102, c[0x0][0x3e0] ;  /* 0x0000f800ff667b82 */ /* 0x000e220000000a00 */
[----:B------:R-:W-:Y:S01]  /*1bf0*/  ISETP.NE.AND P0, PT, R64, 0x1, PT ;  /* 0x000000014000780c */ /* 0x000fe20003f05270 */
[----:B------:R-:W-:Y:S01]  /*1c00*/  FADD.FTZ R0, R32, R32 ;  /* 0x0000002020007221 */ /* 0x000fe20000010000 */
[----:B------:R-:W-:Y:S01]  /*1c10*/  SHF.L.U32 R88, R79, 0x8, RZ ;  /* 0x000000084f587819 */ /* 0x000fe200000006ff */
[----:B------:R-:W-:Y:S01]  /*1c20*/  FADD.FTZ R81, R33, R33 ;  /* 0x0000002121517221 */ /* 0x000fe20000010000 */
[----:B------:R-:W-:Y:S01]  /*1c30*/  SHF.L.U32 R87, R64, 0x8, RZ ;  /* 0x0000000840577819 */ /* 0x000fe200000006ff */
[----:B------:R-:W-:Y:S01]  /*1c40*/  FADD.FTZ R82, R34, R34 ;  /* 0x0000002222527221 */ /* 0x000fe20000010000 */
[----:B------:R-:W-:Y:S01]  /*1c50*/  FADD.FTZ R83, R35, R35 ;  /* 0x0000002323537221 */ /* 0x000fe20000010000 */
[----:B------:R-:W1:Y:S01]  /*1c60*/  LDC.64 R100, c[0x0][0x3c0] ;  /* 0x0000f000ff647b82 */ /* 0x000e620000000a00 */
[----:B------:R-:W-:Y:S01]  /*1c70*/  FADD.FTZ R84, R28, R28 ;  /* 0x0000001c1c547221 */ /* 0x000fe20000010000 */
[----:B------:R-:W-:Y:S01]  /*1c80*/  FADD.FTZ R85, R29, R29 ;  /* 0x0000001d1d557221 */ /* 0x000fe20000010000 */
[----:B------:R-:W-:Y:S01]  /*1c90*/  FADD.FTZ R86, R30, R30 ;  /* 0x0000001e1e567221 */ /* 0x000fe20000010000 */
[----:B------:R-:W-:Y:S01]  /*1ca0*/  FADD.FTZ R98, R31, R31 ;  /* 0x0000001f1f627221 */ /* 0x000fe20000010000 */
[----:B------:R-:W-:Y:S01]  /*1cb0*/  IADD3 R97, PT, PT, R64, -0x2, RZ ;  /* 0xfffffffe40617810 */ /* 0x000fe20007ffe0ff */
[----:B------:R-:W-:Y:S01]  /*1cc0*/  FMUL.FTZ R96, R4, R72 ;  /* 0x0000004804607220 */ /* 0x000fe20000410000 */
[----:B------:R-:W-:Y:S01]  /*1cd0*/  FMUL.FTZ R95, R5, R74 ;  /* 0x0000004a055f7220 */ /* 0x000fe20000410000 */
[----:B------:R-:W2:Y:S01]  /*1ce0*/  LDC.64 R46, c[0x0][0x440] ;  /* 0x00011000ff2e7b82 */ /* 0x000ea20000000a00 */
[----:B------:R-:W-:Y:S01]  /*1cf0*/  FMUL.FTZ R94, R6, R73 ;  /* 0x00000049065e7220 */ /* 0x000fe20000410000 */
[----:B------:R-:W-:Y:S01]  /*1d00*/  FMUL.FTZ R93, R7, R76 ;  /* 0x0000004c075d7220 */ /* 0x000fe20000410000 */
[----:B------:R-:W-:Y:S01]  /*1d10*/  FMUL.FTZ R92, R8, R75 ;  /* 0x0000004b085c7220 */ /* 0x000fe20000410000 */
[----:B------:R-:W-:Y:S01]  /*1d20*/  ISETP.EQ.AND P0, PT, R56, RZ, P0 ;  /* 0x000000ff3800720c */ /* 0x000fe20000702270 */
[----:B------:R-:W-:Y:S01]  /*1d30*/  FMUL.FTZ R91, R9, R78 ;  /* 0x0000004e095b7220 */ /* 0x000fe20000410000 */
[----:B------:R-:W-:Y:S01]  /*1d40*/  FMUL.FTZ R90, R10, R77 ;  /* 0x0000004d0a5a7220 */ /* 0x000fe20000410000 */
[----:B------:R-:W-:Y:S01]  /*1d50*/  FMUL.FTZ R89, R11, R80 ;  /* 0x000000500b597220 */ /* 0x000fe20000410000 */
[----:B------:R-:W3:Y:S01]  /*1d60*/  LDC.64 R44, c[0x0][0x3a8] ;  /* 0x0000ea00ff2c7b82 */ /* 0x000ee20000000a00 */
[----:B------:R-:W-:Y:S01]  /*1d70*/  MOV R15, RZ ;  /* 0x000000ff000f7202 */ /* 0x000fe20000000f00 */
[----:B------:R-:W4:Y:S01]  /*1d80*/  LDCU UR7, c[0x0][0x394] ;  /* 0x00007280ff0777ac */ /* 0x000f220008000800 */
[----:B------:R-:W-:-:S02]  /*1d90*/  LOP3.LUT R88, R88, 0x100, RZ, 0xc0, !PT ;  /* 0x0000010058587812 */ /* 0x000fc400078ec0ff */
[----:B------:R-:W-:Y:S01]  /*1da0*/  LOP3.LUT R87, R87, 0x100, RZ, 0xc0, !PT ;  /* 0x0000010057577812 */ /* 0x000fe200078ec0ff */
[----:B------:R-:W0:Y:S01]  /*1db0*/  LDCU UR8, c[0x0][0x38c] ;  /* 0x00007180ff0877ac */ /* 0x000e220008000800 */
[----:B------:R-:W-:-:S05]  /*1dc0*/  UMOV UR4, URZ ;  /* 0x000000ff00047c82 */ /* 0x000fca0008000000 */
.L_x_16392:
[----:B----4-:R-:W-:Y:S02]  /*1dd0*/  MOV R28, R38 ;  /* 0x00000026001c7202 */ /* 0x010fe40000000f00 */
        /* <DEDUP_REMOVED lines=24> */
[CC--:B0-----:R-:W-:Y:S01]  /*1f60*/  FMUL.FTZ R33, R43.reuse, R73.reuse ;  /* 0x000000492b217220 */ /* 0x0c1fe20000410000 */
[----:B------:R-:W-:Y:S01]  /*1f70*/  FMUL.FTZ R104, R43, R74 ;  /* 0x0000004a2b687220 */ /* 0x000fe20000410000 */
[----:B------:R-:W-:Y:S01]  /*1f80*/  FMUL.RZ R106, R2, 0.15915493667125701904 ;  /* 0x3e22f983026a7820 */ /* 0x000fe2000040c000 */
[----:B------:R-:W-:Y:S01]  /*1f90*/  FMUL.FTZ R2, R49, R72 ;  /* 0x0000004831027220 */ /* 0x000fe20000410000 */
[----:B------:R-:W-:Y:S01]  /*1fa0*/  FMUL.RZ R108, R33, 0.15915493667125701904 ;  /* 0x3e22f983216c7820 */ /* 0x000fe2000040c000 */
[C---:B------:R-:W-:Y:S01]  /*1fb0*/  FMUL.FTZ R33, R49.reuse, R73 ;  /* 0x0000004931217220 */ /* 0x040fe20000410000 */
[----:B------:R-:W-:Y:S01]  /*1fc0*/  MUFU.SIN R99, R106 ;  /* 0x0000006a00637308 */ /* 0x000fe20000000400 */
[----:B------:R-:W-:Y:S01]  /*1fd0*/  FMUL.RZ R104, R104, 0.15915493667125701904 ;  /* 0x3e22f98368687820 */ /* 0x000fe2000040c000 */
[----:B------:R-:W-:Y:S01]  /*1fe0*/  FMUL.FTZ R32, R49, R74 ;  /* 0x0000004a31207220 */ /* 0x000fe20000410000 */
[----:B-1----:R-:W-:-:S04]  /*1ff0*/  FMUL.FTZ R34, R43, R75 ;  /* 0x0000004b2b227220 */ /* 0x002fc80000410000 */
[----:B------:R-:W-:Y:S01]  /*2000*/  FMUL.RZ R110, R34, 0.15915493667125701904 ;  /* 0x3e22f983226e7820 */ /* 0x000fe2000040c000 */
[----:B------:R0:W-:Y:S01]  /*2010*/  MUFU.EX2 R48, R2 ;  /* 0x0000000200307308 */ /* 0x0001e20000000800 */
[----:B------:R-:W-:-:S03]  /*2020*/  FMUL.FTZ R34, R49, R75 ;  /* 0x0000004b31227220 */ /* 0x000fc60000410000 */
[----:B------:R1:W-:Y:S01]  /*2030*/  MUFU.COS R105, R106 ;  /* 0x0000006a00697308 */ /* 0x0003e20000000000 */
[----:B0-----:R-:W-:-:S07]  /*2040*/  FMUL.FTZ R2, R43, R76 ;  /* 0x0000004c2b027220 */ /* 0x001fce0000410000 */
[----:B------:R-:W-:Y:S01]  /*2050*/  MUFU.SIN R35, R108 ;  /* 0x0000006c00237308 */ /* 0x000fe20000000400 */
[----:B-1----:R-:W-:Y:S01]  /*2060*/  FMUL.RZ R106, R2, 0.15915493667125701904 ;  /* 0x3e22f983026a7820 */ /* 0x002fe2000040c000 */
[----:B------:R-:W-:-:S06]  /*2070*/  FMUL.FTZ R2, R49, R76 ;  /* 0x0000004c31027220 */ /* 0x000fcc0000410000 */
[----:B------:R0:W-:Y:S04]  /*2080*/  MUFU.EX2 R122, R2 ;  /* 0x00000002007a7308 */ /* 0x0001e80000000800 */
[----:B------:R1:W2:Y:S01]  /*2090*/  MUFU.COS R129, R108 ;  /* 0x0000006c00817308 */ /* 0x0002a20000000000 */
[----:B0-----:R-:W-:-:S07]  /*20a0*/  FMUL.FTZ R2, R43, R77 ;  /* 0x0000004d2b027220 */ /* 0x001fce0000410000 */
[----:B------:R0:W2:Y:S01]  /*20b0*/  MUFU.EX2 R126, R33 ;  /* 0x00000021007e7308 */ /* 0x0000a20000000800 */
[----:B-1----:R-:W-:Y:S01]  /*20c0*/  FMUL.RZ R108, R2, 0.15915493667125701904 ;  /* 0x3e22f983026c7820 */ /* 0x002fe2000040c000 */
[C---:B------:R-:W-:Y:S02]  /*20d0*/  FMUL.FTZ R2, R43.reuse, R80 ;  /* 0x000000502b027220 */ /* 0x040fe40000410000 */
[----:B------:R-:W-:Y:S02]  /*20e0*/  MUFU.SIN R125, R104 ;  /* 0x00000068007d7308 */ /* 0x000fe40000000400 */
[----:B------:R-:W-:Y:S01]  /*20f0*/  FMUL.RZ R116, R2, 0.15915493667125701904 ;  /* 0x3e22f98302747820 */ /* 0x000fe2000040c000 */
[----:B---3--:R-:W-:Y:S01]  /*2100*/  FMUL.FTZ R2, R28, R31 ;  /* 0x0000001f1c027220 */ /* 0x008fe20000410000 */
[----:B0-----:R-:W-:-:S03]  /*2110*/  FMUL.FTZ R33, R43, R78 ;  /* 0x0000004e2b217220 */ /* 0x001fc60000410000 */
[----:B------:R-:W-:Y:S01]  /*2120*/  FFMA.FTZ R113, R29, R30, R2 ;  /* 0x0000001e1d717223 */ /* 0x000fe20000010002 */
[----:B------:R0:W1:Y:S01]  /*2130*/  MUFU.COS R127, R104 ;  /* 0x00000068007f7308 */ /* 0x0000620000000000 */
[----:B------:R-:W-:Y:S01]  /*2140*/  FMUL.RZ R33, R33, 0.15915493667125701904 ;  /* 0x3e22f98321217820 */ /* 0x000fe2000040c000 */
[----:B--2---:R-:W-:Y:S01]  /*2150*/  FMUL.FTZ R129, R126, R129 ;  /* 0x000000817e817220 */ /* 0x004fe20000410000 */
[-C--:B------:R-:W-:Y:S01]  /*2160*/  FMUL.FTZ R128, R81, -R113.reuse ;  /* 0x8000007151807220 */ /* 0x080fe20000410000 */
[-C--:B------:R-:W-:Y:S01]  /*2170*/  FMUL.FTZ R134, R82, -R113.reuse ;  /* 0x8000007152867220 */ /* 0x080fe20000410000 */
[-C--:B------:R-:W-:Y:S01]  /*2180*/  FMUL.FTZ R131, R83, -R113.reuse ;  /* 0x8000007153837220 */ /* 0x080fe20000410000 */
[----:B------:R-:W-:Y:S01]  /*2190*/  FMUL.FTZ R120, R84, -R113 ;  /* 0x8000007154787220 */ /* 0x000fe20000410000 */
[----:B------:R-:W-:Y:S01]  /*21a0*/  FMUL.FTZ R126, R126, R35 ;  /* 0x000000237e7e7220 */ /* 0x000fe20000410000 */
[----:B------:R-:W1:Y:S01]  /*21b0*/  MUFU.EX2 R32, R32 ;  /* 0x0000002000207308 */ /* 0x000e620000000800 */
[----:B0-----:R-:W-:-:S03]  /*21c0*/  FMUL.FTZ R104, R49, R78 ;  /* 0x0000004e31687220 */ /* 0x001fc60000410000 */
[----:B------:R-:W-:Y:S08]  /*21d0*/  MUFU.SIN R107, R106 ;  /* 0x0000006a006b7308 */ /* 0x000ff00000000400 */
[----:B------:R0:W2:Y:S01]  /*21e0*/  MUFU.COS R123, R106 ;  /* 0x0000006a007b7308 */ /* 0x0000a20000000000 */
[C---:B-1----:R-:W-:Y:S01]  /*21f0*/  FMUL.FTZ R127, R32.reuse, R127 ;  /* 0x0000007f207f7220 */ /* 0x042fe20000410000 */
[----:B------:R-:W-:Y:S01]  /*2200*/  FMUL.FTZ R125, R32, R125 ;  /* 0x0000007d207d7220 */ /* 0x000fe20000410000 */
[----:B------:R-:W-:-:S05]  /*2210*/  FMUL.FTZ R32, R48, R105 ;  /* 0x0000006930207220 */ /* 0x000fca0000410000 */
[----:B------:R-:W1:Y:S01]  /*2220*/  MUFU.SIN R115, R33 ;  /* 0x0000002100737308 */ /* 0x000e620000000400 */
[C---:B0-----:R-:W-:Y:S01]  /*2230*/  FMUL.FTZ R106, R49.reuse, R77 ;  /* 0x0000004d316a7220 */ /* 0x041fe20000410000 */
[----:B------:R-:W-:-:S06]  /*2240*/  FMUL.FTZ R49, R49, R80 ;  /* 0x0000005031317220 */ /* 0x000fcc0000410000 */
[----:B------:R-:W-:Y:S01]  /*2250*/  MUFU.SIN R119, R108 ;  /* 0x0000006c00777308 */ /* 0x000fe20000000400 */
[C---:B--2---:R-:W-:Y:S01]  /*2260*/  FMUL.FTZ R123, R122.reuse, R123 ;  /* 0x0000007b7a7b7220 */ /* 0x044fe20000410000 */
[----:B------:R-:W-:-:S06]  /*2270*/  FMUL.FTZ R122, R122, R107 ;  /* 0x0000006b7a7a7220 */ /* 0x000fcc0000410000 */
[----:B------:R0:W2:Y:S08]  /*2280*/  MUFU.COS R117, R33 ;  /* 0x0000002100757308 */ /* 0x0000b00000000000 */
[----:B------:R-:W3:Y:S01]  /*2290*/  MUFU.COS R121, R108 ;  /* 0x0000006c00797308 */ /* 0x000ee20000000000 */
[----:B0-----:R-:W-:Y:S01]  /*22a0*/  FMUL.FTZ R33, R29, R31 ;  /* 0x0000001f1d217220 */ /* 0x001fe20000410000 */
[----:B------:R-:W-:-:S03]  /*22b0*/  IADD3 R29, PT, PT, R88, UR4, RZ ;  /* 0x00000004581d7c10 */ /* 0x000fc6000fffe0ff */
[----:B------:R-:W-:Y:S01]  /*22c0*/  FFMA.FTZ R31, R28, R30, -R33 ;  /* 0x0000001e1c1f7223 */ /* 0x000fe20000010821 */
[----:B------:R-:W-:Y:S01]  /*22d0*/  SEL R29, R29, R66, !P3 ;  /* 0x000000421d1d7207 */ /* 0x000fe20005800000 */
[----:B------:R-:W-:Y:S01]  /*22e0*/  FMUL.FTZ R33, R48, R99 ;  /* 0x0000006330217220 */ /* 0x000fe20000410000 */
[----:B------:R-:W0:Y:S01]  /*22f0*/  MUFU.SIN R114, R116 ;  /* 0x0000007400727308 */ /* 0x000e220000000400 */
[----:B------:R-:W-:Y:S01]  /*2300*/  P2R R28, PR, RZ, 0x8 ;  /* 0x00000008ff1c7803 */ /* 0x000fe20000000000 */
[-C--:B------:R-:W-:Y:S01]  /*2310*/  FMUL.FTZ R124, R81, R31.reuse ;  /* 0x0000001f517c7220 */ /* 0x080fe20000410000 */
[----:B------:R-:W-:Y:S01]  /*2320*/  LEA R29, R29, UR5, 0x3 ;  /* 0x000000051d1d7c11 */ /* 0x000fe2000f8e18ff */
[-C--:B------:R-:W-:Y:S01]  /*2330*/  FMUL.FTZ R133, R82, R31.reuse ;  /* 0x0000001f52857220 */ /* 0x080fe20000410000 */
[-C--:B------:R-:W-:Y:S01]  /*2340*/  FMUL.FTZ R130, R83, R31.reuse ;  /* 0x0000001f53827220 */ /* 0x080fe20000410000 */
[----:B------:R-:W-:Y:S02]  /*2350*/  FMUL.FTZ R118, R84, R31 ;  /* 0x0000001f54767220 */ /* 0x000fe40000410000 */
[----:B------:R-:W-:Y:S01]  /*2360*/  MUFU.SIN R111, R110 ;  /* 0x0000006e006f7308 */ /* 0x000fe20000000400 */
[----:B------:R0:W-:Y:S07]  /*2370*/  STS.64 [R29+0x880], R32 ;  /* 0x000880201d007388 */ /* 0x0001ee0000000a00 */
[----:B------:R-:W-:Y:S08]  /*2380*/  MUFU.COS R109, R110 ;  /* 0x0000006e006d7308 */ /* 0x000ff00000000000 */
[----:B------:R5:W4:Y:S08]  /*2390*/  MUFU.COS R2, R116 ;  /* 0x0000007400027308 */ /* 0x000b300000000000 */
[----:B------:R-:W1:Y:S01]  /*23a0*/  MUFU.EX2 R104, R104 ;  /* 0x0000006800687308 */ /* 0x000e620000000800 */
[----:B-----5:R-:W-:-:S03]  /*23b0*/  FMUL.FTZ R116, R86, -R113 ;  /* 0x8000007156747220 */ /* 0x020fc60000410000 */
[----:B------:R-:W5:Y:S04]  /*23c0*/  MUFU.EX2 R112, R106 ;  /* 0x0000006a00707308 */ /* 0x000f680000000800 */
[----:B------:R-:W0:Y:S04]  /*23d0*/  MUFU.EX2 R49, R49 ;  /* 0x0000003100317308 */ /* 0x000e280000000800 */
[----:B------:R-:W4:Y:S01]  /*23e0*/  MUFU.EX2 R34, R34 ;  /* 0x0000002200227308 */ /* 0x000f220000000800 */
[C---:B-1----:R-:W-:Y:S01]  /*23f0*/  FMUL.FTZ R107, R104.reuse, R115 ;  /* 0x00000073686b7220 */ /* 0x042fe20000410000 */
[----:B--2---:R-:W-:Y:S01]  /*2400*/  FMUL.FTZ R108, R104, R117 ;  /* 0x00000075686c7220 */ /* 0x004fe20000410000 */
[C---:B------:R-:W-:Y:S01]  /*2410*/  FMUL.FTZ R115, R85.reuse, -R113 ;  /* 0x8000007155737220 */ /* 0x040fe20000410000 */
[----:B------:R-:W-:Y:S01]  /*2420*/  FMUL.FTZ R117, R85, R31 ;  /* 0x0000001f55757220 */ /* 0x000fe20000410000 */
[C---:B-----5:R-:W-:Y:S01]  /*2430*/  FMUL.FTZ R105, R112.reuse, R119 ;  /* 0x0000007770697220 */ /* 0x060fe20000410000 */
[----:B---3--:R-:W-:Y:S01]  /*2440*/  FMUL.FTZ R106, R112, R121 ;  /* 0x00000079706a7220 */ /* 0x008fe20000410000 */
[C---:B------:R-:W-:Y:S01]  /*2450*/  FMUL.FTZ R119, R0.reuse, -R113 ;  /* 0x8000007100777220 */ /* 0x040fe20000410000 */
[-C--:B------:R-:W-:Y:S01]  /*2460*/  FMUL.FTZ R121, R0, R31.reuse ;  /* 0x0000001f00797220 */ /* 0x080fe20000410000 */
[C---:B0-----:R-:W-:Y:S01]  /*2470*/  FMUL.FTZ R99, R49.reuse, R114 ;  /* 0x0000007231637220 */ /* 0x041fe20000410000 */
[----:B----4-:R-:W-:Y:S01]  /*2480*/  FMUL.FTZ R104, R49, R2 ;  /* 0x0000000231687220 */ /* 0x010fe20000410000 */
[-C--:B------:R-:W-:Y:S01]  /*2490*/  FMUL.FTZ R114, R86, R31.reuse ;  /* 0x0000001f56727220 */ /* 0x080fe20000410000 */
[----:B------:R-:W-:Y:S01]  /*24a0*/  FMUL.FTZ R112, R98, R31 ;  /* 0x0000001f62707220 */ /* 0x000fe20000410000 */
[C---:B------:R-:W-:Y:S01]  /*24b0*/  FMUL.FTZ R109, R34.reuse, R109 ;  /* 0x0000006d226d7220 */ /* 0x040fe20000410000 */
        /* <DEDUP_REMOVED lines=12> */
.L_x_16376:
[----:B------:R0:W1:Y:S02]  /*2580*/  LDS.64 R34, [R137+0x1888] ;  /* 0x0018880089227984 */ /* 0x0000640000000a00 */
.L_x_16377:
[----:B------:R-:W-:Y:S05]  /*2590*/  BSYNC.RECONVERGENT B0 ;  /* 0x0000000000007941 */ /* 0x000fea0003800200 */
.L_x_16375:
        /* <DEDUP_REMOVED lines=18> */
[-C--:B------:R-:W-:Y:S01]  /*26c0*/  FMUL.FTZ R111, R126, R2.reuse ;  /* 0x000000027e6f7220 */ /* 0x080fe20000410000 */
        /* <DEDUP_REMOVED lines=8> */
[C---:B------:R-:W-:Y:S01]  /*2750*/  FMUL.FTZ R28, R122.reuse, R31 ;  /* 0x0000001f7a1c7220 */ /* 0x040fe20000410000 */
[-C--:B------:R-:W-:Y:S01]  /*2760*/  FMUL.FTZ R2, R122, R111.reuse ;  /* 0x0000006f7a027220 */ /* 0x080fe20000410000 */
[----:B------:R-:W-:Y:S02]  /*2770*/  ISETP.GT.U32.AND P5, PT, R135, 0xf, PT ;  /* 0x0000000f8700780c */ /* 0x000fe40003fa4070 */
[C---:B------:R-:W-:Y:S01]  /*2780*/  FFMA.FTZ R111, R123.reuse, R111, R28 ;  /* 0x0000006f7b6f7223 */ /* 0x040fe2000001001c */
[----:B------:R-:W-:Y:S01]  /*2790*/  FFMA.FTZ R28, R123, R31, -R2 ;  /* 0x0000001f7b1c7223 */ /* 0x000fe20000010802 */
[----:B------:R-:W-:Y:S01]  /*27a0*/  FMUL.FTZ R2, R32, R125 ;  /* 0x0000007d20027220 */ /* 0x000fe20000410000 */
[----:B------:R-:W-:Y:S01]  /*27b0*/  FMUL.FTZ R31, R126, R29 ;  /* 0x0000001d7e1f7220 */ /* 0x000fe20000410000 */
[----:B------:R-:W-:Y:S01]  /*27c0*/  FADD.FTZ R111, RZ, R111 ;  /* 0x0000006fff6f7221 */ /* 0x000fe20000010000 */
[----:B------:R-:W-:Y:S01]  /*27d0*/  FADD.FTZ R30, R93, R28 ;  /* 0x0000001c5d1e7221 */ /* 0x000fe20000010000 */
[----:B------:R-:W-:-:S02]  /*27e0*/  FFMA.FTZ R2, R33, R127, R2 ;  /* 0x0000007f21027223 */ /* 0x000fc40000010002 */
[CC--:B------:R-:W-:Y:S01]  /*27f0*/  FMUL.FTZ R132, R110.reuse, R111.reuse ;  /* 0x0000006f6e847220 */ /* 0x0c0fe20000410000 */
[----:B------:R-:W-:Y:S01]  /*2800*/  FMUL.FTZ R136, R110, R30 ;  /* 0x0000001e6e887220 */ /* 0x000fe20000410000 */
[-C--:B------:R-:W-:Y:S01]  /*2810*/  FMUL.FTZ R28, R126, R2.reuse ;  /* 0x000000027e1c7220 */ /* 0x080fe20000410000 */
[----:B------:R-:W-:Y:S01]  /*2820*/  FFMA.FTZ R31, R129, R2, R31 ;  /* 0x00000002811f7223 */ /* 0x000fe2000001001f */
[C---:B------:R-:W-:Y:S01]  /*2830*/  FFMA.FTZ R139, R109.reuse, R30, -R132 ;  /* 0x0000001e6d8b7223 */ /* 0x040fe20000010884 */
[----:B------:R-:W-:Y:S01]  /*2840*/  FFMA.FTZ R136, R109, R111, R136 ;  /* 0x0000006f6d887223 */ /* 0x000fe20000010088 */
[----:B------:R-:W-:Y:S01]  /*2850*/  FFMA.FTZ R28, R129, R29, -R28 ;  /* 0x0000001d811c7223 */ /* 0x000fe2000001081c */
[----:B------:R-:W-:Y:S01]  /*2860*/  FMUL.FTZ R29, R122, R31 ;  /* 0x0000001f7a1d7220 */ /* 0x000fe20000410000 */
[----:B------:R-:W-:Y:S01]  /*2870*/  FADD.FTZ R139, R92, R139 ;  /* 0x0000008b5c8b7221 */ /* 0x000fe20000010000 */
[----:B------:R-:W-:Y:S01]  /*2880*/  FADD.FTZ R136, RZ, R136 ;  /* 0x00000088ff887221 */ /* 0x000fe20000010000 */
        /* <DEDUP_REMOVED lines=11> */
[----:B------:R-:W-:Y:S01]  /*2940*/  FADD.FTZ R30, R91, R30 ;  /* 0x0000001e5b1e7221 */ /* 0x000fe20000010000 */
[----:B------:R-:W-:-:S02]  /*2950*/  FFMA.FTZ R28, R109, R29, -R28 ;  /* 0x0000001d6d1c7223 */ /* 0x000fc4000001081c */
[C---:B------:R-:W-:Y:S01]  /*2960*/  FMUL.FTZ R29, R105.reuse, R132 ;  /* 0x00000084691d7220 */ /* 0x040fe20000410000 */
[----:B------:R-:W-:Y:S01]  /*2970*/  FMUL.FTZ R141, R105, R30 ;  /* 0x0000001e698d7220 */ /* 0x000fe20000410000 */
[C---:B------:R-:W-:Y:S02]  /*2980*/  FMUL.FTZ R111, R107.reuse, R28 ;  /* 0x0000001c6b6f7220 */ /* 0x040fe40000410000 */
[C---:B------:R-:W-:Y:S01]  /*2990*/  FFMA.FTZ R139, R106.reuse, R30, -R29 ;  /* 0x0000001e6a8b7223 */ /* 0x040fe2000001081d */
[----:B------:R-:W-:Y:S01]  /*29a0*/  FFMA.FTZ R141, R106, R132, R141 ;  /* 0x000000846a8d7223 */ /* 0x000fe2000001008d */
[-C--:B------:R-:W-:Y:S01]  /*29b0*/  FMUL.FTZ R29, R107, R31.reuse ;  /* 0x0000001f6b1d7220 */ /* 0x080fe20000410000 */
[----:B------:R-:W-:Y:S01]  /*29c0*/  FFMA.FTZ R111, R108, R31, R111 ;  /* 0x0000001f6c6f7223 */ /* 0x000fe2000001006f */
[----:B------:R-:W-:Y:S01]  /*29d0*/  FADD.FTZ R139, R90, R139 ;  /* 0x0000008b5a8b7221 */ /* 0x000fe20000010000 */
[----:B------:R-:W-:Y:S01]  /*29e0*/  FADD.FTZ R141, RZ, R141 ;  /* 0x0000008dff8d7221 */ /* 0x000fe20000010000 */
        /* <DEDUP_REMOVED lines=12> */
[-C--:B------:R-:W-:Y:S01]  /*2ab0*/  FMUL.FTZ R139, R99, R2.reuse ;  /* 0x00000002638b7220 */ /* 0x080fe20000410000 */
        /* <DEDUP_REMOVED lines=25> */
[----:B-1----:R-:W-:Y:S02]  /*2c50*/  FMUL.FTZ R29, R99, R35 ;  /* 0x00000023631d7220 */ /* 0x002fe40000410000 */
        /* <DEDUP_REMOVED lines=10> */
[----:B------:R-:W-:Y:S01]  /*2d00*/  FMUL.FTZ R111, R99, R113 ;  /* 0x00000071636f7220 */ /* 0x000fe20000410000 */
[C---:B------:R-:W-:Y:S01]  /*2d10*/  FMUL.FTZ R2, R104.reuse, R35 ;  /* 0x0000002368027220 */ /* 0x040fe20000410000 */
[C---:B------:R-:W-:Y:S01]  /*2d20*/  FFMA.FTZ R143, R104.reuse, R113, -R28 ;  /* 0x00000071688f7223 */ /* 0x040fe2000001081c */
[----:B------:R-:W-:Y:S01]  /*2d30*/  FMUL.FTZ R145, R105, R31 ;  /* 0x0000001f69917220 */ /* 0x000fe20000410000 */
[----:B------:R-:W-:Y:S01]  /*2d40*/  FFMA.FTZ R141, R104, R112, R111 ;  /* 0x00000070688d7223 */ /* 0x000fe2000001006f */
[----:B------:R-:W-:Y:S01]  /*2d50*/  FFMA.FTZ R111, -R99, R34, -R2 ;  /* 0x00000022636f7223 */ /* 0x000fe20000010902 */
[----:B------:R-:W2:Y:S01]  /*2d60*/  SHFL.UP PT, R28, R136, 0x4, RZ ;  /* 0x04800000881c7989 */ /* 0x000ea200000e00ff */
[----:B------:R-:W-:Y:S01]  /*2d70*/  FADD.FTZ R143, R116, R143 ;  /* 0x0000008f748f7221 */ /* 0x000fe20000010000 */
[----:B------:R-:W-:Y:S01]  /*2d80*/  FADD.FTZ R141, R114, R141 ;  /* 0x0000008d728d7221 */ /* 0x000fe20000010000 */
[CC--:B------:R-:W-:Y:S01]  /*2d90*/  FMUL.FTZ R140, R105.reuse, R111.reuse ;  /* 0x0000006f698c7220 */ /* 0x0c0fe20000410000 */
[----:B------:R-:W3:Y:S01]  /*2da0*/  SHFL.UP PT, R2, R139, 0x4, RZ ;  /* 0x048000008b027989 */ /* 0x000ee200000e00ff */
[C---:B------:R-:W-:Y:S01]  /*2db0*/  FFMA.FTZ R145, R106.reuse, R111, -R145 ;  /* 0x0000006f6a917223 */ /* 0x040fe20000010891 */
[----:B------:R-:W-:Y:S01]  /*2dc0*/  FMUL.FTZ R142, R105, R143 ;  /* 0x0000008f698e7220 */ /* 0x000fe20000410000 */
[C---:B------:R-:W-:Y:S01]  /*2dd0*/  FFMA.FTZ R140, R106.reuse, R31, R140 ;  /* 0x0000001f6a8c7223 */ /* 0x040fe2000001008c */
[----:B------:R-:W-:Y:S01]  /*2de0*/  ISETP.GE.AND P1, PT, R69, 0x4, PT ;  /* 0x000000044500780c */ /* 0x000fe20003f26270 */
        /* <DEDUP_REMOVED lines=8> */
[----:B------:R-:W-:Y:S01]  /*2e70*/  FFMA.FTZ R144, R106, R143, -R144 ;  /* 0x0000008f6a907223 */ /* 0x000fe20000010890 */
[-C--:B-1----:R-:W-:Y:S01]  /*2e80*/  FFMA.FTZ R111, R136, R29.reuse, R31 ;  /* 0x0000001d886f7223 */ /* 0x082fe2000001001f */
[----:B------:R-:W-:Y:S01]  /*2e90*/  FFMA.FTZ R31, R139, R29, -R30 ;  /* 0x0000001d8b1f7223 */ /* 0x000fe2000001081e */
[----:B------:R-:W-:Y:S01]  /*2ea0*/  FADD.FTZ R142, R117, R142 ;  /* 0x0000008e758e7221 */ /* 0x000fe20000010000 */
[----:B------:R-:W-:Y:S01]  /*2eb0*/  FADD.FTZ R144, R115, R144 ;  /* 0x0000009073907221 */ /* 0x000fe20000010000 */
[----:B------:R-:W-:Y:S01]  /*2ec0*/  @P1 FADD.FTZ R132, R132, R111 ;  /* 0x0000006f84841221 */ /* 0x000fe20000010000 */
[----:B------:R-:W-:Y:S01]  /*2ed0*/  @P1 FADD.FTZ R138, R138, R31 ;  /* 0x0000001f8a8a1221 */ /* 0x000fe20000010000 */
[-C--:B--2---:R-:W-:Y:S01]  /*2ee0*/  FMUL.FTZ R29, R139, R28.reuse ;  /* 0x0000001c8b1d7220 */ /* 0x084fe20000410000 */
[C---:B------:R-:W-:Y:S01]  /*2ef0*/  FMUL.FTZ R28, R136.reuse, R28 ;  /* 0x0000001c881c7220 */ /* 0x040fe20000410000 */
[C---:B------:R-:W-:Y:S01]  /*2f00*/  FMUL.FTZ R143, R107.reuse, R144 ;  /* 0x000000906b8f7220 */ /* 0x040fe20000410000 */
[----:B------:R-:W0:Y:S01]  /*2f10*/  SHFL.UP PT, R30, R132, 0x8, RZ ;  /* 0x05000000841e7989 */ /* 0x000e2200000e00ff */
[----:B---3--:R-:W-:Y:S01]  /*2f20*/  @P1 FFMA.FTZ R136, R136, R2, R29 ;  /* 0x0000000288881223 */ /* 0x008fe2000001001d */
[----:B------:R-:W-:Y:S01]  /*2f30*/  FMUL.FTZ R147, R107, R142 ;  /* 0x0000008e6b937220 */ /* 0x000fe20000410000 */
[----:B------:R-:W-:Y:S01]  /*2f40*/  @P1 FFMA.FTZ R139, R139, R2, -R28 ;  /* 0x000000028b8b1223 */ /* 0x000fe2000001081c */
[----:B------:R-:W1:Y:S01]  /*2f50*/  SHFL.UP PT, R29, R138, 0x8, RZ ;  /* 0x050000008a1d7989 */ /* 0x000e6200000e00ff */
[C---:B------:R-:W-:Y:S01]  /*2f60*/  FFMA.FTZ R143, R108.reuse, R142, R143 ;  /* 0x0000008e6c8f7223 */ /* 0x040fe2000001008f */
[----:B------:R-:W-:Y:S01]  /*2f70*/  FFMA.FTZ R147, R108, R144, -R147 ;  /* 0x000000906c937223 */ /* 0x000fe20000010893 */
[----:B------:R-:W-:Y:S01]  /*2f80*/  FMUL.FTZ R140, R110, R145 ;  /* 0x000000916e8c7220 */ /* 0x000fe20000410000 */
[----:B------:R-:W2:Y:S01]  /*2f90*/  SHFL.UP PT, R28, R136, 0x8, RZ ;  /* 0x05000000881c7989 */ /* 0x000ea200000e00ff */
[----:B------:R-:W-:Y:S01]  /*2fa0*/  FADD.FTZ R143, R118, R143 ;  /* 0x0000008f768f7221 */ /* 0x000fe20000010000 */
[----:B------:R-:W-:Y:S01]  /*2fb0*/  FADD.FTZ R147, R120, R147 ;  /* 0x0000009378937221 */ /* 0x000fe20000010000 */
[C---:B------:R-:W-:Y:S01]  /*2fc0*/  FMUL.FTZ R142, R110.reuse, R141 ;  /* 0x0000008d6e8e7220 */ /* 0x040fe20000410000 */
[----:B------:R-:W3:Y:S01]  /*2fd0*/  SHFL.UP PT, R2, R139, 0x8, RZ ;  /* 0x050000008b027989 */ /* 0x000ee200000e00ff */
[C---:B------:R-:W-:Y:S01]  /*2fe0*/  FMUL.FTZ R146, R110.reuse, R143 ;  /* 0x0000008f6e927220 */ /* 0x040fe20000410000 */
[C---:B------:R-:W-:Y:S01]  /*2ff0*/  FFMA.FTZ R140, R109.reuse, R141, R140 ;  /* 0x0000008d6d8c7223 */ /* 0x040fe2000001008c */
[----:B------:R-:W-:Y:S01]  /*3000*/  FMUL.FTZ R144, R110, R147 ;  /* 0x000000936e907220 */ /* 0x000fe20000410000 */
[C---:B------:R-:W-:Y:S01]  /*3010*/  FFMA.FTZ R142, R109.reuse, R145, -R142 ;  /* 0x000000916d8e7223 */ /* 0x040fe2000001088e */
[----:B------:R-:W-:Y:S01]  /*3020*/  FFMA.FTZ R146, R109, R147, -R146 ;  /* 0x000000936d927223 */ /* 0x000fe20000010892 */
[----:B------:R-:W-:Y:S01]  /*3030*/  ISETP.GE.AND P1, PT, R69, 0x8, PT ;  /* 0x000000084500780c */ /* 0x000fe20003f26270 */
[C---:B------:R-:W-:Y:S01]  /*3040*/  FMUL.FTZ R31, R122.reuse, R140 ;  /* 0x0000008c7a1f7220 */ /* 0x040fe20000410000 */
[----:B------:R-:W-:Y:S01]  /*3050*/  FFMA.FTZ R143, R109, R143, R144 ;  /* 0x0000008f6d8f7223 */ /* 0x000fe20000010090 */
[-C--:B------:R-:W-:Y:S01]  /*3060*/  FMUL.FTZ R144, R122, R142.reuse ;  /* 0x0000008e7a907220 */ /* 0x080fe20000410000 */
[----:B------:R-:W-:Y:S01]  /*3070*/  FADD.FTZ R146, R131, R146 ;  /* 0x0000009283927221 */ /* 0x000fe20000010000 */
[----:B------:R-:W-:Y:S01]  /*3080*/  FFMA.FTZ R142, R123, R142, -R31 ;  /* 0x0000008e7b8e7223 */ /* 0x000fe2000001081f */
[----:B------:R-:W-:Y:S01]  /*3090*/  FADD.FTZ R143, R130, R143 ;  /* 0x0000008f828f7221 */ /* 0x000fe20000010000 */
[----:B0-----:R-:W-:Y:S01]  /*30a0*/  FMUL.FTZ R31, R139, R30 ;  /* 0x0000001e8b1f7220 */ /* 0x001fe20000410000 */
[C---:B------:R-:W-:Y:S01]  /*30b0*/  FFMA.FTZ R144, R123.reuse, R140, R144 ;  /* 0x0000008c7b907223 */ /* 0x040fe20000010090 */
[C---:B------:R-:W-:Y:S01]  /*30c0*/  FMUL.FTZ R140, R122.reuse, R146 ;  /* 0x000000927a8c7220 */ /* 0x040fe20000410000 */
[----:B------:R-:W-:Y:S01]  /*30d0*/  FMUL.FTZ R111, R122, R143 ;  /* 0x0000008f7a6f7220 */ /* 0x000fe20000410000 */
[C---:B------:R-:W-:Y:S01]  /*30e0*/  FMUL.FTZ R30, R136.reuse, R30 ;  /* 0x0000001e881e7220 */ /* 0x040fe20000410000 */
[C---:B-1----:R-:W-:Y:S01]  /*30f0*/  FFMA.FTZ R141, R136.reuse, R29, R31 ;  /* 0x0000001d888d7223 */ /* 0x042fe2000001001f */
[C---:B------:R-:W-:Y:S01]  /*3100*/  FFMA.FTZ R140, R123.reuse, R143, R140 ;  /* 0x0000008f7b8c7223 */ /* 0x040fe2000001008c */
[----:B--2---:R-:W-:Y:S01]  /*3110*/  FMUL.FTZ R31, R136, R28 ;  /* 0x0000001c881f7220 */ /* 0x004fe20000410000 */
[----:B------:R-:W-:Y:S01]  /*3120*/  FFMA.FTZ R143, R123, R146, -R111 ;  /* 0x000000927b8f7223 */ /* 0x000fe2000001086f */
        /* <DEDUP_REMOVED lines=12> */
[CC--:B------:R-:W-:Y:S01]  /*31f0*/  FMUL.FTZ R141, R126.reuse, R143.reuse ;  /* 0x0000008f7e8d7220 */ /* 0x0c0fe20000410000 */
[C---:B------:R-:W-:Y:S01]  /*3200*/  FFMA.FTZ R143, R129.reuse, R143, -R146 ;  /* 0x0000008f818f7223 */ /* 0x040fe20000010892 */
[----:B------:R-:W-:Y:S01]  /*3210*/  FMUL.FTZ R111, R126, R144 ;  /* 0x000000907e6f7220 */ /* 0x000fe20000410000 */
[----:B------:R-:W2:Y:S01]  /*3220*/  SHFL.UP PT, R29, R136, 0x10, RZ ;  /* 0x06000000881d7989 */ /* 0x000ea200000e00ff */
[C---:B------:R-:W-:Y:S01]  /*3230*/  FFMA.FTZ R141, R129.reuse, R140, R141 ;  /* 0x0000008c818d7223 */ /* 0x040fe2000001008d */
[C---:B------:R-:W-:Y:S01]  /*3240*/  FFMA.FTZ R2, R129.reuse, R144, R2 ;  /* 0x0000009081027223 */ /* 0x040fe20000010002 */
[----:B------:R-:W-:Y:S01]  /*3250*/  FADD.FTZ R144, R128, R143 ;  /* 0x0000008f80907221 */ /* 0x000fe20000010000 */
[----:B------:R-:W3:Y:S01]  /*3260*/  SHFL.UP PT, R28, R139, 0x10, RZ ;  /* 0x060000008b1c7989 */ /* 0x000ee200000e00ff */
[----:B------:R-:W-:Y:S01]  /*3270*/  FFMA.FTZ R142, R129, R142, -R111 ;  /* 0x0000008e818e7223 */ /* 0x000fe2000001086f */
[----:B------:R-:W-:Y:S01]  /*3280*/  FADD.FTZ R140, R124, R141 ;  /* 0x0000008d7c8c7221 */ /* 0x000fe20000010000 */
[C---:B------:R-:W-:Y:S01]  /*3290*/  FMUL.FTZ R111, R125.reuse, R2 ;  /* 0x000000027d6f7220 */ /* 0x040fe20000410000 */
[----:B------:R-:W-:Y:S01]  /*32a0*/  FMUL.FTZ R141, R125, R144 ;  /* 0x000000907d8d7220 */ /* 0x000fe20000410000 */
[----:B------:R-:W-:Y:S01]  /*32b0*/  ISETP.GE.AND P1, PT, R69, 0x10, PT ;  /* 0x000000104500780c */ /* 0x000fe20003f26270 */
[C---:B------:R-:W-:Y:S01]  /*32c0*/  FMUL.FTZ R143, R125.reuse, R140 ;  /* 0x0000008c7d8f7220 */ /* 0x040fe20000410000 */
[-C--:B------:R-:W-:Y:S01]  /*32d0*/  FMUL.FTZ R146, R125, R142.reuse ;  /* 0x0000008e7d927220 */ /* 0x080fe20000410000 */
[C---:B------:R-:W-:Y:S01]  /*32e0*/  FFMA.FTZ R111, R127.reuse, R142, -R111 ;  /* 0x0000008e7f6f7223 */ /* 0x040fe2000001086f */
[C---:B------:R-:W-:Y:S01]  /*32f0*/  FFMA.FTZ R142, R127.reuse, R140, R141 ;  /* 0x0000008c7f8e7223 */ /* 0x040fe2000001008d */
[C---:B------:R-:W-:Y:S01]  /*3300*/  FFMA.FTZ R144, R127.reuse, R144, -R143 ;  /* 0x000000907f907223 */ /* 0x040fe2000001088f */
[----:B------:R-:W-:Y:S01]  /*3310*/  FFMA.FTZ R2, R127, R2, R146 ;  /* 0x000000027f027223 */ /* 0x000fe20000010092 */
[-C--:B0-----:R-:W-:Y:S01]  /*3320*/  FMUL.FTZ R140, R136, R31.reuse ;  /* 0x0000001f888c7220 */ /* 0x081fe20000410000 */
[----:B------:R-:W-:-:S03]  /*3330*/  FMUL.FTZ R143, R139, R31 ;  /* 0x0000001f8b8f7220 */ /* 0x000fc60000410000 */
[CC--:B-1----:R-:W-:Y:S01]  /*3340*/  FFMA.FTZ R141, R139.reuse, R30.reuse, -R140 ;  /* 0x0000001e8b8d7223 */ /* 0x0c2fe2000001088c */
[C---:B------:R-:W-:Y:S01]  /*3350*/  FFMA.FTZ R143, R136.reuse, R30, R143 ;  /* 0x0000001e888f7223 */ /* 0x040fe2000001008f */
[----:B------:R-:W0:Y:S01]  /*3360*/  SHFL.DOWN PT, R148, R2, 0x1, 0x1f ;  /* 0x08201f0002947f89 */ /* 0x000e2200000e0000 */
        /* <DEDUP_REMOVED lines=29> */
[----:B----4-:R-:W-:Y:S01]  /*3540*/  FFMA.FTZ R111, R148, R111, R142 ;  /* 0x0000006f946f7223 */ /* 0x010fe2000001008e */
[----:B------:R-:W-:Y:S01]  /*3550*/  FADD.FTZ R49, R49, R144 ;  /* 0x0000009031317221 */ /* 0x000fe20000010000 */
[----:B------:R-:W-:-:S07]  /*3560*/  FADD.FTZ R48, R48, R145 ;  /* 0x0000009130307221 */ /* 0x000fce0000010000 */
.L_x_16379:
[----:B------:R-:W-:Y:S05]  /*3570*/  BSYNC.RECONVERGENT B0 ;  /* 0x0000000000007941 */ /* 0x000fea0003800200 */
.L_x_16378:
        /* <DEDUP_REMOVED lines=14> */
[----:B----4-:R-:W-:Y:S01]  /*3660*/  FFMA.FTZ R111, R111, R148, R142 ;  /* 0x000000946f6f7223 */ /* 0x010fe2000001008e */
[----:B------:R-:W-:Y:S01]  /*3670*/  FADD.FTZ R49, R49, R144 ;  /* 0x0000009031317221 */ /* 0x000fe20000010000 */
[----:B------:R-:W-:-:S07]  /*3680*/  FADD.FTZ R48, R48, R145 ;  /* 0x0000009130307221 */ /* 0x000fce0000010000 */
.L_x_16381:
[----:B------:R-:W-:Y:S05]  /*3690*/  BSYNC.RECONVERGENT B0 ;  /* 0x0000000000007941 */ /* 0x000fea0003800200 */
.L_x_16380:
        /* <DEDUP_REMOVED lines=13> */
[----:B----4-:R-:W-:Y:S01]  /*3770*/  FFMA.FTZ R111, R111, R148, R142 ;  /* 0x000000946f6f7223 */ /* 0x010fe2000001008e */
[----:B------:R-:W-:Y:S01]  /*3780*/  FADD.FTZ R49, R49, R144 ;  /* 0x0000009031317221 */ /* 0x000fe20000010000 */
[----:B------:R-:W-:-:S07]  /*3790*/  FADD.FTZ R48, R48, R145 ;  /* 0x0000009130307221 */ /* 0x000fce0000010000 */
.L_x_16383:
[----:B------:R-:W-:Y:S05]  /*37a0*/  BSYNC.RECONVERGENT B0 ;  /* 0x0000000000007941 */ /* 0x000fea0003800200 */
.L_x_16382:
        /* <DEDUP_REMOVED lines=13> */
[----:B---34-:R-:W-:Y:S01]  /*3880*/  FFMA.FTZ R111, R111, R148, R142 ;  /* 0x000000946f6f7223 */ /* 0x018fe2000001008e */
[----:B------:R-:W-:Y:S01]  /*3890*/  FADD.FTZ R49, R49, R144 ;  /* 0x0000009031317221 */ /* 0x000fe20000010000 */
[----:B------:R-:W-:-:S07]  /*38a0*/  FADD.FTZ R48, R48, R145 ;  /* 0x0000009130307221 */ /* 0x000fce0000010000 */
.L_x_16385:
[----:B------:R-:W-:Y:S05]  /*38b0*/  BSYNC.RECONVERGENT B0 ;  /* 0x0000000000007941 */ /* 0x000fea0003800200 */
.L_x_16384:
        /* <DEDUP_REMOVED lines=16> */
.L_x_16387:
[----:B------:R-:W-:Y:S05]  /*39c0*/  BSYNC.RECONVERGENT B0 ;  /* 0x0000000000007941 */ /* 0x000fea0003800200 */
.L_x_16386:
[----:B0-----:R-:W-:Y:S01]  /*39d0*/  SHFL.DOWN PT, R146, R111, 0x1, 0x1f ;  /* 0x08201f006f927f89 */ /* 0x001fe200000e0000 */
[C---:B------:R-:W-:Y:S01]  /*39e0*/  ISETP.NE.AND P1, PT, R56.reuse, 0x1f, PT ;  /* 0x0000001f3800780c */ /* 0x040fe20003f25270 */
[----:B------:R-:W-:Y:S01]  /*39f0*/  BSSY.RECONVERGENT B0, `(.L_x_16388) ;  /* 0x0000145000007945 */ /* 0x000fe20003800200 */
[----:B------:R-:W-:Y:S01]  /*3a00*/  ISETP.NE.AND P2, PT, R56, RZ, PT ;  /* 0x000000ff3800720c */ /* 0x000fe20003f45270 */
[----:B------:R-:W0:Y:S01]  /*3a10*/  SHFL.IDX PT, R143, R31, RZ, 0x1f ;  /* 0x00001fff1f8f7589 */ /* 0x000e2200000e0000 */
[----:B------:R-:W-:-:S03]  /*3a20*/  ISETP.GT.AND P3, PT, R69, 0xf, PT ;  /* 0x0000000f4500780c */ /* 0x000fc60003f64270 */
[----:B------:R-:W5:Y:S04]  /*3a30*/  SHFL.DOWN PT, R144, R2, 0x1, 0x1f ;  /* 0x08201f0002907f89 */ /* 0x000f6800000e0000 */
[----:B-1----:R-:W1:Y:S04]  /*3a40*/  SHFL.IDX PT, R142, R30, RZ, 0x1f ;  /* 0x00001fff1e8e7589 */ /* 0x002e6800000e0000 */
[----:B------:R-:W1:Y:S04]  /*3a50*/  SHFL.DOWN PT, R148, R49, 0x1, 0x1f ;  /* 0x08201f0031947f89 */ /* 0x000e6800000e0000 */
[----:B------:R-:W1:Y:S04]  /*3a60*/  SHFL.DOWN PT, R150, R48, 0x1, 0x1f ;  /* 0x08201f0030967f89 */ /* 0x000e6800000e0000 */
[----:B--234-:R-:W2:Y:S01]  /*3a70*/  SHFL.IDX PT, R111, R111, RZ, 0x1f ;  /* 0x00001fff6f6f7589 */ /* 0x01cea200000e0000 */
[----:B0-----:R-:W-:-:S03]  /*3a80*/  @P1 FMUL.FTZ R145, R146, R143 ;  /* 0x0000008f92911220 */ /* 0x001fc60000410000 */
[----:B------:R-:W0:Y:S01]  /*3a90*/  SHFL.IDX PT, R2, R2, RZ, 0x1f ;  /* 0x00001fff02027589 */ /* 0x000e2200000e0000 */
[----:B-----5:R-:W-:-:S03]  /*3aa0*/  @P1 FMUL.FTZ R147, R144, R143 ;  /* 0x0000008f90931220 */ /* 0x020fc60000410000 */
[----:B------:R-:W3:Y:S01]  /*3ab0*/  SHFL.IDX PT, R49, R49, RZ, 0x1f ;  /* 0x00001fff31317589 */ /* 0x000ee200000e0000 */
[-C--:B-1----:R-:W-:Y:S01]  /*3ac0*/  @P1 FFMA.FTZ R145, R144, R142.reuse, -R145 ;  /* 0x0000008e90911223 */ /* 0x082fe20000010891 */
[----:B------:R-:W-:Y:S02]  /*3ad0*/  @P1 FFMA.FTZ R147, R146, R142, R147 ;  /* 0x0000008e92931223 */ /* 0x000fe40000010093 */
[----:B------:R-:W1:Y:S01]  /*3ae0*/  SHFL.IDX PT, R48, R48, RZ, 0x1f ;  /* 0x00001fff30307589 */ /* 0x000e6200000e0000 */
[----:B------:R-:W-:Y:S01]  /*3af0*/  @P1 FADD.FTZ R142, R148, R145 ;  /* 0x00000091948e1221 */ /* 0x000fe20000010000 */
[----:B------:R-:W-:-:S03]  /*3b00*/  @P1 FADD.FTZ R143, R150, R147 ;  /* 0x00000093968f1221 */ /* 0x000fc60000010000 */
[CC--:B------:R-:W-:Y:S01]  /*3b10*/  FMUL.FTZ R144, R142.reuse, R35.reuse ;  /* 0x000000238e907220 */ /* 0x0c0fe20000410000 */
[----:B------:R-:W-:Y:S01]  /*3b20*/  ISETP.GT.AND P1, PT, R69, 0x1e, PT ;  /* 0x0000001e4500780c */ /* 0x000fe20003f24270 */
[C---:B------:R-:W-:Y:S02]  /*3b30*/  FMUL.FTZ R35, R143.reuse, R35 ;  /* 0x000000238f237220 */ /* 0x040fe40000410000 */
[-C--:B------:R-:W-:Y:S02]  /*3b40*/  FFMA.FTZ R144, R143, R34.reuse, -R144 ;  /* 0x000000228f907223 */ /* 0x080fe40000010890 */
[----:B------:R-:W-:Y:S02]  /*3b50*/  FFMA.FTZ R35, R142, R34, R35 ;  /* 0x000000228e237223 */ /* 0x000fe40000010023 */
[----:B------:R-:W-:Y:S02]  /*3b60*/  FADD.FTZ R113, R113, R144 ;  /* 0x0000009071717221 */ /* 0x000fe40000010000 */
[----:B------:R-:W-:-:S02]  /*3b70*/  FADD.FTZ R112, R112, R35 ;  /* 0x0000002370707221 */ /* 0x000fc40000010000 */
[CC--:B------:R-:W-:Y:S02]  /*3b80*/  FMUL.FTZ R35, R99.reuse, R113.reuse ;  /* 0x0000007163237220 */ /* 0x0c0fe40000410000 */
        /* <DEDUP_REMOVED lines=34> */
[C---:B------:R-:W-:Y:S01]  /*3db0*/  FMUL.FTZ R34, R125.reuse, R32 ;  /* 0x000000207d227220 */ /* 0x040fe20000410000 */
        /* <DEDUP_REMOVED lines=15> */
[CC--:B------:R-:W-:Y:S01]  /*3eb0*/  FMUL.FTZ R35, R126.reuse, R143.reuse ;  /* 0x0000008f7e237220 */ /* 0x0c0fe20000410000 */
[-C--:B------:R-:W-:Y:S01]  /*3ec0*/  FMUL.FTZ R138, R126, R134.reuse ;  /* 0x000000867e8a7220 */ /* 0x080fe20000410000 */
[C---:B------:R-:W-:Y:S01]  /*3ed0*/  FFMA.FTZ R141, R129.reuse, R134, -R140 ;  /* 0x00000086818d7223 */ /* 0x040fe2000001088c */
[----:B------:R-:W-:Y:S01]  /*3ee0*/  FFMA.FTZ R33, R129, R143, -R34 ;  /* 0x0000008f81217223 */ /* 0x000fe20000010822 */
[----:B------:R-:W-:Y:S01]  /*3ef0*/  ISETP.GT.AND P2, PT, R69, 0x1d, PT ;  /* 0x0000001d4500780c */ /* 0x000fe20003f44270 */
        /* <DEDUP_REMOVED lines=15> */
[----:B------:R-:W-:Y:S01]  /*3ff0*/  FADD.FTZ R121, R121, R126 ;  /* 0x0000007e79797221 */ /* 0x000fe20000010000 */
[----:B------:R-:W-:Y:S01]  /*4000*/  FFMA.FTZ R34, R0, R32, RZ ;  /* 0x0000002000227223 */ /* 0x000fe200000100ff */
[----:B------:R-:W-:Y:S01]  /*4010*/  FADD.FTZ R125, -R96, R32 ;  /* 0x00000020607d7221 */ /* 0x000fe20000010100 */
[----:B------:R-:W-:Y:S01]  /*4020*/  FADD.FTZ R138, R93, R138 ;  /* 0x0000008a5d8a7221 */ /* 0x000fe20000010000 */
[C---:B------:R-:W-:Y:S01]  /*4030*/  FMUL.FTZ R32, R110.reuse, R122 ;  /* 0x0000007a6e207220 */ /* 0x040fe20000410000 */
[----:B------:R-:W-:Y:S01]  /*4040*/  FADD.FTZ R119, R119, R140 ;  /* 0x0000008c77777221 */ /* 0x000fe20000010000 */
[----:B------:R-:W-:Y:S01]  /*4050*/  FMUL.FTZ R127, R121, R72 ;  /* 0x00000048797f7220 */ /* 0x000fe20000410000 */
[----:B------:R-:W-:Y:S01]  /*4060*/  FFMA.FTZ R139, R81, R143, R34 ;  /* 0x0000008f518b7223 */ /* 0x000fe20000010022 */
[-C--:B------:R-:W-:Y:S01]  /*4070*/  FFMA.FTZ R35, R109, R138.reuse, -R32 ;  /* 0x0000008a6d237223 */ /* 0x080fe20000010820 */
[----:B------:R-:W-:Y:S01]  /*4080*/  FMUL.FTZ R34, R110, R138 ;  /* 0x0000008a6e227220 */ /* 0x000fe20000410000 */
[----:B------:R-:W-:Y:S01]  /*4090*/  FMUL.FTZ R32, R119, R72 ;  /* 0x0000004877207220 */ /* 0x000fe20000410000 */
[-C--:B------:R-:W-:Y:S01]  /*40a0*/  FMUL.FTZ R110, R124, R74.reuse ;  /* 0x0000004a7c6e7220 */ /* 0x080fe20000410000 */
[----:B------:R-:W-:Y:S01]  /*40b0*/  FMUL.FTZ R140, R132, R127 ;  /* 0x0000007f848c7220 */ /* 0x000fe20000410000 */
[----:B------:R-:W-:Y:S01]  /*40c0*/  FMUL.FTZ R141, R128, R74 ;  /* 0x0000004a808d7220 */ /* 0x000fe20000410000 */
[----:B------:R-:W-:Y:S01]  /*40d0*/  FMUL.FTZ R126, R132, R32 ;  /* 0x00000020847e7220 */ /* 0x000fe20000410000 */
[----:B------:R-:W-:Y:S01]  /*40e0*/  FADD.FTZ R123, -R95, R143 ;  /* 0x0000008f5f7b7221 */ /* 0x000fe20000010100 */
[C---:B------:R-:W-:Y:S01]  /*40f0*/  FMUL.FTZ R142, R136.reuse, R110 ;  /* 0x0000006e888e7220 */ /* 0x040fe20000410000 */
[C---:B------:R-:W-:Y:S01]  /*4100*/  FFMA.FTZ R140, R125.reuse, R32, -R140 ;  /* 0x000000207d8c7223 */ /* 0x040fe2000001088c */
[----:B------:R-:W-:Y:S01]  /*4110*/  FMUL.FTZ R32, R136, R141 ;  /* 0x0000008d88207220 */ /* 0x000fe20000410000 */
[----:B------:R-:W-:Y:S01]  /*4120*/  FFMA.FTZ R126, R125, R127, R126 ;  /* 0x0000007f7d7e7223 */ /* 0x000fe2000001007e */
[----:B------:R-:W-:Y:S01]  /*4130*/  FFMA.FTZ R143, R123, R141, -R142 ;  /* 0x0000008d7b8f7223 */ /* 0x000fe2000001088e */
[----:B------:R-:W-:Y:S01]  /*4140*/  FFMA.FTZ R142, R82, R33, R139 ;  /* 0x00000021528e7223 */ /* 0x000fe2000001008b */
[----:B------:R-:W-:Y:S01]  /*4150*/  FFMA.FTZ R34, R109, R122, R34 ;  /* 0x0000007a6d227223 */ /* 0x000fe20000010022 */
[----:B------:R-:W-:Y:S01]  /*4160*/  FFMA.FTZ R139, R123, R110, R32 ;  /* 0x0000006e7b8b7223 */ /* 0x000fe20000010020 */
[-C--:B------:R-:W-:Y:S01]  /*4170*/  FMUL.FTZ R109, R133, R73.reuse ;  /* 0x00000049856d7220 */ /* 0x080fe20000410000 */
[----:B------:R-:W-:Y:S01]  /*4180*/  FADD.FTZ R32, RZ, R126 ;  /* 0x0000007eff207221 */ /* 0x000fe20000010000 */
[----:B------:R-:W-:Y:S01]  /*4190*/  FADD.FTZ R126, -R94, R33 ;  /* 0x000000215e7e7221 */ /* 0x000fe20000010100 */
[----:B------:R-:W-:Y:S01]  /*41a0*/  FMUL.FTZ R33, R134, R73 ;  /* 0x0000004986217220 */ /* 0x000fe20000410000 */
[C---:B------:R-:W-:Y:S01]  /*41b0*/  FMUL.FTZ R145, R129.reuse, R109 ;  /* 0x0000006d81917220 */ /* 0x040fe20000410000 */
[----:B------:R-:W-:Y:S01]  /*41c0*/  FADD.FTZ R141, R32, R139 ;  /* 0x0000008b208d7221 */ /* 0x000fe20000010000 */
[----:B------:R-:W-:Y:S01]  /*41d0*/  FADD.FTZ R147, R92, R35 ;  /* 0x000000235c937221 */ /* 0x000fe20000010000 */
[----:B------:R-:W-:Y:S01]  /*41e0*/  FADD.FTZ R139, RZ, R34 ;  /* 0x00000022ff8b7221 */ /* 0x000fe20000010000 */
[-C--:B------:R-:W-:Y:S01]  /*41f0*/  FFMA.FTZ R145, R126, R33.reuse, -R145 ;  /* 0x000000217e917223 */ /* 0x080fe20000010891 */
[----:B------:R-:W-:Y:S01]  /*4200*/  FMUL.FTZ R35, R129, R33 ;  /* 0x0000002181237220 */ /* 0x000fe20000410000 */
[----:B------:R-:W-:Y:S01]  /*4210*/  FADD.FTZ R140, RZ, R140 ;  /* 0x0000008cff8c7221 */ /* 0x000fe20000010000 */
[C---:B------:R-:W-:Y:S01]  /*4220*/  FMUL.FTZ R33, R107.reuse, R139 ;  /* 0x0000008b6b217220 */ /* 0x040fe20000410000 */
[-C--:B------:R-:W-:Y:S01]  /*4230*/  FMUL.FTZ R34, R107, R147.reuse ;  /* 0x000000936b227220 */ /* 0x080fe20000410000 */
[----:B------:R-:W-:Y:S01]  /*4240*/  FMUL.FTZ R107, R130, R76 ;  /* 0x0000004c826b7220 */ /* 0x000fe20000410000 */
[----:B------:R-:W-:Y:S01]  /*4250*/  FADD.FTZ R140, R140, R143 ;  /* 0x0000008f8c8c7221 */ /* 0x000fe20000010000 */
[C---:B------:R-:W-:Y:S01]  /*4260*/  FFMA.FTZ R32, R108.reuse, R147, -R33 ;  /* 0x000000936c207223 */ /* 0x040fe20000010821 */
[----:B------:R-:W-:Y:S01]  /*4270*/  FFMA.FTZ R34, R108, R139, R34 ;  /* 0x0000008b6c227223 */ /* 0x000fe20000010022 */
[----:B------:R-:W-:Y:S01]  /*4280*/  FFMA.FTZ R144, R126, R109, R35 ;  /* 0x0000006d7e907223 */ /* 0x000fe20000010023 */
[----:B------:R-:W-:Y:S01]  /*4290*/  FFMA.FTZ R33, R83, R138, R142 ;  /* 0x0000008a53217223 */ /* 0x000fe2000001008e */
[----:B------:R-:W-:Y:S01]  /*42a0*/  FADD.FTZ R138, -R93, R138 ;  /* 0x0000008a5d8a7221 */ /* 0x000fe20000010100 */
[----:B------:R-:W-:Y:S01]  /*42b0*/  FMUL.FTZ R35, R131, R76 ;  /* 0x0000004c83237220 */ /* 0x000fe20000410000 */
[----:B------:R-:W-:Y:S01]  /*42c0*/  FMUL.FTZ R143, R122, R107 ;  /* 0x0000006b7a8f7220 */ /* 0x000fe20000410000 */
[----:B------:R-:W-:Y:S01]  /*42d0*/  FMUL.FTZ R108, R118, R75 ;  /* 0x0000004b766c7220 */ /* 0x000fe20000410000 */
[----:B------:R-:W-:Y:S01]  /*42e0*/  FADD.FTZ R145, R140, R145 ;  /* 0x000000918c917221 */ /* 0x000fe20000010000 */
[----:B------:R-:W-:Y:S01]  /*42f0*/  FADD.FTZ R140, RZ, R34 ;  /* 0x00000022ff8c7221 */ /* 0x000fe20000010000 */
[----:B------:R-:W-:Y:S01]  /*4300*/  FADD.FTZ R144, R141, R144 ;  /* 0x000000908d907221 */ /* 0x000fe20000010000 */
[----:B------:R-:W-:Y:S01]  /*4310*/  FADD.FTZ R152, R91, R32 ;  /* 0x000000205b987221 */ /* 0x000fe20000010000 */
[----:B------:R-:W-:Y:S01]  /*4320*/  FADD.FTZ R141, -R92, R147 ;  /* 0x000000935c8d7221 */ /* 0x000fe20000010100 */
[----:B------:R-:W-:Y:S01]  /*4330*/  FFMA.FTZ R142, R138, R35, -R143 ;  /* 0x000000238a8e7223 */ /* 0x000fe2000001088f */
[----:B------:R-:W-:Y:S01]  /*4340*/  FMUL.FTZ R150, R139, R108 ;  /* 0x0000006c8b967220 */ /* 0x000fe20000410000 */
[----:B------:R-:W-:Y:S01]  /*4350*/  FFMA.FTZ R146, R84, R147, R33 ;  /* 0x0000009354927223 */ /* 0x000fe20000010021 */
[----:B------:R-:W-:Y:S01]  /*4360*/  FMUL.FTZ R35, R122, R35 ;  /* 0x000000237a237220 */ /* 0x000fe20000410000 */
[C---:B------:R-:W-:Y:S01]  /*4370*/  FMUL.FTZ R33, R105.reuse, R140 ;  /* 0x0000008c69217220 */ /* 0x040fe20000410000 */
[----:B------:R-:W-:Y:S01]  /*4380*/  FMUL.FTZ R105, R105, R152 ;  /* 0x0000009869697220 */ /* 0x000fe20000410000 */
[-C--:B------:R-:W-:Y:S01]  /*4390*/  FFMA.FTZ R147, R141, R148.reuse, -R150 ;  /* 0x000000948d937223 */ /* 0x080fe20000010896 */
[----:B------:R-:W-:Y:S01]  /*43a0*/  FFMA.FTZ R35, R138, R107, R35 ;  /* 0x0000006b8a237223 */ /* 0x000fe20000010023 */
[----:B------:R-:W-:Y:S01]  /*43b0*/  FMUL.FTZ R148, R139, R148 ;  /* 0x000000948b947220 */ /* 0x000fe20000410000 */
[----:B------:R-:W-:Y:S01]  /*43c0*/  FADD.FTZ R142, R145, R142 ;  /* 0x0000008e918e7221 */ /* 0x000fe20000010000 */
[----:B------:R-:W-:Y:S01]  /*43d0*/  FFMA.FTZ R143, R106, R140, R105 ;  /* 0x0000008c6a8f7223 */ /* 0x000fe20000010069 */
[----:B------:R-:W-:Y:S01]  /*43e0*/  FMUL.FTZ R105, R117, R78 ;  /* 0x0000004e75697220 */ /* 0x000fe20000410000 */
[----:B------:R-:W-:Y:S01]  /*43f0*/  FADD.FTZ R35, R144, R35 ;  /* 0x0000002390237221 */ /* 0x000fe20000010000 */
[----:B------:R-:W-:Y:S01]  /*4400*/  FFMA.FTZ R148, R141, R108, R148 ;  /* 0x0000006c8d947223 */ /* 0x000fe20000010094 */
[----:B------:R-:W-:Y:S01]  /*4410*/  FFMA.FTZ R32, R0, -R132, RZ ;  /* 0x8000008400207223 */ /* 0x000fe200000100ff */
[----:B------:R-:W-:Y:S01]  /*4420*/  FFMA.FTZ R33, R106, R152, -R33 ;  /* 0x000000986a217223 */ /* 0x000fe20000010821 */
[----:B------:R-:W-:Y:S01]  /*4430*/  FADD.FTZ R142, R142, R147 ;  /* 0x000000938e8e7221 */ /* 0x000fe20000010000 */
[----:B------:R-:W-:Y:S01]  /*4440*/  FADD.FTZ R106, -R91, R152 ;  /* 0x000000985b6a7221 */ /* 0x000fe20000010100 */
[----:B------:R-:W-:Y:S01]  /*4450*/  FMUL.FTZ R147, R115, R78 ;  /* 0x0000004e73937220 */ /* 0x000fe20000410000 */
[----:B------:R-:W-:Y:S01]  /*4460*/  FMUL.FTZ R149, R140, R105 ;  /* 0x000000698c957220 */ /* 0x000fe20000410000 */
[----:B------:R-:W-:Y:S01]  /*4470*/  FADD.FTZ R148, R35, R148 ;  /* 0x0000009423947221 */ /* 0x000fe20000010000 */
[----:B------:R-:W-:Y:S01]  /*4480*/  FFMA.FTZ R35, R81, -R136, R32 ;  /* 0x8000008851237223 */ /* 0x000fe20000010020 */
[----:B------:R-:W-:Y:S01]  /*4490*/  FFMA.FTZ R145, R85, R152, R146 ;  /* 0x0000009855917223 */ /* 0x000fe20000010092 */
[----:B------:R-:W-:Y:S01]  /*44a0*/  FADD.FTZ R143, RZ, R143 ;  /* 0x0000008fff8f7221 */ /* 0x000fe20000010000 */
[----:B------:R-:W-:Y:S01]  /*44b0*/  FADD.FTZ R146, R90, R33 ;  /* 0x000000215a927221 */ /* 0x000fe20000010000 */
[-C--:B------:R-:W-:Y:S01]  /*44c0*/  FFMA.FTZ R149, R106, R147.reuse, -R149 ;  /* 0x000000936a957223 */ /* 0x080fe20000010895 */
[----:B------:R-:W-:Y:S01]  /*44d0*/  FMUL.FTZ R147, R140, R147 ;  /* 0x000000938c937220 */ /* 0x000fe20000410000 */
[----:B------:R-:W-:Y:S01]  /*44e0*/  FFMA.FTZ R34, R82, -R129, R35 ;  /* 0x8000008152227223 */ /* 0x000fe20000010023 */
[C---:B------:R-:W-:Y:S01]  /*44f0*/  FMUL.FTZ R33, R99.reuse, R143 ;  /* 0x0000008f63217220 */ /* 0x040fe20000410000 */
[----:B------:R-:W-:Y:S01]  /*4500*/  FMUL.FTZ R32, R99, R146 ;  /* 0x0000009263207220 */ /* 0x000fe20000410000 */
[----:B------:R-:W-:Y:S01]  /*4510*/  FFMA.FTZ R147, R106, R105, R147 ;  /* 0x000000696a937223 */ /* 0x000fe20000010093 */
[----:B------:R-:W-:Y:S01]  /*4520*/  FFMA.FTZ R35, R83, -R122, R34 ;  /* 0x8000007a53237223 */ /* 0x000fe20000010022 */
[----:B------:R-:W-:Y:S01]  /*4530*/  FMUL.FTZ R99, R114, R77 ;  /* 0x0000004d72637220 */ /* 0x000fe20000410000 */
[CC--:B------:R-:W-:Y:S01]  /*4540*/  FFMA.FTZ R34, R104.reuse, R146.reuse, -R33 ;  /* 0x0000009268227223 */ /* 0x0c0fe20000010821 */
[----:B------:R-:W-:Y:S01]  /*4550*/  FFMA.FTZ R104, R104, R143, R32 ;  /* 0x0000008f68687223 */ /* 0x000fe20000010020 */
[----:B------:R-:W-:Y:S01]  /*4560*/  FADD.FTZ R148, R148, R147 ;  /* 0x0000009394947221 */ /* 0x000fe20000010000 */
[----:B------:R-:W-:Y:S01]  /*4570*/  FADD.FTZ R32, R142, R149 ;  /* 0x000000958e207221 */ /* 0x000fe20000010000 */
[----:B------:R-:W-:Y:S01]  /*4580*/  FADD.FTZ R142, -R90, R146 ;  /* 0x000000925a8e7221 */ /* 0x000fe20000010100 */
[----:B------:R-:W-:Y:S01]  /*4590*/  FMUL.FTZ R33, R116, R77 ;  /* 0x0000004d74217220 */ /* 0x000fe20000410000 */
[----:B------:R-:W-:Y:S01]  /*45a0*/  FMUL.FTZ R147, R143, R99 ;  /* 0x000000638f937220 */ /* 0x000fe20000410000 */
[----:B------:R-:W-:Y:S01]  /*45b0*/  FFMA.FTZ R144, R84, -R139, R35 ;  /* 0x8000008b54907223 */ /* 0x000fe20000010023 */
[----:B------:R-:W-:Y:S01]  /*45c0*/  FFMA.FTZ R35, R86, R146, R145 ;  /* 0x0000009256237223 */ /* 0x000fe20000010091 */
[----:B------:R-:W-:Y:S01]  /*45d0*/  FADD.FTZ R145, RZ, R104 ;  /* 0x00000068ff917221 */ /* 0x000fe20000010000 */
[-C--:B------:R-:W-:Y:S01]  /*45e0*/  FFMA.FTZ R151, R142, R33.reuse, -R147 ;  /* 0x000000218e977223 */ /* 0x080fe20000010893 */
[----:B------:R-:W-:Y:S01]  /*45f0*/  FADD.FTZ R152, R89, R34 ;  /* 0x0000002259987221 */ /* 0x000fe20000010000 */
[-C--:B------:R-:W-:Y:S01]  /*4600*/  FMUL.FTZ R104, R112, R80.reuse ;  /* 0x0000005070687220 */ /* 0x080fe20000410000 */
[----:B------:R-:W-:Y:S01]  /*4610*/  FMUL.FTZ R33, R143, R33 ;  /* 0x000000218f217220 */ /* 0x000fe20000410000 */
[----:B------:R-:W-:Y:S01]  /*4620*/  FMUL.FTZ R34, R113, R80 ;  /* 0x0000005071227220 */ /* 0x000fe20000410000 */
[----:B------:R-:W-:Y:S01]  /*4630*/  FADD.FTZ R147, -R89, R152 ;  /* 0x0000009859937221 */ /* 0x000fe20000010100 */
[----:B------:R-:W-:Y:S01]  /*4640*/  FMUL.FTZ R146, R145, R104 ;  /* 0x0000006891927220 */ /* 0x000fe20000410000 */
[----:B------:R-:W-:Y:S01]  /*4650*/  FFMA.FTZ R149, R142, R99, R33 ;  /* 0x000000638e957223 */ /* 0x000fe20000010021 */
[----:B------:R-:W-:Y:S01]  /*4660*/  FFMA.FTZ R33, R85, -R140, R144 ;  /* 0x8000008c55217223 */ /* 0x000fe20000010090 */
[-C--:B------:R-:W-:Y:S01]  /*4670*/  FMUL.FTZ R144, R145, R34.reuse ;  /* 0x0000002291907220 */ /* 0x080fe20000410000 */
[C---:B------:R-:W-:Y:S01]  /*4680*/  FFMA.FTZ R150, R147.reuse, R34, -R146 ;  /* 0x0000002293967223 */ /* 0x040fe20000010892 */
        /* <DEDUP_REMOVED lines=8> */
[C---:B--2---:R-:W-:Y:S01]  /*4710*/  FMUL.FTZ R33, R111.reuse, R31 ;  /* 0x0000001f6f217220 */ /* 0x044fe20000410000 */
[----:B------:R2:W4:Y:S01]  /*4720*/  SHFL.DOWN PT, R155, R35, 0x1, 0x1f ;  /* 0x08201f00239b7f89 */ /* 0x00052200000e0000 */
[----:B------:R-:W-:Y:S01]  /*4730*/  MOV R34, R35 ;  /* 0x0000002300227202 */ /* 0x000fe20000000f00 */
[CC--:B------:R-:W-:Y:S01]  /*4740*/  FMUL.FTZ R149, R111.reuse, R29.reuse ;  /* 0x0000001d6f957220 */ /* 0x0c0fe20000410000 */
[C---:B0-----:R-:W-:Y:S01]  /*4750*/  FFMA.FTZ R144, R2.reuse, R30, -R33 ;  /* 0x0000001e02907223 */ /* 0x041fe20000010821 */
[----:B------:R0:W5:Y:S01]  /*4760*/  SHFL.DOWN PT, R152, R146, 0x1, 0x1f ;  /* 0x08201f0092987f89 */ /* 0x00016200000e0000 */
[----:B------:R-:W-:Y:S01]  /*4770*/  MOV R33, R150 ;  /* 0x0000009600217202 */ /* 0x000fe20000000f00 */
[C---:B------:R-:W-:Y:S01]  /*4780*/  FMUL.FTZ R151, R111.reuse, R30 ;  /* 0x0000001e6f977220 */ /* 0x040fe20000410000 */
[----:B------:R-:W-:Y:S01]  /*4790*/  FMUL.FTZ R111, R111, R28 ;  /* 0x0000001c6f6f7220 */ /* 0x000fe20000410000 */
[----:B------:R-:W5:Y:S01]  /*47a0*/  SHFL.DOWN PT, R153, R32, 0x1, 0x1f ;  /* 0x08201f0020997f89 */ /* 0x000f6200000e0000 */
[----:B--2---:R-:W-:Y:S01]  /*47b0*/  MOV R35, R146 ;  /* 0x0000009200237202 */ /* 0x004fe20000000f00 */
[C---:B------:R-:W-:Y:S01]  /*47c0*/  FFMA.FTZ R28, R2.reuse, R28, -R149 ;  /* 0x0000001c021c7223 */ /* 0x040fe20000010895 */
[C---:B------:R-:W-:Y:S01]  /*47d0*/  FFMA.FTZ R29, R2.reuse, R29, R111 ;  /* 0x0000001d021d7223 */ /* 0x040fe2000001006f */
[----:B------:R-:W2:Y:S01]  /*47e0*/  SHFL.DOWN PT, R148, R150, 0x1, 0x1f ;  /* 0x08201f0096947f89 */ /* 0x000ea200000e0000 */
[C---:B------:R-:W-:Y:S01]  /*47f0*/  FMUL.FTZ R111, R43.reuse, R113 ;  /* 0x000000712b6f7220 */ /* 0x040fe20000410000 */
[----:B------:R-:W-:Y:S01]  /*4800*/  FMUL.FTZ R30, R43, R112 ;  /* 0x000000702b1e7220 */ /* 0x000fe20000410000 */
[----:B------:R-:W-:-:S02]  /*4810*/  FFMA.FTZ R31, R2, R31, R151 ;  /* 0x0000001f021f7223 */ /* 0x000fc40000010097 */
[C---:B------:R-:W-:Y:S01]  /*4820*/  FFMA.FTZ R2, R42.reuse, R112, R111 ;  /* 0x000000702a027223 */ /* 0x040fe2000001006f */
[----:B0-----:R-:W-:Y:S01]  /*4830*/  FFMA.FTZ R146, R42, R113, -R30 ;  /* 0x000000712a927223 */ /* 0x001fe2000001081e */
[----:B---3--:R-:W-:Y:S01]  /*4840*/  FADD.FTZ R30, R49, R144 ;  /* 0x00000090311e7221 */ /* 0x008fe20000010000 */
[----:B-1----:R-:W-:Y:S01]  /*4850*/  FADD.FTZ R31, R48, R31 ;  /* 0x0000001f301f7221 */ /* 0x002fe20000010000 */
[----:B------:R-:W-:Y:S01]  /*4860*/  FMUL.FTZ R2, R147, R2 ;  /* 0x0000000293027220 */ /* 0x000fe20000410000 */
[C---:B------:R-:W-:Y:S01]  /*4870*/  FMUL.FTZ R111, R43.reuse, R116 ;  /* 0x000000742b6f7220 */ /* 0x040fe20000410000 */
[----:B------:R-:W-:Y:S01]  /*4880*/  FMUL.FTZ R49, R43, R114 ;  /* 0x000000722b317220 */ /* 0x000fe20000410000 */
[----:B----4-:R-:W-:Y:S01]  /*4890*/  @!P1 FADD.FTZ R34, R34, R155 ;  /* 0x0000009b22229221 */ /* 0x010fe20000010000 */
[----:B------:R-:W-:Y:S01]  /*48a0*/  FFMA.FTZ R2, R145, R146, R2 ;  /* 0x0000009291027223 */ /* 0x000fe20000010002 */
[C---:B------:R-:W-:Y:S01]  /*48b0*/  FFMA.FTZ R111, R42.reuse, R114, R111 ;  /* 0x000000722a6f7223 */ /* 0x040fe2000001006f */
[----:B------:R-:W-:Y:S01]  /*48c0*/  FFMA.FTZ R116, R42, R116, -R49 ;  /* 0x000000742a747223 */ /* 0x000fe20000010831 */
[----:B-----5:R-:W-:Y:S01]  /*48d0*/  @!P1 FADD.FTZ R35, R35, R152 ;  /* 0x0000009823239221 */ /* 0x020fe20000010000 */
[----:B------:R-:W-:Y:S01]  /*48e0*/  FFMA.FTZ R112, R11, R112, R2 ;  /* 0x000000700b707223 */ /* 0x000fe20000010002 */
[----:B------:R-:W-:Y:S01]  /*48f0*/  FMUL.FTZ R2, R43, R115 ;  /* 0x000000732b027220 */ /* 0x000fe20000410000 */
[----:B------:R-:W-:Y:S01]  /*4900*/  FMUL.FTZ R142, R142, R111 ;  /* 0x0000006f8e8e7220 */ /* 0x000fe20000410000 */
[----:B------:R-:W-:Y:S01]  /*4910*/  @!P1 FADD.FTZ R32, R153, R32 ;  /* 0x0000002099209221 */ /* 0x000fe20000010000 */
[----:B------:R-:W0:Y:S01]  /*4920*/  SHFL.DOWN PT, R150, R35, 0x2, 0x1f ;  /* 0x08401f0023967f89 */ /* 0x000e2200000e0000 */
[-C--:B------:R-:W-:Y:S01]  /*4930*/  FMUL.FTZ R49, R43, R117.reuse ;  /* 0x000000752b317220 */ /* 0x080fe20000410000 */
[----:B------:R-:W-:Y:S01]  /*4940*/  FFMA.FTZ R111, R42, R117, R2 ;  /* 0x000000752a6f7223 */ /* 0x000fe20000010002 */
[----:B--2---:R-:W-:Y:S01]  /*4950*/  @!P1 FADD.FTZ R33, R33, R148 ;  /* 0x0000009421219221 */ /* 0x004fe20000010000 */
[----:B------:R-:W1:Y:S01]  /*4960*/  SHFL.DOWN PT, R153, R34, 0x2, 0x1f ;  /* 0x08401f0022997f89 */ /* 0x000e6200000e0000 */
[----:B------:R-:W-:Y:S01]  /*4970*/  ISETP.NE.AND P1, PT, R56, RZ, PT ;  /* 0x000000ff3800720c */ /* 0x000fe20003f25270 */
[----:B------:R-:W-:Y:S01]  /*4980*/  FFMA.FTZ R115, R42, R115, -R49 ;  /* 0x000000732a737223 */ /* 0x000fe20000010831 */
[----:B------:R-:W-:Y:S01]  /*4990*/  FMUL.FTZ R111, R106, R111 ;  /* 0x0000006f6a6f7220 */ /* 0x000fe20000410000 */
[----:B------:R-:W2:Y:S01]  /*49a0*/  SHFL.DOWN PT, R149, R32, 0x2, 0x1f ;  /* 0x08401f0020957f89 */ /* 0x000ea200000e0000 */
[----:B------:R-:W-:Y:S01]  /*49b0*/  FMUL.FTZ R49, R43, R118 ;  /* 0x000000762b317220 */ /* 0x000fe20000410000 */
[----:B------:R-:W-:Y:S01]  /*49c0*/  FFMA.FTZ R143, R143, R116, R142 ;  /* 0x000000748f8f7223 */ /* 0x000fe2000001008e */
[----:B------:R-:W-:Y:S01]  /*49d0*/  FFMA.FTZ R140, R140, R115, R111 ;  /* 0x000000738c8c7223 */ /* 0x000fe2000001006f */
[----:B------:R-:W3:Y:S06]  /*49e0*/  SHFL.DOWN PT, R148, R33, 0x2, 0x1f ;  /* 0x08401f0021947f89 */ /* 0x000eec00000e0000 */
[----:B------:R4:W-:Y:S01]  /*49f0*/  @!P1 STS.128 [UR6+0x1980], R28 ;  /* 0x0019801cff009988 */ /* 0x0009e20008000c06 */
[----:B0-----:R-:W-:Y:S01]  /*4a00*/  @!P2 FADD.FTZ R35, R35, R150 ;  /* 0x000000962323a221 */ /* 0x001fe20000010000 */
[----:B-1----:R-:W-:-:S04]  /*4a10*/  @!P2 FADD.FTZ R34, R34, R153 ;  /* 0x000000992222a221 */ /* 0x002fc80000010000 */
[----:B------:R-:W0:Y:S01]  /*4a20*/  SHFL.DOWN PT, R48, R35, 0x4, 0x1f ;  /* 0x08801f0023307f89 */ /* 0x000e2200000e0000 */
[----:B--2---:R-:W-:-:S03]  /*4a30*/  @!P2 FADD.FTZ R32, R32, R149 ;  /* 0x000000952020a221 */ /* 0x004fc60000010000 */
[----:B------:R-:W1:Y:S01]  /*4a40*/  SHFL.DOWN PT, R145, R34, 0x4, 0x1f ;  /* 0x08801f0022917f89 */ /* 0x000e6200000e0000 */
[C---:B----4-:R-:W-:Y:S01]  /*4a50*/  FMUL.FTZ R31, R43.reuse, R120 ;  /* 0x000000782b1f7220 */ /* 0x050fe20000410000 */
[----:B------:R-:W-:Y:S01]  /*4a60*/  FMUL.FTZ R28, R43, R130 ;  /* 0x000000822b1c7220 */ /* 0x000fe20000410000 */
[----:B---3--:R-:W-:Y:S01]  /*4a70*/  @!P2 FADD.FTZ R33, R33, R148 ;  /* 0x000000942121a221 */ /* 0x008fe20000010000 */
[----:B------:R-:W2:Y:S01]  /*4a80*/  SHFL.DOWN PT, R113, R32, 0x4, 0x1f ;  /* 0x08801f0020717f89 */ /* 0x000ea200000e0000 */
[----:B------:R-:W-:Y:S01]  /*4a90*/  ISETP.GT.AND P2, PT, R69, 0x1b, PT ;  /* 0x0000001b4500780c */ /* 0x000fe20003f44270 */
[C---:B------:R-:W-:Y:S01]  /*4aa0*/  FFMA.FTZ R2, R42.reuse, R118, R31 ;  /* 0x000000762a027223 */ /* 0x040fe2000001001f */
[CC--:B------:R-:W-:Y:S01]  /*4ab0*/  FMUL.FTZ R31, R43.reuse, R131.reuse ;  /* 0x000000832b1f7220 */ /* 0x0c0fe20000410000 */
[----:B------:R-:W3:Y:S01]  /*4ac0*/  SHFL.DOWN PT, R30, R33, 0x4, 0x1f ;  /* 0x08801f00211e7f89 */ /* 0x000ee200000e0000 */
[C---:B------:R-:W-:Y:S01]  /*4ad0*/  FFMA.FTZ R131, R42.reuse, R131, -R28 ;  /* 0x000000832a837223 */ /* 0x040fe2000001081c */
[C---:B------:R-:W-:Y:S01]  /*4ae0*/  FMUL.FTZ R28, R43.reuse, R134 ;  /* 0x000000862b1c7220 */ /* 0x040fe20000410000 */
[C---:B------:R-:W-:Y:S01]  /*4af0*/  FFMA.FTZ R31, R42.reuse, R130, R31 ;  /* 0x000000822a1f7223 */ /* 0x040fe2000001001f */
[C---:B------:R-:W-:Y:S01]  /*4b00*/  FFMA.FTZ R120, R42.reuse, R120, -R49 ;  /* 0x000000782a787223 */ /* 0x040fe20000010831 */
[----:B------:R-:W-:Y:S01]  /*4b10*/  FMUL.FTZ R49, R43, R124 ;  /* 0x0000007c2b317220 */ /* 0x000fe20000410000 */
[----:B------:R-:W-:Y:S01]  /*4b20*/  FFMA.FTZ R111, R42, R133, R28 ;  /* 0x000000852a6f7223 */ /* 0x000fe2000001001c */
[----:B------:R-:W-:Y:S01]  /*4b30*/  FMUL.FTZ R31, R138, R31 ;  /* 0x0000001f8a1f7220 */ /* 0x000fe20000410000 */
[----:B------:R-:W-:Y:S01]  /*4b40*/  FMUL.FTZ R2, R141, R2 ;  /* 0x000000028d027220 */ /* 0x000fe20000410000 */
[----:B------:R-:W-:Y:S01]  /*4b50*/  FFMA.FTZ R49, R42, R128, -R49 ;  /* 0x000000802a317223 */ /* 0x000fe20000010831 */
[----:B------:R-:W-:Y:S01]  /*4b60*/  FMUL.FTZ R126, R126, R111 ;  /* 0x0000006f7e7e7220 */ /* 0x000fe20000410000 */
[----:B------:R-:W-:Y:S01]  /*4b70*/  FFMA.FTZ R122, R122, R131, R31 ;  /* 0x000000837a7a7223 */ /* 0x000fe2000001001f */
[----:B0-----:R-:W-:Y:S01]  /*4b80*/  @!P2 FADD.FTZ R35, R35, R48 ;  /* 0x000000302323a221 */ /* 0x001fe20000010000 */
[----:B------:R-:W-:Y:S01]  /*4b90*/  FMUL.FTZ R31, R43, R133 ;  /* 0x000000852b1f7220 */ /* 0x000fe20000410000 */
[----:B------:R-:W-:Y:S01]  /*4ba0*/  FFMA.FTZ R139, R139, R120, R2 ;  /* 0x000000788b8b7223 */ /* 0x000fe20000010002 */
[----:B------:R-:W-:Y:S01]  /*4bb0*/  FFMA.FTZ R29, R10, R114, R143 ;  /* 0x000000720a1d7223 */ /* 0x000fe2000001008f */
[----:B-1----:R-:W-:Y:S01]  /*4bc0*/  @!P2 FADD.FTZ R34, R34, R145 ;  /* 0x000000912222a221 */ /* 0x002fe20000010000 */
[----:B------:R-:W0:Y:S01]  /*4bd0*/  SHFL.DOWN PT, R106, R35, 0x8, 0x1f ;  /* 0x09001f00236a7f89 */ /* 0x000e2200000e0000 */
[----:B------:R-:W-:Y:S01]  /*4be0*/  FFMA.FTZ R134, R42, R134, -R31 ;  /* 0x000000862a867223 */ /* 0x000fe2000001081f */
[----:B------:R-:W-:Y:S01]  /*4bf0*/  FMUL.FTZ R31, R43, R128 ;  /* 0x000000802b1f7220 */ /* 0x000fe20000410000 */
        /* <DEDUP_REMOVED lines=36> */
.L_x_16389:
[----:B------:R-:W-:Y:S05]  /*4e40*/  BSYNC.RECONVERGENT B0 ;  /* 0x0000000000007941 */ /* 0x000fea0003800200 */
.L_x_16388:
        /* <DEDUP_REMOVED lines=23> */
[----:B-1-3--:R-:W1:Y:S01]  /*4fc0*/  @P1 LDS.64 R30, [UR6+0x2980] ;  /* 0x00298006ff1e1984 */ /* 0x00ae620008000a00 */
[----:B0-----:R-:W-:Y:S01]  /*4fd0*/  @P1 FADD.FTZ R34, R34, R28 ;  /* 0x0000001c22221221 */ /* 0x001fe20000010000 */
[----:B------:R-:W-:Y:S01]  /*4fe0*/  @P1 FADD.FTZ R35, R35, R29 ;  /* 0x0000001d23231221 */ /* 0x000fe20000010000 */
[----:B-1----:R-:W-:Y:S01]  /*4ff0*/  @P1 FADD.FTZ R32, R32, R30 ;  /* 0x0000001e20201221 */ /* 0x002fe20000010000 */
[----:B------:R-:W-:-:S03]  /*5000*/  @P1 FADD.FTZ R33, R33, R31 ;  /* 0x0000001f21211221 */ /* 0x000fc60000010000 */
[----:B------:R0:W-:Y:S04]  /*5010*/  STS.64 [UR6+0x3180], R34 ;  /* 0x00318022ff007988 */ /* 0x0001e80008000a06 */
[----:B------:R0:W-:Y:S02]  /*5020*/  STS.64 [UR6+0x2980], R32 ;  /* 0x00298020ff007988 */ /* 0x0001e40008000a06 */
.L_x_16391:
[----:B------:R-:W-:Y:S05]  /*5030*/  BSYNC.RECONVERGENT B0 ;  /* 0x0000000000007941 */ /* 0x000fea0003800200 */
.L_x_16390:
[----:B------:R-:W-:-:S04]  /*5040*/  UIADD3 UR4, UPT, UPT, UR4, 0x1, URZ ;  /* 0x0000000104047890 */ /* 0x000fc8000fffe0ff */
[----:B------:R-:W-:-:S09]  /*5050*/  UISETP.GE.AND UP0, UPT, UR4, UR8, UPT ;  /* 0x000000080400728c */ /* 0x000fd2000bf06270 */
[----:B------:R-:W-:Y:S05]  /*5060*/  BRA.U !UP0, `(.L_x_16392) ;  /* 0xffffffcd08587547 */ /* 0x000fea000b83ffff */
.L_x_16374:
[----:B------:R-:W-:Y:S08]  /*5070*/  BAR.SYNC.DEFER_BLOCKING 0x0 ;  /* 0x0000000000007b1d */ /* 0x000ff00000010000 */
[----:B--2---:R-:W2:Y:S01]  /*5080*/  LDC.64 R42, c[0x0][0x4f8] ;  /* 0x00013e00ff2a7b82 */ /* 0x004ea20000000a00 */
[----:B------:R-:W5:Y:S07]  /*5090*/  LDCU.64 UR4, c[0x0][0x500] ;  /* 0x0000a000ff0477ac */ /* 0x000f6e0008000a00 */
[----:B------:R-:W5:Y:S01]  /*50a0*/  LDC.64 R44, c[0x0][0x550] ;  /* 0x00015400ff2c7b82 */ /* 0x000f620000000a00 */
[----:B------:R-:W2:Y:S04]  /*50b0*/  LDG.E.128 R8, desc[UR16][R36.64] ;  /* 0x0000001024087981 */ /* 0x000ea8000c1e1d00 */
[----:B-1-34-:R-:W3:Y:S04]  /*50c0*/  LDG.E.128 R28, desc[UR16][R36.64+0x200] ;  /* 0x00020010241c7981 */ /* 0x01aee8000c1e1d00 */
[----:B--2---:R-:W-:Y:S04]  /*50d0*/  STS.128 [R70], R8 ;  /* 0x0000000846007388 */ /* 0x004fe80000000c00 */
[----:B---3--:R1:W-:Y:S01]  /*50e0*/  STS.128 [R70+0x200], R28 ;  /* 0x0002001c46007388 */ /* 0x0083e20000000c00 */
[----:B------:R-:W-:-:S03]  /*50f0*/  NOP ;  /* 0x0000000000007918 */ /* 0x000fc60000000000 */
[----:B0-----:R-:W0:Y:S04]  /*5100*/  LDS.128 R32, [R71] ;  /* 0x0000000047207984 */ /* 0x001e280000000c00 */
[----:B------:R-:W2:Y:S01]  /*5110*/  LDS.128 R4, [R71+0x10] ;  /* 0x0000100047047984 */ /* 0x000ea20000000c00 */
[----:B------:R-:W-:Y:S01]  /*5120*/  BAR.SYNC.DEFER_BLOCKING 0x0 ;  /* 0x0000000000007b1d */ /* 0x000fe20000010000 */
[----:B-1----:R-:W-:-:S04]  /*5130*/  SHF.L.U32 R30, R79, 0x8, RZ ;  /* 0x000000084f1e7819 */ /* 0x002fc800000006ff */
[--C-:B------:R-:W-:Y:S01]  /*5140*/  SHF.R.S32.HI R31, RZ, 0x1f, R30.reuse ;  /* 0x0000001fff1f7819 */ /* 0x100fe2000001141e */
[----:B------:R1:W-:Y:S04]  /*5150*/  STS.128 [R71], R20 ;  /* 0x0000001447007388 */ /* 0x0003e80000000c00 */
[----:B------:R3:W-:Y:S01]  /*5160*/  STS.128 [R71+0x10], R24 ;  /* 0x0000101847007388 */ /* 0x0007e20000000c00 */
[--C-:B0-----:R-:W-:Y:S01]  /*5170*/  FADD.FTZ R32, R32, R51.reuse ;  /* 0x0000003320207221 */ /* 0x101fe20000010000 */
        /* <DEDUP_REMOVED lines=8> */
[----:B------:R-:W-:Y:S01]  /*5200*/  FSETP.GTU.FTZ.AND P2, PT, R35, 20, PT ;  /* 0x41a000002300780b */ /* 0x000fe20003f5c000 */
[----:B------:R-:W-:Y:S01]  /*5210*/  FADD.FTZ R28, R7, R51 ;  /* 0x00000033071c7221 */ /* 0x000fe20000010000 */
[----:B------:R-:W-:Y:S01]  /*5220*/  FSETP.GTU.FTZ.AND P3, PT, R8, 20, PT ;  /* 0x41a000000800780b */ /* 0x000fe20003f7c000 */
[----:B-1----:R-:W-:Y:S01]  /*5230*/  IMAD.WIDE.U32 R20, R42, UR18, R30 ;  /* 0x000000122a147c25 */ /* 0x002fe2000f8e001e */
[----:B------:R-:W-:-:S02]  /*5240*/  FSETP.GTU.FTZ.AND P4, PT, R10, 20, PT ;  /* 0x41a000000a00780b */ /* 0x000fc40003f9c000 */
[----:B------:R-:W-:Y:S01]  /*5250*/  FSETP.GTU.FTZ.AND P5, PT, R11, 20, PT ;  /* 0x41a000000b00780b */ /* 0x000fe20003fbc000 */
[----:B------:R-:W-:Y:S01]  /*5260*/  IMAD R21, R43, UR18, R21 ;  /* 0x000000122b157c24 */ /* 0x000fe2000f8e0215 */
[----:B------:R-:W-:Y:S01]  /*5270*/  FSETP.GTU.FTZ.AND P1, PT, R34, 20, PT ;  /* 0x41a000002200780b */ /* 0x000fe20003f3c000 */
[----:B------:R-:W-:Y:S01]  /*5280*/  @!P6 FMUL.FTZ R0, R32, -1.4426950216293334961 ;  /* 0xbfb8aa3b2000e820 */ /* 0x000fe20000410000 */
[----:B-----5:R-:W-:-:S04]  /*5290*/  IMAD.WIDE.U32 R20, R3, UR4, R20 ;  /* 0x0000000403147c25 */ /* 0x020fc8000f8e0014 */
[----:B------:R-:W-:Y:S01]  /*52a0*/  @!P2 FMUL.FTZ R4, R35, -1.4426950216293334961 ;  /* 0xbfb8aa3b2304a820 */ /* 0x000fe20000410000 */
[----:B------:R-:W0:Y:S01]  /*52b0*/  @!P6 MUFU.EX2 R0, R0 ;  /* 0x000000000000e308 */ /* 0x000e220000000800 */
[----:B------:R-:W-:Y:S01]  /*52c0*/  @!P3 FMUL.FTZ R5, R8, -1.4426950216293334961 ;  /* 0xbfb8aa3b0805b820 */ /* 0x000fe20000410000 */
[----:B------:R-:W-:Y:S01]  /*52d0*/  @!P4 FMUL.FTZ R6, R10, -1.4426950216293334961 ;  /* 0xbfb8aa3b0a06c820 */ /* 0x000fe20000410000 */
[----:B------:R-:W-:Y:S02]  /*52e0*/  IMAD R21, R3, UR5, R21 ;  /* 0x0000000503157c24 */ /* 0x000fe4000f8e0215 */
[----:B------:R-:W-:Y:S01]  /*52f0*/  @!P2 MUFU.EX2 R4, R4 ;  /* 0x000000040004a308 */ /* 0x000fe20000000800 */
[----:B------:R-:W-:Y:S01]  /*5300*/  @!P5 FMUL.FTZ R7, R11, -1.4426950216293334961 ;  /* 0xbfb8aa3b0b07d820 */ /* 0x000fe20000410000 */
[----:B------:R-:W1:Y:S02]  /*5310*/  LDCU.64 UR4, c[0x0][0x520] ;  /* 0x0000a400ff0477ac */ /* 0x000e640008000a00 */
[----:B------:R-:W-:Y:S04]  /*5320*/  @!P3 MUFU.EX2 R5, R5 ;  /* 0x000000050005b308 */ /* 0x000fe80000000800 */
[----:B------:R-:W2:Y:S01]  /*5330*/  @!P4 MUFU.EX2 R29, R6 ;  /* 0x00000006001dc308 */ /* 0x000ea20000000800 */
[----:B0-----:R-:W-:Y:S01]  /*5340*/  @!P6 FADD.FTZ R2, R0, 1 ;  /* 0x3f8000000002e421 */ /* 0x001fe20000010000 */
[----:B------:R-:W-:-:S02]  /*5350*/  @!P0 FMUL.FTZ R0, R33, -1.4426950216293334961 ;  /* 0xbfb8aa3b21008820 */ /* 0x000fc40000410000 */
[----:B------:R-:W0:Y:S04]  /*5360*/  @!P5 MUFU.EX2 R32, R7 ;  /* 0x000000070020d308 */ /* 0x000e280000000800 */
[----:B------:R4:W5:Y:S01]  /*5370*/  @!P6 MUFU.RCP R9, R2 ;  /* 0x000000020009e308 */ /* 0x0009620000001000 */
[----:B--2---:R-:W-:-:S07]  /*5380*/  @!P4 FADD.FTZ R29, R29, 1 ;  /* 0x3f8000001d1dc421 */ /* 0x004fce0000010000 */
[----:B------:R-:W2:Y:S01]  /*5390*/  @!P0 MUFU.EX2 R0, R0 ;  /* 0x0000000000008308 */ /* 0x000ea20000000800 */
[----:B----4-:R-:W-:Y:S01]  /*53a0*/  @!P1 FMUL.FTZ R2, R34, -1.4426950216293334961 ;  /* 0xbfb8aa3b22029820 */ /* 0x010fe20000410000 */
[----:B0-----:R-:W-:-:S04]  /*53b0*/  @!P5 FADD.FTZ R32, R32, 1 ;  /* 0x3f8000002020d421 */ /* 0x001fc80000010000 */
[----:B---3--:R-:W0:Y:S01]  /*53c0*/  @!P5 MUFU.RCP R25, R32 ;  /* 0x000000200019d308 */ /* 0x008e220000001000 */
[----:B-----5:R-:W-:Y:S01]  /*53d0*/  @!P6 FMUL.FTZ R16, R16, R9 ;  /* 0x000000091010e220 */ /* 0x020fe20000410000 */
[----:B------:R-:W-:Y:S01]  /*53e0*/  FSETP.GTU.FTZ.AND P6, PT, R28, 20, PT ;  /* 0x41a000001c00780b */ /* 0x000fe20003fdc000 */
[----:B--2---:R-:W-:-:S05]  /*53f0*/  @!P0 FADD.FTZ R0, R0, 1 ;  /* 0x3f80000000008421 */ /* 0x004fca0000010000 */
[----:B------:R-:W2:Y:S04]  /*5400*/  @!P1 MUFU.EX2 R2, R2 ;  /* 0x0000000200029308 */ /* 0x000ea80000000800 */
[----:B------:R3:W4:Y:S03]  /*5410*/  @!P0 MUFU.RCP R34, R0 ;  /* 0x0000000000228308 */ /* 0x0007260000001000 */
[----:B------:R-:W-:Y:S01]  /*5420*/  @!P6 FMUL.FTZ R8, R28, -1.4426950216293334961 ;  /* 0xbfb8aa3b1c08e820 */ /* 0x000fe20000410000 */
[----:B------:R-:W-:Y:S01]  /*5430*/  @!P2 FADD.FTZ R28, R4, 1 ;  /* 0x3f800000041ca421 */ /* 0x000fe20000010000 */
[----:B0-----:R-:W-:Y:S01]  /*5440*/  @!P5 FMUL.FTZ R14, R14, R25 ;  /* 0x000000190e0ed220 */ /* 0x001fe20000410000 */
[----:B------:R-:W-:-:S02]  /*5450*/  NOP ;  /* 0x0000000000007918 */ /* 0x000fc40000000000 */
[----:B------:R0:W5:Y:S01]  /*5460*/  @!P6 MUFU.EX2 R33, R8 ;  /* 0x000000080021e308 */ /* 0x0001620000000800 */
[----:B---3--:R-:W-:Y:S01]  /*5470*/  @!P3 FADD.FTZ R0, R5, 1 ;  /* 0x3f8000000500b421 */ /* 0x008fe20000010000 */
[----:B--2---:R-:W-:Y:S01]  /*5480*/  @!P1 FADD.FTZ R2, R2, 1 ;  /* 0x3f80000002029421 */ /* 0x004fe20000010000 */
[----:B------:R-:W2:Y:S01]  /*5490*/  LDS.128 R4, [R70] ;  /* 0x0000000046047984 */ /* 0x000ea20000000c00 */
[----:B------:R3:W1:Y:S01]  /*54a0*/  @!P2 MUFU.RCP R36, R28 ;  /* 0x0000001c0024a308 */ /* 0x0006620000001000 */
[----:B----4-:R-:W-:Y:S02]  /*54b0*/  @!P0 FMUL.FTZ R17, R17, R34 ;  /* 0x0000002211118220 */ /* 0x010fe40000410000 */
[----:B0-----:R-:W0:Y:S05]  /*54c0*/  LDS.128 R8, [R70+0x200] ;  /* 0x0002000046087984 */ /* 0x001e2a0000000c00 */
[----:B------:R-:W4:Y:S01]  /*54d0*/  @!P1 MUFU.RCP R35, R2 ;  /* 0x0000000200239308 */ /* 0x000f220000001000 */
[----:B---3--:R-:W-:Y:S01]  /*54e0*/  LEA R28, P0, R20, R44, 0x2 ;  /* 0x0000002c141c7211 */ /* 0x008fe200078010ff */
[----:B-----5:R-:W-:-:S06]  /*54f0*/  @!P6 FADD.FTZ R33, R33, 1 ;  /* 0x3f8000002121e421 */ /* 0x020fcc0000010000 */
[----:B------:R3:W5:Y:S01]  /*5500*/  @!P4 MUFU.RCP R2, R29 ;  /* 0x0000001d0002c308 */ /* 0x0007620000001000 */
[----:B-1----:R-:W-:Y:S01]  /*5510*/  @!P2 FMUL.FTZ R19, R19, R36 ;  /* 0x000000241313a220 */ /* 0x002fe20000410000 */
[----:B------:R-:W-:-:S04]  /*5520*/  IADD3 R58, P2, PT, R58, -0x400, RZ ;  /* 0xfffffc003a3a7810 */ /* 0x000fc80007f5e0ff */
[----:B------:R-:W-:Y:S02]  /*5530*/  IADD3.X R63, PT, PT, R63, -0x1, RZ, P2, !PT ;  /* 0xffffffff3f3f7810 */ /* 0x000fe400017fe4ff */
[----:B------:R-:W1:Y:S01]  /*5540*/  @!P3 MUFU.RCP R23, R0 ;  /* 0x000000000017b308 */ /* 0x000e620000001000 */
[----:B---3--:R-:W-:Y:S01]  /*5550*/  LEA.HI.X R29, R20, R45, R21, 0x2, P0 ;  /* 0x0000002d141d7211 */ /* 0x008fe200000f1415 */
[----:B----4-:R-:W-:Y:S01]  /*5560*/  @!P1 FMUL.FTZ R18, R18, R35 ;  /* 0x0000002312129220 */ /* 0x010fe20000410000 */
[----:B------:R-:W-:Y:S01]  /*5570*/  IADD3 R62, P1, PT, R62, -0x400, RZ ;  /* 0xfffffc003e3e7810 */ /* 0x000fe20007f3e0ff */
[----:B------:R-:W3:Y:S01]  /*5580*/  LDC.64 R34, c[0x0][0x560] ;  /* 0x00015800ff227b82 */ /* 0x000ee20000000a00 */
[----:B------:R-:W-:Y:S02]  /*5590*/  IMAD.WIDE.U32 R28, R68, 0x10, R28 ;  /* 0x00000010441c7825 */ /* 0x000fe400078e001c */
[----:B------:R-:W-:Y:S01]  /*55a0*/  IADD3.X R67, PT, PT, R67, -0x1, RZ, P1, !PT ;  /* 0xffffffff43437810 */ /* 0x000fe20000ffe4ff */
[----:B------:R4:W0:Y:S01]  /*55b0*/  @!P6 MUFU.RCP R0, R33 ;  /* 0x000000210000e308 */ /* 0x0008220000001000 */
[----:B-----5:R-:W-:Y:S01]  /*55c0*/  @!P4 FMUL.FTZ R13, R13, R2 ;  /* 0x000000020d0dc220 */ /* 0x020fe20000410000 */
[----:B--2---:R2:W-:Y:S02]  /*55d0*/  STG.E.128 desc[UR16][R28.64], R4 ;  /* 0x000000041c007986 */ /* 0x0045e4000c101d10 */
[----:B----4-:R-:W4:Y:S01]  /*55e0*/  LDC.64 R32, c[0x0][0x518] ;  /* 0x00014600ff207b82 */ /* 0x010f220000000a00 */
[----:B-1----:R-:W-:Y:S01]  /*55f0*/  @!P3 FMUL.FTZ R12, R12, R23 ;  /* 0x000000170c0cb220 */ /* 0x002fe20000410000 */
[----:B------:R-:W-:Y:S01]  /*5600*/  IADD3 R60, P3, PT, R60, -0x400, RZ ;  /* 0xfffffc003c3c7810 */ /* 0x000fe20007f7e0ff */
[----:B0-----:R-:W-:Y:S03]  /*5610*/  STG.E.128 desc[UR16][R28.64+0x200], R8 ;  /* 0x000200081c007986 */ /* 0x001fe6000c101d10 */
[----:B------:R-:W-:-:S02]  /*5620*/  IADD3.X R65, PT, PT, R65, -0x1, RZ, P3, !PT ;  /* 0xffffffff41417810 */ /* 0x000fc40001ffe4ff */
[----:B------:R-:W-:Y:S01]  /*5630*/  BAR.SYNC.DEFER_BLOCKING 0x0 ;  /* 0x0000000000007b1d */ /* 0x000fe20000010000 */
[----:B------:R-:W-:Y:S01]  /*5640*/  @!P6 FMUL.FTZ R15, R15, R0 ;  /* 0x000000000f0fe220 */ /* 0x000fe20000410000 */
[----:B------:R-:W-:Y:S01]  /*5650*/  FADD.FTZ R0, R16, R59 ;  /* 0x0000003b10007221 */ /* 0x000fe20000010000 */
[----:B----4-:R-:W-:-:S04]  /*5660*/  IMAD.WIDE.U32 R30, R32, UR18, R30 ;  /* 0x00000012201e7c25 */ /* 0x010fc8000f8e001e */
[----:B------:R-:W-:Y:S01]  /*5670*/  IMAD R31, R33, UR18, R31 ;  /* 0x00000012211f7c24 */ /* 0x000fe2000f8e021f */
[----:B------:R0:W-:Y:S01]  /*5680*/  STS.128 [R71], R16 ;  /* 0x0000001047007388 */ /* 0x0001e20000000c00 */
[----:B--2---:R-:W-:-:S03]  /*5690*/  IMAD.WIDE.U32 R4, R3, UR4, R30 ;  /* 0x0000000403047c25 */ /* 0x004fc6000f8e001e */
[----:B------:R1:W-:Y:S01]  /*56a0*/  STS.128 [R71+0x10], R12 ;  /* 0x0000100c47007388 */ /* 0x0003e20000000c00 */
[----:B------:R-:W-:-:S03]  /*56b0*/  NOP ;  /* 0x0000000000007918 */ /* 0x000fc60000000000 */
[----:B------:R-:W2:Y:S01]  /*56c0*/  LDS.128 R20, [R70] ;  /* 0x0000000046147984 */ /* 0x000ea20000000c00 */
[----:B---3--:R-:W-:-:S03]  /*56d0*/  LEA R6, P0, R4, R34, 0x2 ;  /* 0x0000002204067211 */ /* 0x008fc600078010ff */
        /* <DEDUP_REMOVED lines=16> */
.L_x_16357:
        /* <DEDUP_REMOVED lines=13> */
[----:B-1----:R-:W-:-:S05]  /*58b0*/  @P1 FADD R0, R0, R57 ;  /* 0x0000003900001221 */ /* 0x002fca0000000000 */
        /* <DEDUP_REMOVED lines=20> */
.L_x_16395:
[----:B------:R-:W-:Y:S05]  /*5a00*/  BSYNC.RECONVERGENT B0 ;  /* 0x0000000000007941 */ /* 0x000fea0003800200 */
.L_x_16394:
        /* <DEDUP_REMOVED lines=26> */
.L_x_16397:
[----:B------:R-:W-:Y:S05]  /*5bb0*/  BSYNC.RECONVERGENT B0 ;  /* 0x0000000000007941 */ /* 0x000fea0003800200 */
.L_x_16396:
        /* <DEDUP_REMOVED lines=16> */
[C---:B------:R-:W-:Y:S01]  /*5cc0*/  IMAD R27, R3.reuse, UR11, R9 ;  /* 0x0000000b031b7c24 */ /* 0x040fe2000f8e0209 */
[----:B------:R-:W4:Y:S01]  /*5cd0*/  LDCU.64 UR24, c[0x0][0x4f0] ;  /* 0x00009e00ff1877ac */ /* 0x000f220008000a00 */
[----:B------:R-:W-:Y:S01]  /*5ce0*/  IMAD R25, R3, UR13, R11 ;  /* 0x0000000d03197c24 */ /* 0x000fe2000f8e020b */
[----:B------:R-:W0:Y:S01]  /*5cf0*/  LDCU.64 UR26, c[0x0][0x540] ;  /* 0x0000a800ff1a77ac */ /* 0x000e220008000a00 */
[----:B------:R-:W0:Y:S01]  /*5d00*/  LDCU.128 UR20, c[0x0][0x530] ;  /* 0x0000a600ff1477ac */ /* 0x000e220008000c00 */
[----:B--2---:R-:W-:-:S12]  /*5d10*/  ULEA UR4, UR5, UR4, 0x18 ;  /* 0x0000000405047291 */ /* 0x004fd8000f8ec0ff */
.L_x_16399:
        /* <DEDUP_REMOVED lines=60> */
.L_x_16398:
[----:B------:R-:W-:Y:S05]  /*60e0*/  EXIT ;  /* 0x000000000000794d */ /* 0x000fea0003800000 */
.L_x_16400:
        /* <DEDUP_REMOVED lines=9> */
.L_x_18770:


//--------------------- .text._Z25selective_scan_bwd_kernelI32Selective_Scan_bwd_kernel_traitsILi32ELi8ELb1ELb0ELb0ELb1ELb1EfN3c107complexIfEEEEv12SSMParamsBwd --------------------------
	.section	.text._Z25selective_scan_bwd_kernelI32Selective_Scan_bwd_kernel_traitsILi32ELi8ELb1ELb0ELb0ELb1ELb1EfN3c107complexIfEEEEv12SSMParamsBwd,"ax",@progbits
	.align	128
        .global         _Z25selective_scan_bwd_kernelI32Selective_Scan_bwd_kernel_traitsILi32ELi8ELb1ELb0ELb0ELb1ELb1EfN3c107complexIfEEEEv12SSMParamsBwd
        .type           _Z25selective_scan_bwd_kernelI32Selective_Scan_bwd_kernel_traitsILi32ELi8ELb1ELb0ELb0ELb1ELb1EfN3c107complexIfEEEEv12SSMParamsBwd,@function
        .size           _Z25selective_scan_bwd_kernelI32Selective_Scan_bwd_kernel_traitsILi32ELi8ELb1ELb0ELb0ELb1ELb1EfN3c107complexIfEEEEv12SSMParamsBwd,(.L_x_18771 - _Z25selective_scan_bwd_kernelI32Selective_Scan_bwd_kernel_traitsILi32ELi8ELb1ELb0ELb0ELb1ELb1EfN3c107complexIfEEEEv12SSMParamsBwd)
        .other          _Z25selective_scan_bwd_kernelI32Selective_Scan_bwd_kernel_traitsILi32ELi8ELb1ELb0ELb0ELb1ELb1EfN3c107complexIfEEEEv12SSMParamsBwd,@"STO_CUDA_ENTRY STV_DEFAULT"
_Z25selective_scan_bwd_kernelI32Selective_Scan_bwd_kernel_traitsILi32ELi8ELb1ELb0ELb0ELb1ELb1EfN3c107complexIfEEEEv12SSMParamsBwd:
.text._Z25selective_scan_bwd_kernelI32Selective_Scan_bwd_kernel_traitsILi32ELi8ELb1ELb0ELb0ELb1ELb1EfN3c107complexIfEEEEv12SSMParamsBwd:
        /* <DEDUP_REMOVED lines=102> */
.L_x_16438:
[----:B------:R-:W-:Y:S01]  /*0660*/  BAR.SYNC.DEFER_BLOCKING 0x0 ;  /* 0x0000000000007b1d */ /* 0x000fe20000010000 */
[----:B0-----:R-:W-:-:S07]  /*0670*/  IMAD.WIDE.U32 R2, R67, 0x10, R74 ;  /* 0x0000001043027825 */ /* 0x001fce00078e004a */
[----:B------:R-:W0:Y:S01]  /*0680*/  S2UR UR5, SR_CgaCtaId ;  /* 0x00000000000579c3 */ /* 0x000e220000008800 */
[----:B------:R-:W1:Y:S01]  /*0690*/  S2R R66, SR_LANEID ;  /* 0x0000000000427919 */ /* 0x000e620000000000 */
[----:B------:R-:W-:Y:S01]  /*06a0*/  UMOV UR4, 0x400 ;  /* 0x0000040000047882 */ /* 0x000fe20000000000 */
[----:B------:R-:W-:-:S05]  /*06b0*/  IMAD.WIDE.U32 R24, R67, 0x10, R72 ;  /* 0x0000001043187825 */ /* 0x000fca00078e0048 */
[----:B------:R-:W2:Y:S01]  /*06c0*/  LDC.64 R52, c[0x0][0x410] ;  /* 0x00010400ff347b82 */ /* 0x000ea20000000a00 */
[----:B------:R-:W3:Y:S04]  /*06d0*/  LDG.E.128 R12, desc[UR16][R2.64] ;  /* 0x00000010020c7981 */ /* 0x000ee8000c1e1d00 */
[----:B------:R-:W4:Y:S01]  /*06e0*/  LDG.E.128 R16, desc[UR16][R2.64+0x200] ;  /* 0x0002001002107981 */ /* 0x000f22000c1e1d00 */
[----:B0-----:R-:W-:-:S06]  /*06f0*/  ULEA UR4, UR5, UR4, 0x18 ;  /* 0x0000000405047291 */ /* 0x001fcc000f8ec0ff */
[----:B-1----:R-:W-:-:S04]  /*0700*/  LEA R65, R66, UR4, 0x4 ;  /* 0x0000000442417c11 */ /* 0x002fc8000f8e20ff */
[----:B------:R-:W-:Y:S01]  /*0710*/  LEA R64, R66, R65, 0x4 ;  /* 0x0000004142407211 */ /* 0x000fe200078e20ff */
[----:B---3--:R-:W-:Y:S04]  /*0720*/  STS.128 [R65], R12 ;  /* 0x0000000c41007388 */ /* 0x008fe80000000c00 */
[----:B----4-:R-:W-:Y:S01]  /*0730*/  STS.128 [R65+0x200], R16 ;  /* 0x0002001041007388 */ /* 0x010fe20000000c00 */
[----:B------:R-:W-:-:S03]  /*0740*/  NOP ;  /* 0x0000000000007918 */ /* 0x000fc60000000000 */
[----:B------:R-:W-:Y:S04]  /*0750*/  LDS.128 R4, [R64] ;  /* 0x0000000040047984 */ /* 0x000fe80000000c00 */
[----:B------:R-:W-:Y:S01]  /*0760*/  LDS.128 R8, [R64+0x10] ;  /* 0x0000100040087984 */ /* 0x000fe20000000c00 */
[----:B------:R-:W-:Y:S06]  /*0770*/  BAR.SYNC.DEFER_BLOCKING 0x0 ;  /* 0x0000000000007b1d */ /* 0x000fec0000010000 */
[----:B------:R-:W3:Y:S04]  /*0780*/  LDG.E.128 R36, desc[UR16][R24.64] ;  /* 0x0000001018247981 */ /* 0x000ee8000c1e1d00 */
[----:B------:R-:W4:Y:S01]  /*0790*/  LDG.E.128 R40, desc[UR16][R24.64+0x200] ;  /* 0x0002001018287981 */ /* 0x000f22000c1e1d00 */
[----:B------:R-:W-:-:S03]  /*07a0*/  IMAD.WIDE.U32 R2, R67, 0x10, R70 ;  /* 0x0000001043027825 */ /* 0x000fc600078e0046 */
[----:B---3--:R0:W-:Y:S04]  /*07b0*/  STS.128 [R65], R36 ;  /* 0x0000002441007388 */ /* 0x0081e80000000c00 */
[----:B----4-:R1:W-:Y:S01]  /*07c0*/  STS.128 [R65+0x200], R40 ;  /* 0x0002002841007388 */ /* 0x0103e20000000c00 */
[----:B------:R-:W-:-:S03]  /*07d0*/  NOP ;  /* 0x0000000000007918 */ /* 0x000fc60000000000 */
[----:B------:R-:W3:Y:S04]  /*07e0*/  LDS.128 R32, [R64] ;  /* 0x0000000040207984 */ /* 0x000ee80000000c00 */
[----:B------:R-:W4:Y:S01]  /*07f0*/  LDS.128 R28, [R64+0x10] ;  /* 0x00001000401c7984 */ /* 0x000f220000000c00 */
[----:B0-----:R-:W0:Y:S08]  /*0800*/  LDC.64 R38, c[0x0][0x418] ;  /* 0x00010600ff267b82 */ /* 0x001e300000000a00 */
[----:B------:R-:W-:Y:S01]  /*0810*/  BAR.SYNC.DEFER_BLOCKING 0x0 ;  /* 0x0000000000007b1d */ /* 0x000fe20000010000 */
[----:B------:R-:W-:-:S07]  /*0820*/  IADD3 R63, PT, PT, R69, -0x1, RZ ;  /* 0xffffffff453f7810 */ /* 0x000fce0007ffe0ff */
[----:B-1----:R-:W1:Y:S01]  /*0830*/  LDC.64 R40, c[0x0][0x488] ;  /* 0x00012200ff287b82 */ /* 0x002e620000000a00 */
[----:B------:R-:W4:Y:S04]  /*0840*/  LDG.E.128 R44, desc[UR16][R2.64] ;  /* 0x00000010022c7981 */ /* 0x000f28000c1e1d00 */
[----:B------:R4:W4:Y:S01]  /*0850*/  LDG.E.128 R48, desc[UR16][R2.64+0x200] ;  /* 0x0002001002307981 */ /* 0x000922000c1e1d00 */
[----:B------:R-:W-:Y:S01]  /*0860*/  SHF.L.U32 R26, R63, 0x8, RZ ;  /* 0x000000083f1a7819 */ /* 0x000fe200000006ff */
[----:B------:R-:W-:Y:S01]  /*0870*/  HFMA2 R27, -RZ, RZ, 0, 0 ;  /* 0x00000000ff1b7431 */ /* 0x000fe200000001ff */
[----:B------:R-:W-:Y:S01]  /*0880*/  BSSY.RECONVERGENT B0, `(.L_x_16402) ;  /* 0x0000035000007945 */ /* 0x000fe20003800200 */
[--C-:B---3-5:R-:W-:Y:S01]  /*0890*/  FADD.FTZ R61, R32, R83.reuse ;  /* 0x00000053203d7221 */ /* 0x128fe20000010000 */
[--C-:B------:R-:W-:Y:S01]  /*08a0*/  FADD.FTZ R62, R33, R83.reuse ;  /* 0x00000053213e7221 */ /* 0x100fe20000010000 */
[----:B------:R-:W-:Y:S01]  /*08b0*/  FADD.FTZ R60, R35, R83 ;  /* 0x00000053233c7221 */ /* 0x000fe20000010000 */
[----:B--2---:R-:W-:-:S04]  /*08c0*/  IMAD.WIDE.U32 R36, R52, UR18, R26 ;  /* 0x0000001234247c25 */ /* 0x004fc8000f8e001a */
[--C-:B----4-:R-:W-:Y:S01]  /*08d0*/  FADD.FTZ R86, R28, R83.reuse ;  /* 0x000000531c567221 */ /* 0x110fe20000010000 */
[----:B------:R-:W-:Y:S01]  /*08e0*/  FSETP.GTU.FTZ.AND P4, PT, R61, 20, PT ;  /* 0x41a000003d00780b */ /* 0x000fe20003f9c000 */
[--C-:B------:R-:W-:Y:S01]  /*08f0*/  FADD.FTZ R3, R34, R83.reuse ;  /* 0x0000005322037221 */ /* 0x100fe20000010000 */
[----:B------:R-:W-:Y:S01]  /*0900*/  FADD.FTZ R88, R29, R83 ;  /* 0x000000531d587221 */ /* 0x000fe20000010000 */
[----:B------:R-:W-:Y:S01]  /*0910*/  IMAD R37, R53, UR18, R37 ;  /* 0x0000001235257c24 */ /* 0x000fe2000f8e0225 */
[----:B------:R-:W-:Y:S01]  /*0920*/  FSETP.GTU.FTZ.AND P5, PT, R62, 20, PT ;  /* 0x41a000003e00780b */ /* 0x000fe20003fbc000 */
[----:B------:R-:W-:Y:S01]  /*0930*/  FADD.FTZ R87, R30, R83 ;  /* 0x000000531e577221 */ /* 0x000fe20000010000 */
[----:B------:R-:W-:Y:S01]  /*0940*/  FSETP.GTU.FTZ.AND P0, PT, R3, 20, PT ;  /* 0x41a000000300780b */ /* 0x000fe20003f1c000 */
[----:B0-----:R-:W-:Y:S01]  /*0950*/  IMAD.WIDE.U32 R28, R85, R38, R36 ;  /* 0x00000026551c7225 */ /* 0x001fe200078e0024 */
[----:B------:R-:W-:Y:S02]  /*0960*/  FSETP.GTU.FTZ.AND P1, PT, R60, 20, PT ;  /* 0x41a000003c00780b */ /* 0x000fe40003f3c000 */
[----:B------:R-:W-:-:S02]  /*0970*/  FSETP.GTU.FTZ.AND P2, PT, R86, 20, PT ;  /* 0x41a000005600780b */ /* 0x000fc40003f5c000 */
[----:B------:R-:W-:Y:S01]  /*0980*/  FSETP.GTU.FTZ.AND P3, PT, R88, 20, PT ;  /* 0x41a000005800780b */ /* 0x000fe20003f7c000 */
[----:B------:R0:W-:Y:S04]  /*0990*/  STS.128 [R65], R44 ;  /* 0x0000002c41007388 */ /* 0x0001e80000000c00 */
[----:B------:R0:W-:Y:S01]  /*09a0*/  STS.128 [R65+0x200], R48 ;  /* 0x0002003041007388 */ /* 0x0001e20000000c00 */
[----:B------:R-:W-:-:S03]  /*09b0*/  NOP ;  /* 0x0000000000007918 */ /* 0x000fc60000000000 */
[----:B------:R0:W2:Y:S04]  /*09c0*/  LDS.128 R12, [R64] ;  /* 0x00000000400c7984 */ /* 0x0000a80000000c00 */
[----:B------:R0:W3:Y:S01]  /*09d0*/  LDS.128 R16, [R64+0x10] ;  /* 0x0000100040107984 */ /* 0x0000e20000000c00 */
        /* <DEDUP_REMOVED lines=31> */
.L_x_16403:
[----:B------:R-:W-:Y:S05]  /*0bd0*/  BSYNC.RECONVERGENT B0 ;  /* 0x0000000000007941 */ /* 0x000fea0003800200 */
.L_x_16402:
[----:B------:R-:W-:Y:S01]  /*0be0*/  IMAD R0, R85, R39, R29 ;  /* 0x0000002755007224 */ /* 0x000fe200078e021d */
[C---:B------:R-:W-:Y:S01]  /*0bf0*/  LEA R30, P6, R28.reuse, R40, 0x2 ;  /* 0x000000281c1e7211 */ /* 0x040fe200078c10ff */
[----:B------:R-:W-:Y:S01]  /*0c00*/  BSSY.RECONVERGENT B0, `(.L_x_16404) ;  /* 0x0000023000007945 */ /* 0x000fe20003800200 */
[----:B------:R-:W-:Y:S01]  /*0c10*/  FADD.FTZ R90, R31, R83 ;  /* 0x000000531f5a7221 */ /* 0x000fe20000010000 */
[----:B------:R-:W-:Y:S02]  /*0c20*/  FSETP.GTU.FTZ.AND P4, PT, R87, 20, PT ;  /* 0x41a000005700780b */ /* 0x000fe40003f9c000 */
[----:B------:R-:W-:Y:S01]  /*0c30*/  LEA.HI.X R31, R28, R41, R0, 0x2, P6 ;  /* 0x000000291c1f7211 */ /* 0x000fe200030f1400 */
        /* <DEDUP_REMOVED lines=31> */
.L_x_16405:
[----:B------:R-:W-:Y:S05]  /*0e30*/  BSYNC.RECONVERGENT B0 ;  /* 0x0000000000007941 */ /* 0x000fea0003800200 */
.L_x_16404:
[----:B------:R-:W-:Y:S01]  /*0e40*/  BSSY.RECONVERGENT B0, `(.L_x_16406) ;  /* 0x0000022000007945 */ /* 0x000fe20003800200 */
[----:B------:R-:W-:Y:S01]  /*0e50*/  FSETP.GTU.FTZ.AND P5, PT, R90, 20, PT ;  /* 0x41a000005a00780b */ /* 0x000fe20003fbc000 */
[----:B------:R-:W-:Y:S02]  /*0e60*/  IMAD.WIDE.U32 R28, R67, 0x10, R30 ;  /* 0x00000010431c7825 */ /* 0x000fe400078e001e */
        /* <DEDUP_REMOVED lines=31> */
.L_x_16407:
[----:B------:R-:W-:Y:S05]  /*1060*/  BSYNC.RECONVERGENT B0 ;  /* 0x0000000000007941 */ /* 0x000fea0003800200 */
.L_x_16406:
        /* <DEDUP_REMOVED lines=32> */
.L_x_16409:
[----:B------:R-:W-:Y:S05]  /*1270*/  BSYNC.RECONVERGENT B0 ;  /* 0x0000000000007941 */ /* 0x000fea0003800200 */
.L_x_16408:
        /* <DEDUP_REMOVED lines=32> */
.L_x_16411:
[----:B------:R-:W-:Y:S05]  /*1480*/  BSYNC.RECONVERGENT B0 ;  /* 0x0000000000007941 */ /* 0x000fea0003800200 */
.L_x_16410:
        /* <DEDUP_REMOVED lines=32> */
.L_x_16413:
[----:B------:R-:W-:Y:S05]  /*1690*/  BSYNC.RECONVERGENT B0 ;  /* 0x0000000000007941 */ /* 0x000fea0003800200 */
.L_x_16412:
        /* <DEDUP_REMOVED lines=32> */
.L_x_16415:
[----:B------:R-:W-:Y:S05]  /*18a0*/  BSYNC.RECONVERGENT B0 ;  /* 0x0000000000007941 */ /* 0x000fea0003800200 */
.L_x_16414:
        /* <DEDUP_REMOVED lines=32> */
.L_x_16417:
[----:B------:R-:W-:Y:S05]  /*1ab0*/  BSYNC.RECONVERGENT B0 ;  /* 0x0000000000007941 */ /* 0x000fea0003800200 */
.L_x_16416:
[----:B------:R-:W-:Y:S08]  /*1ac0*/  BAR.SYNC.DEFER_BLOCKING 0x0 ;  /* 0x0000000000007b1d */ /* 0x000ff00000010000 */
[----:B------:R-:W1:Y:S01]  /*1ad0*/  LDC.64 R32, c[0x0][0x420] ;  /* 0x00010800ff207b82 */ /* 0x000e620000000a00 */
[----:B------:R-:W4:Y:S01]  /*1ae0*/  LDCU.64 UR4, c[0x0][0x510] ;  /* 0x0000a200ff0477ac */ /* 0x000f220008000a00 */
[----:B------:R-:W5:Y:S06]  /*1af0*/  LDCU.64 UR6, c[0x0][0x490] ;  /* 0x00009200ff0677ac */ /* 0x000f6c0008000a00 */
[----:B------:R-:W2:Y:S08]  /*1b00*/  LDC.64 R34, c[0x0][0x428] ;  /* 0x00010a00ff227b82 */ /* 0x000eb00000000a00 */
[----:B------:R-:W3:Y:S01]  /*1b10*/  LDC.64 R52, c[0x0][0x478] ;  /* 0x00011e00ff347b82 */ /* 0x000ee20000000a00 */
[----:B------:R-:W4:Y:S04]  /*1b20*/  LDG.E.128 R40, desc[UR16][R28.64] ;  /* 0x000000101c287981 */ /* 0x000f28000c1e1d00 */
[----:B0-----:R-:W5:Y:S01]  /*1b30*/  LDG.E.128 R48, desc[UR16][R28.64+0x200] ;  /* 0x000200101c307981 */ /* 0x001f62000c1e1d00 */
[----:B-1----:R-:W-:-:S02]  /*1b40*/  IMAD.WIDE.U32 R30, R32, UR18, R26 ;  /* 0x00000012201e7c25 */ /* 0x002fc4000f8e001a */
[----:B------:R-:W0:Y:S02]  /*1b50*/  LDC.64 R94, c[0x0][0x508] ;  /* 0x00014200ff5e7b82 */ /* 0x000e240000000a00 */
[----:B------:R-:W-:Y:S02]  /*1b60*/  IMAD R31, R33, UR18, R31 ;  /* 0x00000012211f7c24 */ /* 0x000fe4000f8e021f */
[----:B--2---:R-:W-:-:S04]  /*1b70*/  IMAD.WIDE.U32 R30, R85, R34, R30 ;  /* 0x00000022551e7225 */ /* 0x004fc800078e001e */
[----:B------:R-:W1:Y:S01]  /*1b80*/  LDC.64 R104, c[0x0][0x558] ;  /* 0x00015600ff687b82 */ /* 0x000e620000000a00 */
[----:B------:R-:W-:Y:S01]  /*1b90*/  IMAD R0, R85, R35, R31 ;  /* 0x0000002355007224 */ /* 0x000fe200078e021f */
[----:B---3--:R-:W-:-:S04]  /*1ba0*/  LEA R52, P0, R30, R52, 0x2 ;  /* 0x000000341e347211 */ /* 0x008fc800078010ff */
[----:B------:R-:W-:-:S03]  /*1bb0*/  LEA.HI.X R53, R30, R53, R0, 0x2, P0 ;  /* 0x000000351e357211 */ /* 0x000fc600000f1400 */
[----:B------:R-:W-:Y:S01]  /*1bc0*/  IMAD.WIDE.U32 R52, R67, 0x10, R52 ;  /* 0x0000001043347825 */ /* 0x000fe200078e0034 */
[----:B----4-:R-:W-:Y:S04]  /*1bd0*/  STS.128 [R65], R40 ;  /* 0x0000002841007388 */ /* 0x010fe80000000c00 */
[----:B-----5:R-:W-:Y:S01]  /*1be0*/  STS.128 [R65+0x200], R48 ;  /* 0x0002003041007388 */ /* 0x020fe20000000c00 */
[----:B------:R-:W-:-:S03]  /*1bf0*/  NOP ;  /* 0x0000000000007918 */ /* 0x000fc60000000000 */
[----:B------:R-:W2:Y:S04]  /*1c00*/  LDS.128 R28, [R64] ;  /* 0x00000000401c7984 */ /* 0x000ea80000000c00 */
[----:B------:R-:W3:Y:S01]  /*1c10*/  LDS.128 R32, [R64+0x10] ;  /* 0x0000100040207984 */ /* 0x000ee20000000c00 */
[----:B------:R-:W-:Y:S06]  /*1c20*/  BAR.SYNC.DEFER_BLOCKING 0x0 ;  /* 0x0000000000007b1d */ /* 0x000fec0000010000 */
[----:B------:R-:W4:Y:S04]  /*1c30*/  LDG.E.128 R36, desc[UR16][R52.64] ;  /* 0x0000001034247981 */ /* 0x000f28000c1e1d00 */
[----:B------:R5:W4:Y:S01]  /*1c40*/  LDG.E.128 R44, desc[UR16][R52.64+0x200] ;  /* 0x00020010342c7981 */ /* 0x000b22000c1e1d00 */
[----:B0-----:R-:W-:Y:S01]  /*1c50*/  IMAD.WIDE.U32 R96, R94, UR18, R26 ;  /* 0x000000125e607c25 */ /* 0x001fe2000f8e001a */
[----:B------:R-:W-:-:S03]  /*1c60*/  UISETP.NE.U32.AND UP0, UPT, UR6, URZ, UPT ;  /* 0x000000ff0600728c */ /* 0x000fc6000bf05070 */
[----:B--2---:R-:W-:Y:S01]  /*1c70*/  FMUL.FTZ R2, R29, -1.4426950216293334961 ;  /* 0xbfb8aa3b1d027820 */ /* 0x004fe20000410000 */
[----:B------:R-:W-:Y:S01]  /*1c80*/  FMUL.FTZ R40, R30, -1.4426950216293334961 ;  /* 0xbfb8aa3b1e287820 */ /* 0x000fe20000410000 */
[----:B------:R-:W-:Y:S01]  /*1c90*/  FMUL.FTZ R41, R31, -1.4426950216293334961 ;  /* 0xbfb8aa3b1f297820 */ /* 0x000fe20000410000 */
[----:B------:R-:W-:Y:S01]  /*1ca0*/  FMUL.FTZ R0, R28, -1.4426950216293334961 ;  /* 0xbfb8aa3b1c007820 */ /* 0x000fe20000410000 */
[----:B---3--:R-:W-:Y:S01]  /*1cb0*/  FMUL.FTZ R42, R32, -1.4426950216293334961 ;  /* 0xbfb8aa3b202a7820 */ /* 0x008fe20000410000 */
[----:B------:R-:W-:Y:S01]  /*1cc0*/  FMUL.FTZ R43, R33, -1.4426950216293334961 ;  /* 0xbfb8aa3b212b7820 */ /* 0x000fe20000410000 */
[----:B------:R-:W0:Y:S01]  /*1cd0*/  MUFU.EX2 R2, R2 ;  /* 0x0000000200027308 */ /* 0x000e220000000800 */
[----:B-----5:R-:W-:Y:S01]  /*1ce0*/  FMUL.FTZ R52, R34, -1.4426950216293334961 ;  /* 0xbfb8aa3b22347820 */ /* 0x020fe20000410000 */
[----:B------:R-:W-:Y:S01]  /*1cf0*/  FMUL.FTZ R53, R35, -1.4426950216293334961 ;  /* 0xbfb8aa3b23357820 */ /* 0x000fe20000410000 */
[----:B------:R-:W-:Y:S01]  /*1d00*/  IMAD R97, R95, UR18, R97 ;  /* 0x000000125f617c24 */ /* 0x000fe2000f8e0261 */
[----:B------:R-:W2:Y:S01]  /*1d10*/  MUFU.EX2 R48, R40 ;  /* 0x0000002800307308 */ /* 0x000ea20000000800 */
[----:B------:R-:W-:-:S03]  /*1d20*/  UISETP.NE.AND.EX UP0, UPT, UR7, URZ, UPT, UP0 ;  /* 0x000000ff0700728c */ /* 0x000fc6000bf05300 */
[----:B------:R-:W3:Y:S04]  /*1d30*/  MUFU.EX2 R49, R41 ;  /* 0x0000002900317308 */ /* 0x000ee80000000800 */
[----:B------:R-:W5:Y:S01]  /*1d40*/  MUFU.EX2 R50, R42 ;  /* 0x0000002a00327308 */ /* 0x000f620000000800 */
[----:B0-----:R-:W-:-:S03]  /*1d50*/  FADD.FTZ R2, R2, 1 ;  /* 0x3f80000002027421 */ /* 0x001fc60000010000 */
[----:B------:R-:W0:Y:S01]  /*1d60*/  MUFU.EX2 R51, R43 ;  /* 0x0000002b00337308 */ /* 0x000e220000000800 */
[----:B--2---:R-:W-:-:S03]  /*1d70*/  FADD.FTZ R48, R48, 1 ;  /* 0x3f80000030307421 */ /* 0x004fc60000010000 */
[----:B------:R-:W2:Y:S01]  /*1d80*/  MUFU.EX2 R0, R0 ;  /* 0x0000000000007308 */ /* 0x000ea20000000800 */
[----:B---3--:R-:W-:-:S03]  /*1d90*/  FADD.FTZ R49, R49, 1 ;  /* 0x3f80000031317421 */ /* 0x008fc60000010000 */
[----:B------:R-:W3:Y:S01]  /*1da0*/  MUFU.EX2 R52, R52 ;  /* 0x0000003400347308 */ /* 0x000ee20000000800 */
[----:B-----5:R-:W-:-:S03]  /*1db0*/  FADD.FTZ R50, R50, 1 ;  /* 0x3f80000032327421 */ /* 0x020fc60000010000 */
[----:B------:R-:W5:Y:S01]  /*1dc0*/  MUFU.EX2 R53, R53 ;  /* 0x0000003500357308 */ /* 0x000f620000000800 */
[----:B0-----:R-:W-:-:S03]  /*1dd0*/  FADD.FTZ R51, R51, 1 ;  /* 0x3f80000033337421 */ /* 0x001fc60000010000 */
[----:B------:R-:W0:Y:S01]  /*1de0*/  MUFU.RCP R2, R2 ;  /* 0x0000000200027308 */ /* 0x000e220000001000 */
[----:B--2---:R-:W-:Y:S01]  /*1df0*/  FADD.FTZ R0, R0, 1 ;  /* 0x3f80000000007421 */ /* 0x004fe20000010000 */
[----:B---3--:R-:W-:-:S06]  /*1e00*/  FADD.FTZ R52, R52, 1 ;  /* 0x3f80000034347421 */ /* 0x008fcc0000010000 */
[----:B------:R-:W2:Y:S01]  /*1e10*/  MUFU.RCP R99, R48 ;  /* 0x0000003000637308 */ /* 0x000ea20000001000 */
[----:B-----5:R-:W-:-:S07]  /*1e20*/  FADD.FTZ R53, R53, 1 ;  /* 0x3f80000035357421 */ /* 0x020fce0000010000 */
[----:B------:R-:W3:Y:S08]  /*1e30*/  MUFU.RCP R98, R49 ;  /* 0x0000003100627308 */ /* 0x000ef00000001000 */
[----:B------:R0:W5:Y:S08]  /*1e40*/  MUFU.RCP R93, R0 ;  /* 0x00000000005d7308 */ /* 0x0001700000001000 */
[----:B------:R-:W1:Y:S01]  /*1e50*/  MUFU.RCP R100, R51 ;  /* 0x0000003300647308 */ /* 0x000e620000001000 */
[----:B0-----:R-:W-:-:S07]  /*1e60*/  FADD.FTZ R0, -R2, 1 ;  /* 0x3f80000002007421 */ /* 0x001fce0000010100 */
[----:B------:R-:W0:Y:S08]  /*1e70*/  MUFU.RCP R103, R52 ;  /* 0x0000003400677308 */ /* 0x000e300000001000 */
[----:B------:R-:W0:Y:S08]  /*1e80*/  MUFU.RCP R102, R53 ;  /* 0x0000003500667308 */ /* 0x000e300000001000 */
[----:B------:R1:W0:Y:S01]  /*1e90*/  MUFU.RCP R101, R50 ;  /* 0x0000003200657308 */ /* 0x0002220000001000 */
[----:B----4-:R-:W-:Y:S04]  /*1ea0*/  STS.128 [R65], R36 ;  /* 0x0000002441007388 */ /* 0x010fe80000000c00 */
[----:B------:R2:W-:Y:S01]  /*1eb0*/  STS.128 [R65+0x200], R44 ;  /* 0x0002002c41007388 */ /* 0x0005e20000000c00 */
[----:B------:R-:W-:-:S03]  /*1ec0*/  NOP ;  /* 0x0000000000007918 */ /* 0x000fc60000000000 */
[----:B------:R-:W4:Y:S04]  /*1ed0*/  LDS.128 R40, [R64] ;  /* 0x0000000040287984 */ /* 0x000f280000000c00 */
[----:B------:R-:W0:Y:S01]  /*1ee0*/  LDS.128 R36, [R64+0x10] ;  /* 0x0000100040247984 */ /* 0x000e220000000c00 */
[----:B--2---:R-:W-:Y:S01]  /*1ef0*/  FADD.FTZ R47, -R99, 1 ;  /* 0x3f800000632f7421 */ /* 0x004fe20000010100 */
[----:B---3--:R-:W-:Y:S01]  /*1f00*/  FADD.FTZ R44, -R98, 1 ;  /* 0x3f800000622c7421 */ /* 0x008fe20000010100 */
[----:B------:R-:W-:Y:S01]  /*1f10*/  FFMA.FTZ R46, R29, R0, 1 ;  /* 0x3f8000001d2e7423 */ /* 0x000fe20000010000 */
[----:B-----5:R-:W-:Y:S01]  /*1f20*/  FADD.FTZ R45, -R93, 1 ;  /* 0x3f8000005d2d7421 */ /* 0x020fe20000010100 */
[----:B------:R-:W-:Y:S01]  /*1f30*/  FFMA.FTZ R49, R30, R47, 1 ;  /* 0x3f8000001e317423 */ /* 0x000fe2000001002f */
[----:B-1----:R-:W-:-:S02]  /*1f40*/  FFMA.FTZ R50, R31, R44, 1 ;  /* 0x3f8000001f327423 */ /* 0x002fc4000001002c */
        /* <DEDUP_REMOVED lines=14> */
[----:B------:R-:W-:Y:S01]  /*2030*/  BAR.SYNC.DEFER_BLOCKING 0x0 ;  /* 0x0000000000007b1d */ /* 0x000fe20000010000 */
[----:B0-----:R-:W-:Y:S01]  /*2040*/  FADD.FTZ R51, -R103, 1 ;  /* 0x3f80000067337421 */ /* 0x001fe20000010100 */
[----:B------:R-:W-:Y:S01]  /*2050*/  FADD.FTZ R48, -R102, 1 ;  /* 0x3f80000066307421 */ /* 0x000fe20000010100 */
[----:B------:R-:W-:Y:S01]  /*2060*/  FFMA.FTZ R50, R33, R0, 1 ;  /* 0x3f80000021327423 */ /* 0x000fe20000010000 */
[----:B------:R-:W-:Y:S01]  /*2070*/  FADD.FTZ R49, -R101, 1 ;  /* 0x3f80000065317421 */ /* 0x000fe20000010100 */
[----:B------:R-:W-:Y:S01]  /*2080*/  FFMA.FTZ R53, R34, R51, 1 ;  /* 0x3f80000022357423 */ /* 0x000fe20000010033 */
        /* <DEDUP_REMOVED lines=18> */
[----:B------:R0:W-:Y:S01]  /*21b0*/  STS.128 [R64], R44 ;  /* 0x0000002c40007388 */ /* 0x0001e20000000c00 */
[----:B------:R-:W-:Y:S01]  /*21c0*/  FMUL.FTZ R101, R32, R101 ;  /* 0x0000006520657220 */ /* 0x000fe20000410000 */
[----:B------:R-:W-:Y:S01]  /*21d0*/  FMUL.FTZ R100, R33, R100 ;  /* 0x0000006421647220 */ /* 0x000fe20000410000 */
[----:B------:R-:W-:Y:S01]  /*21e0*/  FMUL.FTZ R103, R34, R103 ;  /* 0x0000006722677220 */ /* 0x000fe20000410000 */
[----:B------:R1:W-:Y:S01]  /*21f0*/  STS.128 [R64+0x10], R48 ;  /* 0x0000103040007388 */ /* 0x0003e20000000c00 */
[----:B------:R-:W-:-:S03]  /*2200*/  NOP ;  /* 0x0000000000007918 */ /* 0x000fc60000000000 */
[----:B------:R-:W2:Y:S01]  /*2210*/  LDS.128 R52, [R65] ;  /* 0x0000000041347984 */ /* 0x000ea20000000c00 */
[----:B------:R-:W-:-:S03]  /*2220*/  FMUL.FTZ R102, R35, R102 ;  /* 0x0000006623667220 */ /* 0x000fc60000410000 */
[----:B------:R-:W3:Y:S01]  /*2230*/  LDS.128 R56, [R65+0x200] ;  /* 0x0002000041387984 */ /* 0x000ee20000000c00 */
[----:B0-----:R-:W-:-:S04]  /*2240*/  IMAD.WIDE.U32 R44, R85, UR4, R96 ;  /* 0x00000004552c7c25 */ /* 0x001fc8000f8e0060 */
[----:B------:R-:W-:Y:S01]  /*2250*/  FMUL.FTZ R46, R13, R2 ;  /* 0x000000020d2e7220 */ /* 0x000fe20000410000 */
[----:B------:R-:W-:Y:S01]  /*2260*/  FMUL.FTZ R47, R14, R99 ;  /* 0x000000630e2f7220 */ /* 0x000fe20000410000 */
[----:B------:R-:W-:Y:S01]  /*2270*/  IMAD R0, R85, UR5, R45 ;  /* 0x0000000555007c24 */ /* 0x000fe2000f8e022d */
[----:B------:R-:W-:Y:S01]  /*2280*/  LEA R28, P0, R44, R104, 0x2 ;  /* 0x000000682c1c7211 */ /* 0x000fe200078010ff */
[----:B------:R-:W-:Y:S01]  /*2290*/  FMUL.FTZ R45, R12, R93 ;  /* 0x0000005d0c2d7220 */ /* 0x000fe20000410000 */
[----:B-1----:R-:W-:Y:S01]  /*22a0*/  FMUL.FTZ R48, R15, R98 ;  /* 0x000000620f307220 */ /* 0x002fe20000410000 */
        /* <DEDUP_REMOVED lines=21> */
[----:B------:R-:W2:Y:S01]  /*2400*/  LDC.64 R34, c[0x0][0x438] ;  /* 0x00010e00ff227b82 */ /* 0x000ea20000000a00 */
[----:B------:R-:W-:Y:S04]  /*2410*/  STS.128 [R64], R40 ;  /* 0x0000002840007388 */ /* 0x000fe80000000c00 */
[----:B------:R-:W-:Y:S01]  /*2420*/  STS.128 [R64+0x10], R36 ;  /* 0x0000102440007388 */ /* 0x000fe20000000c00 */
[----:B------:R-:W-:-:S03]  /*2430*/  NOP ;  /* 0x0000000000007918 */ /* 0x000fc60000000000 */
[----:B0-----:R-:W0:Y:S01]  /*2440*/  LDS.128 R12, [R65] ;  /* 0x00000000410c7984 */ /* 0x001e220000000c00 */
[----:B-1----:R-:W-:-:S03]  /*2450*/  IMAD.WIDE.U32 R28, R30, UR18, R26 ;  /* 0x000000121e1c7c25 */ /* 0x002fc6000f8e001a */
[----:B------:R-:W1:Y:S01]  /*2460*/  LDS.128 R16, [R65+0x200] ;  /* 0x0002000041107984 */ /* 0x000e620000000c00 */
[----:B------:R-:W-:Y:S02]  /*2470*/  IMAD R29, R31, UR18, R29 ;  /* 0x000000121f1d7c24 */ /* 0x000fe4000f8e021d */
[----:B--2---:R-:W-:-:S04]  /*2480*/  IMAD.WIDE.U32 R28, R85, R34, R28 ;  /* 0x00000022551c7225 */ /* 0x004fc800078e001c */
[----:B------:R-:W-:Y:S01]  /*2490*/  IMAD R29, R85, R35, R29 ;  /* 0x00000023551d7224 */ /* 0x000fe200078e021d */
[----:B------:R-:W-:-:S04]  /*24a0*/  LEA R30, P0, R28, UR6, 0x2 ;  /* 0x000000061c1e7c11 */ /* 0x000fc8000f8010ff */
[----:B------:R-:W-:-:S03]  /*24b0*/  LEA.HI.X R31, R28, UR7, R29, 0x2, P0 ;  /* 0x000000071c1f7c11 */ /* 0x000fc600080f141d */
[----:B------:R-:W-:-:S05]  /*24c0*/  IMAD.WIDE.U32 R28, R67, 0x10, R30 ;  /* 0x00000010431c7825 */ /* 0x000fca00078e001e */
[----:B0-----:R2:W-:Y:S04]  /*24d0*/  STG.E.128 desc[UR16][R28.64], R12 ;  /* 0x0000000c1c007986 */ /* 0x0015e8000c101d10 */
[----:B-1----:R2:W-:Y:S02]  /*24e0*/  STG.E.128 desc[UR16][R28.64+0x200], R16 ;  /* 0x000200101c007986 */ /* 0x0025e4000c101d10 */
.L_x_16418:
[----:B------:R-:W1:Y:S01]  /*24f0*/  LDCU UR4, c[0x0][0x38c] ;  /* 0x00007180ff0477ac */ /* 0x000e620008000800 */
[----:B------:R-:W-:Y:S01]  /*2500*/  FFMA.FTZ R0, R6, R47, R33 ;  /* 0x0000002f06007223 */ /* 0x000fe20000010021 */
[----:B--2---:R-:W-:Y:S02]  /*2510*/  CS2R R14, SRZ ;  /* 0x00000000000e7805 */ /* 0x004fe4000001ff00 */
[----:B0-----:R-:W-:Y:S02]  /*2520*/  CS2R R12, SRZ ;  /* 0x00000000000c7805 */ /* 0x001fe4000001ff00 */
        /* <DEDUP_REMOVED lines=11> */
[----:B------:R-:W-:-:S02]  /*25e0*/  FMUL.FTZ R35, R50, R84 ;  /* 0x0000005432237220 */ /* 0x000fc40000410000 */
[----:B------:R-:W-:Y:S01]  /*25f0*/  FFMA.FTZ R0, R10, R51, R33 ;  /* 0x000000330a007223 */ /* 0x000fe20000010021 */
[----:B-1----:R-:W-:Y:S01]  /*2600*/  UISETP.GE.AND UP0, UPT, UR4, 0x1, UPT ;  /* 0x000000010400788c */ /* 0x002fe2000bf06270 */
[----:B------:R-:W-:Y:S02]  /*2610*/  FMUL.FTZ R33, R44, R84 ;  /* 0x000000542c217220 */ /* 0x000fe40000410000 */
        /* <DEDUP_REMOVED lines=16> */
[----:B------:R-:W-:Y:S01]  /*2720*/  LOP3.LUT R138, R26, 0x100, RZ, 0xc0, !PT ;  /* 0x000001001a8a7812 */ /* 0x000fe200078ec0ff */
[----:B------:R-:W-:Y:S01]  /*2730*/  FMUL.FTZ R93, R4, R61 ;  /* 0x0000003d045d7220 */ /* 0x000fe20000410000 */
[----:B------:R-:W-:Y:S01]  /*2740*/  IADD3 R59, PT, PT, R69, -0x2, RZ ;  /* 0xfffffffe453b7810 */ /* 0x000fe20007ffe0ff */
[----:B------:R-:W-:Y:S01]  /*2750*/  FMUL.FTZ R94, R5, R62 ;  /* 0x0000003e055e7220 */ /* 0x000fe20000410000 */
[----:B------:R-:W-:Y:S01]  /*2760*/  FMUL.FTZ R95, R6, R3 ;  /* 0x00000003065f7220 */ /* 0x000fe20000410000 */
[----:B------:R-:W-:Y:S01]  /*2770*/  FMUL.FTZ R96, R7, R60 ;  /* 0x0000003c07607220 */ /* 0x000fe20000410000 */
[----:B------:R-:W-:Y:S01]  /*2780*/  ISETP.EQ.AND P0, PT, R76, RZ, P0 ;  /* 0x000000ff4c00720c */ /* 0x000fe20000702270 */
[----:B------:R-:W2:Y:S01]  /*2790*/  LDC.64 R46, c[0x0][0x440] ;  /* 0x00011000ff2e7b82 */ /* 0x000ea20000000a00 */
[----:B------:R-:W-:Y:S01]  /*27a0*/  FMUL.FTZ R97, R8, R86 ;  /* 0x0000005608617220 */ /* 0x000fe20000410000 */
[----:B------:R-:W-:Y:S01]  /*27b0*/  FMUL.FTZ R98, R9, R88 ;  /* 0x0000005809627220 */ /* 0x000fe20000410000 */
[----:B------:R-:W-:Y:S01]  /*27c0*/  FMUL.FTZ R99, R10, R87 ;  /* 0x000000570a637220 */ /* 0x000fe20000410000 */
[----:B------:R-:W-:Y:S01]  /*27d0*/  FMUL.FTZ R104, R11, R90 ;  /* 0x0000005a0b687220 */ /* 0x000fe20000410000 */
[----:B------:R-:W-:Y:S01]  /*27e0*/  LOP3.LUT R105, R105, 0x100, RZ, 0xc0, !PT ;  /* 0x0000010069697812 */ /* 0x000fe200078ec0ff */
[----:B------:R-:W3:Y:S02]  /*27f0*/  LDCU UR7, c[0x0][0x394] ;  /* 0x00007280ff0777ac */ /* 0x000ee40008000800 */
[----:B------:R-:W4:Y:S01]  /*2800*/  LDC.64 R44, c[0x0][0x3a8] ;  /* 0x0000ea00ff2c7b82 */ /* 0x000f220000000a00 */
[----:B------:R-:W0:Y:S01]  /*2810*/  LDCU UR8, c[0x0][0x38c] ;  /* 0x00007180ff0877ac */ /* 0x000e220008000800 */
[----:B------:R-:W-:-:S05]  /*2820*/  UMOV UR4, URZ ;  /* 0x000000ff00047c82 */ /* 0x000fca0008000000 */
.L_x_16437:
[----:B0--3--:R-:W-:Y:S02]  /*2830*/  MOV R36, R22 ;  /* 0x0000001600247202 */ /* 0x009fe40000000f00 */
[----:B------:R-:W-:-:S03]  /*2840*/  MOV R37, R77 ;  /* 0x0000004d00257202 */ /* 0x000fc60000000f00 */
[----:B----4-:R-:W-:-:S04]  /*2850*/  IMAD.WIDE.U32 R36, R44, UR4, R36 ;  /* 0x000000042c247c25 */ /* 0x010fc8000f8e0024 */
[----:B------:R-:W-:Y:S01]  /*2860*/  IMAD R2, R45, UR4, R37 ;  /* 0x000000042d027c24 */ /* 0x000fe2000f8e0225 */
[----:B-12---:R-:W-:-:S04]  /*2870*/  LEA R48, P1, R36, R46, 0x3 ;  /* 0x0000002e24307211 */ /* 0x006fc800078218ff */
        /* <DEDUP_REMOVED lines=10> */
[----:B------:R0:W4:Y:S04]  /*2920*/  LDG.E.64 R36, desc[UR16][R40.64] ;  /* 0x0000001028247981 */ /* 0x000128000c1e1b00 */
[----:B------:R1:W4:Y:S01]  /*2930*/  LDG.E.64 R38, desc[UR16][R42.64] ;  /* 0x000000102a267981 */ /* 0x000322000c1e1b00 */
        /* <DEDUP_REMOVED lines=9> */
[----:B------:R-:W-:Y:S01]  /*29d0*/  FMUL.FTZ R106, R49, R62 ;  /* 0x0000003e316a7220 */ /* 0x000fe20000410000 */
[----:B------:R-:W-:Y:S01]  /*29e0*/  FMUL.RZ R108, R2, 0.15915493667125701904 ;  /* 0x3e22f983026c7820 */ /* 0x000fe2000040c000 */
[----:B------:R-:W-:Y:S01]  /*29f0*/  FMUL.FTZ R2, R51, R61 ;  /* 0x0000003d33027220 */ /* 0x000fe20000410000 */
[----:B------:R-:W-:Y:S01]  /*2a00*/  FMUL.RZ R113, R41, 0.15915493667125701904 ;  /* 0x3e22f98329717820 */ /* 0x000fe2000040c000 */
[----:B------:R-:W-:Y:S01]  /*2a10*/  FMUL.FTZ R41, R51, R3 ;  /* 0x0000000333297220 */ /* 0x000fe20000410000 */
[----:B------:R-:W-:Y:S01]  /*2a20*/  FMUL.RZ R110, R106, 0.15915493667125701904 ;  /* 0x3e22f9836a6e7820 */ /* 0x000fe2000040c000 */
[----:B------:R0:W-:Y:S01]  /*2a30*/  MUFU.EX2 R50, R2 ;  /* 0x0000000200327308 */ /* 0x0001e20000000800 */
[----:B------:R-:W-:Y:S01]  /*2a40*/  FMUL.FTZ R112, R49, R86 ;  /* 0x0000005631707220 */ /* 0x000fe20000410000 */
[----:B------:R-:W-:-:S02]  /*2a50*/  FMUL.FTZ R40, R51, R62 ;  /* 0x0000003e33287220 */ /* 0x000fc40000410000 */
[----:B------:R2:W5:Y:S01]  /*2a60*/  MUFU.EX2 R139, R41 ;  /* 0x00000029008b7308 */ /* 0x0005620000000800 */
[----:B------:R-:W-:Y:S01]  /*2a70*/  FMUL.RZ R118, R112, 0.15915493667125701904 ;  /* 0x3e22f98370767820 */ /* 0x000fe2000040c000 */
[----:B------:R-:W-:Y:S02]  /*2a80*/  FMUL.FTZ R112, R51, R86 ;  /* 0x0000005633707220 */ /* 0x000fe40000410000 */
[----:B------:R-:W-:Y:S01]  /*2a90*/  MUFU.SIN R107, R108 ;  /* 0x0000006c006b7308 */ /* 0x000fe20000000400 */
[----:B0-----:R-:W-:-:S04]  /*2aa0*/  FMUL.FTZ R2, R49, R60 ;  /* 0x0000003c31027220 */ /* 0x001fc80000410000 */
[----:B------:R-:W-:Y:S01]  /*2ab0*/  FMUL.RZ R116, R2, 0.15915493667125701904 ;  /* 0x3e22f98302747820 */ /* 0x000fe2000040c000 */
[----:B------:R-:W-:Y:S01]  /*2ac0*/  FMUL.FTZ R2, R51, R60 ;  /* 0x0000003c33027220 */ /* 0x000fe20000410000 */
[----:B--2---:R-:W-:Y:S01]  /*2ad0*/  FMUL.FTZ R41, R49, R88 ;  /* 0x0000005831297220 */ /* 0x004fe20000410000 */
[----:B------:R-:W-:Y:S03]  /*2ae0*/  MUFU.COS R109, R108 ;  /* 0x0000006c006d7308 */ /* 0x000fe60000000000 */
[----:B------:R-:W-:-:S05]  /*2af0*/  FMUL.RZ R41, R41, 0.15915493667125701904 ;  /* 0x3e22f98329297820 */ /* 0x000fca000040c000 */
[----:B------:R0:W2:Y:S04]  /*2b00*/  MUFU.EX2 R131, R2 ;  /* 0x0000000200837308 */ /* 0x0000a80000000800 */
[----:B-1----:R-:W-:Y:S01]  /*2b10*/  MUFU.SIN R42, R113 ;  /* 0x00000071002a7308 */ /* 0x002fe20000000400 */
[----:B0-----:R-:W-:-:S07]  /*2b20*/  FMUL.FTZ R2, R49, R87 ;  /* 0x0000005731027220 */ /* 0x001fce0000410000 */
[----:B------:R0:W5:Y:S01]  /*2b30*/  MUFU.COS R106, R113 ;  /* 0x00000071006a7308 */ /* 0x0001620000000000 */
[----:B------:R-:W-:Y:S01]  /*2b40*/  FMUL.RZ R120, R2, 0.15915493667125701904 ;  /* 0x3e22f98302787820 */ /* 0x000fe2000040c000 */
[----:B------:R-:W-:-:S04]  /*2b50*/  FMUL.FTZ R2, R49, R90 ;  /* 0x0000005a31027220 */ /* 0x000fc80000410000 */
[----:B------:R-:W-:Y:S01]  /*2b60*/  FMUL.RZ R122, R2, 0.15915493667125701904 ;  /* 0x3e22f983027a7820 */ /* 0x000fe2000040c000 */
[----:B----4-:R-:W-:Y:S01]  /*2b70*/  FMUL.FTZ R2, R36, R39 ;  /* 0x0000002724027220 */ /* 0x010fe20000410000 */
[----:B------:R-:W-:Y:S01]  /*2b80*/  MUFU.SIN R111, R110 ;  /* 0x0000006e006f7308 */ /* 0x000fe20000000400 */
[----:B0-----:R-:W-:-:S07]  /*2b90*/  FMUL.FTZ R113, R51, R88 ;  /* 0x0000005833717220 */ /* 0x001fce0000410000 */
[----:B------:R-:W-:Y:S01]  /*2ba0*/  MUFU.COS R43, R110 ;  /* 0x0000006e002b7308 */ /* 0x000fe20000000000 */
[C---:B-----5:R-:W-:Y:S01]  /*2bb0*/  FMUL.FTZ R137, R139.reuse, R106 ;  /* 0x0000006a8b897220 */ /* 0x060fe20000410000 */
[----:B------:R-:W-:-:S06]  /*2bc0*/  FMUL.FTZ R139, R139, R42 ;  /* 0x0000002a8b8b7220 */ /* 0x000fcc0000410000 */
[----:B------:R-:W-:Y:S08]  /*2bd0*/  MUFU.SIN R114, R41 ;  /* 0x0000002900727308 */ /* 0x000ff00000000400 */
[----:B------:R0:W-:Y:S08]  /*2be0*/  MUFU.COS R126, R41 ;  /* 0x00000029007e7308 */ /* 0x0001f00000000000 */
[----:B------:R-:W-:Y:S01]  /*2bf0*/  MUFU.SIN R108, R116 ;  /* 0x00000074006c7308 */ /* 0x000fe20000000400 */
[----:B0-----:R-:W-:-:S04]  /*2c00*/  FMUL.FTZ R41, R37, R39 ;  /* 0x0000002725297220 */ /* 0x001fc80000410000 */
[----:B------:R-:W-:Y:S01]  /*2c10*/  FFMA.FTZ R41, R36, R38, -R41 ;  /* 0x0000002624297223 */ /* 0x000fe20000010829 */
[----:B------:R-:W-:Y:S02]  /*2c20*/  FMUL.FTZ R36, R50, R109 ;  /* 0x0000006d32247220 */ /* 0x000fe40000410000 */
[----:B------:R0:W2:Y:S01]  /*2c30*/  MUFU.COS R110, R116 ;  /* 0x00000074006e7308 */ /* 0x0000a20000000000 */
[-C--:B------:R-:W-:Y:S01]  /*2c40*/  FMUL.FTZ R133, R0, R41.reuse ;  /* 0x0000002900857220 */ /* 0x080fe20000410000 */
[-C--:B------:R-:W-:Y:S01]  /*2c50*/  FMUL.FTZ R135, R52, R41.reuse ;  /* 0x0000002934877220 */ /* 0x080fe20000410000 */
[-C--:B------:R-:W-:Y:S01]  /*2c60*/  FMUL.FTZ R123, R57, R41.reuse ;  /* 0x00000029397b7220 */ /* 0x080fe20000410000 */
[----:B------:R-:W-:-:S04]  /*2c70*/  FMUL.FTZ R141, R58, R41 ;  /* 0x000000293a8d7220 */ /* 0x000fc80000410000 */
[----:B------:R-:W1:Y:S01]  /*2c80*/  MUFU.COS R117, R118 ;  /* 0x0000007600757308 */ /* 0x000e620000000000 */
[C---:B0-----:R-:W-:Y:S01]  /*2c90*/  FMUL.FTZ R116, R51.reuse, R87 ;  /* 0x0000005733747220 */ /* 0x041fe20000410000 */
[----:B------:R-:W-:-:S06]  /*2ca0*/  FMUL.FTZ R51, R51, R90 ;  /* 0x0000005a33337220 */ /* 0x000fcc0000410000 */
[----:B------:R0:W4:Y:S01]  /*2cb0*/  MUFU.EX2 R125, R113 ;  /* 0x00000071007d7308 */ /* 0x0001220000000800 */
[C---:B--2---:R-:W-:Y:S01]  /*2cc0*/  FMUL.FTZ R129, R131.reuse, R110 ;  /* 0x0000006e83817220 */ /* 0x044fe20000410000 */
[----:B------:R-:W-:Y:S02]  /*2cd0*/  FMUL.FTZ R131, R131, R108 ;  /* 0x0000006c83837220 */ /* 0x000fe40000410000 */
[----:B------:R-:W-:Y:S01]  /*2ce0*/  MUFU.SIN R119, R120 ;  /* 0x0000007800777308 */ /* 0x000fe20000000400 */
[----:B------:R-:W-:Y:S01]  /*2cf0*/  FMUL.FTZ R110, R56, R41 ;  /* 0x00000029386e7220 */ /* 0x000fe20000410000 */
[----:B0-----:R-:W-:Y:S01]  /*2d00*/  FFMA.FTZ R113, R37, R38, R2 ;  /* 0x0000002625717223 */ /* 0x001fe20000010002 */
[----:B------:R-:W-:-:S05]  /*2d10*/  IADD3 R37, PT, PT, R138, UR4, RZ ;  /* 0x000000048a257c10 */ /* 0x000fca000fffe0ff */
[----:B------:R0:W-:Y:S01]  /*2d20*/  MUFU.COS R121, R120 ;  /* 0x0000007800797308 */ /* 0x0001e20000000000 */
[----:B------:R-:W-:Y:S01]  /*2d30*/  P2R R2, PR, RZ, 0x8 ;  /* 0x00000008ff027803 */ /* 0x000fe20000000000 */
[----:B----4-:R-:W-:Y:S01]  /*2d40*/  FMUL.FTZ R126, R125, R126 ;  /* 0x0000007e7d7e7220 */ /* 0x010fe20000410000 */
[----:B------:R-:W-:Y:S01]  /*2d50*/  SEL R2, R37, R68, !P3 ;  /* 0x0000004425027207 */ /* 0x000fe20005800000 */
[----:B------:R-:W-:Y:S01]  /*2d60*/  FMUL.FTZ R37, R50, R107 ;  /* 0x0000006b32257220 */ /* 0x000fe20000410000 */
[-C--:B------:R-:W-:Y:S01]  /*2d70*/  FMUL.FTZ R127, R0, -R113.reuse ;  /* 0x80000071007f7220 */ /* 0x080fe20000410000 */
[-C--:B------:R-:W-:Y:S01]  /*2d80*/  FMUL.FTZ R136, R52, -R113.reuse ;  /* 0x8000007134887220 */ /* 0x080fe20000410000 */
[----:B------:R-:W-:Y:S01]  /*2d90*/  LEA R2, R2, UR5, 0x3 ;  /* 0x0000000502027c11 */ /* 0x000fe2000f8e18ff */
[----:B------:R-:W2:Y:S01]  /*2da0*/  MUFU.SIN R115, R118 ;  /* 0x0000007600737308 */ /* 0x000ea20000000400 */
[----:B------:R-:W-:Y:S01]  /*2db0*/  FMUL.FTZ R124, R53, -R113 ;  /* 0x80000071357c7220 */ /* 0x000fe20000410000 */
[----:B------:R-:W-:Y:S01]  /*2dc0*/  FMUL.FTZ R125, R125, R114 ;  /* 0x000000727d7d7220 */ /* 0x000fe20000410000 */
[-C--:B0-----:R-:W-:Y:S01]  /*2dd0*/  FMUL.FTZ R120, R54, R41.reuse ;  /* 0x0000002936787220 */ /* 0x081fe20000410000 */
[----:B------:R0:W-:Y:S04]  /*2de0*/  STS.64 [R2+0x880], R36 ;  /* 0x0008802402007388 */ /* 0x0001e80000000a00 */
[----:B------:R-:W-:Y:S08]  /*2df0*/  MUFU.SIN R118, R122 ;  /* 0x0000007a00767308 */ /* 0x000ff00000000400 */
[----:B------:R4:W5:Y:S08]  /*2e00*/  MUFU.COS R38, R122 ;  /* 0x0000007a00267308 */ /* 0x0009700000000000 */
[----:B------:R-:W3:Y:S01]  /*2e10*/  MUFU.EX2 R40, R40 ;  /* 0x0000002800287308 */ /* 0x000ee20000000800 */
[----:B----4-:R-:W-:-:S03]  /*2e20*/  FMUL.FTZ R122, R53, R41 ;  /* 0x00000029357a7220 */ /* 0x010fc60000410000 */
[----:B------:R-:W1:Y:S04]  /*2e30*/  MUFU.EX2 R112, R112 ;  /* 0x0000007000707308 */ /* 0x000e680000000800 */
[----:B------:R-:W4:Y:S04]  /*2e40*/  MUFU.EX2 R116, R116 ;  /* 0x0000007400747308 */ /* 0x000f280000000800 */
[----:B------:R-:W5:Y:S01]  /*2e50*/  MUFU.EX2 R51, R51 ;  /* 0x0000003300337308 */ /* 0x000f620000000800 */
[----:B---3--:R-:W-:Y:S01]  /*2e60*/  FMUL.FTZ R134, R40, R111 ;  /* 0x0000006f28867220 */ /* 0x008fe20000410000 */
[----:B------:R-:W-:Y:S01]  /*2e70*/  FMUL.FTZ R111, R56, -R113 ;  /* 0x80000071386f7220 */ /* 0x000fe20000410000 */
[----:B------:R-:W-:Y:S01]  /*2e80*/  FMUL.FTZ R132, R40, R43 ;  /* 0x0000002b28847220 */ /* 0x000fe20000410000 */
[C---:B-1----:R-:W-:Y:S01]  /*2e90*/  FMUL.FTZ R128, R112.reuse, R117 ;  /* 0x0000007570807220 */ /* 0x042fe20000410000 */
[----:B--2---:R-:W-:Y:S01]  /*2ea0*/  FMUL.FTZ R130, R112, R115 ;  /* 0x0000007370827220 */ /* 0x004fe20000410000 */
[C---:B------:R-:W-:Y:S01]  /*2eb0*/  FMUL.FTZ R117, R55.reuse, -R113 ;  /* 0x8000007137757220 */ /* 0x040fe20000410000 */
[----:B------:R-:W-:Y:S01]  /*2ec0*/  FMUL.FTZ R115, R55, R41 ;  /* 0x0000002937737220 */ /* 0x000fe20000410000 */
[C---:B----4-:R-:W-:Y:S01]  /*2ed0*/  FMUL.FTZ R109, R116.reuse, R121 ;  /* 0x00000079746d7220 */ /* 0x050fe20000410000 */
[----:B------:R-:W-:Y:S01]  /*2ee0*/  FMUL.FTZ R107, R116, R119 ;  /* 0x00000077746b7220 */ /* 0x000fe20000410000 */
[-C--:B------:R-:W-:Y:S01]  /*2ef0*/  FMUL.FTZ R119, R54, -R113.reuse ;  /* 0x8000007136777220 */ /* 0x080fe20000410000 */
[-C--:B------:R-:W-:Y:S01]  /*2f00*/  FMUL.FTZ R121, R57, -R113.reuse ;  /* 0x8000007139797220 */ /* 0x080fe20000410000 */
[C---:B-----5:R-:W-:Y:S01]  /*2f10*/  FMUL.FTZ R108, R51.reuse, R38 ;  /* 0x00000026336c7220 */ /* 0x060fe20000410000 */
[----:B------:R-:W-:Y:S01]  /*2f20*/  FMUL.FTZ R106, R51, R118 ;  /* 0x00000076336a7220 */ /* 0x000fe20000410000 */
        /* <DEDUP_REMOVED lines=11> */
.L_x_16421:
[----:B------:R0:W1:Y:S02]  /*2fe0*/  LDS.64 R38, [R91+0x1888] ;  /* 0x001888005b267984 */ /* 0x0000640000000a00 */
.L_x_16422:
[----:B------:R-:W-:Y:S05]  /*2ff0*/  BSYNC.RECONVERGENT B0 ;  /* 0x0000000000007941 */ /* 0x000fea0003800200 */
.L_x_16420:
        /* <DEDUP_REMOVED lines=25> */
[C---:B--2---:R-:W-:Y:S01]  /*3190*/  FMUL.FTZ R40, R131.reuse, R112 ;  /* 0x0000007083287220 */ /* 0x044fe20000410000 */
[-C--:B------:R-:W-:Y:S01]  /*31a0*/  FMUL.FTZ R41, R131, R2.reuse ;  /* 0x0000000283297220 */ /* 0x080fe20000410000 */
[----:B------:R-:W-:Y:S02]  /*31b0*/  ISETP.GT.U32.AND P5, PT, R92, 0xf, PT ;  /* 0x0000000f5c00780c */ /* 0x000fe40003fa4070 */
[C---:B------:R-:W-:Y:S01]  /*31c0*/  FFMA.FTZ R40, R129.reuse, R2, R40 ;  /* 0x0000000281287223 */ /* 0x040fe20000010028 */
[----:B------:R-:W-:Y:S01]  /*31d0*/  FFMA.FTZ R43, R129, R112, -R41 ;  /* 0x00000070812b7223 */ /* 0x000fe20000010829 */
[-C--:B------:R-:W-:Y:S01]  /*31e0*/  FMUL.FTZ R2, R36, R134.reuse ;  /* 0x0000008624027220 */ /* 0x080fe20000410000 */
[C---:B------:R-:W-:Y:S01]  /*31f0*/  FMUL.FTZ R41, R37.reuse, R134 ;  /* 0x0000008625297220 */ /* 0x040fe20000410000 */
[----:B------:R-:W-:Y:S01]  /*3200*/  FADD.FTZ R143, RZ, R40 ;  /* 0x00000028ff8f7221 */ /* 0x000fe20000010000 */
[----:B------:R-:W-:Y:S01]  /*3210*/  FADD.FTZ R43, R96, R43 ;  /* 0x0000002b602b7221 */ /* 0x000fe20000010000 */
[-C--:B------:R-:W-:Y:S01]  /*3220*/  FFMA.FTZ R40, R37, R132.reuse, R2 ;  /* 0x0000008425287223 */ /* 0x080fe20000010002 */
        /* <DEDUP_REMOVED lines=28> */
[----:B------:R-:W-:Y:S01]  /*33f0*/  FFMA.FTZ R42, R109, R40, -R42 ;  /* 0x000000286d2a7223 */ /* 0x000fe2000001082a */
        /* <DEDUP_REMOVED lines=28> */
[CC--:B0-----:R-:W-:Y:S02]  /*35c0*/  FMUL.FTZ R43, R143.reuse, R41.reuse ;  /* 0x000000298f2b7220 */ /* 0x0c1fe40000410000 */
        /* <DEDUP_REMOVED lines=12> */
[-C--:B--2---:R-:W-:Y:S01]  /*3690*/  FFMA.FTZ R147, R140, R42.reuse, R147 ;  /* 0x0000002a8c937223 */ /* 0x084fe20000010093 */
[C---:B------:R-:W-:Y:S01]  /*36a0*/  FFMA.FTZ R145, R143.reuse, R42, -R112 ;  /* 0x0000002a8f917223 */ /* 0x040fe20000010870 */
[----:B------:R-:W-:Y:S01]  /*36b0*/  FMUL.FTZ R42, R106, R141 ;  /* 0x0000008d6a2a7220 */ /* 0x000fe20000410000 */
[-C--:B---3--:R-:W-:Y:S01]  /*36c0*/  FMUL.FTZ R43, R140, R41.reuse ;  /* 0x000000298c2b7220 */ /* 0x088fe20000410000 */
[C---:B------:R-:W-:Y:S01]  /*36d0*/  FMUL.FTZ R41, R143.reuse, R41 ;  /* 0x000000298f297220 */ /* 0x040fe20000410000 */
[----:B------:R-:W-:Y:S01]  /*36e0*/  @P1 FADD.FTZ R2, R2, R147 ;  /* 0x0000009302021221 */ /* 0x000fe20000010000 */
[----:B------:R-:W-:Y:S01]  /*36f0*/  @P1 FADD.FTZ R142, R142, R145 ;  /* 0x000000918e8e1221 */ /* 0x000fe20000010000 */
[-C--:B-----5:R-:W-:Y:S01]  /*3700*/  @P1 FFMA.FTZ R143, R143, R40.reuse, -R43 ;  /* 0x000000288f8f1223 */ /* 0x0a0fe2000001082b */
[----:B------:R-:W-:Y:S01]  /*3710*/  @P1 FFMA.FTZ R140, R140, R40, R41 ;  /* 0x000000288c8c1223 */ /* 0x000fe20000010029 */
[C---:B------:R-:W-:Y:S01]  /*3720*/  FMUL.FTZ R40, R106.reuse, R113 ;  /* 0x000000716a287220 */ /* 0x040fe20000410000 */
[----:B------:R-:W0:Y:S01]  /*3730*/  SHFL.UP PT, R112, R2, 0x4, RZ ;  /* 0x0480000002707989 */ /* 0x000e2200000e00ff */
[----:B-1----:R-:W-:Y:S01]  /*3740*/  FMUL.FTZ R41, R106, R39 ;  /* 0x000000276a297220 */ /* 0x002fe20000410000 */
[C---:B------:R-:W-:Y:S01]  /*3750*/  FFMA.FTZ R118, R108.reuse, R113, -R42 ;  /* 0x000000716c767223 */ /* 0x040fe2000001082a */
[C---:B------:R-:W-:Y:S01]  /*3760*/  FFMA.FTZ R40, R108.reuse, R141, R40 ;  /* 0x0000008d6c287223 */ /* 0x040fe20000010028 */
[----:B------:R-:W1:Y:S01]  /*3770*/  SHFL.UP PT, R42, R142, 0x4, RZ ;  /* 0x048000008e2a7989 */ /* 0x000e6200000e00ff */
[C---:B------:R-:W-:Y:S01]  /*3780*/  FMUL.FTZ R43, R108.reuse, R39 ;  /* 0x000000276c2b7220 */ /* 0x040fe20000410000 */
[-C--:B------:R-:W-:Y:S01]  /*3790*/  FFMA.FTZ R114, R108, R38.reuse, -R41 ;  /* 0x000000266c727223 */ /* 0x080fe20000010829 */
[----:B------:R-:W-:Y:S01]  /*37a0*/  FADD.FTZ R144, R123, R40 ;  /* 0x000000287b907221 */ /* 0x000fe20000010000 */
[----:B------:R-:W-:Y:S01]  /*37b0*/  FADD.FTZ R118, R121, R118 ;  /* 0x0000007679767221 */ /* 0x000fe20000010000 */
[----:B------:R-:W-:Y:S01]  /*37c0*/  FFMA.FTZ R116, -R106, R38, -R43 ;  /* 0x000000266a747223 */ /* 0x000fe2000001092b */
[C---:B------:R-:W-:Y:S01]  /*37d0*/  FMUL.FTZ R146, R107.reuse, R114 ;  /* 0x000000726b927220 */ /* 0x040fe20000410000 */
[----:B------:R-:W2:Y:S01]  /*37e0*/  SHFL.UP PT, R41, R140, 0x4, RZ ;  /* 0x048000008c297989 */ /* 0x000ea200000e00ff */
[C---:B------:R-:W-:Y:S01]  /*37f0*/  FMUL.FTZ R147, R107.reuse, R144 ;  /* 0x000000906b937220 */ /* 0x040fe20000410000 */
[-C--:B------:R-:W-:Y:S01]  /*3800*/  FMUL.FTZ R43, R107, R116.reuse ;  /* 0x000000746b2b7220 */ /* 0x080fe20000410000 */
[----:B------:R-:W-:Y:S01]  /*3810*/  FFMA.FTZ R146, R109, R116, -R146 ;  /* 0x000000746d927223 */ /* 0x000fe20000010892 */
[-C--:B------:R-:W-:Y:S01]  /*3820*/  FMUL.FTZ R145, R107, R118.reuse ;  /* 0x000000766b917220 */ /* 0x080fe20000410000 */
[----:B------:R-:W3:Y:S01]  /*3830*/  SHFL.UP PT, R40, R143, 0x4, RZ ;  /* 0x048000008f287989 */ /* 0x000ee200000e00ff */
[C---:B------:R-:W-:Y:S01]  /*3840*/  FFMA.FTZ R118, R109.reuse, R118, -R147 ;  /* 0x000000766d767223 */ /* 0x040fe20000010893 */
[----:B------:R-:W-:Y:S01]  /*3850*/  FFMA.FTZ R114, R109, R114, R43 ;  /* 0x000000726d727223 */ /* 0x000fe2000001002b */
[----:B------:R-:W-:Y:S01]  /*3860*/  FMUL.FTZ R43, R125, R146 ;  /* 0x000000927d2b7220 */ /* 0x000fe20000410000 */
[----:B------:R-:W-:Y:S01]  /*3870*/  FFMA.FTZ R145, R109, R144, R145 ;  /* 0x000000906d917223 */ /* 0x000fe20000010091 */
[----:B------:R-:W-:Y:S01]  /*3880*/  ISETP.GE.AND P1, PT, R66, 0x4, PT ;  /* 0x000000044200780c */ /* 0x000fe20003f26270 */
[----:B------:R-:W-:Y:S01]  /*3890*/  FADD.FTZ R118, R111, R118 ;  /* 0x000000766f767221 */ /* 0x000fe20000010000 */
[-C--:B------:R-:W-:Y:S01]  /*38a0*/  FFMA.FTZ R43, R126, R114.reuse, R43 ;  /* 0x000000727e2b7223 */ /* 0x080fe2000001002b */
[C---:B------:R-:W-:Y:S01]  /*38b0*/  FMUL.FTZ R147, R125.reuse, R114 ;  /* 0x000000727d937220 */ /* 0x040fe20000410000 */
[----:B------:R-:W-:Y:S01]  /*38c0*/  FADD.FTZ R114, R110, R145 ;  /* 0x000000916e727221 */ /* 0x000fe20000010000 */
[----:B------:R-:W-:Y:S01]  /*38d0*/  FMUL.FTZ R149, R125, R118 ;  /* 0x000000767d957220 */ /* 0x000fe20000410000 */
[CC--:B0-----:R-:W-:Y:S01]  /*38e0*/  FMUL.FTZ R145, R143.reuse, R112.reuse ;  /* 0x000000708f917220 */ /* 0x0c1fe20000410000 */
[----:B------:R-:W-:Y:S01]  /*38f0*/  FMUL.FTZ R112, R140, R112 ;  /* 0x000000708c707220 */ /* 0x000fe20000410000 */
[C---:B------:R-:W-:Y:S01]  /*3900*/  FFMA.FTZ R151, R126.reuse, R146, -R147 ;  /* 0x000000927e977223 */ /* 0x040fe20000010893 */
[----:B------:R-:W-:Y:S01]  /*3910*/  FFMA.FTZ R116, R126, R114, R149 ;  /* 0x000000727e747223 */ /* 0x000fe20000010095 */
[-C--:B-1----:R-:W-:Y:S01]  /*3920*/  FFMA.FTZ R149, R140, R42.reuse, R145 ;  /* 0x0000002a8c957223 */ /* 0x082fe20000010091 */
[----:B------:R-:W-:Y:S01]  /*3930*/  FFMA.FTZ R147, R143, R42, -R112 ;  /* 0x0000002a8f937223 */ /* 0x000fe20000010870 */
[----:B------:R-:W-:-:S02]  /*3940*/  FMUL.FTZ R153, R125, R114 ;  /* 0x000000727d997220 */ /* 0x000fc40000410000 */
[----:B------:R-:W-:Y:S01]  /*3950*/  @P1 FADD.FTZ R2, R2, R149 ;  /* 0x0000009502021221 */ /* 0x000fe20000010000 */
[CC--:B--2---:R-:W-:Y:S01]  /*3960*/  FMUL.FTZ R145, R143.reuse, R41.reuse ;  /* 0x000000298f917220 */ /* 0x0c4fe20000410000 */
[----:B------:R-:W-:Y:S01]  /*3970*/  FMUL.FTZ R42, R140, R41 ;  /* 0x000000298c2a7220 */ /* 0x000fe20000410000 */
[----:B------:R-:W-:Y:S01]  /*3980*/  @P1 FADD.FTZ R142, R142, R147 ;  /* 0x000000938e8e1221 */ /* 0x000fe20000010000 */
        /* <DEDUP_REMOVED lines=10> */
[C---:B------:R-:W-:Y:S01]  /*3a30*/  FMUL.FTZ R118, R130.reuse, R147 ;  /* 0x0000009382767220 */ /* 0x040fe20000410000 */
[----:B------:R-:W-:Y:S01]  /*3a40*/  FMUL.FTZ R144, R130, R145 ;  /* 0x0000009182907220 */ /* 0x000fe20000410000 */
[C---:B------:R-:W-:Y:S01]  /*3a50*/  FFMA.FTZ R116, R128.reuse, R151, -R116 ;  /* 0x0000009780747223 */ /* 0x040fe20000010874 */
[----:B------:R-:W3:Y:S01]  /*3a60*/  SHFL.UP PT, R41, R143, 0x8, RZ ;  /* 0x050000008f297989 */ /* 0x000ee200000e00ff */
[C---:B------:R-:W-:Y:S01]  /*3a70*/  FFMA.FTZ R114, R128.reuse, R43, R149 ;  /* 0x0000002b80727223 */ /* 0x040fe20000010095 */
[C---:B------:R-:W-:Y:S01]  /*3a80*/  FFMA.FTZ R145, R128.reuse, R145, R118 ;  /* 0x0000009180917223 */ /* 0x040fe20000010076 */
[C---:B------:R-:W-:Y:S01]  /*3a90*/  FMUL.FTZ R146, R131.reuse, R116 ;  /* 0x0000007483927220 */ /* 0x040fe20000410000 */
[----:B------:R-:W-:Y:S01]  /*3aa0*/  FFMA.FTZ R144, R128, R147, -R144 ;  /* 0x0000009380907223 */ /* 0x000fe20000010890 */
[----:B------:R-:W-:Y:S01]  /*3ab0*/  ISETP.GE.AND P1, PT, R66, 0x8, PT ;  /* 0x000000084200780c */ /* 0x000fe20003f26270 */
[----:B------:R-:W-:Y:S01]  /*3ac0*/  FADD.FTZ R118, R120, R145 ;  /* 0x0000009178767221 */ /* 0x000fe20000010000 */
[-C--:B------:R-:W-:Y:S01]  /*3ad0*/  FMUL.FTZ R43, R131, R114.reuse ;  /* 0x00000072832b7220 */ /* 0x080fe20000410000 */
[----:B------:R-:W-:Y:S01]  /*3ae0*/  FFMA.FTZ R146, R129, R114, R146 ;  /* 0x0000007281927223 */ /* 0x000fe20000010092 */
[----:B------:R-:W-:Y:S01]  /*3af0*/  FADD.FTZ R144, R119, R144 ;  /* 0x0000009077907221 */ /* 0x000fe20000010000 */
[----:B------:R-:W-:Y:S01]  /*3b00*/  FMUL.FTZ R147, R131, R118 ;  /* 0x0000007683937220 */ /* 0x000fe20000410000 */
[----:B------:R-:W-:Y:S01]  /*3b10*/  FFMA.FTZ R114, R129, R116, -R43 ;  /* 0x0000007481727223 */ /* 0x000fe2000001082b */
[----:B0-----:R-:W-:Y:S01]  /*3b20*/  FMUL.FTZ R43, R143, R112 ;  /* 0x000000708f2b7220 */ /* 0x001fe20000410000 */
[-C--:B------:R-:W-:Y:S01]  /*3b30*/  FMUL.FTZ R145, R131, R144.reuse ;  /* 0x0000009083917220 */ /* 0x080fe20000410000 */
[C---:B------:R-:W-:Y:S01]  /*3b40*/  FFMA.FTZ R151, R129.reuse, R144, -R147 ;  /* 0x0000009081977223 */ /* 0x040fe20000010893 */
[C---:B------:R-:W-:Y:S01]  /*3b50*/  FMUL.FTZ R116, R140.reuse, R112 ;  /* 0x000000708c747220 */ /* 0x040fe20000410000 */
[----:B-1----:R-:W-:Y:S01]  /*3b60*/  FFMA.FTZ R147, R140, R40, R43 ;  /* 0x000000288c937223 */ /* 0x002fe2000001002b */
[----:B------:R-:W-:Y:S01]  /*3b70*/  FFMA.FTZ R149, R129, R118, R145 ;  /* 0x0000007681957223 */ /* 0x000fe20000010091 */
[----:B------:R-:W-:Y:S01]  /*3b80*/  FMUL.FTZ R118, R139, R114 ;  /* 0x000000728b767220 */ /* 0x000fe20000410000 */
[C---:B------:R-:W-:Y:S01]  /*3b90*/  FFMA.FTZ R145, R143.reuse, R40, -R116 ;  /* 0x000000288f917223 */ /* 0x040fe20000010874 */
[CC--:B--2---:R-:W-:Y:S01]  /*3ba0*/  FMUL.FTZ R43, R143.reuse, R42.reuse ;  /* 0x0000002a8f2b7220 */ /* 0x0c4fe20000410000 */
[----:B------:R-:W-:Y:S01]  /*3bb0*/  @P1 FADD.FTZ R2, R2, R147 ;  /* 0x0000009302021221 */ /* 0x000fe20000010000 */
[----:B------:R-:W-:Y:S01]  /*3bc0*/  FMUL.FTZ R112, R140, R42 ;  /* 0x0000002a8c707220 */ /* 0x000fe20000410000 */
[----:B------:R-:W-:Y:S01]  /*3bd0*/  @P1 FADD.FTZ R142, R142, R145 ;  /* 0x000000918e8e1221 */ /* 0x000fe20000010000 */
[-C--:B---3--:R-:W-:Y:S01]  /*3be0*/  @P1 FFMA.FTZ R140, R140, R41.reuse, R43 ;  /* 0x000000298c8c1223 */ /* 0x088fe2000001002b */
[----:B------:R-:W-:Y:S01]  /*3bf0*/  FADD.FTZ R116, R124, R151 ;  /* 0x000000977c747221 */ /* 0x000fe20000010000 */
[----:B------:R-:W0:Y:S01]  /*3c00*/  SHFL.UP PT, R43, R2, 0x10, RZ ;  /* 0x06000000022b7989 */ /* 0x000e2200000e00ff */
[----:B------:R-:W-:Y:S01]  /*3c10*/  @P1 FFMA.FTZ R143, R143, R41, -R112 ;  /* 0x000000298f8f1223 */ /* 0x000fe20000010870 */
[----:B------:R-:W-:Y:S01]  /*3c20*/  FADD.FTZ R112, R122, R149 ;  /* 0x000000957a707221 */ /* 0x000fe20000010000 */
[C---:B------:R-:W-:Y:S01]  /*3c30*/  FMUL.FTZ R149, R139.reuse, R116 ;  /* 0x000000748b957220 */ /* 0x040fe20000410000 */
[----:B------:R-:W1:Y:S01]  /*3c40*/  SHFL.UP PT, R42, R140, 0x10, RZ ;  /* 0x060000008c2a7989 */ /* 0x000e6200000e00ff */
[C---:B------:R-:W-:Y:S01]  /*3c50*/  FMUL.FTZ R147, R139.reuse, R146 ;  /* 0x000000928b937220 */ /* 0x040fe20000410000 */
[-C--:B------:R-:W-:Y:S01]  /*3c60*/  FMUL.FTZ R151, R139, R112.reuse ;  /* 0x000000708b977220 */ /* 0x080fe20000410000 */
[C---:B------:R-:W-:Y:S01]  /*3c70*/  FFMA.FTZ R112, R137.reuse, R112, R149 ;  /* 0x0000007089707223 */ /* 0x040fe20000010095 */
[----:B------:R-:W2:Y:S01]  /*3c80*/  SHFL.UP PT, R41, R142, 0x10, RZ ;  /* 0x060000008e297989 */ /* 0x000ea200000e00ff */
[C---:B------:R-:W-:Y:S01]  /*3c90*/  FFMA.FTZ R145, R137.reuse, R146, R118 ;  /* 0x0000009289917223 */ /* 0x040fe20000010076 */
[C---:B------:R-:W-:Y:S01]  /*3ca0*/  FFMA.FTZ R151, R137.reuse, R116, -R151 ;  /* 0x0000007489977223 */ /* 0x040fe20000010897 */
[----:B------:R-:W-:Y:S01]  /*3cb0*/  FFMA.FTZ R147, R137, R114, -R147 ;  /* 0x0000007289937223 */ /* 0x000fe20000010893 */
[----:B------:R-:W3:Y:S01]  /*3cc0*/  SHFL.UP PT, R40, R143, 0x10, RZ ;  /* 0x060000008f287989 */ /* 0x000ee200000e00ff */
[----:B------:R-:W-:Y:S01]  /*3cd0*/  ISETP.GE.AND P1, PT, R66, 0x10, PT ;  /* 0x000000104200780c */ /* 0x000fe20003f26270 */
        /* <DEDUP_REMOVED lines=10> */
[CC--:B0-----:R-:W-:Y:S01]  /*3d80*/  FMUL.FTZ R116, R140.reuse, R43.reuse ;  /* 0x0000002b8c747220 */ /* 0x0c1fe20000410000 */
[----:B------:R-:W-:Y:S01]  /*3d90*/  FMUL.FTZ R149, R143, R43 ;  /* 0x0000002b8f957220 */ /* 0x000fe20000410000 */
[----:B------:R-:W-:Y:S01]  /*3da0*/  FADD.FTZ R118, R133, R118 ;  /* 0x0000007685767221 */ /* 0x000fe20000010000 */
[-C--:B-1----:R-:W-:Y:S01]  /*3db0*/  FMUL.FTZ R43, R140, R42.reuse ;  /* 0x0000002a8c2b7220 */ /* 0x082fe20000410000 */
[----:B------:R-:W-:-:S03]  /*3dc0*/  FMUL.FTZ R145, R143, R42 ;  /* 0x0000002a8f917220 */ /* 0x000fc60000410000 */
[----:B------:R0:W1:Y:S01]  /*3dd0*/  SHFL.DOWN PT, R148, R118, 0x1, 0x1f ;  /* 0x08201f0076947f89 */ /* 0x00006200000e0000 */
[-C--:B--2---:R-:W-:Y:S01]  /*3de0*/  FFMA.FTZ R147, R143, R41.reuse, -R116 ;  /* 0x000000298f937223 */ /* 0x084fe20000010874 */
[C---:B------:R-:W-:Y:S01]  /*3df0*/  FFMA.FTZ R149, R140.reuse, R41, R149 ;  /* 0x000000298c957223 */ /* 0x040fe20000010095 */
[----:B------:R-:W-:Y:S01]  /*3e00*/  FADD.FTZ R116, R127, R146 ;  /* 0x000000927f747221 */ /* 0x000fe20000010000 */
[----:B------:R-:W-:Y:S01]  /*3e10*/  MOV R41, RZ ;  /* 0x000000ff00297202 */ /* 0x000fe20000000f00 */
[-C--:B---3--:R-:W-:Y:S01]  /*3e20*/  @P1 FFMA.FTZ R143, R143, R40.reuse, -R43 ;  /* 0x000000288f8f1223 */ /* 0x088fe2000001082b */
[----:B------:R-:W-:Y:S01]  /*3e30*/  @P1 FFMA.FTZ R140, R140, R40, R145 ;  /* 0x000000288c8c1223 */ /* 0x000fe20000010091 */
[----:B------:R-:W-:Y:S01]  /*3e40*/  @P1 FADD.FTZ R142, R142, R147 ;  /* 0x000000938e8e1221 */ /* 0x000fe20000010000 */
[----:B------:R-:W-:Y:S01]  /*3e50*/  @P1 FADD.FTZ R2, R2, R149 ;  /* 0x0000009502021221 */ /* 0x000fe20000010000 */
[----:B------:R0:W2:Y:S01]  /*3e60*/  SHFL.DOWN PT, R147, R114, 0x1, 0x1f ;  /* 0x08201f0072937f89 */ /* 0x0000a200000e0000 */
[----:B------:R-:W-:Y:S01]  /*3e70*/  HFMA2 R40, -RZ, RZ, 1.875, 0 ;  /* 0x3f800000ff287431 */ /* 0x000fe200000001ff */
[----:B------:R-:W-:-:S02]  /*3e80*/  ISETP.GT.U32.AND P1, PT, R92, 0x1d, PT ;  /* 0x0000001d5c00780c */ /* 0x000fc40003f24070 */
[----:B------:R-:W-:Y:S01]  /*3e90*/  CS2R R42, SRZ ;  /* 0x00000000002a7805 */ /* 0x000fe2000001ff00 */
[----:B------:R0:W3:Y:S04]  /*3ea0*/  SHFL.DOWN PT, R151, R116, 0x1, 0x1f ;  /* 0x08201f0074977f89 */ /* 0x0000e800000e0000 */
[----:B------:R-:W0:Y:S04]  /*3eb0*/  SHFL.UP PT, R143, R143, 0x1, RZ ;  /* 0x042000008f8f7989 */ /* 0x000e2800000e00ff */
[----:B------:R-:W0:Y:S04]  /*3ec0*/  SHFL.UP PT, R140, R140, 0x1, RZ ;  /* 0x042000008c8c7989 */ /* 0x000e2800000e00ff */
[----:B------:R-:W0:Y:S04]  /*3ed0*/  SHFL.UP PT, R142, R142, 0x1, RZ ;  /* 0x042000008e8e7989 */ /* 0x000e2800000e00ff */
[----:B----4-:R4:W0:Y:S04]  /*3ee0*/  SHFL.IDX PT, R144, R50, RZ, 0x1f ;  /* 0x00001fff32907589 */ /* 0x01082800000e0000 */
[----:B------:R4:W0:Y:S04]  /*3ef0*/  SHFL.IDX PT, R145, R51, RZ, 0x1f ;  /* 0x00001fff33917589 */ /* 0x00082800000e0000 */
[----:B------:R4:W0:Y:S04]  /*3f00*/  SHFL.DOWN PT, R50, R112, 0x1, 0x1f ;  /* 0x08201f0070327f89 */ /* 0x00082800000e0000 */
[----:B------:R4:W0:Y:S01]  /*3f10*/  SHFL.UP PT, R146, R2, 0x1, RZ ;  /* 0x0420000002927989 */ /* 0x00082200000e00ff */
[----:B-123--:R-:W-:Y:S05]  /*3f20*/  @!P6 BRA `(.L_x_16424) ;  /* 0x000000000028e947 */ /* 0x00efea0003800000 */
[-C--:B------:R-:W-:Y:S01]  /*3f30*/  FMUL.FTZ R149, R114, R151.reuse ;  /* 0x0000009772957220 */ /* 0x080fe20000410000 */
[----:B------:R-:W-:Y:S01]  /*3f40*/  FMUL.FTZ R151, R112, R151 ;  /* 0x0000009770977220 */ /* 0x000fe20000410000 */
[-C--:B----4-:R-:W-:Y:S01]  /*3f50*/  FMUL.FTZ R51, R114, R147.reuse ;  /* 0x0000009372337220 */ /* 0x090fe20000410000 */
[C---:B------:R-:W-:Y:S01]  /*3f60*/  FMUL.FTZ R147, R112.reuse, R147 ;  /* 0x0000009370937220 */ /* 0x040fe20000410000 */
[-C--:B------:R-:W-:Y:S01]  /*3f70*/  FFMA.FTZ R149, R112, R148.reuse, -R149 ;  /* 0x0000009470957223 */ /* 0x080fe20000010895 */
[----:B------:R-:W-:Y:S01]  /*3f80*/  FFMA.FTZ R151, R114, R148, R151 ;  /* 0x0000009472977223 */ /* 0x000fe20000010097 */
[C---:B0-----:R-:W-:Y:S01]  /*3f90*/  FFMA.FTZ R112, R50.reuse, R112, -R51 ;  /* 0x0000007032707223 */ /* 0x041fe20000010833 */
[----:B------:R-:W-:Y:S01]  /*3fa0*/  FFMA.FTZ R114, R50, R114, R147 ;  /* 0x0000007232727223 */ /* 0x000fe20000010093 */
[----:B------:R-:W-:Y:S01]  /*3fb0*/  FADD.FTZ R118, R118, R149 ;  /* 0x0000009576767221 */ /* 0x000fe20000010000 */
[----:B------:R-:W-:-:S07]  /*3fc0*/  FADD.FTZ R116, R116, R151 ;  /* 0x0000009774747221 */ /* 0x000fce0000010000 */
.L_x_16424:
[----:B------:R-:W-:Y:S05]  /*3fd0*/  BSYNC.RECONVERGENT B0 ;  /* 0x0000000000007941 */ /* 0x000fea0003800200 */
.L_x_16423:
[----:B------:R-:W1:Y:S01]  /*3fe0*/  @!P4 LDS.128 R40, [UR6+0x1980] ;  /* 0x00198006ff28c984 */ /* 0x000e620008000c00 */
[----:B------:R-:W-:Y:S03]  /*3ff0*/  BSSY.RECONVERGENT B0, `(.L_x_16425) ;  /* 0x0000010000007945 */ /* 0x000fe60003800200 */
[----:B----4-:R2:W3:Y:S04]  /*4000*/  SHFL.DOWN PT, R2, R112, 0x2, 0x1f ;  /* 0x08401f0070027f89 */ /* 0x0104e800000e0000 */
[----:B------:R2:W4:Y:S04]  /*4010*/  SHFL.DOWN PT, R147, R114, 0x2, 0x1f ;  /* 0x08401f0072937f89 */ /* 0x00052800000e0000 */
        /* <DEDUP_REMOVED lines=13> */
.L_x_16426:
[----:B------:R-:W-:Y:S05]  /*40f0*/  BSYNC.RECONVERGENT B0 ;  /* 0x0000000000007941 */ /* 0x000fea0003800200 */
.L_x_16425:
[----:B---3--:R3:W1:Y:S01]  /*4100*/  SHFL.DOWN PT, R2, R112, 0x4, 0x1f ;  /* 0x08801f0070027f89 */ /* 0x00866200000e0000 */
        /* <DEDUP_REMOVED lines=15> */
.L_x_16428:
[----:B------:R-:W-:Y:S05]  /*4200*/  BSYNC.RECONVERGENT B0 ;  /* 0x0000000000007941 */ /* 0x000fea0003800200 */
.L_x_16427:
        /* <DEDUP_REMOVED lines=16> */
.L_x_16430:
[----:B------:R-:W-:Y:S05]  /*4310*/  BSYNC.RECONVERGENT B0 ;  /* 0x0000000000007941 */ /* 0x000fea0003800200 */
.L_x_16429:
        /* <DEDUP_REMOVED lines=16> */
.L_x_16432:
[----:B------:R-:W-:Y:S05]  /*4420*/  BSYNC.RECONVERGENT B0 ;  /* 0x0000000000007941 */ /* 0x000fea0003800200 */
.L_x_16431:
[----:B------:R-:W-:Y:S01]  /*4430*/  SHFL.DOWN PT, R150, R114, 0x1, 0x1f ;  /* 0x08201f0072967f89 */ /* 0x000fe200000e0000 */
[C---:B------:R-:W-:Y:S01]  /*4440*/  ISETP.NE.AND P1, PT, R76.reuse, 0x1f, PT ;  /* 0x0000001f4c00780c */ /* 0x040fe20003f25270 */
[----:B------:R-:W-:Y:S01]  /*4450*/  BSSY.RECONVERGENT B0, `(.L_x_16433) ;  /* 0x0000144000007945 */ /* 0x000fe20003800200 */
[----:B------:R-:W-:Y:S01]  /*4460*/  ISETP.NE.AND P2, PT, R76, RZ, PT ;  /* 0x000000ff4c00720c */ /* 0x000fe20003f45270 */
[----:B0-----:R-:W0:Y:S01]  /*4470*/  SHFL.IDX PT, R50, R43, RZ, 0x1f ;  /* 0x00001fff2b327589 */ /* 0x001e2200000e0000 */
        /* <DEDUP_REMOVED lines=12> */
[----:B------:R-:W-:Y:S01]  /*4540*/  SHFL.IDX PT, R118, R118, RZ, 0x1f ;  /* 0x00001fff76767589 */ /* 0x000fe200000e0000 */
        /* <DEDUP_REMOVED lines=10> */
[C---:B------:R-:W-:Y:S01]  /*45f0*/  FMUL.FTZ R39, R106.reuse, R113 ;  /* 0x000000716a277220 */ /* 0x040fe20000410000 */
[----:B------:R-:W-:Y:S01]  /*4600*/  FMUL.FTZ R152, R113, R90 ;  /* 0x0000005a71987220 */ /* 0x000fe20000410000 */
        /* <DEDUP_REMOVED lines=12> */
[----:B------:R-:W-:Y:S01]  /*46d0*/  FMUL.FTZ R121, R125, R111 ;  /* 0x0000006f7d797220 */ /* 0x000fe20000410000 */
[C---:B------:R-:W-:Y:S01]  /*46e0*/  FMUL.FTZ R39, R143.reuse, R145 ;  /* 0x000000918f277220 */ /* 0x040fe20000410000 */
[----:B------:R-:W-:Y:S01]  /*46f0*/  FFMA.FTZ R143, R143, R144, -R38 ;  /* 0x000000908f8f7223 */ /* 0x000fe20000010826 */
[-C--:B------:R-:W-:Y:S01]  /*4700*/  FMUL.FTZ R150, R125, R110.reuse ;  /* 0x0000006e7d967220 */ /* 0x080fe20000410000 */
[----:B------:R-:W-:Y:S01]  /*4710*/  FFMA.FTZ R148, R126, R110, R121 ;  /* 0x0000006e7e947223 */ /* 0x000fe20000010079 */
        /* <DEDUP_REMOVED lines=16> */
[----:B------:R-:W-:Y:S01]  /*4820*/  ISETP.GT.AND P2, PT, R66, 0x1d, PT ;  /* 0x0000001d4200780c */ /* 0x000fe20003f44270 */
[----:B------:R-:W-:Y:S01]  /*4830*/  FMUL.FTZ R36, R134, R121 ;  /* 0x0000007986247220 */ /* 0x000fe20000410000 */
[----:B------:R-:W-:Y:S01]  /*4840*/  FADD.FTZ R120, R120, R37 ;  /* 0x0000002578787221 */ /* 0x000fe20000010000 */
[----:B------:R-:W-:Y:S01]  /*4850*/  FADD.FTZ R37, R93, R144 ;  /* 0x000000905d257221 */ /* 0x000fe20000010000 */
[----:B------:R-:W-:-:S02]  /*4860*/  FMUL.FTZ R38, R131, R119 ;  /* 0x0000007783267220 */ /* 0x000fc40000410000 */
[-C--:B------:R-:W-:Y:S01]  /*4870*/  FMUL.FTZ R140, R131, R120.reuse ;  /* 0x00000078838c7220 */ /* 0x080fe20000410000 */
[----:B------:R-:W-:Y:S01]  /*4880*/  FMUL.FTZ R39, R134, R37 ;  /* 0x0000002586277220 */ /* 0x000fe20000410000 */
[C---:B------:R-:W-:Y:S02]  /*4890*/  FFMA.FTZ R141, R129.reuse, R120, R38 ;  /* 0x00000078818d7223 */ /* 0x040fe40000010026 */
[----:B------:R-:W-:Y:S01]  /*48a0*/  FFMA.FTZ R143, R129, R119, -R140 ;  /* 0x00000077818f7223 */ /* 0x000fe2000001088c */
        /* <DEDUP_REMOVED lines=28> */
[----:B------:R-:W-:Y:S01]  /*4a70*/  FADD.FTZ R127, RZ, R38 ;  /* 0x00000026ff7f7221 */ /* 0x000fe20000010000 */
[----:B------:R-:W-:Y:S01]  /*4a80*/  FFMA.FTZ R39, R0, R37, RZ ;  /* 0x0000002500277223 */ /* 0x000fe200000100ff */
[----:B------:R-:W-:Y:S01]  /*4a90*/  FADD.FTZ R131, -R93, R37 ;  /* 0x000000255d837221 */ /* 0x000fe20000010100 */
[----:B------:R-:W-:Y:S01]  /*4aa0*/  FADD.FTZ R141, R96, R141 ;  /* 0x0000008d608d7221 */ /* 0x000fe20000010000 */
[----:B------:R-:W-:Y:S01]  /*4ab0*/  FMUL.FTZ R37, R130, R127 ;  /* 0x0000007f82257220 */ /* 0x000fe20000410000 */
[-C--:B------:R-:W-:Y:S01]  /*4ac0*/  FMUL.FTZ R134, R135, R62.reuse ;  /* 0x0000003e87867220 */ /* 0x080fe20000410000 */
[----:B------:R-:W-:Y:S01]  /*4ad0*/  FMUL.FTZ R140, R132, R61 ;  /* 0x0000003d848c7220 */ /* 0x000fe20000410000 */
[----:B------:R-:W-:Y:S01]  /*4ae0*/  FFMA.FTZ R144, R52, R143, R39 ;  /* 0x0000008f34907223 */ /* 0x000fe20000010027 */
[----:B------:R-:W-:Y:S01]  /*4af0*/  FADD.FTZ R129, -R94, R143 ;  /* 0x0000008f5e817221 */ /* 0x000fe20000010100 */
[-C--:B------:R-:W-:Y:S01]  /*4b00*/  FMUL.FTZ R39, R130, R141.reuse ;  /* 0x0000008d82277220 */ /* 0x080fe20000410000 */
[C---:B------:R-:W-:Y:S01]  /*4b10*/  FFMA.FTZ R38, R128.reuse, R141, -R37 ;  /* 0x0000008d80267223 */ /* 0x040fe20000010825 */
[----:B------:R-:W-:Y:S01]  /*4b20*/  FMUL.FTZ R146, R137, R62 ;  /* 0x0000003e89927220 */ /* 0x000fe20000410000 */
[----:B------:R-:W-:Y:S01]  /*4b30*/  FMUL.FTZ R148, R123, R134 ;  /* 0x000000867b947220 */ /* 0x000fe20000410000 */
[----:B------:R-:W-:Y:S01]  /*4b40*/  FMUL.FTZ R130, R133, R61 ;  /* 0x0000003d85827220 */ /* 0x000fe20000410000 */
[----:B------:R-:W-:Y:S01]  /*4b50*/  FMUL.FTZ R37, R121, R140 ;  /* 0x0000008c79257220 */ /* 0x000fe20000410000 */
[----:B------:R-:W-:Y:S01]  /*4b60*/  FFMA.FTZ R39, R128, R127, R39 ;  /* 0x0000007f80277223 */ /* 0x000fe20000010027 */
[----:B------:R-:W-:Y:S01]  /*4b70*/  FFMA.FTZ R143, R129, R146, -R148 ;  /* 0x00000092818f7223 */ /* 0x000fe20000010894 */
[----:B------:R-:W-:Y:S01]  /*4b80*/  FMUL.FTZ R142, R121, R130 ;  /* 0x00000082798e7220 */ /* 0x000fe20000410000 */
[----:B------:R-:W-:Y:S01]  /*4b90*/  FMUL.FTZ R146, R123, R146 ;  /* 0x000000927b927220 */ /* 0x000fe20000410000 */
[----:B------:R-:W-:Y:S01]  /*4ba0*/  FFMA.FTZ R37, R131, R130, R37 ;  /* 0x0000008283257223 */ /* 0x000fe20000010025 */
[----:B------:R-:W-:Y:S01]  /*4bb0*/  FFMA.FTZ R145, R53, R36, R144 ;  /* 0x0000002435917223 */ /* 0x000fe20000010090 */
[----:B------:R-:W-:Y:S01]  /*4bc0*/  FFMA.FTZ R142, R131, R140, -R142 ;  /* 0x0000008c838e7223 */ /* 0x000fe2000001088e */
[----:B------:R-:W-:Y:S01]  /*4bd0*/  FFMA.FTZ R146, R129, R134, R146 ;  /* 0x0000008681927223 */ /* 0x000fe20000010092 */
[----:B------:R-:W-:Y:S01]  /*4be0*/  FADD.FTZ R37, RZ, R37 ;  /* 0x00000025ff257221 */ /* 0x000fe20000010000 */
[-C--:B------:R-:W-:Y:S01]  /*4bf0*/  FMUL.FTZ R139, R122, R3.reuse ;  /* 0x000000037a8b7220 */ /* 0x080fe20000410000 */
[----:B------:R-:W-:Y:S01]  /*4c00*/  FADD.FTZ R140, RZ, R39 ;  /* 0x00000027ff8c7221 */ /* 0x000fe20000010000 */
[----:B------:R-:W-:Y:S01]  /*4c10*/  FADD.FTZ R144, R97, R38 ;  /* 0x0000002661907221 */ /* 0x000fe20000010000 */
[----:B------:R-:W-:Y:S01]  /*4c20*/  FADD.FTZ R146, R37, R146 ;  /* 0x0000009225927221 */ /* 0x000fe20000010000 */
[----:B------:R-:W-:Y:S01]  /*4c30*/  FADD.FTZ R128, -R95, R36 ;  /* 0x000000245f807221 */ /* 0x000fe20000010100 */
[----:B------:R-:W-:Y:S01]  /*4c40*/  FMUL.FTZ R147, R124, R3 ;  /* 0x000000037c937220 */ /* 0x000fe20000410000 */
[----:B------:R-:W-:Y:S01]  /*4c50*/  FMUL.FTZ R149, R136, R139 ;  /* 0x0000008b88957220 */ /* 0x000fe20000410000 */
[----:B------:R-:W-:Y:S01]  /*4c60*/  FADD.FTZ R142, RZ, R142 ;  /* 0x0000008eff8e7221 */ /* 0x000fe20000010000 */
[C---:B------:R-:W-:Y:S01]  /*4c70*/  FMUL.FTZ R37, R125.reuse, R140 ;  /* 0x0000008c7d257220 */ /* 0x040fe20000410000 */
[-C--:B------:R-:W-:Y:S01]  /*4c80*/  FMUL.FTZ R125, R125, R144.reuse ;  /* 0x000000907d7d7220 */ /* 0x080fe20000410000 */
[-C--:B------:R-:W-:Y:S01]  /*4c90*/  FFMA.FTZ R36, R128, R147.reuse, -R149 ;  /* 0x0000009380247223 */ /* 0x080fe20000010895 */
[----:B------:R-:W-:Y:S01]  /*4ca0*/  FADD.FTZ R143, R142, R143 ;  /* 0x0000008f8e8f7221 */ /* 0x000fe20000010000 */
[----:B------:R-:W-:Y:S01]  /*4cb0*/  FMUL.FTZ R147, R136, R147 ;  /* 0x0000009388937220 */ /* 0x000fe20000410000 */
[C---:B------:R-:W-:Y:S01]  /*4cc0*/  FFMA.FTZ R39, R126.reuse, R144, -R37 ;  /* 0x000000907e277223 */ /* 0x040fe20000010825 */
[----:B------:R-:W-:Y:S01]  /*4cd0*/  FFMA.FTZ R142, R126, R140, R125 ;  /* 0x0000008c7e8e7223 */ /* 0x000fe2000001007d */
[-C--:B------:R-:W-:Y:S01]  /*4ce0*/  FMUL.FTZ R126, R120, R60.reuse ;  /* 0x0000003c787e7220 */ /* 0x080fe20000410000 */
[----:B------:R-:W-:Y:S01]  /*4cf0*/  FADD.FTZ R143, R143, R36 ;  /* 0x000000248f8f7221 */ /* 0x000fe20000010000 */
[----:B------:R-:W-:Y:S01]  /*4d00*/  FFMA.FTZ R147, R128, R139, R147 ;  /* 0x0000008b80937223 */ /* 0x000fe20000010093 */
[----:B------:R-:W-:Y:S01]  /*4d10*/  FFMA.FTZ R36, R54, R141, R145 ;  /* 0x0000008d36247223 */ /* 0x000fe20000010091 */
[----:B------:R-:W-:Y:S01]  /*4d20*/  FADD.FTZ R141, -R96, R141 ;  /* 0x0000008d608d7221 */ /* 0x000fe20000010100 */
[----:B------:R-:W-:Y:S01]  /*4d30*/  FMUL.FTZ R38, R119, R60 ;  /* 0x0000003c77267220 */ /* 0x000fe20000410000 */
[----:B------:R-:W-:Y:S01]  /*4d40*/  FMUL.FTZ R148, R127, R126 ;  /* 0x0000007e7f947220 */ /* 0x000fe20000410000 */
[----:B------:R-:W-:Y:S01]  /*4d50*/  FMUL.FTZ R125, R115, R86 ;  /* 0x00000056737d7220 */ /* 0x000fe20000410000 */
[----:B------:R-:W-:Y:S01]  /*4d60*/  FADD.FTZ R146, R146, R147 ;  /* 0x0000009392927221 */ /* 0x000fe20000010000 */
[----:B------:R-:W-:Y:S01]  /*4d70*/  FFMA.FTZ R37, R55, R144, R36 ;  /* 0x0000009037257223 */ /* 0x000fe20000010024 */
[----:B------:R-:W-:Y:S01]  /*4d80*/  FADD.FTZ R144, -R97, R144 ;  /* 0x0000009061907221 */ /* 0x000fe20000010100 */
[----:B------:R-:W-:Y:S01]  /*4d90*/  FFMA.FTZ R148, R141, R38, -R148 ;  /* 0x000000268d947223 */ /* 0x000fe20000010894 */
[----:B------:R-:W-:Y:S01]  /*4da0*/  FMUL.FTZ R145, R117, R86 ;  /* 0x0000005675917220 */ /* 0x000fe20000410000 */
[----:B------:R-:W-:Y:S01]  /*4db0*/  FMUL.FTZ R147, R140, R125 ;  /* 0x0000007d8c937220 */ /* 0x000fe20000410000 */
[----:B------:R-:W-:Y:S01]  /*4dc0*/  FMUL.FTZ R38, R127, R38 ;  /* 0x000000267f267220 */ /* 0x000fe20000410000 */
[----:B------:R-:W-:Y:S01]  /*4dd0*/  FADD.FTZ R142, RZ, R142 ;  /* 0x0000008eff8e7221 */ /* 0x000fe20000010000 */
[----:B------:R-:W-:Y:S01]  /*4de0*/  FADD.FTZ R149, R98, R39 ;  /* 0x0000002762957221 */ /* 0x000fe20000010000 */
[-C--:B------:R-:W-:Y:S01]  /*4df0*/  FFMA.FTZ R150, R144, R145.reuse, -R147 ;  /* 0x0000009190967223 */ /* 0x080fe20000010893 */
[----:B------:R-:W-:Y:S01]  /*4e00*/  FFMA.FTZ R39, R141, R126, R38 ;  /* 0x0000007e8d277223 */ /* 0x000fe20000010026 */
[----:B------:R-:W-:Y:S01]  /*4e10*/  FMUL.FTZ R145, R140, R145 ;  /* 0x000000918c917220 */ /* 0x000fe20000410000 */
[CC--:B------:R-:W-:Y:S01]  /*4e20*/  FMUL.FTZ R36, R107.reuse, R142.reuse ;  /* 0x0000008e6b247220 */ /* 0x0c0fe20000410000 */
[----:B------:R-:W-:Y:S01]  /*4e30*/  FMUL.FTZ R107, R107, R149 ;  /* 0x000000956b6b7220 */ /* 0x000fe20000410000 */
[----:B------:R-:W-:Y:S01]  /*4e40*/  FADD.FTZ R39, R146, R39 ;  /* 0x0000002792277221 */ /* 0x000fe20000010000 */
[----:B------:R-:W-:Y:S01]  /*4e50*/  FFMA.FTZ R38, R144, R125, R145 ;  /* 0x0000007d90267223 */ /* 0x000fe20000010091 */
[----:B------:R-:W-:Y:S01]  /*4e60*/  FADD.FTZ R143, R143, R148 ;  /* 0x000000948f8f7221 */ /* 0x000fe20000010000 */
[C---:B------:R-:W-:Y:S01]  /*4e70*/  FFMA.FTZ R36, R109.reuse, R149, -R36 ;  /* 0x000000956d247223 */ /* 0x040fe20000010824 */
[----:B------:R-:W-:Y:S01]  /*4e80*/  FFMA.FTZ R109, R109, R142, R107 ;  /* 0x0000008e6d6d7223 */ /* 0x000fe2000001006b */
[-C--:B------:R-:W-:Y:S01]  /*4e90*/  FMUL.FTZ R107, R110, R88.reuse ;  /* 0x000000586e6b7220 */ /* 0x080fe20000410000 */
[----:B------:R-:W-:Y:S01]  /*4ea0*/  FADD.FTZ R145, R39, R38 ;  /* 0x0000002627917221 */ /* 0x000fe20000010000 */
[----:B------:R-:W-:Y:S01]  /*4eb0*/  FADD.FTZ R143, R143, R150 ;  /* 0x000000968f8f7221 */ /* 0x000fe20000010000 */
[----:B------:R-:W-:Y:S01]  /*4ec0*/  FFMA.FTZ R39, R0, -R121, RZ ;  /* 0x8000007900277223 */ /* 0x000fe200000100ff */
[----:B------:R-:W-:Y:S01]  /*4ed0*/  FFMA.FTZ R150, R56, R149, R37 ;  /* 0x0000009538967223 */ /* 0x000fe20000010025 */
[----:B------:R-:W-:Y:S01]  /*4ee0*/  FADD.FTZ R146, -R98, R149 ;  /* 0x0000009562927221 */ /* 0x000fe20000010100 */
[----:B------:R-:W-:Y:S01]  /*4ef0*/  FMUL.FTZ R37, R111, R88 ;  /* 0x000000586f257220 */ /* 0x000fe20000410000 */
[----:B------:R-:W-:Y:S01]  /*4f00*/  FMUL.FTZ R147, R142, R107 ;  /* 0x0000006b8e937220 */ /* 0x000fe20000410000 */
[----:B------:R-:W-:Y:S01]  /*4f10*/  FFMA.FTZ R38, R52, -R123, R39 ;  /* 0x8000007b34267223 */ /* 0x000fe20000010027 */
        /* <DEDUP_REMOVED lines=9> */
[C---:B------:R-:W-:Y:S01]  /*4fb0*/  FFMA.FTZ R39, R108.reuse, R151, -R37 ;  /* 0x000000976c277223 */ /* 0x040fe20000010825 */
[----:B------:R-:W-:Y:S01]  /*4fc0*/  FFMA.FTZ R106, R108, R109, R106 ;  /* 0x0000006d6c6a7223 */ /* 0x000fe2000001006a */
[----:B------:R-:W-:Y:S01]  /*4fd0*/  FMUL.FTZ R108, R50, R87 ;  /* 0x00000057326c7220 */ /* 0x000fe20000410000 */
[----:B------:R-:W-:Y:S01]  /*4fe0*/  FADD.FTZ R38, R145, R38 ;  /* 0x0000002691267221 */ /* 0x000fe20000010000 */
[----:B------:R-:W-:Y:S01]  /*4ff0*/  FADD.FTZ R36, R143, R36 ;  /* 0x000000248f247221 */ /* 0x000fe20000010000 */
[----:B------:R-:W-:Y:S01]  /*5000*/  FFMA.FTZ R149, R55, -R140, R148 ;  /* 0x8000008c37957223 */ /* 0x000fe20000010094 */
[----:B------:R-:W-:Y:S01]  /*5010*/  FFMA.FTZ R37, R57, R151, R150 ;  /* 0x0000009739257223 */ /* 0x000fe20000010096 */
[----:B------:R-:W-:Y:S01]  /*5020*/  FADD.FTZ R143, -R99, R151 ;  /* 0x00000097638f7221 */ /* 0x000fe20000010100 */
[----:B------:R-:W-:Y:S01]  /*5030*/  FMUL.FTZ R148, R2, R87 ;  /* 0x0000005702947220 */ /* 0x000fe20000410000 */
[----:B------:R-:W-:Y:S01]  /*5040*/  FMUL.FTZ R150, R109, R108 ;  /* 0x0000006c6d967220 */ /* 0x000fe20000410000 */
[----:B------:R-:W-:Y:S01]  /*5050*/  FADD.FTZ R145, RZ, R106 ;  /* 0x0000006aff917221 */ /* 0x000fe20000010000 */
[C---:B------:R-:W-:Y:S01]  /*5060*/  FADD.FTZ R153, R104.reuse, R39 ;  /* 0x0000002768997221 */ /* 0x040fe20000010000 */
[----:B------:R-:W-:Y:S01]  /*5070*/  FMUL.FTZ R106, R51, R90 ;  /* 0x0000005a336a7220 */ /* 0x000fe20000410000 */
[-C--:B------:R-:W-:Y:S01]  /*5080*/  FFMA.FTZ R151, R143, R148.reuse, -R150 ;  /* 0x000000948f977223 */ /* 0x080fe20000010896 */
[----:B------:R-:W-:Y:S01]  /*5090*/  FMUL.FTZ R148, R109, R148 ;  /* 0x000000946d947220 */ /* 0x000fe20000410000 */
[----:B------:R-:W-:Y:S01]  /*50a0*/  FADD.FTZ R147, -R104, R153 ;  /* 0x0000009968937221 */ /* 0x000fe20000010100 */
[----:B------:R-:W-:Y:S01]  /*50b0*/  FMUL.FTZ R150, R145, R106 ;  /* 0x0000006a91967220 */ /* 0x000fe20000410000 */
[----:B------:R-:W-:Y:S01]  /*50c0*/  FADD.FTZ R151, R36, R151 ;  /* 0x0000009724977221 */ /* 0x000fe20000010000 */
[----:B------:R-:W-:Y:S01]  /*50d0*/  FFMA.FTZ R39, R143, R108, R148 ;  /* 0x0000006c8f277223 */ /* 0x000fe20000010094 */
[----:B------:R-:W-:Y:S01]  /*50e0*/  FFMA.FTZ R148, R56, -R142, R149 ;  /* 0x8000008e38947223 */ /* 0x000fe20000010095 */
        /* <DEDUP_REMOVED lines=8> */
[-C--:B------:R-:W-:Y:S01]  /*5170*/  FMUL.FTZ R151, R114, R40.reuse ;  /* 0x0000002872977220 */ /* 0x080fe20000410000 */
[----:B------:R-:W-:Y:S01]  /*5180*/  FADD.FTZ R36, R38, R149 ;  /* 0x0000009526247221 */ /* 0x000fe20000010000 */
[----:B------:R1:W2:Y:S01]  /*5190*/  SHFL.DOWN PT, R159, R37, 0x1, 0x1f ;  /* 0x08201f00259f7f89 */ /* 0x0002a200000e0000 */
[----:B------:R-:W-:Y:S01]  /*51a0*/  MOV R38, R37 ;  /* 0x0000002500267202 */ /* 0x000fe20000000f00 */
[C---:B------:R-:W-:Y:S01]  /*51b0*/  FMUL.FTZ R149, R114.reuse, R41 ;  /* 0x0000002972957220 */ /* 0x040fe20000410000 */
[----:B------:R-:W-:Y:S01]  /*51c0*/  FMUL.FTZ R153, R114, R43 ;  /* 0x0000002b72997220 */ /* 0x000fe20000410000 */
[----:B------:R-:W4:Y:S01]  /*51d0*/  SHFL.DOWN PT, R152, R39, 0x1, 0x1f ;  /* 0x08201f0027987f89 */ /* 0x000f2200000e0000 */
[C---:B0-----:R-:W-:Y:S01]  /*51e0*/  FFMA.FTZ R41, R112.reuse, R41, R151 ;  /* 0x0000002970297223 */ /* 0x041fe20000010097 */
[C---:B------:R-:W-:Y:S01]  /*51f0*/  FFMA.FTZ R40, R112.reuse, R40, -R149 ;  /* 0x0000002870287223 */ /* 0x040fe20000010895 */
[C---:B------:R-:W-:Y:S01]  /*5200*/  FFMA.FTZ R153, R112.reuse, R42, -R153 ;  /* 0x0000002a70997223 */ /* 0x040fe20000010899 */
[----:B------:R-:W0:Y:S01]  /*5210*/  SHFL.DOWN PT, R157, R36, 0x1, 0x1f ;  /* 0x08201f00249d7f89 */ /* 0x000e2200000e0000 */
[----:B-1----:R-:W-:Y:S01]  /*5220*/  MOV R37, R150 ;  /* 0x0000009600257202 */ /* 0x002fe20000000f00 */
[----:B------:R-:W-:-:S02]  /*5230*/  FFMA.FTZ R43, R112, R43, R155 ;  /* 0x0000002b702b7223 */ /* 0x000fc4000001009b */
[----:B------:R1:W5:Y:S02]  /*5240*/  SHFL.DOWN PT, R148, R150, 0x1, 0x1f ;  /* 0x08201f0096947f89 */ /* 0x00036400000e0000 */
[----:B---3--:R-:W-:Y:S01]  /*5250*/  FADD.FTZ R43, R116, R43 ;  /* 0x0000002b742b7221 */ /* 0x008fe20000010000 */
[----:B-1----:R-:W-:Y:S01]  /*5260*/  FMUL.FTZ R150, R49, R51 ;  /* 0x0000003331967220 */ /* 0x002fe20000410000 */
[----:B--2---:R-:W-:-:S03]  /*5270*/  @!P1 FADD.FTZ R38, R38, R159 ;  /* 0x0000009f26269221 */ /* 0x004fc60000010000 */
[CC--:B------:R-:W-:Y:S01]  /*5280*/  FFMA.FTZ R150, R48.reuse, R113.reuse, -R150 ;  /* 0x0000007130967223 */ /* 0x0c0fe20000010896 */
[----:B----4-:R-:W-:Y:S01]  /*5290*/  @!P1 FADD.FTZ R39, R39, R152 ;  /* 0x0000009827279221 */ /* 0x010fe20000010000 */
[----:B------:R-:W1:Y:S01]  /*52a0*/  SHFL.DOWN PT, R149, R38, 0x2, 0x1f ;  /* 0x08401f0026957f89 */ /* 0x000e6200000e0000 */
[----:B0-----:R-:W-:Y:S01]  /*52b0*/  @!P1 FADD.FTZ R36, R157, R36 ;  /* 0x000000249d249221 */ /* 0x001fe20000010000 */
[C---:B------:R-:W-:Y:S01]  /*52c0*/  FMUL.FTZ R157, R49.reuse, R113 ;  /* 0x00000071319d7220 */ /* 0x040fe20000410000 */
[----:B------:R-:W-:Y:S01]  /*52d0*/  FMUL.FTZ R113, R49, R2 ;  /* 0x0000000231717220 */ /* 0x000fe20000410000 */
[----:B-----5:R-:W-:Y:S02]  /*52e0*/  @!P1 FADD.FTZ R37, R37, R148 ;  /* 0x0000009425259221 */ /* 0x020fe40000010000 */
[----:B------:R-:W0:Y:S01]  /*52f0*/  SHFL.DOWN PT, R151, R36, 0x2, 0x1f ;  /* 0x08401f0024977f89 */ /* 0x000e2200000e0000 */
[C---:B------:R-:W-:Y:S01]  /*5300*/  FFMA.FTZ R42, R48.reuse, R51, R157 ;  /* 0x00000033302a7223 */ /* 0x040fe2000001009d */
[----:B------:R-:W-:Y:S01]  /*5310*/  FFMA.FTZ R112, R48, R50, R113 ;  /* 0x0000003230707223 */ /* 0x000fe20000010071 */
[----:B------:R-:W-:Y:S01]  /*5320*/  ISETP.NE.AND P1, PT, R76, RZ, PT ;  /* 0x000000ff4c00720c */ /* 0x000fe20003f25270 */
[----:B------:R-:W2:Y:S01]  /*5330*/  SHFL.DOWN PT, R148, R39, 0x2, 0x1f ;  /* 0x08401f0027947f89 */ /* 0x000ea200000e0000 */
[----:B------:R-:W-:Y:S01]  /*5340*/  FMUL.FTZ R152, R147, R42 ;  /* 0x0000002a93987220 */ /* 0x000fe20000410000 */
[----:B------:R-:W-:Y:S01]  /*5350*/  FMUL.FTZ R147, R49, R50 ;  /* 0x0000003231937220 */ /* 0x000fe20000410000 */
[----:B------:R-:W-:Y:S01]  /*5360*/  FMUL.FTZ R112, R143, R112 ;  /* 0x000000708f707220 */ /* 0x000fe20000410000 */
[----:B------:R-:W3:Y:S01]  /*5370*/  SHFL.DOWN PT, R114, R37, 0x2, 0x1f ;  /* 0x08401f0025727f89 */ /* 0x000ee200000e0000 */
[----:B------:R-:W-:Y:S01]  /*5380*/  FFMA.FTZ R150, R145, R150, R152 ;  /* 0x0000009691967223 */ /* 0x000fe20000010098 */
[----:B------:R-:W-:Y:S01]  /*5390*/  FFMA.FTZ R116, R48, R2, -R147 ;  /* 0x0000000230747223 */ /* 0x000fe20000010893 */
[----:B------:R-:W-:-:S02]  /*53a0*/  FADD.FTZ R42, R118, R153 ;  /* 0x00000099762a7221 */ /* 0x000fc40000010000 */
[----:B------:R-:W-:Y:S01]  /*53b0*/  FFMA.FTZ R2, R11, R51, R150 ;  /* 0x000000330b027223 */ /* 0x000fe20000010096 */
[----:B------:R-:W-:Y:S01]  /*53c0*/  FFMA.FTZ R113, R109, R116, R112 ;  /* 0x000000746d717223 */ /* 0x000fe20000010070 */
[C---:B------:R-:W-:Y:S01]  /*53d0*/  FMUL.FTZ R51, R49.reuse, R111 ;  /* 0x0000006f31337220 */ /* 0x040fe20000410000 */
[----:B-1----:R-:W-:Y:S01]  /*53e0*/  @!P2 FADD.FTZ R38, R38, R149 ;  /* 0x000000952626a221 */ /* 0x002fe20000010000 */
[----:B------:R1:W-:Y:S01]  /*53f0*/  @!P1 STS.128 [UR6+0x1980], R40 ;  /* 0x00198028ff009988 */ /* 0x0003e20008000c06 */
[----:B------:R-:W-:-:S03]  /*5400*/  FMUL.FTZ R109, R49, R110 ;  /* 0x0000006e316d7220 */ /* 0x000fc60000410000 */
[----:B------:R-:W4:Y:S01]  /*5410*/  SHFL.DOWN PT, R145, R38, 0x4, 0x1f ;  /* 0x08801f0026917f89 */ /* 0x000f2200000e0000 */
[----:B------:R-:W-:Y:S01]  /*5420*/  FFMA.FTZ R109, R48, R111, -R109 ;  /* 0x0000006f306d7223 */ /* 0x000fe2000001086d */
[----:B0-----:R-:W-:Y:S01]  /*5430*/  @!P2 FADD.FTZ R36, R36, R151 ;  /* 0x000000972424a221 */ /* 0x001fe20000010000 */
[----:B--2---:R-:W-:-:S04]  /*5440*/  @!P2 FADD.FTZ R39, R39, R148 ;  /* 0x000000942727a221 */ /* 0x004fc80000010000 */
[----:B------:R-:W0:Y:S01]  /*5450*/  SHFL.DOWN PT, R143, R36, 0x4, 0x1f ;  /* 0x08801f00248f7f89 */ /* 0x000e2200000e0000 */
[----:B-1----:R-:W-:Y:S01]  /*5460*/  FFMA.FTZ R43, R48, R110, R51 ;  /* 0x0000006e302b7223 */ /* 0x002fe20000010033 */
[----:B---3--:R-:W-:Y:S01]  /*5470*/  @!P2 FADD.FTZ R37, R37, R114 ;  /* 0x000000722525a221 */ /* 0x008fe20000010000 */
[----:B------:R-:W-:Y:S01]  /*5480*/  ISETP.GT.AND P2, PT, R66, 0x1b, PT ;  /* 0x0000001b4200780c */ /* 0x000fe20003f44270 */
[----:B------:R-:W1:Y:S01]  /*5490*/  SHFL.DOWN PT, R114, R39, 0x4, 0x1f ;  /* 0x08801f0027727f89 */ /* 0x000e6200000e0000 */
[C---:B------:R-:W-:Y:S01]  /*54a0*/  FMUL.FTZ R40, R49.reuse, R117 ;  /* 0x0000007531287220 */ /* 0x040fe20000410000 */
[C---:B------:R-:W-:Y:S01]  /*54b0*/  FMUL.FTZ R42, R49.reuse, R115 ;  /* 0x00000073312a7220 */ /* 0x040fe20000410000 */
[----:B------:R-:W-:Y:S01]  /*54c0*/  FMUL.FTZ R111, R146, R43 ;  /* 0x0000002b926f7220 */ /* 0x000fe20000410000 */
[----:B------:R-:W2:Y:S01]  /*54d0*/  SHFL.DOWN PT, R112, R37, 0x4, 0x1f ;  /* 0x08801f0025707f89 */ /* 0x000ea200000e0000 */
[C---:B------:R-:W-:Y:S01]  /*54e0*/  FMUL.FTZ R43, R49.reuse, R119 ;  /* 0x00000077312b7220 */ /* 0x040fe20000410000 */
[C---:B------:R-:W-:Y:S01]  /*54f0*/  FFMA.FTZ R51, R48.reuse, R115, R40 ;  /* 0x0000007330337223 */ /* 0x040fe20000010028 */
[C---:B------:R-:W-:Y:S01]  /*5500*/  FFMA.FTZ R117, R48.reuse, R117, -R42 ;  /* 0x0000007530757223 */ /* 0x040fe2000001082a */
[-C--:B------:R-:W-:Y:S01]  /*5510*/  FMUL.FTZ R42, R49, R120.reuse ;  /* 0x00000078312a7220 */ /* 0x080fe20000410000 */
[----:B------:R-:W-:Y:S01]  /*5520*/  FFMA.FTZ R40, R48, R120, R43 ;  /* 0x0000007830287223 */ /* 0x000fe2000001002b */
[----:B------:R-:W-:Y:S01]  /*5530*/  FFMA.FTZ R41, R10, R50, R113 ;  /* 0x000000320a297223 */ /* 0x000fe20000010071 */
[----:B------:R-:W-:Y:S01]  /*5540*/  FFMA.FTZ R142, R142, R109, R111 ;  /* 0x0000006d8e8e7223 */ /* 0x000fe2000001006f */
[----:B----4-:R-:W-:Y:S01]  /*5550*/  @!P2 FADD.FTZ R38, R38, R145 ;  /* 0x000000912626a221 */ /* 0x010fe20000010000 */
[----:B------:R-:W-:Y:S01]  /*5560*/  FFMA.FTZ R42, R48, R119, -R42 ;  /* 0x00000077302a7223 */ /* 0x000fe2000001082a */
[----:B------:R-:W-:Y:S01]  /*5570*/  FMUL.FTZ R40, R141, R40 ;  /* 0x000000288d287220 */ /* 0x000fe20000410000 */
[----:B------:R-:W-:Y:S01]  /*5580*/  FMUL.FTZ R43, R49, R124 ;  /* 0x0000007c312b7220 */ /* 0x000fe20000410000 */
[----:B------:R-:W-:Y:S01]  /*5590*/  FMUL.FTZ R51, R144, R51 ;  /* 0x0000003390337220 */ /* 0x000fe20000410000 */
[----:B------:R-:W3:Y:S01]  /*55a0*/  SHFL.DOWN PT, R113, R38, 0x8, 0x1f ;  /* 0x09001f0026717f89 */ /* 0x000ee200000e0000 */
[----:B------:R-:W-:Y:S01]  /*55b0*/  FFMA.FTZ R42, R127, R42, R40 ;  /* 0x0000002a7f2a7223 */ /* 0x000fe20000010028 */
[----:B0-----:R-:W-:Y:S01]  /*55c0*/  @!P2 FADD.FTZ R36, R36, R143 ;  /* 0x0000008f2424a221 */ /* 0x001fe20000010000 */
[----:B------:R-:W-:Y:S01]  /*55d0*/  FMUL.FTZ R40, R49, R137 ;  /* 0x0000008931287220 */ /* 0x000fe20000410000 */
[C---:B------:R-:W-:Y:S01]  /*55e0*/  FFMA.FTZ R43, R48.reuse, R122, R43 ;  /* 0x0000007a302b7223 */ /* 0x040fe2000001002b */
[----:B------:R-:W-:Y:S01]  /*55f0*/  FFMA.FTZ R120, R7, R120, R42 ;  /* 0x0000007807787223 */ /* 0x000fe2000001002a */
[-C--:B------:R-:W-:Y:S01]  /*5600*/  FMUL.FTZ R42, R49, R135.reuse ;  /* 0x00000087312a7220 */ /* 0x080fe20000410000 */
[----:B-1----:R-:W-:Y:S01]  /*5610*/  @!P2 FADD.FTZ R39, R39, R114 ;  /* 0x000000722727a221 */ /* 0x002fe20000010000 */
[----:B------:R-:W0:Y:S01]  /*5620*/  SHFL.DOWN PT, R111, R36, 0x8, 0x1f ;  /* 0x09001f00246f7f89 */ /* 0x000e2200000e0000 */
[----:B------:R-:W-:Y:S01]  /*5630*/  FFMA.FTZ R40, R48, R135, R40 ;  /* 0x0000008730287223 */ /* 0x000fe20000010028 */
[----:B------:R-:W-:Y:S01]  /*5640*/  FFMA.FTZ R51, R140, R117, R51 ;  /* 0x000000758c337223 */ /* 0x000fe20000010033 */
[----:B--2---:R-:W-:Y:S01]  /*5650*/  @!P2 FADD.FTZ R37, R37, R112 ;  /* 0x000000702525a221 */ /* 0x004fe20000010000 */
[----:B------:R-:W-:Y:S01]  /*5660*/  ISETP.GT.AND P2, PT, R66, 0x17, PT ;  /* 0x000000174200780c */ /* 0x000fe20003f44270 */
[----:B------:R-:W1:Y:S01]  /*5670*/  SHFL.DOWN PT, R112, R39, 0x8, 0x1f ;  /* 0x09001f0027707f89 */ /* 0x000e6200000e0000 */
[----:B------:R-:W-:Y:S01]  /*5680*/  FMUL.FTZ R109, R128, R43 ;  /* 0x0000002b806d7220 */ /* 0x000fe20000410000 */
[----:B------:R-:W-:Y:S01]  /*5690*/  FFMA.FTZ R42, R48, R137, -R42 ;  /* 0x00000089302a7223 */ /* 0x000fe2000001082a */
[----:B------:R-:W-:Y:S01]  /*56a0*/  FMUL.FTZ R40, R129, R40 ;  /* 0x0000002881287220 */ /* 0x000fe20000410000 */
[----:B------:R-:W2:Y:S01]  /*56b0*/  SHFL.DOWN PT, R50, R37, 0x8, 0x1f ;  /* 0x09001f0025327f89 */ /* 0x000ea200000e0000 */
[C---:B------:R-:W-:Y:S01]  /*56c0*/  FMUL.FTZ R43, R49.reuse, R132 ;  /* 0x00000084312b7220 */ /* 0x040fe20000410000 */
[----:B------:R-:W-:Y:S01]  /*56d0*/  FFMA.FTZ R115, R8, R115, R51 ;  /* 0x0000007308737223 */ /* 0x000fe20000010033 */
[----:B------:R-:W-:Y:S01]  /*56e0*/  FMUL.FTZ R51, R49, R122 ;  /* 0x0000007a31337220 */ /* 0x000fe20000410000 */
[----:B------:R-:W-:Y:S01]  /*56f0*/  FFMA.FTZ R42, R123, R42, R40 ;  /* 0x0000002a7b2a7223 */ /* 0x000fe20000010028 */
[-C--:B------:R-:W-:Y:S01]  /*5700*/  FMUL.FTZ R49, R49, R133.reuse ;  /* 0x0000008531317220 */ /* 0x080fe20000410000 */
[C---:B------:R-:W-:Y:S01]  /*5710*/  FFMA.FTZ R40, R48.reuse, R133, R43 ;  /* 0x0000008530287223 */ /* 0x040fe2000001002b */
[----:B------:R-:W-:Y:S01]  /*5720*/  FFMA.FTZ R51, R48, R124, -R51 ;  /* 0x0000007c30337223 */ /* 0x000fe20000010833 */
[----:B---3--:R-:W-:Y:S01]  /*5730*/  @!P2 FADD.FTZ R38, R38, R113 ;  /* 0x000000712626a221 */ /* 0x008fe20000010000 */
[----:B------:R-:W-:Y:S01]  /*5740*/  FFMA.FTZ R48, R48, R132, -R49 ;  /* 0x0000008430307223 */ /* 0x000fe20000010831 */
[----:B------:R-:W-:Y:S01]  /*5750*/  FMUL.FTZ R40, R131, R40 ;  /* 0x0000002883287220 */ /* 0x000fe20000410000 */
[----:B------:R-:W-:Y:S01]  /*5760*/  FFMA.FTZ R51, R136, R51, R109 ;  /* 0x0000003388337223 */ /* 0x000fe2000001006d */
[----:B------:R-:W-:Y:S01]  /*5770*/  FFMA.FTZ R110, R9, R110, R142 ;  /* 0x0000006e096e7223 */ /* 0x000fe2000001008e */
[----:B------:R3:W4:Y:S01]  /*5780*/  SHFL.DOWN PT, R49, R38, 0x10, 0x1f ;  /* 0x0a001f0026317f89 */ /* 0x00072200000e0000 */
[----:B------:R-:W-:Y:S01]  /*5790*/  FFMA.FTZ R121, R121, R48, R40 ;  /* 0x0000003079797223 */ /* 0x000fe20000010028 */
[----:B0-----:R-:W-:Y:S01]  /*57a0*/  @!P2 FADD.FTZ R36, R36, R111 ;  /* 0x0000006f2424a221 */ /* 0x001fe20000010000 */
[----:B------:R-:W-:Y:S01]  /*57b0*/  FFMA.FTZ R51, R6, R122, R51 ;  /* 0x0000007a06337223 */ /* 0x000fe20000010033 */
[----:B------:R-:W-:Y:S01]  /*57c0*/  FFMA.FTZ R42, R5, R135, R42 ;  /* 0x00000087052a7223 */ /* 0x000fe2000001002a */
[----:B-1----:R-:W-:-:S02]  /*57d0*/  @!P2 FADD.FTZ R39, R39, R112 ;  /* 0x000000702727a221 */ /* 0x002fc40000010000 */
[----:B------:R3:W0:Y:S01]  /*57e0*/  SHFL.DOWN PT, R43, R36, 0x10, 0x1f ;  /* 0x0a001f00242b7f89 */ /* 0x00062200000e0000 */
[----:B--2---:R-:W-:-:S03]  /*57f0*/  @!P2 FADD.FTZ R37, R37, R50 ;  /* 0x000000322525a221 */ /* 0x004fc60000010000 */
[----:B------:R3:W1:Y:S04]  /*5800*/  SHFL.DOWN PT, R48, R39, 0x10, 0x1f ;  /* 0x0a001f0027307f89 */ /* 0x00066800000e0000 */
[----:B------:R3:W2:Y:S01]  /*5810*/  SHFL.DOWN PT, R40, R37, 0x10, 0x1f ;  /* 0x0a001f0025287f89 */ /* 0x0006a200000e0000 */
[----:B------:R-:W-:Y:S05]  /*5820*/  @P3 BRA `(.L_x_16434) ;  /* 0x0000000000183947 */ /* 0x000fea0003800000 */
[----:B------:R-:W-:Y:S01]  /*5830*/  ISETP.NE.AND P2, PT, R66, RZ, PT ;  /* 0x000000ff4200720c */ /* 0x000fe20003f45270 */
[----:B0--3--:R-:W-:Y:S01]  /*5840*/  FADD.FTZ R36, R36, R43 ;  /* 0x0000002b24247221 */ /* 0x009fe20000010000 */
[----:B--2---:R-:W-:Y:S01]  /*5850*/  FADD.FTZ R37, R37, R40 ;  /* 0x0000002825257221 */ /* 0x004fe20000010000 */
[----:B----4-:R-:W-:Y:S01]  /*5860*/  FADD.FTZ R38, R38, R49 ;  /* 0x0000003126267221 */ /* 0x010fe20000010000 */
[----:B-1----:R-:W-:-:S09]  /*5870*/  FADD.FTZ R39, R39, R48 ;  /* 0x0000003027277221 */ /* 0x002fd20000010000 */
[----:B------:R0:W-:Y:S02]  /*5880*/  @!P2 STS.128 [UR5+0x440], R36 ;  /* 0x00044024ff00a988 */ /* 0x0001e40008000c05 */
.L_x_16434:
[----:B------:R-:W-:Y:S05]  /*5890*/  BSYNC.RECONVERGENT B0 ;  /* 0x0000000000007941 */ /* 0x000fea0003800200 */
.L_x_16433:
        /* <DEDUP_REMOVED lines=22> */
[----:B--2---:R-:W3:Y:S04]  /*5a00*/  @P1 LDS.64 R40, [UR6+0x3180] ;  /* 0x00318006ff281984 */ /* 0x004ee80008000a00 */
[----:B0-----:R-:W0:Y:S01]  /*5a10*/  @P1 LDS.64 R42, [UR6+0x2980] ;  /* 0x00298006ff2a1984 */ /* 0x001e220008000a00 */
[----:B---3--:R-:W-:Y:S01]  /*5a20*/  @P1 FADD.FTZ R38, R38, R40 ;  /* 0x0000002826261221 */ /* 0x008fe20000010000 */
[----:B------:R-:W-:Y:S01]  /*5a30*/  @P1 FADD.FTZ R39, R39, R41 ;  /* 0x0000002927271221 */ /* 0x000fe20000010000 */
[----:B0-----:R-:W-:Y:S01]  /*5a40*/  @P1 FADD.FTZ R36, R36, R42 ;  /* 0x0000002a24241221 */ /* 0x001fe20000010000 */
[----:B------:R-:W-:-:S03]  /*5a50*/  @P1 FADD.FTZ R37, R37, R43 ;  /* 0x0000002b25251221 */ /* 0x000fc60000010000 */
[----:B------:R0:W-:Y:S04]  /*5a60*/  STS.64 [UR6+0x3180], R38 ;  /* 0x00318026ff007988 */ /* 0x0001e80008000a06 */
[----:B------:R0:W-:Y:S02]  /*5a70*/  STS.64 [UR6+0x2980], R36 ;  /* 0x00298024ff007988 */ /* 0x0001e40008000a06 */
.L_x_16436:
[----:B------:R-:W-:Y:S05]  /*5a80*/  BSYNC.RECONVERGENT B0 ;  /* 0x0000000000007941 */ /* 0x000fea0003800200 */
.L_x_16435:
[----:B------:R-:W-:-:S04]  /*5a90*/  UIADD3 UR4, UPT, UPT, UR4, 0x1, URZ ;  /* 0x0000000104047890 */ /* 0x000fc8000fffe0ff */
[----:B------:R-:W-:-:S09]  /*5aa0*/  UISETP.GE.AND UP0, UPT, UR4, UR8, UPT ;  /* 0x000000080400728c */ /* 0x000fd2000bf06270 */
[----:B------:R-:W-:Y:S05]  /*5ab0*/  BRA.U !UP0, `(.L_x_16437) ;  /* 0xffffffcd085c7547 */ /* 0x000fea000b83ffff */
.L_x_16419:
[----:B------:R-:W-:Y:S08]  /*5ac0*/  BAR.SYNC.DEFER_BLOCKING 0x0 ;  /* 0x0000000000007b1d */ /* 0x000ff00000010000 */
[----:B------:R-:W5:Y:S01]  /*5ad0*/  LDC.64 R44, c[0x0][0x550] ;  /* 0x00015400ff2c7b82 */ /* 0x000f620000000a00 */
[----:B------:R-:W1:Y:S01]  /*5ae0*/  LDCU.64 UR4, c[0x0][0x500] ;  /* 0x0000a000ff0477ac */ /* 0x000e620008000a00 */
[----:B0--3--:R-:W3:Y:S04]  /*5af0*/  LDG.E.128 R36, desc[UR16][R24.64] ;  /* 0x0000001018247981 */ /* 0x009ee8000c1e1d00 */
[----:B--2---:R-:W2:Y:S04]  /*5b00*/  LDG.E.128 R40, desc[UR16][R24.64+0x200] ;  /* 0x0002001018287981 */ /* 0x004ea8000c1e1d00 */
[----:B---3--:R-:W-:Y:S04]  /*5b10*/  STS.128 [R65], R36 ;  /* 0x0000002441007388 */ /* 0x008fe80000000c00 */
[----:B--2---:R0:W-:Y:S01]  /*5b20*/  STS.128 [R65+0x200], R40 ;  /* 0x0002002841007388 */ /* 0x0041e20000000c00 */
[----:B------:R-:W-:-:S03]  /*5b30*/  NOP ;  /* 0x0000000000007918 */ /* 0x000fc60000000000 */
[----:B------:R-:W2:Y:S04]  /*5b40*/  LDS.128 R8, [R64] ;  /* 0x0000000040087984 */ /* 0x000ea80000000c00 */
[----:B------:R-:W3:Y:S01]  /*5b50*/  LDS.128 R4, [R64+0x10] ;  /* 0x0000100040047984 */ /* 0x000ee20000000c00 */
[----:B------:R-:W-:Y:S08]  /*5b60*/  BAR.SYNC.DEFER_BLOCKING 0x0 ;  /* 0x0000000000007b1d */ /* 0x000ff00000010000 */
[----:B0-----:R-:W0:Y:S01]  /*5b70*/  LDC.64 R42, c[0x0][0x4f8] ;  /* 0x00013e00ff2a7b82 */ /* 0x001e220000000a00 */
[----:B------:R-:W-:Y:S04]  /*5b80*/  STS.128 [R64], R28 ;  /* 0x0000001c40007388 */ /* 0x000fe80000000c00 */
[----:B------:R4:W-:Y:S01]  /*5b90*/  STS.128 [R64+0x10], R32 ;  /* 0x0000102040007388 */ /* 0x0009e20000000c00 */
        /* <DEDUP_REMOVED lines=9> */
[----:B------:R-:W-:Y:S01]  /*5c30*/  FSETP.GTU.FTZ.AND P3, PT, R4, 20, PT ;  /* 0x41a000000400780b */ /* 0x000fe20003f7c000 */
[----:B------:R-:W-:Y:S01]  /*5c40*/  FADD.FTZ R7, R7, R83 ;  /* 0x0000005307077221 */ /* 0x000fe20000010000 */
[----:B------:R-:W-:Y:S01]  /*5c50*/  FSETP.GTU.FTZ.AND P1, PT, R10, 20, PT ;  /* 0x41a000000a00780b */ /* 0x000fe20003f3c000 */
[----:B----4-:R-:W-:Y:S01]  /*5c60*/  HFMA2 R33, -RZ, RZ, 0, 0 ;  /* 0x00000000ff217431 */ /* 0x010fe200000001ff */
[----:B------:R-:W-:Y:S01]  /*5c70*/  FSETP.GTU.FTZ.AND P2, PT, R11, 20, PT ;  /* 0x41a000000b00780b */ /* 0x000fe20003f5c000 */
[----:B------:R-:W2:Y:S01]  /*5c80*/  LDC.64 R34, c[0x0][0x518] ;  /* 0x00014600ff227b82 */ /* 0x000ea20000000a00 */
[----:B------:R-:W-:-:S02]  /*5c90*/  FSETP.GTU.FTZ.AND P4, PT, R5, 20, PT ;  /* 0x41a000000500780b */ /* 0x000fc40003f9c000 */
[----:B------:R-:W-:Y:S01]  /*5ca0*/  FSETP.GTU.FTZ.AND P5, PT, R6, 20, PT ;  /* 0x41a000000600780b */ /* 0x000fe20003fbc000 */
[----:B------:R-:W-:Y:S01]  /*5cb0*/  @!P6 FMUL.FTZ R0, R8, -1.4426950216293334961 ;  /* 0xbfb8aa3b0800e820 */ /* 0x000fe20000410000 */
[----:B------:R-:W-:-:S03]  /*5cc0*/  MOV R32, R26 ;  /* 0x0000001a00207202 */ /* 0x000fc60000000f00 */
[----:B------:R-:W-:Y:S02]  /*5cd0*/  @!P3 FMUL.FTZ R4, R4, -1.4426950216293334961 ;  /* 0xbfb8aa3b0404b820 */ /* 0x000fe40000410000 */
[----:B------:R-:W3:Y:S04]  /*5ce0*/  @!P6 MUFU.EX2 R0, R0 ;  /* 0x000000000000e308 */ /* 0x000ee80000000800 */
[----:B------:R-:W4:Y:S01]  /*5cf0*/  @!P3 MUFU.EX2 R4, R4 ;  /* 0x000000040004b308 */ /* 0x000f220000000800 */
[----:B------:R-:W-:Y:S01]  /*5d00*/  @!P4 FMUL.FTZ R5, R5, -1.4426950216293334961 ;  /* 0xbfb8aa3b0505c820 */ /* 0x000fe20000410000 */
[----:B------:R-:W-:-:S03]  /*5d10*/  @!P5 FMUL.FTZ R6, R6, -1.4426950216293334961 ;  /* 0xbfb8aa3b0606d820 */ /* 0x000fc60000410000 */
[----:B------:R-:W1:Y:S04]  /*5d20*/  @!P4 MUFU.EX2 R27, R5 ;  /* 0x00000005001bc308 */ /* 0x000e680000000800 */
[----:B------:R-:W5:Y:S01]  /*5d30*/  @!P5 MUFU.EX2 R36, R6 ;  /* 0x000000060024d308 */ /* 0x000f620000000800 */
[----:B---3--:R-:W-:Y:S01]  /*5d40*/  @!P6 FADD.FTZ R2, R0, 1 ;  /* 0x3f8000000002e421 */ /* 0x008fe20000010000 */
[----:B------:R-:W-:-:S03]  /*5d50*/  @!P0 FMUL.FTZ R0, R9, -1.4426950216293334961 ;  /* 0xbfb8aa3b09008820 */ /* 0x000fc60000410000 */
[----:B------:R3:W0:Y:S01]  /*5d60*/  @!P6 MUFU.RCP R3, R2 ;  /* 0x000000020003e308 */ /* 0x0006220000001000 */
[----:B----4-:R-:W-:Y:S01]  /*5d70*/  @!P3 FADD.FTZ R25, R4, 1 ;  /* 0x3f8000000419b421 */ /* 0x010fe20000010000 */
[----:B-1----:R-:W-:-:S06]  /*5d80*/  @!P4 FADD.FTZ R27, R27, 1 ;  /* 0x3f8000001b1bc421 */ /* 0x002fcc0000010000 */
[----:B------:R-:W1:Y:S01]  /*5d90*/  @!P0 MUFU.EX2 R0, R0 ;  /* 0x0000000000008308 */ /* 0x000e620000000800 */
[----:B---3--:R-:W-:Y:S01]  /*5da0*/  @!P1 FMUL.FTZ R2, R10, -1.4426950216293334961 ;  /* 0xbfb8aa3b0a029820 */ /* 0x008fe20000410000 */
[----:B-----5:R-:W-:Y:S02]  /*5db0*/  @!P5 FADD.FTZ R36, R36, 1 ;  /* 0x3f8000002424d421 */ /* 0x020fe40000010000 */
[----:B------:R-:W3:Y:S01]  /*5dc0*/  @!P3 MUFU.RCP R41, R25 ;  /* 0x000000190029b308 */ /* 0x000ee20000001000 */
[----:B0-----:R-:W-:Y:S01]  /*5dd0*/  @!P6 FMUL.FTZ R16, R16, R3 ;  /* 0x000000031010e220 */ /* 0x001fe20000410000 */
[----:B------:R-:W-:Y:S01]  /*5de0*/  FSETP.GTU.FTZ.AND P6, PT, R7, 20, PT ;  /* 0x41a000000700780b */ /* 0x000fe20003fdc000 */
[----:B------:R-:W-:-:S05]  /*5df0*/  @!P2 FMUL.FTZ R3, R11, -1.4426950216293334961 ;  /* 0xbfb8aa3b0b03a820 */ /* 0x000fca0000410000 */
[----:B------:R-:W0:Y:S01]  /*5e00*/  @!P1 MUFU.EX2 R2, R2 ;  /* 0x0000000200029308 */ /* 0x000e220000000800 */
[----:B------:R-:W-:-:S03]  /*5e10*/  NOP ;  /* 0x0000000000007918 */ /* 0x000fc60000000000 */
[----:B------:R-:W4:Y:S01]  /*5e20*/  @!P2 MUFU.EX2 R3, R3 ;  /* 0x000000030003a308 */ /* 0x000f220000000800 */
[----:B------:R-:W-:Y:S01]  /*5e30*/  LDS.128 R8, [R65+0x200] ;  /* 0x0002000041087984 */ /* 0x000fe20000000c00 */
[----:B-1----:R-:W-:Y:S01]  /*5e40*/  @!P0 FADD.FTZ R0, R0, 1 ;  /* 0x3f80000000008421 */ /* 0x002fe20000010000 */
[----:B---3--:R-:W-:Y:S01]  /*5e50*/  @!P3 FMUL.FTZ R12, R12, R41 ;  /* 0x000000290c0cb220 */ /* 0x008fe20000410000 */
[----:B------:R-:W-:Y:S01]  /*5e60*/  @!P6 FMUL.FTZ R7, R7, -1.4426950216293334961 ;  /* 0xbfb8aa3b0707e820 */ /* 0x000fe20000410000 */
[----:B------:R-:W1:Y:S01]  /*5e70*/  @!P4 MUFU.RCP R26, R27 ;  /* 0x0000001b001ac308 */ /* 0x000e620000001000 */
[----:B------:R-:W-:Y:S01]  /*5e80*/  IADD3 R72, P3, PT, R72, -0x400, RZ ;  /* 0xfffffc0048487810 */ /* 0x000fe20007f7e0ff */
[----:B0-----:R-:W-:-:S03]  /*5e90*/  @!P1 FADD.FTZ R2, R2, 1 ;  /* 0x3f80000002029421 */ /* 0x001fc60000010000 */
[----:B------:R-:W-:-:S03]  /*5ea0*/  IADD3.X R73, PT, PT, R73, -0x1, RZ, P3, !PT ;  /* 0xffffffff49497810 */ /* 0x000fc60001ffe4ff */
[----:B------:R0:W3:Y:S01]  /*5eb0*/  @!P6 MUFU.EX2 R37, R7 ;  /* 0x000000070025e308 */ /* 0x0000e20000000800 */
[----:B----4-:R-:W-:-:S03]  /*5ec0*/  @!P2 FADD.FTZ R24, R3, 1 ;  /* 0x3f8000000318a421 */ /* 0x010fc60000010000 */
[----:B------:R-:W4:Y:S01]  /*5ed0*/  @!P0 MUFU.RCP R0, R0 ;  /* 0x0000000000008308 */ /* 0x000f220000001000 */
[----:B0-----:R-:W0:Y:S01]  /*5ee0*/  LDS.128 R4, [R65] ;  /* 0x0000000041047984 */ /* 0x001e220000000c00 */
[----:B-1----:R-:W-:-:S06]  /*5ef0*/  @!P4 FMUL.FTZ R13, R13, R26 ;  /* 0x0000001a0d0dc220 */ /* 0x002fcc0000410000 */
[----:B------:R1:W5:Y:S01]  /*5f00*/  @!P1 MUFU.RCP R39, R2 ;  /* 0x0000000200279308 */ /* 0x0003620000001000 */
[----:B---3--:R-:W-:-:S07]  /*5f10*/  @!P6 FADD.FTZ R37, R37, 1 ;  /* 0x3f8000002525e421 */ /* 0x008fce0000010000 */
[----:B------:R3:W3:Y:S01]  /*5f20*/  @!P2 MUFU.RCP R38, R24 ;  /* 0x000000180026a308 */ /* 0x0006e20000001000 */
[----:B-1----:R-:W-:-:S04]  /*5f30*/  IMAD.WIDE.U32 R2, R42, UR18, R32 ;  /* 0x000000122a027c25 */ /* 0x002fc8000f8e0020 */
[----:B----4-:R-:W-:Y:S01]  /*5f40*/  @!P0 FMUL.FTZ R17, R17, R0 ;  /* 0x0000000011118220 */ /* 0x010fe20000410000 */
[----:B------:R-:W-:Y:S02]  /*5f50*/  IMAD R3, R43, UR18, R3 ;  /* 0x000000122b037c24 */ /* 0x000fe4000f8e0203 */
[----:B--2---:R-:W-:Y:S01]  /*5f60*/  IMAD.WIDE.U32 R32, R34, UR18, R32 ;  /* 0x0000001222207c25 */ /* 0x004fe2000f8e0020 */
[----:B------:R-:W1:Y:S03]  /*5f70*/  @!P5 MUFU.RCP R29, R36 ;  /* 0x00000024001dd308 */ /* 0x000e660000001000 */
[----:B-----5:R-:W-:Y:S01]  /*5f80*/  @!P1 FMUL.FTZ R18, R18, R39 ;  /* 0x0000002712129220 */ /* 0x020fe20000410000 */
[----:B------:R-:W-:Y:S01]  /*5f90*/  IMAD.WIDE.U32 R2, R85, UR4, R2 ;  /* 0x0000000455027c25 */ /* 0x000fe2000f8e0002 */
[----:B------:R-:W-:-:S03]  /*5fa0*/  IADD3 R70, P1, PT, R70, -0x400, RZ ;  /* 0xfffffc0046467810 */ /* 0x000fc60007f3e0ff */
[----:B------:R-:W-:Y:S01]  /*5fb0*/  IMAD R3, R85, UR5, R3 ;  /* 0x0000000555037c24 */ /* 0x000fe2000f8e0203 */
[C---:B---3--:R-:W-:Y:S01]  /*5fc0*/  LEA R24, P0, R2.reuse, R44, 0x2 ;  /* 0x0000002c02187211 */ /* 0x048fe200078010ff */
[----:B------:R2:W3:Y:S01]  /*5fd0*/  @!P6 MUFU.RCP R28, R37 ;  /* 0x00000025001ce308 */ /* 0x0004e20000001000 */
[----:B------:R-:W-:Y:S01]  /*5fe0*/  @!P2 FMUL.FTZ R19, R19, R38 ;  /* 0x000000261313a220 */ /* 0x000fe20000410000 */
[----:B------:R-:W4:Y:S01]  /*5ff0*/  LDCU.64 UR4, c[0x0][0x520] ;  /* 0x0000a400ff0477ac */ /* 0x000f220008000a00 */
[----:B------:R-:W-:Y:S01]  /*6000*/  LEA.HI.X R25, R2, R45, R3, 0x2, P0 ;  /* 0x0000002d02197211 */ /* 0x000fe200000f1403 */
[----:B------:R-:W-:Y:S01]  /*6010*/  IMAD R33, R35, UR18, R33 ;  /* 0x0000001223217c24 */ /* 0x000fe2000f8e0221 */
[----:B------:R-:W-:Y:S02]  /*6020*/  IADD3 R74, P2, PT, R74, -0x400, RZ ;  /* 0xfffffc004a4a7810 */ /* 0x000fe40007f5e0ff */
[----:B------:R-:W-:Y:S01]  /*6030*/  IADD3.X R71, PT, PT, R71, -0x1, RZ, P1, !PT ;  /* 0xffffffff47477810 */ /* 0x000fe20000ffe4ff */
[----:B------:R-:W-:-:S04]  /*6040*/  IMAD.WIDE.U32 R2, R67, 0x10, R24 ;  /* 0x0000001043027825 */ /* 0x000fc800078e0018 */
[----:B-1----:R-:W-:Y:S01]  /*6050*/  @!P5 FMUL.FTZ R14, R14, R29 ;  /* 0x0000001d0e0ed220 */ /* 0x002fe20000410000 */
[----:B--2---:R-:W1:Y:S01]  /*6060*/  LDC.64 R36, c[0x0][0x560] ;  /* 0x00015800ff247b82 */ /* 0x004e620000000a00 */
[----:B------:R-:W-:Y:S01]  /*6070*/  IADD3.X R75, PT, PT, R75, -0x1, RZ, P2, !PT ;  /* 0xffffffff4b4b7810 */ /* 0x000fe200017fe4ff */
[----:B0-----:R-:W-:Y:S04]  /*6080*/  STG.E.128 desc[UR16][R2.64], R4 ;  /* 0x0000000402007986 */ /* 0x001fe8000c101d10 */
[----:B------:R4:W-:Y:S01]  /*6090*/  STG.E.128 desc[UR16][R2.64+0x200], R8 ;  /* 0x0002000802007986 */ /* 0x0009e2000c101d10 */
[----:B---3--:R-:W-:Y:S01]  /*60a0*/  @!P6 FMUL.FTZ R15, R15, R28 ;  /* 0x0000001c0f0fe220 */ /* 0x008fe20000410000 */
[----:B------:R-:W-:Y:S01]  /*60b0*/  BAR.SYNC.DEFER_BLOCKING 0x0 ;  /* 0x0000000000007b1d */ /* 0x000fe20000010000 */
[----:B----4-:R-:W-:-:S04]  /*60c0*/  IMAD.WIDE.U32 R2, R85, UR4, R32 ;  /* 0x0000000455027c25 */ /* 0x010fc8000f8e0020 */
[----:B------:R-:W-:Y:S01]  /*60d0*/  IMAD R0, R85, UR5, R3 ;  /* 0x0000000555007c24 */ /* 0x000fe2000f8e0203 */
[----:B-1----:R-:W-:-:S04]  /*60e0*/  LEA R4, P0, R2, R36, 0x2 ;  /* 0x0000002402047211 */ /* 0x002fc800078010ff */
[----:B------:R-:W-:Y:S01]  /*60f0*/  LEA.HI.X R5, R2, R37, R0, 0x2, P0 ;  /* 0x0000002502057211 */ /* 0x000fe200000f1400 */
[----:B------:R0:W-:Y:S01]  /*6100*/  STS.128 [R64], R16 ;  /* 0x0000001040007388 */ /* 0x0001e20000000c00 */
[----:B------:R-:W-:Y:S02]  /*6110*/  ISETP.GT.AND P0, PT, R69, 0x1, PT ;  /* 0x000000014500780c */ /* 0x000fe40003f04270 */
[----:B------:R-:W-:Y:S01]  /*6120*/  MOV R69, R63 ;  /* 0x0000003f00457202 */ /* 0x000fe20000000f00 */
[----:B------:R1:W-:Y:S01]  /*6130*/  STS.128 [R64+0x10], R12 ;  /* 0x0000100c40007388 */ /* 0x0003e20000000c00 */
[----:B------:R-:W-:-:S03]  /*6140*/  NOP ;  /* 0x0000000000007918 */ /* 0x000fc60000000000 */
[----:B------:R-:W2:Y:S01]  /*6150*/  LDS.128 R24, [R65] ;  /* 0x0000000041187984 */ /* 0x000ea20000000c00 */
[----:B------:R-:W-:-:S03]  /*6160*/  IMAD.WIDE.U32 R2, R67, 0x10, R4 ;  /* 0x0000001043027825 */ /* 0x000fc600078e0004 */
[----:B------:R-:W3:Y:S01]  /*6170*/  LDS.128 R28, [R65+0x200] ;  /* 0x00020000411c7984 */ /* 0x000ee20000000c00 */
[----:B0-----:R-:W-:-:S04]  /*6180*/  FADD.FTZ R16, R16, R79 ;  /* 0x0000004f10107221 */ /* 0x001fc80000010000 */
[----:B------:R-:W-:-:S04]  /*6190*/  FADD.FTZ R17, R16, R17 ;  /* 0x0000001110117221 */ /* 0x000fc80000010000 */
[----:B------:R-:W-:-:S04]  /*61a0*/  FADD.FTZ R18, R17, R18 ;  /* 0x0000001211127221 */ /* 0x000fc80000010000 */
[----:B------:R-:W-:-:S04]  /*61b0*/  FADD.FTZ R19, R18, R19 ;  /* 0x0000001312137221 */ /* 0x000fc80000010000 */
[----:B-1----:R-:W-:-:S04]  /*61c0*/  FADD.FTZ R12, R19, R12 ;  /* 0x0000000c130c7221 */ /* 0x002fc80000010000 */
[----:B------:R-:W-:-:S04]  /*61d0*/  FADD.FTZ R13, R12, R13 ;  /* 0x0000000d0c0d7221 */ /* 0x000fc80000010000 */
[----:B------:R-:W-:-:S04]  /*61e0*/  FADD.FTZ R14, R13, R14 ;  /* 0x0000000e0d0e7221 */ /* 0x000fc80000010000 */
[----:B------:R-:W-:Y:S01]  /*61f0*/  FADD.FTZ R79, R14, R15 ;  /* 0x0000000f0e4f7221 */ /* 0x000fe20000010000 */
[----:B--2---:R0:W-:Y:S04]  /*6200*/  STG.E.128 desc[UR16][R2.64], R24 ;  /* 0x0000001802007986 */ /* 0x0041e8000c101d10 */
[----:B---3--:R0:W-:Y:S01]  /*6210*/  STG.E.128 desc[UR16][R2.64+0x200], R28 ;  /* 0x0002001c02007986 */ /* 0x0081e2000c101d10 */
[----:B------:R-:W-:Y:S05]  /*6220*/  @P0 BRA `(.L_x_16438) ;  /* 0xffffffa4000c0947 */ /* 0x000fea000383ffff */
.L_x_16401:
        /* <DEDUP_REMOVED lines=12> */
[----:B------:R-:W2:Y:S01]  /*62f0*/  S2R R4, SR_LANEID ;  /* 0x0000000000047919 */ /* 0x000ea20000000000 */
[----:B------:R-:W3:Y:S01]  /*6300*/  S2R R10, SR_TID.X ;  /* 0x00000000000a7919 */ /* 0x000ee20000002100 */
[----:B-1----:R-:W-:-:S05]  /*6310*/  @P1 FADD R0, R0, R89 ;  /* 0x0000005900001221 */ /* 0x002fca0000000000 */
[----:B0-----:R-:W0:Y:S01]  /*6320*/  SHFL.DOWN P1, R3, R0, 0x2, 0x1f ;  /* 0x08401f0000037f89 */ /* 0x001e220000020000 */
[----:B--2---:R-:W-:-:S13]  /*6330*/  ISETP.NE.AND P3, PT, R4, RZ, PT ;  /* 0x000000ff0400720c */ /* 0x004fda0003f65270 */
        /* <DEDUP_REMOVED lines=17> */
.L_x_16440:
[----:B------:R-:W-:Y:S05]  /*6450*/  BSYNC.RECONVERGENT B0 ;  /* 0x0000000000007941 */ /* 0x000fea0003800200 */
.L_x_16439:
        /* <DEDUP_REMOVED lines=26> */
.L_x_16442:
[----:B------:R-:W-:Y:S05]  /*6600*/  BSYNC.RECONVERGENT B0 ;  /* 0x0000000000007941 */ /* 0x000fea0003800200 */
.L_x_16441:
        /* <DEDUP_REMOVED lines=22> */
.L_x_16444:
        /* <DEDUP_REMOVED lines=60> */
.L_x_16443:
[----:B------:R-:W-:Y:S05]  /*6b30*/  EXIT ;  /* 0x000000000000794d */ /* 0x000fea0003800000 */
.L_x_16445:
        /* <DEDUP_REMOVED lines=12> */
.L_x_18771:


//--------------------- .text._Z25selective_scan_bwd_kernelI32Selective_Scan_bwd_kernel_traitsILi32ELi8ELb1ELb0ELb1ELb0ELb0EfN3c107complexIfEEEEv12SSMParamsBwd --------------------------
	.section	.text._Z25selective_scan_bwd_kernelI32Selective_Scan_bwd_kernel_traitsILi32ELi8ELb1ELb0ELb1ELb0ELb0EfN3c107complexIfEEEEv12SSMParamsBwd,"ax",@progbits
	.align	128
        .global         _Z25selective_scan_bwd_kernelI32Selective_Scan_bwd_kernel_traitsILi32ELi8ELb1ELb0ELb1ELb0ELb0EfN3c107complexIfEEEEv12SSMParamsBwd
        .type           _Z25selective_scan_bwd_kernelI32Selective_Scan_bwd_kernel_traitsILi32ELi8ELb1ELb0ELb1ELb0ELb0EfN3c107complexIfEEEEv12SSMParamsBwd,@function
        .size           _Z25selective_scan_bwd_kernelI32Selective_Scan_bwd_kernel_traitsILi32ELi8ELb1ELb0ELb1ELb0ELb0EfN3c107complexIfEEEEv12SSMParamsBwd,(.L_x_18772 - _Z25selective_scan_bwd_kernelI32Selective_Scan_bwd_kernel_traitsILi32ELi8ELb1ELb0ELb1ELb0ELb0EfN3c107complexIfEEEEv12SSMParamsBwd)
        .other          _Z25selective_scan_bwd_kernelI32Selective_Scan_bwd_kernel_traitsILi32ELi8ELb1ELb0ELb1ELb0ELb0EfN3c107complexIfEEEEv12SSMParamsBwd,@"STO_CUDA_ENTRY STV_DEFAULT"
_Z25selective_scan_bwd_kernelI32Selective_Scan_bwd_kernel_traitsILi32ELi8ELb1ELb0ELb1ELb0ELb0EfN3c107complexIfEEEEv12SSMParamsBwd:
.text._Z25selective_scan_bwd_kernelI32Selective_Scan_bwd_kernel_traitsILi32ELi8ELb1ELb0ELb1ELb0ELb0EfN3c107complexIfEEEEv12SSMParamsBwd:
        /* <DEDUP_REMOVED lines=32> */
[----:B---3--:R-:W-:-:S05]  /*0200*/  MOV R6, RZ ;  /* 0x000000ff00067202 */ /* 0x008fca0000000f00 */
        /* <DEDUP_REMOVED lines=41> */
[----:B------:R-:W-:Y:S02]  /*04a0*/  IADD3 R9, PT, PT, R9, R13, RZ ;  /* 0x0000000d09097210 */ /* 0x000fe40007ffe0ff */
[----:B------:R-:W-:Y:S01]  /*04b0*/  SHF.R.U64 R3, R24, 0x1, R25 ;  /* 0x0000000118037819 */ /* 0x000fe20000001219 */
[----:B------:R-:W-:Y:S01]  /*04c0*/  IMAD R125, R0, UR18, RZ ;  /* 0x00000012007d7c24 */ /* 0x000fe2000f8e02ff */
[----:B------:R-:W-:Y:S01]  /*04d0*/  MOV R5, UR4 ;  /* 0x0000000400057c02 */ /* 0x000fe20008000f00 */
[----:B------:R-:W-:Y:S02]  /*04e0*/  IMAD R0, R15, R22, RZ ;  /* 0x000000160f007224 */ /* 0x000fe400078e02ff */
[----:B------:R-:W-:Y:S01]  /*04f0*/  IMAD.WIDE.U32 R6, R20, UR18, RZ ;  /* 0x0000001214067c25 */ /* 0x000fe2000f8e00ff */
[----:B------:R-:W1:Y:S03]  /*0500*/  @P0 LDC R15, c[0x0][0x38c] ;  /* 0x0000e300ff0f0b82 */ /* 0x000e660000000800 */
[----:B------:R-:W-:Y:S01]  /*0510*/  IMAD.WIDE.U32 R8, R3, UR18, R8 ;  /* 0x0000001203087c25 */ /* 0x000fe2000f8e0008 */
[----:B---3--:R-:W-:-:S03]  /*0520*/  LEA R13, R29, 0xffffff00, 0x8 ;  /* 0xffffff001d0d7811 */ /* 0x008fc600078e40ff */
[----:B------:R-:W-:Y:S01]  /*0530*/  IMAD.WIDE.U32 R4, R129, UR14, R4 ;  /* 0x0000000e81047c25 */ /* 0x000fe2000f8e0004 */
[----:B------:R-:W-:Y:S01]  /*0540*/  IADD3 R125, PT, PT, R9, R125, RZ ;  /* 0x0000007d097d7210 */ /* 0x000fe20007ffe0ff */
[----:B------:R-:W3:Y:S01]  /*0550*/  LDC.64 R24, c[0x0][0x528] ;  /* 0x00014a00ff187b82 */ /* 0x000ee20000000a00 */
[----:B0-----:R-:W-:Y:S01]  /*0560*/  LEA R127, P1, R8, R26, 0x3 ;  /* 0x0000001a087f7211 */ /* 0x001fe200078218ff */
[----:B------:R-:W-:Y:S01]  /*0570*/  IMAD R7, R21, UR18, R7 ;  /* 0x0000001215077c24 */ /* 0x000fe2000f8e0207 */
[----:B------:R-:W-:Y:S01]  /*0580*/  IADD3 R109, P3, PT, R13, R4, RZ ;  /* 0x000000040d6d7210 */ /* 0x000fe20007f7e0ff */
[----:B------:R-:W-:Y:S01]  /*0590*/  IMAD R17, R129, UR15, R5 ;  /* 0x0000000f81117c24 */ /* 0x000fe2000f8e0205 */
[----:B--2---:R-:W-:-:S03]  /*05a0*/  UIMAD.WIDE.U32 UR4, UR18, UR6, URZ ;  /* 0x00000006120472a5 */ /* 0x004fc6000f8e00ff */
[----:B------:R-:W0:Y:S01]  /*05b0*/  LDC.64 R20, c[0x0][0x460] ;  /* 0x00011800ff147b82 */ /* 0x000e220000000a00 */
[----:B------:R-:W-:Y:S01]  /*05c0*/  IMAD.WIDE.U32 R6, R11, R22, R6 ;  /* 0x000000160b067225 */ /* 0x000fe200078e0006 */
[----:B------:R-:W-:-:S03]  /*05d0*/  LEA.HI.X R125, R8, R27, R125, 0x3, P1 ;  /* 0x0000001b087d7211 */ /* 0x000fc600008f1c7d */
[----:B------:R-:W-:-:S03]  /*05e0*/  IMAD R11, R11, R23, R0 ;  /* 0x000000170b0b7224 */ /* 0x000fc600078e0200 */
[----:B------:R-:W2:Y:S01]  /*05f0*/  @P0 LDC.64 R4, c[0x0][0x480] ;  /* 0x00012000ff040b82 */ /* 0x000ea20000000a00 */
[----:B------:R-:W-:Y:S01]  /*0600*/  UIMAD UR5, UR18, UR7, UR5 ;  /* 0x00000007120572a4 */ /* 0x000fe2000f8e0205 */
[----:B------:R-:W0:Y:S06]  /*0610*/  LDCU.64 UR6, c[0x0][0x4c8] ;  /* 0x00009900ff0677ac */ /* 0x000e2c0008000a00 */
[----:B------:R-:W3:Y:S01]  /*0620*/  LDC.64 R22, c[0x0][0x468] ;  /* 0x00011a00ff167b82 */ /* 0x000ee20000000a00 */
[----:B----4-:R-:W-:-:S07]  /*0630*/  @P0 IMAD R0, R10, UR18, R129 ;  /* 0x000000120a000c24 */ /* 0x010fce000f8e0281 */
[----:B------:R-:W4:Y:S01]  /*0640*/  LDC.64 R26, c[0x0][0x450] ;  /* 0x00011400ff1a7b82 */ /* 0x000f220000000a00 */
[----:B------:R-:W-:Y:S01]  /*0650*/  @P0 IMAD R0, R0, R29, RZ ;  /* 0x0000001d00000224 */ /* 0x000fe200078e02ff */
[----:B------:R-:W-:Y:S02]  /*0660*/  LEA R9, R29, 0xfffffe00, 0x9 ;  /* 0xfffffe001d097811 */ /* 0x000fe400078e48ff */
[----:B------:R-:W-:Y:S01]  /*0670*/  IADD3 R104, PT, PT, R7, R11, RZ ;  /* 0x0000000b07687210 */ /* 0x000fe20007ffe0ff */
[----:B-1----:R-:W-:Y:S01]  /*0680*/  @P0 IMAD R7, R0, R15, RZ ;  /* 0x0000000f00070224 */ /* 0x002fe200078e02ff */
[----:B------:R-:W-:Y:S02]  /*0690*/  ISETP.GE.AND P1, PT, R29, 0x1, PT ;  /* 0x000000011d00780c */ /* 0x000fe40003f26270 */
[----:B------:R-:W-:Y:S01]  /*06a0*/  IADD3 R111, P2, PT, R13, R2, RZ ;  /* 0x000000020d6f7210 */ /* 0x000fe20007f5e0ff */
[----:B------:R-:W-:Y:S01]  /*06b0*/  IMAD.WIDE.U32 R2, R129, R106, UR4 ;  /* 0x0000000481027e25 */ /* 0x000fe2000f8e006a */
[----:B------:R-:W-:-:S02]  /*06c0*/  SHF.R.S32.HI R0, RZ, 0x1f, R13 ;  /* 0x0000001fff007819 */ /* 0x000fc4000001140d */
[----:B------:R-:W-:Y:S01]  /*06d0*/  IADD3 R6, P4, PT, R9, R6, RZ ;  /* 0x0000000609067210 */ /* 0x000fe20007f9e0ff */
[----:B------:R-:W-:Y:S01]  /*06e0*/  IMAD R107, R129, R107, R3 ;  /* 0x0000006b816b7224 */ /* 0x000fe200078e0203 */
[C---:B------:R-:W-:Y:S02]  /*06f0*/  IADD3.X R10, PT, PT, R0.reuse, R19, RZ, P2, !PT ;  /* 0x00000013000a7210 */ /* 0x040fe400017fe4ff */
[----:B------:R-:W-:Y:S02]  /*0700*/  LEA.HI.X.SX32 R104, R9, R104, 0x1, P4 ;  /* 0x0000006809687211 */ /* 0x000fe400020f0eff */
[----:B0-----:R-:W-:Y:S02]  /*0710*/  LEA R110, P2, R111, R20, 0x2 ;  /* 0x000000146f6e7211 */ /* 0x001fe400078410ff */
[----:B------:R-:W-:Y:S02]  /*0720*/  CS2R R60, SRZ ;  /* 0x00000000003c7805 */ /* 0x000fe4000001ff00 */
[----:B------:R-:W-:Y:S01]  /*0730*/  IADD3 R2, P4, PT, R13, R2, RZ ;  /* 0x000000020d027210 */ /* 0x000fe20007f9e0ff */
[----:B------:R-:W-:Y:S01]  /*0740*/  IMAD.WIDE.U32 R58, R129, UR6, RZ ;  /* 0x00000006813a7c25 */ /* 0x000fe2000f8e00ff */
[----:B------:R-:W-:-:S02]  /*0750*/  IADD3.X R8, PT, PT, R0, R17, RZ, P3, !PT ;  /* 0x0000001100087210 */ /* 0x000fc40001ffe4ff */
[----:B------:R-:W-:Y:S01]  /*0760*/  LEA.HI.X R111, R111, R21, R10, 0x2, P2 ;  /* 0x000000156f6f7211 */ /* 0x000fe200010f140a */
[----:B--2---:R-:W-:Y:S01]  /*0770*/  @P0 IMAD.WIDE R60, R7, 0x10, R4 ;  /* 0x00000010073c0825 */ /* 0x004fe200078e0204 */
[----:B---3--:R-:W-:Y:S02]  /*0780*/  LEA R108, P3, R109, R22, 0x2 ;  /* 0x000000166d6c7211 */ /* 0x008fe400078610ff */
[----:B------:R-:W-:Y:S01]  /*0790*/  IADD3.X R107, PT, PT, R0, R107, RZ, P4, !PT ;  /* 0x0000006b006b7210 */ /* 0x000fe200027fe4ff */
[C---:B------:R-:W-:Y:S01]  /*07a0*/  IMAD.WIDE.U32 R56, R129.reuse, R120, RZ ;  /* 0x0000007881387225 */ /* 0x040fe200078e00ff */
[----:B------:R-:W-:Y:S02]  /*07b0*/  LEA R106, P0, R2, R24, 0x2 ;  /* 0x00000018026a7211 */ /* 0x000fe400078010ff */
[----:B----4-:R-:W-:Y:S01]  /*07c0*/  LEA R105, P2, R6, R26, 0x2 ;  /* 0x0000001a06697211 */ /* 0x010fe200078410ff */
[----:B------:R-:W-:Y:S02]  /*07d0*/  IMAD R123, R129, UR7, R59 ;  /* 0x00000007817b7c24 */ /* 0x000fe4000f8e023b */
        /* <DEDUP_REMOVED lines=22> */
[C---:B------:R-:W-:Y:S02]  /*0940*/  SHF.L.U32 R5, R112.reuse, 0x4, RZ ;  /* 0x0000000470057819 */ /* 0x040fe400000006ff */
        /* <DEDUP_REMOVED lines=15> */
[----:B------:R-:W-:Y:S02]  /*0a40*/  LEA.HI R101, R112, R112, RZ, 0x1b ;  /* 0x0000007070657211 */ /* 0x000fe400078fd8ff */
[----:B------:R-:W-:Y:S02]  /*0a50*/  LOP3.LUT R3, R0, 0x7c0, RZ, 0xc0, !PT ;  /* 0x000007c000037812 */ /* 0x000fe400078ec0ff */
        /* <DEDUP_REMOVED lines=18> */
[----:B-1----:R-:W-:Y:S02]  /*0b80*/  MOV R103, UR6 ;  /* 0x0000000600677c02 */ /* 0x002fe40008000f00 */
[----:B------:R-:W-:-:S02]  /*0b90*/  LOP3.LUT R190, R112, 0x1f, RZ, 0xc0, !PT ;  /* 0x0000001f70be7812 */ /* 0x000fc400078ec0ff */
[C---:B------:R-:W-:Y:S02]  /*0ba0*/  IADD3 R102, PT, PT, R112.reuse, 0x200, RZ ;  /* 0x0000020070667810 */ /* 0x040fe40007ffe0ff */
[----:B------:R-:W-:Y:S02]  /*0bb0*/  LEA R101, R101, UR4, 0x2 ;  /* 0x0000000465657c11 */ /* 0x000fe4000f8e10ff */
[----:B------:R-:W-:Y:S02]  /*0bc0*/  LEA R189, R112, UR4, 0x3 ;  /* 0x0000000470bd7c11 */ /* 0x000fe4000f8e18ff */
[--C-:B------:R-:W-:Y:S02]  /*0bd0*/  LOP3.LUT R100, R3, 0x1f, R112.reuse, 0xf8, !PT ;  /* 0x0000001f03647812 */ /* 0x100fe400078ef870 */
[----:B------:R-:W-:Y:S02]  /*0be0*/  LOP3.LUT R99, R99, 0x1f, R112, 0xf8, !PT ;  /* 0x0000001f63637812 */ /* 0x000fe400078ef870 */
        /* <DEDUP_REMOVED lines=16> */
[----:B------:R-:W-:-:S07]  /*0cf0*/  LEA R82, R35, UR4, 0x2 ;  /* 0x0000000423527c11 */ /* 0x000fce000f8e10ff */
.L_x_16498:
[----:B------:R-:W-:Y:S01]  /*0d00*/  BAR.SYNC.DEFER_BLOCKING 0x0 ;  /* 0x0000000000007b1d */ /* 0x000fe20000010000 */
[----:B0-----:R-:W-:-:S05]  /*0d10*/  IMAD.WIDE.U32 R2, R100, 0x10, R110 ;  /* 0x0000001064027825 */ /* 0x001fca00078e006e */
[----:B------:R-:W2:Y:S04]  /*0d20*/  LDG.E.128 R16, desc[UR16][R2.64] ;  /* 0x0000001002107981 */ /* 0x000ea8000c1e1d00 */
[----:B------:R0:W3:Y:S01]  /*0d30*/  LDG.E.128 R20, desc[UR16][R2.64+0x200] ;  /* 0x0002001002147981 */ /* 0x0000e2000c1e1d00 */
[----:B------:R-:W1:Y:S01]  /*0d40*/  S2UR UR5, SR_CgaCtaId ;  /* 0x00000000000579c3 */ /* 0x000e620000008800 */
[----:B------:R-:W-:Y:S01]  /*0d50*/  UMOV UR4, 0x400 ;  /* 0x0000040000047882 */ /* 0x000fe20000000000 */
[----:B------:R-:W-:Y:S01]  /*0d60*/  IMAD.WIDE.U32 R12, R100, 0x10, R108 ;  /* 0x00000010640c7825 */ /* 0x000fe200078e006c */
[----:B----4-:R-:W4:Y:S01]  /*0d70*/  S2R R81, SR_LANEID ;  /* 0x0000000000517919 */ /* 0x010f220000000000 */
[----:B-1----:R-:W-:-:S06]  /*0d80*/  ULEA UR4, UR5, UR4, 0x18 ;  /* 0x0000000405047291 */ /* 0x002fcc000f8ec0ff */
[----:B----4-:R-:W-:Y:S01]  /*0d90*/  LEA R80, R81, UR4, 0x4 ;  /* 0x0000000451507c11 */ /* 0x010fe2000f8e20ff */
[----:B0-----:R-:W-:-:S04]  /*0da0*/  IMAD.WIDE.U32 R2, R100, 0x10, R106 ;  /* 0x0000001064027825 */ /* 0x001fc800078e006a */
        /* <DEDUP_REMOVED lines=17> */
[----:B--2---:R-:W2:Y:S01]  /*0ec0*/  LDG.E.128 R20, desc[UR16][R2.64+0x200] ;  /* 0x0002001002147981 */ /* 0x004ea2000c1e1d00 */
[----:B0-----:R-:W-:Y:S01]  /*0ed0*/  UISETP.GE.AND UP0, UPT, UR4, 0x1, UPT ;  /* 0x000000010400788c */ /* 0x001fe2000bf06270 */
[----:B------:R-:W-:-:S02]  /*0ee0*/  IADD3 R78, PT, PT, R103, -0x1, RZ ;  /* 0xffffffff674e7810 */ /* 0x000fc40007ffe0ff */
[----:B------:R-:W-:Y:S02]  /*0ef0*/  CS2R R14, SRZ ;  /* 0x00000000000e7805 */ /* 0x000fe4000001ff00 */
[----:B------:R-:W-:Y:S01]  /*0f00*/  CS2R R12, SRZ ;  /* 0x00000000000c7805 */ /* 0x000fe2000001ff00 */
[----:B---3--:R0:W-:Y:S04]  /*0f10*/  STS.128 [R80], R16 ;  /* 0x0000001050007388 */ /* 0x0081e80000000c00 */
[----:B--2---:R-:W-:Y:S01]  /*0f20*/  STS.128 [R80+0x200], R20 ;  /* 0x0002001450007388 */ /* 0x004fe20000000c00 */
[----:B------:R-:W-:-:S03]  /*0f30*/  NOP ;  /* 0x0000000000007918 */ /* 0x000fc60000000000 */
[----:B------:R-:W1:Y:S04]  /*0f40*/  LDS.128 R32, [R79] ;  /* 0x000000004f207984 */ /* 0x000e680000000c00 */
[----:B------:R-:W2:Y:S01]  /*0f50*/  LDS.128 R28, [R79+0x10] ;  /* 0x000010004f1c7984 */ /* 0x000ea20000000c00 */
[----:B0-----:R-:W-:Y:S02]  /*0f60*/  CS2R R18, SRZ ;  /* 0x0000000000127805 */ /* 0x001fe4000001ff00 */
[----:B------:R-:W-:Y:S01]  /*0f70*/  CS2R R16, SRZ ;  /* 0x0000000000107805 */ /* 0x000fe2000001ff00 */
[----:B-1----:R-:W-:Y:S01]  /*0f80*/  FFMA.FTZ R0, R4, R32, R119 ;  /* 0x0000002004007223 */ /* 0x002fe20000010077 */
        /* <DEDUP_REMOVED lines=8> */
[-C--:B------:R-:W-:Y:S01]  /*1010*/  FMUL.FTZ R25, R29, R116.reuse ;  /* 0x000000741d197220 */ /* 0x080fe20000410000 */
[----:B------:R-:W-:-:S02]  /*1020*/  FMUL.FTZ R27, R31, R116 ;  /* 0x000000741f1b7220 */ /* 0x000fc40000410000 */
        /* <DEDUP_REMOVED lines=8> */
[----:B------:R-:W-:Y:S01]  /*10b0*/  SHF.L.U32 R3, R78, 0x9, RZ ;  /* 0x000000094e037819 */ /* 0x000fe200000006ff */
[--C-:B------:R-:W-:Y:S01]  /*10c0*/  FADD.FTZ R118, R40, R114.reuse ;  /* 0x0000007228767221 */ /* 0x100fe20000010000 */
[--C-:B------:R-:W-:Y:S01]  /*10d0*/  FADD.FTZ R120, R41, R114.reuse ;  /* 0x0000007229787221 */ /* 0x100fe20000010000 */
[--C-:B------:R-:W-:Y:S01]  /*10e0*/  FADD.FTZ R122, R42, R114.reuse ;  /* 0x000000722a7a7221 */ /* 0x100fe20000010000 */
[--C-:B------:R-:W-:Y:S01]  /*10f0*/  FADD.FTZ R124, R43, R114.reuse ;  /* 0x000000722b7c7221 */ /* 0x100fe20000010000 */
[--C-:B------:R-:W-:Y:S01]  /*1100*/  FADD.FTZ R126, R36, R114.reuse ;  /* 0x00000072247e7221 */ /* 0x100fe20000010000 */
[--C-:B------:R-:W-:Y:S01]  /*1110*/  FADD.FTZ R128, R37, R114.reuse ;  /* 0x0000007225807221 */ /* 0x100fe20000010000 */
[----:B------:R-:W1:Y:S01]  /*1120*/  LDC.64 R70, c[0x0][0x440] ;  /* 0x00011000ff467b82 */ /* 0x000e620000000a00 */
[--C-:B------:R-:W-:Y:S01]  /*1130*/  FADD.FTZ R130, R38, R114.reuse ;  /* 0x0000007226827221 */ /* 0x100fe20000010000 */
[----:B------:R-:W-:Y:S01]  /*1140*/  FADD.FTZ R132, R39, R114 ;  /* 0x0000007227847221 */ /* 0x000fe20000010000 */
[----:B------:R-:W-:Y:S01]  /*1150*/  ISETP.NE.AND P0, PT, R103, 0x1, PT ;  /* 0x000000016700780c */ /* 0x000fe20003f05270 */
[----:B------:R-:W-:Y:S01]  /*1160*/  FADD.FTZ R0, R32, R32 ;  /* 0x0000002020007221 */ /* 0x000fe20000010000 */
[----:B------:R-:W-:Y:S01]  /*1170*/  SHF.L.U32 R150, R78, 0x8, RZ ;  /* 0x000000084e967819 */ /* 0x000fe200000006ff */
[----:B------:R-:W-:Y:S01]  /*1180*/  FADD.FTZ R131, R33, R33 ;  /* 0x0000002121837221 */ /* 0x000fe20000010000 */
[----:B------:R-:W-:Y:S01]  /*1190*/  SHF.L.U32 R149, R103, 0x8, RZ ;  /* 0x0000000867957819 */ /* 0x000fe200000006ff */
[----:B------:R-:W2:Y:S01]  /*11a0*/  LDC.64 R68, c[0x0][0x448] ;  /* 0x00011200ff447b82 */ /* 0x000ea20000000a00 */
[----:B------:R-:W-:Y:S01]  /*11b0*/  IADD3 R72, P1, PT, R3, R112, RZ ;  /* 0x0000007003487210 */ /* 0x000fe20007f3e0ff */
[----:B------:R-:W-:Y:S01]  /*11c0*/  FADD.FTZ R133, R34, R34 ;  /* 0x0000002222857221 */ /* 0x000fe20000010000 */
[----:B------:R-:W-:Y:S01]  /*11d0*/  FADD.FTZ R134, R35, R35 ;  /* 0x0000002323867221 */ /* 0x000fe20000010000 */
[----:B------:R-:W-:Y:S01]  /*11e0*/  FADD.FTZ R135, R28, R28 ;  /* 0x0000001c1c877221 */ /* 0x000fe20000010000 */
[----:B------:R-:W-:Y:S01]  /*11f0*/  FADD.FTZ R136, R29, R29 ;  /* 0x0000001d1d887221 */ /* 0x000fe20000010000 */
[----:B------:R-:W-:Y:S01]  /*1200*/  FADD.FTZ R137, R30, R30 ;  /* 0x0000001e1e897221 */ /* 0x000fe20000010000 */
[----:B------:R-:W-:Y:S01]  /*1210*/  FADD.FTZ R154, R31, R31 ;  /* 0x0000001f1f9a7221 */ /* 0x000fe20000010000 */
[----:B------:R-:W3:Y:S01]  /*1220*/  LDC.64 R146, c[0x0][0x3e0] ;  /* 0x0000f800ff927b82 */ /* 0x000ee20000000a00 */
[----:B------:R-:W-:Y:S01]  /*1230*/  IADD3 R152, PT, PT, R103, -0x2, RZ ;  /* 0xfffffffe67987810 */ /* 0x000fe20007ffe0ff */
[----:B------:R-:W-:Y:S01]  /*1240*/  FMUL.FTZ R145, R4, R118 ;  /* 0x0000007604917220 */ /* 0x000fe20000410000 */
[----:B------:R-:W-:Y:S01]  /*1250*/  LEA R151, R81, R79, 0x5 ;  /* 0x0000004f51977211 */ /* 0x000fe200078e28ff */
[----:B------:R-:W-:Y:S01]  /*1260*/  FMUL.FTZ R144, R5, R120 ;  /* 0x0000007805907220 */ /* 0x000fe20000410000 */
[----:B------:R-:W-:Y:S01]  /*1270*/  MOV R15, RZ ;  /* 0x000000ff000f7202 */ /* 0x000fe20000000f00 */
[----:B------:R-:W-:Y:S01]  /*1280*/  FMUL.FTZ R143, R6, R122 ;  /* 0x0000007a068f7220 */ /* 0x000fe20000410000 */
[----:B------:R-:W-:Y:S01]  /*1290*/  ISETP.EQ.AND P0, PT, R112, RZ, P0 ;  /* 0x000000ff7000720c */ /* 0x000fe20000702270 */
[----:B------:R-:W4:Y:S01]  /*12a0*/  LDC.64 R66, c[0x0][0x3c0] ;  /* 0x0000f000ff427b82 */ /* 0x000f220000000a00 */
[----:B------:R-:W-:Y:S01]  /*12b0*/  LOP3.LUT R150, R150, 0x100, RZ, 0xc0, !PT ;  /* 0x0000010096967812 */ /* 0x000fe200078ec0ff */
[----:B------:R-:W-:Y:S01]  /*12c0*/  FMUL.FTZ R142, R7, R124 ;  /* 0x0000007c078e7220 */ /* 0x000fe20000410000 */
[----:B------:R-:W-:Y:S01]  /*12d0*/  LOP3.LUT R149, R149, 0x100, RZ, 0xc0, !PT ;  /* 0x0000010095957812 */ /* 0x000fe200078ec0ff */
[----:B------:R-:W-:Y:S01]  /*12e0*/  FMUL.FTZ R141, R8, R126 ;  /* 0x0000007e088d7220 */ /* 0x000fe20000410000 */
[----:B------:R-:W-:Y:S01]  /*12f0*/  IADD3 R148, PT, PT, R3, R112, RZ ;  /* 0x0000007003947210 */ /* 0x000fe20007ffe0ff */
[----:B------:R-:W-:Y:S01]  /*1300*/  FMUL.FTZ R140, R9, R128 ;  /* 0x00000080098c7220 */ /* 0x000fe20000410000 */
[----:B------:R-:W-:Y:S01]  /*1310*/  FMUL.FTZ R139, R10, R130 ;  /* 0x000000820a8b7220 */ /* 0x000fe20000410000 */
[----:B------:R-:W0:Y:S01]  /*1320*/  LDC.64 R64, c[0x0][0x3a8] ;  /* 0x0000ea00ff407b82 */ /* 0x000e220000000a00 */
[----:B------:R-:W-:Y:S01]  /*1330*/  FMUL.FTZ R138, R11, R132 ;  /* 0x000000840b8a7220 */ /* 0x000fe20000410000 */
[----:B------:R-:W-:Y:S01]  /*1340*/  LEA.HI.X.SX32 R73, R3, RZ, 0x1, P1 ;  /* 0x000000ff03497211 */ /* 0x000fe200008f0eff */
[----:B------:R-:W0:Y:S01]  /*1350*/  LDCU UR7, c[0x0][0x394] ;  /* 0x00007280ff0777ac */ /* 0x000e220008000800 */
[----:B------:R-:W0:Y:S04]  /*1360*/  LDCU UR8, c[0x0][0x38c] ;  /* 0x00007180ff0877ac */ /* 0x000e280008000800 */
[----:B------:R-:W0:Y:S01]  /*1370*/  LDC.64 R62, c[0x0][0x4f0] ;  /* 0x00013c00ff3e7b82 */ /* 0x000e220000000a00 */
[----:B------:R-:W-:-:S05]  /*1380*/  UMOV UR4, URZ ;  /* 0x000000ff00047c82 */ /* 0x000fca0008000000 */
.L_x_16497:
[----:B0-----:R-:W-:Y:S02]  /*1390*/  MOV R2, R54 ;  /* 0x0000003600027202 */ /* 0x001fe40000000f00 */
[----:B------:R-:W-:-:S03]  /*13a0*/  MOV R3, R115 ;  /* 0x0000007300037202 */ /* 0x000fc60000000f00 */
[----:B0-----:R-:W-:-:S04]  /*13b0*/  IMAD.WIDE.U32 R2, R64, UR4, R2 ;  /* 0x0000000440027c25 */ /* 0x001fc8000f8e0002 */
[----:B------:R-:W-:Y:S01]  /*13c0*/  IMAD R3, R65, UR4, R3 ;  /* 0x0000000441037c24 */ /* 0x000fe2000f8e0203 */
[----:B-1----:R-:W-:-:S04]  /*13d0*/  LEA R74, P1, R2, R70, 0x3 ;  /* 0x00000046024a7211 */ /* 0x002fc800078218ff */
[----:B------:R-:W-:Y:S01]  /*13e0*/  LEA.HI.X R75, R2, R71, R3, 0x3, P1 ;  /* 0x00000047024b7211 */ /* 0x000fe200008f1c03 */
[----:B---3--:R-:W-:-:S05]  /*13f0*/  IMAD.WIDE.U32 R2, R146, UR4, RZ ;  /* 0x0000000492027c25 */ /* 0x008fca000f8e00ff */
[----:B------:R-:W3:Y:S01]  /*1400*/  LDG.E.64 R74, desc[UR16][R74.64] ;  /* 0x000000104a4a7981 */ /* 0x000ee2000c1e1b00 */
[----:B------:R-:W-:Y:S01]  /*1410*/  IMAD R3, R147, UR4, R3 ;  /* 0x0000000493037c24 */ /* 0x000fe2000f8e0203 */
[----:B------:R-:W-:-:S04]  /*1420*/  LEA R28, P1, R2, R105, 0x2 ;  /* 0x00000069021c7211 */ /* 0x000fc800078210ff */
[----:B------:R-:W-:-:S03]  /*1430*/  LEA.HI.X R29, R2, R104, R3, 0x2, P1 ;  /* 0x00000068021d7211 */ /* 0x000fc600008f1403 */
[----:B------:R-:W-:-:S05]  /*1440*/  IMAD.WIDE.U32 R2, R99, 0x10, R28 ;  /* 0x0000001063027825 */ /* 0x000fca00078e001c */
[----:B------:R-:W5:Y:S04]  /*1450*/  LDG.E.128 R28, desc[UR16][R2.64] ;  /* 0x00000010021c7981 */ /* 0x000f68000c1e1d00 */
[----:B------:R-:W5:Y:S04]  /*1460*/  LDG.E.128 R32, desc[UR16][R2.64+0x200] ;  /* 0x0002001002207981 */ /* 0x000f68000c1e1d00 */
[----:B------:R-:W5:Y:S04]  /*1470*/  LDG.E.128 R44, desc[UR16][R2.64+0x400] ;  /* 0x00040010022c7981 */ /* 0x000f68000c1e1d00 */
[----:B------:R0:W5:Y:S02]  /*1480*/  LDG.E.128 R48, desc[UR16][R2.64+0x600] ;  /* 0x0006001002307981 */ /* 0x000164000c1e1d00 */
[----:B0-----:R-:W-:-:S02]  /*1490*/  MOV R2, R52 ;  /* 0x0000003400027202 */ /* 0x001fc40000000f00 */
[----:B------:R-:W-:-:S03]  /*14a0*/  MOV R3, R113 ;  /* 0x0000007100037202 */ /* 0x000fc60000000f00 */
[----:B--2-4-:R-:W-:-:S04]  /*14b0*/  IMAD.WIDE.U32 R36, R66, UR4, R2 ;  /* 0x0000000442247c25 */ /* 0x014fc8000f8e0002 */
[----:B------:R-:W-:Y:S01]  /*14c0*/  IMAD R37, R67, UR4, R37 ;  /* 0x0000000443257c24 */ /* 0x000fe2000f8e0225 */
[----:B--2---:R-:W-:-:S04]  /*14d0*/  LEA R76, P1, R36, R68, 0x3 ;  /* 0x00000044244c7211 */ /* 0x004fc800078218ff */
[----:B------:R-:W-:-:S06]  /*14e0*/  LEA.HI.X R77, R36, R69, R37, 0x3, P1 ;  /* 0x00000045244d7211 */ /* 0x000fcc00008f1c25 */
[----:B------:R-:W2:Y:S01]  /*14f0*/  LDG.E.64 R76, desc[UR16][R76.64] ;  /* 0x000000104c4c7981 */ /* 0x000ea2000c1e1b00 */
[----:B------:R-:W0:Y:S01]  /*1500*/  S2UR UR6, SR_CgaCtaId ;  /* 0x00000000000679c3 */ /* 0x000e220000008800 */
[C---:B------:R-:W-:Y:S01]  /*1510*/  ISETP.NE.AND P1, PT, R112.reuse, RZ, PT ;  /* 0x000000ff7000720c */ /* 0x040fe20003f25270 */
[----:B------:R-:W-:Y:S01]  /*1520*/  UMOV UR5, 0x400 ;  /* 0x0000040000057882 */ /* 0x000fe20000000000 */
[----:B------:R-:W-:Y:S01]  /*1530*/  ISETP.NE.AND P2, PT, R112, 0x1f, PT ;  /* 0x0000001f7000780c */ /* 0x000fe20003f45270 */
[----:B------:R-:W-:Y:S01]  /*1540*/  BSSY.RECONVERGENT B0, `(.L_x_16448) ;  /* 0x000008b000007945 */ /* 0x000fe20003800200 */
[----:B0-----:R-:W-:Y:S01]  /*1550*/  ULEA UR5, UR6, UR5, 0x18 ;  /* 0x0000000506057291 */ /* 0x001fe2000f8ec0ff */
[-C--:B---3--:R-:W-:Y:S01]  /*1560*/  FMUL.FTZ R36, R118, R75.reuse ;  /* 0x0000004b76247220 */ /* 0x088fe20000410000 */
[----:B------:R-:W-:Y:S01]  /*1570*/  FMUL.FTZ R159, R74, 1.4426950216293334961 ;  /* 0x3fb8aa3b4a9f7820 */ /* 0x000fe20000410000 */
[-C--:B------:R-:W-:Y:S01]  /*1580*/  FMUL.FTZ R3, R120, R75.reuse ;  /* 0x0000004b78037220 */ /* 0x080fe20000410000 */
[-C--:B------:R-:W-:Y:S01]  /*1590*/  FMUL.FTZ R155, R132, R75.reuse ;  /* 0x0000004b849b7220 */ /* 0x080fe20000410000 */
[----:B------:R-:W-:Y:S01]  /*15a0*/  FMUL.RZ R37, R36, 0.15915493667125701904 ;  /* 0x3e22f98324257820 */ /* 0x000fe2000040c000 */
[----:B------:R-:W-:Y:S01]  /*15b0*/  FMUL.FTZ R36, R122, R75 ;  /* 0x0000004b7a247220 */ /* 0x000fe20000410000 */
[----:B------:R-:W-:Y:S01]  /*15c0*/  FMUL.RZ R38, R3, 0.15915493667125701904 ;  /* 0x3e22f98303267820 */ /* 0x000fe2000040c000 */
[-C--:B------:R-:W-:Y:S01]  /*15d0*/  FMUL.FTZ R41, R130, R159.reuse ;  /* 0x0000009f82297220 */ /* 0x080fe20000410000 */
[----:B------:R-:W-:Y:S01]  /*15e0*/  MUFU.SIN R165, R37 ;  /* 0x0000002500a57308 */ /* 0x000fe20000000400 */
[----:B------:R-:W-:Y:S01]  /*15f0*/  FMUL.RZ R39, R36, 0.15915493667125701904 ;  /* 0x3e22f98324277820 */ /* 0x000fe2000040c000 */
[-C--:B------:R-:W-:Y:S01]  /*1600*/  FMUL.FTZ R36, R122, R159.reuse ;  /* 0x0000009f7a247220 */ /* 0x080fe20000410000 */
[-C--:B------:R-:W-:Y:S01]  /*1610*/  FMUL.FTZ R3, R120, R159.reuse ;  /* 0x0000009f78037220 */ /* 0x080fe20000410000 */
[----:B------:R-:W-:Y:S01]  /*1620*/  FMUL.FTZ R2, R118, R159 ;  /* 0x0000009f76027220 */ /* 0x000fe20000410000 */
[----:B------:R-:W-:-:S03]  /*1630*/  FMUL.RZ R172, R155, 0.15915493667125701904 ;  /* 0x3e22f9839bac7820 */ /* 0x000fc6000040c000 */
[----:B------:R0:W-:Y:S01]  /*1640*/  MUFU.COS R167, R37 ;  /* 0x0000002500a77308 */ /* 0x0001e20000000000 */
[----:B-----5:R-:W-:Y:S04]  /*1650*/  STS.128 [R80], R28 ;  /* 0x0000001c50007388 */ /* 0x020fe80000000c00 */
[----:B------:R-:W-:Y:S03]  /*1660*/  STS.128 [R80+0x200], R32 ;  /* 0x0002002050007388 */ /* 0x000fe60000000c00 */
[----:B------:R-:W-:Y:S01]  /*1670*/  MUFU.SIN R156, R38 ;  /* 0x00000026009c7308 */ /* 0x000fe20000000400 */
[C---:B0-----:R-:W-:Y:S01]  /*1680*/  FMUL.FTZ R37, R124.reuse, R75 ;  /* 0x0000004b7c257220 */ /* 0x041fe20000410000 */
[----:B------:R0:W-:Y:S03]  /*1690*/  STS.128 [R80+0x400], R44 ;  /* 0x0004002c50007388 */ /* 0x0001e60000000c00 */
[----:B------:R-:W-:Y:S01]  /*16a0*/  FMUL.RZ R40, R37, 0.15915493667125701904 ;  /* 0x3e22f98325287820 */ /* 0x000fe2000040c000 */
[----:B------:R-:W-:Y:S01]  /*16b0*/  FMUL.FTZ R37, R124, R159 ;  /* 0x0000009f7c257220 */ /* 0x000fe20000410000 */
[----:B------:R-:W-:Y:S01]  /*16c0*/  STS.128 [R80+0x600], R48 ;  /* 0x0006003050007388 */ /* 0x000fe20000000c00 */
[----:B------:R1:W-:Y:S01]  /*16d0*/  MUFU.COS R158, R38 ;  /* 0x00000026009e7308 */ /* 0x0003e20000000000 */
[----:B------:R-:W-:-:S02]  /*16e0*/  NOP ;  /* 0x0000000000007918 */ /* 0x000fc40000000000 */
[----:B------:R-:W2:Y:S05]  /*16f0*/  LDS.128 R32, [R151+0x20] ;  /* 0x0000200097207984 */ /* 0x000eaa0000000c00 */
[----:B------:R3:W4:Y:S01]  /*1700*/  MUFU.EX2 R160, R36 ;  /* 0x0000002400a07308 */ /* 0x0007220000000800 */
[----:B-1----:R-:W-:Y:S01]  /*1710*/  FMUL.FTZ R38, R126, R75 ;  /* 0x0000004b7e267220 */ /* 0x002fe20000410000 */
[-C--:B0-----:R-:W-:Y:S01]  /*1720*/  FMUL.FTZ R44, R132, R159.reuse ;  /* 0x0000009f842c7220 */ /* 0x081fe20000410000 */
[----:B------:R-:W0:Y:S01]  /*1730*/  LDS.128 R28, [R151+0x30] ;  /* 0x00003000971c7984 */ /* 0x000e220000000c00 */
[----:B------:R-:W-:Y:S01]  /*1740*/  MUFU.SIN R161, R39 ;  /* 0x0000002700a17308 */ /* 0x000fe20000000400 */
[----:B------:R-:W-:Y:S01]  /*1750*/  FMUL.RZ R42, R38, 0.15915493667125701904 ;  /* 0x3e22f983262a7820 */ /* 0x000fe2000040c000 */
[----:B------:R-:W-:Y:S01]  /*1760*/  FMUL.FTZ R38, R126, R159 ;  /* 0x0000009f7e267220 */ /* 0x000fe20000410000 */
[----:B---3--:R-:W-:-:S05]  /*1770*/  FMUL.FTZ R36, R128, R75 ;  /* 0x0000004b80247220 */ /* 0x008fca0000410000 */
[----:B------:R1:W4:Y:S08]  /*1780*/  MUFU.COS R157, R39 ;  /* 0x00000027009d7308 */ /* 0x0003300000000000 */
[----:B------:R-:W-:Y:S01]  /*1790*/  MUFU.SIN R163, R40 ;  /* 0x0000002800a37308 */ /* 0x000fe20000000400 */
[----:B-1----:R-:W-:Y:S01]  /*17a0*/  FMUL.RZ R39, R36, 0.15915493667125701904 ;  /* 0x3e22f98324277820 */ /* 0x002fe2000040c000 */
[----:B------:R-:W-:-:S04]  /*17b0*/  FMUL.FTZ R36, R130, R75 ;  /* 0x0000004b82247220 */ /* 0x000fc80000410000 */
[----:B------:R-:W-:Y:S02]  /*17c0*/  FMUL.RZ R170, R36, 0.15915493667125701904 ;  /* 0x3e22f98324aa7820 */ /* 0x000fe4000040c000 */
[----:B------:R1:W3:Y:S01]  /*17d0*/  MUFU.COS R169, R40 ;  /* 0x0000002800a97308 */ /* 0x0002e20000000000 */
[----:B----4-:R-:W-:-:S07]  /*17e0*/  FMUL.FTZ R157, R160, R157 ;  /* 0x0000009da09d7220 */ /* 0x010fce0000410000 */
[----:B------:R-:W3:Y:S01]  /*17f0*/  MUFU.EX2 R162, R37 ;  /* 0x0000002500a27308 */ /* 0x000ee20000000800 */
[----:B-1----:R-:W-:Y:S01]  /*1800*/  FMUL.FTZ R40, R128, R159 ;  /* 0x0000009f80287220 */ /* 0x002fe20000410000 */
[C---:B--2---:R-:W-:Y:S02]  /*1810*/  FMUL.FTZ R174, R76.reuse, R35 ;  /* 0x000000234cae7220 */ /* 0x044fe40000410000 */
[----:B------:R1:W-:Y:S01]  /*1820*/  MUFU.EX2 R164, R38 ;  /* 0x0000002600a47308 */ /* 0x0003e20000000800 */
[----:B0-----:R-:W-:-:S03]  /*1830*/  FMUL.FTZ R176, R76, R29 ;  /* 0x0000001d4cb07220 */ /* 0x001fc60000410000 */
[----:B------:R-:W-:Y:S01]  /*1840*/  MUFU.SIN R175, R39 ;  /* 0x0000002700af7308 */ /* 0x000fe20000000400 */
[CC--:B------:R-:W-:Y:S01]  /*1850*/  FMUL.FTZ R183, R77.reuse, R31.reuse ;  /* 0x0000001f4db77220 */ /* 0x0c0fe20000410000 */
[C---:B------:R-:W-:Y:S01]  /*1860*/  FMUL.FTZ R185, R76.reuse, R31 ;  /* 0x0000001f4cb97220 */ /* 0x040fe20000410000 */
[C---:B------:R-:W-:Y:S02]  /*1870*/  FFMA.FTZ R184, R77.reuse, R28, R176 ;  /* 0x0000001c4db87223 */ /* 0x040fe400000100b0 */
[-C--:B------:R-:W-:Y:S01]  /*1880*/  FFMA.FTZ R183, R76, R30.reuse, -R183 ;  /* 0x0000001e4cb77223 */ /* 0x080fe200000108b7 */
[----:B---3--:R-:W-:Y:S01]  /*1890*/  FMUL.FTZ R159, R162, R169 ;  /* 0x000000a9a29f7220 */ /* 0x008fe20000410000 */
[----:B------:R-:W-:Y:S01]  /*18a0*/  FFMA.FTZ R185, R77, R30, R185 ;  /* 0x0000001e4db97223 */ /* 0x000fe200000100b9 */
[----:B------:R1:W-:Y:S01]  /*18b0*/  MUFU.COS R177, R39 ;  /* 0x0000002700b17308 */ /* 0x0003e20000000000 */
[----:B------:R-:W-:-:S07]  /*18c0*/  FMUL.FTZ R183, R154, R183 ;  /* 0x000000b79ab77220 */ /* 0x000fce0000410000 */
[----:B------:R-:W-:Y:S01]  /*18d0*/  MUFU.SIN R171, R42 ;  /* 0x0000002a00ab7308 */ /* 0x000fe20000000400 */
[----:B-1----:R-:W-:Y:S07]  /*18e0*/  LDS.128 R36, [R151] ;  /* 0x0000000097247984 */ /* 0x002fee0000000c00 */
[----:B------:R0:W1:Y:S08]  /*18f0*/  MUFU.COS R173, R42 ;  /* 0x0000002a00ad7308 */ /* 0x0000700000000000 */
[----:B------:R-:W-:Y:S04]  /*1900*/  MUFU.EX2 R166, R40 ;  /* 0x0000002800a67308 */ /* 0x000fe80000000800 */
[----:B------:R0:W-:Y:S04]  /*1910*/  MUFU.EX2 R168, R41 ;  /* 0x0000002900a87308 */ /* 0x0001e80000000800 */
[----:B------:R-:W2:Y:S04]  /*1920*/  MUFU.EX2 R3, R3 ;  /* 0x0000000300037308 */ /* 0x000ea80000000800 */
[----:B------:R-:W-:Y:S01]  /*1930*/  MUFU.COS R181, R170 ;  /* 0x000000aa00b57308 */ /* 0x000fe20000000000 */
[----:B0-----:R-:W0:Y:S07]  /*1940*/  LDS.128 R40, [R151+0x10] ;  /* 0x0000100097287984 */ /* 0x001e2e0000000c00 */
[----:B------:R-:W-:Y:S01]  /*1950*/  MUFU.COS R49, R172 ;  /* 0x000000ac00317308 */ /* 0x000fe20000000000 */
[C---:B--2---:R-:W-:Y:S01]  /*1960*/  FMUL.FTZ R155, R3.reuse, R158 ;  /* 0x0000009e039b7220 */ /* 0x044fe20000410000 */
[----:B------:R-:W-:Y:S01]  /*1970*/  FMUL.FTZ R156, R3, R156 ;  /* 0x0000009c039c7220 */ /* 0x000fe20000410000 */
[----:B------:R-:W-:Y:S01]  /*1980*/  IADD3 R3, PT, PT, R150, UR4, RZ ;  /* 0x0000000496037c10 */ /* 0x000fe2000fffe0ff */
[----:B------:R-:W-:Y:S01]  /*1990*/  FMUL.FTZ R158, R160, R161 ;  /* 0x000000a1a09e7220 */ /* 0x000fe20000410000 */
[----:B------:R-:W-:Y:S01]  /*19a0*/  FMUL.FTZ R160, R162, R163 ;  /* 0x000000a3a2a07220 */ /* 0x000fe20000410000 */
[----:B-1----:R-:W-:-:S02]  /*19b0*/  FMUL.FTZ R161, R164, R173 ;  /* 0x000000ada4a17220 */ /* 0x002fc40000410000 */
[----:B------:R-:W1:Y:S01]  /*19c0*/  MUFU.SIN R179, R170 ;  /* 0x000000aa00b37308 */ /* 0x000e620000000400 */
[----:B------:R-:W-:Y:S01]  /*19d0*/  SEL R3, R3, R102, !P1 ;  /* 0x0000006603037207 */ /* 0x000fe20004800000 */
[----:B------:R-:W-:Y:S01]  /*19e0*/  FMUL.FTZ R162, R164, R171 ;  /* 0x000000aba4a27220 */ /* 0x000fe20000410000 */
[C---:B------:R-:W-:Y:S01]  /*19f0*/  FMUL.FTZ R163, R166.reuse, R177 ;  /* 0x000000b1a6a37220 */ /* 0x040fe20000410000 */
[----:B------:R-:W-:Y:S01]  /*1a00*/  FMUL.FTZ R164, R166, R175 ;  /* 0x000000afa6a47220 */ /* 0x000fe20000410000 */
[----:B------:R-:W-:Y:S01]  /*1a10*/  LEA R3, R3, UR5, 0x3 ;  /* 0x0000000503037c11 */ /* 0x000fe2000f8e18ff */
[C---:B------:R-:W-:Y:S01]  /*1a20*/  FMUL.FTZ R173, R77.reuse, R33 ;  /* 0x000000214dad7220 */ /* 0x040fe20000410000 */
[----:B------:R-:W-:Y:S01]  /*1a30*/  FMUL.FTZ R177, R77, R35 ;  /* 0x000000234db17220 */ /* 0x000fe20000410000 */
[----:B------:R2:W3:Y:S02]  /*1a40*/  MUFU.SIN R45, R172 ;  /* 0x000000ac002d7308 */ /* 0x0004e40000000400 */
[----:B------:R-:W-:-:S06]  /*1a50*/  FFMA.FTZ R178, R76, R32, -R173 ;  /* 0x000000204cb27223 */ /* 0x000fcc00000108ad */
[----:B------:R-:W4:Y:S01]  /*1a60*/  MUFU.EX2 R2, R2 ;  /* 0x0000000200027308 */ /* 0x000f220000000800 */
[----:B--2---:R-:W-:Y:S01]  /*1a70*/  FMUL.FTZ R172, R76, R33 ;  /* 0x000000214cac7220 */ /* 0x004fe20000410000 */
[----:B-1----:R-:W-:Y:S01]  /*1a80*/  FMUL.FTZ R166, R168, R179 ;  /* 0x000000b3a8a67220 */ /* 0x002fe20000410000 */
[----:B------:R-:W-:Y:S01]  /*1a90*/  FFMA.FTZ R179, R76, R34, -R177 ;  /* 0x000000224cb37223 */ /* 0x000fe200000108b1 */
[----:B------:R-:W1:Y:S01]  /*1aa0*/  MUFU.EX2 R44, R44 ;  /* 0x0000002c002c7308 */ /* 0x000e620000000800 */
[----:B------:R-:W-:Y:S01]  /*1ab0*/  FFMA.FTZ R180, R77, R32, R172 ;  /* 0x000000204db47223 */ /* 0x000fe200000100ac */
[----:B------:R-:W-:Y:S01]  /*1ac0*/  FMUL.FTZ R177, R135, R178 ;  /* 0x000000b287b17220 */ /* 0x000fe20000410000 */
[----:B------:R-:W-:Y:S01]  /*1ad0*/  FMUL.FTZ R179, R136, R179 ;  /* 0x000000b388b37220 */ /* 0x000fe20000410000 */
[CC--:B0-----:R-:W-:Y:S01]  /*1ae0*/  FMUL.FTZ R51, R77.reuse, R41.reuse ;  /* 0x000000294d337220 */ /* 0x0c1fe20000410000 */
[C---:B------:R-:W-:Y:S01]  /*1af0*/  FMUL.FTZ R50, R76.reuse, R41 ;  /* 0x000000294c327220 */ /* 0x040fe20000410000 */
[----:B------:R-:W-:Y:S01]  /*1b00*/  FMUL.FTZ R171, R77, R43 ;  /* 0x0000002b4dab7220 */ /* 0x000fe20000410000 */
[----:B------:R-:W-:Y:S01]  /*1b10*/  FMUL.FTZ R178, R135, -R180 ;  /* 0x800000b487b27220 */ /* 0x000fe20000410000 */
[----:B------:R-:W-:Y:S01]  /*1b20*/  FFMA.FTZ R48, R76, R40, -R51 ;  /* 0x000000284c307223 */ /* 0x000fe20000010833 */
[C---:B----4-:R-:W-:Y:S01]  /*1b30*/  FMUL.FTZ R47, R2.reuse, R165 ;  /* 0x000000a5022f7220 */ /* 0x050fe20000410000 */
[----:B------:R-:W-:Y:S01]  /*1b40*/  FMUL.FTZ R46, R2, R167 ;  /* 0x000000a7022e7220 */ /* 0x000fe20000410000 */
[----:B------:R-:W-:Y:S01]  /*1b50*/  FMUL.FTZ R165, R168, R181 ;  /* 0x000000b5a8a57220 */ /* 0x000fe20000410000 */
[----:B------:R-:W-:Y:S01]  /*1b60*/  FMUL.FTZ R2, R76, R37 ;  /* 0x000000254c027220 */ /* 0x000fe20000410000 */
[C---:B-1----:R-:W-:Y:S01]  /*1b70*/  FMUL.FTZ R169, R44.reuse, R49 ;  /* 0x000000312ca97220 */ /* 0x042fe20000410000 */
[C---:B------:R-:W-:Y:S01]  /*1b80*/  FMUL.FTZ R181, R77.reuse, R29 ;  /* 0x0000001d4db57220 */ /* 0x040fe20000410000 */
[----:B---3--:R-:W-:Y:S01]  /*1b90*/  FMUL.FTZ R170, R44, R45 ;  /* 0x0000002d2caa7220 */ /* 0x008fe20000410000 */
[C---:B------:R-:W-:Y:S01]  /*1ba0*/  FMUL.FTZ R49, R77.reuse, R39 ;  /* 0x000000274d317220 */ /* 0x040fe20000410000 */
[C---:B------:R-:W-:Y:S01]  /*1bb0*/  FMUL.FTZ R45, R77.reuse, R37 ;  /* 0x000000254d2d7220 */ /* 0x040fe20000410000 */
[C---:B------:R-:W-:Y:S01]  /*1bc0*/  FMUL.FTZ R44, R76.reuse, R39 ;  /* 0x000000274c2c7220 */ /* 0x040fe20000410000 */
[C---:B------:R-:W-:Y:S01]  /*1bd0*/  FMUL.FTZ R168, R76.reuse, R43 ;  /* 0x0000002b4ca87220 */ /* 0x040fe20000410000 */
[C---:B------:R-:W-:Y:S01]  /*1be0*/  FFMA.FTZ R167, R77.reuse, R36, R2 ;  /* 0x000000244da77223 */ /* 0x040fe20000010002 */
[C---:B------:R-:W-:Y:S01]  /*1bf0*/  FFMA.FTZ R182, R76.reuse, R28, -R181 ;  /* 0x0000001c4cb67223 */ /* 0x040fe200000108b5 */
[----:B------:R0:W-:Y:S01]  /*1c00*/  STS.64 [R3+0x14d0], R46 ;  /* 0x0014d02e03007388 */ /* 0x0001e20000000a00 */
[C---:B------:R-:W-:Y:S01]  /*1c10*/  FFMA.FTZ R2, R76.reuse, R38, -R49 ;  /* 0x000000264c027223 */ /* 0x040fe20000010831 */
[C---:B------:R-:W-:Y:S01]  /*1c20*/  FFMA.FTZ R45, R76.reuse, R36, -R45 ;  /* 0x000000244c2d7223 */ /* 0x040fe2000001082d */
[C---:B------:R-:W-:Y:S01]  /*1c30*/  FFMA.FTZ R44, R77.reuse, R38, R44 ;  /* 0x000000264d2c7223 */ /* 0x040fe2000001002c */
[C---:B------:R-:W-:Y:S01]  /*1c40*/  FFMA.FTZ R50, R77.reuse, R40, R50 ;  /* 0x000000284d327223 */ /* 0x040fe20000010032 */
[----:B------:R-:W-:Y:S01]  /*1c50*/  FFMA.FTZ R175, R76, R42, -R171 ;  /* 0x0000002a4caf7223 */ /* 0x000fe200000108ab */
[----:B------:R-:W-:Y:S01]  /*1c60*/  FFMA.FTZ R49, R77, R34, R174 ;  /* 0x000000224d317223 */ /* 0x000fe200000100ae */
[C---:B------:R-:W-:Y:S01]  /*1c70*/  FMUL.FTZ R181, R137.reuse, R182 ;  /* 0x000000b689b57220 */ /* 0x040fe20000410000 */
[----:B------:R-:W-:Y:S01]  /*1c80*/  FMUL.FTZ R182, R137, -R184 ;  /* 0x800000b889b67220 */ /* 0x000fe20000410000 */
[C---:B------:R-:W-:Y:S01]  /*1c90*/  FMUL.FTZ R167, R0.reuse, -R167 ;  /* 0x800000a700a77220 */ /* 0x040fe20000410000 */
[C---:B------:R-:W-:Y:S01]  /*1ca0*/  FMUL.FTZ R171, R131.reuse, R2 ;  /* 0x0000000283ab7220 */ /* 0x040fe20000410000 */
[----:B------:R-:W-:Y:S01]  /*1cb0*/  FMUL.FTZ R172, R131, -R44 ;  /* 0x8000002c83ac7220 */ /* 0x000fe20000410000 */
[----:B0-----:R-:W-:Y:S01]  /*1cc0*/  FFMA.FTZ R3, R77, R42, R168 ;  /* 0x0000002a4d037223 */ /* 0x001fe200000100a8 */
[----:B------:R-:W-:Y:S01]  /*1cd0*/  FMUL.FTZ R168, R0, R45 ;  /* 0x0000002d00a87220 */ /* 0x000fe20000410000 */
[C---:B------:R-:W-:Y:S01]  /*1ce0*/  FMUL.FTZ R173, R133.reuse, R48 ;  /* 0x0000003085ad7220 */ /* 0x040fe20000410000 */
[----:B------:R-:W-:Y:S01]  /*1cf0*/  FMUL.FTZ R174, R133, -R50 ;  /* 0x8000003285ae7220 */ /* 0x000fe20000410000 */
[C---:B------:R-:W-:Y:S01]  /*1d00*/  FMUL.FTZ R175, R134.reuse, R175 ;  /* 0x000000af86af7220 */ /* 0x040fe20000410000 */
        /* <DEDUP_REMOVED lines=13> */
.L_x_16449:
[----:B------:R0:W1:Y:S02]  /*1de0*/  LDS.64 R44, [R189+0x24d8] ;  /* 0x0024d800bd2c7984 */ /* 0x0000640000000a00 */
.L_x_16450:
[----:B------:R-:W-:Y:S05]  /*1df0*/  BSYNC.RECONVERGENT B0 ;  /* 0x0000000000007941 */ /* 0x000fea0003800200 */
.L_x_16448:
[----:B------:R-:W4:Y:S01]  /*1e00*/  @P0 LDC R51, c[0x0][0x38c] ;  /* 0x0000e300ff330b82 */ /* 0x000f220000000800 */
[----:B------:R-:W-:Y:S01]  /*1e10*/  CS2R R48, SRZ ;  /* 0x0000000000307805 */ /* 0x000fe2000001ff00 */
[----:B----4-:R-:W-:-:S04]  /*1e20*/  @P0 IMAD R51, R152, R51, UR4 ;  /* 0x0000000498330e24 */ /* 0x010fc8000f8e0233 */
[----:B------:R-:W-:-:S05]  /*1e30*/  @P0 IMAD.WIDE R50, R51, 0x10, R60 ;  /* 0x0000001033320825 */ /* 0x000fca00078e023c */
[----:B------:R4:W5:Y:S01]  /*1e40*/  @P0 LDG.E.64 R48, desc[UR16][R50.64+0x8] ;  /* 0x0000081032300981 */ /* 0x000962000c1e1b00 */
[-C--:B--2---:R-:W-:Y:S01]  /*1e50*/  FMUL.FTZ R2, R145, R156.reuse ;  /* 0x0000009c91027220 */ /* 0x084fe20000410000 */
[----:B------:R-:W-:Y:S01]  /*1e60*/  FMUL.FTZ R186, RZ, R156 ;  /* 0x0000009cffba7220 */ /* 0x000fe20000410000 */
[----:B------:R-:W-:Y:S01]  /*1e70*/  ISETP.GE.AND P2, PT, R81, 0x1, PT ;  /* 0x000000015100780c */ /* 0x000fe20003f46270 */
[----:B------:R-:W-:Y:S01]  /*1e80*/  FMUL.FTZ R195, R170, R183 ;  /* 0x000000b7aac37220 */ /* 0x000fe20000410000 */
[-C--:B------:R-:W-:Y:S01]  /*1e90*/  FFMA.FTZ R2, RZ, R155.reuse, R2 ;  /* 0x0000009bff027223 */ /* 0x080fe20000010002 */
[----:B------:R-:W-:Y:S01]  /*1ea0*/  FFMA.FTZ R3, R145, R155, -R186 ;  /* 0x0000009b91037223 */ /* 0x000fe200000108ba */
[----:B------:R-:W-:Y:S01]  /*1eb0*/  ULEA UR6, UR4, UR5, 0x4 ;  /* 0x0000000504067291 */ /* 0x000fe2000f8e20ff */
[----:B------:R-:W-:Y:S01]  /*1ec0*/  FFMA.FTZ R195, R169, R184, -R195 ;  /* 0x000000b8a9c37223 */ /* 0x000fe200000108c3 */
[----:B------:R-:W-:Y:S01]  /*1ed0*/  FADD.FTZ R2, RZ, R2 ;  /* 0x00000002ff027221 */ /* 0x000fe20000010000 */
[----:B------:R-:W-:Y:S01]  /*1ee0*/  FADD.FTZ R3, R144, R3 ;  /* 0x0000000390037221 */ /* 0x000fe20000010000 */
[----:B------:R-:W-:Y:S01]  /*1ef0*/  BSSY.RECONVERGENT B0, `(.L_x_16451) ;  /* 0x0000119000007945 */ /* 0x000fe20003800200 */
[----:B------:R-:W-:Y:S01]  /*1f00*/  FADD.FTZ R195, R182, R195 ;  /* 0x000000c3b6c37221 */ /* 0x000fe20000010000 */
[C---:B------:R-:W-:Y:S01]  /*1f10*/  FMUL.FTZ R186, R158.reuse, R2 ;  /* 0x000000029eba7220 */ /* 0x040fe20000410000 */
[----:B------:R-:W-:-:S03]  /*1f20*/  FMUL.FTZ R185, R158, R3 ;  /* 0x000000039eb97220 */ /* 0x000fc60000410000 */
[C---:B------:R-:W-:Y:S01]  /*1f30*/  FFMA.FTZ R186, R157.reuse, R3, -R186 ;  /* 0x000000039dba7223 */ /* 0x040fe200000108ba */
[----:B------:R-:W-:-:S03]  /*1f40*/  FFMA.FTZ R185, R157, R2, R185 ;  /* 0x000000029db97223 */ /* 0x000fc600000100b9 */
[----:B------:R-:W-:Y:S01]  /*1f50*/  FADD.FTZ R186, R143, R186 ;  /* 0x000000ba8fba7221 */ /* 0x000fe20000010000 */
[----:B------:R-:W-:-:S03]  /*1f60*/  FADD.FTZ R185, RZ, R185 ;  /* 0x000000b9ffb97221 */ /* 0x000fc60000010000 */
[C---:B------:R-:W-:Y:S01]  /*1f70*/  FMUL.FTZ R2, R160.reuse, R186 ;  /* 0x000000baa0027220 */ /* 0x040fe20000410000 */
[----:B------:R-:W-:-:S03]  /*1f80*/  FMUL.FTZ R3, R160, R185 ;  /* 0x000000b9a0037220 */ /* 0x000fc60000410000 */
[C---:B------:R-:W-:Y:S01]  /*1f90*/  FFMA.FTZ R2, R159.reuse, R185, R2 ;  /* 0x000000b99f027223 */ /* 0x040fe20000010002 */
[----:B------:R-:W-:-:S03]  /*1fa0*/  FFMA.FTZ R3, R159, R186, -R3 ;  /* 0x000000ba9f037223 */ /* 0x000fc60000010803 */
[----:B----4-:R-:W-:Y:S01]  /*1fb0*/  FADD.FTZ R50, RZ, R2 ;  /* 0x00000002ff327221 */ /* 0x010fe20000010000 */
[----:B------:R-:W-:-:S03]  /*1fc0*/  FADD.FTZ R3, R142, R3 ;  /* 0x000000038e037221 */ /* 0x000fc60000010000 */
[C---:B------:R-:W-:Y:S01]  /*1fd0*/  FMUL.FTZ R2, R162.reuse, R50 ;  /* 0x00000032a2027220 */ /* 0x040fe20000410000 */
[----:B------:R-:W-:-:S03]  /*1fe0*/  FMUL.FTZ R51, R162, R3 ;  /* 0x00000003a2337220 */ /* 0x000fc60000410000 */
[C---:B------:R-:W-:Y:S01]  /*1ff0*/  FFMA.FTZ R186, R161.reuse, R3, -R2 ;  /* 0x00000003a1ba7223 */ /* 0x040fe20000010802 */
[C---:B------:R-:W-:Y:S01]  /*2000*/  FMUL.FTZ R2, R46.reuse, R156 ;  /* 0x0000009c2e027220 */ /* 0x040fe20000410000 */
[----:B------:R-:W-:Y:S01]  /*2010*/  FFMA.FTZ R51, R161, R50, R51 ;  /* 0x00000032a1337223 */ /* 0x000fe20000010033 */
[----:B------:R-:W-:Y:S01]  /*2020*/  FMUL.FTZ R3, R47, R156 ;  /* 0x0000009c2f037220 */ /* 0x000fe20000410000 */
[----:B------:R-:W-:Y:S01]  /*2030*/  FADD.FTZ R185, R141, R186 ;  /* 0x000000ba8db97221 */ /* 0x000fe20000010000 */
[-C--:B------:R-:W-:Y:S01]  /*2040*/  FFMA.FTZ R2, R47, R155.reuse, R2 ;  /* 0x0000009b2f027223 */ /* 0x080fe20000010002 */
[----:B------:R-:W-:Y:S01]  /*2050*/  FADD.FTZ R51, RZ, R51 ;  /* 0x00000033ff337221 */ /* 0x000fe20000010000 */
[----:B------:R-:W-:Y:S01]  /*2060*/  FFMA.FTZ R3, R46, R155, -R3 ;  /* 0x0000009b2e037223 */ /* 0x000fe20000010803 */
        /* <DEDUP_REMOVED lines=8> */
[----:B------:R-:W-:Y:S01]  /*20f0*/  FADD.FTZ R192, RZ, R192 ;  /* 0x000000c0ffc07221 */ /* 0x000fe20000010000 */
[----:B------:R-:W-:Y:S01]  /*2100*/  FMUL.FTZ R3, R160, R50 ;  /* 0x00000032a0037220 */ /* 0x000fe20000410000 */
[----:B------:R-:W-:Y:S01]  /*2110*/  FADD.FTZ R185, R140, R185 ;  /* 0x000000b98cb97221 */ /* 0x000fe20000010000 */
[----:B------:R-:W-:Y:S01]  /*2120*/  FMUL.FTZ R2, R160, R186 ;  /* 0x000000baa0027220 */ /* 0x000fe20000410000 */
[C---:B------:R-:W-:Y:S01]  /*2130*/  FMUL.FTZ R188, R166.reuse, R192 ;  /* 0x000000c0a6bc7220 */ /* 0x040fe20000410000 */
[C---:B------:R-:W-:Y:S01]  /*2140*/  FFMA.FTZ R3, R159.reuse, R186, R3 ;  /* 0x000000ba9f037223 */ /* 0x040fe20000010003 */
[-C--:B------:R-:W-:Y:S01]  /*2150*/  FMUL.FTZ R187, R166, R185.reuse ;  /* 0x000000b9a6bb7220 */ /* 0x080fe20000410000 */
[----:B------:R-:W-:Y:S01]  /*2160*/  FFMA.FTZ R2, R159, R50, -R2 ;  /* 0x000000329f027223 */ /* 0x000fe20000010802 */
[C---:B------:R-:W-:Y:S01]  /*2170*/  FFMA.FTZ R188, R165.reuse, R185, -R188 ;  /* 0x000000b9a5bc7223 */ /* 0x040fe200000108bc */
[CC--:B------:R-:W-:Y:S01]  /*2180*/  FMUL.FTZ R51, R162.reuse, R3.reuse ;  /* 0x00000003a2337220 */ /* 0x0c0fe20000410000 */
[----:B------:R-:W-:Y:S01]  /*2190*/  FFMA.FTZ R187, R165, R192, R187 ;  /* 0x000000c0a5bb7223 */ /* 0x000fe200000100bb */
[-C--:B------:R-:W-:Y:S01]  /*21a0*/  FMUL.FTZ R50, R162, R2.reuse ;  /* 0x00000002a2327220 */ /* 0x080fe20000410000 */
[----:B------:R-:W-:Y:S01]  /*21b0*/  FADD.FTZ R188, R139, R188 ;  /* 0x000000bc8bbc7221 */ /* 0x000fe20000010000 */
[C---:B------:R-:W-:Y:S01]  /*21c0*/  FFMA.FTZ R51, R161.reuse, R2, -R51 ;  /* 0x00000002a1337223 */ /* 0x040fe20000010833 */
[----:B------:R-:W-:Y:S01]  /*21d0*/  FADD.FTZ R187, RZ, R187 ;  /* 0x000000bbffbb7221 */ /* 0x000fe20000010000 */
        /* <DEDUP_REMOVED lines=9> */
[----:B------:R-:W-:Y:S01]  /*2270*/  FADD.FTZ R3, RZ, R186 ;  /* 0x000000baff037221 */ /* 0x000fe20000010000 */
[----:B------:R-:W-:Y:S01]  /*2280*/  FMUL.FTZ R186, R166, R50 ;  /* 0x00000032a6ba7220 */ /* 0x000fe20000410000 */
[----:B------:R-:W-:Y:S01]  /*2290*/  FADD.FTZ R2, R138, R187 ;  /* 0x000000bb8a027221 */ /* 0x000fe20000010000 */
[----:B------:R-:W-:-:S02]  /*22a0*/  FMUL.FTZ R185, R166, R51 ;  /* 0x00000033a6b97220 */ /* 0x000fc40000410000 */
[----:B------:R-:W2:Y:S01]  /*22b0*/  SHFL.UP PT, R188, R3, 0x1, RZ ;  /* 0x0420000003bc7989 */ /* 0x000ea200000e00ff */
[C---:B------:R-:W-:Y:S01]  /*22c0*/  FFMA.FTZ R51, R165.reuse, R51, -R186 ;  /* 0x00000033a5337223 */ /* 0x040fe200000108ba */
[----:B------:R-:W-:Y:S02]  /*22d0*/  FFMA.FTZ R185, R165, R50, R185 ;  /* 0x00000032a5b97223 */ /* 0x000fe400000100b9 */
[----:B------:R-:W4:Y:S01]  /*22e0*/  SHFL.UP PT, R187, R2, 0x1, RZ ;  /* 0x0420000002bb7989 */ /* 0x000f2200000e00ff */
        /* <DEDUP_REMOVED lines=8> */
[-C--:B----4-:R-:W-:Y:S01]  /*2370*/  FFMA.FTZ R192, R50, R187.reuse, R191 ;  /* 0x000000bb32c07223 */ /* 0x090fe200000100bf */
        /* <DEDUP_REMOVED lines=11> */
[----:B------:R-:W4:Y:S01]  /*2430*/  SHFL.UP PT, R185, R51, 0x2, RZ ;  /* 0x0440000033b97989 */ /* 0x000f2200000e00ff */
        /* <DEDUP_REMOVED lines=9> */
[-C--:B----4-:R-:W-:Y:S01]  /*24d0*/  @P2 FFMA.FTZ R50, R50, R185.reuse, R187 ;  /* 0x000000b932322223 */ /* 0x090fe200000100bb */
[----:B------:R-:W-:Y:S01]  /*24e0*/  @P2 FFMA.FTZ R51, R51, R185, -R186 ;  /* 0x000000b933332223 */ /* 0x000fe200000108ba */
[----:B------:R-:W-:Y:S01]  /*24f0*/  ISETP.GE.AND P2, PT, R81, 0x4, PT ;  /* 0x000000045100780c */ /* 0x000fe20003f46270 */
        /* <DEDUP_REMOVED lines=13> */
[----:B------:R-:W-:Y:S01]  /*25d0*/  @P2 FFMA.FTZ R51, R51, R185, -R186 ;  /* 0x000000b933332223 */ /* 0x000fe200000108ba */
[----:B------:R-:W-:-:S02]  /*25e0*/  ISETP.GE.AND P2, PT, R81, 0x8, PT ;  /* 0x000000085100780c */ /* 0x000fc40003f46270 */
[----:B------:R-:W2:Y:S04]  /*25f0*/  SHFL.UP PT, R186, R50, 0x8, RZ ;  /* 0x0500000032ba7989 */ /* 0x000ea800000e00ff */
[----:B------:R-:W3:Y:S04]  /*2600*/  SHFL.UP PT, R187, R2, 0x8, RZ ;  /* 0x0500000002bb7989 */ /* 0x000ee800000e00ff */
[----:B------:R-:W4:Y:S01]  /*2610*/  SHFL.UP PT, R185, R51, 0x8, RZ ;  /* 0x0500000033b97989 */ /* 0x000f2200000e00ff */
[CC--:B0-----:R-:W-:Y:S01]  /*2620*/  FMUL.FTZ R192, R50.reuse, R188.reuse ;  /* 0x000000bc32c07220 */ /* 0x0c1fe20000410000 */
[C---:B------:R-:W-:Y:S01]  /*2630*/  FMUL.FTZ R193, R51.reuse, R188 ;  /* 0x000000bc33c17220 */ /* 0x040fe20000410000 */
[CC--:B--2---:R-:W-:Y:S01]  /*2640*/  FMUL.FTZ R188, R51.reuse, R186.reuse ;  /* 0x000000ba33bc7220 */ /* 0x0c4fe20000410000 */
[C---:B------:R-:W-:Y:S01]  /*2650*/  FMUL.FTZ R186, R50.reuse, R186 ;  /* 0x000000ba32ba7220 */ /* 0x040fe20000410000 */
[-C--:B---3--:R-:W-:Y:S01]  /*2660*/  FFMA.FTZ R191, R51, R187.reuse, -R192 ;  /* 0x000000bb33bf7223 */ /* 0x088fe200000108c0 */
[----:B------:R-:W-:Y:S01]  /*2670*/  FFMA.FTZ R192, R50, R187, R193 ;  /* 0x000000bb32c07223 */ /* 0x000fe200000100c1 */
[-C--:B-1----:R-:W-:Y:S01]  /*2680*/  FMUL.FTZ R187, R170, R45.reuse ;  /* 0x0000002daabb7220 */ /* 0x082fe20000410000 */
[----:B------:R-:W-:Y:S01]  /*2690*/  FMUL.FTZ R193, R169, R45 ;  /* 0x0000002da9c17220 */ /* 0x000fe20000410000 */
[----:B----4-:R-:W-:Y:S01]  /*26a0*/  @P2 FFMA.FTZ R50, R50, R185, R188 ;  /* 0x000000b932322223 */ /* 0x010fe200000100bc */
[----:B------:R-:W-:Y:S01]  /*26b0*/  FMUL.FTZ R188, R170, R184 ;  /* 0x000000b8aabc7220 */ /* 0x000fe20000410000 */
[----:B------:R-:W-:Y:S01]  /*26c0*/  @P2 FADD.FTZ R3, R3, R192 ;  /* 0x000000c003032221 */ /* 0x000fe20000010000 */
[----:B------:R-:W-:Y:S01]  /*26d0*/  @P2 FADD.FTZ R2, R2, R191 ;  /* 0x000000bf02022221 */ /* 0x000fe20000010000 */
[CC--:B------:R-:W-:Y:S01]  /*26e0*/  FFMA.FTZ R192, R169.reuse, R44.reuse, -R187 ;  /* 0x0000002ca9c07223 */ /* 0x0c0fe200000108bb */
[----:B------:R-:W-:Y:S01]  /*26f0*/  FFMA.FTZ R188, R169, R183, R188 ;  /* 0x000000b7a9bc7223 */ /* 0x000fe200000100bc */
[----:B------:R-:W-:Y:S01]  /*2700*/  FFMA.FTZ R193, -R170, R44, -R193 ;  /* 0x0000002caac17223 */ /* 0x000fe200000109c1 */
[----:B------:R-:W-:Y:S01]  /*2710*/  @P2 FFMA.FTZ R51, R51, R185, -R186 ;  /* 0x000000b933332223 */ /* 0x000fe200000108ba */
[----:B------:R-:W-:Y:S01]  /*2720*/  SHFL.UP PT, R187, R2, 0x10, RZ ;  /* 0x0600000002bb7989 */ /* 0x000fe200000e00ff */
[----:B------:R-:W-:Y:S01]  /*2730*/  FADD.FTZ R194, R181, R188 ;  /* 0x000000bcb5c27221 */ /* 0x000fe20000010000 */
[C---:B------:R-:W-:Y:S01]  /*2740*/  FMUL.FTZ R196, R166.reuse, R193 ;  /* 0x000000c1a6c47220 */ /* 0x040fe20000410000 */
[----:B------:R-:W-:Y:S01]  /*2750*/  ISETP.GE.AND P2, PT, R81, 0x10, PT ;  /* 0x000000105100780c */ /* 0x000fe20003f46270 */
[----:B------:R-:W0:Y:S01]  /*2760*/  SHFL.UP PT, R188, R3, 0x10, RZ ;  /* 0x0600000003bc7989 */ /* 0x000e2200000e00ff */
[C---:B------:R-:W-:Y:S01]  /*2770*/  FMUL.FTZ R198, R166.reuse, R194 ;  /* 0x000000c2a6c67220 */ /* 0x040fe20000410000 */
[CC--:B------:R-:W-:Y:S01]  /*2780*/  FFMA.FTZ R196, R165.reuse, R192.reuse, R196 ;  /* 0x000000c0a5c47223 */ /* 0x0c0fe200000100c4 */
[C---:B------:R-:W-:Y:S01]  /*2790*/  FMUL.FTZ R192, R166.reuse, R192 ;  /* 0x000000c0a6c07220 */ /* 0x040fe20000410000 */
[----:B------:R-:W1:Y:S01]  /*27a0*/  SHFL.UP PT, R186, R50, 0x10, RZ ;  /* 0x0600000032ba7989 */ /* 0x000e6200000e00ff */
[CC--:B------:R-:W-:Y:S01]  /*27b0*/  FFMA.FTZ R191, R165.reuse, R195.reuse, -R198 ;  /* 0x000000c3a5bf7223 */ /* 0x0c0fe200000108c6 */
[----:B------:R-:W-:Y:S01]  /*27c0*/  FMUL.FTZ R198, R166, R195 ;  /* 0x000000c3a6c67220 */ /* 0x000fe20000410000 */
[C---:B------:R-:W-:Y:S01]  /*27d0*/  FFMA.FTZ R192, R165.reuse, R193, -R192 ;  /* 0x000000c1a5c07223 */ /* 0x040fe200000108c0 */
[----:B------:R-:W2:Y:S01]  /*27e0*/  SHFL.UP PT, R185, R51, 0x10, RZ ;  /* 0x0600000033b97989 */ /* 0x000ea200000e00ff */
[----:B------:R-:W-:Y:S01]  /*27f0*/  FADD.FTZ R191, R180, R191 ;  /* 0x000000bfb4bf7221 */ /* 0x000fe20000010000 */
[----:B------:R-:W-:Y:S01]  /*2800*/  FFMA.FTZ R198, R165, R194, R198 ;  /* 0x000000c2a5c67223 */ /* 0x000fe200000100c6 */
[C---:B------:R-:W-:Y:S01]  /*2810*/  FMUL.FTZ R193, R164.reuse, R196 ;  /* 0x000000c4a4c17220 */ /* 0x040fe20000410000 */
[CC--:B------:R-:W-:Y:S01]  /*2820*/  FMUL.FTZ R194, R164.reuse, R192.reuse ;  /* 0x000000c0a4c27220 */ /* 0x0c0fe20000410000 */
[----:B------:R-:W-:Y:S01]  /*2830*/  FMUL.FTZ R197, R164, R191 ;  /* 0x000000bfa4c57220 */ /* 0x000fe20000410000 */
[----:B------:R-:W-:Y:S01]  /*2840*/  FADD.FTZ R198, R179, R198 ;  /* 0x000000c6b3c67221 */ /* 0x000fe20000010000 */
[C---:B------:R-:W-:Y:S01]  /*2850*/  FFMA.FTZ R195, R163.reuse, R192, -R193 ;  /* 0x000000c0a3c37223 */ /* 0x040fe200000108c1 */
[----:B------:R-:W-:-:S02]  /*2860*/  FFMA.FTZ R194, R163, R196, R194 ;  /* 0x000000c4a3c27223 */ /* 0x000fc400000100c2 */
[-C--:B------:R-:W-:Y:S01]  /*2870*/  FMUL.FTZ R200, R164, R198.reuse ;  /* 0x000000c6a4c87220 */ /* 0x080fe20000410000 */
[C---:B------:R-:W-:Y:S01]  /*2880*/  FFMA.FTZ R198, R163.reuse, R198, R197 ;  /* 0x000000c6a3c67223 */ /* 0x040fe200000100c5 */
[----:B------:R-:W-:Y:S02]  /*2890*/  FMUL.FTZ R196, R162, R195 ;  /* 0x000000c3a2c47220 */ /* 0x000fe40000410000 */
[----:B------:R-:W-:Y:S01]  /*28a0*/  FFMA.FTZ R197, R163, R191, -R200 ;  /* 0x000000bfa3c57223 */ /* 0x000fe200000108c8 */
[----:B------:R-:W-:Y:S01]  /*28b0*/  FADD.FTZ R198, R177, R198 ;  /* 0x000000c6b1c67221 */ /* 0x000fe20000010000 */
[-C--:B0-----:R-:W-:Y:S01]  /*28c0*/  FMUL.FTZ R192, R50, R188.reuse ;  /* 0x000000bc32c07220 */ /* 0x081fe20000410000 */
[C---:B------:R-:W-:Y:S01]  /*28d0*/  FMUL.FTZ R193, R51.reuse, R188 ;  /* 0x000000bc33c17220 */ /* 0x040fe20000410000 */
[----:B------:R-:W-:Y:S01]  /*28e0*/  FADD.FTZ R197, R178, R197 ;  /* 0x000000c5b2c57221 */ /* 0x000fe20000010000 */
[----:B------:R-:W-:Y:S01]  /*28f0*/  FMUL.FTZ R200, R162, R194 ;  /* 0x000000c2a2c87220 */ /* 0x000fe20000410000 */
[CC--:B------:R-:W-:Y:S01]  /*2900*/  FFMA.FTZ R191, R51.reuse, R187.reuse, -R192 ;  /* 0x000000bb33bf7223 */ /* 0x0c0fe200000108c0 */
[C---:B------:R-:W-:Y:S01]  /*2910*/  FFMA.FTZ R192, R50.reuse, R187, R193 ;  /* 0x000000bb32c07223 */ /* 0x040fe200000100c1 */
[-C--:B-1----:R-:W-:Y:S01]  /*2920*/  FMUL.FTZ R188, R50, R186.reuse ;  /* 0x000000ba32bc7220 */ /* 0x082fe20000410000 */
[----:B------:R-:W-:Y:S01]  /*2930*/  FMUL.FTZ R187, R51, R186 ;  /* 0x000000ba33bb7220 */ /* 0x000fe20000410000 */
[----:B------:R-:W-:Y:S01]  /*2940*/  FMUL.FTZ R186, R162, R197 ;  /* 0x000000c5a2ba7220 */ /* 0x000fe20000410000 */
[----:B------:R-:W-:Y:S01]  /*2950*/  @P2 FADD.FTZ R3, R3, R192 ;  /* 0x000000c003032221 */ /* 0x000fe20000010000 */
[-C--:B--2---:R-:W-:Y:S01]  /*2960*/  @P2 FFMA.FTZ R51, R51, R185.reuse, -R188 ;  /* 0x000000b933332223 */ /* 0x084fe200000108bc */
[----:B------:R-:W-:Y:S01]  /*2970*/  @P2 FFMA.FTZ R50, R50, R185, R187 ;  /* 0x000000b932322223 */ /* 0x000fe200000100bb */
[-C--:B------:R-:W-:Y:S01]  /*2980*/  FFMA.FTZ R188, R161, R198.reuse, R186 ;  /* 0x000000c6a1bc7223 */ /* 0x080fe200000100ba */
[----:B------:R-:W-:Y:S01]  /*2990*/  @P2 FADD.FTZ R2, R2, R191 ;  /* 0x000000bf02022221 */ /* 0x000fe20000010000 */
[----:B------:R-:W-:Y:S01]  /*29a0*/  FMUL.FTZ R198, R162, R198 ;  /* 0x000000c6a2c67220 */ /* 0x000fe20000410000 */
[----:B------:R0:W-:Y:S01]  /*29b0*/  SHFL.UP PT, R186, R51, 0x1, RZ ;  /* 0x0420000033ba7989 */ /* 0x0001e200000e00ff */
[----:B------:R-:W-:Y:S01]  /*29c0*/  FADD.FTZ R188, R175, R188 ;  /* 0x000000bcafbc7221 */ /* 0x000fe20000010000 */
[C---:B------:R-:W-:Y:S01]  /*29d0*/  FFMA.FTZ R196, R161.reuse, R194, R196 ;  /* 0x000000c2a1c47223 */ /* 0x040fe200000100c4 */
[C---:B------:R-:W-:Y:S01]  /*29e0*/  FFMA.FTZ R197, R161.reuse, R197, -R198 ;  /* 0x000000c5a1c57223 */ /* 0x040fe200000108c6 */
[----:B------:R-:W-:Y:S01]  /*29f0*/  SHFL.UP PT, R50, R50, 0x1, RZ ;  /* 0x0420000032327989 */ /* 0x000fe200000e00ff */
[----:B------:R-:W-:Y:S01]  /*2a00*/  FMUL.FTZ R194, R160, R188 ;  /* 0x000000bca0c27220 */ /* 0x000fe20000410000 */
[----:B------:R-:W-:Y:S01]  /*2a10*/  FFMA.FTZ R200, R161, R195, -R200 ;  /* 0x000000c3a1c87223 */ /* 0x000fe200000108c8 */
[----:B------:R-:W-:Y:S01]  /*2a20*/  FADD.FTZ R197, R176, R197 ;  /* 0x000000c5b0c57221 */ /* 0x000fe20000010000 */
[----:B------:R-:W-:Y:S01]  /*2a30*/  SHFL.UP PT, R3, R3, 0x1, RZ ;  /* 0x0420000003037989 */ /* 0x000fe200000e00ff */
[C---:B------:R-:W-:Y:S01]  /*2a40*/  FMUL.FTZ R185, R160.reuse, R196 ;  /* 0x000000c4a0b97220 */ /* 0x040fe20000410000 */
[----:B------:R-:W-:-:S02]  /*2a50*/  FMUL.FTZ R192, R160, R200 ;  /* 0x000000c8a0c07220 */ /* 0x000fc40000410000 */
[----:B------:R-:W-:Y:S01]  /*2a60*/  SHFL.UP PT, R2, R2, 0x1, RZ ;  /* 0x0420000002027989 */ /* 0x000fe200000e00ff */
[C---:B------:R-:W-:Y:S01]  /*2a70*/  FFMA.FTZ R185, R159.reuse, R200, -R185 ;  /* 0x000000c89fb97223 */ /* 0x040fe200000108b9 */
[----:B------:R-:W-:Y:S02]  /*2a80*/  FFMA.FTZ R192, R159, R196, R192 ;  /* 0x000000c49fc07223 */ /* 0x000fe400000100c0 */
[----:B-----5:R-:W1:Y:S01]  /*2a90*/  SHFL.IDX PT, R49, R49, RZ, 0x1f ;  /* 0x00001fff31317589 */ /* 0x020e6200000e0000 */
[CC--:B0-----:R-:W-:Y:S01]  /*2aa0*/  FMUL.FTZ R51, R158.reuse, R185.reuse ;  /* 0x000000b99e337220 */ /* 0x0c1fe20000410000 */
[-C--:B------:R-:W-:Y:S02]  /*2ab0*/  FMUL.FTZ R196, R158, R192.reuse ;  /* 0x000000c09ec47220 */ /* 0x080fe40000410000 */
[----:B------:R0:W2:Y:S01]  /*2ac0*/  SHFL.IDX PT, R187, R48, RZ, 0x1f ;  /* 0x00001fff30bb7589 */ /* 0x0000a200000e0000 */
[C---:B------:R-:W-:Y:S01]  /*2ad0*/  FFMA.FTZ R51, R157.reuse, R192, R51 ;  /* 0x000000c09d337223 */ /* 0x040fe20000010033 */
[----:B------:R-:W-:-:S03]  /*2ae0*/  FFMA.FTZ R185, R157, R185, -R196 ;  /* 0x000000b99db97223 */ /* 0x000fc600000108c4 */
[----:B------:R-:W-:Y:S01]  /*2af0*/  FMUL.FTZ R192, R156, R51 ;  /* 0x000000339cc07220 */ /* 0x000fe20000410000 */
[-C--:B0-----:R-:W-:Y:S01]  /*2b00*/  FMUL.FTZ R48, R160, R197.reuse ;  /* 0x000000c5a0307220 */ /* 0x081fe20000410000 */
[----:B------:R-:W-:-:S03]  /*2b10*/  FFMA.FTZ R197, R159, R197, -R194 ;  /* 0x000000c59fc57223 */ /* 0x000fc600000108c2 */
[----:B------:R-:W-:Y:S01]  /*2b20*/  FFMA.FTZ R48, R159, R188, R48 ;  /* 0x000000bc9f307223 */ /* 0x000fe20000010030 */
[----:B------:R-:W-:Y:S01]  /*2b30*/  FADD.FTZ R197, R174, R197 ;  /* 0x000000c5aec57221 */ /* 0x000fe20000010000 */
[-C--:B------:R-:W-:Y:S01]  /*2b40*/  FMUL.FTZ R188, R156, R185.reuse ;  /* 0x000000b99cbc7220 */ /* 0x080fe20000410000 */
[----:B------:R-:W-:Y:S01]  /*2b50*/  FFMA.FTZ R185, R155, R185, -R192 ;  /* 0x000000b99bb97223 */ /* 0x000fe200000108c0 */
[----:B------:R-:W-:Y:S02]  /*2b60*/  FADD.FTZ R48, R173, R48 ;  /* 0x00000030ad307221 */ /* 0x000fe40000010000 */
[----:B------:R-:W-:Y:S01]  /*2b70*/  FFMA.FTZ R51, R155, R51, R188 ;  /* 0x000000339b337223 */ /* 0x000fe200000100bc */
[-C--:B-1----:R-:W-:Y:S01]  /*2b80*/  FMUL.FTZ R193, R186, R49.reuse ;  /* 0x00000031bac17220 */ /* 0x082fe20000410000 */
[----:B------:R-:W-:-:S03]  /*2b90*/  FMUL.FTZ R191, R50, R49 ;  /* 0x0000003132bf7220 */ /* 0x000fc60000410000 */
[-C--:B--2---:R-:W-:Y:S01]  /*2ba0*/  FFMA.FTZ R50, R50, R187.reuse, R193 ;  /* 0x000000bb32327223 */ /* 0x084fe200000100c1 */
[----:B------:R-:W-:-:S03]  /*2bb0*/  FFMA.FTZ R191, R186, R187, -R191 ;  /* 0x000000bbbabf7223 */ /* 0x000fc600000108bf */
[----:B------:R-:W-:Y:S01]  /*2bc0*/  @P1 FADD.FTZ R49, R3, R50 ;  /* 0x0000003203311221 */ /* 0x000fe20000010000 */
[----:B------:R-:W-:Y:S01]  /*2bd0*/  @P1 FADD.FTZ R187, R2, R191 ;  /* 0x000000bf02bb1221 */ /* 0x000fe20000010000 */
[CC--:B------:R-:W-:Y:S01]  /*2be0*/  FMUL.FTZ R50, R158.reuse, R48.reuse ;  /* 0x000000309e327220 */ /* 0x0c0fe20000410000 */
        /* <DEDUP_REMOVED lines=8> */
[----:B------:R-:W-:Y:S01]  /*2c70*/  FADD.FTZ R48, R171, R48 ;  /* 0x00000030ab307221 */ /* 0x000fe20000010000 */
[----:B------:R-:W-:Y:S01]  /*2c80*/  FADD.FTZ R50, R145, R50 ;  /* 0x0000003291327221 */ /* 0x000fe20000010000 */
[----:B------:R-:W-:Y:S01]  /*2c90*/  FADD.FTZ R46, RZ, R46 ;  /* 0x0000002eff2e7221 */ /* 0x000fe20000010000 */
[CC--:B------:R-:W-:Y:S01]  /*2ca0*/  FMUL.FTZ R2, R156.reuse, R197.reuse ;  /* 0x000000c59c027220 */ /* 0x0c0fe20000410000 */
[C---:B------:R-:W-:Y:S01]  /*2cb0*/  FMUL.FTZ R186, R156.reuse, R48 ;  /* 0x000000309cba7220 */ /* 0x040fe20000410000 */
[C---:B------:R-:W-:Y:S01]  /*2cc0*/  FMUL.FTZ R47, R156.reuse, R50 ;  /* 0x000000329c2f7220 */ /* 0x040fe20000410000 */
[-C--:B------:R-:W-:Y:S01]  /*2cd0*/  FMUL.FTZ R3, R156, R46.reuse ;  /* 0x0000002e9c037220 */ /* 0x080fe20000410000 */
        /* <DEDUP_REMOVED lines=8> */
[----:B------:R-:W-:Y:S01]  /*2d60*/  FFMA.FTZ R3, R36, R46, R37 ;  /* 0x0000002e24037223 */ /* 0x000fe20000010025 */
        /* <DEDUP_REMOVED lines=11> */
[C---:B------:R-:W-:Y:S01]  /*2e20*/  FFMA.FTZ R36, -R0.reuse, R3, RZ ;  /* 0x0000000300247223 */ /* 0x040fe200000101ff */
[----:B------:R-:W-:Y:S01]  /*2e30*/  FFMA.FTZ R38, R0, R187, RZ ;  /* 0x000000bb00267223 */ /* 0x000fe200000100ff */
[C---:B------:R-:W-:Y:S01]  /*2e40*/  FMUL.FTZ R2, R160.reuse, R186 ;  /* 0x000000baa0027220 */ /* 0x040fe20000410000 */
[-C--:B------:R-:W-:Y:S01]  /*2e50*/  FMUL.FTZ R3, R160, R48.reuse ;  /* 0x00000030a0037220 */ /* 0x080fe20000410000 */
[C---:B------:R-:W-:Y:S01]  /*2e60*/  FFMA.FTZ R36, -R131.reuse, R39, R36 ;  /* 0x0000002783247223 */ /* 0x040fe20000010124 */
[----:B------:R-:W-:Y:S01]  /*2e70*/  FFMA.FTZ R38, R131, R37, R38 ;  /* 0x0000002583267223 */ /* 0x000fe20000010026 */
[C---:B------:R-:W-:Y:S01]  /*2e80*/  FFMA.FTZ R2, R159.reuse, R48, R2 ;  /* 0x000000309f027223 */ /* 0x040fe20000010002 */
[----:B------:R-:W-:Y:S01]  /*2e90*/  FFMA.FTZ R3, R159, R186, -R3 ;  /* 0x000000ba9f037223 */ /* 0x000fe20000010803 */
[----:B------:R-:W-:Y:S01]  /*2ea0*/  ISETP.NE.AND P1, PT, R190, 0x1f, PT ;  /* 0x0000001fbe00780c */ /* 0x000fe20003f25270 */
[C---:B------:R-:W-:Y:S01]  /*2eb0*/  FMUL.FTZ R37, R41.reuse, R48 ;  /* 0x0000003029257220 */ /* 0x040fe20000410000 */
[----:B------:R-:W-:Y:S01]  /*2ec0*/  FMUL.FTZ R39, R41, R186 ;  /* 0x000000ba29277220 */ /* 0x000fe20000410000 */
[----:B------:R-:W-:Y:S01]  /*2ed0*/  FADD.FTZ R41, RZ, R2 ;  /* 0x00000002ff297221 */ /* 0x000fe20000010000 */
[----:B------:R-:W-:Y:S01]  /*2ee0*/  FADD.FTZ R187, R142, R3 ;  /* 0x000000038ebb7221 */ /* 0x000fe20000010000 */
[----:B------:R-:W-:Y:S01]  /*2ef0*/  FADD.FTZ R188, R167, R188 ;  /* 0x000000bca7bc7221 */ /* 0x000fe20000010000 */
[----:B------:R-:W-:Y:S01]  /*2f00*/  FFMA.FTZ R39, R40, R48, R39 ;  /* 0x0000003028277223 */ /* 0x000fe20000010027 */
[C---:B------:R-:W-:Y:S01]  /*2f10*/  FMUL.FTZ R3, R43.reuse, R41 ;  /* 0x000000292b037220 */ /* 0x040fe20000410000 */
[----:B------:R-:W-:Y:S01]  /*2f20*/  FMUL.FTZ R2, R43, R187 ;  /* 0x000000bb2b027220 */ /* 0x000fe20000410000 */
[----:B------:R-:W-:Y:S01]  /*2f30*/  FADD.FTZ R43, R168, R191 ;  /* 0x000000bfa82b7221 */ /* 0x000fe20000010000 */
[----:B------:R-:W-:Y:S01]  /*2f40*/  FFMA.FTZ R37, R40, R186, -R37 ;  /* 0x000000ba28257223 */ /* 0x000fe20000010825 */
[C---:B------:R-:W-:Y:S01]  /*2f50*/  FFMA.FTZ R39, -R133.reuse, R39, R36 ;  /* 0x0000002785277223 */ /* 0x040fe20000010124 */
[C---:B------:R-:W-:Y:S01]  /*2f60*/  FFMA.FTZ R192, R42.reuse, R187, -R3 ;  /* 0x000000bb2ac07223 */ /* 0x040fe20000010803 */
[----:B------:R0:W1:Y:S01]  /*2f70*/  SHFL.DOWN PT, R191, R51, 0x1, 0x1f ;  /* 0x08201f0033bf7f89 */ /* 0x00006200000e0000 */
[----:B------:R-:W-:Y:S01]  /*2f80*/  FFMA.FTZ R37, R133, R37, R38 ;  /* 0x0000002585257223 */ /* 0x000fe20000010026 */
[----:B------:R-:W-:-:S02]  /*2f90*/  FFMA.FTZ R42, R42, R41, R2 ;  /* 0x000000292a2a7223 */ /* 0x000fc40000010002 */
[----:B------:R0:W2:Y:S04]  /*2fa0*/  SHFL.DOWN PT, R36, R185, 0x1, 0x1f ;  /* 0x08201f00b9247f89 */ /* 0x0000a800000e0000 */
[----:B------:R0:W3:Y:S04]  /*2fb0*/  SHFL.DOWN PT, R3, R43, 0x1, 0x1f ;  /* 0x08201f002b037f89 */ /* 0x0000e800000e0000 */
[----:B------:R0:W4:Y:S01]  /*2fc0*/  SHFL.DOWN PT, R40, R188, 0x1, 0x1f ;  /* 0x08201f00bc287f89 */ /* 0x00012200000e0000 */
[----:B------:R-:W-:Y:S05]  /*2fd0*/  @!P1 BRA `(.L_x_16452) ;  /* 0x0000000000289947 */ /* 0x000fea0003800000 */
[-C--:B----4-:R-:W-:Y:S01]  /*2fe0*/  FMUL.FTZ R38, R185, R40.reuse ;  /* 0x00000028b9267220 */ /* 0x090fe20000410000 */
[----:B------:R-:W-:Y:S01]  /*2ff0*/  FMUL.FTZ R40, R51, R40 ;  /* 0x0000002833287220 */ /* 0x000fe20000410000 */
[-C--:B--2---:R-:W-:Y:S01]  /*3000*/  FMUL.FTZ R2, R185, R36.reuse ;  /* 0x00000024b9027220 */ /* 0x084fe20000410000 */
[C---:B------:R-:W-:Y:S01]  /*3010*/  FMUL.FTZ R36, R51.reuse, R36 ;  /* 0x0000002433247220 */ /* 0x040fe20000410000 */
[-C--:B---3--:R-:W-:Y:S01]  /*3020*/  FFMA.FTZ R38, R51, R3.reuse, -R38 ;  /* 0x0000000333267223 */ /* 0x088fe20000010826 */
[----:B------:R-:W-:Y:S01]  /*3030*/  FFMA.FTZ R3, R185, R3, R40 ;  /* 0x00000003b9037223 */ /* 0x000fe20000010028 */
[C---:B01----:R-:W-:Y:S01]  /*3040*/  FFMA.FTZ R51, R191.reuse, R51, -R2 ;  /* 0x00000033bf337223 */ /* 0x043fe20000010802 */
[----:B------:R-:W-:Y:S01]  /*3050*/  FFMA.FTZ R185, R191, R185, R36 ;  /* 0x000000b9bfb97223 */ /* 0x000fe20000010024 */
[----:B------:R-:W-:Y:S01]  /*3060*/  FADD.FTZ R43, R43, R38 ;  /* 0x000000262b2b7221 */ /* 0x000fe20000010000 */
[----:B------:R-:W-:-:S07]  /*3070*/  FADD.FTZ R188, R188, R3 ;  /* 0x00000003bcbc7221 */ /* 0x000fce0000010000 */
.L_x_16452:
[----:B------:R-:W-:Y:S05]  /*3080*/  BSYNC.RECONVERGENT B0 ;  /* 0x0000000000007941 */ /* 0x000fea0003800200 */
.L_x_16451:
[----:B------:R-:W-:Y:S01]  /*3090*/  ISETP.GE.AND P1, PT, R103, UR7, PT ;  /* 0x0000000767007c0c */ /* 0x000fe2000bf26270 */
[----:B--2---:R-:W-:Y:S01]  /*30a0*/  FMUL.FTZ R36, R162, R187 ;  /* 0x000000bba2247220 */ /* 0x004fe20000410000 */
[C---:B------:R-:W-:Y:S01]  /*30b0*/  FFMA.FTZ R192, R134.reuse, R192, R37 ;  /* 0x000000c086c07223 */ /* 0x040fe20000010025 */
[----:B------:R-:W-:Y:S01]  /*30c0*/  FFMA.FTZ R196, -R134, R42, R39 ;  /* 0x0000002a86c47223 */ /* 0x000fe20000010127 */
[----:B------:R-:W-:Y:S01]  /*30d0*/  ISETP.NE.OR P1, PT, R112, RZ, P1 ;  /* 0x000000ff7000720c */ /* 0x000fe20000f25670 */
[CC--:B------:R-:W-:Y:S01]  /*30e0*/  FFMA.FTZ R36, R161.reuse, R41.reuse, R36 ;  /* 0x00000029a1247223 */ /* 0x0c0fe20000010024 */
[----:B------:R-:W-:Y:S02]  /*30f0*/  CS2R R38, SRZ ;  /* 0x0000000000267805 */ /* 0x000fe4000001ff00 */
[----:B------:R-:W-:Y:S01]  /*3100*/  MOV R37, RZ ;  /* 0x000000ff00257202 */ /* 0x000fe20000000f00 */
[----:B------:R-:W-:Y:S01]  /*3110*/  FMUL.FTZ R2, R162, R41 ;  /* 0x00000029a2027220 */ /* 0x000fe20000410000 */
[----:B----4-:R-:W-:Y:S01]  /*3120*/  FADD.FTZ R40, RZ, R36 ;  /* 0x00000024ff287221 */ /* 0x010fe20000010000 */
[----:B------:R-:W-:Y:S01]  /*3130*/  HFMA2 R36, -RZ, RZ, 1.875, 0 ;  /* 0x3f800000ff247431 */ /* 0x000fe200000001ff */
[C---:B------:R-:W-:Y:S01]  /*3140*/  ISETP.GT.U32.AND P2, PT, R190.reuse, 0x1d, PT ;  /* 0x0000001dbe00780c */ /* 0x040fe20003f44070 */
[----:B------:R-:W-:Y:S01]  /*3150*/  FFMA.FTZ R2, R161, R187, -R2 ;  /* 0x000000bba1027223 */ /* 0x000fe20000010802 */
[----:B---3--:R-:W-:Y:S01]  /*3160*/  FMUL.FTZ R3, R33, R40 ;  /* 0x0000002821037220 */ /* 0x008fe20000410000 */
[----:B-1----:R1:W2:Y:S01]  /*3170*/  SHFL.DOWN PT, R191, R51, 0x2, 0x1f ;  /* 0x08401f0033bf7f89 */ /* 0x0022a200000e0000 */
[----:B------:R-:W-:Y:S01]  /*3180*/  BSSY.RECONVERGENT B0, `(.L_x_16453) ;  /* 0x0000018000007945 */ /* 0x000fe20003800200 */
[----:B------:R-:W-:Y:S01]  /*3190*/  FADD.FTZ R42, R141, R2 ;  /* 0x000000028d2a7221 */ /* 0x000fe20000010000 */
[C---:B------:R-:W-:Y:S01]  /*31a0*/  ISETP.GT.U32.AND P3, PT, R190.reuse, 0x1b, PT ;  /* 0x0000001bbe00780c */ /* 0x040fe20003f64070 */
[----:B------:R-:W3:Y:S01]  /*31b0*/  @!P1 LDS.128 R36, [UR6+0x25d0] ;  /* 0x0025d006ff249984 */ /* 0x000ee20008000c00 */
[----:B------:R-:W-:Y:S01]  /*31c0*/  ISETP.GT.U32.AND P4, PT, R190, 0x17, PT ;  /* 0x00000017be00780c */ /* 0x000fe20003f84070 */
[-C--:B------:R-:W-:Y:S01]  /*31d0*/  FFMA.FTZ R3, R32, R42.reuse, -R3 ;  /* 0x0000002a20037223 */ /* 0x080fe20000010803 */
[----:B------:R-:W-:Y:S01]  /*31e0*/  FMUL.FTZ R33, R33, R42 ;  /* 0x0000002a21217220 */ /* 0x000fe20000410000 */
[----:B------:R1:W4:Y:S01]  /*31f0*/  SHFL.DOWN PT, R194, R188, 0x2, 0x1f ;  /* 0x08401f00bcc27f89 */ /* 0x00032200000e0000 */
[----:B------:R-:W-:Y:S01]  /*3200*/  ISETP.GT.U32.AND P5, PT, R190, 0xf, PT ;  /* 0x0000000fbe00780c */ /* 0x000fe20003fa4070 */
[----:B------:R-:W-:Y:S01]  /*3210*/  FFMA.FTZ R195, R135, R3, R192 ;  /* 0x0000000387c37223 */ /* 0x000fe200000100c0 */
[----:B------:R-:W-:Y:S01]  /*3220*/  FFMA.FTZ R33, R32, R40, R33 ;  /* 0x0000002820217223 */ /* 0x000fe20000010021 */
[----:B------:R1:W0:Y:S04]  /*3230*/  SHFL.DOWN PT, R3, R43, 0x2, 0x1f ;  /* 0x08401f002b037f89 */ /* 0x00022800000e0000 */
[----:B------:R1:W0:Y:S01]  /*3240*/  SHFL.DOWN PT, R32, R185, 0x2, 0x1f ;  /* 0x08401f00b9207f89 */ /* 0x00022200000e0000 */
[----:B------:R-:W-:Y:S05]  /*3250*/  @P2 BRA `(.L_x_16454) ;  /* 0x0000000000282947 */ /* 0x000fea0003800000 */
[-C--:B----4-:R-:W-:Y:S01]  /*3260*/  FMUL.FTZ R192, R185, R194.reuse ;  /* 0x000000c2b9c07220 */ /* 0x090fe20000410000 */
[----:B------:R-:W-:Y:S01]  /*3270*/  FMUL.FTZ R194, R51, R194 ;  /* 0x000000c233c27220 */ /* 0x000fe20000410000 */
[-C--:B0-----:R-:W-:Y:S01]  /*3280*/  FMUL.FTZ R2, R185, R32.reuse ;  /* 0x00000020b9027220 */ /* 0x081fe20000410000 */
[C---:B------:R-:W-:Y:S01]  /*3290*/  FMUL.FTZ R32, R51.reuse, R32 ;  /* 0x0000002033207220 */ /* 0x040fe20000410000 */
[-C--:B------:R-:W-:Y:S01]  /*32a0*/  FFMA.FTZ R192, R51, R3.reuse, -R192 ;  /* 0x0000000333c07223 */ /* 0x080fe200000108c0 */
[----:B------:R-:W-:Y:S01]  /*32b0*/  FFMA.FTZ R3, R185, R3, R194 ;  /* 0x00000003b9037223 */ /* 0x000fe200000100c2 */
[-C--:B-12---:R-:W-:Y:S01]  /*32c0*/  FFMA.FTZ R51, R51, R191.reuse, -R2 ;  /* 0x000000bf33337223 */ /* 0x086fe20000010802 */
[----:B------:R-:W-:Y:S01]  /*32d0*/  FFMA.FTZ R185, R185, R191, R32 ;  /* 0x000000bfb9b97223 */ /* 0x000fe20000010020 */
[----:B------:R-:W-:Y:S01]  /*32e0*/  FADD.FTZ R43, R43, R192 ;  /* 0x000000c02b2b7221 */ /* 0x000fe20000010000 */
[----:B------:R-:W-:-:S07]  /*32f0*/  FADD.FTZ R188, R188, R3 ;  /* 0x00000003bcbc7221 */ /* 0x000fce0000010000 */
.L_x_16454:
[----:B------:R-:W-:Y:S05]  /*3300*/  BSYNC.RECONVERGENT B0 ;  /* 0x0000000000007941 */ /* 0x000fea0003800200 */
.L_x_16453:
[----:B--2---:R2:W1:Y:S01]  /*3310*/  SHFL.DOWN PT, R191, R51, 0x4, 0x1f ;  /* 0x08801f0033bf7f89 */ /* 0x00446200000e0000 */
[----:B------:R-:W-:Y:S03]  /*3320*/  BSSY.RECONVERGENT B0, `(.L_x_16455) ;  /* 0x000000f000007945 */ /* 0x000fe60003800200 */
[----:B0-----:R2:W0:Y:S04]  /*3330*/  SHFL.DOWN PT, R32, R185, 0x4, 0x1f ;  /* 0x08801f00b9207f89 */ /* 0x00142800000e0000 */
[----:B------:R2:W0:Y:S04]  /*3340*/  SHFL.DOWN PT, R3, R43, 0x4, 0x1f ;  /* 0x08801f002b037f89 */ /* 0x00042800000e0000 */
[----:B----4-:R2:W4:Y:S01]  /*3350*/  SHFL.DOWN PT, R194, R188, 0x4, 0x1f ;  /* 0x08801f00bcc27f89 */ /* 0x01052200000e0000 */
        /* <DEDUP_REMOVED lines=11> */
.L_x_16456:
[----:B------:R-:W-:Y:S05]  /*3410*/  BSYNC.RECONVERGENT B0 ;  /* 0x0000000000007941 */ /* 0x000fea0003800200 */
.L_x_16455:
[----:B-1----:R1:W1:Y:S01]  /*3420*/  SHFL.DOWN PT, R191, R51, 0x8, 0x1f ;  /* 0x09001f0033bf7f89 */ /* 0x00226200000e0000 */
[----:B------:R-:W-:Y:S03]  /*3430*/  BSSY.RECONVERGENT B0, `(.L_x_16457) ;  /* 0x000000f000007945 */ /* 0x000fe60003800200 */
[----:B0-----:R0:W0:Y:S04]  /*3440*/  SHFL.DOWN PT, R32, R185, 0x8, 0x1f ;  /* 0x09001f00b9207f89 */ /* 0x00102800000e0000 */
[----:B------:R0:W0:Y:S04]  /*3450*/  SHFL.DOWN PT, R3, R43, 0x8, 0x1f ;  /* 0x09001f002b037f89 */ /* 0x00002800000e0000 */
[----:B----4-:R4:W0:Y:S01]  /*3460*/  SHFL.DOWN PT, R194, R188, 0x8, 0x1f ;  /* 0x09001f00bcc27f89 */ /* 0x01082200000e0000 */
        /* <DEDUP_REMOVED lines=8> */
[----:B------:R-:W-:Y:S01]  /*34f0*/  FFMA.FTZ R185, R185, R191, R32 ;  /* 0x000000bfb9b97223 */ /* 0x000fe20000010020 */
[----:B------:R-:W-:Y:S01]  /*3500*/  FADD.FTZ R43, R43, R192 ;  /* 0x000000c02b2b7221 */ /* 0x000fe20000010000 */
[----:B----4-:R-:W-:-:S07]  /*3510*/  FADD.FTZ R188, R188, R3 ;  /* 0x00000003bcbc7221 */ /* 0x010fce0000010000 */
.L_x_16458:
[----:B------:R-:W-:Y:S05]  /*3520*/  BSYNC.RECONVERGENT B0 ;  /* 0x0000000000007941 */ /* 0x000fea0003800200 */
.L_x_16457:
        /* <DEDUP_REMOVED lines=16> */
.L_x_16460:
[----:B------:R-:W-:Y:S05]  /*3630*/  BSYNC.RECONVERGENT B0 ;  /* 0x0000000000007941 */ /* 0x000fea0003800200 */
.L_x_16459:
[----:B------:R-:W-:Y:S01]  /*3640*/  FFMA.FTZ R197, -R135, R33, R196 ;  /* 0x0000002187c57223 */ /* 0x000fe200000101c4 */
[C---:B0-----:R-:W-:Y:S01]  /*3650*/  FMUL.FTZ R3, R164.reuse, R40 ;  /* 0x00000028a4037220 */ /* 0x041fe20000410000 */
[----:B------:R-:W-:Y:S01]  /*3660*/  SHFL.DOWN PT, R200, R51, 0x1, 0x1f ;  /* 0x08201f0033c87f89 */ /* 0x000fe200000e0000 */
[----:B------:R-:W-:Y:S01]  /*3670*/  FMUL.FTZ R2, R164, R42 ;  /* 0x0000002aa4027220 */ /* 0x000fe20000410000 */
[----:B------:R-:W-:-:S04]  /*3680*/  IMAD.WIDE.U32 R32, R62, UR4, R72 ;  /* 0x000000043e207c25 */ /* 0x000fc8000f8e0048 */
[C---:B------:R-:W-:Y:S01]  /*3690*/  FFMA.FTZ R3, R163.reuse, R42, -R3 ;  /* 0x0000002aa3037223 */ /* 0x040fe20000010803 */
[----:B---3--:R-:W0:Y:S01]  /*36a0*/  SHFL.IDX PT, R196, R39, RZ, 0x1f ;  /* 0x00001fff27c47589 */ /* 0x008e2200000e0000 */
[----:B------:R-:W-:Y:S01]  /*36b0*/  FFMA.FTZ R2, R163, R40, R2 ;  /* 0x00000028a3027223 */ /* 0x000fe20000010002 */
[----:B------:R-:W-:Y:S01]  /*36c0*/  ISETP.NE.AND P1, PT, R112, 0x1f, PT ;  /* 0x0000001f7000780c */ /* 0x000fe20003f25270 */
[----:B------:R-:W-:Y:S01]  /*36d0*/  FADD.FTZ R193, R140, R3 ;  /* 0x000000038cc17221 */ /* 0x000fe20000010000 */
[----:B------:R-:W3:Y:S01]  /*36e0*/  SHFL.DOWN PT, R202, R185, 0x1, 0x1f ;  /* 0x08201f00b9ca7f89 */ /* 0x000ee200000e0000 */
[----:B-1----:R-:W-:Y:S01]  /*36f0*/  FADD.FTZ R191, RZ, R2 ;  /* 0x00000002ffbf7221 */ /* 0x002fe20000010000 */
[----:B------:R-:W-:Y:S01]  /*3700*/  LEA R2, P2, R32, R127, 0x2 ;  /* 0x0000007f20027211 */ /* 0x000fe200078410ff */
[C---:B------:R-:W-:Y:S01]  /*3710*/  FMUL.FTZ R192, R35.reuse, R193 ;  /* 0x000000c123c07220 */ /* 0x040fe20000410000 */
[----:B------:R-:W1:Y:S01]  /*3720*/  SHFL.IDX PT, R194, R38, RZ, 0x1f ;  /* 0x00001fff26c27589 */ /* 0x000e6200000e0000 */
[----:B------:R-:W-:Y:S01]  /*3730*/  FMUL.FTZ R3, R35, R191 ;  /* 0x000000bf23037220 */ /* 0x000fe20000410000 */
[----:B------:R-:W-:-:S02]  /*3740*/  IMAD R35, R63, UR4, R33 ;  /* 0x000000043f237c24 */ /* 0x000fc4000f8e0221 */
[C---:B------:R-:W-:Y:S01]  /*3750*/  FFMA.FTZ R192, R34.reuse, R191, R192 ;  /* 0x000000bf22c07223 */ /* 0x040fe200000100c0 */
[----:B------:R-:W5:Y:S01]  /*3760*/  SHFL.DOWN PT, R206, R188, 0x1, 0x1f ;  /* 0x08201f00bcce7f89 */ /* 0x000f6200000e0000 */
[----:B------:R-:W-:Y:S01]  /*3770*/  FFMA.FTZ R33, R34, R193, -R3 ;  /* 0x000000c122217223 */ /* 0x000fe20000010803 */
[----:B------:R-:W-:Y:S01]  /*3780*/  FMUL.FTZ R34, R166, R191 ;  /* 0x000000bfa6227220 */ /* 0x000fe20000410000 */
[----:B------:R-:W-:Y:S01]  /*3790*/  LEA.HI.X R3, R32, R125, R35, 0x2, P2 ;  /* 0x0000007d20037211 */ /* 0x000fe200010f1423 */
[----:B------:R-:W5:Y:S01]  /*37a0*/  SHFL.DOWN PT, R204, R43, 0x1, 0x1f ;  /* 0x08201f002bcc7f89 */ /* 0x000f6200000e0000 */
[----:B------:R-:W-:Y:S01]  /*37b0*/  FFMA.FTZ R32, -R136, R192, R197 ;  /* 0x000000c088207223 */ /* 0x000fe200000101c5 */
[----:B------:R-:W-:Y:S01]  /*37c0*/  FMUL.FTZ R192, R166, R193 ;  /* 0x000000c1a6c07220 */ /* 0x000fe20000410000 */
[----:B------:R-:W-:Y:S01]  /*37d0*/  FFMA.FTZ R198, R136, R33, R195 ;  /* 0x0000002188c67223 */ /* 0x000fe200000100c3 */
[----:B--2---:R-:W2:Y:S01]  /*37e0*/  SHFL.IDX PT, R185, R185, RZ, 0x1f ;  /* 0x00001fffb9b97589 */ /* 0x004ea200000e0000 */
[C---:B------:R-:W-:Y:S01]  /*37f0*/  FFMA.FTZ R34, R165.reuse, R193, -R34 ;  /* 0x000000c1a5227223 */ /* 0x040fe20000010822 */
[----:B------:R-:W-:Y:S01]  /*3800*/  FFMA.FTZ R33, R165, R191, R192 ;  /* 0x000000bfa5217223 */ /* 0x000fe200000100c0 */
[----:B------:R-:W-:Y:S01]  /*3810*/  ISETP.NE.AND P3, PT, R112, RZ, PT ;  /* 0x000000ff7000720c */ /* 0x000fe20003f65270 */
[----:B------:R-:W2:Y:S01]  /*3820*/  SHFL.IDX PT, R51, R51, RZ, 0x1f ;  /* 0x00001fff33337589 */ /* 0x000ea200000e0000 */
[-C--:B0-----:R-:W-:Y:S01]  /*3830*/  @P1 FMUL.FTZ R195, R200, R196.reuse ;  /* 0x000000c4c8c31220 */ /* 0x081fe20000410000 */
[----:B------:R-:W-:Y:S01]  /*3840*/  FADD.FTZ R33, RZ, R33 ;  /* 0x00000021ff217221 */ /* 0x000fe20000010000 */
[----:B------:R-:W-:Y:S01]  /*3850*/  FADD.FTZ R34, R139, R34 ;  /* 0x000000228b227221 */ /* 0x000fe20000010000 */
[C---:B---3--:R-:W-:Y:S01]  /*3860*/  @P1 FMUL.FTZ R35, R202.reuse, R196 ;  /* 0x000000c4ca231220 */ /* 0x048fe20000410000 */
[----:B----4-:R-:W-:Y:S01]  /*3870*/  SHFL.IDX PT, R188, R188, RZ, 0x1f ;  /* 0x00001fffbcbc7589 */ /* 0x010fe200000e0000 */
[----:B------:R-:W-:Y:S01]  /*3880*/  FMUL.FTZ R199, R77, R40 ;  /* 0x000000284dc77220 */ /* 0x000fe20000410000 */
[C---:B------:R-:W-:Y:S01]  /*3890*/  FMUL.FTZ R192, R29.reuse, R34 ;  /* 0x000000221dc07220 */ /* 0x040fe20000410000 */
[-C--:B-1----:R-:W-:Y:S01]  /*38a0*/  @P1 FFMA.FTZ R195, R202, R194.reuse, R195 ;  /* 0x000000c2cac31223 */ /* 0x082fe200000100c3 */
[----:B------:R-:W-:Y:S01]  /*38b0*/  @P1 FFMA.FTZ R35, R200, R194, -R35 ;  /* 0x000000c2c8231223 */ /* 0x000fe20000010823 */
[----:B------:R-:W-:Y:S02]  /*38c0*/  BSSY.RECONVERGENT B0, `(.L_x_16461) ;  /* 0x00000d7000007945 */ /* 0x000fe40003800200 */
[----:B-----5:R-:W-:Y:S01]  /*38d0*/  @P1 FADD.FTZ R196, R206, R195 ;  /* 0x000000c3cec41221 */ /* 0x020fe20000010000 */
[----:B------:R-:W-:Y:S01]  /*38e0*/  @P1 FADD.FTZ R194, R204, R35 ;  /* 0x00000023ccc21221 */ /* 0x000fe20000010000 */
[----:B------:R-:W-:-:S02]  /*38f0*/  FMUL.FTZ R35, R29, R33 ;  /* 0x000000211d237220 */ /* 0x000fc40000410000 */
[-C--:B------:R-:W-:Y:S01]  /*3900*/  FMUL.FTZ R29, R196, R45.reuse ;  /* 0x0000002dc41d7220 */ /* 0x080fe20000410000 */
[----:B------:R-:W-:Y:S01]  /*3910*/  FMUL.FTZ R45, R194, R45 ;  /* 0x0000002dc22d7220 */ /* 0x000fe20000410000 */
[C---:B------:R-:W-:Y:S01]  /*3920*/  FFMA.FTZ R35, R28.reuse, R34, -R35 ;  /* 0x000000221c237223 */ /* 0x040fe20000010823 */
[----:B------:R-:W-:Y:S01]  /*3930*/  FFMA.FTZ R28, R28, R33, R192 ;  /* 0x000000211c1c7223 */ /* 0x000fe200000100c0 */
[-C--:B------:R-:W-:Y:S01]  /*3940*/  FFMA.FTZ R194, R194, R44.reuse, R29 ;  /* 0x0000002cc2c27223 */ /* 0x080fe2000001001d */
[----:B------:R0:W1:Y:S01]  /*3950*/  SHFL.IDX PT, R192, R43, RZ, 0x1f ;  /* 0x00001fff2bc07589 */ /* 0x00006200000e0000 */
[----:B------:R-:W-:Y:S01]  /*3960*/  FFMA.FTZ R45, R196, R44, -R45 ;  /* 0x0000002cc42d7223 */ /* 0x000fe2000001082d */
[----:B--2---:R-:W-:Y:S01]  /*3970*/  FMUL.FTZ R44, R185, R39 ;  /* 0x00000027b92c7220 */ /* 0x004fe20000410000 */
[----:B------:R-:W-:Y:S01]  /*3980*/  FADD.FTZ R183, R183, R194 ;  /* 0x000000c2b7b77221 */ /* 0x000fe20000010000 */
[C---:B------:R-:W-:Y:S01]  /*3990*/  FMUL.FTZ R196, R185.reuse, R38 ;  /* 0x00000026b9c47220 */ /* 0x040fe20000410000 */
[----:B------:R-:W-:Y:S01]  /*39a0*/  FADD.FTZ R45, R184, R45 ;  /* 0x0000002db82d7221 */ /* 0x000fe20000010000 */
[CC--:B------:R-:W-:Y:S01]  /*39b0*/  FMUL.FTZ R184, R185.reuse, R37.reuse ;  /* 0x00000025b9b87220 */ /* 0x0c0fe20000410000 */
[----:B------:R-:W-:Y:S01]  /*39c0*/  FMUL.FTZ R194, R185, R36 ;  /* 0x00000024b9c27220 */ /* 0x000fe20000410000 */
[C---:B------:R-:W-:Y:S01]  /*39d0*/  FFMA.FTZ R195, R51.reuse, R38, -R44 ;  /* 0x0000002633c37223 */ /* 0x040fe2000001082c */
[C---:B------:R-:W-:Y:S01]  /*39e0*/  FMUL.FTZ R44, R170.reuse, R34 ;  /* 0x00000022aa2c7220 */ /* 0x040fe20000410000 */
[C---:B------:R-:W-:Y:S01]  /*39f0*/  FFMA.FTZ R36, R51.reuse, R36, -R184 ;  /* 0x0000002433247223 */ /* 0x040fe200000108b8 */
[C---:B------:R-:W-:Y:S01]  /*3a00*/  FFMA.FTZ R37, R51.reuse, R37, R194 ;  /* 0x0000002533257223 */ /* 0x040fe200000100c2 */
[----:B------:R-:W-:Y:S01]  /*3a10*/  FFMA.FTZ R39, R51, R39, R196 ;  /* 0x0000002733277223 */ /* 0x000fe200000100c4 */
[----:B------:R-:W-:Y:S01]  /*3a20*/  FFMA.FTZ R35, R137, R35, R198 ;  /* 0x0000002389237223 */ /* 0x000fe200000100c6 */
[-C--:B------:R-:W-:Y:S01]  /*3a30*/  FMUL.FTZ R51, R77, R46.reuse ;  /* 0x0000002e4d337220 */ /* 0x080fe20000410000 */
[C---:B------:R-:W-:Y:S01]  /*3a40*/  FMUL.FTZ R38, R170.reuse, R33 ;  /* 0x00000021aa267220 */ /* 0x040fe20000410000 */
[C---:B------:R-:W-:Y:S01]  /*3a50*/  FMUL.FTZ R198, R170.reuse, R45 ;  /* 0x0000002daac67220 */ /* 0x040fe20000410000 */
[----:B------:R-:W-:Y:S01]  /*3a60*/  FMUL.FTZ R170, R170, R183 ;  /* 0x000000b7aaaa7220 */ /* 0x000fe20000410000 */
[C---:B------:R-:W-:Y:S01]  /*3a70*/  FFMA.FTZ R200, R169.reuse, R33, R44 ;  /* 0x00000021a9c87223 */ /* 0x040fe2000001002c */
[C---:B------:R-:W-:Y:S01]  /*3a80*/  FMUL.FTZ R44, R76.reuse, R46 ;  /* 0x0000002e4c2c7220 */ /* 0x040fe20000410000 */
[----:B------:R-:W-:Y:S01]  /*3a90*/  FFMA.FTZ R51, R76, R50, -R51 ;  /* 0x000000324c337223 */ /* 0x000fe20000010833 */
[C---:B------:R-:W-:Y:S01]  /*3aa0*/  FFMA.FTZ R29, R169.reuse, R34, -R38 ;  /* 0x00000022a91d7223 */ /* 0x040fe20000010826 */
[C---:B------:R-:W-:Y:S01]  /*3ab0*/  FFMA.FTZ R198, R169.reuse, R183, R198 ;  /* 0x000000b7a9c67223 */ /* 0x040fe200000100c6 */
[----:B0-----:R-:W-:Y:S01]  /*3ac0*/  FFMA.FTZ R43, R169, R45, -R170 ;  /* 0x0000002da92b7223 */ /* 0x001fe200000108aa */
[C---:B------:R-:W-:Y:S01]  /*3ad0*/  FFMA.FTZ R169, R77.reuse, R50, R44 ;  /* 0x000000324da97223 */ /* 0x040fe2000001002c */
[----:B------:R-:W-:Y:S01]  /*3ae0*/  FMUL.FTZ R185, R0, R51 ;  /* 0x0000003300b97220 */ /* 0x000fe20000410000 */
[----:B------:R-:W-:Y:S01]  /*3af0*/  P2R R44, PR, RZ, 0x8 ;  /* 0x00000008ff2c7803 */ /* 0x000fe20000000000 */
[-C--:B------:R-:W-:Y:S01]  /*3b00*/  FMUL.FTZ R44, R76, R47.reuse ;  /* 0x0000002f4c2c7220 */ /* 0x080fe20000410000 */
[C---:B------:R-:W-:Y:S01]  /*3b10*/  FMUL.FTZ R51, R77.reuse, R48 ;  /* 0x000000304d337220 */ /* 0x040fe20000410000 */
[----:B------:R-:W-:Y:S01]  /*3b20*/  FADD.FTZ R43, R182, R43 ;  /* 0x0000002bb62b7221 */ /* 0x000fe20000010000 */
[----:B-1----:R-:W-:Y:S01]  /*3b30*/  FADD.FTZ R38, R192, R195 ;  /* 0x000000c3c0267221 */ /* 0x002fe20000010000 */
[C---:B------:R-:W-:Y:S01]  /*3b40*/  FMUL.FTZ R195, R77.reuse, R47 ;  /* 0x0000002f4dc37220 */ /* 0x040fe20000410000 */
[C---:B------:R-:W-:Y:S01]  /*3b50*/  FFMA.FTZ R182, R77.reuse, R49, R44 ;  /* 0x000000314db67223 */ /* 0x040fe2000001002c */
[C---:B------:R-:W-:Y:S01]  /*3b60*/  FFMA.FTZ R184, R76.reuse, R186, -R51 ;  /* 0x000000ba4cb87223 */ /* 0x040fe20000010833 */
[CC--:B------:R-:W-:Y:S01]  /*3b70*/  FMUL.FTZ R51, R77.reuse, R41.reuse ;  /* 0x000000294d337220 */ /* 0x0c0fe20000410000 */
[C---:B------:R-:W-:Y:S01]  /*3b80*/  FMUL.FTZ R44, R76.reuse, R41 ;  /* 0x000000294c2c7220 */ /* 0x040fe20000410000 */
[C---:B------:R-:W-:Y:S01]  /*3b90*/  FFMA.FTZ R170, R76.reuse, R49, -R195 ;  /* 0x000000314caa7223 */ /* 0x040fe200000108c3 */
[C---:B------:R-:W-:Y:S01]  /*3ba0*/  FFMA.FTZ R192, R76.reuse, R42, -R199 ;  /* 0x0000002a4cc07223 */ /* 0x040fe200000108c7 */
[CC--:B------:R-:W-:Y:S01]  /*3bb0*/  FFMA.FTZ R195, R76.reuse, R187.reuse, -R51 ;  /* 0x000000bb4cc37223 */ /* 0x0c0fe20000010833 */
[C---:B------:R-:W-:Y:S01]  /*3bc0*/  FFMA.FTZ R197, R77.reuse, R187, R44 ;  /* 0x000000bb4dc57223 */ /* 0x040fe2000001002c */
[C---:B------:R-:W-:Y:S01]  /*3bd0*/  FMUL.FTZ R51, R76.reuse, R40 ;  /* 0x000000284c337220 */ /* 0x040fe20000410000 */
[----:B------:R-:W-:Y:S01]  /*3be0*/  FADD.FTZ R44, RZ, R200 ;  /* 0x000000c8ff2c7221 */ /* 0x000fe20000010000 */
[-C--:B------:R-:W-:Y:S01]  /*3bf0*/  FMUL.FTZ R196, R76, R191.reuse ;  /* 0x000000bf4cc47220 */ /* 0x080fe20000410000 */
[----:B------:R-:W-:Y:S01]  /*3c00*/  FADD.FTZ R29, R138, R29 ;  /* 0x0000001d8a1d7221 */ /* 0x000fe20000010000 */
[C---:B------:R-:W-:Y:S01]  /*3c10*/  FFMA.FTZ R194, R77.reuse, R42, R51 ;  /* 0x0000002a4dc27223 */ /* 0x040fe20000010033 */
[C---:B------:R-:W-:Y:S01]  /*3c20*/  FMUL.FTZ R200, R77.reuse, R44 ;  /* 0x0000002c4dc87220 */ /* 0x040fe20000410000 */
[C---:B------:R-:W-:Y:S01]  /*3c30*/  FMUL.FTZ R199, R77.reuse, R191 ;  /* 0x000000bf4dc77220 */ /* 0x040fe20000410000 */
[----:B------:R-:W-:Y:S01]  /*3c40*/  FMUL.FTZ R51, R77, R33 ;  /* 0x000000214d337220 */ /* 0x000fe20000410000 */
[----:B------:R-:W-:Y:S01]  /*3c50*/  FADD.FTZ R181, R181, R198 ;  /* 0x000000c6b5b57221 */ /* 0x000fe20000010000 */
[----:B------:R-:W-:Y:S01]  /*3c60*/  FADD.FTZ R39, R188, R39 ;  /* 0x00000027bc277221 */ /* 0x000fe20000010000 */
[C---:B------:R-:W-:Y:S01]  /*3c70*/  FFMA.FTZ R201, R77.reuse, R193, R196 ;  /* 0x000000c14dc97223 */ /* 0x040fe200000100c4 */
[C---:B------:R-:W-:Y:S01]  /*3c80*/  FFMA.FTZ R203, R76.reuse, R29, -R200 ;  /* 0x0000001d4ccb7223 */ /* 0x040fe200000108c8 */
[C---:B------:R-:W-:Y:S01]  /*3c90*/  FMUL.FTZ R188, R76.reuse, R48 ;  /* 0x000000304cbc7220 */ /* 0x040fe20000410000 */
[C---:B------:R-:W-:Y:S01]  /*3ca0*/  FFMA.FTZ R199, R76.reuse, R193, -R199 ;  /* 0x000000c14cc77223 */ /* 0x040fe200000108c7 */
[C---:B------:R-:W-:Y:S01]  /*3cb0*/  FMUL.FTZ R198, R76.reuse, R33 ;  /* 0x000000214cc67220 */ /* 0x040fe20000410000 */
[C---:B------:R-:W-:Y:S01]  /*3cc0*/  FFMA.FTZ R196, R76.reuse, R34, -R51 ;  /* 0x000000224cc47223 */ /* 0x040fe20000010833 */
[----:B------:R-:W-:Y:S01]  /*3cd0*/  FMUL.FTZ R200, R76, R44 ;  /* 0x0000002c4cc87220 */ /* 0x000fe20000410000 */
[C---:B------:R-:W-:Y:S01]  /*3ce0*/  FMUL.FTZ R76, R166.reuse, R181 ;  /* 0x000000b5a64c7220 */ /* 0x040fe20000410000 */
[-C--:B------:R-:W-:Y:S01]  /*3cf0*/  FMUL.FTZ R166, R166, R43.reuse ;  /* 0x0000002ba6a67220 */ /* 0x080fe20000410000 */
[----:B------:R0:W-:Y:S01]  /*3d00*/  @!P3 STS.128 [UR6+0x25d0], R36 ;  /* 0x0025d024ff00b988 */ /* 0x0001e20008000c06 */
[----:B------:R-:W-:Y:S01]  /*3d10*/  FFMA.FTZ R188, R77, R186, R188 ;  /* 0x000000ba4dbc7223 */ /* 0x000fe200000100bc */
[C---:B------:R-:W-:Y:S01]  /*3d20*/  FFMA.FTZ R51, R165.reuse, R43, -R76 ;  /* 0x0000002ba5337223 */ /* 0x040fe2000001084c */
[----:B------:R-:W-:Y:S01]  /*3d30*/  FFMA.FTZ R166, R165, R181, R166 ;  /* 0x000000b5a5a67223 */ /* 0x000fe200000100a6 */
[C---:B------:R-:W-:Y:S01]  /*3d40*/  FFMA.FTZ R198, R77.reuse, R34, R198 ;  /* 0x000000224dc67223 */ /* 0x040fe200000100c6 */
[----:B------:R-:W-:Y:S01]  /*3d50*/  FFMA.FTZ R205, R77, R29, R200 ;  /* 0x0000001d4dcd7223 */ /* 0x000fe200000100c8 */
[----:B------:R-:W-:Y:S01]  /*3d60*/  FADD.FTZ R51, R180, R51 ;  /* 0x00000033b4337221 */ /* 0x000fe20000010000 */
[----:B------:R-:W-:Y:S01]  /*3d70*/  FADD.FTZ R179, R179, R166 ;  /* 0x000000a6b3b37221 */ /* 0x000fe20000010000 */
[----:B------:R-:W-:Y:S01]  /*3d80*/  STS [R98+0x840], R185 ;  /* 0x000840b962007388 */ /* 0x000fe20000000800 */
[----:B------:R-:W-:Y:S01]  /*3d90*/  FMUL.FTZ R166, R0, -R169 ;  /* 0x800000a900a67220 */ /* 0x000fe20000410000 */
[C---:B------:R-:W-:Y:S01]  /*3da0*/  FMUL.FTZ R76, R164.reuse, R51 ;  /* 0x00000033a44c7220 */ /* 0x040fe20000410000 */
[-C--:B------:R-:W-:Y:S01]  /*3db0*/  FMUL.FTZ R164, R164, R179.reuse ;  /* 0x000000b3a4a47220 */ /* 0x080fe20000410000 */
[C---:B------:R-:W-:Y:S01]  /*3dc0*/  FMUL.FTZ R170, R131.reuse, R170 ;  /* 0x000000aa83aa7220 */ /* 0x040fe20000410000 */
[----:B------:R-:W-:Y:S01]  /*3dd0*/  FMUL.FTZ R182, R131, -R182 ;  /* 0x800000b683b67220 */ /* 0x000fe20000410000 */
[C---:B------:R-:W-:Y:S01]  /*3de0*/  FFMA.FTZ R76, R163.reuse, R179, R76 ;  /* 0x000000b3a34c7223 */ /* 0x040fe2000001004c */
[----:B0-----:R-:W-:Y:S01]  /*3df0*/  FFMA.FTZ R37, R163, R51, -R164 ;  /* 0x00000033a3257223 */ /* 0x001fe200000108a4 */
[----:B------:R-:W-:Y:S01]  /*3e00*/  FMUL.FTZ R38, R134, R195 ;  /* 0x000000c386267220 */ /* 0x000fe20000410000 */
[----:B------:R-:W-:Y:S01]  /*3e10*/  FMUL.FTZ R184, R133, R184 ;  /* 0x000000b885b87220 */ /* 0x000fe20000410000 */
[----:B------:R-:W-:Y:S01]  /*3e20*/  FADD.FTZ R177, R177, R76 ;  /* 0x0000004cb1b17221 */ /* 0x000fe20000010000 */
[----:B------:R-:W-:Y:S01]  /*3e30*/  FADD.FTZ R37, R178, R37 ;  /* 0x00000025b2257221 */ /* 0x000fe20000010000 */
[----:B------:R-:W-:Y:S01]  /*3e40*/  FMUL.FTZ R76, R134, -R197 ;  /* 0x800000c5864c7220 */ /* 0x000fe20000410000 */
[----:B------:R0:W-:Y:S01]  /*3e50*/  STS [R97+0x18], R38 ;  /* 0x0000182661007388 */ /* 0x0001e20000000800 */
[C---:B------:R-:W-:Y:S01]  /*3e60*/  FMUL.FTZ R36, R162.reuse, R177 ;  /* 0x000000b1a2247220 */ /* 0x040fe20000410000 */
[-C--:B------:R-:W-:Y:S01]  /*3e70*/  FMUL.FTZ R162, R162, R37.reuse ;  /* 0x00000025a2a27220 */ /* 0x080fe20000410000 */
[----:B------:R-:W-:Y:S01]  /*3e80*/  FMUL.FTZ R188, R133, -R188 ;  /* 0x800000bc85bc7220 */ /* 0x000fe20000410000 */
[----:B------:R1:W-:Y:S01]  /*3e90*/  STS [R97+0x1c], R76 ;  /* 0x00001c4c61007388 */ /* 0x0003e20000000800 */
[C---:B------:R-:W-:Y:S01]  /*3ea0*/  FFMA.FTZ R39, R161.reuse, R37, -R36 ;  /* 0x00000025a1277223 */ /* 0x040fe20000010824 */
[----:B------:R-:W-:Y:S01]  /*3eb0*/  FFMA.FTZ R162, R161, R177, R162 ;  /* 0x000000b1a1a27223 */ /* 0x000fe200000100a2 */
[C---:B------:R-:W-:Y:S01]  /*3ec0*/  FMUL.FTZ R192, R135.reuse, R192 ;  /* 0x000000c087c07220 */ /* 0x040fe20000410000 */
[----:B------:R-:W-:Y:S01]  /*3ed0*/  FMUL.FTZ R194, R135, -R194 ;  /* 0x800000c287c27220 */ /* 0x000fe20000410000 */
[----:B------:R-:W-:Y:S01]  /*3ee0*/  FADD.FTZ R39, R176, R39 ;  /* 0x00000027b0277221 */ /* 0x000fe20000010000 */
[----:B------:R-:W-:Y:S01]  /*3ef0*/  FADD.FTZ R175, R175, R162 ;  /* 0x000000a2afaf7221 */ /* 0x000fe20000010000 */
[----:B0-----:R-:W-:Y:S01]  /*3f00*/  FMUL.FTZ R38, R136, R199 ;  /* 0x000000c788267220 */ /* 0x001fe20000410000 */
[C---:B------:R-:W-:Y:S01]  /*3f10*/  FMUL.FTZ R196, R137.reuse, R196 ;  /* 0x000000c489c47220 */ /* 0x040fe20000410000 */
[C---:B------:R-:W-:Y:S01]  /*3f20*/  FMUL.FTZ R36, R160.reuse, R39 ;  /* 0x00000027a0247220 */ /* 0x040fe20000410000 */
[----:B------:R-:W-:Y:S01]  /*3f30*/  FMUL.FTZ R160, R160, R175 ;  /* 0x000000afa0a07220 */ /* 0x000fe20000410000 */
[----:B------:R-:W-:Y:S01]  /*3f40*/  FMUL.FTZ R198, R137, -R198 ;  /* 0x800000c689c67220 */ /* 0x000fe20000410000 */
[----:B-1----:R-:W-:Y:S01]  /*3f50*/  FMUL.FTZ R76, R154, R203 ;  /* 0x000000cb9a4c7220 */ /* 0x002fe20000410000 */
[C---:B------:R-:W-:Y:S01]  /*3f60*/  FFMA.FTZ R36, R159.reuse, R175, R36 ;  /* 0x000000af9f247223 */ /* 0x040fe20000010024 */
[----:B------:R-:W-:Y:S01]  /*3f70*/  FFMA.FTZ R159, R159, R39, -R160 ;  /* 0x000000279f9f7223 */ /* 0x000fe200000108a0 */
[----:B------:R-:W-:Y:S01]  /*3f80*/  FMUL.FTZ R160, R136, -R201 ;  /* 0x800000c988a07220 */ /* 0x000fe20000410000 */
[----:B------:R-:W-:Y:S01]  /*3f90*/  STS [R97+0x4], R166 ;  /* 0x000004a661007388 */ /* 0x000fe20000000800 */
[----:B------:R-:W-:Y:S01]  /*3fa0*/  FADD.FTZ R173, R173, R36 ;  /* 0x00000024adad7221 */ /* 0x000fe20000010000 */
[----:B------:R-:W-:Y:S01]  /*3fb0*/  FADD.FTZ R159, R174, R159 ;  /* 0x0000009fae9f7221 */ /* 0x000fe20000010000 */
[----:B------:R-:W-:Y:S01]  /*3fc0*/  FADD.FTZ R161, -R144, R49 ;  /* 0x0000003190a17221 */ /* 0x000fe20000010100 */
[----:B------:R-:W-:Y:S01]  /*3fd0*/  STS [R97+0x8], R170 ;  /* 0x000008aa61007388 */ /* 0x000fe20000000800 */
[C---:B------:R-:W-:Y:S01]  /*3fe0*/  FMUL.FTZ R36, R158.reuse, R173 ;  /* 0x000000ad9e247220 */ /* 0x040fe20000410000 */
[-C--:B------:R-:W-:Y:S01]  /*3ff0*/  FMUL.FTZ R158, R158, R159.reuse ;  /* 0x0000009f9e9e7220 */ /* 0x080fe20000410000 */
[----:B------:R-:W-:Y:S01]  /*4000*/  FADD.FTZ R50, -R145, R50 ;  /* 0x0000003291327221 */ /* 0x000fe20000010100 */
[----:B------:R-:W-:Y:S01]  /*4010*/  STS [R97+0xc], R182 ;  /* 0x00000cb661007388 */ /* 0x000fe20000000800 */
[C---:B------:R-:W-:Y:S01]  /*4020*/  FFMA.FTZ R77, R157.reuse, R159, -R36 ;  /* 0x0000009f9d4d7223 */ /* 0x040fe20000010824 */
[----:B------:R-:W-:Y:S01]  /*4030*/  FFMA.FTZ R158, R157, R173, R158 ;  /* 0x000000ad9d9e7223 */ /* 0x000fe2000001009e */
[----:B------:R-:W-:Y:S01]  /*4040*/  FADD.FTZ R186, -R143, R186 ;  /* 0x000000ba8fba7221 */ /* 0x000fe20000010100 */
[----:B------:R-:W-:Y:S01]  /*4050*/  STS [R97+0x10], R184 ;  /* 0x000010b861007388 */ /* 0x000fe20000000800 */
[----:B------:R-:W-:Y:S01]  /*4060*/  FADD.FTZ R157, R172, R77 ;  /* 0x0000004dac9d7221 */ /* 0x000fe20000010000 */
[----:B------:R-:W-:Y:S01]  /*4070*/  FADD.FTZ R171, R171, R158 ;  /* 0x0000009eabab7221 */ /* 0x000fe20000010000 */
[----:B------:R-:W-:Y:S01]  /*4080*/  FMUL.FTZ R158, R154, -R205 ;  /* 0x800000cd9a9e7220 */ /* 0x000fe20000410000 */
[----:B------:R-:W-:Y:S01]  /*4090*/  STS [R97+0x14], R188 ;  /* 0x000014bc61007388 */ /* 0x000fe20000000800 */
[C---:B------:R-:W-:Y:S01]  /*40a0*/  FMUL.FTZ R36, R156.reuse, R157 ;  /* 0x0000009d9c247220 */ /* 0x040fe20000410000 */
[----:B------:R-:W-:Y:S01]  /*40b0*/  FMUL.FTZ R156, R156, R171 ;  /* 0x000000ab9c9c7220 */ /* 0x000fe20000410000 */
[C---:B------:R-:W-:Y:S01]  /*40c0*/  FMUL.FTZ R169, R122.reuse, R159 ;  /* 0x0000009f7aa97220 */ /* 0x040fe20000410000 */
[----:B------:R-:W-:Y:S01]  /*40d0*/  STS [R97+0x20], R192 ;  /* 0x000020c061007388 */ /* 0x000fe20000000800 */
[C---:B------:R-:W-:Y:S01]  /*40e0*/  FFMA.FTZ R77, R155.reuse, R171, R36 ;  /* 0x000000ab9b4d7223 */ /* 0x040fe20000010024 */
[----:B------:R-:W-:Y:S01]  /*40f0*/  FFMA.FTZ R156, R155, R157, -R156 ;  /* 0x0000009d9b9c7223 */ /* 0x000fe2000001089c */
[----:B------:R-:W-:Y:S01]  /*4100*/  FMUL.FTZ R155, R122, R173 ;  /* 0x000000ad7a9b7220 */ /* 0x000fe20000410000 */
[----:B------:R-:W-:Y:S01]  /*4110*/  STS [R97+0x24], R194 ;  /* 0x000024c261007388 */ /* 0x000fe20000000800 */
[----:B------:R-:W-:Y:S01]  /*4120*/  FADD.FTZ R77, R168, R77 ;  /* 0x0000004da84d7221 */ /* 0x000fe20000010000 */
[----:B------:R-:W-:Y:S01]  /*4130*/  FADD.FTZ R167, R167, R156 ;  /* 0x0000009ca7a77221 */ /* 0x000fe20000010000 */
[----:B------:R-:W-:Y:S01]  /*4140*/  FMUL.FTZ R185, R48, R155 ;  /* 0x0000009b30b97220 */ /* 0x000fe20000410000 */
[----:B------:R0:W-:Y:S01]  /*4150*/  STS [R97+0x28], R38 ;  /* 0x0000282661007388 */ /* 0x0001e20000000800 */
[C---:B------:R-:W-:Y:S01]  /*4160*/  FMUL.FTZ R49, R118.reuse, R77 ;  /* 0x0000004d76317220 */ /* 0x040fe20000410000 */
[----:B------:R-:W-:Y:S01]  /*4170*/  FMUL.FTZ R163, R118, R167 ;  /* 0x000000a776a37220 */ /* 0x000fe20000410000 */
[----:B------:R-:W-:Y:S01]  /*4180*/  FFMA.FTZ R185, R186, R169, -R185 ;  /* 0x000000a9bab97223 */ /* 0x000fe200000108b9 */
[----:B------:R1:W-:Y:S01]  /*4190*/  STS [R97+0x2c], R160 ;  /* 0x00002ca061007388 */ /* 0x0003e20000000800 */
[----:B------:R-:W-:Y:S01]  /*41a0*/  FMUL.FTZ R165, R46, R49 ;  /* 0x000000312ea57220 */ /* 0x000fe20000410000 */
[----:B------:R-:W-:Y:S01]  /*41b0*/  FMUL.FTZ R169, R48, R169 ;  /* 0x000000a930a97220 */ /* 0x000fe20000410000 */
[----:B------:R-:W-:Y:S01]  /*41c0*/  FMUL.FTZ R36, R124, R175 ;  /* 0x000000af7c247220 */ /* 0x000fe20000410000 */
[----:B------:R-:W-:Y:S01]  /*41d0*/  STS [R97+0x30], R196 ;  /* 0x000030c461007388 */ /* 0x000fe20000000800 */
[----:B------:R-:W-:Y:S01]  /*41e0*/  FFMA.FTZ R165, R50, R163, -R165 ;  /* 0x000000a332a57223 */ /* 0x000fe200000108a5 */
[----:B0-----:R-:W-:Y:S01]  /*41f0*/  FMUL.FTZ R38, R120, R171 ;  /* 0x000000ab78267220 */ /* 0x001fe20000410000 */
[----:B------:R-:W-:Y:S01]  /*4200*/  FMUL.FTZ R163, R46, R163 ;  /* 0x000000a32ea37220 */ /* 0x000fe20000410000 */
[----:B------:R-:W-:Y:S01]  /*4210*/  STS [R97+0x34], R198 ;  /* 0x000034c661007388 */ /* 0x000fe20000000800 */
[----:B------:R-:W-:Y:S01]  /*4220*/  FADD.FTZ R165, RZ, R165 ;  /* 0x000000a5ffa57221 */ /* 0x000fe20000010000 */
[----:B------:R-:W-:Y:S01]  /*4230*/  FMUL.FTZ R156, R47, R38 ;  /* 0x000000262f9c7220 */ /* 0x000fe20000410000 */
[----:B------:R-:W-:Y:S01]  /*4240*/  FFMA.FTZ R163, R50, R49, R163 ;  /* 0x0000003132a37223 */ /* 0x000fe200000100a3 */
[----:B------:R0:W-:Y:S01]  /*4250*/  STS [R97+0x38], R76 ;  /* 0x0000384c61007388 */ /* 0x0001e20000000800 */
[----:B------:R-:W-:Y:S01]  /*4260*/  FFMA.FTZ R169, R186, R155, R169 ;  /* 0x0000009bbaa97223 */ /* 0x000fe200000100a9 */
[----:B------:R-:W-:Y:S01]  /*4270*/  FADD.FTZ R187, -R142, R187 ;  /* 0x000000bb8ebb7221 */ /* 0x000fe20000010100 */
[----:B------:R-:W-:Y:S01]  /*4280*/  FADD.FTZ R163, RZ, R163 ;  /* 0x000000a3ffa37221 */ /* 0x000fe20000010000 */
[----:B------:R2:W-:Y:S01]  /*4290*/  STS [R97+0x3c], R158 ;  /* 0x00003c9e61007388 */ /* 0x0005e20000000800 */
[----:B-1----:R-:W-:Y:S01]  /*42a0*/  FMUL.FTZ R160, R41, R36 ;  /* 0x0000002429a07220 */ /* 0x002fe20000410000 */
[----:B------:R-:W-:Y:S01]  /*42b0*/  FADD.FTZ R193, -R140, R193 ;  /* 0x000000c18cc17221 */ /* 0x000fe20000010100 */
[C---:B------:R-:W-:Y:S01]  /*42c0*/  FMUL.FTZ R197, R31.reuse, R44 ;  /* 0x0000002c1fc57220 */ /* 0x040fe20000410000 */
[----:B------:R-:W-:Y:S01]  /*42d0*/  BAR.SYNC.DEFER_BLOCKING 0x0 ;  /* 0x0000000000007b1d */ /* 0x000fe20000010000 */
[----:B------:R-:W-:Y:S01]  /*42e0*/  FMUL.FTZ R199, R31, R29 ;  /* 0x0000001d1fc77220 */ /* 0x000fe20000410000 */
[----:B0-----:R-:W-:Y:S01]  /*42f0*/  FMUL.FTZ R76, R120, R157 ;  /* 0x0000009d784c7220 */ /* 0x001fe20000410000 */
[----:B------:R-:W-:-:S03]  /*4300*/  FFMA.FTZ R197, R30, R29, -R197 ;  /* 0x0000001d1ec57223 */ /* 0x000fc600000108c5 */
[-C--:B------:R-:W-:Y:S01]  /*4310*/  FFMA.FTZ R156, R161, R76.reuse, -R156 ;  /* 0x0000004ca19c7223 */ /* 0x080fe2000001089c */
[----:B------:R-:W-:Y:S01]  /*4320*/  FMUL.FTZ R76, R47, R76 ;  /* 0x0000004c2f4c7220 */ /* 0x000fe20000410000 */
[----:B--2---:R-:W-:Y:S02]  /*4330*/  FMUL.FTZ R158, R124, R39 ;  /* 0x000000277c9e7220 */ /* 0x004fe40000410000 */
[----:B------:R-:W-:Y:S01]  /*4340*/  FADD.FTZ R156, R165, R156 ;  /* 0x0000009ca59c7221 */ /* 0x000fe20000010000 */
[----:B------:R-:W-:Y:S01]  /*4350*/  FFMA.FTZ R76, R161, R38, R76 ;  /* 0x00000026a14c7223 */ /* 0x000fe2000001004c */
[-C--:B------:R-:W-:Y:S01]  /*4360*/  FFMA.FTZ R165, R187, R158.reuse, -R160 ;  /* 0x0000009ebba57223 */ /* 0x080fe200000108a0 */
[----:B------:R-:W-:Y:S01]  /*4370*/  FMUL.FTZ R158, R41, R158 ;  /* 0x0000009e299e7220 */ /* 0x000fe20000410000 */
[----:B------:R-:W-:Y:S01]  /*4380*/  FADD.FTZ R156, R156, R185 ;  /* 0x000000b99c9c7221 */ /* 0x000fe20000010000 */
[----:B------:R-:W-:Y:S01]  /*4390*/  FADD.FTZ R76, R163, R76 ;  /* 0x0000004ca34c7221 */ /* 0x000fe20000010000 */
[C---:B------:R-:W-:Y:S01]  /*43a0*/  FMUL.FTZ R163, R126.reuse, R177 ;  /* 0x000000b17ea37220 */ /* 0x040fe20000410000 */
[----:B------:R-:W-:Y:S01]  /*43b0*/  FMUL.FTZ R185, R126, R37 ;  /* 0x000000257eb97220 */ /* 0x000fe20000410000 */
[----:B------:R-:W-:Y:S01]  /*43c0*/  FMUL.FTZ R160, R128, R51 ;  /* 0x0000003380a07220 */ /* 0x000fe20000410000 */
[----:B------:R-:W-:Y:S01]  /*43d0*/  FADD.FTZ R169, R76, R169 ;  /* 0x000000a94ca97221 */ /* 0x000fe20000010000 */
[----:B------:R-:W-:Y:S01]  /*43e0*/  FADD.FTZ R76, -R141, R42 ;  /* 0x0000002a8d4c7221 */ /* 0x000fe20000010100 */
[----:B------:R-:W-:Y:S01]  /*43f0*/  FMUL.FTZ R195, R40, R163 ;  /* 0x000000a328c37220 */ /* 0x000fe20000410000 */
[----:B------:R-:W-:Y:S01]  /*4400*/  FFMA.FTZ R158, R187, R36, R158 ;  /* 0x00000024bb9e7223 */ /* 0x000fe2000001009e */
[----:B------:R-:W-:Y:S01]  /*4410*/  FMUL.FTZ R42, R128, R179 ;  /* 0x000000b3802a7220 */ /* 0x000fe20000410000 */
[----:B------:R0:W1:Y:S01]  /*4420*/  LDS R201, [R96+0x8c0] ;  /* 0x0008c00060c97984 */ /* 0x0000620000000800 */
[-C--:B------:R-:W-:Y:S01]  /*4430*/  FFMA.FTZ R195, R76, R185.reuse, -R195 ;  /* 0x000000b94cc37223 */ /* 0x080fe200000108c3 */
[----:B------:R-:W-:Y:S01]  /*4440*/  FMUL.FTZ R185, R40, R185 ;  /* 0x000000b928b97220 */ /* 0x000fe20000410000 */
[----:B------:R-:W-:Y:S01]  /*4450*/  FMUL.FTZ R162, R191, R160 ;  /* 0x000000a0bfa27220 */ /* 0x000fe20000410000 */
[----:B------:R-:W-:Y:S01]  /*4460*/  FADD.FTZ R158, R169, R158 ;  /* 0x0000009ea99e7221 */ /* 0x000fe20000010000 */
[----:B------:R-:W-:Y:S01]  /*4470*/  FADD.FTZ R156, R156, R165 ;  /* 0x000000a59c9c7221 */ /* 0x000fe20000010000 */
[----:B------:R-:W-:Y:S01]  /*4480*/  FFMA.FTZ R185, R76, R163, R185 ;  /* 0x000000a34cb97223 */ /* 0x000fe200000100b9 */
[----:B------:R-:W-:Y:S01]  /*4490*/  FFMA.FTZ R165, R193, R42, R162 ;  /* 0x0000002ac1a57223 */ /* 0x000fe200000100a2 */
[----:B------:R-:W-:Y:S01]  /*44a0*/  LEA R162, R153, -R148, 0x1 ;  /* 0x8000009499a27211 */ /* 0x000fe200078e08ff */
[----:B------:R-:W-:Y:S01]  /*44b0*/  FMUL.FTZ R169, R191, R42 ;  /* 0x0000002abfa97220 */ /* 0x000fe20000410000 */
[----:B------:R-:W-:Y:S01]  /*44c0*/  FADD.FTZ R158, R158, R185 ;  /* 0x000000b99e9e7221 */ /* 0x000fe20000010000 */
[----:B------:R-:W-:Y:S01]  /*44d0*/  FFMA.FTZ R185, -R137, R28, R32 ;  /* 0x0000001c89b97223 */ /* 0x000fe20000010120 */
[----:B------:R-:W-:Y:S01]  /*44e0*/  FMUL.FTZ R32, R130, R181 ;  /* 0x000000b582207220 */ /* 0x000fe20000410000 */
[----:B------:R-:W-:Y:S01]  /*44f0*/  ISETP.GE.AND P1, PT, R162, 0x1, PT ;  /* 0x00000001a200780c */ /* 0x000fe20003f26270 */
[----:B------:R-:W-:Y:S01]  /*4500*/  FADD.FTZ R158, R158, R165 ;  /* 0x000000a59e9e7221 */ /* 0x000fe20000010000 */
[----:B------:R-:W-:Y:S01]  /*4510*/  FADD.FTZ R165, -R139, R34 ;  /* 0x000000228ba57221 */ /* 0x000fe20000010100 */
[----:B------:R-:W-:Y:S01]  /*4520*/  FMUL.FTZ R28, R130, R43 ;  /* 0x0000002b821c7220 */ /* 0x000fe20000410000 */
[----:B------:R-:W-:Y:S01]  /*4530*/  FMUL.FTZ R34, R33, R32 ;  /* 0x0000002021227220 */ /* 0x000fe20000410000 */
[----:B------:R-:W-:Y:S01]  /*4540*/  FADD.FTZ R156, R156, R195 ;  /* 0x000000c39c9c7221 */ /* 0x000fe20000010000 */
[----:B------:R-:W-:Y:S01]  /*4550*/  FFMA.FTZ R169, R193, R160, -R169 ;  /* 0x000000a0c1a97223 */ /* 0x000fe200000108a9 */
[----:B------:R-:W-:Y:S01]  /*4560*/  ISETP.GE.AND P2, PT, R162, 0x21, PT ;  /* 0x00000021a200780c */ /* 0x000fe20003f46270 */
[-C--:B------:R-:W-:Y:S01]  /*4570*/  FFMA.FTZ R195, R165, R28.reuse, -R34 ;  /* 0x0000001ca5c37223 */ /* 0x080fe20000010822 */
[----:B------:R-:W-:Y:S01]  /*4580*/  FMUL.FTZ R28, R33, R28 ;  /* 0x0000001c211c7220 */ /* 0x000fe20000410000 */
[----:B------:R-:W-:Y:S01]  /*4590*/  FADD.FTZ R156, R156, R169 ;  /* 0x000000a99c9c7221 */ /* 0x000fe20000010000 */
[----:B------:R-:W-:Y:S01]  /*45a0*/  ISETP.GE.AND P3, PT, R162, 0x41, PT ;  /* 0x00000041a200780c */ /* 0x000fe20003f66270 */
[----:B------:R-:W-:Y:S01]  /*45b0*/  FFMA.FTZ R160, R30, R44, R199 ;  /* 0x0000002c1ea07223 */ /* 0x000fe200000100c7 */
[----:B------:R-:W-:Y:S01]  /*45c0*/  FFMA.FTZ R31, R165, R32, R28 ;  /* 0x00000020a51f7223 */ /* 0x000fe2000001001c */
[----:B------:R-:W-:Y:S01]  /*45d0*/  ISETP.GE.AND P4, PT, R162, 0x61, PT ;  /* 0x00000061a200780c */ /* 0x000fe20003f86270 */
[----:B------:R-:W-:-:S02]  /*45e0*/  FADD.FTZ R156, R156, R195 ;  /* 0x000000c39c9c7221 */ /* 0x000fc40000010000 */
[----:B------:R-:W-:Y:S01]  /*45f0*/  FADD.FTZ R31, R158, R31 ;  /* 0x0000001f9e1f7221 */ /* 0x000fe20000010000 */
[----:B0-----:R-:W-:Y:S09]  /*4600*/  @!P1 BRA `(.L_x_16462) ;  /* 0x0000000000089947 */ /* 0x001ff20003800000 */
[----:B------:R-:W0:Y:S04]  /*4610*/  LDS R169, [R101+0x840] ;  /* 0x0008400065a97984 */ /* 0x000e280000000800 */
[----:B0-----:R0:W-:Y:S02]  /*4620*/  REDG.E.ADD.F32.FTZ.RN.STRONG.GPU desc[UR16][R2.64], R169 ;  /* 0x000000a9020079a6 */ /* 0x0011e4000c12f310 */
.L_x_16462:
[----:B------:R-:W-:Y:S05]  /*4630*/  BSYNC.RECONVERGENT B0 ;  /* 0x0000000000007941 */ /* 0x000fea0003800200 */
.L_x_16461:
[----:B------:R-:W-:Y:S04]  /*4640*/  BSSY.RECONVERGENT B0, `(.L_x_16463) ;  /* 0x0000003000007945 */ /* 0x000fe80003800200 */
[----:B------:R-:W-:Y:S05]  /*4650*/  @!P2 BRA `(.L_x_16464) ;  /* 0x000000000004a947 */ /* 0x000fea0003800000 */
[----:B-1----:R2:W-:Y:S02]  /*4660*/  REDG.E.ADD.F32.FTZ.RN.STRONG.GPU desc[UR16][R2.64+0x80], R201 ;  /* 0x000080c9020079a6 */ /* 0x0025e4000c12f310 */
.L_x_16464:
[----:B------:R-:W-:Y:S05]  /*4670*/  BSYNC.RECONVERGENT B0 ;  /* 0x0000000000007941 */ /* 0x000fea0003800200 */
.L_x_16463:
[----:B0-----:R0:W3:Y:S01]  /*4680*/  LDS R169, [R95+0x940] ;  /* 0x000940005fa97984 */ /* 0x0010e20000000800 */
[----:B------:R-:W-:Y:S04]  /*4690*/  BSSY.RECONVERGENT B0, `(.L_x_16465) ;  /* 0x0000003000007945 */ /* 0x000fe80003800200 */
[----:B------:R-:W-:Y:S05]  /*46a0*/  @!P3 BRA `(.L_x_16466) ;  /* 0x000000000004b947 */ /* 0x000fea0003800000 */
[----:B---3--:R4:W-:Y:S02]  /*46b0*/  REDG.E.ADD.F32.FTZ.RN.STRONG.GPU desc[UR16][R2.64+0x100], R169 ;  /* 0x000100a9020079a6 */ /* 0x0089e4000c12f310 */
.L_x_16466:
[----:B------:R-:W-:Y:S05]  /*46c0*/  BSYNC.RECONVERGENT B0 ;  /* 0x0000000000007941 */ /* 0x000fea0003800200 */
.L_x_16465:
[----:B---34-:R3:W4:Y:S01]  /*46d0*/  LDS R169, [R94+0x9c0] ;  /* 0x0009c0005ea97984 */ /* 0x0187220000000800 */
[----:B------:R-:W-:Y:S04]  /*46e0*/  BSSY.RECONVERGENT B0, `(.L_x_16467) ;  /* 0x0000003000007945 */ /* 0x000fe80003800200 */
[----:B------:R-:W-:Y:S05]  /*46f0*/  @!P4 BRA `(.L_x_16468) ;  /* 0x000000000004c947 */ /* 0x000fea0003800000 */
[----:B----4-:R4:W-:Y:S02]  /*4700*/  REDG.E.ADD.F32.FTZ.RN.STRONG.GPU desc[UR16][R2.64+0x180], R169 ;  /* 0x000180a9020079a6 */ /* 0x0109e4000c12f310 */
.L_x_16468:
[----:B------:R-:W-:Y:S05]  /*4710*/  BSYNC.RECONVERGENT B0 ;  /* 0x0000000000007941 */ /* 0x000fea0003800200 */
.L_x_16467:
[----:B----4-:R4:W0:Y:S01]  /*4720*/  LDS R169, [R93+0xa40] ;  /* 0x000a40005da97984 */ /* 0x0108220000000800 */
        /* <DEDUP_REMOVED lines=9> */
.L_x_16470:
[----:B------:R-:W-:Y:S05]  /*47c0*/  BSYNC.RECONVERGENT B0 ;  /* 0x0000000000007941 */ /* 0x000fea0003800200 */
.L_x_16469:
[----:B0-----:R0:W0:Y:S01]  /*47d0*/  LDS R169, [R92+0xac0] ;  /* 0x000ac0005ca97984 */ /* 0x0010220000000800 */
[----:B------:R-:W-:Y:S04]  /*47e0*/  BSSY.RECONVERGENT B0, `(.L_x_16471) ;  /* 0x0000003000007945 */ /* 0x000fe80003800200 */
[----:B------:R-:W-:Y:S05]  /*47f0*/  @!P1 BRA `(.L_x_16472) ;  /* 0x0000000000049947 */ /* 0x000fea0003800000 */
[----:B0-----:R0:W-:Y:S02]  /*4800*/  REDG.E.ADD.F32.FTZ.RN.STRONG.GPU desc[UR16][R2.64+0x280], R169 ;  /* 0x000280a9020079a6 */ /* 0x0011e4000c12f310 */
.L_x_16472:
[----:B------:R-:W-:Y:S05]  /*4810*/  BSYNC.RECONVERGENT B0 ;  /* 0x0000000000007941 */ /* 0x000fea0003800200 */
.L_x_16471:
[----:B0-----:R0:W0:Y:S01]  /*4820*/  LDS R169, [R91+0xb40] ;  /* 0x000b40005ba97984 */ /* 0x0010220000000800 */
[----:B------:R-:W-:Y:S04]  /*4830*/  BSSY.RECONVERGENT B0, `(.L_x_16473) ;  /* 0x0000003000007945 */ /* 0x000fe80003800200 */
[----:B------:R-:W-:Y:S05]  /*4840*/  @!P2 BRA `(.L_x_16474) ;  /* 0x000000000004a947 */ /* 0x000fea0003800000 */
[----:B0-----:R0:W-:Y:S02]  /*4850*/  REDG.E.ADD.F32.FTZ.RN.STRONG.GPU desc[UR16][R2.64+0x300], R169 ;  /* 0x000300a9020079a6 */ /* 0x0011e4000c12f310 */
.L_x_16474:
[----:B------:R-:W-:Y:S05]  /*4860*/  BSYNC.RECONVERGENT B0 ;  /* 0x0000000000007941 */ /* 0x000fea0003800200 */
.L_x_16473:
[----:B0-----:R0:W0:Y:S01]  /*4870*/  LDS R169, [R90+0xbc0] ;  /* 0x000bc0005aa97984 */ /* 0x0010220000000800 */
[----:B------:R-:W-:Y:S04]  /*4880*/  BSSY.RECONVERGENT B0, `(.L_x_16475) ;  /* 0x0000003000007945 */ /* 0x000fe80003800200 */
[----:B------:R-:W-:Y:S05]  /*4890*/  @!P3 BRA `(.L_x_16476) ;  /* 0x000000000004b947 */ /* 0x000fea0003800000 */
[----:B0-----:R0:W-:Y:S02]  /*48a0*/  REDG.E.ADD.F32.FTZ.RN.STRONG.GPU desc[UR16][R2.64+0x380], R169 ;  /* 0x000380a9020079a6 */ /* 0x0011e4000c12f310 */
.L_x_16476:
[----:B------:R-:W-:Y:S05]  /*48b0*/  BSYNC.RECONVERGENT B0 ;  /* 0x0000000000007941 */ /* 0x000fea0003800200 */
.L_x_16475:
[----:B0-----:R0:W0:Y:S01]  /*48c0*/  LDS R169, [R89+0xc40] ;  /* 0x000c400059a97984 */ /* 0x0010220000000800 */
[----:B------:R-:W-:Y:S04]  /*48d0*/  BSSY.RECONVERGENT B0, `(.L_x_16477) ;  /* 0x0000003000007945 */ /* 0x000fe80003800200 */
[----:B------:R-:W-:Y:S05]  /*48e0*/  @!P4 BRA `(.L_x_16478) ;  /* 0x000000000004c947 */ /* 0x000fea0003800000 */
[----:B0-----:R0:W-:Y:S02]  /*48f0*/  REDG.E.ADD.F32.FTZ.RN.STRONG.GPU desc[UR16][R2.64+0x400], R169 ;  /* 0x000400a9020079a6 */ /* 0x0011e4000c12f310 */
.L_x_16478:
[----:B------:R-:W-:Y:S05]  /*4900*/  BSYNC.RECONVERGENT B0 ;  /* 0x0000000000007941 */ /* 0x000fea0003800200 */
.L_x_16477:
[----:B0-----:R0:W0:Y:S01]  /*4910*/  LDS R169, [R88+0xcc0] ;  /* 0x000cc00058a97984 */ /* 0x0010220000000800 */
[----:B------:R-:W-:Y:S04]  /*4920*/  BSSY.RECONVERGENT B0, `(.L_x_16479) ;  /* 0x0000003000007945 */ /* 0x000fe80003800200 */
[----:B------:R-:W-:Y:S05]  /*4930*/  @!P5 BRA `(.L_x_16480) ;  /* 0x000000000004d947 */ /* 0x000fea0003800000 */
[----:B0-----:R0:W-:Y:S02]  /*4940*/  REDG.E.ADD.F32.FTZ.RN.STRONG.GPU desc[UR16][R2.64+0x480], R169 ;  /* 0x000480a9020079a6 */ /* 0x0011e4000c12f310 */
.L_x_16480:
[----:B------:R-:W-:Y:S05]  /*4950*/  BSYNC.RECONVERGENT B0 ;  /* 0x0000000000007941 */ /* 0x000fea0003800200 */
.L_x_16479:
        /* <DEDUP_REMOVED lines=10> */
.L_x_16482:
[----:B------:R-:W-:Y:S05]  /*4a00*/  BSYNC.RECONVERGENT B0 ;  /* 0x0000000000007941 */ /* 0x000fea0003800200 */
.L_x_16481:
[----:B0-----:R0:W0:Y:S01]  /*4a10*/  LDS R169, [R86+0xdc0] ;  /* 0x000dc00056a97984 */ /* 0x0010220000000800 */
[----:B------:R-:W-:Y:S01]  /*4a20*/  BSSY.RECONVERGENT B0, `(.L_x_16483) ;  /* 0x0000004000007945 */ /* 0x000fe20003800200 */
[----:B------:R-:W-:-:S03]  /*4a30*/  FMUL.FTZ R34, R132, R183 ;  /* 0x000000b784227220 */ /* 0x000fc60000410000 */
[----:B------:R-:W-:Y:S05]  /*4a40*/  @!P1 BRA `(.L_x_16484) ;  /* 0x0000000000049947 */ /* 0x000fea0003800000 */
[----:B0-----:R0:W-:Y:S02]  /*4a50*/  REDG.E.ADD.F32.FTZ.RN.STRONG.GPU desc[UR16][R2.64+0x580], R169 ;  /* 0x000580a9020079a6 */ /* 0x0011e4000c12f310 */
.L_x_16484:
[----:B------:R-:W-:Y:S05]  /*4a60*/  BSYNC.RECONVERGENT B0 ;  /* 0x0000000000007941 */ /* 0x000fea0003800200 */
.L_x_16483:
[----:B0-----:R-:W-:Y:S01]  /*4a70*/  FADD.FTZ R169, -R138, R29 ;  /* 0x0000001d8aa97221 */ /* 0x001fe20000010100 */
[----:B------:R-:W-:Y:S01]  /*4a80*/  BSSY.RECONVERGENT B0, `(.L_x_16485) ;  /* 0x0000006000007945 */ /* 0x000fe20003800200 */
[----:B------:R0:W0:Y:S01]  /*4a90*/  LDS R29, [R85+0xe40] ;  /* 0x000e4000551d7984 */ /* 0x0000220000000800 */
[----:B------:R-:W-:Y:S01]  /*4aa0*/  FMUL.FTZ R28, R132, R45 ;  /* 0x0000002d841c7220 */ /* 0x000fe20000410000 */
[----:B------:R-:W-:Y:S01]  /*4ab0*/  FMUL.FTZ R30, R44, R34 ;  /* 0x000000222c1e7220 */ /* 0x000fe20000410000 */
[----:B------:R-:W-:Y:S06]  /*4ac0*/  @!P2 BRA `(.L_x_16486) ;  /* 0x000000000004a947 */ /* 0x000fec0003800000 */
[----:B0-----:R0:W-:Y:S02]  /*4ad0*/  REDG.E.ADD.F32.FTZ.RN.STRONG.GPU desc[UR16][R2.64+0x600], R29 ;  /* 0x0006001d020079a6 */ /* 0x0011e4000c12f310 */
.L_x_16486:
[----:B------:R-:W-:Y:S05]  /*4ae0*/  BSYNC.RECONVERGENT B0 ;  /* 0x0000000000007941 */ /* 0x000fea0003800200 */
.L_x_16485:
[----:B------:R1:W1:Y:S01]  /*4af0*/  LDS R195, [R84+0xec0] ;  /* 0x000ec00054c37984 */ /* 0x0002620000000800 */
[----:B------:R-:W-:Y:S01]  /*4b00*/  BSSY.RECONVERGENT B0, `(.L_x_16487) ;  /* 0x0000005000007945 */ /* 0x000fe20003800200 */
[-C--:B0-----:R-:W-:Y:S01]  /*4b10*/  FFMA.FTZ R29, R169, R28.reuse, -R30 ;  /* 0x0000001ca91d7223 */ /* 0x081fe2000001081e */
[----:B------:R-:W-:Y:S02]  /*4b20*/  FMUL.FTZ R28, R44, R28 ;  /* 0x0000001c2c1c7220 */ /* 0x000fe40000410000 */
[----:B------:R-:W-:Y:S05]  /*4b30*/  @!P3 BRA `(.L_x_16488) ;  /* 0x000000000004b947 */ /* 0x000fea0003800000 */
[----:B-1----:R0:W-:Y:S02]  /*4b40*/  REDG.E.ADD.F32.FTZ.RN.STRONG.GPU desc[UR16][R2.64+0x680], R195 ;  /* 0x000680c3020079a6 */ /* 0x0021e4000c12f310 */
.L_x_16488:
[----:B------:R-:W-:Y:S05]  /*4b50*/  BSYNC.RECONVERGENT B0 ;  /* 0x0000000000007941 */ /* 0x000fea0003800200 */
.L_x_16487:
[----:B01----:R0:W1:Y:S01]  /*4b60*/  LDS R195, [R83+0xf40] ;  /* 0x000f400053c37984 */ /* 0x0030620000000800 */
[----:B------:R-:W-:Y:S01]  /*4b70*/  BSSY.RECONVERGENT B0, `(.L_x_16489) ;  /* 0x0000004000007945 */ /* 0x000fe20003800200 */
[----:B------:R-:W-:-:S03]  /*4b80*/  FFMA.FTZ R28, R169, R34, R28 ;  /* 0x00000022a91c7223 */ /* 0x000fc6000001001c */
[----:B------:R-:W-:Y:S05]  /*4b90*/  @!P4 BRA `(.L_x_16490) ;  /* 0x000000000004c947 */ /* 0x000fea0003800000 */
[----:B-1----:R1:W-:Y:S02]  /*4ba0*/  REDG.E.ADD.F32.FTZ.RN.STRONG.GPU desc[UR16][R2.64+0x700], R195 ;  /* 0x000700c3020079a6 */ /* 0x0023e4000c12f310 */
.L_x_16490:
[----:B------:R-:W-:Y:S05]  /*4bb0*/  BSYNC.RECONVERGENT B0 ;  /* 0x0000000000007941 */ /* 0x000fea0003800200 */
.L_x_16489:
[----:B------:R-:W-:Y:S01]  /*4bc0*/  FADD.FTZ R28, R31, R28 ;  /* 0x0000001c1f1c7221 */ /* 0x000fe20000010000 */
[----:B------:R-:W-:Y:S01]  /*4bd0*/  BSSY.RECONVERGENT B0, `(.L_x_16491) ;  /* 0x0000005000007945 */ /* 0x000fe20003800200 */
[----:B------:R0:W0:Y:S01]  /*4be0*/  LDS R31, [R82+0xfc0] ;  /* 0x000fc000521f7984 */ /* 0x0000220000000800 */
[----:B------:R-:W-:Y:S02]  /*4bf0*/  FADD.FTZ R29, R156, R29 ;  /* 0x0000001d9c1d7221 */ /* 0x000fe40000010000 */
[----:B------:R-:W-:Y:S05]  /*4c00*/  @!P5 BRA `(.L_x_16492) ;  /* 0x000000000004d947 */ /* 0x000fea0003800000 */
[----:B0-----:R0:W-:Y:S02]  /*4c10*/  REDG.E.ADD.F32.FTZ.RN.STRONG.GPU desc[UR16][R2.64+0x780], R31 ;  /* 0x0007801f020079a6 */ /* 0x0011e4000c12f310 */
.L_x_16492:
[----:B------:R-:W-:Y:S05]  /*4c20*/  BSYNC.RECONVERGENT B0 ;  /* 0x0000000000007941 */ /* 0x000fea0003800200 */
.L_x_16491:
[C---:B------:R-:W-:Y:S01]  /*4c30*/  FFMA.FTZ R30, R154.reuse, R197, R35 ;  /* 0x000000c59a1e7223 */ /* 0x040fe20000010023 */
[----:B0-----:R-:W-:Y:S01]  /*4c40*/  FFMA.FTZ R31, -R154, R160, R185 ;  /* 0x000000a09a1f7223 */ /* 0x001fe200000101b9 */
[----:B-12---:R-:W0:Y:S01]  /*4c50*/  SHFL.DOWN PT, R3, R28, 0x1, 0x1f ;  /* 0x08201f001c037f89 */ /* 0x006e2200000e0000 */
[C---:B------:R-:W-:Y:S01]  /*4c60*/  ISETP.GT.AND P1, PT, R81.reuse, 0x1e, PT ;  /* 0x0000001e5100780c */ /* 0x040fe20003f24270 */
[----:B------:R-:W-:Y:S01]  /*4c70*/  BSSY.RECONVERGENT B0, `(.L_x_16493) ;  /* 0x0000066000007945 */ /* 0x000fe20003800200 */
[----:B------:R-:W-:Y:S01]  /*4c80*/  ISETP.GT.AND P2, PT, R81, 0xf, PT ;  /* 0x0000000f5100780c */ /* 0x000fe20003f44270 */
[----:B------:R-:W1:Y:S04]  /*4c90*/  SHFL.DOWN PT, R2, R29, 0x1, 0x1f ;  /* 0x08201f001d027f89 */ /* 0x000e6800000e0000 */
[----:B------:R-:W2:Y:S04]  /*4ca0*/  SHFL.DOWN PT, R35, R30, 0x1, 0x1f ;  /* 0x08201f001e237f89 */ /* 0x000ea800000e0000 */
[----:B------:R-:W5:Y:S02]  /*4cb0*/  SHFL.DOWN PT, R156, R31, 0x1, 0x1f ;  /* 0x08201f001f9c7f89 */ /* 0x000f6400000e0000 */
[----:B0-----:R-:W-:Y:S01]  /*4cc0*/  @!P1 FADD.FTZ R28, R28, R3 ;  /* 0x000000031c1c9221 */ /* 0x001fe20000010000 */
[----:B------:R-:W-:Y:S01]  /*4cd0*/  FMUL.FTZ R3, R75, R45 ;  /* 0x0000002d4b037220 */ /* 0x000fe20000410000 */
[----:B-1----:R-:W-:-:S03]  /*4ce0*/  @!P1 FADD.FTZ R29, R29, R2 ;  /* 0x000000021d1d9221 */ /* 0x002fc60000010000 */
[----:B------:R-:W-:Y:S01]  /*4cf0*/  FFMA.FTZ R2, R74, R183, R3 ;  /* 0x000000b74a027223 */ /* 0x000fe20000010003 */
[----:B------:R-:W-:Y:S01]  /*4d00*/  FMUL.FTZ R3, R75, R43 ;  /* 0x0000002b4b037220 */ /* 0x000fe20000410000 */
[----:B--2---:R-:W-:Y:S01]  /*4d10*/  @!P1 FADD.FTZ R30, R30, R35 ;  /* 0x000000231e1e9221 */ /* 0x004fe20000010000 */
[----:B------:R-:W0:Y:S01]  /*4d20*/  SHFL.DOWN PT, R158, R29, 0x2, 0x1f ;  /* 0x08401f001d9e7f89 */ /* 0x000e2200000e0000 */
[----:B------:R-:W-:Y:S01]  /*4d30*/  FMUL.FTZ R169, R169, R2 ;  /* 0x00000002a9a97220 */ /* 0x000fe20000410000 */
[C---:B------:R-:W-:Y:S01]  /*4d40*/  FFMA.FTZ R2, R74.reuse, R181, R3 ;  /* 0x000000b54a027223 */ /* 0x040fe20000010003 */
[----:B-----5:R-:W-:Y:S01]  /*4d50*/  @!P1 FADD.FTZ R31, R31, R156 ;  /* 0x0000009c1f1f9221 */ /* 0x020fe20000010000 */
[----:B------:R-:W1:Y:S01]  /*4d60*/  SHFL.DOWN PT, R35, R28, 0x2, 0x1f ;  /* 0x08401f001c237f89 */ /* 0x000e6200000e0000 */
[----:B------:R-:W-:Y:S01]  /*4d70*/  ISETP.GT.AND P1, PT, R81, 0x1d, PT ;  /* 0x0000001d5100780c */ /* 0x000fe20003f24270 */
[C---:B------:R-:W-:Y:S01]  /*4d80*/  FMUL.FTZ R156, R75.reuse, R183 ;  /* 0x000000b74b9c7220 */ /* 0x040fe20000410000 */
[----:B------:R-:W-:Y:S01]  /*4d90*/  FMUL.FTZ R3, R75, R51 ;  /* 0x000000334b037220 */ /* 0x000fe20000410000 */
[----:B------:R-:W2:Y:S01]  /*4da0*/  SHFL.DOWN PT, R185, R30, 0x2, 0x1f ;  /* 0x08401f001eb97f89 */ /* 0x000ea200000e0000 */
[----:B------:R-:W-:Y:S01]  /*4db0*/  FMUL.FTZ R2, R165, R2 ;  /* 0x00000002a5027220 */ /* 0x000fe20000410000 */
[----:B------:R-:W-:Y:S01]  /*4dc0*/  FFMA.FTZ R45, R74, R45, -R156 ;  /* 0x0000002d4a2d7223 */ /* 0x000fe2000001089c */
[----:B------:R-:W-:Y:S01]  /*4dd0*/  FMUL.FTZ R156, R75, R181 ;  /* 0x000000b54b9c7220 */ /* 0x000fe20000410000 */
[----:B------:R-:W5:Y:S02]  /*4de0*/  SHFL.DOWN PT, R162, R31, 0x2, 0x1f ;  /* 0x08401f001fa27f89 */ /* 0x000f6400000e0000 */
[----:B------:R-:W-:Y:S01]  /*4df0*/  FFMA.FTZ R44, R44, R45, R169 ;  /* 0x0000002d2c2c7223 */ /* 0x000fe200000100a9 */
[----:B------:R-:W-:-:S03]  /*4e00*/  FFMA.FTZ R156, R74, R43, -R156 ;  /* 0x0000002b4a9c7223 */ /* 0x000fc6000001089c */
[----:B------:R-:W-:Y:S01]  /*4e10*/  FFMA.FTZ R160, R11, R183, R44 ;  /* 0x000000b70ba07223 */ /* 0x000fe2000001002c */
[C---:B------:R-:W-:Y:S01]  /*4e20*/  FFMA.FTZ R44, R74.reuse, R179, R3 ;  /* 0x000000b34a2c7223 */ /* 0x040fe20000010003 */
[----:B------:R-:W-:Y:S01]  /*4e30*/  FFMA.FTZ R33, R33, R156, R2 ;  /* 0x0000009c21217223 */ /* 0x000fe20000010002 */
[----:B------:R-:W-:Y:S01]  /*4e40*/  FMUL.FTZ R2, R75, R37 ;  /* 0x000000254b027220 */ /* 0x000fe20000410000 */
[----:B0-----:R-:W-:Y:S01]  /*4e50*/  @!P1 FADD.FTZ R29, R29, R158 ;  /* 0x0000009e1d1d9221 */ /* 0x001fe20000010000 */
[----:B------:R-:W-:Y:S01]  /*4e60*/  FMUL.FTZ R158, R193, R44 ;  /* 0x0000002cc19e7220 */ /* 0x000fe20000410000 */
[CC--:B------:R-:W-:Y:S01]  /*4e70*/  FMUL.FTZ R44, R75.reuse, R177.reuse ;  /* 0x000000b14b2c7220 */ /* 0x0c0fe20000410000 */
[----:B------:R-:W-:Y:S01]  /*4e80*/  FFMA.FTZ R3, R74, R177, R2 ;  /* 0x000000b14a037223 */ /* 0x000fe20000010002 */
[----:B-1----:R-:W-:Y:S01]  /*4e90*/  @!P1 FADD.FTZ R28, R28, R35 ;  /* 0x000000231c1c9221 */ /* 0x002fe20000010000 */
[----:B------:R-:W-:Y:S01]  /*4ea0*/  FMUL.FTZ R35, R75, R179 ;  /* 0x000000b34b237220 */ /* 0x000fe20000410000 */
[----:B------:R-:W-:Y:S01]  /*4eb0*/  FFMA.FTZ R37, R74, R37, -R44 ;  /* 0x000000254a257223 */ /* 0x000fe2000001082c */
[----:B------:R-:W-:Y:S01]  /*4ec0*/  FMUL.FTZ R3, R76, R3 ;  /* 0x000000034c037220 */ /* 0x000fe20000410000 */
[----:B--2---:R-:W-:Y:S01]  /*4ed0*/  @!P1 FADD.FTZ R30, R30, R185 ;  /* 0x000000b91e1e9221 */ /* 0x004fe20000010000 */
[----:B------:R-:W0:Y:S01]  /*4ee0*/  SHFL.DOWN PT, R43, R28, 0x4, 0x1f ;  /* 0x08801f001c2b7f89 */ /* 0x000e2200000e0000 */
[----:B------:R-:W-:Y:S01]  /*4ef0*/  FFMA.FTZ R156, R74, R51, -R35 ;  /* 0x000000334a9c7223 */ /* 0x000fe20000010823 */
[----:B------:R-:W-:Y:S01]  /*4f00*/  FFMA.FTZ R3, R40, R37, R3 ;  /* 0x0000002528037223 */ /* 0x000fe20000010003 */
[----:B-----5:R-:W-:Y:S01]  /*4f10*/  @!P1 FADD.FTZ R31, R31, R162 ;  /* 0x000000a21f1f9221 */ /* 0x020fe20000010000 */
[----:B------:R-:W1:Y:S01]  /*4f20*/  SHFL.DOWN PT, R45, R30, 0x4, 0x1f ;  /* 0x08801f001e2d7f89 */ /* 0x000e6200000e0000 */
[----:B------:R-:W-:Y:S01]  /*4f30*/  ISETP.GT.AND P1, PT, R81, 0x1b, PT ;  /* 0x0000001b5100780c */ /* 0x000fe20003f24270 */
[----:B------:R-:W-:Y:S01]  /*4f40*/  FFMA.FTZ R156, R191, R156, R158 ;  /* 0x0000009cbf9c7223 */ /* 0x000fe2000001009e */
[C---:B------:R-:W-:Y:S01]  /*4f50*/  FMUL.FTZ R2, R75.reuse, R39 ;  /* 0x000000274b027220 */ /* 0x040fe20000410000 */
[----:B------:R-:W2:Y:S01]  /*4f60*/  SHFL.DOWN PT, R162, R29, 0x4, 0x1f ;  /* 0x08801f001da27f89 */ /* 0x000ea200000e0000 */
[C---:B------:R-:W-:Y:S01]  /*4f70*/  FMUL.FTZ R44, R75.reuse, R175 ;  /* 0x000000af4b2c7220 */ /* 0x040fe20000410000 */
[----:B------:R-:W-:Y:S01]  /*4f80*/  FFMA.FTZ R177, R8, R177, R3 ;  /* 0x000000b108b17223 */ /* 0x000fe20000010003 */
[C---:B------:R-:W-:Y:S01]  /*4f90*/  FFMA.FTZ R2, R74.reuse, R175, R2 ;  /* 0x000000af4a027223 */ /* 0x040fe20000010002 */
[----:B------:R-:W5:Y:S01]  /*4fa0*/  SHFL.DOWN PT, R164, R31, 0x4, 0x1f ;  /* 0x08801f001fa47f89 */ /* 0x000f6200000e0000 */
[----:B------:R-:W-:Y:S01]  /*4fb0*/  FFMA.FTZ R44, R74, R39, -R44 ;  /* 0x000000274a2c7223 */ /* 0x000fe2000001082c */
[----:B------:R-:W-:Y:S01]  /*4fc0*/  FMUL.FTZ R3, R75, R173 ;  /* 0x000000ad4b037220 */ /* 0x000fe20000410000 */
[----:B------:R-:W-:Y:S01]  /*4fd0*/  FMUL.FTZ R2, R187, R2 ;  /* 0x00000002bb027220 */ /* 0x000fe20000410000 */
[----:B------:R-:W-:Y:S01]  /*4fe0*/  FMUL.FTZ R40, R75, R159 ;  /* 0x0000009f4b287220 */ /* 0x000fe20000410000 */
[----:B------:R-:W-:Y:S01]  /*4ff0*/  FFMA.FTZ R181, R10, R181, R33 ;  /* 0x000000b50ab57223 */ /* 0x000fe20000010021 */
[C---:B------:R-:W-:Y:S01]  /*5000*/  FFMA.FTZ R159, R74.reuse, R159, -R3 ;  /* 0x0000009f4a9f7223 */ /* 0x040fe20000010803 */
[----:B------:R-:W-:Y:S01]  /*5010*/  FFMA.FTZ R44, R41, R44, R2 ;  /* 0x0000002c292c7223 */ /* 0x000fe20000010002 */
[C---:B------:R-:W-:Y:S01]  /*5020*/  FMUL.FTZ R2, R75.reuse, R157 ;  /* 0x0000009d4b027220 */ /* 0x040fe20000410000 */
[----:B------:R-:W-:Y:S01]  /*5030*/  FFMA.FTZ R3, R74, R173, R40 ;  /* 0x000000ad4a037223 */ /* 0x000fe20000010028 */
[----:B------:R-:W-:Y:S01]  /*5040*/  FMUL.FTZ R40, R75, R171 ;  /* 0x000000ab4b287220 */ /* 0x000fe20000410000 */
[----:B------:R-:W-:Y:S01]  /*5050*/  FFMA.FTZ R76, R7, R175, R44 ;  /* 0x000000af074c7223 */ /* 0x000fe2000001002c */
[----:B0-----:R-:W-:Y:S01]  /*5060*/  @!P1 FADD.FTZ R28, R28, R43 ;  /* 0x0000002b1c1c9221 */ /* 0x001fe20000010000 */
[----:B------:R-:W-:Y:S01]  /*5070*/  FFMA.FTZ R2, R74, R171, R2 ;  /* 0x000000ab4a027223 */ /* 0x000fe20000010002 */
[----:B------:R-:W-:Y:S01]  /*5080*/  FMUL.FTZ R33, R186, R3 ;  /* 0x00000003ba217220 */ /* 0x000fe20000410000 */
[----:B------:R-:W-:Y:S01]  /*5090*/  FMUL.FTZ R3, R75, R167 ;  /* 0x000000a74b037220 */ /* 0x000fe20000410000 */
[----:B-1----:R-:W-:Y:S01]  /*50a0*/  @!P1 FADD.FTZ R30, R30, R45 ;  /* 0x0000002d1e1e9221 */ /* 0x002fe20000010000 */
[----:B------:R-:W0:Y:S01]  /*50b0*/  SHFL.DOWN PT, R35, R28, 0x8, 0x1f ;  /* 0x09001f001c237f89 */ /* 0x000e2200000e0000 */
[----:B------:R-:W-:Y:S01]  /*50c0*/  FMUL.FTZ R44, R161, R2 ;  /* 0x00000002a12c7220 */ /* 0x000fe20000410000 */
[----:B------:R-:W-:Y:S01]  /*50d0*/  FMUL.FTZ R2, R75, R77 ;  /* 0x0000004d4b027220 */ /* 0x000fe20000410000 */
[----:B--2---:R-:W-:Y:S01]  /*50e0*/  @!P1 FADD.FTZ R29, R29, R162 ;  /* 0x000000a21d1d9221 */ /* 0x004fe20000010000 */
[----:B------:R-:W1:Y:S01]  /*50f0*/  SHFL.DOWN PT, R37, R30, 0x8, 0x1f ;  /* 0x09001f001e257f89 */ /* 0x000e6200000e0000 */
[C---:B------:R-:W-:Y:S01]  /*5100*/  FFMA.FTZ R40, R74.reuse, R157, -R40 ;  /* 0x0000009d4a287223 */ /* 0x040fe20000010828 */
[----:B------:R-:W-:Y:S01]  /*5110*/  FFMA.FTZ R3, R74, R77, R3 ;  /* 0x0000004d4a037223 */ /* 0x000fe20000010003 */
[----:B-----5:R-:W-:Y:S01]  /*5120*/  @!P1 FADD.FTZ R31, R31, R164 ;  /* 0x000000a41f1f9221 */ /* 0x020fe20000010000 */
[----:B------:R-:W2:Y:S01]  /*5130*/  SHFL.DOWN PT, R158, R29, 0x8, 0x1f ;  /* 0x09001f001d9e7f89 */ /* 0x000ea200000e0000 */
[----:B------:R-:W-:Y:S01]  /*5140*/  ISETP.GT.AND P1, PT, R81, 0x17, PT ;  /* 0x000000175100780c */ /* 0x000fe20003f24270 */
[----:B------:R-:W-:Y:S01]  /*5150*/  FFMA.FTZ R33, R48, R159, R33 ;  /* 0x0000009f30217223 */ /* 0x000fe20000010021 */
[----:B------:R-:W-:Y:S01]  /*5160*/  FFMA.FTZ R40, R47, R40, R44 ;  /* 0x000000282f287223 */ /* 0x000fe2000001002c */
[----:B------:R-:W5:Y:S01]  /*5170*/  SHFL.DOWN PT, R162, R31, 0x8, 0x1f ;  /* 0x09001f001fa27f89 */ /* 0x000f6200000e0000 */
[----:B------:R-:W-:Y:S01]  /*5180*/  FFMA.FTZ R167, R74, R167, -R2 ;  /* 0x000000a74aa77223 */ /* 0x000fe20000010802 */
[----:B------:R-:W-:Y:S01]  /*5190*/  FMUL.FTZ R3, R50, R3 ;  /* 0x0000000332037220 */ /* 0x000fe20000410000 */
[----:B------:R-:W-:Y:S01]  /*51a0*/  FFMA.FTZ R156, R9, R179, R156 ;  /* 0x000000b3099c7223 */ /* 0x000fe2000001009c */
[----:B------:R-:W-:Y:S01]  /*51b0*/  FFMA.FTZ R33, R6, R173, R33 ;  /* 0x000000ad06217223 */ /* 0x000fe20000010021 */
[----:B------:R-:W-:Y:S01]  /*51c0*/  FFMA.FTZ R40, R5, R171, R40 ;  /* 0x000000ab05287223 */ /* 0x000fe20000010028 */
[----:B------:R-:W-:-:S04]  /*51d0*/  FFMA.FTZ R3, R46, R167, R3 ;  /* 0x000000a72e037223 */ /* 0x000fc80000010003 */
        /* <DEDUP_REMOVED lines=14> */
[----:B------:R0:W-:Y:S02]  /*52c0*/  @!P1 STS.128 [UR5+0x1090], R28 ;  /* 0x0010901cff009988 */ /* 0x0001e40008000c05 */
.L_x_16494:
[----:B------:R-:W-:Y:S05]  /*52d0*/  BSYNC.RECONVERGENT B0 ;  /* 0x0000000000007941 */ /* 0x000fea0003800200 */
.L_x_16493:
[----:B------:R-:W-:Y:S01]  /*52e0*/  ISETP.NE.AND P1, PT, R112, RZ, PT ;  /* 0x000000ff7000720c */ /* 0x000fe20003f25270 */
        /* <DEDUP_REMOVED lines=22> */
[----:B0-----:R-:W0:Y:S04]  /*5450*/  @P1 LDS.64 R2, [UR6+0x3dd0] ;  /* 0x003dd006ff021984 */ /* 0x001e280008000a00 */
[----:B------:R-:W5:Y:S01]  /*5460*/  @P1 LDS.64 R32, [UR6+0x35d0] ;  /* 0x0035d006ff201984 */ /* 0x000f620008000a00 */
[----:B0-----:R-:W-:Y:S01]  /*5470*/  @P1 FADD.FTZ R30, R30, R2 ;  /* 0x000000021e1e1221 */ /* 0x001fe20000010000 */
[----:B------:R-:W-:Y:S01]  /*5480*/  @P1 FADD.FTZ R31, R31, R3 ;  /* 0x000000031f1f1221 */ /* 0x000fe20000010000 */
[----:B-----5:R-:W-:Y:S01]  /*5490*/  @P1 FADD.FTZ R28, R28, R32 ;  /* 0x000000201c1c1221 */ /* 0x020fe20000010000 */
[----:B------:R-:W-:-:S03]  /*54a0*/  @P1 FADD.FTZ R29, R29, R33 ;  /* 0x000000211d1d1221 */ /* 0x000fc60000010000 */
[----:B------:R0:W-:Y:S04]  /*54b0*/  STS.64 [UR6+0x3dd0], R30 ;  /* 0x003dd01eff007988 */ /* 0x0001e80008000a06 */
[----:B------:R0:W-:Y:S02]  /*54c0*/  STS.64 [UR6+0x35d0], R28 ;  /* 0x0035d01cff007988 */ /* 0x0001e40008000a06 */
.L_x_16496:
[----:B------:R-:W-:Y:S05]  /*54d0*/  BSYNC.RECONVERGENT B0 ;  /* 0x0000000000007941 */ /* 0x000fea0003800200 */
.L_x_16495:
[----:B------:R-:W-:-:S04]  /*54e0*/  UIADD3 UR4, UPT, UPT, UR4, 0x1, URZ ;  /* 0x0000000104047890 */ /* 0x000fc8000fffe0ff */
[----:B------:R-:W-:-:S09]  /*54f0*/  UISETP.GE.AND UP0, UPT, UR4, UR8, UPT ;  /* 0x000000080400728c */ /* 0x000fd2000bf06270 */
[----:B------:R-:W-:Y:S05]  /*5500*/  BRA.U !UP0, `(.L_x_16497) ;  /* 0xffffffbd08a07547 */ /* 0x000fea000b83ffff */
.L_x_16447:
[----:B------:R-:W-:Y:S01]  /*5510*/  BAR.SYNC.DEFER_BLOCKING 0x0 ;  /* 0x0000000000007b1d */ /* 0x000fe20000010000 */
[----:B------:R-:W-:Y:S02]  /*5520*/  SHF.L.U32 R36, R78, 0x8, RZ ;  /* 0x000000084e247819 */ /* 0x000fe400000006ff */
[----:B------:R-:W-:Y:S02]  /*5530*/  IADD3 R105, P1, PT, R105, -0x800, RZ ;  /* 0xfffff80069697810 */ /* 0x000fe40007f3e0ff */
[----:B--2---:R-:W-:-:S03]  /*5540*/  SHF.R.S32.HI R37, RZ, 0x1f, R36 ;  /* 0x0000001fff257819 */ /* 0x004fc60000011424 */
[----:B------:R-:W0:Y:S01]  /*5550*/  LDC.64 R4, c[0x0][0x4f8] ;  /* 0x00013e00ff047b82 */ /* 0x000e220000000a00 */
[----:B------:R-:W2:Y:S01]  /*5560*/  LDCU.64 UR4, c[0x0][0x500] ;  /* 0x0000a000ff0477ac */ /* 0x000ea20008000a00 */
[----:B------:R-:W-:Y:S02]  /*5570*/  IADD3 R106, P2, PT, R106, -0x400, RZ ;  /* 0xfffffc006a6a7810 */ /* 0x000fe40007f5e0ff */
[----:B------:R-:W-:Y:S02]  /*5580*/  IADD3 R108, P3, PT, R108, -0x400, RZ ;  /* 0xfffffc006c6c7810 */ /* 0x000fe40007f7e0ff */
[----:B------:R-:W-:Y:S02]  /*5590*/  IADD3 R110, P4, PT, R110, -0x400, RZ ;  /* 0xfffffc006e6e7810 */ /* 0x000fe40007f9e0ff */
[----:B------:R-:W5:Y:S01]  /*55a0*/  LDC.64 R6, c[0x0][0x550] ;  /* 0x00015400ff067b82 */ /* 0x000f620000000a00 */
[----:B------:R-:W-:Y:S02]  /*55b0*/  IADD3.X R104, PT, PT, R104, -0x1, RZ, P1, !PT ;  /* 0xffffffff68687810 */ /* 0x000fe40000ffe4ff */
[----:B------:R-:W-:-:S02]  /*55c0*/  IADD3.X R107, PT, PT, R107, -0x1, RZ, P2, !PT ;  /* 0xffffffff6b6b7810 */ /* 0x000fc400017fe4ff */
[----:B------:R-:W-:Y:S02]  /*55d0*/  IADD3.X R109, PT, PT, R109, -0x1, RZ, P3, !PT ;  /* 0xffffffff6d6d7810 */ /* 0x000fe40001ffe4ff */
[----:B------:R-:W-:Y:S01]  /*55e0*/  IADD3.X R111, PT, PT, R111, -0x1, RZ, P4, !PT ;  /* 0xffffffff6f6f7810 */ /* 0x000fe200027fe4ff */
[----:B------:R3:W-:Y:S04]  /*55f0*/  STS.128 [R79], R20 ;  /* 0x000000144f007388 */ /* 0x0007e80000000c00 */
[----:B------:R-:W-:Y:S01]  /*5600*/  STS.128 [R79+0x10], R24 ;  /* 0x000010184f007388 */ /* 0x000fe20000000c00 */
[----:B------:R-:W-:-:S03]  /*5610*/  NOP ;  /* 0x0000000000007918 */ /* 0x000fc60000000000 */
[----:B-1----:R-:W1:Y:S01]  /*5620*/  LDS.128 R32, [R80] ;  /* 0x0000000050207984 */ /* 0x002e620000000c00 */
[----:B0-----:R-:W-:-:S03]  /*5630*/  IMAD.WIDE.U32 R2, R4, UR18, R36 ;  /* 0x0000001204027c25 */ /* 0x001fc6000f8e0024 */
[----:B------:R-:W0:Y:S01]  /*5640*/  LDS.128 R28, [R80+0x200] ;  /* 0x00020000501c7984 */ /* 0x000e220000000c00 */
[----:B------:R-:W-:Y:S01]  /*5650*/  IMAD R3, R5, UR18, R3 ;  /* 0x0000001205037c24 */ /* 0x000fe2000f8e0203 */
[----:B---3--:R-:W3:Y:S01]  /*5660*/  LDC.64 R20, c[0x0][0x518] ;  /* 0x00014600ff147b82 */ /* 0x008ee20000000a00 */
[----:B--2---:R-:W-:-:S04]  /*5670*/  IMAD.WIDE.U32 R2, R129, UR4, R2 ;  /* 0x0000000481027c25 */ /* 0x004fc8000f8e0002 */
[----:B------:R-:W-:Y:S01]  /*5680*/  IMAD R0, R129, UR5, R3 ;  /* 0x0000000581007c24 */ /* 0x000fe2000f8e0203 */
[C---:B-----5:R-:W-:Y:S02]  /*5690*/  LEA R4, P0, R2.reuse, R6, 0x2 ;  /* 0x0000000602047211 */ /* 0x060fe400078010ff */
[----:B------:R-:W2:Y:S01]  /*56a0*/  LDC.64 R22, c[0x0][0x560] ;  /* 0x00015800ff167b82 */ /* 0x000ea20000000a00 */
[----:B------:R-:W5:Y:S01]  /*56b0*/  LDCU.64 UR4, c[0x0][0x520] ;  /* 0x0000a400ff0477ac */ /* 0x000f620008000a00 */
[----:B------:R-:W-:Y:S01]  /*56c0*/  LEA.HI.X R5, R2, R7, R0, 0x2, P0 ;  /* 0x0000000702057211 */ /* 0x000fe200000f1400 */
[----:B------:R-:W-:Y:S02]  /*56d0*/  FADD.FTZ R0, R117, R16 ;  /* 0x0000001075007221 */ /* 0x000fe40000010000 */
[----:B------:R-:W-:-:S04]  /*56e0*/  IMAD.WIDE.U32 R2, R100, 0x10, R4 ;  /* 0x0000001064027825 */ /* 0x000fc800078e0004 */
[----:B---3--:R-:W-:-:S04]  /*56f0*/  IMAD.WIDE.U32 R36, R20, UR18, R36 ;  /* 0x0000001214247c25 */ /* 0x008fc8000f8e0024 */
[----:B------:R-:W-:Y:S01]  /*5700*/  IMAD R37, R21, UR18, R37 ;  /* 0x0000001215257c24 */ /* 0x000fe2000f8e0225 */
[----:B-1----:R-:W-:Y:S04]  /*5710*/  STG.E.128 desc[UR16][R2.64], R32 ;  /* 0x0000002002007986 */ /* 0x002fe8000c101d10 */
[----:B0-----:R5:W-:Y:S01]  /*5720*/  STG.E.128 desc[UR16][R2.64+0x200], R28 ;  /* 0x0002001c02007986 */ /* 0x001be2000c101d10 */
[----:B------:R-:W-:Y:S01]  /*5730*/  BAR.SYNC.DEFER_BLOCKING 0x0 ;  /* 0x0000000000007b1d */ /* 0x000fe20000010000 */
[----:B-----5:R-:W-:-:S05]  /*5740*/  IMAD.WIDE.U32 R2, R129, UR4, R36 ;  /* 0x0000000481027c25 */ /* 0x020fca000f8e0024 */
[----:B------:R0:W-:Y:S04]  /*5750*/  STS.128 [R79], R16 ;  /* 0x000000104f007388 */ /* 0x0001e80000000c00 */
[----:B------:R1:W-:Y:S01]  /*5760*/  STS.128 [R79+0x10], R12 ;  /* 0x0000100c4f007388 */ /* 0x0003e20000000c00 */
[----:B------:R-:W-:-:S03]  /*5770*/  NOP ;  /* 0x0000000000007918 */ /* 0x000fc60000000000 */
[----:B------:R-:W3:Y:S04]  /*5780*/  LDS.128 R4, [R80] ;  /* 0x0000000050047984 */ /* 0x000ee80000000c00 */
[----:B------:R-:W5:Y:S01]  /*5790*/  LDS.128 R8, [R80+0x200] ;  /* 0x0002000050087984 */ /* 0x000f620000000c00 */
[----:B0-----:R-:W-:Y:S01]  /*57a0*/  FADD.FTZ R17, R0, R17 ;  /* 0x0000001100117221 */ /* 0x001fe20000010000 */
[----:B------:R-:W-:Y:S01]  /*57b0*/  IMAD R0, R129, UR5, R3 ;  /* 0x0000000581007c24 */ /* 0x000fe2000f8e0203 */
[C---:B--2---:R-:W-:Y:S02]  /*57c0*/  LEA R16, P0, R2.reuse, R22, 0x2 ;  /* 0x0000001602107211 */ /* 0x044fe400078010ff */
        /* <DEDUP_REMOVED lines=10> */
[----:B---3--:R0:W-:Y:S04]  /*5870*/  STG.E.128 desc[UR16][R2.64], R4 ;  /* 0x0000000402007986 */ /* 0x0081e8000c101d10 */
[----:B-----5:R0:W-:Y:S01]  /*5880*/  STG.E.128 desc[UR16][R2.64+0x200], R8 ;  /* 0x0002000802007986 */ /* 0x0201e2000c101d10 */
[----:B------:R-:W-:Y:S05]  /*5890*/  @P0 BRA `(.L_x_16498) ;  /* 0xffffffb400180947 */ /* 0x000fea000383ffff */
.L_x_16446:
        /* <DEDUP_REMOVED lines=34> */
.L_x_16500:
[----:B------:R-:W-:Y:S05]  /*5ac0*/  BSYNC.RECONVERGENT B0 ;  /* 0x0000000000007941 */ /* 0x000fea0003800200 */
.L_x_16499:
        /* <DEDUP_REMOVED lines=26> */
.L_x_16502:
[----:B------:R-:W-:Y:S05]  /*5c70*/  BSYNC.RECONVERGENT B0 ;  /* 0x0000000000007941 */ /* 0x000fea0003800200 */
.L_x_16501:
[----:B------:R-:W-:Y:S05]  /*5c80*/  @P2 EXIT ;  /* 0x000000000000294d */ /* 0x000fea0003800000 */
[----:B------:R-:W2:Y:S01]  /*5c90*/  S2UR UR5, SR_CgaCtaId ;  /* 0x00000000000579c3 */ /* 0x000ea20000008800 */
[----:B------:R-:W-:Y:S01]  /*5ca0*/  BSSY.RECONVERGENT B0, `(.L_x_16503) ;  /* 0x0000021000007945 */ /* 0x000fe20003800200 */
[----:B0-----:R-:W-:Y:S01]  /*5cb0*/  MOV R11, R12 ;  /* 0x0000000c000b7202 */ /* 0x001fe20000000f00 */
[----:B------:R-:W-:Y:S01]  /*5cc0*/  UMOV UR4, 0x400 ;  /* 0x0000040000047882 */ /* 0x000fe20000000000 */
[----:B------:R-:W0:Y:S01]  /*5cd0*/  LDCU UR6, c[0x0][0x360] ;  /* 0x00006c00ff0677ac */ /* 0x000e220008000800 */
[----:B------:R-:W3:Y:S01]  /*5ce0*/  LDCU.64 UR8, c[0x0][0x4b0] ;  /* 0x00009600ff0877ac */ /* 0x000ee20008000a00 */
[----:B------:R-:W0:Y:S01]  /*5cf0*/  LDCU.64 UR10, c[0x0][0x4d0] ;  /* 0x00009a00ff0a77ac */ /* 0x000e220008000a00 */
[----:B------:R-:W0:Y:S01]  /*5d00*/  LDCU.128 UR12, c[0x0][0x530] ;  /* 0x0000a600ff0c77ac */ /* 0x000e220008000c00 */
[----:B--23--:R-:W-:-:S12]  /*5d10*/  ULEA UR4, UR5, UR4, 0x18 ;  /* 0x0000000405047291 */ /* 0x00cfd8000f8ec0ff */
.L_x_16504:
[----:B------:R-:W-:Y:S02]  /*5d20*/  LEA R0, R11, UR4, 0x3 ;  /* 0x000000040b007c11 */ /* 0x000fe4000f8e18ff */
[----:B-1-3--:R-:W-:Y:S02]  /*5d30*/  SHF.R.S32.HI R2, RZ, 0x1f, R11 ;  /* 0x0000001fff027819 */ /* 0x00afe4000001140b */
[----:B------:R-:W-:Y:S01]  /*5d40*/  MOV R120, R56 ;  /* 0x0000003800787202 */ /* 0x000fe20000000f00 */
[----:B------:R-:W1:Y:S01]  /*5d50*/  LDS.64 R12, [R0+0x35d0] ;  /* 0x0035d000000c7984 */ /* 0x000e620000000a00 */
[----:B------:R-:W-:Y:S01]  /*5d60*/  MOV R122, R58 ;  /* 0x0000003a007a7202 */ /* 0x000fe20000000f00 */
[C---:B------:R-:W-:Y:S02]  /*5d70*/  IMAD R4, R2.reuse, UR8, RZ ;  /* 0x0000000802047c24 */ /* 0x040fe4000f8e02ff */
[----:B------:R-:W2:Y:S01]  /*5d80*/  LDS.64 R14, [R0+0x3dd0] ;  /* 0x003dd000000e7984 */ /* 0x000ea20000000a00 */
[----:B0-----:R-:W-:-:S02]  /*5d90*/  IMAD R2, R2, UR10, RZ ;  /* 0x0000000a02027c24 */ /* 0x001fc4000f8e02ff */
        /* <DEDUP_REMOVED lines=18> */
.L_x_16503:
[----:B------:R-:W-:Y:S05]  /*5ec0*/  EXIT ;  /* 0x000000000000794d */ /* 0x000fea0003800000 */
.L_x_16505:
        /* <DEDUP_REMOVED lines=11> */
.L_x_18772:


//--------------------- .text._Z25selective_scan_bwd_kernelI32Selective_Scan_bwd_kernel_traitsILi32ELi8ELb1ELb0ELb1ELb0ELb1EfN3c107complexIfEEEEv12SSMParamsBwd --------------------------
	.section	.text._Z25selective_scan_bwd_kernelI32Selective_Scan_bwd_kernel_traitsILi32ELi8ELb1ELb0ELb1ELb0ELb1EfN3c107complexIfEEEEv12SSMParamsBwd,"ax",@progbits
	.align	128
        .global         _Z25selective_scan_bwd_kernelI32Selective_Scan_bwd_kernel_traitsILi32ELi8ELb1ELb0ELb1ELb0ELb1EfN3c107complexIfEEEEv12SSMParamsBwd
        .type           _Z25selective_scan_bwd_kernelI32Selective_Scan_bwd_kernel_traitsILi32ELi8ELb1ELb0ELb1ELb0ELb1EfN3c107complexIfEEEEv12SSMParamsBwd,@function
        .size           _Z25selective_scan_bwd_kernelI32Selective_Scan_bwd_kernel_traitsILi32ELi8ELb1ELb0ELb1ELb0ELb1EfN3c107complexIfEEEEv12SSMParamsBwd,(.L_x_18773 - _Z25selective_scan_bwd_kernelI32Selective_Scan_bwd_kernel_traitsILi32ELi8ELb1ELb0ELb1ELb0ELb1EfN3c107complexIfEEEEv12SSMParamsBwd)
        .other          _Z25selective_scan_bwd_kernelI32Selective_Scan_bwd_kernel_traitsILi32ELi8ELb1ELb0ELb1ELb0ELb1EfN3c107complexIfEEEEv12SSMParamsBwd,@"STO_CUDA_ENTRY STV_DEFAULT"
_Z25selective_scan_bwd_kernelI32Selective_Scan_bwd_kernel_traitsILi32ELi8ELb1ELb0ELb1ELb0ELb1EfN3c107complexIfEEEEv12SSMParamsBwd:
.text._Z25selective_scan_bwd_kernelI32Selective_Scan_bwd_kernel_traitsILi32ELi8ELb1ELb0ELb1ELb0ELb1EfN3c107complexIfEEEEv12SSMParamsBwd:
        /* <DEDUP_REMOVED lines=29> */
[----:B------:R-:W1:Y:S01]  /*01d0*/  LDC R27, c[0x0][0x394] ;  /* 0x0000e500ff1b7b82 */ /* 0x000e620000000800 */
[----:B----4-:R-:W-:Y:S01]  /*01e0*/  IABS R2, R119 ;  /* 0x0000007700027213 */ /* 0x010fe20000000000 */
[----:B------:R4:W5:Y:S01]  /*01f0*/  @P1 LDG.E R114, desc[UR16][R4.64] ;  /* 0x0000001004721981 */ /* 0x000962000c1e1900 */
[----:B---3--:R-:W-:-:S05]  /*0200*/  HFMA2 R6, -RZ, RZ, 0, 0 ;  /* 0x00000000ff067431 */ /* 0x008fca00000001ff */
[----:B------:R-:W3:Y:S01]  /*0210*/  LDC.64 R22, c[0x0][0x3e8] ;  /* 0x0000fa00ff167b82 */ /* 0x000ee20000000a00 */
        /* <DEDUP_REMOVED lines=16> */
[----:B------:R-:W-:Y:S02]  /*0320*/  @P0 IADD3 R7, PT, PT, R7, 0x1, RZ ;  /* 0x0000000107070810 */ /* 0x000fe40007ffe0ff */
[----:B------:R-:W-:Y:S02]  /*0330*/  ISETP.NE.U32.AND P0, PT, R14, RZ, PT ;  /* 0x000000ff0e00720c */ /* 0x000fe40003f05070 */
[----:B------:R-:W-:Y:S01]  /*0340*/  MOV R11, R7 ;  /* 0x00000007000b7202 */ /* 0x000fe20000000f00 */
[----:B------:R-:W-:Y:S01]  /*0350*/  UIMAD.WIDE.U32 UR6, UR18, UR12, URZ ;  /* 0x0000000c120672a5 */ /* 0x000fe2000f8e00ff */
[----:B------:R-:W-:Y:S02]  /*0360*/  ISETP.NE.AND.EX P0, PT, R15, RZ, PT, P0 ;  /* 0x000000ff0f00720c */ /* 0x000fe40003f05300 */
[----:B------:R-:W-:Y:S02]  /*0370*/  @!P2 IADD3 R11, PT, PT, -R11, RZ, RZ ;  /* 0x000000ff0b0ba210 */ /* 0x000fe40007ffe1ff */
[----:B------:R-:W-:Y:S01]  /*0380*/  @!P1 LOP3.LUT R11, RZ, R8, RZ, 0x33, !PT ;  /* 0x00000008ff0b9212 */ /* 0x000fe200078e33ff */
[----:B------:R-:W-:-:S03]  /*0390*/  UIMAD.WIDE.U32 UR4, UR18, UR8, URZ ;  /* 0x00000008120472a5 */ /* 0x000fc6000f8e00ff */
[----:B------:R-:W-:Y:S01]  /*03a0*/  SHF.R.S32.HI R13, RZ, 0x1f, R11 ;  /* 0x0000001fff0d7819 */ /* 0x000fe2000001140b */
[----:B------:R-:W-:Y:S01]  /*03b0*/  UIMAD UR8, UR18, UR9, UR5 ;  /* 0x00000009120872a4 */ /* 0x000fe2000f8e0205 */
[----:B----4-:R-:W-:Y:S02]  /*03c0*/  MOV R4, UR6 ;  /* 0x0000000600047c02 */ /* 0x010fe40008000f00 */
[----:B------:R-:W-:Y:S01]  /*03d0*/  MOV R2, UR4 ;  /* 0x0000000400027c02 */ /* 0x000fe20008000f00 */
[----:B------:R-:W-:Y:S02]  /*03e0*/  UIMAD UR4, UR18, UR13, UR7 ;  /* 0x0000000d120472a4 */ /* 0x000fe4000f8e0207 */
[----:B------:R-:W-:Y:S01]  /*03f0*/  MOV R5, UR7 ;  /* 0x0000000700057c02 */ /* 0x000fe20008000f00 */
[-C--:B--2---:R-:W-:Y:S01]  /*0400*/  IMAD R0, R13, R18.reuse, RZ ;  /* 0x000000120d007224 */ /* 0x084fe200078e02ff */
[----:B------:R-:W2:Y:S01]  /*0410*/  LDCU.64 UR6, c[0x0][0x498] ;  /* 0x00009300ff0677ac */ /* 0x000ea20008000a00 */
[----:B------:R-:W4:Y:S01]  /*0420*/  @P0 LDC R10, c[0x0][0x384] ;  /* 0x0000e100ff0a0b82 */ /* 0x000f220000000800 */
[----:B------:R-:W-:Y:S01]  /*0430*/  MOV R3, UR5 ;  /* 0x0000000500037c02 */ /* 0x000fe20008000f00 */
[C---:B------:R-:W-:Y:S01]  /*0440*/  IMAD R19, R11.reuse, R19, R0 ;  /* 0x000000130b137224 */ /* 0x040fe200078e0200 */
[----:B------:R-:W-:Y:S01]  /*0450*/  MOV R3, UR8 ;  /* 0x0000000800037c02 */ /* 0x000fe20008000f00 */
[----:B------:R-:W-:Y:S01]  /*0460*/  IMAD.WIDE.U32 R8, R11, R18, RZ ;  /* 0x000000120b087225 */ /* 0x000fe200078e00ff */
[----:B------:R-:W-:-:S02]  /*0470*/  MOV R5, UR4 ;  /* 0x0000000400057c02 */ /* 0x000fc40008000f00 */
[----:B-1----:R-:W-:Y:S01]  /*0480*/  SHF.R.U64 R111, R24, 0x1, R25 ;  /* 0x00000001186f7819 */ /* 0x002fe20000001219 */
[----:B------:R-:W-:Y:S01]  /*0490*/  IMAD.WIDE.U32 R2, R119, UR10, R2 ;  /* 0x0000000a77027c25 */ /* 0x000fe2000f8e0002 */
[----:B------:R-:W-:Y:S02]  /*04a0*/  IADD3 R9, PT, PT, R9, R19, RZ ;  /* 0x0000001309097210 */ /* 0x000fe40007ffe0ff */
[----:B------:R-:W-:Y:S01]  /*04b0*/  SHF.R.U32.HI R0, RZ, 0x1, R25 ;  /* 0x00000001ff007819 */ /* 0x000fe20000011619 */
[----:B------:R-:W1:Y:S01]  /*04c0*/  @P0 LDC R19, c[0x0][0x38c] ;  /* 0x0000e300ff130b82 */ /* 0x000e620000000800 */
[----:B------:R-:W-:-:S04]  /*04d0*/  IMAD.WIDE.U32 R6, R20, UR18, RZ ;  /* 0x0000001214067c25 */ /* 0x000fc8000f8e00ff */
[C---:B------:R-:W-:Y:S02]  /*04e0*/  IMAD R17, R119.reuse, UR11, R3 ;  /* 0x0000000b77117c24 */ /* 0x040fe4000f8e0203 */
[----:B------:R-:W-:Y:S01]  /*04f0*/  IMAD.WIDE.U32 R4, R119, UR14, R4 ;  /* 0x0000000e77047c25 */ /* 0x000fe2000f8e0004 */
[----:B--2---:R-:W-:Y:S01]  /*0500*/  UIMAD.WIDE.U32 UR4, UR18, UR6, URZ ;  /* 0x00000006120472a5 */ /* 0x004fe2000f8e00ff */
[----:B------:R-:W2:Y:S02]  /*0510*/  LDC.64 R24, c[0x0][0x528] ;  /* 0x00014a00ff187b82 */ /* 0x000ea40000000a00 */
[----:B------:R-:W-:Y:S01]  /*0520*/  IMAD.WIDE.U32 R110, R111, UR18, R8 ;  /* 0x000000126f6e7c25 */ /* 0x000fe2000f8e0008 */
[----:B------:R-:W-:-:S03]  /*0530*/  LEA R9, R27, 0xffffff00, 0x8 ;  /* 0xffffff001b097811 */ /* 0x000fc600078e40ff */
[----:B------:R-:W-:Y:S02]  /*0540*/  IMAD R3, R0, UR18, RZ ;  /* 0x0000001200037c24 */ /* 0x000fe4000f8e02ff */
[----:B------:R-:W-:Y:S02]  /*0550*/  IMAD R7, R21, UR18, R7 ;  /* 0x0000001215077c24 */ /* 0x000fe4000f8e0207 */
[-C--:B---3--:R-:W-:Y:S01]  /*0560*/  IMAD R8, R13, R22.reuse, RZ ;  /* 0x000000160d087224 */ /* 0x088fe200078e02ff */
[----:B------:R-:W3:Y:S01]  /*0570*/  LDC.64 R20, c[0x0][0x460] ;  /* 0x00011800ff147b82 */ /* 0x000ee20000000a00 */
[----:B------:R-:W-:Y:S01]  /*0580*/  IMAD R15, R119, UR15, R5 ;  /* 0x0000000f770f7c24 */ /* 0x000fe2000f8e0205 */
[----:B------:R-:W-:Y:S01]  /*0590*/  IADD3 R0, PT, PT, R111, R3, RZ ;  /* 0x000000036f007210 */ /* 0x000fe20007ffe0ff */
[----:B------:R-:W-:Y:S01]  /*05a0*/  IMAD.WIDE.U32 R6, R11, R22, R6 ;  /* 0x000000160b067225 */ /* 0x000fe200078e0006 */
[----:B------:R-:W-:Y:S02]  /*05b0*/  IADD3 R105, P3, PT, R9, R4, RZ ;  /* 0x0000000409697210 */ /* 0x000fe40007f7e0ff */
[C---:B0-----:R-:W-:Y:S01]  /*05c0*/  LEA R112, P1, R110.reuse, R112, 0x3 ;  /* 0x000000706e707211 */ /* 0x041fe200078218ff */
[----:B------:R-:W-:Y:S01]  /*05d0*/  IMAD R3, R11, R23, R8 ;  /* 0x000000170b037224 */ /* 0x000fe200078e0208 */
[----:B------:R-:W0:Y:S01]  /*05e0*/  @P0 LDC.64 R4, c[0x0][0x480] ;  /* 0x00012000ff040b82 */ /* 0x000e220000000a00 */
[----:B------:R-:W-:Y:S01]  /*05f0*/  UIMAD UR5, UR18, UR7, UR5 ;  /* 0x00000007120572a4 */ /* 0x000fe2000f8e0205 */
[----:B------:R-:W-:Y:S01]  /*0600*/  LEA.HI.X R110, R110, R113, R0, 0x3, P1 ;  /* 0x000000716e6e7211 */ /* 0x000fe200008f1c00 */
[----:B------:R-:W3:Y:S05]  /*0610*/  LDCU.64 UR6, c[0x0][0x4c8] ;  /* 0x00009900ff0677ac */ /* 0x000eea0008000a00 */
[----:B------:R-:W2:Y:S01]  /*0620*/  LDC.64 R22, c[0x0][0x468] ;  /* 0x00011a00ff167b82 */ /* 0x000ea20000000a00 */
        /* <DEDUP_REMOVED lines=14> */
[----:B---3--:R-:W-:Y:S02]  /*0710*/  LEA R106, P2, R107, R20, 0x2 ;  /* 0x000000146b6a7211 */ /* 0x008fe400078410ff */
[----:B------:R-:W-:Y:S02]  /*0720*/  CS2R R52, SRZ ;  /* 0x0000000000347805 */ /* 0x000fe4000001ff00 */
[----:B------:R-:W-:Y:S01]  /*0730*/  IADD3 R2, P4, PT, R9, R2, RZ ;  /* 0x0000000209027210 */ /* 0x000fe20007f9e0ff */
[----:B------:R-:W-:Y:S01]  /*0740*/  IMAD.WIDE.U32 R54, R119, UR6, RZ ;  /* 0x0000000677367c25 */ /* 0x000fe2000f8e00ff */
[----:B------:R-:W-:-:S02]  /*0750*/  IADD3.X R8, PT, PT, R0, R15, RZ, P3, !PT ;  /* 0x0000000f00087210 */ /* 0x000fc40001ffe4ff */
[----:B------:R-:W-:Y:S01]  /*0760*/  LEA.HI.X R107, R107, R21, R10, 0x2, P2 ;  /* 0x000000156b6b7211 */ /* 0x000fe200010f140a */
[----:B0-----:R-:W-:Y:S01]  /*0770*/  @P0 IMAD.WIDE R52, R7, 0x10, R4 ;  /* 0x0000001007340825 */ /* 0x001fe200078e0204 */
[----:B--2---:R-:W-:Y:S02]  /*0780*/  LEA R104, P3, R105, R22, 0x2 ;  /* 0x0000001669687211 */ /* 0x004fe400078610ff */
[----:B------:R-:W-:Y:S01]  /*0790*/  IADD3.X R103, PT, PT, R0, R103, RZ, P4, !PT ;  /* 0x0000006700677210 */ /* 0x000fe200027fe4ff */
[C---:B----4-:R-:W-:Y:S01]  /*07a0*/  IMAD.WIDE.U32 R56, R119.reuse, R12, RZ ;  /* 0x0000000c77387225 */ /* 0x050fe200078e00ff */
[----:B------:R-:W-:Y:S02]  /*07b0*/  LEA R102, P0, R2, R24, 0x2 ;  /* 0x0000001802667211 */ /* 0x000fe400078010ff */
[----:B------:R-:W-:Y:S01]  /*07c0*/  LEA R101, P2, R6, R28, 0x2 ;  /* 0x0000001c06657211 */ /* 0x000fe200078410ff */
[----:B------:R-:W-:Y:S02]  /*07d0*/  IMAD R117, R119, UR7, R55 ;  /* 0x0000000777757c24 */ /* 0x000fe4000f8e0237 */
        /* <DEDUP_REMOVED lines=83> */
.L_x_16559:
[----:B------:R-:W-:Y:S01]  /*0d10*/  BAR.SYNC.DEFER_BLOCKING 0x0 ;  /* 0x0000000000007b1d */ /* 0x000fe20000010000 */
[----:B0-----:R-:W-:-:S07]  /*0d20*/  IMAD.WIDE.U32 R2, R96, 0x10, R106 ;  /* 0x0000001060027825 */ /* 0x001fce00078e006a */
[----:B------:R-:W0:Y:S01]  /*0d30*/  S2UR UR5, SR_CgaCtaId ;  /* 0x00000000000579c3 */ /* 0x000e220000008800 */
[----:B------:R-:W1:Y:S01]  /*0d40*/  S2R R77, SR_LANEID ;  /* 0x00000000004d7919 */ /* 0x000e620000000000 */
[----:B------:R-:W-:Y:S01]  /*0d50*/  UMOV UR4, 0x400 ;  /* 0x0000040000047882 */ /* 0x000fe20000000000 */
[----:B------:R-:W-:-:S05]  /*0d60*/  IMAD.WIDE.U32 R20, R96, 0x10, R104 ;  /* 0x0000001060147825 */ /* 0x000fca00078e0068 */
[----:B------:R-:W2:Y:S01]  /*0d70*/  LDC.64 R22, c[0x0][0x410] ;  /* 0x00010400ff167b82 */ /* 0x000ea20000000a00 */
[----:B------:R-:W-:-:S07]  /*0d80*/  IADD3 R74, PT, PT, R99, -0x1, RZ ;  /* 0xffffffff634a7810 */ /* 0x000fce0007ffe0ff */
[----:B------:R-:W3:Y:S01]  /*0d90*/  LDC.64 R40, c[0x0][0x418] ;  /* 0x00010600ff287b82 */ /* 0x000ee20000000a00 */
[----:B------:R-:W-:Y:S01]  /*0da0*/  HFMA2 R63, -RZ, RZ, 0, 0 ;  /* 0x00000000ff3f7431 */ /* 0x000fe200000001ff */
[----:B----4-:R-:W4:Y:S01]  /*0db0*/  LDG.E.128 R12, desc[UR16][R2.64] ;  /* 0x00000010020c7981 */ /* 0x010f22000c1e1d00 */
[----:B------:R-:W3:Y:S03]  /*0dc0*/  LDCU.64 UR6, c[0x0][0x490] ;  /* 0x00009200ff0677ac */ /* 0x000ee60008000a00 */
[----:B------:R1:W2:Y:S01]  /*0dd0*/  LDG.E.128 R16, desc[UR16][R2.64+0x200] ;  /* 0x0002001002107981 */ /* 0x0002a2000c1e1d00 */
[----:B0-----:R-:W-:Y:S01]  /*0de0*/  ULEA UR4, UR5, UR4, 0x18 ;  /* 0x0000000405047291 */ /* 0x001fe2000f8ec0ff */
[----:B------:R-:W0:Y:S08]  /*0df0*/  LDC.64 R44, c[0x0][0x478] ;  /* 0x00011e00ff2c7b82 */ /* 0x000e300000000a00 */
[----:B------:R-:W0:Y:S01]  /*0e00*/  LDC.64 R132, c[0x0][0x508] ;  /* 0x00014200ff847b82 */ /* 0x000e220000000a00 */
[C---:B-1----:R-:W-:Y:S01]  /*0e10*/  LEA R76, R77.reuse, UR4, 0x4 ;  /* 0x000000044d4c7c11 */ /* 0x042fe2000f8e20ff */
[----:B------:R-:W-:Y:S01]  /*0e20*/  IMAD.WIDE.U32 R2, R96, 0x10, R102 ;  /* 0x0000001060027825 */ /* 0x000fe200078e0066 */
[----:B------:R-:W-:Y:S01]  /*0e30*/  SHF.L.U32 R62, R74, 0x8, RZ ;  /* 0x000000084a3e7819 */ /* 0x000fe200000006ff */
[----:B------:R-:W1:Y:S01]  /*0e40*/  LDCU.64 UR4, c[0x0][0x510] ;  /* 0x0000a200ff0477ac */ /* 0x000e620008000a00 */
[----:B------:R-:W-:-:S03]  /*0e50*/  LEA R75, R77, R76, 0x4 ;  /* 0x0000004c4d4b7211 */ /* 0x000fc600078e20ff */
[----:B------:R-:W1:Y:S01]  /*0e60*/  LDC.64 R136, c[0x0][0x558] ;  /* 0x00015600ff887b82 */ /* 0x000e620000000a00 */
[----:B----4-:R-:W-:Y:S04]  /*0e70*/  STS.128 [R76], R12 ;  /* 0x0000000c4c007388 */ /* 0x010fe80000000c00 */
[----:B--2---:R-:W-:Y:S01]  /*0e80*/  STS.128 [R76+0x200], R16 ;  /* 0x000200104c007388 */ /* 0x004fe20000000c00 */
[----:B------:R-:W-:-:S03]  /*0e90*/  NOP ;  /* 0x0000000000007918 */ /* 0x000fc60000000000 */
[----:B------:R-:W-:Y:S04]  /*0ea0*/  LDS.128 R4, [R75] ;  /* 0x000000004b047984 */ /* 0x000fe80000000c00 */
[----:B------:R-:W-:Y:S01]  /*0eb0*/  LDS.128 R8, [R75+0x10] ;  /* 0x000010004b087984 */ /* 0x000fe20000000c00 */
[----:B------:R-:W-:Y:S06]  /*0ec0*/  BAR.SYNC.DEFER_BLOCKING 0x0 ;  /* 0x0000000000007b1d */ /* 0x000fec0000010000 */
[----:B------:R-:W2:Y:S04]  /*0ed0*/  LDG.E.128 R24, desc[UR16][R20.64] ;  /* 0x0000001014187981 */ /* 0x000ea8000c1e1d00 */
[----:B------:R-:W4:Y:S04]  /*0ee0*/  LDG.E.128 R36, desc[UR16][R20.64+0x200] ;  /* 0x0002001014247981 */ /* 0x000f28000c1e1d00 */
[----:B--2---:R2:W-:Y:S04]  /*0ef0*/  STS.128 [R76], R24 ;  /* 0x000000184c007388 */ /* 0x0045e80000000c00 */
[----:B----4-:R4:W-:Y:S01]  /*0f00*/  STS.128 [R76+0x200], R36 ;  /* 0x000200244c007388 */ /* 0x0109e20000000c00 */
[----:B------:R-:W-:-:S03]  /*0f10*/  NOP ;  /* 0x0000000000007918 */ /* 0x000fc60000000000 */
[----:B------:R-:W1:Y:S04]  /*0f20*/  LDS.128 R12, [R75] ;  /* 0x000000004b0c7984 */ /* 0x000e680000000c00 */
[----:B------:R-:W-:Y:S01]  /*0f30*/  LDS.128 R16, [R75+0x10] ;  /* 0x000010004b107984 */ /* 0x000fe20000000c00 */
[----:B--2---:R-:W2:Y:S08]  /*0f40*/  LDC.64 R24, c[0x0][0x488] ;  /* 0x00012200ff187b82 */ /* 0x004eb00000000a00 */
[----:B------:R-:W-:Y:S01]  /*0f50*/  BAR.SYNC.DEFER_BLOCKING 0x0 ;  /* 0x0000000000007b1d */ /* 0x000fe20000010000 */
[----:B------:R-:W-:-:S07]  /*0f60*/  IMAD.WIDE.U32 R20, R22, UR18, R62 ;  /* 0x0000001216147c25 */ /* 0x000fce000f8e003e */
[----:B----4-:R-:W4:Y:S08]  /*0f70*/  LDC.64 R36, c[0x0][0x420] ;  /* 0x00010800ff247b82 */ /* 0x010f300000000a00 */
[----:B------:R-:W0:Y:S01]  /*0f80*/  LDC.64 R38, c[0x0][0x428] ;  /* 0x00010a00ff267b82 */ /* 0x000e220000000a00 */
[----:B------:R-:W4:Y:S04]  /*0f90*/  LDG.E.128 R28, desc[UR16][R2.64] ;  /* 0x00000010021c7981 */ /* 0x000f28000c1e1d00 */
[----:B------:R2:W4:Y:S01]  /*0fa0*/  LDG.E.128 R32, desc[UR16][R2.64+0x200] ;  /* 0x0002001002207981 */ /* 0x000522000c1e1d00 */
[----:B------:R-:W-:-:S02]  /*0fb0*/  IMAD R21, R23, UR18, R21 ;  /* 0x0000001217157c24 */ /* 0x000fc4000f8e0215 */
[----:B---3--:R-:W-:-:S04]  /*0fc0*/  IMAD.WIDE.U32 R20, R119, R40, R20 ;  /* 0x0000002877147225 */ /* 0x008fc800078e0014 */
[----:B------:R-:W-:Y:S01]  /*0fd0*/  IMAD R0, R119, R41, R21 ;  /* 0x0000002977007224 */ /* 0x000fe200078e0215 */
[----:B--2---:R-:W-:-:S04]  /*0fe0*/  LEA R2, P0, R20, R24, 0x2 ;  /* 0x0000001814027211 */ /* 0x004fc800078010ff */
[----:B------:R-:W-:-:S03]  /*0ff0*/  LEA.HI.X R3, R20, R25, R0, 0x2, P0 ;  /* 0x0000001914037211 */ /* 0x000fc600000f1400 */
[----:B------:R-:W-:Y:S01]  /*1000*/  IMAD.WIDE.U32 R2, R96, 0x10, R2 ;  /* 0x0000001060027825 */ /* 0x000fe200078e0002 */
[----:B----4-:R2:W-:Y:S04]  /*1010*/  STS.128 [R76], R28 ;  /* 0x0000001c4c007388 */ /* 0x0105e80000000c00 */
[----:B------:R-:W-:Y:S01]  /*1020*/  STS.128 [R76+0x200], R32 ;  /* 0x000200204c007388 */ /* 0x000fe20000000c00 */
[----:B------:R-:W-:-:S03]  /*1030*/  NOP ;  /* 0x0000000000007918 */ /* 0x000fc60000000000 */
[----:B------:R-:W-:Y:S04]  /*1040*/  LDS.128 R20, [R75] ;  /* 0x000000004b147984 */ /* 0x000fe80000000c00 */
[----:B------:R-:W-:Y:S01]  /*1050*/  LDS.128 R24, [R75+0x10] ;  /* 0x000010004b187984 */ /* 0x000fe20000000c00 */
[----:B------:R-:W-:Y:S06]  /*1060*/  BAR.SYNC.DEFER_BLOCKING 0x0 ;  /* 0x0000000000007b1d */ /* 0x000fec0000010000 */
[----:B------:R-:W3:Y:S04]  /*1070*/  LDG.E.128 R40, desc[UR16][R2.64] ;  /* 0x0000001002287981 */ /* 0x000ee8000c1e1d00 */
[----:B------:R4:W3:Y:S01]  /*1080*/  LDG.E.128 R48, desc[UR16][R2.64+0x200] ;  /* 0x0002001002307981 */ /* 0x0008e2000c1e1d00 */
[----:B--2---:R-:W-:-:S04]  /*1090*/  IMAD.WIDE.U32 R28, R36, UR18, R62 ;  /* 0x00000012241c7c25 */ /* 0x004fc8000f8e003e */
[----:B------:R-:W-:Y:S02]  /*10a0*/  IMAD R29, R37, UR18, R29 ;  /* 0x00000012251d7c24 */ /* 0x000fe4000f8e021d */
[----:B0-----:R-:W-:-:S04]  /*10b0*/  IMAD.WIDE.U32 R28, R119, R38, R28 ;  /* 0x00000026771c7225 */ /* 0x001fc800078e001c */
[----:B------:R-:W-:Y:S01]  /*10c0*/  IMAD R0, R119, R39, R29 ;  /* 0x0000002777007224 */ /* 0x000fe200078e021d */
[----:B------:R-:W-:-:S04]  /*10d0*/  LEA R30, P0, R28, R44, 0x2 ;  /* 0x0000002c1c1e7211 */ /* 0x000fc800078010ff */
[----:B------:R-:W-:-:S03]  /*10e0*/  LEA.HI.X R31, R28, R45, R0, 0x2, P0 ;  /* 0x0000002d1c1f7211 */ /* 0x000fc600000f1400 */
[----:B----4-:R-:W-:Y:S01]  /*10f0*/  IMAD.WIDE.U32 R2, R96, 0x10, R30 ;  /* 0x0000001060027825 */ /* 0x010fe200078e001e */
[----:B---3--:R-:W-:Y:S04]  /*1100*/  STS.128 [R76], R40 ;  /* 0x000000284c007388 */ /* 0x008fe80000000c00 */
[----:B------:R-:W-:Y:S01]  /*1110*/  STS.128 [R76+0x200], R48 ;  /* 0x000200304c007388 */ /* 0x000fe20000000c00 */
[----:B------:R-:W-:-:S03]  /*1120*/  NOP ;  /* 0x0000000000007918 */ /* 0x000fc60000000000 */
[----:B------:R-:W0:Y:S04]  /*1130*/  LDS.128 R28, [R75] ;  /* 0x000000004b1c7984 */ /* 0x000e280000000c00 */
[----:B------:R-:W2:Y:S01]  /*1140*/  LDS.128 R32, [R75+0x10] ;  /* 0x000010004b207984 */ /* 0x000ea20000000c00 */
[----:B------:R-:W-:Y:S06]  /*1150*/  BAR.SYNC.DEFER_BLOCKING 0x0 ;  /* 0x0000000000007b1d */ /* 0x000fec0000010000 */
[----:B------:R-:W3:Y:S04]  /*1160*/  LDG.E.128 R36, desc[UR16][R2.64] ;  /* 0x0000001002247981 */ /* 0x000ee8000c1e1d00 */
[----:B------:R4:W3:Y:S01]  /*1170*/  LDG.E.128 R44, desc[UR16][R2.64+0x200] ;  /* 0x00020010022c7981 */ /* 0x0008e2000c1e1d00 */
[--C-:B-1---5:R-:W-:Y:S01]  /*1180*/  FADD.FTZ R118, R12, R114.reuse ;  /* 0x000000720c767221 */ /* 0x122fe20000010000 */
[--C-:B------:R-:W-:Y:S01]  /*1190*/  FADD.FTZ R126, R13, R114.reuse ;  /* 0x000000720d7e7221 */ /* 0x100fe20000010000 */
[----:B------:R-:W-:Y:S01]  /*11a0*/  UISETP.NE.U32.AND UP0, UPT, UR6, URZ, UPT ;  /* 0x000000ff0600728c */ /* 0x000fe2000bf05070 */
[----:B0-----:R-:W-:Y:S01]  /*11b0*/  FMUL.FTZ R40, R30, -1.4426950216293334961 ;  /* 0xbfb8aa3b1e287820 */ /* 0x001fe20000410000 */
[----:B------:R-:W-:Y:S01]  /*11c0*/  FMUL.FTZ R41, R31, -1.4426950216293334961 ;  /* 0xbfb8aa3b1f297820 */ /* 0x000fe20000410000 */
[----:B------:R-:W-:Y:S01]  /*11d0*/  FMUL.FTZ R0, R28, -1.4426950216293334961 ;  /* 0xbfb8aa3b1c007820 */ /* 0x000fe20000410000 */
[----:B------:R-:W-:Y:S01]  /*11e0*/  FMUL.FTZ R64, R29, -1.4426950216293334961 ;  /* 0xbfb8aa3b1d407820 */ /* 0x000fe20000410000 */
[----:B--2---:R-:W-:Y:S01]  /*11f0*/  FMUL.FTZ R42, R32, -1.4426950216293334961 ;  /* 0xbfb8aa3b202a7820 */ /* 0x004fe20000410000 */
[----:B------:R-:W0:Y:S01]  /*1200*/  MUFU.EX2 R48, R40 ;  /* 0x0000002800307308 */ /* 0x000e220000000800 */
[----:B----4-:R-:W-:Y:S01]  /*1210*/  FMUL.FTZ R3, R34, -1.4426950216293334961 ;  /* 0xbfb8aa3b22037820 */ /* 0x010fe20000410000 */
[----:B------:R-:W-:Y:S01]  /*1220*/  FMUL.FTZ R50, R33, -1.4426950216293334961 ;  /* 0xbfb8aa3b21327820 */ /* 0x000fe20000410000 */
[----:B------:R-:W-:Y:S01]  /*1230*/  FMUL.FTZ R51, R35, -1.4426950216293334961 ;  /* 0xbfb8aa3b23337820 */ /* 0x000fe20000410000 */
[----:B------:R-:W1:Y:S01]  /*1240*/  MUFU.EX2 R49, R41 ;  /* 0x0000002900317308 */ /* 0x000e620000000800 */
[----:B------:R-:W-:Y:S01]  /*1250*/  UISETP.NE.AND.EX UP0, UPT, UR7, URZ, UPT, UP0 ;  /* 0x000000ff0700728c */ /* 0x000fe2000bf05300 */
[--C-:B------:R-:W-:Y:S01]  /*1260*/  FADD.FTZ R128, R14, R114.reuse ;  /* 0x000000720e807221 */ /* 0x100fe20000010000 */
[--C-:B------:R-:W-:Y:S01]  /*1270*/  FADD.FTZ R130, R15, R114.reuse ;  /* 0x000000720f827221 */ /* 0x100fe20000010000 */
[----:B------:R-:W-:Y:S01]  /*1280*/  MUFU.EX2 R2, R42 ;  /* 0x0000002a00027308 */ /* 0x000fe20000000800 */
[--C-:B------:R-:W-:Y:S01]  /*1290*/  FADD.FTZ R129, R16, R114.reuse ;  /* 0x0000007210817221 */ /* 0x100fe20000010000 */
[--C-:B------:R-:W-:Y:S01]  /*12a0*/  FADD.FTZ R131, R18, R114.reuse ;  /* 0x0000007212837221 */ /* 0x100fe20000010000 */
[----:B------:R-:W-:Y:S01]  /*12b0*/  FADD.FTZ R134, R19, R114 ;  /* 0x0000007213867221 */ /* 0x000fe20000010000 */
[----:B------:R-:W2:Y:S01]  /*12c0*/  MUFU.EX2 R0, R0 ;  /* 0x0000000000007308 */ /* 0x000ea20000000800 */
[----:B0-----:R-:W-:-:S03]  /*12d0*/  FADD.FTZ R48, R48, 1 ;  /* 0x3f80000030307421 */ /* 0x001fc60000010000 */
[----:B------:R-:W0:Y:S01]  /*12e0*/  MUFU.EX2 R64, R64 ;  /* 0x0000004000407308 */ /* 0x000e220000000800 */
[----:B-1----:R-:W-:-:S03]  /*12f0*/  FADD.FTZ R49, R49, 1 ;  /* 0x3f80000031317421 */ /* 0x002fc60000010000 */
[----:B------:R-:W-:Y:S04]  /*1300*/  MUFU.EX2 R3, R3 ;  /* 0x0000000300037308 */ /* 0x000fe80000000800 */
[----:B------:R-:W1:Y:S01]  /*1310*/  MUFU.EX2 R50, R50 ;  /* 0x0000003200327308 */ /* 0x000e620000000800 */
[----:B--2---:R-:W-:-:S03]  /*1320*/  FADD.FTZ R0, R0, 1 ;  /* 0x3f80000000007421 */ /* 0x004fc60000010000 */
[----:B------:R-:W2:Y:S01]  /*1330*/  MUFU.EX2 R51, R51 ;  /* 0x0000003300337308 */ /* 0x000ea20000000800 */
[----:B0-----:R-:W-:-:S03]  /*1340*/  FADD.FTZ R64, R64, 1 ;  /* 0x3f80000040407421 */ /* 0x001fc60000010000 */
[----:B------:R-:W-:Y:S01]  /*1350*/  MUFU.RCP R73, R0 ;  /* 0x0000000000497308 */ /* 0x000fe20000001000 */
[----:B-1----:R-:W-:-:S07]  /*1360*/  FADD.FTZ R50, R50, 1 ;  /* 0x3f80000032327421 */ /* 0x002fce0000010000 */
[----:B------:R-:W-:Y:S01]  /*1370*/  MUFU.RCP R72, R64 ;  /* 0x0000004000487308 */ /* 0x000fe20000001000 */
[----:B--2---:R-:W-:-:S07]  /*1380*/  FADD.FTZ R51, R51, 1 ;  /* 0x3f80000033337421 */ /* 0x004fce0000010000 */
[----:B------:R-:W-:Y:S08]  /*1390*/  MUFU.RCP R121, R48 ;  /* 0x0000003000797308 */ /* 0x000ff00000001000 */
[----:B------:R-:W-:Y:S08]  /*13a0*/  MUFU.RCP R120, R49 ;  /* 0x0000003100787308 */ /* 0x000ff00000001000 */
[----:B------:R-:W-:Y:S08]  /*13b0*/  MUFU.RCP R122, R50 ;  /* 0x00000032007a7308 */ /* 0x000ff00000001000 */
[----:B------:R-:W0:Y:S02]  /*13c0*/  MUFU.RCP R124, R51 ;  /* 0x00000033007c7308 */ /* 0x000e240000001000 */
[----:B0-----:R-:W-:-:S04]  /*13d0*/  FADD.FTZ R50, -R124, 1 ;  /* 0x3f8000007c327421 */ /* 0x001fc80000010100 */
[----:B------:R-:W-:Y:S01]  /*13e0*/  FFMA.FTZ R65, R35, R50, 1 ;  /* 0x3f80000023417423 */ /* 0x000fe20000010032 */
[----:B---3--:R-:W-:Y:S04]  /*13f0*/  STS.128 [R76], R36 ;  /* 0x000000244c007388 */ /* 0x008fe80000000c00 */
[----:B------:R0:W-:Y:S01]  /*1400*/  STS.128 [R76+0x200], R44 ;  /* 0x0002002c4c007388 */ /* 0x0001e20000000c00 */
[----:B------:R-:W-:-:S03]  /*1410*/  NOP ;  /* 0x0000000000007918 */ /* 0x000fc60000000000 */
[----:B------:R-:W1:Y:S04]  /*1420*/  LDS.128 R40, [R75] ;  /* 0x000000004b287984 */ /* 0x000e680000000c00 */
[----:B------:R-:W2:Y:S01]  /*1430*/  LDS.128 R36, [R75+0x10] ;  /* 0x000010004b247984 */ /* 0x000ea20000000c00 */
[----:B0-----:R-:W-:Y:S01]  /*1440*/  FADD.FTZ R44, R2, 1 ;  /* 0x3f800000022c7421 */ /* 0x001fe20000010000 */
[----:B------:R-:W-:Y:S01]  /*1450*/  FADD.FTZ R46, R3, 1 ;  /* 0x3f800000032e7421 */ /* 0x000fe20000010000 */
[----:B------:R-:W-:Y:S01]  /*1460*/  FADD.FTZ R3, -R73, 1 ;  /* 0x3f80000049037421 */ /* 0x000fe20000010100 */
[----:B------:R-:W-:Y:S01]  /*1470*/  FADD.FTZ R2, -R72, 1 ;  /* 0x3f80000048027421 */ /* 0x000fe20000010100 */
[----:B------:R-:W0:Y:S02]  /*1480*/  MUFU.RCP R123, R44 ;  /* 0x0000002c007b7308 */ /* 0x000e240000001000 */
[----:B------:R-:W-:Y:S01]  /*1490*/  FFMA.FTZ R3, R28, R3, 1 ;  /* 0x3f8000001c037423 */ /* 0x000fe20000010003 */
[----:B------:R-:W-:-:S05]  /*14a0*/  FFMA.FTZ R2, R29, R2, 1 ;  /* 0x3f8000001d027423 */ /* 0x000fca0000010002 */
[----:B------:R3:W4:Y:S01]  /*14b0*/  MUFU.RCP R125, R46 ;  /* 0x0000002e007d7308 */ /* 0x0007220000001000 */
[----:B0-----:R-:W-:-:S04]  /*14c0*/  FADD.FTZ R49, -R123, 1 ;  /* 0x3f8000007b317421 */ /* 0x001fc80000010100 */
[----:B------:R-:W-:Y:S01]  /*14d0*/  FFMA.FTZ R49, R32, R49, 1 ;  /* 0x3f80000020317423 */ /* 0x000fe20000010031 */
[----:B-1----:R-:W-:Y:S01]  /*14e0*/  FMUL.FTZ R0, R20, R40 ;  /* 0x0000002814007220 */ /* 0x002fe20000410000 */
[----:B------:R-:W-:Y:S01]  /*14f0*/  FMUL.FTZ R45, R21, R41 ;  /* 0x00000029152d7220 */ /* 0x000fe20000410000 */
[----:B------:R-:W-:Y:S02]  /*1500*/  FMUL.FTZ R47, R23, R43 ;  /* 0x0000002b172f7220 */ /* 0x000fe40000410000 */
[----:B------:R-:W-:Y:S01]  /*1510*/  FMUL.FTZ R0, R73, R0 ;  /* 0x0000000049007220 */ /* 0x000fe20000410000 */
[----:B------:R-:W-:Y:S01]  /*1520*/  FMUL.FTZ R45, R72, R45 ;  /* 0x0000002d482d7220 */ /* 0x000fe20000410000 */
[----:B--2---:R-:W-:Y:S01]  /*1530*/  FMUL.FTZ R48, R24, R36 ;  /* 0x0000002418307220 */ /* 0x004fe20000410000 */
        /* <DEDUP_REMOVED lines=11> */
[----:B---3--:R-:W-:Y:S01]  /*15f0*/  FMUL.FTZ R46, R0, R3 ;  /* 0x00000003002e7220 */ /* 0x008fe20000410000 */
[----:B----4-:R-:W-:Y:S01]  /*1600*/  FADD.FTZ R3, -R125, 1 ;  /* 0x3f8000007d037421 */ /* 0x010fe20000010100 */
[----:B------:R-:W-:Y:S01]  /*1610*/  FMUL.FTZ R47, R47, R2 ;  /* 0x000000022f2f7220 */ /* 0x000fe20000410000 */
[----:B------:R-:W-:Y:S01]  /*1620*/  BAR.SYNC.DEFER_BLOCKING 0x0 ;  /* 0x0000000000007b1d */ /* 0x000fe20000010000 */
[----:B------:R-:W-:Y:S01]  /*1630*/  FMUL.FTZ R48, R48, R49 ;  /* 0x0000003130307220 */ /* 0x000fe20000410000 */
[----:B------:R-:W-:Y:S01]  /*1640*/  FFMA.FTZ R51, R34, R3, 1 ;  /* 0x3f80000022337423 */ /* 0x000fe20000010003 */
[----:B------:R-:W-:Y:S01]  /*1650*/  FMUL.FTZ R2, R26, R38 ;  /* 0x000000261a027220 */ /* 0x000fe20000410000 */
[C---:B------:R-:W-:Y:S01]  /*1660*/  FADD.FTZ R0, -R122.reuse, 1 ;  /* 0x3f8000007a007421 */ /* 0x040fe20000010100 */
        /* <DEDUP_REMOVED lines=10> */
[----:B------:R-:W-:-:S04]  /*1710*/  IMAD.WIDE.U32 R2, R132, UR18, R62 ;  /* 0x0000001284027c25 */ /* 0x000fc8000f8e003e */
[----:B------:R-:W-:Y:S01]  /*1720*/  FMUL.FTZ R121, R30, R121 ;  /* 0x000000791e797220 */ /* 0x000fe20000410000 */
[----:B------:R-:W-:Y:S01]  /*1730*/  FMUL.FTZ R120, R31, R120 ;  /* 0x000000781f787220 */ /* 0x000fe20000410000 */
[----:B------:R-:W-:Y:S01]  /*1740*/  FMUL.FTZ R29, R20, R73 ;  /* 0x00000049141d7220 */ /* 0x000fe20000410000 */
[----:B------:R-:W-:Y:S02]  /*1750*/  IMAD R3, R133, UR18, R3 ;  /* 0x0000001285037c24 */ /* 0x000fe4000f8e0203 */
[----:B------:R-:W-:Y:S01]  /*1760*/  FMUL.FTZ R123, R32, R123 ;  /* 0x0000007b207b7220 */ /* 0x000fe20000410000 */
[----:B------:R-:W-:Y:S01]  /*1770*/  FMUL.FTZ R122, R33, R122 ;  /* 0x0000007a217a7220 */ /* 0x000fe20000410000 */
[----:B------:R-:W-:Y:S01]  /*1780*/  FMUL.FTZ R125, R34, R125 ;  /* 0x0000007d227d7220 */ /* 0x000fe20000410000 */
[----:B------:R-:W-:Y:S01]  /*1790*/  IMAD.WIDE.U32 R2, R119, UR4, R2 ;  /* 0x0000000477027c25 */ /* 0x000fe2000f8e0002 */
[----:B------:R-:W-:Y:S03]  /*17a0*/  STS.128 [R75], R44 ;  /* 0x0000002c4b007388 */ /* 0x000fe60000000c00 */
[----:B------:R-:W-:Y:S01]  /*17b0*/  FMUL.FTZ R124, R35, R124 ;  /* 0x0000007c237c7220 */ /* 0x000fe20000410000 */
[----:B------:R-:W-:Y:S01]  /*17c0*/  FADD.FTZ R132, R17, R114 ;  /* 0x0000007211847221 */ /* 0x000fe20000010000 */
[----:B------:R-:W-:Y:S01]  /*17d0*/  IMAD R0, R119, UR5, R3 ;  /* 0x0000000577007c24 */ /* 0x000fe2000f8e0203 */
[----:B------:R-:W-:Y:S01]  /*17e0*/  STS.128 [R75+0x10], R48 ;  /* 0x000010304b007388 */ /* 0x000fe20000000c00 */
[----:B------:R-:W-:-:S03]  /*17f0*/  NOP ;  /* 0x0000000000007918 */ /* 0x000fc60000000000 */
[----:B------:R-:W0:Y:S01]  /*1800*/  LDS.128 R64, [R76] ;  /* 0x000000004c407984 */ /* 0x000e220000000c00 */
[----:B------:R-:W-:Y:S01]  /*1810*/  LEA R12, P0, R2, R136, 0x2 ;  /* 0x00000088020c7211 */ /* 0x000fe200078010ff */
[----:B------:R-:W-:Y:S01]  /*1820*/  FMUL.FTZ R157, R21, R72 ;  /* 0x00000048159d7220 */ /* 0x000fe20000410000 */
[----:B------:R-:W-:Y:S01]  /*1830*/  FMUL.FTZ R31, R22, R121 ;  /* 0x00000079161f7220 */ /* 0x000fe20000410000 */
[----:B------:R-:W1:Y:S01]  /*1840*/  LDS.128 R68, [R76+0x200] ;  /* 0x000200004c447984 */ /* 0x000e620000000c00 */
[----:B------:R-:W-:Y:S01]  /*1850*/  LEA.HI.X R13, R2, R137, R0, 0x2, P0 ;  /* 0x00000089020d7211 */ /* 0x000fe200000f1400 */
[----:B------:R-:W-:Y:S01]  /*1860*/  FMUL.FTZ R155, R23, R120 ;  /* 0x00000078179b7220 */ /* 0x000fe20000410000 */
[----:B------:R-:W-:Y:S01]  /*1870*/  FMUL.FTZ R33, R24, R123 ;  /* 0x0000007b18217220 */ /* 0x000fe20000410000 */
[----:B------:R-:W-:Y:S01]  /*1880*/  FMUL.FTZ R153, R25, R122 ;  /* 0x0000007a19997220 */ /* 0x000fe20000410000 */
[----:B------:R-:W-:Y:S01]  /*1890*/  FMUL.FTZ R35, R26, R125 ;  /* 0x0000007d1a237220 */ /* 0x000fe20000410000 */
[----:B------:R-:W-:-:S04]  /*18a0*/  IMAD.WIDE.U32 R2, R96, 0x10, R12 ;  /* 0x0000001060027825 */ /* 0x000fc800078e000c */
[----:B------:R-:W-:Y:S01]  /*18b0*/  FMUL.FTZ R151, R27, R124 ;  /* 0x0000007c1b977220 */ /* 0x000fe20000410000 */
[----:B------:R-:W-:Y:S01]  /*18c0*/  FFMA.FTZ R0, R4, R29, R127 ;  /* 0x0000001d04007223 */ /* 0x000fe2000001007f */
[----:B------:R-:W2:Y:S01]  /*18d0*/  LDCU UR4, c[0x0][0x38c] ;  /* 0x00007180ff0477ac */ /* 0x000ea20008000800 */
[----:B0-----:R0:W-:Y:S04]  /*18e0*/  STG.E.128 desc[UR16][R2.64], R64 ;  /* 0x0000004002007986 */ /* 0x0011e8000c101d10 */
[----:B-1----:R0:W-:Y:S01]  /*18f0*/  STG.E.128 desc[UR16][R2.64+0x200], R68 ;  /* 0x0002004402007986 */ /* 0x0021e2000c101d10 */
[----:B--2---:R-:W-:Y:S05]  /*1900*/  BRA.U !UP0, `(.L_x_16507) ;  /* 0x0000000108647547 */ /* 0x004fea000b800000 */
        /* <DEDUP_REMOVED lines=9> */
[----:B------:R-:W-:-:S05]  /*19a0*/  FMUL.FTZ R39, R39, R124 ;  /* 0x0000007c27277220 */ /* 0x000fca0000410000 */
[----:B------:R-:W1:Y:S01]  /*19b0*/  LDC.64 R22, c[0x0][0x438] ;  /* 0x00010e00ff167b82 */ /* 0x000e620000000a00 */
[----:B------:R-:W-:Y:S04]  /*19c0*/  STS.128 [R75], R40 ;  /* 0x000000284b007388 */ /* 0x000fe80000000c00 */
[----:B------:R-:W-:Y:S01]  /*19d0*/  STS.128 [R75+0x10], R36 ;  /* 0x000010244b007388 */ /* 0x000fe20000000c00 */
[----:B------:R-:W-:-:S03]  /*19e0*/  NOP ;  /* 0x0000000000007918 */ /* 0x000fc60000000000 */
[----:B------:R-:W2:Y:S01]  /*19f0*/  LDS.128 R12, [R76] ;  /* 0x000000004c0c7984 */ /* 0x000ea20000000c00 */
[----:B0-----:R-:W-:-:S03]  /*1a00*/  IMAD.WIDE.U32 R2, R20, UR18, R62 ;  /* 0x0000001214027c25 */ /* 0x001fc6000f8e003e */
[----:B------:R-:W0:Y:S01]  /*1a10*/  LDS.128 R16, [R76+0x200] ;  /* 0x000200004c107984 */ /* 0x000e220000000c00 */
[----:B------:R-:W-:Y:S02]  /*1a20*/  IMAD R3, R21, UR18, R3 ;  /* 0x0000001215037c24 */ /* 0x000fe4000f8e0203 */
[----:B-1----:R-:W-:-:S04]  /*1a30*/  IMAD.WIDE.U32 R2, R119, R22, R2 ;  /* 0x0000001677027225 */ /* 0x002fc800078e0002 */
[----:B------:R-:W-:Y:S01]  /*1a40*/  IMAD R3, R119, R23, R3 ;  /* 0x0000001777037224 */ /* 0x000fe200078e0203 */
[----:B------:R-:W-:-:S04]  /*1a50*/  LEA R20, P0, R2, UR6, 0x2 ;  /* 0x0000000602147c11 */ /* 0x000fc8000f8010ff */
[----:B------:R-:W-:-:S03]  /*1a60*/  LEA.HI.X R21, R2, UR7, R3, 0x2, P0 ;  /* 0x0000000702157c11 */ /* 0x000fc600080f1403 */
[----:B------:R-:W-:-:S05]  /*1a70*/  IMAD.WIDE.U32 R2, R96, 0x10, R20 ;  /* 0x0000001060027825 */ /* 0x000fca00078e0014 */
[----:B--2---:R1:W-:Y:S04]  /*1a80*/  STG.E.128 desc[UR16][R2.64], R12 ;  /* 0x0000000c02007986 */ /* 0x0043e8000c101d10 */
[----:B0-----:R1:W-:Y:S02]  /*1a90*/  STG.E.128 desc[UR16][R2.64+0x200], R16 ;  /* 0x0002001002007986 */ /* 0x0013e4000c101d10 */
.L_x_16507:
[----:B01----:R-:W-:Y:S01]  /*1aa0*/  FFMA.FTZ R3, R5, R157, R0 ;  /* 0x0000009d05037223 */ /* 0x003fe20000010000 */
        /* <DEDUP_REMOVED lines=20> */
[----:B------:R-:W-:Y:S06]  /*1bf0*/  BRA.U !UP0, `(.L_x_16508) ;  /* 0x0000004108f87547 */ /* 0x000fec000b800000 */
[----:B------:R-:W0:Y:S01]  /*1c00*/  LDC R150, c[0x0][0x388] ;  /* 0x0000e200ff967b82 */ /* 0x000e220000000800 */
[----:B------:R-:W-:Y:S01]  /*1c10*/  SHF.L.U32 R3, R74, 0x9, RZ ;  /* 0x000000094a037819 */ /* 0x000fe200000006ff */
[----:B------:R-:W-:Y:S01]  /*1c20*/  FADD.FTZ R0, R29, R29 ;  /* 0x0000001d1d007221 */ /* 0x000fe20000010000 */
[----:B------:R-:W-:Y:S01]  /*1c30*/  ISETP.NE.AND P0, PT, R99, 0x1, PT ;  /* 0x000000016300780c */ /* 0x000fe20003f05270 */
[----:B------:R-:W-:Y:S01]  /*1c40*/  FADD.FTZ R157, R157, R157 ;  /* 0x0000009d9d9d7221 */ /* 0x000fe20000010000 */
[----:B------:R-:W-:Y:S01]  /*1c50*/  SHF.L.U32 R135, R99, 0x8, RZ ;  /* 0x0000000863877819 */ /* 0x000fe200000006ff */
[----:B------:R-:W-:Y:S01]  /*1c60*/  FADD.FTZ R156, R31, R31 ;  /* 0x0000001f1f9c7221 */ /* 0x000fe20000010000 */
[----:B------:R-:W-:Y:S01]  /*1c70*/  IADD3 R120, P1, PT, R3, R108, RZ ;  /* 0x0000006c03787210 */ /* 0x000fe20007f3e0ff */
[----:B------:R-:W1:Y:S01]  /*1c80*/  LDC.64 R72, c[0x0][0x440] ;  /* 0x00011000ff487b82 */ /* 0x000e620000000a00 */
[----:B------:R-:W-:Y:S01]  /*1c90*/  FADD.FTZ R155, R155, R155 ;  /* 0x0000009b9b9b7221 */ /* 0x000fe20000010000 */
[----:B------:R-:W-:Y:S01]  /*1ca0*/  FADD.FTZ R154, R33, R33 ;  /* 0x00000021219a7221 */ /* 0x000fe20000010000 */
[----:B------:R-:W-:Y:S01]  /*1cb0*/  FADD.FTZ R153, R153, R153 ;  /* 0x0000009999997221 */ /* 0x000fe20000010000 */
[----:B------:R-:W-:Y:S01]  /*1cc0*/  FADD.FTZ R152, R35, R35 ;  /* 0x0000002323987221 */ /* 0x000fe20000010000 */
[----:B------:R-:W-:Y:S01]  /*1cd0*/  FADD.FTZ R151, R151, R151 ;  /* 0x0000009797977221 */ /* 0x000fe20000010000 */
[----:B------:R-:W-:Y:S01]  /*1ce0*/  LOP3.LUT R194, R62, 0x100, RZ, 0xc0, !PT ;  /* 0x000001003ec27812 */ /* 0x000fe200078ec0ff */
[----:B------:R-:W-:Y:S01]  /*1cf0*/  FMUL.FTZ R143, R4, R118 ;  /* 0x00000076048f7220 */ /* 0x000fe20000410000 */
[----:B------:R-:W2:Y:S01]  /*1d00*/  LDC.64 R70, c[0x0][0x448] ;  /* 0x00011200ff467b82 */ /* 0x000ea20000000a00 */
[----:B------:R-:W-:Y:S01]  /*1d10*/  IADD3 R149, PT, PT, R99, -0x2, RZ ;  /* 0xfffffffe63957810 */ /* 0x000fe20007ffe0ff */
[----:B------:R-:W-:Y:S01]  /*1d20*/  FMUL.FTZ R142, R5, R126 ;  /* 0x0000007e058e7220 */ /* 0x000fe20000410000 */
[----:B------:R-:W-:Y:S01]  /*1d30*/  LEA R144, R77, R75, 0x5 ;  /* 0x0000004b4d907211 */ /* 0x000fe200078e28ff */
[----:B------:R-:W-:Y:S01]  /*1d40*/  FMUL.FTZ R141, R6, R128 ;  /* 0x00000080068d7220 */ /* 0x000fe20000410000 */
[----:B------:R-:W-:Y:S01]  /*1d50*/  FMUL.FTZ R140, R7, R130 ;  /* 0x00000082078c7220 */ /* 0x000fe20000410000 */
[----:B------:R-:W-:Y:S01]  /*1d60*/  FMUL.FTZ R139, R8, R129 ;  /* 0x00000081088b7220 */ /* 0x000fe20000410000 */
[----:B------:R-:W-:Y:S01]  /*1d70*/  FMUL.FTZ R138, R9, R132 ;  /* 0x00000084098a7220 */ /* 0x000fe20000410000 */
[----:B------:R-:W3:Y:S01]  /*1d80*/  LDC.64 R146, c[0x0][0x3e0] ;  /* 0x0000f800ff927b82 */ /* 0x000ee20000000a00 */
[----:B------:R-:W-:Y:S01]  /*1d90*/  ISETP.EQ.AND P0, PT, R108, RZ, P0 ;  /* 0x000000ff6c00720c */ /* 0x000fe20000702270 */
[----:B------:R-:W-:Y:S01]  /*1da0*/  FMUL.FTZ R137, R10, R131 ;  /* 0x000000830a897220 */ /* 0x000fe20000410000 */
[----:B------:R-:W-:Y:S01]  /*1db0*/  FMUL.FTZ R136, R11, R134 ;  /* 0x000000860b887220 */ /* 0x000fe20000410000 */
[----:B------:R-:W-:Y:S01]  /*1dc0*/  MOV R12, RZ ;  /* 0x000000ff000c7202 */ /* 0x000fe20000000f00 */
[----:B------:R-:W4:Y:S01]  /*1dd0*/  LDCU UR7, c[0x0][0x394] ;  /* 0x00007280ff0777ac */ /* 0x000f220008000800 */
[----:B------:R-:W-:-:S02]  /*1de0*/  LOP3.LUT R135, R135, 0x100, RZ, 0xc0, !PT ;  /* 0x0000010087877812 */ /* 0x000fc400078ec0ff */
[----:B------:R-:W0:Y:S01]  /*1df0*/  LDC.64 R68, c[0x0][0x3c0] ;  /* 0x0000f000ff447b82 */ /* 0x000e220000000a00 */
[C---:B------:R-:W-:Y:S01]  /*1e00*/  IADD3 R133, PT, PT, R3.reuse, R108, RZ ;  /* 0x0000006c03857210 */ /* 0x040fe20007ffe0ff */
[----:B------:R-:W0:Y:S01]  /*1e10*/  LDCU UR8, c[0x0][0x38c] ;  /* 0x00007180ff0877ac */ /* 0x000e220008000800 */
[----:B------:R-:W-:Y:S01]  /*1e20*/  LEA.HI.X.SX32 R121, R3, RZ, 0x1, P1 ;  /* 0x000000ff03797211 */ /* 0x000fe200008f0eff */
[----:B------:R-:W-:-:S04]  /*1e30*/  UMOV UR4, URZ ;  /* 0x000000ff00047c82 */ /* 0x000fc80008000000 */
[----:B------:R-:W0:Y:S08]  /*1e40*/  LDC.64 R66, c[0x0][0x3a8] ;  /* 0x0000ea00ff427b82 */ /* 0x000e300000000a00 */
[----:B----4-:R-:W0:Y:S02]  /*1e50*/  LDC.64 R64, c[0x0][0x4f0] ;  /* 0x00013c00ff407b82 */ /* 0x010e240000000a00 */
.L_x_16558:
[----:B-1----:R-:W-:Y:S02]  /*1e60*/  MOV R2, R58 ;  /* 0x0000003a00027202 */ /* 0x002fe40000000f00 */
[----:B--2---:R-:W-:-:S03]  /*1e70*/  MOV R3, R111 ;  /* 0x0000006f00037202 */ /* 0x004fc60000000f00 */
        /* <DEDUP_REMOVED lines=10> */
[----:B----4-:R-:W4:Y:S04]  /*1f20*/  LDG.E.128 R28, desc[UR16][R2.64] ;  /* 0x00000010021c7981 */ /* 0x010f28000c1e1d00 */
[----:B------:R-:W5:Y:S04]  /*1f30*/  LDG.E.128 R32, desc[UR16][R2.64+0x200] ;  /* 0x0002001002207981 */ /* 0x000f68000c1e1d00 */
[----:B------:R-:W5:Y:S04]  /*1f40*/  LDG.E.128 R44, desc[UR16][R2.64+0x400] ;  /* 0x00040010022c7981 */ /* 0x000f68000c1e1d00 */
[----:B------:R0:W5:Y:S02]  /*1f50*/  LDG.E.128 R48, desc[UR16][R2.64+0x600] ;  /* 0x0006001002307981 */ /* 0x000164000c1e1d00 */
[----:B0-----:R-:W-:-:S02]  /*1f60*/  MOV R2, R60 ;  /* 0x0000003c00027202 */ /* 0x001fc40000000f00 */
[----:B------:R-:W-:-:S03]  /*1f70*/  MOV R3, R109 ;  /* 0x0000006d00037202 */ /* 0x000fc60000000f00 */
[----:B------:R-:W-:-:S04]  /*1f80*/  IMAD.WIDE.U32 R36, R68, UR4, R2 ;  /* 0x0000000444247c25 */ /* 0x000fc8000f8e0002 */
        /* <DEDUP_REMOVED lines=22> */
[----:B------:R-:W-:Y:S01]  /*20f0*/  FMUL.RZ R179, R159, 0.15915493667125701904 ;  /* 0x3e22f9839fb37820 */ /* 0x000fe2000040c000 */
[----:B------:R-:W-:-:S03]  /*2100*/  FMUL.FTZ R2, R118, R163 ;  /* 0x000000a376027220 */ /* 0x000fc60000410000 */
[----:B------:R0:W-:Y:S01]  /*2110*/  MUFU.COS R171, R37 ;  /* 0x0000002500ab7308 */ /* 0x0001e20000000000 */
[----:B----4-:R-:W-:Y:S04]  /*2120*/  STS.128 [R76], R28 ;  /* 0x0000001c4c007388 */ /* 0x010fe80000000c00 */
[----:B-----5:R-:W-:Y:S03]  /*2130*/  STS.128 [R76+0x200], R32 ;  /* 0x000200204c007388 */ /* 0x020fe60000000c00 */
        /* <DEDUP_REMOVED lines=10> */
[C---:B-1----:R-:W-:Y:S01]  /*21e0*/  FMUL.FTZ R38, R129.reuse, R123 ;  /* 0x0000007b81267220 */ /* 0x042fe20000410000 */
        /* <DEDUP_REMOVED lines=12> */
[C---:B----4-:R-:W-:Y:S01]  /*22b0*/  FMUL.FTZ R159, R161.reuse, R164 ;  /* 0x000000a4a19f7220 */ /* 0x050fe20000410000 */
[----:B------:R-:W-:-:S06]  /*22c0*/  FMUL.FTZ R161, R161, R162 ;  /* 0x000000a2a1a17220 */ /* 0x000fcc0000410000 */
[----:B------:R-:W3:Y:S01]  /*22d0*/  MUFU.EX2 R165, R37 ;  /* 0x0000002500a57308 */ /* 0x000ee20000000800 */
[----:B-1----:R-:W-:Y:S01]  /*22e0*/  FMUL.FTZ R40, R132, R163 ;  /* 0x000000a384287220 */ /* 0x002fe20000410000 */
[C---:B--2---:R-:W-:Y:S02]  /*22f0*/  FMUL.FTZ R183, R125.reuse, R29 ;  /* 0x0000001d7db77220 */ /* 0x044fe40000410000 */
[----:B------:R-:W-:Y:S01]  /*2300*/  MUFU.SIN R170, R42 ;  /* 0x0000002a00aa7308 */ /* 0x000fe20000000400 */
[-C--:B------:R-:W-:Y:S01]  /*2310*/  FMUL.FTZ R189, R125, R31.reuse ;  /* 0x0000001f7dbd7220 */ /* 0x080fe20000410000 */
[C---:B------:R-:W-:Y:S01]  /*2320*/  FMUL.FTZ R184, R124.reuse, R31 ;  /* 0x0000001f7cb87220 */ /* 0x040fe20000410000 */
[C---:B------:R-:W-:Y:S02]  /*2330*/  FFMA.FTZ R185, R124.reuse, R28, -R183 ;  /* 0x0000001c7cb97223 */ /* 0x040fe400000108b7 */
[----:B------:R-:W-:-:S03]  /*2340*/  FFMA.FTZ R186, R124, R30, -R189 ;  /* 0x0000001e7cba7223 */ /* 0x000fc600000108bd */
[----:B------:R-:W1:Y:S01]  /*2350*/  MUFU.COS R172, R42 ;  /* 0x0000002a00ac7308 */ /* 0x000e620000000000 */
[----:B------:R-:W-:Y:S01]  /*2360*/  FMUL.FTZ R186, R151, R186 ;  /* 0x000000ba97ba7220 */ /* 0x000fe20000410000 */
[C---:B---3--:R-:W-:Y:S01]  /*2370*/  FMUL.FTZ R162, R165.reuse, R168 ;  /* 0x000000a8a5a27220 */ /* 0x048fe20000410000 */
[----:B------:R-:W-:-:S05]  /*2380*/  FMUL.FTZ R163, R165, R166 ;  /* 0x000000a6a5a37220 */ /* 0x000fca0000410000 */
[----:B------:R-:W1:Y:S04]  /*2390*/  MUFU.EX2 R167, R38 ;  /* 0x0000002600a77308 */ /* 0x000e680000000800 */
[----:B------:R-:W-:Y:S08]  /*23a0*/  MUFU.SIN R174, R39 ;  /* 0x0000002700ae7308 */ /* 0x000ff00000000400 */
[----:B------:R2:W3:Y:S01]  /*23b0*/  MUFU.COS R176, R39 ;  /* 0x0000002700b07308 */ /* 0x0004e20000000000 */
[C---:B-1----:R-:W-:Y:S01]  /*23c0*/  FMUL.FTZ R164, R167.reuse, R172 ;  /* 0x000000aca7a47220 */ /* 0x042fe20000410000 */
[----:B------:R-:W-:Y:S01]  /*23d0*/  FMUL.FTZ R165, R167, R170 ;  /* 0x000000aaa7a57220 */ /* 0x000fe20000410000 */
[----:B0-----:R-:W-:-:S05]  /*23e0*/  FMUL.FTZ R170, R124, R33 ;  /* 0x000000217caa7220 */ /* 0x001fca0000410000 */
[----:B------:R-:W3:Y:S01]  /*23f0*/  MUFU.EX2 R173, R40 ;  /* 0x0000002800ad7308 */ /* 0x000ee20000000800 */
[----:B--2---:R-:W-:Y:S01]  /*2400*/  LDS.128 R36, [R144] ;  /* 0x0000000090247984 */ /* 0x004fe20000000c00 */
[----:B------:R-:W-:Y:S02]  /*2410*/  FFMA.FTZ R181, R125, R32, R170 ;  /* 0x000000207db57223 */ /* 0x000fe400000100aa */
[----:B------:R0:W-:Y:S02]  /*2420*/  MUFU.EX2 R175, R41 ;  /* 0x0000002900af7308 */ /* 0x0001e40000000800 */
[----:B------:R-:W-:Y:S02]  /*2430*/  FMUL.FTZ R181, R154, -R181 ;  /* 0x800000b59ab57220 */ /* 0x000fe40000410000 */
[----:B------:R-:W1:Y:S04]  /*2440*/  MUFU.EX2 R3, R3 ;  /* 0x0000000300037308 */ /* 0x000e680000000800 */
[----:B------:R-:W2:Y:S01]  /*2450*/  MUFU.COS R180, R177 ;  /* 0x000000b100b47308 */ /* 0x000ea20000000000 */
[----:B0-----:R-:W0:Y:S01]  /*2460*/  LDS.128 R40, [R144+0x10] ;  /* 0x0000100090287984 */ /* 0x001e220000000c00 */
[C---:B---3--:R-:W-:Y:S01]  /*2470*/  FMUL.FTZ R166, R173.reuse, R176 ;  /* 0x000000b0ada67220 */ /* 0x048fe20000410000 */
[----:B------:R-:W-:Y:S01]  /*2480*/  FMUL.FTZ R167, R173, R174 ;  /* 0x000000aeada77220 */ /* 0x000fe20000410000 */
[----:B------:R-:W-:-:S04]  /*2490*/  FMUL.FTZ R176, R124, R35 ;  /* 0x000000237cb07220 */ /* 0x000fc80000410000 */
[----:B------:R-:W-:Y:S01]  /*24a0*/  MUFU.COS R49, R179 ;  /* 0x000000b300317308 */ /* 0x000fe20000000000 */
[C---:B-1----:R-:W-:Y:S01]  /*24b0*/  FMUL.FTZ R158, R3.reuse, R158 ;  /* 0x0000009e039e7220 */ /* 0x042fe20000410000 */
[----:B------:R-:W-:Y:S01]  /*24c0*/  FMUL.FTZ R160, R3, R160 ;  /* 0x000000a003a07220 */ /* 0x000fe20000410000 */
[----:B------:R-:W-:-:S05]  /*24d0*/  IADD3 R3, PT, PT, R194, UR4, RZ ;  /* 0x00000004c2037c10 */ /* 0x000fca000fffe0ff */
[----:B------:R-:W1:Y:S01]  /*24e0*/  MUFU.SIN R178, R177 ;  /* 0x000000b100b27308 */ /* 0x000e620000000400 */
[----:B------:R-:W-:Y:S01]  /*24f0*/  SEL R3, R3, R98, !P1 ;  /* 0x0000006203037207 */ /* 0x000fe20004800000 */
[----:B--2---:R-:W-:Y:S01]  /*2500*/  FMUL.FTZ R168, R175, R180 ;  /* 0x000000b4afa87220 */ /* 0x004fe20000410000 */
[----:B------:R-:W-:Y:S02]  /*2510*/  FMUL.FTZ R180, R124, R29 ;  /* 0x0000001d7cb47220 */ /* 0x000fe40000410000 */
[----:B------:R-:W-:Y:S02]  /*2520*/  LEA R3, R3, UR5, 0x3 ;  /* 0x0000000503037c11 */ /* 0x000fe4000f8e18ff */
[C---:B------:R-:W-:Y:S01]  /*2530*/  FFMA.FTZ R187, R125.reuse, R28, R180 ;  /* 0x0000001c7dbb7223 */ /* 0x040fe200000100b4 */
[----:B------:R2:W3:Y:S08]  /*2540*/  MUFU.SIN R45, R179 ;  /* 0x000000b3002d7308 */ /* 0x0004f00000000400 */
[----:B------:R-:W4:Y:S01]  /*2550*/  MUFU.EX2 R2, R2 ;  /* 0x0000000200027308 */ /* 0x000f220000000800 */
[----:B--2---:R-:W-:-:S03]  /*2560*/  FMUL.FTZ R179, R125, R35 ;  /* 0x000000237db37220 */ /* 0x004fc60000410000 */
[----:B------:R-:W2:Y:S01]  /*2570*/  MUFU.EX2 R44, R44 ;  /* 0x0000002c002c7308 */ /* 0x000ea20000000800 */
[C---:B------:R-:W-:Y:S01]  /*2580*/  FFMA.FTZ R182, R124.reuse, R34, -R179 ;  /* 0x000000227cb67223 */ /* 0x040fe200000108b3 */
[CC--:B0-----:R-:W-:Y:S01]  /*2590*/  FMUL.FTZ R48, R124.reuse, R41.reuse ;  /* 0x000000297c307220 */ /* 0x0c1fe20000410000 */
[----:B------:R-:W-:Y:S01]  /*25a0*/  FMUL.FTZ R51, R125, R41 ;  /* 0x000000297d337220 */ /* 0x000fe20000410000 */
[----:B------:R-:W-:Y:S01]  /*25b0*/  FMUL.FTZ R50, R124, R43 ;  /* 0x0000002b7c327220 */ /* 0x000fe20000410000 */
[----:B------:R-:W-:Y:S01]  /*25c0*/  FMUL.FTZ R182, R153, R182 ;  /* 0x000000b699b67220 */ /* 0x000fe20000410000 */
[----:B------:R-:W-:Y:S01]  /*25d0*/  FFMA.FTZ R177, R125, R40, R48 ;  /* 0x000000287db17223 */ /* 0x000fe20000010030 */
[C---:B----4-:R-:W-:Y:S01]  /*25e0*/  FMUL.FTZ R46, R2.reuse, R171 ;  /* 0x000000ab022e7220 */ /* 0x050fe20000410000 */
[----:B------:R-:W-:Y:S01]  /*25f0*/  FMUL.FTZ R47, R2, R169 ;  /* 0x000000a9022f7220 */ /* 0x000fe20000410000 */
[----:B-1----:R-:W-:Y:S01]  /*2600*/  FMUL.FTZ R169, R175, R178 ;  /* 0x000000b2afa97220 */ /* 0x002fe20000410000 */
[----:B------:R-:W-:Y:S01]  /*2610*/  FMUL.FTZ R2, R124, R37 ;  /* 0x000000257c027220 */ /* 0x000fe20000410000 */
[C---:B--2---:R-:W-:Y:S01]  /*2620*/  FMUL.FTZ R172, R44.reuse, R49 ;  /* 0x000000312cac7220 */ /* 0x044fe20000410000 */
[----:B---3--:R-:W-:Y:S01]  /*2630*/  FMUL.FTZ R173, R44, R45 ;  /* 0x0000002d2cad7220 */ /* 0x008fe20000410000 */
[C---:B------:R-:W-:Y:S01]  /*2640*/  FMUL.FTZ R49, R125.reuse, R39 ;  /* 0x000000277d317220 */ /* 0x040fe20000410000 */
[C---:B------:R-:W-:Y:S01]  /*2650*/  FMUL.FTZ R45, R125.reuse, R37 ;  /* 0x000000257d2d7220 */ /* 0x040fe20000410000 */
[C---:B------:R-:W-:Y:S01]  /*2660*/  FMUL.FTZ R44, R124.reuse, R39 ;  /* 0x000000277c2c7220 */ /* 0x040fe20000410000 */
[C---:B------:R-:W-:Y:S01]  /*2670*/  FMUL.FTZ R171, R125.reuse, R43 ;  /* 0x0000002b7dab7220 */ /* 0x040fe20000410000 */
[C---:B------:R-:W-:Y:S01]  /*2680*/  FMUL.FTZ R175, R125.reuse, R33 ;  /* 0x000000217daf7220 */ /* 0x040fe20000410000 */
[----:B------:R0:W-:Y:S01]  /*2690*/  STS.64 [R3+0x14d0], R46 ;  /* 0x0014d02e03007388 */ /* 0x0001e20000000a00 */
[C---:B------:R-:W-:Y:S01]  /*26a0*/  FFMA.FTZ R174, R124.reuse, R38, -R49 ;  /* 0x000000267cae7223 */ /* 0x040fe20000010831 */
[C---:B------:R-:W-:Y:S01]  /*26b0*/  FFMA.FTZ R45, R124.reuse, R36, -R45 ;  /* 0x000000247c2d7223 */ /* 0x040fe2000001082d */
[C---:B------:R-:W-:Y:S01]  /*26c0*/  FFMA.FTZ R44, R125.reuse, R38, R44 ;  /* 0x000000267d2c7223 */ /* 0x040fe2000001002c */
[C---:B------:R-:W-:Y:S01]  /*26d0*/  FFMA.FTZ R51, R124.reuse, R40, -R51 ;  /* 0x000000287c337223 */ /* 0x040fe20000010833 */
[CC--:B------:R-:W-:Y:S01]  /*26e0*/  FFMA.FTZ R178, R124.reuse, R42.reuse, -R171 ;  /* 0x0000002a7cb27223 */ /* 0x0c0fe200000108ab */
[C---:B------:R-:W-:Y:S01]  /*26f0*/  FFMA.FTZ R50, R125.reuse, R42, R50 ;  /* 0x0000002a7d327223 */ /* 0x040fe20000010032 */
[----:B------:R-:W-:Y:S01]  /*2700*/  FFMA.FTZ R49, R124, R32, -R175 ;  /* 0x000000207c317223 */ /* 0x000fe200000108af */
[C---:B------:R-:W-:Y:S01]  /*2710*/  FFMA.FTZ R48, R125.reuse, R30, R184 ;  /* 0x0000001e7d307223 */ /* 0x040fe200000100b8 */
[C---:B------:R-:W-:Y:S01]  /*2720*/  FMUL.FTZ R184, R152.reuse, R185 ;  /* 0x000000b998b87220 */ /* 0x040fe20000410000 */
[----:B------:R-:W-:Y:S01]  /*2730*/  FMUL.FTZ R185, R152, -R187 ;  /* 0x800000bb98b97220 */ /* 0x000fe20000410000 */
[C---:B------:R-:W-:Y:S01]  /*2740*/  FMUL.FTZ R171, R0.reuse, R45 ;  /* 0x0000002d00ab7220 */ /* 0x040fe20000410000 */
[C---:B0-----:R-:W-:Y:S01]  /*2750*/  FFMA.FTZ R3, R125.reuse, R36, R2 ;  /* 0x000000247d037223 */ /* 0x041fe20000010002 */
        /* <DEDUP_REMOVED lines=8> */
[----:B------:R-:W-:Y:S01]  /*27e0*/  FMUL.FTZ R180, R154, R49 ;  /* 0x000000319ab47220 */ /* 0x000fe20000410000 */
        /* <DEDUP_REMOVED lines=12> */
.L_x_16510:
[----:B------:R0:W1:Y:S02]  /*28b0*/  LDS.64 R44, [R145+0x24d8] ;  /* 0x0024d800912c7984 */ /* 0x0000640000000a00 */
.L_x_16511:
[----:B------:R-:W-:Y:S05]  /*28c0*/  BSYNC.RECONVERGENT B0 ;  /* 0x0000000000007941 */ /* 0x000fea0003800200 */
.L_x_16509:
        /* <DEDUP_REMOVED lines=11> */
[----:B------:R-:W-:Y:S02]  /*2980*/  BSSY.RECONVERGENT B0, `(.L_x_16512) ;  /* 0x000011d000007945 */ /* 0x000fe40003800200 */
[----:B------:R-:W-:Y:S01]  /*2990*/  FADD.FTZ R188, RZ, R2 ;  /* 0x00000002ffbc7221 */ /* 0x000fe20000010000 */
[----:B------:R-:W-:Y:S01]  /*29a0*/  FADD.FTZ R2, R142, R3 ;  /* 0x000000038e027221 */ /* 0x000fe20000010000 */
[----:B--2---:R-:W-:-:S02]  /*29b0*/  FMUL.FTZ R50, R46, R160 ;  /* 0x000000a02e327220 */ /* 0x004fc40000410000 */
[C---:B------:R-:W-:Y:S01]  /*29c0*/  FMUL.FTZ R190, R161.reuse, R188 ;  /* 0x000000bca1be7220 */ /* 0x040fe20000410000 */
[----:B------:R-:W-:Y:S01]  /*29d0*/  FMUL.FTZ R3, R161, R2 ;  /* 0x00000002a1037220 */ /* 0x000fe20000410000 */
[----:B------:R-:W-:Y:S02]  /*29e0*/  FFMA.FTZ R50, R47, R158, R50 ;  /* 0x0000009e2f327223 */ /* 0x000fe40000010032 */
        /* <DEDUP_REMOVED lines=8> */
[----:B------:R-:W-:Y:S01]  /*2a70*/  FADD.FTZ R189, RZ, R189 ;  /* 0x000000bdffbd7221 */ /* 0x000fe20000010000 */
[----:B------:R-:W-:-:S03]  /*2a80*/  FADD.FTZ R51, R140, R51 ;  /* 0x000000338c337221 */ /* 0x000fc60000010000 */
[C---:B------:R-:W-:Y:S01]  /*2a90*/  FMUL.FTZ R3, R165.reuse, R189 ;  /* 0x000000bda5037220 */ /* 0x040fe20000410000 */
[----:B------:R-:W-:-:S03]  /*2aa0*/  FMUL.FTZ R188, R165, R51 ;  /* 0x00000033a5bc7220 */ /* 0x000fc60000410000 */
[C---:B------:R-:W-:Y:S01]  /*2ab0*/  FFMA.FTZ R2, R164.reuse, R51, -R3 ;  /* 0x00000033a4027223 */ /* 0x040fe20000010803 */
[----:B------:R-:W-:Y:S01]  /*2ac0*/  FMUL.FTZ R3, R47, R160 ;  /* 0x000000a02f037220 */ /* 0x000fe20000410000 */
[----:B------:R-:W-:Y:S02]  /*2ad0*/  FFMA.FTZ R188, R164, R189, R188 ;  /* 0x000000bda4bc7223 */ /* 0x000fe400000100bc */
[----:B------:R-:W-:Y:S01]  /*2ae0*/  FADD.FTZ R51, R139, R2 ;  /* 0x000000028b337221 */ /* 0x000fe20000010000 */
[----:B------:R-:W-:Y:S01]  /*2af0*/  FFMA.FTZ R2, R46, R158, -R3 ;  /* 0x0000009e2e027223 */ /* 0x000fe20000010803 */
        /* <DEDUP_REMOVED lines=8> */
[----:B------:R-:W-:-:S02]  /*2b80*/  FFMA.FTZ R191, R166, R51, -R190 ;  /* 0x00000033a6bf7223 */ /* 0x000fc400000108be */
[----:B------:R-:W-:Y:S01]  /*2b90*/  FADD.FTZ R50, RZ, R189 ;  /* 0x000000bdff327221 */ /* 0x000fe20000010000 */
[C---:B------:R-:W-:Y:S01]  /*2ba0*/  FMUL.FTZ R189, R163.reuse, R3 ;  /* 0x00000003a3bd7220 */ /* 0x040fe20000410000 */
[----:B------:R-:W-:Y:S01]  /*2bb0*/  FADD.FTZ R191, R138, R191 ;  /* 0x000000bf8abf7221 */ /* 0x000fe20000010000 */
[----:B------:R-:W-:Y:S01]  /*2bc0*/  FMUL.FTZ R51, R163, R188 ;  /* 0x000000bca3337220 */ /* 0x000fe20000410000 */
[C---:B------:R-:W-:Y:S01]  /*2bd0*/  FMUL.FTZ R193, R169.reuse, R50 ;  /* 0x00000032a9c17220 */ /* 0x040fe20000410000 */
[C---:B------:R-:W-:Y:S01]  /*2be0*/  FFMA.FTZ R189, R162.reuse, R188, R189 ;  /* 0x000000bca2bd7223 */ /* 0x040fe200000100bd */
[----:B------:R-:W-:Y:S01]  /*2bf0*/  FMUL.FTZ R195, R169, R191 ;  /* 0x000000bfa9c37220 */ /* 0x000fe20000410000 */
[----:B------:R-:W-:Y:S01]  /*2c00*/  FFMA.FTZ R51, R162, R3, -R51 ;  /* 0x00000003a2337223 */ /* 0x000fe20000010833 */
[C---:B------:R-:W-:Y:S01]  /*2c10*/  FFMA.FTZ R188, R168.reuse, R191, -R193 ;  /* 0x000000bfa8bc7223 */ /* 0x040fe200000108c1 */
[C---:B------:R-:W-:Y:S01]  /*2c20*/  FMUL.FTZ R2, R165.reuse, R189 ;  /* 0x000000bda5027220 */ /* 0x040fe20000410000 */
        /* <DEDUP_REMOVED lines=14> */
[----:B------:R-:W-:Y:S01]  /*2d10*/  FADD.FTZ R3, RZ, R191 ;  /* 0x000000bfff037221 */ /* 0x000fe20000010000 */
[C---:B------:R-:W-:Y:S01]  /*2d20*/  FMUL.FTZ R189, R169.reuse, R50 ;  /* 0x00000032a9bd7220 */ /* 0x040fe20000410000 */
[----:B------:R-:W-:Y:S01]  /*2d30*/  FADD.FTZ R2, R136, R193 ;  /* 0x000000c188027221 */ /* 0x000fe20000010000 */
[----:B------:R-:W-:-:S02]  /*2d40*/  FMUL.FTZ R191, R169, R51 ;  /* 0x00000033a9bf7220 */ /* 0x000fc40000410000 */
[----:B------:R-:W2:Y:S01]  /*2d50*/  SHFL.UP PT, R192, R3, 0x1, RZ ;  /* 0x0420000003c07989 */ /* 0x000ea200000e00ff */
[C---:B------:R-:W-:Y:S01]  /*2d60*/  FFMA.FTZ R51, R168.reuse, R51, -R189 ;  /* 0x00000033a8337223 */ /* 0x040fe200000108bd */
[----:B------:R-:W-:Y:S02]  /*2d70*/  FFMA.FTZ R191, R168, R50, R191 ;  /* 0x00000032a8bf7223 */ /* 0x000fe400000100bf */
        /* <DEDUP_REMOVED lines=28> */
[-C--:B---3--:R-:W-:Y:S01]  /*2f40*/  FMUL.FTZ R191, R51, R189.reuse ;  /* 0x000000bd33bf7220 */ /* 0x088fe20000410000 */
[C---:B------:R-:W-:Y:S01]  /*2f50*/  FMUL.FTZ R190, R50.reuse, R189 ;  /* 0x000000bd32be7220 */ /* 0x040fe20000410000 */
[----:B------:R-:W-:Y:S01]  /*2f60*/  FMUL.FTZ R196, R173, R186 ;  /* 0x000000baadc47220 */ /* 0x000fe20000410000 */
[----:B------:R-:W0:Y:S01]  /*2f70*/  SHFL.UP PT, R192, R3, 0x4, RZ ;  /* 0x0480000003c07989 */ /* 0x000e2200000e00ff */
[-C--:B-----5:R-:W-:Y:S01]  /*2f80*/  @P2 FFMA.FTZ R50, R50, R188.reuse, R191 ;  /* 0x000000bc32322223 */ /* 0x0a0fe200000100bf */
[----:B------:R-:W-:Y:S01]  /*2f90*/  @P2 FFMA.FTZ R51, R51, R188, -R190 ;  /* 0x000000bc33332223 */ /* 0x000fe200000108be */
[----:B------:R-:W-:Y:S01]  /*2fa0*/  ISETP.GE.AND P2, PT, R77, 0x4, PT ;  /* 0x000000044d00780c */ /* 0x000fe20003f46270 */
[----:B------:R-:W2:Y:S01]  /*2fb0*/  SHFL.UP PT, R191, R2, 0x4, RZ ;  /* 0x0480000002bf7989 */ /* 0x000ea200000e00ff */
[----:B------:R-:W-:-:S03]  /*2fc0*/  FFMA.FTZ R196, R172, R187, -R196 ;  /* 0x000000bbacc47223 */ /* 0x000fc600000108c4 */
[----:B------:R-:W3:Y:S01]  /*2fd0*/  SHFL.UP PT, R189, R50, 0x4, RZ ;  /* 0x0480000032bd7989 */ /* 0x000ee200000e00ff */
[----:B------:R-:W-:-:S03]  /*2fe0*/  FADD.FTZ R196, R185, R196 ;  /* 0x000000c4b9c47221 */ /* 0x000fc60000010000 */
[----:B------:R-:W5:Y:S01]  /*2ff0*/  SHFL.UP PT, R188, R51, 0x4, RZ ;  /* 0x0480000033bc7989 */ /* 0x000f6200000e00ff */
        /* <DEDUP_REMOVED lines=8> */
[-C--:B-----5:R-:W-:Y:S02]  /*3080*/  @P2 FFMA.FTZ R50, R50, R188.reuse, R191 ;  /* 0x000000bc32322223 */ /* 0x0a0fe400000100bf */
        /* <DEDUP_REMOVED lines=8> */
[CC--:B--2---:R-:W-:Y:S01]  /*3110*/  FFMA.FTZ R193, R51.reuse, R190.reuse, -R192 ;  /* 0x000000be33c17223 */ /* 0x0c4fe200000108c0 */
[C---:B------:R-:W-:Y:S01]  /*3120*/  FFMA.FTZ R192, R50.reuse, R190, R195 ;  /* 0x000000be32c07223 */ /* 0x040fe200000100c3 */
[-C--:B---3--:R-:W-:Y:S01]  /*3130*/  FMUL.FTZ R191, R51, R189.reuse ;  /* 0x000000bd33bf7220 */ /* 0x088fe20000410000 */
[C---:B------:R-:W-:Y:S01]  /*3140*/  FMUL.FTZ R190, R50.reuse, R189 ;  /* 0x000000bd32be7220 */ /* 0x040fe20000410000 */
[----:B------:R-:W-:Y:S01]  /*3150*/  FMUL.FTZ R189, R173, R187 ;  /* 0x000000bbadbd7220 */ /* 0x000fe20000410000 */
[----:B------:R-:W-:Y:S01]  /*3160*/  @P2 FADD.FTZ R3, R3, R192 ;  /* 0x000000c003032221 */ /* 0x000fe20000010000 */
[----:B-----5:R-:W-:Y:S01]  /*3170*/  @P2 FFMA.FTZ R50, R50, R188, R191 ;  /* 0x000000bc32322223 */ /* 0x020fe200000100bf */
[CC--:B-1----:R-:W-:Y:S01]  /*3180*/  FMUL.FTZ R192, R172.reuse, R45.reuse ;  /* 0x0000002dacc07220 */ /* 0x0c2fe20000410000 */
[----:B------:R-:W-:Y:S01]  /*3190*/  FFMA.FTZ R191, R172, R186, R189 ;  /* 0x000000baacbf7223 */ /* 0x000fe200000100bd */
[C---:B------:R-:W-:Y:S01]  /*31a0*/  FMUL.FTZ R189, R173.reuse, R45 ;  /* 0x0000002dadbd7220 */ /* 0x040fe20000410000 */
[----:B------:R-:W-:Y:S01]  /*31b0*/  @P2 FADD.FTZ R2, R2, R193 ;  /* 0x000000c102022221 */ /* 0x000fe20000010000 */
[-C--:B------:R-:W-:Y:S01]  /*31c0*/  FFMA.FTZ R195, -R173, R44.reuse, -R192 ;  /* 0x0000002cadc37223 */ /* 0x080fe200000109c0 */
[----:B------:R-:W-:Y:S01]  /*31d0*/  FADD.FTZ R197, R184, R191 ;  /* 0x000000bfb8c57221 */ /* 0x000fe20000010000 */
[----:B------:R-:W-:Y:S01]  /*31e0*/  FFMA.FTZ R189, R172, R44, -R189 ;  /* 0x0000002cacbd7223 */ /* 0x000fe200000108bd */
[----:B------:R-:W0:Y:S01]  /*31f0*/  SHFL.UP PT, R192, R3, 0x10, RZ ;  /* 0x0600000003c07989 */ /* 0x000e2200000e00ff */
[C---:B------:R-:W-:Y:S01]  /*3200*/  FMUL.FTZ R191, R169.reuse, R195 ;  /* 0x000000c3a9bf7220 */ /* 0x040fe20000410000 */
[----:B------:R-:W-:Y:S01]  /*3210*/  FMUL.FTZ R199, R169, R197 ;  /* 0x000000c5a9c77220 */ /* 0x000fe20000410000 */
[----:B------:R-:W-:Y:S01]  /*3220*/  @P2 FFMA.FTZ R51, R51, R188, -R190 ;  /* 0x000000bc33332223 */ /* 0x000fe200000108be */
[----:B------:R-:W-:Y:S01]  /*3230*/  ISETP.GE.AND P2, PT, R77, 0x10, PT ;  /* 0x000000104d00780c */ /* 0x000fe20003f46270 */
[CC--:B------:R-:W-:Y:S01]  /*3240*/  FFMA.FTZ R193, R168.reuse, R189.reuse, R191 ;  /* 0x000000bda8c17223 */ /* 0x0c0fe200000100bf */
[CC--:B------:R-:W-:Y:S01]  /*3250*/  FFMA.FTZ R198, R168.reuse, R196.reuse, -R199 ;  /* 0x000000c4a8c67223 */ /* 0x0c0fe200000108c7 */
[C---:B------:R-:W-:Y:S01]  /*3260*/  FMUL.FTZ R199, R169.reuse, R196 ;  /* 0x000000c4a9c77220 */ /* 0x040fe20000410000 */
[----:B------:R-:W1:Y:S01]  /*3270*/  SHFL.UP PT, R191, R2, 0x10, RZ ;  /* 0x0600000002bf7989 */ /* 0x000e6200000e00ff */
[----:B------:R-:W-:Y:S01]  /*3280*/  FMUL.FTZ R196, R169, R189 ;  /* 0x000000bda9c47220 */ /* 0x000fe20000410000 */
[----:B------:R-:W-:Y:S01]  /*3290*/  FADD.FTZ R198, R183, R198 ;  /* 0x000000c6b7c67221 */ /* 0x000fe20000010000 */
[C---:B------:R-:W-:Y:S01]  /*32a0*/  FFMA.FTZ R199, R168.reuse, R197, R199 ;  /* 0x000000c5a8c77223 */ /* 0x040fe200000100c7 */
[----:B------:R-:W2:Y:S01]  /*32b0*/  SHFL.UP PT, R189, R50, 0x10, RZ ;  /* 0x0600000032bd7989 */ /* 0x000ea200000e00ff */
[----:B------:R-:W-:Y:S01]  /*32c0*/  FFMA.FTZ R196, R168, R195, -R196 ;  /* 0x000000c3a8c47223 */ /* 0x000fe200000108c4 */
[C---:B------:R-:W-:Y:S01]  /*32d0*/  FMUL.FTZ R197, R167.reuse, R193 ;  /* 0x000000c1a7c57220 */ /* 0x040fe20000410000 */
[----:B------:R-:W-:Y:S01]  /*32e0*/  FADD.FTZ R199, R182, R199 ;  /* 0x000000c7b6c77221 */ /* 0x000fe20000010000 */
[----:B------:R-:W3:Y:S01]  /*32f0*/  SHFL.UP PT, R188, R51, 0x10, RZ ;  /* 0x0600000033bc7989 */ /* 0x000ee200000e00ff */
        /* <DEDUP_REMOVED lines=8> */
[-C--:B0-----:R-:W-:Y:S01]  /*3380*/  FMUL.FTZ R190, R50, R192.reuse ;  /* 0x000000c032be7220 */ /* 0x081fe20000410000 */
[-C--:B------:R-:W-:Y:S01]  /*3390*/  FMUL.FTZ R196, R165, R193.reuse ;  /* 0x000000c1a5c47220 */ /* 0x080fe20000410000 */
[----:B------:R-:W-:Y:S01]  /*33a0*/  FMUL.FTZ R195, R51, R192 ;  /* 0x000000c033c37220 */ /* 0x000fe20000410000 */
[----:B------:R-:W-:Y:S01]  /*33b0*/  FFMA.FTZ R201, R164, R193, R201 ;  /* 0x000000c1a4c97223 */ /* 0x000fe200000100c9 */
[----:B------:R-:W-:Y:S01]  /*33c0*/  FADD.FTZ R198, R181, R198 ;  /* 0x000000c6b5c67221 */ /* 0x000fe20000010000 */
[----:B------:R-:W-:Y:S01]  /*33d0*/  FADD.FTZ R199, R180, R199 ;  /* 0x000000c7b4c77221 */ /* 0x000fe20000010000 */
[----:B------:R-:W-:Y:S01]  /*33e0*/  FFMA.FTZ R196, R164, R197, -R196 ;  /* 0x000000c5a4c47223 */ /* 0x000fe200000108c4 */
[-C--:B-1----:R-:W-:Y:S01]  /*33f0*/  FFMA.FTZ R193, R51, R191.reuse, -R190 ;  /* 0x000000bf33c17223 */ /* 0x082fe200000108be */
[C---:B------:R-:W-:Y:S01]  /*3400*/  FFMA.FTZ R192, R50.reuse, R191, R195 ;  /* 0x000000bf32c07223 */ /* 0x040fe200000100c3 */
[----:B------:R-:W-:Y:S01]  /*3410*/  FMUL.FTZ R191, R165, R198 ;  /* 0x000000c6a5bf7220 */ /* 0x000fe20000410000 */
[----:B------:R-:W-:Y:S01]  /*3420*/  FMUL.FTZ R195, R163, R201 ;  /* 0x000000c9a3c37220 */ /* 0x000fe20000410000 */
[-C--:B--2---:R-:W-:Y:S01]  /*3430*/  FMUL.FTZ R190, R50, R189.reuse ;  /* 0x000000bd32be7220 */ /* 0x084fe20000410000 */
[----:B------:R-:W-:Y:S01]  /*3440*/  FMUL.FTZ R189, R51, R189 ;  /* 0x000000bd33bd7220 */ /* 0x000fe20000410000 */
[----:B------:R-:W-:Y:S01]  /*3450*/  @P2 FADD.FTZ R2, R2, R193 ;  /* 0x000000c102022221 */ /* 0x000fe20000010000 */
[----:B------:R-:W-:Y:S01]  /*3460*/  @P2 FADD.FTZ R3, R3, R192 ;  /* 0x000000c003032221 */ /* 0x000fe20000010000 */
[-C--:B---3--:R-:W-:Y:S01]  /*3470*/  @P2 FFMA.FTZ R51, R51, R188.reuse, -R190 ;  /* 0x000000bc33332223 */ /* 0x088fe200000108be */
[----:B------:R-:W-:Y:S01]  /*3480*/  @P2 FFMA.FTZ R50, R50, R188, R189 ;  /* 0x000000bc32322223 */ /* 0x000fe200000100bd */
[-C--:B------:R-:W-:Y:S01]  /*3490*/  FFMA.FTZ R191, R164, R199.reuse, R191 ;  /* 0x000000c7a4bf7223 */ /* 0x080fe200000100bf */
[----:B------:R-:W-:Y:S01]  /*34a0*/  FMUL.FTZ R199, R165, R199 ;  /* 0x000000c7a5c77220 */ /* 0x000fe20000410000 */
[----:B------:R-:W-:Y:S01]  /*34b0*/  SHFL.UP PT, R2, R2, 0x1, RZ ;  /* 0x0420000002027989 */ /* 0x000fe200000e00ff */
[-C--:B------:R-:W-:Y:S01]  /*34c0*/  FMUL.FTZ R193, R163, R196.reuse ;  /* 0x000000c4a3c17220 */ /* 0x080fe20000410000 */
[----:B------:R-:W-:Y:S01]  /*34d0*/  FFMA.FTZ R196, R162, R196, -R195 ;  /* 0x000000c4a2c47223 */ /* 0x000fe200000108c3 */
[----:B------:R-:W-:Y:S01]  /*34e0*/  FFMA.FTZ R198, R164, R198, -R199 ;  /* 0x000000c6a4c67223 */ /* 0x000fe200000108c7 */
[----:B------:R0:W-:Y:S01]  /*34f0*/  SHFL.UP PT, R189, R51, 0x1, RZ ;  /* 0x0420000033bd7989 */ /* 0x0001e200000e00ff */
[----:B------:R-:W-:Y:S01]  /*3500*/  FFMA.FTZ R188, R162, R201, R193 ;  /* 0x000000c9a2bc7223 */ /* 0x000fe200000100c1 */
[----:B------:R-:W-:Y:S01]  /*3510*/  FMUL.FTZ R193, R161, R196 ;  /* 0x000000c4a1c17220 */ /* 0x000fe20000410000 */
[----:B------:R-:W-:Y:S01]  /*3520*/  FADD.FTZ R198, R179, R198 ;  /* 0x000000c6b3c67221 */ /* 0x000fe20000010000 */
[----:B------:R-:W-:Y:S01]  /*3530*/  SHFL.UP PT, R50, R50, 0x1, RZ ;  /* 0x0420000032327989 */ /* 0x000fe200000e00ff */
[----:B------:R-:W-:Y:S01]  /*3540*/  FADD.FTZ R191, R178, R191 ;  /* 0x000000bfb2bf7221 */ /* 0x000fe20000010000 */
[-C--:B------:R-:W-:Y:S01]  /*3550*/  FMUL.FTZ R190, R161, R188.reuse ;  /* 0x000000bca1be7220 */ /* 0x080fe20000410000 */
[----:B------:R-:W-:Y:S01]  /*3560*/  FFMA.FTZ R197, R159, R188, R193 ;  /* 0x000000bc9fc57223 */ /* 0x000fe200000100c1 */
[----:B------:R-:W-:Y:S01]  /*3570*/  SHFL.UP PT, R3, R3, 0x1, RZ ;  /* 0x0420000003037989 */ /* 0x000fe200000e00ff */
[C---:B0-----:R-:W-:Y:S01]  /*3580*/  FMUL.FTZ R51, R163.reuse, R198 ;  /* 0x000000c6a3337220 */ /* 0x041fe20000410000 */
[-C--:B------:R-:W-:Y:S01]  /*3590*/  FMUL.FTZ R195, R163, R191.reuse ;  /* 0x000000bfa3c37220 */ /* 0x080fe20000410000 */
[----:B------:R-:W-:Y:S01]  /*35a0*/  FFMA.FTZ R199, R159, R196, -R190 ;  /* 0x000000c49fc77223 */ /* 0x000fe200000108be */
[----:B----4-:R-:W0:Y:S01]  /*35b0*/  SHFL.IDX PT, R49, R49, RZ, 0x1f ;  /* 0x00001fff31317589 */ /* 0x010e2200000e0000 */
[C---:B------:R-:W-:Y:S01]  /*35c0*/  FFMA.FTZ R193, R162.reuse, R191, R51 ;  /* 0x000000bfa2c17223 */ /* 0x040fe20000010033 */
[----:B------:R-:W-:Y:S01]  /*35d0*/  FFMA.FTZ R198, R162, R198, -R195 ;  /* 0x000000c6a2c67223 */ /* 0x000fe200000108c3 */
[C---:B------:R-:W-:Y:S01]  /*35e0*/  FMUL.FTZ R51, R160.reuse, R199 ;  /* 0x000000c7a0337220 */ /* 0x040fe20000410000 */
[----:B------:R-:W1:Y:S01]  /*35f0*/  SHFL.IDX PT, R48, R48, RZ, 0x1f ;  /* 0x00001fff30307589 */ /* 0x000e6200000e0000 */
[-C--:B------:R-:W-:Y:S01]  /*3600*/  FMUL.FTZ R188, R160, R197.reuse ;  /* 0x000000c5a0bc7220 */ /* 0x080fe20000410000 */
[----:B------:R-:W-:Y:S01]  /*3610*/  FADD.FTZ R198, R177, R198 ;  /* 0x000000c6b1c67221 */ /* 0x000fe20000010000 */
[----:B------:R-:W-:-:S02]  /*3620*/  FFMA.FTZ R51, R158, R197, R51 ;  /* 0x000000c59e337223 */ /* 0x000fc40000010033 */
[----:B------:R-:W-:Y:S01]  /*3630*/  FFMA.FTZ R188, R158, R199, -R188 ;  /* 0x000000c79ebc7223 */ /* 0x000fe200000108bc */
[-C--:B0-----:R-:W-:Y:S01]  /*3640*/  FMUL.FTZ R191, R189, R49.reuse ;  /* 0x00000031bdbf7220 */ /* 0x081fe20000410000 */
[----:B------:R-:W-:-:S03]  /*3650*/  FMUL.FTZ R190, R50, R49 ;  /* 0x0000003132be7220 */ /* 0x000fc60000410000 */
[-C--:B-1----:R-:W-:Y:S01]  /*3660*/  FFMA.FTZ R50, R50, R48.reuse, R191 ;  /* 0x0000003032327223 */ /* 0x082fe200000100bf */
[----:B------:R-:W-:Y:S01]  /*3670*/  FFMA.FTZ R189, R189, R48, -R190 ;  /* 0x00000030bdbd7223 */ /* 0x000fe200000108be */
[----:B------:R-:W-:Y:S02]  /*3680*/  FADD.FTZ R190, R176, R193 ;  /* 0x000000c1b0be7221 */ /* 0x000fe40000010000 */
[----:B------:R-:W-:Y:S01]  /*3690*/  @P1 FADD.FTZ R49, R3, R50 ;  /* 0x0000003203311221 */ /* 0x000fe20000010000 */
[----:B------:R-:W-:Y:S01]  /*36a0*/  @P1 FADD.FTZ R48, R2, R189 ;  /* 0x000000bd02301221 */ /* 0x000fe20000010000 */
        /* <DEDUP_REMOVED lines=12> */
[C---:B------:R-:W-:Y:S01]  /*3770*/  FMUL.FTZ R191, R160.reuse, R3 ;  /* 0x00000003a0bf7220 */ /* 0x040fe20000410000 */
[C---:B------:R-:W-:Y:S01]  /*3780*/  FMUL.FTZ R48, R160.reuse, R189 ;  /* 0x000000bda0307220 */ /* 0x040fe20000410000 */
[C---:B------:R-:W-:Y:S01]  /*3790*/  FMUL.FTZ R46, R160.reuse, R49 ;  /* 0x00000031a02e7220 */ /* 0x040fe20000410000 */
[----:B------:R-:W-:Y:S01]  /*37a0*/  FMUL.FTZ R2, R160, R47 ;  /* 0x0000002fa0027220 */ /* 0x000fe20000410000 */
[C---:B------:R-:W-:Y:S01]  /*37b0*/  FFMA.FTZ R192, R158.reuse, R189, R191 ;  /* 0x000000bd9ec07223 */ /* 0x040fe200000100bf */
[C---:B------:R-:W-:Y:S01]  /*37c0*/  FFMA.FTZ R191, R158.reuse, R3, -R48 ;  /* 0x000000039ebf7223 */ /* 0x040fe20000010830 */
[C---:B------:R-:W-:Y:S01]  /*37d0*/  FFMA.FTZ R46, R158.reuse, R47, R46 ;  /* 0x0000002f9e2e7223 */ /* 0x040fe2000001002e */
[-C--:B------:R-:W-:Y:S01]  /*37e0*/  FFMA.FTZ R3, R158, R49.reuse, -R2 ;  /* 0x000000319e037223 */ /* 0x080fe20000010802 */
[C---:B------:R-:W-:Y:S01]  /*37f0*/  FMUL.FTZ R2, R37.reuse, R49 ;  /* 0x0000003125027220 */ /* 0x040fe20000410000 */
        /* <DEDUP_REMOVED lines=8> */
[-C--:B------:R-:W-:Y:S01]  /*3880*/  FMUL.FTZ R39, R39, R50.reuse ;  /* 0x0000003227277220 */ /* 0x080fe20000410000 */
[C---:B------:R-:W-:Y:S01]  /*3890*/  FFMA.FTZ R2, R159.reuse, R50, -R2 ;  /* 0x000000329f027223 */ /* 0x040fe20000010802 */
[-C--:B------:R-:W-:Y:S01]  /*38a0*/  FFMA.FTZ R37, R159, R46.reuse, R37 ;  /* 0x0000002e9f257223 */ /* 0x080fe20000010025 */
[----:B------:R-:W-:Y:S01]  /*38b0*/  FFMA.FTZ R36, R0, R189, RZ ;  /* 0x000000bd00247223 */ /* 0x000fe200000100ff */
[----:B------:R-:W-:Y:S01]  /*38c0*/  FFMA.FTZ R39, R38, R46, R39 ;  /* 0x0000002e26277223 */ /* 0x000fe20000010027 */
[----:B------:R-:W-:Y:S01]  /*38d0*/  FADD.FTZ R190, R141, R2 ;  /* 0x000000028dbe7221 */ /* 0x000fe20000010000 */
[----:B------:R-:W-:Y:S01]  /*38e0*/  FADD.FTZ R48, RZ, R37 ;  /* 0x00000025ff307221 */ /* 0x000fe20000010000 */
[----:B------:R-:W-:Y:S01]  /*38f0*/  FFMA.FTZ R2, -R0, R3, RZ ;  /* 0x0000000300027223 */ /* 0x000fe200000101ff */
[----:B------:R-:W-:Y:S01]  /*3900*/  FFMA.FTZ R193, R38, R50, -R193 ;  /* 0x0000003226c17223 */ /* 0x000fe200000108c1 */
[C---:B------:R-:W-:Y:S01]  /*3910*/  FMUL.FTZ R37, R163.reuse, R190 ;  /* 0x000000bea3257220 */ /* 0x040fe20000410000 */
[-C--:B------:R-:W-:Y:S01]  /*3920*/  FMUL.FTZ R3, R163, R48.reuse ;  /* 0x00000030a3037220 */ /* 0x080fe20000410000 */
[-C--:B------:R-:W-:Y:S01]  /*3930*/  FMUL.FTZ R189, R41, R48.reuse ;  /* 0x0000003029bd7220 */ /* 0x080fe20000410000 */
[C---:B------:R-:W-:Y:S01]  /*3940*/  FFMA.FTZ R39, -R157.reuse, R39, R2 ;  /* 0x000000279d277223 */ /* 0x040fe20000010102 */
[C---:B------:R-:W-:Y:S01]  /*3950*/  FFMA.FTZ R37, R162.reuse, R48, R37 ;  /* 0x00000030a2257223 */ /* 0x040fe20000010025 */
[-C--:B------:R-:W-:Y:S01]  /*3960*/  FFMA.FTZ R3, R162, R190.reuse, -R3 ;  /* 0x000000bea2037223 */ /* 0x080fe20000010803 */
[----:B------:R-:W-:Y:S01]  /*3970*/  ISETP.NE.AND P1, PT, R148, 0x1f, PT ;  /* 0x0000001f9400780c */ /* 0x000fe20003f25270 */
[----:B------:R-:W-:Y:S01]  /*3980*/  FFMA.FTZ R193, R157, R193, R36 ;  /* 0x000000c19dc17223 */ /* 0x000fe20000010024 */
        /* <DEDUP_REMOVED lines=9> */
[----:B------:R-:W-:Y:S01]  /*3a20*/  FADD.FTZ R191, R170, R191 ;  /* 0x000000bfaabf7221 */ /* 0x000fe20000010000 */
[----:B------:R-:W-:Y:S01]  /*3a30*/  FFMA.FTZ R40, -R156, R40, R39 ;  /* 0x000000289c287223 */ /* 0x000fe20000010127 */
[C---:B------:R-:W-:Y:S01]  /*3a40*/  FFMA.FTZ R39, R42.reuse, R189, -R3 ;  /* 0x000000bd2a277223 */ /* 0x040fe20000010803 */
[----:B------:R0:W1:Y:S01]  /*3a50*/  SHFL.DOWN PT, R195, R51, 0x1, 0x1f ;  /* 0x08201f0033c37f89 */ /* 0x00006200000e0000 */
[----:B------:R-:W-:-:S03]  /*3a60*/  FFMA.FTZ R193, R42, R41, R2 ;  /* 0x000000292ac17223 */ /* 0x000fc60000010002 */
[----:B------:R0:W2:Y:S04]  /*3a70*/  SHFL.DOWN PT, R3, R188, 0x1, 0x1f ;  /* 0x08201f00bc037f89 */ /* 0x0000a800000e0000 */
[----:B------:R0:W3:Y:S04]  /*3a80*/  SHFL.DOWN PT, R38, R43, 0x1, 0x1f ;  /* 0x08201f002b267f89 */ /* 0x0000e800000e0000 */
[----:B------:R0:W4:Y:S01]  /*3a90*/  SHFL.DOWN PT, R37, R191, 0x1, 0x1f ;  /* 0x08201f00bf257f89 */ /* 0x00012200000e0000 */
        /* <DEDUP_REMOVED lines=11> */
.L_x_16513:
[----:B------:R-:W-:Y:S05]  /*3b50*/  BSYNC.RECONVERGENT B0 ;  /* 0x0000000000007941 */ /* 0x000fea0003800200 */
.L_x_16512:
[----:B------:R-:W-:Y:S01]  /*3b60*/  ISETP.GE.AND P1, PT, R99, UR7, PT ;  /* 0x0000000763007c0c */ /* 0x000fe2000bf26270 */
[----:B-1----:R-:W-:Y:S01]  /*3b70*/  FFMA.FTZ R195, R155, R39, R196 ;  /* 0x000000279bc37223 */ /* 0x002fe200000100c4 */
[----:B------:R-:W-:Y:S01]  /*3b80*/  HFMA2 R36, -RZ, RZ, 1.875, 0 ;  /* 0x3f800000ff247431 */ /* 0x000fe200000001ff */
[----:B---3--:R-:W-:Y:S02]  /*3b90*/  CS2R R38, SRZ ;  /* 0x0000000000267805 */ /* 0x008fe4000001ff00 */
[----:B------:R-:W-:Y:S01]  /*3ba0*/  ISETP.NE.OR P1, PT, R108, RZ, P1 ;  /* 0x000000ff6c00720c */ /* 0x000fe20000f25670 */
[C---:B--2---:R-:W-:Y:S01]  /*3bb0*/  FMUL.FTZ R3, R165.reuse, R189 ;  /* 0x000000bda5037220 */ /* 0x044fe20000410000 */
[----:B----4-:R-:W-:Y:S01]  /*3bc0*/  MOV R37, RZ ;  /* 0x000000ff00257202 */ /* 0x010fe20000000f00 */
[----:B------:R-:W-:Y:S01]  /*3bd0*/  FMUL.FTZ R2, R165, R41 ;  /* 0x00000029a5027220 */ /* 0x000fe20000410000 */
[----:B------:R-:W-:Y:S01]  /*3be0*/  FFMA.FTZ R193, -R155, R193, R40 ;  /* 0x000000c19bc17223 */ /* 0x000fe20000010128 */
[----:B------:R-:W-:Y:S01]  /*3bf0*/  FFMA.FTZ R3, R164, R41, R3 ;  /* 0x00000029a4037223 */ /* 0x000fe20000010003 */
[----:B------:R-:W-:Y:S01]  /*3c00*/  ISETP.GT.U32.AND P2, PT, R148, 0x1d, PT ;  /* 0x0000001d9400780c */ /* 0x000fe20003f44070 */
[----:B------:R-:W-:Y:S01]  /*3c10*/  FFMA.FTZ R2, R164, R189, -R2 ;  /* 0x000000bda4027223 */ /* 0x000fe20000010802 */
[----:B------:R1:W2:Y:S01]  /*3c20*/  SHFL.DOWN PT, R192, R43, 0x2, 0x1f ;  /* 0x08401f002bc07f89 */ /* 0x0002a200000e0000 */
[----:B------:R-:W-:Y:S01]  /*3c30*/  FADD.FTZ R40, RZ, R3 ;  /* 0x00000003ff287221 */ /* 0x000fe20000010000 */
[----:B------:R-:W-:Y:S01]  /*3c40*/  BSSY.RECONVERGENT B0, `(.L_x_16514) ;  /* 0x0000019000007945 */ /* 0x000fe20003800200 */
[----:B------:R-:W-:Y:S01]  /*3c50*/  FADD.FTZ R42, R139, R2 ;  /* 0x000000028b2a7221 */ /* 0x000fe20000010000 */
[C---:B------:R-:W-:Y:S01]  /*3c60*/  ISETP.GT.U32.AND P3, PT, R148.reuse, 0x1b, PT ;  /* 0x0000001b9400780c */ /* 0x040fe20003f64070 */
[----:B------:R-:W3:Y:S01]  /*3c70*/  @!P1 LDS.128 R36, [UR6+0x25d0] ;  /* 0x0025d006ff249984 */ /* 0x000ee20008000c00 */
[C---:B------:R-:W-:Y:S01]  /*3c80*/  FMUL.FTZ R3, R33.reuse, R40 ;  /* 0x0000002821037220 */ /* 0x040fe20000410000 */
[----:B------:R-:W-:Y:S01]  /*3c90*/  FMUL.FTZ R33, R33, R42 ;  /* 0x0000002a21217220 */ /* 0x000fe20000410000 */
[----:B------:R-:W-:-:S02]  /*3ca0*/  ISETP.GT.U32.AND P4, PT, R148, 0x17, PT ;  /* 0x000000179400780c */ /* 0x000fc40003f84070 */
[C---:B------:R-:W-:Y:S01]  /*3cb0*/  FFMA.FTZ R3, R32.reuse, R42, -R3 ;  /* 0x0000002a20037223 */ /* 0x040fe20000010803 */
[----:B------:R-:W-:Y:S01]  /*3cc0*/  FFMA.FTZ R197, R32, R40, R33 ;  /* 0x0000002820c57223 */ /* 0x000fe20000010021 */
[----:B------:R-:W-:Y:S01]  /*3cd0*/  ISETP.GT.U32.AND P5, PT, R148, 0xf, PT ;  /* 0x0000000f9400780c */ /* 0x000fe20003fa4070 */
[----:B------:R1:W4:Y:S01]  /*3ce0*/  SHFL.DOWN PT, R33, R191, 0x2, 0x1f ;  /* 0x08401f00bf217f89 */ /* 0x00032200000e0000 */
[----:B------:R-:W-:-:S03]  /*3cf0*/  FFMA.FTZ R196, R154, R3, R195 ;  /* 0x000000039ac47223 */ /* 0x000fc600000100c3 */
[----:B------:R1:W0:Y:S04]  /*3d00*/  SHFL.DOWN PT, R195, R51, 0x2, 0x1f ;  /* 0x08401f0033c37f89 */ /* 0x00022800000e0000 */
[----:B------:R1:W0:Y:S01]  /*3d10*/  SHFL.DOWN PT, R3, R188, 0x2, 0x1f ;  /* 0x08401f00bc037f89 */ /* 0x00022200000e0000 */
[----:B------:R-:W-:Y:S05]  /*3d20*/  @P2 BRA `(.L_x_16515) ;  /* 0x0000000000282947 */ /* 0x000fea0003800000 */
[CC--:B----4-:R-:W-:Y:S01]  /*3d30*/  FMUL.FTZ R32, R188.reuse, R33.reuse ;  /* 0x00000021bc207220 */ /* 0x0d0fe20000410000 */
[C---:B------:R-:W-:Y:S01]  /*3d40*/  FMUL.FTZ R33, R51.reuse, R33 ;  /* 0x0000002133217220 */ /* 0x040fe20000410000 */
[CC--:B0-----:R-:W-:Y:S01]  /*3d50*/  FMUL.FTZ R2, R188.reuse, R3.reuse ;  /* 0x00000003bc027220 */ /* 0x0c1fe20000410000 */
[C---:B------:R-:W-:Y:S01]  /*3d60*/  FMUL.FTZ R3, R51.reuse, R3 ;  /* 0x0000000333037220 */ /* 0x040fe20000410000 */
[CC--:B--2---:R-:W-:Y:S01]  /*3d70*/  FFMA.FTZ R32, R51.reuse, R192.reuse, -R32 ;  /* 0x000000c033207223 */ /* 0x0c4fe20000010820 */
[C---:B------:R-:W-:Y:S01]  /*3d80*/  FFMA.FTZ R192, R188.reuse, R192, R33 ;  /* 0x000000c0bcc07223 */ /* 0x040fe20000010021 */
[-C--:B-1----:R-:W-:Y:S01]  /*3d90*/  FFMA.FTZ R51, R51, R195.reuse, -R2 ;  /* 0x000000c333337223 */ /* 0x082fe20000010802 */
[----:B------:R-:W-:Y:S01]  /*3da0*/  FFMA.FTZ R188, R188, R195, R3 ;  /* 0x000000c3bcbc7223 */ /* 0x000fe20000010003 */
[----:B------:R-:W-:Y:S01]  /*3db0*/  FADD.FTZ R43, R43, R32 ;  /* 0x000000202b2b7221 */ /* 0x000fe20000010000 */
[----:B------:R-:W-:-:S07]  /*3dc0*/  FADD.FTZ R191, R191, R192 ;  /* 0x000000c0bfbf7221 */ /* 0x000fce0000010000 */
.L_x_16515:
[----:B------:R-:W-:Y:S05]  /*3dd0*/  BSYNC.RECONVERGENT B0 ;  /* 0x0000000000007941 */ /* 0x000fea0003800200 */
.L_x_16514:
[----:B0-----:R0:W0:Y:S01]  /*3de0*/  SHFL.DOWN PT, R195, R51, 0x4, 0x1f ;  /* 0x08801f0033c37f89 */ /* 0x00102200000e0000 */
[----:B------:R-:W-:Y:S03]  /*3df0*/  BSSY.RECONVERGENT B0, `(.L_x_16516) ;  /* 0x000000f000007945 */ /* 0x000fe60003800200 */
[----:B------:R0:W0:Y:S04]  /*3e00*/  SHFL.DOWN PT, R3, R188, 0x4, 0x1f ;  /* 0x08801f00bc037f89 */ /* 0x00002800000e0000 */
[----:B--2---:R2:W0:Y:S04]  /*3e10*/  SHFL.DOWN PT, R192, R43, 0x4, 0x1f ;  /* 0x08801f002bc07f89 */ /* 0x00442800000e0000 */
[----:B----4-:R2:W4:Y:S01]  /*3e20*/  SHFL.DOWN PT, R33, R191, 0x4, 0x1f ;  /* 0x08801f00bf217f89 */ /* 0x01052200000e0000 */
[----:B------:R-:W-:Y:S05]  /*3e30*/  @P3 BRA `(.L_x_16517) ;  /* 0x0000000000283947 */ /* 0x000fea0003800000 */
[CC--:B----4-:R-:W-:Y:S01]  /*3e40*/  FMUL.FTZ R32, R188.reuse, R33.reuse ;  /* 0x00000021bc207220 */ /* 0x0d0fe20000410000 */
[C---:B------:R-:W-:Y:S01]  /*3e50*/  FMUL.FTZ R33, R51.reuse, R33 ;  /* 0x0000002133217220 */ /* 0x040fe20000410000 */
[CC--:B0-----:R-:W-:Y:S01]  /*3e60*/  FMUL.FTZ R2, R188.reuse, R3.reuse ;  /* 0x00000003bc027220 */ /* 0x0c1fe20000410000 */
[C---:B------:R-:W-:Y:S01]  /*3e70*/  FMUL.FTZ R3, R51.reuse, R3 ;  /* 0x0000000333037220 */ /* 0x040fe20000410000 */
[CC--:B------:R-:W-:Y:S01]  /*3e80*/  FFMA.FTZ R32, R51.reuse, R192.reuse, -R32 ;  /* 0x000000c033207223 */ /* 0x0c0fe20000010820 */
[C---:B------:R-:W-:Y:S01]  /*3e90*/  FFMA.FTZ R192, R188.reuse, R192, R33 ;  /* 0x000000c0bcc07223 */ /* 0x040fe20000010021 */
[-C--:B-1----:R-:W-:Y:S01]  /*3ea0*/  FFMA.FTZ R51, R51, R195.reuse, -R2 ;  /* 0x000000c333337223 */ /* 0x082fe20000010802 */
[----:B------:R-:W-:Y:S01]  /*3eb0*/  FFMA.FTZ R188, R188, R195, R3 ;  /* 0x000000c3bcbc7223 */ /* 0x000fe20000010003 */
[----:B--2---:R-:W-:Y:S01]  /*3ec0*/  FADD.FTZ R43, R43, R32 ;  /* 0x000000202b2b7221 */ /* 0x004fe20000010000 */
[----:B------:R-:W-:-:S07]  /*3ed0*/  FADD.FTZ R191, R191, R192 ;  /* 0x000000c0bfbf7221 */ /* 0x000fce0000010000 */
.L_x_16517:
[----:B------:R-:W-:Y:S05]  /*3ee0*/  BSYNC.RECONVERGENT B0 ;  /* 0x0000000000007941 */ /* 0x000fea0003800200 */
.L_x_16516:
[----:B0-----:R0:W0:Y:S01]  /*3ef0*/  SHFL.DOWN PT, R195, R51, 0x8, 0x1f ;  /* 0x09001f0033c37f89 */ /* 0x00102200000e0000 */
[----:B------:R-:W-:Y:S03]  /*3f00*/  BSSY.RECONVERGENT B0, `(.L_x_16518) ;  /* 0x000000f000007945 */ /* 0x000fe60003800200 */
[----:B------:R0:W0:Y:S04]  /*3f10*/  SHFL.DOWN PT, R3, R188, 0x8, 0x1f ;  /* 0x09001f00bc037f89 */ /* 0x00002800000e0000 */
[----:B------:R0:W0:Y:S04]  /*3f20*/  SHFL.DOWN PT, R192, R43, 0x8, 0x1f ;  /* 0x09001f002bc07f89 */ /* 0x00002800000e0000 */
[----:B----4-:R4:W0:Y:S01]  /*3f30*/  SHFL.DOWN PT, R33, R191, 0x8, 0x1f ;  /* 0x09001f00bf217f89 */ /* 0x01082200000e0000 */
[----:B------:R-:W-:Y:S05]  /*3f40*/  @P4 BRA `(.L_x_16519) ;  /* 0x0000000000284947 */ /* 0x000fea0003800000 */
[CC--:B0-----:R-:W-:Y:S01]  /*3f50*/  FMUL.FTZ R32, R188.reuse, R33.reuse ;  /* 0x00000021bc207220 */ /* 0x0c1fe20000410000 */
[C---:B------:R-:W-:Y:S01]  /*3f60*/  FMUL.FTZ R33, R51.reuse, R33 ;  /* 0x0000002133217220 */ /* 0x040fe20000410000 */
[CC--:B------:R-:W-:Y:S01]  /*3f70*/  FMUL.FTZ R2, R188.reuse, R3.reuse ;  /* 0x00000003bc027220 */ /* 0x0c0fe20000410000 */
[C---:B------:R-:W-:Y:S01]  /*3f80*/  FMUL.FTZ R3, R51.reuse, R3 ;  /* 0x0000000333037220 */ /* 0x040fe20000410000 */
[CC--:B------:R-:W-:Y:S01]  /*3f90*/  FFMA.FTZ R32, R51.reuse, R192.reuse, -R32 ;  /* 0x000000c033207223 */ /* 0x0c0fe20000010820 */
[C---:B------:R-:W-:Y:S01]  /*3fa0*/  FFMA.FTZ R192, R188.reuse, R192, R33 ;  /* 0x000000c0bcc07223 */ /* 0x040fe20000010021 */
[-C--:B-1----:R-:W-:Y:S01]  /*3fb0*/  FFMA.FTZ R51, R51, R195.reuse, -R2 ;  /* 0x000000c333337223 */ /* 0x082fe20000010802 */
[----:B------:R-:W-:Y:S01]  /*3fc0*/  FFMA.FTZ R188, R188, R195, R3 ;  /* 0x000000c3bcbc7223 */ /* 0x000fe20000010003 */
[----:B--2---:R-:W-:Y:S01]  /*3fd0*/  FADD.FTZ R43, R43, R32 ;  /* 0x000000202b2b7221 */ /* 0x004fe20000010000 */
[----:B----4-:R-:W-:-:S07]  /*3fe0*/  FADD.FTZ R191, R191, R192 ;  /* 0x000000c0bfbf7221 */ /* 0x010fce0000010000 */
.L_x_16519:
[----:B------:R-:W-:Y:S05]  /*3ff0*/  BSYNC.RECONVERGENT B0 ;  /* 0x0000000000007941 */ /* 0x000fea0003800200 */
.L_x_16518:
[----:B0-----:R0:W0:Y:S01]  /*4000*/  SHFL.DOWN PT, R195, R51, 0x10, 0x1f ;  /* 0x0a001f0033c37f89 */ /* 0x00102200000e0000 */
[----:B------:R-:W-:Y:S03]  /*4010*/  BSSY.RECONVERGENT B0, `(.L_x_16520) ;  /* 0x000000f000007945 */ /* 0x000fe60003800200 */
        /* <DEDUP_REMOVED lines=14> */
.L_x_16521:
[----:B------:R-:W-:Y:S05]  /*4100*/  BSYNC.RECONVERGENT B0 ;  /* 0x0000000000007941 */ /* 0x000fea0003800200 */
.L_x_16520:
[----:B------:R-:W-:Y:S01]  /*4110*/  FFMA.FTZ R198, -R154, R197, R193 ;  /* 0x000000c59ac67223 */ /* 0x000fe200000101c1 */
[C---:B0-----:R-:W-:Y:S01]  /*4120*/  FMUL.FTZ R33, R167.reuse, R42 ;  /* 0x0000002aa7217220 */ /* 0x041fe20000410000 */
[-C--:B------:R-:W-:Y:S01]  /*4130*/  FMUL.FTZ R3, R167, R40.reuse ;  /* 0x00000028a7037220 */ /* 0x080fe20000410000 */
[----:B------:R-:W-:Y:S01]  /*4140*/  SHFL.DOWN PT, R201, R51, 0x1, 0x1f ;  /* 0x08201f0033c97f89 */ /* 0x000fe200000e0000 */
[----:B------:R-:W-:Y:S01]  /*4150*/  ISETP.NE.AND P1, PT, R108, 0x1f, PT ;  /* 0x0000001f6c00780c */ /* 0x000fe20003f25270 */
[C---:B------:R-:W-:Y:S01]  /*4160*/  FFMA.FTZ R192, R166.reuse, R40, R33 ;  /* 0x00000028a6c07223 */ /* 0x040fe20000010021 */
[----:B------:R-:W-:Y:S01]  /*4170*/  FFMA.FTZ R3, R166, R42, -R3 ;  /* 0x0000002aa6037223 */ /* 0x000fe20000010803 */
[----:B---3--:R-:W0:Y:S01]  /*4180*/  SHFL.IDX PT, R197, R39, RZ, 0x1f ;  /* 0x00001fff27c57589 */ /* 0x008e2200000e0000 */
[----:B------:R-:W-:-:S04]  /*4190*/  IMAD.WIDE.U32 R32, R64, UR4, R120 ;  /* 0x0000000440207c25 */ /* 0x000fc8000f8e0078 */
[----:B------:R-:W-:Y:S01]  /*41a0*/  FADD.FTZ R192, RZ, R192 ;  /* 0x000000c0ffc07221 */ /* 0x000fe20000010000 */
[----:B------:R-:W-:Y:S01]  /*41b0*/  FADD.FTZ R193, R138, R3 ;  /* 0x000000038ac17221 */ /* 0x000fe20000010000 */
[----:B------:R-:W3:Y:S01]  /*41c0*/  SHFL.DOWN PT, R203, R188, 0x1, 0x1f ;  /* 0x08201f00bccb7f89 */ /* 0x000ee200000e0000 */
[----:B------:R-:W-:Y:S02]  /*41d0*/  IMAD R199, R65, UR4, R33 ;  /* 0x0000000441c77c24 */ /* 0x000fe4000f8e0221 */
[C---:B------:R-:W-:Y:S01]  /*41e0*/  FMUL.FTZ R3, R35.reuse, R192 ;  /* 0x000000c023037220 */ /* 0x040fe20000410000 */
[-C--:B------:R-:W-:Y:S01]  /*41f0*/  FMUL.FTZ R35, R35, R193.reuse ;  /* 0x000000c123237220 */ /* 0x080fe20000410000 */
[----:B------:R-:W5:Y:S01]  /*4200*/  SHFL.IDX PT, R195, R38, RZ, 0x1f ;  /* 0x00001fff26c37589 */ /* 0x000f6200000e0000 */
[----:B------:R-:W-:Y:S01]  /*4210*/  LEA R2, P2, R32, R112, 0x2 ;  /* 0x0000007020027211 */ /* 0x000fe200078410ff */
[C---:B------:R-:W-:Y:S01]  /*4220*/  FFMA.FTZ R33, R34.reuse, R193, -R3 ;  /* 0x000000c122217223 */ /* 0x040fe20000010803 */
[----:B------:R-:W-:Y:S01]  /*4230*/  FFMA.FTZ R35, R34, R192, R35 ;  /* 0x000000c022237223 */ /* 0x000fe20000010023 */
[----:B------:R-:W4:Y:S01]  /*4240*/  SHFL.DOWN PT, R207, R191, 0x1, 0x1f ;  /* 0x08201f00bfcf7f89 */ /* 0x000f2200000e0000 */
[----:B------:R-:W-:Y:S01]  /*4250*/  LEA.HI.X R3, R32, R110, R199, 0x2, P2 ;  /* 0x0000006e20037211 */ /* 0x000fe200010f14c7 */
[C---:B------:R-:W-:Y:S01]  /*4260*/  FFMA.FTZ R199, R153.reuse, R33, R196 ;  /* 0x0000002199c77223 */ /* 0x040fe200000100c4 */
[----:B------:R-:W-:Y:S01]  /*4270*/  FFMA.FTZ R33, -R153, R35, R198 ;  /* 0x0000002399217223 */ /* 0x000fe200000101c6 */
[----:B------:R-:W4:Y:S01]  /*4280*/  SHFL.DOWN PT, R205, R43, 0x1, 0x1f ;  /* 0x08201f002bcd7f89 */ /* 0x000f2200000e0000 */
[CC--:B------:R-:W-:Y:S01]  /*4290*/  FMUL.FTZ R35, R169.reuse, R193.reuse ;  /* 0x000000c1a9237220 */ /* 0x0c0fe20000410000 */
[-C--:B------:R-:W-:Y:S01]  /*42a0*/  FMUL.FTZ R32, R169, R192.reuse ;  /* 0x000000c0a9207220 */ /* 0x080fe20000410000 */
[----:B------:R-:W-:Y:S01]  /*42b0*/  ISETP.NE.AND P3, PT, R108, RZ, PT ;  /* 0x000000ff6c00720c */ /* 0x000fe20003f65270 */
[----:B-1----:R-:W1:Y:S01]  /*42c0*/  SHFL.IDX PT, R188, R188, RZ, 0x1f ;  /* 0x00001fffbcbc7589 */ /* 0x002e6200000e0000 */
[CC--:B------:R-:W-:Y:S01]  /*42d0*/  FFMA.FTZ R35, R168.reuse, R192.reuse, R35 ;  /* 0x000000c0a8237223 */ /* 0x0c0fe20000010023 */
[----:B------:R-:W-:Y:S01]  /*42e0*/  FFMA.FTZ R34, R168, R193, -R32 ;  /* 0x000000c1a8227223 */ /* 0x000fe20000010820 */
[----:B------:R-:W-:Y:S01]  /*42f0*/  FMUL.FTZ R204, R124, R192 ;  /* 0x000000c07ccc7220 */ /* 0x000fe20000410000 */
[----:B------:R-:W1:Y:S01]  /*4300*/  SHFL.IDX PT, R51, R51, RZ, 0x1f ;  /* 0x00001fff33337589 */ /* 0x000e6200000e0000 */
[-C--:B0-----:R-:W-:Y:S01]  /*4310*/  @P1 FMUL.FTZ R198, R201, R197.reuse ;  /* 0x000000c5c9c61220 */ /* 0x081fe20000410000 */
[----:B------:R-:W-:Y:S01]  /*4320*/  FADD.FTZ R32, RZ, R35 ;  /* 0x00000023ff207221 */ /* 0x000fe20000010000 */
[----:B------:R-:W-:Y:S01]  /*4330*/  FADD.FTZ R34, R137, R34 ;  /* 0x0000002289227221 */ /* 0x000fe20000010000 */
[----:B---3--:R-:W-:Y:S01]  /*4340*/  @P1 FMUL.FTZ R196, R203, R197 ;  /* 0x000000c5cbc41220 */ /* 0x008fe20000410000 */
[----:B--2---:R-:W0:Y:S01]  /*4350*/  SHFL.IDX PT, R43, R43, RZ, 0x1f ;  /* 0x00001fff2b2b7589 */ /* 0x004e2200000e0000 */
[C---:B------:R-:W-:Y:S01]  /*4360*/  FMUL.FTZ R35, R29.reuse, R32 ;  /* 0x000000201d237220 */ /* 0x040fe20000410000 */
[-C--:B------:R-:W-:Y:S01]  /*4370*/  FMUL.FTZ R29, R29, R34.reuse ;  /* 0x000000221d1d7220 */ /* 0x080fe20000410000 */
[-C--:B-----5:R-:W-:Y:S01]  /*4380*/  @P1 FFMA.FTZ R198, R203, R195.reuse, R198 ;  /* 0x000000c3cbc61223 */ /* 0x0a0fe200000100c6 */
[----:B------:R-:W-:Y:S01]  /*4390*/  @P1 FFMA.FTZ R196, R201, R195, -R196 ;  /* 0x000000c3c9c41223 */ /* 0x000fe200000108c4 */
[C---:B------:R-:W-:Y:S01]  /*43a0*/  FFMA.FTZ R35, R28.reuse, R34, -R35 ;  /* 0x000000221c237223 */ /* 0x040fe20000010823 */
[----:B----4-:R-:W2:Y:S01]  /*43b0*/  SHFL.IDX PT, R191, R191, RZ, 0x1f ;  /* 0x00001fffbfbf7589 */ /* 0x010ea200000e0000 */
[----:B------:R-:W-:Y:S01]  /*43c0*/  @P1 FADD.FTZ R197, R207, R198 ;  /* 0x000000c6cfc51221 */ /* 0x000fe20000010000 */
[-C--:B------:R-:W-:Y:S01]  /*43d0*/  FFMA.FTZ R28, R28, R32.reuse, R29 ;  /* 0x000000201c1c7223 */ /* 0x080fe2000001001d */
[-C--:B------:R-:W-:Y:S01]  /*43e0*/  FMUL.FTZ R29, R173, R32.reuse ;  /* 0x00000020ad1d7220 */ /* 0x080fe20000410000 */
[----:B------:R-:W-:Y:S01]  /*43f0*/  FMUL.FTZ R206, R124, R32 ;  /* 0x000000207cce7220 */ /* 0x000fe20000410000 */
[----:B------:R-:W-:Y:S01]  /*4400*/  @P1 FADD.FTZ R195, R205, R196 ;  /* 0x000000c4cdc31221 */ /* 0x000fe20000010000 */
[----:B------:R-:W-:Y:S01]  /*4410*/  FMUL.FTZ R196, R197, R45 ;  /* 0x0000002dc5c47220 */ /* 0x000fe20000410000 */
[----:B------:R-:W-:Y:S01]  /*4420*/  FFMA.FTZ R29, R172, R34, -R29 ;  /* 0x00000022ac1d7223 */ /* 0x000fe2000001081d */
[----:B------:R-:W-:Y:S01]  /*4430*/  FFMA.FTZ R204, R125, R193, R204 ;  /* 0x000000c17dcc7223 */ /* 0x000fe200000100cc */
[C---:B------:R-:W-:Y:S01]  /*4440*/  FMUL.FTZ R198, R195.reuse, R45 ;  /* 0x0000002dc3c67220 */ /* 0x040fe20000410000 */
[-C--:B------:R-:W-:Y:S01]  /*4450*/  FFMA.FTZ R195, R195, R44.reuse, R196 ;  /* 0x0000002cc3c37223 */ /* 0x080fe200000100c4 */
[----:B-1----:R-:W-:Y:S01]  /*4460*/  FMUL.FTZ R196, R188, R39 ;  /* 0x00000027bcc47220 */ /* 0x002fe20000410000 */
[----:B------:R-:W-:Y:S01]  /*4470*/  FADD.FTZ R29, R136, R29 ;  /* 0x0000001d881d7221 */ /* 0x000fe20000010000 */
[----:B------:R-:W-:Y:S01]  /*4480*/  FFMA.FTZ R198, R197, R44, -R198 ;  /* 0x0000002cc5c67223 */ /* 0x000fe200000108c6 */
[----:B------:R-:W-:Y:S01]  /*4490*/  FFMA.FTZ R44, R152, R35, R199 ;  /* 0x00000023982c7223 */ /* 0x000fe200000100c7 */
[----:B------:R-:W-:Y:S01]  /*44a0*/  FMUL.FTZ R35, R173, R34 ;  /* 0x00000022ad237220 */ /* 0x000fe20000410000 */
[-C--:B------:R-:W-:Y:S01]  /*44b0*/  FFMA.FTZ R196, R51, R38.reuse, -R196 ;  /* 0x0000002633c47223 */ /* 0x080fe200000108c4 */
[----:B------:R-:W-:Y:S01]  /*44c0*/  FADD.FTZ R187, R187, R198 ;  /* 0x000000c6bbbb7221 */ /* 0x000fe20000010000 */
[----:B------:R-:W-:Y:S01]  /*44d0*/  FMUL.FTZ R198, R188, R38 ;  /* 0x00000026bcc67220 */ /* 0x000fe20000410000 */
[----:B------:R-:W-:Y:S01]  /*44e0*/  FFMA.FTZ R197, R172, R32, R35 ;  /* 0x00000020acc57223 */ /* 0x000fe20000010023 */
[----:B------:R-:W-:Y:S01]  /*44f0*/  FMUL.FTZ R35, R125, R47 ;  /* 0x0000002f7d237220 */ /* 0x000fe20000410000 */
[----:B------:R-:W-:Y:S01]  /*4500*/  FMUL.FTZ R38, R188, R37 ;  /* 0x00000025bc267220 */ /* 0x000fe20000410000 */
[----:B------:R-:W-:Y:S01]  /*4510*/  FADD.FTZ R186, R186, R195 ;  /* 0x000000c3baba7221 */ /* 0x000fe20000010000 */
[-C--:B------:R-:W-:Y:S01]  /*4520*/  FMUL.FTZ R188, R188, R36.reuse ;  /* 0x00000024bcbc7220 */ /* 0x080fe20000410000 */
[----:B------:R-:W-:Y:S01]  /*4530*/  FMUL.FTZ R45, R173, R187 ;  /* 0x000000bbad2d7220 */ /* 0x000fe20000410000 */
[----:B------:R-:W-:Y:S01]  /*4540*/  FFMA.FTZ R35, R124, R49, -R35 ;  /* 0x000000317c237223 */ /* 0x000fe20000010823 */
[C---:B------:R-:W-:Y:S01]  /*4550*/  FFMA.FTZ R36, R51.reuse, R36, -R38 ;  /* 0x0000002433247223 */ /* 0x040fe20000010826 */
[C---:B------:R-:W-:Y:S01]  /*4560*/  FFMA.FTZ R37, R51.reuse, R37, R188 ;  /* 0x0000002533257223 */ /* 0x040fe200000100bc */
[-C--:B------:R-:W-:Y:S01]  /*4570*/  FFMA.FTZ R45, R172, R186.reuse, R45 ;  /* 0x000000baac2d7223 */ /* 0x080fe2000001002d */
[----:B------:R-:W-:Y:S01]  /*4580*/  FFMA.FTZ R198, R51, R39, R198 ;  /* 0x0000002733c67223 */ /* 0x000fe200000100c6 */
[----:B0-----:R-:W-:Y:S01]  /*4590*/  FADD.FTZ R38, R43, R196 ;  /* 0x000000c42b267221 */ /* 0x001fe20000010000 */
[----:B------:R-:W-:Y:S01]  /*45a0*/  FMUL.FTZ R188, R124, R47 ;  /* 0x0000002f7cbc7220 */ /* 0x000fe20000410000 */
[----:B------:R-:W-:Y:S01]  /*45b0*/  FMUL.FTZ R51, R0, R35 ;  /* 0x0000002300337220 */ /* 0x000fe20000410000 */
[----:B------:R-:W-:Y:S01]  /*45c0*/  FMUL.FTZ R200, R173, R186 ;  /* 0x000000baadc87220 */ /* 0x000fe20000410000 */
[C---:B------:R-:W-:Y:S01]  /*45d0*/  FMUL.FTZ R43, R125.reuse, R46 ;  /* 0x0000002e7d2b7220 */ /* 0x040fe20000410000 */
[----:B------:R-:W-:Y:S01]  /*45e0*/  P2R R35, PR, RZ, 0x8 ;  /* 0x00000008ff237803 */ /* 0x000fe20000000000 */
[C---:B------:R-:W-:Y:S01]  /*45f0*/  FMUL.FTZ R35, R125.reuse, R48 ;  /* 0x000000307d237220 */ /* 0x040fe20000410000 */
[----:B------:R-:W-:Y:S01]  /*4600*/  FADD.FTZ R184, R184, R45 ;  /* 0x0000002db8b87221 */ /* 0x000fe20000010000 */
[C---:B------:R-:W-:Y:S01]  /*4610*/  FFMA.FTZ R45, R125.reuse, R49, R188 ;  /* 0x000000317d2d7223 */ /* 0x040fe200000100bc */
[----:B------:R-:W-:Y:S01]  /*4620*/  FFMA.FTZ R172, R172, R187, -R200 ;  /* 0x000000bbacac7223 */ /* 0x000fe200000108c8 */
[C---:B------:R-:W-:Y:S01]  /*4630*/  FFMA.FTZ R188, R124.reuse, R50, -R43 ;  /* 0x000000327cbc7223 */ /* 0x040fe2000001082b */
[C---:B------:R-:W-:Y:S01]  /*4640*/  FMUL.FTZ R43, R124.reuse, R48 ;  /* 0x000000307c2b7220 */ /* 0x040fe20000410000 */
[CC--:B------:R-:W-:Y:S01]  /*4650*/  FFMA.FTZ R173, R124.reuse, R190.reuse, -R35 ;  /* 0x000000be7cad7223 */ /* 0x0c0fe20000010823 */
[----:B------:R-:W-:Y:S01]  /*4660*/  FMUL.FTZ R35, R125, R41 ;  /* 0x000000297d237220 */ /* 0x000fe20000410000 */
[----:B------:R-:W-:Y:S01]  /*4670*/  FADD.FTZ R172, R185, R172 ;  /* 0x000000acb9ac7221 */ /* 0x000fe20000010000 */
[----:B--2---:R-:W-:Y:S01]  /*4680*/  FADD.FTZ R39, R191, R198 ;  /* 0x000000c6bf277221 */ /* 0x004fe20000010000 */
[C---:B------:R-:W-:Y:S01]  /*4690*/  FFMA.FTZ R185, R125.reuse, R190, R43 ;  /* 0x000000be7db97223 */ /* 0x040fe2000001002b */
[CC--:B------:R-:W-:Y:S01]  /*46a0*/  FMUL.FTZ R43, R125.reuse, R40.reuse ;  /* 0x000000287d2b7220 */ /* 0x0c0fe20000410000 */
[C---:B------:R-:W-:Y:S01]  /*46b0*/  FFMA.FTZ R198, R124.reuse, R189, -R35 ;  /* 0x000000bd7cc67223 */ /* 0x040fe20000010823 */
[C---:B------:R-:W-:Y:S01]  /*46c0*/  FMUL.FTZ R35, R124.reuse, R40 ;  /* 0x000000287c237220 */ /* 0x040fe20000410000 */
[C---:B------:R-:W-:Y:S01]  /*46d0*/  FMUL.FTZ R196, R124.reuse, R46 ;  /* 0x0000002e7cc47220 */ /* 0x040fe20000410000 */
[C---:B------:R-:W-:Y:S01]  /*46e0*/  FFMA.FTZ R191, R124.reuse, R42, -R43 ;  /* 0x0000002a7cbf7223 */ /* 0x040fe2000001082b */
[C---:B------:R-:W-:Y:S01]  /*46f0*/  FMUL.FTZ R43, R125.reuse, R192 ;  /* 0x000000c07d2b7220 */ /* 0x040fe20000410000 */
[C---:B------:R-:W-:Y:S01]  /*4700*/  FFMA.FTZ R195, R125.reuse, R42, R35 ;  /* 0x0000002a7dc37223 */ /* 0x040fe20000010023 */
[----:B------:R-:W-:Y:S01]  /*4710*/  FADD.FTZ R35, RZ, R197 ;  /* 0x000000c5ff237221 */ /* 0x000fe20000010000 */
[C---:B------:R-:W-:Y:S01]  /*4720*/  FMUL.FTZ R200, R124.reuse, R41 ;  /* 0x000000297cc87220 */ /* 0x040fe20000410000 */
[C---:B------:R-:W-:Y:S01]  /*4730*/  FFMA.FTZ R202, R124.reuse, R193, -R43 ;  /* 0x000000c17cca7223 */ /* 0x040fe2000001082b */
[C---:B------:R-:W-:Y:S01]  /*4740*/  FMUL.FTZ R43, R125.reuse, R32 ;  /* 0x000000207d2b7220 */ /* 0x040fe20000410000 */
[C---:B------:R-:W-:Y:S01]  /*4750*/  FMUL.FTZ R208, R125.reuse, R35 ;  /* 0x000000237dd07220 */ /* 0x040fe20000410000 */
[-C--:B------:R-:W-:Y:S01]  /*4760*/  FFMA.FTZ R199, R125, R34.reuse, R206 ;  /* 0x000000227dc77223 */ /* 0x080fe200000100ce */
[----:B------:R0:W-:Y:S01]  /*4770*/  @!P3 STS.128 [UR6+0x25d0], R36 ;  /* 0x0025d024ff00b988 */ /* 0x0001e20008000c06 */
[C---:B------:R-:W-:Y:S01]  /*4780*/  FFMA.FTZ R197, R124.reuse, R34, -R43 ;  /* 0x000000227cc57223 */ /* 0x040fe2000001082b */
[C---:B------:R-:W-:Y:S01]  /*4790*/  FFMA.FTZ R208, R124.reuse, R29, -R208 ;  /* 0x0000001d7cd07223 */ /* 0x040fe200000108d0 */
[----:B------:R-:W-:Y:S01]  /*47a0*/  FMUL.FTZ R124, R124, R35 ;  /* 0x000000237c7c7220 */ /* 0x000fe20000410000 */
[C---:B------:R-:W-:Y:S01]  /*47b0*/  FMUL.FTZ R43, R169.reuse, R184 ;  /* 0x000000b8a92b7220 */ /* 0x040fe20000410000 */
[-C--:B------:R-:W-:Y:S01]  /*47c0*/  FMUL.FTZ R169, R169, R172.reuse ;  /* 0x000000aca9a97220 */ /* 0x080fe20000410000 */
[----:B------:R-:W-:Y:S01]  /*47d0*/  STS [R94+0x840], R51 ;  /* 0x000840335e007388 */ /* 0x000fe20000000800 */
[C---:B------:R-:W-:Y:S01]  /*47e0*/  FFMA.FTZ R206, R125.reuse, R29, R124 ;  /* 0x0000001d7dce7223 */ /* 0x040fe2000001007c */
[C---:B------:R-:W-:Y:S01]  /*47f0*/  FFMA.FTZ R124, R168.reuse, R172, -R43 ;  /* 0x000000aca87c7223 */ /* 0x040fe2000001082b */
[----:B------:R-:W-:Y:S01]  /*4800*/  FFMA.FTZ R169, R168, R184, R169 ;  /* 0x000000b8a8a97223 */ /* 0x000fe200000100a9 */
[----:B------:R-:W-:Y:S01]  /*4810*/  FMUL.FTZ R168, R0, -R45 ;  /* 0x8000002d00a87220 */ /* 0x000fe20000410000 */
[----:B------:R-:W-:Y:S01]  /*4820*/  FFMA.FTZ R196, R125, R50, R196 ;  /* 0x000000327dc47223 */ /* 0x000fe200000100c4 */
[----:B------:R-:W-:Y:S01]  /*4830*/  FADD.FTZ R183, R183, R124 ;  /* 0x0000007cb7b77221 */ /* 0x000fe20000010000 */
[----:B------:R-:W-:Y:S01]  /*4840*/  FADD.FTZ R182, R182, R169 ;  /* 0x000000a9b6b67221 */ /* 0x000fe20000010000 */
[----:B------:R-:W-:Y:S01]  /*4850*/  FFMA.FTZ R200, R125, R189, R200 ;  /* 0x000000bd7dc87223 */ /* 0x000fe200000100c8 */
[----:B------:R1:W-:Y:S01]  /*4860*/  STS [R93+0x4], R168 ;  /* 0x000004a85d007388 */ /* 0x0003e20000000800 */
[CC--:B------:R-:W-:Y:S01]  /*4870*/  FMUL.FTZ R43, R167.reuse, R183.reuse ;  /* 0x000000b7a72b7220 */ /* 0x0c0fe20000410000 */
[----:B------:R-:W-:Y:S01]  /*4880*/  FMUL.FTZ R124, R167, R182 ;  /* 0x000000b6a77c7220 */ /* 0x000fe20000410000 */
[C---:B------:R-:W-:Y:S01]  /*4890*/  FMUL.FTZ R188, R157.reuse, R188 ;  /* 0x000000bc9dbc7220 */ /* 0x040fe20000410000 */
[----:B------:R-:W-:Y:S01]  /*48a0*/  FMUL.FTZ R196, R157, -R196 ;  /* 0x800000c49dc47220 */ /* 0x000fe20000410000 */
[C---:B------:R-:W-:Y:S01]  /*48b0*/  FFMA.FTZ R43, R166.reuse, R182, R43 ;  /* 0x000000b6a62b7223 */ /* 0x040fe2000001002b */
[----:B0-----:R-:W-:Y:S01]  /*48c0*/  FFMA.FTZ R36, R166, R183, -R124 ;  /* 0x000000b7a6247223 */ /* 0x001fe2000001087c */
[C---:B------:R-:W-:Y:S01]  /*48d0*/  FMUL.FTZ R124, R156.reuse, R173 ;  /* 0x000000ad9c7c7220 */ /* 0x040fe20000410000 */
[----:B------:R-:W-:Y:S01]  /*48e0*/  FMUL.FTZ R166, R156, -R185 ;  /* 0x800000b99ca67220 */ /* 0x000fe20000410000 */
[----:B------:R-:W-:Y:S01]  /*48f0*/  FADD.FTZ R180, R180, R43 ;  /* 0x0000002bb4b47221 */ /* 0x000fe20000010000 */
[----:B------:R-:W-:Y:S01]  /*4900*/  FADD.FTZ R36, R181, R36 ;  /* 0x00000024b5247221 */ /* 0x000fe20000010000 */
[----:B------:R-:W-:Y:S01]  /*4910*/  FMUL.FTZ R198, R155, R198 ;  /* 0x000000c69bc67220 */ /* 0x000fe20000410000 */
[----:B------:R-:W-:Y:S01]  /*4920*/  STS [R93+0x10], R124 ;  /* 0x0000107c5d007388 */ /* 0x000fe20000000800 */
[C---:B------:R-:W-:Y:S01]  /*4930*/  FMUL.FTZ R37, R165.reuse, R180 ;  /* 0x000000b4a5257220 */ /* 0x040fe20000410000 */
[----:B------:R-:W-:Y:S01]  /*4940*/  FMUL.FTZ R165, R165, R36 ;  /* 0x00000024a5a57220 */ /* 0x000fe20000410000 */
[----:B------:R-:W-:Y:S01]  /*4950*/  FMUL.FTZ R200, R155, -R200 ;  /* 0x800000c89bc87220 */ /* 0x000fe20000410000 */
[----:B-1----:R-:W-:Y:S01]  /*4960*/  FMUL.FTZ R168, R154, -R195 ;  /* 0x800000c39aa87220 */ /* 0x002fe20000410000 */
[C---:B------:R-:W-:Y:S01]  /*4970*/  FFMA.FTZ R38, R164.reuse, R36, -R37 ;  /* 0x00000024a4267223 */ /* 0x040fe20000010825 */
[----:B------:R-:W-:Y:S01]  /*4980*/  FFMA.FTZ R165, R164, R180, R165 ;  /* 0x000000b4a4a57223 */ /* 0x000fe200000100a5 */
[----:B------:R-:W-:Y:S01]  /*4990*/  FMUL.FTZ R164, R154, R191 ;  /* 0x000000bf9aa47220 */ /* 0x000fe20000410000 */
[----:B------:R-:W-:Y:S01]  /*49a0*/  FMUL.FTZ R202, R153, R202 ;  /* 0x000000ca99ca7220 */ /* 0x000fe20000410000 */
[----:B------:R-:W-:Y:S01]  /*49b0*/  FADD.FTZ R179, R179, R38 ;  /* 0x00000026b3b37221 */ /* 0x000fe20000010000 */
[----:B------:R-:W-:Y:S01]  /*49c0*/  FADD.FTZ R178, R178, R165 ;  /* 0x000000a5b2b27221 */ /* 0x000fe20000010000 */
[----:B------:R-:W-:Y:S01]  /*49d0*/  FMUL.FTZ R204, R153, -R204 ;  /* 0x800000cc99cc7220 */ /* 0x000fe20000410000 */
[----:B------:R0:W-:Y:S01]  /*49e0*/  STS [R93+0x20], R164 ;  /* 0x000020a45d007388 */ /* 0x0001e20000000800 */
[CC--:B------:R-:W-:Y:S01]  /*49f0*/  FMUL.FTZ R37, R163.reuse, R179.reuse ;  /* 0x000000b3a3257220 */ /* 0x0c0fe20000410000 */
[----:B------:R-:W-:Y:S01]  /*4a00*/  FMUL.FTZ R38, R163, R178 ;  /* 0x000000b2a3267220 */ /* 0x000fe20000410000 */
[C---:B------:R-:W-:Y:S01]  /*4a10*/  FMUL.FTZ R208, R151.reuse, R208 ;  /* 0x000000d097d07220 */ /* 0x040fe20000410000 */
[----:B------:R-:W-:Y:S01]  /*4a20*/  FMUL.FTZ R206, R151, -R206 ;  /* 0x800000ce97ce7220 */ /* 0x000fe20000410000 */
[C---:B------:R-:W-:Y:S01]  /*4a30*/  FFMA.FTZ R37, R162.reuse, R178, R37 ;  /* 0x000000b2a2257223 */ /* 0x040fe20000010025 */
[----:B------:R-:W-:Y:S01]  /*4a40*/  FFMA.FTZ R38, R162, R179, -R38 ;  /* 0x000000b3a2267223 */ /* 0x000fe20000010826 */
[----:B------:R-:W-:Y:S01]  /*4a50*/  FMUL.FTZ R162, R152, R197 ;  /* 0x000000c598a27220 */ /* 0x000fe20000410000 */
[----:B------:R-:W-:Y:S01]  /*4a60*/  STS [R93+0x8], R188 ;  /* 0x000008bc5d007388 */ /* 0x000fe20000000800 */
[----:B------:R-:W-:Y:S01]  /*4a70*/  FADD.FTZ R176, R176, R37 ;  /* 0x00000025b0b07221 */ /* 0x000fe20000010000 */
[----:B------:R-:W-:Y:S01]  /*4a80*/  FADD.FTZ R38, R177, R38 ;  /* 0x00000026b1267221 */ /* 0x000fe20000010000 */
[----:B0-----:R-:W-:Y:S01]  /*4a90*/  FMUL.FTZ R164, R152, -R199 ;  /* 0x800000c798a47220 */ /* 0x001fe20000410000 */
[----:B------:R-:W-:Y:S01]  /*4aa0*/  STS [R93+0xc], R196 ;  /* 0x00000cc45d007388 */ /* 0x000fe20000000800 */
[C---:B------:R-:W-:Y:S01]  /*4ab0*/  FMUL.FTZ R124, R161.reuse, R176 ;  /* 0x000000b0a17c7220 */ /* 0x040fe20000410000 */
[-C--:B------:R-:W-:Y:S01]  /*4ac0*/  FMUL.FTZ R161, R161, R38.reuse ;  /* 0x00000026a1a17220 */ /* 0x080fe20000410000 */
[----:B------:R-:W-:Y:S01]  /*4ad0*/  FADD.FTZ R49, -R143, R49 ;  /* 0x000000318f317221 */ /* 0x000fe20000010100 */
[----:B------:R0:W-:Y:S01]  /*4ae0*/  STS [R93+0x14], R166 ;  /* 0x000014a65d007388 */ /* 0x0001e20000000800 */
[C---:B------:R-:W-:Y:S01]  /*4af0*/  FFMA.FTZ R124, R159.reuse, R38, -R124 ;  /* 0x000000269f7c7223 */ /* 0x040fe2000001087c */
[----:B------:R-:W-:Y:S01]  /*4b00*/  FFMA.FTZ R37, R159, R176, R161 ;  /* 0x000000b09f257223 */ /* 0x000fe200000100a1 */
[----:B------:R-:W-:Y:S01]  /*4b10*/  FADD.FTZ R190, -R141, R190 ;  /* 0x000000be8dbe7221 */ /* 0x000fe20000010100 */
        /* <DEDUP_REMOVED lines=10> */
[-C--:B------:R-:W-:Y:S01]  /*4bc0*/  FFMA.FTZ R45, R158, R175.reuse, -R160 ;  /* 0x000000af9e2d7223 */ /* 0x080fe200000108a0 */
[----:B------:R-:W-:Y:S01]  /*4bd0*/  FADD.FTZ R158, -R142, R50 ;  /* 0x000000328e9e7221 */ /* 0x000fe20000010100 */
[----:B------:R-:W-:Y:S01]  /*4be0*/  STS [R93+0x28], R202 ;  /* 0x000028ca5d007388 */ /* 0x000fe20000000800 */
[----:B------:R-:W-:Y:S01]  /*4bf0*/  FADD.FTZ R171, R171, R124 ;  /* 0x0000007cabab7221 */ /* 0x000fe20000010000 */
[----:B------:R-:W-:Y:S01]  /*4c00*/  FADD.FTZ R45, R170, R45 ;  /* 0x0000002daa2d7221 */ /* 0x000fe20000010000 */
[----:B------:R-:W-:Y:S01]  /*4c10*/  FMUL.FTZ R51, R126, R175 ;  /* 0x000000af7e337220 */ /* 0x000fe20000410000 */
[----:B------:R-:W-:Y:S01]  /*4c20*/  STS [R93+0x2c], R204 ;  /* 0x00002ccc5d007388 */ /* 0x000fe20000000800 */
[C---:B------:R-:W-:Y:S01]  /*4c30*/  FMUL.FTZ R124, R118.reuse, R171 ;  /* 0x000000ab767c7220 */ /* 0x040fe20000410000 */
[----:B------:R-:W-:Y:S01]  /*4c40*/  FMUL.FTZ R160, R118, R45 ;  /* 0x0000002d76a07220 */ /* 0x000fe20000410000 */
[----:B------:R-:W-:Y:S01]  /*4c50*/  FMUL.FTZ R125, R46, R43 ;  /* 0x0000002b2e7d7220 */ /* 0x000fe20000410000 */
[----:B------:R1:W-:Y:S01]  /*4c60*/  STS [R93+0x30], R162 ;  /* 0x000030a25d007388 */ /* 0x0003e20000000800 */
[----:B------:R-:W-:Y:S01]  /*4c70*/  FMUL.FTZ R39, R128, R176 ;  /* 0x000000b080277220 */ /* 0x000fe20000410000 */
[----:B------:R-:W-:Y:S01]  /*4c80*/  FMUL.FTZ R50, R130, R178 ;  /* 0x000000b282327220 */ /* 0x000fe20000410000 */
[----:B------:R-:W-:Y:S01]  /*4c90*/  FFMA.FTZ R125, R158, R51, -R125 ;  /* 0x000000339e7d7223 */ /* 0x000fe2000001087d */
[----:B------:R2:W-:Y:S01]  /*4ca0*/  STS [R93+0x34], R164 ;  /* 0x000034a45d007388 */ /* 0x0005e20000000800 */
[----:B------:R-:W-:Y:S01]  /*4cb0*/  FMUL.FTZ R161, R48, R39 ;  /* 0x0000002730a17220 */ /* 0x000fe20000410000 */
[----:B------:R-:W-:Y:S01]  /*4cc0*/  FMUL.FTZ R51, R46, R51 ;  /* 0x000000332e337220 */ /* 0x000fe20000410000 */
[----:B------:R-:W-:Y:S01]  /*4cd0*/  FADD.FTZ R189, -R140, R189 ;  /* 0x000000bd8cbd7221 */ /* 0x000fe20000010100 */
[----:B------:R3:W-:Y:S01]  /*4ce0*/  STS [R93+0x38], R208 ;  /* 0x000038d05d007388 */ /* 0x0007e20000000800 */
[----:B0-----:R-:W-:Y:S01]  /*4cf0*/  FMUL.FTZ R166, R130, R179 ;  /* 0x000000b382a67220 */ /* 0x001fe20000410000 */
[----:B-1----:R-:W-:Y:S01]  /*4d00*/  FMUL.FTZ R162, R47, R124 ;  /* 0x0000007c2fa27220 */ /* 0x002fe20000410000 */
[----:B------:R-:W-:Y:S01]  /*4d10*/  FFMA.FTZ R51, R158, R43, R51 ;  /* 0x0000002b9e337223 */ /* 0x000fe20000010033 */
[----:B------:R3:W-:Y:S01]  /*4d20*/  STS [R93+0x3c], R206 ;  /* 0x00003cce5d007388 */ /* 0x0007e20000000800 */
[----:B------:R-:W-:Y:S01]  /*4d30*/  FMUL.FTZ R168, R41, R50 ;  /* 0x0000003229a87220 */ /* 0x000fe20000410000 */
[-C--:B------:R-:W-:Y:S01]  /*4d40*/  FFMA.FTZ R162, R49, R160.reuse, -R162 ;  /* 0x000000a031a27223 */ /* 0x080fe200000108a2 */
[----:B------:R-:W-:Y:S01]  /*4d50*/  FMUL.FTZ R160, R47, R160 ;  /* 0x000000a02fa07220 */ /* 0x000fe20000410000 */
[----:B------:R-:W-:Y:S01]  /*4d60*/  BAR.SYNC.DEFER_BLOCKING 0x0 ;  /* 0x0000000000007b1d */ /* 0x000fe20000010000 */
[-C--:B--2---:R-:W-:Y:S01]  /*4d70*/  FFMA.FTZ R164, R190, R159.reuse, -R161 ;  /* 0x0000009fbea47223 */ /* 0x084fe200000108a1 */
[----:B------:R-:W-:Y:S01]  /*4d80*/  FMUL.FTZ R159, R48, R159 ;  /* 0x0000009f309f7220 */ /* 0x000fe20000410000 */
[----:B------:R-:W-:Y:S01]  /*4d90*/  FFMA.FTZ R160, R49, R124, R160 ;  /* 0x0000007c31a07223 */ /* 0x000fe200000100a0 */
[----:B------:R-:W-:Y:S01]  /*4da0*/  FADD.FTZ R162, RZ, R162 ;  /* 0x000000a2ffa27221 */ /* 0x000fe20000010000 */
[----:B------:R-:W-:Y:S01]  /*4db0*/  FFMA.FTZ R168, R189, R166, -R168 ;  /* 0x000000a6bda87223 */ /* 0x000fe200000108a8 */
[----:B------:R-:W-:Y:S01]  /*4dc0*/  FMUL.FTZ R161, R129, R36 ;  /* 0x0000002481a17220 */ /* 0x000fe20000410000 */
[----:B------:R-:W-:Y:S01]  /*4dd0*/  FADD.FTZ R160, RZ, R160 ;  /* 0x000000a0ffa07221 */ /* 0x000fe20000010000 */
[----:B------:R-:W-:Y:S01]  /*4de0*/  FADD.FTZ R125, R162, R125 ;  /* 0x0000007da27d7221 */ /* 0x000fe20000010000 */
[----:B------:R-:W-:Y:S01]  /*4df0*/  FMUL.FTZ R166, R41, R166 ;  /* 0x000000a629a67220 */ /* 0x000fe20000410000 */
[----:B------:R-:W-:Y:S01]  /*4e00*/  LEA R167, R150, -R133, 0x1 ;  /* 0x8000008596a77211 */ /* 0x000fe200078e08ff */
[----:B------:R-:W-:Y:S01]  /*4e10*/  FADD.FTZ R51, R160, R51 ;  /* 0x00000033a0337221 */ /* 0x000fe20000010000 */
[----:B------:R-:W-:Y:S01]  /*4e20*/  FFMA.FTZ R160, R190, R39, R159 ;  /* 0x00000027bea07223 */ /* 0x000fe2000001009f */
[----:B------:R-:W-:Y:S01]  /*4e30*/  FADD.FTZ R125, R125, R164 ;  /* 0x000000a47d7d7221 */ /* 0x000fe20000010000 */
[----:B------:R-:W-:Y:S01]  /*4e40*/  FFMA.FTZ R166, R189, R50, R166 ;  /* 0x00000032bda67223 */ /* 0x000fe200000100a6 */
[----:B------:R-:W-:Y:S01]  /*4e50*/  FADD.FTZ R193, -R138, R193 ;  /* 0x000000c18ac17221 */ /* 0x000fe20000010100 */
[----:B------:R-:W-:Y:S01]  /*4e60*/  FADD.FTZ R159, R51, R160 ;  /* 0x000000a0339f7221 */ /* 0x000fe20000010000 */
[----:B------:R-:W-:Y:S01]  /*4e70*/  FMUL.FTZ R51, R129, R180 ;  /* 0x000000b481337220 */ /* 0x000fe20000410000 */
[----:B------:R-:W-:Y:S01]  /*4e80*/  FADD.FTZ R160, -R139, R42 ;  /* 0x0000002a8ba07221 */ /* 0x000fe20000010100 */
[----:B------:R-:W-:Y:S01]  /*4e90*/  FMUL.FTZ R42, R132, R182 ;  /* 0x000000b6842a7220 */ /* 0x000fe20000410000 */
[----:B------:R-:W-:Y:S01]  /*4ea0*/  FADD.FTZ R159, R159, R166 ;  /* 0x000000a69f9f7221 */ /* 0x000fe20000010000 */
[----:B------:R-:W-:Y:S01]  /*4eb0*/  FMUL.FTZ R163, R40, R51 ;  /* 0x0000003328a37220 */ /* 0x000fe20000410000 */
[----:B------:R-:W-:Y:S01]  /*4ec0*/  FADD.FTZ R125, R125, R168 ;  /* 0x000000a87d7d7221 */ /* 0x000fe20000010000 */
[----:B------:R-:W-:Y:S01]  /*4ed0*/  FMUL.FTZ R168, R192, R42 ;  /* 0x0000002ac0a87220 */ /* 0x000fe20000410000 */
[----:B------:R3:W0:Y:S01]  /*4ee0*/  LDS R165, [R92+0x8c0] ;  /* 0x0008c0005ca57984 */ /* 0x0006220000000800 */
[-C--:B------:R-:W-:Y:S01]  /*4ef0*/  FFMA.FTZ R164, R160, R161.reuse, -R163 ;  /* 0x000000a1a0a47223 */ /* 0x080fe200000108a3 */
[----:B------:R-:W-:Y:S01]  /*4f00*/  FMUL.FTZ R161, R40, R161 ;  /* 0x000000a128a17220 */ /* 0x000fe20000410000 */
[----:B------:R-:W-:Y:S01]  /*4f10*/  FMUL.FTZ R163, R132, R183 ;  /* 0x000000b784a37220 */ /* 0x000fe20000410000 */
[----:B------:R-:W-:Y:S01]  /*4f20*/  ISETP.GE.AND P1, PT, R167, 0x1, PT ;  /* 0x00000001a700780c */ /* 0x000fe20003f26270 */
[----:B------:R-:W-:Y:S01]  /*4f30*/  FADD.FTZ R125, R125, R164 ;  /* 0x000000a47d7d7221 */ /* 0x000fe20000010000 */
[----:B------:R-:W-:Y:S01]  /*4f40*/  FFMA.FTZ R162, R160, R51, R161 ;  /* 0x00000033a0a27223 */ /* 0x000fe200000100a1 */
[-C--:B------:R-:W-:Y:S01]  /*4f50*/  FMUL.FTZ R166, R192, R163.reuse ;  /* 0x000000a3c0a67220 */ /* 0x080fe20000410000 */
[----:B------:R-:W-:Y:S01]  /*4f60*/  FFMA.FTZ R168, R193, R163, -R168 ;  /* 0x000000a3c1a87223 */ /* 0x000fe200000108a8 */
[----:B------:R-:W-:Y:S01]  /*4f70*/  FADD.FTZ R164, -R137, R34 ;  /* 0x0000002289a47221 */ /* 0x000fe20000010100 */
[----:B------:R-:W-:Y:S01]  /*4f80*/  FADD.FTZ R159, R159, R162 ;  /* 0x000000a29f9f7221 */ /* 0x000fe20000010000 */
[----:B------:R-:W-:Y:S01]  /*4f90*/  FFMA.FTZ R162, -R152, R28, R33 ;  /* 0x0000001c98a27223 */ /* 0x000fe20000010121 */
[C---:B------:R-:W-:Y:S01]  /*4fa0*/  FMUL.FTZ R33, R131.reuse, R184 ;  /* 0x000000b883217220 */ /* 0x040fe20000410000 */
[----:B------:R-:W-:Y:S01]  /*4fb0*/  FMUL.FTZ R161, R131, R172 ;  /* 0x000000ac83a17220 */ /* 0x000fe20000410000 */
[----:B------:R-:W-:Y:S01]  /*4fc0*/  FFMA.FTZ R166, R193, R42, R166 ;  /* 0x0000002ac1a67223 */ /* 0x000fe200000100a6 */
[----:B------:R-:W-:Y:S01]  /*4fd0*/  FADD.FTZ R125, R125, R168 ;  /* 0x000000a87d7d7221 */ /* 0x000fe20000010000 */
[----:B------:R-:W-:Y:S01]  /*4fe0*/  FMUL.FTZ R163, R32, R33 ;  /* 0x0000002120a37220 */ /* 0x000fe20000410000 */
[----:B------:R-:W-:Y:S01]  /*4ff0*/  BSSY.RECONVERGENT B0, `(.L_x_16522) ;  /* 0x0000011000007945 */ /* 0x000fe20003800200 */
[----:B------:R-:W-:Y:S01]  /*5000*/  FADD.FTZ R159, R159, R166 ;  /* 0x000000a69f9f7221 */ /* 0x000fe20000010000 */
[C---:B------:R-:W-:Y:S01]  /*5010*/  FMUL.FTZ R166, R31.reuse, R29 ;  /* 0x0000001d1fa67220 */ /* 0x040fe20000410000 */
[-C--:B------:R-:W-:Y:S01]  /*5020*/  FFMA.FTZ R34, R164, R161.reuse, -R163 ;  /* 0x000000a1a4227223 */ /* 0x080fe200000108a3 */
[----:B------:R-:W-:Y:S01]  /*5030*/  FMUL.FTZ R161, R32, R161 ;  /* 0x000000a120a17220 */ /* 0x000fe20000410000 */
[-C--:B------:R-:W-:Y:S01]  /*5040*/  FMUL.FTZ R163, R31, R35.reuse ;  /* 0x000000231fa37220 */ /* 0x080fe20000410000 */
[C---:B------:R-:W-:Y:S01]  /*5050*/  ISETP.GE.AND P2, PT, R167.reuse, 0x21, PT ;  /* 0x00000021a700780c */ /* 0x040fe20003f46270 */
[----:B------:R-:W-:Y:S01]  /*5060*/  FFMA.FTZ R31, R30, R35, R166 ;  /* 0x000000231e1f7223 */ /* 0x000fe200000100a6 */
[----:B------:R-:W-:Y:S01]  /*5070*/  FFMA.FTZ R28, R164, R33, R161 ;  /* 0x00000021a41c7223 */ /* 0x000fe200000100a1 */
[C---:B------:R-:W-:Y:S01]  /*5080*/  ISETP.GE.AND P3, PT, R167.reuse, 0x41, PT ;  /* 0x00000041a700780c */ /* 0x040fe20003f66270 */
[----:B------:R-:W-:Y:S01]  /*5090*/  FFMA.FTZ R163, R30, R29, -R163 ;  /* 0x0000001d1ea37223 */ /* 0x000fe200000108a3 */
[----:B------:R-:W-:Y:S01]  /*50a0*/  ISETP.GE.AND P4, PT, R167, 0x61, PT ;  /* 0x00000061a700780c */ /* 0x000fe20003f86270 */
[----:B------:R-:W-:Y:S01]  /*50b0*/  FADD.FTZ R28, R159, R28 ;  /* 0x0000001c9f1c7221 */ /* 0x000fe20000010000 */
[----:B------:R-:W-:Y:S01]  /*50c0*/  FADD.FTZ R125, R125, R34 ;  /* 0x000000227d7d7221 */ /* 0x000fe20000010000 */
[----:B---3--:R-:W-:Y:S10]  /*50d0*/  @!P1 BRA `(.L_x_16523) ;  /* 0x0000000000089947 */ /* 0x008ff40003800000 */
[----:B------:R-:W1:Y:S04]  /*50e0*/  LDS R159, [R97+0x840] ;  /* 0x00084000619f7984 */ /* 0x000e680000000800 */
[----:B-1----:R1:W-:Y:S02]  /*50f0*/  REDG.E.ADD.F32.FTZ.RN.STRONG.GPU desc[UR16][R2.64], R159 ;  /* 0x0000009f020079a6 */ /* 0x0023e4000c12f310 */
.L_x_16523:
[----:B------:R-:W-:Y:S05]  /*5100*/  BSYNC.RECONVERGENT B0 ;  /* 0x0000000000007941 */ /* 0x000fea0003800200 */
.L_x_16522:
[----:B------:R-:W-:Y:S04]  /*5110*/  BSSY.RECONVERGENT B0, `(.L_x_16524) ;  /* 0x0000003000007945 */ /* 0x000fe80003800200 */
[----:B------:R-:W-:Y:S05]  /*5120*/  @!P2 BRA `(.L_x_16525) ;  /* 0x000000000004a947 */ /* 0x000fea0003800000 */
[----:B0-----:R2:W-:Y:S02]  /*5130*/  REDG.E.ADD.F32.FTZ.RN.STRONG.GPU desc[UR16][R2.64+0x80], R165 ;  /* 0x000080a5020079a6 */ /* 0x0015e4000c12f310 */
.L_x_16525:
[----:B------:R-:W-:Y:S05]  /*5140*/  BSYNC.RECONVERGENT B0 ;  /* 0x0000000000007941 */ /* 0x000fea0003800200 */
.L_x_16524:
[----:B-1----:R1:W3:Y:S01]  /*5150*/  LDS R159, [R91+0x940] ;  /* 0x000940005b9f7984 */ /* 0x0022e20000000800 */
[----:B------:R-:W-:Y:S04]  /*5160*/  BSSY.RECONVERGENT B0, `(.L_x_16526) ;  /* 0x0000003000007945 */ /* 0x000fe80003800200 */
[----:B------:R-:W-:Y:S05]  /*5170*/  @!P3 BRA `(.L_x_16527) ;  /* 0x000000000004b947 */ /* 0x000fea0003800000 */
[----:B---3--:R4:W-:Y:S02]  /*5180*/  REDG.E.ADD.F32.FTZ.RN.STRONG.GPU desc[UR16][R2.64+0x100], R159 ;  /* 0x0001009f020079a6 */ /* 0x0089e4000c12f310 */
.L_x_16527:
[----:B------:R-:W-:Y:S05]  /*5190*/  BSYNC.RECONVERGENT B0 ;  /* 0x0000000000007941 */ /* 0x000fea0003800200 */
.L_x_16526:
[----:B---34-:R3:W4:Y:S01]  /*51a0*/  LDS R159, [R90+0x9c0] ;  /* 0x0009c0005a9f7984 */ /* 0x0187220000000800 */
[----:B------:R-:W-:Y:S04]  /*51b0*/  BSSY.RECONVERGENT B0, `(.L_x_16528) ;  /* 0x0000003000007945 */ /* 0x000fe80003800200 */
[----:B------:R-:W-:Y:S05]  /*51c0*/  @!P4 BRA `(.L_x_16529) ;  /* 0x000000000004c947 */ /* 0x000fea0003800000 */
[----:B----4-:R4:W-:Y:S02]  /*51d0*/  REDG.E.ADD.F32.FTZ.RN.STRONG.GPU desc[UR16][R2.64+0x180], R159 ;  /* 0x0001809f020079a6 */ /* 0x0109e4000c12f310 */
.L_x_16529:
[----:B------:R-:W-:Y:S05]  /*51e0*/  BSYNC.RECONVERGENT B0 ;  /* 0x0000000000007941 */ /* 0x000fea0003800200 */
.L_x_16528:
        /* <DEDUP_REMOVED lines=10> */
.L_x_16531:
[----:B------:R-:W-:Y:S05]  /*5290*/  BSYNC.RECONVERGENT B0 ;  /* 0x0000000000007941 */ /* 0x000fea0003800200 */
.L_x_16530:
[----:B0-----:R0:W0:Y:S01]  /*52a0*/  LDS R159, [R88+0xac0] ;  /* 0x000ac000589f7984 */ /* 0x0010220000000800 */
[----:B------:R-:W-:Y:S04]  /*52b0*/  BSSY.RECONVERGENT B0, `(.L_x_16532) ;  /* 0x0000003000007945 */ /* 0x000fe80003800200 */
[----:B------:R-:W-:Y:S05]  /*52c0*/  @!P1 BRA `(.L_x_16533) ;  /* 0x0000000000049947 */ /* 0x000fea0003800000 */
[----:B0-----:R0:W-:Y:S02]  /*52d0*/  REDG.E.ADD.F32.FTZ.RN.STRONG.GPU desc[UR16][R2.64+0x280], R159 ;  /* 0x0002809f020079a6 */ /* 0x0011e4000c12f310 */
.L_x_16533:
[----:B------:R-:W-:Y:S05]  /*52e0*/  BSYNC.RECONVERGENT B0 ;  /* 0x0000000000007941 */ /* 0x000fea0003800200 */
.L_x_16532:
[----:B0-----:R0:W0:Y:S01]  /*52f0*/  LDS R159, [R87+0xb40] ;  /* 0x000b4000579f7984 */ /* 0x0010220000000800 */
[----:B------:R-:W-:Y:S04]  /*5300*/  BSSY.RECONVERGENT B0, `(.L_x_16534) ;  /* 0x0000003000007945 */ /* 0x000fe80003800200 */
[----:B------:R-:W-:Y:S05]  /*5310*/  @!P2 BRA `(.L_x_16535) ;  /* 0x000000000004a947 */ /* 0x000fea0003800000 */
[----:B0-----:R0:W-:Y:S02]  /*5320*/  REDG.E.ADD.F32.FTZ.RN.STRONG.GPU desc[UR16][R2.64+0x300], R159 ;  /* 0x0003009f020079a6 */ /* 0x0011e4000c12f310 */
.L_x_16535:
[----:B------:R-:W-:Y:S05]  /*5330*/  BSYNC.RECONVERGENT B0 ;  /* 0x0000000000007941 */ /* 0x000fea0003800200 */
.L_x_16534:
[----:B0-----:R0:W0:Y:S01]  /*5340*/  LDS R159, [R86+0xbc0] ;  /* 0x000bc000569f7984 */ /* 0x0010220000000800 */
[----:B------:R-:W-:Y:S04]  /*5350*/  BSSY.RECONVERGENT B0, `(.L_x_16536) ;  /* 0x0000003000007945 */ /* 0x000fe80003800200 */
[----:B------:R-:W-:Y:S05]  /*5360*/  @!P3 BRA `(.L_x_16537) ;  /* 0x000000000004b947 */ /* 0x000fea0003800000 */
[----:B0-----:R0:W-:Y:S02]  /*5370*/  REDG.E.ADD.F32.FTZ.RN.STRONG.GPU desc[UR16][R2.64+0x380], R159 ;  /* 0x0003809f020079a6 */ /* 0x0011e4000c12f310 */
.L_x_16537:
[----:B------:R-:W-:Y:S05]  /*5380*/  BSYNC.RECONVERGENT B0 ;  /* 0x0000000000007941 */ /* 0x000fea0003800200 */
.L_x_16536:
[----:B0-----:R0:W0:Y:S01]  /*5390*/  LDS R159, [R85+0xc40] ;  /* 0x000c4000559f7984 */ /* 0x0010220000000800 */
[----:B------:R-:W-:Y:S04]  /*53a0*/  BSSY.RECONVERGENT B0, `(.L_x_16538) ;  /* 0x0000003000007945 */ /* 0x000fe80003800200 */
[----:B------:R-:W-:Y:S05]  /*53b0*/  @!P4 BRA `(.L_x_16539) ;  /* 0x000000000004c947 */ /* 0x000fea0003800000 */
[----:B0-----:R0:W-:Y:S02]  /*53c0*/  REDG.E.ADD.F32.FTZ.RN.STRONG.GPU desc[UR16][R2.64+0x400], R159 ;  /* 0x0004009f020079a6 */ /* 0x0011e4000c12f310 */
.L_x_16539:
[----:B------:R-:W-:Y:S05]  /*53d0*/  BSYNC.RECONVERGENT B0 ;  /* 0x0000000000007941 */ /* 0x000fea0003800200 */
.L_x_16538:
[----:B0-----:R0:W0:Y:S01]  /*53e0*/  LDS R159, [R84+0xcc0] ;  /* 0x000cc000549f7984 */ /* 0x0010220000000800 */
[----:B------:R-:W-:Y:S04]  /*53f0*/  BSSY.RECONVERGENT B0, `(.L_x_16540) ;  /* 0x0000003000007945 */ /* 0x000fe80003800200 */
[----:B------:R-:W-:Y:S05]  /*5400*/  @!P5 BRA `(.L_x_16541) ;  /* 0x000000000004d947 */ /* 0x000fea0003800000 */
[----:B0-----:R0:W-:Y:S02]  /*5410*/  REDG.E.ADD.F32.FTZ.RN.STRONG.GPU desc[UR16][R2.64+0x480], R159 ;  /* 0x0004809f020079a6 */ /* 0x0011e4000c12f310 */
.L_x_16541:
[----:B------:R-:W-:Y:S05]  /*5420*/  BSYNC.RECONVERGENT B0 ;  /* 0x0000000000007941 */ /* 0x000fea0003800200 */
.L_x_16540:
        /* <DEDUP_REMOVED lines=10> */
.L_x_16543:
[----:B------:R-:W-:Y:S05]  /*54d0*/  BSYNC.RECONVERGENT B0 ;  /* 0x0000000000007941 */ /* 0x000fea0003800200 */
.L_x_16542:
[----:B0-----:R0:W0:Y:S01]  /*54e0*/  LDS R159, [R82+0xdc0] ;  /* 0x000dc000529f7984 */ /* 0x0010220000000800 */
[----:B------:R-:W-:Y:S01]  /*54f0*/  BSSY.RECONVERGENT B0, `(.L_x_16544) ;  /* 0x0000004000007945 */ /* 0x000fe20003800200 */
[----:B------:R-:W-:-:S03]  /*5500*/  FMUL.FTZ R34, R134, R186 ;  /* 0x000000ba86227220 */ /* 0x000fc60000410000 */
[----:B------:R-:W-:Y:S05]  /*5510*/  @!P1 BRA `(.L_x_16545) ;  /* 0x0000000000049947 */ /* 0x000fea0003800000 */
[----:B0-----:R0:W-:Y:S02]  /*5520*/  REDG.E.ADD.F32.FTZ.RN.STRONG.GPU desc[UR16][R2.64+0x580], R159 ;  /* 0x0005809f020079a6 */ /* 0x0011e4000c12f310 */
.L_x_16545:
[----:B------:R-:W-:Y:S05]  /*5530*/  BSYNC.RECONVERGENT B0 ;  /* 0x0000000000007941 */ /* 0x000fea0003800200 */
.L_x_16544:
[----:B0-----:R-:W-:Y:S01]  /*5540*/  FADD.FTZ R159, -R136, R29 ;  /* 0x0000001d889f7221 */ /* 0x001fe20000010100 */
[----:B------:R-:W-:Y:S01]  /*5550*/  BSSY.RECONVERGENT B0, `(.L_x_16546) ;  /* 0x0000006000007945 */ /* 0x000fe20003800200 */
[----:B------:R0:W0:Y:S01]  /*5560*/  LDS R29, [R81+0xe40] ;  /* 0x000e4000511d7984 */ /* 0x0000220000000800 */
[----:B------:R-:W-:Y:S01]  /*5570*/  FMUL.FTZ R30, R134, R187 ;  /* 0x000000bb861e7220 */ /* 0x000fe20000410000 */
[----:B------:R-:W-:Y:S01]  /*5580*/  FMUL.FTZ R166, R35, R34 ;  /* 0x0000002223a67220 */ /* 0x000fe20000410000 */
[----:B------:R-:W-:Y:S06]  /*5590*/  @!P2 BRA `(.L_x_16547) ;  /* 0x000000000004a947 */ /* 0x000fec0003800000 */
[----:B0-----:R0:W-:Y:S02]  /*55a0*/  REDG.E.ADD.F32.FTZ.RN.STRONG.GPU desc[UR16][R2.64+0x600], R29 ;  /* 0x0006001d020079a6 */ /* 0x0011e4000c12f310 */
.L_x_16547:
[----:B------:R-:W-:Y:S05]  /*55b0*/  BSYNC.RECONVERGENT B0 ;  /* 0x0000000000007941 */ /* 0x000fea0003800200 */
.L_x_16546:
[----:B0-----:R0:W0:Y:S01]  /*55c0*/  LDS R29, [R80+0xec0] ;  /* 0x000ec000501d7984 */ /* 0x0010220000000800 */
[----:B------:R-:W-:Y:S01]  /*55d0*/  BSSY.RECONVERGENT B0, `(.L_x_16548) ;  /* 0x0000005000007945 */ /* 0x000fe20003800200 */
[-C--:B------:R-:W-:Y:S01]  /*55e0*/  FFMA.FTZ R166, R159, R30.reuse, -R166 ;  /* 0x0000001e9fa67223 */ /* 0x080fe200000108a6 */
[----:B------:R-:W-:Y:S02]  /*55f0*/  FMUL.FTZ R30, R35, R30 ;  /* 0x0000001e231e7220 */ /* 0x000fe40000410000 */
[----:B------:R-:W-:Y:S05]  /*5600*/  @!P3 BRA `(.L_x_16549) ;  /* 0x000000000004b947 */ /* 0x000fea0003800000 */
[----:B0-----:R0:W-:Y:S02]  /*5610*/  REDG.E.ADD.F32.FTZ.RN.STRONG.GPU desc[UR16][R2.64+0x680], R29 ;  /* 0x0006801d020079a6 */ /* 0x0011e4000c12f310 */
.L_x_16549:
[----:B------:R-:W-:Y:S05]  /*5620*/  BSYNC.RECONVERGENT B0 ;  /* 0x0000000000007941 */ /* 0x000fea0003800200 */
.L_x_16548:
[----:B------:R1:W1:Y:S01]  /*5630*/  LDS R161, [R79+0xf40] ;  /* 0x000f40004fa17984 */ /* 0x0002620000000800 */
[----:B------:R-:W-:Y:S01]  /*5640*/  BSSY.RECONVERGENT B0, `(.L_x_16550) ;  /* 0x0000004000007945 */ /* 0x000fe20003800200 */
[----:B0-----:R-:W-:-:S03]  /*5650*/  FFMA.FTZ R29, R159, R34, R30 ;  /* 0x000000229f1d7223 */ /* 0x001fc6000001001e */
[----:B------:R-:W-:Y:S05]  /*5660*/  @!P4 BRA `(.L_x_16551) ;  /* 0x000000000004c947 */ /* 0x000fea0003800000 */
[----:B-1----:R0:W-:Y:S02]  /*5670*/  REDG.E.ADD.F32.FTZ.RN.STRONG.GPU desc[UR16][R2.64+0x700], R161 ;  /* 0x000700a1020079a6 */ /* 0x0021e4000c12f310 */
.L_x_16551:
[----:B------:R-:W-:Y:S05]  /*5680*/  BSYNC.RECONVERGENT B0 ;  /* 0x0000000000007941 */ /* 0x000fea0003800200 */
.L_x_16550:
[----:B------:R-:W-:Y:S01]  /*5690*/  FADD.FTZ R28, R28, R29 ;  /* 0x0000001d1c1c7221 */ /* 0x000fe20000010000 */
[----:B------:R-:W-:Y:S01]  /*56a0*/  FADD.FTZ R29, R125, R166 ;  /* 0x000000a67d1d7221 */ /* 0x000fe20000010000 */
[----:B------:R-:W-:Y:S01]  /*56b0*/  BSSY.RECONVERGENT B0, `(.L_x_16552) ;  /* 0x0000004000007945 */ /* 0x000fe20003800200 */
[----:B------:R0:W0:Y:S03]  /*56c0*/  LDS R125, [R78+0xfc0] ;  /* 0x000fc0004e7d7984 */ /* 0x0000260000000800 */
[----:B------:R-:W-:Y:S05]  /*56d0*/  @!P5 BRA `(.L_x_16553) ;  /* 0x000000000004d947 */ /* 0x000fea0003800000 */
[----:B0-----:R0:W-:Y:S02]  /*56e0*/  REDG.E.ADD.F32.FTZ.RN.STRONG.GPU desc[UR16][R2.64+0x780], R125 ;  /* 0x0007807d020079a6 */ /* 0x0011e4000c12f310 */
.L_x_16553:
[----:B------:R-:W-:Y:S05]  /*56f0*/  BSYNC.RECONVERGENT B0 ;  /* 0x0000000000007941 */ /* 0x000fea0003800200 */
.L_x_16552:
[C---:B------:R-:W-:Y:S01]  /*5700*/  FFMA.FTZ R30, R151.reuse, R163, R44 ;  /* 0x000000a3971e7223 */ /* 0x040fe2000001002c */
[----:B------:R-:W-:Y:S01]  /*5710*/  FFMA.FTZ R31, -R151, R31, R162 ;  /* 0x0000001f971f7223 */ /* 0x000fe200000101a2 */
[----:B0-2---:R-:W0:Y:S01]  /*5720*/  SHFL.DOWN PT, R3, R28, 0x1, 0x1f ;  /* 0x08201f001c037f89 */ /* 0x005e2200000e0000 */
[C---:B------:R-:W-:Y:S01]  /*5730*/  ISETP.GT.AND P1, PT, R77.reuse, 0x1e, PT ;  /* 0x0000001e4d00780c */ /* 0x040fe20003f24270 */
[----:B------:R-:W-:Y:S01]  /*5740*/  BSSY.RECONVERGENT B0, `(.L_x_16554) ;  /* 0x0000066000007945 */ /* 0x000fe20003800200 */
[----:B------:R-:W-:Y:S01]  /*5750*/  ISETP.GT.AND P2, PT, R77, 0xf, PT ;  /* 0x0000000f4d00780c */ /* 0x000fe20003f44270 */
[----:B------:R-:W2:Y:S04]  /*5760*/  SHFL.DOWN PT, R2, R29, 0x1, 0x1f ;  /* 0x08201f001d027f89 */ /* 0x000ea800000e0000 */
[----:B------:R-:W5:Y:S04]  /*5770*/  SHFL.DOWN PT, R125, R30, 0x1, 0x1f ;  /* 0x08201f001e7d7f89 */ /* 0x000f6800000e0000 */
[----:B------:R-:W3:Y:S02]  /*5780*/  SHFL.DOWN PT, R44, R31, 0x1, 0x1f ;  /* 0x08201f001f2c7f89 */ /* 0x000ee400000e0000 */
[----:B0-----:R-:W-:Y:S01]  /*5790*/  @!P1 FADD.FTZ R28, R28, R3 ;  /* 0x000000031c1c9221 */ /* 0x001fe20000010000 */
[----:B------:R-:W-:Y:S01]  /*57a0*/  FMUL.FTZ R3, R123, R187 ;  /* 0x000000bb7b037220 */ /* 0x000fe20000410000 */
[----:B--2---:R-:W-:-:S03]  /*57b0*/  @!P1 FADD.FTZ R29, R29, R2 ;  /* 0x000000021d1d9221 */ /* 0x004fc60000010000 */
[----:B-1----:R-:W0:Y:S01]  /*57c0*/  SHFL.DOWN PT, R161, R28, 0x2, 0x1f ;  /* 0x08401f001ca17f89 */ /* 0x002e2200000e0000 */
[----:B------:R-:W-:Y:S01]  /*57d0*/  FFMA.FTZ R2, R122, R186, R3 ;  /* 0x000000ba7a027223 */ /* 0x000fe20000010003 */
[----:B------:R-:W-:Y:S01]  /*57e0*/  FMUL.FTZ R3, R123, R172 ;  /* 0x000000ac7b037220 */ /* 0x000fe20000410000 */
[----:B-----5:R-:W-:Y:S01]  /*57f0*/  @!P1 FADD.FTZ R30, R30, R125 ;  /* 0x0000007d1e1e9221 */ /* 0x020fe20000010000 */
[----:B------:R-:W1:Y:S01]  /*5800*/  SHFL.DOWN PT, R162, R29, 0x2, 0x1f ;  /* 0x08401f001da27f89 */ /* 0x000e6200000e0000 */
[----:B------:R-:W-:Y:S01]  /*5810*/  FMUL.FTZ R2, R159, R2 ;  /* 0x000000029f027220 */ /* 0x000fe20000410000 */
[----:B------:R-:W-:Y:S01]  /*5820*/  FFMA.FTZ R3, R122, R184, R3 ;  /* 0x000000b87a037223 */ /* 0x000fe20000010003 */
[----:B---3--:R-:W-:Y:S01]  /*5830*/  @!P1 FADD.FTZ R31, R31, R44 ;  /* 0x0000002c1f1f9221 */ /* 0x008fe20000010000 */
[----:B------:R-:W2:Y:S01]  /*5840*/  SHFL.DOWN PT, R163, R30, 0x2, 0x1f ;  /* 0x08401f001ea37f89 */ /* 0x000ea200000e0000 */
[----:B------:R-:W-:Y:S01]  /*5850*/  ISETP.GT.AND P1, PT, R77, 0x1d, PT ;  /* 0x0000001d4d00780c */ /* 0x000fe20003f24270 */
[C---:B------:R-:W-:Y:S01]  /*5860*/  FMUL.FTZ R44, R123.reuse, R186 ;  /* 0x000000ba7b2c7220 */ /* 0x040fe20000410000 */
[----:B------:R-:W-:Y:S01]  /*5870*/  FMUL.FTZ R159, R164, R3 ;  /* 0x00000003a49f7220 */ /* 0x000fe20000410000 */
[----:B------:R-:W3:Y:S01]  /*5880*/  SHFL.DOWN PT, R166, R31, 0x2, 0x1f ;  /* 0x08401f001fa67f89 */ /* 0x000ee200000e0000 */
[C---:B------:R-:W-:Y:S01]  /*5890*/  FMUL.FTZ R125, R123.reuse, R184 ;  /* 0x000000b87b7d7220 */ /* 0x040fe20000410000 */
[----:B------:R-:W-:Y:S01]  /*58a0*/  FFMA.FTZ R44, R122, R187, -R44 ;  /* 0x000000bb7a2c7223 */ /* 0x000fe2000001082c */
[----:B------:R-:W-:-:S02]  /*58b0*/  FMUL.FTZ R3, R123, R183 ;  /* 0x000000b77b037220 */ /* 0x000fc40000410000 */
[----:B------:R-:W-:Y:S01]  /*58c0*/  FFMA.FTZ R125, R122, R172, -R125 ;  /* 0x000000ac7a7d7223 */ /* 0x000fe2000001087d */
[----:B------:R-:W-:Y:S01]  /*58d0*/  FFMA.FTZ R2, R35, R44, R2 ;  /* 0x0000002c23027223 */ /* 0x000fe20000010002 */
[----:B------:R-:W-:Y:S02]  /*58e0*/  FMUL.FTZ R35, R123, R182 ;  /* 0x000000b67b237220 */ /* 0x000fe40000410000 */
[----:B------:R-:W-:Y:S01]  /*58f0*/  FFMA.FTZ R159, R32, R125, R159 ;  /* 0x0000007d209f7223 */ /* 0x000fe2000001009f */
[----:B------:R-:W-:Y:S01]  /*5900*/  FFMA.FTZ R186, R11, R186, R2 ;  /* 0x000000ba0bba7223 */ /* 0x000fe20000010002 */
[----:B------:R-:W-:Y:S01]  /*5910*/  FFMA.FTZ R2, R122, R182, R3 ;  /* 0x000000b67a027223 */ /* 0x000fe20000010003 */
[----:B0-----:R-:W-:Y:S01]  /*5920*/  @!P1 FADD.FTZ R28, R28, R161 ;  /* 0x000000a11c1c9221 */ /* 0x001fe20000010000 */
[C---:B------:R-:W-:Y:S01]  /*5930*/  FMUL.FTZ R3, R123.reuse, R36 ;  /* 0x000000247b037220 */ /* 0x040fe20000410000 */
[C---:B------:R-:W-:Y:S01]  /*5940*/  FFMA.FTZ R183, R122.reuse, R183, -R35 ;  /* 0x000000b77ab77223 */ /* 0x040fe20000010823 */
[-C--:B------:R-:W-:Y:S01]  /*5950*/  FMUL.FTZ R125, R123, R180.reuse ;  /* 0x000000b47b7d7220 */ /* 0x080fe20000410000 */
[----:B-1----:R-:W-:Y:S01]  /*5960*/  @!P1 FADD.FTZ R29, R29, R162 ;  /* 0x000000a21d1d9221 */ /* 0x002fe20000010000 */
[C---:B------:R-:W-:Y:S01]  /*5970*/  FFMA.FTZ R35, R122.reuse, R180, R3 ;  /* 0x000000b47a237223 */ /* 0x040fe20000010003 */
[----:B------:R-:W-:Y:S01]  /*5980*/  FMUL.FTZ R3, R123, R179 ;  /* 0x000000b37b037220 */ /* 0x000fe20000410000 */
[----:B------:R-:W-:Y:S01]  /*5990*/  FFMA.FTZ R125, R122, R36, -R125 ;  /* 0x000000247a7d7223 */ /* 0x000fe2000001087d */
[----:B--2---:R-:W-:Y:S01]  /*59a0*/  @!P1 FADD.FTZ R30, R30, R163 ;  /* 0x000000a31e1e9221 */ /* 0x004fe20000010000 */
[----:B------:R-:W0:Y:S01]  /*59b0*/  SHFL.DOWN PT, R44, R29, 0x4, 0x1f ;  /* 0x08801f001d2c7f89 */ /* 0x000e2200000e0000 */
[----:B------:R-:W-:Y:S01]  /*59c0*/  FMUL.FTZ R35, R160, R35 ;  /* 0x00000023a0237220 */ /* 0x000fe20000410000 */
[----:B------:R-:W-:Y:S01]  /*59d0*/  FMUL.FTZ R193, R193, R2 ;  /* 0x00000002c1c17220 */ /* 0x000fe20000410000 */
[----:B---3--:R-:W-:Y:S01]  /*59e0*/  @!P1 FADD.FTZ R31, R31, R166 ;  /* 0x000000a61f1f9221 */ /* 0x008fe20000010000 */
[----:B------:R-:W1:Y:S01]  /*59f0*/  SHFL.DOWN PT, R163, R28, 0x4, 0x1f ;  /* 0x08801f001ca37f89 */ /* 0x000e6200000e0000 */
[----:B------:R-:W-:Y:S01]  /*5a00*/  ISETP.GT.AND P1, PT, R77, 0x1b, PT ;  /* 0x0000001b4d00780c */ /* 0x000fe20003f24270 */
[-C--:B------:R-:W-:Y:S01]  /*5a10*/  FMUL.FTZ R32, R123, R178.reuse ;  /* 0x000000b27b207220 */ /* 0x080fe20000410000 */
[----:B------:R-:W-:Y:S01]  /*5a20*/  FFMA.FTZ R2, R122, R178, R3 ;  /* 0x000000b27a027223 */ /* 0x000fe20000010003 */
[----:B------:R-:W2:Y:S01]  /*5a30*/  SHFL.DOWN PT, R165, R30, 0x4, 0x1f ;  /* 0x08801f001ea57f89 */ /* 0x000ea200000e0000 */
[----:B------:R-:W-:Y:S01]  /*5a40*/  FFMA.FTZ R35, R40, R125, R35 ;  /* 0x0000007d28237223 */ /* 0x000fe20000010023 */
[----:B------:R-:W-:Y:S01]  /*5a50*/  FFMA.FTZ R32, R122, R179, -R32 ;  /* 0x000000b37a207223 */ /* 0x000fe20000010820 */
[----:B------:R-:W-:Y:S01]  /*5a60*/  FMUL.FTZ R2, R189, R2 ;  /* 0x00000002bd027220 */ /* 0x000fe20000410000 */
[----:B------:R-:W3:Y:S01]  /*5a70*/  SHFL.DOWN PT, R162, R31, 0x4, 0x1f ;  /* 0x08801f001fa27f89 */ /* 0x000ee200000e0000 */
[----:B------:R-:W-:Y:S01]  /*5a80*/  FFMA.FTZ R161, R10, R184, R159 ;  /* 0x000000b80aa17223 */ /* 0x000fe2000001009f */
[----:B------:R-:W-:Y:S01]  /*5a90*/  FFMA.FTZ R159, R8, R180, R35 ;  /* 0x000000b4089f7223 */ /* 0x000fe20000010023 */
[----:B------:R-:W-:Y:S01]  /*5aa0*/  FMUL.FTZ R35, R123, R176 ;  /* 0x000000b07b237220 */ /* 0x000fe20000410000 */
[----:B------:R-:W-:Y:S01]  /*5ab0*/  FFMA.FTZ R32, R41, R32, R2 ;  /* 0x0000002029207223 */ /* 0x000fe20000010002 */
[CC--:B------:R-:W-:Y:S01]  /*5ac0*/  FMUL.FTZ R3, R123.reuse, R38.reuse ;  /* 0x000000267b037220 */ /* 0x0c0fe20000410000 */
[----:B------:R-:W-:Y:S01]  /*5ad0*/  FMUL.FTZ R2, R123, R175 ;  /* 0x000000af7b027220 */ /* 0x000fe20000410000 */
[C---:B------:R-:W-:Y:S01]  /*5ae0*/  FFMA.FTZ R41, R122.reuse, R38, -R35 ;  /* 0x000000267a297223 */ /* 0x040fe20000010823 */
[----:B------:R-:W-:Y:S01]  /*5af0*/  FFMA.FTZ R178, R7, R178, R32 ;  /* 0x000000b207b27223 */ /* 0x000fe20000010020 */
[C---:B------:R-:W-:Y:S01]  /*5b00*/  FFMA.FTZ R35, R122.reuse, R176, R3 ;  /* 0x000000b07a237223 */ /* 0x040fe20000010003 */
[-C--:B------:R-:W-:Y:S01]  /*5b10*/  FFMA.FTZ R3, R122, R37.reuse, R2 ;  /* 0x000000257a037223 */ /* 0x080fe20000010002 */
[----:B------:R-:W-:Y:S01]  /*5b20*/  FMUL.FTZ R32, R123, R37 ;  /* 0x000000257b207220 */ /* 0x000fe20000410000 */
[----:B0-----:R-:W-:Y:S01]  /*5b30*/  @!P1 FADD.FTZ R29, R29, R44 ;  /* 0x0000002c1d1d9221 */ /* 0x001fe20000010000 */
[----:B------:R-:W-:Y:S01]  /*5b40*/  FMUL.FTZ R125, R190, R35 ;  /* 0x00000023be7d7220 */ /* 0x000fe20000410000 */
[----:B------:R-:W-:Y:S01]  /*5b50*/  FMUL.FTZ R35, R158, R3 ;  /* 0x000000039e237220 */ /* 0x000fe20000410000 */
[C---:B------:R-:W-:Y:S01]  /*5b60*/  FMUL.FTZ R3, R123.reuse, R45 ;  /* 0x0000002d7b037220 */ /* 0x040fe20000410000 */
[----:B-1----:R-:W-:Y:S01]  /*5b70*/  @!P1 FADD.FTZ R28, R28, R163 ;  /* 0x000000a31c1c9221 */ /* 0x002fe20000010000 */
[----:B------:R-:W0:Y:S01]  /*5b80*/  SHFL.DOWN PT, R36, R29, 0x8, 0x1f ;  /* 0x09001f001d247f89 */ /* 0x000e2200000e0000 */
[----:B------:R-:W-:Y:S01]  /*5b90*/  FFMA.FTZ R175, R122, R175, -R32 ;  /* 0x000000af7aaf7223 */ /* 0x000fe20000010820 */
[-C--:B------:R-:W-:Y:S01]  /*5ba0*/  FMUL.FTZ R32, R123, R171.reuse ;  /* 0x000000ab7b207220 */ /* 0x080fe20000410000 */
[----:B--2---:R-:W-:Y:S01]  /*5bb0*/  @!P1 FADD.FTZ R30, R30, R165 ;  /* 0x000000a51e1e9221 */ /* 0x004fe20000010000 */
[----:B------:R-:W1:Y:S01]  /*5bc0*/  SHFL.DOWN PT, R163, R28, 0x8, 0x1f ;  /* 0x09001f001ca37f89 */ /* 0x000e6200000e0000 */
[C---:B------:R-:W-:Y:S01]  /*5bd0*/  FFMA.FTZ R2, R122.reuse, R171, R3 ;  /* 0x000000ab7a027223 */ /* 0x040fe20000010003 */
[----:B------:R-:W-:Y:S01]  /*5be0*/  FFMA.FTZ R32, R122, R45, -R32 ;  /* 0x0000002d7a207223 */ /* 0x000fe20000010820 */
[----:B---3--:R-:W-:Y:S01]  /*5bf0*/  @!P1 FADD.FTZ R31, R31, R162 ;  /* 0x000000a21f1f9221 */ /* 0x008fe20000010000 */
[----:B------:R-:W2:Y:S01]  /*5c00*/  SHFL.DOWN PT, R165, R30, 0x8, 0x1f ;  /* 0x09001f001ea57f89 */ /* 0x000ea200000e0000 */
[----:B------:R-:W-:Y:S01]  /*5c10*/  ISETP.GT.AND P1, PT, R77, 0x17, PT ;  /* 0x000000174d00780c */ /* 0x000fe20003f24270 */
[----:B------:R-:W-:Y:S01]  /*5c20*/  FMUL.FTZ R2, R49, R2 ;  /* 0x0000000231027220 */ /* 0x000fe20000410000 */
[----:B------:R-:W-:Y:S01]  /*5c30*/  FFMA.FTZ R192, R192, R183, R193 ;  /* 0x000000b7c0c07223 */ /* 0x000fe200000100c1 */
[----:B------:R-:W3:Y:S01]  /*5c40*/  SHFL.DOWN PT, R40, R31, 0x8, 0x1f ;  /* 0x09001f001f287f89 */ /* 0x000ee200000e0000 */
[----:B------:R-:W-:Y:S01]  /*5c50*/  FFMA.FTZ R41, R48, R41, R125 ;  /* 0x0000002930297223 */ /* 0x000fe2000001007d */
[----:B------:R-:W-:Y:S01]  /*5c60*/  FFMA.FTZ R46, R46, R175, R35 ;  /* 0x000000af2e2e7223 */ /* 0x000fe20000010023 */
        /* <DEDUP_REMOVED lines=14> */
[----:B0-2---:R-:W-:Y:S01]  /*5d50*/  FADD.FTZ R28, R28, R3 ;  /* 0x000000031c1c7221 */ /* 0x005fe20000010000 */
[----:B-1----:R-:W-:Y:S01]  /*5d60*/  FADD.FTZ R29, R29, R2 ;  /* 0x000000021d1d7221 */ /* 0x002fe20000010000 */
[----:B---3--:R-:W-:Y:S01]  /*5d70*/  FADD.FTZ R30, R30, R35 ;  /* 0x000000231e1e7221 */ /* 0x008fe20000010000 */
[----:B------:R-:W-:-:S09]  /*5d80*/  FADD.FTZ R31, R31, R32 ;  /* 0x000000201f1f7221 */ /* 0x000fd20000010000 */
[----:B------:R0:W-:Y:S02]  /*5d90*/  @!P1 STS.128 [UR5+0x1090], R28 ;  /* 0x0010901cff009988 */ /* 0x0001e40008000c05 */
.L_x_16555:
[----:B------:R-:W-:Y:S05]  /*5da0*/  BSYNC.RECONVERGENT B0 ;  /* 0x0000000000007941 */ /* 0x000fea0003800200 */
.L_x_16554:
        /* <DEDUP_REMOVED lines=23> */
[----:B-12---:R-:W1:Y:S04]  /*5f20*/  @P1 LDS.64 R2, [UR6+0x3dd0] ;  /* 0x003dd006ff021984 */ /* 0x006e680008000a00 */
[----:B0-----:R-:W0:Y:S01]  /*5f30*/  @P1 LDS.64 R32, [UR6+0x35d0] ;  /* 0x0035d006ff201984 */ /* 0x001e220008000a00 */
[----:B-1----:R-:W-:Y:S01]  /*5f40*/  @P1 FADD.FTZ R30, R30, R2 ;  /* 0x000000021e1e1221 */ /* 0x002fe20000010000 */
[----:B------:R-:W-:Y:S01]  /*5f50*/  @P1 FADD.FTZ R31, R31, R3 ;  /* 0x000000031f1f1221 */ /* 0x000fe20000010000 */
[----:B0-----:R-:W-:Y:S01]  /*5f60*/  @P1 FADD.FTZ R28, R28, R32 ;  /* 0x000000201c1c1221 */ /* 0x001fe20000010000 */
[----:B------:R-:W-:-:S03]  /*5f70*/  @P1 FADD.FTZ R29, R29, R33 ;  /* 0x000000211d1d1221 */ /* 0x000fc60000010000 */
[----:B------:R0:W-:Y:S04]  /*5f80*/  STS.64 [UR6+0x3dd0], R30 ;  /* 0x003dd01eff007988 */ /* 0x0001e80008000a06 */
[----:B------:R0:W-:Y:S02]  /*5f90*/  STS.64 [UR6+0x35d0], R28 ;  /* 0x0035d01cff007988 */ /* 0x0001e40008000a06 */
.L_x_16557:
[----:B------:R-:W-:Y:S05]  /*5fa0*/  BSYNC.RECONVERGENT B0 ;  /* 0x0000000000007941 */ /* 0x000fea0003800200 */
.L_x_16556:
[----:B------:R-:W-:-:S04]  /*5fb0*/  UIADD3 UR4, UPT, UPT, UR4, 0x1, URZ ;  /* 0x0000000104047890 */ /* 0x000fc8000fffe0ff */
[----:B------:R-:W-:-:S09]  /*5fc0*/  UISETP.GE.AND UP0, UPT, UR4, UR8, UPT ;  /* 0x000000080400728c */ /* 0x000fd2000bf06270 */
[----:B------:R-:W-:Y:S05]  /*5fd0*/  BRA.U !UP0, `(.L_x_16558) ;  /* 0xffffffbd08a07547 */ /* 0x000fea000b83ffff */
.L_x_16508:
[----:B------:R-:W-:Y:S01]  /*5fe0*/  BAR.SYNC.DEFER_BLOCKING 0x0 ;  /* 0x0000000000007b1d */ /* 0x000fe20000010000 */
[----:B0-----:R-:W-:Y:S01]  /*5ff0*/  MOV R28, R62 ;  /* 0x0000003e001c7202 */ /* 0x001fe20000000f00 */
[----:B------:R-:W-:Y:S01]  /*6000*/  HFMA2 R29, -RZ, RZ, 0, 0 ;  /* 0x00000000ff1d7431 */ /* 0x000fe200000001ff */
[----:B------:R-:W-:Y:S02]  /*6010*/  IADD3 R101, P1, PT, R101, -0x800, RZ ;  /* 0xfffff80065657810 */ /* 0x000fe40007f3e0ff */
[----:B------:R-:W-:-:S03]  /*6020*/  IADD3 R102, P2, PT, R102, -0x400, RZ ;  /* 0xfffffc0066667810 */ /* 0x000fc60007f5e0ff */
[----:B------:R-:W1:Y:S01]  /*6030*/  LDC.64 R30, c[0x0][0x4f8] ;  /* 0x00013e00ff1e7b82 */ /* 0x000e620000000a00 */
[----:B------:R-:W0:Y:S01]  /*6040*/  LDCU.64 UR4, c[0x0][0x500] ;  /* 0x0000a000ff0477ac */ /* 0x000e220008000a00 */
[----:B------:R-:W-:Y:S02]  /*6050*/  IADD3 R104, P3, PT, R104, -0x400, RZ ;  /* 0xfffffc0068687810 */ /* 0x000fe40007f7e0ff */
[----:B------:R-:W-:Y:S02]  /*6060*/  IADD3 R106, P4, PT, R106, -0x400, RZ ;  /* 0xfffffc006a6a7810 */ /* 0x000fe40007f9e0ff */
[----:B------:R-:W-:Y:S02]  /*6070*/  IADD3.X R100, PT, PT, R100, -0x1, RZ, P1, !PT ;  /* 0xffffffff64647810 */ /* 0x000fe40000ffe4ff */
[----:B------:R-:W5:Y:S01]  /*6080*/  LDC.64 R32, c[0x0][0x550] ;  /* 0x00015400ff207b82 */ /* 0x000f620000000a00 */
[----:B------:R-:W-:Y:S02]  /*6090*/  IADD3.X R103, PT, PT, R103, -0x1, RZ, P2, !PT ;  /* 0xffffffff67677810 */ /* 0x000fe400017fe4ff */
[----:B------:R-:W-:-:S02]  /*60a0*/  IADD3.X R105, PT, PT, R105, -0x1, RZ, P3, !PT ;  /* 0xffffffff69697810 */ /* 0x000fc40001ffe4ff */
[----:B------:R-:W-:Y:S01]  /*60b0*/  IADD3.X R107, PT, PT, R107, -0x1, RZ, P4, !PT ;  /* 0xffffffff6b6b7810 */ /* 0x000fe200027fe4ff */
[----:B------:R5:W-:Y:S04]  /*60c0*/  STS.128 [R75], R20 ;  /* 0x000000144b007388 */ /* 0x000be80000000c00 */
[----:B------:R-:W-:Y:S01]  /*60d0*/  STS.128 [R75+0x10], R24 ;  /* 0x000010184b007388 */ /* 0x000fe20000000c00 */
[----:B------:R-:W-:-:S03]  /*60e0*/  NOP ;  /* 0x0000000000007918 */ /* 0x000fc60000000000 */
[----:B------:R-:W3:Y:S01]  /*60f0*/  LDS.128 R8, [R76] ;  /* 0x000000004c087984 */ /* 0x000ee20000000c00 */
[----:B-12---:R-:W-:-:S03]  /*6100*/  IMAD.WIDE.U32 R2, R30, UR18, R28 ;  /* 0x000000121e027c25 */ /* 0x006fc6000f8e001c */
[----:B------:R-:W1:Y:S01]  /*6110*/  LDS.128 R4, [R76+0x200] ;  /* 0x000200004c047984 */ /* 0x000e620000000c00 */
[----:B------:R-:W-:Y:S02]  /*6120*/  IMAD R3, R31, UR18, R3 ;  /* 0x000000121f037c24 */ /* 0x000fe4000f8e0203 */
[----:B------:R-:W2:Y:S01]  /*6130*/  LDC.64 R30, c[0x0][0x518] ;  /* 0x00014600ff1e7b82 */ /* 0x000ea20000000a00 */
[----:B0-----:R-:W-:-:S04]  /*6140*/  IMAD.WIDE.U32 R2, R119, UR4, R2 ;  /* 0x0000000477027c25 */ /* 0x001fc8000f8e0002 */
[----:B------:R-:W-:Y:S01]  /*6150*/  IMAD R0, R119, UR5, R3 ;  /* 0x0000000577007c24 */ /* 0x000fe2000f8e0203 */
[C---:B-----5:R-:W-:Y:S01]  /*6160*/  LEA R20, P0, R2.reuse, R32, 0x2 ;  /* 0x0000002002147211 */ /* 0x060fe200078010ff */
[----:B------:R-:W0:Y:S03]  /*6170*/  LDCU.64 UR4, c[0x0][0x520] ;  /* 0x0000a400ff0477ac */ /* 0x000e260008000a00 */
[----:B------:R-:W-:Y:S01]  /*6180*/  LEA.HI.X R21, R2, R33, R0, 0x2, P0 ;  /* 0x0000002102157211 */ /* 0x000fe200000f1400 */
[----:B------:R-:W-:Y:S01]  /*6190*/  FADD.FTZ R0, R113, R12 ;  /* 0x0000000c71007221 */ /* 0x000fe20000010000 */
[----:B------:R-:W5:Y:S01]  /*61a0*/  LDC.64 R32, c[0x0][0x560] ;  /* 0x00015800ff207b82 */ /* 0x000f620000000a00 */
[----:B------:R-:W-:-:S04]  /*61b0*/  IMAD.WIDE.U32 R2, R96, 0x10, R20 ;  /* 0x0000001060027825 */ /* 0x000fc800078e0014 */
[----:B--2---:R-:W-:-:S04]  /*61c0*/  IMAD.WIDE.U32 R28, R30, UR18, R28 ;  /* 0x000000121e1c7c25 */ /* 0x004fc8000f8e001c */
[----:B------:R-:W-:Y:S01]  /*61d0*/  IMAD R29, R31, UR18, R29 ;  /* 0x000000121f1d7c24 */ /* 0x000fe2000f8e021d */
[----:B---3--:R-:W-:Y:S04]  /*61e0*/  STG.E.128 desc[UR16][R2.64], R8 ;  /* 0x0000000802007986 */ /* 0x008fe8000c101d10 */
[----:B-1----:R0:W-:Y:S01]  /*61f0*/  STG.E.128 desc[UR16][R2.64+0x200], R4 ;  /* 0x0002000402007986 */ /* 0x0021e2000c101d10 */
[----:B------:R-:W-:Y:S01]  /*6200*/  BAR.SYNC.DEFER_BLOCKING 0x0 ;  /* 0x0000000000007b1d */ /* 0x000fe20000010000 */
[----:B0-----:R-:W-:-:S03]  /*6210*/  IMAD.WIDE.U32 R2, R119, UR4, R28 ;  /* 0x0000000477027c25 */ /* 0x001fc6000f8e001c */
[----:B-----5:R-:W-:Y:S02]  /*6220*/  LEA R4, P0, R2, R32, 0x2 ;  /* 0x0000002002047211 */ /* 0x020fe400078010ff */
        /* <DEDUP_REMOVED lines=20> */
.L_x_16506:
        /* <DEDUP_REMOVED lines=34> */
.L_x_16561:
[----:B------:R-:W-:Y:S05]  /*6590*/  BSYNC.RECONVERGENT B0 ;  /* 0x0000000000007941 */ /* 0x000fea0003800200 */
.L_x_16560:
        /* <DEDUP_REMOVED lines=26> */
.L_x_16563:
[----:B------:R-:W-:Y:S05]  /*6740*/  BSYNC.RECONVERGENT B0 ;  /* 0x0000000000007941 */ /* 0x000fea0003800200 */
.L_x_16562:
        /* <DEDUP_REMOVED lines=10> */
.L_x_16565:
[----:B------:R-:W-:Y:S02]  /*67f0*/  LEA R0, R11, UR4, 0x3 ;  /* 0x000000040b007c11 */ /* 0x000fe4000f8e18ff */
[----:B-1-3--:R-:W-:Y:S02]  /*6800*/  SHF.R.S32.HI R2, RZ, 0x1f, R11 ;  /* 0x0000001fff027819 */ /* 0x00afe4000001140b */
[----:B-----5:R-:W-:Y:S01]  /*6810*/  MOV R114, R56 ;  /* 0x0000003800727202 */ /* 0x020fe20000000f00 */
        /* <DEDUP_REMOVED lines=23> */
.L_x_16564:
[----:B------:R-:W-:Y:S05]  /*6990*/  EXIT ;  /* 0x000000000000794d */ /* 0x000fea0003800000 */
.L_x_16566:
        /* <DEDUP_REMOVED lines=14> */
.L_x_18773:


//--------------------- .text._Z25selective_scan_bwd_kernelI32Selective_Scan_bwd_kernel_traitsILi32ELi8ELb1ELb0ELb1ELb1ELb0EfN3c107complexIfEEEEv12SSMParamsBwd --------------------------
	.section	.text._Z25selective_scan_bwd_kernelI32Selective_Scan_bwd_kernel_traitsILi32ELi8ELb1ELb0ELb1ELb1ELb0EfN3c107complexIfEEEEv12SSMParamsBwd,"ax",@progbits
	.align	128
        .global         _Z25selective_scan_bwd_kernelI32Selective_Scan_bwd_kernel_traitsILi32ELi8ELb1ELb0ELb1ELb1ELb0EfN3c107complexIfEEEEv12SSMParamsBwd
        .type           _Z25selective_scan_bwd_kernelI32Selective_Scan_bwd_kernel_traitsILi32ELi8ELb1ELb0ELb1ELb1ELb0EfN3c107complexIfEEEEv12SSMParamsBwd,@function
        .size           _Z25selective_scan_bwd_kernelI32Selective_Scan_bwd_kernel_traitsILi32ELi8ELb1ELb0ELb1ELb1ELb0EfN3c107complexIfEEEEv12SSMParamsBwd,(.L_x_18774 - _Z25selective_scan_bwd_kernelI32Selective_Scan_bwd_kernel_traitsILi32ELi8ELb1ELb0ELb1ELb1ELb0EfN3c107complexIfEEEEv12SSMParamsBwd)
        .other          _Z25selective_scan_bwd_kernelI32Selective_Scan_bwd_kernel_traitsILi32ELi8ELb1ELb0ELb1ELb1ELb0EfN3c107complexIfEEEEv12SSMParamsBwd,@"STO_CUDA_ENTRY STV_DEFAULT"
_Z25selective_scan_bwd_kernelI32Selective_Scan_bwd_kernel_traitsILi32ELi8ELb1ELb0ELb1ELb1ELb0EfN3c107complexIfEEEEv12SSMParamsBwd:
.text._Z25selective_scan_bwd_kernelI32Selective_Scan_bwd_kernel_traitsILi32ELi8ELb1ELb0ELb1ELb1ELb0EfN3c107complexIfEEEEv12SSMParamsBwd:
[----:B------:R-:W-:Y:S08]  /*0000*/  LDC R1, c[0x0][0x37c] ;  /* 0x0000df00ff017b82 */ /* 0x000ff00000000800 */
[----:B------:R-:W0:Y:S01]  /*0010*/  LDC R8, c[0x0][0x398] ;  /* 0x0000e600ff087b82 */ /* 0x000e220000000800 */
[----:B------:R-:W1:Y:S01]  /*0020*/  S2R R129, SR_CTAID.Y ;  /* 0x0000000000817919 */ /* 0x000e620000002600 */
[----:B------:R-:W2:Y:S01]  /*0030*/  LDCU.64 UR16, c[0x0][0x358] ;  /* 0x00006b00ff1077ac */ /* 0x000ea20008000a00 */
[----:B------:R-:W-:-:S02]  /*0040*/  CS2R R118, SRZ ;  /* 0x0000000000767805 */ /* 0x000fc4000001ff00 */
[----:B------:R-:W-:Y:S01]  /*0050*/  CS2R R116, SRZ ;  /* 0x0000000000747805 */ /* 0x000fe2000001ff00 */
[----:B------:R-:W3:Y:S02]  /*0060*/  LDCU.128 UR12, c[0x0][0x400] ;  /* 0x00008000ff0c77ac */ /* 0x000ee40008000c00 */
        /* <DEDUP_REMOVED lines=35> */
[C---:B------:R-:W-:Y:S02]  /*02a0*/  IMAD R0, R9.reuse, R0, R2 ;  /* 0x0000000009007224 */ /* 0x040fe400078e0202 */
[----:B------:R-:W0:Y:S03]  /*02b0*/  LDC.64 R120, c[0x0][0x4a8] ;  /* 0x00012a00ff787b82 */ /* 0x000e260000000a00 */
        /* <DEDUP_REMOVED lines=15> */
[----:B------:R-:W-:Y:S02]  /*03b0*/  SHF.R.S32.HI R15, RZ, 0x1f, R11 ;  /* 0x0000001fff0f7819 */ /* 0x000fe4000001140b */
[----:B----4-:R-:W-:Y:S02]  /*03c0*/  MOV R4, UR6 ;  /* 0x0000000600047c02 */ /* 0x010fe40008000f00 */
[----:B------:R-:W-:Y:S01]  /*03d0*/  MOV R2, UR4 ;  /* 0x0000000400027c02 */ /* 0x000fe20008000f00 */
[----:B--2---:R-:W-:Y:S01]  /*03e0*/  IMAD R0, R15, R12, RZ ;  /* 0x0000000c0f007224 */ /* 0x004fe200078e02ff */
[----:B------:R-:W-:Y:S02]  /*03f0*/  UIMAD UR4, UR18, UR13, UR7 ;  /* 0x0000000d120472a4 */ /* 0x000fe4000f8e0207 */
[----:B------:R-:W-:Y:S01]  /*0400*/  MOV R5, UR7 ;  /* 0x0000000700057c02 */ /* 0x000fe20008000f00 */
[----:B------:R-:W2:Y:S01]  /*0410*/  LDCU.64 UR6, c[0x0][0x498] ;  /* 0x00009300ff0677ac */ /* 0x000ea20008000a00 */
[----:B------:R-:W-:Y:S01]  /*0420*/  IMAD R13, R11, R13, R0 ;  /* 0x0000000d0b0d7224 */ /* 0x000fe200078e0200 */
[----:B------:R-:W4:Y:S01]  /*0430*/  @P0 LDC R10, c[0x0][0x384] ;  /* 0x0000e100ff0a0b82 */ /* 0x000f220000000800 */
[----:B-1----:R-:W-:Y:S01]  /*0440*/  SHF.R.U32.HI R0, RZ, 0x1, R25 ;  /* 0x00000001ff007819 */ /* 0x002fe20000011619 */
[----:B------:R-:W-:-:S02]  /*0450*/  UIMAD UR8, UR18, UR9, UR5 ;  /* 0x00000009120872a4 */ /* 0x000fc4000f8e0205 */
[----:B------:R-:W-:Y:S01]  /*0460*/  MOV R3, UR5 ;  /* 0x0000000500037c02 */ /* 0x000fe20008000f00 */
[----:B------:R-:W-:Y:S01]  /*0470*/  IMAD.WIDE.U32 R8, R11, R12, RZ ;  /* 0x0000000c0b087225 */ /* 0x000fe200078e00ff */
[----:B------:R-:W-:Y:S02]  /*0480*/  MOV R5, UR4 ;  /* 0x0000000400057c02 */ /* 0x000fe40008000f00 */
[----:B------:R-:W-:Y:S01]  /*0490*/  MOV R3, UR8 ;  /* 0x0000000800037c02 */ /* 0x000fe20008000f00 */
[----:B------:R-:W-:Y:S02]  /*04a0*/  IMAD R125, R0, UR18, RZ ;  /* 0x00000012007d7c24 */ /* 0x000fe4000f8e02ff */
[----:B------:R-:W-:Y:S02]  /*04b0*/  IMAD R0, R15, R22, RZ ;  /* 0x000000160f007224 */ /* 0x000fe400078e02ff */
[----:B------:R-:W1:Y:S01]  /*04c0*/  @P0 LDC R15, c[0x0][0x38c] ;  /* 0x0000e300ff0f0b82 */ /* 0x000e620000000800 */
[----:B------:R-:W-:Y:S01]  /*04d0*/  IMAD.WIDE.U32 R6, R20, UR18, RZ ;  /* 0x0000001214067c25 */ /* 0x000fe2000f8e00ff */
[----:B------:R-:W-:-:S03]  /*04e0*/  IADD3 R9, PT, PT, R9, R13, RZ ;  /* 0x0000000d09097210 */ /* 0x000fc60007ffe0ff */
[----:B------:R-:W-:Y:S01]  /*04f0*/  IMAD.WIDE.U32 R2, R129, UR10, R2 ;  /* 0x0000000a81027c25 */ /* 0x000fe2000f8e0002 */
[----:B---3--:R-:W-:-:S03]  /*0500*/  LEA R13, R29, 0xffffff00, 0x8 ;  /* 0xffffff001d0d7811 */ /* 0x008fc600078e40ff */
[----:B------:R-:W-:-:S04]  /*0510*/  IMAD.WIDE.U32 R4, R129, UR14, R4 ;  /* 0x0000000e81047c25 */ /* 0x000fc8000f8e0004 */
[----:B------:R-:W-:Y:S02]  /*0520*/  IMAD R7, R21, UR18, R7 ;  /* 0x0000001215077c24 */ /* 0x000fe4000f8e0207 */
[C---:B------:R-:W-:Y:S01]  /*0530*/  IMAD R19, R129.reuse, UR11, R3 ;  /* 0x0000000b81137c24 */ /* 0x040fe2000f8e0203 */
[----:B------:R-:W-:Y:S01]  /*0540*/  SHF.R.U64 R3, R24, 0x1, R25 ;  /* 0x0000000118037819 */ /* 0x000fe20000001219 */
[----:B------:R-:W-:Y:S01]  /*0550*/  IMAD R17, R129, UR15, R5 ;  /* 0x0000000f81117c24 */ /* 0x000fe2000f8e0205 */
[----:B------:R-:W-:Y:S01]  /*0560*/  IADD3 R109, P3, PT, R13, R4, RZ ;  /* 0x000000040d6d7210 */ /* 0x000fe20007f7e0ff */
[C---:B------:R-:W-:Y:S01]  /*0570*/  IMAD.WIDE.U32 R6, R11.reuse, R22, R6 ;  /* 0x000000160b067225 */ /* 0x040fe200078e0006 */
[----:B--2---:R-:W-:Y:S01]  /*0580*/  UIMAD.WIDE.U32 UR4, UR18, UR6, URZ ;  /* 0x00000006120472a5 */ /* 0x004fe2000f8e00ff */
[----:B------:R-:W2:Y:S02]  /*0590*/  @P0 LDC.64 R4, c[0x0][0x480] ;  /* 0x00012000ff040b82 */ /* 0x000ea40000000a00 */
[----:B------:R-:W-:Y:S01]  /*05a0*/  IMAD R11, R11, R23, R0 ;  /* 0x000000170b0b7224 */ /* 0x000fe200078e0200 */
[----:B------:R-:W-:-:S02]  /*05b0*/  UIMAD UR5, UR18, UR7, UR5 ;  /* 0x00000007120572a4 */ /* 0x000fc4000f8e0205 */
[----:B------:R-:W-:Y:S01]  /*05c0*/  IMAD.WIDE.U32 R8, R3, UR18, R8 ;  /* 0x0000001203087c25 */ /* 0x000fe2000f8e0008 */
[----:B------:R-:W3:Y:S02]  /*05d0*/  LDCU.64 UR6, c[0x0][0x4c8] ;  /* 0x00009900ff0677ac */ /* 0x000ee40008000a00 */
[----:B------:R-:W2:Y:S01]  /*05e0*/  LDC.64 R20, c[0x0][0x468] ;  /* 0x00011a00ff147b82 */ /* 0x000ea20000000a00 */
[----:B----4-:R-:W-:-:S07]  /*05f0*/  @P0 IMAD R0, R10, UR18, R129 ;  /* 0x000000120a000c24 */ /* 0x010fce000f8e0281 */
[----:B------:R-:W4:Y:S01]  /*0600*/  LDC.64 R22, c[0x0][0x528] ;  /* 0x00014a00ff167b82 */ /* 0x000f220000000a00 */
[----:B------:R-:W-:-:S07]  /*0610*/  IADD3 R125, PT, PT, R9, R125, RZ ;  /* 0x0000007d097d7210 */ /* 0x000fce0007ffe0ff */
[----:B------:R-:W4:Y:S01]  /*0620*/  LDC.64 R24, c[0x0][0x450] ;  /* 0x00011400ff187b82 */ /* 0x000f220000000a00 */
[----:B0-----:R-:W-:Y:S01]  /*0630*/  LEA R127, P1, R8, R26, 0x3 ;  /* 0x0000001a087f7211 */ /* 0x001fe200078218ff */
[----:B------:R-:W-:Y:S01]  /*0640*/  @P0 IMAD R0, R0, R29, RZ ;  /* 0x0000001d00000224 */ /* 0x000fe200078e02ff */
[----:B------:R-:W-:Y:S02]  /*0650*/  LEA R9, R29, 0xfffffe00, 0x9 ;  /* 0xfffffe001d097811 */ /* 0x000fe400078e48ff */
[----:B------:R-:W-:Y:S02]  /*0660*/  LEA.HI.X R125, R8, R27, R125, 0x3, P1 ;  /* 0x0000001b087d7211 */ /* 0x000fe400008f1c7d */
        /* <DEDUP_REMOVED lines=10> */
[----:B------:R-:W-:Y:S02]  /*0710*/  LEA R112, P2, R111, R112, 0x2 ;  /* 0x000000706f707211 */ /* 0x000fe400078410ff */
[----:B------:R-:W-:Y:S02]  /*0720*/  CS2R R62, SRZ ;  /* 0x00000000003e7805 */ /* 0x000fe4000001ff00 */
[----:B------:R-:W-:Y:S01]  /*0730*/  IADD3 R2, P4, PT, R13, R2, RZ ;  /* 0x000000020d027210 */ /* 0x000fe20007f9e0ff */
[----:B---3--:R-:W-:Y:S01]  /*0740*/  IMAD.WIDE.U32 R60, R129, UR6, RZ ;  /* 0x00000006813c7c25 */ /* 0x008fe2000f8e00ff */
[----:B------:R-:W-:-:S02]  /*0750*/  IADD3.X R8, PT, PT, R0, R17, RZ, P3, !PT ;  /* 0x0000001100087210 */ /* 0x000fc40001ffe4ff */
[----:B------:R-:W-:Y:S01]  /*0760*/  LEA.HI.X R111, R111, R113, R10, 0x2, P2 ;  /* 0x000000716f6f7211 */ /* 0x000fe200010f140a */
[----:B--2---:R-:W-:Y:S01]  /*0770*/  @P0 IMAD.WIDE R62, R7, 0x10, R4 ;  /* 0x00000010073e0825 */ /* 0x004fe200078e0204 */
[----:B------:R-:W-:Y:S02]  /*0780*/  LEA R110, P3, R109, R20, 0x2 ;  /* 0x000000146d6e7211 */ /* 0x000fe400078610ff */
[----:B------:R-:W-:Y:S01]  /*0790*/  IADD3.X R107, PT, PT, R0, R107, RZ, P4, !PT ;  /* 0x0000006b006b7210 */ /* 0x000fe200027fe4ff */
[C---:B------:R-:W-:Y:S01]  /*07a0*/  IMAD.WIDE.U32 R58, R129.reuse, R120, RZ ;  /* 0x00000078813a7225 */ /* 0x040fe200078e00ff */
[----:B----4-:R-:W-:Y:S02]  /*07b0*/  LEA R108, P0, R2, R22, 0x2 ;  /* 0x00000016026c7211 */ /* 0x010fe400078010ff */
[----:B------:R-:W-:Y:S01]  /*07c0*/  LEA R106, P2, R6, R24, 0x2 ;  /* 0x00000018066a7211 */ /* 0x000fe200078410ff */
[----:B------:R-:W-:Y:S01]  /*07d0*/  IMAD R123, R129, UR7, R61 ;  /* 0x00000007817b7c24 */ /* 0x000fe2000f8e023d */
        /* <DEDUP_REMOVED lines=59> */
[----:B------:R-:W-:Y:S02]  /*0b90*/  IADD3 R103, PT, PT, R114, 0x200, RZ ;  /* 0x0000020072677810 */ /* 0x000fe40007ffe0ff */
        /* <DEDUP_REMOVED lines=21> */
.L_x_16635:
[----:B------:R-:W-:Y:S01]  /*0cf0*/  BAR.SYNC.DEFER_BLOCKING 0x0 ;  /* 0x0000000000007b1d */ /* 0x000fe20000010000 */
[----:B-1----:R-:W-:Y:S02]  /*0d00*/  MOV R2, R112 ;  /* 0x0000007000027202 */ /* 0x002fe40000000f00 */
        /* <DEDUP_REMOVED lines=13> */
[----:B--2---:R-:W-:Y:S04]  /*0de0*/  STS.128 [R81], R12 ;  /* 0x0000000c51007388 */ /* 0x004fe80000000c00 */
[----:B---3--:R-:W-:Y:S01]  /*0df0*/  STS.128 [R81+0x200], R16 ;  /* 0x0002001051007388 */ /* 0x008fe20000000c00 */
[----:B------:R-:W-:-:S03]  /*0e00*/  NOP ;  /* 0x0000000000007918 */ /* 0x000fc60000000000 */
[----:B------:R-:W-:Y:S04]  /*0e10*/  LDS.128 R4, [R80] ;  /* 0x0000000050047984 */ /* 0x000fe80000000c00 */
[----:B------:R-:W-:Y:S01]  /*0e20*/  LDS.128 R8, [R80+0x10] ;  /* 0x0000100050087984 */ /* 0x000fe20000000c00 */
[----:B------:R-:W-:Y:S06]  /*0e30*/  BAR.SYNC.DEFER_BLOCKING 0x0 ;  /* 0x0000000000007b1d */ /* 0x000fec0000010000 */
[----:B------:R-:W2:Y:S04]  /*0e40*/  LDG.E.128 R20, desc[UR16][R52.64] ;  /* 0x0000001034147981 */ /* 0x000ea8000c1e1d00 */
[----:B------:R-:W3:Y:S01]  /*0e50*/  LDG.E.128 R24, desc[UR16][R52.64+0x200] ;  /* 0x0002001034187981 */ /* 0x000ee2000c1e1d00 */
[----:B------:R-:W-:-:S02]  /*0e60*/  MOV R2, R108 ;  /* 0x0000006c00027202 */ /* 0x000fc40000000f00 */
        /* <DEDUP_REMOVED lines=60> */
.L_x_16569:
[----:B------:R-:W-:Y:S05]  /*1230*/  BSYNC.RECONVERGENT B0 ;  /* 0x0000000000007941 */ /* 0x000fea0003800200 */
.L_x_16568:
        /* <DEDUP_REMOVED lines=35> */
.L_x_16571:
[----:B------:R-:W-:Y:S05]  /*1470*/  BSYNC.RECONVERGENT B0 ;  /* 0x0000000000007941 */ /* 0x000fea0003800200 */
.L_x_16570:
        /* <DEDUP_REMOVED lines=37> */
.L_x_16573:
[----:B------:R-:W-:Y:S05]  /*16d0*/  BSYNC.RECONVERGENT B0 ;  /* 0x0000000000007941 */ /* 0x000fea0003800200 */
.L_x_16572:
        /* <DEDUP_REMOVED lines=32> */
.L_x_16575:
[----:B------:R-:W-:Y:S05]  /*18e0*/  BSYNC.RECONVERGENT B0 ;  /* 0x0000000000007941 */ /* 0x000fea0003800200 */
.L_x_16574:
        /* <DEDUP_REMOVED lines=32> */
.L_x_16577:
[----:B------:R-:W-:Y:S05]  /*1af0*/  BSYNC.RECONVERGENT B0 ;  /* 0x0000000000007941 */ /* 0x000fea0003800200 */
.L_x_16576:
        /* <DEDUP_REMOVED lines=32> */
.L_x_16579:
[----:B------:R-:W-:Y:S05]  /*1d00*/  BSYNC.RECONVERGENT B0 ;  /* 0x0000000000007941 */ /* 0x000fea0003800200 */
.L_x_16578:
        /* <DEDUP_REMOVED lines=32> */
.L_x_16581:
[----:B------:R-:W-:Y:S05]  /*1f10*/  BSYNC.RECONVERGENT B0 ;  /* 0x0000000000007941 */ /* 0x000fea0003800200 */
.L_x_16580:
        /* <DEDUP_REMOVED lines=32> */
.L_x_16583:
[----:B------:R-:W-:Y:S05]  /*2120*/  BSYNC.RECONVERGENT B0 ;  /* 0x0000000000007941 */ /* 0x000fea0003800200 */
.L_x_16582:
[----:B------:R-:W1:Y:S01]  /*2130*/  LDCU UR4, c[0x0][0x38c] ;  /* 0x00007180ff0477ac */ /* 0x000e620008000800 */
        /* <DEDUP_REMOVED lines=20> */
[----:B------:R-:W1:Y:S01]  /*2280*/  LDC R155, c[0x0][0x388] ;  /* 0x0000e200ff9b7b82 */ /* 0x000e620000000800 */
[----:B------:R-:W-:Y:S01]  /*2290*/  SHF.L.U32 R3, R132, 0x9, RZ ;  /* 0x0000000984037819 */ /* 0x000fe200000006ff */
        /* <DEDUP_REMOVED lines=13> */
[----:B------:R-:W-:Y:S01]  /*2370*/  IADD3 R154, PT, PT, R104, -0x2, RZ ;  /* 0xfffffffe689a7810 */ /* 0x000fe20007ffe0ff */
[----:B------:R-:W3:Y:S01]  /*2380*/  LDC.64 R70, c[0x0][0x448] ;  /* 0x00011200ff467b82 */ /* 0x000ee20000000a00 */
[----:B------:R-:W-:Y:S01]  /*2390*/  LEA R153, R82, R80, 0x5 ;  /* 0x0000005052997211 */ /* 0x000fe200078e28ff */
[----:B------:R-:W-:Y:S01]  /*23a0*/  FMUL.FTZ R152, R4, R120 ;  /* 0x0000007804987220 */ /* 0x000fe20000410000 */
[----:B------:R-:W-:Y:S01]  /*23b0*/  FMUL.FTZ R151, R5, R122 ;  /* 0x0000007a05977220 */ /* 0x000fe20000410000 */
[----:B------:R-:W-:Y:S01]  /*23c0*/  FMUL.FTZ R150, R6, R124 ;  /* 0x0000007c06967220 */ /* 0x000fe20000410000 */
[----:B------:R-:W-:Y:S01]  /*23d0*/  FMUL.FTZ R147, R7, R126 ;  /* 0x0000007e07937220 */ /* 0x000fe20000410000 */
[----:B------:R-:W-:Y:S01]  /*23e0*/  FMUL.FTZ R146, R8, R128 ;  /* 0x0000008008927220 */ /* 0x000fe20000410000 */
[----:B------:R-:W-:Y:S01]  /*23f0*/  FMUL.FTZ R145, R9, R130 ;  /* 0x0000008209917220 */ /* 0x000fe20000410000 */
[----:B------:R-:W4:Y:S01]  /*2400*/  LDC.64 R148, c[0x0][0x3e0] ;  /* 0x0000f800ff947b82 */ /* 0x000f220000000a00 */
[----:B------:R-:W-:Y:S01]  /*2410*/  FMUL.FTZ R144, R10, R131 ;  /* 0x000000830a907220 */ /* 0x000fe20000410000 */
[----:B------:R-:W-:Y:S01]  /*2420*/  ISETP.EQ.AND P0, PT, R114, RZ, P0 ;  /* 0x000000ff7200720c */ /* 0x000fe20000702270 */
[----:B------:R-:W-:Y:S01]  /*2430*/  FMUL.FTZ R143, R11, R134 ;  /* 0x000000860b8f7220 */ /* 0x000fe20000410000 */
[----:B------:R-:W-:Y:S01]  /*2440*/  MOV R15, RZ ;  /* 0x000000ff000f7202 */ /* 0x000fe20000000f00 */
[----:B------:R-:W0:Y:S01]  /*2450*/  LDCU UR7, c[0x0][0x394] ;  /* 0x00007280ff0777ac */ /* 0x000e220008000800 */
[----:B------:R-:W-:-:S02]  /*2460*/  LOP3.LUT R142, R142, 0x100, RZ, 0xc0, !PT ;  /* 0x000001008e8e7812 */ /* 0x000fc400078ec0ff */
[----:B------:R-:W0:Y:S01]  /*2470*/  LDC.64 R68, c[0x0][0x3c0] ;  /* 0x0000f000ff447b82 */ /* 0x000e220000000a00 */
[----:B------:R-:W-:Y:S01]  /*2480*/  LOP3.LUT R141, R141, 0x100, RZ, 0xc0, !PT ;  /* 0x000001008d8d7812 */ /* 0x000fe200078ec0ff */
[----:B------:R-:W0:Y:S01]  /*2490*/  LDCU UR8, c[0x0][0x38c] ;  /* 0x00007180ff0877ac */ /* 0x000e220008000800 */
[C---:B------:R-:W-:Y:S02]  /*24a0*/  IADD3 R140, PT, PT, R3.reuse, R114, RZ ;  /* 0x00000072038c7210 */ /* 0x040fe40007ffe0ff */
[----:B------:R-:W-:Y:S01]  /*24b0*/  LEA.HI.X.SX32 R75, R3, RZ, 0x1, P1 ;  /* 0x000000ff034b7211 */ /* 0x000fe200008f0eff */
[----:B------:R-:W-:Y:S02]  /*24c0*/  UMOV UR4, URZ ;  /* 0x000000ff00047c82 */ /* 0x000fe40008000000 */
[----:B------:R-:W0:Y:S08]  /*24d0*/  LDC.64 R66, c[0x0][0x3a8] ;  /* 0x0000ea00ff427b82 */ /* 0x000e300000000a00 */
[----:B-1----:R-:W0:Y:S02]  /*24e0*/  LDC.64 R64, c[0x0][0x4f0] ;  /* 0x00013c00ff407b82 */ /* 0x002e240000000a00 */
.L_x_16634:
[----:B0-----:R-:W-:Y:S02]  /*24f0*/  MOV R2, R56 ;  /* 0x0000003800027202 */ /* 0x001fe40000000f00 */
[----:B------:R-:W-:-:S03]  /*2500*/  MOV R3, R115 ;  /* 0x0000007300037202 */ /* 0x000fc60000000f00 */
[----:B0-----:R-:W-:-:S04]  /*2510*/  IMAD.WIDE.U32 R2, R66, UR4, R2 ;  /* 0x0000000442027c25 */ /* 0x001fc8000f8e0002 */
[----:B------:R-:W-:Y:S01]  /*2520*/  IMAD R3, R67, UR4, R3 ;  /* 0x0000000443037c24 */ /* 0x000fe2000f8e0203 */
[----:B--2---:R-:W-:-:S04]  /*2530*/  LEA R76, P1, R2, R72, 0x3 ;  /* 0x00000048024c7211 */ /* 0x004fc800078218ff */
[----:B------:R-:W-:Y:S01]  /*2540*/  LEA.HI.X R77, R2, R73, R3, 0x3, P1 ;  /* 0x00000049024d7211 */ /* 0x000fe200008f1c03 */
[----:B----4-:R-:W-:-:S05]  /*2550*/  IMAD.WIDE.U32 R2, R148, UR4, RZ ;  /* 0x0000000494027c25 */ /* 0x010fca000f8e00ff */
[----:B------:R-:W2:Y:S01]  /*2560*/  LDG.E.64 R76, desc[UR16][R76.64] ;  /* 0x000000104c4c7981 */ /* 0x000ea2000c1e1b00 */
[----:B------:R-:W-:Y:S01]  /*2570*/  IMAD R3, R149, UR4, R3 ;  /* 0x0000000495037c24 */ /* 0x000fe2000f8e0203 */
[----:B------:R-:W-:-:S04]  /*2580*/  LEA R28, P1, R2, R106, 0x2 ;  /* 0x0000006a021c7211 */ /* 0x000fc800078210ff */
[----:B-1----:R-:W-:-:S03]  /*2590*/  LEA.HI.X R29, R2, R105, R3, 0x2, P1 ;  /* 0x00000069021d7211 */ /* 0x002fc600008f1403 */
[----:B------:R-:W-:-:S05]  /*25a0*/  IMAD.WIDE.U32 R2, R100, 0x10, R28 ;  /* 0x0000001064027825 */ /* 0x000fca00078e001c */
[----:B------:R-:W4:Y:S04]  /*25b0*/  LDG.E.128 R28, desc[UR16][R2.64] ;  /* 0x00000010021c7981 */ /* 0x000f28000c1e1d00 */
[----:B------:R-:W5:Y:S04]  /*25c0*/  LDG.E.128 R32, desc[UR16][R2.64+0x200] ;  /* 0x0002001002207981 */ /* 0x000f68000c1e1d00 */
[----:B------:R-:W5:Y:S04]  /*25d0*/  LDG.E.128 R44, desc[UR16][R2.64+0x400] ;  /* 0x00040010022c7981 */ /* 0x000f68000c1e1d00 */
[----:B------:R0:W5:Y:S02]  /*25e0*/  LDG.E.128 R48, desc[UR16][R2.64+0x600] ;  /* 0x0006001002307981 */ /* 0x000164000c1e1d00 */
[----:B0-----:R-:W-:-:S02]  /*25f0*/  MOV R2, R54 ;  /* 0x0000003600027202 */ /* 0x001fc40000000f00 */
[----:B------:R-:W-:-:S03]  /*2600*/  MOV R3, R113 ;  /* 0x0000007100037202 */ /* 0x000fc60000000f00 */
[----:B------:R-:W-:-:S04]  /*2610*/  IMAD.WIDE.U32 R36, R68, UR4, R2 ;  /* 0x0000000444247c25 */ /* 0x000fc8000f8e0002 */
[----:B------:R-:W-:Y:S01]  /*2620*/  IMAD R37, R69, UR4, R37 ;  /* 0x0000000445257c24 */ /* 0x000fe2000f8e0225 */
[----:B---3--:R-:W-:-:S04]  /*2630*/  LEA R78, P1, R36, R70, 0x3 ;  /* 0x00000046244e7211 */ /* 0x008fc800078218ff */
[----:B------:R-:W-:-:S06]  /*2640*/  LEA.HI.X R79, R36, R71, R37, 0x3, P1 ;  /* 0x00000047244f7211 */ /* 0x000fcc00008f1c25 */
[----:B------:R-:W3:Y:S01]  /*2650*/  LDG.E.64 R78, desc[UR16][R78.64] ;  /* 0x000000104e4e7981 */ /* 0x000ee2000c1e1b00 */
[----:B------:R-:W0:Y:S01]  /*2660*/  S2UR UR6, SR_CgaCtaId ;  /* 0x00000000000679c3 */ /* 0x000e220000008800 */
[C---:B------:R-:W-:Y:S01]  /*2670*/  ISETP.NE.AND P1, PT, R114.reuse, RZ, PT ;  /* 0x000000ff7200720c */ /* 0x040fe20003f25270 */
[----:B------:R-:W-:Y:S01]  /*2680*/  UMOV UR5, 0x400 ;  /* 0x0000040000057882 */ /* 0x000fe20000000000 */
[----:B------:R-:W-:Y:S01]  /*2690*/  ISETP.NE.AND P2, PT, R114, 0x1f, PT ;  /* 0x0000001f7200780c */ /* 0x000fe20003f45270 */
[----:B------:R-:W-:Y:S01]  /*26a0*/  BSSY.RECONVERGENT B0, `(.L_x_16585) ;  /* 0x000008b000007945 */ /* 0x000fe20003800200 */
[----:B0-----:R-:W-:Y:S01]  /*26b0*/  ULEA UR5, UR6, UR5, 0x18 ;  /* 0x0000000506057291 */ /* 0x001fe2000f8ec0ff */
[C---:B--2---:R-:W-:Y:S01]  /*26c0*/  FMUL.FTZ R36, R77.reuse, R120 ;  /* 0x000000784d247220 */ /* 0x044fe20000410000 */
[----:B------:R-:W-:Y:S01]  /*26d0*/  FMUL.FTZ R161, R76, 1.4426950216293334961 ;  /* 0x3fb8aa3b4ca17820 */ /* 0x000fe20000410000 */
[C---:B------:R-:W-:Y:S01]  /*26e0*/  FMUL.FTZ R37, R77.reuse, R124 ;  /* 0x0000007c4d257220 */ /* 0x040fe20000410000 */
[C---:B------:R-:W-:Y:S01]  /*26f0*/  FMUL.FTZ R157, R77.reuse, R134 ;  /* 0x000000864d9d7220 */ /* 0x040fe20000410000 */
[----:B------:R-:W-:Y:S01]  /*2700*/  FMUL.RZ R38, R36, 0.15915493667125701904 ;  /* 0x3e22f98324267820 */ /* 0x000fe2000040c000 */
[----:B------:R-:W-:Y:S01]  /*2710*/  FMUL.FTZ R36, R77, R122 ;  /* 0x0000007a4d247220 */ /* 0x000fe20000410000 */
[----:B------:R-:W-:Y:S01]  /*2720*/  FMUL.FTZ R2, R161, R120 ;  /* 0x00000078a1027220 */ /* 0x000fe20000410000 */
[----:B------:R-:W-:Y:S01]  /*2730*/  FMUL.RZ R40, R37, 0.15915493667125701904 ;  /* 0x3e22f98325287820 */ /* 0x000fe2000040c000 */
[C---:B------:R-:W-:Y:S01]  /*2740*/  FMUL.FTZ R37, R161.reuse, R124 ;  /* 0x0000007ca1257220 */ /* 0x040fe20000410000 */
[----:B------:R-:W-:Y:S01]  /*2750*/  FMUL.RZ R39, R36, 0.15915493667125701904 ;  /* 0x3e22f98324277820 */ /* 0x000fe2000040c000 */
[----:B------:R-:W-:Y:S01]  /*2760*/  FMUL.FTZ R36, R161, R122 ;  /* 0x0000007aa1247220 */ /* 0x000fe20000410000 */
[----:B------:R-:W0:Y:S01]  /*2770*/  MUFU.SIN R168, R38 ;  /* 0x0000002600a87308 */ /* 0x000e220000000400 */
[----:B------:R-:W-:Y:S01]  /*2780*/  FMUL.RZ R176, R157, 0.15915493667125701904 ;  /* 0x3e22f9839db07820 */ /* 0x000fe2000040c000 */
[----:B----4-:R-:W-:Y:S06]  /*2790*/  STS.128 [R81], R28 ;  /* 0x0000001c51007388 */ /* 0x010fec0000000c00 */
[----:B------:R1:W2:Y:S01]  /*27a0*/  MUFU.COS R170, R38 ;  /* 0x0000002600aa7308 */ /* 0x0002a20000000000 */
[----:B-----5:R-:W-:Y:S04]  /*27b0*/  STS.128 [R81+0x200], R32 ;  /* 0x0002002051007388 */ /* 0x020fe80000000c00 */
[----:B------:R4:W-:Y:S03]  /*27c0*/  STS.128 [R81+0x400], R44 ;  /* 0x0004002c51007388 */ /* 0x0009e60000000c00 */
[----:B------:R-:W0:Y:S01]  /*27d0*/  MUFU.EX2 R3, R2 ;  /* 0x0000000200037308 */ /* 0x000e220000000800 */
[-C--:B-1----:R-:W-:Y:S01]  /*27e0*/  FMUL.FTZ R38, R77, R126.reuse ;  /* 0x0000007e4d267220 */ /* 0x082fe20000410000 */
[----:B------:R-:W-:Y:S01]  /*27f0*/  STS.128 [R81+0x600], R48 ;  /* 0x0006003051007388 */ /* 0x000fe20000000c00 */
[----:B------:R-:W-:Y:S01]  /*2800*/  NOP ;  /* 0x0000000000007918 */ /* 0x000fe20000000000 */
[----:B------:R1:W5:Y:S01]  /*2810*/  MUFU.EX2 R159, R36 ;  /* 0x00000024009f7308 */ /* 0x0003620000000800 */
[----:B------:R-:W-:Y:S01]  /*2820*/  FMUL.RZ R41, R38, 0.15915493667125701904 ;  /* 0x3e22f98326297820 */ /* 0x000fe2000040c000 */
[C---:B------:R-:W-:Y:S01]  /*2830*/  FMUL.FTZ R38, R161.reuse, R126 ;  /* 0x0000007ea1267220 */ /* 0x040fe20000410000 */
[----:B------:R-:W-:Y:S01]  /*2840*/  LDS.128 R32, [R153+0x20] ;  /* 0x0000200099207984 */ /* 0x000fe20000000c00 */
[----:B------:R2:W3:Y:S01]  /*2850*/  MUFU.EX2 R2, R37 ;  /* 0x0000002500027308 */ /* 0x0004e20000000800 */
[----:B----4-:R-:W-:Y:S01]  /*2860*/  FMUL.FTZ R44, R161, R134 ;  /* 0x00000086a12c7220 */ /* 0x010fe20000410000 */
[----:B0-----:R-:W-:Y:S01]  /*2870*/  FMUL.FTZ R47, R3, R168 ;  /* 0x000000a8032f7220 */ /* 0x001fe20000410000 */
[----:B------:R-:W0:Y:S01]  /*2880*/  LDS.128 R28, [R153+0x30] ;  /* 0x00003000991c7984 */ /* 0x000e220000000c00 */
[----:B------:R-:W-:Y:S01]  /*2890*/  MUFU.SIN R158, R39 ;  /* 0x00000027009e7308 */ /* 0x000fe20000000400 */
[----:B-1----:R-:W-:Y:S01]  /*28a0*/  FMUL.FTZ R36, R77, R128 ;  /* 0x000000804d247220 */ /* 0x002fe20000410000 */
[----:B--2---:R-:W-:Y:S01]  /*28b0*/  FMUL.FTZ R46, R3, R170 ;  /* 0x000000aa032e7220 */ /* 0x004fe20000410000 */
[----:B------:R-:W-:-:S05]  /*28c0*/  FMUL.FTZ R37, R77, R130 ;  /* 0x000000824d257220 */ /* 0x000fca0000410000 */
[----:B------:R1:W5:Y:S01]  /*28d0*/  MUFU.COS R160, R39 ;  /* 0x0000002700a07308 */ /* 0x0003620000000000 */
[----:B------:R-:W-:Y:S01]  /*28e0*/  FMUL.RZ R42, R37, 0.15915493667125701904 ;  /* 0x3e22f983252a7820 */ /* 0x000fe2000040c000 */
[----:B------:R-:W-:-:S04]  /*28f0*/  FMUL.FTZ R37, R77, R131 ;  /* 0x000000834d257220 */ /* 0x000fc80000410000 */
[----:B------:R-:W-:Y:S02]  /*2900*/  FMUL.RZ R174, R37, 0.15915493667125701904 ;  /* 0x3e22f98325ae7820 */ /* 0x000fe4000040c000 */
[----:B------:R-:W3:Y:S01]  /*2910*/  MUFU.SIN R163, R40 ;  /* 0x0000002800a37308 */ /* 0x000ee20000000400 */
[----:B-1----:R-:W-:Y:S01]  /*2920*/  FMUL.RZ R39, R36, 0.15915493667125701904 ;  /* 0x3e22f98324277820 */ /* 0x002fe2000040c000 */
[----:B------:R-:W-:-:S06]  /*2930*/  FMUL.FTZ R36, R161, R128 ;  /* 0x00000080a1247220 */ /* 0x000fcc0000410000 */
[----:B------:R1:W2:Y:S01]  /*2940*/  MUFU.COS R165, R40 ;  /* 0x0000002800a57308 */ /* 0x0002a20000000000 */
[C---:B-----5:R-:W-:Y:S01]  /*2950*/  FMUL.FTZ R157, R159.reuse, R160 ;  /* 0x000000a09f9d7220 */ /* 0x060fe20000410000 */
[----:B------:R-:W-:-:S06]  /*2960*/  FMUL.FTZ R159, R159, R158 ;  /* 0x0000009e9f9f7220 */ /* 0x000fcc0000410000 */
[----:B------:R-:W-:Y:S01]  /*2970*/  MUFU.SIN R167, R41 ;  /* 0x0000002900a77308 */ /* 0x000fe20000000400 */
[----:B-1----:R-:W-:Y:S01]  /*2980*/  FMUL.FTZ R40, R161, R130 ;  /* 0x00000082a1287220 */ /* 0x002fe20000410000 */
[----:B---3--:R-:W-:Y:S01]  /*2990*/  FMUL.FTZ R160, R2, R163 ;  /* 0x000000a302a07220 */ /* 0x008fe20000410000 */
[----:B0-----:R-:W-:-:S05]  /*29a0*/  FMUL.FTZ R178, R78, R29 ;  /* 0x0000001d4eb27220 */ /* 0x001fca0000410000 */
[----:B------:R0:W1:Y:S01]  /*29b0*/  MUFU.COS R169, R41 ;  /* 0x0000002900a97308 */ /* 0x0000620000000000 */
[----:B------:R-:W-:Y:S01]  /*29c0*/  FMUL.FTZ R183, R78, R31 ;  /* 0x0000001f4eb77220 */ /* 0x000fe20000410000 */
[----:B--2---:R-:W-:Y:S01]  /*29d0*/  FMUL.FTZ R158, R2, R165 ;  /* 0x000000a5029e7220 */ /* 0x004fe20000410000 */
[----:B------:R-:W-:Y:S01]  /*29e0*/  IADD3 R2, PT, PT, R142, UR4, RZ ;  /* 0x000000048e027c10 */ /* 0x000fe2000fffe0ff */
[C---:B------:R-:W-:Y:S01]  /*29f0*/  FFMA.FTZ R186, R79.reuse, R28, R178 ;  /* 0x0000001c4fba7223 */ /* 0x040fe200000100b2 */
[----:B------:R-:W-:Y:S02]  /*2a00*/  FFMA.FTZ R187, R79, R30, R183 ;  /* 0x0000001e4fbb7223 */ /* 0x000fe400000100b7 */
[----:B------:R-:W-:Y:S01]  /*2a10*/  SEL R2, R2, R103, !P1 ;  /* 0x0000006702027207 */ /* 0x000fe20004800000 */
[----:B------:R-:W1:Y:S01]  /*2a20*/  MUFU.EX2 R162, R38 ;  /* 0x0000002600a27308 */ /* 0x000e620000000800 */
[----:B0-----:R-:W-:Y:S02]  /*2a30*/  FMUL.FTZ R41, R161, R131 ;  /* 0x00000083a1297220 */ /* 0x001fe40000410000 */
[----:B------:R-:W-:Y:S01]  /*2a40*/  LEA R2, R2, UR5, 0x3 ;  /* 0x0000000502027c11 */ /* 0x000fe2000f8e18ff */
[----:B------:R-:W-:Y:S08]  /*2a50*/  MUFU.SIN R171, R39 ;  /* 0x0000002700ab7308 */ /* 0x000ff00000000400 */
[----:B------:R0:W2:Y:S01]  /*2a60*/  MUFU.COS R173, R39 ;  /* 0x0000002700ad7308 */ /* 0x0000a20000000000 */
[C---:B-1----:R-:W-:Y:S01]  /*2a70*/  FMUL.FTZ R161, R162.reuse, R169 ;  /* 0x000000a9a2a17220 */ /* 0x042fe20000410000 */
[----:B------:R-:W-:-:S06]  /*2a80*/  FMUL.FTZ R162, R162, R167 ;  /* 0x000000a7a2a27220 */ /* 0x000fcc0000410000 */
[----:B------:R0:W2:Y:S04]  /*2a90*/  MUFU.EX2 R164, R36 ;  /* 0x0000002400a47308 */ /* 0x0000a80000000800 */
[----:B------:R-:W-:Y:S01]  /*2aa0*/  MUFU.SIN R175, R42 ;  /* 0x0000002a00af7308 */ /* 0x000fe20000000400 */
[----:B0-----:R-:W0:Y:S07]  /*2ab0*/  LDS.128 R36, [R153] ;  /* 0x0000000099247984 */ /* 0x001e2e0000000c00 */
[----:B------:R1:W3:Y:S01]  /*2ac0*/  MUFU.COS R177, R42 ;  /* 0x0000002a00b17308 */ /* 0x0002e20000000000 */
[C---:B--2---:R-:W-:Y:S01]  /*2ad0*/  FMUL.FTZ R163, R164.reuse, R173 ;  /* 0x000000ada4a37220 */ /* 0x044fe20000410000 */
[----:B------:R-:W-:Y:S01]  /*2ae0*/  FMUL.FTZ R164, R164, R171 ;  /* 0x000000aba4a47220 */ /* 0x000fe20000410000 */
[----:B------:R-:W-:-:S05]  /*2af0*/  FMUL.FTZ R173, R79, R33 ;  /* 0x000000214fad7220 */ /* 0x000fca0000410000 */
[----:B------:R-:W3:Y:S01]  /*2b00*/  MUFU.EX2 R166, R40 ;  /* 0x0000002800a67308 */ /* 0x000ee20000000800 */
[----:B------:R-:W-:-:S03]  /*2b10*/  FFMA.FTZ R180, R78, R32, -R173 ;  /* 0x000000204eb47223 */ /* 0x000fc600000108ad */
[----:B------:R1:W2:Y:S04]  /*2b20*/  MUFU.EX2 R172, R41 ;  /* 0x0000002900ac7308 */ /* 0x0002a80000000800 */
[----:B------:R-:W2:Y:S01]  /*2b30*/  MUFU.SIN R179, R174 ;  /* 0x000000ae00b37308 */ /* 0x000ea20000000400 */
[----:B-1----:R-:W1:Y:S01]  /*2b40*/  LDS.128 R40, [R153+0x10] ;  /* 0x0000100099287984 */ /* 0x002e620000000c00 */
[----:B---3--:R-:W-:Y:S01]  /*2b50*/  FMUL.FTZ R165, R166, R177 ;  /* 0x000000b1a6a57220 */ /* 0x008fe20000410000 */
[----:B------:R-:W-:-:S05]  /*2b60*/  FMUL.FTZ R177, R79, R29 ;  /* 0x0000001d4fb17220 */ /* 0x000fca0000410000 */
[----:B------:R3:W4:Y:S01]  /*2b70*/  MUFU.COS R181, R174 ;  /* 0x000000ae00b57308 */ /* 0x0007220000000000 */
[----:B------:R-:W-:Y:S01]  /*2b80*/  FMUL.FTZ R166, R166, R175 ;  /* 0x000000afa6a67220 */ /* 0x000fe20000410000 */
[----:B------:R-:W-:Y:S01]  /*2b90*/  FMUL.FTZ R175, R79, R35 ;  /* 0x000000234faf7220 */ /* 0x000fe20000410000 */
[----:B------:R5:W-:Y:S01]  /*2ba0*/  STS.64 [R2+0x14d0], R46 ;  /* 0x0014d02e02007388 */ /* 0x000be20000000a00 */
[----:B------:R-:W-:-:S04]  /*2bb0*/  FFMA.FTZ R184, R78, R28, -R177 ;  /* 0x0000001c4eb87223 */ /* 0x000fc800000108b1 */
[----:B------:R-:W-:Y:S01]  /*2bc0*/  MUFU.SIN R45, R176 ;  /* 0x000000b0002d7308 */ /* 0x000fe20000000400 */
[----:B---3--:R-:W-:Y:S01]  /*2bd0*/  FMUL.FTZ R174, R78, R33 ;  /* 0x000000214eae7220 */ /* 0x008fe20000410000 */
[----:B--2---:R-:W-:Y:S01]  /*2be0*/  FMUL.FTZ R168, R172, R179 ;  /* 0x000000b3aca87220 */ /* 0x004fe20000410000 */
[----:B------:R-:W-:Y:S01]  /*2bf0*/  FMUL.FTZ R179, R79, R31 ;  /* 0x0000001f4fb37220 */ /* 0x000fe20000410000 */
[----:B------:R-:W-:Y:S01]  /*2c00*/  FMUL.FTZ R183, R139, R184 ;  /* 0x000000b88bb77220 */ /* 0x000fe20000410000 */
[C---:B0-----:R-:W-:Y:S01]  /*2c10*/  FMUL.FTZ R3, R79.reuse, R37 ;  /* 0x000000254f037220 */ /* 0x041fe20000410000 */
[C---:B------:R-:W-:Y:S01]  /*2c20*/  FMUL.FTZ R48, R78.reuse, R39 ;  /* 0x000000274e307220 */ /* 0x040fe20000410000 */
[C---:B------:R-:W-:Y:S01]  /*2c30*/  FFMA.FTZ R182, R79.reuse, R32, R174 ;  /* 0x000000204fb67223 */ /* 0x040fe200000100ae */
[----:B------:R0:W2:Y:S01]  /*2c40*/  MUFU.COS R49, R176 ;  /* 0x000000b000317308 */ /* 0x0000a20000000000 */
[----:B------:R-:W-:Y:S01]  /*2c50*/  FFMA.FTZ R3, R78, R36, -R3 ;  /* 0x000000244e037223 */ /* 0x000fe20000010803 */
[----:B----4-:R-:W-:Y:S01]  /*2c60*/  FMUL.FTZ R167, R172, R181 ;  /* 0x000000b5aca77220 */ /* 0x010fe20000410000 */
[----:B------:R-:W-:Y:S01]  /*2c70*/  FFMA.FTZ R48, R79, R38, R48 ;  /* 0x000000264f307223 */ /* 0x000fe20000010030 */
[C---:B------:R-:W-:Y:S01]  /*2c80*/  FFMA.FTZ R181, R78.reuse, R34, -R175 ;  /* 0x000000224eb57223 */ /* 0x040fe200000108af */
[C---:B------:R-:W-:Y:S01]  /*2c90*/  FFMA.FTZ R185, R78.reuse, R30, -R179 ;  /* 0x0000001e4eb97223 */ /* 0x040fe200000108b3 */
[C---:B------:R-:W-:Y:S01]  /*2ca0*/  FMUL.FTZ R179, R137.reuse, R180 ;  /* 0x000000b489b37220 */ /* 0x040fe20000410000 */
[----:B------:R-:W-:Y:S01]  /*2cb0*/  FMUL.FTZ R180, R137, -R182 ;  /* 0x800000b689b47220 */ /* 0x000fe20000410000 */
[----:B------:R-:W2:Y:S01]  /*2cc0*/  MUFU.EX2 R44, R44 ;  /* 0x0000002c002c7308 */ /* 0x000ea20000000800 */
[----:B0-----:R-:W-:Y:S01]  /*2cd0*/  FMUL.FTZ R176, R78, R35 ;  /* 0x000000234eb07220 */ /* 0x001fe20000410000 */
[----:B------:R-:W-:Y:S01]  /*2ce0*/  FMUL.FTZ R184, R139, -R186 ;  /* 0x800000ba8bb87220 */ /* 0x000fe20000410000 */
[----:B------:R-:W-:Y:S01]  /*2cf0*/  FMUL.FTZ R174, R133, -R48 ;  /* 0x8000003085ae7220 */ /* 0x000fe20000410000 */
[----:B------:R-:W-:Y:S01]  /*2d00*/  FMUL.FTZ R181, R138, R181 ;  /* 0x000000b58ab57220 */ /* 0x000fe20000410000 */
[C---:B------:R-:W-:Y:S01]  /*2d10*/  FMUL.FTZ R185, R156.reuse, R185 ;  /* 0x000000b99cb97220 */ /* 0x040fe20000410000 */
[----:B------:R-:W-:Y:S01]  /*2d20*/  FMUL.FTZ R186, R156, -R187 ;  /* 0x800000bb9cba7220 */ /* 0x000fe20000410000 */
[----:B-1----:R-:W-:Y:S01]  /*2d30*/  FMUL.FTZ R50, R78, R41 ;  /* 0x000000294e327220 */ /* 0x002fe20000410000 */
[C---:B--2---:R-:W-:Y:S01]  /*2d40*/  FMUL.FTZ R171, R44.reuse, R49 ;  /* 0x000000312cab7220 */ /* 0x044fe20000410000 */
[----:B------:R-:W-:Y:S01]  /*2d50*/  FMUL.FTZ R172, R44, R45 ;  /* 0x0000002d2cac7220 */ /* 0x000fe20000410000 */
[C---:B------:R-:W-:Y:S01]  /*2d60*/  FMUL.FTZ R44, R78.reuse, R37 ;  /* 0x000000254e2c7220 */ /* 0x040fe20000410000 */
[C---:B------:R-:W-:Y:S01]  /*2d70*/  FMUL.FTZ R45, R79.reuse, R39 ;  /* 0x000000274f2d7220 */ /* 0x040fe20000410000 */
[C---:B------:R-:W-:Y:S01]  /*2d80*/  FMUL.FTZ R49, R79.reuse, R41 ;  /* 0x000000294f317220 */ /* 0x040fe20000410000 */
[CC--:B------:R-:W-:Y:S01]  /*2d90*/  FMUL.FTZ R51, R79.reuse, R43.reuse ;  /* 0x0000002b4f337220 */ /* 0x0c0fe20000410000 */
[C---:B------:R-:W-:Y:S01]  /*2da0*/  FMUL.FTZ R170, R78.reuse, R43 ;  /* 0x0000002b4eaa7220 */ /* 0x040fe20000410000 */
[C---:B------:R-:W-:Y:S01]  /*2db0*/  FFMA.FTZ R169, R79.reuse, R36, R44 ;  /* 0x000000244fa97223 */ /* 0x040fe2000001002c */
[C---:B-----5:R-:W-:Y:S01]  /*2dc0*/  FFMA.FTZ R2, R78.reuse, R38, -R45 ;  /* 0x000000264e027223 */ /* 0x060fe2000001082d */
[CC--:B------:R-:W-:Y:S01]  /*2dd0*/  FFMA.FTZ R44, R78.reuse, R40.reuse, -R49 ;  /* 0x000000284e2c7223 */ /* 0x0c0fe20000010831 */
[C---:B------:R-:W-:Y:S01]  /*2de0*/  FFMA.FTZ R50, R79.reuse, R40, R50 ;  /* 0x000000284f327223 */ /* 0x040fe20000010032 */
[-C--:B------:R-:W-:Y:S01]  /*2df0*/  FFMA.FTZ R51, R78, R42.reuse, -R51 ;  /* 0x0000002a4e337223 */ /* 0x080fe20000010833 */
[C---:B------:R-:W-:Y:S01]  /*2e00*/  FFMA.FTZ R45, R79.reuse, R42, R170 ;  /* 0x0000002a4f2d7223 */ /* 0x040fe200000100aa */
[----:B------:R-:W-:Y:S01]  /*2e10*/  FFMA.FTZ R49, R79, R34, R176 ;  /* 0x000000224f317223 */ /* 0x000fe200000100b0 */
[C---:B------:R-:W-:Y:S01]  /*2e20*/  FMUL.FTZ R170, R0.reuse, R3 ;  /* 0x0000000300aa7220 */ /* 0x040fe20000410000 */
[----:B------:R-:W-:Y:S01]  /*2e30*/  FMUL.FTZ R169, R0, -R169 ;  /* 0x800000a900a97220 */ /* 0x000fe20000410000 */
[----:B------:R-:W-:Y:S01]  /*2e40*/  FMUL.FTZ R173, R133, R2 ;  /* 0x0000000285ad7220 */ /* 0x000fe20000410000 */
[C---:B------:R-:W-:Y:S01]  /*2e50*/  FMUL.FTZ R175, R135.reuse, R44 ;  /* 0x0000002c87af7220 */ /* 0x040fe20000410000 */
[----:B------:R-:W-:Y:S01]  /*2e60*/  FMUL.FTZ R176, R135, -R50 ;  /* 0x8000003287b07220 */ /* 0x000fe20000410000 */
[C---:B------:R-:W-:Y:S01]  /*2e70*/  FMUL.FTZ R177, R136.reuse, R51 ;  /* 0x0000003388b17220 */ /* 0x040fe20000410000 */
        /* <DEDUP_REMOVED lines=12> */
.L_x_16586:
[----:B------:R0:W1:Y:S02]  /*2f40*/  LDS.64 R44, [R190+0x24d8] ;  /* 0x0024d800be2c7984 */ /* 0x0000640000000a00 */
.L_x_16587:
[----:B------:R-:W-:Y:S05]  /*2f50*/  BSYNC.RECONVERGENT B0 ;  /* 0x0000000000007941 */ /* 0x000fea0003800200 */
.L_x_16585:
        /* <DEDUP_REMOVED lines=20> */
[----:B------:R-:W-:Y:S01]  /*30a0*/  FFMA.FTZ R2, R158, R187, R2 ;  /* 0x000000bb9e027223 */ /* 0x000fe20000010002 */
[----:B------:R-:W-:Y:S02]  /*30b0*/  FMUL.FTZ R3, R47, R159 ;  /* 0x0000009f2f037220 */ /* 0x000fe40000410000 */
[----:B------:R-:W-:Y:S01]  /*30c0*/  FADD.FTZ R189, R150, R189 ;  /* 0x000000bd96bd7221 */ /* 0x000fe20000010000 */
[----:B------:R-:W-:Y:S01]  /*30d0*/  FADD.FTZ R2, RZ, R2 ;  /* 0x00000002ff027221 */ /* 0x000fe20000010000 */
[----:B------:R-:W-:Y:S02]  /*30e0*/  FFMA.FTZ R3, R46, R157, -R3 ;  /* 0x0000009d2e037223 */ /* 0x000fe40000010803 */
[C---:B------:R-:W-:Y:S01]  /*30f0*/  FMUL.FTZ R188, R162.reuse, R189 ;  /* 0x000000bda2bc7220 */ /* 0x040fe20000410000 */
[----:B----4-:R-:W-:-:S03]  /*3100*/  FMUL.FTZ R50, R162, R2 ;  /* 0x00000002a2327220 */ /* 0x010fc60000410000 */
        /* <DEDUP_REMOVED lines=27> */
[----:B------:R-:W-:Y:S01]  /*32c0*/  FMUL.FTZ R196, R168, R192 ;  /* 0x000000c0a8c47220 */ /* 0x000fe20000410000 */
[C---:B------:R-:W-:Y:S01]  /*32d0*/  FMUL.FTZ R2, R164.reuse, R50 ;  /* 0x00000032a4027220 */ /* 0x040fe20000410000 */
[C---:B------:R-:W-:Y:S01]  /*32e0*/  FFMA.FTZ R187, R167.reuse, R192, -R194 ;  /* 0x000000c0a7bb7223 */ /* 0x040fe200000108c2 */
[-C--:B------:R-:W-:Y:S01]  /*32f0*/  FMUL.FTZ R3, R164, R188.reuse ;  /* 0x000000bca4037220 */ /* 0x080fe20000410000 */
[----:B------:R-:W-:Y:S01]  /*3300*/  FFMA.FTZ R196, R167, R51, R196 ;  /* 0x00000033a7c47223 */ /* 0x000fe200000100c4 */
[C---:B------:R-:W-:Y:S01]  /*3310*/  FFMA.FTZ R2, R163.reuse, R188, R2 ;  /* 0x000000bca3027223 */ /* 0x040fe20000010002 */
[----:B------:R-:W-:Y:S01]  /*3320*/  FADD.FTZ R187, R144, R187 ;  /* 0x000000bb90bb7221 */ /* 0x000fe20000010000 */
[----:B------:R-:W-:Y:S01]  /*3330*/  FFMA.FTZ R3, R163, R50, -R3 ;  /* 0x00000032a3037223 */ /* 0x000fe20000010803 */
        /* <DEDUP_REMOVED lines=8> */
[----:B------:R-:W-:-:S02]  /*33c0*/  FFMA.FTZ R2, R171, R187, -R188 ;  /* 0x000000bbab027223 */ /* 0x000fc400000108bc */
[----:B------:R-:W-:Y:S01]  /*33d0*/  FADD.FTZ R3, RZ, R192 ;  /* 0x000000c0ff037221 */ /* 0x000fe20000010000 */
[CC--:B------:R-:W-:Y:S01]  /*33e0*/  FMUL.FTZ R188, R168.reuse, R51.reuse ;  /* 0x00000033a8bc7220 */ /* 0x0c0fe20000410000 */
[----:B------:R-:W-:Y:S01]  /*33f0*/  FADD.FTZ R2, R143, R2 ;  /* 0x000000028f027221 */ /* 0x000fe20000010000 */
[-C--:B------:R-:W-:Y:S02]  /*3400*/  FMUL.FTZ R192, R168, R50.reuse ;  /* 0x00000032a8c07220 */ /* 0x080fe40000410000 */
        /* <DEDUP_REMOVED lines=73> */
[----:B------:R-:W-:Y:S01]  /*38a0*/  FMUL.FTZ R198, R168, R195 ;  /* 0x000000c3a8c67220 */ /* 0x000fe20000410000 */
        /* <DEDUP_REMOVED lines=35> */
[C---:B------:R-:W-:Y:S01]  /*3ae0*/  FFMA.FTZ R192, R163.reuse, R200, R188 ;  /* 0x000000c8a3c07223 */ /* 0x040fe200000100bc */
[----:B------:R-:W-:Y:S01]  /*3af0*/  @P2 FADD.FTZ R2, R2, R193 ;  /* 0x000000c102022221 */ /* 0x000fe20000010000 */
[C---:B------:R-:W-:Y:S01]  /*3b00*/  FFMA.FTZ R202, R163.reuse, R197, -R202 ;  /* 0x000000c5a3ca7223 */ /* 0x040fe200000108ca */
[----:B------:R0:W-:Y:S01]  /*3b10*/  SHFL.UP PT, R188, R51, 0x1, RZ ;  /* 0x0420000033bc7989 */ /* 0x0001e200000e00ff */
[C---:B------:R-:W-:Y:S01]  /*3b20*/  FFMA.FTZ R198, R163.reuse, R196, R198 ;  /* 0x000000c4a3c67223 */ /* 0x040fe200000100c6 */
[----:B------:R-:W-:Y:S01]  /*3b30*/  FMUL.FTZ R200, R164, R200 ;  /* 0x000000c8a4c87220 */ /* 0x000fe20000410000 */
[C---:B------:R-:W-:Y:S01]  /*3b40*/  FMUL.FTZ R194, R162.reuse, R202 ;  /* 0x000000caa2c27220 */ /* 0x040fe20000410000 */
[----:B------:R-:W-:Y:S01]  /*3b50*/  SHFL.UP PT, R50, R50, 0x1, RZ ;  /* 0x0420000032327989 */ /* 0x000fe200000e00ff */
[-C--:B------:R-:W-:Y:S01]  /*3b60*/  FMUL.FTZ R193, R162, R198.reuse ;  /* 0x000000c6a2c17220 */ /* 0x080fe20000410000 */
[----:B------:R-:W-:Y:S01]  /*3b70*/  FFMA.FTZ R199, R163, R199, -R200 ;  /* 0x000000c7a3c77223 */ /* 0x000fe200000108c8 */
[C---:B------:R-:W-:Y:S01]  /*3b80*/  FFMA.FTZ R187, R161.reuse, R198, R194 ;  /* 0x000000c6a1bb7223 */ /* 0x040fe200000100c2 */
[----:B------:R-:W-:Y:S01]  /*3b90*/  SHFL.UP PT, R3, R3, 0x1, RZ ;  /* 0x0420000003037989 */ /* 0x000fe200000e00ff */
[----:B------:R-:W-:Y:S01]  /*3ba0*/  FFMA.FTZ R193, R161, R202, -R193 ;  /* 0x000000caa1c17223 */ /* 0x000fe200000108c1 */
[----:B------:R-:W-:Y:S01]  /*3bb0*/  FADD.FTZ R192, R177, R192 ;  /* 0x000000c0b1c07221 */ /* 0x000fe20000010000 */
[----:B0-----:R-:W-:Y:S01]  /*3bc0*/  FMUL.FTZ R51, R160, R187 ;  /* 0x000000bba0337220 */ /* 0x001fe20000410000 */
[----:B------:R-:W-:Y:S01]  /*3bd0*/  SHFL.UP PT, R2, R2, 0x1, RZ ;  /* 0x0420000002027989 */ /* 0x000fe200000e00ff */
[----:B------:R-:W-:Y:S01]  /*3be0*/  FADD.FTZ R199, R178, R199 ;  /* 0x000000c7b2c77221 */ /* 0x000fe20000010000 */
[-C--:B------:R-:W-:Y:S01]  /*3bf0*/  FMUL.FTZ R196, R160, R193.reuse ;  /* 0x000000c1a0c47220 */ /* 0x080fe20000410000 */
[----:B------:R-:W-:Y:S01]  /*3c00*/  FMUL.FTZ R194, R162, R192 ;  /* 0x000000c0a2c27220 */ /* 0x000fe20000410000 */
[----:B-----5:R-:W0:Y:S01]  /*3c10*/  SHFL.IDX PT, R49, R49, RZ, 0x1f ;  /* 0x00001fff31317589 */ /* 0x020e2200000e0000 */
[C---:B------:R-:W-:Y:S01]  /*3c20*/  FFMA.FTZ R198, R158.reuse, R193, -R51 ;  /* 0x000000c19ec67223 */ /* 0x040fe20000010833 */
[----:B------:R-:W-:-:S02]  /*3c30*/  FFMA.FTZ R196, R158, R187, R196 ;  /* 0x000000bb9ec47223 */ /* 0x000fc400000100c4 */
[----:B------:R1:W2:Y:S02]  /*3c40*/  SHFL.IDX PT, R189, R48, RZ, 0x1f ;  /* 0x00001fff30bd7589 */ /* 0x0002a400000e0000 */
[----:B------:R-:W-:-:S04]  /*3c50*/  FMUL.FTZ R187, R159, R196 ;  /* 0x000000c49fbb7220 */ /* 0x000fc80000410000 */
[----:B------:R-:W-:Y:S01]  /*3c60*/  FFMA.FTZ R187, R157, R198, -R187 ;  /* 0x000000c69dbb7223 */ /* 0x000fe200000108bb */
[-C--:B-1----:R-:W-:Y:S01]  /*3c70*/  FMUL.FTZ R48, R162, R199.reuse ;  /* 0x000000c7a2307220 */ /* 0x082fe20000410000 */
[----:B------:R-:W-:-:S03]  /*3c80*/  FFMA.FTZ R199, R161, R199, -R194 ;  /* 0x000000c7a1c77223 */ /* 0x000fc600000108c2 */
[----:B------:R-:W-:Y:S01]  /*3c90*/  FFMA.FTZ R48, R161, R192, R48 ;  /* 0x000000c0a1307223 */ /* 0x000fe20000010030 */
[----:B------:R-:W-:Y:S01]  /*3ca0*/  FADD.FTZ R199, R176, R199 ;  /* 0x000000c7b0c77221 */ /* 0x000fe20000010000 */
[----:B------:R-:W-:-:S04]  /*3cb0*/  FMUL.FTZ R192, R159, R198 ;  /* 0x000000c69fc07220 */ /* 0x000fc80000410000 */
[----:B------:R-:W-:Y:S01]  /*3cc0*/  FFMA.FTZ R51, R157, R196, R192 ;  /* 0x000000c49d337223 */ /* 0x000fe200000100c0 */
[-C--:B0-----:R-:W-:Y:S01]  /*3cd0*/  FMUL.FTZ R195, R188, R49.reuse ;  /* 0x00000031bcc37220 */ /* 0x081fe20000410000 */
[----:B------:R-:W-:-:S03]  /*3ce0*/  FMUL.FTZ R193, R50, R49 ;  /* 0x0000003132c17220 */ /* 0x000fc60000410000 */
[-C--:B--2---:R-:W-:Y:S01]  /*3cf0*/  FFMA.FTZ R50, R50, R189.reuse, R195 ;  /* 0x000000bd32327223 */ /* 0x084fe200000100c3 */
[----:B------:R-:W-:Y:S01]  /*3d00*/  FFMA.FTZ R193, R188, R189, -R193 ;  /* 0x000000bdbcc17223 */ /* 0x000fe200000108c1 */
[----:B------:R-:W-:Y:S01]  /*3d10*/  FADD.FTZ R195, R175, R48 ;  /* 0x00000030afc37221 */ /* 0x000fe20000010000 */
[----:B------:R-:W-:Y:S01]  /*3d20*/  FMUL.FTZ R48, R160, R199 ;  /* 0x000000c7a0307220 */ /* 0x000fe20000410000 */
[----:B------:R-:W-:Y:S01]  /*3d30*/  @P1 FADD.FTZ R49, R3, R50 ;  /* 0x0000003203311221 */ /* 0x000fe20000010000 */
[----:B------:R-:W-:Y:S01]  /*3d40*/  @P1 FADD.FTZ R189, R2, R193 ;  /* 0x000000c102bd1221 */ /* 0x000fe20000010000 */
[-C--:B------:R-:W-:Y:S01]  /*3d50*/  FMUL.FTZ R193, R160, R195.reuse ;  /* 0x000000c3a0c17220 */ /* 0x080fe20000410000 */
        /* <DEDUP_REMOVED lines=9> */
[----:B------:R-:W-:Y:S01]  /*3df0*/  FADD.FTZ R50, R152, R3 ;  /* 0x0000000398327221 */ /* 0x000fe20000010000 */
[----:B------:R-:W-:Y:S01]  /*3e00*/  FADD.FTZ R46, RZ, R46 ;  /* 0x0000002eff2e7221 */ /* 0x000fe20000010000 */
[-C--:B------:R-:W-:Y:S01]  /*3e10*/  FMUL.FTZ R188, R159, R2.reuse ;  /* 0x000000029fbc7220 */ /* 0x080fe20000410000 */
[----:B------:R-:W-:Y:S01]  /*3e20*/  FFMA.FTZ R192, R157, R2, -R49 ;  /* 0x000000029dc07223 */ /* 0x000fe20000010831 */
[C---:B------:R-:W-:Y:S01]  /*3e30*/  FMUL.FTZ R47, R159.reuse, R50 ;  /* 0x000000329f2f7220 */ /* 0x040fe20000410000 */
[----:B------:R-:W-:Y:S01]  /*3e40*/  FMUL.FTZ R3, R159, R46 ;  /* 0x0000002e9f037220 */ /* 0x000fe20000410000 */
[----:B------:R-:W-:Y:S01]  /*3e50*/  FFMA.FTZ R193, R157, R48, R188 ;  /* 0x000000309dc17223 */ /* 0x000fe200000100bc */
[----:B------:R-:W-:Y:S01]  /*3e60*/  ISETP.NE.AND P1, PT, R191, 0x1f, PT ;  /* 0x0000001fbf00780c */ /* 0x000fe20003f25270 */
        /* <DEDUP_REMOVED lines=11> */
[----:B------:R-:W-:Y:S01]  /*3f20*/  FFMA.FTZ R36, R0, R189, RZ ;  /* 0x000000bd00247223 */ /* 0x000fe200000100ff */
[C---:B------:R-:W-:Y:S01]  /*3f30*/  FFMA.FTZ R37, R158.reuse, R49, -R37 ;  /* 0x000000319e257223 */ /* 0x040fe20000010825 */
[----:B------:R-:W-:Y:S01]  /*3f40*/  FFMA.FTZ R2, R158, R47, R2 ;  /* 0x0000002f9e027223 */ /* 0x000fe20000010002 */
[-C--:B------:R-:W-:Y:S01]  /*3f50*/  FFMA.FTZ R195, R38, R49.reuse, -R195 ;  /* 0x0000003126c37223 */ /* 0x080fe200000108c3 */
[----:B------:R-:W-:Y:S01]  /*3f60*/  FMUL.FTZ R39, R39, R49 ;  /* 0x0000003127277220 */ /* 0x000fe20000410000 */
[----:B------:R-:W-:Y:S01]  /*3f70*/  FADD.FTZ R189, R150, R37 ;  /* 0x0000002596bd7221 */ /* 0x000fe20000010000 */
[----:B------:R-:W-:Y:S01]  /*3f80*/  FADD.FTZ R48, RZ, R2 ;  /* 0x00000002ff307221 */ /* 0x000fe20000010000 */
[----:B------:R-:W-:Y:S01]  /*3f90*/  FFMA.FTZ R194, R133, R195, R36 ;  /* 0x000000c385c27223 */ /* 0x000fe20000010024 */
[----:B------:R-:W-:Y:S01]  /*3fa0*/  FFMA.FTZ R39, R38, R47, R39 ;  /* 0x0000002f26277223 */ /* 0x000fe20000010027 */
[C---:B------:R-:W-:Y:S01]  /*3fb0*/  FMUL.FTZ R36, R162.reuse, R189 ;  /* 0x000000bda2247220 */ /* 0x040fe20000410000 */
[-C--:B------:R-:W-:Y:S01]  /*3fc0*/  FMUL.FTZ R2, R162, R48.reuse ;  /* 0x00000030a2027220 */ /* 0x080fe20000410000 */
[----:B------:R-:W-:Y:S01]  /*3fd0*/  FFMA.FTZ R38, -R0, R3, RZ ;  /* 0x0000000300267223 */ /* 0x000fe200000101ff */
[-C--:B------:R-:W-:Y:S01]  /*3fe0*/  FMUL.FTZ R3, R41, R48.reuse ;  /* 0x0000003029037220 */ /* 0x080fe20000410000 */
[C---:B------:R-:W-:Y:S01]  /*3ff0*/  FFMA.FTZ R36, R161.reuse, R48, R36 ;  /* 0x00000030a1247223 */ /* 0x040fe20000010024 */
[-C--:B------:R-:W-:Y:S01]  /*4000*/  FFMA.FTZ R2, R161, R189.reuse, -R2 ;  /* 0x000000bda1027223 */ /* 0x080fe20000010802 */
[-C--:B------:R-:W-:Y:S01]  /*4010*/  FMUL.FTZ R37, R41, R189.reuse ;  /* 0x000000bd29257220 */ /* 0x080fe20000410000 */
[C---:B------:R-:W-:Y:S01]  /*4020*/  FFMA.FTZ R3, R40.reuse, R189, -R3 ;  /* 0x000000bd28037223 */ /* 0x040fe20000010803 */
[----:B------:R-:W-:Y:S01]  /*4030*/  FADD.FTZ R41, RZ, R36 ;  /* 0x00000024ff297221 */ /* 0x000fe20000010000 */
[----:B------:R-:W-:Y:S01]  /*4040*/  FADD.FTZ R188, R147, R2 ;  /* 0x0000000293bc7221 */ /* 0x000fe20000010000 */
[----:B------:R-:W-:Y:S01]  /*4050*/  FFMA.FTZ R38, -R133, R39, R38 ;  /* 0x0000002785267223 */ /* 0x000fe20000010126 */
        /* <DEDUP_REMOVED lines=8> */
[----:B------:R-:W-:Y:S01]  /*40e0*/  FFMA.FTZ R43, -R135, R37, R38 ;  /* 0x00000025872b7223 */ /* 0x000fe20000010126 */
[----:B------:R0:W1:Y:S04]  /*40f0*/  SHFL.DOWN PT, R193, R51, 0x1, 0x1f ;  /* 0x08201f0033c17f89 */ /* 0x00006800000e0000 */
        /* <DEDUP_REMOVED lines=14> */
.L_x_16589:
[----:B------:R-:W-:Y:S05]  /*41e0*/  BSYNC.RECONVERGENT B0 ;  /* 0x0000000000007941 */ /* 0x000fea0003800200 */
.L_x_16588:
[----:B------:R-:W-:Y:S01]  /*41f0*/  ISETP.GE.AND P1, PT, R104, UR7, PT ;  /* 0x0000000768007c0c */ /* 0x000fe2000bf26270 */
[----:B------:R-:W-:Y:S01]  /*4200*/  FFMA.FTZ R194, R136, R194, R39 ;  /* 0x000000c288c27223 */ /* 0x000fe20000010027 */
[----:B--2---:R-:W-:Y:S01]  /*4210*/  HFMA2 R36, -RZ, RZ, 1.875, 0 ;  /* 0x3f800000ff247431 */ /* 0x004fe200000001ff */
[----:B------:R-:W-:Y:S02]  /*4220*/  CS2R R38, SRZ ;  /* 0x0000000000267805 */ /* 0x000fe4000001ff00 */
[----:B------:R-:W-:Y:S01]  /*4230*/  ISETP.NE.OR P1, PT, R114, RZ, P1 ;  /* 0x000000ff7200720c */ /* 0x000fe20000f25670 */
[C---:B------:R-:W-:Y:S01]  /*4240*/  FMUL.FTZ R2, R164.reuse, R188 ;  /* 0x000000bca4027220 */ /* 0x040fe20000410000 */
[----:B---3--:R-:W-:Y:S01]  /*4250*/  MOV R37, RZ ;  /* 0x000000ff00257202 */ /* 0x008fe20000000f00 */
[-C--:B------:R-:W-:Y:S01]  /*4260*/  FMUL.FTZ R3, R164, R41.reuse ;  /* 0x00000029a4037220 */ /* 0x080fe20000410000 */
[----:B------:R-:W-:Y:S01]  /*4270*/  ISETP.GT.U32.AND P2, PT, R191, 0x1d, PT ;  /* 0x0000001dbf00780c */ /* 0x000fe20003f44070 */
[C---:B------:R-:W-:Y:S01]  /*4280*/  FFMA.FTZ R2, R163.reuse, R41, R2 ;  /* 0x00000029a3027223 */ /* 0x040fe20000010002 */
[----:B------:R-:W-:Y:S01]  /*4290*/  FFMA.FTZ R198, -R136, R196, R43 ;  /* 0x000000c488c67223 */ /* 0x000fe2000001012b */
[----:B------:R-:W-:Y:S01]  /*42a0*/  FFMA.FTZ R3, R163, R188, -R3 ;  /* 0x000000bca3037223 */ /* 0x000fe20000010803 */
[----:B------:R2:W3:Y:S01]  /*42b0*/  SHFL.DOWN PT, R197, R51, 0x2, 0x1f ;  /* 0x08401f0033c57f89 */ /* 0x0004e200000e0000 */
[----:B----4-:R-:W-:Y:S01]  /*42c0*/  FADD.FTZ R40, RZ, R2 ;  /* 0x00000002ff287221 */ /* 0x010fe20000010000 */
[----:B------:R-:W-:Y:S01]  /*42d0*/  BSSY.RECONVERGENT B0, `(.L_x_16590) ;  /* 0x0000019000007945 */ /* 0x000fe20003800200 */
[----:B------:R-:W-:Y:S01]  /*42e0*/  FADD.FTZ R43, R146, R3 ;  /* 0x00000003922b7221 */ /* 0x000fe20000010000 */
[----:B------:R2:W4:Y:S01]  /*42f0*/  SHFL.DOWN PT, R196, R192, 0x2, 0x1f ;  /* 0x08401f00c0c47f89 */ /* 0x00052200000e0000 */
[-C--:B------:R-:W-:Y:S01]  /*4300*/  FMUL.FTZ R3, R33, R40.reuse ;  /* 0x0000002821037220 */ /* 0x080fe20000410000 */
[----:B------:R-:W-:Y:S01]  /*4310*/  ISETP.GT.U32.AND P3, PT, R191, 0x1b, PT ;  /* 0x0000001bbf00780c */ /* 0x000fe20003f64070 */
[-C--:B------:R-:W-:Y:S01]  /*4320*/  FMUL.FTZ R33, R33, R43.reuse ;  /* 0x0000002b21217220 */ /* 0x080fe20000410000 */
[----:B------:R-:W0:Y:S01]  /*4330*/  @!P1 LDS.128 R36, [UR6+0x25d0] ;  /* 0x0025d006ff249984 */ /* 0x000e220008000c00 */
[C---:B------:R-:W-:Y:S01]  /*4340*/  FFMA.FTZ R3, R32.reuse, R43, -R3 ;  /* 0x0000002b20037223 */ /* 0x040fe20000010803 */
[C---:B------:R-:W-:Y:S01]  /*4350*/  ISETP.GT.U32.AND P4, PT, R191.reuse, 0x17, PT ;  /* 0x00000017bf00780c */ /* 0x040fe20003f84070 */
[----:B-1----:R-:W-:Y:S01]  /*4360*/  FFMA.FTZ R193, R32, R40, R33 ;  /* 0x0000002820c17223 */ /* 0x002fe20000010021 */
[----:B------:R-:W-:Y:S01]  /*4370*/  ISETP.GT.U32.AND P5, PT, R191, 0xf, PT ;  /* 0x0000000fbf00780c */ /* 0x000fe20003fa4070 */
[----:B------:R2:W1:Y:S01]  /*4380*/  SHFL.DOWN PT, R32, R187, 0x2, 0x1f ;  /* 0x08401f00bb207f89 */ /* 0x00046200000e0000 */
[----:B------:R-:W-:-:S03]  /*4390*/  FFMA.FTZ R195, R137, R3, R194 ;  /* 0x0000000389c37223 */ /* 0x000fc600000100c2 */
[----:B------:R2:W0:Y:S01]  /*43a0*/  SHFL.DOWN PT, R33, R42, 0x2, 0x1f ;  /* 0x08401f002a217f89 */ /* 0x00042200000e0000 */
[----:B------:R-:W-:Y:S07]  /*43b0*/  @P2 BRA `(.L_x_16591) ;  /* 0x0000000000282947 */ /* 0x000fee0003800000 */
[-C--:B----4-:R-:W-:Y:S01]  /*43c0*/  FMUL.FTZ R194, R187, R196.reuse ;  /* 0x000000c4bbc27220 */ /* 0x090fe20000410000 */
[----:B------:R-:W-:Y:S01]  /*43d0*/  FMUL.FTZ R196, R51, R196 ;  /* 0x000000c433c47220 */ /* 0x000fe20000410000 */
[-C--:B-1----:R-:W-:Y:S01]  /*43e0*/  FMUL.FTZ R2, R187, R32.reuse ;  /* 0x00000020bb027220 */ /* 0x082fe20000410000 */
[C---:B------:R-:W-:Y:S01]  /*43f0*/  FMUL.FTZ R32, R51.reuse, R32 ;  /* 0x0000002033207220 */ /* 0x040fe20000410000 */
[-C--:B0-----:R-:W-:Y:S01]  /*4400*/  FFMA.FTZ R3, R51, R33.reuse, -R194 ;  /* 0x0000002133037223 */ /* 0x081fe200000108c2 */
[----:B------:R-:W-:Y:S01]  /*4410*/  FFMA.FTZ R33, R187, R33, R196 ;  /* 0x00000021bb217223 */ /* 0x000fe200000100c4 */
[-C--:B--23--:R-:W-:Y:S01]  /*4420*/  FFMA.FTZ R51, R51, R197.reuse, -R2 ;  /* 0x000000c533337223 */ /* 0x08cfe20000010802 */
[----:B------:R-:W-:Y:S01]  /*4430*/  FFMA.FTZ R187, R187, R197, R32 ;  /* 0x000000c5bbbb7223 */ /* 0x000fe20000010020 */
[----:B------:R-:W-:Y:S01]  /*4440*/  FADD.FTZ R42, R42, R3 ;  /* 0x000000032a2a7221 */ /* 0x000fe20000010000 */
[----:B------:R-:W-:-:S07]  /*4450*/  FADD.FTZ R192, R192, R33 ;  /* 0x00000021c0c07221 */ /* 0x000fce0000010000 */
.L_x_16591:
[----:B------:R-:W-:Y:S05]  /*4460*/  BSYNC.RECONVERGENT B0 ;  /* 0x0000000000007941 */ /* 0x000fea0003800200 */
.L_x_16590:
[----:B---3--:R3:W2:Y:S01]  /*4470*/  SHFL.DOWN PT, R197, R51, 0x4, 0x1f ;  /* 0x08801f0033c57f89 */ /* 0x0086a200000e0000 */
[----:B------:R-:W-:Y:S03]  /*4480*/  BSSY.RECONVERGENT B0, `(.L_x_16592) ;  /* 0x000000f000007945 */ /* 0x000fe60003800200 */
[----:B-1----:R3:W1:Y:S04]  /*4490*/  SHFL.DOWN PT, R32, R187, 0x4, 0x1f ;  /* 0x08801f00bb207f89 */ /* 0x00266800000e0000 */
[----:B0-----:R3:W0:Y:S04]  /*44a0*/  SHFL.DOWN PT, R33, R42, 0x4, 0x1f ;  /* 0x08801f002a217f89 */ /* 0x00162800000e0000 */
[----:B----4-:R3:W4:Y:S01]  /*44b0*/  SHFL.DOWN PT, R196, R192, 0x4, 0x1f ;  /* 0x08801f00c0c47f89 */ /* 0x01072200000e0000 */
[----:B------:R-:W-:Y:S05]  /*44c0*/  @P3 BRA `(.L_x_16593) ;  /* 0x0000000000283947 */ /* 0x000fea0003800000 */
        /* <DEDUP_REMOVED lines=10> */
.L_x_16593:
[----:B------:R-:W-:Y:S05]  /*4570*/  BSYNC.RECONVERGENT B0 ;  /* 0x0000000000007941 */ /* 0x000fea0003800200 */
.L_x_16592:
[----:B--2---:R2:W2:Y:S01]  /*4580*/  SHFL.DOWN PT, R197, R51, 0x8, 0x1f ;  /* 0x09001f0033c57f89 */ /* 0x0044a200000e0000 */
[----:B------:R-:W-:Y:S03]  /*4590*/  BSSY.RECONVERGENT B0, `(.L_x_16594) ;  /* 0x000000f000007945 */ /* 0x000fe60003800200 */
[----:B-1----:R1:W1:Y:S04]  /*45a0*/  SHFL.DOWN PT, R32, R187, 0x8, 0x1f ;  /* 0x09001f00bb207f89 */ /* 0x00226800000e0000 */
[----:B0-----:R0:W0:Y:S04]  /*45b0*/  SHFL.DOWN PT, R33, R42, 0x8, 0x1f ;  /* 0x09001f002a217f89 */ /* 0x00102800000e0000 */
[----:B----4-:R4:W0:Y:S01]  /*45c0*/  SHFL.DOWN PT, R196, R192, 0x8, 0x1f ;  /* 0x09001f00c0c47f89 */ /* 0x01082200000e0000 */
        /* <DEDUP_REMOVED lines=9> */
[----:B------:R-:W-:Y:S01]  /*4660*/  FADD.FTZ R42, R42, R3 ;  /* 0x000000032a2a7221 */ /* 0x000fe20000010000 */
[----:B----4-:R-:W-:-:S07]  /*4670*/  FADD.FTZ R192, R192, R33 ;  /* 0x00000021c0c07221 */ /* 0x010fce0000010000 */
.L_x_16595:
[----:B------:R-:W-:Y:S05]  /*4680*/  BSYNC.RECONVERGENT B0 ;  /* 0x0000000000007941 */ /* 0x000fea0003800200 */
.L_x_16594:
[----:B--2---:R2:W2:Y:S01]  /*4690*/  SHFL.DOWN PT, R197, R51, 0x10, 0x1f ;  /* 0x0a001f0033c57f89 */ /* 0x0044a200000e0000 */
[----:B------:R-:W-:Y:S03]  /*46a0*/  BSSY.RECONVERGENT B0, `(.L_x_16596) ;  /* 0x000000f000007945 */ /* 0x000fe60003800200 */
[----:B-1----:R1:W1:Y:S04]  /*46b0*/  SHFL.DOWN PT, R32, R187, 0x10, 0x1f ;  /* 0x0a001f00bb207f89 */ /* 0x00226800000e0000 */
        /* <DEDUP_REMOVED lines=13> */
.L_x_16597:
[----:B------:R-:W-:Y:S05]  /*4790*/  BSYNC.RECONVERGENT B0 ;  /* 0x0000000000007941 */ /* 0x000fea0003800200 */
.L_x_16596:
[----:B------:R-:W-:Y:S01]  /*47a0*/  SHFL.DOWN PT, R202, R51, 0x1, 0x1f ;  /* 0x08201f0033ca7f89 */ /* 0x000fe200000e0000 */
[C---:B-1----:R-:W-:Y:S01]  /*47b0*/  FMUL.FTZ R32, R166.reuse, R43 ;  /* 0x0000002ba6207220 */ /* 0x042fe20000410000 */
[-C--:B------:R-:W-:Y:S01]  /*47c0*/  FMUL.FTZ R2, R166, R40.reuse ;  /* 0x00000028a6027220 */ /* 0x080fe20000410000 */
[----:B------:R-:W-:Y:S01]  /*47d0*/  FFMA.FTZ R199, -R137, R193, R198 ;  /* 0x000000c189c77223 */ /* 0x000fe200000101c6 */
[----:B--2---:R-:W1:Y:S01]  /*47e0*/  SHFL.IDX PT, R197, R39, RZ, 0x1f ;  /* 0x00001fff27c57589 */ /* 0x004e6200000e0000 */
[C---:B------:R-:W-:Y:S01]  /*47f0*/  FFMA.FTZ R193, R165.reuse, R40, R32 ;  /* 0x00000028a5c17223 */ /* 0x040fe20000010020 */
[----:B------:R-:W-:Y:S01]  /*4800*/  FFMA.FTZ R2, R165, R43, -R2 ;  /* 0x0000002ba5027223 */ /* 0x000fe20000010802 */
[----:B------:R-:W-:Y:S01]  /*4810*/  ISETP.NE.AND P1, PT, R114, 0x1f, PT ;  /* 0x0000001f7200780c */ /* 0x000fe20003f25270 */
[----:B------:R-:W2:Y:S01]  /*4820*/  SHFL.DOWN PT, R204, R187, 0x1, 0x1f ;  /* 0x08201f00bbcc7f89 */ /* 0x000ea200000e0000 */
[----:B------:R-:W-:Y:S01]  /*4830*/  FADD.FTZ R193, RZ, R193 ;  /* 0x000000c1ffc17221 */ /* 0x000fe20000010000 */
[----:B------:R-:W-:Y:S01]  /*4840*/  FADD.FTZ R194, R145, R2 ;  /* 0x0000000291c27221 */ /* 0x000fe20000010000 */
[----:B0-----:R-:W-:Y:S01]  /*4850*/  IMAD.WIDE.U32 R32, R64, UR4, R74 ;  /* 0x0000000440207c25 */ /* 0x001fe2000f8e004a */
[----:B------:R-:W0:Y:S03]  /*4860*/  SHFL.IDX PT, R196, R38, RZ, 0x1f ;  /* 0x00001fff26c47589 */ /* 0x000e2600000e0000 */
[C---:B------:R-:W-:Y:S01]  /*4870*/  FMUL.FTZ R3, R35.reuse, R193 ;  /* 0x000000c123037220 */ /* 0x040fe20000410000 */
[-C--:B------:R-:W-:Y:S01]  /*4880*/  FMUL.FTZ R198, R35, R194.reuse ;  /* 0x000000c223c67220 */ /* 0x080fe20000410000 */
[----:B------:R-:W-:Y:S01]  /*4890*/  IMAD R35, R65, UR4, R33 ;  /* 0x0000000441237c24 */ /* 0x000fe2000f8e0221 */
[----:B------:R-:W5:Y:S01]  /*48a0*/  SHFL.DOWN PT, R208, R192, 0x1, 0x1f ;  /* 0x08201f00c0d07f89 */ /* 0x000f6200000e0000 */
[-C--:B------:R-:W-:Y:S01]  /*48b0*/  FFMA.FTZ R33, R34, R194.reuse, -R3 ;  /* 0x000000c222217223 */ /* 0x080fe20000010803 */
[----:B------:R-:W-:Y:S01]  /*48c0*/  LEA R2, P2, R32, R127, 0x2 ;  /* 0x0000007f20027211 */ /* 0x000fe200078410ff */
[----:B------:R-:W-:Y:S01]  /*48d0*/  FFMA.FTZ R198, R34, R193, R198 ;  /* 0x000000c122c67223 */ /* 0x000fe200000100c6 */
[----:B------:R-:W5:Y:S01]  /*48e0*/  SHFL.DOWN PT, R206, R42, 0x1, 0x1f ;  /* 0x08201f002ace7f89 */ /* 0x000f6200000e0000 */
[----:B------:R-:W-:Y:S01]  /*48f0*/  FFMA.FTZ R200, R138, R33, R195 ;  /* 0x000000218ac87223 */ /* 0x000fe200000100c3 */
[C---:B------:R-:W-:Y:S01]  /*4900*/  FMUL.FTZ R34, R168.reuse, R194 ;  /* 0x000000c2a8227220 */ /* 0x040fe20000410000 */
[----:B------:R-:W-:Y:S01]  /*4910*/  FMUL.FTZ R33, R168, R193 ;  /* 0x000000c1a8217220 */ /* 0x000fe20000410000 */
[----:B---3--:R-:W3:Y:S01]  /*4920*/  SHFL.IDX PT, R187, R187, RZ, 0x1f ;  /* 0x00001fffbbbb7589 */ /* 0x008ee200000e0000 */
[----:B------:R-:W-:Y:S01]  /*4930*/  LEA.HI.X R3, R32, R125, R35, 0x2, P2 ;  /* 0x0000007d20037211 */ /* 0x000fe200010f1423 */
[----:B------:R-:W-:Y:S01]  /*4940*/  FFMA.FTZ R32, -R138, R198, R199 ;  /* 0x000000c68a207223 */ /* 0x000fe200000101c7 */
[C---:B------:R-:W-:Y:S01]  /*4950*/  FFMA.FTZ R34, R167.reuse, R193, R34 ;  /* 0x000000c1a7227223 */ /* 0x040fe20000010022 */
[-C--:B-1----:R-:W-:Y:S01]  /*4960*/  @P1 FMUL.FTZ R201, R202, R197.reuse ;  /* 0x000000c5cac91220 */ /* 0x082fe20000410000 */
[----:B------:R1:W3:Y:S01]  /*4970*/  SHFL.IDX PT, R195, R51, RZ, 0x1f ;  /* 0x00001fff33c37589 */ /* 0x0002e200000e0000 */
[----:B------:R-:W-:Y:S01]  /*4980*/  FFMA.FTZ R35, R167, R194, -R33 ;  /* 0x000000c2a7237223 */ /* 0x000fe20000010821 */
[----:B------:R-:W-:Y:S01]  /*4990*/  FADD.FTZ R33, RZ, R34 ;  /* 0x00000022ff217221 */ /* 0x000fe20000010000 */
[----:B--2---:R-:W-:Y:S01]  /*49a0*/  @P1 FMUL.FTZ R199, R204, R197 ;  /* 0x000000c5ccc71220 */ /* 0x004fe20000410000 */
[----:B----4-:R-:W-:Y:S01]  /*49b0*/  SHFL.IDX PT, R192, R192, RZ, 0x1f ;  /* 0x00001fffc0c07589 */ /* 0x010fe200000e0000 */
[----:B------:R-:W-:Y:S01]  /*49c0*/  FADD.FTZ R35, R144, R35 ;  /* 0x0000002390237221 */ /* 0x000fe20000010000 */
[----:B------:R-:W-:Y:S01]  /*49d0*/  ISETP.NE.AND P3, PT, R114, RZ, PT ;  /* 0x000000ff7200720c */ /* 0x000fe20003f65270 */
[-C--:B0-----:R-:W-:Y:S01]  /*49e0*/  @P1 FFMA.FTZ R201, R204, R196.reuse, R201 ;  /* 0x000000c4ccc91223 */ /* 0x081fe200000100c9 */
[----:B------:R-:W-:Y:S01]  /*49f0*/  @P1 FFMA.FTZ R199, R202, R196, -R199 ;  /* 0x000000c4cac71223 */ /* 0x000fe200000108c7 */
[C---:B-1----:R-:W-:Y:S01]  /*4a00*/  FMUL.FTZ R51, R29.reuse, R33 ;  /* 0x000000211d337220 */ /* 0x042fe20000410000 */
[----:B------:R-:W-:Y:S01]  /*4a10*/  FMUL.FTZ R198, R29, R35 ;  /* 0x000000231dc67220 */ /* 0x000fe20000410000 */
[----:B-----5:R-:W-:Y:S01]  /*4a20*/  @P1 FADD.FTZ R197, R208, R201 ;  /* 0x000000c9d0c51221 */ /* 0x020fe20000010000 */
[----:B------:R-:W-:Y:S01]  /*4a30*/  FMUL.FTZ R202, R78, R40 ;  /* 0x000000284eca7220 */ /* 0x000fe20000410000 */
[----:B------:R-:W-:Y:S01]  /*4a40*/  BSSY.RECONVERGENT B0, `(.L_x_16598) ;  /* 0x00000d5000007945 */ /* 0x000fe20003800200 */
[----:B------:R-:W-:Y:S01]  /*4a50*/  @P1 FADD.FTZ R196, R206, R199 ;  /* 0x000000c7cec41221 */ /* 0x000fe20000010000 */
[----:B------:R-:W-:Y:S01]  /*4a60*/  FMUL.FTZ R29, R197, R45 ;  /* 0x0000002dc51d7220 */ /* 0x000fe20000410000 */
[----:B------:R-:W-:Y:S01]  /*4a70*/  FMUL.FTZ R206, R78, R33 ;  /* 0x000000214ece7220 */ /* 0x000fe20000410000 */
[----:B------:R-:W-:Y:S01]  /*4a80*/  FFMA.FTZ R202, R79, R43, R202 ;  /* 0x0000002b4fca7223 */ /* 0x000fe200000100ca */
[C---:B------:R-:W-:Y:S01]  /*4a90*/  FMUL.FTZ R34, R196.reuse, R45 ;  /* 0x0000002dc4227220 */ /* 0x040fe20000410000 */
[-C--:B------:R-:W-:Y:S01]  /*4aa0*/  FFMA.FTZ R196, R196, R44.reuse, R29 ;  /* 0x0000002cc4c47223 */ /* 0x080fe2000001001d */
[C---:B------:R-:W-:Y:S01]  /*4ab0*/  FFMA.FTZ R45, R28.reuse, R35, -R51 ;  /* 0x000000231c2d7223 */ /* 0x040fe20000010833 */
[----:B------:R0:W1:Y:S01]  /*4ac0*/  SHFL.IDX PT, R29, R42, RZ, 0x1f ;  /* 0x00001fff2a1d7589 */ /* 0x00006200000e0000 */
[----:B------:R-:W-:Y:S01]  /*4ad0*/  FFMA.FTZ R51, R197, R44, -R34 ;  /* 0x0000002cc5337223 */ /* 0x000fe20000010822 */
[----:B---3--:R-:W-:Y:S01]  /*4ae0*/  FMUL.FTZ R34, R187, R39 ;  /* 0x00000027bb227220 */ /* 0x008fe20000410000 */
[----:B------:R-:W-:Y:S01]  /*4af0*/  FADD.FTZ R185, R185, R196 ;  /* 0x000000c4b9b97221 */ /* 0x000fe20000010000 */
[----:B------:R-:W-:Y:S01]  /*4b00*/  FFMA.FTZ R28, R28, R33, R198 ;  /* 0x000000211c1c7223 */ /* 0x000fe200000100c6 */
[----:B------:R-:W-:Y:S01]  /*4b10*/  FADD.FTZ R51, R186, R51 ;  /* 0x00000033ba337221 */ /* 0x000fe20000010000 */
[----:B------:R-:W-:Y:S01]  /*4b20*/  FFMA.FTZ R45, R139, R45, R200 ;  /* 0x0000002d8b2d7223 */ /* 0x000fe200000100c8 */
[-C--:B------:R-:W-:Y:S01]  /*4b30*/  FFMA.FTZ R196, R195, R38.reuse, -R34 ;  /* 0x00000026c3c47223 */ /* 0x080fe20000010822 */
[----:B------:R-:W-:Y:S01]  /*4b40*/  FMUL.FTZ R198, R187, R38 ;  /* 0x00000026bbc67220 */ /* 0x000fe20000410000 */
[C---:B------:R-:W-:Y:S01]  /*4b50*/  FMUL.FTZ R34, R172.reuse, R33 ;  /* 0x00000021ac227220 */ /* 0x040fe20000410000 */
[C---:B------:R-:W-:Y:S01]  /*4b60*/  FMUL.FTZ R38, R172.reuse, R35 ;  /* 0x00000023ac267220 */ /* 0x040fe20000410000 */
[C---:B------:R-:W-:Y:S01]  /*4b70*/  FMUL.FTZ R200, R172.reuse, R51 ;  /* 0x00000033acc87220 */ /* 0x040fe20000410000 */
[----:B------:R-:W-:Y:S01]  /*4b80*/  FMUL.FTZ R172, R172, R185 ;  /* 0x000000b9acac7220 */ /* 0x000fe20000410000 */
[C---:B0-----:R-:W-:Y:S01]  /*4b90*/  FFMA.FTZ R42, R171.reuse, R35, -R34 ;  /* 0x00000023ab2a7223 */ /* 0x041fe20000010822 */
[C---:B------:R-:W-:Y:S01]  /*4ba0*/  FFMA.FTZ R199, R171.reuse, R33, R38 ;  /* 0x00000021abc77223 */ /* 0x040fe20000010026 */
[C---:B------:R-:W-:Y:S01]  /*4bb0*/  FFMA.FTZ R200, R171.reuse, R185, R200 ;  /* 0x000000b9abc87223 */ /* 0x040fe200000100c8 */
[----:B------:R-:W-:Y:S01]  /*4bc0*/  FFMA.FTZ R171, R171, R51, -R172 ;  /* 0x00000033abab7223 */ /* 0x000fe200000108ac */
[-C--:B------:R-:W-:Y:S01]  /*4bd0*/  FMUL.FTZ R34, R78, R46.reuse ;  /* 0x0000002e4e227220 */ /* 0x080fe20000410000 */
[----:B------:R-:W-:Y:S01]  /*4be0*/  FMUL.FTZ R44, R187, R37 ;  /* 0x00000025bb2c7220 */ /* 0x000fe20000410000 */
[----:B------:R-:W-:Y:S01]  /*4bf0*/  FFMA.FTZ R39, R195, R39, R198 ;  /* 0x00000027c3277223 */ /* 0x000fe200000100c6 */
[----:B------:R-:W-:Y:S01]  /*4c00*/  FADD.FTZ R184, R184, R171 ;  /* 0x000000abb8b87221 */ /* 0x000fe20000010000 */
[----:B------:R-:W-:Y:S01]  /*4c10*/  FMUL.FTZ R171, R79, R46 ;  /* 0x0000002e4fab7220 */ /* 0x000fe20000410000 */
[-C--:B------:R-:W-:Y:S01]  /*4c20*/  FMUL.FTZ R186, R187, R36.reuse ;  /* 0x00000024bbba7220 */ /* 0x080fe20000410000 */
[----:B------:R-:W-:Y:S01]  /*4c30*/  FFMA.FTZ R36, R195, R36, -R44 ;  /* 0x00000024c3247223 */ /* 0x000fe2000001082c */
[----:B-1----:R-:W-:Y:S01]  /*4c40*/  FADD.FTZ R38, R29, R196 ;  /* 0x000000c41d267221 */ /* 0x002fe20000010000 */
[CC--:B------:R-:W-:Y:S01]  /*4c50*/  FFMA.FTZ R171, R78.reuse, R50.reuse, -R171 ;  /* 0x000000324eab7223 */ /* 0x0c0fe200000108ab */
[C---:B------:R-:W-:Y:S01]  /*4c60*/  FFMA.FTZ R29, R79.reuse, R50, R34 ;  /* 0x000000324f1d7223 */ /* 0x040fe20000010022 */
[----:B------:R-:W-:Y:S01]  /*4c70*/  P2R R34, PR, RZ, 0x8 ;  /* 0x00000008ff227803 */ /* 0x000fe20000000000 */
[----:B------:R-:W-:Y:S01]  /*4c80*/  FMUL.FTZ R34, R78, R47 ;  /* 0x0000002f4e227220 */ /* 0x000fe20000410000 */
[----:B------:R-:W-:Y:S01]  /*4c90*/  FMUL.FTZ R172, R0, R171 ;  /* 0x000000ab00ac7220 */ /* 0x000fe20000410000 */
[C---:B------:R-:W-:Y:S01]  /*4ca0*/  FMUL.FTZ R171, R79.reuse, R41 ;  /* 0x000000294fab7220 */ /* 0x040fe20000410000 */
[----:B------:R-:W-:Y:S01]  /*4cb0*/  FADD.FTZ R39, R192, R39 ;  /* 0x00000027c0277221 */ /* 0x000fe20000010000 */
[C---:B------:R-:W-:Y:S01]  /*4cc0*/  FMUL.FTZ R44, R79.reuse, R48 ;  /* 0x000000304f2c7220 */ /* 0x040fe20000410000 */
[----:B------:R-:W-:Y:S01]  /*4cd0*/  FFMA.FTZ R192, R79, R49, R34 ;  /* 0x000000314fc07223 */ /* 0x000fe20000010022 */
[----:B------:R-:W-:Y:S01]  /*4ce0*/  FFMA.FTZ R37, R195, R37, R186 ;  /* 0x00000025c3257223 */ /* 0x000fe200000100ba */
[C---:B------:R-:W-:Y:S01]  /*4cf0*/  FMUL.FTZ R34, R78.reuse, R41 ;  /* 0x000000294e227220 */ /* 0x040fe20000410000 */
[C---:B------:R-:W-:Y:S01]  /*4d00*/  FFMA.FTZ R195, R78.reuse, R188, -R171 ;  /* 0x000000bc4ec37223 */ /* 0x040fe200000108ab */
[C---:B------:R-:W-:Y:S01]  /*4d10*/  FFMA.FTZ R196, R78.reuse, R189, -R44 ;  /* 0x000000bd4ec47223 */ /* 0x040fe2000001082c */
[C---:B------:R-:W-:Y:S01]  /*4d20*/  FMUL.FTZ R171, R79.reuse, R193 ;  /* 0x000000c14fab7220 */ /* 0x040fe20000410000 */
[C---:B------:R-:W-:Y:S01]  /*4d30*/  FMUL.FTZ R44, R79.reuse, R40 ;  /* 0x000000284f2c7220 */ /* 0x040fe20000410000 */
[----:B------:R-:W-:Y:S01]  /*4d40*/  FFMA.FTZ R197, R79, R188, R34 ;  /* 0x000000bc4fc57223 */ /* 0x000fe20000010022 */
[----:B------:R-:W-:Y:S01]  /*4d50*/  FADD.FTZ R34, RZ, R199 ;  /* 0x000000c7ff227221 */ /* 0x000fe20000010000 */
[----:B------:R-:W-:Y:S01]  /*4d60*/  FADD.FTZ R183, R183, R200 ;  /* 0x000000c8b7b77221 */ /* 0x000fe20000010000 */
[C---:B------:R-:W-:Y:S01]  /*4d70*/  FFMA.FTZ R199, R78.reuse, R194, -R171 ;  /* 0x000000c24ec77223 */ /* 0x040fe200000108ab */
[C---:B------:R-:W-:Y:S01]  /*4d80*/  FFMA.FTZ R200, R78.reuse, R43, -R44 ;  /* 0x0000002b4ec87223 */ /* 0x040fe2000001082c */
[C---:B------:R-:W-:Y:S01]  /*4d90*/  FMUL.FTZ R171, R79.reuse, R33 ;  /* 0x000000214fab7220 */ /* 0x040fe20000410000 */
[C---:B------:R-:W-:Y:S01]  /*4da0*/  FMUL.FTZ R44, R78.reuse, R193 ;  /* 0x000000c14e2c7220 */ /* 0x040fe20000410000 */
[----:B------:R-:W-:Y:S01]  /*4db0*/  FMUL.FTZ R187, R79, R47 ;  /* 0x0000002f4fbb7220 */ /* 0x000fe20000410000 */
[C---:B------:R-:W-:Y:S01]  /*4dc0*/  FMUL.FTZ R198, R78.reuse, R48 ;  /* 0x000000304ec67220 */ /* 0x040fe20000410000 */
[C---:B------:R-:W-:Y:S01]  /*4dd0*/  FFMA.FTZ R204, R78.reuse, R35, -R171 ;  /* 0x000000234ecc7223 */ /* 0x040fe200000108ab */
[----:B------:R-:W-:Y:S01]  /*4de0*/  FADD.FTZ R42, R143, R42 ;  /* 0x0000002a8f2a7221 */ /* 0x000fe20000010000 */
[C---:B------:R-:W-:Y:S01]  /*4df0*/  FFMA.FTZ R201, R79.reuse, R194, R44 ;  /* 0x000000c24fc97223 */ /* 0x040fe2000001002c */
[-C--:B------:R-:W-:Y:S01]  /*4e00*/  FMUL.FTZ R171, R78, R34.reuse ;  /* 0x000000224eab7220 */ /* 0x080fe20000410000 */
[----:B------:R-:W-:Y:S01]  /*4e10*/  FMUL.FTZ R44, R168, R183 ;  /* 0x000000b7a82c7220 */ /* 0x000fe20000410000 */
[----:B------:R-:W-:Y:S01]  /*4e20*/  FFMA.FTZ R186, R78, R49, -R187 ;  /* 0x000000314eba7223 */ /* 0x000fe200000108bb */
[C---:B------:R-:W-:Y:S01]  /*4e30*/  FFMA.FTZ R198, R79.reuse, R189, R198 ;  /* 0x000000bd4fc67223 */ /* 0x040fe200000100c6 */
[C---:B------:R-:W-:Y:S01]  /*4e40*/  FMUL.FTZ R187, R79.reuse, R34 ;  /* 0x000000224fbb7220 */ /* 0x040fe20000410000 */
[----:B------:R-:W-:Y:S01]  /*4e50*/  FMUL.FTZ R168, R168, R184 ;  /* 0x000000b8a8a87220 */ /* 0x000fe20000410000 */
[C---:B------:R-:W-:Y:S01]  /*4e60*/  FFMA.FTZ R206, R79.reuse, R35, R206 ;  /* 0x000000234fce7223 */ /* 0x040fe200000100ce */
[----:B------:R-:W-:Y:S01]  /*4e70*/  FFMA.FTZ R205, R79, R42, R171 ;  /* 0x0000002a4fcd7223 */ /* 0x000fe200000100ab */
[C---:B------:R-:W-:Y:S01]  /*4e80*/  FFMA.FTZ R79, R167.reuse, R184, -R44 ;  /* 0x000000b8a74f7223 */ /* 0x040fe2000001082c */
[----:B------:R-:W-:Y:S01]  /*4e90*/  FFMA.FTZ R168, R167, R183, R168 ;  /* 0x000000b7a7a87223 */ /* 0x000fe200000100a8 */
[----:B------:R0:W-:Y:S01]  /*4ea0*/  @!P3 STS.128 [UR6+0x25d0], R36 ;  /* 0x0025d024ff00b988 */ /* 0x0001e20008000c06 */
[----:B------:R-:W-:Y:S01]  /*4eb0*/  FMUL.FTZ R29, R0, -R29 ;  /* 0x8000001d001d7220 */ /* 0x000fe20000410000 */
[----:B------:R-:W-:Y:S01]  /*4ec0*/  FADD.FTZ R79, R182, R79 ;  /* 0x0000004fb64f7221 */ /* 0x000fe20000010000 */
[----:B------:R-:W-:Y:S01]  /*4ed0*/  FADD.FTZ R181, R181, R168 ;  /* 0x000000a8b5b57221 */ /* 0x000fe20000010000 */
[----:B------:R-:W-:Y:S01]  /*4ee0*/  STS [R99+0x840], R172 ;  /* 0x000840ac63007388 */ /* 0x000fe20000000800 */
[----:B------:R-:W-:Y:S01]  /*4ef0*/  FMUL.FTZ R167, R133, R186 ;  /* 0x000000ba85a77220 */ /* 0x000fe20000410000 */
[C---:B------:R-:W-:Y:S01]  /*4f00*/  FMUL.FTZ R44, R166.reuse, R79 ;  /* 0x0000004fa62c7220 */ /* 0x040fe20000410000 */
[-C--:B------:R-:W-:Y:S01]  /*4f10*/  FMUL.FTZ R166, R166, R181.reuse ;  /* 0x000000b5a6a67220 */ /* 0x080fe20000410000 */
[----:B------:R-:W-:Y:S01]  /*4f20*/  STS [R98+0x4], R29 ;  /* 0x0000041d62007388 */ /* 0x000fe20000000800 */
[----:B------:R-:W-:Y:S01]  /*4f30*/  FFMA.FTZ R203, R78, R42, -R187 ;  /* 0x0000002a4ecb7223 */ /* 0x000fe200000108bb */
[----:B------:R-:W-:Y:S01]  /*4f40*/  FFMA.FTZ R44, R165, R181, R44 ;  /* 0x000000b5a52c7223 */ /* 0x000fe2000001002c */
[----:B------:R-:W-:Y:S01]  /*4f50*/  FMUL.FTZ R171, R133, -R192 ;  /* 0x800000c085ab7220 */ /* 0x000fe20000410000 */
[----:B------:R1:W-:Y:S01]  /*4f60*/  STS [R98+0x8], R167 ;  /* 0x000008a762007388 */ /* 0x0003e20000000800 */
[----:B------:R-:W-:Y:S01]  /*4f70*/  FMUL.FTZ R187, R135, -R198 ;  /* 0x800000c687bb7220 */ /* 0x000fe20000410000 */
[----:B0-----:R-:W-:Y:S01]  /*4f80*/  FFMA.FTZ R37, R165, R79, -R166 ;  /* 0x0000004fa5257223 */ /* 0x001fe200000108a6 */
[----:B------:R-:W-:Y:S01]  /*4f90*/  FADD.FTZ R179, R179, R44 ;  /* 0x0000002cb3b37221 */ /* 0x000fe20000010000 */
[----:B------:R-:W-:Y:S01]  /*4fa0*/  FMUL.FTZ R165, R135, R196 ;  /* 0x000000c487a57220 */ /* 0x000fe20000410000 */
[----:B------:R-:W-:Y:S01]  /*4fb0*/  FMUL.FTZ R195, R136, R195 ;  /* 0x000000c388c37220 */ /* 0x000fe20000410000 */
[----:B------:R-:W-:Y:S01]  /*4fc0*/  FADD.FTZ R37, R180, R37 ;  /* 0x00000025b4257221 */ /* 0x000fe20000010000 */
[----:B------:R-:W-:Y:S01]  /*4fd0*/  FMUL.FTZ R36, R164, R179 ;  /* 0x000000b3a4247220 */ /* 0x000fe20000410000 */
[----:B------:R-:W-:Y:S01]  /*4fe0*/  FMUL.FTZ R197, R136, -R197 ;  /* 0x800000c588c57220 */ /* 0x000fe20000410000 */
[----:B------:R0:W-:Y:S01]  /*4ff0*/  STS [R98+0x10], R165 ;  /* 0x000010a562007388 */ /* 0x0001e20000000800 */
[-C--:B------:R-:W-:Y:S01]  /*5000*/  FMUL.FTZ R164, R164, R37.reuse ;  /* 0x00000025a4a47220 */ /* 0x080fe20000410000 */
[C---:B------:R-:W-:Y:S01]  /*5010*/  FFMA.FTZ R39, R163.reuse, R37, -R36 ;  /* 0x00000025a3277223 */ /* 0x040fe20000010824 */
[C---:B------:R-:W-:Y:S01]  /*5020*/  FMUL.FTZ R199, R138.reuse, R199 ;  /* 0x000000c78ac77220 */ /* 0x040fe20000410000 */
[----:B------:R-:W-:Y:S01]  /*5030*/  FMUL.FTZ R201, R138, -R201 ;  /* 0x800000c98ac97220 */ /* 0x000fe20000410000 */
[----:B------:R-:W-:Y:S01]  /*5040*/  FFMA.FTZ R164, R163, R179, R164 ;  /* 0x000000b3a3a47223 */ /* 0x000fe200000100a4 */
[----:B------:R-:W-:Y:S01]  /*5050*/  FADD.FTZ R39, R178, R39 ;  /* 0x00000027b2277221 */ /* 0x000fe20000010000 */
[----:B------:R-:W-:Y:S01]  /*5060*/  FMUL.FTZ R163, R137, R200 ;  /* 0x000000c889a37220 */ /* 0x000fe20000410000 */
[----:B-1----:R-:W-:Y:S01]  /*5070*/  FMUL.FTZ R167, R139, R204 ;  /* 0x000000cc8ba77220 */ /* 0x002fe20000410000 */
[----:B------:R-:W-:Y:S01]  /*5080*/  FADD.FTZ R177, R177, R164 ;  /* 0x000000a4b1b17221 */ /* 0x000fe20000010000 */
[----:B------:R-:W-:Y:S01]  /*5090*/  FMUL.FTZ R36, R162, R39 ;  /* 0x00000027a2247220 */ /* 0x000fe20000410000 */
[----:B0-----:R-:W-:Y:S01]  /*50a0*/  FMUL.FTZ R165, R137, -R202 ;  /* 0x800000ca89a57220 */ /* 0x001fe20000410000 */
[----:B------:R-:W-:Y:S01]  /*50b0*/  FMUL.FTZ R203, R156, R203 ;  /* 0x000000cb9ccb7220 */ /* 0x000fe20000410000 */
[-C--:B------:R-:W-:Y:S01]  /*50c0*/  FMUL.FTZ R162, R162, R177.reuse ;  /* 0x000000b1a2a27220 */ /* 0x080fe20000410000 */
[C---:B------:R-:W-:Y:S01]  /*50d0*/  FFMA.FTZ R36, R161.reuse, R177, R36 ;  /* 0x000000b1a1247223 */ /* 0x040fe20000010024 */
[----:B------:R-:W-:Y:S01]  /*50e0*/  FMUL.FTZ R205, R156, -R205 ;  /* 0x800000cd9ccd7220 */ /* 0x000fe20000410000 */
[----:B------:R0:W-:Y:S01]  /*50f0*/  STS [R98+0x24], R165 ;  /* 0x000024a562007388 */ /* 0x0001e20000000800 */
[----:B------:R-:W-:Y:S01]  /*5100*/  FFMA.FTZ R161, R161, R39, -R162 ;  /* 0x00000027a1a17223 */ /* 0x000fe200000108a2 */
[----:B------:R-:W-:Y:S01]  /*5110*/  FADD.FTZ R175, R175, R36 ;  /* 0x00000024afaf7221 */ /* 0x000fe20000010000 */
[----:B------:R-:W-:Y:S01]  /*5120*/  FADD.FTZ R50, -R152, R50 ;  /* 0x0000003298327221 */ /* 0x000fe20000010100 */
[----:B------:R1:W-:Y:S01]  /*5130*/  STS [R98+0xc], R171 ;  /* 0x00000cab62007388 */ /* 0x0003e20000000800 */
[----:B------:R-:W-:Y:S01]  /*5140*/  FADD.FTZ R161, R176, R161 ;  /* 0x000000a1b0a17221 */ /* 0x000fe20000010000 */
[----:B------:R-:W-:Y:S01]  /*5150*/  FMUL.FTZ R29, R160, R175 ;  /* 0x000000afa01d7220 */ /* 0x000fe20000410000 */
[----:B------:R-:W-:Y:S01]  /*5160*/  FADD.FTZ R78, -R150, R189 ;  /* 0x000000bd964e7221 */ /* 0x000fe20000010100 */
[----:B------:R-:W-:Y:S01]  /*5170*/  STS [R98+0x14], R187 ;  /* 0x000014bb62007388 */ /* 0x000fe20000000800 */
[-C--:B------:R-:W-:Y:S01]  /*5180*/  FMUL.FTZ R160, R160, R161.reuse ;  /* 0x000000a1a0a07220 */ /* 0x080fe20000410000 */
[C---:B------:R-:W-:Y:S01]  /*5190*/  FFMA.FTZ R29, R158.reuse, R161, -R29 ;  /* 0x000000a19e1d7223 */ /* 0x040fe2000001081d */
[----:B0-----:R-:W-:Y:S01]  /*51a0*/  FMUL.FTZ R165, R139, -R206 ;  /* 0x800000ce8ba57220 */ /* 0x001fe20000410000 */
[----:B------:R-:W-:Y:S01]  /*51b0*/  STS [R98+0x18], R195 ;  /* 0x000018c362007388 */ /* 0x000fe20000000800 */
[----:B------:R-:W-:Y:S01]  /*51c0*/  FFMA.FTZ R36, R158, R175, R160 ;  /* 0x000000af9e247223 */ /* 0x000fe200000100a0 */
[----:B------:R-:W-:Y:S01]  /*51d0*/  FADD.FTZ R174, R174, R29 ;  /* 0x0000001daeae7221 */ /* 0x000fe20000010000 */
[----:B-1----:R-:W-:Y:S01]  /*51e0*/  FMUL.FTZ R171, R161, R124 ;  /* 0x0000007ca1ab7220 */ /* 0x002fe20000410000 */
[----:B------:R-:W-:Y:S01]  /*51f0*/  STS [R98+0x1c], R197 ;  /* 0x00001cc562007388 */ /* 0x000fe20000000800 */
[----:B------:R-:W-:Y:S01]  /*5200*/  FADD.FTZ R36, R173, R36 ;  /* 0x00000024ad247221 */ /* 0x000fe20000010000 */
[C---:B------:R-:W-:Y:S01]  /*5210*/  FMUL.FTZ R38, R159.reuse, R174 ;  /* 0x000000ae9f267220 */ /* 0x040fe20000410000 */
[----:B------:R-:W-:Y:S01]  /*5220*/  FMUL.FTZ R158, R174, R122 ;  /* 0x0000007aae9e7220 */ /* 0x000fe20000410000 */
[----:B------:R0:W-:Y:S01]  /*5230*/  STS [R98+0x20], R163 ;  /* 0x000020a362007388 */ /* 0x0001e20000000800 */
[-C--:B------:R-:W-:Y:S01]  /*5240*/  FMUL.FTZ R159, R159, R36.reuse ;  /* 0x000000249f9f7220 */ /* 0x080fe20000410000 */
[C---:B------:R-:W-:Y:S01]  /*5250*/  FFMA.FTZ R29, R157.reuse, R36, R38 ;  /* 0x000000249d1d7223 */ /* 0x040fe20000010026 */
[----:B------:R-:W-:Y:S01]  /*5260*/  FMUL.FTZ R44, R36, R122 ;  /* 0x0000007a242c7220 */ /* 0x000fe20000410000 */
[----:B------:R-:W-:Y:S01]  /*5270*/  STS [R98+0x28], R199 ;  /* 0x000028c762007388 */ /* 0x000fe20000000800 */
[----:B------:R-:W-:Y:S01]  /*5280*/  FFMA.FTZ R38, R157, R174, -R159 ;  /* 0x000000ae9d267223 */ /* 0x000fe2000001089f */
[----:B------:R-:W-:Y:S01]  /*5290*/  FADD.FTZ R157, R170, R29 ;  /* 0x0000001daa9d7221 */ /* 0x000fe20000010000 */
[----:B------:R-:W-:Y:S01]  /*52a0*/  FMUL.FTZ R160, R47, R44 ;  /* 0x0000002c2fa07220 */ /* 0x000fe20000410000 */
[----:B------:R-:W-:Y:S01]  /*52b0*/  STS [R98+0x2c], R201 ;  /* 0x00002cc962007388 */ /* 0x000fe20000000800 */
[----:B------:R-:W-:Y:S01]  /*52c0*/  FADD.FTZ R169, R169, R38 ;  /* 0x00000026a9a97221 */ /* 0x000fe20000010000 */
[----:B0-----:R-:W-:Y:S01]  /*52d0*/  FADD.FTZ R163, -R151, R49 ;  /* 0x0000003197a37221 */ /* 0x001fe20000010100 */
[-C--:B------:R-:W-:Y:S01]  /*52e0*/  FMUL.FTZ R49, R157, R120.reuse ;  /* 0x000000789d317220 */ /* 0x080fe20000410000 */
[----:B------:R0:W-:Y:S01]  /*52f0*/  STS [R98+0x30], R167 ;  /* 0x000030a762007388 */ /* 0x0001e20000000800 */
[----:B------:R-:W-:Y:S01]  /*5300*/  FMUL.FTZ R29, R169, R120 ;  /* 0x00000078a91d7220 */ /* 0x000fe20000410000 */
[----:B------:R-:W-:Y:S01]  /*5310*/  FMUL.FTZ R159, R175, R124 ;  /* 0x0000007caf9f7220 */ /* 0x000fe20000410000 */
[-C--:B------:R-:W-:Y:S01]  /*5320*/  FFMA.FTZ R160, R163, R158.reuse, -R160 ;  /* 0x0000009ea3a07223 */ /* 0x080fe200000108a0 */
[----:B------:R1:W-:Y:S01]  /*5330*/  STS [R98+0x34], R165 ;  /* 0x000034a562007388 */ /* 0x0003e20000000800 */
[----:B------:R-:W-:Y:S01]  /*5340*/  FMUL.FTZ R158, R47, R158 ;  /* 0x0000009e2f9e7220 */ /* 0x000fe20000410000 */
[----:B------:R-:W-:Y:S01]  /*5350*/  FMUL.FTZ R173, R48, R159 ;  /* 0x0000009f30ad7220 */ /* 0x000fe20000410000 */
[----:B------:R-:W-:Y:S01]  /*5360*/  FMUL.FTZ R38, R177, R126 ;  /* 0x0000007eb1267220 */ /* 0x000fe20000410000 */
[----:B------:R2:W-:Y:S01]  /*5370*/  STS [R98+0x38], R203 ;  /* 0x000038cb62007388 */ /* 0x0005e20000000800 */
[----:B------:R-:W-:Y:S01]  /*5380*/  FFMA.FTZ R158, R163, R44, R158 ;  /* 0x0000002ca39e7223 */ /* 0x000fe2000001009e */
[----:B------:R-:W-:Y:S01]  /*5390*/  FFMA.FTZ R173, R78, R171, -R173 ;  /* 0x000000ab4ead7223 */ /* 0x000fe200000108ad */
[----:B0-----:R-:W-:Y:S01]  /*53a0*/  FADD.FTZ R167, -R147, R188 ;  /* 0x000000bc93a77221 */ /* 0x001fe20000010100 */
[----:B------:R2:W-:Y:S01]  /*53b0*/  STS [R98+0x3c], R205 ;  /* 0x00003ccd62007388 */ /* 0x0005e20000000800 */
[----:B------:R-:W-:Y:S01]  /*53c0*/  FMUL.FTZ R162, R39, R126 ;  /* 0x0000007e27a27220 */ /* 0x000fe20000410000 */
[----:B-1----:R-:W-:Y:S01]  /*53d0*/  FMUL.FTZ R165, R46, R49 ;  /* 0x000000312ea57220 */ /* 0x002fe20000410000 */
[----:B------:R-:W-:Y:S01]  /*53e0*/  FMUL.FTZ R171, R48, R171 ;  /* 0x000000ab30ab7220 */ /* 0x000fe20000410000 */
[----:B------:R-:W-:Y:S01]  /*53f0*/  BAR.SYNC.DEFER_BLOCKING 0x0 ;  /* 0x0000000000007b1d */ /* 0x000fe20000010000 */
[----:B------:R-:W-:Y:S01]  /*5400*/  FMUL.FTZ R164, R41, R38 ;  /* 0x0000002629a47220 */ /* 0x000fe20000410000 */
[-C--:B------:R-:W-:Y:S01]  /*5410*/  FFMA.FTZ R165, R50, R29.reuse, -R165 ;  /* 0x0000001d32a57223 */ /* 0x080fe200000108a5 */
[----:B------:R-:W-:Y:S01]  /*5420*/  FMUL.FTZ R29, R46, R29 ;  /* 0x0000001d2e1d7220 */ /* 0x000fe20000410000 */
[----:B------:R-:W-:Y:S01]  /*5430*/  FMUL.FTZ R166, R79, R130 ;  /* 0x000000824fa67220 */ /* 0x000fe20000410000 */
[-C--:B------:R-:W-:Y:S01]  /*5440*/  FFMA.FTZ R164, R167, R162.reuse, -R164 ;  /* 0x000000a2a7a47223 */ /* 0x080fe200000108a4 */
[----:B------:R-:W-:Y:S01]  /*5450*/  FADD.FTZ R165, RZ, R165 ;  /* 0x000000a5ffa57221 */ /* 0x000fe20000010000 */
[----:B------:R-:W-:Y:S01]  /*5460*/  FFMA.FTZ R29, R50, R49, R29 ;  /* 0x00000031321d7223 */ /* 0x000fe2000001001d */
[----:B------:R-:W-:Y:S01]  /*5470*/  FMUL.FTZ R162, R41, R162 ;  /* 0x000000a229a27220 */ /* 0x000fe20000410000 */
[----:B------:R-:W-:Y:S01]  /*5480*/  FMUL.FTZ R168, R193, R166 ;  /* 0x000000a6c1a87220 */ /* 0x000fe20000410000 */
[----:B------:R-:W-:Y:S01]  /*5490*/  FADD.FTZ R160, R165, R160 ;  /* 0x000000a0a5a07221 */ /* 0x000fe20000010000 */
[----:B------:R-:W-:Y:S01]  /*54a0*/  FADD.FTZ R29, RZ, R29 ;  /* 0x0000001dff1d7221 */ /* 0x000fe20000010000 */
[----:B------:R-:W-:Y:S01]  /*54b0*/  FMUL.FTZ R165, R179, R128 ;  /* 0x00000080b3a57220 */ /* 0x000fe20000410000 */
[----:B------:R-:W-:Y:S01]  /*54c0*/  FFMA.FTZ R162, R167, R38, R162 ;  /* 0x00000026a7a27223 */ /* 0x000fe200000100a2 */
[----:B------:R-:W-:Y:S01]  /*54d0*/  FADD.FTZ R173, R160, R173 ;  /* 0x000000ada0ad7221 */ /* 0x000fe20000010000 */
[----:B------:R-:W-:Y:S01]  /*54e0*/  FADD.FTZ R29, R29, R158 ;  /* 0x0000009e1d1d7221 */ /* 0x000fe20000010000 */
[----:B------:R-:W-:Y:S01]  /*54f0*/  FFMA.FTZ R158, R78, R159, R171 ;  /* 0x0000009f4e9e7223 */ /* 0x000fe200000100ab */
[----:B------:R-:W-:Y:S01]  /*5500*/  FADD.FTZ R160, -R146, R43 ;  /* 0x0000002b92a07221 */ /* 0x000fe20000010100 */
[----:B------:R-:W-:Y:S01]  /*5510*/  FMUL.FTZ R43, R37, R128 ;  /* 0x00000080252b7220 */ /* 0x000fe20000410000 */
[----:B------:R-:W-:Y:S01]  /*5520*/  FMUL.FTZ R171, R40, R165 ;  /* 0x000000a528ab7220 */ /* 0x000fe20000410000 */
[----:B------:R-:W-:Y:S01]  /*5530*/  FADD.FTZ R29, R29, R158 ;  /* 0x0000009e1d1d7221 */ /* 0x000fe20000010000 */
[----:B------:R-:W-:Y:S01]  /*5540*/  FMUL.FTZ R158, R181, R130 ;  /* 0x00000082b59e7220 */ /* 0x000fe20000410000 */
[----:B------:R-:W-:Y:S01]  /*5550*/  FADD.FTZ R164, R173, R164 ;  /* 0x000000a4ada47221 */ /* 0x000fe20000010000 */
[-C--:B------:R-:W-:Y:S01]  /*5560*/  FFMA.FTZ R187, R160, R43.reuse, -R171 ;  /* 0x0000002ba0bb7223 */ /* 0x080fe200000108ab */
[----:B------:R2:W0:Y:S01]  /*5570*/  LDS R195, [R97+0x8c0] ;  /* 0x0008c00061c37984 */ /* 0x0004220000000800 */
[----:B------:R-:W-:Y:S01]  /*5580*/  FMUL.FTZ R171, R40, R43 ;  /* 0x0000002b28ab7220 */ /* 0x000fe20000410000 */
[----:B------:R-:W-:Y:S01]  /*5590*/  FADD.FTZ R29, R29, R162 ;  /* 0x000000a21d1d7221 */ /* 0x000fe20000010000 */
[----:B------:R-:W-:Y:S01]  /*55a0*/  FADD.FTZ R43, -R145, R194 ;  /* 0x000000c2912b7221 */ /* 0x000fe20000010100 */
[----:B------:R-:W-:Y:S01]  /*55b0*/  FFMA.FTZ R173, -R139, R28, R32 ;  /* 0x0000001c8bad7223 */ /* 0x000fe20000010120 */
[----:B------:R-:W-:Y:S01]  /*55c0*/  FFMA.FTZ R162, R160, R165, R171 ;  /* 0x000000a5a0a27223 */ /* 0x000fe200000100ab */
[----:B------:R-:W-:Y:S01]  /*55d0*/  FMUL.FTZ R171, R193, R158 ;  /* 0x0000009ec1ab7220 */ /* 0x000fe20000410000 */
[-C--:B------:R-:W-:Y:S01]  /*55e0*/  FMUL.FTZ R32, R183, R131.reuse ;  /* 0x00000083b7207220 */ /* 0x080fe20000410000 */
[----:B------:R-:W-:Y:S01]  /*55f0*/  FADD.FTZ R164, R164, R187 ;  /* 0x000000bba4a47221 */ /* 0x000fe20000010000 */
[----:B------:R-:W-:Y:S01]  /*5600*/  FADD.FTZ R29, R29, R162 ;  /* 0x000000a21d1d7221 */ /* 0x000fe20000010000 */
[----:B------:R-:W-:Y:S01]  /*5610*/  FFMA.FTZ R171, R43, R166, -R171 ;  /* 0x000000a62bab7223 */ /* 0x000fe200000108ab */
[----:B------:R-:W-:Y:S01]  /*5620*/  LEA R166, R155, -R140, 0x1 ;  /* 0x8000008c9ba67211 */ /* 0x000fe200078e08ff */
[----:B------:R-:W-:Y:S01]  /*5630*/  FADD.FTZ R187, -R144, R35 ;  /* 0x0000002390bb7221 */ /* 0x000fe20000010100 */
[----:B------:R-:W-:Y:S01]  /*5640*/  FMUL.FTZ R28, R184, R131 ;  /* 0x00000083b81c7220 */ /* 0x000fe20000410000 */
[----:B------:R-:W-:Y:S01]  /*5650*/  FMUL.FTZ R162, R33, R32 ;  /* 0x0000002021a27220 */ /* 0x000fe20000410000 */
[----:B------:R-:W-:Y:S01]  /*5660*/  ISETP.GE.AND P1, PT, R166, 0x1, PT ;  /* 0x00000001a600780c */ /* 0x000fe20003f26270 */
[----:B------:R-:W-:Y:S01]  /*5670*/  FFMA.FTZ R168, R43, R158, R168 ;  /* 0x0000009e2ba87223 */ /* 0x000fe200000100a8 */
[----:B------:R-:W-:Y:S01]  /*5680*/  FMUL.FTZ R189, R31, R34 ;  /* 0x000000221fbd7220 */ /* 0x000fe20000410000 */
[-C--:B------:R-:W-:Y:S01]  /*5690*/  FFMA.FTZ R35, R187, R28.reuse, -R162 ;  /* 0x0000001cbb237223 */ /* 0x080fe200000108a2 */
[----:B------:R-:W-:Y:S01]  /*56a0*/  FMUL.FTZ R28, R33, R28 ;  /* 0x0000001c211c7220 */ /* 0x000fe20000410000 */
[----:B------:R-:W-:Y:S01]  /*56b0*/  FADD.FTZ R29, R29, R168 ;  /* 0x000000a81d1d7221 */ /* 0x000fe20000010000 */
[----:B------:R-:W-:Y:S01]  /*56c0*/  FMUL.FTZ R31, R31, R42 ;  /* 0x0000002a1f1f7220 */ /* 0x000fe20000410000 */
[----:B------:R-:W-:Y:S01]  /*56d0*/  FADD.FTZ R164, R164, R171 ;  /* 0x000000aba4a47221 */ /* 0x000fe20000010000 */
[----:B------:R-:W-:Y:S01]  /*56e0*/  FFMA.FTZ R28, R187, R32, R28 ;  /* 0x00000020bb1c7223 */ /* 0x000fe2000001001c */
[----:B------:R-:W-:Y:S01]  /*56f0*/  ISETP.GE.AND P2, PT, R166, 0x21, PT ;  /* 0x00000021a600780c */ /* 0x000fe20003f46270 */
[----:B------:R-:W-:Y:S01]  /*5700*/  FFMA.FTZ R189, R30, R42, -R189 ;  /* 0x0000002a1ebd7223 */ /* 0x000fe200000108bd */
[----:B------:R-:W-:Y:S01]  /*5710*/  ISETP.GE.AND P3, PT, R166, 0x41, PT ;  /* 0x00000041a600780c */ /* 0x000fe20003f66270 */
[----:B------:R-:W-:Y:S01]  /*5720*/  FFMA.FTZ R162, R30, R34, R31 ;  /* 0x000000221ea27223 */ /* 0x000fe2000001001f */
[----:B------:R-:W-:Y:S01]  /*5730*/  ISETP.GE.AND P4, PT, R166, 0x61, PT ;  /* 0x00000061a600780c */ /* 0x000fe20003f86270 */
[----:B------:R-:W-:Y:S01]  /*5740*/  FADD.FTZ R28, R29, R28 ;  /* 0x0000001c1d1c7221 */ /* 0x000fe20000010000 */
[----:B------:R-:W-:Y:S01]  /*5750*/  FADD.FTZ R164, R164, R35 ;  /* 0x00000023a4a47221 */ /* 0x000fe20000010000 */
[----:B--2---:R-:W-:Y:S10]  /*5760*/  @!P1 BRA `(.L_x_16599) ;  /* 0x0000000000089947 */ /* 0x004ff40003800000 */
[----:B------:R-:W1:Y:S04]  /*5770*/  LDS R29, [R102+0x840] ;  /* 0x00084000661d7984 */ /* 0x000e680000000800 */
[----:B-1----:R1:W-:Y:S02]  /*5780*/  REDG.E.ADD.F32.FTZ.RN.STRONG.GPU desc[UR16][R2.64], R29 ;  /* 0x0000001d020079a6 */ /* 0x0023e4000c12f310 */
.L_x_16599:
[----:B------:R-:W-:Y:S05]  /*5790*/  BSYNC.RECONVERGENT B0 ;  /* 0x0000000000007941 */ /* 0x000fea0003800200 */
.L_x_16598:
[----:B------:R-:W-:Y:S04]  /*57a0*/  BSSY.RECONVERGENT B0, `(.L_x_16600) ;  /* 0x0000003000007945 */ /* 0x000fe80003800200 */
[----:B------:R-:W-:Y:S05]  /*57b0*/  @!P2 BRA `(.L_x_16601) ;  /* 0x000000000004a947 */ /* 0x000fea0003800000 */
[----:B0-----:R2:W-:Y:S02]  /*57c0*/  REDG.E.ADD.F32.FTZ.RN.STRONG.GPU desc[UR16][R2.64+0x80], R195 ;  /* 0x000080c3020079a6 */ /* 0x0015e4000c12f310 */
.L_x_16601:
[----:B------:R-:W-:Y:S05]  /*57d0*/  BSYNC.RECONVERGENT B0 ;  /* 0x0000000000007941 */ /* 0x000fea0003800200 */
.L_x_16600:
[----:B-1----:R1:W3:Y:S01]  /*57e0*/  LDS R29, [R96+0x940] ;  /* 0x00094000601d7984 */ /* 0x0022e20000000800 */
[----:B------:R-:W-:Y:S04]  /*57f0*/  BSSY.RECONVERGENT B0, `(.L_x_16602) ;  /* 0x0000003000007945 */ /* 0x000fe80003800200 */
[----:B------:R-:W-:Y:S05]  /*5800*/  @!P3 BRA `(.L_x_16603) ;  /* 0x000000000004b947 */ /* 0x000fea0003800000 */
[----:B---3--:R4:W-:Y:S02]  /*5810*/  REDG.E.ADD.F32.FTZ.RN.STRONG.GPU desc[UR16][R2.64+0x100], R29 ;  /* 0x0001001d020079a6 */ /* 0x0089e4000c12f310 */
.L_x_16603:
[----:B------:R-:W-:Y:S05]  /*5820*/  BSYNC.RECONVERGENT B0 ;  /* 0x0000000000007941 */ /* 0x000fea0003800200 */
.L_x_16602:
[----:B---34-:R3:W4:Y:S01]  /*5830*/  LDS R29, [R95+0x9c0] ;  /* 0x0009c0005f1d7984 */ /* 0x0187220000000800 */
[----:B------:R-:W-:Y:S04]  /*5840*/  BSSY.RECONVERGENT B0, `(.L_x_16604) ;  /* 0x0000003000007945 */ /* 0x000fe80003800200 */
[----:B------:R-:W-:Y:S05]  /*5850*/  @!P4 BRA `(.L_x_16605) ;  /* 0x000000000004c947 */ /* 0x000fea0003800000 */
[----:B----4-:R4:W-:Y:S02]  /*5860*/  REDG.E.ADD.F32.FTZ.RN.STRONG.GPU desc[UR16][R2.64+0x180], R29 ;  /* 0x0001801d020079a6 */ /* 0x0109e4000c12f310 */
.L_x_16605:
[----:B------:R-:W-:Y:S05]  /*5870*/  BSYNC.RECONVERGENT B0 ;  /* 0x0000000000007941 */ /* 0x000fea0003800200 */
.L_x_16604:
        /* <DEDUP_REMOVED lines=10> */
.L_x_16607:
[----:B------:R-:W-:Y:S05]  /*5920*/  BSYNC.RECONVERGENT B0 ;  /* 0x0000000000007941 */ /* 0x000fea0003800200 */
.L_x_16606:
[----:B0-----:R0:W0:Y:S01]  /*5930*/  LDS R29, [R93+0xac0] ;  /* 0x000ac0005d1d7984 */ /* 0x0010220000000800 */
[----:B------:R-:W-:Y:S04]  /*5940*/  BSSY.RECONVERGENT B0, `(.L_x_16608) ;  /* 0x0000003000007945 */ /* 0x000fe80003800200 */
[----:B------:R-:W-:Y:S05]  /*5950*/  @!P1 BRA `(.L_x_16609) ;  /* 0x0000000000049947 */ /* 0x000fea0003800000 */
[----:B0-----:R0:W-:Y:S02]  /*5960*/  REDG.E.ADD.F32.FTZ.RN.STRONG.GPU desc[UR16][R2.64+0x280], R29 ;  /* 0x0002801d020079a6 */ /* 0x0011e4000c12f310 */
.L_x_16609:
[----:B------:R-:W-:Y:S05]  /*5970*/  BSYNC.RECONVERGENT B0 ;  /* 0x0000000000007941 */ /* 0x000fea0003800200 */
.L_x_16608:
[----:B0-----:R0:W0:Y:S01]  /*5980*/  LDS R29, [R92+0xb40] ;  /* 0x000b40005c1d7984 */ /* 0x0010220000000800 */
[----:B------:R-:W-:Y:S04]  /*5990*/  BSSY.RECONVERGENT B0, `(.L_x_16610) ;  /* 0x0000003000007945 */ /* 0x000fe80003800200 */
[----:B------:R-:W-:Y:S05]  /*59a0*/  @!P2 BRA `(.L_x_16611) ;  /* 0x000000000004a947 */ /* 0x000fea0003800000 */
[----:B0-----:R0:W-:Y:S02]  /*59b0*/  REDG.E.ADD.F32.FTZ.RN.STRONG.GPU desc[UR16][R2.64+0x300], R29 ;  /* 0x0003001d020079a6 */ /* 0x0011e4000c12f310 */
.L_x_16611:
[----:B------:R-:W-:Y:S05]  /*59c0*/  BSYNC.RECONVERGENT B0 ;  /* 0x0000000000007941 */ /* 0x000fea0003800200 */
.L_x_16610:
[----:B0-----:R0:W0:Y:S01]  /*59d0*/  LDS R29, [R91+0xbc0] ;  /* 0x000bc0005b1d7984 */ /* 0x0010220000000800 */
[----:B------:R-:W-:Y:S04]  /*59e0*/  BSSY.RECONVERGENT B0, `(.L_x_16612) ;  /* 0x0000003000007945 */ /* 0x000fe80003800200 */
[----:B------:R-:W-:Y:S05]  /*59f0*/  @!P3 BRA `(.L_x_16613) ;  /* 0x000000000004b947 */ /* 0x000fea0003800000 */
[----:B0-----:R0:W-:Y:S02]  /*5a00*/  REDG.E.ADD.F32.FTZ.RN.STRONG.GPU desc[UR16][R2.64+0x380], R29 ;  /* 0x0003801d020079a6 */ /* 0x0011e4000c12f310 */
.L_x_16613:
[----:B------:R-:W-:Y:S05]  /*5a10*/  BSYNC.RECONVERGENT B0 ;  /* 0x0000000000007941 */ /* 0x000fea0003800200 */
.L_x_16612:
[----:B0-----:R0:W0:Y:S01]  /*5a20*/  LDS R29, [R90+0xc40] ;  /* 0x000c40005a1d7984 */ /* 0x0010220000000800 */
[----:B------:R-:W-:Y:S04]  /*5a30*/  BSSY.RECONVERGENT B0, `(.L_x_16614) ;  /* 0x0000003000007945 */ /* 0x000fe80003800200 */
[----:B------:R-:W-:Y:S05]  /*5a40*/  @!P4 BRA `(.L_x_16615) ;  /* 0x000000000004c947 */ /* 0x000fea0003800000 */
[----:B0-----:R0:W-:Y:S02]  /*5a50*/  REDG.E.ADD.F32.FTZ.RN.STRONG.GPU desc[UR16][R2.64+0x400], R29 ;  /* 0x0004001d020079a6 */ /* 0x0011e4000c12f310 */
.L_x_16615:
[----:B------:R-:W-:Y:S05]  /*5a60*/  BSYNC.RECONVERGENT B0 ;  /* 0x0000000000007941 */ /* 0x000fea0003800200 */
.L_x_16614:
[----:B0-----:R0:W0:Y:S01]  /*5a70*/  LDS R29, [R89+0xcc0] ;  /* 0x000cc000591d7984 */ /* 0x0010220000000800 */
[----:B------:R-:W-:Y:S04]  /*5a80*/  BSSY.RECONVERGENT B0, `(.L_x_16616) ;  /* 0x0000003000007945 */ /* 0x000fe80003800200 */
[----:B------:R-:W-:Y:S05]  /*5a90*/  @!P5 BRA `(.L_x_16617) ;  /* 0x000000000004d947 */ /* 0x000fea0003800000 */
[----:B0-----:R0:W-:Y:S02]  /*5aa0*/  REDG.E.ADD.F32.FTZ.RN.STRONG.GPU desc[UR16][R2.64+0x480], R29 ;  /* 0x0004801d020079a6 */ /* 0x0011e4000c12f310 */
.L_x_16617:
[----:B------:R-:W-:Y:S05]  /*5ab0*/  BSYNC.RECONVERGENT B0 ;  /* 0x0000000000007941 */ /* 0x000fea0003800200 */
.L_x_16616:
        /* <DEDUP_REMOVED lines=10> */
.L_x_16619:
[----:B------:R-:W-:Y:S05]  /*5b60*/  BSYNC.RECONVERGENT B0 ;  /* 0x0000000000007941 */ /* 0x000fea0003800200 */
.L_x_16618:
[----:B0-----:R0:W0:Y:S01]  /*5b70*/  LDS R29, [R87+0xdc0] ;  /* 0x000dc000571d7984 */ /* 0x0010220000000800 */
[----:B------:R-:W-:Y:S01]  /*5b80*/  BSSY.RECONVERGENT B0, `(.L_x_16620) ;  /* 0x0000004000007945 */ /* 0x000fe20003800200 */
[----:B------:R-:W-:-:S03]  /*5b90*/  FMUL.FTZ R35, R185, R134 ;  /* 0x00000086b9237220 */ /* 0x000fc60000410000 */
[----:B------:R-:W-:Y:S05]  /*5ba0*/  @!P1 BRA `(.L_x_16621) ;  /* 0x0000000000049947 */ /* 0x000fea0003800000 */
[----:B0-----:R0:W-:Y:S02]  /*5bb0*/  REDG.E.ADD.F32.FTZ.RN.STRONG.GPU desc[UR16][R2.64+0x580], R29 ;  /* 0x0005801d020079a6 */ /* 0x0011e4000c12f310 */
.L_x_16621:
[----:B------:R-:W-:Y:S05]  /*5bc0*/  BSYNC.RECONVERGENT B0 ;  /* 0x0000000000007941 */ /* 0x000fea0003800200 */
.L_x_16620:
[----:B------:R1:W1:Y:S01]  /*5bd0*/  LDS R171, [R86+0xe40] ;  /* 0x000e400056ab7984 */ /* 0x0002620000000800 */
[----:B------:R-:W-:Y:S01]  /*5be0*/  BSSY.RECONVERGENT B0, `(.L_x_16622) ;  /* 0x0000006000007945 */ /* 0x000fe20003800200 */
[----:B0-----:R-:W-:Y:S01]  /*5bf0*/  FMUL.FTZ R29, R51, R134 ;  /* 0x00000086331d7220 */ /* 0x001fe20000410000 */
[----:B------:R-:W-:Y:S01]  /*5c00*/  FADD.FTZ R42, -R143, R42 ;  /* 0x0000002a8f2a7221 */ /* 0x000fe20000010100 */
[----:B------:R-:W-:Y:S01]  /*5c10*/  FMUL.FTZ R31, R34, R35 ;  /* 0x00000023221f7220 */ /* 0x000fe20000410000 */
[----:B------:R-:W-:Y:S06]  /*5c20*/  @!P2 BRA `(.L_x_16623) ;  /* 0x000000000004a947 */ /* 0x000fec0003800000 */
[----:B-1----:R0:W-:Y:S02]  /*5c30*/  REDG.E.ADD.F32.FTZ.RN.STRONG.GPU desc[UR16][R2.64+0x600], R171 ;  /* 0x000600ab020079a6 */ /* 0x0021e4000c12f310 */
.L_x_16623:
[----:B------:R-:W-:Y:S05]  /*5c40*/  BSYNC.RECONVERGENT B0 ;  /* 0x0000000000007941 */ /* 0x000fea0003800200 */
.L_x_16622:
[----:B01----:R0:W1:Y:S01]  /*5c50*/  LDS R171, [R85+0xec0] ;  /* 0x000ec00055ab7984 */ /* 0x0030620000000800 */
[----:B------:R-:W-:Y:S01]  /*5c60*/  BSSY.RECONVERGENT B0, `(.L_x_16624) ;  /* 0x0000005000007945 */ /* 0x000fe20003800200 */
[-C--:B------:R-:W-:Y:S01]  /*5c70*/  FFMA.FTZ R31, R42, R29.reuse, -R31 ;  /* 0x0000001d2a1f7223 */ /* 0x080fe2000001081f */
[----:B------:R-:W-:Y:S02]  /*5c80*/  FMUL.FTZ R29, R34, R29 ;  /* 0x0000001d221d7220 */ /* 0x000fe40000410000 */
[----:B------:R-:W-:Y:S05]  /*5c90*/  @!P3 BRA `(.L_x_16625) ;  /* 0x000000000004b947 */ /* 0x000fea0003800000 */
[----:B-1----:R1:W-:Y:S02]  /*5ca0*/  REDG.E.ADD.F32.FTZ.RN.STRONG.GPU desc[UR16][R2.64+0x680], R171 ;  /* 0x000680ab020079a6 */ /* 0x0023e4000c12f310 */
.L_x_16625:
[----:B------:R-:W-:Y:S05]  /*5cb0*/  BSYNC.RECONVERGENT B0 ;  /* 0x0000000000007941 */ /* 0x000fea0003800200 */
.L_x_16624:
[----:B-1----:R1:W0:Y:S01]  /*5cc0*/  LDS R171, [R84+0xf40] ;  /* 0x000f400054ab7984 */ /* 0x0022220000000800 */
[----:B------:R-:W-:Y:S01]  /*5cd0*/  BSSY.RECONVERGENT B0, `(.L_x_16626) ;  /* 0x0000004000007945 */ /* 0x000fe20003800200 */
[----:B------:R-:W-:-:S03]  /*5ce0*/  FFMA.FTZ R29, R42, R35, R29 ;  /* 0x000000232a1d7223 */ /* 0x000fc6000001001d */
[----:B------:R-:W-:Y:S05]  /*5cf0*/  @!P4 BRA `(.L_x_16627) ;  /* 0x000000000004c947 */ /* 0x000fea0003800000 */
[----:B0-----:R0:W-:Y:S02]  /*5d00*/  REDG.E.ADD.F32.FTZ.RN.STRONG.GPU desc[UR16][R2.64+0x700], R171 ;  /* 0x000700ab020079a6 */ /* 0x0011e4000c12f310 */
.L_x_16627:
[----:B------:R-:W-:Y:S05]  /*5d10*/  BSYNC.RECONVERGENT B0 ;  /* 0x0000000000007941 */ /* 0x000fea0003800200 */
.L_x_16626:
[----:B------:R-:W-:Y:S01]  /*5d20*/  FADD.FTZ R28, R28, R29 ;  /* 0x0000001d1c1c7221 */ /* 0x000fe20000010000 */
[----:B------:R-:W-:Y:S01]  /*5d30*/  FADD.FTZ R29, R164, R31 ;  /* 0x0000001fa41d7221 */ /* 0x000fe20000010000 */
[----:B------:R-:W-:Y:S01]  /*5d40*/  BSSY.RECONVERGENT B0, `(.L_x_16628) ;  /* 0x0000004000007945 */ /* 0x000fe20003800200 */
[----:B------:R0:W0:Y:S03]  /*5d50*/  LDS R31, [R83+0xfc0] ;  /* 0x000fc000531f7984 */ /* 0x0000260000000800 */
[----:B------:R-:W-:Y:S05]  /*5d60*/  @!P5 BRA `(.L_x_16629) ;  /* 0x000000000004d947 */ /* 0x000fea0003800000 */
[----:B0-----:R0:W-:Y:S02]  /*5d70*/  REDG.E.ADD.F32.FTZ.RN.STRONG.GPU desc[UR16][R2.64+0x780], R31 ;  /* 0x0007801f020079a6 */ /* 0x0011e4000c12f310 */
.L_x_16629:
[----:B------:R-:W-:Y:S05]  /*5d80*/  BSYNC.RECONVERGENT B0 ;  /* 0x0000000000007941 */ /* 0x000fea0003800200 */
.L_x_16628:
[C---:B------:R-:W-:Y:S01]  /*5d90*/  FFMA.FTZ R30, R156.reuse, R189, R45 ;  /* 0x000000bd9c1e7223 */ /* 0x040fe2000001002d */
[----:B0-----:R-:W-:Y:S01]  /*5da0*/  FFMA.FTZ R31, -R156, R162, R173 ;  /* 0x000000a29c1f7223 */ /* 0x001fe200000101ad */
[----:B--2---:R-:W0:Y:S01]  /*5db0*/  SHFL.DOWN PT, R3, R28, 0x1, 0x1f ;  /* 0x08201f001c037f89 */ /* 0x004e2200000e0000 */
[C---:B------:R-:W-:Y:S01]  /*5dc0*/  ISETP.GT.AND P1, PT, R82.reuse, 0x1e, PT ;  /* 0x0000001e5200780c */ /* 0x040fe20003f24270 */
[----:B------:R-:W-:Y:S01]  /*5dd0*/  BSSY.RECONVERGENT B0, `(.L_x_16630) ;  /* 0x0000066000007945 */ /* 0x000fe20003800200 */
[----:B------:R-:W-:Y:S01]  /*5de0*/  ISETP.GT.AND P2, PT, R82, 0xf, PT ;  /* 0x0000000f5200780c */ /* 0x000fe20003f44270 */
[----:B------:R-:W2:Y:S04]  /*5df0*/  SHFL.DOWN PT, R2, R29, 0x1, 0x1f ;  /* 0x08201f001d027f89 */ /* 0x000ea800000e0000 */
[----:B------:R-:W5:Y:S04]  /*5e00*/  SHFL.DOWN PT, R45, R30, 0x1, 0x1f ;  /* 0x08201f001e2d7f89 */ /* 0x000f6800000e0000 */
[----:B------:R-:W1:Y:S02]  /*5e10*/  SHFL.DOWN PT, R162, R31, 0x1, 0x1f ;  /* 0x08201f001fa27f89 */ /* 0x000e6400000e0000 */
[----:B0-----:R-:W-:Y:S01]  /*5e20*/  @!P1 FADD.FTZ R28, R28, R3 ;  /* 0x000000031c1c9221 */ /* 0x001fe20000010000 */
[----:B------:R-:W-:Y:S01]  /*5e30*/  FMUL.FTZ R3, R77, R51 ;  /* 0x000000334d037220 */ /* 0x000fe20000410000 */
[----:B--2---:R-:W-:-:S03]  /*5e40*/  @!P1 FADD.FTZ R29, R29, R2 ;  /* 0x000000021d1d9221 */ /* 0x004fc60000010000 */
[----:B------:R-:W0:Y:S01]  /*5e50*/  SHFL.DOWN PT, R173, R28, 0x2, 0x1f ;  /* 0x08401f001cad7f89 */ /* 0x000e2200000e0000 */
[CC--:B------:R-:W-:Y:S01]  /*5e60*/  FMUL.FTZ R2, R77.reuse, R185.reuse ;  /* 0x000000b94d027220 */ /* 0x0c0fe20000410000 */
[----:B------:R-:W-:Y:S01]  /*5e70*/  FFMA.FTZ R3, R76, R185, R3 ;  /* 0x000000b94c037223 */ /* 0x000fe20000010003 */
[----:B-----5:R-:W-:Y:S01]  /*5e80*/  @!P1 FADD.FTZ R30, R30, R45 ;  /* 0x0000002d1e1e9221 */ /* 0x020fe20000010000 */
[----:B------:R-:W-:Y:S01]  /*5e90*/  FMUL.FTZ R45, R77, R183 ;  /* 0x000000b74d2d7220 */ /* 0x000fe20000410000 */
[----:B------:R-:W-:Y:S01]  /*5ea0*/  FFMA.FTZ R51, R76, R51, -R2 ;  /* 0x000000334c337223 */ /* 0x000fe20000010802 */
[----:B------:R-:W-:Y:S01]  /*5eb0*/  FMUL.FTZ R171, R42, R3 ;  /* 0x000000032aab7220 */ /* 0x000fe20000410000 */
[----:B-1----:R-:W-:Y:S01]  /*5ec0*/  @!P1 FADD.FTZ R31, R31, R162 ;  /* 0x000000a21f1f9221 */ /* 0x002fe20000010000 */
[----:B------:R-:W1:Y:S01]  /*5ed0*/  SHFL.DOWN PT, R189, R30, 0x2, 0x1f ;  /* 0x08401f001ebd7f89 */ /* 0x000e6200000e0000 */
[----:B------:R-:W-:Y:S01]  /*5ee0*/  ISETP.GT.AND P1, PT, R82, 0x1d, PT ;  /* 0x0000001d5200780c */ /* 0x000fe20003f24270 */
[CC--:B------:R-:W-:Y:S01]  /*5ef0*/  FMUL.FTZ R3, R77.reuse, R184.reuse ;  /* 0x000000b84d037220 */ /* 0x0c0fe20000410000 */
[----:B------:R-:W-:Y:S01]  /*5f00*/  FFMA.FTZ R34, R34, R51, R171 ;  /* 0x0000003322227223 */ /* 0x000fe200000100ab */
[----:B------:R-:W2:Y:S01]  /*5f10*/  SHFL.DOWN PT, R162, R29, 0x2, 0x1f ;  /* 0x08401f001da27f89 */ /* 0x000ea200000e0000 */
[C---:B------:R-:W-:Y:S01]  /*5f20*/  FFMA.FTZ R184, R76.reuse, R184, -R45 ;  /* 0x000000b84cb87223 */ /* 0x040fe2000001082d */
[C---:B------:R-:W-:Y:S01]  /*5f30*/  FFMA.FTZ R2, R76.reuse, R183, R3 ;  /* 0x000000b74c027223 */ /* 0x040fe20000010003 */
[----:B------:R-:W-:Y:S01]  /*5f40*/  FMUL.FTZ R3, R77, R79 ;  /* 0x0000004f4d037220 */ /* 0x000fe20000410000 */
[----:B------:R-:W5:Y:S01]  /*5f50*/  SHFL.DOWN PT, R166, R31, 0x2, 0x1f ;  /* 0x08401f001fa67f89 */ /* 0x000f6200000e0000 */
[----:B------:R-:W-:Y:S01]  /*5f60*/  FFMA.FTZ R164, R11, R185, R34 ;  /* 0x000000b90ba47223 */ /* 0x000fe20000010022 */
[----:B------:R-:W-:Y:S01]  /*5f70*/  FMUL.FTZ R2, R187, R2 ;  /* 0x00000002bb027220 */ /* 0x000fe20000410000 */
[-C--:B------:R-:W-:Y:S01]  /*5f80*/  FFMA.FTZ R34, R76, R181.reuse, R3 ;  /* 0x000000b54c227223 */ /* 0x080fe20000010003 */
[----:B------:R-:W-:-:S02]  /*5f90*/  FMUL.FTZ R45, R77, R181 ;  /* 0x000000b54d2d7220 */ /* 0x000fc40000410000 */
[----:B------:R-:W-:Y:S01]  /*5fa0*/  FFMA.FTZ R33, R33, R184, R2 ;  /* 0x000000b821217223 */ /* 0x000fe20000010002 */
[C---:B------:R-:W-:Y:S01]  /*5fb0*/  FMUL.FTZ R2, R77.reuse, R37 ;  /* 0x000000254d027220 */ /* 0x040fe20000410000 */
[----:B0-----:R-:W-:Y:S01]  /*5fc0*/  @!P1 FADD.FTZ R28, R28, R173 ;  /* 0x000000ad1c1c9221 */ /* 0x001fe20000010000 */
[----:B------:R-:W-:Y:S01]  /*5fd0*/  FFMA.FTZ R42, R76, R79, -R45 ;  /* 0x0000004f4c2a7223 */ /* 0x000fe2000001082d */
[----:B------:R-:W-:Y:S01]  /*5fe0*/  FFMA.FTZ R183, R10, R183, R33 ;  /* 0x000000b70ab77223 */ /* 0x000fe20000010021 */
[----:B------:R-:W-:Y:S01]  /*5ff0*/  FFMA.FTZ R3, R76, R179, R2 ;  /* 0x000000b34c037223 */ /* 0x000fe20000010002 */
[C---:B------:R-:W-:Y:S01]  /*6000*/  FMUL.FTZ R2, R77.reuse, R39 ;  /* 0x000000274d027220 */ /* 0x040fe20000410000 */
[----:B------:R-:W0:Y:S01]  /*6010*/  SHFL.DOWN PT, R51, R28, 0x4, 0x1f ;  /* 0x08801f001c337f89 */ /* 0x000e2200000e0000 */
[----:B------:R-:W-:Y:S01]  /*6020*/  FMUL.FTZ R33, R77, R36 ;  /* 0x000000244d217220 */ /* 0x000fe20000410000 */
[----:B------:R-:W-:Y:S01]  /*6030*/  FMUL.FTZ R3, R160, R3 ;  /* 0x00000003a0037220 */ /* 0x000fe20000410000 */
[----:B-1----:R-:W-:Y:S01]  /*6040*/  @!P1 FADD.FTZ R30, R30, R189 ;  /* 0x000000bd1e1e9221 */ /* 0x002fe20000010000 */
[----:B------:R-:W-:Y:S01]  /*6050*/  FFMA.FTZ R2, R76, R177, R2 ;  /* 0x000000b14c027223 */ /* 0x000fe20000010002 */
[----:B--2---:R-:W-:-:S03]  /*6060*/  @!P1 FADD.FTZ R29, R29, R162 ;  /* 0x000000a21d1d9221 */ /* 0x004fc60000010000 */
[----:B------:R-:W1:Y:S01]  /*6070*/  SHFL.DOWN PT, R171, R30, 0x4, 0x1f ;  /* 0x08801f001eab7f89 */ /* 0x000e6200000e0000 */
[----:B------:R-:W-:Y:S01]  /*6080*/  FMUL.FTZ R162, R43, R34 ;  /* 0x000000222ba27220 */ /* 0x000fe20000410000 */
[----:B------:R-:W-:Y:S01]  /*6090*/  FMUL.FTZ R34, R77, R179 ;  /* 0x000000b34d227220 */ /* 0x000fe20000410000 */
[----:B-----5:R-:W-:Y:S01]  /*60a0*/  @!P1 FADD.FTZ R31, R31, R166 ;  /* 0x000000a61f1f9221 */ /* 0x020fe20000010000 */
[----:B------:R-:W-:Y:S01]  /*60b0*/  ISETP.GT.AND P1, PT, R82, 0x1b, PT ;  /* 0x0000001b5200780c */ /* 0x000fe20003f24270 */
[----:B------:R-:W2:Y:S01]  /*60c0*/  SHFL.DOWN PT, R166, R29, 0x4, 0x1f ;  /* 0x08801f001da67f89 */ /* 0x000ea200000e0000 */
[C---:B------:R-:W-:Y:S01]  /*60d0*/  FFMA.FTZ R37, R76.reuse, R37, -R34 ;  /* 0x000000254c257223 */ /* 0x040fe20000010822 */
[----:B------:R-:W-:Y:S01]  /*60e0*/  FMUL.FTZ R34, R77, R177 ;  /* 0x000000b14d227220 */ /* 0x000fe20000410000 */
[----:B------:R-:W-:Y:S01]  /*60f0*/  FMUL.FTZ R2, R167, R2 ;  /* 0x00000002a7027220 */ /* 0x000fe20000410000 */
[----:B------:R-:W5:Y:S01]  /*6100*/  SHFL.DOWN PT, R168, R31, 0x4, 0x1f ;  /* 0x08801f001fa87f89 */ /* 0x000f6200000e0000 */
[----:B------:R-:W-:Y:S01]  /*6110*/  FFMA.FTZ R42, R193, R42, R162 ;  /* 0x0000002ac12a7223 */ /* 0x000fe200000100a2 */
[----:B------:R-:W-:Y:S01]  /*6120*/  FFMA.FTZ R34, R76, R39, -R34 ;  /* 0x000000274c227223 */ /* 0x000fe20000010822 */
[----:B------:R-:W-:-:S02]  /*6130*/  FFMA.FTZ R3, R40, R37, R3 ;  /* 0x0000002528037223 */ /* 0x000fc40000010003 */
[----:B------:R-:W-:Y:S01]  /*6140*/  FFMA.FTZ R42, R9, R181, R42 ;  /* 0x000000b5092a7223 */ /* 0x000fe2000001002a */
[----:B------:R-:W-:Y:S01]  /*6150*/  FFMA.FTZ R34, R41, R34, R2 ;  /* 0x0000002229227223 */ /* 0x000fe20000010002 */
[----:B------:R-:W-:Y:S01]  /*6160*/  FFMA.FTZ R179, R8, R179, R3 ;  /* 0x000000b308b37223 */ /* 0x000fe20000010003 */
[----:B0-----:R-:W-:Y:S01]  /*6170*/  @!P1 FADD.FTZ R28, R28, R51 ;  /* 0x000000331c1c9221 */ /* 0x001fe20000010000 */
[C---:B------:R-:W-:Y:S01]  /*6180*/  FMUL.FTZ R3, R77.reuse, R175 ;  /* 0x000000af4d037220 */ /* 0x040fe20000410000 */
[----:B------:R-:W-:Y:S01]  /*6190*/  FMUL.FTZ R2, R77, R161 ;  /* 0x000000a14d027220 */ /* 0x000fe20000410000 */
[----:B------:R-:W-:Y:S02]  /*61a0*/  FFMA.FTZ R40, R7, R177, R34 ;  /* 0x000000b107287223 */ /* 0x000fe40000010022 */
[----:B------:R-:W0:Y:S01]  /*61b0*/  SHFL.DOWN PT, R39, R28, 0x8, 0x1f ;  /* 0x09001f001c277f89 */ /* 0x000e2200000e0000 */
[----:B------:R-:W-:Y:S01]  /*61c0*/  FFMA.FTZ R161, R76, R161, -R3 ;  /* 0x000000a14ca17223 */ /* 0x000fe20000010803 */
[----:B-1----:R-:W-:Y:S01]  /*61d0*/  @!P1 FADD.FTZ R30, R30, R171 ;  /* 0x000000ab1e1e9221 */ /* 0x002fe20000010000 */
[-C--:B------:R-:W-:Y:S01]  /*61e0*/  FMUL.FTZ R3, R77, R174.reuse ;  /* 0x000000ae4d037220 */ /* 0x080fe20000410000 */
[C---:B------:R-:W-:Y:S01]  /*61f0*/  FFMA.FTZ R37, R76.reuse, R175, R2 ;  /* 0x000000af4c257223 */ /* 0x040fe20000010002 */
[C---:B------:R-:W-:Y:S01]  /*6200*/  FFMA.FTZ R174, R76.reuse, R174, -R33 ;  /* 0x000000ae4cae7223 */ /* 0x040fe20000010821 */
        /* <DEDUP_REMOVED lines=11> */
[----:B------:R-:W-:Y:S01]  /*62c0*/  FFMA.FTZ R34, R47, R174, R34 ;  /* 0x000000ae2f227223 */ /* 0x000fe20000010022 */
[C---:B------:R-:W-:Y:S01]  /*62d0*/  FFMA.FTZ R3, R76.reuse, R157, R3 ;  /* 0x0000009d4c037223 */ /* 0x040fe20000010003 */
[----:B------:R-:W-:Y:S01]  /*62e0*/  FFMA.FTZ R169, R76, R169, -R2 ;  /* 0x000000a94ca97223 */ /* 0x000fe20000010802 */
[----:B------:R-:W-:Y:S01]  /*62f0*/  FFMA.FTZ R37, R48, R161, R37 ;  /* 0x000000a130257223 */ /* 0x000fe20000010025 */
[----:B------:R-:W-:Y:S01]  /*6300*/  FFMA.FTZ R34, R5, R36, R34 ;  /* 0x0000002405227223 */ /* 0x000fe20000010022 */
[----:B------:R-:W-:-:S02]  /*6310*/  FMUL.FTZ R3, R50, R3 ;  /* 0x0000000332037220 */ /* 0x000fc40000410000 */
[----:B------:R-:W-:Y:S01]  /*6320*/  FFMA.FTZ R37, R6, R175, R37 ;  /* 0x000000af06257223 */ /* 0x000fe20000010025 */
[----:B0-----:R-:W-:Y:S01]  /*6330*/  @!P1 FADD.FTZ R28, R28, R39 ;  /* 0x000000271c1c9221 */ /* 0x001fe20000010000 */
[----:B------:R-:W-:-:S04]  /*6340*/  FFMA.FTZ R3, R46, R169, R3 ;  /* 0x000000a92e037223 */ /* 0x000fc80000010003 */
        /* <DEDUP_REMOVED lines=14> */
.L_x_16631:
[----:B------:R-:W-:Y:S05]  /*6430*/  BSYNC.RECONVERGENT B0 ;  /* 0x0000000000007941 */ /* 0x000fea0003800200 */
.L_x_16630:
        /* <DEDUP_REMOVED lines=23> */
[----:B0-----:R-:W1:Y:S04]  /*65b0*/  @P1 LDS.64 R2, [UR6+0x3dd0] ;  /* 0x003dd006ff021984 */ /* 0x001e680008000a00 */
[----:B------:R-:W0:Y:S01]  /*65c0*/  @P1 LDS.64 R32, [UR6+0x35d0] ;  /* 0x0035d006ff201984 */ /* 0x000e220008000a00 */
[----:B-1----:R-:W-:Y:S01]  /*65d0*/  @P1 FADD.FTZ R30, R30, R2 ;  /* 0x000000021e1e1221 */ /* 0x002fe20000010000 */
[----:B------:R-:W-:Y:S01]  /*65e0*/  @P1 FADD.FTZ R31, R31, R3 ;  /* 0x000000031f1f1221 */ /* 0x000fe20000010000 */
[----:B0-----:R-:W-:Y:S01]  /*65f0*/  @P1 FADD.FTZ R28, R28, R32 ;  /* 0x000000201c1c1221 */ /* 0x001fe20000010000 */
[----:B------:R-:W-:-:S03]  /*6600*/  @P1 FADD.FTZ R29, R29, R33 ;  /* 0x000000211d1d1221 */ /* 0x000fc60000010000 */
[----:B------:R0:W-:Y:S04]  /*6610*/  STS.64 [UR6+0x3dd0], R30 ;  /* 0x003dd01eff007988 */ /* 0x0001e80008000a06 */
[----:B------:R0:W-:Y:S02]  /*6620*/  STS.64 [UR6+0x35d0], R28 ;  /* 0x0035d01cff007988 */ /* 0x0001e40008000a06 */
.L_x_16633:
[----:B------:R-:W-:Y:S05]  /*6630*/  BSYNC.RECONVERGENT B0 ;  /* 0x0000000000007941 */ /* 0x000fea0003800200 */
.L_x_16632:
[----:B------:R-:W-:-:S04]  /*6640*/  UIADD3 UR4, UPT, UPT, UR4, 0x1, URZ ;  /* 0x0000000104047890 */ /* 0x000fc8000fffe0ff */
[----:B------:R-:W-:-:S09]  /*6650*/  UISETP.GE.AND UP0, UPT, UR4, UR8, UPT ;  /* 0x000000080400728c */ /* 0x000fd2000bf06270 */
[----:B------:R-:W-:Y:S05]  /*6660*/  BRA.U !UP0, `(.L_x_16634) ;  /* 0xffffffbd08a07547 */ /* 0x000fea000b83ffff */
.L_x_16584:
[----:B------:R-:W-:Y:S08]  /*6670*/  BAR.SYNC.DEFER_BLOCKING 0x0 ;  /* 0x0000000000007b1d */ /* 0x000ff00000010000 */
[----:B0-----:R-:W0:Y:S01]  /*6680*/  LDC.64 R36, c[0x0][0x4f8] ;  /* 0x00013e00ff247b82 */ /* 0x001e220000000a00 */
[----:B------:R-:W5:Y:S07]  /*6690*/  LDCU.64 UR4, c[0x0][0x500] ;  /* 0x0000a000ff0477ac */ /* 0x000f6e0008000a00 */
[----:B--2---:R-:W2:Y:S01]  /*66a0*/  LDC.64 R38, c[0x0][0x550] ;  /* 0x00015400ff267b82 */ /* 0x004ea20000000a00 */
[----:B-1----:R-:W3:Y:S04]  /*66b0*/  LDG.E.128 R28, desc[UR16][R52.64] ;  /* 0x00000010341c7981 */ /* 0x002ee8000c1e1d00 */
[----:B------:R-:W4:Y:S04]  /*66c0*/  LDG.E.128 R32, desc[UR16][R52.64+0x200] ;  /* 0x0002001034207981 */ /* 0x000f28000c1e1d00 */
[----:B---3--:R1:W-:Y:S04]  /*66d0*/  STS.128 [R81], R28 ;  /* 0x0000001c51007388 */ /* 0x0083e80000000c00 */
[----:B----4-:R-:W-:Y:S01]  /*66e0*/  STS.128 [R81+0x200], R32 ;  /* 0x0002002051007388 */ /* 0x010fe20000000c00 */
[----:B------:R-:W-:-:S03]  /*66f0*/  NOP ;  /* 0x0000000000007918 */ /* 0x000fc60000000000 */
[----:B------:R-:W3:Y:S04]  /*6700*/  LDS.128 R4, [R80] ;  /* 0x0000000050047984 */ /* 0x000ee80000000c00 */
[----:B------:R-:W4:Y:S01]  /*6710*/  LDS.128 R8, [R80+0x10] ;  /* 0x0000100050087984 */ /* 0x000f220000000c00 */
[----:B-1----:R-:W-:Y:S01]  /*6720*/  SHF.L.U32 R28, R132, 0x8, RZ ;  /* 0x00000008841c7819 */ /* 0x002fe200000006ff */
[----:B------:R-:W-:Y:S03]  /*6730*/  BAR.SYNC.DEFER_BLOCKING 0x0 ;  /* 0x0000000000007b1d */ /* 0x000fe60000010000 */
[----:B------:R-:W-:-:S03]  /*6740*/  SHF.R.S32.HI R29, RZ, 0x1f, R28 ;  /* 0x0000001fff1d7819 */ /* 0x000fc6000001141c */
[----:B------:R1:W-:Y:S04]  /*6750*/  STS.128 [R80], R20 ;  /* 0x0000001450007388 */ /* 0x0003e80000000c00 */
[----:B------:R2:W-:Y:S01]  /*6760*/  STS.128 [R80+0x10], R24 ;  /* 0x0000101850007388 */ /* 0x0005e20000000c00 */
[--C-:B---3--:R-:W-:Y:S01]  /*6770*/  FADD.FTZ R4, R4, R116.reuse ;  /* 0x0000007404047221 */ /* 0x108fe20000010000 */
[--C-:B------:R-:W-:Y:S01]  /*6780*/  FADD.FTZ R5, R5, R116.reuse ;  /* 0x0000007405057221 */ /* 0x100fe20000010000 */
[--C-:B------:R-:W-:Y:S01]  /*6790*/  FADD.FTZ R6, R6, R116.reuse ;  /* 0x0000007406067221 */ /* 0x100fe20000010000 */
[--C-:B------:R-:W-:Y:S01]  /*67a0*/  FADD.FTZ R7, R7, R116.reuse ;  /* 0x0000007407077221 */ /* 0x100fe20000010000 */
[--C-:B----4-:R-:W-:Y:S01]  /*67b0*/  FADD.FTZ R8, R8, R116.reuse ;  /* 0x0000007408087221 */ /* 0x110fe20000010000 */
[----:B------:R-:W-:Y:S01]  /*67c0*/  FSETP.GTU.FTZ.AND P6, PT, R4, 20, PT ;  /* 0x41a000000400780b */ /* 0x000fe20003fdc000 */
[--C-:B------:R-:W-:Y:S01]  /*67d0*/  FADD.FTZ R9, R9, R116.reuse ;  /* 0x0000007409097221 */ /* 0x100fe20000010000 */
        /* <DEDUP_REMOVED lines=8> */
[----:B------:R-:W-:-:S04]  /*6860*/  @!P6 FMUL.FTZ R0, R4, -1.4426950216293334961 ;  /* 0xbfb8aa3b0400e820 */ /* 0x000fc80000410000 */
[----:B------:R-:W-:Y:S02]  /*6870*/  @!P3 FMUL.FTZ R4, R8, -1.4426950216293334961 ;  /* 0xbfb8aa3b0804b820 */ /* 0x000fe40000410000 */
[----:B------:R-:W3:Y:S04]  /*6880*/  @!P6 MUFU.EX2 R0, R0 ;  /* 0x000000000000e308 */ /* 0x000ee80000000800 */
[----:B------:R-:W-:Y:S01]  /*6890*/  @!P3 MUFU.EX2 R4, R4 ;  /* 0x000000040004b308 */ /* 0x000fe20000000800 */
[----:B---3--:R-:W-:Y:S01]  /*68a0*/  @!P6 FADD.FTZ R2, R0, 1 ;  /* 0x3f8000000002e421 */ /* 0x008fe20000010000 */
[----:B------:R-:W-:Y:S01]  /*68b0*/  @!P0 FMUL.FTZ R0, R5, -1.4426950216293334961 ;  /* 0xbfb8aa3b05008820 */ /* 0x000fe20000410000 */
[----:B------:R-:W-:Y:S02]  /*68c0*/  @!P4 FMUL.FTZ R5, R9, -1.4426950216293334961 ;  /* 0xbfb8aa3b0905c820 */ /* 0x000fe40000410000 */
[----:B------:R3:W4:Y:S08]  /*68d0*/  @!P6 MUFU.RCP R3, R2 ;  /* 0x000000020003e308 */ /* 0x0007300000001000 */
[----:B------:R-:W5:Y:S01]  /*68e0*/  @!P0 MUFU.EX2 R0, R0 ;  /* 0x0000000000008308 */ /* 0x000f620000000800 */
[----:B---3--:R-:W-:Y:S01]  /*68f0*/  @!P1 FMUL.FTZ R2, R6, -1.4426950216293334961 ;  /* 0xbfb8aa3b06029820 */ /* 0x008fe20000410000 */
[----:B------:R-:W-:-:S02]  /*6900*/  @!P5 FMUL.FTZ R6, R10, -1.4426950216293334961 ;  /* 0xbfb8aa3b0a06d820 */ /* 0x000fc40000410000 */
[----:B------:R-:W3:Y:S04]  /*6910*/  @!P4 MUFU.EX2 R31, R5 ;  /* 0x00000005001fc308 */ /* 0x000ee80000000800 */
[----:B------:R-:W0:Y:S01]  /*6920*/  @!P1 MUFU.EX2 R2, R2 ;  /* 0x0000000200029308 */ /* 0x000e220000000800 */
[----:B----4-:R-:W-:Y:S01]  /*6930*/  @!P6 FMUL.FTZ R16, R16, R3 ;  /* 0x000000031010e220 */ /* 0x010fe20000410000 */
[----:B------:R-:W-:Y:S01]  /*6940*/  FSETP.GTU.FTZ.AND P6, PT, R11, 20, PT ;  /* 0x41a000000b00780b */ /* 0x000fe20003fdc000 */
[----:B------:R-:W-:Y:S01]  /*6950*/  @!P2 FMUL.FTZ R3, R7, -1.4426950216293334961 ;  /* 0xbfb8aa3b0703a820 */ /* 0x000fe20000410000 */
[----:B------:R-:W-:Y:S01]  /*6960*/  @!P5 MUFU.EX2 R32, R6 ;  /* 0x000000060020d308 */ /* 0x000fe20000000800 */
[----:B-----5:R-:W-:-:S04]  /*6970*/  @!P0 FADD.FTZ R0, R0, 1 ;  /* 0x3f80000000008421 */ /* 0x020fc80000010000 */
[----:B------:R-:W4:Y:S01]  /*6980*/  @!P2 MUFU.EX2 R3, R3 ;  /* 0x000000030003a308 */ /* 0x000f220000000800 */
[----:B---3--:R-:W-:-:S03]  /*6990*/  @!P4 FADD.FTZ R31, R31, 1 ;  /* 0x3f8000001f1fc421 */ /* 0x008fc60000010000 */
[----:B------:R3:W5:Y:S01]  /*69a0*/  @!P0 MUFU.RCP R34, R0 ;  /* 0x0000000000228308 */ /* 0x0007620000001000 */
[----:B0-----:R-:W-:Y:S01]  /*69b0*/  @!P1 FADD.FTZ R2, R2, 1 ;  /* 0x3f80000002029421 */ /* 0x001fe20000010000 */
[----:B------:R-:W-:Y:S01]  /*69c0*/  @!P6 FMUL.FTZ R7, R11, -1.4426950216293334961 ;  /* 0xbfb8aa3b0b07e820 */ /* 0x000fe20000410000 */
[----:B------:R-:W-:-:S05]  /*69d0*/  NOP ;  /* 0x0000000000007918 */ /* 0x000fca0000000000 */
[----:B------:R0:W1:Y:S01]  /*69e0*/  @!P6 MUFU.EX2 R33, R7 ;  /* 0x000000070021e308 */ /* 0x0000620000000800 */
[----:B---3--:R-:W-:Y:S01]  /*69f0*/  @!P3 FADD.FTZ R0, R4, 1 ;  /* 0x3f8000000400b421 */ /* 0x008fe20000010000 */
[----:B------:R-:W3:Y:S01]  /*6a00*/  LDS.128 R8, [R81+0x200] ;  /* 0x0002000051087984 */ /* 0x000ee20000000c00 */
[----:B----4-:R-:W-:Y:S01]  /*6a10*/  @!P2 FADD.FTZ R30, R3, 1 ;  /* 0x3f800000031ea421 */ /* 0x010fe20000010000 */
[----:B------:R4:W2:Y:S01]  /*6a20*/  @!P1 MUFU.RCP R35, R2 ;  /* 0x0000000200239308 */ /* 0x0008a20000001000 */
[----:B------:R-:W-:Y:S01]  /*6a30*/  @!P5 FADD.FTZ R32, R32, 1 ;  /* 0x3f8000002020d421 */ /* 0x000fe20000010000 */
[----:B0-----:R-:W0:Y:S01]  /*6a40*/  LDS.128 R4, [R81] ;  /* 0x0000000051047984 */ /* 0x001e220000000c00 */
[----:B-----5:R-:W-:-:S05]  /*6a50*/  @!P0 FMUL.FTZ R17, R17, R34 ;  /* 0x0000002211118220 */ /* 0x020fca0000410000 */
[----:B------:R-:W5:Y:S01]  /*6a60*/  @!P2 MUFU.RCP R30, R30 ;  /* 0x0000001e001ea308 */ /* 0x000f620000001000 */
[----:B----4-:R-:W-:-:S04]  /*6a70*/  IMAD.WIDE.U32 R2, R36, UR18, R28 ;  /* 0x0000001224027c25 */ /* 0x010fc8000f8e001c */
[----:B-1----:R-:W-:Y:S01]  /*6a80*/  @!P6 FADD.FTZ R33, R33, 1 ;  /* 0x3f8000002121e421 */ /* 0x002fe20000010000 */
[----:B------:R-:W-:Y:S02]  /*6a90*/  IMAD R3, R37, UR18, R3 ;  /* 0x0000001225037c24 */ /* 0x000fe4000f8e0203 */
[----:B------:R-:W1:Y:S01]  /*6aa0*/  @!P3 MUFU.RCP R23, R0 ;  /* 0x000000000017b308 */ /* 0x000e620000001000 */
[----:B------:R-:W-:-:S04]  /*6ab0*/  IMAD.WIDE.U32 R2, R129, UR4, R2 ;  /* 0x0000000481027c25 */ /* 0x000fc8000f8e0002 */
[----:B--2---:R-:W-:Y:S01]  /*6ac0*/  @!P1 FMUL.FTZ R18, R18, R35 ;  /* 0x0000002312129220 */ /* 0x004fe20000410000 */
[----:B------:R-:W-:Y:S01]  /*6ad0*/  IADD3 R106, P1, PT, R106, -0x800, RZ ;  /* 0xfffff8006a6a7810 */ /* 0x000fe20007f3e0ff */
[----:B------:R-:W-:Y:S01]  /*6ae0*/  IMAD R3, R129, UR5, R3 ;  /* 0x0000000581037c24 */ /* 0x000fe2000f8e0203 */
[C---:B------:R-:W-:Y:S01]  /*6af0*/  LEA R20, P0, R2.reuse, R38, 0x2 ;  /* 0x0000002602147211 */ /* 0x040fe200078010ff */
[----:B------:R-:W2:Y:S01]  /*6b00*/  LDCU.64 UR4, c[0x0][0x520] ;  /* 0x0000a400ff0477ac */ /* 0x000ea20008000a00 */
[----:B------:R4:W0:Y:S01]  /*6b10*/  @!P4 MUFU.RCP R22, R31 ;  /* 0x0000001f0016c308 */ /* 0x0008220000001000 */
[----:B------:R-:W-:Y:S01]  /*6b20*/  IADD3.X R105, PT, PT, R105, -0x1, RZ, P1, !PT ;  /* 0xffffffff69697810 */ /* 0x000fe20000ffe4ff */
[----:B-----5:R-:W-:Y:S01]  /*6b30*/  @!P2 FMUL.FTZ R19, R19, R30 ;  /* 0x0000001e1313a220 */ /* 0x020fe20000410000 */
[----:B------:R-:W-:Y:S02]  /*6b40*/  LEA.HI.X R21, R2, R39, R3, 0x2, P0 ;  /* 0x0000002702157211 */ /* 0x000fe400000f1403 */
[----:B------:R-:W-:Y:S01]  /*6b50*/  IADD3 R108, P2, PT, R108, -0x400, RZ ;  /* 0xfffffc006c6c7810 */ /* 0x000fe20007f5e0ff */
[----:B------:R-:W-:-:S02]  /*6b60*/  IMAD.WIDE.U32 R2, R101, 0x10, R20 ;  /* 0x0000001065027825 */ /* 0x000fc400078e0014 */
[----:B------:R-:W5:Y:S01]  /*6b70*/  @!P5 MUFU.RCP R25, R32 ;  /* 0x000000200019d308 */ /* 0x000f620000001000 */
[----:B----4-:R-:W4:Y:S01]  /*6b80*/  LDC.64 R30, c[0x0][0x518] ;  /* 0x00014600ff1e7b82 */ /* 0x010f220000000a00 */
[----:B-1----:R-:W-:Y:S01]  /*6b90*/  @!P3 FMUL.FTZ R12, R12, R23 ;  /* 0x000000170c0cb220 */ /* 0x002fe20000410000 */
[----:B------:R-:W-:Y:S01]  /*6ba0*/  IADD3 R112, P3, PT, R112, -0x400, RZ ;  /* 0xfffffc0070707810 */ /* 0x000fe20007f7e0ff */
[----:B---3--:R-:W-:Y:S01]  /*6bb0*/  STG.E.128 desc[UR16][R2.64+0x200], R8 ;  /* 0x0002000802007986 */ /* 0x008fe2000c101d10 */
[----:B------:R-:W-:-:S03]  /*6bc0*/  IADD3.X R107, PT, PT, R107, -0x1, RZ, P2, !PT ;  /* 0xffffffff6b6b7810 */ /* 0x000fc600017fe4ff */
[----:B------:R1:W3:Y:S01]  /*6bd0*/  @!P6 MUFU.RCP R0, R33 ;  /* 0x000000210000e308 */ /* 0x0002e20000001000 */
[----:B0-----:R-:W-:Y:S01]  /*6be0*/  @!P4 FMUL.FTZ R13, R13, R22 ;  /* 0x000000160d0dc220 */ /* 0x001fe20000410000 */
[----:B------:R-:W-:Y:S01]  /*6bf0*/  IADD3 R110, P4, PT, R110, -0x400, RZ ;  /* 0xfffffc006e6e7810 */ /* 0x000fe20007f9e0ff */
[----:B------:R2:W-:Y:S01]  /*6c00*/  STG.E.128 desc[UR16][R2.64], R4 ;  /* 0x0000000402007986 */ /* 0x0005e2000c101d10 */
[----:B------:R-:W-:Y:S02]  /*6c10*/  IADD3.X R111, PT, PT, R111, -0x1, RZ, P3, !PT ;  /* 0xffffffff6f6f7810 */ /* 0x000fe40001ffe4ff */
[----:B------:R-:W-:Y:S01]  /*6c20*/  IADD3.X R109, PT, PT, R109, -0x1, RZ, P4, !PT ;  /* 0xffffffff6d6d7810 */ /* 0x000fe200027fe4ff */
[----:B------:R-:W-:Y:S01]  /*6c30*/  BAR.SYNC.DEFER_BLOCKING 0x0 ;  /* 0x0000000000007b1d */ /* 0x000fe20000010000 */
[----:B-----5:R-:W-:-:S07]  /*6c40*/  @!P5 FMUL.FTZ R14, R14, R25 ;  /* 0x000000190e0ed220 */ /* 0x020fce0000410000 */
[----:B-1----:R-:W0:Y:S01]  /*6c50*/  LDC.64 R32, c[0x0][0x560] ;  /* 0x00015800ff207b82 */ /* 0x002e220000000a00 */
[----:B----4-:R-:W-:-:S04]  /*6c60*/  IMAD.WIDE.U32 R28, R30, UR18, R28 ;  /* 0x000000121e1c7c25 */ /* 0x010fc8000f8e001c */
[----:B---3--:R-:W-:Y:S01]  /*6c70*/  @!P6 FMUL.FTZ R15, R15, R0 ;  /* 0x000000000f0fe220 */ /* 0x008fe20000410000 */
[----:B------:R-:W-:Y:S01]  /*6c80*/  FADD.FTZ R0, R16, R117 ;  /* 0x0000007510007221 */ /* 0x000fe20000010000 */
[----:B------:R-:W-:Y:S02]  /*6c90*/  IMAD R29, R31, UR18, R29 ;  /* 0x000000121f1d7c24 */ /* 0x000fe4000f8e021d */
[----:B--2---:R-:W-:Y:S01]  /*6ca0*/  IMAD.WIDE.U32 R2, R129, UR4, R28 ;  /* 0x0000000481027c25 */ /* 0x004fe2000f8e001c */
[----:B------:R1:W-:Y:S04]  /*6cb0*/  STS.128 [R80], R16 ;  /* 0x0000001050007388 */ /* 0x0003e80000000c00 */
[----:B------:R2:W-:Y:S01]  /*6cc0*/  STS.128 [R80+0x10], R12 ;  /* 0x0000100c50007388 */ /* 0x0005e20000000c00 */
[----:B------:R-:W-:-:S03]  /*6cd0*/  NOP ;  /* 0x0000000000007918 */ /* 0x000fc60000000000 */
[----:B------:R-:W3:Y:S01]  /*6ce0*/  LDS.128 R20, [R81] ;  /* 0x0000000051147984 */ /* 0x000ee20000000c00 */
[----:B0-----:R-:W-:-:S03]  /*6cf0*/  LEA R4, P0, R2, R32, 0x2 ;  /* 0x0000002002047211 */ /* 0x001fc600078010ff */
[----:B------:R-:W0:Y:S01]  /*6d00*/  LDS.128 R24, [R81+0x200] ;  /* 0x0002000051187984 */ /* 0x000e220000000c00 */
[----:B-1----:R-:W-:Y:S01]  /*6d10*/  FADD.FTZ R17, R0, R17 ;  /* 0x0000001100117221 */ /* 0x002fe20000010000 */
[----:B------:R-:W-:-:S03]  /*6d20*/  IMAD R0, R129, UR5, R3 ;  /* 0x0000000581007c24 */ /* 0x000fc6000f8e0203 */
[----:B------:R-:W-:Y:S02]  /*6d30*/  FADD.FTZ R18, R17, R18 ;  /* 0x0000001211127221 */ /* 0x000fe40000010000 */
[----:B------:R-:W-:Y:S02]  /*6d40*/  LEA.HI.X R5, R2, R33, R0, 0x2, P0 ;  /* 0x0000002102057211 */ /* 0x000fe400000f1400 */
[----:B------:R-:W-:Y:S01]  /*6d50*/  FADD.FTZ R19, R18, R19 ;  /* 0x0000001312137221 */ /* 0x000fe20000010000 */
[----:B------:R-:W-:Y:S01]  /*6d60*/  ISETP.GT.AND P0, PT, R104, 0x1, PT ;  /* 0x000000016800780c */ /* 0x000fe20003f04270 */
[----:B------:R-:W-:-:S04]  /*6d70*/  IMAD.WIDE.U32 R2, R101, 0x10, R4 ;  /* 0x0000001065027825 */ /* 0x000fc800078e0004 */
[----:B--2---:R-:W-:Y:S01]  /*6d80*/  FADD.FTZ R12, R19, R12 ;  /* 0x0000000c130c7221 */ /* 0x004fe20000010000 */
[----:B------:R-:W-:-:S03]  /*6d90*/  MOV R104, R132 ;  /* 0x0000008400687202 */ /* 0x000fc60000000f00 */
[----:B------:R-:W-:-:S04]  /*6da0*/  FADD.FTZ R13, R12, R13 ;  /* 0x0000000d0c0d7221 */ /* 0x000fc80000010000 */
[----:B------:R-:W-:-:S04]  /*6db0*/  FADD.FTZ R14, R13, R14 ;  /* 0x0000000e0d0e7221 */ /* 0x000fc80000010000 */
[----:B------:R-:W-:Y:S01]  /*6dc0*/  FADD.FTZ R117, R14, R15 ;  /* 0x0000000f0e757221 */ /* 0x000fe20000010000 */
[----:B---3--:R1:W-:Y:S04]  /*6dd0*/  STG.E.128 desc[UR16][R2.64], R20 ;  /* 0x0000001402007986 */ /* 0x0083e8000c101d10 */
[----:B0-----:R1:W-:Y:S01]  /*6de0*/  STG.E.128 desc[UR16][R2.64+0x200], R24 ;  /* 0x0002001802007986 */ /* 0x0013e2000c101d10 */
[----:B------:R-:W-:Y:S05]  /*6df0*/  @P0 BRA `(.L_x_16635) ;  /* 0xffffff9c00bc0947 */ /* 0x000fea000383ffff */
.L_x_16567:
[----:B------:R-:W0:Y:S01]  /*6e00*/  LDC.64 R6, c[0x0][0x548] ;  /* 0x00015200ff067b82 */ /* 0x000e220000000a00 */
[----:B------:R-:W2:Y:S01]  /*6e10*/  S2R R12, SR_TID.X ;  /* 0x00000000000c7919 */ /* 0x000ea20000002100 */
[----:B------:R-:W2:Y:S06]  /*6e20*/  LDCU UR7, c[0x0][0x38c] ;  /* 0x00007180ff0777ac */ /* 0x000eac0008000800 */
[----:B------:R-:W3:Y:S01]  /*6e30*/  LDC.64 R8, c[0x0][0x568] ;  /* 0x00015a00ff087b82 */ /* 0x000ee20000000a00 */
[----:B0-----:R-:W-:-:S04]  /*6e40*/  ISETP.NE.U32.AND P1, PT, R6, RZ, PT ;  /* 0x000000ff0600720c */ /* 0x001fc80003f25070 */
[----:B------:R-:W-:Y:S02]  /*6e50*/  ISETP.NE.AND.EX P1, PT, R7, RZ, PT, P1 ;  /* 0x000000ff0700720c */ /* 0x000fe40003f25310 */
[----:B---3--:R-:W-:Y:S02]  /*6e60*/  ISETP.NE.U32.AND P0, PT, R8, RZ, PT ;  /* 0x000000ff0800720c */ /* 0x008fe40003f05070 */
[----:B--2---:R-:W-:Y:S02]  /*6e70*/  ISETP.GE.AND P2, PT, R12, UR7, PT ;  /* 0x000000070c007c0c */ /* 0x004fe4000bf46270 */
[----:B------:R-:W-:-:S07]  /*6e80*/  ISETP.NE.AND.EX P0, PT, R9, RZ, PT, P0 ;  /* 0x000000ff0900720c */ /* 0x000fce0003f05300 */
[----:B------:R-:W-:Y:S06]  /*6e90*/  @!P1 BRA `(.L_x_16636) ;  /* 0x0000000000649947 */ /* 0x000fec0003800000 */
[----:B------:R-:W0:Y:S01]  /*6ea0*/  SHFL.DOWN P1, R0, R119, 0x1, 0x1f ;  /* 0x08201f0077007f89 */ /* 0x000e220000020000 */
[----:B------:R-:W-:Y:S01]  /*6eb0*/  BSSY.RECONVERGENT B0, `(.L_x_16636) ;  /* 0x0000017000007945 */ /* 0x000fe20003800200 */
[----:B------:R-:W2:Y:S01]  /*6ec0*/  S2R R4, SR_LANEID ;  /* 0x0000000000047919 */ /* 0x000ea20000000000 */
[----:B------:R-:W3:Y:S01]  /*6ed0*/  S2R R10, SR_TID.X ;  /* 0x00000000000a7919 */ /* 0x000ee20000002100 */
[----:B0-----:R-:W-:-:S05]  /*6ee0*/  @P1 FADD R0, R0, R119 ;  /* 0x0000007700001221 */ /* 0x001fca0000000000 */
[----:B-1----:R-:W0:Y:S01]  /*6ef0*/  SHFL.DOWN P1, R3, R0, 0x2, 0x1f ;  /* 0x08401f0000037f89 */ /* 0x002e220000020000 */
        /* <DEDUP_REMOVED lines=18> */
.L_x_16637:
[----:B------:R-:W-:Y:S05]  /*7020*/  BSYNC.RECONVERGENT B0 ;  /* 0x0000000000007941 */ /* 0x000fea0003800200 */
.L_x_16636:
        /* <DEDUP_REMOVED lines=26> */
.L_x_16639:
[----:B------:R-:W-:Y:S05]  /*71d0*/  BSYNC.RECONVERGENT B0 ;  /* 0x0000000000007941 */ /* 0x000fea0003800200 */
.L_x_16638:
[----:B------:R-:W-:Y:S05]  /*71e0*/  @P2 EXIT ;  /* 0x000000000000294d */ /* 0x000fea0003800000 */
[----:B------:R-:W2:Y:S01]  /*71f0*/  S2UR UR5, SR_CgaCtaId ;  /* 0x00000000000579c3 */ /* 0x000ea20000008800 */
[----:B------:R-:W-:Y:S01]  /*7200*/  BSSY.RECONVERGENT B0, `(.L_x_16640) ;  /* 0x0000021000007945 */ /* 0x000fe20003800200 */
[----:B0-----:R-:W-:Y:S01]  /*7210*/  MOV R11, R12 ;  /* 0x0000000c000b7202 */ /* 0x001fe20000000f00 */
[----:B------:R-:W-:Y:S01]  /*7220*/  UMOV UR4, 0x400 ;  /* 0x0000040000047882 */ /* 0x000fe20000000000 */
[----:B------:R-:W0:Y:S01]  /*7230*/  LDCU UR6, c[0x0][0x360] ;  /* 0x00006c00ff0677ac */ /* 0x000e220008000800 */
[----:B------:R-:W3:Y:S01]  /*7240*/  LDCU.64 UR8, c[0x0][0x4b0] ;  /* 0x00009600ff0877ac */ /* 0x000ee20008000a00 */
[----:B------:R-:W4:Y:S01]  /*7250*/  LDCU.64 UR10, c[0x0][0x4d0] ;  /* 0x00009a00ff0a77ac */ /* 0x000f220008000a00 */
[----:B------:R-:W0:Y:S01]  /*7260*/  LDCU.128 UR12, c[0x0][0x530] ;  /* 0x0000a600ff0c77ac */ /* 0x000e220008000c00 */
[----:B--234-:R-:W-:-:S12]  /*7270*/  ULEA UR4, UR5, UR4, 0x18 ;  /* 0x0000000405047291 */ /* 0x01cfd8000f8ec0ff */
.L_x_16641:
[----:B------:R-:W-:Y:S02]  /*7280*/  LEA R0, R11, UR4, 0x3 ;  /* 0x000000040b007c11 */ /* 0x000fe4000f8e18ff */
[----:B-1-3--:R-:W-:Y:S02]  /*7290*/  SHF.R.S32.HI R2, RZ, 0x1f, R11 ;  /* 0x0000001fff027819 */ /* 0x00afe4000001140b */
[----:B------:R-:W-:Y:S01]  /*72a0*/  MOV R120, R58 ;  /* 0x0000003a00787202 */ /* 0x000fe20000000f00 */
[----:B------:R-:W1:Y:S01]  /*72b0*/  LDS.64 R12, [R0+0x35d0] ;  /* 0x0035d000000c7984 */ /* 0x000e620000000a00 */
[----:B------:R-:W-:Y:S01]  /*72c0*/  MOV R122, R60 ;  /* 0x0000003c007a7202 */ /* 0x000fe20000000f00 */
[C---:B------:R-:W-:Y:S02]  /*72d0*/  IMAD R4, R2.reuse, UR8, RZ ;  /* 0x0000000802047c24 */ /* 0x040fe4000f8e02ff */
[----:B------:R-:W2:Y:S01]  /*72e0*/  LDS.64 R14, [R0+0x3dd0] ;  /* 0x003dd000000e7984 */ /* 0x000ea20000000a00 */
[----:B------:R-:W-:-:S02]  /*72f0*/  IMAD R2, R2, UR10, RZ ;  /* 0x0000000a02027c24 */ /* 0x000fc4000f8e02ff */
[----:B------:R-:W-:-:S04]  /*7300*/  IMAD.WIDE.U32 R6, R11, UR8, R120 ;  /* 0x000000080b067c25 */ /* 0x000fc8000f8e0078 */
[C---:B------:R-:W-:Y:S02]  /*7310*/  IMAD R3, R11.reuse, UR9, R4 ;  /* 0x000000090b037c24 */ /* 0x040fe4000f8e0204 */
[C---:B------:R-:W-:Y:S01]  /*7320*/  IMAD R5, R11.reuse, UR11, R2 ;  /* 0x0000000b0b057c24 */ /* 0x040fe2000f8e0202 */
[C---:B0-----:R-:W-:Y:S01]  /*7330*/  LEA R2, P0, R6.reuse, UR12, 0x3 ;  /* 0x0000000c06027c11 */ /* 0x041fe2000f8018ff */
        /* <DEDUP_REMOVED lines=14> */
.L_x_16640:
[----:B------:R-:W-:Y:S05]  /*7420*/  EXIT ;  /* 0x000000000000794d */ /* 0x000fea0003800000 */
.L_x_16642:
        /* <DEDUP_REMOVED lines=13> */
.L_x_18774:


//--------------------- .text._Z25selective_scan_bwd_kernelI32Selective_Scan_bwd_kernel_traitsILi32ELi8ELb1ELb0ELb1ELb1ELb1EfN3c107complexIfEEEEv12SSMParamsBwd --------------------------
	.section	.text._Z25selective_scan_bwd_kernelI32Selective_Scan_bwd_kernel_traitsILi32ELi8ELb1ELb0ELb1ELb1ELb1EfN3c107complexIfEEEEv12SSMParamsBwd,"ax",@progbits
	.align	128
        .global         _Z25selective_scan_bwd_kernelI32Selective_Scan_bwd_kernel_traitsILi32ELi8ELb1ELb0ELb1ELb1ELb1EfN3c107complexIfEEEEv12SSMParamsBwd
        .type           _Z25selective_scan_bwd_kernelI32Selective_Scan_bwd_kernel_traitsILi32ELi8ELb1ELb0ELb1ELb1ELb1EfN3c107complexIfEEEEv12SSMParamsBwd,@function
        .size           _Z25selective_scan_bwd_kernelI32Selective_Scan_bwd_kernel_traitsILi32ELi8ELb1ELb0ELb1ELb1ELb1EfN3c107complexIfEEEEv12SSMParamsBwd,(.L_x_18775 - _Z25selective_scan_bwd_kernelI32Selective_Scan_bwd_kernel_traitsILi32ELi8ELb1ELb0ELb1ELb1ELb1EfN3c107complexIfEEEEv12SSMParamsBwd)
        .other          _Z25selective_scan_bwd_kernelI32Selective_Scan_bwd_kernel_traitsILi32ELi8ELb1ELb0ELb1ELb1ELb1EfN3c107complexIfEEEEv12SSMParamsBwd,@"STO_CUDA_ENTRY STV_DEFAULT"
_Z25selective_scan_bwd_kernelI32Selective_Scan_bwd_kernel_traitsILi32ELi8ELb1ELb0ELb1ELb1ELb1EfN3c107complexIfEEEEv12SSMParamsBwd:
.text._Z25selective_scan_bwd_kernelI32Selective_Scan_bwd_kernel_traitsILi32ELi8ELb1ELb0ELb1ELb1ELb1EfN3c107complexIfEEEEv12SSMParamsBwd:
        /* <DEDUP_REMOVED lines=209> */
.L_x_16712:
        /* <DEDUP_REMOVED lines=22> */
[----:B----4-:R-:W-:Y:S01]  /*0e70*/  STS.128 [R68+0x200], R48 ;  /* 0x0002003044007388 */ /* 0x010fe20000000c00 */
[----:B------:R-:W-:-:S03]  /*0e80*/  NOP ;  /* 0x0000000000007918 */ /* 0x000fc60000000000 */
[----:B------:R-:W1:Y:S04]  /*0e90*/  LDS.128 R24, [R47] ;  /* 0x000000002f187984 */ /* 0x000e680000000c00 */
[----:B------:R-:W3:Y:S01]  /*0ea0*/  LDS.128 R20, [R47+0x10] ;  /* 0x000010002f147984 */ /* 0x000ee20000000c00 */
[----:B0-----:R-:W0:Y:S08]  /*0eb0*/  LDC.64 R28, c[0x0][0x418] ;  /* 0x00010600ff1c7b82 */ /* 0x001e300000000a00 */
[----:B------:R-:W-:Y:S01]  /*0ec0*/  BAR.SYNC.DEFER_BLOCKING 0x0 ;  /* 0x0000000000007b1d */ /* 0x000fe20000010000 */
[----:B------:R-:W-:-:S07]  /*0ed0*/  IADD3 R46, PT, PT, R91, -0x1, RZ ;  /* 0xffffffff5b2e7810 */ /* 0x000fce0007ffe0ff */
[----:B------:R-:W4:Y:S01]  /*0ee0*/  LDC.64 R30, c[0x0][0x488] ;  /* 0x00012200ff1e7b82 */ /* 0x000f220000000a00 */
[----:B------:R-:W4:Y:S04]  /*0ef0*/  LDG.E.128 R52, desc[UR16][R2.64] ;  /* 0x0000001002347981 */ /* 0x000f28000c1e1d00 */
[----:B------:R2:W4:Y:S01]  /*0f00*/  LDG.E.128 R56, desc[UR16][R2.64+0x200] ;  /* 0x0002001002387981 */ /* 0x000522000c1e1d00 */
[----:B------:R-:W-:Y:S01]  /*0f10*/  SHF.L.U32 R44, R46, 0x8, RZ ;  /* 0x000000082e2c7819 */ /* 0x000fe200000006ff */
[----:B------:R-:W-:Y:S01]  /*0f20*/  HFMA2 R45, -RZ, RZ, 0, 0 ;  /* 0x00000000ff2d7431 */ /* 0x000fe200000001ff */
[----:B------:R-:W-:Y:S01]  /*0f30*/  BSSY.RECONVERGENT B0, `(.L_x_16644) ;  /* 0x0000035000007945 */ /* 0x000fe20003800200 */
[--C-:B-1---5:R-:W-:Y:S01]  /*0f40*/  FADD.FTZ R110, R24, R106.reuse ;  /* 0x0000006a186e7221 */ /* 0x122fe20000010000 */
[--C-:B------:R-:W-:Y:S01]  /*0f50*/  FADD.FTZ R112, R25, R106.reuse ;  /* 0x0000006a19707221 */ /* 0x100fe20000010000 */
[--C-:B------:R-:W-:Y:S01]  /*0f60*/  FADD.FTZ R113, R26, R106.reuse ;  /* 0x0000006a1a717221 */ /* 0x100fe20000010000 */
[--C-:B------:R-:W-:Y:S01]  /*0f70*/  FADD.FTZ R114, R27, R106.reuse ;  /* 0x0000006a1b727221 */ /* 0x100fe20000010000 */
[----:B---3--:R-:W-:Y:S01]  /*0f80*/  FADD.FTZ R115, R20, R106 ;  /* 0x0000006a14737221 */ /* 0x008fe20000010000 */
[----:B------:R-:W-:Y:S01]  /*0f90*/  FSETP.GTU.FTZ.AND P4, PT, R110, 20, PT ;  /* 0x41a000006e00780b */ /* 0x000fe20003f9c000 */
[----:B--2---:R-:W-:-:S04]  /*0fa0*/  IMAD.WIDE.U32 R2, R60, UR18, R44 ;  /* 0x000000123c027c25 */ /* 0x004fc8000f8e002c */
[--C-:B------:R-:W-:Y:S01]  /*0fb0*/  FADD.FTZ R116, R21, R106.reuse ;  /* 0x0000006a15747221 */ /* 0x100fe20000010000 */
[----:B------:R-:W-:Y:S01]  /*0fc0*/  FSETP.GTU.FTZ.AND P5, PT, R112, 20, PT ;  /* 0x41a000007000780b */ /* 0x000fe20003fbc000 */
[----:B------:R-:W-:Y:S01]  /*0fd0*/  FADD.FTZ R117, R22, R106 ;  /* 0x0000006a16757221 */ /* 0x000fe20000010000 */
[----:B------:R-:W-:Y:S01]  /*0fe0*/  IMAD R3, R61, UR18, R3 ;  /* 0x000000123d037c24 */ /* 0x000fe2000f8e0203 */
[----:B------:R-:W-:Y:S02]  /*0ff0*/  FSETP.GTU.FTZ.AND P0, PT, R113, 20, PT ;  /* 0x41a000007100780b */ /* 0x000fe40003f1c000 */
[----:B------:R-:W-:Y:S01]  /*1000*/  FSETP.GTU.FTZ.AND P1, PT, R114, 20, PT ;  /* 0x41a000007200780b */ /* 0x000fe20003f3c000 */
[----:B0-----:R-:W-:Y:S01]  /*1010*/  IMAD.WIDE.U32 R2, R111, R28, R2 ;  /* 0x0000001c6f027225 */ /* 0x001fe200078e0002 */
[----:B------:R-:W-:Y:S02]  /*1020*/  FSETP.GTU.FTZ.AND P2, PT, R115, 20, PT ;  /* 0x41a000007300780b */ /* 0x000fe40003f5c000 */
[----:B------:R-:W-:Y:S01]  /*1030*/  FSETP.GTU.FTZ.AND P3, PT, R116, 20, PT ;  /* 0x41a000007400780b */ /* 0x000fe20003f7c000 */
[----:B----4-:R0:W-:Y:S04]  /*1040*/  STS.128 [R68], R52 ;  /* 0x0000003444007388 */ /* 0x0101e80000000c00 */
[----:B------:R0:W-:Y:S01]  /*1050*/  STS.128 [R68+0x200], R56 ;  /* 0x0002003844007388 */ /* 0x0001e20000000c00 */
[----:B------:R-:W-:-:S03]  /*1060*/  NOP ;  /* 0x0000000000007918 */ /* 0x000fc60000000000 */
[----:B------:R0:W1:Y:S04]  /*1070*/  LDS.128 R12, [R47] ;  /* 0x000000002f0c7984 */ /* 0x0000680000000c00 */
[----:B------:R0:W2:Y:S01]  /*1080*/  LDS.128 R16, [R47+0x10] ;  /* 0x000010002f107984 */ /* 0x0000a20000000c00 */
[----:B------:R-:W-:Y:S05]  /*1090*/  @P4 BRA `(.L_x_16645) ;  /* 0x0000000000784947 */ /* 0x000fea0003800000 */
[----:B------:R-:W-:Y:S01]  /*10a0*/  FMUL.FTZ R110, R110, 1.4426950216293334961 ;  /* 0x3fb8aa3b6e6e7820 */ /* 0x000fe20000410000 */
[----:B------:R-:W-:Y:S02]  /*10b0*/  MOV R22, 0x3e800000 ;  /* 0x3e80000000167802 */ /* 0x000fe40000000f00 */
[----:B------:R-:W-:Y:S01]  /*10c0*/  MOV R25, 0x3d39bf78 ;  /* 0x3d39bf7800197802 */ /* 0x000fe20000000f00 */
        /* <DEDUP_REMOVED lines=27> */
.L_x_16645:
[----:B------:R-:W-:Y:S05]  /*1280*/  BSYNC.RECONVERGENT B0 ;  /* 0x0000000000007941 */ /* 0x000fea0003800200 */
.L_x_16644:
[----:B------:R-:W-:Y:S01]  /*1290*/  IMAD R0, R111, R29, R3 ;  /* 0x0000001d6f007224 */ /* 0x000fe200078e0203 */
[C---:B------:R-:W-:Y:S01]  /*12a0*/  LEA R20, P6, R2.reuse, R30, 0x2 ;  /* 0x0000001e02147211 */ /* 0x040fe200078c10ff */
[----:B------:R-:W-:Y:S01]  /*12b0*/  BSSY.RECONVERGENT B0, `(.L_x_16646) ;  /* 0x0000023000007945 */ /* 0x000fe20003800200 */
[----:B------:R-:W-:Y:S01]  /*12c0*/  FSETP.GTU.FTZ.AND P4, PT, R117, 20, PT ;  /* 0x41a000007500780b */ /* 0x000fe20003f9c000 */
[----:B------:R-:W-:Y:S01]  /*12d0*/  FADD.FTZ R118, R23, R106 ;  /* 0x0000006a17767221 */ /* 0x000fe20000010000 */
[----:B------:R-:W-:Y:S01]  /*12e0*/  LEA.HI.X R21, R2, R31, R0, 0x2, P6 ;  /* 0x0000001f02157211 */ /* 0x000fe200030f1400 */
[----:B------:R-:W-:Y:S10]  /*12f0*/  @P5 BRA `(.L_x_16647) ;  /* 0x0000000000785947 */ /* 0x000ff40003800000 */
[----:B------:R-:W-:Y:S01]  /*1300*/  FMUL.FTZ R112, R112, 1.4426950216293334961 ;  /* 0x3fb8aa3b70707820 */ /* 0x000fe20000410000 */
[----:B------:R-:W-:Y:S01]  /*1310*/  MOV R22, 0x3e800000 ;  /* 0x3e80000000167802 */ /* 0x000fe20000000f00 */
[----:B------:R-:W-:Y:S02]  /*1320*/  HFMA2 R25, -RZ, RZ, 1.3056640625, -1.8671875 ;  /* 0x3d39bf78ff197431 */ /* 0x000fe400000001ff */
        /* <DEDUP_REMOVED lines=27> */
.L_x_16647:
[----:B------:R-:W-:Y:S05]  /*14e0*/  BSYNC.RECONVERGENT B0 ;  /* 0x0000000000007941 */ /* 0x000fea0003800200 */
.L_x_16646:
[----:B------:R-:W-:Y:S01]  /*14f0*/  BSSY.RECONVERGENT B0, `(.L_x_16648) ;  /* 0x0000022000007945 */ /* 0x000fe20003800200 */
[----:B------:R-:W-:Y:S01]  /*1500*/  FSETP.GTU.FTZ.AND P5, PT, R118, 20, PT ;  /* 0x41a000007600780b */ /* 0x000fe20003fbc000 */
[----:B------:R-:W-:Y:S02]  /*1510*/  IMAD.WIDE.U32 R2, R88, 0x10, R20 ;  /* 0x0000001058027825 */ /* 0x000fe400078e0014 */
[----:B------:R-:W-:Y:S10]  /*1520*/  @P0 BRA `(.L_x_16649) ;  /* 0x0000000000780947 */ /* 0x000ff40003800000 */
        /* <DEDUP_REMOVED lines=30> */
.L_x_16649:
[----:B------:R-:W-:Y:S05]  /*1710*/  BSYNC.RECONVERGENT B0 ;  /* 0x0000000000007941 */ /* 0x000fea0003800200 */
.L_x_16648:
[----:B------:R-:W-:Y:S04]  /*1720*/  BSSY.RECONVERGENT B0, `(.L_x_16650) ;  /* 0x0000020000007945 */ /* 0x000fe80003800200 */
        /* <DEDUP_REMOVED lines=31> */
.L_x_16651:
[----:B------:R-:W-:Y:S05]  /*1920*/  BSYNC.RECONVERGENT B0 ;  /* 0x0000000000007941 */ /* 0x000fea0003800200 */
.L_x_16650:
        /* <DEDUP_REMOVED lines=32> */
.L_x_16653:
[----:B------:R-:W-:Y:S05]  /*1b30*/  BSYNC.RECONVERGENT B0 ;  /* 0x0000000000007941 */ /* 0x000fea0003800200 */
.L_x_16652:
        /* <DEDUP_REMOVED lines=32> */
.L_x_16655:
[----:B------:R-:W-:Y:S05]  /*1d40*/  BSYNC.RECONVERGENT B0 ;  /* 0x0000000000007941 */ /* 0x000fea0003800200 */
.L_x_16654:
        /* <DEDUP_REMOVED lines=32> */
.L_x_16657:
[----:B------:R-:W-:Y:S05]  /*1f50*/  BSYNC.RECONVERGENT B0 ;  /* 0x0000000000007941 */ /* 0x000fea0003800200 */
.L_x_16656:
        /* <DEDUP_REMOVED lines=32> */
.L_x_16659:
[----:B------:R-:W-:Y:S05]  /*2160*/  BSYNC.RECONVERGENT B0 ;  /* 0x0000000000007941 */ /* 0x000fea0003800200 */
.L_x_16658:
[----:B------:R-:W-:Y:S08]  /*2170*/  BAR.SYNC.DEFER_BLOCKING 0x0 ;  /* 0x0000000000007b1d */ /* 0x000ff00000010000 */
[----:B------:R-:W3:Y:S01]  /*2180*/  LDC.64 R22, c[0x0][0x420] ;  /* 0x00010800ff167b82 */ /* 0x000ee20000000a00 */
[----:B------:R-:W4:Y:S01]  /*2190*/  LDCU.64 UR4, c[0x0][0x510] ;  /* 0x0000a200ff0477ac */ /* 0x000f220008000a00 */
[----:B------:R-:W5:Y:S06]  /*21a0*/  LDCU.64 UR6, c[0x0][0x490] ;  /* 0x00009200ff0677ac */ /* 0x000f6c0008000a00 */
[----:B------:R-:W1:Y:S08]  /*21b0*/  LDC.64 R24, c[0x0][0x428] ;  /* 0x00010a00ff187b82 */ /* 0x000e700000000a00 */
[----:B------:R-:W2:Y:S01]  /*21c0*/  LDC.64 R26, c[0x0][0x478] ;  /* 0x00011e00ff1a7b82 */ /* 0x000ea20000000a00 */
[----:B------:R-:W4:Y:S04]  /*21d0*/  LDG.E.128 R48, desc[UR16][R2.64] ;  /* 0x0000001002307981 */ /* 0x000f28000c1e1d00 */
[----:B0-----:R0:W5:Y:S01]  /*21e0*/  LDG.E.128 R56, desc[UR16][R2.64+0x200] ;  /* 0x0002001002387981 */ /* 0x001162000c1e1d00 */
[----:B---3--:R-:W-:-:S02]  /*21f0*/  IMAD.WIDE.U32 R20, R22, UR18, R44 ;  /* 0x0000001216147c25 */ /* 0x008fc4000f8e002c */
[----:B------:R-:W3:Y:S02]  /*2200*/  LDC.64 R128, c[0x0][0x508] ;  /* 0x00014200ff807b82 */ /* 0x000ee40000000a00 */
[----:B------:R-:W-:Y:S02]  /*2210*/  IMAD R21, R23, UR18, R21 ;  /* 0x0000001217157c24 */ /* 0x000fe4000f8e0215 */
[----:B-1----:R-:W-:-:S04]  /*2220*/  IMAD.WIDE.U32 R20, R111, R24, R20 ;  /* 0x000000186f147225 */ /* 0x002fc800078e0014 */
[----:B------:R-:W1:Y:S01]  /*2230*/  LDC.64 R130, c[0x0][0x558] ;  /* 0x00015600ff827b82 */ /* 0x000e620000000a00 */
[----:B------:R-:W-:Y:S01]  /*2240*/  IMAD R0, R111, R25, R21 ;  /* 0x000000196f007224 */ /* 0x000fe200078e0215 */
[----:B--2---:R-:W-:-:S04]  /*2250*/  LEA R22, P0, R20, R26, 0x2 ;  /* 0x0000001a14167211 */ /* 0x004fc800078010ff */
[----:B------:R-:W-:-:S03]  /*2260*/  LEA.HI.X R23, R20, R27, R0, 0x2, P0 ;  /* 0x0000001b14177211 */ /* 0x000fc600000f1400 */
[----:B0-----:R-:W-:Y:S01]  /*2270*/  IMAD.WIDE.U32 R2, R88, 0x10, R22 ;  /* 0x0000001058027825 */ /* 0x001fe200078e0016 */
[----:B----4-:R-:W-:Y:S04]  /*2280*/  STS.128 [R68], R48 ;  /* 0x0000003044007388 */ /* 0x010fe80000000c00 */
[----:B-----5:R-:W-:Y:S01]  /*2290*/  STS.128 [R68+0x200], R56 ;  /* 0x0002003844007388 */ /* 0x020fe20000000c00 */
[----:B------:R-:W-:-:S03]  /*22a0*/  NOP ;  /* 0x0000000000007918 */ /* 0x000fc60000000000 */
[----:B------:R-:W0:Y:S04]  /*22b0*/  LDS.128 R20, [R47] ;  /* 0x000000002f147984 */ /* 0x000e280000000c00 */
[----:B------:R-:W2:Y:S01]  /*22c0*/  LDS.128 R24, [R47+0x10] ;  /* 0x000010002f187984 */ /* 0x000ea20000000c00 */
[----:B------:R-:W-:Y:S06]  /*22d0*/  BAR.SYNC.DEFER_BLOCKING 0x0 ;  /* 0x0000000000007b1d */ /* 0x000fec0000010000 */
[----:B------:R-:W4:Y:S04]  /*22e0*/  LDG.E.128 R28, desc[UR16][R2.64] ;  /* 0x00000010021c7981 */ /* 0x000f28000c1e1d00 */
[----:B------:R5:W3:Y:S01]  /*22f0*/  LDG.E.128 R52, desc[UR16][R2.64+0x200] ;  /* 0x0002001002347981 */ /* 0x000ae2000c1e1d00 */
[----:B------:R-:W-:Y:S01]  /*2300*/  UISETP.NE.U32.AND UP0, UPT, UR6, URZ, UPT ;  /* 0x000000ff0600728c */ /* 0x000fe2000bf05070 */
[----:B0-----:R-:W-:Y:S01]  /*2310*/  FMUL.FTZ R48, R22, -1.4426950216293334961 ;  /* 0xbfb8aa3b16307820 */ /* 0x001fe20000410000 */
[----:B------:R-:W-:Y:S01]  /*2320*/  FMUL.FTZ R49, R23, -1.4426950216293334961 ;  /* 0xbfb8aa3b17317820 */ /* 0x000fe20000410000 */
[----:B------:R-:W-:Y:S01]  /*2330*/  FMUL.FTZ R60, R21, -1.4426950216293334961 ;  /* 0xbfb8aa3b153c7820 */ /* 0x000fe20000410000 */
[----:B------:R-:W-:Y:S01]  /*2340*/  FMUL.FTZ R0, R20, -1.4426950216293334961 ;  /* 0xbfb8aa3b14007820 */ /* 0x000fe20000410000 */
[----:B--2---:R-:W-:Y:S01]  /*2350*/  FMUL.FTZ R50, R24, -1.4426950216293334961 ;  /* 0xbfb8aa3b18327820 */ /* 0x004fe20000410000 */
[----:B------:R-:W-:Y:S01]  /*2360*/  FMUL.FTZ R51, R25, -1.4426950216293334961 ;  /* 0xbfb8aa3b19337820 */ /* 0x000fe20000410000 */
[----:B------:R-:W0:Y:S01]  /*2370*/  MUFU.EX2 R56, R48 ;  /* 0x0000003000387308 */ /* 0x000e220000000800 */
[----:B------:R-:W-:Y:S01]  /*2380*/  FMUL.FTZ R61, R27, -1.4426950216293334961 ;  /* 0xbfb8aa3b1b3d7820 */ /* 0x000fe20000410000 */
[----:B------:R-:W-:Y:S01]  /*2390*/  FMUL.FTZ R58, R26, -1.4426950216293334961 ;  /* 0xbfb8aa3b1a3a7820 */ /* 0x000fe20000410000 */
[----:B------:R-:W-:Y:S01]  /*23a0*/  UISETP.NE.AND.EX UP0, UPT, UR7, URZ, UPT, UP0 ;  /* 0x000000ff0700728c */ /* 0x000fe2000bf05300 */
[----:B------:R-:W2:Y:S04]  /*23b0*/  MUFU.EX2 R57, R49 ;  /* 0x0000003100397308 */ /* 0x000ea80000000800 */
[----:B-----5:R-:W5:Y:S04]  /*23c0*/  MUFU.EX2 R2, R50 ;  /* 0x0000003200027308 */ /* 0x020f680000000800 */
[----:B------:R-:W-:Y:S01]  /*23d0*/  MUFU.EX2 R3, R51 ;  /* 0x0000003300037308 */ /* 0x000fe20000000800 */
[----:B0-----:R-:W-:-:S03]  /*23e0*/  FADD.FTZ R56, R56, 1 ;  /* 0x3f80000038387421 */ /* 0x001fc60000010000 */
[----:B------:R-:W0:Y:S01]  /*23f0*/  MUFU.EX2 R60, R60 ;  /* 0x0000003c003c7308 */ /* 0x000e220000000800 */
[----:B--2---:R-:W-:-:S03]  /*2400*/  FADD.FTZ R57, R57, 1 ;  /* 0x3f80000039397421 */ /* 0x004fc60000010000 */
[----:B------:R-:W2:Y:S01]  /*2410*/  MUFU.EX2 R0, R0 ;  /* 0x0000000000007308 */ /* 0x000ea20000000800 */
[----:B-----5:R-:W-:-:S03]  /*2420*/  FADD.FTZ R2, R2, 1 ;  /* 0x3f80000002027421 */ /* 0x020fc60000010000 */
[----:B------:R-:W5:Y:S04]  /*2430*/  MUFU.EX2 R61, R61 ;  /* 0x0000003d003d7308 */ /* 0x000f680000000800 */
[----:B------:R1:W5:Y:S01]  /*2440*/  MUFU.EX2 R59, R58 ;  /* 0x0000003a003b7308 */ /* 0x0003620000000800 */
[----:B0-----:R-:W-:-:S03]  /*2450*/  FADD.FTZ R60, R60, 1 ;  /* 0x3f8000003c3c7421 */ /* 0x001fc60000010000 */
[----:B------:R-:W-:Y:S01]  /*2460*/  MUFU.RCP R122, R57 ;  /* 0x00000039007a7308 */ /* 0x000fe20000001000 */
[----:B--2---:R-:W-:Y:S01]  /*2470*/  FADD.FTZ R0, R0, 1 ;  /* 0x3f80000000007421 */ /* 0x004fe20000010000 */
[----:B-1----:R-:W-:Y:S01]  /*2480*/  FADD.FTZ R58, R3, 1 ;  /* 0x3f800000033a7421 */ /* 0x002fe20000010000 */
[----:B-----5:R-:W-:-:S05]  /*2490*/  FADD.FTZ R61, R61, 1 ;  /* 0x3f8000003d3d7421 */ /* 0x020fca0000010000 */
[----:B------:R-:W0:Y:S01]  /*24a0*/  MUFU.RCP R120, R60 ;  /* 0x0000003c00787308 */ /* 0x000e220000001000 */
[----:B------:R-:W-:-:S07]  /*24b0*/  FADD.FTZ R59, R59, 1 ;  /* 0x3f8000003b3b7421 */ /* 0x000fce0000010000 */
[----:B------:R-:W-:Y:S08]  /*24c0*/  MUFU.RCP R123, R56 ;  /* 0x00000038007b7308 */ /* 0x000ff00000001000 */
[----:B------:R0:W1:Y:S08]  /*24d0*/  MUFU.RCP R121, R0 ;  /* 0x0000000000797308 */ /* 0x0000700000001000 */
[----:B------:R-:W2:Y:S01]  /*24e0*/  MUFU.RCP R126, R61 ;  /* 0x0000003d007e7308 */ /* 0x000ea20000001000 */
[----:B0-----:R-:W-:-:S07]  /*24f0*/  FADD.FTZ R0, -R120, 1 ;  /* 0x3f80000078007421 */ /* 0x001fce0000010100 */
[----:B------:R-:W0:Y:S01]  /*2500*/  MUFU.RCP R124, R58 ;  /* 0x0000003a007c7308 */ /* 0x000e220000001000 */
[----:B-1----:R-:W-:-:S04]  /*2510*/  FADD.FTZ R3, -R121, 1 ;  /* 0x3f80000079037421 */ /* 0x002fc80000010100 */
[----:B------:R-:W-:-:S03]  /*2520*/  FFMA.FTZ R3, R20, R3, 1 ;  /* 0x3f80000014037423 */ /* 0x000fc60000010003 */
[----:B------:R-:W1:Y:S08]  /*2530*/  MUFU.RCP R127, R59 ;  /* 0x0000003b007f7308 */ /* 0x000e700000001000 */
[----:B------:R5:W1:Y:S02]  /*2540*/  MUFU.RCP R125, R2 ;  /* 0x00000002007d7308 */ /* 0x000a640000001000 */
[----:B-----5:R-:W-:Y:S01]  /*2550*/  FFMA.FTZ R2, R21, R0, 1 ;  /* 0x3f80000015027423 */ /* 0x020fe20000010000 */
[----:B----4-:R-:W-:Y:S04]  /*2560*/  STS.128 [R68], R28 ;  /* 0x0000001c44007388 */ /* 0x010fe80000000c00 */
[----:B---3--:R3:W-:Y:S01]  /*2570*/  STS.128 [R68+0x200], R52 ;  /* 0x0002003444007388 */ /* 0x0087e20000000c00 */
[----:B------:R-:W-:-:S03]  /*2580*/  NOP ;  /* 0x0000000000007918 */ /* 0x000fc60000000000 */
[----:B------:R-:W4:Y:S04]  /*2590*/  LDS.128 R48, [R47] ;  /* 0x000000002f307984 */ /* 0x000f280000000c00 */
[----:B------:R-:W5:Y:S01]  /*25a0*/  LDS.128 R28, [R47+0x10] ;  /* 0x000010002f1c7984 */ /* 0x000f620000000c00 */
[----:B---3--:R-:W-:Y:S01]  /*25b0*/  FADD.FTZ R52, -R122, 1 ;  /* 0x3f8000007a347421 */ /* 0x008fe20000010100 */
[----:B------:R-:W-:-:S03]  /*25c0*/  FADD.FTZ R53, -R123, 1 ;  /* 0x3f8000007b357421 */ /* 0x000fc60000010100 */
[----:B------:R-:W-:Y:S01]  /*25d0*/  FFMA.FTZ R56, R23, R52, 1 ;  /* 0x3f80000017387423 */ /* 0x000fe20000010034 */
        /* <DEDUP_REMOVED lines=12> */
[----:B--2---:R-:W-:Y:S01]  /*26a0*/  FADD.FTZ R56, -R126, 1 ;  /* 0x3f8000007e387421 */ /* 0x004fe20000010100 */
[----:B0-----:R-:W-:Y:S01]  /*26b0*/  FADD.FTZ R0, -R124, 1 ;  /* 0x3f8000007c007421 */ /* 0x001fe20000010100 */
[----:B-1----:R-:W-:Y:S01]  /*26c0*/  FADD.FTZ R57, -R127, 1 ;  /* 0x3f8000007f397421 */ /* 0x002fe20000010100 */
[----:B------:R-:W-:Y:S01]  /*26d0*/  FMUL.FTZ R53, R53, R2 ;  /* 0x0000000235357220 */ /* 0x000fe20000410000 */
[----:B------:R-:W-:Y:S01]  /*26e0*/  BAR.SYNC.DEFER_BLOCKING 0x0 ;  /* 0x0000000000007b1d */ /* 0x000fe20000010000 */
[----:B------:R-:W-:Y:S01]  /*26f0*/  FFMA.FTZ R60, R27, R56, 1 ;  /* 0x3f8000001b3c7423 */ /* 0x000fe20000010038 */
[----:B------:R-:W-:Y:S01]  /*2700*/  FFMA.FTZ R2, R25, R0, 1 ;  /* 0x3f80000019027423 */ /* 0x000fe20000010000 */
[----:B------:R-:W-:Y:S01]  /*2710*/  FFMA.FTZ R59, R26, R57, 1 ;  /* 0x3f8000001a3b7423 */ /* 0x000fe20000010039 */
[----:B-----5:R-:W-:Y:S01]  /*2720*/  FMUL.FTZ R56, R18, R30 ;  /* 0x0000001e12387220 */ /* 0x020fe20000410000 */
        /* <DEDUP_REMOVED lines=19> */
[----:B------:R0:W-:Y:S01]  /*2860*/  STS.128 [R47], R52 ;  /* 0x000000342f007388 */ /* 0x0001e20000000c00 */
[----:B------:R-:W-:Y:S01]  /*2870*/  FMUL.FTZ R159, R13, R120 ;  /* 0x000000780d9f7220 */ /* 0x000fe20000410000 */
[----:B------:R-:W-:-:S04]  /*2880*/  IMAD.WIDE.U32 R2, R111, UR4, R2 ;  /* 0x000000046f027c25 */ /* 0x000fc8000f8e0002 */
[----:B------:R-:W-:Y:S01]  /*2890*/  FMUL.FTZ R125, R24, R125 ;  /* 0x0000007d187d7220 */ /* 0x000fe20000410000 */
[----:B------:R1:W-:Y:S01]  /*28a0*/  STS.128 [R47+0x10], R56 ;  /* 0x000010382f007388 */ /* 0x0003e20000000c00 */
[----:B------:R-:W-:-:S03]  /*28b0*/  NOP ;  /* 0x0000000000007918 */ /* 0x000fc60000000000 */
[----:B------:R-:W2:Y:S01]  /*28c0*/  LDS.128 R60, [R68] ;  /* 0x00000000443c7984 */ /* 0x000ea20000000c00 */
[----:B------:R-:W-:Y:S01]  /*28d0*/  IMAD R0, R111, UR5, R3 ;  /* 0x000000056f007c24 */ /* 0x000fe2000f8e0203 */
[----:B------:R-:W-:Y:S01]  /*28e0*/  LEA R20, P0, R2, R130, 0x2 ;  /* 0x0000008202147211 */ /* 0x000fe200078010ff */
[----:B------:R-:W-:Y:S01]  /*28f0*/  FMUL.FTZ R124, R25, R124 ;  /* 0x0000007c197c7220 */ /* 0x000fe20000410000 */
[----:B------:R-:W3:Y:S01]  /*2900*/  LDS.128 R64, [R68+0x200] ;  /* 0x0002000044407984 */ /* 0x000ee20000000c00 */
[----:B0-----:R-:W-:Y:S01]  /*2910*/  FMUL.FTZ R53, R12, R121 ;  /* 0x000000790c357220 */ /* 0x001fe20000410000 */
[----:B------:R-:W-:Y:S01]  /*2920*/  LEA.HI.X R21, R2, R131, R0, 0x2, P0 ;  /* 0x0000008302157211 */ /* 0x000fe200000f1400 */
[----:B------:R-:W-:Y:S01]  /*2930*/  FMUL.FTZ R127, R26, R127 ;  /* 0x0000007f1a7f7220 */ /* 0x000fe20000410000 */
[----:B------:R-:W-:Y:S01]  /*2940*/  FMUL.FTZ R126, R27, R126 ;  /* 0x0000007e1b7e7220 */ /* 0x000fe20000410000 */
[----:B------:R-:W-:Y:S01]  /*2950*/  FFMA.FTZ R0, R4, R53, R119 ;  /* 0x0000003504007223 */ /* 0x000fe20000010077 */
[----:B------:R-:W-:Y:S01]  /*2960*/  FMUL.FTZ R55, R14, R123 ;  /* 0x0000007b0e377220 */ /* 0x000fe20000410000 */
[----:B------:R-:W-:-:S04]  /*2970*/  IMAD.WIDE.U32 R2, R88, 0x10, R20 ;  /* 0x0000001058027825 */ /* 0x000fc800078e0014 */
[----:B------:R-:W-:Y:S01]  /*2980*/  FMUL.FTZ R157, R15, R122 ;  /* 0x0000007a0f9d7220 */ /* 0x000fe20000410000 */
[----:B-1----:R-:W-:Y:S01]  /*2990*/  FMUL.FTZ R57, R16, R125 ;  /* 0x0000007d10397220 */ /* 0x002fe20000410000 */
[----:B------:R-:W-:Y:S01]  /*29a0*/  FMUL.FTZ R155, R17, R124 ;  /* 0x0000007c119b7220 */ /* 0x000fe20000410000 */
[----:B------:R-:W-:Y:S01]  /*29b0*/  FMUL.FTZ R59, R18, R127 ;  /* 0x0000007f123b7220 */ /* 0x000fe20000410000 */
        /* <DEDUP_REMOVED lines=30> */
.L_x_16660:
[----:B------:R-:W2:Y:S01]  /*2ba0*/  LDCU UR4, c[0x0][0x38c] ;  /* 0x00007180ff0477ac */ /* 0x000ea20008000800 */
[----:B------:R-:W-:Y:S01]  /*2bb0*/  FFMA.FTZ R0, R6, R55, R23 ;  /* 0x0000003706007223 */ /* 0x000fe20000010017 */
[----:B-1----:R-:W-:Y:S02]  /*2bc0*/  CS2R R14, SRZ ;  /* 0x00000000000e7805 */ /* 0x002fe4000001ff00 */
        /* <DEDUP_REMOVED lines=15> */
[----:B--2---:R-:W-:-:S03]  /*2cc0*/  UISETP.GE.AND UP0, UPT, UR4, 0x1, UPT ;  /* 0x000000010400788c */ /* 0x004fc6000bf06270 */
[----:B------:R-:W-:Y:S01]  /*2cd0*/  FFMA.FTZ R119, R11, R152, R0 ;  /* 0x000000980b777223 */ /* 0x000fe20000010000 */
[----:B------:R-:W-:Y:S06]  /*2ce0*/  BAR.SYNC.DEFER_BLOCKING 0x0 ;  /* 0x0000000000007b1d */ /* 0x000fec0000010000 */
[----:B------:R-:W-:Y:S05]  /*2cf0*/  BRA.U !UP0, `(.L_x_16661) ;  /* 0x0000004108f87547 */ /* 0x000fea000b800000 */
[----:B------:R-:W0:Y:S01]  /*2d00*/  LDC R153, c[0x0][0x388] ;  /* 0x0000e200ff997b82 */ /* 0x000e220000000800 */
[----:B------:R-:W-:Y:S01]  /*2d10*/  SHF.L.U32 R3, R46, 0x9, RZ ;  /* 0x000000092e037819 */ /* 0x000fe200000006ff */
[----:B------:R-:W-:Y:S01]  /*2d20*/  HFMA2 R15, -RZ, RZ, 0, 0 ;  /* 0x00000000ff0f7431 */ /* 0x000fe200000001ff */
        /* <DEDUP_REMOVED lines=11> */
[----:B------:R-:W-:Y:S01]  /*2de0*/  FADD.FTZ R152, R152, R152 ;  /* 0x0000009898987221 */ /* 0x000fe20000010000 */
[----:B------:R-:W-:Y:S01]  /*2df0*/  LOP3.LUT R196, R44, 0x100, RZ, 0xc0, !PT ;  /* 0x000001002cc47812 */ /* 0x000fe200078ec0ff */
        /* <DEDUP_REMOVED lines=9> */
[----:B------:R-:W-:Y:S01]  /*2e90*/  FMUL.FTZ R142, R9, R116 ;  /* 0x00000074098e7220 */ /* 0x000fe20000410000 */
[----:B------:R-:W-:Y:S01]  /*2ea0*/  ISETP.EQ.AND P0, PT, R100, RZ, P0 ;  /* 0x000000ff6400720c */ /* 0x000fe20000702270 */
[----:B------:R-:W-:Y:S01]  /*2eb0*/  FMUL.FTZ R141, R10, R117 ;  /* 0x000000750a8d7220 */ /* 0x000fe20000410000 */
[----:B------:R-:W-:Y:S01]  /*2ec0*/  FMUL.FTZ R138, R11, R118 ;  /* 0x000000760b8a7220 */ /* 0x000fe20000410000 */
[----:B------:R-:W-:Y:S01]  /*2ed0*/  LOP3.LUT R137, R137, 0x100, RZ, 0xc0, !PT ;  /* 0x0000010089897812 */ /* 0x000fe200078ec0ff */
[----:B------:R-:W4:Y:S01]  /*2ee0*/  LDCU UR7, c[0x0][0x394] ;  /* 0x00007280ff0777ac */ /* 0x000f220008000800 */
[C---:B------:R-:W-:Y:S01]  /*2ef0*/  IADD3 R136, PT, PT, R3.reuse, R100, RZ ;  /* 0x0000006403887210 */ /* 0x040fe20007ffe0ff */
[----:B------:R-:W0:Y:S01]  /*2f00*/  LDC.64 R124, c[0x0][0x3c0] ;  /* 0x0000f000ff7c7b82 */ /* 0x000e220000000a00 */
[----:B------:R-:W-:Y:S01]  /*2f10*/  LEA.HI.X.SX32 R131, R3, RZ, 0x1, P1 ;  /* 0x000000ff03837211 */ /* 0x000fe200008f0eff */
[----:B------:R-:W0:Y:S01]  /*2f20*/  LDCU UR8, c[0x0][0x38c] ;  /* 0x00007180ff0877ac */ /* 0x000e220008000800 */
[----:B------:R-:W-:-:S05]  /*2f30*/  UMOV UR4, URZ ;  /* 0x000000ff00047c82 */ /* 0x000fca0008000000 */
[----:B------:R-:W0:Y:S08]  /*2f40*/  LDC.64 R122, c[0x0][0x3a8] ;  /* 0x0000ea00ff7a7b82 */ /* 0x000e300000000a00 */
[----:B----4-:R-:W0:Y:S02]  /*2f50*/  LDC.64 R120, c[0x0][0x4f0] ;  /* 0x00013c00ff787b82 */ /* 0x010e240000000a00 */
.L_x_16711:
[----:B--2---:R-:W-:Y:S02]  /*2f60*/  MOV R2, R38 ;  /* 0x0000002600027202 */ /* 0x004fe40000000f00 */
        /* <DEDUP_REMOVED lines=28> */
[C---:B---3--:R-:W-:Y:S01]  /*3130*/  FMUL.FTZ R52, R133.reuse, R110 ;  /* 0x0000006e85347220 */ /* 0x048fe20000410000 */
[----:B------:R-:W-:Y:S01]  /*3140*/  FMUL.FTZ R165, R132, 1.4426950216293334961 ;  /* 0x3fb8aa3b84a57820 */ /* 0x000fe20000410000 */
[C---:B------:R-:W-:Y:S01]  /*3150*/  FMUL.FTZ R3, R133.reuse, R112 ;  /* 0x0000007085037220 */ /* 0x040fe20000410000 */
[C---:B------:R-:W-:Y:S01]  /*3160*/  FMUL.FTZ R161, R133.reuse, R118 ;  /* 0x0000007685a17220 */ /* 0x040fe20000410000 */
[----:B------:R-:W-:Y:S01]  /*3170*/  FMUL.RZ R53, R52, 0.15915493667125701904 ;  /* 0x3e22f98334357820 */ /* 0x000fe2000040c000 */
[----:B------:R-:W-:Y:S01]  /*3180*/  FMUL.FTZ R52, R133, R113 ;  /* 0x0000007185347220 */ /* 0x000fe20000410000 */
[----:B------:R-:W-:Y:S01]  /*3190*/  FMUL.RZ R54, R3, 0.15915493667125701904 ;  /* 0x3e22f98303367820 */ /* 0x000fe2000040c000 */
[C---:B------:R-:W-:Y:S01]  /*31a0*/  FMUL.FTZ R57, R165.reuse, R117 ;  /* 0x00000075a5397220 */ /* 0x040fe20000410000 */
[----:B------:R-:W-:Y:S01]  /*31b0*/  MUFU.SIN R171, R53 ;  /* 0x0000003500ab7308 */ /* 0x000fe20000000400 */
[----:B------:R-:W-:Y:S01]  /*31c0*/  FMUL.RZ R55, R52, 0.15915493667125701904 ;  /* 0x3e22f98334377820 */ /* 0x000fe2000040c000 */
[C---:B------:R-:W-:Y:S01]  /*31d0*/  FMUL.FTZ R52, R165.reuse, R113 ;  /* 0x00000071a5347220 */ /* 0x040fe20000410000 */
[----:B------:R-:W-:Y:S01]  /*31e0*/  FMUL.FTZ R3, R165, R112 ;  /* 0x00000070a5037220 */ /* 0x000fe20000410000 */
[----:B------:R-:W-:Y:S01]  /*31f0*/  FMUL.RZ R181, R161, 0.15915493667125701904 ;  /* 0x3e22f983a1b57820 */ /* 0x000fe2000040c000 */
[----:B------:R-:W-:-:S03]  /*3200*/  FMUL.FTZ R2, R165, R110 ;  /* 0x0000006ea5027220 */ /* 0x000fc60000410000 */
[----:B------:R0:W-:Y:S01]  /*3210*/  MUFU.COS R173, R53 ;  /* 0x0000003500ad7308 */ /* 0x0001e20000000000 */
[----:B----4-:R-:W-:Y:S04]  /*3220*/  STS.128 [R68], R28 ;  /* 0x0000001c44007388 */ /* 0x010fe80000000c00 */
[----:B-----5:R-:W-:Y:S03]  /*3230*/  STS.128 [R68+0x200], R48 ;  /* 0x0002003044007388 */ /* 0x020fe60000000c00 */
[----:B------:R-:W-:Y:S01]  /*3240*/  MUFU.SIN R160, R54 ;  /* 0x0000003600a07308 */ /* 0x000fe20000000400 */
[-C--:B0-----:R-:W-:Y:S01]  /*3250*/  FMUL.FTZ R53, R133, R114.reuse ;  /* 0x0000007285357220 */ /* 0x081fe20000410000 */
[----:B------:R0:W-:Y:S03]  /*3260*/  STS.128 [R68+0x400], R60 ;  /* 0x0004003c44007388 */ /* 0x0001e60000000c00 */
[----:B------:R-:W-:Y:S01]  /*3270*/  FMUL.RZ R56, R53, 0.15915493667125701904 ;  /* 0x3e22f98335387820 */ /* 0x000fe2000040c000 */
[----:B------:R-:W-:Y:S01]  /*3280*/  FMUL.FTZ R53, R165, R114 ;  /* 0x00000072a5357220 */ /* 0x000fe20000410000 */
[----:B------:R-:W-:Y:S01]  /*3290*/  STS.128 [R68+0x600], R64 ;  /* 0x0006004044007388 */ /* 0x000fe20000000c00 */
[----:B------:R1:W-:Y:S01]  /*32a0*/  MUFU.COS R162, R54 ;  /* 0x0000003600a27308 */ /* 0x0003e20000000000 */
[----:B------:R-:W-:-:S02]  /*32b0*/  NOP ;  /* 0x0000000000007918 */ /* 0x000fc40000000000 */
[----:B------:R-:W2:Y:S05]  /*32c0*/  LDS.128 R28, [R150+0x30] ;  /* 0x00003000961c7984 */ /* 0x000eaa0000000c00 */
[----:B------:R3:W-:Y:S01]  /*32d0*/  MUFU.EX2 R163, R52 ;  /* 0x0000003400a37308 */ /* 0x0007e20000000800 */
[-C--:B-1----:R-:W-:Y:S01]  /*32e0*/  FMUL.FTZ R54, R133, R115.reuse ;  /* 0x0000007385367220 */ /* 0x082fe20000410000 */
[C---:B0-----:R-:W-:Y:S01]  /*32f0*/  FMUL.FTZ R60, R165.reuse, R118 ;  /* 0x00000076a53c7220 */ /* 0x041fe20000410000 */
[----:B------:R-:W0:Y:S01]  /*3300*/  LDS.128 R48, [R150+0x20] ;  /* 0x0000200096307984 */ /* 0x000e220000000c00 */
[----:B------:R-:W-:Y:S01]  /*3310*/  MUFU.SIN R164, R55 ;  /* 0x0000003700a47308 */ /* 0x000fe20000000400 */
[----:B------:R-:W-:Y:S01]  /*3320*/  FMUL.RZ R58, R54, 0.15915493667125701904 ;  /* 0x3e22f983363a7820 */ /* 0x000fe2000040c000 */
[----:B------:R-:W-:Y:S01]  /*3330*/  FMUL.FTZ R54, R165, R115 ;  /* 0x00000073a5367220 */ /* 0x000fe20000410000 */
[----:B---3--:R-:W-:-:S05]  /*3340*/  FMUL.FTZ R52, R133, R116 ;  /* 0x0000007485347220 */ /* 0x008fca0000410000 */
[----:B------:R1:W-:Y:S08]  /*3350*/  MUFU.COS R166, R55 ;  /* 0x0000003700a67308 */ /* 0x0003f00000000000 */
[----:B------:R-:W3:Y:S01]  /*3360*/  MUFU.SIN R168, R56 ;  /* 0x0000003800a87308 */ /* 0x000ee20000000400 */
[----:B-1----:R-:W-:Y:S01]  /*3370*/  FMUL.RZ R55, R52, 0.15915493667125701904 ;  /* 0x3e22f98334377820 */ /* 0x002fe2000040c000 */
[----:B------:R-:W-:-:S04]  /*3380*/  FMUL.FTZ R52, R133, R117 ;  /* 0x0000007585347220 */ /* 0x000fc80000410000 */
[----:B------:R-:W-:Y:S02]  /*3390*/  FMUL.RZ R179, R52, 0.15915493667125701904 ;  /* 0x3e22f98334b37820 */ /* 0x000fe4000040c000 */
[----:B------:R1:W-:Y:S08]  /*33a0*/  MUFU.COS R170, R56 ;  /* 0x0000003800aa7308 */ /* 0x0003f00000000000 */
[----:B------:R-:W3:Y:S01]  /*33b0*/  MUFU.EX2 R167, R53 ;  /* 0x0000003500a77308 */ /* 0x000ee20000000800 */
[----:B-1----:R-:W-:Y:S01]  /*33c0*/  FMUL.FTZ R56, R165, R116 ;  /* 0x00000074a5387220 */ /* 0x002fe20000410000 */
[----:B--2---:R-:W-:-:S02]  /*33d0*/  FMUL.FTZ R185, R135, R29 ;  /* 0x0000001d87b97220 */ /* 0x004fc40000410000 */
[----:B------:R1:W-:Y:S01]  /*33e0*/  MUFU.EX2 R169, R54 ;  /* 0x0000003600a97308 */ /* 0x0003e20000000800 */
[CC--:B------:R-:W-:Y:S01]  /*33f0*/  FMUL.FTZ R191, R135.reuse, R31.reuse ;  /* 0x0000001f87bf7220 */ /* 0x0c0fe20000410000 */
[C---:B------:R-:W-:Y:S01]  /*3400*/  FMUL.FTZ R186, R134.reuse, R31 ;  /* 0x0000001f86ba7220 */ /* 0x040fe20000410000 */
[C---:B------:R-:W-:Y:S01]  /*3410*/  FFMA.FTZ R187, R134.reuse, R28, -R185 ;  /* 0x0000001c86bb7223 */ /* 0x040fe200000108b9 */
[----:B------:R-:W-:Y:S01]  /*3420*/  MUFU.SIN R176, R55 ;  /* 0x0000003700b07308 */ /* 0x000fe20000000400 */
[-C--:B------:R-:W-:Y:S01]  /*3430*/  FFMA.FTZ R191, R134, R30.reuse, -R191 ;  /* 0x0000001e86bf7223 */ /* 0x080fe200000108bf */
[----:B------:R-:W-:Y:S01]  /*3440*/  FFMA.FTZ R193, R135, R30, R186 ;  /* 0x0000001e87c17223 */ /* 0x000fe200000100ba */
[----:B------:R-:W-:Y:S02]  /*3450*/  FMUL.FTZ R186, R154, R187 ;  /* 0x000000bb9aba7220 */ /* 0x000fe40000410000 */
[----:B------:R-:W-:Y:S01]  /*3460*/  FMUL.FTZ R188, R152, R191 ;  /* 0x000000bf98bc7220 */ /* 0x000fe20000410000 */
[----:B---3--:R-:W-:-:S02]  /*3470*/  FMUL.FTZ R165, R167, R168 ;  /* 0x000000a8a7a57220 */ /* 0x008fc40000410000 */
[----:B------:R1:W2:Y:S08]  /*3480*/  MUFU.COS R178, R55 ;  /* 0x0000003700b27308 */ /* 0x0002b00000000000 */
[----:B------:R-:W-:Y:S01]  /*3490*/  MUFU.SIN R172, R58 ;  /* 0x0000003a00ac7308 */ /* 0x000fe20000000400 */
[----:B-1----:R-:W-:Y:S07]  /*34a0*/  LDS.128 R52, [R150] ;  /* 0x0000000096347984 */ /* 0x002fee0000000c00 */
[----:B------:R1:W3:Y:S08]  /*34b0*/  MUFU.COS R174, R58 ;  /* 0x0000003a00ae7308 */ /* 0x0002f00000000000 */
[----:B------:R-:W2:Y:S04]  /*34c0*/  MUFU.EX2 R175, R56 ;  /* 0x0000003800af7308 */ /* 0x000ea80000000800 */
[----:B------:R1:W-:Y:S04]  /*34d0*/  MUFU.EX2 R177, R57 ;  /* 0x0000003900b17308 */ /* 0x0003e80000000800 */
[----:B------:R-:W4:Y:S04]  /*34e0*/  MUFU.EX2 R3, R3 ;  /* 0x0000000300037308 */ /* 0x000f280000000800 */
[----:B------:R-:W5:Y:S01]  /*34f0*/  MUFU.COS R182, R179 ;  /* 0x000000b300b67308 */ /* 0x000f620000000000 */
[----:B-1----:R-:W1:Y:S01]  /*3500*/  LDS.128 R56, [R150+0x10] ;  /* 0x0000100096387984 */ /* 0x002e620000000c00 */
[----:B--2---:R-:W-:Y:S01]  /*3510*/  FMUL.FTZ R168, R175, R178 ;  /* 0x000000b2afa87220 */ /* 0x004fe20000410000 */
[----:B0-----:R-:W-:-:S05]  /*3520*/  FMUL.FTZ R178, R134, R51 ;  /* 0x0000003386b27220 */ /* 0x001fca0000410000 */
[----:B------:R-:W-:Y:S01]  /*3530*/  MUFU.COS R65, R181 ;  /* 0x000000b500417308 */ /* 0x000fe20000000000 */
[C---:B----4-:R-:W-:Y:S01]  /*3540*/  FMUL.FTZ R161, R3.reuse, R162 ;  /* 0x000000a203a17220 */ /* 0x050fe20000410000 */
[----:B------:R-:W-:Y:S01]  /*3550*/  FMUL.FTZ R160, R3, R160 ;  /* 0x000000a003a07220 */ /* 0x000fe20000410000 */
[----:B------:R-:W-:Y:S01]  /*3560*/  IADD3 R3, PT, PT, R196, UR4, RZ ;  /* 0x00000004c4037c10 */ /* 0x000fe2000fffe0ff */
[C---:B------:R-:W-:Y:S01]  /*3570*/  FMUL.FTZ R162, R163.reuse, R166 ;  /* 0x000000a6a3a27220 */ /* 0x040fe20000410000 */
[----:B------:R-:W-:Y:S01]  /*3580*/  FMUL.FTZ R163, R163, R164 ;  /* 0x000000a4a3a37220 */ /* 0x000fe20000410000 */
[----:B------:R-:W-:Y:S02]  /*3590*/  FMUL.FTZ R164, R167, R170 ;  /* 0x000000aaa7a47220 */ /* 0x000fe40000410000 */
[----:B------:R-:W0:Y:S01]  /*35a0*/  MUFU.SIN R180, R179 ;  /* 0x000000b300b47308 */ /* 0x000e220000000400 */
[----:B------:R-:W-:Y:S01]  /*35b0*/  SEL R3, R3, R90, !P1 ;  /* 0x0000005a03037207 */ /* 0x000fe20004800000 */
[C---:B---3--:R-:W-:Y:S01]  /*35c0*/  FMUL.FTZ R166, R169.reuse, R174 ;  /* 0x000000aea9a67220 */ /* 0x048fe20000410000 */
[----:B------:R-:W-:Y:S01]  /*35d0*/  FMUL.FTZ R167, R169, R172 ;  /* 0x000000aca9a77220 */ /* 0x000fe20000410000 */
[----:B------:R-:W-:Y:S01]  /*35e0*/  FMUL.FTZ R169, R175, R176 ;  /* 0x000000b0afa97220 */ /* 0x000fe20000410000 */
[----:B------:R-:W-:Y:S01]  /*35f0*/  LEA R3, R3, UR5, 0x3 ;  /* 0x0000000503037c11 */ /* 0x000fe2000f8e18ff */
[----:B-----5:R-:W-:Y:S01]  /*3600*/  FMUL.FTZ R170, R177, R182 ;  /* 0x000000b6b1aa7220 */ /* 0x020fe20000410000 */
[C---:B------:R-:W-:Y:S01]  /*3610*/  FMUL.FTZ R182, R134.reuse, R29 ;  /* 0x0000001d86b67220 */ /* 0x040fe20000410000 */
[----:B------:R2:W3:Y:S01]  /*3620*/  MUFU.SIN R61, R181 ;  /* 0x000000b5003d7308 */ /* 0x0004e20000000400 */
[----:B------:R-:W-:-:S02]  /*3630*/  FMUL.FTZ R172, R134, R49 ;  /* 0x0000003186ac7220 */ /* 0x000fc40000410000 */
[C---:B------:R-:W-:Y:S02]  /*3640*/  FFMA.FTZ R189, R135.reuse, R28, R182 ;  /* 0x0000001c87bd7223 */ /* 0x040fe400000100b6 */
[C---:B------:R-:W-:Y:S02]  /*3650*/  FFMA.FTZ R183, R135.reuse, R48, R172 ;  /* 0x0000003087b77223 */ /* 0x040fe400000100ac */
[----:B------:R-:W-:Y:S01]  /*3660*/  FMUL.FTZ R187, R154, -R189 ;  /* 0x800000bd9abb7220 */ /* 0x000fe20000410000 */
[----:B------:R-:W4:Y:S01]  /*3670*/  MUFU.EX2 R2, R2 ;  /* 0x0000000200027308 */ /* 0x000f220000000800 */
[C---:B--2---:R-:W-:Y:S01]  /*3680*/  FMUL.FTZ R181, R135.reuse, R51 ;  /* 0x0000003387b57220 */ /* 0x044fe20000410000 */
[----:B------:R-:W-:Y:S01]  /*3690*/  FMUL.FTZ R183, R156, -R183 ;  /* 0x800000b79cb77220 */ /* 0x000fe20000410000 */
[----:B------:R-:W-:Y:S01]  /*36a0*/  FMUL.FTZ R189, R152, -R193 ;  /* 0x800000c198bd7220 */ /* 0x000fe20000410000 */
[----:B------:R-:W2:Y:S01]  /*36b0*/  MUFU.EX2 R60, R60 ;  /* 0x0000003c003c7308 */ /* 0x000ea20000000800 */
[C---:B------:R-:W-:Y:S01]  /*36c0*/  FFMA.FTZ R184, R134.reuse, R50, -R181 ;  /* 0x0000003286b87223 */ /* 0x040fe200000108b5 */
[-C--:B-1----:R-:W-:Y:S01]  /*36d0*/  FMUL.FTZ R67, R135, R57.reuse ;  /* 0x0000003987437220 */ /* 0x082fe20000410000 */
[C---:B------:R-:W-:Y:S01]  /*36e0*/  FMUL.FTZ R64, R134.reuse, R57 ;  /* 0x0000003986407220 */ /* 0x040fe20000410000 */
[C---:B------:R-:W-:Y:S01]  /*36f0*/  FMUL.FTZ R66, R134.reuse, R59 ;  /* 0x0000003b86427220 */ /* 0x040fe20000410000 */
[----:B------:R-:W-:Y:S01]  /*3700*/  FMUL.FTZ R184, R155, R184 ;  /* 0x000000b89bb87220 */ /* 0x000fe20000410000 */
[----:B------:R-:W-:Y:S01]  /*3710*/  FFMA.FTZ R67, R134, R56, -R67 ;  /* 0x0000003886437223 */ /* 0x000fe20000010843 */
[C---:B----4-:R-:W-:Y:S01]  /*3720*/  FMUL.FTZ R62, R2.reuse, R173 ;  /* 0x000000ad023e7220 */ /* 0x050fe20000410000 */
[----:B------:R-:W-:Y:S01]  /*3730*/  FMUL.FTZ R63, R2, R171 ;  /* 0x000000ab023f7220 */ /* 0x000fe20000410000 */
[----:B0-----:R-:W-:Y:S01]  /*3740*/  FMUL.FTZ R171, R177, R180 ;  /* 0x000000b4b1ab7220 */ /* 0x001fe20000410000 */
        /* <DEDUP_REMOVED lines=12> */
[C---:B------:R-:W-:Y:S01]  /*3810*/  FFMA.FTZ R179, R135.reuse, R56, R64 ;  /* 0x0000003887b37223 */ /* 0x040fe20000010040 */
[CC--:B------:R-:W-:Y:S01]  /*3820*/  FFMA.FTZ R180, R134.reuse, R58.reuse, -R173 ;  /* 0x0000003a86b47223 */ /* 0x0c0fe200000108ad */
[----:B------:R-:W-:Y:S01]  /*3830*/  FFMA.FTZ R66, R135, R58, R66 ;  /* 0x0000003a87427223 */ /* 0x000fe20000010042 */
[----:B------:R-:W-:Y:S01]  /*3840*/  FFMA.FTZ R65, R134, R48, -R177 ;  /* 0x0000003086417223 */ /* 0x000fe200000108b1 */
[----:B------:R-:W-:Y:S01]  /*3850*/  FMUL.FTZ R173, R0, R61 ;  /* 0x0000003d00ad7220 */ /* 0x000fe20000410000 */
[C---:B------:R-:W-:Y:S01]  /*3860*/  FMUL.FTZ R174, R159.reuse, R174 ;  /* 0x000000ae9fae7220 */ /* 0x040fe20000410000 */
[----:B------:R-:W-:Y:S01]  /*3870*/  FMUL.FTZ R177, R159, -R60 ;  /* 0x8000003c9fb17220 */ /* 0x000fe20000410000 */
[C---:B------:R-:W-:Y:S01]  /*3880*/  FMUL.FTZ R179, R158.reuse, -R179 ;  /* 0x800000b39eb37220 */ /* 0x040fe20000410000 */
[C---:B0-----:R-:W-:Y:S01]  /*3890*/  FFMA.FTZ R3, R135.reuse, R52, R2 ;  /* 0x0000003487037223 */ /* 0x041fe20000010002 */
[----:B------:R-:W-:Y:S01]  /*38a0*/  FFMA.FTZ R2, R135, R50, R178 ;  /* 0x0000003287027223 */ /* 0x000fe200000100b2 */
[----:B------:R-:W-:Y:S01]  /*38b0*/  FMUL.FTZ R178, R158, R67 ;  /* 0x000000439eb27220 */ /* 0x000fe20000410000 */
[C---:B------:R-:W-:Y:S01]  /*38c0*/  FMUL.FTZ R180, R157.reuse, R180 ;  /* 0x000000b49db47220 */ /* 0x040fe20000410000 */
[----:B------:R-:W-:Y:S01]  /*38d0*/  FMUL.FTZ R172, R0, -R3 ;  /* 0x8000000300ac7220 */ /* 0x000fe20000410000 */
[----:B------:R-:W-:Y:S01]  /*38e0*/  FMUL.FTZ R181, R157, -R66 ;  /* 0x800000429db57220 */ /* 0x000fe20000410000 */
        /* <DEDUP_REMOVED lines=12> */
.L_x_16663:
[----:B------:R0:W1:Y:S02]  /*39b0*/  LDS.64 R60, [R139+0x24d8] ;  /* 0x0024d8008b3c7984 */ /* 0x0000640000000a00 */
.L_x_16664:
[----:B------:R-:W-:Y:S05]  /*39c0*/  BSYNC.RECONVERGENT B0 ;  /* 0x0000000000007941 */ /* 0x000fea0003800200 */
.L_x_16662:
        /* <DEDUP_REMOVED lines=8> */
[C---:B------:R-:W-:Y:S01]  /*3a50*/  FMUL.FTZ R198, R176.reuse, R189 ;  /* 0x000000bdb0c67220 */ /* 0x040fe20000410000 */
[-C--:B------:R-:W-:Y:S01]  /*3a60*/  FFMA.FTZ R2, RZ, R161.reuse, R2 ;  /* 0x000000a1ff027223 */ /* 0x080fe20000010002 */
[----:B------:R-:W-:Y:S01]  /*3a70*/  FFMA.FTZ R3, R147, R161, -R190 ;  /* 0x000000a193037223 */ /* 0x000fe200000108be */
[-C--:B------:R-:W-:Y:S01]  /*3a80*/  FMUL.FTZ R200, R176, R188.reuse ;  /* 0x000000bcb0c87220 */ /* 0x080fe20000410000 */
[C---:B------:R-:W-:Y:S01]  /*3a90*/  FFMA.FTZ R197, R175.reuse, R188, R198 ;  /* 0x000000bcafc57223 */ /* 0x040fe200000100c6 */
[----:B------:R-:W-:Y:S01]  /*3aa0*/  FADD.FTZ R2, RZ, R2 ;  /* 0x00000002ff027221 */ /* 0x000fe20000010000 */
[----:B------:R-:W-:Y:S01]  /*3ab0*/  FADD.FTZ R3, R146, R3 ;  /* 0x0000000392037221 */ /* 0x000fe20000010000 */
[----:B------:R-:W-:Y:S01]  /*3ac0*/  FFMA.FTZ R200, R175, R189, -R200 ;  /* 0x000000bdafc87223 */ /* 0x000fe200000108c8 */
[----:B------:R-:W-:Y:S01]  /*3ad0*/  FADD.FTZ R197, R186, R197 ;  /* 0x000000c5bac57221 */ /* 0x000fe20000010000 */
[CC--:B------:R-:W-:Y:S01]  /*3ae0*/  FMUL.FTZ R191, R163.reuse, R2.reuse ;  /* 0x00000002a3bf7220 */ /* 0x0c0fe20000410000 */
[----:B------:R-:W-:Y:S01]  /*3af0*/  FMUL.FTZ R193, R163, R3 ;  /* 0x00000003a3c17220 */ /* 0x000fe20000410000 */
[----:B------:R-:W-:Y:S01]  /*3b00*/  FADD.FTZ R200, R187, R200 ;  /* 0x000000c8bbc87221 */ /* 0x000fe20000010000 */
[----:B------:R-:W-:Y:S01]  /*3b10*/  FMUL.FTZ R199, R171, R197 ;  /* 0x000000c5abc77220 */ /* 0x000fe20000410000 */
[C---:B------:R-:W-:Y:S01]  /*3b20*/  FFMA.FTZ R190, R162.reuse, R3, -R191 ;  /* 0x00000003a2be7223 */ /* 0x040fe200000108bf */
[----:B------:R-:W-:Y:S01]  /*3b30*/  FFMA.FTZ R193, R162, R2, R193 ;  /* 0x00000002a2c17223 */ /* 0x000fe200000100c1 */
[----:B------:R-:W-:Y:S01]  /*3b40*/  FMUL.FTZ R2, R62, R160 ;  /* 0x000000a03e027220 */ /* 0x000fe20000410000 */
[CC--:B------:R-:W-:Y:S01]  /*3b50*/  FFMA.FTZ R202, R170.reuse, R200.reuse, -R199 ;  /* 0x000000c8aaca7223 */ /* 0x0c0fe200000108c7 */
[----:B------:R-:W-:Y:S01]  /*3b60*/  FADD.FTZ R190, R145, R190 ;  /* 0x000000be91be7221 */ /* 0x000fe20000010000 */
[----:B------:R-:W-:Y:S01]  /*3b70*/  FADD.FTZ R193, RZ, R193 ;  /* 0x000000c1ffc17221 */ /* 0x000fe20000010000 */
[----:B------:R-:W-:Y:S01]  /*3b80*/  FFMA.FTZ R2, R63, R161, R2 ;  /* 0x000000a13f027223 */ /* 0x000fe20000010002 */
[----:B------:R-:W-:Y:S01]  /*3b90*/  FMUL.FTZ R199, R171, R200 ;  /* 0x000000c8abc77220 */ /* 0x000fe20000410000 */
[CC--:B--2---:R-:W-:Y:S01]  /*3ba0*/  FMUL.FTZ R67, R165.reuse, R190.reuse ;  /* 0x000000bea5437220 */ /* 0x0c4fe20000410000 */
[----:B------:R-:W-:Y:S01]  /*3bb0*/  FMUL.FTZ R3, R165, R193 ;  /* 0x000000c1a5037220 */ /* 0x000fe20000410000 */
[----:B------:R-:W-:Y:S01]  /*3bc0*/  FADD.FTZ R202, R185, R202 ;  /* 0x000000cab9ca7221 */ /* 0x000fe20000010000 */
[----:B------:R-:W-:Y:S01]  /*3bd0*/  FFMA.FTZ R199, R170, R197, R199 ;  /* 0x000000c5aac77223 */ /* 0x000fe200000100c7 */
[C---:B------:R-:W-:Y:S01]  /*3be0*/  FFMA.FTZ R67, R164.reuse, R193, R67 ;  /* 0x000000c1a4437223 */ /* 0x040fe20000010043 */
[----:B------:R-:W-:Y:S01]  /*3bf0*/  FFMA.FTZ R3, R164, R190, -R3 ;  /* 0x000000bea4037223 */ /* 0x000fe20000010803 */
[----:B------:R-:W-:Y:S01]  /*3c00*/  ULEA UR6, UR4, UR5, 0x4 ;  /* 0x0000000504067291 */ /* 0x000fe2000f8e20ff */
[----:B------:R-:W-:Y:S01]  /*3c10*/  FADD.FTZ R199, R184, R199 ;  /* 0x000000c7b8c77221 */ /* 0x000fe20000010000 */
[----:B------:R-:W-:Y:S01]  /*3c20*/  FADD.FTZ R67, RZ, R67 ;  /* 0x00000043ff437221 */ /* 0x000fe20000010000 */
[----:B------:R-:W-:Y:S01]  /*3c30*/  FADD.FTZ R3, R144, R3 ;  /* 0x0000000390037221 */ /* 0x000fe20000010000 */
[----:B------:R-:W-:Y:S01]  /*3c40*/  BSSY.RECONVERGENT B0, `(.L_x_16665) ;  /* 0x0000101000007945 */ /* 0x000fe20003800200 */
[----:B------:R-:W-:Y:S01]  /*3c50*/  FMUL.FTZ R201, R169, R199 ;  /* 0x000000c7a9c97220 */ /* 0x000fe20000410000 */
        /* <DEDUP_REMOVED lines=44> */
[----:B------:R-:W-:-:S02]  /*3f20*/  FFMA.FTZ R191, R170, R66, -R191 ;  /* 0x00000042aabf7223 */ /* 0x000fc400000108bf */
[----:B------:R-:W2:Y:S01]  /*3f30*/  SHFL.UP PT, R193, R2, 0x1, RZ ;  /* 0x0420000002c17989 */ /* 0x000ea200000e00ff */
[----:B------:R-:W-:Y:S01]  /*3f40*/  FFMA.FTZ R190, R170, R67, R190 ;  /* 0x00000043aabe7223 */ /* 0x000fe200000100be */
[C---:B------:R-:W-:Y:S02]  /*3f50*/  FMUL.FTZ R66, R176.reuse, R191 ;  /* 0x000000bfb0427220 */ /* 0x040fe40000410000 */
        /* <DEDUP_REMOVED lines=52> */
[C---:B------:R-:W-:Y:S01]  /*42a0*/  FMUL.FTZ R195, R67.reuse, R193 ;  /* 0x000000c143c37220 */ /* 0x040fe20000410000 */
[----:B--2---:R-:W-:-:S02]  /*42b0*/  FMUL.FTZ R193, R67, R191 ;  /* 0x000000bf43c17220 */ /* 0x004fc40000410000 */
[-C--:B---3--:R-:W-:Y:S01]  /*42c0*/  FFMA.FTZ R194, R67, R192.reuse, -R194 ;  /* 0x000000c043c27223 */ /* 0x088fe200000108c2 */
[C---:B------:R-:W-:Y:S01]  /*42d0*/  FFMA.FTZ R195, R66.reuse, R192, R195 ;  /* 0x000000c042c37223 */ /* 0x040fe200000100c3 */
[----:B------:R-:W-:Y:S01]  /*42e0*/  FMUL.FTZ R192, R66, R191 ;  /* 0x000000bf42c07220 */ /* 0x000fe20000410000 */
[-C--:B-1----:R-:W-:Y:S01]  /*42f0*/  FMUL.FTZ R191, R176, R61.reuse ;  /* 0x0000003db0bf7220 */ /* 0x082fe20000410000 */
[----:B-----5:R-:W-:Y:S01]  /*4300*/  @P2 FFMA.FTZ R66, R66, R190, R193 ;  /* 0x000000be42422223 */ /* 0x020fe200000100c1 */
[C---:B------:R-:W-:Y:S01]  /*4310*/  FMUL.FTZ R193, R175.reuse, R61 ;  /* 0x0000003dafc17220 */ /* 0x040fe20000410000 */
[----:B------:R-:W-:Y:S01]  /*4320*/  @P2 FADD.FTZ R2, R2, R195 ;  /* 0x000000c302022221 */ /* 0x000fe20000010000 */
[-C--:B------:R-:W-:Y:S01]  /*4330*/  FFMA.FTZ R191, R175, R60.reuse, -R191 ;  /* 0x0000003cafbf7223 */ /* 0x080fe200000108bf */
[----:B------:R-:W-:Y:S01]  /*4340*/  @P2 FADD.FTZ R3, R3, R194 ;  /* 0x000000c203032221 */ /* 0x000fe20000010000 */
[----:B------:R-:W-:Y:S01]  /*4350*/  FFMA.FTZ R195, -R176, R60, -R193 ;  /* 0x0000003cb0c37223 */ /* 0x000fe200000109c1 */
[----:B------:R-:W-:Y:S01]  /*4360*/  @P2 FFMA.FTZ R67, R67, R190, -R192 ;  /* 0x000000be43432223 */ /* 0x000fe200000108c0 */
[----:B------:R-:W0:Y:S01]  /*4370*/  SHFL.UP PT, R194, R2, 0x10, RZ ;  /* 0x0600000002c27989 */ /* 0x000e2200000e00ff */
[C---:B------:R-:W-:Y:S01]  /*4380*/  FMUL.FTZ R200, R171.reuse, R191 ;  /* 0x000000bfabc87220 */ /* 0x040fe20000410000 */
[-C--:B------:R-:W-:Y:S01]  /*4390*/  FMUL.FTZ R193, R171, R195.reuse ;  /* 0x000000c3abc17220 */ /* 0x080fe20000410000 */
[----:B------:R-:W-:Y:S01]  /*43a0*/  FMUL.FTZ R192, R169, R202 ;  /* 0x000000caa9c07220 */ /* 0x000fe20000410000 */
[----:B------:R-:W-:Y:S01]  /*43b0*/  SHFL.UP PT, R190, R67, 0x10, RZ ;  /* 0x0600000043be7989 */ /* 0x000fe200000e00ff */
[C---:B------:R-:W-:Y:S01]  /*43c0*/  FFMA.FTZ R200, R170.reuse, R195, -R200 ;  /* 0x000000c3aac87223 */ /* 0x040fe200000108c8 */
[----:B------:R-:W-:Y:S01]  /*43d0*/  FFMA.FTZ R198, R170, R191, R193 ;  /* 0x000000bfaac67223 */ /* 0x000fe200000100c1 */
[----:B------:R-:W-:Y:S01]  /*43e0*/  ISETP.GE.AND P2, PT, R69, 0x10, PT ;  /* 0x000000104500780c */ /* 0x000fe20003f46270 */
[----:B------:R-:W1:Y:S01]  /*43f0*/  SHFL.UP PT, R193, R3, 0x10, RZ ;  /* 0x0600000003c17989 */ /* 0x000e6200000e00ff */
[C---:B------:R-:W-:Y:S01]  /*4400*/  FMUL.FTZ R195, R169.reuse, R200 ;  /* 0x000000c8a9c37220 */ /* 0x040fe20000410000 */
[C---:B------:R-:W-:Y:S01]  /*4410*/  FFMA.FTZ R199, R168.reuse, R199, R192 ;  /* 0x000000c7a8c77223 */ /* 0x040fe200000100c0 */
[-C--:B------:R-:W-:Y:S01]  /*4420*/  FMUL.FTZ R197, R169, R198.reuse ;  /* 0x000000c6a9c57220 */ /* 0x080fe20000410000 */
[----:B------:R-:W2:Y:S01]  /*4430*/  SHFL.UP PT, R191, R66, 0x10, RZ ;  /* 0x0600000042bf7989 */ /* 0x000ea200000e00ff */
[C---:B------:R-:W-:Y:S01]  /*4440*/  FFMA.FTZ R198, R168.reuse, R198, R195 ;  /* 0x000000c6a8c67223 */ /* 0x040fe200000100c3 */
[----:B------:R-:W-:Y:S01]  /*4450*/  FFMA.FTZ R202, R168, R202, -R201 ;  /* 0x000000caa8ca7223 */ /* 0x000fe200000108c9 */
[----:B------:R-:W-:Y:S01]  /*4460*/  FADD.FTZ R199, R182, R199 ;  /* 0x000000c7b6c77221 */ /* 0x000fe20000010000 */
[----:B------:R-:W-:Y:S01]  /*4470*/  FFMA.FTZ R197, R168, R200, -R197 ;  /* 0x000000c8a8c57223 */ /* 0x000fe200000108c5 */
[----:B------:R-:W-:Y:S01]  /*4480*/  FMUL.FTZ R200, R167, R198 ;  /* 0x000000c6a7c87220 */ /* 0x000fe20000410000 */
[----:B------:R-:W-:-:S02]  /*4490*/  FADD.FTZ R202, R183, R202 ;  /* 0x000000cab7ca7221 */ /* 0x000fc40000010000 */
[-C--:B------:R-:W-:Y:S01]  /*44a0*/  FMUL.FTZ R201, R167, R197.reuse ;  /* 0x000000c5a7c97220 */ /* 0x080fe20000410000 */
[----:B------:R-:W-:Y:S01]  /*44b0*/  FFMA.FTZ R200, R166, R197, -R200 ;  /* 0x000000c5a6c87223 */ /* 0x000fe200000108c8 */
[-C--:B0-----:R-:W-:Y:S01]  /*44c0*/  FMUL.FTZ R192, R66, R194.reuse ;  /* 0x000000c242c07220 */ /* 0x081fe20000410000 */
[----:B------:R-:W-:Y:S01]  /*44d0*/  FMUL.FTZ R195, R67, R194 ;  /* 0x000000c243c37220 */ /* 0x000fe20000410000 */
[----:B------:R-:W-:-:S04]  /*44e0*/  FFMA.FTZ R201, R166, R198, R201 ;  /* 0x000000c6a6c97223 */ /* 0x000fc800000100c9 */
[----:B------:R-:W-:Y:S01]  /*44f0*/  FMUL.FTZ R197, R165, R201 ;  /* 0x000000c9a5c57220 */ /* 0x000fe20000410000 */
[-C--:B-1----:R-:W-:Y:S01]  /*4500*/  FFMA.FTZ R194, R67, R193.reuse, -R192 ;  /* 0x000000c143c27223 */ /* 0x082fe200000108c0 */
[----:B------:R-:W-:Y:S01]  /*4510*/  FFMA.FTZ R195, R66, R193, R195 ;  /* 0x000000c142c37223 */ /* 0x000fe200000100c3 */
[----:B------:R-:W-:Y:S01]  /*4520*/  FMUL.FTZ R193, R167, R202 ;  /* 0x000000caa7c17220 */ /* 0x000fe20000410000 */
[----:B------:R-:W-:Y:S01]  /*4530*/  FFMA.FTZ R197, R164, R200, -R197 ;  /* 0x000000c8a4c57223 */ /* 0x000fe200000108c5 */
[-C--:B--2---:R-:W-:Y:S01]  /*4540*/  FMUL.FTZ R192, R66, R191.reuse ;  /* 0x000000bf42c07220 */ /* 0x084fe20000410000 */
[----:B------:R-:W-:Y:S01]  /*4550*/  FMUL.FTZ R191, R67, R191 ;  /* 0x000000bf43bf7220 */ /* 0x000fe20000410000 */
[----:B------:R-:W-:Y:S01]  /*4560*/  @P2 FADD.FTZ R2, R2, R195 ;  /* 0x000000c302022221 */ /* 0x000fe20000010000 */
[----:B------:R-:W-:Y:S01]  /*4570*/  @P2 FADD.FTZ R3, R3, R194 ;  /* 0x000000c203032221 */ /* 0x000fe20000010000 */
[-C--:B------:R-:W-:Y:S01]  /*4580*/  @P2 FFMA.FTZ R67, R67, R190.reuse, -R192 ;  /* 0x000000be43432223 */ /* 0x080fe200000108c0 */
[----:B------:R-:W-:Y:S01]  /*4590*/  @P2 FFMA.FTZ R66, R66, R190, R191 ;  /* 0x000000be42422223 */ /* 0x000fe200000100bf */
[-C--:B------:R-:W-:Y:S01]  /*45a0*/  FFMA.FTZ R191, R166, R199.reuse, R193 ;  /* 0x000000c7a6bf7223 */ /* 0x080fe200000100c1 */
[----:B------:R-:W-:Y:S01]  /*45b0*/  FMUL.FTZ R195, R165, R200 ;  /* 0x000000c8a5c37220 */ /* 0x000fe20000410000 */
[----:B------:R-:W-:Y:S01]  /*45c0*/  SHFL.UP PT, R2, R2, 0x1, RZ ;  /* 0x0420000002027989 */ /* 0x000fe200000e00ff */
[----:B------:R-:W-:Y:S01]  /*45d0*/  FMUL.FTZ R199, R167, R199 ;  /* 0x000000c7a7c77220 */ /* 0x000fe20000410000 */
[----:B------:R-:W-:Y:S01]  /*45e0*/  FADD.FTZ R191, R180, R191 ;  /* 0x000000bfb4bf7221 */ /* 0x000fe20000010000 */
[----:B------:R-:W-:Y:S01]  /*45f0*/  FFMA.FTZ R195, R164, R201, R195 ;  /* 0x000000c9a4c37223 */ /* 0x000fe200000100c3 */
[----:B------:R0:W-:Y:S01]  /*4600*/  SHFL.UP PT, R190, R67, 0x1, RZ ;  /* 0x0420000043be7989 */ /* 0x0001e200000e00ff */
[----:B------:R-:W-:Y:S01]  /*4610*/  FFMA.FTZ R202, R166, R202, -R199 ;  /* 0x000000caa6ca7223 */ /* 0x000fe200000108c7 */
[----:B------:R-:W-:Y:S01]  /*4620*/  FMUL.FTZ R201, R165, R191 ;  /* 0x000000bfa5c97220 */ /* 0x000fe20000410000 */
[----:B------:R-:W-:Y:S01]  /*4630*/  FMUL.FTZ R199, R163, R195 ;  /* 0x000000c3a3c77220 */ /* 0x000fe20000410000 */
[----:B------:R-:W-:Y:S01]  /*4640*/  SHFL.UP PT, R66, R66, 0x1, RZ ;  /* 0x0420000042427989 */ /* 0x000fe200000e00ff */
[----:B------:R-:W-:-:S02]  /*4650*/  FADD.FTZ R202, R181, R202 ;  /* 0x000000cab5ca7221 */ /* 0x000fc40000010000 */
[----:B------:R-:W-:Y:S01]  /*4660*/  FFMA.FTZ R192, R162, R197, -R199 ;  /* 0x000000c5a2c07223 */ /* 0x000fe200000108c7 */
[----:B------:R-:W-:Y:S01]  /*4670*/  SHFL.UP PT, R3, R3, 0x1, RZ ;  /* 0x0420000003037989 */ /* 0x000fe200000e00ff */
[-C--:B0-----:R-:W-:Y:S01]  /*4680*/  FMUL.FTZ R67, R165, R202.reuse ;  /* 0x000000caa5437220 */ /* 0x081fe20000410000 */
[----:B------:R-:W-:Y:S01]  /*4690*/  FFMA.FTZ R202, R164, R202, -R201 ;  /* 0x000000caa4ca7223 */ /* 0x000fe200000108c9 */
[----:B------:R-:W-:Y:S01]  /*46a0*/  FMUL.FTZ R194, R160, R192 ;  /* 0x000000c0a0c27220 */ /* 0x000fe20000410000 */
[----:B----4-:R-:W0:Y:S01]  /*46b0*/  SHFL.IDX PT, R65, R65, RZ, 0x1f ;  /* 0x00001fff41417589 */ /* 0x010e2200000e0000 */
[----:B------:R-:W-:Y:S01]  /*46c0*/  FFMA.FTZ R199, R164, R191, R67 ;  /* 0x000000bfa4c77223 */ /* 0x000fe20000010043 */
[----:B------:R-:W-:Y:S02]  /*46d0*/  FADD.FTZ R202, R179, R202 ;  /* 0x000000cab3ca7221 */ /* 0x000fe40000010000 */
[----:B------:R1:W2:Y:S01]  /*46e0*/  SHFL.IDX PT, R193, R64, RZ, 0x1f ;  /* 0x00001fff40c17589 */ /* 0x0002a200000e0000 */
[----:B------:R-:W-:Y:S01]  /*46f0*/  FADD.FTZ R199, R178, R199 ;  /* 0x000000c7b2c77221 */ /* 0x000fe20000010000 */
[----:B-1----:R-:W-:-:S04]  /*4700*/  FMUL.FTZ R64, R163, R197 ;  /* 0x000000c5a3407220 */ /* 0x002fc80000410000 */
[----:B------:R-:W-:-:S04]  /*4710*/  FFMA.FTZ R64, R162, R195, R64 ;  /* 0x000000c3a2407223 */ /* 0x000fc80000010040 */
[-C--:B------:R-:W-:Y:S01]  /*4720*/  FMUL.FTZ R191, R160, R64.reuse ;  /* 0x00000040a0bf7220 */ /* 0x080fe20000410000 */
[----:B------:R-:W-:Y:S01]  /*4730*/  FFMA.FTZ R67, R161, R64, R194 ;  /* 0x00000040a1437223 */ /* 0x000fe200000100c2 */
[----:B------:R-:W-:Y:S01]  /*4740*/  FMUL.FTZ R64, R163, R202 ;  /* 0x000000caa3407220 */ /* 0x000fe20000410000 */
[-C--:B0-----:R-:W-:Y:S01]  /*4750*/  FMUL.FTZ R197, R190, R65.reuse ;  /* 0x00000041bec57220 */ /* 0x081fe20000410000 */
[C---:B------:R-:W-:Y:S01]  /*4760*/  FMUL.FTZ R195, R66.reuse, R65 ;  /* 0x0000004142c37220 */ /* 0x040fe20000410000 */
[----:B------:R-:W-:Y:S02]  /*4770*/  FFMA.FTZ R191, R161, R192, -R191 ;  /* 0x000000c0a1bf7223 */ /* 0x000fe400000108bf */
[-C--:B--2---:R-:W-:Y:S01]  /*4780*/  FFMA.FTZ R197, R66, R193.reuse, R197 ;  /* 0x000000c142c57223 */ /* 0x084fe200000100c5 */
[----:B------:R-:W-:Y:S01]  /*4790*/  FFMA.FTZ R190, R190, R193, -R195 ;  /* 0x000000c1bebe7223 */ /* 0x000fe200000108c3 */
[-C--:B------:R-:W-:Y:S01]  /*47a0*/  FMUL.FTZ R195, R163, R199.reuse ;  /* 0x000000c7a3c37220 */ /* 0x080fe20000410000 */
[----:B------:R-:W-:Y:S01]  /*47b0*/  FFMA.FTZ R199, R162, R199, R64 ;  /* 0x000000c7a2c77223 */ /* 0x000fe20000010040 */
[----:B------:R-:W-:Y:S01]  /*47c0*/  @P1 FADD.FTZ R65, R2, R197 ;  /* 0x000000c502411221 */ /* 0x000fe20000010000 */
[----:B------:R-:W-:Y:S01]  /*47d0*/  @P1 FADD.FTZ R193, R3, R190 ;  /* 0x000000be03c11221 */ /* 0x000fe20000010000 */
[----:B------:R-:W-:Y:S01]  /*47e0*/  FFMA.FTZ R202, R162, R202, -R195 ;  /* 0x000000caa2ca7223 */ /* 0x000fe200000108c3 */
[----:B------:R-:W-:Y:S01]  /*47f0*/  FADD.FTZ R199, R174, R199 ;  /* 0x000000c7aec77221 */ /* 0x000fe20000010000 */
[C---:B------:R-:W-:Y:S01]  /*4800*/  FMUL.FTZ R3, R63.reuse, R65 ;  /* 0x000000413f037220 */ /* 0x040fe20000410000 */
[-C--:B------:R-:W-:Y:S01]  /*4810*/  FMUL.FTZ R2, R63, R193.reuse ;  /* 0x000000c13f027220 */ /* 0x080fe20000410000 */
[----:B------:R-:W-:Y:S01]  /*4820*/  FADD.FTZ R202, R177, R202 ;  /* 0x000000cab1ca7221 */ /* 0x000fe20000010000 */
[----:B------:R-:W-:Y:S01]  /*4830*/  ISETP.NE.AND P1, PT, R140, 0x1f, PT ;  /* 0x0000001f8c00780c */ /* 0x000fe20003f25270 */
[C---:B------:R-:W-:Y:S01]  /*4840*/  FFMA.FTZ R66, R62.reuse, R193, -R3 ;  /* 0x000000c13e427223 */ /* 0x040fe20000010803 */
[----:B------:R-:W-:Y:S01]  /*4850*/  FFMA.FTZ R62, R62, R65, R2 ;  /* 0x000000413e3e7223 */ /* 0x000fe20000010002 */
[CC--:B------:R-:W-:Y:S01]  /*4860*/  FMUL.FTZ R65, R160.reuse, R199.reuse ;  /* 0x000000c7a0417220 */ /* 0x0c0fe20000410000 */
[CC--:B------:R-:W-:Y:S01]  /*4870*/  FMUL.FTZ R2, R160.reuse, R202.reuse ;  /* 0x000000caa0027220 */ /* 0x0c0fe20000410000 */
[----:B------:R-:W-:Y:S01]  /*4880*/  FADD.FTZ R66, R147, R66 ;  /* 0x0000004293427221 */ /* 0x000fe20000010000 */
        /* <DEDUP_REMOVED lines=8> */
[-C--:B------:R-:W-:Y:S01]  /*4910*/  FFMA.FTZ R3, R161, R66.reuse, -R3 ;  /* 0x00000042a1037223 */ /* 0x080fe20000010803 */
[----:B------:R-:W-:-:S02]  /*4920*/  FFMA.FTZ R193, R52, R66, -R193 ;  /* 0x0000004234c17223 */ /* 0x000fc400000108c1 */
[----:B------:R-:W-:Y:S01]  /*4930*/  FADD.FTZ R63, RZ, R63 ;  /* 0x0000003fff3f7221 */ /* 0x000fe20000010000 */
[----:B------:R-:W-:Y:S01]  /*4940*/  FADD.FTZ R65, R146, R3 ;  /* 0x0000000392417221 */ /* 0x000fe20000010000 */
[----:B------:R-:W-:Y:S01]  /*4950*/  FFMA.FTZ R3, R52, R62, R53 ;  /* 0x0000003e34037223 */ /* 0x000fe20000010035 */
[----:B------:R-:W-:Y:S01]  /*4960*/  FFMA.FTZ R52, R0, R193, RZ ;  /* 0x000000c100347223 */ /* 0x000fe200000100ff */
        /* <DEDUP_REMOVED lines=10> */
[----:B------:R-:W-:Y:S01]  /*4a10*/  FFMA.FTZ R2, -R0, R3, RZ ;  /* 0x0000000300027223 */ /* 0x000fe200000101ff */
[----:B------:R-:W-:Y:S01]  /*4a20*/  FFMA.FTZ R197, R159, R197, R52 ;  /* 0x000000c59fc57223 */ /* 0x000fe20000010034 */
[C---:B------:R-:W-:Y:S01]  /*4a30*/  FMUL.FTZ R53, R165.reuse, R190 ;  /* 0x000000bea5357220 */ /* 0x040fe20000410000 */
[-C--:B------:R-:W-:Y:S01]  /*4a40*/  FMUL.FTZ R3, R165, R64.reuse ;  /* 0x00000040a5037220 */ /* 0x080fe20000410000 */
[-C--:B------:R-:W-:Y:S01]  /*4a50*/  FMUL.FTZ R193, R57, R64.reuse ;  /* 0x0000004039c17220 */ /* 0x080fe20000410000 */
[----:B------:R-:W-:Y:S01]  /*4a60*/  FFMA.FTZ R55, -R159, R55, R2 ;  /* 0x000000379f377223 */ /* 0x000fe20000010102 */
[C---:B------:R-:W-:Y:S01]  /*4a70*/  FFMA.FTZ R53, R164.reuse, R64, R53 ;  /* 0x00000040a4357223 */ /* 0x040fe20000010035 */
[-C--:B------:R-:W-:Y:S01]  /*4a80*/  FFMA.FTZ R3, R164, R190.reuse, -R3 ;  /* 0x000000bea4037223 */ /* 0x080fe20000010803 */
        /* <DEDUP_REMOVED lines=28> */
.L_x_16666:
[----:B------:R-:W-:Y:S05]  /*4c50*/  BSYNC.RECONVERGENT B0 ;  /* 0x0000000000007941 */ /* 0x000fea0003800200 */
.L_x_16665:
[----:B------:R-:W-:Y:S01]  /*4c60*/  ISETP.GE.AND P1, PT, R91, UR7, PT ;  /* 0x000000075b007c0c */ /* 0x000fe2000bf26270 */
[C---:B-1----:R-:W-:Y:S01]  /*4c70*/  FFMA.FTZ R195, R157.reuse, R53, R194 ;  /* 0x000000359dc37223 */ /* 0x042fe200000100c2 */
[----:B------:R-:W-:Y:S01]  /*4c80*/  FFMA.FTZ R197, -R157, R55, R198 ;  /* 0x000000379dc57223 */ /* 0x000fe200000101c6 */
[----:B--2---:R-:W-:Y:S01]  /*4c90*/  HFMA2 R52, -RZ, RZ, 1.875, 0 ;  /* 0x3f800000ff347431 */ /* 0x004fe200000001ff */
[----:B------:R-:W-:Y:S02]  /*4ca0*/  ISETP.NE.OR P1, PT, R100, RZ, P1 ;  /* 0x000000ff6400720c */ /* 0x000fe40000f25670 */
[----:B------:R-:W-:Y:S02]  /*4cb0*/  CS2R R54, SRZ ;  /* 0x0000000000367805 */ /* 0x000fe4000001ff00 */
[----:B------:R-:W-:Y:S01]  /*4cc0*/  MOV R53, RZ ;  /* 0x000000ff00357202 */ /* 0x000fe20000000f00 */
[C---:B---3--:R-:W-:Y:S01]  /*4cd0*/  FMUL.FTZ R3, R167.reuse, R193 ;  /* 0x000000c1a7037220 */ /* 0x048fe20000410000 */
[-C--:B------:R-:W-:Y:S01]  /*4ce0*/  FMUL.FTZ R2, R167, R57.reuse ;  /* 0x00000039a7027220 */ /* 0x080fe20000410000 */
[----:B------:R-:W-:Y:S01]  /*4cf0*/  ISETP.GT.U32.AND P2, PT, R140, 0x1d, PT ;  /* 0x0000001d8c00780c */ /* 0x000fe20003f44070 */
[----:B------:R1:W2:Y:S01]  /*4d00*/  SHFL.DOWN PT, R200, R192, 0x2, 0x1f ;  /* 0x08401f00c0c87f89 */ /* 0x0002a200000e0000 */
[C---:B------:R-:W-:Y:S01]  /*4d10*/  FFMA.FTZ R3, R166.reuse, R57, R3 ;  /* 0x00000039a6037223 */ /* 0x040fe20000010003 */
[----:B------:R-:W-:Y:S01]  /*4d20*/  FFMA.FTZ R2, R166, R193, -R2 ;  /* 0x000000c1a6027223 */ /* 0x000fe20000010802 */
[----:B------:R-:W-:Y:S01]  /*4d30*/  BSSY.RECONVERGENT B0, `(.L_x_16667) ;  /* 0x000001a000007945 */ /* 0x000fe20003800200 */
[C---:B------:R-:W-:Y:S01]  /*4d40*/  ISETP.GT.U32.AND P3, PT, R140.reuse, 0x1b, PT ;  /* 0x0000001b8c00780c */ /* 0x040fe20003f64070 */
[----:B----4-:R-:W-:Y:S01]  /*4d50*/  FADD.FTZ R56, RZ, R3 ;  /* 0x00000003ff387221 */ /* 0x010fe20000010000 */
[----:B------:R-:W-:Y:S01]  /*4d60*/  FADD.FTZ R58, R143, R2 ;  /* 0x000000028f3a7221 */ /* 0x000fe20000010000 */
[----:B------:R-:W3:Y:S01]  /*4d70*/  @!P1 LDS.128 R52, [UR6+0x25d0] ;  /* 0x0025d006ff349984 */ /* 0x000ee20008000c00 */
[C---:B------:R-:W-:Y:S01]  /*4d80*/  ISETP.GT.U32.AND P4, PT, R140.reuse, 0x17, PT ;  /* 0x000000178c00780c */ /* 0x040fe20003f84070 */
[C---:B------:R-:W-:Y:S01]  /*4d90*/  FMUL.FTZ R3, R49.reuse, R56 ;  /* 0x0000003831037220 */ /* 0x040fe20000410000 */
[----:B------:R-:W-:Y:S01]  /*4da0*/  FMUL.FTZ R49, R49, R58 ;  /* 0x0000003a31317220 */ /* 0x000fe20000410000 */
[----:B------:R-:W-:-:S02]  /*4db0*/  ISETP.GT.U32.AND P5, PT, R140, 0xf, PT ;  /* 0x0000000f8c00780c */ /* 0x000fc40003fa4070 */
[C---:B------:R-:W-:Y:S01]  /*4dc0*/  FFMA.FTZ R3, R48.reuse, R58, -R3 ;  /* 0x0000003a30037223 */ /* 0x040fe20000010803 */
[----:B------:R-:W-:Y:S02]  /*4dd0*/  FFMA.FTZ R49, R48, R56, R49 ;  /* 0x0000003830317223 */ /* 0x000fe40000010031 */
[----:B------:R1:W4:Y:S01]  /*4de0*/  SHFL.DOWN PT, R48, R191, 0x2, 0x1f ;  /* 0x08401f00bf307f89 */ /* 0x00032200000e0000 */
[----:B------:R-:W-:-:S03]  /*4df0*/  FFMA.FTZ R198, R156, R3, R195 ;  /* 0x000000039cc67223 */ /* 0x000fc600000100c3 */
[----:B------:R1:W0:Y:S04]  /*4e00*/  SHFL.DOWN PT, R195, R67, 0x2, 0x1f ;  /* 0x08401f0043c37f89 */ /* 0x00022800000e0000 */
[----:B------:R1:W0:Y:S01]  /*4e10*/  SHFL.DOWN PT, R3, R59, 0x2, 0x1f ;  /* 0x08401f003b037f89 */ /* 0x00022200000e0000 */
[----:B--2---:R-:W-:Y:S05]  /*4e20*/  @P2 BRA `(.L_x_16668) ;  /* 0x0000000000282947 */ /* 0x004fea0003800000 */
[-C--:B------:R-:W-:Y:S01]  /*4e30*/  FMUL.FTZ R194, R191, R200.reuse ;  /* 0x000000c8bfc27220 */ /* 0x080fe20000410000 */
[----:B------:R-:W-:Y:S01]  /*4e40*/  FMUL.FTZ R200, R67, R200 ;  /* 0x000000c843c87220 */ /* 0x000fe20000410000 */
[-C--:B----4-:R-:W-:Y:S01]  /*4e50*/  FMUL.FTZ R2, R191, R48.reuse ;  /* 0x00000030bf027220 */ /* 0x090fe20000410000 */
[C---:B------:R-:W-:Y:S01]  /*4e60*/  FMUL.FTZ R48, R67.reuse, R48 ;  /* 0x0000003043307220 */ /* 0x040fe20000410000 */
[-C--:B0-----:R-:W-:Y:S01]  /*4e70*/  FFMA.FTZ R194, R67, R3.reuse, -R194 ;  /* 0x0000000343c27223 */ /* 0x081fe200000108c2 */
[----:B------:R-:W-:Y:S01]  /*4e80*/  FFMA.FTZ R3, R191, R3, R200 ;  /* 0x00000003bf037223 */ /* 0x000fe200000100c8 */
[-C--:B-1----:R-:W-:Y:S01]  /*4e90*/  FFMA.FTZ R67, R67, R195.reuse, -R2 ;  /* 0x000000c343437223 */ /* 0x082fe20000010802 */
[----:B------:R-:W-:Y:S01]  /*4ea0*/  FFMA.FTZ R191, R191, R195, R48 ;  /* 0x000000c3bfbf7223 */ /* 0x000fe20000010030 */
[----:B------:R-:W-:Y:S01]  /*4eb0*/  FADD.FTZ R59, R59, R194 ;  /* 0x000000c23b3b7221 */ /* 0x000fe20000010000 */
[----:B------:R-:W-:-:S07]  /*4ec0*/  FADD.FTZ R192, R192, R3 ;  /* 0x00000003c0c07221 */ /* 0x000fce0000010000 */
.L_x_16668:
[----:B------:R-:W-:Y:S05]  /*4ed0*/  BSYNC.RECONVERGENT B0 ;  /* 0x0000000000007941 */ /* 0x000fea0003800200 */
.L_x_16667:
[----:B0-----:R0:W2:Y:S01]  /*4ee0*/  SHFL.DOWN PT, R195, R67, 0x4, 0x1f ;  /* 0x08801f0043c37f89 */ /* 0x0010a200000e0000 */
[----:B------:R-:W-:Y:S03]  /*4ef0*/  BSSY.RECONVERGENT B0, `(.L_x_16669) ;  /* 0x000000f000007945 */ /* 0x000fe60003800200 */
[----:B----4-:R0:W4:Y:S04]  /*4f00*/  SHFL.DOWN PT, R48, R191, 0x4, 0x1f ;  /* 0x08801f00bf307f89 */ /* 0x01012800000e0000 */
        /* <DEDUP_REMOVED lines=9> */
[-C--:B-12---:R-:W-:Y:S01]  /*4fa0*/  FFMA.FTZ R67, R67, R195.reuse, -R2 ;  /* 0x000000c343437223 */ /* 0x086fe20000010802 */
[----:B------:R-:W-:Y:S01]  /*4fb0*/  FFMA.FTZ R191, R191, R195, R48 ;  /* 0x000000c3bfbf7223 */ /* 0x000fe20000010030 */
[----:B------:R-:W-:Y:S01]  /*4fc0*/  FADD.FTZ R59, R59, R194 ;  /* 0x000000c23b3b7221 */ /* 0x000fe20000010000 */
[----:B------:R-:W-:-:S07]  /*4fd0*/  FADD.FTZ R192, R192, R3 ;  /* 0x00000003c0c07221 */ /* 0x000fce0000010000 */
.L_x_16670:
[----:B------:R-:W-:Y:S05]  /*4fe0*/  BSYNC.RECONVERGENT B0 ;  /* 0x0000000000007941 */ /* 0x000fea0003800200 */
.L_x_16669:
        /* <DEDUP_REMOVED lines=16> */
.L_x_16672:
[----:B------:R-:W-:Y:S05]  /*50f0*/  BSYNC.RECONVERGENT B0 ;  /* 0x0000000000007941 */ /* 0x000fea0003800200 */
.L_x_16671:
        /* <DEDUP_REMOVED lines=13> */
[----:B----4-:R-:W-:Y:S01]  /*51d0*/  FFMA.FTZ R191, R191, R195, R48 ;  /* 0x000000c3bfbf7223 */ /* 0x010fe20000010030 */
[----:B------:R-:W-:Y:S01]  /*51e0*/  FADD.FTZ R59, R59, R194 ;  /* 0x000000c23b3b7221 */ /* 0x000fe20000010000 */
[----:B------:R-:W-:-:S07]  /*51f0*/  FADD.FTZ R192, R192, R3 ;  /* 0x00000003c0c07221 */ /* 0x000fce0000010000 */
.L_x_16674:
[----:B------:R-:W-:Y:S05]  /*5200*/  BSYNC.RECONVERGENT B0 ;  /* 0x0000000000007941 */ /* 0x000fea0003800200 */
.L_x_16673:
[----:B------:R-:W-:Y:S01]  /*5210*/  SHFL.DOWN PT, R203, R67, 0x1, 0x1f ;  /* 0x08201f0043cb7f89 */ /* 0x000fe200000e0000 */
[----:B0-----:R-:W-:Y:S01]  /*5220*/  FFMA.FTZ R200, -R156, R49, R197 ;  /* 0x000000319cc87223 */ /* 0x001fe200000101c5 */
[C---:B------:R-:W-:Y:S01]  /*5230*/  FMUL.FTZ R49, R169.reuse, R58 ;  /* 0x0000003aa9317220 */ /* 0x040fe20000410000 */
[-C--:B------:R-:W-:Y:S01]  /*5240*/  FMUL.FTZ R3, R169, R56.reuse ;  /* 0x00000038a9037220 */ /* 0x080fe20000410000 */
[----:B---3--:R-:W0:Y:S01]  /*5250*/  SHFL.IDX PT, R199, R55, RZ, 0x1f ;  /* 0x00001fff37c77589 */ /* 0x008e2200000e0000 */
[----:B------:R-:W-:Y:S01]  /*5260*/  ISETP.NE.AND P1, PT, R100, 0x1f, PT ;  /* 0x0000001f6400780c */ /* 0x000fe20003f25270 */
[C---:B------:R-:W-:Y:S01]  /*5270*/  FFMA.FTZ R194, R168.reuse, R56, R49 ;  /* 0x00000038a8c27223 */ /* 0x040fe20000010031 */
[----:B------:R-:W-:Y:S01]  /*5280*/  FFMA.FTZ R3, R168, R58, -R3 ;  /* 0x0000003aa8037223 */ /* 0x000fe20000010803 */
[----:B------:R-:W3:Y:S01]  /*5290*/  SHFL.DOWN PT, R205, R191, 0x1, 0x1f ;  /* 0x08201f00bfcd7f89 */ /* 0x000ee200000e0000 */
[----:B-1----:R-:W-:-:S04]  /*52a0*/  IMAD.WIDE.U32 R48, R120, UR4, R130 ;  /* 0x0000000478307c25 */ /* 0x002fc8000f8e0082 */
[----:B------:R-:W-:Y:S01]  /*52b0*/  FADD.FTZ R194, RZ, R194 ;  /* 0x000000c2ffc27221 */ /* 0x000fe20000010000 */
[----:B------:R-:W-:Y:S01]  /*52c0*/  FADD.FTZ R195, R142, R3 ;  /* 0x000000038ec37221 */ /* 0x000fe20000010000 */
[----:B------:R-:W1:Y:S01]  /*52d0*/  SHFL.IDX PT, R197, R54, RZ, 0x1f ;  /* 0x00001fff36c57589 */ /* 0x000e6200000e0000 */
[----:B------:R-:W-:Y:S02]  /*52e0*/  IMAD R201, R121, UR4, R49 ;  /* 0x0000000479c97c24 */ /* 0x000fe4000f8e0231 */
[C---:B------:R-:W-:Y:S01]  /*52f0*/  FMUL.FTZ R3, R51.reuse, R194 ;  /* 0x000000c233037220 */ /* 0x040fe20000410000 */
[-C--:B------:R-:W-:Y:S01]  /*5300*/  FMUL.FTZ R51, R51, R195.reuse ;  /* 0x000000c333337220 */ /* 0x080fe20000410000 */
[----:B------:R-:W5:Y:S01]  /*5310*/  SHFL.DOWN PT, R209, R192, 0x1, 0x1f ;  /* 0x08201f00c0d17f89 */ /* 0x000f6200000e0000 */
[----:B------:R-:W-:Y:S01]  /*5320*/  LEA R2, P2, R48, R104, 0x2 ;  /* 0x0000006830027211 */ /* 0x000fe200078410ff */
[C---:B------:R-:W-:Y:S01]  /*5330*/  FFMA.FTZ R49, R50.reuse, R195, -R3 ;  /* 0x000000c332317223 */ /* 0x040fe20000010803 */
[----:B------:R-:W-:Y:S01]  /*5340*/  FFMA.FTZ R51, R50, R194, R51 ;  /* 0x000000c232337223 */ /* 0x000fe20000010033 */
[----:B------:R-:W5:Y:S01]  /*5350*/  SHFL.DOWN PT, R207, R59, 0x1, 0x1f ;  /* 0x08201f003bcf7f89 */ /* 0x000f6200000e0000 */
[----:B------:R-:W-:Y:S01]  /*5360*/  LEA.HI.X R3, R48, R102, R201, 0x2, P2 ;  /* 0x0000006630037211 */ /* 0x000fe200010f14c9 */
[C---:B------:R-:W-:Y:S01]  /*5370*/  FFMA.FTZ R201, R155.reuse, R49, R198 ;  /* 0x000000319bc97223 */ /* 0x040fe200000100c6 */
[----:B------:R-:W-:Y:S01]  /*5380*/  FFMA.FTZ R49, -R155, R51, R200 ;  /* 0x000000339b317223 */ /* 0x000fe200000101c8 */
[----:B--2-4-:R-:W2:Y:S01]  /*5390*/  SHFL.IDX PT, R191, R191, RZ, 0x1f ;  /* 0x00001fffbfbf7589 */ /* 0x014ea200000e0000 */
[C---:B------:R-:W-:Y:S01]  /*53a0*/  FMUL.FTZ R51, R171.reuse, R195 ;  /* 0x000000c3ab337220 */ /* 0x040fe20000410000 */
[-C--:B------:R-:W-:Y:S01]  /*53b0*/  FMUL.FTZ R48, R171, R194.reuse ;  /* 0x000000c2ab307220 */ /* 0x080fe20000410000 */
[----:B------:R-:W-:Y:S01]  /*53c0*/  ISETP.NE.AND P3, PT, R100, RZ, PT ;  /* 0x000000ff6400720c */ /* 0x000fe20003f65270 */
[----:B0-----:R-:W-:Y:S01]  /*53d0*/  @P1 FMUL.FTZ R200, R203, R199 ;  /* 0x000000c7cbc81220 */ /* 0x001fe20000410000 */
[----:B------:R-:W0:Y:S01]  /*53e0*/  SHFL.IDX PT, R67, R67, RZ, 0x1f ;  /* 0x00001fff43437589 */ /* 0x000e2200000e0000 */
[C---:B------:R-:W-:Y:S01]  /*53f0*/  FFMA.FTZ R51, R170.reuse, R194, R51 ;  /* 0x000000c2aa337223 */ /* 0x040fe20000010033 */
[----:B------:R-:W-:Y:S01]  /*5400*/  FFMA.FTZ R50, R170, R195, -R48 ;  /* 0x000000c3aa327223 */ /* 0x000fe20000010830 */
[----:B---3--:R-:W-:Y:S01]  /*5410*/  @P1 FMUL.FTZ R198, R205, R199 ;  /* 0x000000c7cdc61220 */ /* 0x008fe20000410000 */
[----:B------:R-:W-:Y:S01]  /*5420*/  SHFL.IDX PT, R192, R192, RZ, 0x1f ;  /* 0x00001fffc0c07589 */ /* 0x000fe200000e0000 */
[----:B------:R-:W-:Y:S01]  /*5430*/  FADD.FTZ R48, RZ, R51 ;  /* 0x00000033ff307221 */ /* 0x000fe20000010000 */
[----:B------:R-:W-:Y:S01]  /*5440*/  FADD.FTZ R50, R141, R50 ;  /* 0x000000328d327221 */ /* 0x000fe20000010000 */
[-C--:B-1----:R-:W-:Y:S01]  /*5450*/  @P1 FFMA.FTZ R200, R205, R197.reuse, R200 ;  /* 0x000000c5cdc81223 */ /* 0x082fe200000100c8 */
[----:B------:R-:W-:Y:S01]  /*5460*/  @P1 FFMA.FTZ R198, R203, R197, -R198 ;  /* 0x000000c5cbc61223 */ /* 0x000fe200000108c6 */
[C---:B------:R-:W-:Y:S01]  /*5470*/  FMUL.FTZ R51, R29.reuse, R48 ;  /* 0x000000301d337220 */ /* 0x040fe20000410000 */
[----:B------:R-:W-:Y:S01]  /*5480*/  FMUL.FTZ R29, R29, R50 ;  /* 0x000000321d1d7220 */ /* 0x000fe20000410000 */
[----:B-----5:R-:W-:Y:S01]  /*5490*/  @P1 FADD.FTZ R199, R209, R200 ;  /* 0x000000c8d1c71221 */ /* 0x020fe20000010000 */
[----:B------:R-:W-:Y:S01]  /*54a0*/  FMUL.FTZ R204, R134, R194 ;  /* 0x000000c286cc7220 */ /* 0x000fe20000410000 */
[C---:B------:R-:W-:Y:S01]  /*54b0*/  FFMA.FTZ R51, R28.reuse, R50, -R51 ;  /* 0x000000321c337223 */ /* 0x040fe20000010833 */
[-C--:B------:R-:W-:Y:S01]  /*54c0*/  FFMA.FTZ R28, R28, R48.reuse, R29 ;  /* 0x000000301c1c7223 */ /* 0x080fe2000001001d */
[----:B------:R-:W-:Y:S01]  /*54d0*/  @P1 FADD.FTZ R197, R207, R198 ;  /* 0x000000c6cfc51221 */ /* 0x000fe20000010000 */
[----:B------:R-:W-:Y:S01]  /*54e0*/  FMUL.FTZ R198, R199, R61 ;  /* 0x0000003dc7c67220 */ /* 0x000fe20000410000 */
[----:B------:R-:W-:Y:S01]  /*54f0*/  FFMA.FTZ R51, R154, R51, R201 ;  /* 0x000000339a337223 */ /* 0x000fe200000100c9 */
[----:B------:R-:W-:Y:S01]  /*5500*/  FMUL.FTZ R206, R134, R48 ;  /* 0x0000003086ce7220 */ /* 0x000fe20000410000 */
[C---:B------:R-:W-:Y:S01]  /*5510*/  FMUL.FTZ R200, R197.reuse, R61 ;  /* 0x0000003dc5c87220 */ /* 0x040fe20000410000 */
[----:B------:R-:W-:Y:S01]  /*5520*/  FFMA.FTZ R197, R197, R60, R198 ;  /* 0x0000003cc5c57223 */ /* 0x000fe200000100c6 */
[----:B------:R1:W3:Y:S01]  /*5530*/  SHFL.IDX PT, R61, R59, RZ, 0x1f ;  /* 0x00001fff3b3d7589 */ /* 0x0002e200000e0000 */
[----:B--2---:R-:W-:Y:S01]  /*5540*/  FMUL.FTZ R202, R191, R54 ;  /* 0x00000036bfca7220 */ /* 0x004fe20000410000 */
[----:B------:R-:W-:Y:S01]  /*5550*/  FFMA.FTZ R200, R199, R60, -R200 ;  /* 0x0000003cc7c87223 */ /* 0x000fe200000108c8 */
[C---:B------:R-:W-:Y:S01]  /*5560*/  FMUL.FTZ R60, R191.reuse, R55 ;  /* 0x00000037bf3c7220 */ /* 0x040fe20000410000 */
[----:B------:R-:W-:Y:S01]  /*5570*/  FADD.FTZ R188, R188, R197 ;  /* 0x000000c5bcbc7221 */ /* 0x000fe20000010000 */
[----:B------:R-:W-:Y:S01]  /*5580*/  FMUL.FTZ R198, R191, R52 ;  /* 0x00000034bfc67220 */ /* 0x000fe20000410000 */
[----:B------:R-:W-:Y:S01]  /*5590*/  FADD.FTZ R189, R189, R200 ;  /* 0x000000c8bdbd7221 */ /* 0x000fe20000010000 */
[----:B0-----:R-:W-:Y:S01]  /*55a0*/  FFMA.FTZ R200, R67, R54, -R60 ;  /* 0x0000003643c87223 */ /* 0x001fe2000001083c */
[C---:B-1----:R-:W-:Y:S01]  /*55b0*/  FMUL.FTZ R59, R176.reuse, R50 ;  /* 0x00000032b03b7220 */ /* 0x042fe20000410000 */
[----:B------:R-:W-:Y:S01]  /*55c0*/  FMUL.FTZ R60, R191, R53 ;  /* 0x00000035bf3c7220 */ /* 0x000fe20000410000 */
[C---:B------:R-:W-:Y:S01]  /*55d0*/  FMUL.FTZ R54, R176.reuse, R48 ;  /* 0x00000030b0367220 */ /* 0x040fe20000410000 */
[CC--:B------:R-:W-:Y:S01]  /*55e0*/  FMUL.FTZ R191, R176.reuse, R189.reuse ;  /* 0x000000bdb0bf7220 */ /* 0x0c0fe20000410000 */
[----:B------:R-:W-:Y:S01]  /*55f0*/  FMUL.FTZ R176, R176, R188 ;  /* 0x000000bcb0b07220 */ /* 0x000fe20000410000 */
[----:B------:R-:W-:Y:S01]  /*5600*/  FFMA.FTZ R201, R175, R48, R59 ;  /* 0x00000030afc97223 */ /* 0x000fe2000001003b */
[----:B------:R-:W-:Y:S01]  /*5610*/  FMUL.FTZ R59, R135, R62 ;  /* 0x0000003e873b7220 */ /* 0x000fe20000410000 */
[----:B------:R-:W-:Y:S01]  /*5620*/  FFMA.FTZ R52, R67, R52, -R60 ;  /* 0x0000003443347223 */ /* 0x000fe2000001083c */
[C---:B------:R-:W-:Y:S01]  /*5630*/  FFMA.FTZ R176, R175.reuse, R189, -R176 ;  /* 0x000000bdafb07223 */ /* 0x040fe200000108b0 */
[C---:B------:R-:W-:Y:S01]  /*5640*/  FFMA.FTZ R29, R175.reuse, R50, -R54 ;  /* 0x00000032af1d7223 */ /* 0x040fe20000010836 */
[C---:B------:R-:W-:Y:S01]  /*5650*/  FFMA.FTZ R59, R134.reuse, R66, -R59 ;  /* 0x00000042863b7223 */ /* 0x040fe2000001083b */
[----:B------:R-:W-:Y:S01]  /*5660*/  FFMA.FTZ R191, R175, R188, R191 ;  /* 0x000000bcafbf7223 */ /* 0x000fe200000100bf */
[----:B------:R-:W-:Y:S01]  /*5670*/  FADD.FTZ R60, R187, R176 ;  /* 0x000000b0bb3c7221 */ /* 0x000fe20000010000 */
[----:B------:R-:W-:Y:S01]  /*5680*/  FMUL.FTZ R176, R134, R62 ;  /* 0x0000003e86b07220 */ /* 0x000fe20000410000 */
[----:B------:R-:W-:Y:S01]  /*5690*/  FMUL.FTZ R175, R0, R59 ;  /* 0x0000003b00af7220 */ /* 0x000fe20000410000 */
[----:B------:R-:W-:Y:S01]  /*56a0*/  P2R R59, PR, RZ, 0x8 ;  /* 0x00000008ff3b7803 */ /* 0x000fe20000000000 */
[----:B---3--:R-:W-:Y:S01]  /*56b0*/  FADD.FTZ R54, R61, R200 ;  /* 0x000000c83d367221 */ /* 0x008fe20000010000 */
[C---:B------:R-:W-:Y:S01]  /*56c0*/  FMUL.FTZ R61, R135.reuse, R63 ;  /* 0x0000003f873d7220 */ /* 0x040fe20000410000 */
[----:B------:R-:W-:Y:S01]  /*56d0*/  FMUL.FTZ R59, R135, R64 ;  /* 0x00000040873b7220 */ /* 0x000fe20000410000 */
[C---:B------:R-:W-:Y:S01]  /*56e0*/  FFMA.FTZ R53, R67.reuse, R53, R198 ;  /* 0x0000003543357223 */ /* 0x040fe200000100c6 */
[----:B------:R-:W-:Y:S01]  /*56f0*/  FFMA.FTZ R55, R67, R55, R202 ;  /* 0x0000003743377223 */ /* 0x000fe200000100ca */
[C---:B------:R-:W-:Y:S01]  /*5700*/  FFMA.FTZ R67, R135.reuse, R66, R176 ;  /* 0x0000004287437223 */ /* 0x040fe200000100b0 */
[C---:B------:R-:W-:Y:S01]  /*5710*/  FFMA.FTZ R176, R134.reuse, R65, -R61 ;  /* 0x0000004186b07223 */ /* 0x040fe2000001083d */
[C---:B------:R-:W-:Y:S01]  /*5720*/  FMUL.FTZ R61, R134.reuse, R64 ;  /* 0x00000040863d7220 */ /* 0x040fe20000410000 */
[-C--:B------:R-:W-:Y:S01]  /*5730*/  FFMA.FTZ R187, R134, R190.reuse, -R59 ;  /* 0x000000be86bb7223 */ /* 0x080fe2000001083b */
[C---:B------:R-:W-:Y:S01]  /*5740*/  FMUL.FTZ R59, R135.reuse, R57 ;  /* 0x00000039873b7220 */ /* 0x040fe20000410000 */
[----:B------:R-:W-:Y:S01]  /*5750*/  FADD.FTZ R186, R186, R191 ;  /* 0x000000bfbaba7221 */ /* 0x000fe20000010000 */
[C---:B------:R-:W-:Y:S01]  /*5760*/  FFMA.FTZ R191, R135.reuse, R190, R61 ;  /* 0x000000be87bf7223 */ /* 0x040fe2000001003d */
[CC--:B------:R-:W-:Y:S01]  /*5770*/  FMUL.FTZ R61, R135.reuse, R56.reuse ;  /* 0x00000038873d7220 */ /* 0x0c0fe20000410000 */
[C---:B------:R-:W-:Y:S01]  /*5780*/  FFMA.FTZ R198, R134.reuse, R193, -R59 ;  /* 0x000000c186c67223 */ /* 0x040fe2000001083b */
[----:B------:R-:W-:Y:S01]  /*5790*/  FMUL.FTZ R59, R134, R56 ;  /* 0x00000038863b7220 */ /* 0x000fe20000410000 */
[----:B------:R-:W-:Y:S01]  /*57a0*/  FADD.FTZ R29, R138, R29 ;  /* 0x0000001d8a1d7221 */ /* 0x000fe20000010000 */
[----:B------:R-:W-:Y:S01]  /*57b0*/  FFMA.FTZ R197, R134, R58, -R61 ;  /* 0x0000003a86c57223 */ /* 0x000fe2000001083d */
[C---:B------:R-:W-:Y:S01]  /*57c0*/  FMUL.FTZ R61, R135.reuse, R194 ;  /* 0x000000c2873d7220 */ /* 0x040fe20000410000 */
[C---:B------:R-:W-:Y:S01]  /*57d0*/  FFMA.FTZ R199, R135.reuse, R58, R59 ;  /* 0x0000003a87c77223 */ /* 0x040fe2000001003b */
[----:B------:R-:W-:Y:S01]  /*57e0*/  FADD.FTZ R59, RZ, R201 ;  /* 0x000000c9ff3b7221 */ /* 0x000fe20000010000 */
[----:B------:R-:W-:Y:S01]  /*57f0*/  FADD.FTZ R55, R192, R55 ;  /* 0x00000037c0377221 */ /* 0x000fe20000010000 */
[C---:B------:R-:W-:Y:S01]  /*5800*/  FFMA.FTZ R202, R134.reuse, R195, -R61 ;  /* 0x000000c386ca7223 */ /* 0x040fe2000001083d */
[C---:B------:R-:W-:Y:S01]  /*5810*/  FMUL.FTZ R61, R135.reuse, R48 ;  /* 0x00000030873d7220 */ /* 0x040fe20000410000 */
[----:B------:R-:W-:Y:S01]  /*5820*/  FMUL.FTZ R208, R135, R59 ;  /* 0x0000003b87d07220 */ /* 0x000fe20000410000 */
[C---:B------:R-:W-:Y:S01]  /*5830*/  FMUL.FTZ R192, R134.reuse, R63 ;  /* 0x0000003f86c07220 */ /* 0x040fe20000410000 */
[C---:B------:R-:W-:Y:S01]  /*5840*/  FMUL.FTZ R200, R134.reuse, R57 ;  /* 0x0000003986c87220 */ /* 0x040fe20000410000 */
[C---:B------:R-:W-:Y:S01]  /*5850*/  FFMA.FTZ R201, R134.reuse, R50, -R61 ;  /* 0x0000003286c97223 */ /* 0x040fe2000001083d */
[C---:B------:R-:W-:Y:S01]  /*5860*/  FFMA.FTZ R205, R134.reuse, R29, -R208 ;  /* 0x0000001d86cd7223 */ /* 0x040fe200000108d0 */
[----:B------:R-:W-:Y:S01]  /*5870*/  FMUL.FTZ R134, R134, R59 ;  /* 0x0000003b86867220 */ /* 0x000fe20000410000 */
[----:B------:R-:W-:Y:S01]  /*5880*/  FMUL.FTZ R61, R171, R186 ;  /* 0x000000baab3d7220 */ /* 0x000fe20000410000 */
[C---:B------:R-:W-:Y:S01]  /*5890*/  FFMA.FTZ R192, R135.reuse, R65, R192 ;  /* 0x0000004187c07223 */ /* 0x040fe200000100c0 */
[C---:B------:R-:W-:Y:S01]  /*58a0*/  FFMA.FTZ R200, R135.reuse, R193, R200 ;  /* 0x000000c187c87223 */ /* 0x040fe200000100c8 */
[C---:B------:R-:W-:Y:S01]  /*58b0*/  FFMA.FTZ R204, R135.reuse, R195, R204 ;  /* 0x000000c387cc7223 */ /* 0x040fe200000100cc */
[C---:B------:R-:W-:Y:S01]  /*58c0*/  FFMA.FTZ R203, R135.reuse, R50, R206 ;  /* 0x0000003287cb7223 */ /* 0x040fe200000100ce */
[----:B------:R-:W-:Y:S01]  /*58d0*/  FFMA.FTZ R135, R135, R29, R134 ;  /* 0x0000001d87877223 */ /* 0x000fe20000010086 */
[-C--:B------:R-:W-:Y:S01]  /*58e0*/  FMUL.FTZ R171, R171, R60.reuse ;  /* 0x0000003cabab7220 */ /* 0x080fe20000410000 */
[C---:B------:R-:W-:Y:S01]  /*58f0*/  FFMA.FTZ R134, R170.reuse, R60, -R61 ;  /* 0x0000003caa867223 */ /* 0x040fe2000001083d */
[----:B------:R0:W-:Y:S01]  /*5900*/  @!P3 STS.128 [UR6+0x25d0], R52 ;  /* 0x0025d034ff00b988 */ /* 0x0001e20008000c06 */
[----:B------:R-:W-:Y:S01]  /*5910*/  FMUL.FTZ R176, R159, R176 ;  /* 0x000000b09fb07220 */ /* 0x000fe20000410000 */
[----:B------:R-:W-:Y:S01]  /*5920*/  FFMA.FTZ R171, R170, R186, R171 ;  /* 0x000000baaaab7223 */ /* 0x000fe200000100ab */
[----:B------:R-:W-:Y:S01]  /*5930*/  FADD.FTZ R185, R185, R134 ;  /* 0x00000086b9b97221 */ /* 0x000fe20000010000 */
[----:B------:R-:W-:Y:S01]  /*5940*/  STS [R86+0x840], R175 ;  /* 0x000840af56007388 */ /* 0x000fe20000000800 */
[----:B------:R-:W-:Y:S01]  /*5950*/  FMUL.FTZ R170, R0, -R67 ;  /* 0x8000004300aa7220 */ /* 0x000fe20000410000 */
[----:B------:R-:W-:Y:S01]  /*5960*/  FADD.FTZ R184, R184, R171 ;  /* 0x000000abb8b87221 */ /* 0x000fe20000010000 */
[-C--:B------:R-:W-:Y:S01]  /*5970*/  FMUL.FTZ R61, R169, R185.reuse ;  /* 0x000000b9a93d7220 */ /* 0x080fe20000410000 */
[----:B------:R-:W-:Y:S01]  /*5980*/  FMUL.FTZ R192, R159, -R192 ;  /* 0x800000c09fc07220 */ /* 0x000fe20000410000 */
[----:B------:R-:W-:Y:S01]  /*5990*/  FMUL.FTZ R198, R157, R198 ;  /* 0x000000c69dc67220 */ /* 0x000fe20000410000 */
[-C--:B------:R-:W-:Y:S01]  /*59a0*/  FMUL.FTZ R134, R169, R184.reuse ;  /* 0x000000b8a9867220 */ /* 0x080fe20000410000 */
[C---:B------:R-:W-:Y:S01]  /*59b0*/  FFMA.FTZ R61, R168.reuse, R184, R61 ;  /* 0x000000b8a83d7223 */ /* 0x040fe2000001003d */
[----:B------:R1:W-:Y:S01]  /*59c0*/  STS [R85+0x4], R170 ;  /* 0x000004aa55007388 */ /* 0x0003e20000000800 */
[----:B------:R-:W-:Y:S01]  /*59d0*/  FMUL.FTZ R200, R157, -R200 ;  /* 0x800000c89dc87220 */ /* 0x000fe20000410000 */
[----:B0-----:R-:W-:Y:S01]  /*59e0*/  FFMA.FTZ R52, R168, R185, -R134 ;  /* 0x000000b9a8347223 */ /* 0x001fe20000010886 */
[----:B------:R-:W-:Y:S01]  /*59f0*/  FADD.FTZ R182, R182, R61 ;  /* 0x0000003db6b67221 */ /* 0x000fe20000010000 */
[C---:B------:R-:W-:Y:S01]  /*5a00*/  FMUL.FTZ R134, R158.reuse, R187 ;  /* 0x000000bb9e867220 */ /* 0x040fe20000410000 */
[----:B------:R-:W-:Y:S01]  /*5a10*/  FMUL.FTZ R168, R158, -R191 ;  /* 0x800000bf9ea87220 */ /* 0x000fe20000410000 */
[----:B------:R-:W-:Y:S01]  /*5a20*/  FADD.FTZ R52, R183, R52 ;  /* 0x00000034b7347221 */ /* 0x000fe20000010000 */
[----:B------:R-:W-:Y:S01]  /*5a30*/  FMUL.FTZ R53, R167, R182 ;  /* 0x000000b6a7357220 */ /* 0x000fe20000410000 */
[----:B------:R-:W-:Y:S01]  /*5a40*/  FMUL.FTZ R202, R155, R202 ;  /* 0x000000ca9bca7220 */ /* 0x000fe20000410000 */
[----:B------:R-:W-:Y:S01]  /*5a50*/  STS [R85+0x10], R134 ;  /* 0x0000108655007388 */ /* 0x000fe20000000800 */
[-C--:B------:R-:W-:Y:S01]  /*5a60*/  FMUL.FTZ R167, R167, R52.reuse ;  /* 0x00000034a7a77220 */ /* 0x080fe20000410000 */
[----:B------:R-:W-:Y:S01]  /*5a70*/  FFMA.FTZ R54, R166, R52, -R53 ;  /* 0x00000034a6367223 */ /* 0x000fe20000010835 */
[----:B-1----:R-:W-:Y:S01]  /*5a80*/  FMUL.FTZ R170, R156, -R199 ;  /* 0x800000c79caa7220 */ /* 0x002fe20000410000 */
[----:B------:R0:W-:Y:S01]  /*5a90*/  STS [R85+0x14], R168 ;  /* 0x000014a855007388 */ /* 0x0001e20000000800 */
[----:B------:R-:W-:Y:S01]  /*5aa0*/  FFMA.FTZ R167, R166, R182, R167 ;  /* 0x000000b6a6a77223 */ /* 0x000fe200000100a7 */
[----:B------:R-:W-:Y:S01]  /*5ab0*/  FADD.FTZ R181, R181, R54 ;  /* 0x00000036b5b57221 */ /* 0x000fe20000010000 */
[----:B------:R-:W-:Y:S01]  /*5ac0*/  FMUL.FTZ R166, R156, R197 ;  /* 0x000000c59ca67220 */ /* 0x000fe20000410000 */
[----:B------:R-:W-:Y:S01]  /*5ad0*/  FMUL.FTZ R204, R155, -R204 ;  /* 0x800000cc9bcc7220 */ /* 0x000fe20000410000 */
[----:B------:R-:W-:Y:S01]  /*5ae0*/  FADD.FTZ R180, R180, R167 ;  /* 0x000000a7b4b47221 */ /* 0x000fe20000010000 */
[----:B------:R-:W-:Y:S01]  /*5af0*/  FMUL.FTZ R53, R165, R181 ;  /* 0x000000b5a5357220 */ /* 0x000fe20000410000 */
[----:B------:R-:W-:Y:S01]  /*5b00*/  FADD.FTZ R66, -R147, R66 ;  /* 0x0000004293427221 */ /* 0x000fe20000010100 */
[----:B------:R1:W-:Y:S01]  /*5b10*/  STS [R85+0x20], R166 ;  /* 0x000020a655007388 */ /* 0x0003e20000000800 */
[-C--:B------:R-:W-:Y:S01]  /*5b20*/  FMUL.FTZ R54, R165, R180.reuse ;  /* 0x000000b4a5367220 */ /* 0x080fe20000410000 */
[----:B------:R-:W-:Y:S01]  /*5b30*/  FFMA.FTZ R53, R164, R180, R53 ;  /* 0x000000b4a4357223 */ /* 0x000fe20000010035 */
[----:B0-----:R-:W-:Y:S01]  /*5b40*/  FMUL.FTZ R168, R152, -R135 ;  /* 0x8000008798a87220 */ /* 0x001fe20000410000 */
[----:B------:R-:W-:Y:S01]  /*5b50*/  STS [R85+0x8], R176 ;  /* 0x000008b055007388 */ /* 0x000fe20000000800 */
[----:B------:R-:W-:Y:S01]  /*5b60*/  FFMA.FTZ R54, R164, R181, -R54 ;  /* 0x000000b5a4367223 */ /* 0x000fe20000010836 */
[----:B------:R-:W-:Y:S01]  /*5b70*/  FADD.FTZ R178, R178, R53 ;  /* 0x00000035b2b27221 */ /* 0x000fe20000010000 */
[----:B------:R-:W-:Y:S01]  /*5b80*/  FMUL.FTZ R164, R154, R201 ;  /* 0x000000c99aa47220 */ /* 0x000fe20000410000 */
[----:B------:R-:W-:Y:S01]  /*5b90*/  STS [R85+0xc], R192 ;  /* 0x00000cc055007388 */ /* 0x000fe20000000800 */
[----:B------:R-:W-:Y:S01]  /*5ba0*/  FADD.FTZ R54, R179, R54 ;  /* 0x00000036b3367221 */ /* 0x000fe20000010000 */
[C---:B------:R-:W-:Y:S01]  /*5bb0*/  FMUL.FTZ R53, R163.reuse, R178 ;  /* 0x000000b2a3357220 */ /* 0x040fe20000410000 */
[----:B-1----:R-:W-:Y:S01]  /*5bc0*/  FMUL.FTZ R166, R152, R205 ;  /* 0x000000cd98a67220 */ /* 0x002fe20000410000 */
[----:B------:R-:W-:Y:S01]  /*5bd0*/  STS [R85+0x18], R198 ;  /* 0x000018c655007388 */ /* 0x000fe20000000800 */
[-C--:B------:R-:W-:Y:S01]  /*5be0*/  FMUL.FTZ R163, R163, R54.reuse ;  /* 0x00000036a3a37220 */ /* 0x080fe20000410000 */
[----:B------:R-:W-:Y:S01]  /*5bf0*/  FFMA.FTZ R134, R162, R54, -R53 ;  /* 0x00000036a2867223 */ /* 0x000fe20000010835 */
[----:B------:R-:W-:Y:S01]  /*5c00*/  FADD.FTZ R65, -R146, R65 ;  /* 0x0000004192417221 */ /* 0x000fe20000010100 */
[----:B------:R-:W-:Y:S01]  /*5c10*/  STS [R85+0x1c], R200 ;  /* 0x00001cc855007388 */ /* 0x000fe20000000800 */
[----:B------:R-:W-:Y:S01]  /*5c20*/  FFMA.FTZ R163, R162, R178, R163 ;  /* 0x000000b2a2a37223 */ /* 0x000fe200000100a3 */
[----:B------:R-:W-:Y:S01]  /*5c30*/  FADD.FTZ R177, R177, R134 ;  /* 0x00000086b1b17221 */ /* 0x000fe20000010000 */
[----:B------:R-:W-:Y:S01]  /*5c40*/  FMUL.FTZ R162, R154, -R203 ;  /* 0x800000cb9aa27220 */ /* 0x000fe20000410000 */
[----:B------:R-:W-:Y:S01]  /*5c50*/  STS [R85+0x24], R170 ;  /* 0x000024aa55007388 */ /* 0x000fe20000000800 */
[----:B------:R-:W-:Y:S01]  /*5c60*/  FADD.FTZ R174, R174, R163 ;  /* 0x000000a3aeae7221 */ /* 0x000fe20000010000 */
[----:B------:R-:W-:Y:S01]  /*5c70*/  FMUL.FTZ R134, R160, R177 ;  /* 0x000000b1a0867220 */ /* 0x000fe20000410000 */
[----:B------:R-:W-:Y:S01]  /*5c80*/  FMUL.FTZ R55, R178, R113 ;  /* 0x00000071b2377220 */ /* 0x000fe20000410000 */
[----:B------:R-:W-:Y:S01]  /*5c90*/  STS [R85+0x28], R202 ;  /* 0x000028ca55007388 */ /* 0x000fe20000000800 */
[-C--:B------:R-:W-:Y:S01]  /*5ca0*/  FMUL.FTZ R160, R160, R174.reuse ;  /* 0x000000aea0a07220 */ /* 0x080fe20000410000 */
[----:B------:R-:W-:Y:S01]  /*5cb0*/  FFMA.FTZ R134, R161, R174, R134 ;  /* 0x000000aea1867223 */ /* 0x000fe20000010086 */
[----:B------:R-:W-:Y:S01]  /*5cc0*/  FADD.FTZ R190, -R145, R190 ;  /* 0x000000be91be7221 */ /* 0x000fe20000010100 */
[----:B------:R-:W-:Y:S01]  /*5cd0*/  STS [R85+0x2c], R204 ;  /* 0x00002ccc55007388 */ /* 0x000fe20000000800 */
[----:B------:R-:W-:Y:S01]  /*5ce0*/  FFMA.FTZ R61, R161, R177, -R160 ;  /* 0x000000b1a13d7223 */ /* 0x000fe200000108a0 */
[----:B------:R-:W-:Y:S01]  /*5cf0*/  FADD.FTZ R173, R173, R134 ;  /* 0x00000086adad7221 */ /* 0x000fe20000010000 */
[----:B------:R-:W-:Y:S01]  /*5d00*/  FMUL.FTZ R160, R174, R112 ;  /* 0x00000070aea07220 */ /* 0x000fe20000410000 */
[----:B------:R0:W-:Y:S01]  /*5d10*/  STS [R85+0x30], R164 ;  /* 0x000030a455007388 */ /* 0x0001e20000000800 */
[----:B------:R-:W-:Y:S01]  /*5d20*/  FADD.FTZ R61, R172, R61 ;  /* 0x0000003dac3d7221 */ /* 0x000fe20000010000 */
[-C--:B------:R-:W-:Y:S01]  /*5d30*/  FMUL.FTZ R53, R173, R110.reuse ;  /* 0x0000006ead357220 */ /* 0x080fe20000410000 */
        /* <DEDUP_REMOVED lines=8> */
[-C--:B------:R-:W-:Y:S01]  /*5dc0*/  FFMA.FTZ R135, R66, R67.reuse, -R135 ;  /* 0x0000004342877223 */ /* 0x080fe20000010887 */
[----:B------:R0:W-:Y:S01]  /*5dd0*/  STS [R85+0x3c], R168 ;  /* 0x00003ca855007388 */ /* 0x0001e20000000800 */
[----:B------:R-:W-:Y:S01]  /*5de0*/  FMUL.FTZ R67, R62, R67 ;  /* 0x000000433e437220 */ /* 0x000fe20000410000 */
[----:B-1----:R-:W-:Y:S01]  /*5df0*/  FMUL.FTZ R162, R177, R112 ;  /* 0x00000070b1a27220 */ /* 0x002fe20000410000 */
[----:B------:R-:W-:Y:S01]  /*5e00*/  FADD.FTZ R193, -R144, R193 ;  /* 0x000000c190c17221 */ /* 0x000fe20000010100 */
[----:B------:R-:W-:Y:S01]  /*5e10*/  BAR.SYNC.DEFER_BLOCKING 0x0 ;  /* 0x0000000000007b1d */ /* 0x000fe20000010000 */
[----:B------:R-:W-:Y:S01]  /*5e20*/  FFMA.FTZ R67, R66, R53, R67 ;  /* 0x0000003542437223 */ /* 0x000fe20000010043 */
[-C--:B------:R-:W-:Y:S01]  /*5e30*/  FFMA.FTZ R164, R65, R162.reuse, -R164 ;  /* 0x000000a241a47223 */ /* 0x080fe200000108a4 */
[----:B------:R-:W-:Y:S01]  /*5e40*/  FMUL.FTZ R162, R63, R162 ;  /* 0x000000a23fa27220 */ /* 0x000fe20000410000 */
[-C--:B--2---:R-:W-:Y:S01]  /*5e50*/  FFMA.FTZ R166, R190, R161.reuse, -R163 ;  /* 0x000000a1bea67223 */ /* 0x084fe200000108a3 */
[----:B------:R-:W-:Y:S01]  /*5e60*/  FADD.FTZ R67, RZ, R67 ;  /* 0x00000043ff437221 */ /* 0x000fe20000010000 */
[----:B------:R-:W-:Y:S01]  /*5e70*/  FMUL.FTZ R161, R64, R161 ;  /* 0x000000a140a17220 */ /* 0x000fe20000410000 */
[----:B------:R-:W-:Y:S01]  /*5e80*/  FFMA.FTZ R162, R65, R160, R162 ;  /* 0x000000a041a27223 */ /* 0x000fe200000100a2 */
[----:B0-----:R-:W-:Y:S01]  /*5e90*/  FMUL.FTZ R168, R181, R114 ;  /* 0x00000072b5a87220 */ /* 0x001fe20000410000 */
[----:B------:R-:W-:Y:S01]  /*5ea0*/  FADD.FTZ R135, RZ, R135 ;  /* 0x00000087ff877221 */ /* 0x000fe20000010000 */
        /* <DEDUP_REMOVED lines=8> */
[----:B------:R-:W-:Y:S01]  /*5f30*/  FADD.FTZ R162, -R143, R58 ;  /* 0x0000003a8fa27221 */ /* 0x000fe20000010100 */
[----:B------:R-:W-:Y:S01]  /*5f40*/  FMUL.FTZ R163, R52, R115 ;  /* 0x0000007334a37220 */ /* 0x000fe20000410000 */
[----:B------:R-:W-:Y:S01]  /*5f50*/  FADD.FTZ R135, R135, R166 ;  /* 0x000000a687877221 */ /* 0x000fe20000010000 */
[----:B------:R-:W-:Y:S01]  /*5f60*/  FMUL.FTZ R165, R56, R67 ;  /* 0x0000004338a57220 */ /* 0x000fe20000410000 */
[----:B------:R-:W-:Y:S01]  /*5f70*/  FFMA.FTZ R168, R193, R134, R168 ;  /* 0x00000086c1a87223 */ /* 0x000fe200000100a8 */
[----:B------:R-:W-:Y:S01]  /*5f80*/  FADD.FTZ R195, -R142, R195 ;  /* 0x000000c38ec37221 */ /* 0x000fe20000010100 */
[----:B------:R0:W1:Y:S01]  /*5f90*/  LDS R169, [R84+0x8c0] ;  /* 0x0008c00054a97984 */ /* 0x0000620000000800 */
[-C--:B------:R-:W-:Y:S01]  /*5fa0*/  FFMA.FTZ R166, R162, R163.reuse, -R165 ;  /* 0x000000a3a2a67223 */ /* 0x080fe200000108a5 */
[----:B------:R-:W-:Y:S01]  /*5fb0*/  FMUL.FTZ R163, R56, R163 ;  /* 0x000000a338a37220 */ /* 0x000fe20000410000 */
[-C--:B------:R-:W-:Y:S01]  /*5fc0*/  FMUL.FTZ R165, R185, R116.reuse ;  /* 0x00000074b9a57220 */ /* 0x080fe20000410000 */
[----:B------:R-:W-:Y:S01]  /*5fd0*/  FADD.FTZ R161, R161, R168 ;  /* 0x000000a8a1a17221 */ /* 0x000fe20000010000 */
[----:B------:R-:W-:Y:S01]  /*5fe0*/  FMUL.FTZ R58, R184, R116 ;  /* 0x00000074b83a7220 */ /* 0x000fe20000410000 */
[----:B------:R-:W-:Y:S01]  /*5ff0*/  FFMA.FTZ R164, R162, R67, R163 ;  /* 0x00000043a2a47223 */ /* 0x000fe200000100a3 */
[C---:B------:R-:W-:Y:S01]  /*6000*/  FMUL.FTZ R168, R194.reuse, R165 ;  /* 0x000000a5c2a87220 */ /* 0x040fe20000410000 */
[----:B------:R-:W-:Y:S01]  /*6010*/  FADD.FTZ R135, R135, R170 ;  /* 0x000000aa87877221 */ /* 0x000fe20000010000 */
[-C--:B------:R-:W-:Y:S01]  /*6020*/  FMUL.FTZ R170, R194, R58.reuse ;  /* 0x0000003ac2aa7220 */ /* 0x080fe20000410000 */
[----:B------:R-:W-:Y:S01]  /*6030*/  FADD.FTZ R161, R161, R164 ;  /* 0x000000a4a1a17221 */ /* 0x000fe20000010000 */
[C---:B------:R-:W-:Y:S01]  /*6040*/  FFMA.FTZ R168, R195.reuse, R58, R168 ;  /* 0x0000003ac3a87223 */ /* 0x040fe200000100a8 */
[----:B------:R-:W-:Y:S01]  /*6050*/  FFMA.FTZ R163, -R154, R28, R49 ;  /* 0x0000001c9aa37223 */ /* 0x000fe20000010131 */
[----:B------:R-:W-:Y:S01]  /*6060*/  FMUL.FTZ R49, R186, R117 ;  /* 0x00000075ba317220 */ /* 0x000fe20000410000 */
[----:B------:R-:W-:Y:S01]  /*6070*/  FFMA.FTZ R170, R195, R165, -R170 ;  /* 0x000000a5c3aa7223 */ /* 0x000fe200000108aa */
[----:B------:R-:W-:Y:S01]  /*6080*/  FADD.FTZ R161, R161, R168 ;  /* 0x000000a8a1a17221 */ /* 0x000fe20000010000 */
[----:B------:R-:W-:Y:S01]  /*6090*/  LEA R168, R153, -R136, 0x1 ;  /* 0x8000008899a87211 */ /* 0x000fe200078e08ff */
[----:B------:R-:W-:Y:S01]  /*60a0*/  FADD.FTZ R164, -R141, R50 ;  /* 0x000000328da47221 */ /* 0x000fe20000010100 */
[----:B------:R-:W-:Y:S01]  /*60b0*/  FMUL.FTZ R165, R60, R117 ;  /* 0x000000753ca57220 */ /* 0x000fe20000410000 */
[----:B------:R-:W-:Y:S01]  /*60c0*/  FMUL.FTZ R167, R48, R49 ;  /* 0x0000003130a77220 */ /* 0x000fe20000410000 */
[----:B------:R-:W-:Y:S01]  /*60d0*/  ISETP.GE.AND P1, PT, R168, 0x1, PT ;  /* 0x00000001a800780c */ /* 0x000fe20003f26270 */
[----:B------:R-:W-:Y:S01]  /*60e0*/  FADD.FTZ R135, R135, R166 ;  /* 0x000000a687877221 */ /* 0x000fe20000010000 */
[C---:B------:R-:W-:Y:S01]  /*60f0*/  FMUL.FTZ R166, R31.reuse, R29 ;  /* 0x0000001d1fa67220 */ /* 0x040fe20000410000 */
[-C--:B------:R-:W-:Y:S01]  /*6100*/  FFMA.FTZ R50, R164, R165.reuse, -R167 ;  /* 0x000000a5a4327223 */ /* 0x080fe200000108a7 */
[----:B------:R-:W-:Y:S01]  /*6110*/  FMUL.FTZ R165, R48, R165 ;  /* 0x000000a530a57220 */ /* 0x000fe20000410000 */
[----:B------:R-:W-:Y:S01]  /*6120*/  FMUL.FTZ R167, R31, R59 ;  /* 0x0000003b1fa77220 */ /* 0x000fe20000410000 */
[----:B------:R-:W-:Y:S01]  /*6130*/  FADD.FTZ R135, R135, R170 ;  /* 0x000000aa87877221 */ /* 0x000fe20000010000 */
[----:B------:R-:W-:Y:S01]  /*6140*/  BSSY.RECONVERGENT B0, `(.L_x_16675) ;  /* 0x000000c000007945 */ /* 0x000fe20003800200 */
        /* <DEDUP_REMOVED lines=8> */
[----:B0-----:R-:W-:Y:S10]  /*61d0*/  @!P1 BRA `(.L_x_16676) ;  /* 0x0000000000089947 */ /* 0x001ff40003800000 */
[----:B------:R-:W0:Y:S04]  /*61e0*/  LDS R31, [R89+0x840] ;  /* 0x00084000591f7984 */ /* 0x000e280000000800 */
[----:B0-----:R0:W-:Y:S02]  /*61f0*/  REDG.E.ADD.F32.FTZ.RN.STRONG.GPU desc[UR16][R2.64], R31 ;  /* 0x0000001f020079a6 */ /* 0x0011e4000c12f310 */
.L_x_16676:
[----:B------:R-:W-:Y:S05]  /*6200*/  BSYNC.RECONVERGENT B0 ;  /* 0x0000000000007941 */ /* 0x000fea0003800200 */
.L_x_16675:
[----:B------:R-:W-:Y:S04]  /*6210*/  BSSY.RECONVERGENT B0, `(.L_x_16677) ;  /* 0x0000003000007945 */ /* 0x000fe80003800200 */
[----:B------:R-:W-:Y:S05]  /*6220*/  @!P2 BRA `(.L_x_16678) ;  /* 0x000000000004a947 */ /* 0x000fea0003800000 */
[----:B-1----:R2:W-:Y:S02]  /*6230*/  REDG.E.ADD.F32.FTZ.RN.STRONG.GPU desc[UR16][R2.64+0x80], R169 ;  /* 0x000080a9020079a6 */ /* 0x0025e4000c12f310 */
.L_x_16678:
[----:B------:R-:W-:Y:S05]  /*6240*/  BSYNC.RECONVERGENT B0 ;  /* 0x0000000000007941 */ /* 0x000fea0003800200 */
.L_x_16677:
[----:B0-----:R0:W3:Y:S01]  /*6250*/  LDS R31, [R83+0x940] ;  /* 0x00094000531f7984 */ /* 0x0010e20000000800 */
[----:B------:R-:W-:Y:S04]  /*6260*/  BSSY.RECONVERGENT B0, `(.L_x_16679) ;  /* 0x0000003000007945 */ /* 0x000fe80003800200 */
[----:B------:R-:W-:Y:S05]  /*6270*/  @!P3 BRA `(.L_x_16680) ;  /* 0x000000000004b947 */ /* 0x000fea0003800000 */
[----:B---3--:R4:W-:Y:S02]  /*6280*/  REDG.E.ADD.F32.FTZ.RN.STRONG.GPU desc[UR16][R2.64+0x100], R31 ;  /* 0x0001001f020079a6 */ /* 0x0089e4000c12f310 */
.L_x_16680:
[----:B------:R-:W-:Y:S05]  /*6290*/  BSYNC.RECONVERGENT B0 ;  /* 0x0000000000007941 */ /* 0x000fea0003800200 */
.L_x_16679:
[----:B---34-:R3:W4:Y:S01]  /*62a0*/  LDS R31, [R82+0x9c0] ;  /* 0x0009c000521f7984 */ /* 0x0187220000000800 */
[----:B------:R-:W-:Y:S04]  /*62b0*/  BSSY.RECONVERGENT B0, `(.L_x_16681) ;  /* 0x0000003000007945 */ /* 0x000fe80003800200 */
[----:B------:R-:W-:Y:S05]  /*62c0*/  @!P4 BRA `(.L_x_16682) ;  /* 0x000000000004c947 */ /* 0x000fea0003800000 */
[----:B----4-:R4:W-:Y:S02]  /*62d0*/  REDG.E.ADD.F32.FTZ.RN.STRONG.GPU desc[UR16][R2.64+0x180], R31 ;  /* 0x0001801f020079a6 */ /* 0x0109e4000c12f310 */
.L_x_16682:
[----:B------:R-:W-:Y:S05]  /*62e0*/  BSYNC.RECONVERGENT B0 ;  /* 0x0000000000007941 */ /* 0x000fea0003800200 */
.L_x_16681:
        /* <DEDUP_REMOVED lines=10> */
.L_x_16684:
[----:B------:R-:W-:Y:S05]  /*6390*/  BSYNC.RECONVERGENT B0 ;  /* 0x0000000000007941 */ /* 0x000fea0003800200 */
.L_x_16683:
[----:B0-----:R0:W0:Y:S01]  /*63a0*/  LDS R31, [R80+0xac0] ;  /* 0x000ac000501f7984 */ /* 0x0010220000000800 */
[----:B------:R-:W-:Y:S04]  /*63b0*/  BSSY.RECONVERGENT B0, `(.L_x_16685) ;  /* 0x0000003000007945 */ /* 0x000fe80003800200 */
[----:B------:R-:W-:Y:S05]  /*63c0*/  @!P1 BRA `(.L_x_16686) ;  /* 0x0000000000049947 */ /* 0x000fea0003800000 */
[----:B0-----:R0:W-:Y:S02]  /*63d0*/  REDG.E.ADD.F32.FTZ.RN.STRONG.GPU desc[UR16][R2.64+0x280], R31 ;  /* 0x0002801f020079a6 */ /* 0x0011e4000c12f310 */
.L_x_16686:
[----:B------:R-:W-:Y:S05]  /*63e0*/  BSYNC.RECONVERGENT B0 ;  /* 0x0000000000007941 */ /* 0x000fea0003800200 */
.L_x_16685:
[----:B0-----:R0:W0:Y:S01]  /*63f0*/  LDS R31, [R79+0xb40] ;  /* 0x000b40004f1f7984 */ /* 0x0010220000000800 */
[----:B------:R-:W-:Y:S04]  /*6400*/  BSSY.RECONVERGENT B0, `(.L_x_16687) ;  /* 0x0000003000007945 */ /* 0x000fe80003800200 */
[----:B------:R-:W-:Y:S05]  /*6410*/  @!P2 BRA `(.L_x_16688) ;  /* 0x000000000004a947 */ /* 0x000fea0003800000 */
[----:B0-----:R0:W-:Y:S02]  /*6420*/  REDG.E.ADD.F32.FTZ.RN.STRONG.GPU desc[UR16][R2.64+0x300], R31 ;  /* 0x0003001f020079a6 */ /* 0x0011e4000c12f310 */
.L_x_16688:
[----:B------:R-:W-:Y:S05]  /*6430*/  BSYNC.RECONVERGENT B0 ;  /* 0x0000000000007941 */ /* 0x000fea0003800200 */
.L_x_16687:
[----:B0-----:R0:W0:Y:S01]  /*6440*/  LDS R31, [R78+0xbc0] ;  /* 0x000bc0004e1f7984 */ /* 0x0010220000000800 */
[----:B------:R-:W-:Y:S04]  /*6450*/  BSSY.RECONVERGENT B0, `(.L_x_16689) ;  /* 0x0000003000007945 */ /* 0x000fe80003800200 */
[----:B------:R-:W-:Y:S05]  /*6460*/  @!P3 BRA `(.L_x_16690) ;  /* 0x000000000004b947 */ /* 0x000fea0003800000 */
[----:B0-----:R0:W-:Y:S02]  /*6470*/  REDG.E.ADD.F32.FTZ.RN.STRONG.GPU desc[UR16][R2.64+0x380], R31 ;  /* 0x0003801f020079a6 */ /* 0x0011e4000c12f310 */
.L_x_16690:
[----:B------:R-:W-:Y:S05]  /*6480*/  BSYNC.RECONVERGENT B0 ;  /* 0x0000000000007941 */ /* 0x000fea0003800200 */
.L_x_16689:
[----:B0-----:R0:W0:Y:S01]  /*6490*/  LDS R31, [R77+0xc40] ;  /* 0x000c40004d1f7984 */ /* 0x0010220000000800 */
[----:B------:R-:W-:Y:S04]  /*64a0*/  BSSY.RECONVERGENT B0, `(.L_x_16691) ;  /* 0x0000003000007945 */ /* 0x000fe80003800200 */
[----:B------:R-:W-:Y:S05]  /*64b0*/  @!P4 BRA `(.L_x_16692) ;  /* 0x000000000004c947 */ /* 0x000fea0003800000 */
[----:B0-----:R0:W-:Y:S02]  /*64c0*/  REDG.E.ADD.F32.FTZ.RN.STRONG.GPU desc[UR16][R2.64+0x400], R31 ;  /* 0x0004001f020079a6 */ /* 0x0011e4000c12f310 */
.L_x_16692:
[----:B------:R-:W-:Y:S05]  /*64d0*/  BSYNC.RECONVERGENT B0 ;  /* 0x0000000000007941 */ /* 0x000fea0003800200 */
.L_x_16691:
[----:B0-----:R0:W0:Y:S01]  /*64e0*/  LDS R31, [R76+0xcc0] ;  /* 0x000cc0004c1f7984 */ /* 0x0010220000000800 */
[----:B------:R-:W-:Y:S04]  /*64f0*/  BSSY.RECONVERGENT B0, `(.L_x_16693) ;  /* 0x0000003000007945 */ /* 0x000fe80003800200 */
[----:B------:R-:W-:Y:S05]  /*6500*/  @!P5 BRA `(.L_x_16694) ;  /* 0x000000000004d947 */ /* 0x000fea0003800000 */
[----:B0-----:R0:W-:Y:S02]  /*6510*/  REDG.E.ADD.F32.FTZ.RN.STRONG.GPU desc[UR16][R2.64+0x480], R31 ;  /* 0x0004801f020079a6 */ /* 0x0011e4000c12f310 */
.L_x_16694:
[----:B------:R-:W-:Y:S05]  /*6520*/  BSYNC.RECONVERGENT B0 ;  /* 0x0000000000007941 */ /* 0x000fea0003800200 */
.L_x_16693:
        /* <DEDUP_REMOVED lines=10> */
.L_x_16696:
[----:B------:R-:W-:Y:S05]  /*65d0*/  BSYNC.RECONVERGENT B0 ;  /* 0x0000000000007941 */ /* 0x000fea0003800200 */
.L_x_16695:
[----:B0-----:R0:W0:Y:S01]  /*65e0*/  LDS R31, [R74+0xdc0] ;  /* 0x000dc0004a1f7984 */ /* 0x0010220000000800 */
[----:B------:R-:W-:Y:S01]  /*65f0*/  BSSY.RECONVERGENT B0, `(.L_x_16697) ;  /* 0x0000004000007945 */ /* 0x000fe20003800200 */
[----:B------:R-:W-:-:S03]  /*6600*/  FMUL.FTZ R50, R188, R118 ;  /* 0x00000076bc327220 */ /* 0x000fc60000410000 */
[----:B------:R-:W-:Y:S05]  /*6610*/  @!P1 BRA `(.L_x_16698) ;  /* 0x0000000000049947 */ /* 0x000fea0003800000 */
[----:B0-----:R0:W-:Y:S02]  /*6620*/  REDG.E.ADD.F32.FTZ.RN.STRONG.GPU desc[UR16][R2.64+0x580], R31 ;  /* 0x0005801f020079a6 */ /* 0x0011e4000c12f310 */
.L_x_16698:
[----:B------:R-:W-:Y:S05]  /*6630*/  BSYNC.RECONVERGENT B0 ;  /* 0x0000000000007941 */ /* 0x000fea0003800200 */
.L_x_16697:
[----:B------:R-:W-:Y:S01]  /*6640*/  FADD.FTZ R161, -R138, R29 ;  /* 0x0000001d8aa17221 */ /* 0x000fe20000010100 */
[----:B------:R-:W-:Y:S01]  /*6650*/  BSSY.RECONVERGENT B0, `(.L_x_16699) ;  /* 0x0000006000007945 */ /* 0x000fe20003800200 */
[----:B------:R0:W0:Y:S01]  /*6660*/  LDS R29, [R73+0xe40] ;  /* 0x000e4000491d7984 */ /* 0x0000220000000800 */
[----:B------:R-:W-:Y:S01]  /*6670*/  FMUL.FTZ R30, R189, R118 ;  /* 0x00000076bd1e7220 */ /* 0x000fe20000410000 */
[----:B------:R-:W-:Y:S01]  /*6680*/  FMUL.FTZ R168, R59, R50 ;  /* 0x000000323ba87220 */ /* 0x000fe20000410000 */
[----:B------:R-:W-:Y:S06]  /*6690*/  @!P2 BRA `(.L_x_16700) ;  /* 0x000000000004a947 */ /* 0x000fec0003800000 */
[----:B0-----:R0:W-:Y:S02]  /*66a0*/  REDG.E.ADD.F32.FTZ.RN.STRONG.GPU desc[UR16][R2.64+0x600], R29 ;  /* 0x0006001d020079a6 */ /* 0x0011e4000c12f310 */
.L_x_16700:
[----:B------:R-:W-:Y:S05]  /*66b0*/  BSYNC.RECONVERGENT B0 ;  /* 0x0000000000007941 */ /* 0x000fea0003800200 */
.L_x_16699:
[----:B0-----:R0:W0:Y:S01]  /*66c0*/  LDS R29, [R72+0xec0] ;  /* 0x000ec000481d7984 */ /* 0x0010220000000800 */
[----:B------:R-:W-:Y:S01]  /*66d0*/  BSSY.RECONVERGENT B0, `(.L_x_16701) ;  /* 0x0000005000007945 */ /* 0x000fe20003800200 */
[-C--:B------:R-:W-:Y:S01]  /*66e0*/  FFMA.FTZ R168, R161, R30.reuse, -R168 ;  /* 0x0000001ea1a87223 */ /* 0x080fe200000108a8 */
[----:B------:R-:W-:Y:S02]  /*66f0*/  FMUL.FTZ R30, R59, R30 ;  /* 0x0000001e3b1e7220 */ /* 0x000fe40000410000 */
[----:B------:R-:W-:Y:S05]  /*6700*/  @!P3 BRA `(.L_x_16702) ;  /* 0x000000000004b947 */ /* 0x000fea0003800000 */
[----:B0-----:R0:W-:Y:S02]  /*6710*/  REDG.E.ADD.F32.FTZ.RN.STRONG.GPU desc[UR16][R2.64+0x680], R29 ;  /* 0x0006801d020079a6 */ /* 0x0011e4000c12f310 */
.L_x_16702:
[----:B------:R-:W-:Y:S05]  /*6720*/  BSYNC.RECONVERGENT B0 ;  /* 0x0000000000007941 */ /* 0x000fea0003800200 */
.L_x_16701:
[----:B------:R1:W1:Y:S01]  /*6730*/  LDS R31, [R71+0xf40] ;  /* 0x000f4000471f7984 */ /* 0x0002620000000800 */
[----:B------:R-:W-:Y:S01]  /*6740*/  BSSY.RECONVERGENT B0, `(.L_x_16703) ;  /* 0x0000004000007945 */ /* 0x000fe20003800200 */
[----:B0-----:R-:W-:-:S03]  /*6750*/  FFMA.FTZ R29, R161, R50, R30 ;  /* 0x00000032a11d7223 */ /* 0x001fc6000001001e */
[----:B------:R-:W-:Y:S05]  /*6760*/  @!P4 BRA `(.L_x_16704) ;  /* 0x000000000004c947 */ /* 0x000fea0003800000 */
[----:B-1----:R0:W-:Y:S02]  /*6770*/  REDG.E.ADD.F32.FTZ.RN.STRONG.GPU desc[UR16][R2.64+0x700], R31 ;  /* 0x0007001f020079a6 */ /* 0x0021e4000c12f310 */
.L_x_16704:
[----:B------:R-:W-:Y:S05]  /*6780*/  BSYNC.RECONVERGENT B0 ;  /* 0x0000000000007941 */ /* 0x000fea0003800200 */
.L_x_16703:
[----:B01----:R0:W1:Y:S01]  /*6790*/  LDS R31, [R70+0xfc0] ;  /* 0x000fc000461f7984 */ /* 0x0030620000000800 */
[----:B------:R-:W-:Y:S01]  /*67a0*/  BSSY.RECONVERGENT B0, `(.L_x_16705) ;  /* 0x0000005000007945 */ /* 0x000fe20003800200 */
[----:B------:R-:W-:Y:S01]  /*67b0*/  FADD.FTZ R28, R28, R29 ;  /* 0x0000001d1c1c7221 */ /* 0x000fe20000010000 */
[----:B------:R-:W-:Y:S02]  /*67c0*/  FADD.FTZ R29, R135, R168 ;  /* 0x000000a8871d7221 */ /* 0x000fe40000010000 */
[----:B------:R-:W-:Y:S05]  /*67d0*/  @!P5 BRA `(.L_x_16706) ;  /* 0x000000000004d947 */ /* 0x000fea0003800000 */
[----:B-1----:R1:W-:Y:S02]  /*67e0*/  REDG.E.ADD.F32.FTZ.RN.STRONG.GPU desc[UR16][R2.64+0x780], R31 ;  /* 0x0007801f020079a6 */ /* 0x0023e4000c12f310 */
.L_x_16706:
[----:B------:R-:W-:Y:S05]  /*67f0*/  BSYNC.RECONVERGENT B0 ;  /* 0x0000000000007941 */ /* 0x000fea0003800200 */
.L_x_16705:
[C---:B------:R-:W-:Y:S01]  /*6800*/  FFMA.FTZ R30, R152.reuse, R167, R51 ;  /* 0x000000a7981e7223 */ /* 0x040fe20000010033 */
[----:B-1----:R-:W-:Y:S01]  /*6810*/  FFMA.FTZ R31, -R152, R166, R163 ;  /* 0x000000a6981f7223 */ /* 0x002fe200000101a3 */
[----:B--2---:R-:W1:Y:S01]  /*6820*/  SHFL.DOWN PT, R3, R28, 0x1, 0x1f ;  /* 0x08201f001c037f89 */ /* 0x004e6200000e0000 */
[C---:B------:R-:W-:Y:S01]  /*6830*/  ISETP.GT.AND P1, PT, R69.reuse, 0x1e, PT ;  /* 0x0000001e4500780c */ /* 0x040fe20003f24270 */
[----:B------:R-:W-:Y:S01]  /*6840*/  BSSY.RECONVERGENT B0, `(.L_x_16707) ;  /* 0x0000066000007945 */ /* 0x000fe20003800200 */
[----:B------:R-:W-:Y:S01]  /*6850*/  ISETP.GT.AND P2, PT, R69, 0xf, PT ;  /* 0x0000000f4500780c */ /* 0x000fe20003f44270 */
[----:B------:R-:W2:Y:S04]  /*6860*/  SHFL.DOWN PT, R2, R29, 0x1, 0x1f ;  /* 0x08201f001d027f89 */ /* 0x000ea800000e0000 */
[----:B------:R-:W5:Y:S04]  /*6870*/  SHFL.DOWN PT, R51, R30, 0x1, 0x1f ;  /* 0x08201f001e337f89 */ /* 0x000f6800000e0000 */
[----:B------:R-:W0:Y:S02]  /*6880*/  SHFL.DOWN PT, R166, R31, 0x1, 0x1f ;  /* 0x08201f001fa67f89 */ /* 0x000e2400000e0000 */
[----:B-1----:R-:W-:Y:S01]  /*6890*/  @!P1 FADD.FTZ R28, R28, R3 ;  /* 0x000000031c1c9221 */ /* 0x002fe20000010000 */
[----:B------:R-:W-:Y:S01]  /*68a0*/  FMUL.FTZ R3, R133, R189 ;  /* 0x000000bd85037220 */ /* 0x000fe20000410000 */
[----:B--2---:R-:W-:-:S03]  /*68b0*/  @!P1 FADD.FTZ R29, R29, R2 ;  /* 0x000000021d1d9221 */ /* 0x004fc60000010000 */
[----:B------:R-:W1:Y:S01]  /*68c0*/  SHFL.DOWN PT, R163, R28, 0x2, 0x1f ;  /* 0x08401f001ca37f89 */ /* 0x000e6200000e0000 */
[----:B------:R-:W-:Y:S01]  /*68d0*/  FFMA.FTZ R2, R132, R188, R3 ;  /* 0x000000bc84027223 */ /* 0x000fe20000010003 */
[----:B------:R-:W-:Y:S01]  /*68e0*/  FMUL.FTZ R3, R133, R60 ;  /* 0x0000003c85037220 */ /* 0x000fe20000410000 */
[----:B-----5:R-:W-:Y:S01]  /*68f0*/  @!P1 FADD.FTZ R30, R30, R51 ;  /* 0x000000331e1e9221 */ /* 0x020fe20000010000 */
[----:B------:R-:W2:Y:S01]  /*6900*/  SHFL.DOWN PT, R168, R29, 0x2, 0x1f ;  /* 0x08401f001da87f89 */ /* 0x000ea200000e0000 */
[----:B------:R-:W-:Y:S01]  /*6910*/  FMUL.FTZ R2, R161, R2 ;  /* 0x00000002a1027220 */ /* 0x000fe20000410000 */
[----:B------:R-:W-:Y:S01]  /*6920*/  FMUL.FTZ R51, R133, R186 ;  /* 0x000000ba85337220 */ /* 0x000fe20000410000 */
[----:B0-----:R-:W-:Y:S01]  /*6930*/  @!P1 FADD.FTZ R31, R31, R166 ;  /* 0x000000a61f1f9221 */ /* 0x001fe20000010000 */
[----:B------:R-:W0:Y:S01]  /*6940*/  SHFL.DOWN PT, R165, R30, 0x2, 0x1f ;  /* 0x08401f001ea57f89 */ /* 0x000e2200000e0000 */
[----:B------:R-:W-:Y:S01]  /*6950*/  ISETP.GT.AND P1, PT, R69, 0x1d, PT ;  /* 0x0000001d4500780c */ /* 0x000fe20003f24270 */
[C---:B------:R-:W-:Y:S01]  /*6960*/  FMUL.FTZ R166, R133.reuse, R188 ;  /* 0x000000bc85a67220 */ /* 0x040fe20000410000 */
[C---:B------:R-:W-:Y:S01]  /*6970*/  FFMA.FTZ R3, R132.reuse, R186, R3 ;  /* 0x000000ba84037223 */ /* 0x040fe20000010003 */
[----:B------:R-:W5:Y:S02]  /*6980*/  SHFL.DOWN PT, R170, R31, 0x2, 0x1f ;  /* 0x08401f001faa7f89 */ /* 0x000f6400000e0000 */
[----:B------:R-:W-:Y:S01]  /*6990*/  FFMA.FTZ R166, R132, R189, -R166 ;  /* 0x000000bd84a67223 */ /* 0x000fe200000108a6 */
[----:B------:R-:W-:Y:S01]  /*69a0*/  FMUL.FTZ R135, R164, R3 ;  /* 0x00000003a4877220 */ /* 0x000fe20000410000 */
[----:B------:R-:W-:-:S02]  /*69b0*/  FMUL.FTZ R3, R133, R185 ;  /* 0x000000b985037220 */ /* 0x000fc40000410000 */
[----:B------:R-:W-:Y:S01]  /*69c0*/  FFMA.FTZ R2, R59, R166, R2 ;  /* 0x000000a63b027223 */ /* 0x000fe20000010002 */
[C---:B------:R-:W-:Y:S01]  /*69d0*/  FFMA.FTZ R59, R132.reuse, R60, -R51 ;  /* 0x0000003c843b7223 */ /* 0x040fe20000010833 */
[----:B------:R-:W-:Y:S02]  /*69e0*/  FMUL.FTZ R51, R133, R184 ;  /* 0x000000b885337220 */ /* 0x000fe40000410000 */
[----:B------:R-:W-:Y:S01]  /*69f0*/  FFMA.FTZ R188, R11, R188, R2 ;  /* 0x000000bc0bbc7223 */ /* 0x000fe20000010002 */
[----:B------:R-:W-:Y:S01]  /*6a00*/  FFMA.FTZ R2, R132, R184, R3 ;  /* 0x000000b884027223 */ /* 0x000fe20000010003 */
[----:B-1----:R-:W-:Y:S01]  /*6a10*/  @!P1 FADD.FTZ R28, R28, R163 ;  /* 0x000000a31c1c9221 */ /* 0x002fe20000010000 */
[----:B------:R-:W-:Y:S01]  /*6a20*/  FMUL.FTZ R3, R133, R52 ;  /* 0x0000003485037220 */ /* 0x000fe20000410000 */
[----:B------:R-:W-:Y:S01]  /*6a30*/  FFMA.FTZ R135, R48, R59, R135 ;  /* 0x0000003b30877223 */ /* 0x000fe20000010087 */
[C---:B------:R-:W-:Y:S01]  /*6a40*/  FFMA.FTZ R185, R132.reuse, R185, -R51 ;  /* 0x000000b984b97223 */ /* 0x040fe20000010833 */
[----:B--2---:R-:W-:Y:S01]  /*6a50*/  @!P1 FADD.FTZ R29, R29, R168 ;  /* 0x000000a81d1d9221 */ /* 0x004fe20000010000 */
[----:B------:R-:W1:Y:S01]  /*6a60*/  SHFL.DOWN PT, R161, R28, 0x4, 0x1f ;  /* 0x08801f001ca17f89 */ /* 0x000e6200000e0000 */
[-C--:B------:R-:W-:Y:S01]  /*6a70*/  FMUL.FTZ R59, R133, R182.reuse ;  /* 0x000000b6853b7220 */ /* 0x080fe20000410000 */
[----:B------:R-:W-:Y:S01]  /*6a80*/  FFMA.FTZ R51, R132, R182, R3 ;  /* 0x000000b684337223 */ /* 0x000fe20000010003 */
[----:B0-----:R-:W-:Y:S01]  /*6a90*/  @!P1 FADD.FTZ R30, R30, R165 ;  /* 0x000000a51e1e9221 */ /* 0x001fe20000010000 */
[----:B------:R-:W0:Y:S01]  /*6aa0*/  SHFL.DOWN PT, R60, R29, 0x4, 0x1f ;  /* 0x08801f001d3c7f89 */ /* 0x000e2200000e0000 */
[----:B------:R-:W-:Y:S01]  /*6ab0*/  FFMA.FTZ R59, R132, R52, -R59 ;  /* 0x00000034843b7223 */ /* 0x000fe2000001083b */
[----:B------:R-:W-:Y:S01]  /*6ac0*/  FMUL.FTZ R51, R162, R51 ;  /* 0x00000033a2337220 */ /* 0x000fe20000410000 */
[----:B-----5:R-:W-:Y:S01]  /*6ad0*/  @!P1 FADD.FTZ R31, R31, R170 ;  /* 0x000000aa1f1f9221 */ /* 0x020fe20000010000 */
[----:B------:R-:W2:Y:S01]  /*6ae0*/  SHFL.DOWN PT, R163, R30, 0x4, 0x1f ;  /* 0x08801f001ea37f89 */ /* 0x000ea200000e0000 */
[----:B------:R-:W-:Y:S01]  /*6af0*/  ISETP.GT.AND P1, PT, R69, 0x1b, PT ;  /* 0x0000001b4500780c */ /* 0x000fe20003f24270 */
[----:B------:R-:W-:Y:S01]  /*6b00*/  FMUL.FTZ R3, R133, R181 ;  /* 0x000000b585037220 */ /* 0x000fe20000410000 */
[----:B------:R-:W-:Y:S01]  /*6b10*/  FMUL.FTZ R195, R195, R2 ;  /* 0x00000002c3c37220 */ /* 0x000fe20000410000 */
[----:B------:R-:W5:Y:S01]  /*6b20*/  SHFL.DOWN PT, R164, R31, 0x4, 0x1f ;  /* 0x08801f001fa47f89 */ /* 0x000f6200000e0000 */
[----:B------:R-:W-:Y:S01]  /*6b30*/  FFMA.FTZ R51, R56, R59, R51 ;  /* 0x0000003b38337223 */ /* 0x000fe20000010033 */
[CC--:B------:R-:W-:Y:S01]  /*6b40*/  FMUL.FTZ R48, R133.reuse, R180.reuse ;  /* 0x000000b485307220 */ /* 0x0c0fe20000410000 */
[----:B------:R-:W-:Y:S01]  /*6b50*/  FFMA.FTZ R2, R132, R180, R3 ;  /* 0x000000b484027223 */ /* 0x000fe20000010003 */
[----:B------:R-:W-:Y:S01]  /*6b60*/  FMUL.FTZ R3, R133, R178 ;  /* 0x000000b285037220 */ /* 0x000fe20000410000 */
[----:B------:R-:W-:Y:S01]  /*6b70*/  FFMA.FTZ R59, R8, R182, R51 ;  /* 0x000000b6083b7223 */ /* 0x000fe20000010033 */
[----:B------:R-:W-:Y:S01]  /*6b80*/  FFMA.FTZ R48, R132, R181, -R48 ;  /* 0x000000b584307223 */ /* 0x000fe20000010830 */
[----:B------:R-:W-:Y:S01]  /*6b90*/  FMUL.FTZ R2, R193, R2 ;  /* 0x00000002c1027220 */ /* 0x000fe20000410000 */
[----:B------:R-:W-:Y:S01]  /*6ba0*/  FMUL.FTZ R51, R133, R54 ;  /* 0x0000003685337220 */ /* 0x000fe20000410000 */
[----:B------:R-:W-:Y:S01]  /*6bb0*/  FFMA.FTZ R194, R194, R185, R195 ;  /* 0x000000b9c2c27223 */ /* 0x000fe200000100c3 */
[----:B------:R-:W-:Y:S01]  /*6bc0*/  FFMA.FTZ R135, R10, R186, R135 ;  /* 0x000000ba0a877223 */ /* 0x000fe20000010087 */
[----:B------:R-:W-:Y:S01]  /*6bd0*/  FFMA.FTZ R2, R57, R48, R2 ;  /* 0x0000003039027223 */ /* 0x000fe20000010002 */
[----:B-1----:R-:W-:Y:S01]  /*6be0*/  @!P1 FADD.FTZ R28, R28, R161 ;  /* 0x000000a11c1c9221 */ /* 0x002fe20000010000 */
[C---:B------:R-:W-:Y:S01]  /*6bf0*/  FFMA.FTZ R57, R132.reuse, R54, -R3 ;  /* 0x0000003684397223 */ /* 0x040fe20000010803 */
[----:B------:R-:W-:Y:S01]  /*6c00*/  FMUL.FTZ R3, R133, R177 ;  /* 0x000000b185037220 */ /* 0x000fe20000410000 */
[----:B------:R-:W-:Y:S01]  /*6c10*/  FFMA.FTZ R180, R7, R180, R2 ;  /* 0x000000b407b47223 */ /* 0x000fe20000010002 */
[----:B0-----:R-:W-:Y:S01]  /*6c20*/  @!P1 FADD.FTZ R29, R29, R60 ;  /* 0x0000003c1d1d9221 */ /* 0x001fe20000010000 */
[----:B------:R-:W0:Y:S01]  /*6c30*/  SHFL.DOWN PT, R161, R28, 0x8, 0x1f ;  /* 0x09001f001ca17f89 */ /* 0x000e2200000e0000 */
[----:B------:R-:W-:Y:S01]  /*6c40*/  FFMA.FTZ R2, R132, R174, R3 ;  /* 0x000000ae84027223 */ /* 0x000fe20000010003 */
[----:B------:R-:W-:Y:S01]  /*6c50*/  FMUL.FTZ R3, R133, R61 ;  /* 0x0000003d85037220 */ /* 0x000fe20000410000 */
[----:B--2---:R-:W-:Y:S01]  /*6c60*/  @!P1 FADD.FTZ R30, R30, R163 ;  /* 0x000000a31e1e9221 */ /* 0x004fe20000010000 */
[----:B------:R-:W1:Y:S01]  /*6c70*/  SHFL.DOWN PT, R56, R29, 0x8, 0x1f ;  /* 0x09001f001d387f89 */ /* 0x000e6200000e0000 */
[----:B------:R-:W-:Y:S01]  /*6c80*/  FMUL.FTZ R52, R65, R2 ;  /* 0x0000000241347220 */ /* 0x000fe20000410000 */
[-C--:B------:R-:W-:Y:S01]  /*6c90*/  FMUL.FTZ R2, R133, R173.reuse ;  /* 0x000000ad85027220 */ /* 0x080fe20000410000 */
[----:B-----5:R-:W-:Y:S01]  /*6ca0*/  @!P1 FADD.FTZ R31, R31, R164 ;  /* 0x000000a41f1f9221 */ /* 0x020fe20000010000 */
[----:B------:R-:W2:Y:S01]  /*6cb0*/  SHFL.DOWN PT, R163, R30, 0x8, 0x1f ;  /* 0x09001f001ea37f89 */ /* 0x000ea200000e0000 */
[----:B------:R-:W-:Y:S01]  /*6cc0*/  ISETP.GT.AND P1, PT, R69, 0x17, PT ;  /* 0x000000174500780c */ /* 0x000fe20003f24270 */
[C---:B------:R-:W-:Y:S01]  /*6cd0*/  FFMA.FTZ R51, R132.reuse, R178, R51 ;  /* 0x000000b284337223 */ /* 0x040fe20000010033 */
[----:B------:R-:W-:Y:S01]  /*6ce0*/  FMUL.FTZ R48, R133, R174 ;  /* 0x000000ae85307220 */ /* 0x000fe20000410000 */
[----:B------:R-:W5:Y:S01]  /*6cf0*/  SHFL.DOWN PT, R60, R31, 0x8, 0x1f ;  /* 0x09001f001f3c7f89 */ /* 0x000f6200000e0000 */
        /* <DEDUP_REMOVED lines=8> */
[----:B------:R-:W-:-:S02]  /*6d80*/  FFMA.FTZ R3, R62, R61, R3 ;  /* 0x0000003d3e037223 */ /* 0x000fc40000010003 */
[----:B------:R-:W-:Y:S01]  /*6d90*/  FFMA.FTZ R51, R6, R178, R51 ;  /* 0x000000b206337223 */ /* 0x000fe20000010033 */
        /* <DEDUP_REMOVED lines=16> */
.L_x_16708:
[----:B------:R-:W-:Y:S05]  /*6ea0*/  BSYNC.RECONVERGENT B0 ;  /* 0x0000000000007941 */ /* 0x000fea0003800200 */
.L_x_16707:
        /* <DEDUP_REMOVED lines=24> */
[----:B------:R-:W2:Y:S01]  /*7030*/  @P1 LDS.64 R48, [UR6+0x35d0] ;  /* 0x0035d006ff301984 */ /* 0x000ea20008000a00 */
[----:B0-----:R-:W-:Y:S01]  /*7040*/  @P1 FADD.FTZ R30, R30, R2 ;  /* 0x000000021e1e1221 */ /* 0x001fe20000010000 */
[----:B------:R-:W-:Y:S01]  /*7050*/  @P1 FADD.FTZ R31, R31, R3 ;  /* 0x000000031f1f1221 */ /* 0x000fe20000010000 */
[----:B--2---:R-:W-:Y:S01]  /*7060*/  @P1 FADD.FTZ R28, R28, R48 ;  /* 0x000000301c1c1221 */ /* 0x004fe20000010000 */
[----:B------:R-:W-:-:S03]  /*7070*/  @P1 FADD.FTZ R29, R29, R49 ;  /* 0x000000311d1d1221 */ /* 0x000fc60000010000 */
[----:B------:R0:W-:Y:S04]  /*7080*/  STS.64 [UR6+0x3dd0], R30 ;  /* 0x003dd01eff007988 */ /* 0x0001e80008000a06 */
[----:B------:R0:W-:Y:S02]  /*7090*/  STS.64 [UR6+0x35d0], R28 ;  /* 0x0035d01cff007988 */ /* 0x0001e40008000a06 */
.L_x_16710:
[----:B------:R-:W-:Y:S05]  /*70a0*/  BSYNC.RECONVERGENT B0 ;  /* 0x0000000000007941 */ /* 0x000fea0003800200 */
.L_x_16709:
[----:B------:R-:W-:-:S04]  /*70b0*/  UIADD3 UR4, UPT, UPT, UR4, 0x1, URZ ;  /* 0x0000000104047890 */ /* 0x000fc8000fffe0ff */
[----:B------:R-:W-:-:S09]  /*70c0*/  UISETP.GE.AND UP0, UPT, UR4, UR8, UPT ;  /* 0x000000080400728c */ /* 0x000fd2000bf06270 */
[----:B------:R-:W-:Y:S05]  /*70d0*/  BRA.U !UP0, `(.L_x_16711) ;  /* 0xffffffbd08a07547 */ /* 0x000fea000b83ffff */
.L_x_16661:
[----:B------:R-:W-:Y:S08]  /*70e0*/  BAR.SYNC.DEFER_BLOCKING 0x0 ;  /* 0x0000000000007b1d */ /* 0x000ff00000010000 */
[----:B0-----:R-:W0:Y:S01]  /*70f0*/  LDC.64 R52, c[0x0][0x550] ;  /* 0x00015400ff347b82 */ /* 0x001e220000000a00 */
[----:B------:R-:W5:Y:S01]  /*7100*/  LDCU.64 UR4, c[0x0][0x500] ;  /* 0x0000a000ff0477ac */ /* 0x000f620008000a00 */
[----:B------:R-:W2:Y:S04]  /*7110*/  LDG.E.128 R28, desc[UR16][R42.64] ;  /* 0x000000102a1c7981 */ /* 0x000ea8000c1e1d00 */
[----:B------:R-:W3:Y:S04]  /*7120*/  LDG.E.128 R48, desc[UR16][R42.64+0x200] ;  /* 0x000200102a307981 */ /* 0x000ee8000c1e1d00 */
[----:B--2---:R-:W-:Y:S04]  /*7130*/  STS.128 [R68], R28 ;  /* 0x0000001c44007388 */ /* 0x004fe80000000c00 */
[----:B---3--:R2:W-:Y:S01]  /*7140*/  STS.128 [R68+0x200], R48 ;  /* 0x0002003044007388 */ /* 0x0085e20000000c00 */
[----:B------:R-:W-:-:S03]  /*7150*/  NOP ;  /* 0x0000000000007918 */ /* 0x000fc60000000000 */
[----:B------:R-:W3:Y:S04]  /*7160*/  LDS.128 R8, [R47] ;  /* 0x000000002f087984 */ /* 0x000ee80000000c00 */
[----:B------:R-:W1:Y:S01]  /*7170*/  LDS.128 R4, [R47+0x10] ;  /* 0x000010002f047984 */ /* 0x000e620000000c00 */
[----:B------:R-:W-:Y:S08]  /*7180*/  BAR.SYNC.DEFER_BLOCKING 0x0 ;  /* 0x0000000000007b1d */ /* 0x000ff00000010000 */
[----:B--2---:R-:W2:Y:S01]  /*7190*/  LDC.64 R50, c[0x0][0x4f8] ;  /* 0x00013e00ff327b82 */ /* 0x004ea20000000a00 */
[----:B------:R0:W-:Y:S04]  /*71a0*/  STS.128 [R47], R20 ;  /* 0x000000142f007388 */ /* 0x0001e80000000c00 */
[----:B------:R-:W-:Y:S01]  /*71b0*/  STS.128 [R47+0x10], R24 ;  /* 0x000010182f007388 */ /* 0x000fe20000000c00 */
[----:B------:R-:W-:Y:S01]  /*71c0*/  NOP ;  /* 0x0000000000007918 */ /* 0x000fe20000000000 */
[--C-:B---3--:R-:W-:Y:S01]  /*71d0*/  FADD.FTZ R8, R8, R106.reuse ;  /* 0x0000006a08087221 */ /* 0x108fe20000010000 */
[--C-:B-1----:R-:W-:Y:S01]  /*71e0*/  FADD.FTZ R4, R4, R106.reuse ;  /* 0x0000006a04047221 */ /* 0x102fe20000010000 */
[--C-:B------:R-:W-:Y:S01]  /*71f0*/  FADD.FTZ R9, R9, R106.reuse ;  /* 0x0000006a09097221 */ /* 0x100fe20000010000 */
[--C-:B------:R-:W-:Y:S01]  /*7200*/  FADD.FTZ R11, R11, R106.reuse ;  /* 0x0000006a0b0b7221 */ /* 0x100fe20000010000 */
[--C-:B------:R-:W-:Y:S01]  /*7210*/  FADD.FTZ R10, R10, R106.reuse ;  /* 0x0000006a0a0a7221 */ /* 0x100fe20000010000 */
        /* <DEDUP_REMOVED lines=10> */
[----:B------:R-:W-:Y:S02]  /*72c0*/  @!P6 FMUL.FTZ R0, R8, -1.4426950216293334961 ;  /* 0xbfb8aa3b0800e820 */ /* 0x000fe40000410000 */
[----:B------:R-:W-:-:S04]  /*72d0*/  @!P3 FMUL.FTZ R4, R4, -1.4426950216293334961 ;  /* 0xbfb8aa3b0404b820 */ /* 0x000fc80000410000 */
[----:B------:R-:W1:Y:S04]  /*72e0*/  @!P6 MUFU.EX2 R0, R0 ;  /* 0x000000000000e308 */ /* 0x000e680000000800 */
[----:B------:R-:W3:Y:S01]  /*72f0*/  @!P3 MUFU.EX2 R4, R4 ;  /* 0x000000040004b308 */ /* 0x000ee20000000800 */
[----:B------:R-:W-:Y:S01]  /*7300*/  @!P4 FMUL.FTZ R5, R5, -1.4426950216293334961 ;  /* 0xbfb8aa3b0505c820 */ /* 0x000fe20000410000 */
[----:B------:R-:W-:-:S03]  /*7310*/  @!P5 FMUL.FTZ R6, R6, -1.4426950216293334961 ;  /* 0xbfb8aa3b0606d820 */ /* 0x000fc60000410000 */
[----:B------:R-:W4:Y:S04]  /*7320*/  @!P4 MUFU.EX2 R30, R5 ;  /* 0x00000005001ec308 */ /* 0x000f280000000800 */
[----:B------:R-:W5:Y:S01]  /*7330*/  @!P5 MUFU.EX2 R31, R6 ;  /* 0x00000006001fd308 */ /* 0x000f620000000800 */
[----:B-1----:R-:W-:Y:S01]  /*7340*/  @!P6 FADD.FTZ R2, R0, 1 ;  /* 0x3f8000000002e421 */ /* 0x002fe20000010000 */
[----:B------:R-:W-:-:S03]  /*7350*/  @!P0 FMUL.FTZ R0, R9, -1.4426950216293334961 ;  /* 0xbfb8aa3b09008820 */ /* 0x000fc60000410000 */
[----:B------:R1:W0:Y:S01]  /*7360*/  @!P6 MUFU.RCP R3, R2 ;  /* 0x000000020003e308 */ /* 0x0002220000001000 */
[----:B---3--:R-:W-:Y:S01]  /*7370*/  @!P3 FADD.FTZ R29, R4, 1 ;  /* 0x3f800000041db421 */ /* 0x008fe20000010000 */
[----:B----4-:R-:W-:-:S06]  /*7380*/  @!P4 FADD.FTZ R30, R30, 1 ;  /* 0x3f8000001e1ec421 */ /* 0x010fcc0000010000 */
[----:B------:R-:W3:Y:S01]  /*7390*/  @!P0 MUFU.EX2 R0, R0 ;  /* 0x0000000000008308 */ /* 0x000ee20000000800 */
[----:B-1----:R-:W-:Y:S01]  /*73a0*/  @!P1 FMUL.FTZ R2, R10, -1.4426950216293334961 ;  /* 0xbfb8aa3b0a029820 */ /* 0x002fe20000410000 */
[----:B-----5:R-:W-:Y:S02]  /*73b0*/  @!P5 FADD.FTZ R31, R31, 1 ;  /* 0x3f8000001f1fd421 */ /* 0x020fe40000010000 */
[----:B------:R1:W4:Y:S01]  /*73c0*/  @!P3 MUFU.RCP R45, R29 ;  /* 0x0000001d002db308 */ /* 0x0003220000001000 */
[----:B0-----:R-:W-:Y:S01]  /*73d0*/  @!P6 FMUL.FTZ R16, R16, R3 ;  /* 0x000000031010e220 */ /* 0x001fe20000410000 */
[----:B------:R-:W-:Y:S01]  /*73e0*/  FSETP.GTU.FTZ.AND P6, PT, R7, 20, PT ;  /* 0x41a000000700780b */ /* 0x000fe20003fdc000 */
[----:B------:R-:W-:-:S05]  /*73f0*/  @!P2 FMUL.FTZ R3, R11, -1.4426950216293334961 ;  /* 0xbfb8aa3b0b03a820 */ /* 0x000fca0000410000 */
[----:B------:R-:W0:Y:S01]  /*7400*/  @!P1 MUFU.EX2 R2, R2 ;  /* 0x0000000200029308 */ /* 0x000e220000000800 */
[----:B------:R-:W5:Y:S01]  /*7410*/  LDS.128 R8, [R68] ;  /* 0x0000000044087984 */ /* 0x000f620000000c00 */
[----:B---3--:R-:W-:Y:S01]  /*7420*/  @!P0 FADD.FTZ R0, R0, 1 ;  /* 0x3f80000000008421 */ /* 0x008fe20000010000 */
[----:B-1----:R-:W-:Y:S01]  /*7430*/  HFMA2 R29, -RZ, RZ, 0, 0 ;  /* 0x00000000ff1d7431 */ /* 0x002fe200000001ff */
[----:B------:R-:W1:Y:S01]  /*7440*/  @!P4 MUFU.RCP R30, R30 ;  /* 0x0000001e001ec308 */ /* 0x000e620000001000 */
[----:B----4-:R-:W-:Y:S01]  /*7450*/  @!P3 FMUL.FTZ R12, R12, R45 ;  /* 0x0000002d0c0cb220 */ /* 0x010fe20000410000 */
[----:B------:R-:W-:Y:S01]  /*7460*/  IADD3 R98, P3, PT, R98, -0x400, RZ ;  /* 0xfffffc0062627810 */ /* 0x000fe20007f7e0ff */
[----:B------:R-:W-:-:S05]  /*7470*/  @!P6 FMUL.FTZ R7, R7, -1.4426950216293334961 ;  /* 0xbfb8aa3b0707e820 */ /* 0x000fca0000410000 */
[----:B------:R-:W3:Y:S01]  /*7480*/  @!P2 MUFU.EX2 R3, R3 ;  /* 0x000000030003a308 */ /* 0x000ee20000000800 */
[----:B0-----:R-:W-:Y:S01]  /*7490*/  @!P1 FADD.FTZ R2, R2, 1 ;  /* 0x3f80000002029421 */ /* 0x001fe20000010000 */
[----:B------:R-:W-:Y:S02]  /*74a0*/  IADD3.X R99, PT, PT, R99, -0x1, RZ, P3, !PT ;  /* 0xffffffff63637810 */ /* 0x000fe40001ffe4ff */
[----:B------:R0:W4:Y:S04]  /*74b0*/  @!P6 MUFU.EX2 R42, R7 ;  /* 0x00000007002ae308 */ /* 0x0001280000000800 */
[----:B------:R-:W2:Y:S01]  /*74c0*/  @!P0 MUFU.RCP R0, R0 ;  /* 0x0000000000008308 */ /* 0x000ea20000001000 */
[----:B-1----:R-:W-:Y:S01]  /*74d0*/  @!P4 FMUL.FTZ R13, R13, R30 ;  /* 0x0000001e0d0dc220 */ /* 0x002fe20000410000 */
[----:B------:R-:W-:Y:S01]  /*74e0*/  IADD3 R96, P4, PT, R96, -0x400, RZ ;  /* 0xfffffc0060607810 */ /* 0x000fe20007f9e0ff */
[----:B0-----:R-:W0:Y:S01]  /*74f0*/  LDS.128 R4, [R68+0x200] ;  /* 0x0002000044047984 */ /* 0x001e220000000c00 */
[----:B---3--:R-:W-:-:S02]  /*7500*/  @!P2 FADD.FTZ R28, R3, 1 ;  /* 0x3f800000031ca421 */ /* 0x008fc40000010000 */
[----:B------:R-:W-:Y:S02]  /*7510*/  IADD3.X R97, PT, PT, R97, -0x1, RZ, P4, !PT ;  /* 0xffffffff61617810 */ /* 0x000fe400027fe4ff */
[----:B------:R-:W1:Y:S01]  /*7520*/  @!P1 MUFU.RCP R43, R2 ;  /* 0x00000002002b9308 */ /* 0x000e620000001000 */
[----:B----4-:R-:W-:-:S07]  /*7530*/  @!P6 FADD.FTZ R42, R42, 1 ;  /* 0x3f8000002a2ae421 */ /* 0x010fce0000010000 */
[----:B------:R3:W4:Y:S01]  /*7540*/  @!P2 MUFU.RCP R48, R28 ;  /* 0x0000001c0030a308 */ /* 0x0007220000001000 */
[----:B--2---:R-:W-:-:S07]  /*7550*/  @!P0 FMUL.FTZ R17, R17, R0 ;  /* 0x0000000011118220 */ /* 0x004fce0000410000 */
[----:B------:R-:W2:Y:S01]  /*7560*/  @!P5 MUFU.RCP R31, R31 ;  /* 0x0000001f001fd308 */ /* 0x000ea20000001000 */
[----:B---3--:R-:W-:Y:S01]  /*7570*/  MOV R28, R44 ;  /* 0x0000002c001c7202 */ /* 0x008fe20000000f00 */
[----:B-1----:R-:W-:Y:S01]  /*7580*/  @!P1 FMUL.FTZ R18, R18, R43 ;  /* 0x0000002b12129220 */ /* 0x002fe20000410000 */
[----:B------:R-:W-:-:S03]  /*7590*/  IADD3 R93, P1, PT, R93, -0x800, RZ ;  /* 0xfffff8005d5d7810 */ /* 0x000fc60007f3e0ff */
[----:B------:R-:W-:Y:S01]  /*75a0*/  IMAD.WIDE.U32 R2, R50, UR18, R28 ;  /* 0x0000001232027c25 */ /* 0x000fe2000f8e001c */
[----:B------:R-:W-:Y:S01]  /*75b0*/  IADD3.X R92, PT, PT, R92, -0x1, RZ, P1, !PT ;  /* 0xffffffff5c5c7810 */ /* 0x000fe20000ffe4ff */
[----:B------:R-:W1:Y:S02]  /*75c0*/  @!P6 MUFU.RCP R42, R42 ;  /* 0x0000002a002ae308 */ /* 0x000e640000001000 */
[----:B------:R-:W-:Y:S02]  /*75d0*/  IMAD R3, R51, UR18, R3 ;  /* 0x0000001233037c24 */ /* 0x000fe4000f8e0203 */
[----:B----4-:R-:W-:Y:S01]  /*75e0*/  @!P2 FMUL.FTZ R19, R19, R48 ;  /* 0x000000301313a220 */ /* 0x010fe20000410000 */
[----:B------:R-:W-:Y:S01]  /*75f0*/  IADD3 R94, P2, PT, R94, -0x400, RZ ;  /* 0xfffffc005e5e7810 */ /* 0x000fe20007f5e0ff */
[----:B------:R-:W-:-:S03]  /*7600*/  IMAD.WIDE.U32 R2, R111, UR4, R2 ;  /* 0x000000046f027c25 */ /* 0x000fc6000f8e0002 */
[----:B------:R-:W-:Y:S01]  /*7610*/  IADD3.X R95, PT, PT, R95, -0x1, RZ, P2, !PT ;  /* 0xffffffff5f5f7810 */ /* 0x000fe200017fe4ff */
[----:B------:R-:W-:Y:S01]  /*7620*/  IMAD R3, R111, UR5, R3 ;  /* 0x000000056f037c24 */ /* 0x000fe2000f8e0203 */
[----:B------:R-:W-:Y:S01]  /*7630*/  LEA R20, P0, R2, R52, 0x2 ;  /* 0x0000003402147211 */ /* 0x000fe200078010ff */
[----:B--2---:R-:W-:Y:S01]  /*7640*/  @!P5 FMUL.FTZ R14, R14, R31 ;  /* 0x0000001f0e0ed220 */ /* 0x004fe20000410000 */
[----:B------:R-:W2:Y:S01]  /*7650*/  LDCU.64 UR4, c[0x0][0x520] ;  /* 0x0000a400ff0477ac */ /* 0x000ea20008000a00 */
[----:B------:R-:W3:Y:S01]  /*7660*/  LDC.64 R30, c[0x0][0x518] ;  /* 0x00014600ff1e7b82 */ /* 0x000ee20000000a00 */
[----:B------:R-:W-:Y:S01]  /*7670*/  LEA.HI.X R21, R2, R53, R3, 0x2, P0 ;  /* 0x0000003502157211 */ /* 0x000fe200000f1403 */
[----:B-1----:R-:W-:Y:S02]  /*7680*/  @!P6 FMUL.FTZ R15, R15, R42 ;  /* 0x0000002a0f0fe220 */ /* 0x002fe40000410000 */
[----:B------:R-:W-:-:S04]  /*7690*/  IMAD.WIDE.U32 R2, R88, 0x10, R20 ;  /* 0x0000001058027825 */ /* 0x000fc800078e0014 */
[----:B------:R-:W1:Y:S01]  /*76a0*/  LDC.64 R42, c[0x0][0x560] ;  /* 0x00015800ff2a7b82 */ /* 0x000e620000000a00 */
[----:B-----5:R-:W-:Y:S04]  /*76b0*/  STG.E.128 desc[UR16][R2.64], R8 ;  /* 0x0000000802007986 */ /* 0x020fe8000c101d10 */
[----:B0-----:R2:W-:Y:S03]  /*76c0*/  STG.E.128 desc[UR16][R2.64+0x200], R4 ;  /* 0x0002000402007986 */ /* 0x0015e6000c101d10 */
[----:B------:R-:W-:Y:S01]  /*76d0*/  BAR.SYNC.DEFER_BLOCKING 0x0 ;  /* 0x0000000000007b1d */ /* 0x000fe20000010000 */
[----:B---3--:R-:W-:-:S04]  /*76e0*/  IMAD.WIDE.U32 R28, R30, UR18, R28 ;  /* 0x000000121e1c7c25 */ /* 0x008fc8000f8e001c */
[----:B------:R-:W-:Y:S02]  /*76f0*/  IMAD R29, R31, UR18, R29 ;  /* 0x000000121f1d7c24 */ /* 0x000fe4000f8e021d */
[----:B--2---:R-:W-:-:S04]  /*7700*/  IMAD.WIDE.U32 R2, R111, UR4, R28 ;  /* 0x000000046f027c25 */ /* 0x004fc8000f8e001c */
        /* <DEDUP_REMOVED lines=22> */
.L_x_16643:
        /* <DEDUP_REMOVED lines=34> */
.L_x_16714:
[----:B------:R-:W-:Y:S05]  /*7a90*/  BSYNC.RECONVERGENT B0 ;  /* 0x0000000000007941 */ /* 0x000fea0003800200 */
.L_x_16713:
        /* <DEDUP_REMOVED lines=26> */
.L_x_16716:
[----:B------:R-:W-:Y:S05]  /*7c40*/  BSYNC.RECONVERGENT B0 ;  /* 0x0000000000007941 */ /* 0x000fea0003800200 */
.L_x_16715:
        /* <DEDUP_REMOVED lines=10> */
.L_x_16718:
[----:B------:R-:W-:Y:S02]  /*7cf0*/  LEA R0, R11, UR4, 0x3 ;  /* 0x000000040b007c11 */ /* 0x000fe4000f8e18ff */
[----:B-1-3--:R-:W-:Y:S02]  /*7d00*/  SHF.R.S32.HI R2, RZ, 0x1f, R11 ;  /* 0x0000001fff027819 */ /* 0x00afe4000001140b */
[----:B-----5:R-:W-:Y:S01]  /*7d10*/  MOV R106, R36 ;  /* 0x00000024006a7202 */ /* 0x020fe20000000f00 */
        /* <DEDUP_REMOVED lines=23> */
.L_x_16717:
[----:B------:R-:W-:Y:S05]  /*7e90*/  EXIT ;  /* 0x000000000000794d */ /* 0x000fea0003800000 */
.L_x_16719:
        /* <DEDUP_REMOVED lines=14> */
.L_x_18775:


//--------------------- .text._Z25selective_scan_bwd_kernelI32Selective_Scan_bwd_kernel_traitsILi32ELi8ELb1ELb1ELb0ELb0ELb0EfN3c107complexIfEEEEv12SSMParamsBwd --------------------------
	.section	.text._Z25selective_scan_bwd_kernelI32Selective_Scan_bwd_kernel_traitsILi32ELi8ELb1ELb1ELb0ELb0ELb0EfN3c107complexIfEEEEv12SSMParamsBwd,"ax",@progbits
	.align	128
        .global         _Z25selective_scan_bwd_kernelI32Selective_Scan_bwd_kernel_traitsILi32ELi8ELb1ELb1ELb0ELb0ELb0EfN3c107complexIfEEEEv12SSMParamsBwd
        .type           _Z25selective_scan_bwd_kernelI32Selective_Scan_bwd_kernel_traitsILi32ELi8ELb1ELb1ELb0ELb0ELb0EfN3c107complexIfEEEEv12SSMParamsBwd,@function
        .size           _Z25selective_scan_bwd_kernelI32Selective_Scan_bwd_kernel_traitsILi32ELi8ELb1ELb1ELb0ELb0ELb0EfN3c107complexIfEEEEv12SSMParamsBwd,(.L_x_18776 - _Z25selective_scan_bwd_kernelI32Selective_Scan_bwd_kernel_traitsILi32ELi8ELb1ELb1ELb0ELb0ELb0EfN3c107complexIfEEEEv12SSMParamsBwd)
        .other          _Z25selective_scan_bwd_kernelI32Selective_Scan_bwd_kernel_traitsILi32ELi8ELb1ELb1ELb0ELb0ELb0EfN3c107complexIfEEEEv12SSMParamsBwd,@"STO_CUDA_ENTRY STV_DEFAULT"
_Z25selective_scan_bwd_kernelI32Selective_Scan_bwd_kernel_traitsILi32ELi8ELb1ELb1ELb0ELb0ELb0EfN3c107complexIfEEEEv12SSMParamsBwd:
.text._Z25selective_scan_bwd_kernelI32Selective_Scan_bwd_kernel_traitsILi32ELi8ELb1ELb1ELb0ELb0ELb0EfN3c107complexIfEEEEv12SSMParamsBwd:
        /* <DEDUP_REMOVED lines=88> */
[----:B------:R-:W-:Y:S02]  /*0580*/  IADD3 R121, PT, PT, R9, R121, RZ ;  /* 0x0000007909797210 */ /* 0x000fe40007ffe0ff */
[----:B------:R-:W2:Y:S01]  /*0590*/  LDC.64 R16, c[0x0][0x460] ;  /* 0x00011800ff107b82 */ /* 0x000ea20000000a00 */
[----:B------:R-:W-:Y:S01]  /*05a0*/  IMAD.WIDE.U32 R10, R13, R18, R6 ;  /* 0x000000120d0a7225 */ /* 0x000fe200078e0006 */
[----:B------:R-:W-:-:S03]  /*05b0*/  LEA.HI.X R121, R8, R23, R121, 0x3, P1 ;  /* 0x0000001708797211 */ /* 0x000fc600008f1c79 */
[----:B------:R-:W-:-:S03]  /*05c0*/  IMAD R13, R13, R19, R0 ;  /* 0x000000130d0d7224 */ /* 0x000fc600078e0200 */
[----:B------:R-:W2:Y:S01]  /*05d0*/  @P0 LDC.64 R6, c[0x0][0x480] ;  /* 0x00012000ff060b82 */ /* 0x000ea20000000a00 */
[----:B0-----:R-:W-:Y:S02]  /*05e0*/  UIMAD.WIDE.U32 UR4, UR18, UR6, URZ ;  /* 0x00000006120472a5 */ /* 0x001fe4000f8e00ff */
[----:B---3--:R-:W-:-:S05]  /*05f0*/  @P0 IMAD R0, R12, UR18, R125 ;  /* 0x000000120c000c24 */ /* 0x008fca000f8e027d */
[----:B------:R-:W0:Y:S01]  /*0600*/  LDC.64 R18, c[0x0][0x468] ;  /* 0x00011a00ff127b82 */ /* 0x000e220000000a00 */
[----:B------:R-:W-:-:S07]  /*0610*/  LEA R3, R25, 0xfffffe00, 0x9 ;  /* 0xfffffe0019037811 */ /* 0x000fce00078e48ff */
[----:B------:R-:W3:Y:S01]  /*0620*/  LDC.64 R22, c[0x0][0x448] ;  /* 0x00011200ff167b82 */ /* 0x000ee20000000a00 */
[----:B------:R-:W-:Y:S01]  /*0630*/  UIMAD UR5, UR18, UR7, UR5 ;  /* 0x00000007120572a4 */ /* 0x000fe2000f8e0205 */
[----:B------:R-:W-:Y:S01]  /*0640*/  @P0 IMAD R0, R0, R25, RZ ;  /* 0x0000001900000224 */ /* 0x000fe200078e02ff */
[----:B------:R-:W-:Y:S02]  /*0650*/  LEA R9, R25, 0xffffff00, 0x8 ;  /* 0xffffff0019097811 */ /* 0x000fe400078e40ff */
[----:B------:R-:W-:Y:S02]  /*0660*/  IADD3 R102, PT, PT, R11, R13, RZ ;  /* 0x0000000d0b667210 */ /* 0x000fe40007ffe0ff */
[----:B------:R-:W-:Y:S01]  /*0670*/  IADD3 R10, P4, PT, R3, R10, RZ ;  /* 0x0000000a030a7210 */ /* 0x000fe20007f9e0ff */
[----:B-1----:R-:W-:Y:S01]  /*0680*/  @P0 IMAD R5, R0, R5, RZ ;  /* 0x0000000500050224 */ /* 0x002fe200078e02ff */
[----:B------:R-:W-:Y:S02]  /*0690*/  ISETP.GE.AND P1, PT, R25, 0x1, PT ;  /* 0x000000011900780c */ /* 0x000fe40003f26270 */
[----:B------:R-:W-:-:S02]  /*06a0*/  IADD3 R109, P2, PT, R9, R2, RZ ;  /* 0x00000002096d7210 */ /* 0x000fc40007f5e0ff */
[----:B------:R-:W-:Y:S01]  /*06b0*/  LEA.HI.X.SX32 R102, R3, R102, 0x1, P4 ;  /* 0x0000006603667211 */ /* 0x000fe200020f0eff */
[----:B----4-:R-:W-:Y:S01]  /*06c0*/  IMAD.WIDE.U32 R2, R125, R104, UR4 ;  /* 0x000000047d027e25 */ /* 0x010fe2000f8e0068 */
[----:B------:R-:W-:Y:S02]  /*06d0*/  SHF.R.S32.HI R0, RZ, 0x1f, R9 ;  /* 0x0000001fff007819 */ /* 0x000fe40000011409 */
[----:B------:R-:W-:Y:S01]  /*06e0*/  IADD3 R4, P3, PT, R9, R4, RZ ;  /* 0x0000000409047210 */ /* 0x000fe20007f7e0ff */
[----:B------:R-:W-:Y:S01]  /*06f0*/  IMAD R105, R125, R105, R3 ;  /* 0x000000697d697224 */ /* 0x000fe200078e0203 */
[----:B------:R-:W-:Y:S02]  /*0700*/  IADD3.X R8, PT, PT, R0, R15, RZ, P2, !PT ;  /* 0x0000000f00087210 */ /* 0x000fe400017fe4ff */
[----:B--2---:R-:W-:Y:S02]  /*0710*/  LEA R108, P2, R109, R16, 0x2 ;  /* 0x000000106d6c7211 */ /* 0x004fe400078410ff */
[----:B------:R-:W-:-:S02]  /*0720*/  CS2R R54, SRZ ;  /* 0x0000000000367805 */ /* 0x000fc4000001ff00 */
[----:B------:R-:W-:Y:S01]  /*0730*/  IADD3 R2, P4, PT, R9, R2, RZ ;  /* 0x0000000209027210 */ /* 0x000fe20007f9e0ff */
[----:B------:R-:W-:Y:S01]  /*0740*/  @P0 IMAD.WIDE R54, R5, 0x10, R6 ;  /* 0x0000001005360825 */ /* 0x000fe200078e0206 */
[C---:B------:R-:W-:Y:S02]  /*0750*/  IADD3.X R107, PT, PT, R0.reuse, R107, RZ, P3, !PT ;  /* 0x0000006b006b7210 */ /* 0x040fe40001ffe4ff */
[----:B------:R-:W-:Y:S01]  /*0760*/  LEA.HI.X R109, R109, R17, R8, 0x2, P2 ;  /* 0x000000116d6d7211 */ /* 0x000fe200010f1408 */
[----:B------:R-:W-:Y:S01]  /*0770*/  IMAD.WIDE.U32 R52, R125, R118, RZ ;  /* 0x000000767d347225 */ /* 0x000fe200078e00ff */
[----:B------:R-:W-:Y:S02]  /*0780*/  IADD3.X R105, PT, PT, R0, R105, RZ, P4, !PT ;  /* 0x0000006900697210 */ /* 0x000fe400027fe4ff */
[----:B0-----:R-:W-:Y:S02]  /*0790*/  LEA R106, P0, R4, R18, 0x2 ;  /* 0x00000012046a7211 */ /* 0x001fe400078010ff */
[----:B------:R-:W-:-:S02]  /*07a0*/  LEA R104, P2, R2, R20, 0x2 ;  /* 0x0000001402687211 */ /* 0x000fc400078410ff */
[----:B---3--:R-:W-:Y:S01]  /*07b0*/  LEA R103, P3, R10, R22, 0x2 ;  /* 0x000000160a677211 */ /* 0x008fe200078610ff */
[----:B------:R-:W-:Y:S01]  /*07c0*/  HFMA2 R117, -RZ, RZ, 0, 0 ;  /* 0x00000000ff757431 */ /* 0x000fe200000001ff */
[----:B------:R-:W-:Y:S01]  /*07d0*/  LEA.HI.X R107, R4, R19, R107, 0x2, P0 ;  /* 0x00000013046b7211 */ /* 0x000fe200000f146b */
[----:B------:R-:W-:Y:S01]  /*07e0*/  IMAD R119, R125, R119, R53 ;  /* 0x000000777d777224 */ /* 0x000fe200078e0235 */
[----:B------:R-:W-:Y:S02]  /*07f0*/  LEA.HI.X R105, R2, R21, R105, 0x2, P2 ;  /* 0x0000001502697211 */ /* 0x000fe400010f1469 */
        /* <DEDUP_REMOVED lines=78> */
.L_x_16772:
[----:B------:R-:W-:Y:S01]  /*0ce0*/  BAR.SYNC.DEFER_BLOCKING 0x0 ;  /* 0x0000000000007b1d */ /* 0x000fe20000010000 */
[----:B0-----:R-:W-:-:S05]  /*0cf0*/  IMAD.WIDE.U32 R2, R98, 0x10, R108 ;  /* 0x0000001062027825 */ /* 0x001fca00078e006c */
[----:B------:R-:W2:Y:S04]  /*0d00*/  LDG.E.128 R16, desc[UR16][R2.64] ;  /* 0x0000001002107981 */ /* 0x000ea8000c1e1d00 */
[----:B------:R0:W3:Y:S01]  /*0d10*/  LDG.E.128 R20, desc[UR16][R2.64+0x200] ;  /* 0x0002001002147981 */ /* 0x0000e2000c1e1d00 */
[----:B------:R-:W1:Y:S01]  /*0d20*/  S2UR UR5, SR_CgaCtaId ;  /* 0x00000000000579c3 */ /* 0x000e620000008800 */
[----:B------:R-:W-:Y:S01]  /*0d30*/  UMOV UR4, 0x400 ;  /* 0x0000040000047882 */ /* 0x000fe20000000000 */
[----:B------:R-:W-:Y:S01]  /*0d40*/  IMAD.WIDE.U32 R12, R98, 0x10, R106 ;  /* 0x00000010620c7825 */ /* 0x000fe200078e006a */
[----:B------:R-:W4:Y:S01]  /*0d50*/  S2R R79, SR_LANEID ;  /* 0x00000000004f7919 */ /* 0x000f220000000000 */
        /* <DEDUP_REMOVED lines=97> */
.L_x_16771:
[----:B-1-3--:R-:W-:-:S04]  /*1370*/  IMAD.WIDE.U32 R2, R146, UR4, RZ ;  /* 0x0000000492027c25 */ /* 0x00afc8000f8e00ff */
[----:B------:R-:W-:Y:S01]  /*1380*/  IMAD R3, R147, UR4, R3 ;  /* 0x0000000493037c24 */ /* 0x000fe2000f8e0203 */
[----:B0-----:R-:W-:-:S04]  /*1390*/  LEA R28, P1, R2, R103, 0x2 ;  /* 0x00000067021c7211 */ /* 0x001fc800078210ff */
[----:B------:R-:W-:-:S03]  /*13a0*/  LEA.HI.X R29, R2, R102, R3, 0x2, P1 ;  /* 0x00000066021d7211 */ /* 0x000fc600008f1403 */
[----:B------:R-:W-:-:S05]  /*13b0*/  IMAD.WIDE.U32 R2, R97, 0x10, R28 ;  /* 0x0000001061027825 */ /* 0x000fca00078e001c */
[----:B------:R-:W5:Y:S04]  /*13c0*/  LDG.E.128 R28, desc[UR16][R2.64] ;  /* 0x00000010021c7981 */ /* 0x000f68000c1e1d00 */
[----:B------:R-:W5:Y:S04]  /*13d0*/  LDG.E.128 R32, desc[UR16][R2.64+0x200] ;  /* 0x0002001002207981 */ /* 0x000f68000c1e1d00 */
[----:B------:R-:W5:Y:S04]  /*13e0*/  LDG.E.128 R36, desc[UR16][R2.64+0x400] ;  /* 0x0004001002247981 */ /* 0x000f68000c1e1d00 */
[----:B------:R1:W5:Y:S02]  /*13f0*/  LDG.E.128 R40, desc[UR16][R2.64+0x600] ;  /* 0x0006001002287981 */ /* 0x000364000c1e1d00 */
[----:B-1----:R-:W-:-:S02]  /*1400*/  MOV R2, R50 ;  /* 0x0000003200027202 */ /* 0x002fc40000000f00 */
[----:B------:R-:W-:-:S03]  /*1410*/  MOV R3, R113 ;  /* 0x0000007100037202 */ /* 0x000fc60000000f00 */
[----:B---3--:R-:W-:-:S04]  /*1420*/  IMAD.WIDE.U32 R44, R62, UR4, R2 ;  /* 0x000000043e2c7c25 */ /* 0x008fc8000f8e0002 */
[----:B------:R-:W-:Y:S01]  /*1430*/  IMAD R45, R63, UR4, R45 ;  /* 0x000000043f2d7c24 */ /* 0x000fe2000f8e022d */
[----:B--2---:R-:W-:-:S04]  /*1440*/  LEA R68, P1, R44, R64, 0x3 ;  /* 0x000000402c447211 */ /* 0x004fc800078218ff */
[----:B------:R-:W-:-:S06]  /*1450*/  LEA.HI.X R69, R44, R65, R45, 0x3, P1 ;  /* 0x000000412c457211 */ /* 0x000fcc00008f1c2d */
[----:B------:R-:W2:Y:S01]  /*1460*/  LDG.E.64 R68, desc[UR16][R68.64] ;  /* 0x0000001044447981 */ /* 0x000ea2000c1e1b00 */
[----:B------:R-:W-:Y:S02]  /*1470*/  MOV R2, R48 ;  /* 0x0000003000027202 */ /* 0x000fe40000000f00 */
[----:B------:R-:W-:-:S03]  /*1480*/  MOV R3, R111 ;  /* 0x0000006f00037202 */ /* 0x000fc60000000f00 */
[----:B0-----:R-:W-:-:S04]  /*1490*/  IMAD.WIDE.U32 R44, R58, UR4, R2 ;  /* 0x000000043a2c7c25 */ /* 0x001fc8000f8e0002 */
[----:B------:R-:W-:Y:S01]  /*14a0*/  IMAD R45, R59, UR4, R45 ;  /* 0x000000043b2d7c24 */ /* 0x000fe2000f8e022d */
[----:B----4-:R-:W-:-:S04]  /*14b0*/  LEA R46, P1, R44, R60, 0x3 ;  /* 0x0000003c2c2e7211 */ /* 0x010fc800078218ff */
[----:B------:R-:W-:Y:S01]  /*14c0*/  LEA.HI.X R47, R44, R61, R45, 0x3, P1 ;  /* 0x0000003d2c2f7211 */ /* 0x000fe200008f1c2d */
[----:B-----5:R0:W-:Y:S04]  /*14d0*/  STS.128 [R78], R28 ;  /* 0x0000001c4e007388 */ /* 0x0201e80000000c00 */
[----:B------:R1:W-:Y:S04]  /*14e0*/  STS.128 [R78+0x200], R32 ;  /* 0x000200204e007388 */ /* 0x0003e80000000c00 */
[----:B------:R3:W-:Y:S04]  /*14f0*/  STS.128 [R78+0x400], R36 ;  /* 0x000400244e007388 */ /* 0x0007e80000000c00 */
[----:B------:R4:W-:Y:S01]  /*1500*/  STS.128 [R78+0x600], R40 ;  /* 0x000600284e007388 */ /* 0x0009e20000000c00 */
[----:B------:R-:W-:-:S03]  /*1510*/  NOP ;  /* 0x0000000000007918 */ /* 0x000fc60000000000 */
[----:B------:R5:W4:Y:S01]  /*1520*/  LDG.E.64 R44, desc[UR16][R46.64] ;  /* 0x000000102e2c7981 */ /* 0x000b22000c1e1b00 */
[----:B------:R-:W1:Y:S01]  /*1530*/  S2UR UR6, SR_CgaCtaId ;  /* 0x00000000000679c3 */ /* 0x000e620000008800 */
[C---:B------:R-:W-:Y:S01]  /*1540*/  ISETP.NE.AND P2, PT, R110.reuse, RZ, PT ;  /* 0x000000ff6e00720c */ /* 0x040fe20003f45270 */
[----:B------:R-:W-:Y:S01]  /*1550*/  UMOV UR5, 0x400 ;  /* 0x0000040000057882 */ /* 0x000fe20000000000 */
[----:B------:R-:W-:Y:S01]  /*1560*/  ISETP.NE.AND P1, PT, R110, 0x1f, PT ;  /* 0x0000001f6e00780c */ /* 0x000fe20003f25270 */
[----:B------:R0:W3:Y:S01]  /*1570*/  LDS.128 R40, [R148+0x30] ;  /* 0x0000300094287984 */ /* 0x0000e20000000c00 */
[----:B------:R-:W-:Y:S01]  /*1580*/  BSSY.RECONVERGENT B0, `(.L_x_16722) ;  /* 0x0000066000007945 */ /* 0x000fe20003800200 */
[-C--:B--2---:R-:W-:Y:S01]  /*1590*/  FMUL.FTZ R2, R127, R69.reuse ;  /* 0x000000457f027220 */ /* 0x084fe20000410000 */
[-C--:B0-----:R-:W-:Y:S01]  /*15a0*/  FMUL.FTZ R28, R116, R69.reuse ;  /* 0x00000045741c7220 */ /* 0x081fe20000410000 */
[----:B------:R-:W-:Y:S01]  /*15b0*/  FMUL.FTZ R29, R129, R69 ;  /* 0x00000045811d7220 */ /* 0x000fe20000410000 */
[----:B-1----:R-:W-:Y:S01]  /*15c0*/  ULEA UR5, UR6, UR5, 0x18 ;  /* 0x0000000506057291 */ /* 0x002fe2000f8ec0ff */
        /* <DEDUP_REMOVED lines=10> */
[----:B------:R-:W-:Y:S01]  /*1670*/  MUFU.SIN R153, R31 ;  /* 0x0000001f00997308 */ /* 0x000fe20000000400 */
[----:B0-----:R-:W-:-:S07]  /*1680*/  FMUL.FTZ R3, R118, R69 ;  /* 0x0000004576037220 */ /* 0x001fce0000410000 */
[----:B------:R0:W-:Y:S01]  /*1690*/  MUFU.COS R155, R31 ;  /* 0x0000001f009b7308 */ /* 0x0001e20000000000 */
[----:B------:R-:W-:Y:S01]  /*16a0*/  FMUL.RZ R33, R3, 0.15915493667125701904 ;  /* 0x3e22f98303217820 */ /* 0x000fe2000040c000 */
[----:B------:R-:W-:-:S06]  /*16b0*/  FMUL.FTZ R3, R118, R2 ;  /* 0x0000000276037220 */ /* 0x000fcc0000410000 */
[----:B------:R-:W-:Y:S01]  /*16c0*/  MUFU.SIN R154, R32 ;  /* 0x00000020009a7308 */ /* 0x000fe20000000400 */
[----:B0-----:R-:W-:-:S04]  /*16d0*/  FMUL.FTZ R31, R131, R69 ;  /* 0x00000045831f7220 */ /* 0x001fc80000410000 */
[----:B------:R-:W-:Y:S01]  /*16e0*/  FMUL.RZ R35, R31, 0.15915493667125701904 ;  /* 0x3e22f9831f237820 */ /* 0x000fe2000040c000 */
[----:B------:R-:W-:Y:S02]  /*16f0*/  FMUL.FTZ R31, R131, R2 ;  /* 0x00000002831f7220 */ /* 0x000fe40000410000 */
[----:B------:R0:W-:Y:S08]  /*1700*/  MUFU.COS R152, R32 ;  /* 0x0000002000987308 */ /* 0x0001f00000000000 */
[----:B------:R-:W-:Y:S01]  /*1710*/  MUFU.SIN R30, R33 ;  /* 0x00000021001e7308 */ /* 0x000fe20000000400 */
[----:B0-----:R-:W-:-:S04]  /*1720*/  FMUL.FTZ R32, R120, R69 ;  /* 0x0000004578207220 */ /* 0x001fc80000410000 */
[----:B---3--:R-:W-:Y:S01]  /*1730*/  FMUL.RZ R36, R32, 0.15915493667125701904 ;  /* 0x3e22f98320247820 */ /* 0x008fe2000040c000 */
[-C--:B------:R-:W-:Y:S02]  /*1740*/  FMUL.FTZ R32, R120, R2.reuse ;  /* 0x0000000278207220 */ /* 0x080fe40000410000 */
[----:B------:R0:W1:Y:S08]  /*1750*/  MUFU.COS R156, R33 ;  /* 0x00000021009c7308 */ /* 0x0000700000000000 */
[----:B------:R-:W2:Y:S01]  /*1760*/  MUFU.COS R158, R35 ;  /* 0x00000023009e7308 */ /* 0x000ea20000000000 */
[C---:B0-----:R-:W-:Y:S01]  /*1770*/  FMUL.FTZ R33, R133.reuse, R2 ;  /* 0x0000000285217220 */ /* 0x041fe20000410000 */
[----:B------:R-:W-:-:S06]  /*1780*/  FMUL.FTZ R2, R133, R69 ;  /* 0x0000004585027220 */ /* 0x000fcc0000410000 */
[----:B------:R-:W1:Y:S04]  /*1790*/  MUFU.EX2 R3, R3 ;  /* 0x0000000300037308 */ /* 0x000e680000000800 */
[----:B-----5:R-:W0:Y:S08]  /*17a0*/  MUFU.SIN R46, R35 ;  /* 0x00000023002e7308 */ /* 0x020e300000000400 */
[----:B------:R3:W2:Y:S01]  /*17b0*/  MUFU.EX2 R159, R31 ;  /* 0x0000001f009f7308 */ /* 0x0006a20000000800 */
[C---:B-1----:R-:W-:Y:S01]  /*17c0*/  FMUL.FTZ R156, R3.reuse, R156 ;  /* 0x0000009c039c7220 */ /* 0x042fe20000410000 */
[----:B------:R-:W-:-:S02]  /*17d0*/  FMUL.FTZ R157, R3, R30 ;  /* 0x0000001e039d7220 */ /* 0x000fc40000410000 */
[----:B------:R-:W1:Y:S01]  /*17e0*/  MUFU.COS R73, R72 ;  /* 0x0000004800497308 */ /* 0x000e620000000000 */
[----:B------:R-:W-:Y:S01]  /*17f0*/  IADD3 R3, PT, PT, R145, UR4, RZ ;  /* 0x0000000491037c10 */ /* 0x000fe2000fffe0ff */
[----:B---3--:R-:W-:Y:S01]  /*1800*/  FMUL.RZ R31, R2, 0.15915493667125701904 ;  /* 0x3e22f983021f7820 */ /* 0x008fe2000040c000 */
[----:B------:R-:W-:-:S05]  /*1810*/  FMUL.FTZ R2, R122, R69 ;  /* 0x000000457a027220 */ /* 0x000fca0000410000 */
[----:B------:R-:W3:Y:S01]  /*1820*/  MUFU.EX2 R28, R28 ;  /* 0x0000001c001c7308 */ /* 0x000ee20000000800 */
[----:B------:R-:W-:Y:S01]  /*1830*/  FMUL.RZ R2, R2, 0.15915493667125701904 ;  /* 0x3e22f98302027820 */ /* 0x000fe2000040c000 */
[C---:B--2---:R-:W-:Y:S02]  /*1840*/  FMUL.FTZ R158, R159.reuse, R158 ;  /* 0x0000009e9f9e7220 */ /* 0x044fe40000410000 */
[----:B------:R-:W2:Y:S01]  /*1850*/  MUFU.EX2 R29, R29 ;  /* 0x0000001d001d7308 */ /* 0x000ea20000000800 */
[----:B0-----:R-:W-:Y:S01]  /*1860*/  FMUL.FTZ R159, R159, R46 ;  /* 0x0000002e9f9f7220 */ /* 0x001fe20000410000 */
[----:B------:R-:W-:Y:S01]  /*1870*/  SEL R46, R3, R100, !P2 ;  /* 0x00000064032e7207 */ /* 0x000fe20005000000 */
[----:B------:R-:W-:Y:S01]  /*1880*/  FMUL.FTZ R3, R70, R71 ;  /* 0x0000004746037220 */ /* 0x000fe20000410000 */
[----:B------:R-:W0:Y:S02]  /*1890*/  MUFU.COS R162, R2 ;  /* 0x0000000200a27308 */ /* 0x000e240000000000 */
[----:B------:R-:W-:Y:S01]  /*18a0*/  LEA R46, R46, UR5, 0x3 ;  /* 0x000000052e2e7c11 */ /* 0x000fe2000f8e18ff */
[C---:B---3--:R-:W-:Y:S01]  /*18b0*/  FMUL.FTZ R155, R28.reuse, R155 ;  /* 0x0000009b1c9b7220 */ /* 0x048fe20000410000 */
[----:B------:R-:W-:-:S04]  /*18c0*/  FMUL.FTZ R153, R28, R153 ;  /* 0x000000991c997220 */ /* 0x000fc80000410000 */
[----:B------:R-:W-:Y:S01]  /*18d0*/  MUFU.COS R74, R36 ;  /* 0x00000024004a7308 */ /* 0x000fe20000000000 */
[C---:B--2---:R-:W-:Y:S01]  /*18e0*/  FMUL.FTZ R152, R29.reuse, R152 ;  /* 0x000000981d987220 */ /* 0x044fe20000410000 */
[----:B------:R-:W-:-:S06]  /*18f0*/  FMUL.FTZ R154, R29, R154 ;  /* 0x0000009a1d9a7220 */ /* 0x000fcc0000410000 */
[----:B------:R-:W-:Y:S08]  /*1900*/  MUFU.COS R75, R31 ;  /* 0x0000001f004b7308 */ /* 0x000ff00000000000 */
[----:B------:R2:W3:Y:S08]  /*1910*/  MUFU.SIN R160, R2 ;  /* 0x0000000200a07308 */ /* 0x0004f00000000400 */
[----:B------:R5:W3:Y:S01]  /*1920*/  MUFU.SIN R72, R36 ;  /* 0x0000002400487308 */ /* 0x000ae20000000400 */
[----:B--2---:R-:W-:Y:S01]  /*1930*/  P2R R2, PR, RZ, 0x4 ;  /* 0x00000004ff027803 */ /* 0x004fe20000000000 */
[----:B-1----:R-:W-:-:S06]  /*1940*/  FMUL.FTZ R2, R70, R73 ;  /* 0x0000004946027220 */ /* 0x002fcc0000410000 */
[----:B------:R1:W2:Y:S01]  /*1950*/  MUFU.SIN R47, R31 ;  /* 0x0000001f002f7308 */ /* 0x0002a20000000400 */
[----:B-----5:R0:W4:Y:S07]  /*1960*/  LDS.128 R36, [R148+0x20] ;  /* 0x0000200094247984 */ /* 0x02012e0000000c00 */
[----:B------:R-:W0:Y:S01]  /*1970*/  MUFU.EX2 R169, R34 ;  /* 0x0000002200a97308 */ /* 0x000e220000000800 */
[----:B-1----:R1:W1:Y:S03]  /*1980*/  LDS.128 R28, [R148] ;  /* 0x00000000941c7984 */ /* 0x0022660000000c00 */
[----:B------:R-:W5:Y:S04]  /*1990*/  MUFU.EX2 R165, R32 ;  /* 0x0000002000a57308 */ /* 0x000f680000000800 */
[----:B------:R2:W5:Y:S01]  /*19a0*/  MUFU.EX2 R168, R33 ;  /* 0x0000002100a87308 */ /* 0x0005620000000800 */
[C---:B0-----:R-:W-:Y:S01]  /*19b0*/  FMUL.FTZ R163, R169.reuse, R162 ;  /* 0x000000a2a9a37220 */ /* 0x041fe20000410000 */
[----:B---3--:R-:W-:Y:S01]  /*19c0*/  FMUL.FTZ R169, R169, R160 ;  /* 0x000000a0a9a97220 */ /* 0x008fe20000410000 */
[----:B--2---:R0:W2:Y:S01]  /*19d0*/  LDS.128 R32, [R148+0x10] ;  /* 0x0000100094207984 */ /* 0x0040a20000000c00 */
[C---:B-----5:R-:W-:Y:S01]  /*19e0*/  FMUL.FTZ R161, R165.reuse, R74 ;  /* 0x0000004aa5a17220 */ /* 0x060fe20000410000 */
[----:B------:R-:W-:-:S02]  /*19f0*/  FMUL.FTZ R165, R165, R72 ;  /* 0x00000048a5a57220 */ /* 0x000fc40000410000 */
[----:B------:R0:W-:Y:S01]  /*1a00*/  STS.64 [R46+0x14d0], R2 ;  /* 0x0014d0022e007388 */ /* 0x0001e20000000a00 */
[C---:B------:R-:W-:Y:S01]  /*1a10*/  FMUL.FTZ R166, R168.reuse, R75 ;  /* 0x0000004ba8a67220 */ /* 0x040fe20000410000 */
[----:B------:R-:W-:Y:S01]  /*1a20*/  FMUL.FTZ R168, R168, R47 ;  /* 0x0000002fa8a87220 */ /* 0x000fe20000410000 */
[-C--:B----4-:R-:W-:Y:S01]  /*1a30*/  FMUL.FTZ R160, R0, R44.reuse ;  /* 0x0000002c00a07220 */ /* 0x090fe20000410000 */
        /* <DEDUP_REMOVED lines=16> */
[----:B012---:R-:W-:Y:S05]  /*1b40*/  @P1 BRA `(.L_x_16723) ;  /* 0x0000000000201947 */ /* 0x007fea0003800000 */
        /* <DEDUP_REMOVED lines=8> */
.L_x_16723:
[----:B------:R0:W1:Y:S02]  /*1bd0*/  LDS.64 R72, [R201+0x24d8] ;  /* 0x0024d800c9487984 */ /* 0x0000640000000a00 */
.L_x_16724:
[----:B------:R-:W-:Y:S05]  /*1be0*/  BSYNC.RECONVERGENT B0 ;  /* 0x0000000000007941 */ /* 0x000fea0003800200 */
.L_x_16722:
[----:B--2---:R-:W2:Y:S01]  /*1bf0*/  @P0 LDC R44, c[0x0][0x38c] ;  /* 0x0000e300ff2c0b82 */ /* 0x004ea20000000800 */
[----:B------:R-:W-:Y:S01]  /*1c00*/  CS2R R70, SRZ ;  /* 0x0000000000467805 */ /* 0x000fe2000001ff00 */
[----:B--2---:R-:W-:-:S04]  /*1c10*/  @P0 IMAD R45, R149, R44, UR4 ;  /* 0x00000004952d0e24 */ /* 0x004fc8000f8e022c */
[----:B------:R-:W-:-:S05]  /*1c20*/  @P0 IMAD.WIDE R44, R45, 0x10, R54 ;  /* 0x000000102d2c0825 */ /* 0x000fca00078e0236 */
[----:B------:R2:W4:Y:S01]  /*1c30*/  @P0 LDG.E.64 R70, desc[UR16][R44.64+0x8] ;  /* 0x000008102c460981 */ /* 0x000522000c1e1b00 */
        /* <DEDUP_REMOVED lines=15> */
[----:B------:R-:W-:Y:S01]  /*1d30*/  ISETP.GE.AND P1, PT, R79, 0x1, PT ;  /* 0x000000014f00780c */ /* 0x000fe20003f26270 */
[C---:B--2---:R-:W-:Y:S01]  /*1d40*/  FFMA.FTZ R45, R5.reuse, R184, R46 ;  /* 0x000000b8052d7223 */ /* 0x044fe2000001002e */
[----:B------:R-:W-:Y:S01]  /*1d50*/  FFMA.FTZ R47, R5, R186, R47 ;  /* 0x000000ba052f7223 */ /* 0x000fe2000001002f */
[----:B------:R-:W-:Y:S01]  /*1d60*/  FMUL.FTZ R199, R169, R180 ;  /* 0x000000b4a9c77220 */ /* 0x000fe20000410000 */
[----:B------:R-:W-:Y:S01]  /*1d70*/  ISETP.NE.AND P6, PT, R203, 0x1f, PT ;  /* 0x0000001fcb00780c */ /* 0x000fe20003fc5270 */
[C---:B------:R-:W-:Y:S01]  /*1d80*/  FMUL.FTZ R75, R154.reuse, R45 ;  /* 0x0000002d9a4b7220 */ /* 0x040fe20000410000 */
[-C--:B------:R-:W-:Y:S01]  /*1d90*/  FMUL.FTZ R44, R154, R47.reuse ;  /* 0x0000002f9a2c7220 */ /* 0x080fe20000410000 */
[----:B------:R-:W-:Y:S01]  /*1da0*/  ISETP.GE.AND P4, PT, R101, UR7, PT ;  /* 0x0000000765007c0c */ /* 0x000fe2000bf86270 */
[----:B------:R-:W-:Y:S01]  /*1db0*/  ULEA UR6, UR4, UR5, 0x4 ;  /* 0x0000000504067291 */ /* 0x000fe2000f8e20ff */
[C---:B------:R-:W-:Y:S01]  /*1dc0*/  FFMA.FTZ R75, R152.reuse, R47, -R75 ;  /* 0x0000002f984b7223 */ /* 0x040fe2000001084b */
[----:B------:R-:W-:Y:S01]  /*1dd0*/  FFMA.FTZ R44, R152, R45, R44 ;  /* 0x0000002d982c7223 */ /* 0x000fe2000001002c */
[----:B------:R-:W-:Y:S01]  /*1de0*/  BSSY.RECONVERGENT B0, `(.L_x_16725) ;  /* 0x00000f0000007945 */ /* 0x000fe20003800200 */
[C---:B------:R-:W-:Y:S01]  /*1df0*/  ISETP.GT.U32.AND P2, PT, R203.reuse, 0x1b, PT ;  /* 0x0000001bcb00780c */ /* 0x040fe20003f44070 */
[C---:B------:R-:W-:Y:S01]  /*1e00*/  FFMA.FTZ R75, R6.reuse, R181, R75 ;  /* 0x000000b5064b7223 */ /* 0x040fe2000001004b */
[----:B------:R-:W-:Y:S01]  /*1e10*/  FFMA.FTZ R44, R6, R183, R44 ;  /* 0x000000b7062c7223 */ /* 0x000fe2000001002c */
[----:B------:R-:W-:-:S02]  /*1e20*/  ISETP.GT.U32.AND P3, PT, R203, 0x17, PT ;  /* 0x00000017cb00780c */ /* 0x000fc40003f64070 */
[C---:B------:R-:W-:Y:S01]  /*1e30*/  FMUL.FTZ R45, R157.reuse, R75 ;  /* 0x0000004b9d2d7220 */ /* 0x040fe20000410000 */
[-C--:B------:R-:W-:Y:S01]  /*1e40*/  FMUL.FTZ R46, R157, R44.reuse ;  /* 0x0000002c9d2e7220 */ /* 0x080fe20000410000 */
[----:B------:R-:W-:Y:S02]  /*1e50*/  ISETP.NE.OR P4, PT, R110, RZ, P4 ;  /* 0x000000ff6e00720c */ /* 0x000fe40002785670 */
[C---:B------:R-:W-:Y:S01]  /*1e60*/  FFMA.FTZ R44, R156.reuse, R44, R45 ;  /* 0x0000002c9c2c7223 */ /* 0x040fe2000001002d */
[----:B------:R-:W-:Y:S01]  /*1e70*/  FMUL.FTZ R45, R3, R153 ;  /* 0x00000099032d7220 */ /* 0x000fe20000410000 */
[----:B------:R-:W-:Y:S01]  /*1e80*/  FFMA.FTZ R75, R156, R75, -R46 ;  /* 0x0000004b9c4b7223 */ /* 0x000fe2000001082e */
[----:B------:R-:W-:Y:S01]  /*1e90*/  ISETP.GT.U32.AND P5, PT, R203, 0xf, PT ;  /* 0x0000000fcb00780c */ /* 0x000fe20003fa4070 */
[C---:B------:R-:W-:Y:S01]  /*1ea0*/  FFMA.FTZ R74, R7.reuse, R192, R44 ;  /* 0x000000c0074a7223 */ /* 0x040fe2000001002c */
[C---:B------:R-:W-:Y:S01]  /*1eb0*/  FMUL.FTZ R44, R2.reuse, R153 ;  /* 0x00000099022c7220 */ /* 0x040fe20000410000 */
[-C--:B------:R-:W-:Y:S01]  /*1ec0*/  FFMA.FTZ R45, R2, R155.reuse, -R45 ;  /* 0x0000009b022d7223 */ /* 0x080fe2000001082d */
[----:B------:R-:W-:Y:S01]  /*1ed0*/  FFMA.FTZ R46, R7, R194, R75 ;  /* 0x000000c2072e7223 */ /* 0x000fe2000001004b */
[----:B------:R-:W-:Y:S01]  /*1ee0*/  FMUL.FTZ R185, R159, R74 ;  /* 0x0000004a9fb97220 */ /* 0x000fe20000410000 */
[----:B------:R-:W-:Y:S01]  /*1ef0*/  FFMA.FTZ R47, R3, R155, R44 ;  /* 0x0000009b032f7223 */ /* 0x000fe2000001002c */
[----:B------:R-:W-:Y:S01]  /*1f00*/  FMUL.FTZ R75, R154, R45 ;  /* 0x0000002d9a4b7220 */ /* 0x000fe20000410000 */
[-C--:B------:R-:W-:Y:S01]  /*1f10*/  FMUL.FTZ R187, R159, R46.reuse ;  /* 0x0000002e9fbb7220 */ /* 0x080fe20000410000 */
[----:B------:R-:W-:Y:S01]  /*1f20*/  FFMA.FTZ R189, R158, R46, -R185 ;  /* 0x0000002e9ebd7223 */ /* 0x000fe200000108b9 */
[C---:B------:R-:W-:Y:S01]  /*1f30*/  FMUL.FTZ R185, R131.reuse, R36 ;  /* 0x0000002483b97220 */ /* 0x040fe20000410000 */
[-C--:B------:R-:W-:Y:S01]  /*1f40*/  FFMA.FTZ R75, R152, R47.reuse, R75 ;  /* 0x0000002f984b7223 */ /* 0x080fe2000001004b */
[----:B------:R-:W-:Y:S01]  /*1f50*/  FMUL.FTZ R47, R154, R47 ;  /* 0x0000002f9a2f7220 */ /* 0x000fe20000410000 */
[----:B------:R-:W-:Y:S01]  /*1f60*/  FFMA.FTZ R74, R158, R74, R187 ;  /* 0x0000004a9e4a7223 */ /* 0x000fe200000100bb */
[----:B------:R-:W-:Y:S01]  /*1f70*/  FMUL.FTZ R187, R131, R37 ;  /* 0x0000002583bb7220 */ /* 0x000fe20000410000 */
[----:B------:R-:W-:Y:S01]  /*1f80*/  FFMA.FTZ R46, R8, R185, R189 ;  /* 0x000000b9082e7223 */ /* 0x000fe200000100bd */
[----:B------:R-:W-:Y:S01]  /*1f90*/  FFMA.FTZ R47, R152, R45, -R47 ;  /* 0x0000002d982f7223 */ /* 0x000fe2000001082f */
[----:B------:R-:W-:Y:S01]  /*1fa0*/  FMUL.FTZ R45, R157, R75 ;  /* 0x0000004b9d2d7220 */ /* 0x000fe20000410000 */
[----:B------:R-:W-:Y:S01]  /*1fb0*/  FFMA.FTZ R74, R8, R187, R74 ;  /* 0x000000bb084a7223 */ /* 0x000fe2000001004a */
[----:B------:R-:W-:Y:S01]  /*1fc0*/  FMUL.FTZ R196, R165, R46 ;  /* 0x0000002ea5c47220 */ /* 0x000fe20000410000 */
[-C--:B------:R-:W-:Y:S01]  /*1fd0*/  FMUL.FTZ R44, R157, R47.reuse ;  /* 0x0000002f9d2c7220 */ /* 0x080fe20000410000 */
[C---:B------:R-:W-:Y:S01]  /*1fe0*/  FFMA.FTZ R45, R156.reuse, R47, -R45 ;  /* 0x0000002f9c2d7223 */ /* 0x040fe2000001082d */
[-C--:B------:R-:W-:Y:S01]  /*1ff0*/  FMUL.FTZ R47, R165, R74.reuse ;  /* 0x0000004aa52f7220 */ /* 0x080fe20000410000 */
[C---:B------:R-:W-:Y:S01]  /*2000*/  FFMA.FTZ R74, R161.reuse, R74, R196 ;  /* 0x0000004aa14a7223 */ /* 0x040fe200000100c4 */
[----:B------:R-:W-:Y:S01]  /*2010*/  FFMA.FTZ R44, R156, R75, R44 ;  /* 0x0000004b9c2c7223 */ /* 0x000fe2000001002c */
[----:B------:R-:W-:Y:S01]  /*2020*/  FMUL.FTZ R196, R120, R39 ;  /* 0x0000002778c47220 */ /* 0x000fe20000410000 */
[----:B------:R-:W-:Y:S01]  /*2030*/  FFMA.FTZ R189, R161, R46, -R47 ;  /* 0x0000002ea1bd7223 */ /* 0x000fe2000001082f */
[CC--:B------:R-:W-:Y:S01]  /*2040*/  FMUL.FTZ R75, R159.reuse, R45.reuse ;  /* 0x0000002d9f4b7220 */ /* 0x0c0fe20000410000 */
[----:B------:R-:W-:Y:S01]  /*2050*/  FMUL.FTZ R47, R159, R44 ;  /* 0x0000002c9f2f7220 */ /* 0x000fe20000410000 */
[C---:B------:R-:W-:Y:S01]  /*2060*/  FFMA.FTZ R191, R9.reuse, R196, R74 ;  /* 0x000000c409bf7223 */ /* 0x040fe2000001004a */
[----:B------:R-:W-:Y:S01]  /*2070*/  FFMA.FTZ R189, R9, R198, R189 ;  /* 0x000000c609bd7223 */ /* 0x000fe200000100bd */
[C---:B------:R-:W-:Y:S01]  /*2080*/  FFMA.FTZ R44, R158.reuse, R44, R75 ;  /* 0x0000002c9e2c7223 */ /* 0x040fe2000001004b */
[----:B------:R-:W-:Y:S01]  /*2090*/  FFMA.FTZ R46, R158, R45, -R47 ;  /* 0x0000002d9e2e7223 */ /* 0x000fe2000001082f */
[----:B------:R-:W-:-:S03]  /*20a0*/  FMUL.FTZ R45, R168, R191 ;  /* 0x000000bfa82d7220 */ /* 0x000fc60000410000 */
[----:B------:R-:W-:Y:S01]  /*20b0*/  FMUL.FTZ R74, R165, R46 ;  /* 0x0000002ea54a7220 */ /* 0x000fe20000410000 */
[-C--:B------:R-:W-:Y:S01]  /*20c0*/  FFMA.FTZ R75, R166, R189.reuse, -R45 ;  /* 0x000000bda64b7223 */ /* 0x080fe2000001082d */
[----:B------:R-:W-:Y:S01]  /*20d0*/  FMUL.FTZ R45, R168, R189 ;  /* 0x000000bda82d7220 */ /* 0x000fe20000410000 */
[----:B------:R-:W-:Y:S01]  /*20e0*/  FMUL.FTZ R189, R133, R40 ;  /* 0x0000002885bd7220 */ /* 0x000fe20000410000 */
        /* <DEDUP_REMOVED lines=8> */
[C---:B------:R-:W-:Y:S01]  /*2170*/  FMUL.FTZ R200, R169.reuse, R202 ;  /* 0x000000caa9c87220 */ /* 0x040fe20000410000 */
[-C--:B------:R-:W-:Y:S01]  /*2180*/  FMUL.FTZ R46, R168, R45.reuse ;  /* 0x0000002da82e7220 */ /* 0x080fe20000410000 */
[----:B------:R-:W-:Y:S01]  /*2190*/  FFMA.FTZ R44, R166, R45, -R75 ;  /* 0x0000002da62c7223 */ /* 0x000fe2000001084b */
[-C--:B------:R-:W-:Y:S01]  /*21a0*/  FMUL.FTZ R45, R169, R74.reuse ;  /* 0x0000004aa92d7220 */ /* 0x080fe20000410000 */
[C---:B------:R-:W-:Y:S01]  /*21b0*/  FFMA.FTZ R74, R163.reuse, R74, R200 ;  /* 0x0000004aa34a7223 */ /* 0x040fe200000100c8 */
[----:B------:R-:W-:Y:S01]  /*21c0*/  FMUL.FTZ R200, R122, R43 ;  /* 0x0000002b7ac87220 */ /* 0x000fe20000410000 */
[----:B------:R-:W-:Y:S01]  /*21d0*/  FFMA.FTZ R46, R166, R47, R46 ;  /* 0x0000002fa62e7223 */ /* 0x000fe2000001002e */
[----:B------:R-:W-:Y:S01]  /*21e0*/  FFMA.FTZ R45, R163, R202, -R45 ;  /* 0x000000caa32d7223 */ /* 0x000fe2000001082d */
[----:B------:R-:W-:Y:S01]  /*21f0*/  FMUL.FTZ R202, R122, R42 ;  /* 0x0000002a7aca7220 */ /* 0x000fe20000410000 */
[----:B------:R-:W-:Y:S01]  /*2200*/  FFMA.FTZ R74, R11, R200, R74 ;  /* 0x000000c80b4a7223 */ /* 0x000fe2000001004a */
[----:B------:R-:W-:-:S02]  /*2210*/  FMUL.FTZ R204, R169, R44 ;  /* 0x0000002ca9cc7220 */ /* 0x000fc40000410000 */
[----:B------:R-:W-:Y:S02]  /*2220*/  FFMA.FTZ R193, R11, R202, R45 ;  /* 0x000000ca0bc17223 */ /* 0x000fe4000001002d */
[-C--:B------:R-:W-:Y:S01]  /*2230*/  FFMA.FTZ R75, R163, R46.reuse, R204 ;  /* 0x0000002ea34b7223 */ /* 0x080fe200000100cc */
[----:B------:R-:W2:Y:S01]  /*2240*/  SHFL.UP PT, R206, R74, 0x1, RZ ;  /* 0x042000004ace7989 */ /* 0x000ea200000e00ff */
[----:B------:R-:W-:-:S03]  /*2250*/  FMUL.FTZ R46, R169, R46 ;  /* 0x0000002ea92e7220 */ /* 0x000fc60000410000 */
[----:B------:R-:W5:Y:S01]  /*2260*/  SHFL.UP PT, R204, R193, 0x1, RZ ;  /* 0x04200000c1cc7989 */ /* 0x000f6200000e00ff */
[----:B------:R-:W-:-:S03]  /*2270*/  FFMA.FTZ R195, R163, R44, -R46 ;  /* 0x0000002ca3c37223 */ /* 0x000fc6000001082e */
        /* <DEDUP_REMOVED lines=25> */
[----:B------:R-:W-:Y:S01]  /*2410*/  FMUL.FTZ R47, R169, R182 ;  /* 0x000000b6a92f7220 */ /* 0x000fe20000410000 */
[-C--:B-----5:R-:W-:Y:S01]  /*2420*/  @P1 FFMA.FTZ R195, R195, R44.reuse, -R45 ;  /* 0x0000002cc3c31223 */ /* 0x0a0fe2000001082d */
[----:B------:R-:W0:Y:S01]  /*2430*/  SHFL.UP PT, R206, R74, 0x4, RZ ;  /* 0x048000004ace7989 */ /* 0x000e2200000e00ff */
[----:B------:R-:W-:Y:S01]  /*2440*/  @P1 FFMA.FTZ R75, R75, R44, R46 ;  /* 0x0000002c4b4b1223 */ /* 0x000fe2000001002e */
[-C--:B-1----:R-:W-:Y:S01]  /*2450*/  FMUL.FTZ R44, R169, R73.reuse ;  /* 0x00000049a92c7220 */ /* 0x082fe20000410000 */
[C---:B------:R-:W-:Y:S01]  /*2460*/  FFMA.FTZ R197, R163.reuse, R180, R47 ;  /* 0x000000b4a3c57223 */ /* 0x040fe2000001002f */
[C---:B------:R-:W-:Y:S01]  /*2470*/  FMUL.FTZ R46, R163.reuse, R73 ;  /* 0x00000049a32e7220 */ /* 0x040fe20000410000 */
[----:B------:R-:W1:Y:S01]  /*2480*/  SHFL.UP PT, R204, R193, 0x4, RZ ;  /* 0x04800000c1cc7989 */ /* 0x000e6200000e00ff */
[C---:B------:R-:W-:Y:S01]  /*2490*/  FFMA.FTZ R45, R163.reuse, R72, -R44 ;  /* 0x00000048a32d7223 */ /* 0x040fe2000001082c */
[----:B------:R-:W-:Y:S01]  /*24a0*/  FFMA.FTZ R44, R163, R182, -R199 ;  /* 0x000000b6a32c7223 */ /* 0x000fe200000108c7 */
[----:B------:R-:W-:Y:S01]  /*24b0*/  FADD.FTZ R197, R178, R197 ;  /* 0x000000c5b2c57221 */ /* 0x000fe20000010000 */
[----:B------:R-:W-:Y:S01]  /*24c0*/  FFMA.FTZ R47, -R169, R72, -R46 ;  /* 0x00000048a92f7223 */ /* 0x000fe2000001092e */
[C---:B------:R-:W-:Y:S01]  /*24d0*/  FMUL.FTZ R205, R168.reuse, R45 ;  /* 0x0000002da8cd7220 */ /* 0x040fe20000410000 */
[----:B------:R-:W2:Y:S01]  /*24e0*/  SHFL.UP PT, R46, R75, 0x4, RZ ;  /* 0x048000004b2e7989 */ /* 0x000ea200000e00ff */
[----:B------:R-:W-:Y:S01]  /*24f0*/  FADD.FTZ R199, R179, R44 ;  /* 0x0000002cb3c77221 */ /* 0x000fe20000010000 */
[C---:B------:R-:W-:Y:S01]  /*2500*/  FMUL.FTZ R214, R168.reuse, R197 ;  /* 0x000000c5a8d67220 */ /* 0x040fe20000410000 */
[-C--:B------:R-:W-:Y:S01]  /*2510*/  FMUL.FTZ R208, R168, R47.reuse ;  /* 0x0000002fa8d07220 */ /* 0x080fe20000410000 */
[----:B------:R-:W3:Y:S01]  /*2520*/  SHFL.UP PT, R44, R195, 0x4, RZ ;  /* 0x04800000c32c7989 */ /* 0x000ee200000e00ff */
[----:B------:R-:W-:Y:S01]  /*2530*/  FFMA.FTZ R210, R166, R47, -R205 ;  /* 0x0000002fa6d27223 */ /* 0x000fe200000108cd */
        /* <DEDUP_REMOVED lines=11> */
[-C--:B0-----:R-:W-:Y:S01]  /*25f0*/  FMUL.FTZ R208, R195, R206.reuse ;  /* 0x000000cec3d07220 */ /* 0x081fe20000410000 */
[----:B------:R-:W-:Y:S01]  /*2600*/  FMUL.FTZ R206, R75, R206 ;  /* 0x000000ce4bce7220 */ /* 0x000fe20000410000 */
[C---:B------:R-:W-:Y:S01]  /*2610*/  FFMA.FTZ R218, R161.reuse, R210, -R218 ;  /* 0x000000d2a1da7223 */ /* 0x040fe200000108da */
[----:B------:R-:W-:Y:S01]  /*2620*/  FFMA.FTZ R47, R161, R212, R45 ;  /* 0x000000d4a12f7223 */ /* 0x000fe2000001002d */
[-C--:B-1----:R-:W-:Y:S01]  /*2630*/  FFMA.FTZ R45, R75, R204.reuse, R208 ;  /* 0x000000cc4b2d7223 */ /* 0x082fe200000100d0 */
[----:B------:R-:W-:Y:S01]  /*2640*/  FFMA.FTZ R206, R195, R204, -R206 ;  /* 0x000000ccc3ce7223 */ /* 0x000fe200000108ce */
[----:B------:R-:W-:Y:S01]  /*2650*/  FMUL.FTZ R212, R165, R212 ;  /* 0x000000d4a5d47220 */ /* 0x000fe20000410000 */
[-C--:B--2---:R-:W-:Y:S01]  /*2660*/  FMUL.FTZ R204, R195, R46.reuse ;  /* 0x0000002ec3cc7220 */ /* 0x084fe20000410000 */
[----:B------:R-:W-:Y:S01]  /*2670*/  @P1 FADD.FTZ R74, R74, R45 ;  /* 0x0000002d4a4a1221 */ /* 0x000fe20000010000 */
[----:B------:R-:W-:Y:S01]  /*2680*/  @P1 FADD.FTZ R193, R193, R206 ;  /* 0x000000cec1c11221 */ /* 0x000fe20000010000 */
[C---:B------:R-:W-:Y:S01]  /*2690*/  FMUL.FTZ R46, R75.reuse, R46 ;  /* 0x0000002e4b2e7220 */ /* 0x040fe20000410000 */
[----:B---3--:R-:W-:Y:S01]  /*26a0*/  @P1 FFMA.FTZ R75, R75, R44, R204 ;  /* 0x0000002c4b4b1223 */ /* 0x008fe200000100cc */
[----:B------:R-:W-:Y:S01]  /*26b0*/  FFMA.FTZ R212, R161, R214, -R212 ;  /* 0x000000d6a1d47223 */ /* 0x000fe200000108d4 */
[----:B------:R-:W0:Y:S01]  /*26c0*/  SHFL.UP PT, R206, R74, 0x8, RZ ;  /* 0x050000004ace7989 */ /* 0x000e2200000e00ff */
[----:B------:R-:W-:Y:S01]  /*26d0*/  @P1 FFMA.FTZ R195, R195, R44, -R46 ;  /* 0x0000002cc3c31223 */ /* 0x000fe2000001082e */
[----:B------:R-:W-:Y:S01]  /*26e0*/  FADD.FTZ R47, R174, R47 ;  /* 0x0000002fae2f7221 */ /* 0x000fe20000010000 */
[----:B------:R-:W-:Y:S01]  /*26f0*/  FADD.FTZ R212, R175, R212 ;  /* 0x000000d4afd47221 */ /* 0x000fe20000010000 */
[----:B------:R-:W1:Y:S01]  /*2700*/  SHFL.UP PT, R204, R193, 0x8, RZ ;  /* 0x05000000c1cc7989 */ /* 0x000e6200000e00ff */
[C---:B------:R-:W-:Y:S01]  /*2710*/  FMUL.FTZ R45, R159.reuse, R218 ;  /* 0x000000da9f2d7220 */ /* 0x040fe20000410000 */
[CC--:B------:R-:W-:Y:S01]  /*2720*/  FMUL.FTZ R199, R159.reuse, R47.reuse ;  /* 0x0000002f9fc77220 */ /* 0x0c0fe20000410000 */
        /* <DEDUP_REMOVED lines=15> */
[C---:B------:R-:W-:Y:S01]  /*2820*/  FFMA.FTZ R199, R156.reuse, R45, R199 ;  /* 0x0000002d9cc77223 */ /* 0x040fe200000100c7 */
[-C--:B------:R-:W-:Y:S01]  /*2830*/  FMUL.FTZ R45, R157, R47.reuse ;  /* 0x0000002f9d2d7220 */ /* 0x080fe20000410000 */
[-C--:B0-----:R-:W-:Y:S01]  /*2840*/  FMUL.FTZ R208, R195, R206.reuse ;  /* 0x000000cec3d07220 */ /* 0x081fe20000410000 */
[C---:B------:R-:W-:Y:S01]  /*2850*/  FFMA.FTZ R205, R156.reuse, R47, R210 ;  /* 0x0000002f9ccd7223 */ /* 0x040fe200000100d2 */
[C---:B------:R-:W-:Y:S01]  /*2860*/  FMUL.FTZ R206, R75.reuse, R206 ;  /* 0x000000ce4bce7220 */ /* 0x040fe20000410000 */
[----:B------:R-:W-:Y:S01]  /*2870*/  FFMA.FTZ R212, R156, R212, -R45 ;  /* 0x000000d49cd47223 */ /* 0x000fe2000001082d */
[-C--:B-1----:R-:W-:Y:S01]  /*2880*/  FFMA.FTZ R47, R75, R204.reuse, R208 ;  /* 0x000000cc4b2f7223 */ /* 0x082fe200000100d0 */
[----:B------:R-:W-:Y:S01]  /*2890*/  FADD.FTZ R205, R170, R205 ;  /* 0x000000cdaacd7221 */ /* 0x000fe20000010000 */
[----:B------:R-:W-:Y:S01]  /*28a0*/  FFMA.FTZ R206, R195, R204, -R206 ;  /* 0x000000ccc3ce7223 */ /* 0x000fe200000108ce */
[----:B------:R-:W-:Y:S01]  /*28b0*/  FMUL.FTZ R210, R154, R199 ;  /* 0x000000c79ad27220 */ /* 0x000fe20000410000 */
        /* <DEDUP_REMOVED lines=10> */
[-C--:B------:R-:W-:Y:S01]  /*2960*/  FMUL.FTZ R212, R154, R45.reuse ;  /* 0x0000002d9ad47220 */ /* 0x080fe20000410000 */
[----:B------:R-:W1:Y:S01]  /*2970*/  SHFL.UP PT, R46, R75, 0x10, RZ ;  /* 0x060000004b2e7989 */ /* 0x000e6200000e00ff */
[C---:B------:R-:W-:Y:S01]  /*2980*/  FFMA.FTZ R214, R152.reuse, R45, -R214 ;  /* 0x0000002d98d67223 */ /* 0x040fe200000108d6 */
[C---:B------:R-:W-:Y:S01]  /*2990*/  FFMA.FTZ R210, R152.reuse, R197, -R210 ;  /* 0x000000c598d27223 */ /* 0x040fe200000108d2 */
[C---:B------:R-:W-:Y:S01]  /*29a0*/  FFMA.FTZ R205, R152.reuse, R205, R212 ;  /* 0x000000cd98cd7223 */ /* 0x040fe200000100d4 */
[----:B------:R-:W2:Y:S01]  /*29b0*/  SHFL.UP PT, R204, R193, 0x10, RZ ;  /* 0x06000000c1cc7989 */ /* 0x000ea200000e00ff */
[----:B------:R-:W-:Y:S01]  /*29c0*/  FADD.FTZ R214, R167, R214 ;  /* 0x000000d6a7d67221 */ /* 0x000fe20000010000 */
[----:B------:R-:W-:Y:S01]  /*29d0*/  FFMA.FTZ R208, R152, R199, R47 ;  /* 0x000000c798d07223 */ /* 0x000fe2000001002f */
[----:B------:R-:W-:Y:S01]  /*29e0*/  ISETP.GE.AND P1, PT, R79, 0x10, PT ;  /* 0x000000104f00780c */ /* 0x000fe20003f26270 */
[----:B------:R-:W3:Y:S01]  /*29f0*/  SHFL.UP PT, R44, R195, 0x10, RZ ;  /* 0x06000000c32c7989 */ /* 0x000ee200000e00ff */
[C---:B------:R-:W-:Y:S01]  /*2a00*/  FMUL.FTZ R216, R153.reuse, R210 ;  /* 0x000000d299d87220 */ /* 0x040fe20000410000 */
[----:B------:R-:W-:Y:S01]  /*2a10*/  FADD.FTZ R212, R164, R205 ;  /* 0x000000cda4d47221 */ /* 0x000fe20000010000 */
[C---:B------:R-:W-:Y:S01]  /*2a20*/  FMUL.FTZ R45, R153.reuse, R214 ;  /* 0x000000d6992d7220 */ /* 0x040fe20000410000 */
[-C--:B------:R-:W-:Y:S01]  /*2a30*/  FMUL.FTZ R199, R153, R208.reuse ;  /* 0x000000d099c77220 */ /* 0x080fe20000410000 */
[----:B------:R-:W-:Y:S01]  /*2a40*/  FFMA.FTZ R197, R155, R208, R216 ;  /* 0x000000d09bc57223 */ /* 0x000fe200000100d8 */
[-C--:B------:R-:W-:Y:S01]  /*2a50*/  FMUL.FTZ R47, R153, R212.reuse ;  /* 0x000000d4992f7220 */ /* 0x080fe20000410000 */
[C---:B------:R-:W-:Y:S01]  /*2a60*/  FFMA.FTZ R205, R155.reuse, R212, R45 ;  /* 0x000000d49bcd7223 */ /* 0x040fe2000001002d */
[----:B------:R-:W-:-:S02]  /*2a70*/  FFMA.FTZ R199, R155, R210, -R199 ;  /* 0x000000d29bc77223 */ /* 0x000fc400000108c7 */
[----:B------:R-:W-:Y:S01]  /*2a80*/  FFMA.FTZ R209, R155, R214, -R47 ;  /* 0x000000d69bd17223 */ /* 0x000fe2000001082f */
[----:B------:R-:W-:Y:S01]  /*2a90*/  FADD.FTZ R205, R160, R205 ;  /* 0x000000cda0cd7221 */ /* 0x000fe20000010000 */
[-C--:B0-----:R-:W-:Y:S01]  /*2aa0*/  FMUL.FTZ R208, R75, R206.reuse ;  /* 0x000000ce4bd07220 */ /* 0x081fe20000410000 */
[----:B------:R-:W-:Y:S01]  /*2ab0*/  FMUL.FTZ R206, R195, R206 ;  /* 0x000000cec3ce7220 */ /* 0x000fe20000410000 */
[-C--:B-1----:R-:W-:Y:S01]  /*2ac0*/  FMUL.FTZ R45, R75, R46.reuse ;  /* 0x0000002e4b2d7220 */ /* 0x082fe20000410000 */
[C---:B------:R-:W-:Y:S01]  /*2ad0*/  FMUL.FTZ R46, R195.reuse, R46 ;  /* 0x0000002ec32e7220 */ /* 0x040fe20000410000 */
[-C--:B--2---:R-:W-:Y:S01]  /*2ae0*/  FFMA.FTZ R208, R195, R204.reuse, -R208 ;  /* 0x000000ccc3d07223 */ /* 0x084fe200000108d0 */
[----:B------:R-:W-:Y:S01]  /*2af0*/  FFMA.FTZ R47, R75, R204, R206 ;  /* 0x000000cc4b2f7223 */ /* 0x000fe200000100ce */
[----:B------:R-:W-:Y:S01]  /*2b00*/  FADD.FTZ R204, R162, R209 ;  /* 0x000000d1a2cc7221 */ /* 0x000fe20000010000 */
[-C--:B---3--:R-:W-:Y:S01]  /*2b10*/  @P1 FFMA.FTZ R195, R195, R44.reuse, -R45 ;  /* 0x0000002cc3c31223 */ /* 0x088fe2000001082d */
[----:B------:R-:W-:Y:S01]  /*2b20*/  @P1 FFMA.FTZ R75, R75, R44, R46 ;  /* 0x0000002c4b4b1223 */ /* 0x000fe2000001002e */
[----:B------:R-:W-:Y:S01]  /*2b30*/  @P1 FADD.FTZ R193, R193, R208 ;  /* 0x000000d0c1c11221 */ /* 0x000fe20000010000 */
[----:B------:R-:W-:Y:S01]  /*2b40*/  @P1 FADD.FTZ R74, R74, R47 ;  /* 0x0000002f4a4a1221 */ /* 0x000fe20000010000 */
[----:B------:R0:W1:Y:S01]  /*2b50*/  SHFL.DOWN PT, R209, R197, 0x1, 0x1f ;  /* 0x08201f00c5d17f89 */ /* 0x00006200000e0000 */
[----:B------:R-:W-:Y:S01]  /*2b60*/  HFMA2 R44, -RZ, RZ, 1.875, 0 ;  /* 0x3f800000ff2c7431 */ /* 0x000fe200000001ff */
[----:B------:R-:W-:-:S02]  /*2b70*/  ISETP.GT.U32.AND P1, PT, R203, 0x1d, PT ;  /* 0x0000001dcb00780c */ /* 0x000fc40003f24070 */
[----:B------:R-:W-:Y:S01]  /*2b80*/  CS2R R46, SRZ ;  /* 0x00000000002e7805 */ /* 0x000fe2000001ff00 */
[----:B----4-:R0:W2:Y:S01]  /*2b90*/  SHFL.IDX PT, R206, R70, RZ, 0x1f ;  /* 0x00001fff46ce7589 */ /* 0x0100a200000e0000 */
[----:B------:R-:W-:-:S03]  /*2ba0*/  MOV R45, RZ ;  /* 0x000000ff002d7202 */ /* 0x000fc60000000f00 */
[----:B------:R0:W3:Y:S04]  /*2bb0*/  SHFL.IDX PT, R207, R71, RZ, 0x1f ;  /* 0x00001fff47cf7589 */ /* 0x0000e800000e0000 */
[----:B------:R0:W4:Y:S04]  /*2bc0*/  SHFL.DOWN PT, R208, R199, 0x1, 0x1f ;  /* 0x08201f00c7d07f89 */ /* 0x00012800000e0000 */
[----:B------:R0:W0:Y:S04]  /*2bd0*/  SHFL.DOWN PT, R71, R205, 0x1, 0x1f ;  /* 0x08201f00cd477f89 */ /* 0x00002800000e0000 */
[----:B------:R0:W0:Y:S04]  /*2be0*/  SHFL.DOWN PT, R212, R204, 0x1, 0x1f ;  /* 0x08201f00ccd47f89 */ /* 0x00002800000e0000 */
[----:B------:R-:W0:Y:S04]  /*2bf0*/  SHFL.UP PT, R195, R195, 0x1, RZ ;  /* 0x04200000c3c37989 */ /* 0x000e2800000e00ff */
[----:B------:R-:W0:Y:S04]  /*2c00*/  SHFL.UP PT, R75, R75, 0x1, RZ ;  /* 0x042000004b4b7989 */ /* 0x000e2800000e00ff */
[----:B------:R-:W0:Y:S04]  /*2c10*/  SHFL.UP PT, R193, R193, 0x1, RZ ;  /* 0x04200000c1c17989 */ /* 0x000e2800000e00ff */
[----:B------:R0:W0:Y:S01]  /*2c20*/  SHFL.UP PT, R70, R74, 0x1, RZ ;  /* 0x042000004a467989 */ /* 0x00002200000e00ff */
[----:B-1234-:R-:W-:Y:S05]  /*2c30*/  @!P6 BRA `(.L_x_16726) ;  /* 0x000000000028e947 */ /* 0x01efea0003800000 */
[-C--:B0-----:R-:W-:Y:S01]  /*2c40*/  FMUL.FTZ R210, R199, R212.reuse ;  /* 0x000000d4c7d27220 */ /* 0x081fe20000410000 */
[----:B------:R-:W-:Y:S01]  /*2c50*/  FMUL.FTZ R212, R197, R212 ;  /* 0x000000d4c5d47220 */ /* 0x000fe20000410000 */
[-C--:B------:R-:W-:Y:S01]  /*2c60*/  FMUL.FTZ R74, R199, R208.reuse ;  /* 0x000000d0c74a7220 */ /* 0x080fe20000410000 */
[C---:B------:R-:W-:Y:S01]  /*2c70*/  FMUL.FTZ R208, R197.reuse, R208 ;  /* 0x000000d0c5d07220 */ /* 0x040fe20000410000 */
[-C--:B------:R-:W-:Y:S01]  /*2c80*/  FFMA.FTZ R210, R197, R71.reuse, -R210 ;  /* 0x00000047c5d27223 */ /* 0x080fe200000108d2 */
[----:B------:R-:W-:Y:S01]  /*2c90*/  FFMA.FTZ R71, R199, R71, R212 ;  /* 0x00000047c7477223 */ /* 0x000fe200000100d4 */
[C---:B------:R-:W-:Y:S01]  /*2ca0*/  FFMA.FTZ R197, R209.reuse, R197, -R74 ;  /* 0x000000c5d1c57223 */ /* 0x040fe2000001084a */
[----:B------:R-:W-:Y:S01]  /*2cb0*/  FFMA.FTZ R199, R209, R199, R208 ;  /* 0x000000c7d1c77223 */ /* 0x000fe200000100d0 */
[----:B------:R-:W-:Y:S01]  /*2cc0*/  FADD.FTZ R205, R205, R210 ;  /* 0x000000d2cdcd7221 */ /* 0x000fe20000010000 */
[----:B------:R-:W-:-:S07]  /*2cd0*/  FADD.FTZ R204, R204, R71 ;  /* 0x00000047cccc7221 */ /* 0x000fce0000010000 */
.L_x_16726:
[----:B------:R-:W-:Y:S05]  /*2ce0*/  BSYNC.RECONVERGENT B0 ;  /* 0x0000000000007941 */ /* 0x000fea0003800200 */
.L_x_16725:
[----:B------:R-:W1:Y:S01]  /*2cf0*/  @!P4 LDS.128 R44, [UR6+0x25d0] ;  /* 0x0025d006ff2cc984 */ /* 0x000e620008000c00 */
[----:B------:R-:W-:Y:S03]  /*2d00*/  BSSY.RECONVERGENT B0, `(.L_x_16727) ;  /* 0x0000010000007945 */ /* 0x000fe60003800200 */
[----:B------:R2:W3:Y:S04]  /*2d10*/  SHFL.DOWN PT, R209, R197, 0x2, 0x1f ;  /* 0x08401f00c5d17f89 */ /* 0x0004e800000e0000 */
        /* <DEDUP_REMOVED lines=14> */
.L_x_16728:
[----:B------:R-:W-:Y:S05]  /*2e00*/  BSYNC.RECONVERGENT B0 ;  /* 0x0000000000007941 */ /* 0x000fea0003800200 */
.L_x_16727:
        /* <DEDUP_REMOVED lines=16> */
.L_x_16730:
[----:B------:R-:W-:Y:S05]  /*2f10*/  BSYNC.RECONVERGENT B0 ;  /* 0x0000000000007941 */ /* 0x000fea0003800200 */
.L_x_16729:
        /* <DEDUP_REMOVED lines=16> */
.L_x_16732:
[----:B------:R-:W-:Y:S05]  /*3020*/  BSYNC.RECONVERGENT B0 ;  /* 0x0000000000007941 */ /* 0x000fea0003800200 */
.L_x_16731:
        /* <DEDUP_REMOVED lines=16> */
.L_x_16734:
[----:B------:R-:W-:Y:S05]  /*3130*/  BSYNC.RECONVERGENT B0 ;  /* 0x0000000000007941 */ /* 0x000fea0003800200 */
.L_x_16733:
[----:B------:R-:W-:Y:S01]  /*3140*/  SHFL.DOWN PT, R213, R197, 0x1, 0x1f ;  /* 0x08201f00c5d57f89 */ /* 0x000fe200000e0000 */
[C---:B------:R-:W-:Y:S01]  /*3150*/  ISETP.NE.AND P2, PT, R110.reuse, RZ, PT ;  /* 0x000000ff6e00720c */ /* 0x040fe20003f45270 */
[-C--:B------:R-:W-:Y:S01]  /*3160*/  FMUL.FTZ R210, R195, R207.reuse ;  /* 0x000000cfc3d27220 */ /* 0x080fe20000410000 */
[C---:B------:R-:W-:Y:S01]  /*3170*/  FMUL.FTZ R74, R75.reuse, R207 ;  /* 0x000000cf4b4a7220 */ /* 0x040fe20000410000 */
[----:B------:R-:W5:Y:S01]  /*3180*/  SHFL.IDX PT, R211, R47, RZ, 0x1f ;  /* 0x00001fff2fd37589 */ /* 0x000f6200000e0000 */
[----:B------:R-:W-:Y:S01]  /*3190*/  ISETP.NE.AND P1, PT, R110, 0x1f, PT ;  /* 0x0000001f6e00780c */ /* 0x000fe20003f25270 */
[-C--:B0-----:R-:W-:Y:S01]  /*31a0*/  FFMA.FTZ R71, R75, R206.reuse, R210 ;  /* 0x000000ce4b477223 */ /* 0x081fe200000100d2 */
[----:B-1----:R-:W-:Y:S01]  /*31b0*/  FFMA.FTZ R208, R195, R206, -R74 ;  /* 0x000000cec3d07223 */ /* 0x002fe2000001084a */
[----:B------:R-:W0:Y:S01]  /*31c0*/  SHFL.DOWN PT, R215, R199, 0x1, 0x1f ;  /* 0x08201f00c7d77f89 */ /* 0x000e2200000e0000 */
[----:B------:R-:W-:Y:S01]  /*31d0*/  IMAD.WIDE.U32 R74, R56, UR4, R66 ;  /* 0x00000004384a7c25 */ /* 0x000fe2000f8e0042 */
[----:B------:R-:W-:Y:S01]  /*31e0*/  ISETP.NE.AND P3, PT, R110, RZ, PT ;  /* 0x000000ff6e00720c */ /* 0x000fe20003f65270 */
[----:B------:R-:W-:Y:S01]  /*31f0*/  BSSY.RECONVERGENT B0, `(.L_x_16735) ;  /* 0x0000105000007945 */ /* 0x000fe20003800200 */
[----:B------:R-:W1:Y:S02]  /*3200*/  SHFL.IDX PT, R209, R46, RZ, 0x1f ;  /* 0x00001fff2ed17589 */ /* 0x000e6400000e0000 */
[----:B------:R-:W-:Y:S01]  /*3210*/  @P2 FADD.FTZ R207, R70, R71 ;  /* 0x0000004746cf2221 */ /* 0x000fe20000010000 */
[----:B------:R-:W-:Y:S01]  /*3220*/  @P2 FADD.FTZ R206, R193, R208 ;  /* 0x000000d0c1ce2221 */ /* 0x000fe20000010000 */
[----:B------:R-:W1:Y:S01]  /*3230*/  SHFL.DOWN PT, R217, R204, 0x1, 0x1f ;  /* 0x08201f00ccd97f89 */ /* 0x000e6200000e0000 */
[----:B------:R-:W-:-:S02]  /*3240*/  IMAD R71, R57, UR4, R75 ;  /* 0x0000000439477c24 */ /* 0x000fc4000f8e024b */
[C---:B------:R-:W-:Y:S01]  /*3250*/  FMUL.FTZ R75, R3.reuse, R207 ;  /* 0x000000cf034b7220 */ /* 0x040fe20000410000 */
[----:B------:R-:W-:Y:S01]  /*3260*/  LEA R70, P2, R74, R123, 0x2 ;  /* 0x0000007b4a467211 */ /* 0x000fe200078410ff */
[----:B------:R-:W1:Y:S01]  /*3270*/  SHFL.DOWN PT, R212, R205, 0x1, 0x1f ;  /* 0x08201f00cdd47f89 */ /* 0x000e6200000e0000 */
[-C--:B------:R-:W-:Y:S01]  /*3280*/  FMUL.FTZ R208, R3, R206.reuse ;  /* 0x000000ce03d07220 */ /* 0x080fe20000410000 */
[----:B------:R-:W-:Y:S01]  /*3290*/  FFMA.FTZ R75, R2, R206, -R75 ;  /* 0x000000ce024b7223 */ /* 0x000fe2000001084b */
[----:B------:R-:W-:Y:S01]  /*32a0*/  LEA.HI.X R71, R74, R121, R71, 0x2, P2 ;  /* 0x000000794a477211 */ /* 0x000fe200010f1447 */
[----:B--234-:R-:W2:Y:S01]  /*32b0*/  SHFL.IDX PT, R199, R199, RZ, 0x1f ;  /* 0x00001fffc7c77589 */ /* 0x01cea200000e0000 */
[----:B------:R-:W-:Y:S01]  /*32c0*/  FFMA.FTZ R207, R2, R207, R208 ;  /* 0x000000cf02cf7223 */ /* 0x000fe200000100d0 */
[----:B------:R-:W-:Y:S01]  /*32d0*/  FADD.FTZ R188, R188, R75 ;  /* 0x0000004bbcbc7221 */ /* 0x000fe20000010000 */
[-C--:B-----5:R-:W-:Y:S02]  /*32e0*/  @P1 FMUL.FTZ R210, R213, R211.reuse ;  /* 0x000000d3d5d21220 */ /* 0x0a0fe40000410000 */
[----:B------:R-:W-:Y:S01]  /*32f0*/  FADD.FTZ R2, R190, R207 ;  /* 0x000000cfbe027221 */ /* 0x000fe20000010000 */
[----:B------:R-:W3:Y:S01]  /*3300*/  SHFL.IDX PT, R197, R197, RZ, 0x1f ;  /* 0x00001fffc5c57589 */ /* 0x000ee200000e0000 */
[----:B0-----:R-:W-:-:S02]  /*3310*/  @P1 FMUL.FTZ R74, R215, R211 ;  /* 0x000000d3d74a1220 */ /* 0x001fc40000410000 */
[----:B------:R-:W-:Y:S01]  /*3320*/  FMUL.FTZ R3, R153, R2 ;  /* 0x0000000299037220 */ /* 0x000fe20000410000 */
[----:B------:R-:W0:Y:S01]  /*3330*/  SHFL.IDX PT, R205, R205, RZ, 0x1f ;  /* 0x00001fffcdcd7589 */ /* 0x000e2200000e0000 */
[-C--:B-1----:R-:W-:Y:S01]  /*3340*/  @P1 FFMA.FTZ R210, R215, R209.reuse, R210 ;  /* 0x000000d1d7d21223 */ /* 0x082fe200000100d2 */
[----:B------:R-:W-:Y:S01]  /*3350*/  @P1 FFMA.FTZ R75, R213, R209, -R74 ;  /* 0x000000d1d54b1223 */ /* 0x000fe2000001084a */
[-C--:B------:R-:W-:Y:S01]  /*3360*/  FMUL.FTZ R74, R153, R188.reuse ;  /* 0x000000bc994a7220 */ /* 0x080fe20000410000 */
[----:B------:R-:W-:Y:S01]  /*3370*/  FFMA.FTZ R3, R155, R188, -R3 ;  /* 0x000000bc9b037223 */ /* 0x000fe20000010803 */
[----:B------:R-:W-:Y:S01]  /*3380*/  @P1 FADD.FTZ R211, R217, R210 ;  /* 0x000000d2d9d31221 */ /* 0x000fe20000010000 */
[----:B------:R-:W1:Y:S01]  /*3390*/  SHFL.IDX PT, R204, R204, RZ, 0x1f ;  /* 0x00001fffcccc7589 */ /* 0x000e6200000e0000 */
[----:B------:R-:W-:Y:S01]  /*33a0*/  FFMA.FTZ R74, R155, R2, R74 ;  /* 0x000000029b4a7223 */ /* 0x000fe2000001004a */
[----:B------:R-:W-:Y:S01]  /*33b0*/  @P1 FADD.FTZ R209, R212, R75 ;  /* 0x0000004bd4d11221 */ /* 0x000fe20000010000 */
[----:B------:R-:W-:-:S02]  /*33c0*/  FMUL.FTZ R190, R211, R73 ;  /* 0x00000049d3be7220 */ /* 0x000fc40000410000 */
[----:B------:R-:W-:Y:S01]  /*33d0*/  FFMA.FTZ R184, R5, R184, R74 ;  /* 0x000000b805b87223 */ /* 0x000fe2000001004a */
[C---:B------:R-:W-:Y:S01]  /*33e0*/  FMUL.FTZ R206, R209.reuse, R73 ;  /* 0x00000049d1ce7220 */ /* 0x040fe20000410000 */
        /* <DEDUP_REMOVED lines=8> */
[C---:B------:R-:W-:Y:S01]  /*3470*/  FMUL.FTZ R74, R169.reuse, R180 ;  /* 0x000000b4a94a7220 */ /* 0x040fe20000410000 */
[----:B------:R-:W-:Y:S01]  /*3480*/  FFMA.FTZ R72, R152, R184, R75 ;  /* 0x000000b898487223 */ /* 0x000fe2000001004b */
[C---:B------:R-:W-:Y:S01]  /*3490*/  FFMA.FTZ R181, R6.reuse, R181, R3 ;  /* 0x000000b506b57223 */ /* 0x040fe20000010003 */
[-C--:B------:R-:W-:Y:S01]  /*34a0*/  FMUL.FTZ R75, R169, R182.reuse ;  /* 0x000000b6a94b7220 */ /* 0x080fe20000410000 */
[----:B------:R-:W-:Y:S01]  /*34b0*/  FFMA.FTZ R74, R163, R182, -R74 ;  /* 0x000000b6a34a7223 */ /* 0x000fe2000001084a */
[----:B------:R-:W-:-:S02]  /*34c0*/  FFMA.FTZ R183, R6, R183, R72 ;  /* 0x000000b706b77223 */ /* 0x000fc40000010048 */
[----:B------:R-:W-:Y:S01]  /*34d0*/  FFMA.FTZ R3, R163, R180, R75 ;  /* 0x000000b4a3037223 */ /* 0x000fe2000001004b */
[----:B------:R-:W-:Y:S01]  /*34e0*/  FADD.FTZ R179, R179, R74 ;  /* 0x0000004ab3b37221 */ /* 0x000fe20000010000 */
[C---:B------:R-:W-:Y:S01]  /*34f0*/  FMUL.FTZ R75, R157.reuse, R181 ;  /* 0x000000b59d4b7220 */ /* 0x040fe20000410000 */
[----:B------:R-:W-:Y:S01]  /*3500*/  FMUL.FTZ R72, R157, R183 ;  /* 0x000000b79d487220 */ /* 0x000fe20000410000 */
[----:B------:R-:W-:Y:S01]  /*3510*/  FADD.FTZ R3, R178, R3 ;  /* 0x00000003b2037221 */ /* 0x000fe20000010000 */
[----:B------:R-:W-:Y:S01]  /*3520*/  FMUL.FTZ R193, R168, R179 ;  /* 0x000000b3a8c17220 */ /* 0x000fe20000410000 */
[C---:B------:R-:W-:Y:S01]  /*3530*/  FFMA.FTZ R74, R156.reuse, R183, R75 ;  /* 0x000000b79c4a7223 */ /* 0x040fe2000001004b */
[----:B------:R-:W-:Y:S01]  /*3540*/  FFMA.FTZ R75, R156, R181, -R72 ;  /* 0x000000b59c4b7223 */ /* 0x000fe20000010848 */
[-C--:B------:R-:W-:Y:S01]  /*3550*/  FMUL.FTZ R72, R168, R3.reuse ;  /* 0x00000003a8487220 */ /* 0x080fe20000410000 */
[C---:B------:R-:W-:Y:S01]  /*3560*/  FFMA.FTZ R193, R166.reuse, R3, R193 ;  /* 0x00000003a6c17223 */ /* 0x040fe200000100c1 */
[C---:B------:R-:W-:Y:S01]  /*3570*/  FFMA.FTZ R192, R7.reuse, R192, R74 ;  /* 0x000000c007c07223 */ /* 0x040fe2000001004a */
        /* <DEDUP_REMOVED lines=14> */
[----:B------:R-:W-:Y:S01]  /*3660*/  FADD.FTZ R74, R175, R178 ;  /* 0x000000b2af4a7221 */ /* 0x000fe20000010000 */
[C---:B------:R-:W-:Y:S01]  /*3670*/  FMUL.FTZ R186, R165.reuse, R185 ;  /* 0x000000b9a5ba7220 */ /* 0x040fe20000410000 */
[-C--:B------:R-:W-:Y:S01]  /*3680*/  FMUL.FTZ R178, R165, R187.reuse ;  /* 0x000000bba5b27220 */ /* 0x080fe20000410000 */
        /* <DEDUP_REMOVED lines=34> */
[C---:B--2---:R-:W-:Y:S01]  /*38b0*/  FMUL.FTZ R154, R199.reuse, R47 ;  /* 0x0000002fc79a7220 */ /* 0x044fe20000410000 */
[-C--:B------:R-:W-:Y:S01]  /*38c0*/  FMUL.FTZ R158, R199, R46.reuse ;  /* 0x0000002ec79e7220 */ /* 0x080fe20000410000 */
[----:B------:R-:W-:Y:S01]  /*38d0*/  FADD.FTZ R152, R167, R156 ;  /* 0x0000009ca7987221 */ /* 0x000fe20000010000 */
[----:B------:R-:W-:Y:S01]  /*38e0*/  FADD.FTZ R164, R164, R165 ;  /* 0x000000a5a4a47221 */ /* 0x000fe20000010000 */
[----:B---3--:R-:W-:Y:S01]  /*38f0*/  FFMA.FTZ R156, R197, R46, -R154 ;  /* 0x0000002ec59c7223 */ /* 0x008fe2000001089a */
[----:B------:R-:W-:Y:S01]  /*3900*/  FMUL.FTZ R154, R199, R44 ;  /* 0x0000002cc79a7220 */ /* 0x000fe20000410000 */
[C---:B------:R-:W-:Y:S01]  /*3910*/  FMUL.FTZ R166, R153.reuse, R152 ;  /* 0x0000009899a67220 */ /* 0x040fe20000410000 */
[-C--:B------:R-:W-:Y:S01]  /*3920*/  FMUL.FTZ R165, R153, R164.reuse ;  /* 0x000000a499a57220 */ /* 0x080fe20000410000 */
[-C--:B------:R-:W-:Y:S01]  /*3930*/  FMUL.FTZ R46, R199, R45.reuse ;  /* 0x0000002dc72e7220 */ /* 0x080fe20000410000 */
[----:B------:R-:W-:Y:S01]  /*3940*/  FFMA.FTZ R45, R197, R45, R154 ;  /* 0x0000002dc52d7223 */ /* 0x000fe2000001009a */
[C---:B------:R-:W-:Y:S01]  /*3950*/  FFMA.FTZ R153, R155.reuse, R164, R166 ;  /* 0x000000a49b997223 */ /* 0x040fe200000100a6 */
[----:B------:R-:W-:Y:S01]  /*3960*/  FFMA.FTZ R165, R155, R152, -R165 ;  /* 0x000000989ba57223 */ /* 0x000fe200000108a5 */
[----:B------:R-:W-:Y:S01]  /*3970*/  FFMA.FTZ R47, R197, R47, R158 ;  /* 0x0000002fc52f7223 */ /* 0x000fe2000001009e */
[C---:B------:R-:W-:Y:S01]  /*3980*/  FFMA.FTZ R154, R143.reuse, -R28, R188 ;  /* 0x8000001c8f9a7223 */ /* 0x040fe200000100bc */
[----:B------:R-:W-:Y:S01]  /*3990*/  FADD.FTZ R160, R160, R153 ;  /* 0x00000099a0a07221 */ /* 0x000fe20000010000 */
[----:B------:R-:W-:Y:S01]  /*39a0*/  FADD.FTZ R162, R162, R165 ;  /* 0x000000a5a2a27221 */ /* 0x000fe20000010000 */
[----:B------:R-:W-:Y:S01]  /*39b0*/  FFMA.FTZ R153, -R143, R29, R2 ;  /* 0x0000001d8f997223 */ /* 0x000fe20000010102 */
[----:B------:R-:W-:Y:S01]  /*39c0*/  FFMA.FTZ R44, R197, R44, -R46 ;  /* 0x0000002cc52c7223 */ /* 0x000fe2000001082e */
[C---:B------:R-:W-:Y:S01]  /*39d0*/  FMUL.FTZ R155, R127.reuse, R160 ;  /* 0x000000a07f9b7220 */ /* 0x040fe20000410000 */
[----:B------:R-:W-:Y:S01]  /*39e0*/  FMUL.FTZ R165, R127, R162 ;  /* 0x000000a27fa57220 */ /* 0x000fe20000410000 */
[----:B------:R-:W-:Y:S01]  /*39f0*/  P2R R46, PR, RZ, 0x8 ;  /* 0x00000008ff2e7803 */ /* 0x000fe20000000000 */
[----:B0-----:R-:W-:Y:S01]  /*3a00*/  FADD.FTZ R46, R205, R156 ;  /* 0x0000009ccd2e7221 */ /* 0x001fe20000010000 */
[C---:B------:R-:W-:Y:S01]  /*3a10*/  FMUL.FTZ R158, R153.reuse, R155 ;  /* 0x0000009b999e7220 */ /* 0x040fe20000410000 */
[----:B------:R-:W-:Y:S01]  /*3a20*/  FMUL.FTZ R167, R153, R165 ;  /* 0x000000a599a77220 */ /* 0x000fe20000410000 */
[----:B-1----:R-:W-:Y:S01]  /*3a30*/  FADD.FTZ R47, R204, R47 ;  /* 0x0000002fcc2f7221 */ /* 0x002fe20000010000 */
[-C--:B------:R-:W-:Y:S01]  /*3a40*/  FMUL.FTZ R169, R4, R155.reuse ;  /* 0x0000009b04a97220 */ /* 0x080fe20000410000 */
[----:B------:R-:W-:Y:S01]  /*3a50*/  FMUL.FTZ R166, R116, R164 ;  /* 0x000000a474a67220 */ /* 0x000fe20000410000 */
[----:B------:R-:W-:Y:S01]  /*3a60*/  FFMA.FTZ R156, R154, R155, R167 ;  /* 0x0000009b9a9c7223 */ /* 0x000fe200000100a7 */
[----:B------:R-:W-:Y:S01]  /*3a70*/  FFMA.FTZ R167, R0, -R2, RZ ;  /* 0x8000000200a77223 */ /* 0x000fe200000100ff */
[-C--:B------:R-:W-:Y:S01]  /*3a80*/  FFMA.FTZ R155, R154, R165.reuse, -R158 ;  /* 0x000000a59a9b7223 */ /* 0x080fe2000001089e */
[----:B------:R-:W-:Y:S01]  /*3a90*/  FMUL.FTZ R158, R4, R165 ;  /* 0x000000a5049e7220 */ /* 0x000fe20000410000 */
[----:B------:R0:W-:Y:S01]  /*3aa0*/  @!P3 STS.128 [UR6+0x25d0], R44 ;  /* 0x0025d02cff00b988 */ /* 0x0001e20008000c06 */
[----:B------:R-:W-:Y:S01]  /*3ab0*/  FFMA.FTZ R165, R0, R188, RZ ;  /* 0x000000bc00a57223 */ /* 0x000fe200000100ff */
[C---:B------:R-:W-:Y:S01]  /*3ac0*/  FFMA.FTZ R2, R124.reuse, -R184, R167 ;  /* 0x800000b87c027223 */ /* 0x040fe200000100a7 */
[C---:B------:R-:W-:Y:S01]  /*3ad0*/  FFMA.FTZ R184, -R141.reuse, R31, R184 ;  /* 0x0000001f8db87223 */ /* 0x040fe200000101b8 */
[----:B------:R-:W-:Y:S01]  /*3ae0*/  STS [R96+0x840], R169 ;  /* 0x000840a960007388 */ /* 0x000fe20000000800 */
[----:B------:R-:W-:Y:S01]  /*3af0*/  FFMA.FTZ R165, R124, R73, R165 ;  /* 0x000000497ca57223 */ /* 0x000fe200000100a5 */
[----:B------:R-:W-:Y:S01]  /*3b00*/  FFMA.FTZ R73, R141, -R30, R73 ;  /* 0x8000001e8d497223 */ /* 0x000fe20000010049 */
[----:B------:R-:W-:Y:S01]  /*3b10*/  FMUL.FTZ R168, R5, R166 ;  /* 0x000000a605a87220 */ /* 0x000fe20000410000 */
[----:B------:R1:W-:Y:S01]  /*3b20*/  STS [R95+0x4], R158 ;  /* 0x0000049e5f007388 */ /* 0x0003e20000000800 */
[----:B------:R-:W-:Y:S01]  /*3b30*/  FFMA.FTZ R165, R126, R181, R165 ;  /* 0x000000b57ea57223 */ /* 0x000fe200000100a5 */
[----:B------:R-:W-:Y:S01]  /*3b40*/  FFMA.FTZ R181, R140, -R32, R181 ;  /* 0x800000208cb57223 */ /* 0x000fe200000100b5 */
[----:B------:R-:W-:Y:S01]  /*3b50*/  FMUL.FTZ R172, R118, R159 ;  /* 0x0000009f76ac7220 */ /* 0x000fe20000410000 */
[----:B------:R2:W-:Y:S01]  /*3b60*/  STS [R95+0x8], R168 ;  /* 0x000008a85f007388 */ /* 0x0005e20000000800 */
[----:B------:R-:W-:Y:S01]  /*3b70*/  FFMA.FTZ R165, R128, R75, R165 ;  /* 0x0000004b80a57223 */ /* 0x000fe200000100a5 */
[----:B0-----:R-:W-:Y:S01]  /*3b80*/  FMUL.FTZ R44, R116, R152 ;  /* 0x00000098742c7220 */ /* 0x001fe20000410000 */
[----:B------:R-:W-:Y:S01]  /*3b90*/  FFMA.FTZ R47, R126, -R183, R2 ;  /* 0x800000b77e2f7223 */ /* 0x000fe20000010002 */
[----:B------:R-:W-:Y:S01]  /*3ba0*/  FFMA.FTZ R183, -R140, R33, R183 ;  /* 0x000000218cb77223 */ /* 0x000fe200000101b7 */
[C---:B------:R-:W-:Y:S01]  /*3bb0*/  FMUL.FTZ R2, R129.reuse, R157 ;  /* 0x0000009d81027220 */ /* 0x040fe20000410000 */
[----:B------:R-:W-:Y:S01]  /*3bc0*/  FMUL.FTZ R46, R184, R44 ;  /* 0x0000002cb82e7220 */ /* 0x000fe20000410000 */
[----:B-1----:R-:W-:Y:S01]  /*3bd0*/  FMUL.FTZ R158, R129, R171 ;  /* 0x000000ab819e7220 */ /* 0x002fe20000410000 */
[----:B------:R-:W-:Y:S01]  /*3be0*/  FFMA.FTZ R170, R128, -R192, R47 ;  /* 0x800000c080aa7223 */ /* 0x000fe2000001002f */
[----:B------:R-:W-:Y:S01]  /*3bf0*/  FMUL.FTZ R167, R183, R2 ;  /* 0x00000002b7a77220 */ /* 0x000fe20000410000 */
[----:B------:R-:W-:Y:S01]  /*3c00*/  FFMA.FTZ R45, R73, R166, R46 ;  /* 0x000000a6492d7223 */ /* 0x000fe2000001002e */
[----:B------:R-:W-:Y:S01]  /*3c10*/  FMUL.FTZ R46, R183, R158 ;  /* 0x0000009eb72e7220 */ /* 0x000fe20000410000 */
[----:B------:R-:W-:Y:S01]  /*3c20*/  FMUL.FTZ R166, R184, R166 ;  /* 0x000000a6b8a67220 */ /* 0x000fe20000410000 */
[-C--:B--2---:R-:W-:Y:S01]  /*3c30*/  FMUL.FTZ R168, R6, R2.reuse ;  /* 0x0000000206a87220 */ /* 0x084fe20000410000 */
[----:B------:R-:W-:Y:S01]  /*3c40*/  FFMA.FTZ R47, R130, -R187, R170 ;  /* 0x800000bb822f7223 */ /* 0x000fe200000100aa */
[----:B------:R-:W-:Y:S01]  /*3c50*/  FFMA.FTZ R46, R181, R2, R46 ;  /* 0x00000002b52e7223 */ /* 0x000fe2000001002e */
[----:B------:R-:W-:Y:S01]  /*3c60*/  FFMA.FTZ R166, R73, R44, -R166 ;  /* 0x0000002c49a67223 */ /* 0x000fe200000108a6 */
[----:B------:R-:W-:Y:S01]  /*3c70*/  FFMA.FTZ R2, R181, R158, -R167 ;  /* 0x0000009eb5027223 */ /* 0x000fe200000108a7 */
[----:B------:R-:W-:Y:S01]  /*3c80*/  FMUL.FTZ R44, R5, R44 ;  /* 0x0000002c052c7220 */ /* 0x000fe20000410000 */
[----:B------:R-:W-:Y:S01]  /*3c90*/  FMUL.FTZ R158, R6, R158 ;  /* 0x0000009e069e7220 */ /* 0x000fe20000410000 */
[----:B------:R-:W-:Y:S01]  /*3ca0*/  FFMA.FTZ R187, -R138, R37, R187 ;  /* 0x000000258abb7223 */ /* 0x000fe200000101bb */
[----:B------:R-:W-:Y:S01]  /*3cb0*/  FFMA.FTZ R165, R130, R185, R165 ;  /* 0x000000b982a57223 */ /* 0x000fe200000100a5 */
[----:B------:R-:W-:Y:S01]  /*3cc0*/  FFMA.FTZ R185, R138, -R36, R185 ;  /* 0x800000248ab97223 */ /* 0x000fe200000100b9 */
[----:B------:R-:W-:Y:S01]  /*3cd0*/  FMUL.FTZ R170, R131, R174 ;  /* 0x000000ae83aa7220 */ /* 0x000fe20000410000 */
[----:B------:R-:W-:Y:S01]  /*3ce0*/  FMUL.FTZ R188, R187, R186 ;  /* 0x000000babbbc7220 */ /* 0x000fe20000410000 */
[----:B------:R0:W-:Y:S01]  /*3cf0*/  STS [R95+0xc], R44 ;  /* 0x00000c2c5f007388 */ /* 0x0001e20000000800 */
[----:B------:R-:W-:Y:S01]  /*3d00*/  FMUL.FTZ R178, R7, R172 ;  /* 0x000000ac07b27220 */ /* 0x000fe20000410000 */
[-C--:B------:R-:W-:Y:S01]  /*3d10*/  FMUL.FTZ R167, R187, R170.reuse ;  /* 0x000000aabba77220 */ /* 0x080fe20000410000 */
[----:B------:R-:W-:Y:S01]  /*3d20*/  FFMA.FTZ R188, R185, R170, R188 ;  /* 0x000000aab9bc7223 */ /* 0x000fe200000100bc */
[----:B------:R1:W-:Y:S01]  /*3d30*/  STS [R95+0x14], R158 ;  /* 0x0000149e5f007388 */ /* 0x0003e20000000800 */
[----:B------:R-:W-:Y:S01]  /*3d40*/  FMUL.FTZ R190, R120, R176 ;  /* 0x000000b078be7220 */ /* 0x000fe20000410000 */
[----:B------:R-:W-:Y:S01]  /*3d50*/  FMUL.FTZ R170, R8, R170 ;  /* 0x000000aa08aa7220 */ /* 0x000fe20000410000 */
[----:B------:R-:W-:Y:S01]  /*3d60*/  FFMA.FTZ R165, R132, R161, R165 ;  /* 0x000000a184a57223 */ /* 0x000fe200000100a5 */
[----:B------:R2:W-:Y:S01]  /*3d70*/  STS [R95+0x10], R168 ;  /* 0x000010a85f007388 */ /* 0x0005e20000000800 */
[----:B------:R-:W-:Y:S01]  /*3d80*/  FMUL.FTZ R194, R133, R179 ;  /* 0x000000b385c27220 */ /* 0x000fe20000410000 */
[----:B0-----:R-:W-:Y:S01]  /*3d90*/  FMUL.FTZ R44, R118, R173 ;  /* 0x000000ad762c7220 */ /* 0x001fe20000410000 */
[-C--:B------:R-:W-:Y:S01]  /*3da0*/  FFMA.FTZ R169, R185, R186.reuse, -R167 ;  /* 0x000000bab9a97223 */ /* 0x080fe200000108a7 */
[----:B------:R0:W-:Y:S01]  /*3db0*/  STS [R95+0x18], R178 ;  /* 0x000018b25f007388 */ /* 0x0001e20000000800 */
[----:B------:R-:W-:Y:S01]  /*3dc0*/  FMUL.FTZ R186, R8, R186 ;  /* 0x000000ba08ba7220 */ /* 0x000fe20000410000 */
[----:B-1----:R-:W-:Y:S01]  /*3dd0*/  FFMA.FTZ R158, R132, -R196, R47 ;  /* 0x800000c4849e7223 */ /* 0x002fe2000001002f */
[----:B------:R-:W-:Y:S01]  /*3de0*/  FFMA.FTZ R165, R134, R189, R165 ;  /* 0x000000bd86a57223 */ /* 0x000fe200000100a5 */
[----:B------:R1:W-:Y:S01]  /*3df0*/  STS [R95+0x20], R170 ;  /* 0x000020aa5f007388 */ /* 0x0003e20000000800 */
[----:B------:R-:W-:Y:S01]  /*3e00*/  FFMA.FTZ R189, R136, -R40, R189 ;  /* 0x8000002888bd7223 */ /* 0x000fe200000100bd */
[----:B--2---:R-:W-:Y:S01]  /*3e10*/  FMUL.FTZ R168, R7, R44 ;  /* 0x0000002c07a87220 */ /* 0x004fe20000410000 */
[----:B------:R-:W-:Y:S01]  /*3e20*/  FFMA.FTZ R47, R134, -R191, R158 ;  /* 0x800000bf862f7223 */ /* 0x000fe2000001009e */
[----:B------:R-:W-:Y:S01]  /*3e30*/  FFMA.FTZ R191, -R136, R41, R191 ;  /* 0x0000002988bf7223 */ /* 0x000fe200000101bf */
[----:B------:R-:W-:Y:S01]  /*3e40*/  FMUL.FTZ R158, R133, R3 ;  /* 0x00000003859e7220 */ /* 0x000fe20000410000 */
[----:B0-----:R-:W-:Y:S01]  /*3e50*/  FMUL.FTZ R178, R9, R190 ;  /* 0x000000be09b27220 */ /* 0x001fe20000410000 */
[----:B------:R0:W-:Y:S01]  /*3e60*/  STS [R95+0x1c], R168 ;  /* 0x00001ca85f007388 */ /* 0x0001e20000000800 */
[C---:B------:R-:W-:Y:S01]  /*3e70*/  FMUL.FTZ R177, R122.reuse, R180 ;  /* 0x000000b47ab17220 */ /* 0x040fe20000410000 */
[C---:B------:R-:W-:Y:S01]  /*3e80*/  FMUL.FTZ R167, R191.reuse, R158 ;  /* 0x0000009ebfa77220 */ /* 0x040fe20000410000 */
[----:B-1----:R-:W-:Y:S01]  /*3e90*/  FMUL.FTZ R170, R191, R194 ;  /* 0x000000c2bfaa7220 */ /* 0x002fe20000410000 */
[----:B------:R-:W-:Y:S01]  /*3ea0*/  FMUL.FTZ R193, R122, R182 ;  /* 0x000000b67ac17220 */ /* 0x000fe20000410000 */
[----:B------:R1:W-:Y:S01]  /*3eb0*/  STS [R95+0x28], R178 ;  /* 0x000028b25f007388 */ /* 0x0003e20000000800 */
[-C--:B------:R-:W-:Y:S01]  /*3ec0*/  FFMA.FTZ R175, R189, R194.reuse, -R167 ;  /* 0x000000c2bdaf7223 */ /* 0x080fe200000108a7 */
[----:B------:R-:W-:Y:S01]  /*3ed0*/  FMUL.FTZ R194, R10, R194 ;  /* 0x000000c20ac27220 */ /* 0x000fe20000410000 */
[C---:B------:R-:W-:Y:S01]  /*3ee0*/  FMUL.FTZ R198, R11.reuse, R177 ;  /* 0x000000b10bc67220 */ /* 0x040fe20000410000 */
[----:B------:R2:W-:Y:S01]  /*3ef0*/  STS [R95+0x24], R186 ;  /* 0x000024ba5f007388 */ /* 0x0005e20000000800 */
[----:B0-----:R-:W-:Y:S01]  /*3f00*/  FMUL.FTZ R168, R120, R72 ;  /* 0x0000004878a87220 */ /* 0x001fe20000410000 */
[----:B------:R-:W-:Y:S01]  /*3f10*/  FMUL.FTZ R202, R11, R193 ;  /* 0x000000c10bca7220 */ /* 0x000fe20000410000 */
[C---:B------:R-:W-:Y:S01]  /*3f20*/  FFMA.FTZ R192, -R139.reuse, R35, R192 ;  /* 0x000000238bc07223 */ /* 0x040fe200000101c0 */
[----:B------:R-:W-:Y:S01]  /*3f30*/  STS [R95+0x34], R194 ;  /* 0x000034c25f007388 */ /* 0x000fe20000000800 */
[----:B------:R-:W-:Y:S01]  /*3f40*/  FFMA.FTZ R75, R139, -R34, R75 ;  /* 0x800000228b4b7223 */ /* 0x000fe2000001004b */
[----:B-1----:R-:W-:Y:S01]  /*3f50*/  FFMA.FTZ R178, R189, R158, R170 ;  /* 0x0000009ebdb27223 */ /* 0x002fe200000100aa */
[----:B------:R-:W-:Y:S01]  /*3f60*/  FMUL.FTZ R170, R9, R168 ;  /* 0x000000a809aa7220 */ /* 0x000fe20000410000 */
[----:B------:R-:W-:Y:S01]  /*3f70*/  STS [R95+0x38], R198 ;  /* 0x000038c65f007388 */ /* 0x000fe20000000800 */
[----:B------:R-:W-:Y:S01]  /*3f80*/  FADD.FTZ R156, RZ, R156 ;  /* 0x0000009cff9c7221 */ /* 0x000fe20000010000 */
[----:B--2---:R-:W-:Y:S01]  /*3f90*/  FMUL.FTZ R186, R10, R158 ;  /* 0x0000009e0aba7220 */ /* 0x004fe20000410000 */
[----:B------:R-:W-:Y:S01]  /*3fa0*/  FMUL.FTZ R158, R192, R44 ;  /* 0x0000002cc09e7220 */ /* 0x000fe20000410000 */
[----:B------:R0:W-:Y:S01]  /*3fb0*/  STS [R95+0x2c], R170 ;  /* 0x00002caa5f007388 */ /* 0x0001e20000000800 */
[----:B------:R-:W-:Y:S01]  /*3fc0*/  FADD.FTZ R155, RZ, R155 ;  /* 0x0000009bff9b7221 */ /* 0x000fe20000010000 */
[----:B------:R-:W-:Y:S01]  /*3fd0*/  FFMA.FTZ R196, -R137, R39, R196 ;  /* 0x0000002789c47223 */ /* 0x000fe200000101c4 */
[-C--:B------:R-:W-:Y:S01]  /*3fe0*/  FFMA.FTZ R158, R75, R172.reuse, R158 ;  /* 0x000000ac4b9e7223 */ /* 0x080fe2000001009e */
[----:B------:R1:W-:Y:S01]  /*3ff0*/  STS [R95+0x30], R186 ;  /* 0x000030ba5f007388 */ /* 0x0003e20000000800 */
[----:B------:R-:W-:Y:S01]  /*4000*/  FADD.FTZ R45, R156, R45 ;  /* 0x0000002d9c2d7221 */ /* 0x000fe20000010000 */
[----:B------:R-:W-:Y:S01]  /*4010*/  FMUL.FTZ R172, R192, R172 ;  /* 0x000000acc0ac7220 */ /* 0x000fe20000410000 */
[----:B------:R-:W-:Y:S01]  /*4020*/  FADD.FTZ R155, R155, R166 ;  /* 0x000000a69b9b7221 */ /* 0x000fe20000010000 */
[----:B------:R1:W-:Y:S01]  /*4030*/  STS [R95+0x3c], R202 ;  /* 0x00003cca5f007388 */ /* 0x0003e20000000800 */
[----:B------:R-:W-:Y:S01]  /*4040*/  FFMA.FTZ R161, R137, -R38, R161 ;  /* 0x8000002689a17223 */ /* 0x000fe200000100a1 */
[----:B0-----:R-:W-:Y:S01]  /*4050*/  LEA R170, R151, -R142, 0x1 ;  /* 0x8000008e97aa7211 */ /* 0x001fe200078e08ff */
[----:B------:R-:W-:Y:S01]  /*4060*/  FMUL.FTZ R156, R196, R168 ;  /* 0x000000a8c49c7220 */ /* 0x000fe20000410000 */
[----:B------:R-:W-:Y:S01]  /*4070*/  BAR.SYNC.DEFER_BLOCKING 0x0 ;  /* 0x0000000000007b1d */ /* 0x000fe20000010000 */
[----:B------:R-:W-:Y:S01]  /*4080*/  FFMA.FTZ R167, R75, R44, -R172 ;  /* 0x0000002c4ba77223 */ /* 0x000fe200000108ac */
[----:B------:R-:W-:Y:S01]  /*4090*/  FADD.FTZ R45, R45, R46 ;  /* 0x0000002e2d2d7221 */ /* 0x000fe20000010000 */
[----:B------:R-:W-:Y:S01]  /*40a0*/  FADD.FTZ R2, R155, R2 ;  /* 0x000000029b027221 */ /* 0x000fe20000010000 */
[----:B------:R-:W-:Y:S01]  /*40b0*/  ISETP.GE.AND P1, PT, R170, 0x1, PT ;  /* 0x00000001aa00780c */ /* 0x000fe20003f26270 */
[-C--:B------:R-:W-:Y:S01]  /*40c0*/  FFMA.FTZ R156, R161, R190.reuse, R156 ;  /* 0x000000bea19c7223 */ /* 0x080fe2000001009c */
[----:B------:R-:W-:Y:S01]  /*40d0*/  FMUL.FTZ R190, R196, R190 ;  /* 0x000000bec4be7220 */ /* 0x000fe20000410000 */
[----:B------:R-:W-:Y:S01]  /*40e0*/  FADD.FTZ R45, R45, R158 ;  /* 0x0000009e2d2d7221 */ /* 0x000fe20000010000 */
[----:B------:R-:W-:Y:S01]  /*40f0*/  FADD.FTZ R2, R2, R167 ;  /* 0x000000a702027221 */ /* 0x000fe20000010000 */
[----:B------:R-:W-:Y:S01]  /*4100*/  FFMA.FTZ R166, -R135, R43, R200 ;  /* 0x0000002b87a67223 */ /* 0x000fe200000101c8 */
[----:B------:R-:W-:Y:S01]  /*4110*/  FFMA.FTZ R155, R161, R168, -R190 ;  /* 0x000000a8a19b7223 */ /* 0x000fe200000108be */
[----:B------:R-:W-:Y:S01]  /*4120*/  FADD.FTZ R45, R45, R188 ;  /* 0x000000bc2d2d7221 */ /* 0x000fe20000010000 */
[----:B------:R-:W-:Y:S01]  /*4130*/  FADD.FTZ R2, R2, R169 ;  /* 0x000000a902027221 */ /* 0x000fe20000010000 */
[----:B------:R-:W-:Y:S01]  /*4140*/  FFMA.FTZ R158, R135, -R42, R163 ;  /* 0x8000002a879e7223 */ /* 0x000fe200000100a3 */
[C---:B------:R-:W-:Y:S01]  /*4150*/  FMUL.FTZ R167, R166.reuse, R193 ;  /* 0x000000c1a6a77220 */ /* 0x040fe20000410000 */
[-C--:B------:R-:W-:Y:S01]  /*4160*/  FMUL.FTZ R46, R166, R177.reuse ;  /* 0x000000b1a62e7220 */ /* 0x080fe20000410000 */
[----:B------:R-:W-:Y:S01]  /*4170*/  FADD.FTZ R45, R45, R156 ;  /* 0x0000009c2d2d7221 */ /* 0x000fe20000010000 */
[----:B------:R-:W-:Y:S01]  /*4180*/  FADD.FTZ R2, R2, R155 ;  /* 0x0000009b02027221 */ /* 0x000fe20000010000 */
[----:B------:R-:W-:Y:S01]  /*4190*/  ISETP.GE.AND P2, PT, R170, 0x21, PT ;  /* 0x00000021aa00780c */ /* 0x000fe20003f46270 */
[----:B------:R-:W-:Y:S01]  /*41a0*/  FFMA.FTZ R44, R158, R177, R167 ;  /* 0x000000b19e2c7223 */ /* 0x000fe200000100a7 */
[----:B------:R-:W-:Y:S01]  /*41b0*/  ISETP.GE.AND P3, PT, R170, 0x41, PT ;  /* 0x00000041aa00780c */ /* 0x000fe20003f66270 */
[----:B------:R-:W-:Y:S01]  /*41c0*/  FFMA.FTZ R193, R158, R193, -R46 ;  /* 0x000000c19ec17223 */ /* 0x000fe2000001082e */
[----:B------:R-:W-:Y:S01]  /*41d0*/  ISETP.GE.AND P4, PT, R170, 0x61, PT ;  /* 0x00000061aa00780c */ /* 0x000fe20003f86270 */
[----:B------:R-:W-:Y:S01]  /*41e0*/  FADD.FTZ R45, R45, R178 ;  /* 0x000000b22d2d7221 */ /* 0x000fe20000010000 */
[----:B------:R1:W0:Y:S01]  /*41f0*/  LDS R195, [R94+0x8c0] ;  /* 0x0008c0005ec37984 */ /* 0x0002220000000800 */
[----:B------:R-:W-:Y:S01]  /*4200*/  FADD.FTZ R2, R2, R175 ;  /* 0x000000af02027221 */ /* 0x000fe20000010000 */
[----:B------:R-:W-:Y:S09]  /*4210*/  @!P1 BRA `(.L_x_16736) ;  /* 0x0000000000089947 */ /* 0x000ff20003800000 */
[----:B------:R-:W2:Y:S04]  /*4220*/  LDS R155, [R99+0x840] ;  /* 0x00084000639b7984 */ /* 0x000ea80000000800 */
[----:B--2---:R2:W-:Y:S02]  /*4230*/  REDG.E.ADD.F32.FTZ.RN.STRONG.GPU desc[UR16][R70.64], R155 ;  /* 0x0000009b460079a6 */ /* 0x0045e4000c12f310 */
.L_x_16736:
[----:B------:R-:W-:Y:S05]  /*4240*/  BSYNC.RECONVERGENT B0 ;  /* 0x0000000000007941 */ /* 0x000fea0003800200 */
.L_x_16735:
[----:B------:R-:W-:Y:S04]  /*4250*/  BSSY.RECONVERGENT B0, `(.L_x_16737) ;  /* 0x0000003000007945 */ /* 0x000fe80003800200 */
[----:B------:R-:W-:Y:S05]  /*4260*/  @!P2 BRA `(.L_x_16738) ;  /* 0x000000000004a947 */ /* 0x000fea0003800000 */
[----:B0-----:R3:W-:Y:S02]  /*4270*/  REDG.E.ADD.F32.FTZ.RN.STRONG.GPU desc[UR16][R70.64+0x80], R195 ;  /* 0x000080c3460079a6 */ /* 0x0017e4000c12f310 */
.L_x_16738:
[----:B------:R-:W-:Y:S05]  /*4280*/  BSYNC.RECONVERGENT B0 ;  /* 0x0000000000007941 */ /* 0x000fea0003800200 */
.L_x_16737:
[----:B--2---:R2:W4:Y:S01]  /*4290*/  LDS R155, [R93+0x940] ;  /* 0x000940005d9b7984 */ /* 0x0045220000000800 */
[----:B------:R-:W-:Y:S04]  /*42a0*/  BSSY.RECONVERGENT B0, `(.L_x_16739) ;  /* 0x0000003000007945 */ /* 0x000fe80003800200 */
[----:B------:R-:W-:Y:S05]  /*42b0*/  @!P3 BRA `(.L_x_16740) ;  /* 0x000000000004b947 */ /* 0x000fea0003800000 */
[----:B----4-:R4:W-:Y:S02]  /*42c0*/  REDG.E.ADD.F32.FTZ.RN.STRONG.GPU desc[UR16][R70.64+0x100], R155 ;  /* 0x0001009b460079a6 */ /* 0x0109e4000c12f310 */
.L_x_16740:
[----:B------:R-:W-:Y:S05]  /*42d0*/  BSYNC.RECONVERGENT B0 ;  /* 0x0000000000007941 */ /* 0x000fea0003800200 */
.L_x_16739:
[----:B----4-:R4:W0:Y:S01]  /*42e0*/  LDS R155, [R92+0x9c0] ;  /* 0x0009c0005c9b7984 */ /* 0x0108220000000800 */
[----:B------:R-:W-:Y:S04]  /*42f0*/  BSSY.RECONVERGENT B0, `(.L_x_16741) ;  /* 0x0000003000007945 */ /* 0x000fe80003800200 */
[----:B------:R-:W-:Y:S05]  /*4300*/  @!P4 BRA `(.L_x_16742) ;  /* 0x000000000004c947 */ /* 0x000fea0003800000 */
[----:B0-----:R0:W-:Y:S02]  /*4310*/  REDG.E.ADD.F32.FTZ.RN.STRONG.GPU desc[UR16][R70.64+0x180], R155 ;  /* 0x0001809b460079a6 */ /* 0x0011e4000c12f310 */
.L_x_16742:
[----:B------:R-:W-:Y:S05]  /*4320*/  BSYNC.RECONVERGENT B0 ;  /* 0x0000000000007941 */ /* 0x000fea0003800200 */
.L_x_16741:
        /* <DEDUP_REMOVED lines=10> */
.L_x_16744:
[----:B------:R-:W-:Y:S05]  /*43d0*/  BSYNC.RECONVERGENT B0 ;  /* 0x0000000000007941 */ /* 0x000fea0003800200 */
.L_x_16743:
[----:B0-----:R0:W0:Y:S01]  /*43e0*/  LDS R155, [R90+0xac0] ;  /* 0x000ac0005a9b7984 */ /* 0x0010220000000800 */
[----:B------:R-:W-:Y:S04]  /*43f0*/  BSSY.RECONVERGENT B0, `(.L_x_16745) ;  /* 0x0000003000007945 */ /* 0x000fe80003800200 */
[----:B------:R-:W-:Y:S05]  /*4400*/  @!P1 BRA `(.L_x_16746) ;  /* 0x0000000000049947 */ /* 0x000fea0003800000 */
[----:B0-----:R0:W-:Y:S02]  /*4410*/  REDG.E.ADD.F32.FTZ.RN.STRONG.GPU desc[UR16][R70.64+0x280], R155 ;  /* 0x0002809b460079a6 */ /* 0x0011e4000c12f310 */
.L_x_16746:
[----:B------:R-:W-:Y:S05]  /*4420*/  BSYNC.RECONVERGENT B0 ;  /* 0x0000000000007941 */ /* 0x000fea0003800200 */
.L_x_16745:
[----:B0-----:R0:W0:Y:S01]  /*4430*/  LDS R155, [R89+0xb40] ;  /* 0x000b4000599b7984 */ /* 0x0010220000000800 */
[----:B------:R-:W-:Y:S04]  /*4440*/  BSSY.RECONVERGENT B0, `(.L_x_16747) ;  /* 0x0000003000007945 */ /* 0x000fe80003800200 */
[----:B------:R-:W-:Y:S05]  /*4450*/  @!P2 BRA `(.L_x_16748) ;  /* 0x000000000004a947 */ /* 0x000fea0003800000 */
[----:B0-----:R0:W-:Y:S02]  /*4460*/  REDG.E.ADD.F32.FTZ.RN.STRONG.GPU desc[UR16][R70.64+0x300], R155 ;  /* 0x0003009b460079a6 */ /* 0x0011e4000c12f310 */
.L_x_16748:
[----:B------:R-:W-:Y:S05]  /*4470*/  BSYNC.RECONVERGENT B0 ;  /* 0x0000000000007941 */ /* 0x000fea0003800200 */
.L_x_16747:
[----:B0-----:R0:W0:Y:S01]  /*4480*/  LDS R155, [R88+0xbc0] ;  /* 0x000bc000589b7984 */ /* 0x0010220000000800 */
[----:B------:R-:W-:Y:S04]  /*4490*/  BSSY.RECONVERGENT B0, `(.L_x_16749) ;  /* 0x0000003000007945 */ /* 0x000fe80003800200 */
[----:B------:R-:W-:Y:S05]  /*44a0*/  @!P3 BRA `(.L_x_16750) ;  /* 0x000000000004b947 */ /* 0x000fea0003800000 */
[----:B0-----:R0:W-:Y:S02]  /*44b0*/  REDG.E.ADD.F32.FTZ.RN.STRONG.GPU desc[UR16][R70.64+0x380], R155 ;  /* 0x0003809b460079a6 */ /* 0x0011e4000c12f310 */
.L_x_16750:
[----:B------:R-:W-:Y:S05]  /*44c0*/  BSYNC.RECONVERGENT B0 ;  /* 0x0000000000007941 */ /* 0x000fea0003800200 */
.L_x_16749:
[----:B0-----:R0:W0:Y:S01]  /*44d0*/  LDS R155, [R87+0xc40] ;  /* 0x000c4000579b7984 */ /* 0x0010220000000800 */
[----:B------:R-:W-:Y:S04]  /*44e0*/  BSSY.RECONVERGENT B0, `(.L_x_16751) ;  /* 0x0000003000007945 */ /* 0x000fe80003800200 */
[----:B------:R-:W-:Y:S05]  /*44f0*/  @!P4 BRA `(.L_x_16752) ;  /* 0x000000000004c947 */ /* 0x000fea0003800000 */
[----:B0-----:R0:W-:Y:S02]  /*4500*/  REDG.E.ADD.F32.FTZ.RN.STRONG.GPU desc[UR16][R70.64+0x400], R155 ;  /* 0x0004009b460079a6 */ /* 0x0011e4000c12f310 */
.L_x_16752:
[----:B------:R-:W-:Y:S05]  /*4510*/  BSYNC.RECONVERGENT B0 ;  /* 0x0000000000007941 */ /* 0x000fea0003800200 */
.L_x_16751:
[----:B0-----:R0:W0:Y:S01]  /*4520*/  LDS R155, [R86+0xcc0] ;  /* 0x000cc000569b7984 */ /* 0x0010220000000800 */
[----:B------:R-:W-:Y:S04]  /*4530*/  BSSY.RECONVERGENT B0, `(.L_x_16753) ;  /* 0x0000003000007945 */ /* 0x000fe80003800200 */
[----:B------:R-:W-:Y:S05]  /*4540*/  @!P5 BRA `(.L_x_16754) ;  /* 0x000000000004d947 */ /* 0x000fea0003800000 */
[----:B0-----:R0:W-:Y:S02]  /*4550*/  REDG.E.ADD.F32.FTZ.RN.STRONG.GPU desc[UR16][R70.64+0x480], R155 ;  /* 0x0004809b460079a6 */ /* 0x0011e4000c12f310 */
.L_x_16754:
[----:B------:R-:W-:Y:S05]  /*4560*/  BSYNC.RECONVERGENT B0 ;  /* 0x0000000000007941 */ /* 0x000fea0003800200 */
.L_x_16753:
        /* <DEDUP_REMOVED lines=10> */
.L_x_16756:
[----:B------:R-:W-:Y:S05]  /*4610*/  BSYNC.RECONVERGENT B0 ;  /* 0x0000000000007941 */ /* 0x000fea0003800200 */
.L_x_16755:
[----:B0-----:R0:W0:Y:S01]  /*4620*/  LDS R155, [R84+0xdc0] ;  /* 0x000dc000549b7984 */ /* 0x0010220000000800 */
[----:B------:R-:W-:Y:S04]  /*4630*/  BSSY.RECONVERGENT B0, `(.L_x_16757) ;  /* 0x0000003000007945 */ /* 0x000fe80003800200 */
[----:B------:R-:W-:Y:S05]  /*4640*/  @!P1 BRA `(.L_x_16758) ;  /* 0x0000000000049947 */ /* 0x000fea0003800000 */
[----:B0-----:R0:W-:Y:S02]  /*4650*/  REDG.E.ADD.F32.FTZ.RN.STRONG.GPU desc[UR16][R70.64+0x580], R155 ;  /* 0x0005809b460079a6 */ /* 0x0011e4000c12f310 */
.L_x_16758:
[----:B------:R-:W-:Y:S05]  /*4660*/  BSYNC.RECONVERGENT B0 ;  /* 0x0000000000007941 */ /* 0x000fea0003800200 */
.L_x_16757:
[----:B0-----:R0:W0:Y:S01]  /*4670*/  LDS R155, [R83+0xe40] ;  /* 0x000e4000539b7984 */ /* 0x0010220000000800 */
[----:B------:R-:W-:Y:S04]  /*4680*/  BSSY.RECONVERGENT B0, `(.L_x_16759) ;  /* 0x0000003000007945 */ /* 0x000fe80003800200 */
[----:B------:R-:W-:Y:S05]  /*4690*/  @!P2 BRA `(.L_x_16760) ;  /* 0x000000000004a947 */ /* 0x000fea0003800000 */
[----:B0-----:R0:W-:Y:S02]  /*46a0*/  REDG.E.ADD.F32.FTZ.RN.STRONG.GPU desc[UR16][R70.64+0x600], R155 ;  /* 0x0006009b460079a6 */ /* 0x0011e4000c12f310 */
.L_x_16760:
[----:B------:R-:W-:Y:S05]  /*46b0*/  BSYNC.RECONVERGENT B0 ;  /* 0x0000000000007941 */ /* 0x000fea0003800200 */
.L_x_16759:
[----:B0-----:R0:W0:Y:S01]  /*46c0*/  LDS R155, [R82+0xec0] ;  /* 0x000ec000529b7984 */ /* 0x0010220000000800 */
[----:B------:R-:W-:Y:S04]  /*46d0*/  BSSY.RECONVERGENT B0, `(.L_x_16761) ;  /* 0x0000003000007945 */ /* 0x000fe80003800200 */
[----:B------:R-:W-:Y:S05]  /*46e0*/  @!P3 BRA `(.L_x_16762) ;  /* 0x000000000004b947 */ /* 0x000fea0003800000 */
[----:B0-----:R0:W-:Y:S02]  /*46f0*/  REDG.E.ADD.F32.FTZ.RN.STRONG.GPU desc[UR16][R70.64+0x680], R155 ;  /* 0x0006809b460079a6 */ /* 0x0011e4000c12f310 */
.L_x_16762:
[----:B------:R-:W-:Y:S05]  /*4700*/  BSYNC.RECONVERGENT B0 ;  /* 0x0000000000007941 */ /* 0x000fea0003800200 */
.L_x_16761:
[----:B0-----:R0:W0:Y:S01]  /*4710*/  LDS R155, [R81+0xf40] ;  /* 0x000f4000519b7984 */ /* 0x0010220000000800 */
[----:B------:R-:W-:Y:S04]  /*4720*/  BSSY.RECONVERGENT B0, `(.L_x_16763) ;  /* 0x0000003000007945 */ /* 0x000fe80003800200 */
[----:B------:R-:W-:Y:S05]  /*4730*/  @!P4 BRA `(.L_x_16764) ;  /* 0x000000000004c947 */ /* 0x000fea0003800000 */
[----:B0-----:R0:W-:Y:S02]  /*4740*/  REDG.E.ADD.F32.FTZ.RN.STRONG.GPU desc[UR16][R70.64+0x700], R155 ;  /* 0x0007009b460079a6 */ /* 0x0011e4000c12f310 */
.L_x_16764:
[----:B------:R-:W-:Y:S05]  /*4750*/  BSYNC.RECONVERGENT B0 ;  /* 0x0000000000007941 */ /* 0x000fea0003800200 */
.L_x_16763:
[----:B0-----:R0:W0:Y:S01]  /*4760*/  LDS R155, [R80+0xfc0] ;  /* 0x000fc000509b7984 */ /* 0x0010220000000800 */
[----:B------:R-:W-:Y:S01]  /*4770*/  BSSY.RECONVERGENT B0, `(.L_x_16765) ;  /* 0x0000005000007945 */ /* 0x000fe20003800200 */
[----:B------:R-:W-:Y:S01]  /*4780*/  FADD.FTZ R44, R45, R44 ;  /* 0x0000002c2d2c7221 */ /* 0x000fe20000010000 */
[----:B------:R-:W-:Y:S02]  /*4790*/  FADD.FTZ R45, R2, R193 ;  /* 0x000000c1022d7221 */ /* 0x000fe40000010000 */
[----:B------:R-:W-:Y:S05]  /*47a0*/  @!P5 BRA `(.L_x_16766) ;  /* 0x000000000004d947 */ /* 0x000fea0003800000 */
[----:B0-----:R0:W-:Y:S02]  /*47b0*/  REDG.E.ADD.F32.FTZ.RN.STRONG.GPU desc[UR16][R70.64+0x780], R155 ;  /* 0x0007809b460079a6 */ /* 0x0011e4000c12f310 */
.L_x_16766:
[----:B------:R-:W-:Y:S05]  /*47c0*/  BSYNC.RECONVERGENT B0 ;  /* 0x0000000000007941 */ /* 0x000fea0003800200 */
.L_x_16765:
[C---:B------:R-:W-:Y:S01]  /*47d0*/  FFMA.FTZ R46, R150.reuse, R163, R165 ;  /* 0x000000a3962e7223 */ /* 0x040fe200000100a5 */
[----:B------:R-:W-:Y:S01]  /*47e0*/  FFMA.FTZ R47, R150, -R200, R47 ;  /* 0x800000c8962f7223 */ /* 0x000fe2000001002f */
[----:B0--3--:R-:W0:Y:S01]  /*47f0*/  SHFL.DOWN PT, R71, R44, 0x1, 0x1f ;  /* 0x08201f002c477f89 */ /* 0x009e2200000e0000 */
[----:B------:R-:W-:Y:S01]  /*4800*/  ISETP.GT.AND P1, PT, R79, 0x1e, PT ;  /* 0x0000001e4f00780c */ /* 0x000fe20003f24270 */
[----:B------:R-:W-:Y:S01]  /*4810*/  FMUL.FTZ R43, R43, R182 ;  /* 0x000000b62b2b7220 */ /* 0x000fe20000410000 */
[----:B------:R-:W-:Y:S01]  /*4820*/  FMUL.FTZ R41, R41, R179 ;  /* 0x000000b329297220 */ /* 0x000fe20000410000 */
[----:B------:R-:W3:Y:S01]  /*4830*/  SHFL.DOWN PT, R2, R45, 0x1, 0x1f ;  /* 0x08201f002d027f89 */ /* 0x000ee200000e0000 */
[----:B------:R-:W-:Y:S01]  /*4840*/  FMUL.FTZ R39, R39, R72 ;  /* 0x0000004827277220 */ /* 0x000fe20000410000 */
[----:B------:R-:W-:Y:S01]  /*4850*/  FFMA.FTZ R42, R42, R180, R43 ;  /* 0x000000b42a2a7223 */ /* 0x000fe2000001002b */
[----:B------:R-:W-:Y:S01]  /*4860*/  FMUL.FTZ R43, R69, R3 ;  /* 0x00000003452b7220 */ /* 0x000fe20000410000 */
[----:B------:R-:W5:Y:S01]  /*4870*/  SHFL.DOWN PT, R155, R46, 0x1, 0x1f ;  /* 0x08201f002e9b7f89 */ /* 0x000f6200000e0000 */
[----:B------:R-:W-:Y:S01]  /*4880*/  FMUL.FTZ R37, R37, R74 ;  /* 0x0000004a25257220 */ /* 0x000fe20000410000 */
[----:B------:R-:W-:Y:S01]  /*4890*/  FMUL.FTZ R35, R35, R173 ;  /* 0x000000ad23237220 */ /* 0x000fe20000410000 */
[----:B------:R-:W-:Y:S01]  /*48a0*/  FMUL.FTZ R33, R33, R171 ;  /* 0x000000ab21217220 */ /* 0x000fe20000410000 */
[----:B------:R-:W1:Y:S01]  /*48b0*/  SHFL.DOWN PT, R70, R47, 0x1, 0x1f ;  /* 0x08201f002f467f89 */ /* 0x000e6200000e0000 */
[----:B------:R-:W-:Y:S01]  /*48c0*/  FMUL.FTZ R31, R31, R152 ;  /* 0x000000981f1f7220 */ /* 0x000fe20000410000 */
[----:B------:R-:W-:Y:S01]  /*48d0*/  ISETP.GT.AND P2, PT, R79, 0xf, PT ;  /* 0x0000000f4f00780c */ /* 0x000fe20003f44270 */
[----:B------:R-:W-:Y:S01]  /*48e0*/  FMUL.FTZ R29, R29, R162 ;  /* 0x000000a21d1d7220 */ /* 0x000fe20000410000 */
[----:B------:R-:W-:Y:S01]  /*48f0*/  BSSY.RECONVERGENT B0, `(.L_x_16767) ;  /* 0x0000061000007945 */ /* 0x000fe20003800200 */
[----:B------:R-:W-:-:S02]  /*4900*/  FFMA.FTZ R30, R30, R164, R31 ;  /* 0x000000a41e1e7223 */ /* 0x000fc4000001001f */
[----:B------:R-:W-:Y:S01]  /*4910*/  FFMA.FTZ R29, R28, R160, R29 ;  /* 0x000000a01c1d7223 */ /* 0x000fe2000001001d */
[----:B0-----:R-:W-:Y:S01]  /*4920*/  @!P1 FADD.FTZ R44, R44, R71 ;  /* 0x000000472c2c9221 */ /* 0x001fe20000010000 */
[----:B------:R-:W-:Y:S01]  /*4930*/  FMUL.FTZ R71, R69, R180 ;  /* 0x000000b445477220 */ /* 0x000fe20000410000 */
[----:B---3--:R-:W-:-:S03]  /*4940*/  @!P1 FADD.FTZ R45, R45, R2 ;  /* 0x000000022d2d9221 */ /* 0x008fc60000010000 */
[----:B------:R-:W0:Y:S01]  /*4950*/  SHFL.DOWN PT, R163, R44, 0x2, 0x1f ;  /* 0x08401f002ca37f89 */ /* 0x000e2200000e0000 */
[CC--:B------:R-:W-:Y:S01]  /*4960*/  FMUL.FTZ R2, R69.reuse, R179.reuse ;  /* 0x000000b345027220 */ /* 0x0c0fe20000410000 */
[----:B-----5:R-:W-:Y:S02]  /*4970*/  @!P1 FADD.FTZ R46, R46, R155 ;  /* 0x0000009b2e2e9221 */ /* 0x020fe40000010000 */
[----:B------:R-:W3:Y:S01]  /*4980*/  SHFL.DOWN PT, R156, R45, 0x2, 0x1f ;  /* 0x08401f002d9c7f89 */ /* 0x000ee200000e0000 */
[CC--:B------:R-:W-:Y:S01]  /*4990*/  FFMA.FTZ R155, R68.reuse, R182.reuse, -R71 ;  /* 0x000000b6449b7223 */ /* 0x0c0fe20000010847 */
[----:B------:R-:W-:Y:S01]  /*49a0*/  FMUL.FTZ R71, R69, R182 ;  /* 0x000000b645477220 */ /* 0x000fe20000410000 */
[----:B-1----:R-:W-:Y:S01]  /*49b0*/  @!P1 FADD.FTZ R47, R47, R70 ;  /* 0x000000462f2f9221 */ /* 0x002fe20000010000 */
[----:B------:R-:W1:Y:S01]  /*49c0*/  SHFL.DOWN PT, R165, R46, 0x2, 0x1f ;  /* 0x08401f002ea57f89 */ /* 0x000e6200000e0000 */
[----:B------:R-:W-:Y:S01]  /*49d0*/  ISETP.GT.AND P1, PT, R79, 0x1d, PT ;  /* 0x0000001d4f00780c */ /* 0x000fe20003f24270 */
[C---:B------:R-:W-:Y:S01]  /*49e0*/  FFMA.FTZ R70, R68.reuse, R179, -R43 ;  /* 0x000000b344467223 */ /* 0x040fe2000001082b */
[----:B------:R-:W-:Y:S01]  /*49f0*/  FFMA.FTZ R71, R68, R180, R71 ;  /* 0x000000b444477223 */ /* 0x000fe20000010047 */
[----:B------:R-:W5:Y:S01]  /*4a00*/  SHFL.DOWN PT, R168, R47, 0x2, 0x1f ;  /* 0x08401f002fa87f89 */ /* 0x000f6200000e0000 */
[----:B------:R-:W-:Y:S01]  /*4a10*/  FMUL.FTZ R155, R166, R155 ;  /* 0x0000009ba69b7220 */ /* 0x000fe20000410000 */
[-C--:B------:R-:W-:Y:S01]  /*4a20*/  FFMA.FTZ R43, R40, R3.reuse, R41 ;  /* 0x00000003282b7223 */ /* 0x080fe20000010029 */
[----:B------:R-:W-:Y:S01]  /*4a30*/  FMUL.FTZ R70, R191, R70 ;  /* 0x00000046bf467220 */ /* 0x000fe20000410000 */
[----:B------:R-:W-:Y:S01]  /*4a40*/  FFMA.FTZ R2, R68, R3, R2 ;  /* 0x0000000344027223 */ /* 0x000fe20000010002 */
[C---:B------:R-:W-:Y:S01]  /*4a50*/  FMUL.FTZ R41, R69.reuse, R176 ;  /* 0x000000b045297220 */ /* 0x040fe20000410000 */
[----:B------:R-:W-:Y:S01]  /*4a60*/  FFMA.FTZ R158, R158, R71, R155 ;  /* 0x000000479e9e7223 */ /* 0x000fe2000001009b */
[----:B------:R-:W-:Y:S01]  /*4a70*/  FMUL.FTZ R3, R69, R72 ;  /* 0x0000004845037220 */ /* 0x000fe20000410000 */
[----:B------:R-:W-:Y:S01]  /*4a80*/  FFMA.FTZ R189, R189, R2, R70 ;  /* 0x00000002bdbd7223 */ /* 0x000fe20000010046 */
[----:B------:R-:W-:Y:S01]  /*4a90*/  FFMA.FTZ R41, R68, R72, -R41 ;  /* 0x0000004844297223 */ /* 0x000fe20000010829 */
[----:B------:R-:W-:Y:S01]  /*4aa0*/  FFMA.FTZ R40, R38, R176, R39 ;  /* 0x000000b026287223 */ /* 0x000fe20000010027 */
[C---:B------:R-:W-:Y:S01]  /*4ab0*/  FMUL.FTZ R39, R69.reuse, R174 ;  /* 0x000000ae45277220 */ /* 0x040fe20000410000 */
[----:B0-----:R-:W-:Y:S01]  /*4ac0*/  @!P1 FADD.FTZ R44, R44, R163 ;  /* 0x000000a32c2c9221 */ /* 0x001fe20000010000 */
[C---:B------:R-:W-:Y:S01]  /*4ad0*/  FFMA.FTZ R176, R68.reuse, R176, R3 ;  /* 0x000000b044b07223 */ /* 0x040fe20000010003 */
[-C--:B------:R-:W-:Y:S01]  /*4ae0*/  FMUL.FTZ R3, R69, R74.reuse ;  /* 0x0000004a45037220 */ /* 0x080fe20000410000 */
[----:B------:R-:W-:Y:S01]  /*4af0*/  FFMA.FTZ R2, R68, R74, -R39 ;  /* 0x0000004a44027223 */ /* 0x000fe20000010827 */
[----:B---3--:R-:W-:Y:S01]  /*4b00*/  @!P1 FADD.FTZ R45, R45, R156 ;  /* 0x0000009c2d2d9221 */ /* 0x008fe20000010000 */
[----:B------:R-:W0:Y:S01]  /*4b10*/  SHFL.DOWN PT, R71, R44, 0x4, 0x1f ;  /* 0x08801f002c477f89 */ /* 0x000e2200000e0000 */
[----:B------:R-:W-:Y:S01]  /*4b20*/  FFMA.FTZ R39, R36, R174, R37 ;  /* 0x000000ae24277223 */ /* 0x000fe20000010025 */
[-C--:B------:R-:W-:Y:S01]  /*4b30*/  FMUL.FTZ R37, R69, R159.reuse ;  /* 0x0000009f45257220 */ /* 0x080fe20000410000 */
[----:B-1----:R-:W-:Y:S01]  /*4b40*/  @!P1 FADD.FTZ R46, R46, R165 ;  /* 0x000000a52e2e9221 */ /* 0x002fe20000010000 */
[----:B------:R-:W1:Y:S01]  /*4b50*/  SHFL.DOWN PT, R70, R45, 0x4, 0x1f ;  /* 0x08801f002d467f89 */ /* 0x000e6200000e0000 */
[----:B------:R-:W-:Y:S01]  /*4b60*/  FFMA.FTZ R36, R34, R159, R35 ;  /* 0x0000009f22247223 */ /* 0x000fe20000010023 */
[----:B------:R-:W-:Y:S01]  /*4b70*/  FFMA.FTZ R37, R68, R173, -R37 ;  /* 0x000000ad44257223 */ /* 0x000fe20000010825 */
[----:B-----5:R-:W-:Y:S01]  /*4b80*/  @!P1 FADD.FTZ R47, R47, R168 ;  /* 0x000000a82f2f9221 */ /* 0x020fe20000010000 */
[----:B------:R-:W3:Y:S01]  /*4b90*/  SHFL.DOWN PT, R155, R46, 0x4, 0x1f ;  /* 0x08801f002e9b7f89 */ /* 0x000ee200000e0000 */
[----:B------:R-:W-:Y:S01]  /*4ba0*/  ISETP.GT.AND P1, PT, R79, 0x1b, PT ;  /* 0x0000001b4f00780c */ /* 0x000fe20003f24270 */
[----:B------:R-:W-:Y:S01]  /*4bb0*/  FMUL.FTZ R192, R192, R37 ;  /* 0x00000025c0c07220 */ /* 0x000fe20000410000 */
[----:B------:R-:W-:Y:S01]  /*4bc0*/  FMUL.FTZ R38, R187, R2 ;  /* 0x00000002bb267220 */ /* 0x000fe20000410000 */
[----:B------:R-:W5:Y:S01]  /*4bd0*/  SHFL.DOWN PT, R72, R47, 0x4, 0x1f ;  /* 0x08801f002f487f89 */ /* 0x000f6200000e0000 */
[----:B------:R-:W-:Y:S01]  /*4be0*/  FFMA.FTZ R2, R68, R174, R3 ;  /* 0x000000ae44027223 */ /* 0x000fe20000010003 */
[----:B------:R-:W-:Y:S01]  /*4bf0*/  FMUL.FTZ R3, R69, R173 ;  /* 0x000000ad45037220 */ /* 0x000fe20000410000 */
[----:B------:R-:W-:-:S02]  /*4c00*/  FMUL.FTZ R196, R196, R41 ;  /* 0x00000029c4c47220 */ /* 0x000fc40000410000 */
[----:B------:R-:W-:Y:S01]  /*4c10*/  FFMA.FTZ R185, R185, R2, R38 ;  /* 0x00000002b9b97223 */ /* 0x000fe20000010026 */
[C---:B------:R-:W-:Y:S01]  /*4c20*/  FMUL.FTZ R2, R69.reuse, R157 ;  /* 0x0000009d45027220 */ /* 0x040fe20000410000 */
[C---:B------:R-:W-:Y:S01]  /*4c30*/  FFMA.FTZ R38, R68.reuse, R159, R3 ;  /* 0x0000009f44267223 */ /* 0x040fe20000010003 */
[----:B------:R-:W-:Y:S01]  /*4c40*/  FMUL.FTZ R3, R69, R152 ;  /* 0x0000009845037220 */ /* 0x000fe20000410000 */
[----:B------:R-:W-:Y:S01]  /*4c50*/  FFMA.FTZ R176, R161, R176, R196 ;  /* 0x000000b0a1b07223 */ /* 0x000fe200000100c4 */
[-C--:B------:R-:W-:Y:S01]  /*4c60*/  FFMA.FTZ R2, R68, R171.reuse, -R2 ;  /* 0x000000ab44027223 */ /* 0x080fe20000010802 */
[----:B------:R-:W-:Y:S01]  /*4c70*/  FMUL.FTZ R171, R69, R171 ;  /* 0x000000ab45ab7220 */ /* 0x000fe20000410000 */
[----:B0-----:R-:W-:Y:S01]  /*4c80*/  @!P1 FADD.FTZ R44, R44, R71 ;  /* 0x000000472c2c9221 */ /* 0x001fe20000010000 */
[----:B------:R-:W-:Y:S01]  /*4c90*/  FFMA.FTZ R38, R75, R38, R192 ;  /* 0x000000264b267223 */ /* 0x000fe200000100c0 */
[----:B------:R-:W-:Y:S01]  /*4ca0*/  FMUL.FTZ R34, R183, R2 ;  /* 0x00000002b7227220 */ /* 0x000fe20000410000 */
[-C--:B------:R-:W-:Y:S01]  /*4cb0*/  FFMA.FTZ R2, R68, R157.reuse, R171 ;  /* 0x0000009d44027223 */ /* 0x080fe200000100ab */
[----:B-1----:R-:W-:Y:S01]  /*4cc0*/  @!P1 FADD.FTZ R45, R45, R70 ;  /* 0x000000462d2d9221 */ /* 0x002fe20000010000 */
[----:B------:R-:W0:Y:S01]  /*4cd0*/  SHFL.DOWN PT, R35, R44, 0x8, 0x1f ;  /* 0x09001f002c237f89 */ /* 0x000e2200000e0000 */
[----:B------:R-:W-:Y:S01]  /*4ce0*/  FFMA.FTZ R157, R32, R157, R33 ;  /* 0x0000009d209d7223 */ /* 0x000fe20000010021 */
[CC--:B------:R-:W-:Y:S01]  /*4cf0*/  FMUL.FTZ R33, R69.reuse, R164.reuse ;  /* 0x000000a445217220 */ /* 0x0c0fe20000410000 */
[----:B---3--:R-:W-:Y:S01]  /*4d00*/  @!P1 FADD.FTZ R46, R46, R155 ;  /* 0x0000009b2e2e9221 */ /* 0x008fe20000010000 */
[----:B------:R-:W1:Y:S01]  /*4d10*/  SHFL.DOWN PT, R70, R45, 0x8, 0x1f ;  /* 0x09001f002d467f89 */ /* 0x000e6200000e0000 */
[C---:B------:R-:W-:Y:S01]  /*4d20*/  FFMA.FTZ R164, R68.reuse, R164, R3 ;  /* 0x000000a444a47223 */ /* 0x040fe20000010003 */
[----:B------:R-:W-:Y:S01]  /*4d30*/  FMUL.FTZ R3, R69, R160 ;  /* 0x000000a045037220 */ /* 0x000fe20000410000 */
[----:B-----5:R-:W-:Y:S01]  /*4d40*/  @!P1 FADD.FTZ R47, R47, R72 ;  /* 0x000000482f2f9221 */ /* 0x020fe20000010000 */
[----:B------:R-:W3:Y:S01]  /*4d50*/  SHFL.DOWN PT, R37, R46, 0x8, 0x1f ;  /* 0x09001f002e257f89 */ /* 0x000ee200000e0000 */
[----:B------:R-:W-:Y:S01]  /*4d60*/  ISETP.GT.AND P1, PT, R79, 0x17, PT ;  /* 0x000000174f00780c */ /* 0x000fe20003f24270 */
[----:B------:R-:W-:Y:S01]  /*4d70*/  FMUL.FTZ R69, R69, R162 ;  /* 0x000000a245457220 */ /* 0x000fe20000410000 */
[C---:B------:R-:W-:Y:S01]  /*4d80*/  FFMA.FTZ R33, R68.reuse, R152, -R33 ;  /* 0x0000009844217223 */ /* 0x040fe20000010821 */
[----:B------:R-:W5:Y:S01]  /*4d90*/  SHFL.DOWN PT, R72, R47, 0x8, 0x1f ;  /* 0x09001f002f487f89 */ /* 0x000f6200000e0000 */
[----:B------:R-:W-:Y:S01]  /*4da0*/  FFMA.FTZ R162, R68, R162, -R3 ;  /* 0x000000a244a27223 */ /* 0x000fe20000010803 */
[----:B------:R-:W-:Y:S01]  /*4db0*/  FFMA.FTZ R181, R181, R2, R34 ;  /* 0x00000002b5b57223 */ /* 0x000fe20000010022 */
[----:B------:R-:W-:Y:S01]  /*4dc0*/  FMUL.FTZ R184, R184, R33 ;  /* 0x00000021b8b87220 */ /* 0x000fe20000410000 */
[----:B------:R-:W-:Y:S01]  /*4dd0*/  FFMA.FTZ R69, R68, R160, R69 ;  /* 0x000000a044457223 */ /* 0x000fe20000010045 */
[----:B------:R-:W-:-:S02]  /*4de0*/  FMUL.FTZ R153, R153, R162 ;  /* 0x000000a299997220 */ /* 0x000fc40000410000 */
[----:B------:R-:W-:Y:S02]  /*4df0*/  FFMA.FTZ R164, R73, R164, R184 ;  /* 0x000000a449a47223 */ /* 0x000fe400000100b8 */
[----:B------:R-:W-:Y:S01]  /*4e00*/  FFMA.FTZ R69, R154, R69, R153 ;  /* 0x000000459a457223 */ /* 0x000fe20000010099 */
        /* <DEDUP_REMOVED lines=15> */
.L_x_16768:
[----:B------:R-:W-:Y:S05]  /*4f00*/  BSYNC.RECONVERGENT B0 ;  /* 0x0000000000007941 */ /* 0x000fea0003800200 */
.L_x_16767:
        /* <DEDUP_REMOVED lines=30> */
[----:B-1-3--:R-:W1:Y:S04]  /*50f0*/  @P1 LDS.64 R2, [UR6+0x3dd0] ;  /* 0x003dd006ff021984 */ /* 0x00ae680008000a00 */
[----:B0-----:R-:W0:Y:S01]  /*5100*/  @P1 LDS.64 R28, [UR6+0x35d0] ;  /* 0x0035d006ff1c1984 */ /* 0x001e220008000a00 */
[----:B-1----:R-:W-:Y:S01]  /*5110*/  @P1 FADD.FTZ R46, R46, R2 ;  /* 0x000000022e2e1221 */ /* 0x002fe20000010000 */
[----:B------:R-:W-:Y:S01]  /*5120*/  @P1 FADD.FTZ R47, R47, R3 ;  /* 0x000000032f2f1221 */ /* 0x000fe20000010000 */
[----:B0-----:R-:W-:Y:S01]  /*5130*/  @P1 FADD.FTZ R44, R44, R28 ;  /* 0x0000001c2c2c1221 */ /* 0x001fe20000010000 */
[----:B------:R-:W-:-:S03]  /*5140*/  @P1 FADD.FTZ R45, R45, R29 ;  /* 0x0000001d2d2d1221 */ /* 0x000fc60000010000 */
[----:B------:R0:W-:Y:S04]  /*5150*/  STS.64 [UR6+0x3dd0], R46 ;  /* 0x003dd02eff007988 */ /* 0x0001e80008000a06 */
[----:B------:R0:W-:Y:S02]  /*5160*/  STS.64 [UR6+0x35d0], R44 ;  /* 0x0035d02cff007988 */ /* 0x0001e40008000a06 */
.L_x_16770:
[----:B------:R-:W-:Y:S05]  /*5170*/  BSYNC.RECONVERGENT B0 ;  /* 0x0000000000007941 */ /* 0x000fea0003800200 */
.L_x_16769:
[----:B------:R-:W-:-:S04]  /*5180*/  UIADD3 UR4, UPT, UPT, UR4, 0x1, URZ ;  /* 0x0000000104047890 */ /* 0x000fc8000fffe0ff */
[----:B------:R-:W-:-:S09]  /*5190*/  UISETP.GE.AND UP0, UPT, UR4, UR8, UPT ;  /* 0x000000080400728c */ /* 0x000fd2000bf06270 */
[----:B------:R-:W-:Y:S05]  /*51a0*/  BRA.U !UP0, `(.L_x_16771) ;  /* 0xffffffc108707547 */ /* 0x000fea000b83ffff */
.L_x_16721:
[----:B------:R-:W-:Y:S01]  /*51b0*/  BAR.SYNC.DEFER_BLOCKING 0x0 ;  /* 0x0000000000007b1d */ /* 0x000fe20000010000 */
[----:B------:R-:W-:Y:S02]  /*51c0*/  SHF.L.U32 R36, R76, 0x8, RZ ;  /* 0x000000084c247819 */ /* 0x000fe400000006ff */
[----:B------:R-:W-:Y:S02]  /*51d0*/  IADD3 R103, P1, PT, R103, -0x800, RZ ;  /* 0xfffff80067677810 */ /* 0x000fe40007f3e0ff */
[----:B------:R-:W-:-:S03]  /*51e0*/  SHF.R.S32.HI R37, RZ, 0x1f, R36 ;  /* 0x0000001fff257819 */ /* 0x000fc60000011424 */
[----:B------:R-:W1:Y:S01]  /*51f0*/  LDC.64 R4, c[0x0][0x4f8] ;  /* 0x00013e00ff047b82 */ /* 0x000e620000000a00 */
[----:B------:R-:W5:Y:S01]  /*5200*/  LDCU.64 UR4, c[0x0][0x500] ;  /* 0x0000a000ff0477ac */ /* 0x000f620008000a00 */
[----:B------:R-:W-:Y:S02]  /*5210*/  IADD3 R104, P2, PT, R104, -0x400, RZ ;  /* 0xfffffc0068687810 */ /* 0x000fe40007f5e0ff */
[----:B------:R-:W-:Y:S02]  /*5220*/  IADD3 R106, P3, PT, R106, -0x400, RZ ;  /* 0xfffffc006a6a7810 */ /* 0x000fe40007f7e0ff */
[----:B------:R-:W-:Y:S02]  /*5230*/  IADD3 R108, P4, PT, R108, -0x400, RZ ;  /* 0xfffffc006c6c7810 */ /* 0x000fe40007f9e0ff */
[----:B------:R-:W2:Y:S01]  /*5240*/  LDC.64 R6, c[0x0][0x550] ;  /* 0x00015400ff067b82 */ /* 0x000ea20000000a00 */
[----:B------:R-:W-:Y:S02]  /*5250*/  IADD3.X R102, PT, PT, R102, -0x1, RZ, P1, !PT ;  /* 0xffffffff66667810 */ /* 0x000fe40000ffe4ff */
[----:B------:R-:W-:-:S02]  /*5260*/  IADD3.X R105, PT, PT, R105, -0x1, RZ, P2, !PT ;  /* 0xffffffff69697810 */ /* 0x000fc400017fe4ff */
[----:B------:R-:W-:Y:S02]  /*5270*/  IADD3.X R107, PT, PT, R107, -0x1, RZ, P3, !PT ;  /* 0xffffffff6b6b7810 */ /* 0x000fe40001ffe4ff */
[----:B------:R-:W-:Y:S01]  /*5280*/  IADD3.X R109, PT, PT, R109, -0x1, RZ, P4, !PT ;  /* 0xffffffff6d6d7810 */ /* 0x000fe200027fe4ff */
[----:B------:R4:W-:Y:S04]  /*5290*/  STS.128 [R77], R20 ;  /* 0x000000144d007388 */ /* 0x0009e80000000c00 */
[----:B------:R-:W-:Y:S01]  /*52a0*/  STS.128 [R77+0x10], R24 ;  /* 0x000010184d007388 */ /* 0x000fe20000000c00 */
[----:B------:R-:W-:-:S03]  /*52b0*/  NOP ;  /* 0x0000000000007918 */ /* 0x000fc60000000000 */
[----:B0-----:R-:W0:Y:S01]  /*52c0*/  LDS.128 R28, [R78] ;  /* 0x000000004e1c7984 */ /* 0x001e220000000c00 */
[----:B-1-3--:R-:W-:-:S03]  /*52d0*/  IMAD.WIDE.U32 R2, R4, UR18, R36 ;  /* 0x0000001204027c25 */ /* 0x00afc6000f8e0024 */
[----:B------:R-:W1:Y:S01]  /*52e0*/  LDS.128 R32, [R78+0x200] ;  /* 0x000200004e207984 */ /* 0x000e620000000c00 */
[----:B------:R-:W-:Y:S01]  /*52f0*/  IMAD R3, R5, UR18, R3 ;  /* 0x0000001205037c24 */ /* 0x000fe2000f8e0203 */
[----:B----4-:R-:W3:Y:S01]  /*5300*/  LDC.64 R20, c[0x0][0x518] ;  /* 0x00014600ff147b82 */ /* 0x010ee20000000a00 */
[----:B-----5:R-:W-:-:S04]  /*5310*/  IMAD.WIDE.U32 R2, R125, UR4, R2 ;  /* 0x000000047d027c25 */ /* 0x020fc8000f8e0002 */
[----:B------:R-:W-:Y:S01]  /*5320*/  IMAD R0, R125, UR5, R3 ;  /* 0x000000057d007c24 */ /* 0x000fe2000f8e0203 */
[C---:B--2---:R-:W-:Y:S02]  /*5330*/  LEA R4, P0, R2.reuse, R6, 0x2 ;  /* 0x0000000602047211 */ /* 0x044fe400078010ff */
[----:B------:R-:W2:Y:S01]  /*5340*/  LDC.64 R22, c[0x0][0x560] ;  /* 0x00015800ff167b82 */ /* 0x000ea20000000a00 */
[----:B------:R-:W4:Y:S01]  /*5350*/  LDCU.64 UR4, c[0x0][0x520] ;  /* 0x0000a400ff0477ac */ /* 0x000f220008000a00 */
[----:B------:R-:W-:Y:S01]  /*5360*/  LEA.HI.X R5, R2, R7, R0, 0x2, P0 ;  /* 0x0000000702057211 */ /* 0x000fe200000f1400 */
[----:B------:R-:W-:Y:S02]  /*5370*/  FADD.FTZ R0, R115, R16 ;  /* 0x0000001073007221 */ /* 0x000fe40000010000 */
[----:B------:R-:W-:-:S04]  /*5380*/  IMAD.WIDE.U32 R2, R98, 0x10, R4 ;  /* 0x0000001062027825 */ /* 0x000fc800078e0004 */
[----:B---3--:R-:W-:-:S04]  /*5390*/  IMAD.WIDE.U32 R36, R20, UR18, R36 ;  /* 0x0000001214247c25 */ /* 0x008fc8000f8e0024 */
        /* <DEDUP_REMOVED lines=8> */
[----:B------:R-:W3:Y:S04]  /*5420*/  LDS.128 R4, [R78] ;  /* 0x000000004e047984 */ /* 0x000ee80000000c00 */
[----:B------:R-:W4:Y:S01]  /*5430*/  LDS.128 R8, [R78+0x200] ;  /* 0x000200004e087984 */ /* 0x000f220000000c00 */
        /* <DEDUP_REMOVED lines=14> */
[----:B----4-:R0:W-:Y:S01]  /*5520*/  STG.E.128 desc[UR16][R2.64+0x200], R8 ;  /* 0x0002000802007986 */ /* 0x0101e2000c101d10 */
[----:B------:R-:W-:Y:S05]  /*5530*/  @P0 BRA `(.L_x_16772) ;  /* 0xffffffb400e80947 */ /* 0x000fea000383ffff */
.L_x_16720:
        /* <DEDUP_REMOVED lines=34> */
.L_x_16774:
[----:B------:R-:W-:Y:S05]  /*5760*/  BSYNC.RECONVERGENT B0 ;  /* 0x0000000000007941 */ /* 0x000fea0003800200 */
.L_x_16773:
        /* <DEDUP_REMOVED lines=26> */
.L_x_16776:
[----:B------:R-:W-:Y:S05]  /*5910*/  BSYNC.RECONVERGENT B0 ;  /* 0x0000000000007941 */ /* 0x000fea0003800200 */
.L_x_16775:
[----:B------:R-:W-:Y:S05]  /*5920*/  @P2 EXIT ;  /* 0x000000000000294d */ /* 0x000fea0003800000 */
[----:B------:R-:W0:Y:S01]  /*5930*/  LDCU.64 UR8, c[0x0][0x4e8] ;  /* 0x00009d00ff0877ac */ /* 0x000e220008000a00 */
[----:B------:R-:W2:Y:S01]  /*5940*/  S2UR UR5, SR_CgaCtaId ;  /* 0x00000000000579c3 */ /* 0x000ea20000008800 */
[----:B------:R-:W-:Y:S01]  /*5950*/  BSSY.RECONVERGENT B0, `(.L_x_16777) ;  /* 0x0000024000007945 */ /* 0x000fe20003800200 */
[----:B------:R-:W-:Y:S01]  /*5960*/  UMOV UR4, 0x400 ;  /* 0x0000040000047882 */ /* 0x000fe20000000000 */
[----:B------:R-:W3:Y:S01]  /*5970*/  LDCU UR6, c[0x0][0x360] ;  /* 0x00006c00ff0677ac */ /* 0x000ee20008000800 */
[----:B------:R-:W4:Y:S01]  /*5980*/  LDCU.64 UR10, c[0x0][0x4b0] ;  /* 0x00009600ff0a77ac */ /* 0x000f220008000a00 */
[----:B------:R-:W1:Y:S01]  /*5990*/  LDCU.64 UR12, c[0x0][0x530] ;  /* 0x0000a600ff0c77ac */ /* 0x000e620008000a00 */
[----:B------:R-:W1:Y:S01]  /*59a0*/  LDCU.64 UR14, c[0x0][0x4f0] ;  /* 0x00009e00ff0e77ac */ /* 0x000e620008000a00 */
[C---:B0-----:R-:W-:Y:S01]  /*59b0*/  IMAD.WIDE.U32 R6, R125.reuse, UR8, RZ ;  /* 0x000000087d067c25 */ /* 0x041fe2000f8e00ff */
[----:B------:R-:W0:Y:S03]  /*59c0*/  LDCU.64 UR18, c[0x0][0x540] ;  /* 0x0000a800ff1277ac */ /* 0x000e260008000a00 */
[----:B------:R-:W-:Y:S01]  /*59d0*/  IMAD R125, R125, UR9, R7 ;  /* 0x000000097d7d7c24 */ /* 0x000fe2000f8e0207 */
[----:B-1234-:R-:W-:-:S12]  /*59e0*/  ULEA UR4, UR5, UR4, 0x18 ;  /* 0x0000000405047291 */ /* 0x01efd8000f8ec0ff */
.L_x_16778:
        /* <DEDUP_REMOVED lines=27> */
.L_x_16777:
[----:B------:R-:W-:Y:S05]  /*5ba0*/  EXIT ;  /* 0x000000000000794d */ /* 0x000fea0003800000 */
.L_x_16779:
        /* <DEDUP_REMOVED lines=13> */
.L_x_18776:


//--------------------- .text._Z25selective_scan_bwd_kernelI32Selective_Scan_bwd_kernel_traitsILi32ELi8ELb1ELb1ELb0ELb0ELb1EfN3c107complexIfEEEEv12SSMParamsBwd --------------------------
	.section	.text._Z25selective_scan_bwd_kernelI32Selective_Scan_bwd_kernel_traitsILi32ELi8ELb1ELb1ELb0ELb0ELb1EfN3c107complexIfEEEEv12SSMParamsBwd,"ax",@progbits
	.align	128
        .global         _Z25selective_scan_bwd_kernelI32Selective_Scan_bwd_kernel_traitsILi32ELi8ELb1ELb1ELb0ELb0ELb1EfN3c107complexIfEEEEv12SSMParamsBwd
        .type           _Z25selective_scan_bwd_kernelI32Selective_Scan_bwd_kernel_traitsILi32ELi8ELb1ELb1ELb0ELb0ELb1EfN3c107complexIfEEEEv12SSMParamsBwd,@function
        .size           _Z25selective_scan_bwd_kernelI32Selective_Scan_bwd_kernel_traitsILi32ELi8ELb1ELb1ELb0ELb0ELb1EfN3c107complexIfEEEEv12SSMParamsBwd,(.L_x_18777 - _Z25selective_scan_bwd_kernelI32Selective_Scan_bwd_kernel_traitsILi32ELi8ELb1ELb1ELb0ELb0ELb1EfN3c107complexIfEEEEv12SSMParamsBwd)
        .other          _Z25selective_scan_bwd_kernelI32Selective_Scan_bwd_kernel_traitsILi32ELi8ELb1ELb1ELb0ELb0ELb1EfN3c107complexIfEEEEv12SSMParamsBwd,@"STO_CUDA_ENTRY STV_DEFAULT"
_Z25selective_scan_bwd_kernelI32Selective_Scan_bwd_kernel_traitsILi32ELi8ELb1ELb1ELb0ELb0ELb1EfN3c107complexIfEEEEv12SSMParamsBwd:
.text._Z25selective_scan_bwd_kernelI32Selective_Scan_bwd_kernel_traitsILi32ELi8ELb1ELb1ELb0ELb0ELb1EfN3c107complexIfEEEEv12SSMParamsBwd:
[----:B------:R-:W-:Y:S08]  /*0000*/  LDC R1, c[0x0][0x37c] ;  /* 0x0000df00ff017b82 */ /* 0x000ff00000000800 */
[----:B------:R-:W0:Y:S01]  /*0010*/  LDC R2, c[0x0][0x398] ;  /* 0x0000e600ff027b82 */ /* 0x000e220000000800 */
[----:B------:R-:W1:Y:S01]  /*0020*/  S2R R3, SR_CTAID.Y ;  /* 0x0000000000037919 */ /* 0x000e620000002600 */
[----:B------:R-:W2:Y:S01]  /*0030*/  LDCU.64 UR16, c[0x0][0x358] ;  /* 0x00006b00ff1077ac */ /* 0x000ea20008000a00 */
[----:B------:R-:W-:Y:S01]  /*0040*/  CS2R R72, SRZ ;  /* 0x0000000000487805 */ /* 0x000fe2000001ff00 */
[----:B------:R-:W3:Y:S04]  /*0050*/  LDCU.128 UR8, c[0x0][0x3f0] ;  /* 0x00007e00ff0877ac */ /* 0x000ee80008000c00 */
        /* <DEDUP_REMOVED lines=41> */
[----:B------:R-:W-:Y:S01]  /*02f0*/  LOP3.LUT R0, R3, R2, RZ, 0x3c, !PT ;  /* 0x0000000203007212 */ /* 0x000fe200078e3cff */
[----:B------:R-:W2:Y:S01]  /*0300*/  LDC.64 R10, c[0x0][0x4c0] ;  /* 0x00013000ff0a7b82 */ /* 0x000ea20000000a00 */
[----:B------:R-:W-:Y:S02]  /*0310*/  @!P1 IADD3 R9, PT, PT, R9, 0x1, RZ ;  /* 0x0000000109099810 */ /* 0x000fe40007ffe0ff */
[----:B------:R-:W-:Y:S02]  /*0320*/  ISETP.GE.AND P2, PT, R0, RZ, PT ;  /* 0x000000ff0000720c */ /* 0x000fe40003f46270 */
[----:B------:R-:W-:Y:S01]  /*0330*/  ISETP.NE.AND P1, PT, R2, RZ, PT ;  /* 0x000000ff0200720c */ /* 0x000fe20003f25270 */
[----:B------:R-:W-:-:S04]  /*0340*/  UIMAD.WIDE.U32 UR4, UR18, UR8, URZ ;  /* 0x00000008120472a5 */ /* 0x000fc8000f8e00ff */
[----:B------:R-:W-:Y:S01]  /*0350*/  @P0 IADD3 R9, PT, PT, R9, 0x1, RZ ;  /* 0x0000000109090810 */ /* 0x000fe20007ffe0ff */
[----:B------:R-:W-:Y:S01]  /*0360*/  UIMAD UR6, UR18, UR9, UR5 ;  /* 0x00000009120672a4 */ /* 0x000fe2000f8e0205 */
[----:B---3--:R-:W-:Y:S02]  /*0370*/  ISETP.NE.U32.AND P0, PT, R6, RZ, PT ;  /* 0x000000ff0600720c */ /* 0x008fe40003f05070 */
[----:B------:R-:W-:Y:S02]  /*0380*/  MOV R15, R9 ;  /* 0x00000009000f7202 */ /* 0x000fe40000000f00 */
[----:B------:R-:W-:Y:S02]  /*0390*/  MOV R4, UR4 ;  /* 0x0000000400047c02 */ /* 0x000fe40008000f00 */
[----:B------:R-:W-:Y:S01]  /*03a0*/  MOV R5, UR5 ;  /* 0x0000000500057c02 */ /* 0x000fe20008000f00 */
[----:B------:R-:W-:Y:S01]  /*03b0*/  UIMAD.WIDE.U32 UR4, UR18, UR12, URZ ;  /* 0x0000000c120472a5 */ /* 0x000fe2000f8e00ff */
[----:B------:R-:W-:-:S02]  /*03c0*/  ISETP.NE.AND.EX P0, PT, R7, RZ, PT, P0 ;  /* 0x000000ff0700720c */ /* 0x000fc40003f05300 */
[----:B------:R-:W-:Y:S02]  /*03d0*/  @!P2 IADD3 R15, PT, PT, -R15, RZ, RZ ;  /* 0x000000ff0f0fa210 */ /* 0x000fe40007ffe1ff */
[----:B------:R-:W-:Y:S02]  /*03e0*/  @!P1 LOP3.LUT R15, RZ, R2, RZ, 0x33, !PT ;  /* 0x00000002ff0f9212 */ /* 0x000fe400078e33ff */
[----:B------:R-:W-:Y:S01]  /*03f0*/  MOV R5, UR6 ;  /* 0x0000000600057c02 */ /* 0x000fe20008000f00 */
[----:B------:R-:W-:Y:S01]  /*0400*/  UIMAD UR6, UR18, UR13, UR5 ;  /* 0x0000000d120672a4 */ /* 0x000fe2000f8e0205 */
[----:B------:R-:W-:Y:S02]  /*0410*/  SHF.R.S32.HI R13, RZ, 0x1f, R15 ;  /* 0x0000001fff0d7819 */ /* 0x000fe4000001140f */
[----:B------:R-:W-:Y:S02]  /*0420*/  MOV R7, UR5 ;  /* 0x0000000500077c02 */ /* 0x000fe40008000f00 */
[----:B------:R-:W-:Y:S01]  /*0430*/  MOV R6, UR4 ;  /* 0x0000000400067c02 */ /* 0x000fe20008000f00 */
[-C--:B--2---:R-:W-:Y:S01]  /*0440*/  IMAD R0, R13, R10.reuse, RZ ;  /* 0x0000000a0d007224 */ /* 0x084fe200078e02ff */
[----:B------:R-:W-:Y:S01]  /*0450*/  MOV R7, UR6 ;  /* 0x0000000600077c02 */ /* 0x000fe20008000f00 */
[----:B------:R-:W2:Y:S01]  /*0460*/  @P0 LDC R2, c[0x0][0x384] ;  /* 0x0000e100ff020b82 */ /* 0x000ea20000000800 */
[----:B------:R-:W-:-:S02]  /*0470*/  IMAD.WIDE.U32 R8, R15, R10, RZ ;  /* 0x0000000a0f087225 */ /* 0x000fc400078e00ff */
[----:B------:R-:W3:Y:S02]  /*0480*/  LDCU.64 UR6, c[0x0][0x498] ;  /* 0x00009300ff0677ac */ /* 0x000ee40008000a00 */
[----:B------:R-:W-:Y:S02]  /*0490*/  IMAD R11, R15, R11, R0 ;  /* 0x0000000b0f0b7224 */ /* 0x000fe400078e0200 */
[----:B------:R-:W-:Y:S01]  /*04a0*/  IMAD.WIDE.U32 R6, R3, UR14, R6 ;  /* 0x0000000e03067c25 */ /* 0x000fe2000f8e0006 */
[----:B------:R-:W-:Y:S02]  /*04b0*/  MOV R10, R8 ;  /* 0x00000008000a7202 */ /* 0x000fe40000000f00 */
[----:B------:R-:W-:Y:S01]  /*04c0*/  IADD3 R11, PT, PT, R9, R11, RZ ;  /* 0x0000000b090b7210 */ /* 0x000fe20007ffe0ff */
[----:B------:R-:W-:Y:S02]  /*04d0*/  IMAD R87, R3, UR15, R7 ;  /* 0x0000000f03577c24 */ /* 0x000fe4000f8e0207 */
[----:B------:R-:W-:Y:S01]  /*04e0*/  IMAD.WIDE.U32 R8, R18, UR18, RZ ;  /* 0x0000001212087c25 */ /* 0x000fe2000f8e00ff */
[----:B------:R-:W0:Y:S01]  /*04f0*/  @P0 LDC R7, c[0x0][0x38c] ;  /* 0x0000e300ff070b82 */ /* 0x000e220000000800 */
[----:B------:R-:W-:-:S02]  /*0500*/  SHF.R.U32.HI R0, RZ, 0x1, R23 ;  /* 0x00000001ff007819 */ /* 0x000fc40000011617 */
[----:B------:R-:W-:-:S04]  /*0510*/  IMAD.WIDE.U32 R4, R3, UR10, R4 ;  /* 0x0000000a03047c25 */ /* 0x000fc8000f8e0004 */
[----:B------:R-:W-:Y:S02]  /*0520*/  IMAD R9, R19, UR18, R9 ;  /* 0x0000001213097c24 */ /* 0x000fe4000f8e0209 */
[----:B------:R-:W-:Y:S01]  /*0530*/  IMAD R75, R0, UR18, RZ ;  /* 0x00000012004b7c24 */ /* 0x000fe2000f8e02ff */
[----:B------:R-:W4:Y:S01]  /*0540*/  LDC.64 R18, c[0x0][0x448] ;  /* 0x00011200ff127b82 */ /* 0x000f220000000a00 */
[----:B------:R-:W-:Y:S01]  /*0550*/  IMAD R17, R3, UR11, R5 ;  /* 0x0000000b03117c24 */ /* 0x000fe2000f8e0205 */
[----:B------:R-:W-:Y:S01]  /*0560*/  SHF.R.U64 R5, R22, 0x1, R23 ;  /* 0x0000000116057819 */ /* 0x000fe20000001217 */
[-C--:B-1----:R-:W-:Y:S02]  /*0570*/  IMAD R0, R13, R20.reuse, RZ ;  /* 0x000000140d007224 */ /* 0x082fe400078e02ff */
[----:B------:R-:W-:-:S03]  /*0580*/  IMAD.WIDE.U32 R12, R15, R20, R8 ;  /* 0x000000140f0c7225 */ /* 0x000fc600078e0008 */
[----:B------:R-:W1:Y:S01]  /*0590*/  @P0 LDC.64 R8, c[0x0][0x480] ;  /* 0x00012000ff080b82 */ /* 0x000e620000000a00 */
[----:B------:R-:W-:Y:S01]  /*05a0*/  IMAD.WIDE.U32 R10, R5, UR18, R10 ;  /* 0x00000012050a7c25 */ /* 0x000fe2000f8e000a */
[----:B---3--:R-:W-:Y:S01]  /*05b0*/  UIMAD.WIDE.U32 UR4, UR18, UR6, URZ ;  /* 0x00000006120472a5 */ /* 0x008fe2000f8e00ff */
[----:B------:R-:W-:Y:S02]  /*05c0*/  LEA R5, R27, 0xfffffe00, 0x9 ;  /* 0xfffffe001b057811 */ /* 0x000fe400078e48ff */
[----:B------:R-:W-:Y:S02]  /*05d0*/  IMAD R15, R15, R21, R0 ;  /* 0x000000150f0f7224 */ /* 0x000fe400078e0200 */
[----:B--2---:R-:W-:Y:S01]  /*05e0*/  @P0 IMAD R0, R2, UR18, R3 ;  /* 0x0000001202000c24 */ /* 0x004fe2000f8e0203 */
[----:B------:R-:W-:Y:S01]  /*05f0*/  IADD3 R75, PT, PT, R11, R75, RZ ;  /* 0x0000004b0b4b7210 */ /* 0x000fe20007ffe0ff */
[----:B------:R-:W-:Y:S01]  /*0600*/  UIMAD UR5, UR18, UR7, UR5 ;  /* 0x00000007120572a4 */ /* 0x000fe2000f8e0205 */
[----:B------:R-:W-:Y:S01]  /*0610*/  LEA R74, P1, R10, R24, 0x3 ;  /* 0x000000180a4a7211 */ /* 0x000fe200078218ff */
[----:B------:R-:W-:Y:S01]  /*0620*/  @P0 IMAD R0, R0, R27, RZ ;  /* 0x0000001b00000224 */ /* 0x000fe200078e02ff */
[----:B------:R-:W-:-:S02]  /*0630*/  LEA R11, R27, 0xffffff00, 0x8 ;  /* 0xffffff001b0b7811 */ /* 0x000fc400078e40ff */
[----:B------:R-:W-:Y:S02]  /*0640*/  IADD3 R86, PT, PT, R13, R15, RZ ;  /* 0x0000000f0d567210 */ /* 0x000fe40007ffe0ff */
[----:B------:R-:W-:Y:S01]  /*0650*/  IADD3 R12, P4, PT, R5, R12, RZ ;  /* 0x0000000c050c7210 */ /* 0x000fe20007f9e0ff */
[----:B0-----:R-:W-:Y:S01]  /*0660*/  @P0 IMAD R7, R0, R7, RZ ;  /* 0x0000000700070224 */ /* 0x001fe200078e02ff */
[----:B------:R-:W-:Y:S02]  /*0670*/  LEA.HI.X R75, R10, R25, R75, 0x3, P1 ;  /* 0x000000190a4b7211 */ /* 0x000fe400008f1c4b */
[----:B------:R-:W-:Y:S02]  /*0680*/  ISETP.GE.AND P1, PT, R27, 0x1, PT ;  /* 0x000000011b00780c */ /* 0x000fe40003f26270 */
[----:B------:R-:W-:Y:S02]  /*0690*/  IADD3 R85, P2, PT, R11, R4, RZ ;  /* 0x000000040b557210 */ /* 0x000fe40007f5e0ff */
[----:B------:R-:W-:Y:S01]  /*06a0*/  LEA.HI.X.SX32 R86, R5, R86, 0x1, P4 ;  /* 0x0000005605567211 */ /* 0x000fe200020f0eff */
[----:B------:R-:W-:Y:S01]  /*06b0*/  IMAD.WIDE.U32 R4, R3, R88, UR4 ;  /* 0x0000000403047e25 */ /* 0x000fe2000f8e0058 */
[----:B------:R-:W-:-:S02]  /*06c0*/  SHF.R.S32.HI R0, RZ, 0x1f, R11 ;  /* 0x0000001fff007819 */ /* 0x000fc4000001140b */
[----:B------:R-:W-:Y:S01]  /*06d0*/  IADD3 R6, P3, PT, R11, R6, RZ ;  /* 0x000000060b067210 */ /* 0x000fe20007f7e0ff */
[----:B------:R-:W-:Y:S01]  /*06e0*/  IMAD R89, R3, R89, R5 ;  /* 0x0000005903597224 */ /* 0x000fe200078e0205 */
[C---:B------:R-:W-:Y:S02]  /*06f0*/  IADD3.X R2, PT, PT, R0.reuse, R17, RZ, P2, !PT ;  /* 0x0000001100027210 */ /* 0x040fe400017fe4ff */
[----:B----4-:R-:W-:Y:S02]  /*0700*/  LEA R78, P2, R85, R78, 0x2 ;  /* 0x0000004e554e7211 */ /* 0x010fe400078410ff */
[----:B------:R-:W-:Y:S02]  /*0710*/  CS2R R56, SRZ ;  /* 0x0000000000387805 */ /* 0x000fe4000001ff00 */
[----:B------:R-:W-:Y:S01]  /*0720*/  IADD3 R4, P4, PT, R11, R4, RZ ;  /* 0x000000040b047210 */ /* 0x000fe20007f9e0ff */
[----:B-1----:R-:W-:Y:S01]  /*0730*/  @P0 IMAD.WIDE R56, R7, 0x10, R8 ;  /* 0x0000001007380825 */ /* 0x002fe200078e0208 */
[----:B------:R-:W-:-:S02]  /*0740*/  IADD3.X R87, PT, PT, R0, R87, RZ, P3, !PT ;  /* 0x0000005700577210 */ /* 0x000fc40001ffe4ff */
[----:B------:R-:W-:Y:S01]  /*0750*/  LEA.HI.X R85, R85, R79, R2, 0x2, P2 ;  /* 0x0000004f55557211 */ /* 0x000fe200010f1402 */
[C---:B------:R-:W-:Y:S01]  /*0760*/  IMAD.WIDE.U32 R54, R3.reuse, R76, RZ ;  /* 0x0000004c03367225 */ /* 0x040fe200078e00ff */
        /* <DEDUP_REMOVED lines=87> */
.L_x_16833:
[----:B------:R-:W-:Y:S01]  /*0ce0*/  BAR.SYNC.DEFER_BLOCKING 0x0 ;  /* 0x0000000000007b1d */ /* 0x000fe20000010000 */
[----:B0-----:R-:W-:Y:S02]  /*0cf0*/  MOV R4, R78 ;  /* 0x0000004e00047202 */ /* 0x001fe40000000f00 */
[----:B------:R-:W-:-:S05]  /*0d00*/  MOV R5, R85 ;  /* 0x0000005500057202 */ /* 0x000fca0000000f00 */
[----:B------:R-:W0:Y:S01]  /*0d10*/  S2UR UR5, SR_CgaCtaId ;  /* 0x00000000000579c3 */ /* 0x000e220000008800 */
[----:B------:R-:W1:Y:S01]  /*0d20*/  S2R R111, SR_LANEID ;  /* 0x00000000006f7919 */ /* 0x000e620000000000 */
[----:B------:R-:W-:Y:S01]  /*0d30*/  IMAD.WIDE.U32 R4, R92, 0x10, R4 ;  /* 0x000000105c047825 */ /* 0x000fe200078e0004 */
[----:B------:R-:W-:-:S05]  /*0d40*/  UMOV UR4, 0x400 ;  /* 0x0000040000047882 */ /* 0x000fca0000000000 */
[----:B------:R-:W2:Y:S01]  /*0d50*/  LDC.64 R40, c[0x0][0x410] ;  /* 0x00010400ff287b82 */ /* 0x000ea20000000a00 */
[----:B------:R-:W-:-:S07]  /*0d60*/  IADD3 R113, PT, PT, R88, -0x1, RZ ;  /* 0xffffffff58717810 */ /* 0x000fce0007ffe0ff */
[----:B------:R-:W3:Y:S01]  /*0d70*/  LDC.64 R42, c[0x0][0x418] ;  /* 0x00010600ff2a7b82 */ /* 0x000ee20000000a00 */
[----:B------:R-:W-:Y:S01]  /*0d80*/  HFMA2 R49, -RZ, RZ, 0, 0 ;  /* 0x00000000ff317431 */ /* 0x000fe200000001ff */
[----:B------:R-:W4:Y:S01]  /*0d90*/  LDG.E.128 R12, desc[UR16][R4.64] ;  /* 0x00000010040c7981 */ /* 0x000f22000c1e1d00 */
[----:B------:R-:W3:Y:S03]  /*0da0*/  LDCU.64 UR6, c[0x0][0x490] ;  /* 0x00009200ff0677ac */ /* 0x000ee60008000a00 */
[----:B------:R1:W2:Y:S01]  /*0db0*/  LDG.E.128 R20, desc[UR16][R4.64+0x200] ;  /* 0x0002001004147981 */ /* 0x0002a2000c1e1d00 */
[----:B0-----:R-:W-:Y:S01]  /*0dc0*/  ULEA UR4, UR5, UR4, 0x18 ;  /* 0x0000000405047291 */ /* 0x001fe2000f8ec0ff */
[----:B------:R-:W0:Y:S01]  /*0dd0*/  LDC.64 R58, c[0x0][0x428] ;  /* 0x00010a00ff3a7b82 */ /* 0x000e220000000a00 */
[----:B-1----:R-:W-:-:S07]  /*0de0*/  MOV R4, R80 ;  /* 0x0000005000047202 */ /* 0x002fce0000000f00 */
[----:B------:R-:W1:Y:S01]  /*0df0*/  LDC.64 R60, c[0x0][0x478] ;  /* 0x00011e00ff3c7b82 */ /* 0x000e620000000a00 */
[C---:B------:R-:W-:Y:S01]  /*0e00*/  LEA R112, R111.reuse, UR4, 0x4 ;  /* 0x000000046f707c11 */ /* 0x040fe2000f8e20ff */
[----:B------:R-:W1:Y:S01]  /*0e10*/  LDCU.64 UR4, c[0x0][0x510] ;  /* 0x0000a200ff0477ac */ /* 0x000e620008000a00 */
[----:B------:R-:W-:Y:S02]  /*0e20*/  MOV R5, R87 ;  /* 0x0000005700057202 */ /* 0x000fe40000000f00 */
[----:B------:R-:W-:Y:S01]  /*0e30*/  LEA R114, R111, R112, 0x4 ;  /* 0x000000706f727211 */ /* 0x000fe200078e20ff */
[----:B------:R-:W-:Y:S02]  /*0e40*/  IMAD.WIDE.U32 R16, R92, 0x10, R4 ;  /* 0x000000105c107825 */ /* 0x000fe400078e0004 */
[----:B------:R-:W1:Y:S08]  /*0e50*/  LDC.64 R122, c[0x0][0x508] ;  /* 0x00014200ff7a7b82 */ /* 0x000e700000000a00 */
[----:B------:R-:W1:Y:S01]  /*0e60*/  LDC.64 R132, c[0x0][0x558] ;  /* 0x00015600ff847b82 */ /* 0x000e620000000a00 */
[----:B----4-:R4:W-:Y:S04]  /*0e70*/  STS.128 [R112], R12 ;  /* 0x0000000c70007388 */ /* 0x0109e80000000c00 */
[----:B--2---:R-:W-:Y:S01]  /*0e80*/  STS.128 [R112+0x200], R20 ;  /* 0x0002001470007388 */ /* 0x004fe20000000c00 */
[----:B------:R-:W-:-:S03]  /*0e90*/  NOP ;  /* 0x0000000000007918 */ /* 0x000fc60000000000 */
[----:B------:R-:W-:Y:S04]  /*0ea0*/  LDS.128 R4, [R114] ;  /* 0x0000000072047984 */ /* 0x000fe80000000c00 */
[----:B------:R-:W-:Y:S01]  /*0eb0*/  LDS.128 R8, [R114+0x10] ;  /* 0x0000100072087984 */ /* 0x000fe20000000c00 */
[----:B------:R-:W-:Y:S06]  /*0ec0*/  BAR.SYNC.DEFER_BLOCKING 0x0 ;  /* 0x0000000000007b1d */ /* 0x000fec0000010000 */
[----:B------:R-:W2:Y:S04]  /*0ed0*/  LDG.E.128 R28, desc[UR16][R16.64] ;  /* 0x00000010101c7981 */ /* 0x000ea8000c1e1d00 */
[----:B------:R-:W3:Y:S01]  /*0ee0*/  LDG.E.128 R32, desc[UR16][R16.64+0x200] ;  /* 0x0002001010207981 */ /* 0x000ee2000c1e1d00 */
[----:B----4-:R-:W-:-:S02]  /*0ef0*/  MOV R12, R82 ;  /* 0x00000052000c7202 */ /* 0x010fc40000000f00 */
[----:B------:R-:W-:-:S03]  /*0f00*/  MOV R13, R89 ;  /* 0x00000059000d7202 */ /* 0x000fc60000000f00 */
[----:B------:R-:W-:Y:S01]  /*0f10*/  IMAD.WIDE.U32 R18, R92, 0x10, R12 ;  /* 0x000000105c127825 */ /* 0x000fe200078e000c */
[----:B--2---:R2:W-:Y:S04]  /*0f20*/  STS.128 [R112], R28 ;  /* 0x0000001c70007388 */ /* 0x0045e80000000c00 */
[----:B---3--:R-:W-:Y:S01]  /*0f30*/  STS.128 [R112+0x200], R32 ;  /* 0x0002002070007388 */ /* 0x008fe20000000c00 */
[----:B------:R-:W-:-:S03]  /*0f40*/  NOP ;  /* 0x0000000000007918 */ /* 0x000fc60000000000 */
[----:B------:R-:W3:Y:S04]  /*0f50*/  LDS.128 R20, [R114] ;  /* 0x0000000072147984 */ /* 0x000ee80000000c00 */
[----:B------:R-:W-:Y:S01]  /*0f60*/  LDS.128 R24, [R114+0x10] ;  /* 0x0000100072187984 */ /* 0x000fe20000000c00 */
[----:B--2---:R-:W2:Y:S08]  /*0f70*/  LDC.64 R28, c[0x0][0x488] ;  /* 0x00012200ff1c7b82 */ /* 0x004eb00000000a00 */
[----:B------:R-:W-:Y:S06]  /*0f80*/  BAR.SYNC.DEFER_BLOCKING 0x0 ;  /* 0x0000000000007b1d */ /* 0x000fec0000010000 */
[----:B------:R-:W4:Y:S04]  /*0f90*/  LDG.E.128 R12, desc[UR16][R18.64] ;  /* 0x00000010120c7981 */ /* 0x000f28000c1e1d00 */
[----:B------:R-:W3:Y:S01]  /*0fa0*/  LDG.E.128 R36, desc[UR16][R18.64+0x200] ;  /* 0x0002001012247981 */ /* 0x000ee2000c1e1d00 */
[----:B------:R-:W-:-:S05]  /*0fb0*/  SHF.L.U32 R48, R113, 0x8, RZ ;  /* 0x0000000871307819 */ /* 0x000fca00000006ff */
[----:B------:R-:W-:-:S04]  /*0fc0*/  IMAD.WIDE.U32 R16, R40, UR18, R48 ;  /* 0x0000001228107c25 */ /* 0x000fc8000f8e0030 */
[----:B------:R-:W-:Y:S02]  /*0fd0*/  IMAD R17, R41, UR18, R17 ;  /* 0x0000001229117c24 */ /* 0x000fe4000f8e0211 */
[----:B------:R-:W-:-:S04]  /*0fe0*/  IMAD.WIDE.U32 R16, R3, R42, R16 ;  /* 0x0000002a03107225 */ /* 0x000fc800078e0010 */
[----:B------:R-:W-:Y:S01]  /*0ff0*/  IMAD R0, R3, R43, R17 ;  /* 0x0000002b03007224 */ /* 0x000fe200078e0211 */
[C---:B--2---:R-:W-:Y:S01]  /*1000*/  LEA R40, P0, R16.reuse, R28, 0x2 ;  /* 0x0000001c10287211 */ /* 0x044fe200078010ff */
[----:B------:R-:W2:Y:S03]  /*1010*/  LDC.64 R42, c[0x0][0x420] ;  /* 0x00010800ff2a7b82 */ /* 0x000ea60000000a00 */
[----:B------:R-:W-:-:S03]  /*1020*/  LEA.HI.X R41, R16, R29, R0, 0x2, P0 ;  /* 0x0000001d10297211 */ /* 0x000fc600000f1400 */
[----:B------:R-:W-:Y:S01]  /*1030*/  IMAD.WIDE.U32 R40, R92, 0x10, R40 ;  /* 0x000000105c287825 */ /* 0x000fe200078e0028 */
[----:B----4-:R2:W-:Y:S04]  /*1040*/  STS.128 [R112], R12 ;  /* 0x0000000c70007388 */ /* 0x0105e80000000c00 */
[----:B---3--:R-:W-:Y:S01]  /*1050*/  STS.128 [R112+0x200], R36 ;  /* 0x0002002470007388 */ /* 0x008fe20000000c00 */
[----:B------:R-:W-:-:S03]  /*1060*/  NOP ;  /* 0x0000000000007918 */ /* 0x000fc60000000000 */
[----:B------:R-:W-:Y:S04]  /*1070*/  LDS.128 R28, [R114] ;  /* 0x00000000721c7984 */ /* 0x000fe80000000c00 */
[----:B------:R-:W-:Y:S01]  /*1080*/  LDS.128 R32, [R114+0x10] ;  /* 0x0000100072207984 */ /* 0x000fe20000000c00 */
[----:B------:R-:W-:Y:S06]  /*1090*/  BAR.SYNC.DEFER_BLOCKING 0x0 ;  /* 0x0000000000007b1d */ /* 0x000fec0000010000 */
[----:B------:R-:W3:Y:S04]  /*10a0*/  LDG.E.128 R16, desc[UR16][R40.64] ;  /* 0x0000001028107981 */ /* 0x000ee8000c1e1d00 */
[----:B------:R-:W4:Y:S01]  /*10b0*/  LDG.E.128 R44, desc[UR16][R40.64+0x200] ;  /* 0x00020010282c7981 */ /* 0x000f22000c1e1d00 */
[----:B--2---:R-:W-:-:S04]  /*10c0*/  IMAD.WIDE.U32 R12, R42, UR18, R48 ;  /* 0x000000122a0c7c25 */ /* 0x004fc8000f8e0030 */
[----:B------:R-:W-:Y:S02]  /*10d0*/  IMAD R13, R43, UR18, R13 ;  /* 0x000000122b0d7c24 */ /* 0x000fe4000f8e020d */
[----:B0-----:R-:W-:-:S04]  /*10e0*/  IMAD.WIDE.U32 R12, R3, R58, R12 ;  /* 0x0000003a030c7225 */ /* 0x001fc800078e000c */
[----:B------:R-:W-:Y:S01]  /*10f0*/  IMAD R0, R3, R59, R13 ;  /* 0x0000003b03007224 */ /* 0x000fe200078e020d */
[----:B-1----:R-:W-:-:S04]  /*1100*/  LEA R58, P0, R12, R60, 0x2 ;  /* 0x0000003c0c3a7211 */ /* 0x002fc800078010ff */
[----:B------:R-:W-:-:S03]  /*1110*/  LEA.HI.X R59, R12, R61, R0, 0x2, P0 ;  /* 0x0000003d0c3b7211 */ /* 0x000fc600000f1400 */
[----:B------:R-:W-:Y:S01]  /*1120*/  IMAD.WIDE.U32 R58, R92, 0x10, R58 ;  /* 0x000000105c3a7825 */ /* 0x000fe200078e003a */
[----:B---3--:R-:W-:Y:S04]  /*1130*/  STS.128 [R112], R16 ;  /* 0x0000001070007388 */ /* 0x008fe80000000c00 */
[----:B----4-:R-:W-:Y:S01]  /*1140*/  STS.128 [R112+0x200], R44 ;  /* 0x0002002c70007388 */ /* 0x010fe20000000c00 */
[----:B------:R-:W-:-:S03]  /*1150*/  NOP ;  /* 0x0000000000007918 */ /* 0x000fc60000000000 */
[----:B------:R-:W0:Y:S04]  /*1160*/  LDS.128 R36, [R114] ;  /* 0x0000000072247984 */ /* 0x000e280000000c00 */
[----:B------:R-:W1:Y:S01]  /*1170*/  LDS.128 R40, [R114+0x10] ;  /* 0x0000100072287984 */ /* 0x000e620000000c00 */
[----:B------:R-:W-:Y:S06]  /*1180*/  BAR.SYNC.DEFER_BLOCKING 0x0 ;  /* 0x0000000000007b1d */ /* 0x000fec0000010000 */
[----:B------:R-:W2:Y:S04]  /*1190*/  LDG.E.128 R12, desc[UR16][R58.64] ;  /* 0x000000103a0c7981 */ /* 0x000ea8000c1e1d00 */
[----:B------:R3:W4:Y:S01]  /*11a0*/  LDG.E.128 R60, desc[UR16][R58.64+0x200] ;  /* 0x000200103a3c7981 */ /* 0x000722000c1e1d00 */
[--C-:B-----5:R-:W-:Y:S01]  /*11b0*/  FADD.FTZ R125, R20, R73.reuse ;  /* 0x00000049147d7221 */ /* 0x120fe20000010000 */
[----:B------:R-:W-:Y:S01]  /*11c0*/  FADD.FTZ R124, R21, R73 ;  /* 0x00000049157c7221 */ /* 0x000fe20000010000 */
[----:B------:R-:W-:-:S04]  /*11d0*/  IMAD.WIDE.U32 R20, R122, UR18, R48 ;  /* 0x000000127a147c25 */ /* 0x000fc8000f8e0030 */
[----:B0-----:R-:W-:Y:S01]  /*11e0*/  FMUL.FTZ R16, R38, -1.4426950216293334961 ;  /* 0xbfb8aa3b26107820 */ /* 0x001fe20000410000 */
[----:B------:R-:W-:Y:S01]  /*11f0*/  FMUL.FTZ R17, R39, -1.4426950216293334961 ;  /* 0xbfb8aa3b27117820 */ /* 0x000fe20000410000 */
[----:B------:R-:W-:Y:S01]  /*1200*/  FMUL.FTZ R0, R36, -1.4426950216293334961 ;  /* 0xbfb8aa3b24007820 */ /* 0x000fe20000410000 */
[----:B------:R-:W-:Y:S01]  /*1210*/  FMUL.FTZ R2, R37, -1.4426950216293334961 ;  /* 0xbfb8aa3b25027820 */ /* 0x000fe20000410000 */
[----:B-1----:R-:W-:Y:S01]  /*1220*/  FMUL.FTZ R18, R40, -1.4426950216293334961 ;  /* 0xbfb8aa3b28127820 */ /* 0x002fe20000410000 */
[----:B------:R-:W0:Y:S01]  /*1230*/  MUFU.EX2 R44, R16 ;  /* 0x00000010002c7308 */ /* 0x000e220000000800 */
[----:B---3--:R-:W-:Y:S01]  /*1240*/  FMUL.FTZ R58, R42, -1.4426950216293334961 ;  /* 0xbfb8aa3b2a3a7820 */ /* 0x008fe20000410000 */
[----:B------:R-:W-:Y:S01]  /*1250*/  FMUL.FTZ R66, R43, -1.4426950216293334961 ;  /* 0xbfb8aa3b2b427820 */ /* 0x000fe20000410000 */
[----:B------:R-:W-:Y:S01]  /*1260*/  FMUL.FTZ R46, R41, -1.4426950216293334961 ;  /* 0xbfb8aa3b292e7820 */ /* 0x000fe20000410000 */
[----:B------:R-:W-:Y:S01]  /*1270*/  MUFU.EX2 R45, R17 ;  /* 0x00000011002d7308 */ /* 0x000fe20000000800 */
[----:B------:R-:W-:-:S02]  /*1280*/  IMAD R21, R123, UR18, R21 ;  /* 0x000000127b157c24 */ /* 0x000fc4000f8e0215 */
[--C-:B------:R-:W-:Y:S01]  /*1290*/  FADD.FTZ R127, R22, R73.reuse ;  /* 0x00000049167f7221 */ /* 0x100fe20000010000 */
[----:B------:R-:W-:Y:S01]  /*12a0*/  FADD.FTZ R126, R23, R73 ;  /* 0x00000049177e7221 */ /* 0x000fe20000010000 */
[----:B------:R-:W-:Y:S01]  /*12b0*/  MUFU.EX2 R47, R18 ;  /* 0x00000012002f7308 */ /* 0x000fe20000000800 */
[----:B------:R-:W-:Y:S01]  /*12c0*/  IMAD.WIDE.U32 R20, R3, UR4, R20 ;  /* 0x0000000403147c25 */ /* 0x000fe2000f8e0014 */
[----:B------:R-:W-:-:S03]  /*12d0*/  UISETP.NE.U32.AND UP0, UPT, UR6, URZ, UPT ;  /* 0x000000ff0600728c */ /* 0x000fc6000bf05070 */
[--C-:B------:R-:W-:Y:S01]  /*12e0*/  FADD.FTZ R129, R24, R73.reuse ;  /* 0x0000004918817221 */ /* 0x100fe20000010000 */
[----:B------:R-:W1:Y:S01]  /*12f0*/  MUFU.EX2 R0, R0 ;  /* 0x0000000000007308 */ /* 0x000e620000000800 */
[--C-:B------:R-:W-:Y:S01]  /*1300*/  FADD.FTZ R128, R25, R73.reuse ;  /* 0x0000004919807221 */ /* 0x100fe20000010000 */
[----:B0-----:R-:W-:Y:S01]  /*1310*/  FADD.FTZ R44, R44, 1 ;  /* 0x3f8000002c2c7421 */ /* 0x001fe20000010000 */
[----:B------:R-:W-:Y:S01]  /*1320*/  LEA R22, P0, R20, R132, 0x2 ;  /* 0x0000008414167211 */ /* 0x000fe200078010ff */
[----:B------:R-:W0:Y:S01]  /*1330*/  MUFU.EX2 R2, R2 ;  /* 0x0000000200027308 */ /* 0x000e220000000800 */
[----:B------:R-:W-:Y:S01]  /*1340*/  UISETP.NE.AND.EX UP0, UPT, UR7, URZ, UPT, UP0 ;  /* 0x000000ff0700728c */ /* 0x000fe2000bf05300 */
[--C-:B------:R-:W-:Y:S01]  /*1350*/  FADD.FTZ R131, R26, R73.reuse ;  /* 0x000000491a837221 */ /* 0x100fe20000010000 */
[----:B------:R-:W-:Y:S01]  /*1360*/  FADD.FTZ R130, R27, R73 ;  /* 0x000000491b827221 */ /* 0x000fe20000010000 */
[----:B------:R-:W3:Y:S01]  /*1370*/  MUFU.EX2 R65, R58 ;  /* 0x0000003a00417308 */ /* 0x000ee20000000800 */
[----:B------:R-:W2:Y:S03]  /*1380*/  LDCU UR4, c[0x0][0x38c] ;  /* 0x00007180ff0477ac */ /* 0x000ea60008000800 */
[----:B------:R3:W3:Y:S01]  /*1390*/  MUFU.EX2 R64, R46 ;  /* 0x0000002e00407308 */ /* 0x0006e20000000800 */
[----:B-1----:R-:W-:-:S03]  /*13a0*/  FADD.FTZ R0, R0, 1 ;  /* 0x3f80000000007421 */ /* 0x002fc60000010000 */
[----:B------:R-:W1:Y:S01]  /*13b0*/  MUFU.EX2 R66, R66 ;  /* 0x0000004200427308 */ /* 0x000e620000000800 */
[----:B0-----:R-:W-:-:S03]  /*13c0*/  FADD.FTZ R2, R2, 1 ;  /* 0x3f80000002027421 */ /* 0x001fc60000010000 */
[----:B------:R-:W0:Y:S01]  /*13d0*/  MUFU.RCP R59, R0 ;  /* 0x00000000003b7308 */ /* 0x000e220000001000 */
[----:B---3--:R-:W-:Y:S01]  /*13e0*/  FADD.FTZ R46, R45, 1 ;  /* 0x3f8000002d2e7421 */ /* 0x008fe20000010000 */
[----:B------:R-:W-:Y:S01]  /*13f0*/  FADD.FTZ R65, R65, 1 ;  /* 0x3f80000041417421 */ /* 0x000fe20000010000 */
[----:B------:R-:W-:-:S05]  /*1400*/  FADD.FTZ R64, R64, 1 ;  /* 0x3f80000040407421 */ /* 0x000fca0000010000 */
[----:B------:R-:W3:Y:S01]  /*1410*/  MUFU.RCP R2, R2 ;  /* 0x0000000200027308 */ /* 0x000ee20000001000 */
[----:B-1----:R-:W-:-:S07]  /*1420*/  FADD.FTZ R66, R66, 1 ;  /* 0x3f80000042427421 */ /* 0x002fce0000010000 */
[----:B------:R3:W-:Y:S01]  /*1430*/  MUFU.RCP R117, R44 ;  /* 0x0000002c00757308 */ /* 0x0007e20000001000 */
[----:B0-----:R-:W-:-:S04]  /*1440*/  FADD.FTZ R45, -R59, 1 ;  /* 0x3f8000003b2d7421 */ /* 0x001fc80000010100 */
[----:B------:R-:W-:-:S03]  /*1450*/  FFMA.FTZ R45, R36, R45, 1 ;  /* 0x3f800000242d7423 */ /* 0x000fc6000001002d */
[----:B------:R-:W-:Y:S01]  /*1460*/  MUFU.RCP R58, R46 ;  /* 0x0000002e003a7308 */ /* 0x000fe20000001000 */
[----:B---3--:R-:W-:-:S04]  /*1470*/  FADD.FTZ R44, -R2, 1 ;  /* 0x3f800000022c7421 */ /* 0x008fc80000010100 */
[----:B------:R-:W-:-:S03]  /*1480*/  FFMA.FTZ R44, R37, R44, 1 ;  /* 0x3f800000252c7423 */ /* 0x000fc6000001002c */
[----:B------:R-:W-:Y:S08]  /*1490*/  MUFU.RCP R121, R65 ;  /* 0x0000004100797308 */ /* 0x000ff00000001000 */
[----:B------:R-:W-:Y:S08]  /*14a0*/  MUFU.RCP R116, R64 ;  /* 0x0000004000747308 */ /* 0x000ff00000001000 */
[----:B------:R-:W-:Y:S01]  /*14b0*/  MUFU.RCP R118, R66 ;  /* 0x0000004200767308 */ /* 0x000fe20000001000 */
[----:B--2---:R-:W-:Y:S04]  /*14c0*/  STS.128 [R112], R12 ;  /* 0x0000000c70007388 */ /* 0x004fe80000000c00 */
[----:B----4-:R0:W-:Y:S01]  /*14d0*/  STS.128 [R112+0x200], R60 ;  /* 0x0002003c70007388 */ /* 0x0101e20000000c00 */
[----:B------:R-:W-:-:S03]  /*14e0*/  NOP ;  /* 0x0000000000007918 */ /* 0x000fc60000000000 */
[----:B------:R-:W1:Y:S04]  /*14f0*/  LDS.128 R16, [R114] ;  /* 0x0000000072107984 */ /* 0x000e680000000c00 */
[----:B------:R-:W2:Y:S01]  /*1500*/  LDS.128 R12, [R114+0x10] ;  /* 0x00001000720c7984 */ /* 0x000ea20000000c00 */
[----:B0-----:R-:W-:-:S04]  /*1510*/  FADD.FTZ R60, R47, 1 ;  /* 0x3f8000002f3c7421 */ /* 0x001fc80000010000 */
[----:B------:R-:W0:Y:S02]  /*1520*/  MUFU.RCP R119, R60 ;  /* 0x0000003c00777308 */ /* 0x000e240000001000 */
[----:B0-----:R-:W-:-:S04]  /*1530*/  FADD.FTZ R61, -R119, 1 ;  /* 0x3f800000773d7421 */ /* 0x001fc80000010100 */
[----:B------:R-:W-:Y:S01]  /*1540*/  FFMA.FTZ R61, R40, R61, 1 ;  /* 0x3f800000283d7423 */ /* 0x000fe2000001003d */
[----:B-1----:R-:W-:Y:S01]  /*1550*/  FMUL.FTZ R0, R28, R16 ;  /* 0x000000101c007220 */ /* 0x002fe20000410000 */
[----:B------:R-:W-:-:S03]  /*1560*/  FMUL.FTZ R47, R29, R17 ;  /* 0x000000111d2f7220 */ /* 0x000fc60000410000 */
        /* <DEDUP_REMOVED lines=21> */
[----:B------:R-:W-:Y:S01]  /*16c0*/  FADD.FTZ R0, -R116, 1 ;  /* 0x3f80000074007421 */ /* 0x000fe20000010100 */
        /* <DEDUP_REMOVED lines=21> */
[----:B------:R-:W-:Y:S01]  /*1820*/  STS.128 [R114], R64 ;  /* 0x0000004072007388 */ /* 0x000fe20000000c00 */
[----:B------:R-:W-:Y:S01]  /*1830*/  FMUL.FTZ R118, R43, R118 ;  /* 0x000000762b767220 */ /* 0x000fe20000410000 */
[----:B------:R-:W-:-:S04]  /*1840*/  IMAD.WIDE.U32 R20, R92, 0x10, R22 ;  /* 0x000000105c147825 */ /* 0x000fc800078e0016 */
        /* <DEDUP_REMOVED lines=11> */
[----:B------:R-:W-:Y:S01]  /*1900*/  FFMA.FTZ R0, R4, R37, R115 ;  /* 0x0000002504007223 */ /* 0x000fe20000010073 */
        /* <DEDUP_REMOVED lines=12> */
[----:B------:R-:W-:-:S05]  /*19d0*/  FMUL.FTZ R15, R15, R118 ;  /* 0x000000760f0f7220 */ /* 0x000fca0000410000 */
[----:B------:R-:W1:Y:S01]  /*19e0*/  LDC.64 R46, c[0x0][0x438] ;  /* 0x00010e00ff2e7b82 */ /* 0x000e620000000a00 */
[----:B------:R2:W-:Y:S04]  /*19f0*/  STS.128 [R114], R16 ;  /* 0x0000001072007388 */ /* 0x0005e80000000c00 */
[----:B------:R3:W-:Y:S01]  /*1a00*/  STS.128 [R114+0x10], R12 ;  /* 0x0000100c72007388 */ /* 0x0007e20000000c00 */
[----:B------:R-:W-:-:S03]  /*1a10*/  NOP ;  /* 0x0000000000007918 */ /* 0x000fc60000000000 */
[----:B------:R-:W4:Y:S01]  /*1a20*/  LDS.128 R20, [R112] ;  /* 0x0000000070147984 */ /* 0x000f220000000c00 */
[----:B0-----:R-:W-:-:S03]  /*1a30*/  IMAD.WIDE.U32 R28, R44, UR18, R48 ;  /* 0x000000122c1c7c25 */ /* 0x001fc6000f8e0030 */
[----:B------:R-:W0:Y:S01]  /*1a40*/  LDS.128 R24, [R112+0x200] ;  /* 0x0002000070187984 */ /* 0x000e220000000c00 */
[----:B------:R-:W-:Y:S02]  /*1a50*/  IMAD R29, R45, UR18, R29 ;  /* 0x000000122d1d7c24 */ /* 0x000fe4000f8e021d */
[----:B-1----:R-:W-:-:S04]  /*1a60*/  IMAD.WIDE.U32 R28, R3, R46, R28 ;  /* 0x0000002e031c7225 */ /* 0x002fc800078e001c */
[----:B------:R-:W-:Y:S01]  /*1a70*/  IMAD R29, R3, R47, R29 ;  /* 0x0000002f031d7224 */ /* 0x000fe200078e021d */
[----:B--2---:R-:W-:-:S04]  /*1a80*/  LEA R16, P0, R28, UR6, 0x2 ;  /* 0x000000061c107c11 */ /* 0x004fc8000f8010ff */
[----:B------:R-:W-:-:S03]  /*1a90*/  LEA.HI.X R17, R28, UR7, R29, 0x2, P0 ;  /* 0x000000071c117c11 */ /* 0x000fc600080f141d */
[----:B---3--:R-:W-:-:S05]  /*1aa0*/  IMAD.WIDE.U32 R12, R92, 0x10, R16 ;  /* 0x000000105c0c7825 */ /* 0x008fca00078e0010 */
[----:B----4-:R1:W-:Y:S04]  /*1ab0*/  STG.E.128 desc[UR16][R12.64], R20 ;  /* 0x000000140c007986 */ /* 0x0103e8000c101d10 */
[----:B0-----:R1:W-:Y:S02]  /*1ac0*/  STG.E.128 desc[UR16][R12.64+0x200], R24 ;  /* 0x000200180c007986 */ /* 0x0013e4000c101d10 */
.L_x_16781:
[----:B------:R-:W-:Y:S01]  /*1ad0*/  FFMA.FTZ R15, R5, R153, R0 ;  /* 0x00000099050f7223 */ /* 0x000fe20000010000 */
[----:B------:R-:W-:Y:S01]  /*1ae0*/  BAR.SYNC.DEFER_BLOCKING 0x0 ;  /* 0x0000000000007b1d */ /* 0x000fe20000010000 */
[----:B------:R-:W-:Y:S01]  /*1af0*/  UISETP.GE.AND UP0, UPT, UR4, 0x1, UPT ;  /* 0x000000010400788c */ /* 0x000fe2000bf06270 */
[----:B-1----:R-:W-:Y:S01]  /*1b00*/  CS2R R12, SRZ ;  /* 0x00000000000c7805 */ /* 0x002fe2000001ff00 */
[----:B------:R-:W-:Y:S01]  /*1b10*/  FFMA.FTZ R0, R6, R39, R15 ;  /* 0x0000002706007223 */ /* 0x000fe2000001000f */
[----:B------:R-:W-:Y:S02]  /*1b20*/  CS2R R14, SRZ ;  /* 0x00000000000e7805 */ /* 0x000fe4000001ff00 */
[----:B------:R-:W-:Y:S02]  /*1b30*/  CS2R R16, SRZ ;  /* 0x0000000000107805 */ /* 0x000fe4000001ff00 */
[----:B------:R-:W-:Y:S01]  /*1b40*/  CS2R R18, SRZ ;  /* 0x0000000000127805 */ /* 0x000fe2000001ff00 */
[----:B0-----:R-:W-:Y:S01]  /*1b50*/  FFMA.FTZ R21, R7, R31, R0 ;  /* 0x0000001f07157223 */ /* 0x001fe20000010000 */
        /* <DEDUP_REMOVED lines=13> */
[----:B------:R-:W0:Y:S01]  /*1c30*/  LDC R145, c[0x0][0x388] ;  /* 0x0000e200ff917b82 */ /* 0x000e220000000800 */
[----:B------:R-:W-:Y:S01]  /*1c40*/  SHF.L.U32 R29, R113, 0x9, RZ ;  /* 0x00000009711d7819 */ /* 0x000fe200000006ff */
[----:B------:R-:W-:Y:S01]  /*1c50*/  FADD.FTZ R0, R37, R37 ;  /* 0x0000002525007221 */ /* 0x000fe20000010000 */
[C---:B------:R-:W-:Y:S01]  /*1c60*/  ISETP.NE.AND P0, PT, R88.reuse, 0x1, PT ;  /* 0x000000015800780c */ /* 0x040fe20003f05270 */
        /* <DEDUP_REMOVED lines=34> */
.L_x_16832:
[----:B-1-3--:R-:W-:-:S04]  /*1e90*/  IMAD.WIDE.U32 R28, R148, UR4, RZ ;  /* 0x00000004941c7c25 */ /* 0x00afc8000f8e00ff */
[----:B------:R-:W-:Y:S01]  /*1ea0*/  IMAD R29, R149, UR4, R29 ;  /* 0x00000004951d7c24 */ /* 0x000fe2000f8e021d */
[----:B0-----:R-:W-:-:S04]  /*1eb0*/  LEA R44, P1, R28, R84, 0x2 ;  /* 0x000000541c2c7211 */ /* 0x001fc800078210ff */
[----:B------:R-:W-:-:S03]  /*1ec0*/  LEA.HI.X R45, R28, R86, R29, 0x2, P1 ;  /* 0x000000561c2d7211 */ /* 0x000fc600008f141d */
[----:B------:R-:W-:-:S05]  /*1ed0*/  IMAD.WIDE.U32 R44, R93, 0x10, R44 ;  /* 0x000000105d2c7825 */ /* 0x000fca00078e002c */
[----:B----4-:R-:W4:Y:S04]  /*1ee0*/  LDG.E.128 R28, desc[UR16][R44.64] ;  /* 0x000000102c1c7981 */ /* 0x010f28000c1e1d00 */
        /* <DEDUP_REMOVED lines=14> */
[----:B------:R-:W-:-:S04]  /*1fd0*/  LEA R116, P1, R46, R62, 0x3 ;  /* 0x0000003e2e747211 */ /* 0x000fc800078218ff */
[----:B------:R-:W-:Y:S01]  /*1fe0*/  LEA.HI.X R117, R46, R63, R2, 0x3, P1 ;  /* 0x0000003f2e757211 */ /* 0x000fe200008f1c02 */
[----:B----4-:R2:W-:Y:S04]  /*1ff0*/  STS.128 [R112], R28 ;  /* 0x0000001c70007388 */ /* 0x0105e80000000c00 */
[----:B-----5:R0:W-:Y:S04]  /*2000*/  STS.128 [R112+0x200], R32 ;  /* 0x0002002070007388 */ /* 0x0201e80000000c00 */
[----:B------:R1:W-:Y:S04]  /*2010*/  STS.128 [R112+0x400], R36 ;  /* 0x0004002470007388 */ /* 0x0003e80000000c00 */
[----:B------:R3:W-:Y:S01]  /*2020*/  STS.128 [R112+0x600], R40 ;  /* 0x0006002870007388 */ /* 0x0007e20000000c00 */
[----:B------:R-:W-:-:S03]  /*2030*/  NOP ;  /* 0x0000000000007918 */ /* 0x000fc60000000000 */
[----:B------:R4:W5:Y:S01]  /*2040*/  LDG.E.64 R44, desc[UR16][R116.64] ;  /* 0x00000010742c7981 */ /* 0x000962000c1e1b00 */
[----:B------:R-:W1:Y:S01]  /*2050*/  S2UR UR6, SR_CgaCtaId ;  /* 0x00000000000679c3 */ /* 0x000e620000008800 */
[C---:B------:R-:W-:Y:S01]  /*2060*/  ISETP.NE.AND P2, PT, R76.reuse, RZ, PT ;  /* 0x000000ff4c00720c */ /* 0x040fe20003f45270 */
[----:B------:R-:W-:Y:S01]  /*2070*/  UMOV UR5, 0x400 ;  /* 0x0000040000057882 */ /* 0x000fe20000000000 */
[----:B------:R-:W-:Y:S01]  /*2080*/  ISETP.NE.AND P1, PT, R76, 0x1f, PT ;  /* 0x0000001f4c00780c */ /* 0x000fe20003f25270 */
[----:B------:R3:W3:Y:S01]  /*2090*/  LDS.128 R40, [R142+0x30] ;  /* 0x000030008e287984 */ /* 0x0006e20000000c00 */
[----:B------:R-:W-:Y:S01]  /*20a0*/  BSSY.RECONVERGENT B0, `(.L_x_16783) ;  /* 0x0000066000007945 */ /* 0x000fe20003800200 */
[-C--:B--2---:R-:W-:Y:S01]  /*20b0*/  FMUL.FTZ R28, R124, R71.reuse ;  /* 0x000000477c1c7220 */ /* 0x084fe20000410000 */
[-C--:B------:R-:W-:Y:S01]  /*20c0*/  FMUL.FTZ R29, R127, R71.reuse ;  /* 0x000000477f1d7220 */ /* 0x080fe20000410000 */
[-C--:B------:R-:W-:Y:S01]  /*20d0*/  FMUL.FTZ R2, R125, R71.reuse ;  /* 0x000000477d027220 */ /* 0x080fe20000410000 */
[----:B------:R-:W-:Y:S01]  /*20e0*/  FMUL.FTZ R30, R126, R71 ;  /* 0x000000477e1e7220 */ /* 0x000fe20000410000 */
[----:B0-----:R-:W-:Y:S01]  /*20f0*/  FMUL.RZ R32, R28, 0.15915493667125701904 ;  /* 0x3e22f9831c207820 */ /* 0x001fe2000040c000 */
[----:B------:R-:W-:Y:S01]  /*2100*/  FMUL.RZ R33, R29, 0.15915493667125701904 ;  /* 0x3e22f9831d217820 */ /* 0x000fe2000040c000 */
[----:B------:R-:W-:Y:S01]  /*2110*/  FMUL.RZ R47, R2, 0.15915493667125701904 ;  /* 0x3e22f983022f7820 */ /* 0x000fe2000040c000 */
[----:B------:R-:W-:Y:S01]  /*2120*/  FMUL.RZ R34, R30, 0.15915493667125701904 ;  /* 0x3e22f9831e227820 */ /* 0x000fe2000040c000 */
[----:B------:R-:W-:Y:S01]  /*2130*/  MUFU.SIN R157, R32 ;  /* 0x00000020009d7308 */ /* 0x000fe20000000400 */
[----:B------:R-:W-:Y:S01]  /*2140*/  FMUL.FTZ R2, R70, 1.4426950216293334961 ;  /* 0x3fb8aa3b46027820 */ /* 0x000fe20000410000 */
[----:B-1----:R-:W-:-:S03]  /*2150*/  ULEA UR5, UR6, UR5, 0x18 ;  /* 0x0000000506057291 */ /* 0x002fc6000f8ec0ff */
[-C--:B------:R-:W-:Y:S01]  /*2160*/  FMUL.FTZ R46, R125, R2.reuse ;  /* 0x000000027d2e7220 */ /* 0x080fe20000410000 */
[-C--:B------:R-:W-:Y:S01]  /*2170*/  FMUL.FTZ R28, R124, R2.reuse ;  /* 0x000000027c1c7220 */ /* 0x080fe20000410000 */
[-C--:B------:R-:W-:Y:S01]  /*2180*/  FMUL.FTZ R29, R127, R2.reuse ;  /* 0x000000027f1d7220 */ /* 0x080fe20000410000 */
[----:B------:R0:W-:Y:S01]  /*2190*/  MUFU.COS R159, R32 ;  /* 0x00000020009f7308 */ /* 0x0001e20000000000 */
[-C--:B------:R-:W-:Y:S01]  /*21a0*/  FMUL.FTZ R30, R126, R2.reuse ;  /* 0x000000027e1e7220 */ /* 0x080fe20000410000 */
        /* <DEDUP_REMOVED lines=8> */
[----:B------:R-:W-:Y:S01]  /*2230*/  FMUL.RZ R37, R33, 0.15915493667125701904 ;  /* 0x3e22f98321257820 */ /* 0x000fe2000040c000 */
[-C--:B------:R-:W-:Y:S02]  /*2240*/  FMUL.FTZ R33, R128, R2.reuse ;  /* 0x0000000280217220 */ /* 0x080fe40000410000 */
[----:B------:R0:W-:Y:S08]  /*2250*/  MUFU.COS R161, R34 ;  /* 0x0000002200a17308 */ /* 0x0001f00000000000 */
[----:B------:R1:W-:Y:S01]  /*2260*/  MUFU.EX2 R164, R32 ;  /* 0x0000002000a47308 */ /* 0x0003e20000000800 */
[C---:B0-----:R-:W-:Y:S01]  /*2270*/  FMUL.FTZ R34, R131.reuse, R2 ;  /* 0x0000000283227220 */ /* 0x041fe20000410000 */
[----:B------:R-:W-:-:S02]  /*2280*/  FMUL.FTZ R2, R131, R71 ;  /* 0x0000004783027220 */ /* 0x000fc40000410000 */
[----:B------:R-:W0:Y:S02]  /*2290*/  MUFU.COS R118, R37 ;  /* 0x0000002500767308 */ /* 0x000e240000000000 */
[----:B-1----:R-:W-:Y:S01]  /*22a0*/  FMUL.RZ R32, R2, 0.15915493667125701904 ;  /* 0x3e22f98302207820 */ /* 0x002fe2000040c000 */
[----:B------:R-:W-:-:S05]  /*22b0*/  FMUL.FTZ R2, R130, R71 ;  /* 0x0000004782027220 */ /* 0x000fca0000410000 */
[----:B------:R-:W-:Y:S01]  /*22c0*/  MUFU.SIN R119, R47 ;  /* 0x0000002f00777308 */ /* 0x000fe20000000400 */
[----:B------:R-:W-:-:S07]  /*22d0*/  FMUL.RZ R2, R2, 0.15915493667125701904 ;  /* 0x3e22f98302027820 */ /* 0x000fce000040c000 */
[----:B------:R1:W2:Y:S08]  /*22e0*/  MUFU.COS R121, R47 ;  /* 0x0000002f00797308 */ /* 0x0002b00000000000 */
[----:B------:R-:W0:Y:S01]  /*22f0*/  MUFU.EX2 R169, R33 ;  /* 0x0000002100a97308 */ /* 0x000e220000000800 */
[----:B-1----:R-:W-:-:S03]  /*2300*/  IADD3 R47, PT, PT, R207, UR4, RZ ;  /* 0x00000004cf2f7c10 */ /* 0x002fc6000fffe0ff */
[----:B------:R-:W2:Y:S01]  /*2310*/  MUFU.EX2 R46, R46 ;  /* 0x0000002e002e7308 */ /* 0x000ea20000000800 */
[----:B------:R-:W-:-:S03]  /*2320*/  SEL R47, R47, R90, !P2 ;  /* 0x0000005a2f2f7207 */ /* 0x000fc60005000000 */
[----:B------:R-:W1:Y:S01]  /*2330*/  MUFU.EX2 R28, R28 ;  /* 0x0000001c001c7308 */ /* 0x000e620000000800 */
[----:B------:R-:W-:-:S03]  /*2340*/  LEA R47, R47, UR5, 0x3 ;  /* 0x000000052f2f7c11 */ /* 0x000fc6000f8e18ff */
[----:B------:R-:W4:Y:S01]  /*2350*/  MUFU.EX2 R29, R29 ;  /* 0x0000001d001d7308 */ /* 0x000f220000000800 */
[----:B0-----:R-:W-:-:S03]  /*2360*/  FMUL.FTZ R165, R169, R118 ;  /* 0x00000076a9a57220 */ /* 0x001fc60000410000 */
[----:B------:R-:W0:Y:S01]  /*2370*/  MUFU.EX2 R30, R30 ;  /* 0x0000001e001e7308 */ /* 0x000e220000000800 */
[C---:B--2---:R-:W-:Y:S01]  /*2380*/  FMUL.FTZ R118, R46.reuse, R121 ;  /* 0x000000792e767220 */ /* 0x044fe20000410000 */
[----:B------:R-:W-:Y:S02]  /*2390*/  FMUL.FTZ R119, R46, R119 ;  /* 0x000000772e777220 */ /* 0x000fe40000410000 */
[----:B------:R-:W-:Y:S01]  /*23a0*/  MUFU.COS R173, R2 ;  /* 0x0000000200ad7308 */ /* 0x000fe20000000000 */
[C---:B-1----:R-:W-:Y:S01]  /*23b0*/  FMUL.FTZ R159, R28.reuse, R159 ;  /* 0x0000009f1c9f7220 */ /* 0x042fe20000410000 */
[----:B------:R-:W-:Y:S01]  /*23c0*/  FMUL.FTZ R157, R28, R157 ;  /* 0x0000009d1c9d7220 */ /* 0x000fe20000410000 */
[C---:B----4-:R-:W-:Y:S01]  /*23d0*/  FMUL.FTZ R158, R29.reuse, R158 ;  /* 0x0000009e1d9e7220 */ /* 0x050fe20000410000 */
[----:B------:R-:W-:-:S04]  /*23e0*/  FMUL.FTZ R160, R29, R160 ;  /* 0x000000a01da07220 */ /* 0x000fc80000410000 */
[----:B------:R-:W1:Y:S01]  /*23f0*/  MUFU.COS R163, R36 ;  /* 0x0000002400a37308 */ /* 0x000e620000000000 */
[C---:B0-----:R-:W-:Y:S01]  /*2400*/  FMUL.FTZ R161, R30.reuse, R161 ;  /* 0x000000a11ea17220 */ /* 0x041fe20000410000 */
[----:B------:R-:W-:Y:S02]  /*2410*/  FMUL.FTZ R162, R30, R31 ;  /* 0x0000001f1ea27220 */ /* 0x000fe40000410000 */
[----:B------:R0:W2:Y:S04]  /*2420*/  LDS.128 R28, [R142] ;  /* 0x000000008e1c7984 */ /* 0x0000a80000000c00 */
[----:B------:R-:W-:Y:S08]  /*2430*/  MUFU.COS R167, R32 ;  /* 0x0000002000a77308 */ /* 0x000ff00000000000 */
[----:B------:R4:W-:Y:S01]  /*2440*/  MUFU.SIN R171, R2 ;  /* 0x0000000200ab7308 */ /* 0x0009e20000000400 */
[----:B-1----:R-:W-:-:S07]  /*2450*/  FMUL.FTZ R163, R164, R163 ;  /* 0x000000a3a4a37220 */ /* 0x002fce0000410000 */
[----:B------:R-:W1:Y:S01]  /*2460*/  MUFU.SIN R117, R36 ;  /* 0x0000002400757308 */ /* 0x000e620000000400 */
[----:B----4-:R-:W-:-:S07]  /*2470*/  P2R R2, PR, RZ, 0x4 ;  /* 0x00000004ff027803 */ /* 0x010fce0000000000 */
[----:B------:R4:W3:Y:S08]  /*2480*/  MUFU.SIN R116, R37 ;  /* 0x0000002500747308 */ /* 0x0008f00000000400 */
[----:B------:R0:W2:Y:S01]  /*2490*/  MUFU.SIN R123, R32 ;  /* 0x00000020007b7308 */ /* 0x0000a20000000400 */
[----:B----4-:R4:W4:Y:S01]  /*24a0*/  LDS.128 R36, [R142+0x20] ;  /* 0x000020008e247984 */ /* 0x0109220000000c00 */
[----:B-1----:R-:W-:-:S06]  /*24b0*/  FMUL.FTZ R164, R164, R117 ;  /* 0x00000075a4a47220 */ /* 0x002fcc0000410000 */
[----:B------:R-:W1:Y:S01]  /*24c0*/  MUFU.EX2 R174, R35 ;  /* 0x0000002300ae7308 */ /* 0x000e620000000800 */
[----:B---3--:R-:W-:-:S03]  /*24d0*/  FMUL.FTZ R169, R169, R116 ;  /* 0x00000074a9a97220 */ /* 0x008fc60000410000 */
[----:B------:R0:W3:Y:S02]  /*24e0*/  MUFU.EX2 R172, R34 ;  /* 0x0000002200ac7308 */ /* 0x0000e40000000800 */
[----:B0-----:R0:W0:Y:S01]  /*24f0*/  LDS.128 R32, [R142+0x10] ;  /* 0x000010008e207984 */ /* 0x0010220000000c00 */
[C---:B-1----:R-:W-:Y:S01]  /*2500*/  FMUL.FTZ R168, R174.reuse, R173 ;  /* 0x000000adaea87220 */ /* 0x042fe20000410000 */
[----:B------:R-:W-:Y:S02]  /*2510*/  FMUL.FTZ R174, R174, R171 ;  /* 0x000000abaeae7220 */ /* 0x000fe40000410000 */
[----:B------:R1:W-:Y:S01]  /*2520*/  STS.64 [R47+0x14d0], R118 ;  /* 0x0014d0762f007388 */ /* 0x0003e20000000a00 */
[C---:B---3--:R-:W-:Y:S01]  /*2530*/  FMUL.FTZ R170, R172.reuse, R167 ;  /* 0x000000a7acaa7220 */ /* 0x048fe20000410000 */
[----:B--2---:R-:W-:Y:S01]  /*2540*/  FMUL.FTZ R172, R172, R123 ;  /* 0x0000007bacac7220 */ /* 0x004fe20000410000 */
        /* <DEDUP_REMOVED lines=17> */
[----:B01--4-:R-:W-:Y:S05]  /*2660*/  @P1 BRA `(.L_x_16784) ;  /* 0x0000000000201947 */ /* 0x013fea0003800000 */
        /* <DEDUP_REMOVED lines=8> */
.L_x_16784:
[----:B------:R0:W1:Y:S02]  /*26f0*/  LDS.64 R120, [R156+0x24d8] ;  /* 0x0024d8009c787984 */ /* 0x0000640000000a00 */
.L_x_16785:
[----:B------:R-:W-:Y:S05]  /*2700*/  BSYNC.RECONVERGENT B0 ;  /* 0x0000000000007941 */ /* 0x000fea0003800200 */
.L_x_16783:
        /* <DEDUP_REMOVED lines=21> */
[C---:B--2---:R-:W-:Y:S01]  /*2860*/  FFMA.FTZ R45, R5.reuse, R184, R46 ;  /* 0x000000b8052d7223 */ /* 0x044fe2000001002e */
[----:B------:R-:W-:Y:S01]  /*2870*/  FFMA.FTZ R47, R5, R186, R47 ;  /* 0x000000ba052f7223 */ /* 0x000fe2000001002f */
[----:B------:R-:W-:Y:S01]  /*2880*/  FMUL.FTZ R199, R131, R41 ;  /* 0x0000002983c77220 */ /* 0x000fe20000410000 */
[----:B------:R-:W-:Y:S01]  /*2890*/  FMUL.FTZ R200, R130, R42 ;  /* 0x0000002a82c87220 */ /* 0x000fe20000410000 */
[C---:B------:R-:W-:Y:S01]  /*28a0*/  FMUL.FTZ R123, R160.reuse, R45 ;  /* 0x0000002da07b7220 */ /* 0x040fe20000410000 */
[-C--:B------:R-:W-:Y:S01]  /*28b0*/  FMUL.FTZ R44, R160, R47.reuse ;  /* 0x0000002fa02c7220 */ /* 0x080fe20000410000 */
[----:B------:R-:W-:Y:S01]  /*28c0*/  ISETP.GE.AND P1, PT, R111, 0x1, PT ;  /* 0x000000016f00780c */ /* 0x000fe20003f26270 */
[----:B------:R-:W-:Y:S01]  /*28d0*/  ULEA UR6, UR4, UR5, 0x4 ;  /* 0x0000000504067291 */ /* 0x000fe2000f8e20ff */
[C---:B------:R-:W-:Y:S01]  /*28e0*/  FFMA.FTZ R123, R158.reuse, R47, -R123 ;  /* 0x0000002f9e7b7223 */ /* 0x040fe2000001087b */
[----:B------:R-:W-:Y:S01]  /*28f0*/  FFMA.FTZ R44, R158, R45, R44 ;  /* 0x0000002d9e2c7223 */ /* 0x000fe2000001002c */
[----:B------:R-:W-:Y:S01]  /*2900*/  FMUL.FTZ R45, R119, R157 ;  /* 0x0000009d772d7220 */ /* 0x000fe20000410000 */
[C---:B------:R-:W-:Y:S01]  /*2910*/  ISETP.NE.AND P6, PT, R155.reuse, 0x1f, PT ;  /* 0x0000001f9b00780c */ /* 0x040fe20003fc5270 */
[C---:B------:R-:W-:Y:S01]  /*2920*/  FFMA.FTZ R123, R6.reuse, R189, R123 ;  /* 0x000000bd067b7223 */ /* 0x040fe2000001007b */
[----:B------:R-:W-:Y:S01]  /*2930*/  FFMA.FTZ R44, R6, R191, R44 ;  /* 0x000000bf062c7223 */ /* 0x000fe2000001002c */
[----:B------:R-:W-:Y:S01]  /*2940*/  FFMA.FTZ R45, R118, R159, -R45 ;  /* 0x0000009f762d7223 */ /* 0x000fe2000001082d */
[----:B------:R-:W-:Y:S01]  /*2950*/  ISETP.GE.AND P4, PT, R88, UR7, PT ;  /* 0x0000000758007c0c */ /* 0x000fe2000bf86270 */
[CC--:B------:R-:W-:Y:S01]  /*2960*/  FMUL.FTZ R122, R162.reuse, R123.reuse ;  /* 0x0000007ba27a7220 */ /* 0x0c0fe20000410000 */
[-C--:B------:R-:W-:Y:S01]  /*2970*/  FMUL.FTZ R46, R162, R44.reuse ;  /* 0x0000002ca22e7220 */ /* 0x080fe20000410000 */
[----:B------:R-:W-:Y:S01]  /*2980*/  BSSY.RECONVERGENT B0, `(.L_x_16786) ;  /* 0x00000e8000007945 */ /* 0x000fe20003800200 */
[----:B------:R-:W-:Y:S01]  /*2990*/  ISETP.GT.U32.AND P2, PT, R155, 0x1b, PT ;  /* 0x0000001b9b00780c */ /* 0x000fe20003f44070 */
[C---:B------:R-:W-:Y:S01]  /*29a0*/  FFMA.FTZ R122, R161.reuse, R44, R122 ;  /* 0x0000002ca17a7223 */ /* 0x040fe2000001007a */
[----:B------:R-:W-:Y:S01]  /*29b0*/  FFMA.FTZ R123, R161, R123, -R46 ;  /* 0x0000007ba17b7223 */ /* 0x000fe2000001082e */
[----:B------:R-:W-:Y:S01]  /*29c0*/  FMUL.FTZ R44, R118, R157 ;  /* 0x0000009d762c7220 */ /* 0x000fe20000410000 */
[----:B------:R-:W-:Y:S01]  /*29d0*/  ISETP.GT.U32.AND P3, PT, R155, 0x17, PT ;  /* 0x000000179b00780c */ /* 0x000fe20003f64070 */
[C---:B------:R-:W-:Y:S01]  /*29e0*/  FFMA.FTZ R122, R7.reuse, R190, R122 ;  /* 0x000000be077a7223 */ /* 0x040fe2000001007a */
[----:B------:R-:W-:Y:S01]  /*29f0*/  FFMA.FTZ R46, R7, R192, R123 ;  /* 0x000000c0072e7223 */ /* 0x000fe2000001007b */
[----:B------:R-:W-:Y:S01]  /*2a00*/  FFMA.FTZ R47, R119, R159, R44 ;  /* 0x0000009f772f7223 */ /* 0x000fe2000001002c */
[----:B------:R-:W-:Y:S01]  /*2a10*/  FMUL.FTZ R123, R160, R45 ;  /* 0x0000002da07b7220 */ /* 0x000fe20000410000 */
[----:B------:R-:W-:Y:S01]  /*2a20*/  FMUL.FTZ R194, R164, R122 ;  /* 0x0000007aa4c27220 */ /* 0x000fe20000410000 */
[----:B------:R-:W-:-:S02]  /*2a30*/  ISETP.NE.OR P4, PT, R76, RZ, P4 ;  /* 0x000000ff4c00720c */ /* 0x000fc40002785670 */
[-C--:B------:R-:W-:Y:S01]  /*2a40*/  FFMA.FTZ R123, R158, R47.reuse, R123 ;  /* 0x0000002f9e7b7223 */ /* 0x080fe2000001007b */
[-C--:B------:R-:W-:Y:S01]  /*2a50*/  FFMA.FTZ R197, R163, R46.reuse, -R194 ;  /* 0x0000002ea3c57223 */ /* 0x080fe200000108c2 */
[----:B------:R-:W-:Y:S01]  /*2a60*/  FMUL.FTZ R46, R164, R46 ;  /* 0x0000002ea42e7220 */ /* 0x000fe20000410000 */
[----:B------:R-:W-:Y:S01]  /*2a70*/  FMUL.FTZ R47, R160, R47 ;  /* 0x0000002fa02f7220 */ /* 0x000fe20000410000 */
[----:B------:R-:W-:Y:S01]  /*2a80*/  FMUL.FTZ R44, R162, R123 ;  /* 0x0000007ba22c7220 */ /* 0x000fe20000410000 */
[----:B------:R-:W-:Y:S01]  /*2a90*/  ISETP.GT.U32.AND P5, PT, R155, 0xf, PT ;  /* 0x0000000f9b00780c */ /* 0x000fe20003fa4070 */
[----:B------:R-:W-:Y:S01]  /*2aa0*/  FFMA.FTZ R46, R163, R122, R46 ;  /* 0x0000007aa32e7223 */ /* 0x000fe2000001002e */
[----:B------:R-:W-:Y:S01]  /*2ab0*/  FFMA.FTZ R122, R8, R193, R197 ;  /* 0x000000c1087a7223 */ /* 0x000fe200000100c5 */
[----:B------:R-:W-:Y:S02]  /*2ac0*/  FFMA.FTZ R47, R158, R45, -R47 ;  /* 0x0000002d9e2f7223 */ /* 0x000fe4000001082f */
        /* <DEDUP_REMOVED lines=9> */
[----:B------:R-:W-:Y:S01]  /*2b60*/  FMUL.FTZ R196, R128, R38 ;  /* 0x0000002680c47220 */ /* 0x000fe20000410000 */
[C---:B------:R-:W-:Y:S01]  /*2b70*/  FMUL.FTZ R122, R164.reuse, R46 ;  /* 0x0000002ea47a7220 */ /* 0x040fe20000410000 */
[C---:B------:R-:W-:Y:S01]  /*2b80*/  FFMA.FTZ R123, R9.reuse, R194, R198 ;  /* 0x000000c2097b7223 */ /* 0x040fe200000100c6 */
[----:B------:R-:W-:Y:S01]  /*2b90*/  FMUL.FTZ R45, R164, R44 ;  /* 0x0000002ca42d7220 */ /* 0x000fe20000410000 */
[----:B------:R-:W-:Y:S01]  /*2ba0*/  FFMA.FTZ R47, R9, R196, R47 ;  /* 0x000000c4092f7223 */ /* 0x000fe2000001002f */
[C---:B------:R-:W-:Y:S01]  /*2bb0*/  FFMA.FTZ R122, R163.reuse, R44, -R122 ;  /* 0x0000002ca37a7223 */ /* 0x040fe2000001087a */
[C---:B------:R-:W-:Y:S01]  /*2bc0*/  FMUL.FTZ R197, R172.reuse, R123 ;  /* 0x0000007bacc57220 */ /* 0x040fe20000410000 */
[----:B------:R-:W-:Y:S01]  /*2bd0*/  FFMA.FTZ R46, R163, R46, R45 ;  /* 0x0000002ea32e7223 */ /* 0x000fe2000001002d */
[-C--:B------:R-:W-:Y:S01]  /*2be0*/  FMUL.FTZ R45, R172, R47.reuse ;  /* 0x0000002fac2d7220 */ /* 0x080fe20000410000 */
[----:B------:R-:W-:Y:S01]  /*2bf0*/  FMUL.FTZ R44, R169, R122 ;  /* 0x0000007aa92c7220 */ /* 0x000fe20000410000 */
[----:B------:R-:W-:Y:S01]  /*2c00*/  FFMA.FTZ R201, R170, R47, -R197 ;  /* 0x0000002faac97223 */ /* 0x000fe200000108c5 */
[----:B------:R-:W-:Y:S01]  /*2c10*/  FMUL.FTZ R197, R131, R40 ;  /* 0x0000002883c57220 */ /* 0x000fe20000410000 */
[----:B------:R-:W-:Y:S01]  /*2c20*/  FMUL.FTZ R198, R130, R43 ;  /* 0x0000002b82c67220 */ /* 0x000fe20000410000 */
[-C--:B------:R-:W-:Y:S01]  /*2c30*/  FFMA.FTZ R47, R165, R46.reuse, R44 ;  /* 0x0000002ea52f7223 */ /* 0x080fe2000001002c */
[----:B------:R-:W-:Y:S01]  /*2c40*/  FFMA.FTZ R44, R170, R123, R45 ;  /* 0x0000007baa2c7223 */ /* 0x000fe2000001002d */
[----:B------:R-:W-:Y:S01]  /*2c50*/  FFMA.FTZ R201, R10, R197, R201 ;  /* 0x000000c50ac97223 */ /* 0x000fe200000100c9 */
[----:B------:R-:W-:Y:S01]  /*2c60*/  FMUL.FTZ R46, R169, R46 ;  /* 0x0000002ea92e7220 */ /* 0x000fe20000410000 */
[----:B------:R-:W-:Y:S01]  /*2c70*/  FMUL.FTZ R123, R172, R47 ;  /* 0x0000002fac7b7220 */ /* 0x000fe20000410000 */
[----:B------:R-:W-:Y:S01]  /*2c80*/  FFMA.FTZ R203, R10, R199, R44 ;  /* 0x000000c70acb7223 */ /* 0x000fe2000001002c */
[----:B------:R-:W-:Y:S01]  /*2c90*/  FMUL.FTZ R205, R174, R201 ;  /* 0x000000c9aecd7220 */ /* 0x000fe20000410000 */
[----:B------:R-:W-:-:S02]  /*2ca0*/  FFMA.FTZ R45, R165, R122, -R46 ;  /* 0x0000007aa52d7223 */ /* 0x000fc4000001082e */
[-C--:B------:R-:W-:Y:S01]  /*2cb0*/  FMUL.FTZ R46, R174, R203.reuse ;  /* 0x000000cbae2e7220 */ /* 0x080fe20000410000 */
[----:B------:R-:W-:Y:S01]  /*2cc0*/  FFMA.FTZ R122, R168, R203, R205 ;  /* 0x000000cba87a7223 */ /* 0x000fe200000100cd */
[-C--:B------:R-:W-:Y:S01]  /*2cd0*/  FMUL.FTZ R44, R172, R45.reuse ;  /* 0x0000002dac2c7220 */ /* 0x080fe20000410000 */
[----:B------:R-:W-:Y:S01]  /*2ce0*/  FFMA.FTZ R45, R170, R45, -R123 ;  /* 0x0000002daa2d7223 */ /* 0x000fe2000001087b */
[----:B------:R-:W-:Y:S01]  /*2cf0*/  FFMA.FTZ R201, R168, R201, -R46 ;  /* 0x000000c9a8c97223 */ /* 0x000fe2000001082e */
[C---:B------:R-:W-:Y:S01]  /*2d00*/  FFMA.FTZ R122, R11.reuse, R198, R122 ;  /* 0x000000c60b7a7223 */ /* 0x040fe2000001007a */
[----:B------:R-:W-:Y:S01]  /*2d10*/  FFMA.FTZ R47, R170, R47, R44 ;  /* 0x0000002faa2f7223 */ /* 0x000fe2000001002c */
[----:B------:R-:W-:Y:S01]  /*2d20*/  FMUL.FTZ R123, R174, R45 ;  /* 0x0000002dae7b7220 */ /* 0x000fe20000410000 */
[----:B------:R-:W-:Y:S01]  /*2d30*/  FFMA.FTZ R201, R11, R200, R201 ;  /* 0x000000c80bc97223 */ /* 0x000fe200000100c9 */
[C---:B-1-3--:R-:W-:Y:S01]  /*2d40*/  FMUL.FTZ R205, R168.reuse, R121 ;  /* 0x00000079a8cd7220 */ /* 0x04afe20000410000 */
[----:B------:R-:W1:Y:S01]  /*2d50*/  SHFL.UP PT, R203, R122, 0x1, RZ ;  /* 0x042000007acb7989 */ /* 0x000e6200000e00ff */
[-C--:B------:R-:W-:Y:S01]  /*2d60*/  FFMA.FTZ R123, R168, R47.reuse, R123 ;  /* 0x0000002fa87b7223 */ /* 0x080fe2000001007b */
[C---:B------:R-:W-:Y:S01]  /*2d70*/  FMUL.FTZ R47, R174.reuse, R47 ;  /* 0x0000002fae2f7220 */ /* 0x040fe20000410000 */
[----:B------:R-:W-:Y:S01]  /*2d80*/  FFMA.FTZ R205, -R174, R120, -R205 ;  /* 0x00000078aecd7223 */ /* 0x000fe200000109cd */
[----:B------:R-:W2:Y:S02]  /*2d90*/  SHFL.UP PT, R46, R201, 0x1, RZ ;  /* 0x04200000c92e7989 */ /* 0x000ea400000e00ff */
[----:B------:R-:W-:-:S02]  /*2da0*/  FFMA.FTZ R202, R168, R45, -R47 ;  /* 0x0000002da8ca7223 */ /* 0x000fc4000001082f */
[----:B------:R-:W3:Y:S04]  /*2db0*/  SHFL.UP PT, R45, R123, 0x1, RZ ;  /* 0x042000007b2d7989 */ /* 0x000ee800000e00ff */
[----:B------:R-:W5:Y:S01]  /*2dc0*/  SHFL.UP PT, R44, R202, 0x1, RZ ;  /* 0x04200000ca2c7989 */ /* 0x000f6200000e00ff */
[-C--:B-1----:R-:W-:Y:S01]  /*2dd0*/  FMUL.FTZ R204, R202, R203.reuse ;  /* 0x000000cbcacc7220 */ /* 0x082fe20000410000 */
[----:B------:R-:W-:-:S03]  /*2de0*/  FMUL.FTZ R203, R123, R203 ;  /* 0x000000cb7bcb7220 */ /* 0x000fc60000410000 */
[-C--:B--2---:R-:W-:Y:S01]  /*2df0*/  FFMA.FTZ R47, R123, R46.reuse, R204 ;  /* 0x0000002e7b2f7223 */ /* 0x084fe200000100cc */
[----:B------:R-:W-:-:S03]  /*2e00*/  FFMA.FTZ R46, R202, R46, -R203 ;  /* 0x0000002eca2e7223 */ /* 0x000fc600000108cb */
[----:B------:R-:W-:Y:S01]  /*2e10*/  @P1 FADD.FTZ R122, R122, R47 ;  /* 0x0000002f7a7a1221 */ /* 0x000fe20000010000 */
[CC--:B---3--:R-:W-:Y:S01]  /*2e20*/  FMUL.FTZ R204, R202.reuse, R45.reuse ;  /* 0x0000002dcacc7220 */ /* 0x0c8fe20000410000 */
[----:B------:R-:W-:Y:S01]  /*2e30*/  FMUL.FTZ R45, R123, R45 ;  /* 0x0000002d7b2d7220 */ /* 0x000fe20000410000 */
[----:B------:R-:W-:Y:S02]  /*2e40*/  @P1 FADD.FTZ R201, R201, R46 ;  /* 0x0000002ec9c91221 */ /* 0x000fe40000010000 */
[-C--:B-----5:R-:W-:Y:S01]  /*2e50*/  @P1 FFMA.FTZ R123, R123, R44.reuse, R204 ;  /* 0x0000002c7b7b1223 */ /* 0x0a0fe200000100cc */
[----:B------:R-:W1:Y:S01]  /*2e60*/  SHFL.UP PT, R47, R122, 0x2, RZ ;  /* 0x044000007a2f7989 */ /* 0x000e6200000e00ff */
[----:B------:R-:W-:Y:S01]  /*2e70*/  @P1 FFMA.FTZ R202, R202, R44, -R45 ;  /* 0x0000002ccaca1223 */ /* 0x000fe2000001082d */
[----:B------:R-:W-:Y:S02]  /*2e80*/  ISETP.GE.AND P1, PT, R111, 0x2, PT ;  /* 0x000000026f00780c */ /* 0x000fe40003f26270 */
[----:B------:R-:W2:Y:S04]  /*2e90*/  SHFL.UP PT, R46, R201, 0x2, RZ ;  /* 0x04400000c92e7989 */ /* 0x000ea800000e00ff */
[----:B------:R-:W3:Y:S04]  /*2ea0*/  SHFL.UP PT, R45, R123, 0x2, RZ ;  /* 0x044000007b2d7989 */ /* 0x000ee800000e00ff */
[----:B------:R-:W5:Y:S01]  /*2eb0*/  SHFL.UP PT, R44, R202, 0x2, RZ ;  /* 0x04400000ca2c7989 */ /* 0x000f6200000e00ff */
[-C--:B-1----:R-:W-:Y:S01]  /*2ec0*/  FMUL.FTZ R203, R123, R47.reuse ;  /* 0x0000002f7bcb7220 */ /* 0x082fe20000410000 */
[----:B------:R-:W-:-:S03]  /*2ed0*/  FMUL.FTZ R206, R202, R47 ;  /* 0x0000002fcace7220 */ /* 0x000fc60000410000 */
[-C--:B--2---:R-:W-:Y:S01]  /*2ee0*/  FFMA.FTZ R204, R202, R46.reuse, -R203 ;  /* 0x0000002ecacc7223 */ /* 0x084fe200000108cb */
[C---:B------:R-:W-:Y:S01]  /*2ef0*/  FFMA.FTZ R203, R123.reuse, R46, R206 ;  /* 0x0000002e7bcb7223 */ /* 0x040fe200000100ce */
[----:B------:R-:W-:Y:S01]  /*2f00*/  FMUL.FTZ R46, R174, R185 ;  /* 0x000000b9ae2e7220 */ /* 0x000fe20000410000 */
[-C--:B---3--:R-:W-:Y:S01]  /*2f10*/  FMUL.FTZ R47, R123, R45.reuse ;  /* 0x0000002d7b2f7220 */ /* 0x088fe20000410000 */
[----:B------:R-:W-:Y:S01]  /*2f20*/  FMUL.FTZ R45, R202, R45 ;  /* 0x0000002dca2d7220 */ /* 0x000fe20000410000 */
[----:B------:R-:W-:Y:S01]  /*2f30*/  @P1 FADD.FTZ R122, R122, R203 ;  /* 0x000000cb7a7a1221 */ /* 0x000fe20000010000 */
[----:B------:R-:W-:Y:S01]  /*2f40*/  @P1 FADD.FTZ R201, R201, R204 ;  /* 0x000000ccc9c91221 */ /* 0x000fe20000010000 */
[-C--:B-----5:R-:W-:Y:S01]  /*2f50*/  @P1 FFMA.FTZ R202, R202, R44.reuse, -R47 ;  /* 0x0000002ccaca1223 */ /* 0x0a0fe2000001082f */
[----:B------:R-:W-:Y:S01]  /*2f60*/  @P1 FFMA.FTZ R123, R123, R44, R45 ;  /* 0x0000002c7b7b1223 */ /* 0x000fe2000001002d */
[C---:B------:R-:W-:Y:S01]  /*2f70*/  FMUL.FTZ R45, R174.reuse, R121 ;  /* 0x00000079ae2d7220 */ /* 0x040fe20000410000 */
[----:B------:R-:W-:Y:S01]  /*2f80*/  FMUL.FTZ R44, R174, R187 ;  /* 0x000000bbae2c7220 */ /* 0x000fe20000410000 */
[----:B------:R-:W1:Y:S01]  /*2f90*/  SHFL.UP PT, R47, R122, 0x4, RZ ;  /* 0x048000007a2f7989 */ /* 0x000e6200000e00ff */
[----:B------:R-:W-:Y:S01]  /*2fa0*/  FMUL.FTZ R204, R172, R205 ;  /* 0x000000cdaccc7220 */ /* 0x000fe20000410000 */
[C---:B------:R-:W-:Y:S01]  /*2fb0*/  FFMA.FTZ R203, R168.reuse, R120, -R45 ;  /* 0x00000078a8cb7223 */ /* 0x040fe2000001082d */
[C---:B------:R-:W-:Y:S01]  /*2fc0*/  FFMA.FTZ R45, R168.reuse, R185, R44 ;  /* 0x000000b9a82d7223 */ /* 0x040fe2000001002c */
[----:B------:R-:W-:Y:S01]  /*2fd0*/  FFMA.FTZ R44, R168, R187, -R46 ;  /* 0x000000bba82c7223 */ /* 0x000fe2000001082e */
[----:B------:R-:W-:Y:S01]  /*2fe0*/  ISETP.GE.AND P1, PT, R111, 0x4, PT ;  /* 0x000000046f00780c */ /* 0x000fe20003f26270 */
[----:B------:R-:W2:Y:S01]  /*2ff0*/  SHFL.UP PT, R46, R201, 0x4, RZ ;  /* 0x04800000c92e7989 */ /* 0x000ea200000e00ff */
[----:B------:R-:W-:Y:S01]  /*3000*/  FADD.FTZ R209, R182, R45 ;  /* 0x0000002db6d17221 */ /* 0x000fe20000010000 */
[----:B------:R-:W-:Y:S01]  /*3010*/  FADD.FTZ R211, R183, R44 ;  /* 0x0000002cb7d37221 */ /* 0x000fe20000010000 */
[C---:B------:R-:W-:Y:S01]  /*3020*/  FMUL.FTZ R213, R172.reuse, R203 ;  /* 0x000000cbacd57220 */ /* 0x040fe20000410000 */
[----:B------:R-:W3:Y:S01]  /*3030*/  SHFL.UP PT, R45, R123, 0x4, RZ ;  /* 0x048000007b2d7989 */ /* 0x000ee200000e00ff */
[C---:B------:R-:W-:Y:S01]  /*3040*/  FMUL.FTZ R210, R172.reuse, R209 ;  /* 0x000000d1acd27220 */ /* 0x040fe20000410000 */
[----:B------:R-:W-:Y:S01]  /*3050*/  FMUL.FTZ R208, R172, R211 ;  /* 0x000000d3acd07220 */ /* 0x000fe20000410000 */
[C---:B------:R-:W-:Y:S01]  /*3060*/  FFMA.FTZ R206, R170.reuse, R205, -R213 ;  /* 0x000000cdaace7223 */ /* 0x040fe200000108d5 */
[----:B------:R-:W5:Y:S01]  /*3070*/  SHFL.UP PT, R44, R202, 0x4, RZ ;  /* 0x04800000ca2c7989 */ /* 0x000f6200000e00ff */
[C---:B------:R-:W-:Y:S01]  /*3080*/  FFMA.FTZ R210, R170.reuse, R211, -R210 ;  /* 0x000000d3aad27223 */ /* 0x040fe200000108d2 */
        /* <DEDUP_REMOVED lines=11> */
[-C--:B------:R-:W-:Y:S01]  /*3140*/  FFMA.FTZ R205, R165, R208.reuse, R203 ;  /* 0x000000d0a5cd7223 */ /* 0x080fe200000100cb */
[----:B------:R-:W-:Y:S01]  /*3150*/  FMUL.FTZ R208, R169, R208 ;  /* 0x000000d0a9d07220 */ /* 0x000fe20000410000 */
[-C--:B--2---:R-:W-:Y:S01]  /*3160*/  FFMA.FTZ R203, R123, R46.reuse, R204 ;  /* 0x0000002e7bcb7223 */ /* 0x084fe200000100cc */
[----:B------:R-:W-:-:S02]  /*3170*/  FFMA.FTZ R204, R202, R46, -R47 ;  /* 0x0000002ecacc7223 */ /* 0x000fc4000001082f */
[----:B------:R-:W-:Y:S01]  /*3180*/  FFMA.FTZ R208, R165, R210, -R208 ;  /* 0x000000d2a5d07223 */ /* 0x000fe200000108d0 */
[----:B------:R-:W-:Y:S01]  /*3190*/  FADD.FTZ R205, R178, R205 ;  /* 0x000000cdb2cd7221 */ /* 0x000fe20000010000 */
[----:B------:R-:W-:Y:S01]  /*31a0*/  @P1 FADD.FTZ R122, R122, R203 ;  /* 0x000000cb7a7a1221 */ /* 0x000fe20000010000 */
[CC--:B---3--:R-:W-:Y:S01]  /*31b0*/  FMUL.FTZ R46, R202.reuse, R45.reuse ;  /* 0x0000002dca2e7220 */ /* 0x0c8fe20000410000 */
[----:B------:R-:W-:Y:S01]  /*31c0*/  @P1 FADD.FTZ R201, R201, R204 ;  /* 0x000000ccc9c91221 */ /* 0x000fe20000010000 */
[----:B------:R-:W-:Y:S01]  /*31d0*/  FMUL.FTZ R45, R123, R45 ;  /* 0x0000002d7b2d7220 */ /* 0x000fe20000410000 */
[----:B------:R-:W-:Y:S01]  /*31e0*/  FADD.FTZ R208, R179, R208 ;  /* 0x000000d0b3d07221 */ /* 0x000fe20000010000 */
[----:B------:R-:W1:Y:S01]  /*31f0*/  SHFL.UP PT, R47, R122, 0x8, RZ ;  /* 0x050000007a2f7989 */ /* 0x000e6200000e00ff */
[-C--:B-----5:R-:W-:Y:S01]  /*3200*/  @P1 FFMA.FTZ R123, R123, R44.reuse, R46 ;  /* 0x0000002c7b7b1223 */ /* 0x0a0fe2000001002e */
[----:B------:R-:W-:Y:S01]  /*3210*/  @P1 FFMA.FTZ R202, R202, R44, -R45 ;  /* 0x0000002ccaca1223 */ /* 0x000fe2000001082d */
[C---:B------:R-:W-:Y:S01]  /*3220*/  FMUL.FTZ R203, R164.reuse, R212 ;  /* 0x000000d4a4cb7220 */ /* 0x040fe20000410000 */
[----:B------:R-:W2:Y:S01]  /*3230*/  SHFL.UP PT, R46, R201, 0x8, RZ ;  /* 0x05000000c92e7989 */ /* 0x000ea200000e00ff */
[CC--:B------:R-:W-:Y:S01]  /*3240*/  FMUL.FTZ R209, R164.reuse, R205.reuse ;  /* 0x000000cda4d17220 */ /* 0x0c0fe20000410000 */
[C---:B------:R-:W-:Y:S01]  /*3250*/  FMUL.FTZ R206, R164.reuse, R208 ;  /* 0x000000d0a4ce7220 */ /* 0x040fe20000410000 */
[-C--:B------:R-:W-:Y:S01]  /*3260*/  FMUL.FTZ R204, R164, R214.reuse ;  /* 0x000000d6a4cc7220 */ /* 0x080fe20000410000 */
[----:B------:R-:W3:Y:S01]  /*3270*/  SHFL.UP PT, R45, R123, 0x8, RZ ;  /* 0x050000007b2d7989 */ /* 0x000ee200000e00ff */
[C---:B------:R-:W-:Y:S01]  /*3280*/  FFMA.FTZ R203, R163.reuse, R214, -R203 ;  /* 0x000000d6a3cb7223 */ /* 0x040fe200000108cb */
[C---:B------:R-:W-:Y:S01]  /*3290*/  FFMA.FTZ R208, R163.reuse, R208, -R209 ;  /* 0x000000d0a3d07223 */ /* 0x040fe200000108d1 */
[C---:B------:R-:W-:Y:S01]  /*32a0*/  FFMA.FTZ R205, R163.reuse, R205, R206 ;  /* 0x000000cda3cd7223 */ /* 0x040fe200000100ce */
[----:B------:R-:W5:Y:S01]  /*32b0*/  SHFL.UP PT, R44, R202, 0x8, RZ ;  /* 0x05000000ca2c7989 */ /* 0x000f6200000e00ff */
[----:B------:R-:W-:Y:S01]  /*32c0*/  FFMA.FTZ R204, R163, R212, R204 ;  /* 0x000000d4a3cc7223 */ /* 0x000fe200000100cc */
[----:B------:R-:W-:Y:S01]  /*32d0*/  FMUL.FTZ R206, R162, R203 ;  /* 0x000000cba2ce7220 */ /* 0x000fe20000410000 */
[----:B------:R-:W-:Y:S01]  /*32e0*/  ISETP.GE.AND P1, PT, R111, 0x8, PT ;  /* 0x000000086f00780c */ /* 0x000fe20003f26270 */
[----:B------:R-:W-:Y:S01]  /*32f0*/  FADD.FTZ R208, R177, R208 ;  /* 0x000000d0b1d07221 */ /* 0x000fe20000010000 */
[----:B------:R-:W-:Y:S01]  /*3300*/  FADD.FTZ R205, R176, R205 ;  /* 0x000000cdb0cd7221 */ /* 0x000fe20000010000 */
[-C--:B------:R-:W-:Y:S01]  /*3310*/  FFMA.FTZ R209, R161, R204.reuse, R206 ;  /* 0x000000cca1d17223 */ /* 0x080fe200000100ce */
[C---:B------:R-:W-:Y:S01]  /*3320*/  FMUL.FTZ R210, R162.reuse, R204 ;  /* 0x000000cca2d27220 */ /* 0x040fe20000410000 */
[C---:B------:R-:W-:Y:S01]  /*3330*/  FMUL.FTZ R206, R162.reuse, R208 ;  /* 0x000000d0a2ce7220 */ /* 0x040fe20000410000 */
[----:B------:R-:W-:-:S02]  /*3340*/  FMUL.FTZ R213, R162, R205 ;  /* 0x000000cda2d57220 */ /* 0x000fc40000410000 */
[C---:B------:R-:W-:Y:S01]  /*3350*/  FFMA.FTZ R211, R161.reuse, R203, -R210 ;  /* 0x000000cba1d37223 */ /* 0x040fe200000108d2 */
[----:B-1----:R-:W-:Y:S01]  /*3360*/  FMUL.FTZ R204, R202, R47 ;  /* 0x0000002fcacc7220 */ /* 0x002fe20000410000 */
[----:B------:R-:W-:Y:S01]  /*3370*/  FFMA.FTZ R206, R161, R205, R206 ;  /* 0x000000cda1ce7223 */ /* 0x000fe200000100ce */
[----:B------:R-:W-:Y:S01]  /*3380*/  FMUL.FTZ R203, R123, R47 ;  /* 0x0000002f7bcb7220 */ /* 0x000fe20000410000 */
[----:B------:R-:W-:Y:S01]  /*3390*/  FFMA.FTZ R208, R161, R208, -R213 ;  /* 0x000000d0a1d07223 */ /* 0x000fe200000108d5 */
[-C--:B--2---:R-:W-:Y:S01]  /*33a0*/  FFMA.FTZ R205, R123, R46.reuse, R204 ;  /* 0x0000002e7bcd7223 */ /* 0x084fe200000100cc */
[----:B------:R-:W-:Y:S01]  /*33b0*/  FMUL.FTZ R213, R160, R211 ;  /* 0x000000d3a0d57220 */ /* 0x000fe20000410000 */
[C---:B------:R-:W-:Y:S01]  /*33c0*/  FFMA.FTZ R46, R202.reuse, R46, -R203 ;  /* 0x0000002eca2e7223 */ /* 0x040fe200000108cb */
[----:B------:R-:W-:Y:S01]  /*33d0*/  FADD.FTZ R203, R173, R206 ;  /* 0x000000ceadcb7221 */ /* 0x000fe20000010000 */
[-C--:B---3--:R-:W-:Y:S01]  /*33e0*/  FMUL.FTZ R47, R123, R45.reuse ;  /* 0x0000002d7b2f7220 */ /* 0x088fe20000410000 */
[----:B------:R-:W-:Y:S01]  /*33f0*/  FMUL.FTZ R204, R202, R45 ;  /* 0x0000002dcacc7220 */ /* 0x000fe20000410000 */
[----:B------:R-:W-:Y:S01]  /*3400*/  @P1 FADD.FTZ R122, R122, R205 ;  /* 0x000000cd7a7a1221 */ /* 0x000fe20000010000 */
[----:B------:R-:W-:Y:S01]  /*3410*/  @P1 FADD.FTZ R201, R201, R46 ;  /* 0x0000002ec9c91221 */ /* 0x000fe20000010000 */
[-C--:B-----5:R-:W-:Y:S01]  /*3420*/  @P1 FFMA.FTZ R202, R202, R44.reuse, -R47 ;  /* 0x0000002ccaca1223 */ /* 0x0a0fe2000001082f */
[----:B------:R-:W-:Y:S01]  /*3430*/  @P1 FFMA.FTZ R123, R123, R44, R204 ;  /* 0x0000002c7b7b1223 */ /* 0x000fe200000100cc */
[----:B------:R-:W-:Y:S01]  /*3440*/  FADD.FTZ R205, R175, R208 ;  /* 0x000000d0afcd7221 */ /* 0x000fe20000010000 */
[----:B------:R-:W1:Y:S01]  /*3450*/  SHFL.UP PT, R47, R122, 0x10, RZ ;  /* 0x060000007a2f7989 */ /* 0x000e6200000e00ff */
[C---:B------:R-:W-:Y:S01]  /*3460*/  FMUL.FTZ R210, R160.reuse, R203 ;  /* 0x000000cba0d27220 */ /* 0x040fe20000410000 */
[C---:B------:R-:W-:Y:S01]  /*3470*/  FMUL.FTZ R206, R160.reuse, R209 ;  /* 0x000000d1a0ce7220 */ /* 0x040fe20000410000 */
[-C--:B------:R-:W-:Y:S01]  /*3480*/  FMUL.FTZ R208, R160, R205.reuse ;  /* 0x000000cda0d07220 */ /* 0x080fe20000410000 */
[----:B------:R-:W2:Y:S01]  /*3490*/  SHFL.UP PT, R45, R123, 0x10, RZ ;  /* 0x060000007b2d7989 */ /* 0x000ea200000e00ff */
[C---:B------:R-:W-:Y:S01]  /*34a0*/  FFMA.FTZ R210, R158.reuse, R205, -R210 ;  /* 0x000000cd9ed27223 */ /* 0x040fe200000108d2 */
[C---:B------:R-:W-:Y:S01]  /*34b0*/  FFMA.FTZ R206, R158.reuse, R211, -R206 ;  /* 0x000000d39ece7223 */ /* 0x040fe200000108ce */
[C---:B------:R-:W-:Y:S01]  /*34c0*/  FFMA.FTZ R204, R158.reuse, R209, R213 ;  /* 0x000000d19ecc7223 */ /* 0x040fe200000100d5 */
[----:B------:R-:W3:Y:S01]  /*34d0*/  SHFL.UP PT, R46, R201, 0x10, RZ ;  /* 0x06000000c92e7989 */ /* 0x000ee200000e00ff */
[----:B------:R-:W-:Y:S01]  /*34e0*/  FFMA.FTZ R208, R158, R203, R208 ;  /* 0x000000cb9ed07223 */ /* 0x000fe200000100d0 */
[----:B------:R-:W-:Y:S01]  /*34f0*/  FADD.FTZ R210, R171, R210 ;  /* 0x000000d2abd27221 */ /* 0x000fe20000010000 */
[C---:B------:R-:W-:Y:S01]  /*3500*/  FMUL.FTZ R212, R157.reuse, R206 ;  /* 0x000000ce9dd47220 */ /* 0x040fe20000410000 */
[----:B------:R-:W5:Y:S01]  /*3510*/  SHFL.UP PT, R44, R202, 0x10, RZ ;  /* 0x06000000ca2c7989 */ /* 0x000f6200000e00ff */
[----:B------:R-:W-:Y:S01]  /*3520*/  FMUL.FTZ R205, R157, R204 ;  /* 0x000000cc9dcd7220 */ /* 0x000fe20000410000 */
[----:B------:R-:W-:Y:S01]  /*3530*/  ISETP.GE.AND P1, PT, R111, 0x10, PT ;  /* 0x000000106f00780c */ /* 0x000fe20003f26270 */
[----:B------:R-:W-:Y:S01]  /*3540*/  FADD.FTZ R208, R167, R208 ;  /* 0x000000d0a7d07221 */ /* 0x000fe20000010000 */
[----:B------:R-:W-:Y:S01]  /*3550*/  FMUL.FTZ R209, R157, R210 ;  /* 0x000000d29dd17220 */ /* 0x000fe20000410000 */
[C---:B------:R-:W-:Y:S01]  /*3560*/  FFMA.FTZ R203, R159.reuse, R204, R212 ;  /* 0x000000cc9fcb7223 */ /* 0x040fe200000100d4 */
[----:B------:R-:W-:Y:S01]  /*3570*/  FFMA.FTZ R204, R159, R206, -R205 ;  /* 0x000000ce9fcc7223 */ /* 0x000fe200000108cd */
[-C--:B------:R-:W-:Y:S01]  /*3580*/  FMUL.FTZ R213, R157, R208.reuse ;  /* 0x000000d09dd57220 */ /* 0x080fe20000410000 */
[----:B------:R-:W-:-:S02]  /*3590*/  FFMA.FTZ R211, R159, R208, R209 ;  /* 0x000000d09fd37223 */ /* 0x000fc400000100d1 */
[----:B------:R0:W0:Y:S01]  /*35a0*/  SHFL.DOWN PT, R215, R203, 0x1, 0x1f ;  /* 0x08201f00cbd77f89 */ /* 0x00002200000e0000 */
[----:B------:R-:W-:Y:S01]  /*35b0*/  FFMA.FTZ R213, R159, R210, -R213 ;  /* 0x000000d29fd57223 */ /* 0x000fe200000108d5 */
[CC--:B-1----:R-:W-:Y:S01]  /*35c0*/  FMUL.FTZ R205, R123.reuse, R47.reuse ;  /* 0x0000002f7bcd7220 */ /* 0x0c2fe20000410000 */
[C---:B------:R-:W-:Y:S01]  /*35d0*/  FMUL.FTZ R208, R202.reuse, R47 ;  /* 0x0000002fcad07220 */ /* 0x040fe20000410000 */
[CC--:B--2---:R-:W-:Y:S01]  /*35e0*/  FMUL.FTZ R47, R123.reuse, R45.reuse ;  /* 0x0000002d7b2f7220 */ /* 0x0c4fe20000410000 */
[C---:B------:R-:W-:Y:S01]  /*35f0*/  FMUL.FTZ R45, R202.reuse, R45 ;  /* 0x0000002dca2d7220 */ /* 0x040fe20000410000 */
[CC--:B---3--:R-:W-:Y:S01]  /*3600*/  FFMA.FTZ R206, R202.reuse, R46.reuse, -R205 ;  /* 0x0000002ecace7223 */ /* 0x0c8fe200000108cd */
[C---:B------:R-:W-:Y:S01]  /*3610*/  FFMA.FTZ R205, R123.reuse, R46, R208 ;  /* 0x0000002e7bcd7223 */ /* 0x040fe200000100d0 */
[-C--:B-----5:R-:W-:Y:S01]  /*3620*/  @P1 FFMA.FTZ R202, R202, R44.reuse, -R47 ;  /* 0x0000002ccaca1223 */ /* 0x0a0fe2000001082f */
[----:B------:R-:W-:Y:S01]  /*3630*/  @P1 FFMA.FTZ R123, R123, R44, R45 ;  /* 0x0000002c7b7b1223 */ /* 0x000fe2000001002d */
[----:B------:R-:W-:Y:S01]  /*3640*/  @P1 FADD.FTZ R201, R201, R206 ;  /* 0x000000cec9c91221 */ /* 0x000fe20000010000 */
[----:B------:R-:W-:Y:S01]  /*3650*/  @P1 FADD.FTZ R122, R122, R205 ;  /* 0x000000cd7a7a1221 */ /* 0x000fe20000010000 */
[----:B------:R-:W-:Y:S01]  /*3660*/  FADD.FTZ R206, R154, R211 ;  /* 0x000000d39ace7221 */ /* 0x000fe20000010000 */
[----:B------:R-:W-:Y:S01]  /*3670*/  FADD.FTZ R205, R166, R213 ;  /* 0x000000d5a6cd7221 */ /* 0x000fe20000010000 */
[----:B------:R-:W1:Y:S01]  /*3680*/  SHFL.UP PT, R202, R202, 0x1, RZ ;  /* 0x04200000caca7989 */ /* 0x000e6200000e00ff */
[----:B------:R-:W-:Y:S01]  /*3690*/  HFMA2 R44, -RZ, RZ, 1.875, 0 ;  /* 0x3f800000ff2c7431 */ /* 0x000fe200000001ff */
[----:B------:R-:W-:-:S02]  /*36a0*/  ISETP.GT.U32.AND P1, PT, R155, 0x1d, PT ;  /* 0x0000001d9b00780c */ /* 0x000fc40003f24070 */
[----:B------:R-:W-:Y:S01]  /*36b0*/  CS2R R46, SRZ ;  /* 0x00000000002e7805 */ /* 0x000fe2000001ff00 */
[----:B----4-:R2:W3:Y:S01]  /*36c0*/  SHFL.IDX PT, R208, R116, RZ, 0x1f ;  /* 0x00001fff74d07589 */ /* 0x0104e200000e0000 */
[----:B------:R-:W-:-:S03]  /*36d0*/  MOV R45, RZ ;  /* 0x000000ff002d7202 */ /* 0x000fc60000000f00 */
[----:B------:R2:W4:Y:S04]  /*36e0*/  SHFL.IDX PT, R209, R117, RZ, 0x1f ;  /* 0x00001fff75d17589 */ /* 0x00052800000e0000 */
[----:B------:R2:W0:Y:S04]  /*36f0*/  SHFL.DOWN PT, R117, R204, 0x1, 0x1f ;  /* 0x08201f00cc757f89 */ /* 0x00042800000e0000 */
[----:B------:R2:W0:Y:S04]  /*3700*/  SHFL.DOWN PT, R212, R206, 0x1, 0x1f ;  /* 0x08201f00ced47f89 */ /* 0x00042800000e0000 */
[----:B------:R2:W0:Y:S04]  /*3710*/  SHFL.DOWN PT, R213, R205, 0x1, 0x1f ;  /* 0x08201f00cdd57f89 */ /* 0x00042800000e0000 */
[----:B------:R-:W0:Y:S04]  /*3720*/  SHFL.UP PT, R123, R123, 0x1, RZ ;  /* 0x042000007b7b7989 */ /* 0x000e2800000e00ff */
[----:B------:R-:W0:Y:S04]  /*3730*/  SHFL.UP PT, R201, R201, 0x1, RZ ;  /* 0x04200000c9c97989 */ /* 0x000e2800000e00ff */
[----:B------:R2:W0:Y:S01]  /*3740*/  SHFL.UP PT, R116, R122, 0x1, RZ ;  /* 0x042000007a747989 */ /* 0x00042200000e00ff */
[----:B-1-34-:R-:W-:Y:S05]  /*3750*/  @!P6 BRA `(.L_x_16787) ;  /* 0x000000000028e947 */ /* 0x01afea0003800000 */
[CC--:B0-----:R-:W-:Y:S01]  /*3760*/  FMUL.FTZ R210, R204.reuse, R213.reuse ;  /* 0x000000d5ccd27220 */ /* 0x0c1fe20000410000 */
[C---:B------:R-:W-:Y:S01]  /*3770*/  FMUL.FTZ R213, R203.reuse, R213 ;  /* 0x000000d5cbd57220 */ /* 0x040fe20000410000 */
[CC--:B--2---:R-:W-:Y:S01]  /*3780*/  FMUL.FTZ R122, R204.reuse, R117.reuse ;  /* 0x00000075cc7a7220 */ /* 0x0c4fe20000410000 */
[C---:B------:R-:W-:Y:S01]  /*3790*/  FMUL.FTZ R117, R203.reuse, R117 ;  /* 0x00000075cb757220 */ /* 0x040fe20000410000 */
[-C--:B------:R-:W-:Y:S01]  /*37a0*/  FFMA.FTZ R211, R203, R212.reuse, -R210 ;  /* 0x000000d4cbd37223 */ /* 0x080fe200000108d2 */
[----:B------:R-:W-:Y:S01]  /*37b0*/  FFMA.FTZ R210, R204, R212, R213 ;  /* 0x000000d4ccd27223 */ /* 0x000fe200000100d5 */
[C---:B------:R-:W-:Y:S01]  /*37c0*/  FFMA.FTZ R203, R215.reuse, R203, -R122 ;  /* 0x000000cbd7cb7223 */ /* 0x040fe2000001087a */
[----:B------:R-:W-:Y:S01]  /*37d0*/  FFMA.FTZ R204, R215, R204, R117 ;  /* 0x000000ccd7cc7223 */ /* 0x000fe20000010075 */
[----:B------:R-:W-:Y:S01]  /*37e0*/  FADD.FTZ R206, R206, R211 ;  /* 0x000000d3cece7221 */ /* 0x000fe20000010000 */
[----:B------:R-:W-:-:S07]  /*37f0*/  FADD.FTZ R205, R205, R210 ;  /* 0x000000d2cdcd7221 */ /* 0x000fce0000010000 */
.L_x_16787:
[----:B------:R-:W-:Y:S05]  /*3800*/  BSYNC.RECONVERGENT B0 ;  /* 0x0000000000007941 */ /* 0x000fea0003800200 */
.L_x_16786:
[----:B------:R-:W1:Y:S01]  /*3810*/  @!P4 LDS.128 R44, [UR6+0x25d0] ;  /* 0x0025d006ff2cc984 */ /* 0x000e620008000c00 */
[----:B------:R-:W-:Y:S03]  /*3820*/  BSSY.RECONVERGENT B0, `(.L_x_16788) ;  /* 0x0000010000007945 */ /* 0x000fe60003800200 */
[----:B0-----:R0:W3:Y:S04]  /*3830*/  SHFL.DOWN PT, R215, R203, 0x2, 0x1f ;  /* 0x08401f00cbd77f89 */ /* 0x0010e800000e0000 */
[----:B--2---:R0:W2:Y:S04]  /*3840*/  SHFL.DOWN PT, R117, R204, 0x2, 0x1f ;  /* 0x08401f00cc757f89 */ /* 0x0040a800000e0000 */
[----:B------:R0:W4:Y:S04]  /*3850*/  SHFL.DOWN PT, R212, R206, 0x2, 0x1f ;  /* 0x08401f00ced47f89 */ /* 0x00012800000e0000 */
[----:B------:R0:W0:Y:S01]  /*3860*/  SHFL.DOWN PT, R213, R205, 0x2, 0x1f ;  /* 0x08401f00cdd57f89 */ /* 0x00002200000e0000 */
[----:B------:R-:W-:Y:S05]  /*3870*/  @P1 BRA `(.L_x_16789) ;  /* 0x0000000000281947 */ /* 0x000fea0003800000 */
[CC--:B0-----:R-:W-:Y:S01]  /*3880*/  FMUL.FTZ R210, R204.reuse, R213.reuse ;  /* 0x000000d5ccd27220 */ /* 0x0c1fe20000410000 */
[C---:B------:R-:W-:Y:S01]  /*3890*/  FMUL.FTZ R213, R203.reuse, R213 ;  /* 0x000000d5cbd57220 */ /* 0x040fe20000410000 */
[CC--:B--2---:R-:W-:Y:S01]  /*38a0*/  FMUL.FTZ R122, R204.reuse, R117.reuse ;  /* 0x00000075cc7a7220 */ /* 0x0c4fe20000410000 */
[C---:B------:R-:W-:Y:S01]  /*38b0*/  FMUL.FTZ R117, R203.reuse, R117 ;  /* 0x00000075cb757220 */ /* 0x040fe20000410000 */
[CC--:B----4-:R-:W-:Y:S01]  /*38c0*/  FFMA.FTZ R211, R203.reuse, R212.reuse, -R210 ;  /* 0x000000d4cbd37223 */ /* 0x0d0fe200000108d2 */
[C---:B------:R-:W-:Y:S01]  /*38d0*/  FFMA.FTZ R210, R204.reuse, R212, R213 ;  /* 0x000000d4ccd27223 */ /* 0x040fe200000100d5 */
[-C--:B---3--:R-:W-:Y:S01]  /*38e0*/  FFMA.FTZ R203, R203, R215.reuse, -R122 ;  /* 0x000000d7cbcb7223 */ /* 0x088fe2000001087a */
[----:B------:R-:W-:Y:S01]  /*38f0*/  FFMA.FTZ R204, R204, R215, R117 ;  /* 0x000000d7cccc7223 */ /* 0x000fe20000010075 */
[----:B------:R-:W-:Y:S01]  /*3900*/  FADD.FTZ R206, R206, R211 ;  /* 0x000000d3cece7221 */ /* 0x000fe20000010000 */
[----:B------:R-:W-:-:S07]  /*3910*/  FADD.FTZ R205, R205, R210 ;  /* 0x000000d2cdcd7221 */ /* 0x000fce0000010000 */
.L_x_16789:
[----:B------:R-:W-:Y:S05]  /*3920*/  BSYNC.RECONVERGENT B0 ;  /* 0x0000000000007941 */ /* 0x000fea0003800200 */
.L_x_16788:
[----:B---3--:R3:W1:Y:S01]  /*3930*/  SHFL.DOWN PT, R215, R203, 0x4, 0x1f ;  /* 0x08801f00cbd77f89 */ /* 0x00866200000e0000 */
[----:B------:R-:W-:Y:S03]  /*3940*/  BSSY.RECONVERGENT B0, `(.L_x_16790) ;  /* 0x000000f000007945 */ /* 0x000fe60003800200 */
[----:B--2---:R3:W2:Y:S04]  /*3950*/  SHFL.DOWN PT, R117, R204, 0x4, 0x1f ;  /* 0x08801f00cc757f89 */ /* 0x0046a800000e0000 */
[----:B----4-:R3:W4:Y:S04]  /*3960*/  SHFL.DOWN PT, R212, R206, 0x4, 0x1f ;  /* 0x08801f00ced47f89 */ /* 0x01072800000e0000 */
[----:B0-----:R3:W0:Y:S01]  /*3970*/  SHFL.DOWN PT, R213, R205, 0x4, 0x1f ;  /* 0x08801f00cdd57f89 */ /* 0x00162200000e0000 */
[----:B------:R-:W-:Y:S05]  /*3980*/  @P2 BRA `(.L_x_16791) ;  /* 0x0000000000282947 */ /* 0x000fea0003800000 */
        /* <DEDUP_REMOVED lines=10> */
.L_x_16791:
[----:B------:R-:W-:Y:S05]  /*3a30*/  BSYNC.RECONVERGENT B0 ;  /* 0x0000000000007941 */ /* 0x000fea0003800200 */
.L_x_16790:
[----:B-1----:R1:W1:Y:S01]  /*3a40*/  SHFL.DOWN PT, R215, R203, 0x8, 0x1f ;  /* 0x09001f00cbd77f89 */ /* 0x00226200000e0000 */
[----:B------:R-:W-:Y:S03]  /*3a50*/  BSSY.RECONVERGENT B0, `(.L_x_16792) ;  /* 0x000000f000007945 */ /* 0x000fe60003800200 */
[----:B--2---:R2:W1:Y:S04]  /*3a60*/  SHFL.DOWN PT, R117, R204, 0x8, 0x1f ;  /* 0x09001f00cc757f89 */ /* 0x00446800000e0000 */
        /* <DEDUP_REMOVED lines=13> */
.L_x_16793:
[----:B------:R-:W-:Y:S05]  /*3b40*/  BSYNC.RECONVERGENT B0 ;  /* 0x0000000000007941 */ /* 0x000fea0003800200 */
.L_x_16792:
        /* <DEDUP_REMOVED lines=16> */
.L_x_16795:
[----:B------:R-:W-:Y:S05]  /*3c50*/  BSYNC.RECONVERGENT B0 ;  /* 0x0000000000007941 */ /* 0x000fea0003800200 */
.L_x_16794:
[----:B-1----:R-:W-:Y:S01]  /*3c60*/  SHFL.DOWN PT, R212, R203, 0x1, 0x1f ;  /* 0x08201f00cbd47f89 */ /* 0x002fe200000e0000 */
[----:B------:R-:W-:Y:S01]  /*3c70*/  ISETP.NE.AND P2, PT, R76, RZ, PT ;  /* 0x000000ff4c00720c */ /* 0x000fe20003f45270 */
[CC--:B------:R-:W-:Y:S01]  /*3c80*/  FMUL.FTZ R117, R123.reuse, R209.reuse ;  /* 0x000000d17b757220 */ /* 0x0c0fe20000410000 */
[----:B------:R-:W-:Y:S01]  /*3c90*/  FMUL.FTZ R122, R202, R209 ;  /* 0x000000d1ca7a7220 */ /* 0x000fe20000410000 */
[----:B------:R-:W1:Y:S01]  /*3ca0*/  SHFL.IDX PT, R211, R47, RZ, 0x1f ;  /* 0x00001fff2fd37589 */ /* 0x000e6200000e0000 */
[----:B------:R-:W-:Y:S01]  /*3cb0*/  ISETP.NE.AND P1, PT, R76, 0x1f, PT ;  /* 0x0000001f4c00780c */ /* 0x000fe20003f25270 */
[-C--:B------:R-:W-:Y:S01]  /*3cc0*/  FFMA.FTZ R202, R202, R208.reuse, -R117 ;  /* 0x000000d0caca7223 */ /* 0x080fe20000010875 */
[----:B------:R-:W-:Y:S01]  /*3cd0*/  FFMA.FTZ R117, R123, R208, R122 ;  /* 0x000000d07b757223 */ /* 0x000fe2000001007a */
[----:B------:R-:W5:Y:S01]  /*3ce0*/  SHFL.DOWN PT, R214, R204, 0x1, 0x1f ;  /* 0x08201f00ccd67f89 */ /* 0x000f6200000e0000 */
[----:B------:R-:W-:Y:S01]  /*3cf0*/  IMAD.WIDE.U32 R122, R66, UR4, R68 ;  /* 0x00000004427a7c25 */ /* 0x000fe2000f8e0044 */
[----:B------:R-:W-:Y:S01]  /*3d00*/  ISETP.NE.AND P3, PT, R76, RZ, PT ;  /* 0x000000ff4c00720c */ /* 0x000fe20003f65270 */
[----:B------:R-:W-:Y:S01]  /*3d10*/  BSSY.RECONVERGENT B0, `(.L_x_16796) ;  /* 0x0000105000007945 */ /* 0x000fe20003800200 */
[----:B------:R-:W0:Y:S02]  /*3d20*/  SHFL.IDX PT, R210, R46, RZ, 0x1f ;  /* 0x00001fff2ed27589 */ /* 0x000e2400000e0000 */
[----:B------:R-:W-:Y:S01]  /*3d30*/  @P2 FADD.FTZ R209, R116, R117 ;  /* 0x0000007574d12221 */ /* 0x000fe20000010000 */
[----:B------:R-:W-:Y:S01]  /*3d40*/  @P2 FADD.FTZ R208, R201, R202 ;  /* 0x000000cac9d02221 */ /* 0x000fe20000010000 */
[----:B------:R-:W0:Y:S01]  /*3d50*/  SHFL.DOWN PT, R218, R205, 0x1, 0x1f ;  /* 0x08201f00cdda7f89 */ /* 0x000e2200000e0000 */
[----:B------:R-:W-:-:S02]  /*3d60*/  IMAD R117, R67, UR4, R123 ;  /* 0x0000000443757c24 */ /* 0x000fc4000f8e027b */
[CC--:B------:R-:W-:Y:S01]  /*3d70*/  FMUL.FTZ R123, R119.reuse, R209.reuse ;  /* 0x000000d1777b7220 */ /* 0x0c0fe20000410000 */
[----:B------:R-:W-:Y:S01]  /*3d80*/  FMUL.FTZ R202, R119, R208 ;  /* 0x000000d077ca7220 */ /* 0x000fe20000410000 */
[----:B------:R-:W0:Y:S01]  /*3d90*/  SHFL.DOWN PT, R216, R206, 0x1, 0x1f ;  /* 0x08201f00ced87f89 */ /* 0x000e2200000e0000 */
[----:B------:R-:W-:Y:S01]  /*3da0*/  LEA R116, P2, R122, R74, 0x2 ;  /* 0x0000004a7a747211 */ /* 0x000fe200078410ff */
[C---:B------:R-:W-:Y:S01]  /*3db0*/  FFMA.FTZ R123, R118.reuse, R208, -R123 ;  /* 0x000000d0767b7223 */ /* 0x040fe2000001087b */
[----:B------:R-:W-:Y:S01]  /*3dc0*/  FFMA.FTZ R209, R118, R209, R202 ;  /* 0x000000d176d17223 */ /* 0x000fe200000100ca */
[----:B--23--:R-:W2:Y:S01]  /*3dd0*/  SHFL.IDX PT, R204, R204, RZ, 0x1f ;  /* 0x00001fffcccc7589 */ /* 0x00cea200000e0000 */
[----:B------:R-:W-:Y:S01]  /*3de0*/  LEA.HI.X R117, R122, R75, R117, 0x2, P2 ;  /* 0x0000004b7a757211 */ /* 0x000fe200010f1475 */
[----:B------:R-:W-:Y:S01]  /*3df0*/  FADD.FTZ R118, R2, R123 ;  /* 0x0000007b02767221 */ /* 0x000fe20000010000 */
[----:B------:R-:W-:Y:S01]  /*3e00*/  FADD.FTZ R2, R188, R209 ;  /* 0x000000d1bc027221 */ /* 0x000fe20000010000 */
[-C--:B-1----:R-:W-:Y:S01]  /*3e10*/  @P1 FMUL.FTZ R201, R212, R211.reuse ;  /* 0x000000d3d4c91220 */ /* 0x082fe20000410000 */
[----:B------:R-:W1:Y:S01]  /*3e20*/  SHFL.IDX PT, R203, R203, RZ, 0x1f ;  /* 0x00001fffcbcb7589 */ /* 0x000e6200000e0000 */
[----:B------:R-:W-:Y:S01]  /*3e30*/  FMUL.FTZ R122, R157, R118 ;  /* 0x000000769d7a7220 */ /* 0x000fe20000410000 */
[----:B-----5:R-:W-:-:S02]  /*3e40*/  @P1 FMUL.FTZ R119, R214, R211 ;  /* 0x000000d3d6771220 */ /* 0x020fc40000410000 */
[----:B----4-:R-:W3:Y:S01]  /*3e50*/  SHFL.IDX PT, R206, R206, RZ, 0x1f ;  /* 0x00001fffcece7589 */ /* 0x010ee200000e0000 */
[----:B------:R-:W-:Y:S01]  /*3e60*/  FFMA.FTZ R122, R159, R2, R122 ;  /* 0x000000029f7a7223 */ /* 0x000fe2000001007a */
[-C--:B0-----:R-:W-:Y:S01]  /*3e70*/  @P1 FFMA.FTZ R201, R214, R210.reuse, R201 ;  /* 0x000000d2d6c91223 */ /* 0x081fe200000100c9 */
[----:B------:R-:W-:Y:S01]  /*3e80*/  @P1 FFMA.FTZ R123, R212, R210, -R119 ;  /* 0x000000d2d47b1223 */ /* 0x000fe20000010877 */
[----:B------:R-:W-:Y:S01]  /*3e90*/  FMUL.FTZ R119, R157, R2 ;  /* 0x000000029d777220 */ /* 0x000fe20000410000 */
[----:B------:R-:W0:Y:S01]  /*3ea0*/  SHFL.IDX PT, R205, R205, RZ, 0x1f ;  /* 0x00001fffcdcd7589 */ /* 0x000e2200000e0000 */
[----:B------:R-:W-:Y:S02]  /*3eb0*/  @P1 FADD.FTZ R211, R218, R201 ;  /* 0x000000c9dad31221 */ /* 0x000fe40000010000 */
[----:B------:R-:W-:Y:S01]  /*3ec0*/  FFMA.FTZ R119, R159, R118, -R119 ;  /* 0x000000769f777223 */ /* 0x000fe20000010877 */
[----:B------:R-:W-:Y:S01]  /*3ed0*/  @P1 FADD.FTZ R210, R216, R123 ;  /* 0x0000007bd8d21221 */ /* 0x000fe20000010000 */
[----:B------:R-:W-:-:S02]  /*3ee0*/  FMUL.FTZ R123, R211, R121 ;  /* 0x00000079d37b7220 */ /* 0x000fc40000410000 */
[C---:B------:R-:W-:Y:S01]  /*3ef0*/  FFMA.FTZ R201, R5.reuse, R186, R119 ;  /* 0x000000ba05c97223 */ /* 0x040fe20000010077 */
[C---:B------:R-:W-:Y:S01]  /*3f00*/  FMUL.FTZ R188, R210.reuse, R121 ;  /* 0x00000079d2bc7220 */ /* 0x040fe20000410000 */
[----:B------:R-:W-:Y:S01]  /*3f10*/  FFMA.FTZ R210, R210, R120, R123 ;  /* 0x00000078d2d27223 */ /* 0x000fe2000001007b */
[----:B------:R-:W-:Y:S02]  /*3f20*/  FFMA.FTZ R123, R5, R184, R122 ;  /* 0x000000b8057b7223 */ /* 0x000fe4000001007a */
[----:B------:R-:W-:Y:S01]  /*3f30*/  FFMA.FTZ R188, R211, R120, -R188 ;  /* 0x00000078d3bc7223 */ /* 0x000fe200000108bc */
[----:B------:R-:W-:Y:S01]  /*3f40*/  FADD.FTZ R119, R185, R210 ;  /* 0x000000d2b9777221 */ /* 0x000fe20000010000 */
[C---:B------:R-:W-:Y:S01]  /*3f50*/  FMUL.FTZ R121, R160.reuse, R123 ;  /* 0x0000007ba0797220 */ /* 0x040fe20000410000 */
[----:B------:R-:W-:Y:S01]  /*3f60*/  FMUL.FTZ R120, R160, R201 ;  /* 0x000000c9a0787220 */ /* 0x000fe20000410000 */
[----:B------:R-:W-:Y:S01]  /*3f70*/  FADD.FTZ R187, R187, R188 ;  /* 0x000000bcbbbb7221 */ /* 0x000fe20000010000 */
[----:B------:R-:W-:Y:S01]  /*3f80*/  FMUL.FTZ R185, R174, R119 ;  /* 0x00000077aeb97220 */ /* 0x000fe20000410000 */
[C---:B------:R-:W-:Y:S01]  /*3f90*/  FFMA.FTZ R121, R158.reuse, R201, -R121 ;  /* 0x000000c99e797223 */ /* 0x040fe20000010879 */
[----:B------:R-:W-:Y:S01]  /*3fa0*/  FFMA.FTZ R120, R158, R123, R120 ;  /* 0x0000007b9e787223 */ /* 0x000fe20000010078 */
[-C--:B------:R-:W-:Y:S01]  /*3fb0*/  FMUL.FTZ R186, R174, R187.reuse ;  /* 0x000000bbaeba7220 */ /* 0x080fe20000410000 */
[----:B------:R-:W-:Y:S01]  /*3fc0*/  FFMA.FTZ R188, R168, R187, -R185 ;  /* 0x000000bba8bc7223 */ /* 0x000fe200000108b9 */
[C---:B------:R-:W-:Y:S01]  /*3fd0*/  FFMA.FTZ R122, R6.reuse, R189, R121 ;  /* 0x000000bd067a7223 */ /* 0x040fe20000010079 */
        /* <DEDUP_REMOVED lines=34> */
[----:B------:R-:W-:Y:S01]  /*4200*/  FFMA.FTZ R179, R163, R178, R192 ;  /* 0x000000b2a3b37223 */ /* 0x000fe200000100c0 */
        /* <DEDUP_REMOVED lines=20> */
[----:B------:R-:W-:Y:S01]  /*4350*/  FMUL.FTZ R211, R130, R119 ;  /* 0x0000007782d37220 */ /* 0x000fe20000410000 */
[C---:B------:R-:W-:Y:S01]  /*4360*/  FFMA.FTZ R164, R168.reuse, R197, -R161 ;  /* 0x000000c5a8a47223 */ /* 0x040fe200000108a1 */
[----:B------:R-:W-:Y:S01]  /*4370*/  FFMA.FTZ R168, R168, R162, R179 ;  /* 0x000000a2a8a87223 */ /* 0x000fe200000100b3 */
[C---:B------:R-:W-:Y:S01]  /*4380*/  FMUL.FTZ R179, R160.reuse, R173 ;  /* 0x000000ada0b37220 */ /* 0x040fe20000410000 */
[----:B------:R-:W-:Y:S01]  /*4390*/  FMUL.FTZ R160, R160, R175 ;  /* 0x000000afa0a07220 */ /* 0x000fe20000410000 */
[C---:B------:R-:W-:Y:S01]  /*43a0*/  FFMA.FTZ R161, R11.reuse, R200, R164 ;  /* 0x000000c80ba17223 */ /* 0x040fe200000100a4 */
[----:B------:R-:W-:Y:S01]  /*43b0*/  FMUL.FTZ R213, R130, R187 ;  /* 0x000000bb82d57220 */ /* 0x000fe20000410000 */
[C---:B------:R-:W-:Y:S01]  /*43c0*/  FFMA.FTZ R170, R158.reuse, R175, -R179 ;  /* 0x000000af9eaa7223 */ /* 0x040fe200000108b3 */
[----:B------:R-:W-:Y:S01]  /*43d0*/  FFMA.FTZ R164, R158, R173, R160 ;  /* 0x000000ad9ea47223 */ /* 0x000fe200000100a0 */
[C---:B--2---:R-:W-:Y:S01]  /*43e0*/  FMUL.FTZ R160, R204.reuse, R47 ;  /* 0x0000002fcca07220 */ /* 0x044fe20000410000 */
[----:B------:R-:W-:Y:S01]  /*43f0*/  FFMA.FTZ R179, R11, R198, R168 ;  /* 0x000000c60bb37223 */ /* 0x000fe200000100a8 */
[----:B------:R-:W-:Y:S01]  /*4400*/  FADD.FTZ R158, R171, R170 ;  /* 0x000000aaab9e7221 */ /* 0x000fe20000010000 */
[----:B------:R-:W-:Y:S01]  /*4410*/  FADD.FTZ R167, R167, R164 ;  /* 0x000000a4a7a77221 */ /* 0x000fe20000010000 */
[-C--:B-1----:R-:W-:Y:S01]  /*4420*/  FFMA.FTZ R171, R203, R46.reuse, -R160 ;  /* 0x0000002ecbab7223 */ /* 0x082fe200000108a0 */
        /* <DEDUP_REMOVED lines=9> */
[----:B------:R-:W-:Y:S01]  /*44c0*/  FADD.FTZ R154, R154, R157 ;  /* 0x0000009d9a9a7221 */ /* 0x000fe20000010000 */
[----:B------:R-:W-:Y:S01]  /*44d0*/  FADD.FTZ R166, R166, R181 ;  /* 0x000000b5a6a67221 */ /* 0x000fe20000010000 */
[----:B------:R-:W-:Y:S01]  /*44e0*/  P2R R46, PR, RZ, 0x8 ;  /* 0x00000008ff2e7803 */ /* 0x000fe20000000000 */
[----:B------:R-:W-:Y:S01]  /*44f0*/  FFMA.FTZ R157, -R141, R29, R2 ;  /* 0x0000001d8d9d7223 */ /* 0x000fe20000010102 */
[----:B------:R-:W-:Y:S01]  /*4500*/  FFMA.FTZ R45, R203, R45, R204 ;  /* 0x0000002dcb2d7223 */ /* 0x000fe200000100cc */
[C---:B------:R-:W-:Y:S01]  /*4510*/  FMUL.FTZ R168, R125.reuse, R166 ;  /* 0x000000a67da87220 */ /* 0x040fe20000410000 */
[----:B---3--:R-:W-:Y:S01]  /*4520*/  FADD.FTZ R46, R206, R171 ;  /* 0x000000abce2e7221 */ /* 0x008fe20000010000 */
[----:B------:R-:W-:Y:S01]  /*4530*/  FMUL.FTZ R164, R125, R154 ;  /* 0x0000009a7da47220 */ /* 0x000fe20000410000 */
[----:B0-----:R-:W-:Y:S01]  /*4540*/  FADD.FTZ R47, R205, R160 ;  /* 0x000000a0cd2f7221 */ /* 0x001fe20000010000 */
[----:B------:R-:W-:Y:S01]  /*4550*/  FFMA.FTZ R2, R0, -R2, RZ ;  /* 0x8000000200027223 */ /* 0x000fe200000100ff */
[----:B------:R-:W-:Y:S01]  /*4560*/  FFMA.FTZ R159, R141, -R28, R118 ;  /* 0x8000001c8d9f7223 */ /* 0x000fe20000010076 */
[C---:B------:R-:W-:Y:S01]  /*4570*/  FMUL.FTZ R160, R157.reuse, R168 ;  /* 0x000000a89da07220 */ /* 0x040fe20000410000 */
[-C--:B------:R-:W-:Y:S01]  /*4580*/  FMUL.FTZ R171, R157, R164.reuse ;  /* 0x000000a49dab7220 */ /* 0x080fe20000410000 */
[----:B------:R-:W-:Y:S01]  /*4590*/  FMUL.FTZ R181, R4, R164 ;  /* 0x000000a404b57220 */ /* 0x000fe20000410000 */
[----:B------:R0:W-:Y:S01]  /*45a0*/  @!P3 STS.128 [UR6+0x25d0], R44 ;  /* 0x0025d02cff00b988 */ /* 0x0001e20008000c06 */
[----:B------:R-:W-:Y:S01]  /*45b0*/  FFMA.FTZ R118, R0, R118, RZ ;  /* 0x0000007600767223 */ /* 0x000fe200000100ff */
[C---:B------:R-:W-:Y:S01]  /*45c0*/  FFMA.FTZ R164, R159.reuse, R164, R160 ;  /* 0x000000a49fa47223 */ /* 0x040fe200000100a0 */
[-C--:B------:R-:W-:Y:S01]  /*45d0*/  FFMA.FTZ R160, R159, R168.reuse, -R171 ;  /* 0x000000a89fa07223 */ /* 0x080fe200000108ab */
[----:B------:R-:W-:Y:S01]  /*45e0*/  FMUL.FTZ R168, R4, R168 ;  /* 0x000000a804a87220 */ /* 0x000fe20000410000 */
[----:B------:R-:W-:Y:S01]  /*45f0*/  FFMA.FTZ R171, R153, R201, R118 ;  /* 0x000000c999ab7223 */ /* 0x000fe20000010076 */
[----:B------:R1:W-:Y:S01]  /*4600*/  STS [R94+0x840], R181 ;  /* 0x000840b55e007388 */ /* 0x0003e20000000800 */
[----:B------:R-:W-:Y:S01]  /*4610*/  FMUL.FTZ R170, R124, R167 ;  /* 0x000000a77caa7220 */ /* 0x000fe20000410000 */
[C---:B------:R-:W-:Y:S01]  /*4620*/  FFMA.FTZ R201, R140.reuse, -R30, R201 ;  /* 0x8000001e8cc97223 */ /* 0x040fe200000100c9 */
[----:B------:R-:W-:Y:S01]  /*4630*/  FMUL.FTZ R203, R131, R183 ;  /* 0x000000b783cb7220 */ /* 0x000fe20000410000 */
[----:B------:R2:W-:Y:S01]  /*4640*/  STS [R95+0x4], R168 ;  /* 0x000004a85f007388 */ /* 0x0005e20000000800 */
[----:B------:R-:W-:Y:S01]  /*4650*/  FMUL.FTZ R172, R5, R170 ;  /* 0x000000aa05ac7220 */ /* 0x000fe20000410000 */
[----:B------:R-:W-:Y:S01]  /*4660*/  FMUL.FTZ R192, R11, R213 ;  /* 0x000000d50bc07220 */ /* 0x000fe20000410000 */
[----:B------:R-:W-:Y:S01]  /*4670*/  FADD.FTZ R164, RZ, R164 ;  /* 0x000000a4ffa47221 */ /* 0x000fe20000010000 */
[----:B0-----:R-:W-:Y:S01]  /*4680*/  FFMA.FTZ R45, R153, -R123, R2 ;  /* 0x8000007b992d7223 */ /* 0x001fe20000010002 */
[----:B------:R-:W-:Y:S01]  /*4690*/  FFMA.FTZ R123, -R140, R31, R123 ;  /* 0x0000001f8c7b7223 */ /* 0x000fe2000001017b */
[----:B------:R-:W-:Y:S01]  /*46a0*/  FMUL.FTZ R2, R124, R158 ;  /* 0x0000009e7c027220 */ /* 0x000fe20000410000 */
[----:B-1----:R-:W-:Y:S01]  /*46b0*/  FMUL.FTZ R181, R127, R175 ;  /* 0x000000af7fb57220 */ /* 0x002fe20000410000 */
[C---:B------:R-:W-:Y:S01]  /*46c0*/  FFMA.FTZ R118, R152.reuse, -R184, R45 ;  /* 0x800000b898767223 */ /* 0x040fe2000001002d */
[----:B------:R-:W-:Y:S01]  /*46d0*/  FFMA.FTZ R184, -R139, R33, R184 ;  /* 0x000000218bb87223 */ /* 0x000fe200000101b8 */
[----:B------:R-:W-:Y:S01]  /*46e0*/  FMUL.FTZ R44, R123, R2 ;  /* 0x000000027b2c7220 */ /* 0x000fe20000410000 */
[----:B------:R-:W-:Y:S01]  /*46f0*/  FMUL.FTZ R47, R127, R173 ;  /* 0x000000ad7f2f7220 */ /* 0x000fe20000410000 */
[----:B------:R-:W-:Y:S01]  /*4700*/  FFMA.FTZ R46, R152, R122, R171 ;  /* 0x0000007a982e7223 */ /* 0x000fe200000100ab */
[----:B------:R-:W-:Y:S01]  /*4710*/  FFMA.FTZ R122, R139, -R32, R122 ;  /* 0x800000208b7a7223 */ /* 0x000fe2000001007a */
[-C--:B------:R-:W-:Y:S01]  /*4720*/  FFMA.FTZ R45, R201, R170.reuse, R44 ;  /* 0x000000aac92d7223 */ /* 0x080fe2000001002c */
[C---:B------:R-:W-:Y:S01]  /*4730*/  FMUL.FTZ R191, R184.reuse, R181 ;  /* 0x000000b5b8bf7220 */ /* 0x040fe20000410000 */
[----:B------:R-:W-:Y:S01]  /*4740*/  FMUL.FTZ R170, R123, R170 ;  /* 0x000000aa7baa7220 */ /* 0x000fe20000410000 */
[-C--:B--2---:R-:W-:Y:S01]  /*4750*/  FMUL.FTZ R168, R184, R47.reuse ;  /* 0x0000002fb8a87220 */ /* 0x084fe20000410000 */
[----:B------:R0:W-:Y:S01]  /*4760*/  STS [R95+0x8], R172 ;  /* 0x000008ac5f007388 */ /* 0x0001e20000000800 */
[C---:B------:R-:W-:Y:S01]  /*4770*/  FFMA.FTZ R44, R122.reuse, R47, R191 ;  /* 0x0000002f7a2c7223 */ /* 0x040fe200000100bf */
[-C--:B------:R-:W-:Y:S01]  /*4780*/  FFMA.FTZ R171, R201, R2.reuse, -R170 ;  /* 0x00000002c9ab7223 */ /* 0x080fe200000108aa */
[----:B------:R-:W-:Y:S01]  /*4790*/  FFMA.FTZ R191, R122, R181, -R168 ;  /* 0x000000b57abf7223 */ /* 0x000fe200000108a8 */
[C---:B------:R-:W-:Y:S01]  /*47a0*/  FMUL.FTZ R170, R6.reuse, R47 ;  /* 0x0000002f06aa7220 */ /* 0x040fe20000410000 */
[----:B------:R-:W-:Y:S01]  /*47b0*/  FMUL.FTZ R168, R6, R181 ;  /* 0x000000b506a87220 */ /* 0x000fe20000410000 */
[C---:B------:R-:W-:Y:S01]  /*47c0*/  FFMA.FTZ R47, R151.reuse, R189, R46 ;  /* 0x000000bd972f7223 */ /* 0x040fe2000001002e */
[----:B------:R-:W-:Y:S01]  /*47d0*/  FFMA.FTZ R181, R151, -R185, R118 ;  /* 0x800000b997b57223 */ /* 0x000fe20000010076 */
[----:B------:R-:W-:Y:S01]  /*47e0*/  FMUL.FTZ R2, R5, R2 ;  /* 0x0000000205027220 */ /* 0x000fe20000410000 */
[----:B------:R1:W-:Y:S01]  /*47f0*/  STS [R95+0x10], R170 ;  /* 0x000010aa5f007388 */ /* 0x0003e20000000800 */
[C---:B------:R-:W-:Y:S01]  /*4800*/  FFMA.FTZ R176, R150.reuse, R193, R47 ;  /* 0x000000c196b07223 */ /* 0x040fe2000001002f */
[----:B------:R-:W-:Y:S01]  /*4810*/  FFMA.FTZ R188, R150, -R186, R181 ;  /* 0x800000ba96bc7223 */ /* 0x000fe200000100b5 */
[----:B------:R-:W-:Y:S01]  /*4820*/  FFMA.FTZ R186, -R137, R37, R186 ;  /* 0x0000002589ba7223 */ /* 0x000fe200000101ba */
[C---:B------:R-:W-:Y:S01]  /*4830*/  FMUL.FTZ R47, R129.reuse, R178 ;  /* 0x000000b2812f7220 */ /* 0x040fe20000410000 */
[----:B0-----:R-:W-:Y:S01]  /*4840*/  FMUL.FTZ R172, R126, R163 ;  /* 0x000000a37eac7220 */ /* 0x001fe20000410000 */
[----:B------:R0:W-:Y:S01]  /*4850*/  STS [R95+0x14], R168 ;  /* 0x000014a85f007388 */ /* 0x0001e20000000800 */
[----:B------:R-:W-:Y:S01]  /*4860*/  FMUL.FTZ R181, R129, R182 ;  /* 0x000000b681b57220 */ /* 0x000fe20000410000 */
[----:B------:R-:W-:Y:S01]  /*4870*/  FFMA.FTZ R193, R137, -R36, R193 ;  /* 0x8000002489c17223 */ /* 0x000fe200000100c1 */
[C---:B------:R-:W-:Y:S01]  /*4880*/  FMUL.FTZ R174, R7.reuse, R172 ;  /* 0x000000ac07ae7220 */ /* 0x040fe20000410000 */
[----:B------:R2:W-:Y:S01]  /*4890*/  STS [R95+0xc], R2 ;  /* 0x00000c025f007388 */ /* 0x0005e20000000800 */
[----:B-1----:R-:W-:Y:S01]  /*48a0*/  FMUL.FTZ R170, R8, R47 ;  /* 0x0000002f08aa7220 */ /* 0x002fe20000410000 */
[----:B------:R-:W-:Y:S01]  /*48b0*/  FMUL.FTZ R46, R126, R177 ;  /* 0x000000b17e2e7220 */ /* 0x000fe20000410000 */
[C---:B------:R-:W-:Y:S01]  /*48c0*/  FFMA.FTZ R185, -R138.reuse, R35, R185 ;  /* 0x000000238ab97223 */ /* 0x040fe200000101b9 */
[----:B------:R1:W-:Y:S01]  /*48d0*/  STS [R95+0x18], R174 ;  /* 0x000018ae5f007388 */ /* 0x0003e20000000800 */
[----:B------:R-:W-:Y:S01]  /*48e0*/  FFMA.FTZ R189, R138, -R34, R189 ;  /* 0x800000228abd7223 */ /* 0x000fe200000100bd */
[C---:B0-----:R-:W-:Y:S01]  /*48f0*/  FMUL.FTZ R168, R186.reuse, R47 ;  /* 0x0000002fbaa87220 */ /* 0x041fe20000410000 */
[----:B------:R-:W-:Y:S01]  /*4900*/  FMUL.FTZ R118, R7, R46 ;  /* 0x0000002e07767220 */ /* 0x000fe20000410000 */
[----:B------:R0:W-:Y:S01]  /*4910*/  STS [R95+0x20], R170 ;  /* 0x000020aa5f007388 */ /* 0x0001e20000000800 */
[----:B------:R-:W-:Y:S01]  /*4920*/  FADD.FTZ R160, RZ, R160 ;  /* 0x000000a0ffa07221 */ /* 0x000fe20000010000 */
[-C--:B------:R-:W-:Y:S01]  /*4930*/  FFMA.FTZ R199, R193, R181.reuse, -R168 ;  /* 0x000000b5c1c77223 */ /* 0x080fe200000108a8 */
[-C--:B--2---:R-:W-:Y:S01]  /*4940*/  FMUL.FTZ R2, R186, R181.reuse ;  /* 0x000000b5ba027220 */ /* 0x084fe20000410000 */
[----:B------:R-:W-:Y:S01]  /*4950*/  FMUL.FTZ R168, R8, R181 ;  /* 0x000000b508a87220 */ /* 0x000fe20000410000 */
[----:B------:R-:W-:Y:S01]  /*4960*/  FFMA.FTZ R181, R147, -R165, R188 ;  /* 0x800000a593b57223 */ /* 0x000fe200000100bc */
[----:B-1----:R-:W-:Y:S01]  /*4970*/  FMUL.FTZ R174, R9, R190 ;  /* 0x000000be09ae7220 */ /* 0x002fe20000410000 */
[----:B------:R-:W-:Y:S01]  /*4980*/  FFMA.FTZ R195, R193, R47, R2 ;  /* 0x0000002fc1c37223 */ /* 0x000fe20000010002 */
[----:B------:R-:W-:Y:S01]  /*4990*/  FFMA.FTZ R47, R147, R169, R176 ;  /* 0x000000a9932f7223 */ /* 0x000fe200000100b0 */
[C---:B------:R-:W-:Y:S01]  /*49a0*/  FFMA.FTZ R2, R146.reuse, -R162, R181 ;  /* 0x800000a292027223 */ /* 0x040fe200000100b5 */
[----:B------:R-:W-:Y:S01]  /*49b0*/  FFMA.FTZ R162, -R135, R41, R162 ;  /* 0x0000002987a27223 */ /* 0x000fe200000101a2 */
[----:B------:R-:W-:Y:S01]  /*49c0*/  FMUL.FTZ R181, R131, R121 ;  /* 0x0000007983b57220 */ /* 0x000fe20000410000 */
[----:B------:R1:W-:Y:S01]  /*49d0*/  STS [R95+0x28], R174 ;  /* 0x000028ae5f007388 */ /* 0x0003e20000000800 */
[----:B------:R-:W-:Y:S01]  /*49e0*/  FFMA.FTZ R47, R146, R197, R47 ;  /* 0x000000c5922f7223 */ /* 0x000fe2000001002f */
[----:B------:R-:W-:Y:S01]  /*49f0*/  FFMA.FTZ R197, R135, -R40, R197 ;  /* 0x8000002887c57223 */ /* 0x000fe200000100c5 */
[----:B0-----:R-:W-:Y:S01]  /*4a00*/  FMUL.FTZ R170, R128, R120 ;  /* 0x0000007880aa7220 */ /* 0x001fe20000410000 */
[----:B------:R0:W-:Y:S01]  /*4a10*/  STS [R95+0x24], R168 ;  /* 0x000024a85f007388 */ /* 0x0001e20000000800 */
[----:B------:R-:W-:Y:S01]  /*4a20*/  FMUL.FTZ R176, R10, R181 ;  /* 0x000000b50ab07220 */ /* 0x000fe20000410000 */
[----:B------:R-:W-:Y:S01]  /*4a30*/  FMUL.FTZ R188, R11, R211 ;  /* 0x000000d30bbc7220 */ /* 0x000fe20000410000 */
[----:B------:R-:W-:Y:S01]  /*4a40*/  FFMA.FTZ R165, -R136, R39, R165 ;  /* 0x0000002788a57223 */ /* 0x000fe200000101a5 */
[----:B------:R2:W-:Y:S01]  /*4a50*/  STS [R95+0x1c], R118 ;  /* 0x00001c765f007388 */ /* 0x0005e20000000800 */
[----:B------:R-:W-:Y:S01]  /*4a60*/  FADD.FTZ R45, R164, R45 ;  /* 0x0000002da42d7221 */ /* 0x000fe20000010000 */
[----:B-1----:R-:W-:Y:S01]  /*4a70*/  FMUL.FTZ R174, R162, R181 ;  /* 0x000000b5a2ae7220 */ /* 0x002fe20000410000 */
[----:B------:R-:W-:Y:S01]  /*4a80*/  FADD.FTZ R160, R160, R171 ;  /* 0x000000aba0a07221 */ /* 0x000fe20000010000 */
[----:B------:R-:W-:Y:S01]  /*4a90*/  STS [R95+0x30], R176 ;  /* 0x000030b05f007388 */ /* 0x000fe20000000800 */
[----:B------:R-:W-:Y:S01]  /*4aa0*/  FFMA.FTZ R169, R136, -R38, R169 ;  /* 0x8000002688a97223 */ /* 0x000fe200000100a9 */
[-C--:B------:R-:W-:Y:S01]  /*4ab0*/  FFMA.FTZ R209, R197, R203.reuse, -R174 ;  /* 0x000000cbc5d17223 */ /* 0x080fe200000108ae */
[----:B0-----:R-:W-:Y:S01]  /*4ac0*/  FMUL.FTZ R168, R9, R170 ;  /* 0x000000aa09a87220 */ /* 0x001fe20000410000 */
[-C--:B------:R-:W-:Y:S01]  /*4ad0*/  FMUL.FTZ R174, R10, R203.reuse ;  /* 0x000000cb0aae7220 */ /* 0x080fe20000410000 */
[----:B------:R-:W-:Y:S01]  /*4ae0*/  STS [R95+0x38], R188 ;  /* 0x000038bc5f007388 */ /* 0x000fe20000000800 */
[----:B--2---:R-:W-:Y:S01]  /*4af0*/  FMUL.FTZ R118, R162, R203 ;  /* 0x000000cba2767220 */ /* 0x004fe20000410000 */
[----:B------:R-:W-:Y:S01]  /*4b00*/  FADD.FTZ R44, R45, R44 ;  /* 0x0000002c2d2c7221 */ /* 0x000fe20000010000 */
[----:B------:R-:W-:Y:S01]  /*4b10*/  FADD.FTZ R160, R160, R191 ;  /* 0x000000bfa0a07221 */ /* 0x000fe20000010000 */
[----:B------:R0:W-:Y:S01]  /*4b20*/  STS [R95+0x2c], R168 ;  /* 0x00002ca85f007388 */ /* 0x0001e20000000800 */
[----:B------:R-:W-:Y:S01]  /*4b30*/  FFMA.FTZ R205, R197, R181, R118 ;  /* 0x000000b5c5cd7223 */ /* 0x000fe20000010076 */
[----:B------:R-:W-:Y:S01]  /*4b40*/  FMUL.FTZ R118, R185, R46 ;  /* 0x0000002eb9767220 */ /* 0x000fe20000410000 */
[----:B------:R-:W-:Y:S01]  /*4b50*/  FFMA.FTZ R164, -R134, R43, R179 ;  /* 0x0000002b86a47223 */ /* 0x000fe200000101b3 */
[----:B------:R1:W-:Y:S02]  /*4b60*/  STS [R95+0x34], R174 ;  /* 0x000034ae5f007388 */ /* 0x0003e40000000800 */
[-C--:B------:R-:W-:Y:S01]  /*4b70*/  FFMA.FTZ R181, R189, R172.reuse, R118 ;  /* 0x000000acbdb57223 */ /* 0x080fe20000010076 */
[----:B------:R-:W-:Y:S01]  /*4b80*/  FMUL.FTZ R172, R185, R172 ;  /* 0x000000acb9ac7220 */ /* 0x000fe20000410000 */
[----:B------:R1:W-:Y:S01]  /*4b90*/  STS [R95+0x3c], R192 ;  /* 0x00003cc05f007388 */ /* 0x0003e20000000800 */
[----:B------:R-:W-:Y:S01]  /*4ba0*/  FMUL.FTZ R118, R165, R170 ;  /* 0x000000aaa5767220 */ /* 0x000fe20000410000 */
[----:B0-----:R-:W-:Y:S01]  /*4bb0*/  LEA R168, R145, -R132, 0x1 ;  /* 0x8000008491a87211 */ /* 0x001fe200078e08ff */
[----:B------:R-:W-:Y:S01]  /*4bc0*/  FFMA.FTZ R171, R189, R46, -R172 ;  /* 0x0000002ebdab7223 */ /* 0x000fe200000108ac */
[----:B------:R-:W-:Y:S01]  /*4bd0*/  BAR.SYNC.DEFER_BLOCKING 0x0 ;  /* 0x0000000000007b1d */ /* 0x000fe20000010000 */
[-C--:B------:R-:W-:Y:S01]  /*4be0*/  FFMA.FTZ R45, R169, R190.reuse, R118 ;  /* 0x000000bea92d7223 */ /* 0x080fe20000010076 */
[----:B------:R-:W-:Y:S01]  /*4bf0*/  ISETP.GE.AND P1, PT, R168, 0x1, PT ;  /* 0x00000001a800780c */ /* 0x000fe20003f26270 */
[----:B------:R-:W-:Y:S01]  /*4c00*/  FMUL.FTZ R190, R165, R190 ;  /* 0x000000bea5be7220 */ /* 0x000fe20000410000 */
[----:B------:R-:W-:Y:S01]  /*4c10*/  FADD.FTZ R44, R44, R181 ;  /* 0x000000b52c2c7221 */ /* 0x000fe20000010000 */
[----:B------:R-:W-:Y:S01]  /*4c20*/  FADD.FTZ R160, R160, R171 ;  /* 0x000000aba0a07221 */ /* 0x000fe20000010000 */
[----:B------:R-:W-:Y:S01]  /*4c30*/  FFMA.FTZ R118, R134, -R42, R161 ;  /* 0x8000002a86767223 */ /* 0x000fe200000100a1 */
[----:B------:R-:W-:Y:S01]  /*4c40*/  FFMA.FTZ R171, R169, R170, -R190 ;  /* 0x000000aaa9ab7223 */ /* 0x000fe200000108be */
[----:B------:R-:W-:Y:S01]  /*4c50*/  FADD.FTZ R44, R44, R195 ;  /* 0x000000c32c2c7221 */ /* 0x000fe20000010000 */
[----:B------:R-:W-:Y:S01]  /*4c60*/  FADD.FTZ R160, R160, R199 ;  /* 0x000000c7a0a07221 */ /* 0x000fe20000010000 */
        /* <DEDUP_REMOVED lines=10> */
[----:B------:R-:W-:Y:S01]  /*4d10*/  FADD.FTZ R160, R160, R209 ;  /* 0x000000d1a0a07221 */ /* 0x000fe20000010000 */
[----:B------:R1:W0:Y:S01]  /*4d20*/  LDS R203, [R96+0x8c0] ;  /* 0x0008c00060cb7984 */ /* 0x0002220000000800 */
[----:B------:R-:W-:Y:S09]  /*4d30*/  @!P1 BRA `(.L_x_16797) ;  /* 0x0000000000089947 */ /* 0x000ff20003800000 */
[----:B------:R-:W2:Y:S04]  /*4d40*/  LDS R171, [R91+0x840] ;  /* 0x000840005bab7984 */ /* 0x000ea80000000800 */
[----:B--2---:R2:W-:Y:S02]  /*4d50*/  REDG.E.ADD.F32.FTZ.RN.STRONG.GPU desc[UR16][R116.64], R171 ;  /* 0x000000ab740079a6 */ /* 0x0045e4000c12f310 */
.L_x_16797:
[----:B------:R-:W-:Y:S05]  /*4d60*/  BSYNC.RECONVERGENT B0 ;  /* 0x0000000000007941 */ /* 0x000fea0003800200 */
.L_x_16796:
[----:B------:R-:W-:Y:S04]  /*4d70*/  BSSY.RECONVERGENT B0, `(.L_x_16798) ;  /* 0x0000003000007945 */ /* 0x000fe80003800200 */
[----:B------:R-:W-:Y:S05]  /*4d80*/  @!P2 BRA `(.L_x_16799) ;  /* 0x000000000004a947 */ /* 0x000fea0003800000 */
[----:B0-----:R3:W-:Y:S02]  /*4d90*/  REDG.E.ADD.F32.FTZ.RN.STRONG.GPU desc[UR16][R116.64+0x80], R203 ;  /* 0x000080cb740079a6 */ /* 0x0017e4000c12f310 */
.L_x_16799:
[----:B------:R-:W-:Y:S05]  /*4da0*/  BSYNC.RECONVERGENT B0 ;  /* 0x0000000000007941 */ /* 0x000fea0003800200 */
.L_x_16798:
[----:B--2---:R2:W4:Y:S01]  /*4db0*/  LDS R171, [R97+0x940] ;  /* 0x0009400061ab7984 */ /* 0x0045220000000800 */
[----:B------:R-:W-:Y:S04]  /*4dc0*/  BSSY.RECONVERGENT B0, `(.L_x_16800) ;  /* 0x0000003000007945 */ /* 0x000fe80003800200 */
[----:B------:R-:W-:Y:S05]  /*4dd0*/  @!P3 BRA `(.L_x_16801) ;  /* 0x000000000004b947 */ /* 0x000fea0003800000 */
[----:B----4-:R4:W-:Y:S02]  /*4de0*/  REDG.E.ADD.F32.FTZ.RN.STRONG.GPU desc[UR16][R116.64+0x100], R171 ;  /* 0x000100ab740079a6 */ /* 0x0109e4000c12f310 */
.L_x_16801:
[----:B------:R-:W-:Y:S05]  /*4df0*/  BSYNC.RECONVERGENT B0 ;  /* 0x0000000000007941 */ /* 0x000fea0003800200 */
.L_x_16800:
[----:B----4-:R4:W0:Y:S01]  /*4e00*/  LDS R171, [R98+0x9c0] ;  /* 0x0009c00062ab7984 */ /* 0x0108220000000800 */
[----:B------:R-:W-:Y:S04]  /*4e10*/  BSSY.RECONVERGENT B0, `(.L_x_16802) ;  /* 0x0000003000007945 */ /* 0x000fe80003800200 */
[----:B------:R-:W-:Y:S05]  /*4e20*/  @!P4 BRA `(.L_x_16803) ;  /* 0x000000000004c947 */ /* 0x000fea0003800000 */
[----:B0-----:R0:W-:Y:S02]  /*4e30*/  REDG.E.ADD.F32.FTZ.RN.STRONG.GPU desc[UR16][R116.64+0x180], R171 ;  /* 0x000180ab740079a6 */ /* 0x0011e4000c12f310 */
.L_x_16803:
[----:B------:R-:W-:Y:S05]  /*4e40*/  BSYNC.RECONVERGENT B0 ;  /* 0x0000000000007941 */ /* 0x000fea0003800200 */
.L_x_16802:
        /* <DEDUP_REMOVED lines=10> */
.L_x_16805:
[----:B------:R-:W-:Y:S05]  /*4ef0*/  BSYNC.RECONVERGENT B0 ;  /* 0x0000000000007941 */ /* 0x000fea0003800200 */
.L_x_16804:
[----:B0-----:R0:W0:Y:S01]  /*4f00*/  LDS R171, [R100+0xac0] ;  /* 0x000ac00064ab7984 */ /* 0x0010220000000800 */
[----:B------:R-:W-:Y:S04]  /*4f10*/  BSSY.RECONVERGENT B0, `(.L_x_16806) ;  /* 0x0000003000007945 */ /* 0x000fe80003800200 */
[----:B------:R-:W-:Y:S05]  /*4f20*/  @!P1 BRA `(.L_x_16807) ;  /* 0x0000000000049947 */ /* 0x000fea0003800000 */
[----:B0-----:R0:W-:Y:S02]  /*4f30*/  REDG.E.ADD.F32.FTZ.RN.STRONG.GPU desc[UR16][R116.64+0x280], R171 ;  /* 0x000280ab740079a6 */ /* 0x0011e4000c12f310 */
.L_x_16807:
[----:B------:R-:W-:Y:S05]  /*4f40*/  BSYNC.RECONVERGENT B0 ;  /* 0x0000000000007941 */ /* 0x000fea0003800200 */
.L_x_16806:
[----:B0-----:R0:W0:Y:S01]  /*4f50*/  LDS R171, [R101+0xb40] ;  /* 0x000b400065ab7984 */ /* 0x0010220000000800 */
[----:B------:R-:W-:Y:S04]  /*4f60*/  BSSY.RECONVERGENT B0, `(.L_x_16808) ;  /* 0x0000003000007945 */ /* 0x000fe80003800200 */
[----:B------:R-:W-:Y:S05]  /*4f70*/  @!P2 BRA `(.L_x_16809) ;  /* 0x000000000004a947 */ /* 0x000fea0003800000 */
[----:B0-----:R0:W-:Y:S02]  /*4f80*/  REDG.E.ADD.F32.FTZ.RN.STRONG.GPU desc[UR16][R116.64+0x300], R171 ;  /* 0x000300ab740079a6 */ /* 0x0011e4000c12f310 */
.L_x_16809:
[----:B------:R-:W-:Y:S05]  /*4f90*/  BSYNC.RECONVERGENT B0 ;  /* 0x0000000000007941 */ /* 0x000fea0003800200 */
.L_x_16808:
[----:B0-----:R0:W0:Y:S01]  /*4fa0*/  LDS R171, [R102+0xbc0] ;  /* 0x000bc00066ab7984 */ /* 0x0010220000000800 */
[----:B------:R-:W-:Y:S04]  /*4fb0*/  BSSY.RECONVERGENT B0, `(.L_x_16810) ;  /* 0x0000003000007945 */ /* 0x000fe80003800200 */
[----:B------:R-:W-:Y:S05]  /*4fc0*/  @!P3 BRA `(.L_x_16811) ;  /* 0x000000000004b947 */ /* 0x000fea0003800000 */
[----:B0-----:R0:W-:Y:S02]  /*4fd0*/  REDG.E.ADD.F32.FTZ.RN.STRONG.GPU desc[UR16][R116.64+0x380], R171 ;  /* 0x000380ab740079a6 */ /* 0x0011e4000c12f310 */
.L_x_16811:
[----:B------:R-:W-:Y:S05]  /*4fe0*/  BSYNC.RECONVERGENT B0 ;  /* 0x0000000000007941 */ /* 0x000fea0003800200 */
.L_x_16810:
[----:B0-----:R0:W0:Y:S01]  /*4ff0*/  LDS R171, [R103+0xc40] ;  /* 0x000c400067ab7984 */ /* 0x0010220000000800 */
[----:B------:R-:W-:Y:S04]  /*5000*/  BSSY.RECONVERGENT B0, `(.L_x_16812) ;  /* 0x0000003000007945 */ /* 0x000fe80003800200 */
[----:B------:R-:W-:Y:S05]  /*5010*/  @!P4 BRA `(.L_x_16813) ;  /* 0x000000000004c947 */ /* 0x000fea0003800000 */
[----:B0-----:R0:W-:Y:S02]  /*5020*/  REDG.E.ADD.F32.FTZ.RN.STRONG.GPU desc[UR16][R116.64+0x400], R171 ;  /* 0x000400ab740079a6 */ /* 0x0011e4000c12f310 */
.L_x_16813:
[----:B------:R-:W-:Y:S05]  /*5030*/  BSYNC.RECONVERGENT B0 ;  /* 0x0000000000007941 */ /* 0x000fea0003800200 */
.L_x_16812:
[----:B0-----:R0:W0:Y:S01]  /*5040*/  LDS R171, [R104+0xcc0] ;  /* 0x000cc00068ab7984 */ /* 0x0010220000000800 */
[----:B------:R-:W-:Y:S04]  /*5050*/  BSSY.RECONVERGENT B0, `(.L_x_16814) ;  /* 0x0000003000007945 */ /* 0x000fe80003800200 */
[----:B------:R-:W-:Y:S05]  /*5060*/  @!P5 BRA `(.L_x_16815) ;  /* 0x000000000004d947 */ /* 0x000fea0003800000 */
[----:B0-----:R0:W-:Y:S02]  /*5070*/  REDG.E.ADD.F32.FTZ.RN.STRONG.GPU desc[UR16][R116.64+0x480], R171 ;  /* 0x000480ab740079a6 */ /* 0x0011e4000c12f310 */
.L_x_16815:
[----:B------:R-:W-:Y:S05]  /*5080*/  BSYNC.RECONVERGENT B0 ;  /* 0x0000000000007941 */ /* 0x000fea0003800200 */
.L_x_16814:
        /* <DEDUP_REMOVED lines=10> */
.L_x_16817:
[----:B------:R-:W-:Y:S05]  /*5130*/  BSYNC.RECONVERGENT B0 ;  /* 0x0000000000007941 */ /* 0x000fea0003800200 */
.L_x_16816:
[----:B0-----:R0:W0:Y:S01]  /*5140*/  LDS R171, [R106+0xdc0] ;  /* 0x000dc0006aab7984 */ /* 0x0010220000000800 */
[----:B------:R-:W-:Y:S04]  /*5150*/  BSSY.RECONVERGENT B0, `(.L_x_16818) ;  /* 0x0000003000007945 */ /* 0x000fe80003800200 */
[----:B------:R-:W-:Y:S05]  /*5160*/  @!P1 BRA `(.L_x_16819) ;  /* 0x0000000000049947 */ /* 0x000fea0003800000 */
[----:B0-----:R0:W-:Y:S02]  /*5170*/  REDG.E.ADD.F32.FTZ.RN.STRONG.GPU desc[UR16][R116.64+0x580], R171 ;  /* 0x000580ab740079a6 */ /* 0x0011e4000c12f310 */
.L_x_16819:
[----:B------:R-:W-:Y:S05]  /*5180*/  BSYNC.RECONVERGENT B0 ;  /* 0x0000000000007941 */ /* 0x000fea0003800200 */
.L_x_16818:
[----:B0-----:R0:W0:Y:S01]  /*5190*/  LDS R171, [R107+0xe40] ;  /* 0x000e40006bab7984 */ /* 0x0010220000000800 */
[----:B------:R-:W-:Y:S04]  /*51a0*/  BSSY.RECONVERGENT B0, `(.L_x_16820) ;  /* 0x0000003000007945 */ /* 0x000fe80003800200 */
[----:B------:R-:W-:Y:S05]  /*51b0*/  @!P2 BRA `(.L_x_16821) ;  /* 0x000000000004a947 */ /* 0x000fea0003800000 */
[----:B0-----:R0:W-:Y:S02]  /*51c0*/  REDG.E.ADD.F32.FTZ.RN.STRONG.GPU desc[UR16][R116.64+0x600], R171 ;  /* 0x000600ab740079a6 */ /* 0x0011e4000c12f310 */
.L_x_16821:
[----:B------:R-:W-:Y:S05]  /*51d0*/  BSYNC.RECONVERGENT B0 ;  /* 0x0000000000007941 */ /* 0x000fea0003800200 */
.L_x_16820:
[----:B0-----:R0:W0:Y:S01]  /*51e0*/  LDS R171, [R108+0xec0] ;  /* 0x000ec0006cab7984 */ /* 0x0010220000000800 */
[----:B------:R-:W-:Y:S04]  /*51f0*/  BSSY.RECONVERGENT B0, `(.L_x_16822) ;  /* 0x0000003000007945 */ /* 0x000fe80003800200 */
[----:B------:R-:W-:Y:S05]  /*5200*/  @!P3 BRA `(.L_x_16823) ;  /* 0x000000000004b947 */ /* 0x000fea0003800000 */
[----:B0-----:R0:W-:Y:S02]  /*5210*/  REDG.E.ADD.F32.FTZ.RN.STRONG.GPU desc[UR16][R116.64+0x680], R171 ;  /* 0x000680ab740079a6 */ /* 0x0011e4000c12f310 */
.L_x_16823:
[----:B------:R-:W-:Y:S05]  /*5220*/  BSYNC.RECONVERGENT B0 ;  /* 0x0000000000007941 */ /* 0x000fea0003800200 */
.L_x_16822:
[----:B0-----:R0:W0:Y:S01]  /*5230*/  LDS R171, [R109+0xf40] ;  /* 0x000f40006dab7984 */ /* 0x0010220000000800 */
[----:B------:R-:W-:Y:S04]  /*5240*/  BSSY.RECONVERGENT B0, `(.L_x_16824) ;  /* 0x0000003000007945 */ /* 0x000fe80003800200 */
[----:B------:R-:W-:Y:S05]  /*5250*/  @!P4 BRA `(.L_x_16825) ;  /* 0x000000000004c947 */ /* 0x000fea0003800000 */
[----:B0-----:R0:W-:Y:S02]  /*5260*/  REDG.E.ADD.F32.FTZ.RN.STRONG.GPU desc[UR16][R116.64+0x700], R171 ;  /* 0x000700ab740079a6 */ /* 0x0011e4000c12f310 */
.L_x_16825:
[----:B------:R-:W-:Y:S05]  /*5270*/  BSYNC.RECONVERGENT B0 ;  /* 0x0000000000007941 */ /* 0x000fea0003800200 */
.L_x_16824:
[----:B0-----:R0:W0:Y:S01]  /*5280*/  LDS R171, [R110+0xfc0] ;  /* 0x000fc0006eab7984 */ /* 0x0010220000000800 */
[----:B------:R-:W-:Y:S01]  /*5290*/  BSSY.RECONVERGENT B0, `(.L_x_16826) ;  /* 0x0000005000007945 */ /* 0x000fe20003800200 */
[----:B------:R-:W-:Y:S01]  /*52a0*/  FADD.FTZ R44, R44, R181 ;  /* 0x000000b52c2c7221 */ /* 0x000fe20000010000 */
[----:B------:R-:W-:Y:S02]  /*52b0*/  FADD.FTZ R45, R160, R45 ;  /* 0x0000002da02d7221 */ /* 0x000fe40000010000 */
[----:B------:R-:W-:Y:S05]  /*52c0*/  @!P5 BRA `(.L_x_16827) ;  /* 0x000000000004d947 */ /* 0x000fea0003800000 */
[----:B0-----:R0:W-:Y:S02]  /*52d0*/  REDG.E.ADD.F32.FTZ.RN.STRONG.GPU desc[UR16][R116.64+0x780], R171 ;  /* 0x000780ab740079a6 */ /* 0x0011e4000c12f310 */
.L_x_16827:
[----:B------:R-:W-:Y:S05]  /*52e0*/  BSYNC.RECONVERGENT B0 ;  /* 0x0000000000007941 */ /* 0x000fea0003800200 */
.L_x_16826:
        /* <DEDUP_REMOVED lines=13> */
[----:B------:R-:W-:Y:S01]  /*53c0*/  FFMA.FTZ R43, R70, R183, -R43 ;  /* 0x000000b7462b7223 */ /* 0x000fe2000001082b */
[----:B------:R-:W1:Y:S01]  /*53d0*/  SHFL.DOWN PT, R116, R47, 0x1, 0x1f ;  /* 0x08201f002f747f89 */ /* 0x000e6200000e0000 */
[----:B------:R-:W-:Y:S01]  /*53e0*/  FMUL.FTZ R31, R31, R158 ;  /* 0x0000009e1f1f7220 */ /* 0x000fe20000410000 */
[----:B------:R-:W-:Y:S01]  /*53f0*/  ISETP.GT.AND P2, PT, R111, 0xf, PT ;  /* 0x0000000f6f00780c */ /* 0x000fe20003f44270 */
[----:B------:R-:W-:Y:S01]  /*5400*/  FMUL.FTZ R162, R162, R43 ;  /* 0x0000002ba2a27220 */ /* 0x000fe20000410000 */
[C---:B------:R-:W-:Y:S01]  /*5410*/  FMUL.FTZ R43, R71.reuse, R180 ;  /* 0x000000b4472b7220 */ /* 0x040fe20000410000 */
[----:B------:R-:W-:Y:S01]  /*5420*/  FFMA.FTZ R30, R30, R167, R31 ;  /* 0x000000a71e1e7223 */ /* 0x000fe2000001001f */
[----:B------:R-:W-:Y:S01]  /*5430*/  FMUL.FTZ R31, R71, R154 ;  /* 0x0000009a471f7220 */ /* 0x000fe20000410000 */
[----:B------:R-:W-:Y:S01]  /*5440*/  FMUL.FTZ R29, R29, R166 ;  /* 0x000000a61d1d7220 */ /* 0x000fe20000410000 */
[----:B------:R-:W-:Y:S03]  /*5450*/  BSSY.RECONVERGENT B0, `(.L_x_16828) ;  /* 0x000005d000007945 */ /* 0x000fe60003800200 */
[----:B------:R-:W-:Y:S01]  /*5460*/  FFMA.FTZ R29, R28, R154, R29 ;  /* 0x0000009a1c1d7223 */ /* 0x000fe2000001001d */
[----:B0-----:R-:W-:Y:S01]  /*5470*/  @!P1 FADD.FTZ R44, R44, R117 ;  /* 0x000000752c2c9221 */ /* 0x001fe20000010000 */
[----:B------:R-:W-:Y:S01]  /*5480*/  FMUL.FTZ R117, R71, R119 ;  /* 0x0000007747757220 */ /* 0x000fe20000410000 */
[----:B---3--:R-:W-:-:S03]  /*5490*/  @!P1 FADD.FTZ R45, R45, R2 ;  /* 0x000000022d2d9221 */ /* 0x008fc60000010000 */
[-C--:B------:R-:W-:Y:S01]  /*54a0*/  FFMA.FTZ R117, R70, R187.reuse, -R117 ;  /* 0x000000bb46757223 */ /* 0x080fe20000010875 */
[C---:B------:R-:W-:Y:S01]  /*54b0*/  FMUL.FTZ R187, R71.reuse, R187 ;  /* 0x000000bb47bb7220 */ /* 0x040fe20000410000 */
[----:B------:R-:W-:Y:S01]  /*54c0*/  FMUL.FTZ R2, R71, R183 ;  /* 0x000000b747027220 */ /* 0x000fe20000410000 */
[----:B-----5:R-:W-:Y:S01]  /*54d0*/  @!P1 FADD.FTZ R46, R46, R161 ;  /* 0x000000a12e2e9221 */ /* 0x020fe20000010000 */
[----:B------:R-:W-:Y:S01]  /*54e0*/  FMUL.FTZ R117, R164, R117 ;  /* 0x00000075a4757220 */ /* 0x000fe20000410000 */
[----:B------:R-:W0:Y:S01]  /*54f0*/  SHFL.DOWN PT, R161, R44, 0x2, 0x1f ;  /* 0x08401f002ca17f89 */ /* 0x000e2200000e0000 */
[----:B------:R-:W-:Y:S01]  /*5500*/  FFMA.FTZ R187, R70, R119, R187 ;  /* 0x0000007746bb7223 */ /* 0x000fe200000100bb */
[----:B-1----:R-:W-:Y:S01]  /*5510*/  @!P1 FADD.FTZ R47, R47, R116 ;  /* 0x000000742f2f9221 */ /* 0x002fe20000010000 */
[----:B------:R-:W-:Y:S01]  /*5520*/  ISETP.GT.AND P1, PT, R111, 0x1d, PT ;  /* 0x0000001d6f00780c */ /* 0x000fe20003f24270 */
[----:B------:R-:W1:Y:S01]  /*5530*/  SHFL.DOWN PT, R116, R45, 0x2, 0x1f ;  /* 0x08401f002d747f89 */ /* 0x000e6200000e0000 */
[----:B------:R-:W-:Y:S01]  /*5540*/  FFMA.FTZ R118, R118, R187, R117 ;  /* 0x000000bb76767223 */ /* 0x000fe20000010075 */
[-C--:B------:R-:W-:Y:S01]  /*5550*/  FFMA.FTZ R117, R40, R121.reuse, R41 ;  /* 0x0000007928757223 */ /* 0x080fe20000010029 */
[CC--:B------:R-:W-:Y:S01]  /*5560*/  FMUL.FTZ R41, R71.reuse, R120.reuse ;  /* 0x0000007847297220 */ /* 0x0c0fe20000410000 */
[----:B------:R-:W3:Y:S01]  /*5570*/  SHFL.DOWN PT, R171, R46, 0x2, 0x1f ;  /* 0x08401f002eab7f89 */ /* 0x000ee200000e0000 */
[----:B------:R-:W-:Y:S01]  /*5580*/  FFMA.FTZ R120, R70, R120, -R43 ;  /* 0x0000007846787223 */ /* 0x000fe2000001082b */
[-C--:B------:R-:W-:Y:S01]  /*5590*/  FFMA.FTZ R40, R38, R180.reuse, R39 ;  /* 0x000000b426287223 */ /* 0x080fe20000010027 */
[C---:B------:R-:W-:Y:S01]  /*55a0*/  FFMA.FTZ R180, R70.reuse, R180, R41 ;  /* 0x000000b446b47223 */ /* 0x040fe20000010029 */
[----:B------:R-:W5:Y:S01]  /*55b0*/  SHFL.DOWN PT, R160, R47, 0x2, 0x1f ;  /* 0x08401f002fa07f89 */ /* 0x000f6200000e0000 */
[C---:B------:R-:W-:Y:S01]  /*55c0*/  FMUL.FTZ R41, R71.reuse, R178 ;  /* 0x000000b247297220 */ /* 0x040fe20000410000 */
[C---:B------:R-:W-:Y:S01]  /*55d0*/  FFMA.FTZ R2, R70.reuse, R121, R2 ;  /* 0x0000007946027223 */ /* 0x040fe20000010002 */
        /* <DEDUP_REMOVED lines=8> */
[-C--:B------:R-:W-:Y:S01]  /*5660*/  FMUL.FTZ R37, R35, R177.reuse ;  /* 0x000000b123257220 */ /* 0x080fe20000410000 */
[----:B0-----:R-:W-:Y:S01]  /*5670*/  @!P1 FADD.FTZ R44, R44, R161 ;  /* 0x000000a12c2c9221 */ /* 0x001fe20000010000 */
[----:B------:R-:W-:Y:S01]  /*5680*/  FFMA.FTZ R38, R70, R177, -R39 ;  /* 0x000000b146267223 */ /* 0x000fe20000010827 */
[----:B------:R-:W-:Y:S01]  /*5690*/  FFMA.FTZ R193, R193, R2, R186 ;  /* 0x00000002c1c17223 */ /* 0x000fe200000100ba */
[----:B------:R-:W-:Y:S01]  /*56a0*/  FFMA.FTZ R34, R34, R163, R37 ;  /* 0x000000a322227223 */ /* 0x000fe20000010025 */
[----:B-1----:R-:W-:Y:S01]  /*56b0*/  @!P1 FADD.FTZ R45, R45, R116 ;  /* 0x000000742d2d9221 */ /* 0x002fe20000010000 */
[----:B------:R-:W0:Y:S01]  /*56c0*/  SHFL.DOWN PT, R43, R44, 0x4, 0x1f ;  /* 0x08801f002c2b7f89 */ /* 0x000e2200000e0000 */
[C---:B------:R-:W-:Y:S01]  /*56d0*/  FMUL.FTZ R2, R71.reuse, R173 ;  /* 0x000000ad47027220 */ /* 0x040fe20000410000 */
[C---:B------:R-:W-:Y:S01]  /*56e0*/  FMUL.FTZ R36, R71.reuse, R177 ;  /* 0x000000b147247220 */ /* 0x040fe20000410000 */
[----:B---3--:R-:W-:Y:S01]  /*56f0*/  @!P1 FADD.FTZ R46, R46, R171 ;  /* 0x000000ab2e2e9221 */ /* 0x008fe20000010000 */
[----:B------:R-:W1:Y:S01]  /*5700*/  SHFL.DOWN PT, R116, R45, 0x4, 0x1f ;  /* 0x08801f002d747f89 */ /* 0x000e6200000e0000 */
[CC--:B------:R-:W-:Y:S01]  /*5710*/  FFMA.FTZ R35, R70.reuse, R175.reuse, -R2 ;  /* 0x000000af46237223 */ /* 0x0c0fe20000010802 */
[----:B------:R-:W-:Y:S01]  /*5720*/  FMUL.FTZ R175, R71, R175 ;  /* 0x000000af47af7220 */ /* 0x000fe20000410000 */
[----:B-----5:R-:W-:Y:S01]  /*5730*/  @!P1 FADD.FTZ R47, R47, R160 ;  /* 0x000000a02f2f9221 */ /* 0x020fe20000010000 */
[----:B------:R-:W3:Y:S01]  /*5740*/  SHFL.DOWN PT, R119, R46, 0x4, 0x1f ;  /* 0x08801f002e777f89 */ /* 0x000ee200000e0000 */
[----:B------:R-:W-:Y:S01]  /*5750*/  ISETP.GT.AND P1, PT, R111, 0x1b, PT ;  /* 0x0000001b6f00780c */ /* 0x000fe20003f24270 */
[-C--:B------:R-:W-:Y:S01]  /*5760*/  FFMA.FTZ R175, R70, R173.reuse, R175 ;  /* 0x000000ad46af7223 */ /* 0x080fe200000100af */
[----:B------:R-:W-:Y:S01]  /*5770*/  FFMA.FTZ R173, R32, R173, R33 ;  /* 0x000000ad20ad7223 */ /* 0x000fe20000010021 */
[----:B------:R-:W5:Y:S01]  /*5780*/  SHFL.DOWN PT, R160, R47, 0x4, 0x1f ;  /* 0x08801f002fa07f89 */ /* 0x000f6200000e0000 */
[C---:B------:R-:W-:Y:S01]  /*5790*/  FMUL.FTZ R33, R71.reuse, R167 ;  /* 0x000000a747217220 */ /* 0x040fe20000410000 */
[C---:B------:R-:W-:Y:S01]  /*57a0*/  FMUL.FTZ R2, R71.reuse, R158 ;  /* 0x0000009e47027220 */ /* 0x040fe20000410000 */
[-C--:B------:R-:W-:Y:S01]  /*57b0*/  FMUL.FTZ R71, R71, R166.reuse ;  /* 0x000000a647477220 */ /* 0x080fe20000410000 */
[C---:B------:R-:W-:Y:S01]  /*57c0*/  FFMA.FTZ R166, R70.reuse, R166, -R31 ;  /* 0x000000a646a67223 */ /* 0x040fe2000001081f */
[C---:B------:R-:W-:Y:S01]  /*57d0*/  FFMA.FTZ R158, R70.reuse, R158, -R33 ;  /* 0x0000009e469e7223 */ /* 0x040fe20000010821 */
[C---:B------:R-:W-:Y:S01]  /*57e0*/  FFMA.FTZ R36, R70.reuse, R163, R36 ;  /* 0x000000a346247223 */ /* 0x040fe20000010024 */
[----:B------:R-:W-:Y:S01]  /*57f0*/  FFMA.FTZ R2, R70, R167, R2 ;  /* 0x000000a746027223 */ /* 0x000fe20000010002 */
[----:B------:R-:W-:Y:S01]  /*5800*/  FMUL.FTZ R38, R185, R38 ;  /* 0x00000026b9267220 */ /* 0x000fe20000410000 */
[----:B------:R-:W-:Y:S01]  /*5810*/  FMUL.FTZ R35, R184, R35 ;  /* 0x00000023b8237220 */ /* 0x000fe20000410000 */
        /* <DEDUP_REMOVED lines=13> */
[----:B-----5:R-:W-:-:S02]  /*58f0*/  @!P1 FADD.FTZ R47, R47, R160 ;  /* 0x000000a02f2f9221 */ /* 0x020fc40000010000 */
        /* <DEDUP_REMOVED lines=18> */
.L_x_16829:
[----:B------:R-:W-:Y:S05]  /*5a20*/  BSYNC.RECONVERGENT B0 ;  /* 0x0000000000007941 */ /* 0x000fea0003800200 */
.L_x_16828:
        /* <DEDUP_REMOVED lines=30> */
[----:B---3--:R-:W0:Y:S04]  /*5c10*/  @P1 LDS.64 R28, [UR6+0x3dd0] ;  /* 0x003dd006ff1c1984 */ /* 0x008e280008000a00 */
[----:B-1----:R-:W1:Y:S01]  /*5c20*/  @P1 LDS.64 R30, [UR6+0x35d0] ;  /* 0x0035d006ff1e1984 */ /* 0x002e620008000a00 */
[----:B0-----:R-:W-:Y:S01]  /*5c30*/  @P1 FADD.FTZ R46, R46, R28 ;  /* 0x0000001c2e2e1221 */ /* 0x001fe20000010000 */
[----:B------:R-:W-:Y:S01]  /*5c40*/  @P1 FADD.FTZ R47, R47, R29 ;  /* 0x0000001d2f2f1221 */ /* 0x000fe20000010000 */
[----:B-1----:R-:W-:Y:S01]  /*5c50*/  @P1 FADD.FTZ R44, R44, R30 ;  /* 0x0000001e2c2c1221 */ /* 0x002fe20000010000 */
[----:B------:R-:W-:-:S03]  /*5c60*/  @P1 FADD.FTZ R45, R45, R31 ;  /* 0x0000001f2d2d1221 */ /* 0x000fc60000010000 */
[----:B------:R0:W-:Y:S04]  /*5c70*/  STS.64 [UR6+0x3dd0], R46 ;  /* 0x003dd02eff007988 */ /* 0x0001e80008000a06 */
[----:B------:R0:W-:Y:S02]  /*5c80*/  STS.64 [UR6+0x35d0], R44 ;  /* 0x0035d02cff007988 */ /* 0x0001e40008000a06 */
.L_x_16831:
[----:B------:R-:W-:Y:S05]  /*5c90*/  BSYNC.RECONVERGENT B0 ;  /* 0x0000000000007941 */ /* 0x000fea0003800200 */
.L_x_16830:
[----:B------:R-:W-:-:S04]  /*5ca0*/  UIADD3 UR4, UPT, UPT, UR4, 0x1, URZ ;  /* 0x0000000104047890 */ /* 0x000fc8000fffe0ff */
[----:B------:R-:W-:-:S09]  /*5cb0*/  UISETP.GE.AND UP0, UPT, UR4, UR8, UPT ;  /* 0x000000080400728c */ /* 0x000fd2000bf06270 */
[----:B------:R-:W-:Y:S05]  /*5cc0*/  BRA.U !UP0, `(.L_x_16832) ;  /* 0xffffffc108707547 */ /* 0x000fea000b83ffff */
.L_x_16782:
[----:B------:R-:W-:Y:S01]  /*5cd0*/  BAR.SYNC.DEFER_BLOCKING 0x0 ;  /* 0x0000000000007b1d */ /* 0x000fe20000010000 */
[----:B------:R-:W-:Y:S02]  /*5ce0*/  IADD3 R84, P1, PT, R84, -0x800, RZ ;  /* 0xfffff80054547810 */ /* 0x000fe40007f3e0ff */
[----:B------:R-:W-:Y:S02]  /*5cf0*/  IADD3 R82, P2, PT, R82, -0x400, RZ ;  /* 0xfffffc0052527810 */ /* 0x000fe40007f5e0ff */
[----:B------:R-:W-:-:S03]  /*5d00*/  IADD3 R80, P3, PT, R80, -0x400, RZ ;  /* 0xfffffc0050507810 */ /* 0x000fc60007f7e0ff */
[----:B------:R-:W5:Y:S01]  /*5d10*/  LDC.64 R6, c[0x0][0x4f8] ;  /* 0x00013e00ff067b82 */ /* 0x000f620000000a00 */
[----:B------:R-:W2:Y:S01]  /*5d20*/  LDCU.64 UR4, c[0x0][0x500] ;  /* 0x0000a000ff0477ac */ /* 0x000ea20008000a00 */
[----:B------:R-:W-:Y:S02]  /*5d30*/  IADD3 R78, P4, PT, R78, -0x400, RZ ;  /* 0xfffffc004e4e7810 */ /* 0x000fe40007f9e0ff */
[----:B------:R-:W-:Y:S02]  /*5d40*/  IADD3.X R86, PT, PT, R86, -0x1, RZ, P1, !PT ;  /* 0xffffffff56567810 */ /* 0x000fe40000ffe4ff */
[----:B------:R-:W-:Y:S02]  /*5d50*/  IADD3.X R89, PT, PT, R89, -0x1, RZ, P2, !PT ;  /* 0xffffffff59597810 */ /* 0x000fe400017fe4ff */
[----:B------:R-:W4:Y:S01]  /*5d60*/  LDC.64 R8, c[0x0][0x550] ;  /* 0x00015400ff087b82 */ /* 0x000f220000000a00 */
[----:B------:R-:W-:Y:S02]  /*5d70*/  IADD3.X R87, PT, PT, R87, -0x1, RZ, P3, !PT ;  /* 0xffffffff57577810 */ /* 0x000fe40001ffe4ff */
[----:B------:R-:W-:Y:S01]  /*5d80*/  IADD3.X R85, PT, PT, R85, -0x1, RZ, P4, !PT ;  /* 0xffffffff55557810 */ /* 0x000fe200027fe4ff */
[----:B------:R2:W-:Y:S04]  /*5d90*/  STS.128 [R114], R20 ;  /* 0x0000001472007388 */ /* 0x0005e80000000c00 */
[----:B------:R2:W-:Y:S01]  /*5da0*/  STS.128 [R114+0x10], R24 ;  /* 0x0000101872007388 */ /* 0x0005e20000000c00 */
[----:B------:R-:W-:-:S03]  /*5db0*/  NOP ;  /* 0x0000000000007918 */ /* 0x000fc60000000000 */
[----:B-1-3--:R-:W1:Y:S04]  /*5dc0*/  LDS.128 R28, [R112] ;  /* 0x00000000701c7984 */ /* 0x00ae680000000c00 */
[----:B0-----:R-:W0:Y:S01]  /*5dd0*/  LDS.128 R32, [R112+0x200] ;  /* 0x0002000070207984 */ /* 0x001e220000000c00 */
[----:B--2---:R-:W-:Y:S01]  /*5de0*/  MOV R22, R48 ;  /* 0x0000003000167202 */ /* 0x004fe20000000f00 */
[----:B------:R-:W-:Y:S01]  /*5df0*/  HFMA2 R23, -RZ, RZ, 0, 0 ;  /* 0x00000000ff177431 */ /* 0x000fe200000001ff */
[----:B------:R-:W2:Y:S03]  /*5e00*/  LDC.64 R24, c[0x0][0x518] ;  /* 0x00014600ff187b82 */ /* 0x000ea60000000a00 */
[----:B-----5:R-:W-:-:S04]  /*5e10*/  IMAD.WIDE.U32 R4, R6, UR18, R22 ;  /* 0x0000001206047c25 */ /* 0x020fc8000f8e0016 */
[----:B------:R-:W-:Y:S01]  /*5e20*/  IMAD R5, R7, UR18, R5 ;  /* 0x0000001207057c24 */ /* 0x000fe2000f8e0205 */
[----:B------:R-:W3:Y:S01]  /*5e30*/  LDC.64 R26, c[0x0][0x560] ;  /* 0x00015800ff1a7b82 */ /* 0x000ee20000000a00 */
[----:B------:R-:W-:-:S04]  /*5e40*/  IMAD.WIDE.U32 R4, R3, UR4, R4 ;  /* 0x0000000403047c25 */ /* 0x000fc8000f8e0004 */
[----:B------:R-:W-:Y:S01]  /*5e50*/  IMAD R0, R3, UR5, R5 ;  /* 0x0000000503007c24 */ /* 0x000fe2000f8e0205 */
[C---:B----4-:R-:W-:Y:S01]  /*5e60*/  LEA R20, P0, R4.reuse, R8, 0x2 ;  /* 0x0000000804147211 */ /* 0x050fe200078010ff */
[----:B------:R-:W4:Y:S03]  /*5e70*/  LDCU.64 UR4, c[0x0][0x520] ;  /* 0x0000a400ff0477ac */ /* 0x000f260008000a00 */
[----:B------:R-:W-:Y:S01]  /*5e80*/  LEA.HI.X R21, R4, R9, R0, 0x2, P0 ;  /* 0x0000000904157211 */ /* 0x000fe200000f1400 */
[----:B------:R-:W-:Y:S02]  /*5e90*/  FADD.FTZ R0, R79, R12 ;  /* 0x0000000c4f007221 */ /* 0x000fe40000010000 */
[----:B------:R-:W-:-:S04]  /*5ea0*/  IMAD.WIDE.U32 R20, R92, 0x10, R20 ;  /* 0x000000105c147825 */ /* 0x000fc800078e0014 */
[----:B--2---:R-:W-:Y:S01]  /*5eb0*/  IMAD.WIDE.U32 R22, R24, UR18, R22 ;  /* 0x0000001218167c25 */ /* 0x004fe2000f8e0016 */
[----:B-1----:R-:W-:Y:S03]  /*5ec0*/  STG.E.128 desc[UR16][R20.64], R28 ;  /* 0x0000001c14007986 */ /* 0x002fe6000c101d10 */
[----:B------:R-:W-:Y:S01]  /*5ed0*/  IMAD R23, R25, UR18, R23 ;  /* 0x0000001219177c24 */ /* 0x000fe2000f8e0217 */
[----:B0-----:R4:W-:Y:S01]  /*5ee0*/  STG.E.128 desc[UR16][R20.64+0x200], R32 ;  /* 0x0002002014007986 */ /* 0x0019e2000c101d10 */
        /* <DEDUP_REMOVED lines=23> */
.L_x_16780:
        /* <DEDUP_REMOVED lines=34> */
.L_x_16835:
[----:B------:R-:W-:Y:S05]  /*6280*/  BSYNC.RECONVERGENT B0 ;  /* 0x0000000000007941 */ /* 0x000fea0003800200 */
.L_x_16834:
[----:B------:R-:W-:Y:S05]  /*6290*/  @!P0 BRA `(.L_x_16836) ;  /* 0x0000000000688947 */ /* 0x000fea0003800000 */
[----:B------:R-:W-:Y:S06]  /*62a0*/  BAR.SYNC.DEFER_BLOCKING 0x0 ;  /* 0x0000000000007b1d */ /* 0x000fec0000010000 */
[----:B------:R-:W-:Y:S01]  /*62b0*/  BSSY.RECONVERGENT B0, `(.L_x_16836) ;  /* 0x0000018000007945 */ /* 0x000fe20003800200 */
[----:B------:R-:W2:Y:S01]  /*62c0*/  SHFL.DOWN P0, R0, R79, 0x1, 0x1f ;  /* 0x08201f004f007f89 */ /* 0x000ea20000000000 */
[----:B-1----:R-:W1:Y:S01]  /*62d0*/  S2R R4, SR_LANEID ;  /* 0x0000000000047919 */ /* 0x002e620000000000 */
[----:B--2---:R-:W-:-:S05]  /*62e0*/  @P0 FADD R0, R0, R79 ;  /* 0x0000004f00000221 */ /* 0x004fca0000000000 */
[----:B------:R-:W2:Y:S01]  /*62f0*/  SHFL.DOWN P0, R5, R0, 0x2, 0x1f ;  /* 0x08401f0000057f89 */ /* 0x000ea20000000000 */
[----:B-1----:R-:W-:Y:S02]  /*6300*/  ISETP.NE.AND P1, PT, R4, RZ, PT ;  /* 0x000000ff0400720c */ /* 0x002fe40003f25270 */
[----:B------:R-:W1:Y:S11]  /*6310*/  S2R R4, SR_TID.X ;  /* 0x0000000000047919 */ /* 0x000e760000002100 */
[----:B------:R-:W3:Y:S01]  /*6320*/  @!P1 S2R R9, SR_CgaCtaId ;  /* 0x0000000000099919 */ /* 0x000ee20000008800 */
[----:B--2---:R-:W-:Y:S01]  /*6330*/  @P0 FADD R5, R0, R5 ;  /* 0x0000000500050221 */ /* 0x004fe20000000000 */
[----:B------:R-:W-:-:S04]  /*6340*/  @!P1 MOV R0, 0x400 ;  /* 0x0000040000009802 */ /* 0x000fc80000000f00 */
[----:B------:R-:W2:Y:S01]  /*6350*/  SHFL.DOWN P0, R2, R5, 0x4, 0x1f ;  /* 0x08801f0005027f89 */ /* 0x000ea20000000000 */
[----:B---3--:R-:W-:Y:S01]  /*6360*/  @!P1 LEA R9, R9, R0, 0x18 ;  /* 0x0000000009099211 */ /* 0x008fe200078ec0ff */
[----:B--2---:R-:W-:-:S05]  /*6370*/  @P0 FADD R2, R5, R2 ;  /* 0x0000000205020221 */ /* 0x004fca0000000000 */
[----:B------:R-:W2:Y:S02]  /*6380*/  SHFL.DOWN P0, R7, R2, 0x8, 0x1f ;  /* 0x09001f0002077f89 */ /* 0x000ea40000000000 */
[----:B--2---:R-:W-:-:S05]  /*6390*/  @P0 FADD R7, R2, R7 ;  /* 0x0000000702070221 */ /* 0x004fca0000000000 */
[----:B0-----:R-:W0:Y:S02]  /*63a0*/  SHFL.DOWN P0, R6, R7, 0x10, 0x1f ;  /* 0x0a001f0007067f89 */ /* 0x001e240000000000 */
        /* <DEDUP_REMOVED lines=8> */
.L_x_16837:
[----:B------:R-:W-:Y:S05]  /*6430*/  BSYNC.RECONVERGENT B0 ;  /* 0x0000000000007941 */ /* 0x000fea0003800200 */
.L_x_16836:
[----:B------:R-:W-:Y:S05]  /*6440*/  @P2 EXIT ;  /* 0x000000000000294d */ /* 0x000fea0003800000 */
[----:B------:R-:W1:Y:S01]  /*6450*/  LDCU.64 UR8, c[0x0][0x4e8] ;  /* 0x00009d00ff0877ac */ /* 0x000e620008000a00 */
[----:B------:R-:W2:Y:S01]  /*6460*/  S2UR UR5, SR_CgaCtaId ;  /* 0x00000000000579c3 */ /* 0x000ea20000008800 */
[----:B------:R-:W-:Y:S01]  /*6470*/  BSSY.RECONVERGENT B0, `(.L_x_16838) ;  /* 0x0000025000007945 */ /* 0x000fe20003800200 */
[----:B0-----:R-:W-:Y:S01]  /*6480*/  MOV R13, R12 ;  /* 0x0000000c000d7202 */ /* 0x001fe20000000f00 */
[----:B------:R-:W-:Y:S01]  /*6490*/  UMOV UR4, 0x400 ;  /* 0x0000040000047882 */ /* 0x000fe20000000000 */
[----:B------:R-:W0:Y:S01]  /*64a0*/  LDCU UR6, c[0x0][0x360] ;  /* 0x00006c00ff0677ac */ /* 0x000e220008000800 */
[----:B------:R-:W3:Y:S01]  /*64b0*/  LDCU.64 UR10, c[0x0][0x4b0] ;  /* 0x00009600ff0a77ac */ /* 0x000ee20008000a00 */
[----:B------:R-:W4:Y:S01]  /*64c0*/  LDCU.64 UR12, c[0x0][0x530] ;  /* 0x0000a600ff0c77ac */ /* 0x000f220008000a00 */
[----:B------:R-:W0:Y:S01]  /*64d0*/  LDCU.64 UR14, c[0x0][0x4f0] ;  /* 0x00009e00ff0e77ac */ /* 0x000e220008000a00 */
[C---:B-1----:R-:W-:Y:S01]  /*64e0*/  IMAD.WIDE.U32 R6, R3.reuse, UR8, RZ ;  /* 0x0000000803067c25 */ /* 0x042fe2000f8e00ff */
[----:B------:R-:W1:Y:S03]  /*64f0*/  LDCU.64 UR18, c[0x0][0x540] ;  /* 0x0000a800ff1277ac */ /* 0x000e660008000a00 */
[----:B------:R-:W-:Y:S01]  /*6500*/  IMAD R19, R3, UR9, R7 ;  /* 0x0000000903137c24 */ /* 0x000fe2000f8e0207 */
[----:B--234-:R-:W-:-:S12]  /*6510*/  ULEA UR4, UR5, UR4, 0x18 ;  /* 0x0000000405047291 */ /* 0x01cfd8000f8ec0ff */
.L_x_16839:
[----:B------:R-:W-:Y:S02]  /*6520*/  LEA R0, R13, UR4, 0x3 ;  /* 0x000000040d007c11 */ /* 0x000fe4000f8e18ff */
[----:B--2---:R-:W-:Y:S02]  /*6530*/  SHF.R.S32.HI R4, RZ, 0x1f, R13 ;  /* 0x0000001fff047819 */ /* 0x004fe4000001140d */
[----:B------:R-:W-:Y:S01]  /*6540*/  MOV R2, R6 ;  /* 0x0000000600027202 */ /* 0x000fe20000000f00 */
[----:B------:R-:W2:Y:S01]  /*6550*/  LDS.64 R14, [R0+0x35d0] ;  /* 0x0035d000000e7984 */ /* 0x000ea20000000a00 */
[----:B------:R-:W-:Y:S01]  /*6560*/  MOV R3, R19 ;  /* 0x0000001300037202 */ /* 0x000fe20000000f00 */
[C---:B------:R-:W-:Y:S01]  /*6570*/  IMAD R12, R4.reuse, UR10, RZ ;  /* 0x0000000a040c7c24 */ /* 0x040fe2000f8e02ff */
[----:B------:R-:W-:Y:S01]  /*6580*/  MOV R76, R54 ;  /* 0x00000036004c7202 */ /* 0x000fe20000000f00 */
[----:B------:R-:W3:Y:S01]  /*6590*/  LDS.64 R16, [R0+0x3dd0] ;  /* 0x003dd00000107984 */ /* 0x000ee20000000a00 */
[----:B0-----:R-:W-:-:S02]  /*65a0*/  IMAD R4, R4, UR14, RZ ;  /* 0x0000000e04047c24 */ /* 0x001fc4000f8e02ff */
[----:B------:R-:W-:-:S04]  /*65b0*/  IMAD.WIDE.U32 R10, R13, UR14, R2 ;  /* 0x0000000e0d0a7c25 */ /* 0x000fc8000f8e0002 */
[----:B------:R-:W-:-:S04]  /*65c0*/  IMAD.WIDE.U32 R8, R13, UR10, R76 ;  /* 0x0000000a0d087c25 */ /* 0x000fc8000f8e004c */
[C---:B------:R-:W-:Y:S01]  /*65d0*/  IMAD R3, R13.reuse, UR11, R12 ;  /* 0x0000000b0d037c24 */ /* 0x040fe2000f8e020c */
[----:B------:R-:W-:Y:S01]  /*65e0*/  LEA R2, P0, R8, UR12, 0x3 ;  /* 0x0000000c08027c11 */ /* 0x000fe2000f8018ff */
[C---:B------:R-:W-:Y:S01]  /*65f0*/  IMAD R5, R13.reuse, UR15, R4 ;  /* 0x0000000f0d057c24 */ /* 0x040fe2000f8e0204 */
[----:B------:R-:W-:Y:S02]  /*6600*/  IADD3 R13, PT, PT, R13, UR6, RZ ;  /* 0x000000060d0d7c10 */ /* 0x000fe4000fffe0ff */
[----:B------:R-:W-:Y:S02]  /*6610*/  IADD3 R3, PT, PT, R9, R3, RZ ;  /* 0x0000000309037210 */ /* 0x000fe40007ffe0ff */
[----:B-1----:R-:W-:Y:S02]  /*6620*/  LEA R4, P1, R10, UR18, 0x3 ;  /* 0x000000120a047c11 */ /* 0x002fe4000f8218ff */
[----:B------:R-:W-:Y:S02]  /*6630*/  LEA.HI.X R3, R8, UR13, R3, 0x3, P0 ;  /* 0x0000000d08037c11 */ /* 0x000fe400080f1c03 */
[----:B------:R-:W-:-:S02]  /*6640*/  ISETP.GE.AND P0, PT, R13, UR7, PT ;  /* 0x000000070d007c0c */ /* 0x000fc4000bf06270 */
[----:B------:R-:W-:-:S04]  /*6650*/  IADD3 R5, PT, PT, R11, R5, RZ ;  /* 0x000000050b057210 */ /* 0x000fc80007ffe0ff */
[----:B------:R-:W-:Y:S01]  /*6660*/  LEA.HI.X R5, R10, UR19, R5, 0x3, P1 ;  /* 0x000000130a057c11 */ /* 0x000fe200088f1c05 */
[----:B--2---:R2:W-:Y:S04]  /*6670*/  REDG.E.ADD.F32.FTZ.RN.STRONG.GPU desc[UR16][R2.64], R14 ;  /* 0x0000000e020079a6 */ /* 0x0045e8000c12f310 */
[----:B------:R2:W-:Y:S04]  /*6680*/  REDG.E.ADD.F32.FTZ.RN.STRONG.GPU desc[UR16][R2.64+0x4], R15 ;  /* 0x0000040f020079a6 */ /* 0x0005e8000c12f310 */
[----:B---3--:R2:W-:Y:S04]  /*6690*/  REDG.E.ADD.F32.FTZ.RN.STRONG.GPU desc[UR16][R4.64], R16 ;  /* 0x00000010040079a6 */ /* 0x0085e8000c12f310 */
[----:B------:R2:W-:Y:S01]  /*66a0*/  REDG.E.ADD.F32.FTZ.RN.STRONG.GPU desc[UR16][R4.64+0x4], R17 ;  /* 0x00000411040079a6 */ /* 0x0005e2000c12f310 */
[----:B------:R-:W-:Y:S05]  /*66b0*/  @!P0 BRA `(.L_x_16839) ;  /* 0xfffffffc00988947 */ /* 0x000fea000383ffff */
[----:B------:R-:W-:Y:S05]  /*66c0*/  BSYNC.RECONVERGENT B0 ;  /* 0x0000000000007941 */ /* 0x000fea0003800200 */
.L_x_16838:
[----:B------:R-:W-:Y:S05]  /*66d0*/  EXIT ;  /* 0x000000000000794d */ /* 0x000fea0003800000 */
.L_x_16840:
        /* <DEDUP_REMOVED lines=10> */
.L_x_18777:


//--------------------- .text._Z25selective_scan_bwd_kernelI32Selective_Scan_bwd_kernel_traitsILi32ELi8ELb1ELb1ELb0ELb1ELb0EfN3c107complexIfEEEEv12SSMParamsBwd --------------------------
	.section	.text._Z25selective_scan_bwd_kernelI32Selective_Scan_bwd_kernel_traitsILi32ELi8ELb1ELb1ELb0ELb1ELb0EfN3c107complexIfEEEEv12SSMParamsBwd,"ax",@progbits
	.align	128
        .global         _Z25selective_scan_bwd_kernelI32Selective_Scan_bwd_kernel_traitsILi32ELi8ELb1ELb1ELb0ELb1ELb0EfN3c107complexIfEEEEv12SSMParamsBwd
        .type           _Z25selective_scan_bwd_kernelI32Selective_Scan_bwd_kernel_traitsILi32ELi8ELb1ELb1ELb0ELb1ELb0EfN3c107complexIfEEEEv12SSMParamsBwd,@function
        .size           _Z25selective_scan_bwd_kernelI32Selective_Scan_bwd_kernel_traitsILi32ELi8ELb1ELb1ELb0ELb1ELb0EfN3c107complexIfEEEEv12SSMParamsBwd,(.L_x_18778 - _Z25selective_scan_bwd_kernelI32Selective_Scan_bwd_kernel_traitsILi32ELi8ELb1ELb1ELb0ELb1ELb0EfN3c107complexIfEEEEv12SSMParamsBwd)
        .other          _Z25selective_scan_bwd_kernelI32Selective_Scan_bwd_kernel_traitsILi32ELi8ELb1ELb1ELb0ELb1ELb0EfN3c107complexIfEEEEv12SSMParamsBwd,@"STO_CUDA_ENTRY STV_DEFAULT"
_Z25selective_scan_bwd_kernelI32Selective_Scan_bwd_kernel_traitsILi32ELi8ELb1ELb1ELb0ELb1ELb0EfN3c107complexIfEEEEv12SSMParamsBwd:
.text._Z25selective_scan_bwd_kernelI32Selective_Scan_bwd_kernel_traitsILi32ELi8ELb1ELb1ELb0ELb1ELb0EfN3c107complexIfEEEEv12SSMParamsBwd:
        /* <DEDUP_REMOVED lines=25> */
[----:B------:R-:W2:Y:S01]  /*0190*/  LDC.64 R18, c[0x0][0x3c8] ;  /* 0x0000f200ff127b82 */ /* 0x000ea20000000a00 */
[----:B0-----:R-:W-:Y:S02]  /*01a0*/  IADD3 R6, PT, PT, R0, 0xffffffe, RZ ;  /* 0x0ffffffe00067810 */ /* 0x001fe40007ffe0ff */
[----:B------:R-:W-:Y:S02]  /*01b0*/  @P1 LEA.HI.X R5, R125, R5, RZ, 0x2, P3 ;  /* 0x000000057d051211 */ /* 0x000fe400018f14ff */
[----:B------:R0:W4:Y:S03]  /*01c0*/  F2I.FTZ.U32.TRUNC.NTZ R7, R6 ;  /* 0x0000000600077305 */ /* 0x000126000021f000 */
[----:B------:R-:W2:Y:S01]  /*01d0*/  LDC R25, c[0x0][0x394] ;  /* 0x0000e500ff197b82 */ /* 0x000ea20000000800 */
        /* <DEDUP_REMOVED lines=40> */
[----:B------:R-:W-:Y:S02]  /*0460*/  MOV R5, UR6 ;  /* 0x0000000600057c02 */ /* 0x000fe40008000f00 */
[----:B------:R-:W3:Y:S01]  /*0470*/  @P0 LDC R12, c[0x0][0x384] ;  /* 0x0000e100ff0c0b82 */ /* 0x000ee20000000800 */
[----:B------:R-:W0:Y:S01]  /*0480*/  LDCU.64 UR6, c[0x0][0x498] ;  /* 0x00009300ff0677ac */ /* 0x000e220008000a00 */
[----:B------:R-:W-:Y:S01]  /*0490*/  IMAD.WIDE.U32 R4, R125, UR14, R4 ;  /* 0x0000000e7d047c25 */ /* 0x000fe2000f8e0004 */
[----:B------:R-:W-:Y:S02]  /*04a0*/  IADD3 R9, PT, PT, R7, R9, RZ ;  /* 0x0000000907097210 */ /* 0x000fe40007ffe0ff */
[----:B------:R-:W-:Y:S01]  /*04b0*/  MOV R8, R6 ;  /* 0x0000000600087202 */ /* 0x000fe20000000f00 */
[C---:B------:R-:W-:Y:S01]  /*04c0*/  IMAD R107, R125.reuse, UR15, R5 ;  /* 0x0000000f7d6b7c24 */ /* 0x040fe2000f8e0205 */
[----:B-1----:R-:W-:Y:S01]  /*04d0*/  SHF.R.U32.HI R0, RZ, 0x1, R21 ;  /* 0x00000001ff007819 */ /* 0x002fe20000011615 */
[----:B------:R-:W-:Y:S01]  /*04e0*/  IMAD.WIDE.U32 R2, R125, UR10, R2 ;  /* 0x0000000a7d027c25 */ /* 0x000fe2000f8e0002 */
[----:B------:R-:W1:Y:S03]  /*04f0*/  @P0 LDC R5, c[0x0][0x38c] ;  /* 0x0000e300ff050b82 */ /* 0x000e660000000800 */
[----:B--2---:R-:W-:-:S04]  /*0500*/  IMAD.WIDE.U32 R6, R16, UR18, RZ ;  /* 0x0000001210067c25 */ /* 0x004fc8000f8e00ff */
[----:B------:R-:W-:Y:S01]  /*0510*/  IMAD R15, R125, UR11, R3 ;  /* 0x0000000b7d0f7c24 */ /* 0x000fe2000f8e0203 */
[----:B------:R-:W-:Y:S01]  /*0520*/  SHF.R.U64 R3, R20, 0x1, R21 ;  /* 0x0000000114037819 */ /* 0x000fe20000001215 */
[----:B------:R-:W-:Y:S01]  /*0530*/  IMAD R7, R17, UR18, R7 ;  /* 0x0000001211077c24 */ /* 0x000fe2000f8e0207 */
[----:B------:R-:W2:Y:S01]  /*0540*/  LDC.64 R20, c[0x0][0x448] ;  /* 0x00011200ff147b82 */ /* 0x000ea20000000a00 */
[----:B------:R-:W-:Y:S02]  /*0550*/  IMAD R121, R0, UR18, RZ ;  /* 0x0000001200797c24 */ /* 0x000fe4000f8e02ff */
[-C--:B------:R-:W-:Y:S02]  /*0560*/  IMAD R0, R11, R18.reuse, RZ ;  /* 0x000000120b007224 */ /* 0x080fe400078e02ff */
[----:B------:R-:W-:-:S03]  /*0570*/  IMAD.WIDE.U32 R10, R13, R18, R6 ;  /* 0x000000120d0a7225 */ /* 0x000fc600078e0006 */
[----:B------:R-:W2:Y:S01]  /*0580*/  @P0 LDC.64 R6, c[0x0][0x480] ;  /* 0x00012000ff060b82 */ /* 0x000ea20000000a00 */
[----:B------:R-:W-:-:S04]  /*0590*/  IMAD.WIDE.U32 R8, R3, UR18, R8 ;  /* 0x0000001203087c25 */ /* 0x000fc8000f8e0008 */
[----:B------:R-:W-:-:S03]  /*05a0*/  IMAD R13, R13, R19, R0 ;  /* 0x000000130d0d7224 */ /* 0x000fc600078e0200 */
[----:B------:R-:W2:Y:S01]  /*05b0*/  LDC.64 R16, c[0x0][0x468] ;  /* 0x00011a00ff107b82 */ /* 0x000ea20000000a00 */
[----:B------:R-:W-:Y:S01]  /*05c0*/  IADD3 R121, PT, PT, R9, R121, RZ ;  /* 0x0000007909797210 */ /* 0x000fe20007ffe0ff */
[----:B0-----:R-:W-:Y:S01]  /*05d0*/  UIMAD.WIDE.U32 UR4, UR18, UR6, URZ ;  /* 0x00000006120472a5 */ /* 0x001fe2000f8e00ff */
[----:B------:R-:W-:-:S05]  /*05e0*/  LEA R9, R25, 0xffffff00, 0x8 ;  /* 0xffffff0019097811 */ /* 0x000fca00078e40ff */
[----:B------:R-:W0:Y:S01]  /*05f0*/  LDC.64 R18, c[0x0][0x528] ;  /* 0x00014a00ff127b82 */ /* 0x000e220000000a00 */
[----:B---3--:R-:W-:Y:S01]  /*0600*/  @P0 IMAD R0, R12, UR18, R125 ;  /* 0x000000120c000c24 */ /* 0x008fe2000f8e027d */
[----:B------:R-:W-:Y:S01]  /*0610*/  LEA R3, R25, 0xfffffe00, 0x9 ;  /* 0xfffffe0019037811 */ /* 0x000fe200078e48ff */
[----:B------:R-:W-:Y:S01]  /*0620*/  UIMAD UR5, UR18, UR7, UR5 ;  /* 0x00000007120572a4 */ /* 0x000fe2000f8e0205 */
[----:B------:R-:W-:Y:S01]  /*0630*/  LEA R123, P1, R8, R22, 0x3 ;  /* 0x00000016087b7211 */ /* 0x000fe200078218ff */
[----:B------:R-:W-:Y:S01]  /*0640*/  @P0 IMAD R0, R0, R25, RZ ;  /* 0x0000001900000224 */ /* 0x000fe200078e02ff */
[----:B------:R-:W-:Y:S02]  /*0650*/  IADD3 R109, P2, PT, R9, R2, RZ ;  /* 0x00000002096d7210 */ /* 0x000fe40007f5e0ff */
[----:B------:R-:W-:Y:S02]  /*0660*/  IADD3 R2, PT, PT, R11, R13, RZ ;  /* 0x0000000d0b027210 */ /* 0x000fe40007ffe0ff */
[----:B------:R-:W-:Y:S01]  /*0670*/  IADD3 R10, P4, PT, R3, R10, RZ ;  /* 0x0000000a030a7210 */ /* 0x000fe20007f9e0ff */
[----:B-1----:R-:W-:Y:S01]  /*0680*/  @P0 IMAD R5, R0, R5, RZ ;  /* 0x0000000500050224 */ /* 0x002fe200078e02ff */
[----:B------:R-:W-:-:S02]  /*0690*/  LEA.HI.X R121, R8, R23, R121, 0x3, P1 ;  /* 0x0000001708797211 */ /* 0x000fc400008f1c79 */
[----:B------:R-:W-:Y:S02]  /*06a0*/  ISETP.GE.AND P1, PT, R25, 0x1, PT ;  /* 0x000000011900780c */ /* 0x000fe40003f26270 */
[----:B------:R-:W-:Y:S01]  /*06b0*/  LEA.HI.X.SX32 R103, R3, R2, 0x1, P4 ;  /* 0x0000000203677211 */ /* 0x000fe200020f0eff */
[----:B----4-:R-:W-:Y:S01]  /*06c0*/  IMAD.WIDE.U32 R2, R125, R104, UR4 ;  /* 0x000000047d027e25 */ /* 0x010fe2000f8e0068 */
[----:B------:R-:W-:Y:S02]  /*06d0*/  SHF.R.S32.HI R0, RZ, 0x1f, R9 ;  /* 0x0000001fff007819 */ /* 0x000fe40000011409 */
[----:B------:R-:W-:Y:S01]  /*06e0*/  IADD3 R4, P3, PT, R9, R4, RZ ;  /* 0x0000000409047210 */ /* 0x000fe20007f7e0ff */
[----:B------:R-:W-:Y:S01]  /*06f0*/  IMAD R105, R125, R105, R3 ;  /* 0x000000697d697224 */ /* 0x000fe200078e0203 */
[----:B------:R-:W-:Y:S02]  /*0700*/  IADD3.X R8, PT, PT, R0, R15, RZ, P2, !PT ;  /* 0x0000000f00087210 */ /* 0x000fe400017fe4ff */
[----:B------:R-:W-:-:S02]  /*0710*/  LEA R110, P2, R109, R110, 0x2 ;  /* 0x0000006e6d6e7211 */ /* 0x000fc400078410ff */
[----:B------:R-:W-:Y:S02]  /*0720*/  CS2R R56, SRZ ;  /* 0x0000000000387805 */ /* 0x000fe4000001ff00 */
[----:B------:R-:W-:Y:S01]  /*0730*/  IADD3 R2, P4, PT, R9, R2, RZ ;  /* 0x0000000209027210 */ /* 0x000fe20007f9e0ff */
[----:B--2---:R-:W-:Y:S01]  /*0740*/  @P0 IMAD.WIDE R56, R5, 0x10, R6 ;  /* 0x0000001005380825 */ /* 0x004fe200078e0206 */
[C---:B------:R-:W-:Y:S02]  /*0750*/  IADD3.X R107, PT, PT, R0.reuse, R107, RZ, P3, !PT ;  /* 0x0000006b006b7210 */ /* 0x040fe40001ffe4ff */
[----:B------:R-:W-:Y:S01]  /*0760*/  LEA.HI.X R109, R109, R111, R8, 0x2, P2 ;  /* 0x0000006f6d6d7211 */ /* 0x000fe200010f1408 */
[----:B------:R-:W-:Y:S01]  /*0770*/  IMAD.WIDE.U32 R54, R125, R118, RZ ;  /* 0x000000767d367225 */ /* 0x000fe200078e00ff */
[----:B------:R-:W-:Y:S02]  /*0780*/  IADD3.X R105, PT, PT, R0, R105, RZ, P4, !PT ;  /* 0x0000006900697210 */ /* 0x000fe400027fe4ff */
[----:B------:R-:W-:-:S02]  /*0790*/  LEA R108, P0, R4, R16, 0x2 ;  /* 0x00000010046c7211 */ /* 0x000fc400078010ff */
[----:B0-----:R-:W-:Y:S02]  /*07a0*/  LEA R106, P2, R2, R18, 0x2 ;  /* 0x00000012026a7211 */ /* 0x001fe400078410ff */
[----:B------:R-:W-:Y:S01]  /*07b0*/  LEA R104, P3, R10, R20, 0x2 ;  /* 0x000000140a687211 */ /* 0x000fe200078610ff */
[----:B------:R-:W-:Y:S01]  /*07c0*/  IMAD R119, R125, R119, R55 ;  /* 0x000000777d777224 */ /* 0x000fe200078e0237 */
[----:B------:R-:W-:Y:S02]  /*07d0*/  LEA.HI.X R107, R4, R17, R107, 0x2, P0 ;  /* 0x00000011046b7211 */ /* 0x000fe400000f146b */
        /* <DEDUP_REMOVED lines=79> */
.L_x_16909:
        /* <DEDUP_REMOVED lines=84> */
.L_x_16843:
[----:B------:R-:W-:Y:S05]  /*1210*/  BSYNC.RECONVERGENT B0 ;  /* 0x0000000000007941 */ /* 0x000fea0003800200 */
.L_x_16842:
        /* <DEDUP_REMOVED lines=35> */
.L_x_16845:
[----:B------:R-:W-:Y:S05]  /*1450*/  BSYNC.RECONVERGENT B0 ;  /* 0x0000000000007941 */ /* 0x000fea0003800200 */
.L_x_16844:
        /* <DEDUP_REMOVED lines=37> */
.L_x_16847:
[----:B------:R-:W-:Y:S05]  /*16b0*/  BSYNC.RECONVERGENT B0 ;  /* 0x0000000000007941 */ /* 0x000fea0003800200 */
.L_x_16846:
        /* <DEDUP_REMOVED lines=32> */
.L_x_16849:
[----:B------:R-:W-:Y:S05]  /*18c0*/  BSYNC.RECONVERGENT B0 ;  /* 0x0000000000007941 */ /* 0x000fea0003800200 */
.L_x_16848:
        /* <DEDUP_REMOVED lines=32> */
.L_x_16851:
[----:B------:R-:W-:Y:S05]  /*1ad0*/  BSYNC.RECONVERGENT B0 ;  /* 0x0000000000007941 */ /* 0x000fea0003800200 */
.L_x_16850:
        /* <DEDUP_REMOVED lines=32> */
.L_x_16853:
[----:B------:R-:W-:Y:S05]  /*1ce0*/  BSYNC.RECONVERGENT B0 ;  /* 0x0000000000007941 */ /* 0x000fea0003800200 */
.L_x_16852:
        /* <DEDUP_REMOVED lines=32> */
.L_x_16855:
[----:B------:R-:W-:Y:S05]  /*1ef0*/  BSYNC.RECONVERGENT B0 ;  /* 0x0000000000007941 */ /* 0x000fea0003800200 */
.L_x_16854:
        /* <DEDUP_REMOVED lines=32> */
.L_x_16857:
[----:B------:R-:W-:Y:S05]  /*2100*/  BSYNC.RECONVERGENT B0 ;  /* 0x0000000000007941 */ /* 0x000fea0003800200 */
.L_x_16856:
        /* <DEDUP_REMOVED lines=60> */
.L_x_16908:
[----:B-12---:R-:W-:-:S04]  /*24d0*/  IMAD.WIDE.U32 R2, R148, UR4, RZ ;  /* 0x0000000494027c25 */ /* 0x006fc8000f8e00ff */
[----:B------:R-:W-:Y:S01]  /*24e0*/  IMAD R3, R149, UR4, R3 ;  /* 0x0000000495037c24 */ /* 0x000fe2000f8e0203 */
[----:B---3--:R-:W-:-:S04]  /*24f0*/  LEA R28, P1, R2, R104, 0x2 ;  /* 0x00000068021c7211 */ /* 0x008fc800078210ff */
[----:B------:R-:W-:-:S03]  /*2500*/  LEA.HI.X R29, R2, R103, R3, 0x2, P1 ;  /* 0x00000067021d7211 */ /* 0x000fc600008f1403 */
[----:B------:R-:W-:-:S05]  /*2510*/  IMAD.WIDE.U32 R2, R98, 0x10, R28 ;  /* 0x0000001062027825 */ /* 0x000fca00078e001c */
[----:B0-----:R-:W2:Y:S04]  /*2520*/  LDG.E.128 R28, desc[UR16][R2.64] ;  /* 0x00000010021c7981 */ /* 0x001ea8000c1e1d00 */
[----:B------:R-:W5:Y:S04]  /*2530*/  LDG.E.128 R32, desc[UR16][R2.64+0x200] ;  /* 0x0002001002207981 */ /* 0x000f68000c1e1d00 */
[----:B0-----:R-:W5:Y:S04]  /*2540*/  LDG.E.128 R36, desc[UR16][R2.64+0x400] ;  /* 0x0004001002247981 */ /* 0x001f68000c1e1d00 */
[----:B------:R0:W5:Y:S02]  /*2550*/  LDG.E.128 R40, desc[UR16][R2.64+0x600] ;  /* 0x0006001002287981 */ /* 0x000164000c1e1d00 */
[----:B0-----:R-:W-:-:S02]  /*2560*/  MOV R2, R52 ;  /* 0x0000003400027202 */ /* 0x001fc40000000f00 */
[----:B------:R-:W-:-:S03]  /*2570*/  MOV R3, R113 ;  /* 0x0000007100037202 */ /* 0x000fc60000000f00 */
[----:B----4-:R-:W-:-:S04]  /*2580*/  IMAD.WIDE.U32 R44, R64, UR4, R2 ;  /* 0x00000004402c7c25 */ /* 0x010fc8000f8e0002 */
[----:B------:R-:W-:Y:S01]  /*2590*/  IMAD R45, R65, UR4, R45 ;  /* 0x00000004412d7c24 */ /* 0x000fe2000f8e022d */
[----:B---3--:R-:W-:-:S04]  /*25a0*/  LEA R70, P1, R44, R66, 0x3 ;  /* 0x000000422c467211 */ /* 0x008fc800078218ff */
[----:B------:R-:W-:-:S06]  /*25b0*/  LEA.HI.X R71, R44, R67, R45, 0x3, P1 ;  /* 0x000000432c477211 */ /* 0x000fcc00008f1c2d */
[----:B------:R-:W3:Y:S01]  /*25c0*/  LDG.E.64 R70, desc[UR16][R70.64] ;  /* 0x0000001046467981 */ /* 0x000ee2000c1e1b00 */
[----:B------:R-:W-:Y:S02]  /*25d0*/  MOV R2, R50 ;  /* 0x0000003200027202 */ /* 0x000fe40000000f00 */
[----:B------:R-:W-:-:S03]  /*25e0*/  MOV R3, R111 ;  /* 0x0000006f00037202 */ /* 0x000fc60000000f00 */
[----:B------:R-:W-:-:S04]  /*25f0*/  IMAD.WIDE.U32 R44, R60, UR4, R2 ;  /* 0x000000043c2c7c25 */ /* 0x000fc8000f8e0002 */
[----:B------:R-:W-:Y:S01]  /*2600*/  IMAD R45, R61, UR4, R45 ;  /* 0x000000043d2d7c24 */ /* 0x000fe2000f8e022d */
[----:B------:R-:W-:-:S04]  /*2610*/  LEA R46, P1, R44, R62, 0x3 ;  /* 0x0000003e2c2e7211 */ /* 0x000fc800078218ff */
[----:B------:R-:W-:Y:S01]  /*2620*/  LEA.HI.X R47, R44, R63, R45, 0x3, P1 ;  /* 0x0000003f2c2f7211 */ /* 0x000fe200008f1c2d */
[----:B--2---:R3:W-:Y:S04]  /*2630*/  STS.128 [R79], R28 ;  /* 0x0000001c4f007388 */ /* 0x0047e80000000c00 */
        /* <DEDUP_REMOVED lines=9> */
[----:B------:R2:W2:Y:S01]  /*26d0*/  LDS.128 R40, [R150+0x30] ;  /* 0x0000300096287984 */ /* 0x0004a20000000c00 */
[----:B------:R-:W-:Y:S01]  /*26e0*/  BSSY.RECONVERGENT B0, `(.L_x_16859) ;  /* 0x0000066000007945 */ /* 0x000fe20003800200 */
[C---:B---3--:R-:W-:Y:S01]  /*26f0*/  FMUL.FTZ R28, R71.reuse, R118 ;  /* 0x00000076471c7220 */ /* 0x048fe20000410000 */
[C---:B------:R-:W-:Y:S01]  /*2700*/  FMUL.FTZ R29, R71.reuse, R129 ;  /* 0x00000081471d7220 */ /* 0x040fe20000410000 */
[C---:B------:R-:W-:Y:S01]  /*2710*/  FMUL.FTZ R2, R71.reuse, R127 ;  /* 0x0000007f47027220 */ /* 0x040fe20000410000 */
        /* <DEDUP_REMOVED lines=8> */
[C---:B------:R-:W-:Y:S01]  /*27a0*/  FMUL.FTZ R3, R2.reuse, R127 ;  /* 0x0000007f02037220 */ /* 0x040fe20000410000 */
[C---:B------:R-:W-:Y:S01]  /*27b0*/  FMUL.FTZ R28, R2.reuse, R118 ;  /* 0x00000076021c7220 */ /* 0x040fe20000410000 */
[C---:B------:R-:W-:Y:S01]  /*27c0*/  FMUL.FTZ R29, R2.reuse, R129 ;  /* 0x00000081021d7220 */ /* 0x040fe20000410000 */
[----:B------:R0:W-:Y:S01]  /*27d0*/  MUFU.COS R157, R32 ;  /* 0x00000020009d7308 */ /* 0x0001e20000000000 */
[C---:B------:R-:W-:Y:S01]  /*27e0*/  FMUL.FTZ R30, R2.reuse, R120 ;  /* 0x00000078021e7220 */ /* 0x040fe20000410000 */
        /* <DEDUP_REMOVED lines=9> */
[C---:B------:R-:W-:Y:S02]  /*2880*/  FMUL.FTZ R33, R2.reuse, R122 ;  /* 0x0000007a02217220 */ /* 0x040fe40000410000 */
[----:B------:R0:W-:Y:S08]  /*2890*/  MUFU.COS R159, R34 ;  /* 0x00000022009f7308 */ /* 0x0001f00000000000 */
[----:B------:R1:W-:Y:S01]  /*28a0*/  MUFU.EX2 R162, R32 ;  /* 0x0000002000a27308 */ /* 0x0003e20000000800 */
[-C--:B0-----:R-:W-:Y:S01]  /*28b0*/  FMUL.FTZ R34, R2, R133.reuse ;  /* 0x0000008502227220 */ /* 0x081fe20000410000 */
[----:B------:R-:W-:-:S02]  /*28c0*/  FMUL.FTZ R2, R71, R133 ;  /* 0x0000008547027220 */ /* 0x000fc40000410000 */
[----:B------:R-:W0:Y:S02]  /*28d0*/  MUFU.COS R74, R73 ;  /* 0x00000049004a7308 */ /* 0x000e240000000000 */
[----:B-1----:R-:W-:Y:S01]  /*28e0*/  FMUL.RZ R32, R2, 0.15915493667125701904 ;  /* 0x3e22f98302207820 */ /* 0x002fe2000040c000 */
[----:B------:R-:W-:-:S05]  /*28f0*/  FMUL.FTZ R2, R71, R126 ;  /* 0x0000007e47027220 */ /* 0x000fca0000410000 */
[----:B------:R-:W1:Y:S01]  /*2900*/  MUFU.SIN R72, R73 ;  /* 0x0000004900487308 */ /* 0x000e620000000400 */
[----:B------:R-:W-:Y:S01]  /*2910*/  FMUL.RZ R164, R2, 0.15915493667125701904 ;  /* 0x3e22f98302a47820 */ /* 0x000fe2000040c000 */
[----:B------:R-:W-:Y:S02]  /*2920*/  P2R R2, PR, RZ, 0x4 ;  /* 0x00000004ff027803 */ /* 0x000fe40000000000 */
[----:B------:R-:W-:-:S04]  /*2930*/  IADD3 R2, PT, PT, R139, UR4, RZ ;  /* 0x000000048b027c10 */ /* 0x000fc8000fffe0ff */
[----:B------:R-:W0:Y:S01]  /*2940*/  MUFU.EX2 R3, R3 ;  /* 0x0000000300037308 */ /* 0x000e220000000800 */
[----:B----4-:R-:W-:-:S03]  /*2950*/  SEL R46, R2, R101, !P2 ;  /* 0x00000065022e7207 */ /* 0x010fc60005000000 */
[----:B------:R-:W3:Y:S01]  /*2960*/  MUFU.EX2 R28, R28 ;  /* 0x0000001c001c7308 */ /* 0x000ee20000000800 */
[----:B------:R-:W-:-:S03]  /*2970*/  LEA R46, R46, UR5, 0x3 ;  /* 0x000000052e2e7c11 */ /* 0x000fc6000f8e18ff */
[----:B------:R-:W4:Y:S04]  /*2980*/  MUFU.EX2 R29, R29 ;  /* 0x0000001d001d7308 */ /* 0x000f280000000800 */
[----:B------:R-:W2:Y:S01]  /*2990*/  MUFU.EX2 R30, R30 ;  /* 0x0000001e001e7308 */ /* 0x000ea20000000800 */
[C---:B0-----:R-:W-:Y:S01]  /*29a0*/  FMUL.FTZ R2, R3.reuse, R74 ;  /* 0x0000004a03027220 */ /* 0x041fe20000410000 */
[----:B-1----:R-:W-:Y:S02]  /*29b0*/  FMUL.FTZ R3, R3, R72 ;  /* 0x0000004803037220 */ /* 0x002fe40000410000 */
[----:B------:R-:W0:Y:S01]  /*29c0*/  MUFU.COS R161, R36 ;  /* 0x0000002400a17308 */ /* 0x000e220000000000 */
[C---:B---3--:R-:W-:Y:S01]  /*29d0*/  FMUL.FTZ R157, R28.reuse, R157 ;  /* 0x0000009d1c9d7220 */ /* 0x048fe20000410000 */
[----:B------:R-:W-:Y:S01]  /*29e0*/  FMUL.FTZ R155, R28, R155 ;  /* 0x0000009b1c9b7220 */ /* 0x000fe20000410000 */
[C---:B----4-:R-:W-:Y:S01]  /*29f0*/  FMUL.FTZ R156, R29.reuse, R156 ;  /* 0x0000009c1d9c7220 */ /* 0x050fe20000410000 */
[----:B------:R-:W-:-:S04]  /*2a00*/  FMUL.FTZ R158, R29, R158 ;  /* 0x0000009e1d9e7220 */ /* 0x000fc80000410000 */
[----:B------:R-:W-:Y:S01]  /*2a10*/  MUFU.COS R154, R37 ;  /* 0x00000025009a7308 */ /* 0x000fe20000000000 */
[C---:B--2---:R-:W-:Y:S01]  /*2a20*/  FMUL.FTZ R159, R30.reuse, R159 ;  /* 0x0000009f1e9f7220 */ /* 0x044fe20000410000 */
[----:B------:R-:W-:Y:S02]  /*2a30*/  FMUL.FTZ R160, R30, R31 ;  /* 0x0000001f1ea07220 */ /* 0x000fe40000410000 */
[----:B------:R1:W2:Y:S04]  /*2a40*/  LDS.128 R28, [R150] ;  /* 0x00000000961c7984 */ /* 0x0002a80000000c00 */
[----:B------:R-:W-:Y:S01]  /*2a50*/  MUFU.COS R75, R32 ;  /* 0x00000020004b7308 */ /* 0x000fe20000000000 */
[----:B0-----:R-:W-:-:S07]  /*2a60*/  FMUL.FTZ R161, R162, R161 ;  /* 0x000000a1a2a17220 */ /* 0x001fce0000410000 */
[----:B------:R-:W-:Y:S08]  /*2a70*/  MUFU.COS R165, R164 ;  /* 0x000000a400a57308 */ /* 0x000ff00000000000 */
[----:B------:R-:W0:Y:S08]  /*2a80*/  MUFU.SIN R47, R36 ;  /* 0x00000024002f7308 */ /* 0x000e300000000400 */
[----:B------:R3:W4:Y:S08]  /*2a90*/  MUFU.SIN R76, R37 ;  /* 0x00000025004c7308 */ /* 0x0007300000000400 */
[----:B------:R1:W2:Y:S01]  /*2aa0*/  MUFU.SIN R73, R32 ;  /* 0x0000002000497308 */ /* 0x0002a20000000400 */
[----:B---3--:R3:W3:Y:S01]  /*2ab0*/  LDS.128 R36, [R150+0x20] ;  /* 0x0000200096247984 */ /* 0x0086e20000000c00 */
[----:B0-----:R-:W-:-:S06]  /*2ac0*/  FMUL.FTZ R162, R162, R47 ;  /* 0x0000002fa2a27220 */ /* 0x001fcc0000410000 */
[----:B------:R-:W0:Y:S08]  /*2ad0*/  MUFU.SIN R77, R164 ;  /* 0x000000a4004d7308 */ /* 0x000e300000000400 */
[----:B------:R-:W1:Y:S04]  /*2ae0*/  MUFU.EX2 R167, R33 ;  /* 0x0000002100a77308 */ /* 0x000e680000000800 */
[----:B------:R-:W2:Y:S04]  /*2af0*/  MUFU.EX2 R170, R34 ;  /* 0x0000002200aa7308 */ /* 0x000ea80000000800 */
[----:B------:R0:W3:Y:S01]  /*2b00*/  MUFU.EX2 R172, R35 ;  /* 0x0000002300ac7308 */ /* 0x0000e20000000800 */
[C---:B-1----:R-:W-:Y:S01]  /*2b10*/  FMUL.FTZ R163, R167.reuse, R154 ;  /* 0x0000009aa7a37220 */ /* 0x042fe20000410000 */
[----:B----4-:R-:W-:Y:S01]  /*2b20*/  FMUL.FTZ R167, R167, R76 ;  /* 0x0000004ca7a77220 */ /* 0x010fe20000410000 */
[----:B0-----:R0:W1:Y:S01]  /*2b30*/  LDS.128 R32, [R150+0x10] ;  /* 0x0000100096207984 */ /* 0x0010620000000c00 */
[C---:B--2---:R-:W-:Y:S01]  /*2b40*/  FMUL.FTZ R168, R170.reuse, R75 ;  /* 0x0000004baaa87220 */ /* 0x044fe20000410000 */
[----:B------:R-:W-:-:S02]  /*2b50*/  FMUL.FTZ R170, R170, R73 ;  /* 0x00000049aaaa7220 */ /* 0x000fc40000410000 */
[----:B------:R0:W-:Y:S01]  /*2b60*/  STS.64 [R46+0x14d0], R2 ;  /* 0x0014d0022e007388 */ /* 0x0001e20000000a00 */
[C---:B---3--:R-:W-:Y:S01]  /*2b70*/  FMUL.FTZ R166, R172.reuse, R165 ;  /* 0x000000a5aca67220 */ /* 0x048fe20000410000 */
        /* <DEDUP_REMOVED lines=18> */
[----:B01----:R-:W-:Y:S05]  /*2ca0*/  @P1 BRA `(.L_x_16860) ;  /* 0x0000000000201947 */ /* 0x003fea0003800000 */
        /* <DEDUP_REMOVED lines=8> */
.L_x_16860:
[----:B------:R0:W1:Y:S02]  /*2d30*/  LDS.64 R74, [R201+0x24d8] ;  /* 0x0024d800c94a7984 */ /* 0x0000640000000a00 */
.L_x_16861:
[----:B------:R-:W-:Y:S05]  /*2d40*/  BSYNC.RECONVERGENT B0 ;  /* 0x0000000000007941 */ /* 0x000fea0003800200 */
.L_x_16859:
[----:B--2---:R-:W2:Y:S01]  /*2d50*/  @P0 LDC R44, c[0x0][0x38c] ;  /* 0x0000e300ff2c0b82 */ /* 0x004ea20000000800 */
[----:B------:R-:W-:Y:S01]  /*2d60*/  CS2R R72, SRZ ;  /* 0x0000000000487805 */ /* 0x000fe2000001ff00 */
[----:B--2---:R-:W-:-:S04]  /*2d70*/  @P0 IMAD R45, R151, R44, UR4 ;  /* 0x00000004972d0e24 */ /* 0x004fc8000f8e022c */
[----:B------:R-:W-:-:S05]  /*2d80*/  @P0 IMAD.WIDE R44, R45, 0x10, R56 ;  /* 0x000000102d2c0825 */ /* 0x000fca00078e0238 */
[----:B------:R2:W4:Y:S01]  /*2d90*/  @P0 LDG.E.64 R72, desc[UR16][R44.64+0x8] ;  /* 0x000008102c480981 */ /* 0x000522000c1e1b00 */
        /* <DEDUP_REMOVED lines=27> */
[----:B------:R-:W-:Y:S01]  /*2f50*/  ISETP.NE.AND P6, PT, R202, 0x1f, PT ;  /* 0x0000001fca00780c */ /* 0x000fe20003fc5270 */
        /* <DEDUP_REMOVED lines=19> */
[CC--:B------:R-:W-:Y:S01]  /*3090*/  FFMA.FTZ R195, R161.reuse, R46.reuse, -R194 ;  /* 0x0000002ea1c37223 */ /* 0x0c0fe200000108c2 */
        /* <DEDUP_REMOVED lines=45> */
[----:B------:R-:W-:Y:S02]  /*3370*/  FFMA.FTZ R199, R11, R200, R199 ;  /* 0x000000c80bc77223 */ /* 0x000fe400000100c7 */
[----:B------:R-:W2:Y:S01]  /*3380*/  SHFL.UP PT, R206, R76, 0x1, RZ ;  /* 0x042000004cce7989 */ /* 0x000ea200000e00ff */
[-C--:B------:R-:W-:Y:S01]  /*3390*/  FFMA.FTZ R77, R166, R47.reuse, R77 ;  /* 0x0000002fa64d7223 */ /* 0x080fe2000001004d */
[----:B------:R-:W-:-:S02]  /*33a0*/  FMUL.FTZ R47, R172, R47 ;  /* 0x0000002fac2f7220 */ /* 0x000fc40000410000 */
[----:B------:R-:W5:Y:S02]  /*33b0*/  SHFL.UP PT, R204, R199, 0x1, RZ ;  /* 0x04200000c7cc7989 */ /* 0x000f6400000e00ff */
[----:B------:R-:W-:Y:S02]  /*33c0*/  FFMA.FTZ R203, R166, R45, -R47 ;  /* 0x0000002da6cb7223 */ /* 0x000fe4000001082f */
        /* <DEDUP_REMOVED lines=27> */
[C---:B------:R-:W-:Y:S01]  /*3580*/  FMUL.FTZ R44, R172.reuse, R185 ;  /* 0x000000b9ac2c7220 */ /* 0x040fe20000410000 */
[C---:B------:R-:W-:Y:S01]  /*3590*/  FMUL.FTZ R46, R172.reuse, R183 ;  /* 0x000000b7ac2e7220 */ /* 0x040fe20000410000 */
[----:B------:R-:W0:Y:S01]  /*35a0*/  SHFL.UP PT, R206, R76, 0x4, RZ ;  /* 0x048000004cce7989 */ /* 0x000e2200000e00ff */
[----:B-1----:R-:W-:Y:S01]  /*35b0*/  FMUL.FTZ R45, R172, R75 ;  /* 0x0000004bac2d7220 */ /* 0x002fe20000410000 */
[C---:B------:R-:W-:Y:S01]  /*35c0*/  FFMA.FTZ R205, R166.reuse, R183, R44 ;  /* 0x000000b7a6cd7223 */ /* 0x040fe2000001002c */
[C---:B------:R-:W-:Y:S01]  /*35d0*/  FFMA.FTZ R46, R166.reuse, R185, -R46 ;  /* 0x000000b9a62e7223 */ /* 0x040fe2000001082e */
[----:B------:R-:W1:Y:S01]  /*35e0*/  SHFL.UP PT, R204, R199, 0x4, RZ ;  /* 0x04800000c7cc7989 */ /* 0x000e6200000e00ff */
[C---:B------:R-:W-:Y:S01]  /*35f0*/  FMUL.FTZ R47, R166.reuse, R75 ;  /* 0x0000004ba62f7220 */ /* 0x040fe20000410000 */
[-C--:B------:R-:W-:Y:S01]  /*3600*/  FFMA.FTZ R45, R166, R74.reuse, -R45 ;  /* 0x0000004aa62d7223 */ /* 0x080fe2000001082d */
[----:B------:R-:W-:Y:S01]  /*3610*/  FADD.FTZ R205, R180, R205 ;  /* 0x000000cdb4cd7221 */ /* 0x000fe20000010000 */
[----:B------:R-:W-:Y:S01]  /*3620*/  FADD.FTZ R207, R181, R46 ;  /* 0x0000002eb5cf7221 */ /* 0x000fe20000010000 */
[----:B------:R-:W-:Y:S01]  /*3630*/  FFMA.FTZ R47, -R172, R74, -R47 ;  /* 0x0000004aac2f7223 */ /* 0x000fe2000001092f */
[----:B------:R-:W2:Y:S01]  /*3640*/  SHFL.UP PT, R46, R77, 0x4, RZ ;  /* 0x048000004d2e7989 */ /* 0x000ea200000e00ff */
[C---:B------:R-:W-:Y:S01]  /*3650*/  FMUL.FTZ R209, R170.reuse, R45 ;  /* 0x0000002daad17220 */ /* 0x040fe20000410000 */
        /* <DEDUP_REMOVED lines=37> */
[-C--:B------:R-:W-:Y:S01]  /*38b0*/  FMUL.FTZ R208, R162, R218.reuse ;  /* 0x000000daa2d07220 */ /* 0x080fe20000410000 */
[C---:B------:R-:W-:Y:S01]  /*38c0*/  FFMA.FTZ R45, R161.reuse, R218, -R45 ;  /* 0x000000daa12d7223 */ /* 0x040fe2000001082d */
[C---:B------:R-:W-:Y:S01]  /*38d0*/  FFMA.FTZ R212, R161.reuse, R212, -R205 ;  /* 0x000000d4a1d47223 */ /* 0x040fe200000108cd */
[----:B------:R-:W3:Y:S01]  /*38e0*/  SHFL.UP PT, R44, R203, 0x8, RZ ;  /* 0x05000000cb2c7989 */ /* 0x000ee200000e00ff */
[C---:B------:R-:W-:Y:S01]  /*38f0*/  FFMA.FTZ R47, R161.reuse, R47, R210 ;  /* 0x0000002fa12f7223 */ /* 0x040fe200000100d2 */
        /* <DEDUP_REMOVED lines=8> */
[----:B------:R-:W-:Y:S01]  /*3980*/  FMUL.FTZ R209, R160, R47 ;  /* 0x0000002fa0d17220 */ /* 0x000fe20000410000 */
[----:B0-----:R-:W-:-:S02]  /*3990*/  FMUL.FTZ R208, R203, R206 ;  /* 0x000000cecbd07220 */ /* 0x001fc40000410000 */
[----:B------:R-:W-:Y:S01]  /*39a0*/  FFMA.FTZ R210, R159, R47, R210 ;  /* 0x0000002f9fd27223 */ /* 0x000fe200000100d2 */
[----:B------:R-:W-:Y:S01]  /*39b0*/  FMUL.FTZ R206, R77, R206 ;  /* 0x000000ce4dce7220 */ /* 0x000fe20000410000 */
[----:B------:R-:W-:Y:S01]  /*39c0*/  FFMA.FTZ R207, R159, R45, -R214 ;  /* 0x0000002d9fcf7223 */ /* 0x000fe200000108d6 */
[----:B-1----:R-:W-:Y:S01]  /*39d0*/  FFMA.FTZ R47, R77, R204, R208 ;  /* 0x000000cc4d2f7223 */ /* 0x002fe200000100d0 */
[----:B------:R-:W-:Y:S01]  /*39e0*/  FFMA.FTZ R212, R159, R212, -R209 ;  /* 0x000000d49fd47223 */ /* 0x000fe200000108d1 */
        /* <DEDUP_REMOVED lines=10> */
[----:B------:R-:W-:Y:S01]  /*3a90*/  FADD.FTZ R47, R173, R212 ;  /* 0x000000d4ad2f7221 */ /* 0x000fe20000010000 */
[C---:B------:R-:W-:Y:S01]  /*3aa0*/  FMUL.FTZ R210, R158.reuse, R205 ;  /* 0x000000cd9ed27220 */ /* 0x040fe20000410000 */
[C---:B------:R-:W-:Y:S01]  /*3ab0*/  FMUL.FTZ R214, R158.reuse, R45 ;  /* 0x0000002d9ed67220 */ /* 0x040fe20000410000 */
[----:B------:R-:W1:Y:S01]  /*3ac0*/  SHFL.UP PT, R46, R77, 0x10, RZ ;  /* 0x060000004d2e7989 */ /* 0x000e6200000e00ff */
[----:B------:R-:W-:Y:S01]  /*3ad0*/  FMUL.FTZ R212, R158, R47 ;  /* 0x0000002f9ed47220 */ /* 0x000fe20000410000 */
[C---:B------:R-:W-:Y:S01]  /*3ae0*/  FFMA.FTZ R204, R156.reuse, R205, R209 ;  /* 0x000000cd9ccc7223 */ /* 0x040fe200000100d1 */
[C---:B------:R-:W-:Y:S01]  /*3af0*/  FFMA.FTZ R214, R156.reuse, R47, -R214 ;  /* 0x0000002f9cd67223 */ /* 0x040fe200000108d6 */
[----:B------:R-:W2:Y:S01]  /*3b00*/  SHFL.UP PT, R206, R199, 0x10, RZ ;  /* 0x06000000c7ce7989 */ /* 0x000ea200000e00ff */
[C---:B------:R-:W-:Y:S01]  /*3b10*/  FFMA.FTZ R212, R156.reuse, R45, R212 ;  /* 0x0000002d9cd47223 */ /* 0x040fe200000100d4 */
[----:B------:R-:W-:Y:S01]  /*3b20*/  FFMA.FTZ R210, R156, R207, -R210 ;  /* 0x000000cf9cd27223 */ /* 0x000fe200000108d2 */
[----:B------:R-:W-:Y:S01]  /*3b30*/  FADD.FTZ R214, R169, R214 ;  /* 0x000000d6a9d67221 */ /* 0x000fe20000010000 */
[----:B------:R-:W3:Y:S01]  /*3b40*/  SHFL.UP PT, R44, R203, 0x10, RZ ;  /* 0x06000000cb2c7989 */ /* 0x000ee200000e00ff */
[----:B------:R-:W-:Y:S01]  /*3b50*/  ISETP.GE.AND P1, PT, R80, 0x10, PT ;  /* 0x000000105000780c */ /* 0x000fe20003f26270 */
[----:B------:R-:W-:Y:S01]  /*3b60*/  FMUL.FTZ R205, R155, R204 ;  /* 0x000000cc9bcd7220 */ /* 0x000fe20000410000 */
[----:B------:R-:W-:Y:S01]  /*3b70*/  FADD.FTZ R212, R165, R212 ;  /* 0x000000d4a5d47221 */ /* 0x000fe20000010000 */
[C---:B------:R-:W-:Y:S01]  /*3b80*/  FMUL.FTZ R45, R155.reuse, R214 ;  /* 0x000000d69b2d7220 */ /* 0x040fe20000410000 */
[-C--:B------:R-:W-:Y:S01]  /*3b90*/  FMUL.FTZ R216, R155, R210.reuse ;  /* 0x000000d29bd87220 */ /* 0x080fe20000410000 */
[----:B------:R-:W-:Y:S01]  /*3ba0*/  FFMA.FTZ R205, R157, R210, -R205 ;  /* 0x000000d29dcd7223 */ /* 0x000fe200000108cd */
[-C--:B------:R-:W-:Y:S01]  /*3bb0*/  FMUL.FTZ R47, R155, R212.reuse ;  /* 0x000000d49b2f7220 */ /* 0x080fe20000410000 */
[C---:B------:R-:W-:Y:S01]  /*3bc0*/  FFMA.FTZ R207, R157.reuse, R212, R45 ;  /* 0x000000d49dcf7223 */ /* 0x040fe2000001002d */
[----:B------:R-:W-:-:S02]  /*3bd0*/  FFMA.FTZ R204, R157, R204, R216 ;  /* 0x000000cc9dcc7223 */ /* 0x000fc400000100d8 */
[----:B------:R-:W-:Y:S01]  /*3be0*/  FFMA.FTZ R211, R157, R214, -R47 ;  /* 0x000000d69dd37223 */ /* 0x000fe2000001082f */
[-C--:B0-----:R-:W-:Y:S01]  /*3bf0*/  FMUL.FTZ R210, R77, R208.reuse ;  /* 0x000000d04dd27220 */ /* 0x081fe20000410000 */
[----:B------:R-:W-:Y:S01]  /*3c00*/  FMUL.FTZ R208, R203, R208 ;  /* 0x000000d0cbd07220 */ /* 0x000fe20000410000 */
[----:B------:R-:W-:Y:S01]  /*3c10*/  FADD.FTZ R207, R154, R207 ;  /* 0x000000cf9acf7221 */ /* 0x000fe20000010000 */
[----:B------:R0:W0:Y:S01]  /*3c20*/  SHFL.DOWN PT, R214, R204, 0x1, 0x1f ;  /* 0x08201f00ccd67f89 */ /* 0x00002200000e0000 */
[-C--:B-1----:R-:W-:Y:S01]  /*3c30*/  FMUL.FTZ R45, R77, R46.reuse ;  /* 0x0000002e4d2d7220 */ /* 0x082fe20000410000 */
[C---:B------:R-:W-:Y:S02]  /*3c40*/  FMUL.FTZ R46, R203.reuse, R46 ;  /* 0x0000002ecb2e7220 */ /* 0x040fe40000410000 */
[----:B------:R1:W0:Y:S01]  /*3c50*/  SHFL.DOWN PT, R213, R207, 0x1, 0x1f ;  /* 0x08201f00cfd57f89 */ /* 0x00022200000e0000 */
[-C--:B--2---:R-:W-:Y:S01]  /*3c60*/  FFMA.FTZ R210, R203, R206.reuse, -R210 ;  /* 0x000000cecbd27223 */ /* 0x084fe200000108d2 */
[----:B------:R-:W-:Y:S01]  /*3c70*/  FFMA.FTZ R47, R77, R206, R208 ;  /* 0x000000ce4d2f7223 */ /* 0x000fe200000100d0 */
[----:B------:R-:W-:Y:S01]  /*3c80*/  FADD.FTZ R206, R164, R211 ;  /* 0x000000d3a4ce7221 */ /* 0x000fe20000010000 */
        /* <DEDUP_REMOVED lines=8> */
[----:B----4-:R1:W3:Y:S01]  /*3d10*/  SHFL.IDX PT, R208, R72, RZ, 0x1f ;  /* 0x00001fff48d07589 */ /* 0x0102e200000e0000 */
[----:B------:R-:W-:-:S03]  /*3d20*/  MOV R45, RZ ;  /* 0x000000ff002d7202 */ /* 0x000fc60000000f00 */
[----:B------:R1:W4:Y:S04]  /*3d30*/  SHFL.IDX PT, R209, R73, RZ, 0x1f ;  /* 0x00001fff49d17589 */ /* 0x00032800000e0000 */
[----:B------:R1:W0:Y:S04]  /*3d40*/  SHFL.DOWN PT, R212, R206, 0x1, 0x1f ;  /* 0x08201f00ced47f89 */ /* 0x00022800000e0000 */
[----:B------:R-:W0:Y:S04]  /*3d50*/  SHFL.UP PT, R203, R203, 0x1, RZ ;  /* 0x04200000cbcb7989 */ /* 0x000e2800000e00ff */
[----:B------:R-:W0:Y:S04]  /*3d60*/  SHFL.UP PT, R77, R77, 0x1, RZ ;  /* 0x042000004d4d7989 */ /* 0x000e2800000e00ff */
[----:B------:R-:W0:Y:S04]  /*3d70*/  SHFL.UP PT, R199, R199, 0x1, RZ ;  /* 0x04200000c7c77989 */ /* 0x000e2800000e00ff */
[----:B------:R1:W0:Y:S01]  /*3d80*/  SHFL.UP PT, R72, R76, 0x1, RZ ;  /* 0x042000004c487989 */ /* 0x00022200000e00ff */
[----:B--23--:R-:W-:Y:S05]  /*3d90*/  @!P6 BRA `(.L_x_16863) ;  /* 0x000000000028e947 */ /* 0x00cfea0003800000 */
[CC--:B0-----:R-:W-:Y:S01]  /*3da0*/  FMUL.FTZ R211, R205.reuse, R212.reuse ;  /* 0x000000d4cdd37220 */ /* 0x0c1fe20000410000 */
[C---:B------:R-:W-:Y:S01]  /*3db0*/  FMUL.FTZ R212, R204.reuse, R212 ;  /* 0x000000d4ccd47220 */ /* 0x040fe20000410000 */
[CC--:B-1----:R-:W-:Y:S01]  /*3dc0*/  FMUL.FTZ R73, R205.reuse, R210.reuse ;  /* 0x000000d2cd497220 */ /* 0x0c2fe20000410000 */
[C---:B------:R-:W-:Y:S01]  /*3dd0*/  FMUL.FTZ R76, R204.reuse, R210 ;  /* 0x000000d2cc4c7220 */ /* 0x040fe20000410000 */
[-C--:B------:R-:W-:Y:S01]  /*3de0*/  FFMA.FTZ R210, R204, R213.reuse, -R211 ;  /* 0x000000d5ccd27223 */ /* 0x080fe200000108d3 */
[----:B------:R-:W-:Y:S01]  /*3df0*/  FFMA.FTZ R211, R205, R213, R212 ;  /* 0x000000d5cdd37223 */ /* 0x000fe200000100d4 */
[C---:B------:R-:W-:Y:S01]  /*3e00*/  FFMA.FTZ R204, R214.reuse, R204, -R73 ;  /* 0x000000ccd6cc7223 */ /* 0x040fe20000010849 */
[----:B------:R-:W-:Y:S01]  /*3e10*/  FFMA.FTZ R205, R214, R205, R76 ;  /* 0x000000cdd6cd7223 */ /* 0x000fe2000001004c */
[----:B------:R-:W-:Y:S01]  /*3e20*/  FADD.FTZ R207, R207, R210 ;  /* 0x000000d2cfcf7221 */ /* 0x000fe20000010000 */
[----:B------:R-:W-:-:S07]  /*3e30*/  FADD.FTZ R206, R206, R211 ;  /* 0x000000d3cece7221 */ /* 0x000fce0000010000 */
.L_x_16863:
[----:B------:R-:W-:Y:S05]  /*3e40*/  BSYNC.RECONVERGENT B0 ;  /* 0x0000000000007941 */ /* 0x000fea0003800200 */
.L_x_16862:
[----:B------:R-:W2:Y:S01]  /*3e50*/  @!P4 LDS.128 R44, [UR6+0x25d0] ;  /* 0x0025d006ff2cc984 */ /* 0x000ea20008000c00 */
[----:B------:R-:W-:Y:S03]  /*3e60*/  BSSY.RECONVERGENT B0, `(.L_x_16864) ;  /* 0x0000010000007945 */ /* 0x000fe60003800200 */
[----:B0-----:R0:W3:Y:S04]  /*3e70*/  SHFL.DOWN PT, R214, R204, 0x2, 0x1f ;  /* 0x08401f00ccd67f89 */ /* 0x0010e800000e0000 */
[----:B-1----:R0:W1:Y:S04]  /*3e80*/  SHFL.DOWN PT, R76, R205, 0x2, 0x1f ;  /* 0x08401f00cd4c7f89 */ /* 0x00206800000e0000 */
[----:B------:R0:W0:Y:S04]  /*3e90*/  SHFL.DOWN PT, R213, R207, 0x2, 0x1f ;  /* 0x08401f00cfd57f89 */ /* 0x00002800000e0000 */
        /* <DEDUP_REMOVED lines=12> */
.L_x_16865:
[----:B------:R-:W-:Y:S05]  /*3f60*/  BSYNC.RECONVERGENT B0 ;  /* 0x0000000000007941 */ /* 0x000fea0003800200 */
.L_x_16864:
[----:B---3--:R3:W2:Y:S01]  /*3f70*/  SHFL.DOWN PT, R214, R204, 0x4, 0x1f ;  /* 0x08801f00ccd67f89 */ /* 0x0086a200000e0000 */
[----:B------:R-:W-:Y:S03]  /*3f80*/  BSSY.RECONVERGENT B0, `(.L_x_16866) ;  /* 0x000000f000007945 */ /* 0x000fe60003800200 */
[----:B-1----:R3:W1:Y:S04]  /*3f90*/  SHFL.DOWN PT, R76, R205, 0x4, 0x1f ;  /* 0x08801f00cd4c7f89 */ /* 0x00266800000e0000 */
        /* <DEDUP_REMOVED lines=10> */
[----:B------:R-:W-:Y:S01]  /*4040*/  FFMA.FTZ R205, R205, R214, R76 ;  /* 0x000000d6cdcd7223 */ /* 0x000fe2000001004c */
[----:B------:R-:W-:Y:S01]  /*4050*/  FADD.FTZ R207, R207, R210 ;  /* 0x000000d2cfcf7221 */ /* 0x000fe20000010000 */
[----:B------:R-:W-:-:S07]  /*4060*/  FADD.FTZ R206, R206, R211 ;  /* 0x000000d3cece7221 */ /* 0x000fce0000010000 */
.L_x_16867:
[----:B------:R-:W-:Y:S05]  /*4070*/  BSYNC.RECONVERGENT B0 ;  /* 0x0000000000007941 */ /* 0x000fea0003800200 */
.L_x_16866:
[----:B--2---:R2:W2:Y:S01]  /*4080*/  SHFL.DOWN PT, R214, R204, 0x8, 0x1f ;  /* 0x09001f00ccd67f89 */ /* 0x0044a200000e0000 */
        /* <DEDUP_REMOVED lines=15> */
.L_x_16869:
[----:B------:R-:W-:Y:S05]  /*4180*/  BSYNC.RECONVERGENT B0 ;  /* 0x0000000000007941 */ /* 0x000fea0003800200 */
.L_x_16868:
        /* <DEDUP_REMOVED lines=16> */
.L_x_16871:
[----:B------:R-:W-:Y:S05]  /*4290*/  BSYNC.RECONVERGENT B0 ;  /* 0x0000000000007941 */ /* 0x000fea0003800200 */
.L_x_16870:
[----:B------:R-:W-:Y:S01]  /*42a0*/  SHFL.DOWN PT, R215, R204, 0x1, 0x1f ;  /* 0x08201f00ccd77f89 */ /* 0x000fe200000e0000 */
[C---:B------:R-:W-:Y:S01]  /*42b0*/  ISETP.NE.AND P2, PT, R112.reuse, RZ, PT ;  /* 0x000000ff7000720c */ /* 0x040fe20003f45270 */
[-C--:B0---4-:R-:W-:Y:S01]  /*42c0*/  FMUL.FTZ R212, R203, R209.reuse ;  /* 0x000000d1cbd47220 */ /* 0x091fe20000410000 */
[C---:B-1----:R-:W-:Y:S01]  /*42d0*/  FMUL.FTZ R76, R77.reuse, R209 ;  /* 0x000000d14d4c7220 */ /* 0x042fe20000410000 */
[----:B------:R-:W0:Y:S01]  /*42e0*/  SHFL.IDX PT, R213, R47, RZ, 0x1f ;  /* 0x00001fff2fd57589 */ /* 0x000e2200000e0000 */
[----:B------:R-:W-:Y:S01]  /*42f0*/  ISETP.NE.AND P1, PT, R112, 0x1f, PT ;  /* 0x0000001f7000780c */ /* 0x000fe20003f25270 */
[-C--:B------:R-:W-:Y:S01]  /*4300*/  FFMA.FTZ R73, R77, R208.reuse, R212 ;  /* 0x000000d04d497223 */ /* 0x080fe200000100d4 */
[----:B------:R-:W-:Y:S01]  /*4310*/  FFMA.FTZ R210, R203, R208, -R76 ;  /* 0x000000d0cbd27223 */ /* 0x000fe2000001084c */
[----:B------:R-:W1:Y:S01]  /*4320*/  SHFL.DOWN PT, R217, R205, 0x1, 0x1f ;  /* 0x08201f00cdd97f89 */ /* 0x000e6200000e0000 */
[----:B------:R-:W-:Y:S01]  /*4330*/  IMAD.WIDE.U32 R76, R58, UR4, R68 ;  /* 0x000000043a4c7c25 */ /* 0x000fe2000f8e0044 */
[----:B------:R-:W-:Y:S01]  /*4340*/  ISETP.NE.AND P3, PT, R112, RZ, PT ;  /* 0x000000ff7000720c */ /* 0x000fe20003f65270 */
[----:B------:R-:W-:Y:S01]  /*4350*/  BSSY.RECONVERGENT B0, `(.L_x_16872) ;  /* 0x0000105000007945 */ /* 0x000fe20003800200 */
[----:B------:R-:W4:Y:S02]  /*4360*/  SHFL.IDX PT, R211, R46, RZ, 0x1f ;  /* 0x00001fff2ed37589 */ /* 0x000f2400000e0000 */
[----:B------:R-:W-:Y:S01]  /*4370*/  @P2 FADD.FTZ R209, R72, R73 ;  /* 0x0000004948d12221 */ /* 0x000fe20000010000 */
[----:B------:R-:W-:Y:S01]  /*4380*/  @P2 FADD.FTZ R208, R199, R210 ;  /* 0x000000d2c7d02221 */ /* 0x000fe20000010000 */
[----:B------:R-:W5:Y:S01]  /*4390*/  SHFL.DOWN PT, R219, R206, 0x1, 0x1f ;  /* 0x08201f00cedb7f89 */ /* 0x000f6200000e0000 */
[----:B------:R-:W-:-:S02]  /*43a0*/  IMAD R73, R59, UR4, R77 ;  /* 0x000000043b497c24 */ /* 0x000fc4000f8e024d */
[C---:B------:R-:W-:Y:S01]  /*43b0*/  FMUL.FTZ R77, R3.reuse, R209 ;  /* 0x000000d1034d7220 */ /* 0x040fe20000410000 */
[----:B------:R-:W-:Y:S01]  /*43c0*/  LEA R72, P2, R76, R123, 0x2 ;  /* 0x0000007b4c487211 */ /* 0x000fe200078410ff */
[----:B--2---:R-:W2:Y:S01]  /*43d0*/  SHFL.DOWN PT, R214, R207, 0x1, 0x1f ;  /* 0x08201f00cfd67f89 */ /* 0x004ea200000e0000 */
[-C--:B------:R-:W-:Y:S01]  /*43e0*/  FMUL.FTZ R210, R3, R208.reuse ;  /* 0x000000d003d27220 */ /* 0x080fe20000410000 */
[----:B------:R-:W-:Y:S01]  /*43f0*/  FFMA.FTZ R77, R2, R208, -R77 ;  /* 0x000000d0024d7223 */ /* 0x000fe2000001084d */
[----:B------:R-:W-:Y:S01]  /*4400*/  LEA.HI.X R73, R76, R121, R73, 0x2, P2 ;  /* 0x000000794c497211 */ /* 0x000fe200010f1449 */
[----:B---3--:R-:W3:Y:S01]  /*4410*/  SHFL.IDX PT, R205, R205, RZ, 0x1f ;  /* 0x00001fffcdcd7589 */ /* 0x008ee200000e0000 */
[----:B------:R-:W-:Y:S01]  /*4420*/  FFMA.FTZ R209, R2, R209, R210 ;  /* 0x000000d102d17223 */ /* 0x000fe200000100d2 */
[----:B------:R-:W-:Y:S01]  /*4430*/  FADD.FTZ R186, R186, R77 ;  /* 0x0000004dbaba7221 */ /* 0x000fe20000010000 */
[-C--:B0-----:R-:W-:Y:S02]  /*4440*/  @P1 FMUL.FTZ R212, R215, R213.reuse ;  /* 0x000000d5d7d41220 */ /* 0x081fe40000410000 */
[----:B------:R-:W-:Y:S01]  /*4450*/  FADD.FTZ R2, R188, R209 ;  /* 0x000000d1bc027221 */ /* 0x000fe20000010000 */
[----:B------:R-:W0:Y:S01]  /*4460*/  SHFL.IDX PT, R204, R204, RZ, 0x1f ;  /* 0x00001fffcccc7589 */ /* 0x000e2200000e0000 */
[----:B-1----:R-:W-:-:S02]  /*4470*/  @P1 FMUL.FTZ R76, R217, R213 ;  /* 0x000000d5d94c1220 */ /* 0x002fc40000410000 */
[----:B------:R-:W-:Y:S01]  /*4480*/  FMUL.FTZ R3, R155, R2 ;  /* 0x000000029b037220 */ /* 0x000fe20000410000 */
[----:B------:R-:W1:Y:S01]  /*4490*/  SHFL.IDX PT, R207, R207, RZ, 0x1f ;  /* 0x00001fffcfcf7589 */ /* 0x000e6200000e0000 */
[-C--:B----4-:R-:W-:Y:S01]  /*44a0*/  @P1 FFMA.FTZ R212, R217, R211.reuse, R212 ;  /* 0x000000d3d9d41223 */ /* 0x090fe200000100d4 */
[----:B------:R-:W-:Y:S01]  /*44b0*/  @P1 FFMA.FTZ R77, R215, R211, -R76 ;  /* 0x000000d3d74d1223 */ /* 0x000fe2000001084c */
[-C--:B------:R-:W-:Y:S01]  /*44c0*/  FMUL.FTZ R76, R155, R186.reuse ;  /* 0x000000ba9b4c7220 */ /* 0x080fe20000410000 */
[----:B------:R-:W-:Y:S01]  /*44d0*/  FFMA.FTZ R3, R157, R186, -R3 ;  /* 0x000000ba9d037223 */ /* 0x000fe20000010803 */
[----:B-----5:R-:W-:Y:S01]  /*44e0*/  @P1 FADD.FTZ R213, R219, R212 ;  /* 0x000000d4dbd51221 */ /* 0x020fe20000010000 */
[----:B------:R-:W4:Y:S01]  /*44f0*/  SHFL.IDX PT, R206, R206, RZ, 0x1f ;  /* 0x00001fffcece7589 */ /* 0x000f2200000e0000 */
[----:B------:R-:W-:Y:S01]  /*4500*/  FFMA.FTZ R76, R157, R2, R76 ;  /* 0x000000029d4c7223 */ /* 0x000fe2000001004c */
[----:B------:R-:W-:Y:S01]  /*4510*/  FFMA.FTZ R199, R5, R184, R3 ;  /* 0x000000b805c77223 */ /* 0x000fe20000010003 */
[----:B--2---:R-:W-:Y:S01]  /*4520*/  @P1 FADD.FTZ R211, R214, R77 ;  /* 0x0000004dd6d31221 */ /* 0x004fe20000010000 */
[----:B------:R-:W-:Y:S01]  /*4530*/  FMUL.FTZ R188, R213, R75 ;  /* 0x0000004bd5bc7220 */ /* 0x000fe20000410000 */
[----:B------:R-:W-:-:S02]  /*4540*/  FFMA.FTZ R77, R5, R182, R76 ;  /* 0x000000b6054d7223 */ /* 0x000fc4000001004c */
[C---:B------:R-:W-:Y:S01]  /*4550*/  FMUL.FTZ R208, R211.reuse, R75 ;  /* 0x0000004bd3d07220 */ /* 0x040fe20000410000 */
[-C--:B------:R-:W-:Y:S01]  /*4560*/  FFMA.FTZ R188, R211, R74.reuse, R188 ;  /* 0x0000004ad3bc7223 */ /* 0x080fe200000100bc */
[C---:B------:R-:W-:Y:S02]  /*4570*/  FMUL.FTZ R75, R158.reuse, R77 ;  /* 0x0000004d9e4b7220 */ /* 0x040fe40000410000 */
        /* <DEDUP_REMOVED lines=8> */
[-C--:B------:R-:W-:Y:S01]  /*4600*/  FMUL.FTZ R184, R172, R185.reuse ;  /* 0x000000b9acb87220 */ /* 0x080fe20000410000 */
[----:B------:R-:W-:Y:S01]  /*4610*/  FFMA.FTZ R188, R166, R185, -R183 ;  /* 0x000000b9a6bc7223 */ /* 0x000fe200000108b7 */
[----:B------:R-:W-:Y:S01]  /*4620*/  FFMA.FTZ R182, R6, R189, R74 ;  /* 0x000000bd06b67223 */ /* 0x000fe2000001004a */
[----:B------:R-:W-:Y:S01]  /*4630*/  FMUL.FTZ R74, R160, R76 ;  /* 0x0000004ca04a7220 */ /* 0x000fe20000410000 */
[----:B------:R-:W-:Y:S01]  /*4640*/  FFMA.FTZ R75, R166, R3, R184 ;  /* 0x00000003a64b7223 */ /* 0x000fe200000100b8 */
[----:B------:R-:W-:Y:S01]  /*4650*/  FADD.FTZ R181, R181, R188 ;  /* 0x000000bcb5b57221 */ /* 0x000fe20000010000 */
[-C--:B------:R-:W-:Y:S01]  /*4660*/  FMUL.FTZ R183, R160, R182.reuse ;  /* 0x000000b6a0b77220 */ /* 0x080fe20000410000 */
[C---:B------:R-:W-:Y:S01]  /*4670*/  FFMA.FTZ R74, R159.reuse, R182, R74 ;  /* 0x000000b69f4a7223 */ /* 0x040fe2000001004a */
[----:B------:R-:W-:Y:S01]  /*4680*/  FADD.FTZ R75, R180, R75 ;  /* 0x0000004bb44b7221 */ /* 0x000fe20000010000 */
[C---:B------:R-:W-:Y:S01]  /*4690*/  FMUL.FTZ R189, R170.reuse, R181 ;  /* 0x000000b5aabd7220 */ /* 0x040fe20000410000 */
[----:B------:R-:W-:Y:S01]  /*46a0*/  FFMA.FTZ R187, R159, R76, -R183 ;  /* 0x0000004c9fbb7223 */ /* 0x000fe200000108b7 */
[C---:B------:R-:W-:Y:S01]  /*46b0*/  FFMA.FTZ R183, R7.reuse, R190, R74 ;  /* 0x000000be07b77223 */ /* 0x040fe2000001004a */
[-C--:B------:R-:W-:Y:S01]  /*46c0*/  FMUL.FTZ R180, R170, R75.reuse ;  /* 0x0000004baab47220 */ /* 0x080fe20000410000 */
[----:B------:R-:W-:Y:S01]  /*46d0*/  FFMA.FTZ R189, R168, R75, R189 ;  /* 0x0000004ba8bd7223 */ /* 0x000fe200000100bd */
[----:B------:R-:W-:-:S02]  /*46e0*/  FFMA.FTZ R187, R7, R192, R187 ;  /* 0x000000c007bb7223 */ /* 0x000fc400000100bb */
        /* <DEDUP_REMOVED lines=27> */
[----:B------:R-:W-:Y:S01]  /*48a0*/  FMUL.FTZ R170, R170, R167 ;  /* 0x000000a7aaaa7220 */ /* 0x000fe20000410000 */
[----:B------:R-:W-:Y:S01]  /*48b0*/  FADD.FTZ R175, R175, R162 ;  /* 0x000000a2afaf7221 */ /* 0x000fe20000010000 */
[----:B---3--:R-:W-:Y:S01]  /*48c0*/  FMUL.FTZ R179, R205, R47 ;  /* 0x0000002fcdb37220 */ /* 0x008fe20000410000 */
        /* <DEDUP_REMOVED lines=8> */
[CC--:B------:R-:W-:Y:S01]  /*4950*/  FMUL.FTZ R177, R172.reuse, R195.reuse ;  /* 0x000000c3acb17220 */ /* 0x0c0fe20000410000 */
[----:B------:R-:W-:Y:S01]  /*4960*/  FMUL.FTZ R159, R172, R160 ;  /* 0x000000a0ac9f7220 */ /* 0x000fe20000410000 */
[----:B------:R-:W-:Y:S01]  /*4970*/  FADD.FTZ R171, R171, R168 ;  /* 0x000000a8abab7221 */ /* 0x000fe20000010000 */
[----:B------:R-:W-:Y:S01]  /*4980*/  FADD.FTZ R173, R173, R170 ;  /* 0x000000aaadad7221 */ /* 0x000fe20000010000 */
[----:B------:R-:W-:Y:S01]  /*4990*/  FMUL.FTZ R170, R175, R120 ;  /* 0x00000078afaa7220 */ /* 0x000fe20000410000 */
        /* <DEDUP_REMOVED lines=9> */
[----:B------:R-:W-:Y:S01]  /*4a30*/  FMUL.FTZ R188, R74, R122 ;  /* 0x0000007a4abc7220 */ /* 0x000fe20000410000 */
[----:B------:R-:W-:Y:S01]  /*4a40*/  FADD.FTZ R156, R169, R162 ;  /* 0x000000a2a99c7221 */ /* 0x000fe20000010000 */
[----:B------:R-:W-:Y:S01]  /*4a50*/  FADD.FTZ R165, R165, R158 ;  /* 0x0000009ea5a57221 */ /* 0x000fe20000010000 */
[CC--:B0-----:R-:W-:Y:S01]  /*4a60*/  FFMA.FTZ R158, R204.reuse, R46.reuse, -R179 ;  /* 0x0000002ecc9e7223 */ /* 0x0c1fe200000108b3 */
[----:B------:R-:W-:Y:S01]  /*4a70*/  FMUL.FTZ R162, R205, R46 ;  /* 0x0000002ecda27220 */ /* 0x000fe20000410000 */
        /* <DEDUP_REMOVED lines=10> */
[----:B------:R-:W-:Y:S01]  /*4b20*/  FFMA.FTZ R155, -R147, R29, R2 ;  /* 0x0000001d939b7223 */ /* 0x000fe20000010102 */
[----:B------:R-:W-:Y:S01]  /*4b30*/  FFMA.FTZ R45, R204, R45, R46 ;  /* 0x0000002dcc2d7223 */ /* 0x000fe2000001002e */
[-C--:B------:R-:W-:Y:S01]  /*4b40*/  FMUL.FTZ R162, R154, R127.reuse ;  /* 0x0000007f9aa27220 */ /* 0x080fe20000410000 */
[----:B------:R-:W-:Y:S01]  /*4b50*/  FMUL.FTZ R166, R164, R127 ;  /* 0x0000007fa4a67220 */ /* 0x000fe20000410000 */
[----:B------:R-:W-:Y:S01]  /*4b60*/  P2R R46, PR, RZ, 0x8 ;  /* 0x00000008ff2e7803 */ /* 0x000fe20000000000 */
[----:B-1----:R-:W-:Y:S01]  /*4b70*/  FADD.FTZ R46, R207, R158 ;  /* 0x0000009ecf2e7221 */ /* 0x002fe20000010000 */
[----:B------:R-:W-:Y:S01]  /*4b80*/  FFMA.FTZ R157, R147, -R28, R186 ;  /* 0x8000001c939d7223 */ /* 0x000fe200000100ba */
[C---:B------:R-:W-:Y:S01]  /*4b90*/  FMUL.FTZ R158, R155.reuse, R166 ;  /* 0x000000a69b9e7220 */ /* 0x040fe20000410000 */
[----:B----4-:R-:W-:Y:S01]  /*4ba0*/  FADD.FTZ R47, R206, R47 ;  /* 0x0000002fce2f7221 */ /* 0x010fe20000010000 */
[-C--:B------:R-:W-:Y:S01]  /*4bb0*/  FMUL.FTZ R169, R155, R162.reuse ;  /* 0x000000a29ba97220 */ /* 0x080fe20000410000 */
[----:B------:R-:W-:Y:S01]  /*4bc0*/  FMUL.FTZ R168, R4, R162 ;  /* 0x000000a204a87220 */ /* 0x000fe20000410000 */
[----:B------:R-:W-:Y:S01]  /*4bd0*/  FFMA.FTZ R2, R0, -R2, RZ ;  /* 0x8000000200027223 */ /* 0x000fe200000100ff */
[C---:B------:R-:W-:Y:S01]  /*4be0*/  FFMA.FTZ R162, R157.reuse, R162, R158 ;  /* 0x000000a29da27223 */ /* 0x040fe2000001009e */
[-C--:B------:R-:W-:Y:S01]  /*4bf0*/  FFMA.FTZ R158, R157, R166.reuse, -R169 ;  /* 0x000000a69d9e7223 */ /* 0x080fe200000108a9 */
[----:B------:R-:W-:Y:S01]  /*4c00*/  FMUL.FTZ R179, R4, R166 ;  /* 0x000000a604b37220 */ /* 0x000fe20000410000 */
[----:B------:R0:W-:Y:S01]  /*4c10*/  @!P3 STS.128 [UR6+0x25d0], R44 ;  /* 0x0025d02cff00b988 */ /* 0x0001e20008000c06 */
[----:B------:R-:W-:Y:S01]  /*4c20*/  FMUL.FTZ R166, R165, R118 ;  /* 0x00000076a5a67220 */ /* 0x000fe20000410000 */
[----:B------:R-:W-:Y:S01]  /*4c30*/  FFMA.FTZ R169, R0, R186, RZ ;  /* 0x000000ba00a97223 */ /* 0x000fe200000100ff */
[----:B------:R-:W-:Y:S01]  /*4c40*/  FMUL.FTZ R186, R178, R122 ;  /* 0x0000007ab2ba7220 */ /* 0x000fe20000410000 */
[----:B------:R-:W-:Y:S01]  /*4c50*/  STS [R97+0x840], R168 ;  /* 0x000840a861007388 */ /* 0x000fe20000000800 */
[----:B------:R-:W-:Y:S01]  /*4c60*/  FMUL.FTZ R189, R5, R166 ;  /* 0x000000a605bd7220 */ /* 0x000fe20000410000 */
[----:B------:R-:W-:Y:S01]  /*4c70*/  FFMA.FTZ R169, R128, R199, R169 ;  /* 0x000000c780a97223 */ /* 0x000fe200000100a9 */
[----:B------:R-:W-:Y:S01]  /*4c80*/  FFMA.FTZ R199, R146, -R30, R199 ;  /* 0x8000001e92c77223 */ /* 0x000fe200000100c7 */
[----:B------:R1:W-:Y:S01]  /*4c90*/  STS [R96+0x4], R179 ;  /* 0x000004b360007388 */ /* 0x0003e20000000800 */
[----:B------:R-:W-:Y:S01]  /*4ca0*/  FMUL.FTZ R205, R9, R186 ;  /* 0x000000ba09cd7220 */ /* 0x000fe20000410000 */
[----:B------:R-:W-:Y:S01]  /*4cb0*/  FFMA.FTZ R193, R130, R76, R169 ;  /* 0x0000004c82c17223 */ /* 0x000fe200000100a9 */
[----:B------:R-:W-:Y:S01]  /*4cc0*/  FFMA.FTZ R76, R145, -R32, R76 ;  /* 0x80000020914c7223 */ /* 0x000fe2000001004c */
[----:B------:R2:W-:Y:S01]  /*4cd0*/  STS [R96+0x8], R189 ;  /* 0x000008bd60007388 */ /* 0x0005e20000000800 */
[----:B------:R-:W-:Y:S01]  /*4ce0*/  FMUL.FTZ R207, R185, R126 ;  /* 0x0000007eb9cf7220 */ /* 0x000fe20000410000 */
[----:B0-----:R-:W-:Y:S01]  /*4cf0*/  FFMA.FTZ R45, R128, -R77, R2 ;  /* 0x8000004d802d7223 */ /* 0x001fe20000010002 */
[----:B------:R-:W-:Y:S01]  /*4d00*/  FFMA.FTZ R77, -R146, R31, R77 ;  /* 0x0000001f924d7223 */ /* 0x000fe2000001014d */
[----:B------:R-:W-:Y:S01]  /*4d10*/  FMUL.FTZ R2, R156, R118 ;  /* 0x000000769c027220 */ /* 0x000fe20000410000 */
[----:B------:R-:W-:Y:S01]  /*4d20*/  FFMA.FTZ R193, R132, R187, R193 ;  /* 0x000000bb84c17223 */ /* 0x000fe200000100c1 */
[----:B------:R-:W-:Y:S01]  /*4d30*/  FFMA.FTZ R46, R130, -R182, R45 ;  /* 0x800000b6822e7223 */ /* 0x000fe2000001002d */
[----:B------:R-:W-:Y:S01]  /*4d40*/  FFMA.FTZ R182, -R145, R33, R182 ;  /* 0x0000002191b67223 */ /* 0x000fe200000101b6 */
[-C--:B------:R-:W-:Y:S01]  /*4d50*/  FMUL.FTZ R44, R77, R2.reuse ;  /* 0x000000024d2c7220 */ /* 0x080fe20000410000 */
[----:B-1----:R-:W-:Y:S01]  /*4d60*/  FMUL.FTZ R179, R171, R129 ;  /* 0x00000081abb37220 */ /* 0x002fe20000410000 */
[----:B------:R-:W-:Y:S01]  /*4d70*/  FMUL.FTZ R169, R5, R2 ;  /* 0x0000000205a97220 */ /* 0x000fe20000410000 */
[----:B--2---:R-:W-:Y:S01]  /*4d80*/  FMUL.FTZ R189, R182, R197 ;  /* 0x000000c5b6bd7220 */ /* 0x004fe20000410000 */
[-C--:B------:R-:W-:Y:S01]  /*4d90*/  FFMA.FTZ R45, R199, R166.reuse, R44 ;  /* 0x000000a6c72d7223 */ /* 0x080fe2000001002c */
[----:B------:R-:W-:Y:S01]  /*4da0*/  FMUL.FTZ R166, R77, R166 ;  /* 0x000000a64da67220 */ /* 0x000fe20000410000 */
[----:B------:R-:W-:Y:S01]  /*4db0*/  FMUL.FTZ R168, R161, R120 ;  /* 0x00000078a1a87220 */ /* 0x000fe20000410000 */
[----:B------:R-:W-:Y:S01]  /*4dc0*/  FFMA.FTZ R44, R76, R179, R189 ;  /* 0x000000b34c2c7223 */ /* 0x000fe200000100bd */
[----:B------:R-:W-:Y:S01]  /*4dd0*/  FFMA.FTZ R189, R132, -R183, R46 ;  /* 0x800000b784bd7223 */ /* 0x000fe2000001002e */
[----:B------:R-:W-:Y:S01]  /*4de0*/  FFMA.FTZ R47, R199, R2, -R166 ;  /* 0x00000002c72f7223 */ /* 0x000fe200000108a6 */
[-C--:B------:R-:W-:Y:S01]  /*4df0*/  FMUL.FTZ R2, R182, R179.reuse ;  /* 0x000000b3b6027220 */ /* 0x080fe20000410000 */
[----:B------:R-:W-:Y:S01]  /*4e00*/  FMUL.FTZ R179, R6, R179 ;  /* 0x000000b306b37220 */ /* 0x000fe20000410000 */
[----:B------:R-:W-:Y:S01]  /*4e10*/  FFMA.FTZ R46, R134, -R184, R189 ;  /* 0x800000b8862e7223 */ /* 0x000fe200000100bd */
[----:B------:R-:W-:Y:S01]  /*4e20*/  FFMA.FTZ R184, -R143, R37, R184 ;  /* 0x000000258fb87223 */ /* 0x000fe200000101b8 */
[----:B------:R-:W-:Y:S01]  /*4e30*/  FMUL.FTZ R189, R180, R131 ;  /* 0x00000083b4bd7220 */ /* 0x000fe20000410000 */
[----:B------:R-:W-:Y:S01]  /*4e40*/  FFMA.FTZ R166, R76, R197, -R2 ;  /* 0x000000c54ca67223 */ /* 0x000fe20000010802 */
[----:B------:R0:W-:Y:S01]  /*4e50*/  STS [R96+0x10], R179 ;  /* 0x000010b360007388 */ /* 0x0001e20000000800 */
[----:B------:R-:W-:Y:S01]  /*4e60*/  FFMA.FTZ R2, R134, R191, R193 ;  /* 0x000000bf86027223 */ /* 0x000fe200000100c1 */
[----:B------:R-:W-:Y:S01]  /*4e70*/  FMUL.FTZ R197, R6, R197 ;  /* 0x000000c506c57220 */ /* 0x000fe20000410000 */
[----:B------:R-:W-:Y:S01]  /*4e80*/  FMUL.FTZ R203, R7, R168 ;  /* 0x000000a807cb7220 */ /* 0x000fe20000410000 */
[----:B------:R-:W-:Y:S01]  /*4e90*/  FFMA.FTZ R191, R143, -R36, R191 ;  /* 0x800000248fbf7223 */ /* 0x000fe200000100bf */
[----:B------:R-:W-:Y:S01]  /*4ea0*/  FMUL.FTZ R172, R184, R189 ;  /* 0x000000bdb8ac7220 */ /* 0x000fe20000410000 */
[----:B------:R1:W-:Y:S01]  /*4eb0*/  STS [R96+0xc], R169 ;  /* 0x00000ca960007388 */ /* 0x0003e20000000800 */
[----:B------:R-:W-:Y:S01]  /*4ec0*/  FMUL.FTZ R209, R11, R207 ;  /* 0x000000cf0bd17220 */ /* 0x000fe20000410000 */
[C---:B------:R-:W-:Y:S01]  /*4ed0*/  FFMA.FTZ R183, -R144.reuse, R35, R183 ;  /* 0x0000002390b77223 */ /* 0x040fe200000101b7 */
[----:B------:R-:W-:Y:S01]  /*4ee0*/  FFMA.FTZ R187, R144, -R34, R187 ;  /* 0x8000002290bb7223 */ /* 0x000fe200000100bb */
[----:B0-----:R-:W-:Y:S01]  /*4ef0*/  FMUL.FTZ R179, R176, R131 ;  /* 0x00000083b0b37220 */ /* 0x001fe20000410000 */
[----:B------:R0:W-:Y:S01]  /*4f00*/  STS [R96+0x14], R197 ;  /* 0x000014c560007388 */ /* 0x0001e20000000800 */
[----:B------:R-:W-:Y:S01]  /*4f10*/  FADD.FTZ R158, RZ, R158 ;  /* 0x0000009eff9e7221 */ /* 0x000fe20000010000 */
[----:B------:R-:W-:Y:S01]  /*4f20*/  FADD.FTZ R162, RZ, R162 ;  /* 0x000000a2ffa27221 */ /* 0x000fe20000010000 */
[-C--:B------:R-:W-:Y:S01]  /*4f30*/  FMUL.FTZ R174, R184, R179.reuse ;  /* 0x000000b3b8ae7220 */ /* 0x080fe20000410000 */
[CC--:B------:R-:W-:Y:S01]  /*4f40*/  FFMA.FTZ R193, R191.reuse, R179.reuse, R172 ;  /* 0x000000b3bfc17223 */ /* 0x0c0fe200000100ac */
[----:B------:R2:W-:Y:S01]  /*4f50*/  STS [R96+0x18], R203 ;  /* 0x000018cb60007388 */ /* 0x0005e20000000800 */
[C---:B------:R-:W-:Y:S01]  /*4f60*/  FMUL.FTZ R179, R8.reuse, R179 ;  /* 0x000000b308b37220 */ /* 0x040fe20000410000 */
[-C--:B------:R-:W-:Y:S01]  /*4f70*/  FFMA.FTZ R174, R191, R189.reuse, -R174 ;  /* 0x000000bdbfae7223 */ /* 0x080fe200000108ae */
[----:B------:R-:W-:Y:S01]  /*4f80*/  FMUL.FTZ R189, R8, R189 ;  /* 0x000000bd08bd7220 */ /* 0x000fe20000410000 */
[----:B-1----:R-:W-:Y:S01]  /*4f90*/  FMUL.FTZ R169, R7, R170 ;  /* 0x000000aa07a97220 */ /* 0x002fe20000410000 */
[C---:B0-----:R-:W-:Y:S01]  /*4fa0*/  FFMA.FTZ R197, R135.reuse, R167, R2 ;  /* 0x000000a787c57223 */ /* 0x041fe20000010002 */
[----:B------:R0:W-:Y:S01]  /*4fb0*/  STS [R96+0x20], R179 ;  /* 0x000020b360007388 */ /* 0x0001e20000000800 */
[----:B------:R-:W-:Y:S01]  /*4fc0*/  FADD.FTZ R47, R158, R47 ;  /* 0x0000002f9e2f7221 */ /* 0x000fe20000010000 */
[----:B------:R-:W-:Y:S01]  /*4fd0*/  FADD.FTZ R45, R162, R45 ;  /* 0x0000002da22d7221 */ /* 0x000fe20000010000 */
[----:B------:R-:W-:Y:S01]  /*4fe0*/  FFMA.FTZ R167, R142, -R38, R167 ;  /* 0x800000268ea77223 */ /* 0x000fe200000100a7 */
[----:B--2---:R-:W-:Y:S01]  /*4ff0*/  FFMA.FTZ R203, R135, -R163, R46 ;  /* 0x800000a387cb7223 */ /* 0x004fe2000001002e */
[C---:B------:R-:W-:Y:S01]  /*5000*/  FFMA.FTZ R46, R136.reuse, R195, R197 ;  /* 0x000000c3882e7223 */ /* 0x040fe200000100c5 */
[----:B------:R-:W-:Y:S01]  /*5010*/  FMUL.FTZ R197, R181, R133 ;  /* 0x00000085b5c57220 */ /* 0x000fe20000410000 */
[C---:B------:R-:W-:Y:S01]  /*5020*/  FFMA.FTZ R195, R141.reuse, -R40, R195 ;  /* 0x800000288dc37223 */ /* 0x040fe200000100c3 */
[----:B------:R-:W-:Y:S01]  /*5030*/  FFMA.FTZ R2, R136, -R160, R203 ;  /* 0x800000a088027223 */ /* 0x000fe200000100cb */
[----:B------:R-:W-:Y:S01]  /*5040*/  FFMA.FTZ R160, -R141, R41, R160 ;  /* 0x000000298da07223 */ /* 0x000fe200000101a0 */
[----:B0-----:R-:W-:Y:S01]  /*5050*/  FMUL.FTZ R179, R75, R133 ;  /* 0x000000854bb37220 */ /* 0x001fe20000410000 */
[----:B------:R-:W-:Y:S01]  /*5060*/  FMUL.FTZ R203, R3, R126 ;  /* 0x0000007e03cb7220 */ /* 0x000fe20000410000 */
[----:B------:R0:W-:Y:S01]  /*5070*/  STS [R96+0x24], R189 ;  /* 0x000024bd60007388 */ /* 0x0001e20000000800 */
[C---:B------:R-:W-:Y:S01]  /*5080*/  FMUL.FTZ R172, R160.reuse, R197 ;  /* 0x000000c5a0ac7220 */ /* 0x040fe20000410000 */
[----:B------:R-:W-:Y:S01]  /*5090*/  FMUL.FTZ R190, R160, R179 ;  /* 0x000000b3a0be7220 */ /* 0x000fe20000410000 */
[----:B------:R-:W-:Y:S01]  /*50a0*/  FADD.FTZ R47, R47, R166 ;  /* 0x000000a62f2f7221 */ /* 0x000fe20000010000 */
[----:B------:R1:W-:Y:S01]  /*50b0*/  STS [R96+0x1c], R169 ;  /* 0x00001ca960007388 */ /* 0x0003e20000000800 */
[----:B------:R-:W-:Y:S01]  /*50c0*/  FFMA.FTZ R163, -R142, R39, R163 ;  /* 0x000000278ea37223 */ /* 0x000fe200000101a3 */
[-C--:B------:R-:W-:Y:S01]  /*50d0*/  FFMA.FTZ R190, R195, R197.reuse, -R190 ;  /* 0x000000c5c3be7223 */ /* 0x080fe200000108be */
[C---:B------:R-:W-:Y:S01]  /*50e0*/  FMUL.FTZ R197, R10.reuse, R197 ;  /* 0x000000c50ac57220 */ /* 0x040fe20000410000 */
[----:B------:R2:W-:Y:S01]  /*50f0*/  STS [R96+0x28], R205 ;  /* 0x000028cd60007388 */ /* 0x0005e20000000800 */
[----:B------:R-:W-:Y:S01]  /*5100*/  FMUL.FTZ R158, R163, R188 ;  /* 0x000000bca39e7220 */ /* 0x000fe20000410000 */
[-C--:B0-----:R-:W-:Y:S01]  /*5110*/  FFMA.FTZ R189, R195, R179.reuse, R172 ;  /* 0x000000b3c3bd7223 */ /* 0x081fe200000100ac */
[----:B------:R-:W-:Y:S01]  /*5120*/  FMUL.FTZ R179, R10, R179 ;  /* 0x000000b30ab37220 */ /* 0x000fe20000410000 */
[----:B------:R-:W-:Y:S01]  /*5130*/  STS [R96+0x34], R197 ;  /* 0x000034c560007388 */ /* 0x000fe20000000800 */
[----:B------:R-:W-:Y:S01]  /*5140*/  FMUL.FTZ R172, R183, R170 ;  /* 0x000000aab7ac7220 */ /* 0x000fe20000410000 */
[----:B-1----:R-:W-:Y:S01]  /*5150*/  FMUL.FTZ R169, R9, R188 ;  /* 0x000000bc09a97220 */ /* 0x002fe20000410000 */
[----:B------:R-:W-:Y:S01]  /*5160*/  FADD.FTZ R44, R45, R44 ;  /* 0x0000002c2d2c7221 */ /* 0x000fe20000010000 */
[----:B------:R-:W-:Y:S01]  /*5170*/  STS [R96+0x30], R179 ;  /* 0x000030b360007388 */ /* 0x000fe20000000800 */
[-C--:B------:R-:W-:Y:S01]  /*5180*/  FFMA.FTZ R45, R167, R186.reuse, R158 ;  /* 0x000000baa72d7223 */ /* 0x080fe2000001009e */
[----:B--2---:R-:W-:Y:S01]  /*5190*/  FMUL.FTZ R205, R11, R203 ;  /* 0x000000cb0bcd7220 */ /* 0x004fe20000410000 */
[----:B------:R-:W-:Y:S01]  /*51a0*/  FMUL.FTZ R186, R163, R186 ;  /* 0x000000baa3ba7220 */ /* 0x000fe20000410000 */
[----:B------:R0:W-:Y:S01]  /*51b0*/  STS [R96+0x2c], R169 ;  /* 0x00002ca960007388 */ /* 0x0001e20000000800 */
[C---:B------:R-:W-:Y:S01]  /*51c0*/  FFMA.FTZ R162, -R140.reuse, R43, R177 ;  /* 0x0000002b8ca27223 */ /* 0x040fe200000101b1 */
[----:B------:R-:W-:Y:S01]  /*51d0*/  FFMA.FTZ R158, R140, -R42, R159 ;  /* 0x8000002a8c9e7223 */ /* 0x000fe2000001009f */
[----:B------:R-:W-:Y:S01]  /*51e0*/  FFMA.FTZ R186, R167, R188, -R186 ;  /* 0x000000bca7ba7223 */ /* 0x000fe200000108ba */
[----:B------:R1:W-:Y:S01]  /*51f0*/  STS [R96+0x38], R205 ;  /* 0x000038cd60007388 */ /* 0x0003e20000000800 */
[----:B------:R-:W-:-:S03]  /*5200*/  FMUL.FTZ R166, R162, R203 ;  /* 0x000000cba2a67220 */ /* 0x000fc60000410000 */
[----:B------:R1:W-:Y:S01]  /*5210*/  STS [R96+0x3c], R209 ;  /* 0x00003cd160007388 */ /* 0x0003e20000000800 */
[-C--:B------:R-:W-:Y:S01]  /*5220*/  FFMA.FTZ R166, R158, R207.reuse, -R166 ;  /* 0x000000cf9ea67223 */ /* 0x080fe200000108a6 */
[-C--:B0-----:R-:W-:Y:S01]  /*5230*/  FFMA.FTZ R169, R187, R168.reuse, R172 ;  /* 0x000000a8bba97223 */ /* 0x081fe200000100ac */
[----:B------:R-:W-:Y:S01]  /*5240*/  FMUL.FTZ R168, R183, R168 ;  /* 0x000000a8b7a87220 */ /* 0x000fe20000410000 */
[----:B------:R-:W-:Y:S02]  /*5250*/  BAR.SYNC.DEFER_BLOCKING 0x0 ;  /* 0x0000000000007b1d */ /* 0x000fe40000010000 */
[----:B------:R-:W-:Y:S01]  /*5260*/  FADD.FTZ R44, R44, R169 ;  /* 0x000000a92c2c7221 */ /* 0x000fe20000010000 */
[----:B------:R-:W-:Y:S01]  /*5270*/  FFMA.FTZ R168, R187, R170, -R168 ;  /* 0x000000aabba87223 */ /* 0x000fe200000108a8 */
[----:B------:R-:W-:Y:S02]  /*5280*/  FMUL.FTZ R169, R162, R207 ;  /* 0x000000cfa2a97220 */ /* 0x000fe40000410000 */
[----:B------:R-:W-:Y:S01]  /*5290*/  FADD.FTZ R44, R44, R193 ;  /* 0x000000c12c2c7221 */ /* 0x000fe20000010000 */
[----:B------:R-:W-:Y:S01]  /*52a0*/  FADD.FTZ R47, R47, R168 ;  /* 0x000000a82f2f7221 */ /* 0x000fe20000010000 */
[----:B------:R-:W-:Y:S01]  /*52b0*/  LEA R168, R152, -R137, 0x1 ;  /* 0x8000008998a87211 */ /* 0x000fe200078e08ff */
[----:B------:R-:W-:Y:S01]  /*52c0*/  FFMA.FTZ R169, R158, R203, R169 ;  /* 0x000000cb9ea97223 */ /* 0x000fe200000100a9 */
[----:B------:R-:W-:Y:S01]  /*52d0*/  FADD.FTZ R44, R44, R45 ;  /* 0x0000002d2c2c7221 */ /* 0x000fe20000010000 */
[----:B------:R-:W-:Y:S01]  /*52e0*/  FADD.FTZ R47, R47, R174 ;  /* 0x000000ae2f2f7221 */ /* 0x000fe20000010000 */
[----:B------:R-:W-:-:S02]  /*52f0*/  ISETP.GE.AND P1, PT, R168, 0x1, PT ;  /* 0x00000001a800780c */ /* 0x000fc40003f26270 */
[C---:B------:R-:W-:Y:S01]  /*5300*/  ISETP.GE.AND P2, PT, R168.reuse, 0x21, PT ;  /* 0x00000021a800780c */ /* 0x040fe20003f46270 */
[----:B------:R-:W-:Y:S01]  /*5310*/  FADD.FTZ R47, R47, R186 ;  /* 0x000000ba2f2f7221 */ /* 0x000fe20000010000 */
[----:B------:R-:W-:Y:S01]  /*5320*/  ISETP.GE.AND P3, PT, R168, 0x41, PT ;  /* 0x00000041a800780c */ /* 0x000fe20003f66270 */
[----:B------:R-:W-:Y:S01]  /*5330*/  FADD.FTZ R44, R44, R189 ;  /* 0x000000bd2c2c7221 */ /* 0x000fe20000010000 */
[----:B------:R-:W-:Y:S01]  /*5340*/  ISETP.GE.AND P4, PT, R168, 0x61, PT ;  /* 0x00000061a800780c */ /* 0x000fe20003f86270 */
[----:B------:R-:W-:Y:S01]  /*5350*/  FADD.FTZ R47, R47, R190 ;  /* 0x000000be2f2f7221 */ /* 0x000fe20000010000 */
[----:B------:R1:W0:Y:S05]  /*5360*/  LDS R211, [R95+0x8c0] ;  /* 0x0008c0005fd37984 */ /* 0x00022a0000000800 */
[----:B------:R-:W-:Y:S06]  /*5370*/  @!P1 BRA `(.L_x_16873) ;  /* 0x0000000000089947 */ /* 0x000fec0003800000 */
[----:B------:R-:W2:Y:S04]  /*5380*/  LDS R45, [R100+0x840] ;  /* 0x00084000642d7984 */ /* 0x000ea80000000800 */
[----:B--2---:R2:W-:Y:S02]  /*5390*/  REDG.E.ADD.F32.FTZ.RN.STRONG.GPU desc[UR16][R72.64], R45 ;  /* 0x0000002d480079a6 */ /* 0x0045e4000c12f310 */
.L_x_16873:
[----:B------:R-:W-:Y:S05]  /*53a0*/  BSYNC.RECONVERGENT B0 ;  /* 0x0000000000007941 */ /* 0x000fea0003800200 */
.L_x_16872:
[----:B------:R-:W-:Y:S04]  /*53b0*/  BSSY.RECONVERGENT B0, `(.L_x_16874) ;  /* 0x0000003000007945 */ /* 0x000fe80003800200 */
[----:B------:R-:W-:Y:S05]  /*53c0*/  @!P2 BRA `(.L_x_16875) ;  /* 0x000000000004a947 */ /* 0x000fea0003800000 */
[----:B0-----:R3:W-:Y:S02]  /*53d0*/  REDG.E.ADD.F32.FTZ.RN.STRONG.GPU desc[UR16][R72.64+0x80], R211 ;  /* 0x000080d3480079a6 */ /* 0x0017e4000c12f310 */
.L_x_16875:
[----:B------:R-:W-:Y:S05]  /*53e0*/  BSYNC.RECONVERGENT B0 ;  /* 0x0000000000007941 */ /* 0x000fea0003800200 */
.L_x_16874:
[----:B--2---:R2:W4:Y:S01]  /*53f0*/  LDS R45, [R94+0x940] ;  /* 0x000940005e2d7984 */ /* 0x0045220000000800 */
[----:B------:R-:W-:Y:S04]  /*5400*/  BSSY.RECONVERGENT B0, `(.L_x_16876) ;  /* 0x0000003000007945 */ /* 0x000fe80003800200 */
[----:B------:R-:W-:Y:S05]  /*5410*/  @!P3 BRA `(.L_x_16877) ;  /* 0x000000000004b947 */ /* 0x000fea0003800000 */
[----:B----4-:R4:W-:Y:S02]  /*5420*/  REDG.E.ADD.F32.FTZ.RN.STRONG.GPU desc[UR16][R72.64+0x100], R45 ;  /* 0x0001002d480079a6 */ /* 0x0109e4000c12f310 */
.L_x_16877:
[----:B------:R-:W-:Y:S05]  /*5430*/  BSYNC.RECONVERGENT B0 ;  /* 0x0000000000007941 */ /* 0x000fea0003800200 */
.L_x_16876:
[----:B----4-:R4:W0:Y:S01]  /*5440*/  LDS R45, [R93+0x9c0] ;  /* 0x0009c0005d2d7984 */ /* 0x0108220000000800 */
[----:B------:R-:W-:Y:S04]  /*5450*/  BSSY.RECONVERGENT B0, `(.L_x_16878) ;  /* 0x0000003000007945 */ /* 0x000fe80003800200 */
[----:B------:R-:W-:Y:S05]  /*5460*/  @!P4 BRA `(.L_x_16879) ;  /* 0x000000000004c947 */ /* 0x000fea0003800000 */
[----:B0-----:R0:W-:Y:S02]  /*5470*/  REDG.E.ADD.F32.FTZ.RN.STRONG.GPU desc[UR16][R72.64+0x180], R45 ;  /* 0x0001802d480079a6 */ /* 0x0011e4000c12f310 */
.L_x_16879:
[----:B------:R-:W-:Y:S05]  /*5480*/  BSYNC.RECONVERGENT B0 ;  /* 0x0000000000007941 */ /* 0x000fea0003800200 */
.L_x_16878:
        /* <DEDUP_REMOVED lines=10> */
.L_x_16881:
[----:B------:R-:W-:Y:S05]  /*5530*/  BSYNC.RECONVERGENT B0 ;  /* 0x0000000000007941 */ /* 0x000fea0003800200 */
.L_x_16880:
[----:B0-----:R0:W0:Y:S01]  /*5540*/  LDS R45, [R91+0xac0] ;  /* 0x000ac0005b2d7984 */ /* 0x0010220000000800 */
[----:B------:R-:W-:Y:S04]  /*5550*/  BSSY.RECONVERGENT B0, `(.L_x_16882) ;  /* 0x0000003000007945 */ /* 0x000fe80003800200 */
[----:B------:R-:W-:Y:S05]  /*5560*/  @!P1 BRA `(.L_x_16883) ;  /* 0x0000000000049947 */ /* 0x000fea0003800000 */
[----:B0-----:R0:W-:Y:S02]  /*5570*/  REDG.E.ADD.F32.FTZ.RN.STRONG.GPU desc[UR16][R72.64+0x280], R45 ;  /* 0x0002802d480079a6 */ /* 0x0011e4000c12f310 */
.L_x_16883:
[----:B------:R-:W-:Y:S05]  /*5580*/  BSYNC.RECONVERGENT B0 ;  /* 0x0000000000007941 */ /* 0x000fea0003800200 */
.L_x_16882:
[----:B0-----:R0:W0:Y:S01]  /*5590*/  LDS R45, [R90+0xb40] ;  /* 0x000b40005a2d7984 */ /* 0x0010220000000800 */
[----:B------:R-:W-:Y:S04]  /*55a0*/  BSSY.RECONVERGENT B0, `(.L_x_16884) ;  /* 0x0000003000007945 */ /* 0x000fe80003800200 */
[----:B------:R-:W-:Y:S05]  /*55b0*/  @!P2 BRA `(.L_x_16885) ;  /* 0x000000000004a947 */ /* 0x000fea0003800000 */
[----:B0-----:R0:W-:Y:S02]  /*55c0*/  REDG.E.ADD.F32.FTZ.RN.STRONG.GPU desc[UR16][R72.64+0x300], R45 ;  /* 0x0003002d480079a6 */ /* 0x0011e4000c12f310 */
.L_x_16885:
[----:B------:R-:W-:Y:S05]  /*55d0*/  BSYNC.RECONVERGENT B0 ;  /* 0x0000000000007941 */ /* 0x000fea0003800200 */
.L_x_16884:
[----:B0-----:R0:W0:Y:S01]  /*55e0*/  LDS R45, [R89+0xbc0] ;  /* 0x000bc000592d7984 */ /* 0x0010220000000800 */
[----:B------:R-:W-:Y:S04]  /*55f0*/  BSSY.RECONVERGENT B0, `(.L_x_16886) ;  /* 0x0000003000007945 */ /* 0x000fe80003800200 */
[----:B------:R-:W-:Y:S05]  /*5600*/  @!P3 BRA `(.L_x_16887) ;  /* 0x000000000004b947 */ /* 0x000fea0003800000 */
[----:B0-----:R0:W-:Y:S02]  /*5610*/  REDG.E.ADD.F32.FTZ.RN.STRONG.GPU desc[UR16][R72.64+0x380], R45 ;  /* 0x0003802d480079a6 */ /* 0x0011e4000c12f310 */
.L_x_16887:
[----:B------:R-:W-:Y:S05]  /*5620*/  BSYNC.RECONVERGENT B0 ;  /* 0x0000000000007941 */ /* 0x000fea0003800200 */
.L_x_16886:
[----:B0-----:R0:W0:Y:S01]  /*5630*/  LDS R45, [R88+0xc40] ;  /* 0x000c4000582d7984 */ /* 0x0010220000000800 */
[----:B------:R-:W-:Y:S04]  /*5640*/  BSSY.RECONVERGENT B0, `(.L_x_16888) ;  /* 0x0000003000007945 */ /* 0x000fe80003800200 */
[----:B------:R-:W-:Y:S05]  /*5650*/  @!P4 BRA `(.L_x_16889) ;  /* 0x000000000004c947 */ /* 0x000fea0003800000 */
[----:B0-----:R0:W-:Y:S02]  /*5660*/  REDG.E.ADD.F32.FTZ.RN.STRONG.GPU desc[UR16][R72.64+0x400], R45 ;  /* 0x0004002d480079a6 */ /* 0x0011e4000c12f310 */
.L_x_16889:
[----:B------:R-:W-:Y:S05]  /*5670*/  BSYNC.RECONVERGENT B0 ;  /* 0x0000000000007941 */ /* 0x000fea0003800200 */
.L_x_16888:
[----:B0-----:R0:W0:Y:S01]  /*5680*/  LDS R45, [R87+0xcc0] ;  /* 0x000cc000572d7984 */ /* 0x0010220000000800 */
[----:B------:R-:W-:Y:S04]  /*5690*/  BSSY.RECONVERGENT B0, `(.L_x_16890) ;  /* 0x0000003000007945 */ /* 0x000fe80003800200 */
[----:B------:R-:W-:Y:S05]  /*56a0*/  @!P5 BRA `(.L_x_16891) ;  /* 0x000000000004d947 */ /* 0x000fea0003800000 */
[----:B0-----:R0:W-:Y:S02]  /*56b0*/  REDG.E.ADD.F32.FTZ.RN.STRONG.GPU desc[UR16][R72.64+0x480], R45 ;  /* 0x0004802d480079a6 */ /* 0x0011e4000c12f310 */
.L_x_16891:
[----:B------:R-:W-:Y:S05]  /*56c0*/  BSYNC.RECONVERGENT B0 ;  /* 0x0000000000007941 */ /* 0x000fea0003800200 */
.L_x_16890:
        /* <DEDUP_REMOVED lines=10> */
.L_x_16893:
[----:B------:R-:W-:Y:S05]  /*5770*/  BSYNC.RECONVERGENT B0 ;  /* 0x0000000000007941 */ /* 0x000fea0003800200 */
.L_x_16892:
[----:B0-----:R0:W0:Y:S01]  /*5780*/  LDS R45, [R85+0xdc0] ;  /* 0x000dc000552d7984 */ /* 0x0010220000000800 */
[----:B------:R-:W-:Y:S04]  /*5790*/  BSSY.RECONVERGENT B0, `(.L_x_16894) ;  /* 0x0000003000007945 */ /* 0x000fe80003800200 */
[----:B------:R-:W-:Y:S05]  /*57a0*/  @!P1 BRA `(.L_x_16895) ;  /* 0x0000000000049947 */ /* 0x000fea0003800000 */
[----:B0-----:R0:W-:Y:S02]  /*57b0*/  REDG.E.ADD.F32.FTZ.RN.STRONG.GPU desc[UR16][R72.64+0x580], R45 ;  /* 0x0005802d480079a6 */ /* 0x0011e4000c12f310 */
.L_x_16895:
[----:B------:R-:W-:Y:S05]  /*57c0*/  BSYNC.RECONVERGENT B0 ;  /* 0x0000000000007941 */ /* 0x000fea0003800200 */
.L_x_16894:
[----:B0-----:R0:W0:Y:S01]  /*57d0*/  LDS R45, [R84+0xe40] ;  /* 0x000e4000542d7984 */ /* 0x0010220000000800 */
[----:B------:R-:W-:Y:S04]  /*57e0*/  BSSY.RECONVERGENT B0, `(.L_x_16896) ;  /* 0x0000003000007945 */ /* 0x000fe80003800200 */
[----:B------:R-:W-:Y:S05]  /*57f0*/  @!P2 BRA `(.L_x_16897) ;  /* 0x000000000004a947 */ /* 0x000fea0003800000 */
[----:B0-----:R0:W-:Y:S02]  /*5800*/  REDG.E.ADD.F32.FTZ.RN.STRONG.GPU desc[UR16][R72.64+0x600], R45 ;  /* 0x0006002d480079a6 */ /* 0x0011e4000c12f310 */
.L_x_16897:
[----:B------:R-:W-:Y:S05]  /*5810*/  BSYNC.RECONVERGENT B0 ;  /* 0x0000000000007941 */ /* 0x000fea0003800200 */
.L_x_16896:
[----:B0-----:R0:W0:Y:S01]  /*5820*/  LDS R45, [R83+0xec0] ;  /* 0x000ec000532d7984 */ /* 0x0010220000000800 */
[----:B------:R-:W-:Y:S04]  /*5830*/  BSSY.RECONVERGENT B0, `(.L_x_16898) ;  /* 0x0000003000007945 */ /* 0x000fe80003800200 */
[----:B------:R-:W-:Y:S05]  /*5840*/  @!P3 BRA `(.L_x_16899) ;  /* 0x000000000004b947 */ /* 0x000fea0003800000 */
[----:B0-----:R0:W-:Y:S02]  /*5850*/  REDG.E.ADD.F32.FTZ.RN.STRONG.GPU desc[UR16][R72.64+0x680], R45 ;  /* 0x0006802d480079a6 */ /* 0x0011e4000c12f310 */
.L_x_16899:
[----:B------:R-:W-:Y:S05]  /*5860*/  BSYNC.RECONVERGENT B0 ;  /* 0x0000000000007941 */ /* 0x000fea0003800200 */
.L_x_16898:
[----:B0-----:R0:W0:Y:S01]  /*5870*/  LDS R45, [R82+0xf40] ;  /* 0x000f4000522d7984 */ /* 0x0010220000000800 */
[----:B------:R-:W-:Y:S04]  /*5880*/  BSSY.RECONVERGENT B0, `(.L_x_16900) ;  /* 0x0000003000007945 */ /* 0x000fe80003800200 */
[----:B------:R-:W-:Y:S05]  /*5890*/  @!P4 BRA `(.L_x_16901) ;  /* 0x000000000004c947 */ /* 0x000fea0003800000 */
[----:B0-----:R0:W-:Y:S02]  /*58a0*/  REDG.E.ADD.F32.FTZ.RN.STRONG.GPU desc[UR16][R72.64+0x700], R45 ;  /* 0x0007002d480079a6 */ /* 0x0011e4000c12f310 */
.L_x_16901:
[----:B------:R-:W-:Y:S05]  /*58b0*/  BSYNC.RECONVERGENT B0 ;  /* 0x0000000000007941 */ /* 0x000fea0003800200 */
.L_x_16900:
[----:B0-----:R-:W-:Y:S01]  /*58c0*/  FADD.FTZ R45, R47, R166 ;  /* 0x000000a62f2d7221 */ /* 0x001fe20000010000 */
[----:B------:R-:W-:Y:S01]  /*58d0*/  BSSY.RECONVERGENT B0, `(.L_x_16902) ;  /* 0x0000005000007945 */ /* 0x000fe20003800200 */
[----:B------:R0:W0:Y:S01]  /*58e0*/  LDS R47, [R81+0xfc0] ;  /* 0x000fc000512f7984 */ /* 0x0000220000000800 */
[----:B------:R-:W-:Y:S02]  /*58f0*/  FADD.FTZ R44, R44, R169 ;  /* 0x000000a92c2c7221 */ /* 0x000fe40000010000 */
[----:B------:R-:W-:Y:S05]  /*5900*/  @!P5 BRA `(.L_x_16903) ;  /* 0x000000000004d947 */ /* 0x000fea0003800000 */
[----:B0-----:R0:W-:Y:S02]  /*5910*/  REDG.E.ADD.F32.FTZ.RN.STRONG.GPU desc[UR16][R72.64+0x780], R47 ;  /* 0x0007802f480079a6 */ /* 0x0011e4000c12f310 */
.L_x_16903:
[----:B------:R-:W-:Y:S05]  /*5920*/  BSYNC.RECONVERGENT B0 ;  /* 0x0000000000007941 */ /* 0x000fea0003800200 */
.L_x_16902:
[C---:B------:R-:W-:Y:S01]  /*5930*/  FFMA.FTZ R46, R153.reuse, R159, R46 ;  /* 0x0000009f992e7223 */ /* 0x040fe2000001002e */
[----:B0-----:R-:W-:Y:S01]  /*5940*/  FFMA.FTZ R47, R153, -R177, R2 ;  /* 0x800000b1992f7223 */ /* 0x001fe20000010002 */
[----:B---3--:R-:W0:Y:S01]  /*5950*/  SHFL.DOWN PT, R73, R44, 0x1, 0x1f ;  /* 0x08201f002c497f89 */ /* 0x008e2200000e0000 */
[----:B------:R-:W-:Y:S01]  /*5960*/  ISETP.GT.AND P1, PT, R80, 0x1e, PT ;  /* 0x0000001e5000780c */ /* 0x000fe20003f24270 */
[----:B------:R-:W-:Y:S01]  /*5970*/  FMUL.FTZ R43, R43, R185 ;  /* 0x000000b92b2b7220 */ /* 0x000fe20000410000 */
[----:B------:R-:W-:Y:S01]  /*5980*/  FMUL.FTZ R41, R41, R181 ;  /* 0x000000b529297220 */ /* 0x000fe20000410000 */
[----:B------:R-:W3:Y:S01]  /*5990*/  SHFL.DOWN PT, R2, R45, 0x1, 0x1f ;  /* 0x08201f002d027f89 */ /* 0x000ee200000e0000 */
[----:B------:R-:W-:Y:S01]  /*59a0*/  FMUL.FTZ R39, R39, R74 ;  /* 0x0000004a27277220 */ /* 0x000fe20000410000 */
[----:B------:R-:W-:Y:S01]  /*59b0*/  FFMA.FTZ R42, R42, R3, R43 ;  /* 0x000000032a2a7223 */ /* 0x000fe2000001002b */
[----:B------:R-:W-:Y:S01]  /*59c0*/  FFMA.FTZ R43, R40, R75, R41 ;  /* 0x0000004b282b7223 */ /* 0x000fe20000010029 */
[----:B------:R-:W5:Y:S01]  /*59d0*/  SHFL.DOWN PT, R159, R46, 0x1, 0x1f ;  /* 0x08201f002e9f7f89 */ /* 0x000f6200000e0000 */
[CC--:B------:R-:W-:Y:S01]  /*59e0*/  FMUL.FTZ R41, R71.reuse, R178.reuse ;  /* 0x000000b247297220 */ /* 0x0c0fe20000410000 */
[----:B------:R-:W-:Y:S01]  /*59f0*/  FFMA.FTZ R40, R38, R178, R39 ;  /* 0x000000b226287223 */ /* 0x000fe20000010027 */
[----:B------:R-:W-:Y:S01]  /*5a00*/  FMUL.FTZ R39, R71, R176 ;  /* 0x000000b047277220 */ /* 0x000fe20000410000 */
[----:B------:R-:W1:Y:S01]  /*5a10*/  SHFL.DOWN PT, R72, R47, 0x1, 0x1f ;  /* 0x08201f002f487f89 */ /* 0x000e6200000e0000 */
[----:B------:R-:W-:Y:S01]  /*5a20*/  FMUL.FTZ R35, R35, R175 ;  /* 0x000000af23237220 */ /* 0x000fe20000410000 */
[----:B------:R-:W-:Y:S01]  /*5a30*/  FMUL.FTZ R33, R33, R173 ;  /* 0x000000ad21217220 */ /* 0x000fe20000410000 */
[-C--:B------:R-:W-:Y:S01]  /*5a40*/  FFMA.FTZ R39, R70, R180.reuse, -R39 ;  /* 0x000000b446277223 */ /* 0x080fe20000010827 */
[----:B------:R-:W-:Y:S01]  /*5a50*/  FMUL.FTZ R37, R37, R180 ;  /* 0x000000b425257220 */ /* 0x000fe20000410000 */
[----:B------:R-:W-:Y:S01]  /*5a60*/  FFMA.FTZ R34, R34, R161, R35 ;  /* 0x000000a122227223 */ /* 0x000fe20000010023 */
[----:B------:R-:W-:Y:S01]  /*5a70*/  ISETP.GT.AND P2, PT, R80, 0xf, PT ;  /* 0x0000000f5000780c */ /* 0x000fe20003f44270 */
[----:B------:R-:W-:Y:S01]  /*5a80*/  FMUL.FTZ R184, R184, R39 ;  /* 0x00000027b8b87220 */ /* 0x000fe20000410000 */
[----:B------:R-:W-:Y:S01]  /*5a90*/  FMUL.FTZ R31, R31, R156 ;  /* 0x0000009c1f1f7220 */ /* 0x000fe20000410000 */
[----:B------:R-:W-:Y:S01]  /*5aa0*/  FFMA.FTZ R37, R36, R176, R37 ;  /* 0x000000b024257223 */ /* 0x000fe20000010025 */
[----:B------:R-:W-:Y:S01]  /*5ab0*/  FMUL.FTZ R36, R71, R175 ;  /* 0x000000af47247220 */ /* 0x000fe20000410000 */
[----:B------:R-:W-:Y:S01]  /*5ac0*/  FMUL.FTZ R29, R29, R164 ;  /* 0x000000a41d1d7220 */ /* 0x000fe20000410000 */
[----:B0-----:R-:W-:Y:S01]  /*5ad0*/  @!P1 FADD.FTZ R44, R44, R73 ;  /* 0x000000492c2c9221 */ /* 0x001fe20000010000 */
[----:B------:R-:W-:Y:S01]  /*5ae0*/  FMUL.FTZ R73, R71, R3 ;  /* 0x0000000347497220 */ /* 0x000fe20000410000 */
[----:B------:R-:W-:Y:S01]  /*5af0*/  FFMA.FTZ R36, R70, R161, R36 ;  /* 0x000000a146247223 */ /* 0x000fe20000010024 */
[----:B------:R-:W-:Y:S01]  /*5b00*/  FFMA.FTZ R33, R32, R171, R33 ;  /* 0x000000ab20217223 */ /* 0x000fe20000010021 */
[----:B---3--:R-:W-:Y:S01]  /*5b10*/  @!P1 FADD.FTZ R45, R45, R2 ;  /* 0x000000022d2d9221 */ /* 0x008fe20000010000 */
        /* <DEDUP_REMOVED lines=10> */
[CC--:B------:R-:W-:Y:S01]  /*5bc0*/  FMUL.FTZ R3, R71.reuse, R75.reuse ;  /* 0x0000004b47037220 */ /* 0x0c0fe20000410000 */
[----:B------:R-:W-:Y:S01]  /*5bd0*/  FFMA.FTZ R2, R70, R75, R2 ;  /* 0x0000004b46027223 */ /* 0x000fe20000010002 */
[----:B------:R-:W-:Y:S01]  /*5be0*/  FFMA.FTZ R158, R158, R185, R73 ;  /* 0x000000b99e9e7223 */ /* 0x000fe20000010049 */
[----:B------:R-:W3:Y:S01]  /*5bf0*/  SHFL.DOWN PT, R169, R46, 0x2, 0x1f ;  /* 0x08401f002ea97f89 */ /* 0x000ee200000e0000 */
[----:B------:R-:W-:Y:S01]  /*5c00*/  FFMA.FTZ R3, R70, R181, -R3 ;  /* 0x000000b546037223 */ /* 0x000fe20000010803 */
[----:B------:R-:W-:Y:S01]  /*5c10*/  FFMA.FTZ R30, R30, R165, R31 ;  /* 0x000000a51e1e7223 */ /* 0x000fe2000001001f */
[----:B------:R-:W-:Y:S01]  /*5c20*/  FFMA.FTZ R29, R28, R154, R29 ;  /* 0x0000009a1c1d7223 */ /* 0x000fe2000001001d */
[----:B------:R-:W5:Y:S01]  /*5c30*/  SHFL.DOWN PT, R166, R47, 0x2, 0x1f ;  /* 0x08401f002fa67f89 */ /* 0x000f6200000e0000 */
[----:B------:R-:W-:Y:S01]  /*5c40*/  FMUL.FTZ R160, R160, R3 ;  /* 0x00000003a0a07220 */ /* 0x000fe20000410000 */
[-C--:B------:R-:W-:Y:S01]  /*5c50*/  FMUL.FTZ R3, R71, R74.reuse ;  /* 0x0000004a47037220 */ /* 0x080fe20000410000 */
[C---:B------:R-:W-:Y:S01]  /*5c60*/  FFMA.FTZ R74, R70.reuse, R74, -R41 ;  /* 0x0000004a464a7223 */ /* 0x040fe20000010829 */
[----:B------:R-:W-:Y:S01]  /*5c70*/  BSSY.RECONVERGENT B0, `(.L_x_16904) ;  /* 0x000003f000007945 */ /* 0x000fe20003800200 */
[----:B------:R-:W-:Y:S01]  /*5c80*/  FFMA.FTZ R195, R195, R2, R160 ;  /* 0x00000002c3c37223 */ /* 0x000fe200000100a0 */
[----:B------:R-:W-:Y:S01]  /*5c90*/  FFMA.FTZ R178, R70, R178, R3 ;  /* 0x000000b246b27223 */ /* 0x000fe20000010003 */
[----:B------:R-:W-:Y:S01]  /*5ca0*/  FMUL.FTZ R3, R71, R180 ;  /* 0x000000b447037220 */ /* 0x000fe20000410000 */
[----:B------:R-:W-:-:S03]  /*5cb0*/  FMUL.FTZ R74, R163, R74 ;  /* 0x0000004aa34a7220 */ /* 0x000fc60000410000 */
[----:B------:R-:W-:Y:S01]  /*5cc0*/  FFMA.FTZ R2, R70, R176, R3 ;  /* 0x000000b046027223 */ /* 0x000fe20000010003 */
[----:B0-----:R-:W-:Y:S01]  /*5cd0*/  @!P1 FADD.FTZ R44, R44, R159 ;  /* 0x0000009f2c2c9221 */ /* 0x001fe20000010000 */
[----:B------:R-:W-:Y:S01]  /*5ce0*/  FMUL.FTZ R3, R71, R161 ;  /* 0x000000a147037220 */ /* 0x000fe20000410000 */
[----:B------:R-:W-:Y:S01]  /*5cf0*/  FFMA.FTZ R74, R167, R178, R74 ;  /* 0x000000b2a74a7223 */ /* 0x000fe2000001004a */
[----:B------:R-:W-:Y:S01]  /*5d00*/  FFMA.FTZ R191, R191, R2, R184 ;  /* 0x00000002bfbf7223 */ /* 0x000fe200000100b8 */
[----:B-1----:R-:W-:Y:S01]  /*5d10*/  @!P1 FADD.FTZ R45, R45, R72 ;  /* 0x000000482d2d9221 */ /* 0x002fe20000010000 */
[----:B------:R-:W0:Y:S01]  /*5d20*/  SHFL.DOWN PT, R41, R44, 0x4, 0x1f ;  /* 0x08801f002c297f89 */ /* 0x000e2200000e0000 */
[C---:B------:R-:W-:Y:S01]  /*5d30*/  FMUL.FTZ R2, R71.reuse, R171 ;  /* 0x000000ab47027220 */ /* 0x040fe20000410000 */
[----:B------:R-:W-:Y:S01]  /*5d40*/  FFMA.FTZ R38, R70, R175, -R3 ;  /* 0x000000af46267223 */ /* 0x000fe20000010803 */
[----:B---3--:R-:W-:Y:S01]  /*5d50*/  @!P1 FADD.FTZ R46, R46, R169 ;  /* 0x000000a92e2e9221 */ /* 0x008fe20000010000 */
[----:B------:R-:W1:Y:S01]  /*5d60*/  SHFL.DOWN PT, R72, R45, 0x4, 0x1f ;  /* 0x08801f002d487f89 */ /* 0x000e6200000e0000 */
[-C--:B------:R-:W-:Y:S01]  /*5d70*/  FFMA.FTZ R3, R70, R173.reuse, -R2 ;  /* 0x000000ad46037223 */ /* 0x080fe20000010802 */
[----:B------:R-:W-:Y:S01]  /*5d80*/  FMUL.FTZ R173, R71, R173 ;  /* 0x000000ad47ad7220 */ /* 0x000fe20000410000 */
[----:B-----5:R-:W-:Y:S01]  /*5d90*/  @!P1 FADD.FTZ R47, R47, R166 ;  /* 0x000000a62f2f9221 */ /* 0x020fe20000010000 */
[----:B------:R-:W3:Y:S01]  /*5da0*/  SHFL.DOWN PT, R73, R46, 0x4, 0x1f ;  /* 0x08801f002e497f89 */ /* 0x000ee200000e0000 */
[----:B------:R-:W-:Y:S01]  /*5db0*/  ISETP.GT.AND P1, PT, R80, 0x1b, PT ;  /* 0x0000001b5000780c */ /* 0x000fe20003f24270 */
[----:B------:R-:W-:Y:S01]  /*5dc0*/  FMUL.FTZ R3, R182, R3 ;  /* 0x00000003b6037220 */ /* 0x000fe20000410000 */
[----:B------:R-:W-:Y:S01]  /*5dd0*/  FFMA.FTZ R173, R70, R171, R173 ;  /* 0x000000ab46ad7223 */ /* 0x000fe200000100ad */
[----:B------:R-:W5:Y:S01]  /*5de0*/  SHFL.DOWN PT, R160, R47, 0x4, 0x1f ;  /* 0x08801f002fa07f89 */ /* 0x000f6200000e0000 */
[----:B------:R-:W-:Y:S01]  /*5df0*/  FMUL.FTZ R2, R71, R156 ;  /* 0x0000009c47027220 */ /* 0x000fe20000410000 */
[----:B------:R-:W-:Y:S01]  /*5e00*/  FMUL.FTZ R38, R183, R38 ;  /* 0x00000026b7267220 */ /* 0x000fe20000410000 */
[----:B------:R-:W-:Y:S01]  /*5e10*/  FFMA.FTZ R173, R76, R173, R3 ;  /* 0x000000ad4cad7223 */ /* 0x000fe20000010003 */
[-C--:B------:R-:W-:Y:S01]  /*5e20*/  FMUL.FTZ R3, R71, R165.reuse ;  /* 0x000000a547037220 */ /* 0x080fe20000410000 */
[----:B------:R-:W-:Y:S01]  /*5e30*/  FFMA.FTZ R2, R70, R165, R2 ;  /* 0x000000a546027223 */ /* 0x000fe20000010002 */
[----:B------:R-:W-:-:S02]  /*5e40*/  FFMA.FTZ R36, R187, R36, R38 ;  /* 0x00000024bb247223 */ /* 0x000fc40000010026 */
[----:B------:R-:W-:Y:S01]  /*5e50*/  FFMA.FTZ R156, R70, R156, -R3 ;  /* 0x0000009c469c7223 */ /* 0x000fe20000010803 */
[C---:B------:R-:W-:Y:S01]  /*5e60*/  FMUL.FTZ R3, R71.reuse, R154 ;  /* 0x0000009a47037220 */ /* 0x040fe20000410000 */
[-C--:B------:R-:W-:Y:S01]  /*5e70*/  FMUL.FTZ R71, R71, R164.reuse ;  /* 0x000000a447477220 */ /* 0x080fe20000410000 */
[----:B0-----:R-:W-:Y:S02]  /*5e80*/  @!P1 FADD.FTZ R44, R44, R41 ;  /* 0x000000292c2c9221 */ /* 0x001fe40000010000 */
[C---:B------:R-:W-:Y:S01]  /*5e90*/  FFMA.FTZ R164, R70.reuse, R164, -R3 ;  /* 0x000000a446a47223 */ /* 0x040fe20000010803 */
[----:B------:R-:W-:Y:S01]  /*5ea0*/  FMUL.FTZ R156, R77, R156 ;  /* 0x0000009c4d9c7220 */ /* 0x000fe20000410000 */
[----:B------:R-:W-:Y:S01]  /*5eb0*/  FFMA.FTZ R70, R70, R154, R71 ;  /* 0x0000009a46467223 */ /* 0x000fe20000010047 */
[----:B-1----:R-:W-:Y:S01]  /*5ec0*/  @!P1 FADD.FTZ R45, R45, R72 ;  /* 0x000000482d2d9221 */ /* 0x002fe20000010000 */
[----:B------:R-:W0:Y:S01]  /*5ed0*/  SHFL.DOWN PT, R35, R44, 0x8, 0x1f ;  /* 0x09001f002c237f89 */ /* 0x000e2200000e0000 */
[----:B------:R-:W-:Y:S01]  /*5ee0*/  FMUL.FTZ R164, R155, R164 ;  /* 0x000000a49ba47220 */ /* 0x000fe20000410000 */
        /* <DEDUP_REMOVED lines=23> */
.L_x_16905:
[----:B------:R-:W-:Y:S05]  /*6060*/  BSYNC.RECONVERGENT B0 ;  /* 0x0000000000007941 */ /* 0x000fea0003800200 */
.L_x_16904:
        /* <DEDUP_REMOVED lines=30> */
[----:B-1----:R-:W0:Y:S04]  /*6250*/  @P1 LDS.64 R2, [UR6+0x3dd0] ;  /* 0x003dd006ff021984 */ /* 0x002e280008000a00 */
[----:B---3--:R-:W1:Y:S01]  /*6260*/  @P1 LDS.64 R28, [UR6+0x35d0] ;  /* 0x0035d006ff1c1984 */ /* 0x008e620008000a00 */
[----:B0-----:R-:W-:Y:S01]  /*6270*/  @P1 FADD.FTZ R46, R46, R2 ;  /* 0x000000022e2e1221 */ /* 0x001fe20000010000 */
[----:B------:R-:W-:Y:S01]  /*6280*/  @P1 FADD.FTZ R47, R47, R3 ;  /* 0x000000032f2f1221 */ /* 0x000fe20000010000 */
[----:B-1----:R-:W-:Y:S01]  /*6290*/  @P1 FADD.FTZ R44, R44, R28 ;  /* 0x0000001c2c2c1221 */ /* 0x002fe20000010000 */
[----:B------:R-:W-:-:S03]  /*62a0*/  @P1 FADD.FTZ R45, R45, R29 ;  /* 0x0000001d2d2d1221 */ /* 0x000fc60000010000 */
[----:B------:R0:W-:Y:S04]  /*62b0*/  STS.64 [UR6+0x3dd0], R46 ;  /* 0x003dd02eff007988 */ /* 0x0001e80008000a06 */
[----:B------:R0:W-:Y:S02]  /*62c0*/  STS.64 [UR6+0x35d0], R44 ;  /* 0x0035d02cff007988 */ /* 0x0001e40008000a06 */
.L_x_16907:
[----:B------:R-:W-:Y:S05]  /*62d0*/  BSYNC.RECONVERGENT B0 ;  /* 0x0000000000007941 */ /* 0x000fea0003800200 */
.L_x_16906:
[----:B------:R-:W-:-:S04]  /*62e0*/  UIADD3 UR4, UPT, UPT, UR4, 0x1, URZ ;  /* 0x0000000104047890 */ /* 0x000fc8000fffe0ff */
[----:B------:R-:W-:-:S09]  /*62f0*/  UISETP.GE.AND UP0, UPT, UR4, UR8, UPT ;  /* 0x000000080400728c */ /* 0x000fd2000bf06270 */
[----:B------:R-:W-:Y:S05]  /*6300*/  BRA.U !UP0, `(.L_x_16908) ;  /* 0xffffffc108707547 */ /* 0x000fea000b83ffff */
.L_x_16858:
[----:B------:R-:W-:Y:S08]  /*6310*/  BAR.SYNC.DEFER_BLOCKING 0x0 ;  /* 0x0000000000007b1d */ /* 0x000ff00000010000 */
[----:B0-----:R-:W0:Y:S01]  /*6320*/  LDC.64 R36, c[0x0][0x4f8] ;  /* 0x00013e00ff247b82 */ /* 0x001e220000000a00 */
[----:B------:R-:W5:Y:S07]  /*6330*/  LDCU.64 UR4, c[0x0][0x500] ;  /* 0x0000a000ff0477ac */ /* 0x000f6e0008000a00 */
[----:B------:R-:W2:Y:S01]  /*6340*/  LDC.64 R38, c[0x0][0x550] ;  /* 0x00015400ff267b82 */ /* 0x000ea20000000a00 */
[----:B---3--:R-:W3:Y:S04]  /*6350*/  LDG.E.128 R28, desc[UR16][R48.64] ;  /* 0x00000010301c7981 */ /* 0x008ee8000c1e1d00 */
[----:B------:R-:W4:Y:S04]  /*6360*/  LDG.E.128 R32, desc[UR16][R48.64+0x200] ;  /* 0x0002001030207981 */ /* 0x000f28000c1e1d00 */
[----:B---3--:R3:W-:Y:S04]  /*6370*/  STS.128 [R79], R28 ;  /* 0x0000001c4f007388 */ /* 0x0087e80000000c00 */
[----:B----4-:R-:W-:Y:S01]  /*6380*/  STS.128 [R79+0x200], R32 ;  /* 0x000200204f007388 */ /* 0x010fe20000000c00 */
[----:B------:R-:W-:-:S03]  /*6390*/  NOP ;  /* 0x0000000000007918 */ /* 0x000fc60000000000 */
[----:B------:R-:W4:Y:S04]  /*63a0*/  LDS.128 R8, [R78] ;  /* 0x000000004e087984 */ /* 0x000f280000000c00 */
[----:B------:R-:W1:Y:S01]  /*63b0*/  LDS.128 R4, [R78+0x10] ;  /* 0x000010004e047984 */ /* 0x000e620000000c00 */
[----:B---3--:R-:W-:Y:S01]  /*63c0*/  SHF.L.U32 R28, R124, 0x8, RZ ;  /* 0x000000087c1c7819 */ /* 0x008fe200000006ff */
[----:B------:R-:W-:Y:S03]  /*63d0*/  BAR.SYNC.DEFER_BLOCKING 0x0 ;  /* 0x0000000000007b1d */ /* 0x000fe60000010000 */
[----:B------:R-:W-:-:S03]  /*63e0*/  SHF.R.S32.HI R29, RZ, 0x1f, R28 ;  /* 0x0000001fff1d7819 */ /* 0x000fc6000001141c */
[----:B------:R3:W-:Y:S04]  /*63f0*/  STS.128 [R78], R20 ;  /* 0x000000144e007388 */ /* 0x0007e80000000c00 */
[----:B------:R2:W-:Y:S01]  /*6400*/  STS.128 [R78+0x10], R24 ;  /* 0x000010184e007388 */ /* 0x0005e20000000c00 */
[--C-:B----4-:R-:W-:Y:S01]  /*6410*/  FADD.FTZ R8, R8, R114.reuse ;  /* 0x0000007208087221 */ /* 0x110fe20000010000 */
[--C-:B------:R-:W-:Y:S01]  /*6420*/  FADD.FTZ R9, R9, R114.reuse ;  /* 0x0000007209097221 */ /* 0x100fe20000010000 */
[--C-:B------:R-:W-:Y:S01]  /*6430*/  FADD.FTZ R10, R10, R114.reuse ;  /* 0x000000720a0a7221 */ /* 0x100fe20000010000 */
[--C-:B------:R-:W-:Y:S01]  /*6440*/  FADD.FTZ R11, R11, R114.reuse ;  /* 0x000000720b0b7221 */ /* 0x100fe20000010000 */
[--C-:B-1----:R-:W-:Y:S01]  /*6450*/  FADD.FTZ R4, R4, R114.reuse ;  /* 0x0000007204047221 */ /* 0x102fe20000010000 */
        /* <DEDUP_REMOVED lines=12> */
[----:B------:R-:W1:Y:S04]  /*6520*/  @!P6 MUFU.EX2 R0, R0 ;  /* 0x000000000000e308 */ /* 0x000e680000000800 */
[----:B------:R-:W-:Y:S01]  /*6530*/  @!P3 MUFU.EX2 R4, R4 ;  /* 0x000000040004b308 */ /* 0x000fe20000000800 */
[----:B------:R-:W-:Y:S01]  /*6540*/  @!P4 FMUL.FTZ R5, R5, -1.4426950216293334961 ;  /* 0xbfb8aa3b0505c820 */ /* 0x000fe20000410000 */
[----:B------:R-:W-:-:S03]  /*6550*/  @!P5 FMUL.FTZ R6, R6, -1.4426950216293334961 ;  /* 0xbfb8aa3b0606d820 */ /* 0x000fc60000410000 */
[----:B------:R-:W4:Y:S04]  /*6560*/  @!P4 MUFU.EX2 R31, R5 ;  /* 0x00000005001fc308 */ /* 0x000f280000000800 */
[----:B------:R-:W5:Y:S01]  /*6570*/  @!P5 MUFU.EX2 R32, R6 ;  /* 0x000000060020d308 */ /* 0x000f620000000800 */
[----:B-1----:R-:W-:Y:S01]  /*6580*/  @!P6 FADD.FTZ R2, R0, 1 ;  /* 0x3f8000000002e421 */ /* 0x002fe20000010000 */
[----:B------:R-:W-:-:S03]  /*6590*/  @!P0 FMUL.FTZ R0, R9, -1.4426950216293334961 ;  /* 0xbfb8aa3b09008820 */ /* 0x000fc60000410000 */
[----:B------:R1:W0:Y:S01]  /*65a0*/  @!P6 MUFU.RCP R3, R2 ;  /* 0x000000020003e308 */ /* 0x0002220000001000 */
[----:B----4-:R-:W-:-:S07]  /*65b0*/  @!P4 FADD.FTZ R31, R31, 1 ;  /* 0x3f8000001f1fc421 */ /* 0x010fce0000010000 */
[----:B------:R-:W4:Y:S01]  /*65c0*/  @!P0 MUFU.EX2 R0, R0 ;  /* 0x0000000000008308 */ /* 0x000f220000000800 */
[----:B-1----:R-:W-:Y:S01]  /*65d0*/  @!P1 FMUL.FTZ R2, R10, -1.4426950216293334961 ;  /* 0xbfb8aa3b0a029820 */ /* 0x002fe20000410000 */
[----:B-----5:R-:W-:Y:S02]  /*65e0*/  @!P5 FADD.FTZ R32, R32, 1 ;  /* 0x3f8000002020d421 */ /* 0x020fe40000010000 */
[----:B---3--:R-:W1:Y:S01]  /*65f0*/  @!P4 MUFU.RCP R22, R31 ;  /* 0x0000001f0016c308 */ /* 0x008e620000001000 */
[----:B0-----:R-:W-:Y:S01]  /*6600*/  @!P6 FMUL.FTZ R16, R16, R3 ;  /* 0x000000031010e220 */ /* 0x001fe20000410000 */
[----:B------:R-:W-:Y:S01]  /*6610*/  FSETP.GTU.FTZ.AND P6, PT, R7, 20, PT ;  /* 0x41a000000700780b */ /* 0x000fe20003fdc000 */
[----:B------:R-:W-:-:S05]  /*6620*/  @!P2 FMUL.FTZ R3, R11, -1.4426950216293334961 ;  /* 0xbfb8aa3b0b03a820 */ /* 0x000fca0000410000 */
[----:B------:R-:W0:Y:S01]  /*6630*/  @!P1 MUFU.EX2 R2, R2 ;  /* 0x0000000200029308 */ /* 0x000e220000000800 */
[----:B----4-:R-:W-:Y:S01]  /*6640*/  @!P0 FADD.FTZ R0, R0, 1 ;  /* 0x3f80000000008421 */ /* 0x010fe20000010000 */
[----:B------:R-:W-:Y:S02]  /*6650*/  NOP ;  /* 0x0000000000007918 */ /* 0x000fe40000000000 */
[----:B------:R-:W3:Y:S01]  /*6660*/  @!P2 MUFU.EX2 R3, R3 ;  /* 0x000000030003a308 */ /* 0x000ee20000000800 */
[----:B------:R-:W4:Y:S01]  /*6670*/  LDS.128 R8, [R79+0x200] ;  /* 0x000200004f087984 */ /* 0x000f220000000c00 */
[----:B-1----:R-:W-:Y:S01]  /*6680*/  @!P4 FMUL.FTZ R13, R13, R22 ;  /* 0x000000160d0dc220 */ /* 0x002fe20000410000 */
[----:B------:R-:W-:Y:S01]  /*6690*/  @!P6 FMUL.FTZ R7, R7, -1.4426950216293334961 ;  /* 0xbfb8aa3b0707e820 */ /* 0x000fe20000410000 */
[----:B------:R1:W5:Y:S01]  /*66a0*/  @!P0 MUFU.RCP R34, R0 ;  /* 0x0000000000228308 */ /* 0x0003620000001000 */
[----:B------:R-:W-:Y:S01]  /*66b0*/  IADD3 R108, P4, PT, R108, -0x400, RZ ;  /* 0xfffffc006c6c7810 */ /* 0x000fe20007f9e0ff */
[----:B0-----:R-:W-:-:S03]  /*66c0*/  @!P1 FADD.FTZ R2, R2, 1 ;  /* 0x3f80000002029421 */ /* 0x001fc60000010000 */
[----:B------:R-:W-:-:S03]  /*66d0*/  IADD3.X R107, PT, PT, R107, -0x1, RZ, P4, !PT ;  /* 0xffffffff6b6b7810 */ /* 0x000fc600027fe4ff */
[----:B------:R0:W2:Y:S01]  /*66e0*/  @!P6 MUFU.EX2 R33, R7 ;  /* 0x000000070021e308 */ /* 0x0000a20000000800 */
[----:B-1----:R-:W-:Y:S01]  /*66f0*/  @!P3 FADD.FTZ R0, R4, 1 ;  /* 0x3f8000000400b421 */ /* 0x002fe20000010000 */
[----:B---3--:R-:W-:Y:S02]  /*6700*/  @!P2 FADD.FTZ R30, R3, 1 ;  /* 0x3f800000031ea421 */ /* 0x008fe40000010000 */
[----:B------:R1:W3:Y:S01]  /*6710*/  @!P1 MUFU.RCP R35, R2 ;  /* 0x0000000200239308 */ /* 0x0002e20000001000 */
[----:B0-----:R-:W0:Y:S01]  /*6720*/  LDS.128 R4, [R79] ;  /* 0x000000004f047984 */ /* 0x001e220000000c00 */
[----:B-----5:R-:W-:-:S06]  /*6730*/  @!P0 FMUL.FTZ R17, R17, R34 ;  /* 0x0000002211118220 */ /* 0x020fcc0000410000 */
[----:B------:R-:W5:Y:S01]  /*6740*/  @!P2 MUFU.RCP R30, R30 ;  /* 0x0000001e001ea308 */ /* 0x000f620000001000 */
[----:B-1----:R-:W-:-:S04]  /*6750*/  IMAD.WIDE.U32 R2, R36, UR18, R28 ;  /* 0x0000001224027c25 */ /* 0x002fc8000f8e001c */
[----:B--2---:R-:W-:Y:S01]  /*6760*/  @!P6 FADD.FTZ R33, R33, 1 ;  /* 0x3f8000002121e421 */ /* 0x004fe20000010000 */
[----:B------:R-:W-:Y:S02]  /*6770*/  IMAD R3, R37, UR18, R3 ;  /* 0x0000001225037c24 */ /* 0x000fe4000f8e0203 */
[----:B------:R-:W1:Y:S01]  /*6780*/  @!P3 MUFU.RCP R23, R0 ;  /* 0x000000000017b308 */ /* 0x000e620000001000 */
[----:B------:R-:W-:-:S04]  /*6790*/  IMAD.WIDE.U32 R2, R125, UR4, R2 ;  /* 0x000000047d027c25 */ /* 0x000fc8000f8e0002 */
[----:B---3--:R-:W-:Y:S01]  /*67a0*/  @!P1 FMUL.FTZ R18, R18, R35 ;  /* 0x0000002312129220 */ /* 0x008fe20000410000 */
[----:B------:R-:W-:Y:S01]  /*67b0*/  IADD3 R104, P1, PT, R104, -0x800, RZ ;  /* 0xfffff80068687810 */ /* 0x000fe20007f3e0ff */
[----:B------:R-:W-:Y:S01]  /*67c0*/  IMAD R3, R125, UR5, R3 ;  /* 0x000000057d037c24 */ /* 0x000fe2000f8e0203 */
[C---:B------:R-:W-:Y:S01]  /*67d0*/  LEA R20, P0, R2.reuse, R38, 0x2 ;  /* 0x0000002602147211 */ /* 0x040fe200078010ff */
[----:B------:R-:W2:Y:S01]  /*67e0*/  LDCU.64 UR4, c[0x0][0x520] ;  /* 0x0000a400ff0477ac */ /* 0x000ea20008000a00 */
[----:B------:R-:W3:Y:S01]  /*67f0*/  @!P5 MUFU.RCP R25, R32 ;  /* 0x000000200019d308 */ /* 0x000ee20000001000 */
[----:B------:R-:W-:Y:S01]  /*6800*/  IADD3.X R103, PT, PT, R103, -0x1, RZ, P1, !PT ;  /* 0xffffffff67677810 */ /* 0x000fe20000ffe4ff */
[----:B-----5:R-:W-:Y:S01]  /*6810*/  @!P2 FMUL.FTZ R19, R19, R30 ;  /* 0x0000001e1313a220 */ /* 0x020fe20000410000 */
[----:B------:R-:W-:Y:S01]  /*6820*/  LEA.HI.X R21, R2, R39, R3, 0x2, P0 ;  /* 0x0000002702157211 */ /* 0x000fe200000f1403 */
[----:B------:R-:W5:Y:S01]  /*6830*/  LDC.64 R30, c[0x0][0x518] ;  /* 0x00014600ff1e7b82 */ /* 0x000f620000000a00 */
[----:B------:R-:W-:Y:S01]  /*6840*/  IADD3 R106, P2, PT, R106, -0x400, RZ ;  /* 0xfffffc006a6a7810 */ /* 0x000fe20007f5e0ff */
[----:B------:R-:W-:-:S02]  /*6850*/  IMAD.WIDE.U32 R2, R99, 0x10, R20 ;  /* 0x0000001063027825 */ /* 0x000fc400078e0014 */
[----:B------:R0:W2:Y:S02]  /*6860*/  @!P6 MUFU.RCP R0, R33 ;  /* 0x000000210000e308 */ /* 0x0000a40000001000 */
[----:B-1----:R-:W-:Y:S01]  /*6870*/  @!P3 FMUL.FTZ R12, R12, R23 ;  /* 0x000000170c0cb220 */ /* 0x002fe20000410000 */
[----:B------:R-:W-:Y:S01]  /*6880*/  IADD3 R110, P3, PT, R110, -0x400, RZ ;  /* 0xfffffc006e6e7810 */ /* 0x000fe20007f7e0ff */
[----:B----4-:R-:W-:Y:S01]  /*6890*/  STG.E.128 desc[UR16][R2.64+0x200], R8 ;  /* 0x0002000802007986 */ /* 0x010fe2000c101d10 */
[----:B------:R-:W-:Y:S02]  /*68a0*/  IADD3.X R105, PT, PT, R105, -0x1, RZ, P2, !PT ;  /* 0xffffffff69697810 */ /* 0x000fe400017fe4ff */
[----:B------:R-:W-:Y:S01]  /*68b0*/  IADD3.X R109, PT, PT, R109, -0x1, RZ, P3, !PT ;  /* 0xffffffff6d6d7810 */ /* 0x000fe20001ffe4ff */
[----:B---3--:R-:W-:Y:S01]  /*68c0*/  @!P5 FMUL.FTZ R14, R14, R25 ;  /* 0x000000190e0ed220 */ /* 0x008fe20000410000 */
[----:B0-----:R-:W0:Y:S01]  /*68d0*/  LDC.64 R32, c[0x0][0x560] ;  /* 0x00015800ff207b82 */ /* 0x001e220000000a00 */
[----:B------:R1:W-:Y:S07]  /*68e0*/  STG.E.128 desc[UR16][R2.64], R4 ;  /* 0x0000000402007986 */ /* 0x0003ee000c101d10 */
[----:B------:R-:W-:Y:S01]  /*68f0*/  BAR.SYNC.DEFER_BLOCKING 0x0 ;  /* 0x0000000000007b1d */ /* 0x000fe20000010000 */
[----:B--2---:R-:W-:Y:S01]  /*6900*/  @!P6 FMUL.FTZ R15, R15, R0 ;  /* 0x000000000f0fe220 */ /* 0x004fe20000410000 */
[----:B-----5:R-:W-:-:S04]  /*6910*/  IMAD.WIDE.U32 R28, R30, UR18, R28 ;  /* 0x000000121e1c7c25 */ /* 0x020fc8000f8e001c */
[----:B------:R-:W-:Y:S01]  /*6920*/  FADD.FTZ R0, R16, R115 ;  /* 0x0000007310007221 */ /* 0x000fe20000010000 */
[----:B------:R-:W-:Y:S02]  /*6930*/  IMAD R29, R31, UR18, R29 ;  /* 0x000000121f1d7c24 */ /* 0x000fe4000f8e021d */
[----:B-1----:R-:W-:-:S03]  /*6940*/  IMAD.WIDE.U32 R2, R125, UR4, R28 ;  /* 0x000000047d027c25 */ /* 0x002fc6000f8e001c */
[----:B0-----:R-:W-:Y:S01]  /*6950*/  LEA R4, P0, R2, R32, 0x2 ;  /* 0x0000002002047211 */ /* 0x001fe200078010ff */
        /* <DEDUP_REMOVED lines=20> */
.L_x_16841:
        /* <DEDUP_REMOVED lines=34> */
.L_x_16911:
[----:B------:R-:W-:Y:S05]  /*6cc0*/  BSYNC.RECONVERGENT B0 ;  /* 0x0000000000007941 */ /* 0x000fea0003800200 */
.L_x_16910:
        /* <DEDUP_REMOVED lines=26> */
.L_x_16913:
[----:B------:R-:W-:Y:S05]  /*6e70*/  BSYNC.RECONVERGENT B0 ;  /* 0x0000000000007941 */ /* 0x000fea0003800200 */
.L_x_16912:
        /* <DEDUP_REMOVED lines=13> */
.L_x_16915:
        /* <DEDUP_REMOVED lines=27> */
.L_x_16914:
[----:B------:R-:W-:Y:S05]  /*7100*/  EXIT ;  /* 0x000000000000794d */ /* 0x000fea0003800000 */
.L_x_16916:
        /* <DEDUP_REMOVED lines=15> */
.L_x_18778:


//--------------------- .text._Z25selective_scan_bwd_kernelI32Selective_Scan_bwd_kernel_traitsILi32ELi8ELb1ELb1ELb0ELb1ELb1EfN3c107complexIfEEEEv12SSMParamsBwd --------------------------
	.section	.text._Z25selective_scan_bwd_kernelI32Selective_Scan_bwd_kernel_traitsILi32ELi8ELb1ELb1ELb0ELb1ELb1EfN3c107complexIfEEEEv12SSMParamsBwd,"ax",@progbits
	.align	128
        .global         _Z25selective_scan_bwd_kernelI32Selective_Scan_bwd_kernel_traitsILi32ELi8ELb1ELb1ELb0ELb1ELb1EfN3c107complexIfEEEEv12SSMParamsBwd
        .type           _Z25selective_scan_bwd_kernelI32Selective_Scan_bwd_kernel_traitsILi32ELi8ELb1ELb1ELb0ELb1ELb1EfN3c107complexIfEEEEv12SSMParamsBwd,@function
        .size           _Z25selective_scan_bwd_kernelI32Selective_Scan_bwd_kernel_traitsILi32ELi8ELb1ELb1ELb0ELb1ELb1EfN3c107complexIfEEEEv12SSMParamsBwd,(.L_x_18779 - _Z25selective_scan_bwd_kernelI32Selective_Scan_bwd_kernel_traitsILi32ELi8ELb1ELb1ELb0ELb1ELb1EfN3c107complexIfEEEEv12SSMParamsBwd)
        .other          _Z25selective_scan_bwd_kernelI32Selective_Scan_bwd_kernel_traitsILi32ELi8ELb1ELb1ELb0ELb1ELb1EfN3c107complexIfEEEEv12SSMParamsBwd,@"STO_CUDA_ENTRY STV_DEFAULT"
_Z25selective_scan_bwd_kernelI32Selective_Scan_bwd_kernel_traitsILi32ELi8ELb1ELb1ELb0ELb1ELb1EfN3c107complexIfEEEEv12SSMParamsBwd:
.text._Z25selective_scan_bwd_kernelI32Selective_Scan_bwd_kernel_traitsILi32ELi8ELb1ELb1ELb0ELb1ELb1EfN3c107complexIfEEEEv12SSMParamsBwd:
        /* <DEDUP_REMOVED lines=28> */
[----:B------:R-:W2:Y:S01]  /*01c0*/  LDC.64 R106, c[0x0][0x538] ;  /* 0x00014e00ff6a7b82 */ /* 0x000ea20000000a00 */
        /* <DEDUP_REMOVED lines=21> */
[----:B------:R-:W-:Y:S01]  /*0320*/  ISETP.NE.AND P1, PT, R8, RZ, PT ;  /* 0x000000ff0800720c */ /* 0x000fe20003f25270 */
[----:B------:R-:W-:-:S04]  /*0330*/  UIMAD.WIDE.U32 UR4, UR18, UR8, URZ ;  /* 0x00000008120472a5 */ /* 0x000fc8000f8e00ff */
[----:B------:R-:W-:Y:S02]  /*0340*/  @P0 IADD3 R7, PT, PT, R7, 0x1, RZ ;  /* 0x0000000107070810 */ /* 0x000fe40007ffe0ff */
[----:B---3--:R-:W-:Y:S02]  /*0350*/  ISETP.NE.U32.AND P0, PT, R4, RZ, PT ;  /* 0x000000ff0400720c */ /* 0x008fe40003f05070 */
[----:B------:R-:W-:Y:S01]  /*0360*/  MOV R11, R7 ;  /* 0x00000007000b7202 */ /* 0x000fe20000000f00 */
[----:B------:R-:W-:Y:S01]  /*0370*/  UIMAD UR6, UR18, UR9, UR5 ;  /* 0x00000009120672a4 */ /* 0x000fe2000f8e0205 */
[----:B------:R-:W-:Y:S02]  /*0380*/  ISETP.NE.AND.EX P0, PT, R5, RZ, PT, P0 ;  /* 0x000000ff0500720c */ /* 0x000fe40003f05300 */
[----:B------:R-:W-:Y:S02]  /*0390*/  @!P2 IADD3 R11, PT, PT, -R11, RZ, RZ ;  /* 0x000000ff0b0ba210 */ /* 0x000fe40007ffe1ff */
[----:B------:R-:W-:-:S02]  /*03a0*/  @!P1 LOP3.LUT R11, RZ, R8, RZ, 0x33, !PT ;  /* 0x00000008ff0b9212 */ /* 0x000fc400078e33ff */
[----:B------:R-:W-:Y:S02]  /*03b0*/  MOV R2, UR4 ;  /* 0x0000000400027c02 */ /* 0x000fe40008000f00 */
[----:B------:R-:W-:Y:S01]  /*03c0*/  MOV R3, UR5 ;  /* 0x0000000500037c02 */ /* 0x000fe20008000f00 */
[----:B------:R-:W-:Y:S01]  /*03d0*/  UIMAD.WIDE.U32 UR4, UR18, UR12, URZ ;  /* 0x0000000c120472a5 */ /* 0x000fe2000f8e00ff */
[----:B------:R-:W-:Y:S02]  /*03e0*/  SHF.R.S32.HI R9, RZ, 0x1f, R11 ;  /* 0x0000001fff097819 */ /* 0x000fe4000001140b */
[----:B------:R-:W-:Y:S01]  /*03f0*/  MOV R3, UR6 ;  /* 0x0000000600037c02 */ /* 0x000fe20008000f00 */
[----:B------:R-:W-:Y:S01]  /*0400*/  UIMAD UR6, UR18, UR13, UR5 ;  /* 0x0000000d120672a4 */ /* 0x000fe2000f8e0205 */
[----:B------:R-:W3:Y:S01]  /*0410*/  @P0 LDC R12, c[0x0][0x384] ;  /* 0x0000e100ff0c0b82 */ /* 0x000ee20000000800 */
[-C--:B------:R-:W-:Y:S02]  /*0420*/  IMAD R0, R9, R104.reuse, RZ ;  /* 0x0000006809007224 */ /* 0x080fe400078e02ff */
[----:B------:R-:W-:Y:S01]  /*0430*/  IMAD.WIDE.U32 R6, R11, R104, RZ ;  /* 0x000000680b067225 */ /* 0x000fe200078e00ff */
[----:B------:R-:W-:-:S03]  /*0440*/  MOV R5, UR5 ;  /* 0x0000000500057c02 */ /* 0x000fc60008000f00 */
[----:B------:R-:W-:Y:S02]  /*0450*/  IMAD R105, R11, R105, R0 ;  /* 0x000000690b697224 */ /* 0x000fe400078e0200 */
[----:B------:R-:W-:Y:S01]  /*0460*/  IMAD.WIDE.U32 R2, R111, UR10, R2 ;  /* 0x0000000a6f027c25 */ /* 0x000fe2000f8e0002 */
[----:B------:R-:W-:Y:S01]  /*0470*/  MOV R5, UR6 ;  /* 0x0000000600057c02 */ /* 0x000fe20008000f00 */
[----:B------:R-:W4:Y:S01]  /*0480*/  LDCU.64 UR6, c[0x0][0x498] ;  /* 0x00009300ff0677ac */ /* 0x000f220008000a00 */
[----:B------:R-:W-:Y:S01]  /*0490*/  IADD3 R105, PT, PT, R7, R105, RZ ;  /* 0x0000006907697210 */ /* 0x000fe20007ffe0ff */
[----:B------:R-:W-:Y:S01]  /*04a0*/  IMAD R13, R111, UR11, R3 ;  /* 0x0000000b6f0d7c24 */ /* 0x000fe2000f8e0203 */
[----:B------:R-:W-:Y:S01]  /*04b0*/  MOV R104, R6 ;  /* 0x0000000600687202 */ /* 0x000fe20000000f00 */
[----:B-1----:R-:W-:Y:S01]  /*04c0*/  IMAD.WIDE.U32 R6, R14, UR18, RZ ;  /* 0x000000120e067c25 */ /* 0x002fe2000f8e00ff */
[--C-:B--2---:R-:W-:Y:S02]  /*04d0*/  SHF.R.U64 R3, R18, 0x1, R19.reuse ;  /* 0x0000000112037819 */ /* 0x104fe40000001213 */
[----:B------:R-:W-:-:S02]  /*04e0*/  SHF.R.U32.HI R0, RZ, 0x1, R19 ;  /* 0x00000001ff007819 */ /* 0x000fc40000011613 */
[----:B------:R-:W-:Y:S01]  /*04f0*/  MOV R4, UR4 ;  /* 0x0000000400047c02 */ /* 0x000fe20008000f00 */
[----:B------:R-:W1:Y:S01]  /*0500*/  @P0 LDC R19, c[0x0][0x38c] ;  /* 0x0000e300ff130b82 */ /* 0x000e620000000800 */
[----:B------:R-:W-:Y:S02]  /*0510*/  IMAD R7, R15, UR18, R7 ;  /* 0x000000120f077c24 */ /* 0x000fe4000f8e0207 */
[----:B------:R-:W-:-:S04]  /*0520*/  IMAD.WIDE.U32 R104, R3, UR18, R104 ;  /* 0x0000001203687c25 */ /* 0x000fc8000f8e0068 */
[----:B------:R-:W-:Y:S01]  /*0530*/  IMAD.WIDE.U32 R4, R111, UR14, R4 ;  /* 0x0000000e6f047c25 */ /* 0x000fe2000f8e0004 */
[----:B------:R-:W2:Y:S03]  /*0540*/  LDC.64 R14, c[0x0][0x4a8] ;  /* 0x00012a00ff0e7b82 */ /* 0x000ea60000000a00 */
[----:B------:R-:W-:Y:S02]  /*0550*/  IMAD R3, R0, UR18, RZ ;  /* 0x0000001200037c24 */ /* 0x000fe4000f8e02ff */
[-C--:B------:R-:W-:Y:S02]  /*0560*/  IMAD R10, R9, R16.reuse, RZ ;  /* 0x00000010090a7224 */ /* 0x080fe400078e02ff */
[----:B------:R-:W-:Y:S02]  /*0570*/  IMAD R97, R111, UR15, R5 ;  /* 0x0000000f6f617c24 */ /* 0x000fe4000f8e0205 */
[----:B------:R-:W-:Y:S01]  /*0580*/  IMAD.WIDE.U32 R8, R11, R16, R6 ;  /* 0x000000100b087225 */ /* 0x000fe200078e0006 */
[----:B------:R-:W-:Y:S01]  /*0590*/  IADD3 R0, PT, PT, R105, R3, RZ ;  /* 0x0000000369007210 */ /* 0x000fe20007ffe0ff */
[----:B------:R-:W2:Y:S01]  /*05a0*/  @P0 LDC.64 R6, c[0x0][0x480] ;  /* 0x00012000ff060b82 */ /* 0x000ea20000000a00 */
[----:B------:R-:W-:Y:S01]  /*05b0*/  LEA R106, P1, R104, R106, 0x3 ;  /* 0x0000006a686a7211 */ /* 0x000fe200078218ff */
[----:B------:R-:W-:Y:S01]  /*05c0*/  IMAD R5, R11, R17, R10 ;  /* 0x000000110b057224 */ /* 0x000fe200078e020a */
[----:B0-----:R-:W-:-:S05]  /*05d0*/  LEA R11, R21, 0xffffff00, 0x8 ;  /* 0xffffff00150b7811 */ /* 0x001fca00078e40ff */
[----:B------:R-:W0:Y:S01]  /*05e0*/  LDC.64 R16, c[0x0][0x468] ;  /* 0x00011a00ff107b82 */ /* 0x000e220000000a00 */
[----:B------:R-:W-:Y:S01]  /*05f0*/  LEA.HI.X R104, R104, R107, R0, 0x3, P1 ;  /* 0x0000006b68687211 */ /* 0x000fe200008f1c00 */
[----:B----4-:R-:W-:Y:S02]  /*0600*/  UIMAD.WIDE.U32 UR4, UR18, UR6, URZ ;  /* 0x00000006120472a5 */ /* 0x010fe4000f8e00ff */
[----:B---3--:R-:W-:Y:S01]  /*0610*/  @P0 IMAD R0, R12, UR18, R111 ;  /* 0x000000120c000c24 */ /* 0x008fe2000f8e026f */
[----:B------:R-:W-:Y:S02]  /*0620*/  LEA R3, R21, 0xfffffe00, 0x9 ;  /* 0xfffffe0015037811 */ /* 0x000fe400078e48ff */
[----:B------:R-:W-:Y:S01]  /*0630*/  IADD3 R99, P2, PT, R11, R2, RZ ;  /* 0x000000020b637210 */ /* 0x000fe20007f5e0ff */
[----:B------:R-:W-:Y:S01]  /*0640*/  UIMAD UR5, UR18, UR7, UR5 ;  /* 0x00000007120572a4 */ /* 0x000fe2000f8e0205 */
[----:B------:R-:W-:Y:S01]  /*0650*/  @P0 IMAD R0, R0, R21, RZ ;  /* 0x0000001500000224 */ /* 0x000fe200078e02ff */
[----:B------:R-:W-:-:S02]  /*0660*/  IADD3 R2, PT, PT, R9, R5, RZ ;  /* 0x0000000509027210 */ /* 0x000fc40007ffe0ff */
[----:B------:R-:W-:Y:S01]  /*0670*/  IADD3 R8, P4, PT, R3, R8, RZ ;  /* 0x0000000803087210 */ /* 0x000fe20007f9e0ff */
[----:B-1----:R-:W-:Y:S01]  /*0680*/  @P0 IMAD R5, R0, R19, RZ ;  /* 0x0000001300050224 */ /* 0x002fe200078e02ff */
[----:B------:R-:W-:Y:S02]  /*0690*/  ISETP.GE.AND P1, PT, R21, 0x1, PT ;  /* 0x000000011500780c */ /* 0x000fe40003f26270 */
[----:B------:R-:W-:Y:S01]  /*06a0*/  LEA.HI.X.SX32 R93, R3, R2, 0x1, P4 ;  /* 0x00000002035d7211 */ /* 0x000fe200020f0eff */
[----:B------:R-:W-:Y:S01]  /*06b0*/  IMAD.WIDE.U32 R2, R111, R94, UR4 ;  /* 0x000000046f027e25 */ /* 0x000fe2000f8e005e */
[----:B------:R-:W-:Y:S02]  /*06c0*/  SHF.R.S32.HI R0, RZ, 0x1f, R11 ;  /* 0x0000001fff007819 */ /* 0x000fe4000001140b */
[----:B------:R-:W-:Y:S01]  /*06d0*/  IADD3 R4, P3, PT, R11, R4, RZ ;  /* 0x000000040b047210 */ /* 0x000fe20007f7e0ff */
[----:B------:R-:W-:Y:S01]  /*06e0*/  IMAD R95, R111, R95, R3 ;  /* 0x0000005f6f5f7224 */ /* 0x000fe200078e0203 */
[----:B------:R-:W-:-:S02]  /*06f0*/  IADD3.X R10, PT, PT, R0, R13, RZ, P2, !PT ;  /* 0x0000000d000a7210 */ /* 0x000fc400017fe4ff */
[----:B------:R-:W-:Y:S02]  /*0700*/  LEA R100, P2, R99, R100, 0x2 ;  /* 0x0000006463647211 */ /* 0x000fe400078410ff */
[----:B------:R-:W-:Y:S02]  /*0710*/  CS2R R48, SRZ ;  /* 0x0000000000307805 */ /* 0x000fe4000001ff00 */
[----:B------:R-:W-:Y:S01]  /*0720*/  IADD3 R2, P4, PT, R11, R2, RZ ;  /* 0x000000020b027210 */ /* 0x000fe20007f9e0ff */
[----:B--2---:R-:W-:Y:S01]  /*0730*/  @P0 IMAD.WIDE R48, R5, 0x10, R6 ;  /* 0x0000001005300825 */ /* 0x004fe200078e0206 */
[C---:B------:R-:W-:Y:S02]  /*0740*/  IADD3.X R97, PT, PT, R0.reuse, R97, RZ, P3, !PT ;  /* 0x0000006100617210 */ /* 0x040fe40001ffe4ff */
[----:B------:R-:W-:Y:S01]  /*0750*/  LEA.HI.X R99, R99, R101, R10, 0x2, P2 ;  /* 0x0000006563637211 */ /* 0x000fe200010f140a */
[----:B------:R-:W-:Y:S01]  /*0760*/  IMAD.WIDE.U32 R50, R111, R14, RZ ;  /* 0x0000000e6f327225 */ /* 0x000fe200078e00ff */
[----:B------:R-:W-:-:S02]  /*0770*/  IADD3.X R95, PT, PT, R0, R95, RZ, P4, !PT ;  /* 0x0000005f005f7210 */ /* 0x000fc400027fe4ff */
[----:B0-----:R-:W-:Y:S02]  /*0780*/  LEA R98, P0, R4, R16, 0x2 ;  /* 0x0000001004627211 */ /* 0x001fe400078010ff */
[----:B------:R-:W-:Y:S02]  /*0790*/  LEA R96, P2, R2, R22, 0x2 ;  /* 0x0000001602607211 */ /* 0x000fe400078410ff */
[----:B------:R-:W-:Y:S01]  /*07a0*/  LEA R94, P3, R8, R24, 0x2 ;  /* 0x00000018085e7211 */ /* 0x000fe200078610ff */
[----:B------:R-:W-:Y:S01]  /*07b0*/  HFMA2 R129, -RZ, RZ, 0, 0 ;  /* 0x00000000ff817431 */ /* 0x000fe200000001ff */
[----:B------:R-:W-:Y:S01]  /*07c0*/  LEA.HI.X R97, R4, R17, R97, 0x2, P0 ;  /* 0x0000001104617211 */ /* 0x000fe200000f1461 */
[----:B------:R-:W-:Y:S01]  /*07d0*/  IMAD R107, R111, R15, R51 ;  /* 0x0000000f6f6b7224 */ /* 0x000fe200078e0233 */
        /* <DEDUP_REMOVED lines=80> */
.L_x_16986:
[----:B------:R-:W-:Y:S01]  /*0ce0*/  BAR.SYNC.DEFER_BLOCKING 0x0 ;  /* 0x0000000000007b1d */ /* 0x000fe20000010000 */
[----:B0-----:R-:W-:Y:S02]  /*0cf0*/  MOV R2, R100 ;  /* 0x0000006400027202 */ /* 0x001fe40000000f00 */
[----:B------:R-:W-:-:S05]  /*0d00*/  MOV R3, R99 ;  /* 0x0000006300037202 */ /* 0x000fca0000000f00 */
[----:B------:R-:W0:Y:S01]  /*0d10*/  S2UR UR5, SR_CgaCtaId ;  /* 0x00000000000579c3 */ /* 0x000e220000008800 */
[----:B------:R-:W-:Y:S01]  /*0d20*/  IMAD.WIDE.U32 R2, R89, 0x10, R2 ;  /* 0x0000001059027825 */ /* 0x000fe200078e0002 */
[----:B------:R-:W1:Y:S01]  /*0d30*/  S2R R70, SR_LANEID ;  /* 0x0000000000467919 */ /* 0x000e620000000000 */
[----:B------:R-:W-:-:S05]  /*0d40*/  UMOV UR4, 0x400 ;  /* 0x0000040000047882 */ /* 0x000fca0000000000 */
[----:B------:R-:W2:Y:S01]  /*0d50*/  LDC.64 R44, c[0x0][0x410] ;  /* 0x00010400ff2c7b82 */ /* 0x000ea20000000a00 */
[----:B------:R-:W3:Y:S04]  /*0d60*/  LDG.E.128 R12, desc[UR16][R2.64] ;  /* 0x00000010020c7981 */ /* 0x000ee8000c1e1d00 */
[----:B------:R4:W2:Y:S01]  /*0d70*/  LDG.E.128 R16, desc[UR16][R2.64+0x200] ;  /* 0x0002001002107981 */ /* 0x0008a2000c1e1d00 */
[----:B0-----:R-:W-:Y:S01]  /*0d80*/  ULEA UR4, UR5, UR4, 0x18 ;  /* 0x0000000405047291 */ /* 0x001fe2000f8ec0ff */
[----:B----4-:R-:W-:Y:S02]  /*0d90*/  MOV R2, R98 ;  /* 0x0000006200027202 */ /* 0x010fe40000000f00 */
[----:B------:R-:W-:-:S03]  /*0da0*/  MOV R3, R97 ;  /* 0x0000006100037202 */ /* 0x000fc60000000f00 */
[----:B-1----:R-:W-:Y:S01]  /*0db0*/  LEA R69, R70, UR4, 0x4 ;  /* 0x0000000446457c11 */ /* 0x002fe2000f8e20ff */
[----:B------:R-:W-:-:S03]  /*0dc0*/  IMAD.WIDE.U32 R56, R89, 0x10, R2 ;  /* 0x0000001059387825 */ /* 0x000fc600078e0002 */
[----:B------:R-:W-:Y:S01]  /*0dd0*/  LEA R68, R70, R69, 0x4 ;  /* 0x0000004546447211 */ /* 0x000fe200078e20ff */
[----:B---3--:R-:W-:Y:S04]  /*0de0*/  STS.128 [R69], R12 ;  /* 0x0000000c45007388 */ /* 0x008fe80000000c00 */
[----:B--2---:R-:W-:Y:S01]  /*0df0*/  STS.128 [R69+0x200], R16 ;  /* 0x0002001045007388 */ /* 0x004fe20000000c00 */
        /* <DEDUP_REMOVED lines=9> */
[----:B--2---:R0:W-:Y:S04]  /*0e90*/  STS.128 [R69], R28 ;  /* 0x0000001c45007388 */ /* 0x0041e80000000c00 */
[----:B---3--:R1:W-:Y:S01]  /*0ea0*/  STS.128 [R69+0x200], R32 ;  /* 0x0002002045007388 */ /* 0x0083e20000000c00 */
[----:B------:R-:W-:-:S03]  /*0eb0*/  NOP ;  /* 0x0000000000007918 */ /* 0x000fc60000000000 */
[----:B------:R-:W2:Y:S04]  /*0ec0*/  LDS.128 R24, [R68] ;  /* 0x0000000044187984 */ /* 0x000ea80000000c00 */
[----:B------:R-:W3:Y:S01]  /*0ed0*/  LDS.128 R20, [R68+0x10] ;  /* 0x0000100044147984 */ /* 0x000ee20000000c00 */
        /* <DEDUP_REMOVED lines=9> */
[--C-:B--2--5:R-:W-:Y:S01]  /*0f70*/  FADD.FTZ R65, R24, R108.reuse ;  /* 0x0000006c18417221 */ /* 0x124fe20000010000 */
[--C-:B------:R-:W-:Y:S01]  /*0f80*/  FADD.FTZ R66, R25, R108.reuse ;  /* 0x0000006c19427221 */ /* 0x100fe20000010000 */
[----:B------:R-:W-:Y:S01]  /*0f90*/  FADD.FTZ R64, R27, R108 ;  /* 0x0000006c1b407221 */ /* 0x000fe20000010000 */
[----:B------:R-:W-:-:S04]  /*0fa0*/  IMAD.WIDE.U32 R28, R44, UR18, R58 ;  /* 0x000000122c1c7c25 */ /* 0x000fc8000f8e003a */
[--C-:B---3--:R-:W-:Y:S01]  /*0fb0*/  FADD.FTZ R113, R20, R108.reuse ;  /* 0x0000006c14717221 */ /* 0x108fe20000010000 */
[----:B------:R-:W-:Y:S01]  /*0fc0*/  FSETP.GTU.FTZ.AND P4, PT, R65, 20, PT ;  /* 0x41a000004100780b */ /* 0x000fe20003f9c000 */
[--C-:B------:R-:W-:Y:S01]  /*0fd0*/  FADD.FTZ R3, R26, R108.reuse ;  /* 0x0000006c1a037221 */ /* 0x100fe20000010000 */
[--C-:B------:R-:W-:Y:S01]  /*0fe0*/  FADD.FTZ R110, R21, R108.reuse ;  /* 0x0000006c156e7221 */ /* 0x100fe20000010000 */
        /* <DEDUP_REMOVED lines=8> */
[----:B----4-:R0:W-:Y:S04]  /*1070*/  STS.128 [R69], R36 ;  /* 0x0000002445007388 */ /* 0x0101e80000000c00 */
        /* <DEDUP_REMOVED lines=35> */
.L_x_16919:
[----:B------:R-:W-:Y:S05]  /*12b0*/  BSYNC.RECONVERGENT B0 ;  /* 0x0000000000007941 */ /* 0x000fea0003800200 */
.L_x_16918:
        /* <DEDUP_REMOVED lines=37> */
.L_x_16921:
[----:B------:R-:W-:Y:S05]  /*1510*/  BSYNC.RECONVERGENT B0 ;  /* 0x0000000000007941 */ /* 0x000fea0003800200 */
.L_x_16920:
        /* <DEDUP_REMOVED lines=34> */
.L_x_16923:
[----:B------:R-:W-:Y:S05]  /*1740*/  BSYNC.RECONVERGENT B0 ;  /* 0x0000000000007941 */ /* 0x000fea0003800200 */
.L_x_16922:
        /* <DEDUP_REMOVED lines=32> */
.L_x_16925:
[----:B------:R-:W-:Y:S05]  /*1950*/  BSYNC.RECONVERGENT B0 ;  /* 0x0000000000007941 */ /* 0x000fea0003800200 */
.L_x_16924:
        /* <DEDUP_REMOVED lines=32> */
.L_x_16927:
[----:B------:R-:W-:Y:S05]  /*1b60*/  BSYNC.RECONVERGENT B0 ;  /* 0x0000000000007941 */ /* 0x000fea0003800200 */
.L_x_16926:
        /* <DEDUP_REMOVED lines=32> */
.L_x_16929:
[----:B------:R-:W-:Y:S05]  /*1d70*/  BSYNC.RECONVERGENT B0 ;  /* 0x0000000000007941 */ /* 0x000fea0003800200 */
.L_x_16928:
        /* <DEDUP_REMOVED lines=32> */
.L_x_16931:
[----:B------:R-:W-:Y:S05]  /*1f80*/  BSYNC.RECONVERGENT B0 ;  /* 0x0000000000007941 */ /* 0x000fea0003800200 */
.L_x_16930:
        /* <DEDUP_REMOVED lines=32> */
.L_x_16933:
[----:B------:R-:W-:Y:S05]  /*2190*/  BSYNC.RECONVERGENT B0 ;  /* 0x0000000000007941 */ /* 0x000fea0003800200 */
.L_x_16932:
        /* <DEDUP_REMOVED lines=115> */
[----:B------:R-:W-:Y:S01]  /*28d0*/  STS.128 [R68+0x10], R40 ;  /* 0x0000102844007388 */ /* 0x000fe20000000c00 */
[----:B------:R-:W-:-:S03]  /*28e0*/  NOP ;  /* 0x0000000000007918 */ /* 0x000fc60000000000 */
[----:B------:R-:W1:Y:S01]  /*28f0*/  LDS.128 R44, [R69] ;  /* 0x00000000452c7984 */ /* 0x000e620000000c00 */
[----:B------:R-:W-:Y:S01]  /*2900*/  FMUL.FTZ R123, R24, R123 ;  /* 0x0000007b187b7220 */ /* 0x000fe20000410000 */
[----:B------:R-:W-:Y:S01]  /*2910*/  FMUL.FTZ R118, R25, R118 ;  /* 0x0000007619767220 */ /* 0x000fe20000410000 */
[----:B------:R-:W-:Y:S01]  /*2920*/  FMUL.FTZ R125, R26, R125 ;  /* 0x0000007d1a7d7220 */ /* 0x000fe20000410000 */
[----:B------:R-:W2:Y:S01]  /*2930*/  LDS.128 R60, [R69+0x200] ;  /* 0x00020000453c7984 */ /* 0x000ea20000000c00 */
[----:B0-----:R-:W-:-:S04]  /*2940*/  IMAD.WIDE.U32 R36, R111, UR4, R116 ;  /* 0x000000046f247c25 */ /* 0x001fc8000f8e0074 */
[----:B------:R-:W-:Y:S01]  /*2950*/  FMUL.FTZ R120, R27, R120 ;  /* 0x000000781b787220 */ /* 0x000fe20000410000 */
[----:B------:R-:W-:Y:S01]  /*2960*/  FFMA.FTZ R14, R4, R0, R129 ;  /* 0x00000000040e7223 */ /* 0x000fe20000010081 */
[----:B------:R-:W-:Y:S01]  /*2970*/  FMUL.FTZ R136, R15, R22 ;  /* 0x000000160f887220 */ /* 0x000fe20000410000 */
[----:B------:R-:W-:Y:S01]  /*2980*/  IMAD R21, R111, UR5, R37 ;  /* 0x000000056f157c24 */ /* 0x000fe2000f8e0225 */
[----:B------:R-:W-:Y:S01]  /*2990*/  LEA R20, P0, R36, R130, 0x2 ;  /* 0x0000008224147211 */ /* 0x000fe200078010ff */
[----:B------:R-:W-:Y:S01]  /*29a0*/  FMUL.FTZ R137, R16, R123 ;  /* 0x0000007b10897220 */ /* 0x000fe20000410000 */
[----:B------:R-:W-:Y:S01]  /*29b0*/  FMUL.FTZ R138, R17, R118 ;  /* 0x00000076118a7220 */ /* 0x000fe20000410000 */
[----:B------:R-:W-:Y:S01]  /*29c0*/  FMUL.FTZ R139, R18, R125 ;  /* 0x0000007d128b7220 */ /* 0x000fe20000410000 */
[----:B------:R-:W-:Y:S01]  /*29d0*/  LEA.HI.X R21, R36, R131, R21, 0x2, P0 ;  /* 0x0000008324157211 */ /* 0x000fe200000f1415 */
[----:B------:R-:W-:Y:S01]  /*29e0*/  FMUL.FTZ R140, R19, R120 ;  /* 0x00000078138c7220 */ /* 0x000fe20000410000 */
[----:B------:R-:W-:Y:S01]  /*29f0*/  FFMA.FTZ R25, R5, R114, R14 ;  /* 0x0000007205197223 */ /* 0x000fe2000001000e */
[----:B------:R-:W-:-:S05]  /*2a00*/  IMAD.WIDE.U32 R12, R89, 0x10, R20 ;  /* 0x00000010590c7825 */ /* 0x000fca00078e0014 */
        /* <DEDUP_REMOVED lines=28> */
.L_x_16934:
        /* <DEDUP_REMOVED lines=60> */
.L_x_16985:
[----:B01----:R-:W-:-:S04]  /*2f90*/  IMAD.WIDE.U32 R28, R150, UR4, RZ ;  /* 0x00000004961c7c25 */ /* 0x003fc8000f8e00ff */
[----:B---3--:R-:W-:Y:S01]  /*2fa0*/  IMAD R2, R151, UR4, R29 ;  /* 0x0000000497027c24 */ /* 0x008fe2000f8e021d */
[----:B------:R-:W-:-:S04]  /*2fb0*/  LEA R44, P1, R28, R94, 0x2 ;  /* 0x0000005e1c2c7211 */ /* 0x000fc800078210ff */
        /* <DEDUP_REMOVED lines=31> */
[C---:B--2---:R-:W-:Y:S01]  /*31b0*/  FMUL.FTZ R29, R125.reuse, R3 ;  /* 0x000000037d1d7220 */ /* 0x044fe20000410000 */
        /* <DEDUP_REMOVED lines=8> */
[----:B------:R-:W-:Y:S01]  /*3240*/  FMUL.FTZ R32, R125, R113 ;  /* 0x000000717d207220 */ /* 0x000fe20000410000 */
[----:B------:R-:W-:Y:S01]  /*3250*/  FMUL.FTZ R2, R124, 1.4426950216293334961 ;  /* 0x3fb8aa3b7c027820 */ /* 0x000fe20000410000 */
[----:B-1----:R-:W-:-:S02]  /*3260*/  ULEA UR5, UR6, UR5, 0x18 ;  /* 0x0000000506057291 */ /* 0x002fc4000f8ec0ff */
[----:B------:R-:W-:Y:S01]  /*3270*/  FMUL.RZ R36, R32, 0.15915493667125701904 ;  /* 0x3e22f98320247820 */ /* 0x000fe2000040c000 */
[C---:B------:R-:W-:Y:S01]  /*3280*/  FMUL.FTZ R46, R2.reuse, R65 ;  /* 0x00000041022e7220 */ /* 0x040fe20000410000 */
[C---:B------:R-:W-:Y:S01]  /*3290*/  FMUL.FTZ R28, R2.reuse, R66 ;  /* 0x00000042021c7220 */ /* 0x040fe20000410000 */
[----:B------:R0:W-:Y:S01]  /*32a0*/  MUFU.COS R160, R33 ;  /* 0x0000002100a07308 */ /* 0x0001e20000000000 */
[C---:B------:R-:W-:Y:S01]  /*32b0*/  FMUL.FTZ R29, R2.reuse, R3 ;  /* 0x00000003021d7220 */ /* 0x040fe20000410000 */
[C---:B------:R-:W-:Y:S01]  /*32c0*/  FMUL.FTZ R30, R2.reuse, R64 ;  /* 0x00000040021e7220 */ /* 0x040fe20000410000 */
[C---:B------:R-:W-:Y:S01]  /*32d0*/  FMUL.FTZ R32, R2.reuse, R113 ;  /* 0x0000007102207220 */ /* 0x040fe20000410000 */
[----:B------:R-:W-:-:S04]  /*32e0*/  FMUL.FTZ R35, R2, R112 ;  /* 0x0000007002237220 */ /* 0x000fc80000410000 */
[----:B------:R-:W-:Y:S01]  /*32f0*/  MUFU.SIN R161, R31 ;  /* 0x0000001f00a17308 */ /* 0x000fe20000000400 */
[----:B0-----:R-:W-:-:S04]  /*3300*/  FMUL.FTZ R33, R125, R110 ;  /* 0x0000006e7d217220 */ /* 0x001fc80000410000 */
[----:B------:R-:W-:Y:S01]  /*3310*/  FMUL.RZ R37, R33, 0.15915493667125701904 ;  /* 0x3e22f98321257820 */ /* 0x000fe2000040c000 */
[C---:B------:R-:W-:Y:S02]  /*3320*/  FMUL.FTZ R33, R2.reuse, R110 ;  /* 0x0000006e02217220 */ /* 0x040fe40000410000 */
[----:B------:R-:W-:Y:S08]  /*3330*/  MUFU.COS R163, R31 ;  /* 0x0000001f00a37308 */ /* 0x000ff00000000000 */
[----:B------:R-:W-:Y:S08]  /*3340*/  MUFU.SIN R165, R34 ;  /* 0x0000002200a57308 */ /* 0x000ff00000000400 */
[----:B------:R0:W-:Y:S08]  /*3350*/  MUFU.COS R31, R34 ;  /* 0x00000022001f7308 */ /* 0x0001f00000000000 */
[----:B------:R-:W-:Y:S01]  /*3360*/  MUFU.SIN R131, R130 ;  /* 0x0000008200837308 */ /* 0x000fe20000000400 */
[-C--:B0-----:R-:W-:Y:S01]  /*3370*/  FMUL.FTZ R34, R2, R115.reuse ;  /* 0x0000007302227220 */ /* 0x081fe20000410000 */
[----:B------:R-:W-:-:S06]  /*3380*/  FMUL.FTZ R2, R125, R115 ;  /* 0x000000737d027220 */ /* 0x000fcc0000410000 */
[----:B------:R-:W-:Y:S08]  /*3390*/  MUFU.COS R47, R130 ;  /* 0x00000082002f7308 */ /* 0x000ff00000000000 */
[----:B------:R0:W-:Y:S04]  /*33a0*/  MUFU.EX2 R167, R32 ;  /* 0x0000002000a77308 */ /* 0x0001e80000000800 */
[----:B------:R-:W1:Y:S01]  /*33b0*/  MUFU.COS R168, R37 ;  /* 0x0000002500a87308 */ /* 0x000e620000000000 */
[----:B0-----:R-:W-:Y:S01]  /*33c0*/  FMUL.RZ R32, R2, 0.15915493667125701904 ;  /* 0x3e22f98302207820 */ /* 0x001fe2000040c000 */
[----:B------:R-:W-:-:S06]  /*33d0*/  FMUL.FTZ R2, R125, R112 ;  /* 0x000000707d027220 */ /* 0x000fcc0000410000 */
[----:B------:R-:W0:Y:S01]  /*33e0*/  MUFU.SIN R130, R37 ;  /* 0x0000002500827308 */ /* 0x000e220000000400 */
[----:B------:R-:W-:Y:S01]  /*33f0*/  FMUL.RZ R135, R2, 0.15915493667125701904 ;  /* 0x3e22f98302877820 */ /* 0x000fe2000040c000 */
[----:B------:R-:W-:Y:S02]  /*3400*/  P2R R2, PR, RZ, 0x4 ;  /* 0x00000004ff027803 */ /* 0x000fe40000000000 */
[----:B------:R-:W-:-:S04]  /*3410*/  IADD3 R2, PT, PT, R209, UR4, RZ ;  /* 0x00000004d1027c10 */ /* 0x000fc8000fffe0ff */
[----:B------:R-:W1:Y:S01]  /*3420*/  MUFU.EX2 R171, R33 ;  /* 0x0000002100ab7308 */ /* 0x000e620000000800 */
[----:B------:R-:W-:-:S03]  /*3430*/  SEL R2, R2, R91, !P2 ;  /* 0x0000005b02027207 */ /* 0x000fc60005000000 */
[----:B------:R-:W2:Y:S01]  /*3440*/  MUFU.EX2 R46, R46 ;  /* 0x0000002e002e7308 */ /* 0x000ea20000000800 */
[----:B------:R-:W-:-:S03]  /*3450*/  LEA R2, R2, UR5, 0x3 ;  /* 0x0000000502027c11 */ /* 0x000fc6000f8e18ff */
[----:B------:R-:W4:Y:S04]  /*3460*/  MUFU.EX2 R28, R28 ;  /* 0x0000001c001c7308 */ /* 0x000f280000000800 */
[----:B------:R-:W3:Y:S01]  /*3470*/  MUFU.EX2 R29, R29 ;  /* 0x0000001d001d7308 */ /* 0x000ee20000000800 */
[C---:B-1----:R-:W-:Y:S01]  /*3480*/  FMUL.FTZ R168, R171.reuse, R168 ;  /* 0x000000a8aba87220 */ /* 0x042fe20000410000 */
[----:B0-----:R-:W-:Y:S02]  /*3490*/  FMUL.FTZ R171, R171, R130 ;  /* 0x00000082abab7220 */ /* 0x001fe40000410000 */
[----:B------:R-:W0:Y:S01]  /*34a0*/  MUFU.EX2 R30, R30 ;  /* 0x0000001e001e7308 */ /* 0x000e220000000800 */
[C---:B--2---:R-:W-:Y:S01]  /*34b0*/  FMUL.FTZ R130, R46.reuse, R47 ;  /* 0x0000002f2e827220 */ /* 0x044fe20000410000 */
[----:B------:R-:W-:-:S02]  /*34c0*/  FMUL.FTZ R131, R46, R131 ;  /* 0x000000832e837220 */ /* 0x000fc40000410000 */
[----:B------:R-:W1:Y:S01]  /*34d0*/  MUFU.COS R166, R36 ;  /* 0x0000002400a67308 */ /* 0x000e620000000000 */
[C---:B----4-:R-:W-:Y:S01]  /*34e0*/  FMUL.FTZ R163, R28.reuse, R163 ;  /* 0x000000a31ca37220 */ /* 0x050fe20000410000 */
[----:B------:R-:W-:Y:S01]  /*34f0*/  FMUL.FTZ R161, R28, R161 ;  /* 0x000000a11ca17220 */ /* 0x000fe20000410000 */
[C---:B---3--:R-:W-:Y:S01]  /*3500*/  FMUL.FTZ R160, R29.reuse, R160 ;  /* 0x000000a01da07220 */ /* 0x048fe20000410000 */
[----:B------:R-:W-:-:S04]  /*3510*/  FMUL.FTZ R162, R29, R162 ;  /* 0x000000a21da27220 */ /* 0x000fc80000410000 */
[----:B------:R-:W-:Y:S01]  /*3520*/  MUFU.COS R133, R32 ;  /* 0x0000002000857308 */ /* 0x000fe20000000000 */
[C---:B0-----:R-:W-:Y:S01]  /*3530*/  FMUL.FTZ R164, R30.reuse, R31 ;  /* 0x0000001f1ea47220 */ /* 0x041fe20000410000 */
[----:B------:R-:W-:Y:S02]  /*3540*/  FMUL.FTZ R165, R30, R165 ;  /* 0x000000a51ea57220 */ /* 0x000fe40000410000 */
[----:B------:R0:W2:Y:S04]  /*3550*/  LDS.128 R28, [R143] ;  /* 0x000000008f1c7984 */ /* 0x0000a80000000c00 */
[----:B------:R-:W-:Y:S01]  /*3560*/  MUFU.COS R134, R135 ;  /* 0x0000008700867308 */ /* 0x000fe20000000000 */
[----:B-1----:R-:W-:-:S07]  /*3570*/  FMUL.FTZ R166, R167, R166 ;  /* 0x000000a6a7a67220 */ /* 0x002fce0000410000 */
[----:B------:R1:W3:Y:S08]  /*3580*/  MUFU.SIN R126, R36 ;  /* 0x00000024007e7308 */ /* 0x0002f00000000400 */
[----:B------:R4:W0:Y:S01]  /*3590*/  MUFU.SIN R127, R32 ;  /* 0x00000020007f7308 */ /* 0x0008220000000400 */
[----:B-1----:R1:W1:Y:S07]  /*35a0*/  LDS.128 R36, [R143+0x20] ;  /* 0x000020008f247984 */ /* 0x00226e0000000c00 */
[----:B------:R-:W2:Y:S01]  /*35b0*/  MUFU.SIN R132, R135 ;  /* 0x0000008700847308 */ /* 0x000ea20000000400 */
[----:B---3--:R-:W-:-:S07]  /*35c0*/  FMUL.FTZ R167, R167, R126 ;  /* 0x0000007ea7a77220 */ /* 0x008fce0000410000 */
[----:B------:R-:W3:Y:S04]  /*35d0*/  MUFU.EX2 R174, R34 ;  /* 0x0000002200ae7308 */ /* 0x000ee80000000800 */
[----:B------:R4:W2:Y:S02]  /*35e0*/  MUFU.EX2 R175, R35 ;  /* 0x0000002300af7308 */ /* 0x0008a40000000800 */
[----:B----4-:R4:W1:Y:S01]  /*35f0*/  LDS.128 R32, [R143+0x10] ;  /* 0x000010008f207984 */ /* 0x0108620000000c00 */
[C---:B---3--:R-:W-:Y:S01]  /*3600*/  FMUL.FTZ R172, R174.reuse, R133 ;  /* 0x00000085aeac7220 */ /* 0x048fe20000410000 */
[----:B0-----:R-:W-:Y:S02]  /*3610*/  FMUL.FTZ R174, R174, R127 ;  /* 0x0000007faeae7220 */ /* 0x001fe40000410000 */
[----:B------:R4:W-:Y:S01]  /*3620*/  STS.64 [R2+0x14d0], R130 ;  /* 0x0014d08202007388 */ /* 0x0009e20000000a00 */
[C---:B--2---:R-:W-:Y:S01]  /*3630*/  FMUL.FTZ R169, R175.reuse, R134 ;  /* 0x00000086afa97220 */ /* 0x044fe20000410000 */
        /* <DEDUP_REMOVED lines=18> */
[----:B-1--4-:R-:W-:Y:S05]  /*3760*/  @P1 BRA `(.L_x_16937) ;  /* 0x0000000000201947 */ /* 0x012fea0003800000 */
        /* <DEDUP_REMOVED lines=8> */
.L_x_16937:
[----:B------:R0:W1:Y:S02]  /*37f0*/  LDS.64 R132, [R144+0x24d8] ;  /* 0x0024d80090847984 */ /* 0x0000640000000a00 */
.L_x_16938:
[----:B------:R-:W-:Y:S05]  /*3800*/  BSYNC.RECONVERGENT B0 ;  /* 0x0000000000007941 */ /* 0x000fea0003800200 */
.L_x_16936:
[----:B------:R-:W4:Y:S01]  /*3810*/  @P0 LDC R45, c[0x0][0x38c] ;  /* 0x0000e300ff2d0b82 */ /* 0x000f220000000800 */
[----:B------:R-:W-:Y:S01]  /*3820*/  CS2R R126, SRZ ;  /* 0x00000000007e7805 */ /* 0x000fe2000001ff00 */
[----:B----4-:R-:W-:-:S04]  /*3830*/  @P0 IMAD R45, R142, R45, UR4 ;  /* 0x000000048e2d0e24 */ /* 0x010fc8000f8e022d */
[----:B------:R-:W-:-:S05]  /*3840*/  @P0 IMAD.WIDE R44, R45, 0x10, R48 ;  /* 0x000000102d2c0825 */ /* 0x000fca00078e0230 */
[----:B------:R4:W5:Y:S01]  /*3850*/  @P0 LDG.E.64 R126, desc[UR16][R44.64+0x8] ;  /* 0x000008102c7e0981 */ /* 0x000962000c1e1b00 */
[-C--:B------:R-:W-:Y:S01]  /*3860*/  FMUL.FTZ R47, R28, R65.reuse ;  /* 0x000000411c2f7220 */ /* 0x080fe20000410000 */
[----:B------:R-:W-:Y:S01]  /*3870*/  FMUL.FTZ R135, R29, R65 ;  /* 0x000000411d877220 */ /* 0x000fe20000410000 */
[-C--:B------:R-:W-:Y:S01]  /*3880*/  FMUL.FTZ R190, R31, R66.reuse ;  /* 0x000000421fbe7220 */ /* 0x080fe20000410000 */
[----:B------:R-:W-:Y:S01]  /*3890*/  FMUL.FTZ R192, R30, R66 ;  /* 0x000000421ec07220 */ /* 0x000fe20000410000 */
[C---:B--2---:R-:W-:Y:S01]  /*38a0*/  FMUL.FTZ R2, R4.reuse, R47 ;  /* 0x0000002f04027220 */ /* 0x044fe20000410000 */
        /* <DEDUP_REMOVED lines=11> */
[C---:B----4-:R-:W-:Y:S01]  /*3960*/  FFMA.FTZ R45, R5.reuse, R190, R46 ;  /* 0x000000be052d7223 */ /* 0x050fe2000001002e */
[----:B------:R-:W-:Y:S01]  /*3970*/  FFMA.FTZ R47, R5, R192, R47 ;  /* 0x000000c0052f7223 */ /* 0x000fe2000001002f */
[----:B------:R-:W-:Y:S01]  /*3980*/  ISETP.GE.AND P1, PT, R70, 0x1, PT ;  /* 0x000000014600780c */ /* 0x000fe20003f26270 */
[----:B------:R-:W-:Y:S01]  /*3990*/  FMUL.FTZ R205, R175, R186 ;  /* 0x000000baafcd7220 */ /* 0x000fe20000410000 */
[C---:B------:R-:W-:Y:S01]  /*39a0*/  FMUL.FTZ R135, R162.reuse, R45 ;  /* 0x0000002da2877220 */ /* 0x040fe20000410000 */
[-C--:B------:R-:W-:Y:S01]  /*39b0*/  FMUL.FTZ R44, R162, R47.reuse ;  /* 0x0000002fa22c7220 */ /* 0x080fe20000410000 */
[----:B------:R-:W-:Y:S01]  /*39c0*/  ISETP.NE.AND P6, PT, R146, 0x1f, PT ;  /* 0x0000001f9200780c */ /* 0x000fe20003fc5270 */
[----:B------:R-:W-:Y:S01]  /*39d0*/  ULEA UR6, UR4, UR5, 0x4 ;  /* 0x0000000504067291 */ /* 0x000fe2000f8e20ff */
[C---:B------:R-:W-:Y:S01]  /*39e0*/  FFMA.FTZ R135, R160.reuse, R47, -R135 ;  /* 0x0000002fa0877223 */ /* 0x040fe20000010887 */
[----:B------:R-:W-:Y:S01]  /*39f0*/  FFMA.FTZ R44, R160, R45, R44 ;  /* 0x0000002da02c7223 */ /* 0x000fe2000001002c */
[----:B------:R-:W-:Y:S01]  /*3a00*/  ISETP.GE.AND P4, PT, R92, UR7, PT ;  /* 0x000000075c007c0c */ /* 0x000fe2000bf86270 */
[----:B------:R-:W-:Y:S01]  /*3a10*/  BSSY.RECONVERGENT B0, `(.L_x_16939) ;  /* 0x00000ef000007945 */ /* 0x000fe20003800200 */
[C---:B------:R-:W-:Y:S01]  /*3a20*/  FFMA.FTZ R135, R6.reuse, R187, R135 ;  /* 0x000000bb06877223 */ /* 0x040fe20000010087 */
[----:B------:R-:W-:Y:S01]  /*3a30*/  FFMA.FTZ R44, R6, R189, R44 ;  /* 0x000000bd062c7223 */ /* 0x000fe2000001002c */
[----:B------:R-:W-:-:S02]  /*3a40*/  ISETP.GT.U32.AND P2, PT, R146, 0x1b, PT ;  /* 0x0000001b9200780c */ /* 0x000fc40003f44070 */
[C---:B------:R-:W-:Y:S01]  /*3a50*/  FMUL.FTZ R45, R165.reuse, R135 ;  /* 0x00000087a52d7220 */ /* 0x040fe20000410000 */
[-C--:B------:R-:W-:Y:S01]  /*3a60*/  FMUL.FTZ R46, R165, R44.reuse ;  /* 0x0000002ca52e7220 */ /* 0x080fe20000410000 */
[----:B------:R-:W-:Y:S02]  /*3a70*/  ISETP.GT.U32.AND P3, PT, R146, 0x17, PT ;  /* 0x000000179200780c */ /* 0x000fe40003f64070 */
[C---:B------:R-:W-:Y:S01]  /*3a80*/  FFMA.FTZ R44, R164.reuse, R44, R45 ;  /* 0x0000002ca42c7223 */ /* 0x040fe2000001002d */
[----:B------:R-:W-:Y:S01]  /*3a90*/  FMUL.FTZ R45, R131, R161 ;  /* 0x000000a1832d7220 */ /* 0x000fe20000410000 */
[----:B------:R-:W-:Y:S01]  /*3aa0*/  FFMA.FTZ R135, R164, R135, -R46 ;  /* 0x00000087a4877223 */ /* 0x000fe2000001082e */
[----:B------:R-:W-:Y:S01]  /*3ab0*/  ISETP.NE.OR P4, PT, R102, RZ, P4 ;  /* 0x000000ff6600720c */ /* 0x000fe20002785670 */
        /* <DEDUP_REMOVED lines=32> */
[----:B------:R-:W-:Y:S01]  /*3cc0*/  ISETP.GT.U32.AND P5, PT, R146, 0xf, PT ;  /* 0x0000000f9200780c */ /* 0x000fe20003fa4070 */
[-C--:B------:R-:W-:Y:S01]  /*3cd0*/  FMUL.FTZ R201, R174, R195.reuse ;  /* 0x000000c3aec97220 */ /* 0x080fe20000410000 */
[----:B------:R-:W-:Y:S01]  /*3ce0*/  FFMA.FTZ R199, R172, R195, -R199 ;  /* 0x000000c3acc77223 */ /* 0x000fe200000108c7 */
[----:B------:R-:W-:Y:S01]  /*3cf0*/  FMUL.FTZ R45, R171, R47 ;  /* 0x0000002fab2d7220 */ /* 0x000fe20000410000 */
[----:B------:R-:W-:Y:S01]  /*3d00*/  FMUL.FTZ R195, R40, R115 ;  /* 0x0000007328c37220 */ /* 0x000fe20000410000 */
[----:B------:R-:W-:Y:S01]  /*3d10*/  FFMA.FTZ R44, R172, R197, R201 ;  /* 0x000000c5ac2c7223 */ /* 0x000fe200000100c9 */
[----:B------:R-:W-:Y:S01]  /*3d20*/  FMUL.FTZ R197, R41, R115 ;  /* 0x0000007329c57220 */ /* 0x000fe20000410000 */
[-C--:B------:R-:W-:Y:S01]  /*3d30*/  FFMA.FTZ R45, R168, R135.reuse, R45 ;  /* 0x00000087a82d7223 */ /* 0x080fe2000001002d */
[----:B------:R-:W-:Y:S01]  /*3d40*/  FMUL.FTZ R135, R171, R135 ;  /* 0x00000087ab877220 */ /* 0x000fe20000410000 */
[C---:B------:R-:W-:Y:S01]  /*3d50*/  FFMA.FTZ R134, R10.reuse, R195, R199 ;  /* 0x000000c30a867223 */ /* 0x040fe200000100c7 */
[----:B------:R-:W-:-:S02]  /*3d60*/  FFMA.FTZ R204, R10, R197, R44 ;  /* 0x000000c50acc7223 */ /* 0x000fc4000001002c */
[----:B------:R-:W-:Y:S01]  /*3d70*/  FFMA.FTZ R135, R168, R47, -R135 ;  /* 0x0000002fa8877223 */ /* 0x000fe20000010887 */
[C---:B------:R-:W-:Y:S01]  /*3d80*/  FMUL.FTZ R47, R174.reuse, R45 ;  /* 0x0000002dae2f7220 */ /* 0x040fe20000410000 */
[C---:B------:R-:W-:Y:S02]  /*3d90*/  FMUL.FTZ R206, R175.reuse, R134 ;  /* 0x00000086afce7220 */ /* 0x040fe40000410000 */
[-C--:B------:R-:W-:Y:S01]  /*3da0*/  FMUL.FTZ R46, R174, R135.reuse ;  /* 0x00000087ae2e7220 */ /* 0x080fe20000410000 */
[----:B------:R-:W-:Y:S01]  /*3db0*/  FFMA.FTZ R44, R172, R135, -R47 ;  /* 0x00000087ac2c7223 */ /* 0x000fe2000001082f */
[-C--:B------:R-:W-:Y:S01]  /*3dc0*/  FMUL.FTZ R47, R175, R204.reuse ;  /* 0x000000ccaf2f7220 */ /* 0x080fe20000410000 */
[----:B------:R-:W-:Y:S01]  /*3dd0*/  FFMA.FTZ R210, R169, R204, R206 ;  /* 0x000000cca9d27223 */ /* 0x000fe200000100ce */
[-C--:B------:R-:W-:Y:S01]  /*3de0*/  FMUL.FTZ R204, R43, R112.reuse ;  /* 0x000000702bcc7220 */ /* 0x080fe20000410000 */
[----:B------:R-:W-:Y:S01]  /*3df0*/  FMUL.FTZ R206, R42, R112 ;  /* 0x000000702ace7220 */ /* 0x000fe20000410000 */
[----:B------:R-:W-:Y:S01]  /*3e00*/  FFMA.FTZ R47, R169, R134, -R47 ;  /* 0x00000086a92f7223 */ /* 0x000fe2000001082f */
[----:B------:R-:W-:Y:S01]  /*3e10*/  FFMA.FTZ R46, R172, R45, R46 ;  /* 0x0000002dac2e7223 */ /* 0x000fe2000001002e */
[----:B------:R-:W-:Y:S01]  /*3e20*/  FFMA.FTZ R134, R11, R204, R210 ;  /* 0x000000cc0b867223 */ /* 0x000fe200000100d2 */
[----:B------:R-:W-:Y:S01]  /*3e30*/  FMUL.FTZ R208, R175, R44 ;  /* 0x0000002cafd07220 */ /* 0x000fe20000410000 */
[----:B------:R-:W-:-:S03]  /*3e40*/  FFMA.FTZ R199, R11, R206, R47 ;  /* 0x000000ce0bc77223 */ /* 0x000fc6000001002f */
[-C--:B------:R-:W-:Y:S01]  /*3e50*/  FFMA.FTZ R135, R169, R46.reuse, R208 ;  /* 0x0000002ea9877223 */ /* 0x080fe200000100d0 */
[----:B------:R-:W2:Y:S01]  /*3e60*/  SHFL.UP PT, R210, R134, 0x1, RZ ;  /* 0x0420000086d27989 */ /* 0x000ea200000e00ff */
[----:B------:R-:W-:-:S03]  /*3e70*/  FMUL.FTZ R46, R175, R46 ;  /* 0x0000002eaf2e7220 */ /* 0x000fc60000410000 */
[----:B------:R-:W4:Y:S01]  /*3e80*/  SHFL.UP PT, R208, R199, 0x1, RZ ;  /* 0x04200000c7d07989 */ /* 0x000f2200000e00ff */
[----:B------:R-:W-:-:S03]  /*3e90*/  FFMA.FTZ R201, R169, R44, -R46 ;  /* 0x0000002ca9c97223 */ /* 0x000fc6000001082e */
        /* <DEDUP_REMOVED lines=25> */
[----:B----4-:R-:W-:Y:S01]  /*4030*/  @P1 FFMA.FTZ R201, R201, R44, -R45 ;  /* 0x0000002cc9c91223 */ /* 0x010fe2000001082d */
[----:B------:R-:W-:Y:S01]  /*4040*/  FMUL.FTZ R47, R175, R188 ;  /* 0x000000bcaf2f7220 */ /* 0x000fe20000410000 */
[----:B------:R-:W0:Y:S01]  /*4050*/  SHFL.UP PT, R210, R134, 0x4, RZ ;  /* 0x0480000086d27989 */ /* 0x000e2200000e00ff */
[----:B------:R-:W-:Y:S01]  /*4060*/  @P1 FFMA.FTZ R135, R135, R44, R46 ;  /* 0x0000002c87871223 */ /* 0x000fe2000001002e */
[-C--:B-1----:R-:W-:Y:S01]  /*4070*/  FMUL.FTZ R44, R175, R133.reuse ;  /* 0x00000085af2c7220 */ /* 0x082fe20000410000 */
[C---:B------:R-:W-:Y:S01]  /*4080*/  FMUL.FTZ R46, R169.reuse, R133 ;  /* 0x00000085a92e7220 */ /* 0x040fe20000410000 */
[----:B------:R-:W1:Y:S01]  /*4090*/  SHFL.UP PT, R208, R199, 0x4, RZ ;  /* 0x04800000c7d07989 */ /* 0x000e6200000e00ff */
[C---:B------:R-:W-:Y:S01]  /*40a0*/  FFMA.FTZ R203, R169.reuse, R186, R47 ;  /* 0x000000baa9cb7223 */ /* 0x040fe2000001002f */
[C---:B------:R-:W-:Y:S01]  /*40b0*/  FFMA.FTZ R45, R169.reuse, R132, -R44 ;  /* 0x00000084a92d7223 */ /* 0x040fe2000001082c */
[----:B------:R-:W-:Y:S01]  /*40c0*/  FFMA.FTZ R44, R169, R188, -R205 ;  /* 0x000000bca92c7223 */ /* 0x000fe200000108cd */
[----:B------:R-:W-:Y:S01]  /*40d0*/  FFMA.FTZ R47, -R175, R132, -R46 ;  /* 0x00000084af2f7223 */ /* 0x000fe2000001092e */
[----:B------:R-:W-:Y:S01]  /*40e0*/  FADD.FTZ R203, R184, R203 ;  /* 0x000000cbb8cb7221 */ /* 0x000fe20000010000 */
[----:B------:R-:W2:Y:S01]  /*40f0*/  SHFL.UP PT, R46, R135, 0x4, RZ ;  /* 0x04800000872e7989 */ /* 0x000ea200000e00ff */
[C---:B------:R-:W-:Y:S01]  /*4100*/  FMUL.FTZ R207, R174.reuse, R45 ;  /* 0x0000002daecf7220 */ /* 0x040fe20000410000 */
[----:B------:R-:W-:Y:S01]  /*4110*/  FADD.FTZ R205, R185, R44 ;  /* 0x0000002cb9cd7221 */ /* 0x000fe20000010000 */
[-C--:B------:R-:W-:Y:S01]  /*4120*/  FMUL.FTZ R212, R174, R47.reuse ;  /* 0x0000002faed47220 */ /* 0x080fe20000410000 */
[----:B------:R-:W3:Y:S01]  /*4130*/  SHFL.UP PT, R44, R201, 0x4, RZ ;  /* 0x04800000c92c7989 */ /* 0x000ee200000e00ff */
[----:B------:R-:W-:Y:S01]  /*4140*/  FFMA.FTZ R207, R172, R47, -R207 ;  /* 0x0000002faccf7223 */ /* 0x000fe200000108cf */
[----:B------:R-:W-:Y:S01]  /*4150*/  ISETP.GE.AND P1, PT, R70, 0x4, PT ;  /* 0x000000044600780c */ /* 0x000fe20003f26270 */
[----:B------:R-:W-:Y:S01]  /*4160*/  FFMA.FTZ R212, R172, R45, R212 ;  /* 0x0000002dacd47223 */ /* 0x000fe200000100d4 */
[C---:B------:R-:W-:Y:S01]  /*4170*/  FMUL.FTZ R216, R174.reuse, R203 ;  /* 0x000000cbaed87220 */ /* 0x040fe20000410000 */
[----:B------:R-:W-:Y:S01]  /*4180*/  FMUL.FTZ R45, R171, R207 ;  /* 0x000000cfab2d7220 */ /* 0x000fe20000410000 */
[----:B------:R-:W-:-:S02]  /*4190*/  FMUL.FTZ R214, R174, R205 ;  /* 0x000000cdaed67220 */ /* 0x000fc40000410000 */
[----:B------:R-:W-:Y:S01]  /*41a0*/  FFMA.FTZ R216, R172, R205, -R216 ;  /* 0x000000cdacd87223 */ /* 0x000fe200000108d8 */
[-C--:B------:R-:W-:Y:S01]  /*41b0*/  FFMA.FTZ R47, R168, R212.reuse, R45 ;  /* 0x000000d4a82f7223 */ /* 0x080fe2000001002d */
[----:B------:R-:W-:Y:S01]  /*41c0*/  FMUL.FTZ R45, R171, R212 ;  /* 0x000000d4ab2d7220 */ /* 0x000fe20000410000 */
[-C--:B0-----:R-:W-:Y:S01]  /*41d0*/  FMUL.FTZ R212, R201, R210.reuse ;  /* 0x000000d2c9d47220 */ /* 0x081fe20000410000 */
[C---:B------:R-:W-:Y:S01]  /*41e0*/  FMUL.FTZ R210, R135.reuse, R210 ;  /* 0x000000d287d27220 */ /* 0x040fe20000410000 */
[----:B------:R-:W-:Y:S01]  /*41f0*/  FFMA.FTZ R203, R172, R203, R214 ;  /* 0x000000cbaccb7223 */ /* 0x000fe200000100d6 */
[----:B------:R-:W-:Y:S01]  /*4200*/  FFMA.FTZ R207, R168, R207, -R45 ;  /* 0x000000cfa8cf7223 */ /* 0x000fe2000001082d */
[-C--:B-1----:R-:W-:Y:S01]  /*4210*/  FFMA.FTZ R45, R135, R208.reuse, R212 ;  /* 0x000000d0872d7223 */ /* 0x082fe200000100d4 */
[----:B------:R-:W-:Y:S01]  /*4220*/  FADD.FTZ R216, R183, R216 ;  /* 0x000000d8b7d87221 */ /* 0x000fe20000010000 */
[----:B------:R-:W-:Y:S01]  /*4230*/  FFMA.FTZ R210, R201, R208, -R210 ;  /* 0x000000d0c9d27223 */ /* 0x000fe200000108d2 */
[----:B------:R-:W-:Y:S01]  /*4240*/  FADD.FTZ R203, R182, R203 ;  /* 0x000000cbb6cb7221 */ /* 0x000fe20000010000 */
[----:B------:R-:W-:Y:S01]  /*4250*/  @P1 FADD.FTZ R134, R134, R45 ;  /* 0x0000002d86861221 */ /* 0x000fe20000010000 */
[----:B------:R-:W-:Y:S01]  /*4260*/  FMUL.FTZ R214, R171, R216 ;  /* 0x000000d8abd67220 */ /* 0x000fe20000410000 */
[-C--:B--2---:R-:W-:Y:S01]  /*4270*/  FMUL.FTZ R208, R201, R46.reuse ;  /* 0x0000002ec9d07220 */ /* 0x084fe20000410000 */
[----:B------:R-:W-:Y:S01]  /*4280*/  @P1 FADD.FTZ R199, R199, R210 ;  /* 0x000000d2c7c71221 */ /* 0x000fe20000010000 */
[----:B------:R-:W-:Y:S01]  /*4290*/  FMUL.FTZ R46, R135, R46 ;  /* 0x0000002e872e7220 */ /* 0x000fe20000410000 */
[CC--:B------:R-:W-:Y:S01]  /*42a0*/  FFMA.FTZ R205, R168.reuse, R203.reuse, R214 ;  /* 0x000000cba8cd7223 */ /* 0x0c0fe200000100d6 */
[----:B------:R-:W0:Y:S01]  /*42b0*/  SHFL.UP PT, R210, R134, 0x8, RZ ;  /* 0x0500000086d27989 */ /* 0x000e2200000e00ff */
[----:B------:R-:W-:Y:S01]  /*42c0*/  FMUL.FTZ R203, R171, R203 ;  /* 0x000000cbabcb7220 */ /* 0x000fe20000410000 */
[-C--:B---3--:R-:W-:Y:S01]  /*42d0*/  @P1 FFMA.FTZ R135, R135, R44.reuse, R208 ;  /* 0x0000002c87871223 */ /* 0x088fe200000100d0 */
[----:B------:R-:W-:Y:S01]  /*42e0*/  @P1 FFMA.FTZ R201, R201, R44, -R46 ;  /* 0x0000002cc9c91223 */ /* 0x000fe2000001082e */
[----:B------:R-:W1:Y:S01]  /*42f0*/  SHFL.UP PT, R208, R199, 0x8, RZ ;  /* 0x05000000c7d07989 */ /* 0x000e6200000e00ff */
[----:B------:R-:W-:Y:S01]  /*4300*/  FFMA.FTZ R216, R168, R216, -R203 ;  /* 0x000000d8a8d87223 */ /* 0x000fe200000108cb */
[----:B------:R-:W-:Y:S01]  /*4310*/  FMUL.FTZ R45, R167, R207 ;  /* 0x000000cfa72d7220 */ /* 0x000fe20000410000 */
[----:B------:R-:W-:Y:S01]  /*4320*/  FADD.FTZ R205, R180, R205 ;  /* 0x000000cdb4cd7221 */ /* 0x000fe20000010000 */
[----:B------:R-:W2:Y:S01]  /*4330*/  SHFL.UP PT, R46, R135, 0x8, RZ ;  /* 0x05000000872e7989 */ /* 0x000ea200000e00ff */
[----:B------:R-:W-:Y:S01]  /*4340*/  FADD.FTZ R216, R181, R216 ;  /* 0x000000d8b5d87221 */ /* 0x000fe20000010000 */
[CC--:B------:R-:W-:Y:S01]  /*4350*/  FMUL.FTZ R212, R167.reuse, R47.reuse ;  /* 0x0000002fa7d47220 */ /* 0x0c0fe20000410000 */
[C---:B------:R-:W-:Y:S01]  /*4360*/  FFMA.FTZ R45, R166.reuse, R47, R45 ;  /* 0x0000002fa62d7223 */ /* 0x040fe2000001002d */
[----:B------:R-:W3:Y:S01]  /*4370*/  SHFL.UP PT, R44, R201, 0x8, RZ ;  /* 0x05000000c92c7989 */ /* 0x000ee200000e00ff */
[CC--:B------:R-:W-:Y:S01]  /*4380*/  FMUL.FTZ R214, R167.reuse, R216.reuse ;  /* 0x000000d8a7d67220 */ /* 0x0c0fe20000410000 */
[----:B------:R-:W-:Y:S01]  /*4390*/  FMUL.FTZ R203, R167, R205 ;  /* 0x000000cda7cb7220 */ /* 0x000fe20000410000 */
[----:B------:R-:W-:Y:S01]  /*43a0*/  FFMA.FTZ R212, R166, R207, -R212 ;  /* 0x000000cfa6d47223 */ /* 0x000fe200000108d4 */
[----:B------:R-:W-:Y:S01]  /*43b0*/  ISETP.GE.AND P1, PT, R70, 0x8, PT ;  /* 0x000000084600780c */ /* 0x000fe20003f26270 */
[C---:B------:R-:W-:Y:S01]  /*43c0*/  FFMA.FTZ R205, R166.reuse, R205, R214 ;  /* 0x000000cda6cd7223 */ /* 0x040fe200000100d6 */
[CC--:B------:R-:W-:Y:S01]  /*43d0*/  FMUL.FTZ R207, R165.reuse, R45.reuse ;  /* 0x0000002da5cf7220 */ /* 0x0c0fe20000410000 */
[----:B------:R-:W-:Y:S01]  /*43e0*/  FFMA.FTZ R216, R166, R216, -R203 ;  /* 0x000000d8a6d87223 */ /* 0x000fe200000108cb */
[-C--:B------:R-:W-:Y:S01]  /*43f0*/  FMUL.FTZ R47, R165, R212.reuse ;  /* 0x000000d4a52f7220 */ /* 0x080fe20000410000 */
[----:B------:R-:W-:Y:S01]  /*4400*/  FADD.FTZ R205, R178, R205 ;  /* 0x000000cdb2cd7221 */ /* 0x000fe20000010000 */
[C---:B------:R-:W-:Y:S01]  /*4410*/  FFMA.FTZ R207, R164.reuse, R212, -R207 ;  /* 0x000000d4a4cf7223 */ /* 0x040fe200000108cf */
[----:B------:R-:W-:Y:S01]  /*4420*/  FADD.FTZ R216, R179, R216 ;  /* 0x000000d8b3d87221 */ /* 0x000fe20000010000 */
[C---:B------:R-:W-:Y:S01]  /*4430*/  FFMA.FTZ R203, R164.reuse, R45, R47 ;  /* 0x0000002da4cb7223 */ /* 0x040fe2000001002f */
[-C--:B0-----:R-:W-:Y:S01]  /*4440*/  FMUL.FTZ R212, R201, R210.reuse ;  /* 0x000000d2c9d47220 */ /* 0x081fe20000410000 */
[-C--:B------:R-:W-:Y:S01]  /*4450*/  FMUL.FTZ R45, R165, R205.reuse ;  /* 0x000000cda52d7220 */ /* 0x080fe20000410000 */
[----:B------:R-:W-:Y:S01]  /*4460*/  FMUL.FTZ R210, R135, R210 ;  /* 0x000000d287d27220 */ /* 0x000fe20000410000 */
[----:B------:R-:W-:Y:S01]  /*4470*/  FMUL.FTZ R214, R165, R216 ;  /* 0x000000d8a5d67220 */ /* 0x000fe20000410000 */
[----:B-1----:R-:W-:Y:S01]  /*4480*/  FFMA.FTZ R47, R135, R208, R212 ;  /* 0x000000d0872f7223 */ /* 0x002fe200000100d4 */
[----:B------:R-:W-:Y:S01]  /*4490*/  FFMA.FTZ R216, R164, R216, -R45 ;  /* 0x000000d8a4d87223 */ /* 0x000fe2000001082d */
[----:B------:R-:W-:Y:S01]  /*44a0*/  FFMA.FTZ R210, R201, R208, -R210 ;  /* 0x000000d0c9d27223 */ /* 0x000fe200000108d2 */
[-C--:B--2---:R-:W-:Y:S01]  /*44b0*/  FMUL.FTZ R45, R135, R46.reuse ;  /* 0x0000002e872d7220 */ /* 0x084fe20000410000 */
[----:B------:R-:W-:Y:S01]  /*44c0*/  FMUL.FTZ R46, R201, R46 ;  /* 0x0000002ec92e7220 */ /* 0x000fe20000410000 */
[----:B------:R-:W-:Y:S01]  /*44d0*/  @P1 FADD.FTZ R134, R134, R47 ;  /* 0x0000002f86861221 */ /* 0x000fe20000010000 */
[----:B------:R-:W-:Y:S01]  /*44e0*/  @P1 FADD.FTZ R199, R199, R210 ;  /* 0x000000d2c7c71221 */ /* 0x000fe20000010000 */
[----:B------:R-:W-:Y:S01]  /*44f0*/  FFMA.FTZ R205, R164, R205, R214 ;  /* 0x000000cda4cd7223 */ /* 0x000fe200000100d6 */
[-C--:B---3--:R-:W-:Y:S01]  /*4500*/  @P1 FFMA.FTZ R135, R135, R44.reuse, R46 ;  /* 0x0000002c87871223 */ /* 0x088fe2000001002e */
[----:B------:R-:W-:Y:S01]  /*4510*/  @P1 FFMA.FTZ R201, R201, R44, -R45 ;  /* 0x0000002cc9c91223 */ /* 0x000fe2000001082d */
[----:B------:R-:W0:Y:S01]  /*4520*/  SHFL.UP PT, R210, R134, 0x10, RZ ;  /* 0x0600000086d27989 */ /* 0x000e2200000e00ff */
[----:B------:R-:W-:Y:S01]  /*4530*/  FADD.FTZ R205, R176, R205 ;  /* 0x000000cdb0cd7221 */ /* 0x000fe20000010000 */
[----:B------:R-:W-:Y:S01]  /*4540*/  FADD.FTZ R45, R177, R216 ;  /* 0x000000d8b12d7221 */ /* 0x000fe20000010000 */
[C---:B------:R-:W-:Y:S01]  /*4550*/  FMUL.FTZ R214, R162.reuse, R203 ;  /* 0x000000cba2d67220 */ /* 0x040fe20000410000 */
[----:B------:R-:W1:Y:S01]  /*4560*/  SHFL.UP PT, R46, R135, 0x10, RZ ;  /* 0x06000000872e7989 */ /* 0x000e6200000e00ff */
[C---:B------:R-:W-:Y:S01]  /*4570*/  FMUL.FTZ R218, R162.reuse, R205 ;  /* 0x000000cda2da7220 */ /* 0x040fe20000410000 */
[C---:B------:R-:W-:Y:S01]  /*4580*/  FMUL.FTZ R216, R162.reuse, R45 ;  /* 0x0000002da2d87220 */ /* 0x040fe20000410000 */
[----:B------:R-:W-:Y:S01]  /*4590*/  FMUL.FTZ R47, R162, R207 ;  /* 0x000000cfa22f7220 */ /* 0x000fe20000410000 */
[----:B------:R-:W2:Y:S01]  /*45a0*/  SHFL.UP PT, R208, R199, 0x10, RZ ;  /* 0x06000000c7d07989 */ /* 0x000ea200000e00ff */
[C---:B------:R-:W-:Y:S01]  /*45b0*/  FFMA.FTZ R218, R160.reuse, R45, -R218 ;  /* 0x0000002da0da7223 */ /* 0x040fe200000108da */
[C---:B------:R-:W-:Y:S01]  /*45c0*/  FFMA.FTZ R214, R160.reuse, R207, -R214 ;  /* 0x000000cfa0d67223 */ /* 0x040fe200000108d6 */
[C---:B------:R-:W-:Y:S01]  /*45d0*/  FFMA.FTZ R205, R160.reuse, R205, R216 ;  /* 0x000000cda0cd7223 */ /* 0x040fe200000100d8 */
[----:B------:R-:W3:Y:S01]  /*45e0*/  SHFL.UP PT, R44, R201, 0x10, RZ ;  /* 0x06000000c92c7989 */ /* 0x000ee200000e00ff */
[----:B------:R-:W-:Y:S01]  /*45f0*/  FADD.FTZ R218, R173, R218 ;  /* 0x000000daadda7221 */ /* 0x000fe20000010000 */
[----:B------:R-:W-:Y:S01]  /*4600*/  FFMA.FTZ R212, R160, R203, R47 ;  /* 0x000000cba0d47223 */ /* 0x000fe2000001002f */
[----:B------:R-:W-:Y:S01]  /*4610*/  ISETP.GE.AND P1, PT, R70, 0x10, PT ;  /* 0x000000104600780c */ /* 0x000fe20003f26270 */
[C---:B------:R-:W-:Y:S01]  /*4620*/  FMUL.FTZ R220, R161.reuse, R214 ;  /* 0x000000d6a1dc7220 */ /* 0x040fe20000410000 */
[----:B------:R-:W-:Y:S01]  /*4630*/  FADD.FTZ R216, R170, R205 ;  /* 0x000000cdaad87221 */ /* 0x000fe20000010000 */
[C---:B------:R-:W-:Y:S01]  /*4640*/  FMUL.FTZ R45, R161.reuse, R218 ;  /* 0x000000daa12d7220 */ /* 0x040fe20000410000 */
[-C--:B------:R-:W-:Y:S01]  /*4650*/  FMUL.FTZ R205, R161, R212.reuse ;  /* 0x000000d4a1cd7220 */ /* 0x080fe20000410000 */
[----:B------:R-:W-:Y:S01]  /*4660*/  FFMA.FTZ R203, R163, R212, R220 ;  /* 0x000000d4a3cb7223 */ /* 0x000fe200000100dc */
[-C--:B------:R-:W-:Y:S01]  /*4670*/  FMUL.FTZ R47, R161, R216.reuse ;  /* 0x000000d8a12f7220 */ /* 0x080fe20000410000 */
[C---:B------:R-:W-:Y:S01]  /*4680*/  FFMA.FTZ R216, R163.reuse, R216, R45 ;  /* 0x000000d8a3d87223 */ /* 0x040fe2000001002d */
[----:B------:R-:W-:Y:S01]  /*4690*/  FFMA.FTZ R205, R163, R214, -R205 ;  /* 0x000000d6a3cd7223 */ /* 0x000fe200000108cd */
[-C--:B0-----:R-:W-:Y:S01]  /*46a0*/  FMUL.FTZ R212, R135, R210.reuse ;  /* 0x000000d287d47220 */ /* 0x081fe20000410000 */
[----:B------:R-:W-:Y:S01]  /*46b0*/  FMUL.FTZ R210, R201, R210 ;  /* 0x000000d2c9d27220 */ /* 0x000fe20000410000 */
[----:B------:R-:W-:Y:S01]  /*46c0*/  FFMA.FTZ R218, R163, R218, -R47 ;  /* 0x000000daa3da7223 */ /* 0x000fe2000001082f */
[----:B------:R0:W4:Y:S01]  /*46d0*/  SHFL.DOWN PT, R213, R203, 0x1, 0x1f ;  /* 0x08201f00cbd57f89 */ /* 0x00012200000e0000 */
[-C--:B-1----:R-:W-:Y:S01]  /*46e0*/  FMUL.FTZ R45, R135, R46.reuse ;  /* 0x0000002e872d7220 */ /* 0x082fe20000410000 */
[----:B------:R-:W-:Y:S01]  /*46f0*/  FMUL.FTZ R46, R201, R46 ;  /* 0x0000002ec92e7220 */ /* 0x000fe20000410000 */
[----:B------:R-:W-:Y:S01]  /*4700*/  FADD.FTZ R207, R159, R218 ;  /* 0x000000da9fcf7221 */ /* 0x000fe20000010000 */
        /* <DEDUP_REMOVED lines=11> */
[----:B-----5:R0:W2:Y:S01]  /*47c0*/  SHFL.IDX PT, R210, R126, RZ, 0x1f ;  /* 0x00001fff7ed27589 */ /* 0x0200a200000e0000 */
[----:B------:R-:W-:-:S03]  /*47d0*/  MOV R45, RZ ;  /* 0x000000ff002d7202 */ /* 0x000fc60000000f00 */
[----:B------:R0:W3:Y:S04]  /*47e0*/  SHFL.IDX PT, R211, R127, RZ, 0x1f ;  /* 0x00001fff7fd37589 */ /* 0x0000e800000e0000 */
        /* <DEDUP_REMOVED lines=17> */
.L_x_16940:
[----:B------:R-:W-:Y:S05]  /*4900*/  BSYNC.RECONVERGENT B0 ;  /* 0x0000000000007941 */ /* 0x000fea0003800200 */
.L_x_16939:
        /* <DEDUP_REMOVED lines=17> */
.L_x_16942:
[----:B------:R-:W-:Y:S05]  /*4a20*/  BSYNC.RECONVERGENT B0 ;  /* 0x0000000000007941 */ /* 0x000fea0003800200 */
.L_x_16941:
        /* <DEDUP_REMOVED lines=16> */
.L_x_16944:
[----:B------:R-:W-:Y:S05]  /*4b30*/  BSYNC.RECONVERGENT B0 ;  /* 0x0000000000007941 */ /* 0x000fea0003800200 */
.L_x_16943:
        /* <DEDUP_REMOVED lines=16> */
.L_x_16946:
[----:B------:R-:W-:Y:S05]  /*4c40*/  BSYNC.RECONVERGENT B0 ;  /* 0x0000000000007941 */ /* 0x000fea0003800200 */
.L_x_16945:
        /* <DEDUP_REMOVED lines=16> */
.L_x_16948:
[----:B------:R-:W-:Y:S05]  /*4d50*/  BSYNC.RECONVERGENT B0 ;  /* 0x0000000000007941 */ /* 0x000fea0003800200 */
.L_x_16947:
[----:B------:R-:W-:Y:S01]  /*4d60*/  SHFL.DOWN PT, R217, R203, 0x1, 0x1f ;  /* 0x08201f00cbd97f89 */ /* 0x000fe200000e0000 */
[C---:B------:R-:W-:Y:S01]  /*4d70*/  ISETP.NE.AND P2, PT, R102.reuse, RZ, PT ;  /* 0x000000ff6600720c */ /* 0x040fe20003f45270 */
[-C--:B------:R-:W-:Y:S01]  /*4d80*/  FMUL.FTZ R134, R135, R211.reuse ;  /* 0x000000d387867220 */ /* 0x080fe20000410000 */
[C---:B------:R-:W-:Y:S01]  /*4d90*/  FMUL.FTZ R214, R201.reuse, R211 ;  /* 0x000000d3c9d67220 */ /* 0x040fe20000410000 */
[----:B0-----:R-:W0:Y:S01]  /*4da0*/  SHFL.IDX PT, R215, R47, RZ, 0x1f ;  /* 0x00001fff2fd77589 */ /* 0x001e2200000e0000 */
[----:B------:R-:W-:Y:S01]  /*4db0*/  ISETP.NE.AND P1, PT, R102, 0x1f, PT ;  /* 0x0000001f6600780c */ /* 0x000fe20003f25270 */
[-C--:B-1----:R-:W-:Y:S01]  /*4dc0*/  FFMA.FTZ R212, R201, R210.reuse, -R134 ;  /* 0x000000d2c9d47223 */ /* 0x082fe20000010886 */
[----:B------:R-:W-:Y:S01]  /*4dd0*/  FFMA.FTZ R127, R135, R210, R214 ;  /* 0x000000d2877f7223 */ /* 0x000fe200000100d6 */
[----:B------:R-:W1:Y:S01]  /*4de0*/  SHFL.DOWN PT, R219, R205, 0x1, 0x1f ;  /* 0x08201f00cddb7f89 */ /* 0x000e6200000e0000 */
[----:B------:R-:W-:Y:S01]  /*4df0*/  IMAD.WIDE.U32 R134, R60, UR4, R122 ;  /* 0x000000043c867c25 */ /* 0x000fe2000f8e007a */
[----:B------:R-:W-:Y:S01]  /*4e00*/  ISETP.NE.AND P3, PT, R102, RZ, PT ;  /* 0x000000ff6600720c */ /* 0x000fe20003f65270 */
[----:B------:R-:W-:Y:S01]  /*4e10*/  BSSY.RECONVERGENT B0, `(.L_x_16949) ;  /* 0x0000105000007945 */ /* 0x000fe20003800200 */
[----:B------:R-:W5:Y:S02]  /*4e20*/  SHFL.IDX PT, R213, R46, RZ, 0x1f ;  /* 0x00001fff2ed57589 */ /* 0x000f6400000e0000 */
[----:B------:R-:W-:Y:S01]  /*4e30*/  @P2 FADD.FTZ R211, R126, R127 ;  /* 0x0000007f7ed32221 */ /* 0x000fe20000010000 */
[----:B------:R-:W-:Y:S01]  /*4e40*/  @P2 FADD.FTZ R210, R199, R212 ;  /* 0x000000d4c7d22221 */ /* 0x000fe20000010000 */
[----:B------:R-:W5:Y:S01]  /*4e50*/  SHFL.DOWN PT, R218, R207, 0x1, 0x1f ;  /* 0x08201f00cfda7f89 */ /* 0x000f6200000e0000 */
[----:B------:R-:W-:Y:S01]  /*4e60*/  IMAD R127, R61, UR4, R135 ;  /* 0x000000043d7f7c24 */ /* 0x000fe2000f8e0287 */
[C---:B------:R-:W-:Y:S01]  /*4e70*/  LEA R126, P2, R134.reuse, R106, 0x2 ;  /* 0x0000006a867e7211 */ /* 0x040fe200078410ff */
[CC--:B------:R-:W-:Y:S01]  /*4e80*/  FMUL.FTZ R135, R131.reuse, R211.reuse ;  /* 0x000000d383877220 */ /* 0x0c0fe20000410000 */
[----:B------:R-:W5:Y:S01]  /*4e90*/  SHFL.DOWN PT, R216, R208, 0x1, 0x1f ;  /* 0x08201f00d0d87f89 */ /* 0x000f6200000e0000 */
[----:B------:R-:W-:Y:S01]  /*4ea0*/  FMUL.FTZ R212, R131, R210 ;  /* 0x000000d283d47220 */ /* 0x000fe20000410000 */
[----:B------:R-:W-:Y:S01]  /*4eb0*/  LEA.HI.X R127, R134, R104, R127, 0x2, P2 ;  /* 0x00000068867f7211 */ /* 0x000fe200010f147f */
[C---:B------:R-:W-:Y:S01]  /*4ec0*/  FFMA.FTZ R135, R130.reuse, R210, -R135 ;  /* 0x000000d282877223 */ /* 0x040fe20000010887 */
[----:B--234-:R-:W2:Y:S01]  /*4ed0*/  SHFL.IDX PT, R205, R205, RZ, 0x1f ;  /* 0x00001fffcdcd7589 */ /* 0x01cea200000e0000 */
[----:B------:R-:W-:Y:S01]  /*4ee0*/  FFMA.FTZ R211, R130, R211, R212 ;  /* 0x000000d382d37223 */ /* 0x000fe200000100d4 */
[----:B0-----:R-:W-:-:S02]  /*4ef0*/  @P1 FMUL.FTZ R134, R217, R215 ;  /* 0x000000d7d9861220 */ /* 0x001fc40000410000 */
[----:B------:R-:W0:Y:S01]  /*4f00*/  SHFL.IDX PT, R203, R203, RZ, 0x1f ;  /* 0x00001fffcbcb7589 */ /* 0x000e2200000e0000 */
[----:B-1----:R-:W-:-:S03]  /*4f10*/  @P1 FMUL.FTZ R130, R219, R215 ;  /* 0x000000d7db821220 */ /* 0x002fc60000410000 */
[----:B------:R-:W1:Y:S01]  /*4f20*/  SHFL.IDX PT, R208, R208, RZ, 0x1f ;  /* 0x00001fffd0d07589 */ /* 0x000e6200000e0000 */
[-C--:B-----5:R-:W-:Y:S01]  /*4f30*/  @P1 FFMA.FTZ R131, R219, R213.reuse, R134 ;  /* 0x000000d5db831223 */ /* 0x0a0fe20000010086 */
[----:B------:R-:W-:Y:S01]  /*4f40*/  FADD.FTZ R134, R2, R135 ;  /* 0x0000008702867221 */ /* 0x000fe20000010000 */
[----:B------:R-:W-:Y:S01]  /*4f50*/  FADD.FTZ R2, R194, R211 ;  /* 0x000000d3c2027221 */ /* 0x000fe20000010000 */
[----:B------:R-:W-:Y:S01]  /*4f60*/  @P1 FFMA.FTZ R135, R217, R213, -R130 ;  /* 0x000000d5d9871223 */ /* 0x000fe20000010882 */
[----:B------:R-:W-:Y:S01]  /*4f70*/  @P1 FADD.FTZ R215, R218, R131 ;  /* 0x00000083dad71221 */ /* 0x000fe20000010000 */
[C---:B------:R-:W-:Y:S01]  /*4f80*/  FMUL.FTZ R130, R161.reuse, R134 ;  /* 0x00000086a1827220 */ /* 0x040fe20000410000 */
[----:B------:R-:W-:Y:S01]  /*4f90*/  FMUL.FTZ R131, R161, R2 ;  /* 0x00000002a1837220 */ /* 0x000fe20000410000 */
[----:B------:R-:W3:Y:S01]  /*4fa0*/  SHFL.IDX PT, R207, R207, RZ, 0x1f ;  /* 0x00001fffcfcf7589 */ /* 0x000ee200000e0000 */
[----:B------:R-:W-:Y:S01]  /*4fb0*/  @P1 FADD.FTZ R213, R216, R135 ;  /* 0x00000087d8d51221 */ /* 0x000fe20000010000 */
[-C--:B------:R-:W-:Y:S01]  /*4fc0*/  FMUL.FTZ R194, R215, R133.reuse ;  /* 0x00000085d7c27220 */ /* 0x080fe20000410000 */
[C---:B------:R-:W-:Y:S01]  /*4fd0*/  FFMA.FTZ R131, R163.reuse, R134, -R131 ;  /* 0x00000086a3837223 */ /* 0x040fe20000010883 */
[----:B------:R-:W-:Y:S01]  /*4fe0*/  FFMA.FTZ R130, R163, R2, R130 ;  /* 0x00000002a3827223 */ /* 0x000fe20000010082 */
[C---:B------:R-:W-:Y:S01]  /*4ff0*/  FMUL.FTZ R210, R213.reuse, R133 ;  /* 0x00000085d5d27220 */ /* 0x040fe20000410000 */
        /* <DEDUP_REMOVED lines=13> */
[C---:B------:R-:W-:Y:S01]  /*50d0*/  FFMA.FTZ R201, R6.reuse, R189, R132 ;  /* 0x000000bd06c97223 */ /* 0x040fe20000010084 */
[----:B------:R-:W-:Y:S01]  /*50e0*/  FFMA.FTZ R187, R6, R187, R133 ;  /* 0x000000bb06bb7223 */ /* 0x000fe20000010085 */
[----:B------:R-:W-:Y:S01]  /*50f0*/  FFMA.FTZ R133, R169, R131, R186 ;  /* 0x00000083a9857223 */ /* 0x000fe200000100ba */
        /* <DEDUP_REMOVED lines=37> */
[CC--:B------:R-:W-:Y:S01]  /*5350*/  FMUL.FTZ R211, R174.reuse, R171.reuse ;  /* 0x000000abaed37220 */ /* 0x0c0fe20000410000 */
[----:B------:R-:W-:Y:S01]  /*5360*/  FMUL.FTZ R181, R174, R200 ;  /* 0x000000c8aeb57220 */ /* 0x000fe20000410000 */
[----:B------:R-:W-:Y:S01]  /*5370*/  FADD.FTZ R179, R179, R166 ;  /* 0x000000a6b3b37221 */ /* 0x000fe20000010000 */
[----:B------:R-:W-:Y:S01]  /*5380*/  FMUL.FTZ R178, R135, R110 ;  /* 0x0000006e87b27220 */ /* 0x000fe20000410000 */
[C---:B------:R-:W-:Y:S01]  /*5390*/  FFMA.FTZ R211, R172.reuse, R200, R211 ;  /* 0x000000c8acd37223 */ /* 0x040fe200000100d3 */
[----:B------:R-:W-:Y:S01]  /*53a0*/  FFMA.FTZ R168, R172, R171, -R181 ;  /* 0x000000abaca87223 */ /* 0x000fe200000108b5 */
[C---:B------:R-:W-:Y:S01]  /*53b0*/  FMUL.FTZ R181, R165.reuse, R179 ;  /* 0x000000b3a5b57220 */ /* 0x040fe20000410000 */
[----:B------:R-:W-:Y:S01]  /*53c0*/  FMUL.FTZ R172, R165, R167 ;  /* 0x000000a7a5ac7220 */ /* 0x000fe20000410000 */
[C---:B------:R-:W-:Y:S01]  /*53d0*/  FFMA.FTZ R166, R10.reuse, R197, R211 ;  /* 0x000000c50aa67223 */ /* 0x040fe200000100d3 */
[----:B------:R-:W-:Y:S01]  /*53e0*/  FFMA.FTZ R195, R10, R195, R168 ;  /* 0x000000c30ac37223 */ /* 0x000fe200000100a8 */
        /* <DEDUP_REMOVED lines=14> */
[----:B--2---:R-:W-:Y:S01]  /*54d0*/  FMUL.FTZ R162, R205, R47 ;  /* 0x0000002fcda27220 */ /* 0x004fe20000410000 */
[----:B------:R-:W-:Y:S01]  /*54e0*/  FMUL.FTZ R211, R131, R112 ;  /* 0x0000007083d37220 */ /* 0x000fe20000410000 */
[----:B------:R-:W-:Y:S01]  /*54f0*/  FADD.FTZ R160, R173, R164 ;  /* 0x000000a4ada07221 */ /* 0x000fe20000010000 */
[----:B------:R-:W-:Y:S01]  /*5500*/  FADD.FTZ R170, R170, R175 ;  /* 0x000000afaaaa7221 */ /* 0x000fe20000010000 */
[----:B0-----:R-:W-:Y:S01]  /*5510*/  FFMA.FTZ R173, R203, R46, -R162 ;  /* 0x0000002ecbad7223 */ /* 0x001fe200000108a2 */
[----:B------:R-:W-:Y:S01]  /*5520*/  FMUL.FTZ R162, R205, R44 ;  /* 0x0000002ccda27220 */ /* 0x000fe20000410000 */
[C---:B------:R-:W-:Y:S01]  /*5530*/  FMUL.FTZ R168, R161.reuse, R160 ;  /* 0x000000a0a1a87220 */ /* 0x040fe20000410000 */
[----:B------:R-:W-:Y:S01]  /*5540*/  FMUL.FTZ R161, R161, R170 ;  /* 0x000000aaa1a17220 */ /* 0x000fe20000410000 */
[C---:B------:R-:W-:Y:S01]  /*5550*/  FMUL.FTZ R164, R205.reuse, R46 ;  /* 0x0000002ecda47220 */ /* 0x040fe20000410000 */
[-C--:B------:R-:W-:Y:S01]  /*5560*/  FMUL.FTZ R46, R205, R45.reuse ;  /* 0x0000002dcd2e7220 */ /* 0x080fe20000410000 */
[----:B------:R-:W-:Y:S01]  /*5570*/  FFMA.FTZ R45, R203, R45, R162 ;  /* 0x0000002dcb2d7223 */ /* 0x000fe200000100a2 */
[C---:B------:R-:W-:Y:S01]  /*5580*/  FFMA.FTZ R172, R163.reuse, R160, -R161 ;  /* 0x000000a0a3ac7223 */ /* 0x040fe200000108a1 */
[----:B------:R-:W-:Y:S01]  /*5590*/  FFMA.FTZ R168, R163, R170, R168 ;  /* 0x000000aaa3a87223 */ /* 0x000fe200000100a8 */
[C---:B------:R-:W-:Y:S01]  /*55a0*/  FFMA.FTZ R164, R203.reuse, R47, R164 ;  /* 0x0000002fcba47223 */ /* 0x040fe200000100a4 */
[----:B------:R-:W-:Y:S01]  /*55b0*/  FFMA.FTZ R44, R203, R44, -R46 ;  /* 0x0000002ccb2c7223 */ /* 0x000fe2000001082e */
[----:B------:R-:W-:Y:S01]  /*55c0*/  FADD.FTZ R162, R159, R172 ;  /* 0x000000ac9fa27221 */ /* 0x000fe20000010000 */
[----:B------:R-:W-:Y:S01]  /*55d0*/  P2R R46, PR, RZ, 0x8 ;  /* 0x00000008ff2e7803 */ /* 0x000fe20000000000 */
[----:B------:R-:W-:Y:S01]  /*55e0*/  FADD.FTZ R157, R157, R168 ;  /* 0x000000a89d9d7221 */ /* 0x000fe20000010000 */
[----:B-1----:R-:W-:Y:S01]  /*55f0*/  FADD.FTZ R46, R208, R173 ;  /* 0x000000add02e7221 */ /* 0x002fe20000010000 */
[----:B------:R-:W-:Y:S01]  /*5600*/  FFMA.FTZ R159, -R145, R29, R2 ;  /* 0x0000001d919f7223 */ /* 0x000fe20000010102 */
[-C--:B------:R-:W-:Y:S01]  /*5610*/  FMUL.FTZ R172, R162, R65.reuse ;  /* 0x00000041a2ac7220 */ /* 0x080fe20000410000 */
[----:B---3--:R-:W-:Y:S01]  /*5620*/  FADD.FTZ R47, R207, R164 ;  /* 0x000000a4cf2f7221 */ /* 0x008fe20000010000 */
[C---:B------:R-:W-:Y:S01]  /*5630*/  FFMA.FTZ R175, R0.reuse, -R2, RZ ;  /* 0x8000000200af7223 */ /* 0x040fe200000100ff */
[----:B------:R-:W-:Y:S01]  /*5640*/  FMUL.FTZ R168, R157, R65 ;  /* 0x000000419da87220 */ /* 0x000fe20000410000 */
[----:B------:R-:W-:Y:S01]  /*5650*/  FFMA.FTZ R161, R145, -R28, R134 ;  /* 0x8000001c91a17223 */ /* 0x000fe20000010086 */
[----:B------:R-:W-:Y:S01]  /*5660*/  FMUL.FTZ R164, R159, R172 ;  /* 0x000000ac9fa47220 */ /* 0x000fe20000410000 */
[----:B------:R0:W-:Y:S01]  /*5670*/  @!P3 STS.128 [UR6+0x25d0], R44 ;  /* 0x0025d02cff00b988 */ /* 0x0001e20008000c06 */
[----:B------:R-:W-:Y:S01]  /*5680*/  FFMA.FTZ R173, R0, R134, RZ ;  /* 0x0000008600ad7223 */ /* 0x000fe200000100ff */
[----:B------:R-:W-:Y:S01]  /*5690*/  FFMA.FTZ R2, R114, -R190, R175 ;  /* 0x800000be72027223 */ /* 0x000fe200000100af */
[----:B------:R-:W-:Y:S01]  /*56a0*/  FFMA.FTZ R190, -R147, R31, R190 ;  /* 0x0000001f93be7223 */ /* 0x000fe200000101be */
[-C--:B------:R-:W-:Y:S01]  /*56b0*/  FMUL.FTZ R163, R159, R168.reuse ;  /* 0x000000a89fa37220 */ /* 0x080fe20000410000 */
[-C--:B------:R-:W-:Y:S01]  /*56c0*/  FMUL.FTZ R174, R4, R168.reuse ;  /* 0x000000a804ae7220 */ /* 0x080fe20000410000 */
[----:B------:R-:W-:Y:S01]  /*56d0*/  FFMA.FTZ R164, R161, R168, R164 ;  /* 0x000000a8a1a47223 */ /* 0x000fe200000100a4 */
[----:B------:R-:W-:Y:S01]  /*56e0*/  FMUL.FTZ R168, R170, R66 ;  /* 0x00000042aaa87220 */ /* 0x000fe20000410000 */
[----:B------:R-:W-:Y:S01]  /*56f0*/  FFMA.FTZ R173, R114, R199, R173 ;  /* 0x000000c772ad7223 */ /* 0x000fe200000100ad */
[----:B------:R-:W-:Y:S01]  /*5700*/  FMUL.FTZ R181, R4, R172 ;  /* 0x000000ac04b57220 */ /* 0x000fe20000410000 */
[----:B------:R-:W-:Y:S01]  /*5710*/  FFMA.FTZ R199, R147, -R30, R199 ;  /* 0x8000001e93c77223 */ /* 0x000fe200000100c7 */
[----:B------:R-:W-:Y:S01]  /*5720*/  FFMA.FTZ R175, R128, -R201, R2 ;  /* 0x800000c980af7223 */ /* 0x000fe20000010002 */
[----:B------:R-:W-:Y:S01]  /*5730*/  FFMA.FTZ R201, -R148, R33, R201 ;  /* 0x0000002194c97223 */ /* 0x000fe200000101c9 */
[-C--:B------:R-:W-:Y:S01]  /*5740*/  FMUL.FTZ R134, R177, R3.reuse ;  /* 0x00000003b1867220 */ /* 0x080fe20000410000 */
[----:B0-----:R-:W-:Y:S01]  /*5750*/  FMUL.FTZ R44, R160, R66 ;  /* 0x00000042a02c7220 */ /* 0x001fe20000410000 */
[----:B------:R-:W-:Y:S01]  /*5760*/  FMUL.FTZ R2, R165, R3 ;  /* 0x00000003a5027220 */ /* 0x000fe20000410000 */
[----:B------:R-:W-:Y:S01]  /*5770*/  FMUL.FTZ R197, R5, R168 ;  /* 0x000000a805c57220 */ /* 0x000fe20000410000 */
[----:B------:R0:W-:Y:S01]  /*5780*/  STS [R87+0x840], R174 ;  /* 0x000840ae57007388 */ /* 0x0001e20000000800 */
[----:B------:R-:W-:Y:S01]  /*5790*/  FMUL.FTZ R46, R190, R44 ;  /* 0x0000002cbe2e7220 */ /* 0x000fe20000410000 */
[----:B------:R-:W-:Y:S01]  /*57a0*/  FFMA.FTZ R173, R128, R187, R173 ;  /* 0x000000bb80ad7223 */ /* 0x000fe200000100ad */
[----:B------:R-:W-:Y:S01]  /*57b0*/  FFMA.FTZ R187, R148, -R32, R187 ;  /* 0x8000002094bb7223 */ /* 0x000fe200000100bb */
[----:B------:R1:W-:Y:S01]  /*57c0*/  STS [R86+0x4], R181 ;  /* 0x000004b556007388 */ /* 0x0003e20000000800 */
[----:B------:R-:W-:Y:S01]  /*57d0*/  FFMA.FTZ R45, R199, R168, R46 ;  /* 0x000000a8c72d7223 */ /* 0x000fe2000001002e */
[----:B------:R-:W-:Y:S01]  /*57e0*/  FMUL.FTZ R46, R201, R134 ;  /* 0x00000086c92e7220 */ /* 0x000fe20000410000 */
[----:B------:R-:W-:Y:S01]  /*57f0*/  FMUL.FTZ R168, R190, R168 ;  /* 0x000000a8bea87220 */ /* 0x000fe20000410000 */
[----:B------:R2:W-:Y:S01]  /*5800*/  STS [R86+0x8], R197 ;  /* 0x000008c556007388 */ /* 0x0005e20000000800 */
[----:B------:R-:W-:Y:S01]  /*5810*/  FMUL.FTZ R47, R5, R44 ;  /* 0x0000002c052f7220 */ /* 0x000fe20000410000 */
[----:B------:R-:W-:Y:S01]  /*5820*/  FFMA.FTZ R46, R187, R2, R46 ;  /* 0x00000002bb2e7223 */ /* 0x000fe2000001002e */
[----:B------:R-:W-:Y:S01]  /*5830*/  FFMA.FTZ R168, R199, R44, -R168 ;  /* 0x0000002cc7a87223 */ /* 0x000fe200000108a8 */
[----:B------:R-:W-:Y:S01]  /*5840*/  FFMA.FTZ R44, R136, R189, R173 ;  /* 0x000000bd882c7223 */ /* 0x000fe200000100ad */
[----:B0-----:R-:W-:Y:S01]  /*5850*/  FMUL.FTZ R174, R132, R113 ;  /* 0x0000007184ae7220 */ /* 0x001fe20000410000 */
[----:B-1----:R-:W-:Y:S01]  /*5860*/  FMUL.FTZ R181, R201, R2 ;  /* 0x00000002c9b57220 */ /* 0x002fe20000410000 */
[----:B------:R0:W-:Y:S01]  /*5870*/  STS [R86+0xc], R47 ;  /* 0x00000c2f56007388 */ /* 0x0001e20000000800 */
[----:B------:R-:W-:Y:S01]  /*5880*/  FFMA.FTZ R173, R137, R191, R44 ;  /* 0x000000bf89ad7223 */ /* 0x000fe2000001002c */
[----:B------:R-:W-:Y:S01]  /*5890*/  FFMA.FTZ R191, R152, -R36, R191 ;  /* 0x8000002498bf7223 */ /* 0x000fe200000100bf */
[C---:B--2---:R-:W-:Y:S01]  /*58a0*/  FMUL.FTZ R197, R6.reuse, R2 ;  /* 0x0000000206c57220 */ /* 0x044fe20000410000 */
[-C--:B------:R-:W-:Y:S01]  /*58b0*/  FFMA.FTZ R2, R187, R134.reuse, -R181 ;  /* 0x00000086bb027223 */ /* 0x080fe200000108b5 */
[----:B------:R-:W-:Y:S01]  /*58c0*/  FMUL.FTZ R181, R6, R134 ;  /* 0x0000008606b57220 */ /* 0x000fe20000410000 */
[----:B------:R-:W-:Y:S01]  /*58d0*/  FFMA.FTZ R134, R136, -R196, R175 ;  /* 0x800000c488867223 */ /* 0x000fe200000100af */
[----:B------:R-:W-:Y:S01]  /*58e0*/  FFMA.FTZ R163, R161, R172, -R163 ;  /* 0x000000aca1a37223 */ /* 0x000fe200000108a3 */
[----:B------:R-:W-:Y:S01]  /*58f0*/  FMUL.FTZ R172, R167, R64 ;  /* 0x00000040a7ac7220 */ /* 0x000fe20000410000 */
[----:B------:R1:W-:Y:S01]  /*5900*/  STS [R86+0x10], R197 ;  /* 0x000010c556007388 */ /* 0x0003e20000000800 */
[----:B------:R-:W-:Y:S01]  /*5910*/  FFMA.FTZ R205, R137, -R193, R134 ;  /* 0x800000c189cd7223 */ /* 0x000fe20000010086 */
[----:B------:R-:W-:Y:S01]  /*5920*/  FFMA.FTZ R193, -R152, R37, R193 ;  /* 0x0000002598c17223 */ /* 0x000fe200000101c1 */
[----:B------:R-:W-:Y:S01]  /*5930*/  FMUL.FTZ R134, R180, R113 ;  /* 0x00000071b4867220 */ /* 0x000fe20000410000 */
[----:B------:R2:W-:Y:S01]  /*5940*/  STS [R86+0x14], R181 ;  /* 0x000014b556007388 */ /* 0x0005e20000000800 */
[----:B------:R-:W-:Y:S01]  /*5950*/  FMUL.FTZ R203, R7, R172 ;  /* 0x000000ac07cb7220 */ /* 0x000fe20000410000 */
[C---:B------:R-:W-:Y:S01]  /*5960*/  FMUL.FTZ R176, R193.reuse, R174 ;  /* 0x000000aec1b07220 */ /* 0x040fe20000410000 */
[----:B0-----:R-:W-:Y:S01]  /*5970*/  FMUL.FTZ R47, R193, R134 ;  /* 0x00000086c12f7220 */ /* 0x001fe20000410000 */
[----:B------:R-:W-:Y:S01]  /*5980*/  FMUL.FTZ R44, R179, R64 ;  /* 0x00000040b32c7220 */ /* 0x000fe20000410000 */
[----:B------:R-:W-:Y:S01]  /*5990*/  FMUL.FTZ R207, R9, R178 ;  /* 0x000000b209cf7220 */ /* 0x000fe20000410000 */
[-C--:B-1----:R-:W-:Y:S01]  /*59a0*/  FMUL.FTZ R197, R8, R134.reuse ;  /* 0x0000008608c57220 */ /* 0x082fe20000410000 */
[C---:B------:R-:W-:Y:S01]  /*59b0*/  FFMA.FTZ R176, R191.reuse, R134, R176 ;  /* 0x00000086bfb07223 */ /* 0x040fe200000100b0 */
[C---:B------:R-:W-:Y:S01]  /*59c0*/  FFMA.FTZ R134, R138.reuse, R171, R173 ;  /* 0x000000ab8a867223 */ /* 0x040fe200000100ad */
[----:B------:R0:W-:Y:S01]  /*59d0*/  STS [R86+0x18], R203 ;  /* 0x000018cb56007388 */ /* 0x0001e20000000800 */
[----:B--2---:R-:W-:Y:S01]  /*59e0*/  FFMA.FTZ R181, R191, R174, -R47 ;  /* 0x000000aebfb57223 */ /* 0x004fe2000001082f */
[----:B------:R-:W-:Y:S01]  /*59f0*/  FFMA.FTZ R47, R138, -R200, R205 ;  /* 0x800000c88a2f7223 */ /* 0x000fe200000100cd */
[----:B------:R-:W-:Y:S01]  /*5a00*/  FMUL.FTZ R205, R185, R115 ;  /* 0x00000073b9cd7220 */ /* 0x000fe20000410000 */
[----:B------:R1:W-:Y:S01]  /*5a10*/  STS [R86+0x20], R197 ;  /* 0x000020c556007388 */ /* 0x0003e20000000800 */
[C---:B------:R-:W-:Y:S01]  /*5a20*/  FFMA.FTZ R173, R139.reuse, R195, R134 ;  /* 0x000000c38bad7223 */ /* 0x040fe20000010086 */
[----:B------:R-:W-:Y:S01]  /*5a30*/  FFMA.FTZ R47, R139, -R166, R47 ;  /* 0x800000a68b2f7223 */ /* 0x000fe2000001002f */
[C---:B------:R-:W-:Y:S01]  /*5a40*/  FFMA.FTZ R166, -R154.reuse, R41, R166 ;  /* 0x000000299aa67223 */ /* 0x040fe200000101a6 */
[----:B------:R-:W-:Y:S01]  /*5a50*/  FMUL.FTZ R175, R7, R44 ;  /* 0x0000002c07af7220 */ /* 0x000fe20000410000 */
[----:B------:R-:W-:Y:S01]  /*5a60*/  FFMA.FTZ R195, R154, -R40, R195 ;  /* 0x800000289ac37223 */ /* 0x000fe200000100c3 */
[----:B0-----:R-:W-:Y:S01]  /*5a70*/  FMUL.FTZ R203, R8, R174 ;  /* 0x000000ae08cb7220 */ /* 0x001fe20000410000 */
[----:B------:R-:W-:Y:S01]  /*5a80*/  FMUL.FTZ R134, R166, R205 ;  /* 0x000000cda6867220 */ /* 0x000fe20000410000 */
[----:B------:R-:W-:Y:S01]  /*5a90*/  FMUL.FTZ R174, R183, R110 ;  /* 0x0000006eb7ae7220 */ /* 0x000fe20000410000 */
[----:B------:R-:W-:Y:S01]  /*5aa0*/  FMUL.FTZ R213, R130, R112 ;  /* 0x0000007082d57220 */ /* 0x000fe20000410000 */
[----:B-1----:R-:W-:Y:S01]  /*5ab0*/  FMUL.FTZ R197, R133, R115 ;  /* 0x0000007385c57220 */ /* 0x002fe20000410000 */
[----:B------:R0:W-:Y:S01]  /*5ac0*/  STS [R86+0x24], R203 ;  /* 0x000024cb56007388 */ /* 0x0001e20000000800 */
[----:B------:R-:W-:Y:S01]  /*5ad0*/  FFMA.FTZ R196, -R149, R35, R196 ;  /* 0x0000002395c47223 */ /* 0x000fe200000101c4 */
[----:B------:R-:W-:Y:S01]  /*5ae0*/  FMUL.FTZ R215, R11, R213 ;  /* 0x000000d50bd77220 */ /* 0x000fe20000410000 */
[-C--:B------:R-:W-:Y:S01]  /*5af0*/  FMUL.FTZ R184, R166, R197.reuse ;  /* 0x000000c5a6b87220 */ /* 0x080fe20000410000 */
[-C--:B------:R-:W-:Y:S01]  /*5b00*/  FFMA.FTZ R182, R195, R197.reuse, R134 ;  /* 0x000000c5c3b67223 */ /* 0x080fe20000010086 */
[----:B------:R1:W-:Y:S01]  /*5b10*/  STS [R86+0x1c], R175 ;  /* 0x00001caf56007388 */ /* 0x0003e20000000800 */
[----:B------:R-:W-:Y:S01]  /*5b20*/  FFMA.FTZ R189, R149, -R34, R189 ;  /* 0x8000002295bd7223 */ /* 0x000fe200000100bd */
[----:B------:R-:W-:Y:S01]  /*5b30*/  FMUL.FTZ R134, R196, R44 ;  /* 0x0000002cc4867220 */ /* 0x000fe20000410000 */
[----:B------:R-:W-:Y:S01]  /*5b40*/  FADD.FTZ R164, RZ, R164 ;  /* 0x000000a4ffa47221 */ /* 0x000fe20000010000 */
[----:B------:R2:W-:Y:S01]  /*5b50*/  STS [R86+0x28], R207 ;  /* 0x000028cf56007388 */ /* 0x0005e20000000800 */
[C---:B0-----:R-:W-:Y:S01]  /*5b60*/  FMUL.FTZ R203, R10.reuse, R197 ;  /* 0x000000c50acb7220 */ /* 0x041fe20000410000 */
[-C--:B------:R-:W-:Y:S01]  /*5b70*/  FFMA.FTZ R197, R195, R205.reuse, -R184 ;  /* 0x000000cdc3c57223 */ /* 0x080fe200000108b8 */
[----:B------:R-:W-:Y:S01]  /*5b80*/  FMUL.FTZ R205, R10, R205 ;  /* 0x000000cd0acd7220 */ /* 0x000fe20000410000 */
[----:B------:R-:W-:Y:S01]  /*5b90*/  STS [R86+0x3c], R215 ;  /* 0x00003cd756007388 */ /* 0x000fe20000000800 */
[----:B------:R-:W-:Y:S01]  /*5ba0*/  FFMA.FTZ R134, R189, R172, R134 ;  /* 0x000000acbd867223 */ /* 0x000fe20000010086 */
[----:B-1----:R-:W-:Y:S01]  /*5bb0*/  FMUL.FTZ R175, R9, R174 ;  /* 0x000000ae09af7220 */ /* 0x002fe20000410000 */
[----:B------:R-:W-:Y:S01]  /*5bc0*/  FADD.FTZ R163, RZ, R163 ;  /* 0x000000a3ffa37221 */ /* 0x000fe20000010000 */
[----:B------:R-:W-:Y:S01]  /*5bd0*/  STS [R86+0x30], R203 ;  /* 0x000030cb56007388 */ /* 0x000fe20000000800 */
[----:B------:R-:W-:Y:S01]  /*5be0*/  FMUL.FTZ R172, R196, R172 ;  /* 0x000000acc4ac7220 */ /* 0x000fe20000410000 */
[----:B--2---:R-:W-:Y:S01]  /*5bf0*/  FMUL.FTZ R207, R11, R211 ;  /* 0x000000d30bcf7220 */ /* 0x004fe20000410000 */
[----:B------:R-:W-:Y:S01]  /*5c00*/  FFMA.FTZ R200, -R153, R39, R200 ;  /* 0x0000002799c87223 */ /* 0x000fe200000101c8 */
[----:B------:R0:W-:Y:S01]  /*5c10*/  STS [R86+0x2c], R175 ;  /* 0x00002caf56007388 */ /* 0x0001e20000000800 */
[----:B------:R-:W-:Y:S01]  /*5c20*/  FADD.FTZ R45, R164, R45 ;  /* 0x0000002da42d7221 */ /* 0x000fe20000010000 */
[----:B------:R-:W-:Y:S01]  /*5c30*/  FADD.FTZ R163, R163, R168 ;  /* 0x000000a8a3a37221 */ /* 0x000fe20000010000 */
[----:B------:R-:W-:Y:S01]  /*5c40*/  FFMA.FTZ R171, R153, -R38, R171 ;  /* 0x8000002699ab7223 */ /* 0x000fe200000100ab */
[----:B------:R1:W-:Y:S01]  /*5c50*/  STS [R86+0x34], R205 ;  /* 0x000034cd56007388 */ /* 0x0003e20000000800 */
[C---:B------:R-:W-:Y:S01]  /*5c60*/  FMUL.FTZ R164, R200.reuse, R174 ;  /* 0x000000aec8a47220 */ /* 0x040fe20000410000 */
[----:B------:R-:W-:Y:S01]  /*5c70*/  FADD.FTZ R45, R45, R46 ;  /* 0x0000002e2d2d7221 */ /* 0x000fe20000010000 */
[----:B------:R-:W-:Y:S01]  /*5c80*/  FADD.FTZ R2, R163, R2 ;  /* 0x00000002a3027221 */ /* 0x000fe20000010000 */
[----:B------:R1:W-:Y:S01]  /*5c90*/  STS [R86+0x38], R207 ;  /* 0x000038cf56007388 */ /* 0x0003e20000000800 */
[----:B------:R-:W-:Y:S01]  /*5ca0*/  FFMA.FTZ R164, R171, R178, R164 ;  /* 0x000000b2aba47223 */ /* 0x000fe200000100a4 */
[----:B0-----:R-:W-:Y:S01]  /*5cb0*/  FFMA.FTZ R175, R189, R44, -R172 ;  /* 0x0000002cbdaf7223 */ /* 0x001fe200000108ac */
[----:B------:R-:W-:Y:S01]  /*5cc0*/  LEA R172, R141, -R158, 0x1 ;  /* 0x8000009e8dac7211 */ /* 0x000fe200078e08ff */
[----:B------:R-:W-:Y:S01]  /*5cd0*/  BAR.SYNC.DEFER_BLOCKING 0x0 ;  /* 0x0000000000007b1d */ /* 0x000fe20000010000 */
[----:B------:R-:W-:Y:S01]  /*5ce0*/  FMUL.FTZ R178, R200, R178 ;  /* 0x000000b2c8b27220 */ /* 0x000fe20000410000 */
[----:B------:R-:W-:Y:S01]  /*5cf0*/  FADD.FTZ R45, R45, R134 ;  /* 0x000000862d2d7221 */ /* 0x000fe20000010000 */
[----:B------:R-:W-:Y:S01]  /*5d00*/  ISETP.GE.AND P1, PT, R172, 0x1, PT ;  /* 0x00000001ac00780c */ /* 0x000fe20003f26270 */
[----:B------:R-:W-:Y:S01]  /*5d10*/  FADD.FTZ R2, R2, R175 ;  /* 0x000000af02027221 */ /* 0x000fe20000010000 */
[----:B------:R-:W-:Y:S01]  /*5d20*/  FFMA.FTZ R163, R171, R174, -R178 ;  /* 0x000000aeaba37223 */ /* 0x000fe200000108b2 */
[----:B------:R-:W-:Y:S01]  /*5d30*/  FADD.FTZ R45, R45, R176 ;  /* 0x000000b02d2d7221 */ /* 0x000fe20000010000 */
[C---:B------:R-:W-:Y:S01]  /*5d40*/  FFMA.FTZ R168, -R155.reuse, R43, R204 ;  /* 0x0000002b9ba87223 */ /* 0x040fe200000101cc */
[----:B------:R-:W-:Y:S01]  /*5d50*/  FADD.FTZ R2, R2, R181 ;  /* 0x000000b502027221 */ /* 0x000fe20000010000 */
[----:B------:R-:W-:Y:S01]  /*5d60*/  FFMA.FTZ R134, R155, -R42, R169 ;  /* 0x8000002a9b867223 */ /* 0x000fe200000100a9 */
[----:B------:R-:W-:Y:S01]  /*5d70*/  FADD.FTZ R45, R45, R164 ;  /* 0x000000a42d2d7221 */ /* 0x000fe20000010000 */
[C---:B------:R-:W-:Y:S01]  /*5d80*/  FMUL.FTZ R175, R168.reuse, R213 ;  /* 0x000000d5a8af7220 */ /* 0x040fe20000410000 */
[-C--:B------:R-:W-:Y:S01]  /*5d90*/  FMUL.FTZ R46, R168, R211.reuse ;  /* 0x000000d3a82e7220 */ /* 0x080fe20000410000 */
        /* <DEDUP_REMOVED lines=12> */
.L_x_16950:
[----:B------:R-:W-:Y:S05]  /*5e60*/  BSYNC.RECONVERGENT B0 ;  /* 0x0000000000007941 */ /* 0x000fea0003800200 */
.L_x_16949:
[----:B------:R-:W-:Y:S04]  /*5e70*/  BSSY.RECONVERGENT B0, `(.L_x_16951) ;  /* 0x0000003000007945 */ /* 0x000fe80003800200 */
[----:B------:R-:W-:Y:S05]  /*5e80*/  @!P2 BRA `(.L_x_16952) ;  /* 0x000000000004a947 */ /* 0x000fea0003800000 */
[----:B0-----:R3:W-:Y:S02]  /*5e90*/  REDG.E.ADD.F32.FTZ.RN.STRONG.GPU desc[UR16][R126.64+0x80], R217 ;  /* 0x000080d97e0079a6 */ /* 0x0017e4000c12f310 */
.L_x_16952:
[----:B------:R-:W-:Y:S05]  /*5ea0*/  BSYNC.RECONVERGENT B0 ;  /* 0x0000000000007941 */ /* 0x000fea0003800200 */
.L_x_16951:
[----:B--2---:R2:W4:Y:S01]  /*5eb0*/  LDS R163, [R84+0x940] ;  /* 0x0009400054a37984 */ /* 0x0045220000000800 */
[----:B------:R-:W-:Y:S04]  /*5ec0*/  BSSY.RECONVERGENT B0, `(.L_x_16953) ;  /* 0x0000003000007945 */ /* 0x000fe80003800200 */
[----:B------:R-:W-:Y:S05]  /*5ed0*/  @!P3 BRA `(.L_x_16954) ;  /* 0x000000000004b947 */ /* 0x000fea0003800000 */
[----:B----4-:R4:W-:Y:S02]  /*5ee0*/  REDG.E.ADD.F32.FTZ.RN.STRONG.GPU desc[UR16][R126.64+0x100], R163 ;  /* 0x000100a37e0079a6 */ /* 0x0109e4000c12f310 */
.L_x_16954:
[----:B------:R-:W-:Y:S05]  /*5ef0*/  BSYNC.RECONVERGENT B0 ;  /* 0x0000000000007941 */ /* 0x000fea0003800200 */
.L_x_16953:
[----:B----4-:R4:W0:Y:S01]  /*5f00*/  LDS R163, [R83+0x9c0] ;  /* 0x0009c00053a37984 */ /* 0x0108220000000800 */
[----:B------:R-:W-:Y:S04]  /*5f10*/  BSSY.RECONVERGENT B0, `(.L_x_16955) ;  /* 0x0000003000007945 */ /* 0x000fe80003800200 */
[----:B------:R-:W-:Y:S05]  /*5f20*/  @!P4 BRA `(.L_x_16956) ;  /* 0x000000000004c947 */ /* 0x000fea0003800000 */
[----:B0-----:R0:W-:Y:S02]  /*5f30*/  REDG.E.ADD.F32.FTZ.RN.STRONG.GPU desc[UR16][R126.64+0x180], R163 ;  /* 0x000180a37e0079a6 */ /* 0x0011e4000c12f310 */
.L_x_16956:
[----:B------:R-:W-:Y:S05]  /*5f40*/  BSYNC.RECONVERGENT B0 ;  /* 0x0000000000007941 */ /* 0x000fea0003800200 */
.L_x_16955:
        /* <DEDUP_REMOVED lines=10> */
.L_x_16958:
[----:B------:R-:W-:Y:S05]  /*5ff0*/  BSYNC.RECONVERGENT B0 ;  /* 0x0000000000007941 */ /* 0x000fea0003800200 */
.L_x_16957:
[----:B0-----:R0:W0:Y:S01]  /*6000*/  LDS R163, [R81+0xac0] ;  /* 0x000ac00051a37984 */ /* 0x0010220000000800 */
[----:B------:R-:W-:Y:S04]  /*6010*/  BSSY.RECONVERGENT B0, `(.L_x_16959) ;  /* 0x0000003000007945 */ /* 0x000fe80003800200 */
[----:B------:R-:W-:Y:S05]  /*6020*/  @!P1 BRA `(.L_x_16960) ;  /* 0x0000000000049947 */ /* 0x000fea0003800000 */
[----:B0-----:R0:W-:Y:S02]  /*6030*/  REDG.E.ADD.F32.FTZ.RN.STRONG.GPU desc[UR16][R126.64+0x280], R163 ;  /* 0x000280a37e0079a6 */ /* 0x0011e4000c12f310 */
.L_x_16960:
[----:B------:R-:W-:Y:S05]  /*6040*/  BSYNC.RECONVERGENT B0 ;  /* 0x0000000000007941 */ /* 0x000fea0003800200 */
.L_x_16959:
[----:B0-----:R0:W0:Y:S01]  /*6050*/  LDS R163, [R80+0xb40] ;  /* 0x000b400050a37984 */ /* 0x0010220000000800 */
[----:B------:R-:W-:Y:S04]  /*6060*/  BSSY.RECONVERGENT B0, `(.L_x_16961) ;  /* 0x0000003000007945 */ /* 0x000fe80003800200 */
[----:B------:R-:W-:Y:S05]  /*6070*/  @!P2 BRA `(.L_x_16962) ;  /* 0x000000000004a947 */ /* 0x000fea0003800000 */
[----:B0-----:R0:W-:Y:S02]  /*6080*/  REDG.E.ADD.F32.FTZ.RN.STRONG.GPU desc[UR16][R126.64+0x300], R163 ;  /* 0x000300a37e0079a6 */ /* 0x0011e4000c12f310 */
.L_x_16962:
[----:B------:R-:W-:Y:S05]  /*6090*/  BSYNC.RECONVERGENT B0 ;  /* 0x0000000000007941 */ /* 0x000fea0003800200 */
.L_x_16961:
[----:B0-----:R0:W0:Y:S01]  /*60a0*/  LDS R163, [R79+0xbc0] ;  /* 0x000bc0004fa37984 */ /* 0x0010220000000800 */
[----:B------:R-:W-:Y:S04]  /*60b0*/  BSSY.RECONVERGENT B0, `(.L_x_16963) ;  /* 0x0000003000007945 */ /* 0x000fe80003800200 */
[----:B------:R-:W-:Y:S05]  /*60c0*/  @!P3 BRA `(.L_x_16964) ;  /* 0x000000000004b947 */ /* 0x000fea0003800000 */
[----:B0-----:R0:W-:Y:S02]  /*60d0*/  REDG.E.ADD.F32.FTZ.RN.STRONG.GPU desc[UR16][R126.64+0x380], R163 ;  /* 0x000380a37e0079a6 */ /* 0x0011e4000c12f310 */
.L_x_16964:
[----:B------:R-:W-:Y:S05]  /*60e0*/  BSYNC.RECONVERGENT B0 ;  /* 0x0000000000007941 */ /* 0x000fea0003800200 */
.L_x_16963:
[----:B0-----:R0:W0:Y:S01]  /*60f0*/  LDS R163, [R78+0xc40] ;  /* 0x000c40004ea37984 */ /* 0x0010220000000800 */
[----:B------:R-:W-:Y:S04]  /*6100*/  BSSY.RECONVERGENT B0, `(.L_x_16965) ;  /* 0x0000003000007945 */ /* 0x000fe80003800200 */
[----:B------:R-:W-:Y:S05]  /*6110*/  @!P4 BRA `(.L_x_16966) ;  /* 0x000000000004c947 */ /* 0x000fea0003800000 */
[----:B0-----:R0:W-:Y:S02]  /*6120*/  REDG.E.ADD.F32.FTZ.RN.STRONG.GPU desc[UR16][R126.64+0x400], R163 ;  /* 0x000400a37e0079a6 */ /* 0x0011e4000c12f310 */
.L_x_16966:
[----:B------:R-:W-:Y:S05]  /*6130*/  BSYNC.RECONVERGENT B0 ;  /* 0x0000000000007941 */ /* 0x000fea0003800200 */
.L_x_16965:
[----:B0-----:R0:W0:Y:S01]  /*6140*/  LDS R163, [R77+0xcc0] ;  /* 0x000cc0004da37984 */ /* 0x0010220000000800 */
[----:B------:R-:W-:Y:S04]  /*6150*/  BSSY.RECONVERGENT B0, `(.L_x_16967) ;  /* 0x0000003000007945 */ /* 0x000fe80003800200 */
[----:B------:R-:W-:Y:S05]  /*6160*/  @!P5 BRA `(.L_x_16968) ;  /* 0x000000000004d947 */ /* 0x000fea0003800000 */
[----:B0-----:R0:W-:Y:S02]  /*6170*/  REDG.E.ADD.F32.FTZ.RN.STRONG.GPU desc[UR16][R126.64+0x480], R163 ;  /* 0x000480a37e0079a6 */ /* 0x0011e4000c12f310 */
.L_x_16968:
[----:B------:R-:W-:Y:S05]  /*6180*/  BSYNC.RECONVERGENT B0 ;  /* 0x0000000000007941 */ /* 0x000fea0003800200 */
.L_x_16967:
        /* <DEDUP_REMOVED lines=10> */
.L_x_16970:
[----:B------:R-:W-:Y:S05]  /*6230*/  BSYNC.RECONVERGENT B0 ;  /* 0x0000000000007941 */ /* 0x000fea0003800200 */
.L_x_16969:
[----:B0-----:R0:W0:Y:S01]  /*6240*/  LDS R163, [R75+0xdc0] ;  /* 0x000dc0004ba37984 */ /* 0x0010220000000800 */
[----:B------:R-:W-:Y:S04]  /*6250*/  BSSY.RECONVERGENT B0, `(.L_x_16971) ;  /* 0x0000003000007945 */ /* 0x000fe80003800200 */
[----:B------:R-:W-:Y:S05]  /*6260*/  @!P1 BRA `(.L_x_16972) ;  /* 0x0000000000049947 */ /* 0x000fea0003800000 */
[----:B0-----:R0:W-:Y:S02]  /*6270*/  REDG.E.ADD.F32.FTZ.RN.STRONG.GPU desc[UR16][R126.64+0x580], R163 ;  /* 0x000580a37e0079a6 */ /* 0x0011e4000c12f310 */
.L_x_16972:
[----:B------:R-:W-:Y:S05]  /*6280*/  BSYNC.RECONVERGENT B0 ;  /* 0x0000000000007941 */ /* 0x000fea0003800200 */
.L_x_16971:
[----:B0-----:R0:W0:Y:S01]  /*6290*/  LDS R163, [R74+0xe40] ;  /* 0x000e40004aa37984 */ /* 0x0010220000000800 */
[----:B------:R-:W-:Y:S04]  /*62a0*/  BSSY.RECONVERGENT B0, `(.L_x_16973) ;  /* 0x0000003000007945 */ /* 0x000fe80003800200 */
[----:B------:R-:W-:Y:S05]  /*62b0*/  @!P2 BRA `(.L_x_16974) ;  /* 0x000000000004a947 */ /* 0x000fea0003800000 */
[----:B0-----:R0:W-:Y:S02]  /*62c0*/  REDG.E.ADD.F32.FTZ.RN.STRONG.GPU desc[UR16][R126.64+0x600], R163 ;  /* 0x000600a37e0079a6 */ /* 0x0011e4000c12f310 */
.L_x_16974:
[----:B------:R-:W-:Y:S05]  /*62d0*/  BSYNC.RECONVERGENT B0 ;  /* 0x0000000000007941 */ /* 0x000fea0003800200 */
.L_x_16973:
[----:B0-----:R0:W0:Y:S01]  /*62e0*/  LDS R163, [R73+0xec0] ;  /* 0x000ec00049a37984 */ /* 0x0010220000000800 */
[----:B------:R-:W-:Y:S04]  /*62f0*/  BSSY.RECONVERGENT B0, `(.L_x_16975) ;  /* 0x0000003000007945 */ /* 0x000fe80003800200 */
[----:B------:R-:W-:Y:S05]  /*6300*/  @!P3 BRA `(.L_x_16976) ;  /* 0x000000000004b947 */ /* 0x000fea0003800000 */
[----:B0-----:R0:W-:Y:S02]  /*6310*/  REDG.E.ADD.F32.FTZ.RN.STRONG.GPU desc[UR16][R126.64+0x680], R163 ;  /* 0x000680a37e0079a6 */ /* 0x0011e4000c12f310 */
.L_x_16976:
[----:B------:R-:W-:Y:S05]  /*6320*/  BSYNC.RECONVERGENT B0 ;  /* 0x0000000000007941 */ /* 0x000fea0003800200 */
.L_x_16975:
[----:B0-----:R0:W0:Y:S01]  /*6330*/  LDS R163, [R72+0xf40] ;  /* 0x000f400048a37984 */ /* 0x0010220000000800 */
[----:B------:R-:W-:Y:S04]  /*6340*/  BSSY.RECONVERGENT B0, `(.L_x_16977) ;  /* 0x0000003000007945 */ /* 0x000fe80003800200 */
[----:B------:R-:W-:Y:S05]  /*6350*/  @!P4 BRA `(.L_x_16978) ;  /* 0x000000000004c947 */ /* 0x000fea0003800000 */
[----:B0-----:R0:W-:Y:S02]  /*6360*/  REDG.E.ADD.F32.FTZ.RN.STRONG.GPU desc[UR16][R126.64+0x700], R163 ;  /* 0x000700a37e0079a6 */ /* 0x0011e4000c12f310 */
.L_x_16978:
[----:B------:R-:W-:Y:S05]  /*6370*/  BSYNC.RECONVERGENT B0 ;  /* 0x0000000000007941 */ /* 0x000fea0003800200 */
.L_x_16977:
[----:B0-----:R0:W0:Y:S01]  /*6380*/  LDS R163, [R71+0xfc0] ;  /* 0x000fc00047a37984 */ /* 0x0010220000000800 */
[----:B------:R-:W-:Y:S01]  /*6390*/  BSSY.RECONVERGENT B0, `(.L_x_16979) ;  /* 0x0000005000007945 */ /* 0x000fe20003800200 */
[----:B------:R-:W-:Y:S01]  /*63a0*/  FADD.FTZ R44, R45, R44 ;  /* 0x0000002c2d2c7221 */ /* 0x000fe20000010000 */
[----:B------:R-:W-:Y:S02]  /*63b0*/  FADD.FTZ R45, R2, R213 ;  /* 0x000000d5022d7221 */ /* 0x000fe40000010000 */
[----:B------:R-:W-:Y:S05]  /*63c0*/  @!P5 BRA `(.L_x_16980) ;  /* 0x000000000004d947 */ /* 0x000fea0003800000 */
[----:B0-----:R0:W-:Y:S02]  /*63d0*/  REDG.E.ADD.F32.FTZ.RN.STRONG.GPU desc[UR16][R126.64+0x780], R163 ;  /* 0x000780a37e0079a6 */ /* 0x0011e4000c12f310 */
.L_x_16980:
[----:B------:R-:W-:Y:S05]  /*63e0*/  BSYNC.RECONVERGENT B0 ;  /* 0x0000000000007941 */ /* 0x000fea0003800200 */
.L_x_16979:
        /* <DEDUP_REMOVED lines=19> */
[----:B------:R-:W-:Y:S01]  /*6520*/  FFMA.FTZ R30, R30, R170, R31 ;  /* 0x000000aa1e1e7223 */ /* 0x000fe2000001001f */
[CC--:B------:R-:W-:Y:S01]  /*6530*/  FMUL.FTZ R31, R125.reuse, R157.reuse ;  /* 0x0000009d7d1f7220 */ /* 0x0c0fe20000410000 */
[----:B------:R-:W-:Y:S01]  /*6540*/  FFMA.FTZ R29, R28, R157, R29 ;  /* 0x0000009d1c1d7223 */ /* 0x000fe2000001001d */
[----:B0-----:R-:W-:Y:S01]  /*6550*/  @!P1 FADD.FTZ R44, R44, R127 ;  /* 0x0000007f2c2c9221 */ /* 0x001fe20000010000 */
[----:B------:R-:W-:Y:S01]  /*6560*/  FMUL.FTZ R127, R125, R131 ;  /* 0x000000837d7f7220 */ /* 0x000fe20000410000 */
[----:B---3--:R-:W-:-:S03]  /*6570*/  @!P1 FADD.FTZ R45, R45, R2 ;  /* 0x000000022d2d9221 */ /* 0x008fc60000010000 */
[----:B------:R-:W0:Y:S01]  /*6580*/  SHFL.DOWN PT, R169, R44, 0x2, 0x1f ;  /* 0x08401f002ca97f89 */ /* 0x000e2200000e0000 */
[CC--:B------:R-:W-:Y:S01]  /*6590*/  FMUL.FTZ R2, R125.reuse, R185.reuse ;  /* 0x000000b97d027220 */ /* 0x0c0fe20000410000 */
[----:B------:R-:W-:Y:S01]  /*65a0*/  FFMA.FTZ R185, R124, R185, -R43 ;  /* 0x000000b97cb97223 */ /* 0x000fe2000001082b */
[----:B-----5:R-:W-:Y:S01]  /*65b0*/  @!P1 FADD.FTZ R46, R46, R163 ;  /* 0x000000a32e2e9221 */ /* 0x020fe20000010000 */
[-C--:B------:R-:W-:Y:S01]  /*65c0*/  FFMA.FTZ R163, R124, R130.reuse, -R127 ;  /* 0x000000827ca37223 */ /* 0x080fe2000001087f */
[----:B------:R-:W-:Y:S01]  /*65d0*/  FMUL.FTZ R127, R125, R130 ;  /* 0x000000827d7f7220 */ /* 0x000fe20000410000 */
[----:B------:R-:W-:Y:S01]  /*65e0*/  FFMA.FTZ R43, R40, R133, R41 ;  /* 0x00000085282b7223 */ /* 0x000fe20000010029 */
[----:B-1----:R-:W-:Y:S01]  /*65f0*/  @!P1 FADD.FTZ R47, R47, R126 ;  /* 0x0000007e2f2f9221 */ /* 0x002fe20000010000 */
[----:B------:R-:W1:Y:S01]  /*6600*/  SHFL.DOWN PT, R130, R45, 0x2, 0x1f ;  /* 0x08401f002d827f89 */ /* 0x000e6200000e0000 */
[----:B------:R-:W-:Y:S01]  /*6610*/  ISETP.GT.AND P1, PT, R70, 0x1d, PT ;  /* 0x0000001d4600780c */ /* 0x000fe20003f24270 */
[----:B------:R-:W-:Y:S01]  /*6620*/  FFMA.FTZ R127, R124, R131, R127 ;  /* 0x000000837c7f7223 */ /* 0x000fe2000001007f */
[----:B------:R-:W-:Y:S01]  /*6630*/  FMUL.FTZ R163, R168, R163 ;  /* 0x000000a3a8a37220 */ /* 0x000fe20000410000 */
[----:B------:R-:W3:Y:S01]  /*6640*/  SHFL.DOWN PT, R173, R46, 0x2, 0x1f ;  /* 0x08401f002ead7f89 */ /* 0x000ee200000e0000 */
[C---:B------:R-:W-:Y:S01]  /*6650*/  FMUL.FTZ R41, R125.reuse, R135 ;  /* 0x000000877d297220 */ /* 0x040fe20000410000 */
[----:B------:R-:W-:Y:S01]  /*6660*/  FFMA.FTZ R40, R124, R133, R2 ;  /* 0x000000857c287223 */ /* 0x000fe20000010002 */
[----:B------:R-:W-:Y:S01]  /*6670*/  FFMA.FTZ R134, R134, R127, R163 ;  /* 0x0000007f86867223 */ /* 0x000fe200000100a3 */
[----:B------:R-:W5:Y:S01]  /*6680*/  SHFL.DOWN PT, R164, R47, 0x2, 0x1f ;  /* 0x08401f002fa47f89 */ /* 0x000f6200000e0000 */
[C---:B------:R-:W-:Y:S01]  /*6690*/  FMUL.FTZ R2, R125.reuse, R183 ;  /* 0x000000b77d027220 */ /* 0x040fe20000410000 */
[----:B------:R-:W-:Y:S01]  /*66a0*/  FMUL.FTZ R166, R166, R185 ;  /* 0x000000b9a6a67220 */ /* 0x000fe20000410000 */
[C---:B------:R-:W-:Y:S01]  /*66b0*/  FFMA.FTZ R183, R124.reuse, R183, -R41 ;  /* 0x000000b77cb77223 */ /* 0x040fe20000010829 */
[----:B------:R-:W-:Y:S01]  /*66c0*/  FMUL.FTZ R41, R125, R180 ;  /* 0x000000b47d297220 */ /* 0x000fe20000410000 */
[-C--:B------:R-:W-:Y:S01]  /*66d0*/  FFMA.FTZ R126, R124, R135.reuse, R2 ;  /* 0x000000877c7e7223 */ /* 0x080fe20000010002 */
[----:B------:R-:W-:Y:S01]  /*66e0*/  FFMA.FTZ R195, R195, R40, R166 ;  /* 0x00000028c3c37223 */ /* 0x000fe200000100a6 */
[----:B------:R-:W-:Y:S01]  /*66f0*/  FFMA.FTZ R40, R38, R135, R39 ;  /* 0x0000008726287223 */ /* 0x000fe20000010027 */
[----:B0-----:R-:W-:Y:S01]  /*6700*/  @!P1 FADD.FTZ R44, R44, R169 ;  /* 0x000000a92c2c9221 */ /* 0x001fe20000010000 */
[-C--:B------:R-:W-:Y:S01]  /*6710*/  FFMA.FTZ R2, R124, R132.reuse, -R41 ;  /* 0x000000847c027223 */ /* 0x080fe20000010829 */
[C---:B------:R-:W-:Y:S01]  /*6720*/  FMUL.FTZ R39, R125.reuse, R132 ;  /* 0x000000847d277220 */ /* 0x040fe20000410000 */
[----:B------:R-:W-:Y:S01]  /*6730*/  FFMA.FTZ R41, R36, R180, R37 ;  /* 0x000000b424297223 */ /* 0x000fe20000010025 */
[----:B------:R-:W-:Y:S01]  /*6740*/  FMUL.FTZ R37, R125, R179 ;  /* 0x000000b37d257220 */ /* 0x000fe20000410000 */
[----:B------:R-:W0:Y:S01]  /*6750*/  SHFL.DOWN PT, R127, R44, 0x4, 0x1f ;  /* 0x08801f002c7f7f89 */ /* 0x000e2200000e0000 */
[----:B------:R-:W-:Y:S01]  /*6760*/  FMUL.FTZ R38, R193, R2 ;  /* 0x00000002c1267220 */ /* 0x000fe20000410000 */
[----:B------:R-:W-:Y:S01]  /*6770*/  FFMA.FTZ R2, R124, R180, R39 ;  /* 0x000000b47c027223 */ /* 0x000fe20000010027 */
[----:B-1----:R-:W-:Y:S01]  /*6780*/  @!P1 FADD.FTZ R45, R45, R130 ;  /* 0x000000822d2d9221 */ /* 0x002fe20000010000 */
[-C--:B------:R-:W-:Y:S01]  /*6790*/  FMUL.FTZ R39, R125, R167.reuse ;  /* 0x000000a77d277220 */ /* 0x080fe20000410000 */
[----:B------:R-:W-:Y:S01]  /*67a0*/  FFMA.FTZ R36, R34, R167, R35 ;  /* 0x000000a722247223 */ /* 0x000fe20000010023 */
[----:B------:R-:W-:Y:S01]  /*67b0*/  FFMA.FTZ R191, R191, R2, R38 ;  /* 0x00000002bfbf7223 */ /* 0x000fe20000010026 */
[----:B---3--:R-:W-:Y:S01]  /*67c0*/  @!P1 FADD.FTZ R46, R46, R173 ;  /* 0x000000ad2e2e9221 */ /* 0x008fe20000010000 */
[----:B------:R-:W1:Y:S01]  /*67d0*/  SHFL.DOWN PT, R130, R45, 0x4, 0x1f ;  /* 0x08801f002d827f89 */ /* 0x000e6200000e0000 */
[C---:B------:R-:W-:Y:S01]  /*67e0*/  FFMA.FTZ R39, R124.reuse, R179, -R39 ;  /* 0x000000b37c277223 */ /* 0x040fe20000010827 */
[----:B------:R-:W-:Y:S01]  /*67f0*/  FFMA.FTZ R38, R124, R167, R37 ;  /* 0x000000a77c267223 */ /* 0x000fe20000010025 */
[----:B-----5:R-:W-:Y:S01]  /*6800*/  @!P1 FADD.FTZ R47, R47, R164 ;  /* 0x000000a42f2f9221 */ /* 0x020fe20000010000 */
[----:B------:R-:W3:Y:S01]  /*6810*/  SHFL.DOWN PT, R131, R46, 0x4, 0x1f ;  /* 0x08801f002e837f89 */ /* 0x000ee200000e0000 */
[----:B------:R-:W-:Y:S01]  /*6820*/  ISETP.GT.AND P1, PT, R70, 0x1b, PT ;  /* 0x0000001b4600780c */ /* 0x000fe20003f24270 */
[----:B------:R-:W-:Y:S01]  /*6830*/  FMUL.FTZ R196, R196, R39 ;  /* 0x00000027c4c47220 */ /* 0x000fe20000410000 */
[C---:B------:R-:W-:Y:S01]  /*6840*/  FMUL.FTZ R2, R125.reuse, R165 ;  /* 0x000000a57d027220 */ /* 0x040fe20000410000 */
[----:B------:R-:W5:Y:S01]  /*6850*/  SHFL.DOWN PT, R164, R47, 0x4, 0x1f ;  /* 0x08801f002fa47f89 */ /* 0x000f6200000e0000 */
[C---:B------:R-:W-:Y:S01]  /*6860*/  FMUL.FTZ R35, R125.reuse, R170 ;  /* 0x000000aa7d237220 */ /* 0x040fe20000410000 */
[----:B------:R-:W-:Y:S01]  /*6870*/  FMUL.FTZ R200, R200, R183 ;  /* 0x000000b7c8c87220 */ /* 0x000fe20000410000 */
[CC--:B------:R-:W-:Y:S01]  /*6880*/  FFMA.FTZ R2, R124.reuse, R177.reuse, -R2 ;  /* 0x000000b17c027223 */ /* 0x0c0fe20000010802 */
[----:B------:R-:W-:Y:S01]  /*6890*/  FMUL.FTZ R177, R125, R177 ;  /* 0x000000b17db17220 */ /* 0x000fe20000410000 */
[C---:B------:R-:W-:Y:S01]  /*68a0*/  FFMA.FTZ R35, R124.reuse, R160, -R35 ;  /* 0x000000a07c237223 */ /* 0x040fe20000010823 */
[----:B------:R-:W-:Y:S01]  /*68b0*/  FFMA.FTZ R126, R171, R126, R200 ;  /* 0x0000007eab7e7223 */ /* 0x000fe200000100c8 */
[----:B------:R-:W-:Y:S01]  /*68c0*/  FMUL.FTZ R34, R201, R2 ;  /* 0x00000002c9227220 */ /* 0x000fe20000410000 */
[-C--:B------:R-:W-:Y:S01]  /*68d0*/  FFMA.FTZ R2, R124, R165.reuse, R177 ;  /* 0x000000a57c027223 */ /* 0x080fe200000100b1 */
[----:B------:R-:W-:Y:S01]  /*68e0*/  FFMA.FTZ R165, R32, R165, R33 ;  /* 0x000000a520a57223 */ /* 0x000fe20000010021 */
[----:B0-----:R-:W-:Y:S01]  /*68f0*/  @!P1 FADD.FTZ R44, R44, R127 ;  /* 0x0000007f2c2c9221 */ /* 0x001fe20000010000 */
[C---:B------:R-:W-:Y:S01]  /*6900*/  FMUL.FTZ R33, R125.reuse, R160 ;  /* 0x000000a07d217220 */ /* 0x040fe20000410000 */
[-C--:B------:R-:W-:Y:S01]  /*6910*/  FMUL.FTZ R125, R125, R162.reuse ;  /* 0x000000a27d7d7220 */ /* 0x080fe20000410000 */
[C---:B------:R-:W-:Y:S01]  /*6920*/  FFMA.FTZ R162, R124.reuse, R162, -R31 ;  /* 0x000000a27ca27223 */ /* 0x040fe2000001081f */
[----:B------:R-:W-:Y:S01]  /*6930*/  FFMA.FTZ R187, R187, R2, R34 ;  /* 0x00000002bbbb7223 */ /* 0x000fe20000010022 */
[----:B------:R-:W0:Y:S01]  /*6940*/  SHFL.DOWN PT, R37, R44, 0x8, 0x1f ;  /* 0x09001f002c257f89 */ /* 0x000e2200000e0000 */
[----:B-1----:R-:W-:Y:S01]  /*6950*/  @!P1 FADD.FTZ R45, R45, R130 ;  /* 0x000000822d2d9221 */ /* 0x002fe20000010000 */
[----:B------:R-:W-:Y:S01]  /*6960*/  FFMA.FTZ R170, R124, R170, R33 ;  /* 0x000000aa7caa7223 */ /* 0x000fe20000010021 */
[----:B------:R-:W-:Y:S01]  /*6970*/  FMUL.FTZ R190, R190, R35 ;  /* 0x00000023bebe7220 */ /* 0x000fe20000410000 */
[----:B------:R-:W-:Y:S01]  /*6980*/  FFMA.FTZ R124, R124, R157, R125 ;  /* 0x0000009d7c7c7223 */ /* 0x000fe2000001007d */
[----:B---3--:R-:W-:Y:S01]  /*6990*/  @!P1 FADD.FTZ R46, R46, R131 ;  /* 0x000000832e2e9221 */ /* 0x008fe20000010000 */
[----:B------:R-:W1:Y:S01]  /*69a0*/  SHFL.DOWN PT, R130, R45, 0x8, 0x1f ;  /* 0x09001f002d827f89 */ /* 0x000e6200000e0000 */
[----:B------:R-:W-:Y:S01]  /*69b0*/  FMUL.FTZ R162, R159, R162 ;  /* 0x000000a29fa27220 */ /* 0x000fe20000410000 */
[----:B------:R-:W-:Y:S01]  /*69c0*/  FFMA.FTZ R38, R189, R38, R196 ;  /* 0x00000026bd267223 */ /* 0x000fe200000100c4 */
[----:B-----5:R-:W-:Y:S01]  /*69d0*/  @!P1 FADD.FTZ R47, R47, R164 ;  /* 0x000000a42f2f9221 */ /* 0x020fe20000010000 */
[----:B------:R-:W3:Y:S01]  /*69e0*/  SHFL.DOWN PT, R39, R46, 0x8, 0x1f ;  /* 0x09001f002e277f89 */ /* 0x000ee200000e0000 */
[----:B------:R-:W-:Y:S01]  /*69f0*/  ISETP.GT.AND P1, PT, R70, 0x17, PT ;  /* 0x000000174600780c */ /* 0x000fe20003f24270 */
[----:B------:R-:W-:Y:S01]  /*6a00*/  FFMA.FTZ R170, R199, R170, R190 ;  /* 0x000000aac7aa7223 */ /* 0x000fe200000100be */
[----:B------:R-:W-:Y:S01]  /*6a10*/  FFMA.FTZ R161, R161, R124, R162 ;  /* 0x0000007ca1a17223 */ /* 0x000fe200000100a2 */
        /* <DEDUP_REMOVED lines=12> */
[----:B-1-3--:R-:W-:Y:S01]  /*6ae0*/  FADD.FTZ R45, R45, R2 ;  /* 0x000000022d2d7221 */ /* 0x00afe20000010000 */
[----:B------:R-:W-:Y:S01]  /*6af0*/  FADD.FTZ R46, R46, R33 ;  /* 0x000000212e2e7221 */ /* 0x000fe20000010000 */
[----:B------:R-:W-:-:S09]  /*6b00*/  FADD.FTZ R47, R47, R28 ;  /* 0x0000001c2f2f7221 */ /* 0x000fd20000010000 */
[----:B------:R0:W-:Y:S02]  /*6b10*/  @!P1 STS.128 [UR5+0x1090], R44 ;  /* 0x0010902cff009988 */ /* 0x0001e40008000c05 */
.L_x_16982:
[----:B------:R-:W-:Y:S05]  /*6b20*/  BSYNC.RECONVERGENT B0 ;  /* 0x0000000000007941 */ /* 0x000fea0003800200 */
.L_x_16981:
        /* <DEDUP_REMOVED lines=38> */
.L_x_16984:
[----:B------:R-:W-:Y:S05]  /*6d90*/  BSYNC.RECONVERGENT B0 ;  /* 0x0000000000007941 */ /* 0x000fea0003800200 */
.L_x_16983:
[----:B------:R-:W-:-:S04]  /*6da0*/  UIADD3 UR4, UPT, UPT, UR4, 0x1, URZ ;  /* 0x0000000104047890 */ /* 0x000fc8000fffe0ff */
[----:B------:R-:W-:-:S09]  /*6db0*/  UISETP.GE.AND UP0, UPT, UR4, UR8, UPT ;  /* 0x000000080400728c */ /* 0x000fd2000bf06270 */
[----:B------:R-:W-:Y:S05]  /*6dc0*/  BRA.U !UP0, `(.L_x_16985) ;  /* 0xffffffc108707547 */ /* 0x000fea000b83ffff */
.L_x_16935:
[----:B------:R-:W-:Y:S08]  /*6dd0*/  BAR.SYNC.DEFER_BLOCKING 0x0 ;  /* 0x0000000000007b1d */ /* 0x000ff00000010000 */
[----:B------:R-:W5:Y:S01]  /*6de0*/  LDC.64 R36, c[0x0][0x4f8] ;  /* 0x00013e00ff247b82 */ /* 0x000f620000000a00 */
[----:B------:R-:W1:Y:S07]  /*6df0*/  LDCU.64 UR4, c[0x0][0x500] ;  /* 0x0000a000ff0477ac */ /* 0x000e6e0008000a00 */
[----:B------:R-:W2:Y:S01]  /*6e00*/  LDC.64 R38, c[0x0][0x550] ;  /* 0x00015400ff267b82 */ /* 0x000ea20000000a00 */
[----:B0-----:R-:W3:Y:S04]  /*6e10*/  LDG.E.128 R28, desc[UR16][R56.64] ;  /* 0x00000010381c7981 */ /* 0x001ee8000c1e1d00 */
[----:B------:R-:W4:Y:S04]  /*6e20*/  LDG.E.128 R32, desc[UR16][R56.64+0x200] ;  /* 0x0002001038207981 */ /* 0x000f28000c1e1d00 */
[----:B---3--:R-:W-:Y:S04]  /*6e30*/  STS.128 [R69], R28 ;  /* 0x0000001c45007388 */ /* 0x008fe80000000c00 */
[----:B----4-:R-:W-:Y:S01]  /*6e40*/  STS.128 [R69+0x200], R32 ;  /* 0x0002002045007388 */ /* 0x010fe20000000c00 */
[----:B------:R-:W-:-:S03]  /*6e50*/  NOP ;  /* 0x0000000000007918 */ /* 0x000fc60000000000 */
[----:B------:R-:W0:Y:S04]  /*6e60*/  LDS.128 R8, [R68] ;  /* 0x0000000044087984 */ /* 0x000e280000000c00 */
[----:B------:R-:W3:Y:S01]  /*6e70*/  LDS.128 R4, [R68+0x10] ;  /* 0x0000100044047984 */ /* 0x000ee20000000c00 */
[----:B------:R-:W-:Y:S06]  /*6e80*/  BAR.SYNC.DEFER_BLOCKING 0x0 ;  /* 0x0000000000007b1d */ /* 0x000fec0000010000 */
[----:B------:R2:W-:Y:S04]  /*6e90*/  STS.128 [R68], R20 ;  /* 0x0000001444007388 */ /* 0x0005e80000000c00 */
[----:B------:R-:W-:Y:S01]  /*6ea0*/  STS.128 [R68+0x10], R24 ;  /* 0x0000101844007388 */ /* 0x000fe20000000c00 */
[----:B------:R-:W-:Y:S01]  /*6eb0*/  NOP ;  /* 0x0000000000007918 */ /* 0x000fe20000000000 */
[--C-:B0-----:R-:W-:Y:S01]  /*6ec0*/  FADD.FTZ R8, R8, R108.reuse ;  /* 0x0000006c08087221 */ /* 0x101fe20000010000 */
[--C-:B---3--:R-:W-:Y:S01]  /*6ed0*/  FADD.FTZ R4, R4, R108.reuse ;  /* 0x0000006c04047221 */ /* 0x108fe20000010000 */
        /* <DEDUP_REMOVED lines=15> */
[----:B------:R-:W0:Y:S04]  /*6fd0*/  @!P6 MUFU.EX2 R0, R0 ;  /* 0x000000000000e308 */ /* 0x000e280000000800 */
[----:B------:R-:W3:Y:S01]  /*6fe0*/  @!P3 MUFU.EX2 R4, R4 ;  /* 0x000000040004b308 */ /* 0x000ee20000000800 */
[----:B------:R-:W-:Y:S01]  /*6ff0*/  @!P4 FMUL.FTZ R5, R5, -1.4426950216293334961 ;  /* 0xbfb8aa3b0505c820 */ /* 0x000fe20000410000 */
[----:B------:R-:W-:-:S03]  /*7000*/  @!P5 FMUL.FTZ R6, R6, -1.4426950216293334961 ;  /* 0xbfb8aa3b0606d820 */ /* 0x000fc60000410000 */
[----:B------:R-:W4:Y:S04]  /*7010*/  @!P4 MUFU.EX2 R30, R5 ;  /* 0x00000005001ec308 */ /* 0x000f280000000800 */
[----:B------:R-:W1:Y:S01]  /*7020*/  @!P5 MUFU.EX2 R31, R6 ;  /* 0x00000006001fd308 */ /* 0x000e620000000800 */
[----:B0-----:R-:W-:Y:S01]  /*7030*/  @!P6 FADD.FTZ R2, R0, 1 ;  /* 0x3f8000000002e421 */ /* 0x001fe20000010000 */
[----:B------:R-:W-:-:S03]  /*7040*/  @!P0 FMUL.FTZ R0, R9, -1.4426950216293334961 ;  /* 0xbfb8aa3b09008820 */ /* 0x000fc60000410000 */
[----:B------:R0:W5:Y:S01]  /*7050*/  @!P6 MUFU.RCP R3, R2 ;  /* 0x000000020003e308 */ /* 0x0001620000001000 */
[----:B---3--:R-:W-:Y:S01]  /*7060*/  @!P3 FADD.FTZ R29, R4, 1 ;  /* 0x3f800000041db421 */ /* 0x008fe20000010000 */
[----:B----4-:R-:W-:-:S06]  /*7070*/  @!P4 FADD.FTZ R30, R30, 1 ;  /* 0x3f8000001e1ec421 */ /* 0x010fcc0000010000 */
[----:B------:R-:W3:Y:S01]  /*7080*/  @!P0 MUFU.EX2 R0, R0 ;  /* 0x0000000000008308 */ /* 0x000ee20000000800 */
[----:B0-----:R-:W-:Y:S01]  /*7090*/  @!P1 FMUL.FTZ R2, R10, -1.4426950216293334961 ;  /* 0xbfb8aa3b0a029820 */ /* 0x001fe20000410000 */
[----:B-1----:R-:W-:Y:S02]  /*70a0*/  @!P5 FADD.FTZ R31, R31, 1 ;  /* 0x3f8000001f1fd421 */ /* 0x002fe40000010000 */
[----:B------:R0:W1:Y:S01]  /*70b0*/  @!P3 MUFU.RCP R35, R29 ;  /* 0x0000001d0023b308 */ /* 0x0000620000001000 */
[----:B-----5:R-:W-:Y:S01]  /*70c0*/  @!P6 FMUL.FTZ R16, R16, R3 ;  /* 0x000000031010e220 */ /* 0x020fe20000410000 */
[----:B------:R-:W-:Y:S01]  /*70d0*/  FSETP.GTU.FTZ.AND P6, PT, R7, 20, PT ;  /* 0x41a000000700780b */ /* 0x000fe20003fdc000 */
[----:B------:R-:W-:-:S05]  /*70e0*/  @!P2 FMUL.FTZ R3, R11, -1.4426950216293334961 ;  /* 0xbfb8aa3b0b03a820 */ /* 0x000fca0000410000 */
[----:B------:R-:W4:Y:S01]  /*70f0*/  @!P1 MUFU.EX2 R2, R2 ;  /* 0x0000000200029308 */ /* 0x000f220000000800 */
[----:B------:R-:W-:Y:S01]  /*7100*/  LDS.128 R8, [R69+0x200] ;  /* 0x0002000045087984 */ /* 0x000fe20000000c00 */
[----:B---3--:R-:W-:Y:S01]  /*7110*/  @!P0 FADD.FTZ R0, R0, 1 ;  /* 0x3f80000000008421 */ /* 0x008fe20000010000 */
[----:B0-----:R-:W-:Y:S01]  /*7120*/  HFMA2 R29, -RZ, RZ, 0, 0 ;  /* 0x00000000ff1d7431 */ /* 0x001fe200000001ff */
[----:B------:R-:W0:Y:S01]  /*7130*/  @!P4 MUFU.RCP R30, R30 ;  /* 0x0000001e001ec308 */ /* 0x000e220000001000 */
[----:B-1----:R-:W-:Y:S01]  /*7140*/  @!P3 FMUL.FTZ R12, R12, R35 ;  /* 0x000000230c0cb220 */ /* 0x002fe20000410000 */
[----:B------:R-:W-:Y:S01]  /*7150*/  IADD3 R100, P3, PT, R100, -0x400, RZ ;  /* 0xfffffc0064647810 */ /* 0x000fe20007f7e0ff */
[----:B------:R-:W-:-:S05]  /*7160*/  @!P6 FMUL.FTZ R7, R7, -1.4426950216293334961 ;  /* 0xbfb8aa3b0707e820 */ /* 0x000fca0000410000 */
[----:B------:R-:W1:Y:S01]  /*7170*/  @!P2 MUFU.EX2 R3, R3 ;  /* 0x000000030003a308 */ /* 0x000e620000000800 */
[----:B----4-:R-:W-:Y:S01]  /*7180*/  @!P1 FADD.FTZ R2, R2, 1 ;  /* 0x3f80000002029421 */ /* 0x010fe20000010000 */
[----:B------:R-:W-:Y:S02]  /*7190*/  IADD3.X R99, PT, PT, R99, -0x1, RZ, P3, !PT ;  /* 0xffffffff63637810 */ /* 0x000fe40001ffe4ff */
[----:B------:R3:W4:Y:S04]  /*71a0*/  @!P6 MUFU.EX2 R32, R7 ;  /* 0x000000070020e308 */ /* 0x0007280000000800 */
[----:B------:R-:W5:Y:S01]  /*71b0*/  @!P0 MUFU.RCP R0, R0 ;  /* 0x0000000000008308 */ /* 0x000f620000001000 */
[----:B0-----:R-:W-:Y:S01]  /*71c0*/  @!P4 FMUL.FTZ R13, R13, R30 ;  /* 0x0000001e0d0dc220 */ /* 0x001fe20000410000 */
[----:B------:R-:W-:Y:S01]  /*71d0*/  IADD3 R98, P4, PT, R98, -0x400, RZ ;  /* 0xfffffc0062627810 */ /* 0x000fe20007f9e0ff */
[----:B---3--:R-:W0:Y:S01]  /*71e0*/  LDS.128 R4, [R69] ;  /* 0x0000000045047984 */ /* 0x008e220000000c00 */
[----:B-1----:R-:W-:-:S02]  /*71f0*/  @!P2 FADD.FTZ R28, R3, 1 ;  /* 0x3f800000031ca421 */ /* 0x002fc40000010000 */
[----:B------:R-:W-:Y:S02]  /*7200*/  IADD3.X R97, PT, PT, R97, -0x1, RZ, P4, !PT ;  /* 0xffffffff61617810 */ /* 0x000fe400027fe4ff */
[----:B------:R-:W1:Y:S01]  /*7210*/  @!P1 MUFU.RCP R33, R2 ;  /* 0x0000000200219308 */ /* 0x000e620000001000 */
[----:B----4-:R-:W-:-:S07]  /*7220*/  @!P6 FADD.FTZ R32, R32, 1 ;  /* 0x3f8000002020e421 */ /* 0x010fce0000010000 */
[----:B------:R3:W4:Y:S01]  /*7230*/  @!P2 MUFU.RCP R34, R28 ;  /* 0x0000001c0022a308 */ /* 0x0007220000001000 */
[----:B-----5:R-:W-:-:S07]  /*7240*/  @!P0 FMUL.FTZ R17, R17, R0 ;  /* 0x0000000011118220 */ /* 0x020fce0000410000 */
[----:B------:R-:W5:Y:S01]  /*7250*/  @!P5 MUFU.RCP R31, R31 ;  /* 0x0000001f001fd308 */ /* 0x000f620000001000 */
        /* <DEDUP_REMOVED lines=12> */
[----:B--2---:R-:W-:Y:S01]  /*7320*/  LEA R20, P0, R2, R38, 0x2 ;  /* 0x0000002602147211 */ /* 0x004fe200078010ff */
[----:B-----5:R-:W-:Y:S01]  /*7330*/  @!P5 FMUL.FTZ R14, R14, R31 ;  /* 0x0000001f0e0ed220 */ /* 0x020fe20000410000 */
[----:B------:R-:W2:Y:S01]  /*7340*/  LDCU.64 UR4, c[0x0][0x520] ;  /* 0x0000a400ff0477ac */ /* 0x000ea20008000a00 */
[----:B------:R-:W3:Y:S01]  /*7350*/  LDC.64 R30, c[0x0][0x518] ;  /* 0x00014600ff1e7b82 */ /* 0x000ee20000000a00 */
[----:B------:R-:W-:Y:S01]  /*7360*/  LEA.HI.X R21, R2, R39, R3, 0x2, P0 ;  /* 0x0000002702157211 */ /* 0x000fe200000f1403 */
[----:B-1----:R-:W-:Y:S02]  /*7370*/  @!P6 FMUL.FTZ R15, R15, R32 ;  /* 0x000000200f0fe220 */ /* 0x002fe40000410000 */
[----:B------:R-:W-:-:S04]  /*7380*/  IMAD.WIDE.U32 R2, R89, 0x10, R20 ;  /* 0x0000001059027825 */ /* 0x000fc800078e0014 */
[----:B------:R-:W1:Y:S01]  /*7390*/  LDC.64 R32, c[0x0][0x560] ;  /* 0x00015800ff207b82 */ /* 0x000e620000000a00 */
[----:B0-----:R-:W-:Y:S04]  /*73a0*/  STG.E.128 desc[UR16][R2.64], R4 ;  /* 0x0000000402007986 */ /* 0x001fe8000c101d10 */
[----:B------:R2:W-:Y:S03]  /*73b0*/  STG.E.128 desc[UR16][R2.64+0x200], R8 ;  /* 0x0002000802007986 */ /* 0x0005e6000c101d10 */
        /* <DEDUP_REMOVED lines=26> */
.L_x_16917:
        /* <DEDUP_REMOVED lines=34> */
.L_x_16988:
[----:B------:R-:W-:Y:S05]  /*7780*/  BSYNC.RECONVERGENT B0 ;  /* 0x0000000000007941 */ /* 0x000fea0003800200 */
.L_x_16987:
        /* <DEDUP_REMOVED lines=26> */
.L_x_16990:
[----:B------:R-:W-:Y:S05]  /*7930*/  BSYNC.RECONVERGENT B0 ;  /* 0x0000000000007941 */ /* 0x000fea0003800200 */
.L_x_16989:
        /* <DEDUP_REMOVED lines=13> */
.L_x_16992:
        /* <DEDUP_REMOVED lines=27> */
.L_x_16991:
[----:B------:R-:W-:Y:S05]  /*7bc0*/  EXIT ;  /* 0x000000000000794d */ /* 0x000fea0003800000 */
.L_x_16993:
        /* <DEDUP_REMOVED lines=11> */
.L_x_18779:


//--------------------- .text._Z25selective_scan_bwd_kernelI32Selective_Scan_bwd_kernel_traitsILi32ELi8ELb1ELb1ELb1ELb0ELb0EfN3c107complexIfEEEEv12SSMParamsBwd --------------------------
	.section	.text._Z25selective_scan_bwd_kernelI32Selective_Scan_bwd_kernel_traitsILi32ELi8ELb1ELb1ELb1ELb0ELb0EfN3c107complexIfEEEEv12SSMParamsBwd,"ax",@progbits
	.align	128
        .global         _Z25selective_scan_bwd_kernelI32Selective_Scan_bwd_kernel_traitsILi32ELi8ELb1ELb1ELb1ELb0ELb0EfN3c107complexIfEEEEv12SSMParamsBwd
        .type           _Z25selective_scan_bwd_kernelI32Selective_Scan_bwd_kernel_traitsILi32ELi8ELb1ELb1ELb1ELb0ELb0EfN3c107complexIfEEEEv12SSMParamsBwd,@function
        .size           _Z25selective_scan_bwd_kernelI32Selective_Scan_bwd_kernel_traitsILi32ELi8ELb1ELb1ELb1ELb0ELb0EfN3c107complexIfEEEEv12SSMParamsBwd,(.L_x_18780 - _Z25selective_scan_bwd_kernelI32Selective_Scan_bwd_kernel_traitsILi32ELi8ELb1ELb1ELb1ELb0ELb0EfN3c107complexIfEEEEv12SSMParamsBwd)
        .other          _Z25selective_scan_bwd_kernelI32Selective_Scan_bwd_kernel_traitsILi32ELi8ELb1ELb1ELb1ELb0ELb0EfN3c107complexIfEEEEv12SSMParamsBwd,@"STO_CUDA_ENTRY STV_DEFAULT"
_Z25selective_scan_bwd_kernelI32Selective_Scan_bwd_kernel_traitsILi32ELi8ELb1ELb1ELb1ELb0ELb0EfN3c107complexIfEEEEv12SSMParamsBwd:
.text._Z25selective_scan_bwd_kernelI32Selective_Scan_bwd_kernel_traitsILi32ELi8ELb1ELb1ELb1ELb0ELb0EfN3c107complexIfEEEEv12SSMParamsBwd:
        /* <DEDUP_REMOVED lines=17> */
[----:B------:R-:W2:Y:S01]  /*0110*/  LDC R25, c[0x0][0x394] ;  /* 0x0000e500ff197b82 */ /* 0x000ea20000000800 */
        /* <DEDUP_REMOVED lines=47> */
[----:B----4-:R-:W-:-:S04]  /*0410*/  SHF.R.U32.HI R10, RZ, 0x1, R13 ;  /* 0x00000001ff0a7819 */ /* 0x010fc8000001160d */
[----:B------:R-:W-:Y:S02]  /*0420*/  IADD3 R7, PT, PT, R7, R9, RZ ;  /* 0x0000000907077210 */ /* 0x000fe40007ffe0ff */
[----:B------:R-:W-:Y:S02]  /*0430*/  SHF.R.U64 R9, R12, 0x1, R13 ;  /* 0x000000010c097819 */ /* 0x000fe4000000120d */
[----:B------:R-:W-:Y:S02]  /*0440*/  MOV R3, UR5 ;  /* 0x0000000500037c02 */ /* 0x000fe40008000f00 */
[----:B------:R-:W-:Y:S01]  /*0450*/  MOV R5, UR7 ;  /* 0x0000000700057c02 */ /* 0x000fe20008000f00 */
[----:B------:R-:W-:Y:S01]  /*0460*/  IMAD.WIDE.U32 R6, R9, UR18, R6 ;  /* 0x0000001209067c25 */ /* 0x000fe2000f8e0006 */
[----:B------:R-:W-:Y:S02]  /*0470*/  MOV R3, UR9 ;  /* 0x0000000900037c02 */ /* 0x000fe40008000f00 */
[----:B------:R-:W-:Y:S01]  /*0480*/  MOV R5, UR8 ;  /* 0x0000000800057c02 */ /* 0x000fe20008000f00 */
[----:B------:R-:W4:Y:S01]  /*0490*/  LDCU.64 UR8, c[0x0][0x3d0] ;  /* 0x00007a00ff0877ac */ /* 0x000f220008000a00 */
[----:B------:R-:W-:Y:S01]  /*04a0*/  IMAD R85, R10, UR18, RZ ;  /* 0x000000120a557c24 */ /* 0x000fe2000f8e02ff */
[----:B------:R-:W-:-:S02]  /*04b0*/  MOV R2, UR4 ;  /* 0x0000000400027c02 */ /* 0x000fc40008000f00 */
[C---:B------:R-:W-:Y:S02]  /*04c0*/  LEA R83, P0, R6.reuse, R20, 0x3 ;  /* 0x0000001406537211 */ /* 0x040fe400078018ff */
[----:B------:R-:W-:Y:S01]  /*04d0*/  IADD3 R85, PT, PT, R7, R85, RZ ;  /* 0x0000005507557210 */ /* 0x000fe20007ffe0ff */
[C---:B------:R-:W-:Y:S01]  /*04e0*/  IMAD.WIDE.U32 R2, R81.reuse, UR10, R2 ;  /* 0x0000000a51027c25 */ /* 0x040fe2000f8e0002 */
[----:B------:R-:W-:Y:S01]  /*04f0*/  MOV R4, UR6 ;  /* 0x0000000600047c02 */ /* 0x000fe20008000f00 */
[----:B---3--:R-:W-:Y:S01]  /*0500*/  UIMAD.WIDE.U32 UR4, UR18, UR12, URZ ;  /* 0x0000000c120472a5 */ /* 0x008fe2000f8e00ff */
[----:B------:R-:W-:Y:S02]  /*0510*/  LEA.HI.X R85, R6, R21, R85, 0x3, P0 ;  /* 0x0000001506557211 */ /* 0x000fe400000f1c55 */
[----:B------:R-:W3:Y:S01]  /*0520*/  LDC.64 R20, c[0x0][0x4d8] ;  /* 0x00013600ff147b82 */ /* 0x000ee20000000a00 */
[----:B------:R-:W-:Y:S01]  /*0530*/  IMAD.WIDE.U32 R4, R81, UR14, R4 ;  /* 0x0000000e51047c25 */ /* 0x000fe2000f8e0004 */
[----:B------:R-:W-:Y:S01]  /*0540*/  UIMAD UR5, UR18, UR13, UR5 ;  /* 0x0000000d120572a4 */ /* 0x000fe2000f8e0205 */
[----:B--2---:R-:W-:-:S02]  /*0550*/  LEA R9, R25, 0xffffff00, 0x8 ;  /* 0xffffff0019097811 */ /* 0x004fc400078e40ff */
[----:B------:R-:W-:Y:S01]  /*0560*/  IMAD R15, R81, UR11, R3 ;  /* 0x0000000b510f7c24 */ /* 0x000fe2000f8e0203 */
[----:B-1----:R-:W-:Y:S01]  /*0570*/  ISETP.NE.U32.AND P0, PT, R26, RZ, PT ;  /* 0x000000ff1a00720c */ /* 0x002fe20003f05070 */
[----:B------:R-:W-:Y:S01]  /*0580*/  IMAD R3, R11, R16, RZ ;  /* 0x000000100b037224 */ /* 0x000fe200078e02ff */
[----:B------:R-:W-:Y:S01]  /*0590*/  IADD3 R99, P2, PT, R9, R2, RZ ;  /* 0x0000000209637210 */ /* 0x000fe20007f5e0ff */
[----:B------:R-:W-:Y:S01]  /*05a0*/  IMAD R13, R81, UR15, R5 ;  /* 0x0000000f510d7c24 */ /* 0x000fe2000f8e0205 */
[----:B----4-:R-:W-:Y:S01]  /*05b0*/  UIMAD.WIDE.U32 UR6, UR18, UR8, URZ ;  /* 0x00000008120672a5 */ /* 0x010fe2000f8e00ff */
[C---:B------:R-:W-:Y:S01]  /*05c0*/  IMAD R5, R8.reuse, R17, R3 ;  /* 0x0000001108057224 */ /* 0x040fe200078e0203 */
[----:B------:R-:W-:Y:S01]  /*05d0*/  ISETP.NE.AND.EX P0, PT, R27, RZ, PT, P0 ;  /* 0x000000ff1b00720c */ /* 0x000fe20003f05300 */
[C---:B------:R-:W-:Y:S01]  /*05e0*/  IMAD.WIDE.U32 R2, R8.reuse, R16, UR4 ;  /* 0x0000000408027e25 */ /* 0x040fe2000f8e0010 */
[----:B------:R-:W-:Y:S01]  /*05f0*/  LEA R7, R25, 0xfffffe00, 0x9 ;  /* 0xfffffe0019077811 */ /* 0x000fe200078e48ff */
[----:B------:R-:W-:Y:S01]  /*0600*/  UIMAD UR7, UR18, UR9, UR7 ;  /* 0x00000009120772a4 */ /* 0x000fe2000f8e0207 */
[----:B------:R-:W-:Y:S01]  /*0610*/  IADD3 R101, P3, PT, R9, R4, RZ ;  /* 0x0000000409657210 */ /* 0x000fe20007f7e0ff */
[----:B------:R-:W1:Y:S01]  /*0620*/  LDCU.64 UR8, c[0x0][0x498] ;  /* 0x00009300ff0877ac */ /* 0x000e620008000a00 */
[----:B------:R-:W-:Y:S01]  /*0630*/  IADD3 R10, PT, PT, R3, R5, RZ ;  /* 0x00000005030a7210 */ /* 0x000fe20007ffe0ff */
[----:B0-----:R-:W-:Y:S01]  /*0640*/  IMAD R3, R11, R22, RZ ;  /* 0x000000160b037224 */ /* 0x001fe200078e02ff */
[----:B------:R-:W-:Y:S01]  /*0650*/  IADD3 R92, P1, PT, R7, R2, RZ ;  /* 0x00000002075c7210 */ /* 0x000fe20007f3e0ff */
[-C--:B------:R-:W-:Y:S01]  /*0660*/  IMAD R2, R11, R18.reuse, RZ ;  /* 0x000000120b027224 */ /* 0x080fe200078e02ff */
[----:B------:R-:W0:Y:S01]  /*0670*/  LDC.64 R26, c[0x0][0x528] ;  /* 0x00014a00ff1a7b82 */ /* 0x000e220000000a00 */
[----:B------:R-:W-:-:S04]  /*0680*/  IMAD.WIDE.U32 R4, R8, R18, UR6 ;  /* 0x0000000608047e25 */ /* 0x000fc8000f8e0012 */
[C---:B------:R-:W-:Y:S02]  /*0690*/  IMAD R11, R8.reuse, R19, R2 ;  /* 0x00000013080b7224 */ /* 0x040fe400078e0202 */
[C---:B------:R-:W-:Y:S01]  /*06a0*/  IMAD R17, R8.reuse, R23, R3 ;  /* 0x0000001708117224 */ /* 0x040fe200078e0203 */
[----:B------:R-:W2:Y:S01]  /*06b0*/  @P0 LDC R12, c[0x0][0x384] ;  /* 0x0000e100ff0c0b82 */ /* 0x000ea20000000800 */
[----:B------:R-:W-:Y:S01]  /*06c0*/  IMAD.WIDE.U32 R2, R8, R22, RZ ;  /* 0x0000001608027225 */ /* 0x000fe200078e00ff */
[----:B------:R-:W-:Y:S02]  /*06d0*/  IADD3 R8, PT, PT, R5, R11, RZ ;  /* 0x0000000b05087210 */ /* 0x000fe40007ffe0ff */
[----:B---3--:R-:W-:-:S04]  /*06e0*/  SHF.R.U64 R5, R20, 0x1, R21 ;  /* 0x0000000114057819 */ /* 0x008fc80000001215 */
[----:B------:R-:W3:Y:S01]  /*06f0*/  LDC.64 R18, c[0x0][0x540] ;  /* 0x00015000ff127b82 */ /* 0x000ee20000000a00 */
[----:B------:R-:W-:Y:S02]  /*0700*/  IADD3 R3, PT, PT, R3, R17, RZ ;  /* 0x0000001103037210 */ /* 0x000fe40007ffe0ff */
[----:B------:R-:W-:Y:S02]  /*0710*/  IADD3 R96, P4, PT, R7, R4, RZ ;  /* 0x0000000407607210 */ /* 0x000fe40007f9e0ff */
[----:B------:R-:W-:Y:S01]  /*0720*/  SHF.R.S32.HI R7, RZ, 0x1f, R7 ;  /* 0x0000001fff077819 */ /* 0x000fe20000011407 */
[----:B------:R-:W-:Y:S01]  /*0730*/  IMAD.WIDE.U32 R4, R5, UR18, R2 ;  /* 0x0000001205047c25 */ /* 0x000fe2000f8e0002 */
[----:B------:R-:W-:Y:S01]  /*0740*/  SHF.R.U32.HI R2, RZ, 0x1, R21 ;  /* 0x00000001ff027819 */ /* 0x000fe20000011615 */
[----:B------:R-:W4:Y:S01]  /*0750*/  @P0 LDC R14, c[0x0][0x38c] ;  /* 0x0000e300ff0e0b82 */ /* 0x000f220000000800 */
[C---:B------:R-:W-:Y:S02]  /*0760*/  IADD3.X R10, PT, PT, R7.reuse, R10, RZ, P1, !PT ;  /* 0x0000000a070a7210 */ /* 0x040fe40000ffe4ff */
[----:B------:R-:W-:-:S05]  /*0770*/  IADD3.X R8, PT, PT, R7, R8, RZ, P4, !PT ;  /* 0x0000000807087210 */ /* 0x000fca00027fe4ff */
[----:B------:R-:W0:Y:S08]  /*0780*/  LDC.64 R20, c[0x0][0x460] ;  /* 0x00011800ff147b82 */ /* 0x000e300000000a00 */
[----:B------:R-:W0:Y:S01]  /*0790*/  LDC.64 R22, c[0x0][0x468] ;  /* 0x00011a00ff167b82 */ /* 0x000e220000000a00 */
[----:B------:R-:W-:Y:S01]  /*07a0*/  IMAD R89, R2, UR18, RZ ;  /* 0x0000001202597c24 */ /* 0x000fe2000f8e02ff */
[----:B-1----:R-:W-:-:S06]  /*07b0*/  UIMAD.WIDE.U32 UR4, UR18, UR8, URZ ;  /* 0x00000008120472a5 */ /* 0x002fcc000f8e00ff */
[----:B------:R-:W1:Y:S08]  /*07c0*/  @P0 LDC.64 R6, c[0x0][0x480] ;  /* 0x00012000ff060b82 */ /* 0x000e700000000a00 */
[----:B------:R-:W1:Y:S01]  /*07d0*/  LDC.64 R16, c[0x0][0x4a8] ;  /* 0x00012a00ff107b82 */ /* 0x000e620000000a00 */
[----:B--2---:R-:W-:Y:S01]  /*07e0*/  @P0 IMAD R2, R12, UR18, R81 ;  /* 0x000000120c020c24 */ /* 0x004fe2000f8e0251 */
[----:B------:R-:W-:Y:S01]  /*07f0*/  IADD3 R89, PT, PT, R5, R89, RZ ;  /* 0x0000005905597210 */ /* 0x000fe20007ffe0ff */
[----:B------:R-:W-:Y:S01]  /*0800*/  UIMAD UR5, UR18, UR9, UR5 ;  /* 0x00000009120572a4 */ /* 0x000fe2000f8e0205 */
[----:B---3--:R-:W-:Y:S01]  /*0810*/  LEA R87, P4, R4, R18, 0x3 ;  /* 0x0000001204577211 */ /* 0x008fe200078818ff */
[----:B------:R-:W-:Y:S01]  /*0820*/  @P0 IMAD R5, R2, R25, RZ ;  /* 0x0000001902050224 */ /* 0x000fe200078e02ff */
[----:B------:R-:W-:-:S02]  /*0830*/  ISETP.GE.AND P1, PT, R25, 0x1, PT ;  /* 0x000000011900780c */ /* 0x000fc40003f26270 */
[----:B------:R-:W-:Y:S02]  /*0840*/  LEA.HI.X R89, R4, R19, R89, 0x3, P4 ;  /* 0x0000001304597211 */ /* 0x000fe400020f1c59 */
[----:B------:R-:W-:Y:S01]  /*0850*/  SHF.R.S32.HI R4, RZ, 0x1f, R9 ;  /* 0x0000001fff047819 */ /* 0x000fe20000011409 */
[----:B------:R-:W-:-:S03]  /*0860*/  IMAD.WIDE.U32 R2, R81, R102, UR4 ;  /* 0x0000000451027e25 */ /* 0x000fc6000f8e0066 */
[C---:B------:R-:W-:Y:S01]  /*0870*/  IADD3.X R12, PT, PT, R4.reuse, R13, RZ, P3, !PT ;  /* 0x0000000d040c7210 */ /* 0x040fe20001ffe4ff */
[----:B----4-:R-:W-:Y:S01]  /*0880*/  @P0 IMAD R5, R5, R14, RZ ;  /* 0x0000000e05050224 */ /* 0x010fe200078e02ff */
[----:B------:R-:W-:Y:S01]  /*0890*/  IADD3.X R14, PT, PT, R4, R15, RZ, P2, !PT ;  /* 0x0000000f040e7210 */ /* 0x000fe200017fe4ff */
[----:B------:R-:W-:Y:S01]  /*08a0*/  IMAD R103, R81, R103, R3 ;  /* 0x0000006751677224 */ /* 0x000fe200078e0203 */
[----:B0-----:R-:W-:Y:S02]  /*08b0*/  LEA R84, P2, R99, R20, 0x2 ;  /* 0x0000001463547211 */ /* 0x001fe400078410ff */
[----:B------:R-:W-:Y:S02]  /*08c0*/  LEA R86, P3, R101, R22, 0x2 ;  /* 0x0000001665567211 */ /* 0x000fe400078610ff */
[----:B------:R-:W-:Y:S02]  /*08d0*/  CS2R R66, SRZ ;  /* 0x0000000000427805 */ /* 0x000fe4000001ff00 */
[----:B------:R-:W-:Y:S01]  /*08e0*/  IADD3 R2, P4, PT, R9, R2, RZ ;  /* 0x0000000209027210 */ /* 0x000fe20007f9e0ff */
[----:B-1----:R-:W-:Y:S01]  /*08f0*/  @P0 IMAD.WIDE R66, R5, 0x10, R6 ;  /* 0x0000001005420825 */ /* 0x002fe200078e0206 */
[----:B------:R-:W-:-:S02]  /*0900*/  LEA.HI.X R99, R99, R21, R14, 0x2, P2 ;  /* 0x0000001563637211 */ /* 0x000fc400010f140e */
[----:B------:R-:W-:Y:S01]  /*0910*/  LEA.HI.X R101, R101, R23, R12, 0x2, P3 ;  /* 0x0000001765657211 */ /* 0x000fe200018f140c */
[C---:B------:R-:W-:Y:S01]  /*0920*/  IMAD.WIDE.U32 R64, R81.reuse, R16, RZ ;  /* 0x0000001051407225 */ /* 0x040fe200078e00ff */
[----:B------:R-:W-:Y:S02]  /*0930*/  LEA R90, P2, R92, R90, 0x2 ;  /* 0x0000005a5c5a7211 */ /* 0x000fe400078410ff */
[----:B------:R-:W-:Y:S02]  /*0940*/  LEA R94, P3, R96, R94, 0x2 ;  /* 0x0000005e605e7211 */ /* 0x000fe400078610ff */
[----:B------:R-:W-:Y:S02]  /*0950*/  IADD3.X R103, PT, PT, R4, R103, RZ, P4, !PT ;  /* 0x0000006704677210 */ /* 0x000fe400027fe4ff */
        /* <DEDUP_REMOVED lines=21> */
[C---:B------:R-:W-:Y:S02]  /*0ab0*/  SHF.L.U32 R9, R82.reuse, 0x4, RZ ;  /* 0x0000000452097819 */ /* 0x040fe400000006ff */
        /* <DEDUP_REMOVED lines=16> */
[----:B------:R-:W-:Y:S02]  /*0bc0*/  LOP3.LUT R5, R4, 0x7c0, RZ, 0xc0, !PT ;  /* 0x000007c004057812 */ /* 0x000fe400078ec0ff */
[----:B------:R-:W-:Y:S02]  /*0bd0*/  LOP3.LUT R7, R6, 0xf80, RZ, 0xc0, !PT ;  /* 0x00000f8006077812 */ /* 0x000fe400078ec0ff */
[-C--:B------:R-:W-:Y:S02]  /*0be0*/  LEA.HI R105, R82, R9.reuse, RZ, 0x1f ;  /* 0x0000000952697211 */ /* 0x080fe400078ff8ff */
[----:B------:R-:W-:Y:S02]  /*0bf0*/  LEA.HI R106, R9, R9, RZ, 0x1b ;  /* 0x00000009096a7211 */ /* 0x000fe400078fd8ff */
        /* <DEDUP_REMOVED lines=15> */
[----:B-1----:R-:W-:Y:S02]  /*0cf0*/  MOV R98, UR6 ;  /* 0x0000000600627c02 */ /* 0x002fe40008000f00 */
[C---:B------:R-:W-:Y:S02]  /*0d00*/  LOP3.LUT R179, R82.reuse, 0x1f, RZ, 0xc0, !PT ;  /* 0x0000001f52b37812 */ /* 0x040fe400078ec0ff */
[C---:B------:R-:W-:Y:S02]  /*0d10*/  IADD3 R100, PT, PT, R82.reuse, 0x200, RZ ;  /* 0x0000020052647810 */ /* 0x040fe40007ffe0ff */
[----:B------:R-:W-:-:S02]  /*0d20*/  LEA R181, R82, UR4, 0x3 ;  /* 0x0000000452b57c11 */ /* 0x000fc4000f8e18ff */
[--C-:B------:R-:W-:Y:S02]  /*0d30*/  LOP3.LUT R102, R5, 0x1f, R82.reuse, 0xf8, !PT ;  /* 0x0000001f05667812 */ /* 0x100fe400078ef852 */
        /* <DEDUP_REMOVED lines=19> */
.L_x_17044:
        /* <DEDUP_REMOVED lines=13> */
[----:B----4-:R-:W-:-:S05]  /*0f40*/  LEA R124, R123, UR4, 0x4 ;  /* 0x000000047b7c7c11 */ /* 0x010fca000f8e20ff */
        /* <DEDUP_REMOVED lines=9> */
[----:B------:R4:W2:Y:S02]  /*0fe0*/  LDG.E.128 R28, desc[UR16][R12.64+0x200] ;  /* 0x000200100c1c7981 */ /* 0x0008a4000c1e1d00 */
[----:B----4-:R-:W-:-:S02]  /*0ff0*/  MOV R12, R88 ;  /* 0x00000058000c7202 */ /* 0x010fc40000000f00 */
[----:B------:R-:W-:-:S03]  /*1000*/  MOV R13, R103 ;  /* 0x00000067000d7202 */ /* 0x000fc60000000f00 */
[----:B------:R-:W-:Y:S01]  /*1010*/  IMAD.WIDE.U32 R14, R102, 0x10, R12 ;  /* 0x00000010660e7825 */ /* 0x000fe200078e000c */
[----:B---3--:R-:W-:Y:S04]  /*1020*/  STS.128 [R124], R24 ;  /* 0x000000187c007388 */ /* 0x008fe80000000c00 */
[----:B--2---:R-:W-:Y:S01]  /*1030*/  STS.128 [R124+0x200], R28 ;  /* 0x0002001c7c007388 */ /* 0x004fe20000000c00 */
[----:B------:R-:W-:-:S03]  /*1040*/  NOP ;  /* 0x0000000000007918 */ /* 0x000fc60000000000 */
[----:B------:R-:W-:Y:S04]  /*1050*/  LDS.128 R40, [R126] ;  /* 0x000000007e287984 */ /* 0x000fe80000000c00 */
[----:B------:R-:W-:Y:S01]  /*1060*/  LDS.128 R36, [R126+0x10] ;  /* 0x000010007e247984 */ /* 0x000fe20000000c00 */
[----:B------:R-:W-:Y:S06]  /*1070*/  BAR.SYNC.DEFER_BLOCKING 0x0 ;  /* 0x0000000000007b1d */ /* 0x000fec0000010000 */
[----:B-1----:R-:W2:Y:S04]  /*1080*/  LDG.E.128 R16, desc[UR16][R14.64] ;  /* 0x000000100e107981 */ /* 0x002ea8000c1e1d00 */
[----:B------:R1:W3:Y:S01]  /*1090*/  LDG.E.128 R20, desc[UR16][R14.64+0x200] ;  /* 0x000200100e147981 */ /* 0x0002e2000c1e1d00 */
[----:B0-----:R-:W-:Y:S01]  /*10a0*/  UISETP.GE.AND UP0, UPT, UR4, 0x1, UPT ;  /* 0x000000010400788c */ /* 0x001fe2000bf06270 */
[----:B------:R-:W-:-:S02]  /*10b0*/  IADD3 R125, PT, PT, R98, -0x1, RZ ;  /* 0xffffffff627d7810 */ /* 0x000fc40007ffe0ff */
[----:B-1----:R-:W-:Y:S01]  /*10c0*/  CS2R R14, SRZ ;  /* 0x00000000000e7805 */ /* 0x002fe2000001ff00 */
[----:B--2---:R0:W-:Y:S04]  /*10d0*/  STS.128 [R124], R16 ;  /* 0x000000107c007388 */ /* 0x0041e80000000c00 */
[----:B---3--:R-:W-:Y:S01]  /*10e0*/  STS.128 [R124+0x200], R20 ;  /* 0x000200147c007388 */ /* 0x008fe20000000c00 */
[----:B------:R-:W-:-:S03]  /*10f0*/  NOP ;  /* 0x0000000000007918 */ /* 0x000fc60000000000 */
[----:B------:R-:W1:Y:S04]  /*1100*/  LDS.128 R32, [R126] ;  /* 0x000000007e207984 */ /* 0x000e680000000c00 */
[----:B------:R-:W2:Y:S01]  /*1110*/  LDS.128 R28, [R126+0x10] ;  /* 0x000010007e1c7984 */ /* 0x000ea20000000c00 */
[----:B0-----:R-:W-:Y:S01]  /*1120*/  CS2R R16, SRZ ;  /* 0x0000000000107805 */ /* 0x001fe2000001ff00 */
[----:B-1----:R-:W-:Y:S01]  /*1130*/  FFMA.FTZ R12, R4, R32, R93 ;  /* 0x00000020040c7223 */ /* 0x002fe2000001005d */
[-C--:B-----5:R-:W-:Y:S01]  /*1140*/  FMUL.FTZ R20, R32, R0.reuse ;  /* 0x0000000020147220 */ /* 0x0a0fe20000410000 */
[-C--:B------:R-:W-:Y:S02]  /*1150*/  FMUL.FTZ R23, R35, R0.reuse ;  /* 0x0000000023177220 */ /* 0x080fe40000410000 */
[----:B------:R-:W-:Y:S01]  /*1160*/  FFMA.FTZ R25, R5, R33, R12 ;  /* 0x0000002105197223 */ /* 0x000fe2000001000c */
[----:B------:R-:W-:Y:S01]  /*1170*/  CS2R R12, SRZ ;  /* 0x00000000000c7805 */ /* 0x000fe2000001ff00 */
[-C--:B--2---:R-:W-:Y:S01]  /*1180*/  FMUL.FTZ R24, R28, R0.reuse ;  /* 0x000000001c187220 */ /* 0x084fe20000410000 */
[----:B------:R-:W-:Y:S01]  /*1190*/  FMUL.FTZ R26, R30, R0 ;  /* 0x000000001e1a7220 */ /* 0x000fe20000410000 */
[----:B------:R-:W-:Y:S01]  /*11a0*/  FFMA.FTZ R18, R6, R34, R25 ;  /* 0x0000002206127223 */ /* 0x000fe20000010019 */
[----:B------:R-:W-:-:S03]  /*11b0*/  FMUL.FTZ R27, R31, R0 ;  /* 0x000000001f1b7220 */ /* 0x000fc60000410000 */
[----:B------:R-:W-:Y:S01]  /*11c0*/  FFMA.FTZ R21, R7, R35, R18 ;  /* 0x0000002307157223 */ /* 0x000fe20000010012 */
[----:B------:R-:W-:-:S03]  /*11d0*/  CS2R R18, SRZ ;  /* 0x0000000000127805 */ /* 0x000fc6000001ff00 */
[----:B------:R-:W-:Y:S01]  /*11e0*/  FFMA.FTZ R22, R8, R28, R21 ;  /* 0x0000001c08167223 */ /* 0x000fe20000010015 */
[----:B------:R-:W-:-:S03]  /*11f0*/  FMUL.FTZ R21, R33, R0 ;  /* 0x0000000021157220 */ /* 0x000fc60000410000 */
[----:B------:R-:W-:Y:S01]  /*1200*/  FFMA.FTZ R25, R9, R29, R22 ;  /* 0x0000001d09197223 */ /* 0x000fe20000010016 */
[----:B------:R-:W-:-:S03]  /*1210*/  FMUL.FTZ R22, R34, R0 ;  /* 0x0000000022167220 */ /* 0x000fc60000410000 */
[----:B------:R-:W-:Y:S01]  /*1220*/  FFMA.FTZ R44, R10, R30, R25 ;  /* 0x0000001e0a2c7223 */ /* 0x000fe20000010019 */
[----:B------:R-:W-:-:S03]  /*1230*/  FMUL.FTZ R25, R29, R0 ;  /* 0x000000001d197220 */ /* 0x000fc60000410000 */
[----:B------:R-:W-:Y:S01]  /*1240*/  FFMA.FTZ R93, R11, R31, R44 ;  /* 0x0000001f0b5d7223 */ /* 0x000fe2000001002c */
[----:B------:R-:W-:Y:S06]  /*1250*/  BAR.SYNC.DEFER_BLOCKING 0x0 ;  /* 0x0000000000007b1d */ /* 0x000fec0000010000 */
[----:B------:R-:W-:Y:S05]  /*1260*/  BRA.U !UP0, `(.L_x_16995) ;  /* 0x0000004108f07547 */ /* 0x000fea000b800000 */
[----:B------:R-:W0:Y:S01]  /*1270*/  LDC R159, c[0x0][0x388] ;  /* 0x0000e200ff9f7b82 */ /* 0x000e220000000800 */
[----:B------:R-:W-:Y:S01]  /*1280*/  FADD.FTZ R144, R29, R29 ;  /* 0x0000001d1d907221 */ /* 0x000fe20000010000 */
[----:B------:R-:W-:Y:S01]  /*1290*/  SHF.L.U32 R29, R125, 0x9, RZ ;  /* 0x000000097d1d7819 */ /* 0x000fe200000006ff */
[--C-:B------:R-:W-:Y:S01]  /*12a0*/  FADD.FTZ R127, R40, R80.reuse ;  /* 0x00000050287f7221 */ /* 0x100fe20000010000 */
[--C-:B------:R-:W-:Y:S01]  /*12b0*/  FADD.FTZ R128, R41, R80.reuse ;  /* 0x0000005029807221 */ /* 0x100fe20000010000 */
[--C-:B------:R-:W-:Y:S01]  /*12c0*/  FADD.FTZ R129, R42, R80.reuse ;  /* 0x000000502a817221 */ /* 0x100fe20000010000 */
[--C-:B------:R-:W-:Y:S01]  /*12d0*/  FADD.FTZ R130, R43, R80.reuse ;  /* 0x000000502b827221 */ /* 0x100fe20000010000 */
[--C-:B------:R-:W-:Y:S01]  /*12e0*/  FADD.FTZ R131, R36, R80.reuse ;  /* 0x0000005024837221 */ /* 0x100fe20000010000 */
[----:B------:R-:W1:Y:S01]  /*12f0*/  LDC.64 R138, c[0x0][0x3c0] ;  /* 0x0000f000ff8a7b82 */ /* 0x000e620000000a00 */
[--C-:B------:R-:W-:Y:S01]  /*1300*/  FADD.FTZ R132, R37, R80.reuse ;  /* 0x0000005025847221 */ /* 0x100fe20000010000 */
[--C-:B------:R-:W-:Y:S01]  /*1310*/  FADD.FTZ R133, R38, R80.reuse ;  /* 0x0000005026857221 */ /* 0x100fe20000010000 */
[----:B------:R-:W-:Y:S01]  /*1320*/  FADD.FTZ R134, R39, R80 ;  /* 0x0000005027867221 */ /* 0x000fe20000010000 */
[----:B------:R-:W-:Y:S01]  /*1330*/  ISETP.NE.AND P0, PT, R98, 0x1, PT ;  /* 0x000000016200780c */ /* 0x000fe20003f05270 */
[----:B------:R-:W-:Y:S01]  /*1340*/  HFMA2 R12, -RZ, RZ, 0, 0 ;  /* 0x00000000ff0c7431 */ /* 0x000fe200000001ff */
[----:B------:R-:W-:Y:S01]  /*1350*/  SHF.L.U32 R156, R125, 0x8, RZ ;  /* 0x000000087d9c7819 */ /* 0x000fe200000006ff */
[----:B------:R-:W-:Y:S01]  /*1360*/  FADD.FTZ R135, R32, R32 ;  /* 0x0000002020877221 */ /* 0x000fe20000010000 */
[----:B------:R-:W2:Y:S01]  /*1370*/  LDC.64 R68, c[0x0][0x440] ;  /* 0x00011000ff447b82 */ /* 0x000ea20000000a00 */
[----:B------:R-:W-:Y:S01]  /*1380*/  SHF.L.U32 R155, R98, 0x8, RZ ;  /* 0x00000008629b7819 */ /* 0x000fe200000006ff */
[----:B------:R-:W-:Y:S01]  /*1390*/  FADD.FTZ R136, R33, R33 ;  /* 0x0000002121887221 */ /* 0x000fe20000010000 */
[----:B------:R-:W-:Y:S01]  /*13a0*/  IADD3 R76, P1, PT, R29, R82, RZ ;  /* 0x000000521d4c7210 */ /* 0x000fe20007f3e0ff */
[----:B------:R-:W-:Y:S01]  /*13b0*/  FADD.FTZ R137, R34, R34 ;  /* 0x0000002222897221 */ /* 0x000fe20000010000 */
[----:B------:R-:W-:Y:S01]  /*13c0*/  FADD.FTZ R142, R35, R35 ;  /* 0x00000023238e7221 */ /* 0x000fe20000010000 */
[----:B------:R-:W-:Y:S01]  /*13d0*/  FADD.FTZ R143, R28, R28 ;  /* 0x0000001c1c8f7221 */ /* 0x000fe20000010000 */
[----:B------:R-:W-:Y:S01]  /*13e0*/  FADD.FTZ R145, R30, R30 ;  /* 0x0000001e1e917221 */ /* 0x000fe20000010000 */
[----:B------:R-:W3:Y:S01]  /*13f0*/  LDC.64 R70, c[0x0][0x3a8] ;  /* 0x0000ea00ff467b82 */ /* 0x000ee20000000a00 */
[----:B------:R-:W-:Y:S01]  /*1400*/  FADD.FTZ R160, R31, R31 ;  /* 0x0000001f1fa07221 */ /* 0x000fe20000010000 */
[----:B------:R-:W-:Y:S01]  /*1410*/  IADD3 R158, PT, PT, R98, -0x2, RZ ;  /* 0xfffffffe629e7810 */ /* 0x000fe20007ffe0ff */
[----:B------:R-:W-:Y:S01]  /*1420*/  FMUL.FTZ R153, R4, R127 ;  /* 0x0000007f04997220 */ /* 0x000fe20000410000 */
[----:B------:R-:W-:Y:S01]  /*1430*/  LEA R157, R123, R126, 0x5 ;  /* 0x0000007e7b9d7211 */ /* 0x000fe200078e28ff */
[----:B------:R-:W-:Y:S01]  /*1440*/  FMUL.FTZ R152, R5, R128 ;  /* 0x0000008005987220 */ /* 0x000fe20000410000 */
[----:B------:R-:W-:Y:S01]  /*1450*/  ISETP.EQ.AND P0, PT, R82, RZ, P0 ;  /* 0x000000ff5200720c */ /* 0x000fe20000702270 */
[----:B------:R-:W-:Y:S01]  /*1460*/  FMUL.FTZ R151, R6, R129 ;  /* 0x0000008106977220 */ /* 0x000fe20000410000 */
        /* <DEDUP_REMOVED lines=15> */
.L_x_17043:
[----:B01----:R-:W-:-:S04]  /*1560*/  IMAD.WIDE.U32 R28, R138, UR4, RZ ;  /* 0x000000048a1c7c25 */ /* 0x003fc8000f8e00ff */
        /* <DEDUP_REMOVED lines=13> */
[----:B------:R-:W-:Y:S01]  /*1640*/  LEA.HI.X R79, R46, R69, R47, 0x3, P1 ;  /* 0x000000452e4f7211 */ /* 0x000fe200008f1c2f */
[----:B----4-:R-:W-:-:S05]  /*1650*/  IMAD.WIDE.U32 R46, R140, UR4, RZ ;  /* 0x000000048c2e7c25 */ /* 0x010fca000f8e00ff */
[----:B------:R-:W2:Y:S01]  /*1660*/  LDG.E.64 R78, desc[UR16][R78.64] ;  /* 0x000000104e4e7981 */ /* 0x000ea2000c1e1b00 */
[----:B------:R-:W-:Y:S01]  /*1670*/  IMAD R47, R141, UR4, R47 ;  /* 0x000000048d2f7c24 */ /* 0x000fe2000f8e022f */
[----:B------:R-:W-:-:S04]  /*1680*/  LEA R48, P1, R46, R94, 0x2 ;  /* 0x0000005e2e307211 */ /* 0x000fc800078210ff */
[----:B------:R-:W-:-:S03]  /*1690*/  LEA.HI.X R49, R46, R96, R47, 0x2, P1 ;  /* 0x000000602e317211 */ /* 0x000fc600008f142f */
[----:B------:R-:W-:Y:S01]  /*16a0*/  IMAD.WIDE.U32 R44, R104, 0x10, R48 ;  /* 0x00000010682c7825 */ /* 0x000fe200078e0030 */
[----:B-----5:R2:W-:Y:S04]  /*16b0*/  STS.128 [R124], R28 ;  /* 0x0000001c7c007388 */ /* 0x0205e80000000c00 */
[----:B------:R1:W-:Y:S04]  /*16c0*/  STS.128 [R124+0x200], R32 ;  /* 0x000200207c007388 */ /* 0x0003e80000000c00 */
[----:B------:R3:W-:Y:S04]  /*16d0*/  STS.128 [R124+0x400], R36 ;  /* 0x000400247c007388 */ /* 0x0007e80000000c00 */
[----:B------:R-:W-:Y:S01]  /*16e0*/  STS.128 [R124+0x600], R40 ;  /* 0x000600287c007388 */ /* 0x000fe20000000c00 */
[----:B------:R-:W-:-:S03]  /*16f0*/  NOP ;  /* 0x0000000000007918 */ /* 0x000fc60000000000 */
[----:B------:R-:W4:Y:S04]  /*1700*/  LDG.E.128 R48, desc[UR16][R44.64] ;  /* 0x000000102c307981 */ /* 0x000f28000c1e1d00 */
[----:B------:R-:W5:Y:S04]  /*1710*/  LDG.E.128 R52, desc[UR16][R44.64+0x200] ;  /* 0x000200102c347981 */ /* 0x000f68000c1e1d00 */
[----:B------:R-:W5:Y:S04]  /*1720*/  LDG.E.128 R56, desc[UR16][R44.64+0x400] ;  /* 0x000400102c387981 */ /* 0x000f68000c1e1d00 */
[----:B------:R0:W5:Y:S01]  /*1730*/  LDG.E.128 R60, desc[UR16][R44.64+0x600] ;  /* 0x000600102c3c7981 */ /* 0x000162000c1e1d00 */
[----:B------:R-:W0:Y:S01]  /*1740*/  S2UR UR6, SR_CgaCtaId ;  /* 0x00000000000679c3 */ /* 0x000e220000008800 */
[C---:B------:R-:W-:Y:S01]  /*1750*/  ISETP.NE.AND P2, PT, R82.reuse, RZ, PT ;  /* 0x000000ff5200720c */ /* 0x040fe20003f45270 */
[----:B------:R-:W-:Y:S01]  /*1760*/  UMOV UR5, 0x400 ;  /* 0x0000040000057882 */ /* 0x000fe20000000000 */
[----:B------:R-:W-:Y:S01]  /*1770*/  LDS.128 R40, [R157+0x30] ;  /* 0x000030009d287984 */ /* 0x000fe20000000c00 */
[----:B------:R-:W-:Y:S01]  /*1780*/  ISETP.NE.AND P1, PT, R82, 0x1f, PT ;  /* 0x0000001f5200780c */ /* 0x000fe20003f25270 */
[----:B------:R-:W-:Y:S01]  /*1790*/  BSSY.RECONVERGENT B0, `(.L_x_16996) ;  /* 0x000006f000007945 */ /* 0x000fe20003800200 */
[-C--:B--2---:R-:W-:Y:S01]  /*17a0*/  FMUL.FTZ R29, R128, R79.reuse ;  /* 0x0000004f801d7220 */ /* 0x084fe20000410000 */
[----:B------:R-:W-:Y:S01]  /*17b0*/  FMUL.FTZ R162, R78, 1.4426950216293334961 ;  /* 0x3fb8aa3b4ea27820 */ /* 0x000fe20000410000 */
[-C--:B------:R-:W-:Y:S01]  /*17c0*/  FMUL.FTZ R46, R127, R79.reuse ;  /* 0x0000004f7f2e7220 */ /* 0x080fe20000410000 */
[-C--:B------:R-:W-:Y:S01]  /*17d0*/  FMUL.FTZ R30, R129, R79.reuse ;  /* 0x0000004f811e7220 */ /* 0x080fe20000410000 */
[----:B------:R-:W-:Y:S01]  /*17e0*/  FMUL.RZ R31, R29, 0.15915493667125701904 ;  /* 0x3e22f9831d1f7820 */ /* 0x000fe2000040c000 */
[-C--:B------:R-:W-:Y:S01]  /*17f0*/  FMUL.FTZ R29, R128, R162.reuse ;  /* 0x000000a2801d7220 */ /* 0x080fe20000410000 */
[-C--:B------:R-:W-:Y:S01]  /*1800*/  FMUL.FTZ R28, R127, R162.reuse ;  /* 0x000000a27f1c7220 */ /* 0x080fe20000410000 */
[----:B------:R-:W-:Y:S01]  /*1810*/  FMUL.RZ R46, R46, 0.15915493667125701904 ;  /* 0x3e22f9832e2e7820 */ /* 0x000fe2000040c000 */
[----:B------:R-:W-:Y:S01]  /*1820*/  MUFU.SIN R166, R31 ;  /* 0x0000001f00a67308 */ /* 0x000fe20000000400 */
[----:B-1----:R-:W-:Y:S01]  /*1830*/  FMUL.RZ R32, R30, 0.15915493667125701904 ;  /* 0x3e22f9831e207820 */ /* 0x002fe2000040c000 */
[-C--:B------:R-:W-:Y:S01]  /*1840*/  FMUL.FTZ R30, R129, R162.reuse ;  /* 0x000000a2811e7220 */ /* 0x080fe20000410000 */
[-C--:B---3--:R-:W-:Y:S01]  /*1850*/  FMUL.FTZ R36, R131, R162.reuse ;  /* 0x000000a283247220 */ /* 0x088fe20000410000 */
[-C--:B0-----:R-:W-:Y:S01]  /*1860*/  FMUL.FTZ R44, R132, R162.reuse ;  /* 0x000000a2842c7220 */ /* 0x081fe20000410000 */
[----:B------:R-:W-:Y:S01]  /*1870*/  FMUL.FTZ R45, R133, R162 ;  /* 0x000000a2852d7220 */ /* 0x000fe20000410000 */
[----:B------:R-:W-:Y:S01]  /*1880*/  FMUL.FTZ R169, R134, R79 ;  /* 0x0000004f86a97220 */ /* 0x000fe20000410000 */
[----:B------:R-:W-:Y:S01]  /*1890*/  ULEA UR5, UR6, UR5, 0x18 ;  /* 0x0000000506057291 */ /* 0x000fe2000f8ec0ff */
[----:B------:R0:W-:Y:S02]  /*18a0*/  MUFU.EX2 R161, R29 ;  /* 0x0000001d00a17308 */ /* 0x0001e40000000800 */
[----:B------:R-:W-:-:S02]  /*18b0*/  FMUL.RZ R188, R169, 0.15915493667125701904 ;  /* 0x3e22f983a9bc7820 */ /* 0x000fc4000040c000 */
[----:B------:R1:W-:Y:S04]  /*18c0*/  MUFU.EX2 R163, R28 ;  /* 0x0000001c00a37308 */ /* 0x0003e80000000800 */
[----:B------:R2:W-:Y:S01]  /*18d0*/  MUFU.COS R168, R31 ;  /* 0x0000001f00a87308 */ /* 0x0005e20000000000 */
[-C--:B0-----:R-:W-:Y:S01]  /*18e0*/  FMUL.FTZ R29, R131, R79.reuse ;  /* 0x0000004f831d7220 */ /* 0x081fe20000410000 */
[----:B-1----:R-:W-:-:S06]  /*18f0*/  FMUL.FTZ R28, R130, R79 ;  /* 0x0000004f821c7220 */ /* 0x002fcc0000410000 */
[----:B------:R-:W-:Y:S01]  /*1900*/  MUFU.SIN R164, R46 ;  /* 0x0000002e00a47308 */ /* 0x000fe20000000400 */
[----:B--2---:R-:W-:Y:S01]  /*1910*/  FMUL.RZ R31, R29, 0.15915493667125701904 ;  /* 0x3e22f9831d1f7820 */ /* 0x004fe2000040c000 */
[----:B------:R-:W-:Y:S01]  /*1920*/  FMUL.RZ R33, R28, 0.15915493667125701904 ;  /* 0x3e22f9831c217820 */ /* 0x000fe2000040c000 */
[-C--:B------:R-:W-:Y:S01]  /*1930*/  FMUL.FTZ R29, R132, R79.reuse ;  /* 0x0000004f841d7220 */ /* 0x080fe20000410000 */
[-C--:B------:R-:W-:Y:S01]  /*1940*/  FMUL.FTZ R28, R130, R162.reuse ;  /* 0x000000a2821c7220 */ /* 0x080fe20000410000 */
[----:B------:R-:W-:Y:S02]  /*1950*/  FMUL.FTZ R162, R134, R162 ;  /* 0x000000a286a27220 */ /* 0x000fe40000410000 */
[----:B------:R-:W-:Y:S01]  /*1960*/  FMUL.RZ R47, R29, 0.15915493667125701904 ;  /* 0x3e22f9831d2f7820 */ /* 0x000fe2000040c000 */
[----:B------:R0:W-:Y:S08]  /*1970*/  MUFU.COS R174, R46 ;  /* 0x0000002e00ae7308 */ /* 0x0001f00000000000 */
[----:B------:R-:W-:Y:S01]  /*1980*/  MUFU.SIN R165, R32 ;  /* 0x0000002000a57308 */ /* 0x000fe20000000400 */
[----:B0-----:R-:W-:-:S04]  /*1990*/  FMUL.FTZ R46, R133, R79 ;  /* 0x0000004f852e7220 */ /* 0x001fc80000410000 */
[----:B------:R-:W-:-:S03]  /*19a0*/  FMUL.RZ R187, R46, 0.15915493667125701904 ;  /* 0x3e22f9832ebb7820 */ /* 0x000fc6000040c000 */
[----:B------:R-:W0:Y:S08]  /*19b0*/  MUFU.COS R173, R32 ;  /* 0x0000002000ad7308 */ /* 0x000e300000000000 */
[----:B------:R-:W0:Y:S04]  /*19c0*/  MUFU.EX2 R172, R30 ;  /* 0x0000001e00ac7308 */ /* 0x000e280000000800 */
[----:B------:R-:W-:Y:S08]  /*19d0*/  MUFU.SIN R167, R33 ;  /* 0x0000002100a77308 */ /* 0x000ff00000000400 */
[----:B------:R1:W2:Y:S01]  /*19e0*/  MUFU.COS R171, R33 ;  /* 0x0000002100ab7308 */ /* 0x0002a20000000000 */
[C---:B0-----:R-:W-:Y:S01]  /*19f0*/  FMUL.FTZ R173, R172.reuse, R173 ;  /* 0x000000adacad7220 */ /* 0x041fe20000410000 */
[----:B------:R-:W-:-:S06]  /*1a00*/  FMUL.FTZ R172, R172, R165 ;  /* 0x000000a5acac7220 */ /* 0x000fcc0000410000 */
[----:B------:R-:W2:Y:S01]  /*1a10*/  MUFU.EX2 R170, R28 ;  /* 0x0000001c00aa7308 */ /* 0x000ea20000000800 */
[----:B-1----:R-:W-:Y:S03]  /*1a20*/  LDS.128 R32, [R157+0x10] ;  /* 0x000010009d207984 */ /* 0x002fe60000000c00 */
[----:B------:R-:W-:Y:S08]  /*1a30*/  MUFU.SIN R176, R31 ;  /* 0x0000001f00b07308 */ /* 0x000ff00000000400 */
[----:B------:R0:W1:Y:S01]  /*1a40*/  MUFU.COS R178, R31 ;  /* 0x0000001f00b27308 */ /* 0x0000620000000000 */
[C---:B--2---:R-:W-:Y:S01]  /*1a50*/  FMUL.FTZ R171, R170.reuse, R171 ;  /* 0x000000abaaab7220 */ /* 0x044fe20000410000 */
[----:B------:R-:W-:-:S06]  /*1a60*/  FMUL.FTZ R170, R170, R167 ;  /* 0x000000a7aaaa7220 */ /* 0x000fcc0000410000 */
[----:B------:R2:W1:Y:S01]  /*1a70*/  MUFU.EX2 R175, R36 ;  /* 0x0000002400af7308 */ /* 0x0004620000000800 */
[----:B0-----:R-:W-:Y:S03]  /*1a80*/  LDS.128 R28, [R157] ;  /* 0x000000009d1c7984 */ /* 0x001fe60000000c00 */
[----:B------:R-:W-:Y:S01]  /*1a90*/  MUFU.SIN R180, R47 ;  /* 0x0000002f00b47308 */ /* 0x000fe20000000400 */
[----:B--2---:R-:W-:Y:S07]  /*1aa0*/  LDS.128 R36, [R157+0x20] ;  /* 0x000020009d247984 */ /* 0x004fee0000000c00 */
[----:B------:R-:W0:Y:S01]  /*1ab0*/  MUFU.COS R182, R47 ;  /* 0x0000002f00b67308 */ /* 0x000e220000000000 */
[----:B-1----:R-:W-:-:S07]  /*1ac0*/  FMUL.FTZ R169, R175, R178 ;  /* 0x000000b2afa97220 */ /* 0x002fce0000410000 */
[----:B------:R-:W0:Y:S04]  /*1ad0*/  MUFU.EX2 R177, R44 ;  /* 0x0000002c00b17308 */ /* 0x000e280000000800 */
[----:B------:R-:W1:Y:S04]  /*1ae0*/  MUFU.EX2 R183, R45 ;  /* 0x0000002d00b77308 */ /* 0x000e680000000800 */
[----:B------:R-:W-:Y:S01]  /*1af0*/  MUFU.SIN R184, R187 ;  /* 0x000000bb00b87308 */ /* 0x000fe20000000400 */
[----:B0-----:R-:W-:-:S07]  /*1b00*/  FMUL.FTZ R167, R177, R182 ;  /* 0x000000b6b1a77220 */ /* 0x001fce0000410000 */
[----:B------:R-:W1:Y:S08]  /*1b10*/  MUFU.COS R186, R187 ;  /* 0x000000bb00ba7308 */ /* 0x000e700000000000 */
[----:B------:R-:W0:Y:S08]  /*1b20*/  MUFU.COS R187, R188 ;  /* 0x000000bc00bb7308 */ /* 0x000e300000000000 */
[----:B------:R-:W2:Y:S01]  /*1b30*/  MUFU.SIN R185, R188 ;  /* 0x000000bc00b97308 */ /* 0x000ea20000000400 */
[----:B-1----:R-:W-:-:S07]  /*1b40*/  FMUL.FTZ R165, R183, R186 ;  /* 0x000000bab7a57220 */ /* 0x002fce0000410000 */
[----:B------:R-:W0:Y:S01]  /*1b50*/  MUFU.EX2 R162, R162 ;  /* 0x000000a200a27308 */ /* 0x000e220000000800 */
[----:B----4-:R-:W-:Y:S04]  /*1b60*/  STS.128 [R124+0x840], R48 ;  /* 0x000840307c007388 */ /* 0x010fe80000000c00 */
[----:B-----5:R-:W-:Y:S04]  /*1b70*/  STS.128 [R124+0xa40], R52 ;  /* 0x000a40347c007388 */ /* 0x020fe80000000c00 */
[----:B------:R-:W-:Y:S04]  /*1b80*/  STS.128 [R124+0xc40], R56 ;  /* 0x000c40387c007388 */ /* 0x000fe80000000c00 */
[----:B------:R1:W-:Y:S01]  /*1b90*/  STS.128 [R124+0xe40], R60 ;  /* 0x000e403c7c007388 */ /* 0x0003e20000000c00 */
[----:B------:R-:W-:-:S03]  /*1ba0*/  NOP ;  /* 0x0000000000007918 */ /* 0x000fc60000000000 */
[----:B------:R-:W3:Y:S04]  /*1bb0*/  LDS.128 R44, [R157+0x840] ;  /* 0x000840009d2c7984 */ /* 0x000ee80000000c00 */
[----:B------:R-:W4:Y:S04]  /*1bc0*/  LDS.128 R48, [R157+0x850] ;  /* 0x000850009d307984 */ /* 0x000f280000000c00 */
[----:B------:R-:W5:Y:S01]  /*1bd0*/  LDS.128 R52, [R157+0x860] ;  /* 0x000860009d347984 */ /* 0x000f620000000c00 */
[----:B-1----:R-:W-:Y:S01]  /*1be0*/  IADD3 R61, PT, PT, R156, UR4, RZ ;  /* 0x000000049c3d7c10 */ /* 0x002fe2000fffe0ff */
[C---:B------:R-:W-:Y:S01]  /*1bf0*/  FMUL.FTZ R62, R161.reuse, R168 ;  /* 0x000000a8a13e7220 */ /* 0x040fe20000410000 */
[----:B------:R-:W-:Y:S01]  /*1c00*/  FMUL.FTZ R161, R161, R166 ;  /* 0x000000a6a1a17220 */ /* 0x000fe20000410000 */
[----:B------:R-:W1:Y:S01]  /*1c10*/  LDS.128 R56, [R157+0x870] ;  /* 0x000870009d387984 */ /* 0x000e620000000c00 */
[----:B------:R-:W-:Y:S01]  /*1c20*/  SEL R63, R61, R100, !P2 ;  /* 0x000000643d3f7207 */ /* 0x000fe20005000000 */
[----:B------:R-:W-:Y:S01]  /*1c30*/  FMUL.FTZ R166, R177, R180 ;  /* 0x000000b4b1a67220 */ /* 0x000fe20000410000 */
[----:B------:R-:W-:Y:S01]  /*1c40*/  P2R R60, PR, RZ, 0x4 ;  /* 0x00000004ff3c7803 */ /* 0x000fe20000000000 */
[C---:B------:R-:W-:Y:S01]  /*1c50*/  FMUL.FTZ R60, R163.reuse, R174 ;  /* 0x000000aea33c7220 */ /* 0x040fe20000410000 */
[----:B------:R-:W-:Y:S01]  /*1c60*/  FMUL.FTZ R61, R163, R164 ;  /* 0x000000a4a33d7220 */ /* 0x000fe20000410000 */
[----:B------:R-:W-:Y:S01]  /*1c70*/  LEA R180, R63, UR5, 0x3 ;  /* 0x000000053fb47c11 */ /* 0x000fe2000f8e18ff */
[C---:B0-----:R-:W-:Y:S01]  /*1c80*/  FMUL.FTZ R163, R162.reuse, R187 ;  /* 0x000000bba2a37220 */ /* 0x041fe20000410000 */
[----:B------:R-:W-:Y:S01]  /*1c90*/  FMUL.FTZ R168, R175, R176 ;  /* 0x000000b0afa87220 */ /* 0x000fe20000410000 */
[----:B------:R-:W-:Y:S01]  /*1ca0*/  FMUL.FTZ R164, R183, R184 ;  /* 0x000000b8b7a47220 */ /* 0x000fe20000410000 */
[----:B--2---:R-:W-:Y:S01]  /*1cb0*/  FMUL.FTZ R162, R162, R185 ;  /* 0x000000b9a2a27220 */ /* 0x004fe20000410000 */
[----:B------:R0:W-:Y:S01]  /*1cc0*/  STS.64 [R180+0x2550], R60 ;  /* 0x0025503cb4007388 */ /* 0x0001e20000000a00 */
[C---:B---3--:R-:W-:Y:S01]  /*1cd0*/  FMUL.FTZ R174, R135.reuse, R44 ;  /* 0x0000002c87ae7220 */ /* 0x048fe20000410000 */
[----:B------:R-:W-:Y:S01]  /*1ce0*/  FMUL.FTZ R63, R135, -R45 ;  /* 0x8000002d873f7220 */ /* 0x000fe20000410000 */
[C---:B------:R-:W-:Y:S01]  /*1cf0*/  FMUL.FTZ R175, R136.reuse, R46 ;  /* 0x0000002e88af7220 */ /* 0x040fe20000410000 */
[----:B------:R-:W-:Y:S01]  /*1d00*/  FMUL.FTZ R176, R136, -R47 ;  /* 0x8000002f88b07220 */ /* 0x000fe20000410000 */
[C---:B----4-:R-:W-:Y:S01]  /*1d10*/  FMUL.FTZ R177, R137.reuse, R48 ;  /* 0x0000003089b17220 */ /* 0x050fe20000410000 */
[----:B------:R-:W-:Y:S01]  /*1d20*/  FMUL.FTZ R178, R137, -R49 ;  /* 0x8000003189b27220 */ /* 0x000fe20000410000 */
[C---:B------:R-:W-:Y:S01]  /*1d30*/  FMUL.FTZ R183, R142.reuse, R50 ;  /* 0x000000328eb77220 */ /* 0x040fe20000410000 */
[----:B------:R-:W-:Y:S01]  /*1d40*/  FMUL.FTZ R182, R142, -R51 ;  /* 0x800000338eb67220 */ /* 0x000fe20000410000 */
[C---:B-----5:R-:W-:Y:S01]  /*1d50*/  FMUL.FTZ R184, R143.reuse, R52 ;  /* 0x000000348fb87220 */ /* 0x060fe20000410000 */
[----:B------:R-:W-:Y:S01]  /*1d60*/  FMUL.FTZ R185, R143, -R53 ;  /* 0x800000358fb97220 */ /* 0x000fe20000410000 */
[C---:B------:R-:W-:Y:S01]  /*1d70*/  FMUL.FTZ R187, R144.reuse, R54 ;  /* 0x0000003690bb7220 */ /* 0x040fe20000410000 */
[----:B------:R-:W-:Y:S01]  /*1d80*/  FMUL.FTZ R186, R144, -R55 ;  /* 0x8000003790ba7220 */ /* 0x000fe20000410000 */
[C---:B-1----:R-:W-:Y:S01]  /*1d90*/  FMUL.FTZ R188, R145.reuse, R56 ;  /* 0x0000003891bc7220 */ /* 0x042fe20000410000 */
[----:B------:R-:W-:Y:S01]  /*1da0*/  FMUL.FTZ R189, R145, -R57 ;  /* 0x8000003991bd7220 */ /* 0x000fe20000410000 */
        /* <DEDUP_REMOVED lines=12> */
.L_x_16997:
[----:B------:R0:W1:Y:S02]  /*1e70*/  LDS.64 R48, [R181+0x3558] ;  /* 0x00355800b5307984 */ /* 0x0000640000000a00 */
.L_x_16998:
[----:B------:R-:W-:Y:S05]  /*1e80*/  BSYNC.RECONVERGENT B0 ;  /* 0x0000000000007941 */ /* 0x000fea0003800200 */
.L_x_16996:
[----:B------:R-:W4:Y:S01]  /*1e90*/  @P0 LDC R45, c[0x0][0x38c] ;  /* 0x0000e300ff2d0b82 */ /* 0x000f220000000800 */
[----:B------:R-:W-:Y:S01]  /*1ea0*/  CS2R R50, SRZ ;  /* 0x0000000000327805 */ /* 0x000fe2000001ff00 */
[----:B----4-:R-:W-:-:S04]  /*1eb0*/  @P0 IMAD R45, R158, R45, UR4 ;  /* 0x000000049e2d0e24 */ /* 0x010fc8000f8e022d */
[----:B--2---:R-:W-:-:S05]  /*1ec0*/  @P0 IMAD.WIDE R44, R45, 0x10, R66 ;  /* 0x000000102d2c0825 */ /* 0x004fca00078e0242 */
        /* <DEDUP_REMOVED lines=21> */
[C---:B--2---:R-:W-:Y:S01]  /*2020*/  FMUL.FTZ R44, R172.reuse, R52 ;  /* 0x00000034ac2c7220 */ /* 0x044fe20000410000 */
[----:B------:R-:W-:Y:S01]  /*2030*/  FMUL.FTZ R45, R172, R47 ;  /* 0x0000002fac2d7220 */ /* 0x000fe20000410000 */
[C---:B------:R-:W-:Y:S01]  /*2040*/  FMUL.FTZ R203, R133.reuse, R40 ;  /* 0x0000002885cb7220 */ /* 0x040fe20000410000 */
[----:B------:R-:W-:Y:S01]  /*2050*/  FMUL.FTZ R205, R133, R41 ;  /* 0x0000002985cd7220 */ /* 0x000fe20000410000 */
[C---:B------:R-:W-:Y:S01]  /*2060*/  FFMA.FTZ R47, R173.reuse, R47, -R44 ;  /* 0x0000002fad2f7223 */ /* 0x040fe2000001082c */
[----:B------:R-:W-:Y:S01]  /*2070*/  FFMA.FTZ R52, R173, R52, R45 ;  /* 0x00000034ad347223 */ /* 0x000fe2000001002d */
[----:B------:R-:W-:Y:S01]  /*2080*/  FMUL.FTZ R45, R61, R161 ;  /* 0x000000a13d2d7220 */ /* 0x000fe20000410000 */
[----:B------:R-:W-:Y:S01]  /*2090*/  FMUL.FTZ R180, R134, R43 ;  /* 0x0000002b86b47220 */ /* 0x000fe20000410000 */
[C---:B------:R-:W-:Y:S01]  /*20a0*/  FFMA.FTZ R47, R6.reuse, R191, R47 ;  /* 0x000000bf062f7223 */ /* 0x040fe2000001002f */
[----:B------:R-:W-:Y:S01]  /*20b0*/  FFMA.FTZ R52, R6, R197, R52 ;  /* 0x000000c506347223 */ /* 0x000fe20000010034 */
[----:B------:R-:W-:Y:S01]  /*20c0*/  FFMA.FTZ R45, R60, R62, -R45 ;  /* 0x0000003e3c2d7223 */ /* 0x000fe2000001082d */
[----:B------:R-:W-:Y:S01]  /*20d0*/  FMUL.FTZ R58, R134, R42 ;  /* 0x0000002a863a7220 */ /* 0x000fe20000410000 */
[CC--:B------:R-:W-:Y:S01]  /*20e0*/  FMUL.FTZ R46, R170.reuse, R47.reuse ;  /* 0x0000002faa2e7220 */ /* 0x0c0fe20000410000 */
[-C--:B------:R-:W-:Y:S01]  /*20f0*/  FMUL.FTZ R44, R170, R52.reuse ;  /* 0x00000034aa2c7220 */ /* 0x080fe20000410000 */
[----:B------:R-:W-:Y:S01]  /*2100*/  ISETP.GE.AND P1, PT, R123, 0x1, PT ;  /* 0x000000017b00780c */ /* 0x000fe20003f26270 */
[----:B------:R-:W-:Y:S01]  /*2110*/  ULEA UR6, UR4, UR5, 0x4 ;  /* 0x0000000504067291 */ /* 0x000fe2000f8e20ff */
[C---:B------:R-:W-:Y:S01]  /*2120*/  FFMA.FTZ R46, R171.reuse, R52, R46 ;  /* 0x00000034ab2e7223 */ /* 0x040fe2000001002e */
[----:B------:R-:W-:Y:S01]  /*2130*/  FFMA.FTZ R47, R171, R47, -R44 ;  /* 0x0000002fab2f7223 */ /* 0x000fe2000001082c */
[----:B------:R-:W-:Y:S01]  /*2140*/  FMUL.FTZ R44, R60, R161 ;  /* 0x000000a13c2c7220 */ /* 0x000fe20000410000 */
[----:B------:R-:W-:Y:S01]  /*2150*/  ISETP.NE.AND P6, PT, R179, 0x1f, PT ;  /* 0x0000001fb300780c */ /* 0x000fe20003fc5270 */
[C---:B------:R-:W-:Y:S01]  /*2160*/  FFMA.FTZ R52, R7.reuse, R196, R46 ;  /* 0x000000c407347223 */ /* 0x040fe2000001002e */
[----:B------:R-:W-:Y:S01]  /*2170*/  FFMA.FTZ R47, R7, R198, R47 ;  /* 0x000000c6072f7223 */ /* 0x000fe2000001002f */
[----:B------:R-:W-:Y:S01]  /*2180*/  FFMA.FTZ R44, R61, R62, R44 ;  /* 0x0000003e3d2c7223 */ /* 0x000fe2000001002c */
[----:B------:R-:W-:Y:S01]  /*2190*/  FMUL.FTZ R46, R172, R45 ;  /* 0x0000002dac2e7220 */ /* 0x000fe20000410000 */
[----:B------:R-:W-:Y:S01]  /*21a0*/  FMUL.FTZ R54, R168, R52 ;  /* 0x00000034a8367220 */ /* 0x000fe20000410000 */
[----:B------:R-:W-:Y:S01]  /*21b0*/  ISETP.GE.AND P4, PT, R98, UR7, PT ;  /* 0x0000000762007c0c */ /* 0x000fe2000bf86270 */
[----:B------:R-:W-:Y:S01]  /*21c0*/  BSSY.RECONVERGENT B0, `(.L_x_16999) ;  /* 0x00000dc000007945 */ /* 0x000fe20003800200 */
[-C--:B------:R-:W-:Y:S01]  /*21d0*/  FFMA.FTZ R46, R173, R44.reuse, R46 ;  /* 0x0000002cad2e7223 */ /* 0x080fe2000001002e */
[-C--:B------:R-:W-:Y:S01]  /*21e0*/  FFMA.FTZ R53, R169, R47.reuse, -R54 ;  /* 0x0000002fa9357223 */ /* 0x080fe20000010836 */
[----:B------:R-:W-:Y:S01]  /*21f0*/  FMUL.FTZ R54, R168, R47 ;  /* 0x0000002fa8367220 */ /* 0x000fe20000410000 */
[----:B------:R-:W-:Y:S01]  /*2200*/  FMUL.FTZ R44, R172, R44 ;  /* 0x0000002cac2c7220 */ /* 0x000fe20000410000 */
[----:B------:R-:W-:Y:S01]  /*2210*/  ISETP.GT.U32.AND P2, PT, R179, 0x1b, PT ;  /* 0x0000001bb300780c */ /* 0x000fe20003f44070 */
[----:B------:R-:W-:Y:S01]  /*2220*/  FFMA.FTZ R53, R8, R199, R53 ;  /* 0x000000c708357223 */ /* 0x000fe20000010035 */
[----:B------:R-:W-:Y:S01]  /*2230*/  FFMA.FTZ R54, R169, R52, R54 ;  /* 0x00000034a9367223 */ /* 0x000fe20000010036 */
[----:B------:R-:W-:Y:S01]  /*2240*/  FFMA.FTZ R44, R173, R45, -R44 ;  /* 0x0000002dad2c7223 */ /* 0x000fe2000001082c */
[----:B------:R-:W-:Y:S01]  /*2250*/  FMUL.FTZ R52, R170, R46 ;  /* 0x0000002eaa347220 */ /* 0x000fe20000410000 */
[----:B------:R-:W-:Y:S01]  /*2260*/  FMUL.FTZ R56, R166, R53 ;  /* 0x00000035a6387220 */ /* 0x000fe20000410000 */
[----:B------:R-:W-:Y:S01]  /*2270*/  FFMA.FTZ R54, R8, R201, R54 ;  /* 0x000000c908367223 */ /* 0x000fe20000010036 */
[-C--:B------:R-:W-:Y:S01]  /*2280*/  FMUL.FTZ R45, R170, R44.reuse ;  /* 0x0000002caa2d7220 */ /* 0x080fe20000410000 */
[----:B------:R-:W-:Y:S01]  /*2290*/  FFMA.FTZ R52, R171, R44, -R52 ;  /* 0x0000002cab347223 */ /* 0x000fe20000010834 */
[----:B------:R-:W-:Y:S01]  /*22a0*/  ISETP.GT.U32.AND P3, PT, R179, 0x17, PT ;  /* 0x00000017b300780c */ /* 0x000fe20003f64070 */
[----:B------:R-:W-:Y:S01]  /*22b0*/  FMUL.FTZ R44, R166, R54 ;  /* 0x00000036a62c7220 */ /* 0x000fe20000410000 */
[----:B------:R-:W-:Y:S01]  /*22c0*/  FFMA.FTZ R45, R171, R46, R45 ;  /* 0x0000002eab2d7223 */ /* 0x000fe2000001002d */
        /* <DEDUP_REMOVED lines=8> */
[----:B------:R-:W-:Y:S01]  /*2350*/  FMUL.FTZ R54, R164, R56 ;  /* 0x00000038a4367220 */ /* 0x000fe20000410000 */
[----:B------:R-:W-:-:S02]  /*2360*/  ISETP.NE.OR P4, PT, R82, RZ, P4 ;  /* 0x000000ff5200720c */ /* 0x000fc40002785670 */
[----:B------:R-:W-:Y:S01]  /*2370*/  FMUL.FTZ R52, R166, R44 ;  /* 0x0000002ca6347220 */ /* 0x000fe20000410000 */
[-C--:B------:R-:W-:Y:S01]  /*2380*/  FFMA.FTZ R45, R165, R53.reuse, -R54 ;  /* 0x00000035a52d7223 */ /* 0x080fe20000010836 */
[----:B------:R-:W-:Y:S01]  /*2390*/  FMUL.FTZ R54, R164, R53 ;  /* 0x00000035a4367220 */ /* 0x000fe20000410000 */
[----:B------:R-:W-:Y:S01]  /*23a0*/  ISETP.GT.U32.AND P5, PT, R179, 0xf, PT ;  /* 0x0000000fb300780c */ /* 0x000fe20003fa4070 */
[-C--:B------:R-:W-:Y:S01]  /*23b0*/  FFMA.FTZ R52, R167, R46.reuse, R52 ;  /* 0x0000002ea7347223 */ /* 0x080fe20000010034 */
[----:B------:R-:W-:Y:S01]  /*23c0*/  FMUL.FTZ R46, R166, R46 ;  /* 0x0000002ea62e7220 */ /* 0x000fe20000410000 */
[----:B------:R-:W-:Y:S01]  /*23d0*/  FFMA.FTZ R54, R165, R56, R54 ;  /* 0x00000038a5367223 */ /* 0x000fe20000010036 */
[----:B------:R-:W-:Y:S02]  /*23e0*/  FFMA.FTZ R47, R10, R203, R45 ;  /* 0x000000cb0a2f7223 */ /* 0x000fe4000001002d */
        /* <DEDUP_REMOVED lines=10> */
[C---:B------:R-:W-:Y:S01]  /*2490*/  FFMA.FTZ R52, R11.reuse, R180, R56 ;  /* 0x000000b40b347223 */ /* 0x040fe20000010038 */
[C---:B------:R-:W-:Y:S02]  /*24a0*/  FMUL.FTZ R46, R162.reuse, R44 ;  /* 0x0000002ca22e7220 */ /* 0x040fe40000410000 */
        /* <DEDUP_REMOVED lines=14> */
[C---:B------:R-:W-:Y:S01]  /*2590*/  FMUL.FTZ R46, R53.reuse, R46 ;  /* 0x0000002e352e7220 */ /* 0x040fe20000410000 */
        /* <DEDUP_REMOVED lines=13> */
[C---:B------:R-:W-:Y:S02]  /*2670*/  FMUL.FTZ R46, R55.reuse, R46 ;  /* 0x0000002e372e7220 */ /* 0x040fe40000410000 */
[----:B------:R-:W-:Y:S01]  /*2680*/  @P1 FADD.FTZ R52, R52, R57 ;  /* 0x0000003934341221 */ /* 0x000fe20000010000 */
[----:B------:R-:W-:Y:S01]  /*2690*/  @P1 FADD.FTZ R54, R54, R47 ;  /* 0x0000002f36361221 */ /* 0x000fe20000010000 */
[-C--:B-----5:R-:W-:Y:S01]  /*26a0*/  @P1 FFMA.FTZ R55, R55, R44.reuse, -R45 ;  /* 0x0000002c37371223 */ /* 0x0a0fe2000001082d */
[----:B------:R-:W-:Y:S01]  /*26b0*/  @P1 FFMA.FTZ R53, R53, R44, R46 ;  /* 0x0000002c35351223 */ /* 0x000fe2000001002e */
[CC--:B------:R-:W-:Y:S01]  /*26c0*/  FMUL.FTZ R46, R162.reuse, R190.reuse ;  /* 0x000000bea22e7220 */ /* 0x0c0fe20000410000 */
[----:B------:R-:W0:Y:S01]  /*26d0*/  SHFL.UP PT, R204, R52, 0x4, RZ ;  /* 0x0480000034cc7989 */ /* 0x000e2200000e00ff */
[C---:B------:R-:W-:Y:S01]  /*26e0*/  FMUL.FTZ R57, R162.reuse, R59 ;  /* 0x0000003ba2397220 */ /* 0x040fe20000410000 */
[----:B-1----:R-:W-:Y:S01]  /*26f0*/  FMUL.FTZ R44, R162, R49 ;  /* 0x00000031a22c7220 */ /* 0x002fe20000410000 */
[C---:B------:R-:W-:Y:S01]  /*2700*/  FFMA.FTZ R46, R163.reuse, R59, -R46 ;  /* 0x0000003ba32e7223 */ /* 0x040fe2000001082e */
[----:B------:R-:W1:Y:S01]  /*2710*/  SHFL.UP PT, R56, R54, 0x4, RZ ;  /* 0x0480000036387989 */ /* 0x000e6200000e00ff */
[C---:B------:R-:W-:Y:S01]  /*2720*/  FFMA.FTZ R57, R163.reuse, R190, R57 ;  /* 0x000000bea3397223 */ /* 0x040fe20000010039 */
[C---:B------:R-:W-:Y:S01]  /*2730*/  FMUL.FTZ R47, R163.reuse, R49 ;  /* 0x00000031a32f7220 */ /* 0x040fe20000410000 */
[-C--:B------:R-:W-:Y:S01]  /*2740*/  FFMA.FTZ R45, R163, R48.reuse, -R44 ;  /* 0x00000030a32d7223 */ /* 0x080fe2000001082c */
[----:B------:R-:W-:Y:S01]  /*2750*/  FADD.FTZ R206, R189, R46 ;  /* 0x0000002ebdce7221 */ /* 0x000fe20000010000 */
[----:B------:R-:W-:Y:S01]  /*2760*/  FADD.FTZ R57, R188, R57 ;  /* 0x00000039bc397221 */ /* 0x000fe20000010000 */
[----:B------:R-:W2:Y:S01]  /*2770*/  SHFL.UP PT, R46, R53, 0x4, RZ ;  /* 0x04800000352e7989 */ /* 0x000ea200000e00ff */
[----:B------:R-:W-:Y:S01]  /*2780*/  FFMA.FTZ R47, -R162, R48, -R47 ;  /* 0x00000030a22f7223 */ /* 0x000fe2000001092f */
[C---:B------:R-:W-:Y:S01]  /*2790*/  FMUL.FTZ R210, R164.reuse, R45 ;  /* 0x0000002da4d27220 */ /* 0x040fe20000410000 */
[C---:B------:R-:W-:Y:S01]  /*27a0*/  FMUL.FTZ R207, R164.reuse, R57 ;  /* 0x00000039a4cf7220 */ /* 0x040fe20000410000 */
[----:B------:R-:W3:Y:S01]  /*27b0*/  SHFL.UP PT, R44, R55, 0x4, RZ ;  /* 0x04800000372c7989 */ /* 0x000ee200000e00ff */
[CC--:B------:R-:W-:Y:S01]  /*27c0*/  FMUL.FTZ R208, R164.reuse, R47.reuse ;  /* 0x0000002fa4d07220 */ /* 0x0c0fe20000410000 */
[C---:B------:R-:W-:Y:S01]  /*27d0*/  FFMA.FTZ R210, R165.reuse, R47, -R210 ;  /* 0x0000002fa5d27223 */ /* 0x040fe200000108d2 */
[-C--:B------:R-:W-:Y:S01]  /*27e0*/  FMUL.FTZ R212, R164, R206.reuse ;  /* 0x000000cea4d47220 */ /* 0x080fe20000410000 */
[C---:B------:R-:W-:Y:S01]  /*27f0*/  FFMA.FTZ R207, R165.reuse, R206, -R207 ;  /* 0x000000cea5cf7223 */ /* 0x040fe200000108cf */
[----:B------:R-:W-:Y:S01]  /*2800*/  FFMA.FTZ R208, R165, R45, R208 ;  /* 0x0000002da5d07223 */ /* 0x000fe200000100d0 */
[----:B------:R-:W-:Y:S01]  /*2810*/  FMUL.FTZ R206, R166, R210 ;  /* 0x000000d2a6ce7220 */ /* 0x000fe20000410000 */
[----:B------:R-:W-:Y:S01]  /*2820*/  ISETP.GE.AND P1, PT, R123, 0x4, PT ;  /* 0x000000047b00780c */ /* 0x000fe20003f26270 */
[----:B------:R-:W-:Y:S01]  /*2830*/  FFMA.FTZ R212, R165, R57, R212 ;  /* 0x00000039a5d47223 */ /* 0x000fe200000100d4 */
[----:B------:R-:W-:Y:S01]  /*2840*/  FADD.FTZ R207, R186, R207 ;  /* 0x000000cfbacf7221 */ /* 0x000fe20000010000 */
[----:B------:R-:W-:Y:S01]  /*2850*/  FFMA.FTZ R57, R167, R208, R206 ;  /* 0x000000d0a7397223 */ /* 0x000fe200000100ce */
[-C--:B0-----:R-:W-:Y:S01]  /*2860*/  FMUL.FTZ R206, R55, R204.reuse ;  /* 0x000000cc37ce7220 */ /* 0x081fe20000410000 */
[----:B------:R-:W-:Y:S01]  /*2870*/  FADD.FTZ R212, R187, R212 ;  /* 0x000000d4bbd47221 */ /* 0x000fe20000010000 */
[CC--:B------:R-:W-:Y:S01]  /*2880*/  FMUL.FTZ R45, R166.reuse, R207.reuse ;  /* 0x000000cfa62d7220 */ /* 0x0c0fe20000410000 */
[C---:B------:R-:W-:Y:S01]  /*2890*/  FMUL.FTZ R204, R53.reuse, R204 ;  /* 0x000000cc35cc7220 */ /* 0x040fe20000410000 */
[----:B-1----:R-:W-:Y:S01]  /*28a0*/  FFMA.FTZ R47, R53, R56, R206 ;  /* 0x00000038352f7223 */ /* 0x002fe200000100ce */
[C---:B------:R-:W-:Y:S01]  /*28b0*/  FMUL.FTZ R208, R166.reuse, R208 ;  /* 0x000000d0a6d07220 */ /* 0x040fe20000410000 */
[----:B------:R-:W-:Y:S01]  /*28c0*/  FFMA.FTZ R209, R167, R212, R45 ;  /* 0x000000d4a7d17223 */ /* 0x000fe2000001002d */
        /* <DEDUP_REMOVED lines=13> */
[----:B------:R-:W-:Y:S01]  /*29a0*/  FFMA.FTZ R208, R167, R210, -R208 ;  /* 0x000000d2a7d07223 */ /* 0x000fe200000108d0 */
        /* <DEDUP_REMOVED lines=9> */
[----:B------:R-:W-:Y:S01]  /*2a40*/  FFMA.FTZ R206, R169, R57, R206 ;  /* 0x00000039a9ce7223 */ /* 0x000fe200000100ce */
[----:B------:R-:W-:Y:S01]  /*2a50*/  ISETP.GE.AND P1, PT, R123, 0x8, PT ;  /* 0x000000087b00780c */ /* 0x000fe20003f26270 */
[----:B------:R-:W-:Y:S01]  /*2a60*/  FMUL.FTZ R208, R170, R45 ;  /* 0x0000002daad07220 */ /* 0x000fe20000410000 */
[----:B------:R-:W-:Y:S01]  /*2a70*/  FADD.FTZ R47, R182, R47 ;  /* 0x0000002fb62f7221 */ /* 0x000fe20000010000 */
[----:B------:R-:W-:Y:S01]  /*2a80*/  FADD.FTZ R210, R183, R210 ;  /* 0x000000d2b7d27221 */ /* 0x000fe20000010000 */
[CC--:B------:R-:W-:Y:S01]  /*2a90*/  FMUL.FTZ R212, R170.reuse, R206.reuse ;  /* 0x000000ceaad47220 */ /* 0x0c0fe20000410000 */
[----:B------:R-:W-:Y:S01]  /*2aa0*/  FFMA.FTZ R207, R171, R206, R208 ;  /* 0x000000ceabcf7223 */ /* 0x000fe200000100d0 */
[C---:B------:R-:W-:Y:S01]  /*2ab0*/  FMUL.FTZ R57, R170.reuse, R47 ;  /* 0x0000002faa397220 */ /* 0x040fe20000410000 */
[----:B0-----:R-:W-:Y:S01]  /*2ac0*/  FMUL.FTZ R206, R55, R204 ;  /* 0x000000cc37ce7220 */ /* 0x001fe20000410000 */
[-C--:B------:R-:W-:Y:S01]  /*2ad0*/  FMUL.FTZ R208, R170, R210.reuse ;  /* 0x000000d2aad07220 */ /* 0x080fe20000410000 */
[C---:B------:R-:W-:Y:S01]  /*2ae0*/  FFMA.FTZ R212, R171.reuse, R45, -R212 ;  /* 0x0000002dabd47223 */ /* 0x040fe200000108d4 */
[----:B------:R-:W-:Y:S01]  /*2af0*/  FFMA.FTZ R210, R171, R210, R57 ;  /* 0x000000d2abd27223 */ /* 0x000fe20000010039 */
[C---:B-1----:R-:W-:Y:S01]  /*2b00*/  FFMA.FTZ R57, R53.reuse, R56, R206 ;  /* 0x0000003835397223 */ /* 0x042fe200000100ce */
[----:B------:R-:W-:Y:S01]  /*2b10*/  FMUL.FTZ R204, R53, R204 ;  /* 0x000000cc35cc7220 */ /* 0x000fe20000410000 */
[----:B------:R-:W-:Y:S01]  /*2b20*/  FFMA.FTZ R209, R171, R47, -R208 ;  /* 0x0000002fabd17223 */ /* 0x000fe200000108d0 */
[----:B------:R-:W-:Y:S01]  /*2b30*/  FADD.FTZ R210, R177, R210 ;  /* 0x000000d2b1d27221 */ /* 0x000fe20000010000 */
[-C--:B--2---:R-:W-:Y:S01]  /*2b40*/  FMUL.FTZ R45, R53, R46.reuse ;  /* 0x0000002e352d7220 */ /* 0x084fe20000410000 */
[C---:B------:R-:W-:Y:S01]  /*2b50*/  FMUL.FTZ R46, R55.reuse, R46 ;  /* 0x0000002e372e7220 */ /* 0x040fe20000410000 */
[----:B------:R-:W-:Y:S01]  /*2b60*/  @P1 FADD.FTZ R52, R52, R57 ;  /* 0x0000003934341221 */ /* 0x000fe20000010000 */
[C---:B------:R-:W-:Y:S01]  /*2b70*/  FFMA.FTZ R47, R55.reuse, R56, -R204 ;  /* 0x00000038372f7223 */ /* 0x040fe200000108cc */
[-C--:B---3--:R-:W-:Y:S01]  /*2b80*/  @P1 FFMA.FTZ R55, R55, R44.reuse, -R45 ;  /* 0x0000002c37371223 */ /* 0x088fe2000001082d */
[----:B------:R-:W-:Y:S01]  /*2b90*/  @P1 FFMA.FTZ R53, R53, R44, R46 ;  /* 0x0000002c35351223 */ /* 0x000fe2000001002e */
[----:B------:R-:W-:Y:S01]  /*2ba0*/  FADD.FTZ R209, R178, R209 ;  /* 0x000000d1b2d17221 */ /* 0x000fe20000010000 */
[----:B------:R-:W-:Y:S01]  /*2bb0*/  @P1 FADD.FTZ R54, R54, R47 ;  /* 0x0000002f36361221 */ /* 0x000fe20000010000 */
[----:B------:R-:W0:Y:S01]  /*2bc0*/  SHFL.UP PT, R208, R52, 0x10, RZ ;  /* 0x0600000034d07989 */ /* 0x000e2200000e00ff */
[C---:B------:R-:W-:Y:S01]  /*2bd0*/  FMUL.FTZ R206, R172.reuse, R210 ;  /* 0x000000d2acce7220 */ /* 0x040fe20000410000 */
[CC--:B------:R-:W-:Y:S01]  /*2be0*/  FMUL.FTZ R47, R172.reuse, R209.reuse ;  /* 0x000000d1ac2f7220 */ /* 0x0c0fe20000410000 */
[C---:B------:R-:W-:Y:S01]  /*2bf0*/  FMUL.FTZ R204, R172.reuse, R212 ;  /* 0x000000d4accc7220 */ /* 0x040fe20000410000 */
[----:B------:R-:W1:Y:S01]  /*2c00*/  SHFL.UP PT, R46, R53, 0x10, RZ ;  /* 0x06000000352e7989 */ /* 0x000e6200000e00ff */
[C---:B------:R-:W-:Y:S01]  /*2c10*/  FFMA.FTZ R209, R173.reuse, R209, -R206 ;  /* 0x000000d1add17223 */ /* 0x040fe200000108ce */
[C---:B------:R-:W-:Y:S01]  /*2c20*/  FFMA.FTZ R210, R173.reuse, R210, R47 ;  /* 0x000000d2add27223 */ /* 0x040fe2000001002f */
[-C--:B------:R-:W-:Y:S01]  /*2c30*/  FMUL.FTZ R45, R172, R207.reuse ;  /* 0x000000cfac2d7220 */ /* 0x080fe20000410000 */
[----:B------:R-:W2:Y:S01]  /*2c40*/  SHFL.UP PT, R56, R54, 0x10, RZ ;  /* 0x0600000036387989 */ /* 0x000ea200000e00ff */
[----:B------:R-:W-:Y:S01]  /*2c50*/  FADD.FTZ R209, R176, R209 ;  /* 0x000000d1b0d17221 */ /* 0x000fe20000010000 */
[----:B------:R-:W-:Y:S01]  /*2c60*/  FFMA.FTZ R204, R173, R207, R204 ;  /* 0x000000cfadcc7223 */ /* 0x000fe200000100cc */
[----:B------:R-:W-:Y:S01]  /*2c70*/  ISETP.GE.AND P1, PT, R123, 0x10, PT ;  /* 0x000000107b00780c */ /* 0x000fe20003f26270 */
[----:B------:R-:W3:Y:S01]  /*2c80*/  SHFL.UP PT, R44, R55, 0x10, RZ ;  /* 0x06000000372c7989 */ /* 0x000ee200000e00ff */
[----:B------:R-:W-:Y:S01]  /*2c90*/  FADD.FTZ R210, R175, R210 ;  /* 0x000000d2afd27221 */ /* 0x000fe20000010000 */
[----:B------:R-:W-:Y:S01]  /*2ca0*/  FMUL.FTZ R57, R161, R209 ;  /* 0x000000d1a1397220 */ /* 0x000fe20000410000 */
[----:B------:R-:W-:Y:S01]  /*2cb0*/  FFMA.FTZ R45, R173, R212, -R45 ;  /* 0x000000d4ad2d7223 */ /* 0x000fe2000001082d */
[C---:B------:R-:W-:Y:S01]  /*2cc0*/  FMUL.FTZ R206, R161.reuse, R204 ;  /* 0x000000cca1ce7220 */ /* 0x040fe20000410000 */
[CC--:B------:R-:W-:Y:S01]  /*2cd0*/  FMUL.FTZ R212, R161.reuse, R210.reuse ;  /* 0x000000d2a1d47220 */ /* 0x0c0fe20000410000 */
[C---:B------:R-:W-:Y:S01]  /*2ce0*/  FFMA.FTZ R207, R62.reuse, R210, R57 ;  /* 0x000000d23ecf7223 */ /* 0x040fe20000010039 */
[-C--:B------:R-:W-:Y:S01]  /*2cf0*/  FMUL.FTZ R47, R161, R45.reuse ;  /* 0x0000002da12f7220 */ /* 0x080fe20000410000 */
[C---:B------:R-:W-:Y:S01]  /*2d00*/  FFMA.FTZ R206, R62.reuse, R45, -R206 ;  /* 0x0000002d3ece7223 */ /* 0x040fe200000108ce */
[----:B------:R-:W-:-:S02]  /*2d10*/  FFMA.FTZ R212, R62, R209, -R212 ;  /* 0x000000d13ed47223 */ /* 0x000fc400000108d4 */
[----:B------:R-:W-:Y:S01]  /*2d20*/  FFMA.FTZ R204, R62, R204, R47 ;  /* 0x000000cc3ecc7223 */ /* 0x000fe2000001002f */
[-C--:B0-----:R-:W-:Y:S01]  /*2d30*/  FMUL.FTZ R210, R53, R208.reuse ;  /* 0x000000d035d27220 */ /* 0x081fe20000410000 */
[----:B------:R-:W-:Y:S01]  /*2d40*/  FMUL.FTZ R208, R55, R208 ;  /* 0x000000d037d07220 */ /* 0x000fe20000410000 */
[----:B------:R0:W0:Y:S01]  /*2d50*/  SHFL.DOWN PT, R215, R206, 0x1, 0x1f ;  /* 0x08201f00ced77f89 */ /* 0x00002200000e0000 */
[-C--:B-1----:R-:W-:Y:S01]  /*2d60*/  FMUL.FTZ R45, R53, R46.reuse ;  /* 0x0000002e352d7220 */ /* 0x082fe20000410000 */
[C---:B------:R-:W-:Y:S01]  /*2d70*/  FMUL.FTZ R46, R55.reuse, R46 ;  /* 0x0000002e372e7220 */ /* 0x040fe20000410000 */
[-C--:B--2---:R-:W-:Y:S01]  /*2d80*/  FFMA.FTZ R47, R55, R56.reuse, -R210 ;  /* 0x00000038372f7223 */ /* 0x084fe200000108d2 */
[----:B------:R-:W-:Y:S01]  /*2d90*/  FFMA.FTZ R57, R53, R56, R208 ;  /* 0x0000003835397223 */ /* 0x000fe200000100d0 */
[----:B------:R-:W-:Y:S01]  /*2da0*/  FADD.FTZ R208, R174, R207 ;  /* 0x000000cfaed07221 */ /* 0x000fe20000010000 */
[----:B------:R-:W-:Y:S01]  /*2db0*/  FADD.FTZ R207, R63, R212 ;  /* 0x000000d43fcf7221 */ /* 0x000fe20000010000 */
[-C--:B---3--:R-:W-:Y:S01]  /*2dc0*/  @P1 FFMA.FTZ R53, R53, R44.reuse, R46 ;  /* 0x0000002c35351223 */ /* 0x088fe2000001002e */
[----:B------:R-:W-:Y:S01]  /*2dd0*/  @P1 FFMA.FTZ R55, R55, R44, -R45 ;  /* 0x0000002c37371223 */ /* 0x000fe2000001082d */
        /* <DEDUP_REMOVED lines=11> */
[----:B------:R1:W0:Y:S04]  /*2e90*/  SHFL.UP PT, R50, R55, 0x1, RZ ;  /* 0x0420000037327989 */ /* 0x00022800000e00ff */
[----:B------:R-:W0:Y:S04]  /*2ea0*/  SHFL.UP PT, R53, R53, 0x1, RZ ;  /* 0x0420000035357989 */ /* 0x000e2800000e00ff */
[----:B------:R1:W0:Y:S04]  /*2eb0*/  SHFL.UP PT, R211, R54, 0x1, RZ ;  /* 0x0420000036d37989 */ /* 0x00022800000e00ff */
[----:B------:R1:W0:Y:S01]  /*2ec0*/  SHFL.UP PT, R212, R52, 0x1, RZ ;  /* 0x0420000034d47989 */ /* 0x00022200000e00ff */
[----:B--234-:R-:W-:Y:S05]  /*2ed0*/  @!P6 BRA `(.L_x_17000) ;  /* 0x000000000028e947 */ /* 0x01cfea0003800000 */
[-C--:B0-----:R-:W-:Y:S01]  /*2ee0*/  FMUL.FTZ R57, R206, R213.reuse ;  /* 0x000000d5ce397220 */ /* 0x081fe20000410000 */
[----:B------:R-:W-:Y:S01]  /*2ef0*/  FMUL.FTZ R213, R204, R213 ;  /* 0x000000d5ccd57220 */ /* 0x000fe20000410000 */
[-C--:B-1----:R-:W-:Y:S01]  /*2f00*/  FMUL.FTZ R51, R206, R215.reuse ;  /* 0x000000d7ce337220 */ /* 0x082fe20000410000 */
[C---:B------:R-:W-:Y:S01]  /*2f10*/  FMUL.FTZ R55, R204.reuse, R215 ;  /* 0x000000d7cc377220 */ /* 0x040fe20000410000 */
[-C--:B------:R-:W-:Y:S01]  /*2f20*/  FFMA.FTZ R57, R204, R214.reuse, -R57 ;  /* 0x000000d6cc397223 */ /* 0x080fe20000010839 */
[----:B------:R-:W-:Y:S01]  /*2f30*/  FFMA.FTZ R52, R206, R214, R213 ;  /* 0x000000d6ce347223 */ /* 0x000fe200000100d5 */
[C---:B------:R-:W-:Y:S01]  /*2f40*/  FFMA.FTZ R204, R56.reuse, R204, -R51 ;  /* 0x000000cc38cc7223 */ /* 0x040fe20000010833 */
[----:B------:R-:W-:Y:S01]  /*2f50*/  FFMA.FTZ R206, R56, R206, R55 ;  /* 0x000000ce38ce7223 */ /* 0x000fe20000010037 */
[----:B------:R-:W-:Y:S01]  /*2f60*/  FADD.FTZ R208, R208, R57 ;  /* 0x00000039d0d07221 */ /* 0x000fe20000010000 */
[----:B------:R-:W-:-:S07]  /*2f70*/  FADD.FTZ R207, R207, R52 ;  /* 0x00000034cfcf7221 */ /* 0x000fce0000010000 */
.L_x_17000:
[----:B------:R-:W-:Y:S05]  /*2f80*/  BSYNC.RECONVERGENT B0 ;  /* 0x0000000000007941 */ /* 0x000fea0003800200 */
.L_x_16999:
[----:B------:R-:W2:Y:S01]  /*2f90*/  @!P4 LDS.128 R44, [UR6+0x3650] ;  /* 0x00365006ff2cc984 */ /* 0x000ea20008000c00 */
[----:B------:R-:W-:Y:S03]  /*2fa0*/  BSSY.RECONVERGENT B0, `(.L_x_17001) ;  /* 0x0000010000007945 */ /* 0x000fe60003800200 */
[----:B-1----:R1:W3:Y:S04]  /*2fb0*/  SHFL.DOWN PT, R54, R204, 0x2, 0x1f ;  /* 0x08401f00cc367f89 */ /* 0x0022e800000e0000 */
[----:B------:R1:W4:Y:S04]  /*2fc0*/  SHFL.DOWN PT, R55, R206, 0x2, 0x1f ;  /* 0x08401f00ce377f89 */ /* 0x00032800000e0000 */
[----:B------:R1:W1:Y:S04]  /*2fd0*/  SHFL.DOWN PT, R52, R208, 0x2, 0x1f ;  /* 0x08401f00d0347f89 */ /* 0x00026800000e0000 */
[----:B0-----:R0:W0:Y:S01]  /*2fe0*/  SHFL.DOWN PT, R213, R207, 0x2, 0x1f ;  /* 0x08401f00cfd57f89 */ /* 0x00102200000e0000 */
[----:B------:R-:W-:Y:S05]  /*2ff0*/  @P1 BRA `(.L_x_17002) ;  /* 0x0000000000281947 */ /* 0x000fea0003800000 */
[-C--:B0-----:R-:W-:Y:S01]  /*3000*/  FMUL.FTZ R57, R206, R213.reuse ;  /* 0x000000d5ce397220 */ /* 0x081fe20000410000 */
[----:B------:R-:W-:Y:S01]  /*3010*/  FMUL.FTZ R213, R204, R213 ;  /* 0x000000d5ccd57220 */ /* 0x000fe20000410000 */
[-C--:B----4-:R-:W-:Y:S01]  /*3020*/  FMUL.FTZ R51, R206, R55.reuse ;  /* 0x00000037ce337220 */ /* 0x090fe20000410000 */
[C---:B------:R-:W-:Y:S01]  /*3030*/  FMUL.FTZ R55, R204.reuse, R55 ;  /* 0x00000037cc377220 */ /* 0x040fe20000410000 */
[-C--:B-1----:R-:W-:Y:S01]  /*3040*/  FFMA.FTZ R57, R204, R52.reuse, -R57 ;  /* 0x00000034cc397223 */ /* 0x082fe20000010839 */
[----:B------:R-:W-:Y:S01]  /*3050*/  FFMA.FTZ R52, R206, R52, R213 ;  /* 0x00000034ce347223 */ /* 0x000fe200000100d5 */
[-C--:B---3--:R-:W-:Y:S01]  /*3060*/  FFMA.FTZ R204, R204, R54.reuse, -R51 ;  /* 0x00000036cccc7223 */ /* 0x088fe20000010833 */
[----:B------:R-:W-:Y:S01]  /*3070*/  FFMA.FTZ R206, R206, R54, R55 ;  /* 0x00000036cece7223 */ /* 0x000fe20000010037 */
[----:B------:R-:W-:Y:S01]  /*3080*/  FADD.FTZ R208, R208, R57 ;  /* 0x00000039d0d07221 */ /* 0x000fe20000010000 */
[----:B------:R-:W-:-:S07]  /*3090*/  FADD.FTZ R207, R207, R52 ;  /* 0x00000034cfcf7221 */ /* 0x000fce0000010000 */
.L_x_17002:
[----:B------:R-:W-:Y:S05]  /*30a0*/  BSYNC.RECONVERGENT B0 ;  /* 0x0000000000007941 */ /* 0x000fea0003800200 */
.L_x_17001:
[----:B---3--:R3:W2:Y:S01]  /*30b0*/  SHFL.DOWN PT, R54, R204, 0x4, 0x1f ;  /* 0x08801f00cc367f89 */ /* 0x0086a200000e0000 */
[----:B------:R-:W-:Y:S03]  /*30c0*/  BSSY.RECONVERGENT B0, `(.L_x_17003) ;  /* 0x000000f000007945 */ /* 0x000fe60003800200 */
[----:B----4-:R3:W4:Y:S04]  /*30d0*/  SHFL.DOWN PT, R55, R206, 0x4, 0x1f ;  /* 0x08801f00ce377f89 */ /* 0x01072800000e0000 */
[----:B-1----:R3:W1:Y:S04]  /*30e0*/  SHFL.DOWN PT, R52, R208, 0x4, 0x1f ;  /* 0x08801f00d0347f89 */ /* 0x00266800000e0000 */
        /* <DEDUP_REMOVED lines=8> */
[-C--:B--23--:R-:W-:Y:S01]  /*3170*/  FFMA.FTZ R204, R204, R54.reuse, -R51 ;  /* 0x00000036cccc7223 */ /* 0x08cfe20000010833 */
[----:B------:R-:W-:Y:S01]  /*3180*/  FFMA.FTZ R206, R206, R54, R55 ;  /* 0x00000036cece7223 */ /* 0x000fe20000010037 */
[----:B------:R-:W-:Y:S01]  /*3190*/  FADD.FTZ R208, R208, R57 ;  /* 0x00000039d0d07221 */ /* 0x000fe20000010000 */
[----:B------:R-:W-:-:S07]  /*31a0*/  FADD.FTZ R207, R207, R52 ;  /* 0x00000034cfcf7221 */ /* 0x000fce0000010000 */
.L_x_17004:
[----:B------:R-:W-:Y:S05]  /*31b0*/  BSYNC.RECONVERGENT B0 ;  /* 0x0000000000007941 */ /* 0x000fea0003800200 */
.L_x_17003:
[----:B--2---:R2:W2:Y:S01]  /*31c0*/  SHFL.DOWN PT, R54, R204, 0x8, 0x1f ;  /* 0x09001f00cc367f89 */ /* 0x0044a200000e0000 */
[----:B------:R-:W-:Y:S03]  /*31d0*/  BSSY.RECONVERGENT B0, `(.L_x_17005) ;  /* 0x000000f000007945 */ /* 0x000fe60003800200 */
[----:B----4-:R4:W2:Y:S04]  /*31e0*/  SHFL.DOWN PT, R55, R206, 0x8, 0x1f ;  /* 0x09001f00ce377f89 */ /* 0x0108a800000e0000 */
[----:B-1----:R4:W1:Y:S04]  /*31f0*/  SHFL.DOWN PT, R52, R208, 0x8, 0x1f ;  /* 0x09001f00d0347f89 */ /* 0x00286800000e0000 */
        /* <DEDUP_REMOVED lines=9> */
[----:B----4-:R-:W-:Y:S01]  /*3290*/  FFMA.FTZ R206, R206, R54, R55 ;  /* 0x00000036cece7223 */ /* 0x010fe20000010037 */
[----:B------:R-:W-:Y:S01]  /*32a0*/  FADD.FTZ R208, R208, R57 ;  /* 0x00000039d0d07221 */ /* 0x000fe20000010000 */
[----:B------:R-:W-:-:S07]  /*32b0*/  FADD.FTZ R207, R207, R52 ;  /* 0x00000034cfcf7221 */ /* 0x000fce0000010000 */
.L_x_17006:
[----:B------:R-:W-:Y:S05]  /*32c0*/  BSYNC.RECONVERGENT B0 ;  /* 0x0000000000007941 */ /* 0x000fea0003800200 */
.L_x_17005:
[----:B--2---:R2:W2:Y:S01]  /*32d0*/  SHFL.DOWN PT, R54, R204, 0x10, 0x1f ;  /* 0x0a001f00cc367f89 */ /* 0x0044a200000e0000 */
[----:B------:R-:W-:Y:S03]  /*32e0*/  BSSY.RECONVERGENT B0, `(.L_x_17007) ;  /* 0x000000f000007945 */ /* 0x000fe60003800200 */
[----:B------:R0:W2:Y:S04]  /*32f0*/  SHFL.DOWN PT, R55, R206, 0x10, 0x1f ;  /* 0x0a001f00ce377f89 */ /* 0x0000a800000e0000 */
        /* <DEDUP_REMOVED lines=13> */
.L_x_17008:
[----:B------:R-:W-:Y:S05]  /*33d0*/  BSYNC.RECONVERGENT B0 ;  /* 0x0000000000007941 */ /* 0x000fea0003800200 */
.L_x_17007:
[----:B------:R-:W-:Y:S01]  /*33e0*/  SHFL.DOWN PT, R219, R204, 0x1, 0x1f ;  /* 0x08201f00ccdb7f89 */ /* 0x000fe200000e0000 */
[C---:B------:R-:W-:Y:S01]  /*33f0*/  ISETP.NE.AND P4, PT, R82.reuse, RZ, PT ;  /* 0x000000ff5200720c */ /* 0x040fe20003f85270 */
[----:B------:R-:W-:Y:S01]  /*3400*/  FMUL.FTZ R51, R53, R210 ;  /* 0x000000d235337220 */ /* 0x000fe20000410000 */
[----:B------:R-:W-:Y:S01]  /*3410*/  ISETP.NE.AND P1, PT, R82, 0x1f, PT ;  /* 0x0000001f5200780c */ /* 0x000fe20003f25270 */
[----:B------:R-:W5:Y:S01]  /*3420*/  SHFL.IDX PT, R215, R47, RZ, 0x1f ;  /* 0x00001fff2fd77589 */ /* 0x000f6200000e0000 */
[----:B--2---:R-:W-:-:S04]  /*3430*/  IMAD.WIDE.U32 R54, R72, UR4, R76 ;  /* 0x0000000448367c25 */ /* 0x004fc8000f8e004c */
[C---:B------:R-:W-:Y:S01]  /*3440*/  FMUL.FTZ R216, R50.reuse, R210 ;  /* 0x000000d232d87220 */ /* 0x040fe20000410000 */
[----:B------:R-:W-:Y:S01]  /*3450*/  FFMA.FTZ R214, R50, R209, -R51 ;  /* 0x000000d132d67223 */ /* 0x000fe20000010833 */
[----:B------:R-:W2:Y:S01]  /*3460*/  SHFL.DOWN PT, R221, R206, 0x1, 0x1f ;  /* 0x08201f00cedd7f89 */ /* 0x000ea200000e0000 */
[----:B------:R-:W-:Y:S01]  /*3470*/  IMAD.WIDE.U32 R56, R74, UR4, R76 ;  /* 0x000000044a387c25 */ /* 0x000fe2000f8e004c */
[----:B------:R-:W-:Y:S01]  /*3480*/  LEA R50, P2, R54, R83, 0x2 ;  /* 0x0000005336327211 */ /* 0x000fe200078410ff */
[----:B------:R-:W-:Y:S01]  /*3490*/  BSSY.RECONVERGENT B0, `(.L_x_17009) ;  /* 0x000012e000007945 */ /* 0x000fe20003800200 */
[----:B0-----:R-:W0:Y:S01]  /*34a0*/  SHFL.IDX PT, R213, R46, RZ, 0x1f ;  /* 0x00001fff2ed57589 */ /* 0x001e2200000e0000 */
[----:B------:R-:W-:Y:S02]  /*34b0*/  IMAD R217, R73, UR4, R55 ;  /* 0x0000000449d97c24 */ /* 0x000fe4000f8e0237 */
[----:B------:R-:W-:Y:S01]  /*34c0*/  FFMA.FTZ R55, R53, R209, R216 ;  /* 0x000000d135377223 */ /* 0x000fe200000100d8 */
[----:B------:R-:W-:Y:S01]  /*34d0*/  IMAD R57, R75, UR4, R57 ;  /* 0x000000044b397c24 */ /* 0x000fe2000f8e0239 */
[----:B------:R-:W0:Y:S01]  /*34e0*/  SHFL.DOWN PT, R223, R207, 0x1, 0x1f ;  /* 0x08201f00cfdf7f89 */ /* 0x000e2200000e0000 */
[----:B-1----:R-:W-:Y:S01]  /*34f0*/  LEA R52, P3, R56, R87, 0x2 ;  /* 0x0000005738347211 */ /* 0x002fe200078610ff */
[----:B------:R-:W-:Y:S01]  /*3500*/  @P4 FADD.FTZ R209, R211, R214 ;  /* 0x000000d6d3d14221 */ /* 0x000fe20000010000 */
[----:B------:R-:W-:Y:S01]  /*3510*/  @P4 FADD.FTZ R210, R212, R55 ;  /* 0x00000037d4d24221 */ /* 0x000fe20000010000 */
[----:B------:R-:W1:Y:S01]  /*3520*/  SHFL.DOWN PT, R218, R208, 0x1, 0x1f ;  /* 0x08201f00d0da7f89 */ /* 0x000e6200000e0000 */
[----:B------:R-:W-:Y:S01]  /*3530*/  LEA.HI.X R53, R56, R89, R57, 0x2, P3 ;  /* 0x0000005938357211 */ /* 0x000fe200018f1439 */
[C---:B------:R-:W-:Y:S01]  /*3540*/  FMUL.FTZ R55, R61.reuse, R209 ;  /* 0x000000d13d377220 */ /* 0x040fe20000410000 */
[----:B------:R-:W-:Y:S01]  /*3550*/  LEA.HI.X R51, R54, R85, R217, 0x2, P2 ;  /* 0x0000005536337211 */ /* 0x000fe200010f14d9 */
[-C--:B------:R-:W-:Y:S01]  /*3560*/  FMUL.FTZ R54, R61, R210.reuse ;  /* 0x000000d23d367220 */ /* 0x080fe20000410000 */
[----:B---34-:R-:W3:Y:S01]  /*3570*/  SHFL.IDX PT, R206, R206, RZ, 0x1f ;  /* 0x00001fffcece7589 */ /* 0x018ee200000e0000 */
[----:B------:R-:W-:Y:S01]  /*3580*/  FFMA.FTZ R210, R60, R210, R55 ;  /* 0x000000d23cd27223 */ /* 0x000fe20000010037 */
[----:B------:R-:W-:Y:S01]  /*3590*/  ISETP.NE.AND P2, PT, R82, RZ, PT ;  /* 0x000000ff5200720c */ /* 0x000fe20003f45270 */
[-C--:B-----5:R-:W-:Y:S01]  /*35a0*/  @P1 FMUL.FTZ R212, R219, R215.reuse ;  /* 0x000000d7dbd41220 */ /* 0x0a0fe20000410000 */
[----:B------:R-:W4:Y:S01]  /*35b0*/  SHFL.IDX PT, R204, R204, RZ, 0x1f ;  /* 0x00001fffcccc7589 */ /* 0x000f2200000e0000 */
[----:B--2---:R-:W-:-:S03]  /*35c0*/  @P1 FMUL.FTZ R56, R221, R215 ;  /* 0x000000d7dd381220 */ /* 0x004fc60000410000 */
[----:B------:R-:W2:Y:S01]  /*35d0*/  SHFL.IDX PT, R208, R208, RZ, 0x1f ;  /* 0x00001fffd0d07589 */ /* 0x000ea200000e0000 */
[-C--:B0-----:R-:W-:Y:S01]  /*35e0*/  @P1 FFMA.FTZ R212, R221, R213.reuse, R212 ;  /* 0x000000d5ddd41223 */ /* 0x081fe200000100d4 */
[----:B------:R-:W-:Y:S01]  /*35f0*/  @P1 FFMA.FTZ R55, R219, R213, -R56 ;  /* 0x000000d5db371223 */ /* 0x000fe20000010838 */
[----:B------:R-:W-:Y:S01]  /*3600*/  FFMA.FTZ R56, R60, R209, -R54 ;  /* 0x000000d13c387223 */ /* 0x000fe20000010836 */
[----:B------:R-:W-:Y:S01]  /*3610*/  FADD.FTZ R54, R195, R210 ;  /* 0x000000d2c3367221 */ /* 0x000fe20000010000 */
[----:B------:R-:W-:Y:S01]  /*3620*/  @P1 FADD.FTZ R215, R223, R212 ;  /* 0x000000d4dfd71221 */ /* 0x000fe20000010000 */
[----:B------:R-:W0:Y:S01]  /*3630*/  SHFL.IDX PT, R207, R207, RZ, 0x1f ;  /* 0x00001fffcfcf7589 */ /* 0x000e2200000e0000 */
[----:B------:R-:W-:Y:S01]  /*3640*/  FADD.FTZ R56, R193, R56 ;  /* 0x00000038c1387221 */ /* 0x000fe20000010000 */
[----:B-1----:R-:W-:Y:S01]  /*3650*/  @P1 FADD.FTZ R213, R218, R55 ;  /* 0x00000037dad51221 */ /* 0x002fe20000010000 */
[----:B------:R-:W-:Y:S01]  /*3660*/  FMUL.FTZ R60, R215, R49 ;  /* 0x00000031d73c7220 */ /* 0x000fe20000410000 */
[----:B------:R-:W-:-:S02]  /*3670*/  FMUL.FTZ R55, R161, R54 ;  /* 0x00000036a1377220 */ /* 0x000fc40000410000 */
[----:B------:R-:W-:Y:S01]  /*3680*/  FMUL.FTZ R210, R213, R49 ;  /* 0x00000031d5d27220 */ /* 0x000fe20000410000 */
[----:B------:R-:W-:Y:S01]  /*3690*/  FMUL.FTZ R49, R161, R56 ;  /* 0x00000038a1317220 */ /* 0x000fe20000410000 */
[----:B------:R-:W-:Y:S01]  /*36a0*/  FFMA.FTZ R213, R213, R48, R60 ;  /* 0x00000030d5d57223 */ /* 0x000fe2000001003c */
[C---:B------:R-:W-:Y:S01]  /*36b0*/  FFMA.FTZ R60, R62.reuse, R56, -R55 ;  /* 0x000000383e3c7223 */ /* 0x040fe20000010837 */
[----:B------:R-:W-:Y:S01]  /*36c0*/  FFMA.FTZ R210, R215, R48, -R210 ;  /* 0x00000030d7d27223 */ /* 0x000fe200000108d2 */
[----:B------:R-:W-:Y:S01]  /*36d0*/  FFMA.FTZ R57, R62, R54, R49 ;  /* 0x000000363e397223 */ /* 0x000fe20000010031 */
[----:B------:R-:W-:Y:S01]  /*36e0*/  FADD.FTZ R49, R190, R213 ;  /* 0x000000d5be317221 */ /* 0x000fe20000010000 */
[----:B------:R-:W-:Y:S01]  /*36f0*/  FFMA.FTZ R55, R5, R194, R60 ;  /* 0x000000c205377223 */ /* 0x000fe2000001003c */
        /* <DEDUP_REMOVED lines=52> */
[-C--:B------:R-:W-:Y:S01]  /*3a40*/  FMUL.FTZ R170, R170, R182.reuse ;  /* 0x000000b6aaaa7220 */ /* 0x080fe20000410000 */
        /* <DEDUP_REMOVED lines=8> */
[----:B------:R-:W-:Y:S01]  /*3ad0*/  FFMA.FTZ R164, R10, R205, R171 ;  /* 0x000000cd0aa47223 */ /* 0x000fe200000100ab */
[C---:B------:R-:W-:Y:S01]  /*3ae0*/  FMUL.FTZ R166, R172.reuse, R178 ;  /* 0x000000b2aca67220 */ /* 0x040fe20000410000 */
[----:B------:R-:W-:Y:S01]  /*3af0*/  FMUL.FTZ R199, R131, R184 ;  /* 0x000000b883c77220 */ /* 0x000fe20000410000 */
[-C--:B------:R-:W-:Y:S01]  /*3b00*/  FMUL.FTZ R171, R172, R177.reuse ;  /* 0x000000b1acab7220 */ /* 0x080fe20000410000 */
[-C--:B------:R-:W-:Y:S01]  /*3b10*/  FMUL.FTZ R172, R129, R178.reuse ;  /* 0x000000b281ac7220 */ /* 0x080fe20000410000 */
[C---:B------:R-:W-:Y:S01]  /*3b20*/  FFMA.FTZ R168, R173.reuse, R177, R166 ;  /* 0x000000b1ada87223 */ /* 0x040fe200000100a6 */
[----:B------:R-:W-:Y:S01]  /*3b30*/  FFMA.FTZ R166, R10, R203, R165 ;  /* 0x000000cb0aa67223 */ /* 0x000fe200000100a5 */
[----:B------:R-:W-:Y:S01]  /*3b40*/  FFMA.FTZ R171, R173, R178, -R171 ;  /* 0x000000b2adab7223 */ /* 0x000fe200000108ab */
[----:B---3--:R-:W-:Y:S01]  /*3b50*/  FMUL.FTZ R173, R206, R47 ;  /* 0x0000002fcead7220 */ /* 0x008fe20000410000 */
[----:B------:R-:W-:Y:S01]  /*3b60*/  FADD.FTZ R175, R175, R168 ;  /* 0x000000a8afaf7221 */ /* 0x000fe20000010000 */
[C---:B------:R-:W-:Y:S01]  /*3b70*/  FMUL.FTZ R168, R162.reuse, R164 ;  /* 0x000000a4a2a87220 */ /* 0x040fe20000410000 */
[----:B------:R-:W-:Y:S01]  /*3b80*/  FMUL.FTZ R165, R162, R166 ;  /* 0x000000a6a2a57220 */ /* 0x000fe20000410000 */
[----:B------:R-:W-:Y:S01]  /*3b90*/  FADD.FTZ R176, R176, R171 ;  /* 0x000000abb0b07221 */ /* 0x000fe20000010000 */
[----:B----4-:R-:W-:Y:S01]  /*3ba0*/  FFMA.FTZ R173, R204, R46, -R173 ;  /* 0x0000002eccad7223 */ /* 0x010fe200000108ad */
[C---:B------:R-:W-:Y:S01]  /*3bb0*/  FFMA.FTZ R168, R163.reuse, R166, -R168 ;  /* 0x000000a6a3a87223 */ /* 0x040fe200000108a8 */
[----:B------:R-:W-:Y:S01]  /*3bc0*/  FFMA.FTZ R171, R163, R164, R165 ;  /* 0x000000a4a3ab7223 */ /* 0x000fe200000100a5 */
[C---:B------:R-:W-:Y:S01]  /*3bd0*/  FMUL.FTZ R46, R206.reuse, R46 ;  /* 0x0000002ece2e7220 */ /* 0x040fe20000410000 */
[C---:B------:R-:W-:Y:S01]  /*3be0*/  FMUL.FTZ R163, R206.reuse, R45 ;  /* 0x0000002dcea37220 */ /* 0x040fe20000410000 */
[----:B------:R-:W-:Y:S01]  /*3bf0*/  FMUL.FTZ R206, R206, R44 ;  /* 0x0000002ccece7220 */ /* 0x000fe20000410000 */
[C---:B------:R-:W-:Y:S01]  /*3c00*/  FMUL.FTZ R185, R161.reuse, R176 ;  /* 0x000000b0a1b97220 */ /* 0x040fe20000410000 */
[----:B------:R-:W-:Y:S01]  /*3c10*/  FMUL.FTZ R161, R161, R175 ;  /* 0x000000afa1a17220 */ /* 0x000fe20000410000 */
[C---:B------:R-:W-:Y:S01]  /*3c20*/  FFMA.FTZ R44, R204.reuse, R44, -R163 ;  /* 0x0000002ccc2c7223 */ /* 0x040fe200000108a3 */
[C---:B------:R-:W-:Y:S01]  /*3c30*/  FFMA.FTZ R45, R204.reuse, R45, R206 ;  /* 0x0000002dcc2d7223 */ /* 0x040fe200000100ce */
[----:B------:R-:W-:Y:S01]  /*3c40*/  FFMA.FTZ R204, R204, R47, R46 ;  /* 0x0000002fcccc7223 */ /* 0x000fe2000001002e */
[----:B------:R-:W-:Y:S01]  /*3c50*/  P2R R162, PR, RZ, 0x4 ;  /* 0x00000004ffa27803 */ /* 0x000fe20000000000 */
[----:B------:R-:W-:Y:S01]  /*3c60*/  FFMA.FTZ R162, R62, R176, -R161 ;  /* 0x000000b03ea27223 */ /* 0x000fe200000108a1 */
[----:B--2---:R-:W-:Y:S01]  /*3c70*/  FADD.FTZ R46, R208, R173 ;  /* 0x000000add02e7221 */ /* 0x004fe20000010000 */
[----:B0-----:R-:W-:Y:S01]  /*3c80*/  FADD.FTZ R47, R207, R204 ;  /* 0x000000cccf2f7221 */ /* 0x001fe20000010000 */
[----:B------:R-:W-:Y:S01]  /*3c90*/  FFMA.FTZ R185, R62, R175, R185 ;  /* 0x000000af3eb97223 */ /* 0x000fe200000100b9 */
[----:B------:R-:W-:Y:S01]  /*3ca0*/  FADD.FTZ R162, R63, R162 ;  /* 0x000000a23fa27221 */ /* 0x000fe20000010000 */
[----:B------:R-:W-:Y:S01]  /*3cb0*/  FFMA.FTZ R63, -R153, R29, R54 ;  /* 0x0000001d993f7223 */ /* 0x000fe20000010136 */
[----:B------:R-:W-:Y:S01]  /*3cc0*/  FFMA.FTZ R165, R11, R58, R168 ;  /* 0x0000003a0ba57223 */ /* 0x000fe200000100a8 */
[----:B------:R0:W-:Y:S01]  /*3cd0*/  @!P2 STS.128 [UR6+0x3650], R44 ;  /* 0x0036502cff00a988 */ /* 0x0001e20008000c06 */
[----:B------:R-:W-:Y:S01]  /*3ce0*/  FADD.FTZ R174, R174, R185 ;  /* 0x000000b9aeae7221 */ /* 0x000fe20000010000 */
[C---:B------:R-:W-:Y:S01]  /*3cf0*/  FMUL.FTZ R173, R128.reuse, R175 ;  /* 0x000000af80ad7220 */ /* 0x040fe20000410000 */
[----:B------:R-:W-:Y:S01]  /*3d00*/  FFMA.FTZ R58, R153, -R28, R56 ;  /* 0x8000001c993a7223 */ /* 0x000fe20000010038 */
[----:B------:R-:W-:Y:S01]  /*3d10*/  FFMA.FTZ R163, -R151, R33, R60 ;  /* 0x0000002197a37223 */ /* 0x000fe2000001013c */
[----:B------:R-:W-:Y:S01]  /*3d20*/  FMUL.FTZ R185, R127, R174 ;  /* 0x000000ae7fb97220 */ /* 0x000fe20000410000 */
[----:B------:R-:W-:Y:S01]  /*3d30*/  FMUL.FTZ R168, R129, R177 ;  /* 0x000000b181a87220 */ /* 0x000fe20000410000 */
[----:B------:R-:W-:Y:S01]  /*3d40*/  FMUL.FTZ R189, R128, R176 ;  /* 0x000000b080bd7220 */ /* 0x000fe20000410000 */
[----:B------:R-:W-:Y:S01]  /*3d50*/  FFMA.FTZ R171, R11, R180, R171 ;  /* 0x000000b40bab7223 */ /* 0x000fe200000100ab */
[----:B------:R-:W-:Y:S01]  /*3d60*/  FFMA.FTZ R62, R152, -R30, R55 ;  /* 0x8000001e983e7223 */ /* 0x000fe20000010037 */
[----:B------:R-:W-:Y:S01]  /*3d70*/  FMUL.FTZ R170, R4, R185 ;  /* 0x000000b904aa7220 */ /* 0x000fe20000410000 */
[----:B------:R-:W-:Y:S01]  /*3d80*/  FFMA.FTZ R161, R151, -R32, R191 ;  /* 0x8000002097a17223 */ /* 0x000fe200000100bf */
[----:B------:R-:W-:Y:S01]  /*3d90*/  FMUL.FTZ R180, R163, R172 ;  /* 0x000000aca3b47220 */ /* 0x000fe20000410000 */
[----:B------:R-:W-:Y:S01]  /*3da0*/  FMUL.FTZ R197, R6, R168 ;  /* 0x000000a806c57220 */ /* 0x000fe20000410000 */
[----:B0-----:R-:W-:Y:S01]  /*3db0*/  FMUL.FTZ R45, R127, R162 ;  /* 0x000000a27f2d7220 */ /* 0x001fe20000410000 */
[----:B------:R-:W-:Y:S01]  /*3dc0*/  FFMA.FTZ R44, -R152, R31, R57 ;  /* 0x0000001f982c7223 */ /* 0x000fe20000010139 */
[-C--:B------:R-:W-:Y:S01]  /*3dd0*/  FMUL.FTZ R46, R163, R168.reuse ;  /* 0x000000a8a32e7220 */ /* 0x080fe20000410000 */
[----:B------:R-:W-:Y:S01]  /*3de0*/  FFMA.FTZ R200, R161, R168, R180 ;  /* 0x000000a8a1c87223 */ /* 0x000fe200000100b4 */
[----:B------:R-:W-:Y:S01]  /*3df0*/  FMUL.FTZ R47, R63, R45 ;  /* 0x0000002d3f2f7220 */ /* 0x000fe20000410000 */
[C---:B------:R-:W-:Y:S01]  /*3e00*/  FMUL.FTZ R195, R44.reuse, R173 ;  /* 0x000000ad2cc37220 */ /* 0x040fe20000410000 */
[----:B------:R-:W-:Y:S01]  /*3e10*/  FMUL.FTZ R193, R44, R189 ;  /* 0x000000bd2cc17220 */ /* 0x000fe20000410000 */
[-C--:B------:R-:W-:Y:S01]  /*3e20*/  FFMA.FTZ R202, R161, R172.reuse, -R46 ;  /* 0x000000aca1ca7223 */ /* 0x080fe2000001082e */
[-C--:B------:R-:W-:Y:S01]  /*3e30*/  FFMA.FTZ R47, R58, R185.reuse, R47 ;  /* 0x000000b93a2f7223 */ /* 0x080fe2000001002f */
[----:B------:R-:W-:Y:S01]  /*3e40*/  FMUL.FTZ R185, R63, R185 ;  /* 0x000000b93fb97220 */ /* 0x000fe20000410000 */
[CC--:B------:R-:W-:Y:S01]  /*3e50*/  FFMA.FTZ R198, R62.reuse, R189.reuse, -R195 ;  /* 0x000000bd3ec67223 */ /* 0x0c0fe200000108c3 */
[C---:B------:R-:W-:Y:S01]  /*3e60*/  FMUL.FTZ R189, R5.reuse, R189 ;  /* 0x000000bd05bd7220 */ /* 0x040fe20000410000 */
[----:B------:R-:W-:Y:S01]  /*3e70*/  FFMA.FTZ R168, R62, R173, R193 ;  /* 0x000000ad3ea87223 */ /* 0x000fe200000100c1 */
[----:B------:R-:W-:Y:S01]  /*3e80*/  FFMA.FTZ R185, R58, R45, -R185 ;  /* 0x0000002d3ab97223 */ /* 0x000fe200000108b9 */
[----:B------:R-:W-:Y:S01]  /*3e90*/  FMUL.FTZ R195, R6, R172 ;  /* 0x000000ac06c37220 */ /* 0x000fe20000410000 */
[----:B------:R-:W-:Y:S01]  /*3ea0*/  FMUL.FTZ R193, R5, R173 ;  /* 0x000000ad05c17220 */ /* 0x000fe20000410000 */
[C---:B------:R-:W-:Y:S01]  /*3eb0*/  FFMA.FTZ R172, -R149.reuse, R37, R192 ;  /* 0x0000002595ac7223 */ /* 0x040fe200000101c0 */
[----:B------:R-:W-:Y:S01]  /*3ec0*/  FMUL.FTZ R173, R4, R45 ;  /* 0x0000002d04ad7220 */ /* 0x000fe20000410000 */
[----:B------:R0:W-:Y:S01]  /*3ed0*/  STS [R105], R170 ;  /* 0x000000aa69007388 */ /* 0x0001e20000000800 */
[----:B------:R-:W-:Y:S01]  /*3ee0*/  FFMA.FTZ R46, -R150, R35, R196 ;  /* 0x00000023962e7223 */ /* 0x000fe200000101c4 */
[C---:B------:R-:W-:Y:S01]  /*3ef0*/  FMUL.FTZ R204, R130.reuse, R182 ;  /* 0x000000b682cc7220 */ /* 0x040fe20000410000 */
[----:B------:R-:W-:Y:S01]  /*3f00*/  FMUL.FTZ R180, R130, R183 ;  /* 0x000000b782b47220 */ /* 0x000fe20000410000 */
[----:B------:R1:W-:Y:S01]  /*3f10*/  STS [R106+0xc], R189 ;  /* 0x00000cbd6a007388 */ /* 0x0003e20000000800 */
[----:B------:R-:W-:Y:S01]  /*3f20*/  FADD.FTZ R47, RZ, R47 ;  /* 0x0000002fff2f7221 */ /* 0x000fe20000010000 */
[----:B------:R-:W-:Y:S01]  /*3f30*/  FADD.FTZ R185, RZ, R185 ;  /* 0x000000b9ffb97221 */ /* 0x000fe20000010000 */
[----:B------:R-:W-:Y:S01]  /*3f40*/  FFMA.FTZ R45, R150, -R34, R61 ;  /* 0x80000022962d7223 */ /* 0x000fe2000001003d */
[----:B------:R2:W-:Y:S01]  /*3f50*/  STS [R106+0x4], R173 ;  /* 0x000004ad6a007388 */ /* 0x0005e20000000800 */
[----:B------:R-:W-:Y:S01]  /*3f60*/  FMUL.FTZ R206, R46, R204 ;  /* 0x000000cc2ece7220 */ /* 0x000fe20000410000 */
[----:B0-----:R-:W-:Y:S01]  /*3f70*/  FFMA.FTZ R170, R149, -R36, R194 ;  /* 0x8000002495aa7223 */ /* 0x001fe200000100c2 */
[----:B------:R-:W-:Y:S01]  /*3f80*/  FADD.FTZ R47, R47, R168 ;  /* 0x000000a82f2f7221 */ /* 0x000fe20000010000 */
[----:B------:R-:W-:Y:S01]  /*3f90*/  FADD.FTZ R185, R185, R198 ;  /* 0x000000c6b9b97221 */ /* 0x000fe20000010000 */
[----:B------:R0:W-:Y:S01]  /*3fa0*/  STS [R106+0x14], R195 ;  /* 0x000014c36a007388 */ /* 0x0001e20000000800 */
[----:B-1----:R-:W-:Y:S01]  /*3fb0*/  FMUL.FTZ R189, R172, R201 ;  /* 0x000000c9acbd7220 */ /* 0x002fe20000410000 */
[----:B------:R-:W-:Y:S01]  /*3fc0*/  FFMA.FTZ R206, R45, R180, R206 ;  /* 0x000000b42dce7223 */ /* 0x000fe200000100ce */
[C---:B------:R-:W-:Y:S01]  /*3fd0*/  FMUL.FTZ R212, R132.reuse, R186 ;  /* 0x000000ba84d47220 */ /* 0x040fe20000410000 */
[----:B------:R-:W-:Y:S01]  /*3fe0*/  FMUL.FTZ R168, R132, R187 ;  /* 0x000000bb84a87220 */ /* 0x000fe20000410000 */
[-C--:B--2---:R-:W-:Y:S01]  /*3ff0*/  FMUL.FTZ R173, R46, R180.reuse ;  /* 0x000000b42ead7220 */ /* 0x084fe20000410000 */
[----:B------:R-:W-:Y:S01]  /*4000*/  FFMA.FTZ R210, R170, R199, R189 ;  /* 0x000000c7aad27223 */ /* 0x000fe200000100bd */
[----:B------:R-:W-:Y:S01]  /*4010*/  FMUL.FTZ R189, R7, R180 ;  /* 0x000000b407bd7220 */ /* 0x000fe20000410000 */
[----:B------:R-:W-:Y:S01]  /*4020*/  FFMA.FTZ R180, -R148, R39, R169 ;  /* 0x0000002794b47223 */ /* 0x000fe200000101a9 */
[----:B------:R-:W-:Y:S01]  /*4030*/  FFMA.FTZ R208, R45, R204, -R173 ;  /* 0x000000cc2dd07223 */ /* 0x000fe200000108ad */
[----:B0-----:R-:W-:Y:S01]  /*4040*/  FMUL.FTZ R195, R172, R199 ;  /* 0x000000c7acc37220 */ /* 0x001fe20000410000 */
[----:B------:R-:W-:Y:S01]  /*4050*/  FADD.FTZ R47, R47, R200 ;  /* 0x000000c82f2f7221 */ /* 0x000fe20000010000 */
[----:B------:R-:W-:Y:S01]  /*4060*/  FADD.FTZ R185, R185, R202 ;  /* 0x000000cab9b97221 */ /* 0x000fe20000010000 */
[----:B------:R0:W-:Y:S01]  /*4070*/  STS [R106+0x8], R193 ;  /* 0x000008c16a007388 */ /* 0x0001e20000000800 */
[----:B------:R-:W-:Y:S01]  /*4080*/  FFMA.FTZ R173, R148, -R38, R167 ;  /* 0x8000002694ad7223 */ /* 0x000fe200000100a7 */
[----:B------:R-:W-:Y:S01]  /*4090*/  FMUL.FTZ R198, R180, R212 ;  /* 0x000000d4b4c67220 */ /* 0x000fe20000410000 */
[----:B------:R-:W-:Y:S01]  /*40a0*/  FADD.FTZ R47, R47, R206 ;  /* 0x000000ce2f2f7221 */ /* 0x000fe20000010000 */
[----:B------:R1:W-:Y:S01]  /*40b0*/  STS [R106+0x18], R189 ;  /* 0x000018bd6a007388 */ /* 0x0003e20000000800 */
[----:B------:R-:W-:Y:S01]  /*40c0*/  FADD.FTZ R185, R185, R208 ;  /* 0x000000d0b9b97221 */ /* 0x000fe20000010000 */
[----:B------:R-:W-:Y:S01]  /*40d0*/  FFMA.FTZ R198, R173, R168, R198 ;  /* 0x000000a8adc67223 */ /* 0x000fe200000100c6 */
[----:B------:R-:W-:Y:S01]  /*40e0*/  FADD.FTZ R47, R47, R210 ;  /* 0x000000d22f2f7221 */ /* 0x000fe20000010000 */
[----:B------:R-:W-:Y:S01]  /*40f0*/  FMUL.FTZ R200, R133, R188 ;  /* 0x000000bc85c87220 */ /* 0x000fe20000410000 */
[----:B------:R-:W-:Y:S01]  /*4100*/  STS [R106+0x10], R197 ;  /* 0x000010c56a007388 */ /* 0x000fe20000000800 */
[----:B0-----:R-:W-:Y:S01]  /*4110*/  FMUL.FTZ R193, R7, R204 ;  /* 0x000000cc07c17220 */ /* 0x001fe20000410000 */
[----:B------:R-:W-:Y:S01]  /*4120*/  FFMA.FTZ R204, R170, R201, -R195 ;  /* 0x000000c9aacc7223 */ /* 0x000fe200000108c3 */
[----:B------:R-:W-:Y:S01]  /*4130*/  FMUL.FTZ R195, R9, R212 ;  /* 0x000000d409c37220 */ /* 0x000fe20000410000 */
[----:B------:R-:W-:Y:S01]  /*4140*/  FADD.FTZ R47, R47, R198 ;  /* 0x000000c62f2f7221 */ /* 0x000fe20000010000 */
[----:B-1----:R-:W-:Y:S01]  /*4150*/  FMUL.FTZ R189, R180, R168 ;  /* 0x000000a8b4bd7220 */ /* 0x002fe20000410000 */
[----:B------:R0:W-:Y:S01]  /*4160*/  STS [R106+0x1c], R193 ;  /* 0x00001cc16a007388 */ /* 0x0001e20000000800 */
[----:B------:R-:W-:Y:S01]  /*4170*/  FADD.FTZ R204, R185, R204 ;  /* 0x000000ccb9cc7221 */ /* 0x000fe20000010000 */
[----:B------:R-:W-:Y:S01]  /*4180*/  FFMA.FTZ R185, -R147, R41, R164 ;  /* 0x0000002993b97223 */ /* 0x000fe200000101a4 */
[----:B------:R-:W-:Y:S01]  /*4190*/  FFMA.FTZ R189, R173, R212, -R189 ;  /* 0x000000d4adbd7223 */ /* 0x000fe200000108bd */
[----:B------:R-:W-:Y:S01]  /*41a0*/  FMUL.FTZ R201, R8, R201 ;  /* 0x000000c908c97220 */ /* 0x000fe20000410000 */
[----:B------:R1:W-:Y:S01]  /*41b0*/  STS [R106+0x2c], R195 ;  /* 0x00002cc36a007388 */ /* 0x0003e20000000800 */
[----:B------:R-:W-:Y:S01]  /*41c0*/  FMUL.FTZ R202, R134, R49 ;  /* 0x0000003186ca7220 */ /* 0x000fe20000410000 */
[----:B------:R-:W-:Y:S01]  /*41d0*/  FADD.FTZ R204, R204, R189 ;  /* 0x000000bdcccc7221 */ /* 0x000fe20000010000 */
[----:B------:R-:W-:Y:S01]  /*41e0*/  FFMA.FTZ R189, R147, -R40, R166 ;  /* 0x8000002893bd7223 */ /* 0x000fe200000100a6 */
[----:B------:R-:W-:Y:S01]  /*41f0*/  FMUL.FTZ R199, R8, R199 ;  /* 0x000000c708c77220 */ /* 0x000fe20000410000 */
[----:B0-----:R-:W-:Y:S01]  /*4200*/  FMUL.FTZ R193, R9, R168 ;  /* 0x000000a809c17220 */ /* 0x001fe20000410000 */
[----:B------:R-:W-:Y:S01]  /*4210*/  FMUL.FTZ R168, R133, R48 ;  /* 0x0000003085a87220 */ /* 0x000fe20000410000 */
[----:B------:R-:W-:Y:S01]  /*4220*/  FMUL.FTZ R197, R10, R200 ;  /* 0x000000c80ac57220 */ /* 0x000fe20000410000 */
[----:B------:R0:W-:Y:S01]  /*4230*/  STS [R106+0x24], R201 ;  /* 0x000024c96a007388 */ /* 0x0001e20000000800 */
[----:B------:R-:W-:Y:S01]  /*4240*/  FMUL.FTZ R206, R134, R59 ;  /* 0x0000003b86ce7220 */ /* 0x000fe20000410000 */
[----:B------:R-:W-:Y:S01]  /*4250*/  FMUL.FTZ R198, R185, R168 ;  /* 0x000000a8b9c67220 */ /* 0x000fe20000410000 */
[----:B-1----:R-:W-:Y:S01]  /*4260*/  FFMA.FTZ R195, -R146, R43, R171 ;  /* 0x0000002b92c37223 */ /* 0x002fe200000101ab */
[----:B------:R1:W-:Y:S01]  /*4270*/  STS [R106+0x28], R193 ;  /* 0x000028c16a007388 */ /* 0x0003e20000000800 */
[----:B------:R-:W-:Y:S01]  /*4280*/  FMUL.FTZ R203, R11, R202 ;  /* 0x000000ca0bcb7220 */ /* 0x000fe20000410000 */
[-C--:B------:R-:W-:Y:S01]  /*4290*/  FFMA.FTZ R198, R189, R200.reuse, R198 ;  /* 0x000000c8bdc67223 */ /* 0x080fe200000100c6 */
[----:B------:R-:W-:Y:S01]  /*42a0*/  FMUL.FTZ R200, R185, R200 ;  /* 0x000000c8b9c87220 */ /* 0x000fe20000410000 */
[----:B------:R2:W-:Y:S01]  /*42b0*/  STS [R106+0x20], R199 ;  /* 0x000020c76a007388 */ /* 0x0005e20000000800 */
[----:B------:R-:W-:Y:S01]  /*42c0*/  FMUL.FTZ R56, R135, R56 ;  /* 0x0000003887387220 */ /* 0x000fe20000410000 */
[----:B0-----:R-:W-:Y:S01]  /*42d0*/  FMUL.FTZ R201, R195, R202 ;  /* 0x000000cac3c97220 */ /* 0x001fe20000410000 */
[C---:B------:R-:W-:Y:S01]  /*42e0*/  FMUL.FTZ R55, R136.reuse, R55 ;  /* 0x0000003788377220 */ /* 0x040fe20000410000 */
[----:B------:R0:W-:Y:S01]  /*42f0*/  STS [R106+0x30], R197 ;  /* 0x000030c56a007388 */ /* 0x0001e20000000800 */
[----:B------:R-:W-:Y:S01]  /*4300*/  FMUL.FTZ R57, R136, -R57 ;  /* 0x8000003988397220 */ /* 0x000fe20000410000 */
[----:B-1----:R-:W-:Y:S01]  /*4310*/  FFMA.FTZ R193, R146, -R42, R165 ;  /* 0x8000002a92c17223 */ /* 0x002fe200000100a5 */
[----:B------:R-:W-:Y:S01]  /*4320*/  FMUL.FTZ R61, R142, R61 ;  /* 0x0000003d8e3d7220 */ /* 0x000fe20000410000 */
[----:B------:R-:W-:Y:S01]  /*4330*/  STS [R106+0x38], R203 ;  /* 0x000038cb6a007388 */ /* 0x000fe20000000800 */
[----:B------:R-:W-:Y:S01]  /*4340*/  FMUL.FTZ R191, R137, R191 ;  /* 0x000000bf89bf7220 */ /* 0x000fe20000410000 */
[-C--:B--2---:R-:W-:Y:S01]  /*4350*/  FMUL.FTZ R199, R10, R168.reuse ;  /* 0x000000a80ac77220 */ /* 0x084fe20000410000 */
[C---:B------:R-:W-:Y:S01]  /*4360*/  FMUL.FTZ R167, R144.reuse, R167 ;  /* 0x000000a790a77220 */ /* 0x040fe20000410000 */
[----:B------:R-:W-:Y:S01]  /*4370*/  FMUL.FTZ R169, R144, -R169 ;  /* 0x800000a990a97220 */ /* 0x000fe20000410000 */
[----:B------:R-:W-:Y:S01]  /*4380*/  FMUL.FTZ R165, R160, R165 ;  /* 0x000000a5a0a57220 */ /* 0x000fe20000410000 */
[----:B0-----:R-:W-:Y:S01]  /*4390*/  FFMA.FTZ R197, R189, R168, -R200 ;  /* 0x000000a8bdc57223 */ /* 0x001fe200000108c8 */
[-C--:B------:R-:W-:Y:S01]  /*43a0*/  FFMA.FTZ R168, R193, R206.reuse, -R201 ;  /* 0x000000cec1a87223 */ /* 0x080fe200000108c9 */
[-C--:B------:R-:W-:Y:S01]  /*43b0*/  FMUL.FTZ R201, R11, R206.reuse ;  /* 0x000000ce0bc97220 */ /* 0x080fe20000410000 */
[----:B------:R0:W-:Y:S01]  /*43c0*/  STS [R106+0x34], R199 ;  /* 0x000034c76a007388 */ /* 0x0001e20000000800 */
[----:B------:R-:W-:Y:S01]  /*43d0*/  FADD.FTZ R197, R204, R197 ;  /* 0x000000c5ccc57221 */ /* 0x000fe20000010000 */
[----:B------:R-:W-:Y:S01]  /*43e0*/  FMUL.FTZ R171, R160, -R171 ;  /* 0x800000aba0ab7220 */ /* 0x000fe20000410000 */
[----:B------:R-:W-:Y:S01]  /*43f0*/  FMUL.FTZ R208, R195, R206 ;  /* 0x000000cec3d07220 */ /* 0x000fe20000410000 */
[----:B------:R1:W-:Y:S01]  /*4400*/  STS [R106+0x3c], R201 ;  /* 0x00003cc96a007388 */ /* 0x0003e20000000800 */
[----:B------:R-:W-:Y:S01]  /*4410*/  FADD.FTZ R168, R197, R168 ;  /* 0x000000a8c5a87221 */ /* 0x000fe20000010000 */
[----:B------:R-:W-:Y:S01]  /*4420*/  FMUL.FTZ R197, R135, -R54 ;  /* 0x8000003687c57220 */ /* 0x000fe20000410000 */
[----:B------:R-:W-:Y:S01]  /*4430*/  LEA R54, R159, -R154, 0x1 ;  /* 0x8000009a9f367211 */ /* 0x000fe200078e08ff */
[----:B------:R-:W-:Y:S01]  /*4440*/  BAR.SYNC.DEFER_BLOCKING 0x0 ;  /* 0x0000000000007b1d */ /* 0x000fe20000010000 */
[----:B------:R-:W-:Y:S01]  /*4450*/  FFMA.FTZ R208, R193, R202, R208 ;  /* 0x000000cac1d07223 */ /* 0x000fe200000100d0 */
[----:B0-----:R-:W-:Y:S01]  /*4460*/  FMUL.FTZ R199, R137, -R60 ;  /* 0x8000003c89c77220 */ /* 0x001fe20000410000 */
[C---:B------:R-:W-:Y:S01]  /*4470*/  ISETP.GE.AND P1, PT, R54.reuse, 0x1, PT ;  /* 0x000000013600780c */ /* 0x040fe20003f26270 */
[----:B------:R-:W-:Y:S01]  /*4480*/  FADD.FTZ R47, R47, R198 ;  /* 0x000000c62f2f7221 */ /* 0x000fe20000010000 */
[----:B------:R-:W-:Y:S01]  /*4490*/  ISETP.GE.AND P2, PT, R54, 0x21, PT ;  /* 0x000000213600780c */ /* 0x000fe20003f46270 */
[----:B-1----:R-:W-:Y:S01]  /*44a0*/  FMUL.FTZ R201, R142, -R196 ;  /* 0x800000c48ec97220 */ /* 0x002fe20000410000 */
[C---:B------:R-:W-:Y:S01]  /*44b0*/  ISETP.GE.AND P3, PT, R54.reuse, 0x41, PT ;  /* 0x000000413600780c */ /* 0x040fe20003f66270 */
[----:B------:R-:W-:Y:S01]  /*44c0*/  FADD.FTZ R47, R47, R208 ;  /* 0x000000d02f2f7221 */ /* 0x000fe20000010000 */
[----:B------:R-:W-:Y:S01]  /*44d0*/  ISETP.GE.AND P4, PT, R54, 0x61, PT ;  /* 0x000000613600780c */ /* 0x000fe20003f86270 */
        /* <DEDUP_REMOVED lines=20> */
[----:B-----5:R-:W-:-:S03]  /*4620*/  FMUL.FTZ R197, R143, R194 ;  /* 0x000000c28fc57220 */ /* 0x020fc60000410000 */
[----:B------:R5:W-:Y:S01]  /*4630*/  STS [R106+0x858], R61 ;  /* 0x0008583d6a007388 */ /* 0x000be20000000800 */
[----:B-1----:R-:W-:-:S03]  /*4640*/  FMUL.FTZ R55, R143, -R192 ;  /* 0x800000c08f377220 */ /* 0x002fc60000410000 */
[----:B------:R1:W-:Y:S01]  /*4650*/  STS [R106+0x850], R191 ;  /* 0x000850bf6a007388 */ /* 0x0003e20000000800 */
[----:B--2---:R-:W-:-:S03]  /*4660*/  FMUL.FTZ R57, R145, R166 ;  /* 0x000000a691397220 */ /* 0x004fc60000410000 */
[----:B------:R1:W-:Y:S01]  /*4670*/  STS [R106+0x854], R199 ;  /* 0x000854c76a007388 */ /* 0x0003e20000000800 */
[----:B-----5:R-:W-:-:S03]  /*4680*/  FMUL.FTZ R61, R145, -R164 ;  /* 0x800000a4913d7220 */ /* 0x020fc60000410000 */
        /* <DEDUP_REMOVED lines=11> */
[----:B-1----:R-:W0:Y:S04]  /*4740*/  LDS R55, [R122+0x840] ;  /* 0x000840007a377984 */ /* 0x002e280000000800 */
[----:B------:R2:W-:Y:S04]  /*4750*/  REDG.E.ADD.F32.FTZ.RN.STRONG.GPU desc[UR16][R50.64], R205 ;  /* 0x000000cd320079a6 */ /* 0x0005e8000c12f310 */
[----:B0-----:R2:W-:Y:S02]  /*4760*/  REDG.E.ADD.F32.FTZ.RN.STRONG.GPU desc[UR16][R52.64], R55 ;  /* 0x00000037340079a6 */ /* 0x0015e4000c12f310 */
.L_x_17010:
[----:B------:R-:W-:Y:S05]  /*4770*/  BSYNC.RECONVERGENT B0 ;  /* 0x0000000000007941 */ /* 0x000fea0003800200 */
.L_x_17009:
[----:B-12---:R0:W1:Y:S01]  /*4780*/  LDS R55, [R107+0x8c0] ;  /* 0x0008c0006b377984 */ /* 0x0060620000000800 */
[----:B------:R-:W-:Y:S04]  /*4790*/  BSSY.RECONVERGENT B0, `(.L_x_17011) ;  /* 0x0000004000007945 */ /* 0x000fe80003800200 */
[----:B------:R-:W-:Y:S05]  /*47a0*/  @!P2 BRA `(.L_x_17012) ;  /* 0x000000000008a947 */ /* 0x000fea0003800000 */
[----:B------:R2:W-:Y:S04]  /*47b0*/  REDG.E.ADD.F32.FTZ.RN.STRONG.GPU desc[UR16][R50.64+0x80], R207 ;  /* 0x000080cf320079a6 */ /* 0x0005e8000c12f310 */
[----:B-1----:R2:W-:Y:S02]  /*47c0*/  REDG.E.ADD.F32.FTZ.RN.STRONG.GPU desc[UR16][R52.64+0x80], R55 ;  /* 0x00008037340079a6 */ /* 0x0025e4000c12f310 */
.L_x_17012:
[----:B------:R-:W-:Y:S05]  /*47d0*/  BSYNC.RECONVERGENT B0 ;  /* 0x0000000000007941 */ /* 0x000fea0003800200 */
.L_x_17011:
[----:B-12---:R1:W2:Y:S01]  /*47e0*/  LDS R55, [R108+0x940] ;  /* 0x000940006c377984 */ /* 0x0062a20000000800 */
[----:B------:R-:W-:Y:S04]  /*47f0*/  BSSY.RECONVERGENT B0, `(.L_x_17013) ;  /* 0x0000004000007945 */ /* 0x000fe80003800200 */
[----:B------:R-:W-:Y:S05]  /*4800*/  @!P3 BRA `(.L_x_17014) ;  /* 0x000000000008b947 */ /* 0x000fea0003800000 */
[----:B------:R3:W-:Y:S04]  /*4810*/  REDG.E.ADD.F32.FTZ.RN.STRONG.GPU desc[UR16][R50.64+0x100], R209 ;  /* 0x000100d1320079a6 */ /* 0x0007e8000c12f310 */
[----:B--2---:R3:W-:Y:S02]  /*4820*/  REDG.E.ADD.F32.FTZ.RN.STRONG.GPU desc[UR16][R52.64+0x100], R55 ;  /* 0x00010037340079a6 */ /* 0x0047e4000c12f310 */
.L_x_17014:
[----:B------:R-:W-:Y:S05]  /*4830*/  BSYNC.RECONVERGENT B0 ;  /* 0x0000000000007941 */ /* 0x000fea0003800200 */
.L_x_17013:
[----:B--23--:R2:W3:Y:S01]  /*4840*/  LDS R55, [R109+0x9c0] ;  /* 0x0009c0006d377984 */ /* 0x00c4e20000000800 */
[----:B------:R-:W-:Y:S04]  /*4850*/  BSSY.RECONVERGENT B0, `(.L_x_17015) ;  /* 0x0000004000007945 */ /* 0x000fe80003800200 */
[----:B------:R-:W-:Y:S05]  /*4860*/  @!P4 BRA `(.L_x_17016) ;  /* 0x000000000008c947 */ /* 0x000fea0003800000 */
[----:B------:R4:W-:Y:S04]  /*4870*/  REDG.E.ADD.F32.FTZ.RN.STRONG.GPU desc[UR16][R50.64+0x180], R203 ;  /* 0x000180cb320079a6 */ /* 0x0009e8000c12f310 */
[----:B---3--:R4:W-:Y:S02]  /*4880*/  REDG.E.ADD.F32.FTZ.RN.STRONG.GPU desc[UR16][R52.64+0x180], R55 ;  /* 0x00018037340079a6 */ /* 0x0089e4000c12f310 */
.L_x_17016:
[----:B------:R-:W-:Y:S05]  /*4890*/  BSYNC.RECONVERGENT B0 ;  /* 0x0000000000007941 */ /* 0x000fea0003800200 */
.L_x_17015:
[----:B---34-:R3:W4:Y:S01]  /*48a0*/  LDS R55, [R110+0xa40] ;  /* 0x000a40006e377984 */ /* 0x0187220000000800 */
        /* <DEDUP_REMOVED lines=9> */
[----:B----4-:R0:W-:Y:S02]  /*4940*/  REDG.E.ADD.F32.FTZ.RN.STRONG.GPU desc[UR16][R52.64+0x200], R55 ;  /* 0x00020037340079a6 */ /* 0x0101e4000c12f310 */
.L_x_17018:
[----:B------:R-:W-:Y:S05]  /*4950*/  BSYNC.RECONVERGENT B0 ;  /* 0x0000000000007941 */ /* 0x000fea0003800200 */
.L_x_17017:
[----:B0---4-:R0:W4:Y:S01]  /*4960*/  LDS R55, [R111+0xac0] ;  /* 0x000ac0006f377984 */ /* 0x0111220000000800 */
[----:B------:R-:W-:Y:S04]  /*4970*/  BSSY.RECONVERGENT B0, `(.L_x_17019) ;  /* 0x0000004000007945 */ /* 0x000fe80003800200 */
[----:B------:R-:W-:Y:S05]  /*4980*/  @!P1 BRA `(.L_x_17020) ;  /* 0x0000000000089947 */ /* 0x000fea0003800000 */
[----:B------:R0:W-:Y:S04]  /*4990*/  REDG.E.ADD.F32.FTZ.RN.STRONG.GPU desc[UR16][R50.64+0x280], R213 ;  /* 0x000280d5320079a6 */ /* 0x0001e8000c12f310 */
[----:B----4-:R0:W-:Y:S02]  /*49a0*/  REDG.E.ADD.F32.FTZ.RN.STRONG.GPU desc[UR16][R52.64+0x280], R55 ;  /* 0x00028037340079a6 */ /* 0x0101e4000c12f310 */
.L_x_17020:
[----:B------:R-:W-:Y:S05]  /*49b0*/  BSYNC.RECONVERGENT B0 ;  /* 0x0000000000007941 */ /* 0x000fea0003800200 */
.L_x_17019:
[----:B0---4-:R0:W4:Y:S01]  /*49c0*/  LDS R55, [R112+0xb40] ;  /* 0x000b400070377984 */ /* 0x0111220000000800 */
[----:B------:R-:W-:Y:S04]  /*49d0*/  BSSY.RECONVERGENT B0, `(.L_x_17021) ;  /* 0x0000004000007945 */ /* 0x000fe80003800200 */
[----:B------:R-:W-:Y:S05]  /*49e0*/  @!P2 BRA `(.L_x_17022) ;  /* 0x000000000008a947 */ /* 0x000fea0003800000 */
[----:B------:R0:W-:Y:S04]  /*49f0*/  REDG.E.ADD.F32.FTZ.RN.STRONG.GPU desc[UR16][R50.64+0x300], R215 ;  /* 0x000300d7320079a6 */ /* 0x0001e8000c12f310 */
[----:B----4-:R0:W-:Y:S02]  /*4a00*/  REDG.E.ADD.F32.FTZ.RN.STRONG.GPU desc[UR16][R52.64+0x300], R55 ;  /* 0x00030037340079a6 */ /* 0x0101e4000c12f310 */
.L_x_17022:
[----:B------:R-:W-:Y:S05]  /*4a10*/  BSYNC.RECONVERGENT B0 ;  /* 0x0000000000007941 */ /* 0x000fea0003800200 */
.L_x_17021:
[----:B0---4-:R0:W4:Y:S01]  /*4a20*/  LDS R55, [R113+0xbc0] ;  /* 0x000bc00071377984 */ /* 0x0111220000000800 */
[----:B------:R-:W-:Y:S04]  /*4a30*/  BSSY.RECONVERGENT B0, `(.L_x_17023) ;  /* 0x0000004000007945 */ /* 0x000fe80003800200 */
[----:B------:R-:W-:Y:S05]  /*4a40*/  @!P3 BRA `(.L_x_17024) ;  /* 0x000000000008b947 */ /* 0x000fea0003800000 */
[----:B------:R0:W-:Y:S04]  /*4a50*/  REDG.E.ADD.F32.FTZ.RN.STRONG.GPU desc[UR16][R50.64+0x380], R217 ;  /* 0x000380d9320079a6 */ /* 0x0001e8000c12f310 */
[----:B----4-:R0:W-:Y:S02]  /*4a60*/  REDG.E.ADD.F32.FTZ.RN.STRONG.GPU desc[UR16][R52.64+0x380], R55 ;  /* 0x00038037340079a6 */ /* 0x0101e4000c12f310 */
.L_x_17024:
[----:B------:R-:W-:Y:S05]  /*4a70*/  BSYNC.RECONVERGENT B0 ;  /* 0x0000000000007941 */ /* 0x000fea0003800200 */
.L_x_17023:
[----:B0---4-:R0:W4:Y:S01]  /*4a80*/  LDS R55, [R114+0xc40] ;  /* 0x000c400072377984 */ /* 0x0111220000000800 */
[----:B------:R-:W-:Y:S04]  /*4a90*/  BSSY.RECONVERGENT B0, `(.L_x_17025) ;  /* 0x0000004000007945 */ /* 0x000fe80003800200 */
[----:B------:R-:W-:Y:S05]  /*4aa0*/  @!P4 BRA `(.L_x_17026) ;  /* 0x000000000008c947 */ /* 0x000fea0003800000 */
[----:B------:R0:W-:Y:S04]  /*4ab0*/  REDG.E.ADD.F32.FTZ.RN.STRONG.GPU desc[UR16][R50.64+0x400], R219 ;  /* 0x000400db320079a6 */ /* 0x0001e8000c12f310 */
[----:B----4-:R0:W-:Y:S02]  /*4ac0*/  REDG.E.ADD.F32.FTZ.RN.STRONG.GPU desc[UR16][R52.64+0x400], R55 ;  /* 0x00040037340079a6 */ /* 0x0101e4000c12f310 */
.L_x_17026:
[----:B------:R-:W-:Y:S05]  /*4ad0*/  BSYNC.RECONVERGENT B0 ;  /* 0x0000000000007941 */ /* 0x000fea0003800200 */
.L_x_17025:
[----:B0---4-:R0:W4:Y:S01]  /*4ae0*/  LDS R55, [R115+0xcc0] ;  /* 0x000cc00073377984 */ /* 0x0111220000000800 */
[----:B------:R-:W-:Y:S04]  /*4af0*/  BSSY.RECONVERGENT B0, `(.L_x_17027) ;  /* 0x0000004000007945 */ /* 0x000fe80003800200 */
[----:B------:R-:W-:Y:S05]  /*4b00*/  @!P5 BRA `(.L_x_17028) ;  /* 0x000000000008d947 */ /* 0x000fea0003800000 */
[----:B------:R0:W-:Y:S04]  /*4b10*/  REDG.E.ADD.F32.FTZ.RN.STRONG.GPU desc[UR16][R50.64+0x480], R221 ;  /* 0x000480dd320079a6 */ /* 0x0001e8000c12f310 */
[----:B----4-:R0:W-:Y:S02]  /*4b20*/  REDG.E.ADD.F32.FTZ.RN.STRONG.GPU desc[UR16][R52.64+0x480], R55 ;  /* 0x00048037340079a6 */ /* 0x0101e4000c12f310 */
.L_x_17028:
[----:B------:R-:W-:Y:S05]  /*4b30*/  BSYNC.RECONVERGENT B0 ;  /* 0x0000000000007941 */ /* 0x000fea0003800200 */
.L_x_17027:
[----:B0---4-:R0:W4:Y:S01]  /*4b40*/  LDS R55, [R116+0xd40] ;  /* 0x000d400074377984 */ /* 0x0111220000000800 */
        /* <DEDUP_REMOVED lines=8> */
[----:B------:R0:W-:Y:S04]  /*4bd0*/  REDG.E.ADD.F32.FTZ.RN.STRONG.GPU desc[UR16][R50.64+0x500], R223 ;  /* 0x000500df320079a6 */ /* 0x0001e8000c12f310 */
[----:B----4-:R0:W-:Y:S02]  /*4be0*/  REDG.E.ADD.F32.FTZ.RN.STRONG.GPU desc[UR16][R52.64+0x500], R55 ;  /* 0x00050037340079a6 */ /* 0x0101e4000c12f310 */
.L_x_17030:
[----:B------:R-:W-:Y:S05]  /*4bf0*/  BSYNC.RECONVERGENT B0 ;  /* 0x0000000000007941 */ /* 0x000fea0003800200 */
.L_x_17029:
[----:B0---4-:R0:W4:Y:S01]  /*4c00*/  LDS R55, [R117+0xdc0] ;  /* 0x000dc00075377984 */ /* 0x0111220000000800 */
[----:B------:R-:W-:Y:S04]  /*4c10*/  BSSY.RECONVERGENT B0, `(.L_x_17031) ;  /* 0x0000004000007945 */ /* 0x000fe80003800200 */
[----:B------:R-:W-:Y:S05]  /*4c20*/  @!P1 BRA `(.L_x_17032) ;  /* 0x0000000000089947 */ /* 0x000fea0003800000 */
[----:B------:R0:W-:Y:S04]  /*4c30*/  REDG.E.ADD.F32.FTZ.RN.STRONG.GPU desc[UR16][R50.64+0x580], R225 ;  /* 0x000580e1320079a6 */ /* 0x0001e8000c12f310 */
[----:B----4-:R0:W-:Y:S02]  /*4c40*/  REDG.E.ADD.F32.FTZ.RN.STRONG.GPU desc[UR16][R52.64+0x580], R55 ;  /* 0x00058037340079a6 */ /* 0x0101e4000c12f310 */
.L_x_17032:
[----:B------:R-:W-:Y:S05]  /*4c50*/  BSYNC.RECONVERGENT B0 ;  /* 0x0000000000007941 */ /* 0x000fea0003800200 */
.L_x_17031:
[----:B0---4-:R0:W4:Y:S01]  /*4c60*/  LDS R55, [R118+0xe40] ;  /* 0x000e400076377984 */ /* 0x0111220000000800 */
[----:B------:R-:W-:Y:S04]  /*4c70*/  BSSY.RECONVERGENT B0, `(.L_x_17033) ;  /* 0x0000004000007945 */ /* 0x000fe80003800200 */
[----:B------:R-:W-:Y:S05]  /*4c80*/  @!P2 BRA `(.L_x_17034) ;  /* 0x000000000008a947 */ /* 0x000fea0003800000 */
[----:B------:R0:W-:Y:S04]  /*4c90*/  REDG.E.ADD.F32.FTZ.RN.STRONG.GPU desc[UR16][R50.64+0x600], R227 ;  /* 0x000600e3320079a6 */ /* 0x0001e8000c12f310 */
[----:B----4-:R0:W-:Y:S02]  /*4ca0*/  REDG.E.ADD.F32.FTZ.RN.STRONG.GPU desc[UR16][R52.64+0x600], R55 ;  /* 0x00060037340079a6 */ /* 0x0101e4000c12f310 */
.L_x_17034:
[----:B------:R-:W-:Y:S05]  /*4cb0*/  BSYNC.RECONVERGENT B0 ;  /* 0x0000000000007941 */ /* 0x000fea0003800200 */
.L_x_17033:
[----:B0---4-:R0:W4:Y:S01]  /*4cc0*/  LDS R55, [R119+0xec0] ;  /* 0x000ec00077377984 */ /* 0x0111220000000800 */
[----:B------:R-:W-:Y:S04]  /*4cd0*/  BSSY.RECONVERGENT B0, `(.L_x_17035) ;  /* 0x0000004000007945 */ /* 0x000fe80003800200 */
[----:B------:R-:W-:Y:S05]  /*4ce0*/  @!P3 BRA `(.L_x_17036) ;  /* 0x000000000008b947 */ /* 0x000fea0003800000 */
[----:B------:R0:W-:Y:S04]  /*4cf0*/  REDG.E.ADD.F32.FTZ.RN.STRONG.GPU desc[UR16][R50.64+0x680], R229 ;  /* 0x000680e5320079a6 */ /* 0x0001e8000c12f310 */
[----:B----4-:R0:W-:Y:S02]  /*4d00*/  REDG.E.ADD.F32.FTZ.RN.STRONG.GPU desc[UR16][R52.64+0x680], R55 ;  /* 0x00068037340079a6 */ /* 0x0101e4000c12f310 */
.L_x_17036:
[----:B------:R-:W-:Y:S05]  /*4d10*/  BSYNC.RECONVERGENT B0 ;  /* 0x0000000000007941 */ /* 0x000fea0003800200 */
.L_x_17035:
[----:B0---4-:R0:W4:Y:S01]  /*4d20*/  LDS R55, [R120+0xf40] ;  /* 0x000f400078377984 */ /* 0x0111220000000800 */
[----:B------:R-:W-:Y:S04]  /*4d30*/  BSSY.RECONVERGENT B0, `(.L_x_17037) ;  /* 0x0000004000007945 */ /* 0x000fe80003800200 */
[----:B------:R-:W-:Y:S05]  /*4d40*/  @!P4 BRA `(.L_x_17038) ;  /* 0x000000000008c947 */ /* 0x000fea0003800000 */
[----:B------:R0:W-:Y:S04]  /*4d50*/  REDG.E.ADD.F32.FTZ.RN.STRONG.GPU desc[UR16][R50.64+0x700], R231 ;  /* 0x000700e7320079a6 */ /* 0x0001e8000c12f310 */
[----:B----4-:R0:W-:Y:S02]  /*4d60*/  REDG.E.ADD.F32.FTZ.RN.STRONG.GPU desc[UR16][R52.64+0x700], R55 ;  /* 0x00070037340079a6 */ /* 0x0101e4000c12f310 */
.L_x_17038:
[----:B------:R-:W-:Y:S05]  /*4d70*/  BSYNC.RECONVERGENT B0 ;  /* 0x0000000000007941 */ /* 0x000fea0003800200 */
.L_x_17037:
[----:B0---4-:R0:W4:Y:S01]  /*4d80*/  LDS R55, [R121+0xfc0] ;  /* 0x000fc00079377984 */ /* 0x0111220000000800 */
[----:B------:R-:W-:Y:S04]  /*4d90*/  BSSY.RECONVERGENT B0, `(.L_x_17039) ;  /* 0x0000004000007945 */ /* 0x000fe80003800200 */
[----:B------:R-:W-:Y:S05]  /*4da0*/  @!P5 BRA `(.L_x_17040) ;  /* 0x000000000008d947 */ /* 0x000fea0003800000 */
[----:B------:R0:W-:Y:S04]  /*4db0*/  REDG.E.ADD.F32.FTZ.RN.STRONG.GPU desc[UR16][R50.64+0x780], R233 ;  /* 0x000780e9320079a6 */ /* 0x0001e8000c12f310 */
[----:B----4-:R0:W-:Y:S02]  /*4dc0*/  REDG.E.ADD.F32.FTZ.RN.STRONG.GPU desc[UR16][R52.64+0x780], R55 ;  /* 0x00078037340079a6 */ /* 0x0101e4000c12f310 */
.L_x_17040:
[----:B------:R-:W-:Y:S05]  /*4dd0*/  BSYNC.RECONVERGENT B0 ;  /* 0x0000000000007941 */ /* 0x000fea0003800200 */
.L_x_17039:
[----:B0-----:R-:W0:Y:S01]  /*4de0*/  SHFL.DOWN PT, R50, R47, 0x1, 0x1f ;  /* 0x08201f002f327f89 */ /* 0x001e2200000e0000 */
        /* <DEDUP_REMOVED lines=8> */
[----:B------:R-:W-:Y:S01]  /*4e70*/  FMUL.FTZ R33, R33, R178 ;  /* 0x000000b221217220 */ /* 0x000fe20000410000 */
[----:B------:R-:W-:Y:S01]  /*4e80*/  FMUL.FTZ R31, R31, R176 ;  /* 0x000000b01f1f7220 */ /* 0x000fe20000410000 */
[----:B------:R-:W-:Y:S01]  /*4e90*/  ISETP.NE.AND P2, PT, R123, RZ, PT ;  /* 0x000000ff7b00720c */ /* 0x000fe20003f45270 */
[----:B------:R-:W-:Y:S01]  /*4ea0*/  FMUL.FTZ R29, R29, R162 ;  /* 0x000000a21d1d7220 */ /* 0x000fe20000410000 */
[----:B------:R-:W-:Y:S01]  /*4eb0*/  ISETP.NE.AND P3, PT, R82, RZ, PT ;  /* 0x000000ff5200720c */ /* 0x000fe20003f65270 */
[----:B------:R-:W-:Y:S01]  /*4ec0*/  BSSY.RECONVERGENT B0, `(.L_x_17041) ;  /* 0x0000073000007945 */ /* 0x000fe20003800200 */
[----:B------:R-:W-:Y:S01]  /*4ed0*/  FFMA.FTZ R27, R134, R42, R27 ;  /* 0x0000002a861b7223 */ /* 0x000fe2000001001b */
[----:B------:R-:W-:-:S04]  /*4ee0*/  FFMA.FTZ R29, R28, R174, R29 ;  /* 0x000000ae1c1d7223 */ /* 0x000fc8000001001d */
[----:B------:R-:W-:Y:S01]  /*4ef0*/  FFMA.FTZ R20, R127, R29, R20 ;  /* 0x0000001d7f147223 */ /* 0x000fe20000010014 */
        /* <DEDUP_REMOVED lines=8> */
[----:B------:R-:W-:Y:S01]  /*4f80*/  ISETP.GT.AND P1, PT, R123, 0x1b, PT ;  /* 0x0000001b7b00780c */ /* 0x000fe20003f24270 */
[C---:B------:R-:W-:Y:S02]  /*4f90*/  FMUL.FTZ R51, R79.reuse, R49 ;  /* 0x000000314f337220 */ /* 0x040fe40000410000 */
[----:B------:R-:W5:Y:S02]  /*4fa0*/  SHFL.DOWN PT, R53, R168, 0x4, 0x1f ;  /* 0x08801f00a8357f89 */ /* 0x000f6400000e0000 */
[-C--:B------:R-:W-:Y:S01]  /*4fb0*/  FFMA.FTZ R50, R78, R59.reuse, -R51 ;  /* 0x0000003b4e327223 */ /* 0x080fe20000010833 */
[----:B------:R-:W-:-:S03]  /*4fc0*/  FMUL.FTZ R51, R79, R59 ;  /* 0x0000003b4f337220 */ /* 0x000fc60000410000 */
[----:B------:R-:W-:Y:S01]  /*4fd0*/  FMUL.FTZ R52, R195, R50 ;  /* 0x00000032c3347220 */ /* 0x000fe20000410000 */
[----:B------:R-:W-:Y:S01]  /*4fe0*/  FFMA.FTZ R50, R78, R49, R51 ;  /* 0x000000314e327223 */ /* 0x000fe20000010033 */
[-C--:B------:R-:W-:Y:S01]  /*4ff0*/  FMUL.FTZ R49, R79, R188.reuse ;  /* 0x000000bc4f317220 */ /* 0x080fe20000410000 */
[-C--:B------:R-:W-:Y:S01]  /*5000*/  FFMA.FTZ R51, R40, R188.reuse, R41 ;  /* 0x000000bc28337223 */ /* 0x080fe20000010029 */
[----:B------:R-:W-:Y:S01]  /*5010*/  FFMA.FTZ R188, R78, R188, R43 ;  /* 0x000000bc4ebc7223 */ /* 0x000fe2000001002b */
[----:B------:R-:W-:Y:S01]  /*5020*/  FFMA.FTZ R50, R193, R50, R52 ;  /* 0x00000032c1327223 */ /* 0x000fe20000010034 */
[CC--:B------:R-:W-:Y:S01]  /*5030*/  FMUL.FTZ R43, R79.reuse, R187.reuse ;  /* 0x000000bb4f2b7220 */ /* 0x0c0fe20000410000 */
[-C--:B------:R-:W-:Y:S01]  /*5040*/  FFMA.FTZ R40, R38, R187.reuse, R39 ;  /* 0x000000bb26287223 */ /* 0x080fe20000010027 */
[C---:B------:R-:W-:Y:S01]  /*5050*/  FMUL.FTZ R41, R79.reuse, R186 ;  /* 0x000000ba4f297220 */ /* 0x040fe20000410000 */
[C---:B------:R-:W-:Y:S01]  /*5060*/  FMUL.FTZ R39, R79.reuse, R184 ;  /* 0x000000b84f277220 */ /* 0x040fe20000410000 */
[C---:B------:R-:W-:Y:S01]  /*5070*/  FFMA.FTZ R43, R78.reuse, R186, -R43 ;  /* 0x000000ba4e2b7223 */ /* 0x040fe2000001082b */
[C---:B------:R-:W-:Y:S01]  /*5080*/  FFMA.FTZ R48, R78.reuse, R48, -R49 ;  /* 0x000000304e307223 */ /* 0x040fe20000010831 */
[----:B------:R-:W-:Y:S01]  /*5090*/  FFMA.FTZ R38, R78, R187, R41 ;  /* 0x000000bb4e267223 */ /* 0x000fe20000010029 */
[-C--:B------:R-:W-:Y:S01]  /*50a0*/  FMUL.FTZ R41, R79, R190.reuse ;  /* 0x000000be4f297220 */ /* 0x080fe20000410000 */
[----:B0-----:R-:W-:Y:S01]  /*50b0*/  @!P1 FADD.FTZ R47, R47, R54 ;  /* 0x000000362f2f9221 */ /* 0x001fe20000010000 */
[----:B------:R-:W-:Y:S01]  /*50c0*/  FMUL.FTZ R180, R180, R43 ;  /* 0x0000002bb4b47220 */ /* 0x000fe20000410000 */
[-C--:B------:R-:W-:Y:S01]  /*50d0*/  FFMA.FTZ R43, R78, R190.reuse, -R39 ;  /* 0x000000be4e2b7223 */ /* 0x080fe20000010827 */
[----:B------:R-:W-:Y:S01]  /*50e0*/  FMUL.FTZ R39, R37, R190 ;  /* 0x000000be25277220 */ /* 0x000fe20000410000 */
[----:B-----5:R-:W-:Y:S01]  /*50f0*/  @!P1 FADD.FTZ R168, R168, R53 ;  /* 0x00000035a8a89221 */ /* 0x020fe20000010000 */
[----:B------:R-:W0:Y:S01]  /*5100*/  SHFL.DOWN PT, R52, R47, 0x8, 0x1f ;  /* 0x09001f002f347f89 */ /* 0x000e2200000e0000 */
[----:B------:R-:W-:Y:S01]  /*5110*/  ISETP.GT.AND P1, PT, R123, 0x17, PT ;  /* 0x000000177b00780c */ /* 0x000fe20003f24270 */
[----:B------:R-:W-:Y:S01]  /*5120*/  FMUL.FTZ R37, R79, R183 ;  /* 0x000000b74f257220 */ /* 0x000fe20000410000 */
[----:B------:R-:W-:Y:S01]  /*5130*/  FMUL.FTZ R49, R172, R43 ;  /* 0x0000002bac317220 */ /* 0x000fe20000410000 */
[----:B------:R-:W5:Y:S01]  /*5140*/  SHFL.DOWN PT, R53, R168, 0x8, 0x1f ;  /* 0x09001f00a8357f89 */ /* 0x000f6200000e0000 */
[-C--:B------:R-:W-:Y:S01]  /*5150*/  FFMA.FTZ R43, R78, R184.reuse, R41 ;  /* 0x000000b84e2b7223 */ /* 0x080fe20000010029 */
[----:B------:R-:W-:Y:S01]  /*5160*/  FFMA.FTZ R41, R36, R184, R39 ;  /* 0x000000b824297223 */ /* 0x000fe20000010027 */
[----:B------:R-:W-:Y:S01]  /*5170*/  FFMA.FTZ R39, R78, R182, -R37 ;  /* 0x000000b64e277223 */ /* 0x000fe20000010825 */
[----:B------:R-:W-:Y:S01]  /*5180*/  FMUL.FTZ R48, R185, R48 ;  /* 0x00000030b9307220 */ /* 0x000fe20000410000 */
[----:B------:R-:W-:Y:S01]  /*5190*/  FMUL.FTZ R37, R79, R182 ;  /* 0x000000b64f257220 */ /* 0x000fe20000410000 */
[----:B------:R-:W-:Y:S01]  /*51a0*/  FFMA.FTZ R180, R173, R38, R180 ;  /* 0x00000026adb47223 */ /* 0x000fe200000100b4 */
[-C--:B------:R-:W-:Y:S01]  /*51b0*/  FFMA.FTZ R38, R34, R183.reuse, R35 ;  /* 0x000000b722267223 */ /* 0x080fe20000010023 */
[----:B------:R-:W-:Y:S01]  /*51c0*/  FFMA.FTZ R189, R189, R188, R48 ;  /* 0x000000bcbdbd7223 */ /* 0x000fe20000010030 */
[----:B------:R-:W-:Y:S01]  /*51d0*/  FFMA.FTZ R36, R78, R183, R37 ;  /* 0x000000b74e247223 */ /* 0x000fe20000010025 */
[----:B------:R-:W-:Y:S01]  /*51e0*/  FMUL.FTZ R35, R79, R177 ;  /* 0x000000b14f237220 */ /* 0x000fe20000410000 */
[----:B------:R-:W-:Y:S01]  /*51f0*/  FMUL.FTZ R46, R46, R39 ;  /* 0x000000272e2e7220 */ /* 0x000fe20000410000 */
[----:B------:R-:W-:Y:S01]  /*5200*/  FFMA.FTZ R43, R170, R43, R49 ;  /* 0x0000002baa2b7223 */ /* 0x000fe20000010031 */
[----:B------:R-:W-:Y:S01]  /*5210*/  FFMA.FTZ R50, R11, R42, R50 ;  /* 0x0000002a0b327223 */ /* 0x000fe20000010032 */
[-C--:B------:R-:W-:Y:S01]  /*5220*/  FFMA.FTZ R34, R78, R178.reuse, -R35 ;  /* 0x000000b24e227223 */ /* 0x080fe20000010823 */
[----:B------:R-:W-:Y:S01]  /*5230*/  FMUL.FTZ R35, R79, R178 ;  /* 0x000000b24f237220 */ /* 0x000fe20000410000 */
[----:B------:R-:W-:Y:S01]  /*5240*/  FFMA.FTZ R46, R45, R36, R46 ;  /* 0x000000242d2e7223 */ /* 0x000fe2000001002e */
[----:B------:R-:W-:Y:S01]  /*5250*/  FFMA.FTZ R189, R10, R51, R189 ;  /* 0x000000330abd7223 */ /* 0x000fe200000100bd */
[----:B------:R-:W-:Y:S01]  /*5260*/  FMUL.FTZ R36, R163, R34 ;  /* 0x00000022a3247220 */ /* 0x000fe20000410000 */
[-C--:B------:R-:W-:Y:S01]  /*5270*/  FFMA.FTZ R34, R78, R177.reuse, R35 ;  /* 0x000000b14e227223 */ /* 0x080fe20000010023 */
[----:B0-----:R-:W-:Y:S01]  /*5280*/  @!P1 FADD.FTZ R47, R47, R52 ;  /* 0x000000342f2f9221 */ /* 0x001fe20000010000 */
[----:B------:R-:W-:Y:S01]  /*5290*/  FFMA.FTZ R177, R32, R177, R33 ;  /* 0x000000b120b17223 */ /* 0x000fe20000010021 */
[-C--:B------:R-:W-:Y:S01]  /*52a0*/  FFMA.FTZ R32, R30, R175.reuse, R31 ;  /* 0x000000af1e207223 */ /* 0x080fe2000001001f */
[CC--:B------:R-:W-:Y:S01]  /*52b0*/  FMUL.FTZ R35, R79.reuse, R175.reuse ;  /* 0x000000af4f237220 */ /* 0x0c0fe20000410000 */
[----:B-----5:R-:W-:Y:S01]  /*52c0*/  @!P1 FADD.FTZ R168, R168, R53 ;  /* 0x00000035a8a89221 */ /* 0x020fe20000010000 */
[----:B------:R-:W0:Y:S01]  /*52d0*/  SHFL.DOWN PT, R48, R47, 0x10, 0x1f ;  /* 0x0a001f002f307f89 */ /* 0x000e2200000e0000 */
[C---:B------:R-:W-:Y:S01]  /*52e0*/  FMUL.FTZ R31, R79.reuse, R174 ;  /* 0x000000ae4f1f7220 */ /* 0x040fe20000410000 */
[CC--:B------:R-:W-:Y:S01]  /*52f0*/  FMUL.FTZ R33, R79.reuse, R176.reuse ;  /* 0x000000b04f217220 */ /* 0x0c0fe20000410000 */
[C---:B------:R-:W-:Y:S01]  /*5300*/  FFMA.FTZ R35, R78.reuse, R176, -R35 ;  /* 0x000000b04e237223 */ /* 0x040fe20000010823 */
[----:B------:R-:W5:Y:S01]  /*5310*/  SHFL.DOWN PT, R37, R168, 0x10, 0x1f ;  /* 0x0a001f00a8257f89 */ /* 0x000f6200000e0000 */
[-C--:B------:R-:W-:Y:S01]  /*5320*/  FMUL.FTZ R79, R79, R162.reuse ;  /* 0x000000a24f4f7220 */ /* 0x080fe20000410000 */
[C---:B------:R-:W-:Y:S01]  /*5330*/  FFMA.FTZ R30, R78.reuse, R162, -R31 ;  /* 0x000000a24e1e7223 */ /* 0x040fe2000001081f */
[----:B------:R-:W-:Y:S01]  /*5340*/  FFMA.FTZ R33, R78, R175, R33 ;  /* 0x000000af4e217223 */ /* 0x000fe20000010021 */
[----:B------:R-:W-:Y:S01]  /*5350*/  FMUL.FTZ R35, R44, R35 ;  /* 0x000000232c237220 */ /* 0x000fe20000410000 */
[----:B------:R-:W-:Y:S01]  /*5360*/  FFMA.FTZ R79, R78, R174, R79 ;  /* 0x000000ae4e4f7223 */ /* 0x000fe2000001004f */
[----:B------:R-:W-:Y:S01]  /*5370*/  FMUL.FTZ R63, R63, R30 ;  /* 0x0000001e3f3f7220 */ /* 0x000fe20000410000 */
[----:B------:R-:W-:Y:S01]  /*5380*/  FFMA.FTZ R161, R161, R34, R36 ;  /* 0x00000022a1a17223 */ /* 0x000fe20000010024 */
        /* <DEDUP_REMOVED lines=12> */
[----:B0-----:R-:W-:Y:S01]  /*5450*/  FADD.FTZ R30, R47, R48 ;  /* 0x000000302f1e7221 */ /* 0x001fe20000010000 */
[----:B------:R-:W-:Y:S01]  /*5460*/  FADD.FTZ R18, R189, R18 ;  /* 0x00000012bd127221 */ /* 0x000fe20000010000 */
[----:B------:R-:W-:Y:S01]  /*5470*/  FFMA.FTZ R24, R131, R41, R24 ;  /* 0x0000002983187223 */ /* 0x000fe20000010018 */
[----:B------:R-:W-:Y:S01]  /*5480*/  FADD.FTZ R17, R180, R17 ;  /* 0x00000011b4117221 */ /* 0x000fe20000010000 */
[----:B-----5:R-:W-:Y:S01]  /*5490*/  FADD.FTZ R31, R168, R37 ;  /* 0x00000025a81f7221 */ /* 0x020fe20000010000 */
[----:B------:R-:W-:Y:S01]  /*54a0*/  FSEL R47, R47, R30, P1 ;  /* 0x0000001e2f2f7208 */ /* 0x000fe20000800000 */
[----:B------:R-:W-:Y:S01]  /*54b0*/  FFMA.FTZ R23, R130, R38, R23 ;  /* 0x0000002682177223 */ /* 0x000fe20000010017 */
[----:B------:R-:W-:Y:S01]  /*54c0*/  FADD.FTZ R16, R43, R16 ;  /* 0x000000102b107221 */ /* 0x000fe20000010000 */
[----:B------:R-:W-:Y:S01]  /*54d0*/  FFMA.FTZ R22, R129, R177, R22 ;  /* 0x000000b181167223 */ /* 0x000fe20000010016 */
[----:B------:R0:W-:Y:S01]  /*54e0*/  @!P2 STS.64 [UR5+0x2108], R30 ;  /* 0x0021081eff00a988 */ /* 0x0001e20008000a05 */
[----:B------:R-:W-:Y:S01]  /*54f0*/  FSEL R168, R168, R31, P1 ;  /* 0x0000001fa8a87208 */ /* 0x000fe20000800000 */
[----:B------:R-:W-:Y:S01]  /*5500*/  FADD.FTZ R15, R46, R15 ;  /* 0x0000000f2e0f7221 */ /* 0x000fe20000010000 */
[----:B------:R-:W-:Y:S01]  /*5510*/  FFMA.FTZ R21, R128, R32, R21 ;  /* 0x0000002080157223 */ /* 0x000fe20000010015 */
[----:B------:R-:W-:Y:S01]  /*5520*/  FADD.FTZ R14, R161, R14 ;  /* 0x0000000ea10e7221 */ /* 0x000fe20000010000 */
[----:B------:R-:W-:Y:S01]  /*5530*/  FADD.FTZ R13, R62, R13 ;  /* 0x0000000d3e0d7221 */ /* 0x000fe20000010000 */
[----:B------:R-:W-:Y:S01]  /*5540*/  FADD.FTZ R12, R63, R12 ;  /* 0x0000000c3f0c7221 */ /* 0x000fe20000010000 */
[----:B------:R-:W-:Y:S06]  /*5550*/  BAR.SYNC.DEFER_BLOCKING 0x0 ;  /* 0x0000000000007b1d */ /* 0x000fec0000010000 */
[----:B------:R-:W-:Y:S05]  /*5560*/  @P3 BRA `(.L_x_17042) ;  /* 0x0000000000203947 */ /* 0x000fea0003800000 */
[----:B------:R-:W-:Y:S01]  /*5570*/  ISETP.NE.AND P1, PT, R98, UR7, PT ;  /* 0x0000000762007c0c */ /* 0x000fe2000bf25270 */
[----:B------:R-:W-:Y:S01]  /*5580*/  ULEA UR6, UR4, UR5, 0x3 ;  /* 0x0000000504067291 */ /* 0x000fe2000f8e18ff */
[----:B------:R-:W-:Y:S02]  /*5590*/  MOV R28, R47 ;  /* 0x0000002f001c7202 */ /* 0x000fe40000000f00 */
[----:B------:R-:W-:-:S09]  /*55a0*/  MOV R29, R168 ;  /* 0x000000a8001d7202 */ /* 0x000fd20000000f00 */
[----:B0-----:R-:W0:Y:S02]  /*55b0*/  @P1 LDS.64 R30, [UR6+0x4650] ;  /* 0x00465006ff1e1984 */ /* 0x001e240008000a00 */
[----:B0-----:R-:W-:Y:S01]  /*55c0*/  @P1 FADD.FTZ R28, R28, R30 ;  /* 0x0000001e1c1c1221 */ /* 0x001fe20000010000 */
[----:B------:R-:W-:-:S05]  /*55d0*/  @P1 FADD.FTZ R29, R29, R31 ;  /* 0x0000001f1d1d1221 */ /* 0x000fca0000010000 */
[----:B------:R0:W-:Y:S02]  /*55e0*/  STS.64 [UR6+0x4650], R28 ;  /* 0x0046501cff007988 */ /* 0x0001e40008000a06 */
.L_x_17042:
[----:B------:R-:W-:Y:S05]  /*55f0*/  BSYNC.RECONVERGENT B0 ;  /* 0x0000000000007941 */ /* 0x000fea0003800200 */
.L_x_17041:
[----:B------:R-:W-:-:S04]  /*5600*/  UIADD3 UR4, UPT, UPT, UR4, 0x1, URZ ;  /* 0x0000000104047890 */ /* 0x000fc8000fffe0ff */
[----:B------:R-:W-:-:S09]  /*5610*/  UISETP.GE.AND UP0, UPT, UR4, UR8, UPT ;  /* 0x000000080400728c */ /* 0x000fd2000bf06270 */
[----:B------:R-:W-:Y:S05]  /*5620*/  BRA.U !UP0, `(.L_x_17043) ;  /* 0xffffffbd08cc7547 */ /* 0x000fea000b83ffff */
.L_x_16995:
[----:B------:R-:W-:Y:S01]  /*5630*/  BAR.SYNC.DEFER_BLOCKING 0x0 ;  /* 0x0000000000007b1d */ /* 0x000fe20000010000 */
[----:B------:R-:W-:Y:S02]  /*5640*/  SHF.L.U32 R36, R125, 0x8, RZ ;  /* 0x000000087d247819 */ /* 0x000fe400000006ff */
[----:B------:R-:W-:Y:S02]  /*5650*/  IADD3 R90, P1, PT, R90, -0x800, RZ ;  /* 0xfffff8005a5a7810 */ /* 0x000fe40007f3e0ff */
[----:B------:R-:W-:-:S03]  /*5660*/  SHF.R.S32.HI R37, RZ, 0x1f, R36 ;  /* 0x0000001fff257819 */ /* 0x000fc60000011424 */
[----:B------:R-:W5:Y:S01]  /*5670*/  LDC.64 R6, c[0x0][0x4f8] ;  /* 0x00013e00ff067b82 */ /* 0x000f620000000a00 */
[----:B------:R-:W1:Y:S01]  /*5680*/  LDCU.64 UR4, c[0x0][0x500] ;  /* 0x0000a000ff0477ac */ /* 0x000e620008000a00 */
[----:B------:R-:W-:Y:S02]  /*5690*/  IADD3 R94, P2, PT, R94, -0x800, RZ ;  /* 0xfffff8005e5e7810 */ /* 0x000fe40007f5e0ff */
[----:B------:R-:W-:Y:S02]  /*56a0*/  IADD3 R88, P3, PT, R88, -0x400, RZ ;  /* 0xfffffc0058587810 */ /* 0x000fe40007f7e0ff */
[----:B------:R-:W-:Y:S02]  /*56b0*/  IADD3 R86, P4, PT, R86, -0x400, RZ ;  /* 0xfffffc0056567810 */ /* 0x000fe40007f9e0ff */
[----:B------:R-:W2:Y:S01]  /*56c0*/  LDC.64 R8, c[0x0][0x550] ;  /* 0x00015400ff087b82 */ /* 0x000ea20000000a00 */
[----:B------:R-:W-:Y:S02]  /*56d0*/  IADD3 R84, P5, PT, R84, -0x400, RZ ;  /* 0xfffffc0054547810 */ /* 0x000fe40007fbe0ff */
[----:B------:R-:W-:-:S02]  /*56e0*/  IADD3.X R92, PT, PT, R92, -0x1, RZ, P1, !PT ;  /* 0xffffffff5c5c7810 */ /* 0x000fc40000ffe4ff */
[----:B------:R-:W-:Y:S02]  /*56f0*/  IADD3.X R96, PT, PT, R96, -0x1, RZ, P2, !PT ;  /* 0xffffffff60607810 */ /* 0x000fe400017fe4ff */
[----:B------:R-:W-:Y:S02]  /*5700*/  IADD3.X R103, PT, PT, R103, -0x1, RZ, P3, !PT ;  /* 0xffffffff67677810 */ /* 0x000fe40001ffe4ff */
[----:B------:R-:W-:Y:S01]  /*5710*/  IADD3.X R101, PT, PT, R101, -0x1, RZ, P4, !PT ;  /* 0xffffffff65657810 */ /* 0x000fe200027fe4ff */
[----:B------:R3:W-:Y:S01]  /*5720*/  STS.128 [R126], R20 ;  /* 0x000000147e007388 */ /* 0x0007e20000000c00 */
[----:B------:R-:W-:-:S03]  /*5730*/  IADD3.X R99, PT, PT, R99, -0x1, RZ, P5, !PT ;  /* 0xffffffff63637810 */ /* 0x000fc60002ffe4ff */
[----:B------:R4:W-:Y:S01]  /*5740*/  STS.128 [R126+0x10], R24 ;  /* 0x000010187e007388 */ /* 0x0009e20000000c00 */
[----:B------:R-:W-:-:S03]  /*5750*/  NOP ;  /* 0x0000000000007918 */ /* 0x000fc60000000000 */
[----:B------:R-:W4:Y:S01]  /*5760*/  LDS.128 R32, [R124] ;  /* 0x000000007c207984 */ /* 0x000f220000000c00 */
[----:B-----5:R-:W-:-:S03]  /*5770*/  IMAD.WIDE.U32 R4, R6, UR18, R36 ;  /* 0x0000001206047c25 */ /* 0x020fc6000f8e0024 */
[----:B0-----:R-:W0:Y:S01]  /*5780*/  LDS.128 R28, [R124+0x200] ;  /* 0x000200007c1c7984 */ /* 0x001e220000000c00 */
[----:B------:R-:W-:Y:S01]  /*5790*/  IMAD R5, R7, UR18, R5 ;  /* 0x0000001207057c24 */ /* 0x000fe2000f8e0205 */
[----:B---3--:R-:W3:Y:S01]  /*57a0*/  LDC.64 R22, c[0x0][0x518] ;  /* 0x00014600ff167b82 */ /* 0x008ee20000000a00 */
[----:B-1----:R-:W-:-:S04]  /*57b0*/  IMAD.WIDE.U32 R4, R81, UR4, R4 ;  /* 0x0000000451047c25 */ /* 0x002fc8000f8e0004 */
[----:B------:R-:W-:Y:S01]  /*57c0*/  IMAD R5, R81, UR5, R5 ;  /* 0x0000000551057c24 */ /* 0x000fe2000f8e0205 */
[C---:B--2---:R-:W-:Y:S02]  /*57d0*/  LEA R20, P0, R4.reuse, R8, 0x2 ;  /* 0x0000000804147211 */ /* 0x044fe400078010ff */
[----:B----4-:R-:W1:Y:S01]  /*57e0*/  LDC.64 R24, c[0x0][0x560] ;  /* 0x00015800ff187b82 */ /* 0x010e620000000a00 */
[----:B------:R-:W2:Y:S01]  /*57f0*/  LDCU.64 UR4, c[0x0][0x520] ;  /* 0x0000a400ff0477ac */ /* 0x000ea20008000a00 */
[----:B------:R-:W-:-:S03]  /*5800*/  LEA.HI.X R21, R4, R9, R5, 0x2, P0 ;  /* 0x0000000904157211 */ /* 0x000fc600000f1405 */
[----:B------:R-:W-:-:S04]  /*5810*/  IMAD.WIDE.U32 R20, R102, 0x10, R20 ;  /* 0x0000001066147825 */ /* 0x000fc800078e0014 */
[----:B---3--:R-:W-:-:S04]  /*5820*/  IMAD.WIDE.U32 R36, R22, UR18, R36 ;  /* 0x0000001216247c25 */ /* 0x008fc8000f8e0024 */
[----:B------:R-:W-:Y:S01]  /*5830*/  FADD.FTZ R22, R95, R12 ;  /* 0x0000000c5f167221 */ /* 0x000fe20000010000 */
[----:B------:R-:W-:Y:S01]  /*5840*/  IMAD R37, R23, UR18, R37 ;  /* 0x0000001217257c24 */ /* 0x000fe2000f8e0225 */
[----:B------:R-:W-:Y:S04]  /*5850*/  STG.E.128 desc[UR16][R20.64], R32 ;  /* 0x0000002014007986 */ /* 0x000fe8000c101d10 */
[----:B0-----:R0:W-:Y:S01]  /*5860*/  STG.E.128 desc[UR16][R20.64+0x200], R28 ;  /* 0x0002001c14007986 */ /* 0x0011e2000c101d10 */
[----:B------:R-:W-:Y:S01]  /*5870*/  BAR.SYNC.DEFER_BLOCKING 0x0 ;  /* 0x0000000000007b1d */ /* 0x000fe20000010000 */
[----:B0-----:R-:W-:-:S04]  /*5880*/  FADD.FTZ R21, R22, R13 ;  /* 0x0000000d16157221 */ /* 0x001fc80000010000 */
[----:B------:R-:W-:Y:S01]  /*5890*/  FADD.FTZ R20, R21, R14 ;  /* 0x0000000e15147221 */ /* 0x000fe20000010000 */
[----:B------:R2:W-:Y:S04]  /*58a0*/  STS.128 [R126], R12 ;  /* 0x0000000c7e007388 */ /* 0x0005e80000000c00 */
[----:B------:R0:W-:Y:S01]  /*58b0*/  STS.128 [R126+0x10], R16 ;  /* 0x000010107e007388 */ /* 0x0001e20000000c00 */
[----:B------:R-:W-:-:S03]  /*58c0*/  NOP ;  /* 0x0000000000007918 */ /* 0x000fc60000000000 */
[----:B------:R-:W3:Y:S04]  /*58d0*/  LDS.128 R4, [R124] ;  /* 0x000000007c047984 */ /* 0x000ee80000000c00 */
[----:B------:R-:W4:Y:S01]  /*58e0*/  LDS.128 R8, [R124+0x200] ;  /* 0x000200007c087984 */ /* 0x000f220000000c00 */
[----:B--2---:R-:W-:-:S04]  /*58f0*/  IMAD.WIDE.U32 R12, R81, UR4, R36 ;  /* 0x00000004510c7c25 */ /* 0x004fc8000f8e0024 */
[----:B------:R-:W-:Y:S01]  /*5900*/  IMAD R21, R81, UR5, R13 ;  /* 0x0000000551157c24 */ /* 0x000fe2000f8e020d */
[----:B-1----:R-:W-:Y:S01]  /*5910*/  LEA R14, P0, R12, R24, 0x2 ;  /* 0x000000180c0e7211 */ /* 0x002fe200078010ff */
[----:B------:R-:W-:-:S03]  /*5920*/  FADD.FTZ R13, R20, R15 ;  /* 0x0000000f140d7221 */ /* 0x000fc60000010000 */
[----:B------:R-:W-:Y:S01]  /*5930*/  LEA.HI.X R15, R12, R25, R21, 0x2, P0 ;  /* 0x000000190c0f7211 */ /* 0x000fe200000f1415 */
[----:B0-----:R-:W-:Y:S01]  /*5940*/  FADD.FTZ R16, R13, R16 ;  /* 0x000000100d107221 */ /* 0x001fe20000010000 */
[----:B------:R-:W-:Y:S02]  /*5950*/  ISETP.GT.AND P0, PT, R98, 0x1, PT ;  /* 0x000000016200780c */ /* 0x000fe40003f04270 */
[----:B------:R-:W-:Y:S01]  /*5960*/  MOV R98, R125 ;  /* 0x0000007d00627202 */ /* 0x000fe20000000f00 */
[----:B------:R-:W-:-:S04]  /*5970*/  IMAD.WIDE.U32 R12, R102, 0x10, R14 ;  /* 0x00000010660c7825 */ /* 0x000fc800078e000e */
[----:B------:R-:W-:-:S04]  /*5980*/  FADD.FTZ R17, R16, R17 ;  /* 0x0000001110117221 */ /* 0x000fc80000010000 */
[----:B------:R-:W-:-:S04]  /*5990*/  FADD.FTZ R18, R17, R18 ;  /* 0x0000001211127221 */ /* 0x000fc80000010000 */
[----:B------:R-:W-:Y:S01]  /*59a0*/  FADD.FTZ R95, R18, R19 ;  /* 0x00000013125f7221 */ /* 0x000fe20000010000 */
[----:B---3--:R0:W-:Y:S04]  /*59b0*/  STG.E.128 desc[UR16][R12.64], R4 ;  /* 0x000000040c007986 */ /* 0x0081e8000c101d10 */
[----:B----4-:R0:W-:Y:S01]  /*59c0*/  STG.E.128 desc[UR16][R12.64+0x200], R8 ;  /* 0x000200080c007986 */ /* 0x0101e2000c101d10 */
[----:B------:R-:W-:Y:S05]  /*59d0*/  @P0 BRA `(.L_x_17044) ;  /* 0xffffffb400240947 */ /* 0x000fea000383ffff */
.L_x_16994:
        /* <DEDUP_REMOVED lines=10> */
[----:B-----5:R-:W0:Y:S01]  /*5a80*/  SHFL.DOWN P1, R0, R93, 0x1, 0x1f ;  /* 0x08201f005d007f89 */ /* 0x020e220000020000 */
        /* <DEDUP_REMOVED lines=23> */
.L_x_17046:
[----:B------:R-:W-:Y:S05]  /*5c00*/  BSYNC.RECONVERGENT B0 ;  /* 0x0000000000007941 */ /* 0x000fea0003800200 */
.L_x_17045:
[----:B------:R-:W-:Y:S05]  /*5c10*/  @!P0 BRA `(.L_x_17047) ;  /* 0x0000000000688947 */ /* 0x000fea0003800000 */
[----:B------:R-:W-:Y:S06]  /*5c20*/  BAR.SYNC.DEFER_BLOCKING 0x0 ;  /* 0x0000000000007b1d */ /* 0x000fec0000010000 */
[----:B------:R-:W-:Y:S01]  /*5c30*/  BSSY.RECONVERGENT B0, `(.L_x_17047) ;  /* 0x0000018000007945 */ /* 0x000fe20003800200 */
[----:B-----5:R-:W2:Y:S01]  /*5c40*/  SHFL.DOWN P0, R0, R95, 0x1, 0x1f ;  /* 0x08201f005f007f89 */ /* 0x020ea20000000000 */
        /* <DEDUP_REMOVED lines=22> */
.L_x_17048:
[----:B------:R-:W-:Y:S05]  /*5db0*/  BSYNC.RECONVERGENT B0 ;  /* 0x0000000000007941 */ /* 0x000fea0003800200 */
.L_x_17047:
[----:B------:R-:W-:Y:S05]  /*5dc0*/  @P2 EXIT ;  /* 0x000000000000294d */ /* 0x000fea0003800000 */
[----:B------:R-:W2:Y:S01]  /*5dd0*/  S2UR UR5, SR_CgaCtaId ;  /* 0x00000000000579c3 */ /* 0x000ea20000008800 */
[----:B0-----:R-:W-:Y:S01]  /*5de0*/  MOV R7, R12 ;  /* 0x0000000c00077202 */ /* 0x001fe20000000f00 */
[----:B------:R-:W-:Y:S01]  /*5df0*/  UMOV UR4, 0x400 ;  /* 0x0000040000047882 */ /* 0x000fe20000000000 */
[----:B------:R-:W0:Y:S01]  /*5e00*/  LDCU UR6, c[0x0][0x360] ;  /* 0x00006c00ff0677ac */ /* 0x000e220008000800 */
[----:B------:R-:W3:Y:S01]  /*5e10*/  LDCU.64 UR8, c[0x0][0x4b0] ;  /* 0x00009600ff0877ac */ /* 0x000ee20008000a00 */
[----:B------:R-:W4:Y:S02]  /*5e20*/  LDCU.64 UR10, c[0x0][0x530] ;  /* 0x0000a600ff0a77ac */ /* 0x000f240008000a00 */
[----:B0-234-:R-:W-:-:S12]  /*5e30*/  ULEA UR4, UR5, UR4, 0x18 ;  /* 0x0000000405047291 */ /* 0x01dfd8000f8ec0ff */
.L_x_17049:
[C---:B-----5:R-:W-:Y:S02]  /*5e40*/  LEA R0, R7.reuse, UR4, 0x3 ;  /* 0x0000000407007c11 */ /* 0x060fe4000f8e18ff */
[----:B01----:R-:W-:Y:S02]  /*5e50*/  SHF.R.S32.HI R2, RZ, 0x1f, R7 ;  /* 0x0000001fff027819 */ /* 0x003fe40000011407 */
        /* <DEDUP_REMOVED lines=14> */
.L_x_17050:
        /* <DEDUP_REMOVED lines=12> */
.L_x_18780:


//--------------------- .text._Z25selective_scan_bwd_kernelI32Selective_Scan_bwd_kernel_traitsILi32ELi8ELb1ELb1ELb1ELb0ELb1EfN3c107complexIfEEEEv12SSMParamsBwd --------------------------
	.section	.text._Z25selective_scan_bwd_kernelI32Selective_Scan_bwd_kernel_traitsILi32ELi8ELb1ELb1ELb1ELb0ELb1EfN3c107complexIfEEEEv12SSMParamsBwd,"ax",@progbits
	.align	128
        .global         _Z25selective_scan_bwd_kernelI32Selective_Scan_bwd_kernel_traitsILi32ELi8ELb1ELb1ELb1ELb0ELb1EfN3c107complexIfEEEEv12SSMParamsBwd
        .type           _Z25selective_scan_bwd_kernelI32Selective_Scan_bwd_kernel_traitsILi32ELi8ELb1ELb1ELb1ELb0ELb1EfN3c107complexIfEEEEv12SSMParamsBwd,@function
        .size           _Z25selective_scan_bwd_kernelI32Selective_Scan_bwd_kernel_traitsILi32ELi8ELb1ELb1ELb1ELb0ELb1EfN3c107complexIfEEEEv12SSMParamsBwd,(.L_x_18781 - _Z25selective_scan_bwd_kernelI32Selective_Scan_bwd_kernel_traitsILi32ELi8ELb1ELb1ELb1ELb0ELb1EfN3c107complexIfEEEEv12SSMParamsBwd)
        .other          _Z25selective_scan_bwd_kernelI32Selective_Scan_bwd_kernel_traitsILi32ELi8ELb1ELb1ELb1ELb0ELb1EfN3c107complexIfEEEEv12SSMParamsBwd,@"STO_CUDA_ENTRY STV_DEFAULT"
_Z25selective_scan_bwd_kernelI32Selective_Scan_bwd_kernel_traitsILi32ELi8ELb1ELb1ELb1ELb0ELb1EfN3c107complexIfEEEEv12SSMParamsBwd:
.text._Z25selective_scan_bwd_kernelI32Selective_Scan_bwd_kernel_traitsILi32ELi8ELb1ELb1ELb1ELb0ELb1EfN3c107complexIfEEEEv12SSMParamsBwd:
        /* <DEDUP_REMOVED lines=67> */
[----:B------:R-:W-:Y:S02]  /*0430*/  SHF.R.U64 R9, R12, 0x1, R13 ;  /* 0x000000010c097819 */ /* 0x000fe4000000120d */
[----:B------:R-:W-:Y:S02]  /*0440*/  MOV R3, UR5 ;  /* 0x0000000500037c02 */ /* 0x000fe40008000f00 */
[----:B------:R-:W-:Y:S01]  /*0450*/  MOV R5, UR7 ;  /* 0x0000000700057c02 */ /* 0x000fe20008000f00 */
[----:B------:R-:W-:Y:S01]  /*0460*/  IMAD.WIDE.U32 R6, R9, UR18, R6 ;  /* 0x0000001209067c25 */ /* 0x000fe2000f8e0006 */
[----:B------:R-:W-:Y:S02]  /*0470*/  MOV R3, UR9 ;  /* 0x0000000900037c02 */ /* 0x000fe40008000f00 */
[----:B------:R-:W-:Y:S01]  /*0480*/  MOV R5, UR8 ;  /* 0x0000000800057c02 */ /* 0x000fe20008000f00 */
[----:B------:R-:W0:Y:S01]  /*0490*/  LDCU.64 UR8, c[0x0][0x3d0] ;  /* 0x00007a00ff0877ac */ /* 0x000e220008000a00 */
[----:B------:R-:W-:Y:S01]  /*04a0*/  IMAD R111, R8, UR18, RZ ;  /* 0x00000012086f7c24 */ /* 0x000fe2000f8e02ff */
[----:B------:R-:W-:-:S02]  /*04b0*/  MOV R2, UR4 ;  /* 0x0000000400027c02 */ /* 0x000fc40008000f00 */
[C---:B--2---:R-:W-:Y:S02]  /*04c0*/  LEA R112, P0, R6.reuse, R20, 0x3 ;  /* 0x0000001406707211 */ /* 0x044fe400078018ff */
[----:B------:R-:W-:Y:S01]  /*04d0*/  IADD3 R111, PT, PT, R7, R111, RZ ;  /* 0x0000006f076f7210 */ /* 0x000fe20007ffe0ff */
        /* <DEDUP_REMOVED lines=13> */
[----:B------:R-:W-:Y:S01]  /*05b0*/  IMAD R13, R115, UR15, R5 ;  /* 0x0000000f730d7c24 */ /* 0x000fe2000f8e0205 */
[----:B0-----:R-:W-:Y:S01]  /*05c0*/  UIMAD.WIDE.U32 UR6, UR18, UR8, URZ ;  /* 0x00000008120672a5 */ /* 0x001fe2000f8e00ff */
[C---:B------:R-:W-:Y:S01]  /*05d0*/  IMAD R5, R0.reuse, R17, R3 ;  /* 0x0000001100057224 */ /* 0x040fe200078e0203 */
[----:B------:R-:W-:Y:S01]  /*05e0*/  LEA R7, R25, 0xfffffe00, 0x9 ;  /* 0xfffffe0019077811 */ /* 0x000fe200078e48ff */
[----:B------:R-:W-:Y:S01]  /*05f0*/  IMAD.WIDE.U32 R2, R0, R16, UR4 ;  /* 0x0000000400027e25 */ /* 0x000fe2000f8e0010 */
[----:B------:R-:W-:Y:S01]  /*0600*/  UIMAD UR7, UR18, UR9, UR7 ;  /* 0x00000009120772a4 */ /* 0x000fe2000f8e0207 */
[----:B------:R-:W-:Y:S01]  /*0610*/  IADD3 R101, P3, PT, R9, R4, RZ ;  /* 0x0000000409657210 */ /* 0x000fe20007f7e0ff */
[----:B------:R-:W0:Y:S01]  /*0620*/  LDCU.64 UR8, c[0x0][0x498] ;  /* 0x00009300ff0877ac */ /* 0x000e220008000a00 */
[----:B------:R-:W2:Y:S01]  /*0630*/  LDC.64 R26, c[0x0][0x448] ;  /* 0x00011200ff1a7b82 */ /* 0x000ea20000000a00 */
[----:B------:R-:W-:Y:S01]  /*0640*/  IADD3 R97, P1, PT, R7, R2, RZ ;  /* 0x0000000207617210 */ /* 0x000fe20007f3e0ff */
[----:B------:R-:W-:Y:S01]  /*0650*/  IMAD R2, R11, R18, RZ ;  /* 0x000000120b027224 */ /* 0x000fe200078e02ff */
[----:B------:R-:W-:Y:S01]  /*0660*/  IADD3 R8, PT, PT, R3, R5, RZ ;  /* 0x0000000503087210 */ /* 0x000fe20007ffe0ff */
[----:B----4-:R-:W-:-:S02]  /*0670*/  IMAD R3, R11, R22, RZ ;  /* 0x000000160b037224 */ /* 0x010fc400078e02ff */
[C---:B------:R-:W-:Y:S02]  /*0680*/  IMAD.WIDE.U32 R4, R0.reuse, R18, UR6 ;  /* 0x0000000600047e25 */ /* 0x040fe4000f8e0012 */
[----:B------:R-:W3:Y:S02]  /*0690*/  @P0 LDC R12, c[0x0][0x384] ;  /* 0x0000e100ff0c0b82 */ /* 0x000ee40000000800 */
[C---:B------:R-:W-:Y:S02]  /*06a0*/  IMAD R11, R0.reuse, R19, R2 ;  /* 0x00000013000b7224 */ /* 0x040fe400078e0202 */
[----:B------:R-:W-:-:S04]  /*06b0*/  IMAD R17, R0, R23, R3 ;  /* 0x0000001700117224 */ /* 0x000fc800078e0203 */
[----:B------:R-:W4:Y:S01]  /*06c0*/  LDC.64 R18, c[0x0][0x540] ;  /* 0x00015000ff127b82 */ /* 0x000f220000000a00 */
[----:B------:R-:W-:Y:S01]  /*06d0*/  IADD3 R6, PT, PT, R5, R11, RZ ;  /* 0x0000000b05067210 */ /* 0x000fe20007ffe0ff */
[----:B------:R-:W-:-:S06]  /*06e0*/  IMAD.WIDE.U32 R2, R0, R22, RZ ;  /* 0x0000001600027225 */ /* 0x000fcc00078e00ff */
[----:B------:R-:W2:Y:S01]  /*06f0*/  LDC.64 R10, c[0x0][0x4a0] ;  /* 0x00012800ff0a7b82 */ /* 0x000ea20000000a00 */
[--C-:B-1----:R-:W-:Y:S02]  /*0700*/  SHF.R.U64 R109, R20, 0x1, R21.reuse ;  /* 0x00000001146d7819 */ /* 0x102fe40000001215 */
[----:B------:R-:W-:-:S05]  /*0710*/  SHF.R.U32.HI R0, RZ, 0x1, R21 ;  /* 0x00000001ff007819 */ /* 0x000fca0000011615 */
[----:B------:R-:W1:Y:S01]  /*0720*/  @P0 LDC R23, c[0x0][0x38c] ;  /* 0x0000e300ff170b82 */ /* 0x000e620000000800 */
[----:B------:R-:W-:Y:S02]  /*0730*/  IADD3 R95, P4, PT, R7, R4, RZ ;  /* 0x00000004075f7210 */ /* 0x000fe40007f9e0ff */
[----:B------:R-:W-:Y:S02]  /*0740*/  SHF.R.S32.HI R7, RZ, 0x1f, R7 ;  /* 0x0000001fff077819 */ /* 0x000fe40000011407 */
[----:B------:R-:W-:-:S03]  /*0750*/  IADD3 R3, PT, PT, R3, R17, RZ ;  /* 0x0000001103037210 */ /* 0x000fc60007ffe0ff */
[----:B------:R-:W1:Y:S01]  /*0760*/  LDC.64 R20, c[0x0][0x468] ;  /* 0x00011a00ff147b82 */ /* 0x000e620000000a00 */
[C---:B------:R-:W-:Y:S01]  /*0770*/  IADD3.X R8, PT, PT, R7.reuse, R8, RZ, P1, !PT ;  /* 0x0000000807087210 */ /* 0x040fe20000ffe4ff */
[----:B0-----:R-:W-:Y:S01]  /*0780*/  UIMAD.WIDE.U32 UR4, UR18, UR8, URZ ;  /* 0x00000008120472a5 */ /* 0x001fe2000f8e00ff */
[----:B------:R-:W-:-:S05]  /*0790*/  IADD3.X R6, PT, PT, R7, R6, RZ, P4, !PT ;  /* 0x0000000607067210 */ /* 0x000fca00027fe4ff */
[----:B------:R-:W0:Y:S01]  /*07a0*/  @P0 LDC.64 R4, c[0x0][0x480] ;  /* 0x00012000ff040b82 */ /* 0x000e220000000a00 */
[----:B------:R-:W-:Y:S01]  /*07b0*/  IMAD.WIDE.U32 R108, R109, UR18, R2 ;  /* 0x000000126d6c7c25 */ /* 0x000fe2000f8e0002 */
[----:B------:R-:W-:-:S03]  /*07c0*/  UIMAD UR5, UR18, UR9, UR5 ;  /* 0x00000009120572a4 */ /* 0x000fc6000f8e0205 */
[----:B------:R-:W-:-:S03]  /*07d0*/  IMAD R7, R0, UR18, RZ ;  /* 0x0000001200077c24 */ /* 0x000fc6000f8e02ff */
[----:B------:R-:W0:Y:S01]  /*07e0*/  LDC.64 R16, c[0x0][0x4a8] ;  /* 0x00012a00ff107b82 */ /* 0x000e220000000a00 */
[----:B---3--:R-:W-:Y:S01]  /*07f0*/  @P0 IMAD R0, R12, UR18, R115 ;  /* 0x000000120c000c24 */ /* 0x008fe2000f8e0273 */
[----:B------:R-:W-:Y:S02]  /*0800*/  IADD3 R7, PT, PT, R109, R7, RZ ;  /* 0x000000076d077210 */ /* 0x000fe40007ffe0ff */
[----:B----4-:R-:W-:Y:S01]  /*0810*/  LEA R110, P4, R108, R18, 0x3 ;  /* 0x000000126c6e7211 */ /* 0x010fe200078818ff */
[----:B------:R-:W-:Y:S01]  /*0820*/  @P0 IMAD R0, R0, R25, RZ ;  /* 0x0000001900000224 */ /* 0x000fe200078e02ff */
[----:B------:R-:W-:Y:S01]  /*0830*/  ISETP.GE.AND P1, PT, R25, 0x1, PT ;  /* 0x000000011900780c */ /* 0x000fe20003f26270 */
[----:B--2---:R-:W-:Y:S01]  /*0840*/  IMAD.WIDE.U32 R2, R115, R10, UR4 ;  /* 0x0000000473027e25 */ /* 0x004fe2000f8e000a */
[----:B------:R-:W-:-:S03]  /*0850*/  LEA.HI.X R108, R108, R19, R7, 0x3, P4 ;  /* 0x000000136c6c7211 */ /* 0x000fc600020f1c07 */
[----:B-1----:R-:W-:Y:S01]  /*0860*/  @P0 IMAD R7, R0, R23, RZ ;  /* 0x0000001700070224 */ /* 0x002fe200078e02ff */
[----:B------:R-:W-:Y:S01]  /*0870*/  SHF.R.S32.HI R0, RZ, 0x1f, R9 ;  /* 0x0000001fff007819 */ /* 0x000fe20000011409 */
[----:B------:R-:W-:Y:S01]  /*0880*/  IMAD R3, R115, R11, R3 ;  /* 0x0000000b73037224 */ /* 0x000fe200078e0203 */
[----:B------:R-:W-:Y:S02]  /*0890*/  IADD3 R9, P4, PT, R9, R2, RZ ;  /* 0x0000000209097210 */ /* 0x000fe40007f9e0ff */
[C---:B------:R-:W-:Y:S02]  /*08a0*/  IADD3.X R10, PT, PT, R0.reuse, R15, RZ, P2, !PT ;  /* 0x0000000f000a7210 */ /* 0x040fe400017fe4ff */
[----:B------:R-:W-:Y:S02]  /*08b0*/  IADD3.X R2, PT, PT, R0, R13, RZ, P3, !PT ;  /* 0x0000000d00027210 */ /* 0x000fe40001ffe4ff */
[----:B------:R-:W-:Y:S02]  /*08c0*/  CS2R R28, SRZ ;  /* 0x00000000001c7805 */ /* 0x000fe4000001ff00 */
[----:B------:R-:W-:-:S02]  /*08d0*/  LEA R104, P2, R103, R104, 0x2 ;  /* 0x0000006867687211 */ /* 0x000fc400078410ff */
[----:B------:R-:W-:Y:S01]  /*08e0*/  LEA R102, P3, R101, R20, 0x2 ;  /* 0x0000001465667211 */ /* 0x000fe200078610ff */
[----:B0-----:R-:W-:Y:S01]  /*08f0*/  @P0 IMAD.WIDE R28, R7, 0x10, R4 ;  /* 0x00000010071c0825 */ /* 0x001fe200078e0204 */
[----:B------:R-:W-:Y:S02]  /*0900*/  IADD3.X R0, PT, PT, R0, R3, RZ, P4, !PT ;  /* 0x0000000300007210 */ /* 0x000fe400027fe4ff */
[----:B------:R-:W-:Y:S02]  /*0910*/  LEA.HI.X R103, R103, R105, R10, 0x2, P2 ;  /* 0x0000006967677211 */ /* 0x000fe400010f140a */
[----:B------:R-:W-:Y:S01]  /*0920*/  LEA.HI.X R101, R101, R21, R2, 0x2, P3 ;  /* 0x0000001565657211 */ /* 0x000fe200018f1402 */
[----:B------:R-:W-:Y:S01]  /*0930*/  IMAD.WIDE.U32 R2, R115, R16, RZ ;  /* 0x0000001073027225 */ /* 0x000fe200078e00ff */
[----:B------:R-:W-:Y:S02]  /*0940*/  LEA R100, P0, R9, R98, 0x2 ;  /* 0x0000006209647211 */ /* 0x000fe400078010ff */
[----:B------:R-:W-:-:S02]  /*0950*/  LEA R98, P2, R97, R26, 0x2 ;  /* 0x0000001a61627211 */ /* 0x000fc400078410ff */
        /* <DEDUP_REMOVED lines=81> */
.L_x_17102:
        /* <DEDUP_REMOVED lines=37> */
[----:B---3--:R3:W-:Y:S01]  /*10c0*/  STS.128 [R35+0x200], R44 ;  /* 0x0002002c23007388 */ /* 0x0087e20000000c00 */
[----:B------:R-:W-:-:S03]  /*10d0*/  NOP ;  /* 0x0000000000007918 */ /* 0x000fc60000000000 */
[----:B------:R-:W4:Y:S04]  /*10e0*/  LDS.128 R12, [R34] ;  /* 0x00000000220c7984 */ /* 0x000f280000000c00 */
[----:B------:R-:W-:Y:S01]  /*10f0*/  LDS.128 R16, [R34+0x10] ;  /* 0x0000100022107984 */ /* 0x000fe20000000c00 */
[----:B--2---:R-:W2:Y:S08]  /*1100*/  LDC.64 R24, c[0x0][0x488] ;  /* 0x00012200ff187b82 */ /* 0x004eb00000000a00 */
[----:B------:R-:W-:Y:S01]  /*1110*/  BAR.SYNC.DEFER_BLOCKING 0x0 ;  /* 0x0000000000007b1d */ /* 0x000fe20000010000 */
[----:B------:R-:W-:-:S07]  /*1120*/  SHF.L.U32 R32, R0, 0x8, RZ ;  /* 0x0000000800207819 */ /* 0x000fce00000006ff */
[----:B---3--:R-:W3:Y:S01]  /*1130*/  LDC.64 R46, c[0x0][0x420] ;  /* 0x00010800ff2e7b82 */ /* 0x008ee20000000a00 */
[----:B------:R-:W4:Y:S04]  /*1140*/  LDG.E.128 R36, desc[UR16][R22.64] ;  /* 0x0000001016247981 */ /* 0x000f28000c1e1d00 */
[----:B------:R-:W3:Y:S01]  /*1150*/  LDG.E.128 R40, desc[UR16][R22.64+0x200] ;  /* 0x0002001016287981 */ /* 0x000ee2000c1e1d00 */
[----:B------:R-:W-:-:S04]  /*1160*/  IMAD.WIDE.U32 R20, R48, UR18, R32 ;  /* 0x0000001230147c25 */ /* 0x000fc8000f8e0020 */
[----:B------:R-:W-:Y:S02]  /*1170*/  IMAD R21, R49, UR18, R21 ;  /* 0x0000001231157c24 */ /* 0x000fe4000f8e0215 */
[----:B------:R-:W-:-:S04]  /*1180*/  IMAD.WIDE.U32 R20, R115, R50, R20 ;  /* 0x0000003273147225 */ /* 0x000fc800078e0014 */
[----:B------:R-:W-:Y:S01]  /*1190*/  IMAD R21, R115, R51, R21 ;  /* 0x0000003373157224 */ /* 0x000fe200078e0215 */
[----:B--2---:R-:W-:-:S04]  /*11a0*/  LEA R44, P0, R20, R24, 0x2 ;  /* 0x00000018142c7211 */ /* 0x004fc800078010ff */
        /* <DEDUP_REMOVED lines=37> */
[----:B------:R-:W1:Y:S01]  /*1400*/  MUFU.EX2 R57, R49 ;  /* 0x0000003100397308 */ /* 0x000e620000000800 */
[----:B------:R-:W-:-:S02]  /*1410*/  IMAD R13, R121, UR18, R13 ;  /* 0x00000012790d7c24 */ /* 0x000fc4000f8e020d */
[--C-:B------:R-:W-:Y:S01]  /*1420*/  FADD.FTZ R133, R14, R113.reuse ;  /* 0x000000710e857221 */ /* 0x100fe20000010000 */
[----:B------:R-:W-:Y:S01]  /*1430*/  FADD.FTZ R130, R15, R113 ;  /* 0x000000710f827221 */ /* 0x000fe20000010000 */
[----:B------:R-:W3:Y:S01]  /*1440*/  MUFU.EX2 R58, R50 ;  /* 0x00000032003a7308 */ /* 0x000ee20000000800 */
[----:B------:R-:W-:Y:S01]  /*1450*/  IMAD.WIDE.U32 R12, R115, UR4, R12 ;  /* 0x00000004730c7c25 */ /* 0x000fe2000f8e000c */
[----:B------:R-:W-:-:S03]  /*1460*/  UISETP.NE.U32.AND UP0, UPT, UR6, URZ, UPT ;  /* 0x000000ff0600728c */ /* 0x000fc6000bf05070 */
[----:B------:R-:W-:Y:S01]  /*1470*/  FADD.FTZ R135, R16, R113 ;  /* 0x0000007110877221 */ /* 0x000fe20000010000 */
[----:B------:R-:W3:Y:S01]  /*1480*/  MUFU.EX2 R62, R62 ;  /* 0x0000003e003e7308 */ /* 0x000ee20000000800 */
[----:B------:R-:W-:Y:S02]  /*1490*/  IMAD R13, R115, UR5, R13 ;  /* 0x00000005730d7c24 */ /* 0x000fe4000f8e020d */
[----:B0-----:R-:W-:Y:S01]  /*14a0*/  FADD.FTZ R56, R56, 1 ;  /* 0x3f80000038387421 */ /* 0x001fe20000010000 */
[C---:B------:R-:W-:Y:S01]  /*14b0*/  LEA R14, P0, R12.reuse, R122, 0x2 ;  /* 0x0000007a0c0e7211 */ /* 0x040fe200078010ff */
[----:B------:R-:W0:Y:S01]  /*14c0*/  MUFU.EX2 R63, R63 ;  /* 0x0000003f003f7308 */ /* 0x000e220000000800 */
[----:B------:R-:W-:Y:S01]  /*14d0*/  UISETP.NE.AND.EX UP0, UPT, UR7, URZ, UPT, UP0 ;  /* 0x000000ff0700728c */ /* 0x000fe2000bf05300 */
[----:B-1----:R-:W-:Y:S01]  /*14e0*/  FADD.FTZ R57, R57, 1 ;  /* 0x3f80000039397421 */ /* 0x002fe20000010000 */
[----:B------:R-:W-:Y:S01]  /*14f0*/  LEA.HI.X R15, R12, R123, R13, 0x2, P0 ;  /* 0x0000007b0c0f7211 */ /* 0x000fe200000f140d */
[----:B------:R-:W1:Y:S01]  /*1500*/  MUFU.EX2 R60, R60 ;  /* 0x0000003c003c7308 */ /* 0x000e620000000800 */
[--C-:B------:R-:W-:Y:S01]  /*1510*/  FADD.FTZ R132, R17, R113.reuse ;  /* 0x0000007111847221 */ /* 0x100fe20000010000 */
[----:B---3--:R-:W-:Y:S01]  /*1520*/  FADD.FTZ R58, R58, 1 ;  /* 0x3f8000003a3a7421 */ /* 0x008fe20000010000 */
[----:B------:R-:W-:Y:S01]  /*1530*/  FADD.FTZ R137, R18, R113 ;  /* 0x0000007112897221 */ /* 0x000fe20000010000 */
[----:B------:R-:W3:Y:S01]  /*1540*/  MUFU.EX2 R59, R59 ;  /* 0x0000003b003b7308 */ /* 0x000ee20000000800 */
[----:B------:R-:W-:-:S04]  /*1550*/  IMAD.WIDE.U32 R12, R92, 0x10, R14 ;  /* 0x000000105c0c7825 */ /* 0x000fc800078e000e */
[----:B------:R-:W-:Y:S01]  /*1560*/  FADD.FTZ R62, R62, 1 ;  /* 0x3f8000003e3e7421 */ /* 0x000fe20000010000 */
[----:B------:R-:W-:Y:S01]  /*1570*/  FADD.FTZ R134, R19, R113 ;  /* 0x0000007113867221 */ /* 0x000fe20000010000 */
[----:B------:R-:W3:Y:S01]  /*1580*/  MUFU.EX2 R61, R61 ;  /* 0x0000003d003d7308 */ /* 0x000ee20000000800 */
[----:B------:R-:W2:Y:S01]  /*1590*/  LDCU UR4, c[0x0][0x38c] ;  /* 0x00007180ff0477ac */ /* 0x000ea20008000800 */
[----:B0-----:R-:W-:Y:S02]  /*15a0*/  FADD.FTZ R63, R63, 1 ;  /* 0x3f8000003f3f7421 */ /* 0x001fe40000010000 */
[----:B------:R-:W-:Y:S01]  /*15b0*/  MUFU.RCP R69, R62 ;  /* 0x0000003e00457308 */ /* 0x000fe20000001000 */
[----:B-1----:R-:W-:Y:S01]  /*15c0*/  FADD.FTZ R60, R60, 1 ;  /* 0x3f8000003c3c7421 */ /* 0x002fe20000010000 */
[----:B---3--:R-:W-:-:S06]  /*15d0*/  FADD.FTZ R59, R59, 1 ;  /* 0x3f8000003b3b7421 */ /* 0x008fcc0000010000 */
[----:B------:R-:W-:Y:S01]  /*15e0*/  MUFU.RCP R68, R63 ;  /* 0x0000003f00447308 */ /* 0x000fe20000001000 */
[----:B------:R-:W-:-:S07]  /*15f0*/  FADD.FTZ R61, R61, 1 ;  /* 0x3f8000003d3d7421 */ /* 0x000fce0000010000 */
[----:B------:R-:W-:Y:S08]  /*1600*/  MUFU.RCP R71, R56 ;  /* 0x0000003800477308 */ /* 0x000ff00000001000 */
[----:B------:R-:W0:Y:S08]  /*1610*/  MUFU.RCP R70, R57 ;  /* 0x0000003900467308 */ /* 0x000e300000001000 */
[----:B------:R-:W1:Y:S08]  /*1620*/  MUFU.RCP R117, R58 ;  /* 0x0000003a00757308 */ /* 0x000e700000001000 */
[----:B------:R-:W-:Y:S01]  /*1630*/  MUFU.RCP R119, R60 ;  /* 0x0000003c00777308 */ /* 0x000fe20000001000 */
[----:B0-----:R-:W-:-:S04]  /*1640*/  FADD.FTZ R56, -R70, 1 ;  /* 0x3f80000046387421 */ /* 0x001fc80000010100 */
[----:B------:R-:W-:-:S03]  /*1650*/  FFMA.FTZ R56, R39, R56, 1 ;  /* 0x3f80000027387423 */ /* 0x000fc60000010038 */
[----:B------:R1:W0:Y:S08]  /*1660*/  MUFU.RCP R116, R59 ;  /* 0x0000003b00747308 */ /* 0x0002300000001000 */
[----:B------:R-:W3:Y:S01]  /*1670*/  MUFU.RCP R118, R61 ;  /* 0x0000003d00767308 */ /* 0x000ee20000001000 */
[----:B-1----:R-:W-:-:S04]  /*1680*/  FADD.FTZ R59, -R117, 1 ;  /* 0x3f800000753b7421 */ /* 0x002fc80000010100 */
[----:B------:R-:W-:Y:S01]  /*1690*/  FFMA.FTZ R59, R40, R59, 1 ;  /* 0x3f800000283b7423 */ /* 0x000fe2000001003b */
[----:B0-----:R-:W-:-:S04]  /*16a0*/  FADD.FTZ R60, -R116, 1 ;  /* 0x3f800000743c7421 */ /* 0x001fc80000010100 */
[----:B------:R-:W-:Y:S01]  /*16b0*/  FFMA.FTZ R60, R41, R60, 1 ;  /* 0x3f800000293c7423 */ /* 0x000fe2000001003c */
[----:B---3--:R-:W-:-:S04]  /*16c0*/  FADD.FTZ R62, -R118, 1 ;  /* 0x3f800000763e7421 */ /* 0x008fc80000010100 */
[----:B------:R-:W-:Y:S01]  /*16d0*/  FFMA.FTZ R62, R43, R62, 1 ;  /* 0x3f8000002b3e7423 */ /* 0x000fe2000001003e */
[----:B--2---:R-:W-:Y:S04]  /*16e0*/  STS.128 [R35], R44 ;  /* 0x0000002c23007388 */ /* 0x004fe80000000c00 */
[----:B----4-:R0:W-:Y:S01]  /*16f0*/  STS.128 [R35+0x200], R52 ;  /* 0x0002003423007388 */ /* 0x0101e20000000c00 */
[----:B------:R-:W-:-:S03]  /*1700*/  NOP ;  /* 0x0000000000007918 */ /* 0x000fc60000000000 */
[----:B------:R-:W1:Y:S04]  /*1710*/  LDS.128 R48, [R34] ;  /* 0x0000000022307984 */ /* 0x000e680000000c00 */
[----:B------:R-:W2:Y:S01]  /*1720*/  LDS.128 R44, [R34+0x10] ;  /* 0x00001000222c7984 */ /* 0x000ea20000000c00 */
[----:B0-----:R-:W-:Y:S01]  /*1730*/  FADD.FTZ R53, -R69, 1 ;  /* 0x3f80000045357421 */ /* 0x001fe20000010100 */
[----:B------:R-:W-:-:S03]  /*1740*/  FADD.FTZ R54, -R68, 1 ;  /* 0x3f80000044367421 */ /* 0x000fc60000010100 */
[----:B------:R-:W-:Y:S01]  /*1750*/  FFMA.FTZ R53, R36, R53, 1 ;  /* 0x3f80000024357423 */ /* 0x000fe20000010035 */
        /* <DEDUP_REMOVED lines=21> */
[----:B------:R-:W-:Y:S01]  /*18b0*/  BAR.SYNC.DEFER_BLOCKING 0x0 ;  /* 0x0000000000007b1d */ /* 0x000fe20000010000 */
        /* <DEDUP_REMOVED lines=25> */
[----:B------:R-:W-:-:S02]  /*1a50*/  FFMA.FTZ R24, R4, R163, R129 ;  /* 0x000000a304187223 */ /* 0x000fc40000010081 */
[----:B------:R-:W-:Y:S01]  /*1a60*/  STS.128 [R34+0x10], R56 ;  /* 0x0000103822007388 */ /* 0x000fe20000000c00 */
[----:B------:R-:W-:-:S03]  /*1a70*/  NOP ;  /* 0x0000000000007918 */ /* 0x000fc60000000000 */
[----:B------:R-:W0:Y:S04]  /*1a80*/  LDS.128 R60, [R35] ;  /* 0x00000000233c7984 */ /* 0x000e280000000c00 */
[----:B------:R-:W1:Y:S04]  /*1a90*/  LDS.128 R64, [R35+0x200] ;  /* 0x0002000023407984 */ /* 0x000e680000000c00 */
        /* <DEDUP_REMOVED lines=28> */
.L_x_17052:
[----:B--2---:R-:W-:Y:S01]  /*1c60*/  FFMA.FTZ R15, R5, R162, R24 ;  /* 0x000000a2050f7223 */ /* 0x004fe20000010018 */
[----:B------:R-:W-:Y:S01]  /*1c70*/  BAR.SYNC.DEFER_BLOCKING 0x0 ;  /* 0x0000000000007b1d */ /* 0x000fe20000010000 */
[----:B------:R-:W-:Y:S01]  /*1c80*/  UISETP.GE.AND UP0, UPT, UR4, 0x1, UPT ;  /* 0x000000010400788c */ /* 0x000fe2000bf06270 */
[----:B0-----:R-:W-:Y:S01]  /*1c90*/  CS2R R12, SRZ ;  /* 0x00000000000c7805 */ /* 0x001fe2000001ff00 */
[----:B------:R-:W-:Y:S01]  /*1ca0*/  FFMA.FTZ R18, R6, R161, R15 ;  /* 0x000000a106127223 */ /* 0x000fe2000001000f */
[----:B------:R-:W-:Y:S02]  /*1cb0*/  CS2R R14, SRZ ;  /* 0x00000000000e7805 */ /* 0x000fe4000001ff00 */
[----:B------:R-:W-:Y:S01]  /*1cc0*/  CS2R R16, SRZ ;  /* 0x0000000000107805 */ /* 0x000fe2000001ff00 */
[----:B------:R-:W-:Y:S01]  /*1cd0*/  FMUL.FTZ R20, R163, R114 ;  /* 0x00000072a3147220 */ /* 0x000fe20000410000 */
        /* <DEDUP_REMOVED lines=52> */
.L_x_17101:
[----:B-12---:R-:W-:-:S04]  /*2020*/  IMAD.WIDE.U32 R36, R140, UR4, RZ ;  /* 0x000000048c247c25 */ /* 0x006fc8000f8e00ff */
[----:B------:R-:W-:Y:S01]  /*2030*/  IMAD R37, R141, UR4, R37 ;  /* 0x000000048d257c24 */ /* 0x000fe2000f8e0225 */
[----:B------:R-:W-:-:S04]  /*2040*/  LEA R52, P1, R36, R98, 0x2 ;  /* 0x0000006224347211 */ /* 0x000fc800078210ff */
[----:B------:R-:W-:-:S03]  /*2050*/  LEA.HI.X R53, R36, R97, R37, 0x2, P1 ;  /* 0x0000006124357211 */ /* 0x000fc600008f1425 */
[----:B------:R-:W-:-:S05]  /*2060*/  IMAD.WIDE.U32 R52, R91, 0x10, R52 ;  /* 0x000000105b347825 */ /* 0x000fca00078e0034 */
[----:B0---4-:R-:W4:Y:S04]  /*2070*/  LDG.E.128 R36, desc[UR16][R52.64] ;  /* 0x0000001034247981 */ /* 0x011f28000c1e1d00 */
        /* <DEDUP_REMOVED lines=9> */
[----:B0-----:R-:W-:-:S05]  /*2110*/  IMAD.WIDE.U32 R54, R142, UR4, RZ ;  /* 0x000000048e367c25 */ /* 0x001fca000f8e00ff */
[----:B------:R-:W2:Y:S01]  /*2120*/  LDG.E.64 R126, desc[UR16][R126.64] ;  /* 0x000000107e7e7981 */ /* 0x000ea2000c1e1b00 */
[----:B------:R-:W-:Y:S01]  /*2130*/  IMAD R55, R143, UR4, R55 ;  /* 0x000000048f377c24 */ /* 0x000fe2000f8e0237 */
[----:B------:R-:W-:-:S04]  /*2140*/  LEA R68, P1, R54, R96, 0x2 ;  /* 0x0000006036447211 */ /* 0x000fc800078210ff */
[----:B------:R-:W-:-:S03]  /*2150*/  LEA.HI.X R69, R54, R95, R55, 0x2, P1 ;  /* 0x0000005f36457211 */ /* 0x000fc600008f1437 */
[----:B------:R-:W-:Y:S01]  /*2160*/  IMAD.WIDE.U32 R68, R91, 0x10, R68 ;  /* 0x000000105b447825 */ /* 0x000fe200078e0044 */
[----:B----4-:R2:W-:Y:S04]  /*2170*/  STS.128 [R35], R36 ;  /* 0x0000002423007388 */ /* 0x0105e80000000c00 */
[----:B-----5:R0:W-:Y:S04]  /*2180*/  STS.128 [R35+0x200], R40 ;  /* 0x0002002823007388 */ /* 0x0201e80000000c00 */
[----:B------:R1:W-:Y:S04]  /*2190*/  STS.128 [R35+0x400], R44 ;  /* 0x0004002c23007388 */ /* 0x0003e80000000c00 */
[----:B------:R-:W-:Y:S01]  /*21a0*/  STS.128 [R35+0x600], R48 ;  /* 0x0006003023007388 */ /* 0x000fe20000000c00 */
[----:B------:R-:W-:-:S03]  /*21b0*/  NOP ;  /* 0x0000000000007918 */ /* 0x000fc60000000000 */
[----:B------:R-:W3:Y:S04]  /*21c0*/  LDG.E.128 R52, desc[UR16][R68.64] ;  /* 0x0000001044347981 */ /* 0x000ee8000c1e1d00 */
[----:B------:R-:W4:Y:S04]  /*21d0*/  LDG.E.128 R56, desc[UR16][R68.64+0x200] ;  /* 0x0002001044387981 */ /* 0x000f28000c1e1d00 */
[----:B------:R-:W5:Y:S04]  /*21e0*/  LDG.E.128 R60, desc[UR16][R68.64+0x400] ;  /* 0x00040010443c7981 */ /* 0x000f68000c1e1d00 */
[----:B------:R1:W5:Y:S01]  /*21f0*/  LDG.E.128 R64, desc[UR16][R68.64+0x600] ;  /* 0x0006001044407981 */ /* 0x000362000c1e1d00 */
[----:B------:R-:W1:Y:S01]  /*2200*/  S2UR UR6, SR_CgaCtaId ;  /* 0x00000000000679c3 */ /* 0x000e620000008800 */
        /* <DEDUP_REMOVED lines=14> */
[----:B0-----:R-:W-:Y:S01]  /*22f0*/  FMUL.RZ R40, R38, 0.15915493667125701904 ;  /* 0x3e22f98326287820 */ /* 0x001fe2000040c000 */
[-C--:B------:R-:W-:Y:S01]  /*2300*/  FMUL.FTZ R38, R133, R166.reuse ;  /* 0x000000a685267220 */ /* 0x080fe20000410000 */
[-C--:B-1----:R-:W-:Y:S01]  /*2310*/  FMUL.FTZ R44, R135, R166.reuse ;  /* 0x000000a6872c7220 */ /* 0x082fe20000410000 */
[-C--:B------:R-:W-:Y:S01]  /*2320*/  FMUL.FTZ R68, R132, R166.reuse ;  /* 0x000000a684447220 */ /* 0x080fe20000410000 */
[----:B------:R-:W-:Y:S01]  /*2330*/  FMUL.FTZ R69, R137, R166 ;  /* 0x000000a689457220 */ /* 0x000fe20000410000 */
[----:B------:R-:W-:Y:S01]  /*2340*/  FMUL.FTZ R184, R134, R127 ;  /* 0x0000007f86b87220 */ /* 0x000fe20000410000 */
[----:B------:R-:W-:Y:S01]  /*2350*/  ULEA UR5, UR6, UR5, 0x18 ;  /* 0x0000000506057291 */ /* 0x000fe2000f8ec0ff */
[----:B------:R0:W1:Y:S02]  /*2360*/  MUFU.EX2 R165, R37 ;  /* 0x0000002500a57308 */ /* 0x0000640000000800 */
[----:B------:R-:W-:-:S02]  /*2370*/  FMUL.RZ R184, R184, 0.15915493667125701904 ;  /* 0x3e22f983b8b87820 */ /* 0x000fc4000040c000 */
[----:B------:R2:W-:Y:S04]  /*2380*/  MUFU.EX2 R167, R36 ;  /* 0x0000002400a77308 */ /* 0x0005e80000000800 */
[----:B------:R1:W1:Y:S01]  /*2390*/  MUFU.COS R164, R39 ;  /* 0x0000002700a47308 */ /* 0x0002620000000000 */
[-C--:B0-----:R-:W-:Y:S01]  /*23a0*/  FMUL.FTZ R37, R135, R127.reuse ;  /* 0x0000007f87257220 */ /* 0x081fe20000410000 */
[----:B--2---:R-:W-:-:S06]  /*23b0*/  FMUL.FTZ R36, R130, R127 ;  /* 0x0000007f82247220 */ /* 0x004fcc0000410000 */
[----:B------:R-:W-:Y:S01]  /*23c0*/  MUFU.SIN R168, R70 ;  /* 0x0000004600a87308 */ /* 0x000fe20000000400 */
[----:B-1----:R-:W-:Y:S01]  /*23d0*/  FMUL.RZ R39, R37, 0.15915493667125701904 ;  /* 0x3e22f98325277820 */ /* 0x002fe2000040c000 */
[----:B------:R-:W-:Y:S01]  /*23e0*/  FMUL.RZ R41, R36, 0.15915493667125701904 ;  /* 0x3e22f98324297820 */ /* 0x000fe2000040c000 */
[----:B------:R-:W-:Y:S01]  /*23f0*/  FMUL.FTZ R37, R132, R127 ;  /* 0x0000007f84257220 */ /* 0x000fe20000410000 */
[-C--:B------:R-:W-:Y:S01]  /*2400*/  FMUL.FTZ R36, R130, R166.reuse ;  /* 0x000000a682247220 */ /* 0x080fe20000410000 */
[----:B------:R-:W-:Y:S02]  /*2410*/  FMUL.FTZ R166, R134, R166 ;  /* 0x000000a686a67220 */ /* 0x000fe40000410000 */
[----:B------:R-:W-:Y:S01]  /*2420*/  FMUL.RZ R71, R37, 0.15915493667125701904 ;  /* 0x3e22f98325477820 */ /* 0x000fe2000040c000 */
[----:B------:R0:W-:Y:S01]  /*2430*/  MUFU.COS R178, R70 ;  /* 0x0000004600b27308 */ /* 0x0001e20000000000 */
[C---:B------:R-:W-:Y:S01]  /*2440*/  FMUL.FTZ R164, R165.reuse, R164 ;  /* 0x000000a4a5a47220 */ /* 0x040fe20000410000 */
[----:B------:R-:W-:-:S06]  /*2450*/  FMUL.FTZ R165, R165, R170 ;  /* 0x000000aaa5a57220 */ /* 0x000fcc0000410000 */
        /* <DEDUP_REMOVED lines=20> */
[C---:B-1----:R-:W-:Y:S01]  /*25a0*/  FMUL.FTZ R173, R172.reuse, R173 ;  /* 0x000000adacad7220 */ /* 0x042fe20000410000 */
[----:B------:R-:W-:-:S06]  /*25b0*/  FMUL.FTZ R172, R172, R179 ;  /* 0x000000b3acac7220 */ /* 0x000fcc0000410000 */
[----:B------:R-:W0:Y:S04]  /*25c0*/  MUFU.EX2 R180, R68 ;  /* 0x0000004400b47308 */ /* 0x000e280000000800 */
[----:B------:R-:W1:Y:S04]  /*25d0*/  MUFU.EX2 R182, R69 ;  /* 0x0000004500b67308 */ /* 0x000e680000000800 */
[----:B------:R-:W-:Y:S01]  /*25e0*/  MUFU.SIN R185, R186 ;  /* 0x000000ba00b97308 */ /* 0x000fe20000000400 */
[C---:B0-----:R-:W-:Y:S01]  /*25f0*/  FMUL.FTZ R171, R180.reuse, R183 ;  /* 0x000000b7b4ab7220 */ /* 0x041fe20000410000 */
[----:B------:R-:W-:-:S06]  /*2600*/  FMUL.FTZ R170, R180, R181 ;  /* 0x000000b5b4aa7220 */ /* 0x000fcc0000410000 */
[----:B------:R-:W1:Y:S08]  /*2610*/  MUFU.COS R187, R186 ;  /* 0x000000ba00bb7308 */ /* 0x000e700000000000 */
[----:B------:R-:W-:Y:S08]  /*2620*/  MUFU.SIN R189, R184 ;  /* 0x000000b800bd7308 */ /* 0x000ff00000000400 */
[----:B------:R-:W0:Y:S01]  /*2630*/  MUFU.EX2 R166, R166 ;  /* 0x000000a600a67308 */ /* 0x000e220000000800 */
[----:B-1----:R-:W-:Y:S01]  /*2640*/  FMUL.FTZ R169, R182, R187 ;  /* 0x000000bbb6a97220 */ /* 0x002fe20000410000 */
[----:B---3--:R-:W-:Y:S04]  /*2650*/  STS.128 [R35+0x840], R52 ;  /* 0x0008403423007388 */ /* 0x008fe80000000c00 */
[----:B----4-:R-:W-:Y:S04]  /*2660*/  STS.128 [R35+0xa40], R56 ;  /* 0x000a403823007388 */ /* 0x010fe80000000c00 */
[----:B-----5:R-:W-:Y:S04]  /*2670*/  STS.128 [R35+0xc40], R60 ;  /* 0x000c403c23007388 */ /* 0x020fe80000000c00 */
[----:B------:R1:W-:Y:S01]  /*2680*/  STS.128 [R35+0xe40], R64 ;  /* 0x000e404023007388 */ /* 0x0003e20000000c00 */
[----:B------:R-:W-:-:S03]  /*2690*/  NOP ;  /* 0x0000000000007918 */ /* 0x000fc60000000000 */
[----:B------:R-:W2:Y:S04]  /*26a0*/  LDS.128 R68, [R153+0x840] ;  /* 0x0008400099447984 */ /* 0x000ea80000000c00 */
[----:B------:R-:W3:Y:S04]  /*26b0*/  LDS.128 R52, [R153+0x850] ;  /* 0x0008500099347984 */ /* 0x000ee80000000c00 */
[----:B------:R-:W4:Y:S01]  /*26c0*/  LDS.128 R56, [R153+0x860] ;  /* 0x0008600099387984 */ /* 0x000f220000000c00 */
[----:B-1----:R-:W0:Y:S01]  /*26d0*/  MUFU.COS R67, R184 ;  /* 0x000000b800437308 */ /* 0x002e220000000000 */
[----:B------:R-:W-:-:S02]  /*26e0*/  IADD3 R64, PT, PT, R193, UR4, RZ ;  /* 0x00000004c1407c10 */ /* 0x000fc4000fffe0ff */
[----:B------:R-:W1:Y:S01]  /*26f0*/  LDS.128 R60, [R153+0x870] ;  /* 0x00087000993c7984 */ /* 0x000e620000000c00 */
[----:B------:R-:W-:Y:S01]  /*2700*/  P2R R65, PR, RZ, 0x4 ;  /* 0x00000004ff417803 */ /* 0x000fe20000000000 */
[C---:B------:R-:W-:Y:S01]  /*2710*/  FMUL.FTZ R65, R167.reuse, R168 ;  /* 0x000000a8a7417220 */ /* 0x040fe20000410000 */
[----:B------:R-:W-:Y:S01]  /*2720*/  SEL R66, R64, R93, !P2 ;  /* 0x0000005d40427207 */ /* 0x000fe20005000000 */
[----:B------:R-:W-:Y:S01]  /*2730*/  FMUL.FTZ R64, R167, R178 ;  /* 0x000000b2a7407220 */ /* 0x000fe20000410000 */
[----:B------:R-:W-:Y:S02]  /*2740*/  FMUL.FTZ R168, R182, R185 ;  /* 0x000000b9b6a87220 */ /* 0x000fe40000410000 */
[----:B------:R-:W-:-:S05]  /*2750*/  LEA R66, R66, UR5, 0x3 ;  /* 0x0000000542427c11 */ /* 0x000fca000f8e18ff */
[----:B------:R1:W-:Y:S01]  /*2760*/  STS.64 [R66+0x2550], R64 ;  /* 0x0025504042007388 */ /* 0x0003e20000000a00 */
[C---:B0-----:R-:W-:Y:S01]  /*2770*/  FMUL.FTZ R167, R166.reuse, R67 ;  /* 0x00000043a6a77220 */ /* 0x041fe20000410000 */
[----:B------:R-:W-:Y:S01]  /*2780*/  FMUL.FTZ R166, R166, R189 ;  /* 0x000000bda6a67220 */ /* 0x000fe20000410000 */
[C---:B--2---:R-:W-:Y:S01]  /*2790*/  FMUL.FTZ R68, R163.reuse, R68 ;  /* 0x00000044a3447220 */ /* 0x044fe20000410000 */
[----:B------:R-:W-:Y:S01]  /*27a0*/  FMUL.FTZ R69, R163, -R69 ;  /* 0x80000045a3457220 */ /* 0x000fe20000410000 */
[C---:B------:R-:W-:Y:S01]  /*27b0*/  FMUL.FTZ R70, R162.reuse, R70 ;  /* 0x00000046a2467220 */ /* 0x040fe20000410000 */
[----:B------:R-:W-:Y:S01]  /*27c0*/  FMUL.FTZ R71, R162, -R71 ;  /* 0x80000047a2477220 */ /* 0x000fe20000410000 */
        /* <DEDUP_REMOVED lines=22> */
.L_x_17055:
[----:B------:R0:W1:Y:S02]  /*2930*/  LDS.64 R56, [R136+0x3558] ;  /* 0x0035580088387984 */ /* 0x0000640000000a00 */
.L_x_17056:
[----:B------:R-:W-:Y:S05]  /*2940*/  BSYNC.RECONVERGENT B0 ;  /* 0x0000000000007941 */ /* 0x000fea0003800200 */
.L_x_17054:
        /* <DEDUP_REMOVED lines=37> */
[C---:B------:R-:W-:Y:S01]  /*2ba0*/  FMUL.FTZ R60, R174.reuse, R55 ;  /* 0x00000037ae3c7220 */ /* 0x040fe20000410000 */
[-C--:B------:R-:W-:Y:S01]  /*2bb0*/  FMUL.FTZ R52, R174, R54.reuse ;  /* 0x00000036ae347220 */ /* 0x080fe20000410000 */
[----:B------:R-:W-:Y:S01]  /*2bc0*/  ISETP.GE.AND P1, PT, R72, 0x1, PT ;  /* 0x000000014800780c */ /* 0x000fe20003f26270 */
        /* <DEDUP_REMOVED lines=8> */
[----:B------:R-:W-:Y:S01]  /*2c50*/  ISETP.NE.AND P6, PT, R138, 0x1f, PT ;  /* 0x0000001f8a00780c */ /* 0x000fe20003fc5270 */
[----:B------:R-:W-:Y:S01]  /*2c60*/  FMUL.FTZ R62, R172, R60 ;  /* 0x0000003cac3e7220 */ /* 0x000fe20000410000 */
[----:B------:R-:W-:Y:S01]  /*2c70*/  ISETP.GE.AND P4, PT, R94, UR7, PT ;  /* 0x000000075e007c0c */ /* 0x000fe2000bf86270 */
[-C--:B------:R-:W-:Y:S01]  /*2c80*/  FFMA.FTZ R54, R177, R52.reuse, R54 ;  /* 0x00000034b1367223 */ /* 0x080fe20000010036 */
[----:B------:R-:W-:Y:S01]  /*2c90*/  FMUL.FTZ R52, R176, R52 ;  /* 0x00000034b0347220 */ /* 0x000fe20000410000 */
[-C--:B------:R-:W-:Y:S01]  /*2ca0*/  FFMA.FTZ R61, R173, R55.reuse, -R62 ;  /* 0x00000037ad3d7223 */ /* 0x080fe2000001083e */
[----:B------:R-:W-:Y:S01]  /*2cb0*/  FMUL.FTZ R62, R172, R55 ;  /* 0x00000037ac3e7220 */ /* 0x000fe20000410000 */
[----:B------:R-:W-:Y:S01]  /*2cc0*/  ULEA UR6, UR4, UR5, 0x4 ;  /* 0x0000000504067291 */ /* 0x000fe2000f8e20ff */
[----:B------:R-:W-:Y:S01]  /*2cd0*/  FFMA.FTZ R52, R177, R53, -R52 ;  /* 0x00000035b1347223 */ /* 0x000fe20000010834 */
[----:B------:R-:W-:Y:S01]  /*2ce0*/  FFMA.FTZ R61, R8, R201, R61 ;  /* 0x000000c9083d7223 */ /* 0x000fe2000001003d */
[----:B------:R-:W-:Y:S01]  /*2cf0*/  FFMA.FTZ R62, R173, R60, R62 ;  /* 0x0000003cad3e7223 */ /* 0x000fe2000001003e */
[C---:B------:R-:W-:Y:S01]  /*2d00*/  FMUL.FTZ R60, R174.reuse, R54 ;  /* 0x00000036ae3c7220 */ /* 0x040fe20000410000 */
[-C--:B------:R-:W-:Y:S01]  /*2d10*/  FMUL.FTZ R53, R174, R52.reuse ;  /* 0x00000034ae357220 */ /* 0x080fe20000410000 */
[----:B------:R-:W-:Y:S01]  /*2d20*/  FMUL.FTZ R66, R170, R61 ;  /* 0x0000003daa427220 */ /* 0x000fe20000410000 */
[----:B------:R-:W-:Y:S01]  /*2d30*/  FFMA.FTZ R62, R8, R203, R62 ;  /* 0x000000cb083e7223 */ /* 0x000fe2000001003e */
[C---:B------:R-:W-:Y:S01]  /*2d40*/  FFMA.FTZ R60, R175.reuse, R52, -R60 ;  /* 0x00000034af3c7223 */ /* 0x040fe2000001083c */
[----:B------:R-:W-:Y:S01]  /*2d50*/  FFMA.FTZ R53, R175, R54, R53 ;  /* 0x00000036af357223 */ /* 0x000fe20000010035 */
[----:B------:R-:W-:Y:S01]  /*2d60*/  BSSY.RECONVERGENT B0, `(.L_x_17057) ;  /* 0x00000ce000007945 */ /* 0x000fe20003800200 */
[-C--:B------:R-:W-:Y:S01]  /*2d70*/  FMUL.FTZ R52, R170, R62.reuse ;  /* 0x0000003eaa347220 */ /* 0x080fe20000410000 */
[C---:B------:R-:W-:Y:S01]  /*2d80*/  FFMA.FTZ R66, R171.reuse, R62, R66 ;  /* 0x0000003eab427223 */ /* 0x040fe20000010042 */
[----:B------:R-:W-:Y:S01]  /*2d90*/  FMUL.FTZ R54, R172, R60 ;  /* 0x0000003cac367220 */ /* 0x000fe20000410000 */
[----:B------:R-:W-:Y:S01]  /*2da0*/  ISETP.GT.U32.AND P2, PT, R138, 0x1b, PT ;  /* 0x0000001b8a00780c */ /* 0x000fe20003f44070 */
[----:B------:R-:W-:Y:S01]  /*2db0*/  FFMA.FTZ R61, R171, R61, -R52 ;  /* 0x0000003dab3d7223 */ /* 0x000fe20000010834 */
[-C--:B------:R-:W-:Y:S01]  /*2dc0*/  FMUL.FTZ R52, R172, R53.reuse ;  /* 0x00000035ac347220 */ /* 0x080fe20000410000 */
[----:B------:R-:W-:Y:S01]  /*2dd0*/  FFMA.FTZ R66, R9, R202, R66 ;  /* 0x000000ca09427223 */ /* 0x000fe20000010042 */
[----:B------:R-:W-:Y:S01]  /*2de0*/  FFMA.FTZ R54, R173, R53, R54 ;  /* 0x00000035ad367223 */ /* 0x000fe20000010036 */
[----:B------:R-:W-:Y:S01]  /*2df0*/  FFMA.FTZ R61, R9, R204, R61 ;  /* 0x000000cc093d7223 */ /* 0x000fe2000001003d */
[----:B------:R-:W-:Y:S01]  /*2e00*/  FFMA.FTZ R52, R173, R60, -R52 ;  /* 0x0000003cad347223 */ /* 0x000fe20000010834 */
[----:B------:R-:W-:Y:S01]  /*2e10*/  FMUL.FTZ R62, R168, R66 ;  /* 0x00000042a83e7220 */ /* 0x000fe20000410000 */
[----:B------:R-:W-:-:S02]  /*2e20*/  ISETP.GT.U32.AND P3, PT, R138, 0x17, PT ;  /* 0x000000178a00780c */ /* 0x000fc40003f64070 */
[----:B------:R-:W-:Y:S01]  /*2e30*/  FMUL.FTZ R60, R170, R52 ;  /* 0x00000034aa3c7220 */ /* 0x000fe20000410000 */
[-C--:B------:R-:W-:Y:S01]  /*2e40*/  FFMA.FTZ R53, R169, R61.reuse, -R62 ;  /* 0x0000003da9357223 */ /* 0x080fe2000001083e */
[----:B------:R-:W-:Y:S01]  /*2e50*/  FMUL.FTZ R62, R168, R61 ;  /* 0x0000003da83e7220 */ /* 0x000fe20000410000 */
[----:B------:R-:W-:Y:S01]  /*2e60*/  ISETP.NE.OR P4, PT, R106, RZ, P4 ;  /* 0x000000ff6a00720c */ /* 0x000fe20002785670 */
[-C--:B------:R-:W-:Y:S01]  /*2e70*/  FFMA.FTZ R60, R171, R54.reuse, R60 ;  /* 0x00000036ab3c7223 */ /* 0x080fe2000001003c */
[----:B------:R-:W-:Y:S01]  /*2e80*/  FMUL.FTZ R54, R170, R54 ;  /* 0x00000036aa367220 */ /* 0x000fe20000410000 */
[----:B------:R-:W-:Y:S01]  /*2e90*/  FFMA.FTZ R62, R169, R66, R62 ;  /* 0x00000042a93e7223 */ /* 0x000fe2000001003e */
[----:B------:R-:W-:Y:S01]  /*2ea0*/  FFMA.FTZ R55, R10, R205, R53 ;  /* 0x000000cd0a377223 */ /* 0x000fe20000010035 */
[----:B------:R-:W-:Y:S01]  /*2eb0*/  ISETP.GT.U32.AND P5, PT, R138, 0xf, PT ;  /* 0x0000000f8a00780c */ /* 0x000fe20003fa4070 */
        /* <DEDUP_REMOVED lines=41> */
[C---:B------:R-:W-:Y:S01]  /*3150*/  FMUL.FTZ R54, R63.reuse, R54 ;  /* 0x000000363f367220 */ /* 0x040fe20000410000 */
[----:B------:R-:W-:Y:S01]  /*3160*/  @P1 FADD.FTZ R62, R62, R55 ;  /* 0x000000373e3e1221 */ /* 0x000fe20000010000 */
[-C--:B-----5:R-:W-:Y:S01]  /*3170*/  @P1 FFMA.FTZ R63, R63, R52.reuse, -R53 ;  /* 0x000000343f3f1223 */ /* 0x0a0fe20000010835 */
[-C--:B-1----:R-:W-:Y:S01]  /*3180*/  FMUL.FTZ R55, R167, R57.reuse ;  /* 0x00000039a7377220 */ /* 0x082fe20000410000 */
[----:B------:R-:W0:Y:S01]  /*3190*/  SHFL.UP PT, R206, R60, 0x4, RZ ;  /* 0x048000003cce7989 */ /* 0x000e2200000e00ff */
[----:B------:R-:W-:Y:S01]  /*31a0*/  @P1 FFMA.FTZ R61, R61, R52, R54 ;  /* 0x000000343d3d1223 */ /* 0x000fe20000010036 */
[C---:B------:R-:W-:Y:S01]  /*31b0*/  FMUL.FTZ R54, R166.reuse, R190 ;  /* 0x000000bea6367220 */ /* 0x040fe20000410000 */
[C---:B------:R-:W-:Y:S01]  /*31c0*/  FMUL.FTZ R52, R166.reuse, R57 ;  /* 0x00000039a6347220 */ /* 0x040fe20000410000 */
[----:B------:R-:W1:Y:S01]  /*31d0*/  SHFL.UP PT, R66, R62, 0x4, RZ ;  /* 0x048000003e427989 */ /* 0x000e6200000e00ff */
[-C--:B------:R-:W-:Y:S01]  /*31e0*/  FFMA.FTZ R55, -R166, R56.reuse, -R55 ;  /* 0x00000038a6377223 */ /* 0x080fe20000010937 */
[C---:B------:R-:W-:Y:S01]  /*31f0*/  FFMA.FTZ R67, R167.reuse, R191, R54 ;  /* 0x000000bfa7437223 */ /* 0x040fe20000010036 */
[C---:B------:R-:W-:Y:S01]  /*3200*/  FFMA.FTZ R53, R167.reuse, R56, -R52 ;  /* 0x00000038a7357223 */ /* 0x040fe20000010834 */
[----:B------:R-:W-:Y:S01]  /*3210*/  FFMA.FTZ R52, R167, R190, -R209 ;  /* 0x000000bea7347223 */ /* 0x000fe200000108d1 */
[----:B------:R-:W2:Y:S01]  /*3220*/  SHFL.UP PT, R54, R61, 0x4, RZ ;  /* 0x048000003d367989 */ /* 0x000ea200000e00ff */
[----:B------:R-:W-:Y:S01]  /*3230*/  FADD.FTZ R67, R188, R67 ;  /* 0x00000043bc437221 */ /* 0x000fe20000010000 */
[C---:B------:R-:W-:Y:S01]  /*3240*/  FMUL.FTZ R212, R168.reuse, R53 ;  /* 0x00000035a8d47220 */ /* 0x040fe20000410000 */
[----:B------:R-:W-:Y:S01]  /*3250*/  FADD.FTZ R208, R189, R52 ;  /* 0x00000034bdd07221 */ /* 0x000fe20000010000 */
[C---:B------:R-:W-:Y:S01]  /*3260*/  FMUL.FTZ R210, R168.reuse, R55 ;  /* 0x00000037a8d27220 */ /* 0x040fe20000410000 */
[C---:B------:R-:W-:Y:S01]  /*3270*/  FMUL.FTZ R209, R168.reuse, R67 ;  /* 0x00000043a8d17220 */ /* 0x040fe20000410000 */
[----:B------:R-:W3:Y:S01]  /*3280*/  SHFL.UP PT, R52, R63, 0x4, RZ ;  /* 0x048000003f347989 */ /* 0x000ee200000e00ff */
[C---:B------:R-:W-:Y:S01]  /*3290*/  FFMA.FTZ R212, R169.reuse, R55, -R212 ;  /* 0x00000037a9d47223 */ /* 0x040fe200000108d4 */
[-C--:B------:R-:W-:Y:S01]  /*32a0*/  FMUL.FTZ R214, R168, R208.reuse ;  /* 0x000000d0a8d67220 */ /* 0x080fe20000410000 */
[C---:B------:R-:W-:Y:S01]  /*32b0*/  FFMA.FTZ R209, R169.reuse, R208, -R209 ;  /* 0x000000d0a9d17223 */ /* 0x040fe200000108d1 */
[C---:B------:R-:W-:Y:S01]  /*32c0*/  FFMA.FTZ R210, R169.reuse, R53, R210 ;  /* 0x00000035a9d27223 */ /* 0x040fe200000100d2 */
        /* <DEDUP_REMOVED lines=10> */
[----:B------:R-:W-:Y:S01]  /*3370*/  FMUL.FTZ R210, R170, R210 ;  /* 0x000000d2aad27220 */ /* 0x000fe20000410000 */
[----:B------:R-:W-:Y:S01]  /*3380*/  FFMA.FTZ R211, R171, R214, R53 ;  /* 0x000000d6abd37223 */ /* 0x000fe20000010035 */
[C---:B------:R-:W-:Y:S01]  /*3390*/  FFMA.FTZ R53, R63.reuse, R66, -R206 ;  /* 0x000000423f357223 */ /* 0x040fe200000108ce */
[----:B--2---:R-:W-:Y:S01]  /*33a0*/  FMUL.FTZ R66, R63, R54 ;  /* 0x000000363f427220 */ /* 0x004fe20000410000 */
[----:B------:R-:W-:Y:S01]  /*33b0*/  @P1 FADD.FTZ R60, R60, R55 ;  /* 0x000000373c3c1221 */ /* 0x000fe20000010000 */
[----:B------:R-:W-:Y:S01]  /*33c0*/  FMUL.FTZ R214, R170, R214 ;  /* 0x000000d6aad67220 */ /* 0x000fe20000410000 */
[----:B------:R-:W-:Y:S01]  /*33d0*/  @P1 FADD.FTZ R62, R62, R53 ;  /* 0x000000353e3e1221 */ /* 0x000fe20000010000 */
[----:B------:R-:W-:Y:S01]  /*33e0*/  FMUL.FTZ R54, R61, R54 ;  /* 0x000000363d367220 */ /* 0x000fe20000410000 */
[----:B------:R-:W-:Y:S01]  /*33f0*/  FFMA.FTZ R210, R171, R212, -R210 ;  /* 0x000000d4abd27223 */ /* 0x000fe200000108d2 */
[----:B------:R-:W0:Y:S01]  /*3400*/  SHFL.UP PT, R206, R60, 0x8, RZ ;  /* 0x050000003cce7989 */ /* 0x000e2200000e00ff */
[-C--:B---3--:R-:W-:Y:S01]  /*3410*/  @P1 FFMA.FTZ R61, R61, R52.reuse, R66 ;  /* 0x000000343d3d1223 */ /* 0x088fe20000010042 */
[----:B------:R-:W-:Y:S01]  /*3420*/  FFMA.FTZ R214, R171, R209, -R214 ;  /* 0x000000d1abd67223 */ /* 0x000fe200000108d6 */
[----:B------:R-:W-:Y:S01]  /*3430*/  @P1 FFMA.FTZ R63, R63, R52, -R54 ;  /* 0x000000343f3f1223 */ /* 0x000fe20000010836 */
[----:B------:R-:W1:Y:S01]  /*3440*/  SHFL.UP PT, R66, R62, 0x8, RZ ;  /* 0x050000003e427989 */ /* 0x000e6200000e00ff */
[----:B------:R-:W-:Y:S01]  /*3450*/  FADD.FTZ R211, R184, R211 ;  /* 0x000000d3b8d37221 */ /* 0x000fe20000010000 */
[----:B------:R-:W-:Y:S01]  /*3460*/  FADD.FTZ R214, R185, R214 ;  /* 0x000000d6b9d67221 */ /* 0x000fe20000010000 */
[C---:B------:R-:W-:Y:S01]  /*3470*/  FMUL.FTZ R53, R172.reuse, R67 ;  /* 0x00000043ac357220 */ /* 0x040fe20000410000 */
[----:B------:R-:W2:Y:S01]  /*3480*/  SHFL.UP PT, R54, R61, 0x8, RZ ;  /* 0x050000003d367989 */ /* 0x000ea200000e00ff */
[CC--:B------:R-:W-:Y:S01]  /*3490*/  FMUL.FTZ R55, R172.reuse, R211.reuse ;  /* 0x000000d3ac377220 */ /* 0x0c0fe20000410000 */
[C---:B------:R-:W-:Y:S01]  /*34a0*/  FMUL.FTZ R212, R172.reuse, R214 ;  /* 0x000000d6acd47220 */ /* 0x040fe20000410000 */
[-C--:B------:R-:W-:Y:S01]  /*34b0*/  FMUL.FTZ R208, R172, R210.reuse ;  /* 0x000000d2acd07220 */ /* 0x080fe20000410000 */
[----:B------:R-:W3:Y:S01]  /*34c0*/  SHFL.UP PT, R52, R63, 0x8, RZ ;  /* 0x050000003f347989 */ /* 0x000ee200000e00ff */
[C---:B------:R-:W-:Y:S01]  /*34d0*/  FFMA.FTZ R53, R173.reuse, R210, -R53 ;  /* 0x000000d2ad357223 */ /* 0x040fe20000010835 */
[C---:B------:R-:W-:Y:S01]  /*34e0*/  FFMA.FTZ R212, R173.reuse, R211, R212 ;  /* 0x000000d3add47223 */ /* 0x040fe200000100d4 */
[C---:B------:R-:W-:Y:S01]  /*34f0*/  FFMA.FTZ R214, R173.reuse, R214, -R55 ;  /* 0x000000d6add67223 */ /* 0x040fe20000010837 */
[----:B------:R-:W-:Y:S01]  /*3500*/  FFMA.FTZ R208, R173, R67, R208 ;  /* 0x00000043add07223 */ /* 0x000fe200000100d0 */
[----:B------:R-:W-:Y:S01]  /*3510*/  ISETP.GE.AND P1, PT, R72, 0x8, PT ;  /* 0x000000084800780c */ /* 0x000fe20003f26270 */
[CC--:B------:R-:W-:Y:S01]  /*3520*/  FMUL.FTZ R210, R174.reuse, R53.reuse ;  /* 0x00000035aed27220 */ /* 0x0c0fe20000410000 */
        /* <DEDUP_REMOVED lines=8> */
[----:B------:R-:W-:Y:S01]  /*35b0*/  FFMA.FTZ R214, R175, R214, -R67 ;  /* 0x000000d6afd67223 */ /* 0x000fe20000010843 */
[C---:B-1----:R-:W-:Y:S01]  /*35c0*/  FFMA.FTZ R67, R61.reuse, R66, R208 ;  /* 0x000000423d437223 */ /* 0x042fe200000100d0 */
[----:B------:R-:W-:Y:S01]  /*35d0*/  FMUL.FTZ R206, R61, R206 ;  /* 0x000000ce3dce7220 */ /* 0x000fe20000410000 */
[----:B------:R-:W-:Y:S01]  /*35e0*/  FFMA.FTZ R211, R175, R212, R55 ;  /* 0x000000d4afd37223 */ /* 0x000fe20000010037 */
        /* <DEDUP_REMOVED lines=14> */
[C---:B------:R-:W-:Y:S01]  /*36d0*/  FFMA.FTZ R211, R177.reuse, R211, R208 ;  /* 0x000000d3b1d37223 */ /* 0x040fe200000100d0 */
[C---:B------:R-:W-:Y:S01]  /*36e0*/  FFMA.FTZ R214, R177.reuse, R214, -R55 ;  /* 0x000000d6b1d67223 */ /* 0x040fe20000010837 */
[-C--:B------:R-:W-:Y:S01]  /*36f0*/  FMUL.FTZ R53, R176, R209.reuse ;  /* 0x000000d1b0357220 */ /* 0x080fe20000410000 */
[----:B------:R-:W2:Y:S01]  /*3700*/  SHFL.UP PT, R66, R62, 0x10, RZ ;  /* 0x060000003e427989 */ /* 0x000ea200000e00ff */
[----:B------:R-:W-:Y:S01]  /*3710*/  FFMA.FTZ R206, R177, R209, R206 ;  /* 0x000000d1b1ce7223 */ /* 0x000fe200000100ce */
[----:B------:R-:W-:Y:S01]  /*3720*/  FADD.FTZ R214, R71, R214 ;  /* 0x000000d647d67221 */ /* 0x000fe20000010000 */
        /* <DEDUP_REMOVED lines=49> */
.L_x_17058:
[----:B------:R-:W-:Y:S05]  /*3a40*/  BSYNC.RECONVERGENT B0 ;  /* 0x0000000000007941 */ /* 0x000fea0003800200 */
.L_x_17057:
        /* <DEDUP_REMOVED lines=17> */
.L_x_17060:
[----:B------:R-:W-:Y:S05]  /*3b60*/  BSYNC.RECONVERGENT B0 ;  /* 0x0000000000007941 */ /* 0x000fea0003800200 */
.L_x_17059:
        /* <DEDUP_REMOVED lines=16> */
.L_x_17062:
[----:B------:R-:W-:Y:S05]  /*3c70*/  BSYNC.RECONVERGENT B0 ;  /* 0x0000000000007941 */ /* 0x000fea0003800200 */
.L_x_17061:
        /* <DEDUP_REMOVED lines=16> */
.L_x_17064:
[----:B------:R-:W-:Y:S05]  /*3d80*/  BSYNC.RECONVERGENT B0 ;  /* 0x0000000000007941 */ /* 0x000fea0003800200 */
.L_x_17063:
        /* <DEDUP_REMOVED lines=16> */
.L_x_17066:
[----:B------:R-:W-:Y:S05]  /*3e90*/  BSYNC.RECONVERGENT B0 ;  /* 0x0000000000007941 */ /* 0x000fea0003800200 */
.L_x_17065:
[----:B------:R-:W-:Y:S01]  /*3ea0*/  SHFL.DOWN PT, R221, R206, 0x1, 0x1f ;  /* 0x08201f00cedd7f89 */ /* 0x000fe200000e0000 */
[----:B------:R-:W-:Y:S01]  /*3eb0*/  ISETP.NE.AND P4, PT, R106, RZ, PT ;  /* 0x000000ff6a00720c */ /* 0x000fe20003f85270 */
[--C-:B--2---:R-:W-:Y:S01]  /*3ec0*/  IMAD.WIDE.U32 R62, R120, UR4, R124.reuse ;  /* 0x00000004783e7c25 */ /* 0x104fe2000f8e007c */
[----:B------:R-:W-:Y:S01]  /*3ed0*/  ISETP.NE.AND P1, PT, R106, 0x1f, PT ;  /* 0x0000001f6a00780c */ /* 0x000fe20003f25270 */
[----:B------:R-:W2:Y:S02]  /*3ee0*/  SHFL.IDX PT, R217, R55, RZ, 0x1f ;  /* 0x00001fff37d97589 */ /* 0x000ea400000e0000 */
[----:B------:R-:W-:Y:S01]  /*3ef0*/  FMUL.FTZ R59, R61, R212 ;  /* 0x000000d43d3b7220 */ /* 0x000fe20000410000 */
[----:B------:R-:W-:-:S04]  /*3f00*/  IMAD.WIDE.U32 R66, R122, UR4, R124 ;  /* 0x000000047a427c25 */ /* 0x000fc8000f8e007c */
[C---:B------:R-:W-:Y:S01]  /*3f10*/  FMUL.FTZ R218, R58.reuse, R212 ;  /* 0x000000d43ada7220 */ /* 0x040fe20000410000 */
[----:B------:R-:W5:Y:S01]  /*3f20*/  SHFL.DOWN PT, R223, R208, 0x1, 0x1f ;  /* 0x08201f00d0df7f89 */ /* 0x000f6200000e0000 */
[-C--:B------:R-:W-:Y:S01]  /*3f30*/  FFMA.FTZ R216, R58, R211.reuse, -R59 ;  /* 0x000000d33ad87223 */ /* 0x080fe2000001083b */
[----:B------:R-:W-:Y:S02]  /*3f40*/  IMAD R219, R121, UR4, R63 ;  /* 0x0000000479db7c24 */ /* 0x000fe4000f8e023f */
[----:B------:R-:W-:Y:S01]  /*3f50*/  FFMA.FTZ R63, R61, R211, R218 ;  /* 0x000000d33d3f7223 */ /* 0x000fe200000100da */
[----:B0-----:R-:W0:Y:S01]  /*3f60*/  SHFL.IDX PT, R215, R54, RZ, 0x1f ;  /* 0x00001fff36d77589 */ /* 0x001e2200000e0000 */
[----:B------:R-:W-:Y:S01]  /*3f70*/  IMAD R67, R123, UR4, R67 ;  /* 0x000000047b437c24 */ /* 0x000fe2000f8e0243 */
[----:B-1----:R-:W-:Y:S01]  /*3f80*/  LEA R60, P3, R66, R110, 0x2 ;  /* 0x0000006e423c7211 */ /* 0x002fe200078610ff */
[----:B------:R-:W-:Y:S01]  /*3f90*/  @P4 FADD.FTZ R211, R213, R216 ;  /* 0x000000d8d5d34221 */ /* 0x000fe20000010000 */
[----:B------:R-:W1:Y:S01]  /*3fa0*/  SHFL.DOWN PT, R227, R209, 0x1, 0x1f ;  /* 0x08201f00d1e37f89 */ /* 0x000e6200000e0000 */
[----:B------:R-:W-:Y:S01]  /*3fb0*/  LEA R58, P2, R62, R112, 0x2 ;  /* 0x000000703e3a7211 */ /* 0x000fe200078410ff */
[----:B------:R-:W-:Y:S01]  /*3fc0*/  @P4 FADD.FTZ R212, R214, R63 ;  /* 0x0000003fd6d44221 */ /* 0x000fe20000010000 */
[----:B------:R-:W-:Y:S01]  /*3fd0*/  LEA.HI.X R61, R66, R108, R67, 0x2, P3 ;  /* 0x0000006c423d7211 */ /* 0x000fe200018f1443 */
[----:B------:R-:W1:Y:S01]  /*3fe0*/  SHFL.DOWN PT, R225, R210, 0x1, 0x1f ;  /* 0x08201f00d2e17f89 */ /* 0x000e6200000e0000 */
[----:B------:R-:W-:Y:S01]  /*3ff0*/  LEA.HI.X R59, R62, R111, R219, 0x2, P2 ;  /* 0x0000006f3e3b7211 */ /* 0x000fe200010f14db */
[CC--:B------:R-:W-:Y:S01]  /*4000*/  FMUL.FTZ R63, R65.reuse, R211.reuse ;  /* 0x000000d3413f7220 */ /* 0x0c0fe20000410000 */
[-C--:B------:R-:W-:Y:S01]  /*4010*/  FMUL.FTZ R62, R65, R212.reuse ;  /* 0x000000d4413e7220 */ /* 0x080fe20000410000 */
[----:B---34-:R-:W3:Y:S01]  /*4020*/  SHFL.IDX PT, R208, R208, RZ, 0x1f ;  /* 0x00001fffd0d07589 */ /* 0x018ee200000e0000 */
[----:B------:R-:W-:Y:S01]  /*4030*/  ISETP.NE.AND P2, PT, R106, RZ, PT ;  /* 0x000000ff6a00720c */ /* 0x000fe20003f45270 */
[C---:B------:R-:W-:Y:S01]  /*4040*/  FFMA.FTZ R212, R64.reuse, R212, R63 ;  /* 0x000000d440d47223 */ /* 0x040fe2000001003f */
[----:B------:R-:W-:Y:S01]  /*4050*/  FFMA.FTZ R63, R64, R211, -R62 ;  /* 0x000000d3403f7223 */ /* 0x000fe2000001083e */
[-C--:B--2---:R-:W-:Y:S01]  /*4060*/  @P1 FMUL.FTZ R214, R221, R217.reuse ;  /* 0x000000d9ddd61220 */ /* 0x084fe20000410000 */
[----:B------:R-:W2:Y:S01]  /*4070*/  SHFL.IDX PT, R206, R206, RZ, 0x1f ;  /* 0x00001fffcece7589 */ /* 0x000ea200000e0000 */
[----:B------:R-:W-:Y:S01]  /*4080*/  FADD.FTZ R62, R197, R212 ;  /* 0x000000d4c53e7221 */ /* 0x000fe20000010000 */
[----:B------:R-:W-:Y:S01]  /*4090*/  FADD.FTZ R63, R194, R63 ;  /* 0x0000003fc23f7221 */ /* 0x000fe20000010000 */
[----:B-----5:R-:W-:Y:S01]  /*40a0*/  @P1 FMUL.FTZ R66, R223, R217 ;  /* 0x000000d9df421220 */ /* 0x020fe20000410000 */
[----:B------:R-:W4:Y:S01]  /*40b0*/  SHFL.IDX PT, R210, R210, RZ, 0x1f ;  /* 0x00001fffd2d27589 */ /* 0x000f2200000e0000 */
[----:B------:R-:W-:Y:S01]  /*40c0*/  FMUL.FTZ R65, R165, R62 ;  /* 0x0000003ea5417220 */ /* 0x000fe20000410000 */
[----:B------:R-:W-:Y:S01]  /*40d0*/  BSSY.RECONVERGENT B0, `(.L_x_17067) ;  /* 0x0000116000007945 */ /* 0x000fe20003800200 */
[-C--:B0-----:R-:W-:Y:S01]  /*40e0*/  @P1 FFMA.FTZ R214, R223, R215.reuse, R214 ;  /* 0x000000d7dfd61223 */ /* 0x081fe200000100d6 */
[----:B------:R-:W-:Y:S01]  /*40f0*/  @P1 FFMA.FTZ R66, R221, R215, -R66 ;  /* 0x000000d7dd421223 */ /* 0x000fe20000010842 */
[----:B------:R-:W0:Y:S02]  /*4100*/  SHFL.IDX PT, R209, R209, RZ, 0x1f ;  /* 0x00001fffd1d17589 */ /* 0x000e2400000e0000 */
[----:B-1----:R-:W-:Y:S01]  /*4110*/  @P1 FADD.FTZ R217, R227, R214 ;  /* 0x000000d6e3d91221 */ /* 0x002fe20000010000 */
[----:B------:R-:W-:-:S03]  /*4120*/  @P1 FADD.FTZ R215, R225, R66 ;  /* 0x00000042e1d71221 */ /* 0x000fc60000010000 */
[-C--:B------:R-:W-:Y:S01]  /*4130*/  FMUL.FTZ R64, R217, R57.reuse ;  /* 0x00000039d9407220 */ /* 0x080fe20000410000 */
[----:B------:R-:W-:Y:S01]  /*4140*/  FMUL.FTZ R194, R215, R57 ;  /* 0x00000039d7c27220 */ /* 0x000fe20000410000 */
[-C--:B------:R-:W-:Y:S02]  /*4150*/  FMUL.FTZ R57, R165, R63.reuse ;  /* 0x0000003fa5397220 */ /* 0x080fe40000410000 */
[-C--:B------:R-:W-:Y:S01]  /*4160*/  FFMA.FTZ R66, R215, R56.reuse, R64 ;  /* 0x00000038d7427223 */ /* 0x080fe20000010040 */
[C---:B------:R-:W-:Y:S01]  /*4170*/  FFMA.FTZ R64, R164.reuse, R63, -R65 ;  /* 0x0000003fa4407223 */ /* 0x040fe20000010841 */
[----:B------:R-:W-:Y:S01]  /*4180*/  FFMA.FTZ R217, R217, R56, -R194 ;  /* 0x00000038d9d97223 */ /* 0x000fe200000108c2 */
[----:B------:R-:W-:Y:S01]  /*4190*/  FFMA.FTZ R65, R164, R62, R57 ;  /* 0x0000003ea4417223 */ /* 0x000fe20000010039 */
[----:B------:R-:W-:Y:S01]  /*41a0*/  FADD.FTZ R57, R191, R66 ;  /* 0x00000042bf397221 */ /* 0x000fe20000010000 */
[C---:B------:R-:W-:Y:S01]  /*41b0*/  FFMA.FTZ R196, R5.reuse, R196, R64 ;  /* 0x000000c405c47223 */ /* 0x040fe20000010040 */
[----:B------:R-:W-:Y:S01]  /*41c0*/  FADD.FTZ R190, R190, R217 ;  /* 0x000000d9bebe7221 */ /* 0x000fe20000010000 */
        /* <DEDUP_REMOVED lines=46> */
[----:B------:R-:W-:Y:S01]  /*44b0*/  FFMA.FTZ R65, R9, R204, R194 ;  /* 0x000000cc09417223 */ /* 0x000fe200000100c2 */
[----:B------:R-:W-:Y:S01]  /*44c0*/  FADD.FTZ R181, R181, R172 ;  /* 0x000000acb5b57221 */ /* 0x000fe20000010000 */
[----:B------:R-:W-:Y:S01]  /*44d0*/  FFMA.FTZ R202, R9, R202, R170 ;  /* 0x000000ca09ca7223 */ /* 0x000fe200000100aa */
[C---:B------:R-:W-:Y:S01]  /*44e0*/  FMUL.FTZ R172, R174.reuse, R183 ;  /* 0x000000b7aeac7220 */ /* 0x040fe20000410000 */
[----:B------:R-:W-:Y:S01]  /*44f0*/  FMUL.FTZ R185, R135, R64 ;  /* 0x0000004087b97220 */ /* 0x000fe20000410000 */
[-C--:B------:R-:W-:Y:S01]  /*4500*/  FMUL.FTZ R174, R174, R181.reuse ;  /* 0x000000b5aeae7220 */ /* 0x080fe20000410000 */
[C---:B------:R-:W-:Y:S01]  /*4510*/  FMUL.FTZ R170, R168.reuse, R202 ;  /* 0x000000caa8aa7220 */ /* 0x040fe20000410000 */
[C---:B------:R-:W-:Y:S01]  /*4520*/  FFMA.FTZ R194, R175.reuse, R181, -R172 ;  /* 0x000000b5afc27223 */ /* 0x040fe200000108ac */
[----:B------:R-:W-:Y:S01]  /*4530*/  FMUL.FTZ R172, R168, R65 ;  /* 0x00000041a8ac7220 */ /* 0x000fe20000410000 */
[----:B------:R-:W-:Y:S01]  /*4540*/  FFMA.FTZ R175, R175, R183, R174 ;  /* 0x000000b7afaf7223 */ /* 0x000fe200000100ae */
[----:B------:R-:W-:Y:S01]  /*4550*/  FMUL.FTZ R214, R132, R186 ;  /* 0x000000ba84d67220 */ /* 0x000fe20000410000 */
[----:B------:R-:W-:Y:S01]  /*4560*/  FADD.FTZ R168, R179, R194 ;  /* 0x000000c2b3a87221 */ /* 0x000fe20000010000 */
[C---:B------:R-:W-:Y:S01]  /*4570*/  FFMA.FTZ R67, R169.reuse, R202, R172 ;  /* 0x000000caa9437223 */ /* 0x040fe200000100ac */
[----:B------:R-:W-:Y:S01]  /*4580*/  FADD.FTZ R178, R178, R175 ;  /* 0x000000afb2b27221 */ /* 0x000fe20000010000 */
[----:B------:R-:W-:Y:S01]  /*4590*/  FFMA.FTZ R169, R169, R65, -R170 ;  /* 0x00000041a9a97223 */ /* 0x000fe200000108aa */
[----:B------:R-:W-:Y:S01]  /*45a0*/  FMUL.FTZ R170, R176, R168 ;  /* 0x000000a8b0aa7220 */ /* 0x000fe20000410000 */
[----:B------:R-:W-:Y:S01]  /*45b0*/  FFMA.FTZ R207, R10, R207, R67 ;  /* 0x000000cf0acf7223 */ /* 0x000fe20000010043 */
[-C--:B------:R-:W-:Y:S01]  /*45c0*/  FMUL.FTZ R171, R176, R178.reuse ;  /* 0x000000b2b0ab7220 */ /* 0x080fe20000410000 */
[----:B------:R-:W-:Y:S01]  /*45d0*/  FFMA.FTZ R205, R10, R205, R169 ;  /* 0x000000cd0acd7223 */ /* 0x000fe200000100a9 */
[C---:B------:R-:W-:Y:S01]  /*45e0*/  FFMA.FTZ R67, R177.reuse, R178, R170 ;  /* 0x000000b2b1437223 */ /* 0x040fe200000100aa */
[----:B---3--:R-:W-:Y:S01]  /*45f0*/  FMUL.FTZ R169, R208, R55 ;  /* 0x00000037d0a97220 */ /* 0x008fe20000410000 */
[-C--:B------:R-:W-:Y:S01]  /*4600*/  FFMA.FTZ R170, R177, R168.reuse, -R171 ;  /* 0x000000a8b1aa7223 */ /* 0x080fe200000108ab */
[----:B------:R-:W-:Y:S01]  /*4610*/  FMUL.FTZ R172, R133, R168 ;  /* 0x000000a885ac7220 */ /* 0x000fe20000410000 */
[----:B------:R-:W-:Y:S01]  /*4620*/  FADD.FTZ R67, R70, R67 ;  /* 0x0000004346437221 */ /* 0x000fe20000010000 */
[-C--:B--2---:R-:W-:Y:S01]  /*4630*/  FFMA.FTZ R171, R206, R54.reuse, -R169 ;  /* 0x00000036ceab7223 */ /* 0x084fe200000108a9 */
[----:B------:R-:W-:Y:S01]  /*4640*/  FADD.FTZ R71, R71, R170 ;  /* 0x000000aa47477221 */ /* 0x000fe20000010000 */
[C---:B------:R-:W-:Y:S01]  /*4650*/  FMUL.FTZ R54, R208.reuse, R54 ;  /* 0x00000036d0367220 */ /* 0x040fe20000410000 */
[----:B------:R-:W-:Y:S01]  /*4660*/  FMUL.FTZ R169, R208, R53 ;  /* 0x00000035d0a97220 */ /* 0x000fe20000410000 */
[----:B------:R-:W-:Y:S01]  /*4670*/  FMUL.FTZ R70, R166, R207 ;  /* 0x000000cfa6467220 */ /* 0x000fe20000410000 */
[C---:B------:R-:W-:Y:S01]  /*4680*/  FMUL.FTZ R173, R165.reuse, R71 ;  /* 0x00000047a5ad7220 */ /* 0x040fe20000410000 */
[-C--:B------:R-:W-:Y:S01]  /*4690*/  FMUL.FTZ R208, R208, R52.reuse ;  /* 0x00000034d0d07220 */ /* 0x080fe20000410000 */
[----:B------:R-:W-:Y:S01]  /*46a0*/  FMUL.FTZ R166, R166, R205 ;  /* 0x000000cda6a67220 */ /* 0x000fe20000410000 */
[-C--:B------:R-:W-:Y:S01]  /*46b0*/  FMUL.FTZ R165, R165, R67.reuse ;  /* 0x00000043a5a57220 */ /* 0x080fe20000410000 */
[----:B------:R-:W-:Y:S01]  /*46c0*/  FFMA.FTZ R173, R164, R67, R173 ;  /* 0x00000043a4ad7223 */ /* 0x000fe200000100ad */
[C---:B------:R-:W-:Y:S01]  /*46d0*/  FFMA.FTZ R70, R167.reuse, R205, -R70 ;  /* 0x000000cda7467223 */ /* 0x040fe20000010846 */
[C---:B------:R-:W-:Y:S01]  /*46e0*/  FFMA.FTZ R52, R206.reuse, R52, -R169 ;  /* 0x00000034ce347223 */ /* 0x040fe200000108a9 */
[C---:B------:R-:W-:Y:S01]  /*46f0*/  FFMA.FTZ R53, R206.reuse, R53, R208 ;  /* 0x00000035ce357223 */ /* 0x040fe200000100d0 */
[----:B------:R-:W-:Y:S01]  /*4700*/  FFMA.FTZ R167, R167, R207, R166 ;  /* 0x000000cfa7a77223 */ /* 0x000fe200000100a6 */
[----:B------:R-:W-:Y:S01]  /*4710*/  FFMA.FTZ R206, R206, R55, R54 ;  /* 0x00000037cece7223 */ /* 0x000fe20000010036 */
[----:B------:R-:W-:Y:S01]  /*4720*/  P2R R166, PR, RZ, 0x4 ;  /* 0x00000004ffa67803 */ /* 0x000fe20000000000 */
[----:B------:R-:W-:Y:S01]  /*4730*/  FADD.FTZ R68, R68, R173 ;  /* 0x000000ad44447221 */ /* 0x000fe20000010000 */
[----:B------:R-:W-:Y:S01]  /*4740*/  FFMA.FTZ R166, R164, R71, -R165 ;  /* 0x00000047a4a67223 */ /* 0x000fe200000108a5 */
[----:B----4-:R-:W-:Y:S01]  /*4750*/  FADD.FTZ R54, R210, R171 ;  /* 0x000000abd2367221 */ /* 0x010fe20000010000 */
[----:B0-----:R-:W-:Y:S01]  /*4760*/  FADD.FTZ R55, R209, R206 ;  /* 0x000000ced1377221 */ /* 0x001fe20000010000 */
[----:B------:R-:W-:Y:S01]  /*4770*/  FMUL.FTZ R173, R131, R68 ;  /* 0x0000004483ad7220 */ /* 0x000fe20000410000 */
[----:B------:R-:W-:Y:S01]  /*4780*/  FADD.FTZ R166, R69, R166 ;  /* 0x000000a645a67221 */ /* 0x000fe20000010000 */
[C---:B------:R-:W-:Y:S01]  /*4790*/  FFMA.FTZ R164, -R152.reuse, R37, R62 ;  /* 0x0000002598a47223 */ /* 0x040fe2000001013e */
[----:B------:R-:W-:Y:S01]  /*47a0*/  FFMA.FTZ R69, R152, -R36, R63 ;  /* 0x8000002498457223 */ /* 0x000fe2000001003f */
[----:B------:R0:W-:Y:S01]  /*47b0*/  @!P2 STS.128 [UR6+0x3650], R52 ;  /* 0x00365034ff00a988 */ /* 0x0001e20008000c06 */
[----:B------:R-:W-:Y:S01]  /*47c0*/  FMUL.FTZ R171, R4, R173 ;  /* 0x000000ad04ab7220 */ /* 0x000fe20000410000 */
[----:B------:R-:W-:Y:S01]  /*47d0*/  FFMA.FTZ R182, R11, R182, R167 ;  /* 0x000000b60bb67223 */ /* 0x000fe200000100a7 */
[----:B------:R-:W-:Y:S01]  /*47e0*/  FFMA.FTZ R167, -R150, R41, R199 ;  /* 0x0000002996a77223 */ /* 0x000fe200000101c7 */
[----:B------:R-:W-:Y:S01]  /*47f0*/  FMUL.FTZ R170, R133, R178 ;  /* 0x000000b285aa7220 */ /* 0x000fe20000410000 */
[----:B------:R-:W-:Y:S01]  /*4800*/  FFMA.FTZ R169, R11, R180, R70 ;  /* 0x000000b40ba97223 */ /* 0x000fe20000010046 */
[----:B------:R1:W-:Y:S01]  /*4810*/  STS [R90], R171 ;  /* 0x000000ab5a007388 */ /* 0x0003e20000000800 */
[----:B------:R-:W-:Y:S01]  /*4820*/  FFMA.FTZ R70, R151, -R38, R196 ;  /* 0x8000002697467223 */ /* 0x000fe200000100c4 */
[----:B------:R-:W-:Y:S01]  /*4830*/  FMUL.FTZ R175, R128, R71 ;  /* 0x0000004780af7220 */ /* 0x000fe20000410000 */
[----:B------:R-:W-:Y:S01]  /*4840*/  FFMA.FTZ R165, R150, -R40, R195 ;  /* 0x8000002896a57223 */ /* 0x000fe200000100c3 */
[C---:B------:R-:W-:Y:S01]  /*4850*/  FMUL.FTZ R174, R167.reuse, R172 ;  /* 0x000000aca7ae7220 */ /* 0x040fe20000410000 */
[-C--:B------:R-:W-:Y:S01]  /*4860*/  FMUL.FTZ R206, R167, R170.reuse ;  /* 0x000000aaa7ce7220 */ /* 0x080fe20000410000 */
[----:B------:R-:W-:Y:S01]  /*4870*/  FMUL.FTZ R194, R5, R175 ;  /* 0x000000af05c27220 */ /* 0x000fe20000410000 */
[----:B------:R-:W-:Y:S01]  /*4880*/  FMUL.FTZ R208, R6, R170 ;  /* 0x000000aa06d07220 */ /* 0x000fe20000410000 */
[----:B0-----:R-:W-:Y:S01]  /*4890*/  FMUL.FTZ R53, R131, R166 ;  /* 0x000000a683357220 */ /* 0x001fe20000410000 */
[----:B------:R-:W-:Y:S01]  /*48a0*/  FFMA.FTZ R52, -R151, R39, R192 ;  /* 0x0000002797347223 */ /* 0x000fe200000101c0 */
[----:B-1----:R-:W-:Y:S01]  /*48b0*/  FMUL.FTZ R171, R128, R67 ;  /* 0x0000004380ab7220 */ /* 0x002fe20000410000 */
[----:B------:R-:W-:Y:S01]  /*48c0*/  FFMA.FTZ R204, R165, R170, R174 ;  /* 0x000000aaa5cc7223 */ /* 0x000fe200000100ae */
[----:B------:R-:W-:Y:S01]  /*48d0*/  FMUL.FTZ R54, R164, R53 ;  /* 0x00000035a4367220 */ /* 0x000fe20000410000 */
[----:B------:R-:W-:Y:S01]  /*48e0*/  FMUL.FTZ R177, R52, R175 ;  /* 0x000000af34b17220 */ /* 0x000fe20000410000 */
[----:B------:R-:W-:Y:S01]  /*48f0*/  FMUL.FTZ R174, R4, R53 ;  /* 0x0000003504ae7220 */ /* 0x000fe20000410000 */
[----:B------:R-:W-:Y:S01]  /*4900*/  FMUL.FTZ R180, R5, R171 ;  /* 0x000000ab05b47220 */ /* 0x000fe20000410000 */
[CC--:B------:R-:W-:Y:S01]  /*4910*/  FFMA.FTZ R55, R69.reuse, R173.reuse, R54 ;  /* 0x000000ad45377223 */ /* 0x0c0fe20000010036 */
[----:B------:R-:W-:Y:S01]  /*4920*/  FMUL.FTZ R54, R164, R173 ;  /* 0x000000ada4367220 */ /* 0x000fe20000410000 */
[----:B------:R-:W-:Y:S01]  /*4930*/  FMUL.FTZ R173, R52, R171 ;  /* 0x000000ab34ad7220 */ /* 0x000fe20000410000 */
[----:B------:R-:W-:Y:S01]  /*4940*/  FMUL.FTZ R210, R130, R181 ;  /* 0x000000b582d27220 */ /* 0x000fe20000410000 */
[C---:B------:R-:W-:Y:S01]  /*4950*/  FFMA.FTZ R176, R70.reuse, R171, R177 ;  /* 0x000000ab46b07223 */ /* 0x040fe200000100b1 */
[----:B------:R-:W-:Y:S01]  /*4960*/  FFMA.FTZ R170, R69, R53, -R54 ;  /* 0x0000003545aa7223 */ /* 0x000fe20000010836 */
[----:B------:R-:W-:Y:S01]  /*4970*/  FFMA.FTZ R173, R70, R175, -R173 ;  /* 0x000000af46ad7223 */ /* 0x000fe200000108ad */
[-C--:B------:R-:W-:Y:S01]  /*4980*/  FFMA.FTZ R175, R165, R172.reuse, -R206 ;  /* 0x000000aca5af7223 */ /* 0x080fe200000108ce */
[----:B------:R-:W-:Y:S01]  /*4990*/  FMUL.FTZ R206, R6, R172 ;  /* 0x000000ac06ce7220 */ /* 0x000fe20000410000 */
[C---:B------:R-:W-:Y:S01]  /*49a0*/  FFMA.FTZ R172, -R148.reuse, R45, R66 ;  /* 0x0000002d94ac7223 */ /* 0x040fe20000010142 */
[----:B------:R-:W-:Y:S01]  /*49b0*/  FFMA.FTZ R54, -R149, R43, R198 ;  /* 0x0000002b95367223 */ /* 0x000fe200000101c6 */
[----:B------:R0:W-:Y:S01]  /*49c0*/  STS [R89+0xc], R194 ;  /* 0x00000cc259007388 */ /* 0x0001e20000000800 */
[----:B------:R-:W-:Y:S01]  /*49d0*/  FFMA.FTZ R171, R148, -R44, R201 ;  /* 0x8000002c94ab7223 */ /* 0x000fe200000100c9 */
[----:B------:R-:W-:Y:S01]  /*49e0*/  FMUL.FTZ R179, R135, R184 ;  /* 0x000000b887b37220 */ /* 0x000fe20000410000 */
[----:B------:R-:W-:Y:S01]  /*49f0*/  FFMA.FTZ R53, R149, -R42, R200 ;  /* 0x8000002a95357223 */ /* 0x000fe200000100c8 */
[----:B------:R1:W-:Y:S01]  /*4a00*/  STS [R89+0x4], R174 ;  /* 0x000004ae59007388 */ /* 0x0003e20000000800 */
[----:B------:R-:W-:Y:S01]  /*4a10*/  FADD.FTZ R55, RZ, R55 ;  /* 0x00000037ff377221 */ /* 0x000fe20000010000 */
[----:B------:R-:W-:Y:S01]  /*4a20*/  FADD.FTZ R170, RZ, R170 ;  /* 0x000000aaffaa7221 */ /* 0x000fe20000010000 */
[----:B------:R-:W-:Y:S01]  /*4a30*/  FMUL.FTZ R212, R8, R179 ;  /* 0x000000b308d47220 */ /* 0x000fe20000410000 */
[----:B------:R2:W-:Y:S01]  /*4a40*/  STS [R89+0x8], R180 ;  /* 0x000008b459007388 */ /* 0x0005e20000000800 */
[----:B------:R-:W-:Y:S01]  /*4a50*/  FADD.FTZ R55, R55, R176 ;  /* 0x000000b037377221 */ /* 0x000fe20000010000 */
[----:B0-----:R-:W-:Y:S01]  /*4a60*/  FMUL.FTZ R194, R172, R185 ;  /* 0x000000b9acc27220 */ /* 0x001fe20000410000 */
[----:B------:R-:W-:Y:S01]  /*4a70*/  FADD.FTZ R170, R170, R173 ;  /* 0x000000adaaaa7221 */ /* 0x000fe20000010000 */
[----:B------:R0:W-:Y:S01]  /*4a80*/  STS [R89+0x14], R206 ;  /* 0x000014ce59007388 */ /* 0x0001e20000000800 */
[----:B------:R-:W-:Y:S01]  /*4a90*/  FFMA.FTZ R173, R147, -R46, R65 ;  /* 0x8000002e93ad7223 */ /* 0x000fe20000010041 */
[----:B-1----:R-:W-:Y:S01]  /*4aa0*/  FMUL.FTZ R174, R130, R183 ;  /* 0x000000b782ae7220 */ /* 0x002fe20000410000 */
[----:B------:R-:W-:Y:S01]  /*4ab0*/  FMUL.FTZ R176, R132, R187 ;  /* 0x000000bb84b07220 */ /* 0x000fe20000410000 */
[----:B------:R1:W-:Y:S01]  /*4ac0*/  STS [R89+0x10], R208 ;  /* 0x000010d059007388 */ /* 0x0003e20000000800 */
[----:B------:R-:W-:Y:S01]  /*4ad0*/  FADD.FTZ R55, R55, R204 ;  /* 0x000000cc37377221 */ /* 0x000fe20000010000 */
[C---:B--2---:R-:W-:Y:S01]  /*4ae0*/  FMUL.FTZ R180, R54.reuse, R210 ;  /* 0x000000d236b47220 */ /* 0x044fe20000410000 */
[----:B------:R-:W-:Y:S01]  /*4af0*/  FMUL.FTZ R177, R54, R174 ;  /* 0x000000ae36b17220 */ /* 0x000fe20000410000 */
[----:B------:R-:W-:Y:S01]  /*4b00*/  FADD.FTZ R170, R170, R175 ;  /* 0x000000afaaaa7221 */ /* 0x000fe20000010000 */
[----:B------:R-:W-:Y:S01]  /*4b10*/  FMUL.FTZ R189, R137, R188 ;  /* 0x000000bc89bd7220 */ /* 0x000fe20000410000 */
[----:B0-----:R-:W-:Y:S01]  /*4b20*/  FFMA.FTZ R206, R171, R179, R194 ;  /* 0x000000b3abce7223 */ /* 0x001fe200000100c2 */
[-C--:B------:R-:W-:Y:S01]  /*4b30*/  FMUL.FTZ R194, R7, R174.reuse ;  /* 0x000000ae07c27220 */ /* 0x080fe20000410000 */
[----:B------:R-:W-:Y:S01]  /*4b40*/  FFMA.FTZ R180, R53, R174, R180 ;  /* 0x000000ae35b47223 */ /* 0x000fe200000100b4 */
[----:B------:R-:W-:Y:S01]  /*4b50*/  FFMA.FTZ R174, -R147, R47, R202 ;  /* 0x0000002f93ae7223 */ /* 0x000fe200000101ca */
[----:B-1----:R-:W-:Y:S01]  /*4b60*/  FMUL.FTZ R208, R172, R179 ;  /* 0x000000b3acd07220 */ /* 0x002fe20000410000 */
[----:B------:R-:W-:Y:S01]  /*4b70*/  FFMA.FTZ R177, R53, R210, -R177 ;  /* 0x000000d235b17223 */ /* 0x000fe200000108b1 */
[----:B------:R0:W-:Y:S01]  /*4b80*/  STS [R89+0x18], R194 ;  /* 0x000018c259007388 */ /* 0x0001e20000000800 */
[----:B------:R-:W-:Y:S01]  /*4b90*/  FADD.FTZ R55, R55, R180 ;  /* 0x000000b437377221 */ /* 0x000fe20000010000 */
[-C--:B------:R-:W-:Y:S01]  /*4ba0*/  FFMA.FTZ R179, R171, R185.reuse, -R208 ;  /* 0x000000b9abb37223 */ /* 0x080fe200000108d0 */
[----:B------:R-:W-:Y:S01]  /*4bb0*/  FMUL.FTZ R208, R8, R185 ;  /* 0x000000b908d07220 */ /* 0x000fe20000410000 */
[----:B------:R-:W-:Y:S01]  /*4bc0*/  FMUL.FTZ R185, R174, R176 ;  /* 0x000000b0aeb97220 */ /* 0x000fe20000410000 */
[----:B------:R-:W-:Y:S01]  /*4bd0*/  FADD.FTZ R170, R170, R177 ;  /* 0x000000b1aaaa7221 */ /* 0x000fe20000010000 */
[----:B------:R-:W-:Y:S01]  /*4be0*/  FFMA.FTZ R175, -R146, R49, R207 ;  /* 0x0000003192af7223 */ /* 0x000fe200000101cf */
[----:B------:R-:W-:Y:S01]  /*4bf0*/  FMUL.FTZ R191, R137, R56 ;  /* 0x0000003889bf7220 */ /* 0x000fe20000410000 */
[----:B------:R-:W-:Y:S01]  /*4c00*/  FMUL.FTZ R204, R10, R189 ;  /* 0x000000bd0acc7220 */ /* 0x000fe20000410000 */
[----:B------:R1:W-:Y:S01]  /*4c10*/  STS [R89+0x24], R208 ;  /* 0x000024d059007388 */ /* 0x0003e20000000800 */
[-C--:B0-----:R-:W-:Y:S01]  /*4c20*/  FMUL.FTZ R194, R174, R214.reuse ;  /* 0x000000d6aec27220 */ /* 0x081fe20000410000 */
[----:B------:R-:W-:Y:S01]  /*4c30*/  FFMA.FTZ R185, R173, R214, -R185 ;  /* 0x000000d6adb97223 */ /* 0x000fe200000108b9 */
[----:B------:R-:W-:Y:S01]  /*4c40*/  FADD.FTZ R55, R55, R206 ;  /* 0x000000ce37377221 */ /* 0x000fe20000010000 */
[----:B------:R-:W-:Y:S01]  /*4c50*/  FADD.FTZ R170, R170, R179 ;  /* 0x000000b3aaaa7221 */ /* 0x000fe20000010000 */
[-C--:B------:R-:W-:Y:S01]  /*4c60*/  FFMA.FTZ R194, R173, R176.reuse, R194 ;  /* 0x000000b0adc27223 */ /* 0x080fe200000100c2 */
[----:B------:R-:W-:Y:S01]  /*4c70*/  FMUL.FTZ R176, R9, R176 ;  /* 0x000000b009b07220 */ /* 0x000fe20000410000 */
[----:B------:R-:W-:Y:S01]  /*4c80*/  FMUL.FTZ R177, R175, R191 ;  /* 0x000000bfafb17220 */ /* 0x000fe20000410000 */
[C---:B------:R-:W-:Y:S01]  /*4c90*/  FMUL.FTZ R206, R134.reuse, R57 ;  /* 0x0000003986ce7220 */ /* 0x040fe20000410000 */
[----:B------:R-:W-:Y:S01]  /*4ca0*/  FFMA.FTZ R179, -R145, R51, R182 ;  /* 0x0000003391b37223 */ /* 0x000fe200000101b6 */
[----:B-1----:R-:W-:Y:S01]  /*4cb0*/  FMUL.FTZ R208, R134, R190 ;  /* 0x000000be86d07220 */ /* 0x002fe20000410000 */
[----:B------:R0:W-:Y:S01]  /*4cc0*/  STS [R89+0x28], R176 ;  /* 0x000028b059007388 */ /* 0x0001e20000000800 */
[----:B------:R-:W-:Y:S01]  /*4cd0*/  FADD.FTZ R170, R170, R185 ;  /* 0x000000b9aaaa7221 */ /* 0x000fe20000010000 */
[----:B------:R-:W-:Y:S01]  /*4ce0*/  FMUL.FTZ R185, R179, R206 ;  /* 0x000000ceb3b97220 */ /* 0x000fe20000410000 */
[----:B------:R-:W-:Y:S01]  /*4cf0*/  FADD.FTZ R55, R55, R194 ;  /* 0x000000c237377221 */ /* 0x000fe20000010000 */
[----:B------:R1:W-:Y:S01]  /*4d00*/  STS [R89+0x30], R204 ;  /* 0x000030cc59007388 */ /* 0x0003e20000000800 */
[----:B------:R-:W-:Y:S01]  /*4d10*/  FMUL.FTZ R210, R7, R210 ;  /* 0x000000d207d27220 */ /* 0x000fe20000410000 */
[----:B------:R-:W-:Y:S01]  /*4d20*/  FMUL.FTZ R214, R9, R214 ;  /* 0x000000d609d67220 */ /* 0x000fe20000410000 */
[----:B------:R-:W-:Y:S01]  /*4d30*/  FMUL.FTZ R194, R10, R191 ;  /* 0x000000bf0ac27220 */ /* 0x000fe20000410000 */
[----:B------:R-:W-:Y:S01]  /*4d40*/  STS [R89+0x20], R212 ;  /* 0x000020d459007388 */ /* 0x000fe20000000800 */
[C---:B------:R-:W-:Y:S01]  /*4d50*/  FMUL.FTZ R63, R163.reuse, R63 ;  /* 0x0000003fa33f7220 */ /* 0x040fe20000410000 */
[----:B0-----:R-:W-:Y:S01]  /*4d60*/  FFMA.FTZ R176, R146, -R48, R205 ;  /* 0x8000003092b07223 */ /* 0x001fe200000100cd */
[----:B------:R-:W-:Y:S01]  /*4d70*/  FMUL.FTZ R196, R162, R196 ;  /* 0x000000c4a2c47220 */ /* 0x000fe20000410000 */
[----:B------:R-:W-:Y:S01]  /*4d80*/  STS [R89+0x1c], R210 ;  /* 0x00001cd259007388 */ /* 0x000fe20000000800 */
[----:B------:R-:W-:Y:S01]  /*4d90*/  FMUL.FTZ R62, R163, -R62 ;  /* 0x8000003ea33e7220 */ /* 0x000fe20000410000 */
[CC--:B------:R-:W-:Y:S01]  /*4da0*/  FFMA.FTZ R180, R176.reuse, R189.reuse, R177 ;  /* 0x000000bdb0b47223 */ /* 0x0c0fe200000100b1 */
[----:B------:R-:W-:Y:S01]  /*4db0*/  FFMA.FTZ R177, R145, -R50, R169 ;  /* 0x8000003291b17223 */ /* 0x000fe200000100a9 */
[-C--:B-1----:R-:W-:Y:S01]  /*4dc0*/  FMUL.FTZ R204, R179, R208.reuse ;  /* 0x000000d0b3cc7220 */ /* 0x082fe20000410000 */
[----:B------:R-:W-:Y:S01]  /*4dd0*/  STS [R89+0x2c], R214 ;  /* 0x00002cd659007388 */ /* 0x000fe20000000800 */
[----:B------:R-:W-:Y:S01]  /*4de0*/  FMUL.FTZ R189, R175, R189 ;  /* 0x000000bdafbd7220 */ /* 0x000fe20000410000 */
[C---:B------:R-:W-:Y:S01]  /*4df0*/  FFMA.FTZ R185, R177.reuse, R208, -R185 ;  /* 0x000000d0b1b97223 */ /* 0x040fe200000108b9 */
[-C--:B------:R-:W-:Y:S01]  /*4e00*/  FFMA.FTZ R204, R177, R206.reuse, R204 ;  /* 0x000000ceb1cc7223 */ /* 0x080fe200000100cc */
[C---:B------:R-:W-:Y:S01]  /*4e10*/  FMUL.FTZ R206, R11.reuse, R206 ;  /* 0x000000ce0bce7220 */ /* 0x040fe20000410000 */
[----:B------:R-:W-:Y:S01]  /*4e20*/  FMUL.FTZ R208, R11, R208 ;  /* 0x000000d00bd07220 */ /* 0x000fe20000410000 */
[----:B------:R0:W-:Y:S01]  /*4e30*/  STS [R89+0x34], R194 ;  /* 0x000034c259007388 */ /* 0x0001e20000000800 */
[----:B------:R-:W-:Y:S01]  /*4e40*/  FFMA.FTZ R189, R176, R191, -R189 ;  /* 0x000000bfb0bd7223 */ /* 0x000fe200000108bd */
[----:B------:R-:W-:Y:S01]  /*4e50*/  FADD.FTZ R55, R55, R180 ;  /* 0x000000b437377221 */ /* 0x000fe20000010000 */
[----:B------:R-:W-:Y:S01]  /*4e60*/  FMUL.FTZ R192, R162, -R192 ;  /* 0x800000c0a2c07220 */ /* 0x000fe20000410000 */
[----:B------:R-:W-:Y:S01]  /*4e70*/  STS [R89+0x38], R206 ;  /* 0x000038ce59007388 */ /* 0x000fe20000000800 */
[----:B------:R-:W-:Y:S01]  /*4e80*/  FADD.FTZ R170, R170, R189 ;  /* 0x000000bdaaaa7221 */ /* 0x000fe20000010000 */
[C---:B------:R-:W-:Y:S01]  /*4e90*/  FMUL.FTZ R180, R161.reuse, R195 ;  /* 0x000000c3a1b47220 */ /* 0x040fe20000410000 */
[----:B------:R-:W-:Y:S01]  /*4ea0*/  FMUL.FTZ R200, R160, R200 ;  /* 0x000000c8a0c87220 */ /* 0x000fe20000410000 */
[----:B------:R-:W-:Y:S01]  /*4eb0*/  STS [R89+0x3c], R208 ;  /* 0x00003cd059007388 */ /* 0x000fe20000000800 */
[----:B------:R-:W-:Y:S01]  /*4ec0*/  FADD.FTZ R170, R170, R185 ;  /* 0x000000b9aaaa7221 */ /* 0x000fe20000010000 */
[----:B0-----:R-:W-:Y:S01]  /*4ed0*/  FMUL.FTZ R194, R161, -R199 ;  /* 0x800000c7a1c27220 */ /* 0x001fe20000410000 */
[----:B------:R-:W-:Y:S01]  /*4ee0*/  FMUL.FTZ R198, R160, -R198 ;  /* 0x800000c6a0c67220 */ /* 0x000fe20000410000 */
[----:B------:R-:W-:Y:S01]  /*4ef0*/  BAR.SYNC.DEFER_BLOCKING 0x0 ;  /* 0x0000000000007b1d */ /* 0x000fe20000010000 */
[----:B------:R-:W-:Y:S01]  /*4f00*/  FMUL.FTZ R66, R159, -R66 ;  /* 0x800000429f427220 */ /* 0x000fe20000410000 */
[----:B------:R-:W-:Y:S01]  /*4f10*/  FMUL.FTZ R202, R158, -R202 ;  /* 0x800000ca9eca7220 */ /* 0x000fe20000410000 */
[----:B------:R-:W-:Y:S01]  /*4f20*/  FMUL.FTZ R182, R155, -R182 ;  /* 0x800000b69bb67220 */ /* 0x000fe20000410000 */
[----:B------:R-:W-:-:S02]  /*4f30*/  FADD.FTZ R55, R55, R204 ;  /* 0x000000cc37377221 */ /* 0x000fc40000010000 */
        /* <DEDUP_REMOVED lines=21> */
[----:B------:R-:W-:-:S02]  /*5090*/  LEA R65, R156, -R139, 0x1 ;  /* 0x8000008b9c417211 */ /* 0x000fc400078e08ff */
[----:B------:R5:W-:Y:S01]  /*50a0*/  STS [R89+0x850], R180 ;  /* 0x000850b459007388 */ /* 0x000be20000000800 */
[----:B-1----:R-:W-:Y:S01]  /*50b0*/  FMUL.FTZ R62, R159, R201 ;  /* 0x000000c99f3e7220 */ /* 0x002fe20000410000 */
[C---:B------:R-:W-:Y:S02]  /*50c0*/  ISETP.GE.AND P1, PT, R65.reuse, 0x1, PT ;  /* 0x000000014100780c */ /* 0x040fe40003f26270 */
[----:B------:R1:W-:Y:S01]  /*50d0*/  STS [R89+0x854], R194 ;  /* 0x000854c259007388 */ /* 0x0003e20000000800 */
[----:B------:R-:W-:Y:S01]  /*50e0*/  ISETP.GE.AND P2, PT, R65, 0x21, PT ;  /* 0x000000214100780c */ /* 0x000fe20003f46270 */
[----:B--2---:R-:W-:Y:S01]  /*50f0*/  FMUL.FTZ R192, R157, -R207 ;  /* 0x800000cf9dc07220 */ /* 0x004fe20000410000 */
[C---:B------:R-:W-:Y:S01]  /*5100*/  ISETP.GE.AND P3, PT, R65.reuse, 0x41, PT ;  /* 0x000000414100780c */ /* 0x040fe20003f66270 */
[----:B------:R2:W-:Y:S01]  /*5110*/  STS [R89+0x858], R200 ;  /* 0x000858c859007388 */ /* 0x0005e20000000800 */
[----:B------:R-:W-:Y:S01]  /*5120*/  ISETP.GE.AND P4, PT, R65, 0x61, PT ;  /* 0x000000614100780c */ /* 0x000fe20003f86270 */
[----:B-----5:R-:W-:-:S02]  /*5130*/  FMUL.FTZ R180, R157, R205 ;  /* 0x000000cd9db47220 */ /* 0x020fc40000410000 */
        /* <DEDUP_REMOVED lines=12> */
[----:B------:R-:W0:Y:S04]  /*5200*/  LDS R63, [R73+0x840] ;  /* 0x00084000493f7984 */ /* 0x000e280000000800 */
[----:B------:R1:W-:Y:S04]  /*5210*/  REDG.E.ADD.F32.FTZ.RN.STRONG.GPU desc[UR16][R58.64], R185 ;  /* 0x000000b93a0079a6 */ /* 0x0003e8000c12f310 */
[----:B0-----:R1:W-:Y:S02]  /*5220*/  REDG.E.ADD.F32.FTZ.RN.STRONG.GPU desc[UR16][R60.64], R63 ;  /* 0x0000003f3c0079a6 */ /* 0x0013e4000c12f310 */
.L_x_17068:
[----:B------:R-:W-:Y:S05]  /*5230*/  BSYNC.RECONVERGENT B0 ;  /* 0x0000000000007941 */ /* 0x000fea0003800200 */
.L_x_17067:
[----:B-1----:R0:W1:Y:S01]  /*5240*/  LDS R63, [R88+0x8c0] ;  /* 0x0008c000583f7984 */ /* 0x0020620000000800 */
[----:B------:R-:W-:Y:S04]  /*5250*/  BSSY.RECONVERGENT B0, `(.L_x_17069) ;  /* 0x0000004000007945 */ /* 0x000fe80003800200 */
[----:B------:R-:W-:Y:S05]  /*5260*/  @!P2 BRA `(.L_x_17070) ;  /* 0x000000000008a947 */ /* 0x000fea0003800000 */
[----:B------:R3:W-:Y:S04]  /*5270*/  REDG.E.ADD.F32.FTZ.RN.STRONG.GPU desc[UR16][R58.64+0x80], R189 ;  /* 0x000080bd3a0079a6 */ /* 0x0007e8000c12f310 */
[----:B-1----:R3:W-:Y:S02]  /*5280*/  REDG.E.ADD.F32.FTZ.RN.STRONG.GPU desc[UR16][R60.64+0x80], R63 ;  /* 0x0000803f3c0079a6 */ /* 0x0027e4000c12f310 */
.L_x_17070:
[----:B------:R-:W-:Y:S05]  /*5290*/  BSYNC.RECONVERGENT B0 ;  /* 0x0000000000007941 */ /* 0x000fea0003800200 */
.L_x_17069:
[----:B-1-3--:R1:W3:Y:S01]  /*52a0*/  LDS R63, [R87+0x940] ;  /* 0x00094000573f7984 */ /* 0x00a2e20000000800 */
[----:B------:R-:W-:Y:S04]  /*52b0*/  BSSY.RECONVERGENT B0, `(.L_x_17071) ;  /* 0x0000004000007945 */ /* 0x000fe80003800200 */
[----:B------:R-:W-:Y:S05]  /*52c0*/  @!P3 BRA `(.L_x_17072) ;  /* 0x000000000008b947 */ /* 0x000fea0003800000 */
[----:B------:R4:W-:Y:S04]  /*52d0*/  REDG.E.ADD.F32.FTZ.RN.STRONG.GPU desc[UR16][R58.64+0x100], R191 ;  /* 0x000100bf3a0079a6 */ /* 0x0009e8000c12f310 */
[----:B---3--:R4:W-:Y:S02]  /*52e0*/  REDG.E.ADD.F32.FTZ.RN.STRONG.GPU desc[UR16][R60.64+0x100], R63 ;  /* 0x0001003f3c0079a6 */ /* 0x0089e4000c12f310 */
.L_x_17072:
[----:B------:R-:W-:Y:S05]  /*52f0*/  BSYNC.RECONVERGENT B0 ;  /* 0x0000000000007941 */ /* 0x000fea0003800200 */
.L_x_17071:
[----:B---34-:R3:W4:Y:S01]  /*5300*/  LDS R63, [R86+0x9c0] ;  /* 0x0009c000563f7984 */ /* 0x0187220000000800 */
[----:B------:R-:W-:Y:S04]  /*5310*/  BSSY.RECONVERGENT B0, `(.L_x_17073) ;  /* 0x0000004000007945 */ /* 0x000fe80003800200 */
[----:B------:R-:W-:Y:S05]  /*5320*/  @!P4 BRA `(.L_x_17074) ;  /* 0x000000000008c947 */ /* 0x000fea0003800000 */
[----:B------:R0:W-:Y:S04]  /*5330*/  REDG.E.ADD.F32.FTZ.RN.STRONG.GPU desc[UR16][R58.64+0x180], R197 ;  /* 0x000180c53a0079a6 */ /* 0x0001e8000c12f310 */
[----:B----4-:R0:W-:Y:S02]  /*5340*/  REDG.E.ADD.F32.FTZ.RN.STRONG.GPU desc[UR16][R60.64+0x180], R63 ;  /* 0x0001803f3c0079a6 */ /* 0x0101e4000c12f310 */
.L_x_17074:
[----:B------:R-:W-:Y:S05]  /*5350*/  BSYNC.RECONVERGENT B0 ;  /* 0x0000000000007941 */ /* 0x000fea0003800200 */
.L_x_17073:
        /* <DEDUP_REMOVED lines=11> */
.L_x_17076:
[----:B------:R-:W-:Y:S05]  /*5410*/  BSYNC.RECONVERGENT B0 ;  /* 0x0000000000007941 */ /* 0x000fea0003800200 */
.L_x_17075:
[----:B0---4-:R0:W4:Y:S01]  /*5420*/  LDS R63, [R84+0xac0] ;  /* 0x000ac000543f7984 */ /* 0x0111220000000800 */
[----:B------:R-:W-:Y:S04]  /*5430*/  BSSY.RECONVERGENT B0, `(.L_x_17077) ;  /* 0x0000004000007945 */ /* 0x000fe80003800200 */
[----:B------:R-:W-:Y:S05]  /*5440*/  @!P1 BRA `(.L_x_17078) ;  /* 0x0000000000089947 */ /* 0x000fea0003800000 */
[----:B------:R0:W-:Y:S04]  /*5450*/  REDG.E.ADD.F32.FTZ.RN.STRONG.GPU desc[UR16][R58.64+0x280], R209 ;  /* 0x000280d13a0079a6 */ /* 0x0001e8000c12f310 */
[----:B----4-:R0:W-:Y:S02]  /*5460*/  REDG.E.ADD.F32.FTZ.RN.STRONG.GPU desc[UR16][R60.64+0x280], R63 ;  /* 0x0002803f3c0079a6 */ /* 0x0101e4000c12f310 */
.L_x_17078:
[----:B------:R-:W-:Y:S05]  /*5470*/  BSYNC.RECONVERGENT B0 ;  /* 0x0000000000007941 */ /* 0x000fea0003800200 */
.L_x_17077:
[----:B0---4-:R0:W4:Y:S01]  /*5480*/  LDS R63, [R83+0xb40] ;  /* 0x000b4000533f7984 */ /* 0x0111220000000800 */
[----:B------:R-:W-:Y:S04]  /*5490*/  BSSY.RECONVERGENT B0, `(.L_x_17079) ;  /* 0x0000004000007945 */ /* 0x000fe80003800200 */
[----:B------:R-:W-:Y:S05]  /*54a0*/  @!P2 BRA `(.L_x_17080) ;  /* 0x000000000008a947 */ /* 0x000fea0003800000 */
[----:B------:R0:W-:Y:S04]  /*54b0*/  REDG.E.ADD.F32.FTZ.RN.STRONG.GPU desc[UR16][R58.64+0x300], R211 ;  /* 0x000300d33a0079a6 */ /* 0x0001e8000c12f310 */
[----:B----4-:R0:W-:Y:S02]  /*54c0*/  REDG.E.ADD.F32.FTZ.RN.STRONG.GPU desc[UR16][R60.64+0x300], R63 ;  /* 0x0003003f3c0079a6 */ /* 0x0101e4000c12f310 */
.L_x_17080:
[----:B------:R-:W-:Y:S05]  /*54d0*/  BSYNC.RECONVERGENT B0 ;  /* 0x0000000000007941 */ /* 0x000fea0003800200 */
.L_x_17079:
[----:B0---4-:R0:W4:Y:S01]  /*54e0*/  LDS R63, [R82+0xbc0] ;  /* 0x000bc000523f7984 */ /* 0x0111220000000800 */
[----:B------:R-:W-:Y:S04]  /*54f0*/  BSSY.RECONVERGENT B0, `(.L_x_17081) ;  /* 0x0000004000007945 */ /* 0x000fe80003800200 */
[----:B------:R-:W-:Y:S05]  /*5500*/  @!P3 BRA `(.L_x_17082) ;  /* 0x000000000008b947 */ /* 0x000fea0003800000 */
[----:B------:R0:W-:Y:S04]  /*5510*/  REDG.E.ADD.F32.FTZ.RN.STRONG.GPU desc[UR16][R58.64+0x380], R213 ;  /* 0x000380d53a0079a6 */ /* 0x0001e8000c12f310 */
[----:B----4-:R0:W-:Y:S02]  /*5520*/  REDG.E.ADD.F32.FTZ.RN.STRONG.GPU desc[UR16][R60.64+0x380], R63 ;  /* 0x0003803f3c0079a6 */ /* 0x0101e4000c12f310 */
.L_x_17082:
[----:B------:R-:W-:Y:S05]  /*5530*/  BSYNC.RECONVERGENT B0 ;  /* 0x0000000000007941 */ /* 0x000fea0003800200 */
.L_x_17081:
[----:B0---4-:R0:W4:Y:S01]  /*5540*/  LDS R63, [R81+0xc40] ;  /* 0x000c4000513f7984 */ /* 0x0111220000000800 */
[----:B------:R-:W-:Y:S04]  /*5550*/  BSSY.RECONVERGENT B0, `(.L_x_17083) ;  /* 0x0000004000007945 */ /* 0x000fe80003800200 */
[----:B------:R-:W-:Y:S05]  /*5560*/  @!P4 BRA `(.L_x_17084) ;  /* 0x000000000008c947 */ /* 0x000fea0003800000 */
[----:B------:R0:W-:Y:S04]  /*5570*/  REDG.E.ADD.F32.FTZ.RN.STRONG.GPU desc[UR16][R58.64+0x400], R215 ;  /* 0x000400d73a0079a6 */ /* 0x0001e8000c12f310 */
[----:B----4-:R0:W-:Y:S02]  /*5580*/  REDG.E.ADD.F32.FTZ.RN.STRONG.GPU desc[UR16][R60.64+0x400], R63 ;  /* 0x0004003f3c0079a6 */ /* 0x0101e4000c12f310 */
.L_x_17084:
[----:B------:R-:W-:Y:S05]  /*5590*/  BSYNC.RECONVERGENT B0 ;  /* 0x0000000000007941 */ /* 0x000fea0003800200 */
.L_x_17083:
[----:B0---4-:R0:W4:Y:S01]  /*55a0*/  LDS R63, [R80+0xcc0] ;  /* 0x000cc000503f7984 */ /* 0x0111220000000800 */
[----:B------:R-:W-:Y:S04]  /*55b0*/  BSSY.RECONVERGENT B0, `(.L_x_17085) ;  /* 0x0000004000007945 */ /* 0x000fe80003800200 */
[----:B------:R-:W-:Y:S05]  /*55c0*/  @!P5 BRA `(.L_x_17086) ;  /* 0x000000000008d947 */ /* 0x000fea0003800000 */
[----:B------:R0:W-:Y:S04]  /*55d0*/  REDG.E.ADD.F32.FTZ.RN.STRONG.GPU desc[UR16][R58.64+0x480], R217 ;  /* 0x000480d93a0079a6 */ /* 0x0001e8000c12f310 */
[----:B----4-:R0:W-:Y:S02]  /*55e0*/  REDG.E.ADD.F32.FTZ.RN.STRONG.GPU desc[UR16][R60.64+0x480], R63 ;  /* 0x0004803f3c0079a6 */ /* 0x0101e4000c12f310 */
.L_x_17086:
[----:B------:R-:W-:Y:S05]  /*55f0*/  BSYNC.RECONVERGENT B0 ;  /* 0x0000000000007941 */ /* 0x000fea0003800200 */
.L_x_17085:
        /* <DEDUP_REMOVED lines=11> */
.L_x_17088:
[----:B------:R-:W-:Y:S05]  /*56b0*/  BSYNC.RECONVERGENT B0 ;  /* 0x0000000000007941 */ /* 0x000fea0003800200 */
.L_x_17087:
[----:B0---4-:R0:W4:Y:S01]  /*56c0*/  LDS R63, [R78+0xdc0] ;  /* 0x000dc0004e3f7984 */ /* 0x0111220000000800 */
[----:B------:R-:W-:Y:S04]  /*56d0*/  BSSY.RECONVERGENT B0, `(.L_x_17089) ;  /* 0x0000004000007945 */ /* 0x000fe80003800200 */
[----:B------:R-:W-:Y:S05]  /*56e0*/  @!P1 BRA `(.L_x_17090) ;  /* 0x0000000000089947 */ /* 0x000fea0003800000 */
[----:B------:R0:W-:Y:S04]  /*56f0*/  REDG.E.ADD.F32.FTZ.RN.STRONG.GPU desc[UR16][R58.64+0x580], R221 ;  /* 0x000580dd3a0079a6 */ /* 0x0001e8000c12f310 */
[----:B----4-:R0:W-:Y:S02]  /*5700*/  REDG.E.ADD.F32.FTZ.RN.STRONG.GPU desc[UR16][R60.64+0x580], R63 ;  /* 0x0005803f3c0079a6 */ /* 0x0101e4000c12f310 */
.L_x_17090:
[----:B------:R-:W-:Y:S05]  /*5710*/  BSYNC.RECONVERGENT B0 ;  /* 0x0000000000007941 */ /* 0x000fea0003800200 */
.L_x_17089:
[----:B0---4-:R0:W4:Y:S01]  /*5720*/  LDS R63, [R77+0xe40] ;  /* 0x000e40004d3f7984 */ /* 0x0111220000000800 */
[----:B------:R-:W-:Y:S04]  /*5730*/  BSSY.RECONVERGENT B0, `(.L_x_17091) ;  /* 0x0000004000007945 */ /* 0x000fe80003800200 */
[----:B------:R-:W-:Y:S05]  /*5740*/  @!P2 BRA `(.L_x_17092) ;  /* 0x000000000008a947 */ /* 0x000fea0003800000 */
[----:B------:R0:W-:Y:S04]  /*5750*/  REDG.E.ADD.F32.FTZ.RN.STRONG.GPU desc[UR16][R58.64+0x600], R223 ;  /* 0x000600df3a0079a6 */ /* 0x0001e8000c12f310 */
[----:B----4-:R0:W-:Y:S02]  /*5760*/  REDG.E.ADD.F32.FTZ.RN.STRONG.GPU desc[UR16][R60.64+0x600], R63 ;  /* 0x0006003f3c0079a6 */ /* 0x0101e4000c12f310 */
.L_x_17092:
[----:B------:R-:W-:Y:S05]  /*5770*/  BSYNC.RECONVERGENT B0 ;  /* 0x0000000000007941 */ /* 0x000fea0003800200 */
.L_x_17091:
[----:B0---4-:R0:W4:Y:S01]  /*5780*/  LDS R63, [R76+0xec0] ;  /* 0x000ec0004c3f7984 */ /* 0x0111220000000800 */
[----:B------:R-:W-:Y:S04]  /*5790*/  BSSY.RECONVERGENT B0, `(.L_x_17093) ;  /* 0x0000004000007945 */ /* 0x000fe80003800200 */
[----:B------:R-:W-:Y:S05]  /*57a0*/  @!P3 BRA `(.L_x_17094) ;  /* 0x000000000008b947 */ /* 0x000fea0003800000 */
[----:B------:R0:W-:Y:S04]  /*57b0*/  REDG.E.ADD.F32.FTZ.RN.STRONG.GPU desc[UR16][R58.64+0x680], R225 ;  /* 0x000680e13a0079a6 */ /* 0x0001e8000c12f310 */
[----:B----4-:R0:W-:Y:S02]  /*57c0*/  REDG.E.ADD.F32.FTZ.RN.STRONG.GPU desc[UR16][R60.64+0x680], R63 ;  /* 0x0006803f3c0079a6 */ /* 0x0101e4000c12f310 */
.L_x_17094:
[----:B------:R-:W-:Y:S05]  /*57d0*/  BSYNC.RECONVERGENT B0 ;  /* 0x0000000000007941 */ /* 0x000fea0003800200 */
.L_x_17093:
[----:B0---4-:R0:W4:Y:S01]  /*57e0*/  LDS R63, [R75+0xf40] ;  /* 0x000f40004b3f7984 */ /* 0x0111220000000800 */
[----:B------:R-:W-:Y:S04]  /*57f0*/  BSSY.RECONVERGENT B0, `(.L_x_17095) ;  /* 0x0000004000007945 */ /* 0x000fe80003800200 */
[----:B------:R-:W-:Y:S05]  /*5800*/  @!P4 BRA `(.L_x_17096) ;  /* 0x000000000008c947 */ /* 0x000fea0003800000 */
[----:B------:R0:W-:Y:S04]  /*5810*/  REDG.E.ADD.F32.FTZ.RN.STRONG.GPU desc[UR16][R58.64+0x700], R227 ;  /* 0x000700e33a0079a6 */ /* 0x0001e8000c12f310 */
[----:B----4-:R0:W-:Y:S02]  /*5820*/  REDG.E.ADD.F32.FTZ.RN.STRONG.GPU desc[UR16][R60.64+0x700], R63 ;  /* 0x0007003f3c0079a6 */ /* 0x0101e4000c12f310 */
.L_x_17096:
[----:B------:R-:W-:Y:S05]  /*5830*/  BSYNC.RECONVERGENT B0 ;  /* 0x0000000000007941 */ /* 0x000fea0003800200 */
.L_x_17095:
[----:B0---4-:R0:W4:Y:S01]  /*5840*/  LDS R63, [R74+0xfc0] ;  /* 0x000fc0004a3f7984 */ /* 0x0111220000000800 */
[----:B------:R-:W-:Y:S04]  /*5850*/  BSSY.RECONVERGENT B0, `(.L_x_17097) ;  /* 0x0000004000007945 */ /* 0x000fe80003800200 */
[----:B------:R-:W-:Y:S05]  /*5860*/  @!P5 BRA `(.L_x_17098) ;  /* 0x000000000008d947 */ /* 0x000fea0003800000 */
[----:B------:R0:W-:Y:S04]  /*5870*/  REDG.E.ADD.F32.FTZ.RN.STRONG.GPU desc[UR16][R58.64+0x780], R229 ;  /* 0x000780e53a0079a6 */ /* 0x0001e8000c12f310 */
[----:B----4-:R0:W-:Y:S02]  /*5880*/  REDG.E.ADD.F32.FTZ.RN.STRONG.GPU desc[UR16][R60.64+0x780], R63 ;  /* 0x0007803f3c0079a6 */ /* 0x0101e4000c12f310 */
.L_x_17098:
[----:B------:R-:W-:Y:S05]  /*5890*/  BSYNC.RECONVERGENT B0 ;  /* 0x0000000000007941 */ /* 0x000fea0003800200 */
.L_x_17097:
        /* <DEDUP_REMOVED lines=25> */
[----:B--2---:R-:W0:Y:S01]  /*5a30*/  SHFL.DOWN PT, R62, R55, 0x4, 0x1f ;  /* 0x08801f00373e7f89 */ /* 0x004e2200000e0000 */
[C---:B------:R-:W-:Y:S01]  /*5a40*/  FMUL.FTZ R59, R127.reuse, R57 ;  /* 0x000000397f3b7220 */ /* 0x040fe20000410000 */
[----:B------:R-:W-:Y:S02]  /*5a50*/  ISETP.GT.AND P1, PT, R72, 0x1b, PT ;  /* 0x0000001b4800780c */ /* 0x000fe40003f24270 */
[----:B------:R-:W2:Y:S01]  /*5a60*/  SHFL.DOWN PT, R61, R170, 0x4, 0x1f ;  /* 0x08801f00aa3d7f89 */ /* 0x000ea200000e0000 */
[-C--:B------:R-:W-:Y:S01]  /*5a70*/  FFMA.FTZ R58, R126, R190.reuse, -R59 ;  /* 0x000000be7e3a7223 */ /* 0x080fe2000001083b */
[----:B------:R-:W-:-:S03]  /*5a80*/  FMUL.FTZ R59, R127, R190 ;  /* 0x000000be7f3b7220 */ /* 0x000fc60000410000 */
[----:B------:R-:W-:Y:S01]  /*5a90*/  FMUL.FTZ R60, R179, R58 ;  /* 0x0000003ab33c7220 */ /* 0x000fe20000410000 */
[----:B------:R-:W-:Y:S01]  /*5aa0*/  FFMA.FTZ R58, R126, R57, R59 ;  /* 0x000000397e3a7223 */ /* 0x000fe2000001003b */
[CC--:B------:R-:W-:Y:S01]  /*5ab0*/  FMUL.FTZ R59, R127.reuse, R188.reuse ;  /* 0x000000bc7f3b7220 */ /* 0x0c0fe20000410000 */
[-C--:B------:R-:W-:Y:S01]  /*5ac0*/  FFMA.FTZ R57, R48, R188.reuse, R49 ;  /* 0x000000bc30397223 */ /* 0x080fe20000010031 */
[C---:B------:R-:W-:Y:S01]  /*5ad0*/  FFMA.FTZ R49, R126.reuse, R188, R51 ;  /* 0x000000bc7e317223 */ /* 0x040fe20000010033 */
[CC--:B------:R-:W-:Y:S01]  /*5ae0*/  FMUL.FTZ R51, R127.reuse, R187.reuse ;  /* 0x000000bb7f337220 */ /* 0x0c0fe20000410000 */
[----:B------:R-:W-:Y:S01]  /*5af0*/  FFMA.FTZ R56, R126, R56, -R59 ;  /* 0x000000387e387223 */ /* 0x000fe2000001083b */
[----:B------:R-:W-:Y:S01]  /*5b00*/  FFMA.FTZ R48, R46, R187, R47 ;  /* 0x000000bb2e307223 */ /* 0x000fe2000001002f */
[----:B------:R-:W-:Y:S01]  /*5b10*/  FMUL.FTZ R47, R127, R184 ;  /* 0x000000b87f2f7220 */ /* 0x000fe20000410000 */
[----:B------:R-:W-:Y:S01]  /*5b20*/  FFMA.FTZ R51, R126, R186, -R51 ;  /* 0x000000ba7e337223 */ /* 0x000fe20000010833 */
[----:B------:R-:W-:Y:S01]  /*5b30*/  FMUL.FTZ R175, R175, R56 ;  /* 0x00000038afaf7220 */ /* 0x000fe20000410000 */
[----:B------:R-:W-:Y:S01]  /*5b40*/  FFMA.FTZ R58, R177, R58, R60 ;  /* 0x0000003ab13a7223 */ /* 0x000fe2000001003c */
[----:B------:R-:W-:Y:S01]  /*5b50*/  FFMA.FTZ R26, R137, R57, R26 ;  /* 0x00000039891a7223 */ /* 0x000fe2000001001a */
[----:B------:R-:W-:Y:S01]  /*5b60*/  FMUL.FTZ R174, R174, R51 ;  /* 0x00000033aeae7220 */ /* 0x000fe20000410000 */
[----:B------:R-:W-:Y:S01]  /*5b70*/  FFMA.FTZ R175, R176, R49, R175 ;  /* 0x00000031b0af7223 */ /* 0x000fe200000100af */
[----:B0-----:R-:W-:Y:S01]  /*5b80*/  @!P1 FADD.FTZ R55, R55, R62 ;  /* 0x0000003e37379221 */ /* 0x001fe20000010000 */
[----:B------:R-:W-:Y:S01]  /*5b90*/  FMUL.FTZ R49, R127, R186 ;  /* 0x000000ba7f317220 */ /* 0x000fe20000410000 */
[-C--:B------:R-:W-:Y:S01]  /*5ba0*/  FFMA.FTZ R51, R126, R64.reuse, -R47 ;  /* 0x000000407e337223 */ /* 0x080fe2000001082f */
[-C--:B------:R-:W-:Y:S01]  /*5bb0*/  FMUL.FTZ R47, R45, R64.reuse ;  /* 0x000000402d2f7220 */ /* 0x080fe20000410000 */
[----:B--2---:R-:W-:Y:S01]  /*5bc0*/  @!P1 FADD.FTZ R170, R170, R61 ;  /* 0x0000003daaaa9221 */ /* 0x004fe20000010000 */
[----:B------:R-:W0:Y:S01]  /*5bd0*/  SHFL.DOWN PT, R56, R55, 0x8, 0x1f ;  /* 0x09001f0037387f89 */ /* 0x000e2200000e0000 */
[----:B------:R-:W-:Y:S01]  /*5be0*/  ISETP.GT.AND P1, PT, R72, 0x17, PT ;  /* 0x000000174800780c */ /* 0x000fe20003f24270 */
[----:B------:R-:W-:Y:S01]  /*5bf0*/  FFMA.FTZ R46, R126, R187, R49 ;  /* 0x000000bb7e2e7223 */ /* 0x000fe20000010031 */
[----:B------:R-:W-:Y:S01]  /*5c00*/  FMUL.FTZ R49, R127, R64 ;  /* 0x000000407f317220 */ /* 0x000fe20000410000 */
[----:B------:R-:W2:Y:S01]  /*5c10*/  SHFL.DOWN PT, R59, R170, 0x8, 0x1f ;  /* 0x09001f00aa3b7f89 */ /* 0x000ea200000e0000 */
[----:B------:R-:W-:Y:S01]  /*5c20*/  FMUL.FTZ R172, R172, R51 ;  /* 0x00000033acac7220 */ /* 0x000fe20000410000 */
[----:B------:R-:W-:Y:S01]  /*5c30*/  FFMA.FTZ R174, R173, R46, R174 ;  /* 0x0000002eadae7223 */ /* 0x000fe200000100ae */
[-C--:B------:R-:W-:Y:S01]  /*5c40*/  FFMA.FTZ R46, R126, R184.reuse, R49 ;  /* 0x000000b87e2e7223 */ /* 0x080fe20000010031 */
[----:B------:R-:W-:Y:S01]  /*5c50*/  FMUL.FTZ R45, R127, R183 ;  /* 0x000000b77f2d7220 */ /* 0x000fe20000410000 */
[----:B------:R-:W-:Y:S01]  /*5c60*/  FFMA.FTZ R47, R44, R184, R47 ;  /* 0x000000b82c2f7223 */ /* 0x000fe2000001002f */
[----:B------:R-:W-:Y:S01]  /*5c70*/  FFMA.FTZ R58, R11, R50, R58 ;  /* 0x000000320b3a7223 */ /* 0x000fe2000001003a */
[----:B------:R-:W-:Y:S01]  /*5c80*/  FFMA.FTZ R171, R171, R46, R172 ;  /* 0x0000002eabab7223 */ /* 0x000fe200000100ac */
[----:B------:R-:W-:Y:S01]  /*5c90*/  FFMA.FTZ R45, R126, R181, -R45 ;  /* 0x000000b57e2d7223 */ /* 0x000fe2000001082d */
[----:B------:R-:W-:Y:S01]  /*5ca0*/  FFMA.FTZ R46, R42, R183, R43 ;  /* 0x000000b72a2e7223 */ /* 0x000fe2000001002b */
[C---:B------:R-:W-:Y:S01]  /*5cb0*/  FMUL.FTZ R181, R127.reuse, R181 ;  /* 0x000000b57fb57220 */ /* 0x040fe20000410000 */
[CC--:B------:R-:W-:Y:S01]  /*5cc0*/  FMUL.FTZ R43, R127.reuse, R178.reuse ;  /* 0x000000b27f2b7220 */ /* 0x0c0fe20000410000 */
[----:B------:R-:W-:Y:S01]  /*5cd0*/  FMUL.FTZ R54, R54, R45 ;  /* 0x0000002d36367220 */ /* 0x000fe20000410000 */
[----:B------:R-:W-:Y:S01]  /*5ce0*/  FFMA.FTZ R45, R40, R178, R41 ;  /* 0x000000b2282d7223 */ /* 0x000fe20000010029 */
[C---:B------:R-:W-:Y:S01]  /*5cf0*/  FFMA.FTZ R44, R126.reuse, R183, R181 ;  /* 0x000000b77e2c7223 */ /* 0x040fe200000100b5 */
[-C--:B------:R-:W-:Y:S01]  /*5d00*/  FFMA.FTZ R42, R126, R168.reuse, -R43 ;  /* 0x000000a87e2a7223 */ /* 0x080fe2000001082b */
[----:B------:R-:W-:Y:S01]  /*5d10*/  FMUL.FTZ R43, R127, R168 ;  /* 0x000000a87f2b7220 */ /* 0x000fe20000410000 */
[-C--:B------:R-:W-:Y:S01]  /*5d20*/  FFMA.FTZ R40, R38, R67.reuse, R39 ;  /* 0x0000004326287223 */ /* 0x080fe20000010027 */
[----:B------:R-:W-:Y:S01]  /*5d30*/  FFMA.FTZ R54, R53, R44, R54 ;  /* 0x0000002c35367223 */ /* 0x000fe20000010036 */
[----:B------:R-:W-:Y:S01]  /*5d40*/  FMUL.FTZ R44, R167, R42 ;  /* 0x0000002aa72c7220 */ /* 0x000fe20000410000 */
[----:B0-----:R-:W-:Y:S01]  /*5d50*/  @!P1 FADD.FTZ R55, R55, R56 ;  /* 0x0000003837379221 */ /* 0x001fe20000010000 */
[----:B------:R-:W-:Y:S01]  /*5d60*/  FFMA.FTZ R42, R126, R178, R43 ;  /* 0x000000b27e2a7223 */ /* 0x000fe2000001002b */
[C---:B------:R-:W-:Y:S01]  /*5d70*/  FMUL.FTZ R43, R127.reuse, R67 ;  /* 0x000000437f2b7220 */ /* 0x040fe20000410000 */
[C---:B------:R-:W-:Y:S01]  /*5d80*/  FMUL.FTZ R39, R127.reuse, R68 ;  /* 0x000000447f277220 */ /* 0x040fe20000410000 */
[----:B--2---:R-:W-:Y:S01]  /*5d90*/  @!P1 FADD.FTZ R170, R170, R59 ;  /* 0x0000003baaaa9221 */ /* 0x004fe20000010000 */
[----:B------:R-:W0:Y:S01]  /*5da0*/  SHFL.DOWN PT, R56, R55, 0x10, 0x1f ;  /* 0x0a001f0037387f89 */ /* 0x000e2200000e0000 */
[CC--:B------:R-:W-:Y:S01]  /*5db0*/  FMUL.FTZ R41, R127.reuse, R71.reuse ;  /* 0x000000477f297220 */ /* 0x0c0fe20000410000 */
[C---:B------:R-:W-:Y:S01]  /*5dc0*/  FFMA.FTZ R43, R126.reuse, R71, -R43 ;  /* 0x000000477e2b7223 */ /* 0x040fe2000001082b */
[-C--:B------:R-:W-:Y:S01]  /*5dd0*/  FMUL.FTZ R127, R127, R166.reuse ;  /* 0x000000a67f7f7220 */ /* 0x080fe20000410000 */
[----:B------:R-:W2:Y:S01]  /*5de0*/  SHFL.DOWN PT, R49, R170, 0x10, 0x1f ;  /* 0x0a001f00aa317f89 */ /* 0x000ea200000e0000 */
        /* <DEDUP_REMOVED lines=19> */
[----:B0-----:R-:W-:Y:S01]  /*5f20*/  FADD.FTZ R38, R55, R56 ;  /* 0x0000003837267221 */ /* 0x001fe20000010000 */
[----:B------:R-:W-:Y:S01]  /*5f30*/  FFMA.FTZ R24, R135, R47, R24 ;  /* 0x0000002f87187223 */ /* 0x000fe20000010018 */
[----:B------:R-:W-:Y:S01]  /*5f40*/  FADD.FTZ R17, R174, R17 ;  /* 0x00000011ae117221 */ /* 0x000fe20000010000 */
[----:B------:R-:W-:Y:S01]  /*5f50*/  FFMA.FTZ R23, R130, R46, R23 ;  /* 0x0000002e82177223 */ /* 0x000fe20000010017 */
[----:B--2---:R-:W-:Y:S01]  /*5f60*/  FADD.FTZ R39, R170, R49 ;  /* 0x00000031aa277221 */ /* 0x004fe20000010000 */
[----:B------:R-:W-:Y:S01]  /*5f70*/  FSEL R55, R55, R38, P1 ;  /* 0x0000002637377208 */ /* 0x000fe20000800000 */
[----:B------:R-:W-:Y:S01]  /*5f80*/  FADD.FTZ R16, R171, R16 ;  /* 0x00000010ab107221 */ /* 0x000fe20000010000 */
[----:B------:R-:W-:Y:S01]  /*5f90*/  FFMA.FTZ R22, R133, R45, R22 ;  /* 0x0000002d85167223 */ /* 0x000fe20000010016 */
[----:B------:R-:W-:Y:S01]  /*5fa0*/  FADD.FTZ R15, R54, R15 ;  /* 0x0000000f360f7221 */ /* 0x000fe20000010000 */
[----:B------:R0:W-:Y:S01]  /*5fb0*/  @!P2 STS.64 [UR5+0x2108], R38 ;  /* 0x00210826ff00a988 */ /* 0x0001e20008000a05 */
[----:B------:R-:W-:Y:S01]  /*5fc0*/  FSEL R170, R170, R39, P1 ;  /* 0x00000027aaaa7208 */ /* 0x000fe20000800000 */
        /* <DEDUP_REMOVED lines=14> */
.L_x_17100:
[----:B------:R-:W-:Y:S05]  /*60b0*/  BSYNC.RECONVERGENT B0 ;  /* 0x0000000000007941 */ /* 0x000fea0003800200 */
.L_x_17099:
[----:B------:R-:W-:-:S04]  /*60c0*/  UIADD3 UR4, UPT, UPT, UR4, 0x1, URZ ;  /* 0x0000000104047890 */ /* 0x000fc8000fffe0ff */
[----:B------:R-:W-:-:S09]  /*60d0*/  UISETP.GE.AND UP0, UPT, UR4, UR8, UPT ;  /* 0x000000080400728c */ /* 0x000fd2000bf06270 */
[----:B------:R-:W-:Y:S05]  /*60e0*/  BRA.U !UP0, `(.L_x_17101) ;  /* 0xffffffbd08cc7547 */ /* 0x000fea000b83ffff */
.L_x_17053:
[----:B------:R-:W-:Y:S01]  /*60f0*/  BAR.SYNC.DEFER_BLOCKING 0x0 ;  /* 0x0000000000007b1d */ /* 0x000fe20000010000 */
[----:B--2---:R-:W-:Y:S01]  /*6100*/  MOV R36, R32 ;  /* 0x0000002000247202 */ /* 0x004fe20000000f00 */
[----:B------:R-:W-:Y:S01]  /*6110*/  HFMA2 R37, -RZ, RZ, 0, 0 ;  /* 0x00000000ff257431 */ /* 0x000fe200000001ff */
[----:B------:R-:W-:Y:S02]  /*6120*/  IADD3 R98, P1, PT, R98, -0x800, RZ ;  /* 0xfffff80062627810 */ /* 0x000fe40007f3e0ff */
[----:B------:R-:W-:-:S03]  /*6130*/  IADD3 R96, P2, PT, R96, -0x800, RZ ;  /* 0xfffff80060607810 */ /* 0x000fc60007f5e0ff */
[----:B0-----:R-:W0:Y:S01]  /*6140*/  LDC.64 R38, c[0x0][0x4f8] ;  /* 0x00013e00ff267b82 */ /* 0x001e220000000a00 */
        /* <DEDUP_REMOVED lines=8> */
[----:B------:R-:W-:Y:S02]  /*61d0*/  IADD3.X R101, PT, PT, R101, -0x1, RZ, P4, !PT ;  /* 0xffffffff65657810 */ /* 0x000fe400027fe4ff */
[----:B------:R-:W-:Y:S01]  /*61e0*/  IADD3.X R103, PT, PT, R103, -0x1, RZ, P5, !PT ;  /* 0xffffffff67677810 */ /* 0x000fe20002ffe4ff */
[----:B------:R2:W-:Y:S04]  /*61f0*/  STS.128 [R34], R20 ;  /* 0x0000001422007388 */ /* 0x0005e80000000c00 */
[----:B------:R-:W-:Y:S01]  /*6200*/  STS.128 [R34+0x10], R24 ;  /* 0x0000101822007388 */ /* 0x000fe20000000c00 */
[----:B------:R-:W-:-:S03]  /*6210*/  NOP ;  /* 0x0000000000007918 */ /* 0x000fc60000000000 */
[----:B------:R-:W1:Y:S01]  /*6220*/  LDS.128 R8, [R35] ;  /* 0x0000000023087984 */ /* 0x000e620000000c00 */
[----:B0-----:R-:W-:-:S03]  /*6230*/  IMAD.WIDE.U32 R32, R38, UR18, R36 ;  /* 0x0000001226207c25 */ /* 0x001fc6000f8e0024 */
[----:B------:R-:W0:Y:S01]  /*6240*/  LDS.128 R4, [R35+0x200] ;  /* 0x0002000023047984 */ /* 0x000e220000000c00 */
[----:B------:R-:W-:Y:S02]  /*6250*/  IMAD R33, R39, UR18, R33 ;  /* 0x0000001227217c24 */ /* 0x000fe4000f8e0221 */
[----:B------:R-:W3:Y:S01]  /*6260*/  LDC.64 R38, c[0x0][0x518] ;  /* 0x00014600ff267b82 */ /* 0x000ee20000000a00 */
[----:B--2---:R-:W-:-:S04]  /*6270*/  IMAD.WIDE.U32 R20, R115, UR4, R32 ;  /* 0x0000000473147c25 */ /* 0x004fc8000f8e0020 */
[----:B------:R-:W-:Y:S01]  /*6280*/  IMAD R21, R115, UR5, R21 ;  /* 0x0000000573157c24 */ /* 0x000fe2000f8e0215 */
[C---:B-----5:R-:W-:Y:S01]  /*6290*/  LEA R32, P0, R20.reuse, R40, 0x2 ;  /* 0x0000002814207211 */ /* 0x060fe200078010ff */
[----:B------:R-:W2:Y:S03]  /*62a0*/  LDCU.64 UR4, c[0x0][0x520] ;  /* 0x0000a400ff0477ac */ /* 0x000ea60008000a00 */
[----:B------:R-:W-:Y:S02]  /*62b0*/  LEA.HI.X R33, R20, R41, R21, 0x2, P0 ;  /* 0x0000002914217211 */ /* 0x000fe400000f1415 */
[----:B------:R-:W5:Y:S01]  /*62c0*/  LDC.64 R40, c[0x0][0x560] ;  /* 0x00015800ff287b82 */ /* 0x000f620000000a00 */
[----:B------:R-:W-:-:S04]  /*62d0*/  IMAD.WIDE.U32 R32, R92, 0x10, R32 ;  /* 0x000000105c207825 */ /* 0x000fc800078e0020 */
[----:B---3--:R-:W-:-:S04]  /*62e0*/  IMAD.WIDE.U32 R36, R38, UR18, R36 ;  /* 0x0000001226247c25 */ /* 0x008fc8000f8e0024 */
[----:B------:R-:W-:Y:S01]  /*62f0*/  IMAD R37, R39, UR18, R37 ;  /* 0x0000001227257c24 */ /* 0x000fe2000f8e0225 */
[----:B-1----:R1:W-:Y:S04]  /*6300*/  STG.E.128 desc[UR16][R32.64], R8 ;  /* 0x0000000820007986 */ /* 0x0023e8000c101d10 */
[----:B0-----:R2:W-:Y:S01]  /*6310*/  STG.E.128 desc[UR16][R32.64+0x200], R4 ;  /* 0x0002000420007986 */ /* 0x0015e2000c101d10 */
[----:B------:R-:W-:Y:S01]  /*6320*/  BAR.SYNC.DEFER_BLOCKING 0x0 ;  /* 0x0000000000007b1d */ /* 0x000fe20000010000 */
[----:B-1----:R-:W-:Y:S01]  /*6330*/  FADD.FTZ R8, R107, R12 ;  /* 0x0000000c6b087221 */ /* 0x002fe20000010000 */
[----:B--2---:R-:W-:-:S04]  /*6340*/  IMAD.WIDE.U32 R4, R115, UR4, R36 ;  /* 0x0000000473047c25 */ /* 0x004fc8000f8e0024 */
[----:B------:R-:W-:Y:S01]  /*6350*/  FADD.FTZ R7, R8, R13 ;  /* 0x0000000d08077221 */ /* 0x000fe20000010000 */
[----:B------:R-:W-:Y:S01]  /*6360*/  IMAD R5, R115, UR5, R5 ;  /* 0x0000000573057c24 */ /* 0x000fe2000f8e0205 */
[----:B-----5:R-:W-:Y:S01]  /*6370*/  LEA R6, P0, R4, R40, 0x2 ;  /* 0x0000002804067211 */ /* 0x020fe200078010ff */
[----:B------:R0:W-:Y:S04]  /*6380*/  STS.128 [R34], R12 ;  /* 0x0000000c22007388 */ /* 0x0001e80000000c00 */
[----:B------:R1:W-:Y:S01]  /*6390*/  STS.128 [R34+0x10], R16 ;  /* 0x0000101022007388 */ /* 0x0003e20000000c00 */
[----:B------:R-:W-:-:S03]  /*63a0*/  NOP ;  /* 0x0000000000007918 */ /* 0x000fc60000000000 */
[----:B------:R-:W2:Y:S04]  /*63b0*/  LDS.128 R20, [R35] ;  /* 0x0000000023147984 */ /* 0x000ea80000000c00 */
[----:B------:R-:W3:Y:S01]  /*63c0*/  LDS.128 R24, [R35+0x200] ;  /* 0x0002000023187984 */ /* 0x000ee20000000c00 */
[----:B0-----:R-:W-:Y:S01]  /*63d0*/  FADD.FTZ R14, R7, R14 ;  /* 0x0000000e070e7221 */ /* 0x001fe20000010000 */
[----:B------:R-:W-:Y:S02]  /*63e0*/  LEA.HI.X R7, R4, R41, R5, 0x2, P0 ;  /* 0x0000002904077211 */ /* 0x000fe400000f1405 */
[----:B------:R-:W-:Y:S01]  /*63f0*/  ISETP.GT.AND P0, PT, R94, 0x1, PT ;  /* 0x000000015e00780c */ /* 0x000fe20003f04270 */
[----:B------:R-:W-:Y:S01]  /*6400*/  FADD.FTZ R15, R14, R15 ;  /* 0x0000000f0e0f7221 */ /* 0x000fe20000010000 */
[----:B------:R-:W-:Y:S01]  /*6410*/  MOV R94, R0 ;  /* 0x00000000005e7202 */ /* 0x000fe20000000f00 */
[----:B------:R-:W-:-:S04]  /*6420*/  IMAD.WIDE.U32 R4, R92, 0x10, R6 ;  /* 0x000000105c047825 */ /* 0x000fc800078e0006 */
[----:B-1----:R-:W-:-:S04]  /*6430*/  FADD.FTZ R16, R15, R16 ;  /* 0x000000100f107221 */ /* 0x002fc80000010000 */
[----:B------:R-:W-:-:S04]  /*6440*/  FADD.FTZ R17, R16, R17 ;  /* 0x0000001110117221 */ /* 0x000fc80000010000 */
[----:B------:R-:W-:-:S04]  /*6450*/  FADD.FTZ R18, R17, R18 ;  /* 0x0000001211127221 */ /* 0x000fc80000010000 */
[----:B------:R-:W-:Y:S01]  /*6460*/  FADD.FTZ R107, R18, R19 ;  /* 0x00000013126b7221 */ /* 0x000fe20000010000 */
[----:B--2---:R0:W-:Y:S04]  /*6470*/  STG.E.128 desc[UR16][R4.64], R20 ;  /* 0x0000001404007986 */ /* 0x0041e8000c101d10 */
[----:B---3--:R0:W-:Y:S01]  /*6480*/  STG.E.128 desc[UR16][R4.64+0x200], R24 ;  /* 0x0002001804007986 */ /* 0x0081e2000c101d10 */
[----:B------:R-:W-:Y:S05]  /*6490*/  @P0 BRA `(.L_x_17102) ;  /* 0xffffffa800740947 */ /* 0x000fea000383ffff */
.L_x_17051:
        /* <DEDUP_REMOVED lines=34> */
.L_x_17104:
[----:B------:R-:W-:Y:S05]  /*66c0*/  BSYNC.RECONVERGENT B0 ;  /* 0x0000000000007941 */ /* 0x000fea0003800200 */
.L_x_17103:
        /* <DEDUP_REMOVED lines=26> */
.L_x_17106:
[----:B------:R-:W-:Y:S05]  /*6870*/  BSYNC.RECONVERGENT B0 ;  /* 0x0000000000007941 */ /* 0x000fea0003800200 */
.L_x_17105:
[----:B------:R-:W-:Y:S05]  /*6880*/  @P2 EXIT ;  /* 0x000000000000294d */ /* 0x000fea0003800000 */
[----:B------:R-:W2:Y:S01]  /*6890*/  S2UR UR5, SR_CgaCtaId ;  /* 0x00000000000579c3 */ /* 0x000ea20000008800 */
[----:B0-----:R-:W-:Y:S01]  /*68a0*/  MOV R9, R14 ;  /* 0x0000000e00097202 */ /* 0x001fe20000000f00 */
[----:B------:R-:W-:Y:S01]  /*68b0*/  UMOV UR4, 0x400 ;  /* 0x0000040000047882 */ /* 0x000fe20000000000 */
[----:B------:R-:W0:Y:S01]  /*68c0*/  LDCU UR6, c[0x0][0x360] ;  /* 0x00006c00ff0677ac */ /* 0x000e220008000800 */
[----:B------:R-:W3:Y:S01]  /*68d0*/  LDCU.64 UR8, c[0x0][0x4b0] ;  /* 0x00009600ff0877ac */ /* 0x000ee20008000a00 */
[----:B------:R-:W0:Y:S02]  /*68e0*/  LDCU.64 UR10, c[0x0][0x530] ;  /* 0x0000a600ff0a77ac */ /* 0x000e240008000a00 */
[----:B0-23--:R-:W-:-:S12]  /*68f0*/  ULEA UR4, UR5, UR4, 0x18 ;  /* 0x0000000405047291 */ /* 0x00dfd8000f8ec0ff */
.L_x_17107:
[C---:B------:R-:W-:Y:S02]  /*6900*/  LEA R0, R9.reuse, UR4, 0x3 ;  /* 0x0000000409007c11 */ /* 0x040fe4000f8e18ff */
        /* <DEDUP_REMOVED lines=15> */
.L_x_17108:
        /* <DEDUP_REMOVED lines=16> */
.L_x_18781:


//--------------------- .text._Z25selective_scan_bwd_kernelI32Selective_Scan_bwd_kernel_traitsILi32ELi8ELb1ELb1ELb1ELb1ELb0EfN3c107complexIfEEEEv12SSMParamsBwd --------------------------
	.section	.text._Z25selective_scan_bwd_kernelI32Selective_Scan_bwd_kernel_traitsILi32ELi8ELb1ELb1ELb1ELb1ELb0EfN3c107complexIfEEEEv12SSMParamsBwd,"ax",@progbits
	.align	128
        .global         _Z25selective_scan_bwd_kernelI32Selective_Scan_bwd_kernel_traitsILi32ELi8ELb1ELb1ELb1ELb1ELb0EfN3c107complexIfEEEEv12SSMParamsBwd
        .type           _Z25selective_scan_bwd_kernelI32Selective_Scan_bwd_kernel_traitsILi32ELi8ELb1ELb1ELb1ELb1ELb0EfN3c107complexIfEEEEv12SSMParamsBwd,@function
        .size           _Z25selective_scan_bwd_kernelI32Selective_Scan_bwd_kernel_traitsILi32ELi8ELb1ELb1ELb1ELb1ELb0EfN3c107complexIfEEEEv12SSMParamsBwd,(.L_x_18782 - _Z25selective_scan_bwd_kernelI32Selective_Scan_bwd_kernel_traitsILi32ELi8ELb1ELb1ELb1ELb1ELb0EfN3c107complexIfEEEEv12SSMParamsBwd)
        .other          _Z25selective_scan_bwd_kernelI32Selective_Scan_bwd_kernel_traitsILi32ELi8ELb1ELb1ELb1ELb1ELb0EfN3c107complexIfEEEEv12SSMParamsBwd,@"STO_CUDA_ENTRY STV_DEFAULT"
_Z25selective_scan_bwd_kernelI32Selective_Scan_bwd_kernel_traitsILi32ELi8ELb1ELb1ELb1ELb1ELb0EfN3c107complexIfEEEEv12SSMParamsBwd:
.text._Z25selective_scan_bwd_kernelI32Selective_Scan_bwd_kernel_traitsILi32ELi8ELb1ELb1ELb1ELb1ELb0EfN3c107complexIfEEEEv12SSMParamsBwd:
        /* <DEDUP_REMOVED lines=74> */
[----:B------:R-:W0:Y:S01]  /*04a0*/  LDCU.64 UR8, c[0x0][0x3d0] ;  /* 0x00007a00ff0877ac */ /* 0x000e220008000a00 */
        /* <DEDUP_REMOVED lines=32> */
[C---:B------:R-:W-:Y:S02]  /*06b0*/  IMAD R17, R0.reuse, R23, R3 ;  /* 0x0000001700117224 */ /* 0x040fe400078e0203 */
[----:B------:R-:W-:Y:S01]  /*06c0*/  IMAD.WIDE.U32 R2, R0, R22, RZ ;  /* 0x0000001600027225 */ /* 0x000fe200078e00ff */
[----:B------:R-:W-:Y:S01]  /*06d0*/  IADD3 R8, PT, PT, R5, R11, RZ ;  /* 0x0000000b05087210 */ /* 0x000fe20007ffe0ff */
[----:B------:R-:W4:Y:S01]  /*06e0*/  LDC.64 R18, c[0x0][0x540] ;  /* 0x00015000ff127b82 */ /* 0x000f220000000a00 */
[----:B------:R-:W-:-:S02]  /*06f0*/  IADD3 R110, P4, PT, R7, R4, RZ ;  /* 0x00000004076e7210 */ /* 0x000fc40007f9e0ff */
[----:B------:R-:W-:-:S05]  /*0700*/  SHF.R.S32.HI R7, RZ, 0x1f, R7 ;  /* 0x0000001fff077819 */ /* 0x000fca0000011407 */
[----:B------:R-:W2:Y:S01]  /*0710*/  @P0 LDC R11, c[0x0][0x38c] ;  /* 0x0000e300ff0b0b82 */ /* 0x000ea20000000800 */
[----:B------:R-:W-:Y:S02]  /*0720*/  IADD3 R3, PT, PT, R3, R17, RZ ;  /* 0x0000001103037210 */ /* 0x000fe40007ffe0ff */
[--C-:B-1----:R-:W-:Y:S02]  /*0730*/  SHF.R.U64 R5, R20, 0x1, R21.reuse ;  /* 0x0000000114057819 */ /* 0x102fe40000001215 */
[----:B------:R-:W-:-:S03]  /*0740*/  SHF.R.U32.HI R0, RZ, 0x1, R21 ;  /* 0x00000001ff007819 */ /* 0x000fc60000011615 */
[----:B------:R-:W1:Y:S01]  /*0750*/  LDC.64 R16, c[0x0][0x460] ;  /* 0x00011800ff107b82 */ /* 0x000e620000000a00 */
[C---:B------:R-:W-:Y:S02]  /*0760*/  IADD3.X R10, PT, PT, R7.reuse, R10, RZ, P1, !PT ;  /* 0x0000000a070a7210 */ /* 0x040fe40000ffe4ff */
[----:B------:R-:W-:-:S05]  /*0770*/  IADD3.X R8, PT, PT, R7, R8, RZ, P4, !PT ;  /* 0x0000000807087210 */ /* 0x000fca00027fe4ff */
[----:B------:R-:W1:Y:S01]  /*0780*/  LDC.64 R20, c[0x0][0x468] ;  /* 0x00011a00ff147b82 */ /* 0x000e620000000a00 */
[----:B------:R-:W-:Y:S01]  /*0790*/  IMAD R129, R0, UR18, RZ ;  /* 0x0000001200817c24 */ /* 0x000fe2000f8e02ff */
[----:B0-----:R-:W-:-:S06]  /*07a0*/  UIMAD.WIDE.U32 UR4, UR18, UR8, URZ ;  /* 0x00000008120472a5 */ /* 0x001fcc000f8e00ff */
[----:B------:R-:W0:Y:S01]  /*07b0*/  @P0 LDC.64 R6, c[0x0][0x480] ;  /* 0x00012000ff060b82 */ /* 0x000e220000000a00 */
[----:B---3--:R-:W-:-:S07]  /*07c0*/  @P0 IMAD R0, R12, UR18, R137 ;  /* 0x000000120c000c24 */ /* 0x008fce000f8e0289 */
[----:B------:R-:W3:Y:S01]  /*07d0*/  LDC.64 R22, c[0x0][0x528] ;  /* 0x00014a00ff167b82 */ /* 0x000ee20000000a00 */
[----:B------:R-:W-:Y:S01]  /*07e0*/  IMAD.WIDE.U32 R4, R5, UR18, R2 ;  /* 0x0000001205047c25 */ /* 0x000fe2000f8e0002 */
[----:B------:R-:W-:-:S03]  /*07f0*/  UIMAD UR5, UR18, UR9, UR5 ;  /* 0x00000009120572a4 */ /* 0x000fc6000f8e0205 */
[----:B------:R-:W-:Y:S01]  /*0800*/  @P0 IMAD R0, R0, R25, RZ ;  /* 0x0000001900000224 */ /* 0x000fe200078e02ff */
[----:B------:R-:W-:Y:S02]  /*0810*/  IADD3 R129, PT, PT, R5, R129, RZ ;  /* 0x0000008105817210 */ /* 0x000fe40007ffe0ff */
[----:B------:R-:W-:Y:S01]  /*0820*/  ISETP.GE.AND P1, PT, R25, 0x1, PT ;  /* 0x000000011900780c */ /* 0x000fe20003f26270 */
[----:B--2---:R-:W-:Y:S01]  /*0830*/  @P0 IMAD R5, R0, R11, RZ ;  /* 0x0000000b00050224 */ /* 0x004fe200078e02ff */
[C---:B----4-:R-:W-:Y:S01]  /*0840*/  LEA R131, P4, R4.reuse, R18, 0x3 ;  /* 0x0000001204837211 */ /* 0x050fe200078818ff */
[C---:B------:R-:W-:Y:S01]  /*0850*/  IMAD.WIDE.U32 R2, R137.reuse, R114, UR4 ;  /* 0x0000000489027e25 */ /* 0x040fe2000f8e0072 */
[----:B------:R-:W-:Y:S02]  /*0860*/  SHF.R.S32.HI R0, RZ, 0x1f, R9 ;  /* 0x0000001fff007819 */ /* 0x000fe40000011409 */
[----:B------:R-:W-:Y:S01]  /*0870*/  LEA.HI.X R129, R4, R19, R129, 0x3, P4 ;  /* 0x0000001304817211 */ /* 0x000fe200020f1c81 */
[----:B------:R-:W-:Y:S01]  /*0880*/  IMAD R115, R137, R115, R3 ;  /* 0x0000007389737224 */ /* 0x000fe200078e0203 */
[----:B------:R-:W-:-:S02]  /*0890*/  IADD3.X R12, PT, PT, R0, R15, RZ, P2, !PT ;  /* 0x0000000f000c7210 */ /* 0x000fc400017fe4ff */
[----:B------:R-:W-:Y:S02]  /*08a0*/  IADD3.X R4, PT, PT, R0, R13, RZ, P3, !PT ;  /* 0x0000000d00047210 */ /* 0x000fe40001ffe4ff */
[----:B-1----:R-:W-:Y:S02]  /*08b0*/  LEA R118, P2, R119, R16, 0x2 ;  /* 0x0000001077767211 */ /* 0x002fe400078410ff */
[----:B------:R-:W-:Y:S02]  /*08c0*/  LEA R116, P3, R117, R20, 0x2 ;  /* 0x0000001475747211 */ /* 0x000fe400078610ff */
[----:B------:R-:W-:Y:S02]  /*08d0*/  CS2R R68, SRZ ;  /* 0x0000000000447805 */ /* 0x000fe4000001ff00 */
[----:B------:R-:W-:Y:S01]  /*08e0*/  IADD3 R2, P4, PT, R9, R2, RZ ;  /* 0x0000000209027210 */ /* 0x000fe20007f9e0ff */
[----:B0-----:R-:W-:Y:S01]  /*08f0*/  @P0 IMAD.WIDE R68, R5, 0x10, R6 ;  /* 0x0000001005440825 */ /* 0x001fe200078e0206 */
[----:B------:R-:W-:-:S02]  /*0900*/  LEA.HI.X R119, R119, R17, R12, 0x2, P2 ;  /* 0x0000001177777211 */ /* 0x000fc400010f140c */
[----:B------:R-:W-:Y:S01]  /*0910*/  LEA.HI.X R117, R117, R21, R4, 0x2, P3 ;  /* 0x0000001575757211 */ /* 0x000fe200018f1404 */
[C---:B------:R-:W-:Y:S01]  /*0920*/  IMAD.WIDE.U32 R66, R137.reuse, R126, RZ ;  /* 0x0000007e89427225 */ /* 0x040fe200078e00ff */
[----:B------:R-:W-:Y:S02]  /*0930*/  IADD3.X R115, PT, PT, R0, R115, RZ, P4, !PT ;  /* 0x0000007300737210 */ /* 0x000fe400027fe4ff */
[----:B---3--:R-:W-:Y:S02]  /*0940*/  LEA R114, P0, R2, R22, 0x2 ;  /* 0x0000001602727211 */ /* 0x008fe400078010ff */
[----:B------:R-:W-:Y:S02]  /*0950*/  LEA R113, P2, R112, R26, 0x2 ;  /* 0x0000001a70717211 */ /* 0x000fe400078410ff */
[----:B------:R-:W-:Y:S01]  /*0960*/  LEA R111, P3, R110, R28, 0x2 ;  /* 0x0000001c6e6f7211 */ /* 0x000fe200078610ff */
[----:B------:R-:W-:Y:S01]  /*0970*/  IMAD R127, R137, R127, R67 ;  /* 0x0000007f897f7224 */ /* 0x000fe200078e0243 */
[----:B------:R-:W-:-:S02]  /*0980*/  LEA.HI.X R115, R2, R23, R115, 0x2, P0 ;  /* 0x0000001702737211 */ /* 0x000fc400000f1473 */
[----:B------:R-:W-:Y:S02]  /*0990*/  LEA.HI.X R112, R112, R27, R10, 0x2, P2 ;  /* 0x0000001b70707211 */ /* 0x000fe400010f140a */
[----:B------:R-:W-:Y:S01]  /*09a0*/  LEA.HI.X R110, R110, R29, R8, 0x2, P3 ;  /* 0x0000001d6e6e7211 */ /* 0x000fe200018f1408 */
        /* <DEDUP_REMOVED lines=74> */
.L_x_17175:
        /* <DEDUP_REMOVED lines=9> */
[----:B-1----:R-:W-:-:S04]  /*0ee0*/  LEA R86, R87, UR4, 0x4 ;  /* 0x0000000457567c11 */ /* 0x002fc8000f8e20ff */
        /* <DEDUP_REMOVED lines=9> */
[----:B------:R-:W-:-:S03]  /*0f80*/  IMAD.WIDE.U32 R20, R107, 0x10, R114 ;  /* 0x000000106b147825 */ /* 0x000fc600078e0072 */
        /* <DEDUP_REMOVED lines=58> */
.L_x_17111:
[----:B------:R-:W-:Y:S05]  /*1330*/  BSYNC.RECONVERGENT B0 ;  /* 0x0000000000007941 */ /* 0x000fea0003800200 */
.L_x_17110:
        /* <DEDUP_REMOVED lines=35> */
.L_x_17113:
[----:B------:R-:W-:Y:S05]  /*1570*/  BSYNC.RECONVERGENT B0 ;  /* 0x0000000000007941 */ /* 0x000fea0003800200 */
.L_x_17112:
        /* <DEDUP_REMOVED lines=37> */
.L_x_17115:
[----:B------:R-:W-:Y:S05]  /*17d0*/  BSYNC.RECONVERGENT B0 ;  /* 0x0000000000007941 */ /* 0x000fea0003800200 */
.L_x_17114:
        /* <DEDUP_REMOVED lines=32> */
.L_x_17117:
[----:B------:R-:W-:Y:S05]  /*19e0*/  BSYNC.RECONVERGENT B0 ;  /* 0x0000000000007941 */ /* 0x000fea0003800200 */
.L_x_17116:
        /* <DEDUP_REMOVED lines=32> */
.L_x_17119:
[----:B------:R-:W-:Y:S05]  /*1bf0*/  BSYNC.RECONVERGENT B0 ;  /* 0x0000000000007941 */ /* 0x000fea0003800200 */
.L_x_17118:
        /* <DEDUP_REMOVED lines=32> */
.L_x_17121:
[----:B------:R-:W-:Y:S05]  /*1e00*/  BSYNC.RECONVERGENT B0 ;  /* 0x0000000000007941 */ /* 0x000fea0003800200 */
.L_x_17120:
        /* <DEDUP_REMOVED lines=32> */
.L_x_17123:
[----:B------:R-:W-:Y:S05]  /*2010*/  BSYNC.RECONVERGENT B0 ;  /* 0x0000000000007941 */ /* 0x000fea0003800200 */
.L_x_17122:
        /* <DEDUP_REMOVED lines=32> */
.L_x_17125:
[----:B------:R-:W-:Y:S05]  /*2220*/  BSYNC.RECONVERGENT B0 ;  /* 0x0000000000007941 */ /* 0x000fea0003800200 */
.L_x_17124:
        /* <DEDUP_REMOVED lines=13> */
[----:B0-----:R-:W-:Y:S01]  /*2300*/  FFMA.FTZ R36, R10, R34, R25 ;  /* 0x000000220a247223 */ /* 0x001fe20000010019 */
[-C--:B------:R-:W-:Y:S01]  /*2310*/  FMUL.FTZ R25, R33, R124.reuse ;  /* 0x0000007c21197220 */ /* 0x080fe20000410000 */
[-C--:B------:R-:W-:Y:S01]  /*2320*/  FMUL.FTZ R26, R34, R124.reuse ;  /* 0x0000007c221a7220 */ /* 0x080fe20000410000 */
[----:B------:R-:W-:Y:S01]  /*2330*/  FMUL.FTZ R27, R35, R124 ;  /* 0x0000007c231b7220 */ /* 0x000fe20000410000 */
[----:B------:R-:W-:Y:S01]  /*2340*/  FFMA.FTZ R125, R11, R35, R36 ;  /* 0x000000230b7d7223 */ /* 0x000fe20000010024 */
[----:B-1----:R-:W-:Y:S01]  /*2350*/  UISETP.GE.AND UP0, UPT, UR4, 0x1, UPT ;  /* 0x000000010400788c */ /* 0x002fe2000bf06270 */
[----:B------:R-:W-:Y:S08]  /*2360*/  BAR.SYNC.DEFER_BLOCKING 0x0 ;  /* 0x0000000000007b1d */ /* 0x000ff00000010000 */
[----:B------:R-:W-:Y:S05]  /*2370*/  BRA.U !UP0, `(.L_x_17126) ;  /* 0x0000004108d07547 */ /* 0x000fea000b800000 */
[----:B------:R-:W0:Y:S01]  /*2380*/  LDC R161, c[0x0][0x388] ;  /* 0x0000e200ffa17b82 */ /* 0x000e220000000800 */
[----:B------:R-:W-:Y:S01]  /*2390*/  FADD.FTZ R134, R29, R29 ;  /* 0x0000001d1d867221 */ /* 0x000fe20000010000 */
[----:B------:R-:W-:Y:S01]  /*23a0*/  SHF.L.U32 R29, R128, 0x9, RZ ;  /* 0x00000009801d7819 */ /* 0x000fe200000006ff */
[----:B------:R-:W-:Y:S01]  /*23b0*/  FADD.FTZ R132, R28, R28 ;  /* 0x0000001c1c847221 */ /* 0x000fe20000010000 */
[----:B------:R-:W-:Y:S01]  /*23c0*/  ISETP.NE.AND P0, PT, R109, 0x1, PT ;  /* 0x000000016d00780c */ /* 0x000fe20003f05270 */
[----:B------:R-:W-:Y:S01]  /*23d0*/  FADD.FTZ R136, R30, R30 ;  /* 0x0000001e1e887221 */ /* 0x000fe20000010000 */
[----:B------:R-:W-:Y:S01]  /*23e0*/  SHF.L.U32 R150, R128, 0x8, RZ ;  /* 0x0000000880967819 */ /* 0x000fe200000006ff */
[----:B------:R-:W-:Y:S01]  /*23f0*/  FADD.FTZ R138, R31, R31 ;  /* 0x0000001f1f8a7221 */ /* 0x000fe20000010000 */
[----:B------:R-:W1:Y:S01]  /*2400*/  LDC.64 R142, c[0x0][0x3c0] ;  /* 0x0000f000ff8e7b82 */ /* 0x000e620000000a00 */
[----:B------:R-:W-:Y:S01]  /*2410*/  SHF.L.U32 R149, R109, 0x8, RZ ;  /* 0x000000086d957819 */ /* 0x000fe200000006ff */
[----:B------:R-:W-:Y:S01]  /*2420*/  FADD.FTZ R140, R32, R32 ;  /* 0x00000020208c7221 */ /* 0x000fe20000010000 */
[----:B------:R-:W-:Y:S01]  /*2430*/  IADD3 R78, P1, PT, R29, R120, RZ ;  /* 0x000000781d4e7210 */ /* 0x000fe20007f3e0ff */
[----:B------:R-:W-:Y:S01]  /*2440*/  FADD.FTZ R146, R33, R33 ;  /* 0x0000002121927221 */ /* 0x000fe20000010000 */
[----:B------:R-:W-:Y:S01]  /*2450*/  FADD.FTZ R147, R34, R34 ;  /* 0x0000002222937221 */ /* 0x000fe20000010000 */
[----:B------:R-:W-:Y:S01]  /*2460*/  FADD.FTZ R162, R35, R35 ;  /* 0x0000002323a27221 */ /* 0x000fe20000010000 */
[----:B------:R-:W-:Y:S01]  /*2470*/  IADD3 R160, PT, PT, R109, -0x2, RZ ;  /* 0xfffffffe6da07810 */ /* 0x000fe20007ffe0ff */
[----:B------:R-:W2:Y:S01]  /*2480*/  LDC.64 R70, c[0x0][0x440] ;  /* 0x00011000ff467b82 */ /* 0x000ea20000000a00 */
[----:B------:R-:W-:Y:S01]  /*2490*/  LEA R159, R87, R84, 0x5 ;  /* 0x00000054579f7211 */ /* 0x000fe200078e28ff */
[----:B------:R-:W-:Y:S01]  /*24a0*/  FMUL.FTZ R158, R4, R85 ;  /* 0x00000055049e7220 */ /* 0x000fe20000410000 */
[----:B------:R-:W-:Y:S01]  /*24b0*/  FMUL.FTZ R157, R5, R82 ;  /* 0x00000052059d7220 */ /* 0x000fe20000410000 */
        /* <DEDUP_REMOVED lines=8> */
[----:B------:R-:W-:Y:S01]  /*2540*/  MOV R16, RZ ;  /* 0x000000ff00107202 */ /* 0x000fe20000000f00 */
[----:B------:R-:W4:Y:S01]  /*2550*/  LDCU UR7, c[0x0][0x394] ;  /* 0x00007280ff0777ac */ /* 0x000f220008000800 */
        /* <DEDUP_REMOVED lines=8> */
[----:B----4-:R-:W0:Y:S02]  /*25e0*/  LDC.64 R76, c[0x0][0x4f0] ;  /* 0x00013c00ff4c7b82 */ /* 0x010e240000000a00 */
.L_x_17174:
[----:B-1--4-:R-:W-:-:S04]  /*25f0*/  IMAD.WIDE.U32 R28, R142, UR4, RZ ;  /* 0x000000048e1c7c25 */ /* 0x012fc8000f8e00ff */
[----:B------:R-:W-:Y:S01]  /*2600*/  IMAD R29, R143, UR4, R29 ;  /* 0x000000048f1d7c24 */ /* 0x000fe2000f8e021d */
[----:B------:R-:W-:-:S04]  /*2610*/  LEA R44, P1, R28, R113, 0x2 ;  /* 0x000000711c2c7211 */ /* 0x000fc800078210ff */
[----:B------:R-:W-:-:S03]  /*2620*/  LEA.HI.X R45, R28, R112, R29, 0x2, P1 ;  /* 0x000000701c2d7211 */ /* 0x000fc600008f141d */
[----:B------:R-:W-:-:S05]  /*2630*/  IMAD.WIDE.U32 R44, R106, 0x10, R44 ;  /* 0x000000106a2c7825 */ /* 0x000fca00078e002c */
[----:B0-----:R-:W4:Y:S04]  /*2640*/  LDG.E.128 R28, desc[UR16][R44.64] ;  /* 0x000000102c1c7981 */ /* 0x001f28000c1e1d00 */
        /* <DEDUP_REMOVED lines=30> */
[CC--:B--2---:R-:W-:Y:S01]  /*2830*/  FMUL.FTZ R29, R81.reuse, R82.reuse ;  /* 0x00000052511d7220 */ /* 0x0c4fe20000410000 */
[----:B------:R-:W-:Y:S01]  /*2840*/  FMUL.FTZ R164, R80, 1.4426950216293334961 ;  /* 0x3fb8aa3b50a47820 */ /* 0x000fe20000410000 */
[C---:B------:R-:W-:Y:S01]  /*2850*/  FMUL.FTZ R46, R81.reuse, R85 ;  /* 0x00000055512e7220 */ /* 0x040fe20000410000 */
[----:B------:R-:W-:Y:S01]  /*2860*/  FMUL.FTZ R30, R81, R83 ;  /* 0x00000053511e7220 */ /* 0x000fe20000410000 */
[----:B------:R-:W-:Y:S01]  /*2870*/  FMUL.RZ R31, R29, 0.15915493667125701904 ;  /* 0x3e22f9831d1f7820 */ /* 0x000fe2000040c000 */
[C---:B------:R-:W-:Y:S01]  /*2880*/  FMUL.FTZ R29, R164.reuse, R82 ;  /* 0x00000052a41d7220 */ /* 0x040fe20000410000 */
[----:B------:R-:W-:Y:S01]  /*2890*/  FMUL.FTZ R28, R164, R85 ;  /* 0x00000055a41c7220 */ /* 0x000fe20000410000 */
[----:B------:R-:W-:Y:S01]  /*28a0*/  FMUL.RZ R46, R46, 0.15915493667125701904 ;  /* 0x3e22f9832e2e7820 */ /* 0x000fe2000040c000 */
[----:B------:R-:W-:Y:S01]  /*28b0*/  MUFU.SIN R168, R31 ;  /* 0x0000001f00a87308 */ /* 0x000fe20000000400 */
[----:B0-----:R-:W-:Y:S01]  /*28c0*/  FMUL.RZ R32, R30, 0.15915493667125701904 ;  /* 0x3e22f9831e207820 */ /* 0x001fe2000040c000 */
[C---:B------:R-:W-:Y:S01]  /*28d0*/  FMUL.FTZ R30, R164.reuse, R83 ;  /* 0x00000053a41e7220 */ /* 0x040fe20000410000 */
[C---:B-1----:R-:W-:Y:S01]  /*28e0*/  FMUL.FTZ R36, R164.reuse, R139 ;  /* 0x0000008ba4247220 */ /* 0x042fe20000410000 */
[C---:B------:R-:W-:Y:S01]  /*28f0*/  FMUL.FTZ R44, R164.reuse, R126 ;  /* 0x0000007ea42c7220 */ /* 0x040fe20000410000 */
[----:B------:R-:W-:Y:S01]  /*2900*/  FMUL.FTZ R45, R164, R141 ;  /* 0x0000008da42d7220 */ /* 0x000fe20000410000 */
[----:B------:R-:W-:Y:S01]  /*2910*/  FMUL.FTZ R171, R81, R130 ;  /* 0x0000008251ab7220 */ /* 0x000fe20000410000 */
[----:B------:R-:W-:Y:S01]  /*2920*/  ULEA UR5, UR6, UR5, 0x18 ;  /* 0x0000000506057291 */ /* 0x000fe2000f8ec0ff */
[----:B------:R0:W-:Y:S02]  /*2930*/  MUFU.EX2 R163, R29 ;  /* 0x0000001d00a37308 */ /* 0x0001e40000000800 */
[----:B------:R-:W-:-:S02]  /*2940*/  FMUL.RZ R190, R171, 0.15915493667125701904 ;  /* 0x3e22f983abbe7820 */ /* 0x000fc4000040c000 */
[----:B------:R1:W-:Y:S04]  /*2950*/  MUFU.EX2 R165, R28 ;  /* 0x0000001c00a57308 */ /* 0x0003e80000000800 */
[----:B------:R2:W-:Y:S01]  /*2960*/  MUFU.COS R170, R31 ;  /* 0x0000001f00aa7308 */ /* 0x0005e20000000000 */
[C---:B0-----:R-:W-:Y:S01]  /*2970*/  FMUL.FTZ R29, R81.reuse, R139 ;  /* 0x0000008b511d7220 */ /* 0x041fe20000410000 */
[----:B-1----:R-:W-:-:S06]  /*2980*/  FMUL.FTZ R28, R81, R0 ;  /* 0x00000000511c7220 */ /* 0x002fcc0000410000 */
[----:B------:R-:W-:Y:S01]  /*2990*/  MUFU.SIN R166, R46 ;  /* 0x0000002e00a67308 */ /* 0x000fe20000000400 */
[----:B--2---:R-:W-:Y:S01]  /*29a0*/  FMUL.RZ R31, R29, 0.15915493667125701904 ;  /* 0x3e22f9831d1f7820 */ /* 0x004fe2000040c000 */
[----:B------:R-:W-:Y:S01]  /*29b0*/  FMUL.RZ R33, R28, 0.15915493667125701904 ;  /* 0x3e22f9831c217820 */ /* 0x000fe2000040c000 */
[----:B------:R-:W-:Y:S01]  /*29c0*/  FMUL.FTZ R29, R81, R126 ;  /* 0x0000007e511d7220 */ /* 0x000fe20000410000 */
[C---:B------:R-:W-:Y:S01]  /*29d0*/  FMUL.FTZ R28, R164.reuse, R0 ;  /* 0x00000000a41c7220 */ /* 0x040fe20000410000 */
        /* <DEDUP_REMOVED lines=33> */
[----:B---3--:R-:W-:Y:S04]  /*2bf0*/  STS.128 [R86+0x840], R48 ;  /* 0x0008403056007388 */ /* 0x008fe80000000c00 */
[----:B----4-:R-:W-:Y:S04]  /*2c00*/  STS.128 [R86+0xa40], R52 ;  /* 0x000a403456007388 */ /* 0x010fe80000000c00 */
[----:B-----5:R-:W-:Y:S04]  /*2c10*/  STS.128 [R86+0xc40], R56 ;  /* 0x000c403856007388 */ /* 0x020fe80000000c00 */
        /* <DEDUP_REMOVED lines=46> */
.L_x_17128:
[----:B------:R0:W1:Y:S02]  /*2f00*/  LDS.64 R48, [R181+0x3558] ;  /* 0x00355800b5307984 */ /* 0x0000640000000a00 */
.L_x_17129:
[----:B------:R-:W-:Y:S05]  /*2f10*/  BSYNC.RECONVERGENT B0 ;  /* 0x0000000000007941 */ /* 0x000fea0003800200 */
.L_x_17127:
[----:B------:R-:W4:Y:S01]  /*2f20*/  @P0 LDC R45, c[0x0][0x38c] ;  /* 0x0000e300ff2d0b82 */ /* 0x000f220000000800 */
[----:B------:R-:W-:Y:S01]  /*2f30*/  CS2R R50, SRZ ;  /* 0x0000000000327805 */ /* 0x000fe2000001ff00 */
[----:B----4-:R-:W-:-:S04]  /*2f40*/  @P0 IMAD R45, R160, R45, UR4 ;  /* 0x00000004a02d0e24 */ /* 0x010fc8000f8e022d */
[----:B--2---:R-:W-:-:S05]  /*2f50*/  @P0 IMAD.WIDE R44, R45, 0x10, R68 ;  /* 0x000000102d2c0825 */ /* 0x004fca00078e0244 */
        /* <DEDUP_REMOVED lines=21> */
[CC--:B--2---:R-:W-:Y:S01]  /*30b0*/  FMUL.FTZ R44, R174.reuse, R52.reuse ;  /* 0x00000034ae2c7220 */ /* 0x0c4fe20000410000 */
        /* <DEDUP_REMOVED lines=23> */
[C---:B------:R-:W-:Y:S01]  /*3230*/  FMUL.FTZ R54, R170.reuse, R52 ;  /* 0x00000034aa367220 */ /* 0x040fe20000410000 */
        /* <DEDUP_REMOVED lines=221> */
.L_x_17131:
[----:B------:R-:W-:Y:S05]  /*4010*/  BSYNC.RECONVERGENT B0 ;  /* 0x0000000000007941 */ /* 0x000fea0003800200 */
.L_x_17130:
        /* <DEDUP_REMOVED lines=17> */
.L_x_17133:
[----:B------:R-:W-:Y:S05]  /*4130*/  BSYNC.RECONVERGENT B0 ;  /* 0x0000000000007941 */ /* 0x000fea0003800200 */
.L_x_17132:
        /* <DEDUP_REMOVED lines=16> */
.L_x_17135:
[----:B------:R-:W-:Y:S05]  /*4240*/  BSYNC.RECONVERGENT B0 ;  /* 0x0000000000007941 */ /* 0x000fea0003800200 */
.L_x_17134:
        /* <DEDUP_REMOVED lines=16> */
.L_x_17137:
[----:B------:R-:W-:Y:S05]  /*4350*/  BSYNC.RECONVERGENT B0 ;  /* 0x0000000000007941 */ /* 0x000fea0003800200 */
.L_x_17136:
        /* <DEDUP_REMOVED lines=16> */
.L_x_17139:
[----:B------:R-:W-:Y:S05]  /*4460*/  BSYNC.RECONVERGENT B0 ;  /* 0x0000000000007941 */ /* 0x000fea0003800200 */
.L_x_17138:
[----:B------:R-:W-:Y:S01]  /*4470*/  SHFL.DOWN PT, R221, R206, 0x1, 0x1f ;  /* 0x08201f00cedd7f89 */ /* 0x000fe200000e0000 */
[----:B------:R-:W-:Y:S01]  /*4480*/  ISETP.NE.AND P4, PT, R120, RZ, PT ;  /* 0x000000ff7800720c */ /* 0x000fe20003f85270 */
[--C-:B--2---:R-:W-:Y:S01]  /*4490*/  IMAD.WIDE.U32 R54, R74, UR4, R78.reuse ;  /* 0x000000044a367c25 */ /* 0x104fe2000f8e004e */
[----:B------:R-:W-:Y:S01]  /*44a0*/  ISETP.NE.AND P1, PT, R120, 0x1f, PT ;  /* 0x0000001f7800780c */ /* 0x000fe20003f25270 */
[----:B------:R-:W2:Y:S02]  /*44b0*/  SHFL.IDX PT, R217, R47, RZ, 0x1f ;  /* 0x00001fff2fd97589 */ /* 0x000ea400000e0000 */
[-C--:B------:R-:W-:Y:S01]  /*44c0*/  FMUL.FTZ R51, R53, R212.reuse ;  /* 0x000000d435337220 */ /* 0x080fe20000410000 */
[----:B------:R-:W-:Y:S01]  /*44d0*/  FMUL.FTZ R218, R50, R212 ;  /* 0x000000d432da7220 */ /* 0x000fe20000410000 */
[----:B------:R-:W-:Y:S01]  /*44e0*/  IMAD.WIDE.U32 R56, R76, UR4, R78 ;  /* 0x000000044c387c25 */ /* 0x000fe2000f8e004e */
[----:B------:R-:W5:Y:S03]  /*44f0*/  SHFL.DOWN PT, R223, R208, 0x1, 0x1f ;  /* 0x08201f00d0df7f89 */ /* 0x000f6600000e0000 */
[----:B------:R-:W-:Y:S01]  /*4500*/  FFMA.FTZ R216, R50, R211, -R51 ;  /* 0x000000d332d87223 */ /* 0x000fe20000010833 */
[----:B------:R-:W-:Y:S01]  /*4510*/  LEA R50, P2, R54, R135, 0x2 ;  /* 0x0000008736327211 */ /* 0x000fe200078410ff */
[----:B------:R-:W-:Y:S01]  /*4520*/  IMAD R219, R75, UR4, R55 ;  /* 0x000000044bdb7c24 */ /* 0x000fe2000f8e0237 */
[----:B0-----:R-:W0:Y:S01]  /*4530*/  SHFL.IDX PT, R215, R46, RZ, 0x1f ;  /* 0x00001fff2ed77589 */ /* 0x001e2200000e0000 */
[----:B------:R-:W-:Y:S01]  /*4540*/  FFMA.FTZ R55, R53, R211, R218 ;  /* 0x000000d335377223 */ /* 0x000fe200000100da */
[----:B------:R-:W-:Y:S01]  /*4550*/  IMAD R57, R77, UR4, R57 ;  /* 0x000000044d397c24 */ /* 0x000fe2000f8e0239 */
[----:B-1----:R-:W-:Y:S01]  /*4560*/  LEA R52, P3, R56, R131, 0x2 ;  /* 0x0000008338347211 */ /* 0x002fe200078610ff */
[----:B------:R-:W1:Y:S01]  /*4570*/  SHFL.DOWN PT, R227, R209, 0x1, 0x1f ;  /* 0x08201f00d1e37f89 */ /* 0x000e6200000e0000 */
[----:B------:R-:W-:Y:S01]  /*4580*/  @P4 FADD.FTZ R211, R213, R216 ;  /* 0x000000d8d5d34221 */ /* 0x000fe20000010000 */
        /* <DEDUP_REMOVED lines=86> */
[C---:B------:R-:W-:Y:S01]  /*4af0*/  FFMA.FTZ R61, R173.reuse, R184, -R170 ;  /* 0x000000b8ad3d7223 */ /* 0x040fe200000108aa */
[----:B------:R-:W-:Y:S01]  /*4b00*/  FMUL.FTZ R197, R186, R139 ;  /* 0x0000008bbac57220 */ /* 0x000fe20000410000 */
[----:B------:R-:W-:Y:S01]  /*4b10*/  FFMA.FTZ R172, R173, R185, R172 ;  /* 0x000000b9adac7223 */ /* 0x000fe200000100ac */
[----:B------:R-:W-:Y:S01]  /*4b20*/  FMUL.FTZ R203, R56, R139 ;  /* 0x0000008b38cb7220 */ /* 0x000fe20000410000 */
[----:B------:R-:W-:Y:S01]  /*4b30*/  FADD.FTZ R180, R180, R61 ;  /* 0x0000003db4b47221 */ /* 0x000fe20000010000 */
[C---:B------:R-:W-:Y:S01]  /*4b40*/  FFMA.FTZ R61, R167.reuse, R202, R168 ;  /* 0x000000caa73d7223 */ /* 0x040fe200000100a8 */
[----:B------:R-:W-:Y:S01]  /*4b50*/  FFMA.FTZ R167, R167, R57, -R166 ;  /* 0x00000039a7a77223 */ /* 0x000fe200000108a6 */
[----:B------:R-:W-:Y:S01]  /*4b60*/  FADD.FTZ R179, R179, R172 ;  /* 0x000000acb3b37221 */ /* 0x000fe20000010000 */
[-C--:B------:R-:W-:Y:S01]  /*4b70*/  FMUL.FTZ R166, R174, R180.reuse ;  /* 0x000000b4aea67220 */ /* 0x080fe20000410000 */
[C---:B------:R-:W-:Y:S01]  /*4b80*/  FFMA.FTZ R207, R10.reuse, R207, R61 ;  /* 0x000000cf0acf7223 */ /* 0x040fe2000001003d */
[----:B------:R-:W-:Y:S01]  /*4b90*/  FFMA.FTZ R205, R10, R205, R167 ;  /* 0x000000cd0acd7223 */ /* 0x000fe200000100a7 */
[-C--:B------:R-:W-:Y:S01]  /*4ba0*/  FMUL.FTZ R61, R174, R179.reuse ;  /* 0x000000b3ae3d7220 */ /* 0x080fe20000410000 */
[C---:B------:R-:W-:Y:S01]  /*4bb0*/  FFMA.FTZ R166, R175.reuse, R179, R166 ;  /* 0x000000b3afa67223 */ /* 0x040fe200000100a6 */
[----:B---3--:R-:W-:Y:S01]  /*4bc0*/  FMUL.FTZ R167, R208, R47 ;  /* 0x0000002fd0a77220 */ /* 0x008fe20000410000 */
[----:B------:R-:W-:Y:S01]  /*4bd0*/  FMUL.FTZ R174, R180, R83 ;  /* 0x00000053b4ae7220 */ /* 0x000fe20000410000 */
[----:B------:R-:W-:Y:S01]  /*4be0*/  FFMA.FTZ R61, R175, R180, -R61 ;  /* 0x000000b4af3d7223 */ /* 0x000fe2000001083d */
[----:B------:R-:W-:Y:S01]  /*4bf0*/  FADD.FTZ R177, R177, R166 ;  /* 0x000000a6b1b17221 */ /* 0x000fe20000010000 */
[C---:B------:R-:W-:Y:S01]  /*4c00*/  FMUL.FTZ R166, R164.reuse, R207 ;  /* 0x000000cfa4a67220 */ /* 0x040fe20000410000 */
[-C--:B------:R-:W-:Y:S01]  /*4c10*/  FMUL.FTZ R164, R164, R205.reuse ;  /* 0x000000cda4a47220 */ /* 0x080fe20000410000 */
[----:B------:R-:W-:Y:S01]  /*4c20*/  FADD.FTZ R178, R178, R61 ;  /* 0x0000003db2b27221 */ /* 0x000fe20000010000 */
[-C--:B--2---:R-:W-:Y:S01]  /*4c30*/  FFMA.FTZ R167, R206, R46.reuse, -R167 ;  /* 0x0000002ecea77223 */ /* 0x084fe200000108a7 */
        /* <DEDUP_REMOVED lines=11> */
[C---:B------:R-:W-:Y:S01]  /*4cf0*/  FFMA.FTZ R164, R62.reuse, R178, -R163 ;  /* 0x000000b23ea47223 */ /* 0x040fe200000108a3 */
[----:B------:R-:W-:Y:S01]  /*4d00*/  FFMA.FTZ R169, R62, R177, R169 ;  /* 0x000000b13ea97223 */ /* 0x000fe200000100a9 */
[----:B----4-:R-:W-:Y:S01]  /*4d10*/  FADD.FTZ R46, R210, R167 ;  /* 0x000000a7d22e7221 */ /* 0x010fe20000010000 */
[----:B0-----:R-:W-:Y:S01]  /*4d20*/  FADD.FTZ R47, R209, R206 ;  /* 0x000000ced12f7221 */ /* 0x001fe20000010000 */
[----:B------:R-:W-:Y:S01]  /*4d30*/  FADD.FTZ R164, R63, R164 ;  /* 0x000000a43fa47221 */ /* 0x000fe20000010000 */
[----:B------:R-:W-:Y:S01]  /*4d40*/  FADD.FTZ R176, R176, R169 ;  /* 0x000000a9b0b07221 */ /* 0x000fe20000010000 */
[----:B------:R-:W-:Y:S01]  /*4d50*/  FFMA.FTZ R163, -R156, R33, R199 ;  /* 0x000000219ca37223 */ /* 0x000fe200000101c7 */
[----:B------:R-:W-:Y:S01]  /*4d60*/  FFMA.FTZ R62, -R158, R29, R54 ;  /* 0x0000001d9e3e7223 */ /* 0x000fe20000010136 */
[----:B------:R0:W-:Y:S01]  /*4d70*/  @!P2 STS.128 [UR6+0x3650], R44 ;  /* 0x0036502cff00a988 */ /* 0x0001e20008000c06 */
[----:B------:R-:W-:Y:S01]  /*4d80*/  FMUL.FTZ R169, R176, R85 ;  /* 0x00000055b0a97220 */ /* 0x000fe20000410000 */
[----:B------:R-:W-:Y:S01]  /*4d90*/  FFMA.FTZ R165, R11, R58, R166 ;  /* 0x0000003a0ba57223 */ /* 0x000fe200000100a6 */
[----:B------:R-:W-:Y:S01]  /*4da0*/  FFMA.FTZ R63, R156, -R32, R193 ;  /* 0x800000209c3f7223 */ /* 0x000fe200000100c1 */
[----:B------:R-:W-:Y:S01]  /*4db0*/  FMUL.FTZ R170, R179, R83 ;  /* 0x00000053b3aa7220 */ /* 0x000fe20000410000 */
[----:B------:R-:W-:Y:S01]  /*4dc0*/  FMUL.FTZ R166, R163, R174 ;  /* 0x000000aea3a67220 */ /* 0x000fe20000410000 */
[----:B------:R-:W-:Y:S01]  /*4dd0*/  FFMA.FTZ R58, R158, -R28, R55 ;  /* 0x8000001c9e3a7223 */ /* 0x000fe20000010037 */
[----:B------:R-:W-:Y:S01]  /*4de0*/  FMUL.FTZ R168, R4, R169 ;  /* 0x000000a904a87220 */ /* 0x000fe20000410000 */
[----:B------:R-:W-:Y:S01]  /*4df0*/  FFMA.FTZ R182, R11, R182, R61 ;  /* 0x000000b60bb67223 */ /* 0x000fe2000001003d */
[----:B------:R-:W-:Y:S01]  /*4e00*/  FFMA.FTZ R192, R63, R170, R166 ;  /* 0x000000aa3fc07223 */ /* 0x000fe200000100a6 */
[----:B------:R-:W-:Y:S01]  /*4e10*/  FMUL.FTZ R166, R178, R82 ;  /* 0x00000052b2a67220 */ /* 0x000fe20000410000 */
[----:B------:R-:W-:Y:S01]  /*4e20*/  FFMA.FTZ R61, R157, -R30, R196 ;  /* 0x8000001e9d3d7223 */ /* 0x000fe200000100c4 */
[----:B------:R1:W-:Y:S01]  /*4e30*/  STS [R105], R168 ;  /* 0x000000a869007388 */ /* 0x0003e20000000800 */
[----:B------:R-:W-:Y:S01]  /*4e40*/  FMUL.FTZ R204, R163, R170 ;  /* 0x000000aaa3cc7220 */ /* 0x000fe20000410000 */
[----:B0-----:R-:W-:Y:S01]  /*4e50*/  FMUL.FTZ R45, R164, R85 ;  /* 0x00000055a42d7220 */ /* 0x001fe20000410000 */
[----:B------:R-:W-:Y:S01]  /*4e60*/  FFMA.FTZ R44, -R157, R31, R194 ;  /* 0x0000001f9d2c7223 */ /* 0x000fe200000101c2 */
[----:B------:R-:W-:Y:S01]  /*4e70*/  FMUL.FTZ R46, R177, R82 ;  /* 0x00000052b12e7220 */ /* 0x000fe20000410000 */
[----:B------:R-:W-:Y:S01]  /*4e80*/  FMUL.FTZ R191, R6, R170 ;  /* 0x000000aa06bf7220 */ /* 0x000fe20000410000 */
[-C--:B------:R-:W-:Y:S01]  /*4e90*/  FMUL.FTZ R47, R62, R45.reuse ;  /* 0x0000002d3e2f7220 */ /* 0x080fe20000410000 */
[----:B------:R-:W-:Y:S01]  /*4ea0*/  FMUL.FTZ R171, R4, R45 ;  /* 0x0000002d04ab7220 */ /* 0x000fe20000410000 */
[-C--:B------:R-:W-:Y:S01]  /*4eb0*/  FMUL.FTZ R172, R44, R46.reuse ;  /* 0x0000002e2cac7220 */ /* 0x080fe20000410000 */
[----:B------:R-:W-:Y:S01]  /*4ec0*/  FMUL.FTZ R173, R5, R46 ;  /* 0x0000002e05ad7220 */ /* 0x000fe20000410000 */
[-C--:B------:R-:W-:Y:S01]  /*4ed0*/  FFMA.FTZ R47, R58, R169.reuse, R47 ;  /* 0x000000a93a2f7223 */ /* 0x080fe2000001002f */
[----:B------:R-:W-:Y:S01]  /*4ee0*/  FMUL.FTZ R169, R62, R169 ;  /* 0x000000a93ea97220 */ /* 0x000fe20000410000 */
[----:B-1----:R-:W-:Y:S01]  /*4ef0*/  FMUL.FTZ R168, R44, R166 ;  /* 0x000000a62ca87220 */ /* 0x002fe20000410000 */
[-C--:B------:R-:W-:Y:S01]  /*4f00*/  FFMA.FTZ R187, R63, R174.reuse, -R204 ;  /* 0x000000ae3fbb7223 */ /* 0x080fe200000108cc */
[----:B------:R-:W-:Y:S01]  /*4f10*/  FMUL.FTZ R195, R6, R174 ;  /* 0x000000ae06c37220 */ /* 0x000fe20000410000 */
[----:B------:R-:W-:Y:S01]  /*4f20*/  FFMA.FTZ R169, R58, R45, -R169 ;  /* 0x0000002d3aa97223 */ /* 0x000fe200000108a9 */
[C---:B------:R-:W-:Y:S01]  /*4f30*/  FFMA.FTZ R170, R61.reuse, R46, R168 ;  /* 0x0000002e3daa7223 */ /* 0x040fe200000100a8 */
[-C--:B------:R-:W-:Y:S01]  /*4f40*/  FFMA.FTZ R172, R61, R166.reuse, -R172 ;  /* 0x000000a63dac7223 */ /* 0x080fe200000108ac */
[----:B------:R-:W-:Y:S01]  /*4f50*/  FMUL.FTZ R175, R5, R166 ;  /* 0x000000a605af7220 */ /* 0x000fe20000410000 */
[----:B------:R-:W-:Y:S01]  /*4f60*/  FFMA.FTZ R46, -R155, R35, R198 ;  /* 0x000000239b2e7223 */ /* 0x000fe200000101c6 */
[-C--:B------:R-:W-:Y:S01]  /*4f70*/  FMUL.FTZ R174, R184, R0.reuse ;  /* 0x00000000b8ae7220 */ /* 0x080fe20000410000 */
[----:B------:R-:W-:Y:S01]  /*4f80*/  FMUL.FTZ R166, R185, R0 ;  /* 0x00000000b9a67220 */ /* 0x000fe20000410000 */
[----:B------:R-:W-:Y:S01]  /*4f90*/  FADD.FTZ R169, RZ, R169 ;  /* 0x000000a9ffa97221 */ /* 0x000fe20000010000 */
[----:B------:R0:W-:Y:S01]  /*4fa0*/  STS [R104+0x4], R171 ;  /* 0x000004ab68007388 */ /* 0x0001e20000000800 */
[----:B------:R-:W-:Y:S01]  /*4fb0*/  FFMA.FTZ R45, R155, -R34, R200 ;  /* 0x800000229b2d7223 */ /* 0x000fe200000100c8 */
[----:B------:R-:W-:Y:S01]  /*4fc0*/  FMUL.FTZ R204, R46, R174 ;  /* 0x000000ae2ecc7220 */ /* 0x000fe20000410000 */
[----:B------:R-:W-:Y:S01]  /*4fd0*/  FADD.FTZ R47, RZ, R47 ;  /* 0x0000002fff2f7221 */ /* 0x000fe20000010000 */
[C---:B------:R-:W-:Y:S01]  /*4fe0*/  FFMA.FTZ R168, -R154.reuse, R37, R60 ;  /* 0x000000259aa87223 */ /* 0x040fe2000001013c */
[----:B------:R-:W-:Y:S01]  /*4ff0*/  FADD.FTZ R172, R169, R172 ;  /* 0x000000aca9ac7221 */ /* 0x000fe20000010000 */
[----:B------:R1:W-:Y:S01]  /*5000*/  STS [R104+0x8], R173 ;  /* 0x000008ad68007388 */ /* 0x0003e20000000800 */
[----:B------:R-:W-:Y:S01]  /*5010*/  FFMA.FTZ R204, R45, R166, R204 ;  /* 0x000000a62dcc7223 */ /* 0x000fe200000100cc */
[----:B------:R-:W-:Y:S01]  /*5020*/  FADD.FTZ R47, R47, R170 ;  /* 0x000000aa2f2f7221 */ /* 0x000fe20000010000 */
[----:B------:R-:W-:Y:S01]  /*5030*/  FFMA.FTZ R167, R154, -R36, R201 ;  /* 0x800000249aa77223 */ /* 0x000fe200000100c9 */
[----:B0-----:R-:W-:Y:S01]  /*5040*/  FMUL.FTZ R171, R46, R166 ;  /* 0x000000a62eab7220 */ /* 0x001fe20000410000 */
[----:B------:R-:W-:Y:S01]  /*5050*/  FMUL.FTZ R208, R168, R197 ;  /* 0x000000c5a8d07220 */ /* 0x000fe20000410000 */
[----:B------:R-:W-:Y:S01]  /*5060*/  FFMA.FTZ R170, -R153, R39, R202 ;  /* 0x0000002799aa7223 */ /* 0x000fe200000101ca */
[----:B------:R-:W-:Y:S01]  /*5070*/  FADD.FTZ R172, R172, R187 ;  /* 0x000000bbacac7221 */ /* 0x000fe20000010000 */
[----:B------:R-:W-:Y:S01]  /*5080*/  FFMA.FTZ R171, R45, R174, -R171 ;  /* 0x000000ae2dab7223 */ /* 0x000fe200000108ab */
[----:B------:R0:W-:Y:S01]  /*5090*/  STS [R104+0xc], R175 ;  /* 0x00000caf68007388 */ /* 0x0001e20000000800 */
[----:B-1----:R-:W-:Y:S01]  /*50a0*/  FMUL.FTZ R173, R7, R166 ;  /* 0x000000a607ad7220 */ /* 0x002fe20000410000 */
[----:B------:R-:W-:Y:S01]  /*50b0*/  FMUL.FTZ R166, R189, R126 ;  /* 0x0000007ebda67220 */ /* 0x000fe20000410000 */
[-C--:B------:R-:W-:Y:S01]  /*50c0*/  FFMA.FTZ R208, R167, R203.reuse, -R208 ;  /* 0x000000cba7d07223 */ /* 0x080fe200000108d0 */
[----:B------:R-:W-:Y:S01]  /*50d0*/  FFMA.FTZ R169, R153, -R38, R57 ;  /* 0x8000002699a97223 */ /* 0x000fe20000010039 */
[----:B------:R-:W-:Y:S01]  /*50e0*/  FADD.FTZ R171, R172, R171 ;  /* 0x000000abacab7221 */ /* 0x000fe20000010000 */
[----:B------:R1:W-:Y:S01]  /*50f0*/  STS [R104+0x18], R173 ;  /* 0x000018ad68007388 */ /* 0x0003e20000000800 */
[----:B------:R-:W-:Y:S01]  /*5100*/  FMUL.FTZ R206, R168, R203 ;  /* 0x000000cba8ce7220 */ /* 0x000fe20000410000 */
[----:B------:R-:W-:Y:S01]  /*5110*/  FFMA.FTZ R172, R152, -R40, R205 ;  /* 0x8000002898ac7223 */ /* 0x000fe200000100cd */
[----:B------:R-:W-:Y:S01]  /*5120*/  FADD.FTZ R208, R171, R208 ;  /* 0x000000d0abd07221 */ /* 0x000fe20000010000 */
[----:B0-----:R-:W-:Y:S01]  /*5130*/  FMUL.FTZ R175, R7, R174 ;  /* 0x000000ae07af7220 */ /* 0x001fe20000410000 */
[----:B------:R-:W-:Y:S01]  /*5140*/  FMUL.FTZ R174, R188, R126 ;  /* 0x0000007ebcae7220 */ /* 0x000fe20000410000 */
[----:B------:R0:W-:Y:S01]  /*5150*/  STS [R104+0x14], R195 ;  /* 0x000014c368007388 */ /* 0x0001e20000000800 */
[----:B------:R-:W-:Y:S01]  /*5160*/  FFMA.FTZ R171, -R152, R41, R207 ;  /* 0x0000002998ab7223 */ /* 0x000fe200000101cf */
[-C--:B------:R-:W-:Y:S01]  /*5170*/  FFMA.FTZ R206, R167, R197.reuse, R206 ;  /* 0x000000c5a7ce7223 */ /* 0x080fe200000100ce */
[----:B------:R-:W-:Y:S01]  /*5180*/  FMUL.FTZ R197, R8, R197 ;  /* 0x000000c508c57220 */ /* 0x000fe20000410000 */
[C---:B-1----:R-:W-:Y:S01]  /*5190*/  FMUL.FTZ R173, R170.reuse, R166 ;  /* 0x000000a6aaad7220 */ /* 0x042fe20000410000 */
[----:B------:R1:W-:Y:S01]  /*51a0*/  STS [R104+0x10], R191 ;  /* 0x000010bf68007388 */ /* 0x0003e20000000800 */
[-C--:B------:R-:W-:Y:S01]  /*51b0*/  FMUL.FTZ R210, R170, R174.reuse ;  /* 0x000000aeaad27220 */ /* 0x080fe20000410000 */
[----:B------:R-:W-:Y:S01]  /*51c0*/  FADD.FTZ R47, R47, R192 ;  /* 0x000000c02f2f7221 */ /* 0x000fe20000010000 */
[C---:B------:R-:W-:Y:S01]  /*51d0*/  FFMA.FTZ R173, R169.reuse, R174, -R173 ;  /* 0x000000aea9ad7223 */ /* 0x040fe200000108ad */
[----:B------:R2:W-:Y:S01]  /*51e0*/  STS [R104+0x1c], R175 ;  /* 0x00001caf68007388 */ /* 0x0005e20000000800 */
[----:B0-----:R-:W-:Y:S01]  /*51f0*/  FMUL.FTZ R195, R48, R141 ;  /* 0x0000008d30c37220 */ /* 0x001fe20000410000 */
[----:B------:R-:W-:Y:S01]  /*5200*/  FFMA.FTZ R210, R169, R166, R210 ;  /* 0x000000a6a9d27223 */ /* 0x000fe200000100d2 */
[----:B------:R-:W-:Y:S01]  /*5210*/  FADD.FTZ R208, R208, R173 ;  /* 0x000000add0d07221 */ /* 0x000fe20000010000 */
[----:B------:R0:W-:Y:S01]  /*5220*/  STS [R104+0x20], R197 ;  /* 0x000020c568007388 */ /* 0x0001e20000000800 */
[----:B------:R-:W-:Y:S01]  /*5230*/  FMUL.FTZ R173, R171, R195 ;  /* 0x000000c3abad7220 */ /* 0x000fe20000410000 */
[----:B-1----:R-:W-:Y:S01]  /*5240*/  FMUL.FTZ R191, R190, R141 ;  /* 0x0000008dbebf7220 */ /* 0x002fe20000410000 */
[----:B------:R-:W-:Y:S01]  /*5250*/  FMUL.FTZ R187, R9, R174 ;  /* 0x000000ae09bb7220 */ /* 0x000fe20000410000 */
[----:B------:R-:W-:Y:S01]  /*5260*/  FADD.FTZ R47, R47, R204 ;  /* 0x000000cc2f2f7221 */ /* 0x000fe20000010000 */
[----:B------:R-:W-:Y:S01]  /*5270*/  FMUL.FTZ R192, R49, R130 ;  /* 0x0000008231c07220 */ /* 0x000fe20000410000 */
[----:B--2---:R-:W-:Y:S01]  /*5280*/  FMUL.FTZ R175, R9, R166 ;  /* 0x000000a609af7220 */ /* 0x004fe20000410000 */
[-C--:B------:R-:W-:Y:S01]  /*5290*/  FFMA.FTZ R166, R172, R191.reuse, R173 ;  /* 0x000000bfaca67223 */ /* 0x080fe200000100ad */
[----:B------:R-:W-:Y:S01]  /*52a0*/  FMUL.FTZ R204, R59, R130 ;  /* 0x000000823bcc7220 */ /* 0x000fe20000410000 */
[----:B------:R1:W-:Y:S01]  /*52b0*/  STS [R104+0x2c], R187 ;  /* 0x00002cbb68007388 */ /* 0x0003e20000000800 */
[-C--:B0-----:R-:W-:Y:S01]  /*52c0*/  FMUL.FTZ R197, R10, R191.reuse ;  /* 0x000000bf0ac57220 */ /* 0x081fe20000410000 */
[----:B------:R-:W-:Y:S01]  /*52d0*/  FMUL.FTZ R191, R171, R191 ;  /* 0x000000bfabbf7220 */ /* 0x000fe20000410000 */
[----:B------:R-:W-:Y:S01]  /*52e0*/  FMUL.FTZ R203, R8, R203 ;  /* 0x000000cb08cb7220 */ /* 0x000fe20000410000 */
[----:B------:R0:W-:Y:S01]  /*52f0*/  STS [R104+0x28], R175 ;  /* 0x000028af68007388 */ /* 0x0001e20000000800 */
[----:B------:R-:W-:Y:S01]  /*5300*/  FFMA.FTZ R174, -R151, R43, R182 ;  /* 0x0000002b97ae7223 */ /* 0x000fe200000101b6 */
[-C--:B------:R-:W-:Y:S01]  /*5310*/  FFMA.FTZ R191, R172, R195.reuse, -R191 ;  /* 0x000000c3acbf7223 */ /* 0x080fe200000108bf */
[----:B------:R-:W-:Y:S01]  /*5320*/  FMUL.FTZ R195, R10, R195 ;  /* 0x000000c30ac37220 */ /* 0x000fe20000410000 */
[----:B------:R2:W-:Y:S01]  /*5330*/  STS [R104+0x30], R197 ;  /* 0x000030c568007388 */ /* 0x0005e20000000800 */
[----:B------:R-:W-:Y:S01]  /*5340*/  FADD.FTZ R47, R47, R206 ;  /* 0x000000ce2f2f7221 */ /* 0x000fe20000010000 */
[----:B-1----:R-:W-:Y:S01]  /*5350*/  FMUL.FTZ R187, R11, R192 ;  /* 0x000000c00bbb7220 */ /* 0x002fe20000410000 */
[----:B------:R-:W-:Y:S01]  /*5360*/  FFMA.FTZ R173, R151, -R42, R165 ;  /* 0x8000002a97ad7223 */ /* 0x000fe200000100a5 */
[----:B------:R-:W-:Y:S01]  /*5370*/  STS [R104+0x24], R203 ;  /* 0x000024cb68007388 */ /* 0x000fe20000000800 */
[C---:B------:R-:W-:Y:S01]  /*5380*/  FMUL.FTZ R206, R174.reuse, R204 ;  /* 0x000000ccaece7220 */ /* 0x040fe20000410000 */
[-C--:B0-----:R-:W-:Y:S01]  /*5390*/  FMUL.FTZ R175, R174, R192.reuse ;  /* 0x000000c0aeaf7220 */ /* 0x081fe20000410000 */
[----:B------:R-:W-:Y:S01]  /*53a0*/  FADD.FTZ R47, R47, R210 ;  /* 0x000000d22f2f7221 */ /* 0x000fe20000010000 */
[----:B------:R-:W-:Y:S01]  /*53b0*/  STS [R104+0x34], R195 ;  /* 0x000034c368007388 */ /* 0x000fe20000000800 */
[----:B------:R-:W-:Y:S01]  /*53c0*/  FFMA.FTZ R206, R173, R192, R206 ;  /* 0x000000c0adce7223 */ /* 0x000fe200000100ce */
[-C--:B--2---:R-:W-:Y:S01]  /*53d0*/  FMUL.FTZ R197, R11, R204.reuse ;  /* 0x000000cc0bc57220 */ /* 0x084fe20000410000 */
[----:B------:R-:W-:Y:S01]  /*53e0*/  FFMA.FTZ R192, R173, R204, -R175 ;  /* 0x000000ccadc07223 */ /* 0x000fe200000108af */
[----:B------:R0:W-:Y:S01]  /*53f0*/  STS [R104+0x38], R187 ;  /* 0x000038bb68007388 */ /* 0x0001e20000000800 */
[----:B------:R-:W-:Y:S01]  /*5400*/  FADD.FTZ R191, R208, R191 ;  /* 0x000000bfd0bf7221 */ /* 0x000fe20000010000 */
[----:B------:R-:W-:Y:S01]  /*5410*/  FADD.FTZ R47, R47, R166 ;  /* 0x000000a62f2f7221 */ /* 0x000fe20000010000 */
[----:B------:R-:W-:Y:S01]  /*5420*/  FMUL.FTZ R175, R134, R196 ;  /* 0x000000c486af7220 */ /* 0x000fe20000410000 */
[----:B------:R-:W-:Y:S01]  /*5430*/  STS [R104+0x3c], R197 ;  /* 0x00003cc568007388 */ /* 0x000fe20000000800 */
[----:B------:R-:W-:Y:S01]  /*5440*/  FADD.FTZ R166, R191, R192 ;  /* 0x000000c0bfa67221 */ /* 0x000fe20000010000 */
[C---:B------:R-:W-:Y:S01]  /*5450*/  FMUL.FTZ R192, R132.reuse, R55 ;  /* 0x0000003784c07220 */ /* 0x040fe20000410000 */
[----:B------:R-:W-:Y:S01]  /*5460*/  FMUL.FTZ R55, R132, -R54 ;  /* 0x8000003684377220 */ /* 0x000fe20000410000 */
[----:B------:R-:W-:Y:S01]  /*5470*/  BAR.SYNC.DEFER_BLOCKING 0x0 ;  /* 0x0000000000007b1d */ /* 0x000fe20000010000 */
[----:B------:R-:W-:Y:S01]  /*5480*/  LEA R54, R161, -R148, 0x1 ;  /* 0x80000094a1367211 */ /* 0x000fe200078e08ff */
[----:B0-----:R-:W-:Y:S01]  /*5490*/  FMUL.FTZ R187, R134, -R194 ;  /* 0x800000c286bb7220 */ /* 0x001fe20000410000 */
[C---:B------:R-:W-:Y:S01]  /*54a0*/  FMUL.FTZ R193, R136.reuse, R193 ;  /* 0x000000c188c17220 */ /* 0x040fe20000410000 */
[----:B------:R-:W-:Y:S01]  /*54b0*/  FMUL.FTZ R199, R136, -R199 ;  /* 0x800000c788c77220 */ /* 0x000fe20000410000 */
[----:B------:R-:W-:Y:S01]  /*54c0*/  ISETP.GE.AND P1, PT, R54, 0x1, PT ;  /* 0x000000013600780c */ /* 0x000fe20003f26270 */
[C---:B------:R-:W-:Y:S01]  /*54d0*/  FMUL.FTZ R191, R138.reuse, R200 ;  /* 0x000000c88abf7220 */ /* 0x040fe20000410000 */
[----:B------:R-:W-:Y:S01]  /*54e0*/  FMUL.FTZ R195, R138, -R198 ;  /* 0x800000c68ac37220 */ /* 0x000fe20000410000 */
[----:B------:R-:W-:Y:S01]  /*54f0*/  FMUL.FTZ R201, R140, R201 ;  /* 0x000000c98cc97220 */ /* 0x000fe20000410000 */
[----:B------:R-:W-:Y:S01]  /*5500*/  FMUL.FTZ R57, R146, R57 ;  /* 0x0000003992397220 */ /* 0x000fe20000410000 */
[C---:B------:R-:W-:Y:S01]  /*5510*/  FMUL.FTZ R205, R147.reuse, R205 ;  /* 0x000000cd93cd7220 */ /* 0x040fe20000410000 */
[----:B------:R-:W-:Y:S01]  /*5520*/  FMUL.FTZ R207, R147, -R207 ;  /* 0x800000cf93cf7220 */ /* 0x000fe20000410000 */
[----:B------:R-:W-:Y:S01]  /*5530*/  FMUL.FTZ R165, R162, R165 ;  /* 0x000000a5a2a57220 */ /* 0x000fe20000410000 */
[----:B------:R-:W-:Y:S01]  /*5540*/  FADD.FTZ R47, R47, R206 ;  /* 0x000000ce2f2f7221 */ /* 0x000fe20000010000 */
[----:B------:R-:W-:-:S02]  /*5550*/  ISETP.GE.AND P2, PT, R54, 0x21, PT ;  /* 0x000000213600780c */ /* 0x000fc40003f46270 */
[C---:B------:R-:W-:Y:S02]  /*5560*/  ISETP.GE.AND P3, PT, R54.reuse, 0x41, PT ;  /* 0x000000413600780c */ /* 0x040fe40003f66270 */
        /* <DEDUP_REMOVED lines=21> */
[----:B-----5:R-:W-:-:S03]  /*56c0*/  FMUL.FTZ R55, R140, -R60 ;  /* 0x8000003c8c377220 */ /* 0x020fc60000410000 */
[----:B------:R0:W-:Y:S01]  /*56d0*/  STS [R104+0x850], R193 ;  /* 0x000850c168007388 */ /* 0x0001e20000000800 */
[----:B-1----:R-:W-:-:S03]  /*56e0*/  FMUL.FTZ R175, R146, -R202 ;  /* 0x800000ca92af7220 */ /* 0x002fc60000410000 */
[----:B------:R1:W-:Y:S01]  /*56f0*/  STS [R104+0x854], R199 ;  /* 0x000854c768007388 */ /* 0x0003e20000000800 */
[----:B--2---:R-:W-:-:S03]  /*5700*/  FMUL.FTZ R187, R162, -R182 ;  /* 0x800000b6a2bb7220 */ /* 0x004fc60000410000 */
        /* <DEDUP_REMOVED lines=15> */
.L_x_17141:
[----:B------:R-:W-:Y:S05]  /*5800*/  BSYNC.RECONVERGENT B0 ;  /* 0x0000000000007941 */ /* 0x000fea0003800200 */
.L_x_17140:
[----:B-12---:R0:W1:Y:S01]  /*5810*/  LDS R55, [R103+0x8c0] ;  /* 0x0008c00067377984 */ /* 0x0060620000000800 */
[----:B------:R-:W-:Y:S04]  /*5820*/  BSSY.RECONVERGENT B0, `(.L_x_17142) ;  /* 0x0000004000007945 */ /* 0x000fe80003800200 */
[----:B------:R-:W-:Y:S05]  /*5830*/  @!P2 BRA `(.L_x_17143) ;  /* 0x000000000008a947 */ /* 0x000fea0003800000 */
[----:B------:R2:W-:Y:S04]  /*5840*/  REDG.E.ADD.F32.FTZ.RN.STRONG.GPU desc[UR16][R50.64+0x80], R209 ;  /* 0x000080d1320079a6 */ /* 0x0005e8000c12f310 */
[----:B-1----:R2:W-:Y:S02]  /*5850*/  REDG.E.ADD.F32.FTZ.RN.STRONG.GPU desc[UR16][R52.64+0x80], R55 ;  /* 0x00008037340079a6 */ /* 0x0025e4000c12f310 */
.L_x_17143:
[----:B------:R-:W-:Y:S05]  /*5860*/  BSYNC.RECONVERGENT B0 ;  /* 0x0000000000007941 */ /* 0x000fea0003800200 */
.L_x_17142:
[----:B-12---:R1:W2:Y:S01]  /*5870*/  LDS R55, [R102+0x940] ;  /* 0x0009400066377984 */ /* 0x0062a20000000800 */
[----:B------:R-:W-:Y:S04]  /*5880*/  BSSY.RECONVERGENT B0, `(.L_x_17144) ;  /* 0x0000004000007945 */ /* 0x000fe80003800200 */
[----:B------:R-:W-:Y:S05]  /*5890*/  @!P3 BRA `(.L_x_17145) ;  /* 0x000000000008b947 */ /* 0x000fea0003800000 */
[----:B------:R3:W-:Y:S04]  /*58a0*/  REDG.E.ADD.F32.FTZ.RN.STRONG.GPU desc[UR16][R50.64+0x100], R211 ;  /* 0x000100d3320079a6 */ /* 0x0007e8000c12f310 */
[----:B--2---:R3:W-:Y:S02]  /*58b0*/  REDG.E.ADD.F32.FTZ.RN.STRONG.GPU desc[UR16][R52.64+0x100], R55 ;  /* 0x00010037340079a6 */ /* 0x0047e4000c12f310 */
.L_x_17145:
[----:B------:R-:W-:Y:S05]  /*58c0*/  BSYNC.RECONVERGENT B0 ;  /* 0x0000000000007941 */ /* 0x000fea0003800200 */
.L_x_17144:
[----:B--23--:R2:W3:Y:S01]  /*58d0*/  LDS R55, [R101+0x9c0] ;  /* 0x0009c00065377984 */ /* 0x00c4e20000000800 */
[----:B------:R-:W-:Y:S04]  /*58e0*/  BSSY.RECONVERGENT B0, `(.L_x_17146) ;  /* 0x0000004000007945 */ /* 0x000fe80003800200 */
[----:B------:R-:W-:Y:S05]  /*58f0*/  @!P4 BRA `(.L_x_17147) ;  /* 0x000000000008c947 */ /* 0x000fea0003800000 */
[----:B------:R4:W-:Y:S04]  /*5900*/  REDG.E.ADD.F32.FTZ.RN.STRONG.GPU desc[UR16][R50.64+0x180], R213 ;  /* 0x000180d5320079a6 */ /* 0x0009e8000c12f310 */
[----:B---3--:R4:W-:Y:S02]  /*5910*/  REDG.E.ADD.F32.FTZ.RN.STRONG.GPU desc[UR16][R52.64+0x180], R55 ;  /* 0x00018037340079a6 */ /* 0x0089e4000c12f310 */
.L_x_17147:
[----:B------:R-:W-:Y:S05]  /*5920*/  BSYNC.RECONVERGENT B0 ;  /* 0x0000000000007941 */ /* 0x000fea0003800200 */
.L_x_17146:
        /* <DEDUP_REMOVED lines=11> */
.L_x_17149:
[----:B------:R-:W-:Y:S05]  /*59e0*/  BSYNC.RECONVERGENT B0 ;  /* 0x0000000000007941 */ /* 0x000fea0003800200 */
.L_x_17148:
[----:B0---4-:R0:W4:Y:S01]  /*59f0*/  LDS R55, [R99+0xac0] ;  /* 0x000ac00063377984 */ /* 0x0111220000000800 */
[----:B------:R-:W-:Y:S04]  /*5a00*/  BSSY.RECONVERGENT B0, `(.L_x_17150) ;  /* 0x0000004000007945 */ /* 0x000fe80003800200 */
[----:B------:R-:W-:Y:S05]  /*5a10*/  @!P1 BRA `(.L_x_17151) ;  /* 0x0000000000089947 */ /* 0x000fea0003800000 */
[----:B------:R0:W-:Y:S04]  /*5a20*/  REDG.E.ADD.F32.FTZ.RN.STRONG.GPU desc[UR16][R50.64+0x280], R215 ;  /* 0x000280d7320079a6 */ /* 0x0001e8000c12f310 */
[----:B----4-:R0:W-:Y:S02]  /*5a30*/  REDG.E.ADD.F32.FTZ.RN.STRONG.GPU desc[UR16][R52.64+0x280], R55 ;  /* 0x00028037340079a6 */ /* 0x0101e4000c12f310 */
.L_x_17151:
[----:B------:R-:W-:Y:S05]  /*5a40*/  BSYNC.RECONVERGENT B0 ;  /* 0x0000000000007941 */ /* 0x000fea0003800200 */
.L_x_17150:
[----:B0---4-:R0:W4:Y:S01]  /*5a50*/  LDS R55, [R98+0xb40] ;  /* 0x000b400062377984 */ /* 0x0111220000000800 */
[----:B------:R-:W-:Y:S04]  /*5a60*/  BSSY.RECONVERGENT B0, `(.L_x_17152) ;  /* 0x0000004000007945 */ /* 0x000fe80003800200 */
[----:B------:R-:W-:Y:S05]  /*5a70*/  @!P2 BRA `(.L_x_17153) ;  /* 0x000000000008a947 */ /* 0x000fea0003800000 */
[----:B------:R0:W-:Y:S04]  /*5a80*/  REDG.E.ADD.F32.FTZ.RN.STRONG.GPU desc[UR16][R50.64+0x300], R217 ;  /* 0x000300d9320079a6 */ /* 0x0001e8000c12f310 */
[----:B----4-:R0:W-:Y:S02]  /*5a90*/  REDG.E.ADD.F32.FTZ.RN.STRONG.GPU desc[UR16][R52.64+0x300], R55 ;  /* 0x00030037340079a6 */ /* 0x0101e4000c12f310 */
.L_x_17153:
[----:B------:R-:W-:Y:S05]  /*5aa0*/  BSYNC.RECONVERGENT B0 ;  /* 0x0000000000007941 */ /* 0x000fea0003800200 */
.L_x_17152:
[----:B0---4-:R0:W4:Y:S01]  /*5ab0*/  LDS R55, [R97+0xbc0] ;  /* 0x000bc00061377984 */ /* 0x0111220000000800 */
[----:B------:R-:W-:Y:S04]  /*5ac0*/  BSSY.RECONVERGENT B0, `(.L_x_17154) ;  /* 0x0000004000007945 */ /* 0x000fe80003800200 */
[----:B------:R-:W-:Y:S05]  /*5ad0*/  @!P3 BRA `(.L_x_17155) ;  /* 0x000000000008b947 */ /* 0x000fea0003800000 */
[----:B------:R0:W-:Y:S04]  /*5ae0*/  REDG.E.ADD.F32.FTZ.RN.STRONG.GPU desc[UR16][R50.64+0x380], R219 ;  /* 0x000380db320079a6 */ /* 0x0001e8000c12f310 */
[----:B----4-:R0:W-:Y:S02]  /*5af0*/  REDG.E.ADD.F32.FTZ.RN.STRONG.GPU desc[UR16][R52.64+0x380], R55 ;  /* 0x00038037340079a6 */ /* 0x0101e4000c12f310 */
.L_x_17155:
[----:B------:R-:W-:Y:S05]  /*5b00*/  BSYNC.RECONVERGENT B0 ;  /* 0x0000000000007941 */ /* 0x000fea0003800200 */
.L_x_17154:
[----:B0---4-:R0:W4:Y:S01]  /*5b10*/  LDS R55, [R96+0xc40] ;  /* 0x000c400060377984 */ /* 0x0111220000000800 */
[----:B------:R-:W-:Y:S04]  /*5b20*/  BSSY.RECONVERGENT B0, `(.L_x_17156) ;  /* 0x0000004000007945 */ /* 0x000fe80003800200 */
[----:B------:R-:W-:Y:S05]  /*5b30*/  @!P4 BRA `(.L_x_17157) ;  /* 0x000000000008c947 */ /* 0x000fea0003800000 */
[----:B------:R0:W-:Y:S04]  /*5b40*/  REDG.E.ADD.F32.FTZ.RN.STRONG.GPU desc[UR16][R50.64+0x400], R221 ;  /* 0x000400dd320079a6 */ /* 0x0001e8000c12f310 */
[----:B----4-:R0:W-:Y:S02]  /*5b50*/  REDG.E.ADD.F32.FTZ.RN.STRONG.GPU desc[UR16][R52.64+0x400], R55 ;  /* 0x00040037340079a6 */ /* 0x0101e4000c12f310 */
.L_x_17157:
[----:B------:R-:W-:Y:S05]  /*5b60*/  BSYNC.RECONVERGENT B0 ;  /* 0x0000000000007941 */ /* 0x000fea0003800200 */
.L_x_17156:
[----:B0---4-:R0:W4:Y:S01]  /*5b70*/  LDS R55, [R95+0xcc0] ;  /* 0x000cc0005f377984 */ /* 0x0111220000000800 */
[----:B------:R-:W-:Y:S04]  /*5b80*/  BSSY.RECONVERGENT B0, `(.L_x_17158) ;  /* 0x0000004000007945 */ /* 0x000fe80003800200 */
[----:B------:R-:W-:Y:S05]  /*5b90*/  @!P5 BRA `(.L_x_17159) ;  /* 0x000000000008d947 */ /* 0x000fea0003800000 */
[----:B------:R0:W-:Y:S04]  /*5ba0*/  REDG.E.ADD.F32.FTZ.RN.STRONG.GPU desc[UR16][R50.64+0x480], R223 ;  /* 0x000480df320079a6 */ /* 0x0001e8000c12f310 */
[----:B----4-:R0:W-:Y:S02]  /*5bb0*/  REDG.E.ADD.F32.FTZ.RN.STRONG.GPU desc[UR16][R52.64+0x480], R55 ;  /* 0x00048037340079a6 */ /* 0x0101e4000c12f310 */
.L_x_17159:
[----:B------:R-:W-:Y:S05]  /*5bc0*/  BSYNC.RECONVERGENT B0 ;  /* 0x0000000000007941 */ /* 0x000fea0003800200 */
.L_x_17158:
        /* <DEDUP_REMOVED lines=11> */
.L_x_17161:
[----:B------:R-:W-:Y:S05]  /*5c80*/  BSYNC.RECONVERGENT B0 ;  /* 0x0000000000007941 */ /* 0x000fea0003800200 */
.L_x_17160:
[----:B0---4-:R0:W4:Y:S01]  /*5c90*/  LDS R55, [R93+0xdc0] ;  /* 0x000dc0005d377984 */ /* 0x0111220000000800 */
[----:B------:R-:W-:Y:S04]  /*5ca0*/  BSSY.RECONVERGENT B0, `(.L_x_17162) ;  /* 0x0000004000007945 */ /* 0x000fe80003800200 */
[----:B------:R-:W-:Y:S05]  /*5cb0*/  @!P1 BRA `(.L_x_17163) ;  /* 0x0000000000089947 */ /* 0x000fea0003800000 */
[----:B------:R0:W-:Y:S04]  /*5cc0*/  REDG.E.ADD.F32.FTZ.RN.STRONG.GPU desc[UR16][R50.64+0x580], R227 ;  /* 0x000580e3320079a6 */ /* 0x0001e8000c12f310 */
[----:B----4-:R0:W-:Y:S02]  /*5cd0*/  REDG.E.ADD.F32.FTZ.RN.STRONG.GPU desc[UR16][R52.64+0x580], R55 ;  /* 0x00058037340079a6 */ /* 0x0101e4000c12f310 */
.L_x_17163:
[----:B------:R-:W-:Y:S05]  /*5ce0*/  BSYNC.RECONVERGENT B0 ;  /* 0x0000000000007941 */ /* 0x000fea0003800200 */
.L_x_17162:
[----:B0---4-:R0:W4:Y:S01]  /*5cf0*/  LDS R55, [R92+0xe40] ;  /* 0x000e40005c377984 */ /* 0x0111220000000800 */
[----:B------:R-:W-:Y:S04]  /*5d00*/  BSSY.RECONVERGENT B0, `(.L_x_17164) ;  /* 0x0000004000007945 */ /* 0x000fe80003800200 */
[----:B------:R-:W-:Y:S05]  /*5d10*/  @!P2 BRA `(.L_x_17165) ;  /* 0x000000000008a947 */ /* 0x000fea0003800000 */
[----:B------:R0:W-:Y:S04]  /*5d20*/  REDG.E.ADD.F32.FTZ.RN.STRONG.GPU desc[UR16][R50.64+0x600], R229 ;  /* 0x000600e5320079a6 */ /* 0x0001e8000c12f310 */
[----:B----4-:R0:W-:Y:S02]  /*5d30*/  REDG.E.ADD.F32.FTZ.RN.STRONG.GPU desc[UR16][R52.64+0x600], R55 ;  /* 0x00060037340079a6 */ /* 0x0101e4000c12f310 */
.L_x_17165:
[----:B------:R-:W-:Y:S05]  /*5d40*/  BSYNC.RECONVERGENT B0 ;  /* 0x0000000000007941 */ /* 0x000fea0003800200 */
.L_x_17164:
[----:B0---4-:R0:W4:Y:S01]  /*5d50*/  LDS R55, [R91+0xec0] ;  /* 0x000ec0005b377984 */ /* 0x0111220000000800 */
[----:B------:R-:W-:Y:S04]  /*5d60*/  BSSY.RECONVERGENT B0, `(.L_x_17166) ;  /* 0x0000004000007945 */ /* 0x000fe80003800200 */
[----:B------:R-:W-:Y:S05]  /*5d70*/  @!P3 BRA `(.L_x_17167) ;  /* 0x000000000008b947 */ /* 0x000fea0003800000 */
[----:B------:R0:W-:Y:S04]  /*5d80*/  REDG.E.ADD.F32.FTZ.RN.STRONG.GPU desc[UR16][R50.64+0x680], R231 ;  /* 0x000680e7320079a6 */ /* 0x0001e8000c12f310 */
[----:B----4-:R0:W-:Y:S02]  /*5d90*/  REDG.E.ADD.F32.FTZ.RN.STRONG.GPU desc[UR16][R52.64+0x680], R55 ;  /* 0x00068037340079a6 */ /* 0x0101e4000c12f310 */
.L_x_17167:
[----:B------:R-:W-:Y:S05]  /*5da0*/  BSYNC.RECONVERGENT B0 ;  /* 0x0000000000007941 */ /* 0x000fea0003800200 */
.L_x_17166:
[----:B0---4-:R0:W4:Y:S01]  /*5db0*/  LDS R55, [R90+0xf40] ;  /* 0x000f40005a377984 */ /* 0x0111220000000800 */
[----:B------:R-:W-:Y:S04]  /*5dc0*/  BSSY.RECONVERGENT B0, `(.L_x_17168) ;  /* 0x0000004000007945 */ /* 0x000fe80003800200 */
[----:B------:R-:W-:Y:S05]  /*5dd0*/  @!P4 BRA `(.L_x_17169) ;  /* 0x000000000008c947 */ /* 0x000fea0003800000 */
[----:B------:R0:W-:Y:S04]  /*5de0*/  REDG.E.ADD.F32.FTZ.RN.STRONG.GPU desc[UR16][R50.64+0x700], R233 ;  /* 0x000700e9320079a6 */ /* 0x0001e8000c12f310 */
[----:B----4-:R0:W-:Y:S02]  /*5df0*/  REDG.E.ADD.F32.FTZ.RN.STRONG.GPU desc[UR16][R52.64+0x700], R55 ;  /* 0x00070037340079a6 */ /* 0x0101e4000c12f310 */
.L_x_17169:
[----:B------:R-:W-:Y:S05]  /*5e00*/  BSYNC.RECONVERGENT B0 ;  /* 0x0000000000007941 */ /* 0x000fea0003800200 */
.L_x_17168:
[----:B0---4-:R0:W4:Y:S01]  /*5e10*/  LDS R55, [R89+0xfc0] ;  /* 0x000fc00059377984 */ /* 0x0111220000000800 */
[----:B------:R-:W-:Y:S04]  /*5e20*/  BSSY.RECONVERGENT B0, `(.L_x_17170) ;  /* 0x0000004000007945 */ /* 0x000fe80003800200 */
[----:B------:R-:W-:Y:S05]  /*5e30*/  @!P5 BRA `(.L_x_17171) ;  /* 0x000000000008d947 */ /* 0x000fea0003800000 */
[----:B------:R0:W-:Y:S04]  /*5e40*/  REDG.E.ADD.F32.FTZ.RN.STRONG.GPU desc[UR16][R50.64+0x780], R235 ;  /* 0x000780eb320079a6 */ /* 0x0001e8000c12f310 */
[----:B----4-:R0:W-:Y:S02]  /*5e50*/  REDG.E.ADD.F32.FTZ.RN.STRONG.GPU desc[UR16][R52.64+0x780], R55 ;  /* 0x00078037340079a6 */ /* 0x0101e4000c12f310 */
.L_x_17171:
[----:B------:R-:W-:Y:S05]  /*5e60*/  BSYNC.RECONVERGENT B0 ;  /* 0x0000000000007941 */ /* 0x000fea0003800200 */
.L_x_17170:
        /* <DEDUP_REMOVED lines=50> */
[----:B----4-:R-:W-:Y:S01]  /*6190*/  @!P1 FADD.FTZ R166, R166, R55 ;  /* 0x00000037a6a69221 */ /* 0x010fe20000010000 */
[----:B------:R-:W0:Y:S01]  /*61a0*/  SHFL.DOWN PT, R48, R47, 0x8, 0x1f ;  /* 0x09001f002f307f89 */ /* 0x000e2200000e0000 */
[----:B------:R-:W-:Y:S01]  /*61b0*/  ISETP.GT.AND P1, PT, R87, 0x17, PT ;  /* 0x000000175700780c */ /* 0x000fe20003f24270 */
[C---:B------:R-:W-:Y:S01]  /*61c0*/  FFMA.FTZ R38, R80.reuse, R189, R41 ;  /* 0x000000bd50267223 */ /* 0x040fe20000010029 */
[C---:B------:R-:W-:Y:S01]  /*61d0*/  FMUL.FTZ R41, R81.reuse, R56 ;  /* 0x0000003851297220 */ /* 0x040fe20000410000 */
[----:B------:R-:W4:Y:S01]  /*61e0*/  SHFL.DOWN PT, R51, R166, 0x8, 0x1f ;  /* 0x09001f00a6337f89 */ /* 0x000f2200000e0000 */
[----:B------:R-:W-:Y:S01]  /*61f0*/  FMUL.FTZ R37, R81, R185 ;  /* 0x000000b951257220 */ /* 0x000fe20000410000 */
[----:B------:R-:W-:Y:S01]  /*6200*/  FFMA.FTZ R170, R169, R38, R170 ;  /* 0x00000026a9aa7223 */ /* 0x000fe200000100aa */
[-C--:B------:R-:W-:Y:S01]  /*6210*/  FFMA.FTZ R38, R80, R186.reuse, R41 ;  /* 0x000000ba50267223 */ /* 0x080fe20000010029 */
[----:B------:R-:W-:Y:S01]  /*6220*/  FFMA.FTZ R41, R36, R186, R39 ;  /* 0x000000ba24297223 */ /* 0x000fe20000010027 */
[-C--:B------:R-:W-:Y:S01]  /*6230*/  FFMA.FTZ R39, R80, R184.reuse, -R37 ;  /* 0x000000b850277223 */ /* 0x080fe20000010825 */
[----:B------:R-:W-:Y:S01]  /*6240*/  FMUL.FTZ R37, R81, R184 ;  /* 0x000000b851257220 */ /* 0x000fe20000410000 */
[----:B------:R-:W-:Y:S01]  /*6250*/  FMUL.FTZ R168, R168, R43 ;  /* 0x0000002ba8a87220 */ /* 0x000fe20000410000 */
[----:B------:R-:W-:Y:S01]  /*6260*/  FFMA.FTZ R50, R11, R42, R50 ;  /* 0x0000002a0b327223 */ /* 0x000fe20000010032 */
[----:B------:R-:W-:Y:S01]  /*6270*/  FMUL.FTZ R46, R46, R39 ;  /* 0x000000272e2e7220 */ /* 0x000fe20000410000 */
[-C--:B------:R-:W-:Y:S01]  /*6280*/  FFMA.FTZ R36, R80, R185.reuse, R37 ;  /* 0x000000b950247223 */ /* 0x080fe20000010025 */
[----:B------:R-:W-:Y:S01]  /*6290*/  FFMA.FTZ R167, R167, R38, R168 ;  /* 0x00000026a7a77223 */ /* 0x000fe200000100a8 */
[----:B------:R-:W-:Y:S01]  /*62a0*/  FFMA.FTZ R38, R34, R185, R35 ;  /* 0x000000b922267223 */ /* 0x000fe20000010023 */
[----:B------:R-:W-:Y:S01]  /*62b0*/  FMUL.FTZ R35, R81, R179 ;  /* 0x000000b351237220 */ /* 0x000fe20000410000 */
[----:B------:R-:W-:Y:S01]  /*62c0*/  FFMA.FTZ R46, R45, R36, R46 ;  /* 0x000000242d2e7223 */ /* 0x000fe2000001002e */
[----:B------:R-:W-:Y:S01]  /*62d0*/  FFMA.FTZ R171, R10, R49, R171 ;  /* 0x000000310aab7223 */ /* 0x000fe200000100ab */
[----:B------:R-:W-:Y:S01]  /*62e0*/  FFMA.FTZ R170, R9, R40, R170 ;  /* 0x0000002809aa7223 */ /* 0x000fe200000100aa */
[-C--:B------:R-:W-:Y:S01]  /*62f0*/  FFMA.FTZ R34, R80, R180.reuse, -R35 ;  /* 0x000000b450227223 */ /* 0x080fe20000010823 */
[----:B------:R-:W-:Y:S01]  /*6300*/  FMUL.FTZ R35, R81, R180 ;  /* 0x000000b451237220 */ /* 0x000fe20000410000 */
[----:B------:R-:W-:Y:S01]  /*6310*/  FFMA.FTZ R167, R8, R41, R167 ;  /* 0x0000002908a77223 */ /* 0x000fe200000100a7 */
[----:B0-----:R-:W-:Y:S01]  /*6320*/  @!P1 FADD.FTZ R47, R47, R48 ;  /* 0x000000302f2f9221 */ /* 0x001fe20000010000 */
[----:B------:R-:W-:Y:S01]  /*6330*/  FMUL.FTZ R36, R163, R34 ;  /* 0x00000022a3247220 */ /* 0x000fe20000410000 */
[-C--:B------:R-:W-:Y:S01]  /*6340*/  FFMA.FTZ R34, R80, R179.reuse, R35 ;  /* 0x000000b350227223 */ /* 0x080fe20000010023 */
[----:B------:R-:W-:Y:S01]  /*6350*/  FFMA.FTZ R179, R32, R179, R33 ;  /* 0x000000b320b37223 */ /* 0x000fe20000010021 */
[----:B----4-:R-:W-:Y:S01]  /*6360*/  @!P1 FADD.FTZ R166, R166, R51 ;  /* 0x00000033a6a69221 */ /* 0x010fe20000010000 */
[----:B------:R-:W0:Y:S01]  /*6370*/  SHFL.DOWN PT, R48, R47, 0x10, 0x1f ;  /* 0x0a001f002f307f89 */ /* 0x000e2200000e0000 */
[-C--:B------:R-:W-:Y:S01]  /*6380*/  FFMA.FTZ R32, R30, R177.reuse, R31 ;  /* 0x000000b11e207223 */ /* 0x080fe2000001001f */
[CC--:B------:R-:W-:Y:S01]  /*6390*/  FMUL.FTZ R35, R81.reuse, R177.reuse ;  /* 0x000000b151237220 */ /* 0x0c0fe20000410000 */
[C---:B------:R-:W-:Y:S01]  /*63a0*/  FMUL.FTZ R31, R81.reuse, R176 ;  /* 0x000000b0511f7220 */ /* 0x040fe20000410000 */
[----:B------:R-:W4:Y:S01]  /*63b0*/  SHFL.DOWN PT, R37, R166, 0x10, 0x1f ;  /* 0x0a001f00a6257f89 */ /* 0x000f2200000e0000 */
[CC--:B------:R-:W-:Y:S01]  /*63c0*/  FMUL.FTZ R33, R81.reuse, R178.reuse ;  /* 0x000000b251217220 */ /* 0x0c0fe20000410000 */
[C---:B------:R-:W-:Y:S01]  /*63d0*/  FFMA.FTZ R35, R80.reuse, R178, -R35 ;  /* 0x000000b250237223 */ /* 0x040fe20000010823 */
[-C--:B------:R-:W-:Y:S01]  /*63e0*/  FMUL.FTZ R81, R81, R164.reuse ;  /* 0x000000a451517220 */ /* 0x080fe20000410000 */
[C---:B------:R-:W-:Y:S01]  /*63f0*/  FFMA.FTZ R31, R80.reuse, R164, -R31 ;  /* 0x000000a4501f7223 */ /* 0x040fe2000001081f */
[----:B------:R-:W-:Y:S01]  /*6400*/  FFMA.FTZ R63, R63, R34, R36 ;  /* 0x000000223f3f7223 */ /* 0x000fe20000010024 */
[----:B------:R-:W-:Y:S01]  /*6410*/  FFMA.FTZ R34, R80, R177, R33 ;  /* 0x000000b150227223 */ /* 0x000fe20000010021 */
[----:B------:R-:W-:Y:S01]  /*6420*/  FMUL.FTZ R44, R44, R35 ;  /* 0x000000232c2c7220 */ /* 0x000fe20000410000 */
[----:B------:R-:W-:Y:S01]  /*6430*/  FFMA.FTZ R81, R80, R176, R81 ;  /* 0x000000b050517223 */ /* 0x000fe20000010051 */
[----:B------:R-:W-:Y:S01]  /*6440*/  FMUL.FTZ R33, R62, R31 ;  /* 0x0000001f3e217220 */ /* 0x000fe20000410000 */
[----:B------:R-:W-:Y:S01]  /*6450*/  ISETP.GT.AND P1, PT, R87, 0xf, PT ;  /* 0x0000000f5700780c */ /* 0x000fe20003f24270 */
        /* <DEDUP_REMOVED lines=9> */
[----:B0-----:R-:W-:Y:S01]  /*64f0*/  FADD.FTZ R30, R47, R48 ;  /* 0x000000302f1e7221 */ /* 0x001fe20000010000 */
[----:B------:R-:W-:Y:S01]  /*6500*/  FFMA.FTZ R24, R41, R139, R24 ;  /* 0x0000008b29187223 */ /* 0x000fe20000010018 */
[----:B------:R-:W-:Y:S01]  /*6510*/  FADD.FTZ R17, R170, R17 ;  /* 0x00000011aa117221 */ /* 0x000fe20000010000 */
[----:B------:R-:W-:Y:S01]  /*6520*/  FFMA.FTZ R23, R38, R0, R23 ;  /* 0x0000000026177223 */ /* 0x000fe20000010017 */
[----:B----4-:R-:W-:Y:S01]  /*6530*/  FADD.FTZ R31, R166, R37 ;  /* 0x00000025a61f7221 */ /* 0x010fe20000010000 */
        /* <DEDUP_REMOVED lines=20> */
.L_x_17173:
[----:B------:R-:W-:Y:S05]  /*6680*/  BSYNC.RECONVERGENT B0 ;  /* 0x0000000000007941 */ /* 0x000fea0003800200 */
.L_x_17172:
[----:B------:R-:W-:-:S04]  /*6690*/  UIADD3 UR4, UPT, UPT, UR4, 0x1, URZ ;  /* 0x0000000104047890 */ /* 0x000fc8000fffe0ff */
[----:B------:R-:W-:-:S09]  /*66a0*/  UISETP.GE.AND UP0, UPT, UR4, UR8, UPT ;  /* 0x000000080400728c */ /* 0x000fd2000bf06270 */
[----:B------:R-:W-:Y:S05]  /*66b0*/  BRA.U !UP0, `(.L_x_17174) ;  /* 0xffffffbd08cc7547 */ /* 0x000fea000b83ffff */
.L_x_17126:
[----:B------:R-:W-:Y:S08]  /*66c0*/  BAR.SYNC.DEFER_BLOCKING 0x0 ;  /* 0x0000000000007b1d */ /* 0x000ff00000010000 */
[----:B------:R-:W5:Y:S01]  /*66d0*/  LDC.64 R36, c[0x0][0x4f8] ;  /* 0x00013e00ff247b82 */ /* 0x000f620000000a00 */
[----:B------:R-:W1:Y:S07]  /*66e0*/  LDCU.64 UR4, c[0x0][0x500] ;  /* 0x0000a000ff0477ac */ /* 0x000e6e0008000a00 */
[----:B------:R-:W2:Y:S01]  /*66f0*/  LDC.64 R38, c[0x0][0x550] ;  /* 0x00015400ff267b82 */ /* 0x000ea20000000a00 */
[----:B0---4-:R-:W4:Y:S04]  /*6700*/  LDG.E.128 R28, desc[UR16][R2.64] ;  /* 0x00000010021c7981 */ /* 0x011f28000c1e1d00 */
[----:B------:R-:W3:Y:S04]  /*6710*/  LDG.E.128 R32, desc[UR16][R2.64+0x200] ;  /* 0x0002001002207981 */ /* 0x000ee8000c1e1d00 */
[----:B----4-:R0:W-:Y:S04]  /*6720*/  STS.128 [R86], R28 ;  /* 0x0000001c56007388 */ /* 0x0101e80000000c00 */
[----:B---3--:R-:W-:Y:S01]  /*6730*/  STS.128 [R86+0x200], R32 ;  /* 0x0002002056007388 */ /* 0x008fe20000000c00 */
[----:B------:R-:W-:-:S03]  /*6740*/  NOP ;  /* 0x0000000000007918 */ /* 0x000fc60000000000 */
[----:B------:R-:W3:Y:S04]  /*6750*/  LDS.128 R4, [R84] ;  /* 0x0000000054047984 */ /* 0x000ee80000000c00 */
[----:B------:R-:W4:Y:S01]  /*6760*/  LDS.128 R8, [R84+0x10] ;  /* 0x0000100054087984 */ /* 0x000f220000000c00 */
[----:B0-----:R-:W-:Y:S01]  /*6770*/  SHF.L.U32 R28, R128, 0x8, RZ ;  /* 0x00000008801c7819 */ /* 0x001fe200000006ff */
        /* <DEDUP_REMOVED lines=19> */
[----:B------:R-:W-:-:S06]  /*68b0*/  @!P6 FMUL.FTZ R0, R4, -1.4426950216293334961 ;  /* 0xbfb8aa3b0400e820 */ /* 0x000fcc0000410000 */
[----:B------:R-:W3:Y:S01]  /*68c0*/  @!P6 MUFU.EX2 R0, R0 ;  /* 0x000000000000e308 */ /* 0x000ee20000000800 */
[----:B------:R-:W-:-:S05]  /*68d0*/  @!P1 FMUL.FTZ R2, R6, -1.4426950216293334961 ;  /* 0xbfb8aa3b06029820 */ /* 0x000fca0000410000 */
[----:B------:R-:W-:Y:S01]  /*68e0*/  @!P5 FMUL.FTZ R6, R10, -1.4426950216293334961 ;  /* 0xbfb8aa3b0a06d820 */ /* 0x000fe20000410000 */
[----:B------:R-:W4:Y:S04]  /*68f0*/  @!P1 MUFU.EX2 R2, R2 ;  /* 0x0000000200029308 */ /* 0x000f280000000800 */
[----:B------:R-:W1:Y:S01]  /*6900*/  @!P5 MUFU.EX2 R32, R6 ;  /* 0x000000060020d308 */ /* 0x000e620000000800 */
[----:B---3--:R-:W-:Y:S01]  /*6910*/  @!P6 FADD.FTZ R4, R0, 1 ;  /* 0x3f8000000004e421 */ /* 0x008fe20000010000 */
[----:B------:R-:W-:Y:S01]  /*6920*/  @!P0 FMUL.FTZ R0, R5, -1.4426950216293334961 ;  /* 0xbfb8aa3b05008820 */ /* 0x000fe20000410000 */
[----:B------:R-:W-:Y:S02]  /*6930*/  @!P4 FMUL.FTZ R5, R9, -1.4426950216293334961 ;  /* 0xbfb8aa3b0905c820 */ /* 0x000fe40000410000 */
[----:B------:R3:W5:Y:S01]  /*6940*/  @!P6 MUFU.RCP R3, R4 ;  /* 0x000000040003e308 */ /* 0x0007620000001000 */
[----:B----4-:R-:W-:Y:S01]  /*6950*/  @!P1 FADD.FTZ R2, R2, 1 ;  /* 0x3f80000002029421 */ /* 0x010fe20000010000 */
[----:B-1----:R-:W-:-:S06]  /*6960*/  @!P5 FADD.FTZ R32, R32, 1 ;  /* 0x3f8000002020d421 */ /* 0x002fcc0000010000 */
[----:B------:R-:W1:Y:S01]  /*6970*/  @!P0 MUFU.EX2 R0, R0 ;  /* 0x0000000000008308 */ /* 0x000e620000000800 */
[----:B---3--:R-:W-:-:S03]  /*6980*/  @!P3 FMUL.FTZ R4, R8, -1.4426950216293334961 ;  /* 0xbfb8aa3b0804b820 */ /* 0x008fc60000410000 */
[----:B------:R-:W3:Y:S04]  /*6990*/  @!P4 MUFU.EX2 R31, R5 ;  /* 0x00000005001fc308 */ /* 0x000ee80000000800 */
[----:B------:R-:W4:Y:S01]  /*69a0*/  @!P3 MUFU.EX2 R4, R4 ;  /* 0x000000040004b308 */ /* 0x000f220000000800 */
[----:B-----5:R-:W-:Y:S01]  /*69b0*/  @!P6 FMUL.FTZ R12, R12, R3 ;  /* 0x000000030c0ce220 */ /* 0x020fe20000410000 */
[----:B------:R-:W-:Y:S01]  /*69c0*/  FSETP.GTU.FTZ.AND P6, PT, R11, 20, PT ;  /* 0x41a000000b00780b */ /* 0x000fe20003fdc000 */
[----:B------:R-:W-:Y:S01]  /*69d0*/  @!P2 FMUL.FTZ R3, R7, -1.4426950216293334961 ;  /* 0xbfb8aa3b0703a820 */ /* 0x000fe20000410000 */
[----:B------:R-:W5:Y:S01]  /*69e0*/  @!P1 MUFU.RCP R35, R2 ;  /* 0x0000000200239308 */ /* 0x000f620000001000 */
[----:B-1----:R-:W-:Y:S01]  /*69f0*/  @!P0 FADD.FTZ R0, R0, 1 ;  /* 0x3f80000000008421 */ /* 0x002fe20000010000 */
[----:B---3--:R-:W-:-:S06]  /*6a00*/  @!P4 FADD.FTZ R31, R31, 1 ;  /* 0x3f8000001f1fc421 */ /* 0x008fcc0000010000 */
[----:B------:R-:W1:Y:S03]  /*6a10*/  @!P2 MUFU.EX2 R3, R3 ;  /* 0x000000030003a308 */ /* 0x000e660000000800 */
[----:B------:R-:W-:Y:S01]  /*6a20*/  @!P6 FMUL.FTZ R7, R11, -1.4426950216293334961 ;  /* 0xbfb8aa3b0b07e820 */ /* 0x000fe20000410000 */
[----:B------:R4:W3:Y:S01]  /*6a30*/  @!P0 MUFU.RCP R34, R0 ;  /* 0x0000000000228308 */ /* 0x0008e20000001000 */
[----:B------:R-:W-:Y:S01]  /*6a40*/  NOP ;  /* 0x0000000000007918 */ /* 0x000fe20000000000 */
[----:B------:R-:W2:Y:S06]  /*6a50*/  LDS.128 R8, [R86+0x200] ;  /* 0x0002000056087984 */ /* 0x000eac0000000c00 */
[----:B------:R3:W2:Y:S01]  /*6a60*/  @!P6 MUFU.EX2 R33, R7 ;  /* 0x000000070021e308 */ /* 0x0006a20000000800 */
[----:B----4-:R-:W-:Y:S01]  /*6a70*/  @!P3 FADD.FTZ R0, R4, 1 ;  /* 0x3f8000000400b421 */ /* 0x010fe20000010000 */
[----:B-1----:R-:W-:Y:S01]  /*6a80*/  @!P2 FADD.FTZ R30, R3, 1 ;  /* 0x3f800000031ea421 */ /* 0x002fe20000010000 */
[----:B------:R-:W-:Y:S01]  /*6a90*/  IMAD.WIDE.U32 R2, R36, UR18, R28 ;  /* 0x0000001224027c25 */ /* 0x000fe2000f8e001c */
[----:B0-----:R-:W0:Y:S03]  /*6aa0*/  @!P4 MUFU.RCP R22, R31 ;  /* 0x0000001f0016c308 */ /* 0x001e260000001000 */
[----:B-----5:R-:W-:Y:S01]  /*6ab0*/  @!P1 FMUL.FTZ R14, R14, R35 ;  /* 0x000000230e0e9220 */ /* 0x020fe20000410000 */
[----:B------:R-:W-:Y:S01]  /*6ac0*/  IADD3 R113, P1, PT, R113, -0x800, RZ ;  /* 0xfffff80071717810 */ /* 0x000fe20007f3e0ff */
[----:B------:R-:W-:Y:S01]  /*6ad0*/  IMAD R3, R37, UR18, R3 ;  /* 0x0000001225037c24 */ /* 0x000fe2000f8e0203 */
[----:B---3--:R-:W1:Y:S01]  /*6ae0*/  LDS.128 R4, [R86] ;  /* 0x0000000056047984 */ /* 0x008e620000000c00 */
[----:B------:R-:W-:Y:S01]  /*6af0*/  @!P0 FMUL.FTZ R13, R13, R34 ;  /* 0x000000220d0d8220 */ /* 0x000fe20000410000 */
[----:B------:R-:W-:Y:S01]  /*6b00*/  IMAD.WIDE.U32 R2, R137, UR4, R2 ;  /* 0x0000000489027c25 */ /* 0x000fe2000f8e0002 */
[----:B------:R-:W3:Y:S01]  /*6b10*/  @!P2 MUFU.RCP R30, R30 ;  /* 0x0000001e001ea308 */ /* 0x000ee20000001000 */
[----:B------:R-:W-:-:S02]  /*6b20*/  IADD3.X R112, PT, PT, R112, -0x1, RZ, P1, !PT ;  /* 0xffffffff70707810 */ /* 0x000fc40000ffe4ff */
[----:B--2---:R-:W-:Y:S01]  /*6b30*/  @!P6 FADD.FTZ R33, R33, 1 ;  /* 0x3f8000002121e421 */ /* 0x004fe20000010000 */
[----:B------:R-:W-:Y:S01]  /*6b40*/  IMAD R3, R137, UR5, R3 ;  /* 0x0000000589037c24 */ /* 0x000fe2000f8e0203 */
[C---:B------:R-:W-:Y:S01]  /*6b50*/  LEA R20, P0, R2.reuse, R38, 0x2 ;  /* 0x0000002602147211 */ /* 0x040fe200078010ff */
[----:B------:R-:W2:Y:S03]  /*6b60*/  LDCU.64 UR4, c[0x0][0x520] ;  /* 0x0000a400ff0477ac */ /* 0x000ea60008000a00 */
[----:B------:R-:W-:Y:S01]  /*6b70*/  LEA.HI.X R21, R2, R39, R3, 0x2, P0 ;  /* 0x0000002702157211 */ /* 0x000fe200000f1403 */
[----:B------:R-:W4:Y:S01]  /*6b80*/  @!P3 MUFU.RCP R23, R0 ;  /* 0x000000000017b308 */ /* 0x000f220000001000 */
[----:B0-----:R-:W-:Y:S01]  /*6b90*/  @!P4 FMUL.FTZ R17, R17, R22 ;  /* 0x000000161111c220 */ /* 0x001fe20000410000 */
[----:B------:R-:W-:Y:S01]  /*6ba0*/  IADD3 R118, P4, PT, R118, -0x400, RZ ;  /* 0xfffffc0076767810 */ /* 0x000fe20007f9e0ff */
[----:B------:R-:W-:-:S03]  /*6bb0*/  IMAD.WIDE.U32 R2, R107, 0x10, R20 ;  /* 0x000000106b027825 */ /* 0x000fc600078e0014 */
[----:B------:R-:W-:Y:S02]  /*6bc0*/  IADD3.X R119, PT, PT, R119, -0x1, RZ, P4, !PT ;  /* 0xffffffff77777810 */ /* 0x000fe400027fe4ff */
[----:B------:R-:W0:Y:S01]  /*6bd0*/  @!P5 MUFU.RCP R25, R32 ;  /* 0x000000200019d308 */ /* 0x000e220000001000 */
[----:B---3--:R-:W-:Y:S01]  /*6be0*/  @!P2 FMUL.FTZ R15, R15, R30 ;  /* 0x0000001e0f0fa220 */ /* 0x008fe20000410000 */
[----:B------:R-:W-:Y:S01]  /*6bf0*/  IADD3 R111, P2, PT, R111, -0x800, RZ ;  /* 0xfffff8006f6f7810 */ /* 0x000fe20007f5e0ff */
[----:B------:R-:W3:Y:S03]  /*6c00*/  LDC.64 R30, c[0x0][0x518] ;  /* 0x00014600ff1e7b82 */ /* 0x000ee60000000a00 */
[----:B------:R-:W-:Y:S02]  /*6c10*/  IADD3.X R110, PT, PT, R110, -0x1, RZ, P2, !PT ;  /* 0xffffffff6e6e7810 */ /* 0x000fe400017fe4ff */
[----:B------:R5:W2:Y:S01]  /*6c20*/  @!P6 MUFU.RCP R0, R33 ;  /* 0x000000210000e308 */ /* 0x000aa20000001000 */
[----:B------:R-:W-:Y:S01]  /*6c30*/  STG.E.128 desc[UR16][R2.64+0x200], R8 ;  /* 0x0002000802007986 */ /* 0x000fe2000c101d10 */
[----:B----4-:R-:W-:Y:S01]  /*6c40*/  @!P3 FMUL.FTZ R16, R16, R23 ;  /* 0x000000171010b220 */ /* 0x010fe20000410000 */
[----:B------:R-:W-:-:S04]  /*6c50*/  IADD3 R114, P3, PT, R114, -0x400, RZ ;  /* 0xfffffc0072727810 */ /* 0x000fc80007f7e0ff */
[----:B------:R-:W-:Y:S01]  /*6c60*/  IADD3.X R115, PT, PT, R115, -0x1, RZ, P3, !PT ;  /* 0xffffffff73737810 */ /* 0x000fe20001ffe4ff */
[----:B-----5:R-:W4:Y:S01]  /*6c70*/  LDC.64 R32, c[0x0][0x560] ;  /* 0x00015800ff207b82 */ /* 0x020f220000000a00 */
[----:B0-----:R-:W-:Y:S01]  /*6c80*/  @!P5 FMUL.FTZ R18, R18, R25 ;  /* 0x000000191212d220 */ /* 0x001fe20000410000 */
[----:B------:R-:W-:Y:S01]  /*6c90*/  IADD3 R116, P5, PT, R116, -0x400, RZ ;  /* 0xfffffc0074747810 */ /* 0x000fe20007fbe0ff */
[----:B-1----:R0:W-:Y:S03]  /*6ca0*/  STG.E.128 desc[UR16][R2.64], R4 ;  /* 0x0000000402007986 */ /* 0x0021e6000c101d10 */
[----:B------:R-:W-:Y:S02]  /*6cb0*/  IADD3.X R117, PT, PT, R117, -0x1, RZ, P5, !PT ;  /* 0xffffffff75757810 */ /* 0x000fe40002ffe4ff */
[----:B------:R-:W-:Y:S01]  /*6cc0*/  BAR.SYNC.DEFER_BLOCKING 0x0 ;  /* 0x0000000000007b1d */ /* 0x000fe20000010000 */
[----:B--2---:R-:W-:Y:S01]  /*6cd0*/  @!P6 FMUL.FTZ R19, R19, R0 ;  /* 0x000000001313e220 */ /* 0x004fe20000410000 */
[----:B---3--:R-:W-:-:S04]  /*6ce0*/  IMAD.WIDE.U32 R28, R30, UR18, R28 ;  /* 0x000000121e1c7c25 */ /* 0x008fc8000f8e001c */
[----:B------:R-:W-:Y:S01]  /*6cf0*/  FADD.FTZ R0, R12, R123 ;  /* 0x0000007b0c007221 */ /* 0x000fe20000010000 */
[----:B------:R-:W-:Y:S02]  /*6d00*/  IMAD R29, R31, UR18, R29 ;  /* 0x000000121f1d7c24 */ /* 0x000fe4000f8e021d */
[----:B0-----:R-:W-:-:S04]  /*6d10*/  IMAD.WIDE.U32 R2, R137, UR4, R28 ;  /* 0x0000000489027c25 */ /* 0x001fc8000f8e001c */
[----:B------:R-:W-:Y:S01]  /*6d20*/  FADD.FTZ R5, R0, R13 ;  /* 0x0000000d00057221 */ /* 0x000fe20000010000 */
[----:B------:R-:W-:Y:S01]  /*6d30*/  IMAD R0, R137, UR5, R3 ;  /* 0x0000000589007c24 */ /* 0x000fe2000f8e0203 */
[----:B----4-:R-:W-:Y:S01]  /*6d40*/  LEA R4, P0, R2, R32, 0x2 ;  /* 0x0000002002047211 */ /* 0x010fe200078010ff */
        /* <DEDUP_REMOVED lines=18> */
.L_x_17109:
        /* <DEDUP_REMOVED lines=34> */
.L_x_17177:
[----:B------:R-:W-:Y:S05]  /*7090*/  BSYNC.RECONVERGENT B0 ;  /* 0x0000000000007941 */ /* 0x000fea0003800200 */
.L_x_17176:
        /* <DEDUP_REMOVED lines=26> */
.L_x_17179:
[----:B------:R-:W-:Y:S05]  /*7240*/  BSYNC.RECONVERGENT B0 ;  /* 0x0000000000007941 */ /* 0x000fea0003800200 */
.L_x_17178:
        /* <DEDUP_REMOVED lines=8> */
.L_x_17180:
        /* <DEDUP_REMOVED lines=16> */
.L_x_17181:
        /* <DEDUP_REMOVED lines=11> */
.L_x_18782:


//--------------------- .text._Z25selective_scan_bwd_kernelI32Selective_Scan_bwd_kernel_traitsILi32ELi8ELb1ELb1ELb1ELb1ELb1EfN3c107complexIfEEEEv12SSMParamsBwd --------------------------
	.section	.text._Z25selective_scan_bwd_kernelI32Selective_Scan_bwd_kernel_traitsILi32ELi8ELb1ELb1ELb1ELb1ELb1EfN3c107complexIfEEEEv12SSMParamsBwd,"ax",@progbits
	.align	128
        .global         _Z25selective_scan_bwd_kernelI32Selective_Scan_bwd_kernel_traitsILi32ELi8ELb1ELb1ELb1ELb1ELb1EfN3c107complexIfEEEEv12SSMParamsBwd
        .type           _Z25selective_scan_bwd_kernelI32Selective_Scan_bwd_kernel_traitsILi32ELi8ELb1ELb1ELb1ELb1ELb1EfN3c107complexIfEEEEv12SSMParamsBwd,@function
        .size           _Z25selective_scan_bwd_kernelI32Selective_Scan_bwd_kernel_traitsILi32ELi8ELb1ELb1ELb1ELb1ELb1EfN3c107complexIfEEEEv12SSMParamsBwd,(.L_x_18783 - _Z25selective_scan_bwd_kernelI32Selective_Scan_bwd_kernel_traitsILi32ELi8ELb1ELb1ELb1ELb1ELb1EfN3c107complexIfEEEEv12SSMParamsBwd)
        .other          _Z25selective_scan_bwd_kernelI32Selective_Scan_bwd_kernel_traitsILi32ELi8ELb1ELb1ELb1ELb1ELb1EfN3c107complexIfEEEEv12SSMParamsBwd,@"STO_CUDA_ENTRY STV_DEFAULT"
_Z25selective_scan_bwd_kernelI32Selective_Scan_bwd_kernel_traitsILi32ELi8ELb1ELb1ELb1ELb1ELb1EfN3c107complexIfEEEEv12SSMParamsBwd:
.text._Z25selective_scan_bwd_kernelI32Selective_Scan_bwd_kernel_traitsILi32ELi8ELb1ELb1ELb1ELb1ELb1EfN3c107complexIfEEEEv12SSMParamsBwd:
        /* <DEDUP_REMOVED lines=45> */
[-C--:B------:R-:W-:Y:S01]  /*02d0*/  @!P1 IADD3 R0, PT, PT, R0, -R9.reuse, RZ ;  /* 0x8000000900009210 */ /* 0x080fe20007ffe0ff */
[----:B------:R-:W4:Y:S03]  /*02e0*/  LDC.64 R30, c[0x0][0x450] ;  /* 0x00011400ff1e7b82 */ /* 0x000f260000000a00 */
[----:B------:R-:W-:-:S02]  /*02f0*/  ISETP.GE.U32.AND P0, PT, R0, R9, PT ;  /* 0x000000090000720c */ /* 0x000fc40003f06070 */
        /* <DEDUP_REMOVED lines=17> */
[----:B------:R-:W-:-:S02]  /*0410*/  MOV R3, UR5 ;  /* 0x0000000500037c02 */ /* 0x000fc40008000f00 */
[--C-:B------:R-:W-:Y:S02]  /*0420*/  SHF.R.U64 R115, R12, 0x1, R13.reuse ;  /* 0x000000010c737819 */ /* 0x100fe4000000120d */
[----:B------:R-:W-:Y:S02]  /*0430*/  IADD3 R7, PT, PT, R7, R9, RZ ;  /* 0x0000000907077210 */ /* 0x000fe40007ffe0ff */
[----:B------:R-:W-:Y:S02]  /*0440*/  MOV R2, UR4 ;  /* 0x0000000400027c02 */ /* 0x000fe40008000f00 */
[----:B------:R-:W-:Y:S02]  /*0450*/  MOV R3, UR9 ;  /* 0x0000000900037c02 */ /* 0x000fe40008000f00 */
[----:B------:R-:W-:Y:S01]  /*0460*/  SHF.R.U32.HI R8, RZ, 0x1, R13 ;  /* 0x00000001ff087819 */ /* 0x000fe2000001160d */
[----:B------:R-:W-:Y:S01]  /*0470*/  IMAD.WIDE.U32 R114, R115, UR18, R6 ;  /* 0x0000001273727c25 */ /* 0x000fe2000f8e0006 */
[----:B------:R-:W-:-:S02]  /*0480*/  MOV R5, UR7 ;  /* 0x0000000700057c02 */ /* 0x000fc40008000f00 */
[----:B------:R-:W-:Y:S01]  /*0490*/  MOV R5, UR8 ;  /* 0x0000000800057c02 */ /* 0x000fe20008000f00 */
[C---:B------:R-:W-:Y:S01]  /*04a0*/  IMAD.WIDE.U32 R2, R119.reuse, UR10, R2 ;  /* 0x0000000a77027c25 */ /* 0x040fe2000f8e0002 */
[----:B------:R-:W0:Y:S03]  /*04b0*/  LDCU.64 UR8, c[0x0][0x3d0] ;  /* 0x00007a00ff0877ac */ /* 0x000e260008000a00 */
[----:B------:R-:W-:Y:S02]  /*04c0*/  IMAD R7, R8, UR18, RZ ;  /* 0x0000001208077c24 */ /* 0x000fe4000f8e02ff */
[----:B------:R-:W-:-:S03]  /*04d0*/  IMAD R17, R119, UR11, R3 ;  /* 0x0000000b77117c24 */ /* 0x000fc6000f8e0203 */
[----:B------:R-:W-:Y:S02]  /*04e0*/  IADD3 R3, PT, PT, R115, R7, RZ ;  /* 0x0000000773037210 */ /* 0x000fe40007ffe0ff */
[C---:B--2---:R-:W-:Y:S01]  /*04f0*/  LEA R115, P0, R114.reuse, R20, 0x3 ;  /* 0x0000001472737211 */ /* 0x044fe200078018ff */
[----:B---3--:R-:W-:Y:S01]  /*0500*/  UIMAD.WIDE.U32 UR4, UR18, UR12, URZ ;  /* 0x0000000c120472a5 */ /* 0x008fe2000f8e00ff */
[----:B------:R-:W-:Y:S02]  /*0510*/  MOV R4, UR6 ;  /* 0x0000000600047c02 */ /* 0x000fe40008000f00 */
[----:B------:R-:W-:Y:S02]  /*0520*/  LEA.HI.X R114, R114, R21, R3, 0x3, P0 ;  /* 0x0000001572727211 */ /* 0x000fe400000f1c03 */
[----:B-1----:R-:W-:Y:S01]  /*0530*/  ISETP.NE.U32.AND P0, PT, R26, RZ, PT ;  /* 0x000000ff1a00720c */ /* 0x002fe20003f05070 */
[----:B------:R-:W-:Y:S01]  /*0540*/  IMAD.WIDE.U32 R4, R119, UR14, R4 ;  /* 0x0000000e77047c25 */ /* 0x000fe2000f8e0004 */
[----:B------:R-:W-:Y:S01]  /*0550*/  UIMAD UR5, UR18, UR13, UR5 ;  /* 0x0000000d120572a4 */ /* 0x000fe2000f8e0205 */
[----:B------:R-:W-:Y:S01]  /*0560*/  LEA R9, R25, 0xffffff00, 0x8 ;  /* 0xffffff0019097811 */ /* 0x000fe200078e40ff */
[----:B------:R-:W1:Y:S01]  /*0570*/  LDC.64 R20, c[0x0][0x4d8] ;  /* 0x00013600ff147b82 */ /* 0x000e620000000a00 */
[----:B------:R-:W-:Y:S01]  /*0580*/  ISETP.NE.AND.EX P0, PT, R27, RZ, PT, P0 ;  /* 0x000000ff1b00720c */ /* 0x000fe20003f05300 */
[----:B------:R-:W-:Y:S01]  /*0590*/  IMAD R13, R119, UR15, R5 ;  /* 0x0000000f770d7c24 */ /* 0x000fe2000f8e0205 */
[----:B------:R-:W-:Y:S01]  /*05a0*/  IADD3 R107, P2, PT, R9, R2, RZ ;  /* 0x00000002096b7210 */ /* 0x000fe20007f5e0ff */
[-C--:B------:R-:W-:Y:S01]  /*05b0*/  IMAD R5, R11, R14.reuse, RZ ;  /* 0x0000000e0b057224 */ /* 0x080fe200078e02ff */
[----:B0-----:R-:W-:Y:S01]  /*05c0*/  UIMAD.WIDE.U32 UR6, UR18, UR8, URZ ;  /* 0x00000008120672a5 */ /* 0x001fe2000f8e00ff */
[C---:B------:R-:W-:Y:S01]  /*05d0*/  IMAD.WIDE.U32 R2, R0.reuse, R14, UR4 ;  /* 0x0000000400027e25 */ /* 0x040fe2000f8e000e */
[----:B------:R-:W-:Y:S01]  /*05e0*/  LEA R7, R25, 0xfffffe00, 0x9 ;  /* 0xfffffe0019077811 */ /* 0x000fe200078e48ff */
[----:B------:R-:W0:Y:S01]  /*05f0*/  LDC.64 R26, c[0x0][0x528] ;  /* 0x00014a00ff1a7b82 */ /* 0x000e220000000a00 */
[----:B------:R-:W-:Y:S01]  /*0600*/  UIMAD UR7, UR18, UR9, UR7 ;  /* 0x00000009120772a4 */ /* 0x000fe2000f8e0207 */
[----:B------:R-:W-:Y:S01]  /*0610*/  IMAD R5, R0, R15, R5 ;  /* 0x0000000f00057224 */ /* 0x000fe200078e0205 */
[----:B------:R-:W-:Y:S01]  /*0620*/  IADD3 R100, P1, PT, R7, R2, RZ ;  /* 0x0000000207647210 */ /* 0x000fe20007f3e0ff */
[----:B------:R-:W-:Y:S01]  /*0630*/  IMAD R2, R11, R18, RZ ;  /* 0x000000120b027224 */ /* 0x000fe200078e02ff */
[----:B------:R-:W-:Y:S01]  /*0640*/  IADD3 R105, P3, PT, R9, R4, RZ ;  /* 0x0000000409697210 */ /* 0x000fe20007f7e0ff */
[----:B------:R-:W2:Y:S01]  /*0650*/  LDCU.64 UR8, c[0x0][0x498] ;  /* 0x00009300ff0877ac */ /* 0x000ea20008000a00 */
[----:B------:R-:W-:Y:S01]  /*0660*/  IADD3 R8, PT, PT, R3, R5, RZ ;  /* 0x0000000503087210 */ /* 0x000fe20007ffe0ff */
[----:B------:R-:W3:Y:S01]  /*0670*/  @P0 LDC R10, c[0x0][0x384] ;  /* 0x0000e100ff0a0b82 */ /* 0x000ee20000000800 */
[----:B----4-:R-:W-:-:S02]  /*0680*/  IMAD R3, R11, R22, RZ ;  /* 0x000000160b037224 */ /* 0x010fc400078e02ff */
[----:B------:R-:W-:-:S04]  /*0690*/  IMAD.WIDE.U32 R4, R0, R18, UR6 ;  /* 0x0000000600047e25 */ /* 0x000fc8000f8e0012 */
[C---:B------:R-:W-:Y:S02]  /*06a0*/  IMAD R11, R0.reuse, R19, R2 ;  /* 0x00000013000b7224 */ /* 0x040fe400078e0202 */
[----:B------:R-:W-:Y:S01]  /*06b0*/  IMAD R15, R0, R23, R3 ;  /* 0x00000017000f7224 */ /* 0x000fe200078e0203 */
[--C-:B-1----:R-:W-:Y:S01]  /*06c0*/  SHF.R.U64 R111, R20, 0x1, R21.reuse ;  /* 0x00000001146f7819 */ /* 0x102fe20000001215 */
[----:B------:R-:W1:Y:S01]  /*06d0*/  LDC.64 R18, c[0x0][0x4a8] ;  /* 0x00012a00ff127b82 */ /* 0x000e620000000a00 */
[----:B------:R-:W-:Y:S01]  /*06e0*/  IADD3 R6, PT, PT, R5, R11, RZ ;  /* 0x0000000b05067210 */ /* 0x000fe20007ffe0ff */
[----:B------:R-:W-:Y:S01]  /*06f0*/  IMAD.WIDE.U32 R2, R0, R22, RZ ;  /* 0x0000001600027225 */ /* 0x000fe200078e00ff */
[----:B------:R-:W-:-:S05]  /*0700*/  SHF.R.U32.HI R0, RZ, 0x1, R21 ;  /* 0x00000001ff007819 */ /* 0x000fca0000011615 */
[----:B------:R-:W4:Y:S01]  /*0710*/  @P0 LDC R11, c[0x0][0x38c] ;  /* 0x0000e300ff0b0b82 */ /* 0x000f220000000800 */
[----:B------:R-:W-:Y:S02]  /*0720*/  IADD3 R98, P4, PT, R7, R4, RZ ;  /* 0x0000000407627210 */ /* 0x000fe40007f9e0ff */
[----:B------:R-:W-:Y:S02]  /*0730*/  SHF.R.S32.HI R7, RZ, 0x1f, R7 ;  /* 0x0000001fff077819 */ /* 0x000fe40000011407 */
[----:B------:R-:W-:-:S03]  /*0740*/  IADD3 R3, PT, PT, R3, R15, RZ ;  /* 0x0000000f03037210 */ /* 0x000fc60007ffe0ff */
[----:B------:R-:W0:Y:S01]  /*0750*/  LDC.64 R20, c[0x0][0x460] ;  /* 0x00011800ff147b82 */ /* 0x000e220000000a00 */
[----:B------:R-:W-:-:S07]  /*0760*/  IADD3.X R8, PT, PT, R7, R8, RZ, P1, !PT ;  /* 0x0000000807087210 */ /* 0x000fce0000ffe4ff */
[----:B------:R-:W1:Y:S01]  /*0770*/  LDC.64 R22, c[0x0][0x468] ;  /* 0x00011a00ff167b82 */ /* 0x000e620000000a00 */
[----:B------:R-:W-:Y:S01]  /*0780*/  IADD3.X R6, PT, PT, R7, R6, RZ, P4, !PT ;  /* 0x0000000607067210 */ /* 0x000fe200027fe4ff */
[----:B------:R-:W-:-:S06]  /*0790*/  IMAD.WIDE.U32 R110, R111, UR18, R2 ;  /* 0x000000126f6e7c25 */ /* 0x000fcc000f8e0002 */
[----:B------:R-:W1:Y:S01]  /*07a0*/  @P0 LDC.64 R4, c[0x0][0x480] ;  /* 0x00012000ff040b82 */ /* 0x000e620000000a00 */
[----:B------:R-:W-:Y:S01]  /*07b0*/  IMAD R7, R0, UR18, RZ ;  /* 0x0000001200077c24 */ /* 0x000fe2000f8e02ff */
[----:B--2---:R-:W-:Y:S02]  /*07c0*/  UIMAD.WIDE.U32 UR4, UR18, UR8, URZ ;  /* 0x00000008120472a5 */ /* 0x004fe4000f8e00ff */
[----:B---3--:R-:W-:Y:S01]  /*07d0*/  @P0 IMAD R0, R10, UR18, R119 ;  /* 0x000000120a000c24 */ /* 0x008fe2000f8e0277 */
[----:B------:R-:W-:Y:S02]  /*07e0*/  LEA R112, P4, R110, R112, 0x3 ;  /* 0x000000706e707211 */ /* 0x000fe400078818ff */
[----:B------:R-:W-:Y:S01]  /*07f0*/  IADD3 R7, PT, PT, R111, R7, RZ ;  /* 0x000000076f077210 */ /* 0x000fe20007ffe0ff */
[----:B------:R-:W-:Y:S01]  /*0800*/  UIMAD UR5, UR18, UR9, UR5 ;  /* 0x00000009120572a4 */ /* 0x000fe2000f8e0205 */
[----:B------:R-:W-:Y:S01]  /*0810*/  @P0 IMAD R0, R0, R25, RZ ;  /* 0x0000001900000224 */ /* 0x000fe200078e02ff */
[----:B------:R-:W-:-:S02]  /*0820*/  ISETP.GE.AND P1, PT, R25, 0x1, PT ;  /* 0x000000011900780c */ /* 0x000fc40003f26270 */
[----:B------:R-:W-:Y:S01]  /*0830*/  LEA.HI.X R110, R110, R113, R7, 0x3, P4 ;  /* 0x000000716e6e7211 */ /* 0x000fe200020f1c07 */
[----:B----4-:R-:W-:Y:S01]  /*0840*/  @P0 IMAD R7, R0, R11, RZ ;  /* 0x0000000b00070224 */ /* 0x010fe200078e02ff */
[----:B------:R-:W-:Y:S01]  /*0850*/  SHF.R.S32.HI R0, RZ, 0x1f, R9 ;  /* 0x0000001fff007819 */ /* 0x000fe20000011409 */
[----:B------:R-:W-:-:S03]  /*0860*/  IMAD.WIDE.U32 R2, R119, R102, UR4 ;  /* 0x0000000477027e25 */ /* 0x000fc6000f8e0066 */
[C---:B------:R-:W-:Y:S01]  /*0870*/  IADD3.X R12, PT, PT, R0.reuse, R17, RZ, P2, !PT ;  /* 0x00000011000c7210 */ /* 0x040fe200017fe4ff */
[----:B------:R-:W-:Y:S01]  /*0880*/  IMAD R103, R119, R103, R3 ;  /* 0x0000006777677224 */ /* 0x000fe200078e0203 */
[----:B------:R-:W-:Y:S02]  /*0890*/  IADD3.X R10, PT, PT, R0, R13, RZ, P3, !PT ;  /* 0x0000000d000a7210 */ /* 0x000fe40001ffe4ff */
[----:B0-----:R-:W-:Y:S02]  /*08a0*/  LEA R106, P2, R107, R20, 0x2 ;  /* 0x000000146b6a7211 */ /* 0x001fe400078410ff */
[----:B-1----:R-:W-:Y:S02]  /*08b0*/  LEA R104, P3, R105, R22, 0x2 ;  /* 0x0000001669687211 */ /* 0x002fe400078610ff */
[----:B------:R-:W-:Y:S02]  /*08c0*/  CS2R R14, SRZ ;  /* 0x00000000000e7805 */ /* 0x000fe4000001ff00 */
[----:B------:R-:W-:Y:S01]  /*08d0*/  IADD3 R2, P4, PT, R9, R2, RZ ;  /* 0x0000000209027210 */ /* 0x000fe20007f9e0ff */
[----:B------:R-:W-:Y:S01]  /*08e0*/  @P0 IMAD.WIDE R14, R7, 0x10, R4 ;  /* 0x00000010070e0825 */ /* 0x000fe200078e0204 */
[----:B------:R-:W-:-:S02]  /*08f0*/  LEA.HI.X R107, R107, R21, R12, 0x2, P2 ;  /* 0x000000156b6b7211 */ /* 0x000fc400010f140c */
        /* <DEDUP_REMOVED lines=86> */
.L_x_17249:
[----:B------:R-:W-:Y:S01]  /*0e60*/  BAR.SYNC.DEFER_BLOCKING 0x0 ;  /* 0x0000000000007b1d */ /* 0x000fe20000010000 */
[----:B0-----:R-:W-:-:S07]  /*0e70*/  IMAD.WIDE.U32 R4, R95, 0x10, R106 ;  /* 0x000000105f047825 */ /* 0x001fce00078e006a */
[----:B------:R-:W0:Y:S01]  /*0e80*/  S2UR UR5, SR_CgaCtaId ;  /* 0x00000000000579c3 */ /* 0x000e220000008800 */
[----:B------:R-:W1:Y:S01]  /*0e90*/  S2R R75, SR_LANEID ;  /* 0x00000000004b7919 */ /* 0x000e620000000000 */
[----:B------:R-:W-:Y:S01]  /*0ea0*/  UMOV UR4, 0x400 ;  /* 0x0000040000047882 */ /* 0x000fe20000000000 */
[----:B------:R-:W-:-:S04]  /*0eb0*/  IMAD.WIDE.U32 R16, R95, 0x10, R104 ;  /* 0x000000105f107825 */ /* 0x000fc800078e0068 */
[----:B------:R-:W-:Y:S01]  /*0ec0*/  IMAD.WIDE.U32 R36, R95, 0x10, R102 ;  /* 0x000000105f247825 */ /* 0x000fe200078e0066 */
        /* <DEDUP_REMOVED lines=13> */
[----:B------:R-:W4:Y:S04]  /*0fa0*/  LDG.E.128 R44, desc[UR16][R16.64+0x200] ;  /* 0x00020010102c7981 */ /* 0x000f28000c1e1d00 */
        /* <DEDUP_REMOVED lines=66> */
.L_x_17184:
[----:B------:R-:W-:Y:S05]  /*13d0*/  BSYNC.RECONVERGENT B0 ;  /* 0x0000000000007941 */ /* 0x000fea0003800200 */
.L_x_17183:
        /* <DEDUP_REMOVED lines=37> */
.L_x_17186:
[----:B------:R-:W-:Y:S05]  /*1630*/  BSYNC.RECONVERGENT B0 ;  /* 0x0000000000007941 */ /* 0x000fea0003800200 */
.L_x_17185:
        /* <DEDUP_REMOVED lines=34> */
.L_x_17188:
[----:B------:R-:W-:Y:S05]  /*1860*/  BSYNC.RECONVERGENT B0 ;  /* 0x0000000000007941 */ /* 0x000fea0003800200 */
.L_x_17187:
        /* <DEDUP_REMOVED lines=32> */
.L_x_17190:
[----:B------:R-:W-:Y:S05]  /*1a70*/  BSYNC.RECONVERGENT B0 ;  /* 0x0000000000007941 */ /* 0x000fea0003800200 */
.L_x_17189:
        /* <DEDUP_REMOVED lines=32> */
.L_x_17192:
[----:B------:R-:W-:Y:S05]  /*1c80*/  BSYNC.RECONVERGENT B0 ;  /* 0x0000000000007941 */ /* 0x000fea0003800200 */
.L_x_17191:
        /* <DEDUP_REMOVED lines=32> */
.L_x_17194:
[----:B------:R-:W-:Y:S05]  /*1e90*/  BSYNC.RECONVERGENT B0 ;  /* 0x0000000000007941 */ /* 0x000fea0003800200 */
.L_x_17193:
        /* <DEDUP_REMOVED lines=32> */
.L_x_17196:
[----:B------:R-:W-:Y:S05]  /*20a0*/  BSYNC.RECONVERGENT B0 ;  /* 0x0000000000007941 */ /* 0x000fea0003800200 */
.L_x_17195:
        /* <DEDUP_REMOVED lines=32> */
.L_x_17198:
[----:B------:R-:W-:Y:S05]  /*22b0*/  BSYNC.RECONVERGENT B0 ;  /* 0x0000000000007941 */ /* 0x000fea0003800200 */
.L_x_17197:
[----:B------:R-:W-:Y:S08]  /*22c0*/  BAR.SYNC.DEFER_BLOCKING 0x0 ;  /* 0x0000000000007b1d */ /* 0x000ff00000010000 */
[----:B------:R-:W3:Y:S01]  /*22d0*/  LDC.64 R32, c[0x0][0x420] ;  /* 0x00010800ff207b82 */ /* 0x000ee20000000a00 */
[----:B------:R-:W4:Y:S01]  /*22e0*/  LDCU.64 UR4, c[0x0][0x510] ;  /* 0x0000a200ff0477ac */ /* 0x000f220008000a00 */
[----:B------:R-:W5:Y:S06]  /*22f0*/  LDCU.64 UR6, c[0x0][0x490] ;  /* 0x00009200ff0677ac */ /* 0x000f6c0008000a00 */
[----:B------:R-:W1:Y:S08]  /*2300*/  LDC.64 R34, c[0x0][0x428] ;  /* 0x00010a00ff227b82 */ /* 0x000e700000000a00 */
[----:B0-----:R-:W0:Y:S01]  /*2310*/  LDC.64 R52, c[0x0][0x478] ;  /* 0x00011e00ff347b82 */ /* 0x001e220000000a00 */
[----:B------:R-:W2:Y:S04]  /*2320*/  LDG.E.128 R40, desc[UR16][R28.64] ;  /* 0x000000101c287981 */ /* 0x000ea8000c1e1d00 */
[----:B------:R-:W4:Y:S01]  /*2330*/  LDG.E.128 R48, desc[UR16][R28.64+0x200] ;  /* 0x000200101c307981 */ /* 0x000f22000c1e1d00 */
[----:B---3--:R-:W-:-:S02]  /*2340*/  IMAD.WIDE.U32 R30, R32, UR18, R18 ;  /* 0x00000012201e7c25 */ /* 0x008fc4000f8e0012 */
[----:B------:R-:W3:Y:S02]  /*2350*/  LDC.64 R70, c[0x0][0x508] ;  /* 0x00014200ff467b82 */ /* 0x000ee40000000a00 */
[----:B------:R-:W-:Y:S02]  /*2360*/  IMAD R31, R33, UR18, R31 ;  /* 0x00000012211f7c24 */ /* 0x000fe4000f8e021f */
[----:B-1----:R-:W-:-:S04]  /*2370*/  IMAD.WIDE.U32 R30, R119, R34, R30 ;  /* 0x00000022771e7225 */ /* 0x002fc800078e001e */
[----:B------:R-:W1:Y:S01]  /*2380*/  LDC.64 R128, c[0x0][0x558] ;  /* 0x00015600ff807b82 */ /* 0x000e620000000a00 */
[----:B------:R-:W-:Y:S01]  /*2390*/  IMAD R31, R119, R35, R31 ;  /* 0x00000023771f7224 */ /* 0x000fe200078e021f */
[----:B0-----:R-:W-:-:S04]  /*23a0*/  LEA R52, P0, R30, R52, 0x2 ;  /* 0x000000341e347211 */ /* 0x001fc800078010ff */
        /* <DEDUP_REMOVED lines=8> */
[----:B------:R-:W4:Y:S04]  /*2430*/  LDG.E.128 R36, desc[UR16][R52.64] ;  /* 0x0000001034247981 */ /* 0x000f28000c1e1d00 */
[----:B------:R1:W4:Y:S01]  /*2440*/  LDG.E.128 R44, desc[UR16][R52.64+0x200] ;  /* 0x00020010342c7981 */ /* 0x000322000c1e1d00 */
[----:B---3--:R-:W-:Y:S01]  /*2450*/  IMAD.WIDE.U32 R60, R70, UR18, R18 ;  /* 0x00000012463c7c25 */ /* 0x008fe2000f8e0012 */
[----:B-----5:R-:W-:-:S03]  /*2460*/  UISETP.NE.U32.AND UP0, UPT, UR6, URZ, UPT ;  /* 0x000000ff0600728c */ /* 0x020fc6000bf05070 */
[----:B0-----:R-:W-:Y:S01]  /*2470*/  FMUL.FTZ R55, R29, -1.4426950216293334961 ;  /* 0xbfb8aa3b1d377820 */ /* 0x001fe20000410000 */
[----:B------:R-:W-:Y:S01]  /*2480*/  FMUL.FTZ R40, R30, -1.4426950216293334961 ;  /* 0xbfb8aa3b1e287820 */ /* 0x000fe20000410000 */
[----:B------:R-:W-:Y:S01]  /*2490*/  FMUL.FTZ R41, R31, -1.4426950216293334961 ;  /* 0xbfb8aa3b1f297820 */ /* 0x000fe20000410000 */
[----:B------:R-:W-:Y:S01]  /*24a0*/  FMUL.FTZ R54, R28, -1.4426950216293334961 ;  /* 0xbfb8aa3b1c367820 */ /* 0x000fe20000410000 */
[----:B--2---:R-:W-:Y:S01]  /*24b0*/  FMUL.FTZ R42, R32, -1.4426950216293334961 ;  /* 0xbfb8aa3b202a7820 */ /* 0x004fe20000410000 */
[----:B------:R-:W-:Y:S01]  /*24c0*/  FMUL.FTZ R43, R33, -1.4426950216293334961 ;  /* 0xbfb8aa3b212b7820 */ /* 0x000fe20000410000 */
[----:B------:R-:W0:Y:S01]  /*24d0*/  MUFU.EX2 R55, R55 ;  /* 0x0000003700377308 */ /* 0x000e220000000800 */
[----:B-1----:R-:W-:Y:S01]  /*24e0*/  FMUL.FTZ R52, R34, -1.4426950216293334961 ;  /* 0xbfb8aa3b22347820 */ /* 0x002fe20000410000 */
[----:B------:R-:W-:Y:S01]  /*24f0*/  FMUL.FTZ R53, R35, -1.4426950216293334961 ;  /* 0xbfb8aa3b23357820 */ /* 0x000fe20000410000 */
[----:B------:R-:W-:Y:S01]  /*2500*/  IMAD R61, R71, UR18, R61 ;  /* 0x00000012473d7c24 */ /* 0x000fe2000f8e023d */
[----:B------:R-:W1:Y:S01]  /*2510*/  MUFU.EX2 R48, R40 ;  /* 0x0000002800307308 */ /* 0x000e620000000800 */
[----:B------:R-:W-:-:S03]  /*2520*/  UISETP.NE.AND.EX UP0, UPT, UR7, URZ, UPT, UP0 ;  /* 0x000000ff0700728c */ /* 0x000fc6000bf05300 */
[----:B------:R-:W2:Y:S04]  /*2530*/  MUFU.EX2 R49, R41 ;  /* 0x0000002900317308 */ /* 0x000ea80000000800 */
[----:B------:R-:W3:Y:S01]  /*2540*/  MUFU.EX2 R50, R42 ;  /* 0x0000002a00327308 */ /* 0x000ee20000000800 */
[----:B0-----:R-:W-:-:S03]  /*2550*/  FADD.FTZ R55, R55, 1 ;  /* 0x3f80000037377421 */ /* 0x001fc60000010000 */
[----:B------:R-:W0:Y:S01]  /*2560*/  MUFU.EX2 R51, R43 ;  /* 0x0000002b00337308 */ /* 0x000e220000000800 */
[----:B-1----:R-:W-:-:S03]  /*2570*/  FADD.FTZ R48, R48, 1 ;  /* 0x3f80000030307421 */ /* 0x002fc60000010000 */
[----:B------:R-:W1:Y:S01]  /*2580*/  MUFU.EX2 R54, R54 ;  /* 0x0000003600367308 */ /* 0x000e620000000800 */
[----:B--2---:R-:W-:-:S03]  /*2590*/  FADD.FTZ R49, R49, 1 ;  /* 0x3f80000031317421 */ /* 0x004fc60000010000 */
[----:B------:R-:W2:Y:S01]  /*25a0*/  MUFU.EX2 R52, R52 ;  /* 0x0000003400347308 */ /* 0x000ea20000000800 */
[----:B---3--:R-:W-:-:S03]  /*25b0*/  FADD.FTZ R50, R50, 1 ;  /* 0x3f80000032327421 */ /* 0x008fc60000010000 */
[----:B------:R-:W3:Y:S01]  /*25c0*/  MUFU.EX2 R53, R53 ;  /* 0x0000003500357308 */ /* 0x000ee20000000800 */
[----:B0-----:R-:W-:-:S03]  /*25d0*/  FADD.FTZ R51, R51, 1 ;  /* 0x3f80000033337421 */ /* 0x001fc60000010000 */
[----:B------:R-:W-:Y:S01]  /*25e0*/  MUFU.RCP R62, R55 ;  /* 0x00000037003e7308 */ /* 0x000fe20000001000 */
[----:B-1----:R-:W-:Y:S01]  /*25f0*/  FADD.FTZ R54, R54, 1 ;  /* 0x3f80000036367421 */ /* 0x002fe20000010000 */
[----:B--2---:R-:W-:-:S06]  /*2600*/  FADD.FTZ R52, R52, 1 ;  /* 0x3f80000034347421 */ /* 0x004fcc0000010000 */
[----:B------:R-:W-:Y:S01]  /*2610*/  MUFU.RCP R65, R48 ;  /* 0x0000003000417308 */ /* 0x000fe20000001000 */
[----:B---3--:R-:W-:-:S07]  /*2620*/  FADD.FTZ R53, R53, 1 ;  /* 0x3f80000035357421 */ /* 0x008fce0000010000 */
[----:B------:R-:W0:Y:S08]  /*2630*/  MUFU.RCP R64, R49 ;  /* 0x0000003100407308 */ /* 0x000e300000001000 */
[----:B------:R-:W-:Y:S08]  /*2640*/  MUFU.RCP R63, R54 ;  /* 0x00000036003f7308 */ /* 0x000ff00000001000 */
[----:B------:R-:W-:Y:S01]  /*2650*/  MUFU.RCP R66, R51 ;  /* 0x0000003300427308 */ /* 0x000fe20000001000 */
[----:B0-----:R-:W-:-:S07]  /*2660*/  FADD.FTZ R48, -R64, 1 ;  /* 0x3f80000040307421 */ /* 0x001fce0000010100 */
[----:B------:R-:W-:Y:S08]  /*2670*/  MUFU.RCP R69, R52 ;  /* 0x0000003400457308 */ /* 0x000ff00000001000 */
[----:B------:R-:W0:Y:S08]  /*2680*/  MUFU.RCP R68, R53 ;  /* 0x0000003500447308 */ /* 0x000e300000001000 */
[----:B------:R1:W2:Y:S02]  /*2690*/  MUFU.RCP R67, R50 ;  /* 0x0000003200437308 */ /* 0x0002a40000001000 */
[----:B-1----:R-:W-:Y:S01]  /*26a0*/  FFMA.FTZ R50, R31, R48, 1 ;  /* 0x3f8000001f327423 */ /* 0x002fe20000010030 */
[----:B0-----:R-:W-:-:S04]  /*26b0*/  FADD.FTZ R52, -R68, 1 ;  /* 0x3f80000044347421 */ /* 0x001fc80000010100 */
[----:B------:R-:W-:Y:S01]  /*26c0*/  FFMA.FTZ R54, R35, R52, 1 ;  /* 0x3f80000023367423 */ /* 0x000fe20000010034 */
[----:B----4-:R-:W-:Y:S04]  /*26d0*/  STS.128 [R74], R36 ;  /* 0x000000244a007388 */ /* 0x010fe80000000c00 */
[----:B------:R0:W-:Y:S01]  /*26e0*/  STS.128 [R74+0x200], R44 ;  /* 0x0002002c4a007388 */ /* 0x0001e20000000c00 */
[----:B------:R-:W-:-:S03]  /*26f0*/  NOP ;  /* 0x0000000000007918 */ /* 0x000fc60000000000 */
[----:B------:R-:W1:Y:S04]  /*2700*/  LDS.128 R40, [R72] ;  /* 0x0000000048287984 */ /* 0x000e680000000c00 */
[----:B------:R-:W3:Y:S01]  /*2710*/  LDS.128 R36, [R72+0x10] ;  /* 0x0000100048247984 */ /* 0x000ee20000000c00 */
[----:B0-----:R-:W-:Y:S01]  /*2720*/  FADD.FTZ R44, -R62, 1 ;  /* 0x3f8000003e2c7421 */ /* 0x001fe20000010100 */
[----:B------:R-:W-:Y:S01]  /*2730*/  FADD.FTZ R47, -R65, 1 ;  /* 0x3f800000412f7421 */ /* 0x000fe20000010100 */
[----:B------:R-:W-:Y:S02]  /*2740*/  FADD.FTZ R45, -R63, 1 ;  /* 0x3f8000003f2d7421 */ /* 0x000fe40000010100 */
[----:B------:R-:W-:Y:S01]  /*2750*/  FFMA.FTZ R46, R29, R44, 1 ;  /* 0x3f8000001d2e7423 */ /* 0x000fe2000001002c */
[----:B------:R-:W-:Y:S01]  /*2760*/  FFMA.FTZ R49, R30, R47, 1 ;  /* 0x3f8000001e317423 */ /* 0x000fe2000001002f */
        /* <DEDUP_REMOVED lines=15> */
[----:B------:R-:W-:Y:S01]  /*2860*/  FADD.FTZ R51, -R69, 1 ;  /* 0x3f80000045337421 */ /* 0x000fe20000010100 */
[----:B--2---:R-:W-:Y:S01]  /*2870*/  FADD.FTZ R49, -R67, 1 ;  /* 0x3f80000043317421 */ /* 0x004fe20000010100 */
[----:B---3--:R-:W-:Y:S01]  /*2880*/  FMUL.FTZ R52, R26, R38 ;  /* 0x000000261a347220 */ /* 0x008fe20000410000 */
        /* <DEDUP_REMOVED lines=32> */
[----:B------:R-:W-:Y:S01]  /*2a90*/  FMUL.FTZ R161, R24, R67 ;  /* 0x0000004318a17220 */ /* 0x000fe20000410000 */
[----:B------:R-:W-:Y:S01]  /*2aa0*/  FMUL.FTZ R160, R25, R66 ;  /* 0x0000004219a07220 */ /* 0x000fe20000410000 */
[----:B------:R-:W-:Y:S01]  /*2ab0*/  IMAD R29, R119, UR5, R45 ;  /* 0x00000005771d7c24 */ /* 0x000fe2000f8e022d */
[----:B------:R-:W-:Y:S01]  /*2ac0*/  LEA R28, P0, R44, R128, 0x2 ;  /* 0x000000802c1c7211 */ /* 0x000fe200078010ff */
[----:B------:R-:W-:Y:S01]  /*2ad0*/  FFMA.FTZ R22, R4, R46, R127 ;  /* 0x0000002e04167223 */ /* 0x000fe2000001007f */
[----:B------:R-:W-:Y:S02]  /*2ae0*/  FMUL.FTZ R159, R26, R69 ;  /* 0x000000451a9f7220 */ /* 0x000fe40000410000 */
        /* <DEDUP_REMOVED lines=32> */
.L_x_17199:
[----:B------:R-:W1:Y:S01]  /*2cf0*/  LDCU UR4, c[0x0][0x38c] ;  /* 0x00007180ff0477ac */ /* 0x000e620008000800 */
[----:B--2---:R-:W-:Y:S01]  /*2d00*/  FFMA.FTZ R24, R6, R163, R33 ;  /* 0x000000a306187223 */ /* 0x004fe20000010021 */
[----:B0-----:R-:W-:Y:S02]  /*2d10*/  CS2R R20, SRZ ;  /* 0x0000000000147805 */ /* 0x001fe4000001ff00 */
[----:B------:R-:W-:Y:S01]  /*2d20*/  CS2R R22, SRZ ;  /* 0x0000000000167805 */ /* 0x000fe2000001ff00 */
[-C--:B------:R-:W-:Y:S01]  /*2d30*/  FMUL.FTZ R28, R46, R117.reuse ;  /* 0x000000752e1c7220 */ /* 0x080fe20000410000 */
[----:B------:R-:W-:Y:S01]  /*2d40*/  FFMA.FTZ R27, R7, R162, R24 ;  /* 0x000000a2071b7223 */ /* 0x000fe20000010018 */
[----:B------:R-:W-:Y:S01]  /*2d50*/  CS2R R24, SRZ ;  /* 0x0000000000187805 */ /* 0x000fe2000001ff00 */
[-C--:B------:R-:W-:Y:S01]  /*2d60*/  FMUL.FTZ R29, R164, R117.reuse ;  /* 0x00000075a41d7220 */ /* 0x080fe20000410000 */
[----:B------:R-:W-:Y:S01]  /*2d70*/  FMUL.FTZ R31, R162, R117 ;  /* 0x00000075a21f7220 */ /* 0x000fe20000410000 */
[----:B------:R-:W-:Y:S01]  /*2d80*/  FFMA.FTZ R30, R8, R161, R27 ;  /* 0x000000a1081e7223 */ /* 0x000fe2000001001b */
[----:B------:R-:W-:Y:S01]  /*2d90*/  CS2R R26, SRZ ;  /* 0x00000000001a7805 */ /* 0x000fe2000001ff00 */
        /* <DEDUP_REMOVED lines=49> */
.L_x_17248:
        /* <DEDUP_REMOVED lines=52> */
[----:B------:R0:W1:Y:S02]  /*33f0*/  MUFU.EX2 R167, R37 ;  /* 0x0000002500a77308 */ /* 0x0000640000000800 */
[----:B------:R-:W-:-:S02]  /*3400*/  FMUL.RZ R186, R186, 0.15915493667125701904 ;  /* 0x3e22f983baba7820 */ /* 0x000fc4000040c000 */
[----:B------:R2:W-:Y:S04]  /*3410*/  MUFU.EX2 R169, R36 ;  /* 0x0000002400a97308 */ /* 0x0005e80000000800 */
[----:B------:R1:W1:Y:S01]  /*3420*/  MUFU.COS R166, R39 ;  /* 0x0000002700a67308 */ /* 0x0002620000000000 */
[C---:B0-----:R-:W-:Y:S01]  /*3430*/  FMUL.FTZ R37, R141.reuse, R123 ;  /* 0x0000007b8d257220 */ /* 0x041fe20000410000 */
[----:B--2---:R-:W-:-:S06]  /*3440*/  FMUL.FTZ R36, R141, R120 ;  /* 0x000000788d247220 */ /* 0x004fcc0000410000 */
[----:B------:R-:W-:Y:S01]  /*3450*/  MUFU.SIN R170, R70 ;  /* 0x0000004600aa7308 */ /* 0x000fe20000000400 */
[----:B-1----:R-:W-:Y:S01]  /*3460*/  FMUL.RZ R39, R37, 0.15915493667125701904 ;  /* 0x3e22f98325277820 */ /* 0x002fe2000040c000 */
[----:B------:R-:W-:Y:S01]  /*3470*/  FMUL.RZ R41, R36, 0.15915493667125701904 ;  /* 0x3e22f98324297820 */ /* 0x000fe2000040c000 */
[----:B------:R-:W-:Y:S01]  /*3480*/  FMUL.FTZ R37, R141, R122 ;  /* 0x0000007a8d257220 */ /* 0x000fe20000410000 */
[C---:B------:R-:W-:Y:S01]  /*3490*/  FMUL.FTZ R36, R168.reuse, R120 ;  /* 0x00000078a8247220 */ /* 0x040fe20000410000 */
        /* <DEDUP_REMOVED lines=48> */
[----:B------:R-:W-:Y:S01]  /*37a0*/  FMUL.FTZ R64, R169, R180 ;  /* 0x000000b4a9407220 */ /* 0x000fe20000410000 */
        /* <DEDUP_REMOVED lines=33> */
.L_x_17202:
[----:B------:R0:W1:Y:S02]  /*39c0*/  LDS.64 R56, [R126+0x3558] ;  /* 0x003558007e387984 */ /* 0x0000640000000a00 */
.L_x_17203:
[----:B------:R-:W-:Y:S05]  /*39d0*/  BSYNC.RECONVERGENT B0 ;  /* 0x0000000000007941 */ /* 0x000fea0003800200 */
.L_x_17201:
        /* <DEDUP_REMOVED lines=53> */
[CC--:B------:R-:W-:Y:S01]  /*3d30*/  FFMA.FTZ R61, R175.reuse, R55.reuse, -R62 ;  /* 0x00000037af3d7223 */ /* 0x0c0fe2000001083e */
        /* <DEDUP_REMOVED lines=10> */
[C---:B------:R-:W-:Y:S01]  /*3de0*/  FFMA.FTZ R60, R177.reuse, R52, -R60 ;  /* 0x00000034b13c7223 */ /* 0x040fe2000001083c */
        /* <DEDUP_REMOVED lines=65> */
[C---:B------:R-:W-:Y:S01]  /*4200*/  FMUL.FTZ R67, R168.reuse, R193 ;  /* 0x000000c1a8437220 */ /* 0x040fe20000410000 */
[----:B------:R-:W0:Y:S01]  /*4210*/  SHFL.UP PT, R208, R60, 0x4, RZ ;  /* 0x048000003cd07989 */ /* 0x000e2200000e00ff */
[----:B------:R-:W-:Y:S01]  /*4220*/  @P1 FFMA.FTZ R61, R61, R52, R54 ;  /* 0x000000343d3d1223 */ /* 0x000fe20000010036 */
[CC--:B-1----:R-:W-:Y:S01]  /*4230*/  FMUL.FTZ R52, R168.reuse, R57.reuse ;  /* 0x00000039a8347220 */ /* 0x0c2fe20000410000 */
[-C--:B------:R-:W-:Y:S01]  /*4240*/  FMUL.FTZ R54, R168, R194.reuse ;  /* 0x000000c2a8367220 */ /* 0x080fe20000410000 */
[----:B------:R-:W1:Y:S01]  /*4250*/  SHFL.UP PT, R66, R62, 0x4, RZ ;  /* 0x048000003e427989 */ /* 0x000e6200000e00ff */
[C---:B------:R-:W-:Y:S01]  /*4260*/  FFMA.FTZ R67, R169.reuse, R194, R67 ;  /* 0x000000c2a9437223 */ /* 0x040fe20000010043 */
[C---:B------:R-:W-:Y:S01]  /*4270*/  FMUL.FTZ R55, R169.reuse, R57 ;  /* 0x00000039a9377220 */ /* 0x040fe20000410000 */
[CC--:B------:R-:W-:Y:S01]  /*4280*/  FFMA.FTZ R53, R169.reuse, R56.reuse, -R52 ;  /* 0x00000038a9357223 */ /* 0x0c0fe20000010834 */
[----:B------:R-:W-:Y:S01]  /*4290*/  FFMA.FTZ R211, R169, R193, -R54 ;  /* 0x000000c1a9d37223 */ /* 0x000fe20000010836 */
[----:B------:R-:W-:Y:S01]  /*42a0*/  FADD.FTZ R67, R190, R67 ;  /* 0x00000043be437221 */ /* 0x000fe20000010000 */
[----:B------:R-:W2:Y:S01]  /*42b0*/  SHFL.UP PT, R54, R61, 0x4, RZ ;  /* 0x048000003d367989 */ /* 0x000ea200000e00ff */
[----:B------:R-:W-:Y:S01]  /*42c0*/  FFMA.FTZ R55, -R168, R56, -R55 ;  /* 0x00000038a8377223 */ /* 0x000fe20000010937 */
[----:B------:R-:W-:Y:S01]  /*42d0*/  FMUL.FTZ R212, R170, R53 ;  /* 0x00000035aad47220 */ /* 0x000fe20000410000 */
[----:B------:R-:W-:Y:S01]  /*42e0*/  FADD.FTZ R211, R192, R211 ;  /* 0x000000d3c0d37221 */ /* 0x000fe20000010000 */
        /* <DEDUP_REMOVED lines=11> */
[-C--:B------:R-:W-:Y:S01]  /*43a0*/  FFMA.FTZ R216, R173, R210.reuse, R216 ;  /* 0x000000d2add87223 */ /* 0x080fe200000100d8 */
[C---:B------:R-:W-:Y:S01]  /*43b0*/  FMUL.FTZ R218, R172.reuse, R210 ;  /* 0x000000d2acda7220 */ /* 0x040fe20000410000 */
[-C--:B0-----:R-:W-:Y:S01]  /*43c0*/  FMUL.FTZ R210, R63, R208.reuse ;  /* 0x000000d03fd27220 */ /* 0x081fe20000410000 */
[----:B------:R-:W-:Y:S01]  /*43d0*/  FADD.FTZ R214, R189, R214 ;  /* 0x000000d6bdd67221 */ /* 0x000fe20000010000 */
[-C--:B------:R-:W-:Y:S01]  /*43e0*/  FMUL.FTZ R53, R172, R211.reuse ;  /* 0x000000d3ac357220 */ /* 0x080fe20000410000 */
[C---:B------:R-:W-:Y:S01]  /*43f0*/  FMUL.FTZ R208, R61.reuse, R208 ;  /* 0x000000d03dd07220 */ /* 0x040fe20000410000 */
[----:B-1----:R-:W-:Y:S01]  /*4400*/  FFMA.FTZ R55, R61, R66, R210 ;  /* 0x000000423d377223 */ /* 0x002fe200000100d2 */
[C---:B------:R-:W-:Y:S01]  /*4410*/  FFMA.FTZ R218, R173.reuse, R212, -R218 ;  /* 0x000000d4adda7223 */ /* 0x040fe200000108da */
[----:B------:R-:W-:Y:S01]  /*4420*/  FFMA.FTZ R212, R173, R214, R53 ;  /* 0x000000d6add47223 */ /* 0x000fe20000010035 */
[C---:B------:R-:W-:Y:S01]  /*4430*/  FFMA.FTZ R53, R63.reuse, R66, -R208 ;  /* 0x000000423f357223 */ /* 0x040fe200000108d0 */
[----:B------:R-:W-:Y:S01]  /*4440*/  @P1 FADD.FTZ R60, R60, R55 ;  /* 0x000000373c3c1221 */ /* 0x000fe20000010000 */
[----:B--2---:R-:W-:Y:S01]  /*4450*/  FMUL.FTZ R66, R63, R54 ;  /* 0x000000363f427220 */ /* 0x004fe20000410000 */
[----:B------:R-:W-:Y:S01]  /*4460*/  FMUL.FTZ R214, R172, R214 ;  /* 0x000000d6acd67220 */ /* 0x000fe20000410000 */
[----:B------:R-:W-:Y:S01]  /*4470*/  @P1 FADD.FTZ R62, R62, R53 ;  /* 0x000000353e3e1221 */ /* 0x000fe20000010000 */
[C---:B------:R-:W-:Y:S01]  /*4480*/  FMUL.FTZ R54, R61.reuse, R54 ;  /* 0x000000363d367220 */ /* 0x040fe20000410000 */
        /* <DEDUP_REMOVED lines=9> */
[C---:B------:R-:W-:Y:S01]  /*4520*/  FMUL.FTZ R67, R174.reuse, R212 ;  /* 0x000000d4ae437220 */ /* 0x040fe20000410000 */
        /* <DEDUP_REMOVED lines=25> */
[----:B------:R-:W-:Y:S01]  /*46c0*/  FFMA.FTZ R55, R63, R66, -R208 ;  /* 0x000000423f377223 */ /* 0x000fe200000108d0 */
[----:B------:R-:W-:Y:S01]  /*46d0*/  FADD.FTZ R213, R180, R213 ;  /* 0x000000d5b4d57221 */ /* 0x000fe20000010000 */
[-C--:B---3--:R-:W-:Y:S01]  /*46e0*/  @P1 FFMA.FTZ R61, R61, R52.reuse, R54 ;  /* 0x000000343d3d1223 */ /* 0x088fe20000010036 */
[----:B------:R-:W-:Y:S01]  /*46f0*/  @P1 FFMA.FTZ R63, R63, R52, -R53 ;  /* 0x000000343f3f1223 */ /* 0x000fe20000010835 */
[----:B------:R-:W-:Y:S01]  /*4700*/  @P1 FADD.FTZ R62, R62, R55 ;  /* 0x000000373e3e1221 */ /* 0x000fe20000010000 */
[----:B------:R-:W0:Y:S01]  /*4710*/  SHFL.UP PT, R212, R60, 0x10, RZ ;  /* 0x060000003cd47989 */ /* 0x000e2200000e00ff */
[C---:B------:R-:W-:Y:S01]  /*4720*/  FMUL.FTZ R55, R178.reuse, R213 ;  /* 0x000000d5b2377220 */ /* 0x040fe20000410000 */
[CC--:B------:R-:W-:Y:S01]  /*4730*/  FMUL.FTZ R210, R178.reuse, R214.reuse ;  /* 0x000000d6b2d27220 */ /* 0x0c0fe20000410000 */
[C---:B------:R-:W-:Y:S01]  /*4740*/  FMUL.FTZ R53, R178.reuse, R211 ;  /* 0x000000d3b2357220 */ /* 0x040fe20000410000 */
[----:B------:R-:W1:Y:S01]  /*4750*/  SHFL.UP PT, R54, R61, 0x10, RZ ;  /* 0x060000003d367989 */ /* 0x000e6200000e00ff */
[C---:B------:R-:W-:Y:S01]  /*4760*/  FFMA.FTZ R214, R179.reuse, R214, -R55 ;  /* 0x000000d6b3d67223 */ /* 0x040fe20000010837 */
[----:B------:R-:W-:Y:S01]  /*4770*/  FFMA.FTZ R213, R179, R213, R210 ;  /* 0x000000d5b3d57223 */ /* 0x000fe200000100d2 */
[-C--:B------:R-:W-:Y:S01]  /*4780*/  FMUL.FTZ R208, R178, R216.reuse ;  /* 0x000000d8b2d07220 */ /* 0x080fe20000410000 */
[----:B------:R-:W2:Y:S01]  /*4790*/  SHFL.UP PT, R66, R62, 0x10, RZ ;  /* 0x060000003e427989 */ /* 0x000ea200000e00ff */
[----:B------:R-:W-:Y:S01]  /*47a0*/  FADD.FTZ R214, R71, R214 ;  /* 0x000000d647d67221 */ /* 0x000fe20000010000 */
[----:B------:R-:W-:Y:S01]  /*47b0*/  FADD.FTZ R213, R70, R213 ;  /* 0x000000d546d57221 */ /* 0x000fe20000010000 */
[C---:B------:R-:W-:Y:S01]  /*47c0*/  FFMA.FTZ R53, R179.reuse, R216, -R53 ;  /* 0x000000d8b3357223 */ /* 0x040fe20000010835 */
[----:B------:R-:W3:Y:S01]  /*47d0*/  SHFL.UP PT, R52, R63, 0x10, RZ ;  /* 0x060000003f347989 */ /* 0x000ee200000e00ff */
[----:B------:R-:W-:Y:S01]  /*47e0*/  FFMA.FTZ R208, R179, R211, R208 ;  /* 0x000000d3b3d07223 */ /* 0x000fe200000100d0 */
[----:B------:R-:W-:Y:S01]  /*47f0*/  FMUL.FTZ R216, R167, R214 ;  /* 0x000000d6a7d87220 */ /* 0x000fe20000410000 */
[----:B------:R-:W-:Y:S01]  /*4800*/  ISETP.GE.AND P1, PT, R75, 0x10, PT ;  /* 0x000000104b00780c */ /* 0x000fe20003f26270 */
[CC--:B------:R-:W-:Y:S01]  /*4810*/  FMUL.FTZ R67, R167.reuse, R213.reuse ;  /* 0x000000d5a7437220 */ /* 0x0c0fe20000410000 */
[C---:B------:R-:W-:Y:S01]  /*4820*/  FMUL.FTZ R210, R167.reuse, R208 ;  /* 0x000000d0a7d27220 */ /* 0x040fe20000410000 */
        /* <DEDUP_REMOVED lines=42> */
.L_x_17205:
[----:B------:R-:W-:Y:S05]  /*4ad0*/  BSYNC.RECONVERGENT B0 ;  /* 0x0000000000007941 */ /* 0x000fea0003800200 */
.L_x_17204:
        /* <DEDUP_REMOVED lines=17> */
.L_x_17207:
[----:B------:R-:W-:Y:S05]  /*4bf0*/  BSYNC.RECONVERGENT B0 ;  /* 0x0000000000007941 */ /* 0x000fea0003800200 */
.L_x_17206:
        /* <DEDUP_REMOVED lines=16> */
.L_x_17209:
[----:B------:R-:W-:Y:S05]  /*4d00*/  BSYNC.RECONVERGENT B0 ;  /* 0x0000000000007941 */ /* 0x000fea0003800200 */
.L_x_17208:
        /* <DEDUP_REMOVED lines=16> */
.L_x_17211:
[----:B------:R-:W-:Y:S05]  /*4e10*/  BSYNC.RECONVERGENT B0 ;  /* 0x0000000000007941 */ /* 0x000fea0003800200 */
.L_x_17210:
        /* <DEDUP_REMOVED lines=16> */
.L_x_17213:
[----:B------:R-:W-:Y:S05]  /*4f20*/  BSYNC.RECONVERGENT B0 ;  /* 0x0000000000007941 */ /* 0x000fea0003800200 */
.L_x_17212:
        /* <DEDUP_REMOVED lines=28> */
[----:B-----5:R-:W-:Y:S01]  /*50f0*/  @P1 FMUL.FTZ R216, R223, R219 ;  /* 0x000000dbdfd81220 */ /* 0x020fe20000410000 */
[----:B------:R-:W-:Y:S01]  /*5100*/  FFMA.FTZ R64, R64, R213, -R62 ;  /* 0x000000d540407223 */ /* 0x000fe2000001083e */
[----:B------:R-:W-:Y:S01]  /*5110*/  FADD.FTZ R62, R199, R214 ;  /* 0x000000d6c73e7221 */ /* 0x000fe20000010000 */
[----:B------:R-:W4:Y:S01]  /*5120*/  SHFL.IDX PT, R208, R208, RZ, 0x1f ;  /* 0x00001fffd0d07589 */ /* 0x000f2200000e0000 */
[----:B--2---:R-:W-:Y:S01]  /*5130*/  @P1 FMUL.FTZ R66, R225, R219 ;  /* 0x000000dbe1421220 */ /* 0x004fe20000410000 */
[----:B------:R-:W-:Y:S01]  /*5140*/  FADD.FTZ R63, R197, R64 ;  /* 0x00000040c53f7221 */ /* 0x000fe20000010000 */
[----:B------:R-:W-:Y:S01]  /*5150*/  FMUL.FTZ R65, R167, R62 ;  /* 0x0000003ea7417220 */ /* 0x000fe20000410000 */
[----:B------:R-:W2:Y:S01]  /*5160*/  SHFL.IDX PT, R212, R212, RZ, 0x1f ;  /* 0x00001fffd4d47589 */ /* 0x000ea200000e0000 */
[-C--:B0-----:R-:W-:Y:S01]  /*5170*/  @P1 FFMA.FTZ R216, R225, R217.reuse, R216 ;  /* 0x000000d9e1d81223 */ /* 0x081fe200000100d8 */
[----:B------:R-:W-:-:S02]  /*5180*/  @P1 FFMA.FTZ R66, R223, R217, -R66 ;  /* 0x000000d9df421223 */ /* 0x000fc40000010842 */
[----:B------:R-:W0:Y:S01]  /*5190*/  SHFL.IDX PT, R211, R211, RZ, 0x1f ;  /* 0x00001fffd3d37589 */ /* 0x000e2200000e0000 */
[----:B------:R-:W-:Y:S01]  /*51a0*/  @P1 FADD.FTZ R219, R229, R216 ;  /* 0x000000d8e5db1221 */ /* 0x000fe20000010000 */
[----:B-1----:R-:W-:-:S03]  /*51b0*/  @P1 FADD.FTZ R217, R227, R66 ;  /* 0x00000042e3d91221 */ /* 0x002fc60000010000 */
        /* <DEDUP_REMOVED lines=65> */
[----:B------:R-:W-:-:S02]  /*55d0*/  FFMA.FTZ R177, R177, R65, R176 ;  /* 0x00000041b1b17223 */ /* 0x000fc400000100b0 */
[----:B------:R-:W-:Y:S01]  /*55e0*/  FADD.FTZ R170, R181, R182 ;  /* 0x000000b6b5aa7221 */ /* 0x000fe20000010000 */
[C---:B------:R-:W-:Y:S01]  /*55f0*/  FFMA.FTZ R173, R171.reuse, R204, R174 ;  /* 0x000000ccabad7223 */ /* 0x040fe200000100ae */
[----:B------:R-:W-:Y:S01]  /*5600*/  FFMA.FTZ R171, R171, R67, -R172 ;  /* 0x00000043abab7223 */ /* 0x000fe200000108ac */
[----:B------:R-:W-:Y:S01]  /*5610*/  FADD.FTZ R180, R180, R177 ;  /* 0x000000b1b4b47221 */ /* 0x000fe20000010000 */
[----:B------:R-:W-:Y:S01]  /*5620*/  FMUL.FTZ R172, R178, R170 ;  /* 0x000000aab2ac7220 */ /* 0x000fe20000410000 */
[C---:B------:R-:W-:Y:S01]  /*5630*/  FFMA.FTZ R209, R10.reuse, R209, R173 ;  /* 0x000000d10ad17223 */ /* 0x040fe200000100ad */
[----:B------:R-:W-:Y:S01]  /*5640*/  FFMA.FTZ R207, R10, R207, R171 ;  /* 0x000000cf0acf7223 */ /* 0x000fe200000100ab */
[-C--:B------:R-:W-:Y:S01]  /*5650*/  FMUL.FTZ R175, R178, R180.reuse ;  /* 0x000000b4b2af7220 */ /* 0x080fe20000410000 */
[C---:B------:R-:W-:Y:S01]  /*5660*/  FFMA.FTZ R173, R179.reuse, R180, R172 ;  /* 0x000000b4b3ad7223 */ /* 0x040fe200000100ac */
[-C--:B------:R-:W-:Y:S01]  /*5670*/  FMUL.FTZ R178, R170, R121.reuse ;  /* 0x00000079aab27220 */ /* 0x080fe20000410000 */
[----:B------:R-:W-:Y:S01]  /*5680*/  FMUL.FTZ R174, R180, R121 ;  /* 0x00000079b4ae7220 */ /* 0x000fe20000410000 */
[----:B------:R-:W-:Y:S01]  /*5690*/  FFMA.FTZ R172, R179, R170, -R175 ;  /* 0x000000aab3ac7223 */ /* 0x000fe200000108af */
[----:B------:R-:W-:Y:S01]  /*56a0*/  FADD.FTZ R171, R70, R173 ;  /* 0x000000ad46ab7221 */ /* 0x000fe20000010000 */
[----:B---3--:R-:W-:Y:S01]  /*56b0*/  FMUL.FTZ R173, R210, R55 ;  /* 0x00000037d2ad7220 */ /* 0x008fe20000410000 */
[C---:B------:R-:W-:Y:S01]  /*56c0*/  FMUL.FTZ R70, R168.reuse, R209 ;  /* 0x000000d1a8467220 */ /* 0x040fe20000410000 */
[----:B------:R-:W-:Y:S01]  /*56d0*/  FADD.FTZ R71, R71, R172 ;  /* 0x000000ac47477221 */ /* 0x000fe20000010000 */
[----:B------:R-:W-:Y:S01]  /*56e0*/  FMUL.FTZ R168, R168, R207 ;  /* 0x000000cfa8a87220 */ /* 0x000fe20000410000 */
[-C--:B----4-:R-:W-:Y:S01]  /*56f0*/  FFMA.FTZ R175, R208, R54.reuse, -R173 ;  /* 0x00000036d0af7223 */ /* 0x090fe200000108ad */
[C---:B------:R-:W-:Y:S01]  /*5700*/  FMUL.FTZ R54, R210.reuse, R54 ;  /* 0x00000036d2367220 */ /* 0x040fe20000410000 */
[C---:B------:R-:W-:Y:S01]  /*5710*/  FMUL.FTZ R173, R210.reuse, R53 ;  /* 0x00000035d2ad7220 */ /* 0x040fe20000410000 */
[-C--:B------:R-:W-:Y:S01]  /*5720*/  FMUL.FTZ R210, R210, R52.reuse ;  /* 0x00000034d2d27220 */ /* 0x080fe20000410000 */
[C---:B------:R-:W-:Y:S01]  /*5730*/  FMUL.FTZ R177, R167.reuse, R71 ;  /* 0x00000047a7b17220 */ /* 0x040fe20000410000 */
[----:B------:R-:W-:Y:S01]  /*5740*/  FMUL.FTZ R167, R167, R171 ;  /* 0x000000aba7a77220 */ /* 0x000fe20000410000 */
[C---:B------:R-:W-:Y:S01]  /*5750*/  FFMA.FTZ R70, R169.reuse, R207, -R70 ;  /* 0x000000cfa9467223 */ /* 0x040fe20000010846 */
[C---:B------:R-:W-:Y:S01]  /*5760*/  FFMA.FTZ R52, R208.reuse, R52, -R173 ;  /* 0x00000034d0347223 */ /* 0x040fe200000108ad */
[C---:B------:R-:W-:Y:S01]  /*5770*/  FFMA.FTZ R53, R208.reuse, R53, R210 ;  /* 0x00000035d0357223 */ /* 0x040fe200000100d2 */
[----:B------:R-:W-:Y:S01]  /*5780*/  FFMA.FTZ R169, R169, R209, R168 ;  /* 0x000000d1a9a97223 */ /* 0x000fe200000100a8 */
        /* <DEDUP_REMOVED lines=9> */
[----:B------:R-:W-:Y:S01]  /*5820*/  FADD.FTZ R68, R68, R177 ;  /* 0x000000b144447221 */ /* 0x000fe20000010000 */
[----:B------:R0:W-:Y:S01]  /*5830*/  @!P2 STS.128 [UR6+0x3650], R52 ;  /* 0x00365034ff00a988 */ /* 0x0001e20008000c06 */
[----:B------:R-:W-:Y:S01]  /*5840*/  FFMA.FTZ R169, -R152, R41, R201 ;  /* 0x0000002998a97223 */ /* 0x000fe200000101c9 */
[----:B------:R-:W-:Y:S01]  /*5850*/  FMUL.FTZ R175, R171, R118 ;  /* 0x00000076abaf7220 */ /* 0x000fe20000410000 */
[----:B------:R-:W-:Y:S01]  /*5860*/  FMUL.FTZ R177, R68, R73 ;  /* 0x0000004944b17220 */ /* 0x000fe20000410000 */
[----:B------:R-:W-:Y:S01]  /*5870*/  FFMA.FTZ R69, R154, -R36, R63 ;  /* 0x800000249a457223 */ /* 0x000fe2000001003f */
[----:B------:R-:W-:Y:S01]  /*5880*/  FMUL.FTZ R179, R71, R118 ;  /* 0x0000007647b37220 */ /* 0x000fe20000410000 */
[----:B------:R-:W-:Y:S01]  /*5890*/  FFMA.FTZ R173, R11, R184, R70 ;  /* 0x000000b80bad7223 */ /* 0x000fe20000010046 */
[----:B------:R-:W-:Y:S01]  /*58a0*/  FMUL.FTZ R172, R4, R177 ;  /* 0x000000b104ac7220 */ /* 0x000fe20000410000 */
[----:B------:R-:W-:Y:S01]  /*58b0*/  FFMA.FTZ R70, R153, -R38, R56 ;  /* 0x8000002699467223 */ /* 0x000fe20000010038 */
[----:B------:R-:W-:Y:S01]  /*58c0*/  FFMA.FTZ R167, R152, -R40, R195 ;  /* 0x8000002898a77223 */ /* 0x000fe200000100c3 */
[C---:B------:R-:W-:Y:S01]  /*58d0*/  FMUL.FTZ R176, R169.reuse, R178 ;  /* 0x000000b2a9b07220 */ /* 0x040fe20000410000 */
[----:B------:R-:W-:Y:S01]  /*58e0*/  FMUL.FTZ R184, R169, R174 ;  /* 0x000000aea9b87220 */ /* 0x000fe20000410000 */
[----:B------:R1:W-:Y:S01]  /*58f0*/  STS [R93], R172 ;  /* 0x000000ac5d007388 */ /* 0x0003e20000000800 */
[----:B------:R-:W-:Y:S01]  /*5900*/  FMUL.FTZ R199, R6, R178 ;  /* 0x000000b206c77220 */ /* 0x000fe20000410000 */
[----:B0-----:R-:W-:Y:S01]  /*5910*/  FMUL.FTZ R53, R168, R73 ;  /* 0x00000049a8357220 */ /* 0x001fe20000410000 */
[----:B------:R-:W-:Y:S01]  /*5920*/  FFMA.FTZ R52, -R153, R39, R196 ;  /* 0x0000002799347223 */ /* 0x000fe200000101c4 */
[C---:B------:R-:W-:Y:S01]  /*5930*/  FFMA.FTZ R182, R167.reuse, R174, R176 ;  /* 0x000000aea7b67223 */ /* 0x040fe200000100b0 */
[----:B------:R-:W-:Y:S01]  /*5940*/  FFMA.FTZ R193, R167, R178, -R184 ;  /* 0x000000b2a7c17223 */ /* 0x000fe200000108b8 */
[----:B------:R-:W-:Y:S01]  /*5950*/  FMUL.FTZ R54, R166, R53 ;  /* 0x00000035a6367220 */ /* 0x000fe20000410000 */
[C---:B------:R-:W-:Y:S01]  /*5960*/  FMUL.FTZ R187, R52.reuse, R175 ;  /* 0x000000af34bb7220 */ /* 0x040fe20000410000 */
[----:B------:R-:W-:Y:S01]  /*5970*/  FMUL.FTZ R181, R52, R179 ;  /* 0x000000b334b57220 */ /* 0x000fe20000410000 */
[----:B------:R-:W-:Y:S01]  /*5980*/  FMUL.FTZ R211, R66, R123 ;  /* 0x0000007b42d37220 */ /* 0x000fe20000410000 */
[-C--:B------:R-:W-:Y:S01]  /*5990*/  FFMA.FTZ R55, R69, R177.reuse, R54 ;  /* 0x000000b145377223 */ /* 0x080fe20000010036 */
[----:B------:R-:W-:Y:S01]  /*59a0*/  FMUL.FTZ R54, R166, R177 ;  /* 0x000000b1a6367220 */ /* 0x000fe20000410000 */
[C---:B------:R-:W-:Y:S01]  /*59b0*/  FFMA.FTZ R187, R70.reuse, R179, -R187 ;  /* 0x000000b346bb7223 */ /* 0x040fe200000108bb */
[----:B------:R-:W-:Y:S01]  /*59c0*/  FFMA.FTZ R176, R70, R175, R181 ;  /* 0x000000af46b07223 */ /* 0x000fe200000100b5 */
[C---:B------:R-:W-:Y:S01]  /*59d0*/  FMUL.FTZ R179, R5.reuse, R179 ;  /* 0x000000b305b37220 */ /* 0x040fe20000410000 */
[----:B------:R-:W-:Y:S01]  /*59e0*/  FMUL.FTZ R181, R5, R175 ;  /* 0x000000af05b57220 */ /* 0x000fe20000410000 */
[-C--:B-1----:R-:W-:Y:S01]  /*59f0*/  FFMA.FTZ R172, R69, R53.reuse, -R54 ;  /* 0x0000003545ac7223 */ /* 0x082fe20000010836 */
[----:B------:R-:W-:Y:S01]  /*5a00*/  FMUL.FTZ R177, R4, R53 ;  /* 0x0000003504b17220 */ /* 0x000fe20000410000 */
[----:B------:R-:W-:Y:S01]  /*5a10*/  FFMA.FTZ R175, -R150, R45, R194 ;  /* 0x0000002d96af7223 */ /* 0x000fe200000101c2 */
[----:B------:R-:W-:Y:S01]  /*5a20*/  FFMA.FTZ R54, -R151, R43, R200 ;  /* 0x0000002b97367223 */ /* 0x000fe200000101c8 */
[----:B------:R-:W-:Y:S01]  /*5a30*/  FMUL.FTZ R178, R65, R120 ;  /* 0x0000007841b27220 */ /* 0x000fe20000410000 */
[----:B------:R-:W-:Y:S01]  /*5a40*/  FMUL.FTZ R197, R6, R174 ;  /* 0x000000ae06c57220 */ /* 0x000fe20000410000 */
[----:B------:R0:W-:Y:S01]  /*5a50*/  STS [R92+0xc], R179 ;  /* 0x00000cb35c007388 */ /* 0x0001e20000000800 */
[----:B------:R-:W-:Y:S01]  /*5a60*/  FADD.FTZ R172, RZ, R172 ;  /* 0x000000acffac7221 */ /* 0x000fe20000010000 */
[----:B------:R-:W-:Y:S01]  /*5a70*/  FFMA.FTZ R174, R150, -R44, R203 ;  /* 0x8000002c96ae7223 */ /* 0x000fe200000100cb */
[----:B------:R-:W-:Y:S01]  /*5a80*/  FFMA.FTZ R53, R151, -R42, R202 ;  /* 0x8000002a97357223 */ /* 0x000fe200000100ca */
[----:B------:R1:W-:Y:S01]  /*5a90*/  STS [R92+0x4], R177 ;  /* 0x000004b15c007388 */ /* 0x0003e20000000800 */
[----:B------:R-:W-:Y:S01]  /*5aa0*/  FMUL.FTZ R184, R183, R120 ;  /* 0x00000078b7b87220 */ /* 0x000fe20000410000 */
[----:B------:R-:W-:Y:S01]  /*5ab0*/  FADD.FTZ R172, R172, R187 ;  /* 0x000000bbacac7221 */ /* 0x000fe20000010000 */
[----:B------:R-:W-:Y:S01]  /*5ac0*/  FADD.FTZ R55, RZ, R55 ;  /* 0x00000037ff377221 */ /* 0x000fe20000010000 */
[----:B------:R2:W-:Y:S01]  /*5ad0*/  STS [R92+0x8], R181 ;  /* 0x000008b55c007388 */ /* 0x0005e20000000800 */
[----:B------:R-:W-:Y:S01]  /*5ae0*/  FMUL.FTZ R198, R54, R184 ;  /* 0x000000b836c67220 */ /* 0x000fe20000410000 */
[----:B0-----:R-:W-:Y:S01]  /*5af0*/  FMUL.FTZ R179, R175, R211 ;  /* 0x000000d3afb37220 */ /* 0x001fe20000410000 */
[----:B------:R-:W-:Y:S01]  /*5b00*/  FADD.FTZ R172, R172, R193 ;  /* 0x000000c1acac7221 */ /* 0x000fe20000010000 */
[----:B------:R0:W-:Y:S01]  /*5b10*/  STS [R92+0x10], R197 ;  /* 0x000010c55c007388 */ /* 0x0001e20000000800 */
[----:B------:R-:W-:Y:S01]  /*5b20*/  FADD.FTZ R55, R55, R176 ;  /* 0x000000b037377221 */ /* 0x000fe20000010000 */
[-C--:B-1----:R-:W-:Y:S01]  /*5b30*/  FMUL.FTZ R177, R54, R178.reuse ;  /* 0x000000b236b17220 */ /* 0x082fe20000410000 */
[----:B------:R-:W-:Y:S01]  /*5b40*/  FFMA.FTZ R206, R174, R205, R179 ;  /* 0x000000cdaece7223 */ /* 0x000fe200000100b3 */
[----:B------:R1:W-:Y:S01]  /*5b50*/  STS [R92+0x14], R199 ;  /* 0x000014c75c007388 */ /* 0x0003e20000000800 */
[-C--:B------:R-:W-:Y:S01]  /*5b60*/  FFMA.FTZ R198, R53, R178.reuse, R198 ;  /* 0x000000b235c67223 */ /* 0x080fe200000100c6 */
[----:B--2---:R-:W-:Y:S01]  /*5b70*/  FMUL.FTZ R181, R7, R178 ;  /* 0x000000b207b57220 */ /* 0x004fe20000410000 */
[----:B------:R-:W-:Y:S01]  /*5b80*/  FFMA.FTZ R179, R53, R184, -R177 ;  /* 0x000000b835b37223 */ /* 0x000fe200000108b1 */
[C---:B------:R-:W-:Y:S01]  /*5b90*/  FFMA.FTZ R177, -R149.reuse, R47, R204 ;  /* 0x0000002f95b17223 */ /* 0x040fe200000101cc */
[----:B------:R-:W-:Y:S01]  /*5ba0*/  FFMA.FTZ R176, R149, -R46, R67 ;  /* 0x8000002e95b07223 */ /* 0x000fe20000010043 */
[----:B0-----:R-:W-:Y:S01]  /*5bb0*/  FMUL.FTZ R197, R7, R184 ;  /* 0x000000b807c57220 */ /* 0x001fe20000410000 */
[-C--:B------:R-:W-:Y:S01]  /*5bc0*/  FMUL.FTZ R184, R188, R122.reuse ;  /* 0x0000007abcb87220 */ /* 0x080fe20000410000 */
[----:B------:R0:W-:Y:S01]  /*5bd0*/  STS [R92+0x18], R181 ;  /* 0x000018b55c007388 */ /* 0x0001e20000000800 */
[----:B------:R-:W-:Y:S01]  /*5be0*/  FMUL.FTZ R178, R189, R122 ;  /* 0x0000007abdb27220 */ /* 0x000fe20000410000 */
[-C--:B-1----:R-:W-:Y:S01]  /*5bf0*/  FMUL.FTZ R199, R175, R205.reuse ;  /* 0x000000cdafc77220 */ /* 0x082fe20000410000 */
[----:B------:R-:W-:Y:S01]  /*5c00*/  FADD.FTZ R172, R172, R179 ;  /* 0x000000b3acac7221 */ /* 0x000fe20000010000 */
[----:B------:R-:W-:Y:S01]  /*5c10*/  FADD.FTZ R55, R55, R182 ;  /* 0x000000b637377221 */ /* 0x000fe20000010000 */
[----:B------:R-:W-:Y:S01]  /*5c20*/  FMUL.FTZ R205, R8, R205 ;  /* 0x000000cd08cd7220 */ /* 0x000fe20000410000 */
[----:B------:R-:W-:Y:S01]  /*5c30*/  FFMA.FTZ R199, R174, R211, -R199 ;  /* 0x000000d3aec77223 */ /* 0x000fe200000108c7 */
[----:B------:R1:W-:Y:S01]  /*5c40*/  STS [R92+0x1c], R197 ;  /* 0x00001cc55c007388 */ /* 0x0003e20000000800 */
[----:B------:R-:W-:Y:S01]  /*5c50*/  FMUL.FTZ R187, R177, R178 ;  /* 0x000000b2b1bb7220 */ /* 0x000fe20000410000 */
[----:B------:R-:W-:Y:S01]  /*5c60*/  FADD.FTZ R55, R55, R198 ;  /* 0x000000c637377221 */ /* 0x000fe20000010000 */
[----:B0-----:R-:W-:Y:S01]  /*5c70*/  FMUL.FTZ R181, R177, R184 ;  /* 0x000000b8b1b57220 */ /* 0x001fe20000410000 */
[----:B------:R-:W-:Y:S01]  /*5c80*/  FADD.FTZ R172, R172, R199 ;  /* 0x000000c7acac7221 */ /* 0x000fe20000010000 */
[----:B------:R-:W-:Y:S01]  /*5c90*/  FMUL.FTZ R199, R192, R125 ;  /* 0x0000007dc0c77220 */ /* 0x000fe20000410000 */
[----:B------:R0:W-:Y:S01]  /*5ca0*/  STS [R92+0x20], R205 ;  /* 0x000020cd5c007388 */ /* 0x0001e20000000800 */
[-C--:B------:R-:W-:Y:S01]  /*5cb0*/  FFMA.FTZ R182, R176, R178.reuse, R181 ;  /* 0x000000b2b0b67223 */ /* 0x080fe200000100b5 */
[C---:B------:R-:W-:Y:S01]  /*5cc0*/  FMUL.FTZ R181, R9.reuse, R178 ;  /* 0x000000b209b57220 */ /* 0x040fe20000410000 */
[----:B------:R-:W-:Y:S01]  /*5cd0*/  FFMA.FTZ R178, -R148, R49, R209 ;  /* 0x0000003194b27223 */ /* 0x000fe200000101d1 */
[----:B-1----:R-:W-:Y:S01]  /*5ce0*/  FMUL.FTZ R197, R190, R125 ;  /* 0x0000007dbec57220 */ /* 0x002fe20000410000 */
[-C--:B------:R-:W-:Y:S01]  /*5cf0*/  FFMA.FTZ R187, R176, R184.reuse, -R187 ;  /* 0x000000b8b0bb7223 */ /* 0x080fe200000108bb */
[----:B------:R-:W-:Y:S01]  /*5d00*/  FMUL.FTZ R193, R9, R184 ;  /* 0x000000b809c17220 */ /* 0x000fe20000410000 */
[----:B------:R-:W-:Y:S01]  /*5d10*/  FADD.FTZ R55, R55, R206 ;  /* 0x000000ce37377221 */ /* 0x000fe20000010000 */
[----:B------:R-:W-:Y:S01]  /*5d20*/  FFMA.FTZ R179, R148, -R48, R207 ;  /* 0x8000003094b37223 */ /* 0x000fe200000100cf */
[----:B------:R-:W-:Y:S01]  /*5d30*/  FMUL.FTZ R184, R178, R199 ;  /* 0x000000c7b2b87220 */ /* 0x000fe20000410000 */
[-C--:B0-----:R-:W-:Y:S01]  /*5d40*/  FMUL.FTZ R205, R10, R197.reuse ;  /* 0x000000c50acd7220 */ /* 0x081fe20000410000 */
[-C--:B------:R-:W-:Y:S01]  /*5d50*/  FMUL.FTZ R198, R178, R197.reuse ;  /* 0x000000c5b2c67220 */ /* 0x080fe20000410000 */
[-C--:B------:R-:W-:Y:S01]  /*5d60*/  FMUL.FTZ R206, R57, R124.reuse ;  /* 0x0000007c39ce7220 */ /* 0x080fe20000410000 */
[----:B------:R-:W-:Y:S01]  /*5d70*/  FMUL.FTZ R208, R64, R124 ;  /* 0x0000007c40d07220 */ /* 0x000fe20000410000 */
[----:B------:R-:W-:Y:S01]  /*5d80*/  FADD.FTZ R172, R172, R187 ;  /* 0x000000bbacac7221 */ /* 0x000fe20000010000 */
[----:B------:R0:W-:Y:S01]  /*5d90*/  STS [R92+0x30], R205 ;  /* 0x000030cd5c007388 */ /* 0x0001e20000000800 */
[C---:B------:R-:W-:Y:S01]  /*5da0*/  FFMA.FTZ R184, R179.reuse, R197, R184 ;  /* 0x000000c5b3b87223 */ /* 0x040fe200000100b8 */
[----:B------:R-:W-:Y:S01]  /*5db0*/  FFMA.FTZ R187, R179, R199, -R198 ;  /* 0x000000c7b3bb7223 */ /* 0x000fe200000108c6 */
[----:B------:R-:W-:Y:S01]  /*5dc0*/  FMUL.FTZ R211, R8, R211 ;  /* 0x000000d308d37220 */ /* 0x000fe20000410000 */
[----:B------:R-:W-:Y:S01]  /*5dd0*/  FMUL.FTZ R199, R10, R199 ;  /* 0x000000c70ac77220 */ /* 0x000fe20000410000 */
[----:B------:R-:W-:Y:S01]  /*5de0*/  FMUL.FTZ R197, R11, R206 ;  /* 0x000000ce0bc57220 */ /* 0x000fe20000410000 */
[----:B------:R1:W-:Y:S01]  /*5df0*/  STS [R92+0x28], R181 ;  /* 0x000028b55c007388 */ /* 0x0003e20000000800 */
[----:B------:R-:W-:Y:S01]  /*5e00*/  FADD.FTZ R55, R55, R182 ;  /* 0x000000b637377221 */ /* 0x000fe20000010000 */
[----:B------:R-:W-:Y:S01]  /*5e10*/  FFMA.FTZ R182, -R147, R51, R186 ;  /* 0x0000003393b67223 */ /* 0x000fe200000101ba */
[----:B------:R-:W-:Y:S01]  /*5e20*/  FADD.FTZ R172, R172, R187 ;  /* 0x000000bbacac7221 */ /* 0x000fe20000010000 */
[----:B0-----:R-:W-:Y:S01]  /*5e30*/  FMUL.FTZ R205, R11, R208 ;  /* 0x000000d00bcd7220 */ /* 0x001fe20000410000 */
[----:B------:R-:W-:Y:S01]  /*5e40*/  STS [R92+0x24], R211 ;  /* 0x000024d35c007388 */ /* 0x000fe20000000800 */
[----:B------:R-:W-:Y:S01]  /*5e50*/  FMUL.FTZ R187, R164, R56 ;  /* 0x00000038a4bb7220 */ /* 0x000fe20000410000 */
[----:B------:R-:W-:Y:S01]  /*5e60*/  LEA R56, R158, -R137, 0x1 ;  /* 0x800000899e387211 */ /* 0x000fe200078e08ff */
[----:B------:R-:W-:Y:S01]  /*5e70*/  FADD.FTZ R55, R55, R184 ;  /* 0x000000b837377221 */ /* 0x000fe20000010000 */
[----:B------:R0:W-:Y:S01]  /*5e80*/  STS [R92+0x2c], R193 ;  /* 0x00002cc15c007388 */ /* 0x0001e20000000800 */
[----:B-1----:R-:W-:Y:S01]  /*5e90*/  FFMA.FTZ R181, R147, -R50, R173 ;  /* 0x8000003293b57223 */ /* 0x002fe200000100ad */
[C---:B------:R-:W-:Y:S01]  /*5ea0*/  FMUL.FTZ R184, R165.reuse, R63 ;  /* 0x0000003fa5b87220 */ /* 0x040fe20000410000 */
[----:B------:R-:W-:Y:S01]  /*5eb0*/  FMUL.FTZ R63, R165, -R62 ;  /* 0x8000003ea53f7220 */ /* 0x000fe20000410000 */
[----:B------:R1:W-:Y:S01]  /*5ec0*/  STS [R92+0x34], R199 ;  /* 0x000034c75c007388 */ /* 0x0003e20000000800 */
[----:B------:R-:W-:Y:S01]  /*5ed0*/  ISETP.GE.AND P1, PT, R56, 0x1, PT ;  /* 0x000000013800780c */ /* 0x000fe20003f26270 */
[C---:B------:R-:W-:Y:S01]  /*5ee0*/  FMUL.FTZ R195, R163.reuse, R195 ;  /* 0x000000c3a3c37220 */ /* 0x040fe20000410000 */
[----:B------:R-:W-:Y:S01]  /*5ef0*/  FMUL.FTZ R201, R163, -R201 ;  /* 0x800000c9a3c97220 */ /* 0x000fe20000410000 */
[----:B------:R2:W-:Y:S01]  /*5f00*/  STS [R92+0x38], R197 ;  /* 0x000038c55c007388 */ /* 0x0005e20000000800 */
[----:B------:R-:W-:Y:S01]  /*5f10*/  FMUL.FTZ R203, R161, R203 ;  /* 0x000000cba1cb7220 */ /* 0x000fe20000410000 */
[----:B0-----:R-:W-:Y:S01]  /*5f20*/  FMUL.FTZ R193, R182, R206 ;  /* 0x000000ceb6c17220 */ /* 0x001fe20000410000 */
[----:B------:R-:W-:Y:S01]  /*5f30*/  FMUL.FTZ R67, R160, R67 ;  /* 0x00000043a0437220 */ /* 0x000fe20000410000 */
[----:B------:R-:W-:Y:S01]  /*5f40*/  STS [R92+0x3c], R205 ;  /* 0x00003ccd5c007388 */ /* 0x000fe20000000800 */
[----:B------:R-:W-:Y:S01]  /*5f50*/  FMUL.FTZ R207, R159, R207 ;  /* 0x000000cf9fcf7220 */ /* 0x000fe20000410000 */
[----:B------:R-:W-:Y:S01]  /*5f60*/  FFMA.FTZ R193, R181, R208, -R193 ;  /* 0x000000d0b5c17223 */ /* 0x000fe200000108c1 */
[----:B-1----:R-:W-:Y:S01]  /*5f70*/  FMUL.FTZ R199, R162, -R200 ;  /* 0x800000c8a2c77220 */ /* 0x002fe20000410000 */
[----:B------:R-:W-:Y:S01]  /*5f80*/  BAR.SYNC.DEFER_BLOCKING 0x0 ;  /* 0x0000000000007b1d */ /* 0x000fe20000010000 */
[----:B------:R-:W-:Y:S01]  /*5f90*/  FMUL.FTZ R209, R159, -R209 ;  /* 0x800000d19fd17220 */ /* 0x000fe20000410000 */
[----:B------:R-:W-:Y:S01]  /*5fa0*/  FADD.FTZ R172, R172, R193 ;  /* 0x000000c1acac7221 */ /* 0x000fe20000010000 */
[----:B------:R-:W-:Y:S01]  /*5fb0*/  FMUL.FTZ R193, R164, -R196 ;  /* 0x800000c4a4c17220 */ /* 0x000fe20000410000 */
[----:B--2---:R-:W-:Y:S01]  /*5fc0*/  FMUL.FTZ R197, R162, R202 ;  /* 0x000000caa2c57220 */ /* 0x004fe20000410000 */
[----:B------:R-:W-:Y:S01]  /*5fd0*/  FMUL.FTZ R173, R157, R173 ;  /* 0x000000ad9dad7220 */ /* 0x000fe20000410000 */
[----:B------:R-:W-:Y:S01]  /*5fe0*/  FMUL.FTZ R210, R182, R208 ;  /* 0x000000d0b6d27220 */ /* 0x000fe20000410000 */
[----:B------:R-:W-:-:S02]  /*5ff0*/  ISETP.GE.AND P2, PT, R56, 0x21, PT ;  /* 0x000000213800780c */ /* 0x000fc40003f46270 */
[C---:B------:R-:W-:Y:S01]  /*6000*/  ISETP.GE.AND P3, PT, R56.reuse, 0x41, PT ;  /* 0x000000413800780c */ /* 0x040fe20003f66270 */
[----:B------:R-:W-:Y:S01]  /*6010*/  FFMA.FTZ R210, R181, R206, R210 ;  /* 0x000000ceb5d27223 */ /* 0x000fe200000100d2 */
[----:B------:R-:W-:-:S03]  /*6020*/  ISETP.GE.AND P4, PT, R56, 0x61, PT ;  /* 0x000000613800780c */ /* 0x000fc60003f86270 */
[----:B------:R-:W-:Y:S01]  /*6030*/  FADD.FTZ R55, R55, R210 ;  /* 0x000000d237377221 */ /* 0x000fe20000010000 */
        /* <DEDUP_REMOVED lines=40> */
.L_x_17215:
[----:B------:R-:W-:Y:S05]  /*62c0*/  BSYNC.RECONVERGENT B0 ;  /* 0x0000000000007941 */ /* 0x000fea0003800200 */
.L_x_17214:
[----:B-12---:R0:W1:Y:S01]  /*62d0*/  LDS R63, [R91+0x8c0] ;  /* 0x0008c0005b3f7984 */ /* 0x0060620000000800 */
[----:B------:R-:W-:Y:S04]  /*62e0*/  BSSY.RECONVERGENT B0, `(.L_x_17216) ;  /* 0x0000004000007945 */ /* 0x000fe80003800200 */
[----:B------:R-:W-:Y:S05]  /*62f0*/  @!P2 BRA `(.L_x_17217) ;  /* 0x000000000008a947 */ /* 0x000fea0003800000 */
[----:B------:R2:W-:Y:S04]  /*6300*/  REDG.E.ADD.F32.FTZ.RN.STRONG.GPU desc[UR16][R58.64+0x80], R213 ;  /* 0x000080d53a0079a6 */ /* 0x0005e8000c12f310 */
[----:B-1----:R2:W-:Y:S02]  /*6310*/  REDG.E.ADD.F32.FTZ.RN.STRONG.GPU desc[UR16][R60.64+0x80], R63 ;  /* 0x0000803f3c0079a6 */ /* 0x0025e4000c12f310 */
.L_x_17217:
[----:B------:R-:W-:Y:S05]  /*6320*/  BSYNC.RECONVERGENT B0 ;  /* 0x0000000000007941 */ /* 0x000fea0003800200 */
.L_x_17216:
[----:B-12---:R1:W2:Y:S01]  /*6330*/  LDS R63, [R90+0x940] ;  /* 0x000940005a3f7984 */ /* 0x0062a20000000800 */
[----:B------:R-:W-:Y:S04]  /*6340*/  BSSY.RECONVERGENT B0, `(.L_x_17218) ;  /* 0x0000004000007945 */ /* 0x000fe80003800200 */
[----:B------:R-:W-:Y:S05]  /*6350*/  @!P3 BRA `(.L_x_17219) ;  /* 0x000000000008b947 */ /* 0x000fea0003800000 */
[----:B------:R3:W-:Y:S04]  /*6360*/  REDG.E.ADD.F32.FTZ.RN.STRONG.GPU desc[UR16][R58.64+0x100], R215 ;  /* 0x000100d73a0079a6 */ /* 0x0007e8000c12f310 */
[----:B--2---:R3:W-:Y:S02]  /*6370*/  REDG.E.ADD.F32.FTZ.RN.STRONG.GPU desc[UR16][R60.64+0x100], R63 ;  /* 0x0001003f3c0079a6 */ /* 0x0047e4000c12f310 */
.L_x_17219:
[----:B------:R-:W-:Y:S05]  /*6380*/  BSYNC.RECONVERGENT B0 ;  /* 0x0000000000007941 */ /* 0x000fea0003800200 */
.L_x_17218:
[----:B--23--:R2:W3:Y:S01]  /*6390*/  LDS R63, [R89+0x9c0] ;  /* 0x0009c000593f7984 */ /* 0x00c4e20000000800 */
[----:B------:R-:W-:Y:S04]  /*63a0*/  BSSY.RECONVERGENT B0, `(.L_x_17220) ;  /* 0x0000004000007945 */ /* 0x000fe80003800200 */
[----:B------:R-:W-:Y:S05]  /*63b0*/  @!P4 BRA `(.L_x_17221) ;  /* 0x000000000008c947 */ /* 0x000fea0003800000 */
[----:B------:R4:W-:Y:S04]  /*63c0*/  REDG.E.ADD.F32.FTZ.RN.STRONG.GPU desc[UR16][R58.64+0x180], R217 ;  /* 0x000180d93a0079a6 */ /* 0x0009e8000c12f310 */
[----:B---3--:R4:W-:Y:S02]  /*63d0*/  REDG.E.ADD.F32.FTZ.RN.STRONG.GPU desc[UR16][R60.64+0x180], R63 ;  /* 0x0001803f3c0079a6 */ /* 0x0089e4000c12f310 */
.L_x_17221:
[----:B------:R-:W-:Y:S05]  /*63e0*/  BSYNC.RECONVERGENT B0 ;  /* 0x0000000000007941 */ /* 0x000fea0003800200 */
.L_x_17220:
        /* <DEDUP_REMOVED lines=11> */
.L_x_17223:
[----:B------:R-:W-:Y:S05]  /*64a0*/  BSYNC.RECONVERGENT B0 ;  /* 0x0000000000007941 */ /* 0x000fea0003800200 */
.L_x_17222:
[----:B0---4-:R0:W4:Y:S01]  /*64b0*/  LDS R63, [R87+0xac0] ;  /* 0x000ac000573f7984 */ /* 0x0111220000000800 */
[----:B------:R-:W-:Y:S04]  /*64c0*/  BSSY.RECONVERGENT B0, `(.L_x_17224) ;  /* 0x0000004000007945 */ /* 0x000fe80003800200 */
[----:B------:R-:W-:Y:S05]  /*64d0*/  @!P1 BRA `(.L_x_17225) ;  /* 0x0000000000089947 */ /* 0x000fea0003800000 */
[----:B------:R0:W-:Y:S04]  /*64e0*/  REDG.E.ADD.F32.FTZ.RN.STRONG.GPU desc[UR16][R58.64+0x280], R219 ;  /* 0x000280db3a0079a6 */ /* 0x0001e8000c12f310 */
[----:B----4-:R0:W-:Y:S02]  /*64f0*/  REDG.E.ADD.F32.FTZ.RN.STRONG.GPU desc[UR16][R60.64+0x280], R63 ;  /* 0x0002803f3c0079a6 */ /* 0x0101e4000c12f310 */
.L_x_17225:
[----:B------:R-:W-:Y:S05]  /*6500*/  BSYNC.RECONVERGENT B0 ;  /* 0x0000000000007941 */ /* 0x000fea0003800200 */
.L_x_17224:
[----:B0---4-:R0:W4:Y:S01]  /*6510*/  LDS R63, [R86+0xb40] ;  /* 0x000b4000563f7984 */ /* 0x0111220000000800 */
[----:B------:R-:W-:Y:S04]  /*6520*/  BSSY.RECONVERGENT B0, `(.L_x_17226) ;  /* 0x0000004000007945 */ /* 0x000fe80003800200 */
[----:B------:R-:W-:Y:S05]  /*6530*/  @!P2 BRA `(.L_x_17227) ;  /* 0x000000000008a947 */ /* 0x000fea0003800000 */
[----:B------:R0:W-:Y:S04]  /*6540*/  REDG.E.ADD.F32.FTZ.RN.STRONG.GPU desc[UR16][R58.64+0x300], R221 ;  /* 0x000300dd3a0079a6 */ /* 0x0001e8000c12f310 */
[----:B----4-:R0:W-:Y:S02]  /*6550*/  REDG.E.ADD.F32.FTZ.RN.STRONG.GPU desc[UR16][R60.64+0x300], R63 ;  /* 0x0003003f3c0079a6 */ /* 0x0101e4000c12f310 */
.L_x_17227:
[----:B------:R-:W-:Y:S05]  /*6560*/  BSYNC.RECONVERGENT B0 ;  /* 0x0000000000007941 */ /* 0x000fea0003800200 */
.L_x_17226:
[----:B0---4-:R0:W4:Y:S01]  /*6570*/  LDS R63, [R85+0xbc0] ;  /* 0x000bc000553f7984 */ /* 0x0111220000000800 */
[----:B------:R-:W-:Y:S04]  /*6580*/  BSSY.RECONVERGENT B0, `(.L_x_17228) ;  /* 0x0000004000007945 */ /* 0x000fe80003800200 */
[----:B------:R-:W-:Y:S05]  /*6590*/  @!P3 BRA `(.L_x_17229) ;  /* 0x000000000008b947 */ /* 0x000fea0003800000 */
[----:B------:R0:W-:Y:S04]  /*65a0*/  REDG.E.ADD.F32.FTZ.RN.STRONG.GPU desc[UR16][R58.64+0x380], R223 ;  /* 0x000380df3a0079a6 */ /* 0x0001e8000c12f310 */
[----:B----4-:R0:W-:Y:S02]  /*65b0*/  REDG.E.ADD.F32.FTZ.RN.STRONG.GPU desc[UR16][R60.64+0x380], R63 ;  /* 0x0003803f3c0079a6 */ /* 0x0101e4000c12f310 */
.L_x_17229:
[----:B------:R-:W-:Y:S05]  /*65c0*/  BSYNC.RECONVERGENT B0 ;  /* 0x0000000000007941 */ /* 0x000fea0003800200 */
.L_x_17228:
[----:B0---4-:R0:W4:Y:S01]  /*65d0*/  LDS R63, [R84+0xc40] ;  /* 0x000c4000543f7984 */ /* 0x0111220000000800 */
[----:B------:R-:W-:Y:S04]  /*65e0*/  BSSY.RECONVERGENT B0, `(.L_x_17230) ;  /* 0x0000004000007945 */ /* 0x000fe80003800200 */
[----:B------:R-:W-:Y:S05]  /*65f0*/  @!P4 BRA `(.L_x_17231) ;  /* 0x000000000008c947 */ /* 0x000fea0003800000 */
[----:B------:R0:W-:Y:S04]  /*6600*/  REDG.E.ADD.F32.FTZ.RN.STRONG.GPU desc[UR16][R58.64+0x400], R225 ;  /* 0x000400e13a0079a6 */ /* 0x0001e8000c12f310 */
[----:B----4-:R0:W-:Y:S02]  /*6610*/  REDG.E.ADD.F32.FTZ.RN.STRONG.GPU desc[UR16][R60.64+0x400], R63 ;  /* 0x0004003f3c0079a6 */ /* 0x0101e4000c12f310 */
.L_x_17231:
[----:B------:R-:W-:Y:S05]  /*6620*/  BSYNC.RECONVERGENT B0 ;  /* 0x0000000000007941 */ /* 0x000fea0003800200 */
.L_x_17230:
[----:B0---4-:R0:W4:Y:S01]  /*6630*/  LDS R63, [R83+0xcc0] ;  /* 0x000cc000533f7984 */ /* 0x0111220000000800 */
[----:B------:R-:W-:Y:S04]  /*6640*/  BSSY.RECONVERGENT B0, `(.L_x_17232) ;  /* 0x0000004000007945 */ /* 0x000fe80003800200 */
[----:B------:R-:W-:Y:S05]  /*6650*/  @!P5 BRA `(.L_x_17233) ;  /* 0x000000000008d947 */ /* 0x000fea0003800000 */
[----:B------:R0:W-:Y:S04]  /*6660*/  REDG.E.ADD.F32.FTZ.RN.STRONG.GPU desc[UR16][R58.64+0x480], R227 ;  /* 0x000480e33a0079a6 */ /* 0x0001e8000c12f310 */
[----:B----4-:R0:W-:Y:S02]  /*6670*/  REDG.E.ADD.F32.FTZ.RN.STRONG.GPU desc[UR16][R60.64+0x480], R63 ;  /* 0x0004803f3c0079a6 */ /* 0x0101e4000c12f310 */
.L_x_17233:
[----:B------:R-:W-:Y:S05]  /*6680*/  BSYNC.RECONVERGENT B0 ;  /* 0x0000000000007941 */ /* 0x000fea0003800200 */
.L_x_17232:
        /* <DEDUP_REMOVED lines=11> */
.L_x_17235:
[----:B------:R-:W-:Y:S05]  /*6740*/  BSYNC.RECONVERGENT B0 ;  /* 0x0000000000007941 */ /* 0x000fea0003800200 */
.L_x_17234:
[----:B0---4-:R0:W4:Y:S01]  /*6750*/  LDS R63, [R81+0xdc0] ;  /* 0x000dc000513f7984 */ /* 0x0111220000000800 */
[----:B------:R-:W-:Y:S04]  /*6760*/  BSSY.RECONVERGENT B0, `(.L_x_17236) ;  /* 0x0000004000007945 */ /* 0x000fe80003800200 */
[----:B------:R-:W-:Y:S05]  /*6770*/  @!P1 BRA `(.L_x_17237) ;  /* 0x0000000000089947 */ /* 0x000fea0003800000 */
[----:B------:R0:W-:Y:S04]  /*6780*/  REDG.E.ADD.F32.FTZ.RN.STRONG.GPU desc[UR16][R58.64+0x580], R231 ;  /* 0x000580e73a0079a6 */ /* 0x0001e8000c12f310 */
[----:B----4-:R0:W-:Y:S02]  /*6790*/  REDG.E.ADD.F32.FTZ.RN.STRONG.GPU desc[UR16][R60.64+0x580], R63 ;  /* 0x0005803f3c0079a6 */ /* 0x0101e4000c12f310 */
.L_x_17237:
[----:B------:R-:W-:Y:S05]  /*67a0*/  BSYNC.RECONVERGENT B0 ;  /* 0x0000000000007941 */ /* 0x000fea0003800200 */
.L_x_17236:
[----:B0---4-:R0:W4:Y:S01]  /*67b0*/  LDS R63, [R80+0xe40] ;  /* 0x000e4000503f7984 */ /* 0x0111220000000800 */
[----:B------:R-:W-:Y:S04]  /*67c0*/  BSSY.RECONVERGENT B0, `(.L_x_17238) ;  /* 0x0000004000007945 */ /* 0x000fe80003800200 */
[----:B------:R-:W-:Y:S05]  /*67d0*/  @!P2 BRA `(.L_x_17239) ;  /* 0x000000000008a947 */ /* 0x000fea0003800000 */
[----:B------:R0:W-:Y:S04]  /*67e0*/  REDG.E.ADD.F32.FTZ.RN.STRONG.GPU desc[UR16][R58.64+0x600], R233 ;  /* 0x000600e93a0079a6 */ /* 0x0001e8000c12f310 */
[----:B----4-:R0:W-:Y:S02]  /*67f0*/  REDG.E.ADD.F32.FTZ.RN.STRONG.GPU desc[UR16][R60.64+0x600], R63 ;  /* 0x0006003f3c0079a6 */ /* 0x0101e4000c12f310 */
.L_x_17239:
[----:B------:R-:W-:Y:S05]  /*6800*/  BSYNC.RECONVERGENT B0 ;  /* 0x0000000000007941 */ /* 0x000fea0003800200 */
.L_x_17238:
[----:B0---4-:R0:W4:Y:S01]  /*6810*/  LDS R63, [R79+0xec0] ;  /* 0x000ec0004f3f7984 */ /* 0x0111220000000800 */
[----:B------:R-:W-:Y:S04]  /*6820*/  BSSY.RECONVERGENT B0, `(.L_x_17240) ;  /* 0x0000004000007945 */ /* 0x000fe80003800200 */
[----:B------:R-:W-:Y:S05]  /*6830*/  @!P3 BRA `(.L_x_17241) ;  /* 0x000000000008b947 */ /* 0x000fea0003800000 */
[----:B------:R0:W-:Y:S04]  /*6840*/  REDG.E.ADD.F32.FTZ.RN.STRONG.GPU desc[UR16][R58.64+0x680], R235 ;  /* 0x000680eb3a0079a6 */ /* 0x0001e8000c12f310 */
[----:B----4-:R0:W-:Y:S02]  /*6850*/  REDG.E.ADD.F32.FTZ.RN.STRONG.GPU desc[UR16][R60.64+0x680], R63 ;  /* 0x0006803f3c0079a6 */ /* 0x0101e4000c12f310 */
.L_x_17241:
[----:B------:R-:W-:Y:S05]  /*6860*/  BSYNC.RECONVERGENT B0 ;  /* 0x0000000000007941 */ /* 0x000fea0003800200 */
.L_x_17240:
[----:B0---4-:R0:W4:Y:S01]  /*6870*/  LDS R63, [R78+0xf40] ;  /* 0x000f40004e3f7984 */ /* 0x0111220000000800 */
[----:B------:R-:W-:Y:S04]  /*6880*/  BSSY.RECONVERGENT B0, `(.L_x_17242) ;  /* 0x0000004000007945 */ /* 0x000fe80003800200 */
[----:B------:R-:W-:Y:S05]  /*6890*/  @!P4 BRA `(.L_x_17243) ;  /* 0x000000000008c947 */ /* 0x000fea0003800000 */
[----:B------:R0:W-:Y:S04]  /*68a0*/  REDG.E.ADD.F32.FTZ.RN.STRONG.GPU desc[UR16][R58.64+0x700], R237 ;  /* 0x000700ed3a0079a6 */ /* 0x0001e8000c12f310 */
[----:B----4-:R0:W-:Y:S02]  /*68b0*/  REDG.E.ADD.F32.FTZ.RN.STRONG.GPU desc[UR16][R60.64+0x700], R63 ;  /* 0x0007003f3c0079a6 */ /* 0x0101e4000c12f310 */
.L_x_17243:
[----:B------:R-:W-:Y:S05]  /*68c0*/  BSYNC.RECONVERGENT B0 ;  /* 0x0000000000007941 */ /* 0x000fea0003800200 */
.L_x_17242:
[----:B0---4-:R0:W4:Y:S01]  /*68d0*/  LDS R63, [R77+0xfc0] ;  /* 0x000fc0004d3f7984 */ /* 0x0111220000000800 */
[----:B------:R-:W-:Y:S04]  /*68e0*/  BSSY.RECONVERGENT B0, `(.L_x_17244) ;  /* 0x0000004000007945 */ /* 0x000fe80003800200 */
[----:B------:R-:W-:Y:S05]  /*68f0*/  @!P5 BRA `(.L_x_17245) ;  /* 0x000000000008d947 */ /* 0x000fea0003800000 */
[----:B------:R0:W-:Y:S04]  /*6900*/  REDG.E.ADD.F32.FTZ.RN.STRONG.GPU desc[UR16][R58.64+0x780], R239 ;  /* 0x000780ef3a0079a6 */ /* 0x0001e8000c12f310 */
[----:B----4-:R0:W-:Y:S02]  /*6910*/  REDG.E.ADD.F32.FTZ.RN.STRONG.GPU desc[UR16][R60.64+0x780], R63 ;  /* 0x0007803f3c0079a6 */ /* 0x0101e4000c12f310 */
.L_x_17245:
[----:B------:R-:W-:Y:S05]  /*6920*/  BSYNC.RECONVERGENT B0 ;  /* 0x0000000000007941 */ /* 0x000fea0003800200 */
.L_x_17244:
[----:B------:R-:W5:Y:S01]  /*6930*/  SHFL.DOWN PT, R56, R55, 0x1, 0x1f ;  /* 0x08201f0037387f89 */ /* 0x000f6200000e0000 */
[----:B------:R-:W-:Y:S01]  /*6940*/  ISETP.GT.AND P1, PT, R75, 0x1e, PT ;  /* 0x0000001e4b00780c */ /* 0x000fe20003f24270 */
[----:B------:R-:W-:Y:S01]  /*6950*/  FMUL.FTZ R51, R51, R64 ;  /* 0x0000004033337220 */ /* 0x000fe20000410000 */
[----:B------:R-:W-:Y:S01]  /*6960*/  FMUL.FTZ R49, R49, R192 ;  /* 0x000000c031317220 */ /* 0x000fe20000410000 */
[----:B0-----:R-:W0:Y:S01]  /*6970*/  SHFL.DOWN PT, R59, R172, 0x1, 0x1f ;  /* 0x08201f00ac3b7f89 */ /* 0x001e2200000e0000 */
        /* <DEDUP_REMOVED lines=13> */
[----:B-----5:R-:W-:Y:S01]  /*6a50*/  @!P1 FADD.FTZ R55, R55, R56 ;  /* 0x0000003837379221 */ /* 0x020fe20000010000 */
[----:B0-----:R-:W-:-:S04]  /*6a60*/  @!P1 FADD.FTZ R172, R172, R59 ;  /* 0x0000003bacac9221 */ /* 0x001fc80000010000 */
        /* <DEDUP_REMOVED lines=14> */
[----:B------:R-:W-:Y:S01]  /*6b50*/  FFMA.FTZ R57, R48, R190, R49 ;  /* 0x000000be30397223 */ /* 0x000fe20000010031 */
[----:B------:R-:W-:Y:S01]  /*6b60*/  FFMA.FTZ R48, R46, R189, R47 ;  /* 0x000000bd2e307223 */ /* 0x000fe2000001002f */
[C---:B------:R-:W-:Y:S01]  /*6b70*/  FMUL.FTZ R47, R141.reuse, R185 ;  /* 0x000000b98d2f7220 */ /* 0x040fe20000410000 */
[C---:B------:R-:W-:Y:S01]  /*6b80*/  FFMA.FTZ R59, R140.reuse, R192, -R59 ;  /* 0x000000c08c3b7223 */ /* 0x040fe2000001083b */
[C---:B------:R-:W-:Y:S01]  /*6b90*/  FFMA.FTZ R190, R140.reuse, R190, R51 ;  /* 0x000000be8cbe7223 */ /* 0x040fe20000010033 */
[----:B------:R-:W-:Y:S01]  /*6ba0*/  FMUL.FTZ R51, R141, R189 ;  /* 0x000000bd8d337220 */ /* 0x000fe20000410000 */
[-C--:B------:R-:W-:Y:S01]  /*6bb0*/  FFMA.FTZ R46, R140, R66.reuse, -R47 ;  /* 0x000000428c2e7223 */ /* 0x080fe2000001082f */
[----:B------:R-:W-:Y:S01]  /*6bc0*/  FMUL.FTZ R178, R178, R59 ;  /* 0x0000003bb2b27220 */ /* 0x000fe20000410000 */
[----:B------:R-:W-:Y:S01]  /*6bd0*/  FMUL.FTZ R47, R45, R66 ;  /* 0x000000422d2f7220 */ /* 0x000fe20000410000 */
[C---:B------:R-:W-:Y:S01]  /*6be0*/  FMUL.FTZ R45, R141.reuse, R65 ;  /* 0x000000418d2d7220 */ /* 0x040fe20000410000 */
[-C--:B------:R-:W-:Y:S01]  /*6bf0*/  FMUL.FTZ R49, R141, R188.reuse ;  /* 0x000000bc8d317220 */ /* 0x080fe20000410000 */
[C---:B------:R-:W-:Y:S01]  /*6c00*/  FFMA.FTZ R188, R140.reuse, R188, -R51 ;  /* 0x000000bc8cbc7223 */ /* 0x040fe20000010833 */
[----:B0-----:R-:W-:Y:S01]  /*6c10*/  @!P1 FADD.FTZ R55, R55, R58 ;  /* 0x0000003a37379221 */ /* 0x001fe20000010000 */
[----:B------:R-:W-:Y:S01]  /*6c20*/  FMUL.FTZ R175, R175, R46 ;  /* 0x0000002eafaf7220 */ /* 0x000fe20000410000 */
[----:B------:R-:W-:Y:S01]  /*6c30*/  FFMA.FTZ R45, R140, R183, -R45 ;  /* 0x000000b78c2d7223 */ /* 0x000fe2000001082d */
[----:B------:R-:W-:Y:S01]  /*6c40*/  FFMA.FTZ R46, R42, R65, R43 ;  /* 0x000000412a2e7223 */ /* 0x000fe2000001002b */
[----:B----4-:R-:W-:Y:S01]  /*6c50*/  @!P1 FADD.FTZ R172, R172, R63 ;  /* 0x0000003facac9221 */ /* 0x010fe20000010000 */
[----:B------:R-:W0:Y:S01]  /*6c60*/  SHFL.DOWN PT, R58, R55, 0x8, 0x1f ;  /* 0x09001f00373a7f89 */ /* 0x000e2200000e0000 */
[----:B------:R-:W-:Y:S01]  /*6c70*/  ISETP.GT.AND P1, PT, R75, 0x17, PT ;  /* 0x000000174b00780c */ /* 0x000fe20003f24270 */
[C---:B------:R-:W-:Y:S01]  /*6c80*/  FMUL.FTZ R183, R141.reuse, R183 ;  /* 0x000000b78db77220 */ /* 0x040fe20000410000 */
[C---:B------:R-:W-:Y:S01]  /*6c90*/  FMUL.FTZ R43, R141.reuse, R180 ;  /* 0x000000b48d2b7220 */ /* 0x040fe20000410000 */
[----:B------:R-:W4:Y:S01]  /*6ca0*/  SHFL.DOWN PT, R59, R172, 0x8, 0x1f ;  /* 0x09001f00ac3b7f89 */ /* 0x000f2200000e0000 */
[----:B------:R-:W-:Y:S01]  /*6cb0*/  FFMA.FTZ R47, R44, R185, R47 ;  /* 0x000000b92c2f7223 */ /* 0x000fe2000001002f */
[----:B------:R-:W-:Y:S01]  /*6cc0*/  FFMA.FTZ R44, R140, R65, R183 ;  /* 0x000000418c2c7223 */ /* 0x000fe200000100b7 */
[----:B------:R-:W-:Y:S01]  /*6cd0*/  FMUL.FTZ R54, R54, R45 ;  /* 0x0000002d36367220 */ /* 0x000fe20000410000 */
[-C--:B------:R-:W-:Y:S01]  /*6ce0*/  FFMA.FTZ R42, R140, R170.reuse, -R43 ;  /* 0x000000aa8c2a7223 */ /* 0x080fe2000001082b */
[----:B------:R-:W-:Y:S01]  /*6cf0*/  FMUL.FTZ R43, R141, R170 ;  /* 0x000000aa8d2b7220 */ /* 0x000fe20000410000 */
[----:B------:R-:W-:Y:S01]  /*6d00*/  FFMA.FTZ R45, R40, R180, R41 ;  /* 0x000000b4282d7223 */ /* 0x000fe20000010029 */
[----:B------:R-:W-:Y:S01]  /*6d10*/  FFMA.FTZ R54, R53, R44, R54 ;  /* 0x0000002c35367223 */ /* 0x000fe20000010036 */
[----:B------:R-:W-:Y:S01]  /*6d20*/  FMUL.FTZ R44, R169, R42 ;  /* 0x0000002aa92c7220 */ /* 0x000fe20000410000 */
[----:B------:R-:W-:Y:S01]  /*6d30*/  FFMA.FTZ R42, R140, R180, R43 ;  /* 0x000000b48c2a7223 */ /* 0x000fe2000001002b */
[-C--:B------:R-:W-:Y:S01]  /*6d40*/  FFMA.FTZ R40, R38, R171.reuse, R39 ;  /* 0x000000ab26287223 */ /* 0x080fe20000010027 */
[C---:B------:R-:W-:Y:S01]  /*6d50*/  FMUL.FTZ R43, R141.reuse, R171 ;  /* 0x000000ab8d2b7220 */ /* 0x040fe20000410000 */
[C---:B------:R-:W-:Y:S01]  /*6d60*/  FMUL.FTZ R39, R141.reuse, R68 ;  /* 0x000000448d277220 */ /* 0x040fe20000410000 */
[C---:B------:R-:W-:Y:S01]  /*6d70*/  FFMA.FTZ R189, R140.reuse, R189, R49 ;  /* 0x000000bd8cbd7223 */ /* 0x040fe20000010031 */
[C---:B------:R-:W-:Y:S01]  /*6d80*/  FMUL.FTZ R49, R141.reuse, R66 ;  /* 0x000000428d317220 */ /* 0x040fe20000410000 */
[CC--:B------:R-:W-:Y:S01]  /*6d90*/  FMUL.FTZ R41, R141.reuse, R71.reuse ;  /* 0x000000478d297220 */ /* 0x0c0fe20000410000 */
[C---:B------:R-:W-:Y:S01]  /*6da0*/  FFMA.FTZ R43, R140.reuse, R71, -R43 ;  /* 0x000000478c2b7223 */ /* 0x040fe2000001082b */
[-C--:B------:R-:W-:Y:S01]  /*6db0*/  FMUL.FTZ R141, R141, R168.reuse ;  /* 0x000000a88d8d7220 */ /* 0x080fe20000410000 */
[C---:B------:R-:W-:Y:S01]  /*6dc0*/  FFMA.FTZ R39, R140.reuse, R168, -R39 ;  /* 0x000000a88c277223 */ /* 0x040fe20000010827 */
[C---:B------:R-:W-:Y:S01]  /*6dd0*/  FFMA.FTZ R49, R140.reuse, R185, R49 ;  /* 0x000000b98c317223 */ /* 0x040fe20000010031 */
[----:B0-----:R-:W-:Y:S01]  /*6de0*/  @!P1 FADD.FTZ R55, R55, R58 ;  /* 0x0000003a37379221 */ /* 0x001fe20000010000 */
[----:B------:R-:W-:Y:S01]  /*6df0*/  FFMA.FTZ R41, R140, R171, R41 ;  /* 0x000000ab8c297223 */ /* 0x000fe20000010029 */
[----:B------:R-:W-:Y:S01]  /*6e00*/  FMUL.FTZ R177, R177, R188 ;  /* 0x000000bcb1b17220 */ /* 0x000fe20000410000 */
[----:B------:R-:W-:Y:S01]  /*6e10*/  FMUL.FTZ R43, R52, R43 ;  /* 0x0000002b342b7220 */ /* 0x000fe20000410000 */
[----:B----4-:R-:W-:Y:S01]  /*6e20*/  @!P1 FADD.FTZ R172, R172, R59 ;  /* 0x0000003bacac9221 */ /* 0x010fe20000010000 */
[----:B------:R-:W0:Y:S01]  /*6e30*/  SHFL.DOWN PT, R58, R55, 0x10, 0x1f ;  /* 0x0a001f00373a7f89 */ /* 0x000e2200000e0000 */
[----:B------:R-:W-:Y:S01]  /*6e40*/  FFMA.FTZ R140, R140, R68, R141 ;  /* 0x000000448c8c7223 */ /* 0x000fe2000001008d */
        /* <DEDUP_REMOVED lines=47> */
.L_x_17247:
[----:B------:R-:W-:Y:S05]  /*7140*/  BSYNC.RECONVERGENT B0 ;  /* 0x0000000000007941 */ /* 0x000fea0003800200 */
.L_x_17246:
[----:B------:R-:W-:-:S04]  /*7150*/  UIADD3 UR4, UPT, UPT, UR4, 0x1, URZ ;  /* 0x0000000104047890 */ /* 0x000fc8000fffe0ff */
[----:B------:R-:W-:-:S09]  /*7160*/  UISETP.GE.AND UP0, UPT, UR4, UR8, UPT ;  /* 0x000000080400728c */ /* 0x000fd2000bf06270 */
[----:B------:R-:W-:Y:S05]  /*7170*/  BRA.U !UP0, `(.L_x_17248) ;  /* 0xffffffbd08cc7547 */ /* 0x000fea000b83ffff */
.L_x_17200:
[----:B------:R-:W-:Y:S08]  /*7180*/  BAR.SYNC.DEFER_BLOCKING 0x0 ;  /* 0x0000000000007b1d */ /* 0x000ff00000010000 */
[----:B------:R-:W5:Y:S01]  /*7190*/  LDC.64 R44, c[0x0][0x4f8] ;  /* 0x00013e00ff2c7b82 */ /* 0x000f620000000a00 */
[----:B------:R-:W1:Y:S07]  /*71a0*/  LDCU.64 UR4, c[0x0][0x500] ;  /* 0x0000a000ff0477ac */ /* 0x000e6e0008000a00 */
[----:B------:R-:W2:Y:S01]  /*71b0*/  LDC.64 R46, c[0x0][0x550] ;  /* 0x00015400ff2e7b82 */ /* 0x000ea20000000a00 */
[----:B0---4-:R-:W4:Y:S04]  /*71c0*/  LDG.E.128 R36, desc[UR16][R16.64] ;  /* 0x0000001010247981 */ /* 0x011f28000c1e1d00 */
[----:B------:R-:W3:Y:S04]  /*71d0*/  LDG.E.128 R40, desc[UR16][R16.64+0x200] ;  /* 0x0002001010287981 */ /* 0x000ee8000c1e1d00 */
[----:B----4-:R-:W-:Y:S04]  /*71e0*/  STS.128 [R74], R36 ;  /* 0x000000244a007388 */ /* 0x010fe80000000c00 */
[----:B---3--:R-:W-:Y:S01]  /*71f0*/  STS.128 [R74+0x200], R40 ;  /* 0x000200284a007388 */ /* 0x008fe20000000c00 */
[----:B------:R-:W-:-:S03]  /*7200*/  NOP ;  /* 0x0000000000007918 */ /* 0x000fc60000000000 */
[----:B------:R-:W0:Y:S04]  /*7210*/  LDS.128 R8, [R72] ;  /* 0x0000000048087984 */ /* 0x000e280000000c00 */
[----:B------:R-:W3:Y:S01]  /*7220*/  LDS.128 R4, [R72+0x10] ;  /* 0x0000100048047984 */ /* 0x000ee20000000c00 */
[----:B------:R-:W-:Y:S06]  /*7230*/  BAR.SYNC.DEFER_BLOCKING 0x0 ;  /* 0x0000000000007b1d */ /* 0x000fec0000010000 */
[----:B------:R-:W-:Y:S04]  /*7240*/  STS.128 [R72], R28 ;  /* 0x0000001c48007388 */ /* 0x000fe80000000c00 */
[----:B------:R4:W-:Y:S01]  /*7250*/  STS.128 [R72+0x10], R32 ;  /* 0x0000102048007388 */ /* 0x0009e20000000c00 */
[--C-:B0-----:R-:W-:Y:S01]  /*7260*/  FADD.FTZ R8, R8, R116.reuse ;  /* 0x0000007408087221 */ /* 0x101fe20000010000 */
        /* <DEDUP_REMOVED lines=12> */
[----:B------:R-:W-:-:S02]  /*7330*/  FSETP.GTU.FTZ.AND P3, PT, R16, 20, PT ;  /* 0x41a000001000780b */ /* 0x000fc40003f7c000 */
[----:B------:R-:W-:Y:S02]  /*7340*/  FSETP.GTU.FTZ.AND P4, PT, R17, 20, PT ;  /* 0x41a000001100780b */ /* 0x000fe40003f9c000 */
[----:B------:R-:W-:Y:S01]  /*7350*/  FSETP.GTU.FTZ.AND P5, PT, R36, 20, PT ;  /* 0x41a000002400780b */ /* 0x000fe20003fbc000 */
[----:B------:R-:W-:Y:S01]  /*7360*/  @!P6 FMUL.FTZ R8, R8, -1.4426950216293334961 ;  /* 0xbfb8aa3b0808e820 */ /* 0x000fe20000410000 */
[----:B------:R-:W-:Y:S01]  /*7370*/  MOV R34, R18 ;  /* 0x0000001200227202 */ /* 0x000fe20000000f00 */
[----:B------:R-:W-:Y:S02]  /*7380*/  @!P0 FMUL.FTZ R4, R9, -1.4426950216293334961 ;  /* 0xbfb8aa3b09048820 */ /* 0x000fe40000410000 */
[----:B------:R-:W-:Y:S02]  /*7390*/  @!P1 FMUL.FTZ R5, R10, -1.4426950216293334961 ;  /* 0xbfb8aa3b0a059820 */ /* 0x000fe40000410000 */
[----:B------:R-:W0:Y:S01]  /*73a0*/  @!P6 MUFU.EX2 R8, R8 ;  /* 0x000000080008e308 */ /* 0x000e220000000800 */
[----:B------:R-:W-:Y:S01]  /*73b0*/  @!P2 FMUL.FTZ R6, R11, -1.4426950216293334961 ;  /* 0xbfb8aa3b0b06a820 */ /* 0x000fe20000410000 */
[----:B------:R-:W-:-:S02]  /*73c0*/  @!P3 FMUL.FTZ R7, R16, -1.4426950216293334961 ;  /* 0xbfb8aa3b1007b820 */ /* 0x000fc40000410000 */
[----:B------:R-:W3:Y:S02]  /*73d0*/  @!P0 MUFU.EX2 R4, R4 ;  /* 0x0000000400048308 */ /* 0x000ee40000000800 */
[----:B------:R-:W-:Y:S02]  /*73e0*/  @!P5 FMUL.FTZ R9, R36, -1.4426950216293334961 ;  /* 0xbfb8aa3b2409d820 */ /* 0x000fe40000410000 */
[----:B------:R-:W4:Y:S04]  /*73f0*/  @!P1 MUFU.EX2 R5, R5 ;  /* 0x0000000500059308 */ /* 0x000f280000000800 */
[----:B------:R-:W-:Y:S01]  /*7400*/  @!P2 MUFU.EX2 R6, R6 ;  /* 0x000000060006a308 */ /* 0x000fe20000000800 */
[----:B0-----:R-:W-:Y:S01]  /*7410*/  @!P6 FADD.FTZ R19, R8, 1 ;  /* 0x3f8000000813e421 */ /* 0x001fe20000010000 */
[----:B------:R-:W-:-:S02]  /*7420*/  @!P4 FMUL.FTZ R8, R17, -1.4426950216293334961 ;  /* 0xbfb8aa3b1108c820 */ /* 0x000fc40000410000 */
[----:B------:R-:W0:Y:S01]  /*7430*/  @!P3 MUFU.EX2 R7, R7 ;  /* 0x000000070007b308 */ /* 0x000e220000000800 */
[----:B---3--:R-:W-:-:S03]  /*7440*/  @!P0 FADD.FTZ R4, R4, 1 ;  /* 0x3f80000004048421 */ /* 0x008fc60000010000 */
[----:B------:R-:W3:Y:S01]  /*7450*/  @!P6 MUFU.RCP R19, R19 ;  /* 0x000000130013e308 */ /* 0x000ee20000001000 */
[----:B----4-:R-:W-:-:S07]  /*7460*/  @!P1 FADD.FTZ R5, R5, 1 ;  /* 0x3f80000005059421 */ /* 0x010fce0000010000 */
[----:B------:R-:W4:Y:S01]  /*7470*/  @!P4 MUFU.EX2 R16, R8 ;  /* 0x000000080010c308 */ /* 0x000f220000000800 */
[----:B0-----:R-:W-:-:S03]  /*7480*/  @!P3 FADD.FTZ R36, R7, 1 ;  /* 0x3f8000000724b421 */ /* 0x001fc60000010000 */
[----:B------:R-:W0:Y:S01]  /*7490*/  @!P0 MUFU.RCP R40, R4 ;  /* 0x0000000400288308 */ /* 0x000e220000001000 */
[----:B---3--:R-:W-:Y:S01]  /*74a0*/  @!P6 FMUL.FTZ R20, R20, R19 ;  /* 0x000000131414e220 */ /* 0x008fe20000410000 */
[----:B------:R-:W-:-:S06]  /*74b0*/  FSETP.GTU.FTZ.AND P6, PT, R37, 20, PT ;  /* 0x41a000002500780b */ /* 0x000fcc0003fdc000 */
[----:B------:R3:W2:Y:S01]  /*74c0*/  @!P1 MUFU.RCP R39, R5 ;  /* 0x0000000500279308 */ /* 0x0006a20000001000 */
[----:B------:R-:W-:Y:S01]  /*74d0*/  @!P2 FADD.FTZ R19, R6, 1 ;  /* 0x3f8000000613a421 */ /* 0x000fe20000010000 */
[----:B------:R-:W-:Y:S01]  /*74e0*/  NOP ;  /* 0x0000000000007918 */ /* 0x000fe20000000000 */
[----:B----4-:R-:W-:Y:S01]  /*74f0*/  @!P4 FADD.FTZ R28, R16, 1 ;  /* 0x3f800000101cc421 */ /* 0x010fe20000010000 */
[----:B---3--:R-:W3:Y:S01]  /*7500*/  LDS.128 R4, [R74+0x200] ;  /* 0x000200004a047984 */ /* 0x008ee20000000c00 */
[----:B-----5:R-:W-:-:S04]  /*7510*/  IMAD.WIDE.U32 R16, R44, UR18, R34 ;  /* 0x000000122c107c25 */ /* 0x020fc8000f8e0022 */
[----:B0-----:R-:W-:Y:S01]  /*7520*/  @!P0 FMUL.FTZ R21, R21, R40 ;  /* 0x0000002815158220 */ /* 0x001fe20000410000 */
[----:B------:R-:W-:Y:S01]  /*7530*/  @!P6 FMUL.FTZ R10, R37, -1.4426950216293334961 ;  /* 0xbfb8aa3b250ae820 */ /* 0x000fe20000410000 */
[----:B------:R-:W0:Y:S01]  /*7540*/  @!P2 MUFU.RCP R42, R19 ;  /* 0x00000013002aa308 */ /* 0x000e220000001000 */
[----:B------:R-:W-:Y:S02]  /*7550*/  IMAD R17, R45, UR18, R17 ;  /* 0x000000122d117c24 */ /* 0x000fe4000f8e0211 */
[----:B-1----:R-:W-:-:S04]  /*7560*/  IMAD.WIDE.U32 R16, R119, UR4, R16 ;  /* 0x0000000477107c25 */ /* 0x002fc8000f8e0010 */
[----:B--2---:R-:W-:Y:S01]  /*7570*/  @!P1 FMUL.FTZ R22, R22, R39 ;  /* 0x0000002716169220 */ /* 0x004fe20000410000 */
[----:B------:R-:W-:Y:S01]  /*7580*/  IADD3 R101, P1, PT, R101, -0x800, RZ ;  /* 0xfffff80065657810 */ /* 0x000fe20007f3e0ff */
[----:B------:R-:W1:Y:S01]  /*7590*/  @!P5 MUFU.EX2 R37, R9 ;  /* 0x000000090025d308 */ /* 0x000e620000000800 */
[----:B------:R-:W-:Y:S01]  /*75a0*/  IMAD R17, R119, UR5, R17 ;  /* 0x0000000577117c24 */ /* 0x000fe2000f8e0211 */
[----:B------:R-:W-:Y:S01]  /*75b0*/  LEA R32, P0, R16, R46, 0x2 ;  /* 0x0000002e10207211 */ /* 0x000fe200078010ff */
[----:B------:R-:W2:Y:S01]  /*75c0*/  LDCU.64 UR4, c[0x0][0x520] ;  /* 0x0000a400ff0477ac */ /* 0x000ea20008000a00 */
[----:B------:R4:W5:Y:S01]  /*75d0*/  @!P6 MUFU.EX2 R38, R10 ;  /* 0x0000000a0026e308 */ /* 0x0009620000000800 */
[----:B------:R-:W-:Y:S02]  /*75e0*/  IADD3.X R100, PT, PT, R100, -0x1, RZ, P1, !PT ;  /* 0xffffffff64647810 */ /* 0x000fe40000ffe4ff */
[----:B------:R-:W-:Y:S01]  /*75f0*/  LEA.HI.X R33, R16, R47, R17, 0x2, P0 ;  /* 0x0000002f10217211 */ /* 0x000fe200000f1411 */
[----:B------:R-:W2:Y:S01]  /*7600*/  @!P3 MUFU.RCP R41, R36 ;  /* 0x000000240029b308 */ /* 0x000ea20000001000 */
[----:B0-----:R-:W-:Y:S01]  /*7610*/  @!P2 FMUL.FTZ R23, R23, R42 ;  /* 0x0000002a1717a220 */ /* 0x001fe20000410000 */
[----:B------:R-:W-:Y:S01]  /*7620*/  IADD3 R99, P2, PT, R99, -0x800, RZ ;  /* 0xfffff80063637810 */ /* 0x000fe20007f5e0ff */
[----:B------:R-:W-:Y:S01]  /*7630*/  IMAD.WIDE.U32 R32, R95, 0x10, R32 ;  /* 0x000000105f207825 */ /* 0x000fe200078e0020 */
[----:B----4-:R-:W0:Y:S03]  /*7640*/  LDS.128 R8, [R74] ;  /* 0x000000004a087984 */ /* 0x010e260000000c00 */
[----:B-1----:R-:W-:Y:S01]  /*7650*/  @!P5 FADD.FTZ R37, R37, 1 ;  /* 0x3f8000002525d421 */ /* 0x002fe20000010000 */
[----:B------:R-:W-:Y:S01]  /*7660*/  IADD3.X R98, PT, PT, R98, -0x1, RZ, P2, !PT ;  /* 0xffffffff62627810 */ /* 0x000fe200017fe4ff */
[----:B------:R-:W1:Y:S01]  /*7670*/  @!P4 MUFU.RCP R28, R28 ;  /* 0x0000001c001cc308 */ /* 0x000e620000001000 */
[----:B-----5:R-:W-:-:S07]  /*7680*/  @!P6 FADD.FTZ R38, R38, 1 ;  /* 0x3f8000002626e421 */ /* 0x020fce0000010000 */
[----:B------:R-:W4:Y:S01]  /*7690*/  @!P5 MUFU.RCP R37, R37 ;  /* 0x000000250025d308 */ /* 0x000f220000001000 */
[----:B--2---:R-:W-:Y:S01]  /*76a0*/  @!P3 FMUL.FTZ R24, R24, R41 ;  /* 0x000000291818b220 */ /* 0x004fe20000410000 */
[----:B------:R-:W-:Y:S01]  /*76b0*/  IADD3 R102, P3, PT, R102, -0x400, RZ ;  /* 0xfffffc0066667810 */ /* 0x000fe20007f7e0ff */
[----:B---3--:R-:W-:Y:S03]  /*76c0*/  STG.E.128 desc[UR16][R32.64+0x200], R4 ;  /* 0x0002000420007986 */ /* 0x008fe6000c101d10 */
[----:B------:R-:W-:Y:S02]  /*76d0*/  IADD3.X R103, PT, PT, R103, -0x1, RZ, P3, !PT ;  /* 0xffffffff67677810 */ /* 0x000fe40001ffe4ff */
[----:B------:R-:W2:Y:S01]  /*76e0*/  @!P6 MUFU.RCP R38, R38 ;  /* 0x000000260026e308 */ /* 0x000ea20000001000 */
[----:B-1----:R-:W-:Y:S01]  /*76f0*/  @!P4 FMUL.FTZ R25, R25, R28 ;  /* 0x0000001c1919c220 */ /* 0x002fe20000410000 */
[----:B------:R-:W-:-:S04]  /*7700*/  IADD3 R106, P4, PT, R106, -0x400, RZ ;  /* 0xfffffc006a6a7810 */ /* 0x000fc80007f9e0ff */
[----:B------:R-:W-:Y:S01]  /*7710*/  IADD3.X R107, PT, PT, R107, -0x1, RZ, P4, !PT ;  /* 0xffffffff6b6b7810 */ /* 0x000fe200027fe4ff */
[----:B----4-:R-:W-:Y:S01]  /*7720*/  @!P5 FMUL.FTZ R26, R26, R37 ;  /* 0x000000251a1ad220 */ /* 0x010fe20000410000 */
[----:B------:R-:W-:Y:S01]  /*7730*/  IADD3 R104, P5, PT, R104, -0x400, RZ ;  /* 0xfffffc0068687810 */ /* 0x000fe20007fbe0ff */
[----:B------:R-:W1:Y:S03]  /*7740*/  LDC.64 R36, c[0x0][0x518] ;  /* 0x00014600ff247b82 */ /* 0x000e660000000a00 */
[----:B------:R-:W-:Y:S01]  /*7750*/  IADD3.X R105, PT, PT, R105, -0x1, RZ, P5, !PT ;  /* 0xffffffff69697810 */ /* 0x000fe20002ffe4ff */
[----:B--2---:R-:W-:-:S04]  /*7760*/  @!P6 FMUL.FTZ R27, R27, R38 ;  /* 0x000000261b1be220 */ /* 0x004fc80000410000 */
[----:B------:R-:W2:Y:S01]  /*7770*/  LDC.64 R38, c[0x0][0x560] ;  /* 0x00015800ff267b82 */ /* 0x000ea20000000a00 */
[----:B0-----:R0:W-:Y:S07]  /*7780*/  STG.E.128 desc[UR16][R32.64], R8 ;  /* 0x0000000820007986 */ /* 0x0011ee000c101d10 */
[----:B------:R-:W-:Y:S01]  /*7790*/  BAR.SYNC.DEFER_BLOCKING 0x0 ;  /* 0x0000000000007b1d */ /* 0x000fe20000010000 */
[----:B-1----:R-:W-:-:S04]  /*77a0*/  IMAD.WIDE.U32 R34, R36, UR18, R34 ;  /* 0x0000001224227c25 */ /* 0x002fc8000f8e0022 */
[----:B0-----:R-:W-:Y:S01]  /*77b0*/  FADD.FTZ R8, R20, R111 ;  /* 0x0000006f14087221 */ /* 0x001fe20000010000 */
[----:B------:R-:W-:-:S03]  /*77c0*/  IMAD R35, R37, UR18, R35 ;  /* 0x0000001225237c24 */ /* 0x000fc6000f8e0223 */
[----:B------:R-:W-:Y:S01]  /*77d0*/  FADD.FTZ R7, R8, R21 ;  /* 0x0000001508077221 */ /* 0x000fe20000010000 */
[----:B------:R-:W-:-:S04]  /*77e0*/  IMAD.WIDE.U32 R4, R119, UR4, R34 ;  /* 0x0000000477047c25 */ /* 0x000fc8000f8e0022 */
[----:B------:R-:W-:Y:S01]  /*77f0*/  IMAD R5, R119, UR5, R5 ;  /* 0x0000000577057c24 */ /* 0x000fe2000f8e0205 */
[----:B------:R0:W-:Y:S01]  /*7800*/  STS.128 [R72], R20 ;  /* 0x0000001448007388 */ /* 0x0001e20000000c00 */
[----:B--2---:R-:W-:-:S03]  /*7810*/  LEA R6, P0, R4, R38, 0x2 ;  /* 0x0000002604067211 */ /* 0x004fc600078010ff */
        /* <DEDUP_REMOVED lines=17> */
.L_x_17182:
        /* <DEDUP_REMOVED lines=34> */
.L_x_17251:
[----:B------:R-:W-:Y:S05]  /*7b50*/  BSYNC.RECONVERGENT B0 ;  /* 0x0000000000007941 */ /* 0x000fea0003800200 */
.L_x_17250:
        /* <DEDUP_REMOVED lines=26> */
.L_x_17253:
[----:B------:R-:W-:Y:S05]  /*7d00*/  BSYNC.RECONVERGENT B0 ;  /* 0x0000000000007941 */ /* 0x000fea0003800200 */
.L_x_17252:
        /* <DEDUP_REMOVED lines=8> */
.L_x_17254:
        /* <DEDUP_REMOVED lines=16> */
.L_x_17255:
        /* <DEDUP_REMOVED lines=15> */
.L_x_18783:


//--------------------- .text._Z25selective_scan_bwd_kernelI32Selective_Scan_bwd_kernel_traitsILi32ELi4ELb0ELb0ELb0ELb0ELb0EfN3c107complexIfEEEEv12SSMParamsBwd --------------------------
	.section	.text._Z25selective_scan_bwd_kernelI32Selective_Scan_bwd_kernel_traitsILi32ELi4ELb0ELb0ELb0ELb0ELb0EfN3c107complexIfEEEEv12SSMParamsBwd,"ax",@progbits
	.align	128
        .global         _Z25selective_scan_bwd_kernelI32Selective_Scan_bwd_kernel_traitsILi32ELi4ELb0ELb0ELb0ELb0ELb0EfN3c107complexIfEEEEv12SSMParamsBwd
        .type           _Z25selective_scan_bwd_kernelI32Selective_Scan_bwd_kernel_traitsILi32ELi4ELb0ELb0ELb0ELb0ELb0EfN3c107complexIfEEEEv12SSMParamsBwd,@function
        .size           _Z25selective_scan_bwd_kernelI32Selective_Scan_bwd_kernel_traitsILi32ELi4ELb0ELb0ELb0ELb0ELb0EfN3c107complexIfEEEEv12SSMParamsBwd,(.L_x_18784 - _Z25selective_scan_bwd_kernelI32Selective_Scan_bwd_kernel_traitsILi32ELi4ELb0ELb0ELb0ELb0ELb0EfN3c107complexIfEEEEv12SSMParamsBwd)
        .other          _Z25selective_scan_bwd_kernelI32Selective_Scan_bwd_kernel_traitsILi32ELi4ELb0ELb0ELb0ELb0ELb0EfN3c107complexIfEEEEv12SSMParamsBwd,@"STO_CUDA_ENTRY STV_DEFAULT"
_Z25selective_scan_bwd_kernelI32Selective_Scan_bwd_kernel_traitsILi32ELi4ELb0ELb0ELb0ELb0ELb0EfN3c107complexIfEEEEv12SSMParamsBwd:
.text._Z25selective_scan_bwd_kernelI32Selective_Scan_bwd_kernel_traitsILi32ELi4ELb0ELb0ELb0ELb0ELb0EfN3c107complexIfEEEEv12SSMParamsBwd:
[----:B------:R-:W-:Y:S08]  /*0000*/  LDC R1, c[0x0][0x37c] ;  /* 0x0000df00ff017b82 */ /* 0x000ff00000000800 */
[----:B------:R-:W0:Y:S01]  /*0010*/  LDC.64 R2, c[0x0][0x458] ;  /* 0x00011600ff027b82 */ /* 0x000e220000000a00 */
[----:B------:R-:W1:Y:S01]  /*0020*/  S2R R69, SR_CTAID.Y ;  /* 0x0000000000457919 */ /* 0x000e620000002600 */
[----:B------:R-:W2:Y:S01]  /*0030*/  LDCU.64 UR16, c[0x0][0x358] ;  /* 0x00006b00ff1077ac */ /* 0x000ea20008000a00 */
[----:B------:R-:W-:Y:S01]  /*0040*/  HFMA2 R60, -RZ, RZ, 0, 0 ;  /* 0x00000000ff3c7431 */ /* 0x000fe200000001ff */
[----:B------:R-:W-:Y:S01]  /*0050*/  CS2R R58, SRZ ;  /* 0x00000000003a7805 */ /* 0x000fe2000001ff00 */
        /* <DEDUP_REMOVED lines=56> */
[----:B------:R-:W-:Y:S01]  /*03e0*/  LEA R67, P2, R6, R16, 0x3 ;  /* 0x0000001006437211 */ /* 0x000fe200078418ff */
[----:B------:R-:W-:Y:S01]  /*03f0*/  IMAD R65, R69, UR9, R7 ;  /* 0x0000000945417c24 */ /* 0x000fe2000f8e0207 */
[----:B------:R-:W-:Y:S01]  /*0400*/  SHF.R.S32.HI R0, RZ, 0x1f, R11 ;  /* 0x0000001fff007819 */ /* 0x000fe2000001140b */
        /* <DEDUP_REMOVED lines=12> */
[----:B----4-:R-:W-:Y:S02]  /*04d0*/  LEA R49, P4, R11, R46, 0x2 ;  /* 0x0000002e0b317211 */ /* 0x010fe400078810ff */
        /* <DEDUP_REMOVED lines=21> */
[----:B------:R-:W-:Y:S02]  /*0630*/  LOP3.LUT R50, R3, 0x1f, R56, 0xf8, !PT ;  /* 0x0000001f03327812 */ /* 0x000fe400078ef838 */
[----:B------:R-:W-:Y:S02]  /*0640*/  LEA R91, R56, UR4, 0x3 ;  /* 0x00000004385b7c11 */ /* 0x000fe4000f8e18ff */
[C---:B------:R-:W-:Y:S02]  /*0650*/  LOP3.LUT R48, R50.reuse, 0x20, RZ, 0xfc, !PT ;  /* 0x0000002032307812 */ /* 0x040fe400078efcff */
[C---:B------:R-:W-:Y:S02]  /*0660*/  LOP3.LUT R46, R50.reuse, 0x40, RZ, 0xfc, !PT ;  /* 0x00000040322e7812 */ /* 0x040fe400078efcff */
[----:B------:R-:W-:-:S07]  /*0670*/  LOP3.LUT R44, R50, 0x60, RZ, 0xfc, !PT ;  /* 0x00000060322c7812 */ /* 0x000fce00078efcff */
.L_x_17276:
[----:B0-----:R-:W0:Y:S01]  /*0680*/  LDCU UR4, c[0x0][0x388] ;  /* 0x00007100ff0477ac */ /* 0x001e220008000800 */
[----:B------:R-:W-:Y:S01]  /*0690*/  IADD3 R42, PT, PT, R45, -0x1, RZ ;  /* 0xffffffff2d2a7810 */ /* 0x000fe20007ffe0ff */
[----:B------:R-:W-:Y:S01]  /*06a0*/  HFMA2 R0, -RZ, RZ, 0, 0 ;  /* 0x00000000ff007431 */ /* 0x000fe200000001ff */
[----:B------:R-:W-:Y:S01]  /*06b0*/  SHF.L.U32 R11, R50, 0x2, RZ ;  /* 0x00000002320b7819 */ /* 0x000fe200000006ff */
[----:B------:R-:W-:Y:S01]  /*06c0*/  HFMA2 R10, -RZ, RZ, 0, 0 ;  /* 0x00000000ff0a7431 */ /* 0x000fe200000001ff */
[----:B------:R-:W-:Y:S02]  /*06d0*/  SHF.L.U32 R24, R42, 0x7, RZ ;  /* 0x000000072a187819 */ /* 0x000fe400000006ff */
[----:B------:R-:W-:Y:S02]  /*06e0*/  IADD3 R2, P4, PT, R11, R54, RZ ;  /* 0x000000360b027210 */ /* 0x000fe40007f9e0ff */
[----:B------:R-:W-:Y:S02]  /*06f0*/  MOV R4, RZ ;  /* 0x000000ff00047202 */ /* 0x000fe40000000f00 */
[----:B------:R-:W-:-:S02]  /*0700*/  MOV R12, RZ ;  /* 0x000000ff000c7202 */ /* 0x000fc40000000f00 */
[----:B------:R-:W-:Y:S02]  /*0710*/  IADD3.X R3, PT, PT, RZ, R53, RZ, P4, !PT ;  /* 0x00000035ff037210 */ /* 0x000fe400027fe4ff */
[----:B0-----:R-:W-:-:S04]  /*0720*/  IADD3 R41, PT, PT, -R24, UR4, RZ ;  /* 0x0000000418297c10 */ /* 0x001fc8000fffe1ff */
[-C--:B------:R-:W-:Y:S01]  /*0730*/  ISETP.GE.AND P0, PT, R50, R41.reuse, PT ;  /* 0x000000293200720c */ /* 0x080fe20003f06270 */
[----:B------:R-:W-:Y:S01]  /*0740*/  BAR.SYNC.DEFER_BLOCKING 0x0 ;  /* 0x0000000000007b1d */ /* 0x000fe20000010000 */
[-C--:B------:R-:W-:Y:S02]  /*0750*/  ISETP.GE.AND P1, PT, R48, R41.reuse, PT ;  /* 0x000000293000720c */ /* 0x080fe40003f26270 */
[-C--:B------:R-:W-:Y:S02]  /*0760*/  ISETP.GE.AND P2, PT, R46, R41.reuse, PT ;  /* 0x000000292e00720c */ /* 0x080fe40003f46270 */
[----:B------:R-:W-:-:S07]  /*0770*/  ISETP.GE.AND P3, PT, R44, R41, PT ;  /* 0x000000292c00720c */ /* 0x000fce0003f66270 */
[----:B--2---:R-:W2:Y:S04]  /*0780*/  @!P0 LDG.E R0, desc[UR16][R2.64] ;  /* 0x0000001002008981 */ /* 0x004ea8000c1e1900 */
[----:B------:R-:W3:Y:S04]  /*0790*/  @!P1 LDG.E R4, desc[UR16][R2.64+0x80] ;  /* 0x0000801002049981 */ /* 0x000ee8000c1e1900 */
[----:B----4-:R-:W4:Y:S04]  /*07a0*/  @!P2 LDG.E R10, desc[UR16][R2.64+0x100] ;  /* 0x00010010020aa981 */ /* 0x010f28000c1e1900 */
[----:B------:R0:W4:Y:S01]  /*07b0*/  @!P3 LDG.E R12, desc[UR16][R2.64+0x180] ;  /* 0x00018010020cb981 */ /* 0x000122000c1e1900 */
[----:B------:R-:W1:Y:S01]  /*07c0*/  S2UR UR5, SR_CgaCtaId ;  /* 0x00000000000579c3 */ /* 0x000e620000008800 */
[----:B------:R-:W-:Y:S01]  /*07d0*/  UMOV UR4, 0x400 ;  /* 0x0000040000047882 */ /* 0x000fe20000000000 */
[----:B------:R-:W-:Y:S01]  /*07e0*/  IADD3 R8, P4, PT, R11, R52, RZ ;  /* 0x000000340b087210 */ /* 0x000fe20007f9e0ff */
[----:B------:R-:W0:Y:S01]  /*07f0*/  S2R R40, SR_LANEID ;  /* 0x0000000000287919 */ /* 0x000e220000000000 */
[----:B------:R-:W-:Y:S01]  /*0800*/  HFMA2 R14, -RZ, RZ, 0, 0 ;  /* 0x00000000ff0e7431 */ /* 0x000fe200000001ff */
[----:B------:R-:W-:Y:S01]  /*0810*/  MOV R16, RZ ;  /* 0x000000ff00107202 */ /* 0x000fe20000000f00 */
[----:B------:R-:W-:Y:S01]  /*0820*/  HFMA2 R18, -RZ, RZ, 0, 0 ;  /* 0x00000000ff127431 */ /* 0x000fe200000001ff */
[----:B------:R-:W-:-:S02]  /*0830*/  MOV R30, RZ ;  /* 0x000000ff001e7202 */ /* 0x000fc40000000f00 */
[----:B------:R-:W-:Y:S01]  /*0840*/  IADD3.X R9, PT, PT, RZ, R51, RZ, P4, !PT ;  /* 0x00000033ff097210 */ /* 0x000fe200027fe4ff */
[----:B-1----:R-:W-:Y:S01]  /*0850*/  ULEA UR5, UR5, UR4, 0x18 ;  /* 0x0000000405057291 */ /* 0x002fe2000f8ec0ff */
[----:B0-----:R-:W-:Y:S01]  /*0860*/  IADD3 R2, P4, PT, R11, R49, RZ ;  /* 0x000000310b027210 */ /* 0x001fe20007f9e0ff */
[----:B------:R-:W-:Y:S01]  /*0870*/  HFMA2 R32, -RZ, RZ, 0, 0 ;  /* 0x00000000ff207431 */ /* 0x000fe200000001ff */
[----:B------:R-:W-:Y:S01]  /*0880*/  MOV R34, RZ ;  /* 0x000000ff00227202 */ /* 0x000fe20000000f00 */
[----:B------:R-:W0:Y:S02]  /*0890*/  LDCU UR4, c[0x0][0x38c] ;  /* 0x00007180ff0477ac */ /* 0x000e240008000800 */
[C---:B------:R-:W-:Y:S02]  /*08a0*/  LEA R39, R40.reuse, UR5, 0x2 ;  /* 0x0000000528277c11 */ /* 0x040fe4000f8e10ff */
[----:B------:R-:W-:-:S03]  /*08b0*/  LEA R38, R40, UR5, 0x4 ;  /* 0x0000000528267c11 */ /* 0x000fc6000f8e20ff */
[----:B--2---:R1:W-:Y:S04]  /*08c0*/  STS [R39], R0 ;  /* 0x0000000027007388 */ /* 0x0043e80000000800 */
[----:B---3--:R-:W-:Y:S04]  /*08d0*/  STS [R39+0x80], R4 ;  /* 0x0000800427007388 */ /* 0x008fe80000000800 */
[----:B----4-:R-:W-:Y:S04]  /*08e0*/  STS [R39+0x100], R10 ;  /* 0x0001000a27007388 */ /* 0x010fe80000000800 */
[----:B------:R2:W-:Y:S01]  /*08f0*/  STS [R39+0x180], R12 ;  /* 0x0001800c27007388 */ /* 0x0005e20000000800 */
[----:B------:R-:W-:-:S03]  /*0900*/  NOP ;  /* 0x0000000000007918 */ /* 0x000fc60000000000 */
[----:B------:R-:W-:Y:S01]  /*0910*/  LDS.128 R4, [R38] ;  /* 0x0000000026047984 */ /* 0x000fe20000000c00 */
[----:B------:R-:W-:Y:S06]  /*0920*/  BAR.SYNC.DEFER_BLOCKING 0x0 ;  /* 0x0000000000007b1d */ /* 0x000fec0000010000 */
[----:B------:R-:W3:Y:S04]  /*0930*/  @!P0 LDG.E R14, desc[UR16][R8.64] ;  /* 0x00000010080e8981 */ /* 0x000ee8000c1e1900 */
[----:B------:R-:W4:Y:S04]  /*0940*/  @!P1 LDG.E R16, desc[UR16][R8.64+0x80] ;  /* 0x0000801008109981 */ /* 0x000f28000c1e1900 */
[----:B------:R-:W4:Y:S04]  /*0950*/  @!P2 LDG.E R18, desc[UR16][R8.64+0x100] ;  /* 0x000100100812a981 */ /* 0x000f28000c1e1900 */
[----:B------:R-:W4:Y:S01]  /*0960*/  @!P3 LDG.E R30, desc[UR16][R8.64+0x180] ;  /* 0x00018010081eb981 */ /* 0x000f22000c1e1900 */
[----:B-1----:R-:W-:Y:S01]  /*0970*/  HFMA2 R0, -RZ, RZ, 0, 0 ;  /* 0x00000000ff007431 */ /* 0x002fe200000001ff */
[----:B--2---:R-:W-:-:S02]  /*0980*/  MOV R12, RZ ;  /* 0x000000ff000c7202 */ /* 0x004fc40000000f00 */
[----:B------:R-:W-:Y:S01]  /*0990*/  IADD3.X R3, PT, PT, RZ, R47, RZ, P4, !PT ;  /* 0x0000002fff037210 */ /* 0x000fe200027fe4ff */
[----:B---3--:R-:W-:Y:S04]  /*09a0*/  STS [R39], R14 ;  /* 0x0000000e27007388 */ /* 0x008fe80000000800 */
[----:B----4-:R-:W-:Y:S04]  /*09b0*/  STS [R39+0x80], R16 ;  /* 0x0000801027007388 */ /* 0x010fe80000000800 */
[----:B------:R-:W-:Y:S04]  /*09c0*/  STS [R39+0x100], R18 ;  /* 0x0001001227007388 */ /* 0x000fe80000000800 */
[----:B------:R-:W-:Y:S01]  /*09d0*/  STS [R39+0x180], R30 ;  /* 0x0001801e27007388 */ /* 0x000fe20000000800 */
[----:B------:R-:W-:-:S03]  /*09e0*/  NOP ;  /* 0x0000000000007918 */ /* 0x000fc60000000000 */
[----:B------:R-:W-:Y:S01]  /*09f0*/  LDS.128 R20, [R38] ;  /* 0x0000000026147984 */ /* 0x000fe20000000c00 */
[----:B------:R-:W-:Y:S06]  /*0a00*/  BAR.SYNC.DEFER_BLOCKING 0x0 ;  /* 0x0000000000007b1d */ /* 0x000fec0000010000 */
[----:B------:R-:W2:Y:S04]  /*0a10*/  @!P0 LDG.E R0, desc[UR16][R2.64] ;  /* 0x0000001002008981 */ /* 0x000ea8000c1e1900 */
[----:B------:R-:W3:Y:S04]  /*0a20*/  @!P1 LDG.E R12, desc[UR16][R2.64+0x80] ;  /* 0x00008010020c9981 */ /* 0x000ee8000c1e1900 */
[----:B------:R-:W4:Y:S04]  /*0a30*/  @!P2 LDG.E R32, desc[UR16][R2.64+0x100] ;  /* 0x000100100220a981 */ /* 0x000f28000c1e1900 */
[----:B------:R-:W4:Y:S01]  /*0a40*/  @!P3 LDG.E R34, desc[UR16][R2.64+0x180] ;  /* 0x000180100222b981 */ /* 0x000f22000c1e1900 */
[----:B0-----:R-:W-:Y:S01]  /*0a50*/  UISETP.GE.AND UP0, UPT, UR4, 0x1, UPT ;  /* 0x000000010400788c */ /* 0x001fe2000bf06270 */
[----:B------:R-:W-:Y:S01]  /*0a60*/  HFMA2 R11, -RZ, RZ, 0, 0 ;  /* 0x00000000ff0b7431 */ /* 0x000fe200000001ff */
[----:B------:R-:W-:Y:S01]  /*0a70*/  MOV R10, RZ ;  /* 0x000000ff000a7202 */ /* 0x000fe20000000f00 */
[----:B--2---:R-:W-:Y:S04]  /*0a80*/  STS [R39], R0 ;  /* 0x0000000027007388 */ /* 0x004fe80000000800 */
[----:B---3--:R-:W-:Y:S04]  /*0a90*/  STS [R39+0x80], R12 ;  /* 0x0000800c27007388 */ /* 0x008fe80000000800 */
[----:B----4-:R-:W-:Y:S04]  /*0aa0*/  STS [R39+0x100], R32 ;  /* 0x0001002027007388 */ /* 0x010fe80000000800 */
[----:B------:R-:W-:Y:S01]  /*0ab0*/  STS [R39+0x180], R34 ;  /* 0x0001802227007388 */ /* 0x000fe20000000800 */
[----:B------:R-:W-:-:S03]  /*0ac0*/  NOP ;  /* 0x0000000000007918 */ /* 0x000fc60000000000 */
[----:B------:R-:W0:Y:S02]  /*0ad0*/  LDS.128 R16, [R38] ;  /* 0x0000000026107984 */ /* 0x000e240000000c00 */
[----:B0-----:R-:W-:Y:S01]  /*0ae0*/  FFMA.FTZ R8, R4, R16, R59 ;  /* 0x0000001004087223 */ /* 0x001fe2000001003b */
[-C--:B-----5:R-:W-:Y:S01]  /*0af0*/  FMUL.FTZ R12, R16, R60.reuse ;  /* 0x0000003c100c7220 */ /* 0x0a0fe20000410000 */
[-C--:B------:R-:W-:Y:S01]  /*0b00*/  FMUL.FTZ R13, R17, R60.reuse ;  /* 0x0000003c110d7220 */ /* 0x080fe20000410000 */
[-C--:B------:R-:W-:Y:S01]  /*0b10*/  FMUL.FTZ R14, R18, R60.reuse ;  /* 0x0000003c120e7220 */ /* 0x080fe20000410000 */
[----:B------:R-:W-:Y:S01]  /*0b20*/  FFMA.FTZ R3, R5, R17, R8 ;  /* 0x0000001105037223 */ /* 0x000fe20000010008 */
[----:B------:R-:W-:Y:S01]  /*0b30*/  CS2R R8, SRZ ;  /* 0x0000000000087805 */ /* 0x000fe2000001ff00 */
[----:B------:R-:W-:Y:S02]  /*0b40*/  FMUL.FTZ R15, R19, R60 ;  /* 0x0000003c130f7220 */ /* 0x000fe40000410000 */
[----:B------:R-:W-:-:S04]  /*0b50*/  FFMA.FTZ R0, R6, R18, R3 ;  /* 0x0000001206007223 */ /* 0x000fc80000010003 */
[----:B------:R-:W-:Y:S01]  /*0b60*/  FFMA.FTZ R59, R7, R19, R0 ;  /* 0x00000013073b7223 */ /* 0x000fe20000010000 */
[----:B------:R-:W-:Y:S06]  /*0b70*/  BAR.SYNC.DEFER_BLOCKING 0x0 ;  /* 0x0000000000007b1d */ /* 0x000fec0000010000 */
[----:B------:R-:W-:Y:S05]  /*0b80*/  BRA.U !UP0, `(.L_x_17257) ;  /* 0x0000002508347547 */ /* 0x000fea000b800000 */
[----:B------:R-:W0:Y:S01]  /*0b90*/  LDC.64 R70, c[0x0][0x3e0] ;  /* 0x0000f800ff467b82 */ /* 0x000e220000000a00 */
[--C-:B------:R-:W-:Y:S01]  /*0ba0*/  FADD.FTZ R62, R20, R58.reuse ;  /* 0x0000003a143e7221 */ /* 0x100fe20000010000 */
[--C-:B------:R-:W-:Y:S01]  /*0bb0*/  FADD.FTZ R64, R21, R58.reuse ;  /* 0x0000003a15407221 */ /* 0x100fe20000010000 */
[--C-:B------:R-:W-:Y:S01]  /*0bc0*/  FADD.FTZ R66, R22, R58.reuse ;  /* 0x0000003a16427221 */ /* 0x100fe20000010000 */
[----:B------:R-:W-:Y:S01]  /*0bd0*/  FADD.FTZ R68, R23, R58 ;  /* 0x0000003a17447221 */ /* 0x000fe20000010000 */
[C---:B------:R-:W-:Y:S01]  /*0be0*/  ISETP.NE.AND P0, PT, R45.reuse, 0x1, PT ;  /* 0x000000012d00780c */ /* 0x040fe20003f05270 */
[----:B------:R-:W-:Y:S01]  /*0bf0*/  FADD.FTZ R0, R16, R16 ;  /* 0x0000001010007221 */ /* 0x000fe20000010000 */
[----:B------:R-:W-:Y:S01]  /*0c00*/  SHF.L.U32 R81, R42, 0x8, RZ ;  /* 0x000000082a517819 */ /* 0x000fe200000006ff */
[----:B------:R-:W1:Y:S01]  /*0c10*/  LDC.64 R72, c[0x0][0x3c0] ;  /* 0x0000f000ff487b82 */ /* 0x000e620000000a00 */
[----:B------:R-:W-:Y:S01]  /*0c20*/  SHF.L.U32 R80, R45, 0x8, RZ ;  /* 0x000000082d507819 */ /* 0x000fe200000006ff */
[----:B------:R-:W-:Y:S01]  /*0c30*/  FADD.FTZ R74, R17, R17 ;  /* 0x00000011114a7221 */ /* 0x000fe20000010000 */
[----:B------:R-:W-:Y:S01]  /*0c40*/  FADD.FTZ R75, R18, R18 ;  /* 0x00000012124b7221 */ /* 0x000fe20000010000 */
[----:B------:R-:W-:Y:S01]  /*0c50*/  FADD.FTZ R83, R19, R19 ;  /* 0x0000001313537221 */ /* 0x000fe20000010000 */
[----:B------:R-:W-:Y:S01]  /*0c60*/  IADD3 R82, PT, PT, R45, -0x2, RZ ;  /* 0xfffffffe2d527810 */ /* 0x000fe20007ffe0ff */
[----:B------:R-:W-:Y:S01]  /*0c70*/  FMUL.FTZ R79, R4, R62 ;  /* 0x0000003e044f7220 */ /* 0x000fe20000410000 */
[----:B------:R-:W-:Y:S01]  /*0c80*/  MOV R11, RZ ;  /* 0x000000ff000b7202 */ /* 0x000fe20000000f00 */
[----:B------:R-:W2:Y:S01]  /*0c90*/  LDC.64 R30, c[0x0][0x440] ;  /* 0x00011000ff1e7b82 */ /* 0x000ea20000000a00 */
[----:B------:R-:W-:Y:S01]  /*0ca0*/  ISETP.EQ.AND P0, PT, R56, RZ, P0 ;  /* 0x000000ff3800720c */ /* 0x000fe20000702270 */
[----:B------:R-:W-:Y:S01]  /*0cb0*/  FMUL.FTZ R78, R5, R64 ;  /* 0x00000040054e7220 */ /* 0x000fe20000410000 */
[----:B------:R-:W-:Y:S01]  /*0cc0*/  LOP3.LUT R81, R81, 0x100, RZ, 0xc0, !PT ;  /* 0x0000010051517812 */ /* 0x000fe200078ec0ff */
[----:B------:R-:W-:Y:S01]  /*0cd0*/  FMUL.FTZ R77, R6, R66 ;  /* 0x00000042064d7220 */ /* 0x000fe20000410000 */
[----:B------:R-:W-:Y:S01]  /*0ce0*/  LOP3.LUT R80, R80, 0x100, RZ, 0xc0, !PT ;  /* 0x0000010050507812 */ /* 0x000fe200078ec0ff */
[----:B------:R-:W-:Y:S01]  /*0cf0*/  FMUL.FTZ R76, R7, R68 ;  /* 0x00000044074c7220 */ /* 0x000fe20000410000 */
[----:B------:R-:W3:Y:S01]  /*0d00*/  LDCU UR7, c[0x0][0x394] ;  /* 0x00007280ff0777ac */ /* 0x000ee20008000800 */
[----:B------:R-:W4:Y:S01]  /*0d10*/  LDC.64 R32, c[0x0][0x3a8] ;  /* 0x0000ea00ff207b82 */ /* 0x000f220000000a00 */
[----:B------:R-:W0:Y:S01]  /*0d20*/  LDCU UR8, c[0x0][0x38c] ;  /* 0x00007180ff0877ac */ /* 0x000e220008000800 */
[----:B------:R-:W-:-:S05]  /*0d30*/  UMOV UR4, URZ ;  /* 0x000000ff00047c82 */ /* 0x000fca0008000000 */
.L_x_17275:
[----:B------:R-:W-:Y:S02]  /*0d40*/  MOV R2, R26 ;  /* 0x0000001a00027202 */ /* 0x000fe40000000f00 */
[----:B---3--:R-:W-:-:S03]  /*0d50*/  MOV R3, R55 ;  /* 0x0000003700037202 */ /* 0x008fc60000000f00 */
[----:B----4-:R-:W-:-:S04]  /*0d60*/  IMAD.WIDE.U32 R2, R32, UR4, R2 ;  /* 0x0000000420027c25 */ /* 0x010fc8000f8e0002 */
[----:B------:R-:W-:Y:S01]  /*0d70*/  IMAD R3, R33, UR4, R3 ;  /* 0x0000000421037c24 */ /* 0x000fe2000f8e0203 */
[----:B--2---:R-:W-:-:S04]  /*0d80*/  LEA R34, P1, R2, R30, 0x3 ;  /* 0x0000001e02227211 */ /* 0x004fc800078218ff */
[----:B------:R-:W-:-:S06]  /*0d90*/  LEA.HI.X R35, R2, R31, R3, 0x3, P1 ;  /* 0x0000001f02237211 */ /* 0x000fcc00008f1c03 */
[----:B------:R-:W2:Y:S01]  /*0da0*/  LDG.E.64 R34, desc[UR16][R34.64] ;  /* 0x0000001022227981 */ /* 0x000ea2000c1e1b00 */
[----:B0-----:R-:W-:-:S04]  /*0db0*/  IMAD.WIDE.U32 R18, R70, UR4, RZ ;  /* 0x0000000446127c25 */ /* 0x001fc8000f8e00ff */
[----:B-1----:R-:W-:Y:S01]  /*0dc0*/  IMAD.WIDE.U32 R16, R72, UR4, RZ ;  /* 0x0000000448107c25 */ /* 0x002fe2000f8e00ff */
[----:B------:R-:W-:-:S03]  /*0dd0*/  LEA R2, P2, R18, R63, 0x3 ;  /* 0x0000003f12027211 */ /* 0x000fc600078418ff */
[----:B------:R-:W-:Y:S01]  /*0de0*/  IMAD R3, R71, UR4, R19 ;  /* 0x0000000447037c24 */ /* 0x000fe2000f8e0213 */
[----:B------:R-:W-:Y:S01]  /*0df0*/  LEA R20, P1, R16, R67, 0x3 ;  /* 0x0000004310147211 */ /* 0x000fe200078218ff */
[----:B------:R-:W-:-:S03]  /*0e00*/  IMAD R17, R73, UR4, R17 ;  /* 0x0000000449117c24 */ /* 0x000fc6000f8e0211 */
[----:B------:R-:W-:Y:S02]  /*0e10*/  LEA.HI.X R3, R18, R61, R3, 0x3, P2 ;  /* 0x0000003d12037211 */ /* 0x000fe400010f1c03 */
[----:B------:R-:W-:-:S04]  /*0e20*/  LEA.HI.X R21, R16, R65, R17, 0x3, P1 ;  /* 0x0000004110157211 */ /* 0x000fc800008f1c11 */
        /* <DEDUP_REMOVED lines=10> */
[----:B------:R-:W-:-:S02]  /*0ed0*/  FMUL.FTZ R36, R64, R35 ;  /* 0x0000002340247220 */ /* 0x000fc40000410000 */
[----:B------:R-:W-:Y:S01]  /*0ee0*/  FMUL.RZ R84, R18, 0.15915493667125701904 ;  /* 0x3e22f98312547820 */ /* 0x000fe2000040c000 */
[----:B------:R-:W-:Y:S01]  /*0ef0*/  FMUL.FTZ R18, R62, R19 ;  /* 0x000000133e127220 */ /* 0x000fe20000410000 */
[----:B------:R-:W-:Y:S01]  /*0f00*/  FMUL.RZ R86, R36, 0.15915493667125701904 ;  /* 0x3e22f98324567820 */ /* 0x000fe2000040c000 */
[----:B------:R-:W-:Y:S01]  /*0f10*/  FMUL.FTZ R36, R66, R35 ;  /* 0x0000002342247220 */ /* 0x000fe20000410000 */
[----:B------:R-:W-:Y:S01]  /*0f20*/  MUFU.SIN R23, R84 ;  /* 0x0000005400177308 */ /* 0x000fe20000000400 */
[----:B0-----:R-:W-:-:S07]  /*0f30*/  FMUL.FTZ R20, R64, R19 ;  /* 0x0000001340147220 */ /* 0x001fce0000410000 */
[----:B------:R0:W1:Y:S08]  /*0f40*/  MUFU.COS R37, R84 ;  /* 0x0000005400257308 */ /* 0x0000700000000000 */
[----:B------:R2:W1:Y:S01]  /*0f50*/  MUFU.EX2 R22, R18 ;  /* 0x0000001200167308 */ /* 0x0004620000000800 */
[----:B0-----:R-:W-:Y:S01]  /*0f60*/  FMUL.RZ R84, R36, 0.15915493667125701904 ;  /* 0x3e22f98324547820 */ /* 0x001fe2000040c000 */
[C---:B------:R-:W-:Y:S01]  /*0f70*/  FMUL.FTZ R36, R68.reuse, R19 ;  /* 0x0000001344247220 */ /* 0x040fe20000410000 */
[----:B--2---:R-:W-:Y:S01]  /*0f80*/  FMUL.FTZ R18, R68, R35 ;  /* 0x0000002344127220 */ /* 0x004fe20000410000 */
[----:B------:R-:W0:Y:S03]  /*0f90*/  MUFU.COS R95, R86 ;  /* 0x00000056005f7308 */ /* 0x000e260000000000 */
[----:B------:R-:W-:Y:S01]  /*0fa0*/  FMUL.RZ R88, R18, 0.15915493667125701904 ;  /* 0x3e22f98312587820 */ /* 0x000fe2000040c000 */
[----:B------:R-:W-:Y:S01]  /*0fb0*/  FMUL.FTZ R21, R66, R19 ;  /* 0x0000001342157220 */ /* 0x000fe20000410000 */
[----:B------:R-:W-:-:S03]  /*0fc0*/  IADD3 R18, PT, PT, R81, UR4, RZ ;  /* 0x0000000451127c10 */ /* 0x000fc6000fffe0ff */
[----:B------:R-:W2:Y:S01]  /*0fd0*/  MUFU.SIN R85, R86 ;  /* 0x0000005600557308 */ /* 0x000ea20000000400 */
[----:B------:R-:W-:-:S07]  /*0fe0*/  SEL R18, R18, R43, !P3 ;  /* 0x0000002b12127207 */ /* 0x000fce0005800000 */
[----:B------:R-:W5:Y:S08]  /*0ff0*/  MUFU.COS R93, R84 ;  /* 0x00000054005d7308 */ /* 0x000f700000000000 */
[----:B------:R-:W3:Y:S08]  /*1000*/  MUFU.SIN R87, R84 ;  /* 0x0000005400577308 */ /* 0x000ef00000000400 */
[----:B------:R-:W-:Y:S08]  /*1010*/  MUFU.SIN R89, R88 ;  /* 0x0000005800597308 */ /* 0x000ff00000000400 */
[----:B------:R-:W3:Y:S08]  /*1020*/  MUFU.COS R97, R88 ;  /* 0x0000005800617308 */ /* 0x000ef00000000000 */
[----:B------:R4:W0:Y:S04]  /*1030*/  MUFU.EX2 R94, R20 ;  /* 0x00000014005e7308 */ /* 0x0008280000000800 */
[----:B------:R2:W5:Y:S04]  /*1040*/  MUFU.EX2 R90, R21 ;  /* 0x00000015005a7308 */ /* 0x0005680000000800 */
[----:B------:R-:W3:Y:S01]  /*1050*/  MUFU.EX2 R36, R36 ;  /* 0x0000002400247308 */ /* 0x000ee20000000800 */
[----:B----4-:R-:W-:Y:S01]  /*1060*/  P2R R20, PR, RZ, 0x8 ;  /* 0x00000008ff147803 */ /* 0x010fe20000000000 */
[C---:B-1----:R-:W-:Y:S01]  /*1070*/  FMUL.FTZ R20, R22.reuse, R37 ;  /* 0x0000002516147220 */ /* 0x042fe20000410000 */
[----:B------:R-:W-:Y:S01]  /*1080*/  FMUL.FTZ R19, R17, R3 ;  /* 0x0000000311137220 */ /* 0x000fe20000410000 */
[----:B--2---:R-:W-:Y:S01]  /*1090*/  FMUL.FTZ R21, R22, R23 ;  /* 0x0000001716157220 */ /* 0x004fe20000410000 */
[----:B------:R-:W-:Y:S01]  /*10a0*/  LEA R22, R18, UR5, 0x3 ;  /* 0x0000000512167c11 */ /* 0x000fe2000f8e18ff */
[C---:B------:R-:W-:Y:S01]  /*10b0*/  FMUL.FTZ R18, R16.reuse, R3 ;  /* 0x0000000310127220 */ /* 0x040fe20000410000 */
[----:B------:R-:W-:Y:S01]  /*10c0*/  FFMA.FTZ R19, R16, R2, -R19 ;  /* 0x0000000210137223 */ /* 0x000fe20000010813 */
[----:B0-----:R-:W-:-:S02]  /*10d0*/  FMUL.FTZ R95, R94, R95 ;  /* 0x0000005f5e5f7220 */ /* 0x001fc40000410000 */
[----:B------:R0:W-:Y:S01]  /*10e0*/  STS.64 [R22+0x660], R20 ;  /* 0x0006601416007388 */ /* 0x0001e20000000a00 */
[----:B------:R-:W-:Y:S01]  /*10f0*/  FFMA.FTZ R18, R17, R2, R18 ;  /* 0x0000000211127223 */ /* 0x000fe20000010012 */
[----:B------:R-:W-:Y:S01]  /*1100*/  FMUL.FTZ R94, R94, R85 ;  /* 0x000000555e5e7220 */ /* 0x000fe20000410000 */
[C---:B-----5:R-:W-:Y:S01]  /*1110*/  FMUL.FTZ R93, R90.reuse, R93 ;  /* 0x0000005d5a5d7220 */ /* 0x060fe20000410000 */
[----:B---3--:R-:W-:Y:S01]  /*1120*/  FMUL.FTZ R90, R90, R87 ;  /* 0x000000575a5a7220 */ /* 0x008fe20000410000 */
[C---:B------:R-:W-:Y:S01]  /*1130*/  FMUL.FTZ R86, R36.reuse, R97 ;  /* 0x0000006124567220 */ /* 0x040fe20000410000 */
[----:B------:R-:W-:Y:S01]  /*1140*/  FMUL.FTZ R85, R36, R89 ;  /* 0x0000005924557220 */ /* 0x000fe20000410000 */
[-C--:B------:R-:W-:Y:S01]  /*1150*/  FMUL.FTZ R89, R0, R19.reuse ;  /* 0x0000001300597220 */ /* 0x080fe20000410000 */
[-C--:B------:R-:W-:Y:S01]  /*1160*/  FMUL.FTZ R96, R74, R19.reuse ;  /* 0x000000134a607220 */ /* 0x080fe20000410000 */
[-C--:B------:R-:W-:Y:S01]  /*1170*/  FMUL.FTZ R98, R75, R19.reuse ;  /* 0x000000134b627220 */ /* 0x080fe20000410000 */
[----:B------:R-:W-:Y:S01]  /*1180*/  FMUL.FTZ R88, R83, R19 ;  /* 0x0000001353587220 */ /* 0x000fe20000410000 */
[-C--:B------:R-:W-:Y:S01]  /*1190*/  FMUL.FTZ R84, R0, -R18.reuse ;  /* 0x8000001200547220 */ /* 0x080fe20000410000 */
[-C--:B------:R-:W-:Y:S01]  /*11a0*/  FMUL.FTZ R97, R74, -R18.reuse ;  /* 0x800000124a617220 */ /* 0x080fe20000410000 */
[-C--:B------:R-:W-:Y:S01]  /*11b0*/  FMUL.FTZ R99, R75, -R18.reuse ;  /* 0x800000124b637220 */ /* 0x080fe20000410000 */
        /* <DEDUP_REMOVED lines=11> */
.L_x_17259:
[----:B------:R0:W1:Y:S02]  /*1270*/  LDS.64 R22, [R91+0x1668] ;  /* 0x001668005b167984 */ /* 0x0000640000000a00 */
.L_x_17260:
[----:B------:R-:W-:Y:S05]  /*1280*/  BSYNC.RECONVERGENT B0 ;  /* 0x0000000000007941 */ /* 0x000fea0003800200 */
.L_x_17258:
        /* <DEDUP_REMOVED lines=16> */
[CC--:B------:R-:W-:Y:S01]  /*1390*/  FMUL.FTZ R18, R90.reuse, R2.reuse ;  /* 0x000000025a127220 */ /* 0x0c0fe20000410000 */
[-C--:B------:R-:W-:Y:S01]  /*13a0*/  FMUL.FTZ R19, R90, R3.reuse ;  /* 0x000000035a137220 */ /* 0x080fe20000410000 */
[----:B------:R-:W-:Y:S02]  /*13b0*/  ISETP.GT.U32.AND P2, PT, R92, 0x1b, PT ;  /* 0x0000001b5c00780c */ /* 0x000fe40003f44070 */
        /* <DEDUP_REMOVED lines=9> */
[-C--:B----4-:R-:W-:Y:S01]  /*1450*/  FMUL.FTZ R17, R85, R19.reuse ;  /* 0x0000001355117220 */ /* 0x090fe20000410000 */
[----:B------:R-:W-:Y:S01]  /*1460*/  FMUL.FTZ R16, R90, R2 ;  /* 0x000000025a107220 */ /* 0x000fe20000410000 */
[----:B------:R-:W-:Y:S01]  /*1470*/  ISETP.GT.U32.AND P3, PT, R92, 0x17, PT ;  /* 0x000000175c00780c */ /* 0x000fe20003f64070 */
[C---:B------:R-:W-:Y:S01]  /*1480*/  FFMA.FTZ R101, R86.reuse, R19, R101 ;  /* 0x0000001356657223 */ /* 0x040fe20000010065 */
[----:B------:R-:W-:Y:S01]  /*1490*/  FFMA.FTZ R17, R86, R18, -R17 ;  /* 0x0000001256117223 */ /* 0x000fe20000010811 */
[-C--:B------:R-:W-:Y:S01]  /*14a0*/  FFMA.FTZ R16, R93, R3.reuse, -R16 ;  /* 0x000000035d107223 */ /* 0x080fe20000010810 */
[----:B------:R-:W-:Y:S01]  /*14b0*/  FMUL.FTZ R18, R90, R3 ;  /* 0x000000035a127220 */ /* 0x000fe20000410000 */
[----:B------:R-:W-:Y:S01]  /*14c0*/  FADD.FTZ R100, RZ, R101 ;  /* 0x00000065ff647221 */ /* 0x000fe20000010000 */
[----:B------:R-:W-:Y:S01]  /*14d0*/  FADD.FTZ R101, R76, R17 ;  /* 0x000000114c657221 */ /* 0x000fe20000010000 */
[----:B------:R-:W-:Y:S01]  /*14e0*/  FMUL.FTZ R3, R85, R16 ;  /* 0x0000001055037220 */ /* 0x000fe20000410000 */
[----:B------:R-:W-:Y:S01]  /*14f0*/  FFMA.FTZ R18, R93, R2, R18 ;  /* 0x000000025d127223 */ /* 0x000fe20000010012 */
[----:B------:R-:W-:Y:S01]  /*1500*/  ISETP.NE.OR P4, PT, R56, RZ, P4 ;  /* 0x000000ff3800720c */ /* 0x000fe20002785670 */
[----:B------:R-:W2:Y:S01]  /*1510*/  SHFL.UP PT, R19, R100, 0x1, RZ ;  /* 0x0420000064137989 */ /* 0x000ea200000e00ff */
[----:B------:R-:W-:Y:S01]  /*1520*/  ISETP.GT.U32.AND P5, PT, R92, 0xf, PT ;  /* 0x0000000f5c00780c */ /* 0x000fe20003fa4070 */
[CC--:B------:R-:W-:Y:S01]  /*1530*/  FFMA.FTZ R102, R86.reuse, R18.reuse, R3 ;  /* 0x0000001256667223 */ /* 0x0c0fe20000010003 */
[----:B------:R-:W-:Y:S01]  /*1540*/  FMUL.FTZ R103, R85, R18 ;  /* 0x0000001255677220 */ /* 0x000fe20000410000 */
[----:B------:R-:W4:Y:S03]  /*1550*/  SHFL.UP PT, R17, R101, 0x1, RZ ;  /* 0x0420000065117989 */ /* 0x000f2600000e00ff */
[----:B------:R-:W-:Y:S01]  /*1560*/  FFMA.FTZ R103, R86, R16, -R103 ;  /* 0x0000001056677223 */ /* 0x000fe20000010867 */
[----:B------:R-:W0:Y:S04]  /*1570*/  SHFL.UP PT, R3, R102, 0x1, RZ ;  /* 0x0420000066037989 */ /* 0x000e2800000e00ff */
[----:B------:R-:W3:Y:S01]  /*1580*/  SHFL.UP PT, R2, R103, 0x1, RZ ;  /* 0x0420000067027989 */ /* 0x000ee200000e00ff */
[-C--:B--2---:R-:W-:Y:S01]  /*1590*/  FMUL.FTZ R105, R103, R19.reuse ;  /* 0x0000001367697220 */ /* 0x084fe20000410000 */
[----:B------:R-:W-:-:S03]  /*15a0*/  FMUL.FTZ R16, R102, R19 ;  /* 0x0000001366107220 */ /* 0x000fc60000410000 */
[-C--:B----4-:R-:W-:Y:S01]  /*15b0*/  FFMA.FTZ R105, R102, R17.reuse, R105 ;  /* 0x0000001166697223 */ /* 0x090fe20000010069 */
        /* <DEDUP_REMOVED lines=11> */
[----:B------:R-:W4:Y:S01]  /*1670*/  SHFL.UP PT, R2, R103, 0x2, RZ ;  /* 0x0440000067027989 */ /* 0x000f2200000e00ff */
[-C--:B0-----:R-:W-:Y:S01]  /*1680*/  FMUL.FTZ R17, R103, R19.reuse ;  /* 0x0000001367117220 */ /* 0x081fe20000410000 */
[----:B------:R-:W-:-:S03]  /*1690*/  FMUL.FTZ R16, R102, R19 ;  /* 0x0000001366107220 */ /* 0x000fc60000410000 */
[-C--:B--2---:R-:W-:Y:S01]  /*16a0*/  FFMA.FTZ R17, R102, R18.reuse, R17 ;  /* 0x0000001266117223 */ /* 0x084fe20000010011 */
[----:B------:R-:W-:-:S03]  /*16b0*/  FFMA.FTZ R16, R103, R18, -R16 ;  /* 0x0000001267107223 */ /* 0x000fc60000010810 */
[----:B------:R-:W-:Y:S01]  /*16c0*/  @P1 FADD.FTZ R100, R100, R17 ;  /* 0x0000001164641221 */ /* 0x000fe20000010000 */
[-C--:B---3--:R-:W-:Y:S01]  /*16d0*/  FMUL.FTZ R17, R103, R3.reuse ;  /* 0x0000000367117220 */ /* 0x088fe20000410000 */
[----:B------:R-:W-:Y:S01]  /*16e0*/  @P1 FADD.FTZ R101, R101, R16 ;  /* 0x0000001065651221 */ /* 0x000fe20000010000 */
        /* <DEDUP_REMOVED lines=27> */
[-C--:B---3--:R-:W-:Y:S01]  /*18a0*/  FFMA.FTZ R19, R102, R16.reuse, R19 ;  /* 0x0000001066137223 */ /* 0x088fe20000010013 */
[----:B------:R-:W-:Y:S01]  /*18b0*/  FFMA.FTZ R18, R103, R16, -R18 ;  /* 0x0000001067127223 */ /* 0x000fe20000010812 */
[----:B------:R-:W-:Y:S01]  /*18c0*/  FMUL.FTZ R16, R85, R88 ;  /* 0x0000005855107220 */ /* 0x000fe20000410000 */
[-C--:B----4-:R-:W-:Y:S01]  /*18d0*/  @P1 FFMA.FTZ R103, R103, R2.reuse, -R17 ;  /* 0x0000000267671223 */ /* 0x090fe20000010811 */
[-C--:B------:R-:W-:Y:S01]  /*18e0*/  FMUL.FTZ R17, R85, R87.reuse ;  /* 0x0000005755117220 */ /* 0x080fe20000410000 */
[----:B------:R-:W-:Y:S01]  /*18f0*/  @P1 FADD.FTZ R100, R100, R19 ;  /* 0x0000001364641221 */ /* 0x000fe20000010000 */
[----:B------:R-:W-:Y:S01]  /*1900*/  @P1 FFMA.FTZ R102, R102, R2, R3 ;  /* 0x0000000266661223 */ /* 0x000fe20000010003 */
[----:B------:R-:W-:Y:S01]  /*1910*/  @P1 FADD.FTZ R101, R101, R18 ;  /* 0x0000001265651221 */ /* 0x000fe20000010000 */
[C---:B------:R-:W-:Y:S01]  /*1920*/  FFMA.FTZ R17, R86.reuse, R88, R17 ;  /* 0x0000005856117223 */ /* 0x040fe20000010011 */
[----:B------:R-:W-:Y:S01]  /*1930*/  FFMA.FTZ R16, R86, R87, -R16 ;  /* 0x0000005756107223 */ /* 0x000fe20000010810 */
[----:B------:R-:W0:Y:S01]  /*1940*/  SHFL.UP PT, R19, R100, 0x10, RZ ;  /* 0x0600000064137989 */ /* 0x000e2200000e00ff */
[-C--:B-1----:R-:W-:Y:S01]  /*1950*/  FMUL.FTZ R3, R85, R23.reuse ;  /* 0x0000001755037220 */ /* 0x082fe20000410000 */
[----:B------:R-:W-:Y:S01]  /*1960*/  FADD.FTZ R104, R98, R17 ;  /* 0x0000001162687221 */ /* 0x000fe20000010000 */
[----:B------:R-:W-:Y:S01]  /*1970*/  FADD.FTZ R105, R99, R16 ;  /* 0x0000001063697221 */ /* 0x000fe20000010000 */
[----:B------:R-:W1:Y:S01]  /*1980*/  SHFL.UP PT, R18, R102, 0x10, RZ ;  /* 0x0600000066127989 */ /* 0x000e6200000e00ff */
[C---:B------:R-:W-:Y:S01]  /*1990*/  FMUL.FTZ R2, R86.reuse, R23 ;  /* 0x0000001756027220 */ /* 0x040fe20000410000 */
[----:B------:R-:W-:Y:S01]  /*19a0*/  FFMA.FTZ R3, R86, R22, -R3 ;  /* 0x0000001656037223 */ /* 0x000fe20000010803 */
[C---:B------:R-:W-:Y:S01]  /*19b0*/  FMUL.FTZ R108, R90.reuse, R104 ;  /* 0x000000685a6c7220 */ /* 0x040fe20000410000 */
[----:B------:R-:W2:Y:S01]  /*19c0*/  SHFL.UP PT, R17, R101, 0x10, RZ ;  /* 0x0600000065117989 */ /* 0x000ea200000e00ff */
[C---:B------:R-:W-:Y:S01]  /*19d0*/  FMUL.FTZ R109, R90.reuse, R105 ;  /* 0x000000695a6d7220 */ /* 0x040fe20000410000 */
[----:B------:R-:W-:Y:S01]  /*19e0*/  FFMA.FTZ R2, -R85, R22, -R2 ;  /* 0x0000001655027223 */ /* 0x000fe20000010902 */
[C---:B------:R-:W-:Y:S01]  /*19f0*/  FMUL.FTZ R107, R90.reuse, R3 ;  /* 0x000000035a6b7220 */ /* 0x040fe20000410000 */
[----:B------:R-:W3:Y:S01]  /*1a00*/  SHFL.UP PT, R16, R103, 0x10, RZ ;  /* 0x0600000067107989 */ /* 0x000ee200000e00ff */
[C---:B------:R-:W-:Y:S01]  /*1a10*/  FFMA.FTZ R108, R93.reuse, R105, -R108 ;  /* 0x000000695d6c7223 */ /* 0x040fe2000001086c */
[C---:B------:R-:W-:Y:S01]  /*1a20*/  FFMA.FTZ R109, R93.reuse, R104, R109 ;  /* 0x000000685d6d7223 */ /* 0x040fe2000001006d */
[-C--:B------:R-:W-:Y:S01]  /*1a30*/  FMUL.FTZ R106, R90, R2.reuse ;  /* 0x000000025a6a7220 */ /* 0x080fe20000410000 */
[----:B------:R-:W-:Y:S01]  /*1a40*/  FFMA.FTZ R2, R93, R2, -R107 ;  /* 0x000000025d027223 */ /* 0x000fe2000001086b */
[----:B------:R-:W-:Y:S01]  /*1a50*/  FADD.FTZ R108, R97, R108 ;  /* 0x0000006c616c7221 */ /* 0x000fe20000010000 */
[----:B------:R-:W-:Y:S01]  /*1a60*/  FADD.FTZ R109, R96, R109 ;  /* 0x0000006d606d7221 */ /* 0x000fe20000010000 */
[----:B------:R-:W-:Y:S01]  /*1a70*/  FFMA.FTZ R3, R93, R3, R106 ;  /* 0x000000035d037223 */ /* 0x000fe2000001006a */
[----:B------:R-:W-:Y:S01]  /*1a80*/  FMUL.FTZ R104, R94, R2 ;  /* 0x000000025e687220 */ /* 0x000fe20000410000 */
[----:B------:R-:W-:Y:S01]  /*1a90*/  ISETP.GE.AND P1, PT, R40, 0x10, PT ;  /* 0x000000102800780c */ /* 0x000fe20003f26270 */
[CC--:B------:R-:W-:Y:S01]  /*1aa0*/  FMUL.FTZ R106, R94.reuse, R108.reuse ;  /* 0x0000006c5e6a7220 */ /* 0x0c0fe20000410000 */
[C---:B------:R-:W-:Y:S01]  /*1ab0*/  FMUL.FTZ R107, R94.reuse, R109 ;  /* 0x0000006d5e6b7220 */ /* 0x040fe20000410000 */
[-C--:B------:R-:W-:Y:S01]  /*1ac0*/  FMUL.FTZ R105, R94, R3.reuse ;  /* 0x000000035e697220 */ /* 0x080fe20000410000 */
[C---:B------:R-:W-:Y:S01]  /*1ad0*/  FFMA.FTZ R3, R95.reuse, R3, R104 ;  /* 0x000000035f037223 */ /* 0x040fe20000010068 */
[C---:B------:R-:W-:Y:S01]  /*1ae0*/  FFMA.FTZ R106, R95.reuse, R109, R106 ;  /* 0x0000006d5f6a7223 */ /* 0x040fe2000001006a */
[CC--:B0-----:R-:W-:Y:S01]  /*1af0*/  FMUL.FTZ R104, R102.reuse, R19.reuse ;  /* 0x0000001366687220 */ /* 0x0c1fe20000410000 */
[----:B------:R-:W-:Y:S01]  /*1b00*/  FFMA.FTZ R109, R95, R108, -R107 ;  /* 0x0000006c5f6d7223 */ /* 0x000fe2000001086b */
[----:B------:R-:W-:Y:S01]  /*1b10*/  FMUL.FTZ R107, R103, R19 ;  /* 0x00000013676b7220 */ /* 0x000fe20000410000 */
[----:B------:R-:W-:Y:S01]  /*1b20*/  FFMA.FTZ R2, R95, R2, -R105 ;  /* 0x000000025f027223 */ /* 0x000fe20000010869 */
[CC--:B-1----:R-:W-:Y:S01]  /*1b30*/  FMUL.FTZ R105, R103.reuse, R18.reuse ;  /* 0x0000001267697220 */ /* 0x0c2fe20000410000 */
[-C--:B--2---:R-:W-:Y:S01]  /*1b40*/  FFMA.FTZ R104, R103, R17.reuse, -R104 ;  /* 0x0000001167687223 */ /* 0x084fe20000010868 */
[C---:B------:R-:W-:Y:S01]  /*1b50*/  FMUL.FTZ R19, R102.reuse, R18 ;  /* 0x0000001266137220 */ /* 0x040fe20000410000 */
[C---:B------:R-:W-:Y:S01]  /*1b60*/  FFMA.FTZ R107, R102.reuse, R17, R107 ;  /* 0x00000011666b7223 */ /* 0x040fe2000001006b */
[----:B------:R-:W0:Y:S01]  /*1b70*/  SHFL.DOWN PT, R113, R3, 0x1, 0x1f ;  /* 0x08201f0003717f89 */ /* 0x000e2200000e0000 */
[-C--:B---3--:R-:W-:Y:S01]  /*1b80*/  @P1 FFMA.FTZ R102, R102, R16.reuse, R105 ;  /* 0x0000001066661223 */ /* 0x088fe20000010069 */
[----:B------:R-:W-:Y:S01]  /*1b90*/  @P1 FADD.FTZ R101, R101, R104 ;  /* 0x0000006865651221 */ /* 0x000fe20000010000 */
[----:B------:R-:W-:Y:S01]  /*1ba0*/  @P1 FFMA.FTZ R103, R103, R16, -R19 ;  /* 0x0000001067671223 */ /* 0x000fe20000010813 */
[----:B------:R-:W-:Y:S01]  /*1bb0*/  @P1 FADD.FTZ R100, R100, R107 ;  /* 0x0000006b64641221 */ /* 0x000fe20000010000 */
[----:B------:R-:W-:Y:S01]  /*1bc0*/  HFMA2 R16, -RZ, RZ, 1.875, 0 ;  /* 0x3f800000ff107431 */ /* 0x000fe200000001ff */
[----:B------:R-:W1:Y:S01]  /*1bd0*/  SHFL.DOWN PT, R107, R2, 0x1, 0x1f ;  /* 0x08201f00026b7f89 */ /* 0x000e6200000e0000 */
[----:B------:R-:W-:-:S02]  /*1be0*/  ISETP.GT.U32.AND P1, PT, R92, 0x1d, PT ;  /* 0x0000001d5c00780c */ /* 0x000fc40003f24070 */
[----:B------:R-:W-:Y:S02]  /*1bf0*/  CS2R R18, SRZ ;  /* 0x0000000000127805 */ /* 0x000fe4000001ff00 */
[----:B------:R-:W-:Y:S01]  /*1c00*/  MOV R17, RZ ;  /* 0x000000ff00117202 */ /* 0x000fe20000000f00 */
[----:B------:R-:W2:Y:S04]  /*1c10*/  SHFL.UP PT, R103, R103, 0x1, RZ ;  /* 0x0420000067677989 */ /* 0x000ea800000e00ff */
        /* <DEDUP_REMOVED lines=20> */
.L_x_17262:
[----:B------:R-:W-:Y:S05]  /*1d60*/  BSYNC.RECONVERGENT B0 ;  /* 0x0000000000007941 */ /* 0x000fea0003800200 */
.L_x_17261:
        /* <DEDUP_REMOVED lines=17> */
.L_x_17264:
[----:B------:R-:W-:Y:S05]  /*1e80*/  BSYNC.RECONVERGENT B0 ;  /* 0x0000000000007941 */ /* 0x000fea0003800200 */
.L_x_17263:
        /* <DEDUP_REMOVED lines=16> */
.L_x_17266:
[----:B------:R-:W-:Y:S05]  /*1f90*/  BSYNC.RECONVERGENT B0 ;  /* 0x0000000000007941 */ /* 0x000fea0003800200 */
.L_x_17265:
        /* <DEDUP_REMOVED lines=16> */
.L_x_17268:
[----:B------:R-:W-:Y:S05]  /*20a0*/  BSYNC.RECONVERGENT B0 ;  /* 0x0000000000007941 */ /* 0x000fea0003800200 */
.L_x_17267:
        /* <DEDUP_REMOVED lines=16> */
.L_x_17270:
[----:B------:R-:W-:Y:S05]  /*21b0*/  BSYNC.RECONVERGENT B0 ;  /* 0x0000000000007941 */ /* 0x000fea0003800200 */
.L_x_17269:
[----:B0-----:R-:W-:Y:S01]  /*21c0*/  SHFL.DOWN PT, R111, R2, 0x1, 0x1f ;  /* 0x08201f00026f7f89 */ /* 0x001fe200000e0000 */
[C---:B------:R-:W-:Y:S01]  /*21d0*/  ISETP.NE.AND P1, PT, R56.reuse, 0x1f, PT ;  /* 0x0000001f3800780c */ /* 0x040fe20003f25270 */
[----:B------:R-:W-:Y:S01]  /*21e0*/  BSSY.RECONVERGENT B0, `(.L_x_17271) ;  /* 0x00000c5000007945 */ /* 0x000fe20003800200 */
[----:B------:R-:W-:Y:S01]  /*21f0*/  ISETP.NE.AND P2, PT, R56, RZ, PT ;  /* 0x000000ff3800720c */ /* 0x000fe20003f45270 */
[----:B--2---:R-:W0:Y:S01]  /*2200*/  SHFL.IDX PT, R108, R19, RZ, 0x1f ;  /* 0x00001fff136c7589 */ /* 0x004e2200000e0000 */
[----:B------:R-:W-:-:S03]  /*2210*/  ISETP.GT.AND P3, PT, R40, 0xf, PT ;  /* 0x0000000f2800780c */ /* 0x000fc60003f64270 */
[----:B------:R-:W2:Y:S04]  /*2220*/  SHFL.DOWN PT, R109, R3, 0x1, 0x1f ;  /* 0x08201f00036d7f89 */ /* 0x000ea800000e0000 */
[----:B-1----:R-:W1:Y:S04]  /*2230*/  SHFL.IDX PT, R107, R18, RZ, 0x1f ;  /* 0x00001fff126b7589 */ /* 0x002e6800000e0000 */
[----:B------:R-:W5:Y:S04]  /*2240*/  SHFL.DOWN PT, R113, R36, 0x1, 0x1f ;  /* 0x08201f0024717f89 */ /* 0x000f6800000e0000 */
[----:B------:R-:W5:Y:S04]  /*2250*/  SHFL.DOWN PT, R115, R37, 0x1, 0x1f ;  /* 0x08201f0025737f89 */ /* 0x000f6800000e0000 */
[----:B---34-:R-:W3:Y:S01]  /*2260*/  SHFL.IDX PT, R2, R2, RZ, 0x1f ;  /* 0x00001fff02027589 */ /* 0x018ee200000e0000 */
[----:B0-----:R-:W-:-:S03]  /*2270*/  @P1 FMUL.FTZ R106, R111, R108 ;  /* 0x0000006c6f6a1220 */ /* 0x001fc60000410000 */
[----:B------:R-:W-:Y:S01]  /*2280*/  SHFL.IDX PT, R3, R3, RZ, 0x1f ;  /* 0x00001fff03037589 */ /* 0x000fe200000e0000 */
[----:B--2---:R-:W-:-:S03]  /*2290*/  @P1 FMUL.FTZ R110, R109, R108 ;  /* 0x0000006c6d6e1220 */ /* 0x004fc60000410000 */
[----:B------:R-:W-:Y:S01]  /*22a0*/  SHFL.IDX PT, R36, R36, RZ, 0x1f ;  /* 0x00001fff24247589 */ /* 0x000fe200000e0000 */
[-C--:B-1----:R-:W-:Y:S01]  /*22b0*/  @P1 FFMA.FTZ R106, R109, R107.reuse, -R106 ;  /* 0x0000006b6d6a1223 */ /* 0x082fe2000001086a */
[----:B------:R-:W-:Y:S02]  /*22c0*/  @P1 FFMA.FTZ R110, R111, R107, R110 ;  /* 0x0000006b6f6e1223 */ /* 0x000fe4000001006e */
[----:B------:R-:W-:Y:S01]  /*22d0*/  SHFL.IDX PT, R37, R37, RZ, 0x1f ;  /* 0x00001fff25257589 */ /* 0x000fe200000e0000 */
[----:B-----5:R-:W-:Y:S01]  /*22e0*/  @P1 FADD.FTZ R107, R113, R106 ;  /* 0x0000006a716b1221 */ /* 0x020fe20000010000 */
[----:B------:R-:W-:Y:S01]  /*22f0*/  FMUL.FTZ R106, R102, R105 ;  /* 0x00000069666a7220 */ /* 0x000fe20000410000 */
[----:B------:R-:W-:Y:S02]  /*2300*/  @P1 FADD.FTZ R108, R115, R110 ;  /* 0x0000006e736c1221 */ /* 0x000fe40000010000 */
[-C--:B------:R-:W-:Y:S01]  /*2310*/  FMUL.FTZ R109, R107, R23.reuse ;  /* 0x000000176b6d7220 */ /* 0x080fe20000410000 */
[C---:B------:R-:W-:Y:S01]  /*2320*/  FFMA.FTZ R106, R103.reuse, R104, -R106 ;  /* 0x00000068676a7223 */ /* 0x040fe2000001086a */
[----:B------:R-:W-:Y:S01]  /*2330*/  ISETP.GT.AND P1, PT, R40, 0x1e, PT ;  /* 0x0000001e2800780c */ /* 0x000fe20003f24270 */
[C---:B------:R-:W-:Y:S01]  /*2340*/  FMUL.FTZ R110, R108.reuse, R23 ;  /* 0x000000176c6e7220 */ /* 0x040fe20000410000 */
[----:B------:R-:W-:Y:S01]  /*2350*/  FMUL.FTZ R23, R103, R105 ;  /* 0x0000006967177220 */ /* 0x000fe20000410000 */
[----:B------:R-:W-:-:S02]  /*2360*/  FFMA.FTZ R108, R108, R22, -R109 ;  /* 0x000000166c6c7223 */ /* 0x000fc4000001086d */
[----:B------:R-:W-:Y:S01]  /*2370*/  FFMA.FTZ R107, R107, R22, R110 ;  /* 0x000000166b6b7223 */ /* 0x000fe2000001006e */
[----:B------:R-:W-:Y:S01]  /*2380*/  FFMA.FTZ R23, R102, R104, R23 ;  /* 0x0000006866177223 */ /* 0x000fe20000010017 */
[----:B------:R-:W-:Y:S01]  /*2390*/  FADD.FTZ R87, R87, R108 ;  /* 0x0000006c57577221 */ /* 0x000fe20000010000 */
[----:B------:R-:W-:Y:S01]  /*23a0*/  @P2 FADD.FTZ R104, R101, R106 ;  /* 0x0000006a65682221 */ /* 0x000fe20000010000 */
[----:B------:R-:W-:Y:S01]  /*23b0*/  FADD.FTZ R88, R88, R107 ;  /* 0x0000006b58587221 */ /* 0x000fe20000010000 */
[----:B------:R-:W-:Y:S01]  /*23c0*/  @P2 FADD.FTZ R105, R100, R23 ;  /* 0x0000001764692221 */ /* 0x000fe20000010000 */
        /* <DEDUP_REMOVED lines=21> */
[----:B------:R-:W-:Y:S01]  /*2520*/  ISETP.GT.AND P2, PT, R40, 0x1b, PT ;  /* 0x0000001b2800780c */ /* 0x000fe20003f44270 */
[----:B------:R-:W-:Y:S01]  /*2530*/  FADD.FTZ R96, R96, R23 ;  /* 0x0000001760607221 */ /* 0x000fe20000010000 */
[----:B------:R-:W-:Y:S01]  /*2540*/  FADD.FTZ R105, RZ, R22 ;  /* 0x00000016ff697221 */ /* 0x000fe20000010000 */
[----:B------:R-:W-:Y:S01]  /*2550*/  FMUL.FTZ R22, R94, R97 ;  /* 0x000000615e167220 */ /* 0x000fe20000410000 */
[----:B------:R-:W-:Y:S01]  /*2560*/  FADD.FTZ R23, R78, R21 ;  /* 0x000000154e177221 */ /* 0x000fe20000010000 */
[-C--:B------:R-:W-:Y:S01]  /*2570*/  FMUL.FTZ R94, R94, R96.reuse ;  /* 0x000000605e5e7220 */ /* 0x080fe20000410000 */
[C---:B------:R-:W-:Y:S01]  /*2580*/  FMUL.FTZ R20, R90.reuse, R105 ;  /* 0x000000695a147220 */ /* 0x040fe20000410000 */
[CC--:B------:R-:W-:Y:S01]  /*2590*/  FFMA.FTZ R22, R95.reuse, R96.reuse, R22 ;  /* 0x000000605f167223 */ /* 0x0c0fe20000010016 */
[----:B------:R-:W-:Y:S01]  /*25a0*/  FMUL.FTZ R90, R90, R23 ;  /* 0x000000175a5a7220 */ /* 0x000fe20000410000 */
[----:B------:R-:W-:Y:S01]  /*25b0*/  FFMA.FTZ R107, R95, R97, -R94 ;  /* 0x000000615f6b7223 */ /* 0x000fe2000001085e */
[----:B------:R-:W-:Y:S01]  /*25c0*/  FFMA.FTZ R20, R93, R23, -R20 ;  /* 0x000000175d147223 */ /* 0x000fe20000010814 */
[----:B------:R-:W-:Y:S01]  /*25d0*/  FADD.FTZ R89, R89, R22 ;  /* 0x0000001659597221 */ /* 0x000fe20000010000 */
[----:B------:R-:W-:Y:S01]  /*25e0*/  FFMA.FTZ R94, R93, R105, R90 ;  /* 0x000000695d5e7223 */ /* 0x000fe2000001005a */
[----:B------:R-:W-:Y:S01]  /*25f0*/  FFMA.FTZ R21, R0, R109, RZ ;  /* 0x0000006d00157223 */ /* 0x000fe200000100ff */
[----:B------:R-:W-:Y:S01]  /*2600*/  FADD.FTZ R107, R84, R107 ;  /* 0x0000006b546b7221 */ /* 0x000fe20000010000 */
[----:B------:R-:W-:Y:S01]  /*2610*/  FMUL.FTZ R93, R62, R89 ;  /* 0x000000593e5d7220 */ /* 0x000fe20000410000 */
[----:B------:R-:W-:Y:S01]  /*2620*/  FADD.FTZ R95, -R78, R23 ;  /* 0x000000174e5f7221 */ /* 0x000fe20000010100 */
[----:B------:R-:W-:Y:S01]  /*2630*/  FFMA.FTZ R22, R74, R23, R21 ;  /* 0x000000174a167223 */ /* 0x000fe20000010015 */
[----:B------:R-:W-:Y:S01]  /*2640*/  FMUL.FTZ R90, R64, R96 ;  /* 0x00000060405a7220 */ /* 0x000fe20000410000 */
[----:B------:R-:W-:Y:S01]  /*2650*/  FADD.FTZ R84, -R79, R109 ;  /* 0x0000006d4f547221 */ /* 0x000fe20000010100 */
[----:B------:R-:W-:Y:S01]  /*2660*/  FMUL.FTZ R21, R62, R107 ;  /* 0x0000006b3e157220 */ /* 0x000fe20000410000 */
[----:B------:R-:W-:Y:S01]  /*2670*/  FMUL.FTZ R23, R103, R93 ;  /* 0x0000005d67177220 */ /* 0x000fe20000410000 */
[----:B------:R-:W-:Y:S01]  /*2680*/  FADD.FTZ R106, R77, R20 ;  /* 0x000000144d6a7221 */ /* 0x000fe20000010000 */
[----:B------:R-:W-:Y:S01]  /*2690*/  FMUL.FTZ R20, R64, R97 ;  /* 0x0000006140147220 */ /* 0x000fe20000410000 */
[----:B------:R-:W-:Y:S01]  /*26a0*/  FMUL.FTZ R98, R105, R90 ;  /* 0x0000005a69627220 */ /* 0x000fe20000410000 */
[CC--:B------:R-:W-:Y:S01]  /*26b0*/  FFMA.FTZ R23, R84.reuse, R21.reuse, -R23 ;  /* 0x0000001554177223 */ /* 0x0c0fe20000010817 */
[----:B------:R-:W-:Y:S01]  /*26c0*/  FMUL.FTZ R21, R103, R21 ;  /* 0x0000001567157220 */ /* 0x000fe20000410000 */
[----:B------:R-:W-:Y:S01]  /*26d0*/  FADD.FTZ R94, RZ, R94 ;  /* 0x0000005eff5e7221 */ /* 0x000fe20000010000 */
[-C--:B------:R-:W-:Y:S01]  /*26e0*/  FFMA.FTZ R100, R95, R20.reuse, -R98 ;  /* 0x000000145f647223 */ /* 0x080fe20000010862 */
[----:B------:R-:W-:Y:S01]  /*26f0*/  FMUL.FTZ R98, R105, R20 ;  /* 0x0000001469627220 */ /* 0x000fe20000410000 */
[----:B------:R-:W-:Y:S01]  /*2700*/  FFMA.FTZ R20, R84, R93, R21 ;  /* 0x0000005d54147223 */ /* 0x000fe20000010015 */
[C---:B------:R-:W-:Y:S01]  /*2710*/  FMUL.FTZ R21, R85.reuse, R94 ;  /* 0x0000005e55157220 */ /* 0x040fe20000410000 */
[----:B------:R-:W-:Y:S01]  /*2720*/  FMUL.FTZ R85, R85, R106 ;  /* 0x0000006a55557220 */ /* 0x000fe20000410000 */
[----:B------:R-:W-:Y:S01]  /*2730*/  FADD.FTZ R23, RZ, R23 ;  /* 0x00000017ff177221 */ /* 0x000fe20000010000 */
[----:B------:R-:W-:Y:S01]  /*2740*/  FFMA.FTZ R109, R95, R90, R98 ;  /* 0x0000005a5f6d7223 */ /* 0x000fe20000010062 */
[----:B------:R-:W-:Y:S01]  /*2750*/  FADD.FTZ R20, RZ, R20 ;  /* 0x00000014ff147221 */ /* 0x000fe20000010000 */
[----:B------:R-:W-:Y:S01]  /*2760*/  FFMA.FTZ R98, R86, R94, R85 ;  /* 0x0000005e56627223 */ /* 0x000fe20000010055 */
[----:B------:R-:W-:Y:S01]  /*2770*/  FADD.FTZ R104, R23, R100 ;  /* 0x0000006417687221 */ /* 0x000fe20000010000 */
[----:B------:R-:W-:Y:S01]  /*2780*/  FMUL.FTZ R85, R66, R101 ;  /* 0x0000006542557220 */ /* 0x000fe20000410000 */
[----:B------:R-:W-:Y:S01]  /*2790*/  FFMA.FTZ R23, R0, -R103, RZ ;  /* 0x8000006700177223 */ /* 0x000fe200000100ff */
[-C--:B------:R-:W-:Y:S01]  /*27a0*/  FFMA.FTZ R21, R86, R106.reuse, -R21 ;  /* 0x0000006a56157223 */ /* 0x080fe20000010815 */
[----:B------:R-:W-:Y:S01]  /*27b0*/  FADD.FTZ R102, R20, R109 ;  /* 0x0000006d14667221 */ /* 0x000fe20000010000 */
[----:B------:R-:W-:Y:S01]  /*27c0*/  FADD.FTZ R100, -R77, R106 ;  /* 0x0000006a4d647221 */ /* 0x000fe20000010100 */
[----:B------:R-:W-:Y:S01]  /*27d0*/  FMUL.FTZ R109, R66, R99 ;  /* 0x00000063426d7220 */ /* 0x000fe20000410000 */
[----:B------:R-:W-:Y:S01]  /*27e0*/  FMUL.FTZ R111, R94, R85 ;  /* 0x000000555e6f7220 */ /* 0x000fe20000410000 */
[----:B------:R-:W-:Y:S01]  /*27f0*/  FFMA.FTZ R20, R74, -R105, R23 ;  /* 0x800000694a147223 */ /* 0x000fe20000010017 */
[----:B------:R-:W-:Y:S01]  /*2800*/  FFMA.FTZ R22, R75, R106, R22 ;  /* 0x0000006a4b167223 */ /* 0x000fe20000010016 */
[----:B------:R-:W-:Y:S01]  /*2810*/  FADD.FTZ R23, R76, R21 ;  /* 0x000000154c177221 */ /* 0x000fe20000010000 */
[-C--:B------:R-:W-:Y:S01]  /*2820*/  FFMA.FTZ R111, R100, R109.reuse, -R111 ;  /* 0x0000006d646f7223 */ /* 0x080fe2000001086f */
[----:B------:R-:W-:Y:S01]  /*2830*/  FMUL.FTZ R109, R94, R109 ;  /* 0x0000006d5e6d7220 */ /* 0x000fe20000410000 */
[----:B------:R-:W-:Y:S01]  /*2840*/  FADD.FTZ R98, RZ, R98 ;  /* 0x00000062ff627221 */ /* 0x000fe20000010000 */
[----:B------:R-:W-:Y:S01]  /*2850*/  FFMA.FTZ R106, R83, R23, R22 ;  /* 0x00000017536a7223 */ /* 0x000fe20000010016 */
[C---:B------:R-:W-:Y:S01]  /*2860*/  FMUL.FTZ R22, R68.reuse, R87 ;  /* 0x0000005744167220 */ /* 0x040fe20000410000 */
[----:B------:R-:W-:Y:S01]  /*2870*/  FMUL.FTZ R86, R68, R88 ;  /* 0x0000005844567220 */ /* 0x000fe20000410000 */
[----:B------:R-:W-:Y:S01]  /*2880*/  FFMA.FTZ R21, R100, R85, R109 ;  /* 0x0000005564157223 */ /* 0x000fe2000001006d */
[----:B------:R-:W-:Y:S01]  /*2890*/  FADD.FTZ R109, -R76, R23 ;  /* 0x000000174c6d7221 */ /* 0x000fe20000010100 */
[C---:B------:R-:W-:Y:S01]  /*28a0*/  FMUL.FTZ R108, R98.reuse, R22 ;  /* 0x00000016626c7220 */ /* 0x040fe20000410000 */
[----:B------:R-:W-:Y:S01]  /*28b0*/  FMUL.FTZ R23, R98, R86 ;  /* 0x0000005662177220 */ /* 0x000fe20000410000 */
[----:B------:R-:W-:Y:S01]  /*28c0*/  FFMA.FTZ R20, R75, -R94, R20 ;  /* 0x8000005e4b147223 */ /* 0x000fe20000010014 */
[----:B------:R-:W-:Y:S01]  /*28d0*/  FADD.FTZ R21, R102, R21 ;  /* 0x0000001566157221 */ /* 0x000fe20000010000 */
[C---:B------:R-:W-:Y:S01]  /*28e0*/  FFMA.FTZ R108, R109.reuse, R86, R108 ;  /* 0x000000566d6c7223 */ /* 0x040fe2000001006c */
[----:B------:R-:W-:Y:S01]  /*28f0*/  FFMA.FTZ R23, R109, R22, -R23 ;  /* 0x000000166d177223 */ /* 0x000fe20000010817 */
[----:B------:R-:W-:Y:S01]  /*2900*/  FADD.FTZ R104, R104, R111 ;  /* 0x0000006f68687221 */ /* 0x000fe20000010000 */
[----:B------:R-:W-:Y:S01]  /*2910*/  FFMA.FTZ R102, R83, -R98, R20 ;  /* 0x8000006253667223 */ /* 0x000fe20000010014 */
[----:B------:R-:W-:Y:S01]  /*2920*/  FADD.FTZ R20, R21, R108 ;  /* 0x0000006c15147221 */ /* 0x000fe20000010000 */
[----:B------:R-:W0:Y:S01]  /*2930*/  SHFL.DOWN PT, R113, R106, 0x1, 0x1f ;  /* 0x08201f006a717f89 */ /* 0x000e2200000e0000 */
[----:B------:R-:W-:Y:S01]  /*2940*/  FADD.FTZ R104, R104, R23 ;  /* 0x0000001768687221 */ /* 0x000fe20000010000 */
[----:B------:R-:W-:-:S02]  /*2950*/  MOV R22, R106 ;  /* 0x0000006a00167202 */ /* 0x000fc40000000f00 */
[----:B------:R-:W1:Y:S01]  /*2960*/  SHFL.DOWN PT, R110, R102, 0x1, 0x1f ;  /* 0x08201f00666e7f89 */ /* 0x000e6200000e0000 */
[----:B------:R-:W-:Y:S02]  /*2970*/  MOV R23, R102 ;  /* 0x0000006600177202 */ /* 0x000fe40000000f00 */
[----:B------:R-:W-:Y:S01]  /*2980*/  MOV R21, R104 ;  /* 0x0000006800157202 */ /* 0x000fe20000000f00 */
[----:B------:R-:W2:Y:S04]  /*2990*/  SHFL.DOWN PT, R111, R20, 0x1, 0x1f ;  /* 0x08201f00146f7f89 */ /* 0x000ea800000e0000 */
[----:B------:R3:W4:Y:S02]  /*29a0*/  SHFL.DOWN PT, R108, R104, 0x1, 0x1f ;  /* 0x08201f00686c7f89 */ /* 0x00072400000e0000 */
[----:B---3--:R-:W-:Y:S01]  /*29b0*/  FMUL.FTZ R104, R2, R19 ;  /* 0x0000001302687220 */ /* 0x008fe20000410000 */
[----:B0-----:R-:W-:Y:S01]  /*29c0*/  @!P1 FADD.FTZ R22, R22, R113 ;  /* 0x0000007116169221 */ /* 0x001fe20000010000 */
[----:B-1----:R-:W-:-:S04]  /*29d0*/  @!P1 FADD.FTZ R23, R23, R110 ;  /* 0x0000006e17179221 */ /* 0x002fc80000010000 */
[----:B------:R-:W0:Y:S01]  /*29e0*/  SHFL.DOWN PT, R113, R22, 0x2, 0x1f ;  /* 0x08401f0016717f89 */ /* 0x000e2200000e0000 */
[----:B--2---:R-:W-:-:S03]  /*29f0*/  @!P1 FADD.FTZ R20, R111, R20 ;  /* 0x000000146f149221 */ /* 0x004fc60000010000 */
[----:B------:R-:W1:Y:S01]  /*2a00*/  SHFL.DOWN PT, R106, R23, 0x2, 0x1f ;  /* 0x08401f00176a7f89 */ /* 0x000e6200000e0000 */
[----:B----4-:R-:W-:-:S03]  /*2a10*/  @!P1 FADD.FTZ R21, R21, R108 ;  /* 0x0000006c15159221 */ /* 0x010fc60000010000 */
[----:B------:R-:W2:Y:S01]  /*2a20*/  SHFL.DOWN PT, R111, R20, 0x2, 0x1f ;  /* 0x08401f00146f7f89 */ /* 0x000ea200000e0000 */
[----:B------:R-:W-:-:S03]  /*2a30*/  ISETP.GT.AND P1, PT, R40, 0x1d, PT ;  /* 0x0000001d2800780c */ /* 0x000fc60003f24270 */
[----:B------:R-:W3:Y:S10]  /*2a40*/  SHFL.DOWN PT, R102, R21, 0x2, 0x1f ;  /* 0x08401f0015667f89 */ /* 0x000ef400000e0000 */
[----:B0-----:R-:W-:Y:S01]  /*2a50*/  @!P1 FADD.FTZ R22, R22, R113 ;  /* 0x0000007116169221 */ /* 0x001fe20000010000 */
[----:B------:R-:W-:Y:S01]  /*2a60*/  FFMA.FTZ R113, R3, R18, -R104 ;  /* 0x0000001203717223 */ /* 0x000fe20000010868 */
[----:B-1----:R-:W-:-:S03]  /*2a70*/  @!P1 FADD.FTZ R23, R23, R106 ;  /* 0x0000006a17179221 */ /* 0x002fc60000010000 */
[----:B------:R-:W0:Y:S01]  /*2a80*/  SHFL.DOWN PT, R117, R22, 0x4, 0x1f ;  /* 0x08801f0016757f89 */ /* 0x000e2200000e0000 */
[----:B--2---:R-:W-:-:S03]  /*2a90*/  @!P1 FADD.FTZ R20, R20, R111 ;  /* 0x0000006f14149221 */ /* 0x004fc60000010000 */
[----:B------:R-:W1:Y:S01]  /*2aa0*/  SHFL.DOWN PT, R108, R23, 0x4, 0x1f ;  /* 0x08801f00176c7f89 */ /* 0x000e6200000e0000 */
[CC--:B------:R-:W-:Y:S01]  /*2ab0*/  FMUL.FTZ R111, R2.reuse, R17.reuse ;  /* 0x00000011026f7220 */ /* 0x0c0fe20000410000 */
[----:B---3--:R-:W-:Y:S02]  /*2ac0*/  @!P1 FADD.FTZ R21, R21, R102 ;  /* 0x0000006615159221 */ /* 0x008fe40000010000 */
[----:B------:R-:W2:Y:S01]  /*2ad0*/  SHFL.DOWN PT, R115, R20, 0x4, 0x1f ;  /* 0x08801f0014737f89 */ /* 0x000ea200000e0000 */
[C---:B------:R-:W-:Y:S01]  /*2ae0*/  FMUL.FTZ R102, R2.reuse, R16 ;  /* 0x0000001002667220 */ /* 0x040fe20000410000 */
[----:B------:R-:W-:Y:S01]  /*2af0*/  FMUL.FTZ R2, R2, R18 ;  /* 0x0000001202027220 */ /* 0x000fe20000410000 */
[C---:B------:R-:W-:Y:S01]  /*2b00*/  FFMA.FTZ R16, R3.reuse, R16, -R111 ;  /* 0x0000001003107223 */ /* 0x040fe2000001086f */
[----:B------:R-:W3:Y:S01]  /*2b10*/  SHFL.DOWN PT, R106, R21, 0x4, 0x1f ;  /* 0x08801f00156a7f89 */ /* 0x000ee200000e0000 */
[C---:B------:R-:W-:Y:S01]  /*2b20*/  FFMA.FTZ R17, R3.reuse, R17, R102 ;  /* 0x0000001103117223 */ /* 0x040fe20000010066 */
[----:B------:R-:W-:Y:S01]  /*2b30*/  FADD.FTZ R18, R36, R113 ;  /* 0x0000007124127221 */ /* 0x000fe20000010000 */
[----:B------:R-:W-:Y:S01]  /*2b40*/  FFMA.FTZ R2, R3, R19, R2 ;  /* 0x0000001303027223 */ /* 0x000fe20000010002 */
[----:B------:R-:W-:Y:S01]  /*2b50*/  ISETP.NE.AND P1, PT, R56, RZ, PT ;  /* 0x000000ff3800720c */ /* 0x000fe20003f25270 */
[----:B------:R-:W-:-:S02]  /*2b60*/  FMUL.FTZ R3, R35, R87 ;  /* 0x0000005723037220 */ /* 0x000fc40000410000 */
[----:B------:R-:W-:Y:S01]  /*2b70*/  FADD.FTZ R19, R37, R2 ;  /* 0x0000000225137221 */ /* 0x000fe20000010000 */
[CC--:B------:R-:W-:Y:S01]  /*2b80*/  FMUL.FTZ R37, R35.reuse, R88.reuse ;  /* 0x0000005823257220 */ /* 0x0c0fe20000410000 */
[----:B------:R-:W-:Y:S01]  /*2b90*/  FFMA.FTZ R36, R34, R88, R3 ;  /* 0x0000005822247223 */ /* 0x000fe20000010003 */
[C---:B------:R-:W-:Y:S01]  /*2ba0*/  FMUL.FTZ R2, R35.reuse, R101 ;  /* 0x0000006523027220 */ /* 0x040fe20000410000 */
[C---:B------:R-:W-:Y:S01]  /*2bb0*/  FMUL.FTZ R3, R35.reuse, R97 ;  /* 0x0000006123037220 */ /* 0x040fe20000410000 */
[----:B0-----:R-:W-:Y:S01]  /*2bc0*/  @!P2 FADD.FTZ R22, R22, R117 ;  /* 0x000000751616a221 */ /* 0x001fe20000010000 */
[C---:B------:R-:W-:Y:S01]  /*2bd0*/  FFMA.FTZ R87, R34.reuse, R87, -R37 ;  /* 0x0000005722577223 */ /* 0x040fe20000010825 */
[-C--:B------:R-:W-:Y:S01]  /*2be0*/  FMUL.FTZ R37, R35, R99.reuse ;  /* 0x0000006323257220 */ /* 0x080fe20000410000 */
[----:B------:R-:W-:Y:S01]  /*2bf0*/  FMUL.FTZ R109, R109, R36 ;  /* 0x000000246d6d7220 */ /* 0x000fe20000410000 */
[----:B-1----:R-:W-:Y:S01]  /*2c00*/  @!P2 FADD.FTZ R23, R23, R108 ;  /* 0x0000006c1717a221 */ /* 0x002fe20000010000 */
[----:B------:R-:W0:Y:S01]  /*2c10*/  SHFL.DOWN PT, R113, R22, 0x8, 0x1f ;  /* 0x09001f0016717f89 */ /* 0x000e2200000e0000 */
[----:B------:R-:W-:Y:S01]  /*2c20*/  FFMA.FTZ R99, R34, R99, -R2 ;  /* 0x0000006322637223 */ /* 0x000fe20000010802 */
[C---:B------:R-:W-:Y:S01]  /*2c30*/  FMUL.FTZ R36, R35.reuse, R96 ;  /* 0x0000006023247220 */ /* 0x040fe20000410000 */
[----:B--2---:R-:W-:Y:S01]  /*2c40*/  @!P2 FADD.FTZ R20, R20, R115 ;  /* 0x000000731414a221 */ /* 0x004fe20000010000 */
[----:B------:R-:W1:Y:S01]  /*2c50*/  SHFL.DOWN PT, R104, R23, 0x8, 0x1f ;  /* 0x09001f0017687f89 */ /* 0x000e6200000e0000 */
[C---:B------:R-:W-:Y:S01]  /*2c60*/  FMUL.FTZ R2, R35.reuse, R89 ;  /* 0x0000005923027220 */ /* 0x040fe20000410000 */
[----:B------:R-:W-:Y:S01]  /*2c70*/  FMUL.FTZ R35, R35, R107 ;  /* 0x0000006b23237220 */ /* 0x000fe20000410000 */
[----:B---3--:R-:W-:Y:S01]  /*2c80*/  @!P2 FADD.FTZ R21, R21, R106 ;  /* 0x0000006a1515a221 */ /* 0x008fe20000010000 */
[----:B------:R-:W2:Y:S01]  /*2c90*/  SHFL.DOWN PT, R111, R20, 0x8, 0x1f ;  /* 0x09001f00146f7f89 */ /* 0x000ea200000e0000 */
[----:B------:R-:W-:Y:S01]  /*2ca0*/  ISETP.GT.AND P2, PT, R40, 0x17, PT ;  /* 0x000000172800780c */ /* 0x000fe20003f44270 */
[C---:B------:R-:W-:Y:S01]  /*2cb0*/  FFMA.FTZ R37, R34.reuse, R101, R37 ;  /* 0x0000006522257223 */ /* 0x040fe20000010025 */
[C---:B------:R-:W-:Y:S01]  /*2cc0*/  FFMA.FTZ R36, R34.reuse, R97, -R36 ;  /* 0x0000006122247223 */ /* 0x040fe20000010824 */
[----:B------:R-:W3:Y:S01]  /*2cd0*/  SHFL.DOWN PT, R102, R21, 0x8, 0x1f ;  /* 0x09001f0015667f89 */ /* 0x000ee200000e0000 */
[C---:B------:R-:W-:Y:S01]  /*2ce0*/  FFMA.FTZ R2, R34.reuse, R107, -R2 ;  /* 0x0000006b22027223 */ /* 0x040fe20000010802 */
[----:B------:R-:W-:Y:S01]  /*2cf0*/  FFMA.FTZ R35, R34, R89, R35 ;  /* 0x0000005922237223 */ /* 0x000fe20000010023 */
[----:B------:R-:W-:Y:S01]  /*2d00*/  FMUL.FTZ R37, R100, R37 ;  /* 0x0000002564257220 */ /* 0x000fe20000410000 */
[----:B------:R4:W-:Y:S06]  /*2d10*/  @!P1 STS.128 [UR6+0x1760], R16 ;  /* 0x00176010ff009988 */ /* 0x0009ec0008000c06 */
[----:B0-----:R-:W-:Y:S01]  /*2d20*/  @!P2 FADD.FTZ R22, R22, R113 ;  /* 0x000000711616a221 */ /* 0x001fe20000010000 */
[----:B-1----:R-:W-:-:S04]  /*2d30*/  @!P2 FADD.FTZ R23, R23, R104 ;  /* 0x000000681717a221 */ /* 0x002fc80000010000 */
[----:B------:R0:W1:Y:S01]  /*2d40*/  SHFL.DOWN PT, R17, R22, 0x10, 0x1f ;  /* 0x0a001f0016117f89 */ /* 0x00006200000e0000 */
[----:B----4-:R-:W-:Y:S01]  /*2d50*/  FFMA.FTZ R16, R34, R96, R3 ;  /* 0x0000006022107223 */ /* 0x010fe20000010003 */
[----:B--2---:R-:W-:Y:S02]  /*2d60*/  @!P2 FADD.FTZ R20, R20, R111 ;  /* 0x0000006f1414a221 */ /* 0x004fe40000010000 */
[----:B------:R0:W2:Y:S01]  /*2d70*/  SHFL.DOWN PT, R34, R23, 0x10, 0x1f ;  /* 0x0a001f0017227f89 */ /* 0x0000a200000e0000 */
[----:B------:R-:W-:Y:S01]  /*2d80*/  FMUL.FTZ R16, R95, R16 ;  /* 0x000000105f107220 */ /* 0x000fe20000410000 */
[----:B---3--:R-:W-:Y:S02]  /*2d90*/  @!P2 FADD.FTZ R21, R21, R102 ;  /* 0x000000661515a221 */ /* 0x008fe40000010000 */
        /* <DEDUP_REMOVED lines=9> */
.L_x_17272:
[----:B------:R-:W-:Y:S05]  /*2e30*/  BSYNC.RECONVERGENT B0 ;  /* 0x0000000000007941 */ /* 0x000fea0003800200 */
.L_x_17271:
        /* <DEDUP_REMOVED lines=30> */
.L_x_17274:
[----:B------:R-:W-:Y:S05]  /*3020*/  BSYNC.RECONVERGENT B0 ;  /* 0x0000000000007941 */ /* 0x000fea0003800200 */
.L_x_17273:
[----:B------:R-:W-:-:S04]  /*3030*/  UIADD3 UR4, UPT, UPT, UR4, 0x1, URZ ;  /* 0x0000000104047890 */ /* 0x000fc8000fffe0ff */
[----:B------:R-:W-:-:S09]  /*3040*/  UISETP.GE.AND UP0, UPT, UR4, UR8, UPT ;  /* 0x000000080400728c */ /* 0x000fd2000bf06270 */
[----:B------:R-:W-:Y:S05]  /*3050*/  BRA.U !UP0, `(.L_x_17275) ;  /* 0xffffffdd08387547 */ /* 0x000fea000b83ffff */
.L_x_17257:
[----:B------:R-:W-:Y:S01]  /*3060*/  BAR.SYNC.DEFER_BLOCKING 0x0 ;  /* 0x0000000000007b1d */ /* 0x000fe20000010000 */
[----:B------:R-:W-:Y:S02]  /*3070*/  ISETP.NE.AND P5, PT, R56, RZ, PT ;  /* 0x000000ff3800720c */ /* 0x000fe40003fa5270 */
[----:B------:R-:W-:-:S05]  /*3080*/  SHF.R.S32.HI R25, RZ, 0x1f, R24 ;  /* 0x0000001fff197819 */ /* 0x000fca0000011418 */
[----:B0-----:R-:W3:Y:S01]  /*3090*/  LDC.64 R22, c[0x0][0x4f8] ;  /* 0x00013e00ff167b82 */ /* 0x001ee20000000a00 */
[----:B------:R-:W0:Y:S01]  /*30a0*/  LDCU.64 UR6, c[0x0][0x500] ;  /* 0x0000a000ff0677ac */ /* 0x000e220008000a00 */
[----:B------:R-:W5:Y:S01]  /*30b0*/  LDCU.64 UR8, c[0x0][0x550] ;  /* 0x0000aa00ff0877ac */ /* 0x000f620008000a00 */
[----:B------:R-:W-:Y:S01]  /*30c0*/  STS.128 [R38], R12 ;  /* 0x0000000c26007388 */ /* 0x000fe20000000c00 */
[----:B------:R-:W-:-:S03]  /*30d0*/  NOP ;  /* 0x0000000000007918 */ /* 0x000fc60000000000 */
[----:B------:R-:W-:Y:S01]  /*30e0*/  LDS R5, [R39] ;  /* 0x0000000027057984 */ /* 0x000fe20000000800 */
[----:B---3--:R-:W-:-:S03]  /*30f0*/  IMAD.WIDE.U32 R2, R22, UR18, R24 ;  /* 0x0000001216027c25 */ /* 0x008fc6000f8e0018 */
[----:B------:R-:W-:Y:S01]  /*3100*/  LDS R7, [R39+0x80] ;  /* 0x0000800027077984 */ /* 0x000fe20000000800 */
[----:B------:R-:W-:Y:S02]  /*3110*/  IMAD R3, R23, UR18, R3 ;  /* 0x0000001217037c24 */ /* 0x000fe4000f8e0203 */
[----:B------:R-:W3:Y:S01]  /*3120*/  LDC.64 R22, c[0x0][0x518] ;  /* 0x00014600ff167b82 */ /* 0x000ee20000000a00 */
[----:B-1----:R-:W-:Y:S01]  /*3130*/  LDS R17, [R39+0x100] ;  /* 0x0001000027117984 */ /* 0x002fe20000000800 */
[----:B0-----:R-:W-:-:S03]  /*3140*/  IMAD.WIDE.U32 R2, R69, UR6, R2 ;  /* 0x0000000645027c25 */ /* 0x001fc6000f8e0002 */
[----:B------:R-:W-:Y:S01]  /*3150*/  LDS R19, [R39+0x180] ;  /* 0x0001800027137984 */ /* 0x000fe20000000800 */
[----:B------:R-:W-:Y:S01]  /*3160*/  IMAD R0, R69, UR7, R3 ;  /* 0x0000000745007c24 */ /* 0x000fe2000f8e0203 */
[----:B------:R-:W-:Y:S01]  /*3170*/  IADD3 R3, P4, PT, R50, R2, RZ ;  /* 0x0000000232037210 */ /* 0x000fe20007f9e0ff */
[----:B------:R-:W0:Y:S01]  /*3180*/  LDCU.64 UR6, c[0x0][0x560] ;  /* 0x0000ac00ff0677ac */ /* 0x000e220008000a00 */
[----:B------:R-:W-:Y:S02]  /*3190*/  @!P5 STS [UR5+0x200], R41 ;  /* 0x00020029ff00d988 */ /* 0x000fe40008000805 */
[----:B------:R-:W-:Y:S01]  /*31a0*/  IADD3.X R0, PT, PT, RZ, R0, RZ, P4, !PT ;  /* 0x00000000ff007210 */ /* 0x000fe200027fe4ff */
[----:B------:R-:W-:Y:S01]  /*31b0*/  BAR.SYNC.DEFER_BLOCKING 0x0 ;  /* 0x0000000000007b1d */ /* 0x000fe20000010000 */
[----:B-----5:R-:W-:-:S04]  /*31c0*/  LEA R2, P4, R3, UR8, 0x2 ;  /* 0x0000000803027c11 */ /* 0x020fc8000f8810ff */
[----:B------:R-:W-:Y:S01]  /*31d0*/  LEA.HI.X R3, R3, UR9, R0, 0x2, P4 ;  /* 0x0000000903037c11 */ /* 0x000fe2000a0f1400 */
[----:B---3--:R-:W-:-:S04]  /*31e0*/  IMAD.WIDE.U32 R24, R22, UR18, R24 ;  /* 0x0000001216187c25 */ /* 0x008fc8000f8e0018 */
[----:B------:R-:W-:Y:S01]  /*31f0*/  IMAD R25, R23, UR18, R25 ;  /* 0x0000001217197c24 */ /* 0x000fe2000f8e0219 */
[----:B------:R-:W1:Y:S02]  /*3200*/  LDS R21, [UR5+0x200] ;  /* 0x00020005ff157984 */ /* 0x000e640008000800 */
[-C--:B-1----:R-:W-:Y:S02]  /*3210*/  ISETP.GE.AND P0, PT, R50, R21.reuse, PT ;  /* 0x000000153200720c */ /* 0x082fe40003f06270 */
[-C--:B------:R-:W-:Y:S02]  /*3220*/  ISETP.GE.AND P1, PT, R48, R21.reuse, PT ;  /* 0x000000153000720c */ /* 0x080fe40003f26270 */
[-C--:B------:R-:W-:Y:S02]  /*3230*/  ISETP.GE.AND P2, PT, R46, R21.reuse, PT ;  /* 0x000000152e00720c */ /* 0x080fe40003f46270 */
[----:B------:R-:W-:-:S07]  /*3240*/  ISETP.GE.AND P3, PT, R44, R21, PT ;  /* 0x000000152c00720c */ /* 0x000fce0003f66270 */
[----:B------:R-:W-:Y:S04]  /*3250*/  @!P0 STG.E desc[UR16][R2.64], R5 ;  /* 0x0000000502008986 */ /* 0x000fe8000c101910 */
[----:B------:R-:W-:Y:S04]  /*3260*/  @!P1 STG.E desc[UR16][R2.64+0x80], R7 ;  /* 0x0000800702009986 */ /* 0x000fe8000c101910 */
[----:B------:R-:W-:Y:S04]  /*3270*/  @!P2 STG.E desc[UR16][R2.64+0x100], R17 ;  /* 0x000100110200a986 */ /* 0x000fe8000c101910 */
[----:B------:R-:W-:Y:S01]  /*3280*/  @!P3 STG.E desc[UR16][R2.64+0x180], R19 ;  /* 0x000180130200b986 */ /* 0x000fe2000c101910 */
[----:B------:R-:W-:Y:S06]  /*3290*/  BAR.SYNC.DEFER_BLOCKING 0x0 ;  /* 0x0000000000007b1d */ /* 0x000fec0000010000 */
[----:B------:R1:W-:Y:S01]  /*32a0*/  STS.128 [R38], R8 ;  /* 0x0000000826007388 */ /* 0x0003e20000000c00 */
[----:B------:R-:W-:-:S03]  /*32b0*/  NOP ;  /* 0x0000000000007918 */ /* 0x000fc60000000000 */
[----:B------:R-:W-:Y:S04]  /*32c0*/  LDS R13, [R39] ;  /* 0x00000000270d7984 */ /* 0x000fe80000000800 */
[----:B------:R-:W-:Y:S04]  /*32d0*/  LDS R15, [R39+0x80] ;  /* 0x00008000270f7984 */ /* 0x000fe80000000800 */
[----:B------:R-:W-:Y:S01]  /*32e0*/  LDS R21, [R39+0x100] ;  /* 0x0001000027157984 */ /* 0x000fe20000000800 */
[----:B-1----:R-:W-:-:S03]  /*32f0*/  FADD.FTZ R8, R8, R57 ;  /* 0x0000003908087221 */ /* 0x002fc60000010000 */
[----:B------:R-:W-:Y:S01]  /*3300*/  LDS R5, [R39+0x180] ;  /* 0x0001800027057984 */ /* 0x000fe20000000800 */
[----:B------:R-:W-:-:S03]  /*3310*/  FADD.FTZ R9, R8, R9 ;  /* 0x0000000908097221 */ /* 0x000fc60000010000 */
[----:B------:R-:W-:Y:S01]  /*3320*/  @!P5 STS [UR5+0x200], R41 ;  /* 0x00020029ff00d988 */ /* 0x000fe20008000805 */
[----:B------:R-:W-:Y:S01]  /*3330*/  FADD.FTZ R10, R9, R10 ;  /* 0x0000000a090a7221 */ /* 0x000fe20000010000 */
[----:B------:R-:W-:Y:S03]  /*3340*/  BAR.SYNC.DEFER_BLOCKING 0x0 ;  /* 0x0000000000007b1d */ /* 0x000fe60000010000 */
[----:B------:R-:W-:-:S03]  /*3350*/  FADD.FTZ R57, R10, R11 ;  /* 0x0000000b0a397221 */ /* 0x000fc60000010000 */
        /* <DEDUP_REMOVED lines=11> */
[----:B------:R-:W-:-:S07]  /*3410*/  ISETP.GE.AND P3, PT, R44, R7, PT ;  /* 0x000000072c00720c */ /* 0x000fce0003f66270 */
        /* <DEDUP_REMOVED lines=13> */
.L_x_17256:
        /* <DEDUP_REMOVED lines=34> */
.L_x_17278:
[----:B------:R-:W-:Y:S05]  /*3710*/  BSYNC.RECONVERGENT B0 ;  /* 0x0000000000007941 */ /* 0x000fea0003800200 */
.L_x_17277:
[----:B------:R-:W-:Y:S05]  /*3720*/  @!P0 BRA `(.L_x_17279) ;  /* 0x0000000000688947 */ /* 0x000fea0003800000 */
[----:B------:R-:W-:Y:S06]  /*3730*/  BAR.SYNC.DEFER_BLOCKING 0x0 ;  /* 0x0000000000007b1d */ /* 0x000fec0000010000 */
[----:B------:R-:W-:Y:S01]  /*3740*/  BSSY.RECONVERGENT B0, `(.L_x_17279) ;  /* 0x0000018000007945 */ /* 0x000fe20003800200 */
[----:B------:R-:W3:Y:S01]  /*3750*/  SHFL.DOWN P0, R0, R57, 0x1, 0x1f ;  /* 0x08201f0039007f89 */ /* 0x000ee20000000000 */
[----:B01----:R-:W0:Y:S01]  /*3760*/  S2R R4, SR_LANEID ;  /* 0x0000000000047919 */ /* 0x003e220000000000 */
[----:B------:R-:W1:Y:S01]  /*3770*/  S2R R6, SR_TID.X ;  /* 0x0000000000067919 */ /* 0x000e620000002100 */
[----:B---3--:R-:W-:-:S05]  /*3780*/  @P0 FADD R0, R0, R57 ;  /* 0x0000003900000221 */ /* 0x008fca0000000000 */
[----:B------:R-:W3:Y:S01]  /*3790*/  SHFL.DOWN P0, R3, R0, 0x2, 0x1f ;  /* 0x08401f0000037f89 */ /* 0x000ee20000000000 */
[----:B0-----:R-:W-:-:S13]  /*37a0*/  ISETP.NE.AND P1, PT, R4, RZ, PT ;  /* 0x000000ff0400720c */ /* 0x001fda0003f25270 */
[----:B------:R-:W0:Y:S01]  /*37b0*/  @!P1 S2R R7, SR_CgaCtaId ;  /* 0x0000000000079919 */ /* 0x000e220000008800 */
[----:B---3--:R-:W-:Y:S01]  /*37c0*/  @P0 FADD R3, R0, R3 ;  /* 0x0000000300030221 */ /* 0x008fe20000000000 */
[----:B------:R-:W-:-:S04]  /*37d0*/  @!P1 MOV R0, 0x400 ;  /* 0x0000040000009802 */ /* 0x000fc80000000f00 */
[----:B------:R-:W3:Y:S01]  /*37e0*/  SHFL.DOWN P0, R2, R3, 0x4, 0x1f ;  /* 0x08801f0003027f89 */ /* 0x000ee20000000000 */
[----:B0-----:R-:W-:Y:S01]  /*37f0*/  @!P1 LEA R7, R7, R0, 0x18 ;  /* 0x0000000007079211 */ /* 0x001fe200078ec0ff */
[----:B---3--:R-:W-:-:S05]  /*3800*/  @P0 FADD R2, R3, R2 ;  /* 0x0000000203020221 */ /* 0x008fca0000000000 */
        /* <DEDUP_REMOVED lines=11> */
.L_x_17280:
[----:B------:R-:W-:Y:S05]  /*38c0*/  BSYNC.RECONVERGENT B0 ;  /* 0x0000000000007941 */ /* 0x000fea0003800200 */
.L_x_17279:
[----:B------:R-:W-:Y:S05]  /*38d0*/  @P2 EXIT ;  /* 0x000000000000294d */ /* 0x000fea0003800000 */
[----:B------:R-:W0:Y:S01]  /*38e0*/  LDCU.64 UR8, c[0x0][0x4e8] ;  /* 0x00009d00ff0877ac */ /* 0x000e220008000a00 */
[----:B------:R-:W3:Y:S01]  /*38f0*/  S2UR UR5, SR_CgaCtaId ;  /* 0x00000000000579c3 */ /* 0x000ee20000008800 */
[----:B------:R-:W-:Y:S01]  /*3900*/  BSSY.RECONVERGENT B0, `(.L_x_17281) ;  /* 0x000004e000007945 */ /* 0x000fe20003800200 */
[----:B------:R-:W1:Y:S01]  /*3910*/  LDCU.64 UR10, c[0x0][0x4c8] ;  /* 0x00009900ff0a77ac */ /* 0x000e620008000a00 */
[----:B------:R-:W2:Y:S01]  /*3920*/  LDCU.64 UR12, c[0x0][0x4a8] ;  /* 0x00009500ff0c77ac */ /* 0x000ea20008000a00 */
[----:B------:R-:W-:Y:S01]  /*3930*/  UMOV UR4, 0x400 ;  /* 0x0000040000047882 */ /* 0x000fe20000000000 */
[----:B------:R-:W2:Y:S01]  /*3940*/  LDCU UR6, c[0x0][0x360] ;  /* 0x00006c00ff0677ac */ /* 0x000ea20008000800 */
[----:B------:R-:W2:Y:S01]  /*3950*/  LDCU.64 UR28, c[0x0][0x3e0] ;  /* 0x00007c00ff1c77ac */ /* 0x000ea20008000a00 */
[C---:B0-----:R-:W-:Y:S01]  /*3960*/  IMAD.WIDE.U32 R6, R69.reuse, UR8, RZ ;  /* 0x0000000845067c25 */ /* 0x041fe2000f8e00ff */
[----:B------:R-:W0:Y:S03]  /*3970*/  LDCU.64 UR30, c[0x0][0x3c0] ;  /* 0x00007800ff1e77ac */ /* 0x000e260008000a00 */
[C---:B-1----:R-:W-:Y:S01]  /*3980*/  IMAD.WIDE.U32 R8, R69.reuse, UR10, RZ ;  /* 0x0000000a45087c25 */ /* 0x042fe2000f8e00ff */
[----:B------:R-:W1:Y:S03]  /*3990*/  LDCU.64 UR14, c[0x0][0x4b0] ;  /* 0x00009600ff0e77ac */ /* 0x000e660008000a00 */
[C---:B--2---:R-:W-:Y:S01]  /*39a0*/  IMAD.WIDE.U32 R10, R69.reuse, UR12, RZ ;  /* 0x0000000c450a7c25 */ /* 0x044fe2000f8e00ff */
[----:B------:R-:W2:Y:S03]  /*39b0*/  LDCU.64 UR18, c[0x0][0x4d0] ;  /* 0x00009a00ff1277ac */ /* 0x000ea60008000a00 */
[----:B------:R-:W-:-:S02]  /*39c0*/  IMAD R27, R69, UR9, R7 ;  /* 0x00000009451b7c24 */ /* 0x000fc4000f8e0207 */
[C---:B------:R-:W-:Y:S01]  /*39d0*/  IMAD R25, R69.reuse, UR11, R9 ;  /* 0x0000000b45197c24 */ /* 0x040fe2000f8e0209 */
[----:B------:R-:W0:Y:S01]  /*39e0*/  LDCU.64 UR24, c[0x0][0x4f0] ;  /* 0x00009e00ff1877ac */ /* 0x000e220008000a00 */
[----:B------:R-:W-:Y:S01]  /*39f0*/  IMAD R69, R69, UR13, R11 ;  /* 0x0000000d45457c24 */ /* 0x000fe2000f8e020b */
[----:B------:R-:W0:Y:S01]  /*3a00*/  LDCU.64 UR26, c[0x0][0x540] ;  /* 0x0000a800ff1a77ac */ /* 0x000e220008000a00 */
[----:B------:R-:W0:Y:S01]  /*3a10*/  LDCU.128 UR20, c[0x0][0x530] ;  /* 0x0000a600ff1477ac */ /* 0x000e220008000c00 */
[----:B---3--:R-:W-:-:S12]  /*3a20*/  ULEA UR4, UR5, UR4, 0x18 ;  /* 0x0000000405047291 */ /* 0x008fd8000f8ec0ff */
.L_x_17282:
[C---:B------:R-:W-:Y:S01]  /*3a30*/  LEA R0, R19.reuse, UR4, 0x3 ;  /* 0x0000000413007c11 */ /* 0x040fe2000f8e18ff */
[C---:B---3--:R-:W-:Y:S01]  /*3a40*/  IMAD.WIDE.U32 R12, R19.reuse, UR28, RZ ;  /* 0x0000001c130c7c25 */ /* 0x048fe2000f8e00ff */
[----:B----4-:R-:W-:Y:S02]  /*3a50*/  SHF.R.S32.HI R18, RZ, 0x1f, R19 ;  /* 0x0000001fff127819 */ /* 0x010fe40000011413 */
[----:B------:R-:W-:Y:S01]  /*3a60*/  MOV R2, R10 ;  /* 0x0000000a00027202 */ /* 0x000fe20000000f00 */
[----:B------:R-:W3:Y:S01]  /*3a70*/  LDS.64 R20, [R0+0x2760] ;  /* 0x0027600000147984 */ /* 0x000ee20000000a00 */
        /* <DEDUP_REMOVED lines=13> */
[----:B---3--:R-:W-:Y:S04]  /*3b50*/  REDG.E.ADD.F32.FTZ.RN.STRONG.GPU desc[UR16][R2.64], R20 ;  /* 0x00000014020079a6 */ /* 0x008fe8000c12f310 */
[----:B------:R0:W-:Y:S04]  /*3b60*/  REDG.E.ADD.F32.FTZ.RN.STRONG.GPU desc[UR16][R2.64+0x4], R21 ;  /* 0x00000415020079a6 */ /* 0x0001e8000c12f310 */
[----:B------:R-:W1:Y:S01]  /*3b70*/  LDG.E.64 R14, desc[UR16][R14.64] ;  /* 0x000000100e0e7981 */ /* 0x000e62000c1e1b00 */
[C---:B--2---:R-:W-:Y:S02]  /*3b80*/  IMAD R16, R18.reuse, UR18, RZ ;  /* 0x0000001212107c24 */ /* 0x044fe4000f8e02ff */
        /* <DEDUP_REMOVED lines=38> */
.L_x_17281:
[----:B------:R-:W-:Y:S05]  /*3df0*/  EXIT ;  /* 0x000000000000794d */ /* 0x000fea0003800000 */
.L_x_17283:
        /* <DEDUP_REMOVED lines=16> */
.L_x_18784:


//--------------------- .text._Z25selective_scan_bwd_kernelI32Selective_Scan_bwd_kernel_traitsILi32ELi4ELb0ELb0ELb0ELb0ELb1EfN3c107complexIfEEEEv12SSMParamsBwd --------------------------
	.section	.text._Z25selective_scan_bwd_kernelI32Selective_Scan_bwd_kernel_traitsILi32ELi4ELb0ELb0ELb0ELb0ELb1EfN3c107complexIfEEEEv12SSMParamsBwd,"ax",@progbits
	.align	128
        .global         _Z25selective_scan_bwd_kernelI32Selective_Scan_bwd_kernel_traitsILi32ELi4ELb0ELb0ELb0ELb0ELb1EfN3c107complexIfEEEEv12SSMParamsBwd
        .type           _Z25selective_scan_bwd_kernelI32Selective_Scan_bwd_kernel_traitsILi32ELi4ELb0ELb0ELb0ELb0ELb1EfN3c107complexIfEEEEv12SSMParamsBwd,@function
        .size           _Z25selective_scan_bwd_kernelI32Selective_Scan_bwd_kernel_traitsILi32ELi4ELb0ELb0ELb0ELb0ELb1EfN3c107complexIfEEEEv12SSMParamsBwd,(.L_x_18785 - _Z25selective_scan_bwd_kernelI32Selective_Scan_bwd_kernel_traitsILi32ELi4ELb0ELb0ELb0ELb0ELb1EfN3c107complexIfEEEEv12SSMParamsBwd)
        .other          _Z25selective_scan_bwd_kernelI32Selective_Scan_bwd_kernel_traitsILi32ELi4ELb0ELb0ELb0ELb0ELb1EfN3c107complexIfEEEEv12SSMParamsBwd,@"STO_CUDA_ENTRY STV_DEFAULT"
_Z25selective_scan_bwd_kernelI32Selective_Scan_bwd_kernel_traitsILi32ELi4ELb0ELb0ELb0ELb0ELb1EfN3c107complexIfEEEEv12SSMParamsBwd:
.text._Z25selective_scan_bwd_kernelI32Selective_Scan_bwd_kernel_traitsILi32ELi4ELb0ELb0ELb0ELb0ELb1EfN3c107complexIfEEEEv12SSMParamsBwd:
        /* <DEDUP_REMOVED lines=74> */
[----:B----4-:R-:W-:Y:S02]  /*04a0*/  LEA R51, P2, R50, R20, 0x2 ;  /* 0x0000001432337211 */ /* 0x010fe400078410ff */
        /* <DEDUP_REMOVED lines=29> */
.L_x_17305:
[----:B0-----:R-:W0:Y:S01]  /*0680*/  LDCU UR4, c[0x0][0x388] ;  /* 0x00007100ff0477ac */ /* 0x001e220008000800 */
[----:B------:R-:W-:Y:S01]  /*0690*/  IADD3 R39, PT, PT, R42, -0x1, RZ ;  /* 0xffffffff2a277810 */ /* 0x000fe20007ffe0ff */
[----:B------:R-:W-:Y:S01]  /*06a0*/  HFMA2 R5, -RZ, RZ, 0, 0 ;  /* 0x00000000ff057431 */ /* 0x000fe200000001ff */
[----:B------:R-:W-:Y:S01]  /*06b0*/  SHF.L.U32 R10, R47, 0x2, RZ ;  /* 0x000000022f0a7819 */ /* 0x000fe200000006ff */
[----:B------:R-:W-:Y:S01]  /*06c0*/  HFMA2 R11, -RZ, RZ, 0, 0 ;  /* 0x00000000ff0b7431 */ /* 0x000fe200000001ff */
[----:B------:R-:W-:Y:S02]  /*06d0*/  SHF.L.U32 R32, R39, 0x7, RZ ;  /* 0x0000000727207819 */ /* 0x000fe400000006ff */
[----:B------:R-:W-:Y:S02]  /*06e0*/  MOV R7, RZ ;  /* 0x000000ff00077202 */ /* 0x000fe40000000f00 */
[----:B------:R-:W-:Y:S01]  /*06f0*/  MOV R13, RZ ;  /* 0x000000ff000d7202 */ /* 0x000fe20000000f00 */
[----:B------:R-:W-:Y:S01]  /*0700*/  BAR.SYNC.DEFER_BLOCKING 0x0 ;  /* 0x0000000000007b1d */ /* 0x000fe20000010000 */
[----:B------:R-:W-:-:S04]  /*0710*/  IADD3 R2, P4, PT, R10, R51, RZ ;  /* 0x000000330a027210 */ /* 0x000fc80007f9e0ff */
[----:B------:R-:W-:-:S03]  /*0720*/  IADD3.X R3, PT, PT, RZ, R50, RZ, P4, !PT ;  /* 0x00000032ff037210 */ /* 0x000fc600027fe4ff */
[----:B------:R-:W1:Y:S01]  /*0730*/  S2UR UR5, SR_CgaCtaId ;  /* 0x00000000000579c3 */ /* 0x000e620000008800 */
[----:B------:R-:W2:Y:S01]  /*0740*/  S2R R37, SR_LANEID ;  /* 0x0000000000257919 */ /* 0x000ea20000000000 */
[----:B0-----:R-:W-:Y:S01]  /*0750*/  IADD3 R38, PT, PT, -R32, UR4, RZ ;  /* 0x0000000420267c10 */ /* 0x001fe2000fffe1ff */
[----:B------:R-:W-:Y:S01]  /*0760*/  HFMA2 R15, -RZ, RZ, 0, 0 ;  /* 0x00000000ff0f7431 */ /* 0x000fe200000001ff */
[----:B------:R-:W-:Y:S01]  /*0770*/  MOV R21, RZ ;  /* 0x000000ff00157202 */ /* 0x000fe20000000f00 */
[----:B------:R-:W-:Y:S01]  /*0780*/  HFMA2 R23, -RZ, RZ, 0, 0 ;  /* 0x00000000ff177431 */ /* 0x000fe200000001ff */
[-C--:B------:R-:W-:Y:S02]  /*0790*/  ISETP.GE.AND P3, PT, R47, R38.reuse, PT ;  /* 0x000000262f00720c */ /* 0x080fe40003f66270 */
[----:B------:R-:W-:Y:S01]  /*07a0*/  MOV R25, RZ ;  /* 0x000000ff00197202 */ /* 0x000fe20000000f00 */
[----:B------:R-:W-:Y:S01]  /*07b0*/  HFMA2 R35, -RZ, RZ, 0, 0 ;  /* 0x00000000ff237431 */ /* 0x000fe200000001ff */
[----:B------:R-:W-:-:S02]  /*07c0*/  ISETP.GE.AND P2, PT, R45, R38, PT ;  /* 0x000000262d00720c */ /* 0x000fc40003f46270 */
[----:B------:R-:W-:Y:S02]  /*07d0*/  MOV R27, RZ ;  /* 0x000000ff001b7202 */ /* 0x000fe40000000f00 */
[----:B------:R-:W-:Y:S01]  /*07e0*/  MOV R65, RZ ;  /* 0x000000ff00417202 */ /* 0x000fe20000000f00 */
[----:B------:R-:W-:Y:S01]  /*07f0*/  HFMA2 R33, -RZ, RZ, 0, 0 ;  /* 0x00000000ff217431 */ /* 0x000fe200000001ff */
[-C--:B------:R-:W-:Y:S01]  /*0800*/  ISETP.GE.AND P1, PT, R43, R38.reuse, PT ;  /* 0x000000262b00720c */ /* 0x080fe20003f26270 */
[----:B------:R-:W0:Y:S01]  /*0810*/  LDCU.64 UR6, c[0x0][0x488] ;  /* 0x00009100ff0677ac */ /* 0x000e220008000a00 */
[----:B------:R-:W-:Y:S01]  /*0820*/  ISETP.GE.AND P0, PT, R41, R38, PT ;  /* 0x000000262900720c */ /* 0x000fe20003f06270 */
[----:B------:R-:W3:Y:S01]  /*0830*/  @!P3 LDG.E R5, desc[UR16][R2.64] ;  /* 0x000000100205b981 */ /* 0x000ee2000c1e1900 */
[----:B------:R-:W-:Y:S01]  /*0840*/  MOV R67, RZ ;  /* 0x000000ff00437202 */ /* 0x000fe20000000f00 */
[----:B------:R-:W-:Y:S01]  /*0850*/  HFMA2 R69, -RZ, RZ, 0, 0 ;  /* 0x00000000ff457431 */ /* 0x000fe200000001ff */
[----:B------:R-:W4:Y:S01]  /*0860*/  LDCU.64 UR8, c[0x0][0x558] ;  /* 0x0000ab00ff0877ac */ /* 0x000f220008000a00 */
[----:B------:R-:W4:Y:S01]  /*0870*/  @!P2 LDG.E R7, desc[UR16][R2.64+0x80] ;  /* 0x000080100207a981 */ /* 0x000f22000c1e1900 */
[----:B------:R-:W-:Y:S01]  /*0880*/  HFMA2 R71, -RZ, RZ, 0, 0 ;  /* 0x00000000ff477431 */ /* 0x000fe200000001ff */
[----:B------:R-:W0:Y:S04]  /*0890*/  LDCU.64 UR10, c[0x0][0x490] ;  /* 0x00009200ff0a77ac */ /* 0x000e280008000a00 */
[----:B------:R-:W4:Y:S04]  /*08a0*/  @!P1 LDG.E R11, desc[UR16][R2.64+0x100] ;  /* 0x00010010020b9981 */ /* 0x000f28000c1e1900 */
[----:B------:R0:W4:Y:S01]  /*08b0*/  @!P0 LDG.E R13, desc[UR16][R2.64+0x180] ;  /* 0x00018010020d8981 */ /* 0x000122000c1e1900 */
[----:B------:R-:W-:Y:S01]  /*08c0*/  UMOV UR4, 0x400 ;  /* 0x0000040000047882 */ /* 0x000fe20000000000 */
[----:B------:R-:W-:Y:S01]  /*08d0*/  IADD3 R8, P4, PT, R10, R49, RZ ;  /* 0x000000310a087210 */ /* 0x000fe20007f9e0ff */
[----:B-1----:R-:W-:-:S02]  /*08e0*/  ULEA UR5, UR5, UR4, 0x18 ;  /* 0x0000000405057291 */ /* 0x002fc4000f8ec0ff */
[----:B------:R-:W1:Y:S01]  /*08f0*/  LDCU UR4, c[0x0][0x38c] ;  /* 0x00007180ff0477ac */ /* 0x000e620008000800 */
[----:B------:R-:W-:-:S03]  /*0900*/  IADD3.X R9, PT, PT, RZ, R48, RZ, P4, !PT ;  /* 0x00000030ff097210 */ /* 0x000fc600027fe4ff */
[C---:B--2---:R-:W-:Y:S02]  /*0910*/  LEA R36, R37.reuse, UR5, 0x2 ;  /* 0x0000000525247c11 */ /* 0x044fe4000f8e10ff */
[----:B0-----:R-:W-:-:S03]  /*0920*/  LEA R3, R37, UR5, 0x4 ;  /* 0x0000000525037c11 */ /* 0x001fc6000f8e20ff */
[----:B---3--:R-:W-:Y:S04]  /*0930*/  STS [R36], R5 ;  /* 0x0000000524007388 */ /* 0x008fe80000000800 */
[----:B----4-:R-:W-:Y:S04]  /*0940*/  STS [R36+0x80], R7 ;  /* 0x0000800724007388 */ /* 0x010fe80000000800 */
[----:B------:R-:W-:Y:S04]  /*0950*/  STS [R36+0x100], R11 ;  /* 0x0001000b24007388 */ /* 0x000fe80000000800 */
[----:B------:R0:W-:Y:S01]  /*0960*/  STS [R36+0x180], R13 ;  /* 0x0001800d24007388 */ /* 0x0001e20000000800 */
[----:B------:R-:W-:-:S03]  /*0970*/  NOP ;  /* 0x0000000000007918 */ /* 0x000fc60000000000 */
[----:B------:R-:W-:Y:S01]  /*0980*/  LDS.128 R4, [R3] ;  /* 0x0000000003047984 */ /* 0x000fe20000000c00 */
[----:B------:R-:W-:Y:S06]  /*0990*/  BAR.SYNC.DEFER_BLOCKING 0x0 ;  /* 0x0000000000007b1d */ /* 0x000fec0000010000 */
[----:B------:R-:W2:Y:S04]  /*09a0*/  @!P3 LDG.E R15, desc[UR16][R8.64] ;  /* 0x00000010080fb981 */ /* 0x000ea8000c1e1900 */
[----:B------:R-:W3:Y:S04]  /*09b0*/  @!P2 LDG.E R21, desc[UR16][R8.64+0x80] ;  /* 0x000080100815a981 */ /* 0x000ee8000c1e1900 */
[----:B------:R-:W4:Y:S04]  /*09c0*/  @!P1 LDG.E R23, desc[UR16][R8.64+0x100] ;  /* 0x0001001008179981 */ /* 0x000f28000c1e1900 */
[----:B------:R-:W4:Y:S01]  /*09d0*/  @!P0 LDG.E R25, desc[UR16][R8.64+0x180] ;  /* 0x0001801008198981 */ /* 0x000f22000c1e1900 */
[----:B------:R-:W-:Y:S01]  /*09e0*/  IADD3 R10, P4, PT, R10, R46, RZ ;  /* 0x0000002e0a0a7210 */ /* 0x000fe20007f9e0ff */
[----:B0-----:R-:W-:-:S03]  /*09f0*/  HFMA2 R13, -RZ, RZ, 0, 0 ;  /* 0x00000000ff0d7431 */ /* 0x001fc600000001ff */
[----:B------:R-:W-:Y:S01]  /*0a00*/  IADD3.X R11, PT, PT, RZ, R44, RZ, P4, !PT ;  /* 0x0000002cff0b7210 */ /* 0x000fe200027fe4ff */
[----:B--2---:R0:W-:Y:S04]  /*0a10*/  STS [R36], R15 ;  /* 0x0000000f24007388 */ /* 0x0041e80000000800 */
[----:B---3--:R2:W-:Y:S04]  /*0a20*/  STS [R36+0x80], R21 ;  /* 0x0000801524007388 */ /* 0x0085e80000000800 */
[----:B----4-:R3:W-:Y:S01]  /*0a30*/  STS [R36+0x100], R23 ;  /* 0x0001001724007388 */ /* 0x0107e20000000800 */
[----:B0-----:R-:W0:Y:S03]  /*0a40*/  LDC.64 R14, c[0x0][0x410] ;  /* 0x00010400ff0e7b82 */ /* 0x001e260000000a00 */
[----:B------:R4:W-:Y:S01]  /*0a50*/  STS [R36+0x180], R25 ;  /* 0x0001801924007388 */ /* 0x0009e20000000800 */
[----:B------:R-:W-:-:S03]  /*0a60*/  NOP ;  /* 0x0000000000007918 */ /* 0x000fc60000000000 */
[----:B------:R-:W-:Y:S01]  /*0a70*/  LDS.128 R16, [R3] ;  /* 0x0000000003107984 */ /* 0x000fe20000000c00 */
[----:B--2---:R-:W2:Y:S08]  /*0a80*/  LDC.64 R20, c[0x0][0x418] ;  /* 0x00010600ff147b82 */ /* 0x004eb00000000a00 */
[----:B------:R-:W-:Y:S08]  /*0a90*/  BAR.SYNC.DEFER_BLOCKING 0x0 ;  /* 0x0000000000007b1d */ /* 0x000ff00000010000 */
[----:B---3--:R-:W3:Y:S01]  /*0aa0*/  LDC.64 R22, c[0x0][0x420] ;  /* 0x00010800ff167b82 */ /* 0x008ee20000000a00 */
[----:B------:R-:W3:Y:S04]  /*0ab0*/  @!P3 LDG.E R13, desc[UR16][R10.64] ;  /* 0x000000100a0db981 */ /* 0x000ee8000c1e1900 */
[----:B------:R-:W3:Y:S04]  /*0ac0*/  @!P2 LDG.E R27, desc[UR16][R10.64+0x80] ;  /* 0x000080100a1ba981 */ /* 0x000ee8000c1e1900 */
[----:B------:R-:W3:Y:S04]  /*0ad0*/  @!P1 LDG.E R35, desc[UR16][R10.64+0x100] ;  /* 0x000100100a239981 */ /* 0x000ee8000c1e1900 */
[----:B------:R-:W3:Y:S01]  /*0ae0*/  @!P0 LDG.E R65, desc[UR16][R10.64+0x180] ;  /* 0x000180100a418981 */ /* 0x000ee2000c1e1900 */
[----:B0-----:R-:W-:-:S04]  /*0af0*/  IMAD.WIDE.U32 R8, R14, UR18, R32 ;  /* 0x000000120e087c25 */ /* 0x001fc8000f8e0020 */
[----:B----4-:R-:W-:Y:S02]  /*0b00*/  HFMA2 R25, -RZ, RZ, 0, 0 ;  /* 0x00000000ff197431 */ /* 0x010fe400000001ff */
[----:B------:R-:W-:Y:S02]  /*0b10*/  IMAD R9, R15, UR18, R9 ;  /* 0x000000120f097c24 */ /* 0x000fe4000f8e0209 */
[----:B--2---:R-:W-:-:S04]  /*0b20*/  IMAD.WIDE.U32 R8, R63, R20, R8 ;  /* 0x000000143f087225 */ /* 0x004fc800078e0008 */
[----:B------:R-:W-:Y:S01]  /*0b30*/  IMAD R9, R63, R21, R9 ;  /* 0x000000153f097224 */ /* 0x000fe200078e0209 */
[----:B------:R-:W-:Y:S02]  /*0b40*/  IADD3 R8, P4, PT, R47, R8, RZ ;  /* 0x000000082f087210 */ /* 0x000fe40007f9e0ff */
[----:B------:R-:W-:Y:S02]  /*0b50*/  MOV R21, RZ ;  /* 0x000000ff00157202 */ /* 0x000fe40000000f00 */
[----:B------:R-:W-:Y:S02]  /*0b60*/  IADD3.X R9, PT, PT, RZ, R9, RZ, P4, !PT ;  /* 0x00000009ff097210 */ /* 0x000fe400027fe4ff */
[----:B------:R-:W-:-:S04]  /*0b70*/  LEA R14, P4, R8, UR6, 0x2 ;  /* 0x00000006080e7c11 */ /* 0x000fc8000f8810ff */
[----:B------:R-:W-:Y:S01]  /*0b80*/  LEA.HI.X R15, R8, UR7, R9, 0x2, P4 ;  /* 0x00000007080f7c11 */ /* 0x000fe2000a0f1409 */
[----:B------:R-:W0:Y:S01]  /*0b90*/  LDCU.64 UR6, c[0x0][0x478] ;  /* 0x00008f00ff0677ac */ /* 0x000e220008000a00 */
[----:B---3--:R-:W-:Y:S04]  /*0ba0*/  STS [R36], R13 ;  /* 0x0000000d24007388 */ /* 0x008fe80000000800 */
[----:B------:R2:W-:Y:S04]  /*0bb0*/  STS [R36+0x80], R27 ;  /* 0x0000801b24007388 */ /* 0x0005e80000000800 */
[----:B------:R3:W-:Y:S04]  /*0bc0*/  STS [R36+0x100], R35 ;  /* 0x0001002324007388 */ /* 0x0007e80000000800 */
[----:B------:R4:W-:Y:S01]  /*0bd0*/  STS [R36+0x180], R65 ;  /* 0x0001804124007388 */ /* 0x0009e20000000800 */
[----:B------:R-:W-:-:S03]  /*0be0*/  NOP ;  /* 0x0000000000007918 */ /* 0x000fc60000000000 */
[----:B------:R-:W-:Y:S01]  /*0bf0*/  LDS.128 R8, [R3] ;  /* 0x0000000003087984 */ /* 0x000fe20000000c00 */
[----:B--2---:R-:W2:Y:S08]  /*0c00*/  LDC.64 R26, c[0x0][0x428] ;  /* 0x00010a00ff1a7b82 */ /* 0x004eb00000000a00 */
[----:B------:R-:W-:Y:S06]  /*0c10*/  BAR.SYNC.DEFER_BLOCKING 0x0 ;  /* 0x0000000000007b1d */ /* 0x000fec0000010000 */
[----:B------:R-:W2:Y:S04]  /*0c20*/  @!P3 LDG.E R21, desc[UR16][R14.64] ;  /* 0x000000100e15b981 */ /* 0x000ea8000c1e1900 */
[----:B------:R-:W2:Y:S04]  /*0c30*/  @!P2 LDG.E R25, desc[UR16][R14.64+0x80] ;  /* 0x000080100e19a981 */ /* 0x000ea8000c1e1900 */
[----:B------:R-:W2:Y:S04]  /*0c40*/  @!P1 LDG.E R67, desc[UR16][R14.64+0x100] ;  /* 0x000100100e439981 */ /* 0x000ea8000c1e1900 */
[----:B------:R-:W2:Y:S01]  /*0c50*/  @!P0 LDG.E R69, desc[UR16][R14.64+0x180] ;  /* 0x000180100e458981 */ /* 0x000ea2000c1e1900 */
[----:B------:R-:W-:-:S04]  /*0c60*/  IMAD.WIDE.U32 R12, R22, UR18, R32 ;  /* 0x00000012160c7c25 */ /* 0x000fc8000f8e0020 */
[----:B---3--:R-:W-:Y:S01]  /*0c70*/  HFMA2 R35, -RZ, RZ, 0, 0 ;  /* 0x00000000ff237431 */ /* 0x008fe200000001ff */
[----:B----4-:R-:W-:Y:S01]  /*0c80*/  MOV R65, RZ ;  /* 0x000000ff00417202 */ /* 0x010fe20000000f00 */
[----:B------:R-:W-:Y:S02]  /*0c90*/  IMAD R13, R23, UR18, R13 ;  /* 0x00000012170d7c24 */ /* 0x000fe4000f8e020d */
[----:B--2---:R-:W-:-:S04]  /*0ca0*/  IMAD.WIDE.U32 R12, R63, R26, R12 ;  /* 0x0000001a3f0c7225 */ /* 0x004fc800078e000c */
[----:B------:R-:W-:Y:S01]  /*0cb0*/  IMAD R0, R63, R27, R13 ;  /* 0x0000001b3f007224 */ /* 0x000fe200078e020d */
[----:B------:R-:W-:Y:S02]  /*0cc0*/  IADD3 R13, P4, PT, R47, R12, RZ ;  /* 0x0000000c2f0d7210 */ /* 0x000fe40007f9e0ff */
[----:B------:R-:W-:Y:S02]  /*0cd0*/  MOV R27, RZ ;  /* 0x000000ff001b7202 */ /* 0x000fe40000000f00 */
[----:B------:R-:W-:Y:S02]  /*0ce0*/  IADD3.X R0, PT, PT, RZ, R0, RZ, P4, !PT ;  /* 0x00000000ff007210 */ /* 0x000fe400027fe4ff */
[----:B0-----:R-:W-:-:S04]  /*0cf0*/  LEA R12, P4, R13, UR6, 0x2 ;  /* 0x000000060d0c7c11 */ /* 0x001fc8000f8810ff */
[----:B------:R-:W-:Y:S01]  /*0d00*/  LEA.HI.X R13, R13, UR7, R0, 0x2, P4 ;  /* 0x000000070d0d7c11 */ /* 0x000fe2000a0f1400 */
[----:B------:R-:W0:Y:S01]  /*0d10*/  LDCU.64 UR6, c[0x0][0x510] ;  /* 0x0000a200ff0677ac */ /* 0x000e220008000a00 */
[----:B------:R-:W-:Y:S04]  /*0d20*/  STS [R36], R21 ;  /* 0x0000001524007388 */ /* 0x000fe80000000800 */
[----:B------:R-:W-:Y:S04]  /*0d30*/  STS [R36+0x80], R25 ;  /* 0x0000801924007388 */ /* 0x000fe80000000800 */
[----:B------:R2:W-:Y:S04]  /*0d40*/  STS [R36+0x100], R67 ;  /* 0x0001004324007388 */ /* 0x0005e80000000800 */
[----:B------:R-:W-:Y:S01]  /*0d50*/  STS [R36+0x180], R69 ;  /* 0x0001804524007388 */ /* 0x000fe20000000800 */
[----:B------:R-:W-:-:S03]  /*0d60*/  NOP ;  /* 0x0000000000007918 */ /* 0x000fc60000000000 */
[----:B------:R-:W3:Y:S01]  /*0d70*/  LDS.128 R20, [R3] ;  /* 0x0000000003147984 */ /* 0x000ee20000000c00 */
[----:B--2---:R-:W2:Y:S08]  /*0d80*/  LDC.64 R66, c[0x0][0x508] ;  /* 0x00014200ff427b82 */ /* 0x004eb00000000a00 */
[----:B------:R-:W-:Y:S06]  /*0d90*/  BAR.SYNC.DEFER_BLOCKING 0x0 ;  /* 0x0000000000007b1d */ /* 0x000fec0000010000 */
[----:B------:R-:W4:Y:S04]  /*0da0*/  @!P3 LDG.E R27, desc[UR16][R12.64] ;  /* 0x000000100c1bb981 */ /* 0x000f28000c1e1900 */
[----:B------:R-:W2:Y:S04]  /*0db0*/  @!P2 LDG.E R35, desc[UR16][R12.64+0x80] ;  /* 0x000080100c23a981 */ /* 0x000ea8000c1e1900 */
[----:B------:R-:W2:Y:S04]  /*0dc0*/  @!P1 LDG.E R65, desc[UR16][R12.64+0x100] ;  /* 0x000100100c419981 */ /* 0x000ea8000c1e1900 */
[----:B------:R-:W2:Y:S01]  /*0dd0*/  @!P0 LDG.E R71, desc[UR16][R12.64+0x180] ;  /* 0x000180100c478981 */ /* 0x000ea2000c1e1900 */
[----:B---3--:R-:W-:Y:S01]  /*0de0*/  FMUL.FTZ R14, R21, -1.4426950216293334961 ;  /* 0xbfb8aa3b150e7820 */ /* 0x008fe20000410000 */
[----:B------:R-:W-:Y:S01]  /*0df0*/  FMUL.FTZ R25, R22, -1.4426950216293334961 ;  /* 0xbfb8aa3b16197820 */ /* 0x000fe20000410000 */
[----:B------:R-:W-:Y:S01]  /*0e00*/  FMUL.FTZ R0, R20, -1.4426950216293334961 ;  /* 0xbfb8aa3b14007820 */ /* 0x000fe20000410000 */
[----:B------:R-:W-:Y:S01]  /*0e10*/  FMUL.FTZ R26, R23, -1.4426950216293334961 ;  /* 0xbfb8aa3b171a7820 */ /* 0x000fe20000410000 */
[----:B------:R-:W3:Y:S01]  /*0e20*/  MUFU.EX2 R24, R14 ;  /* 0x0000000e00187308 */ /* 0x000ee20000000800 */
[----:B------:R-:W-:Y:S01]  /*0e30*/  ISETP.NE.AND P1, PT, R52, RZ, PT ;  /* 0x000000ff3400720c */ /* 0x000fe20003f25270 */
[----:B------:R-:W-:Y:S01]  /*0e40*/  UISETP.NE.U32.AND UP0, UPT, UR10, URZ, UPT ;  /* 0x000000ff0a00728c */ /* 0x000fe2000bf05070 */
[----:B-----5:R-:W-:Y:S01]  /*0e50*/  FADD.FTZ R68, R19, R60 ;  /* 0x0000003c13447221 */ /* 0x020fe20000010000 */
[----:B------:R-:W1:Y:S02]  /*0e60*/  MUFU.EX2 R25, R25 ;  /* 0x0000001900197308 */ /* 0x000e640000000800 */
[----:B------:R-:W-:-:S02]  /*0e70*/  UISETP.NE.AND.EX UP0, UPT, UR11, URZ, UPT, UP0 ;  /* 0x000000ff0b00728c */ /* 0x000fc4000bf05300 */
[----:B------:R-:W0:Y:S04]  /*0e80*/  MUFU.EX2 R0, R0 ;  /* 0x0000000000007308 */ /* 0x000e280000000800 */
[----:B------:R1:W0:Y:S01]  /*0e90*/  MUFU.EX2 R34, R26 ;  /* 0x0000001a00227308 */ /* 0x0002220000000800 */
[----:B---3--:R-:W-:-:S04]  /*0ea0*/  FADD.FTZ R24, R24, 1 ;  /* 0x3f80000018187421 */ /* 0x008fc80000010000 */
[----:B------:R-:W3:Y:S01]  /*0eb0*/  MUFU.RCP R64, R24 ;  /* 0x0000001800407308 */ /* 0x000ee20000001000 */
[----:B-1----:R-:W-:Y:S01]  /*0ec0*/  FADD.FTZ R26, R25, 1 ;  /* 0x3f800000191a7421 */ /* 0x002fe20000010000 */
[----:B0-----:R-:W-:-:S06]  /*0ed0*/  FADD.FTZ R2, R0, 1 ;  /* 0x3f80000000027421 */ /* 0x001fcc0000010000 */
[----:B------:R-:W-:Y:S01]  /*0ee0*/  MUFU.RCP R73, R26 ;  /* 0x0000001a00497308 */ /* 0x000fe20000001000 */
[----:B------:R-:W-:-:S07]  /*0ef0*/  FADD.FTZ R34, R34, 1 ;  /* 0x3f80000022227421 */ /* 0x000fce0000010000 */
[----:B------:R0:W1:Y:S01]  /*0f00*/  MUFU.RCP R69, R2 ;  /* 0x0000000200457308 */ /* 0x0000620000001000 */
[----:B---3--:R-:W-:-:S07]  /*0f10*/  FADD.FTZ R0, -R64, 1 ;  /* 0x3f80000040007421 */ /* 0x008fce0000010100 */
[----:B------:R-:W3:Y:S01]  /*0f20*/  MUFU.RCP R70, R34 ;  /* 0x0000002200467308 */ /* 0x000ee20000001000 */
[----:B0-----:R-:W-:Y:S01]  /*0f30*/  FFMA.FTZ R2, R21, R0, 1 ;  /* 0x3f80000015027423 */ /* 0x001fe20000010000 */
[----:B-1----:R-:W-:-:S04]  /*0f40*/  FADD.FTZ R25, -R69, 1 ;  /* 0x3f80000045197421 */ /* 0x002fc80000010100 */
[----:B------:R-:W-:Y:S01]  /*0f50*/  FFMA.FTZ R25, R20, R25, 1 ;  /* 0x3f80000014197423 */ /* 0x000fe20000010019 */
[----:B---3--:R-:W-:-:S04]  /*0f60*/  FADD.FTZ R62, -R70, 1 ;  /* 0x3f800000463e7421 */ /* 0x008fc80000010100 */
[----:B------:R-:W-:Y:S01]  /*0f70*/  FFMA.FTZ R62, R23, R62, 1 ;  /* 0x3f800000173e7423 */ /* 0x000fe2000001003e */
[----:B----4-:R0:W-:Y:S04]  /*0f80*/  STS [R36], R27 ;  /* 0x0000001b24007388 */ /* 0x0101e80000000800 */
[----:B--2---:R1:W-:Y:S04]  /*0f90*/  STS [R36+0x80], R35 ;  /* 0x0000802324007388 */ /* 0x0043e80000000800 */
[----:B------:R-:W-:Y:S01]  /*0fa0*/  STS [R36+0x100], R65 ;  /* 0x0001004124007388 */ /* 0x000fe20000000800 */
[----:B0-----:R-:W-:-:S03]  /*0fb0*/  FADD.FTZ R27, -R73, 1 ;  /* 0x3f800000491b7421 */ /* 0x001fc60000010100 */
[----:B------:R-:W-:Y:S01]  /*0fc0*/  STS [R36+0x180], R71 ;  /* 0x0001804724007388 */ /* 0x000fe20000000800 */
[----:B------:R-:W-:-:S03]  /*0fd0*/  NOP ;  /* 0x0000000000007918 */ /* 0x000fc60000000000 */
[----:B------:R-:W0:Y:S01]  /*0fe0*/  LDS.128 R12, [R3] ;  /* 0x00000000030c7984 */ /* 0x000e220000000c00 */
[----:B-1----:R-:W-:Y:S01]  /*0ff0*/  FFMA.FTZ R35, R22, R27, 1 ;  /* 0x3f80000016237423 */ /* 0x002fe2000001001b */
        /* <DEDUP_REMOVED lines=13> */
[----:B------:R-:W-:-:S04]  /*10d0*/  IMAD.WIDE.U32 R34, R66, UR18, R32 ;  /* 0x0000001242227c25 */ /* 0x000fc8000f8e0020 */
[--C-:B------:R-:W-:Y:S01]  /*10e0*/  FADD.FTZ R66, R17, R60.reuse ;  /* 0x0000003c11427221 */ /* 0x100fe20000010000 */
[--C-:B------:R-:W-:Y:S01]  /*10f0*/  FADD.FTZ R62, R16, R60.reuse ;  /* 0x0000003c103e7221 */ /* 0x100fe20000010000 */
[----:B------:R-:W-:Y:S01]  /*1100*/  FMUL.FTZ R69, R20, R69 ;  /* 0x0000004514457220 */ /* 0x000fe20000410000 */
[----:B------:R-:W-:Y:S02]  /*1110*/  IMAD R35, R67, UR18, R35 ;  /* 0x0000001243237c24 */ /* 0x000fe4000f8e0223 */
[----:B------:R-:W-:Y:S01]  /*1120*/  FADD.FTZ R67, R18, R60 ;  /* 0x0000003c12437221 */ /* 0x000fe20000010000 */
[----:B------:R-:W-:Y:S01]  /*1130*/  FMUL.FTZ R64, R21, R64 ;  /* 0x0000004015407220 */ /* 0x000fe20000410000 */
[----:B------:R-:W-:Y:S01]  /*1140*/  FMUL.FTZ R73, R22, R73 ;  /* 0x0000004916497220 */ /* 0x000fe20000410000 */
[----:B------:R-:W-:Y:S01]  /*1150*/  FMUL.FTZ R70, R23, R70 ;  /* 0x0000004617467220 */ /* 0x000fe20000410000 */
[----:B------:R0:W-:Y:S01]  /*1160*/  STS.128 [R3], R24 ;  /* 0x0000001803007388 */ /* 0x0001e20000000c00 */
[----:B------:R-:W-:-:S03]  /*1170*/  NOP ;  /* 0x0000000000007918 */ /* 0x000fc60000000000 */
[----:B------:R-:W-:Y:S04]  /*1180*/  LDS R65, [R36] ;  /* 0x0000000024417984 */ /* 0x000fe80000000800 */
[----:B------:R-:W-:Y:S04]  /*1190*/  LDS R71, [R36+0x80] ;  /* 0x0000800024477984 */ /* 0x000fe80000000800 */
[----:B------:R-:W-:Y:S01]  /*11a0*/  LDS R75, [R36+0x100] ;  /* 0x00010000244b7984 */ /* 0x000fe20000000800 */
[----:B0-----:R-:W-:-:S03]  /*11b0*/  IMAD.WIDE.U32 R24, R63, UR6, R34 ;  /* 0x000000063f187c25 */ /* 0x001fc6000f8e0022 */
[----:B------:R-:W-:Y:S01]  /*11c0*/  LDS R77, [R36+0x180] ;  /* 0x00018000244d7984 */ /* 0x000fe20000000800 */
[----:B------:R-:W-:Y:S01]  /*11d0*/  IMAD R2, R63, UR7, R25 ;  /* 0x000000073f027c24 */ /* 0x000fe2000f8e0219 */
[----:B------:R-:W-:Y:S02]  /*11e0*/  IADD3 R24, P0, PT, R47, R24, RZ ;  /* 0x000000182f187210 */ /* 0x000fe40007f1e0ff */
[----:B------:R-:W-:Y:S02]  /*11f0*/  @!P1 STS [UR5+0x200], R38 ;  /* 0x00020026ff009988 */ /* 0x000fe40008000805 */
[----:B------:R-:W-:Y:S01]  /*1200*/  IADD3.X R17, PT, PT, RZ, R2, RZ, P0, !PT ;  /* 0x00000002ff117210 */ /* 0x000fe200007fe4ff */
[----:B------:R-:W-:Y:S01]  /*1210*/  BAR.SYNC.DEFER_BLOCKING 0x0 ;  /* 0x0000000000007b1d */ /* 0x000fe20000010000 */
[----:B------:R-:W-:-:S04]  /*1220*/  LEA R16, P5, R24, UR8, 0x2 ;  /* 0x0000000818107c11 */ /* 0x000fc8000f8a10ff */
[----:B------:R-:W-:Y:S01]  /*1230*/  LEA.HI.X R17, R24, UR9, R17, 0x2, P5 ;  /* 0x0000000918117c11 */ /* 0x000fe2000a8f1411 */
[----:B------:R-:W0:Y:S02]  /*1240*/  LDS R0, [UR5+0x200] ;  /* 0x00020005ff007984 */ /* 0x000e240008000800 */
[-C--:B0-----:R-:W-:Y:S02]  /*1250*/  ISETP.GE.AND P0, PT, R47, R0.reuse, PT ;  /* 0x000000002f00720c */ /* 0x081fe40003f06270 */
[-C--:B------:R-:W-:Y:S02]  /*1260*/  ISETP.GE.AND P2, PT, R45, R0.reuse, PT ;  /* 0x000000002d00720c */ /* 0x080fe40003f46270 */
[-C--:B------:R-:W-:Y:S02]  /*1270*/  ISETP.GE.AND P3, PT, R43, R0.reuse, PT ;  /* 0x000000002b00720c */ /* 0x080fe40003f66270 */
[----:B------:R-:W-:-:S07]  /*1280*/  ISETP.GE.AND P4, PT, R41, R0, PT ;  /* 0x000000002900720c */ /* 0x000fce0003f86270 */
[----:B------:R0:W-:Y:S04]  /*1290*/  @!P0 STG.E desc[UR16][R16.64], R65 ;  /* 0x0000004110008986 */ /* 0x0001e8000c101910 */
[----:B------:R0:W-:Y:S04]  /*12a0*/  @!P2 STG.E desc[UR16][R16.64+0x80], R71 ;  /* 0x000080471000a986 */ /* 0x0001e8000c101910 */
[----:B------:R0:W-:Y:S04]  /*12b0*/  @!P3 STG.E desc[UR16][R16.64+0x100], R75 ;  /* 0x0001004b1000b986 */ /* 0x0001e8000c101910 */
[----:B------:R0:W-:Y:S01]  /*12c0*/  @!P4 STG.E desc[UR16][R16.64+0x180], R77 ;  /* 0x0001804d1000c986 */ /* 0x0001e2000c101910 */
[----:B------:R-:W-:Y:S05]  /*12d0*/  BRA.U !UP0, `(.L_x_17285) ;  /* 0x0000000108807547 */ /* 0x000fea000b800000 */
[----:B------:R-:W-:Y:S01]  /*12e0*/  BAR.SYNC.DEFER_BLOCKING 0x0 ;  /* 0x0000000000007b1d */ /* 0x000fe20000010000 */
[----:B------:R-:W-:Y:S01]  /*12f0*/  FMUL.FTZ R12, R12, R69 ;  /* 0x000000450c0c7220 */ /* 0x000fe20000410000 */
[----:B------:R-:W-:Y:S01]  /*1300*/  FMUL.FTZ R13, R13, R64 ;  /* 0x000000400d0d7220 */ /* 0x000fe20000410000 */
[----:B------:R-:W-:Y:S01]  /*1310*/  FMUL.FTZ R14, R14, R73 ;  /* 0x000000490e0e7220 */ /* 0x000fe20000410000 */
[----:B------:R-:W-:-:S04]  /*1320*/  FMUL.FTZ R15, R15, R70 ;  /* 0x000000460f0f7220 */ /* 0x000fc80000410000 */
[----:B------:R-:W0:Y:S08]  /*1330*/  LDC.64 R26, c[0x0][0x430] ;  /* 0x00010c00ff1a7b82 */ /* 0x000e300000000a00 */
[----:B------:R-:W1:Y:S01]  /*1340*/  LDC.64 R34, c[0x0][0x438] ;  /* 0x00010e00ff227b82 */ /* 0x000e620000000a00 */
[----:B------:R1:W-:Y:S01]  /*1350*/  STS.128 [R3], R12 ;  /* 0x0000000c03007388 */ /* 0x0003e20000000c00 */
        /* <DEDUP_REMOVED lines=9> */
[C---:B------:R-:W-:Y:S02]  /*13f0*/  IADD3 R13, P5, PT, R47.reuse, R12, RZ ;  /* 0x0000000c2f0d7210 */ /* 0x040fe40007fbe0ff */
[----:B------:R-:W-:Y:S01]  /*1400*/  @!P1 STS [UR5+0x200], R38 ;  /* 0x00020026ff009988 */ /* 0x000fe20008000805 */
[----:B------:R-:W-:Y:S06]  /*1410*/  BAR.SYNC.DEFER_BLOCKING 0x0 ;  /* 0x0000000000007b1d */ /* 0x000fec0000010000 */
[----:B------:R-:W0:Y:S02]  /*1420*/  LDS R0, [UR5+0x200] ;  /* 0x00020005ff007984 */ /* 0x000e240008000800 */
[----:B0-----:R-:W-:-:S02]  /*1430*/  ISETP.GE.AND P0, PT, R47, R0, PT ;  /* 0x000000002f00720c */ /* 0x001fc40003f06270 */
[-C--:B------:R-:W-:Y:S02]  /*1440*/  ISETP.GE.AND P2, PT, R45, R0.reuse, PT ;  /* 0x000000002d00720c */ /* 0x080fe40003f46270 */
[-C--:B------:R-:W-:Y:S02]  /*1450*/  ISETP.GE.AND P3, PT, R43, R0.reuse, PT ;  /* 0x000000002b00720c */ /* 0x080fe40003f66270 */
[----:B------:R-:W-:Y:S02]  /*1460*/  ISETP.GE.AND P4, PT, R41, R0, PT ;  /* 0x000000002900720c */ /* 0x000fe40003f86270 */
[----:B------:R-:W-:Y:S02]  /*1470*/  IADD3.X R0, PT, PT, RZ, R2, RZ, P5, !PT ;  /* 0x00000002ff007210 */ /* 0x000fe40002ffe4ff */
[----:B------:R-:W-:-:S04]  /*1480*/  LEA R12, P5, R13, UR10, 0x2 ;  /* 0x0000000a0d0c7c11 */ /* 0x000fc8000f8a10ff */
[----:B------:R-:W-:-:S05]  /*1490*/  LEA.HI.X R13, R13, UR11, R0, 0x2, P5 ;  /* 0x0000000b0d0d7c11 */ /* 0x000fca000a8f1400 */
[----:B------:R1:W-:Y:S04]  /*14a0*/  @!P0 STG.E desc[UR16][R12.64], R19 ;  /* 0x000000130c008986 */ /* 0x0003e8000c101910 */
[----:B------:R1:W-:Y:S04]  /*14b0*/  @!P2 STG.E desc[UR16][R12.64+0x80], R21 ;  /* 0x000080150c00a986 */ /* 0x0003e8000c101910 */
[----:B------:R1:W-:Y:S04]  /*14c0*/  @!P3 STG.E desc[UR16][R12.64+0x100], R23 ;  /* 0x000100170c00b986 */ /* 0x0003e8000c101910 */
[----:B------:R1:W-:Y:S02]  /*14d0*/  @!P4 STG.E desc[UR16][R12.64+0x180], R25 ;  /* 0x000180190c00c986 */ /* 0x0003e4000c101910 */
.L_x_17285:
[----:B------:R-:W-:Y:S01]  /*14e0*/  BAR.SYNC.DEFER_BLOCKING 0x0 ;  /* 0x0000000000007b1d */ /* 0x000fe20000010000 */
[----:B------:R-:W-:Y:S01]  /*14f0*/  FMUL.FTZ R0, R8, R69 ;  /* 0x0000004508007220 */ /* 0x000fe20000410000 */
[----:B------:R-:W-:Y:S01]  /*1500*/  FMUL.FTZ R64, R9, R64 ;  /* 0x0000004009407220 */ /* 0x000fe20000410000 */
[----:B------:R-:W-:Y:S01]  /*1510*/  UISETP.GE.AND UP0, UPT, UR4, 0x1, UPT ;  /* 0x000000010400788c */ /* 0x000fe2000bf06270 */
[----:B------:R-:W-:Y:S01]  /*1520*/  FMUL.FTZ R83, R10, R73 ;  /* 0x000000490a537220 */ /* 0x000fe20000410000 */
[----:B------:R-:W-:Y:S01]  /*1530*/  FFMA.FTZ R2, R4, R0, R57 ;  /* 0x0000000004027223 */ /* 0x000fe20000010039 */
[----:B------:R-:W-:Y:S01]  /*1540*/  FMUL.FTZ R82, R11, R70 ;  /* 0x000000460b527220 */ /* 0x000fe20000410000 */
[----:B------:R-:W-:Y:S02]  /*1550*/  CS2R R10, SRZ ;  /* 0x00000000000a7805 */ /* 0x000fe4000001ff00 */
[----:B------:R-:W-:Y:S01]  /*1560*/  CS2R R8, SRZ ;  /* 0x0000000000087805 */ /* 0x000fe2000001ff00 */
[----:B-1----:R-:W-:Y:S01]  /*1570*/  FFMA.FTZ R13, R5, R64, R2 ;  /* 0x00000040050d7223 */ /* 0x002fe20000010002 */
[-C--:B------:R-:W-:Y:S01]  /*1580*/  FMUL.FTZ R12, R0, R61.reuse ;  /* 0x0000003d000c7220 */ /* 0x080fe20000410000 */
[-C--:B------:R-:W-:Y:S01]  /*1590*/  FMUL.FTZ R14, R83, R61.reuse ;  /* 0x0000003d530e7220 */ /* 0x080fe20000410000 */
[----:B------:R-:W-:Y:S01]  /*15a0*/  FMUL.FTZ R15, R82, R61 ;  /* 0x0000003d520f7220 */ /* 0x000fe20000410000 */
[----:B------:R-:W-:Y:S01]  /*15b0*/  FFMA.FTZ R2, R6, R83, R13 ;  /* 0x0000005306027223 */ /* 0x000fe2000001000d */
[----:B------:R-:W-:-:S03]  /*15c0*/  FMUL.FTZ R13, R64, R61 ;  /* 0x0000003d400d7220 */ /* 0x000fc60000410000 */
[----:B------:R-:W-:Y:S01]  /*15d0*/  FFMA.FTZ R57, R7, R82, R2 ;  /* 0x0000005207397223 */ /* 0x000fe20000010002 */
[----:B------:R-:W-:Y:S06]  /*15e0*/  BRA.U !UP0, `(.L_x_17286) ;  /* 0x0000002508247547 */ /* 0x000fec000b800000 */
[----:B0-----:R-:W0:Y:S01]  /*15f0*/  LDC.64 R70, c[0x0][0x3e0] ;  /* 0x0000f800ff467b82 */ /* 0x001e220000000a00 */
        /* <DEDUP_REMOVED lines=8> */
[----:B------:R-:W-:Y:S01]  /*1680*/  IADD3 R79, PT, PT, R42, -0x2, RZ ;  /* 0xfffffffe2a4f7810 */ /* 0x000fe20007ffe0ff */
[----:B------:R-:W-:Y:S01]  /*1690*/  FMUL.FTZ R78, R4, R62 ;  /* 0x0000003e044e7220 */ /* 0x000fe20000410000 */
[----:B------:R-:W-:Y:S01]  /*16a0*/  ISETP.EQ.AND P0, PT, R52, RZ, P0 ;  /* 0x000000ff3400720c */ /* 0x000fe20000702270 */
[----:B------:R-:W-:Y:S01]  /*16b0*/  FMUL.FTZ R77, R5, R66 ;  /* 0x00000042054d7220 */ /* 0x000fe20000410000 */
[----:B------:R-:W-:Y:S01]  /*16c0*/  FMUL.FTZ R76, R6, R67 ;  /* 0x00000043064c7220 */ /* 0x000fe20000410000 */
[----:B------:R-:W-:Y:S01]  /*16d0*/  FMUL.FTZ R75, R7, R68 ;  /* 0x00000044074b7220 */ /* 0x000fe20000410000 */
[----:B------:R-:W-:Y:S01]  /*16e0*/  MOV R11, RZ ;  /* 0x000000ff000b7202 */ /* 0x000fe20000000f00 */
[----:B------:R-:W2:Y:S01]  /*16f0*/  LDC.64 R24, c[0x0][0x440] ;  /* 0x00011000ff187b82 */ /* 0x000ea20000000a00 */
[----:B------:R-:W-:Y:S01]  /*1700*/  LOP3.LUT R74, R74, 0x100, RZ, 0xc0, !PT ;  /* 0x000001004a4a7812 */ /* 0x000fe200078ec0ff */
[----:B------:R-:W3:Y:S01]  /*1710*/  LDCU UR7, c[0x0][0x394] ;  /* 0x00007280ff0777ac */ /* 0x000ee20008000800 */
[----:B------:R-:W-:Y:S01]  /*1720*/  LOP3.LUT R69, R69, 0x100, RZ, 0xc0, !PT ;  /* 0x0000010045457812 */ /* 0x000fe200078ec0ff */
[----:B------:R-:W4:Y:S04]  /*1730*/  LDCU UR8, c[0x0][0x38c] ;  /* 0x00007180ff0877ac */ /* 0x000f280008000800 */
[----:B------:R-:W0:Y:S01]  /*1740*/  LDC.64 R26, c[0x0][0x3a8] ;  /* 0x0000ea00ff1a7b82 */ /* 0x000e220000000a00 */
[----:B------:R-:W-:-:S05]  /*1750*/  UMOV UR4, URZ ;  /* 0x000000ff00047c82 */ /* 0x000fca0008000000 */
.L_x_17304:
[----:B------:R-:W-:Y:S02]  /*1760*/  MOV R16, R30 ;  /* 0x0000001e00107202 */ /* 0x000fe40000000f00 */
[----:B0-----:R-:W-:-:S03]  /*1770*/  MOV R17, R53 ;  /* 0x0000003500117202 */ /* 0x001fc60000000f00 */
[----:B0-----:R-:W-:-:S04]  /*1780*/  IMAD.WIDE.U32 R16, R26, UR4, R16 ;  /* 0x000000041a107c25 */ /* 0x001fc8000f8e0010 */
[----:B----4-:R-:W-:Y:S01]  /*1790*/  IMAD R2, R27, UR4, R17 ;  /* 0x000000041b027c24 */ /* 0x010fe2000f8e0211 */
[----:B--2---:R-:W-:-:S04]  /*17a0*/  LEA R34, P1, R16, R24, 0x3 ;  /* 0x0000001810227211 */ /* 0x004fc800078218ff */
[----:B------:R-:W-:-:S06]  /*17b0*/  LEA.HI.X R35, R16, R25, R2, 0x3, P1 ;  /* 0x0000001910237211 */ /* 0x000fcc00008f1c02 */
[----:B------:R-:W2:Y:S01]  /*17c0*/  LDG.E.64 R34, desc[UR16][R34.64] ;  /* 0x0000001022227981 */ /* 0x000ea2000c1e1b00 */
[----:B-1-3--:R-:W-:-:S04]  /*17d0*/  IMAD.WIDE.U32 R18, R72, UR4, RZ ;  /* 0x0000000448127c25 */ /* 0x00afc8000f8e00ff */
[----:B------:R-:W-:Y:S01]  /*17e0*/  IMAD.WIDE.U32 R20, R70, UR4, RZ ;  /* 0x0000000446147c25 */ /* 0x000fe2000f8e00ff */
[----:B------:R-:W-:-:S03]  /*17f0*/  LEA R22, P1, R18, R59, 0x3 ;  /* 0x0000003b12167211 */ /* 0x000fc600078218ff */
[----:B------:R-:W-:Y:S01]  /*1800*/  IMAD R19, R73, UR4, R19 ;  /* 0x0000000449137c24 */ /* 0x000fe2000f8e0213 */
[----:B------:R-:W-:Y:S01]  /*1810*/  LEA R16, P2, R20, R56, 0x3 ;  /* 0x0000003814107211 */ /* 0x000fe200078418ff */
[----:B------:R-:W-:-:S03]  /*1820*/  IMAD R17, R71, UR4, R21 ;  /* 0x0000000447117c24 */ /* 0x000fc6000f8e0215 */
[----:B------:R-:W-:Y:S02]  /*1830*/  LEA.HI.X R23, R18, R58, R19, 0x3, P1 ;  /* 0x0000003a12177211 */ /* 0x000fe400008f1c13 */
[----:B------:R-:W-:-:S04]  /*1840*/  LEA.HI.X R17, R20, R54, R17, 0x3, P2 ;  /* 0x0000003614117211 */ /* 0x000fc800010f1c11 */
[----:B------:R-:W5:Y:S04]  /*1850*/  LDG.E.64 R22, desc[UR16][R22.64] ;  /* 0x0000001016167981 */ /* 0x000f68000c1e1b00 */
[----:B------:R-:W5:Y:S01]  /*1860*/  LDG.E.64 R16, desc[UR16][R16.64] ;  /* 0x0000001010107981 */ /* 0x000f62000c1e1b00 */
[----:B------:R-:W0:Y:S01]  /*1870*/  S2UR UR6, SR_CgaCtaId ;  /* 0x00000000000679c3 */ /* 0x000e220000008800 */
[C---:B------:R-:W-:Y:S01]  /*1880*/  ISETP.NE.AND P3, PT, R52.reuse, RZ, PT ;  /* 0x000000ff3400720c */ /* 0x040fe20003f65270 */
[----:B------:R-:W-:Y:S01]  /*1890*/  UMOV UR5, 0x400 ;  /* 0x0000040000057882 */ /* 0x000fe20000000000 */
[----:B------:R-:W-:Y:S01]  /*18a0*/  ISETP.NE.AND P1, PT, R52, 0x1f, PT ;  /* 0x0000001f3400780c */ /* 0x000fe20003f25270 */
[----:B------:R-:W-:Y:S01]  /*18b0*/  BSSY.RECONVERGENT B0, `(.L_x_17287) ;  /* 0x000003f000007945 */ /* 0x000fe20003800200 */
[----:B0-----:R-:W-:Y:S01]  /*18c0*/  ULEA UR5, UR6, UR5, 0x18 ;  /* 0x0000000506057291 */ /* 0x001fe2000f8ec0ff */
[-C--:B--2---:R-:W-:Y:S01]  /*18d0*/  FMUL.FTZ R2, R62, R35.reuse ;  /* 0x000000233e027220 */ /* 0x084fe20000410000 */
[----:B------:R-:W-:Y:S01]  /*18e0*/  FMUL.FTZ R19, R34, 1.4426950216293334961 ;  /* 0x3fb8aa3b22137820 */ /* 0x000fe20000410000 */
[-C--:B------:R-:W-:Y:S01]  /*18f0*/  FMUL.FTZ R21, R67, R35.reuse ;  /* 0x0000002343157220 */ /* 0x080fe20000410000 */
[----:B------:R-:W-:Y:S01]  /*1900*/  FMUL.FTZ R18, R66, R35 ;  /* 0x0000002342127220 */ /* 0x000fe20000410000 */
[----:B------:R-:W-:Y:S01]  /*1910*/  FMUL.RZ R87, R2, 0.15915493667125701904 ;  /* 0x3e22f98302577820 */ /* 0x000fe2000040c000 */
[----:B------:R-:W-:Y:S01]  /*1920*/  FMUL.FTZ R2, R62, R19 ;  /* 0x000000133e027220 */ /* 0x000fe20000410000 */
[----:B------:R-:W-:Y:S01]  /*1930*/  FMUL.RZ R89, R21, 0.15915493667125701904 ;  /* 0x3e22f98315597820 */ /* 0x000fe2000040c000 */
[----:B------:R-:W-:Y:S01]  /*1940*/  FMUL.FTZ R21, R68, R35 ;  /* 0x0000002344157220 */ /* 0x000fe20000410000 */
[----:B------:R-:W0:Y:S01]  /*1950*/  MUFU.SIN R65, R87 ;  /* 0x0000005700417308 */ /* 0x000e220000000400 */
[----:B------:R-:W-:Y:S01]  /*1960*/  FMUL.RZ R88, R18, 0.15915493667125701904 ;  /* 0x3e22f98312587820 */ /* 0x000fe2000040c000 */
[-C--:B------:R-:W-:Y:S01]  /*1970*/  FMUL.FTZ R18, R66, R19.reuse ;  /* 0x0000001342127220 */ /* 0x080fe20000410000 */
[----:B------:R-:W-:Y:S01]  /*1980*/  FMUL.RZ R91, R21, 0.15915493667125701904 ;  /* 0x3e22f983155b7820 */ /* 0x000fe2000040c000 */
[----:B------:R-:W-:Y:S01]  /*1990*/  FMUL.FTZ R20, R67, R19 ;  /* 0x0000001343147220 */ /* 0x000fe20000410000 */
[----:B------:R-:W-:-:S03]  /*19a0*/  IADD3 R21, PT, PT, R74, UR4, RZ ;  /* 0x000000044a157c10 */ /* 0x000fc6000fffe0ff */
[----:B------:R-:W0:Y:S04]  /*19b0*/  MUFU.EX2 R2, R2 ;  /* 0x0000000200027308 */ /* 0x000e280000000800 */
[----:B------:R-:W-:Y:S08]  /*19c0*/  MUFU.COS R85, R87 ;  /* 0x0000005700557308 */ /* 0x000ff00000000000 */
[----:B------:R-:W-:Y:S08]  /*19d0*/  MUFU.COS R93, R89 ;  /* 0x00000059005d7308 */ /* 0x000ff00000000000 */
[----:B------:R-:W-:Y:S08]  /*19e0*/  MUFU.SIN R64, R88 ;  /* 0x0000005800407308 */ /* 0x000ff00000000400 */
[----:B------:R1:W2:Y:S08]  /*19f0*/  MUFU.COS R86, R88 ;  /* 0x0000005800567308 */ /* 0x0002b00000000000 */
[----:B------:R-:W3:Y:S01]  /*1a00*/  MUFU.SIN R87, R89 ;  /* 0x0000005900577308 */ /* 0x000ee20000000400 */
[----:B-1----:R-:W-:Y:S01]  /*1a10*/  FMUL.FTZ R88, R68, R19 ;  /* 0x0000001344587220 */ /* 0x002fe20000410000 */
[----:B-----5:R-:W-:-:S04]  /*1a20*/  FMUL.FTZ R19, R23, R17 ;  /* 0x0000001117137220 */ /* 0x020fc80000410000 */
[----:B------:R-:W-:Y:S02]  /*1a30*/  FFMA.FTZ R19, R22, R16, -R19 ;  /* 0x0000001016137223 */ /* 0x000fe40000010813 */
[----:B------:R1:W2:Y:S02]  /*1a40*/  MUFU.EX2 R95, R18 ;  /* 0x00000012005f7308 */ /* 0x0002a40000000800 */
[----:B------:R-:W-:Y:S02]  /*1a50*/  FMUL.FTZ R98, R83, R19 ;  /* 0x0000001353627220 */ /* 0x000fe40000410000 */
[----:B------:R-:W-:Y:S01]  /*1a60*/  MUFU.SIN R90, R91 ;  /* 0x0000005b005a7308 */ /* 0x000fe20000000400 */
[----:B-1----:R-:W-:Y:S02]  /*1a70*/  P2R R18, PR, RZ, 0x8 ;  /* 0x00000008ff127803 */ /* 0x002fe40000000000 */
[----:B------:R-:W-:-:S05]  /*1a80*/  SEL R18, R21, R40, !P3 ;  /* 0x0000002815127207 */ /* 0x000fca0005800000 */
[----:B------:R1:W5:Y:S01]  /*1a90*/  MUFU.COS R94, R91 ;  /* 0x0000005b005e7308 */ /* 0x0003620000000000 */
[----:B0-----:R-:W-:Y:S01]  /*1aa0*/  FMUL.FTZ R21, R2, R65 ;  /* 0x0000004102157220 */ /* 0x001fe20000410000 */
[C---:B--2---:R-:W-:Y:S01]  /*1ab0*/  FMUL.FTZ R97, R95.reuse, R86 ;  /* 0x000000565f617220 */ /* 0x044fe20000410000 */
[----:B------:R-:W-:Y:S01]  /*1ac0*/  LEA R18, R18, UR5, 0x3 ;  /* 0x0000000512127c11 */ /* 0x000fe2000f8e18ff */
[----:B------:R-:W-:-:S04]  /*1ad0*/  FMUL.FTZ R95, R95, R64 ;  /* 0x000000405f5f7220 */ /* 0x000fc80000410000 */
[----:B------:R0:W2:Y:S01]  /*1ae0*/  MUFU.EX2 R92, R20 ;  /* 0x00000014005c7308 */ /* 0x0000a20000000800 */
[----:B-1----:R-:W-:-:S03]  /*1af0*/  FMUL.FTZ R91, R0, R19 ;  /* 0x00000013005b7220 */ /* 0x002fc60000410000 */
[----:B------:R-:W5:Y:S01]  /*1b00*/  MUFU.EX2 R65, R88 ;  /* 0x0000005800417308 */ /* 0x000f620000000800 */
[----:B0-----:R-:W-:Y:S01]  /*1b10*/  FMUL.FTZ R20, R2, R85 ;  /* 0x0000005502147220 */ /* 0x001fe20000410000 */
[----:B------:R-:W-:-:S04]  /*1b20*/  FMUL.FTZ R2, R22, R17 ;  /* 0x0000001116027220 */ /* 0x000fc80000410000 */
[----:B------:R0:W-:Y:S01]  /*1b30*/  STS.64 [R18+0x660], R20 ;  /* 0x0006601412007388 */ /* 0x0001e20000000a00 */
[----:B------:R-:W-:Y:S01]  /*1b40*/  FFMA.FTZ R23, R23, R16, R2 ;  /* 0x0000001017177223 */ /* 0x000fe20000010002 */
[C---:B--2---:R-:W-:Y:S01]  /*1b50*/  FMUL.FTZ R93, R92.reuse, R93 ;  /* 0x0000005d5c5d7220 */ /* 0x044fe20000410000 */
[----:B---3--:R-:W-:Y:S01]  /*1b60*/  FMUL.FTZ R92, R92, R87 ;  /* 0x000000575c5c7220 */ /* 0x008fe20000410000 */
[C---:B-----5:R-:W-:Y:S01]  /*1b70*/  FMUL.FTZ R88, R65.reuse, R94 ;  /* 0x0000005e41587220 */ /* 0x060fe20000410000 */
[----:B------:R-:W-:Y:S01]  /*1b80*/  FMUL.FTZ R87, R65, R90 ;  /* 0x0000005a41577220 */ /* 0x000fe20000410000 */
        /* <DEDUP_REMOVED lines=16> */
.L_x_17288:
[----:B------:R0:W1:Y:S02]  /*1c90*/  LDS.64 R22, [R80+0x1668] ;  /* 0x0016680050167984 */ /* 0x0000640000000a00 */
.L_x_17289:
[----:B----4-:R-:W-:Y:S05]  /*1ca0*/  BSYNC.RECONVERGENT B0 ;  /* 0x0000000000007941 */ /* 0x010fea0003800200 */
.L_x_17287:
        /* <DEDUP_REMOVED lines=19> */
[C---:B------:R-:W-:Y:S01]  /*1de0*/  FFMA.FTZ R17, R20.reuse, R97, -R17 ;  /* 0x0000006114117223 */ /* 0x040fe20000010811 */
[----:B------:R-:W-:Y:S01]  /*1df0*/  ISETP.GT.U32.AND P2, PT, R81, 0x1b, PT ;  /* 0x0000001b5100780c */ /* 0x000fe20003f44070 */
[C---:B------:R-:W-:Y:S01]  /*1e00*/  FFMA.FTZ R19, R93.reuse, R2, -R100 ;  /* 0x000000025d137223 */ /* 0x040fe20000010864 */
[----:B------:R-:W-:Y:S01]  /*1e10*/  FFMA.FTZ R85, R93, R18, R85 ;  /* 0x000000125d557223 */ /* 0x000fe20000010055 */
[----:B------:R-:W-:Y:S01]  /*1e20*/  FMUL.FTZ R2, R20, R95 ;  /* 0x0000005f14027220 */ /* 0x000fe20000410000 */
[----:B------:R-:W-:Y:S01]  /*1e30*/  ISETP.GT.U32.AND P3, PT, R81, 0x17, PT ;  /* 0x000000175100780c */ /* 0x000fe20003f64070 */
[----:B------:R-:W-:Y:S01]  /*1e40*/  FADD.FTZ R19, R76, R19 ;  /* 0x000000134c137221 */ /* 0x000fe20000010000 */
[----:B------:R-:W-:Y:S01]  /*1e50*/  FADD.FTZ R85, RZ, R85 ;  /* 0x00000055ff557221 */ /* 0x000fe20000010000 */
[----:B------:R-:W-:Y:S01]  /*1e60*/  FFMA.FTZ R2, R21, R97, R2 ;  /* 0x0000006115027223 */ /* 0x000fe20000010002 */
[----:B------:R-:W-:Y:S01]  /*1e70*/  ISETP.NE.OR P4, PT, R52, RZ, P4 ;  /* 0x000000ff3400720c */ /* 0x000fe20002785670 */
[C---:B------:R-:W-:Y:S01]  /*1e80*/  FMUL.FTZ R101, R87.reuse, R19 ;  /* 0x0000001357657220 */ /* 0x040fe20000410000 */
[-C--:B------:R-:W-:Y:S01]  /*1e90*/  FMUL.FTZ R18, R87, R85.reuse ;  /* 0x0000005557127220 */ /* 0x080fe20000410000 */
        /* <DEDUP_REMOVED lines=9> */
[----:B------:R-:W-:-:S02]  /*1f30*/  FFMA.FTZ R18, R93, R2, R18 ;  /* 0x000000025d127223 */ /* 0x000fc40000010012 */
[----:B------:R-:W2:Y:S02]  /*1f40*/  SHFL.UP PT, R85, R100, 0x1, RZ ;  /* 0x0420000064557989 */ /* 0x000ea400000e00ff */
[CC--:B------:R-:W-:Y:S01]  /*1f50*/  FFMA.FTZ R102, R88.reuse, R18.reuse, R17 ;  /* 0x0000001258667223 */ /* 0x0c0fe20000010011 */
[----:B------:R-:W-:Y:S01]  /*1f60*/  FMUL.FTZ R103, R87, R18 ;  /* 0x0000001257677220 */ /* 0x000fe20000410000 */
[----:B------:R-:W5:Y:S03]  /*1f70*/  SHFL.UP PT, R19, R101, 0x1, RZ ;  /* 0x0420000065137989 */ /* 0x000f6600000e00ff */
        /* <DEDUP_REMOVED lines=48> */
[CC--:B0-----:R-:W-:Y:S01]  /*2280*/  FMUL.FTZ R104, R102.reuse, R18.reuse ;  /* 0x0000001266687220 */ /* 0x0c1fe20000410000 */
[----:B------:R-:W-:Y:S01]  /*2290*/  FMUL.FTZ R105, R103, R18 ;  /* 0x0000001267697220 */ /* 0x000fe20000410000 */
[----:B------:R-:W-:Y:S01]  /*22a0*/  FMUL.FTZ R18, R87, R90 ;  /* 0x0000005a57127220 */ /* 0x000fe20000410000 */
[-C--:B--2---:R-:W-:Y:S01]  /*22b0*/  FMUL.FTZ R19, R102, R16.reuse ;  /* 0x0000001066137220 */ /* 0x084fe20000410000 */
[----:B------:R-:W-:-:S02]  /*22c0*/  FMUL.FTZ R85, R103, R16 ;  /* 0x0000001067557220 */ /* 0x000fc40000410000 */
[C---:B------:R-:W-:Y:S01]  /*22d0*/  FFMA.FTZ R18, R88.reuse, R89, -R18 ;  /* 0x0000005958127223 */ /* 0x040fe20000010812 */
[----:B-1----:R-:W-:Y:S01]  /*22e0*/  FMUL.FTZ R16, R88, R23 ;  /* 0x0000001758107220 */ /* 0x002fe20000410000 */
[-C--:B---3--:R-:W-:Y:S01]  /*22f0*/  FFMA.FTZ R104, R103, R17.reuse, -R104 ;  /* 0x0000001167687223 */ /* 0x088fe20000010868 */
[----:B------:R-:W-:Y:S01]  /*2300*/  FFMA.FTZ R105, R102, R17, R105 ;  /* 0x0000001166697223 */ /* 0x000fe20000010069 */
[----:B------:R-:W-:Y:S01]  /*2310*/  FMUL.FTZ R17, R87, R23 ;  /* 0x0000001757117220 */ /* 0x000fe20000410000 */
[-C--:B-----5:R-:W-:Y:S01]  /*2320*/  @P1 FFMA.FTZ R103, R103, R2.reuse, -R19 ;  /* 0x0000000267671223 */ /* 0x0a0fe20000010813 */
[----:B------:R-:W-:Y:S01]  /*2330*/  FMUL.FTZ R19, R87, R89 ;  /* 0x0000005957137220 */ /* 0x000fe20000410000 */
[----:B------:R-:W-:Y:S01]  /*2340*/  @P1 FADD.FTZ R100, R100, R105 ;  /* 0x0000006964641221 */ /* 0x000fe20000010000 */
[----:B------:R-:W-:Y:S01]  /*2350*/  @P1 FADD.FTZ R101, R101, R104 ;  /* 0x0000006865651221 */ /* 0x000fe20000010000 */
[----:B------:R-:W-:Y:S01]  /*2360*/  @P1 FFMA.FTZ R102, R102, R2, R85 ;  /* 0x0000000266661223 */ /* 0x000fe20000010055 */
[C---:B------:R-:W-:Y:S01]  /*2370*/  FFMA.FTZ R19, R88.reuse, R90, R19 ;  /* 0x0000005a58137223 */ /* 0x040fe20000010013 */
[-C--:B------:R-:W-:Y:S01]  /*2380*/  FFMA.FTZ R2, R88, R22.reuse, -R17 ;  /* 0x0000001658027223 */ /* 0x080fe20000010811 */
[----:B------:R-:W-:Y:S01]  /*2390*/  FADD.FTZ R105, R99, R18 ;  /* 0x0000001263697221 */ /* 0x000fe20000010000 */
[----:B------:R-:W-:Y:S01]  /*23a0*/  SHFL.UP PT, R17, R101, 0x10, RZ ;  /* 0x0600000065117989 */ /* 0x000fe200000e00ff */
[----:B------:R-:W-:Y:S01]  /*23b0*/  FADD.FTZ R104, R98, R19 ;  /* 0x0000001362687221 */ /* 0x000fe20000010000 */
[----:B------:R-:W-:Y:S01]  /*23c0*/  FFMA.FTZ R85, -R87, R22, -R16 ;  /* 0x0000001657557223 */ /* 0x000fe20000010910 */
[C---:B------:R-:W-:Y:S01]  /*23d0*/  FMUL.FTZ R107, R92.reuse, R105 ;  /* 0x000000695c6b7220 */ /* 0x040fe20000410000 */
[----:B------:R-:W0:Y:S01]  /*23e0*/  SHFL.UP PT, R19, R100, 0x10, RZ ;  /* 0x0600000064137989 */ /* 0x000e2200000e00ff */
[C---:B------:R-:W-:Y:S01]  /*23f0*/  FMUL.FTZ R110, R92.reuse, R104 ;  /* 0x000000685c6e7220 */ /* 0x040fe20000410000 */
[C---:B------:R-:W-:Y:S01]  /*2400*/  FMUL.FTZ R108, R92.reuse, R2 ;  /* 0x000000025c6c7220 */ /* 0x040fe20000410000 */
[----:B------:R-:W-:Y:S01]  /*2410*/  FMUL.FTZ R106, R92, R85 ;  /* 0x000000555c6a7220 */ /* 0x000fe20000410000 */
[----:B------:R-:W1:Y:S01]  /*2420*/  SHFL.UP PT, R18, R102, 0x10, RZ ;  /* 0x0600000066127989 */ /* 0x000e6200000e00ff */
[C---:B------:R-:W-:Y:S01]  /*2430*/  FFMA.FTZ R105, R93.reuse, R105, -R110 ;  /* 0x000000695d697223 */ /* 0x040fe2000001086e */
[C---:B------:R-:W-:Y:S01]  /*2440*/  FFMA.FTZ R107, R93.reuse, R104, R107 ;  /* 0x000000685d6b7223 */ /* 0x040fe2000001006b */
[C---:B------:R-:W-:Y:S01]  /*2450*/  FFMA.FTZ R108, R93.reuse, R85, -R108 ;  /* 0x000000555d6c7223 */ /* 0x040fe2000001086c */
[----:B------:R-:W2:Y:S01]  /*2460*/  SHFL.UP PT, R16, R103, 0x10, RZ ;  /* 0x0600000067107989 */ /* 0x000ea200000e00ff */
[----:B------:R-:W-:Y:S01]  /*2470*/  FADD.FTZ R110, R96, R105 ;  /* 0x00000069606e7221 */ /* 0x000fe20000010000 */
[----:B------:R-:W-:Y:S01]  /*2480*/  FFMA.FTZ R106, R93, R2, R106 ;  /* 0x000000025d6a7223 */ /* 0x000fe2000001006a */
[----:B------:R-:W-:Y:S01]  /*2490*/  FADD.FTZ R104, R94, R107 ;  /* 0x0000006b5e687221 */ /* 0x000fe20000010000 */
[C---:B------:R-:W-:Y:S01]  /*24a0*/  FMUL.FTZ R2, R95.reuse, R108 ;  /* 0x0000006c5f027220 */ /* 0x040fe20000410000 */
[----:B------:R-:W-:Y:S01]  /*24b0*/  FMUL.FTZ R107, R95, R110 ;  /* 0x0000006e5f6b7220 */ /* 0x000fe20000410000 */
[----:B------:R-:W-:Y:S01]  /*24c0*/  ISETP.GE.AND P1, PT, R37, 0x10, PT ;  /* 0x000000102500780c */ /* 0x000fe20003f26270 */
[-C--:B------:R-:W-:Y:S01]  /*24d0*/  FMUL.FTZ R105, R95, R106.reuse ;  /* 0x0000006a5f697220 */ /* 0x080fe20000410000 */
[----:B------:R-:W-:Y:S01]  /*24e0*/  FFMA.FTZ R85, R97, R106, R2 ;  /* 0x0000006a61557223 */ /* 0x000fe20000010002 */
[-C--:B------:R-:W-:Y:S01]  /*24f0*/  FMUL.FTZ R109, R95, R104.reuse ;  /* 0x000000685f6d7220 */ /* 0x080fe20000410000 */
[C---:B------:R-:W-:Y:S01]  /*2500*/  FFMA.FTZ R106, R97.reuse, R104, R107 ;  /* 0x00000068616a7223 */ /* 0x040fe2000001006b */
[----:B------:R-:W-:-:S02]  /*2510*/  FFMA.FTZ R2, R97, R108, -R105 ;  /* 0x0000006c61027223 */ /* 0x000fc40000010869 */
[----:B------:R-:W-:Y:S01]  /*2520*/  FFMA.FTZ R109, R97, R110, -R109 ;  /* 0x0000006e616d7223 */ /* 0x000fe2000001086d */
[----:B------:R-:W3:Y:S01]  /*2530*/  SHFL.DOWN PT, R113, R85, 0x1, 0x1f ;  /* 0x08201f0055717f89 */ /* 0x000ee200000e0000 */
[CC--:B0-----:R-:W-:Y:S01]  /*2540*/  FMUL.FTZ R104, R102.reuse, R19.reuse ;  /* 0x0000001366687220 */ /* 0x0c1fe20000410000 */
[C---:B------:R-:W-:Y:S01]  /*2550*/  FMUL.FTZ R107, R103.reuse, R19 ;  /* 0x00000013676b7220 */ /* 0x040fe20000410000 */
[CC--:B-1----:R-:W-:Y:S02]  /*2560*/  FMUL.FTZ R105, R103.reuse, R18.reuse ;  /* 0x0000001267697220 */ /* 0x0c2fe40000410000 */
[-C--:B------:R-:W-:Y:S01]  /*2570*/  FFMA.FTZ R104, R103, R17.reuse, -R104 ;  /* 0x0000001167687223 */ /* 0x080fe20000010868 */
[C---:B------:R-:W-:Y:S01]  /*2580*/  FMUL.FTZ R19, R102.reuse, R18 ;  /* 0x0000001266137220 */ /* 0x040fe20000410000 */
[C---:B------:R-:W-:Y:S01]  /*2590*/  FFMA.FTZ R107, R102.reuse, R17, R107 ;  /* 0x00000011666b7223 */ /* 0x040fe2000001006b */
[-C--:B--2---:R-:W-:Y:S01]  /*25a0*/  @P1 FFMA.FTZ R102, R102, R16.reuse, R105 ;  /* 0x0000001066661223 */ /* 0x084fe20000010069 */
[----:B------:R-:W-:Y:S01]  /*25b0*/  @P1 FADD.FTZ R101, R101, R104 ;  /* 0x0000006865651221 */ /* 0x000fe20000010000 */
[----:B------:R-:W-:Y:S01]  /*25c0*/  @P1 FFMA.FTZ R103, R103, R16, -R19 ;  /* 0x0000001067671223 */ /* 0x000fe20000010813 */
[----:B------:R-:W-:Y:S01]  /*25d0*/  @P1 FADD.FTZ R100, R100, R107 ;  /* 0x0000006b64641221 */ /* 0x000fe20000010000 */
[----:B------:R-:W-:Y:S01]  /*25e0*/  HFMA2 R16, -RZ, RZ, 1.875, 0 ;  /* 0x3f800000ff107431 */ /* 0x000fe200000001ff */
[----:B------:R-:W0:Y:S01]  /*25f0*/  SHFL.DOWN PT, R107, R2, 0x1, 0x1f ;  /* 0x08201f00026b7f89 */ /* 0x000e2200000e0000 */
[----:B------:R-:W-:-:S02]  /*2600*/  ISETP.GT.U32.AND P1, PT, R81, 0x1d, PT ;  /* 0x0000001d5100780c */ /* 0x000fc40003f24070 */
[----:B------:R-:W-:Y:S02]  /*2610*/  CS2R R18, SRZ ;  /* 0x0000000000127805 */ /* 0x000fe4000001ff00 */
[----:B------:R-:W-:Y:S01]  /*2620*/  MOV R17, RZ ;  /* 0x000000ff00117202 */ /* 0x000fe20000000f00 */
[----:B------:R-:W1:Y:S04]  /*2630*/  SHFL.UP PT, R103, R103, 0x1, RZ ;  /* 0x0420000067677989 */ /* 0x000e6800000e00ff */
[----:B------:R-:W2:Y:S04]  /*2640*/  SHFL.UP PT, R102, R102, 0x1, RZ ;  /* 0x0420000066667989 */ /* 0x000ea800000e00ff */
        /* <DEDUP_REMOVED lines=19> */
.L_x_17291:
[----:B------:R-:W-:Y:S05]  /*2780*/  BSYNC.RECONVERGENT B0 ;  /* 0x0000000000007941 */ /* 0x000fea0003800200 */
.L_x_17290:
[----:B------:R-:W1:Y:S01]  /*2790*/  @!P4 LDS.128 R16, [UR6+0x1760] ;  /* 0x00176006ff10c984 */ /* 0x000e620008000c00 */
[----:B------:R-:W-:Y:S03]  /*27a0*/  BSSY.RECONVERGENT B0, `(.L_x_17292) ;  /* 0x0000010000007945 */ /* 0x000fe60003800200 */
[----:B------:R2:W3:Y:S04]  /*27b0*/  SHFL.DOWN PT, R113, R85, 0x2, 0x1f ;  /* 0x08401f0055717f89 */ /* 0x0004e800000e0000 */
[----:B0-----:R2:W0:Y:S04]  /*27c0*/  SHFL.DOWN PT, R107, R2, 0x2, 0x1f ;  /* 0x08401f00026b7f89 */ /* 0x00142800000e0000 */
        /* <DEDUP_REMOVED lines=9> */
[-C--:B--23--:R-:W-:Y:S01]  /*2860*/  FFMA.FTZ R85, R85, R113.reuse, -R106 ;  /* 0x0000007155557223 */ /* 0x08cfe2000001086a */
[----:B------:R-:W-:Y:S01]  /*2870*/  FFMA.FTZ R2, R2, R113, R107 ;  /* 0x0000007102027223 */ /* 0x000fe2000001006b */
[----:B----4-:R-:W-:Y:S01]  /*2880*/  FADD.FTZ R64, R64, R109 ;  /* 0x0000006d40407221 */ /* 0x010fe20000010000 */
[----:B------:R-:W-:-:S07]  /*2890*/  FADD.FTZ R65, R65, R108 ;  /* 0x0000006c41417221 */ /* 0x000fce0000010000 */
.L_x_17293:
[----:B------:R-:W-:Y:S05]  /*28a0*/  BSYNC.RECONVERGENT B0 ;  /* 0x0000000000007941 */ /* 0x000fea0003800200 */
.L_x_17292:
[----:B---3--:R3:W1:Y:S01]  /*28b0*/  SHFL.DOWN PT, R113, R85, 0x4, 0x1f ;  /* 0x08801f0055717f89 */ /* 0x00866200000e0000 */
[----:B------:R-:W-:Y:S03]  /*28c0*/  BSSY.RECONVERGENT B0, `(.L_x_17294) ;  /* 0x000000f000007945 */ /* 0x000fe60003800200 */
        /* <DEDUP_REMOVED lines=10> */
[-C--:B-123--:R-:W-:Y:S01]  /*2970*/  FFMA.FTZ R85, R85, R113.reuse, -R106 ;  /* 0x0000007155557223 */ /* 0x08efe2000001086a */
[----:B------:R-:W-:Y:S01]  /*2980*/  FFMA.FTZ R2, R2, R113, R107 ;  /* 0x0000007102027223 */ /* 0x000fe2000001006b */
[----:B----4-:R-:W-:Y:S01]  /*2990*/  FADD.FTZ R64, R64, R109 ;  /* 0x0000006d40407221 */ /* 0x010fe20000010000 */
[----:B------:R-:W-:-:S07]  /*29a0*/  FADD.FTZ R65, R65, R108 ;  /* 0x0000006c41417221 */ /* 0x000fce0000010000 */
.L_x_17295:
[----:B------:R-:W-:Y:S05]  /*29b0*/  BSYNC.RECONVERGENT B0 ;  /* 0x0000000000007941 */ /* 0x000fea0003800200 */
.L_x_17294:
[----:B-1----:R1:W1:Y:S01]  /*29c0*/  SHFL.DOWN PT, R113, R85, 0x8, 0x1f ;  /* 0x09001f0055717f89 */ /* 0x00226200000e0000 */
        /* <DEDUP_REMOVED lines=15> */
.L_x_17297:
[----:B------:R-:W-:Y:S05]  /*2ac0*/  BSYNC.RECONVERGENT B0 ;  /* 0x0000000000007941 */ /* 0x000fea0003800200 */
.L_x_17296:
        /* <DEDUP_REMOVED lines=16> */
.L_x_17299:
[----:B------:R-:W-:Y:S05]  /*2bd0*/  BSYNC.RECONVERGENT B0 ;  /* 0x0000000000007941 */ /* 0x000fea0003800200 */
.L_x_17298:
[----:B0-----:R-:W-:Y:S01]  /*2be0*/  SHFL.DOWN PT, R111, R2, 0x1, 0x1f ;  /* 0x08201f00026f7f89 */ /* 0x001fe200000e0000 */
[C---:B------:R-:W-:Y:S01]  /*2bf0*/  ISETP.NE.AND P1, PT, R52.reuse, 0x1f, PT ;  /* 0x0000001f3400780c */ /* 0x040fe20003f25270 */
[----:B------:R-:W-:Y:S01]  /*2c00*/  BSSY.RECONVERGENT B0, `(.L_x_17300) ;  /* 0x00000c5000007945 */ /* 0x000fe20003800200 */
[----:B------:R-:W-:Y:S01]  /*2c10*/  ISETP.NE.AND P2, PT, R52, RZ, PT ;  /* 0x000000ff3400720c */ /* 0x000fe20003f45270 */
[----:B------:R-:W0:Y:S01]  /*2c20*/  SHFL.IDX PT, R108, R19, RZ, 0x1f ;  /* 0x00001fff136c7589 */ /* 0x000e2200000e0000 */
[----:B------:R-:W-:-:S03]  /*2c30*/  ISETP.GT.AND P3, PT, R37, 0xf, PT ;  /* 0x0000000f2500780c */ /* 0x000fc60003f64270 */
[----:B------:R-:W5:Y:S04]  /*2c40*/  SHFL.DOWN PT, R109, R85, 0x1, 0x1f ;  /* 0x08201f00556d7f89 */ /* 0x000f6800000e0000 */
[----:B------:R-:W4:Y:S04]  /*2c50*/  SHFL.IDX PT, R107, R18, RZ, 0x1f ;  /* 0x00001fff126b7589 */ /* 0x000f2800000e0000 */
[----:B-1----:R-:W1:Y:S04]  /*2c60*/  SHFL.DOWN PT, R113, R64, 0x1, 0x1f ;  /* 0x08201f0040717f89 */ /* 0x002e6800000e0000 */
[----:B------:R-:W1:Y:S04]  /*2c70*/  SHFL.DOWN PT, R115, R65, 0x1, 0x1f ;  /* 0x08201f0041737f89 */ /* 0x000e6800000e0000 */
[----:B--23--:R-:W-:Y:S01]  /*2c80*/  SHFL.IDX PT, R2, R2, RZ, 0x1f ;  /* 0x00001fff02027589 */ /* 0x00cfe200000e0000 */
[----:B0-----:R-:W-:-:S03]  /*2c90*/  @P1 FMUL.FTZ R106, R111, R108 ;  /* 0x0000006c6f6a1220 */ /* 0x001fc60000410000 */
[----:B------:R-:W-:Y:S01]  /*2ca0*/  SHFL.IDX PT, R85, R85, RZ, 0x1f ;  /* 0x00001fff55557589 */ /* 0x000fe200000e0000 */
[----:B-----5:R-:W-:-:S03]  /*2cb0*/  @P1 FMUL.FTZ R110, R109, R108 ;  /* 0x0000006c6d6e1220 */ /* 0x020fc60000410000 */
[----:B----4-:R-:W-:Y:S01]  /*2cc0*/  SHFL.IDX PT, R64, R64, RZ, 0x1f ;  /* 0x00001fff40407589 */ /* 0x010fe200000e0000 */
[-C--:B------:R-:W-:Y:S01]  /*2cd0*/  @P1 FFMA.FTZ R106, R109, R107.reuse, -R106 ;  /* 0x0000006b6d6a1223 */ /* 0x080fe2000001086a */
[----:B------:R-:W-:Y:S02]  /*2ce0*/  @P1 FFMA.FTZ R110, R111, R107, R110 ;  /* 0x0000006b6f6e1223 */ /* 0x000fe4000001006e */
[----:B------:R-:W-:Y:S01]  /*2cf0*/  SHFL.IDX PT, R65, R65, RZ, 0x1f ;  /* 0x00001fff41417589 */ /* 0x000fe200000e0000 */
[----:B-1----:R-:W-:Y:S01]  /*2d00*/  @P1 FADD.FTZ R107, R113, R106 ;  /* 0x0000006a716b1221 */ /* 0x002fe20000010000 */
[----:B------:R-:W-:Y:S01]  /*2d10*/  FMUL.FTZ R106, R102, R105 ;  /* 0x00000069666a7220 */ /* 0x000fe20000410000 */
[----:B------:R-:W-:Y:S02]  /*2d20*/  @P1 FADD.FTZ R108, R115, R110 ;  /* 0x0000006e736c1221 */ /* 0x000fe40000010000 */
[-C--:B------:R-:W-:Y:S01]  /*2d30*/  FMUL.FTZ R109, R107, R23.reuse ;  /* 0x000000176b6d7220 */ /* 0x080fe20000410000 */
[----:B------:R-:W-:Y:S01]  /*2d40*/  FFMA.FTZ R106, R103, R104, -R106 ;  /* 0x00000068676a7223 */ /* 0x000fe2000001086a */
        /* <DEDUP_REMOVED lines=26> */
[----:B------:R-:W-:Y:S01]  /*2ef0*/  FFMA.FTZ R23, R93, R100, -R104 ;  /* 0x000000645d177223 */ /* 0x000fe20000010868 */
[-C--:B------:R-:W-:Y:S01]  /*2f00*/  FFMA.FTZ R20, R97, R101.reuse, -R20 ;  /* 0x0000006561147223 */ /* 0x080fe20000010814 */
[----:B------:R-:W-:Y:S01]  /*2f10*/  FFMA.FTZ R21, R93, R98, R21 ;  /* 0x000000625d157223 */ /* 0x000fe20000010015 */
[----:B------:R-:W-:Y:S01]  /*2f20*/  FFMA.FTZ R22, R97, R102, R22 ;  /* 0x0000006661167223 */ /* 0x000fe20000010016 */
[----:B------:R-:W-:Y:S01]  /*2f30*/  FADD.FTZ R96, R96, R23 ;  /* 0x0000001760607221 */ /* 0x000fe20000010000 */
[----:B------:R-:W-:Y:S01]  /*2f40*/  FADD.FTZ R103, R77, R20 ;  /* 0x000000144d677221 */ /* 0x000fe20000010000 */
[----:B------:R-:W-:Y:S01]  /*2f50*/  FADD.FTZ R94, R94, R21 ;  /* 0x000000155e5e7221 */ /* 0x000fe20000010000 */
[----:B------:R-:W-:Y:S01]  /*2f60*/  FADD.FTZ R99, RZ, R22 ;  /* 0x00000016ff637221 */ /* 0x000fe20000010000 */
[C---:B------:R-:W-:Y:S01]  /*2f70*/  FMUL.FTZ R22, R95.reuse, R96 ;  /* 0x000000605f167220 */ /* 0x040fe20000410000 */
[----:B------:R-:W-:Y:S01]  /*2f80*/  FFMA.FTZ R23, R0, R101, RZ ;  /* 0x0000006500177223 */ /* 0x000fe200000100ff */
[-C--:B------:R-:W-:Y:S01]  /*2f90*/  FMUL.FTZ R95, R95, R94.reuse ;  /* 0x0000005e5f5f7220 */ /* 0x080fe20000410000 */
[C---:B------:R-:W-:Y:S01]  /*2fa0*/  FMUL.FTZ R20, R92.reuse, R99 ;  /* 0x000000635c147220 */ /* 0x040fe20000410000 */
[C---:B------:R-:W-:Y:S01]  /*2fb0*/  FFMA.FTZ R22, R97.reuse, R94, R22 ;  /* 0x0000005e61167223 */ /* 0x040fe20000010016 */
[-C--:B------:R-:W-:Y:S01]  /*2fc0*/  FMUL.FTZ R92, R92, R103.reuse ;  /* 0x000000675c5c7220 */ /* 0x080fe20000410000 */
[----:B------:R-:W-:Y:S01]  /*2fd0*/  FFMA.FTZ R97, R97, R96, -R95 ;  /* 0x0000006061617223 */ /* 0x000fe2000001085f */
[----:B------:R-:W-:Y:S01]  /*2fe0*/  FFMA.FTZ R21, R93, R103, -R20 ;  /* 0x000000675d157223 */ /* 0x000fe20000010814 */
        /* <DEDUP_REMOVED lines=15> */
[----:B------:R-:W-:Y:S01]  /*30e0*/  FADD.FTZ R105, R76, R21 ;  /* 0x000000154c697221 */ /* 0x000fe20000010000 */
[-C--:B------:R-:W-:Y:S01]  /*30f0*/  FFMA.FTZ R108, R95, R20.reuse, -R106 ;  /* 0x000000145f6c7223 */ /* 0x080fe2000001086a */
[----:B------:R-:W-:Y:S01]  /*3100*/  FMUL.FTZ R20, R99, R20 ;  /* 0x0000001463147220 */ /* 0x000fe20000410000 */
[----:B------:R-:W-:Y:S01]  /*3110*/  FFMA.FTZ R23, R86, R93, R23 ;  /* 0x0000005d56177223 */ /* 0x000fe20000010017 */
[C---:B------:R-:W-:Y:S01]  /*3120*/  FMUL.FTZ R21, R87.reuse, R104 ;  /* 0x0000006857157220 */ /* 0x040fe20000410000 */
[-C--:B------:R-:W-:Y:S01]  /*3130*/  FMUL.FTZ R87, R87, R105.reuse ;  /* 0x0000006957577220 */ /* 0x080fe20000410000 */
[----:B------:R-:W-:Y:S01]  /*3140*/  FFMA.FTZ R106, R95, R92, R20 ;  /* 0x0000005c5f6a7223 */ /* 0x000fe20000010014 */
[----:B------:R-:W-:Y:S01]  /*3150*/  FADD.FTZ R23, RZ, R23 ;  /* 0x00000017ff177221 */ /* 0x000fe20000010000 */
[CC--:B------:R-:W-:Y:S01]  /*3160*/  FFMA.FTZ R20, R88.reuse, R105.reuse, -R21 ;  /* 0x0000006958147223 */ /* 0x0c0fe20000010815 */
[----:B------:R-:W-:Y:S01]  /*3170*/  FFMA.FTZ R88, R88, R104, R87 ;  /* 0x0000006858587223 */ /* 0x000fe20000010057 */
[----:B------:R-:W-:Y:S01]  /*3180*/  FMUL.FTZ R87, R67, R98 ;  /* 0x0000006243577220 */ /* 0x000fe20000410000 */
[----:B------:R-:W-:Y:S01]  /*3190*/  FADD.FTZ R23, R23, R106 ;  /* 0x0000006a17177221 */ /* 0x000fe20000010000 */
[----:B------:R-:W-:Y:S01]  /*31a0*/  FFMA.FTZ R103, R83, R105, R22 ;  /* 0x0000006953677223 */ /* 0x000fe20000010016 */
[----:B------:R-:W-:Y:S01]  /*31b0*/  FADD.FTZ R106, -R76, R105 ;  /* 0x000000694c6a7221 */ /* 0x000fe20000010100 */
[----:B------:R-:W-:Y:S01]  /*31c0*/  FADD.FTZ R101, RZ, R101 ;  /* 0x00000065ff657221 */ /* 0x000fe20000010000 */
[----:B------:R-:W-:Y:S01]  /*31d0*/  FMUL.FTZ R105, R67, R100 ;  /* 0x0000006443697220 */ /* 0x000fe20000410000 */
[----:B------:R-:W-:Y:S01]  /*31e0*/  FMUL.FTZ R107, R104, R87 ;  /* 0x00000057686b7220 */ /* 0x000fe20000410000 */
[----:B------:R-:W-:Y:S01]  /*31f0*/  FADD.FTZ R112, R75, R20 ;  /* 0x000000144b707221 */ /* 0x000fe20000010000 */
[----:B------:R-:W-:Y:S01]  /*3200*/  FADD.FTZ R108, R101, R108 ;  /* 0x0000006c656c7221 */ /* 0x000fe20000010000 */
[----:B------:R-:W-:Y:S01]  /*3210*/  FADD.FTZ R101, RZ, R88 ;  /* 0x00000058ff657221 */ /* 0x000fe20000010000 */
[-C--:B------:R-:W-:Y:S01]  /*3220*/  FFMA.FTZ R107, R106, R105.reuse, -R107 ;  /* 0x000000696a6b7223 */ /* 0x080fe2000001086b */
[----:B------:R-:W-:Y:S01]  /*3230*/  FMUL.FTZ R105, R104, R105 ;  /* 0x0000006968697220 */ /* 0x000fe20000410000 */
[----:B------:R-:W-:Y:S01]  /*3240*/  FFMA.FTZ R21, R0, -R102, RZ ;  /* 0x8000006600157223 */ /* 0x000fe200000100ff */
[C---:B------:R-:W-:Y:S01]  /*3250*/  FMUL.FTZ R110, R68.reuse, R89 ;  /* 0x00000059446e7220 */ /* 0x040fe20000410000 */
[----:B------:R-:W-:Y:S01]  /*3260*/  FMUL.FTZ R88, R68, R90 ;  /* 0x0000005a44587220 */ /* 0x000fe20000410000 */
[----:B------:R-:W-:Y:S01]  /*3270*/  FFMA.FTZ R109, R82, R112, R103 ;  /* 0x00000070526d7223 */ /* 0x000fe20000010067 */
[----:B------:R-:W-:Y:S01]  /*3280*/  FFMA.FTZ R20, R106, R87, R105 ;  /* 0x000000576a147223 */ /* 0x000fe20000010069 */
[----:B------:R-:W-:Y:S01]  /*3290*/  FADD.FTZ R103, -R75, R112 ;  /* 0x000000704b677221 */ /* 0x000fe20000010100 */
[----:B------:R-:W-:Y:S01]  /*32a0*/  FFMA.FTZ R22, R84, -R99, R21 ;  /* 0x8000006354167223 */ /* 0x000fe20000010015 */
[C---:B------:R-:W-:Y:S01]  /*32b0*/  FMUL.FTZ R112, R101.reuse, R110 ;  /* 0x0000006e65707220 */ /* 0x040fe20000410000 */
[----:B------:R-:W-:Y:S01]  /*32c0*/  FMUL.FTZ R105, R101, R88 ;  /* 0x0000005865697220 */ /* 0x000fe20000410000 */
[----:B------:R-:W-:Y:S01]  /*32d0*/  FADD.FTZ R20, R23, R20 ;  /* 0x0000001417147221 */ /* 0x000fe20000010000 */
[----:B------:R-:W-:Y:S01]  /*32e0*/  FFMA.FTZ R21, R83, -R104, R22 ;  /* 0x8000006853157223 */ /* 0x000fe20000010016 */
        /* <DEDUP_REMOVED lines=11> */
[----:B------:R-:W2:Y:S01]  /*33a0*/  SHFL.DOWN PT, R111, R20, 0x1, 0x1f ;  /* 0x08201f00146f7f89 */ /* 0x000ea200000e0000 */
[----:B------:R-:W-:-:S03]  /*33b0*/  ISETP.GT.AND P2, PT, R37, 0x1b, PT ;  /* 0x0000001b2500780c */ /* 0x000fc60003f44270 */
[----:B------:R-:W3:Y:S01]  /*33c0*/  SHFL.DOWN PT, R108, R107, 0x1, 0x1f ;  /* 0x08201f006b6c7f89 */ /* 0x000ee200000e0000 */
        /* <DEDUP_REMOVED lines=12> */
[----:B------:R-:W-:Y:S01]  /*3490*/  FMUL.FTZ R110, R2, R19 ;  /* 0x00000013026e7220 */ /* 0x000fe20000410000 */
[----:B--2---:R-:W-:Y:S02]  /*34a0*/  @!P1 FADD.FTZ R20, R20, R105 ;  /* 0x0000006914149221 */ /* 0x004fe40000010000 */
[----:B------:R-:W1:Y:S01]  /*34b0*/  SHFL.DOWN PT, R114, R23, 0x4, 0x1f ;  /* 0x08801f0017727f89 */ /* 0x000e6200000e0000 */
[----:B------:R-:W-:Y:S01]  /*34c0*/  FFMA.FTZ R107, R85, R18, -R110 ;  /* 0x00000012556b7223 */ /* 0x000fe2000001086e */
[C---:B------:R-:W-:Y:S01]  /*34d0*/  FMUL.FTZ R105, R2.reuse, R17 ;  /* 0x0000001102697220 */ /* 0x040fe20000410000 */
[----:B---3--:R-:W-:Y:S01]  /*34e0*/  @!P1 FADD.FTZ R21, R21, R108 ;  /* 0x0000006c15159221 */ /* 0x008fe20000010000 */
[----:B------:R-:W2:Y:S01]  /*34f0*/  SHFL.DOWN PT, R109, R20, 0x4, 0x1f ;  /* 0x08801f00146d7f89 */ /* 0x000ea200000e0000 */
[C---:B------:R-:W-:Y:S01]  /*3500*/  FMUL.FTZ R108, R2.reuse, R16 ;  /* 0x00000010026c7220 */ /* 0x040fe20000410000 */
[----:B------:R-:W-:Y:S01]  /*3510*/  FMUL.FTZ R2, R2, R18 ;  /* 0x0000001202027220 */ /* 0x000fe20000410000 */
[----:B------:R-:W-:Y:S01]  /*3520*/  FADD.FTZ R18, R64, R107 ;  /* 0x0000006b40127221 */ /* 0x000fe20000010000 */
[----:B------:R-:W3:Y:S01]  /*3530*/  SHFL.DOWN PT, R112, R21, 0x4, 0x1f ;  /* 0x08801f0015707f89 */ /* 0x000ee200000e0000 */
[----:B------:R-:W-:Y:S01]  /*3540*/  ISETP.NE.AND P1, PT, R52, RZ, PT ;  /* 0x000000ff3400720c */ /* 0x000fe20003f25270 */
[C---:B------:R-:W-:Y:S01]  /*3550*/  FFMA.FTZ R2, R85.reuse, R19, R2 ;  /* 0x0000001355027223 */ /* 0x040fe20000010002 */
[C---:B------:R-:W-:Y:S01]  /*3560*/  FFMA.FTZ R16, R85.reuse, R16, -R105 ;  /* 0x0000001055107223 */ /* 0x040fe20000010869 */
[----:B------:R-:W-:Y:S01]  /*3570*/  FFMA.FTZ R17, R85, R17, R108 ;  /* 0x0000001155117223 */ /* 0x000fe2000001006c */
[----:B------:R-:W-:Y:S01]  /*3580*/  FMUL.FTZ R85, R35, R90 ;  /* 0x0000005a23557220 */ /* 0x000fe20000410000 */
[----:B------:R-:W-:Y:S01]  /*3590*/  FADD.FTZ R19, R65, R2 ;  /* 0x0000000241137221 */ /* 0x000fe20000010000 */
[CC--:B------:R-:W-:Y:S01]  /*35a0*/  FMUL.FTZ R65, R35.reuse, R89.reuse ;  /* 0x0000005923417220 */ /* 0x0c0fe20000410000 */
[C---:B------:R-:W-:Y:S01]  /*35b0*/  FMUL.FTZ R105, R35.reuse, R98 ;  /* 0x0000006223697220 */ /* 0x040fe20000410000 */
[C---:B------:R-:W-:Y:S01]  /*35c0*/  FFMA.FTZ R64, R34.reuse, R89, -R85 ;  /* 0x0000005922407223 */ /* 0x040fe20000010855 */
[C---:B------:R-:W-:Y:S01]  /*35d0*/  FMUL.FTZ R85, R35.reuse, R100 ;  /* 0x0000006423557220 */ /* 0x040fe20000410000 */
[----:B------:R-:W-:Y:S01]  /*35e0*/  FFMA.FTZ R2, R34, R90, R65 ;  /* 0x0000005a22027223 */ /* 0x000fe20000010041 */
[----:B0-----:R-:W-:Y:S01]  /*35f0*/  @!P2 FADD.FTZ R22, R22, R111 ;  /* 0x0000006f1616a221 */ /* 0x001fe20000010000 */
[----:B------:R-:W-:Y:S01]  /*3600*/  FMUL.FTZ R65, R35, R96 ;  /* 0x0000006023417220 */ /* 0x000fe20000410000 */
[----:B------:R-:W-:Y:S01]  /*3610*/  FFMA.FTZ R89, R34, R98, R85 ;  /* 0x0000006222597223 */ /* 0x000fe20000010055 */
[----:B------:R-:W-:Y:S01]  /*3620*/  FMUL.FTZ R108, R103, R2 ;  /* 0x00000002676c7220 */ /* 0x000fe20000410000 */
[----:B-1----:R-:W-:Y:S01]  /*3630*/  @!P2 FADD.FTZ R23, R23, R114 ;  /* 0x000000721717a221 */ /* 0x002fe20000010000 */
[C---:B------:R-:W-:Y:S01]  /*3640*/  FMUL.FTZ R2, R35.reuse, R91 ;  /* 0x0000005b23027220 */ /* 0x040fe20000410000 */
[C---:B------:R-:W-:Y:S01]  /*3650*/  FMUL.FTZ R85, R35.reuse, R94 ;  /* 0x0000005e23557220 */ /* 0x040fe20000410000 */
[----:B------:R0:W-:Y:S01]  /*3660*/  @!P1 STS.128 [UR6+0x1760], R16 ;  /* 0x00176010ff009988 */ /* 0x0001e20008000c06 */
[----:B--2---:R-:W-:Y:S01]  /*3670*/  @!P2 FADD.FTZ R20, R20, R109 ;  /* 0x0000006d1414a221 */ /* 0x004fe20000010000 */
[-C--:B------:R-:W-:Y:S01]  /*3680*/  FMUL.FTZ R35, R35, R97.reuse ;  /* 0x0000006123237220 */ /* 0x080fe20000410000 */
[C---:B------:R-:W-:Y:S01]  /*3690*/  FFMA.FTZ R97, R34.reuse, R97, -R2 ;  /* 0x0000006122617223 */ /* 0x040fe20000010802 */
[----:B------:R-:W1:Y:S01]  /*36a0*/  SHFL.DOWN PT, R109, R22, 0x8, 0x1f ;  /* 0x09001f00166d7f89 */ /* 0x000e6200000e0000 */
[----:B---3--:R-:W-:Y:S01]  /*36b0*/  @!P2 FADD.FTZ R21, R21, R112 ;  /* 0x000000701515a221 */ /* 0x008fe20000010000 */
[----:B------:R-:W-:Y:S01]  /*36c0*/  ISETP.GT.AND P2, PT, R37, 0x17, PT ;  /* 0x000000172500780c */ /* 0x000fe20003f44270 */
[----:B------:R-:W-:Y:S01]  /*36d0*/  FFMA.FTZ R105, R34, R100, -R105 ;  /* 0x0000006422697223 */ /* 0x000fe20000010869 */
[----:B------:R-:W2:Y:S01]  /*36e0*/  SHFL.DOWN PT, R112, R23, 0x8, 0x1f ;  /* 0x09001f0017707f89 */ /* 0x000ea200000e0000 */
[----:B------:R-:W-:Y:S01]  /*36f0*/  FMUL.FTZ R89, R106, R89 ;  /* 0x000000596a597220 */ /* 0x000fe20000410000 */
[C---:B------:R-:W-:Y:S01]  /*3700*/  FFMA.FTZ R96, R34.reuse, R96, -R85 ;  /* 0x0000006022607223 */ /* 0x040fe20000010855 */
[C---:B------:R-:W-:Y:S01]  /*3710*/  FFMA.FTZ R35, R34.reuse, R91, R35 ;  /* 0x0000005b22237223 */ /* 0x040fe20000010023 */
[----:B------:R-:W3:Y:S01]  /*3720*/  SHFL.DOWN PT, R107, R20, 0x8, 0x1f ;  /* 0x09001f00146b7f89 */ /* 0x000ee200000e0000 */
[----:B0-----:R-:W-:-:S03]  /*3730*/  FFMA.FTZ R16, R34, R94, R65 ;  /* 0x0000005e22107223 */ /* 0x001fc60000010041 */
[----:B------:R-:W0:Y:S01]  /*3740*/  SHFL.DOWN PT, R110, R21, 0x8, 0x1f ;  /* 0x09001f00156e7f89 */ /* 0x000e2200000e0000 */
[----:B------:R-:W-:Y:S02]  /*3750*/  FMUL.FTZ R16, R95, R16 ;  /* 0x000000105f107220 */ /* 0x000fe40000410000 */
[----:B-1----:R-:W-:Y:S01]  /*3760*/  @!P2 FADD.FTZ R22, R22, R109 ;  /* 0x0000006d1616a221 */ /* 0x002fe20000010000 */
[----:B--2---:R-:W-:-:S04]  /*3770*/  @!P2 FADD.FTZ R23, R23, R112 ;  /* 0x000000701717a221 */ /* 0x004fc80000010000 */
[----:B------:R1:W2:Y:S01]  /*3780*/  SHFL.DOWN PT, R19, R22, 0x10, 0x1f ;  /* 0x0a001f0016137f89 */ /* 0x0002a200000e0000 */
[----:B---3--:R-:W-:-:S03]  /*3790*/  @!P2 FADD.FTZ R20, R20, R107 ;  /* 0x0000006b1414a221 */ /* 0x008fc60000010000 */
[----:B------:R1:W3:Y:S01]  /*37a0*/  SHFL.DOWN PT, R18, R23, 0x10, 0x1f ;  /* 0x0a001f0017127f89 */ /* 0x0002e200000e0000 */
[----:B0-----:R-:W-:-:S03]  /*37b0*/  @!P2 FADD.FTZ R21, R21, R110 ;  /* 0x0000006e1515a221 */ /* 0x001fc60000010000 */
[----:B------:R1:W0:Y:S04]  /*37c0*/  SHFL.DOWN PT, R17, R20, 0x10, 0x1f ;  /* 0x0a001f0014117f89 */ /* 0x00022800000e0000 */
[----:B------:R1:W4:Y:S01]  /*37d0*/  SHFL.DOWN PT, R2, R21, 0x10, 0x1f ;  /* 0x0a001f0015027f89 */ /* 0x00032200000e0000 */
[----:B------:R-:W-:Y:S05]  /*37e0*/  @P3 BRA `(.L_x_17301) ;  /* 0x0000000000183947 */ /* 0x000fea0003800000 */
[----:B------:R-:W-:Y:S01]  /*37f0*/  ISETP.NE.AND P2, PT, R37, RZ, PT ;  /* 0x000000ff2500720c */ /* 0x000fe20003f45270 */
[----:B01----:R-:W-:Y:S01]  /*3800*/  FADD.FTZ R20, R20, R17 ;  /* 0x0000001114147221 */ /* 0x003fe20000010000 */
[----:B----4-:R-:W-:Y:S01]  /*3810*/  FADD.FTZ R21, R21, R2 ;  /* 0x0000000215157221 */ /* 0x010fe20000010000 */
[----:B--2---:R-:W-:Y:S01]  /*3820*/  FADD.FTZ R22, R22, R19 ;  /* 0x0000001316167221 */ /* 0x004fe20000010000 */
[----:B---3--:R-:W-:-:S09]  /*3830*/  FADD.FTZ R23, R23, R18 ;  /* 0x0000001217177221 */ /* 0x008fd20000010000 */
[----:B------:R0:W-:Y:S02]  /*3840*/  @!P2 STS.128 [UR5+0x220], R20 ;  /* 0x00022014ff00a988 */ /* 0x0001e40008000c05 */
.L_x_17301:
[----:B------:R-:W-:Y:S05]  /*3850*/  BSYNC.RECONVERGENT B0 ;  /* 0x0000000000007941 */ /* 0x000fea0003800200 */
.L_x_17300:
        /* <DEDUP_REMOVED lines=22> */
[----:B0-----:R-:W1:Y:S04]  /*39c0*/  @P2 LDS.64 R16, [UR6+0x2f60] ;  /* 0x002f6006ff102984 */ /* 0x001e680008000a00 */
[----:B--23--:R-:W0:Y:S01]  /*39d0*/  @P2 LDS.64 R18, [UR6+0x2760] ;  /* 0x00276006ff122984 */ /* 0x00ce220008000a00 */
[----:B-1----:R-:W-:Y:S01]  /*39e0*/  @P2 FADD.FTZ R22, R22, R16 ;  /* 0x0000001016162221 */ /* 0x002fe20000010000 */
[----:B------:R-:W-:Y:S01]  /*39f0*/  @P2 FADD.FTZ R23, R23, R17 ;  /* 0x0000001117172221 */ /* 0x000fe20000010000 */
[----:B0-----:R-:W-:Y:S01]  /*3a00*/  @P2 FADD.FTZ R20, R20, R18 ;  /* 0x0000001214142221 */ /* 0x001fe20000010000 */
[----:B------:R-:W-:-:S03]  /*3a10*/  @P2 FADD.FTZ R21, R21, R19 ;  /* 0x0000001315152221 */ /* 0x000fc60000010000 */
[----:B------:R0:W-:Y:S04]  /*3a20*/  STS.64 [UR6+0x2f60], R22 ;  /* 0x002f6016ff007988 */ /* 0x0001e80008000a06 */
[----:B------:R0:W-:Y:S02]  /*3a30*/  STS.64 [UR6+0x2760], R20 ;  /* 0x00276014ff007988 */ /* 0x0001e40008000a06 */
.L_x_17303:
[----:B------:R-:W-:Y:S05]  /*3a40*/  BSYNC.RECONVERGENT B0 ;  /* 0x0000000000007941 */ /* 0x000fea0003800200 */
.L_x_17302:
[----:B------:R-:W-:-:S04]  /*3a50*/  UIADD3 UR4, UPT, UPT, UR4, 0x1, URZ ;  /* 0x0000000104047890 */ /* 0x000fc8000fffe0ff */
[----:B------:R-:W-:-:S09]  /*3a60*/  UISETP.GE.AND UP0, UPT, UR4, UR8, UPT ;  /* 0x000000080400728c */ /* 0x000fd2000bf06270 */
[----:B------:R-:W-:Y:S05]  /*3a70*/  BRA.U !UP0, `(.L_x_17304) ;  /* 0xffffffdd08387547 */ /* 0x000fea000b83ffff */
.L_x_17286:
[----:B------:R-:W-:Y:S01]  /*3a80*/  BAR.SYNC.DEFER_BLOCKING 0x0 ;  /* 0x0000000000007b1d */ /* 0x000fe20000010000 */
[----:B------:R-:W-:-:S07]  /*3a90*/  HFMA2 R33, -RZ, RZ, 0, 0 ;  /* 0x00000000ff217431 */ /* 0x000fce00000001ff */
[----:B01----:R-:W0:Y:S01]  /*3aa0*/  LDC.64 R22, c[0x0][0x4f8] ;  /* 0x00013e00ff167b82 */ /* 0x003e220000000a00 */
[----:B------:R-:W1:Y:S01]  /*3ab0*/  LDCU.64 UR6, c[0x0][0x500] ;  /* 0x0000a000ff0677ac */ /* 0x000e620008000a00 */
[----:B------:R-:W5:Y:S06]  /*3ac0*/  LDCU.64 UR8, c[0x0][0x550] ;  /* 0x0000aa00ff0877ac */ /* 0x000f6c0008000a00 */
[----:B------:R-:W3:Y:S01]  /*3ad0*/  LDC.64 R24, c[0x0][0x518] ;  /* 0x00014600ff187b82 */ /* 0x000ee20000000a00 */
[----:B------:R-:W-:Y:S01]  /*3ae0*/  STS.128 [R3], R12 ;  /* 0x0000000c03007388 */ /* 0x000fe20000000c00 */
[----:B------:R-:W-:-:S03]  /*3af0*/  NOP ;  /* 0x0000000000007918 */ /* 0x000fc60000000000 */
[----:B------:R-:W-:Y:S01]  /*3b00*/  LDS R7, [R36] ;  /* 0x0000000024077984 */ /* 0x000fe20000000800 */
[----:B0-----:R-:W-:-:S03]  /*3b10*/  IMAD.WIDE.U32 R4, R22, UR18, R32 ;  /* 0x0000001216047c25 */ /* 0x001fc6000f8e0020 */
[----:B------:R-:W-:Y:S01]  /*3b20*/  LDS R17, [R36+0x80] ;  /* 0x0000800024117984 */ /* 0x000fe20000000800 */
[----:B------:R-:W-:-:S03]  /*3b30*/  IMAD R5, R23, UR18, R5 ;  /* 0x0000001217057c24 */ /* 0x000fc6000f8e0205 */
[----:B--2---:R-:W-:Y:S01]  /*3b40*/  LDS R19, [R36+0x100] ;  /* 0x0001000024137984 */ /* 0x004fe20000000800 */
[----:B-1----:R-:W-:-:S03]  /*3b50*/  IMAD.WIDE.U32 R4, R63, UR6, R4 ;  /* 0x000000063f047c25 */ /* 0x002fc6000f8e0004 */
[----:B------:R-:W-:Y:S01]  /*3b60*/  LDS R21, [R36+0x180] ;  /* 0x0001800024157984 */ /* 0x000fe20000000800 */
[----:B----4-:R-:W-:Y:S01]  /*3b70*/  IMAD R2, R63, UR7, R5 ;  /* 0x000000073f027c24 */ /* 0x010fe2000f8e0205 */
[C---:B------:R-:W-:Y:S01]  /*3b80*/  IADD3 R5, P5, PT, R47.reuse, R4, RZ ;  /* 0x000000042f057210 */ /* 0x040fe20007fbe0ff */
[----:B------:R-:W0:Y:S01]  /*3b90*/  LDCU.64 UR6, c[0x0][0x560] ;  /* 0x0000ac00ff0677ac */ /* 0x000e220008000a00 */
[----:B------:R-:W-:Y:S01]  /*3ba0*/  @!P1 STS [UR5+0x200], R38 ;  /* 0x00020026ff009988 */ /* 0x000fe20008000805 */
[----:B------:R-:W-:Y:S06]  /*3bb0*/  BAR.SYNC.DEFER_BLOCKING 0x0 ;  /* 0x0000000000007b1d */ /* 0x000fec0000010000 */
[----:B------:R-:W1:Y:S02]  /*3bc0*/  LDS R0, [UR5+0x200] ;  /* 0x00020005ff007984 */ /* 0x000e640008000800 */
[----:B-1----:R-:W-:-:S02]  /*3bd0*/  ISETP.GE.AND P0, PT, R47, R0, PT ;  /* 0x000000002f00720c */ /* 0x002fc40003f06270 */
[-C--:B------:R-:W-:Y:S02]  /*3be0*/  ISETP.GE.AND P2, PT, R45, R0.reuse, PT ;  /* 0x000000002d00720c */ /* 0x080fe40003f46270 */
[-C--:B------:R-:W-:Y:S02]  /*3bf0*/  ISETP.GE.AND P3, PT, R43, R0.reuse, PT ;  /* 0x000000002b00720c */ /* 0x080fe40003f66270 */
[----:B------:R-:W-:Y:S02]  /*3c00*/  ISETP.GE.AND P4, PT, R41, R0, PT ;  /* 0x000000002900720c */ /* 0x000fe40003f86270 */
[----:B------:R-:W-:Y:S02]  /*3c10*/  IADD3.X R0, PT, PT, RZ, R2, RZ, P5, !PT ;  /* 0x00000002ff007210 */ /* 0x000fe40002ffe4ff */
[----:B-----5:R-:W-:-:S04]  /*3c20*/  LEA R4, P5, R5, UR8, 0x2 ;  /* 0x0000000805047c11 */ /* 0x020fc8000f8a10ff */
[----:B------:R-:W-:-:S05]  /*3c30*/  LEA.HI.X R5, R5, UR9, R0, 0x2, P5 ;  /* 0x0000000905057c11 */ /* 0x000fca000a8f1400 */
[----:B------:R-:W-:Y:S04]  /*3c40*/  @!P0 STG.E desc[UR16][R4.64], R7 ;  /* 0x0000000704008986 */ /* 0x000fe8000c101910 */
[----:B------:R-:W-:Y:S04]  /*3c50*/  @!P2 STG.E desc[UR16][R4.64+0x80], R17 ;  /* 0x000080110400a986 */ /* 0x000fe8000c101910 */
[----:B------:R-:W-:Y:S04]  /*3c60*/  @!P3 STG.E desc[UR16][R4.64+0x100], R19 ;  /* 0x000100130400b986 */ /* 0x000fe8000c101910 */
[----:B------:R3:W-:Y:S01]  /*3c70*/  @!P4 STG.E desc[UR16][R4.64+0x180], R21 ;  /* 0x000180150400c986 */ /* 0x0007e2000c101910 */
[----:B------:R-:W-:Y:S01]  /*3c80*/  BAR.SYNC.DEFER_BLOCKING 0x0 ;  /* 0x0000000000007b1d */ /* 0x000fe20000010000 */
[----:B---3--:R-:W-:-:S04]  /*3c90*/  IMAD.WIDE.U32 R4, R24, UR18, R32 ;  /* 0x0000001218047c25 */ /* 0x008fc8000f8e0020 */
[----:B------:R-:W-:Y:S01]  /*3ca0*/  IMAD R5, R25, UR18, R5 ;  /* 0x0000001219057c24 */ /* 0x000fe2000f8e0205 */
        /* <DEDUP_REMOVED lines=13> */
[----:B------:R-:W2:Y:S02]  /*3d80*/  LDCU.64 UR4, c[0x0][0x520] ;  /* 0x0000a400ff0477ac */ /* 0x000ea40008000a00 */
[----:B--2---:R-:W-:-:S04]  /*3d90*/  IMAD.WIDE.U32 R2, R63, UR4, R4 ;  /* 0x000000043f027c25 */ /* 0x004fc8000f8e0004 */
[----:B------:R-:W-:Y:S01]  /*3da0*/  IMAD R4, R63, UR5, R3 ;  /* 0x000000053f047c24 */ /* 0x000fe2000f8e0203 */
[C---:B------:R-:W-:Y:S02]  /*3db0*/  IADD3 R3, P4, PT, R47.reuse, R2, RZ ;  /* 0x000000022f037210 */ /* 0x040fe40007f9e0ff */
[-C--:B-1----:R-:W-:Y:S02]  /*3dc0*/  ISETP.GE.AND P0, PT, R47, R0.reuse, PT ;  /* 0x000000002f00720c */ /* 0x082fe40003f06270 */
[-C--:B------:R-:W-:Y:S02]  /*3dd0*/  ISETP.GE.AND P1, PT, R45, R0.reuse, PT ;  /* 0x000000002d00720c */ /* 0x080fe40003f26270 */
[-C--:B------:R-:W-:Y:S02]  /*3de0*/  ISETP.GE.AND P2, PT, R43, R0.reuse, PT ;  /* 0x000000002b00720c */ /* 0x080fe40003f46270 */
[----:B------:R-:W-:Y:S02]  /*3df0*/  ISETP.GE.AND P3, PT, R41, R0, PT ;  /* 0x000000002900720c */ /* 0x000fe40003f66270 */
[----:B------:R-:W-:-:S02]  /*3e00*/  IADD3.X R0, PT, PT, RZ, R4, RZ, P4, !PT ;  /* 0x00000004ff007210 */ /* 0x000fc400027fe4ff */
[----:B0-----:R-:W-:-:S04]  /*3e10*/  LEA R2, P4, R3, UR6, 0x2 ;  /* 0x0000000603027c11 */ /* 0x001fc8000f8810ff */
[----:B------:R-:W-:-:S05]  /*3e20*/  LEA.HI.X R3, R3, UR7, R0, 0x2, P4 ;  /* 0x0000000703037c11 */ /* 0x000fca000a0f1400 */
        /* <DEDUP_REMOVED lines=13> */
.L_x_17284:
        /* <DEDUP_REMOVED lines=34> */
.L_x_17307:
[----:B------:R-:W-:Y:S05]  /*4120*/  BSYNC.RECONVERGENT B0 ;  /* 0x0000000000007941 */ /* 0x000fea0003800200 */
.L_x_17306:
        /* <DEDUP_REMOVED lines=26> */
.L_x_17309:
[----:B------:R-:W-:Y:S05]  /*42d0*/  BSYNC.RECONVERGENT B0 ;  /* 0x0000000000007941 */ /* 0x000fea0003800200 */
.L_x_17308:
        /* <DEDUP_REMOVED lines=22> */
.L_x_17311:
        /* <DEDUP_REMOVED lines=60> */
.L_x_17310:
[----:B------:R-:W-:Y:S05]  /*4800*/  EXIT ;  /* 0x000000000000794d */ /* 0x000fea0003800000 */
.L_x_17312:
        /* <DEDUP_REMOVED lines=15> */
.L_x_18785:


//--------------------- .text._Z25selective_scan_bwd_kernelI32Selective_Scan_bwd_kernel_traitsILi32ELi4ELb0ELb0ELb0ELb1ELb0EfN3c107complexIfEEEEv12SSMParamsBwd --------------------------
	.section	.text._Z25selective_scan_bwd_kernelI32Selective_Scan_bwd_kernel_traitsILi32ELi4ELb0ELb0ELb0ELb1ELb0EfN3c107complexIfEEEEv12SSMParamsBwd,"ax",@progbits
	.align	128
        .global         _Z25selective_scan_bwd_kernelI32Selective_Scan_bwd_kernel_traitsILi32ELi4ELb0ELb0ELb0ELb1ELb0EfN3c107complexIfEEEEv12SSMParamsBwd
        .type           _Z25selective_scan_bwd_kernelI32Selective_Scan_bwd_kernel_traitsILi32ELi4ELb0ELb0ELb0ELb1ELb0EfN3c107complexIfEEEEv12SSMParamsBwd,@function
        .size           _Z25selective_scan_bwd_kernelI32Selective_Scan_bwd_kernel_traitsILi32ELi4ELb0ELb0ELb0ELb1ELb0EfN3c107complexIfEEEEv12SSMParamsBwd,(.L_x_18786 - _Z25selective_scan_bwd_kernelI32Selective_Scan_bwd_kernel_traitsILi32ELi4ELb0ELb0ELb0ELb1ELb0EfN3c107complexIfEEEEv12SSMParamsBwd)
        .other          _Z25selective_scan_bwd_kernelI32Selective_Scan_bwd_kernel_traitsILi32ELi4ELb0ELb0ELb0ELb1ELb0EfN3c107complexIfEEEEv12SSMParamsBwd,@"STO_CUDA_ENTRY STV_DEFAULT"
_Z25selective_scan_bwd_kernelI32Selective_Scan_bwd_kernel_traitsILi32ELi4ELb0ELb0ELb0ELb1ELb0EfN3c107complexIfEEEEv12SSMParamsBwd:
.text._Z25selective_scan_bwd_kernelI32Selective_Scan_bwd_kernel_traitsILi32ELi4ELb0ELb0ELb0ELb1ELb0EfN3c107complexIfEEEEv12SSMParamsBwd:
[----:B------:R-:W-:Y:S08]  /*0000*/  LDC R1, c[0x0][0x37c] ;  /* 0x0000df00ff017b82 */ /* 0x000ff00000000800 */
[----:B------:R-:W0:Y:S01]  /*0010*/  LDC.64 R2, c[0x0][0x458] ;  /* 0x00011600ff027b82 */ /* 0x000e220000000a00 */
[----:B------:R-:W1:Y:S01]  /*0020*/  S2R R75, SR_CTAID.Y ;  /* 0x00000000004b7919 */ /* 0x000e620000002600 */
[----:B------:R-:W2:Y:S01]  /*0030*/  LDCU.64 UR16, c[0x0][0x358] ;  /* 0x00006b00ff1077ac */ /* 0x000ea20008000a00 */
[----:B------:R-:W-:-:S02]  /*0040*/  CS2R R60, SRZ ;  /* 0x00000000003c7805 */ /* 0x000fc4000001ff00 */
[----:B------:R-:W-:Y:S01]  /*0050*/  CS2R R58, SRZ ;  /* 0x00000000003a7805 */ /* 0x000fe2000001ff00 */
[----:B------:R-:W3:Y:S02]  /*0060*/  LDCU.128 UR12, c[0x0][0x400] ;  /* 0x00008000ff0c77ac */ /* 0x000ee40008000c00 */
        /* <DEDUP_REMOVED lines=56> */
[----:B------:R-:W-:Y:S02]  /*03f0*/  IMAD R67, R75, UR9, R7 ;  /* 0x000000094b437c24 */ /* 0x000fe4000f8e0207 */
[----:B---3--:R-:W-:Y:S01]  /*0400*/  @P0 IMAD.WIDE R24, R5, 0x10, R8 ;  /* 0x0000001005180825 */ /* 0x008fe200078e0208 */
[----:B------:R-:W-:Y:S02]  /*0410*/  IADD3 R11, P0, PT, R11, R2, RZ ;  /* 0x000000020b0b7210 */ /* 0x000fe40007f1e0ff */
[----:B------:R-:W-:Y:S01]  /*0420*/  LEA R69, P2, R6, R18, 0x3 ;  /* 0x0000001206457211 */ /* 0x000fe200078418ff */
        /* <DEDUP_REMOVED lines=10> */
[C---:B----4-:R-:W-:Y:S02]  /*04d0*/  LEA R50, P4, R11.reuse, R50, 0x2 ;  /* 0x000000320b327211 */ /* 0x050fe400078810ff */
[----:B------:R-:W-:Y:S02]  /*04e0*/  LEA.HI.X R63, R2, R21, R63, 0x3, P0 ;  /* 0x00000015023f7211 */ /* 0x000fe400000f1c3f */
[----:B------:R-:W-:Y:S02]  /*04f0*/  LEA.HI.X R54, R54, R27, R5, 0x2, P2 ;  /* 0x0000001b36367211 */ /* 0x000fe400010f1405 */
[----:B------:R-:W-:Y:S02]  /*0500*/  LEA.HI.X R52, R4, R29, R52, 0x2, P3 ;  /* 0x0000001d04347211 */ /* 0x000fe400018f1434 */
[----:B------:R-:W-:Y:S01]  /*0510*/  LEA.HI.X R48, R11, R51, R48, 0x2, P4 ;  /* 0x000000330b307211 */ /* 0x000fe200020f1430 */
[----:B------:R-:W-:Y:S06]  /*0520*/  @!P1 BRA `(.L_x_17313) ;  /* 0x0000003800c49947 */ /* 0x000fec0003800000 */
[----:B------:R-:W0:Y:S01]  /*0530*/  S2R R56, SR_TID.X ;  /* 0x0000000000387919 */ /* 0x000e220000002100 */
[----:B------:R-:W1:Y:S01]  /*0540*/  S2UR UR5, SR_CgaCtaId ;  /* 0x00000000000579c3 */ /* 0x000e620000008800 */
[----:B------:R-:W2:Y:S01]  /*0550*/  LDCU.64 UR6, c[0x0][0x3a0] ;  /* 0x00007400ff0677ac */ /* 0x000ea20008000a00 */
[----:B------:R-:W-:Y:S01]  /*0560*/  HFMA2 R59, -RZ, RZ, 0, 0 ;  /* 0x00000000ff3b7431 */ /* 0x000fe200000001ff */
        /* <DEDUP_REMOVED lines=16> */
.L_x_17341:
[----:B0-----:R-:W0:Y:S01]  /*0670*/  LDCU UR4, c[0x0][0x388] ;  /* 0x00007100ff0477ac */ /* 0x001e220008000800 */
[----:B------:R-:W-:Y:S02]  /*0680*/  IADD3 R43, PT, PT, R46, -0x1, RZ ;  /* 0xffffffff2e2b7810 */ /* 0x000fe40007ffe0ff */
[----:B------:R-:W-:Y:S02]  /*0690*/  SHF.L.U32 R20, R51, 0x2, RZ ;  /* 0x0000000233147819 */ /* 0x000fe400000006ff */
[----:B------:R-:W-:Y:S02]  /*06a0*/  SHF.L.U32 R28, R43, 0x7, RZ ;  /* 0x000000072b1c7819 */ /* 0x000fe400000006ff */
[----:B------:R-:W-:Y:S02]  /*06b0*/  IADD3 R2, P4, PT, R20, R55, RZ ;  /* 0x0000003714027210 */ /* 0x000fe40007f9e0ff */
[----:B------:R-:W-:Y:S02]  /*06c0*/  MOV R0, RZ ;  /* 0x000000ff00007202 */ /* 0x000fe40000000f00 */
[----:B------:R-:W-:-:S02]  /*06d0*/  MOV R4, RZ ;  /* 0x000000ff00047202 */ /* 0x000fc40000000f00 */
[----:B------:R-:W-:Y:S02]  /*06e0*/  MOV R8, RZ ;  /* 0x000000ff00087202 */ /* 0x000fe40000000f00 */
[----:B------:R-:W-:Y:S02]  /*06f0*/  MOV R10, RZ ;  /* 0x000000ff000a7202 */ /* 0x000fe40000000f00 */
[----:B------:R-:W-:Y:S02]  /*0700*/  IADD3.X R3, PT, PT, RZ, R54, RZ, P4, !PT ;  /* 0x00000036ff037210 */ /* 0x000fe400027fe4ff */
[----:B0-----:R-:W-:-:S04]  /*0710*/  IADD3 R42, PT, PT, -R28, UR4, RZ ;  /* 0x000000041c2a7c10 */ /* 0x001fc8000fffe1ff */
[-C--:B------:R-:W-:Y:S01]  /*0720*/  ISETP.GE.AND P0, PT, R51, R42.reuse, PT ;  /* 0x0000002a3300720c */ /* 0x080fe20003f06270 */
[----:B------:R-:W-:Y:S01]  /*0730*/  BAR.SYNC.DEFER_BLOCKING 0x0 ;  /* 0x0000000000007b1d */ /* 0x000fe20000010000 */
[-C--:B------:R-:W-:Y:S02]  /*0740*/  ISETP.GE.AND P1, PT, R49, R42.reuse, PT ;  /* 0x0000002a3100720c */ /* 0x080fe40003f26270 */
[-C--:B------:R-:W-:Y:S02]  /*0750*/  ISETP.GE.AND P2, PT, R47, R42.reuse, PT ;  /* 0x0000002a2f00720c */ /* 0x080fe40003f46270 */
[----:B------:R-:W-:-:S07]  /*0760*/  ISETP.GE.AND P3, PT, R45, R42, PT ;  /* 0x0000002a2d00720c */ /* 0x000fce0003f66270 */
[----:B------:R-:W2:Y:S04]  /*0770*/  @!P0 LDG.E R0, desc[UR16][R2.64] ;  /* 0x0000001002008981 */ /* 0x000ea8000c1e1900 */
[----:B------:R-:W3:Y:S04]  /*0780*/  @!P1 LDG.E R4, desc[UR16][R2.64+0x80] ;  /* 0x0000801002049981 */ /* 0x000ee8000c1e1900 */
[----:B------:R-:W4:Y:S04]  /*0790*/  @!P2 LDG.E R8, desc[UR16][R2.64+0x100] ;  /* 0x000100100208a981 */ /* 0x000f28000c1e1900 */
[----:B------:R-:W4:Y:S01]  /*07a0*/  @!P3 LDG.E R10, desc[UR16][R2.64+0x180] ;  /* 0x00018010020ab981 */ /* 0x000f22000c1e1900 */
[----:B------:R-:W0:Y:S01]  /*07b0*/  S2UR UR5, SR_CgaCtaId ;  /* 0x00000000000579c3 */ /* 0x000e220000008800 */
[----:B------:R-:W-:Y:S01]  /*07c0*/  UMOV UR4, 0x400 ;  /* 0x0000040000047882 */ /* 0x000fe20000000000 */
[----:B------:R-:W-:Y:S01]  /*07d0*/  IADD3 R30, P4, PT, R20, R53, RZ ;  /* 0x00000035141e7210 */ /* 0x000fe20007f9e0ff */
[----:B------:R-:W1:Y:S01]  /*07e0*/  S2R R62, SR_LANEID ;  /* 0x00000000003e7919 */ /* 0x000e620000000000 */
[----:B------:R-:W-:-:S02]  /*07f0*/  MOV R12, RZ ;  /* 0x000000ff000c7202 */ /* 0x000fc40000000f00 */
[----:B------:R-:W-:Y:S02]  /*0800*/  MOV R14, RZ ;  /* 0x000000ff000e7202 */ /* 0x000fe40000000f00 */
[----:B------:R-:W-:Y:S02]  /*0810*/  MOV R16, RZ ;  /* 0x000000ff00107202 */ /* 0x000fe40000000f00 */
[----:B------:R-:W-:Y:S02]  /*0820*/  MOV R18, RZ ;  /* 0x000000ff00127202 */ /* 0x000fe40000000f00 */
[----:B------:R-:W-:Y:S01]  /*0830*/  IADD3.X R31, PT, PT, RZ, R52, RZ, P4, !PT ;  /* 0x00000034ff1f7210 */ /* 0x000fe200027fe4ff */
[----:B0-----:R-:W-:-:S06]  /*0840*/  ULEA UR5, UR5, UR4, 0x18 ;  /* 0x0000000405057291 */ /* 0x001fcc000f8ec0ff */
[C---:B-1----:R-:W-:Y:S02]  /*0850*/  LEA R41, R62.reuse, UR5, 0x2 ;  /* 0x000000053e297c11 */ /* 0x042fe4000f8e10ff */
[----:B------:R-:W-:-:S03]  /*0860*/  LEA R40, R62, UR5, 0x4 ;  /* 0x000000053e287c11 */ /* 0x000fc6000f8e20ff */
[----:B--2---:R0:W-:Y:S04]  /*0870*/  STS [R41], R0 ;  /* 0x0000000029007388 */ /* 0x0041e80000000800 */
[----:B---3--:R-:W-:Y:S04]  /*0880*/  STS [R41+0x80], R4 ;  /* 0x0000800429007388 */ /* 0x008fe80000000800 */
[----:B----4-:R-:W-:Y:S04]  /*0890*/  STS [R41+0x100], R8 ;  /* 0x0001000829007388 */ /* 0x010fe80000000800 */
        /* <DEDUP_REMOVED lines=8> */
[----:B------:R-:W-:-:S02]  /*0920*/  IADD3 R2, P4, PT, R20, R50, RZ ;  /* 0x0000003214027210 */ /* 0x000fc40007f9e0ff */
[----:B0-----:R-:W-:Y:S02]  /*0930*/  MOV R0, RZ ;  /* 0x000000ff00007202 */ /* 0x001fe40000000f00 */
[----:B------:R-:W-:Y:S02]  /*0940*/  MOV R20, RZ ;  /* 0x000000ff00147202 */ /* 0x000fe40000000f00 */
[----:B------:R-:W-:Y:S02]  /*0950*/  MOV R22, RZ ;  /* 0x000000ff00167202 */ /* 0x000fe40000000f00 */
[----:B------:R-:W-:Y:S02]  /*0960*/  MOV R32, RZ ;  /* 0x000000ff00207202 */ /* 0x000fe40000000f00 */
[----:B------:R-:W-:Y:S01]  /*0970*/  IADD3.X R3, PT, PT, RZ, R48, RZ, P4, !PT ;  /* 0x00000030ff037210 */ /* 0x000fe200027fe4ff */
[----:B--2---:R-:W-:Y:S04]  /*0980*/  STS [R41], R12 ;  /* 0x0000000c29007388 */ /* 0x004fe80000000800 */
[----:B---3--:R-:W-:Y:S04]  /*0990*/  STS [R41+0x80], R14 ;  /* 0x0000800e29007388 */ /* 0x008fe80000000800 */
[----:B----4-:R-:W-:Y:S04]  /*09a0*/  STS [R41+0x100], R16 ;  /* 0x0001001029007388 */ /* 0x010fe80000000800 */
[----:B------:R-:W-:Y:S01]  /*09b0*/  STS [R41+0x180], R18 ;  /* 0x0001801229007388 */ /* 0x000fe20000000800 */
[----:B------:R-:W-:-:S03]  /*09c0*/  NOP ;  /* 0x0000000000007918 */ /* 0x000fc60000000000 */
[----:B------:R-:W0:Y:S01]  /*09d0*/  LDS.128 R8, [R40] ;  /* 0x0000000028087984 */ /* 0x000e220000000c00 */
[----:B------:R-:W-:Y:S06]  /*09e0*/  BAR.SYNC.DEFER_BLOCKING 0x0 ;  /* 0x0000000000007b1d */ /* 0x000fec0000010000 */
[----:B------:R-:W2:Y:S04]  /*09f0*/  @!P0 LDG.E R0, desc[UR16][R2.64] ;  /* 0x0000001002008981 */ /* 0x000ea8000c1e1900 */
[----:B------:R-:W3:Y:S04]  /*0a00*/  @!P1 LDG.E R20, desc[UR16][R2.64+0x80] ;  /* 0x0000801002149981 */ /* 0x000ee8000c1e1900 */
[----:B------:R-:W4:Y:S04]  /*0a10*/  @!P2 LDG.E R22, desc[UR16][R2.64+0x100] ;  /* 0x000100100216a981 */ /* 0x000f28000c1e1900 */
[----:B------:R-:W4:Y:S01]  /*0a20*/  @!P3 LDG.E R32, desc[UR16][R2.64+0x180] ;  /* 0x000180100220b981 */ /* 0x000f22000c1e1900 */
[--C-:B0----5:R-:W-:Y:S01]  /*0a30*/  FADD.FTZ R64, R8, R58.reuse ;  /* 0x0000003a08407221 */ /* 0x121fe20000010000 */
[--C-:B------:R-:W-:Y:S01]  /*0a40*/  FADD.FTZ R66, R9, R58.reuse ;  /* 0x0000003a09427221 */ /* 0x100fe20000010000 */
[--C-:B------:R-:W-:Y:S01]  /*0a50*/  FADD.FTZ R68, R10, R58.reuse ;  /* 0x0000003a0a447221 */ /* 0x100fe20000010000 */
[----:B------:R-:W-:Y:S01]  /*0a60*/  FADD.FTZ R74, R11, R58 ;  /* 0x0000003a0b4a7221 */ /* 0x000fe20000010000 */
[----:B------:R-:W-:Y:S01]  /*0a70*/  BSSY.RECONVERGENT B0, `(.L_x_17314) ;  /* 0x000002a000007945 */ /* 0x000fe20003800200 */
[----:B------:R-:W-:-:S02]  /*0a80*/  FSETP.GTU.FTZ.AND P2, PT, R64, 20, PT ;  /* 0x41a000004000780b */ /* 0x000fc40003f5c000 */
[----:B------:R-:W-:Y:S02]  /*0a90*/  FSETP.GTU.FTZ.AND P3, PT, R66, 20, PT ;  /* 0x41a000004200780b */ /* 0x000fe40003f7c000 */
[----:B------:R-:W-:Y:S02]  /*0aa0*/  FSETP.GTU.FTZ.AND P0, PT, R68, 20, PT ;  /* 0x41a000004400780b */ /* 0x000fe40003f1c000 */
[----:B------:R-:W-:Y:S01]  /*0ab0*/  FSETP.GTU.FTZ.AND P1, PT, R74, 20, PT ;  /* 0x41a000004a00780b */ /* 0x000fe20003f3c000 */
[----:B--2---:R0:W-:Y:S04]  /*0ac0*/  STS [R41], R0 ;  /* 0x0000000029007388 */ /* 0x0041e80000000800 */
[----:B---3--:R0:W-:Y:S04]  /*0ad0*/  STS [R41+0x80], R20 ;  /* 0x0000801429007388 */ /* 0x0081e80000000800 */
[----:B----4-:R0:W-:Y:S04]  /*0ae0*/  STS [R41+0x100], R22 ;  /* 0x0001001629007388 */ /* 0x0101e80000000800 */
[----:B------:R0:W-:Y:S01]  /*0af0*/  STS [R41+0x180], R32 ;  /* 0x0001802029007388 */ /* 0x0001e20000000800 */
[----:B------:R-:W-:-:S03]  /*0b00*/  NOP ;  /* 0x0000000000007918 */ /* 0x000fc60000000000 */
[----:B------:R0:W1:Y:S01]  /*0b10*/  LDS.128 R16, [R40] ;  /* 0x0000000028107984 */ /* 0x0000620000000c00 */
        /* <DEDUP_REMOVED lines=31> */
.L_x_17315:
[----:B------:R-:W-:Y:S05]  /*0d10*/  BSYNC.RECONVERGENT B0 ;  /* 0x0000000000007941 */ /* 0x000fea0003800200 */
.L_x_17314:
        /* <DEDUP_REMOVED lines=32> */
.L_x_17317:
[----:B------:R-:W-:Y:S05]  /*0f20*/  BSYNC.RECONVERGENT B0 ;  /* 0x0000000000007941 */ /* 0x000fea0003800200 */
.L_x_17316:
        /* <DEDUP_REMOVED lines=32> */
.L_x_17319:
[----:B------:R-:W-:Y:S05]  /*1130*/  BSYNC.RECONVERGENT B0 ;  /* 0x0000000000007941 */ /* 0x000fea0003800200 */
.L_x_17318:
        /* <DEDUP_REMOVED lines=32> */
.L_x_17321:
[----:B------:R-:W-:Y:S05]  /*1340*/  BSYNC.RECONVERGENT B0 ;  /* 0x0000000000007941 */ /* 0x000fea0003800200 */
.L_x_17320:
[----:B------:R-:W2:Y:S01]  /*1350*/  LDCU UR4, c[0x0][0x38c] ;  /* 0x00007180ff0477ac */ /* 0x000ea20008000800 */
[----:B01----:R-:W-:Y:S01]  /*1360*/  FFMA.FTZ R0, R4, R16, R61 ;  /* 0x0000001004007223 */ /* 0x003fe2000001003d */
[----:B------:R-:W-:Y:S02]  /*1370*/  CS2R R10, SRZ ;  /* 0x00000000000a7805 */ /* 0x000fe4000001ff00 */
[----:B------:R-:W-:Y:S01]  /*1380*/  CS2R R8, SRZ ;  /* 0x0000000000087805 */ /* 0x000fe2000001ff00 */
[-C--:B------:R-:W-:Y:S01]  /*1390*/  FMUL.FTZ R12, R16, R60.reuse ;  /* 0x0000003c100c7220 */ /* 0x080fe20000410000 */
[----:B------:R-:W-:Y:S01]  /*13a0*/  FFMA.FTZ R3, R5, R17, R0 ;  /* 0x0000001105037223 */ /* 0x000fe20000010000 */
[-C--:B------:R-:W-:Y:S01]  /*13b0*/  FMUL.FTZ R13, R17, R60.reuse ;  /* 0x0000003c110d7220 */ /* 0x080fe20000410000 */
[-C--:B------:R-:W-:Y:S01]  /*13c0*/  FMUL.FTZ R14, R18, R60.reuse ;  /* 0x0000003c120e7220 */ /* 0x080fe20000410000 */
[----:B------:R-:W-:Y:S01]  /*13d0*/  FMUL.FTZ R15, R19, R60 ;  /* 0x0000003c130f7220 */ /* 0x000fe20000410000 */
[----:B------:R-:W-:-:S04]  /*13e0*/  FFMA.FTZ R0, R6, R18, R3 ;  /* 0x0000001206007223 */ /* 0x000fc80000010003 */
[----:B------:R-:W-:Y:S01]  /*13f0*/  FFMA.FTZ R61, R7, R19, R0 ;  /* 0x00000013073d7223 */ /* 0x000fe20000010000 */
[----:B--2---:R-:W-:Y:S01]  /*1400*/  UISETP.GE.AND UP0, UPT, UR4, 0x1, UPT ;  /* 0x000000010400788c */ /* 0x004fe2000bf06270 */
[----:B------:R-:W-:Y:S08]  /*1410*/  BAR.SYNC.DEFER_BLOCKING 0x0 ;  /* 0x0000000000007b1d */ /* 0x000ff00000010000 */
[----:B------:R-:W-:Y:S05]  /*1420*/  BRA.U !UP0, `(.L_x_17322) ;  /* 0x0000002508247547 */ /* 0x000fea000b800000 */
[----:B------:R-:W0:Y:S01]  /*1430*/  LDC.64 R70, c[0x0][0x3e0] ;  /* 0x0000f800ff467b82 */ /* 0x000e220000000a00 */
[----:B------:R-:W-:Y:S01]  /*1440*/  ISETP.NE.AND P0, PT, R46, 0x1, PT ;  /* 0x000000012e00780c */ /* 0x000fe20003f05270 */
[----:B------:R-:W-:Y:S01]  /*1450*/  HFMA2 R11, -RZ, RZ, 0, 0 ;  /* 0x00000000ff0b7431 */ /* 0x000fe200000001ff */
[----:B------:R-:W-:Y:S01]  /*1460*/  SHF.L.U32 R84, R43, 0x8, RZ ;  /* 0x000000082b547819 */ /* 0x000fe200000006ff */
[----:B------:R-:W-:Y:S01]  /*1470*/  FADD.FTZ R0, R16, R16 ;  /* 0x0000001010007221 */ /* 0x000fe20000010000 */
[----:B------:R-:W-:Y:S01]  /*1480*/  SHF.L.U32 R85, R46, 0x8, RZ ;  /* 0x000000082e557819 */ /* 0x000fe200000006ff */
[----:B------:R-:W-:Y:S01]  /*1490*/  FADD.FTZ R76, R17, R17 ;  /* 0x00000011114c7221 */ /* 0x000fe20000010000 */
[----:B------:R-:W-:Y:S01]  /*14a0*/  FADD.FTZ R77, R18, R18 ;  /* 0x00000012124d7221 */ /* 0x000fe20000010000 */
[----:B------:R-:W1:Y:S01]  /*14b0*/  LDC.64 R72, c[0x0][0x3c0] ;  /* 0x0000f000ff487b82 */ /* 0x000e620000000a00 */
[----:B------:R-:W-:Y:S01]  /*14c0*/  FADD.FTZ R78, R19, R19 ;  /* 0x00000013134e7221 */ /* 0x000fe20000010000 */
[----:B------:R-:W-:Y:S01]  /*14d0*/  IADD3 R79, PT, PT, R46, -0x2, RZ ;  /* 0xfffffffe2e4f7810 */ /* 0x000fe20007ffe0ff */
[----:B------:R-:W-:Y:S01]  /*14e0*/  FMUL.FTZ R80, R4, R64 ;  /* 0x0000004004507220 */ /* 0x000fe20000410000 */
[----:B------:R-:W-:Y:S01]  /*14f0*/  ISETP.EQ.AND P0, PT, R56, RZ, P0 ;  /* 0x000000ff3800720c */ /* 0x000fe20000702270 */
[----:B------:R-:W-:Y:S01]  /*1500*/  FMUL.FTZ R81, R5, R66 ;  /* 0x0000004205517220 */ /* 0x000fe20000410000 */
[----:B------:R-:W-:Y:S01]  /*1510*/  FMUL.FTZ R82, R6, R68 ;  /* 0x0000004406527220 */ /* 0x000fe20000410000 */
[----:B------:R-:W-:Y:S01]  /*1520*/  FMUL.FTZ R83, R7, R74 ;  /* 0x0000004a07537220 */ /* 0x000fe20000410000 */
[----:B------:R-:W2:Y:S01]  /*1530*/  LDC.64 R32, c[0x0][0x440] ;  /* 0x00011000ff207b82 */ /* 0x000ea20000000a00 */
[----:B------:R-:W-:Y:S01]  /*1540*/  LOP3.LUT R84, R84, 0x100, RZ, 0xc0, !PT ;  /* 0x0000010054547812 */ /* 0x000fe200078ec0ff */
[----:B------:R-:W3:Y:S01]  /*1550*/  LDCU UR7, c[0x0][0x394] ;  /* 0x00007280ff0777ac */ /* 0x000ee20008000800 */
[----:B------:R-:W-:Y:S01]  /*1560*/  LOP3.LUT R85, R85, 0x100, RZ, 0xc0, !PT ;  /* 0x0000010055557812 */ /* 0x000fe200078ec0ff */
[----:B------:R-:W4:Y:S04]  /*1570*/  LDCU UR8, c[0x0][0x38c] ;  /* 0x00007180ff0877ac */ /* 0x000f280008000800 */
[----:B------:R-:W0:Y:S01]  /*1580*/  LDC.64 R34, c[0x0][0x3a8] ;  /* 0x0000ea00ff227b82 */ /* 0x000e220000000a00 */
[----:B------:R-:W-:-:S05]  /*1590*/  UMOV UR4, URZ ;  /* 0x000000ff00047c82 */ /* 0x000fca0008000000 */
.L_x_17340:
[----:B----4-:R-:W-:Y:S02]  /*15a0*/  MOV R2, R26 ;  /* 0x0000001a00027202 */ /* 0x010fe40000000f00 */
[----:B0-----:R-:W-:-:S03]  /*15b0*/  MOV R3, R57 ;  /* 0x0000003900037202 */ /* 0x001fc60000000f00 */
[----:B0-----:R-:W-:-:S04]  /*15c0*/  IMAD.WIDE.U32 R2, R34, UR4, R2 ;  /* 0x0000000422027c25 */ /* 0x001fc8000f8e0002 */
[----:B------:R-:W-:Y:S01]  /*15d0*/  IMAD R3, R35, UR4, R3 ;  /* 0x0000000423037c24 */ /* 0x000fe2000f8e0203 */
[----:B--2---:R-:W-:-:S04]  /*15e0*/  LEA R36, P1, R2, R32, 0x3 ;  /* 0x0000002002247211 */ /* 0x004fc800078218ff */
[----:B------:R-:W-:-:S06]  /*15f0*/  LEA.HI.X R37, R2, R33, R3, 0x3, P1 ;  /* 0x0000002102257211 */ /* 0x000fcc00008f1c03 */
[----:B------:R-:W2:Y:S01]  /*1600*/  LDG.E.64 R36, desc[UR16][R36.64] ;  /* 0x0000001024247981 */ /* 0x000ea2000c1e1b00 */
[----:B-1----:R-:W-:-:S04]  /*1610*/  IMAD.WIDE.U32 R16, R72, UR4, RZ ;  /* 0x0000000448107c25 */ /* 0x002fc8000f8e00ff */
        /* <DEDUP_REMOVED lines=18> */
[----:B------:R-:W-:Y:S01]  /*1740*/  FMUL.FTZ R89, R37, R68 ;  /* 0x0000004425597220 */ /* 0x000fe20000410000 */
[----:B------:R-:W-:Y:S01]  /*1750*/  FMUL.RZ R90, R16, 0.15915493667125701904 ;  /* 0x3e22f983105a7820 */ /* 0x000fe2000040c000 */
[----:B------:R-:W-:Y:S01]  /*1760*/  FMUL.FTZ R16, R17, R64 ;  /* 0x0000004011107220 */ /* 0x000fe20000410000 */
[----:B------:R-:W-:Y:S01]  /*1770*/  FMUL.RZ R91, R19, 0.15915493667125701904 ;  /* 0x3e22f983135b7820 */ /* 0x000fe2000040c000 */
[----:B------:R-:W-:Y:S01]  /*1780*/  FMUL.RZ R94, R89, 0.15915493667125701904 ;  /* 0x3e22f983595e7820 */ /* 0x000fe2000040c000 */
[----:B------:R-:W0:Y:S01]  /*1790*/  MUFU.SIN R23, R90 ;  /* 0x0000005a00177308 */ /* 0x000e220000000400 */
[C---:B------:R-:W-:Y:S01]  /*17a0*/  FMUL.FTZ R19, R17.reuse, R66 ;  /* 0x0000004211137220 */ /* 0x040fe20000410000 */
[----:B---3--:R-:W-:-:S06]  /*17b0*/  FMUL.FTZ R22, R17, R68 ;  /* 0x0000004411167220 */ /* 0x008fcc0000410000 */
[----:B------:R1:W0:Y:S04]  /*17c0*/  MUFU.EX2 R18, R16 ;  /* 0x0000001000127308 */ /* 0x0002280000000800 */
[----:B------:R2:W3:Y:S01]  /*17d0*/  MUFU.COS R39, R90 ;  /* 0x0000005a00277308 */ /* 0x0004e20000000000 */
[----:B-1----:R-:W-:-:S07]  /*17e0*/  FMUL.FTZ R16, R37, R74 ;  /* 0x0000004a25107220 */ /* 0x002fce0000410000 */
[----:B------:R-:W-:Y:S01]  /*17f0*/  MUFU.SIN R38, R91 ;  /* 0x0000005b00267308 */ /* 0x000fe20000000400 */
[----:B------:R-:W-:Y:S01]  /*1800*/  FMUL.RZ R96, R16, 0.15915493667125701904 ;  /* 0x3e22f98310607820 */ /* 0x000fe2000040c000 */
[----:B--2---:R-:W-:Y:S01]  /*1810*/  FMUL.FTZ R90, R17, R74 ;  /* 0x0000004a115a7220 */ /* 0x004fe20000410000 */
[----:B------:R-:W-:Y:S01]  /*1820*/  P2R R16, PR, RZ, 0x8 ;  /* 0x00000008ff107803 */ /* 0x000fe20000000000 */
[----:B0-----:R-:W-:-:S04]  /*1830*/  FMUL.FTZ R17, R18, R23 ;  /* 0x0000001712117220 */ /* 0x001fc80000410000 */
[----:B------:R-:W0:Y:S01]  /*1840*/  MUFU.COS R88, R91 ;  /* 0x0000005b00587308 */ /* 0x000e220000000000 */
[----:B---3--:R-:W-:Y:S01]  /*1850*/  FMUL.FTZ R16, R18, R39 ;  /* 0x0000002712107220 */ /* 0x008fe20000410000 */
[----:B-----5:R-:W-:-:S06]  /*1860*/  FMUL.FTZ R18, R20, R3 ;  /* 0x0000000314127220 */ /* 0x020fcc0000410000 */
[----:B------:R-:W1:Y:S08]  /*1870*/  MUFU.COS R93, R94 ;  /* 0x0000005e005d7308 */ /* 0x000e700000000000 */
[----:B------:R-:W-:Y:S08]  /*1880*/  MUFU.COS R91, R96 ;  /* 0x00000060005b7308 */ /* 0x000ff00000000000 */
[----:B------:R-:W2:Y:S08]  /*1890*/  MUFU.SIN R89, R94 ;  /* 0x0000005e00597308 */ /* 0x000eb00000000400 */
[----:B------:R-:W3:Y:S08]  /*18a0*/  MUFU.SIN R99, R96 ;  /* 0x0000006000637308 */ /* 0x000ef00000000400 */
[----:B------:R5:W0:Y:S04]  /*18b0*/  MUFU.EX2 R95, R19 ;  /* 0x00000013005f7308 */ /* 0x000a280000000800 */
[----:B------:R4:W1:Y:S04]  /*18c0*/  MUFU.EX2 R92, R22 ;  /* 0x00000016005c7308 */ /* 0x0008680000000800 */
[----:B------:R-:W3:Y:S01]  /*18d0*/  MUFU.EX2 R90, R90 ;  /* 0x0000005a005a7308 */ /* 0x000ee20000000800 */
[----:B-----5:R-:W-:-:S04]  /*18e0*/  IADD3 R19, PT, PT, R84, UR4, RZ ;  /* 0x0000000454137c10 */ /* 0x020fc8000fffe0ff */
[----:B------:R-:W-:Y:S01]  /*18f0*/  SEL R19, R19, R44, !P3 ;  /* 0x0000002c13137207 */ /* 0x000fe20005800000 */
[C---:B0-----:R-:W-:Y:S01]  /*1900*/  FMUL.FTZ R97, R95.reuse, R88 ;  /* 0x000000585f617220 */ /* 0x041fe20000410000 */
[----:B------:R-:W-:Y:S02]  /*1910*/  FMUL.FTZ R95, R95, R38 ;  /* 0x000000265f5f7220 */ /* 0x000fe40000410000 */
[----:B----4-:R-:W-:Y:S01]  /*1920*/  LEA R22, R19, UR5, 0x3 ;  /* 0x0000000513167c11 */ /* 0x010fe2000f8e18ff */
[C---:B------:R-:W-:Y:S01]  /*1930*/  FMUL.FTZ R19, R21.reuse, R3 ;  /* 0x0000000315137220 */ /* 0x040fe20000410000 */
[-C--:B------:R-:W-:Y:S01]  /*1940*/  FFMA.FTZ R21, R21, R2.reuse, R18 ;  /* 0x0000000215157223 */ /* 0x080fe20000010012 */
[C---:B-1----:R-:W-:Y:S01]  /*1950*/  FMUL.FTZ R93, R92.reuse, R93 ;  /* 0x0000005d5c5d7220 */ /* 0x042fe20000410000 */
[----:B--2---:R-:W-:Y:S01]  /*1960*/  FMUL.FTZ R92, R92, R89 ;  /* 0x000000595c5c7220 */ /* 0x004fe20000410000 */
[----:B------:R0:W-:Y:S01]  /*1970*/  STS.64 [R22+0x660], R16 ;  /* 0x0006601016007388 */ /* 0x0001e20000000a00 */
[----:B------:R-:W-:Y:S01]  /*1980*/  FFMA.FTZ R19, R20, R2, -R19 ;  /* 0x0000000214137223 */ /* 0x000fe20000010813 */
[C---:B---3--:R-:W-:Y:S01]  /*1990*/  FMUL.FTZ R91, R90.reuse, R91 ;  /* 0x0000005b5a5b7220 */ /* 0x048fe20000410000 */
[----:B------:R-:W-:Y:S01]  /*19a0*/  FMUL.FTZ R90, R90, R99 ;  /* 0x000000635a5a7220 */ /* 0x000fe20000410000 */
[C---:B------:R-:W-:Y:S01]  /*19b0*/  FMUL.FTZ R88, R0.reuse, -R21 ;  /* 0x8000001500587220 */ /* 0x040fe20000410000 */
[-C--:B------:R-:W-:Y:S01]  /*19c0*/  FMUL.FTZ R89, R0, R19.reuse ;  /* 0x0000001300597220 */ /* 0x080fe20000410000 */
[-C--:B------:R-:W-:Y:S01]  /*19d0*/  FMUL.FTZ R94, R76, R19.reuse ;  /* 0x000000134c5e7220 */ /* 0x080fe20000410000 */
[CC--:B------:R-:W-:Y:S01]  /*19e0*/  FMUL.FTZ R100, R77.reuse, R19.reuse ;  /* 0x000000134d647220 */ /* 0x0c0fe20000410000 */
[----:B------:R-:W-:Y:S01]  /*19f0*/  FMUL.FTZ R96, R78, R19 ;  /* 0x000000134e607220 */ /* 0x000fe20000410000 */
        /* <DEDUP_REMOVED lines=13> */
.L_x_17324:
[----:B------:R0:W1:Y:S02]  /*1ad0*/  LDS.64 R18, [R86+0x1668] ;  /* 0x0016680056127984 */ /* 0x0000640000000a00 */
.L_x_17325:
[----:B------:R-:W-:Y:S05]  /*1ae0*/  BSYNC.RECONVERGENT B0 ;  /* 0x0000000000007941 */ /* 0x000fea0003800200 */
.L_x_17323:
        /* <DEDUP_REMOVED lines=21> */
[-C--:B------:R-:W-:Y:S01]  /*1c40*/  FMUL.FTZ R2, R16, R95.reuse ;  /* 0x0000005f10027220 */ /* 0x080fe20000410000 */
[----:B------:R-:W-:Y:S01]  /*1c50*/  ISETP.GT.U32.AND P3, PT, R87, 0x17, PT ;  /* 0x000000175700780c */ /* 0x000fe20003f64070 */
[----:B--2---:R-:W-:Y:S01]  /*1c60*/  FADD.FTZ R21, R82, R3 ;  /* 0x0000000352157221 */ /* 0x004fe20000010000 */
[----:B------:R-:W-:Y:S01]  /*1c70*/  FADD.FTZ R23, RZ, R23 ;  /* 0x00000017ff177221 */ /* 0x000fe20000010000 */
[C---:B------:R-:W-:Y:S01]  /*1c80*/  FMUL.FTZ R3, R17.reuse, R95 ;  /* 0x0000005f11037220 */ /* 0x040fe20000410000 */
[----:B------:R-:W-:Y:S01]  /*1c90*/  FFMA.FTZ R2, R17, R97, R2 ;  /* 0x0000006111027223 */ /* 0x000fe20000010002 */
[C---:B------:R-:W-:Y:S01]  /*1ca0*/  FMUL.FTZ R20, R90.reuse, R21 ;  /* 0x000000155a147220 */ /* 0x040fe20000410000 */
[----:B------:R-:W-:Y:S01]  /*1cb0*/  FMUL.FTZ R22, R90, R23 ;  /* 0x000000175a167220 */ /* 0x000fe20000410000 */
[----:B------:R-:W-:Y:S01]  /*1cc0*/  FFMA.FTZ R3, R16, R97, -R3 ;  /* 0x0000006110037223 */ /* 0x000fe20000010803 */
[----:B------:R-:W-:Y:S01]  /*1cd0*/  ISETP.NE.OR P4, PT, R56, RZ, P4 ;  /* 0x000000ff3800720c */ /* 0x000fe20002785670 */
        /* <DEDUP_REMOVED lines=8> */
[----:B------:R-:W-:Y:S01]  /*1d60*/  ISETP.GT.U32.AND P5, PT, R87, 0xf, PT ;  /* 0x0000000f5700780c */ /* 0x000fe20003fa4070 */
[----:B------:R-:W2:Y:S01]  /*1d70*/  SHFL.UP PT, R23, R102, 0x1, RZ ;  /* 0x0420000066177989 */ /* 0x000ea200000e00ff */
[C---:B------:R-:W-:Y:S01]  /*1d80*/  FMUL.FTZ R104, R90.reuse, R20 ;  /* 0x000000145a687220 */ /* 0x040fe20000410000 */
[----:B------:R-:W-:-:S02]  /*1d90*/  FMUL.FTZ R105, R90, R22 ;  /* 0x000000165a697220 */ /* 0x000fc40000410000 */
[----:B------:R-:W5:Y:S01]  /*1da0*/  SHFL.UP PT, R21, R103, 0x1, RZ ;  /* 0x0420000067157989 */ /* 0x000f6200000e00ff */
        /* <DEDUP_REMOVED lines=53> */
[CC--:B---3--:R-:W-:Y:S01]  /*2100*/  FFMA.FTZ R22, R105.reuse, R20.reuse, -R22 ;  /* 0x0000001469167223 */ /* 0x0c8fe20000010816 */
[----:B------:R-:W-:Y:S01]  /*2110*/  FFMA.FTZ R23, R104, R20, R23 ;  /* 0x0000001468177223 */ /* 0x000fe20000010017 */
[----:B------:R-:W-:Y:S01]  /*2120*/  FMUL.FTZ R20, R90, R96 ;  /* 0x000000605a147220 */ /* 0x000fe20000410000 */
[-C--:B-----5:R-:W-:Y:S01]  /*2130*/  @P1 FFMA.FTZ R105, R105, R2.reuse, -R21 ;  /* 0x0000000269691223 */ /* 0x0a0fe20000010815 */
[----:B------:R-:W-:Y:S01]  /*2140*/  @P1 FFMA.FTZ R104, R104, R2, R3 ;  /* 0x0000000268681223 */ /* 0x000fe20000010003 */
[----:B------:R-:W-:Y:S01]  /*2150*/  FMUL.FTZ R2, R90, R99 ;  /* 0x000000635a027220 */ /* 0x000fe20000410000 */
[----:B------:R-:W-:Y:S01]  /*2160*/  @P1 FADD.FTZ R102, R102, R23 ;  /* 0x0000001766661221 */ /* 0x000fe20000010000 */
[-C--:B-1----:R-:W-:Y:S01]  /*2170*/  FMUL.FTZ R21, R91, R19.reuse ;  /* 0x000000135b157220 */ /* 0x082fe20000410000 */
[----:B------:R-:W-:Y:S01]  /*2180*/  @P1 FADD.FTZ R103, R103, R22 ;  /* 0x0000001667671221 */ /* 0x000fe20000010000 */
[C---:B------:R-:W-:Y:S01]  /*2190*/  FFMA.FTZ R23, R91.reuse, R96, R2 ;  /* 0x000000605b177223 */ /* 0x040fe20000010002 */
[C---:B------:R-:W-:Y:S01]  /*21a0*/  FMUL.FTZ R3, R90.reuse, R19 ;  /* 0x000000135a037220 */ /* 0x040fe20000410000 */
[C---:B------:R-:W-:Y:S01]  /*21b0*/  FFMA.FTZ R20, R91.reuse, R99, -R20 ;  /* 0x000000635b147223 */ /* 0x040fe20000010814 */
[-C--:B------:R-:W-:Y:S01]  /*21c0*/  FFMA.FTZ R2, -R90, R18.reuse, -R21 ;  /* 0x000000125a027223 */ /* 0x080fe20000010915 */
[----:B------:R-:W-:Y:S01]  /*21d0*/  FADD.FTZ R106, R100, R23 ;  /* 0x00000017646a7221 */ /* 0x000fe20000010000 */
[----:B------:R-:W0:Y:S01]  /*21e0*/  SHFL.UP PT, R22, R104, 0x10, RZ ;  /* 0x0600000068167989 */ /* 0x000e2200000e00ff */
[----:B------:R-:W-:Y:S01]  /*21f0*/  FFMA.FTZ R3, R91, R18, -R3 ;  /* 0x000000125b037223 */ /* 0x000fe20000010803 */
[----:B------:R-:W-:Y:S01]  /*2200*/  FADD.FTZ R107, R101, R20 ;  /* 0x00000014656b7221 */ /* 0x000fe20000010000 */
[C---:B------:R-:W-:Y:S01]  /*2210*/  FMUL.FTZ R110, R92.reuse, R106 ;  /* 0x0000006a5c6e7220 */ /* 0x040fe20000410000 */
[----:B------:R-:W1:Y:S01]  /*2220*/  SHFL.UP PT, R23, R102, 0x10, RZ ;  /* 0x0600000066177989 */ /* 0x000e6200000e00ff */
[C---:B------:R-:W-:Y:S01]  /*2230*/  FMUL.FTZ R109, R92.reuse, R3 ;  /* 0x000000035c6d7220 */ /* 0x040fe20000410000 */
[CC--:B------:R-:W-:Y:S01]  /*2240*/  FMUL.FTZ R111, R92.reuse, R107.reuse ;  /* 0x0000006b5c6f7220 */ /* 0x0c0fe20000410000 */
[C---:B------:R-:W-:Y:S01]  /*2250*/  FFMA.FTZ R107, R93.reuse, R107, -R110 ;  /* 0x0000006b5d6b7223 */ /* 0x040fe2000001086e */
[----:B------:R-:W2:Y:S01]  /*2260*/  SHFL.UP PT, R21, R103, 0x10, RZ ;  /* 0x0600000067157989 */ /* 0x000ea200000e00ff */
[-C--:B------:R-:W-:Y:S01]  /*2270*/  FMUL.FTZ R108, R92, R2.reuse ;  /* 0x000000025c6c7220 */ /* 0x080fe20000410000 */
[C---:B------:R-:W-:Y:S01]  /*2280*/  FFMA.FTZ R2, R93.reuse, R2, -R109 ;  /* 0x000000025d027223 */ /* 0x040fe2000001086d */
[C---:B------:R-:W-:Y:S01]  /*2290*/  FFMA.FTZ R111, R93.reuse, R106, R111 ;  /* 0x0000006a5d6f7223 */ /* 0x040fe2000001006f */
[----:B------:R-:W3:Y:S01]  /*22a0*/  SHFL.UP PT, R20, R105, 0x10, RZ ;  /* 0x0600000069147989 */ /* 0x000ee200000e00ff */
[----:B------:R-:W-:Y:S01]  /*22b0*/  FADD.FTZ R110, R98, R107 ;  /* 0x0000006b626e7221 */ /* 0x000fe20000010000 */
[----:B------:R-:W-:Y:S01]  /*22c0*/  FFMA.FTZ R108, R93, R3, R108 ;  /* 0x000000035d6c7223 */ /* 0x000fe2000001006c */
[C---:B------:R-:W-:Y:S01]  /*22d0*/  FMUL.FTZ R112, R95.reuse, R2 ;  /* 0x000000025f707220 */ /* 0x040fe20000410000 */
[----:B------:R-:W-:Y:S01]  /*22e0*/  FADD.FTZ R106, R94, R111 ;  /* 0x0000006f5e6a7221 */ /* 0x000fe20000010000 */
[C---:B------:R-:W-:Y:S01]  /*22f0*/  FMUL.FTZ R109, R95.reuse, R110 ;  /* 0x0000006e5f6d7220 */ /* 0x040fe20000410000 */
[----:B------:R-:W-:Y:S01]  /*2300*/  ISETP.GE.AND P1, PT, R62, 0x10, PT ;  /* 0x000000103e00780c */ /* 0x000fe20003f26270 */
[-C--:B------:R-:W-:Y:S01]  /*2310*/  FMUL.FTZ R107, R95, R108.reuse ;  /* 0x0000006c5f6b7220 */ /* 0x080fe20000410000 */
[----:B------:R-:W-:Y:S01]  /*2320*/  FFMA.FTZ R3, R97, R108, R112 ;  /* 0x0000006c61037223 */ /* 0x000fe20000010070 */
[-C--:B------:R-:W-:Y:S01]  /*2330*/  FMUL.FTZ R111, R95, R106.reuse ;  /* 0x0000006a5f6f7220 */ /* 0x080fe20000410000 */
[C---:B------:R-:W-:Y:S01]  /*2340*/  FFMA.FTZ R108, R97.reuse, R106, R109 ;  /* 0x0000006a616c7223 */ /* 0x040fe2000001006d */
[----:B------:R-:W-:Y:S01]  /*2350*/  FFMA.FTZ R2, R97, R2, -R107 ;  /* 0x0000000261027223 */ /* 0x000fe2000001086b */
[----:B0-----:R-:W-:Y:S01]  /*2360*/  FMUL.FTZ R107, R105, R22 ;  /* 0x00000016696b7220 */ /* 0x001fe20000410000 */
[----:B------:R-:W-:Y:S01]  /*2370*/  FFMA.FTZ R111, R97, R110, -R111 ;  /* 0x0000006e616f7223 */ /* 0x000fe2000001086f */
[----:B------:R-:W0:Y:S01]  /*2380*/  SHFL.DOWN PT, R113, R3, 0x1, 0x1f ;  /* 0x08201f0003717f89 */ /* 0x000e2200000e0000 */
[CC--:B-1----:R-:W-:Y:S01]  /*2390*/  FMUL.FTZ R106, R104.reuse, R23.reuse ;  /* 0x00000017686a7220 */ /* 0x0c2fe20000410000 */
[----:B------:R-:W-:Y:S01]  /*23a0*/  FMUL.FTZ R109, R105, R23 ;  /* 0x00000017696d7220 */ /* 0x000fe20000410000 */
[----:B------:R-:W-:-:S02]  /*23b0*/  FMUL.FTZ R23, R104, R22 ;  /* 0x0000001668177220 */ /* 0x000fc40000410000 */
[-C--:B--2---:R-:W-:Y:S01]  /*23c0*/  FFMA.FTZ R106, R105, R21.reuse, -R106 ;  /* 0x00000015696a7223 */ /* 0x084fe2000001086a */
[C---:B------:R-:W-:Y:S01]  /*23d0*/  FFMA.FTZ R109, R104.reuse, R21, R109 ;  /* 0x00000015686d7223 */ /* 0x040fe2000001006d */
[----:B------:R-:W-:Y:S01]  /*23e0*/  MOV R21, RZ ;  /* 0x000000ff00157202 */ /* 0x000fe20000000f00 */
[-C--:B---3--:R-:W-:Y:S01]  /*23f0*/  @P1 FFMA.FTZ R104, R104, R20.reuse, R107 ;  /* 0x0000001468681223 */ /* 0x088fe2000001006b */
[----:B------:R-:W-:Y:S01]  /*2400*/  @P1 FADD.FTZ R103, R103, R106 ;  /* 0x0000006a67671221 */ /* 0x000fe20000010000 */
[----:B------:R-:W-:Y:S01]  /*2410*/  @P1 FFMA.FTZ R105, R105, R20, -R23 ;  /* 0x0000001469691223 */ /* 0x000fe20000010817 */
[----:B------:R-:W-:Y:S01]  /*2420*/  @P1 FADD.FTZ R102, R102, R109 ;  /* 0x0000006d66661221 */ /* 0x000fe20000010000 */
[----:B------:R-:W-:Y:S01]  /*2430*/  HFMA2 R20, -RZ, RZ, 1.875, 0 ;  /* 0x3f800000ff147431 */ /* 0x000fe200000001ff */
[----:B------:R-:W1:Y:S01]  /*2440*/  SHFL.DOWN PT, R109, R2, 0x1, 0x1f ;  /* 0x08201f00026d7f89 */ /* 0x000e6200000e0000 */
[----:B------:R-:W-:Y:S02]  /*2450*/  ISETP.GT.U32.AND P1, PT, R87, 0x1d, PT ;  /* 0x0000001d5700780c */ /* 0x000fe40003f24070 */
[----:B------:R-:W-:Y:S01]  /*2460*/  CS2R R22, SRZ ;  /* 0x0000000000167805 */ /* 0x000fe2000001ff00 */
[----:B------:R-:W2:Y:S04]  /*2470*/  SHFL.UP PT, R105, R105, 0x1, RZ ;  /* 0x0420000069697989 */ /* 0x000ea800000e00ff */
        /* <DEDUP_REMOVED lines=20> */
.L_x_17327:
[----:B------:R-:W-:Y:S05]  /*25c0*/  BSYNC.RECONVERGENT B0 ;  /* 0x0000000000007941 */ /* 0x000fea0003800200 */
.L_x_17326:
        /* <DEDUP_REMOVED lines=17> */
.L_x_17329:
[----:B------:R-:W-:Y:S05]  /*26e0*/  BSYNC.RECONVERGENT B0 ;  /* 0x0000000000007941 */ /* 0x000fea0003800200 */
.L_x_17328:
        /* <DEDUP_REMOVED lines=16> */
.L_x_17331:
[----:B------:R-:W-:Y:S05]  /*27f0*/  BSYNC.RECONVERGENT B0 ;  /* 0x0000000000007941 */ /* 0x000fea0003800200 */
.L_x_17330:
        /* <DEDUP_REMOVED lines=16> */
.L_x_17333:
[----:B------:R-:W-:Y:S05]  /*2900*/  BSYNC.RECONVERGENT B0 ;  /* 0x0000000000007941 */ /* 0x000fea0003800200 */
.L_x_17332:
        /* <DEDUP_REMOVED lines=16> */
.L_x_17335:
[----:B------:R-:W-:Y:S05]  /*2a10*/  BSYNC.RECONVERGENT B0 ;  /* 0x0000000000007941 */ /* 0x000fea0003800200 */
.L_x_17334:
[----:B-1----:R-:W-:Y:S01]  /*2a20*/  SHFL.DOWN PT, R113, R2, 0x1, 0x1f ;  /* 0x08201f0002717f89 */ /* 0x002fe200000e0000 */
[C---:B------:R-:W-:Y:S01]  /*2a30*/  ISETP.NE.AND P1, PT, R56.reuse, 0x1f, PT ;  /* 0x0000001f3800780c */ /* 0x040fe20003f25270 */
[----:B------:R-:W-:Y:S01]  /*2a40*/  BSSY.RECONVERGENT B0, `(.L_x_17336) ;  /* 0x00000c5000007945 */ /* 0x000fe20003800200 */
[----:B------:R-:W-:Y:S01]  /*2a50*/  ISETP.NE.AND P2, PT, R56, RZ, PT ;  /* 0x000000ff3800720c */ /* 0x000fe20003f45270 */
[----:B------:R-:W1:Y:S01]  /*2a60*/  SHFL.IDX PT, R110, R23, RZ, 0x1f ;  /* 0x00001fff176e7589 */ /* 0x000e6200000e0000 */
[----:B------:R-:W-:-:S03]  /*2a70*/  ISETP.GT.AND P3, PT, R62, 0xf, PT ;  /* 0x0000000f3e00780c */ /* 0x000fc60003f64270 */
[----:B0-----:R-:W0:Y:S04]  /*2a80*/  SHFL.DOWN PT, R111, R3, 0x1, 0x1f ;  /* 0x08201f00036f7f89 */ /* 0x001e2800000e0000 */
[----:B------:R-:W5:Y:S04]  /*2a90*/  SHFL.IDX PT, R109, R22, RZ, 0x1f ;  /* 0x00001fff166d7589 */ /* 0x000f6800000e0000 */
[----:B------:R-:W5:Y:S04]  /*2aa0*/  SHFL.DOWN PT, R115, R39, 0x1, 0x1f ;  /* 0x08201f0027737f89 */ /* 0x000f6800000e0000 */
[----:B------:R-:W5:Y:S04]  /*2ab0*/  SHFL.DOWN PT, R117, R38, 0x1, 0x1f ;  /* 0x08201f0026757f89 */ /* 0x000f6800000e0000 */
[----:B--23--:R-:W-:Y:S01]  /*2ac0*/  SHFL.IDX PT, R2, R2, RZ, 0x1f ;  /* 0x00001fff02027589 */ /* 0x00cfe200000e0000 */
[----:B-1----:R-:W-:-:S03]  /*2ad0*/  @P1 FMUL.FTZ R108, R113, R110 ;  /* 0x0000006e716c1220 */ /* 0x002fc60000410000 */
[----:B------:R-:W-:Y:S01]  /*2ae0*/  SHFL.IDX PT, R3, R3, RZ, 0x1f ;  /* 0x00001fff03037589 */ /* 0x000fe200000e0000 */
[----:B0-----:R-:W-:-:S03]  /*2af0*/  @P1 FMUL.FTZ R112, R111, R110 ;  /* 0x0000006e6f701220 */ /* 0x001fc60000410000 */
[----:B----4-:R-:W-:Y:S01]  /*2b00*/  SHFL.IDX PT, R39, R39, RZ, 0x1f ;  /* 0x00001fff27277589 */ /* 0x010fe200000e0000 */
[-C--:B-----5:R-:W-:Y:S01]  /*2b10*/  @P1 FFMA.FTZ R108, R111, R109.reuse, -R108 ;  /* 0x0000006d6f6c1223 */ /* 0x0a0fe2000001086c */
[----:B------:R-:W-:Y:S02]  /*2b20*/  @P1 FFMA.FTZ R112, R113, R109, R112 ;  /* 0x0000006d71701223 */ /* 0x000fe40000010070 */
[----:B------:R-:W-:Y:S01]  /*2b30*/  SHFL.IDX PT, R38, R38, RZ, 0x1f ;  /* 0x00001fff26267589 */ /* 0x000fe200000e0000 */
[----:B------:R-:W-:Y:S01]  /*2b40*/  @P1 FADD.FTZ R109, R115, R108 ;  /* 0x0000006c736d1221 */ /* 0x000fe20000010000 */
        /* <DEDUP_REMOVED lines=27> */
[CC--:B------:R-:W-:Y:S01]  /*2d00*/  FMUL.FTZ R16, R95.reuse, R100.reuse ;  /* 0x000000645f107220 */ /* 0x0c0fe20000410000 */
        /* <DEDUP_REMOVED lines=20> */
[----:B------:R-:W-:Y:S01]  /*2e50*/  FMUL.FTZ R92, R94, R66 ;  /* 0x000000425e5c7220 */ /* 0x000fe20000410000 */
[----:B------:R-:W-:Y:S01]  /*2e60*/  FADD.FTZ R97, R88, R97 ;  /* 0x0000006158617221 */ /* 0x000fe20000010000 */
[----:B------:R-:W-:Y:S01]  /*2e70*/  FADD.FTZ R95, -R81, R106 ;  /* 0x0000006a515f7221 */ /* 0x000fe20000010100 */
[----:B------:R-:W-:Y:S01]  /*2e80*/  FMUL.FTZ R93, R89, R64 ;  /* 0x00000040595d7220 */ /* 0x000fe20000410000 */
[----:B------:R-:W-:Y:S01]  /*2e90*/  FMUL.FTZ R16, R98, R66 ;  /* 0x0000004262107220 */ /* 0x000fe20000410000 */
[----:B------:R-:W-:Y:S01]  /*2ea0*/  FMUL.FTZ R18, R105, R92 ;  /* 0x0000005c69127220 */ /* 0x000fe20000410000 */
[----:B------:R-:W-:Y:S01]  /*2eb0*/  FADD.FTZ R88, -R80, R107 ;  /* 0x0000006b50587221 */ /* 0x000fe20000010100 */
[----:B------:R-:W-:Y:S01]  /*2ec0*/  FFMA.FTZ R104, R76, R106, R19 ;  /* 0x0000006a4c687223 */ /* 0x000fe20000010013 */
[----:B------:R-:W-:Y:S01]  /*2ed0*/  FADD.FTZ R111, R82, R17 ;  /* 0x00000011526f7221 */ /* 0x000fe20000010000 */
[----:B------:R-:W-:Y:S01]  /*2ee0*/  FADD.FTZ R102, RZ, R102 ;  /* 0x00000066ff667221 */ /* 0x000fe20000010000 */
[----:B------:R-:W-:Y:S01]  /*2ef0*/  FMUL.FTZ R19, R97, R64 ;  /* 0x0000004061137220 */ /* 0x000fe20000410000 */
[----:B------:R-:W-:Y:S01]  /*2f00*/  FMUL.FTZ R107, R100, R93 ;  /* 0x0000005d646b7220 */ /* 0x000fe20000410000 */
[-C--:B------:R-:W-:Y:S01]  /*2f10*/  FFMA.FTZ R106, R95, R16.reuse, -R18 ;  /* 0x000000105f6a7223 */ /* 0x080fe20000010812 */
[----:B------:R-:W-:Y:S01]  /*2f20*/  FMUL.FTZ R18, R105, R16 ;  /* 0x0000001069127220 */ /* 0x000fe20000410000 */
[C---:B------:R-:W-:Y:S01]  /*2f30*/  FMUL.FTZ R16, R90.reuse, R102 ;  /* 0x000000665a107220 */ /* 0x040fe20000410000 */
[----:B------:R-:W-:Y:S01]  /*2f40*/  FMUL.FTZ R17, R90, R111 ;  /* 0x0000006f5a117220 */ /* 0x000fe20000410000 */
[-C--:B------:R-:W-:Y:S01]  /*2f50*/  FFMA.FTZ R107, R88, R19.reuse, -R107 ;  /* 0x00000013586b7223 */ /* 0x080fe2000001086b */
[----:B------:R-:W-:Y:S01]  /*2f60*/  FMUL.FTZ R19, R100, R19 ;  /* 0x0000001364137220 */ /* 0x000fe20000410000 */
[----:B------:R-:W-:Y:S01]  /*2f70*/  FFMA.FTZ R90, R95, R92, R18 ;  /* 0x0000005c5f5a7223 */ /* 0x000fe20000010012 */
[C---:B------:R-:W-:Y:S01]  /*2f80*/  FFMA.FTZ R18, R91.reuse, R111, -R16 ;  /* 0x0000006f5b127223 */ /* 0x040fe20000010810 */
[----:B------:R-:W-:Y:S01]  /*2f90*/  FFMA.FTZ R110, R91, R102, R17 ;  /* 0x000000665b6e7223 */ /* 0x000fe20000010011 */
[-C--:B------:R-:W-:Y:S01]  /*2fa0*/  FMUL.FTZ R91, R103, R68.reuse ;  /* 0x00000044675b7220 */ /* 0x080fe20000410000 */
[----:B------:R-:W-:Y:S01]  /*2fb0*/  FFMA.FTZ R19, R88, R93, R19 ;  /* 0x0000005d58137223 */ /* 0x000fe20000010013 */
[----:B------:R-:W-:Y:S01]  /*2fc0*/  FFMA.FTZ R109, R77, R111, R104 ;  /* 0x0000006f4d6d7223 */ /* 0x000fe20000010068 */
[----:B------:R-:W-:Y:S01]  /*2fd0*/  FADD.FTZ R104, -R82, R111 ;  /* 0x0000006f52687221 */ /* 0x000fe20000010100 */
[----:B------:R-:W-:Y:S01]  /*2fe0*/  FADD.FTZ R107, RZ, R107 ;  /* 0x0000006bff6b7221 */ /* 0x000fe20000010000 */
[----:B------:R-:W-:Y:S01]  /*2ff0*/  FMUL.FTZ R111, R101, R68 ;  /* 0x00000044656f7220 */ /* 0x000fe20000410000 */
[----:B------:R-:W-:Y:S01]  /*3000*/  FMUL.FTZ R113, R102, R91 ;  /* 0x0000005b66717220 */ /* 0x000fe20000410000 */
[----:B------:R-:W-:Y:S01]  /*3010*/  FADD.FTZ R19, RZ, R19 ;  /* 0x00000013ff137221 */ /* 0x000fe20000010000 */
[----:B------:R-:W-:Y:S01]  /*3020*/  FADD.FTZ R16, R107, R106 ;  /* 0x0000006a6b107221 */ /* 0x000fe20000010000 */
[----:B------:R-:W-:Y:S01]  /*3030*/  FADD.FTZ R112, R83, R18 ;  /* 0x0000001253707221 */ /* 0x000fe20000010000 */
[-C--:B------:R-:W-:Y:S01]  /*3040*/  FFMA.FTZ R113, R104, R111.reuse, -R113 ;  /* 0x0000006f68717223 */ /* 0x080fe20000010871 */
[----:B------:R-:W-:Y:S01]  /*3050*/  FADD.FTZ R19, R19, R90 ;  /* 0x0000005a13137221 */ /* 0x000fe20000010000 */
[----:B------:R-:W-:Y:S01]  /*3060*/  FADD.FTZ R107, RZ, R110 ;  /* 0x0000006eff6b7221 */ /* 0x000fe20000010000 */
[----:B------:R-:W-:Y:S01]  /*3070*/  FMUL.FTZ R111, R102, R111 ;  /* 0x0000006f666f7220 */ /* 0x000fe20000410000 */
[----:B------:R-:W-:Y:S01]  /*3080*/  FFMA.FTZ R17, R0, -R100, RZ ;  /* 0x8000006400117223 */ /* 0x000fe200000100ff */
[-C--:B------:R-:W-:Y:S01]  /*3090*/  FMUL.FTZ R110, R99, R74.reuse ;  /* 0x0000004a636e7220 */ /* 0x080fe20000410000 */
        /* <DEDUP_REMOVED lines=14> */
[----:B------:R-:W-:Y:S01]  /*3180*/  MOV R18, R106 ;  /* 0x0000006a00127202 */ /* 0x000fe20000000f00 */
[----:B------:R-:W-:Y:S01]  /*3190*/  FADD.FTZ R110, R113, R110 ;  /* 0x0000006e716e7221 */ /* 0x000fe20000010000 */
[----:B------:R-:W-:Y:S01]  /*31a0*/  ISETP.GT.AND P2, PT, R62, 0x1b, PT ;  /* 0x0000001b3e00780c */ /* 0x000fe20003f44270 */
[----:B------:R-:W0:Y:S01]  /*31b0*/  SHFL.DOWN PT, R113, R106, 0x1, 0x1f ;  /* 0x08201f006a717f89 */ /* 0x000e2200000e0000 */
[----:B------:R-:W-:-:S02]  /*31c0*/  MOV R19, R108 ;  /* 0x0000006c00137202 */ /* 0x000fc40000000f00 */
[----:B------:R-:W-:Y:S01]  /*31d0*/  MOV R17, R110 ;  /* 0x0000006e00117202 */ /* 0x000fe20000000f00 */
[----:B------:R-:W1:Y:S04]  /*31e0*/  SHFL.DOWN PT, R114, R108, 0x1, 0x1f ;  /* 0x08201f006c727f89 */ /* 0x000e6800000e0000 */
[----:B------:R-:W2:Y:S04]  /*31f0*/  SHFL.DOWN PT, R111, R16, 0x1, 0x1f ;  /* 0x08201f00106f7f89 */ /* 0x000ea800000e0000 */
        /* <DEDUP_REMOVED lines=16> */
[CC--:B------:R-:W-:Y:S01]  /*3300*/  FMUL.FTZ R111, R2.reuse, R21.reuse ;  /* 0x00000015026f7220 */ /* 0x0c0fe20000410000 */
[----:B---3--:R-:W-:Y:S02]  /*3310*/  @!P1 FADD.FTZ R17, R17, R106 ;  /* 0x0000006a11119221 */ /* 0x008fe40000010000 */
[----:B------:R-:W2:Y:S01]  /*3320*/  SHFL.DOWN PT, R113, R16, 0x4, 0x1f ;  /* 0x08801f0010717f89 */ /* 0x000ea200000e0000 */
[C---:B------:R-:W-:Y:S01]  /*3330*/  FMUL.FTZ R106, R2.reuse, R20 ;  /* 0x00000014026a7220 */ /* 0x040fe20000410000 */
[-C--:B------:R-:W-:Y:S01]  /*3340*/  FMUL.FTZ R2, R2, R22.reuse ;  /* 0x0000001602027220 */ /* 0x080fe20000410000 */
[C---:B------:R-:W-:Y:S01]  /*3350*/  FFMA.FTZ R22, R3.reuse, R22, -R108 ;  /* 0x0000001603167223 */ /* 0x040fe2000001086c */
[----:B------:R-:W3:Y:S01]  /*3360*/  SHFL.DOWN PT, R110, R17, 0x4, 0x1f ;  /* 0x08801f00116e7f89 */ /* 0x000ee200000e0000 */
[----:B------:R-:W-:Y:S01]  /*3370*/  FFMA.FTZ R20, R3, R20, -R111 ;  /* 0x0000001403147223 */ /* 0x000fe2000001086f */
[----:B------:R-:W-:Y:S01]  /*3380*/  ISETP.NE.AND P1, PT, R56, RZ, PT ;  /* 0x000000ff3800720c */ /* 0x000fe20003f25270 */
[----:B------:R-:W-:Y:S01]  /*3390*/  FADD.FTZ R22, R39, R22 ;  /* 0x0000001627167221 */ /* 0x000fe20000010000 */
[-C--:B------:R-:W-:Y:S01]  /*33a0*/  FMUL.FTZ R39, R37, R96.reuse ;  /* 0x0000006025277220 */ /* 0x080fe20000410000 */
[C---:B------:R-:W-:Y:S01]  /*33b0*/  FFMA.FTZ R21, R3.reuse, R21, R106 ;  /* 0x0000001503157223 */ /* 0x040fe2000001006a */
[----:B------:R-:W-:Y:S01]  /*33c0*/  FFMA.FTZ R23, R3, R23, R2 ;  /* 0x0000001703177223 */ /* 0x000fe20000010002 */
[C---:B------:R-:W-:Y:S01]  /*33d0*/  FMUL.FTZ R3, R37.reuse, R99 ;  /* 0x0000006325037220 */ /* 0x040fe20000410000 */
[C---:B------:R-:W-:Y:S01]  /*33e0*/  FMUL.FTZ R2, R37.reuse, R103 ;  /* 0x0000006725027220 */ /* 0x040fe20000410000 */
[----:B------:R-:W-:Y:S01]  /*33f0*/  FFMA.FTZ R106, R36, R99, -R39 ;  /* 0x00000063246a7223 */ /* 0x000fe20000010827 */
[----:B------:R-:W-:Y:S01]  /*3400*/  FADD.FTZ R23, R38, R23 ;  /* 0x0000001726177221 */ /* 0x000fe20000010000 */
[CC--:B------:R-:W-:Y:S01]  /*3410*/  FMUL.FTZ R39, R37.reuse, R101.reuse ;  /* 0x0000006525277220 */ /* 0x0c0fe20000410000 */
[----:B0-----:R-:W-:Y:S01]  /*3420*/  @!P2 FADD.FTZ R18, R18, R115 ;  /* 0x000000731212a221 */ /* 0x001fe20000010000 */
[C---:B------:R-:W-:Y:S01]  /*3430*/  FFMA.FTZ R38, R36.reuse, R96, R3 ;  /* 0x0000006024267223 */ /* 0x040fe20000010003 */
[C---:B------:R-:W-:Y:S01]  /*3440*/  FFMA.FTZ R101, R36.reuse, R101, -R2 ;  /* 0x0000006524657223 */ /* 0x040fe20000010802 */
[----:B------:R-:W-:Y:S01]  /*3450*/  FMUL.FTZ R3, R37, R98 ;  /* 0x0000006225037220 */ /* 0x000fe20000410000 */
[----:B-1----:R-:W-:Y:S01]  /*3460*/  @!P2 FADD.FTZ R19, R19, R112 ;  /* 0x000000701313a221 */ /* 0x002fe20000010000 */
[C---:B------:R-:W-:Y:S01]  /*3470*/  FMUL.FTZ R2, R37.reuse, R89 ;  /* 0x0000005925027220 */ /* 0x040fe20000410000 */
[----:B------:R-:W-:Y:S01]  /*3480*/  FFMA.FTZ R99, R36, R103, R39 ;  /* 0x0000006724637223 */ /* 0x000fe20000010027 */
[C---:B------:R-:W-:Y:S01]  /*3490*/  FMUL.FTZ R39, R37.reuse, R94 ;  /* 0x0000005e25277220 */ /* 0x040fe20000410000 */
[----:B--2---:R-:W-:Y:S01]  /*34a0*/  @!P2 FADD.FTZ R16, R16, R113 ;  /* 0x000000711010a221 */ /* 0x004fe20000010000 */
[----:B------:R0:W-:Y:S01]  /*34b0*/  @!P1 STS.128 [UR6+0x1760], R20 ;  /* 0x00176014ff009988 */ /* 0x0001e20008000c06 */
[-C--:B------:R-:W-:Y:S01]  /*34c0*/  FMUL.FTZ R37, R37, R97.reuse ;  /* 0x0000006125257220 */ /* 0x080fe20000410000 */
[----:B------:R-:W-:Y:S01]  /*34d0*/  FFMA.FTZ R97, R36, R97, -R2 ;  /* 0x0000006124617223 */ /* 0x000fe20000010802 */
[----:B---3--:R-:W-:Y:S01]  /*34e0*/  @!P2 FADD.FTZ R17, R17, R110 ;  /* 0x0000006e1111a221 */ /* 0x008fe20000010000 */
[----:B------:R-:W1:Y:S01]  /*34f0*/  SHFL.DOWN PT, R113, R18, 0x8, 0x1f ;  /* 0x09001f0012717f89 */ /* 0x000e6200000e0000 */
[----:B------:R-:W-:Y:S01]  /*3500*/  ISETP.GT.AND P2, PT, R62, 0x17, PT ;  /* 0x000000173e00780c */ /* 0x000fe20003f44270 */
[----:B------:R-:W-:Y:S01]  /*3510*/  FMUL.FTZ R38, R109, R38 ;  /* 0x000000266d267220 */ /* 0x000fe20000410000 */
[----:B------:R-:W-:Y:S01]  /*3520*/  FMUL.FTZ R99, R104, R99 ;  /* 0x0000006368637220 */ /* 0x000fe20000410000 */
[----:B------:R-:W2:Y:S01]  /*3530*/  SHFL.DOWN PT, R110, R19, 0x8, 0x1f ;  /* 0x09001f00136e7f89 */ /* 0x000ea200000e0000 */
[C---:B------:R-:W-:Y:S01]  /*3540*/  FFMA.FTZ R98, R36.reuse, R98, -R39 ;  /* 0x0000006224627223 */ /* 0x040fe20000010827 */
[----:B------:R-:W-:-:S02]  /*3550*/  FFMA.FTZ R37, R36, R89, R37 ;  /* 0x0000005924257223 */ /* 0x000fc40000010025 */
[----:B------:R-:W3:Y:S01]  /*3560*/  SHFL.DOWN PT, R111, R16, 0x8, 0x1f ;  /* 0x09001f00106f7f89 */ /* 0x000ee200000e0000 */
[----:B0-----:R-:W-:-:S03]  /*3570*/  FFMA.FTZ R20, R36, R94, R3 ;  /* 0x0000005e24147223 */ /* 0x001fc60000010003 */
[----:B------:R-:W0:Y:S01]  /*3580*/  SHFL.DOWN PT, R108, R17, 0x8, 0x1f ;  /* 0x09001f00116c7f89 */ /* 0x000e2200000e0000 */
[----:B------:R-:W-:Y:S01]  /*3590*/  FMUL.FTZ R20, R95, R20 ;  /* 0x000000145f147220 */ /* 0x000fe20000410000 */
        /* <DEDUP_REMOVED lines=15> */
.L_x_17337:
[----:B------:R-:W-:Y:S05]  /*3690*/  BSYNC.RECONVERGENT B0 ;  /* 0x0000000000007941 */ /* 0x000fea0003800200 */
.L_x_17336:
        /* <DEDUP_REMOVED lines=22> */
[----:B0---4-:R-:W1:Y:S04]  /*3800*/  @P1 LDS.64 R2, [UR6+0x2f60] ;  /* 0x002f6006ff021984 */ /* 0x011e680008000a00 */
[----:B--2---:R-:W0:Y:S01]  /*3810*/  @P1 LDS.64 R20, [UR6+0x2760] ;  /* 0x00276006ff141984 */ /* 0x004e220008000a00 */
[----:B-1----:R-:W-:Y:S01]  /*3820*/  @P1 FADD.FTZ R18, R18, R2 ;  /* 0x0000000212121221 */ /* 0x002fe20000010000 */
[----:B------:R-:W-:Y:S01]  /*3830*/  @P1 FADD.FTZ R19, R19, R3 ;  /* 0x0000000313131221 */ /* 0x000fe20000010000 */
[----:B0-----:R-:W-:Y:S01]  /*3840*/  @P1 FADD.FTZ R16, R16, R20 ;  /* 0x0000001410101221 */ /* 0x001fe20000010000 */
[----:B------:R-:W-:-:S03]  /*3850*/  @P1 FADD.FTZ R17, R17, R21 ;  /* 0x0000001511111221 */ /* 0x000fc60000010000 */
[----:B------:R0:W-:Y:S04]  /*3860*/  STS.64 [UR6+0x2f60], R18 ;  /* 0x002f6012ff007988 */ /* 0x0001e80008000a06 */
[----:B------:R0:W-:Y:S02]  /*3870*/  STS.64 [UR6+0x2760], R16 ;  /* 0x00276010ff007988 */ /* 0x0001e40008000a06 */
.L_x_17339:
[----:B------:R-:W-:Y:S05]  /*3880*/  BSYNC.RECONVERGENT B0 ;  /* 0x0000000000007941 */ /* 0x000fea0003800200 */
.L_x_17338:
[----:B------:R-:W-:-:S04]  /*3890*/  UIADD3 UR4, UPT, UPT, UR4, 0x1, URZ ;  /* 0x0000000104047890 */ /* 0x000fc8000fffe0ff */
[----:B------:R-:W-:-:S09]  /*38a0*/  UISETP.GE.AND UP0, UPT, UR4, UR8, UPT ;  /* 0x000000080400728c */ /* 0x000fd2000bf06270 */
[----:B------:R-:W-:Y:S05]  /*38b0*/  BRA.U !UP0, `(.L_x_17340) ;  /* 0xffffffdd08387547 */ /* 0x000fea000b83ffff */
.L_x_17322:
[----:B------:R-:W-:Y:S01]  /*38c0*/  BAR.SYNC.DEFER_BLOCKING 0x0 ;  /* 0x0000000000007b1d */ /* 0x000fe20000010000 */
[-C--:B------:R-:W-:Y:S01]  /*38d0*/  ISETP.GE.AND P0, PT, R51, R42.reuse, PT ;  /* 0x0000002a3300720c */ /* 0x080fe20003f06270 */
[----:B------:R-:W-:Y:S01]  /*38e0*/  HFMA2 R0, -RZ, RZ, 0, 0 ;  /* 0x00000000ff007431 */ /* 0x000fe200000001ff */
[-C--:B------:R-:W-:Y:S01]  /*38f0*/  ISETP.GE.AND P1, PT, R49, R42.reuse, PT ;  /* 0x0000002a3100720c */ /* 0x080fe20003f26270 */
[----:B01----:R-:W-:Y:S01]  /*3900*/  HFMA2 R16, -RZ, RZ, 0, 0 ;  /* 0x00000000ff107431 */ /* 0x003fe200000001ff */
[----:B------:R-:W-:-:S03]  /*3910*/  ISETP.GE.AND P2, PT, R47, R42, PT ;  /* 0x0000002a2f00720c */ /* 0x000fc60003f46270 */
[----:B---3--:R-:W0:Y:S01]  /*3920*/  LDC.64 R22, c[0x0][0x4f8] ;  /* 0x00013e00ff167b82 */ /* 0x008e220000000a00 */
[----:B------:R-:W-:Y:S01]  /*3930*/  ISETP.GE.AND P3, PT, R45, R42, PT ;  /* 0x0000002a2d00720c */ /* 0x000fe20003f66270 */
[----:B------:R-:W1:Y:S01]  /*3940*/  LDCU.64 UR6, c[0x0][0x500] ;  /* 0x0000a000ff0677ac */ /* 0x000e620008000a00 */
[----:B----4-:R-:W-:Y:S02]  /*3950*/  MOV R2, RZ ;  /* 0x000000ff00027202 */ /* 0x010fe40000000f00 */
[----:B------:R-:W-:Y:S01]  /*3960*/  MOV R18, RZ ;  /* 0x000000ff00127202 */ /* 0x000fe20000000f00 */
[----:B------:R-:W3:Y:S01]  /*3970*/  LDCU.64 UR8, c[0x0][0x550] ;  /* 0x0000aa00ff0877ac */ /* 0x000ee20008000a00 */
[----:B------:R-:W4:Y:S04]  /*3980*/  @!P0 LDG.E R0, desc[UR16][R30.64] ;  /* 0x000000101e008981 */ /* 0x000f28000c1e1900 */
[----:B------:R-:W5:Y:S04]  /*3990*/  @!P1 LDG.E R2, desc[UR16][R30.64+0x80] ;  /* 0x000080101e029981 */ /* 0x000f68000c1e1900 */
[----:B------:R-:W2:Y:S04]  /*39a0*/  @!P2 LDG.E R16, desc[UR16][R30.64+0x100] ;  /* 0x000100101e10a981 */ /* 0x000ea8000c1e1900 */
[----:B------:R-:W3:Y:S01]  /*39b0*/  @!P3 LDG.E R18, desc[UR16][R30.64+0x180] ;  /* 0x000180101e12b981 */ /* 0x000ee2000c1e1900 */
[----:B------:R-:W-:-:S02]  /*39c0*/  ISETP.NE.AND P0, PT, R56, RZ, PT ;  /* 0x000000ff3800720c */ /* 0x000fc40003f05270 */
[----:B------:R-:W-:Y:S01]  /*39d0*/  SHF.R.S32.HI R29, RZ, 0x1f, R28 ;  /* 0x0000001fff1d7819 */ /* 0x000fe2000001141c */
[----:B----4-:R-:W-:Y:S04]  /*39e0*/  STS [R41], R0 ;  /* 0x0000000029007388 */ /* 0x010fe80000000800 */
[----:B-----5:R0:W-:Y:S04]  /*39f0*/  STS [R41+0x80], R2 ;  /* 0x0000800229007388 */ /* 0x0201e80000000800 */
[----:B--2---:R-:W-:Y:S04]  /*3a00*/  STS [R41+0x100], R16 ;  /* 0x0001001029007388 */ /* 0x004fe80000000800 */
[----:B---3--:R-:W-:Y:S01]  /*3a10*/  STS [R41+0x180], R18 ;  /* 0x0001801229007388 */ /* 0x008fe20000000800 */
[----:B------:R-:W-:-:S03]  /*3a20*/  NOP ;  /* 0x0000000000007918 */ /* 0x000fc60000000000 */
[----:B------:R-:W2:Y:S01]  /*3a30*/  LDS.128 R4, [R40] ;  /* 0x0000000028047984 */ /* 0x000ea20000000c00 */
[----:B0-----:R-:W-:Y:S01]  /*3a40*/  IMAD.WIDE.U32 R2, R22, UR18, R28 ;  /* 0x0000001216027c25 */ /* 0x001fe2000f8e001c */
[----:B------:R-:W-:Y:S03]  /*3a50*/  BAR.SYNC.DEFER_BLOCKING 0x0 ;  /* 0x0000000000007b1d */ /* 0x000fe60000010000 */
[----:B------:R-:W-:Y:S02]  /*3a60*/  IMAD R3, R23, UR18, R3 ;  /* 0x0000001217037c24 */ /* 0x000fe4000f8e0203 */
[----:B-1----:R-:W-:-:S03]  /*3a70*/  IMAD.WIDE.U32 R2, R75, UR6, R2 ;  /* 0x000000064b027c25 */ /* 0x002fc6000f8e0002 */
[----:B------:R-:W0:Y:S01]  /*3a80*/  LDC.64 R22, c[0x0][0x518] ;  /* 0x00014600ff167b82 */ /* 0x000e220000000a00 */
[----:B------:R1:W-:Y:S01]  /*3a90*/  STS.128 [R40], R12 ;  /* 0x0000000c28007388 */ /* 0x0003e20000000c00 */
[----:B------:R-:W-:-:S03]  /*3aa0*/  NOP ;  /* 0x0000000000007918 */ /* 0x000fc60000000000 */
[----:B------:R-:W-:Y:S01]  /*3ab0*/  LDS R17, [R41] ;  /* 0x0000000029117984 */ /* 0x000fe20000000800 */
[----:B0-----:R-:W-:-:S03]  /*3ac0*/  IMAD.WIDE.U32 R28, R22, UR18, R28 ;  /* 0x00000012161c7c25 */ /* 0x001fc6000f8e001c */
[----:B------:R-:W-:Y:S01]  /*3ad0*/  LDS R19, [R41+0x80] ;  /* 0x0000800029137984 */ /* 0x000fe20000000800 */
[--C-:B--2---:R-:W-:Y:S01]  /*3ae0*/  FADD.FTZ R4, R4, R58.reuse ;  /* 0x0000003a04047221 */ /* 0x104fe20000010000 */
[--C-:B------:R-:W-:Y:S01]  /*3af0*/  FADD.FTZ R5, R5, R58.reuse ;  /* 0x0000003a05057221 */ /* 0x100fe20000010000 */
[--C-:B------:R-:W-:Y:S01]  /*3b00*/  FADD.FTZ R6, R6, R58.reuse ;  /* 0x0000003a06067221 */ /* 0x100fe20000010000 */
[----:B------:R-:W-:Y:S01]  /*3b10*/  LDS R21, [R41+0x100] ;  /* 0x0001000029157984 */ /* 0x000fe20000000800 */
[----:B------:R-:W-:Y:S01]  /*3b20*/  FADD.FTZ R7, R7, R58 ;  /* 0x0000003a07077221 */ /* 0x000fe20000010000 */
[----:B------:R-:W-:Y:S01]  /*3b30*/  FSETP.GTU.FTZ.AND P5, PT, R4, 20, PT ;  /* 0x41a000000400780b */ /* 0x000fe20003fbc000 */
[----:B-1----:R-:W-:Y:S01]  /*3b40*/  IMAD R14, R75, UR7, R3 ;  /* 0x000000074b0e7c24 */ /* 0x002fe2000f8e0203 */
[----:B------:R-:W-:Y:S01]  /*3b50*/  LDS R13, [R41+0x180] ;  /* 0x00018000290d7984 */ /* 0x000fe20000000800 */
[----:B------:R-:W-:Y:S01]  /*3b60*/  FSETP.GTU.FTZ.AND P4, PT, R5, 20, PT ;  /* 0x41a000000500780b */ /* 0x000fe20003f9c000 */
[----:B------:R-:W0:Y:S01]  /*3b70*/  LDCU.64 UR6, c[0x0][0x560] ;  /* 0x0000ac00ff0677ac */ /* 0x000e220008000a00 */
[----:B------:R-:W-:Y:S01]  /*3b80*/  FSETP.GTU.FTZ.AND P3, PT, R6, 20, PT ;  /* 0x41a000000600780b */ /* 0x000fe20003f7c000 */
[----:B------:R-:W-:Y:S01]  /*3b90*/  @!P0 STS [UR5+0x200], R42 ;  /* 0x0002002aff008988 */ /* 0x000fe20008000805 */
[----:B------:R-:W-:Y:S01]  /*3ba0*/  BAR.SYNC.DEFER_BLOCKING 0x0 ;  /* 0x0000000000007b1d */ /* 0x000fe20000010000 */
[----:B------:R-:W-:Y:S01]  /*3bb0*/  FSETP.GTU.FTZ.AND P2, PT, R7, 20, PT ;  /* 0x41a000000700780b */ /* 0x000fe20003f5c000 */
[----:B------:R-:W-:-:S04]  /*3bc0*/  IMAD R29, R23, UR18, R29 ;  /* 0x00000012171d7c24 */ /* 0x000fc8000f8e021d */
[----:B------:R-:W-:Y:S01]  /*3bd0*/  @!P5 FMUL.FTZ R0, R4, -1.4426950216293334961 ;  /* 0xbfb8aa3b0400d820 */ /* 0x000fe20000410000 */
[----:B------:R-:W-:Y:S02]  /*3be0*/  IADD3 R3, P1, PT, R51, R2, RZ ;  /* 0x0000000233037210 */ /* 0x000fe40007f3e0ff */
[----:B------:R-:W-:Y:S02]  /*3bf0*/  @!P4 FMUL.FTZ R5, R5, -1.4426950216293334961 ;  /* 0xbfb8aa3b0505c820 */ /* 0x000fe40000410000 */
[----:B------:R-:W-:Y:S01]  /*3c00*/  IADD3.X R14, PT, PT, RZ, R14, RZ, P1, !PT ;  /* 0x0000000eff0e7210 */ /* 0x000fe20000ffe4ff */
[----:B------:R-:W1:Y:S01]  /*3c10*/  @!P5 MUFU.EX2 R0, R0 ;  /* 0x000000000000d308 */ /* 0x000e620000000800 */
[----:B------:R-:W-:Y:S01]  /*3c20*/  LEA R2, P1, R3, UR8, 0x2 ;  /* 0x0000000803027c11 */ /* 0x000fe2000f8210ff */
[----:B------:R-:W-:Y:S02]  /*3c30*/  @!P3 FMUL.FTZ R6, R6, -1.4426950216293334961 ;  /* 0xbfb8aa3b0606b820 */ /* 0x000fe40000410000 */
[----:B------:R-:W2:Y:S01]  /*3c40*/  @!P4 MUFU.EX2 R5, R5 ;  /* 0x000000050005c308 */ /* 0x000ea20000000800 */
[----:B------:R-:W-:Y:S01]  /*3c50*/  @!P2 FMUL.FTZ R7, R7, -1.4426950216293334961 ;  /* 0xbfb8aa3b0707a820 */ /* 0x000fe20000410000 */
[----:B------:R-:W-:-:S02]  /*3c60*/  LEA.HI.X R3, R3, UR9, R14, 0x2, P1 ;  /* 0x0000000903037c11 */ /* 0x000fc400088f140e */
[----:B------:R-:W3:Y:S04]  /*3c70*/  @!P3 MUFU.EX2 R6, R6 ;  /* 0x000000060006b308 */ /* 0x000ee80000000800 */
[----:B------:R-:W4:Y:S01]  /*3c80*/  @!P2 MUFU.EX2 R7, R7 ;  /* 0x000000070007a308 */ /* 0x000f220000000800 */
[----:B-1----:R-:W-:Y:S01]  /*3c90*/  @!P5 FADD.FTZ R4, R0, 1 ;  /* 0x3f8000000004d421 */ /* 0x002fe20000010000 */
[----:B------:R-:W1:Y:S03]  /*3ca0*/  LDS R12, [UR5+0x200] ;  /* 0x00020005ff0c7984 */ /* 0x000e660008000800 */
[----:B------:R-:W5:Y:S01]  /*3cb0*/  @!P5 MUFU.RCP R15, R4 ;  /* 0x00000004000fd308 */ /* 0x000f620000001000 */
[----:B--2---:R-:W-:Y:S01]  /*3cc0*/  @!P4 FADD.FTZ R0, R5, 1 ;  /* 0x3f8000000500c421 */ /* 0x004fe20000010000 */
[----:B---3--:R-:W-:Y:S01]  /*3cd0*/  @!P3 FADD.FTZ R6, R6, 1 ;  /* 0x3f8000000606b421 */ /* 0x008fe20000010000 */
[----:B----4-:R-:W-:-:S05]  /*3ce0*/  @!P2 FADD.FTZ R7, R7, 1 ;  /* 0x3f8000000707a421 */ /* 0x010fca0000010000 */
[----:B------:R-:W2:Y:S08]  /*3cf0*/  @!P4 MUFU.RCP R0, R0 ;  /* 0x000000000000c308 */ /* 0x000eb00000001000 */
[----:B------:R-:W3:Y:S01]  /*3d00*/  @!P3 MUFU.RCP R5, R6 ;  /* 0x000000060005b308 */ /* 0x000ee20000001000 */
[----:B-----5:R-:W-:-:S07]  /*3d10*/  @!P5 FMUL.FTZ R8, R8, R15 ;  /* 0x0000000f0808d220 */ /* 0x020fce0000410000 */
[----:B------:R-:W4:Y:S01]  /*3d20*/  @!P2 MUFU.RCP R4, R7 ;  /* 0x000000070004a308 */ /* 0x000f220000001000 */
[----:B--2---:R-:W-:Y:S01]  /*3d30*/  @!P4 FMUL.FTZ R9, R9, R0 ;  /* 0x000000000909c220 */ /* 0x004fe20000410000 */
[----:B---3--:R-:W-:Y:S01]  /*3d40*/  @!P3 FMUL.FTZ R10, R10, R5 ;  /* 0x000000050a0ab220 */ /* 0x008fe20000410000 */
[-C--:B-1----:R-:W-:Y:S02]  /*3d50*/  ISETP.GE.AND P6, PT, R51, R12.reuse, PT ;  /* 0x0000000c3300720c */ /* 0x082fe40003fc6270 */
[-C--:B------:R-:W-:Y:S02]  /*3d60*/  ISETP.GE.AND P1, PT, R49, R12.reuse, PT ;  /* 0x0000000c3100720c */ /* 0x080fe40003f26270 */
[----:B------:R-:W-:Y:S01]  /*3d70*/  ISETP.GE.AND P5, PT, R47, R12, PT ;  /* 0x0000000c2f00720c */ /* 0x000fe20003fa6270 */
[----:B----4-:R-:W-:-:S08]  /*3d80*/  @!P2 FMUL.FTZ R11, R11, R4 ;  /* 0x000000040b0ba220 */ /* 0x010fd00000410000 */
[----:B------:R-:W-:Y:S01]  /*3d90*/  @!P6 STG.E desc[UR16][R2.64], R17 ;  /* 0x000000110200e986 */ /* 0x000fe2000c101910 */
[----:B------:R-:W-:-:S03]  /*3da0*/  ISETP.GE.AND P6, PT, R45, R12, PT ;  /* 0x0000000c2d00720c */ /* 0x000fc60003fc6270 */
[----:B------:R-:W-:Y:S04]  /*3db0*/  @!P1 STG.E desc[UR16][R2.64+0x80], R19 ;  /* 0x0000801302009986 */ /* 0x000fe8000c101910 */
[----:B------:R-:W-:Y:S06]  /*3dc0*/  @!P5 STG.E desc[UR16][R2.64+0x100], R21 ;  /* 0x000100150200d986 */ /* 0x000fec000c101910 */
        /* <DEDUP_REMOVED lines=39> */
.L_x_17313:
        /* <DEDUP_REMOVED lines=34> */
.L_x_17343:
[----:B------:R-:W-:Y:S05]  /*4260*/  BSYNC.RECONVERGENT B0 ;  /* 0x0000000000007941 */ /* 0x000fea0003800200 */
.L_x_17342:
        /* <DEDUP_REMOVED lines=26> */
.L_x_17345:
[----:B------:R-:W-:Y:S05]  /*4410*/  BSYNC.RECONVERGENT B0 ;  /* 0x0000000000007941 */ /* 0x000fea0003800200 */
.L_x_17344:
        /* <DEDUP_REMOVED lines=22> */
.L_x_17347:
        /* <DEDUP_REMOVED lines=60> */
.L_x_17346:
[----:B------:R-:W-:Y:S05]  /*4940*/  EXIT ;  /* 0x000000000000794d */ /* 0x000fea0003800000 */
.L_x_17348:
        /* <DEDUP_REMOVED lines=11> */
.L_x_18786:


//--------------------- .text._Z25selective_scan_bwd_kernelI32Selective_Scan_bwd_kernel_traitsILi32ELi4ELb0ELb0ELb0ELb1ELb1EfN3c107complexIfEEEEv12SSMParamsBwd --------------------------
	.section	.text._Z25selective_scan_bwd_kernelI32Selective_Scan_bwd_kernel_traitsILi32ELi4ELb0ELb0ELb0ELb1ELb1EfN3c107complexIfEEEEv12SSMParamsBwd,"ax",@progbits
	.align	128
        .global         _Z25selective_scan_bwd_kernelI32Selective_Scan_bwd_kernel_traitsILi32ELi4ELb0ELb0ELb0ELb1ELb1EfN3c107complexIfEEEEv12SSMParamsBwd
        .type           _Z25selective_scan_bwd_kernelI32Selective_Scan_bwd_kernel_traitsILi32ELi4ELb0ELb0ELb0ELb1ELb1EfN3c107complexIfEEEEv12SSMParamsBwd,@function
        .size           _Z25selective_scan_bwd_kernelI32Selective_Scan_bwd_kernel_traitsILi32ELi4ELb0ELb0ELb0ELb1ELb1EfN3c107complexIfEEEEv12SSMParamsBwd,(.L_x_18787 - _Z25selective_scan_bwd_kernelI32Selective_Scan_bwd_kernel_traitsILi32ELi4ELb0ELb0ELb0ELb1ELb1EfN3c107complexIfEEEEv12SSMParamsBwd)
        .other          _Z25selective_scan_bwd_kernelI32Selective_Scan_bwd_kernel_traitsILi32ELi4ELb0ELb0ELb0ELb1ELb1EfN3c107complexIfEEEEv12SSMParamsBwd,@"STO_CUDA_ENTRY STV_DEFAULT"
_Z25selective_scan_bwd_kernelI32Selective_Scan_bwd_kernel_traitsILi32ELi4ELb0ELb0ELb0ELb1ELb1EfN3c107complexIfEEEEv12SSMParamsBwd:
.text._Z25selective_scan_bwd_kernelI32Selective_Scan_bwd_kernel_traitsILi32ELi4ELb0ELb0ELb0ELb1ELb1EfN3c107complexIfEEEEv12SSMParamsBwd:
        /* <DEDUP_REMOVED lines=104> */
.L_x_17378:
        /* <DEDUP_REMOVED lines=24> */
[----:B------:R-:W-:Y:S01]  /*0800*/  HFMA2 R12, -RZ, RZ, 0, 0 ;  /* 0x00000000ff0c7431 */ /* 0x000fe200000001ff */
[----:B------:R-:W-:Y:S01]  /*0810*/  MOV R14, RZ ;  /* 0x000000ff000e7202 */ /* 0x000fe20000000f00 */
[----:B------:R-:W-:Y:S01]  /*0820*/  HFMA2 R18, -RZ, RZ, 0, 0 ;  /* 0x00000000ff127431 */ /* 0x000fe200000001ff */
[----:B------:R-:W-:-:S02]  /*0830*/  MOV R20, RZ ;  /* 0x000000ff00147202 */ /* 0x000fc40000000f00 */
[----:B------:R-:W-:Y:S01]  /*0840*/  IADD3.X R29, PT, PT, RZ, R49, RZ, P4, !PT ;  /* 0x00000031ff1d7210 */ /* 0x000fe200027fe4ff */
[----:B0-----:R-:W-:-:S06]  /*0850*/  ULEA UR5, UR5, UR4, 0x18 ;  /* 0x0000000405057291 */ /* 0x001fcc000f8ec0ff */
[C---:B-1----:R-:W-:Y:S02]  /*0860*/  LEA R59, R63.reuse, UR5, 0x2 ;  /* 0x000000053f3b7c11 */ /* 0x042fe4000f8e10ff */
[----:B------:R-:W-:-:S03]  /*0870*/  LEA R61, R63, UR5, 0x4 ;  /* 0x000000053f3d7c11 */ /* 0x000fc6000f8e20ff */
[----:B--2---:R0:W-:Y:S04]  /*0880*/  STS [R59], R0 ;  /* 0x000000003b007388 */ /* 0x0041e80000000800 */
[----:B---3--:R1:W-:Y:S04]  /*0890*/  STS [R59+0x80], R2 ;  /* 0x000080023b007388 */ /* 0x0083e80000000800 */
        /* <DEDUP_REMOVED lines=10> */
[----:B0-----:R-:W-:Y:S01]  /*0940*/  HFMA2 R0, -RZ, RZ, 0, 0 ;  /* 0x00000000ff007431 */ /* 0x001fe200000001ff */
[----:B-1----:R-:W-:Y:S01]  /*0950*/  MOV R2, RZ ;  /* 0x000000ff00027202 */ /* 0x002fe20000000f00 */
[----:B------:R-:W-:Y:S01]  /*0960*/  HFMA2 R22, -RZ, RZ, 0, 0 ;  /* 0x00000000ff167431 */ /* 0x000fe200000001ff */
[----:B------:R-:W-:-:S02]  /*0970*/  MOV R30, RZ ;  /* 0x000000ff001e7202 */ /* 0x000fc40000000f00 */
[----:B------:R-:W-:Y:S01]  /*0980*/  IADD3.X R17, PT, PT, RZ, R51, RZ, P4, !PT ;  /* 0x00000033ff117210 */ /* 0x000fe200027fe4ff */
[----:B--2---:R0:W-:Y:S04]  /*0990*/  STS [R59], R12 ;  /* 0x0000000c3b007388 */ /* 0x0041e80000000800 */
[----:B---3--:R1:W-:Y:S04]  /*09a0*/  STS [R59+0x80], R14 ;  /* 0x0000800e3b007388 */ /* 0x0083e80000000800 */
[----:B----4-:R-:W-:Y:S01]  /*09b0*/  STS [R59+0x100], R18 ;  /* 0x000100123b007388 */ /* 0x010fe20000000800 */
[----:B0-----:R-:W0:Y:S03]  /*09c0*/  LDC.64 R12, c[0x0][0x418] ;  /* 0x00010600ff0c7b82 */ /* 0x001e260000000a00 */
[----:B------:R-:W-:Y:S01]  /*09d0*/  STS [R59+0x180], R20 ;  /* 0x000180143b007388 */ /* 0x000fe20000000800 */
[----:B------:R-:W-:-:S03]  /*09e0*/  NOP ;  /* 0x0000000000007918 */ /* 0x000fc60000000000 */
[----:B------:R-:W2:Y:S01]  /*09f0*/  LDS.128 R8, [R61] ;  /* 0x000000003d087984 */ /* 0x000ea20000000c00 */
[----:B-1----:R-:W1:Y:S08]  /*0a00*/  LDC.64 R14, c[0x0][0x410] ;  /* 0x00010400ff0e7b82 */ /* 0x002e700000000a00 */
[----:B------:R-:W-:Y:S06]  /*0a10*/  BAR.SYNC.DEFER_BLOCKING 0x0 ;  /* 0x0000000000007b1d */ /* 0x000fec0000010000 */
[----:B------:R-:W3:Y:S04]  /*0a20*/  @!P0 LDG.E R0, desc[UR16][R16.64] ;  /* 0x0000001010008981 */ /* 0x000ee8000c1e1900 */
[----:B------:R-:W4:Y:S04]  /*0a30*/  @!P1 LDG.E R2, desc[UR16][R16.64+0x80] ;  /* 0x0000801010029981 */ /* 0x000f28000c1e1900 */
[----:B------:R-:W4:Y:S04]  /*0a40*/  @!P2 LDG.E R22, desc[UR16][R16.64+0x100] ;  /* 0x000100101016a981 */ /* 0x000f28000c1e1900 */
[----:B------:R-:W4:Y:S01]  /*0a50*/  @!P3 LDG.E R30, desc[UR16][R16.64+0x180] ;  /* 0x00018010101eb981 */ /* 0x000f22000c1e1900 */
[--C-:B--2--5:R-:W-:Y:S01]  /*0a60*/  FADD.FTZ R64, R8, R37.reuse ;  /* 0x0000002508407221 */ /* 0x124fe20000010000 */
[--C-:B------:R-:W-:Y:S01]  /*0a70*/  FADD.FTZ R66, R9, R37.reuse ;  /* 0x0000002509427221 */ /* 0x100fe20000010000 */
[----:B------:R-:W-:Y:S01]  /*0a80*/  BSSY.RECONVERGENT B0, `(.L_x_17350) ;  /* 0x0000028000007945 */ /* 0x000fe20003800200 */
[----:B------:R-:W-:-:S02]  /*0a90*/  FADD.FTZ R65, R10, R37 ;  /* 0x000000250a417221 */ /* 0x000fc40000010000 */
[----:B------:R-:W-:Y:S02]  /*0aa0*/  FSETP.GTU.FTZ.AND P4, PT, R64, 20, PT ;  /* 0x41a000004000780b */ /* 0x000fe40003f9c000 */
[----:B------:R-:W-:Y:S01]  /*0ab0*/  FSETP.GTU.FTZ.AND P5, PT, R66, 20, PT ;  /* 0x41a000004200780b */ /* 0x000fe20003fbc000 */
[----:B---3--:R2:W-:Y:S04]  /*0ac0*/  STS [R59], R0 ;  /* 0x000000003b007388 */ /* 0x0085e80000000800 */
[----:B----4-:R2:W-:Y:S04]  /*0ad0*/  STS [R59+0x80], R2 ;  /* 0x000080023b007388 */ /* 0x0105e80000000800 */
[----:B------:R2:W-:Y:S04]  /*0ae0*/  STS [R59+0x100], R22 ;  /* 0x000100163b007388 */ /* 0x0005e80000000800 */
[----:B------:R2:W-:Y:S01]  /*0af0*/  STS [R59+0x180], R30 ;  /* 0x0001801e3b007388 */ /* 0x0005e20000000800 */
[----:B------:R-:W-:Y:S01]  /*0b00*/  NOP ;  /* 0x0000000000007918 */ /* 0x000fe20000000000 */
[----:B01----:R-:W-:Y:S05]  /*0b10*/  @P4 BRA `(.L_x_17351) ;  /* 0x0000000000784947 */ /* 0x003fea0003800000 */
        /* <DEDUP_REMOVED lines=30> */
.L_x_17351:
[----:B------:R-:W-:Y:S05]  /*0d00*/  BSYNC.RECONVERGENT B0 ;  /* 0x0000000000007941 */ /* 0x000fea0003800200 */
.L_x_17350:
[----:B------:R-:W-:Y:S01]  /*0d10*/  BSSY.RECONVERGENT B0, `(.L_x_17352) ;  /* 0x0000022000007945 */ /* 0x000fe20003800200 */
[----:B------:R-:W-:Y:S01]  /*0d20*/  FSETP.GTU.FTZ.AND P4, PT, R65, 20, PT ;  /* 0x41a000004100780b */ /* 0x000fe20003f9c000 */
[----:B------:R-:W-:Y:S02]  /*0d30*/  FADD.FTZ R68, R11, R37 ;  /* 0x000000250b447221 */ /* 0x000fe40000010000 */
        /* <DEDUP_REMOVED lines=31> */
.L_x_17353:
[----:B------:R-:W-:Y:S05]  /*0f30*/  BSYNC.RECONVERGENT B0 ;  /* 0x0000000000007941 */ /* 0x000fea0003800200 */
.L_x_17352:
[----:B--2---:R-:W-:Y:S01]  /*0f40*/  MOV R30, R60 ;  /* 0x0000003c001e7202 */ /* 0x004fe20000000f00 */
[----:B------:R-:W-:Y:S01]  /*0f50*/  HFMA2 R31, -RZ, RZ, 0, 0 ;  /* 0x00000000ff1f7431 */ /* 0x000fe200000001ff */
[----:B------:R-:W-:Y:S01]  /*0f60*/  BSSY.RECONVERGENT B0, `(.L_x_17354) ;  /* 0x0000022000007945 */ /* 0x000fe20003800200 */
[----:B------:R-:W-:Y:S02]  /*0f70*/  FSETP.GTU.FTZ.AND P5, PT, R68, 20, PT ;  /* 0x41a000004400780b */ /* 0x000fe40003fbc000 */
[----:B------:R-:W-:Y:S01]  /*0f80*/  IMAD.WIDE.U32 R8, R14, UR18, R30 ;  /* 0x000000120e087c25 */ /* 0x000fe2000f8e001e */
        /* <DEDUP_REMOVED lines=31> */
.L_x_17355:
[----:B------:R-:W-:Y:S05]  /*1180*/  BSYNC.RECONVERGENT B0 ;  /* 0x0000000000007941 */ /* 0x000fea0003800200 */
.L_x_17354:
        /* <DEDUP_REMOVED lines=32> */
.L_x_17357:
[----:B------:R-:W-:Y:S05]  /*1390*/  BSYNC.RECONVERGENT B0 ;  /* 0x0000000000007941 */ /* 0x000fea0003800200 */
.L_x_17356:
[----:B------:R-:W0:Y:S01]  /*13a0*/  LDCU.64 UR6, c[0x0][0x488] ;  /* 0x00009100ff0677ac */ /* 0x000e220008000a00 */
[----:B------:R-:W-:Y:S02]  /*13b0*/  IMAD R9, R15, UR18, R9 ;  /* 0x000000120f097c24 */ /* 0x000fe4000f8e0209 */
[----:B------:R-:W-:Y:S01]  /*13c0*/  HFMA2 R0, -RZ, RZ, 0, 0 ;  /* 0x00000000ff007431 */ /* 0x000fe200000001ff */
[----:B------:R-:W-:Y:S01]  /*13d0*/  MOV R2, RZ ;  /* 0x000000ff00027202 */ /* 0x000fe20000000f00 */
[----:B------:R-:W-:Y:S02]  /*13e0*/  HFMA2 R20, -RZ, RZ, 0, 0 ;  /* 0x00000000ff147431 */ /* 0x000fe400000001ff */
[C---:B------:R-:W-:Y:S01]  /*13f0*/  IMAD.WIDE.U32 R8, R3.reuse, R12, R8 ;  /* 0x0000000c03087225 */ /* 0x040fe200078e0008 */
[----:B------:R-:W-:Y:S01]  /*1400*/  MOV R22, RZ ;  /* 0x000000ff00167202 */ /* 0x000fe20000000f00 */
[----:B------:R-:W1:Y:S08]  /*1410*/  LDC.64 R16, c[0x0][0x420] ;  /* 0x00010800ff107b82 */ /* 0x000e700000000a00 */
[----:B------:R-:W2:Y:S01]  /*1420*/  LDC.64 R18, c[0x0][0x428] ;  /* 0x00010a00ff127b82 */ /* 0x000ea20000000a00 */
[----:B------:R-:W-:Y:S01]  /*1430*/  IMAD R9, R3, R13, R9 ;  /* 0x0000000d03097224 */ /* 0x000fe200078e0209 */
[----:B------:R-:W-:Y:S01]  /*1440*/  IADD3 R8, P4, PT, R53, R8, RZ ;  /* 0x0000000835087210 */ /* 0x000fe20007f9e0ff */
[----:B------:R-:W-:Y:S01]  /*1450*/  HFMA2 R32, -RZ, RZ, 0, 0 ;  /* 0x00000000ff207431 */ /* 0x000fe200000001ff */
[----:B------:R-:W-:Y:S01]  /*1460*/  MOV R34, RZ ;  /* 0x000000ff00227202 */ /* 0x000fe20000000f00 */
[----:B------:R-:W-:Y:S01]  /*1470*/  HFMA2 R70, -RZ, RZ, 0, 0 ;  /* 0x00000000ff467431 */ /* 0x000fe200000001ff */
[----:B------:R-:W-:Y:S01]  /*1480*/  IADD3.X R9, PT, PT, RZ, R9, RZ, P4, !PT ;  /* 0x00000009ff097210 */ /* 0x000fe200027fe4ff */
[----:B------:R-:W3:Y:S01]  /*1490*/  LDCU.64 UR8, c[0x0][0x558] ;  /* 0x0000ab00ff0877ac */ /* 0x000ee20008000a00 */
[C---:B0-----:R-:W-:Y:S01]  /*14a0*/  LEA R14, P4, R8.reuse, UR6, 0x2 ;  /* 0x00000006080e7c11 */ /* 0x041fe2000f8810ff */
[----:B------:R-:W0:Y:S01]  /*14b0*/  LDC.64 R80, c[0x0][0x508] ;  /* 0x00014200ff507b82 */ /* 0x000e220000000a00 */
[----:B------:R-:W-:Y:S01]  /*14c0*/  MOV R72, RZ ;  /* 0x000000ff00487202 */ /* 0x000fe20000000f00 */
[----:B------:R-:W4:Y:S01]  /*14d0*/  LDCU.64 UR10, c[0x0][0x490] ;  /* 0x00009200ff0a77ac */ /* 0x000f220008000a00 */
[----:B------:R-:W-:-:S02]  /*14e0*/  LEA.HI.X R15, R8, UR7, R9, 0x2, P4 ;  /* 0x00000007080f7c11 */ /* 0x000fc4000a0f1409 */
[----:B------:R-:W-:Y:S01]  /*14f0*/  LDS.128 R8, [R61] ;  /* 0x000000003d087984 */ /* 0x000fe20000000c00 */
[----:B------:R-:W5:Y:S02]  /*1500*/  LDCU.64 UR6, c[0x0][0x478] ;  /* 0x00008f00ff0677ac */ /* 0x000f640008000a00 */
[----:B------:R-:W-:Y:S06]  /*1510*/  BAR.SYNC.DEFER_BLOCKING 0x0 ;  /* 0x0000000000007b1d */ /* 0x000fec0000010000 */
[----:B------:R-:W3:Y:S04]  /*1520*/  @!P0 LDG.E R0, desc[UR16][R14.64] ;  /* 0x000000100e008981 */ /* 0x000ee8000c1e1900 */
[----:B------:R-:W4:Y:S04]  /*1530*/  @!P1 LDG.E R2, desc[UR16][R14.64+0x80] ;  /* 0x000080100e029981 */ /* 0x000f28000c1e1900 */
[----:B------:R-:W4:Y:S04]  /*1540*/  @!P2 LDG.E R20, desc[UR16][R14.64+0x100] ;  /* 0x000100100e14a981 */ /* 0x000f28000c1e1900 */
[----:B------:R5:W4:Y:S01]  /*1550*/  @!P3 LDG.E R22, desc[UR16][R14.64+0x180] ;  /* 0x000180100e16b981 */ /* 0x000b22000c1e1900 */
[----:B-1----:R-:W-:-:S04]  /*1560*/  IMAD.WIDE.U32 R12, R16, UR18, R30 ;  /* 0x00000012100c7c25 */ /* 0x002fc8000f8e001e */
[----:B------:R-:W-:Y:S02]  /*1570*/  IMAD R13, R17, UR18, R13 ;  /* 0x00000012110d7c24 */ /* 0x000fe4000f8e020d */
[----:B--2---:R-:W-:-:S04]  /*1580*/  IMAD.WIDE.U32 R12, R3, R18, R12 ;  /* 0x00000012030c7225 */ /* 0x004fc800078e000c */
[----:B------:R-:W-:Y:S01]  /*1590*/  IMAD R16, R3, R19, R13 ;  /* 0x0000001303107224 */ /* 0x000fe200078e020d */
[----:B------:R-:W-:-:S04]  /*15a0*/  IADD3 R13, P4, PT, R53, R12, RZ ;  /* 0x0000000c350d7210 */ /* 0x000fc80007f9e0ff */
[----:B-----5:R-:W-:Y:S02]  /*15b0*/  IADD3.X R14, PT, PT, RZ, R16, RZ, P4, !PT ;  /* 0x00000010ff0e7210 */ /* 0x020fe400027fe4ff */
[----:B------:R-:W-:-:S04]  /*15c0*/  LEA R12, P4, R13, UR6, 0x2 ;  /* 0x000000060d0c7c11 */ /* 0x000fc8000f8810ff */
[----:B------:R-:W-:Y:S01]  /*15d0*/  LEA.HI.X R13, R13, UR7, R14, 0x2, P4 ;  /* 0x000000070d0d7c11 */ /* 0x000fe2000a0f140e */
[----:B------:R-:W1:Y:S01]  /*15e0*/  LDCU.64 UR6, c[0x0][0x510] ;  /* 0x0000a200ff0677ac */ /* 0x000e620008000a00 */
[----:B---3--:R-:W-:Y:S04]  /*15f0*/  STS [R59], R0 ;  /* 0x000000003b007388 */ /* 0x008fe80000000800 */
[----:B----4-:R-:W-:Y:S04]  /*1600*/  STS [R59+0x80], R2 ;  /* 0x000080023b007388 */ /* 0x010fe80000000800 */
[----:B------:R-:W-:Y:S04]  /*1610*/  STS [R59+0x100], R20 ;  /* 0x000100143b007388 */ /* 0x000fe80000000800 */
[----:B------:R-:W-:Y:S01]  /*1620*/  STS [R59+0x180], R22 ;  /* 0x000180163b007388 */ /* 0x000fe20000000800 */
[----:B------:R-:W-:-:S03]  /*1630*/  NOP ;  /* 0x0000000000007918 */ /* 0x000fc60000000000 */
[----:B------:R-:W2:Y:S01]  /*1640*/  LDS.128 R16, [R61] ;  /* 0x000000003d107984 */ /* 0x000ea20000000c00 */
[----:B------:R-:W-:Y:S06]  /*1650*/  BAR.SYNC.DEFER_BLOCKING 0x0 ;  /* 0x0000000000007b1d */ /* 0x000fec0000010000 */
[----:B------:R-:W3:Y:S04]  /*1660*/  @!P0 LDG.E R32, desc[UR16][R12.64] ;  /* 0x000000100c208981 */ /* 0x000ee8000c1e1900 */
[----:B------:R-:W4:Y:S04]  /*1670*/  @!P1 LDG.E R34, desc[UR16][R12.64+0x80] ;  /* 0x000080100c229981 */ /* 0x000f28000c1e1900 */
[----:B------:R-:W5:Y:S04]  /*1680*/  @!P2 LDG.E R70, desc[UR16][R12.64+0x100] ;  /* 0x000100100c46a981 */ /* 0x000f68000c1e1900 */
[----:B------:R-:W5:Y:S01]  /*1690*/  @!P3 LDG.E R72, desc[UR16][R12.64+0x180] ;  /* 0x000180100c48b981 */ /* 0x000f62000c1e1900 */
[----:B--2---:R-:W-:Y:S01]  /*16a0*/  FMUL.FTZ R14, R17, -1.4426950216293334961 ;  /* 0xbfb8aa3b110e7820 */ /* 0x004fe20000410000 */
[----:B------:R-:W-:Y:S01]  /*16b0*/  FMUL.FTZ R21, R18, -1.4426950216293334961 ;  /* 0xbfb8aa3b12157820 */ /* 0x000fe20000410000 */
[----:B------:R-:W-:Y:S01]  /*16c0*/  FMUL.FTZ R0, R16, -1.4426950216293334961 ;  /* 0xbfb8aa3b10007820 */ /* 0x000fe20000410000 */
[----:B------:R-:W-:Y:S01]  /*16d0*/  FMUL.FTZ R22, R19, -1.4426950216293334961 ;  /* 0xbfb8aa3b13167820 */ /* 0x000fe20000410000 */
[----:B------:R-:W2:Y:S01]  /*16e0*/  MUFU.EX2 R20, R14 ;  /* 0x0000000e00147308 */ /* 0x000ea20000000800 */
[----:B------:R-:W-:Y:S01]  /*16f0*/  ISETP.NE.AND P1, PT, R42, RZ, PT ;  /* 0x000000ff2a00720c */ /* 0x000fe20003f25270 */
[----:B------:R-:W-:-:S02]  /*1700*/  UISETP.NE.U32.AND UP0, UPT, UR10, URZ, UPT ;  /* 0x000000ff0a00728c */ /* 0x000fc4000bf05070 */
[----:B------:R-:W0:Y:S02]  /*1710*/  MUFU.EX2 R21, R21 ;  /* 0x0000001500157308 */ /* 0x000e240000000800 */
[----:B------:R-:W-:Y:S02]  /*1720*/  UISETP.NE.AND.EX UP0, UPT, UR11, URZ, UPT, UP0 ;  /* 0x000000ff0b00728c */ /* 0x000fe4000bf05300 */
[----:B------:R-:W1:Y:S04]  /*1730*/  MUFU.EX2 R0, R0 ;  /* 0x0000000000007308 */ /* 0x000e680000000800 */
[----:B------:R0:W5:Y:S01]  /*1740*/  MUFU.EX2 R23, R22 ;  /* 0x0000001600177308 */ /* 0x0001620000000800 */
[----:B--2---:R-:W-:-:S04]  /*1750*/  FADD.FTZ R20, R20, 1 ;  /* 0x3f80000014147421 */ /* 0x004fc80000010000 */
[----:B------:R-:W2:Y:S01]  /*1760*/  MUFU.RCP R74, R20 ;  /* 0x00000014004a7308 */ /* 0x000ea20000001000 */
[----:B0-----:R-:W-:Y:S01]  /*1770*/  FADD.FTZ R22, R21, 1 ;  /* 0x3f80000015167421 */ /* 0x001fe20000010000 */
[----:B-1----:R-:W-:-:S06]  /*1780*/  FADD.FTZ R2, R0, 1 ;  /* 0x3f80000000027421 */ /* 0x002fcc0000010000 */
[----:B------:R-:W-:Y:S08]  /*1790*/  MUFU.RCP R71, R22 ;  /* 0x0000001600477308 */ /* 0x000ff00000001000 */
[----:B------:R0:W1:Y:S01]  /*17a0*/  MUFU.RCP R35, R2 ;  /* 0x0000000200237308 */ /* 0x0000620000001000 */
[----:B--2---:R-:W-:-:S04]  /*17b0*/  FADD.FTZ R0, -R74, 1 ;  /* 0x3f8000004a007421 */ /* 0x004fc80000010100 */
[----:B0-----:R-:W-:Y:S01]  /*17c0*/  FFMA.FTZ R2, R17, R0, 1 ;  /* 0x3f80000011027423 */ /* 0x001fe20000010000 */
[----:B-1----:R-:W-:-:S04]  /*17d0*/  FADD.FTZ R21, -R35, 1 ;  /* 0x3f80000023157421 */ /* 0x002fc80000010100 */
[----:B------:R-:W-:Y:S01]  /*17e0*/  FFMA.FTZ R21, R16, R21, 1 ;  /* 0x3f80000010157423 */ /* 0x000fe20000010015 */
[----:B---3--:R0:W-:Y:S04]  /*17f0*/  STS [R59], R32 ;  /* 0x000000203b007388 */ /* 0x0081e80000000800 */
[----:B----4-:R1:W-:Y:S04]  /*1800*/  STS [R59+0x80], R34 ;  /* 0x000080223b007388 */ /* 0x0103e80000000800 */
[----:B-----5:R2:W-:Y:S01]  /*1810*/  STS [R59+0x100], R70 ;  /* 0x000100463b007388 */ /* 0x0205e20000000800 */
[----:B0-----:R-:W-:Y:S01]  /*1820*/  FADD.FTZ R32, R23, 1 ;  /* 0x3f80000017207421 */ /* 0x001fe20000010000 */
[----:B------:R-:W-:-:S02]  /*1830*/  FADD.FTZ R23, -R71, 1 ;  /* 0x3f80000047177421 */ /* 0x000fc40000010100 */
[----:B------:R-:W-:Y:S01]  /*1840*/  STS [R59+0x180], R72 ;  /* 0x000180483b007388 */ /* 0x000fe20000000800 */
[----:B------:R-:W-:-:S03]  /*1850*/  NOP ;  /* 0x0000000000007918 */ /* 0x000fc60000000000 */
[----:B------:R-:W0:Y:S01]  /*1860*/  LDS.128 R12, [R61] ;  /* 0x000000003d0c7984 */ /* 0x000e220000000c00 */
[----:B-1----:R-:W2:Y:S01]  /*1870*/  MUFU.RCP R34, R32 ;  /* 0x0000002000227308 */ /* 0x002ea20000001000 */
[----:B------:R-:W-:Y:S01]  /*1880*/  FFMA.FTZ R33, R18, R23, 1 ;  /* 0x3f80000012217423 */ /* 0x000fe20000010017 */
[----:B--2---:R-:W-:-:S04]  /*1890*/  FADD.FTZ R70, -R34, 1 ;  /* 0x3f80000022467421 */ /* 0x004fc80000010100 */
[----:B------:R-:W-:Y:S01]  /*18a0*/  FFMA.FTZ R70, R19, R70, 1 ;  /* 0x3f80000013467423 */ /* 0x000fe20000010046 */
        /* <DEDUP_REMOVED lines=14> */
[----:B------:R-:W-:Y:S01]  /*1990*/  FMUL.FTZ R35, R16, R35 ;  /* 0x0000002310237220 */ /* 0x000fe20000410000 */
[----:B------:R-:W-:Y:S01]  /*19a0*/  FMUL.FTZ R74, R17, R74 ;  /* 0x0000004a114a7220 */ /* 0x000fe20000410000 */
[----:B------:R-:W-:Y:S01]  /*19b0*/  FMUL.FTZ R71, R18, R71 ;  /* 0x0000004712477220 */ /* 0x000fe20000410000 */
[----:B------:R-:W-:Y:S02]  /*19c0*/  IMAD R33, R81, UR18, R33 ;  /* 0x0000001251217c24 */ /* 0x000fe4000f8e0221 */
        /* <DEDUP_REMOVED lines=30> */
[----:B0-----:R-:W0:Y:S08]  /*1bb0*/  LDC.64 R72, c[0x0][0x430] ;  /* 0x00010c00ff487b82 */ /* 0x001e300000000a00 */
        /* <DEDUP_REMOVED lines=26> */
.L_x_17358:
[----:B------:R-:W2:Y:S01]  /*1d60*/  LDCU UR4, c[0x0][0x38c] ;  /* 0x00007180ff0477ac */ /* 0x000ea20008000800 */
[----:B------:R-:W-:Y:S01]  /*1d70*/  FMUL.FTZ R35, R8, R35 ;  /* 0x0000002308237220 */ /* 0x000fe20000410000 */
[----:B------:R-:W-:Y:S01]  /*1d80*/  FMUL.FTZ R85, R9, R74 ;  /* 0x0000004a09557220 */ /* 0x000fe20000410000 */
[----:B------:R-:W-:Y:S01]  /*1d90*/  FMUL.FTZ R71, R10, R71 ;  /* 0x000000470a477220 */ /* 0x000fe20000410000 */
[----:B------:R-:W-:Y:S01]  /*1da0*/  FMUL.FTZ R34, R11, R34 ;  /* 0x000000220b227220 */ /* 0x000fe20000410000 */
[----:B------:R-:W-:Y:S01]  /*1db0*/  FFMA.FTZ R0, R4, R35, R43 ;  /* 0x0000002304007223 */ /* 0x000fe2000001002b */
[----:B------:R-:W-:Y:S02]  /*1dc0*/  CS2R R10, SRZ ;  /* 0x00000000000a7805 */ /* 0x000fe4000001ff00 */
[----:B------:R-:W-:Y:S01]  /*1dd0*/  CS2R R8, SRZ ;  /* 0x0000000000087805 */ /* 0x000fe2000001ff00 */
[-C--:B-1----:R-:W-:Y:S01]  /*1de0*/  FMUL.FTZ R12, R35, R36.reuse ;  /* 0x00000024230c7220 */ /* 0x082fe20000410000 */
[----:B------:R-:W-:Y:S01]  /*1df0*/  FFMA.FTZ R13, R5, R85, R0 ;  /* 0x00000055050d7223 */ /* 0x000fe20000010000 */
[-C--:B------:R-:W-:Y:S01]  /*1e00*/  FMUL.FTZ R14, R71, R36.reuse ;  /* 0x00000024470e7220 */ /* 0x080fe20000410000 */
[----:B------:R-:W-:-:S02]  /*1e10*/  FMUL.FTZ R15, R34, R36 ;  /* 0x00000024220f7220 */ /* 0x000fc40000410000 */
[----:B------:R-:W-:Y:S01]  /*1e20*/  FFMA.FTZ R0, R6, R71, R13 ;  /* 0x0000004706007223 */ /* 0x000fe2000001000d */
[----:B------:R-:W-:-:S03]  /*1e30*/  FMUL.FTZ R13, R85, R36 ;  /* 0x00000024550d7220 */ /* 0x000fc60000410000 */
[----:B------:R-:W-:Y:S01]  /*1e40*/  FFMA.FTZ R43, R7, R34, R0 ;  /* 0x00000022072b7223 */ /* 0x000fe20000010000 */
[----:B--2---:R-:W-:Y:S01]  /*1e50*/  UISETP.GE.AND UP0, UPT, UR4, 0x1, UPT ;  /* 0x000000010400788c */ /* 0x004fe2000bf06270 */
[----:B------:R-:W-:Y:S08]  /*1e60*/  BAR.SYNC.DEFER_BLOCKING 0x0 ;  /* 0x0000000000007b1d */ /* 0x000ff00000010000 */
[----:B------:R-:W-:Y:S05]  /*1e70*/  BRA.U !UP0, `(.L_x_17359) ;  /* 0x0000002508247547 */ /* 0x000fea000b800000 */
[----:B0-----:R-:W0:Y:S01]  /*1e80*/  LDC.64 R72, c[0x0][0x3e0] ;  /* 0x0000f800ff487b82 */ /* 0x001e220000000a00 */
        /* <DEDUP_REMOVED lines=22> */
.L_x_17377:
[----:B01----:R-:W-:Y:S02]  /*1ff0*/  MOV R16, R24 ;  /* 0x0000001800107202 */ /* 0x003fe40000000f00 */
[----:B------:R-:W-:-:S03]  /*2000*/  MOV R17, R47 ;  /* 0x0000002f00117202 */ /* 0x000fc60000000f00 */
[----:B0-----:R-:W-:-:S04]  /*2010*/  IMAD.WIDE.U32 R16, R32, UR4, R16 ;  /* 0x0000000420107c25 */ /* 0x001fc8000f8e0010 */
[----:B------:R-:W-:Y:S01]  /*2020*/  IMAD R2, R33, UR4, R17 ;  /* 0x0000000421027c24 */ /* 0x000fe2000f8e0211 */
[----:B--2---:R-:W-:-:S04]  /*2030*/  LEA R34, P1, R16, R30, 0x3 ;  /* 0x0000001e10227211 */ /* 0x004fc800078218ff */
[----:B------:R-:W-:-:S06]  /*2040*/  LEA.HI.X R35, R16, R31, R2, 0x3, P1 ;  /* 0x0000001f10237211 */ /* 0x000fcc00008f1c02 */
[----:B------:R-:W2:Y:S01]  /*2050*/  LDG.E.64 R34, desc[UR16][R34.64] ;  /* 0x0000001022227981 */ /* 0x000ea2000c1e1b00 */
[----:B-1----:R-:W-:-:S04]  /*2060*/  IMAD.WIDE.U32 R18, R74, UR4, RZ ;  /* 0x000000044a127c25 */ /* 0x002fc8000f8e00ff */
[----:B----4-:R-:W-:Y:S01]  /*2070*/  IMAD.WIDE.U32 R20, R72, UR4, RZ ;  /* 0x0000000448147c25 */ /* 0x010fe2000f8e00ff */
[----:B---3--:R-:W-:-:S03]  /*2080*/  LEA R22, P1, R18, R38, 0x3 ;  /* 0x0000002612167211 */ /* 0x008fc600078218ff */
[----:B------:R-:W-:Y:S01]  /*2090*/  IMAD R17, R75, UR4, R19 ;  /* 0x000000044b117c24 */ /* 0x000fe2000f8e0213 */
[----:B------:R-:W-:Y:S01]  /*20a0*/  LEA R16, P2, R20, R40, 0x3 ;  /* 0x0000002814107211 */ /* 0x000fe200078418ff */
[----:B------:R-:W-:-:S03]  /*20b0*/  IMAD R2, R73, UR4, R21 ;  /* 0x0000000449027c24 */ /* 0x000fc6000f8e0215 */
[----:B------:R-:W-:Y:S02]  /*20c0*/  LEA.HI.X R23, R18, R39, R17, 0x3, P1 ;  /* 0x0000002712177211 */ /* 0x000fe400008f1c11 */
[----:B------:R-:W-:-:S04]  /*20d0*/  LEA.HI.X R17, R20, R41, R2, 0x3, P2 ;  /* 0x0000002914117211 */ /* 0x000fc800010f1c02 */
[----:B------:R-:W5:Y:S04]  /*20e0*/  LDG.E.64 R22, desc[UR16][R22.64] ;  /* 0x0000001016167981 */ /* 0x000f68000c1e1b00 */
[----:B------:R0:W5:Y:S01]  /*20f0*/  LDG.E.64 R18, desc[UR16][R16.64] ;  /* 0x0000001010127981 */ /* 0x000162000c1e1b00 */
[----:B------:R-:W1:Y:S01]  /*2100*/  S2UR UR6, SR_CgaCtaId ;  /* 0x00000000000679c3 */ /* 0x000e620000008800 */
[C---:B------:R-:W-:Y:S01]  /*2110*/  ISETP.NE.AND P3, PT, R42.reuse, RZ, PT ;  /* 0x000000ff2a00720c */ /* 0x040fe20003f65270 */
[----:B------:R-:W-:Y:S01]  /*2120*/  UMOV UR5, 0x400 ;  /* 0x0000040000057882 */ /* 0x000fe20000000000 */
[----:B------:R-:W-:Y:S01]  /*2130*/  ISETP.NE.AND P1, PT, R42, 0x1f, PT ;  /* 0x0000001f2a00780c */ /* 0x000fe20003f25270 */
[----:B------:R-:W-:Y:S01]  /*2140*/  BSSY.RECONVERGENT B0, `(.L_x_17360) ;  /* 0x000003f000007945 */ /* 0x000fe20003800200 */
[----:B-1----:R-:W-:Y:S01]  /*2150*/  ULEA UR5, UR6, UR5, 0x18 ;  /* 0x0000000506057291 */ /* 0x002fe2000f8ec0ff */
[C---:B--2---:R-:W-:Y:S01]  /*2160*/  FMUL.FTZ R2, R35.reuse, R64 ;  /* 0x0000004023027220 */ /* 0x044fe20000410000 */
[----:B------:R-:W-:Y:S01]  /*2170*/  FMUL.FTZ R21, R34, 1.4426950216293334961 ;  /* 0x3fb8aa3b22157820 */ /* 0x000fe20000410000 */
[CC--:B0-----:R-:W-:Y:S01]  /*2180*/  FMUL.FTZ R17, R35.reuse, R65.reuse ;  /* 0x0000004123117220 */ /* 0x0c1fe20000410000 */
[----:B------:R-:W-:Y:S01]  /*2190*/  FMUL.FTZ R20, R35, R66 ;  /* 0x0000004223147220 */ /* 0x000fe20000410000 */
[----:B------:R-:W-:Y:S01]  /*21a0*/  FMUL.RZ R70, R2, 0.15915493667125701904 ;  /* 0x3e22f98302467820 */ /* 0x000fe2000040c000 */
[----:B------:R-:W-:Y:S01]  /*21b0*/  FMUL.FTZ R2, R21, R64 ;  /* 0x0000004015027220 */ /* 0x000fe20000410000 */
[----:B------:R-:W-:Y:S01]  /*21c0*/  FMUL.RZ R88, R17, 0.15915493667125701904 ;  /* 0x3e22f98311587820 */ /* 0x000fe2000040c000 */
[----:B------:R-:W-:Y:S01]  /*21d0*/  FMUL.FTZ R17, R35, R68 ;  /* 0x0000004423117220 */ /* 0x000fe20000410000 */
[----:B------:R-:W-:Y:S01]  /*21e0*/  MUFU.SIN R71, R70 ;  /* 0x0000004600477308 */ /* 0x000fe20000000400 */
[----:B------:R-:W-:Y:S01]  /*21f0*/  FMUL.RZ R86, R20, 0.15915493667125701904 ;  /* 0x3e22f98314567820 */ /* 0x000fe2000040c000 */
[----:B------:R-:W-:Y:S01]  /*2200*/  FMUL.FTZ R16, R21, R66 ;  /* 0x0000004215107220 */ /* 0x000fe20000410000 */
[----:B------:R-:W-:Y:S01]  /*2210*/  FMUL.RZ R90, R17, 0.15915493667125701904 ;  /* 0x3e22f983115a7820 */ /* 0x000fe2000040c000 */
[----:B------:R-:W-:Y:S01]  /*2220*/  FMUL.FTZ R20, R21, R65 ;  /* 0x0000004115147220 */ /* 0x000fe20000410000 */
[----:B------:R-:W-:-:S03]  /*2230*/  IADD3 R17, PT, PT, R77, UR4, RZ ;  /* 0x000000044d117c10 */ /* 0x000fc6000fffe0ff */
[----:B------:R-:W0:Y:S08]  /*2240*/  MUFU.COS R87, R70 ;  /* 0x0000004600577308 */ /* 0x000e300000000000 */
[----:B------:R-:W0:Y:S04]  /*2250*/  MUFU.EX2 R2, R2 ;  /* 0x0000000200027308 */ /* 0x000e280000000800 */
[----:B------:R-:W-:Y:S08]  /*2260*/  MUFU.SIN R89, R86 ;  /* 0x0000005600597308 */ /* 0x000ff00000000400 */
[----:B------:R1:W2:Y:S08]  /*2270*/  MUFU.COS R93, R86 ;  /* 0x00000056005d7308 */ /* 0x0002b00000000000 */
[----:B------:R-:W3:Y:S01]  /*2280*/  MUFU.COS R92, R88 ;  /* 0x00000058005c7308 */ /* 0x000ee20000000000 */
[----:B-1----:R-:W-:Y:S01]  /*2290*/  FMUL.FTZ R86, R21, R68 ;  /* 0x0000004415567220 */ /* 0x002fe20000410000 */
[----:B-----5:R-:W-:-:S04]  /*22a0*/  FMUL.FTZ R21, R23, R19 ;  /* 0x0000001317157220 */ /* 0x020fc80000410000 */
[----:B------:R-:W-:Y:S02]  /*22b0*/  FFMA.FTZ R21, R22, R18, -R21 ;  /* 0x0000001216157223 */ /* 0x000fe40000010815 */
[----:B------:R-:W-:Y:S02]  /*22c0*/  MUFU.SIN R95, R90 ;  /* 0x0000005a005f7308 */ /* 0x000fe40000000400 */
[-C--:B------:R-:W-:Y:S01]  /*22d0*/  FMUL.FTZ R99, R84, R21.reuse ;  /* 0x0000001554637220 */ /* 0x080fe20000410000 */
[----:B------:R-:W-:-:S05]  /*22e0*/  FMUL.FTZ R96, R83, R21 ;  /* 0x0000001553607220 */ /* 0x000fca0000410000 */
[----:B------:R-:W-:Y:S08]  /*22f0*/  MUFU.COS R97, R90 ;  /* 0x0000005a00617308 */ /* 0x000ff00000000000 */
[----:B------:R1:W5:Y:S08]  /*2300*/  MUFU.SIN R70, R88 ;  /* 0x0000005800467308 */ /* 0x0003700000000400 */
[----:B------:R4:W2:Y:S01]  /*2310*/  MUFU.EX2 R94, R16 ;  /* 0x00000010005e7308 */ /* 0x0008a20000000800 */
[----:B-1----:R-:W-:-:S03]  /*2320*/  FMUL.FTZ R88, R0, R21 ;  /* 0x0000001500587220 */ /* 0x002fc60000410000 */
[----:B------:R1:W3:Y:S04]  /*2330*/  MUFU.EX2 R91, R20 ;  /* 0x00000014005b7308 */ /* 0x0002e80000000800 */
[----:B------:R-:W5:Y:S01]  /*2340*/  MUFU.EX2 R86, R86 ;  /* 0x0000005600567308 */ /* 0x000f620000000800 */
[----:B----4-:R-:W-:Y:S01]  /*2350*/  P2R R16, PR, RZ, 0x8 ;  /* 0x00000008ff107803 */ /* 0x010fe20000000000 */
[C---:B0-----:R-:W-:Y:S01]  /*2360*/  FMUL.FTZ R16, R2.reuse, R87 ;  /* 0x0000005702107220 */ /* 0x041fe20000410000 */
[----:B-1----:R-:W-:Y:S01]  /*2370*/  SEL R20, R17, R54, !P3 ;  /* 0x0000003611147207 */ /* 0x002fe20005800000 */
[----:B------:R-:W-:Y:S01]  /*2380*/  FMUL.FTZ R17, R2, R71 ;  /* 0x0000004702117220 */ /* 0x000fe20000410000 */
[----:B------:R-:W-:Y:S01]  /*2390*/  FMUL.FTZ R2, R22, R19 ;  /* 0x0000001316027220 */ /* 0x000fe20000410000 */
[----:B--2---:R-:W-:Y:S01]  /*23a0*/  FMUL.FTZ R93, R94, R93 ;  /* 0x0000005d5e5d7220 */ /* 0x004fe20000410000 */
[----:B------:R-:W-:Y:S01]  /*23b0*/  LEA R20, R20, UR5, 0x3 ;  /* 0x0000000514147c11 */ /* 0x000fe2000f8e18ff */
[----:B------:R-:W-:Y:S01]  /*23c0*/  FMUL.FTZ R94, R94, R89 ;  /* 0x000000595e5e7220 */ /* 0x000fe20000410000 */
[----:B------:R-:W-:Y:S01]  /*23d0*/  FFMA.FTZ R2, R23, R18, R2 ;  /* 0x0000001217027223 */ /* 0x000fe20000010002 */
[C---:B---3--:R-:W-:Y:S01]  /*23e0*/  FMUL.FTZ R92, R91.reuse, R92 ;  /* 0x0000005c5b5c7220 */ /* 0x048fe20000410000 */
[----:B-----5:R-:W-:Y:S01]  /*23f0*/  FMUL.FTZ R91, R91, R70 ;  /* 0x000000465b5b7220 */ /* 0x020fe20000410000 */
[----:B------:R0:W-:Y:S01]  /*2400*/  STS.64 [R20+0x660], R16 ;  /* 0x0006601014007388 */ /* 0x0001e20000000a00 */
[C---:B------:R-:W-:Y:S01]  /*2410*/  FMUL.FTZ R90, R86.reuse, R97 ;  /* 0x00000061565a7220 */ /* 0x040fe20000410000 */
[----:B------:R-:W-:Y:S01]  /*2420*/  FMUL.FTZ R89, R86, R95 ;  /* 0x0000005f56597220 */ /* 0x000fe20000410000 */
[C---:B------:R-:W-:Y:S01]  /*2430*/  FMUL.FTZ R97, R85.reuse, R21 ;  /* 0x0000001555617220 */ /* 0x040fe20000410000 */
[-C--:B------:R-:W-:Y:S01]  /*2440*/  FMUL.FTZ R87, R0, -R2.reuse ;  /* 0x8000000200577220 */ /* 0x080fe20000410000 */
[-C--:B------:R-:W-:Y:S01]  /*2450*/  FMUL.FTZ R98, R85, -R2.reuse ;  /* 0x8000000255627220 */ /* 0x080fe20000410000 */
[-C--:B------:R-:W-:Y:S01]  /*2460*/  FMUL.FTZ R100, R84, -R2.reuse ;  /* 0x8000000254647220 */ /* 0x080fe20000410000 */
        /* <DEDUP_REMOVED lines=9> */
[----:B------:R1:W2:Y:S01]  /*2500*/  LDS.64 R18, [R2+0x660] ;  /* 0x0006600002127984 */ /* 0x0002a20000000a00 */
[----:B------:R-:W-:Y:S05]  /*2510*/  BRA `(.L_x_17362) ;  /* 0x0000000000047947 */ /* 0x000fea0003800000 */
.L_x_17361:
[----:B------:R3:W4:Y:S02]  /*2520*/  LDS.64 R18, [R69+0x1668] ;  /* 0x0016680045127984 */ /* 0x0007240000000a00 */
.L_x_17362:
[----:B------:R-:W-:Y:S05]  /*2530*/  BSYNC.RECONVERGENT B0 ;  /* 0x0000000000007941 */ /* 0x000fea0003800200 */
.L_x_17360:
[----:B------:R-:W5:Y:S01]  /*2540*/  @P0 LDC R21, c[0x0][0x38c] ;  /* 0x0000e300ff150b82 */ /* 0x000f620000000800 */
[----:B------:R-:W-:Y:S01]  /*2550*/  CS2R R70, SRZ ;  /* 0x0000000000467805 */ /* 0x000fe2000001ff00 */
[----:B-----5:R-:W-:-:S04]  /*2560*/  @P0 IMAD R21, R82, R21, UR4 ;  /* 0x0000000452150e24 */ /* 0x020fc8000f8e0215 */
[----:B0-----:R-:W-:-:S05]  /*2570*/  @P0 IMAD.WIDE R20, R21, 0x10, R26 ;  /* 0x0000001015140825 */ /* 0x001fca00078e021a */
[----:B------:R0:W5:Y:S01]  /*2580*/  @P0 LDG.E.64 R70, desc[UR16][R20.64+0x8] ;  /* 0x0000081014460981 */ /* 0x000162000c1e1b00 */
[-C--:B-1----:R-:W-:Y:S01]  /*2590*/  FMUL.FTZ R2, R81, R94.reuse ;  /* 0x0000005e51027220 */ /* 0x082fe20000410000 */
[-C--:B------:R-:W-:Y:S01]  /*25a0*/  FMUL.FTZ R22, RZ, R94.reuse ;  /* 0x0000005eff167220 */ /* 0x080fe20000410000 */
        /* <DEDUP_REMOVED lines=8> */
[----:B0-----:R-:W-:Y:S01]  /*2630*/  FMUL.FTZ R21, R17, R94 ;  /* 0x0000005e11157220 */ /* 0x001fe20000410000 */
[----:B------:R-:W-:Y:S01]  /*2640*/  ISETP.GE.AND P4, PT, R52, UR7, PT ;  /* 0x0000000734007c0c */ /* 0x000fe2000bf86270 */
[CC--:B------:R-:W-:Y:S01]  /*2650*/  FMUL.FTZ R101, R91.reuse, R2.reuse ;  /* 0x000000025b657220 */ /* 0x0c0fe20000410000 */
[----:B------:R-:W-:Y:S01]  /*2660*/  FMUL.FTZ R103, R91, R23 ;  /* 0x000000175b677220 */ /* 0x000fe20000410000 */
[----:B------:R-:W-:Y:S01]  /*2670*/  FFMA.FTZ R21, R16, R93, -R21 ;  /* 0x0000005d10157223 */ /* 0x000fe20000010815 */
[C---:B------:R-:W-:Y:S01]  /*2680*/  ISETP.GT.U32.AND P2, PT, R67.reuse, 0x1b, PT ;  /* 0x0000001b4300780c */ /* 0x040fe20003f44070 */
        /* <DEDUP_REMOVED lines=9> */
[----:B------:R-:W-:Y:S01]  /*2720*/  FMUL.FTZ R101, R89, R103 ;  /* 0x0000006759657220 */ /* 0x000fe20000410000 */
[----:B------:R-:W-:-:S02]  /*2730*/  ISETP.GT.U32.AND P5, PT, R67, 0xf, PT ;  /* 0x0000000f4300780c */ /* 0x000fc40003fa4070 */
[C---:B------:R-:W-:Y:S01]  /*2740*/  FFMA.FTZ R20, R90.reuse, R103, R23 ;  /* 0x000000675a147223 */ /* 0x040fe20000010017 */
[----:B------:R-:W-:Y:S01]  /*2750*/  FFMA.FTZ R103, R90, R22, -R101 ;  /* 0x000000165a677223 */ /* 0x000fe20000010865 */
[CC--:B------:R-:W-:Y:S02]  /*2760*/  FMUL.FTZ R23, R91.reuse, R2.reuse ;  /* 0x000000025b177220 */ /* 0x0c0fe40000410000 */
[----:B------:R-:W-:Y:S01]  /*2770*/  FADD.FTZ R101, RZ, R20 ;  /* 0x00000014ff657221 */ /* 0x000fe20000010000 */
[----:B------:R-:W-:Y:S01]  /*2780*/  FADD.FTZ R102, R78, R103 ;  /* 0x000000674e667221 */ /* 0x000fe20000010000 */
[CC--:B------:R-:W-:Y:S01]  /*2790*/  FFMA.FTZ R23, R92.reuse, R21.reuse, -R23 ;  /* 0x000000155c177223 */ /* 0x0c0fe20000010817 */
[----:B------:R-:W-:Y:S02]  /*27a0*/  FMUL.FTZ R21, R91, R21 ;  /* 0x000000155b157220 */ /* 0x000fe40000410000 */
[----:B------:R-:W0:Y:S01]  /*27b0*/  SHFL.UP PT, R86, R101, 0x1, RZ ;  /* 0x0420000065567989 */ /* 0x000e2200000e00ff */
[----:B------:R-:W-:Y:S01]  /*27c0*/  FMUL.FTZ R103, R89, R23 ;  /* 0x0000001759677220 */ /* 0x000fe20000410000 */
[----:B------:R-:W-:-:S02]  /*27d0*/  FFMA.FTZ R21, R92, R2, R21 ;  /* 0x000000025c157223 */ /* 0x000fc40000010015 */
[----:B------:R-:W1:Y:S02]  /*27e0*/  SHFL.UP PT, R22, R102, 0x1, RZ ;  /* 0x0420000066167989 */ /* 0x000e6400000e00ff */
[-C--:B------:R-:W-:Y:S01]  /*27f0*/  FFMA.FTZ R103, R90, R21.reuse, R103 ;  /* 0x000000155a677223 */ /* 0x080fe20000010067 */
[----:B------:R-:W-:-:S04]  /*2800*/  FMUL.FTZ R104, R89, R21 ;  /* 0x0000001559687220 */ /* 0x000fc80000410000 */
[----:B------:R-:W-:Y:S01]  /*2810*/  FFMA.FTZ R104, R90, R23, -R104 ;  /* 0x000000175a687223 */ /* 0x000fe20000010868 */
[----:B------:R-:W3:Y:S04]  /*2820*/  SHFL.UP PT, R20, R103, 0x1, RZ ;  /* 0x0420000067147989 */ /* 0x000ee800000e00ff */
[----:B------:R-:W2:Y:S01]  /*2830*/  SHFL.UP PT, R2, R104, 0x1, RZ ;  /* 0x0420000068027989 */ /* 0x000ea200000e00ff */
[-C--:B0-----:R-:W-:Y:S01]  /*2840*/  FMUL.FTZ R106, R104, R86.reuse ;  /* 0x00000056686a7220 */ /* 0x081fe20000410000 */
[----:B------:R-:W-:-:S03]  /*2850*/  FMUL.FTZ R21, R103, R86 ;  /* 0x0000005667157220 */ /* 0x000fc60000410000 */
[-C--:B-1----:R-:W-:Y:S01]  /*2860*/  FFMA.FTZ R106, R103, R22.reuse, R106 ;  /* 0x00000016676a7223 */ /* 0x082fe2000001006a */
[----:B------:R-:W-:-:S03]  /*2870*/  FFMA.FTZ R21, R104, R22, -R21 ;  /* 0x0000001668157223 */ /* 0x000fc60000010815 */
[----:B------:R-:W-:Y:S01]  /*2880*/  @P1 FADD.FTZ R101, R101, R106 ;  /* 0x0000006a65651221 */ /* 0x000fe20000010000 */
[----:B------:R-:W-:Y:S01]  /*2890*/  @P1 FADD.FTZ R102, R102, R21 ;  /* 0x0000001566661221 */ /* 0x000fe20000010000 */
[----:B---3--:R-:W-:-:S03]  /*28a0*/  FMUL.FTZ R22, R104, R20 ;  /* 0x0000001468167220 */ /* 0x008fc60000410000 */
[----:B------:R-:W0:Y:S01]  /*28b0*/  SHFL.UP PT, R86, R101, 0x2, RZ ;  /* 0x0440000065567989 */ /* 0x000e2200000e00ff */
[C---:B------:R-:W-:Y:S01]  /*28c0*/  FMUL.FTZ R21, R103.reuse, R20 ;  /* 0x0000001467157220 */ /* 0x040fe20000410000 */
[-C--:B--2---:R-:W-:Y:S02]  /*28d0*/  @P1 FFMA.FTZ R103, R103, R2.reuse, R22 ;  /* 0x0000000267671223 */ /* 0x084fe40000010016 */
[----:B------:R-:W1:Y:S01]  /*28e0*/  SHFL.UP PT, R23, R102, 0x2, RZ ;  /* 0x0440000066177989 */ /* 0x000e6200000e00ff */
[----:B------:R-:W-:Y:S01]  /*28f0*/  @P1 FFMA.FTZ R104, R104, R2, -R21 ;  /* 0x0000000268681223 */ /* 0x000fe20000010815 */
[----:B------:R-:W-:Y:S02]  /*2900*/  ISETP.GE.AND P1, PT, R63, 0x2, PT ;  /* 0x000000023f00780c */ /* 0x000fe40003f26270 */
[----:B------:R-:W2:Y:S04]  /*2910*/  SHFL.UP PT, R20, R103, 0x2, RZ ;  /* 0x0440000067147989 */ /* 0x000ea800000e00ff */
[----:B------:R-:W3:Y:S01]  /*2920*/  SHFL.UP PT, R2, R104, 0x2, RZ ;  /* 0x0440000068027989 */ /* 0x000ee200000e00ff */
[-C--:B0-----:R-:W-:Y:S01]  /*2930*/  FMUL.FTZ R22, R104, R86.reuse ;  /* 0x0000005668167220 */ /* 0x081fe20000410000 */
[----:B------:R-:W-:-:S03]  /*2940*/  FMUL.FTZ R21, R103, R86 ;  /* 0x0000005667157220 */ /* 0x000fc60000410000 */
[-C--:B-1----:R-:W-:Y:S01]  /*2950*/  FFMA.FTZ R22, R103, R23.reuse, R22 ;  /* 0x0000001767167223 */ /* 0x082fe20000010016 */
[----:B------:R-:W-:-:S03]  /*2960*/  FFMA.FTZ R21, R104, R23, -R21 ;  /* 0x0000001768157223 */ /* 0x000fc60000010815 */
[----:B------:R-:W-:Y:S01]  /*2970*/  @P1 FADD.FTZ R101, R101, R22 ;  /* 0x0000001665651221 */ /* 0x000fe20000010000 */
[-C--:B--2---:R-:W-:Y:S01]  /*2980*/  FMUL.FTZ R22, R104, R20.reuse ;  /* 0x0000001468167220 */ /* 0x084fe20000410000 */
[----:B------:R-:W-:Y:S01]  /*2990*/  @P1 FADD.FTZ R102, R102, R21 ;  /* 0x0000001566661221 */ /* 0x000fe20000010000 */
        /* <DEDUP_REMOVED lines=11> */
[C---:B------:R-:W-:Y:S01]  /*2a50*/  FFMA.FTZ R23, R104.reuse, R22, -R23 ;  /* 0x0000001668177223 */ /* 0x040fe20000010817 */
[-C--:B--2---:R-:W-:Y:S02]  /*2a60*/  FMUL.FTZ R86, R104, R20.reuse ;  /* 0x0000001468567220 */ /* 0x084fe40000410000 */
[----:B------:R-:W-:Y:S01]  /*2a70*/  @P1 FADD.FTZ R101, R101, R106 ;  /* 0x0000006a65651221 */ /* 0x000fe20000010000 */
[C---:B------:R-:W-:Y:S01]  /*2a80*/  FMUL.FTZ R21, R103.reuse, R20 ;  /* 0x0000001467157220 */ /* 0x040fe20000410000 */
[----:B------:R-:W-:Y:S01]  /*2a90*/  @P1 FADD.FTZ R102, R102, R23 ;  /* 0x0000001766661221 */ /* 0x000fe20000010000 */
[----:B---3--:R-:W-:Y:S01]  /*2aa0*/  @P1 FFMA.FTZ R103, R103, R2, R86 ;  /* 0x0000000267671223 */ /* 0x008fe20000010056 */
[----:B------:R-:W-:Y:S01]  /*2ab0*/  FMUL.FTZ R86, R89, R96 ;  /* 0x0000006059567220 */ /* 0x000fe20000410000 */
[----:B------:R-:W0:Y:S01]  /*2ac0*/  SHFL.UP PT, R22, R101, 0x8, RZ ;  /* 0x0500000065167989 */ /* 0x000e2200000e00ff */
[----:B------:R-:W-:Y:S01]  /*2ad0*/  @P1 FFMA.FTZ R104, R104, R2, -R21 ;  /* 0x0000000268681223 */ /* 0x000fe20000010815 */
[----:B------:R-:W-:-:S02]  /*2ae0*/  ISETP.GE.AND P1, PT, R63, 0x8, PT ;  /* 0x000000083f00780c */ /* 0x000fc40003f26270 */
[----:B------:R-:W1:Y:S04]  /*2af0*/  SHFL.UP PT, R20, R103, 0x8, RZ ;  /* 0x0500000067147989 */ /* 0x000e6800000e00ff */
[----:B------:R-:W2:Y:S04]  /*2b00*/  SHFL.UP PT, R21, R102, 0x8, RZ ;  /* 0x0500000066157989 */ /* 0x000ea800000e00ff */
[----:B------:R-:W3:Y:S01]  /*2b10*/  SHFL.UP PT, R2, R104, 0x8, RZ ;  /* 0x0500000068027989 */ /* 0x000ee200000e00ff */
[CC--:B0-----:R-:W-:Y:S01]  /*2b20*/  FMUL.FTZ R105, R103.reuse, R22.reuse ;  /* 0x0000001667697220 */ /* 0x0c1fe20000410000 */
[C---:B------:R-:W-:Y:S01]  /*2b30*/  FMUL.FTZ R22, R104.reuse, R22 ;  /* 0x0000001668167220 */ /* 0x040fe20000410000 */
[-C--:B-1----:R-:W-:Y:S01]  /*2b40*/  FMUL.FTZ R23, R103, R20.reuse ;  /* 0x0000001467177220 */ /* 0x082fe20000410000 */
[----:B------:R-:W-:-:S02]  /*2b50*/  FMUL.FTZ R20, R104, R20 ;  /* 0x0000001468147220 */ /* 0x000fc40000410000 */
[-C--:B--2---:R-:W-:Y:S01]  /*2b60*/  FFMA.FTZ R22, R103, R21.reuse, R22 ;  /* 0x0000001567167223 */ /* 0x084fe20000010016 */
[C---:B------:R-:W-:Y:S01]  /*2b70*/  FFMA.FTZ R105, R104.reuse, R21, -R105 ;  /* 0x0000001568697223 */ /* 0x040fe20000010869 */
[C---:B----4-:R-:W-:Y:S01]  /*2b80*/  FMUL.FTZ R21, R89.reuse, R19 ;  /* 0x0000001359157220 */ /* 0x050fe20000410000 */
[-C--:B---3--:R-:W-:Y:S01]  /*2b90*/  @P1 FFMA.FTZ R104, R104, R2.reuse, -R23 ;  /* 0x0000000268681223 */ /* 0x088fe20000010817 */
[-C--:B------:R-:W-:Y:S01]  /*2ba0*/  FMUL.FTZ R23, R89, R95.reuse ;  /* 0x0000005f59177220 */ /* 0x080fe20000410000 */
[----:B------:R-:W-:Y:S01]  /*2bb0*/  @P1 FADD.FTZ R101, R101, R22 ;  /* 0x0000001665651221 */ /* 0x000fe20000010000 */
[----:B------:R-:W-:Y:S01]  /*2bc0*/  @P1 FFMA.FTZ R103, R103, R2, R20 ;  /* 0x0000000267671223 */ /* 0x000fe20000010014 */
[C---:B------:R-:W-:Y:S01]  /*2bd0*/  FFMA.FTZ R2, R90.reuse, R18, -R21 ;  /* 0x000000125a027223 */ /* 0x040fe20000010815 */
[C---:B------:R-:W-:Y:S01]  /*2be0*/  FFMA.FTZ R22, R90.reuse, R96, R23 ;  /* 0x000000605a167223 */ /* 0x040fe20000010017 */
[----:B------:R-:W-:Y:S01]  /*2bf0*/  FFMA.FTZ R21, R90, R95, -R86 ;  /* 0x0000005f5a157223 */ /* 0x000fe20000010856 */
[----:B------:R-:W-:Y:S01]  /*2c00*/  @P1 FADD.FTZ R102, R102, R105 ;  /* 0x0000006966661221 */ /* 0x000fe20000010000 */
[----:B------:R-:W0:Y:S01]  /*2c10*/  SHFL.UP PT, R23, R101, 0x10, RZ ;  /* 0x0600000065177989 */ /* 0x000e2200000e00ff */
[----:B------:R-:W-:Y:S01]  /*2c20*/  FADD.FTZ R105, R99, R22 ;  /* 0x0000001663697221 */ /* 0x000fe20000010000 */
[----:B------:R-:W-:Y:S01]  /*2c30*/  FADD.FTZ R106, R100, R21 ;  /* 0x00000015646a7221 */ /* 0x000fe20000010000 */
[----:B------:R-:W-:Y:S01]  /*2c40*/  FMUL.FTZ R20, R90, R19 ;  /* 0x000000135a147220 */ /* 0x000fe20000410000 */
[----:B------:R-:W1:Y:S01]  /*2c50*/  SHFL.UP PT, R21, R102, 0x10, RZ ;  /* 0x0600000066157989 */ /* 0x000e6200000e00ff */
[CC--:B------:R-:W-:Y:S01]  /*2c60*/  FMUL.FTZ R111, R91.reuse, R105.reuse ;  /* 0x000000695b6f7220 */ /* 0x0c0fe20000410000 */
[----:B------:R-:W-:Y:S01]  /*2c70*/  FMUL.FTZ R108, R91, R106 ;  /* 0x0000006a5b6c7220 */ /* 0x000fe20000410000 */
[----:B------:R-:W-:Y:S01]  /*2c80*/  FFMA.FTZ R86, -R89, R18, -R20 ;  /* 0x0000001259567223 */ /* 0x000fe20000010914 */
[----:B------:R-:W2:Y:S01]  /*2c90*/  SHFL.UP PT, R22, R103, 0x10, RZ ;  /* 0x0600000067167989 */ /* 0x000ea200000e00ff */
[C---:B------:R-:W-:Y:S01]  /*2ca0*/  FMUL.FTZ R109, R91.reuse, R2 ;  /* 0x000000025b6d7220 */ /* 0x040fe20000410000 */
[C---:B------:R-:W-:Y:S01]  /*2cb0*/  FFMA.FTZ R111, R92.reuse, R106, -R111 ;  /* 0x0000006a5c6f7223 */ /* 0x040fe2000001086f */
[C---:B------:R-:W-:Y:S01]  /*2cc0*/  FFMA.FTZ R108, R92.reuse, R105, R108 ;  /* 0x000000695c6c7223 */ /* 0x040fe2000001006c */
[----:B------:R-:W3:Y:S01]  /*2cd0*/  SHFL.UP PT, R20, R104, 0x10, RZ ;  /* 0x0600000068147989 */ /* 0x000ee200000e00ff */
[-C--:B------:R-:W-:Y:S01]  /*2ce0*/  FMUL.FTZ R107, R91, R86.reuse ;  /* 0x000000565b6b7220 */ /* 0x080fe20000410000 */
[----:B------:R-:W-:Y:S01]  /*2cf0*/  FFMA.FTZ R109, R92, R86, -R109 ;  /* 0x000000565c6d7223 */ /* 0x000fe2000001086d */
[----:B------:R-:W-:Y:S01]  /*2d00*/  FADD.FTZ R111, R98, R111 ;  /* 0x0000006f626f7221 */ /* 0x000fe20000010000 */
[----:B------:R-:W-:Y:S01]  /*2d10*/  FADD.FTZ R108, R97, R108 ;  /* 0x0000006c616c7221 */ /* 0x000fe20000010000 */
[----:B------:R-:W-:Y:S01]  /*2d20*/  FFMA.FTZ R107, R92, R2, R107 ;  /* 0x000000025c6b7223 */ /* 0x000fe2000001006b */
[C---:B------:R-:W-:Y:S01]  /*2d30*/  FMUL.FTZ R86, R94.reuse, R109 ;  /* 0x0000006d5e567220 */ /* 0x040fe20000410000 */
[C---:B------:R-:W-:Y:S01]  /*2d40*/  FMUL.FTZ R105, R94.reuse, R111 ;  /* 0x0000006f5e697220 */ /* 0x040fe20000410000 */
[CC--:B------:R-:W-:Y:S01]  /*2d50*/  FMUL.FTZ R106, R94.reuse, R108.reuse ;  /* 0x0000006c5e6a7220 */ /* 0x0c0fe20000410000 */
[----:B------:R-:W-:Y:S01]  /*2d60*/  ISETP.GE.AND P1, PT, R63, 0x10, PT ;  /* 0x000000103f00780c */ /* 0x000fe20003f26270 */
[-C--:B------:R-:W-:Y:S01]  /*2d70*/  FMUL.FTZ R2, R94, R107.reuse ;  /* 0x0000006b5e027220 */ /* 0x080fe20000410000 */
[C---:B------:R-:W-:Y:S01]  /*2d80*/  FFMA.FTZ R86, R93.reuse, R107, R86 ;  /* 0x0000006b5d567223 */ /* 0x040fe20000010056 */
[C---:B------:R-:W-:Y:S01]  /*2d90*/  FFMA.FTZ R107, R93.reuse, R108, R105 ;  /* 0x0000006c5d6b7223 */ /* 0x040fe20000010069 */
[----:B------:R-:W-:Y:S01]  /*2da0*/  FFMA.FTZ R108, R93, R111, -R106 ;  /* 0x0000006f5d6c7223 */ /* 0x000fe2000001086a */
[-C--:B0-----:R-:W-:Y:S01]  /*2db0*/  FMUL.FTZ R105, R103, R23.reuse ;  /* 0x0000001767697220 */ /* 0x081fe20000410000 */
[C---:B------:R-:W-:Y:S01]  /*2dc0*/  FMUL.FTZ R106, R104.reuse, R23 ;  /* 0x00000017686a7220 */ /* 0x040fe20000410000 */
[----:B------:R-:W-:Y:S01]  /*2dd0*/  FFMA.FTZ R2, R93, R109, -R2 ;  /* 0x0000006d5d027223 */ /* 0x000fe20000010802 */
[----:B------:R-:W0:Y:S01]  /*2de0*/  SHFL.DOWN PT, R110, R86, 0x1, 0x1f ;  /* 0x08201f00566e7f89 */ /* 0x000e2200000e0000 */
        /* <DEDUP_REMOVED lines=32> */
[----:B-1----:R-:W-:Y:S01]  /*2ff0*/  FADD.FTZ R71, R71, R108 ;  /* 0x0000006c47477221 */ /* 0x002fe20000010000 */
[----:B------:R-:W-:-:S07]  /*3000*/  FADD.FTZ R70, R70, R113 ;  /* 0x0000007146467221 */ /* 0x000fce0000010000 */
.L_x_17364:
[----:B------:R-:W-:Y:S05]  /*3010*/  BSYNC.RECONVERGENT B0 ;  /* 0x0000000000007941 */ /* 0x000fea0003800200 */
.L_x_17363:
[----:B------:R-:W2:Y:S01]  /*3020*/  @!P4 LDS.128 R20, [UR6+0x1760] ;  /* 0x00176006ff14c984 */ /* 0x000ea20008000c00 */
[----:B------:R-:W-:Y:S03]  /*3030*/  BSSY.RECONVERGENT B0, `(.L_x_17365) ;  /* 0x0000010000007945 */ /* 0x000fe60003800200 */
[----:B0-----:R0:W3:Y:S04]  /*3040*/  SHFL.DOWN PT, R110, R86, 0x2, 0x1f ;  /* 0x08401f00566e7f89 */ /* 0x0010e800000e0000 */
[----:B------:R0:W4:Y:S04]  /*3050*/  SHFL.DOWN PT, R109, R2, 0x2, 0x1f ;  /* 0x08401f00026d7f89 */ /* 0x00012800000e0000 */
        /* <DEDUP_REMOVED lines=9> */
[-C--:B---3--:R-:W-:Y:S01]  /*30f0*/  FFMA.FTZ R86, R86, R110.reuse, -R107 ;  /* 0x0000006e56567223 */ /* 0x088fe2000001086b */
[----:B------:R-:W-:Y:S01]  /*3100*/  FFMA.FTZ R2, R2, R110, R109 ;  /* 0x0000006e02027223 */ /* 0x000fe2000001006d */
[----:B-1----:R-:W-:Y:S01]  /*3110*/  FADD.FTZ R71, R71, R108 ;  /* 0x0000006c47477221 */ /* 0x002fe20000010000 */
[----:B------:R-:W-:-:S07]  /*3120*/  FADD.FTZ R70, R70, R113 ;  /* 0x0000007146467221 */ /* 0x000fce0000010000 */
.L_x_17366:
[----:B------:R-:W-:Y:S05]  /*3130*/  BSYNC.RECONVERGENT B0 ;  /* 0x0000000000007941 */ /* 0x000fea0003800200 */
.L_x_17365:
        /* <DEDUP_REMOVED lines=12> */
[-C--:B-1-3--:R-:W-:Y:S01]  /*3200*/  FFMA.FTZ R86, R86, R110.reuse, -R107 ;  /* 0x0000006e56567223 */ /* 0x08afe2000001086b */
[----:B------:R-:W-:Y:S01]  /*3210*/  FFMA.FTZ R2, R2, R110, R109 ;  /* 0x0000006e02027223 */ /* 0x000fe2000001006d */
[----:B------:R-:W-:Y:S01]  /*3220*/  FADD.FTZ R71, R71, R108 ;  /* 0x0000006c47477221 */ /* 0x000fe20000010000 */
[----:B------:R-:W-:-:S07]  /*3230*/  FADD.FTZ R70, R70, R113 ;  /* 0x0000007146467221 */ /* 0x000fce0000010000 */
.L_x_17368:
[----:B------:R-:W-:Y:S05]  /*3240*/  BSYNC.RECONVERGENT B0 ;  /* 0x0000000000007941 */ /* 0x000fea0003800200 */
.L_x_17367:
        /* <DEDUP_REMOVED lines=13> */
[----:B----4-:R-:W-:Y:S01]  /*3320*/  FFMA.FTZ R2, R2, R110, R109 ;  /* 0x0000006e02027223 */ /* 0x010fe2000001006d */
[----:B------:R-:W-:Y:S01]  /*3330*/  FADD.FTZ R71, R71, R108 ;  /* 0x0000006c47477221 */ /* 0x000fe20000010000 */
[----:B------:R-:W-:-:S07]  /*3340*/  FADD.FTZ R70, R70, R113 ;  /* 0x0000007146467221 */ /* 0x000fce0000010000 */
.L_x_17370:
[----:B------:R-:W-:Y:S05]  /*3350*/  BSYNC.RECONVERGENT B0 ;  /* 0x0000000000007941 */ /* 0x000fea0003800200 */
.L_x_17369:
        /* <DEDUP_REMOVED lines=16> */
.L_x_17372:
[----:B------:R-:W-:Y:S05]  /*3460*/  BSYNC.RECONVERGENT B0 ;  /* 0x0000000000007941 */ /* 0x000fea0003800200 */
.L_x_17371:
[----:B0-----:R-:W-:Y:S01]  /*3470*/  SHFL.DOWN PT, R113, R2, 0x1, 0x1f ;  /* 0x08201f0002717f89 */ /* 0x001fe200000e0000 */
[C---:B------:R-:W-:Y:S01]  /*3480*/  ISETP.NE.AND P1, PT, R42.reuse, 0x1f, PT ;  /* 0x0000001f2a00780c */ /* 0x040fe20003f25270 */
[----:B------:R-:W-:Y:S01]  /*3490*/  BSSY.RECONVERGENT B0, `(.L_x_17373) ;  /* 0x00000c5000007945 */ /* 0x000fe20003800200 */
[----:B------:R-:W-:Y:S01]  /*34a0*/  ISETP.NE.AND P2, PT, R42, RZ, PT ;  /* 0x000000ff2a00720c */ /* 0x000fe20003f45270 */
[----:B-12---:R-:W0:Y:S01]  /*34b0*/  SHFL.IDX PT, R109, R23, RZ, 0x1f ;  /* 0x00001fff176d7589 */ /* 0x006e2200000e0000 */
[----:B------:R-:W-:-:S03]  /*34c0*/  ISETP.GT.AND P3, PT, R63, 0xf, PT ;  /* 0x0000000f3f00780c */ /* 0x000fc60003f64270 */
[----:B------:R-:W1:Y:S04]  /*34d0*/  SHFL.DOWN PT, R111, R86, 0x1, 0x1f ;  /* 0x08201f00566f7f89 */ /* 0x000e6800000e0000 */
[----:B------:R-:W2:Y:S04]  /*34e0*/  SHFL.IDX PT, R107, R22, RZ, 0x1f ;  /* 0x00001fff166b7589 */ /* 0x000ea800000e0000 */
[----:B------:R-:W5:Y:S04]  /*34f0*/  SHFL.DOWN PT, R115, R71, 0x1, 0x1f ;  /* 0x08201f0047737f89 */ /* 0x000f6800000e0000 */
[----:B------:R-:W5:Y:S04]  /*3500*/  SHFL.DOWN PT, R117, R70, 0x1, 0x1f ;  /* 0x08201f0046757f89 */ /* 0x000f6800000e0000 */
[----:B---34-:R-:W-:Y:S01]  /*3510*/  SHFL.IDX PT, R2, R2, RZ, 0x1f ;  /* 0x00001fff02027589 */ /* 0x018fe200000e0000 */
[----:B0-----:R-:W-:-:S03]  /*3520*/  @P1 FMUL.FTZ R108, R113, R109 ;  /* 0x0000006d716c1220 */ /* 0x001fc60000410000 */
[----:B------:R-:W-:Y:S01]  /*3530*/  SHFL.IDX PT, R86, R86, RZ, 0x1f ;  /* 0x00001fff56567589 */ /* 0x000fe200000e0000 */
[----:B-1----:R-:W-:-:S03]  /*3540*/  @P1 FMUL.FTZ R110, R111, R109 ;  /* 0x0000006d6f6e1220 */ /* 0x002fc60000410000 */
[----:B------:R-:W-:Y:S01]  /*3550*/  SHFL.IDX PT, R71, R71, RZ, 0x1f ;  /* 0x00001fff47477589 */ /* 0x000fe200000e0000 */
[-C--:B--2---:R-:W-:Y:S01]  /*3560*/  @P1 FFMA.FTZ R108, R111, R107.reuse, -R108 ;  /* 0x0000006b6f6c1223 */ /* 0x084fe2000001086c */
[----:B------:R-:W-:Y:S02]  /*3570*/  @P1 FFMA.FTZ R110, R113, R107, R110 ;  /* 0x0000006b716e1223 */ /* 0x000fe4000001006e */
[----:B------:R-:W-:Y:S01]  /*3580*/  SHFL.IDX PT, R70, R70, RZ, 0x1f ;  /* 0x00001fff46467589 */ /* 0x000fe200000e0000 */
[----:B-----5:R-:W-:Y:S01]  /*3590*/  @P1 FADD.FTZ R107, R115, R108 ;  /* 0x0000006c736b1221 */ /* 0x020fe20000010000 */
[CC--:B------:R-:W-:Y:S01]  /*35a0*/  FMUL.FTZ R108, R104.reuse, R106.reuse ;  /* 0x0000006a686c7220 */ /* 0x0c0fe20000410000 */
[----:B------:R-:W-:Y:S02]  /*35b0*/  @P1 FADD.FTZ R109, R117, R110 ;  /* 0x0000006e756d1221 */ /* 0x000fe40000010000 */
[----:B------:R-:W-:Y:S01]  /*35c0*/  FMUL.FTZ R112, R107, R19 ;  /* 0x000000136b707220 */ /* 0x000fe20000410000 */
[----:B------:R-:W-:Y:S01]  /*35d0*/  FFMA.FTZ R108, R103, R105, R108 ;  /* 0x00000069676c7223 */ /* 0x000fe2000001006c */
[----:B------:R-:W-:Y:S01]  /*35e0*/  ISETP.GT.AND P1, PT, R63, 0x1e, PT ;  /* 0x0000001e3f00780c */ /* 0x000fe20003f24270 */
[----:B------:R-:W-:Y:S01]  /*35f0*/  FMUL.FTZ R110, R109, R19 ;  /* 0x000000136d6e7220 */ /* 0x000fe20000410000 */
[----:B------:R-:W-:Y:S01]  /*3600*/  FMUL.FTZ R19, R103, R106 ;  /* 0x0000006a67137220 */ /* 0x000fe20000410000 */
[-C--:B------:R-:W-:Y:S01]  /*3610*/  FFMA.FTZ R112, R109, R18.reuse, -R112 ;  /* 0x000000126d707223 */ /* 0x080fe20000010870 */
[----:B------:R-:W-:Y:S01]  /*3620*/  @P2 FADD.FTZ R106, R101, R108 ;  /* 0x0000006c656a2221 */ /* 0x000fe20000010000 */
[----:B------:R-:W-:Y:S01]  /*3630*/  FFMA.FTZ R107, R107, R18, R110 ;  /* 0x000000126b6b7223 */ /* 0x000fe2000001006e */
[----:B------:R-:W-:Y:S01]  /*3640*/  FFMA.FTZ R19, R104, R105, -R19 ;  /* 0x0000006968137223 */ /* 0x000fe20000010813 */
[----:B------:R-:W-:-:S02]  /*3650*/  FADD.FTZ R95, R95, R112 ;  /* 0x000000705f5f7221 */ /* 0x000fc40000010000 */
[----:B------:R-:W-:Y:S01]  /*3660*/  FADD.FTZ R96, R96, R107 ;  /* 0x0000006b60607221 */ /* 0x000fe20000010000 */
[----:B------:R-:W-:Y:S01]  /*3670*/  @P2 FADD.FTZ R105, R102, R19 ;  /* 0x0000001366692221 */ /* 0x000fe20000010000 */
[----:B------:R-:W-:Y:S01]  /*3680*/  FMUL.FTZ R101, R89, R95 ;  /* 0x0000005f59657220 */ /* 0x000fe20000410000 */
[----:B------:R-:W-:Y:S01]  /*3690*/  FMUL.FTZ R19, R17, R106 ;  /* 0x0000006a11137220 */ /* 0x000fe20000410000 */
[-C--:B------:R-:W-:Y:S01]  /*36a0*/  FMUL.FTZ R18, R89, R96.reuse ;  /* 0x0000006059127220 */ /* 0x080fe20000410000 */
[----:B------:R-:W-:Y:S01]  /*36b0*/  FMUL.FTZ R17, R17, R105 ;  /* 0x0000006911117220 */ /* 0x000fe20000410000 */
[C---:B------:R-:W-:Y:S01]  /*36c0*/  FFMA.FTZ R102, R90.reuse, R96, R101 ;  /* 0x000000605a667223 */ /* 0x040fe20000010065 */
[----:B------:R-:W-:Y:S01]  /*36d0*/  ISETP.GT.AND P2, PT, R63, 0x1b, PT ;  /* 0x0000001b3f00780c */ /* 0x000fe20003f44270 */
        /* <DEDUP_REMOVED lines=25> */
[----:B------:R-:W-:Y:S01]  /*3870*/  FFMA.FTZ R18, R0, R109, RZ ;  /* 0x0000006d00127223 */ /* 0x000fe200000100ff */
[----:B------:R-:W-:Y:S01]  /*3880*/  FFMA.FTZ R107, R92, R98, R91 ;  /* 0x000000625c6b7223 */ /* 0x000fe2000001005b */
[----:B------:R-:W-:Y:S01]  /*3890*/  FADD.FTZ R91, R88, R19 ;  /* 0x00000013585b7221 */ /* 0x000fe20000010000 */
[----:B------:R-:W-:Y:S01]  /*38a0*/  FADD.FTZ R105, R87, R94 ;  /* 0x0000005e57697221 */ /* 0x000fe20000010000 */
[-C--:B------:R-:W-:Y:S01]  /*38b0*/  FFMA.FTZ R16, R92, R102.reuse, -R17 ;  /* 0x000000665c107223 */ /* 0x080fe20000010811 */
[----:B------:R-:W-:Y:S01]  /*38c0*/  FFMA.FTZ R19, R85, R102, R18 ;  /* 0x0000006655137223 */ /* 0x000fe20000010012 */
[----:B------:R-:W-:Y:S01]  /*38d0*/  FMUL.FTZ R88, R91, R64 ;  /* 0x000000405b587220 */ /* 0x000fe20000410000 */
[----:B------:R-:W-:Y:S01]  /*38e0*/  FADD.FTZ R87, -R81, R109 ;  /* 0x0000006d51577221 */ /* 0x000fe20000010100 */
[----:B------:R-:W-:Y:S01]  /*38f0*/  FMUL.FTZ R92, R97, R66 ;  /* 0x00000042615c7220 */ /* 0x000fe20000410000 */
[----:B------:R-:W-:Y:S01]  /*3900*/  FMUL.FTZ R18, R105, R64 ;  /* 0x0000004069127220 */ /* 0x000fe20000410000 */
[----:B------:R-:W-:Y:S01]  /*3910*/  FMUL.FTZ R94, R101, R88 ;  /* 0x00000058655e7220 */ /* 0x000fe20000410000 */
[----:B------:R-:W-:Y:S01]  /*3920*/  FADD.FTZ R93, -R80, R102 ;  /* 0x00000066505d7221 */ /* 0x000fe20000010100 */
[----:B------:R-:W-:Y:S01]  /*3930*/  FADD.FTZ R106, R79, R16 ;  /* 0x000000104f6a7221 */ /* 0x000fe20000010000 */
[----:B------:R-:W-:Y:S01]  /*3940*/  FMUL.FTZ R16, R103, R66 ;  /* 0x0000004267107220 */ /* 0x000fe20000410000 */
[C---:B------:R-:W-:Y:S01]  /*3950*/  FMUL.FTZ R102, R98.reuse, R92 ;  /* 0x0000005c62667220 */ /* 0x040fe20000410000 */
[-C--:B------:R-:W-:Y:S01]  /*3960*/  FFMA.FTZ R94, R87, R18.reuse, -R94 ;  /* 0x00000012575e7223 */ /* 0x080fe2000001085e */
[----:B------:R-:W-:Y:S01]  /*3970*/  FMUL.FTZ R18, R101, R18 ;  /* 0x0000001265127220 */ /* 0x000fe20000410000 */
[----:B------:R-:W-:Y:S01]  /*3980*/  FADD.FTZ R107, RZ, R107 ;  /* 0x0000006bff6b7221 */ /* 0x000fe20000010000 */
[-C--:B------:R-:W-:Y:S01]  /*3990*/  FFMA.FTZ R109, R93, R16.reuse, -R102 ;  /* 0x000000105d6d7223 */ /* 0x080fe20000010866 */
[----:B------:R-:W-:Y:S01]  /*39a0*/  FMUL.FTZ R102, R98, R16 ;  /* 0x0000001062667220 */ /* 0x000fe20000410000 */
[----:B------:R-:W-:Y:S01]  /*39b0*/  FFMA.FTZ R18, R87, R88, R18 ;  /* 0x0000005857127223 */ /* 0x000fe20000010012 */
[CC--:B------:R-:W-:Y:S01]  /*39c0*/  FMUL.FTZ R17, R89.reuse, R107.reuse ;  /* 0x0000006b59117220 */ /* 0x0c0fe20000410000 */
[----:B------:R-:W-:Y:S01]  /*39d0*/  FMUL.FTZ R16, R89, R106 ;  /* 0x0000006a59107220 */ /* 0x000fe20000410000 */
[----:B------:R-:W-:Y:S01]  /*39e0*/  FFMA.FTZ R89, R93, R92, R102 ;  /* 0x0000005c5d597223 */ /* 0x000fe20000010066 */
[----:B------:R-:W-:Y:S01]  /*39f0*/  FADD.FTZ R18, RZ, R18 ;  /* 0x00000012ff127221 */ /* 0x000fe20000010000 */
[----:B------:R-:W-:Y:S01]  /*3a00*/  FADD.FTZ R94, RZ, R94 ;  /* 0x0000005eff5e7221 */ /* 0x000fe20000010000 */
[CC--:B------:R-:W-:Y:S01]  /*3a10*/  FFMA.FTZ R17, R90.reuse, R106.reuse, -R17 ;  /* 0x0000006a5a117223 */ /* 0x0c0fe20000010811 */
[----:B------:R-:W-:Y:S01]  /*3a20*/  FFMA.FTZ R108, R90, R107, R16 ;  /* 0x0000006b5a6c7223 */ /* 0x000fe20000010010 */
[----:B------:R-:W-:Y:S01]  /*3a30*/  FADD.FTZ R18, R18, R89 ;  /* 0x0000005912127221 */ /* 0x000fe20000010000 */
[-C--:B------:R-:W-:Y:S01]  /*3a40*/  FMUL.FTZ R89, R99, R65.reuse ;  /* 0x0000004163597220 */ /* 0x080fe20000410000 */
[----:B------:R-:W-:Y:S01]  /*3a50*/  FADD.FTZ R104, R94, R109 ;  /* 0x0000006d5e687221 */ /* 0x000fe20000010000 */
[----:B------:R-:W-:Y:S01]  /*3a60*/  FFMA.FTZ R90, R84, R106, R19 ;  /* 0x0000006a545a7223 */ /* 0x000fe20000010013 */
[----:B------:R-:W-:Y:S01]  /*3a70*/  FADD.FTZ R102, -R79, R106 ;  /* 0x0000006a4f667221 */ /* 0x000fe20000010100 */
[----:B------:R-:W-:Y:S01]  /*3a80*/  FMUL.FTZ R106, R100, R65 ;  /* 0x00000041646a7220 */ /* 0x000fe20000410000 */
[C---:B------:R-:W-:Y:S01]  /*3a90*/  FMUL.FTZ R109, R107.reuse, R89 ;  /* 0x000000596b6d7220 */ /* 0x040fe20000410000 */
[----:B------:R-:W-:Y:S01]  /*3aa0*/  FADD.FTZ R113, R78, R17 ;  /* 0x000000114e717221 */ /* 0x000fe20000010000 */
[----:B------:R-:W-:Y:S01]  /*3ab0*/  FFMA.FTZ R16, R0, -R101, RZ ;  /* 0x8000006500107223 */ /* 0x000fe200000100ff */
[-C--:B------:R-:W-:Y:S01]  /*3ac0*/  FMUL.FTZ R17, R107, R106.reuse ;  /* 0x0000006a6b117220 */ /* 0x080fe20000410000 */
[----:B------:R-:W-:Y:S01]  /*3ad0*/  FFMA.FTZ R111, R102, R106, -R109 ;  /* 0x0000006a666f7223 */ /* 0x000fe2000001086d */
[----:B------:R-:W-:Y:S01]  /*3ae0*/  FADD.FTZ R94, RZ, R108 ;  /* 0x0000006cff5e7221 */ /* 0x000fe20000010000 */
[----:B------:R-:W-:Y:S01]  /*3af0*/  FFMA.FTZ R106, R83, R113, R90 ;  /* 0x00000071536a7223 */ /* 0x000fe2000001005a */
[-C--:B------:R-:W-:Y:S01]  /*3b00*/  FMUL.FTZ R108, R95, R68.reuse ;  /* 0x000000445f6c7220 */ /* 0x080fe20000410000 */
[----:B------:R-:W-:Y:S01]  /*3b10*/  FMUL.FTZ R90, R96, R68 ;  /* 0x00000044605a7220 */ /* 0x000fe20000410000 */
[----:B------:R-:W-:Y:S01]  /*3b20*/  FFMA.FTZ R19, R85, -R98, R16 ;  /* 0x8000006255137223 */ /* 0x000fe20000010010 */
[----:B------:R-:W-:Y:S01]  /*3b30*/  FADD.FTZ R109, -R78, R113 ;  /* 0x000000714e6d7221 */ /* 0x000fe20000010100 */
[----:B------:R-:W-:Y:S01]  /*3b40*/  FFMA.FTZ R17, R102, R89, R17 ;  /* 0x0000005966117223 */ /* 0x000fe20000010011 */
[C---:B------:R-:W-:Y:S01]  /*3b50*/  FMUL.FTZ R110, R94.reuse, R108 ;  /* 0x0000006c5e6e7220 */ /* 0x040fe20000410000 */
[-C--:B------:R-:W-:Y:S01]  /*3b60*/  FMUL.FTZ R113, R94, R90.reuse ;  /* 0x0000005a5e717220 */ /* 0x080fe20000410000 */
[----:B------:R-:W-:Y:S01]  /*3b70*/  FFMA.FTZ R16, R84, -R107, R19 ;  /* 0x8000006b54107223 */ /* 0x000fe20000010013 */
[----:B------:R-:W-:Y:S01]  /*3b80*/  FADD.FTZ R17, R18, R17 ;  /* 0x0000001112117221 */ /* 0x000fe20000010000 */
[C---:B------:R-:W-:Y:S01]  /*3b90*/  FFMA.FTZ R110, R109.reuse, R90, R110 ;  /* 0x0000005a6d6e7223 */ /* 0x040fe2000001006e */
[----:B------:R-:W-:Y:S01]  /*3ba0*/  FFMA.FTZ R113, R109, R108, -R113 ;  /* 0x0000006c6d717223 */ /* 0x000fe20000010871 */
[----:B------:R-:W-:Y:S01]  /*3bb0*/  FADD.FTZ R104, R104, R111 ;  /* 0x0000006f68687221 */ /* 0x000fe20000010000 */
[----:B------:R-:W-:Y:S01]  /*3bc0*/  FFMA.FTZ R108, R83, -R94, R16 ;  /* 0x8000005e536c7223 */ /* 0x000fe20000010010 */
[----:B------:R-:W-:Y:S01]  /*3bd0*/  FADD.FTZ R16, R17, R110 ;  /* 0x0000006e11107221 */ /* 0x000fe20000010000 */
[----:B------:R-:W-:Y:S01]  /*3be0*/  MOV R18, R106 ;  /* 0x0000006a00127202 */ /* 0x000fe20000000f00 */
[----:B------:R-:W-:-:S02]  /*3bf0*/  FADD.FTZ R104, R104, R113 ;  /* 0x0000007168687221 */ /* 0x000fc40000010000 */
[----:B------:R-:W0:Y:S01]  /*3c00*/  SHFL.DOWN PT, R113, R106, 0x1, 0x1f ;  /* 0x08201f006a717f89 */ /* 0x000e2200000e0000 */
[----:B------:R-:W-:Y:S02]  /*3c10*/  MOV R19, R108 ;  /* 0x0000006c00137202 */ /* 0x000fe40000000f00 */
        /* <DEDUP_REMOVED lines=14> */
[----:B------:R-:W-:Y:S01]  /*3d00*/  FMUL.FTZ R113, R2, R23 ;  /* 0x0000001702717220 */ /* 0x000fe20000410000 */
        /* <DEDUP_REMOVED lines=11> */
[C---:B------:R-:W-:Y:S01]  /*3dc0*/  FFMA.FTZ R20, R86.reuse, R20, -R111 ;  /* 0x0000001456147223 */ /* 0x040fe2000001086f */
[C---:B------:R-:W-:Y:S01]  /*3dd0*/  FFMA.FTZ R21, R86.reuse, R21, R104 ;  /* 0x0000001556157223 */ /* 0x040fe20000010068 */
[----:B------:R-:W-:Y:S01]  /*3de0*/  FFMA.FTZ R23, R86, R23, R2 ;  /* 0x0000001756177223 */ /* 0x000fe20000010002 */
[----:B------:R-:W-:Y:S01]  /*3df0*/  FADD.FTZ R22, R71, R22 ;  /* 0x0000001647167221 */ /* 0x000fe20000010000 */
[----:B------:R-:W-:Y:S01]  /*3e00*/  ISETP.NE.AND P1, PT, R42, RZ, PT ;  /* 0x000000ff2a00720c */ /* 0x000fe20003f25270 */
[C---:B------:R-:W-:Y:S01]  /*3e10*/  FMUL.FTZ R71, R35.reuse, R95 ;  /* 0x0000005f23477220 */ /* 0x040fe20000410000 */
[----:B------:R-:W-:Y:S01]  /*3e20*/  FADD.FTZ R23, R70, R23 ;  /* 0x0000001746177221 */ /* 0x000fe20000010000 */
[CC--:B------:R-:W-:Y:S01]  /*3e30*/  FMUL.FTZ R111, R35.reuse, R96.reuse ;  /* 0x00000060236f7220 */ /* 0x0c0fe20000410000 */
[C---:B------:R-:W-:Y:S01]  /*3e40*/  FMUL.FTZ R70, R35.reuse, R97 ;  /* 0x0000006123467220 */ /* 0x040fe20000410000 */
[----:B------:R-:W-:Y:S01]  /*3e50*/  FFMA.FTZ R2, R34, R96, R71 ;  /* 0x0000006022027223 */ /* 0x000fe20000010047 */
[----:B------:R-:W-:Y:S01]  /*3e60*/  FMUL.FTZ R71, R35, R100 ;  /* 0x0000006423477220 */ /* 0x000fe20000410000 */
[----:B0-----:R-:W-:Y:S01]  /*3e70*/  @!P2 FADD.FTZ R18, R18, R117 ;  /* 0x000000751212a221 */ /* 0x001fe20000010000 */
[C---:B------:R-:W-:Y:S01]  /*3e80*/  FFMA.FTZ R111, R34.reuse, R95, -R111 ;  /* 0x0000005f226f7223 */ /* 0x040fe2000001086f */
[----:B------:R-:W-:Y:S01]  /*3e90*/  FMUL.FTZ R109, R109, R2 ;  /* 0x000000026d6d7220 */ /* 0x000fe20000410000 */
[----:B------:R-:W-:Y:S01]  /*3ea0*/  FMUL.FTZ R2, R35, R103 ;  /* 0x0000006723027220 */ /* 0x000fe20000410000 */
[----:B-1----:R-:W-:Y:S01]  /*3eb0*/  @!P2 FADD.FTZ R19, R19, R108 ;  /* 0x0000006c1313a221 */ /* 0x002fe20000010000 */
[-C--:B------:R-:W-:Y:S01]  /*3ec0*/  FMUL.FTZ R95, R35, R99.reuse ;  /* 0x00000063235f7220 */ /* 0x080fe20000410000 */
[----:B------:R0:W-:Y:S01]  /*3ed0*/  @!P1 STS.128 [UR6+0x1760], R20 ;  /* 0x00176014ff009988 */ /* 0x0001e20008000c06 */
[----:B------:R-:W-:Y:S01]  /*3ee0*/  FFMA.FTZ R71, R34, R99, R71 ;  /* 0x0000006322477223 */ /* 0x000fe20000010047 */
[----:B--2---:R-:W-:Y:S01]  /*3ef0*/  @!P2 FADD.FTZ R16, R16, R115 ;  /* 0x000000731010a221 */ /* 0x004fe20000010000 */
[C---:B------:R-:W-:Y:S01]  /*3f00*/  FFMA.FTZ R100, R34.reuse, R100, -R95 ;  /* 0x0000006422647223 */ /* 0x040fe2000001085f */
[----:B------:R-:W1:Y:S01]  /*3f10*/  SHFL.DOWN PT, R115, R18, 0x8, 0x1f ;  /* 0x09001f0012737f89 */ /* 0x000e6200000e0000 */
[----:B------:R-:W-:Y:S01]  /*3f20*/  FFMA.FTZ R103, R34, R103, -R70 ;  /* 0x0000006722677223 */ /* 0x000fe20000010846 */
[----:B---3--:R-:W-:Y:S01]  /*3f30*/  @!P2 FADD.FTZ R17, R17, R106 ;  /* 0x0000006a1111a221 */ /* 0x008fe20000010000 */
[----:B------:R-:W-:Y:S01]  /*3f40*/  ISETP.GT.AND P2, PT, R63, 0x17, PT ;  /* 0x000000173f00780c */ /* 0x000fe20003f44270 */
[----:B------:R-:W2:Y:S01]  /*3f50*/  SHFL.DOWN PT, R104, R19, 0x8, 0x1f ;  /* 0x09001f0013687f89 */ /* 0x000ea200000e0000 */
[----:B------:R-:W-:-:S03]  /*3f60*/  FMUL.FTZ R102, R102, R71 ;  /* 0x0000004766667220 */ /* 0x000fc60000410000 */
[----:B------:R-:W3:Y:S01]  /*3f70*/  SHFL.DOWN PT, R113, R16, 0x8, 0x1f ;  /* 0x09001f0010717f89 */ /* 0x000ee200000e0000 */
[C---:B0-----:R-:W-:Y:S01]  /*3f80*/  FFMA.FTZ R20, R34.reuse, R97, R2 ;  /* 0x0000006122147223 */ /* 0x041fe20000010002 */
[C---:B------:R-:W-:Y:S02]  /*3f90*/  FMUL.FTZ R2, R35.reuse, R91 ;  /* 0x0000005b23027220 */ /* 0x040fe40000410000 */
[----:B------:R-:W0:Y:S01]  /*3fa0*/  SHFL.DOWN PT, R86, R17, 0x8, 0x1f ;  /* 0x09001f0011567f89 */ /* 0x000e2200000e0000 */
[-C--:B------:R-:W-:Y:S01]  /*3fb0*/  FMUL.FTZ R35, R35, R105.reuse ;  /* 0x0000006923237220 */ /* 0x080fe20000410000 */
[----:B------:R-:W-:Y:S01]  /*3fc0*/  FMUL.FTZ R93, R93, R20 ;  /* 0x000000145d5d7220 */ /* 0x000fe20000410000 */
[C---:B------:R-:W-:Y:S02]  /*3fd0*/  FFMA.FTZ R2, R34.reuse, R105, -R2 ;  /* 0x0000006922027223 */ /* 0x040fe40000010802 */
[----:B------:R-:W-:Y:S01]  /*3fe0*/  FFMA.FTZ R34, R34, R91, R35 ;  /* 0x0000005b22227223 */ /* 0x000fe20000010023 */
        /* <DEDUP_REMOVED lines=15> */
.L_x_17374:
[----:B------:R-:W-:Y:S05]  /*40e0*/  BSYNC.RECONVERGENT B0 ;  /* 0x0000000000007941 */ /* 0x000fea0003800200 */
.L_x_17373:
        /* <DEDUP_REMOVED lines=23> */
[----:B--23--:R-:W0:Y:S01]  /*4260*/  @P2 LDS.64 R22, [UR6+0x2760] ;  /* 0x00276006ff162984 */ /* 0x00ce220008000a00 */
[----:B-1----:R-:W-:Y:S01]  /*4270*/  @P2 FADD.FTZ R18, R18, R20 ;  /* 0x0000001412122221 */ /* 0x002fe20000010000 */
[----:B------:R-:W-:Y:S01]  /*4280*/  @P2 FADD.FTZ R19, R19, R21 ;  /* 0x0000001513132221 */ /* 0x000fe20000010000 */
[----:B0-----:R-:W-:Y:S01]  /*4290*/  @P2 FADD.FTZ R16, R16, R22 ;  /* 0x0000001610102221 */ /* 0x001fe20000010000 */
[----:B------:R-:W-:-:S03]  /*42a0*/  @P2 FADD.FTZ R17, R17, R23 ;  /* 0x0000001711112221 */ /* 0x000fc60000010000 */
[----:B------:R0:W-:Y:S04]  /*42b0*/  STS.64 [UR6+0x2f60], R18 ;  /* 0x002f6012ff007988 */ /* 0x0001e80008000a06 */
[----:B------:R0:W-:Y:S02]  /*42c0*/  STS.64 [UR6+0x2760], R16 ;  /* 0x00276010ff007988 */ /* 0x0001e40008000a06 */
.L_x_17376:
[----:B------:R-:W-:Y:S05]  /*42d0*/  BSYNC.RECONVERGENT B0 ;  /* 0x0000000000007941 */ /* 0x000fea0003800200 */
.L_x_17375:
[----:B------:R-:W-:-:S04]  /*42e0*/  UIADD3 UR4, UPT, UPT, UR4, 0x1, URZ ;  /* 0x0000000104047890 */ /* 0x000fc8000fffe0ff */
[----:B------:R-:W-:-:S09]  /*42f0*/  UISETP.GE.AND UP0, UPT, UR4, UR8, UPT ;  /* 0x000000080400728c */ /* 0x000fd2000bf06270 */
[----:B------:R-:W-:Y:S05]  /*4300*/  BRA.U !UP0, `(.L_x_17377) ;  /* 0xffffffdd08387547 */ /* 0x000fea000b83ffff */
.L_x_17359:
[----:B------:R-:W-:Y:S01]  /*4310*/  BAR.SYNC.DEFER_BLOCKING 0x0 ;  /* 0x0000000000007b1d */ /* 0x000fe20000010000 */
[-C--:B------:R-:W-:Y:S01]  /*4320*/  ISETP.GE.AND P0, PT, R53, R62.reuse, PT ;  /* 0x0000003e3500720c */ /* 0x080fe20003f06270 */
[----:B------:R-:W-:Y:S01]  /*4330*/  HFMA2 R0, -RZ, RZ, 0, 0 ;  /* 0x00000000ff007431 */ /* 0x000fe200000001ff */
[-C--:B------:R-:W-:Y:S01]  /*4340*/  ISETP.GE.AND P2, PT, R55, R62.reuse, PT ;  /* 0x0000003e3700720c */ /* 0x080fe20003f46270 */
[----:B01----:R-:W-:Y:S01]  /*4350*/  HFMA2 R16, -RZ, RZ, 0, 0 ;  /* 0x00000000ff107431 */ /* 0x003fe200000001ff */
[-C--:B------:R-:W-:Y:S01]  /*4360*/  ISETP.GE.AND P3, PT, R56, R62.reuse, PT ;  /* 0x0000003e3800720c */ /* 0x080fe20003f66270 */
[----:B------:R-:W0:Y:S01]  /*4370*/  LDCU.64 UR6, c[0x0][0x500] ;  /* 0x0000a000ff0677ac */ /* 0x000e220008000a00 */
[----:B------:R-:W-:Y:S02]  /*4380*/  ISETP.GE.AND P4, PT, R57, R62, PT ;  /* 0x0000003e3900720c */ /* 0x000fe40003f86270 */
[----:B------:R-:W-:Y:S01]  /*4390*/  MOV R2, RZ ;  /* 0x000000ff00027202 */ /* 0x000fe20000000f00 */
[----:B------:R-:W1:Y:S01]  /*43a0*/  LDCU.64 UR8, c[0x0][0x550] ;  /* 0x0000aa00ff0877ac */ /* 0x000e620008000a00 */
[----:B------:R-:W-:-:S03]  /*43b0*/  MOV R18, RZ ;  /* 0x000000ff00127202 */ /* 0x000fc60000000f00 */
[----:B------:R-:W5:Y:S04]  /*43c0*/  @!P0 LDG.E R0, desc[UR16][R28.64] ;  /* 0x000000101c008981 */ /* 0x000f68000c1e1900 */
[----:B------:R-:W2:Y:S04]  /*43d0*/  @!P2 LDG.E R2, desc[UR16][R28.64+0x80] ;  /* 0x000080101c02a981 */ /* 0x000ea8000c1e1900 */
[----:B------:R-:W3:Y:S04]  /*43e0*/  @!P3 LDG.E R16, desc[UR16][R28.64+0x100] ;  /* 0x000100101c10b981 */ /* 0x000ee8000c1e1900 */
[----:B------:R4:W3:Y:S02]  /*43f0*/  @!P4 LDG.E R18, desc[UR16][R28.64+0x180] ;  /* 0x000180101c12c981 */ /* 0x0008e4000c1e1900 */
[----:B----4-:R-:W4:Y:S02]  /*4400*/  LDC.64 R28, c[0x0][0x4f8] ;  /* 0x00013e00ff1c7b82 */ /* 0x010f240000000a00 */
[----:B-----5:R-:W-:Y:S04]  /*4410*/  STS [R59], R0 ;  /* 0x000000003b007388 */ /* 0x020fe80000000800 */
[----:B--2---:R-:W-:Y:S04]  /*4420*/  STS [R59+0x80], R2 ;  /* 0x000080023b007388 */ /* 0x004fe80000000800 */
[----:B---3--:R-:W-:Y:S04]  /*4430*/  STS [R59+0x100], R16 ;  /* 0x000100103b007388 */ /* 0x008fe80000000800 */
[----:B------:R-:W-:Y:S01]  /*4440*/  STS [R59+0x180], R18 ;  /* 0x000180123b007388 */ /* 0x000fe20000000800 */
[----:B------:R-:W-:-:S03]  /*4450*/  NOP ;  /* 0x0000000000007918 */ /* 0x000fc60000000000 */
[----:B------:R-:W2:Y:S01]  /*4460*/  LDS.128 R4, [R61] ;  /* 0x000000003d047984 */ /* 0x000ea20000000c00 */
[----:B------:R-:W-:Y:S06]  /*4470*/  BAR.SYNC.DEFER_BLOCKING 0x0 ;  /* 0x0000000000007b1d */ /* 0x000fec0000010000 */
[----:B------:R3:W-:Y:S01]  /*4480*/  STS.128 [R61], R12 ;  /* 0x0000000c3d007388 */ /* 0x0007e20000000c00 */
[----:B------:R-:W-:-:S03]  /*4490*/  NOP ;  /* 0x0000000000007918 */ /* 0x000fc60000000000 */
[----:B------:R-:W-:Y:S04]  /*44a0*/  LDS R17, [R59] ;  /* 0x000000003b117984 */ /* 0x000fe80000000800 */
[----:B------:R-:W-:Y:S01]  /*44b0*/  LDS R19, [R59+0x80] ;  /* 0x000080003b137984 */ /* 0x000fe20000000800 */
[--C-:B--2---:R-:W-:Y:S01]  /*44c0*/  FADD.FTZ R4, R4, R37.reuse ;  /* 0x0000002504047221 */ /* 0x104fe20000010000 */
[--C-:B------:R-:W-:Y:S01]  /*44d0*/  FADD.FTZ R5, R5, R37.reuse ;  /* 0x0000002505057221 */ /* 0x100fe20000010000 */
[--C-:B------:R-:W-:Y:S01]  /*44e0*/  FADD.FTZ R6, R6, R37.reuse ;  /* 0x0000002506067221 */ /* 0x100fe20000010000 */
[----:B------:R-:W-:Y:S01]  /*44f0*/  LDS R21, [R59+0x100] ;  /* 0x000100003b157984 */ /* 0x000fe20000000800 */
[----:B------:R-:W-:Y:S01]  /*4500*/  FADD.FTZ R7, R7, R37 ;  /* 0x0000002507077221 */ /* 0x000fe20000010000 */
[----:B------:R-:W-:-:S02]  /*4510*/  FSETP.GTU.FTZ.AND P5, PT, R4, 20, PT ;  /* 0x41a000000400780b */ /* 0x000fc40003fbc000 */
[----:B------:R-:W-:Y:S01]  /*4520*/  LDS R23, [R59+0x180] ;  /* 0x000180003b177984 */ /* 0x000fe20000000800 */
[----:B------:R-:W-:Y:S02]  /*4530*/  FSETP.GTU.FTZ.AND P4, PT, R5, 20, PT ;  /* 0x41a000000500780b */ /* 0x000fe40003f9c000 */
[----:B------:R-:W-:Y:S01]  /*4540*/  FSETP.GTU.FTZ.AND P3, PT, R6, 20, PT ;  /* 0x41a000000600780b */ /* 0x000fe20003f7c000 */
[----:B------:R-:W-:Y:S01]  /*4550*/  @!P1 STS [UR5+0x200], R62 ;  /* 0x0002003eff009988 */ /* 0x000fe20008000805 */
[----:B------:R-:W-:Y:S01]  /*4560*/  BAR.SYNC.DEFER_BLOCKING 0x0 ;  /* 0x0000000000007b1d */ /* 0x000fe20000010000 */
[----:B------:R-:W-:-:S05]  /*4570*/  FSETP.GTU.FTZ.AND P2, PT, R7, 20, PT ;  /* 0x41a000000700780b */ /* 0x000fca0003f5c000 */
[----:B------:R-:W-:Y:S01]  /*4580*/  @!P5 FMUL.FTZ R0, R4, -1.4426950216293334961 ;  /* 0xbfb8aa3b0400d820 */ /* 0x000fe20000410000 */
[----:B------:R-:W-:Y:S02]  /*4590*/  MOV R4, R60 ;  /* 0x0000003c00047202 */ /* 0x000fe40000000f00 */
[----:B------:R-:W-:Y:S01]  /*45a0*/  @!P4 FMUL.FTZ R2, R5, -1.4426950216293334961 ;  /* 0xbfb8aa3b0502c820 */ /* 0x000fe20000410000 */
[----:B------:R-:W-:Y:S02]  /*45b0*/  HFMA2 R5, -RZ, RZ, 0, 0 ;  /* 0x00000000ff057431 */ /* 0x000fe400000001ff */
[----:B---3--:R-:W-:Y:S01]  /*45c0*/  @!P3 FMUL.FTZ R12, R6, -1.4426950216293334961 ;  /* 0xbfb8aa3b060cb820 */ /* 0x008fe20000410000 */
[----:B------:R-:W2:Y:S04]  /*45d0*/  @!P5 MUFU.EX2 R0, R0 ;  /* 0x000000000000d308 */ /* 0x000ea80000000800 */
[----:B------:R-:W3:Y:S01]  /*45e0*/  @!P4 MUFU.EX2 R2, R2 ;  /* 0x000000020002c308 */ /* 0x000ee20000000800 */
[----:B------:R-:W-:Y:S01]  /*45f0*/  @!P2 FMUL.FTZ R13, R7, -1.4426950216293334961 ;  /* 0xbfb8aa3b070da820 */ /* 0x000fe20000410000 */
[----:B----4-:R-:W-:-:S02]  /*4600*/  IMAD.WIDE.U32 R6, R28, UR18, R4 ;  /* 0x000000121c067c25 */ /* 0x010fc4000f8e0004 */
[----:B------:R-:W4:Y:S02]  /*4610*/  @!P3 MUFU.EX2 R12, R12 ;  /* 0x0000000c000cb308 */ /* 0x000f240000000800 */
[----:B------:R-:W-:Y:S02]  /*4620*/  IMAD R7, R29, UR18, R7 ;  /* 0x000000121d077c24 */ /* 0x000fe4000f8e0207 */
[----:B------:R-:W5:Y:S01]  /*4630*/  @!P2 MUFU.EX2 R13, R13 ;  /* 0x0000000d000da308 */ /* 0x000f620000000800 */
[----:B--2---:R-:W-:Y:S01]  /*4640*/  @!P5 FADD.FTZ R0, R0, 1 ;  /* 0x3f8000000000d421 */ /* 0x004fe20000010000 */
[----:B------:R-:W2:Y:S01]  /*4650*/  LDS R14, [UR5+0x200] ;  /* 0x00020005ff0e7984 */ /* 0x000ea20008000800 */
[C---:B0-----:R-:W-:Y:S02]  /*4660*/  IMAD.WIDE.U32 R6, R3.reuse, UR6, R6 ;  /* 0x0000000603067c25 */ /* 0x041fe4000f8e0006 */
[----:B------:R-:W0:Y:S02]  /*4670*/  @!P5 MUFU.RCP R15, R0 ;  /* 0x00000000000fd308 */ /* 0x000e240000001000 */
[----:B---3--:R-:W-:Y:S01]  /*4680*/  @!P4 FADD.FTZ R2, R2, 1 ;  /* 0x3f8000000202c421 */ /* 0x008fe20000010000 */
[----:B------:R-:W-:Y:S01]  /*4690*/  IMAD R16, R3, UR7, R7 ;  /* 0x0000000703107c24 */ /* 0x000fe2000f8e0207 */
[----:B------:R-:W-:Y:S01]  /*46a0*/  IADD3 R7, P0, PT, R53, R6, RZ ;  /* 0x0000000635077210 */ /* 0x000fe20007f1e0ff */
[----:B----4-:R-:W-:Y:S01]  /*46b0*/  @!P3 FADD.FTZ R12, R12, 1 ;  /* 0x3f8000000c0cb421 */ /* 0x010fe20000010000 */
[----:B------:R-:W3:Y:S02]  /*46c0*/  LDCU.64 UR6, c[0x0][0x560] ;  /* 0x0000ac00ff0677ac */ /* 0x000ee40008000a00 */
[----:B------:R-:W-:Y:S01]  /*46d0*/  IADD3.X R16, PT, PT, RZ, R16, RZ, P0, !PT ;  /* 0x00000010ff107210 */ /* 0x000fe200007fe4ff */
[----:B-----5:R-:W-:Y:S01]  /*46e0*/  @!P2 FADD.FTZ R13, R13, 1 ;  /* 0x3f8000000d0da421 */ /* 0x020fe20000010000 */
[C---:B-1----:R-:W-:Y:S01]  /*46f0*/  LEA R6, P0, R7.reuse, UR8, 0x2 ;  /* 0x0000000807067c11 */ /* 0x042fe2000f8010ff */
[----:B------:R-:W1:Y:S03]  /*4700*/  @!P4 MUFU.RCP R2, R2 ;  /* 0x000000020002c308 */ /* 0x000e660000001000 */
[----:B------:R-:W-:Y:S01]  /*4710*/  LEA.HI.X R7, R7, UR9, R16, 0x2, P0 ;  /* 0x0000000907077c11 */ /* 0x000fe200080f1410 */
[----:B0-----:R-:W-:-:S04]  /*4720*/  @!P5 FMUL.FTZ R8, R8, R15 ;  /* 0x0000000f0808d220 */ /* 0x001fc80000410000 */
[----:B------:R-:W0:Y:S08]  /*4730*/  @!P3 MUFU.RCP R29, R12 ;  /* 0x0000000c001db308 */ /* 0x000e300000001000 */
[----:B------:R-:W4:Y:S01]  /*4740*/  @!P2 MUFU.RCP R0, R13 ;  /* 0x0000000d0000a308 */ /* 0x000f220000001000 */
[----:B-1----:R-:W-:Y:S01]  /*4750*/  @!P4 FMUL.FTZ R9, R9, R2 ;  /* 0x000000020909c220 */ /* 0x002fe20000410000 */
[-C--:B--2---:R-:W-:Y:S01]  /*4760*/  ISETP.GE.AND P6, PT, R53, R14.reuse, PT ;  /* 0x0000000e3500720c */ /* 0x084fe20003fc6270 */
[----:B0-----:R-:W-:Y:S01]  /*4770*/  @!P3 FMUL.FTZ R10, R10, R29 ;  /* 0x0000001d0a0ab220 */ /* 0x001fe20000410000 */
[-C--:B------:R-:W-:Y:S01]  /*4780*/  ISETP.GE.AND P0, PT, R55, R14.reuse, PT ;  /* 0x0000000e3700720c */ /* 0x080fe20003f06270 */
[----:B------:R-:W0:Y:S01]  /*4790*/  LDC.64 R28, c[0x0][0x518] ;  /* 0x00014600ff1c7b82 */ /* 0x000e220000000a00 */
[----:B------:R-:W-:Y:S01]  /*47a0*/  ISETP.GE.AND P5, PT, R56, R14, PT ;  /* 0x0000000e3800720c */ /* 0x000fe20003fa6270 */
[----:B----4-:R-:W-:-:S08]  /*47b0*/  @!P2 FMUL.FTZ R11, R11, R0 ;  /* 0x000000000b0ba220 */ /* 0x010fd00000410000 */
[----:B------:R-:W-:Y:S01]  /*47c0*/  @!P6 STG.E desc[UR16][R6.64], R17 ;  /* 0x000000110600e986 */ /* 0x000fe2000c101910 */
[----:B------:R-:W-:-:S03]  /*47d0*/  ISETP.GE.AND P6, PT, R57, R14, PT ;  /* 0x0000000e3900720c */ /* 0x000fc60003fc6270 */
[----:B------:R-:W-:Y:S04]  /*47e0*/  @!P0 STG.E desc[UR16][R6.64+0x80], R19 ;  /* 0x0000801306008986 */ /* 0x000fe8000c101910 */
[----:B------:R-:W-:Y:S06]  /*47f0*/  @!P5 STG.E desc[UR16][R6.64+0x100], R21 ;  /* 0x000100150600d986 */ /* 0x000fec000c101910 */
[----:B------:R-:W-:Y:S01]  /*4800*/  @!P6 STG.E desc[UR16][R6.64+0x180], R23 ;  /* 0x000180170600e986 */ /* 0x000fe2000c101910 */
[----:B0-----:R-:W-:Y:S01]  /*4810*/  IMAD.WIDE.U32 R4, R28, UR18, R4 ;  /* 0x000000121c047c25 */ /* 0x001fe2000f8e0004 */
[----:B------:R-:W-:Y:S03]  /*4820*/  BAR.SYNC.DEFER_BLOCKING 0x0 ;  /* 0x0000000000007b1d */ /* 0x000fe60000010000 */
[----:B------:R-:W-:-:S03]  /*4830*/  IMAD R5, R29, UR18, R5 ;  /* 0x000000121d057c24 */ /* 0x000fc6000f8e0205 */
[----:B------:R0:W-:Y:S01]  /*4840*/  STS.128 [R61], R8 ;  /* 0x000000083d007388 */ /* 0x0001e20000000c00 */
[----:B------:R-:W-:-:S03]  /*4850*/  NOP ;  /* 0x0000000000007918 */ /* 0x000fc60000000000 */
[----:B------:R-:W-:Y:S04]  /*4860*/  LDS R13, [R59] ;  /* 0x000000003b0d7984 */ /* 0x000fe80000000800 */
[----:B------:R-:W-:Y:S04]  /*4870*/  LDS R15, [R59+0x80] ;  /* 0x000080003b0f7984 */ /* 0x000fe80000000800 */
[----:B------:R-:W-:Y:S01]  /*4880*/  LDS R17, [R59+0x100] ;  /* 0x000100003b117984 */ /* 0x000fe20000000800 */
[----:B0-----:R-:W-:-:S03]  /*4890*/  FADD.FTZ R8, R8, R45 ;  /* 0x0000002d08087221 */ /* 0x001fc60000010000 */
[----:B------:R-:W-:Y:S01]  /*48a0*/  LDS R19, [R59+0x180] ;  /* 0x000180003b137984 */ /* 0x000fe20000000800 */
[----:B------:R-:W-:-:S03]  /*48b0*/  FADD.FTZ R9, R8, R9 ;  /* 0x0000000908097221 */ /* 0x000fc60000010000 */
[----:B------:R-:W-:Y:S01]  /*48c0*/  @!P1 STS [UR5+0x200], R62 ;  /* 0x0002003eff009988 */ /* 0x000fe20008000805 */
[----:B------:R-:W-:Y:S01]  /*48d0*/  FADD.FTZ R10, R9, R10 ;  /* 0x0000000a090a7221 */ /* 0x000fe20000010000 */
[----:B------:R-:W-:Y:S03]  /*48e0*/  BAR.SYNC.DEFER_BLOCKING 0x0 ;  /* 0x0000000000007b1d */ /* 0x000fe60000010000 */
[----:B------:R-:W-:-:S03]  /*48f0*/  FADD.FTZ R45, R10, R11 ;  /* 0x0000000b0a2d7221 */ /* 0x000fc60000010000 */
[----:B------:R-:W0:Y:S01]  /*4900*/  LDS R0, [UR5+0x200] ;  /* 0x00020005ff007984 */ /* 0x000e220008000800 */
[----:B------:R-:W1:Y:S02]  /*4910*/  LDCU.64 UR4, c[0x0][0x520] ;  /* 0x0000a400ff0477ac */ /* 0x000e640008000a00 */
[----:B-1----:R-:W-:-:S04]  /*4920*/  IMAD.WIDE.U32 R4, R3, UR4, R4 ;  /* 0x0000000403047c25 */ /* 0x002fc8000f8e0004 */
[----:B------:R-:W-:Y:S01]  /*4930*/  IMAD R2, R3, UR5, R5 ;  /* 0x0000000503027c24 */ /* 0x000fe2000f8e0205 */
[C---:B------:R-:W-:Y:S02]  /*4940*/  IADD3 R5, P4, PT, R53.reuse, R4, RZ ;  /* 0x0000000435057210 */ /* 0x040fe40007f9e0ff */
[-C--:B0-----:R-:W-:Y:S02]  /*4950*/  ISETP.GE.AND P0, PT, R53, R0.reuse, PT ;  /* 0x000000003500720c */ /* 0x081fe40003f06270 */
[-C--:B------:R-:W-:Y:S02]  /*4960*/  ISETP.GE.AND P1, PT, R55, R0.reuse, PT ;  /* 0x000000003700720c */ /* 0x080fe40003f26270 */
[-C--:B------:R-:W-:Y:S02]  /*4970*/  ISETP.GE.AND P2, PT, R56, R0.reuse, PT ;  /* 0x000000003800720c */ /* 0x080fe40003f46270 */
[----:B------:R-:W-:Y:S02]  /*4980*/  ISETP.GE.AND P3, PT, R57, R0, PT ;  /* 0x000000003900720c */ /* 0x000fe40003f66270 */
[----:B------:R-:W-:-:S02]  /*4990*/  IADD3.X R0, PT, PT, RZ, R2, RZ, P4, !PT ;  /* 0x00000002ff007210 */ /* 0x000fc400027fe4ff */
[----:B---3--:R-:W-:-:S04]  /*49a0*/  LEA R4, P4, R5, UR6, 0x2 ;  /* 0x0000000605047c11 */ /* 0x008fc8000f8810ff */
        /* <DEDUP_REMOVED lines=14> */
.L_x_17349:
        /* <DEDUP_REMOVED lines=34> */
.L_x_17380:
[----:B------:R-:W-:Y:S05]  /*4cb0*/  BSYNC.RECONVERGENT B0 ;  /* 0x0000000000007941 */ /* 0x000fea0003800200 */
.L_x_17379:
        /* <DEDUP_REMOVED lines=26> */
.L_x_17382:
[----:B------:R-:W-:Y:S05]  /*4e60*/  BSYNC.RECONVERGENT B0 ;  /* 0x0000000000007941 */ /* 0x000fea0003800200 */
.L_x_17381:
        /* <DEDUP_REMOVED lines=22> */
.L_x_17384:
        /* <DEDUP_REMOVED lines=60> */
.L_x_17383:
[----:B------:R-:W-:Y:S05]  /*5390*/  EXIT ;  /* 0x000000000000794d */ /* 0x000fea0003800000 */
.L_x_17385:
        /* <DEDUP_REMOVED lines=14> */
.L_x_18787:


//--------------------- .text._Z25selective_scan_bwd_kernelI32Selective_Scan_bwd_kernel_traitsILi32ELi4ELb0ELb0ELb1ELb0ELb0EfN3c107complexIfEEEEv12SSMParamsBwd --------------------------
	.section	.text._Z25selective_scan_bwd_kernelI32Selective_Scan_bwd_kernel_traitsILi32ELi4ELb0ELb0ELb1ELb0ELb0EfN3c107complexIfEEEEv12SSMParamsBwd,"ax",@progbits
	.align	128
        .global         _Z25selective_scan_bwd_kernelI32Selective_Scan_bwd_kernel_traitsILi32ELi4ELb0ELb0ELb1ELb0ELb0EfN3c107complexIfEEEEv12SSMParamsBwd
        .type           _Z25selective_scan_bwd_kernelI32Selective_Scan_bwd_kernel_traitsILi32ELi4ELb0ELb0ELb1ELb0ELb0EfN3c107complexIfEEEEv12SSMParamsBwd,@function
        .size           _Z25selective_scan_bwd_kernelI32Selective_Scan_bwd_kernel_traitsILi32ELi4ELb0ELb0ELb1ELb0ELb0EfN3c107complexIfEEEEv12SSMParamsBwd,(.L_x_18788 - _Z25selective_scan_bwd_kernelI32Selective_Scan_bwd_kernel_traitsILi32ELi4ELb0ELb0ELb1ELb0ELb0EfN3c107complexIfEEEEv12SSMParamsBwd)
        .other          _Z25selective_scan_bwd_kernelI32Selective_Scan_bwd_kernel_traitsILi32ELi4ELb0ELb0ELb1ELb0ELb0EfN3c107complexIfEEEEv12SSMParamsBwd,@"STO_CUDA_ENTRY STV_DEFAULT"
_Z25selective_scan_bwd_kernelI32Selective_Scan_bwd_kernel_traitsILi32ELi4ELb0ELb0ELb1ELb0ELb0EfN3c107complexIfEEEEv12SSMParamsBwd:
.text._Z25selective_scan_bwd_kernelI32Selective_Scan_bwd_kernel_traitsILi32ELi4ELb0ELb0ELb1ELb0ELb0EfN3c107complexIfEEEEv12SSMParamsBwd:
        /* <DEDUP_REMOVED lines=147> */
[----:B------:R-:W-:Y:S02]  /*0930*/  IADD3 R3, PT, PT, R94, 0x20, RZ ;  /* 0x000000205e037810 */ /* 0x000fe40007ffe0ff */
[----:B------:R-:W-:Y:S02]  /*0940*/  LOP3.LUT R69, R0, 0xf80, RZ, 0xc0, !PT ;  /* 0x00000f8000457812 */ /* 0x000fe400078ec0ff */
[----:B------:R-:W-:-:S02]  /*0950*/  IADD3 R5, PT, PT, R94, 0x40, RZ ;  /* 0x000000405e057810 */ /* 0x000fc40007ffe0ff */
[----:B------:R-:W-:Y:S02]  /*0960*/  LOP3.LUT R78, R69, 0x1f, R94, 0xf8, !PT ;  /* 0x0000001f454e7812 */ /* 0x000fe400078ef85e */
[C---:B------:R-:W-:Y:S02]  /*0970*/  IADD3 R7, PT, PT, R94.reuse, 0x60, RZ ;  /* 0x000000605e077810 */ /* 0x040fe40007ffe0ff */
[C---:B------:R-:W-:Y:S02]  /*0980*/  IADD3 R9, PT, PT, R94.reuse, 0x80, RZ ;  /* 0x000000805e097810 */ /* 0x040fe40007ffe0ff */
[C---:B------:R-:W-:Y:S02]  /*0990*/  IADD3 R11, PT, PT, R94.reuse, 0xa0, RZ ;  /* 0x000000a05e0b7810 */ /* 0x040fe40007ffe0ff */
[C---:B------:R-:W-:Y:S02]  /*09a0*/  IADD3 R13, PT, PT, R94.reuse, 0xc0, RZ ;  /* 0x000000c05e0d7810 */ /* 0x040fe40007ffe0ff */
[----:B------:R-:W-:-:S02]  /*09b0*/  IADD3 R15, PT, PT, R94, 0xe0, RZ ;  /* 0x000000e05e0f7810 */ /* 0x000fc40007ffe0ff */
[----:B------:R-:W-:Y:S02]  /*09c0*/  SHF.L.U32 R85, R94, 0x3, RZ ;  /* 0x000000035e557819 */ /* 0x000fe400000006ff */
[----:B------:R-:W-:Y:S02]  /*09d0*/  LOP3.LUT R74, R78, 0x20, RZ, 0xfc, !PT ;  /* 0x000000204e4a7812 */ /* 0x000fe400078efcff */
        /* <DEDUP_REMOVED lines=9> */
[----:B------:R-:W-:-:S02]  /*0a70*/  LEA.HI R71, R94, R85, RZ, 0x1e ;  /* 0x000000555e477211 */ /* 0x000fc400078ff0ff */
[----:B------:R-:W-:Y:S02]  /*0a80*/  LEA.HI R67, R85, R85, RZ, 0x1b ;  /* 0x0000005555437211 */ /* 0x000fe400078fd8ff */
[----:B------:R-:W-:Y:S02]  /*0a90*/  IADD3 R69, PT, PT, R69, R74, RZ ;  /* 0x0000004a45457210 */ /* 0x000fe40007ffe0ff */
[----:B-1----:R-:W-:Y:S02]  /*0aa0*/  MOV R84, UR6 ;  /* 0x0000000600547c02 */ /* 0x002fe40008000f00 */
[C---:B------:R-:W-:Y:S02]  /*0ab0*/  LOP3.LUT R121, R94.reuse, 0x1f, RZ, 0xc0, !PT ;  /* 0x0000001f5e797812 */ /* 0x040fe400078ec0ff */
[----:B------:R-:W-:Y:S02]  /*0ac0*/  IADD3 R83, PT, PT, R94, 0x200, RZ ;  /* 0x000002005e537810 */ /* 0x000fe40007ffe0ff */
        /* <DEDUP_REMOVED lines=8> */
[----:B------:R-:W-:Y:S02]  /*0b50*/  LOP3.LUT R72, R3, 0x1f, R94, 0xf8, !PT ;  /* 0x0000001f03487812 */ /* 0x000fe400078ef85e */
[----:B------:R-:W-:Y:S02]  /*0b60*/  LEA R71, R71, UR5, 0x2 ;  /* 0x0000000547477c11 */ /* 0x000fe4000f8e10ff */
[----:B------:R-:W-:Y:S02]  /*0b70*/  LEA R67, R67, UR4, 0x2 ;  /* 0x0000000443437c11 */ /* 0x000fe4000f8e10ff */
[C---:B------:R-:W-:Y:S02]  /*0b80*/  LOP3.LUT R70, R78.reuse, 0x40, RZ, 0xfc, !PT ;  /* 0x000000404e467812 */ /* 0x040fe400078efcff */
[----:B------:R-:W-:-:S02]  /*0b90*/  LOP3.LUT R68, R78, 0x60, RZ, 0xfc, !PT ;  /* 0x000000604e447812 */ /* 0x000fc400078efcff */
[C---:B------:R-:W-:Y:S02]  /*0ba0*/  IADD3 R66, PT, PT, R69.reuse, 0x20, RZ ;  /* 0x0000002045427810 */ /* 0x040fe40007ffe0ff */
[C---:B------:R-:W-:Y:S02]  /*0bb0*/  IADD3 R65, PT, PT, R69.reuse, 0x40, RZ ;  /* 0x0000004045417810 */ /* 0x040fe40007ffe0ff */
[C---:B------:R-:W-:Y:S02]  /*0bc0*/  IADD3 R64, PT, PT, R69.reuse, 0x60, RZ ;  /* 0x0000006045407810 */ /* 0x040fe40007ffe0ff */
[C---:B------:R-:W-:Y:S02]  /*0bd0*/  IADD3 R63, PT, PT, R69.reuse, 0x80, RZ ;  /* 0x00000080453f7810 */ /* 0x040fe40007ffe0ff */
[C---:B------:R-:W-:Y:S02]  /*0be0*/  IADD3 R62, PT, PT, R69.reuse, 0xa0, RZ ;  /* 0x000000a0453e7810 */ /* 0x040fe40007ffe0ff */
[----:B------:R-:W-:-:S07]  /*0bf0*/  IADD3 R61, PT, PT, R69, 0xc0, RZ ;  /* 0x000000c0453d7810 */ /* 0x000fce0007ffe0ff */
.L_x_17422:
[----:B0-----:R-:W0:Y:S01]  /*0c00*/  LDC R119, c[0x0][0x388] ;  /* 0x0000e200ff777b82 */ /* 0x001e220000000800 */
[----:B------:R-:W-:Y:S01]  /*0c10*/  IADD3 R60, PT, PT, R84, -0x1, RZ ;  /* 0xffffffff543c7810 */ /* 0x000fe20007ffe0ff */
[----:B------:R-:W-:Y:S01]  /*0c20*/  HFMA2 R4, -RZ, RZ, 0, 0 ;  /* 0x00000000ff047431 */ /* 0x000fe200000001ff */
[----:B------:R-:W-:Y:S02]  /*0c30*/  SHF.L.U32 R20, R78, 0x2, RZ ;  /* 0x000000024e147819 */ /* 0x000fe400000006ff */
[----:B------:R-:W-:Y:S02]  /*0c40*/  CS2R R10, SRZ ;  /* 0x00000000000a7805 */ /* 0x000fe4000001ff00 */
[----:B------:R-:W-:Y:S02]  /*0c50*/  SHF.L.U32 R34, R60, 0x7, RZ ;  /* 0x000000073c227819 */ /* 0x000fe400000006ff */
[----:B------:R-:W-:Y:S02]  /*0c60*/  IADD3 R2, P4, PT, R20, R93, RZ ;  /* 0x0000005d14027210 */ /* 0x000fe40007f9e0ff */
[----:B------:R-:W-:-:S02]  /*0c70*/  MOV R0, RZ ;  /* 0x000000ff00007202 */ /* 0x000fc40000000f00 */
[----:B------:R-:W-:Y:S02]  /*0c80*/  MOV R12, RZ ;  /* 0x000000ff000c7202 */ /* 0x000fe40000000f00 */
[----:B------:R-:W-:Y:S02]  /*0c90*/  IADD3.X R3, PT, PT, RZ, R92, RZ, P4, !PT ;  /* 0x0000005cff037210 */ /* 0x000fe400027fe4ff */
[----:B0-----:R-:W-:-:S04]  /*0ca0*/  IADD3 R59, PT, PT, -R34, R119, RZ ;  /* 0x00000077223b7210 */ /* 0x001fc80007ffe1ff */
[-C--:B------:R-:W-:Y:S01]  /*0cb0*/  ISETP.GE.AND P0, PT, R78, R59.reuse, PT ;  /* 0x0000003b4e00720c */ /* 0x080fe20003f06270 */
[----:B------:R-:W-:Y:S01]  /*0cc0*/  BAR.SYNC.DEFER_BLOCKING 0x0 ;  /* 0x0000000000007b1d */ /* 0x000fe20000010000 */
[-C--:B------:R-:W-:Y:S02]  /*0cd0*/  ISETP.GE.AND P1, PT, R74, R59.reuse, PT ;  /* 0x0000003b4a00720c */ /* 0x080fe40003f26270 */
[-C--:B------:R-:W-:Y:S02]  /*0ce0*/  ISETP.GE.AND P2, PT, R70, R59.reuse, PT ;  /* 0x0000003b4600720c */ /* 0x080fe40003f46270 */
[----:B------:R-:W-:-:S07]  /*0cf0*/  ISETP.GE.AND P3, PT, R68, R59, PT ;  /* 0x0000003b4400720c */ /* 0x000fce0003f66270 */
[----:B------:R-:W2:Y:S04]  /*0d00*/  @!P0 LDG.E R0, desc[UR16][R2.64] ;  /* 0x0000001002008981 */ /* 0x000ea8000c1e1900 */
[----:B---3--:R-:W3:Y:S04]  /*0d10*/  @!P1 LDG.E R4, desc[UR16][R2.64+0x80] ;  /* 0x0000801002049981 */ /* 0x008ee8000c1e1900 */
        /* <DEDUP_REMOVED lines=44> */
[----:B------:R-:W-:-:S02]  /*0fe0*/  HFMA2 R10, -RZ, RZ, 0, 0 ;  /* 0x00000000ff0a7431 */ /* 0x000fc400000001ff */
        /* <DEDUP_REMOVED lines=21> */
[----:B------:R-:W0:Y:S01]  /*1140*/  LDC R120, c[0x0][0x388] ;  /* 0x0000e200ff787b82 */ /* 0x000e220000000800 */
[----:B------:R-:W-:Y:S01]  /*1150*/  SHF.L.U32 R3, R60, 0x8, RZ ;  /* 0x000000083c037819 */ /* 0x000fe200000006ff */
[----:B------:R-:W-:Y:S01]  /*1160*/  FADD.FTZ R0, R16, R16 ;  /* 0x0000001010007221 */ /* 0x000fe20000010000 */
[----:B------:R-:W-:Y:S01]  /*1170*/  SHF.L.U32 R2, R58, 0x3, RZ ;  /* 0x000000033a027819 */ /* 0x000fe200000006ff */
[----:B------:R-:W-:Y:S01]  /*1180*/  FADD.FTZ R108, R17, R17 ;  /* 0x00000011116c7221 */ /* 0x000fe20000010000 */
[----:B------:R-:W-:Y:S01]  /*1190*/  IADD3 R44, P1, PT, R3, R94, RZ ;  /* 0x0000005e032c7210 */ /* 0x000fe20007f3e0ff */
[----:B------:R-:W-:Y:S01]  /*11a0*/  FADD.FTZ R110, R18, R18 ;  /* 0x00000012126e7221 */ /* 0x000fe20000010000 */
[----:B------:R-:W-:Y:S01]  /*11b0*/  LEA R119, R119, -R3, 0x1 ;  /* 0x8000000377777211 */ /* 0x000fe200078e08ff */
[----:B------:R-:W1:Y:S01]  /*11c0*/  LDC.64 R20, c[0x0][0x440] ;  /* 0x00011000ff147b82 */ /* 0x000e620000000a00 */
[----:B------:R-:W-:Y:S01]  /*11d0*/  LEA.HI.X.SX32 R45, R3, RZ, 0x1, P1 ;  /* 0x000000ff032d7211 */ /* 0x000fe200008f0eff */
[----:B------:R-:W-:Y:S01]  /*11e0*/  FADD.FTZ R123, R19, R19 ;  /* 0x00000013137b7221 */ /* 0x000fe20000010000 */
[-C--:B------:R-:W-:Y:S01]  /*11f0*/  ISETP.GE.AND P1, PT, R72, R119.reuse, PT ;  /* 0x000000774800720c */ /* 0x080fe20003f26270 */
[----:B------:R-:W-:Y:S01]  /*1200*/  FMUL.FTZ R116, R4, R100 ;  /* 0x0000006404747220 */ /* 0x000fe20000410000 */
[-C--:B------:R-:W-:Y:S01]  /*1210*/  ISETP.GE.AND P2, PT, R66, R119.reuse, PT ;  /* 0x000000774200720c */ /* 0x080fe20003f46270 */
[----:B------:R-:W-:Y:S01]  /*1220*/  FMUL.FTZ R115, R5, R102 ;  /* 0x0000006605737220 */ /* 0x000fe20000410000 */
[----:B------:R-:W-:Y:S01]  /*1230*/  ISETP.GE.AND P3, PT, R65, R119, PT ;  /* 0x000000774100720c */ /* 0x000fe20003f66270 */
[----:B------:R-:W2:Y:S01]  /*1240*/  LDC.64 R22, c[0x0][0x448] ;  /* 0x00011200ff167b82 */ /* 0x000ea20000000a00 */
[----:B------:R-:W-:Y:S01]  /*1250*/  ISETP.NE.AND P0, PT, R84, 0x1, PT ;  /* 0x000000015400780c */ /* 0x000fe20003f05270 */
[----:B------:R-:W-:Y:S01]  /*1260*/  FMUL.FTZ R114, R6, R104 ;  /* 0x0000006806727220 */ /* 0x000fe20000410000 */
[----:B------:R-:W-:Y:S01]  /*1270*/  SHF.L.U32 R118, R84, 0x8, RZ ;  /* 0x0000000854767819 */ /* 0x000fe200000006ff */
[----:B------:R-:W-:Y:S01]  /*1280*/  FMUL.FTZ R113, R7, R106 ;  /* 0x0000006a07717220 */ /* 0x000fe20000410000 */
[----:B------:R-:W-:Y:S01]  /*1290*/  LEA.HI.SX32 R112, R2, R2, 0x1b ;  /* 0x0000000202707211 */ /* 0x000fe200078fdaff */
[----:B------:R-:W-:Y:S01]  /*12a0*/  UMOV UR4, URZ ;  /* 0x000000ff00047c82 */ /* 0x000fe20008000000 */
[----:B------:R-:W-:Y:S01]  /*12b0*/  P2R R128, PR, RZ, 0x2 ;  /* 0x00000002ff807803 */ /* 0x000fe20000000000 */
[----:B------:R-:W3:Y:S01]  /*12c0*/  LDC.64 R36, c[0x0][0x3a8] ;  /* 0x0000ea00ff247b82 */ /* 0x000ee20000000a00 */
[----:B------:R-:W-:Y:S01]  /*12d0*/  P2R R127, PR, RZ, 0x4 ;  /* 0x00000004ff7f7803 */ /* 0x000fe20000000000 */
[----:B------:R-:W4:Y:S01]  /*12e0*/  LDCU UR8, c[0x0][0x394] ;  /* 0x00007280ff0877ac */ /* 0x000f220008000800 */
[----:B------:R-:W-:-:S02]  /*12f0*/  P2R R126, PR, RZ, 0x8 ;  /* 0x00000008ff7e7803 */ /* 0x000fc40000000000 */
[----:B------:R-:W-:Y:S01]  /*1300*/  IADD3 R122, PT, PT, R84, -0x2, RZ ;  /* 0xfffffffe547a7810 */ /* 0x000fe20007ffe0ff */
[----:B------:R-:W0:Y:S01]  /*1310*/  LDCU UR9, c[0x0][0x38c] ;  /* 0x00007180ff0977ac */ /* 0x000e220008000800 */
[----:B------:R-:W-:Y:S01]  /*1320*/  MOV R11, RZ ;  /* 0x000000ff000b7202 */ /* 0x000fe20000000f00 */
[----:B------:R-:W0:Y:S01]  /*1330*/  LDC.64 R38, c[0x0][0x3c0] ;  /* 0x0000f000ff267b82 */ /* 0x000e220000000a00 */
[----:B------:R-:W-:Y:S02]  /*1340*/  ISETP.EQ.AND P0, PT, R94, RZ, P0 ;  /* 0x000000ff5e00720c */ /* 0x000fe40000702270 */
[----:B------:R-:W-:Y:S02]  /*1350*/  LOP3.LUT R118, R118, 0x100, RZ, 0xc0, !PT ;  /* 0x0000010076767812 */ /* 0x000fe400078ec0ff */
[C---:B------:R-:W-:Y:S02]  /*1360*/  LOP3.LUT R129, R3.reuse, 0x100, RZ, 0xc0, !PT ;  /* 0x0000010003817812 */ /* 0x040fe400078ec0ff */
[----:B------:R-:W-:Y:S01]  /*1370*/  IADD3 R117, PT, PT, R3, R94, RZ ;  /* 0x0000005e03757210 */ /* 0x000fe20007ffe0ff */
[----:B------:R-:W0:Y:S01]  /*1380*/  LDC.64 R40, c[0x0][0x3e0] ;  /* 0x0000f800ff287b82 */ /* 0x000e220000000a00 */
[----:B------:R-:W-:-:S02]  /*1390*/  LEA R112, R112, UR6, 0x2 ;  /* 0x0000000670707c11 */ /* 0x000fc4000f8e10ff */
[-C--:B------:R-:W-:Y:S02]  /*13a0*/  ISETP.GE.AND P1, PT, R64, R119.reuse, PT ;  /* 0x000000774000720c */ /* 0x080fe40003f26270 */
[-C--:B------:R-:W-:Y:S02]  /*13b0*/  ISETP.GE.AND P2, PT, R63, R119.reuse, PT ;  /* 0x000000773f00720c */ /* 0x080fe40003f46270 */
[-C--:B------:R-:W-:Y:S01]  /*13c0*/  ISETP.GE.AND P3, PT, R62, R119.reuse, PT ;  /* 0x000000773e00720c */ /* 0x080fe20003f66270 */
[----:B------:R-:W0:Y:S01]  /*13d0*/  LDC.64 R42, c[0x0][0x4f0] ;  /* 0x00013c00ff2a7b82 */ /* 0x000e220000000a00 */
[----:B----4-:R-:W-:-:S13]  /*13e0*/  ISETP.GE.AND P4, PT, R61, R119, PT ;  /* 0x000000773d00720c */ /* 0x010fda0003f86270 */
.L_x_17421:
[----:B------:R-:W-:Y:S01]  /*13f0*/  MOV R2, R72 ;  /* 0x0000004800027202 */ /* 0x000fe20000000f00 */
[----:B------:R-:W-:Y:S01]  /*1400*/  HFMA2 R3, -RZ, RZ, 0, 0 ;  /* 0x00000000ff037431 */ /* 0x000fe200000001ff */
[----:B0-----:R-:W-:Y:S01]  /*1410*/  P2R R19, PR, RZ, 0x1 ;  /* 0x00000001ff137803 */ /* 0x001fe20000000000 */
[----:B------:R-:W-:Y:S01]  /*1420*/  HFMA2 R18, -RZ, RZ, 0, 0 ;  /* 0x00000000ff127431 */ /* 0x000fe200000001ff */
[----:B------:R-:W-:Y:S01]  /*1430*/  ISETP.NE.AND P0, PT, R128, RZ, PT ;  /* 0x000000ff8000720c */ /* 0x000fe20003f05270 */
[----:B0-----:R-:W-:Y:S01]  /*1440*/  IMAD.WIDE.U32 R16, R40, UR4, R2 ;  /* 0x0000000428107c25 */ /* 0x001fe2000f8e0002 */
[----:B------:R-:W-:-:S03]  /*1450*/  ISETP.NE.AND P6, PT, R126, RZ, PT ;  /* 0x000000ff7e00720c */ /* 0x000fc60003fc5270 */
[----:B------:R-:W-:Y:S01]  /*1460*/  IMAD R3, R41, UR4, R17 ;  /* 0x0000000429037c24 */ /* 0x000fe2000f8e0211 */
[C---:B------:R-:W-:Y:S02]  /*1470*/  LEA R2, P5, R16.reuse, R89, 0x2 ;  /* 0x0000005910027211 */ /* 0x040fe400078a10ff */
[----:B------:R-:W-:Y:S02]  /*1480*/  MOV R17, R97 ;  /* 0x0000006100117202 */ /* 0x000fe40000000f00 */
[----:B------:R-:W-:Y:S02]  /*1490*/  LEA.HI.X R3, R16, R87, R3, 0x2, P5 ;  /* 0x0000005710037211 */ /* 0x000fe400028f1403 */
[----:B------:R-:W-:-:S05]  /*14a0*/  MOV R16, R26 ;  /* 0x0000001a00107202 */ /* 0x000fca0000000f00 */
[----:B---3--:R-:W-:-:S04]  /*14b0*/  IMAD.WIDE.U32 R16, R36, UR4, R16 ;  /* 0x0000000424107c25 */ /* 0x008fc8000f8e0010 */
[----:B------:R-:W-:Y:S01]  /*14c0*/  IMAD R17, R37, UR4, R17 ;  /* 0x0000000425117c24 */ /* 0x000fe2000f8e0211 */
[----:B-12---:R-:W-:-:S04]  /*14d0*/  LEA R46, P5, R16, R20, 0x3 ;  /* 0x00000014102e7211 */ /* 0x006fc800078a18ff */
[----:B------:R-:W-:Y:S02]  /*14e0*/  LEA.HI.X R47, R16, R21, R17, 0x3, P5 ;  /* 0x00000015102f7211 */ /* 0x000fe400028f1c11 */
[----:B------:R-:W-:Y:S02]  /*14f0*/  MOV R16, R24 ;  /* 0x0000001800107202 */ /* 0x000fe40000000f00 */
[----:B------:R-:W-:Y:S01]  /*1500*/  MOV R17, R95 ;  /* 0x0000005f00117202 */ /* 0x000fe20000000f00 */
[----:B----4-:R-:W-:Y:S01]  /*1510*/  HFMA2 R48, -RZ, RZ, 0, 0 ;  /* 0x00000000ff307431 */ /* 0x010fe200000001ff */
[----:B------:R-:W-:Y:S01]  /*1520*/  MOV R52, RZ ;  /* 0x000000ff00347202 */ /* 0x000fe20000000f00 */
[----:B------:R-:W-:Y:S01]  /*1530*/  HFMA2 R54, -RZ, RZ, 0, 0 ;  /* 0x00000000ff367431 */ /* 0x000fe200000001ff */
[----:B------:R-:W-:Y:S01]  /*1540*/  MOV R124, RZ ;  /* 0x000000ff007c7202 */ /* 0x000fe20000000f00 */
[----:B------:R-:W-:-:S04]  /*1550*/  IMAD.WIDE.U32 R16, R38, UR4, R16 ;  /* 0x0000000426107c25 */ /* 0x000fc8000f8e0010 */
[----:B------:R-:W-:Y:S01]  /*1560*/  HFMA2 R130, -RZ, RZ, 0, 0 ;  /* 0x00000000ff827431 */ /* 0x000fe200000001ff */
[----:B------:R-:W-:Y:S01]  /*1570*/  MOV R132, RZ ;  /* 0x000000ff00847202 */ /* 0x000fe20000000f00 */
[----:B------:R-:W3:Y:S01]  /*1580*/  @!P6 LDG.E R52, desc[UR16][R2.64+0x180] ;  /* 0x000180100234e981 */ /* 0x000ee2000c1e1900 */
[----:B------:R-:W-:Y:S01]  /*1590*/  IMAD R17, R39, UR4, R17 ;  /* 0x0000000427117c24 */ /* 0x000fe2000f8e0211 */
[C---:B--2---:R-:W-:Y:S02]  /*15a0*/  LEA R50, P5, R16.reuse, R22, 0x3 ;  /* 0x0000001610327211 */ /* 0x044fe400078a18ff */
[----:B------:R-:W2:Y:S02]  /*15b0*/  @!P1 LDG.E R54, desc[UR16][R2.64+0x200] ;  /* 0x0002001002369981 */ /* 0x000ea4000c1e1900 */
[----:B------:R-:W-:Y:S02]  /*15c0*/  LEA.HI.X R51, R16, R23, R17, 0x3, P5 ;  /* 0x0000001710337211 */ /* 0x000fe400028f1c11 */
[----:B------:R-:W-:Y:S01]  /*15d0*/  ISETP.GE.AND P5, PT, R69, R119, PT ;  /* 0x000000774500720c */ /* 0x000fe20003fa6270 */
[----:B------:R-:W4:Y:S01]  /*15e0*/  @!P2 LDG.E R124, desc[UR16][R2.64+0x280] ;  /* 0x00028010027ca981 */ /* 0x000f22000c1e1900 */
[----:B------:R-:W-:-:S03]  /*15f0*/  MOV R16, RZ ;  /* 0x000000ff00107202 */ /* 0x000fc60000000f00 */
[----:B------:R-:W5:Y:S04]  /*1600*/  @!P3 LDG.E R130, desc[UR16][R2.64+0x300] ;  /* 0x000300100282b981 */ /* 0x000f68000c1e1900 */
[----:B------:R-:W5:Y:S04]  /*1610*/  @!P0 LDG.E R16, desc[UR16][R2.64] ;  /* 0x0000001002108981 */ /* 0x000f68000c1e1900 */
[----:B------:R-:W5:Y:S01]  /*1620*/  @!P5 LDG.E R18, desc[UR16][R2.64+0x80] ;  /* 0x000080100212d981 */ /* 0x000f62000c1e1900 */
[----:B------:R-:W-:-:S03]  /*1630*/  ISETP.NE.AND P5, PT, R127, RZ, PT ;  /* 0x000000ff7f00720c */ /* 0x000fc60003fa5270 */
[----:B------:R-:W5:Y:S04]  /*1640*/  @!P4 LDG.E R132, desc[UR16][R2.64+0x380] ;  /* 0x000380100284c981 */ /* 0x000f68000c1e1900 */
[----:B------:R-:W5:Y:S04]  /*1650*/  LDG.E.64 R46, desc[UR16][R46.64] ;  /* 0x000000102e2e7981 */ /* 0x000f68000c1e1b00 */
[----:B------:R-:W5:Y:S04]  /*1660*/  LDG.E.64 R50, desc[UR16][R50.64] ;  /* 0x0000001032327981 */ /* 0x000f68000c1e1b00 */
[----:B------:R-:W5:Y:S01]  /*1670*/  @!P5 LDG.E R48, desc[UR16][R2.64+0x100] ;  /* 0x000100100230d981 */ /* 0x000f62000c1e1900 */
[----:B------:R-:W0:Y:S01]  /*1680*/  S2UR UR7, SR_CgaCtaId ;  /* 0x00000000000779c3 */ /* 0x000e220000008800 */
[----:B------:R-:W-:Y:S01]  /*1690*/  ISETP.NE.AND P0, PT, R19, RZ, PT ;  /* 0x000000ff1300720c */ /* 0x000fe20003f05270 */
[----:B------:R-:W-:Y:S01]  /*16a0*/  UMOV UR6, 0x400 ;  /* 0x0000040000067882 */ /* 0x000fe20000000000 */
[----:B------:R-:W-:-:S02]  /*16b0*/  ISETP.NE.AND P5, PT, R94, RZ, PT ;  /* 0x000000ff5e00720c */ /* 0x000fc40003fa5270 */
[----:B------:R-:W-:Y:S01]  /*16c0*/  ISETP.NE.AND P6, PT, R94, 0x1f, PT ;  /* 0x0000001f5e00780c */ /* 0x000fe20003fc5270 */
[----:B------:R-:W-:Y:S01]  /*16d0*/  BSSY.RECONVERGENT B0, `(.L_x_17388) ;  /* 0x000005b000007945 */ /* 0x000fe20003800200 */
[----:B0-----:R-:W-:Y:S01]  /*16e0*/  ULEA UR6, UR7, UR6, 0x18 ;  /* 0x0000000607067291 */ /* 0x001fe2000f8ec0ff */
[----:B---3--:R0:W-:Y:S04]  /*16f0*/  STS [R57+0x18c], R52 ;  /* 0x00018c3439007388 */ /* 0x0081e80000000800 */
[----:B--2---:R-:W-:Y:S04]  /*1700*/  STS [R57+0x210], R54 ;  /* 0x0002103639007388 */ /* 0x004fe80000000800 */
[----:B----4-:R-:W-:Y:S04]  /*1710*/  STS [R57+0x294], R124 ;  /* 0x0002947c39007388 */ /* 0x010fe80000000800 */
[----:B-----5:R-:W-:Y:S04]  /*1720*/  STS [R57+0x318], R130 ;  /* 0x0003188239007388 */ /* 0x020fe80000000800 */
[----:B------:R1:W-:Y:S04]  /*1730*/  STS [R57], R16 ;  /* 0x0000001039007388 */ /* 0x0003e80000000800 */
[----:B------:R2:W-:Y:S04]  /*1740*/  STS [R57+0x84], R18 ;  /* 0x0000841239007388 */ /* 0x0005e80000000800 */
[----:B------:R-:W-:Y:S01]  /*1750*/  STS [R57+0x39c], R132 ;  /* 0x00039c8439007388 */ /* 0x000fe20000000800 */
[----:B------:R-:W-:-:S03]  /*1760*/  FMUL.FTZ R17, R100, R47 ;  /* 0x0000002f64117220 */ /* 0x000fc60000410000 */
[----:B------:R3:W-:Y:S01]  /*1770*/  STS [R57+0x108], R48 ;  /* 0x0001083039007388 */ /* 0x0007e20000000800 */
[----:B------:R-:W-:-:S03]  /*1780*/  NOP ;  /* 0x0000000000007918 */ /* 0x000fc60000000000 */
[----:B------:R-:W4:Y:S01]  /*1790*/  LDS R150, [R112+0x14] ;  /* 0x0000140070967984 */ /* 0x000f220000000800 */
[----:B------:R-:W-:-:S03]  /*17a0*/  FMUL.RZ R53, R17, 0.15915493667125701904 ;  /* 0x3e22f98311357820 */ /* 0x000fc6000040c000 */
[----:B------:R-:W5:Y:S01]  /*17b0*/  LDS R151, [R112+0x4] ;  /* 0x0000040070977984 */ /* 0x000f620000000800 */
[----:B------:R-:W-:-:S03]  /*17c0*/  FMUL.FTZ R17, R46, 1.4426950216293334961 ;  /* 0x3fb8aa3b2e117820 */ /* 0x000fc60000410000 */
[----:B------:R-:W5:Y:S04]  /*17d0*/  LDS R147, [R112+0xc] ;  /* 0x00000c0070937984 */ /* 0x000f680000000800 */
[----:B------:R-:W5:Y:S04]  /*17e0*/  LDS R131, [R112+0x1c] ;  /* 0x00001c0070837984 */ /* 0x000f680000000800 */
[----:B------:R-:W5:Y:S01]  /*17f0*/  LDS R144, [R112+0x10] ;  /* 0x0000100070907984 */ /* 0x000f620000000800 */
[----:B------:R-:W-:-:S03]  /*1800*/  FMUL.FTZ R2, R102, R17 ;  /* 0x0000001166027220 */ /* 0x000fc60000410000 */
[----:B------:R-:W5:Y:S04]  /*1810*/  LDS R149, [R112] ;  /* 0x0000000070957984 */ /* 0x000f680000000800 */
[----:B------:R-:W5:Y:S04]  /*1820*/  LDS R145, [R112+0x8] ;  /* 0x0000080070917984 */ /* 0x000f680000000800 */
[----:B------:R-:W5:Y:S01]  /*1830*/  LDS R130, [R112+0x18] ;  /* 0x0000180070827984 */ /* 0x000f620000000800 */
[-C--:B------:R-:W-:Y:S01]  /*1840*/  FMUL.FTZ R49, R102, R47.reuse ;  /* 0x0000002f66317220 */ /* 0x080fe20000410000 */
[----:B------:R0:W4:Y:S03]  /*1850*/  MUFU.EX2 R125, R2 ;  /* 0x00000002007d7308 */ /* 0x0001260000000800 */
[----:B------:R-:W-:Y:S01]  /*1860*/  FMUL.RZ R55, R49, 0.15915493667125701904 ;  /* 0x3e22f98331377820 */ /* 0x000fe2000040c000 */
[-C--:B------:R-:W-:Y:S01]  /*1870*/  FMUL.FTZ R49, R104, R47.reuse ;  /* 0x0000002f68317220 */ /* 0x080fe20000410000 */
[----:B------:R-:W-:Y:S01]  /*1880*/  MUFU.SIN R134, R53 ;  /* 0x0000003500867308 */ /* 0x000fe20000000400 */
[----:B0-----:R-:W-:Y:S01]  /*1890*/  FMUL.FTZ R2, R106, R47 ;  /* 0x0000002f6a027220 */ /* 0x001fe20000410000 */
[-C--:B------:R-:W-:Y:S01]  /*18a0*/  FMUL.FTZ R19, R100, R17.reuse ;  /* 0x0000001164137220 */ /* 0x080fe20000410000 */
[----:B------:R-:W-:-:S05]  /*18b0*/  FMUL.FTZ R3, R104, R17 ;  /* 0x0000001168037220 */ /* 0x000fca0000410000 */
[----:B------:R0:W-:Y:S01]  /*18c0*/  MUFU.COS R136, R53 ;  /* 0x0000003500887308 */ /* 0x0001e20000000000 */
[----:B------:R-:W-:Y:S01]  /*18d0*/  FMUL.RZ R49, R49, 0.15915493667125701904 ;  /* 0x3e22f98331317820 */ /* 0x000fe2000040c000 */
[----:B------:R-:W-:Y:S01]  /*18e0*/  FMUL.FTZ R17, R106, R17 ;  /* 0x000000116a117220 */ /* 0x000fe20000410000 */
[----:B0-----:R-:W-:-:S05]  /*18f0*/  FMUL.RZ R53, R2, 0.15915493667125701904 ;  /* 0x3e22f98302357820 */ /* 0x001fca000040c000 */
[----:B------:R-:W4:Y:S08]  /*1900*/  MUFU.COS R140, R55 ;  /* 0x00000037008c7308 */ /* 0x000f300000000000 */
[----:B------:R-:W0:Y:S08]  /*1910*/  MUFU.COS R52, R53 ;  /* 0x0000003500347308 */ /* 0x000e300000000000 */
[----:B-1----:R-:W-:Y:S08]  /*1920*/  MUFU.SIN R16, R49 ;  /* 0x0000003100107308 */ /* 0x002ff00000000400 */
[----:B--2---:R-:W-:Y:S08]  /*1930*/  MUFU.COS R18, R49 ;  /* 0x0000003100127308 */ /* 0x004ff00000000000 */
[----:B---3--:R-:W1:Y:S01]  /*1940*/  MUFU.SIN R48, R53 ;  /* 0x0000003500307308 */ /* 0x008e620000000400 */
[----:B------:R-:W-:-:S07]  /*1950*/  IADD3 R2, PT, PT, R129, UR4, RZ ;  /* 0x0000000481027c10 */ /* 0x000fce000fffe0ff */
[----:B------:R-:W2:Y:S04]  /*1960*/  MUFU.EX2 R19, R19 ;  /* 0x0000001300137308 */ /* 0x000ea80000000800 */
[----:B------:R-:W0:Y:S04]  /*1970*/  MUFU.EX2 R17, R17 ;  /* 0x0000001100117308 */ /* 0x000e280000000800 */
[----:B------:R-:W3:Y:S04]  /*1980*/  MUFU.EX2 R3, R3 ;  /* 0x0000000300037308 */ /* 0x000ee80000000800 */
[----:B------:R5:W3:Y:S01]  /*1990*/  MUFU.SIN R138, R55 ;  /* 0x00000037008a7308 */ /* 0x000ae20000000400 */
[----:B------:R-:W-:Y:S01]  /*19a0*/  SEL R2, R2, R83, !P5 ;  /* 0x0000005302027207 */ /* 0x000fe20006800000 */
[----:B----4-:R-:W-:Y:S01]  /*19b0*/  FMUL.FTZ R135, R125, R140 ;  /* 0x0000008c7d877220 */ /* 0x010fe20000410000 */
[----:B--2---:R-:W-:-:S02]  /*19c0*/  FMUL.FTZ R54, R19, R136 ;  /* 0x0000008813367220 */ /* 0x004fc40000410000 */
[----:B------:R-:W-:Y:S01]  /*19d0*/  LEA R2, R2, UR6, 0x3 ;  /* 0x0000000602027c11 */ /* 0x000fe2000f8e18ff */
[C---:B0-----:R-:W-:Y:S01]  /*19e0*/  FMUL.FTZ R140, R17.reuse, R52 ;  /* 0x00000034118c7220 */ /* 0x041fe20000410000 */
[----:B-1----:R-:W-:Y:S01]  /*19f0*/  FMUL.FTZ R141, R17, R48 ;  /* 0x00000030118d7220 */ /* 0x002fe20000410000 */
[C---:B------:R-:W-:Y:S01]  /*1a00*/  FMUL.FTZ R52, R50.reuse, R150 ;  /* 0x0000009632347220 */ /* 0x040fe20000410000 */
[----:B-----5:R-:W-:Y:S01]  /*1a10*/  FMUL.FTZ R55, R19, R134 ;  /* 0x0000008613377220 */ /* 0x020fe20000410000 */
[C---:B---3--:R-:W-:Y:S01]  /*1a20*/  FMUL.FTZ R137, R3.reuse, R18 ;  /* 0x0000001203897220 */ /* 0x048fe20000410000 */
[----:B------:R-:W-:Y:S01]  /*1a30*/  FMUL.FTZ R124, R3, R16 ;  /* 0x00000010037c7220 */ /* 0x000fe20000410000 */
        /* <DEDUP_REMOVED lines=8> */
[CC--:B------:R-:W-:Y:S01]  /*1ac0*/  FFMA.FTZ R143, R51.reuse, R144.reuse, R52 ;  /* 0x00000090338f7223 */ /* 0x0c0fe20000010034 */
[CC--:B------:R-:W-:Y:S01]  /*1ad0*/  FFMA.FTZ R3, R50.reuse, R149.reuse, -R3 ;  /* 0x0000009532037223 */ /* 0x0c0fe20000010803 */
[C---:B------:R-:W-:Y:S01]  /*1ae0*/  FFMA.FTZ R17, R51.reuse, R149, R16 ;  /* 0x0000009533117223 */ /* 0x040fe20000010010 */
[CC--:B------:R-:W-:Y:S01]  /*1af0*/  FFMA.FTZ R19, R50.reuse, R145.reuse, -R18 ;  /* 0x0000009132137223 */ /* 0x0c0fe20000010812 */
[C---:B------:R-:W-:Y:S01]  /*1b00*/  FFMA.FTZ R49, R51.reuse, R145, R48 ;  /* 0x0000009133317223 */ /* 0x040fe20000010030 */
[----:B------:R-:W-:Y:S01]  /*1b10*/  FFMA.FTZ R53, R50, R144, -R53 ;  /* 0x0000009032357223 */ /* 0x000fe20000010835 */
[----:B------:R-:W-:Y:S01]  /*1b20*/  FFMA.FTZ R142, R51, R130, R132 ;  /* 0x00000082338e7223 */ /* 0x000fe20000010084 */
[----:B------:R-:W-:Y:S01]  /*1b30*/  FMUL.FTZ R125, R125, R138 ;  /* 0x0000008a7d7d7220 */ /* 0x000fe20000410000 */
[----:B------:R-:W-:Y:S01]  /*1b40*/  FMUL.FTZ R138, R110, -R143 ;  /* 0x8000008f6e8a7220 */ /* 0x000fe20000410000 */
[----:B0-----:R-:W-:Y:S01]  /*1b50*/  FFMA.FTZ R2, R50, R130, -R133 ;  /* 0x0000008232027223 */ /* 0x001fe20000010885 */
        /* <DEDUP_REMOVED lines=13> */
[----:B------:R-:W-:-:S04]  /*1c30*/  IADD3 R2, PT, PT, R118, UR4, RZ ;  /* 0x0000000476027c10 */ /* 0x000fc8000fffe0ff */
[----:B------:R-:W-:-:S05]  /*1c40*/  LEA R2, R2, UR6, 0x3 ;  /* 0x0000000602027c11 */ /* 0x000fca000f8e18ff */
[----:B------:R2:W3:Y:S01]  /*1c50*/  LDS.64 R52, [R2+0xc90] ;  /* 0x000c900002347984 */ /* 0x0004e20000000a00 */
[----:B------:R-:W-:Y:S05]  /*1c60*/  BRA `(.L_x_17390) ;  /* 0x0000000000047947 */ /* 0x000fea0003800000 */
.L_x_17389:
[----:B------:R0:W1:Y:S02]  /*1c70*/  LDS.64 R52, [R85+UR5+0x1c98] ;  /* 0x001c980555347984 */ /* 0x0000640008000a00 */
.L_x_17390:
[----:B------:R-:W-:Y:S05]  /*1c80*/  BSYNC.RECONVERGENT B0 ;  /* 0x0000000000007941 */ /* 0x000fea0003800200 */
.L_x_17388:
[----:B--2---:R-:W-:-:S04]  /*1c90*/  IMAD.WIDE.U32 R2, R42, UR4, R44 ;  /* 0x000000042a027c25 */ /* 0x004fc8000f8e002c */
[----:B------:R-:W-:Y:S01]  /*1ca0*/  IMAD R3, R43, UR4, R3 ;  /* 0x000000042b037c24 */ /* 0x000fe2000f8e0203 */
[----:B------:R-:W-:-:S04]  /*1cb0*/  LEA R48, P6, R2, R109, 0x2 ;  /* 0x0000006d02307211 */ /* 0x000fc800078c10ff */
[----:B------:R-:W-:Y:S01]  /*1cc0*/  LEA.HI.X R49, R2, R107, R3, 0x2, P6 ;  /* 0x0000006b02317211 */ /* 0x000fe200030f1403 */
[-C--:B------:R-:W-:Y:S01]  /*1cd0*/  FMUL.FTZ R2, R116, R125.reuse ;  /* 0x0000007d74027220 */ /* 0x080fe20000410000 */
[----:B------:R-:W-:Y:S01]  /*1ce0*/  FMUL.FTZ R3, RZ, R125 ;  /* 0x0000007dff037220 */ /* 0x000fe20000410000 */
[----:B------:R-:W-:Y:S02]  /*1cf0*/  ISETP.GE.AND P6, PT, R58, 0x1, PT ;  /* 0x000000013a00780c */ /* 0x000fe40003fc6270 */
        /* <DEDUP_REMOVED lines=15> */
[----:B------:R-:W-:Y:S01]  /*1df0*/  FFMA.FTZ R3, R54, R135, -R3 ;  /* 0x0000008736037223 */ /* 0x000fe20000010803 */
[----:B------:R-:W-:Y:S01]  /*1e00*/  FMUL.FTZ R16, R124, R2 ;  /* 0x000000027c107220 */ /* 0x000fe20000410000 */
[C---:B------:R-:W-:Y:S01]  /*1e10*/  FFMA.FTZ R153, R140.reuse, R17, R153 ;  /* 0x000000118c997223 */ /* 0x040fe20000010099 */
[----:B------:R-:W-:Y:S01]  /*1e20*/  FFMA.FTZ R146, R140, R18, -R19 ;  /* 0x000000128c927223 */ /* 0x000fe20000010813 */
[-C--:B------:R-:W-:Y:S01]  /*1e30*/  FMUL.FTZ R17, R124, R3.reuse ;  /* 0x000000037c117220 */ /* 0x080fe20000410000 */
[----:B------:R-:W-:Y:S01]  /*1e40*/  FFMA.FTZ R16, R137, R3, -R16 ;  /* 0x0000000389107223 */ /* 0x000fe20000010810 */
[----:B------:R-:W-:Y:S01]  /*1e50*/  FADD.FTZ R18, RZ, R153 ;  /* 0x00000099ff127221 */ /* 0x000fe20000010000 */
[----:B------:R-:W-:Y:S01]  /*1e60*/  FADD.FTZ R19, R113, R146 ;  /* 0x0000009271137221 */ /* 0x000fe20000010000 */
[----:B------:R-:W-:Y:S01]  /*1e70*/  FFMA.FTZ R17, R137, R2, R17 ;  /* 0x0000000289117223 */ /* 0x000fe20000010011 */
[----:B------:R-:W-:-:S02]  /*1e80*/  FMUL.FTZ R3, R141, R16 ;  /* 0x000000108d037220 */ /* 0x000fc40000410000 */
[----:B------:R-:W2:Y:S02]  /*1e90*/  SHFL.UP PT, R157, R18, 0x1, RZ ;  /* 0x04200000129d7989 */ /* 0x000ea400000e00ff */
[CC--:B------:R-:W-:Y:S01]  /*1ea0*/  FFMA.FTZ R146, R140.reuse, R17.reuse, R3 ;  /* 0x000000118c927223 */ /* 0x0c0fe20000010003 */
[----:B------:R-:W-:Y:S01]  /*1eb0*/  FMUL.FTZ R17, R141, R17 ;  /* 0x000000118d117220 */ /* 0x000fe20000410000 */
[----:B------:R-:W4:Y:S03]  /*1ec0*/  SHFL.UP PT, R155, R19, 0x1, RZ ;  /* 0x04200000139b7989 */ /* 0x000f2600000e00ff */
[----:B------:R-:W-:Y:S01]  /*1ed0*/  FFMA.FTZ R148, R140, R16, -R17 ;  /* 0x000000108c947223 */ /* 0x000fe20000010811 */
[----:B------:R-:W5:Y:S04]  /*1ee0*/  SHFL.UP PT, R153, R146, 0x1, RZ ;  /* 0x0420000092997989 */ /* 0x000f6800000e00ff */
[----:B------:R-:W0:Y:S01]  /*1ef0*/  SHFL.UP PT, R3, R148, 0x1, RZ ;  /* 0x0420000094037989 */ /* 0x000e2200000e00ff */
[-C--:B--2---:R-:W-:Y:S01]  /*1f00*/  FMUL.FTZ R17, R146, R157.reuse ;  /* 0x0000009d92117220 */ /* 0x084fe20000410000 */
[----:B------:R-:W-:-:S03]  /*1f10*/  FMUL.FTZ R157, R148, R157 ;  /* 0x0000009d949d7220 */ /* 0x000fc60000410000 */
[-C--:B----4-:R-:W-:Y:S01]  /*1f20*/  FFMA.FTZ R2, R148, R155.reuse, -R17 ;  /* 0x0000009b94027223 */ /* 0x090fe20000010811 */
[C---:B------:R-:W-:Y:S01]  /*1f30*/  FFMA.FTZ R157, R146.reuse, R155, R157 ;  /* 0x0000009b929d7223 */ /* 0x040fe2000001009d */
[----:B-----5:R-:W-:-:S03]  /*1f40*/  FMUL.FTZ R17, R146, R153 ;  /* 0x0000009992117220 */ /* 0x020fc60000410000 */
[----:B------:R-:W-:Y:S01]  /*1f50*/  @P6 FADD.FTZ R18, R18, R157 ;  /* 0x0000009d12126221 */ /* 0x000fe20000010000 */
[C---:B------:R-:W-:Y:S01]  /*1f60*/  FMUL.FTZ R153, R148.reuse, R153 ;  /* 0x0000009994997220 */ /* 0x040fe20000410000 */
[----:B------:R-:W-:Y:S01]  /*1f70*/  @P6 FADD.FTZ R19, R19, R2 ;  /* 0x0000000213136221 */ /* 0x000fe20000010000 */
[-C--:B0-----:R-:W-:Y:S02]  /*1f80*/  @P6 FFMA.FTZ R148, R148, R3.reuse, -R17 ;  /* 0x0000000394946223 */ /* 0x081fe40000010811 */
[----:B------:R-:W0:Y:S01]  /*1f90*/  SHFL.UP PT, R155, R18, 0x2, RZ ;  /* 0x04400000129b7989 */ /* 0x000e2200000e00ff */
[----:B------:R-:W-:Y:S01]  /*1fa0*/  @P6 FFMA.FTZ R146, R146, R3, R153 ;  /* 0x0000000392926223 */ /* 0x000fe20000010099 */
[----:B------:R-:W-:Y:S02]  /*1fb0*/  ISETP.GE.AND P6, PT, R58, 0x2, PT ;  /* 0x000000023a00780c */ /* 0x000fe40003fc6270 */
[----:B------:R-:W2:Y:S04]  /*1fc0*/  SHFL.UP PT, R153, R19, 0x2, RZ ;  /* 0x0440000013997989 */ /* 0x000ea800000e00ff */
[----:B------:R-:W4:Y:S04]  /*1fd0*/  SHFL.UP PT, R17, R146, 0x2, RZ ;  /* 0x0440000092117989 */ /* 0x000f2800000e00ff */
[----:B------:R-:W5:Y:S01]  /*1fe0*/  SHFL.UP PT, R3, R148, 0x2, RZ ;  /* 0x0440000094037989 */ /* 0x000f6200000e00ff */
[-C--:B0-----:R-:W-:Y:S01]  /*1ff0*/  FMUL.FTZ R157, R146, R155.reuse ;  /* 0x0000009b929d7220 */ /* 0x081fe20000410000 */
[----:B------:R-:W-:-:S03]  /*2000*/  FMUL.FTZ R155, R148, R155 ;  /* 0x0000009b949b7220 */ /* 0x000fc60000410000 */
[-C--:B--2---:R-:W-:Y:S01]  /*2010*/  FFMA.FTZ R2, R148, R153.reuse, -R157 ;  /* 0x0000009994027223 */ /* 0x084fe2000001089d */
[C---:B------:R-:W-:Y:S01]  /*2020*/  FFMA.FTZ R155, R146.reuse, R153, R155 ;  /* 0x00000099929b7223 */ /* 0x040fe2000001009b */
[----:B----4-:R-:W-:-:S03]  /*2030*/  FMUL.FTZ R153, R146, R17 ;  /* 0x0000001192997220 */ /* 0x010fc60000410000 */
[----:B------:R-:W-:Y:S01]  /*2040*/  @P6 FADD.FTZ R18, R18, R155 ;  /* 0x0000009b12126221 */ /* 0x000fe20000010000 */
[----:B------:R-:W-:Y:S01]  /*2050*/  @P6 FADD.FTZ R19, R19, R2 ;  /* 0x0000000213136221 */ /* 0x000fe20000010000 */
[C---:B------:R-:W-:Y:S01]  /*2060*/  FMUL.FTZ R17, R148.reuse, R17 ;  /* 0x0000001194117220 */ /* 0x040fe20000410000 */
[-C--:B-----5:R-:W-:Y:S02]  /*2070*/  @P6 FFMA.FTZ R148, R148, R3.reuse, -R153 ;  /* 0x0000000394946223 */ /* 0x0a0fe40000010899 */
        /* <DEDUP_REMOVED lines=27> */
[C---:B------:R-:W-:Y:S01]  /*2230*/  FMUL.FTZ R17, R148.reuse, R17 ;  /* 0x0000001194117220 */ /* 0x040fe20000410000 */
[----:B------:R-:W-:Y:S01]  /*2240*/  @P6 FADD.FTZ R19, R19, R2 ;  /* 0x0000000213136221 */ /* 0x000fe20000010000 */
        /* <DEDUP_REMOVED lines=11> */
[-C--:B----4-:R-:W-:Y:S01]  /*2300*/  FMUL.FTZ R153, R146, R17.reuse ;  /* 0x0000001192997220 */ /* 0x090fe20000410000 */
[----:B------:R-:W-:Y:S01]  /*2310*/  FMUL.FTZ R17, R148, R17 ;  /* 0x0000001194117220 */ /* 0x000fe20000410000 */
[----:B------:R-:W-:Y:S01]  /*2320*/  @P6 FADD.FTZ R19, R19, R2 ;  /* 0x0000000213136221 */ /* 0x000fe20000010000 */
[----:B------:R-:W-:Y:S01]  /*2330*/  @P6 FADD.FTZ R18, R18, R155 ;  /* 0x0000009b12126221 */ /* 0x000fe20000010000 */
[-C--:B-----5:R-:W-:Y:S01]  /*2340*/  @P6 FFMA.FTZ R148, R148, R3.reuse, -R153 ;  /* 0x0000000394946223 */ /* 0x0a0fe20000010899 */
[----:B------:R-:W-:Y:S01]  /*2350*/  @P6 FFMA.FTZ R146, R146, R3, R17 ;  /* 0x0000000392926223 */ /* 0x000fe20000010011 */
[----:B------:R-:W-:Y:S01]  /*2360*/  CS2R R2, SRZ ;  /* 0x0000000000027805 */ /* 0x000fe2000001ff00 */
[----:B------:R-:W0:Y:S02]  /*2370*/  @P0 LDC R17, c[0x0][0x38c] ;  /* 0x0000e300ff110b82 */ /* 0x000e240000000800 */
[----:B0-----:R-:W-:-:S04]  /*2380*/  @P0 IMAD R17, R122, R17, UR4 ;  /* 0x000000047a110e24 */ /* 0x001fc8000f8e0211 */
[----:B------:R-:W-:-:S05]  /*2390*/  @P0 IMAD.WIDE R16, R17, 0x10, R32 ;  /* 0x0000001011100825 */ /* 0x000fca00078e0220 */
[----:B------:R0:W2:Y:S01]  /*23a0*/  @P0 LDG.E.64 R2, desc[UR16][R16.64+0x8] ;  /* 0x0000081010020981 */ /* 0x0000a2000c1e1b00 */
[----:B------:R-:W-:Y:S01]  /*23b0*/  ULEA UR7, UR4, UR6, 0x4 ;  /* 0x0000000604077291 */ /* 0x000fe2000f8e20ff */
[----:B------:R-:W-:Y:S02]  /*23c0*/  BSSY.RECONVERGENT B0, `(.L_x_17391) ;  /* 0x0000041000007945 */ /* 0x000fe40003800200 */
[----:B------:R-:W-:Y:S04]  /*23d0*/  SHFL.UP PT, R148, R148, 0x1, RZ ;  /* 0x0420000094947989 */ /* 0x000fe800000e00ff */
[----:B------:R-:W-:Y:S01]  /*23e0*/  SHFL.UP PT, R146, R146, 0x1, RZ ;  /* 0x0420000092927989 */ /* 0x000fe200000e00ff */
[----:B0-----:R-:W-:Y:S01]  /*23f0*/  HFMA2 R16, -RZ, RZ, 1.875, 0 ;  /* 0x3f800000ff107431 */ /* 0x001fe200000001ff */
[----:B------:R-:W-:-:S02]  /*2400*/  MOV R17, RZ ;  /* 0x000000ff00117202 */ /* 0x000fc40000000f00 */
[----:B------:R-:W-:Y:S04]  /*2410*/  SHFL.UP PT, R18, R18, 0x1, RZ ;  /* 0x0420000012127989 */ /* 0x000fe800000e00ff */
[----:B------:R-:W-:Y:S04]  /*2420*/  SHFL.UP PT, R19, R19, 0x1, RZ ;  /* 0x0420000013137989 */ /* 0x000fe800000e00ff */
[----:B--2---:R-:W0:Y:S04]  /*2430*/  SHFL.IDX PT, R3, R3, RZ, 0x1f ;  /* 0x00001fff03037589 */ /* 0x004e2800000e0000 */
[----:B------:R-:W2:Y:S01]  /*2440*/  SHFL.IDX PT, R152, R2, RZ, 0x1f ;  /* 0x00001fff02987589 */ /* 0x000ea200000e0000 */
[-C--:B0-----:R-:W-:Y:S01]  /*2450*/  FMUL.FTZ R155, R148, R3.reuse ;  /* 0x00000003949b7220 */ /* 0x081fe20000410000 */
[----:B------:R-:W-:-:S03]  /*2460*/  FMUL.FTZ R153, R146, R3 ;  /* 0x0000000392997220 */ /* 0x000fc60000410000 */
[-C--:B--2---:R-:W-:Y:S01]  /*2470*/  FFMA.FTZ R155, R146, R152.reuse, R155 ;  /* 0x00000098929b7223 */ /* 0x084fe2000001009b */
[----:B------:R-:W-:Y:S01]  /*2480*/  FFMA.FTZ R154, R148, R152, -R153 ;  /* 0x00000098949a7223 */ /* 0x000fe20000010899 */
[CC--:B------:R-:W-:Y:S02]  /*2490*/  FMUL.FTZ R153, R141.reuse, R142.reuse ;  /* 0x0000008e8d997220 */ /* 0x0c0fe40000410000 */
[----:B------:R-:W-:Y:S01]  /*24a0*/  @P5 FADD.FTZ R3, R18, R155 ;  /* 0x0000009b12035221 */ /* 0x000fe20000010000 */
[-C--:B------:R-:W-:Y:S01]  /*24b0*/  FMUL.FTZ R155, R141, R143.reuse ;  /* 0x0000008f8d9b7220 */ /* 0x080fe20000410000 */
[----:B------:R-:W-:Y:S01]  /*24c0*/  FFMA.FTZ R2, R140, R143, R153 ;  /* 0x0000008f8c027223 */ /* 0x000fe20000010099 */
[----:B------:R-:W-:Y:S01]  /*24d0*/  @P5 FADD.FTZ R152, R19, R154 ;  /* 0x0000009a13985221 */ /* 0x000fe20000010000 */
[----:B------:R-:W-:Y:S01]  /*24e0*/  ISETP.GE.AND P5, PT, R84, UR8, PT ;  /* 0x0000000854007c0c */ /* 0x000fe2000bfa6270 */
[----:B------:R-:W-:Y:S01]  /*24f0*/  FFMA.FTZ R155, R140, R142, -R155 ;  /* 0x0000008e8c9b7223 */ /* 0x000fe2000001089b */
[----:B------:R-:W-:Y:S01]  /*2500*/  FADD.FTZ R146, R139, R2 ;  /* 0x000000028b927221 */ /* 0x000fe20000010000 */
[CC--:B-1-3--:R-:W-:Y:S01]  /*2510*/  FMUL.FTZ R153, R141.reuse, R53.reuse ;  /* 0x000000358d997220 */ /* 0x0cafe20000410000 */
[----:B------:R-:W-:Y:S01]  /*2520*/  ISETP.NE.OR P5, PT, R94, RZ, P5 ;  /* 0x000000ff5e00720c */ /* 0x000fe20002fa5670 */
[----:B------:R-:W-:Y:S01]  /*2530*/  FADD.FTZ R155, R138, R155 ;  /* 0x0000009b8a9b7221 */ /* 0x000fe20000010000 */
[----:B------:R-:W-:Y:S01]  /*2540*/  FMUL.FTZ R2, R140, R53 ;  /* 0x000000358c027220 */ /* 0x000fe20000410000 */
[----:B------:R-:W-:Y:S01]  /*2550*/  FMUL.FTZ R148, R124, R146 ;  /* 0x000000927c947220 */ /* 0x000fe20000410000 */
[-C--:B------:R-:W-:Y:S01]  /*2560*/  FFMA.FTZ R153, R140, R52.reuse, -R153 ;  /* 0x000000348c997223 */ /* 0x080fe20000010899 */
[CC--:B------:R-:W-:Y:S01]  /*2570*/  FMUL.FTZ R157, R124.reuse, R155.reuse ;  /* 0x0000009b7c9d7220 */ /* 0x0c0fe20000410000 */
[----:B------:R-:W-:Y:S01]  /*2580*/  FFMA.FTZ R2, -R141, R52, -R2 ;  /* 0x000000348d027223 */ /* 0x000fe20000010902 */
[C---:B------:R-:W-:Y:S01]  /*2590*/  FFMA.FTZ R155, R137.reuse, R155, -R148 ;  /* 0x0000009b899b7223 */ /* 0x040fe20000010894 */
[----:B------:R-:W-:Y:S01]  /*25a0*/  CS2R R18, SRZ ;  /* 0x0000000000127805 */ /* 0x000fe2000001ff00 */
[C---:B------:R-:W-:Y:S01]  /*25b0*/  FFMA.FTZ R157, R137.reuse, R146, R157 ;  /* 0x00000092899d7223 */ /* 0x040fe2000001009d */
[CC--:B------:R-:W-:Y:S01]  /*25c0*/  FMUL.FTZ R148, R124.reuse, R153.reuse ;  /* 0x000000997c947220 */ /* 0x0c0fe20000410000 */
[-C--:B------:R-:W-:Y:S01]  /*25d0*/  FMUL.FTZ R146, R124, R2.reuse ;  /* 0x000000027c927220 */ /* 0x080fe20000410000 */
[----:B------:R-:W-:Y:S01]  /*25e0*/  FADD.FTZ R156, R136, R155 ;  /* 0x0000009b889c7221 */ /* 0x000fe20000010000 */
[----:B------:R-:W-:Y:S01]  /*25f0*/  FADD.FTZ R154, R134, R157 ;  /* 0x0000009d869a7221 */ /* 0x000fe20000010000 */
[C---:B------:R-:W-:Y:S01]  /*2600*/  FFMA.FTZ R148, R137.reuse, R2, -R148 ;  /* 0x0000000289947223 */ /* 0x040fe20000010894 */
[----:B------:R-:W0:Y:S01]  /*2610*/  @!P5 LDS.128 R16, [UR7+0x1d90] ;  /* 0x001d9007ff10d984 */ /* 0x000e220008000c00 */
[----:B------:R-:W-:Y:S01]  /*2620*/  FFMA.FTZ R146, R137, R153, R146 ;  /* 0x0000009989927223 */ /* 0x000fe20000010092 */
[C---:B------:R-:W-:Y:S01]  /*2630*/  FMUL.FTZ R2, R125.reuse, R156 ;  /* 0x0000009c7d027220 */ /* 0x040fe20000410000 */
[----:B------:R-:W-:Y:S01]  /*2640*/  FMUL.FTZ R157, R125, R154 ;  /* 0x0000009a7d9d7220 */ /* 0x000fe20000410000 */
[----:B------:R-:W-:Y:S01]  /*2650*/  ISETP.NE.AND P5, PT, R121, 0x1f, PT ;  /* 0x0000001f7900780c */ /* 0x000fe20003fa5270 */
[C---:B------:R-:W-:Y:S01]  /*2660*/  FMUL.FTZ R153, R125.reuse, R148 ;  /* 0x000000947d997220 */ /* 0x040fe20000410000 */
[----:B------:R-:W-:Y:S01]  /*2670*/  FMUL.FTZ R155, R125, R146 ;  /* 0x000000927d9b7220 */ /* 0x000fe20000410000 */
[C---:B------:R-:W-:Y:S01]  /*2680*/  FFMA.FTZ R2, R135.reuse, R154, R2 ;  /* 0x0000009a87027223 */ /* 0x040fe20000010002 */
[C---:B------:R-:W-:Y:S01]  /*2690*/  FFMA.FTZ R157, R135.reuse, R156, -R157 ;  /* 0x0000009c879d7223 */ /* 0x040fe2000001089d */
[C---:B------:R-:W-:Y:S01]  /*26a0*/  FFMA.FTZ R160, R135.reuse, R146, R153 ;  /* 0x0000009287a07223 */ /* 0x040fe20000010099 */
[----:B------:R-:W-:Y:S01]  /*26b0*/  FFMA.FTZ R162, R135, R148, -R155 ;  /* 0x0000009487a27223 */ /* 0x000fe2000001089b */
[----:B------:R-:W-:Y:S01]  /*26c0*/  FADD.FTZ R158, R133, R2 ;  /* 0x00000002859e7221 */ /* 0x000fe20000010000 */
[----:B------:R-:W-:-:S02]  /*26d0*/  FADD.FTZ R157, R132, R157 ;  /* 0x0000009d849d7221 */ /* 0x000fc40000010000 */
[----:B------:R1:W2:Y:S04]  /*26e0*/  SHFL.DOWN PT, R146, R160, 0x1, 0x1f ;  /* 0x08201f00a0927f89 */ /* 0x0002a800000e0000 */
[----:B------:R1:W3:Y:S04]  /*26f0*/  SHFL.DOWN PT, R155, R162, 0x1, 0x1f ;  /* 0x08201f00a29b7f89 */ /* 0x0002e800000e0000 */
        /* <DEDUP_REMOVED lines=13> */
.L_x_17392:
[----:B------:R-:W-:Y:S05]  /*27d0*/  BSYNC.RECONVERGENT B0 ;  /* 0x0000000000007941 */ /* 0x000fea0003800200 */
.L_x_17391:
[----:B------:R-:W-:Y:S01]  /*27e0*/  ISETP.GT.U32.AND P5, PT, R121, 0x1d, PT ;  /* 0x0000001d7900780c */ /* 0x000fe20003fa4070 */
        /* <DEDUP_REMOVED lines=16> */
.L_x_17394:
[----:B------:R-:W-:Y:S05]  /*28f0*/  BSYNC.RECONVERGENT B0 ;  /* 0x0000000000007941 */ /* 0x000fea0003800200 */
.L_x_17393:
        /* <DEDUP_REMOVED lines=17> */
.L_x_17396:
[----:B------:R-:W-:Y:S05]  /*2a10*/  BSYNC.RECONVERGENT B0 ;  /* 0x0000000000007941 */ /* 0x000fea0003800200 */
.L_x_17395:
        /* <DEDUP_REMOVED lines=17> */
.L_x_17398:
[----:B------:R-:W-:Y:S05]  /*2b30*/  BSYNC.RECONVERGENT B0 ;  /* 0x0000000000007941 */ /* 0x000fea0003800200 */
.L_x_17397:
        /* <DEDUP_REMOVED lines=17> */
.L_x_17400:
[----:B------:R-:W-:Y:S05]  /*2c50*/  BSYNC.RECONVERGENT B0 ;  /* 0x0000000000007941 */ /* 0x000fea0003800200 */
.L_x_17399:
[----:B-1----:R-:W-:Y:S01]  /*2c60*/  SHFL.DOWN PT, R146, R162, 0x1, 0x1f ;  /* 0x08201f00a2927f89 */ /* 0x002fe200000e0000 */
[----:B------:R-:W-:Y:S01]  /*2c70*/  ISETP.NE.AND P5, PT, R94, 0x1f, PT ;  /* 0x0000001f5e00780c */ /* 0x000fe20003fa5270 */
[----:B------:R-:W-:Y:S02]  /*2c80*/  BSSY.RECONVERGENT B0, `(.L_x_17401) ;  /* 0x00000a4000007945 */ /* 0x000fe40003800200 */
[----:B------:R-:W1:Y:S04]  /*2c90*/  SHFL.IDX PT, R155, R19, RZ, 0x1f ;  /* 0x00001fff139b7589 */ /* 0x000e6800000e0000 */
[----:B------:R-:W5:Y:S04]  /*2ca0*/  SHFL.DOWN PT, R2, R160, 0x1, 0x1f ;  /* 0x08201f00a0027f89 */ /* 0x000f6800000e0000 */
[----:B------:R-:W0:Y:S04]  /*2cb0*/  SHFL.IDX PT, R156, R18, RZ, 0x1f ;  /* 0x00001fff129c7589 */ /* 0x000e2800000e0000 */
[----:B------:R-:W0:Y:S04]  /*2cc0*/  SHFL.DOWN PT, R148, R158, 0x1, 0x1f ;  /* 0x08201f009e947f89 */ /* 0x000e2800000e0000 */
[----:B------:R-:W0:Y:S04]  /*2cd0*/  SHFL.DOWN PT, R154, R157, 0x1, 0x1f ;  /* 0x08201f009d9a7f89 */ /* 0x000e2800000e0000 */
[----:B--23--:R-:W2:Y:S01]  /*2ce0*/  SHFL.IDX PT, R162, R162, RZ, 0x1f ;  /* 0x00001fffa2a27589 */ /* 0x00cea200000e0000 */
[----:B-1----:R-:W-:-:S03]  /*2cf0*/  @P5 FMUL.FTZ R153, R146, R155 ;  /* 0x0000009b92995220 */ /* 0x002fc60000410000 */
[----:B------:R-:W1:Y:S01]  /*2d00*/  SHFL.IDX PT, R160, R160, RZ, 0x1f ;  /* 0x00001fffa0a07589 */ /* 0x000e6200000e0000 */
[----:B-----5:R-:W-:-:S03]  /*2d10*/  @P5 FMUL.FTZ R159, R2, R155 ;  /* 0x0000009b029f5220 */ /* 0x020fc60000410000 */
[----:B----4-:R-:W3:Y:S01]  /*2d20*/  SHFL.IDX PT, R158, R158, RZ, 0x1f ;  /* 0x00001fff9e9e7589 */ /* 0x010ee200000e0000 */
[-C--:B0-----:R-:W-:Y:S01]  /*2d30*/  @P5 FFMA.FTZ R153, R2, R156.reuse, -R153 ;  /* 0x0000009c02995223 */ /* 0x081fe20000010899 */
[----:B------:R-:W-:Y:S02]  /*2d40*/  @P5 FFMA.FTZ R159, R146, R156, R159 ;  /* 0x0000009c929f5223 */ /* 0x000fe4000001009f */
[----:B------:R-:W0:Y:S01]  /*2d50*/  SHFL.IDX PT, R157, R157, RZ, 0x1f ;  /* 0x00001fff9d9d7589 */ /* 0x000e2200000e0000 */
[----:B------:R-:W-:Y:S01]  /*2d60*/  @P5 FADD.FTZ R156, R148, R153 ;  /* 0x00000099949c5221 */ /* 0x000fe20000010000 */
[CC--:B------:R-:W-:Y:S01]  /*2d70*/  FMUL.FTZ R153, R55.reuse, R152.reuse ;  /* 0x0000009837997220 */ /* 0x0c0fe20000410000 */
[-C--:B------:R-:W-:Y:S01]  /*2d80*/  FMUL.FTZ R55, R55, R3.reuse ;  /* 0x0000000337377220 */ /* 0x080fe20000410000 */
[----:B------:R-:W-:Y:S02]  /*2d90*/  @P5 FADD.FTZ R155, R154, R159 ;  /* 0x0000009f9a9b5221 */ /* 0x000fe40000010000 */
[C---:B------:R-:W-:Y:S01]  /*2da0*/  FFMA.FTZ R2, R54.reuse, R3, R153 ;  /* 0x0000000336027223 */ /* 0x040fe20000010099 */
[----:B------:R-:W-:Y:S01]  /*2db0*/  FFMA.FTZ R55, R54, R152, -R55 ;  /* 0x0000009836377223 */ /* 0x000fe20000010837 */
[----:B------:R-:W-:Y:S01]  /*2dc0*/  ISETP.NE.AND P5, PT, R94, RZ, PT ;  /* 0x000000ff5e00720c */ /* 0x000fe20003fa5270 */
[----:B--2---:R-:W-:Y:S01]  /*2dd0*/  FMUL.FTZ R163, R162, R19 ;  /* 0x00000013a2a37220 */ /* 0x004fe20000410000 */
[----:B------:R-:W-:Y:S01]  /*2de0*/  FADD.FTZ R2, RZ, R2 ;  /* 0x00000002ff027221 */ /* 0x000fe20000010000 */
[----:B------:R-:W-:-:S03]  /*2df0*/  FADD.FTZ R146, R116, R55 ;  /* 0x0000003774927221 */ /* 0x000fc60000010000 */
[C---:B------:R-:W-:Y:S01]  /*2e00*/  FMUL.FTZ R54, R125.reuse, R2 ;  /* 0x000000027d367220 */ /* 0x040fe20000410000 */
[----:B------:R-:W-:Y:S01]  /*2e10*/  FMUL.FTZ R3, R125, R146 ;  /* 0x000000927d037220 */ /* 0x000fe20000410000 */
[C---:B------:R-:W-:Y:S01]  /*2e20*/  FMUL.FTZ R152, R151.reuse, R2 ;  /* 0x0000000297987220 */ /* 0x040fe20000410000 */
[-C--:B------:R-:W-:Y:S01]  /*2e30*/  FMUL.FTZ R55, R151, R146.reuse ;  /* 0x0000009297377220 */ /* 0x080fe20000410000 */
[C---:B------:R-:W-:Y:S01]  /*2e40*/  FFMA.FTZ R54, R135.reuse, R146, -R54 ;  /* 0x0000009287367223 */ /* 0x040fe20000010836 */
[----:B------:R-:W-:Y:S01]  /*2e50*/  FFMA.FTZ R3, R135, R2, R3 ;  /* 0x0000000287037223 */ /* 0x000fe20000010003 */
[----:B------:R-:W-:Y:S02]  /*2e60*/  FFMA.FTZ R151, R149, R146, -R152 ;  /* 0x0000009295977223 */ /* 0x000fe40000010898 */
[----:B------:R-:W-:Y:S01]  /*2e70*/  FADD.FTZ R148, R115, R54 ;  /* 0x0000003673947221 */ /* 0x000fe20000010000 */
[----:B------:R-:W-:Y:S01]  /*2e80*/  FADD.FTZ R54, RZ, R3 ;  /* 0x00000003ff367221 */ /* 0x000fe20000010000 */
[----:B------:R-:W-:Y:S01]  /*2e90*/  FFMA.FTZ R3, R149, R2, R55 ;  /* 0x0000000295037223 */ /* 0x000fe20000010037 */
[----:B------:R-:W-:Y:S01]  /*2ea0*/  FFMA.FTZ R151, R0, R151, RZ ;  /* 0x0000009700977223 */ /* 0x000fe200000100ff */
[C---:B------:R-:W-:Y:S01]  /*2eb0*/  FMUL.FTZ R152, R124.reuse, R148 ;  /* 0x000000947c987220 */ /* 0x040fe20000410000 */
[-C--:B------:R-:W-:Y:S01]  /*2ec0*/  FMUL.FTZ R55, R124, R54.reuse ;  /* 0x000000367c377220 */ /* 0x080fe20000410000 */
[C---:B------:R-:W-:Y:S01]  /*2ed0*/  FMUL.FTZ R154, R147.reuse, R54 ;  /* 0x00000036939a7220 */ /* 0x040fe20000410000 */
[----:B------:R-:W-:Y:S01]  /*2ee0*/  FMUL.FTZ R149, R147, R148 ;  /* 0x0000009493957220 */ /* 0x000fe20000410000 */
[C---:B------:R-:W-:Y:S01]  /*2ef0*/  FFMA.FTZ R152, R137.reuse, R54, R152 ;  /* 0x0000003689987223 */ /* 0x040fe20000010098 */
[-C--:B------:R-:W-:Y:S01]  /*2f00*/  FFMA.FTZ R147, R137, R148.reuse, -R55 ;  /* 0x0000009489937223 */ /* 0x080fe20000010837 */
[C---:B------:R-:W-:Y:S01]  /*2f10*/  FFMA.FTZ R154, R145.reuse, R148, -R154 ;  /* 0x00000094919a7223 */ /* 0x040fe2000001089a */
[----:B------:R-:W-:Y:S01]  /*2f20*/  FFMA.FTZ R3, -R0, R3, RZ ;  /* 0x0000000300037223 */ /* 0x000fe200000101ff */
[----:B------:R-:W-:Y:S01]  /*2f30*/  FADD.FTZ R55, RZ, R152 ;  /* 0x00000098ff377221 */ /* 0x000fe20000010000 */
[----:B------:R-:W-:Y:S01]  /*2f40*/  FFMA.FTZ R152, R145, R54, R149 ;  /* 0x0000003691987223 */ /* 0x000fe20000010095 */
[----:B------:R-:W-:Y:S01]  /*2f50*/  FADD.FTZ R145, R114, R147 ;  /* 0x0000009372917221 */ /* 0x000fe20000010000 */
[----:B------:R-:W-:Y:S01]  /*2f60*/  FFMA.FTZ R151, R108, R154, R151 ;  /* 0x0000009a6c977223 */ /* 0x000fe20000010097 */
[----:B------:R-:W-:Y:S01]  /*2f70*/  FMUL.FTZ R147, R150, R55 ;  /* 0x0000003796937220 */ /* 0x000fe20000410000 */
[----:B------:R-:W-:Y:S01]  /*2f80*/  FFMA.FTZ R3, -R108, R152, R3 ;  /* 0x000000986c037223 */ /* 0x000fe20000010103 */
[-C--:B------:R-:W-:Y:S01]  /*2f90*/  FMUL.FTZ R150, R150, R145.reuse ;  /* 0x0000009196967220 */ /* 0x080fe20000410000 */
[----:B------:R-:W-:Y:S01]  /*2fa0*/  FMUL.FTZ R154, R50, R2 ;  /* 0x00000002329a7220 */ /* 0x000fe20000410000 */
[----:B------:R-:W-:Y:S01]  /*2fb0*/  FFMA.FTZ R147, R144, R145, -R147 ;  /* 0x0000009190937223 */ /* 0x000fe20000010893 */
[----:B------:R-:W-:Y:S01]  /*2fc0*/  FMUL.FTZ R164, R50, R54 ;  /* 0x0000003632a47220 */ /* 0x000fe20000410000 */
[-C--:B------:R-:W-:Y:S01]  /*2fd0*/  FFMA.FTZ R144, R144, R55.reuse, R150 ;  /* 0x0000003790907223 */ /* 0x080fe20000010096 */
[-C--:B------:R-:W-:Y:S01]  /*2fe0*/  FMUL.FTZ R150, R141, R55.reuse ;  /* 0x000000378d967220 */ /* 0x080fe20000410000 */
[C---:B------:R-:W-:Y:S01]  /*2ff0*/  FFMA.FTZ R149, R51.reuse, R146, R154 ;  /* 0x0000009233957223 */ /* 0x040fe2000001009a */
[----:B------:R-:W-:Y:S01]  /*3000*/  FMUL.FTZ R154, R51, R55 ;  /* 0x00000037339a7220 */ /* 0x000fe20000410000 */
[----:B------:R-:W-:Y:S01]  /*3010*/  FFMA.FTZ R144, -R110, R144, R3 ;  /* 0x000000906e907223 */ /* 0x000fe20000010103 */
[-C--:B------:R-:W-:Y:S01]  /*3020*/  FMUL.FTZ R3, R141, R145.reuse ;  /* 0x000000918d037220 */ /* 0x080fe20000410000 */
[----:B------:R-:W-:Y:S01]  /*3030*/  FFMA.FTZ R150, R140, R145, -R150 ;  /* 0x000000918c967223 */ /* 0x000fe20000010896 */
[----:B------:R-:W-:Y:S01]  /*3040*/  FFMA.FTZ R152, R110, R147, R151 ;  /* 0x000000936e987223 */ /* 0x000fe20000010097 */
[----:B------:R-:W-:Y:S01]  /*3050*/  FMUL.FTZ R147, R51, R2 ;  /* 0x0000000233937220 */ /* 0x000fe20000410000 */
[-C--:B------:R-:W-:Y:S01]  /*3060*/  FFMA.FTZ R3, R140, R55.reuse, R3 ;  /* 0x000000378c037223 */ /* 0x080fe20000010003 */
[----:B------:R-:W-:Y:S01]  /*3070*/  FADD.FTZ R150, R113, R150 ;  /* 0x0000009671967221 */ /* 0x000fe20000010000 */
[C---:B------:R-:W-:Y:S01]  /*3080*/  FMUL.FTZ R151, R51.reuse, R54 ;  /* 0x0000003633977220 */ /* 0x040fe20000410000 */
[C---:B------:R-:W-:Y:S01]  /*3090*/  FMUL.FTZ R161, R50.reuse, R55 ;  /* 0x0000003732a17220 */ /* 0x040fe20000410000 */
[----:B------:R-:W-:Y:S01]  /*30a0*/  FADD.FTZ R3, RZ, R3 ;  /* 0x00000003ff037221 */ /* 0x000fe20000010000 */
[C---:B------:R-:W-:Y:S01]  /*30b0*/  FFMA.FTZ R153, R50.reuse, R145, -R154 ;  /* 0x0000009132997223 */ /* 0x040fe2000001089a */
[C---:B------:R-:W-:Y:S01]  /*30c0*/  FFMA.FTZ R147, R50.reuse, R146, -R147 ;  /* 0x0000009232937223 */ /* 0x040fe20000010893 */
[C---:B------:R-:W-:Y:S01]  /*30d0*/  FFMA.FTZ R151, R50.reuse, R148, -R151 ;  /* 0x0000009432977223 */ /* 0x040fe20000010897 */
[CC--:B------:R-:W-:Y:S01]  /*30e0*/  FMUL.FTZ R159, R51.reuse, R3.reuse ;  /* 0x00000003339f7220 */ /* 0x0c0fe20000410000 */
[----:B------:R-:W-:Y:S01]  /*30f0*/  FMUL.FTZ R165, R50, R3 ;  /* 0x0000000332a57220 */ /* 0x000fe20000410000 */
[C---:B------:R-:W-:Y:S01]  /*3100*/  FFMA.FTZ R161, R51.reuse, R145, R161 ;  /* 0x0000009133a17223 */ /* 0x040fe200000100a1 */
[----:B------:R-:W-:Y:S01]  /*3110*/  FADD.FTZ R146, -R116, R146 ;  /* 0x0000009274927221 */ /* 0x000fe20000010100 */
[----:B------:R-:W-:Y:S01]  /*3120*/  FFMA.FTZ R154, R50, R150, -R159 ;  /* 0x00000096329a7223 */ /* 0x000fe2000001089f */
[C---:B------:R-:W-:Y:S01]  /*3130*/  FFMA.FTZ R159, R51.reuse, R148, R164 ;  /* 0x00000094339f7223 */ /* 0x040fe200000100a4 */
[----:B------:R-:W-:Y:S01]  /*3140*/  FFMA.FTZ R50, R51, R150, R165 ;  /* 0x0000009633327223 */ /* 0x000fe200000100a5 */
[-C--:B------:R-:W-:Y:S01]  /*3150*/  FMUL.FTZ R164, R156, R53.reuse ;  /* 0x000000359ca47220 */ /* 0x080fe20000410000 */
[-C--:B-1----:R-:W-:Y:S01]  /*3160*/  FFMA.FTZ R51, R160, R18.reuse, -R163 ;  /* 0x00000012a0337223 */ /* 0x082fe200000108a3 */
[C---:B------:R-:W-:Y:S01]  /*3170*/  FMUL.FTZ R163, R155.reuse, R53 ;  /* 0x000000359ba37220 */ /* 0x040fe20000410000 */
[CC--:B------:R-:W-:Y:S01]  /*3180*/  FMUL.FTZ R53, R162.reuse, R17.reuse ;  /* 0x00000011a2357220 */ /* 0x0c0fe20000410000 */
[C---:B------:R-:W-:Y:S01]  /*3190*/  FMUL.FTZ R18, R162.reuse, R18 ;  /* 0x00000012a2127220 */ /* 0x040fe20000410000 */
[----:B------:R-:W-:Y:S01]  /*31a0*/  FFMA.FTZ R155, R155, R52, -R164 ;  /* 0x000000349b9b7223 */ /* 0x000fe200000108a4 */
[-C--:B------:R-:W-:Y:S01]  /*31b0*/  FMUL.FTZ R162, R162, R16.reuse ;  /* 0x00000010a2a27220 */ /* 0x080fe20000410000 */
[----:B------:R-:W-:Y:S01]  /*31c0*/  FFMA.FTZ R16, R160, R16, -R53 ;  /* 0x00000010a0107223 */ /* 0x000fe20000010835 */
[----:B------:R-:W-:Y:S01]  /*31d0*/  FFMA.FTZ R156, R156, R52, R163 ;  /* 0x000000349c9c7223 */ /* 0x000fe200000100a3 */
[----:B------:R-:W-:Y:S01]  /*31e0*/  FADD.FTZ R53, R142, R155 ;  /* 0x0000009b8e357221 */ /* 0x000fe20000010000 */
[C---:B------:R-:W-:Y:S01]  /*31f0*/  FFMA.FTZ R17, R160.reuse, R17, R162 ;  /* 0x00000011a0117223 */ /* 0x040fe200000100a2 */
[----:B------:R-:W-:Y:S01]  /*3200*/  FFMA.FTZ R160, R160, R19, R18 ;  /* 0x00000013a0a07223 */ /* 0x000fe20000010012 */
[----:B---3--:R-:W-:Y:S01]  /*3210*/  FADD.FTZ R18, R158, R51 ;  /* 0x000000339e127221 */ /* 0x008fe20000010000 */
[----:B------:R-:W-:Y:S01]  /*3220*/  FADD.FTZ R143, R143, R156 ;  /* 0x0000009c8f8f7221 */ /* 0x000fe20000010000 */
[----:B------:R-:W-:Y:S01]  /*3230*/  FMUL.FTZ R51, R141, R53 ;  /* 0x000000358d337220 */ /* 0x000fe20000410000 */
[----:B0-----:R-:W-:Y:S01]  /*3240*/  FADD.FTZ R19, R157, R160 ;  /* 0x000000a09d137221 */ /* 0x001fe20000010000 */
[----:B------:R-:W-:Y:S01]  /*3250*/  FMUL.FTZ R156, R0, R147 ;  /* 0x00000093009c7220 */ /* 0x000fe20000410000 */
[-C--:B------:R-:W-:Y:S01]  /*3260*/  FMUL.FTZ R142, R141, R143.reuse ;  /* 0x0000008f8d8e7220 */ /* 0x080fe20000410000 */
[----:B------:R-:W-:Y:S01]  /*3270*/  FFMA.FTZ R52, R140, R143, R51 ;  /* 0x0000008f8c347223 */ /* 0x000fe20000010033 */
[----:B------:R-:W-:Y:S01]  /*3280*/  FMUL.FTZ R158, R0, -R149 ;  /* 0x80000095009e7220 */ /* 0x000fe20000410000 */
[----:B------:R0:W-:Y:S01]  /*3290*/  @!P5 STS.128 [UR7+0x1d90], R16 ;  /* 0x001d9010ff00d988 */ /* 0x0001e20008000c07 */
[----:B------:R-:W-:Y:S01]  /*32a0*/  FFMA.FTZ R51, R140, R53, -R142 ;  /* 0x000000358c337223 */ /* 0x000fe2000001088e */
[----:B------:R-:W-:Y:S01]  /*32b0*/  FADD.FTZ R139, R139, R52 ;  /* 0x000000348b8b7221 */ /* 0x000fe20000010000 */
[----:B------:R-:W-:Y:S01]  /*32c0*/  FMUL.FTZ R140, R108, -R159 ;  /* 0x8000009f6c8c7220 */ /* 0x000fe20000410000 */
[C---:B------:R-:W-:Y:S01]  /*32d0*/  FMUL.FTZ R154, R123.reuse, R154 ;  /* 0x0000009a7b9a7220 */ /* 0x040fe20000410000 */
[----:B------:R-:W-:Y:S01]  /*32e0*/  FADD.FTZ R51, R138, R51 ;  /* 0x000000338a337221 */ /* 0x000fe20000010000 */
[----:B------:R-:W-:Y:S01]  /*32f0*/  FMUL.FTZ R52, R124, R139 ;  /* 0x0000008b7c347220 */ /* 0x000fe20000410000 */
[----:B------:R-:W-:Y:S01]  /*3300*/  FMUL.FTZ R138, R108, R151 ;  /* 0x000000976c8a7220 */ /* 0x000fe20000410000 */
[----:B------:R-:W-:Y:S01]  /*3310*/  FMUL.FTZ R50, R123, -R50 ;  /* 0x800000327b327220 */ /* 0x000fe20000410000 */
[----:B------:R-:W-:Y:S01]  /*3320*/  FMUL.FTZ R124, R124, R51 ;  /* 0x000000337c7c7220 */ /* 0x000fe20000410000 */
[----:B------:R-:W-:Y:S01]  /*3330*/  STS [R71+0x420], R156 ;  /* 0x0004209c47007388 */ /* 0x000fe20000000800 */
[----:B------:R-:W-:Y:S01]  /*3340*/  FADD.FTZ R145, -R114, R145 ;  /* 0x0000009172917221 */ /* 0x000fe20000010100 */
[----:B------:R-:W-:Y:S01]  /*3350*/  FMUL.FTZ R149, R131, R3 ;  /* 0x0000000383957220 */ /* 0x000fe20000410000 */
[C---:B0-----:R-:W-:Y:S01]  /*3360*/  FFMA.FTZ R17, R137.reuse, R51, -R52 ;  /* 0x0000003389117223 */ /* 0x041fe20000010834 */
[C---:B------:R-:W-:Y:S01]  /*3370*/  FMUL.FTZ R18, R110.reuse, R153 ;  /* 0x000000996e127220 */ /* 0x040fe20000410000 */
[----:B------:R-:W-:Y:S01]  /*3380*/  FMUL.FTZ R52, R110, -R161 ;  /* 0x800000a16e347220 */ /* 0x000fe20000410000 */
[----:B------:R-:W-:Y:S01]  /*3390*/  FFMA.FTZ R137, R137, R139, R124 ;  /* 0x0000008b89897223 */ /* 0x000fe2000001007c */
[----:B------:R-:W-:Y:S01]  /*33a0*/  STS [R67+0x4], R158 ;  /* 0x0000049e43007388 */ /* 0x000fe20000000800 */
[----:B------:R-:W-:Y:S01]  /*33b0*/  FADD.FTZ R136, R136, R17 ;  /* 0x0000001188887221 */ /* 0x000fe20000010000 */
[----:B------:R-:W-:Y:S01]  /*33c0*/  FFMA.FTZ R149, R130, R150, -R149 ;  /* 0x0000009682957223 */ /* 0x000fe20000010895 */
[----:B------:R-:W-:Y:S01]  /*33d0*/  FADD.FTZ R134, R134, R137 ;  /* 0x0000008986867221 */ /* 0x000fe20000010000 */
[----:B------:R-:W-:Y:S01]  /*33e0*/  STS [R67+0x8], R138 ;  /* 0x0000088a43007388 */ /* 0x000fe20000000800 */
[----:B------:R-:W-:Y:S01]  /*33f0*/  FMUL.FTZ R16, R125, R136 ;  /* 0x000000887d107220 */ /* 0x000fe20000410000 */
[----:B------:R-:W-:Y:S01]  /*3400*/  FADD.FTZ R137, -R115, R148 ;  /* 0x0000009473897221 */ /* 0x000fe20000010100 */
[-C--:B------:R-:W-:Y:S01]  /*3410*/  FMUL.FTZ R125, R125, R134.reuse ;  /* 0x000000867d7d7220 */ /* 0x080fe20000410000 */
[----:B------:R-:W-:Y:S01]  /*3420*/  STS [R67+0xc], R140 ;  /* 0x00000c8c43007388 */ /* 0x000fe20000000800 */
[----:B------:R-:W-:-:S02]  /*3430*/  FFMA.FTZ R16, R135, R134, R16 ;  /* 0x0000008687107223 */ /* 0x000fc40000010010 */
[-C--:B------:R-:W-:Y:S01]  /*3440*/  FFMA.FTZ R135, R135, R136.reuse, -R125 ;  /* 0x0000008887877223 */ /* 0x080fe2000001087d */
        /* <DEDUP_REMOVED lines=9> */
[----:B------:R-:W-:Y:S01]  /*34e0*/  FMUL.FTZ R147, R2, R125 ;  /* 0x0000007d02937220 */ /* 0x000fe20000410000 */
[----:B0-----:R-:W-:Y:S01]  /*34f0*/  FMUL.FTZ R18, R54, R16 ;  /* 0x0000001036127220 */ /* 0x001fe20000410000 */
[-C--:B------:R-:W-:Y:S01]  /*3500*/  FMUL.FTZ R141, R2, R19.reuse ;  /* 0x00000013028d7220 */ /* 0x080fe20000410000 */
[----:B------:R0:W-:Y:S01]  /*3510*/  STS [R67+0x1c], R50 ;  /* 0x00001c3243007388 */ /* 0x0001e20000000800 */
[----:B------:R-:W-:Y:S01]  /*3520*/  FFMA.FTZ R147, R146, R19, -R147 ;  /* 0x0000001392937223 */ /* 0x000fe20000010893 */
[----:B-1----:R-:W-:Y:S01]  /*3530*/  FMUL.FTZ R52, R104, R139 ;  /* 0x0000008b68347220 */ /* 0x002fe20000410000 */
[----:B------:R-:W-:Y:S01]  /*3540*/  FFMA.FTZ R141, R146, R125, R141 ;  /* 0x0000007d928d7223 */ /* 0x000fe2000001008d */
[----:B------:R-:W-:Y:S01]  /*3550*/  BAR.SYNC.DEFER_BLOCKING 0x0 ;  /* 0x0000000000007b1d */ /* 0x000fe20000010000 */
[----:B------:R-:W-:Y:S01]  /*3560*/  FADD.FTZ R147, RZ, R147 ;  /* 0x00000093ff937221 */ /* 0x000fe20000010000 */
[----:B------:R-:W-:Y:S01]  /*3570*/  FMUL.FTZ R138, R55, R52 ;  /* 0x00000034378a7220 */ /* 0x000fe20000410000 */
[----:B------:R-:W-:Y:S01]  /*3580*/  FADD.FTZ R141, RZ, R141 ;  /* 0x0000008dff8d7221 */ /* 0x000fe20000010000 */
[----:B0-----:R-:W-:-:S04]  /*3590*/  FMUL.FTZ R50, R102, R134 ;  /* 0x0000008666327220 */ /* 0x001fc80000410000 */
[-C--:B------:R-:W-:Y:S01]  /*35a0*/  FFMA.FTZ R18, R137, R50.reuse, R18 ;  /* 0x0000003289127223 */ /* 0x080fe20000010012 */
[----:B------:R-:W-:-:S03]  /*35b0*/  FMUL.FTZ R124, R54, R50 ;  /* 0x00000032367c7220 */ /* 0x000fc60000410000 */
[----:B------:R-:W-:Y:S01]  /*35c0*/  FADD.FTZ R18, R141, R18 ;  /* 0x000000128d127221 */ /* 0x000fe20000010000 */
[-C--:B------:R-:W-:Y:S01]  /*35d0*/  FFMA.FTZ R141, R145, R132.reuse, -R138 ;  /* 0x00000084918d7223 */ /* 0x080fe2000001088a */
[----:B------:R-:W-:Y:S01]  /*35e0*/  FMUL.FTZ R132, R55, R132 ;  /* 0x0000008437847220 */ /* 0x000fe20000410000 */
[----:B------:R-:W-:Y:S01]  /*35f0*/  FFMA.FTZ R124, R137, R16, -R124 ;  /* 0x00000010897c7223 */ /* 0x000fe2000001087c */
[----:B------:R-:W-:Y:S02]  /*3600*/  FMUL.FTZ R16, R131, R150 ;  /* 0x0000009683107220 */ /* 0x000fe40000410000 */
[----:B------:R-:W-:Y:S01]  /*3610*/  FFMA.FTZ R19, R145, R52, R132 ;  /* 0x0000003491137223 */ /* 0x000fe20000010084 */
[----:B------:R-:W-:Y:S01]  /*3620*/  LEA R132, R120, -R117, 0x1 ;  /* 0x8000007578847211 */ /* 0x000fe200078e08ff */
[----:B------:R-:W-:Y:S01]  /*3630*/  FADD.FTZ R124, R147, R124 ;  /* 0x0000007c937c7221 */ /* 0x000fe20000010000 */
[----:B------:R-:W-:Y:S01]  /*3640*/  FFMA.FTZ R147, R130, R3, R16 ;  /* 0x0000000382937223 */ /* 0x000fe20000010010 */
[----:B------:R0:W1:Y:S01]  /*3650*/  LDS R17, [R81+0x4a0] ;  /* 0x0004a00051117984 */ /* 0x0000620000000800 */
[----:B------:R-:W-:Y:S01]  /*3660*/  ISETP.GE.AND P6, PT, R132, 0x1, PT ;  /* 0x000000018400780c */ /* 0x000fe20003fc6270 */
[----:B------:R-:W-:Y:S01]  /*3670*/  FADD.FTZ R16, R18, R19 ;  /* 0x0000001312107221 */ /* 0x000fe20000010000 */
[----:B------:R-:W-:-:S11]  /*3680*/  FADD.FTZ R141, R124, R141 ;  /* 0x0000008d7c8d7221 */ /* 0x000fd60000010000 */
[----:B0-----:R-:W-:Y:S05]  /*3690*/  @!P6 BRA `(.L_x_17402) ;  /* 0x000000000008e947 */ /* 0x001fea0003800000 */
[----:B------:R-:W0:Y:S04]  /*36a0*/  LDS R19, [R82+0x420] ;  /* 0x0004200052137984 */ /* 0x000e280000000800 */
[----:B0-----:R0:W-:Y:S02]  /*36b0*/  REDG.E.ADD.F32.FTZ.RN.STRONG.GPU desc[UR16][R48.64], R19 ;  /* 0x00000013300079a6 */ /* 0x0011e4000c12f310 */
.L_x_17402:
[----:B------:R-:W-:Y:S05]  /*36c0*/  BSYNC.RECONVERGENT B0 ;  /* 0x0000000000007941 */ /* 0x000fea0003800200 */
.L_x_17401:
[----:B------:R-:W-:Y:S01]  /*36d0*/  ISETP.GE.AND P6, PT, R132, 0x21, PT ;  /* 0x000000218400780c */ /* 0x000fe20003fc6270 */
[----:B------:R-:W-:-:S12]  /*36e0*/  BSSY.RECONVERGENT B0, `(.L_x_17403) ;  /* 0x0000003000007945 */ /* 0x000fd80003800200 */
[----:B------:R-:W-:Y:S05]  /*36f0*/  @!P6 BRA `(.L_x_17404) ;  /* 0x000000000004e947 */ /* 0x000fea0003800000 */
[----:B-1----:R2:W-:Y:S02]  /*3700*/  REDG.E.ADD.F32.FTZ.RN.STRONG.GPU desc[UR16][R48.64+0x80], R17 ;  /* 0x00008011300079a6 */ /* 0x0025e4000c12f310 */
.L_x_17404:
[----:B------:R-:W-:Y:S05]  /*3710*/  BSYNC.RECONVERGENT B0 ;  /* 0x0000000000007941 */ /* 0x000fea0003800200 */
.L_x_17403:
[----:B-12---:R1:W2:Y:S01]  /*3720*/  LDS R17, [R80+0x520] ;  /* 0x0005200050117984 */ /* 0x0062a20000000800 */
[----:B------:R-:W-:Y:S01]  /*3730*/  ISETP.GE.AND P6, PT, R132, 0x41, PT ;  /* 0x000000418400780c */ /* 0x000fe20003fc6270 */
[----:B------:R-:W-:-:S12]  /*3740*/  BSSY.RECONVERGENT B0, `(.L_x_17405) ;  /* 0x0000003000007945 */ /* 0x000fd80003800200 */
[----:B-1----:R-:W-:Y:S05]  /*3750*/  @!P6 BRA `(.L_x_17406) ;  /* 0x000000000004e947 */ /* 0x002fea0003800000 */
[----:B--2---:R1:W-:Y:S02]  /*3760*/  REDG.E.ADD.F32.FTZ.RN.STRONG.GPU desc[UR16][R48.64+0x100], R17 ;  /* 0x00010011300079a6 */ /* 0x0043e4000c12f310 */
.L_x_17406:
[----:B------:R-:W-:Y:S05]  /*3770*/  BSYNC.RECONVERGENT B0 ;  /* 0x0000000000007941 */ /* 0x000fea0003800200 */
.L_x_17405:
[----:B-12---:R1:W2:Y:S01]  /*3780*/  LDS R17, [R79+0x5a0] ;  /* 0x0005a0004f117984 */ /* 0x0062a20000000800 */
[----:B------:R-:W-:Y:S01]  /*3790*/  ISETP.GE.AND P6, PT, R132, 0x61, PT ;  /* 0x000000618400780c */ /* 0x000fe20003fc6270 */
[----:B------:R-:W-:Y:S01]  /*37a0*/  BSSY.RECONVERGENT B0, `(.L_x_17407) ;  /* 0x0000004000007945 */ /* 0x000fe20003800200 */
[----:B------:R-:W-:-:S11]  /*37b0*/  FMUL.FTZ R124, R106, R143 ;  /* 0x0000008f6a7c7220 */ /* 0x000fd60000410000 */
[----:B-1----:R-:W-:Y:S05]  /*37c0*/  @!P6 BRA `(.L_x_17408) ;  /* 0x000000000004e947 */ /* 0x002fea0003800000 */
[----:B--2---:R1:W-:Y:S02]  /*37d0*/  REDG.E.ADD.F32.FTZ.RN.STRONG.GPU desc[UR16][R48.64+0x180], R17 ;  /* 0x00018011300079a6 */ /* 0x0043e4000c12f310 */
.L_x_17408:
[----:B------:R-:W-:Y:S05]  /*37e0*/  BSYNC.RECONVERGENT B0 ;  /* 0x0000000000007941 */ /* 0x000fea0003800200 */
.L_x_17407:
[----:B-12---:R1:W2:Y:S01]  /*37f0*/  LDS R17, [R77+0x620] ;  /* 0x000620004d117984 */ /* 0x0062a20000000800 */
[----:B------:R-:W-:Y:S01]  /*3800*/  ISETP.GE.AND P6, PT, R132, 0x81, PT ;  /* 0x000000818400780c */ /* 0x000fe20003fc6270 */
[----:B------:R-:W-:Y:S01]  /*3810*/  BSSY.RECONVERGENT B0, `(.L_x_17409) ;  /* 0x0000006000007945 */ /* 0x000fe20003800200 */
[----:B------:R-:W-:Y:S01]  /*3820*/  FADD.FTZ R131, -R113, R150 ;  /* 0x0000009671837221 */ /* 0x000fe20000010100 */
[----:B------:R-:W-:Y:S01]  /*3830*/  FMUL.FTZ R18, R106, R53 ;  /* 0x000000356a127220 */ /* 0x000fe20000410000 */
[----:B------:R-:W-:-:S09]  /*3840*/  FMUL.FTZ R130, R3, R124 ;  /* 0x0000007c03827220 */ /* 0x000fd20000410000 */
[----:B-1----:R-:W-:Y:S05]  /*3850*/  @!P6 BRA `(.L_x_17410) ;  /* 0x000000000004e947 */ /* 0x002fea0003800000 */
[----:B--2---:R1:W-:Y:S02]  /*3860*/  REDG.E.ADD.F32.FTZ.RN.STRONG.GPU desc[UR16][R48.64+0x200], R17 ;  /* 0x00020011300079a6 */ /* 0x0043e4000c12f310 */
.L_x_17410:
[----:B------:R-:W-:Y:S05]  /*3870*/  BSYNC.RECONVERGENT B0 ;  /* 0x0000000000007941 */ /* 0x000fea0003800200 */
.L_x_17409:
[----:B-12---:R1:W2:Y:S01]  /*3880*/  LDS R17, [R76+0x6a0] ;  /* 0x0006a0004c117984 */ /* 0x0062a20000000800 */
[----:B------:R-:W-:Y:S01]  /*3890*/  ISETP.GE.AND P6, PT, R132, 0xa1, PT ;  /* 0x000000a18400780c */ /* 0x000fe20003fc6270 */
[----:B------:R-:W-:Y:S01]  /*38a0*/  BSSY.RECONVERGENT B0, `(.L_x_17411) ;  /* 0x0000005000007945 */ /* 0x000fe20003800200 */
[-C--:B------:R-:W-:Y:S01]  /*38b0*/  FFMA.FTZ R130, R131, R18.reuse, -R130 ;  /* 0x0000001283827223 */ /* 0x080fe20000010882 */
[----:B------:R-:W-:-:S10]  /*38c0*/  FMUL.FTZ R18, R3, R18 ;  /* 0x0000001203127220 */ /* 0x000fd40000410000 */
[----:B-1----:R-:W-:Y:S05]  /*38d0*/  @!P6 BRA `(.L_x_17412) ;  /* 0x000000000004e947 */ /* 0x002fea0003800000 */
[----:B--2---:R1:W-:Y:S02]  /*38e0*/  REDG.E.ADD.F32.FTZ.RN.STRONG.GPU desc[UR16][R48.64+0x280], R17 ;  /* 0x00028011300079a6 */ /* 0x0043e4000c12f310 */
.L_x_17412:
[----:B------:R-:W-:Y:S05]  /*38f0*/  BSYNC.RECONVERGENT B0 ;  /* 0x0000000000007941 */ /* 0x000fea0003800200 */
.L_x_17411:
[----:B0-----:R0:W3:Y:S01]  /*3900*/  LDS R19, [R75+0x720] ;  /* 0x000720004b137984 */ /* 0x0010e20000000800 */
[----:B------:R-:W-:Y:S01]  /*3910*/  ISETP.GE.AND P6, PT, R132, 0xc1, PT ;  /* 0x000000c18400780c */ /* 0x000fe20003fc6270 */
[----:B------:R-:W-:Y:S01]  /*3920*/  BSSY.RECONVERGENT B0, `(.L_x_17413) ;  /* 0x0000004000007945 */ /* 0x000fe20003800200 */
[----:B-12---:R-:W-:-:S11]  /*3930*/  FFMA.FTZ R17, R131, R124, R18 ;  /* 0x0000007c83117223 */ /* 0x006fd60000010012 */
[----:B0-----:R-:W-:Y:S05]  /*3940*/  @!P6 BRA `(.L_x_17414) ;  /* 0x000000000004e947 */ /* 0x001fea0003800000 */
[----:B---3--:R0:W-:Y:S02]  /*3950*/  REDG.E.ADD.F32.FTZ.RN.STRONG.GPU desc[UR16][R48.64+0x300], R19 ;  /* 0x00030013300079a6 */ /* 0x0081e4000c12f310 */
.L_x_17414:
[----:B------:R-:W-:Y:S05]  /*3960*/  BSYNC.RECONVERGENT B0 ;  /* 0x0000000000007941 */ /* 0x000fea0003800200 */
.L_x_17413:
[----:B------:R-:W-:Y:S01]  /*3970*/  FADD.FTZ R16, R16, R17 ;  /* 0x0000001110107221 */ /* 0x000fe20000010000 */
[----:B------:R-:W-:Y:S01]  /*3980*/  FADD.FTZ R17, R141, R130 ;  /* 0x000000828d117221 */ /* 0x000fe20000010000 */
[----:B------:R-:W-:Y:S01]  /*3990*/  ISETP.GE.AND P6, PT, R132, 0xe1, PT ;  /* 0x000000e18400780c */ /* 0x000fe20003fc6270 */
[----:B------:R1:W2:Y:S01]  /*39a0*/  LDS R141, [R73+0x7a0] ;  /* 0x0007a000498d7984 */ /* 0x0002a20000000800 */
[----:B------:R-:W-:Y:S01]  /*39b0*/  BSSY.RECONVERGENT B0, `(.L_x_17415) ;  /* 0x0000005000007945 */ /* 0x000fe20003800200 */
[C---:B------:R-:W-:Y:S01]  /*39c0*/  FFMA.FTZ R18, R123.reuse, R149, R152 ;  /* 0x000000957b127223 */ /* 0x040fe20000010098 */
[----:B0--3--:R-:W-:-:S09]  /*39d0*/  FFMA.FTZ R19, -R123, R147, R144 ;  /* 0x000000937b137223 */ /* 0x009fd20000010190 */
[----:B-1----:R-:W-:Y:S05]  /*39e0*/  @!P6 BRA `(.L_x_17416) ;  /* 0x000000000004e947 */ /* 0x002fea0003800000 */
[----:B--2---:R0:W-:Y:S02]  /*39f0*/  REDG.E.ADD.F32.FTZ.RN.STRONG.GPU desc[UR16][R48.64+0x380], R141 ;  /* 0x0003808d300079a6 */ /* 0x0041e4000c12f310 */
.L_x_17416:
[----:B------:R-:W-:Y:S05]  /*3a00*/  BSYNC.RECONVERGENT B0 ;  /* 0x0000000000007941 */ /* 0x000fea0003800200 */
.L_x_17415:
[----:B0-----:R-:W0:Y:S01]  /*3a10*/  SHFL.DOWN PT, R48, R17, 0x1, 0x1f ;  /* 0x08201f0011307f89 */ /* 0x001e2200000e0000 */
[----:B------:R-:W-:Y:S01]  /*3a20*/  ISETP.GT.AND P6, PT, R58, 0x1e, PT ;  /* 0x0000001e3a00780c */ /* 0x000fe20003fc4270 */
[----:B------:R-:W-:Y:S02]  /*3a30*/  BSSY.RECONVERGENT B0, `(.L_x_17417) ;  /* 0x0000042000007945 */ /* 0x000fe40003800200 */
[----:B------:R-:W1:Y:S04]  /*3a40*/  SHFL.DOWN PT, R130, R19, 0x1, 0x1f ;  /* 0x08201f0013827f89 */ /* 0x000e6800000e0000 */
[----:B------:R-:W3:Y:S04]  /*3a50*/  SHFL.DOWN PT, R49, R16, 0x1, 0x1f ;  /* 0x08201f0010317f89 */ /* 0x000ee800000e0000 */
[----:B--2---:R-:W2:Y:S02]  /*3a60*/  SHFL.DOWN PT, R141, R18, 0x1, 0x1f ;  /* 0x08201f00128d7f89 */ /* 0x004ea400000e0000 */
[----:B0-----:R-:W-:Y:S01]  /*3a70*/  @!P6 FADD.FTZ R17, R17, R48 ;  /* 0x000000301111e221 */ /* 0x001fe20000010000 */
[----:B-1----:R-:W-:-:S04]  /*3a80*/  @!P6 FADD.FTZ R19, R19, R130 ;  /* 0x000000821313e221 */ /* 0x002fc80000010000 */
[----:B------:R-:W0:Y:S01]  /*3a90*/  SHFL.DOWN PT, R48, R17, 0x2, 0x1f ;  /* 0x08401f0011307f89 */ /* 0x000e2200000e0000 */
[----:B---3--:R-:W-:-:S03]  /*3aa0*/  @!P6 FADD.FTZ R16, R16, R49 ;  /* 0x000000311010e221 */ /* 0x008fc60000010000 */
[----:B------:R-:W1:Y:S01]  /*3ab0*/  SHFL.DOWN PT, R130, R19, 0x2, 0x1f ;  /* 0x08401f0013827f89 */ /* 0x000e6200000e0000 */
[----:B--2---:R-:W-:-:S03]  /*3ac0*/  @!P6 FADD.FTZ R18, R18, R141 ;  /* 0x0000008d1212e221 */ /* 0x004fc60000010000 */
        /* <DEDUP_REMOVED lines=23> */
[----:B-1----:R-:W-:Y:S01]  /*3c40*/  @!P6 FADD.FTZ R19, R19, R130 ;  /* 0x000000821313e221 */ /* 0x002fe20000010000 */
[----:B------:R-:W-:-:S02]  /*3c50*/  FMUL.FTZ R130, R47, R143 ;  /* 0x0000008f2f827220 */ /* 0x000fc40000410000 */
[----:B------:R-:W-:Y:S01]  /*3c60*/  FFMA.FTZ R48, R46, R139, R48 ;  /* 0x0000008b2e307223 */ /* 0x000fe20000010030 */
[----:B--2---:R-:W-:Y:S01]  /*3c70*/  @!P6 FADD.FTZ R16, R16, R49 ;  /* 0x000000311010e221 */ /* 0x004fe20000010000 */
[CC--:B------:R-:W-:Y:S01]  /*3c80*/  FMUL.FTZ R49, R47.reuse, R53.reuse ;  /* 0x000000352f317220 */ /* 0x0c0fe20000410000 */
[----:B------:R-:W-:Y:S01]  /*3c90*/  FFMA.FTZ R142, R46, R53, -R130 ;  /* 0x000000352e8e7223 */ /* 0x000fe20000010882 */
[----:B------:R-:W-:Y:S01]  /*3ca0*/  FMUL.FTZ R130, R47, R139 ;  /* 0x0000008b2f827220 */ /* 0x000fe20000410000 */
[----:B---3--:R-:W-:Y:S01]  /*3cb0*/  @!P6 FADD.FTZ R18, R18, R141 ;  /* 0x0000008d1212e221 */ /* 0x008fe20000010000 */
[----:B------:R-:W-:Y:S01]  /*3cc0*/  ISETP.GT.AND P6, PT, R58, 0xf, PT ;  /* 0x0000000f3a00780c */ /* 0x000fe20003fc4270 */
[C---:B------:R-:W-:Y:S01]  /*3cd0*/  FFMA.FTZ R132, R46.reuse, R143, R49 ;  /* 0x0000008f2e847223 */ /* 0x040fe20000010031 */
[----:B------:R-:W-:Y:S01]  /*3ce0*/  FMUL.FTZ R140, R145, R48 ;  /* 0x00000030918c7220 */ /* 0x000fe20000410000 */
[C---:B------:R-:W-:Y:S01]  /*3cf0*/  FMUL.FTZ R49, R47.reuse, R136 ;  /* 0x000000882f317220 */ /* 0x040fe20000410000 */
[C---:B------:R-:W-:Y:S01]  /*3d00*/  FFMA.FTZ R138, R46.reuse, R51, -R130 ;  /* 0x000000332e8a7223 */ /* 0x040fe20000010882 */
[C---:B------:R-:W-:Y:S01]  /*3d10*/  FMUL.FTZ R48, R47.reuse, R135 ;  /* 0x000000872f307220 */ /* 0x040fe20000410000 */
[C---:B------:R-:W-:Y:S01]  /*3d20*/  FMUL.FTZ R51, R47.reuse, R134 ;  /* 0x000000862f337220 */ /* 0x040fe20000410000 */
[----:B------:R-:W-:Y:S01]  /*3d30*/  FMUL.FTZ R130, R47, R133 ;  /* 0x000000852f827220 */ /* 0x000fe20000410000 */
[----:B------:R-:W-:Y:S01]  /*3d40*/  FMUL.FTZ R144, R131, R132 ;  /* 0x0000008483907220 */ /* 0x000fe20000410000 */
[C---:B------:R-:W-:Y:S01]  /*3d50*/  FFMA.FTZ R132, R46.reuse, R134, R49 ;  /* 0x000000862e847223 */ /* 0x040fe20000010031 */
[C---:B------:R-:W-:Y:S01]  /*3d60*/  FFMA.FTZ R51, R46.reuse, R136, -R51 ;  /* 0x000000882e337223 */ /* 0x040fe20000010833 */
[C---:B------:R-:W-:Y:S01]  /*3d70*/  FFMA.FTZ R135, R46.reuse, R135, -R130 ;  /* 0x000000872e877223 */ /* 0x040fe20000010882 */
[----:B------:R-:W-:Y:S01]  /*3d80*/  FFMA.FTZ R47, R46, R133, R48 ;  /* 0x000000852e2f7223 */ /* 0x000fe20000010030 */
[----:B------:R0:W1:Y:S01]  /*3d90*/  SHFL.DOWN PT, R49, R16, 0x10, 0x1f ;  /* 0x0a001f0010317f89 */ /* 0x00006200000e0000 */
[----:B------:R-:W-:-:S03]  /*3da0*/  FMUL.FTZ R137, R137, R132 ;  /* 0x0000008489897220 */ /* 0x000fc60000410000 */
[----:B------:R0:W2:Y:S04]  /*3db0*/  SHFL.DOWN PT, R46, R17, 0x10, 0x1f ;  /* 0x0a001f00112e7f89 */ /* 0x0000a800000e0000 */
[----:B------:R0:W3:Y:S04]  /*3dc0*/  SHFL.DOWN PT, R53, R18, 0x10, 0x1f ;  /* 0x0a001f0012357f89 */ /* 0x0000e800000e0000 */
[----:B------:R0:W4:Y:S01]  /*3dd0*/  SHFL.DOWN PT, R48, R19, 0x10, 0x1f ;  /* 0x0a001f0013307f89 */ /* 0x00012200000e0000 */
[----:B------:R-:W-:Y:S05]  /*3de0*/  @P6 BRA `(.L_x_17418) ;  /* 0x0000000000186947 */ /* 0x000fea0003800000 */
[----:B------:R-:W-:Y:S01]  /*3df0*/  ISETP.NE.AND P6, PT, R58, RZ, PT ;  /* 0x000000ff3a00720c */ /* 0x000fe20003fc5270 */
[----:B01----:R-:W-:Y:S01]  /*3e00*/  FADD.FTZ R16, R16, R49 ;  /* 0x0000003110107221 */ /* 0x003fe20000010000 */
[----:B--2---:R-:W-:Y:S01]  /*3e10*/  FADD.FTZ R17, R17, R46 ;  /* 0x0000002e11117221 */ /* 0x004fe20000010000 */
[----:B---3--:R-:W-:Y:S01]  /*3e20*/  FADD.FTZ R18, R18, R53 ;  /* 0x0000003512127221 */ /* 0x008fe20000010000 */
[----:B----4-:R-:W-:-:S09]  /*3e30*/  FADD.FTZ R19, R19, R48 ;  /* 0x0000003013137221 */ /* 0x010fd20000010000 */
[----:B------:R0:W-:Y:S02]  /*3e40*/  @!P6 STS.128 [UR6+0x850], R16 ;  /* 0x00085010ff00e988 */ /* 0x0001e40008000c06 */
.L_x_17418:
[----:B------:R-:W-:Y:S05]  /*3e50*/  BSYNC.RECONVERGENT B0 ;  /* 0x0000000000007941 */ /* 0x000fea0003800200 */
.L_x_17417:
        /* <DEDUP_REMOVED lines=30> */
.L_x_17420:
[----:B------:R-:W-:Y:S05]  /*4040*/  BSYNC.RECONVERGENT B0 ;  /* 0x0000000000007941 */ /* 0x000fea0003800200 */
.L_x_17419:
[----:B------:R-:W-:-:S04]  /*4050*/  UIADD3 UR4, UPT, UPT, UR4, 0x1, URZ ;  /* 0x0000000104047890 */ /* 0x000fc8000fffe0ff */
[----:B------:R-:W-:-:S09]  /*4060*/  UISETP.GE.AND UP0, UPT, UR4, UR9, UPT ;  /* 0x000000090400728c */ /* 0x000fd2000bf06270 */
[----:B------:R-:W-:Y:S05]  /*4070*/  BRA.U !UP0, `(.L_x_17421) ;  /* 0xffffffd108dc7547 */ /* 0x000fea000b83ffff */
.L_x_17387:
[----:B------:R-:W-:Y:S01]  /*4080*/  BAR.SYNC.DEFER_BLOCKING 0x0 ;  /* 0x0000000000007b1d */ /* 0x000fe20000010000 */
[----:B------:R-:W-:Y:S02]  /*4090*/  ISETP.NE.AND P5, PT, R94, RZ, PT ;  /* 0x000000ff5e00720c */ /* 0x000fe40003fa5270 */
[----:B------:R-:W-:-:S05]  /*40a0*/  SHF.R.S32.HI R35, RZ, 0x1f, R34 ;  /* 0x0000001fff237819 */ /* 0x000fca0000011422 */
[----:B------:R-:W5:Y:S01]  /*40b0*/  LDC.64 R22, c[0x0][0x4f8] ;  /* 0x00013e00ff167b82 */ /* 0x000f620000000a00 */
[----:B------:R-:W1:Y:S01]  /*40c0*/  LDCU.64 UR8, c[0x0][0x500] ;  /* 0x0000a000ff0877ac */ /* 0x000e620008000a00 */
[----:B------:R-:W2:Y:S01]  /*40d0*/  LDCU.64 UR10, c[0x0][0x550] ;  /* 0x0000aa00ff0a77ac */ /* 0x000ea20008000a00 */
[----:B------:R-:W-:Y:S01]  /*40e0*/  STS.128 [R56], R12 ;  /* 0x0000000c38007388 */ /* 0x000fe20000000c00 */
[----:B------:R-:W-:-:S03]  /*40f0*/  NOP ;  /* 0x0000000000007918 */ /* 0x000fc60000000000 */
[----:B------:R-:W-:Y:S01]  /*4100*/  LDS R5, [R57] ;  /* 0x0000000039057984 */ /* 0x000fe20000000800 */
[----:B-----5:R-:W-:-:S03]  /*4110*/  IMAD.WIDE.U32 R2, R22, UR18, R34 ;  /* 0x0000001216027c25 */ /* 0x020fc6000f8e0022 */
[----:B------:R-:W-:Y:S01]  /*4120*/  LDS R7, [R57+0x80] ;  /* 0x0000800039077984 */ /* 0x000fe20000000800 */
[----:B------:R-:W-:Y:S02]  /*4130*/  IMAD R3, R23, UR18, R3 ;  /* 0x0000001217037c24 */ /* 0x000fe4000f8e0203 */
[----:B------:R-:W5:Y:S01]  /*4140*/  LDC.64 R22, c[0x0][0x518] ;  /* 0x00014600ff167b82 */ /* 0x000f620000000a00 */
[----:B0-----:R-:W-:Y:S01]  /*4150*/  LDS R17, [R57+0x100] ;  /* 0x0001000039117984 */ /* 0x001fe20000000800 */
[----:B-1----:R-:W-:-:S03]  /*4160*/  IMAD.WIDE.U32 R2, R111, UR8, R2 ;  /* 0x000000086f027c25 */ /* 0x002fc6000f8e0002 */
[----:B------:R-:W-:Y:S01]  /*4170*/  LDS R19, [R57+0x180] ;  /* 0x0001800039137984 */ /* 0x000fe20000000800 */
[----:B------:R-:W-:Y:S01]  /*4180*/  IMAD R0, R111, UR9, R3 ;  /* 0x000000096f007c24 */ /* 0x000fe2000f8e0203 */
[----:B------:R-:W-:Y:S01]  /*4190*/  IADD3 R3, P4, PT, R78, R2, RZ ;  /* 0x000000024e037210 */ /* 0x000fe20007f9e0ff */
[----:B------:R-:W0:Y:S01]  /*41a0*/  LDCU.64 UR8, c[0x0][0x560] ;  /* 0x0000ac00ff0877ac */ /* 0x000e220008000a00 */
[----:B------:R-:W-:Y:S02]  /*41b0*/  @!P5 STS [UR6+0x200], R59 ;  /* 0x0002003bff00d988 */ /* 0x000fe40008000806 */
[----:B------:R-:W-:Y:S01]  /*41c0*/  IADD3.X R0, PT, PT, RZ, R0, RZ, P4, !PT ;  /* 0x00000000ff007210 */ /* 0x000fe200027fe4ff */
[----:B------:R-:W-:Y:S01]  /*41d0*/  BAR.SYNC.DEFER_BLOCKING 0x0 ;  /* 0x0000000000007b1d */ /* 0x000fe20000010000 */
[----:B--2---:R-:W-:-:S04]  /*41e0*/  LEA R2, P4, R3, UR10, 0x2 ;  /* 0x0000000a03027c11 */ /* 0x004fc8000f8810ff */
[----:B------:R-:W-:Y:S01]  /*41f0*/  LEA.HI.X R3, R3, UR11, R0, 0x2, P4 ;  /* 0x0000000b03037c11 */ /* 0x000fe2000a0f1400 */
[----:B-----5:R-:W-:-:S04]  /*4200*/  IMAD.WIDE.U32 R34, R22, UR18, R34 ;  /* 0x0000001216227c25 */ /* 0x020fc8000f8e0022 */
        /* <DEDUP_REMOVED lines=31> */
[----:B------:R-:W-:Y:S02]  /*4400*/  IADD3 R88, P4, PT, R88, -0x200, RZ ;  /* 0xfffffe0058587810 */ /* 0x000fe40007f9e0ff */
[-C--:B-1----:R-:W-:Y:S02]  /*4410*/  ISETP.GE.AND P0, PT, R78, R7.reuse, PT ;  /* 0x000000074e00720c */ /* 0x082fe40003f06270 */
[-C--:B------:R-:W-:Y:S02]  /*4420*/  ISETP.GE.AND P1, PT, R74, R7.reuse, PT ;  /* 0x000000074a00720c */ /* 0x080fe40003f26270 */
[-C--:B------:R-:W-:Y:S02]  /*4430*/  ISETP.GE.AND P2, PT, R70, R7.reuse, PT ;  /* 0x000000074600720c */ /* 0x080fe40003f46270 */
[----:B------:R-:W-:-:S02]  /*4440*/  ISETP.GE.AND P3, PT, R68, R7, PT ;  /* 0x000000074400720c */ /* 0x000fc40003f66270 */
[----:B------:R-:W-:-:S05]  /*4450*/  IADD3.X R86, PT, PT, R86, -0x1, RZ, P4, !PT ;  /* 0xffffffff56567810 */ /* 0x000fca00027fe4ff */
        /* <DEDUP_REMOVED lines=13> */
.L_x_17386:
        /* <DEDUP_REMOVED lines=34> */
.L_x_17424:
[----:B------:R-:W-:Y:S05]  /*4750*/  BSYNC.RECONVERGENT B0 ;  /* 0x0000000000007941 */ /* 0x000fea0003800200 */
.L_x_17423:
        /* <DEDUP_REMOVED lines=26> */
.L_x_17426:
[----:B------:R-:W-:Y:S05]  /*4900*/  BSYNC.RECONVERGENT B0 ;  /* 0x0000000000007941 */ /* 0x000fea0003800200 */
.L_x_17425:
[----:B------:R-:W-:Y:S05]  /*4910*/  @P2 EXIT ;  /* 0x000000000000294d */ /* 0x000fea0003800000 */
[----:B------:R-:W2:Y:S01]  /*4920*/  S2UR UR5, SR_CgaCtaId ;  /* 0x00000000000579c3 */ /* 0x000ea20000008800 */
[----:B------:R-:W-:Y:S01]  /*4930*/  BSSY.RECONVERGENT B0, `(.L_x_17427) ;  /* 0x0000021000007945 */ /* 0x000fe20003800200 */
[----:B0-----:R-:W-:Y:S01]  /*4940*/  MOV R11, R12 ;  /* 0x0000000c000b7202 */ /* 0x001fe20000000f00 */
[----:B------:R-:W-:Y:S01]  /*4950*/  UMOV UR4, 0x400 ;  /* 0x0000040000047882 */ /* 0x000fe20000000000 */
[----:B------:R-:W0:Y:S01]  /*4960*/  LDCU UR6, c[0x0][0x360] ;  /* 0x00006c00ff0677ac */ /* 0x000e220008000800 */
[----:B------:R-:W0:Y:S01]  /*4970*/  LDCU.64 UR8, c[0x0][0x4b0] ;  /* 0x00009600ff0877ac */ /* 0x000e220008000a00 */
[----:B------:R-:W0:Y:S01]  /*4980*/  LDCU.64 UR10, c[0x0][0x4d0] ;  /* 0x00009a00ff0a77ac */ /* 0x000e220008000a00 */
[----:B------:R-:W0:Y:S01]  /*4990*/  LDCU.128 UR12, c[0x0][0x530] ;  /* 0x0000a600ff0c77ac */ /* 0x000e220008000c00 */
[----:B--2---:R-:W-:-:S12]  /*49a0*/  ULEA UR4, UR5, UR4, 0x18 ;  /* 0x0000000405047291 */ /* 0x004fd8000f8ec0ff */
.L_x_17428:
        /* <DEDUP_REMOVED lines=26> */
.L_x_17427:
[----:B------:R-:W-:Y:S05]  /*4b50*/  EXIT ;  /* 0x000000000000794d */ /* 0x000fea0003800000 */
.L_x_17429:
        /* <DEDUP_REMOVED lines=10> */
.L_x_18788:


//--------------------- .text._Z25selective_scan_bwd_kernelI32Selective_Scan_bwd_kernel_traitsILi32ELi4ELb0ELb0ELb1ELb0ELb1EfN3c107complexIfEEEEv12SSMParamsBwd --------------------------
	.section	.text._Z25selective_scan_bwd_kernelI32Selective_Scan_bwd_kernel_traitsILi32ELi4ELb0ELb0ELb1ELb0ELb1EfN3c107complexIfEEEEv12SSMParamsBwd,"ax",@progbits
	.align	128
        .global         _Z25selective_scan_bwd_kernelI32Selective_Scan_bwd_kernel_traitsILi32ELi4ELb0ELb0ELb1ELb0ELb1EfN3c107complexIfEEEEv12SSMParamsBwd
        .type           _Z25selective_scan_bwd_kernelI32Selective_Scan_bwd_kernel_traitsILi32ELi4ELb0ELb0ELb1ELb0ELb1EfN3c107complexIfEEEEv12SSMParamsBwd,@function
        .size           _Z25selective_scan_bwd_kernelI32Selective_Scan_bwd_kernel_traitsILi32ELi4ELb0ELb0ELb1ELb0ELb1EfN3c107complexIfEEEEv12SSMParamsBwd,(.L_x_18789 - _Z25selective_scan_bwd_kernelI32Selective_Scan_bwd_kernel_traitsILi32ELi4ELb0ELb0ELb1ELb0ELb1EfN3c107complexIfEEEEv12SSMParamsBwd)
        .other          _Z25selective_scan_bwd_kernelI32Selective_Scan_bwd_kernel_traitsILi32ELi4ELb0ELb0ELb1ELb0ELb1EfN3c107complexIfEEEEv12SSMParamsBwd,@"STO_CUDA_ENTRY STV_DEFAULT"
_Z25selective_scan_bwd_kernelI32Selective_Scan_bwd_kernel_traitsILi32ELi4ELb0ELb0ELb1ELb0ELb1EfN3c107complexIfEEEEv12SSMParamsBwd:
.text._Z25selective_scan_bwd_kernelI32Selective_Scan_bwd_kernel_traitsILi32ELi4ELb0ELb0ELb1ELb0ELb1EfN3c107complexIfEEEEv12SSMParamsBwd:
        /* <DEDUP_REMOVED lines=53> */
[----:B------:R-:W-:Y:S02]  /*0350*/  MOV R11, R7 ;  /* 0x00000007000b7202 */ /* 0x000fe40000000f00 */
[----:B------:R-:W-:Y:S02]  /*0360*/  ISETP.NE.U32.AND P0, PT, R14, RZ, PT ;  /* 0x000000ff0e00720c */ /* 0x000fe40003f05070 */
[----:B------:R-:W-:Y:S02]  /*0370*/  @!P2 IADD3 R11, PT, PT, -R11, RZ, RZ ;  /* 0x000000ff0b0ba210 */ /* 0x000fe40007ffe1ff */
[----:B------:R-:W-:Y:S01]  /*0380*/  @!P1 LOP3.LUT R11, RZ, R8, RZ, 0x33, !PT ;  /* 0x00000008ff0b9212 */ /* 0x000fe200078e33ff */
[----:B------:R-:W-:Y:S01]  /*0390*/  UIMAD.WIDE.U32 UR6, UR18, UR12, URZ ;  /* 0x0000000c120672a5 */ /* 0x000fe2000f8e00ff */
[----:B------:R-:W-:Y:S02]  /*03a0*/  ISETP.NE.AND.EX P0, PT, R15, RZ, PT, P0 ;  /* 0x000000ff0f00720c */ /* 0x000fe40003f05300 */
[----:B------:R-:W-:Y:S01]  /*03b0*/  SHF.R.S32.HI R13, RZ, 0x1f, R11 ;  /* 0x0000001fff0d7819 */ /* 0x000fe2000001140b */
[----:B------:R-:W-:-:S04]  /*03c0*/  UIMAD.WIDE.U32 UR4, UR18, UR8, URZ ;  /* 0x00000008120472a5 */ /* 0x000fc8000f8e00ff */
[-C--:B--2---:R-:W-:Y:S02]  /*03d0*/  IMAD R0, R13, R18.reuse, RZ ;  /* 0x000000120d007224 */ /* 0x084fe400078e02ff */
[C---:B------:R-:W-:Y:S01]  /*03e0*/  IMAD.WIDE.U32 R8, R11.reuse, R18, RZ ;  /* 0x000000120b087225 */ /* 0x040fe200078e00ff */
[----:B------:R-:W-:Y:S01]  /*03f0*/  MOV R2, UR4 ;  /* 0x0000000400027c02 */ /* 0x000fe20008000f00 */
[----:B------:R-:W-:Y:S02]  /*0400*/  UIMAD UR8, UR18, UR9, UR5 ;  /* 0x00000009120872a4 */ /* 0x000fe4000f8e0205 */
[----:B------:R-:W-:Y:S01]  /*0410*/  IMAD R19, R11, R19, R0 ;  /* 0x000000130b137224 */ /* 0x000fe200078e0200 */
[----:B------:R-:W-:Y:S01]  /*0420*/  UIMAD UR4, UR18, UR13, UR7 ;  /* 0x0000000d120472a4 */ /* 0x000fe2000f8e0207 */
[----:B----4-:R-:W-:Y:S01]  /*0430*/  MOV R4, UR6 ;  /* 0x0000000600047c02 */ /* 0x010fe20008000f00 */
[----:B------:R-:W2:Y:S01]  /*0440*/  @P0 LDC R10, c[0x0][0x384] ;  /* 0x0000e100ff0a0b82 */ /* 0x000ea20000000800 */
[----:B------:R-:W-:Y:S01]  /*0450*/  MOV R5, UR7 ;  /* 0x0000000700057c02 */ /* 0x000fe20008000f00 */
[----:B------:R-:W4:Y:S01]  /*0460*/  LDCU.64 UR6, c[0x0][0x498] ;  /* 0x00009300ff0677ac */ /* 0x000f220008000a00 */
[----:B------:R-:W-:-:S02]  /*0470*/  IADD3 R9, PT, PT, R9, R19, RZ ;  /* 0x0000001309097210 */ /* 0x000fc40007ffe0ff */
[----:B-1----:R-:W-:Y:S02]  /*0480*/  SHF.R.U64 R61, R24, 0x1, R25 ;  /* 0x00000001183d7819 */ /* 0x002fe40000001219 */
[----:B------:R-:W-:Y:S01]  /*0490*/  MOV R3, UR5 ;  /* 0x0000000500037c02 */ /* 0x000fe20008000f00 */
[----:B---3--:R-:W-:Y:S01]  /*04a0*/  IMAD.WIDE.U32 R6, R20, UR18, RZ ;  /* 0x0000001214067c25 */ /* 0x008fe2000f8e00ff */
[----:B------:R-:W-:Y:S01]  /*04b0*/  MOV R3, UR8 ;  /* 0x0000000800037c02 */ /* 0x000fe20008000f00 */
[----:B------:R-:W1:Y:S01]  /*04c0*/  LDC.64 R18, c[0x0][0x528] ;  /* 0x00014a00ff127b82 */ /* 0x000e620000000a00 */
[----:B------:R-:W-:Y:S01]  /*04d0*/  MOV R5, UR4 ;  /* 0x0000000400057c02 */ /* 0x000fe20008000f00 */
[----:B------:R-:W-:Y:S01]  /*04e0*/  IMAD.WIDE.U32 R60, R61, UR18, R8 ;  /* 0x000000123d3c7c25 */ /* 0x000fe2000f8e0008 */
[----:B------:R-:W-:-:S03]  /*04f0*/  SHF.R.U32.HI R0, RZ, 0x1, R25 ;  /* 0x00000001ff007819 */ /* 0x000fc60000011619 */
[----:B------:R-:W-:Y:S02]  /*0500*/  IMAD R8, R13, R22, RZ ;  /* 0x000000160d087224 */ /* 0x000fe400078e02ff */
[----:B------:R-:W3:Y:S01]  /*0510*/  @P0 LDC R13, c[0x0][0x38c] ;  /* 0x0000e300ff0d0b82 */ /* 0x000ee20000000800 */
[----:B------:R-:W-:Y:S01]  /*0520*/  IMAD.WIDE.U32 R2, R57, UR10, R2 ;  /* 0x0000000a39027c25 */ /* 0x000fe2000f8e0002 */
[----:B------:R-:W-:-:S03]  /*0530*/  LEA R9, R29, 0xffffff80, 0x7 ;  /* 0xffffff801d097811 */ /* 0x000fc600078e38ff */
[----:B------:R-:W-:-:S04]  /*0540*/  IMAD.WIDE.U32 R4, R57, UR14, R4 ;  /* 0x0000000e39047c25 */ /* 0x000fc8000f8e0004 */
[----:B------:R-:W-:Y:S02]  /*0550*/  IMAD R17, R57, UR11, R3 ;  /* 0x0000000b39117c24 */ /* 0x000fe4000f8e0203 */
[----:B------:R-:W-:Y:S01]  /*0560*/  IMAD R3, R0, UR18, RZ ;  /* 0x0000001200037c24 */ /* 0x000fe2000f8e02ff */
[----:B------:R-:W-:Y:S01]  /*0570*/  IADD3 R70, P3, PT, R9, R4, RZ ;  /* 0x0000000409467210 */ /* 0x000fe20007f7e0ff */
[----:B------:R-:W-:Y:S01]  /*0580*/  IMAD R15, R57, UR15, R5 ;  /* 0x0000000f390f7c24 */ /* 0x000fe2000f8e0205 */
[----:B----4-:R-:W-:Y:S02]  /*0590*/  UIMAD.WIDE.U32 UR4, UR18, UR6, URZ ;  /* 0x00000006120472a5 */ /* 0x010fe4000f8e00ff */
[----:B------:R-:W-:Y:S01]  /*05a0*/  IMAD R7, R21, UR18, R7 ;  /* 0x0000001215077c24 */ /* 0x000fe2000f8e0207 */
[----:B------:R-:W4:Y:S01]  /*05b0*/  @P0 LDC.64 R4, c[0x0][0x480] ;  /* 0x00012000ff040b82 */ /* 0x000f220000000a00 */
[----:B------:R-:W-:Y:S02]  /*05c0*/  IADD3 R0, PT, PT, R61, R3, RZ ;  /* 0x000000033d007210 */ /* 0x000fe40007ffe0ff */
[C---:B0-----:R-:W-:Y:S01]  /*05d0*/  LEA R59, P1, R60.reuse, R26, 0x3 ;  /* 0x0000001a3c3b7211 */ /* 0x041fe200078218ff */
[----:B------:R-:W-:Y:S01]  /*05e0*/  UIMAD UR5, UR18, UR7, UR5 ;  /* 0x00000007120572a4 */ /* 0x000fe2000f8e0205 */
[----:B------:R-:W0:Y:S03]  /*05f0*/  LDCU.64 UR6, c[0x0][0x4c8] ;  /* 0x00009900ff0677ac */ /* 0x000e260008000a00 */
[----:B------:R-:W1:Y:S01]  /*0600*/  LDC.64 R20, c[0x0][0x450] ;  /* 0x00011400ff147b82 */ /* 0x000e620000000a00 */
[----:B------:R-:W-:Y:S01]  /*0610*/  LEA.HI.X R60, R60, R27, R0, 0x3, P1 ;  /* 0x0000001b3c3c7211 */ /* 0x000fe200008f1c00 */
[----:B--2---:R-:W-:-:S02]  /*0620*/  @P0 IMAD R0, R10, UR18, R57 ;  /* 0x000000120a000c24 */ /* 0x004fc4000f8e0239 */
[----:B------:R-:W-:-:S04]  /*0630*/  IMAD.WIDE.U32 R6, R11, R22, R6 ;  /* 0x000000160b067225 */ /* 0x000fc800078e0006 */
[----:B------:R-:W-:Y:S01]  /*0640*/  IMAD R3, R11, R23, R8 ;  /* 0x000000170b037224 */ /* 0x000fe200078e0208 */
[C---:B------:R-:W-:Y:S01]  /*0650*/  LEA R11, R29.reuse, 0xffffff00, 0x8 ;  /* 0xffffff001d0b7811 */ /* 0x040fe200078e40ff */
[----:B------:R-:W-:Y:S01]  /*0660*/  @P0 IMAD R0, R0, R29, RZ ;  /* 0x0000001d00000224 */ /* 0x000fe200078e02ff */
[----:B------:R-:W-:Y:S02]  /*0670*/  ISETP.GE.AND P1, PT, R29, 0x1, PT ;  /* 0x000000011d00780c */ /* 0x000fe40003f26270 */
[----:B------:R-:W-:Y:S01]  /*0680*/  IADD3 R8, PT, PT, R7, R3, RZ ;  /* 0x0000000307087210 */ /* 0x000fe20007ffe0ff */
[----:B---3--:R-:W-:Y:S01]  /*0690*/  @P0 IMAD R7, R0, R13, RZ ;  /* 0x0000000d00070224 */ /* 0x008fe200078e02ff */
[----:B------:R-:W-:Y:S02]  /*06a0*/  IADD3 R6, P4, PT, R11, R6, RZ ;  /* 0x000000060b067210 */ /* 0x000fe40007f9e0ff */
[----:B------:R-:W-:Y:S01]  /*06b0*/  IADD3 R66, P2, PT, R9, R2, RZ ;  /* 0x0000000209427210 */ /* 0x000fe20007f5e0ff */
[----:B------:R-:W-:Y:S01]  /*06c0*/  IMAD.WIDE.U32 R2, R57, R72, UR4 ;  /* 0x0000000439027e25 */ /* 0x000fe2000f8e0048 */
[----:B------:R-:W-:-:S02]  /*06d0*/  SHF.R.S32.HI R0, RZ, 0x1f, R9 ;  /* 0x0000001fff007819 */ /* 0x000fc40000011409 */
[----:B------:R-:W-:Y:S01]  /*06e0*/  LEA.HI.X.SX32 R75, R11, R8, 0x1, P4 ;  /* 0x000000080b4b7211 */ /* 0x000fe200020f0eff */
[----:B------:R-:W-:Y:S01]  /*06f0*/  IMAD R73, R57, R73, R3 ;  /* 0x0000004939497224 */ /* 0x000fe200078e0203 */
[----:B------:R-:W-:Y:S02]  /*0700*/  IADD3.X R8, PT, PT, R0, R17, RZ, P2, !PT ;  /* 0x0000001100087210 */ /* 0x000fe400017fe4ff */
[----:B------:R-:W-:Y:S02]  /*0710*/  LEA R64, P2, R66, R64, 0x2 ;  /* 0x0000004042407211 */ /* 0x000fe400078410ff */
[----:B------:R-:W-:Y:S02]  /*0720*/  CS2R R36, SRZ ;  /* 0x0000000000247805 */ /* 0x000fe4000001ff00 */
[----:B------:R-:W-:Y:S01]  /*0730*/  IADD3 R2, P4, PT, R9, R2, RZ ;  /* 0x0000000209027210 */ /* 0x000fe20007f9e0ff */
[----:B0-----:R-:W-:Y:S01]  /*0740*/  IMAD.WIDE.U32 R34, R57, UR6, RZ ;  /* 0x0000000639227c25 */ /* 0x001fe2000f8e00ff */
[----:B------:R-:W-:-:S02]  /*0750*/  IADD3.X R3, PT, PT, R0, R15, RZ, P3, !PT ;  /* 0x0000000f00037210 */ /* 0x000fc40001ffe4ff */
[----:B------:R-:W-:Y:S01]  /*0760*/  LEA.HI.X R66, R66, R65, R8, 0x2, P2 ;  /* 0x0000004142427211 */ /* 0x000fe200010f1408 */
[----:B----4-:R-:W-:Y:S01]  /*0770*/  @P0 IMAD.WIDE R36, R7, 0x10, R4 ;  /* 0x0000001007240825 */ /* 0x010fe200078e0204 */
[----:B------:R-:W-:Y:S02]  /*0780*/  LEA R68, P3, R70, R68, 0x2 ;  /* 0x0000004446447211 */ /* 0x000fe400078610ff */
[----:B------:R-:W-:Y:S01]  /*0790*/  IADD3.X R73, PT, PT, R0, R73, RZ, P4, !PT ;  /* 0x0000004900497210 */ /* 0x000fe200027fe4ff */
[C---:B------:R-:W-:Y:S01]  /*07a0*/  IMAD.WIDE.U32 R32, R57.reuse, R62, RZ ;  /* 0x0000003e39207225 */ /* 0x040fe200078e00ff */
[----:B-1----:R-:W-:Y:S02]  /*07b0*/  LEA R72, P0, R2, R18, 0x2 ;  /* 0x0000001202487211 */ /* 0x002fe400078010ff */
        /* <DEDUP_REMOVED lines=33> */
[C---:B------:R-:W-:Y:S02]  /*09d0*/  SHF.L.U32 R77, R62.reuse, 0x3, RZ ;  /* 0x000000033e4d7819 */ /* 0x040fe400000006ff */
        /* <DEDUP_REMOVED lines=35> */
.L_x_17467:
[----:B0-----:R-:W0:Y:S01]  /*0c10*/  LDC R3, c[0x0][0x388] ;  /* 0x0000e200ff037b82 */ /* 0x001e220000000800 */
        /* <DEDUP_REMOVED lines=12> */
[----:B------:R-:W-:Y:S01]  /*0ce0*/  UMOV UR4, 0x400 ;  /* 0x0000040000047882 */ /* 0x000fe20000000000 */
[----:B------:R-:W-:Y:S01]  /*0cf0*/  HFMA2 R17, -RZ, RZ, 0, 0 ;  /* 0x00000000ff117431 */ /* 0x000fe200000001ff */
[----:B------:R-:W-:Y:S01]  /*0d00*/  MOV R21, RZ ;  /* 0x000000ff00157202 */ /* 0x000fe20000000f00 */
[----:B------:R-:W-:Y:S01]  /*0d10*/  HFMA2 R23, -RZ, RZ, 0, 0 ;  /* 0x00000000ff177431 */ /* 0x000fe200000001ff */
[----:B------:R-:W-:Y:S01]  /*0d20*/  MOV R25, RZ ;  /* 0x000000ff00197202 */ /* 0x000fe20000000f00 */
[----:B------:R-:W-:Y:S01]  /*0d30*/  HFMA2 R41, -RZ, RZ, 0, 0 ;  /* 0x00000000ff297431 */ /* 0x000fe200000001ff */
[----:B0-----:R-:W-:Y:S02]  /*0d40*/  IADD3 R102, PT, PT, -R38, R3, RZ ;  /* 0x0000000326667210 */ /* 0x001fe40007ffe1ff */
[----:B------:R-:W-:-:S02]  /*0d50*/  MOV R27, RZ ;  /* 0x000000ff001b7202 */ /* 0x000fc40000000f00 */
[----:B------:R-:W-:Y:S01]  /*0d60*/  MOV R43, RZ ;  /* 0x000000ff002b7202 */ /* 0x000fe20000000f00 */
[----:B------:R-:W-:Y:S01]  /*0d70*/  HFMA2 R39, -RZ, RZ, 0, 0 ;  /* 0x00000000ff277431 */ /* 0x000fe200000001ff */
[-C--:B------:R-:W-:Y:S01]  /*0d80*/  ISETP.GE.AND P3, PT, R83, R102.reuse, PT ;  /* 0x000000665300720c */ /* 0x080fe20003f66270 */
[----:B------:R-:W0:Y:S01]  /*0d90*/  LDCU.64 UR8, c[0x0][0x488] ;  /* 0x00009100ff0877ac */ /* 0x000e220008000a00 */
[-C--:B------:R-:W-:Y:S01]  /*0da0*/  ISETP.GE.AND P2, PT, R87, R102.reuse, PT ;  /* 0x000000665700720c */ /* 0x080fe20003f46270 */
[----:B------:R-:W-:Y:S01]  /*0db0*/  HFMA2 R47, -RZ, RZ, 0, 0 ;  /* 0x00000000ff2f7431 */ /* 0x000fe200000001ff */
[-C--:B------:R-:W-:Y:S02]  /*0dc0*/  ISETP.GE.AND P1, PT, R93, R102.reuse, PT ;  /* 0x000000665d00720c */ /* 0x080fe40003f26270 */
[----:B------:R-:W-:Y:S01]  /*0dd0*/  MOV R45, RZ ;  /* 0x000000ff002d7202 */ /* 0x000fe20000000f00 */
[----:B------:R-:W-:Y:S01]  /*0de0*/  HFMA2 R49, -RZ, RZ, 0, 0 ;  /* 0x00000000ff317431 */ /* 0x000fe200000001ff */
[----:B------:R-:W-:Y:S01]  /*0df0*/  ISETP.GE.AND P0, PT, R94, R102, PT ;  /* 0x000000665e00720c */ /* 0x000fe20003f06270 */
[----:B------:R-:W3:Y:S01]  /*0e00*/  LDC.64 R54, c[0x0][0x508] ;  /* 0x00014200ff367b82 */ /* 0x000ee20000000a00 */
[----:B------:R-:W-:Y:S01]  /*0e10*/  ISETP.NE.AND P5, PT, R62, RZ, PT ;  /* 0x000000ff3e00720c */ /* 0x000fe20003fa5270 */
[----:B----4-:R-:W4:Y:S02]  /*0e20*/  LDCU.64 UR10, c[0x0][0x558] ;  /* 0x0000ab00ff0a77ac */ /* 0x010f240008000a00 */
[----:B------:R-:W4:Y:S01]  /*0e30*/  @!P3 LDG.E R7, desc[UR16][R4.64] ;  /* 0x000000100407b981 */ /* 0x000f22000c1e1900 */
[----:B------:R-:W3:Y:S03]  /*0e40*/  LDCU.64 UR12, c[0x0][0x490] ;  /* 0x00009200ff0c77ac */ /* 0x000ee60008000a00 */
[----:B------:R-:W3:Y:S04]  /*0e50*/  @!P2 LDG.E R11, desc[UR16][R4.64+0x80] ;  /* 0x00008010040ba981 */ /* 0x000ee8000c1e1900 */
[----:B------:R-:W3:Y:S04]  /*0e60*/  @!P1 LDG.E R13, desc[UR16][R4.64+0x100] ;  /* 0x00010010040d9981 */ /* 0x000ee8000c1e1900 */
[----:B------:R-:W3:Y:S01]  /*0e70*/  @!P0 LDG.E R15, desc[UR16][R4.64+0x180] ;  /* 0x00018010040f8981 */ /* 0x000ee2000c1e1900 */
[----:B-1----:R-:W-:Y:S01]  /*0e80*/  ULEA UR6, UR6, UR4, 0x18 ;  /* 0x0000000406067291 */ /* 0x002fe2000f8ec0ff */
[----:B------:R-:W-:Y:S01]  /*0e90*/  IADD3 R8, P4, PT, R19, R68, RZ ;  /* 0x0000004413087210 */ /* 0x000fe20007f9e0ff */
[----:B------:R-:W1:Y:S03]  /*0ea0*/  LDCU UR4, c[0x0][0x38c] ;  /* 0x00007180ff0477ac */ /* 0x000e660008000800 */
[----:B------:R-:W-:-:S02]  /*0eb0*/  IADD3.X R9, PT, PT, RZ, R70, RZ, P4, !PT ;  /* 0x00000046ff097210 */ /* 0x000fc400027fe4ff */
[C---:B--2---:R-:W-:Y:S02]  /*0ec0*/  LEA R104, R103.reuse, UR6, 0x2 ;  /* 0x0000000667687c11 */ /* 0x044fe4000f8e10ff */
[----:B------:R-:W-:-:S03]  /*0ed0*/  LEA R105, R103, UR6, 0x4 ;  /* 0x0000000667697c11 */ /* 0x000fc6000f8e20ff */
[----:B----4-:R-:W-:Y:S04]  /*0ee0*/  STS [R104], R7 ;  /* 0x0000000768007388 */ /* 0x010fe80000000800 */
[----:B---3--:R-:W-:Y:S04]  /*0ef0*/  STS [R104+0x80], R11 ;  /* 0x0000800b68007388 */ /* 0x008fe80000000800 */
[----:B------:R2:W-:Y:S04]  /*0f00*/  STS [R104+0x100], R13 ;  /* 0x0001000d68007388 */ /* 0x0005e80000000800 */
[----:B------:R3:W-:Y:S01]  /*0f10*/  STS [R104+0x180], R15 ;  /* 0x0001800f68007388 */ /* 0x0007e20000000800 */
[----:B------:R-:W-:-:S03]  /*0f20*/  NOP ;  /* 0x0000000000007918 */ /* 0x000fc60000000000 */
[----:B------:R-:W-:Y:S01]  /*0f30*/  LDS.128 R4, [R105] ;  /* 0x0000000069047984 */ /* 0x000fe20000000c00 */
[----:B------:R-:W-:Y:S01]  /*0f40*/  BAR.SYNC.DEFER_BLOCKING 0x0 ;  /* 0x0000000000007b1d */ /* 0x000fe20000010000 */
[----:B------:R-:W-:Y:S01]  /*0f50*/  IADD3 R10, P4, PT, R19, R72, RZ ;  /* 0x00000048130a7210 */ /* 0x000fe20007f9e0ff */
[----:B--2---:R-:W-:-:S06]  /*0f60*/  HFMA2 R13, -RZ, RZ, 0, 0 ;  /* 0x00000000ff0d7431 */ /* 0x004fcc00000001ff */
[----:B---3--:R-:W2:Y:S01]  /*0f70*/  LDC.64 R14, c[0x0][0x410] ;  /* 0x00010400ff0e7b82 */ /* 0x008ea20000000a00 */
[----:B------:R-:W3:Y:S04]  /*0f80*/  @!P3 LDG.E R17, desc[UR16][R8.64] ;  /* 0x000000100811b981 */ /* 0x000ee8000c1e1900 */
[----:B------:R-:W4:Y:S04]  /*0f90*/  @!P2 LDG.E R21, desc[UR16][R8.64+0x80] ;  /* 0x000080100815a981 */ /* 0x000f28000c1e1900 */
[----:B------:R-:W2:Y:S04]  /*0fa0*/  @!P1 LDG.E R23, desc[UR16][R8.64+0x100] ;  /* 0x0001001008179981 */ /* 0x000ea8000c1e1900 */
[----:B------:R-:W2:Y:S01]  /*0fb0*/  @!P0 LDG.E R25, desc[UR16][R8.64+0x180] ;  /* 0x0001801008198981 */ /* 0x000ea2000c1e1900 */
[----:B------:R-:W-:-:S03]  /*0fc0*/  IADD3.X R11, PT, PT, RZ, R73, RZ, P4, !PT ;  /* 0x00000049ff0b7210 */ /* 0x000fc600027fe4ff */
[----:B---3--:R-:W-:Y:S04]  /*0fd0*/  STS [R104], R17 ;  /* 0x0000001168007388 */ /* 0x008fe80000000800 */
[----:B----4-:R3:W-:Y:S04]  /*0fe0*/  STS [R104+0x80], R21 ;  /* 0x0000801568007388 */ /* 0x0107e80000000800 */
[----:B--2---:R2:W-:Y:S04]  /*0ff0*/  STS [R104+0x100], R23 ;  /* 0x0001001768007388 */ /* 0x0045e80000000800 */
[----:B------:R4:W-:Y:S01]  /*1000*/  STS [R104+0x180], R25 ;  /* 0x0001801968007388 */ /* 0x0009e20000000800 */
[----:B------:R-:W-:-:S03]  /*1010*/  NOP ;  /* 0x0000000000007918 */ /* 0x000fc60000000000 */
[----:B------:R-:W-:Y:S01]  /*1020*/  LDS.128 R16, [R105] ;  /* 0x0000000069107984 */ /* 0x000fe20000000c00 */
[----:B---3--:R-:W3:Y:S08]  /*1030*/  LDC.64 R20, c[0x0][0x418] ;  /* 0x00010600ff147b82 */ /* 0x008ef00000000a00 */
[----:B------:R-:W-:Y:S01]  /*1040*/  BAR.SYNC.DEFER_BLOCKING 0x0 ;  /* 0x0000000000007b1d */ /* 0x000fe20000010000 */
[----:B------:R-:W-:-:S07]  /*1050*/  IMAD.WIDE.U32 R8, R14, UR18, R38 ;  /* 0x000000120e087c25 */ /* 0x000fce000f8e0026 */
[----:B--2---:R-:W2:Y:S01]  /*1060*/  LDC.64 R22, c[0x0][0x420] ;  /* 0x00010800ff167b82 */ /* 0x004ea20000000a00 */
[----:B------:R-:W2:Y:S04]  /*1070*/  @!P3 LDG.E R13, desc[UR16][R10.64] ;  /* 0x000000100a0db981 */ /* 0x000ea8000c1e1900 */
[----:B------:R-:W2:Y:S04]  /*1080*/  @!P2 LDG.E R27, desc[UR16][R10.64+0x80] ;  /* 0x000080100a1ba981 */ /* 0x000ea8000c1e1900 */
[----:B------:R-:W2:Y:S04]  /*1090*/  @!P1 LDG.E R41, desc[UR16][R10.64+0x100] ;  /* 0x000100100a299981 */ /* 0x000ea8000c1e1900 */
[----:B------:R-:W2:Y:S01]  /*10a0*/  @!P0 LDG.E R43, desc[UR16][R10.64+0x180] ;  /* 0x000180100a2b8981 */ /* 0x000ea2000c1e1900 */
[----:B------:R-:W-:-:S02]  /*10b0*/  IMAD R9, R15, UR18, R9 ;  /* 0x000000120f097c24 */ /* 0x000fc4000f8e0209 */
[----:B----4-:R-:W-:Y:S02]  /*10c0*/  HFMA2 R25, -RZ, RZ, 0, 0 ;  /* 0x00000000ff197431 */ /* 0x010fe400000001ff */
[----:B---3--:R-:W-:-:S04]  /*10d0*/  IMAD.WIDE.U32 R8, R57, R20, R8 ;  /* 0x0000001439087225 */ /* 0x008fc800078e0008 */
[----:B------:R-:W-:Y:S01]  /*10e0*/  IMAD R9, R57, R21, R9 ;  /* 0x0000001539097224 */ /* 0x000fe200078e0209 */
[----:B------:R-:W-:Y:S02]  /*10f0*/  IADD3 R8, P4, PT, R83, R8, RZ ;  /* 0x0000000853087210 */ /* 0x000fe40007f9e0ff */
[----:B------:R-:W-:Y:S02]  /*1100*/  MOV R21, RZ ;  /* 0x000000ff00157202 */ /* 0x000fe40000000f00 */
[----:B------:R-:W-:Y:S02]  /*1110*/  IADD3.X R9, PT, PT, RZ, R9, RZ, P4, !PT ;  /* 0x00000009ff097210 */ /* 0x000fe400027fe4ff */
[----:B0-----:R-:W-:-:S04]  /*1120*/  LEA R14, P4, R8, UR8, 0x2 ;  /* 0x00000008080e7c11 */ /* 0x001fc8000f8810ff */
[----:B------:R-:W-:Y:S01]  /*1130*/  LEA.HI.X R15, R8, UR9, R9, 0x2, P4 ;  /* 0x00000009080f7c11 */ /* 0x000fe2000a0f1409 */
[----:B------:R-:W0:Y:S01]  /*1140*/  LDCU.64 UR8, c[0x0][0x478] ;  /* 0x00008f00ff0877ac */ /* 0x000e220008000a00 */
[----:B--2---:R-:W-:Y:S04]  /*1150*/  STS [R104], R13 ;  /* 0x0000000d68007388 */ /* 0x004fe80000000800 */
        /* <DEDUP_REMOVED lines=25> */
[----:B------:R-:W-:Y:S04]  /*12f0*/  STS [R104+0x100], R45 ;  /* 0x0001002d68007388 */ /* 0x000fe80000000800 */
[----:B------:R-:W-:Y:S01]  /*1300*/  STS [R104+0x180], R47 ;  /* 0x0001802f68007388 */ /* 0x000fe20000000800 */
[----:B------:R-:W-:-:S03]  /*1310*/  NOP ;  /* 0x0000000000007918 */ /* 0x000fc60000000000 */
[----:B------:R-:W2:Y:S01]  /*1320*/  LDS.128 R20, [R105] ;  /* 0x0000000069147984 */ /* 0x000ea20000000c00 */
[----:B------:R-:W-:Y:S06]  /*1330*/  BAR.SYNC.DEFER_BLOCKING 0x0 ;  /* 0x0000000000007b1d */ /* 0x000fec0000010000 */
[----:B------:R-:W3:Y:S04]  /*1340*/  @!P3 LDG.E R27, desc[UR16][R12.64] ;  /* 0x000000100c1bb981 */ /* 0x000ee8000c1e1900 */
[----:B------:R-:W4:Y:S04]  /*1350*/  @!P2 LDG.E R41, desc[UR16][R12.64+0x80] ;  /* 0x000080100c29a981 */ /* 0x000f28000c1e1900 */
[----:B------:R-:W4:Y:S04]  /*1360*/  @!P1 LDG.E R43, desc[UR16][R12.64+0x100] ;  /* 0x000100100c2b9981 */ /* 0x000f28000c1e1900 */
[----:B------:R-:W4:Y:S01]  /*1370*/  @!P0 LDG.E R49, desc[UR16][R12.64+0x180] ;  /* 0x000180100c318981 */ /* 0x000f22000c1e1900 */
[----:B--2---:R-:W-:Y:S01]  /*1380*/  FMUL.FTZ R14, R21, -1.4426950216293334961 ;  /* 0xbfb8aa3b150e7820 */ /* 0x004fe20000410000 */
[----:B------:R-:W-:Y:S01]  /*1390*/  FMUL.FTZ R25, R22, -1.4426950216293334961 ;  /* 0xbfb8aa3b16197820 */ /* 0x000fe20000410000 */
[----:B------:R-:W-:Y:S01]  /*13a0*/  FMUL.FTZ R0, R20, -1.4426950216293334961 ;  /* 0xbfb8aa3b14007820 */ /* 0x000fe20000410000 */
[----:B------:R-:W-:Y:S01]  /*13b0*/  FMUL.FTZ R26, R23, -1.4426950216293334961 ;  /* 0xbfb8aa3b171a7820 */ /* 0x000fe20000410000 */
[----:B------:R-:W2:Y:S01]  /*13c0*/  MUFU.EX2 R24, R14 ;  /* 0x0000000e00187308 */ /* 0x000ea20000000800 */
[--C-:B-----5:R-:W-:Y:S01]  /*13d0*/  FADD.FTZ R108, R17, R58.reuse ;  /* 0x0000003a116c7221 */ /* 0x120fe20000010000 */
[--C-:B------:R-:W-:Y:S01]  /*13e0*/  FADD.FTZ R106, R16, R58.reuse ;  /* 0x0000003a106a7221 */ /* 0x100fe20000010000 */
[----:B------:R-:W-:Y:S01]  /*13f0*/  UISETP.NE.U32.AND UP0, UPT, UR12, URZ, UPT ;  /* 0x000000ff0c00728c */ /* 0x000fe2000bf05070 */
[----:B------:R-:W1:Y:S01]  /*1400*/  MUFU.EX2 R25, R25 ;  /* 0x0000001900197308 */ /* 0x000e620000000800 */
[--C-:B------:R-:W-:Y:S01]  /*1410*/  FADD.FTZ R107, R18, R58.reuse ;  /* 0x0000003a126b7221 */ /* 0x100fe20000010000 */
[----:B------:R-:W-:Y:S01]  /*1420*/  FADD.FTZ R110, R19, R58 ;  /* 0x0000003a136e7221 */ /* 0x000fe20000010000 */
[----:B------:R-:W-:Y:S01]  /*1430*/  UISETP.NE.AND.EX UP0, UPT, UR13, URZ, UPT, UP0 ;  /* 0x000000ff0d00728c */ /* 0x000fe2000bf05300 */
[----:B------:R-:W0:Y:S04]  /*1440*/  MUFU.EX2 R0, R0 ;  /* 0x0000000000007308 */ /* 0x000e280000000800 */
[----:B------:R1:W0:Y:S01]  /*1450*/  MUFU.EX2 R40, R26 ;  /* 0x0000001a00287308 */ /* 0x0002220000000800 */
[----:B--2---:R-:W-:-:S04]  /*1460*/  FADD.FTZ R24, R24, 1 ;  /* 0x3f80000018187421 */ /* 0x004fc80000010000 */
[----:B------:R-:W2:Y:S01]  /*1470*/  MUFU.RCP R42, R24 ;  /* 0x00000018002a7308 */ /* 0x000ea20000001000 */
[----:B-1----:R-:W-:Y:S01]  /*1480*/  FADD.FTZ R26, R25, 1 ;  /* 0x3f800000191a7421 */ /* 0x002fe20000010000 */
[----:B0-----:R-:W-:-:S06]  /*1490*/  FADD.FTZ R2, R0, 1 ;  /* 0x3f80000000027421 */ /* 0x001fcc0000010000 */
[----:B------:R-:W-:Y:S01]  /*14a0*/  MUFU.RCP R47, R26 ;  /* 0x0000001a002f7308 */ /* 0x000fe20000001000 */
[----:B------:R-:W-:-:S07]  /*14b0*/  FADD.FTZ R40, R40, 1 ;  /* 0x3f80000028287421 */ /* 0x000fce0000010000 */
[----:B------:R0:W1:Y:S01]  /*14c0*/  MUFU.RCP R45, R2 ;  /* 0x00000002002d7308 */ /* 0x0000620000001000 */
[----:B--2---:R-:W-:-:S07]  /*14d0*/  FADD.FTZ R0, -R42, 1 ;  /* 0x3f8000002a007421 */ /* 0x004fce0000010100 */
[----:B------:R-:W2:Y:S01]  /*14e0*/  MUFU.RCP R44, R40 ;  /* 0x00000028002c7308 */ /* 0x000ea20000001000 */
[----:B0-----:R-:W-:Y:S01]  /*14f0*/  FFMA.FTZ R2, R21, R0, 1 ;  /* 0x3f80000015027423 */ /* 0x001fe20000010000 */
[----:B-1----:R-:W-:-:S04]  /*1500*/  FADD.FTZ R25, -R45, 1 ;  /* 0x3f8000002d197421 */ /* 0x002fc80000010100 */
[----:B------:R-:W-:Y:S01]  /*1510*/  FFMA.FTZ R25, R20, R25, 1 ;  /* 0x3f80000014197423 */ /* 0x000fe20000010019 */
[----:B--2---:R-:W-:-:S04]  /*1520*/  FADD.FTZ R46, -R44, 1 ;  /* 0x3f8000002c2e7421 */ /* 0x004fc80000010100 */
[----:B------:R-:W-:Y:S01]  /*1530*/  FFMA.FTZ R46, R23, R46, 1 ;  /* 0x3f800000172e7423 */ /* 0x000fe2000001002e */
[----:B---3--:R0:W-:Y:S04]  /*1540*/  STS [R104], R27 ;  /* 0x0000001b68007388 */ /* 0x0081e80000000800 */
[----:B----4-:R1:W-:Y:S04]  /*1550*/  STS [R104+0x80], R41 ;  /* 0x0000802968007388 */ /* 0x0103e80000000800 */
        /* <DEDUP_REMOVED lines=81> */
.L_x_17431:
        /* <DEDUP_REMOVED lines=12> */
[-C--:B------:R-:W-:Y:S01]  /*1b30*/  FMUL.FTZ R15, R44, R56.reuse ;  /* 0x000000382c0f7220 */ /* 0x080fe20000410000 */
[----:B------:R-:W-:Y:S01]  /*1b40*/  FFMA.FTZ R0, R6, R47, R13 ;  /* 0x0000002f06007223 */ /* 0x000fe2000001000d */
[----:B------:R-:W-:-:S03]  /*1b50*/  FMUL.FTZ R13, R42, R56 ;  /* 0x000000382a0d7220 */ /* 0x000fc60000410000 */
[----:B------:R-:W-:Y:S01]  /*1b60*/  FFMA.FTZ R65, R7, R44, R0 ;  /* 0x0000002c07417223 */ /* 0x000fe20000010000 */
[----:B------:R-:W-:Y:S06]  /*1b70*/  BRA.U !UP0, `(.L_x_17432) ;  /* 0x0000002d08d07547 */ /* 0x000fec000b800000 */
[----:B------:R-:W-:Y:S01]  /*1b80*/  FADD.FTZ R123, R42, R42 ;  /* 0x0000002a2a7b7221 */ /* 0x000fe20000010000 */
[----:B------:R-:W1:Y:S01]  /*1b90*/  LDC R115, c[0x0][0x388] ;  /* 0x0000e200ff737b82 */ /* 0x000e620000000800 */
[----:B0-----:R-:W-:Y:S01]  /*1ba0*/  SHF.L.U32 R17, R101, 0x8, RZ ;  /* 0x0000000865117819 */ /* 0x001fe200000006ff */
[----:B------:R-:W-:Y:S01]  /*1bb0*/  FADD.FTZ R121, R44, R44 ;  /* 0x0000002c2c797221 */ /* 0x000fe20000010000 */
[----:B------:R-:W-:Y:S01]  /*1bc0*/  SHF.L.U32 R2, R103, 0x3, RZ ;  /* 0x0000000367027819 */ /* 0x000fe200000006ff */
[----:B------:R-:W-:Y:S01]  /*1bd0*/  FADD.FTZ R0, R45, R45 ;  /* 0x0000002d2d007221 */ /* 0x000fe20000010000 */
[----:B------:R-:W-:Y:S01]  /*1be0*/  IADD3 R44, P1, PT, R17, R62, RZ ;  /* 0x0000003e112c7210 */ /* 0x000fe20007f3e0ff */
[----:B------:R-:W-:Y:S01]  /*1bf0*/  HFMA2 R11, -RZ, RZ, 0, 0 ;  /* 0x00000000ff0b7431 */ /* 0x000fe200000001ff */
[----:B------:R-:W-:Y:S01]  /*1c00*/  LEA R114, R3, -R17, 0x1 ;  /* 0x8000001103727211 */ /* 0x000fe200078e08ff */
[----:B------:R-:W0:Y:S01]  /*1c10*/  LDC.64 R20, c[0x0][0x440] ;  /* 0x00011000ff147b82 */ /* 0x000e220000000a00 */
[----:B------:R-:W-:Y:S01]  /*1c20*/  LEA.HI.X.SX32 R45, R17, RZ, 0x1, P1 ;  /* 0x000000ff112d7211 */ /* 0x000fe200008f0eff */
[----:B------:R-:W-:Y:S01]  /*1c30*/  FADD.FTZ R122, R47, R47 ;  /* 0x0000002f2f7a7221 */ /* 0x000fe20000010000 */
[----:B------:R-:W-:Y:S01]  /*1c40*/  ISETP.GE.AND P1, PT, R90, R114, PT ;  /* 0x000000725a00720c */ /* 0x000fe20003f26270 */
[----:B------:R-:W-:Y:S01]  /*1c50*/  FMUL.FTZ R119, R4, R106 ;  /* 0x0000006a04777220 */ /* 0x000fe20000410000 */
[----:B------:R-:W-:Y:S01]  /*1c60*/  ISETP.GE.AND P2, PT, R95, R114, PT ;  /* 0x000000725f00720c */ /* 0x000fe20003f46270 */
        /* <DEDUP_REMOVED lines=16> */
[----:B------:R-:W-:Y:S01]  /*1d70*/  ISETP.EQ.AND P0, PT, R62, RZ, P0 ;  /* 0x000000ff3e00720c */ /* 0x000fe20000702270 */
[----:B------:R-:W0:Y:S01]  /*1d80*/  LDC.64 R26, c[0x0][0x3c0] ;  /* 0x0000f000ff1a7b82 */ /* 0x000e220000000a00 */
[----:B------:R-:W-:Y:S02]  /*1d90*/  LOP3.LUT R113, R113, 0x100, RZ, 0xc0, !PT ;  /* 0x0000010071717812 */ /* 0x000fe400078ec0ff */
[C---:B------:R-:W-:Y:S02]  /*1da0*/  LOP3.LUT R129, R17.reuse, 0x100, RZ, 0xc0, !PT ;  /* 0x0000010011817812 */ /* 0x040fe400078ec0ff */
[----:B------:R-:W-:Y:S02]  /*1db0*/  IADD3 R112, PT, PT, R17, R62, RZ ;  /* 0x0000003e11707210 */ /* 0x000fe40007ffe0ff */
[----:B------:R-:W-:Y:S01]  /*1dc0*/  LEA R111, R111, UR6, 0x2 ;  /* 0x000000066f6f7c11 */ /* 0x000fe2000f8e10ff */
[----:B------:R-:W0:Y:S01]  /*1dd0*/  LDC.64 R40, c[0x0][0x3e0] ;  /* 0x0000f800ff287b82 */ /* 0x000e220000000a00 */
[----:B------:R-:W-:-:S02]  /*1de0*/  ISETP.GE.AND P1, PT, R97, R114, PT ;  /* 0x000000726100720c */ /* 0x000fc40003f26270 */
[-C--:B------:R-:W-:Y:S02]  /*1df0*/  ISETP.GE.AND P2, PT, R98, R114.reuse, PT ;  /* 0x000000726200720c */ /* 0x080fe40003f46270 */
[-C--:B------:R-:W-:Y:S02]  /*1e00*/  ISETP.GE.AND P3, PT, R99, R114.reuse, PT ;  /* 0x000000726300720c */ /* 0x080fe40003f66270 */
[----:B------:R-:W-:Y:S01]  /*1e10*/  ISETP.GE.AND P4, PT, R100, R114, PT ;  /* 0x000000726400720c */ /* 0x000fe20003f86270 */
[----:B-1--4-:R-:W0:-:S12]  /*1e20*/  LDC.64 R42, c[0x0][0x4f0] ;  /* 0x00013c00ff2a7b82 */ /* 0x012e180000000a00 */
.L_x_17466:
[----:B------:R-:W-:Y:S02]  /*1e30*/  MOV R2, R90 ;  /* 0x0000005a00027202 */ /* 0x000fe40000000f00 */
[----:B------:R-:W-:Y:S02]  /*1e40*/  MOV R3, RZ ;  /* 0x000000ff00037202 */ /* 0x000fe40000000f00 */
[----:B0-----:R-:W-:Y:S02]  /*1e50*/  MOV R19, RZ ;  /* 0x000000ff00137202 */ /* 0x001fe40000000f00 */
[----:B------:R-:W-:Y:S01]  /*1e60*/  P2R R18, PR, RZ, 0x1 ;  /* 0x00000001ff127803 */ /* 0x000fe20000000000 */
[----:B0-----:R-:W-:Y:S01]  /*1e70*/  IMAD.WIDE.U32 R16, R40, UR4, R2 ;  /* 0x0000000428107c25 */ /* 0x001fe2000f8e0002 */
[----:B------:R-:W-:Y:S02]  /*1e80*/  ISETP.NE.AND P0, PT, R128, RZ, PT ;  /* 0x000000ff8000720c */ /* 0x000fe40003f05270 */
[----:B------:R-:W-:Y:S01]  /*1e90*/  ISETP.NE.AND P6, PT, R125, RZ, PT ;  /* 0x000000ff7d00720c */ /* 0x000fe20003fc5270 */
[----:B------:R-:W-:Y:S01]  /*1ea0*/  IMAD R3, R41, UR4, R17 ;  /* 0x0000000429037c24 */ /* 0x000fe2000f8e0211 */
[----:B------:R-:W-:-:S02]  /*1eb0*/  LEA R2, P5, R16, R74, 0x2 ;  /* 0x0000004a10027211 */ /* 0x000fc400078a10ff */
[----:B------:R-:W-:Y:S02]  /*1ec0*/  MOV R17, R69 ;  /* 0x0000004500117202 */ /* 0x000fe40000000f00 */
[----:B------:R-:W-:Y:S02]  /*1ed0*/  LEA.HI.X R3, R16, R75, R3, 0x2, P5 ;  /* 0x0000004b10037211 */ /* 0x000fe400028f1403 */
[----:B------:R-:W-:-:S05]  /*1ee0*/  MOV R16, R30 ;  /* 0x0000001e00107202 */ /* 0x000fca0000000f00 */
[----:B---3--:R-:W-:-:S04]  /*1ef0*/  IMAD.WIDE.U32 R16, R24, UR4, R16 ;  /* 0x0000000418107c25 */ /* 0x008fc8000f8e0010 */
[----:B------:R-:W-:Y:S01]  /*1f00*/  IMAD R17, R25, UR4, R17 ;  /* 0x0000000419117c24 */ /* 0x000fe2000f8e0211 */
[----:B--2---:R-:W-:-:S04]  /*1f10*/  LEA R46, P5, R16, R20, 0x3 ;  /* 0x00000014102e7211 */ /* 0x004fc800078a18ff */
[----:B-1----:R-:W-:Y:S02]  /*1f20*/  LEA.HI.X R47, R16, R21, R17, 0x3, P5 ;  /* 0x00000015102f7211 */ /* 0x002fe400028f1c11 */
[----:B------:R-:W-:Y:S02]  /*1f30*/  MOV R16, R28 ;  /* 0x0000001c00107202 */ /* 0x000fe40000000f00 */
[----:B------:R-:W-:Y:S02]  /*1f40*/  MOV R17, R71 ;  /* 0x0000004700117202 */ /* 0x000fe40000000f00 */
[----:B------:R-:W-:Y:S01]  /*1f50*/  MOV R49, RZ ;  /* 0x000000ff00317202 */ /* 0x000fe20000000f00 */
[----:B------:R-:W3:Y:S01]  /*1f60*/  LDG.E.64 R46, desc[UR16][R46.64] ;  /* 0x000000102e2e7981 */ /* 0x000ee2000c1e1b00 */
[----:B------:R-:W-:-:S04]  /*1f70*/  IMAD.WIDE.U32 R16, R26, UR4, R16 ;  /* 0x000000041a107c25 */ /* 0x000fc8000f8e0010 */
[----:B------:R-:W-:Y:S01]  /*1f80*/  IMAD R17, R27, UR4, R17 ;  /* 0x000000041b117c24 */ /* 0x000fe2000f8e0211 */
[----:B--2---:R-:W-:-:S04]  /*1f90*/  LEA R50, P5, R16, R22, 0x3 ;  /* 0x0000001610327211 */ /* 0x004fc800078a18ff */
[----:B------:R-:W-:Y:S02]  /*1fa0*/  LEA.HI.X R51, R16, R23, R17, 0x3, P5 ;  /* 0x0000001710337211 */ /* 0x000fe400028f1c11 */
[----:B------:R-:W-:Y:S02]  /*1fb0*/  ISETP.GE.AND P5, PT, R91, R114, PT ;  /* 0x000000725b00720c */ /* 0x000fe40003fa6270 */
[----:B------:R-:W-:Y:S02]  /*1fc0*/  MOV R17, RZ ;  /* 0x000000ff00117202 */ /* 0x000fe40000000f00 */
[----:B------:R-:W-:Y:S01]  /*1fd0*/  MOV R53, RZ ;  /* 0x000000ff00357202 */ /* 0x000fe20000000f00 */
[----:B------:R-:W2:Y:S01]  /*1fe0*/  LDG.E.64 R50, desc[UR16][R50.64] ;  /* 0x0000001032327981 */ /* 0x000ea2000c1e1b00 */
[----:B------:R-:W-:Y:S02]  /*1ff0*/  MOV R55, RZ ;  /* 0x000000ff00377202 */ /* 0x000fe40000000f00 */
[----:B------:R-:W-:Y:S01]  /*2000*/  MOV R131, RZ ;  /* 0x000000ff00837202 */ /* 0x000fe20000000f00 */
[----:B----4-:R-:W4:Y:S04]  /*2010*/  @!P0 LDG.E R17, desc[UR16][R2.64] ;  /* 0x0000001002118981 */ /* 0x010f28000c1e1900 */
[----:B------:R-:W5:Y:S01]  /*2020*/  @!P5 LDG.E R19, desc[UR16][R2.64+0x80] ;  /* 0x000080100213d981 */ /* 0x000f62000c1e1900 */
[----:B------:R-:W-:-:S02]  /*2030*/  ISETP.NE.AND P5, PT, R127, RZ, PT ;  /* 0x000000ff7f00720c */ /* 0x000fc40003fa5270 */
[----:B------:R-:W-:Y:S01]  /*2040*/  MOV R133, RZ ;  /* 0x000000ff00857202 */ /* 0x000fe20000000f00 */
[----:B------:R-:W2:Y:S01]  /*2050*/  @!P6 LDG.E R53, desc[UR16][R2.64+0x180] ;  /* 0x000180100235e981 */ /* 0x000ea2000c1e1900 */
[----:B------:R-:W-:-:S03]  /*2060*/  MOV R135, RZ ;  /* 0x000000ff00877202 */ /* 0x000fc60000000f00 */
[----:B------:R-:W2:Y:S04]  /*2070*/  @!P1 LDG.E R55, desc[UR16][R2.64+0x200] ;  /* 0x0002001002379981 */ /* 0x000ea8000c1e1900 */
[----:B------:R-:W2:Y:S04]  /*2080*/  @!P2 LDG.E R131, desc[UR16][R2.64+0x280] ;  /* 0x000280100283a981 */ /* 0x000ea8000c1e1900 */
[----:B------:R-:W2:Y:S04]  /*2090*/  @!P5 LDG.E R49, desc[UR16][R2.64+0x100] ;  /* 0x000100100231d981 */ /* 0x000ea8000c1e1900 */
[----:B------:R-:W2:Y:S04]  /*20a0*/  @!P3 LDG.E R133, desc[UR16][R2.64+0x300] ;  /* 0x000300100285b981 */ /* 0x000ea8000c1e1900 */
[----:B------:R0:W2:Y:S01]  /*20b0*/  @!P4 LDG.E R135, desc[UR16][R2.64+0x380] ;  /* 0x000380100287c981 */ /* 0x0000a2000c1e1900 */
[----:B------:R-:W-:Y:S01]  /*20c0*/  ISETP.NE.AND P0, PT, R18, RZ, PT ;  /* 0x000000ff1200720c */ /* 0x000fe20003f05270 */
[----:B------:R-:W1:Y:S01]  /*20d0*/  S2UR UR7, SR_CgaCtaId ;  /* 0x00000000000779c3 */ /* 0x000e620000008800 */
[----:B------:R-:W-:Y:S01]  /*20e0*/  UMOV UR6, 0x400 ;  /* 0x0000040000067882 */ /* 0x000fe20000000000 */
[----:B------:R-:W-:-:S02]  /*20f0*/  ISETP.NE.AND P5, PT, R62, RZ, PT ;  /* 0x000000ff3e00720c */ /* 0x000fc40003fa5270 */
[----:B------:R-:W-:Y:S01]  /*2100*/  ISETP.NE.AND P6, PT, R62, 0x1f, PT ;  /* 0x0000001f3e00780c */ /* 0x000fe20003fc5270 */
[----:B------:R-:W-:Y:S01]  /*2110*/  BSSY.RECONVERGENT B0, `(.L_x_17433) ;  /* 0x000005b000007945 */ /* 0x000fe20003800200 */
[----:B-1----:R-:W-:Y:S01]  /*2120*/  ULEA UR6, UR7, UR6, 0x18 ;  /* 0x0000000607067291 */ /* 0x002fe2000f8ec0ff */
[----:B---3--:R-:W-:Y:S01]  /*2130*/  FMUL.FTZ R137, R46, 1.4426950216293334961 ;  /* 0x3fb8aa3b2e897820 */ /* 0x008fe20000410000 */
[-C--:B------:R-:W-:Y:S01]  /*2140*/  FMUL.FTZ R16, R106, R47.reuse ;  /* 0x0000002f6a107220 */ /* 0x080fe20000410000 */
[----:B------:R-:W-:Y:S02]  /*2150*/  FMUL.FTZ R18, R108, R47 ;  /* 0x0000002f6c127220 */ /* 0x000fe40000410000 */
[C---:B0-----:R-:W-:Y:S01]  /*2160*/  FMUL.FTZ R3, R107.reuse, R137 ;  /* 0x000000896b037220 */ /* 0x041fe20000410000 */
[----:B------:R-:W-:Y:S01]  /*2170*/  FMUL.RZ R48, R16, 0.15915493667125701904 ;  /* 0x3e22f98310307820 */ /* 0x000fe2000040c000 */
[----:B------:R-:W-:Y:S01]  /*2180*/  FMUL.RZ R52, R18, 0.15915493667125701904 ;  /* 0x3e22f98312347820 */ /* 0x000fe2000040c000 */
[----:B------:R-:W-:Y:S01]  /*2190*/  FMUL.FTZ R18, R107, R47 ;  /* 0x0000002f6b127220 */ /* 0x000fe20000410000 */
[----:B------:R0:W1:Y:S01]  /*21a0*/  MUFU.EX2 R124, R3 ;  /* 0x00000003007c7308 */ /* 0x0000620000000800 */
[----:B----4-:R-:W-:Y:S04]  /*21b0*/  STS [R104], R17 ;  /* 0x0000001168007388 */ /* 0x010fe80000000800 */
[----:B-----5:R3:W-:Y:S04]  /*21c0*/  STS [R104+0x84], R19 ;  /* 0x0000841368007388 */ /* 0x0207e80000000800 */
[----:B--2---:R-:W-:Y:S04]  /*21d0*/  STS [R104+0x18c], R53 ;  /* 0x00018c3568007388 */ /* 0x004fe80000000800 */
[----:B------:R-:W-:Y:S04]  /*21e0*/  STS [R104+0x210], R55 ;  /* 0x0002103768007388 */ /* 0x000fe80000000800 */
[----:B------:R-:W-:Y:S04]  /*21f0*/  STS [R104+0x294], R131 ;  /* 0x0002948368007388 */ /* 0x000fe80000000800 */
[----:B------:R2:W-:Y:S04]  /*2200*/  STS [R104+0x108], R49 ;  /* 0x0001083168007388 */ /* 0x0005e80000000800 */
[----:B------:R-:W-:Y:S04]  /*2210*/  STS [R104+0x318], R133 ;  /* 0x0003188568007388 */ /* 0x000fe80000000800 */
[----:B------:R-:W-:Y:S01]  /*2220*/  STS [R104+0x39c], R135 ;  /* 0x00039c8768007388 */ /* 0x000fe20000000800 */
[----:B------:R-:W-:-:S03]  /*2230*/  NOP ;  /* 0x0000000000007918 */ /* 0x000fc60000000000 */
[----:B------:R-:W4:Y:S04]  /*2240*/  LDS R150, [R111+0x4] ;  /* 0x000004006f967984 */ /* 0x000f280000000800 */
[----:B------:R-:W5:Y:S04]  /*2250*/  LDS R151, [R111+0x14] ;  /* 0x000014006f977984 */ /* 0x000f680000000800 */
[----:B------:R-:W5:Y:S04]  /*2260*/  LDS R146, [R111+0xc] ;  /* 0x00000c006f927984 */ /* 0x000f680000000800 */
[----:B------:R-:W5:Y:S04]  /*2270*/  LDS R131, [R111+0x1c] ;  /* 0x00001c006f837984 */ /* 0x000f680000000800 */
[----:B------:R-:W5:Y:S04]  /*2280*/  LDS R148, [R111] ;  /* 0x000000006f947984 */ /* 0x000f680000000800 */
[----:B------:R-:W5:Y:S04]  /*2290*/  LDS R149, [R111+0x10] ;  /* 0x000010006f957984 */ /* 0x000f680000000800 */
[----:B------:R-:W5:Y:S04]  /*22a0*/  LDS R144, [R111+0x8] ;  /* 0x000008006f907984 */ /* 0x000f680000000800 */
[----:B------:R-:W5:Y:S01]  /*22b0*/  LDS R130, [R111+0x18] ;  /* 0x000018006f827984 */ /* 0x000f620000000800 */
[----:B0-----:R-:W-:Y:S01]  /*22c0*/  FMUL.FTZ R3, R110, R47 ;  /* 0x0000002f6e037220 */ /* 0x001fe20000410000 */
[----:B------:R-:W-:Y:S01]  /*22d0*/  MUFU.SIN R139, R48 ;  /* 0x00000030008b7308 */ /* 0x000fe20000000400 */
[-C--:B------:R-:W-:Y:S01]  /*22e0*/  FMUL.FTZ R16, R106, R137.reuse ;  /* 0x000000896a107220 */ /* 0x080fe20000410000 */
[----:B------:R-:W-:-:S06]  /*22f0*/  FMUL.FTZ R2, R108, R137 ;  /* 0x000000896c027220 */ /* 0x000fcc0000410000 */
[----:B------:R0:W-:Y:S08]  /*2300*/  MUFU.COS R141, R48 ;  /* 0x00000030008d7308 */ /* 0x0001f00000000000 */
[----:B------:R-:W-:Y:S01]  /*2310*/  MUFU.SIN R143, R52 ;  /* 0x00000034008f7308 */ /* 0x000fe20000000400 */
[----:B0-----:R-:W-:Y:S01]  /*2320*/  FMUL.RZ R48, R18, 0.15915493667125701904 ;  /* 0x3e22f98312307820 */ /* 0x001fe2000040c000 */
[----:B------:R-:W-:-:S06]  /*2330*/  FMUL.FTZ R18, R110, R137 ;  /* 0x000000896e127220 */ /* 0x000fcc0000410000 */
[----:B------:R0:W-:Y:S02]  /*2340*/  MUFU.COS R145, R52 ;  /* 0x0000003400917308 */ /* 0x0001e40000000000 */
[----:B0-----:R-:W-:-:S06]  /*2350*/  FMUL.RZ R52, R3, 0.15915493667125701904 ;  /* 0x3e22f98303347820 */ /* 0x001fcc000040c000 */
[----:B---3--:R-:W1:Y:S08]  /*2360*/  MUFU.COS R19, R48 ;  /* 0x0000003000137308 */ /* 0x008e700000000000 */
[----:B--2---:R-:W-:Y:S08]  /*2370*/  MUFU.SIN R49, R52 ;  /* 0x0000003400317308 */ /* 0x004ff00000000400 */
[----:B------:R-:W-:Y:S08]  /*2380*/  MUFU.COS R53, R52 ;  /* 0x0000003400357308 */ /* 0x000ff00000000000 */
[----:B------:R-:W0:Y:S01]  /*2390*/  MUFU.SIN R17, R48 ;  /* 0x0000003000117308 */ /* 0x000e220000000400 */
[----:B------:R-:W-:-:S07]  /*23a0*/  IADD3 R3, PT, PT, R129, UR4, RZ ;  /* 0x0000000481037c10 */ /* 0x000fce000fffe0ff */
[----:B------:R-:W2:Y:S04]  /*23b0*/  MUFU.EX2 R16, R16 ;  /* 0x0000001000107308 */ /* 0x000ea80000000800 */
[----:B------:R-:W3:Y:S04]  /*23c0*/  MUFU.EX2 R2, R2 ;  /* 0x0000000200027308 */ /* 0x000ee80000000800 */
[----:B------:R-:W5:Y:S01]  /*23d0*/  MUFU.EX2 R18, R18 ;  /* 0x0000001200127308 */ /* 0x000f620000000800 */
[----:B------:R-:W-:Y:S01]  /*23e0*/  SEL R3, R3, R78, !P5 ;  /* 0x0000004e03037207 */ /* 0x000fe20006800000 */
[C---:B-1----:R-:W-:Y:S01]  /*23f0*/  FMUL.FTZ R137, R124.reuse, R19 ;  /* 0x000000137c897220 */ /* 0x042fe20000410000 */
[----:B0-----:R-:W-:-:S02]  /*2400*/  FMUL.FTZ R124, R124, R17 ;  /* 0x000000117c7c7220 */ /* 0x001fc40000410000 */
[----:B------:R-:W-:Y:S01]  /*2410*/  LEA R3, R3, UR6, 0x3 ;  /* 0x0000000603037c11 */ /* 0x000fe2000f8e18ff */
[C---:B--2---:R-:W-:Y:S01]  /*2420*/  FMUL.FTZ R54, R16.reuse, R141 ;  /* 0x0000008d10367220 */ /* 0x044fe20000410000 */
[----:B------:R-:W-:Y:S01]  /*2430*/  FMUL.FTZ R55, R16, R139 ;  /* 0x0000008b10377220 */ /* 0x000fe20000410000 */
[CC--:B----4-:R-:W-:Y:S01]  /*2440*/  FMUL.FTZ R17, R51.reuse, R150.reuse ;  /* 0x0000009633117220 */ /* 0x0d0fe20000410000 */
[C---:B---3--:R-:W-:Y:S01]  /*2450*/  FMUL.FTZ R134, R2.reuse, R145 ;  /* 0x0000009102867220 */ /* 0x048fe20000410000 */
[----:B------:R-:W-:Y:S01]  /*2460*/  FMUL.FTZ R126, R2, R143 ;  /* 0x0000008f027e7220 */ /* 0x000fe20000410000 */
[----:B------:R-:W-:Y:S01]  /*2470*/  FMUL.FTZ R2, R50, R150 ;  /* 0x0000009632027220 */ /* 0x000fe20000410000 */
[C---:B-----5:R-:W-:Y:S01]  /*2480*/  FMUL.FTZ R140, R18.reuse, R53 ;  /* 0x00000035128c7220 */ /* 0x060fe20000410000 */
[----:B------:R-:W-:Y:S01]  /*2490*/  FMUL.FTZ R141, R18, R49 ;  /* 0x00000031128d7220 */ /* 0x000fe20000410000 */
[CC--:B------:R-:W-:Y:S01]  /*24a0*/  FMUL.FTZ R18, R51.reuse, R151.reuse ;  /* 0x0000009733127220 */ /* 0x0c0fe20000410000 */
[CC--:B------:R-:W-:Y:S01]  /*24b0*/  FMUL.FTZ R49, R51.reuse, R146.reuse ;  /* 0x0000009233317220 */ /* 0x0c0fe20000410000 */
[C---:B------:R-:W-:Y:S01]  /*24c0*/  FMUL.FTZ R16, R50.reuse, R146 ;  /* 0x0000009232107220 */ /* 0x040fe20000410000 */
[C---:B------:R-:W-:Y:S01]  /*24d0*/  FMUL.FTZ R48, R50.reuse, R151 ;  /* 0x0000009732307220 */ /* 0x040fe20000410000 */
[CC--:B------:R-:W-:Y:S01]  /*24e0*/  FMUL.FTZ R53, R51.reuse, R131.reuse ;  /* 0x0000008333357220 */ /* 0x0c0fe20000410000 */
[C---:B------:R-:W-:Y:S01]  /*24f0*/  FMUL.FTZ R52, R50.reuse, R131 ;  /* 0x0000008332347220 */ /* 0x040fe20000410000 */
[----:B------:R0:W-:Y:S01]  /*2500*/  STS.64 [R3+0xc90], R54 ;  /* 0x000c903603007388 */ /* 0x0001e20000000a00 */
[CC--:B------:R-:W-:Y:S01]  /*2510*/  FFMA.FTZ R19, R51.reuse, R148.reuse, R2 ;  /* 0x0000009433137223 */ /* 0x0c0fe20000010002 */
[C---:B------:R-:W-:Y:S01]  /*2520*/  FFMA.FTZ R139, R50.reuse, R149, -R18 ;  /* 0x00000095328b7223 */ /* 0x040fe20000010812 */
[C---:B------:R-:W-:Y:S01]  /*2530*/  FFMA.FTZ R17, R50.reuse, R148, -R17 ;  /* 0x0000009432117223 */ /* 0x040fe20000010811 */
[CC--:B------:R-:W-:Y:S01]  /*2540*/  FFMA.FTZ R2, R50.reuse, R144.reuse, -R49 ;  /* 0x0000009032027223 */ /* 0x0c0fe20000010831 */
[C---:B------:R-:W-:Y:S01]  /*2550*/  FFMA.FTZ R16, R51.reuse, R144, R16 ;  /* 0x0000009033107223 */ /* 0x040fe20000010010 */
[-C--:B------:R-:W-:Y:S01]  /*2560*/  FFMA.FTZ R18, R50, R130.reuse, -R53 ;  /* 0x0000008232127223 */ /* 0x080fe20000010835 */
[C---:B------:R-:W-:Y:S01]  /*2570*/  FFMA.FTZ R52, R51.reuse, R130, R52 ;  /* 0x0000008233347223 */ /* 0x040fe20000010034 */
[C---:B------:R-:W-:Y:S01]  /*2580*/  FMUL.FTZ R133, R0.reuse, R17 ;  /* 0x0000001100857220 */ /* 0x040fe20000410000 */
[----:B0-----:R-:W-:Y:S01]  /*2590*/  FFMA.FTZ R3, R51, R149, R48 ;  /* 0x0000009533037223 */ /* 0x001fe20000010030 */
        /* <DEDUP_REMOVED lines=9> */
[----:B------:R-:W-:Y:S01]  /*2630*/  ISETP.NE.AND P6, PT, R76, UR8, PT ;  /* 0x000000084c007c0c */ /* 0x000fe2000bfc5270 */
[----:B------:R-:W-:Y:S01]  /*2640*/  HFMA2 R53, -RZ, RZ, 0, 0 ;  /* 0x00000000ff357431 */ /* 0x000fe200000001ff */
[----:B------:R-:W-:-:S11]  /*2650*/  MOV R52, 0x3f800000 ;  /* 0x3f80000000347802 */ /* 0x000fd60000000f00 */
[----:B------:R-:W-:Y:S05]  /*2660*/  @!P6 BRA `(.L_x_17435) ;  /* 0x000000000014e947 */ /* 0x000fea0003800000 */
[----:B------:R-:W-:-:S04]  /*2670*/  IADD3 R2, PT, PT, R113, UR4, RZ ;  /* 0x0000000471027c10 */ /* 0x000fc8000fffe0ff */
[----:B------:R-:W-:-:S05]  /*2680*/  LEA R2, R2, UR6, 0x3 ;  /* 0x0000000602027c11 */ /* 0x000fca000f8e18ff */
[----:B------:R2:W3:Y:S01]  /*2690*/  LDS.64 R52, [R2+0xc90] ;  /* 0x000c900002347984 */ /* 0x0004e20000000a00 */
[----:B------:R-:W-:Y:S05]  /*26a0*/  BRA `(.L_x_17435) ;  /* 0x0000000000047947 */ /* 0x000fea0003800000 */
.L_x_17434:
[----:B------:R0:W1:Y:S02]  /*26b0*/  LDS.64 R52, [R77+UR5+0x1c98] ;  /* 0x001c98054d347984 */ /* 0x0000640008000a00 */
.L_x_17435:
[----:B------:R-:W-:Y:S05]  /*26c0*/  BSYNC.RECONVERGENT B0 ;  /* 0x0000000000007941 */ /* 0x000fea0003800200 */
.L_x_17433:
[----:B--2---:R-:W-:-:S04]  /*26d0*/  IMAD.WIDE.U32 R2, R42, UR4, R44 ;  /* 0x000000042a027c25 */ /* 0x004fc8000f8e002c */
[----:B------:R-:W-:Y:S01]  /*26e0*/  FMUL.FTZ R16, RZ, R126 ;  /* 0x0000007eff107220 */ /* 0x000fe20000410000 */
[----:B------:R-:W-:Y:S01]  /*26f0*/  IMAD R3, R43, UR4, R3 ;  /* 0x000000042b037c24 */ /* 0x000fe2000f8e0203 */
[----:B------:R-:W-:-:S04]  /*2700*/  LEA R48, P6, R2, R59, 0x2 ;  /* 0x0000003b02307211 */ /* 0x000fc800078c10ff */
[----:B------:R-:W-:Y:S01]  /*2710*/  LEA.HI.X R49, R2, R60, R3, 0x2, P6 ;  /* 0x0000003c02317211 */ /* 0x000fe200030f1403 */
[C---:B------:R-:W-:Y:S01]  /*2720*/  FMUL.FTZ R2, R119.reuse, R126 ;  /* 0x0000007e77027220 */ /* 0x040fe20000410000 */
[-C--:B------:R-:W-:Y:S01]  /*2730*/  FFMA.FTZ R3, R119, R134.reuse, -R16 ;  /* 0x0000008677037223 */ /* 0x080fe20000010810 */
[----:B------:R-:W-:Y:S02]  /*2740*/  ISETP.GE.AND P6, PT, R103, 0x1, PT ;  /* 0x000000016700780c */ /* 0x000fe40003fc6270 */
[----:B------:R-:W-:Y:S01]  /*2750*/  FFMA.FTZ R2, RZ, R134, R2 ;  /* 0x00000086ff027223 */ /* 0x000fe20000010002 */
[----:B------:R-:W-:-:S03]  /*2760*/  FADD.FTZ R3, R118, R3 ;  /* 0x0000000376037221 */ /* 0x000fc60000010000 */
[----:B------:R-:W-:Y:S01]  /*2770*/  FADD.FTZ R16, RZ, R2 ;  /* 0x00000002ff107221 */ /* 0x000fe20000010000 */
[----:B------:R-:W-:-:S03]  /*2780*/  FMUL.FTZ R17, R124, R3 ;  /* 0x000000037c117220 */ /* 0x000fc60000410000 */
[-C--:B------:R-:W-:Y:S01]  /*2790*/  FMUL.FTZ R2, R124, R16.reuse ;  /* 0x000000107c027220 */ /* 0x080fe20000410000 */
[----:B------:R-:W-:-:S03]  /*27a0*/  FFMA.FTZ R17, R137, R16, R17 ;  /* 0x0000001089117223 */ /* 0x000fc60000010011 */
[----:B------:R-:W-:Y:S01]  /*27b0*/  FFMA.FTZ R18, R137, R3, -R2 ;  /* 0x0000000389127223 */ /* 0x000fe20000010802 */
[CC--:B------:R-:W-:Y:S01]  /*27c0*/  FMUL.FTZ R2, R54.reuse, R126.reuse ;  /* 0x0000007e36027220 */ /* 0x0c0fe20000410000 */
[----:B------:R-:W-:Y:S01]  /*27d0*/  FADD.FTZ R17, RZ, R17 ;  /* 0x00000011ff117221 */ /* 0x000fe20000010000 */
[----:B------:R-:W-:Y:S01]  /*27e0*/  FMUL.FTZ R3, R55, R126 ;  /* 0x0000007e37037220 */ /* 0x000fe20000410000 */
[----:B------:R-:W-:Y:S01]  /*27f0*/  FADD.FTZ R18, R117, R18 ;  /* 0x0000001275127221 */ /* 0x000fe20000010000 */
[-C--:B------:R-:W-:Y:S01]  /*2800*/  FFMA.FTZ R2, R55, R134.reuse, R2 ;  /* 0x0000008637027223 */ /* 0x080fe20000010002 */
[C---:B------:R-:W-:Y:S01]  /*2810*/  FMUL.FTZ R19, R141.reuse, R17 ;  /* 0x000000118d137220 */ /* 0x040fe20000410000 */
[----:B------:R-:W-:Y:S01]  /*2820*/  FFMA.FTZ R3, R54, R134, -R3 ;  /* 0x0000008636037223 */ /* 0x000fe20000010803 */
[----:B------:R-:W-:Y:S01]  /*2830*/  FMUL.FTZ R145, R141, R18 ;  /* 0x000000128d917220 */ /* 0x000fe20000410000 */
[----:B------:R-:W-:Y:S01]  /*2840*/  FMUL.FTZ R16, R124, R2 ;  /* 0x000000027c107220 */ /* 0x000fe20000410000 */
[----:B------:R-:W-:-:S02]  /*2850*/  FFMA.FTZ R19, R140, R18, -R19 ;  /* 0x000000128c137223 */ /* 0x000fc40000010813 */
[----:B------:R-:W-:Y:S01]  /*2860*/  FFMA.FTZ R145, R140, R17, R145 ;  /* 0x000000118c917223 */ /* 0x000fe20000010091 */
[-C--:B------:R-:W-:Y:S01]  /*2870*/  FMUL.FTZ R17, R124, R3.reuse ;  /* 0x000000037c117220 */ /* 0x080fe20000410000 */
[C---:B------:R-:W-:Y:S01]  /*2880*/  FFMA.FTZ R16, R137.reuse, R3, -R16 ;  /* 0x0000000389107223 */ /* 0x040fe20000010810 */
[----:B------:R-:W-:Y:S01]  /*2890*/  FADD.FTZ R19, R116, R19 ;  /* 0x0000001374137221 */ /* 0x000fe20000010000 */
[----:B------:R-:W-:Y:S01]  /*28a0*/  FADD.FTZ R18, RZ, R145 ;  /* 0x00000091ff127221 */ /* 0x000fe20000010000 */
[----:B------:R-:W-:Y:S01]  /*28b0*/  FFMA.FTZ R17, R137, R2, R17 ;  /* 0x0000000289117223 */ /* 0x000fe20000010011 */
[CC--:B------:R-:W-:Y:S02]  /*28c0*/  FMUL.FTZ R145, R141.reuse, R16.reuse ;  /* 0x000000108d917220 */ /* 0x0c0fe40000410000 */
[----:B------:R-:W-:Y:S02]  /*28d0*/  SHFL.UP PT, R154, R19, 0x1, RZ ;  /* 0x04200000139a7989 */ /* 0x000fe400000e00ff */
[CC--:B------:R-:W-:Y:S01]  /*28e0*/  FFMA.FTZ R145, R140.reuse, R17.reuse, R145 ;  /* 0x000000118c917223 */ /* 0x0c0fe20000010091 */
[----:B------:R-:W-:Y:S01]  /*28f0*/  FMUL.FTZ R17, R141, R17 ;  /* 0x000000118d117220 */ /* 0x000fe20000410000 */
[----:B------:R-:W2:Y:S03]  /*2900*/  SHFL.UP PT, R156, R18, 0x1, RZ ;  /* 0x04200000129c7989 */ /* 0x000ea600000e00ff */
[----:B------:R-:W-:Y:S01]  /*2910*/  FFMA.FTZ R147, R140, R16, -R17 ;  /* 0x000000108c937223 */ /* 0x000fe20000010811 */
[----:B------:R-:W4:Y:S01]  /*2920*/  SHFL.UP PT, R152, R145, 0x1, RZ ;  /* 0x0420000091987989 */ /* 0x000f2200000e00ff */
[----:B------:R-:W5:Y:S03]  /*2930*/  @P0 LDC R17, c[0x0][0x38c] ;  /* 0x0000e300ff110b82 */ /* 0x000f660000000800 */
[----:B------:R-:W0:Y:S01]  /*2940*/  SHFL.UP PT, R2, R147, 0x1, RZ ;  /* 0x0420000093027989 */ /* 0x000e2200000e00ff */
[-C--:B--2---:R-:W-:Y:S01]  /*2950*/  FMUL.FTZ R158, R147, R156.reuse ;  /* 0x0000009c939e7220 */ /* 0x084fe20000410000 */
[----:B------:R-:W-:-:S03]  /*2960*/  FMUL.FTZ R16, R145, R156 ;  /* 0x0000009c91107220 */ /* 0x000fc60000410000 */
[-C--:B------:R-:W-:Y:S01]  /*2970*/  FFMA.FTZ R3, R145, R154.reuse, R158 ;  /* 0x0000009a91037223 */ /* 0x080fe2000001009e */
[----:B------:R-:W-:Y:S01]  /*2980*/  FFMA.FTZ R156, R147, R154, -R16 ;  /* 0x0000009a939c7223 */ /* 0x000fe20000010810 */
[-C--:B----4-:R-:W-:Y:S01]  /*2990*/  FMUL.FTZ R16, R145, R152.reuse ;  /* 0x0000009891107220 */ /* 0x090fe20000410000 */
[----:B------:R-:W-:Y:S01]  /*29a0*/  FMUL.FTZ R152, R147, R152 ;  /* 0x0000009893987220 */ /* 0x000fe20000410000 */
[----:B------:R-:W-:Y:S01]  /*29b0*/  @P6 FADD.FTZ R18, R18, R3 ;  /* 0x0000000312126221 */ /* 0x000fe20000010000 */
[----:B------:R-:W-:Y:S01]  /*29c0*/  @P6 FADD.FTZ R19, R19, R156 ;  /* 0x0000009c13136221 */ /* 0x000fe20000010000 */
[-C--:B0-----:R-:W-:Y:S01]  /*29d0*/  @P6 FFMA.FTZ R147, R147, R2.reuse, -R16 ;  /* 0x0000000293936223 */ /* 0x081fe20000010810 */
[----:B------:R-:W-:Y:S01]  /*29e0*/  @P6 FFMA.FTZ R145, R145, R2, R152 ;  /* 0x0000000291916223 */ /* 0x000fe20000010098 */
[----:B------:R-:W-:Y:S01]  /*29f0*/  ISETP.GE.AND P6, PT, R103, 0x2, PT ;  /* 0x000000026700780c */ /* 0x000fe20003fc6270 */
[----:B------:R-:W0:Y:S01]  /*2a00*/  SHFL.UP PT, R154, R18, 0x2, RZ ;  /* 0x04400000129a7989 */ /* 0x000e2200000e00ff */
[----:B-----5:R-:W-:-:S03]  /*2a10*/  @P0 IMAD R17, R120, R17, UR4 ;  /* 0x0000000478110e24 */ /* 0x020fc6000f8e0211 */
        /* <DEDUP_REMOVED lines=39> */
[----:B------:R-:W-:Y:S01]  /*2c90*/  FMUL.FTZ R16, R147, R16 ;  /* 0x0000001093107220 */ /* 0x000fe20000410000 */
        /* <DEDUP_REMOVED lines=13> */
[----:B------:R-:W-:Y:S02]  /*2d70*/  FMUL.FTZ R16, R147, R16 ;  /* 0x0000001093107220 */ /* 0x000fe40000410000 */
[----:B------:R-:W-:Y:S01]  /*2d80*/  @P6 FADD.FTZ R18, R18, R3 ;  /* 0x0000000312126221 */ /* 0x000fe20000010000 */
[----:B------:R-:W-:Y:S01]  /*2d90*/  @P6 FADD.FTZ R19, R19, R156 ;  /* 0x0000009c13136221 */ /* 0x000fe20000010000 */
[-C--:B-----5:R-:W-:Y:S01]  /*2da0*/  @P6 FFMA.FTZ R147, R147, R2.reuse, -R152 ;  /* 0x0000000293936223 */ /* 0x0a0fe20000010898 */
[----:B------:R-:W-:Y:S01]  /*2db0*/  @P6 FFMA.FTZ R145, R145, R2, R16 ;  /* 0x0000000291916223 */ /* 0x000fe20000010010 */
[----:B------:R-:W-:Y:S01]  /*2dc0*/  CS2R R2, SRZ ;  /* 0x0000000000027805 */ /* 0x000fe2000001ff00 */
[----:B------:R-:W-:-:S05]  /*2dd0*/  @P0 IMAD.WIDE R16, R17, 0x10, R36 ;  /* 0x0000001011100825 */ /* 0x000fca00078e0224 */
[----:B------:R0:W2:Y:S01]  /*2de0*/  @P0 LDG.E.64 R2, desc[UR16][R16.64+0x8] ;  /* 0x0000081010020981 */ /* 0x0000a2000c1e1b00 */
[----:B------:R-:W-:Y:S01]  /*2df0*/  ULEA UR7, UR4, UR6, 0x4 ;  /* 0x0000000604077291 */ /* 0x000fe2000f8e20ff */
[----:B------:R-:W-:Y:S02]  /*2e00*/  BSSY.RECONVERGENT B0, `(.L_x_17436) ;  /* 0x0000041000007945 */ /* 0x000fe40003800200 */
[----:B------:R-:W-:Y:S04]  /*2e10*/  SHFL.UP PT, R145, R145, 0x1, RZ ;  /* 0x0420000091917989 */ /* 0x000fe800000e00ff */
[----:B------:R-:W-:Y:S01]  /*2e20*/  SHFL.UP PT, R147, R147, 0x1, RZ ;  /* 0x0420000093937989 */ /* 0x000fe200000e00ff */
[----:B0-----:R-:W-:Y:S01]  /*2e30*/  MOV R16, 0x3f800000 ;  /* 0x3f80000000107802 */ /* 0x001fe20000000f00 */
[----:B------:R-:W-:-:S02]  /*2e40*/  HFMA2 R17, -RZ, RZ, 0, 0 ;  /* 0x00000000ff117431 */ /* 0x000fc400000001ff */
[----:B------:R-:W-:Y:S04]  /*2e50*/  SHFL.UP PT, R19, R19, 0x1, RZ ;  /* 0x0420000013137989 */ /* 0x000fe800000e00ff */
[----:B------:R-:W-:Y:S04]  /*2e60*/  SHFL.UP PT, R18, R18, 0x1, RZ ;  /* 0x0420000012127989 */ /* 0x000fe800000e00ff */
[----:B--2---:R-:W0:Y:S04]  /*2e70*/  SHFL.IDX PT, R3, R3, RZ, 0x1f ;  /* 0x00001fff03037589 */ /* 0x004e2800000e0000 */
[----:B------:R-:W2:Y:S01]  /*2e80*/  SHFL.IDX PT, R152, R2, RZ, 0x1f ;  /* 0x00001fff02987589 */ /* 0x000ea200000e0000 */
[-C--:B0-----:R-:W-:Y:S01]  /*2e90*/  FMUL.FTZ R154, R145, R3.reuse ;  /* 0x00000003919a7220 */ /* 0x081fe20000410000 */
[----:B------:R-:W-:-:S03]  /*2ea0*/  FMUL.FTZ R156, R147, R3 ;  /* 0x00000003939c7220 */ /* 0x000fc60000410000 */
[-C--:B--2---:R-:W-:Y:S01]  /*2eb0*/  FFMA.FTZ R154, R147, R152.reuse, -R154 ;  /* 0x00000098939a7223 */ /* 0x084fe2000001089a */
[----:B------:R-:W-:Y:S01]  /*2ec0*/  FFMA.FTZ R153, R145, R152, R156 ;  /* 0x0000009891997223 */ /* 0x000fe2000001009c */
[CC--:B------:R-:W-:Y:S01]  /*2ed0*/  FMUL.FTZ R145, R141.reuse, R142.reuse ;  /* 0x0000008e8d917220 */ /* 0x0c0fe20000410000 */
[-C--:B------:R-:W-:Y:S01]  /*2ee0*/  FMUL.FTZ R147, R141, R143.reuse ;  /* 0x0000008f8d937220 */ /* 0x080fe20000410000 */
[----:B------:R-:W-:Y:S01]  /*2ef0*/  @P5 FADD.FTZ R152, R19, R154 ;  /* 0x0000009a13985221 */ /* 0x000fe20000010000 */
[----:B------:R-:W-:Y:S01]  /*2f00*/  @P5 FADD.FTZ R3, R18, R153 ;  /* 0x0000009912035221 */ /* 0x000fe20000010000 */
[C---:B------:R-:W-:Y:S01]  /*2f10*/  FFMA.FTZ R2, R140.reuse, R143, R145 ;  /* 0x0000008f8c027223 */ /* 0x040fe20000010091 */
[----:B------:R-:W-:Y:S01]  /*2f20*/  FFMA.FTZ R147, R140, R142, -R147 ;  /* 0x0000008e8c937223 */ /* 0x000fe20000010893 */
[----:B------:R-:W-:Y:S01]  /*2f30*/  ISETP.GE.AND P5, PT, R76, UR8, PT ;  /* 0x000000084c007c0c */ /* 0x000fe2000bfa6270 */
[-C--:B-1-3--:R-:W-:Y:S01]  /*2f40*/  FMUL.FTZ R145, R141, R53.reuse ;  /* 0x000000358d917220 */ /* 0x08afe20000410000 */
[----:B------:R-:W-:Y:S01]  /*2f50*/  FADD.FTZ R153, R139, R2 ;  /* 0x000000028b997221 */ /* 0x000fe20000010000 */
[----:B------:R-:W-:Y:S01]  /*2f60*/  FADD.FTZ R147, R138, R147 ;  /* 0x000000938a937221 */ /* 0x000fe20000010000 */
[----:B------:R-:W-:Y:S01]  /*2f70*/  ISETP.NE.OR P5, PT, R62, RZ, P5 ;  /* 0x000000ff3e00720c */ /* 0x000fe20002fa5670 */
[----:B------:R-:W-:Y:S01]  /*2f80*/  FMUL.FTZ R2, R140, R53 ;  /* 0x000000358c027220 */ /* 0x000fe20000410000 */
[C---:B------:R-:W-:Y:S01]  /*2f90*/  FMUL.FTZ R156, R124.reuse, R153 ;  /* 0x000000997c9c7220 */ /* 0x040fe20000410000 */
[-C--:B------:R-:W-:Y:S01]  /*2fa0*/  FMUL.FTZ R154, R124, R147.reuse ;  /* 0x000000937c9a7220 */ /* 0x080fe20000410000 */
[-C--:B------:R-:W-:Y:S01]  /*2fb0*/  FFMA.FTZ R145, R140, R52.reuse, -R145 ;  /* 0x000000348c917223 */ /* 0x080fe20000010891 */
[----:B------:R-:W-:Y:S01]  /*2fc0*/  FFMA.FTZ R2, -R141, R52, -R2 ;  /* 0x000000348d027223 */ /* 0x000fe20000010902 */
[C---:B------:R-:W-:Y:S01]  /*2fd0*/  FFMA.FTZ R147, R137.reuse, R147, -R156 ;  /* 0x0000009389937223 */ /* 0x040fe2000001089c */
[----:B------:R-:W-:Y:S01]  /*2fe0*/  FFMA.FTZ R158, R137, R153, R154 ;  /* 0x00000099899e7223 */ /* 0x000fe2000001009a */
[----:B------:R-:W-:Y:S01]  /*2ff0*/  CS2R R18, SRZ ;  /* 0x0000000000127805 */ /* 0x000fe2000001ff00 */
[CC--:B------:R-:W-:Y:S01]  /*3000*/  FMUL.FTZ R154, R124.reuse, R2.reuse ;  /* 0x000000027c9a7220 */ /* 0x0c0fe20000410000 */
[-C--:B------:R-:W-:Y:S01]  /*3010*/  FMUL.FTZ R156, R124, R145.reuse ;  /* 0x000000917c9c7220 */ /* 0x080fe20000410000 */
[----:B------:R-:W-:Y:S01]  /*3020*/  FADD.FTZ R155, R136, R147 ;  /* 0x00000093889b7221 */ /* 0x000fe20000010000 */
[----:B------:R-:W-:Y:S01]  /*3030*/  FADD.FTZ R153, R135, R158 ;  /* 0x0000009e87997221 */ /* 0x000fe20000010000 */
[C---:B------:R-:W-:Y:S01]  /*3040*/  FFMA.FTZ R145, R137.reuse, R145, R154 ;  /* 0x0000009189917223 */ /* 0x040fe2000001009a */
[----:B------:R-:W0:Y:S01]  /*3050*/  @!P5 LDS.128 R16, [UR7+0x1d90] ;  /* 0x001d9007ff10d984 */ /* 0x000e220008000c00 */
[----:B------:R-:W-:Y:S01]  /*3060*/  FFMA.FTZ R147, R137, R2, -R156 ;  /* 0x0000000289937223 */ /* 0x000fe2000001089c */
[C---:B------:R-:W-:Y:S01]  /*3070*/  FMUL.FTZ R157, R126.reuse, R155 ;  /* 0x0000009b7e9d7220 */ /* 0x040fe20000410000 */
[C---:B------:R-:W-:Y:S01]  /*3080*/  FMUL.FTZ R154, R126.reuse, R153 ;  /* 0x000000997e9a7220 */ /* 0x040fe20000410000 */
        /* <DEDUP_REMOVED lines=24> */
.L_x_17437:
[----:B------:R-:W-:Y:S05]  /*3210*/  BSYNC.RECONVERGENT B0 ;  /* 0x0000000000007941 */ /* 0x000fea0003800200 */
.L_x_17436:
[----:B------:R-:W-:Y:S01]  /*3220*/  ISETP.GT.U32.AND P5, PT, R109, 0x1d, PT ;  /* 0x0000001d6d00780c */ /* 0x000fe20003fa4070 */
[----:B--2---:R2:W1:Y:S01]  /*3230*/  SHFL.DOWN PT, R155, R161, 0x2, 0x1f ;  /* 0x08401f00a19b7f89 */ /* 0x00446200000e0000 */
        /* <DEDUP_REMOVED lines=15> */
.L_x_17439:
[----:B------:R-:W-:Y:S05]  /*3330*/  BSYNC.RECONVERGENT B0 ;  /* 0x0000000000007941 */ /* 0x000fea0003800200 */
.L_x_17438:
        /* <DEDUP_REMOVED lines=17> */
.L_x_17441:
[----:B------:R-:W-:Y:S05]  /*3450*/  BSYNC.RECONVERGENT B0 ;  /* 0x0000000000007941 */ /* 0x000fea0003800200 */
.L_x_17440:
        /* <DEDUP_REMOVED lines=17> */
.L_x_17443:
[----:B------:R-:W-:Y:S05]  /*3570*/  BSYNC.RECONVERGENT B0 ;  /* 0x0000000000007941 */ /* 0x000fea0003800200 */
.L_x_17442:
        /* <DEDUP_REMOVED lines=17> */
.L_x_17445:
[----:B------:R-:W-:Y:S05]  /*3690*/  BSYNC.RECONVERGENT B0 ;  /* 0x0000000000007941 */ /* 0x000fea0003800200 */
.L_x_17444:
[----:B------:R-:W-:Y:S01]  /*36a0*/  SHFL.DOWN PT, R158, R162, 0x1, 0x1f ;  /* 0x08201f00a29e7f89 */ /* 0x000fe200000e0000 */
[----:B------:R-:W-:Y:S01]  /*36b0*/  ISETP.NE.AND P5, PT, R62, 0x1f, PT ;  /* 0x0000001f3e00780c */ /* 0x000fe20003fa5270 */
[----:B------:R-:W-:Y:S02]  /*36c0*/  BSSY.RECONVERGENT B0, `(.L_x_17446) ;  /* 0x00000a4000007945 */ /* 0x000fe40003800200 */
[----:B------:R-:W5:Y:S04]  /*36d0*/  SHFL.IDX PT, R154, R19, RZ, 0x1f ;  /* 0x00001fff139a7589 */ /* 0x000f6800000e0000 */
[----:B------:R-:W4:Y:S04]  /*36e0*/  SHFL.DOWN PT, R2, R161, 0x1, 0x1f ;  /* 0x08201f00a1027f89 */ /* 0x000f2800000e0000 */
[----:B-1----:R-:W1:Y:S04]  /*36f0*/  SHFL.IDX PT, R156, R18, RZ, 0x1f ;  /* 0x00001fff129c7589 */ /* 0x002e6800000e0000 */
[----:B------:R-:W1:Y:S04]  /*3700*/  SHFL.DOWN PT, R164, R160, 0x1, 0x1f ;  /* 0x08201f00a0a47f89 */ /* 0x000e6800000e0000 */
[----:B0-----:R-:W0:Y:S04]  /*3710*/  SHFL.DOWN PT, R153, R157, 0x1, 0x1f ;  /* 0x08201f009d997f89 */ /* 0x001e2800000e0000 */
[----:B--23--:R-:W2:Y:S01]  /*3720*/  SHFL.IDX PT, R162, R162, RZ, 0x1f ;  /* 0x00001fffa2a27589 */ /* 0x00cea200000e0000 */
[----:B-----5:R-:W-:-:S03]  /*3730*/  @P5 FMUL.FTZ R145, R158, R154 ;  /* 0x0000009a9e915220 */ /* 0x020fc60000410000 */
[----:B------:R-:W3:Y:S01]  /*3740*/  SHFL.IDX PT, R161, R161, RZ, 0x1f ;  /* 0x00001fffa1a17589 */ /* 0x000ee200000e0000 */
[----:B----4-:R-:W-:-:S03]  /*3750*/  @P5 FMUL.FTZ R147, R2, R154 ;  /* 0x0000009a02935220 */ /* 0x010fc60000410000 */
[----:B------:R-:W4:Y:S01]  /*3760*/  SHFL.IDX PT, R160, R160, RZ, 0x1f ;  /* 0x00001fffa0a07589 */ /* 0x000f2200000e0000 */
[-C--:B-1----:R-:W-:Y:S01]  /*3770*/  @P5 FFMA.FTZ R145, R2, R156.reuse, -R145 ;  /* 0x0000009c02915223 */ /* 0x082fe20000010891 */
[----:B------:R-:W-:Y:S02]  /*3780*/  @P5 FFMA.FTZ R147, R158, R156, R147 ;  /* 0x0000009c9e935223 */ /* 0x000fe40000010093 */
[----:B------:R-:W1:Y:S01]  /*3790*/  SHFL.IDX PT, R157, R157, RZ, 0x1f ;  /* 0x00001fff9d9d7589 */ /* 0x000e6200000e0000 */
[----:B------:R-:W-:Y:S01]  /*37a0*/  @P5 FADD.FTZ R156, R164, R145 ;  /* 0x00000091a49c5221 */ /* 0x000fe20000010000 */
[CC--:B------:R-:W-:Y:S01]  /*37b0*/  FMUL.FTZ R145, R55.reuse, R152.reuse ;  /* 0x0000009837917220 */ /* 0x0c0fe20000410000 */
[-C--:B------:R-:W-:Y:S01]  /*37c0*/  FMUL.FTZ R55, R55, R3.reuse ;  /* 0x0000000337377220 */ /* 0x080fe20000410000 */
[----:B0-----:R-:W-:Y:S02]  /*37d0*/  @P5 FADD.FTZ R154, R153, R147 ;  /* 0x00000093999a5221 */ /* 0x001fe40000010000 */
[C---:B------:R-:W-:Y:S01]  /*37e0*/  FFMA.FTZ R145, R54.reuse, R3, R145 ;  /* 0x0000000336917223 */ /* 0x040fe20000010091 */
[----:B------:R-:W-:Y:S01]  /*37f0*/  FFMA.FTZ R54, R54, R152, -R55 ;  /* 0x0000009836367223 */ /* 0x000fe20000010837 */
[----:B------:R-:W-:Y:S01]  /*3800*/  ISETP.NE.AND P5, PT, R62, RZ, PT ;  /* 0x000000ff3e00720c */ /* 0x000fe20003fa5270 */
[----:B--2---:R-:W-:Y:S01]  /*3810*/  FMUL.FTZ R164, R162, R19 ;  /* 0x00000013a2a47220 */ /* 0x004fe20000410000 */
[----:B------:R-:W-:Y:S01]  /*3820*/  FADD.FTZ R55, RZ, R145 ;  /* 0x00000091ff377221 */ /* 0x000fe20000010000 */
[----:B------:R-:W-:-:S03]  /*3830*/  FADD.FTZ R145, R119, R54 ;  /* 0x0000003677917221 */ /* 0x000fc60000010000 */
[C---:B------:R-:W-:Y:S01]  /*3840*/  FMUL.FTZ R3, R126.reuse, R55 ;  /* 0x000000377e037220 */ /* 0x040fe20000410000 */
[-C--:B------:R-:W-:Y:S01]  /*3850*/  FMUL.FTZ R2, R126, R145.reuse ;  /* 0x000000917e027220 */ /* 0x080fe20000410000 */
[C---:B------:R-:W-:Y:S01]  /*3860*/  FMUL.FTZ R54, R150.reuse, R145 ;  /* 0x0000009196367220 */ /* 0x040fe20000410000 */
[----:B------:R-:W-:Y:S01]  /*3870*/  FMUL.FTZ R153, R150, R55 ;  /* 0x0000003796997220 */ /* 0x000fe20000410000 */
[C---:B------:R-:W-:Y:S01]  /*3880*/  FFMA.FTZ R3, R134.reuse, R145, -R3 ;  /* 0x0000009186037223 */ /* 0x040fe20000010803 */
[----:B------:R-:W-:Y:S02]  /*3890*/  FFMA.FTZ R2, R134, R55, R2 ;  /* 0x0000003786027223 */ /* 0x000fe40000010002 */
[----:B------:R-:W-:Y:S01]  /*38a0*/  FFMA.FTZ R153, R148, R145, -R153 ;  /* 0x0000009194997223 */ /* 0x000fe20000010899 */
[----:B------:R-:W-:Y:S01]  /*38b0*/  FADD.FTZ R147, R118, R3 ;  /* 0x0000000376937221 */ /* 0x000fe20000010000 */
        /* <DEDUP_REMOVED lines=11> */
[----:B------:R-:W-:Y:S01]  /*3970*/  FADD.FTZ R146, R117, R146 ;  /* 0x0000009275927221 */ /* 0x000fe20000010000 */
[C---:B------:R-:W-:Y:S01]  /*3980*/  FFMA.FTZ R144, R0.reuse, R153, RZ ;  /* 0x0000009900907223 */ /* 0x040fe200000100ff */
[----:B------:R-:W-:Y:S01]  /*3990*/  FFMA.FTZ R148, -R0, R3, RZ ;  /* 0x0000000300947223 */ /* 0x000fe200000101ff */
[C---:B------:R-:W-:Y:S01]  /*39a0*/  FMUL.FTZ R150, R151.reuse, R54 ;  /* 0x0000003697967220 */ /* 0x040fe20000410000 */
[----:B------:R-:W-:Y:S01]  /*39b0*/  FMUL.FTZ R151, R151, R146 ;  /* 0x0000009297977220 */ /* 0x000fe20000410000 */
[----:B------:R-:W-:Y:S01]  /*39c0*/  FFMA.FTZ R155, R123, R155, R144 ;  /* 0x0000009b7b9b7223 */ /* 0x000fe20000010090 */
[----:B------:R-:W-:Y:S01]  /*39d0*/  FMUL.FTZ R3, R141, R54 ;  /* 0x000000368d037220 */ /* 0x000fe20000410000 */
[C---:B------:R-:W-:Y:S01]  /*39e0*/  FFMA.FTZ R150, R149.reuse, R146, -R150 ;  /* 0x0000009295967223 */ /* 0x040fe20000010896 */
[----:B------:R-:W-:Y:S01]  /*39f0*/  FFMA.FTZ R144, R149, R54, R151 ;  /* 0x0000003695907223 */ /* 0x000fe20000010097 */
[----:B------:R-:W-:Y:S01]  /*3a00*/  FMUL.FTZ R149, R141, R146 ;  /* 0x000000928d957220 */ /* 0x000fe20000410000 */
[----:B------:R-:W-:Y:S01]  /*3a10*/  FFMA.FTZ R159, -R123, R159, R148 ;  /* 0x0000009f7b9f7223 */ /* 0x000fe20000010194 */
[----:B------:R-:W-:Y:S01]  /*3a20*/  FFMA.FTZ R148, R122, R150, R155 ;  /* 0x000000967a947223 */ /* 0x000fe2000001009b */
[-C--:B------:R-:W-:Y:S01]  /*3a30*/  FMUL.FTZ R150, R50, R55.reuse ;  /* 0x0000003732967220 */ /* 0x080fe20000410000 */
[C---:B------:R-:W-:Y:S01]  /*3a40*/  FFMA.FTZ R152, R140.reuse, R54, R149 ;  /* 0x000000368c987223 */ /* 0x040fe20000010095 */
[----:B------:R-:W-:Y:S01]  /*3a50*/  FFMA.FTZ R149, R140, R146, -R3 ;  /* 0x000000928c957223 */ /* 0x000fe20000010803 */
[----:B------:R-:W-:Y:S01]  /*3a60*/  FFMA.FTZ R144, -R122, R144, R159 ;  /* 0x000000907a907223 */ /* 0x000fe2000001019f */
[C---:B------:R-:W-:Y:S01]  /*3a70*/  FMUL.FTZ R159, R51.reuse, R2 ;  /* 0x00000002339f7220 */ /* 0x040fe20000410000 */
[----:B------:R-:W-:Y:S01]  /*3a80*/  FADD.FTZ R3, RZ, R152 ;  /* 0x00000098ff037221 */ /* 0x000fe20000010000 */
[C---:B------:R-:W-:Y:S01]  /*3a90*/  FMUL.FTZ R151, R51.reuse, R55 ;  /* 0x0000003733977220 */ /* 0x040fe20000410000 */
[C---:B------:R-:W-:Y:S01]  /*3aa0*/  FMUL.FTZ R155, R51.reuse, R54 ;  /* 0x00000036339b7220 */ /* 0x040fe20000410000 */
[----:B------:R-:W-:Y:S01]  /*3ab0*/  FADD.FTZ R149, R116, R149 ;  /* 0x0000009574957221 */ /* 0x000fe20000010000 */
[C---:B------:R-:W-:Y:S01]  /*3ac0*/  FMUL.FTZ R152, R51.reuse, R3 ;  /* 0x0000000333987220 */ /* 0x040fe20000410000 */
[C---:B------:R-:W-:Y:S01]  /*3ad0*/  FMUL.FTZ R158, R50.reuse, R2 ;  /* 0x00000002329e7220 */ /* 0x040fe20000410000 */
[C---:B------:R-:W-:Y:S01]  /*3ae0*/  FFMA.FTZ R153, R51.reuse, R145, R150 ;  /* 0x0000009133997223 */ /* 0x040fe20000010096 */
[C---:B------:R-:W-:Y:S01]  /*3af0*/  FMUL.FTZ R163, R50.reuse, R3 ;  /* 0x0000000332a37220 */ /* 0x040fe20000410000 */
[C---:B------:R-:W-:Y:S01]  /*3b00*/  FFMA.FTZ R150, R50.reuse, R147, -R159 ;  /* 0x0000009332967223 */ /* 0x040fe2000001089f */
[C---:B------:R-:W-:Y:S01]  /*3b10*/  FFMA.FTZ R151, R50.reuse, R145, -R151 ;  /* 0x0000009132977223 */ /* 0x040fe20000010897 */
[C---:B------:R-:W-:Y:S01]  /*3b20*/  FMUL.FTZ R159, R50.reuse, R54 ;  /* 0x00000036329f7220 */ /* 0x040fe20000410000 */
[CC--:B------:R-:W-:Y:S01]  /*3b30*/  FFMA.FTZ R155, R50.reuse, R146.reuse, -R155 ;  /* 0x00000092329b7223 */ /* 0x0c0fe2000001089b */
[----:B------:R-:W-:Y:S01]  /*3b40*/  FFMA.FTZ R152, R50, R149, -R152 ;  /* 0x0000009532987223 */ /* 0x000fe20000010898 */
[C---:B------:R-:W-:Y:S01]  /*3b50*/  FFMA.FTZ R50, R51.reuse, R147, R158 ;  /* 0x0000009333327223 */ /* 0x040fe2000001009e */
[C---:B------:R-:W-:Y:S01]  /*3b60*/  FFMA.FTZ R158, R51.reuse, R149, R163 ;  /* 0x00000095339e7223 */ /* 0x040fe200000100a3 */
[-C--:B------:R-:W-:Y:S01]  /*3b70*/  FMUL.FTZ R163, R154, R53.reuse ;  /* 0x000000359aa37220 */ /* 0x080fe20000410000 */
[C---:B------:R-:W-:Y:S01]  /*3b80*/  FMUL.FTZ R53, R156.reuse, R53 ;  /* 0x000000359c357220 */ /* 0x040fe20000410000 */
[----:B------:R-:W-:Y:S01]  /*3b90*/  FFMA.FTZ R159, R51, R146, R159 ;  /* 0x00000092339f7223 */ /* 0x000fe2000001009f */
[----:B---3--:R-:W-:Y:S01]  /*3ba0*/  FFMA.FTZ R51, R161, R18, -R164 ;  /* 0x00000012a1337223 */ /* 0x008fe200000108a4 */
[-C--:B------:R-:W-:Y:S01]  /*3bb0*/  FFMA.FTZ R156, R156, R52.reuse, R163 ;  /* 0x000000349c9c7223 */ /* 0x080fe200000100a3 */
[----:B------:R-:W-:Y:S01]  /*3bc0*/  FFMA.FTZ R53, R154, R52, -R53 ;  /* 0x000000349a357223 */ /* 0x000fe20000010835 */
[C---:B------:R-:W-:Y:S01]  /*3bd0*/  FMUL.FTZ R18, R162.reuse, R18 ;  /* 0x00000012a2127220 */ /* 0x040fe20000410000 */
[----:B------:R-:W-:Y:S01]  /*3be0*/  FMUL.FTZ R164, R162, R17 ;  /* 0x00000011a2a47220 */ /* 0x000fe20000410000 */
[----:B------:R-:W-:Y:S01]  /*3bf0*/  FADD.FTZ R143, R143, R156 ;  /* 0x0000009c8f8f7221 */ /* 0x000fe20000010000 */
[----:B------:R-:W-:Y:S01]  /*3c00*/  FADD.FTZ R53, R142, R53 ;  /* 0x000000358e357221 */ /* 0x000fe20000010000 */
[----:B------:R-:W-:Y:S01]  /*3c10*/  FFMA.FTZ R52, R161, R19, R18 ;  /* 0x00000013a1347223 */ /* 0x000fe20000010012 */
[----:B----4-:R-:W-:Y:S01]  /*3c20*/  FADD.FTZ R18, R160, R51 ;  /* 0x00000033a0127221 */ /* 0x010fe20000010000 */
[-C--:B------:R-:W-:Y:S01]  /*3c30*/  FMUL.FTZ R162, R162, R16.reuse ;  /* 0x00000010a2a27220 */ /* 0x080fe20000410000 */
[C---:B------:R-:W-:Y:S01]  /*3c40*/  FMUL.FTZ R51, R141.reuse, R53 ;  /* 0x000000358d337220 */ /* 0x040fe20000410000 */
[----:B------:R-:W-:Y:S01]  /*3c50*/  FMUL.FTZ R142, R141, R143 ;  /* 0x0000008f8d8e7220 */ /* 0x000fe20000410000 */
[----:B-1----:R-:W-:Y:S01]  /*3c60*/  FADD.FTZ R19, R157, R52 ;  /* 0x000000349d137221 */ /* 0x002fe20000010000 */
[C---:B------:R-:W-:Y:S01]  /*3c70*/  FFMA.FTZ R16, R161.reuse, R16, -R164 ;  /* 0x00000010a1107223 */ /* 0x040fe200000108a4 */
[----:B------:R-:W-:Y:S01]  /*3c80*/  FFMA.FTZ R17, R161, R17, R162 ;  /* 0x00000011a1117223 */ /* 0x000fe200000100a2 */
[----:B------:R-:W-:Y:S01]  /*3c90*/  FFMA.FTZ R52, R140, R143, R51 ;  /* 0x0000008f8c347223 */ /* 0x000fe20000010033 */
[----:B------:R-:W-:Y:S01]  /*3ca0*/  FMUL.FTZ R154, R0, R151 ;  /* 0x00000097009a7220 */ /* 0x000fe20000410000 */
[----:B------:R-:W-:Y:S01]  /*3cb0*/  FFMA.FTZ R51, R140, R53, -R142 ;  /* 0x000000358c337223 */ /* 0x000fe2000001088e */
[----:B------:R-:W-:Y:S01]  /*3cc0*/  FMUL.FTZ R153, R0, -R153 ;  /* 0x8000009900997220 */ /* 0x000fe20000410000 */
[----:B------:R-:W-:Y:S01]  /*3cd0*/  FADD.FTZ R139, R139, R52 ;  /* 0x000000348b8b7221 */ /* 0x000fe20000010000 */
[----:B------:R0:W-:Y:S01]  /*3ce0*/  @!P5 STS.128 [UR7+0x1d90], R16 ;  /* 0x001d9010ff00d988 */ /* 0x0001e20008000c07 */
[----:B------:R-:W-:Y:S01]  /*3cf0*/  FADD.FTZ R138, R138, R51 ;  /* 0x000000338a8a7221 */ /* 0x000fe20000010000 */
[C---:B------:R-:W-:Y:S01]  /*3d00*/  FMUL.FTZ R151, R123.reuse, -R50 ;  /* 0x800000327b977220 */ /* 0x040fe20000410000 */
[----:B------:R-:W-:Y:S01]  /*3d10*/  FMUL.FTZ R141, R123, R150 ;  /* 0x000000967b8d7220 */ /* 0x000fe20000410000 */
[----:B------:R-:W-:Y:S01]  /*3d20*/  STS [R89+0x420], R154 ;  /* 0x0004209a59007388 */ /* 0x000fe20000000800 */
[----:B------:R-:W-:Y:S01]  /*3d30*/  FMUL.FTZ R50, R124, R139 ;  /* 0x0000008b7c327220 */ /* 0x000fe20000410000 */
[C---:B------:R-:W-:Y:S01]  /*3d40*/  FMUL.FTZ R155, R122.reuse, R155 ;  /* 0x0000009b7a9b7220 */ /* 0x040fe20000410000 */
[----:B------:R-:W-:Y:S01]  /*3d50*/  FMUL.FTZ R159, R122, -R159 ;  /* 0x8000009f7a9f7220 */ /* 0x000fe20000410000 */
[----:B------:R1:W-:Y:S01]  /*3d60*/  STS [R92+0x4], R153 ;  /* 0x000004995c007388 */ /* 0x0003e20000000800 */
[-C--:B------:R-:W-:Y:S01]  /*3d70*/  FMUL.FTZ R124, R124, R138.reuse ;  /* 0x0000008a7c7c7220 */ /* 0x080fe20000410000 */
[----:B------:R-:W-:Y:S01]  /*3d80*/  FFMA.FTZ R51, R137, R138, -R50 ;  /* 0x0000008a89337223 */ /* 0x000fe20000010832 */
[----:B------:R-:W-:Y:S01]  /*3d90*/  FADD.FTZ R145, -R119, R145 ;  /* 0x0000009177917221 */ /* 0x000fe20000010100 */
[----:B------:R2:W-:Y:S01]  /*3da0*/  STS [R92+0x8], R141 ;  /* 0x0000088d5c007388 */ /* 0x0005e20000000800 */
[----:B------:R-:W-:Y:S01]  /*3db0*/  FFMA.FTZ R124, R137, R139, R124 ;  /* 0x0000008b897c7223 */ /* 0x000fe2000001007c */
[----:B0-----:R-:W-:Y:S01]  /*3dc0*/  FMUL.FTZ R19, R121, R152 ;  /* 0x0000009879137220 */ /* 0x001fe20000410000 */
[----:B------:R-:W-:Y:S01]  /*3dd0*/  FADD.FTZ R51, R136, R51 ;  /* 0x0000003388337221 */ /* 0x000fe20000010000 */
[----:B------:R-:W-:Y:S01]  /*3de0*/  STS [R92+0xc], R151 ;  /* 0x00000c975c007388 */ /* 0x000fe20000000800 */
[----:B------:R-:W-:Y:S01]  /*3df0*/  FADD.FTZ R135, R135, R124 ;  /* 0x0000007c87877221 */ /* 0x000fe20000010000 */
[----:B-1----:R-:W-:Y:S01]  /*3e00*/  FMUL.FTZ R153, R121, -R158 ;  /* 0x8000009e79997220 */ /* 0x002fe20000410000 */
[C---:B------:R-:W-:Y:S01]  /*3e10*/  FMUL.FTZ R17, R126.reuse, R51 ;  /* 0x000000337e117220 */ /* 0x040fe20000410000 */
[----:B------:R-:W-:Y:S01]  /*3e20*/  STS [R92+0x10], R155 ;  /* 0x0000109b5c007388 */ /* 0x000fe20000000800 */
[-C--:B------:R-:W-:Y:S01]  /*3e30*/  FMUL.FTZ R126, R126, R135.reuse ;  /* 0x000000877e7e7220 */ /* 0x080fe20000410000 */
[----:B------:R-:W-:Y:S01]  /*3e40*/  FADD.FTZ R147, -R118, R147 ;  /* 0x0000009376937221 */ /* 0x000fe20000010100 */
[C---:B------:R-:W-:Y:S01]  /*3e50*/  FFMA.FTZ R16, R134.reuse, R135, R17 ;  /* 0x0000008786107223 */ /* 0x040fe20000010011 */
[----:B------:R-:W-:Y:S01]  /*3e60*/  STS [R92+0x14], R159 ;  /* 0x0000149f5c007388 */ /* 0x000fe20000000800 */
[----:B--2---:R-:W-:Y:S01]  /*3e70*/  FFMA.FTZ R141, R134, R51, -R126 ;  /* 0x00000033868d7223 */ /* 0x004fe2000001087e */
[----:B------:R-:W-:Y:S01]  /*3e80*/  FMUL.FTZ R52, R108, R135 ;  /* 0x000000876c347220 */ /* 0x000fe20000410000 */
[----:B------:R-:W-:Y:S01]  /*3e90*/  FADD.FTZ R133, R133, R16 ;  /* 0x0000001085857221 */ /* 0x000fe20000010000 */
[----:B------:R0:W-:Y:S01]  /*3ea0*/  STS [R92+0x18], R19 ;  /* 0x000018135c007388 */ /* 0x0001e20000000800 */
[----:B------:R-:W-:Y:S01]  /*3eb0*/  FADD.FTZ R141, R132, R141 ;  /* 0x0000008d848d7221 */ /* 0x000fe20000010000 */
[----:B------:R-:W-:Y:S01]  /*3ec0*/  FMUL.FTZ R137, R107, R139 ;  /* 0x0000008b6b897220 */ /* 0x000fe20000410000 */
[C---:B------:R-:W-:Y:S01]  /*3ed0*/  FMUL.FTZ R50, R106.reuse, R133 ;  /* 0x000000856a327220 */ /* 0x040fe20000410000 */
[----:B------:R1:W-:Y:S01]  /*3ee0*/  STS [R92+0x1c], R153 ;  /* 0x00001c995c007388 */ /* 0x0003e20000000800 */
[----:B------:R-:W-:Y:S01]  /*3ef0*/  FMUL.FTZ R16, R106, R141 ;  /* 0x0000008d6a107220 */ /* 0x000fe20000410000 */
[----:B------:R-:W-:Y:S01]  /*3f00*/  FADD.FTZ R146, -R117, R146 ;  /* 0x0000009275927221 */ /* 0x000fe20000010100 */
[C---:B------:R-:W-:Y:S01]  /*3f10*/  FMUL.FTZ R124, R55.reuse, R50 ;  /* 0x00000032377c7220 */ /* 0x040fe20000410000 */
[----:B------:R-:W-:Y:S01]  /*3f20*/  BAR.SYNC.DEFER_BLOCKING 0x0 ;  /* 0x0000000000007b1d */ /* 0x000fe20000010000 */
[----:B------:R-:W-:Y:S01]  /*3f30*/  FMUL.FTZ R18, R55, R16 ;  /* 0x0000001037127220 */ /* 0x000fe20000410000 */
[----:B0-----:R-:W-:Y:S01]  /*3f40*/  FMUL.FTZ R19, R108, R51 ;  /* 0x000000336c137220 */ /* 0x001fe20000410000 */
[----:B------:R-:W-:Y:S01]  /*3f50*/  FMUL.FTZ R155, R54, R137 ;  /* 0x00000089369b7220 */ /* 0x000fe20000410000 */
[C---:B------:R-:W-:Y:S01]  /*3f60*/  FMUL.FTZ R132, R2.reuse, R52 ;  /* 0x0000003402847220 */ /* 0x040fe20000410000 */
[----:B------:R-:W-:Y:S01]  /*3f70*/  FFMA.FTZ R18, R145, R50, R18 ;  /* 0x0000003291127223 */ /* 0x000fe20000010012 */
[----:B------:R-:W-:Y:S01]  /*3f80*/  FMUL.FTZ R126, R2, R19 ;  /* 0x00000013027e7220 */ /* 0x000fe20000410000 */
[----:B-1----:R-:W-:Y:S01]  /*3f90*/  FMUL.FTZ R153, R107, R138 ;  /* 0x0000008a6b997220 */ /* 0x002fe20000410000 */
[----:B------:R-:W-:Y:S01]  /*3fa0*/  FFMA.FTZ R124, R145, R16, -R124 ;  /* 0x00000010917c7223 */ /* 0x000fe2000001087c */
[----:B------:R-:W-:Y:S01]  /*3fb0*/  FADD.FTZ R18, RZ, R18 ;  /* 0x00000012ff127221 */ /* 0x000fe20000010000 */
[----:B------:R-:W-:Y:S01]  /*3fc0*/  FFMA.FTZ R151, R147, R52, R126 ;  /* 0x0000003493977223 */ /* 0x000fe2000001007e */
[----:B------:R-:W-:Y:S01]  /*3fd0*/  FMUL.FTZ R126, R131, R149 ;  /* 0x00000095837e7220 */ /* 0x000fe20000410000 */
[----:B------:R-:W-:Y:S01]  /*3fe0*/  FFMA.FTZ R16, R146, R153, -R155 ;  /* 0x0000009992107223 */ /* 0x000fe2000001089b */
[----:B------:R-:W-:Y:S01]  /*3ff0*/  FFMA.FTZ R19, R147, R19, -R132 ;  /* 0x0000001393137223 */ /* 0x000fe20000010884 */
[----:B------:R-:W-:Y:S01]  /*4000*/  FADD.FTZ R18, R18, R151 ;  /* 0x0000009712127221 */ /* 0x000fe20000010000 */
[-C--:B------:R-:W-:Y:S01]  /*4010*/  FMUL.FTZ R151, R131, R3.reuse ;  /* 0x0000000383977220 */ /* 0x080fe20000410000 */
[----:B------:R-:W-:Y:S01]  /*4020*/  FFMA.FTZ R131, R130, R3, R126 ;  /* 0x0000000382837223 */ /* 0x000fe2000001007e */
[----:B------:R-:W-:Y:S01]  /*4030*/  FADD.FTZ R124, RZ, R124 ;  /* 0x0000007cff7c7221 */ /* 0x000fe20000010000 */
[----:B------:R-:W-:Y:S01]  /*4040*/  FMUL.FTZ R153, R54, R153 ;  /* 0x0000009936997220 */ /* 0x000fe20000410000 */
[----:B------:R-:W-:Y:S01]  /*4050*/  FFMA.FTZ R151, R130, R149, -R151 ;  /* 0x0000009582977223 */ /* 0x000fe20000010897 */
[----:B------:R-:W-:Y:S01]  /*4060*/  LEA R130, R115, -R112, 0x1 ;  /* 0x8000007073827211 */ /* 0x000fe200078e08ff */
[----:B------:R-:W-:Y:S01]  /*4070*/  FADD.FTZ R19, R124, R19 ;  /* 0x000000137c137221 */ /* 0x000fe20000010000 */
[----:B------:R-:W-:Y:S01]  /*4080*/  FFMA.FTZ R153, R146, R137, R153 ;  /* 0x0000008992997223 */ /* 0x000fe20000010099 */
[----:B------:R0:W1:Y:S01]  /*4090*/  LDS R17, [R80+0x4a0] ;  /* 0x0004a00050117984 */ /* 0x0000620000000800 */
[----:B------:R-:W-:-:S02]  /*40a0*/  ISETP.GE.AND P6, PT, R130, 0x1, PT ;  /* 0x000000018200780c */ /* 0x000fc40003fc6270 */
[----:B------:R-:W-:Y:S01]  /*40b0*/  FADD.FTZ R153, R18, R153 ;  /* 0x0000009912997221 */ /* 0x000fe20000010000 */
[----:B------:R-:W-:-:S10]  /*40c0*/  FADD.FTZ R126, R19, R16 ;  /* 0x00000010137e7221 */ /* 0x000fd40000010000 */
[----:B0-----:R-:W-:Y:S05]  /*40d0*/  @!P6 BRA `(.L_x_17447) ;  /* 0x000000000008e947 */ /* 0x001fea0003800000 */
[----:B------:R-:W0:Y:S04]  /*40e0*/  LDS R19, [R79+0x420] ;  /* 0x000420004f137984 */ /* 0x000e280000000800 */
[----:B0-----:R0:W-:Y:S02]  /*40f0*/  REDG.E.ADD.F32.FTZ.RN.STRONG.GPU desc[UR16][R48.64], R19 ;  /* 0x00000013300079a6 */ /* 0x0011e4000c12f310 */
.L_x_17447:
[----:B------:R-:W-:Y:S05]  /*4100*/  BSYNC.RECONVERGENT B0 ;  /* 0x0000000000007941 */ /* 0x000fea0003800200 */
.L_x_17446:
[----:B------:R-:W-:Y:S01]  /*4110*/  ISETP.GE.AND P6, PT, R130, 0x21, PT ;  /* 0x000000218200780c */ /* 0x000fe20003fc6270 */
[----:B------:R-:W-:-:S12]  /*4120*/  BSSY.RECONVERGENT B0, `(.L_x_17448) ;  /* 0x0000003000007945 */ /* 0x000fd80003800200 */
[----:B------:R-:W-:Y:S05]  /*4130*/  @!P6 BRA `(.L_x_17449) ;  /* 0x000000000004e947 */ /* 0x000fea0003800000 */
[----:B-1----:R2:W-:Y:S02]  /*4140*/  REDG.E.ADD.F32.FTZ.RN.STRONG.GPU desc[UR16][R48.64+0x80], R17 ;  /* 0x00008011300079a6 */ /* 0x0025e4000c12f310 */
.L_x_17449:
[----:B------:R-:W-:Y:S05]  /*4150*/  BSYNC.RECONVERGENT B0 ;  /* 0x0000000000007941 */ /* 0x000fea0003800200 */
.L_x_17448:
[----:B-12---:R1:W2:Y:S01]  /*4160*/  LDS R17, [R81+0x520] ;  /* 0x0005200051117984 */ /* 0x0062a20000000800 */
[----:B------:R-:W-:Y:S01]  /*4170*/  ISETP.GE.AND P6, PT, R130, 0x41, PT ;  /* 0x000000418200780c */ /* 0x000fe20003fc6270 */
[----:B------:R-:W-:-:S12]  /*4180*/  BSSY.RECONVERGENT B0, `(.L_x_17450) ;  /* 0x0000003000007945 */ /* 0x000fd80003800200 */
[----:B-1----:R-:W-:Y:S05]  /*4190*/  @!P6 BRA `(.L_x_17451) ;  /* 0x000000000004e947 */ /* 0x002fea0003800000 */
[----:B--2---:R1:W-:Y:S02]  /*41a0*/  REDG.E.ADD.F32.FTZ.RN.STRONG.GPU desc[UR16][R48.64+0x100], R17 ;  /* 0x00010011300079a6 */ /* 0x0043e4000c12f310 */
.L_x_17451:
[----:B------:R-:W-:Y:S05]  /*41b0*/  BSYNC.RECONVERGENT B0 ;  /* 0x0000000000007941 */ /* 0x000fea0003800200 */
.L_x_17450:
[----:B-12---:R1:W2:Y:S01]  /*41c0*/  LDS R17, [R82+0x5a0] ;  /* 0x0005a00052117984 */ /* 0x0062a20000000800 */
[----:B------:R-:W-:Y:S01]  /*41d0*/  ISETP.GE.AND P6, PT, R130, 0x61, PT ;  /* 0x000000618200780c */ /* 0x000fe20003fc6270 */
[----:B------:R-:W-:Y:S01]  /*41e0*/  BSSY.RECONVERGENT B0, `(.L_x_17452) ;  /* 0x0000004000007945 */ /* 0x000fe20003800200 */
[----:B------:R-:W-:-:S11]  /*41f0*/  FMUL.FTZ R124, R110, R143 ;  /* 0x0000008f6e7c7220 */ /* 0x000fd60000410000 */
[----:B-1----:R-:W-:Y:S05]  /*4200*/  @!P6 BRA `(.L_x_17453) ;  /* 0x000000000004e947 */ /* 0x002fea0003800000 */
[----:B--2---:R1:W-:Y:S02]  /*4210*/  REDG.E.ADD.F32.FTZ.RN.STRONG.GPU desc[UR16][R48.64+0x180], R17 ;  /* 0x00018011300079a6 */ /* 0x0043e4000c12f310 */
.L_x_17453:
[----:B------:R-:W-:Y:S05]  /*4220*/  BSYNC.RECONVERGENT B0 ;  /* 0x0000000000007941 */ /* 0x000fea0003800200 */
.L_x_17452:
        /* <DEDUP_REMOVED lines=8> */
.L_x_17455:
[----:B------:R-:W-:Y:S05]  /*42b0*/  BSYNC.RECONVERGENT B0 ;  /* 0x0000000000007941 */ /* 0x000fea0003800200 */
.L_x_17454:
[----:B0-----:R0:W3:Y:S01]  /*42c0*/  LDS R19, [R85+0x6a0] ;  /* 0x0006a00055137984 */ /* 0x0010e20000000800 */
[----:B------:R-:W-:Y:S01]  /*42d0*/  ISETP.GE.AND P6, PT, R130, 0xa1, PT ;  /* 0x000000a18200780c */ /* 0x000fe20003fc6270 */
[----:B------:R-:W-:Y:S01]  /*42e0*/  BSSY.RECONVERGENT B0, `(.L_x_17456) ;  /* 0x0000005000007945 */ /* 0x000fe20003800200 */
[-C--:B-12---:R-:W-:Y:S01]  /*42f0*/  FFMA.FTZ R17, R149, R16.reuse, -R18 ;  /* 0x0000001095117223 */ /* 0x086fe20000010812 */
[----:B------:R-:W-:-:S10]  /*4300*/  FMUL.FTZ R16, R3, R16 ;  /* 0x0000001003107220 */ /* 0x000fd40000410000 */
[----:B0-----:R-:W-:Y:S05]  /*4310*/  @!P6 BRA `(.L_x_17457) ;  /* 0x000000000004e947 */ /* 0x001fea0003800000 */
[----:B---3--:R0:W-:Y:S02]  /*4320*/  REDG.E.ADD.F32.FTZ.RN.STRONG.GPU desc[UR16][R48.64+0x280], R19 ;  /* 0x00028013300079a6 */ /* 0x0081e4000c12f310 */
.L_x_17457:
[----:B------:R-:W-:Y:S05]  /*4330*/  BSYNC.RECONVERGENT B0 ;  /* 0x0000000000007941 */ /* 0x000fea0003800200 */
.L_x_17456:
[----:B0--3--:R0:W1:Y:S01]  /*4340*/  LDS R19, [R86+0x720] ;  /* 0x0007200056137984 */ /* 0x0090620000000800 */
[----:B------:R-:W-:Y:S01]  /*4350*/  ISETP.GE.AND P6, PT, R130, 0xc1, PT ;  /* 0x000000c18200780c */ /* 0x000fe20003fc6270 */
[----:B------:R-:W-:Y:S01]  /*4360*/  BSSY.RECONVERGENT B0, `(.L_x_17458) ;  /* 0x0000004000007945 */ /* 0x000fe20003800200 */
[----:B------:R-:W-:-:S11]  /*4370*/  FFMA.FTZ R16, R149, R124, R16 ;  /* 0x0000007c95107223 */ /* 0x000fd60000010010 */
[----:B0-----:R-:W-:Y:S05]  /*4380*/  @!P6 BRA `(.L_x_17459) ;  /* 0x000000000004e947 */ /* 0x001fea0003800000 */
[----:B-1----:R0:W-:Y:S02]  /*4390*/  REDG.E.ADD.F32.FTZ.RN.STRONG.GPU desc[UR16][R48.64+0x300], R19 ;  /* 0x00030013300079a6 */ /* 0x0021e4000c12f310 */
.L_x_17459:
[----:B------:R-:W-:Y:S05]  /*43a0*/  BSYNC.RECONVERGENT B0 ;  /* 0x0000000000007941 */ /* 0x000fea0003800200 */
.L_x_17458:
[C---:B01----:R-:W-:Y:S01]  /*43b0*/  FFMA.FTZ R19, -R121.reuse, R131, R144 ;  /* 0x0000008379137223 */ /* 0x043fe20000010190 */
[----:B------:R-:W-:Y:S01]  /*43c0*/  ISETP.GE.AND P6, PT, R130, 0xe1, PT ;  /* 0x000000e18200780c */ /* 0x000fe20003fc6270 */
[----:B------:R0:W1:Y:S01]  /*43d0*/  LDS R131, [R88+0x7a0] ;  /* 0x0007a00058837984 */ /* 0x0000620000000800 */
[----:B------:R-:W-:Y:S01]  /*43e0*/  BSSY.RECONVERGENT B0, `(.L_x_17460) ;  /* 0x0000006000007945 */ /* 0x000fe20003800200 */
[----:B------:R-:W-:Y:S01]  /*43f0*/  FFMA.FTZ R18, R121, R151, R148 ;  /* 0x0000009779127223 */ /* 0x000fe20000010094 */
[----:B------:R-:W-:Y:S01]  /*4400*/  FADD.FTZ R16, R153, R16 ;  /* 0x0000001099107221 */ /* 0x000fe20000010000 */
[----:B------:R-:W-:-:S08]  /*4410*/  FADD.FTZ R17, R126, R17 ;  /* 0x000000117e117221 */ /* 0x000fd00000010000 */
[----:B0-----:R-:W-:Y:S05]  /*4420*/  @!P6 BRA `(.L_x_17461) ;  /* 0x000000000004e947 */ /* 0x001fea0003800000 */
[----:B-1----:R0:W-:Y:S02]  /*4430*/  REDG.E.ADD.F32.FTZ.RN.STRONG.GPU desc[UR16][R48.64+0x380], R131 ;  /* 0x00038083300079a6 */ /* 0x0021e4000c12f310 */
.L_x_17461:
[----:B------:R-:W-:Y:S05]  /*4440*/  BSYNC.RECONVERGENT B0 ;  /* 0x0000000000007941 */ /* 0x000fea0003800200 */
.L_x_17460:
[----:B0-----:R-:W0:Y:S01]  /*4450*/  SHFL.DOWN PT, R49, R16, 0x1, 0x1f ;  /* 0x08201f0010317f89 */ /* 0x001e2200000e0000 */
[----:B------:R-:W-:Y:S01]  /*4460*/  ISETP.GT.AND P6, PT, R103, 0x1e, PT ;  /* 0x0000001e6700780c */ /* 0x000fe20003fc4270 */
[C---:B------:R-:W-:Y:S01]  /*4470*/  FMUL.FTZ R130, R47.reuse, R143 ;  /* 0x0000008f2f827220 */ /* 0x040fe20000410000 */
[----:B------:R-:W-:Y:S01]  /*4480*/  FMUL.FTZ R132, R47, R135 ;  /* 0x000000872f847220 */ /* 0x000fe20000410000 */
[----:B------:R-:W2:Y:S01]  /*4490*/  SHFL.DOWN PT, R48, R17, 0x1, 0x1f ;  /* 0x08201f0011307f89 */ /* 0x000ea200000e0000 */
[----:B------:R-:W-:Y:S01]  /*44a0*/  BSSY.RECONVERGENT B0, `(.L_x_17462) ;  /* 0x000003f000007945 */ /* 0x000fe20003800200 */
[----:B------:R-:W-:Y:S02]  /*44b0*/  FFMA.FTZ R134, R46, R53, -R130 ;  /* 0x000000352e867223 */ /* 0x000fe40000010882 */
[----:B-1----:R-:W1:Y:S04]  /*44c0*/  SHFL.DOWN PT, R131, R18, 0x1, 0x1f ;  /* 0x08201f0012837f89 */ /* 0x002e6800000e0000 */
[----:B------:R-:W3:Y:S02]  /*44d0*/  SHFL.DOWN PT, R126, R19, 0x1, 0x1f ;  /* 0x08201f00137e7f89 */ /* 0x000ee400000e0000 */
[----:B0-----:R-:W-:Y:S01]  /*44e0*/  @!P6 FADD.FTZ R16, R16, R49 ;  /* 0x000000311010e221 */ /* 0x001fe20000010000 */
[----:B--2---:R-:W-:-:S04]  /*44f0*/  @!P6 FADD.FTZ R17, R17, R48 ;  /* 0x000000301111e221 */ /* 0x004fc80000010000 */
[----:B------:R-:W0:Y:S01]  /*4500*/  SHFL.DOWN PT, R49, R16, 0x2, 0x1f ;  /* 0x08401f0010317f89 */ /* 0x000e2200000e0000 */
[----:B-1----:R-:W-:-:S03]  /*4510*/  @!P6 FADD.FTZ R18, R18, R131 ;  /* 0x000000831212e221 */ /* 0x002fc60000010000 */
        /* <DEDUP_REMOVED lines=24> */
[C---:B------:R-:W-:Y:S01]  /*46a0*/  FMUL.FTZ R49, R47.reuse, R53 ;  /* 0x000000352f317220 */ /* 0x040fe20000410000 */
[----:B------:R-:W-:Y:S01]  /*46b0*/  FMUL.FTZ R53, R47, R139 ;  /* 0x0000008b2f357220 */ /* 0x000fe20000410000 */
[----:B-1----:R-:W-:Y:S01]  /*46c0*/  @!P6 FADD.FTZ R17, R17, R48 ;  /* 0x000000301111e221 */ /* 0x002fe20000010000 */
[----:B------:R-:W-:-:S02]  /*46d0*/  FMUL.FTZ R48, R47, R138 ;  /* 0x0000008a2f307220 */ /* 0x000fc40000410000 */
[----:B------:R-:W-:Y:S01]  /*46e0*/  FFMA.FTZ R53, R46, R138, -R53 ;  /* 0x0000008a2e357223 */ /* 0x000fe20000010835 */
[----:B--2---:R-:W-:Y:S01]  /*46f0*/  @!P6 FADD.FTZ R18, R18, R131 ;  /* 0x000000831212e221 */ /* 0x004fe20000010000 */
[----:B---3--:R-:W-:Y:S01]  /*4700*/  @!P6 FADD.FTZ R19, R19, R126 ;  /* 0x0000007e1313e221 */ /* 0x008fe20000010000 */
[C---:B------:R-:W-:Y:S01]  /*4710*/  FFMA.FTZ R126, R46.reuse, R143, R49 ;  /* 0x0000008f2e7e7223 */ /* 0x040fe20000010031 */
[----:B------:R-:W-:Y:S01]  /*4720*/  ISETP.GT.AND P6, PT, R103, 0xf, PT ;  /* 0x0000000f6700780c */ /* 0x000fe20003fc4270 */
[C---:B------:R-:W-:Y:S01]  /*4730*/  FFMA.FTZ R49, R46.reuse, R139, R48 ;  /* 0x0000008b2e317223 */ /* 0x040fe20000010030 */
[----:B------:R-:W-:Y:S01]  /*4740*/  FMUL.FTZ R48, R47, R51 ;  /* 0x000000332f307220 */ /* 0x000fe20000410000 */
[----:B------:R-:W-:Y:S01]  /*4750*/  FMUL.FTZ R136, R149, R126 ;  /* 0x0000007e95887220 */ /* 0x000fe20000410000 */
[C---:B------:R-:W-:Y:S01]  /*4760*/  FMUL.FTZ R126, R47.reuse, R133 ;  /* 0x000000852f7e7220 */ /* 0x040fe20000410000 */
[C---:B------:R-:W-:Y:S01]  /*4770*/  FFMA.FTZ R51, R46.reuse, R51, -R132 ;  /* 0x000000332e337223 */ /* 0x040fe20000010884 */
[C---:B------:R-:W-:Y:S01]  /*4780*/  FFMA.FTZ R130, R46.reuse, R135, R48 ;  /* 0x000000872e827223 */ /* 0x040fe20000010030 */
[-C--:B------:R-:W-:Y:S01]  /*4790*/  FMUL.FTZ R48, R47, R141.reuse ;  /* 0x0000008d2f307220 */ /* 0x080fe20000410000 */
[C---:B------:R-:W-:Y:S01]  /*47a0*/  FFMA.FTZ R126, R46.reuse, R141, -R126 ;  /* 0x0000008d2e7e7223 */ /* 0x040fe2000001087e */
[----:B------:R0:W1:Y:S01]  /*47b0*/  SHFL.DOWN PT, R47, R16, 0x10, 0x1f ;  /* 0x0a001f00102f7f89 */ /* 0x00006200000e0000 */
[----:B------:R-:W-:Y:S01]  /*47c0*/  FMUL.FTZ R147, R147, R130 ;  /* 0x0000008293937220 */ /* 0x000fe20000410000 */
[----:B------:R-:W-:Y:S01]  /*47d0*/  FFMA.FTZ R48, R46, R133, R48 ;  /* 0x000000852e307223 */ /* 0x000fe20000010030 */
[----:B------:R-:W-:Y:S01]  /*47e0*/  FMUL.FTZ R49, R146, R49 ;  /* 0x0000003192317220 */ /* 0x000fe20000410000 */
        /* <DEDUP_REMOVED lines=10> */
.L_x_17463:
[----:B------:R-:W-:Y:S05]  /*4890*/  BSYNC.RECONVERGENT B0 ;  /* 0x0000000000007941 */ /* 0x000fea0003800200 */
.L_x_17462:
        /* <DEDUP_REMOVED lines=23> */
[----:B-12---:R-:W1:Y:S01]  /*4a10*/  @P6 LDS.64 R46, [UR7+0x2d90] ;  /* 0x002d9007ff2e6984 */ /* 0x006e620008000a00 */
[----:B0-----:R-:W-:Y:S01]  /*4a20*/  @P6 FADD.FTZ R18, R18, R2 ;  /* 0x0000000212126221 */ /* 0x001fe20000010000 */
[----:B------:R-:W-:Y:S01]  /*4a30*/  @P6 FADD.FTZ R19, R19, R3 ;  /* 0x0000000313136221 */ /* 0x000fe20000010000 */
[----:B-1----:R-:W-:Y:S01]  /*4a40*/  @P6 FADD.FTZ R16, R16, R46 ;  /* 0x0000002e10106221 */ /* 0x002fe20000010000 */
[----:B------:R-:W-:-:S03]  /*4a50*/  @P6 FADD.FTZ R17, R17, R47 ;  /* 0x0000002f11116221 */ /* 0x000fc60000010000 */
[----:B------:R0:W-:Y:S04]  /*4a60*/  STS.64 [UR7+0x3590], R18 ;  /* 0x00359012ff007988 */ /* 0x0001e80008000a07 */
[----:B------:R0:W-:Y:S02]  /*4a70*/  STS.64 [UR7+0x2d90], R16 ;  /* 0x002d9010ff007988 */ /* 0x0001e40008000a07 */
.L_x_17465:
[----:B------:R-:W-:Y:S05]  /*4a80*/  BSYNC.RECONVERGENT B0 ;  /* 0x0000000000007941 */ /* 0x000fea0003800200 */
.L_x_17464:
[----:B------:R-:W-:-:S04]  /*4a90*/  UIADD3 UR4, UPT, UPT, UR4, 0x1, URZ ;  /* 0x0000000104047890 */ /* 0x000fc8000fffe0ff */
[----:B------:R-:W-:-:S09]  /*4aa0*/  UISETP.GE.AND UP0, UPT, UR4, UR9, UPT ;  /* 0x000000090400728c */ /* 0x000fd2000bf06270 */
[----:B------:R-:W-:Y:S05]  /*4ab0*/  BRA.U !UP0, `(.L_x_17466) ;  /* 0xffffffd108dc7547 */ /* 0x000fea000b83ffff */
.L_x_17432:
[----:B------:R-:W-:Y:S01]  /*4ac0*/  BAR.SYNC.DEFER_BLOCKING 0x0 ;  /* 0x0000000000007b1d */ /* 0x000fe20000010000 */
[----:B------:R-:W-:-:S07]  /*4ad0*/  MOV R39, RZ ;  /* 0x000000ff00277202 */ /* 0x000fce0000000f00 */
[----:B------:R-:W5:Y:S01]  /*4ae0*/  LDC.64 R20, c[0x0][0x4f8] ;  /* 0x00013e00ff147b82 */ /* 0x000f620000000a00 */
[----:B------:R-:W1:Y:S01]  /*4af0*/  LDCU.64 UR8, c[0x0][0x500] ;  /* 0x0000a000ff0877ac */ /* 0x000e620008000a00 */
[----:B------:R-:W2:Y:S06]  /*4b00*/  LDCU.64 UR10, c[0x0][0x550] ;  /* 0x0000aa00ff0a77ac */ /* 0x000eac0008000a00 */
[----:B------:R-:W3:Y:S01]  /*4b10*/  LDC.64 R22, c[0x0][0x518] ;  /* 0x00014600ff167b82 */ /* 0x000ee20000000a00 */
[----:B------:R-:W-:Y:S01]  /*4b20*/  STS.128 [R105], R12 ;  /* 0x0000000c69007388 */ /* 0x000fe20000000c00 */
[----:B------:R-:W-:-:S03]  /*4b30*/  NOP ;  /* 0x0000000000007918 */ /* 0x000fc60000000000 */
[----:B------:R-:W-:Y:S01]  /*4b40*/  LDS R5, [R104] ;  /* 0x0000000068057984 */ /* 0x000fe20000000800 */
[----:B-----5:R-:W-:-:S03]  /*4b50*/  IMAD.WIDE.U32 R2, R20, UR18, R38 ;  /* 0x0000001214027c25 */ /* 0x020fc6000f8e0026 */
[----:B------:R-:W-:Y:S01]  /*4b60*/  LDS R7, [R104+0x80] ;  /* 0x0000800068077984 */ /* 0x000fe20000000800 */
[----:B------:R-:W-:-:S03]  /*4b70*/  IMAD R3, R21, UR18, R3 ;  /* 0x0000001215037c24 */ /* 0x000fc6000f8e0203 */
[----:B0-----:R-:W-:Y:S01]  /*4b80*/  LDS R17, [R104+0x100] ;  /* 0x0001000068117984 */ /* 0x001fe20000000800 */
[----:B-1----:R-:W-:-:S03]  /*4b90*/  IMAD.WIDE.U32 R2, R57, UR8, R2 ;  /* 0x0000000839027c25 */ /* 0x002fc6000f8e0002 */
[----:B------:R-:W-:Y:S01]  /*4ba0*/  LDS R19, [R104+0x180] ;  /* 0x0001800068137984 */ /* 0x000fe20000000800 */
[----:B------:R-:W-:Y:S01]  /*4bb0*/  IMAD R4, R57, UR9, R3 ;  /* 0x0000000939047c24 */ /* 0x000fe2000f8e0203 */
        /* <DEDUP_REMOVED lines=10> */
[----:B--2---:R-:W-:-:S04]  /*4c60*/  LEA R2, P4, R3, UR10, 0x2 ;  /* 0x0000000a03027c11 */ /* 0x004fc8000f8810ff */
        /* <DEDUP_REMOVED lines=31> */
[----:B------:R-:W-:Y:S02]  /*4e60*/  LEA.HI.X R3, R3, UR9, R0, 0x2, P4 ;  /* 0x0000000903037c11 */ /* 0x000fe4000a0f1400 */
[----:B------:R-:W-:-:S03]  /*4e70*/  IADD3 R72, P4, PT, R72, -0x200, RZ ;  /* 0xfffffe0048487810 */ /* 0x000fc60007f9e0ff */
[----:B------:R0:W-:Y:S01]  /*4e80*/  @!P0 STG.E desc[UR16][R2.64], R13 ;  /* 0x0000000d02008986 */ /* 0x0001e2000c101910 */
[----:B------:R-:W-:Y:S02]  /*4e90*/  ISETP.GT.AND P0, PT, R76, 0x1, PT ;  /* 0x000000014c00780c */ /* 0x000fe40003f04270 */
[----:B------:R-:W-:Y:S01]  /*4ea0*/  MOV R76, R101 ;  /* 0x00000065004c7202 */ /* 0x000fe20000000f00 */
        /* <DEDUP_REMOVED lines=11> */
.L_x_17430:
        /* <DEDUP_REMOVED lines=34> */
.L_x_17469:
[----:B------:R-:W-:Y:S05]  /*5180*/  BSYNC.RECONVERGENT B0 ;  /* 0x0000000000007941 */ /* 0x000fea0003800200 */
.L_x_17468:
        /* <DEDUP_REMOVED lines=26> */
.L_x_17471:
[----:B------:R-:W-:Y:S05]  /*5330*/  BSYNC.RECONVERGENT B0 ;  /* 0x0000000000007941 */ /* 0x000fea0003800200 */
.L_x_17470:
        /* <DEDUP_REMOVED lines=10> */
.L_x_17473:
        /* <DEDUP_REMOVED lines=26> */
.L_x_17472:
[----:B------:R-:W-:Y:S05]  /*5580*/  EXIT ;  /* 0x000000000000794d */ /* 0x000fea0003800000 */
.L_x_17474:
        /* <DEDUP_REMOVED lines=15> */
.L_x_18789:


//--------------------- .text._Z25selective_scan_bwd_kernelI32Selective_Scan_bwd_kernel_traitsILi32ELi4ELb0ELb0ELb1ELb1ELb0EfN3c107complexIfEEEEv12SSMParamsBwd --------------------------
	.section	.text._Z25selective_scan_bwd_kernelI32Selective_Scan_bwd_kernel_traitsILi32ELi4ELb0ELb0ELb1ELb1ELb0EfN3c107complexIfEEEEv12SSMParamsBwd,"ax",@progbits
	.align	128
        .global         _Z25selective_scan_bwd_kernelI32Selective_Scan_bwd_kernel_traitsILi32ELi4ELb0ELb0ELb1ELb1ELb0EfN3c107complexIfEEEEv12SSMParamsBwd
        .type           _Z25selective_scan_bwd_kernelI32Selective_Scan_bwd_kernel_traitsILi32ELi4ELb0ELb0ELb1ELb1ELb0EfN3c107complexIfEEEEv12SSMParamsBwd,@function
        .size           _Z25selective_scan_bwd_kernelI32Selective_Scan_bwd_kernel_traitsILi32ELi4ELb0ELb0ELb1ELb1ELb0EfN3c107complexIfEEEEv12SSMParamsBwd,(.L_x_18790 - _Z25selective_scan_bwd_kernelI32Selective_Scan_bwd_kernel_traitsILi32ELi4ELb0ELb0ELb1ELb1ELb0EfN3c107complexIfEEEEv12SSMParamsBwd)
        .other          _Z25selective_scan_bwd_kernelI32Selective_Scan_bwd_kernel_traitsILi32ELi4ELb0ELb0ELb1ELb1ELb0EfN3c107complexIfEEEEv12SSMParamsBwd,@"STO_CUDA_ENTRY STV_DEFAULT"
_Z25selective_scan_bwd_kernelI32Selective_Scan_bwd_kernel_traitsILi32ELi4ELb0ELb0ELb1ELb1ELb0EfN3c107complexIfEEEEv12SSMParamsBwd:
.text._Z25selective_scan_bwd_kernelI32Selective_Scan_bwd_kernel_traitsILi32ELi4ELb0ELb0ELb1ELb1ELb0EfN3c107complexIfEEEEv12SSMParamsBwd:
        /* <DEDUP_REMOVED lines=193> */
.L_x_17519:
[----:B0-----:R-:W0:Y:S01]  /*0c10*/  LDC R114, c[0x0][0x388] ;  /* 0x0000e200ff727b82 */ /* 0x001e220000000800 */
        /* <DEDUP_REMOVED lines=44> */
[----:B------:R-:W-:Y:S01]  /*0ee0*/  MOV R34, RZ ;  /* 0x000000ff00227202 */ /* 0x000fe20000000f00 */
[----:B------:R-:W-:Y:S01]  /*0ef0*/  HFMA2 R36, -RZ, RZ, 0, 0 ;  /* 0x00000000ff247431 */ /* 0x000fe200000001ff */
[----:B------:R-:W-:-:S02]  /*0f00*/  MOV R38, RZ ;  /* 0x000000ff00267202 */ /* 0x000fc40000000f00 */
        /* <DEDUP_REMOVED lines=58> */
.L_x_17477:
[----:B------:R-:W-:Y:S05]  /*12b0*/  BSYNC.RECONVERGENT B0 ;  /* 0x0000000000007941 */ /* 0x000fea0003800200 */
.L_x_17476:
        /* <DEDUP_REMOVED lines=32> */
.L_x_17479:
[----:B------:R-:W-:Y:S05]  /*14c0*/  BSYNC.RECONVERGENT B0 ;  /* 0x0000000000007941 */ /* 0x000fea0003800200 */
.L_x_17478:
        /* <DEDUP_REMOVED lines=32> */
.L_x_17481:
[----:B------:R-:W-:Y:S05]  /*16d0*/  BSYNC.RECONVERGENT B0 ;  /* 0x0000000000007941 */ /* 0x000fea0003800200 */
.L_x_17480:
        /* <DEDUP_REMOVED lines=32> */
.L_x_17483:
[----:B------:R-:W-:Y:S05]  /*18e0*/  BSYNC.RECONVERGENT B0 ;  /* 0x0000000000007941 */ /* 0x000fea0003800200 */
.L_x_17482:
        /* <DEDUP_REMOVED lines=14> */
[----:B------:R-:W0:Y:S01]  /*19d0*/  LDC R115, c[0x0][0x388] ;  /* 0x0000e200ff737b82 */ /* 0x000e220000000800 */
[----:B------:R-:W-:Y:S01]  /*19e0*/  SHF.L.U32 R3, R103, 0x8, RZ ;  /* 0x0000000867037819 */ /* 0x000fe200000006ff */
[----:B------:R-:W-:Y:S01]  /*19f0*/  HFMA2 R11, -RZ, RZ, 0, 0 ;  /* 0x00000000ff0b7431 */ /* 0x000fe200000001ff */
        /* <DEDUP_REMOVED lines=9> */
[----:B------:R-:W-:Y:S01]  /*1a90*/  FADD.FTZ R121, R19, R19 ;  /* 0x0000001313797221 */ /* 0x000fe20000010000 */
[-C--:B------:R-:W-:Y:S01]  /*1aa0*/  ISETP.GE.AND P2, PT, R97, R114.reuse, PT ;  /* 0x000000726100720c */ /* 0x080fe20003f46270 */
[----:B------:R-:W-:Y:S01]  /*1ab0*/  FMUL.FTZ R119, R4, R109 ;  /* 0x0000006d04777220 */ /* 0x000fe20000410000 */
[----:B------:R-:W-:Y:S01]  /*1ac0*/  ISETP.GE.AND P3, PT, R98, R114, PT ;  /* 0x000000726200720c */ /* 0x000fe20003f66270 */
[----:B------:R-:W2:Y:S01]  /*1ad0*/  LDC.64 R48, c[0x0][0x448] ;  /* 0x00011200ff307b82 */ /* 0x000ea20000000a00 */
[C---:B------:R-:W-:Y:S01]  /*1ae0*/  ISETP.NE.AND P0, PT, R78.reuse, 0x1, PT ;  /* 0x000000014e00780c */ /* 0x040fe20003f05270 */
[----:B------:R-:W-:Y:S01]  /*1af0*/  FMUL.FTZ R118, R5, R110 ;  /* 0x0000006e05767220 */ /* 0x000fe20000410000 */
[----:B------:R-:W-:Y:S01]  /*1b00*/  SHF.L.U32 R123, R78, 0x8, RZ ;  /* 0x000000084e7b7819 */ /* 0x000fe200000006ff */
[----:B------:R-:W-:Y:S01]  /*1b10*/  FMUL.FTZ R117, R6, R111 ;  /* 0x0000006f06757220 */ /* 0x000fe20000410000 */
[----:B------:R-:W-:Y:S01]  /*1b20*/  LEA.HI.SX32 R124, R2, R2, 0x1b ;  /* 0x00000002027c7211 */ /* 0x000fe200078fdaff */
[----:B------:R-:W-:Y:S01]  /*1b30*/  FMUL.FTZ R116, R7, R108 ;  /* 0x0000006c07747220 */ /* 0x000fe20000410000 */
[----:B------:R-:W-:Y:S01]  /*1b40*/  P2R R155, PR, RZ, 0x2 ;  /* 0x00000002ff9b7803 */ /* 0x000fe20000000000 */
[----:B------:R-:W3:Y:S01]  /*1b50*/  LDC.64 R46, c[0x0][0x3a8] ;  /* 0x0000ea00ff2e7b82 */ /* 0x000ee20000000a00 */
[----:B------:R-:W-:Y:S01]  /*1b60*/  P2R R156, PR, RZ, 0x4 ;  /* 0x00000004ff9c7803 */ /* 0x000fe20000000000 */
[----:B------:R-:W-:Y:S01]  /*1b70*/  UMOV UR4, URZ ;  /* 0x000000ff00047c82 */ /* 0x000fe20008000000 */
[----:B------:R-:W-:Y:S01]  /*1b80*/  P2R R157, PR, RZ, 0x8 ;  /* 0x00000008ff9d7803 */ /* 0x000fe20000000000 */
[----:B------:R-:W4:Y:S01]  /*1b90*/  LDCU UR8, c[0x0][0x394] ;  /* 0x00007280ff0877ac */ /* 0x000f220008000800 */
[----:B------:R-:W-:-:S02]  /*1ba0*/  IADD3 R120, PT, PT, R78, -0x2, RZ ;  /* 0xfffffffe4e787810 */ /* 0x000fc40007ffe0ff */
[----:B------:R-:W-:Y:S01]  /*1bb0*/  ISETP.EQ.AND P0, PT, R64, RZ, P0 ;  /* 0x000000ff4000720c */ /* 0x000fe20000702270 */
[----:B------:R-:W0:Y:S01]  /*1bc0*/  LDC.64 R44, c[0x0][0x3c0] ;  /* 0x0000f000ff2c7b82 */ /* 0x000e220000000a00 */
[----:B------:R-:W-:Y:S01]  /*1bd0*/  LOP3.LUT R123, R123, 0x100, RZ, 0xc0, !PT ;  /* 0x000001007b7b7812 */ /* 0x000fe200078ec0ff */
[----:B------:R-:W0:Y:S01]  /*1be0*/  LDCU UR9, c[0x0][0x38c] ;  /* 0x00007180ff0977ac */ /* 0x000e220008000800 */
        /* <DEDUP_REMOVED lines=8> */
[----:B----4-:R-:W0:-:S12]  /*1c70*/  LDC.64 R40, c[0x0][0x4f0] ;  /* 0x00013c00ff287b82 */ /* 0x010e180000000a00 */
.L_x_17518:
[----:B------:R-:W-:Y:S02]  /*1c80*/  MOV R2, R92 ;  /* 0x0000005c00027202 */ /* 0x000fe40000000f00 */
[----:B------:R-:W-:Y:S02]  /*1c90*/  MOV R3, RZ ;  /* 0x000000ff00037202 */ /* 0x000fe40000000f00 */
[----:B0-2---:R-:W-:Y:S02]  /*1ca0*/  MOV R18, RZ ;  /* 0x000000ff00127202 */ /* 0x005fe40000000f00 */
[----:B------:R-:W-:Y:S01]  /*1cb0*/  P2R R19, PR, RZ, 0x1 ;  /* 0x00000001ff137803 */ /* 0x000fe20000000000 */
[----:B0-----:R-:W-:Y:S01]  /*1cc0*/  IMAD.WIDE.U32 R2, R42, UR4, R2 ;  /* 0x000000042a027c25 */ /* 0x001fe2000f8e0002 */
[----:B------:R-:W-:Y:S02]  /*1cd0*/  ISETP.NE.AND P0, PT, R155, RZ, PT ;  /* 0x000000ff9b00720c */ /* 0x000fe40003f05270 */
[----:B------:R-:W-:Y:S01]  /*1ce0*/  ISETP.NE.AND P6, PT, R157, RZ, PT ;  /* 0x000000ff9d00720c */ /* 0x000fe20003fc5270 */
[----:B------:R-:W-:Y:S01]  /*1cf0*/  IMAD R3, R43, UR4, R3 ;  /* 0x000000042b037c24 */ /* 0x000fe2000f8e0203 */
[----:B------:R-:W-:-:S04]  /*1d00*/  LEA R16, P5, R2, R76, 0x2 ;  /* 0x0000004c02107211 */ /* 0x000fc800078a10ff */
[----:B------:R-:W-:Y:S02]  /*1d10*/  LEA.HI.X R17, R2, R77, R3, 0x2, P5 ;  /* 0x0000004d02117211 */ /* 0x000fe400028f1403 */
[----:B------:R-:W-:Y:S02]  /*1d20*/  MOV R2, R26 ;  /* 0x0000001a00027202 */ /* 0x000fe40000000f00 */
[----:B------:R-:W-:-:S03]  /*1d30*/  MOV R3, R71 ;  /* 0x0000004700037202 */ /* 0x000fc60000000f00 */
[----:B---3--:R-:W-:-:S04]  /*1d40*/  IMAD.WIDE.U32 R2, R46, UR4, R2 ;  /* 0x000000042e027c25 */ /* 0x008fc8000f8e0002 */
[----:B------:R-:W-:Y:S01]  /*1d50*/  IMAD R3, R47, UR4, R3 ;  /* 0x000000042f037c24 */ /* 0x000fe2000f8e0203 */
[----:B-1--4-:R-:W-:-:S04]  /*1d60*/  LEA R36, P5, R2, R50, 0x3 ;  /* 0x0000003202247211 */ /* 0x012fc800078a18ff */
[----:B------:R-:W-:Y:S02]  /*1d70*/  LEA.HI.X R37, R2, R51, R3, 0x3, P5 ;  /* 0x0000003302257211 */ /* 0x000fe400028f1c03 */
        /* <DEDUP_REMOVED lines=14> */
[----:B------:R-:W4:Y:S04]  /*1e60*/  @!P0 LDG.E R2, desc[UR16][R16.64] ;  /* 0x0000001010028981 */ /* 0x000f28000c1e1900 */
        /* <DEDUP_REMOVED lines=9> */
[----:B------:R-:W2:Y:S01]  /*1f00*/  @!P4 LDG.E R132, desc[UR16][R16.64+0x380] ;  /* 0x000380101084c981 */ /* 0x000ea2000c1e1900 */
[----:B------:R-:W0:Y:S01]  /*1f10*/  S2UR UR7, SR_CgaCtaId ;  /* 0x00000000000779c3 */ /* 0x000e220000008800 */
[----:B------:R-:W-:Y:S01]  /*1f20*/  ISETP.NE.AND P0, PT, R19, RZ, PT ;  /* 0x000000ff1300720c */ /* 0x000fe20003f05270 */
[----:B------:R-:W-:Y:S01]  /*1f30*/  UMOV UR6, 0x400 ;  /* 0x0000040000067882 */ /* 0x000fe20000000000 */
[----:B------:R-:W-:-:S02]  /*1f40*/  ISETP.NE.AND P5, PT, R64, RZ, PT ;  /* 0x000000ff4000720c */ /* 0x000fc40003fa5270 */
[----:B------:R-:W-:Y:S01]  /*1f50*/  ISETP.NE.AND P6, PT, R64, 0x1f, PT ;  /* 0x0000001f4000780c */ /* 0x000fe20003fc5270 */
[----:B------:R-:W-:Y:S01]  /*1f60*/  BSSY.RECONVERGENT B0, `(.L_x_17485) ;  /* 0x000005b000007945 */ /* 0x000fe20003800200 */
[----:B0-----:R-:W-:Y:S01]  /*1f70*/  ULEA UR6, UR7, UR6, 0x18 ;  /* 0x0000000607067291 */ /* 0x001fe2000f8ec0ff */
[C---:B---3--:R-:W-:Y:S01]  /*1f80*/  FMUL.FTZ R3, R37.reuse, R109 ;  /* 0x0000006d25037220 */ /* 0x048fe20000410000 */
[----:B------:R-:W-:-:S03]  /*1f90*/  FMUL.FTZ R35, R37, R110 ;  /* 0x0000006e25237220 */ /* 0x000fc60000410000 */
[----:B------:R-:W-:Y:S01]  /*1fa0*/  FMUL.RZ R53, R3, 0.15915493667125701904 ;  /* 0x3e22f98303357820 */ /* 0x000fe2000040c000 */
[----:B------:R-:W-:Y:S01]  /*1fb0*/  FMUL.RZ R57, R35, 0.15915493667125701904 ;  /* 0x3e22f98323397820 */ /* 0x000fe2000040c000 */
[----:B------:R-:W-:Y:S02]  /*1fc0*/  FMUL.FTZ R3, R36, 1.4426950216293334961 ;  /* 0x3fb8aa3b24037820 */ /* 0x000fe40000410000 */
[----:B------:R-:W0:Y:S01]  /*1fd0*/  MUFU.SIN R136, R53 ;  /* 0x0000003500887308 */ /* 0x000e220000000400 */
[----:B----4-:R-:W-:Y:S04]  /*1fe0*/  STS [R105], R2 ;  /* 0x0000000269007388 */ /* 0x010fe80000000800 */
[----:B-----5:R-:W-:Y:S04]  /*1ff0*/  STS [R105+0x84], R18 ;  /* 0x0000841269007388 */ /* 0x020fe80000000800 */
[----:B--2---:R-:W-:Y:S04]  /*2000*/  STS [R105+0x18c], R52 ;  /* 0x00018c3469007388 */ /* 0x004fe80000000800 */
[----:B------:R-:W-:Y:S04]  /*2010*/  STS [R105+0x210], R56 ;  /* 0x0002103869007388 */ /* 0x000fe80000000800 */
[----:B------:R-:W-:Y:S04]  /*2020*/  STS [R105+0x294], R126 ;  /* 0x0002947e69007388 */ /* 0x000fe80000000800 */
[----:B------:R1:W-:Y:S04]  /*2030*/  STS [R105+0x108], R34 ;  /* 0x0001082269007388 */ /* 0x0003e80000000800 */
[----:B------:R2:W-:Y:S04]  /*2040*/  STS [R105+0x318], R128 ;  /* 0x0003188069007388 */ /* 0x0005e80000000800 */
[----:B------:R-:W-:Y:S01]  /*2050*/  STS [R105+0x39c], R132 ;  /* 0x00039c8469007388 */ /* 0x000fe20000000800 */
[----:B------:R-:W-:-:S03]  /*2060*/  NOP ;  /* 0x0000000000007918 */ /* 0x000fc60000000000 */
[----:B------:R-:W-:Y:S04]  /*2070*/  LDS R134, [R124+0x4] ;  /* 0x000004007c867984 */ /* 0x000fe80000000800 */
[----:B------:R-:W3:Y:S04]  /*2080*/  LDS R130, [R124+0xc] ;  /* 0x00000c007c827984 */ /* 0x000ee80000000800 */
[----:B------:R-:W4:Y:S04]  /*2090*/  LDS R129, [R124+0x14] ;  /* 0x000014007c817984 */ /* 0x000f280000000800 */
[----:B------:R-:W5:Y:S04]  /*20a0*/  LDS R125, [R124+0x1c] ;  /* 0x00001c007c7d7984 */ /* 0x000f680000000800 */
[----:B------:R-:W5:Y:S04]  /*20b0*/  LDS R135, [R124] ;  /* 0x000000007c877984 */ /* 0x000f680000000800 */
[----:B------:R-:W5:Y:S04]  /*20c0*/  LDS R131, [R124+0x8] ;  /* 0x000008007c837984 */ /* 0x000f680000000800 */
[----:B------:R-:W5:Y:S04]  /*20d0*/  LDS R132, [R124+0x10] ;  /* 0x000010007c847984 */ /* 0x000f680000000800 */
[----:B------:R-:W5:Y:S01]  /*20e0*/  LDS R126, [R124+0x18] ;  /* 0x000018007c7e7984 */ /* 0x000f620000000800 */
[----:B------:R0:W2:Y:S01]  /*20f0*/  MUFU.COS R138, R53 ;  /* 0x00000035008a7308 */ /* 0x0000a20000000000 */
[----:B-1----:R-:W-:Y:S01]  /*2100*/  FMUL.FTZ R34, R37, R108 ;  /* 0x0000006c25227220 */ /* 0x002fe20000410000 */
[C---:B------:R-:W-:Y:S01]  /*2110*/  FMUL.FTZ R19, R3.reuse, R109 ;  /* 0x0000006d03137220 */ /* 0x040fe20000410000 */
[----:B------:R-:W-:Y:S01]  /*2120*/  FMUL.FTZ R16, R3, R110 ;  /* 0x0000006e03107220 */ /* 0x000fe20000410000 */
[----:B0-----:R-:W-:-:S04]  /*2130*/  FMUL.FTZ R53, R37, R111 ;  /* 0x0000006f25357220 */ /* 0x001fc80000410000 */
[----:B------:R-:W-:Y:S01]  /*2140*/  MUFU.SIN R17, R57 ;  /* 0x0000003900117308 */ /* 0x000fe20000000400 */
[----:B------:R-:W-:Y:S01]  /*2150*/  FMUL.RZ R52, R34, 0.15915493667125701904 ;  /* 0x3e22f98322347820 */ /* 0x000fe2000040c000 */
[C---:B------:R-:W-:Y:S01]  /*2160*/  FMUL.FTZ R35, R3.reuse, R111 ;  /* 0x0000006f03237220 */ /* 0x040fe20000410000 */
[----:B------:R-:W-:-:S05]  /*2170*/  FMUL.FTZ R34, R3, R108 ;  /* 0x0000006c03227220 */ /* 0x000fca0000410000 */
[----:B------:R0:W1:Y:S02]  /*2180*/  MUFU.COS R127, R57 ;  /* 0x00000039007f7308 */ /* 0x0000640000000000 */
[----:B0-----:R-:W-:-:S06]  /*2190*/  FMUL.RZ R57, R53, 0.15915493667125701904 ;  /* 0x3e22f98335397820 */ /* 0x001fcc000040c000 */
[----:B------:R-:W-:Y:S08]  /*21a0*/  MUFU.COS R137, R52 ;  /* 0x0000003400897308 */ /* 0x000ff00000000000 */
[----:B------:R-:W0:Y:S08]  /*21b0*/  MUFU.SIN R2, R57 ;  /* 0x0000003900027308 */ /* 0x000e300000000400 */
[----:B------:R3:W4:Y:S08]  /*21c0*/  MUFU.COS R18, R57 ;  /* 0x0000003900127308 */ /* 0x0007300000000000 */
[----:B------:R-:W5:Y:S01]  /*21d0*/  MUFU.SIN R53, R52 ;  /* 0x0000003400357308 */ /* 0x000f620000000400 */
[----:B------:R-:W-:-:S07]  /*21e0*/  IADD3 R3, PT, PT, R154, UR4, RZ ;  /* 0x000000049a037c10 */ /* 0x000fce000fffe0ff */
[----:B------:R-:W3:Y:S04]  /*21f0*/  MUFU.EX2 R19, R19 ;  /* 0x0000001300137308 */ /* 0x000ee80000000800 */
[----:B------:R-:W1:Y:S04]  /*2200*/  MUFU.EX2 R16, R16 ;  /* 0x0000001000107308 */ /* 0x000e680000000800 */
[----:B------:R-:W0:Y:S04]  /*2210*/  MUFU.EX2 R35, R35 ;  /* 0x0000002300237308 */ /* 0x000e280000000800 */
[----:B------:R-:W5:Y:S01]  /*2220*/  MUFU.EX2 R34, R34 ;  /* 0x0000002200227308 */ /* 0x000f620000000800 */
[----:B------:R-:W-:Y:S01]  /*2230*/  SEL R3, R3, R80, !P5 ;  /* 0x0000005003037207 */ /* 0x000fe20006800000 */
[C---:B---3--:R-:W-:Y:S01]  /*2240*/  FMUL.FTZ R57, R19.reuse, R136 ;  /* 0x0000008813397220 */ /* 0x048fe20000410000 */
[----:B--2---:R-:W-:-:S02]  /*2250*/  FMUL.FTZ R56, R19, R138 ;  /* 0x0000008a13387220 */ /* 0x004fc40000410000 */
[----:B------:R-:W-:Y:S01]  /*2260*/  LEA R3, R3, UR6, 0x3 ;  /* 0x0000000603037c11 */ /* 0x000fe2000f8e18ff */
[C---:B-1----:R-:W-:Y:S01]  /*2270*/  FMUL.FTZ R127, R16.reuse, R127 ;  /* 0x0000007f107f7220 */ /* 0x042fe20000410000 */
[----:B------:R-:W-:Y:S01]  /*2280*/  FMUL.FTZ R128, R16, R17 ;  /* 0x0000001110807220 */ /* 0x000fe20000410000 */
[----:B------:R-:W-:Y:S01]  /*2290*/  FMUL.FTZ R16, R55, R130 ;  /* 0x0000008237107220 */ /* 0x000fe20000410000 */
[C---:B0-----:R-:W-:Y:S01]  /*22a0*/  FMUL.FTZ R136, R35.reuse, R2 ;  /* 0x0000000223887220 */ /* 0x041fe20000410000 */
[----:B----4-:R-:W-:Y:S01]  /*22b0*/  FMUL.FTZ R133, R35, R18 ;  /* 0x0000001223857220 */ /* 0x010fe20000410000 */
[-C--:B------:R-:W-:Y:S01]  /*22c0*/  FMUL.FTZ R2, R54, R134.reuse ;  /* 0x0000008636027220 */ /* 0x080fe20000410000 */
[C---:B------:R-:W-:Y:S01]  /*22d0*/  FMUL.FTZ R17, R55.reuse, R134 ;  /* 0x0000008637117220 */ /* 0x040fe20000410000 */
[C---:B-----5:R-:W-:Y:S01]  /*22e0*/  FMUL.FTZ R137, R34.reuse, R137 ;  /* 0x0000008922897220 */ /* 0x060fe20000410000 */
[----:B------:R-:W-:Y:S01]  /*22f0*/  FMUL.FTZ R138, R34, R53 ;  /* 0x00000035228a7220 */ /* 0x000fe20000410000 */
[C---:B------:R-:W-:Y:S01]  /*2300*/  FMUL.FTZ R18, R54.reuse, R130 ;  /* 0x0000008236127220 */ /* 0x040fe20000410000 */
[CC--:B------:R-:W-:Y:S01]  /*2310*/  FMUL.FTZ R35, R55.reuse, R129.reuse ;  /* 0x0000008137237220 */ /* 0x0c0fe20000410000 */
[C---:B------:R-:W-:Y:S01]  /*2320*/  FMUL.FTZ R34, R54.reuse, R129 ;  /* 0x0000008136227220 */ /* 0x040fe20000410000 */
[CC--:B------:R-:W-:Y:S01]  /*2330*/  FMUL.FTZ R53, R55.reuse, R125.reuse ;  /* 0x0000007d37357220 */ /* 0x0c0fe20000410000 */
[C---:B------:R-:W-:Y:S01]  /*2340*/  FMUL.FTZ R52, R54.reuse, R125 ;  /* 0x0000007d36347220 */ /* 0x040fe20000410000 */
[----:B------:R0:W-:Y:S01]  /*2350*/  STS.64 [R3+0xc90], R56 ;  /* 0x000c903803007388 */ /* 0x0001e20000000a00 */
[C---:B------:R-:W-:Y:S01]  /*2360*/  FFMA.FTZ R19, R55.reuse, R135, R2 ;  /* 0x0000008737137223 */ /* 0x040fe20000010002 */
        /* <DEDUP_REMOVED lines=25> */
.L_x_17486:
[----:B------:R0:W1:Y:S02]  /*2500*/  LDS.64 R52, [R79+UR5+0x1c98] ;  /* 0x001c98054f347984 */ /* 0x0000640008000a00 */
.L_x_17487:
[----:B------:R-:W-:Y:S05]  /*2510*/  BSYNC.RECONVERGENT B0 ;  /* 0x0000000000007941 */ /* 0x000fea0003800200 */
.L_x_17485:
        /* <DEDUP_REMOVED lines=16> */
[----:B------:R-:W-:Y:S01]  /*2620*/  FMUL.FTZ R3, R57, R128 ;  /* 0x0000008039037220 */ /* 0x000fe20000410000 */
[----:B------:R-:W-:Y:S01]  /*2630*/  FADD.FTZ R17, RZ, R17 ;  /* 0x00000011ff117221 */ /* 0x000fe20000010000 */
[----:B------:R-:W-:Y:S01]  /*2640*/  FADD.FTZ R18, R117, R18 ;  /* 0x0000001275127221 */ /* 0x000fe20000010000 */
[-C--:B------:R-:W-:Y:S01]  /*2650*/  FFMA.FTZ R2, R57, R127.reuse, R2 ;  /* 0x0000007f39027223 */ /* 0x080fe20000010002 */
[----:B------:R-:W-:Y:S01]  /*2660*/  FFMA.FTZ R3, R56, R127, -R3 ;  /* 0x0000007f38037223 */ /* 0x000fe20000010803 */
[CC--:B------:R-:W-:Y:S01]  /*2670*/  FMUL.FTZ R19, R138.reuse, R17.reuse ;  /* 0x000000118a137220 */ /* 0x0c0fe20000410000 */
[----:B------:R-:W-:Y:S01]  /*2680*/  FMUL.FTZ R148, R138, R18 ;  /* 0x000000128a947220 */ /* 0x000fe20000410000 */
[C---:B------:R-:W-:Y:S02]  /*2690*/  FMUL.FTZ R16, R136.reuse, R2 ;  /* 0x0000000288107220 */ /* 0x040fe40000410000 */
[C---:B------:R-:W-:Y:S01]  /*26a0*/  FFMA.FTZ R19, R137.reuse, R18, -R19 ;  /* 0x0000001289137223 */ /* 0x040fe20000010813 */
[----:B------:R-:W-:Y:S01]  /*26b0*/  FFMA.FTZ R148, R137, R17, R148 ;  /* 0x0000001189947223 */ /* 0x000fe20000010094 */
[-C--:B------:R-:W-:Y:S01]  /*26c0*/  FMUL.FTZ R17, R136, R3.reuse ;  /* 0x0000000388117220 */ /* 0x080fe20000410000 */
[C---:B------:R-:W-:Y:S01]  /*26d0*/  FFMA.FTZ R16, R133.reuse, R3, -R16 ;  /* 0x0000000385107223 */ /* 0x040fe20000010810 */
[----:B------:R-:W-:Y:S01]  /*26e0*/  FADD.FTZ R147, R116, R19 ;  /* 0x0000001374937221 */ /* 0x000fe20000010000 */
[----:B------:R-:W-:Y:S01]  /*26f0*/  FADD.FTZ R148, RZ, R148 ;  /* 0x00000094ff947221 */ /* 0x000fe20000010000 */
[----:B------:R-:W-:Y:S01]  /*2700*/  FFMA.FTZ R17, R133, R2, R17 ;  /* 0x0000000285117223 */ /* 0x000fe20000010011 */
[----:B------:R-:W-:-:S02]  /*2710*/  FMUL.FTZ R2, R138, R16 ;  /* 0x000000108a027220 */ /* 0x000fc40000410000 */
[----:B------:R-:W-:Y:S02]  /*2720*/  SHFL.UP PT, R149, R147, 0x1, RZ ;  /* 0x0420000093957989 */ /* 0x000fe400000e00ff */
[CC--:B------:R-:W-:Y:S01]  /*2730*/  FFMA.FTZ R19, R137.reuse, R17.reuse, R2 ;  /* 0x0000001189137223 */ /* 0x0c0fe20000010002 */
[----:B------:R-:W-:Y:S01]  /*2740*/  FMUL.FTZ R2, R138, R17 ;  /* 0x000000118a027220 */ /* 0x000fe20000410000 */
[----:B------:R-:W2:Y:S03]  /*2750*/  SHFL.UP PT, R150, R148, 0x1, RZ ;  /* 0x0420000094967989 */ /* 0x000ea600000e00ff */
[----:B------:R-:W-:Y:S01]  /*2760*/  FFMA.FTZ R18, R137, R16, -R2 ;  /* 0x0000001089127223 */ /* 0x000fe20000010802 */
[----:B------:R-:W4:Y:S04]  /*2770*/  SHFL.UP PT, R3, R19, 0x1, RZ ;  /* 0x0420000013037989 */ /* 0x000f2800000e00ff */
[----:B------:R-:W5:Y:S01]  /*2780*/  SHFL.UP PT, R2, R18, 0x1, RZ ;  /* 0x0420000012027989 */ /* 0x000f6200000e00ff */
[-C--:B--2---:R-:W-:Y:S01]  /*2790*/  FMUL.FTZ R17, R19, R150.reuse ;  /* 0x0000009613117220 */ /* 0x084fe20000410000 */
[----:B------:R-:W-:-:S03]  /*27a0*/  FMUL.FTZ R16, R18, R150 ;  /* 0x0000009612107220 */ /* 0x000fc60000410000 */
[CC--:B------:R-:W-:Y:S01]  /*27b0*/  FFMA.FTZ R150, R18.reuse, R149.reuse, -R17 ;  /* 0x0000009512967223 */ /* 0x0c0fe20000010811 */
[C---:B------:R-:W-:Y:S01]  /*27c0*/  FFMA.FTZ R149, R19.reuse, R149, R16 ;  /* 0x0000009513957223 */ /* 0x040fe20000010010 */
[-C--:B----4-:R-:W-:Y:S01]  /*27d0*/  FMUL.FTZ R17, R19, R3.reuse ;  /* 0x0000000313117220 */ /* 0x090fe20000410000 */
[----:B------:R-:W-:Y:S01]  /*27e0*/  FMUL.FTZ R16, R18, R3 ;  /* 0x0000000312107220 */ /* 0x000fe20000410000 */
[----:B------:R-:W-:Y:S01]  /*27f0*/  @P6 FADD.FTZ R147, R147, R150 ;  /* 0x0000009693936221 */ /* 0x000fe20000010000 */
[----:B------:R-:W-:Y:S01]  /*2800*/  @P6 FADD.FTZ R148, R148, R149 ;  /* 0x0000009594946221 */ /* 0x000fe20000010000 */
[-C--:B-----5:R-:W-:Y:S01]  /*2810*/  @P6 FFMA.FTZ R18, R18, R2.reuse, -R17 ;  /* 0x0000000212126223 */ /* 0x0a0fe20000010811 */
[----:B------:R-:W-:Y:S01]  /*2820*/  @P6 FFMA.FTZ R19, R19, R2, R16 ;  /* 0x0000000213136223 */ /* 0x000fe20000010010 */
[----:B------:R-:W-:Y:S01]  /*2830*/  ISETP.GE.AND P6, PT, R107, 0x2, PT ;  /* 0x000000026b00780c */ /* 0x000fe20003fc6270 */
[----:B------:R-:W-:Y:S04]  /*2840*/  SHFL.UP PT, R16, R147, 0x2, RZ ;  /* 0x0440000093107989 */ /* 0x000fe800000e00ff */
[----:B------:R-:W2:Y:S04]  /*2850*/  SHFL.UP PT, R17, R148, 0x2, RZ ;  /* 0x0440000094117989 */ /* 0x000ea800000e00ff */
        /* <DEDUP_REMOVED lines=40> */
[-C--:B-----5:R-:W-:Y:S01]  /*2ae0*/  @P6 FFMA.FTZ R19, R19, R2.reuse, R16 ;  /* 0x0000000213136223 */ /* 0x0a0fe20000010010 */
[----:B------:R-:W-:Y:S01]  /*2af0*/  @P6 FFMA.FTZ R18, R18, R2, -R17 ;  /* 0x0000000212126223 */ /* 0x000fe20000010811 */
[----:B------:R-:W-:Y:S01]  /*2b00*/  ISETP.GE.AND P6, PT, R107, 0x10, PT ;  /* 0x000000106b00780c */ /* 0x000fe20003fc6270 */
[----:B------:R-:W-:Y:S04]  /*2b10*/  SHFL.UP PT, R16, R147, 0x10, RZ ;  /* 0x0600000093107989 */ /* 0x000fe800000e00ff */
[----:B------:R-:W2:Y:S04]  /*2b20*/  SHFL.UP PT, R17, R148, 0x10, RZ ;  /* 0x0600000094117989 */ /* 0x000ea800000e00ff */
[----:B------:R-:W4:Y:S04]  /*2b30*/  SHFL.UP PT, R3, R19, 0x10, RZ ;  /* 0x0600000013037989 */ /* 0x000f2800000e00ff */
[----:B------:R-:W5:Y:S01]  /*2b40*/  SHFL.UP PT, R2, R18, 0x10, RZ ;  /* 0x0600000012027989 */ /* 0x000f6200000e00ff */
[CC--:B--2---:R-:W-:Y:S01]  /*2b50*/  FMUL.FTZ R149, R19.reuse, R17.reuse ;  /* 0x0000001113957220 */ /* 0x0c4fe20000410000 */
[----:B------:R-:W-:Y:S01]  /*2b60*/  FMUL.FTZ R152, R18, R17 ;  /* 0x0000001112987220 */ /* 0x000fe20000410000 */
[----:B----4-:R-:W-:-:S02]  /*2b70*/  FMUL.FTZ R17, R19, R3 ;  /* 0x0000000313117220 */ /* 0x010fc40000410000 */
[CC--:B------:R-:W-:Y:S01]  /*2b80*/  FFMA.FTZ R150, R18.reuse, R16.reuse, -R149 ;  /* 0x0000001012967223 */ /* 0x0c0fe20000010895 */
[----:B------:R-:W-:Y:S01]  /*2b90*/  FFMA.FTZ R149, R19, R16, R152 ;  /* 0x0000001013957223 */ /* 0x000fe20000010098 */
[C---:B------:R-:W-:Y:S01]  /*2ba0*/  FMUL.FTZ R16, R18.reuse, R3 ;  /* 0x0000000312107220 */ /* 0x040fe20000410000 */
[-C--:B-----5:R-:W-:Y:S01]  /*2bb0*/  @P6 FFMA.FTZ R18, R18, R2.reuse, -R17 ;  /* 0x0000000212126223 */ /* 0x0a0fe20000010811 */
[----:B------:R-:W-:Y:S01]  /*2bc0*/  @P6 FADD.FTZ R147, R147, R150 ;  /* 0x0000009693936221 */ /* 0x000fe20000010000 */
[----:B------:R-:W2:Y:S01]  /*2bd0*/  @P0 LDC R17, c[0x0][0x38c] ;  /* 0x0000e300ff110b82 */ /* 0x000ea20000000800 */
[----:B------:R-:W-:Y:S01]  /*2be0*/  @P6 FFMA.FTZ R19, R19, R2, R16 ;  /* 0x0000000213136223 */ /* 0x000fe20000010010 */
[----:B------:R-:W-:Y:S01]  /*2bf0*/  CS2R R2, SRZ ;  /* 0x0000000000027805 */ /* 0x000fe2000001ff00 */
[----:B------:R-:W-:Y:S01]  /*2c00*/  @P6 FADD.FTZ R148, R148, R149 ;  /* 0x0000009594946221 */ /* 0x000fe20000010000 */
[----:B--2---:R-:W-:-:S04]  /*2c10*/  @P0 IMAD R17, R120, R17, UR4 ;  /* 0x0000000478110e24 */ /* 0x004fc8000f8e0211 */
[----:B------:R-:W-:-:S05]  /*2c20*/  @P0 IMAD.WIDE R16, R17, 0x10, R32 ;  /* 0x0000001011100825 */ /* 0x000fca00078e0220 */
[----:B------:R2:W4:Y:S01]  /*2c30*/  @P0 LDG.E.64 R2, desc[UR16][R16.64+0x8] ;  /* 0x0000081010020981 */ /* 0x000522000c1e1b00 */
[----:B------:R-:W-:Y:S01]  /*2c40*/  ULEA UR7, UR4, UR6, 0x4 ;  /* 0x0000000604077291 */ /* 0x000fe2000f8e20ff */
[----:B------:R-:W-:Y:S02]  /*2c50*/  BSSY.RECONVERGENT B0, `(.L_x_17488) ;  /* 0x0000041000007945 */ /* 0x000fe40003800200 */
[----:B------:R-:W-:Y:S04]  /*2c60*/  SHFL.UP PT, R150, R19, 0x1, RZ ;  /* 0x0420000013967989 */ /* 0x000fe800000e00ff */
[----:B------:R-:W-:Y:S01]  /*2c70*/  SHFL.UP PT, R18, R18, 0x1, RZ ;  /* 0x0420000012127989 */ /* 0x000fe200000e00ff */
[----:B--2---:R-:W-:Y:S01]  /*2c80*/  MOV R16, 0x3f800000 ;  /* 0x3f80000000107802 */ /* 0x004fe20000000f00 */
[----:B------:R-:W-:-:S02]  /*2c90*/  HFMA2 R17, -RZ, RZ, 0, 0 ;  /* 0x00000000ff117431 */ /* 0x000fc400000001ff */
[----:B------:R-:W-:Y:S04]  /*2ca0*/  SHFL.UP PT, R147, R147, 0x1, RZ ;  /* 0x0420000093937989 */ /* 0x000fe800000e00ff */
[----:B------:R-:W-:Y:S04]  /*2cb0*/  SHFL.UP PT, R148, R148, 0x1, RZ ;  /* 0x0420000094947989 */ /* 0x000fe800000e00ff */
[----:B----4-:R-:W2:Y:S04]  /*2cc0*/  SHFL.IDX PT, R3, R3, RZ, 0x1f ;  /* 0x00001fff03037589 */ /* 0x010ea800000e0000 */
[----:B------:R4:W5:Y:S02]  /*2cd0*/  SHFL.IDX PT, R149, R2, RZ, 0x1f ;  /* 0x00001fff02957589 */ /* 0x00096400000e0000 */
[----:B----4-:R-:W-:-:S04]  /*2ce0*/  FMUL.FTZ R2, R138, R146 ;  /* 0x000000928a027220 */ /* 0x010fc80000410000 */
[----:B------:R-:W-:Y:S01]  /*2cf0*/  FFMA.FTZ R2, R137, R145, R2 ;  /* 0x0000009189027223 */ /* 0x000fe20000010002 */
[-C--:B--2---:R-:W-:Y:S01]  /*2d00*/  FMUL.FTZ R151, R150, R3.reuse ;  /* 0x0000000396977220 */ /* 0x084fe20000410000 */
[----:B------:R-:W-:-:S03]  /*2d10*/  FMUL.FTZ R159, R18, R3 ;  /* 0x00000003129f7220 */ /* 0x000fc60000410000 */
[-C--:B-----5:R-:W-:Y:S01]  /*2d20*/  FFMA.FTZ R152, R18, R149.reuse, -R151 ;  /* 0x0000009512987223 */ /* 0x0a0fe20000010897 */
[----:B------:R-:W-:Y:S01]  /*2d30*/  FFMA.FTZ R159, R150, R149, R159 ;  /* 0x00000095969f7223 */ /* 0x000fe2000001009f */
[----:B------:R-:W-:Y:S02]  /*2d40*/  CS2R R18, SRZ ;  /* 0x0000000000127805 */ /* 0x000fe4000001ff00 */
[----:B------:R-:W-:Y:S01]  /*2d50*/  @P5 FADD.FTZ R149, R147, R152 ;  /* 0x0000009893955221 */ /* 0x000fe20000010000 */
[----:B------:R-:W-:Y:S01]  /*2d60*/  FMUL.FTZ R147, R138, R145 ;  /* 0x000000918a937220 */ /* 0x000fe20000410000 */
[----:B------:R-:W-:Y:S01]  /*2d70*/  @P5 FADD.FTZ R3, R148, R159 ;  /* 0x0000009f94035221 */ /* 0x000fe20000010000 */
[----:B------:R-:W-:Y:S01]  /*2d80*/  ISETP.GE.AND P5, PT, R78, UR8, PT ;  /* 0x000000084e007c0c */ /* 0x000fe2000bfa6270 */
[----:B------:R-:W-:Y:S01]  /*2d90*/  FADD.FTZ R148, R143, R2 ;  /* 0x000000028f947221 */ /* 0x000fe20000010000 */
[C---:B------:R-:W-:Y:S01]  /*2da0*/  FFMA.FTZ R147, R137.reuse, R146, -R147 ;  /* 0x0000009289937223 */ /* 0x040fe20000010893 */
[-C--:B-1-3--:R-:W-:Y:S01]  /*2db0*/  FMUL.FTZ R2, R138, R53.reuse ;  /* 0x000000358a027220 */ /* 0x08afe20000410000 */
[----:B------:R-:W-:Y:S01]  /*2dc0*/  ISETP.NE.OR P5, PT, R64, RZ, P5 ;  /* 0x000000ff4000720c */ /* 0x000fe20002fa5670 */
[----:B------:R-:W-:Y:S01]  /*2dd0*/  FMUL.FTZ R152, R136, R148 ;  /* 0x0000009488987220 */ /* 0x000fe20000410000 */
[----:B------:R-:W-:Y:S01]  /*2de0*/  FADD.FTZ R150, R144, R147 ;  /* 0x0000009390967221 */ /* 0x000fe20000010000 */
[C---:B------:R-:W-:Y:S01]  /*2df0*/  FMUL.FTZ R147, R137.reuse, R53 ;  /* 0x0000003589937220 */ /* 0x040fe20000410000 */
[----:B------:R-:W-:-:S02]  /*2e00*/  FFMA.FTZ R2, R137, R52, -R2 ;  /* 0x0000003489027223 */ /* 0x000fc40000010802 */
[----:B------:R-:W-:Y:S01]  /*2e10*/  FMUL.FTZ R151, R136, R150 ;  /* 0x0000009688977220 */ /* 0x000fe20000410000 */
[----:B------:R-:W-:Y:S01]  /*2e20*/  FFMA.FTZ R147, -R138, R52, -R147 ;  /* 0x000000348a937223 */ /* 0x000fe20000010993 */
[C---:B------:R-:W-:Y:S02]  /*2e30*/  FFMA.FTZ R159, R133.reuse, R150, -R152 ;  /* 0x00000096859f7223 */ /* 0x040fe40000010898 */
[----:B------:R-:W-:Y:S01]  /*2e40*/  FFMA.FTZ R150, R133, R148, R151 ;  /* 0x0000009485967223 */ /* 0x000fe20000010097 */
[CC--:B------:R-:W-:Y:S01]  /*2e50*/  FMUL.FTZ R148, R136.reuse, R2.reuse ;  /* 0x0000000288947220 */ /* 0x0c0fe20000410000 */
[-C--:B------:R-:W-:Y:S01]  /*2e60*/  FMUL.FTZ R151, R136, R147.reuse ;  /* 0x0000009388977220 */ /* 0x080fe20000410000 */
[----:B------:R-:W-:Y:S01]  /*2e70*/  FADD.FTZ R159, R142, R159 ;  /* 0x0000009f8e9f7221 */ /* 0x000fe20000010000 */
[----:B------:R-:W-:Y:S01]  /*2e80*/  FADD.FTZ R150, R141, R150 ;  /* 0x000000968d967221 */ /* 0x000fe20000010000 */
[C---:B------:R-:W-:Y:S01]  /*2e90*/  FFMA.FTZ R148, R133.reuse, R147, -R148 ;  /* 0x0000009385947223 */ /* 0x040fe20000010894 */
[----:B------:R-:W-:Y:S01]  /*2ea0*/  FFMA.FTZ R151, R133, R2, R151 ;  /* 0x0000000285977223 */ /* 0x000fe20000010097 */
[----:B------:R-:W1:Y:S01]  /*2eb0*/  @!P5 LDS.128 R16, [UR7+0x1d90] ;  /* 0x001d9007ff10d984 */ /* 0x000e620008000c00 */
        /* <DEDUP_REMOVED lines=11> */
[----:B------:R2:W3:Y:S04]  /*2f70*/  SHFL.DOWN PT, R160, R150, 0x1, 0x1f ;  /* 0x08201f0096a07f89 */ /* 0x0004e800000e0000 */
[----:B------:R2:W4:Y:S04]  /*2f80*/  SHFL.DOWN PT, R2, R151, 0x1, 0x1f ;  /* 0x08201f0097027f89 */ /* 0x00052800000e0000 */
[----:B------:R2:W0:Y:S04]  /*2f90*/  SHFL.DOWN PT, R162, R147, 0x1, 0x1f ;  /* 0x08201f0093a27f89 */ /* 0x00042800000e0000 */
[----:B------:R2:W0:Y:S01]  /*2fa0*/  SHFL.DOWN PT, R158, R148, 0x1, 0x1f ;  /* 0x08201f00949e7f89 */ /* 0x00042200000e0000 */
[----:B------:R-:W-:Y:S05]  /*2fb0*/  @!P5 BRA `(.L_x_17489) ;  /* 0x000000000028d947 */ /* 0x000fea0003800000 */
        /* <DEDUP_REMOVED lines=10> */
.L_x_17489:
[----:B------:R-:W-:Y:S05]  /*3060*/  BSYNC.RECONVERGENT B0 ;  /* 0x0000000000007941 */ /* 0x000fea0003800200 */
.L_x_17488:
[----:B------:R-:W-:Y:S01]  /*3070*/  ISETP.GT.U32.AND P5, PT, R153, 0x1d, PT ;  /* 0x0000001d9900780c */ /* 0x000fe20003fa4070 */
        /* <DEDUP_REMOVED lines=16> */
.L_x_17491:
[----:B------:R-:W-:Y:S05]  /*3180*/  BSYNC.RECONVERGENT B0 ;  /* 0x0000000000007941 */ /* 0x000fea0003800200 */
.L_x_17490:
[----:B------:R-:W-:Y:S01]  /*3190*/  ISETP.GT.U32.AND P5, PT, R153, 0x1b, PT ;  /* 0x0000001b9900780c */ /* 0x000fe20003fa4070 */
        /* <DEDUP_REMOVED lines=16> */
.L_x_17493:
[----:B------:R-:W-:Y:S05]  /*32a0*/  BSYNC.RECONVERGENT B0 ;  /* 0x0000000000007941 */ /* 0x000fea0003800200 */
.L_x_17492:
[----:B------:R-:W-:Y:S01]  /*32b0*/  ISETP.GT.U32.AND P5, PT, R153, 0x17, PT ;  /* 0x000000179900780c */ /* 0x000fe20003fa4070 */
        /* <DEDUP_REMOVED lines=16> */
.L_x_17495:
[----:B------:R-:W-:Y:S05]  /*33c0*/  BSYNC.RECONVERGENT B0 ;  /* 0x0000000000007941 */ /* 0x000fea0003800200 */
.L_x_17494:
        /* <DEDUP_REMOVED lines=17> */
.L_x_17497:
[----:B------:R-:W-:Y:S05]  /*34e0*/  BSYNC.RECONVERGENT B0 ;  /* 0x0000000000007941 */ /* 0x000fea0003800200 */
.L_x_17496:
[----:B------:R-:W-:Y:S01]  /*34f0*/  SHFL.DOWN PT, R152, R151, 0x1, 0x1f ;  /* 0x08201f0097987f89 */ /* 0x000fe200000e0000 */
[----:B------:R-:W-:Y:S01]  /*3500*/  ISETP.NE.AND P5, PT, R64, 0x1f, PT ;  /* 0x0000001f4000780c */ /* 0x000fe20003fa5270 */
[----:B------:R-:W-:Y:S02]  /*3510*/  BSSY.RECONVERGENT B0, `(.L_x_17498) ;  /* 0x00000a4000007945 */ /* 0x000fe40003800200 */
[----:B------:R-:W5:Y:S04]  /*3520*/  SHFL.IDX PT, R161, R19, RZ, 0x1f ;  /* 0x00001fff13a17589 */ /* 0x000f6800000e0000 */
[----:B-1----:R-:W1:Y:S04]  /*3530*/  SHFL.DOWN PT, R2, R150, 0x1, 0x1f ;  /* 0x08201f0096027f89 */ /* 0x002e6800000e0000 */
[----:B------:R-:W1:Y:S04]  /*3540*/  SHFL.IDX PT, R160, R18, RZ, 0x1f ;  /* 0x00001fff12a07589 */ /* 0x000e6800000e0000 */
[----:B0-----:R-:W0:Y:S04]  /*3550*/  SHFL.DOWN PT, R158, R147, 0x1, 0x1f ;  /* 0x08201f00939e7f89 */ /* 0x001e2800000e0000 */
[----:B------:R-:W0:Y:S04]  /*3560*/  SHFL.DOWN PT, R162, R148, 0x1, 0x1f ;  /* 0x08201f0094a27f89 */ /* 0x000e2800000e0000 */
[----:B--234-:R-:W2:Y:S01]  /*3570*/  SHFL.IDX PT, R151, R151, RZ, 0x1f ;  /* 0x00001fff97977589 */ /* 0x01cea200000e0000 */
[----:B-----5:R-:W-:-:S03]  /*3580*/  @P5 FMUL.FTZ R159, R152, R161 ;  /* 0x000000a1989f5220 */ /* 0x020fc60000410000 */
[----:B------:R-:W3:Y:S01]  /*3590*/  SHFL.IDX PT, R150, R150, RZ, 0x1f ;  /* 0x00001fff96967589 */ /* 0x000ee200000e0000 */
[----:B-1----:R-:W-:-:S03]  /*35a0*/  @P5 FMUL.FTZ R163, R2, R161 ;  /* 0x000000a102a35220 */ /* 0x002fc60000410000 */
[----:B------:R-:W1:Y:S01]  /*35b0*/  SHFL.IDX PT, R147, R147, RZ, 0x1f ;  /* 0x00001fff93937589 */ /* 0x000e6200000e0000 */
[-C--:B------:R-:W-:Y:S01]  /*35c0*/  @P5 FFMA.FTZ R159, R2, R160.reuse, -R159 ;  /* 0x000000a0029f5223 */ /* 0x080fe2000001089f */
[----:B------:R-:W-:Y:S01]  /*35d0*/  @P5 FFMA.FTZ R163, R152, R160, R163 ;  /* 0x000000a098a35223 */ /* 0x000fe200000100a3 */
[C---:B------:R-:W-:Y:S01]  /*35e0*/  FMUL.FTZ R2, R57.reuse, R3 ;  /* 0x0000000339027220 */ /* 0x040fe20000410000 */
[----:B------:R-:W4:Y:S01]  /*35f0*/  SHFL.IDX PT, R148, R148, RZ, 0x1f ;  /* 0x00001fff94947589 */ /* 0x000f2200000e0000 */
[----:B0-----:R-:W-:Y:S01]  /*3600*/  @P5 FADD.FTZ R160, R158, R159 ;  /* 0x0000009f9ea05221 */ /* 0x001fe20000010000 */
[-C--:B------:R-:W-:Y:S01]  /*3610*/  FMUL.FTZ R159, R57, R149.reuse ;  /* 0x00000095399f7220 */ /* 0x080fe20000410000 */
[----:B------:R-:W-:Y:S01]  /*3620*/  FFMA.FTZ R152, R56, R149, -R2 ;  /* 0x0000009538987223 */ /* 0x000fe20000010802 */
[----:B------:R-:W-:Y:S02]  /*3630*/  @P5 FADD.FTZ R161, R162, R163 ;  /* 0x000000a3a2a15221 */ /* 0x000fe40000010000 */
[----:B------:R-:W-:Y:S01]  /*3640*/  FFMA.FTZ R159, R56, R3, R159 ;  /* 0x00000003389f7223 */ /* 0x000fe2000001009f */
[----:B------:R-:W-:Y:S01]  /*3650*/  FADD.FTZ R152, R119, R152 ;  /* 0x0000009877987221 */ /* 0x000fe20000010000 */
[----:B------:R-:W-:-:S02]  /*3660*/  ISETP.NE.AND P5, PT, R64, RZ, PT ;  /* 0x000000ff4000720c */ /* 0x000fc40003fa5270 */
[----:B------:R-:W-:Y:S01]  /*3670*/  FADD.FTZ R2, RZ, R159 ;  /* 0x0000009fff027221 */ /* 0x000fe20000010000 */
[----:B------:R-:W-:-:S03]  /*3680*/  FMUL.FTZ R57, R128, R152 ;  /* 0x0000009880397220 */ /* 0x000fc60000410000 */
[-C--:B------:R-:W-:Y:S01]  /*3690*/  FMUL.FTZ R56, R128, R2.reuse ;  /* 0x0000000280387220 */ /* 0x080fe20000410000 */
[----:B------:R-:W-:-:S03]  /*36a0*/  FMUL.FTZ R158, R134, R2 ;  /* 0x00000002869e7220 */ /* 0x000fc60000410000 */
[C---:B------:R-:W-:Y:S01]  /*36b0*/  FFMA.FTZ R3, R127.reuse, R152, -R56 ;  /* 0x000000987f037223 */ /* 0x040fe20000010838 */
[----:B------:R-:W-:Y:S01]  /*36c0*/  FFMA.FTZ R56, R127, R2, R57 ;  /* 0x000000027f387223 */ /* 0x000fe20000010039 */
[CC--:B------:R-:W-:Y:S02]  /*36d0*/  FFMA.FTZ R149, R135.reuse, R152.reuse, -R158 ;  /* 0x0000009887957223 */ /* 0x0c0fe4000001089e */
[----:B------:R-:W-:Y:S01]  /*36e0*/  FADD.FTZ R163, R118, R3 ;  /* 0x0000000376a37221 */ /* 0x000fe20000010000 */
[----:B------:R-:W-:Y:S01]  /*36f0*/  FADD.FTZ R56, RZ, R56 ;  /* 0x00000038ff387221 */ /* 0x000fe20000010000 */
[----:B------:R-:W-:Y:S01]  /*3700*/  FMUL.FTZ R3, R134, R152 ;  /* 0x0000009886037220 */ /* 0x000fe20000410000 */
[----:B------:R-:W-:Y:S01]  /*3710*/  FFMA.FTZ R149, R0, R149, RZ ;  /* 0x0000009500957223 */ /* 0x000fe200000100ff */
[CC--:B------:R-:W-:Y:S01]  /*3720*/  FMUL.FTZ R158, R136.reuse, R163.reuse ;  /* 0x000000a3889e7220 */ /* 0x0c0fe20000410000 */
[----:B------:R-:W-:Y:S01]  /*3730*/  FMUL.FTZ R134, R136, R56 ;  /* 0x0000003888867220 */ /* 0x000fe20000410000 */
[----:B------:R-:W-:Y:S01]  /*3740*/  FFMA.FTZ R3, R135, R2, R3 ;  /* 0x0000000287037223 */ /* 0x000fe20000010003 */
[CC--:B------:R-:W-:Y:S01]  /*3750*/  FMUL.FTZ R135, R130.reuse, R163.reuse ;  /* 0x000000a382877220 */ /* 0x0c0fe20000410000 */
[CC--:B------:R-:W-:Y:S01]  /*3760*/  FFMA.FTZ R57, R133.reuse, R56.reuse, R158 ;  /* 0x0000003885397223 */ /* 0x0c0fe2000001009e */
[----:B------:R-:W-:Y:S01]  /*3770*/  FFMA.FTZ R134, R133, R163, -R134 ;  /* 0x000000a385867223 */ /* 0x000fe20000010886 */
[-C--:B------:R-:W-:Y:S01]  /*3780*/  FMUL.FTZ R162, R130, R56.reuse ;  /* 0x0000003882a27220 */ /* 0x080fe20000410000 */
[----:B------:R-:W-:Y:S01]  /*3790*/  FFMA.FTZ R130, R131, R56, R135 ;  /* 0x0000003883827223 */ /* 0x000fe20000010087 */
[----:B------:R-:W-:Y:S01]  /*37a0*/  FADD.FTZ R57, RZ, R57 ;  /* 0x00000039ff397221 */ /* 0x000fe20000010000 */
[----:B------:R-:W-:Y:S01]  /*37b0*/  FADD.FTZ R165, R117, R134 ;  /* 0x0000008675a57221 */ /* 0x000fe20000010000 */
[----:B------:R-:W-:Y:S01]  /*37c0*/  FFMA.FTZ R3, -R0, R3, RZ ;  /* 0x0000000300037223 */ /* 0x000fe200000101ff */
[----:B------:R-:W-:Y:S01]  /*37d0*/  FFMA.FTZ R162, R131, R163, -R162 ;  /* 0x000000a383a27223 */ /* 0x000fe200000108a2 */
[C---:B------:R-:W-:Y:S01]  /*37e0*/  FMUL.FTZ R131, R129.reuse, R57 ;  /* 0x0000003981837220 */ /* 0x040fe20000410000 */
[-C--:B------:R-:W-:Y:S01]  /*37f0*/  FMUL.FTZ R158, R129, R165.reuse ;  /* 0x000000a5819e7220 */ /* 0x080fe20000410000 */
[C---:B------:R-:W-:Y:S01]  /*3800*/  FFMA.FTZ R134, -R112.reuse, R130, R3 ;  /* 0x0000008270867223 */ /* 0x040fe20000010103 */
[----:B------:R-:W-:Y:S01]  /*3810*/  FFMA.FTZ R162, R112, R162, R149 ;  /* 0x000000a270a27223 */ /* 0x000fe20000010095 */
[C---:B------:R-:W-:Y:S01]  /*3820*/  FFMA.FTZ R131, R132.reuse, R165, -R131 ;  /* 0x000000a584837223 */ /* 0x040fe20000010883 */
[----:B------:R-:W-:Y:S01]  /*3830*/  FFMA.FTZ R3, R132, R57, R158 ;  /* 0x0000003984037223 */ /* 0x000fe2000001009e */
[C---:B------:R-:W-:Y:S01]  /*3840*/  FMUL.FTZ R158, R138.reuse, R165 ;  /* 0x000000a58a9e7220 */ /* 0x040fe20000410000 */
[----:B------:R-:W-:Y:S01]  /*3850*/  FMUL.FTZ R149, R55, R56 ;  /* 0x0000003837957220 */ /* 0x000fe20000410000 */
[C---:B------:R-:W-:Y:S01]  /*3860*/  FFMA.FTZ R130, R113.reuse, R131, R162 ;  /* 0x0000008371827223 */ /* 0x040fe200000100a2 */
[----:B------:R-:W-:Y:S01]  /*3870*/  FFMA.FTZ R132, -R113, R3, R134 ;  /* 0x0000000371847223 */ /* 0x000fe20000010186 */
[CC--:B------:R-:W-:Y:S01]  /*3880*/  FMUL.FTZ R3, R55.reuse, R2.reuse ;  /* 0x0000000237037220 */ /* 0x0c0fe20000410000 */
[-C--:B------:R-:W-:Y:S01]  /*3890*/  FMUL.FTZ R134, R138, R57.reuse ;  /* 0x000000398a867220 */ /* 0x080fe20000410000 */
[C---:B------:R-:W-:Y:S01]  /*38a0*/  FMUL.FTZ R162, R54.reuse, R2 ;  /* 0x0000000236a27220 */ /* 0x040fe20000410000 */
[-C--:B------:R-:W-:Y:S01]  /*38b0*/  FMUL.FTZ R159, R55, R57.reuse ;  /* 0x00000039379f7220 */ /* 0x080fe20000410000 */
[CC--:B------:R-:W-:Y:S01]  /*38c0*/  FFMA.FTZ R131, R54.reuse, R152.reuse, -R3 ;  /* 0x0000009836837223 */ /* 0x0c0fe20000010803 */
[C---:B------:R-:W-:Y:S01]  /*38d0*/  FFMA.FTZ R3, R137.reuse, R57, R158 ;  /* 0x0000003989037223 */ /* 0x040fe2000001009e */
[----:B------:R-:W-:Y:S01]  /*38e0*/  FFMA.FTZ R129, R137, R165, -R134 ;  /* 0x000000a589817223 */ /* 0x000fe20000010886 */
[C---:B------:R-:W-:Y:S01]  /*38f0*/  FFMA.FTZ R135, R55.reuse, R152, R162 ;  /* 0x0000009837877223 */ /* 0x040fe200000100a2 */
[----:B------:R-:W-:Y:S01]  /*3900*/  FMUL.FTZ R158, R54, R57 ;  /* 0x00000039369e7220 */ /* 0x000fe20000410000 */
[----:B------:R-:W-:Y:S01]  /*3910*/  FADD.FTZ R3, RZ, R3 ;  /* 0x00000003ff037221 */ /* 0x000fe20000010000 */
[----:B------:R-:W-:Y:S01]  /*3920*/  FADD.FTZ R167, R116, R129 ;  /* 0x0000008174a77221 */ /* 0x000fe20000010000 */
[C---:B------:R-:W-:Y:S01]  /*3930*/  FMUL.FTZ R134, R54.reuse, R56 ;  /* 0x0000003836867220 */ /* 0x040fe20000410000 */
[C---:B------:R-:W-:Y:S01]  /*3940*/  FFMA.FTZ R149, R54.reuse, R163, -R149 ;  /* 0x000000a336957223 */ /* 0x040fe20000010895 */
[C---:B------:R-:W-:Y:S01]  /*3950*/  FMUL.FTZ R129, R55.reuse, R3 ;  /* 0x0000000337817220 */ /* 0x040fe20000410000 */
[-C--:B------:R-:W-:Y:S01]  /*3960*/  FFMA.FTZ R162, R54, R165.reuse, -R159 ;  /* 0x000000a536a27223 */ /* 0x080fe2000001089f */
[----:B------:R-:W-:Y:S01]  /*3970*/  FFMA.FTZ R164, R55, R165, R158 ;  /* 0x000000a537a47223 */ /* 0x000fe2000001009e */
[----:B------:R-:W-:Y:S01]  /*3980*/  FMUL.FTZ R158, R160, R53 ;  /* 0x00000035a09e7220 */ /* 0x000fe20000410000 */
[C---:B------:R-:W-:Y:S01]  /*3990*/  FFMA.FTZ R166, R54.reuse, R167, -R129 ;  /* 0x000000a736a67223 */ /* 0x040fe20000010881 */
[----:B------:R-:W-:Y:S01]  /*39a0*/  FMUL.FTZ R54, R54, R3 ;  /* 0x0000000336367220 */ /* 0x000fe20000410000 */
[----:B--2---:R-:W-:Y:S01]  /*39b0*/  FMUL.FTZ R129, R151, R19 ;  /* 0x0000001397817220 */ /* 0x004fe20000410000 */
[----:B------:R-:W-:Y:S01]  /*39c0*/  FFMA.FTZ R159, R55, R163, R134 ;  /* 0x000000a3379f7223 */ /* 0x000fe20000010086 */
[----:B------:R-:W-:Y:S01]  /*39d0*/  FMUL.FTZ R134, R151, R18 ;  /* 0x0000001297867220 */ /* 0x000fe20000410000 */
[----:B------:R-:W-:Y:S01]  /*39e0*/  FFMA.FTZ R168, R55, R167, R54 ;  /* 0x000000a737a87223 */ /* 0x000fe20000010036 */
[----:B------:R-:W-:Y:S01]  /*39f0*/  FMUL.FTZ R55, R161, R53 ;  /* 0x00000035a1377220 */ /* 0x000fe20000410000 */
[----:B------:R-:W-:Y:S01]  /*3a00*/  FMUL.FTZ R53, R151, R17 ;  /* 0x0000001197357220 */ /* 0x000fe20000410000 */
[----:B------:R-:W-:Y:S01]  /*3a10*/  FFMA.FTZ R161, R161, R52, -R158 ;  /* 0x00000034a1a17223 */ /* 0x000fe2000001089e */
[C---:B---3--:R-:W-:Y:S01]  /*3a20*/  FFMA.FTZ R54, R150.reuse, R18, -R129 ;  /* 0x0000001296367223 */ /* 0x048fe20000010881 */
[-C--:B------:R-:W-:Y:S01]  /*3a30*/  FMUL.FTZ R18, R151, R16.reuse ;  /* 0x0000001097127220 */ /* 0x080fe20000410000 */
[----:B------:R-:W-:Y:S01]  /*3a40*/  FFMA.FTZ R16, R150, R16, -R53 ;  /* 0x0000001096107223 */ /* 0x000fe20000010835 */
[----:B------:R-:W-:Y:S01]  /*3a50*/  FFMA.FTZ R160, R160, R52, R55 ;  /* 0x00000034a0a07223 */ /* 0x000fe20000010037 */
[----:B------:R-:W-:Y:S01]  /*3a60*/  FADD.FTZ R53, R146, R161 ;  /* 0x000000a192357221 */ /* 0x000fe20000010000 */
[C---:B------:R-:W-:Y:S01]  /*3a70*/  FFMA.FTZ R19, R150.reuse, R19, R134 ;  /* 0x0000001396137223 */ /* 0x040fe20000010086 */
[----:B------:R-:W-:Y:S01]  /*3a80*/  FFMA.FTZ R17, R150, R17, R18 ;  /* 0x0000001196117223 */ /* 0x000fe20000010012 */
[----:B------:R-:W-:Y:S01]  /*3a90*/  FADD.FTZ R145, R145, R160 ;  /* 0x000000a091917221 */ /* 0x000fe20000010000 */
[----:B------:R-:W-:Y:S01]  /*3aa0*/  FMUL.FTZ R52, R138, R53 ;  /* 0x000000358a347220 */ /* 0x000fe20000410000 */
[----:B-1----:R-:W-:Y:S01]  /*3ab0*/  FADD.FTZ R18, R147, R54 ;  /* 0x0000003693127221 */ /* 0x002fe20000010000 */
[----:B----4-:R-:W-:Y:S01]  /*3ac0*/  FADD.FTZ R19, R148, R19 ;  /* 0x0000001394137221 */ /* 0x010fe20000010000 */
[-C--:B------:R-:W-:Y:S01]  /*3ad0*/  FMUL.FTZ R138, R138, R145.reuse ;  /* 0x000000918a8a7220 */ /* 0x080fe20000410000 */
[C---:B------:R-:W-:Y:S01]  /*3ae0*/  FFMA.FTZ R52, R137.reuse, R145, R52 ;  /* 0x0000009189347223 */ /* 0x040fe20000010034 */
[C---:B------:R-:W-:Y:S01]  /*3af0*/  FMUL.FTZ R54, R0.reuse, R131 ;  /* 0x0000008300367220 */ /* 0x040fe20000410000 */
[----:B------:R-:W-:Y:S01]  /*3b00*/  FMUL.FTZ R135, R0, -R135 ;  /* 0x8000008700877220 */ /* 0x000fe20000410000 */
[----:B------:R-:W-:Y:S01]  /*3b10*/  FFMA.FTZ R137, R137, R53, -R138 ;  /* 0x0000003589897223 */ /* 0x000fe2000001088a */
[----:B------:R-:W-:Y:S01]  /*3b20*/  FADD.FTZ R143, R143, R52 ;  /* 0x000000348f8f7221 */ /* 0x000fe20000010000 */
[----:B------:R0:W-:Y:S01]  /*3b30*/  @!P5 STS.128 [UR7+0x1d90], R16 ;  /* 0x001d9010ff00d988 */ /* 0x0001e20008000c07 */
[----:B------:R-:W-:Y:S01]  /*3b40*/  FMUL.FTZ R149, R112, R149 ;  /* 0x0000009570957220 */ /* 0x000fe20000410000 */
[----:B------:R-:W-:Y:S01]  /*3b50*/  FADD.FTZ R144, R144, R137 ;  /* 0x0000008990907221 */ /* 0x000fe20000010000 */
[----:B------:R-:W-:Y:S01]  /*3b60*/  FMUL.FTZ R52, R136, R143 ;  /* 0x0000008f88347220 */ /* 0x000fe20000410000 */
[----:B------:R-:W-:Y:S01]  /*3b70*/  FMUL.FTZ R159, R112, -R159 ;  /* 0x8000009f709f7220 */ /* 0x000fe20000410000 */
[C---:B------:R-:W-:Y:S01]  /*3b80*/  FMUL.FTZ R55, R121.reuse, R166 ;  /* 0x000000a679377220 */ /* 0x040fe20000410000 */
[----:B------:R-:W-:Y:S01]  /*3b90*/  FMUL.FTZ R129, R121, -R168 ;  /* 0x800000a879817220 */ /* 0x000fe20000410000 */
[----:B------:R1:W-:Y:S01]  /*3ba0*/  STS [R91+0x420], R54 ;  /* 0x000420365b007388 */ /* 0x0003e20000000800 */
[-C--:B------:R-:W-:Y:S01]  /*3bb0*/  FMUL.FTZ R136, R136, R144.reuse ;  /* 0x0000009088887220 */ /* 0x080fe20000410000 */
[----:B------:R-:W-:Y:S01]  /*3bc0*/  FADD.FTZ R152, -R119, R152 ;  /* 0x0000009877987221 */ /* 0x000fe20000010100 */
[----:B------:R-:W-:Y:S01]  /*3bd0*/  FMUL.FTZ R137, R143, R111 ;  /* 0x0000006f8f897220 */ /* 0x000fe20000410000 */
[----:B------:R-:W-:Y:S01]  /*3be0*/  STS [R94+0x4], R135 ;  /* 0x000004875e007388 */ /* 0x000fe20000000800 */
[C---:B------:R-:W-:Y:S01]  /*3bf0*/  FFMA.FTZ R136, R133.reuse, R143, R136 ;  /* 0x0000008f85887223 */ /* 0x040fe20000010088 */
[----:B0-----:R-:W-:Y:S01]  /*3c00*/  FFMA.FTZ R17, R133, R144, -R52 ;  /* 0x0000009085117223 */ /* 0x001fe20000010834 */
[----:B------:R-:W-:Y:S01]  /*3c10*/  FMUL.FTZ R19, R113, R162 ;  /* 0x000000a271137220 */ /* 0x000fe20000410000 */
[----:B------:R-:W-:Y:S01]  /*3c20*/  STS [R94+0x8], R149 ;  /* 0x000008955e007388 */ /* 0x000fe20000000800 */
[----:B------:R-:W-:Y:S01]  /*3c30*/  FADD.FTZ R136, R141, R136 ;  /* 0x000000888d887221 */ /* 0x000fe20000010000 */
[----:B------:R-:W-:Y:S01]  /*3c40*/  FADD.FTZ R147, R142, R17 ;  /* 0x000000118e937221 */ /* 0x000fe20000010000 */
[----:B------:R-:W-:Y:S01]  /*3c50*/  FMUL.FTZ R17, R113, -R164 ;  /* 0x800000a471117220 */ /* 0x000fe20000410000 */
[----:B------:R-:W-:Y:S01]  /*3c60*/  STS [R94+0xc], R159 ;  /* 0x00000c9f5e007388 */ /* 0x000fe20000000800 */
[----:B------:R-:W-:Y:S01]  /*3c70*/  FADD.FTZ R52, -R118, R163 ;  /* 0x000000a376347221 */ /* 0x000fe20000010100 */
[CC--:B------:R-:W-:Y:S01]  /*3c80*/  FMUL.FTZ R16, R128.reuse, R147.reuse ;  /* 0x0000009380107220 */ /* 0x0c0fe20000410000 */
[----:B------:R-:W-:Y:S01]  /*3c90*/  FMUL.FTZ R128, R128, R136 ;  /* 0x0000008880807220 */ /* 0x000fe20000410000 */
[----:B------:R-:W-:Y:S01]  /*3ca0*/  STS [R94+0x10], R19 ;  /* 0x000010135e007388 */ /* 0x000fe20000000800 */
[----:B------:R-:W-:Y:S01]  /*3cb0*/  FMUL.FTZ R131, R147, R110 ;  /* 0x0000006e93837220 */ /* 0x000fe20000410000 */
[C---:B------:R-:W-:Y:S01]  /*3cc0*/  FFMA.FTZ R16, R127.reuse, R136, R16 ;  /* 0x000000887f107223 */ /* 0x040fe20000010010 */
[----:B------:R-:W-:Y:S01]  /*3cd0*/  FFMA.FTZ R127, R127, R147, -R128 ;  /* 0x000000937f7f7223 */ /* 0x000fe20000010880 */
[----:B------:R0:W-:Y:S01]  /*3ce0*/  STS [R94+0x14], R17 ;  /* 0x000014115e007388 */ /* 0x0001e20000000800 */
[----:B------:R-:W-:Y:S01]  /*3cf0*/  FMUL.FTZ R133, R56, R131 ;  /* 0x0000008338857220 */ /* 0x000fe20000410000 */
[----:B------:R-:W-:Y:S01]  /*3d00*/  FADD.FTZ R138, R139, R16 ;  /* 0x000000108b8a7221 */ /* 0x000fe20000010000 */
[----:B------:R-:W-:Y:S01]  /*3d10*/  FADD.FTZ R140, R140, R127 ;  /* 0x0000007f8c8c7221 */ /* 0x000fe20000010000 */
[----:B------:R2:W-:Y:S01]  /*3d20*/  STS [R94+0x18], R55 ;  /* 0x000018375e007388 */ /* 0x0005e20000000800 */
[----:B------:R-:W-:Y:S01]  /*3d30*/  FMUL.FTZ R128, R144, R111 ;  /* 0x0000006f90807220 */ /* 0x000fe20000410000 */
[----:B-1----:R-:W-:-:S02]  /*3d40*/  FADD.FTZ R54, -R117, R165 ;  /* 0x000000a575367221 */ /* 0x002fc40000010100 */
[----:B------:R1:W-:Y:S01]  /*3d50*/  STS [R94+0x1c], R129 ;  /* 0x00001c815e007388 */ /* 0x0003e20000000800 */
[-C--:B0-----:R-:W-:Y:S01]  /*3d60*/  FMUL.FTZ R17, R140, R109.reuse ;  /* 0x0000006d8c117220 */ /* 0x081fe20000410000 */
[----:B------:R-:W-:Y:S01]  /*3d70*/  BAR.SYNC.DEFER_BLOCKING 0x0 ;  /* 0x0000000000007b1d */ /* 0x000fe20000010000 */
[----:B--2---:R-:W-:Y:S02]  /*3d80*/  FMUL.FTZ R55, R138, R109 ;  /* 0x0000006d8a377220 */ /* 0x004fe40000410000 */
[----:B------:R-:W-:Y:S01]  /*3d90*/  FMUL.FTZ R19, R2, R17 ;  /* 0x0000001102137220 */ /* 0x000fe20000410000 */
[----:B-1----:R-:W-:Y:S01]  /*3da0*/  FMUL.FTZ R129, R136, R110 ;  /* 0x0000006e88817220 */ /* 0x002fe20000410000 */
[-C--:B------:R-:W-:Y:S02]  /*3db0*/  FMUL.FTZ R127, R2, R55.reuse ;  /* 0x00000037027f7220 */ /* 0x080fe40000410000 */
[----:B------:R-:W-:Y:S01]  /*3dc0*/  FFMA.FTZ R19, R152, R55, R19 ;  /* 0x0000003798137223 */ /* 0x000fe20000010013 */
[----:B------:R-:W-:Y:S01]  /*3dd0*/  FMUL.FTZ R135, R56, R129 ;  /* 0x0000008138877220 */ /* 0x000fe20000410000 */
[----:B------:R-:W-:Y:S01]  /*3de0*/  FFMA.FTZ R127, R152, R17, -R127 ;  /* 0x00000011987f7223 */ /* 0x000fe2000001087f */
[C---:B------:R-:W-:Y:S01]  /*3df0*/  FFMA.FTZ R16, R52.reuse, R129, R133 ;  /* 0x0000008134107223 */ /* 0x040fe20000010085 */
[----:B------:R-:W-:Y:S01]  /*3e00*/  FADD.FTZ R19, RZ, R19 ;  /* 0x00000013ff137221 */ /* 0x000fe20000010000 */
[----:B------:R-:W-:Y:S01]  /*3e10*/  FFMA.FTZ R18, R52, R131, -R135 ;  /* 0x0000008334127223 */ /* 0x000fe20000010887 */
[----:B------:R-:W-:Y:S01]  /*3e20*/  LEA R135, R115, -R122, 0x1 ;  /* 0x8000007a73877211 */ /* 0x000fe200078e08ff */
[C---:B------:R-:W-:Y:S01]  /*3e30*/  FMUL.FTZ R133, R57.reuse, R137 ;  /* 0x0000008939857220 */ /* 0x040fe20000410000 */
[----:B------:R-:W-:Y:S01]  /*3e40*/  FADD.FTZ R127, RZ, R127 ;  /* 0x0000007fff7f7221 */ /* 0x000fe20000010000 */
[-C--:B------:R-:W-:Y:S01]  /*3e50*/  FMUL.FTZ R17, R57, R128.reuse ;  /* 0x0000008039117220 */ /* 0x080fe20000410000 */
[----:B------:R-:W-:Y:S01]  /*3e60*/  ISETP.GE.AND P6, PT, R135, 0x1, PT ;  /* 0x000000018700780c */ /* 0x000fe20003fc6270 */
[----:B------:R-:W-:Y:S01]  /*3e70*/  FADD.FTZ R16, R19, R16 ;  /* 0x0000001013107221 */ /* 0x000fe20000010000 */
[C---:B------:R-:W-:Y:S01]  /*3e80*/  FFMA.FTZ R133, R54.reuse, R128, -R133 ;  /* 0x0000008036857223 */ /* 0x040fe20000010885 */
[C---:B------:R-:W-:Y:S01]  /*3e90*/  FMUL.FTZ R19, R125.reuse, R3 ;  /* 0x000000037d137220 */ /* 0x040fe20000410000 */
[----:B------:R-:W-:Y:S01]  /*3ea0*/  FMUL.FTZ R128, R125, R167 ;  /* 0x000000a77d807220 */ /* 0x000fe20000410000 */
[----:B------:R0:W1:Y:S01]  /*3eb0*/  LDS R139, [R82+0x4a0] ;  /* 0x0004a000528b7984 */ /* 0x0000620000000800 */
[----:B------:R-:W-:Y:S01]  /*3ec0*/  FADD.FTZ R18, R127, R18 ;  /* 0x000000127f127221 */ /* 0x000fe20000010000 */
[----:B------:R-:W-:Y:S01]  /*3ed0*/  FFMA.FTZ R17, R54, R137, R17 ;  /* 0x0000008936117223 */ /* 0x000fe20000010011 */
[C---:B------:R-:W-:Y:S01]  /*3ee0*/  FFMA.FTZ R19, R126.reuse, R167, -R19 ;  /* 0x000000a77e137223 */ /* 0x040fe20000010813 */
[----:B------:R-:W-:Y:S01]  /*3ef0*/  FFMA.FTZ R125, R126, R3, R128 ;  /* 0x000000037e7d7223 */ /* 0x000fe20000010080 */
[----:B------:R-:W-:Y:S01]  /*3f00*/  FADD.FTZ R133, R18, R133 ;  /* 0x0000008512857221 */ /* 0x000fe20000010000 */
[----:B------:R-:W-:-:S02]  /*3f10*/  FADD.FTZ R16, R16, R17 ;  /* 0x0000001110107221 */ /* 0x000fc40000010000 */
[----:B0-----:R-:W-:Y:S05]  /*3f20*/  @!P6 BRA `(.L_x_17499) ;  /* 0x000000000008e947 */ /* 0x001fea0003800000 */
[----:B------:R-:W0:Y:S04]  /*3f30*/  LDS R17, [R81+0x420] ;  /* 0x0004200051117984 */ /* 0x000e280000000800 */
[----:B0-----:R0:W-:Y:S02]  /*3f40*/  REDG.E.ADD.F32.FTZ.RN.STRONG.GPU desc[UR16][R34.64], R17 ;  /* 0x00000011220079a6 */ /* 0x0011e4000c12f310 */
.L_x_17499:
[----:B------:R-:W-:Y:S05]  /*3f50*/  BSYNC.RECONVERGENT B0 ;  /* 0x0000000000007941 */ /* 0x000fea0003800200 */
.L_x_17498:
[----:B------:R-:W-:Y:S01]  /*3f60*/  ISETP.GE.AND P6, PT, R135, 0x21, PT ;  /* 0x000000218700780c */ /* 0x000fe20003fc6270 */
[----:B------:R-:W-:-:S12]  /*3f70*/  BSSY.RECONVERGENT B0, `(.L_x_17500) ;  /* 0x0000003000007945 */ /* 0x000fd80003800200 */
[----:B------:R-:W-:Y:S05]  /*3f80*/  @!P6 BRA `(.L_x_17501) ;  /* 0x000000000004e947 */ /* 0x000fea0003800000 */
[----:B-1----:R2:W-:Y:S02]  /*3f90*/  REDG.E.ADD.F32.FTZ.RN.STRONG.GPU desc[UR16][R34.64+0x80], R139 ;  /* 0x0000808b220079a6 */ /* 0x0025e4000c12f310 */
.L_x_17501:
[----:B------:R-:W-:Y:S05]  /*3fa0*/  BSYNC.RECONVERGENT B0 ;  /* 0x0000000000007941 */ /* 0x000fea0003800200 */
.L_x_17500:
[----:B0-----:R0:W3:Y:S01]  /*3fb0*/  LDS R17, [R83+0x520] ;  /* 0x0005200053117984 */ /* 0x0010e20000000800 */
[----:B------:R-:W-:Y:S01]  /*3fc0*/  ISETP.GE.AND P6, PT, R135, 0x41, PT ;  /* 0x000000418700780c */ /* 0x000fe20003fc6270 */
[----:B------:R-:W-:-:S12]  /*3fd0*/  BSSY.RECONVERGENT B0, `(.L_x_17502) ;  /* 0x0000003000007945 */ /* 0x000fd80003800200 */
[----:B0-----:R-:W-:Y:S05]  /*3fe0*/  @!P6 BRA `(.L_x_17503) ;  /* 0x000000000004e947 */ /* 0x001fea0003800000 */
[----:B---3--:R0:W-:Y:S02]  /*3ff0*/  REDG.E.ADD.F32.FTZ.RN.STRONG.GPU desc[UR16][R34.64+0x100], R17 ;  /* 0x00010011220079a6 */ /* 0x0081e4000c12f310 */
.L_x_17503:
[----:B------:R-:W-:Y:S05]  /*4000*/  BSYNC.RECONVERGENT B0 ;  /* 0x0000000000007941 */ /* 0x000fea0003800200 */
.L_x_17502:
[----:B0--3--:R0:W3:Y:S01]  /*4010*/  LDS R17, [R84+0x5a0] ;  /* 0x0005a00054117984 */ /* 0x0090e20000000800 */
[----:B------:R-:W-:Y:S01]  /*4020*/  ISETP.GE.AND P6, PT, R135, 0x61, PT ;  /* 0x000000618700780c */ /* 0x000fe20003fc6270 */
[----:B------:R-:W-:Y:S01]  /*4030*/  BSSY.RECONVERGENT B0, `(.L_x_17504) ;  /* 0x0000004000007945 */ /* 0x000fe20003800200 */
[----:B------:R-:W-:-:S11]  /*4040*/  FMUL.FTZ R128, R145, R108 ;  /* 0x0000006c91807220 */ /* 0x000fd60000410000 */
[----:B0-----:R-:W-:Y:S05]  /*4050*/  @!P6 BRA `(.L_x_17505) ;  /* 0x000000000004e947 */ /* 0x001fea0003800000 */
[----:B---3--:R0:W-:Y:S02]  /*4060*/  REDG.E.ADD.F32.FTZ.RN.STRONG.GPU desc[UR16][R34.64+0x180], R17 ;  /* 0x00018011220079a6 */ /* 0x0081e4000c12f310 */
.L_x_17505:
[----:B------:R-:W-:Y:S05]  /*4070*/  BSYNC.RECONVERGENT B0 ;  /* 0x0000000000007941 */ /* 0x000fea0003800200 */
.L_x_17504:
[----:B------:R4:W1:Y:S01]  /*4080*/  LDS R131, [R86+0x620] ;  /* 0x0006200056837984 */ /* 0x0008620000000800 */
[----:B------:R-:W-:Y:S01]  /*4090*/  ISETP.GE.AND P6, PT, R135, 0x81, PT ;  /* 0x000000818700780c */ /* 0x000fe20003fc6270 */
[----:B------:R-:W-:Y:S01]  /*40a0*/  BSSY.RECONVERGENT B0, `(.L_x_17506) ;  /* 0x0000006000007945 */ /* 0x000fe20003800200 */
[----:B------:R-:W-:Y:S01]  /*40b0*/  FADD.FTZ R126, -R116, R167 ;  /* 0x000000a7747e7221 */ /* 0x000fe20000010100 */
[----:B0--3--:R-:W-:Y:S01]  /*40c0*/  FMUL.FTZ R17, R53, R108 ;  /* 0x0000006c35117220 */ /* 0x009fe20000410000 */
[----:B------:R-:W-:-:S09]  /*40d0*/  FMUL.FTZ R127, R3, R128 ;  /* 0x00000080037f7220 */ /* 0x000fd20000410000 */
[----:B----4-:R-:W-:Y:S05]  /*40e0*/  @!P6 BRA `(.L_x_17507) ;  /* 0x000000000004e947 */ /* 0x010fea0003800000 */
[----:B-1----:R0:W-:Y:S02]  /*40f0*/  REDG.E.ADD.F32.FTZ.RN.STRONG.GPU desc[UR16][R34.64+0x200], R131 ;  /* 0x00020083220079a6 */ /* 0x0021e4000c12f310 */
.L_x_17507:
[----:B------:R-:W-:Y:S05]  /*4100*/  BSYNC.RECONVERGENT B0 ;  /* 0x0000000000007941 */ /* 0x000fea0003800200 */
.L_x_17506:
[-C--:B------:R-:W-:Y:S01]  /*4110*/  FFMA.FTZ R134, R126, R17.reuse, -R127 ;  /* 0x000000117e867223 */ /* 0x080fe2000001087f */
[----:B------:R-:W-:Y:S01]  /*4120*/  ISETP.GE.AND P6, PT, R135, 0xa1, PT ;  /* 0x000000a18700780c */ /* 0x000fe20003fc6270 */
[----:B------:R3:W4:Y:S01]  /*4130*/  LDS R127, [R87+0x6a0] ;  /* 0x0006a000577f7984 */ /* 0x0007220000000800 */
[----:B------:R-:W-:Y:S01]  /*4140*/  BSSY.RECONVERGENT B0, `(.L_x_17508) ;  /* 0x0000004000007945 */ /* 0x000fe20003800200 */
[----:B------:R-:W-:-:S10]  /*4150*/  FMUL.FTZ R17, R3, R17 ;  /* 0x0000001103117220 */ /* 0x000fd40000410000 */
[----:B---3--:R-:W-:Y:S05]  /*4160*/  @!P6 BRA `(.L_x_17509) ;  /* 0x000000000004e947 */ /* 0x008fea0003800000 */
[----:B----4-:R3:W-:Y:S02]  /*4170*/  REDG.E.ADD.F32.FTZ.RN.STRONG.GPU desc[UR16][R34.64+0x280], R127 ;  /* 0x0002807f220079a6 */ /* 0x0107e4000c12f310 */
.L_x_17509:
[----:B------:R-:W-:Y:S05]  /*4180*/  BSYNC.RECONVERGENT B0 ;  /* 0x0000000000007941 */ /* 0x000fea0003800200 */
.L_x_17508:
[----:B---34-:R3:W4:Y:S01]  /*4190*/  LDS R127, [R88+0x720] ;  /* 0x00072000587f7984 */ /* 0x0187220000000800 */
[----:B------:R-:W-:Y:S01]  /*41a0*/  ISETP.GE.AND P6, PT, R135, 0xc1, PT ;  /* 0x000000c18700780c */ /* 0x000fe20003fc6270 */
[----:B------:R-:W-:Y:S01]  /*41b0*/  BSSY.RECONVERGENT B0, `(.L_x_17510) ;  /* 0x0000004000007945 */ /* 0x000fe20003800200 */
[----:B------:R-:W-:-:S11]  /*41c0*/  FFMA.FTZ R17, R126, R128, R17 ;  /* 0x000000807e117223 */ /* 0x000fd60000010011 */
[----:B---3--:R-:W-:Y:S05]  /*41d0*/  @!P6 BRA `(.L_x_17511) ;  /* 0x000000000004e947 */ /* 0x008fea0003800000 */
[----:B----4-:R3:W-:Y:S02]  /*41e0*/  REDG.E.ADD.F32.FTZ.RN.STRONG.GPU desc[UR16][R34.64+0x300], R127 ;  /* 0x0003007f220079a6 */ /* 0x0107e4000c12f310 */
.L_x_17511:
[----:B------:R-:W-:Y:S05]  /*41f0*/  BSYNC.RECONVERGENT B0 ;  /* 0x0000000000007941 */ /* 0x000fea0003800200 */
.L_x_17510:
[C---:B------:R-:W-:Y:S01]  /*4200*/  FFMA.FTZ R18, R121.reuse, R19, R130 ;  /* 0x0000001379127223 */ /* 0x040fe20000010082 */
[----:B------:R-:W-:Y:S01]  /*4210*/  FFMA.FTZ R19, -R121, R125, R132 ;  /* 0x0000007d79137223 */ /* 0x000fe20000010184 */
[----:B------:R-:W-:Y:S01]  /*4220*/  ISETP.GE.AND P6, PT, R135, 0xe1, PT ;  /* 0x000000e18700780c */ /* 0x000fe20003fc6270 */
[----:B------:R0:W0:Y:S01]  /*4230*/  LDS R125, [R90+0x7a0] ;  /* 0x0007a0005a7d7984 */ /* 0x0000220000000800 */
[----:B------:R-:W-:Y:S01]  /*4240*/  BSSY.RECONVERGENT B0, `(.L_x_17512) ;  /* 0x0000005000007945 */ /* 0x000fe20003800200 */
[----:B------:R-:W-:Y:S01]  /*4250*/  FADD.FTZ R16, R16, R17 ;  /* 0x0000001110107221 */ /* 0x000fe20000010000 */
[----:B------:R-:W-:-:S09]  /*4260*/  FADD.FTZ R17, R133, R134 ;  /* 0x0000008685117221 */ /* 0x000fd20000010000 */
[----:B------:R-:W-:Y:S05]  /*4270*/  @!P6 BRA `(.L_x_17513) ;  /* 0x000000000004e947 */ /* 0x000fea0003800000 */
[----:B0-----:R0:W-:Y:S02]  /*4280*/  REDG.E.ADD.F32.FTZ.RN.STRONG.GPU desc[UR16][R34.64+0x380], R125 ;  /* 0x0003807d220079a6 */ /* 0x0011e4000c12f310 */
.L_x_17513:
[----:B------:R-:W-:Y:S05]  /*4290*/  BSYNC.RECONVERGENT B0 ;  /* 0x0000000000007941 */ /* 0x000fea0003800200 */
.L_x_17512:
[----:B0-23--:R-:W0:Y:S01]  /*42a0*/  SHFL.DOWN PT, R35, R16, 0x1, 0x1f ;  /* 0x08201f0010237f89 */ /* 0x00de2200000e0000 */
[----:B------:R-:W-:Y:S01]  /*42b0*/  ISETP.GT.AND P6, PT, R107, 0x1e, PT ;  /* 0x0000001e6b00780c */ /* 0x000fe20003fc4270 */
[----:B------:R-:W-:Y:S02]  /*42c0*/  BSSY.RECONVERGENT B0, `(.L_x_17514) ;  /* 0x0000042000007945 */ /* 0x000fe40003800200 */
[----:B------:R-:W2:Y:S04]  /*42d0*/  SHFL.DOWN PT, R130, R19, 0x1, 0x1f ;  /* 0x08201f0013827f89 */ /* 0x000ea800000e0000 */
[----:B------:R-:W3:Y:S04]  /*42e0*/  SHFL.DOWN PT, R34, R17, 0x1, 0x1f ;  /* 0x08201f0011227f89 */ /* 0x000ee800000e0000 */
[----:B------:R-:W5:Y:S02]  /*42f0*/  SHFL.DOWN PT, R125, R18, 0x1, 0x1f ;  /* 0x08201f00127d7f89 */ /* 0x000f6400000e0000 */
        /* <DEDUP_REMOVED lines=28> */
[----:B------:R-:W-:Y:S01]  /*44c0*/  FMUL.FTZ R35, R37, R53 ;  /* 0x0000003525237220 */ /* 0x000fe20000410000 */
[----:B--2---:R-:W-:Y:S01]  /*44d0*/  @!P6 FADD.FTZ R19, R19, R130 ;  /* 0x000000821313e221 */ /* 0x004fe20000010000 */
[----:B------:R-:W-:-:S02]  /*44e0*/  FMUL.FTZ R130, R37, R145 ;  /* 0x0000009125827220 */ /* 0x000fc40000410000 */
[C---:B------:R-:W-:Y:S01]  /*44f0*/  FFMA.FTZ R35, R36.reuse, R145, R35 ;  /* 0x0000009124237223 */ /* 0x040fe20000010023 */
[----:B----4-:R0:W2:Y:S01]  /*4500*/  SHFL.DOWN PT, R127, R16, 0x10, 0x1f ;  /* 0x0a001f00107f7f89 */ /* 0x0100a200000e0000 */
[----:B---3--:R-:W-:Y:S01]  /*4510*/  @!P6 FADD.FTZ R17, R17, R34 ;  /* 0x000000221111e221 */ /* 0x008fe20000010000 */
[-C--:B------:R-:W-:Y:S01]  /*4520*/  FMUL.FTZ R34, R37, R144.reuse ;  /* 0x0000009025227220 */ /* 0x080fe20000410000 */
[----:B------:R-:W-:Y:S01]  /*4530*/  FFMA.FTZ R130, R36, R53, -R130 ;  /* 0x0000003524827223 */ /* 0x000fe20000010882 */
[----:B------:R-:W-:Y:S01]  /*4540*/  FMUL.FTZ R126, R126, R35 ;  /* 0x000000237e7e7220 */ /* 0x000fe20000410000 */
[----:B-----5:R-:W-:Y:S01]  /*4550*/  @!P6 FADD.FTZ R18, R18, R125 ;  /* 0x0000007d1212e221 */ /* 0x020fe20000010000 */
[-C--:B------:R-:W-:Y:S01]  /*4560*/  FFMA.FTZ R53, R36, R143.reuse, R34 ;  /* 0x0000008f24357223 */ /* 0x080fe20000010022 */
[----:B------:R-:W-:Y:S01]  /*4570*/  ISETP.GT.AND P6, PT, R107, 0xf, PT ;  /* 0x0000000f6b00780c */ /* 0x000fe20003fc4270 */
[C---:B------:R-:W-:Y:S01]  /*4580*/  FMUL.FTZ R125, R37.reuse, R143 ;  /* 0x0000008f257d7220 */ /* 0x040fe20000410000 */
[C---:B------:R-:W-:Y:S01]  /*4590*/  FMUL.FTZ R35, R37.reuse, R147 ;  /* 0x0000009325237220 */ /* 0x040fe20000410000 */
[----:B------:R-:W-:Y:S01]  /*45a0*/  FMUL.FTZ R54, R54, R53 ;  /* 0x0000003536367220 */ /* 0x000fe20000410000 */
[----:B-1----:R0:W1:Y:S01]  /*45b0*/  SHFL.DOWN PT, R131, R18, 0x10, 0x1f ;  /* 0x0a001f0012837f89 */ /* 0x00206200000e0000 */
[C---:B------:R-:W-:Y:S01]  /*45c0*/  FFMA.FTZ R34, R36.reuse, R144, -R125 ;  /* 0x0000009024227223 */ /* 0x040fe2000001087d */
[-C--:B------:R-:W-:Y:S01]  /*45d0*/  FFMA.FTZ R53, R36, R136.reuse, R35 ;  /* 0x0000008824357223 */ /* 0x080fe20000010023 */
[C---:B------:R-:W-:Y:S01]  /*45e0*/  FMUL.FTZ R125, R37.reuse, R136 ;  /* 0x00000088257d7220 */ /* 0x040fe20000410000 */
[C---:B------:R-:W-:Y:S01]  /*45f0*/  FMUL.FTZ R35, R37.reuse, R138 ;  /* 0x0000008a25237220 */ /* 0x040fe20000410000 */
[-C--:B------:R-:W-:Y:S01]  /*4600*/  FMUL.FTZ R37, R37, R140.reuse ;  /* 0x0000008c25257220 */ /* 0x080fe20000410000 */
[----:B------:R-:W-:Y:S01]  /*4610*/  FMUL.FTZ R53, R52, R53 ;  /* 0x0000003534357220 */ /* 0x000fe20000410000 */
[C---:B------:R-:W-:Y:S01]  /*4620*/  FFMA.FTZ R125, R36.reuse, R147, -R125 ;  /* 0x00000093247d7223 */ /* 0x040fe2000001087d */
[C---:B------:R-:W-:Y:S01]  /*4630*/  FFMA.FTZ R35, R36.reuse, R140, -R35 ;  /* 0x0000008c24237223 */ /* 0x040fe20000010823 */
[----:B------:R-:W-:Y:S01]  /*4640*/  FFMA.FTZ R37, R36, R138, R37 ;  /* 0x0000008a24257223 */ /* 0x000fe20000010025 */
[----:B------:R0:W3:Y:S04]  /*4650*/  SHFL.DOWN PT, R52, R19, 0x10, 0x1f ;  /* 0x0a001f0013347f89 */ /* 0x0000e800000e0000 */
[----:B------:R0:W4:Y:S01]  /*4660*/  SHFL.DOWN PT, R36, R17, 0x10, 0x1f ;  /* 0x0a001f0011247f89 */ /* 0x00012200000e0000 */
[----:B--2---:R-:W-:Y:S05]  /*4670*/  @P6 BRA `(.L_x_17515) ;  /* 0x0000000000186947 */ /* 0x004fea0003800000 */
[----:B------:R-:W-:Y:S01]  /*4680*/  ISETP.NE.AND P6, PT, R107, RZ, PT ;  /* 0x000000ff6b00720c */ /* 0x000fe20003fc5270 */
[----:B0-----:R-:W-:Y:S01]  /*4690*/  FADD.FTZ R16, R16, R127 ;  /* 0x0000007f10107221 */ /* 0x001fe20000010000 */
[----:B----4-:R-:W-:Y:S01]  /*46a0*/  FADD.FTZ R17, R17, R36 ;  /* 0x0000002411117221 */ /* 0x010fe20000010000 */
[----:B-1----:R-:W-:Y:S01]  /*46b0*/  FADD.FTZ R18, R18, R131 ;  /* 0x0000008312127221 */ /* 0x002fe20000010000 */
[----:B---3--:R-:W-:-:S09]  /*46c0*/  FADD.FTZ R19, R19, R52 ;  /* 0x0000003413137221 */ /* 0x008fd20000010000 */
[----:B------:R2:W-:Y:S02]  /*46d0*/  @!P6 STS.128 [UR6+0x850], R16 ;  /* 0x00085010ff00e988 */ /* 0x0005e40008000c06 */
.L_x_17515:
[----:B------:R-:W-:Y:S05]  /*46e0*/  BSYNC.RECONVERGENT B0 ;  /* 0x0000000000007941 */ /* 0x000fea0003800200 */
.L_x_17514:
        /* <DEDUP_REMOVED lines=23> */
[----:B------:R-:W5:Y:S01]  /*4860*/  @P5 LDS.64 R34, [UR7+0x2d90] ;  /* 0x002d9007ff225984 */ /* 0x000f620008000a00 */
[----:B0-2---:R-:W-:Y:S01]  /*4870*/  @P5 FADD.FTZ R18, R18, R2 ;  /* 0x0000000212125221 */ /* 0x005fe20000010000 */
[----:B------:R-:W-:Y:S01]  /*4880*/  @P5 FADD.FTZ R19, R19, R3 ;  /* 0x0000000313135221 */ /* 0x000fe20000010000 */
[----:B-----5:R-:W-:Y:S01]  /*4890*/  @P5 FADD.FTZ R16, R16, R34 ;  /* 0x0000002210105221 */ /* 0x020fe20000010000 */
[----:B------:R-:W-:-:S03]  /*48a0*/  @P5 FADD.FTZ R17, R17, R35 ;  /* 0x0000002311115221 */ /* 0x000fc60000010000 */
[----:B------:R0:W-:Y:S04]  /*48b0*/  STS.64 [UR7+0x3590], R18 ;  /* 0x00359012ff007988 */ /* 0x0001e80008000a07 */
[----:B------:R0:W-:Y:S02]  /*48c0*/  STS.64 [UR7+0x2d90], R16 ;  /* 0x002d9010ff007988 */ /* 0x0001e40008000a07 */
.L_x_17517:
[----:B------:R-:W-:Y:S05]  /*48d0*/  BSYNC.RECONVERGENT B0 ;  /* 0x0000000000007941 */ /* 0x000fea0003800200 */
.L_x_17516:
[----:B------:R-:W-:-:S04]  /*48e0*/  UIADD3 UR4, UPT, UPT, UR4, 0x1, URZ ;  /* 0x0000000104047890 */ /* 0x000fc8000fffe0ff */
[----:B------:R-:W-:-:S09]  /*48f0*/  UISETP.GE.AND UP0, UPT, UR4, UR9, UPT ;  /* 0x000000090400728c */ /* 0x000fd2000bf06270 */
[----:B------:R-:W-:Y:S05]  /*4900*/  BRA.U !UP0, `(.L_x_17518) ;  /* 0xffffffd108dc7547 */ /* 0x000fea000b83ffff */
.L_x_17484:
[----:B------:R-:W-:Y:S01]  /*4910*/  BAR.SYNC.DEFER_BLOCKING 0x0 ;  /* 0x0000000000007b1d */ /* 0x000fe20000010000 */
[-C--:B------:R-:W-:Y:S01]  /*4920*/  ISETP.GE.AND P0, PT, R85, R104.reuse, PT ;  /* 0x000000685500720c */ /* 0x080fe20003f06270 */
[----:B------:R-:W-:Y:S01]  /*4930*/  HFMA2 R2, -RZ, RZ, 0, 0 ;  /* 0x00000000ff027431 */ /* 0x000fe200000001ff */
[-C--:B------:R-:W-:Y:S01]  /*4940*/  ISETP.GE.AND P1, PT, R89, R104.reuse, PT ;  /* 0x000000685900720c */ /* 0x080fe20003f26270 */
[----:B------:R-:W-:Y:S01]  /*4950*/  HFMA2 R6, -RZ, RZ, 0, 0 ;  /* 0x00000000ff067431 */ /* 0x000fe200000001ff */
[----:B------:R-:W-:-:S03]  /*4960*/  ISETP.GE.AND P2, PT, R95, R104, PT ;  /* 0x000000685f00720c */ /* 0x000fc60003f46270 */
[----:B------:R-:W5:Y:S01]  /*4970*/  LDC.64 R34, c[0x0][0x4f8] ;  /* 0x00013e00ff227b82 */ /* 0x000f620000000a00 */
[----:B------:R-:W-:Y:S01]  /*4980*/  ISETP.GE.AND P3, PT, R96, R104, PT ;  /* 0x000000686000720c */ /* 0x000fe20003f66270 */
[----:B------:R-:W1:Y:S01]  /*4990*/  LDCU.64 UR8, c[0x0][0x500] ;  /* 0x0000a000ff0877ac */ /* 0x000e620008000a00 */
[----:B------:R-:W-:Y:S02]  /*49a0*/  MOV R0, RZ ;  /* 0x000000ff00007202 */ /* 0x000fe40000000f00 */
[----:B------:R-:W-:Y:S01]  /*49b0*/  MOV R4, RZ ;  /* 0x000000ff00047202 */ /* 0x000fe20000000f00 */
[----:B------:R-:W3:Y:S03]  /*49c0*/  LDCU.64 UR10, c[0x0][0x550] ;  /* 0x0000aa00ff0a77ac */ /* 0x000ee60008000a00 */
[----:B------:R-:W2:Y:S04]  /*49d0*/  @!P0 LDG.E R0, desc[UR16][R20.64] ;  /* 0x0000001014008981 */ /* 0x000ea8000c1e1900 */
[----:B------:R-:W4:Y:S04]  /*49e0*/  @!P1 LDG.E R2, desc[UR16][R20.64+0x80] ;  /* 0x0000801014029981 */ /* 0x000f28000c1e1900 */
[----:B------:R-:W3:Y:S04]  /*49f0*/  @!P2 LDG.E R4, desc[UR16][R20.64+0x100] ;  /* 0x000100101404a981 */ /* 0x000ee8000c1e1900 */
[----:B------:R-:W5:Y:S01]  /*4a00*/  @!P3 LDG.E R6, desc[UR16][R20.64+0x180] ;  /* 0x000180101406b981 */ /* 0x000f62000c1e1900 */
[----:B------:R-:W-:-:S02]  /*4a10*/  ISETP.NE.AND P0, PT, R64, RZ, PT ;  /* 0x000000ff4000720c */ /* 0x000fc40003f05270 */
[----:B------:R-:W-:Y:S01]  /*4a20*/  SHF.R.S32.HI R23, RZ, 0x1f, R22 ;  /* 0x0000001fff177819 */ /* 0x000fe20000011416 */
[----:B--2---:R-:W-:Y:S04]  /*4a30*/  STS [R105], R0 ;  /* 0x0000000069007388 */ /* 0x004fe80000000800 */
[----:B----4-:R2:W-:Y:S04]  /*4a40*/  STS [R105+0x80], R2 ;  /* 0x0000800269007388 */ /* 0x0105e80000000800 */
[----:B---3--:R-:W-:Y:S04]  /*4a50*/  STS [R105+0x100], R4 ;  /* 0x0001000469007388 */ /* 0x008fe80000000800 */
[----:B-----5:R-:W-:Y:S01]  /*4a60*/  STS [R105+0x180], R6 ;  /* 0x0001800669007388 */ /* 0x020fe20000000800 */
[----:B------:R-:W-:-:S03]  /*4a70*/  NOP ;  /* 0x0000000000007918 */ /* 0x000fc60000000000 */
[----:B0-----:R-:W0:Y:S01]  /*4a80*/  LDS.128 R16, [R106] ;  /* 0x000000006a107984 */ /* 0x001e220000000c00 */
[----:B--2---:R-:W-:Y:S01]  /*4a90*/  IMAD.WIDE.U32 R2, R34, UR18, R22 ;  /* 0x0000001222027c25 */ /* 0x004fe2000f8e0016 */
[----:B------:R-:W-:Y:S03]  /*4aa0*/  BAR.SYNC.DEFER_BLOCKING 0x0 ;  /* 0x0000000000007b1d */ /* 0x000fe60000010000 */
[----:B------:R-:W-:Y:S02]  /*4ab0*/  IMAD R3, R35, UR18, R3 ;  /* 0x0000001223037c24 */ /* 0x000fe4000f8e0203 */
[----:B-1----:R-:W-:-:S03]  /*4ac0*/  IMAD.WIDE.U32 R2, R59, UR8, R2 ;  /* 0x000000083b027c25 */ /* 0x002fc6000f8e0002 */
[----:B------:R-:W1:Y:S01]  /*4ad0*/  LDC.64 R34, c[0x0][0x518] ;  /* 0x00014600ff227b82 */ /* 0x000e620000000a00 */
[----:B------:R2:W-:Y:S01]  /*4ae0*/  STS.128 [R106], R12 ;  /* 0x0000000c6a007388 */ /* 0x0005e20000000c00 */
[----:B------:R-:W-:-:S03]  /*4af0*/  NOP ;  /* 0x0000000000007918 */ /* 0x000fc60000000000 */
[----:B------:R-:W-:Y:S01]  /*4b00*/  LDS R21, [R105+0x100] ;  /* 0x0001000069157984 */ /* 0x000fe20000000800 */
[----:B-1----:R-:W-:-:S03]  /*4b10*/  IMAD.WIDE.U32 R22, R34, UR18, R22 ;  /* 0x0000001222167c25 */ /* 0x002fc6000f8e0016 */
[----:B------:R-:W-:Y:S01]  /*4b20*/  LDS R13, [R105+0x180] ;  /* 0x00018000690d7984 */ /* 0x000fe20000000800 */
[--C-:B0-----:R-:W-:Y:S01]  /*4b30*/  FADD.FTZ R5, R17, R60.reuse ;  /* 0x0000003c11057221 */ /* 0x101fe20000010000 */
[--C-:B------:R-:W-:Y:S01]  /*4b40*/  FADD.FTZ R7, R19, R60.reuse ;  /* 0x0000003c13077221 */ /* 0x100fe20000010000 */
[--C-:B------:R-:W-:Y:S01]  /*4b50*/  FADD.FTZ R16, R16, R60.reuse ;  /* 0x0000003c10107221 */ /* 0x100fe20000010000 */
[----:B------:R-:W-:Y:S01]  /*4b60*/  LDS R17, [R105] ;  /* 0x0000000069117984 */ /* 0x000fe20000000800 */
[----:B------:R-:W-:Y:S01]  /*4b70*/  FADD.FTZ R18, R18, R60 ;  /* 0x0000003c12127221 */ /* 0x000fe20000010000 */
[----:B------:R-:W-:Y:S01]  /*4b80*/  FSETP.GTU.FTZ.AND P4, PT, R5, 20, PT ;  /* 0x41a000000500780b */ /* 0x000fe20003f9c000 */
[----:B--2---:R-:W-:Y:S01]  /*4b90*/  IMAD R14, R59, UR9, R3 ;  /* 0x000000093b0e7c24 */ /* 0x004fe2000f8e0203 */
[----:B------:R-:W-:Y:S01]  /*4ba0*/  LDS R19, [R105+0x80] ;  /* 0x0000800069137984 */ /* 0x000fe20000000800 */
[----:B------:R-:W-:Y:S01]  /*4bb0*/  FSETP.GTU.FTZ.AND P5, PT, R16, 20, PT ;  /* 0x41a000001000780b */ /* 0x000fe20003fbc000 */
[----:B------:R-:W0:Y:S01]  /*4bc0*/  LDCU.64 UR8, c[0x0][0x560] ;  /* 0x0000ac00ff0877ac */ /* 0x000e220008000a00 */
[----:B------:R-:W-:Y:S01]  /*4bd0*/  FSETP.GTU.FTZ.AND P3, PT, R18, 20, PT ;  /* 0x41a000001200780b */ /* 0x000fe20003f7c000 */
[----:B------:R-:W-:Y:S01]  /*4be0*/  @!P0 STS [UR6+0x200], R104 ;  /* 0x00020068ff008988 */ /* 0x000fe20008000806 */
[----:B------:R-:W-:Y:S01]  /*4bf0*/  BAR.SYNC.DEFER_BLOCKING 0x0 ;  /* 0x0000000000007b1d */ /* 0x000fe20000010000 */
[----:B------:R-:W-:Y:S01]  /*4c00*/  FSETP.GTU.FTZ.AND P2, PT, R7, 20, PT ;  /* 0x41a000000700780b */ /* 0x000fe20003f5c000 */
[----:B------:R-:W-:Y:S01]  /*4c10*/  IMAD R23, R35, UR18, R23 ;  /* 0x0000001223177c24 */ /* 0x000fe2000f8e0217 */
[----:B------:R-:W-:-:S03]  /*4c20*/  IADD3 R3, P1, PT, R85, R2, RZ ;  /* 0x0000000255037210 */ /* 0x000fc60007f3e0ff */
[----:B------:R-:W-:-:S03]  /*4c30*/  @!P4 FMUL.FTZ R5, R5, -1.4426950216293334961 ;  /* 0xbfb8aa3b0505c820 */ /* 0x000fc60000410000 */
[----:B------:R-:W-:Y:S01]  /*4c40*/  @!P5 FMUL.FTZ R0, R16, -1.4426950216293334961 ;  /* 0xbfb8aa3b1000d820 */ /* 0x000fe20000410000 */
[----:B------:R-:W-:Y:S01]  /*4c50*/  IADD3.X R14, PT, PT, RZ, R14, RZ, P1, !PT ;  /* 0x0000000eff0e7210 */ /* 0x000fe20000ffe4ff */
[----:B------:R-:W-:Y:S01]  /*4c60*/  @!P3 FMUL.FTZ R6, R18, -1.4426950216293334961 ;  /* 0xbfb8aa3b1206b820 */ /* 0x000fe20000410000 */
[C---:B------:R-:W-:Y:S01]  /*4c70*/  LEA R2, P1, R3.reuse, UR10, 0x2 ;  /* 0x0000000a03027c11 */ /* 0x040fe2000f8210ff */
[----:B------:R-:W-:Y:S03]  /*4c80*/  @!P4 MUFU.EX2 R5, R5 ;  /* 0x000000050005c308 */ /* 0x000fe60000000800 */
[----:B------:R-:W-:Y:S01]  /*4c90*/  LEA.HI.X R3, R3, UR11, R14, 0x2, P1 ;  /* 0x0000000b03037c11 */ /* 0x000fe200088f140e */
[----:B------:R-:W1:Y:S01]  /*4ca0*/  @!P5 MUFU.EX2 R0, R0 ;  /* 0x000000000000d308 */ /* 0x000e620000000800 */
[----:B------:R-:W-:-:S03]  /*4cb0*/  @!P2 FMUL.FTZ R7, R7, -1.4426950216293334961 ;  /* 0xbfb8aa3b0707a820 */ /* 0x000fc60000410000 */
[----:B------:R-:W2:Y:S04]  /*4cc0*/  @!P3 MUFU.EX2 R6, R6 ;  /* 0x000000060006b308 */ /* 0x000ea80000000800 */
[----:B------:R-:W3:Y:S01]  /*4cd0*/  @!P2 MUFU.EX2 R7, R7 ;  /* 0x000000070007a308 */ /* 0x000ee20000000800 */
[----:B------:R-:W4:Y:S01]  /*4ce0*/  LDS R12, [UR6+0x200] ;  /* 0x00020006ff0c7984 */ /* 0x000f220008000800 */
[----:B-1----:R-:W-:Y:S01]  /*4cf0*/  @!P5 FADD.FTZ R4, R0, 1 ;  /* 0x3f8000000004d421 */ /* 0x002fe20000010000 */
[----:B------:R-:W-:-:S03]  /*4d00*/  @!P4 FADD.FTZ R0, R5, 1 ;  /* 0x3f8000000500c421 */ /* 0x000fc60000010000 */
[----:B------:R-:W1:Y:S01]  /*4d10*/  @!P5 MUFU.RCP R15, R4 ;  /* 0x00000004000fd308 */ /* 0x000e620000001000 */
[----:B--2---:R-:W-:Y:S01]  /*4d20*/  @!P3 FADD.FTZ R6, R6, 1 ;  /* 0x3f8000000606b421 */ /* 0x004fe20000010000 */
[----:B---3--:R-:W-:-:S06]  /*4d30*/  @!P2 FADD.FTZ R7, R7, 1 ;  /* 0x3f8000000707a421 */ /* 0x008fcc0000010000 */
[----:B------:R-:W2:Y:S08]  /*4d40*/  @!P4 MUFU.RCP R0, R0 ;  /* 0x000000000000c308 */ /* 0x000eb00000001000 */
[----:B------:R-:W3:Y:S01]  /*4d50*/  @!P3 MUFU.RCP R5, R6 ;  /* 0x000000060005b308 */ /* 0x000ee20000001000 */
[----:B-1----:R-:W-:-:S07]  /*4d60*/  @!P5 FMUL.FTZ R8, R8, R15 ;  /* 0x0000000f0808d220 */ /* 0x002fce0000410000 */
[----:B------:R-:W1:Y:S01]  /*4d70*/  @!P2 MUFU.RCP R4, R7 ;  /* 0x000000070004a308 */ /* 0x000e620000001000 */
[----:B--2---:R-:W-:Y:S01]  /*4d80*/  @!P4 FMUL.FTZ R9, R9, R0 ;  /* 0x000000000909c220 */ /* 0x004fe20000410000 */
[-C--:B----4-:R-:W-:Y:S02]  /*4d90*/  ISETP.GE.AND P6, PT, R85, R12.reuse, PT ;  /* 0x0000000c5500720c */ /* 0x090fe40003fc6270 */
[-C--:B------:R-:W-:Y:S01]  /*4da0*/  ISETP.GE.AND P1, PT, R89, R12.reuse, PT ;  /* 0x0000000c5900720c */ /* 0x080fe20003f26270 */
[----:B---3--:R-:W-:Y:S01]  /*4db0*/  @!P3 FMUL.FTZ R10, R10, R5 ;  /* 0x000000050a0ab220 */ /* 0x008fe20000410000 */
[----:B------:R-:W-:Y:S01]  /*4dc0*/  ISETP.GE.AND P5, PT, R95, R12, PT ;  /* 0x0000000c5f00720c */ /* 0x000fe20003fa6270 */
[----:B-1----:R-:W-:-:S08]  /*4dd0*/  @!P2 FMUL.FTZ R11, R11, R4 ;  /* 0x000000040b0ba220 */ /* 0x002fd00000410000 */
        /* <DEDUP_REMOVED lines=45> */
.L_x_17475:
        /* <DEDUP_REMOVED lines=34> */
.L_x_17521:
[----:B------:R-:W-:Y:S05]  /*52d0*/  BSYNC.RECONVERGENT B0 ;  /* 0x0000000000007941 */ /* 0x000fea0003800200 */
.L_x_17520:
        /* <DEDUP_REMOVED lines=26> */
.L_x_17523:
[----:B------:R-:W-:Y:S05]  /*5480*/  BSYNC.RECONVERGENT B0 ;  /* 0x0000000000007941 */ /* 0x000fea0003800200 */
.L_x_17522:
        /* <DEDUP_REMOVED lines=10> */
.L_x_17525:
        /* <DEDUP_REMOVED lines=26> */
.L_x_17524:
[----:B------:R-:W-:Y:S05]  /*56d0*/  EXIT ;  /* 0x000000000000794d */ /* 0x000fea0003800000 */
.L_x_17526:
        /* <DEDUP_REMOVED lines=10> */
.L_x_18790:


//--------------------- .text._Z25selective_scan_bwd_kernelI32Selective_Scan_bwd_kernel_traitsILi32ELi4ELb0ELb0ELb1ELb1ELb1EfN3c107complexIfEEEEv12SSMParamsBwd --------------------------
	.section	.text._Z25selective_scan_bwd_kernelI32Selective_Scan_bwd_kernel_traitsILi32ELi4ELb0ELb0ELb1ELb1ELb1EfN3c107complexIfEEEEv12SSMParamsBwd,"ax",@progbits
	.align	128
        .global         _Z25selective_scan_bwd_kernelI32Selective_Scan_bwd_kernel_traitsILi32ELi4ELb0ELb0ELb1ELb1ELb1EfN3c107complexIfEEEEv12SSMParamsBwd
        .type           _Z25selective_scan_bwd_kernelI32Selective_Scan_bwd_kernel_traitsILi32ELi4ELb0ELb0ELb1ELb1ELb1EfN3c107complexIfEEEEv12SSMParamsBwd,@function
        .size           _Z25selective_scan_bwd_kernelI32Selective_Scan_bwd_kernel_traitsILi32ELi4ELb0ELb0ELb1ELb1ELb1EfN3c107complexIfEEEEv12SSMParamsBwd,(.L_x_18791 - _Z25selective_scan_bwd_kernelI32Selective_Scan_bwd_kernel_traitsILi32ELi4ELb0ELb0ELb1ELb1ELb1EfN3c107complexIfEEEEv12SSMParamsBwd)
        .other          _Z25selective_scan_bwd_kernelI32Selective_Scan_bwd_kernel_traitsILi32ELi4ELb0ELb0ELb1ELb1ELb1EfN3c107complexIfEEEEv12SSMParamsBwd,@"STO_CUDA_ENTRY STV_DEFAULT"
_Z25selective_scan_bwd_kernelI32Selective_Scan_bwd_kernel_traitsILi32ELi4ELb0ELb0ELb1ELb1ELb1EfN3c107complexIfEEEEv12SSMParamsBwd:
.text._Z25selective_scan_bwd_kernelI32Selective_Scan_bwd_kernel_traitsILi32ELi4ELb0ELb0ELb1ELb1ELb1EfN3c107complexIfEEEEv12SSMParamsBwd:
        /* <DEDUP_REMOVED lines=22> */
[----:B------:R-:W-:Y:S01]  /*0160*/  @P1 LEA R4, P3, R82, R4, 0x2 ;  /* 0x0000000452041211 */ /* 0x000fe200078610ff */
[----:B------:R3:W5:Y:S01]  /*0170*/  @P0 LDG.E R71, desc[UR16][R2.64] ;  /* 0x0000001002470981 */ /* 0x000762000c1e1900 */
[----:B------:R-:W2:Y:S01]  /*0180*/  LDC R29, c[0x0][0x394] ;  /* 0x0000e500ff1d7b82 */ /* 0x000ea20000000800 */
[----:B0-----:R-:W-:Y:S02]  /*0190*/  IADD3 R6, PT, PT, R0, 0xffffffe, RZ ;  /* 0x0ffffffe00067810 */ /* 0x001fe40007ffe0ff */
[----:B------:R-:W-:Y:S02]  /*01a0*/  @P1 LEA.HI.X R5, R82, R5, RZ, 0x2, P3 ;  /* 0x0000000552051211 */ /* 0x000fe400018f14ff */
[----:B------:R0:W4:Y:S03]  /*01b0*/  F2I.FTZ.U32.TRUNC.NTZ R7, R6 ;  /* 0x0000000600077305 */ /* 0x000126000021f000 */
[----:B------:R-:W2:Y:S01]  /*01c0*/  LDC.64 R22, c[0x0][0x3e8] ;  /* 0x0000fa00ff167b82 */ /* 0x000ea20000000a00 */
[----:B---3--:R-:W-:Y:S01]  /*01d0*/  IABS R2, R82 ;  /* 0x0000005200027213 */ /* 0x008fe20000000000 */
[----:B------:R3:W5:Y:S01]  /*01e0*/  @P1 LDG.E R70, desc[UR16][R4.64] ;  /* 0x0000001004461981 */ /* 0x000762000c1e1900 */
[----:B0-----:R-:W-:-:S05]  /*01f0*/  HFMA2 R6, -RZ, RZ, 0, 0 ;  /* 0x00000000ff067431 */ /* 0x001fca00000001ff */
[----:B------:R-:W0:Y:S01]  /*0200*/  LDC.64 R26, c[0x0][0x540] ;  /* 0x00015000ff1a7b82 */ /* 0x000e220000000a00 */
[----:B----4-:R-:W-:-:S07]  /*0210*/  IADD3 R8, PT, PT, RZ, -R7, RZ ;  /* 0x80000007ff087210 */ /* 0x010fce0007ffe0ff */
[----:B------:R-:W4:Y:S01]  /*0220*/  LDC.64 R34, c[0x0][0x4a0] ;  /* 0x00012800ff227b82 */ /* 0x000f220000000a00 */
[----:B------:R-:W-:-:S04]  /*0230*/  IMAD R3, R8, R9, RZ ;  /* 0x0000000908037224 */ /* 0x000fc800078e02ff */
[----:B------:R-:W-:-:S03]  /*0240*/  IMAD.HI.U32 R7, R7, R3, R6 ;  /* 0x0000000307077227 */ /* 0x000fc600078e0006 */
[----:B------:R-:W4:Y:S03]  /*0250*/  LDC.64 R60, c[0x0][0x460] ;  /* 0x00011800ff3c7b82 */ /* 0x000f260000000a00 */
[----:B------:R-:W-:-:S05]  /*0260*/  IMAD.HI.U32 R7, R7, R2, RZ ;  /* 0x0000000207077227 */ /* 0x000fca00078e00ff */
[----:B------:R-:W-:-:S05]  /*0270*/  IADD3 R0, PT, PT, -R7, RZ, RZ ;  /* 0x000000ff07007210 */ /* 0x000fca0007ffe1ff */
[----:B------:R-:W-:-:S05]  /*0280*/  IMAD R0, R9, R0, R2 ;  /* 0x0000000009007224 */ /* 0x000fca00078e0202 */
[----:B------:R-:W-:-:S13]  /*0290*/  ISETP.GT.U32.AND P1, PT, R9, R0, PT ;  /* 0x000000000900720c */ /* 0x000fda0003f24070 */
[----:B------:R-:W-:-:S04]  /*02a0*/  @!P1 IADD3 R0, PT, PT, R0, -R9, RZ ;  /* 0x8000000900009210 */ /* 0x000fc80007ffe0ff */
[----:B------:R-:W-:Y:S02]  /*02b0*/  ISETP.GE.U32.AND P0, PT, R0, R9, PT ;  /* 0x000000090000720c */ /* 0x000fe40003f06070 */
[----:B------:R-:W3:Y:S01]  /*02c0*/  LDC.64 R8, c[0x0][0x480] ;  /* 0x00012000ff087b82 */ /* 0x000ee20000000a00 */
[----:B------:R-:W-:Y:S02]  /*02d0*/  LOP3.LUT R0, R82, R13, RZ, 0x3c, !PT ;  /* 0x0000000d52007212 */ /* 0x000fe400078e3cff */
[----:B------:R-:W-:Y:S02]  /*02e0*/  @!P1 IADD3 R7, PT, PT, R7, 0x1, RZ ;  /* 0x0000000107079810 */ /* 0x000fe40007ffe0ff */
[----:B------:R-:W-:Y:S02]  /*02f0*/  ISETP.GE.AND P2, PT, R0, RZ, PT ;  /* 0x000000ff0000720c */ /* 0x000fe40003f46270 */
[----:B------:R-:W-:-:S04]  /*0300*/  ISETP.NE.AND P1, PT, R13, RZ, PT ;  /* 0x000000ff0d00720c */ /* 0x000fc80003f25270 */
[----:B------:R-:W-:-:S04]  /*0310*/  @P0 IADD3 R7, PT, PT, R7, 0x1, RZ ;  /* 0x0000000107070810 */ /* 0x000fc80007ffe0ff */
[----:B------:R-:W-:-:S04]  /*0320*/  MOV R11, R7 ;  /* 0x00000007000b7202 */ /* 0x000fc80000000f00 */
[----:B------:R-:W-:Y:S02]  /*0330*/  @!P2 IADD3 R11, PT, PT, -R11, RZ, RZ ;  /* 0x000000ff0b0ba210 */ /* 0x000fe40007ffe1ff */
[----:B------:R-:W-:Y:S02]  /*0340*/  @!P1 LOP3.LUT R11, RZ, R13, RZ, 0x33, !PT ;  /* 0x0000000dff0b9212 */ /* 0x000fe400078e33ff */
[----:B---3--:R-:W-:Y:S02]  /*0350*/  ISETP.NE.U32.AND P0, PT, R8, RZ, PT ;  /* 0x000000ff0800720c */ /* 0x008fe40003f05070 */
[----:B------:R-:W-:Y:S01]  /*0360*/  SHF.R.S32.HI R13, RZ, 0x1f, R11 ;  /* 0x0000001fff0d7819 */ /* 0x000fe2000001140b */
[----:B------:R-:W-:Y:S01]  /*0370*/  UIMAD.WIDE.U32 UR4, UR18, UR8, URZ ;  /* 0x00000008120472a5 */ /* 0x000fe2000f8e00ff */
[----:B------:R-:W-:Y:S01]  /*0380*/  ISETP.NE.AND.EX P0, PT, R9, RZ, PT, P0 ;  /* 0x000000ff0900720c */ /* 0x000fe20003f05300 */
[----:B------:R-:W-:Y:S02]  /*0390*/  UIMAD.WIDE.U32 UR6, UR18, UR12, URZ ;  /* 0x0000000c120672a5 */ /* 0x000fe4000f8e00ff */
[-C--:B------:R-:W-:Y:S01]  /*03a0*/  IMAD R0, R13, R18.reuse, RZ ;  /* 0x000000120d007224 */ /* 0x080fe200078e02ff */
[----:B------:R-:W-:Y:S01]  /*03b0*/  UIMAD UR8, UR18, UR9, UR5 ;  /* 0x00000009120872a4 */ /* 0x000fe2000f8e0205 */
[----:B------:R-:W-:Y:S01]  /*03c0*/  IMAD.WIDE.U32 R8, R11, R18, RZ ;  /* 0x000000120b087225 */ /* 0x000fe200078e00ff */
[----:B------:R-:W-:-:S03]  /*03d0*/  MOV R2, UR4 ;  /* 0x0000000400027c02 */ /* 0x000fc60008000f00 */
[----:B------:R-:W-:Y:S01]  /*03e0*/  IMAD R19, R11, R19, R0 ;  /* 0x000000130b137224 */ /* 0x000fe200078e0200 */
[----:B------:R-:W-:Y:S01]  /*03f0*/  MOV R3, UR5 ;  /* 0x0000000500037c02 */ /* 0x000fe20008000f00 */
[----:B------:R-:W-:Y:S01]  /*0400*/  UIMAD UR4, UR18, UR13, UR7 ;  /* 0x0000000d120472a4 */ /* 0x000fe2000f8e0207 */
[----:B------:R-:W-:Y:S02]  /*0410*/  MOV R3, UR8 ;  /* 0x0000000800037c02 */ /* 0x000fe40008000f00 */
[----:B------:R-:W-:Y:S02]  /*0420*/  MOV R4, UR6 ;  /* 0x0000000600047c02 */ /* 0x000fe40008000f00 */
[----:B------:R-:W-:Y:S01]  /*0430*/  MOV R5, UR7 ;  /* 0x0000000700057c02 */ /* 0x000fe20008000f00 */
[----:B------:R-:W3:Y:S01]  /*0440*/  LDCU.64 UR6, c[0x0][0x498] ;  /* 0x00009300ff0677ac */ /* 0x000ee20008000a00 */
[----:B------:R-:W-:Y:S02]  /*0450*/  IADD3 R9, PT, PT, R9, R19, RZ ;  /* 0x0000001309097210 */ /* 0x000fe40007ffe0ff */
[----:B------:R-:W4:Y:S01]  /*0460*/  @P0 LDC R19, c[0x0][0x384] ;  /* 0x0000e100ff130b82 */ /* 0x000f220000000800 */
[----:B------:R-:W-:Y:S01]  /*0470*/  IMAD.WIDE.U32 R2, R82, UR10, R2 ;  /* 0x0000000a52027c25 */ /* 0x000fe2000f8e0002 */
[----:B-1----:R-:W-:-:S02]  /*0480*/  SHF.R.U64 R69, R24, 0x1, R25 ;  /* 0x0000000118457819 */ /* 0x002fc40000001219 */
[----:B------:R-:W-:Y:S01]  /*0490*/  SHF.R.U32.HI R0, RZ, 0x1, R25 ;  /* 0x00000001ff007819 */ /* 0x000fe20000011619 */
[----:B--2---:R-:W-:Y:S01]  /*04a0*/  IMAD.WIDE.U32 R6, R20, UR18, RZ ;  /* 0x0000001214067c25 */ /* 0x004fe2000f8e00ff */
[----:B------:R-:W-:Y:S02]  /*04b0*/  MOV R5, UR4 ;  /* 0x0000000400057c02 */ /* 0x000fe40008000f00 */
[----:B------:R-:W1:Y:S01]  /*04c0*/  LDC.64 R24, c[0x0][0x528] ;  /* 0x00014a00ff187b82 */ /* 0x000e620000000a00 */
[----:B------:R-:W-:Y:S02]  /*04d0*/  IMAD R17, R82, UR11, R3 ;  /* 0x0000000b52117c24 */ /* 0x000fe4000f8e0203 */
[----:B------:R-:W-:Y:S02]  /*04e0*/  IMAD R7, R21, UR18, R7 ;  /* 0x0000001215077c24 */ /* 0x000fe4000f8e0207 */
[----:B------:R-:W-:-:S03]  /*04f0*/  IMAD.WIDE.U32 R68, R69, UR18, R8 ;  /* 0x0000001245447c25 */ /* 0x000fc6000f8e0008 */
[----:B------:R-:W2:Y:S01]  /*0500*/  @P0 LDC R21, c[0x0][0x38c] ;  /* 0x0000e300ff150b82 */ /* 0x000ea20000000800 */
[----:B------:R-:W-:Y:S01]  /*0510*/  IMAD R3, R0, UR18, RZ ;  /* 0x0000001200037c24 */ /* 0x000fe2000f8e02ff */
[----:B------:R-:W-:Y:S01]  /*0520*/  LEA R9, R29, 0xffffff80, 0x7 ;  /* 0xffffff801d097811 */ /* 0x000fe200078e38ff */
[----:B------:R-:W-:-:S03]  /*0530*/  IMAD.WIDE.U32 R4, R82, UR14, R4 ;  /* 0x0000000e52047c25 */ /* 0x000fc6000f8e0004 */
[----:B------:R-:W-:Y:S01]  /*0540*/  IADD3 R0, PT, PT, R69, R3, RZ ;  /* 0x0000000345007210 */ /* 0x000fe20007ffe0ff */
[----:B------:R-:W-:Y:S01]  /*0550*/  IMAD R8, R13, R22, RZ ;  /* 0x000000160d087224 */ /* 0x000fe200078e02ff */
[----:B0-----:R-:W-:Y:S01]  /*0560*/  LEA R69, P1, R68, R26, 0x3 ;  /* 0x0000001a44457211 */ /* 0x001fe200078218ff */
[----:B------:R-:W-:Y:S01]  /*0570*/  IMAD R15, R82, UR15, R5 ;  /* 0x0000000f520f7c24 */ /* 0x000fe2000f8e0205 */
[----:B------:R-:W-:Y:S01]  /*0580*/  IADD3 R37, P3, PT, R9, R4, RZ ;  /* 0x0000000409257210 */ /* 0x000fe20007f7e0ff */
[----:B---3--:R-:W-:Y:S01]  /*0590*/  UIMAD.WIDE.U32 UR4, UR18, UR6, URZ ;  /* 0x00000006120472a5 */ /* 0x008fe2000f8e00ff */
[C---:B------:R-:W-:Y:S01]  /*05a0*/  IMAD.WIDE.U32 R6, R11.reuse, R22, R6 ;  /* 0x000000160b067225 */ /* 0x040fe200078e0006 */
[----:B------:R-:W-:Y:S01]  /*05b0*/  LEA.HI.X R68, R68, R27, R0, 0x3, P1 ;  /* 0x0000001b44447211 */ /* 0x000fe200008f1c00 */
[----:B------:R-:W0:Y:S02]  /*05c0*/  @P0 LDC.64 R4, c[0x0][0x480] ;  /* 0x00012000ff040b82 */ /* 0x000e240000000a00 */
[----:B------:R-:W-:Y:S01]  /*05d0*/  IMAD R3, R11, R23, R8 ;  /* 0x000000170b037224 */ /* 0x000fe200078e0208 */
[----:B------:R-:W-:Y:S01]  /*05e0*/  UIMAD UR5, UR18, UR7, UR5 ;  /* 0x00000007120572a4 */ /* 0x000fe2000f8e0205 */
[----:B------:R-:W3:Y:S04]  /*05f0*/  LDCU.64 UR6, c[0x0][0x4c8] ;  /* 0x00009900ff0677ac */ /* 0x000ee80008000a00 */
[----:B------:R-:W1:Y:S01]  /*0600*/  LDC.64 R22, c[0x0][0x468] ;  /* 0x00011a00ff167b82 */ /* 0x000e620000000a00 */
[----:B----4-:R-:W-:-:S07]  /*0610*/  @P0 IMAD R0, R19, UR18, R82 ;  /* 0x0000001213000c24 */ /* 0x010fce000f8e0252 */
[----:B------:R-:W4:Y:S08]  /*0620*/  LDC.64 R26, c[0x0][0x450] ;  /* 0x00011400ff1a7b82 */ /* 0x000f300000000a00 */
[----:B------:R-:W4:Y:S01]  /*0630*/  LDC.64 R12, c[0x0][0x4a8] ;  /* 0x00012a00ff0c7b82 */ /* 0x000f220000000a00 */
[----:B------:R-:W-:Y:S01]  /*0640*/  @P0 IMAD R0, R0, R29, RZ ;  /* 0x0000001d00000224 */ /* 0x000fe200078e02ff */
[----:B------:R-:W-:-:S02]  /*0650*/  LEA R11, R29, 0xffffff00, 0x8 ;  /* 0xffffff001d0b7811 */ /* 0x000fc400078e40ff */
[----:B------:R-:W-:Y:S01]  /*0660*/  IADD3 R8, PT, PT, R7, R3, RZ ;  /* 0x0000000307087210 */ /* 0x000fe20007ffe0ff */
[----:B--2---:R-:W-:Y:S01]  /*0670*/  @P0 IMAD R7, R0, R21, RZ ;  /* 0x0000001500070224 */ /* 0x004fe200078e02ff */
[----:B------:R-:W-:Y:S02]  /*0680*/  ISETP.GE.AND P1, PT, R29, 0x1, PT ;  /* 0x000000011d00780c */ /* 0x000fe40003f26270 */
[----:B------:R-:W-:Y:S01]  /*0690*/  IADD3 R39, P2, PT, R9, R2, RZ ;  /* 0x0000000209277210 */ /* 0x000fe20007f5e0ff */
[C---:B------:R-:W-:Y:S01]  /*06a0*/  IMAD.WIDE.U32 R2, R82.reuse, R34, UR4 ;  /* 0x0000000452027e25 */ /* 0x040fe2000f8e0022 */
[----:B------:R-:W-:Y:S02]  /*06b0*/  SHF.R.S32.HI R0, RZ, 0x1f, R9 ;  /* 0x0000001fff007819 */ /* 0x000fe40000011409 */
[----:B------:R-:W-:Y:S01]  /*06c0*/  IADD3 R6, P4, PT, R11, R6, RZ ;  /* 0x000000060b067210 */ /* 0x000fe20007f9e0ff */
[----:B------:R-:W-:Y:S01]  /*06d0*/  IMAD R35, R82, R35, R3 ;  /* 0x0000002352237224 */ /* 0x000fe200078e0203 */
[----:B------:R-:W-:-:S02]  /*06e0*/  IADD3.X R10, PT, PT, R0, R17, RZ, P2, !PT ;  /* 0x00000011000a7210 */ /* 0x000fc400017fe4ff */
[----:B------:R-:W-:Y:S02]  /*06f0*/  LEA.HI.X.SX32 R33, R11, R8, 0x1, P4 ;  /* 0x000000080b217211 */ /* 0x000fe400020f0eff */
[----:B------:R-:W-:Y:S02]  /*0700*/  LEA R60, P2, R39, R60, 0x2 ;  /* 0x0000003c273c7211 */ /* 0x000fe400078410ff */
[----:B------:R-:W-:Y:S02]  /*0710*/  CS2R R72, SRZ ;  /* 0x0000000000487805 */ /* 0x000fe4000001ff00 */
[----:B------:R-:W-:Y:S01]  /*0720*/  IADD3 R2, P4, PT, R9, R2, RZ ;  /* 0x0000000209027210 */ /* 0x000fe20007f9e0ff */
[----:B---3--:R-:W-:Y:S01]  /*0730*/  IMAD.WIDE.U32 R74, R82, UR6, RZ ;  /* 0x00000006524a7c25 */ /* 0x008fe2000f8e00ff */
[----:B------:R-:W-:Y:S02]  /*0740*/  IADD3.X R8, PT, PT, R0, R15, RZ, P3, !PT ;  /* 0x0000000f00087210 */ /* 0x000fe40001ffe4ff */
[----:B------:R-:W-:Y:S01]  /*0750*/  LEA.HI.X R39, R39, R61, R10, 0x2, P2 ;  /* 0x0000003d27277211 */ /* 0x000fe200010f140a */
[----:B0-----:R-:W-:Y:S01]  /*0760*/  @P0 IMAD.WIDE R72, R7, 0x10, R4 ;  /* 0x0000001007480825 */ /* 0x001fe200078e0204 */
[----:B-1----:R-:W-:-:S02]  /*0770*/  LEA R38, P3, R37, R22, 0x2 ;  /* 0x0000001625267211 */ /* 0x002fc400078610ff */
[----:B------:R-:W-:Y:S01]  /*0780*/  IADD3.X R35, PT, PT, R0, R35, RZ, P4, !PT ;  /* 0x0000002300237210 */ /* 0x000fe200027fe4ff */
[----:B----4-:R-:W-:Y:S01]  /*0790*/  IMAD.WIDE.U32 R76, R82, R12, RZ ;  /* 0x0000000c524c7225 */ /* 0x010fe200078e00ff */
[----:B------:R-:W-:Y:S02]  /*07a0*/  LEA R36, P0, R2, R24, 0x2 ;  /* 0x0000001802247211 */ /* 0x000fe400078010ff */
[----:B------:R-:W-:Y:S01]  /*07b0*/  LEA R34, P2, R6, R26, 0x2 ;  /* 0x0000001a06227211 */ /* 0x000fe200078410ff */
[C---:B------:R-:W-:Y:S01]  /*07c0*/  IMAD R67, R82.reuse, UR7, R75 ;  /* 0x0000000752437c24 */ /* 0x040fe2000f8e024b */
[----:B------:R-:W-:Y:S01]  /*07d0*/  LEA.HI.X R37, R37, R23, R8, 0x2, P3 ;  /* 0x0000001725257211 */ /* 0x000fe200018f1408 */
[----:B------:R-:W-:Y:S01]  /*07e0*/  IMAD R66, R82, R13, R77 ;  /* 0x0000000d52427224 */ /* 0x000fe200078e024d */
[----:B------:R-:W-:Y:S02]  /*07f0*/  LEA.HI.X R35, R2, R25, R35, 0x2, P0 ;  /* 0x0000001902237211 */ /* 0x000fe400000f1423 */
[----:B------:R-:W-:-:S02]  /*0800*/  CS2R R64, SRZ ;  /* 0x0000000000407805 */ /* 0x000fc4000001ff00 */
[----:B------:R-:W-:Y:S01]  /*0810*/  LEA.HI.X R33, R6, R27, R33, 0x2, P2 ;  /* 0x0000001b06217211 */ /* 0x000fe200010f1421 */
[----:B------:R-:W-:Y:S06]  /*0820*/  @!P1 BRA `(.L_x_17527) ;  /* 0x0000005000a49947 */ /* 0x000fec0003800000 */
[----:B------:R-:W0:Y:S01]  /*0830*/  S2R R63, SR_TID.X ;  /* 0x00000000003f7919 */ /* 0x000e220000002100 */
[----:B------:R-:W1:Y:S01]  /*0840*/  LDCU.64 UR6, c[0x0][0x3a0] ;  /* 0x00007400ff0677ac */ /* 0x000e620008000a00 */
[----:B------:R-:W2:Y:S01]  /*0850*/  S2UR UR5, SR_CgaCtaId ;  /* 0x00000000000579c3 */ /* 0x000ea20000008800 */
[----:B------:R-:W-:Y:S01]  /*0860*/  CS2R R64, SRZ ;  /* 0x0000000000407805 */ /* 0x000fe2000001ff00 */
[----:B------:R-:W3:Y:S01]  /*0870*/  LDCU.64 UR8, c[0x0][0x3b8] ;  /* 0x00007700ff0877ac */ /* 0x000ee20008000a00 */
        /* <DEDUP_REMOVED lines=9> */
[C---:B------:R-:W-:Y:S02]  /*0910*/  IADD3 R8, PT, PT, R63.reuse, 0x80, RZ ;  /* 0x000000803f087810 */ /* 0x040fe40007ffe0ff */
        /* <DEDUP_REMOVED lines=14> */
[CC--:B------:R-:W-:Y:S02]  /*0a00*/  LEA.HI R28, R63.reuse, R63.reuse, RZ, 0x1b ;  /* 0x0000003f3f1c7211 */ /* 0x0c0fe400078fd8ff */
[-C--:B------:R-:W-:Y:S02]  /*0a10*/  LEA.HI R2, R2, R63.reuse, RZ, 0x1b ;  /* 0x0000003f02027211 */ /* 0x080fe400078fd8ff */
[-C--:B------:R-:W-:Y:S02]  /*0a20*/  LEA.HI R4, R4, R63.reuse, RZ, 0x1b ;  /* 0x0000003f04047211 */ /* 0x080fe400078fd8ff */
[----:B------:R-:W-:Y:S02]  /*0a30*/  LEA.HI R6, R6, R63, RZ, 0x1b ;  /* 0x0000003f06067211 */ /* 0x000fe400078fd8ff */
[----:B------:R-:W-:Y:S02]  /*0a40*/  LOP3.LUT R18, R32, 0x1f00, RZ, 0xc0, !PT ;  /* 0x00001f0020127812 */ /* 0x000fe400078ec0ff */
[----:B------:R-:W-:-:S02]  /*0a50*/  LEA.HI R17, R63, R32, RZ, 0x1e ;  /* 0x000000203f117211 */ /* 0x000fc400078ff0ff */
[----:B------:R-:W-:Y:S02]  /*0a60*/  LEA.HI R15, R32, R32, RZ, 0x1b ;  /* 0x00000020200f7211 */ /* 0x000fe400078fd8ff */
[----:B------:R-:W-:Y:S02]  /*0a70*/  IADD3 R16, PT, PT, R0, R20, RZ ;  /* 0x0000001400107210 */ /* 0x000fe40007ffe0ff */
[----:B------:R-:W-:Y:S02]  /*0a80*/  LEA R23, R8, UR5, 0x2 ;  /* 0x0000000508177c11 */ /* 0x000fe4000f8e10ff */
[----:B------:R-:W-:Y:S02]  /*0a90*/  LEA R22, R10, UR5, 0x2 ;  /* 0x000000050a167c11 */ /* 0x000fe4000f8e10ff */
[----:B------:R-:W-:Y:S02]  /*0aa0*/  LEA R21, R12, UR5, 0x2 ;  /* 0x000000050c157c11 */ /* 0x000fe4000f8e10ff */
[----:B------:R-:W-:-:S02]  /*0ab0*/  LEA R19, R14, UR5, 0x2 ;  /* 0x000000050e137c11 */ /* 0x000fc4000f8e10ff */
[----:B-1----:R-:W-:Y:S02]  /*0ac0*/  MOV R31, UR6 ;  /* 0x00000006001f7c02 */ /* 0x002fe40008000f00 */
[C---:B------:R-:W-:Y:S02]  /*0ad0*/  LOP3.LUT R30, R63.reuse, 0x1f, RZ, 0xc0, !PT ;  /* 0x0000001f3f1e7812 */ /* 0x040fe400078ec0ff */
[----:B------:R-:W-:Y:S02]  /*0ae0*/  IADD3 R29, PT, PT, R63, 0x200, RZ ;  /* 0x000002003f1d7810 */ /* 0x000fe40007ffe0ff */
        /* <DEDUP_REMOVED lines=15> */
.L_x_17572:
        /* <DEDUP_REMOVED lines=19> */
[----:B------:R0:W4:Y:S01]  /*0d10*/  @!P3 LDG.E R46, desc[UR16][R40.64+0x180] ;  /* 0x00018010282eb981 */ /* 0x000122000c1e1900 */
[----:B------:R-:W1:Y:S01]  /*0d20*/  S2UR UR6, SR_CgaCtaId ;  /* 0x00000000000679c3 */ /* 0x000e620000008800 */
[----:B------:R-:W-:Y:S01]  /*0d30*/  UMOV UR4, 0x400 ;  /* 0x0000040000047882 */ /* 0x000fe20000000000 */
[----:B------:R-:W-:Y:S01]  /*0d40*/  IADD3 R84, P4, PT, R53, R38, RZ ;  /* 0x0000002635547210 */ /* 0x000fe20007f9e0ff */
[----:B------:R-:W1:Y:S01]  /*0d50*/  S2R R83, SR_LANEID ;  /* 0x0000000000537919 */ /* 0x000e620000000000 */
[----:B------:R-:W-:Y:S01]  /*0d60*/  MOV R54, RZ ;  /* 0x000000ff00367202 */ /* 0x000fe20000000f00 */
[----:B------:R-:W-:Y:S01]  /*0d70*/  HFMA2 R56, -RZ, RZ, 0, 0 ;  /* 0x00000000ff387431 */ /* 0x000fe200000001ff */
[----:B------:R-:W-:-:S02]  /*0d80*/  MOV R58, RZ ;  /* 0x000000ff003a7202 */ /* 0x000fc40000000f00 */
[----:B------:R-:W-:Y:S01]  /*0d90*/  IADD3.X R85, PT, PT, RZ, R37, RZ, P4, !PT ;  /* 0x00000025ff557210 */ /* 0x000fe200027fe4ff */
[----:B0-----:R-:W-:Y:S01]  /*0da0*/  HFMA2 R40, -RZ, RZ, 0, 0 ;  /* 0x00000000ff287431 */ /* 0x001fe200000001ff */
[----:B-1----:R-:W-:-:S06]  /*0db0*/  ULEA UR6, UR6, UR4, 0x18 ;  /* 0x0000000406067291 */ /* 0x002fcc000f8ec0ff */
        /* <DEDUP_REMOVED lines=8> */
[----:B------:R-:W-:Y:S01]  /*0e40*/  IADD3 R52, P4, PT, R53, R36, RZ ;  /* 0x0000002435347210 */ /* 0x000fe20007f9e0ff */
[----:B0-----:R-:W-:Y:S01]  /*0e50*/  HFMA2 R0, -RZ, RZ, 0, 0 ;  /* 0x00000000ff007431 */ /* 0x001fe200000001ff */
[----:B------:R-:W-:Y:S01]  /*0e60*/  MOV R90, RZ ;  /* 0x000000ff005a7202 */ /* 0x000fe20000000f00 */
[----:B------:R-:W-:Y:S01]  /*0e70*/  BAR.SYNC.DEFER_BLOCKING 0x0 ;  /* 0x0000000000007b1d */ /* 0x000fe20000010000 */
[----:B------:R-:W-:Y:S01]  /*0e80*/  HFMA2 R92, -RZ, RZ, 0, 0 ;  /* 0x00000000ff5c7431 */ /* 0x000fe200000001ff */
[----:B------:R-:W-:-:S06]  /*0e90*/  MOV R94, RZ ;  /* 0x000000ff005e7202 */ /* 0x000fcc0000000f00 */
[----:B-1----:R-:W0:Y:S08]  /*0ea0*/  LDC.64 R46, c[0x0][0x410] ;  /* 0x00010400ff2e7b82 */ /* 0x002e300000000a00 */
[----:B------:R-:W1:Y:S01]  /*0eb0*/  LDC.64 R44, c[0x0][0x418] ;  /* 0x00010600ff2c7b82 */ /* 0x000e620000000a00 */
[----:B------:R-:W2:Y:S04]  /*0ec0*/  @!P0 LDG.E R40, desc[UR16][R84.64] ;  /* 0x0000001054288981 */ /* 0x000ea8000c1e1900 */
[----:B------:R-:W3:Y:S04]  /*0ed0*/  @!P1 LDG.E R54, desc[UR16][R84.64+0x80] ;  /* 0x0000801054369981 */ /* 0x000ee8000c1e1900 */
[----:B------:R-:W4:Y:S04]  /*0ee0*/  @!P2 LDG.E R56, desc[UR16][R84.64+0x100] ;  /* 0x000100105438a981 */ /* 0x000f28000c1e1900 */
[----:B------:R-:W4:Y:S01]  /*0ef0*/  @!P3 LDG.E R58, desc[UR16][R84.64+0x180] ;  /* 0x00018010543ab981 */ /* 0x000f22000c1e1900 */
[----:B------:R-:W-:-:S03]  /*0f00*/  IADD3.X R53, PT, PT, RZ, R35, RZ, P4, !PT ;  /* 0x00000023ff357210 */ /* 0x000fc600027fe4ff */
[----:B--2---:R-:W-:Y:S04]  /*0f10*/  STS [R3], R40 ;  /* 0x0000002803007388 */ /* 0x004fe80000000800 */
[----:B---3--:R-:W-:Y:S04]  /*0f20*/  STS [R3+0x80], R54 ;  /* 0x0000803603007388 */ /* 0x008fe80000000800 */
[----:B----4-:R-:W-:Y:S04]  /*0f30*/  STS [R3+0x100], R56 ;  /* 0x0001003803007388 */ /* 0x010fe80000000800 */
        /* <DEDUP_REMOVED lines=50> */
.L_x_17529:
[----:B------:R-:W-:Y:S05]  /*1260*/  BSYNC.RECONVERGENT B0 ;  /* 0x0000000000007941 */ /* 0x000fea0003800200 */
.L_x_17528:
        /* <DEDUP_REMOVED lines=34> */
.L_x_17531:
[----:B------:R-:W-:Y:S05]  /*1490*/  BSYNC.RECONVERGENT B0 ;  /* 0x0000000000007941 */ /* 0x000fea0003800200 */
.L_x_17530:
        /* <DEDUP_REMOVED lines=36> */
.L_x_17533:
[----:B------:R-:W-:Y:S05]  /*16e0*/  BSYNC.RECONVERGENT B0 ;  /* 0x0000000000007941 */ /* 0x000fea0003800200 */
.L_x_17532:
        /* <DEDUP_REMOVED lines=32> */
.L_x_17535:
[----:B------:R-:W-:Y:S05]  /*18f0*/  BSYNC.RECONVERGENT B0 ;  /* 0x0000000000007941 */ /* 0x000fea0003800200 */
.L_x_17534:
        /* <DEDUP_REMOVED lines=16> */
[----:B0-----:R-:W-:-:S02]  /*1a00*/  LEA R46, P4, R40, UR8, 0x2 ;  /* 0x00000008282e7c11 */ /* 0x001fc4000f8810ff */
[----:B------:R-:W-:Y:S01]  /*1a10*/  MOV R102, RZ ;  /* 0x000000ff00667202 */ /* 0x000fe20000000f00 */
[----:B------:R-:W0:Y:S01]  /*1a20*/  LDCU.64 UR12, c[0x0][0x490] ;  /* 0x00009200ff0c77ac */ /* 0x000e220008000a00 */
[----:B------:R-:W-:Y:S02]  /*1a30*/  LEA.HI.X R47, R40, UR9, R41, 0x2, P4 ;  /* 0x00000009282f7c11 */ /* 0x000fe4000a0f1429 */
[----:B------:R-:W-:Y:S01]  /*1a40*/  LDS.128 R40, [R2] ;  /* 0x0000000002287984 */ /* 0x000fe20000000c00 */
[----:B------:R-:W4:Y:S01]  /*1a50*/  LDCU.64 UR8, c[0x0][0x478] ;  /* 0x00008f00ff0877ac */ /* 0x000f220008000a00 */
[----:B------:R-:W-:Y:S06]  /*1a60*/  BAR.SYNC.DEFER_BLOCKING 0x0 ;  /* 0x0000000000007b1d */ /* 0x000fec0000010000 */
[----:B------:R-:W5:Y:S04]  /*1a70*/  @!P0 LDG.E R0, desc[UR16][R46.64] ;  /* 0x000000102e008981 */ /* 0x000f68000c1e1900 */
[----:B------:R-:W3:Y:S04]  /*1a80*/  @!P1 LDG.E R56, desc[UR16][R46.64+0x80] ;  /* 0x000080102e389981 */ /* 0x000ee8000c1e1900 */
[----:B------:R-:W3:Y:S04]  /*1a90*/  @!P2 LDG.E R58, desc[UR16][R46.64+0x100] ;  /* 0x000100102e3aa981 */ /* 0x000ee8000c1e1900 */
[----:B------:R0:W3:Y:S01]  /*1aa0*/  @!P3 LDG.E R92, desc[UR16][R46.64+0x180] ;  /* 0x000180102e5cb981 */ /* 0x0000e2000c1e1900 */
[----:B-1----:R-:W-:-:S04]  /*1ab0*/  IMAD.WIDE.U32 R44, R52, UR18, R90 ;  /* 0x00000012342c7c25 */ /* 0x002fc8000f8e005a */
[----:B------:R-:W-:Y:S02]  /*1ac0*/  IMAD R45, R53, UR18, R45 ;  /* 0x00000012352d7c24 */ /* 0x000fe4000f8e022d */
[----:B--2---:R-:W-:-:S04]  /*1ad0*/  IMAD.WIDE.U32 R44, R82, R54, R44 ;  /* 0x00000036522c7225 */ /* 0x004fc800078e002c */
[----:B------:R-:W-:Y:S01]  /*1ae0*/  IMAD R52, R82, R55, R45 ;  /* 0x0000003752347224 */ /* 0x000fe200078e022d */
[----:B------:R-:W-:-:S04]  /*1af0*/  IADD3 R45, P4, PT, R24, R44, RZ ;  /* 0x0000002c182d7210 */ /* 0x000fc80007f9e0ff */
[----:B0-----:R-:W-:Y:S02]  /*1b00*/  IADD3.X R46, PT, PT, RZ, R52, RZ, P4, !PT ;  /* 0x00000034ff2e7210 */ /* 0x001fe400027fe4ff */
[----:B----4-:R-:W-:-:S04]  /*1b10*/  LEA R44, P4, R45, UR8, 0x2 ;  /* 0x000000082d2c7c11 */ /* 0x010fc8000f8810ff */
[----:B------:R-:W-:Y:S01]  /*1b20*/  LEA.HI.X R45, R45, UR9, R46, 0x2, P4 ;  /* 0x000000092d2d7c11 */ /* 0x000fe2000a0f142e */
[----:B------:R-:W0:Y:S01]  /*1b30*/  LDCU.64 UR8, c[0x0][0x510] ;  /* 0x0000a200ff0877ac */ /* 0x000e220008000a00 */
[----:B-----5:R-:W-:Y:S04]  /*1b40*/  STS [R3], R0 ;  /* 0x0000000003007388 */ /* 0x020fe80000000800 */
[----:B---3--:R-:W-:Y:S04]  /*1b50*/  STS [R3+0x80], R56 ;  /* 0x0000803803007388 */ /* 0x008fe80000000800 */
[----:B------:R-:W-:Y:S04]  /*1b60*/  STS [R3+0x100], R58 ;  /* 0x0001003a03007388 */ /* 0x000fe80000000800 */
[----:B------:R-:W-:Y:S01]  /*1b70*/  STS [R3+0x180], R92 ;  /* 0x0001805c03007388 */ /* 0x000fe20000000800 */
[----:B------:R-:W-:-:S03]  /*1b80*/  NOP ;  /* 0x0000000000007918 */ /* 0x000fc60000000000 */
[----:B------:R-:W1:Y:S01]  /*1b90*/  LDS.128 R52, [R2] ;  /* 0x0000000002347984 */ /* 0x000e620000000c00 */
[----:B------:R-:W-:Y:S06]  /*1ba0*/  BAR.SYNC.DEFER_BLOCKING 0x0 ;  /* 0x0000000000007b1d */ /* 0x000fec0000010000 */
[----:B------:R-:W2:Y:S04]  /*1bb0*/  @!P0 LDG.E R94, desc[UR16][R44.64] ;  /* 0x000000102c5e8981 */ /* 0x000ea8000c1e1900 */
[----:B------:R-:W3:Y:S04]  /*1bc0*/  @!P1 LDG.E R96, desc[UR16][R44.64+0x80] ;  /* 0x000080102c609981 */ /* 0x000ee8000c1e1900 */
[----:B------:R-:W4:Y:S04]  /*1bd0*/  @!P2 LDG.E R100, desc[UR16][R44.64+0x100] ;  /* 0x000100102c64a981 */ /* 0x000f28000c1e1900 */
[----:B------:R-:W5:Y:S01]  /*1be0*/  @!P3 LDG.E R102, desc[UR16][R44.64+0x180] ;  /* 0x000180102c66b981 */ /* 0x000f62000c1e1900 */
[----:B-1----:R-:W-:Y:S01]  /*1bf0*/  FMUL.FTZ R46, R53, -1.4426950216293334961 ;  /* 0xbfb8aa3b352e7820 */ /* 0x002fe20000410000 */
[----:B------:R-:W-:Y:S01]  /*1c00*/  FMUL.FTZ R59, R55, -1.4426950216293334961 ;  /* 0xbfb8aa3b373b7820 */ /* 0x000fe20000410000 */
[----:B------:R-:W-:Y:S01]  /*1c10*/  FMUL.FTZ R0, R52, -1.4426950216293334961 ;  /* 0xbfb8aa3b34007820 */ /* 0x000fe20000410000 */
[----:B------:R-:W-:Y:S01]  /*1c20*/  FMUL.FTZ R58, R54, -1.4426950216293334961 ;  /* 0xbfb8aa3b363a7820 */ /* 0x000fe20000410000 */
[----:B------:R-:W-:Y:S01]  /*1c30*/  MUFU.EX2 R57, R46 ;  /* 0x0000002e00397308 */ /* 0x000fe20000000800 */
[----:B------:R-:W-:Y:S01]  /*1c40*/  ISETP.NE.AND P5, PT, R63, RZ, PT ;  /* 0x000000ff3f00720c */ /* 0x000fe20003fa5270 */
[----:B------:R-:W-:-:S02]  /*1c50*/  UISETP.NE.U32.AND UP0, UPT, UR12, URZ, UPT ;  /* 0x000000ff0c00728c */ /* 0x000fc4000bf05070 */
[----:B------:R-:W1:Y:S02]  /*1c60*/  MUFU.EX2 R92, R59 ;  /* 0x0000003b005c7308 */ /* 0x000e640000000800 */
[----:B------:R-:W-:Y:S02]  /*1c70*/  UISETP.NE.AND.EX UP0, UPT, UR13, URZ, UPT, UP0 ;  /* 0x000000ff0d00728c */ /* 0x000fe4000bf05300 */
[----:B------:R-:W0:Y:S04]  /*1c80*/  MUFU.EX2 R0, R0 ;  /* 0x0000000000007308 */ /* 0x000e280000000800 */
[----:B------:R-:W0:Y:S01]  /*1c90*/  MUFU.EX2 R58, R58 ;  /* 0x0000003a003a7308 */ /* 0x000e220000000800 */
[----:B-1----:R-:W-:Y:S01]  /*1ca0*/  FADD.FTZ R92, R92, 1 ;  /* 0x3f8000005c5c7421 */ /* 0x002fe20000010000 */
[----:B0-----:R-:W-:Y:S01]  /*1cb0*/  FADD.FTZ R56, R0, 1 ;  /* 0x3f80000000387421 */ /* 0x001fe20000010000 */
[----:B------:R-:W-:Y:S01]  /*1cc0*/  FADD.FTZ R0, R57, 1 ;  /* 0x3f80000039007421 */ /* 0x000fe20000010000 */
[----:B------:R-:W-:-:S02]  /*1cd0*/  FADD.FTZ R59, R58, 1 ;  /* 0x3f8000003a3b7421 */ /* 0x000fc40000010000 */
[----:B------:R-:W0:Y:S08]  /*1ce0*/  MUFU.RCP R97, R56 ;  /* 0x0000003800617308 */ /* 0x000e300000001000 */
[----:B------:R-:W1:Y:S08]  /*1cf0*/  MUFU.RCP R104, R0 ;  /* 0x0000000000687308 */ /* 0x000e700000001000 */
[----:B------:R-:W1:Y:S01]  /*1d00*/  MUFU.RCP R99, R59 ;  /* 0x0000003b00637308 */ /* 0x000e620000001000 */
[----:B0-----:R-:W-:-:S04]  /*1d10*/  FADD.FTZ R57, -R97, 1 ;  /* 0x3f80000061397421 */ /* 0x001fc80000010100 */
[----:B------:R-:W-:Y:S01]  /*1d20*/  FFMA.FTZ R57, R52, R57, 1 ;  /* 0x3f80000034397423 */ /* 0x000fe20000010039 */
[----:B-1----:R-:W-:-:S04]  /*1d30*/  FADD.FTZ R58, -R104, 1 ;  /* 0x3f800000683a7421 */ /* 0x002fc80000010100 */
[----:B------:R-:W-:Y:S01]  /*1d40*/  FFMA.FTZ R58, R53, R58, 1 ;  /* 0x3f800000353a7423 */ /* 0x000fe2000001003a */
[----:B------:R-:W-:-:S04]  /*1d50*/  FADD.FTZ R93, -R99, 1 ;  /* 0x3f800000635d7421 */ /* 0x000fc80000010100 */
[----:B------:R-:W-:Y:S01]  /*1d60*/  FFMA.FTZ R93, R54, R93, 1 ;  /* 0x3f800000365d7423 */ /* 0x000fe2000001005d */
[----:B--2---:R-:W-:Y:S04]  /*1d70*/  STS [R3], R94 ;  /* 0x0000005e03007388 */ /* 0x004fe80000000800 */
[----:B---3--:R0:W-:Y:S04]  /*1d80*/  STS [R3+0x80], R96 ;  /* 0x0000806003007388 */ /* 0x0081e80000000800 */
[----:B----4-:R-:W-:Y:S04]  /*1d90*/  STS [R3+0x100], R100 ;  /* 0x0001006403007388 */ /* 0x010fe80000000800 */
[----:B-----5:R-:W-:Y:S01]  /*1da0*/  STS [R3+0x180], R102 ;  /* 0x0001806603007388 */ /* 0x020fe20000000800 */
[----:B------:R-:W-:-:S03]  /*1db0*/  NOP ;  /* 0x0000000000007918 */ /* 0x000fc60000000000 */
[----:B------:R-:W1:Y:S01]  /*1dc0*/  LDS.128 R44, [R2] ;  /* 0x00000000022c7984 */ /* 0x000e620000000c00 */
[----:B0-----:R-:W0:Y:S02]  /*1dd0*/  MUFU.RCP R96, R92 ;  /* 0x0000005c00607308 */ /* 0x001e240000001000 */
        /* <DEDUP_REMOVED lines=15> */
[----:B------:R-:W-:Y:S01]  /*1ed0*/  FMUL.FTZ R97, R52, R97 ;  /* 0x0000006134617220 */ /* 0x000fe20000410000 */
[----:B------:R-:W-:Y:S01]  /*1ee0*/  FMUL.FTZ R104, R53, R104 ;  /* 0x0000006835687220 */ /* 0x000fe20000410000 */
[----:B------:R-:W-:Y:S01]  /*1ef0*/  FMUL.FTZ R99, R54, R99 ;  /* 0x0000006336637220 */ /* 0x000fe20000410000 */
[----:B------:R-:W-:-:S04]  /*1f00*/  FMUL.FTZ R96, R55, R96 ;  /* 0x0000006037607220 */ /* 0x000fc80000410000 */
[----:B------:R-:W0:Y:S01]  /*1f10*/  LDC.64 R92, c[0x0][0x508] ;  /* 0x00014200ff5c7b82 */ /* 0x000e220000000a00 */
[----:B------:R1:W-:Y:S01]  /*1f20*/  STS.128 [R2], R56 ;  /* 0x0000003802007388 */ /* 0x0003e20000000c00 */
[----:B------:R-:W-:-:S03]  /*1f30*/  NOP ;  /* 0x0000000000007918 */ /* 0x000fc60000000000 */
[----:B------:R-:W-:Y:S01]  /*1f40*/  LDS R101, [R3] ;  /* 0x0000000003657984 */ /* 0x000fe20000000800 */
[----:B0-----:R-:W-:-:S03]  /*1f50*/  IMAD.WIDE.U32 R94, R92, UR18, R90 ;  /* 0x000000125c5e7c25 */ /* 0x001fc6000f8e005a */
[----:B------:R-:W-:Y:S01]  /*1f60*/  LDS R103, [R3+0x80] ;  /* 0x0000800003677984 */ /* 0x000fe20000000800 */
[----:B------:R-:W-:-:S03]  /*1f70*/  IMAD R95, R93, UR18, R95 ;  /* 0x000000125d5f7c24 */ /* 0x000fc6000f8e025f */
[----:B------:R-:W-:Y:S01]  /*1f80*/  LDS R105, [R3+0x100] ;  /* 0x0001000003697984 */ /* 0x000fe20000000800 */
[----:B-1----:R-:W-:-:S03]  /*1f90*/  IMAD.WIDE.U32 R56, R82, UR8, R94 ;  /* 0x0000000852387c25 */ /* 0x002fc6000f8e005e */
        /* <DEDUP_REMOVED lines=49> */
[----:B------:R1:W-:Y:S02]  /*22b0*/  @!P3 STG.E desc[UR16][R44.64+0x180], R93 ;  /* 0x0001805d2c00b986 */ /* 0x0003e4000c101910 */
.L_x_17536:
[----:B------:R-:W2:Y:S01]  /*22c0*/  LDCU UR4, c[0x0][0x38c] ;  /* 0x00007180ff0477ac */ /* 0x000ea20008000800 */
[----:B------:R-:W-:Y:S01]  /*22d0*/  FMUL.FTZ R0, R40, R97 ;  /* 0x0000006128007220 */ /* 0x000fe20000410000 */
[----:B------:R-:W-:Y:S01]  /*22e0*/  FMUL.FTZ R104, R41, R104 ;  /* 0x0000006829687220 */ /* 0x000fe20000410000 */
[----:B------:R-:W-:Y:S01]  /*22f0*/  FMUL.FTZ R99, R42, R99 ;  /* 0x000000632a637220 */ /* 0x000fe20000410000 */
[----:B------:R-:W-:Y:S01]  /*2300*/  FMUL.FTZ R96, R43, R96 ;  /* 0x000000602b607220 */ /* 0x000fe20000410000 */
[----:B------:R-:W-:Y:S01]  /*2310*/  FFMA.FTZ R40, R48, R0, R65 ;  /* 0x0000000030287223 */ /* 0x000fe20000010041 */
[----:B------:R-:W-:Y:S02]  /*2320*/  CS2R R46, SRZ ;  /* 0x00000000002e7805 */ /* 0x000fe4000001ff00 */
[----:B-1----:R-:W-:Y:S01]  /*2330*/  CS2R R44, SRZ ;  /* 0x00000000002c7805 */ /* 0x002fe2000001ff00 */
[-C--:B------:R-:W-:Y:S01]  /*2340*/  FMUL.FTZ R42, R99, R71.reuse ;  /* 0x00000047632a7220 */ /* 0x080fe20000410000 */
        /* <DEDUP_REMOVED lines=9> */
[----:B------:R-:W-:Y:S01]  /*23e0*/  FADD.FTZ R110, R96, R96 ;  /* 0x00000060606e7221 */ /* 0x000fe20000010000 */
[----:B------:R-:W1:Y:S01]  /*23f0*/  LDC R116, c[0x0][0x388] ;  /* 0x0000e200ff747b82 */ /* 0x000e620000000800 */
[----:B------:R-:W-:Y:S01]  /*2400*/  SHF.L.U32 R52, R6, 0x8, RZ ;  /* 0x0000000806347819 */ /* 0x000fe200000006ff */
[----:B------:R-:W-:Y:S01]  /*2410*/  FADD.FTZ R109, R99, R99 ;  /* 0x00000063636d7221 */ /* 0x000fe20000010000 */
[----:B------:R-:W-:Y:S01]  /*2420*/  SHF.L.U32 R53, R83, 0x3, RZ ;  /* 0x0000000353357819 */ /* 0x000fe200000006ff */
[----:B------:R-:W-:Y:S01]  /*2430*/  HFMA2 R47, -RZ, RZ, 0, 0 ;  /* 0x00000000ff2f7431 */ /* 0x000fe200000001ff */
[----:B------:R-:W-:Y:S01]  /*2440*/  LEA R117, R98, -R52, 0x1 ;  /* 0x8000003462757211 */ /* 0x000fe200078e08ff */
[----:B------:R-:W-:Y:S01]  /*2450*/  FADD.FTZ R0, R0, R0 ;  /* 0x0000000000007221 */ /* 0x000fe20000010000 */
[----:B------:R-:W-:Y:S01]  /*2460*/  IADD3 R98, P1, PT, R52, R63, RZ ;  /* 0x0000003f34627210 */ /* 0x000fe20007f3e0ff */
[----:B0-----:R-:W0:Y:S01]  /*2470*/  LDC.64 R56, c[0x0][0x440] ;  /* 0x00011000ff387b82 */ /* 0x001e220000000a00 */
[-C--:B------:R-:W-:Y:S01]  /*2480*/  ISETP.GE.AND P2, PT, R12, R117.reuse, PT ;  /* 0x000000750c00720c */ /* 0x080fe20003f46270 */
[----:B------:R-:W-:Y:S01]  /*2490*/  FADD.FTZ R108, R104, R104 ;  /* 0x00000068686c7221 */ /* 0x000fe20000010000 */
[----:B------:R-:W-:Y:S01]  /*24a0*/  LEA.HI.X.SX32 R99, R52, RZ, 0x1, P1 ;  /* 0x000000ff34637211 */ /* 0x000fe200008f0eff */
[----:B------:R-:W-:Y:S01]  /*24b0*/  FMUL.FTZ R112, R48, R86 ;  /* 0x0000005630707220 */ /* 0x000fe20000410000 */
[----:B------:R-:W-:Y:S01]  /*24c0*/  ISETP.GE.AND P1, PT, R18, R117, PT ;  /* 0x000000751200720c */ /* 0x000fe20003f26270 */
        /* <DEDUP_REMOVED lines=28> */
.L_x_17571:
[----:B0-----:R-:W-:Y:S02]  /*2690*/  MOV R52, R18 ;  /* 0x0000001200347202 */ /* 0x001fe40000000f00 */
[----:B------:R-:W-:Y:S02]  /*26a0*/  MOV R53, RZ ;  /* 0x000000ff00357202 */ /* 0x000fe40000000f00 */
[----:B------:R-:W-:Y:S02]  /*26b0*/  MOV R104, RZ ;  /* 0x000000ff00687202 */ /* 0x000fe40000000f00 */
        /* <DEDUP_REMOVED lines=11> */
[----:B------:R-:W-:-:S04]  /*2770*/  LEA R100, P5, R54, R56, 0x3 ;  /* 0x0000003836647211 */ /* 0x000fc800078a18ff */
[----:B------:R-:W-:Y:S02]  /*2780*/  LEA.HI.X R101, R54, R57, R55, 0x3, P5 ;  /* 0x0000003936657211 */ /* 0x000fe400028f1c37 */
[----:B------:R-:W-:Y:S02]  /*2790*/  MOV R54, R80 ;  /* 0x0000005000367202 */ /* 0x000fe40000000f00 */
[----:B------:R-:W-:Y:S02]  /*27a0*/  MOV R55, R61 ;  /* 0x0000003d00377202 */ /* 0x000fe40000000f00 */
        /* <DEDUP_REMOVED lines=16> */
[----:B------:R-:W-:Y:S02]  /*28b0*/  MOV R132, RZ ;  /* 0x000000ff00847202 */ /* 0x000fe40000000f00 */
[----:B------:R-:W-:Y:S01]  /*28c0*/  MOV R134, RZ ;  /* 0x000000ff00867202 */ /* 0x000fe20000000f00 */
        /* <DEDUP_REMOVED lines=15> */
[----:B------:R-:W-:-:S03]  /*29c0*/  FMUL.RZ R127, R107, 0.15915493667125701904 ;  /* 0x3e22f9836b7f7820 */ /* 0x000fc6000040c000 */
[----:B------:R-:W-:Y:S08]  /*29d0*/  MUFU.SIN R136, R125 ;  /* 0x0000007d00887308 */ /* 0x000ff00000000400 */
[----:B------:R0:W-:Y:S02]  /*29e0*/  MUFU.COS R138, R125 ;  /* 0x0000007d008a7308 */ /* 0x0001e40000000000 */
[----:B0-----:R-:W-:-:S06]  /*29f0*/  FMUL.FTZ R125, R101, R88 ;  /* 0x00000058657d7220 */ /* 0x001fcc0000410000 */
[----:B------:R-:W0:Y:S01]  /*2a00*/  MUFU.SIN R140, R127 ;  /* 0x0000007f008c7308 */ /* 0x000e220000000400 */
[----:B-1--4-:R1:W-:Y:S04]  /*2a10*/  STS [R3], R54 ;  /* 0x0000003603007388 */ /* 0x0123e80000000800 */
[----:B-----5:R-:W-:Y:S03]  /*2a20*/  STS [R3+0x84], R104 ;  /* 0x0000846803007388 */ /* 0x020fe60000000800 */
[----:B------:R3:W4:Y:S01]  /*2a30*/  MUFU.COS R142, R127 ;  /* 0x0000007f008e7308 */ /* 0x0007220000000000 */
[----:B--2---:R-:W-:Y:S04]  /*2a40*/  STS [R3+0x18c], R126 ;  /* 0x00018c7e03007388 */ /* 0x004fe80000000800 */
[----:B------:R-:W-:Y:S04]  /*2a50*/  STS [R3+0x210], R128 ;  /* 0x0002108003007388 */ /* 0x000fe80000000800 */
[----:B------:R2:W-:Y:S01]  /*2a60*/  STS [R3+0x108], R106 ;  /* 0x0001086a03007388 */ /* 0x0005e20000000800 */
[----:B---3--:R-:W-:-:S03]  /*2a70*/  FMUL.RZ R127, R125, 0.15915493667125701904 ;  /* 0x3e22f9837d7f7820 */ /* 0x008fc6000040c000 */
[----:B------:R-:W-:Y:S04]  /*2a80*/  STS [R3+0x294], R130 ;  /* 0x0002948203007388 */ /* 0x000fe80000000800 */
[----:B------:R3:W-:Y:S04]  /*2a90*/  STS [R3+0x318], R132 ;  /* 0x0003188403007388 */ /* 0x0007e80000000800 */
[----:B------:R-:W-:Y:S01]  /*2aa0*/  STS [R3+0x39c], R134 ;  /* 0x00039c8603007388 */ /* 0x000fe20000000800 */
[----:B------:R-:W-:-:S03]  /*2ab0*/  NOP ;  /* 0x0000000000007918 */ /* 0x000fc60000000000 */
[----:B------:R-:W5:Y:S04]  /*2ac0*/  LDS R125, [R121+0x4] ;  /* 0x00000400797d7984 */ /* 0x000f680000000800 */
[----:B------:R-:W-:Y:S04]  /*2ad0*/  LDS R150, [R121+0xc] ;  /* 0x00000c0079967984 */ /* 0x000fe80000000800 */
[----:B------:R-:W-:Y:S04]  /*2ae0*/  LDS R144, [R121+0x14] ;  /* 0x0000140079907984 */ /* 0x000fe80000000800 */
[----:B------:R-:W5:Y:S01]  /*2af0*/  LDS R130, [R121+0x1c] ;  /* 0x00001c0079827984 */ /* 0x000f620000000800 */
[----:B------:R-:W-:-:S03]  /*2b00*/  FMUL.FTZ R55, R100, 1.4426950216293334961 ;  /* 0x3fb8aa3b64377820 */ /* 0x000fc60000410000 */
[----:B------:R-:W5:Y:S04]  /*2b10*/  LDS R143, [R121] ;  /* 0x00000000798f7984 */ /* 0x000f680000000800 */
[----:B------:R-:W5:Y:S04]  /*2b20*/  LDS R148, [R121+0x8] ;  /* 0x0000080079947984 */ /* 0x000f680000000800 */
[----:B------:R-:W5:Y:S04]  /*2b30*/  LDS R145, [R121+0x10] ;  /* 0x0000100079917984 */ /* 0x000f680000000800 */
[----:B------:R-:W5:Y:S01]  /*2b40*/  LDS R129, [R121+0x18] ;  /* 0x0000180079817984 */ /* 0x000f620000000800 */
[----:B------:R-:W-:-:S04]  /*2b50*/  FMUL.FTZ R52, R55, R87 ;  /* 0x0000005737347220 */ /* 0x000fc80000410000 */
[----:B------:R1:W0:Y:S01]  /*2b60*/  MUFU.EX2 R53, R52 ;  /* 0x0000003400357308 */ /* 0x0002220000000800 */
[C---:B------:R-:W-:Y:S01]  /*2b70*/  FMUL.FTZ R105, R55.reuse, R86 ;  /* 0x0000005637697220 */ /* 0x040fe20000410000 */
[C---:B------:R-:W-:Y:S01]  /*2b80*/  FMUL.FTZ R107, R55.reuse, R88 ;  /* 0x00000058376b7220 */ /* 0x040fe20000410000 */
[-C--:B------:R-:W-:Y:S01]  /*2b90*/  FMUL.FTZ R55, R55, R89.reuse ;  /* 0x0000005937377220 */ /* 0x080fe20000410000 */
[----:B-1----:R-:W-:-:S04]  /*2ba0*/  FMUL.FTZ R52, R101, R89 ;  /* 0x0000005965347220 */ /* 0x002fc80000410000 */
[----:B------:R-:W-:Y:S01]  /*2bb0*/  FMUL.RZ R131, R52, 0.15915493667125701904 ;  /* 0x3e22f98334837820 */ /* 0x000fe2000040c000 */
[----:B------:R-:W-:Y:S08]  /*2bc0*/  MUFU.SIN R54, R127 ;  /* 0x0000007f00367308 */ /* 0x000ff00000000400 */
[----:B--2---:R-:W1:Y:S08]  /*2bd0*/  MUFU.COS R106, R127 ;  /* 0x0000007f006a7308 */ /* 0x004e700000000000 */
[----:B------:R-:W-:Y:S08]  /*2be0*/  MUFU.SIN R126, R131 ;  /* 0x00000083007e7308 */ /* 0x000ff00000000400 */
[----:B---3--:R-:W2:Y:S01]  /*2bf0*/  MUFU.COS R132, R131 ;  /* 0x0000008300847308 */ /* 0x008ea20000000000 */
[----:B------:R-:W-:-:S07]  /*2c00*/  IADD3 R52, PT, PT, R119, UR4, RZ ;  /* 0x0000000477347c10 */ /* 0x000fce000fffe0ff */
[----:B------:R-:W3:Y:S04]  /*2c10*/  MUFU.EX2 R105, R105 ;  /* 0x0000006900697308 */ /* 0x000ee80000000800 */
[----:B------:R-:W1:Y:S04]  /*2c20*/  MUFU.EX2 R107, R107 ;  /* 0x0000006b006b7308 */ /* 0x000e680000000800 */
[----:B------:R-:W2:Y:S01]  /*2c30*/  MUFU.EX2 R55, R55 ;  /* 0x0000003700377308 */ /* 0x000ea20000000800 */
[----:B------:R-:W-:Y:S01]  /*2c40*/  SEL R52, R52, R29, !P5 ;  /* 0x0000001d34347207 */ /* 0x000fe20006800000 */
[C---:B0-----:R-:W-:Y:S01]  /*2c50*/  FMUL.FTZ R128, R53.reuse, R140 ;  /* 0x0000008c35807220 */ /* 0x041fe20000410000 */
[----:B----4-:R-:W-:-:S02]  /*2c60*/  FMUL.FTZ R133, R53, R142 ;  /* 0x0000008e35857220 */ /* 0x010fc40000410000 */
[----:B------:R-:W-:Y:S01]  /*2c70*/  LEA R52, R52, UR6, 0x3 ;  /* 0x0000000634347c11 */ /* 0x000fe2000f8e18ff */
[C---:B---3--:R-:W-:Y:S01]  /*2c80*/  FMUL.FTZ R104, R105.reuse, R138 ;  /* 0x0000008a69687220 */ /* 0x048fe20000410000 */
[----:B------:R-:W-:Y:S01]  /*2c90*/  FMUL.FTZ R105, R105, R136 ;  /* 0x0000008869697220 */ /* 0x000fe20000410000 */
[CC--:B-----5:R-:W-:Y:S01]  /*2ca0*/  FMUL.FTZ R53, R103.reuse, R125.reuse ;  /* 0x0000007d67357220 */ /* 0x0e0fe20000410000 */
[----:B------:R-:W-:Y:S01]  /*2cb0*/  FMUL.FTZ R134, R103, R130 ;  /* 0x0000008267867220 */ /* 0x000fe20000410000 */
[C---:B-1----:R-:W-:Y:S01]  /*2cc0*/  FMUL.FTZ R136, R107.reuse, R106 ;  /* 0x0000006a6b887220 */ /* 0x042fe20000410000 */
[----:B------:R-:W-:Y:S01]  /*2cd0*/  FMUL.FTZ R127, R107, R54 ;  /* 0x000000366b7f7220 */ /* 0x000fe20000410000 */
[C---:B------:R-:W-:Y:S01]  /*2ce0*/  FMUL.FTZ R54, R102.reuse, R125 ;  /* 0x0000007d66367220 */ /* 0x040fe20000410000 */
[C---:B------:R-:W-:Y:S01]  /*2cf0*/  FMUL.FTZ R106, R102.reuse, R150 ;  /* 0x00000096666a7220 */ /* 0x040fe20000410000 */
[C---:B--2---:R-:W-:Y:S01]  /*2d00*/  FMUL.FTZ R139, R55.reuse, R132 ;  /* 0x00000084378b7220 */ /* 0x044fe20000410000 */
[----:B------:R-:W-:Y:S01]  /*2d10*/  FMUL.FTZ R140, R55, R126 ;  /* 0x0000007e378c7220 */ /* 0x000fe20000410000 */
[C---:B------:R-:W-:Y:S01]  /*2d20*/  FMUL.FTZ R55, R103.reuse, R150 ;  /* 0x0000009667377220 */ /* 0x040fe20000410000 */
[CC--:B------:R-:W-:Y:S01]  /*2d30*/  FMUL.FTZ R126, R103.reuse, R144.reuse ;  /* 0x00000090677e7220 */ /* 0x0c0fe20000410000 */
[C---:B------:R-:W-:Y:S01]  /*2d40*/  FMUL.FTZ R132, R102.reuse, R144 ;  /* 0x0000009066847220 */ /* 0x040fe20000410000 */
[C---:B------:R-:W-:Y:S01]  /*2d50*/  FMUL.FTZ R138, R102.reuse, R130 ;  /* 0x00000082668a7220 */ /* 0x040fe20000410000 */
[----:B------:R0:W-:Y:S01]  /*2d60*/  STS.64 [R52+0xc90], R104 ;  /* 0x000c906834007388 */ /* 0x0001e20000000a00 */
[CC--:B------:R-:W-:Y:S01]  /*2d70*/  FFMA.FTZ R53, R102.reuse, R143.reuse, -R53 ;  /* 0x0000008f66357223 */ /* 0x0c0fe20000010835 */
[C---:B------:R-:W-:Y:S01]  /*2d80*/  FFMA.FTZ R131, R103.reuse, R143, R54 ;  /* 0x0000008f67837223 */ /* 0x040fe20000010036 */
[CC--:B------:R-:W-:Y:S01]  /*2d90*/  FFMA.FTZ R55, R102.reuse, R148.reuse, -R55 ;  /* 0x0000009466377223 */ /* 0x0c0fe20000010837 */
[C---:B------:R-:W-:Y:S01]  /*2da0*/  FFMA.FTZ R135, R103.reuse, R148, R106 ;  /* 0x0000009467877223 */ /* 0x040fe2000001006a */
[C---:B------:R-:W-:Y:S01]  /*2db0*/  FFMA.FTZ R126, R102.reuse, R145, -R126 ;  /* 0x00000091667e7223 */ /* 0x040fe2000001087e */
[-C--:B------:R-:W-:Y:S01]  /*2dc0*/  FFMA.FTZ R141, R102, R129.reuse, -R134 ;  /* 0x00000081668d7223 */ /* 0x080fe20000010886 */
[C---:B------:R-:W-:Y:S01]  /*2dd0*/  FFMA.FTZ R107, R103.reuse, R129, R138 ;  /* 0x00000081676b7223 */ /* 0x040fe2000001008a */
[C---:B------:R-:W-:Y:S01]  /*2de0*/  FMUL.FTZ R131, R0.reuse, -R131 ;  /* 0x8000008300837220 */ /* 0x040fe20000410000 */
[----:B0-----:R-:W-:Y:S01]  /*2df0*/  FFMA.FTZ R52, R103, R145, R132 ;  /* 0x0000009167347223 */ /* 0x001fe20000010084 */
[----:B------:R-:W-:Y:S01]  /*2e00*/  FMUL.FTZ R132, R0, R53 ;  /* 0x0000003500847220 */ /* 0x000fe20000410000 */
        /* <DEDUP_REMOVED lines=14> */
[----:B------:R0:W1:Y:S01]  /*2ef0*/  LDS.64 R106, [R52+0xc90] ;  /* 0x000c9000346a7984 */ /* 0x0000620000000a00 */
[----:B------:R-:W-:Y:S05]  /*2f00*/  BRA `(.L_x_17540) ;  /* 0x0000000000047947 */ /* 0x000fea0003800000 */
.L_x_17539:
[----:B------:R2:W3:Y:S02]  /*2f10*/  LDS.64 R106, [R32+UR5+0x1c98] ;  /* 0x001c9805206a7984 */ /* 0x0004e40008000a00 */
.L_x_17540:
[----:B------:R-:W-:Y:S05]  /*2f20*/  BSYNC.RECONVERGENT B0 ;  /* 0x0000000000007941 */ /* 0x000fea0003800200 */
.L_x_17538:
[----:B0-----:R-:W-:-:S04]  /*2f30*/  IMAD.WIDE.U32 R52, R96, UR4, R98 ;  /* 0x0000000460347c25 */ /* 0x001fc8000f8e0062 */
[----:B------:R-:W-:Y:S01]  /*2f40*/  IMAD R53, R97, UR4, R53 ;  /* 0x0000000461357c24 */ /* 0x000fe2000f8e0235 */
[----:B------:R-:W-:-:S04]  /*2f50*/  LEA R164, P6, R52, R69, 0x2 ;  /* 0x0000004534a47211 */ /* 0x000fc800078c10ff */
[----:B------:R-:W-:Y:S01]  /*2f60*/  LEA.HI.X R165, R52, R68, R53, 0x2, P6 ;  /* 0x0000004434a57211 */ /* 0x000fe200030f1435 */
[CC--:B------:R-:W-:Y:S01]  /*2f70*/  FMUL.FTZ R52, R112.reuse, R128.reuse ;  /* 0x0000008070347220 */ /* 0x0c0fe20000410000 */
        /* <DEDUP_REMOVED lines=14> */
[-C--:B------:R-:W-:Y:S01]  /*3060*/  FFMA.FTZ R52, R105, R133.reuse, R52 ;  /* 0x0000008569347223 */ /* 0x080fe20000010034 */
[C---:B------:R-:W-:Y:S01]  /*3070*/  FMUL.FTZ R146, R140.reuse, R54 ;  /* 0x000000368c927220 */ /* 0x040fe20000410000 */
[----:B------:R-:W-:Y:S01]  /*3080*/  FMUL.FTZ R149, R140, R126 ;  /* 0x0000007e8c957220 */ /* 0x000fe20000410000 */
[----:B------:R-:W-:Y:S01]  /*3090*/  FFMA.FTZ R53, R104, R133, -R53 ;  /* 0x0000008568357223 */ /* 0x000fe20000010835 */
[----:B------:R-:W-:Y:S01]  /*30a0*/  FMUL.FTZ R55, R127, R52 ;  /* 0x000000347f377220 */ /* 0x000fe20000410000 */
[C---:B------:R-:W-:Y:S01]  /*30b0*/  FFMA.FTZ R126, R139.reuse, R126, R146 ;  /* 0x0000007e8b7e7223 */ /* 0x040fe20000010092 */
[----:B------:R-:W-:Y:S01]  /*30c0*/  FFMA.FTZ R146, R139, R54, -R149 ;  /* 0x000000368b927223 */ /* 0x000fe20000010895 */
[-C--:B------:R-:W-:Y:S01]  /*30d0*/  FMUL.FTZ R147, R127, R53.reuse ;  /* 0x000000357f937220 */ /* 0x080fe20000410000 */
[C---:B------:R-:W-:Y:S01]  /*30e0*/  FFMA.FTZ R55, R136.reuse, R53, -R55 ;  /* 0x0000003588377223 */ /* 0x040fe20000010837 */
[----:B------:R-:W-:Y:S01]  /*30f0*/  FADD.FTZ R126, RZ, R126 ;  /* 0x0000007eff7e7221 */ /* 0x000fe20000010000 */
[----:B------:R-:W-:Y:S01]  /*3100*/  FADD.FTZ R146, R115, R146 ;  /* 0x0000009273927221 */ /* 0x000fe20000010000 */
[----:B------:R-:W-:Y:S01]  /*3110*/  FFMA.FTZ R52, R136, R52, R147 ;  /* 0x0000003488347223 */ /* 0x000fe20000010093 */
[----:B------:R-:W-:-:S02]  /*3120*/  FMUL.FTZ R54, R140, R55 ;  /* 0x000000378c367220 */ /* 0x000fc40000410000 */
[----:B------:R-:W0:Y:S02]  /*3130*/  SHFL.UP PT, R154, R126, 0x1, RZ ;  /* 0x042000007e9a7989 */ /* 0x000e2400000e00ff */
[CC--:B------:R-:W-:Y:S01]  /*3140*/  FFMA.FTZ R147, R139.reuse, R52.reuse, R54 ;  /* 0x000000348b937223 */ /* 0x0c0fe20000010036 */
[----:B------:R-:W-:Y:S01]  /*3150*/  FMUL.FTZ R52, R140, R52 ;  /* 0x000000348c347220 */ /* 0x000fe20000410000 */
[----:B------:R-:W4:Y:S03]  /*3160*/  SHFL.UP PT, R152, R146, 0x1, RZ ;  /* 0x0420000092987989 */ /* 0x000f2600000e00ff */
[----:B------:R-:W-:Y:S01]  /*3170*/  FFMA.FTZ R149, R139, R55, -R52 ;  /* 0x000000378b957223 */ /* 0x000fe20000010834 */
[----:B------:R-:W5:Y:S04]  /*3180*/  SHFL.UP PT, R54, R147, 0x1, RZ ;  /* 0x0420000093367989 */ /* 0x000f6800000e00ff */
[----:B------:R-:W2:Y:S01]  /*3190*/  SHFL.UP PT, R52, R149, 0x1, RZ ;  /* 0x0420000095347989 */ /* 0x000ea200000e00ff */
[-C--:B0-----:R-:W-:Y:S01]  /*31a0*/  FMUL.FTZ R156, R147, R154.reuse ;  /* 0x0000009a939c7220 */ /* 0x081fe20000410000 */
[----:B------:R-:W-:-:S03]  /*31b0*/  FMUL.FTZ R154, R149, R154 ;  /* 0x0000009a959a7220 */ /* 0x000fc60000410000 */
[-C--:B----4-:R-:W-:Y:S01]  /*31c0*/  FFMA.FTZ R53, R149, R152.reuse, -R156 ;  /* 0x0000009895357223 */ /* 0x090fe2000001089c */
[C---:B------:R-:W-:Y:S01]  /*31d0*/  FFMA.FTZ R55, R147.reuse, R152, R154 ;  /* 0x0000009893377223 */ /* 0x040fe2000001009a */
[----:B-----5:R-:W-:-:S03]  /*31e0*/  FMUL.FTZ R152, R147, R54 ;  /* 0x0000003693987220 */ /* 0x020fc60000410000 */
[----:B------:R-:W-:Y:S01]  /*31f0*/  @P6 FADD.FTZ R126, R126, R55 ;  /* 0x000000377e7e6221 */ /* 0x000fe20000010000 */
[----:B------:R-:W-:Y:S01]  /*3200*/  @P6 FADD.FTZ R146, R146, R53 ;  /* 0x0000003592926221 */ /* 0x000fe20000010000 */
[C---:B------:R-:W-:Y:S01]  /*3210*/  FMUL.FTZ R54, R149.reuse, R54 ;  /* 0x0000003695367220 */ /* 0x040fe20000410000 */
[-C--:B--2---:R-:W-:Y:S02]  /*3220*/  @P6 FFMA.FTZ R149, R149, R52.reuse, -R152 ;  /* 0x0000003495956223 */ /* 0x084fe40000010898 */
        /* <DEDUP_REMOVED lines=56> */
[C---:B------:R-:W-:Y:S02]  /*35b0*/  FMUL.FTZ R54, R149.reuse, R54 ;  /* 0x0000003695367220 */ /* 0x040fe40000410000 */
[----:B------:R-:W-:Y:S01]  /*35c0*/  @P6 FADD.FTZ R126, R126, R55 ;  /* 0x000000377e7e6221 */ /* 0x000fe20000010000 */
[----:B------:R-:W-:Y:S01]  /*35d0*/  @P6 FADD.FTZ R146, R146, R53 ;  /* 0x0000003592926221 */ /* 0x000fe20000010000 */
[-C--:B-----5:R-:W-:Y:S01]  /*35e0*/  @P6 FFMA.FTZ R149, R149, R52.reuse, -R152 ;  /* 0x0000003495956223 */ /* 0x0a0fe20000010898 */
[----:B------:R-:W-:Y:S02]  /*35f0*/  @P6 FFMA.FTZ R147, R147, R52, R54 ;  /* 0x0000003493936223 */ /* 0x000fe40000010036 */
[----:B------:R-:W0:Y:S02]  /*3600*/  @P0 LDC R52, c[0x0][0x38c] ;  /* 0x0000e300ff340b82 */ /* 0x000e240000000800 */
[----:B0-----:R-:W-:Y:S01]  /*3610*/  @P0 IMAD R55, R111, R52, UR4 ;  /* 0x000000046f370e24 */ /* 0x001fe2000f8e0234 */
[----:B------:R-:W-:-:S03]  /*3620*/  CS2R R52, SRZ ;  /* 0x0000000000347805 */ /* 0x000fc6000001ff00 */
[----:B------:R-:W-:-:S05]  /*3630*/  @P0 IMAD.WIDE R54, R55, 0x10, R72 ;  /* 0x0000001037360825 */ /* 0x000fca00078e0248 */
[----:B------:R0:W2:Y:S01]  /*3640*/  @P0 LDG.E.64 R52, desc[UR16][R54.64+0x8] ;  /* 0x0000081036340981 */ /* 0x0000a2000c1e1b00 */
[----:B------:R-:W-:Y:S01]  /*3650*/  ULEA UR7, UR4, UR6, 0x4 ;  /* 0x0000000604077291 */ /* 0x000fe2000f8e20ff */
[----:B------:R-:W-:Y:S02]  /*3660*/  BSSY.RECONVERGENT B0, `(.L_x_17541) ;  /* 0x0000041000007945 */ /* 0x000fe40003800200 */
[----:B------:R-:W-:Y:S04]  /*3670*/  SHFL.UP PT, R149, R149, 0x1, RZ ;  /* 0x0420000095957989 */ /* 0x000fe800000e00ff */
[----:B------:R-:W-:Y:S01]  /*3680*/  SHFL.UP PT, R147, R147, 0x1, RZ ;  /* 0x0420000093937989 */ /* 0x000fe200000e00ff */
[----:B0-----:R-:W-:-:S03]  /*3690*/  CS2R R54, SRZ ;  /* 0x0000000000367805 */ /* 0x001fc6000001ff00 */
[----:B------:R-:W-:Y:S04]  /*36a0*/  SHFL.UP PT, R126, R126, 0x1, RZ ;  /* 0x042000007e7e7989 */ /* 0x000fe800000e00ff */
[----:B------:R-:W-:Y:S04]  /*36b0*/  SHFL.UP PT, R146, R146, 0x1, RZ ;  /* 0x0420000092927989 */ /* 0x000fe800000e00ff */
[----:B--2---:R0:W2:Y:S04]  /*36c0*/  SHFL.IDX PT, R151, R53, RZ, 0x1f ;  /* 0x00001fff35977589 */ /* 0x0040a800000e0000 */
[----:B------:R4:W5:Y:S01]  /*36d0*/  SHFL.IDX PT, R152, R52, RZ, 0x1f ;  /* 0x00001fff34987589 */ /* 0x00096200000e0000 */
[----:B0-----:R-:W-:Y:S01]  /*36e0*/  HFMA2 R53, -RZ, RZ, 0, 0 ;  /* 0x00000000ff357431 */ /* 0x001fe200000001ff */
[----:B----4-:R-:W-:Y:S01]  /*36f0*/  MOV R52, 0x3f800000 ;  /* 0x3f80000000347802 */ /* 0x010fe20000000f00 */
[-C--:B--2---:R-:W-:Y:S01]  /*3700*/  FMUL.FTZ R156, R149, R151.reuse ;  /* 0x00000097959c7220 */ /* 0x084fe20000410000 */
[----:B------:R-:W-:-:S03]  /*3710*/  FMUL.FTZ R154, R147, R151 ;  /* 0x00000097939a7220 */ /* 0x000fc60000410000 */
[-C--:B-----5:R-:W-:Y:S01]  /*3720*/  FFMA.FTZ R155, R147, R152.reuse, R156 ;  /* 0x00000098939b7223 */ /* 0x0a0fe2000001009c */
[----:B------:R-:W-:Y:S01]  /*3730*/  FFMA.FTZ R153, R149, R152, -R154 ;  /* 0x0000009895997223 */ /* 0x000fe2000001089a */
[-C--:B------:R-:W-:Y:S02]  /*3740*/  FMUL.FTZ R149, R140, R141.reuse ;  /* 0x0000008d8c957220 */ /* 0x080fe40000410000 */
[----:B------:R-:W-:Y:S01]  /*3750*/  @P5 FADD.FTZ R151, R126, R155 ;  /* 0x0000009b7e975221 */ /* 0x000fe20000010000 */
[-C--:B------:R-:W-:Y:S01]  /*3760*/  FMUL.FTZ R126, R140, R142.reuse ;  /* 0x0000008e8c7e7220 */ /* 0x080fe20000410000 */
[----:B------:R-:W-:Y:S01]  /*3770*/  @P5 FADD.FTZ R152, R146, R153 ;  /* 0x0000009992985221 */ /* 0x000fe20000010000 */
[----:B------:R-:W-:Y:S02]  /*3780*/  ISETP.GE.AND P5, PT, R31, UR8, PT ;  /* 0x000000081f007c0c */ /* 0x000fe4000bfa6270 */
[C---:B------:R-:W-:Y:S01]  /*3790*/  FFMA.FTZ R147, R139.reuse, R141, R126 ;  /* 0x0000008d8b937223 */ /* 0x040fe2000001007e */
[----:B------:R-:W-:Y:S01]  /*37a0*/  FFMA.FTZ R126, R139, R142, -R149 ;  /* 0x0000008e8b7e7223 */ /* 0x000fe20000010895 */
[----:B------:R-:W-:-:S02]  /*37b0*/  ISETP.NE.OR P5, PT, R63, RZ, P5 ;  /* 0x000000ff3f00720c */ /* 0x000fc40002fa5670 */
[----:B------:R-:W-:Y:S01]  /*37c0*/  FADD.FTZ R146, R138, R147 ;  /* 0x000000938a927221 */ /* 0x000fe20000010000 */
[----:B------:R-:W-:Y:S01]  /*37d0*/  FADD.FTZ R149, R137, R126 ;  /* 0x0000007e89957221 */ /* 0x000fe20000010000 */
[-C--:B-1-3--:R-:W-:Y:S01]  /*37e0*/  FMUL.FTZ R147, R139, R107.reuse ;  /* 0x0000006b8b937220 */ /* 0x08afe20000410000 */
[C---:B------:R-:W-:Y:S01]  /*37f0*/  FMUL.FTZ R126, R140.reuse, R107 ;  /* 0x0000006b8c7e7220 */ /* 0x040fe20000410000 */
[C---:B------:R-:W-:Y:S01]  /*3800*/  FMUL.FTZ R155, R127.reuse, R146 ;  /* 0x000000927f9b7220 */ /* 0x040fe20000410000 */
[-C--:B------:R-:W-:Y:S01]  /*3810*/  FMUL.FTZ R153, R127, R149.reuse ;  /* 0x000000957f997220 */ /* 0x080fe20000410000 */
[-C--:B------:R-:W-:Y:S01]  /*3820*/  FFMA.FTZ R147, -R140, R106.reuse, -R147 ;  /* 0x0000006a8c937223 */ /* 0x080fe20000010993 */
[----:B------:R-:W-:Y:S01]  /*3830*/  FFMA.FTZ R126, R139, R106, -R126 ;  /* 0x0000006a8b7e7223 */ /* 0x000fe2000001087e */
        /* <DEDUP_REMOVED lines=8> */
[CC--:B------:R-:W-:Y:S01]  /*38c0*/  FMUL.FTZ R126, R128.reuse, R154.reuse ;  /* 0x0000009a807e7220 */ /* 0x0c0fe20000410000 */
[----:B------:R-:W0:Y:S01]  /*38d0*/  @!P5 LDS.128 R52, [UR7+0x1d90] ;  /* 0x001d9007ff34d984 */ /* 0x000e220008000c00 */
[-C--:B------:R-:W-:Y:S01]  /*38e0*/  FMUL.FTZ R147, R128, R155.reuse ;  /* 0x0000009b80937220 */ /* 0x080fe20000410000 */
[----:B------:R-:W-:Y:S01]  /*38f0*/  ISETP.NE.AND P5, PT, R30, 0x1f, PT ;  /* 0x0000001f1e00780c */ /* 0x000fe20003fa5270 */
[C---:B------:R-:W-:Y:S01]  /*3900*/  FFMA.FTZ R155, R133.reuse, R155, R126 ;  /* 0x0000009b859b7223 */ /* 0x040fe2000001007e */
[C---:B------:R-:W-:Y:S01]  /*3910*/  FMUL.FTZ R158, R128.reuse, R153 ;  /* 0x00000099809e7220 */ /* 0x040fe20000410000 */
[-C--:B------:R-:W-:Y:S01]  /*3920*/  FMUL.FTZ R160, R128, R149.reuse ;  /* 0x0000009580a07220 */ /* 0x080fe20000410000 */
[C---:B------:R-:W-:Y:S01]  /*3930*/  FFMA.FTZ R154, R133.reuse, R154, -R147 ;  /* 0x0000009a859a7223 */ /* 0x040fe20000010893 */
[----:B------:R-:W-:Y:S01]  /*3940*/  FADD.FTZ R157, R132, R155 ;  /* 0x0000009b849d7221 */ /* 0x000fe20000010000 */
[C---:B------:R-:W-:Y:S01]  /*3950*/  FFMA.FTZ R158, R133.reuse, R149, R158 ;  /* 0x00000095859e7223 */ /* 0x040fe2000001009e */
[----:B------:R-:W-:Y:S01]  /*3960*/  FFMA.FTZ R160, R133, R153, -R160 ;  /* 0x0000009985a07223 */ /* 0x000fe200000108a0 */
        /* <DEDUP_REMOVED lines=8> */
[-C--:B----4-:R-:W-:Y:S01]  /*39f0*/  FMUL.FTZ R147, R160, R149.reuse ;  /* 0x00000095a0937220 */ /* 0x090fe20000410000 */
[C---:B------:R-:W-:Y:S01]  /*3a00*/  FMUL.FTZ R149, R158.reuse, R149 ;  /* 0x000000959e957220 */ /* 0x040fe20000410000 */
[-C--:B--2---:R-:W-:Y:S01]  /*3a10*/  FFMA.FTZ R126, R158, R146.reuse, -R153 ;  /* 0x000000929e7e7223 */ /* 0x084fe20000010899 */
[----:B------:R-:W-:Y:S01]  /*3a20*/  FFMA.FTZ R146, R160, R146, R159 ;  /* 0x00000092a0927223 */ /* 0x000fe2000001009f */
[C---:B-1-3--:R-:W-:Y:S01]  /*3a30*/  FFMA.FTZ R158, R154.reuse, R158, -R147 ;  /* 0x0000009e9a9e7223 */ /* 0x04afe20000010893 */
[----:B------:R-:W-:Y:S01]  /*3a40*/  FFMA.FTZ R160, R154, R160, R149 ;  /* 0x000000a09aa07223 */ /* 0x000fe20000010095 */
[----:B------:R-:W-:Y:S01]  /*3a50*/  FADD.FTZ R157, R157, R126 ;  /* 0x0000007e9d9d7221 */ /* 0x000fe20000010000 */
[----:B------:R-:W-:-:S07]  /*3a60*/  FADD.FTZ R155, R155, R146 ;  /* 0x000000929b9b7221 */ /* 0x000fce0000010000 */
.L_x_17542:
[----:B------:R-:W-:Y:S05]  /*3a70*/  BSYNC.RECONVERGENT B0 ;  /* 0x0000000000007941 */ /* 0x000fea0003800200 */
.L_x_17541:
[----:B------:R-:W-:Y:S01]  /*3a80*/  ISETP.GT.U32.AND P5, PT, R30, 0x1d, PT ;  /* 0x0000001d1e00780c */ /* 0x000fe20003fa4070 */
[----:B---3--:R3:W1:Y:S01]  /*3a90*/  SHFL.DOWN PT, R154, R158, 0x2, 0x1f ;  /* 0x08401f009e9a7f89 */ /* 0x00866200000e0000 */
[----:B------:R-:W-:Y:S03]  /*3aa0*/  BSSY.RECONVERGENT B0, `(.L_x_17543) ;  /* 0x000000f000007945 */ /* 0x000fe60003800200 */
[----:B----4-:R3:W4:Y:S04]  /*3ab0*/  SHFL.DOWN PT, R149, R160, 0x2, 0x1f ;  /* 0x08401f00a0957f89 */ /* 0x01072800000e0000 */
[----:B--2---:R3:W2:Y:S04]  /*3ac0*/  SHFL.DOWN PT, R146, R157, 0x2, 0x1f ;  /* 0x08401f009d927f89 */ /* 0x0046a800000e0000 */
[----:B0-----:R3:W0:Y:S01]  /*3ad0*/  SHFL.DOWN PT, R159, R155, 0x2, 0x1f ;  /* 0x08401f009b9f7f89 */ /* 0x00162200000e0000 */
[----:B------:R-:W-:Y:S05]  /*3ae0*/  @P5 BRA `(.L_x_17544) ;  /* 0x0000000000285947 */ /* 0x000fea0003800000 */
[-C--:B0-----:R-:W-:Y:S01]  /*3af0*/  FMUL.FTZ R153, R160, R159.reuse ;  /* 0x0000009fa0997220 */ /* 0x081fe20000410000 */
[----:B------:R-:W-:Y:S01]  /*3b00*/  FMUL.FTZ R159, R158, R159 ;  /* 0x0000009f9e9f7220 */ /* 0x000fe20000410000 */
[-C--:B----4-:R-:W-:Y:S01]  /*3b10*/  FMUL.FTZ R147, R160, R149.reuse ;  /* 0x00000095a0937220 */ /* 0x090fe20000410000 */
[C---:B------:R-:W-:Y:S01]  /*3b20*/  FMUL.FTZ R149, R158.reuse, R149 ;  /* 0x000000959e957220 */ /* 0x040fe20000410000 */
[-C--:B--2---:R-:W-:Y:S01]  /*3b30*/  FFMA.FTZ R126, R158, R146.reuse, -R153 ;  /* 0x000000929e7e7223 */ /* 0x084fe20000010899 */
[----:B------:R-:W-:Y:S01]  /*3b40*/  FFMA.FTZ R146, R160, R146, R159 ;  /* 0x00000092a0927223 */ /* 0x000fe2000001009f */
[-C--:B-1-3--:R-:W-:Y:S01]  /*3b50*/  FFMA.FTZ R158, R158, R154.reuse, -R147 ;  /* 0x0000009a9e9e7223 */ /* 0x08afe20000010893 */
[----:B------:R-:W-:Y:S01]  /*3b60*/  FFMA.FTZ R160, R160, R154, R149 ;  /* 0x0000009aa0a07223 */ /* 0x000fe20000010095 */
[----:B------:R-:W-:Y:S01]  /*3b70*/  FADD.FTZ R157, R157, R126 ;  /* 0x0000007e9d9d7221 */ /* 0x000fe20000010000 */
[----:B------:R-:W-:-:S07]  /*3b80*/  FADD.FTZ R155, R155, R146 ;  /* 0x000000929b9b7221 */ /* 0x000fce0000010000 */
.L_x_17544:
[----:B------:R-:W-:Y:S05]  /*3b90*/  BSYNC.RECONVERGENT B0 ;  /* 0x0000000000007941 */ /* 0x000fea0003800200 */
.L_x_17543:
[----:B------:R-:W-:Y:S01]  /*3ba0*/  ISETP.GT.U32.AND P5, PT, R30, 0x1b, PT ;  /* 0x0000001b1e00780c */ /* 0x000fe20003fa4070 */
[----:B-1----:R1:W1:Y:S01]  /*3bb0*/  SHFL.DOWN PT, R154, R158, 0x4, 0x1f ;  /* 0x08801f009e9a7f89 */ /* 0x00226200000e0000 */
[----:B------:R-:W-:Y:S03]  /*3bc0*/  BSSY.RECONVERGENT B0, `(.L_x_17545) ;  /* 0x000000f000007945 */ /* 0x000fe60003800200 */
[----:B----4-:R4:W1:Y:S04]  /*3bd0*/  SHFL.DOWN PT, R149, R160, 0x4, 0x1f ;  /* 0x08801f00a0957f89 */ /* 0x01086800000e0000 */
[----:B--2---:R4:W2:Y:S04]  /*3be0*/  SHFL.DOWN PT, R146, R157, 0x4, 0x1f ;  /* 0x08801f009d927f89 */ /* 0x0048a800000e0000 */
[----:B0-----:R4:W0:Y:S01]  /*3bf0*/  SHFL.DOWN PT, R159, R155, 0x4, 0x1f ;  /* 0x08801f009b9f7f89 */ /* 0x00182200000e0000 */
[----:B------:R-:W-:Y:S05]  /*3c00*/  @P5 BRA `(.L_x_17546) ;  /* 0x0000000000285947 */ /* 0x000fea0003800000 */
[-C--:B0-----:R-:W-:Y:S01]  /*3c10*/  FMUL.FTZ R153, R160, R159.reuse ;  /* 0x0000009fa0997220 */ /* 0x081fe20000410000 */
[----:B------:R-:W-:Y:S01]  /*3c20*/  FMUL.FTZ R159, R158, R159 ;  /* 0x0000009f9e9f7220 */ /* 0x000fe20000410000 */
[-C--:B-1----:R-:W-:Y:S01]  /*3c30*/  FMUL.FTZ R147, R160, R149.reuse ;  /* 0x00000095a0937220 */ /* 0x082fe20000410000 */
[C---:B------:R-:W-:Y:S01]  /*3c40*/  FMUL.FTZ R149, R158.reuse, R149 ;  /* 0x000000959e957220 */ /* 0x040fe20000410000 */
[-C--:B--2---:R-:W-:Y:S01]  /*3c50*/  FFMA.FTZ R126, R158, R146.reuse, -R153 ;  /* 0x000000929e7e7223 */ /* 0x084fe20000010899 */
[----:B------:R-:W-:Y:S01]  /*3c60*/  FFMA.FTZ R146, R160, R146, R159 ;  /* 0x00000092a0927223 */ /* 0x000fe2000001009f */
[-C--:B---3--:R-:W-:Y:S01]  /*3c70*/  FFMA.FTZ R158, R158, R154.reuse, -R147 ;  /* 0x0000009a9e9e7223 */ /* 0x088fe20000010893 */
[----:B----4-:R-:W-:Y:S01]  /*3c80*/  FFMA.FTZ R160, R160, R154, R149 ;  /* 0x0000009aa0a07223 */ /* 0x010fe20000010095 */
[----:B------:R-:W-:Y:S01]  /*3c90*/  FADD.FTZ R157, R157, R126 ;  /* 0x0000007e9d9d7221 */ /* 0x000fe20000010000 */
[----:B------:R-:W-:-:S07]  /*3ca0*/  FADD.FTZ R155, R155, R146 ;  /* 0x000000929b9b7221 */ /* 0x000fce0000010000 */
.L_x_17546:
[----:B------:R-:W-:Y:S05]  /*3cb0*/  BSYNC.RECONVERGENT B0 ;  /* 0x0000000000007941 */ /* 0x000fea0003800200 */
.L_x_17545:
[----:B------:R-:W-:Y:S01]  /*3cc0*/  ISETP.GT.U32.AND P5, PT, R30, 0x17, PT ;  /* 0x000000171e00780c */ /* 0x000fe20003fa4070 */
[----:B-1----:R1:W1:Y:S01]  /*3cd0*/  SHFL.DOWN PT, R154, R158, 0x8, 0x1f ;  /* 0x09001f009e9a7f89 */ /* 0x00226200000e0000 */
[----:B------:R-:W-:Y:S03]  /*3ce0*/  BSSY.RECONVERGENT B0, `(.L_x_17547) ;  /* 0x000000f000007945 */ /* 0x000fe60003800200 */
[----:B------:R0:W1:Y:S04]  /*3cf0*/  SHFL.DOWN PT, R149, R160, 0x8, 0x1f ;  /* 0x09001f00a0957f89 */ /* 0x00006800000e0000 */
[----:B--2---:R2:W1:Y:S04]  /*3d00*/  SHFL.DOWN PT, R146, R157, 0x8, 0x1f ;  /* 0x09001f009d927f89 */ /* 0x00446800000e0000 */
        /* <DEDUP_REMOVED lines=10> */
[----:B--2---:R-:W-:Y:S01]  /*3db0*/  FADD.FTZ R157, R157, R126 ;  /* 0x0000007e9d9d7221 */ /* 0x004fe20000010000 */
[----:B------:R-:W-:-:S07]  /*3dc0*/  FADD.FTZ R155, R155, R146 ;  /* 0x000000929b9b7221 */ /* 0x000fce0000010000 */
.L_x_17548:
[----:B------:R-:W-:Y:S05]  /*3dd0*/  BSYNC.RECONVERGENT B0 ;  /* 0x0000000000007941 */ /* 0x000fea0003800200 */
.L_x_17547:
        /* <DEDUP_REMOVED lines=17> */
.L_x_17550:
[----:B------:R-:W-:Y:S05]  /*3ef0*/  BSYNC.RECONVERGENT B0 ;  /* 0x0000000000007941 */ /* 0x000fea0003800200 */
.L_x_17549:
[----:B-1----:R-:W-:Y:S01]  /*3f00*/  SHFL.DOWN PT, R146, R160, 0x1, 0x1f ;  /* 0x08201f00a0927f89 */ /* 0x002fe200000e0000 */
[----:B------:R-:W-:Y:S01]  /*3f10*/  ISETP.NE.AND P5, PT, R63, 0x1f, PT ;  /* 0x0000001f3f00780c */ /* 0x000fe20003fa5270 */
[----:B------:R-:W-:Y:S02]  /*3f20*/  BSSY.RECONVERGENT B0, `(.L_x_17551) ;  /* 0x00000a4000007945 */ /* 0x000fe40003800200 */
[----:B0-----:R-:W0:Y:S04]  /*3f30*/  SHFL.IDX PT, R159, R55, RZ, 0x1f ;  /* 0x00001fff379f7589 */ /* 0x001e2800000e0000 */
[----:B------:R-:W1:Y:S04]  /*3f40*/  SHFL.DOWN PT, R126, R158, 0x1, 0x1f ;  /* 0x08201f009e7e7f89 */ /* 0x000e6800000e0000 */
[----:B------:R-:W5:Y:S04]  /*3f50*/  SHFL.IDX PT, R156, R54, RZ, 0x1f ;  /* 0x00001fff369c7589 */ /* 0x000f6800000e0000 */
[----:B------:R-:W5:Y:S04]  /*3f60*/  SHFL.DOWN PT, R154, R157, 0x1, 0x1f ;  /* 0x08201f009d9a7f89 */ /* 0x000f6800000e0000 */
[----:B------:R-:W5:Y:S04]  /*3f70*/  SHFL.DOWN PT, R162, R155, 0x1, 0x1f ;  /* 0x08201f009ba27f89 */ /* 0x000f6800000e0000 */
[----:B---34-:R-:W3:Y:S01]  /*3f80*/  SHFL.IDX PT, R160, R160, RZ, 0x1f ;  /* 0x00001fffa0a07589 */ /* 0x018ee200000e0000 */
[----:B0-----:R-:W-:-:S03]  /*3f90*/  @P5 FMUL.FTZ R147, R146, R159 ;  /* 0x0000009f92935220 */ /* 0x001fc60000410000 */
[----:B------:R-:W0:Y:S01]  /*3fa0*/  SHFL.IDX PT, R158, R158, RZ, 0x1f ;  /* 0x00001fff9e9e7589 */ /* 0x000e2200000e0000 */
[----:B-1----:R-:W-:-:S03]  /*3fb0*/  @P5 FMUL.FTZ R149, R126, R159 ;  /* 0x0000009f7e955220 */ /* 0x002fc60000410000 */
[----:B--2---:R-:W1:Y:S01]  /*3fc0*/  SHFL.IDX PT, R157, R157, RZ, 0x1f ;  /* 0x00001fff9d9d7589 */ /* 0x004e6200000e0000 */
[-C--:B-----5:R-:W-:Y:S01]  /*3fd0*/  @P5 FFMA.FTZ R147, R126, R156.reuse, -R147 ;  /* 0x0000009c7e935223 */ /* 0x0a0fe20000010893 */
[----:B------:R-:W-:Y:S02]  /*3fe0*/  @P5 FFMA.FTZ R149, R146, R156, R149 ;  /* 0x0000009c92955223 */ /* 0x000fe40000010095 */
[----:B------:R-:W2:Y:S01]  /*3ff0*/  SHFL.IDX PT, R155, R155, RZ, 0x1f ;  /* 0x00001fff9b9b7589 */ /* 0x000ea200000e0000 */
[----:B------:R-:W-:Y:S01]  /*4000*/  @P5 FADD.FTZ R156, R154, R147 ;  /* 0x000000939a9c5221 */ /* 0x000fe20000010000 */
[CC--:B------:R-:W-:Y:S01]  /*4010*/  FMUL.FTZ R147, R105.reuse, R152.reuse ;  /* 0x0000009869937220 */ /* 0x0c0fe20000410000 */
[-C--:B------:R-:W-:Y:S01]  /*4020*/  FMUL.FTZ R105, R105, R151.reuse ;  /* 0x0000009769697220 */ /* 0x080fe20000410000 */
[----:B------:R-:W-:Y:S02]  /*4030*/  @P5 FADD.FTZ R159, R162, R149 ;  /* 0x00000095a29f5221 */ /* 0x000fe40000010000 */
[C---:B------:R-:W-:Y:S01]  /*4040*/  FFMA.FTZ R126, R104.reuse, R151, R147 ;  /* 0x00000097687e7223 */ /* 0x040fe20000010093 */
[----:B------:R-:W-:Y:S01]  /*4050*/  FFMA.FTZ R105, R104, R152, -R105 ;  /* 0x0000009868697223 */ /* 0x000fe20000010869 */
[----:B------:R-:W-:-:S02]  /*4060*/  ISETP.NE.AND P5, PT, R63, RZ, PT ;  /* 0x000000ff3f00720c */ /* 0x000fc40003fa5270 */
        /* <DEDUP_REMOVED lines=12> */
[C---:B------:R-:W-:Y:S01]  /*4130*/  FFMA.FTZ R149, R0.reuse, R149, RZ ;  /* 0x0000009500957223 */ /* 0x040fe200000100ff */
[----:B------:R-:W-:Y:S01]  /*4140*/  FFMA.FTZ R143, -R0, R143, RZ ;  /* 0x0000008f008f7223 */ /* 0x000fe200000101ff */
        /* <DEDUP_REMOVED lines=9> */
[----:B------:R-:W-:Y:S01]  /*41e0*/  FADD.FTZ R148, R114, R153 ;  /* 0x0000009972947221 */ /* 0x000fe20000010000 */
[C---:B------:R-:W-:Y:S01]  /*41f0*/  FFMA.FTZ R104, R108.reuse, R151, R149 ;  /* 0x000000976c687223 */ /* 0x040fe20000010095 */
[----:B------:R-:W-:Y:S01]  /*4200*/  FFMA.FTZ R150, -R108, R150, R143 ;  /* 0x000000966c967223 */ /* 0x000fe2000001018f */
[CC--:B------:R-:W-:Y:S01]  /*4210*/  FMUL.FTZ R152, R144.reuse, R105.reuse ;  /* 0x0000006990987220 */ /* 0x0c0fe20000410000 */
[----:B------:R-:W-:Y:S01]  /*4220*/  FMUL.FTZ R144, R144, R148 ;  /* 0x0000009490907220 */ /* 0x000fe20000410000 */
[CC--:B------:R-:W-:Y:S01]  /*4230*/  FMUL.FTZ R153, R140.reuse, R105.reuse ;  /* 0x000000698c997220 */ /* 0x0c0fe20000410000 */
[----:B------:R-:W-:Y:S01]  /*4240*/  FMUL.FTZ R149, R103, R126 ;  /* 0x0000007e67957220 */ /* 0x000fe20000410000 */
[CC--:B------:R-:W-:Y:S01]  /*4250*/  FFMA.FTZ R152, R145.reuse, R148.reuse, -R152 ;  /* 0x0000009491987223 */ /* 0x0c0fe20000010898 */
[----:B------:R-:W-:Y:S01]  /*4260*/  FFMA.FTZ R143, R145, R105, R144 ;  /* 0x00000069918f7223 */ /* 0x000fe20000010090 */
[----:B------:R-:W-:Y:S01]  /*4270*/  FFMA.FTZ R144, R139, R148, -R153 ;  /* 0x000000948b907223 */ /* 0x000fe20000010899 */
[----:B------:R-:W-:Y:S01]  /*4280*/  FMUL.FTZ R151, R103, R125 ;  /* 0x0000007d67977220 */ /* 0x000fe20000410000 */
[C---:B------:R-:W-:Y:S01]  /*4290*/  FFMA.FTZ R145, R109.reuse, R152, R104 ;  /* 0x000000986d917223 */ /* 0x040fe20000010068 */
[----:B------:R-:W-:Y:S01]  /*42a0*/  FMUL.FTZ R104, R140, R148 ;  /* 0x000000948c687220 */ /* 0x000fe20000410000 */
[----:B------:R-:W-:Y:S01]  /*42b0*/  FFMA.FTZ R143, -R109, R143, R150 ;  /* 0x0000008f6d8f7223 */ /* 0x000fe20000010196 */
[-C--:B------:R-:W-:Y:S01]  /*42c0*/  FMUL.FTZ R161, R103, R105.reuse ;  /* 0x0000006967a17220 */ /* 0x080fe20000410000 */
[----:B------:R-:W-:Y:S01]  /*42d0*/  FADD.FTZ R144, R115, R144 ;  /* 0x0000009073907221 */ /* 0x000fe20000010000 */
[----:B------:R-:W-:Y:S01]  /*42e0*/  FFMA.FTZ R104, R139, R105, R104 ;  /* 0x000000698b687223 */ /* 0x000fe20000010068 */
[C---:B------:R-:W-:Y:S01]  /*42f0*/  FMUL.FTZ R150, R102.reuse, R126 ;  /* 0x0000007e66967220 */ /* 0x040fe20000410000 */
[C---:B------:R-:W-:Y:S01]  /*4300*/  FMUL.FTZ R154, R102.reuse, R125 ;  /* 0x0000007d669a7220 */ /* 0x040fe20000410000 */
[C---:B------:R-:W-:Y:S01]  /*4310*/  FMUL.FTZ R163, R102.reuse, R105 ;  /* 0x0000006966a37220 */ /* 0x040fe20000410000 */
[----:B------:R-:W-:Y:S01]  /*4320*/  FADD.FTZ R104, RZ, R104 ;  /* 0x00000068ff687221 */ /* 0x000fe20000010000 */
[C---:B------:R-:W-:Y:S01]  /*4330*/  FFMA.FTZ R149, R102.reuse, R146, -R149 ;  /* 0x0000009266957223 */ /* 0x040fe20000010895 */
[CC--:B------:R-:W-:Y:S01]  /*4340*/  FFMA.FTZ R151, R102.reuse, R147.reuse, -R151 ;  /* 0x0000009366977223 */ /* 0x0c0fe20000010897 */
[C---:B------:R-:W-:Y:S01]  /*4350*/  FFMA.FTZ R152, R102.reuse, R148, -R161 ;  /* 0x0000009466987223 */ /* 0x040fe200000108a1 */
[CC--:B------:R-:W-:Y:S01]  /*4360*/  FMUL.FTZ R153, R103.reuse, R104.reuse ;  /* 0x0000006867997220 */ /* 0x0c0fe20000410000 */
[C---:B------:R-:W-:Y:S01]  /*4370*/  FMUL.FTZ R162, R102.reuse, R104 ;  /* 0x0000006866a27220 */ /* 0x040fe20000410000 */
[C---:B------:R-:W-:Y:S01]  /*4380*/  FFMA.FTZ R150, R103.reuse, R146, R150 ;  /* 0x0000009267967223 */ /* 0x040fe20000010096 */
[C---:B------:R-:W-:Y:S01]  /*4390*/  FFMA.FTZ R154, R103.reuse, R147, R154 ;  /* 0x00000093679a7223 */ /* 0x040fe2000001009a */
[----:B------:R-:W-:Y:S01]  /*43a0*/  FFMA.FTZ R153, R102, R144, -R153 ;  /* 0x0000009066997223 */ /* 0x000fe20000010899 */
[C---:B------:R-:W-:Y:S01]  /*43b0*/  FFMA.FTZ R102, R103.reuse, R148, R163 ;  /* 0x0000009467667223 */ /* 0x040fe200000100a3 */
[----:B------:R-:W-:Y:S01]  /*43c0*/  FFMA.FTZ R103, R103, R144, R162 ;  /* 0x0000009067677223 */ /* 0x000fe200000100a2 */
[CC--:B------:R-:W-:Y:S01]  /*43d0*/  FMUL.FTZ R162, R159.reuse, R107.reuse ;  /* 0x0000006b9fa27220 */ /* 0x0c0fe20000410000 */
[----:B------:R-:W-:Y:S01]  /*43e0*/  FMUL.FTZ R107, R156, R107 ;  /* 0x0000006b9c6b7220 */ /* 0x000fe20000410000 */
[C---:B---3--:R-:W-:Y:S01]  /*43f0*/  FMUL.FTZ R161, R160.reuse, R55 ;  /* 0x00000037a0a17220 */ /* 0x048fe20000410000 */
[-C--:B------:R-:W-:Y:S01]  /*4400*/  FMUL.FTZ R163, R160, R53.reuse ;  /* 0x00000035a0a37220 */ /* 0x080fe20000410000 */
[-C--:B------:R-:W-:Y:S01]  /*4410*/  FFMA.FTZ R162, R156, R106.reuse, R162 ;  /* 0x0000006a9ca27223 */ /* 0x080fe200000100a2 */
[----:B------:R-:W-:Y:S01]  /*4420*/  FFMA.FTZ R107, R159, R106, -R107 ;  /* 0x0000006a9f6b7223 */ /* 0x000fe2000001086b */
[-C--:B0-----:R-:W-:Y:S01]  /*4430*/  FFMA.FTZ R161, R158, R54.reuse, -R161 ;  /* 0x000000369ea17223 */ /* 0x081fe200000108a1 */
[----:B------:R-:W-:Y:S01]  /*4440*/  FMUL.FTZ R54, R160, R54 ;  /* 0x00000036a0367220 */ /* 0x000fe20000410000 */
[----:B------:R-:W-:Y:S01]  /*4450*/  FADD.FTZ R162, R141, R162 ;  /* 0x000000a28da27221 */ /* 0x000fe20000010000 */
[----:B------:R-:W-:Y:S01]  /*4460*/  FADD.FTZ R142, R142, R107 ;  /* 0x0000006b8e8e7221 */ /* 0x000fe20000010000 */
[-C--:B------:R-:W-:Y:S01]  /*4470*/  FMUL.FTZ R160, R160, R52.reuse ;  /* 0x00000034a0a07220 */ /* 0x080fe20000410000 */
[----:B------:R-:W-:Y:S01]  /*4480*/  FFMA.FTZ R52, R158, R52, -R163 ;  /* 0x000000349e347223 */ /* 0x000fe200000108a3 */
[C---:B------:R-:W-:Y:S01]  /*4490*/  FMUL.FTZ R141, R140.reuse, R162 ;  /* 0x000000a28c8d7220 */ /* 0x040fe20000410000 */
[----:B------:R-:W-:Y:S01]  /*44a0*/  FMUL.FTZ R106, R140, R142 ;  /* 0x0000008e8c6a7220 */ /* 0x000fe20000410000 */
[C---:B------:R-:W-:Y:S01]  /*44b0*/  FFMA.FTZ R53, R158.reuse, R53, R160 ;  /* 0x000000359e357223 */ /* 0x040fe200000100a0 */
[----:B------:R-:W-:Y:S01]  /*44c0*/  FFMA.FTZ R158, R158, R55, R54 ;  /* 0x000000379e9e7223 */ /* 0x000fe20000010036 */
[----:B-1----:R-:W-:Y:S01]  /*44d0*/  FADD.FTZ R54, R157, R161 ;  /* 0x000000a19d367221 */ /* 0x002fe20000010000 */
[C---:B------:R-:W-:Y:S01]  /*44e0*/  FFMA.FTZ R107, R139.reuse, R162, R106 ;  /* 0x000000a28b6b7223 */ /* 0x040fe2000001006a */
[----:B------:R-:W-:Y:S01]  /*44f0*/  FFMA.FTZ R106, R139, R142, -R141 ;  /* 0x0000008e8b6a7223 */ /* 0x000fe2000001088d */
[----:B--2---:R-:W-:Y:S01]  /*4500*/  FADD.FTZ R55, R155, R158 ;  /* 0x0000009e9b377221 */ /* 0x004fe20000010000 */
[----:B------:R-:W-:Y:S01]  /*4510*/  FMUL.FTZ R156, R0, R149 ;  /* 0x00000095009c7220 */ /* 0x000fe20000410000 */
[----:B------:R-:W-:Y:S01]  /*4520*/  FADD.FTZ R107, R138, R107 ;  /* 0x0000006b8a6b7221 */ /* 0x000fe20000010000 */
[----:B------:R-:W-:Y:S01]  /*4530*/  FADD.FTZ R137, R137, R106 ;  /* 0x0000006a89897221 */ /* 0x000fe20000010000 */
[----:B------:R-:W-:Y:S01]  /*4540*/  FMUL.FTZ R150, R0, -R150 ;  /* 0x8000009600967220 */ /* 0x000fe20000410000 */
[----:B------:R0:W-:Y:S01]  /*4550*/  @!P5 STS.128 [UR7+0x1d90], R52 ;  /* 0x001d9034ff00d988 */ /* 0x0001e20008000c07 */
[C---:B------:R-:W-:Y:S01]  /*4560*/  FMUL.FTZ R139, R127.reuse, R107 ;  /* 0x0000006b7f8b7220 */ /* 0x040fe20000410000 */
[----:B------:R-:W-:Y:S01]  /*4570*/  FMUL.FTZ R106, R127, R137 ;  /* 0x000000897f6a7220 */ /* 0x000fe20000410000 */
[C---:B------:R-:W-:Y:S01]  /*4580*/  FMUL.FTZ R138, R108.reuse, R151 ;  /* 0x000000976c8a7220 */ /* 0x040fe20000410000 */
[----:B------:R-:W-:Y:S01]  /*4590*/  FMUL.FTZ R154, R108, -R154 ;  /* 0x8000009a6c9a7220 */ /* 0x000fe20000410000 */
[C---:B------:R-:W-:Y:S01]  /*45a0*/  FMUL.FTZ R152, R109.reuse, R152 ;  /* 0x000000986d987220 */ /* 0x040fe20000410000 */
[----:B------:R-:W-:Y:S01]  /*45b0*/  FMUL.FTZ R102, R109, -R102 ;  /* 0x800000666d667220 */ /* 0x000fe20000410000 */
[----:B------:R-:W-:Y:S01]  /*45c0*/  STS [R17+0x420], R156 ;  /* 0x0004209c11007388 */ /* 0x000fe20000000800 */
[----:B------:R-:W-:Y:S01]  /*45d0*/  FADD.FTZ R146, -R112, R146 ;  /* 0x0000009270927221 */ /* 0x000fe20000010100 */
[----:B------:R-:W-:Y:S01]  /*45e0*/  FADD.FTZ R147, -R113, R147 ;  /* 0x0000009371937221 */ /* 0x000fe20000010100 */
[----:B------:R-:W-:Y:S01]  /*45f0*/  FMUL.FTZ R141, R130, R144 ;  /* 0x00000090828d7220 */ /* 0x000fe20000410000 */
[----:B------:R-:W-:Y:S01]  /*4600*/  STS [R15+0x4], R150 ;  /* 0x000004960f007388 */ /* 0x000fe20000000800 */
[C---:B0-----:R-:W-:Y:S01]  /*4610*/  FFMA.FTZ R52, R136.reuse, R137, -R139 ;  /* 0x0000008988347223 */ /* 0x041fe2000001088b */
[----:B------:R-:W-:Y:S01]  /*4620*/  FFMA.FTZ R53, R136, R107, R106 ;  /* 0x0000006b88357223 */ /* 0x000fe2000001006a */
[C---:B------:R-:W-:Y:S01]  /*4630*/  FMUL.FTZ R54, R110.reuse, R153 ;  /* 0x000000996e367220 */ /* 0x040fe20000410000 */
[----:B------:R-:W-:Y:S01]  /*4640*/  FMUL.FTZ R136, R110, -R103 ;  /* 0x800000676e887220 */ /* 0x000fe20000410000 */
[----:B------:R0:W-:Y:S01]  /*4650*/  STS [R15+0x8], R138 ;  /* 0x0000088a0f007388 */ /* 0x0001e20000000800 */
[----:B------:R-:W-:Y:S01]  /*4660*/  FADD.FTZ R106, R135, R52 ;  /* 0x00000034876a7221 */ /* 0x000fe20000010000 */
[----:B------:R-:W-:-:S02]  /*4670*/  FADD.FTZ R134, R134, R53 ;  /* 0x0000003586867221 */ /* 0x000fc40000010000 */
[----:B------:R-:W-:Y:S01]  /*4680*/  STS [R15+0xc], R154 ;  /* 0x00000c9a0f007388 */ /* 0x000fe20000000800 */
[C---:B------:R-:W-:Y:S01]  /*4690*/  FMUL.FTZ R52, R128.reuse, R106 ;  /* 0x0000006a80347220 */ /* 0x040fe20000410000 */
[----:B------:R-:W-:Y:S01]  /*46a0*/  FMUL.FTZ R53, R128, R134 ;  /* 0x0000008680357220 */ /* 0x000fe20000410000 */
[----:B------:R-:W-:Y:S01]  /*46b0*/  FMUL.FTZ R128, R107, R88 ;  /* 0x000000586b807220 */ /* 0x000fe20000410000 */
[----:B------:R-:W-:Y:S01]  /*46c0*/  STS [R15+0x10], R152 ;  /* 0x000010980f007388 */ /* 0x000fe20000000800 */
[C---:B------:R-:W-:Y:S01]  /*46d0*/  FFMA.FTZ R103, R133.reuse, R134, R52 ;  /* 0x0000008685677223 */ /* 0x040fe20000010034 */
[----:B------:R-:W-:Y:S01]  /*46e0*/  FFMA.FTZ R52, R133, R106, -R53 ;  /* 0x0000006a85347223 */ /* 0x000fe20000010835 */
[----:B------:R-:W-:Y:S01]  /*46f0*/  FADD.FTZ R133, -R114, R148 ;  /* 0x0000009472857221 */ /* 0x000fe20000010100 */
[----:B------:R1:W-:Y:S01]  /*4700*/  STS [R15+0x14], R102 ;  /* 0x000014660f007388 */ /* 0x0003e20000000800 */
[----:B------:R-:W-:Y:S01]  /*4710*/  FADD.FTZ R103, R132, R103 ;  /* 0x0000006784677221 */ /* 0x000fe20000010000 */
[----:B------:R-:W-:Y:S01]  /*4720*/  FADD.FTZ R131, R131, R52 ;  /* 0x0000003483837221 */ /* 0x000fe20000010000 */
[----:B------:R-:W-:Y:S01]  /*4730*/  FMUL.FTZ R52, R106, R87 ;  /* 0x000000576a347220 */ /* 0x000fe20000410000 */
[----:B------:R2:W-:Y:S01]  /*4740*/  STS [R15+0x18], R54 ;  /* 0x000018360f007388 */ /* 0x0005e20000000800 */
[-C--:B------:R-:W-:Y:S01]  /*4750*/  FMUL.FTZ R127, R103, R86.reuse ;  /* 0x00000056677f7220 */ /* 0x080fe20000410000 */
[----:B------:R-:W-:Y:S01]  /*4760*/  FMUL.FTZ R55, R131, R86 ;  /* 0x0000005683377220 */ /* 0x000fe20000410000 */
[----:B0-----:R-:W-:Y:S01]  /*4770*/  FMUL.FTZ R138, R105, R128 ;  /* 0x00000080698a7220 */ /* 0x001fe20000410000 */
[----:B------:R0:W-:Y:S01]  /*4780*/  STS [R15+0x1c], R136 ;  /* 0x00001c880f007388 */ /* 0x0001e20000000800 */
[C---:B------:R-:W-:Y:S01]  /*4790*/  FMUL.FTZ R139, R126.reuse, R127 ;  /* 0x0000007f7e8b7220 */ /* 0x040fe20000410000 */
[----:B------:R-:W-:Y:S01]  /*47a0*/  FMUL.FTZ R135, R126, R55 ;  /* 0x000000377e877220 */ /* 0x000fe20000410000 */
[----:B-1----:R-:W-:Y:S01]  /*47b0*/  FMUL.FTZ R102, R134, R87 ;  /* 0x0000005786667220 */ /* 0x002fe20000410000 */
[----:B------:R-:W-:Y:S01]  /*47c0*/  BAR.SYNC.DEFER_BLOCKING 0x0 ;  /* 0x0000000000007b1d */ /* 0x000fe20000010000 */
[C---:B------:R-:W-:Y:S01]  /*47d0*/  FFMA.FTZ R139, R146.reuse, R55, -R139 ;  /* 0x00000037928b7223 */ /* 0x040fe2000001088b */
[C---:B--2---:R-:W-:Y:S01]  /*47e0*/  FMUL.FTZ R54, R125.reuse, R52 ;  /* 0x000000347d367220 */ /* 0x044fe20000410000 */
[----:B------:R-:W-:Y:S01]  /*47f0*/  FFMA.FTZ R135, R146, R127, R135 ;  /* 0x0000007f92877223 */ /* 0x000fe20000010087 */
[-C--:B------:R-:W-:Y:S01]  /*4800*/  FMUL.FTZ R132, R125, R102.reuse ;  /* 0x000000667d847220 */ /* 0x080fe20000410000 */
[----:B------:R-:W-:Y:S01]  /*4810*/  FADD.FTZ R139, RZ, R139 ;  /* 0x0000008bff8b7221 */ /* 0x000fe20000010000 */
[----:B------:R-:W-:Y:S01]  /*4820*/  FFMA.FTZ R54, R147, R102, R54 ;  /* 0x0000006693367223 */ /* 0x000fe20000010036 */
[----:B------:R-:W-:Y:S01]  /*4830*/  FADD.FTZ R135, RZ, R135 ;  /* 0x00000087ff877221 */ /* 0x000fe20000010000 */
[----:B0-----:R-:W-:Y:S01]  /*4840*/  FMUL.FTZ R136, R137, R88 ;  /* 0x0000005889887220 */ /* 0x001fe20000410000 */
[----:B------:R-:W-:Y:S01]  /*4850*/  FFMA.FTZ R132, R147, R52, -R132 ;  /* 0x0000003493847223 */ /* 0x000fe20000010884 */
[----:B------:R-:W-:Y:S01]  /*4860*/  FMUL.FTZ R52, R130, R104 ;  /* 0x0000006882347220 */ /* 0x000fe20000410000 */
[----:B------:R-:W-:Y:S01]  /*4870*/  FADD.FTZ R54, R135, R54 ;  /* 0x0000003687367221 */ /* 0x000fe20000010000 */
[----:B------:R-:W-:Y:S01]  /*4880*/  FFMA.FTZ R135, R133, R136, -R138 ;  /* 0x0000008885877223 */ /* 0x000fe2000001088a */
[----:B------:R-:W-:Y:S01]  /*4890*/  LEA R138, R116, -R120, 0x1 ;  /* 0x80000078748a7211 */ /* 0x000fe200078e08ff */
[----:B------:R-:W-:Y:S01]  /*48a0*/  FMUL.FTZ R136, R105, R136 ;  /* 0x0000008869887220 */ /* 0x000fe20000410000 */
[----:B------:R-:W-:Y:S01]  /*48b0*/  FADD.FTZ R132, R139, R132 ;  /* 0x000000848b847221 */ /* 0x000fe20000010000 */
[----:B------:R-:W-:Y:S01]  /*48c0*/  FFMA.FTZ R130, R129, R144, -R52 ;  /* 0x0000009081827223 */ /* 0x000fe20000010834 */
[----:B------:R-:W-:Y:S01]  /*48d0*/  ISETP.GE.AND P6, PT, R138, 0x1, PT ;  /* 0x000000018a00780c */ /* 0x000fe20003fc6270 */
[----:B------:R-:W-:Y:S01]  /*48e0*/  FFMA.FTZ R55, R133, R128, R136 ;  /* 0x0000008085377223 */ /* 0x000fe20000010088 */
[----:B------:R-:W-:Y:S01]  /*48f0*/  FFMA.FTZ R136, R129, R104, R141 ;  /* 0x0000006881887223 */ /* 0x000fe2000001008d */
[----:B------:R-:W-:-:S02]  /*4900*/  FADD.FTZ R132, R132, R135 ;  /* 0x0000008784847221 */ /* 0x000fc40000010000 */
[----:B------:R-:W-:Y:S01]  /*4910*/  FADD.FTZ R52, R54, R55 ;  /* 0x0000003736347221 */ /* 0x000fe20000010000 */
[----:B------:R0:W1:Y:S07]  /*4920*/  LDS R53, [R27+0x4a0] ;  /* 0x0004a0001b357984 */ /* 0x00006e0000000800 */
[----:B------:R-:W-:Y:S05]  /*4930*/  @!P6 BRA `(.L_x_17552) ;  /* 0x000000000008e947 */ /* 0x000fea0003800000 */
[----:B------:R-:W2:Y:S04]  /*4940*/  LDS R55, [R28+0x420] ;  /* 0x000420001c377984 */ /* 0x000ea80000000800 */
[----:B--2---:R2:W-:Y:S02]  /*4950*/  REDG.E.ADD.F32.FTZ.RN.STRONG.GPU desc[UR16][R164.64], R55 ;  /* 0x00000037a40079a6 */ /* 0x0045e4000c12f310 */
.L_x_17552:
[----:B------:R-:W-:Y:S05]  /*4960*/  BSYNC.RECONVERGENT B0 ;  /* 0x0000000000007941 */ /* 0x000fea0003800200 */
.L_x_17551:
[----:B------:R-:W-:Y:S01]  /*4970*/  ISETP.GE.AND P6, PT, R138, 0x21, PT ;  /* 0x000000218a00780c */ /* 0x000fe20003fc6270 */
[----:B------:R-:W-:-:S12]  /*4980*/  BSSY.RECONVERGENT B0, `(.L_x_17553) ;  /* 0x0000003000007945 */ /* 0x000fd80003800200 */
[----:B------:R-:W-:Y:S05]  /*4990*/  @!P6 BRA `(.L_x_17554) ;  /* 0x000000000004e947 */ /* 0x000fea0003800000 */
[----:B-1----:R3:W-:Y:S02]  /*49a0*/  REDG.E.ADD.F32.FTZ.RN.STRONG.GPU desc[UR16][R164.64+0x80], R53 ;  /* 0x00008035a40079a6 */ /* 0x0027e4000c12f310 */
.L_x_17554:
[----:B------:R-:W-:Y:S05]  /*49b0*/  BSYNC.RECONVERGENT B0 ;  /* 0x0000000000007941 */ /* 0x000fea0003800200 */
.L_x_17553:
[----:B-1-3--:R1:W3:Y:S01]  /*49c0*/  LDS R53, [R26+0x520] ;  /* 0x000520001a357984 */ /* 0x00a2e20000000800 */
[----:B------:R-:W-:Y:S01]  /*49d0*/  ISETP.GE.AND P6, PT, R138, 0x41, PT ;  /* 0x000000418a00780c */ /* 0x000fe20003fc6270 */
[----:B------:R-:W-:-:S12]  /*49e0*/  BSSY.RECONVERGENT B0, `(.L_x_17555) ;  /* 0x0000003000007945 */ /* 0x000fd80003800200 */
[----:B-1----:R-:W-:Y:S05]  /*49f0*/  @!P6 BRA `(.L_x_17556) ;  /* 0x000000000004e947 */ /* 0x002fea0003800000 */
[----:B---3--:R1:W-:Y:S02]  /*4a00*/  REDG.E.ADD.F32.FTZ.RN.STRONG.GPU desc[UR16][R164.64+0x100], R53 ;  /* 0x00010035a40079a6 */ /* 0x0083e4000c12f310 */
.L_x_17556:
[----:B------:R-:W-:Y:S05]  /*4a10*/  BSYNC.RECONVERGENT B0 ;  /* 0x0000000000007941 */ /* 0x000fea0003800200 */
.L_x_17555:
[----:B-1-3--:R1:W3:Y:S01]  /*4a20*/  LDS R53, [R25+0x5a0] ;  /* 0x0005a00019357984 */ /* 0x00a2e20000000800 */
[----:B------:R-:W-:Y:S01]  /*4a30*/  ISETP.GE.AND P6, PT, R138, 0x61, PT ;  /* 0x000000618a00780c */ /* 0x000fe20003fc6270 */
[----:B------:R-:W-:Y:S01]  /*4a40*/  BSSY.RECONVERGENT B0, `(.L_x_17557) ;  /* 0x0000004000007945 */ /* 0x000fe20003800200 */
[----:B------:R-:W-:-:S11]  /*4a50*/  FMUL.FTZ R129, R162, R89 ;  /* 0x00000059a2817220 */ /* 0x000fd60000410000 */
[----:B-1----:R-:W-:Y:S05]  /*4a60*/  @!P6 BRA `(.L_x_17558) ;  /* 0x000000000004e947 */ /* 0x002fea0003800000 */
[----:B---3--:R1:W-:Y:S02]  /*4a70*/  REDG.E.ADD.F32.FTZ.RN.STRONG.GPU desc[UR16][R164.64+0x180], R53 ;  /* 0x00018035a40079a6 */ /* 0x0083e4000c12f310 */
.L_x_17558:
[----:B------:R-:W-:Y:S05]  /*4a80*/  BSYNC.RECONVERGENT B0 ;  /* 0x0000000000007941 */ /* 0x000fea0003800200 */
.L_x_17557:
[----:B------:R4:W0:Y:S01]  /*4a90*/  LDS R135, [R23+0x620] ;  /* 0x0006200017877984 */ /* 0x0008220000000800 */
[----:B------:R-:W-:Y:S01]  /*4aa0*/  ISETP.GE.AND P6, PT, R138, 0x81, PT ;  /* 0x000000818a00780c */ /* 0x000fe20003fc6270 */
[----:B------:R-:W-:Y:S01]  /*4ab0*/  BSSY.RECONVERGENT B0, `(.L_x_17559) ;  /* 0x0000006000007945 */ /* 0x000fe20003800200 */
[----:B------:R-:W-:Y:S01]  /*4ac0*/  FADD.FTZ R144, -R115, R144 ;  /* 0x0000009073907221 */ /* 0x000fe20000010100 */
[----:B-1-3--:R-:W-:Y:S01]  /*4ad0*/  FMUL.FTZ R53, R142, R89 ;  /* 0x000000598e357220 */ /* 0x00afe20000410000 */
[----:B--2---:R-:W-:-:S09]  /*4ae0*/  FMUL.FTZ R55, R104, R129 ;  /* 0x0000008168377220 */ /* 0x004fd20000410000 */
[----:B----4-:R-:W-:Y:S05]  /*4af0*/  @!P6 BRA `(.L_x_17560) ;  /* 0x000000000004e947 */ /* 0x010fea0003800000 */
[----:B0-----:R1:W-:Y:S02]  /*4b00*/  REDG.E.ADD.F32.FTZ.RN.STRONG.GPU desc[UR16][R164.64+0x200], R135 ;  /* 0x00020087a40079a6 */ /* 0x0013e4000c12f310 */
.L_x_17560:
[----:B------:R-:W-:Y:S05]  /*4b10*/  BSYNC.RECONVERGENT B0 ;  /* 0x0000000000007941 */ /* 0x000fea0003800200 */
.L_x_17559:
[-C--:B01----:R-:W-:Y:S01]  /*4b20*/  FFMA.FTZ R135, R144, R53.reuse, -R55 ;  /* 0x0000003590877223 */ /* 0x083fe20000010837 */
[----:B------:R-:W-:Y:S01]  /*4b30*/  ISETP.GE.AND P6, PT, R138, 0xa1, PT ;  /* 0x000000a18a00780c */ /* 0x000fe20003fc6270 */
[----:B------:R0:W1:Y:S01]  /*4b40*/  LDS R55, [R22+0x6a0] ;  /* 0x0006a00016377984 */ /* 0x0000620000000800 */
[----:B------:R-:W-:Y:S01]  /*4b50*/  BSSY.RECONVERGENT B0, `(.L_x_17561) ;  /* 0x0000004000007945 */ /* 0x000fe20003800200 */
[----:B------:R-:W-:-:S10]  /*4b60*/  FMUL.FTZ R53, R104, R53 ;  /* 0x0000003568357220 */ /* 0x000fd40000410000 */
[----:B------:R-:W-:Y:S05]  /*4b70*/  @!P6 BRA `(.L_x_17562) ;  /* 0x000000000004e947 */ /* 0x000fea0003800000 */
[----:B-1----:R2:W-:Y:S02]  /*4b80*/  REDG.E.ADD.F32.FTZ.RN.STRONG.GPU desc[UR16][R164.64+0x280], R55 ;  /* 0x00028037a40079a6 */ /* 0x0025e4000c12f310 */
.L_x_17562:
[----:B------:R-:W-:Y:S05]  /*4b90*/  BSYNC.RECONVERGENT B0 ;  /* 0x0000000000007941 */ /* 0x000fea0003800200 */
.L_x_17561:
[----:B-12---:R1:W2:Y:S01]  /*4ba0*/  LDS R55, [R21+0x720] ;  /* 0x0007200015377984 */ /* 0x0062a20000000800 */
[----:B------:R-:W-:Y:S01]  /*4bb0*/  ISETP.GE.AND P6, PT, R138, 0xc1, PT ;  /* 0x000000c18a00780c */ /* 0x000fe20003fc6270 */
[----:B------:R-:W-:Y:S01]  /*4bc0*/  BSSY.RECONVERGENT B0, `(.L_x_17563) ;  /* 0x0000004000007945 */ /* 0x000fe20003800200 */
[----:B------:R-:W-:-:S11]  /*4bd0*/  FFMA.FTZ R53, R144, R129, R53 ;  /* 0x0000008190357223 */ /* 0x000fd60000010035 */
[----:B------:R-:W-:Y:S05]  /*4be0*/  @!P6 BRA `(.L_x_17564) ;  /* 0x000000000004e947 */ /* 0x000fea0003800000 */
[----:B--2---:R3:W-:Y:S02]  /*4bf0*/  REDG.E.ADD.F32.FTZ.RN.STRONG.GPU desc[UR16][R164.64+0x300], R55 ;  /* 0x00030037a40079a6 */ /* 0x0047e4000c12f310 */
.L_x_17564:
[----:B------:R-:W-:Y:S05]  /*4c00*/  BSYNC.RECONVERGENT B0 ;  /* 0x0000000000007941 */ /* 0x000fea0003800200 */
.L_x_17563:
[----:B------:R-:W-:Y:S01]  /*4c10*/  FADD.FTZ R52, R52, R53 ;  /* 0x0000003534347221 */ /* 0x000fe20000010000 */
[----:B------:R-:W-:Y:S01]  /*4c20*/  FADD.FTZ R53, R132, R135 ;  /* 0x0000008784357221 */ /* 0x000fe20000010000 */
[----:B------:R-:W-:Y:S01]  /*4c30*/  ISETP.GE.AND P6, PT, R138, 0xe1, PT ;  /* 0x000000e18a00780c */ /* 0x000fe20003fc6270 */
[----:B------:R4:W0:Y:S01]  /*4c40*/  LDS R135, [R19+0x7a0] ;  /* 0x0007a00013877984 */ /* 0x0008220000000800 */
[----:B------:R-:W-:Y:S01]  /*4c50*/  BSSY.RECONVERGENT B0, `(.L_x_17565) ;  /* 0x0000005000007945 */ /* 0x000fe20003800200 */
[C---:B------:R-:W-:Y:S01]  /*4c60*/  FFMA.FTZ R54, R110.reuse, R130, R145 ;  /* 0x000000826e367223 */ /* 0x040fe20000010091 */
[----:B--23--:R-:W-:-:S09]  /*4c70*/  FFMA.FTZ R55, -R110, R136, R143 ;  /* 0x000000886e377223 */ /* 0x00cfd2000001018f */
[----:B----4-:R-:W-:Y:S05]  /*4c80*/  @!P6 BRA `(.L_x_17566) ;  /* 0x000000000004e947 */ /* 0x010fea0003800000 */
[----:B0-----:R2:W-:Y:S02]  /*4c90*/  REDG.E.ADD.F32.FTZ.RN.STRONG.GPU desc[UR16][R164.64+0x380], R135 ;  /* 0x00038087a40079a6 */ /* 0x0015e4000c12f310 */
.L_x_17566:
[----:B------:R-:W-:Y:S05]  /*4ca0*/  BSYNC.RECONVERGENT B0 ;  /* 0x0000000000007941 */ /* 0x000fea0003800200 */
.L_x_17565:
[----:B0-2---:R-:W0:Y:S01]  /*4cb0*/  SHFL.DOWN PT, R135, R52, 0x1, 0x1f ;  /* 0x08201f0034877f89 */ /* 0x005e2200000e0000 */
[----:B------:R-:W-:Y:S01]  /*4cc0*/  ISETP.GT.AND P6, PT, R83, 0x1e, PT ;  /* 0x0000001e5300780c */ /* 0x000fe20003fc4270 */
[----:B------:R-:W-:Y:S02]  /*4cd0*/  BSSY.RECONVERGENT B0, `(.L_x_17567) ;  /* 0x0000042000007945 */ /* 0x000fe40003800200 */
[----:B------:R-:W2:Y:S04]  /*4ce0*/  SHFL.DOWN PT, R130, R53, 0x1, 0x1f ;  /* 0x08201f0035827f89 */ /* 0x000ea800000e0000 */
[----:B------:R-:W3:Y:S04]  /*4cf0*/  SHFL.DOWN PT, R139, R54, 0x1, 0x1f ;  /* 0x08201f00368b7f89 */ /* 0x000ee800000e0000 */
[----:B------:R-:W4:Y:S02]  /*4d00*/  SHFL.DOWN PT, R132, R55, 0x1, 0x1f ;  /* 0x08201f0037847f89 */ /* 0x000f2400000e0000 */
[----:B0-----:R-:W-:Y:S01]  /*4d10*/  @!P6 FADD.FTZ R52, R52, R135 ;  /* 0x000000873434e221 */ /* 0x001fe20000010000 */
[----:B--2---:R-:W-:-:S04]  /*4d20*/  @!P6 FADD.FTZ R53, R53, R130 ;  /* 0x000000823535e221 */ /* 0x004fc80000010000 */
[----:B------:R-:W0:Y:S01]  /*4d30*/  SHFL.DOWN PT, R135, R52, 0x2, 0x1f ;  /* 0x08401f0034877f89 */ /* 0x000e2200000e0000 */
[----:B---3--:R-:W-:-:S03]  /*4d40*/  @!P6 FADD.FTZ R54, R54, R139 ;  /* 0x0000008b3636e221 */ /* 0x008fc60000010000 */
[----:B------:R-:W2:Y:S01]  /*4d50*/  SHFL.DOWN PT, R130, R53, 0x2, 0x1f ;  /* 0x08401f0035827f89 */ /* 0x000ea200000e0000 */
[----:B----4-:R-:W-:-:S03]  /*4d60*/  @!P6 FADD.FTZ R55, R55, R132 ;  /* 0x000000843737e221 */ /* 0x010fc60000010000 */
[----:B------:R-:W3:Y:S01]  /*4d70*/  SHFL.DOWN PT, R139, R54, 0x2, 0x1f ;  /* 0x08401f00368b7f89 */ /* 0x000ee200000e0000 */
[----:B------:R-:W-:-:S03]  /*4d80*/  ISETP.GT.AND P6, PT, R83, 0x1d, PT ;  /* 0x0000001d5300780c */ /* 0x000fc60003fc4270 */
[----:B------:R-:W4:Y:S10]  /*4d90*/  SHFL.DOWN PT, R132, R55, 0x2, 0x1f ;  /* 0x08401f0037847f89 */ /* 0x000f3400000e0000 */
        /* <DEDUP_REMOVED lines=19> */
[----:B------:R-:W-:Y:S01]  /*4ed0*/  FMUL.FTZ R135, R101, R142 ;  /* 0x0000008e65877220 */ /* 0x000fe20000410000 */
[----:B--2---:R-:W-:Y:S01]  /*4ee0*/  @!P6 FADD.FTZ R53, R53, R130 ;  /* 0x000000823535e221 */ /* 0x004fe20000010000 */
[----:B------:R-:W-:-:S02]  /*4ef0*/  FMUL.FTZ R130, R101, R137 ;  /* 0x0000008965827220 */ /* 0x000fc40000410000 */
[----:B------:R-:W-:Y:S01]  /*4f00*/  FFMA.FTZ R135, R100, R162, R135 ;  /* 0x000000a264877223 */ /* 0x000fe20000010087 */
[----:B---3--:R-:W-:Y:S01]  /*4f10*/  @!P6 FADD.FTZ R54, R54, R139 ;  /* 0x0000008b3636e221 */ /* 0x008fe20000010000 */
[----:B------:R-:W-:Y:S02]  /*4f20*/  FFMA.FTZ R130, R100, R107, R130 ;  /* 0x0000006b64827223 */ /* 0x000fe40000010082 */
[----:B------:R-:W-:Y:S01]  /*4f30*/  FMUL.FTZ R141, R144, R135 ;  /* 0x00000087908d7220 */ /* 0x000fe20000410000 */
[----:B------:R-:W-:Y:S01]  /*4f40*/  FMUL.FTZ R135, R101, R106 ;  /* 0x0000006a65877220 */ /* 0x000fe20000410000 */
[----:B----4-:R-:W-:Y:S01]  /*4f50*/  @!P6 FADD.FTZ R55, R55, R132 ;  /* 0x000000843737e221 */ /* 0x010fe20000010000 */
[----:B------:R-:W-:Y:S01]  /*4f60*/  ISETP.GT.AND P6, PT, R83, 0xf, PT ;  /* 0x0000000f5300780c */ /* 0x000fe20003fc4270 */
[----:B------:R-:W-:Y:S01]  /*4f70*/  FMUL.FTZ R132, R101, R107 ;  /* 0x0000006b65847220 */ /* 0x000fe20000410000 */
[----:B------:R-:W-:Y:S01]  /*4f80*/  FMUL.FTZ R140, R133, R130 ;  /* 0x00000082858c7220 */ /* 0x000fe20000410000 */
[C---:B------:R-:W-:Y:S01]  /*4f90*/  FMUL.FTZ R133, R101.reuse, R134 ;  /* 0x0000008665857220 */ /* 0x040fe20000410000 */
[C---:B------:R-:W-:Y:S01]  /*4fa0*/  FMUL.FTZ R130, R101.reuse, R131 ;  /* 0x0000008365827220 */ /* 0x040fe20000410000 */
[C---:B------:R-:W-:Y:S01]  /*4fb0*/  FFMA.FTZ R138, R100.reuse, R137, -R132 ;  /* 0x00000089648a7223 */ /* 0x040fe20000010884 */
[C---:B------:R-:W-:Y:S01]  /*4fc0*/  FMUL.FTZ R139, R101.reuse, R162 ;  /* 0x000000a2658b7220 */ /* 0x040fe20000410000 */
[----:B------:R-:W-:Y:S01]  /*4fd0*/  FMUL.FTZ R132, R101, R103 ;  /* 0x0000006765847220 */ /* 0x000fe20000410000 */
[C---:B------:R-:W-:Y:S01]  /*4fe0*/  FFMA.FTZ R136, R100.reuse, R134, R135 ;  /* 0x0000008664887223 */ /* 0x040fe20000010087 */
[C---:B------:R-:W-:Y:S01]  /*4ff0*/  FFMA.FTZ R106, R100.reuse, R106, -R133 ;  /* 0x0000006a646a7223 */ /* 0x040fe20000010885 */
[C---:B------:R-:W-:Y:S01]  /*5000*/  FFMA.FTZ R139, R100.reuse, R142, -R139 ;  /* 0x0000008e648b7223 */ /* 0x040fe2000001088b */
[C---:B------:R-:W-:Y:S01]  /*5010*/  FFMA.FTZ R131, R100.reuse, R131, -R132 ;  /* 0x0000008364837223 */ /* 0x040fe20000010884 */
[----:B------:R-:W-:Y:S01]  /*5020*/  FFMA.FTZ R101, R100, R103, R130 ;  /* 0x0000006764657223 */ /* 0x000fe20000010082 */
[----:B------:R0:W2:Y:S01]  /*5030*/  SHFL.DOWN PT, R133, R52, 0x10, 0x1f ;  /* 0x0a001f0034857f89 */ /* 0x0000a200000e0000 */
[----:B------:R-:W-:-:S03]  /*5040*/  FMUL.FTZ R136, R147, R136 ;  /* 0x0000008893887220 */ /* 0x000fc60000410000 */
[----:B------:R0:W3:Y:S04]  /*5050*/  SHFL.DOWN PT, R100, R53, 0x10, 0x1f ;  /* 0x0a001f0035647f89 */ /* 0x0000e800000e0000 */
[----:B------:R0:W4:Y:S04]  /*5060*/  SHFL.DOWN PT, R135, R54, 0x10, 0x1f ;  /* 0x0a001f0036877f89 */ /* 0x00012800000e0000 */
[----:B------:R0:W0:Y:S01]  /*5070*/  SHFL.DOWN PT, R130, R55, 0x10, 0x1f ;  /* 0x0a001f0037827f89 */ /* 0x00002200000e0000 */
[----:B------:R-:W-:Y:S05]  /*5080*/  @P6 BRA `(.L_x_17568) ;  /* 0x0000000000186947 */ /* 0x000fea0003800000 */
[----:B------:R-:W-:Y:S01]  /*5090*/  ISETP.NE.AND P6, PT, R83, RZ, PT ;  /* 0x000000ff5300720c */ /* 0x000fe20003fc5270 */
[----:B0-2---:R-:W-:Y:S01]  /*50a0*/  FADD.FTZ R52, R52, R133 ;  /* 0x0000008534347221 */ /* 0x005fe20000010000 */
[----:B---3--:R-:W-:Y:S01]  /*50b0*/  FADD.FTZ R53, R53, R100 ;  /* 0x0000006435357221 */ /* 0x008fe20000010000 */
[----:B----4-:R-:W-:Y:S01]  /*50c0*/  FADD.FTZ R54, R54, R135 ;  /* 0x0000008736367221 */ /* 0x010fe20000010000 */
[----:B------:R-:W-:-:S09]  /*50d0*/  FADD.FTZ R55, R55, R130 ;  /* 0x0000008237377221 */ /* 0x000fd20000010000 */
[----:B------:R0:W-:Y:S02]  /*50e0*/  @!P6 STS.128 [UR6+0x850], R52 ;  /* 0x00085034ff00e988 */ /* 0x0001e40008000c06 */
.L_x_17568:
[----:B------:R-:W-:Y:S05]  /*50f0*/  BSYNC.RECONVERGENT B0 ;  /* 0x0000000000007941 */ /* 0x000fea0003800200 */
.L_x_17567:
        /* <DEDUP_REMOVED lines=23> */
[----:B------:R-:W3:Y:S01]  /*5270*/  @P6 LDS.64 R102, [UR7+0x2d90] ;  /* 0x002d9007ff666984 */ /* 0x000ee20008000a00 */
[----:B0-----:R-:W-:Y:S01]  /*5280*/  @P6 FADD.FTZ R54, R54, R100 ;  /* 0x0000006436366221 */ /* 0x001fe20000010000 */
[----:B------:R-:W-:Y:S01]  /*5290*/  @P6 FADD.FTZ R55, R55, R101 ;  /* 0x0000006537376221 */ /* 0x000fe20000010000 */
[----:B---3--:R-:W-:Y:S01]  /*52a0*/  @P6 FADD.FTZ R52, R52, R102 ;  /* 0x0000006634346221 */ /* 0x008fe20000010000 */
[----:B------:R-:W-:-:S03]  /*52b0*/  @P6 FADD.FTZ R53, R53, R103 ;  /* 0x0000006735356221 */ /* 0x000fc60000010000 */
[----:B------:R0:W-:Y:S04]  /*52c0*/  STS.64 [UR7+0x3590], R54 ;  /* 0x00359036ff007988 */ /* 0x0001e80008000a07 */
[----:B------:R0:W-:Y:S02]  /*52d0*/  STS.64 [UR7+0x2d90], R52 ;  /* 0x002d9034ff007988 */ /* 0x0001e40008000a07 */
.L_x_17570:
[----:B------:R-:W-:Y:S05]  /*52e0*/  BSYNC.RECONVERGENT B0 ;  /* 0x0000000000007941 */ /* 0x000fea0003800200 */
.L_x_17569:
[----:B------:R-:W-:-:S04]  /*52f0*/  UIADD3 UR4, UPT, UPT, UR4, 0x1, URZ ;  /* 0x0000000104047890 */ /* 0x000fc8000fffe0ff */
[----:B------:R-:W-:-:S09]  /*5300*/  UISETP.GE.AND UP0, UPT, UR4, UR9, UPT ;  /* 0x000000090400728c */ /* 0x000fd2000bf06270 */
[----:B------:R-:W-:Y:S05]  /*5310*/  BRA.U !UP0, `(.L_x_17571) ;  /* 0xffffffd108dc7547 */ /* 0x000fea000b83ffff */
.L_x_17537:
[----:B------:R-:W-:Y:S01]  /*5320*/  BAR.SYNC.DEFER_BLOCKING 0x0 ;  /* 0x0000000000007b1d */ /* 0x000fe20000010000 */
[-C--:B------:R-:W-:Y:S01]  /*5330*/  ISETP.GE.AND P0, PT, R24, R4.reuse, PT ;  /* 0x000000041800720c */ /* 0x080fe20003f06270 */
[----:B0-----:R-:W-:Y:S01]  /*5340*/  HFMA2 R52, -RZ, RZ, 0, 0 ;  /* 0x00000000ff347431 */ /* 0x001fe200000001ff */
[-C--:B------:R-:W-:Y:S01]  /*5350*/  ISETP.GE.AND P1, PT, R20, R4.reuse, PT ;  /* 0x000000041400720c */ /* 0x080fe20003f26270 */
[----:B------:R-:W-:Y:S01]  /*5360*/  HFMA2 R56, -RZ, RZ, 0, 0 ;  /* 0x00000000ff387431 */ /* 0x000fe200000001ff */
[-C--:B------:R-:W-:Y:S01]  /*5370*/  ISETP.GE.AND P2, PT, R14, R4.reuse, PT ;  /* 0x000000040e00720c */ /* 0x080fe20003f46270 */
[----:B------:R-:W0:Y:S01]  /*5380*/  LDCU.64 UR8, c[0x0][0x500] ;  /* 0x0000a000ff0877ac */ /* 0x000e220008000a00 */
[----:B------:R-:W-:Y:S02]  /*5390*/  ISETP.GE.AND P3, PT, R13, R4, PT ;  /* 0x000000040d00720c */ /* 0x000fe40003f66270 */
[----:B------:R-:W-:Y:S01]  /*53a0*/  MOV R0, RZ ;  /* 0x000000ff00007202 */ /* 0x000fe20000000f00 */
[----:B------:R-:W5:Y:S01]  /*53b0*/  LDCU.64 UR10, c[0x0][0x550] ;  /* 0x0000aa00ff0a77ac */ /* 0x000f620008000a00 */
[----:B------:R-:W-:-:S04]  /*53c0*/  MOV R54, RZ ;  /* 0x000000ff00367202 */ /* 0x000fc80000000f00 */
[----:B------:R-:W2:Y:S04]  /*53d0*/  @!P0 LDG.E R0, desc[UR16][R84.64] ;  /* 0x0000001054008981 */ /* 0x000ea8000c1e1900 */
[----:B------:R-:W3:Y:S04]  /*53e0*/  @!P1 LDG.E R52, desc[UR16][R84.64+0x80] ;  /* 0x0000801054349981 */ /* 0x000ee8000c1e1900 */
[----:B------:R-:W4:Y:S04]  /*53f0*/  @!P2 LDG.E R54, desc[UR16][R84.64+0x100] ;  /* 0x000100105436a981 */ /* 0x000f28000c1e1900 */
[----:B------:R1:W5:Y:S02]  /*5400*/  @!P3 LDG.E R56, desc[UR16][R84.64+0x180] ;  /* 0x000180105438b981 */ /* 0x000364000c1e1900 */
[----:B-1----:R-:W1:Y:S02]  /*5410*/  LDC.64 R84, c[0x0][0x4f8] ;  /* 0x00013e00ff547b82 */ /* 0x002e640000000a00 */
[----:B--2---:R-:W-:Y:S04]  /*5420*/  STS [R3], R0 ;  /* 0x0000000003007388 */ /* 0x004fe80000000800 */
[----:B---3--:R-:W-:Y:S04]  /*5430*/  STS [R3+0x80], R52 ;  /* 0x0000803403007388 */ /* 0x008fe80000000800 */
[----:B----4-:R-:W-:Y:S04]  /*5440*/  STS [R3+0x100], R54 ;  /* 0x0001003603007388 */ /* 0x010fe80000000800 */
[----:B-----5:R-:W-:Y:S01]  /*5450*/  STS [R3+0x180], R56 ;  /* 0x0001803803007388 */ /* 0x020fe20000000800 */
[----:B------:R-:W-:-:S03]  /*5460*/  NOP ;  /* 0x0000000000007918 */ /* 0x000fc60000000000 */
[----:B------:R-:W2:Y:S01]  /*5470*/  LDS.128 R48, [R2] ;  /* 0x0000000002307984 */ /* 0x000ea20000000c00 */
[----:B------:R-:W-:Y:S06]  /*5480*/  BAR.SYNC.DEFER_BLOCKING 0x0 ;  /* 0x0000000000007b1d */ /* 0x000fec0000010000 */
[----:B------:R3:W-:Y:S01]  /*5490*/  STS.128 [R2], R40 ;  /* 0x0000002802007388 */ /* 0x0007e20000000c00 */
[----:B------:R-:W-:-:S03]  /*54a0*/  NOP ;  /* 0x0000000000007918 */ /* 0x000fc60000000000 */
[----:B------:R-:W-:Y:S04]  /*54b0*/  LDS R53, [R3+0x80] ;  /* 0x0000800003357984 */ /* 0x000fe80000000800 */
[----:B------:R-:W-:Y:S01]  /*54c0*/  LDS R55, [R3+0x100] ;  /* 0x0001000003377984 */ /* 0x000fe20000000800 */
[--C-:B--2---:R-:W-:Y:S01]  /*54d0*/  FADD.FTZ R58, R51, R70.reuse ;  /* 0x00000046333a7221 */ /* 0x104fe20000010000 */
[--C-:B------:R-:W-:Y:S01]  /*54e0*/  FADD.FTZ R48, R48, R70.reuse ;  /* 0x0000004630307221 */ /* 0x100fe20000010000 */
[--C-:B------:R-:W-:Y:S01]  /*54f0*/  FADD.FTZ R49, R49, R70.reuse ;  /* 0x0000004631317221 */ /* 0x100fe20000010000 */
[----:B------:R-:W-:Y:S01]  /*5500*/  LDS R51, [R3] ;  /* 0x0000000003337984 */ /* 0x000fe20000000800 */
[----:B------:R-:W-:Y:S01]  /*5510*/  FADD.FTZ R50, R50, R70 ;  /* 0x0000004632327221 */ /* 0x000fe20000010000 */
[----:B---3--:R-:W-:Y:S01]  /*5520*/  HFMA2 R41, -RZ, RZ, 0, 0 ;  /* 0x00000000ff297431 */ /* 0x008fe200000001ff */
[----:B------:R-:W-:Y:S01]  /*5530*/  FSETP.GTU.FTZ.AND P4, PT, R48, 20, PT ;  /* 0x41a000003000780b */ /* 0x000fe20003f9c000 */
[----:B------:R-:W-:Y:S01]  /*5540*/  LDS R57, [R3+0x180] ;  /* 0x0001800003397984 */ /* 0x000fe20000000800 */
[----:B------:R-:W-:-:S02]  /*5550*/  FSETP.GTU.FTZ.AND P3, PT, R49, 20, PT ;  /* 0x41a000003100780b */ /* 0x000fc40003f7c000 */
[----:B------:R-:W-:Y:S01]  /*5560*/  FSETP.GTU.FTZ.AND P2, PT, R50, 20, PT ;  /* 0x41a000003200780b */ /* 0x000fe20003f5c000 */
[----:B------:R-:W-:Y:S01]  /*5570*/  @!P5 STS [UR6+0x200], R4 ;  /* 0x00020004ff00d988 */ /* 0x000fe20008000806 */
[----:B------:R-:W-:Y:S01]  /*5580*/  BAR.SYNC.DEFER_BLOCKING 0x0 ;  /* 0x0000000000007b1d */ /* 0x000fe20000010000 */
[----:B------:R-:W-:-:S06]  /*5590*/  FSETP.GTU.FTZ.AND P1, PT, R58, 20, PT ;  /* 0x41a000003a00780b */ /* 0x000fcc0003f3c000 */
[----:B------:R-:W-:Y:S02]  /*55a0*/  @!P4 FMUL.FTZ R0, R48, -1.4426950216293334961 ;  /* 0xbfb8aa3b3000c820 */ /* 0x000fe40000410000 */
[----:B------:R-:W-:Y:S02]  /*55b0*/  @!P3 FMUL.FTZ R40, R49, -1.4426950216293334961 ;  /* 0xbfb8aa3b3128b820 */ /* 0x000fe40000410000 */
[----:B------:R-:W-:Y:S02]  /*55c0*/  @!P2 FMUL.FTZ R49, R50, -1.4426950216293334961 ;  /* 0xbfb8aa3b3231a820 */ /* 0x000fe40000410000 */
[----:B------:R-:W2:Y:S04]  /*55d0*/  @!P4 MUFU.EX2 R0, R0 ;  /* 0x000000000000c308 */ /* 0x000ea80000000800 */
[----:B------:R3:W4:Y:S04]  /*55e0*/  @!P3 MUFU.EX2 R48, R40 ;  /* 0x000000280030b308 */ /* 0x0007280000000800 */
[----:B------:R-:W5:Y:S01]  /*55f0*/  @!P2 MUFU.EX2 R49, R49 ;  /* 0x000000310031a308 */ /* 0x000f620000000800 */
[----:B---3--:R-:W-:Y:S01]  /*5600*/  MOV R40, R5 ;  /* 0x0000000500287202 */ /* 0x008fe20000000f00 */
[----:B------:R-:W3:Y:S01]  /*5610*/  LDS R59, [UR6+0x200] ;  /* 0x00020006ff3b7984 */ /* 0x000ee20008000800 */
[----:B--2---:R-:W-:Y:S01]  /*5620*/  @!P4 FADD.FTZ R0, R0, 1 ;  /* 0x3f8000000000c421 */ /* 0x004fe20000010000 */
[----:B------:R-:W-:-:S02]  /*5630*/  @!P1 FMUL.FTZ R5, R58, -1.4426950216293334961 ;  /* 0xbfb8aa3b3a059820 */ /* 0x000fc40000410000 */
[----:B-1----:R-:W-:Y:S01]  /*5640*/  IMAD.WIDE.U32 R42, R84, UR18, R40 ;  /* 0x00000012542a7c25 */ /* 0x002fe2000f8e0028 */
[----:B------:R-:W1:Y:S03]  /*5650*/  @!P4 MUFU.RCP R83, R0 ;  /* 0x000000000053c308 */ /* 0x000e660000001000 */
[----:B----4-:R-:W-:Y:S01]  /*5660*/  @!P3 FADD.FTZ R48, R48, 1 ;  /* 0x3f8000003030b421 */ /* 0x010fe20000010000 */
[----:B------:R-:W-:Y:S02]  /*5670*/  IMAD R43, R85, UR18, R43 ;  /* 0x00000012552b7c24 */ /* 0x000fe4000f8e022b */
[----:B-----5:R-:W-:Y:S01]  /*5680*/  @!P2 FADD.FTZ R49, R49, 1 ;  /* 0x3f8000003131a421 */ /* 0x020fe20000010000 */
[C---:B0-----:R-:W-:Y:S01]  /*5690*/  IMAD.WIDE.U32 R42, R82.reuse, UR8, R42 ;  /* 0x00000008522a7c25 */ /* 0x041fe2000f8e002a */
[----:B------:R-:W0:Y:S03]  /*56a0*/  @!P1 MUFU.EX2 R5, R5 ;  /* 0x0000000500059308 */ /* 0x000e260000000800 */
[----:B------:R-:W-:Y:S01]  /*56b0*/  IMAD R50, R82, UR9, R43 ;  /* 0x0000000952327c24 */ /* 0x000fe2000f8e022b */
[----:B------:R-:W-:Y:S01]  /*56c0*/  IADD3 R43, P0, PT, R24, R42, RZ ;  /* 0x0000002a182b7210 */ /* 0x000fe20007f1e0ff */
[----:B------:R-:W2:Y:S01]  /*56d0*/  @!P3 MUFU.RCP R48, R48 ;  /* 0x000000300030b308 */ /* 0x000ea20000001000 */
[----:B------:R-:W4:Y:S02]  /*56e0*/  LDCU.64 UR8, c[0x0][0x560] ;  /* 0x0000ac00ff0877ac */ /* 0x000f240008000a00 */
[----:B------:R-:W-:-:S02]  /*56f0*/  IADD3.X R50, PT, PT, RZ, R50, RZ, P0, !PT ;  /* 0x00000032ff327210 */ /* 0x000fc400007fe4ff */
[C---:B------:R-:W-:Y:S01]  /*5700*/  LEA R42, P0, R43.reuse, UR10, 0x2 ;  /* 0x0000000a2b2a7c11 */ /* 0x040fe2000f8010ff */
[----:B-1----:R-:W-:Y:S02]  /*5710*/  @!P4 FMUL.FTZ R44, R44, R83 ;  /* 0x000000532c2cc220 */ /* 0x002fe40000410000 */
[----:B------:R-:W1:Y:S01]  /*5720*/  @!P2 MUFU.RCP R49, R49 ;  /* 0x000000310031a308 */ /* 0x000e620000001000 */
[----:B------:R-:W-:Y:S01]  /*5730*/  LEA.HI.X R43, R43, UR11, R50, 0x2, P0 ;  /* 0x0000000b2b2b7c11 */ /* 0x000fe200080f1432 */
[----:B0-----:R-:W-:-:S06]  /*5740*/  @!P1 FADD.FTZ R5, R5, 1 ;  /* 0x3f80000005059421 */ /* 0x001fcc0000010000 */
[----:B------:R-:W0:Y:S01]  /*5750*/  @!P1 MUFU.RCP R0, R5 ;  /* 0x0000000500009308 */ /* 0x000e220000001000 */
[----:B--2---:R-:W-:Y:S01]  /*5760*/  @!P3 FMUL.FTZ R45, R45, R48 ;  /* 0x000000302d2db220 */ /* 0x004fe20000410000 */
[-C--:B---3--:R-:W-:Y:S02]  /*5770*/  ISETP.GE.AND P6, PT, R24, R59.reuse, PT ;  /* 0x0000003b1800720c */ /* 0x088fe40003fc6270 */
[-C--:B------:R-:W-:Y:S02]  /*5780*/  ISETP.GE.AND P0, PT, R20, R59.reuse, PT ;  /* 0x0000003b1400720c */ /* 0x080fe40003f06270 */
[----:B------:R-:W-:Y:S01]  /*5790*/  ISETP.GE.AND P4, PT, R14, R59, PT ;  /* 0x0000003b0e00720c */ /* 0x000fe20003f86270 */
[----:B-1----:R-:W-:Y:S01]  /*57a0*/  @!P2 FMUL.FTZ R46, R46, R49 ;  /* 0x000000312e2ea220 */ /* 0x002fe20000410000 */
[----:B0-----:R-:W-:-:S07]  /*57b0*/  @!P1 FMUL.FTZ R47, R47, R0 ;  /* 0x000000002f2f9220 */ /* 0x001fce0000410000 */
[----:B------:R-:W-:Y:S01]  /*57c0*/  @!P6 STG.E desc[UR16][R42.64], R51 ;  /* 0x000000332a00e986 */ /* 0x000fe2000c101910 */
[----:B------:R-:W-:Y:S02]  /*57d0*/  ISETP.GE.AND P6, PT, R13, R59, PT ;  /* 0x0000003b0d00720c */ /* 0x000fe40003fc6270 */
[----:B------:R-:W0:Y:S01]  /*57e0*/  LDC.64 R58, c[0x0][0x518] ;  /* 0x00014600ff3a7b82 */ /* 0x000e220000000a00 */
[----:B------:R-:W-:Y:S04]  /*57f0*/  @!P0 STG.E desc[UR16][R42.64+0x80], R53 ;  /* 0x000080352a008986 */ /* 0x000fe8000c101910 */
[----:B------:R-:W-:Y:S06]  /*5800*/  @!P4 STG.E desc[UR16][R42.64+0x100], R55 ;  /* 0x000100372a00c986 */ /* 0x000fec000c101910 */
[----:B------:R-:W-:Y:S01]  /*5810*/  @!P6 STG.E desc[UR16][R42.64+0x180], R57 ;  /* 0x000180392a00e986 */ /* 0x000fe2000c101910 */
[----:B------:R-:W-:Y:S01]  /*5820*/  BAR.SYNC.DEFER_BLOCKING 0x0 ;  /* 0x0000000000007b1d */ /* 0x000fe20000010000 */
[----:B0-----:R-:W-:-:S04]  /*5830*/  IMAD.WIDE.U32 R40, R58, UR18, R40 ;  /* 0x000000123a287c25 */ /* 0x001fc8000f8e0028 */
[----:B------:R-:W-:Y:S01]  /*5840*/  IMAD R41, R59, UR18, R41 ;  /* 0x000000123b297c24 */ /* 0x000fe2000f8e0229 */
[----:B------:R0:W-:Y:S01]  /*5850*/  STS.128 [R2], R44 ;  /* 0x0000002c02007388 */ /* 0x0001e20000000c00 */
[----:B------:R-:W-:-:S03]  /*5860*/  NOP ;  /* 0x0000000000007918 */ /* 0x000fc60000000000 */
[----:B------:R-:W-:Y:S04]  /*5870*/  LDS R5, [R3] ;  /* 0x0000000003057984 */ /* 0x000fe80000000800 */
[----:B------:R-:W-:Y:S04]  /*5880*/  LDS R49, [R3+0x80] ;  /* 0x0000800003317984 */ /* 0x000fe80000000800 */
[----:B------:R-:W-:Y:S01]  /*5890*/  LDS R51, [R3+0x100] ;  /* 0x0001000003337984 */ /* 0x000fe20000000800 */
[----:B0-----:R-:W-:-:S03]  /*58a0*/  FADD.FTZ R44, R44, R64 ;  /* 0x000000402c2c7221 */ /* 0x001fc60000010000 */
[----:B------:R0:W-:Y:S01]  /*58b0*/  LDS R53, [R3+0x180] ;  /* 0x0001800003357984 */ /* 0x0001e20000000800 */
        /* <DEDUP_REMOVED lines=10> */
[----:B0-----:R-:W-:Y:S02]  /*5960*/  IADD3.X R3, PT, PT, RZ, R0, RZ, P4, !PT ;  /* 0x00000000ff037210 */ /* 0x001fe400027fe4ff */
[----:B----4-:R-:W-:-:S04]  /*5970*/  LEA R2, P4, R40, UR8, 0x2 ;  /* 0x0000000828027c11 */ /* 0x010fc8000f8810ff */
        /* <DEDUP_REMOVED lines=20> */
.L_x_17527:
        /* <DEDUP_REMOVED lines=34> */
.L_x_17574:
[----:B------:R-:W-:Y:S05]  /*5ce0*/  BSYNC.RECONVERGENT B0 ;  /* 0x0000000000007941 */ /* 0x000fea0003800200 */
.L_x_17573:
        /* <DEDUP_REMOVED lines=26> */
.L_x_17576:
[----:B------:R-:W-:Y:S05]  /*5e90*/  BSYNC.RECONVERGENT B0 ;  /* 0x0000000000007941 */ /* 0x000fea0003800200 */
.L_x_17575:
        /* <DEDUP_REMOVED lines=10> */
.L_x_17578:
[C---:B------:R-:W-:Y:S02]  /*5f40*/  LEA R0, R11.reuse, UR4, 0x3 ;  /* 0x000000040b007c11 */ /* 0x040fe4000f8e18ff */
[----:B------:R-:W-:Y:S02]  /*5f50*/  SHF.R.S32.HI R6, RZ, 0x1f, R11 ;  /* 0x0000001fff067819 */ /* 0x000fe4000001140b */
[----:B-1-3--:R-:W-:Y:S01]  /*5f60*/  MOV R2, R76 ;  /* 0x0000004c00027202 */ /* 0x00afe20000000f00 */
[----:B------:R-:W1:Y:S01]  /*5f70*/  LDS.64 R12, [R0+0x2d90] ;  /* 0x002d9000000c7984 */ /* 0x000e620000000a00 */
[----:B------:R-:W-:Y:S01]  /*5f80*/  MOV R3, R66 ;  /* 0x0000004200037202 */ /* 0x000fe20000000f00 */
[C---:B------:R-:W-:Y:S01]  /*5f90*/  IMAD R10, R6.reuse, UR8, RZ ;  /* 0x00000008060a7c24 */ /* 0x040fe2000f8e02ff */
[----:B------:R-:W-:Y:S01]  /*5fa0*/  MOV R4, R74 ;  /* 0x0000004a00047202 */ /* 0x000fe20000000f00 */
[----:B------:R-:W2:Y:S01]  /*5fb0*/  LDS.64 R14, [R0+0x3590] ;  /* 0x00359000000e7984 */ /* 0x000ea20000000a00 */
[----:B------:R-:W-:Y:S01]  /*5fc0*/  IMAD R16, R6, UR10, RZ ;  /* 0x0000000a06107c24 */ /* 0x000fe2000f8e02ff */
[----:B------:R-:W-:Y:S01]  /*5fd0*/  MOV R5, R67 ;  /* 0x0000004300057202 */ /* 0x000fe20000000f00 */
[----:B------:R-:W-:-:S04]  /*5fe0*/  IMAD.WIDE.U32 R6, R11, UR8, R2 ;  /* 0x000000080b067c25 */ /* 0x000fc8000f8e0002 */
[C---:B------:R-:W-:Y:S01]  /*5ff0*/  IMAD R3, R11.reuse, UR9, R10 ;  /* 0x000000090b037c24 */ /* 0x040fe2000f8e020a */
[----:B0-----:R-:W-:Y:S01]  /*6000*/  LEA R2, P0, R6, UR12, 0x3 ;  /* 0x0000000c06027c11 */ /* 0x001fe2000f8018ff */
        /* <DEDUP_REMOVED lines=15> */
.L_x_17577:
[----:B------:R-:W-:Y:S05]  /*6100*/  EXIT ;  /* 0x000000000000794d */ /* 0x000fea0003800000 */
.L_x_17579:
        /* <DEDUP_REMOVED lines=15> */
.L_x_18791:


//--------------------- .text._Z25selective_scan_bwd_kernelI32Selective_Scan_bwd_kernel_traitsILi32ELi4ELb0ELb1ELb0ELb0ELb0EfN3c107complexIfEEEEv12SSMParamsBwd --------------------------
	.section	.text._Z25selective_scan_bwd_kernelI32Selective_Scan_bwd_kernel_traitsILi32ELi4ELb0ELb1ELb0ELb0ELb0EfN3c107complexIfEEEEv12SSMParamsBwd,"ax",@progbits
	.align	128
        .global         _Z25selective_scan_bwd_kernelI32Selective_Scan_bwd_kernel_traitsILi32ELi4ELb0ELb1ELb0ELb0ELb0EfN3c107complexIfEEEEv12SSMParamsBwd
        .type           _Z25selective_scan_bwd_kernelI32Selective_Scan_bwd_kernel_traitsILi32ELi4ELb0ELb1ELb0ELb0ELb0EfN3c107complexIfEEEEv12SSMParamsBwd,@function
        .size           _Z25selective_scan_bwd_kernelI32Selective_Scan_bwd_kernel_traitsILi32ELi4ELb0ELb1ELb0ELb0ELb0EfN3c107complexIfEEEEv12SSMParamsBwd,(.L_x_18792 - _Z25selective_scan_bwd_kernelI32Selective_Scan_bwd_kernel_traitsILi32ELi4ELb0ELb1ELb0ELb0ELb0EfN3c107complexIfEEEEv12SSMParamsBwd)
        .other          _Z25selective_scan_bwd_kernelI32Selective_Scan_bwd_kernel_traitsILi32ELi4ELb0ELb1ELb0ELb0ELb0EfN3c107complexIfEEEEv12SSMParamsBwd,@"STO_CUDA_ENTRY STV_DEFAULT"
_Z25selective_scan_bwd_kernelI32Selective_Scan_bwd_kernel_traitsILi32ELi4ELb0ELb1ELb0ELb0ELb0EfN3c107complexIfEEEEv12SSMParamsBwd:
.text._Z25selective_scan_bwd_kernelI32Selective_Scan_bwd_kernel_traitsILi32ELi4ELb0ELb1ELb0ELb0ELb0EfN3c107complexIfEEEEv12SSMParamsBwd:
        /* <DEDUP_REMOVED lines=84> */
[----:B------:R-:W-:Y:S02]  /*0540*/  IMAD R99, R0, UR18, RZ ;  /* 0x0000001200637c24 */ /* 0x000fe4000f8e02ff */
[----:B------:R-:W-:-:S03]  /*0550*/  IMAD.WIDE.U32 R8, R3, UR18, R8 ;  /* 0x0000001203087c25 */ /* 0x000fc6000f8e0008 */
[----:B------:R-:W2:Y:S01]  /*0560*/  @P0 LDC R5, c[0x0][0x38c] ;  /* 0x0000e300ff050b82 */ /* 0x000ea20000000800 */
[-C--:B------:R-:W-:Y:S02]  /*0570*/  IMAD R0, R11, R20.reuse, RZ ;  /* 0x000000140b007224 */ /* 0x080fe400078e02ff */
[----:B------:R-:W-:Y:S01]  /*0580*/  IMAD.WIDE.U32 R10, R13, R20, R6 ;  /* 0x000000140d0a7225 */ /* 0x000fe200078e0006 */
[----:B------:R-:W-:Y:S02]  /*0590*/  IADD3 R99, PT, PT, R9, R99, RZ ;  /* 0x0000006309637210 */ /* 0x000fe40007ffe0ff */
[C---:B------:R-:W-:Y:S01]  /*05a0*/  LEA R101, P1, R8.reuse, R22, 0x3 ;  /* 0x0000001608657211 */ /* 0x040fe200078218ff */
[----:B------:R-:W-:Y:S01]  /*05b0*/  IMAD R13, R13, R21, R0 ;  /* 0x000000150d0d7224 */ /* 0x000fe200078e0200 */
[----:B------:R-:W1:Y:S02]  /*05c0*/  @P0 LDC.64 R6, c[0x0][0x480] ;  /* 0x00012000ff060b82 */ /* 0x000e640000000a00 */
[----:B------:R-:W-:-:S06]  /*05d0*/  LEA.HI.X R99, R8, R23, R99, 0x3, P1 ;  /* 0x0000001708637211 */ /* 0x000fcc00008f1c63 */
[----:B------:R-:W1:Y:S01]  /*05e0*/  LDC.64 R20, c[0x0][0x460] ;  /* 0x00011800ff147b82 */ /* 0x000e620000000a00 */
        /* <DEDUP_REMOVED lines=95> */
.L_x_17616:
        /* <DEDUP_REMOVED lines=89> */
[C---:B------:R-:W-:Y:S01]  /*1170*/  IADD3 R42, P1, PT, R3.reuse, R88, RZ ;  /* 0x00000058032a7210 */ /* 0x040fe20007f3e0ff */
[----:B------:R-:W-:Y:S01]  /*1180*/  FADD.FTZ R100, R18, R18 ;  /* 0x0000001212647221 */ /* 0x000fe20000010000 */
[----:B------:R-:W-:Y:S01]  /*1190*/  LEA R112, R112, -R3, 0x1 ;  /* 0x8000000370707211 */ /* 0x000fe200078e08ff */
[----:B------:R-:W1:Y:S01]  /*11a0*/  LDC.64 R20, c[0x0][0x3a8] ;  /* 0x0000ea00ff147b82 */ /* 0x000e620000000a00 */
[----:B------:R-:W-:Y:S01]  /*11b0*/  LEA.HI.X.SX32 R43, R3, RZ, 0x1, P1 ;  /* 0x000000ff032b7211 */ /* 0x000fe200008f0eff */
[----:B------:R-:W-:Y:S01]  /*11c0*/  FADD.FTZ R115, R19, R19 ;  /* 0x0000001313737221 */ /* 0x000fe20000010000 */
[-C--:B------:R-:W-:Y:S01]  /*11d0*/  ISETP.GE.AND P1, PT, R66, R112.reuse, PT ;  /* 0x000000704200720c */ /* 0x080fe20003f26270 */
        /* <DEDUP_REMOVED lines=31> */
.L_x_17615:
[----:B--2---:R-:W-:Y:S01]  /*13d0*/  MOV R2, R66 ;  /* 0x0000004200027202 */ /* 0x004fe20000000f00 */
[----:B------:R-:W-:Y:S01]  /*13e0*/  HFMA2 R3, -RZ, RZ, 0, 0 ;  /* 0x00000000ff037431 */ /* 0x000fe200000001ff */
[----:B-1----:R-:W-:Y:S01]  /*13f0*/  P2R R47, PR, RZ, 0x1 ;  /* 0x00000001ff2f7803 */ /* 0x002fe20000000000 */
[----:B------:R-:W-:Y:S01]  /*1400*/  HFMA2 R46, -RZ, RZ, 0, 0 ;  /* 0x00000000ff2e7431 */ /* 0x000fe200000001ff */
[----:B------:R-:W-:Y:S01]  /*1410*/  ISETP.NE.AND P0, PT, R125, RZ, PT ;  /* 0x000000ff7d00720c */ /* 0x000fe20003f05270 */
[----:B0--3--:R-:W-:Y:S01]  /*1420*/  IMAD.WIDE.U32 R16, R34, UR4, R2 ;  /* 0x0000000422107c25 */ /* 0x009fe2000f8e0002 */
[----:B------:R-:W-:-:S03]  /*1430*/  ISETP.NE.AND P6, PT, R122, RZ, PT ;  /* 0x000000ff7a00720c */ /* 0x000fc60003fc5270 */
[----:B------:R-:W-:Y:S01]  /*1440*/  IMAD R3, R35, UR4, R17 ;  /* 0x0000000423037c24 */ /* 0x000fe2000f8e0211 */
[C---:B------:R-:W-:Y:S02]  /*1450*/  LEA R2, P5, R16.reuse, R83, 0x2 ;  /* 0x0000005310027211 */ /* 0x040fe400078a10ff */
[----:B------:R-:W-:Y:S02]  /*1460*/  MOV R17, R91 ;  /* 0x0000005b00117202 */ /* 0x000fe40000000f00 */
[----:B------:R-:W-:Y:S02]  /*1470*/  LEA.HI.X R3, R16, R81, R3, 0x2, P5 ;  /* 0x0000005110037211 */ /* 0x000fe400028f1403 */
[----:B------:R-:W-:-:S05]  /*1480*/  MOV R16, R26 ;  /* 0x0000001a00107202 */ /* 0x000fca0000000f00 */
[----:B-1----:R-:W-:-:S04]  /*1490*/  IMAD.WIDE.U32 R16, R20, UR4, R16 ;  /* 0x0000000414107c25 */ /* 0x002fc8000f8e0010 */
[----:B------:R-:W-:Y:S01]  /*14a0*/  IMAD R17, R21, UR4, R17 ;  /* 0x0000000415117c24 */ /* 0x000fe2000f8e0211 */
[----:B--2-4-:R-:W-:-:S04]  /*14b0*/  LEA R44, P5, R16, R22, 0x3 ;  /* 0x00000016102c7211 */ /* 0x014fc800078a18ff */
[----:B------:R-:W-:Y:S02]  /*14c0*/  LEA.HI.X R45, R16, R23, R17, 0x3, P5 ;  /* 0x00000017102d7211 */ /* 0x000fe400028f1c11 */
[----:B------:R-:W-:Y:S02]  /*14d0*/  MOV R16, R24 ;  /* 0x0000001800107202 */ /* 0x000fe40000000f00 */
[----:B------:R-:W-:Y:S01]  /*14e0*/  MOV R17, R89 ;  /* 0x0000005900117202 */ /* 0x000fe20000000f00 */
[----:B------:R-:W-:Y:S01]  /*14f0*/  HFMA2 R48, -RZ, RZ, 0, 0 ;  /* 0x00000000ff307431 */ /* 0x000fe200000001ff */
[----:B------:R-:W-:Y:S01]  /*1500*/  MOV R118, RZ ;  /* 0x000000ff00767202 */ /* 0x000fe20000000f00 */
[----:B------:R-:W-:Y:S01]  /*1510*/  HFMA2 R120, -RZ, RZ, 0, 0 ;  /* 0x00000000ff787431 */ /* 0x000fe200000001ff */
[----:B------:R-:W-:Y:S01]  /*1520*/  MOV R128, RZ ;  /* 0x000000ff00807202 */ /* 0x000fe20000000f00 */
[----:B0-----:R-:W-:-:S04]  /*1530*/  IMAD.WIDE.U32 R18, R38, UR4, R16 ;  /* 0x0000000426127c25 */ /* 0x001fc8000f8e0010 */
[----:B------:R-:W-:Y:S01]  /*1540*/  HFMA2 R130, -RZ, RZ, 0, 0 ;  /* 0x00000000ff827431 */ /* 0x000fe200000001ff */
[----:B------:R-:W-:Y:S01]  /*1550*/  MOV R132, RZ ;  /* 0x000000ff00847202 */ /* 0x000fe20000000f00 */
[----:B------:R-:W2:Y:S01]  /*1560*/  @!P6 LDG.E R118, desc[UR16][R2.64+0x180] ;  /* 0x000180100276e981 */ /* 0x000ea2000c1e1900 */
[----:B------:R-:W-:Y:S01]  /*1570*/  IMAD R17, R39, UR4, R19 ;  /* 0x0000000427117c24 */ /* 0x000fe2000f8e0213 */
[C---:B------:R-:W-:Y:S02]  /*1580*/  LEA R16, P5, R18.reuse, R36, 0x3 ;  /* 0x0000002412107211 */ /* 0x040fe400078a18ff */
[----:B------:R-:W3:Y:S02]  /*1590*/  @!P1 LDG.E R120, desc[UR16][R2.64+0x200] ;  /* 0x0002001002789981 */ /* 0x000ee4000c1e1900 */
        /* <DEDUP_REMOVED lines=9> */
[----:B------:R-:W5:Y:S06]  /*1630*/  LDG.E.64 R44, desc[UR16][R44.64] ;  /* 0x000000102c2c7981 */ /* 0x000f6c000c1e1b00 */
[----:B------:R-:W5:Y:S01]  /*1640*/  @!P5 LDG.E R48, desc[UR16][R2.64+0x100] ;  /* 0x000100100230d981 */ /* 0x000f62000c1e1900 */
[----:B------:R-:W0:Y:S03]  /*1650*/  S2UR UR7, SR_CgaCtaId ;  /* 0x00000000000779c3 */ /* 0x000e260000008800 */
[----:B--2---:R-:W-:Y:S04]  /*1660*/  STS [R51+0x18c], R118 ;  /* 0x00018c7633007388 */ /* 0x004fe80000000800 */
[----:B---3--:R-:W-:Y:S04]  /*1670*/  STS [R51+0x210], R120 ;  /* 0x0002107833007388 */ /* 0x008fe80000000800 */
[----:B----4-:R-:W-:Y:S04]  /*1680*/  STS [R51+0x294], R128 ;  /* 0x0002948033007388 */ /* 0x010fe80000000800 */
[----:B-----5:R-:W-:Y:S04]  /*1690*/  STS [R51+0x318], R130 ;  /* 0x0003188233007388 */ /* 0x020fe80000000800 */
[----:B------:R1:W-:Y:S04]  /*16a0*/  STS [R51], R18 ;  /* 0x0000001233007388 */ /* 0x0003e80000000800 */
[----:B------:R-:W-:Y:S04]  /*16b0*/  STS [R51+0x84], R46 ;  /* 0x0000842e33007388 */ /* 0x000fe80000000800 */
[----:B------:R-:W-:Y:S04]  /*16c0*/  STS [R51+0x39c], R132 ;  /* 0x00039c8433007388 */ /* 0x000fe80000000800 */
[----:B------:R2:W-:Y:S01]  /*16d0*/  STS [R51+0x108], R48 ;  /* 0x0001083033007388 */ /* 0x0005e20000000800 */
[----:B------:R-:W-:-:S03]  /*16e0*/  NOP ;  /* 0x0000000000007918 */ /* 0x000fc60000000000 */
[----:B------:R-:W3:Y:S01]  /*16f0*/  LDG.E.64 R16, desc[UR16][R16.64] ;  /* 0x0000001010107981 */ /* 0x000ee2000c1e1b00 */
[-C--:B------:R-:W-:Y:S01]  /*1700*/  FMUL.FTZ R2, R105, R45.reuse ;  /* 0x0000002d69027220 */ /* 0x080fe20000410000 */
[-C--:B-1----:R-:W-:Y:S01]  /*1710*/  FMUL.FTZ R18, R94, R45.reuse ;  /* 0x0000002d5e127220 */ /* 0x082fe20000410000 */
[----:B------:R-:W-:Y:S01]  /*1720*/  ISETP.NE.AND P0, PT, R47, RZ, PT ;  /* 0x000000ff2f00720c */ /* 0x000fe20003f05270 */
[----:B------:R-:W-:Y:S01]  /*1730*/  UMOV UR6, 0x400 ;  /* 0x0000040000067882 */ /* 0x000fe20000000000 */
[----:B------:R-:W-:Y:S01]  /*1740*/  FMUL.RZ R49, R2, 0.15915493667125701904 ;  /* 0x3e22f98302317820 */ /* 0x000fe2000040c000 */
[----:B------:R-:W-:Y:S01]  /*1750*/  FMUL.FTZ R2, R44, 1.4426950216293334961 ;  /* 0x3fb8aa3b2c027820 */ /* 0x000fe20000410000 */
[----:B------:R-:W-:Y:S01]  /*1760*/  FMUL.RZ R117, R18, 0.15915493667125701904 ;  /* 0x3e22f98312757820 */ /* 0x000fe2000040c000 */
[-C--:B------:R-:W-:Y:S01]  /*1770*/  FMUL.FTZ R18, R107, R45.reuse ;  /* 0x0000002d6b127220 */ /* 0x080fe20000410000 */
[----:B------:R-:W-:Y:S01]  /*1780*/  ISETP.NE.AND P5, PT, R88, RZ, PT ;  /* 0x000000ff5800720c */ /* 0x000fe20003fa5270 */
[-C--:B------:R-:W-:Y:S01]  /*1790*/  FMUL.FTZ R3, R105, R2.reuse ;  /* 0x0000000269037220 */ /* 0x080fe20000410000 */
[----:B--2---:R-:W1:Y:S01]  /*17a0*/  MUFU.COS R48, R49 ;  /* 0x0000003100307308 */ /* 0x004e620000000000 */
[----:B------:R-:W-:Y:S01]  /*17b0*/  FMUL.RZ R118, R18, 0.15915493667125701904 ;  /* 0x3e22f98312767820 */ /* 0x000fe2000040c000 */
[----:B------:R-:W-:Y:S01]  /*17c0*/  FMUL.FTZ R18, R96, R45 ;  /* 0x0000002d60127220 */ /* 0x000fe20000410000 */
[-C--:B------:R-:W-:Y:S01]  /*17d0*/  FMUL.FTZ R47, R107, R2.reuse ;  /* 0x000000026b2f7220 */ /* 0x080fe20000410000 */
[----:B------:R-:W-:Y:S01]  /*17e0*/  ISETP.NE.AND P6, PT, R88, 0x1f, PT ;  /* 0x0000001f5800780c */ /* 0x000fe20003fc5270 */
[----:B------:R2:W4:Y:S03]  /*17f0*/  LDS R128, [R102] ;  /* 0x0000000066807984 */ /* 0x0005260000000800 */
[----:B------:R5:W2:Y:S01]  /*1800*/  MUFU.SIN R46, R49 ;  /* 0x00000031002e7308 */ /* 0x000aa20000000400 */
[----:B------:R-:W-:Y:S01]  /*1810*/  FMUL.RZ R129, R18, 0.15915493667125701904 ;  /* 0x3e22f98312817820 */ /* 0x000fe2000040c000 */
[-C--:B------:R-:W-:Y:S01]  /*1820*/  FMUL.FTZ R19, R94, R2.reuse ;  /* 0x000000025e137220 */ /* 0x080fe20000410000 */
[----:B------:R0:W1:Y:S01]  /*1830*/  LDS R127, [R102+0x4] ;  /* 0x00000400667f7984 */ /* 0x0000620000000800 */
[----:B------:R-:W-:Y:S03]  /*1840*/  BSSY.RECONVERGENT B0, `(.L_x_17582) ;  /* 0x0000032000007945 */ /* 0x000fe60003800200 */
[----:B------:R1:W1:Y:S01]  /*1850*/  LDS R123, [R102+0x8] ;  /* 0x00000800667b7984 */ /* 0x0002620000000800 */
[----:B------:R-:W1:Y:S01]  /*1860*/  MUFU.EX2 R3, R3 ;  /* 0x0000000300037308 */ /* 0x000e620000000800 */
[----:B-----5:R-:W-:-:S02]  /*1870*/  FMUL.FTZ R49, R96, R2 ;  /* 0x0000000260317220 */ /* 0x020fc40000410000 */
[----:B------:R1:W1:Y:S01]  /*1880*/  LDS R121, [R102+0xc] ;  /* 0x00000c0066797984 */ /* 0x0002620000000800 */
[----:B------:R-:W5:Y:S01]  /*1890*/  MUFU.COS R134, R118 ;  /* 0x0000007600867308 */ /* 0x000f620000000000 */
[----:B------:R-:W-:Y:S01]  /*18a0*/  IADD3 R18, PT, PT, R126, UR4, RZ ;  /* 0x000000047e127c10 */ /* 0x000fe2000fffe0ff */
[----:B0-----:R-:W-:Y:S01]  /*18b0*/  ULEA UR6, UR7, UR6, 0x18 ;  /* 0x0000000607067291 */ /* 0x001fe2000f8ec0ff */
[----:B------:R0:W0:Y:S04]  /*18c0*/  LDS R120, [R102+0x10] ;  /* 0x0000100066787984 */ /* 0x0000280000000800 */
[----:B------:R0:W0:Y:S01]  /*18d0*/  LDS R119, [R102+0x18] ;  /* 0x0000180066777984 */ /* 0x0000220000000800 */
[----:B------:R-:W4:Y:S01]  /*18e0*/  MUFU.SIN R140, R129 ;  /* 0x00000081008c7308 */ /* 0x000f220000000400 */
[----:B------:R-:W-:-:S07]  /*18f0*/  SEL R18, R18, R77, !P5 ;  /* 0x0000004d12127207 */ /* 0x000fce0006800000 */
[----:B------:R-:W-:Y:S08]  /*1900*/  MUFU.SIN R132, R117 ;  /* 0x0000007500847308 */ /* 0x000ff00000000400 */
[----:B------:R-:W-:Y:S08]  /*1910*/  MUFU.COS R130, R117 ;  /* 0x0000007500827308 */ /* 0x000ff00000000000 */
[----:B------:R5:W0:Y:S08]  /*1920*/  MUFU.SIN R136, R118 ;  /* 0x0000007600887308 */ /* 0x000a300000000400 */
[----:B------:R-:W0:Y:S01]  /*1930*/  MUFU.COS R138, R129 ;  /* 0x00000081008a7308 */ /* 0x000e220000000000 */
[----:B-1----:R-:W-:-:S07]  /*1940*/  FMUL.FTZ R2, R3, R48 ;  /* 0x0000003003027220 */ /* 0x002fce0000410000 */
[----:B------:R-:W1:Y:S04]  /*1950*/  MUFU.EX2 R47, R47 ;  /* 0x0000002f002f7308 */ /* 0x000e680000000800 */
[----:B------:R-:W4:Y:S04]  /*1960*/  MUFU.EX2 R49, R49 ;  /* 0x0000003100317308 */ /* 0x000f280000000800 */
[----:B------:R-:W0:Y:S01]  /*1970*/  MUFU.EX2 R19, R19 ;  /* 0x0000001300137308 */ /* 0x000e220000000800 */
[----:B--2---:R-:W-:Y:S01]  /*1980*/  FMUL.FTZ R3, R3, R46 ;  /* 0x0000002e03037220 */ /* 0x004fe20000410000 */
[----:B------:R-:W-:Y:S01]  /*1990*/  LEA R18, R18, UR6, 0x3 ;  /* 0x0000000612127c11 */ /* 0x000fe2000f8e18ff */
[----:B-----5:R2:W2:Y:S04]  /*19a0*/  LDS R118, [R102+0x14] ;  /* 0x0000140066767984 */ /* 0x0204a80000000800 */
[----:B------:R2:W2:Y:S01]  /*19b0*/  LDS R117, [R102+0x1c] ;  /* 0x00001c0066757984 */ /* 0x0004a20000000800 */
[----:B-1----:R-:W-:-:S03]  /*19c0*/  FMUL.FTZ R133, R47, R134 ;  /* 0x000000862f857220 */ /* 0x002fc60000410000 */
[----:B------:R1:W-:Y:S01]  /*19d0*/  STS.64 [R18+0xc90], R2 ;  /* 0x000c900212007388 */ /* 0x0003e20000000a00 */
[----:B----4-:R-:W-:Y:S01]  /*19e0*/  FMUL.FTZ R134, R49, R140 ;  /* 0x0000008c31867220 */ /* 0x010fe20000410000 */
[----:B0-----:R-:W-:Y:S01]  /*19f0*/  FMUL.FTZ R136, R47, R136 ;  /* 0x000000882f887220 */ /* 0x001fe20000410000 */
[C---:B------:R-:W-:Y:S01]  /*1a00*/  FMUL.FTZ R130, R19.reuse, R130 ;  /* 0x0000008213827220 */ /* 0x040fe20000410000 */
[----:B------:R-:W-:Y:S01]  /*1a10*/  FMUL.FTZ R132, R19, R132 ;  /* 0x0000008413847220 */ /* 0x000fe20000410000 */
[----:B------:R-:W-:Y:S01]  /*1a20*/  FMUL.FTZ R138, R49, R138 ;  /* 0x0000008a318a7220 */ /* 0x000fe20000410000 */
[-C--:B---3--:R-:W-:Y:S01]  /*1a30*/  FMUL.FTZ R135, R0, R16.reuse ;  /* 0x0000001000877220 */ /* 0x088fe20000410000 */
[-C--:B------:R-:W-:Y:S01]  /*1a40*/  FMUL.FTZ R137, R98, R16.reuse ;  /* 0x0000001062897220 */ /* 0x080fe20000410000 */
[-C--:B------:R-:W-:Y:S01]  /*1a50*/  FMUL.FTZ R131, R100, R16.reuse ;  /* 0x0000001064837220 */ /* 0x080fe20000410000 */
[C---:B------:R-:W-:Y:S01]  /*1a60*/  FMUL.FTZ R143, R115.reuse, R16 ;  /* 0x00000010738f7220 */ /* 0x040fe20000410000 */
[-C--:B------:R-:W-:Y:S01]  /*1a70*/  FMUL.FTZ R129, R0, -R17.reuse ;  /* 0x8000001100817220 */ /* 0x080fe20000410000 */
[-C--:B------:R-:W-:Y:S01]  /*1a80*/  FMUL.FTZ R140, R98, -R17.reuse ;  /* 0x80000011628c7220 */ /* 0x080fe20000410000 */
[-C--:B------:R-:W-:Y:S01]  /*1a90*/  FMUL.FTZ R139, R100, -R17.reuse ;  /* 0x80000011648b7220 */ /* 0x080fe20000410000 */
[----:B------:R-:W-:Y:S01]  /*1aa0*/  FMUL.FTZ R151, R115, -R17 ;  /* 0x8000001173977220 */ /* 0x000fe20000410000 */
[----:B------:R-:W-:Y:S06]  /*1ab0*/  BAR.SYNC.DEFER_BLOCKING 0x0 ;  /* 0x0000000000007b1d */ /* 0x000fec0000010000 */
[----:B-12---:R-:W-:Y:S05]  /*1ac0*/  @P6 BRA `(.L_x_17583) ;  /* 0x0000000000206947 */ /* 0x006fea0003800000 */
        /* <DEDUP_REMOVED lines=8> */
.L_x_17583:
[----:B------:R0:W1:Y:S02]  /*1b50*/  LDS.64 R48, [R79+UR5+0x1c98] ;  /* 0x001c98054f307984 */ /* 0x0000640008000a00 */
.L_x_17584:
[----:B------:R-:W-:Y:S05]  /*1b60*/  BSYNC.RECONVERGENT B0 ;  /* 0x0000000000007941 */ /* 0x000fea0003800200 */
.L_x_17582:
[----:B--2---:R-:W-:-:S04]  /*1b70*/  IMAD.WIDE.U32 R16, R40, UR4, R42 ;  /* 0x0000000428107c25 */ /* 0x004fc8000f8e002a */
[C---:B------:R-:W-:Y:S01]  /*1b80*/  FMUL.FTZ R145, R105.reuse, R128 ;  /* 0x0000008069917220 */ /* 0x040fe20000410000 */
[----:B------:R-:W-:Y:S01]  /*1b90*/  FMUL.FTZ R141, R105, R127 ;  /* 0x0000007f698d7220 */ /* 0x000fe20000410000 */
[----:B------:R-:W-:Y:S01]  /*1ba0*/  FMUL.FTZ R152, R94, R121 ;  /* 0x000000795e987220 */ /* 0x000fe20000410000 */
[----:B------:R-:W-:Y:S01]  /*1bb0*/  IMAD R17, R41, UR4, R17 ;  /* 0x0000000429117c24 */ /* 0x000fe2000f8e0211 */
[----:B------:R-:W-:Y:S01]  /*1bc0*/  LEA R46, P6, R16, R101, 0x2 ;  /* 0x00000065102e7211 */ /* 0x000fe200078c10ff */
[C---:B------:R-:W-:Y:S01]  /*1bd0*/  FMUL.FTZ R145, R4.reuse, R145 ;  /* 0x0000009104917220 */ /* 0x040fe20000410000 */
[----:B------:R-:W-:Y:S01]  /*1be0*/  FMUL.FTZ R141, R4, R141 ;  /* 0x0000008d048d7220 */ /* 0x000fe20000410000 */
[----:B------:R-:W-:Y:S01]  /*1bf0*/  FMUL.FTZ R150, R94, R123 ;  /* 0x0000007b5e967220 */ /* 0x000fe20000410000 */
[----:B------:R-:W-:Y:S01]  /*1c00*/  LEA.HI.X R47, R16, R99, R17, 0x2, P6 ;  /* 0x00000063102f7211 */ /* 0x000fe200030f1411 */
[C---:B------:R-:W-:Y:S01]  /*1c10*/  FMUL.FTZ R17, R132.reuse, R145 ;  /* 0x0000009184117220 */ /* 0x040fe20000410000 */
[-C--:B------:R-:W-:Y:S01]  /*1c20*/  FMUL.FTZ R16, R132, R141.reuse ;  /* 0x0000008d84107220 */ /* 0x080fe20000410000 */
        /* <DEDUP_REMOVED lines=8> */
[----:B------:R-:W-:-:S02]  /*1cb0*/  ISETP.GE.AND P6, PT, R52, 0x1, PT ;  /* 0x000000013400780c */ /* 0x000fc40003fc6270 */
[C---:B------:R-:W-:Y:S01]  /*1cc0*/  FMUL.FTZ R16, R136.reuse, R18 ;  /* 0x0000001288107220 */ /* 0x040fe20000410000 */
[----:B------:R-:W-:-:S03]  /*1cd0*/  FMUL.FTZ R19, R136, R17 ;  /* 0x0000001188137220 */ /* 0x000fc60000410000 */
[C---:B------:R-:W-:Y:S01]  /*1ce0*/  FFMA.FTZ R17, R133.reuse, R17, -R16 ;  /* 0x0000001185117223 */ /* 0x040fe20000010810 */
[----:B------:R-:W-:Y:S01]  /*1cf0*/  FFMA.FTZ R18, R133, R18, R19 ;  /* 0x0000001285127223 */ /* 0x000fe20000010013 */
[-C--:B------:R-:W-:Y:S02]  /*1d00*/  FMUL.FTZ R16, R2, R132.reuse ;  /* 0x0000008402107220 */ /* 0x080fe40000410000 */
[C---:B------:R-:W-:Y:S01]  /*1d10*/  FFMA.FTZ R19, R6.reuse, R147, R17 ;  /* 0x0000009306137223 */ /* 0x040fe20000010011 */
[----:B------:R-:W-:Y:S01]  /*1d20*/  FFMA.FTZ R153, R6, R149, R18 ;  /* 0x0000009506997223 */ /* 0x000fe20000010012 */
[C---:B------:R-:W-:Y:S01]  /*1d30*/  FMUL.FTZ R17, R3.reuse, R132 ;  /* 0x0000008403117220 */ /* 0x040fe20000410000 */
[-C--:B------:R-:W-:Y:S01]  /*1d40*/  FFMA.FTZ R16, R3, R130.reuse, R16 ;  /* 0x0000008203107223 */ /* 0x080fe20000010010 */
[----:B------:R-:W-:Y:S02]  /*1d50*/  FMUL.FTZ R155, R134, R19 ;  /* 0x00000013869b7220 */ /* 0x000fe40000410000 */
[----:B------:R-:W-:Y:S01]  /*1d60*/  FFMA.FTZ R17, R2, R130, -R17 ;  /* 0x0000008202117223 */ /* 0x000fe20000010811 */
[----:B------:R-:W-:Y:S01]  /*1d70*/  FMUL.FTZ R18, R136, R16 ;  /* 0x0000001088127220 */ /* 0x000fe20000410000 */
[-C--:B------:R-:W-:Y:S01]  /*1d80*/  FFMA.FTZ R146, R138, R153.reuse, R155 ;  /* 0x000000998a927223 */ /* 0x080fe2000001009b */
[----:B------:R-:W-:-:S02]  /*1d90*/  FMUL.FTZ R153, R134, R153 ;  /* 0x0000009986997220 */ /* 0x000fc40000410000 */
[-C--:B------:R-:W-:Y:S01]  /*1da0*/  FFMA.FTZ R155, R133, R17.reuse, -R18 ;  /* 0x00000011859b7223 */ /* 0x080fe20000010812 */
[----:B------:R-:W-:Y:S01]  /*1db0*/  FMUL.FTZ R18, R136, R17 ;  /* 0x0000001188127220 */ /* 0x000fe20000410000 */
[----:B------:R-:W-:Y:S01]  /*1dc0*/  FFMA.FTZ R153, R138, R19, -R153 ;  /* 0x000000138a997223 */ /* 0x000fe20000010899 */
[----:B------:R-:W-:Y:S01]  /*1dd0*/  FFMA.FTZ R146, R7, R142, R146 ;  /* 0x0000008e07927223 */ /* 0x000fe20000010092 */
[----:B------:R-:W-:Y:S01]  /*1de0*/  FMUL.FTZ R19, R134, R155 ;  /* 0x0000009b86137220 */ /* 0x000fe20000410000 */
[----:B------:R-:W-:Y:S01]  /*1df0*/  FFMA.FTZ R17, R133, R16, R18 ;  /* 0x0000001085117223 */ /* 0x000fe20000010012 */
[----:B------:R-:W-:Y:S02]  /*1e00*/  FFMA.FTZ R148, R7, R144, R153 ;  /* 0x0000009007947223 */ /* 0x000fe40000010099 */
[----:B------:R-:W2:Y:S01]  /*1e10*/  SHFL.UP PT, R153, R146, 0x1, RZ ;  /* 0x0420000092997989 */ /* 0x000ea200000e00ff */
[-C--:B------:R-:W-:Y:S01]  /*1e20*/  FFMA.FTZ R154, R138, R17.reuse, R19 ;  /* 0x000000118a9a7223 */ /* 0x080fe20000010013 */
[----:B------:R-:W-:-:S02]  /*1e30*/  FMUL.FTZ R17, R134, R17 ;  /* 0x0000001186117220 */ /* 0x000fc40000410000 */
[----:B------:R-:W4:Y:S02]  /*1e40*/  SHFL.UP PT, R19, R148, 0x1, RZ ;  /* 0x0420000094137989 */ /* 0x000f2400000e00ff */
[----:B------:R-:W-:Y:S02]  /*1e50*/  FFMA.FTZ R155, R138, R155, -R17 ;  /* 0x0000009b8a9b7223 */ /* 0x000fe40000010811 */
[----:B------:R-:W5:Y:S04]  /*1e60*/  SHFL.UP PT, R18, R154, 0x1, RZ ;  /* 0x042000009a127989 */ /* 0x000f6800000e00ff */
[----:B------:R-:W0:Y:S01]  /*1e70*/  SHFL.UP PT, R16, R155, 0x1, RZ ;  /* 0x042000009b107989 */ /* 0x000e2200000e00ff */
[-C--:B--2---:R-:W-:Y:S01]  /*1e80*/  FMUL.FTZ R156, R154, R153.reuse ;  /* 0x000000999a9c7220 */ /* 0x084fe20000410000 */
[----:B------:R-:W-:-:S03]  /*1e90*/  FMUL.FTZ R17, R155, R153 ;  /* 0x000000999b117220 */ /* 0x000fc60000410000 */
[-C--:B----4-:R-:W-:Y:S01]  /*1ea0*/  FFMA.FTZ R153, R155, R19.reuse, -R156 ;  /* 0x000000139b997223 */ /* 0x090fe2000001089c */
[----:B------:R-:W-:-:S03]  /*1eb0*/  FFMA.FTZ R19, R154, R19, R17 ;  /* 0x000000139a137223 */ /* 0x000fc60000010011 */
[----:B------:R-:W-:Y:S01]  /*1ec0*/  @P6 FADD.FTZ R148, R148, R153 ;  /* 0x0000009994946221 */ /* 0x000fe20000010000 */
[----:B------:R-:W-:Y:S01]  /*1ed0*/  @P6 FADD.FTZ R146, R146, R19 ;  /* 0x0000001392926221 */ /* 0x000fe20000010000 */
[CC--:B-----5:R-:W-:Y:S01]  /*1ee0*/  FMUL.FTZ R17, R155.reuse, R18.reuse ;  /* 0x000000129b117220 */ /* 0x0e0fe20000410000 */
[C---:B------:R-:W-:Y:S02]  /*1ef0*/  FMUL.FTZ R156, R154.reuse, R18 ;  /* 0x000000129a9c7220 */ /* 0x040fe40000410000 */
[----:B------:R-:W-:Y:S01]  /*1f00*/  SHFL.UP PT, R18, R148, 0x2, RZ ;  /* 0x0440000094127989 */ /* 0x000fe200000e00ff */
[-C--:B0-----:R-:W-:Y:S01]  /*1f10*/  @P6 FFMA.FTZ R154, R154, R16.reuse, R17 ;  /* 0x000000109a9a6223 */ /* 0x081fe20000010011 */
[----:B------:R-:W-:Y:S01]  /*1f20*/  @P6 FFMA.FTZ R155, R155, R16, -R156 ;  /* 0x000000109b9b6223 */ /* 0x000fe2000001089c */
[----:B------:R-:W-:Y:S01]  /*1f30*/  ISETP.GE.AND P6, PT, R52, 0x2, PT ;  /* 0x000000023400780c */ /* 0x000fe20003fc6270 */
[----:B------:R-:W0:Y:S04]  /*1f40*/  SHFL.UP PT, R19, R146, 0x2, RZ ;  /* 0x0440000092137989 */ /* 0x000e2800000e00ff */
[----:B------:R-:W2:Y:S04]  /*1f50*/  SHFL.UP PT, R17, R154, 0x2, RZ ;  /* 0x044000009a117989 */ /* 0x000ea800000e00ff */
[----:B------:R-:W4:Y:S01]  /*1f60*/  SHFL.UP PT, R16, R155, 0x2, RZ ;  /* 0x044000009b107989 */ /* 0x000f2200000e00ff */
[-C--:B0-----:R-:W-:Y:S01]  /*1f70*/  FMUL.FTZ R153, R155, R19.reuse ;  /* 0x000000139b997220 */ /* 0x081fe20000410000 */
[----:B------:R-:W-:-:S03]  /*1f80*/  FMUL.FTZ R156, R154, R19 ;  /* 0x000000139a9c7220 */ /* 0x000fc60000410000 */
[CC--:B------:R-:W-:Y:S01]  /*1f90*/  FFMA.FTZ R153, R154.reuse, R18.reuse, R153 ;  /* 0x000000129a997223 */ /* 0x0c0fe20000010099 */
[C---:B------:R-:W-:Y:S01]  /*1fa0*/  FFMA.FTZ R19, R155.reuse, R18, -R156 ;  /* 0x000000129b137223 */ /* 0x040fe2000001089c */
[-C--:B--2---:R-:W-:Y:S01]  /*1fb0*/  FMUL.FTZ R18, R154, R17.reuse ;  /* 0x000000119a127220 */ /* 0x084fe20000410000 */
[C---:B------:R-:W-:Y:S01]  /*1fc0*/  FMUL.FTZ R17, R155.reuse, R17 ;  /* 0x000000119b117220 */ /* 0x040fe20000410000 */
[----:B------:R-:W-:Y:S01]  /*1fd0*/  @P6 FADD.FTZ R146, R146, R153 ;  /* 0x0000009992926221 */ /* 0x000fe20000010000 */
[----:B------:R-:W-:Y:S01]  /*1fe0*/  @P6 FADD.FTZ R148, R148, R19 ;  /* 0x0000001394946221 */ /* 0x000fe20000010000 */
[-C--:B----4-:R-:W-:Y:S01]  /*1ff0*/  @P6 FFMA.FTZ R155, R155, R16.reuse, -R18 ;  /* 0x000000109b9b6223 */ /* 0x090fe20000010812 */
[----:B------:R-:W-:Y:S01]  /*2000*/  @P6 FFMA.FTZ R154, R154, R16, R17 ;  /* 0x000000109a9a6223 */ /* 0x000fe20000010011 */
[----:B------:R-:W-:Y:S01]  /*2010*/  ISETP.GE.AND P6, PT, R52, 0x4, PT ;  /* 0x000000043400780c */ /* 0x000fe20003fc6270 */
[----:B------:R-:W0:Y:S04]  /*2020*/  SHFL.UP PT, R19, R146, 0x4, RZ ;  /* 0x0480000092137989 */ /* 0x000e2800000e00ff */
[----:B------:R-:W2:Y:S04]  /*2030*/  SHFL.UP PT, R18, R148, 0x4, RZ ;  /* 0x0480000094127989 */ /* 0x000ea800000e00ff */
[----:B------:R-:W4:Y:S04]  /*2040*/  SHFL.UP PT, R17, R154, 0x4, RZ ;  /* 0x048000009a117989 */ /* 0x000f2800000e00ff */
[----:B------:R-:W5:Y:S01]  /*2050*/  SHFL.UP PT, R16, R155, 0x4, RZ ;  /* 0x048000009b107989 */ /* 0x000f6200000e00ff */
[-C--:B0-----:R-:W-:Y:S01]  /*2060*/  FMUL.FTZ R153, R155, R19.reuse ;  /* 0x000000139b997220 */ /* 0x081fe20000410000 */
[----:B------:R-:W-:-:S03]  /*2070*/  FMUL.FTZ R156, R154, R19 ;  /* 0x000000139a9c7220 */ /* 0x000fc60000410000 */
[-C--:B--2---:R-:W-:Y:S01]  /*2080*/  FFMA.FTZ R153, R154, R18.reuse, R153 ;  /* 0x000000129a997223 */ /* 0x084fe20000010099 */
[----:B------:R-:W-:-:S03]  /*2090*/  FFMA.FTZ R19, R155, R18, -R156 ;  /* 0x000000129b137223 */ /* 0x000fc6000001089c */
[----:B------:R-:W-:Y:S01]  /*20a0*/  @P6 FADD.FTZ R146, R146, R153 ;  /* 0x0000009992926221 */ /* 0x000fe20000010000 */
[-C--:B----4-:R-:W-:Y:S01]  /*20b0*/  FMUL.FTZ R18, R154, R17.reuse ;  /* 0x000000119a127220 */ /* 0x090fe20000410000 */
[C---:B------:R-:W-:Y:S01]  /*20c0*/  FMUL.FTZ R17, R155.reuse, R17 ;  /* 0x000000119b117220 */ /* 0x040fe20000410000 */
[----:B------:R-:W-:Y:S02]  /*20d0*/  @P6 FADD.FTZ R148, R148, R19 ;  /* 0x0000001394946221 */ /* 0x000fe40000010000 */
[----:B------:R-:W0:Y:S01]  /*20e0*/  SHFL.UP PT, R19, R146, 0x8, RZ ;  /* 0x0500000092137989 */ /* 0x000e2200000e00ff */
[-C--:B-----5:R-:W-:Y:S01]  /*20f0*/  @P6 FFMA.FTZ R155, R155, R16.reuse, -R18 ;  /* 0x000000109b9b6223 */ /* 0x0a0fe20000010812 */
[----:B------:R-:W-:Y:S01]  /*2100*/  @P6 FFMA.FTZ R154, R154, R16, R17 ;  /* 0x000000109a9a6223 */ /* 0x000fe20000010011 */
[----:B------:R-:W-:Y:S01]  /*2110*/  ISETP.GE.AND P6, PT, R52, 0x8, PT ;  /* 0x000000083400780c */ /* 0x000fe20003fc6270 */
[----:B------:R-:W2:Y:S04]  /*2120*/  SHFL.UP PT, R18, R148, 0x8, RZ ;  /* 0x0500000094127989 */ /* 0x000ea800000e00ff */
[----:B------:R-:W4:Y:S04]  /*2130*/  SHFL.UP PT, R17, R154, 0x8, RZ ;  /* 0x050000009a117989 */ /* 0x000f2800000e00ff */
[----:B------:R-:W5:Y:S01]  /*2140*/  SHFL.UP PT, R16, R155, 0x8, RZ ;  /* 0x050000009b107989 */ /* 0x000f6200000e00ff */
[-C--:B0-----:R-:W-:Y:S01]  /*2150*/  FMUL.FTZ R153, R155, R19.reuse ;  /* 0x000000139b997220 */ /* 0x081fe20000410000 */
[----:B------:R-:W-:-:S03]  /*2160*/  FMUL.FTZ R156, R154, R19 ;  /* 0x000000139a9c7220 */ /* 0x000fc60000410000 */
[CC--:B--2---:R-:W-:Y:S01]  /*2170*/  FFMA.FTZ R153, R154.reuse, R18.reuse, R153 ;  /* 0x000000129a997223 */ /* 0x0c4fe20000010099 */
[C---:B------:R-:W-:Y:S01]  /*2180*/  FFMA.FTZ R19, R155.reuse, R18, -R156 ;  /* 0x000000129b137223 */ /* 0x040fe2000001089c */
[-C--:B----4-:R-:W-:Y:S02]  /*2190*/  FMUL.FTZ R18, R154, R17.reuse ;  /* 0x000000119a127220 */ /* 0x090fe40000410000 */
[----:B------:R-:W-:Y:S01]  /*21a0*/  @P6 FADD.FTZ R146, R146, R153 ;  /* 0x0000009992926221 */ /* 0x000fe20000010000 */
[C---:B------:R-:W-:Y:S01]  /*21b0*/  FMUL.FTZ R17, R155.reuse, R17 ;  /* 0x000000119b117220 */ /* 0x040fe20000410000 */
[----:B------:R-:W-:Y:S01]  /*21c0*/  @P6 FADD.FTZ R148, R148, R19 ;  /* 0x0000001394946221 */ /* 0x000fe20000010000 */
[-C--:B-----5:R-:W-:Y:S02]  /*21d0*/  @P6 FFMA.FTZ R155, R155, R16.reuse, -R18 ;  /* 0x000000109b9b6223 */ /* 0x0a0fe40000010812 */
[----:B------:R-:W-:Y:S01]  /*21e0*/  @P6 FFMA.FTZ R154, R154, R16, R17 ;  /* 0x000000109a9a6223 */ /* 0x000fe20000010011 */
[----:B------:R-:W0:Y:S01]  /*21f0*/  SHFL.UP PT, R19, R146, 0x10, RZ ;  /* 0x0600000092137989 */ /* 0x000e2200000e00ff */
[----:B------:R-:W-:-:S03]  /*2200*/  ISETP.GE.AND P6, PT, R52, 0x10, PT ;  /* 0x000000103400780c */ /* 0x000fc60003fc6270 */
[----:B------:R-:W2:Y:S04]  /*2210*/  SHFL.UP PT, R18, R148, 0x10, RZ ;  /* 0x0600000094127989 */ /* 0x000ea800000e00ff */
[----:B------:R-:W4:Y:S04]  /*2220*/  SHFL.UP PT, R17, R154, 0x10, RZ ;  /* 0x060000009a117989 */ /* 0x000f2800000e00ff */
[----:B------:R-:W5:Y:S01]  /*2230*/  SHFL.UP PT, R16, R155, 0x10, RZ ;  /* 0x060000009b107989 */ /* 0x000f6200000e00ff */
[-C--:B0-----:R-:W-:Y:S01]  /*2240*/  FMUL.FTZ R156, R154, R19.reuse ;  /* 0x000000139a9c7220 */ /* 0x081fe20000410000 */
[----:B------:R-:W-:-:S03]  /*2250*/  FMUL.FTZ R153, R155, R19 ;  /* 0x000000139b997220 */ /* 0x000fc60000410000 */
[CC--:B--2---:R-:W-:Y:S01]  /*2260*/  FFMA.FTZ R19, R155.reuse, R18.reuse, -R156 ;  /* 0x000000129b137223 */ /* 0x0c4fe2000001089c */
[C---:B------:R-:W-:Y:S01]  /*2270*/  FFMA.FTZ R153, R154.reuse, R18, R153 ;  /* 0x000000129a997223 */ /* 0x040fe20000010099 */
[-C--:B----4-:R-:W-:Y:S01]  /*2280*/  FMUL.FTZ R18, R154, R17.reuse ;  /* 0x000000119a127220 */ /* 0x090fe20000410000 */
[C---:B------:R-:W-:Y:S01]  /*2290*/  FMUL.FTZ R17, R155.reuse, R17 ;  /* 0x000000119b117220 */ /* 0x040fe20000410000 */
        /* <DEDUP_REMOVED lines=18> */
[----:B0-----:R-:W-:Y:S01]  /*23c0*/  MOV R17, RZ ;  /* 0x000000ff00117202 */ /* 0x001fe20000000f00 */
[----:B----4-:R-:W-:-:S02]  /*23d0*/  HFMA2 R16, -RZ, RZ, 1.875, 0 ;  /* 0x3f800000ff107431 */ /* 0x010fc400000001ff */
[-C--:B--2---:R-:W-:Y:S01]  /*23e0*/  FMUL.FTZ R158, R154, R153.reuse ;  /* 0x000000999a9e7220 */ /* 0x084fe20000410000 */
[----:B------:R-:W-:-:S03]  /*23f0*/  FMUL.FTZ R159, R155, R153 ;  /* 0x000000999b9f7220 */ /* 0x000fc60000410000 */
[-C--:B-----5:R-:W-:Y:S01]  /*2400*/  FFMA.FTZ R157, R155, R156.reuse, -R158 ;  /* 0x0000009c9b9d7223 */ /* 0x0a0fe2000001089e */
[----:B------:R-:W-:Y:S01]  /*2410*/  FFMA.FTZ R159, R154, R156, R159 ;  /* 0x0000009c9a9f7223 */ /* 0x000fe2000001009f */
[----:B------:R-:W-:Y:S02]  /*2420*/  FMUL.FTZ R155, R134, R151 ;  /* 0x00000097869b7220 */ /* 0x000fe40000410000 */
[----:B------:R-:W-:Y:S01]  /*2430*/  @P5 FADD.FTZ R156, R148, R157 ;  /* 0x0000009d949c5221 */ /* 0x000fe20000010000 */
[-C--:B------:R-:W-:Y:S01]  /*2440*/  FMUL.FTZ R148, R134, R143.reuse ;  /* 0x0000008f86947220 */ /* 0x080fe20000410000 */
[----:B------:R-:W-:Y:S01]  /*2450*/  @P5 FADD.FTZ R153, R146, R159 ;  /* 0x0000009f92995221 */ /* 0x000fe20000010000 */
[----:B------:R-:W-:Y:S01]  /*2460*/  FFMA.FTZ R146, R138, R143, R155 ;  /* 0x0000008f8a927223 */ /* 0x000fe2000001009b */
[----:B------:R-:W-:Y:S01]  /*2470*/  ISETP.GE.AND P5, PT, R78, UR8, PT ;  /* 0x000000084e007c0c */ /* 0x000fe2000bfa6270 */
[----:B------:R-:W-:Y:S01]  /*2480*/  FFMA.FTZ R148, R138, R151, -R148 ;  /* 0x000000978a947223 */ /* 0x000fe20000010894 */
[-C--:B-1-3--:R-:W-:Y:S01]  /*2490*/  FMUL.FTZ R155, R134, R49.reuse ;  /* 0x00000031869b7220 */ /* 0x08afe20000410000 */
[----:B------:R-:W-:Y:S01]  /*24a0*/  FADD.FTZ R154, R131, R146 ;  /* 0x00000092839a7221 */ /* 0x000fe20000010000 */
[----:B------:R-:W-:Y:S01]  /*24b0*/  FMUL.FTZ R157, R138, R49 ;  /* 0x000000318a9d7220 */ /* 0x000fe20000410000 */
[----:B------:R-:W-:Y:S01]  /*24c0*/  FADD.FTZ R148, R139, R148 ;  /* 0x000000948b947221 */ /* 0x000fe20000010000 */
[----:B------:R-:W-:Y:S01]  /*24d0*/  ISETP.NE.OR P5, PT, R88, RZ, P5 ;  /* 0x000000ff5800720c */ /* 0x000fe20002fa5670 */
[----:B------:R-:W-:Y:S01]  /*24e0*/  FMUL.FTZ R158, R136, R154 ;  /* 0x0000009a889e7220 */ /* 0x000fe20000410000 */
[----:B------:R-:W-:Y:S01]  /*24f0*/  FFMA.FTZ R146, R138, R48, -R155 ;  /* 0x000000308a927223 */ /* 0x000fe2000001089b */
[----:B------:R-:W-:Y:S01]  /*2500*/  FMUL.FTZ R159, R136, R148 ;  /* 0x00000094889f7220 */ /* 0x000fe20000410000 */
[----:B------:R-:W-:Y:S01]  /*2510*/  FFMA.FTZ R157, -R134, R48, -R157 ;  /* 0x00000030869d7223 */ /* 0x000fe2000001099d */
        /* <DEDUP_REMOVED lines=8> */
[C---:B------:R-:W-:Y:S01]  /*25a0*/  FMUL.FTZ R163, R132.reuse, R155 ;  /* 0x0000009b84a37220 */ /* 0x040fe20000410000 */
[----:B------:R-:W0:Y:S01]  /*25b0*/  @!P5 LDS.128 R16, [UR7+0x1d90] ;  /* 0x001d9007ff10d984 */ /* 0x000e220008000c00 */
[----:B------:R-:W-:Y:S01]  /*25c0*/  FMUL.FTZ R158, R132, R161 ;  /* 0x000000a1849e7220 */ /* 0x000fe20000410000 */
[----:B------:R-:W-:Y:S01]  /*25d0*/  ISETP.NE.AND P5, PT, R116, 0x1f, PT ;  /* 0x0000001f7400780c */ /* 0x000fe20003fa5270 */
[----:B------:R-:W-:Y:S01]  /*25e0*/  FMUL.FTZ R146, R132, R159 ;  /* 0x0000009f84927220 */ /* 0x000fe20000410000 */
[----:B------:R-:W-:Y:S01]  /*25f0*/  FFMA.FTZ R148, R130, R161, R163 ;  /* 0x000000a182947223 */ /* 0x000fe200000100a3 */
[----:B------:R-:W-:Y:S01]  /*2600*/  FMUL.FTZ R154, R132, R157 ;  /* 0x0000009d849a7220 */ /* 0x000fe20000410000 */
[C---:B------:R-:W-:Y:S01]  /*2610*/  FFMA.FTZ R158, R130.reuse, R155, -R158 ;  /* 0x0000009b829e7223 */ /* 0x040fe2000001089e */
[C---:B------:R-:W-:Y:S01]  /*2620*/  FFMA.FTZ R155, R130.reuse, R157, -R146 ;  /* 0x0000009d829b7223 */ /* 0x040fe20000010892 */
[----:B------:R-:W-:Y:S01]  /*2630*/  FADD.FTZ R146, R135, R148 ;  /* 0x0000009487927221 */ /* 0x000fe20000010000 */
[----:B------:R-:W-:Y:S01]  /*2640*/  FFMA.FTZ R154, R130, R159, R154 ;  /* 0x0000009f829a7223 */ /* 0x000fe2000001009a */
        /* <DEDUP_REMOVED lines=8> */
[CC--:B--2---:R-:W-:Y:S01]  /*26d0*/  FMUL.FTZ R158, R155.reuse, R160.reuse ;  /* 0x000000a09b9e7220 */ /* 0x0c4fe20000410000 */
[C---:B------:R-:W-:Y:S01]  /*26e0*/  FMUL.FTZ R160, R154.reuse, R160 ;  /* 0x000000a09aa07220 */ /* 0x040fe20000410000 */
[-C--:B----4-:R-:W-:Y:S01]  /*26f0*/  FFMA.FTZ R159, R154, R161.reuse, -R159 ;  /* 0x000000a19a9f7223 */ /* 0x090fe2000001089f */
[----:B------:R-:W-:Y:S01]  /*2700*/  FFMA.FTZ R161, R155, R161, R162 ;  /* 0x000000a19ba17223 */ /* 0x000fe200000100a2 */
[C---:B-1-3--:R-:W-:Y:S01]  /*2710*/  FFMA.FTZ R154, R157.reuse, R154, -R158 ;  /* 0x0000009a9d9a7223 */ /* 0x04afe2000001089e */
[----:B------:R-:W-:Y:S01]  /*2720*/  FFMA.FTZ R155, R157, R155, R160 ;  /* 0x0000009b9d9b7223 */ /* 0x000fe200000100a0 */
[----:B------:R-:W-:Y:S01]  /*2730*/  FADD.FTZ R146, R146, R159 ;  /* 0x0000009f92927221 */ /* 0x000fe20000010000 */
[----:B------:R-:W-:-:S07]  /*2740*/  FADD.FTZ R148, R148, R161 ;  /* 0x000000a194947221 */ /* 0x000fce0000010000 */
.L_x_17586:
[----:B------:R-:W-:Y:S05]  /*2750*/  BSYNC.RECONVERGENT B0 ;  /* 0x0000000000007941 */ /* 0x000fea0003800200 */
.L_x_17585:
[----:B------:R-:W-:Y:S01]  /*2760*/  ISETP.GT.U32.AND P5, PT, R116, 0x1d, PT ;  /* 0x0000001d7400780c */ /* 0x000fe20003fa4070 */
        /* <DEDUP_REMOVED lines=16> */
.L_x_17588:
[----:B------:R-:W-:Y:S05]  /*2870*/  BSYNC.RECONVERGENT B0 ;  /* 0x0000000000007941 */ /* 0x000fea0003800200 */
.L_x_17587:
[----:B------:R-:W-:Y:S01]  /*2880*/  ISETP.GT.U32.AND P5, PT, R116, 0x1b, PT ;  /* 0x0000001b7400780c */ /* 0x000fe20003fa4070 */
        /* <DEDUP_REMOVED lines=16> */
.L_x_17590:
[----:B------:R-:W-:Y:S05]  /*2990*/  BSYNC.RECONVERGENT B0 ;  /* 0x0000000000007941 */ /* 0x000fea0003800200 */
.L_x_17589:
        /* <DEDUP_REMOVED lines=17> */
.L_x_17592:
[----:B------:R-:W-:Y:S05]  /*2ab0*/  BSYNC.RECONVERGENT B0 ;  /* 0x0000000000007941 */ /* 0x000fea0003800200 */
.L_x_17591:
        /* <DEDUP_REMOVED lines=17> */
.L_x_17594:
[----:B------:R-:W-:Y:S05]  /*2bd0*/  BSYNC.RECONVERGENT B0 ;  /* 0x0000000000007941 */ /* 0x000fea0003800200 */
.L_x_17593:
[----:B-1----:R-:W-:Y:S01]  /*2be0*/  SHFL.IDX PT, R157, R19, RZ, 0x1f ;  /* 0x00001fff139d7589 */ /* 0x002fe200000e0000 */
[----:B------:R-:W-:Y:S01]  /*2bf0*/  ISETP.NE.AND P5, PT, R88, 0x1f, PT ;  /* 0x0000001f5800780c */ /* 0x000fe20003fa5270 */
[----:B------:R-:W-:Y:S02]  /*2c00*/  BSSY.RECONVERGENT B0, `(.L_x_17595) ;  /* 0x000008f000007945 */ /* 0x000fe40003800200 */
[----:B0-----:R-:W0:Y:S04]  /*2c10*/  SHFL.DOWN PT, R162, R154, 0x1, 0x1f ;  /* 0x08201f009aa27f89 */ /* 0x001e2800000e0000 */
[----:B------:R-:W1:Y:S04]  /*2c20*/  SHFL.DOWN PT, R164, R155, 0x1, 0x1f ;  /* 0x08201f009ba47f89 */ /* 0x000e6800000e0000 */
[----:B------:R-:W5:Y:S04]  /*2c30*/  SHFL.IDX PT, R158, R18, RZ, 0x1f ;  /* 0x00001fff129e7589 */ /* 0x000f6800000e0000 */
[----:B------:R-:W5:Y:S04]  /*2c40*/  SHFL.DOWN PT, R160, R148, 0x1, 0x1f ;  /* 0x08201f0094a07f89 */ /* 0x000f6800000e0000 */
[----:B------:R-:W5:Y:S04]  /*2c50*/  SHFL.DOWN PT, R159, R146, 0x1, 0x1f ;  /* 0x08201f00929f7f89 */ /* 0x000f6800000e0000 */
[----:B--23--:R-:W2:Y:S01]  /*2c60*/  SHFL.IDX PT, R155, R155, RZ, 0x1f ;  /* 0x00001fff9b9b7589 */ /* 0x00cea200000e0000 */
[----:B0-----:R-:W-:-:S03]  /*2c70*/  @P5 FMUL.FTZ R163, R162, R157 ;  /* 0x0000009da2a35220 */ /* 0x001fc60000410000 */
[----:B------:R-:W0:Y:S01]  /*2c80*/  SHFL.IDX PT, R154, R154, RZ, 0x1f ;  /* 0x00001fff9a9a7589 */ /* 0x000e2200000e0000 */
[----:B-1----:R-:W-:-:S03]  /*2c90*/  @P5 FMUL.FTZ R161, R164, R157 ;  /* 0x0000009da4a15220 */ /* 0x002fc60000410000 */
[----:B----4-:R-:W1:Y:S01]  /*2ca0*/  SHFL.IDX PT, R146, R146, RZ, 0x1f ;  /* 0x00001fff92927589 */ /* 0x010e6200000e0000 */
[-C--:B-----5:R-:W-:Y:S01]  /*2cb0*/  @P5 FFMA.FTZ R163, R164, R158.reuse, R163 ;  /* 0x0000009ea4a35223 */ /* 0x0a0fe200000100a3 */
[----:B------:R-:W-:Y:S02]  /*2cc0*/  @P5 FFMA.FTZ R162, R162, R158, -R161 ;  /* 0x0000009ea2a25223 */ /* 0x000fe400000108a1 */
[----:B------:R-:W3:Y:S01]  /*2cd0*/  SHFL.IDX PT, R148, R148, RZ, 0x1f ;  /* 0x00001fff94947589 */ /* 0x000ee200000e0000 */
[----:B------:R-:W-:Y:S01]  /*2ce0*/  @P5 FADD.FTZ R157, R160, R163 ;  /* 0x000000a3a09d5221 */ /* 0x000fe20000010000 */
[-C--:B------:R-:W-:Y:S01]  /*2cf0*/  FMUL.FTZ R160, R3, R156.reuse ;  /* 0x0000009c03a07220 */ /* 0x080fe20000410000 */
[----:B------:R-:W-:Y:S01]  /*2d00*/  @P5 FADD.FTZ R158, R159, R162 ;  /* 0x000000a29f9e5221 */ /* 0x000fe20000010000 */
[-C--:B------:R-:W-:Y:S02]  /*2d10*/  FMUL.FTZ R159, R3, R153.reuse ;  /* 0x00000099039f7220 */ /* 0x080fe40000410000 */
[----:B------:R-:W-:Y:S01]  /*2d20*/  FFMA.FTZ R160, R2, R153, R160 ;  /* 0x0000009902a07223 */ /* 0x000fe200000100a0 */
[----:B------:R-:W-:Y:S01]  /*2d30*/  ISETP.NE.AND P5, PT, R88, RZ, PT ;  /* 0x000000ff5800720c */ /* 0x000fe20003fa5270 */
[----:B------:R-:W-:-:S02]  /*2d40*/  FFMA.FTZ R156, R2, R156, -R159 ;  /* 0x0000009c029c7223 */ /* 0x000fc4000001089f */
[----:B------:R-:W-:Y:S01]  /*2d50*/  FADD.FTZ R141, R141, R160 ;  /* 0x000000a08d8d7221 */ /* 0x000fe20000010000 */
[-C--:B------:R-:W-:Y:S01]  /*2d60*/  FMUL.FTZ R160, R158, R49.reuse ;  /* 0x000000319ea07220 */ /* 0x080fe20000410000 */
[----:B------:R-:W-:Y:S01]  /*2d70*/  FMUL.FTZ R49, R157, R49 ;  /* 0x000000319d317220 */ /* 0x000fe20000410000 */
[----:B------:R-:W-:Y:S01]  /*2d80*/  FADD.FTZ R3, R145, R156 ;  /* 0x0000009c91037221 */ /* 0x000fe20000010000 */
[----:B------:R-:W-:Y:S01]  /*2d90*/  FMUL.FTZ R2, R132, R141 ;  /* 0x0000008d84027220 */ /* 0x000fe20000410000 */
[-C--:B------:R-:W-:Y:S01]  /*2da0*/  FFMA.FTZ R160, R157, R48.reuse, -R160 ;  /* 0x000000309da07223 */ /* 0x080fe200000108a0 */
[----:B------:R-:W-:Y:S01]  /*2db0*/  FFMA.FTZ R48, R158, R48, R49 ;  /* 0x000000309e307223 */ /* 0x000fe20000010031 */
[-C--:B------:R-:W-:Y:S01]  /*2dc0*/  FMUL.FTZ R145, R132, R3.reuse ;  /* 0x0000000384917220 */ /* 0x080fe20000410000 */
[C---:B------:R-:W-:Y:S01]  /*2dd0*/  FFMA.FTZ R153, R130.reuse, R3, -R2 ;  /* 0x0000000382997223 */ /* 0x040fe20000010802 */
[----:B------:R-:W-:Y:S01]  /*2de0*/  FADD.FTZ R49, R151, R160 ;  /* 0x000000a097317221 */ /* 0x000fe20000010000 */
[----:B------:R-:W-:Y:S01]  /*2df0*/  FADD.FTZ R143, R143, R48 ;  /* 0x000000308f8f7221 */ /* 0x000fe20000010000 */
[----:B------:R-:W-:Y:S01]  /*2e00*/  FFMA.FTZ R156, R130, R141, R145 ;  /* 0x0000008d829c7223 */ /* 0x000fe20000010091 */
[C---:B------:R-:W-:Y:S01]  /*2e10*/  FFMA.FTZ R153, R5.reuse, R150, R153 ;  /* 0x0000009605997223 */ /* 0x040fe20000010099 */
[C---:B------:R-:W-:Y:S01]  /*2e20*/  FMUL.FTZ R157, R134.reuse, R49 ;  /* 0x00000031869d7220 */ /* 0x040fe20000410000 */
[----:B------:R-:W-:Y:S01]  /*2e30*/  FMUL.FTZ R150, R134, R143 ;  /* 0x0000008f86967220 */ /* 0x000fe20000410000 */
[----:B------:R-:W-:Y:S01]  /*2e40*/  FFMA.FTZ R145, R5, R152, R156 ;  /* 0x0000009805917223 */ /* 0x000fe2000001009c */
[----:B------:R-:W-:Y:S01]  /*2e50*/  FMUL.FTZ R48, R136, R153 ;  /* 0x0000009988307220 */ /* 0x000fe20000410000 */
[----:B--2---:R-:W-:Y:S01]  /*2e60*/  FMUL.FTZ R159, R155, R19 ;  /* 0x000000139b9f7220 */ /* 0x004fe20000410000 */
[----:B------:R-:W-:Y:S01]  /*2e70*/  FFMA.FTZ R150, R138, R49, -R150 ;  /* 0x000000318a967223 */ /* 0x000fe20000010896 */
[-C--:B------:R-:W-:Y:S01]  /*2e80*/  FMUL.FTZ R2, R136, R145.reuse ;  /* 0x0000009188027220 */ /* 0x080fe20000410000 */
[----:B------:R-:W-:Y:S01]  /*2e90*/  FFMA.FTZ R151, R133, R145, R48 ;  /* 0x0000009185977223 */ /* 0x000fe20000010030 */
[----:B------:R-:W-:Y:S01]  /*2ea0*/  FFMA.FTZ R48, R138, R143, R157 ;  /* 0x0000008f8a307223 */ /* 0x000fe2000001009d */
[----:B------:R-:W-:Y:S01]  /*2eb0*/  FADD.FTZ R139, R139, R150 ;  /* 0x000000968b8b7221 */ /* 0x000fe20000010000 */
[----:B------:R-:W-:Y:S01]  /*2ec0*/  FFMA.FTZ R2, R133, R153, -R2 ;  /* 0x0000009985027223 */ /* 0x000fe20000010802 */
[----:B------:R-:W-:Y:S01]  /*2ed0*/  FFMA.FTZ R149, R6, R149, R151 ;  /* 0x0000009506957223 */ /* 0x000fe20000010097 */
[----:B------:R-:W-:Y:S01]  /*2ee0*/  FADD.FTZ R131, R131, R48 ;  /* 0x0000003083837221 */ /* 0x000fe20000010000 */
[-C--:B0-----:R-:W-:Y:S01]  /*2ef0*/  FFMA.FTZ R159, R154, R18.reuse, -R159 ;  /* 0x000000129a9f7223 */ /* 0x081fe2000001089f */
[----:B------:R-:W-:Y:S01]  /*2f00*/  FFMA.FTZ R147, R6, R147, R2 ;  /* 0x0000009306937223 */ /* 0x000fe20000010002 */
[----:B------:R-:W-:Y:S01]  /*2f10*/  FMUL.FTZ R151, R134, R149 ;  /* 0x0000009586977220 */ /* 0x000fe20000410000 */
[C---:B------:R-:W-:Y:S01]  /*2f20*/  FMUL.FTZ R2, R136.reuse, R131 ;  /* 0x0000008388027220 */ /* 0x040fe20000410000 */
[----:B------:R-:W-:Y:S01]  /*2f30*/  FMUL.FTZ R136, R136, R139 ;  /* 0x0000008b88887220 */ /* 0x000fe20000410000 */
[----:B------:R-:W-:Y:S01]  /*2f40*/  FMUL.FTZ R18, R155, R18 ;  /* 0x000000129b127220 */ /* 0x000fe20000410000 */
[----:B------:R-:W-:Y:S01]  /*2f50*/  FMUL.FTZ R134, R134, R147 ;  /* 0x0000009386867220 */ /* 0x000fe20000410000 */
[C---:B------:R-:W-:Y:S01]  /*2f60*/  FFMA.FTZ R157, R133.reuse, R139, -R2 ;  /* 0x0000008b859d7223 */ /* 0x040fe20000010802 */
[----:B------:R-:W-:Y:S01]  /*2f70*/  FFMA.FTZ R136, R133, R131, R136 ;  /* 0x0000008385887223 */ /* 0x000fe20000010088 */
[----:B------:R-:W-:Y:S01]  /*2f80*/  FFMA.FTZ R2, R138, R147, -R151 ;  /* 0x000000938a027223 */ /* 0x000fe20000010897 */
[----:B------:R-:W-:Y:S01]  /*2f90*/  FFMA.FTZ R19, R154, R19, R18 ;  /* 0x000000139a137223 */ /* 0x000fe20000010012 */
[----:B------:R-:W-:Y:S01]  /*2fa0*/  FADD.FTZ R133, R140, R157 ;  /* 0x0000009d8c857221 */ /* 0x000fe20000010000 */
[----:B------:R-:W-:Y:S01]  /*2fb0*/  FADD.FTZ R137, R137, R136 ;  /* 0x0000008889897221 */ /* 0x000fe20000010000 */
[----:B------:R-:W-:Y:S01]  /*2fc0*/  FMUL.FTZ R157, R155, R17 ;  /* 0x000000119b9d7220 */ /* 0x000fe20000410000 */
[----:B------:R-:W-:Y:S01]  /*2fd0*/  FFMA.FTZ R144, R7, R144, R2 ;  /* 0x0000009007907223 */ /* 0x000fe20000010002 */
[----:B------:R-:W-:Y:S01]  /*2fe0*/  FMUL.FTZ R161, R132, R133 ;  /* 0x0000008584a17220 */ /* 0x000fe20000410000 */
[-C--:B------:R-:W-:Y:S01]  /*2ff0*/  FMUL.FTZ R2, R155, R16.reuse ;  /* 0x000000109b027220 */ /* 0x080fe20000410000 */
[----:B------:R-:W-:Y:S01]  /*3000*/  FFMA.FTZ R16, R154, R16, -R157 ;  /* 0x000000109a107223 */ /* 0x000fe2000001089d */
[----:B------:R-:W-:Y:S01]  /*3010*/  FFMA.FTZ R134, R138, R149, R134 ;  /* 0x000000958a867223 */ /* 0x000fe20000010086 */
[-C--:B------:R-:W-:Y:S01]  /*3020*/  FFMA.FTZ R48, R130, R137.reuse, R161 ;  /* 0x0000008982307223 */ /* 0x080fe200000100a1 */
[----:B------:R-:W-:Y:S01]  /*3030*/  FMUL.FTZ R157, R132, R137 ;  /* 0x00000089849d7220 */ /* 0x000fe20000410000 */
[----:B-1----:R-:W-:Y:S01]  /*3040*/  FADD.FTZ R18, R146, R159 ;  /* 0x0000009f92127221 */ /* 0x002fe20000010000 */
[----:B------:R-:W-:Y:S01]  /*3050*/  FFMA.FTZ R159, R0, -R141, RZ ;  /* 0x8000008d009f7223 */ /* 0x000fe200000100ff */
[----:B------:R-:W-:Y:S01]  /*3060*/  FADD.FTZ R135, R135, R48 ;  /* 0x0000003087877221 */ /* 0x000fe20000010000 */
[----:B------:R-:W-:Y:S01]  /*3070*/  FFMA.FTZ R17, R154, R17, R2 ;  /* 0x000000119a117223 */ /* 0x000fe20000010002 */
[----:B------:R-:W-:Y:S01]  /*3080*/  FFMA.FTZ R151, R7, R142, R134 ;  /* 0x0000008e07977223 */ /* 0x000fe20000010086 */
[----:B------:R-:W-:Y:S01]  /*3090*/  FFMA.FTZ R2, R130, R133, -R157 ;  /* 0x0000008582027223 */ /* 0x000fe2000001089d */
[----:B------:R-:W-:Y:S01]  /*30a0*/  FMUL.FTZ R155, R105, R135 ;  /* 0x00000087699b7220 */ /* 0x000fe20000410000 */
[----:B---3--:R-:W-:Y:S01]  /*30b0*/  FADD.FTZ R19, R148, R19 ;  /* 0x0000001394137221 */ /* 0x008fe20000010000 */
[----:B------:R-:W-:Y:S01]  /*30c0*/  FFMA.FTZ R157, R0, R3, RZ ;  /* 0x00000003009d7223 */ /* 0x000fe200000100ff */
[----:B------:R-:W-:Y:S01]  /*30d0*/  FFMA.FTZ R134, R98, -R145, R159 ;  /* 0x8000009162867223 */ /* 0x000fe2000001009f */
[----:B------:R-:W-:Y:S01]  /*30e0*/  FFMA.FTZ R145, -R108, R121, R145 ;  /* 0x000000796c917223 */ /* 0x000fe20000010191 */
[----:B------:R-:W-:Y:S01]  /*30f0*/  FMUL.FTZ R136, R94, R133 ;  /* 0x000000855e887220 */ /* 0x000fe20000410000 */
[----:B------:R-:W-:Y:S01]  /*3100*/  FMUL.FTZ R48, R4, R155 ;  /* 0x0000009b04307220 */ /* 0x000fe20000410000 */
[----:B------:R0:W-:Y:S01]  /*3110*/  @!P5 STS.128 [UR7+0x1d90], R16 ;  /* 0x001d9010ff00d988 */ /* 0x0001e20008000c07 */
[----:B------:R-:W-:Y:S01]  /*3120*/  FMUL.FTZ R132, R94, R137 ;  /* 0x000000895e847220 */ /* 0x000fe20000410000 */
[----:B------:R-:W-:Y:S01]  /*3130*/  FFMA.FTZ R157, R98, R153, R157 ;  /* 0x00000099629d7223 */ /* 0x000fe2000001009d */
[----:B------:R-:W-:Y:S01]  /*3140*/  FFMA.FTZ R153, R108, -R123, R153 ;  /* 0x8000007b6c997223 */ /* 0x000fe20000010099 */
[----:B------:R-:W-:Y:S01]  /*3150*/  FADD.FTZ R2, R129, R2 ;  /* 0x0000000281027221 */ /* 0x000fe20000010000 */
[----:B------:R1:W-:Y:S01]  /*3160*/  STS [R65+0x420], R48 ;  /* 0x0004203041007388 */ /* 0x0003e20000000800 */
[----:B------:R-:W-:Y:S01]  /*3170*/  FMUL.FTZ R140, R5, R132 ;  /* 0x00000084058c7220 */ /* 0x000fe20000410000 */
[----:B------:R-:W-:Y:S01]  /*3180*/  FMUL.FTZ R138, R107, R131 ;  /* 0x000000836b8a7220 */ /* 0x000fe20000410000 */
[----:B------:R-:W-:Y:S01]  /*3190*/  FMUL.FTZ R129, R105, R2 ;  /* 0x0000000269817220 */ /* 0x000fe20000410000 */
[----:B------:R-:W-:Y:S01]  /*31a0*/  FMUL.FTZ R142, R5, R136 ;  /* 0x00000088058e7220 */ /* 0x000fe20000410000 */
[----:B------:R-:W-:Y:S01]  /*31b0*/  FFMA.FTZ R134, R100, -R149, R134 ;  /* 0x8000009564867223 */ /* 0x000fe20000010086 */
[----:B------:R2:W-:Y:S01]  /*31c0*/  STS [R61+0x8], R140 ;  /* 0x0000088c3d007388 */ /* 0x0005e20000000800 */
[----:B------:R-:W-:Y:S01]  /*31d0*/  FMUL.FTZ R130, R4, R129 ;  /* 0x0000008104827220 */ /* 0x000fe20000410000 */
[----:B------:R-:W-:Y:S01]  /*31e0*/  FMUL.FTZ R146, R6, R138 ;  /* 0x0000008a06927220 */ /* 0x000fe20000410000 */
[C---:B0-----:R-:W-:Y:S01]  /*31f0*/  FMUL.FTZ R18, R145.reuse, R136 ;  /* 0x0000008891127220 */ /* 0x041fe20000410000 */
[-C--:B-1----:R-:W-:Y:S01]  /*3200*/  FMUL.FTZ R48, R145, R132.reuse ;  /* 0x0000008491307220 */ /* 0x082fe20000410000 */
[C---:B------:R-:W-:Y:S01]  /*3210*/  FMUL.FTZ R16, R96.reuse, R143 ;  /* 0x0000008f60107220 */ /* 0x040fe20000410000 */
[----:B------:R0:W-:Y:S01]  /*3220*/  STS [R61+0x4], R130 ;  /* 0x000004823d007388 */ /* 0x0001e20000000800 */
[----:B------:R-:W-:Y:S01]  /*3230*/  FFMA.FTZ R17, R153, R132, R18 ;  /* 0x0000008499117223 */ /* 0x000fe20000010012 */
[----:B------:R-:W-:Y:S01]  /*3240*/  FMUL.FTZ R18, R96, R49 ;  /* 0x0000003160127220 */ /* 0x000fe20000410000 */
[----:B------:R-:W-:Y:S01]  /*3250*/  FMUL.FTZ R132, R107, R139 ;  /* 0x0000008b6b847220 */ /* 0x000fe20000410000 */
[C---:B--2---:R-:W-:Y:S01]  /*3260*/  FMUL.FTZ R140, R7.reuse, R16 ;  /* 0x00000010078c7220 */ /* 0x044fe20000410000 */
[----:B------:R-:W-:Y:S01]  /*3270*/  STS [R61+0xc], R142 ;  /* 0x00000c8e3d007388 */ /* 0x000fe20000000800 */
[----:B------:R-:W-:Y:S01]  /*3280*/  FMUL.FTZ R150, R7, R18 ;  /* 0x0000001207967220 */ /* 0x000fe20000410000 */
[----:B------:R-:W-:Y:S01]  /*3290*/  FMUL.FTZ R148, R6, R132 ;  /* 0x0000008406947220 */ /* 0x000fe20000410000 */
[----:B------:R-:W-:Y:S01]  /*32a0*/  FFMA.FTZ R19, R153, R136, -R48 ;  /* 0x0000008899137223 */ /* 0x000fe20000010830 */
[----:B------:R1:W-:Y:S01]  /*32b0*/  STS [R61+0x10], R146 ;  /* 0x000010923d007388 */ /* 0x0003e20000000800 */
[----:B------:R-:W-:Y:S01]  /*32c0*/  FFMA.FTZ R136, R100, R147, R157 ;  /* 0x0000009364887223 */ /* 0x000fe2000001009d */
[----:B0-----:R-:W-:Y:S01]  /*32d0*/  FFMA.FTZ R130, -R110, R127, R141 ;  /* 0x0000007f6e827223 */ /* 0x001fe2000001018d */
[----:B------:R-:W-:Y:S01]  /*32e0*/  FFMA.FTZ R141, -R104, R117, R151 ;  /* 0x00000075688d7223 */ /* 0x000fe20000010197 */
[----:B------:R-:W-:Y:S01]  /*32f0*/  STS [R61+0x14], R148 ;  /* 0x000014943d007388 */ /* 0x000fe20000000800 */
[----:B------:R-:W-:Y:S01]  /*3300*/  FFMA.FTZ R48, R110, -R128, R3 ;  /* 0x800000806e307223 */ /* 0x000fe20000010003 */
[----:B------:R-:W-:Y:S01]  /*3310*/  FFMA.FTZ R3, R104, -R119, R144 ;  /* 0x8000007768037223 */ /* 0x000fe20000010090 */
[----:B------:R-:W-:Y:S01]  /*3320*/  FFMA.FTZ R149, -R106, R118, R149 ;  /* 0x000000766a957223 */ /* 0x000fe20000010195 */
[----:B------:R0:W-:Y:S01]  /*3330*/  STS [R61+0x18], R140 ;  /* 0x0000188c3d007388 */ /* 0x0001e20000000800 */
[----:B------:R-:W-:Y:S01]  /*3340*/  FMUL.FTZ R159, R130, R129 ;  /* 0x00000081829f7220 */ /* 0x000fe20000410000 */
[----:B-1----:R-:W-:Y:S01]  /*3350*/  FMUL.FTZ R146, R141, R18 ;  /* 0x000000128d927220 */ /* 0x002fe20000410000 */
[----:B------:R-:W-:Y:S01]  /*3360*/  FFMA.FTZ R147, R106, -R120, R147 ;  /* 0x800000786a937223 */ /* 0x000fe20000010093 */
[----:B------:R1:W-:Y:S01]  /*3370*/  STS [R61+0x1c], R150 ;  /* 0x00001c963d007388 */ /* 0x0003e20000000800 */
[----:B------:R-:W-:Y:S01]  /*3380*/  FMUL.FTZ R142, R149, R132 ;  /* 0x00000084958e7220 */ /* 0x000fe20000410000 */
[-C--:B------:R-:W-:Y:S01]  /*3390*/  FFMA.FTZ R159, R48, R155.reuse, R159 ;  /* 0x0000009b309f7223 */ /* 0x080fe2000001009f */
[----:B------:R-:W-:Y:S02]  /*33a0*/  BAR.SYNC.DEFER_BLOCKING 0x0 ;  /* 0x0000000000007b1d */ /* 0x000fe40000010000 */
[----:B------:R-:W-:Y:S01]  /*33b0*/  FFMA.FTZ R142, R147, R138, R142 ;  /* 0x0000008a938e7223 */ /* 0x000fe2000001008e */
[----:B0-----:R-:W-:-:S04]  /*33c0*/  FMUL.FTZ R140, R130, R155 ;  /* 0x0000009b828c7220 */ /* 0x001fc80000410000 */
[----:B------:R-:W-:Y:S01]  /*33d0*/  FFMA.FTZ R140, R48, R129, -R140 ;  /* 0x00000081308c7223 */ /* 0x000fe2000001088c */
[----:B------:R-:W-:Y:S01]  /*33e0*/  FFMA.FTZ R129, R3, R16, R146 ;  /* 0x0000001003817223 */ /* 0x000fe20000010092 */
[----:B------:R-:W-:Y:S01]  /*33f0*/  FMUL.FTZ R146, R149, R138 ;  /* 0x0000008a95927220 */ /* 0x000fe20000410000 */
[----:B------:R-:W-:Y:S01]  /*3400*/  FADD.FTZ R138, RZ, R159 ;  /* 0x0000009fff8a7221 */ /* 0x000fe20000010000 */
[----:B------:R-:W-:Y:S01]  /*3410*/  FADD.FTZ R140, RZ, R140 ;  /* 0x0000008cff8c7221 */ /* 0x000fe20000010000 */
[----:B------:R-:W-:Y:S01]  /*3420*/  FMUL.FTZ R16, R141, R16 ;  /* 0x000000108d107220 */ /* 0x000fe20000410000 */
[----:B------:R-:W-:Y:S01]  /*3430*/  FFMA.FTZ R146, R147, R132, -R146 ;  /* 0x0000008493927223 */ /* 0x000fe20000010892 */
[----:B------:R-:W-:Y:S01]  /*3440*/  LEA R132, R114, -R109, 0x1 ;  /* 0x8000006d72847211 */ /* 0x000fe200078e08ff */
[----:B------:R-:W-:Y:S01]  /*3450*/  FADD.FTZ R17, R138, R17 ;  /* 0x000000118a117221 */ /* 0x000fe20000010000 */
[----:B------:R-:W-:Y:S01]  /*3460*/  FADD.FTZ R19, R140, R19 ;  /* 0x000000138c137221 */ /* 0x000fe20000010000 */
[----:B------:R-:W-:Y:S01]  /*3470*/  FFMA.FTZ R155, R3, R18, -R16 ;  /* 0x00000012039b7223 */ /* 0x000fe20000010810 */
[----:B------:R-:W-:Y:S01]  /*3480*/  ISETP.GE.AND P6, PT, R132, 0x1, PT ;  /* 0x000000018400780c */ /* 0x000fe20003fc6270 */
[----:B------:R-:W-:Y:S01]  /*3490*/  FADD.FTZ R142, R17, R142 ;  /* 0x0000008e118e7221 */ /* 0x000fe20000010000 */
[----:B------:R-:W-:Y:S01]  /*34a0*/  FADD.FTZ R146, R19, R146 ;  /* 0x0000009213927221 */ /* 0x000fe20000010000 */
[----:B------:R1:W0:Y:S10]  /*34b0*/  LDS R157, [R75+0x4a0] ;  /* 0x0004a0004b9d7984 */ /* 0x0002340000000800 */
[----:B-1----:R-:W-:Y:S05]  /*34c0*/  @!P6 BRA `(.L_x_17596) ;  /* 0x000000000008e947 */ /* 0x002fea0003800000 */
[----:B------:R-:W1:Y:S04]  /*34d0*/  LDS R17, [R76+0x420] ;  /* 0x000420004c117984 */ /* 0x000e680000000800 */
[----:B-1----:R1:W-:Y:S02]  /*34e0*/  REDG.E.ADD.F32.FTZ.RN.STRONG.GPU desc[UR16][R46.64], R17 ;  /* 0x000000112e0079a6 */ /* 0x0023e4000c12f310 */
.L_x_17596:
[----:B------:R-:W-:Y:S05]  /*34f0*/  BSYNC.RECONVERGENT B0 ;  /* 0x0000000000007941 */ /* 0x000fea0003800200 */
.L_x_17595:
[----:B------:R-:W-:Y:S01]  /*3500*/  ISETP.GE.AND P6, PT, R132, 0x21, PT ;  /* 0x000000218400780c */ /* 0x000fe20003fc6270 */
[----:B------:R-:W-:-:S12]  /*3510*/  BSSY.RECONVERGENT B0, `(.L_x_17597) ;  /* 0x0000003000007945 */ /* 0x000fd80003800200 */
[----:B------:R-:W-:Y:S05]  /*3520*/  @!P6 BRA `(.L_x_17598) ;  /* 0x000000000004e947 */ /* 0x000fea0003800000 */
[----:B0-----:R2:W-:Y:S02]  /*3530*/  REDG.E.ADD.F32.FTZ.RN.STRONG.GPU desc[UR16][R46.64+0x80], R157 ;  /* 0x0000809d2e0079a6 */ /* 0x0015e4000c12f310 */
.L_x_17598:
[----:B------:R-:W-:Y:S05]  /*3540*/  BSYNC.RECONVERGENT B0 ;  /* 0x0000000000007941 */ /* 0x000fea0003800200 */
.L_x_17597:
[----:B-1----:R1:W3:Y:S01]  /*3550*/  LDS R17, [R74+0x520] ;  /* 0x000520004a117984 */ /* 0x0022e20000000800 */
[----:B------:R-:W-:Y:S01]  /*3560*/  ISETP.GE.AND P6, PT, R132, 0x41, PT ;  /* 0x000000418400780c */ /* 0x000fe20003fc6270 */
[----:B------:R-:W-:-:S12]  /*3570*/  BSSY.RECONVERGENT B0, `(.L_x_17599) ;  /* 0x0000003000007945 */ /* 0x000fd80003800200 */
[----:B-1----:R-:W-:Y:S05]  /*3580*/  @!P6 BRA `(.L_x_17600) ;  /* 0x000000000004e947 */ /* 0x002fea0003800000 */
[----:B---3--:R1:W-:Y:S02]  /*3590*/  REDG.E.ADD.F32.FTZ.RN.STRONG.GPU desc[UR16][R46.64+0x100], R17 ;  /* 0x000100112e0079a6 */ /* 0x0083e4000c12f310 */
.L_x_17600:
[----:B------:R-:W-:Y:S05]  /*35a0*/  BSYNC.RECONVERGENT B0 ;  /* 0x0000000000007941 */ /* 0x000fea0003800200 */
.L_x_17599:
[----:B-1-3--:R1:W3:Y:S01]  /*35b0*/  LDS R17, [R73+0x5a0] ;  /* 0x0005a00049117984 */ /* 0x00a2e20000000800 */
[----:B------:R-:W-:Y:S01]  /*35c0*/  ISETP.GE.AND P6, PT, R132, 0x61, PT ;  /* 0x000000618400780c */ /* 0x000fe20003fc6270 */
[----:B------:R-:W-:-:S12]  /*35d0*/  BSSY.RECONVERGENT B0, `(.L_x_17601) ;  /* 0x0000003000007945 */ /* 0x000fd80003800200 */
[----:B-1----:R-:W-:Y:S05]  /*35e0*/  @!P6 BRA `(.L_x_17602) ;  /* 0x000000000004e947 */ /* 0x002fea0003800000 */
[----:B---3--:R1:W-:Y:S02]  /*35f0*/  REDG.E.ADD.F32.FTZ.RN.STRONG.GPU desc[UR16][R46.64+0x180], R17 ;  /* 0x000180112e0079a6 */ /* 0x0083e4000c12f310 */
.L_x_17602:
[----:B------:R-:W-:Y:S05]  /*3600*/  BSYNC.RECONVERGENT B0 ;  /* 0x0000000000007941 */ /* 0x000fea0003800200 */
.L_x_17601:
[----:B-1-3--:R1:W3:Y:S01]  /*3610*/  LDS R17, [R71+0x620] ;  /* 0x0006200047117984 */ /* 0x00a2e20000000800 */
[----:B------:R-:W-:Y:S01]  /*3620*/  ISETP.GE.AND P6, PT, R132, 0x81, PT ;  /* 0x000000818400780c */ /* 0x000fe20003fc6270 */
[----:B------:R-:W-:-:S12]  /*3630*/  BSSY.RECONVERGENT B0, `(.L_x_17603) ;  /* 0x0000003000007945 */ /* 0x000fd80003800200 */
[----:B-1----:R-:W-:Y:S05]  /*3640*/  @!P6 BRA `(.L_x_17604) ;  /* 0x000000000004e947 */ /* 0x002fea0003800000 */
[----:B---3--:R1:W-:Y:S02]  /*3650*/  REDG.E.ADD.F32.FTZ.RN.STRONG.GPU desc[UR16][R46.64+0x200], R17 ;  /* 0x000200112e0079a6 */ /* 0x0083e4000c12f310 */
.L_x_17604:
[----:B------:R-:W-:Y:S05]  /*3660*/  BSYNC.RECONVERGENT B0 ;  /* 0x0000000000007941 */ /* 0x000fea0003800200 */
.L_x_17603:
[----:B-1-3--:R1:W3:Y:S01]  /*3670*/  LDS R17, [R70+0x6a0] ;  /* 0x0006a00046117984 */ /* 0x00a2e20000000800 */
[----:B------:R-:W-:Y:S01]  /*3680*/  ISETP.GE.AND P6, PT, R132, 0xa1, PT ;  /* 0x000000a18400780c */ /* 0x000fe20003fc6270 */
[----:B------:R-:W-:-:S12]  /*3690*/  BSSY.RECONVERGENT B0, `(.L_x_17605) ;  /* 0x0000003000007945 */ /* 0x000fd80003800200 */
[----:B-1----:R-:W-:Y:S05]  /*36a0*/  @!P6 BRA `(.L_x_17606) ;  /* 0x000000000004e947 */ /* 0x002fea0003800000 */
[----:B---3--:R1:W-:Y:S02]  /*36b0*/  REDG.E.ADD.F32.FTZ.RN.STRONG.GPU desc[UR16][R46.64+0x280], R17 ;  /* 0x000280112e0079a6 */ /* 0x0083e4000c12f310 */
.L_x_17606:
[----:B------:R-:W-:Y:S05]  /*36c0*/  BSYNC.RECONVERGENT B0 ;  /* 0x0000000000007941 */ /* 0x000fea0003800200 */
.L_x_17605:
[----:B-1-3--:R1:W3:Y:S01]  /*36d0*/  LDS R17, [R69+0x720] ;  /* 0x0007200045117984 */ /* 0x00a2e20000000800 */
[----:B------:R-:W-:Y:S01]  /*36e0*/  ISETP.GE.AND P6, PT, R132, 0xc1, PT ;  /* 0x000000c18400780c */ /* 0x000fe20003fc6270 */
[----:B------:R-:W-:-:S12]  /*36f0*/  BSSY.RECONVERGENT B0, `(.L_x_17607) ;  /* 0x0000003000007945 */ /* 0x000fd80003800200 */
[----:B-1----:R-:W-:Y:S05]  /*3700*/  @!P6 BRA `(.L_x_17608) ;  /* 0x000000000004e947 */ /* 0x002fea0003800000 */
[----:B---3--:R1:W-:Y:S02]  /*3710*/  REDG.E.ADD.F32.FTZ.RN.STRONG.GPU desc[UR16][R46.64+0x300], R17 ;  /* 0x000300112e0079a6 */ /* 0x0083e4000c12f310 */
.L_x_17608:
[----:B------:R-:W-:Y:S05]  /*3720*/  BSYNC.RECONVERGENT B0 ;  /* 0x0000000000007941 */ /* 0x000fea0003800200 */
.L_x_17607:
[----:B------:R-:W-:Y:S01]  /*3730*/  FADD.FTZ R16, R142, R129 ;  /* 0x000000818e107221 */ /* 0x000fe20000010000 */
[----:B------:R-:W-:Y:S01]  /*3740*/  ISETP.GE.AND P6, PT, R132, 0xe1, PT ;  /* 0x000000e18400780c */ /* 0x000fe20003fc6270 */
[----:B------:R4:W0:Y:S01]  /*3750*/  LDS R129, [R67+0x7a0] ;  /* 0x0007a00043817984 */ /* 0x0008220000000800 */
[----:B------:R-:W-:Y:S01]  /*3760*/  BSSY.RECONVERGENT B0, `(.L_x_17609) ;  /* 0x0000006000007945 */ /* 0x000fe20003800200 */
[C---:B------:R-:W-:Y:S01]  /*3770*/  FFMA.FTZ R18, R115.reuse, R144, R136 ;  /* 0x0000009073127223 */ /* 0x040fe20000010088 */
[----:B------:R-:W-:Y:S01]  /*3780*/  FFMA.FTZ R19, R115, -R151, R134 ;  /* 0x8000009773137223 */ /* 0x000fe20000010086 */
[----:B-1-3--:R-:W-:-:S08]  /*3790*/  FADD.FTZ R17, R146, R155 ;  /* 0x0000009b92117221 */ /* 0x00afd00000010000 */
[----:B----4-:R-:W-:Y:S05]  /*37a0*/  @!P6 BRA `(.L_x_17610) ;  /* 0x000000000004e947 */ /* 0x010fea0003800000 */
[----:B0-----:R1:W-:Y:S02]  /*37b0*/  REDG.E.ADD.F32.FTZ.RN.STRONG.GPU desc[UR16][R46.64+0x380], R129 ;  /* 0x000380812e0079a6 */ /* 0x0013e4000c12f310 */
.L_x_17610:
[----:B------:R-:W-:Y:S05]  /*37c0*/  BSYNC.RECONVERGENT B0 ;  /* 0x0000000000007941 */ /* 0x000fea0003800200 */
.L_x_17609:
[----:B01----:R-:W0:Y:S01]  /*37d0*/  SHFL.DOWN PT, R129, R18, 0x1, 0x1f ;  /* 0x08201f0012817f89 */ /* 0x003e2200000e0000 */
[----:B------:R-:W-:Y:S01]  /*37e0*/  ISETP.GT.AND P6, PT, R52, 0x1e, PT ;  /* 0x0000001e3400780c */ /* 0x000fe20003fc4270 */
[----:B------:R-:W-:Y:S01]  /*37f0*/  FMUL.FTZ R127, R127, R2 ;  /* 0x000000027f7f7220 */ /* 0x000fe20000410000 */
[----:B------:R-:W-:Y:S01]  /*3800*/  BSSY.RECONVERGENT B0, `(.L_x_17611) ;  /* 0x0000049000007945 */ /* 0x000fe20003800200 */
[----:B--2---:R-:W1:Y:S04]  /*3810*/  SHFL.DOWN PT, R47, R16, 0x1, 0x1f ;  /* 0x08201f00102f7f89 */ /* 0x004e6800000e0000 */
[----:B------:R-:W2:Y:S04]  /*3820*/  SHFL.DOWN PT, R132, R19, 0x1, 0x1f ;  /* 0x08201f0013847f89 */ /* 0x000ea800000e0000 */
[----:B------:R-:W3:Y:S02]  /*3830*/  SHFL.DOWN PT, R46, R17, 0x1, 0x1f ;  /* 0x08201f00112e7f89 */ /* 0x000ee400000e0000 */
        /* <DEDUP_REMOVED lines=29> */
[----:B-1----:R-:W-:Y:S01]  /*3a10*/  @!P6 FADD.FTZ R16, R16, R47 ;  /* 0x0000002f1010e221 */ /* 0x002fe20000010000 */
[----:B------:R-:W-:-:S02]  /*3a20*/  FMUL.FTZ R47, R45, R49 ;  /* 0x000000312d2f7220 */ /* 0x000fc40000410000 */
[C---:B------:R-:W-:Y:S01]  /*3a30*/  FFMA.FTZ R134, R44.reuse, R49, -R129 ;  /* 0x000000312c867223 */ /* 0x040fe20000010881 */
[----:B--2---:R-:W-:Y:S01]  /*3a40*/  @!P6 FADD.FTZ R19, R19, R132 ;  /* 0x000000841313e221 */ /* 0x004fe20000010000 */
[----:B------:R-:W-:Y:S01]  /*3a50*/  FMUL.FTZ R132, R45, R131 ;  /* 0x000000832d847220 */ /* 0x000fe20000410000 */
[C---:B------:R-:W-:Y:S01]  /*3a60*/  FFMA.FTZ R136, R44.reuse, R143, R47 ;  /* 0x0000008f2c887223 */ /* 0x040fe2000001002f */
[----:B------:R-:W-:Y:S01]  /*3a70*/  FMUL.FTZ R138, R141, R134 ;  /* 0x000000868d8a7220 */ /* 0x000fe20000410000 */
[CC--:B------:R-:W-:Y:S01]  /*3a80*/  FMUL.FTZ R47, R45.reuse, R139.reuse ;  /* 0x0000008b2d2f7220 */ /* 0x0c0fe20000410000 */
[----:B------:R-:W-:Y:S01]  /*3a90*/  FFMA.FTZ R134, R44, R139, -R132 ;  /* 0x0000008b2c867223 */ /* 0x000fe20000010884 */
[----:B------:R-:W-:Y:S01]  /*3aa0*/  FMUL.FTZ R132, R45, R137 ;  /* 0x000000892d847220 */ /* 0x000fe20000410000 */
[----:B---3--:R-:W-:Y:S01]  /*3ab0*/  @!P6 FADD.FTZ R17, R17, R46 ;  /* 0x0000002e1111e221 */ /* 0x008fe20000010000 */
[----:B------:R-:W-:Y:S01]  /*3ac0*/  FMUL.FTZ R139, R118, R139 ;  /* 0x0000008b768b7220 */ /* 0x000fe20000410000 */
[----:B------:R-:W-:Y:S01]  /*3ad0*/  ISETP.GT.AND P6, PT, R52, 0xf, PT ;  /* 0x0000000f3400780c */ /* 0x000fe20003fc4270 */
[----:B------:R-:W-:Y:S01]  /*3ae0*/  FMUL.FTZ R134, R149, R134 ;  /* 0x0000008695867220 */ /* 0x000fe20000410000 */
[C---:B------:R-:W-:Y:S01]  /*3af0*/  FFMA.FTZ R118, R44.reuse, R131, R47 ;  /* 0x000000832c767223 */ /* 0x040fe2000001002f */
[C---:B------:R-:W-:Y:S01]  /*3b00*/  FFMA.FTZ R132, R44.reuse, R133, -R132 ;  /* 0x000000852c847223 */ /* 0x040fe20000010884 */
[----:B------:R-:W-:Y:S01]  /*3b10*/  FFMA.FTZ R136, R3, R136, R138 ;  /* 0x0000008803887223 */ /* 0x000fe2000001008a */
[----:B------:R-:W-:Y:S01]  /*3b20*/  FMUL.FTZ R3, R45, R135 ;  /* 0x000000872d037220 */ /* 0x000fe20000410000 */
[----:B------:R-:W-:Y:S01]  /*3b30*/  FFMA.FTZ R147, R147, R118, R134 ;  /* 0x0000007693937223 */ /* 0x000fe20000010086 */
[----:B------:R-:W-:Y:S01]  /*3b40*/  FMUL.FTZ R134, R145, R132 ;  /* 0x0000008491867220 */ /* 0x000fe20000410000 */
[C---:B------:R-:W-:Y:S01]  /*3b50*/  FMUL.FTZ R132, R45.reuse, R133 ;  /* 0x000000852d847220 */ /* 0x040fe20000410000 */
[-C--:B------:R-:W-:Y:S01]  /*3b60*/  FMUL.FTZ R118, R45, R2.reuse ;  /* 0x000000022d767220 */ /* 0x080fe20000410000 */
[C---:B------:R-:W-:Y:S01]  /*3b70*/  FFMA.FTZ R45, R44.reuse, R2, -R3 ;  /* 0x000000022c2d7223 */ /* 0x040fe20000010803 */
[----:B------:R-:W-:Y:S01]  /*3b80*/  FMUL.FTZ R46, R117, R49 ;  /* 0x00000031752e7220 */ /* 0x000fe20000410000 */
[C---:B------:R-:W-:Y:S01]  /*3b90*/  FFMA.FTZ R132, R44.reuse, R137, R132 ;  /* 0x000000892c847223 */ /* 0x040fe20000010084 */
[----:B------:R-:W-:Y:S01]  /*3ba0*/  FFMA.FTZ R3, R44, R135, R118 ;  /* 0x000000872c037223 */ /* 0x000fe20000010076 */
[----:B------:R0:W1:Y:S01]  /*3bb0*/  SHFL.DOWN PT, R47, R16, 0x10, 0x1f ;  /* 0x0a001f00102f7f89 */ /* 0x00006200000e0000 */
[----:B------:R-:W-:Y:S01]  /*3bc0*/  FFMA.FTZ R139, R120, R131, R139 ;  /* 0x00000083788b7223 */ /* 0x000fe2000001008b */
        /* <DEDUP_REMOVED lines=12> */
.L_x_17612:
[----:B------:R-:W-:Y:S05]  /*3c90*/  BSYNC.RECONVERGENT B0 ;  /* 0x0000000000007941 */ /* 0x000fea0003800200 */
.L_x_17611:
        /* <DEDUP_REMOVED lines=18> */
[----:B------:R-:W-:Y:S01]  /*3dc0*/  FADD.FTZ R8, R3, R8 ;  /* 0x0000000803087221 */ /* 0x000fe20000010000 */
[----:B------:R-:W-:Y:S06]  /*3dd0*/  @P5 BRA `(.L_x_17614) ;  /* 0x0000000000285947 */ /* 0x000fec0003800000 */
[----:B------:R-:W-:Y:S01]  /*3de0*/  ISETP.NE.AND P5, PT, R78, UR8, PT ;  /* 0x000000084e007c0c */ /* 0x000fe2000bfa5270 */
[----:B------:R-:W-:-:S12]  /*3df0*/  ULEA UR7, UR4, UR6, 0x3 ;  /* 0x0000000604077291 */ /* 0x000fd8000f8e18ff */
[----:B--2---:R-:W0:Y:S04]  /*3e00*/  @P5 LDS.64 R2, [UR7+0x3590] ;  /* 0x00359007ff025984 */ /* 0x004e280008000a00 */
[----:B----4-:R-:W2:Y:S01]  /*3e10*/  @P5 LDS.64 R44, [UR7+0x2d90] ;  /* 0x002d9007ff2c5984 */ /* 0x010ea20008000a00 */
[----:B0-----:R-:W-:Y:S01]  /*3e20*/  @P5 FADD.FTZ R18, R18, R2 ;  /* 0x0000000212125221 */ /* 0x001fe20000010000 */
[----:B------:R-:W-:Y:S01]  /*3e30*/  @P5 FADD.FTZ R19, R19, R3 ;  /* 0x0000000313135221 */ /* 0x000fe20000010000 */
[----:B--2---:R-:W-:Y:S01]  /*3e40*/  @P5 FADD.FTZ R16, R16, R44 ;  /* 0x0000002c10105221 */ /* 0x004fe20000010000 */
[----:B------:R-:W-:-:S03]  /*3e50*/  @P5 FADD.FTZ R17, R17, R45 ;  /* 0x0000002d11115221 */ /* 0x000fc60000010000 */
[----:B------:R0:W-:Y:S04]  /*3e60*/  STS.64 [UR7+0x3590], R18 ;  /* 0x00359012ff007988 */ /* 0x0001e80008000a07 */
[----:B------:R0:W-:Y:S02]  /*3e70*/  STS.64 [UR7+0x2d90], R16 ;  /* 0x002d9010ff007988 */ /* 0x0001e40008000a07 */
.L_x_17614:
[----:B------:R-:W-:Y:S05]  /*3e80*/  BSYNC.RECONVERGENT B0 ;  /* 0x0000000000007941 */ /* 0x000fea0003800200 */
.L_x_17613:
[----:B------:R-:W-:-:S04]  /*3e90*/  UIADD3 UR4, UPT, UPT, UR4, 0x1, URZ ;  /* 0x0000000104047890 */ /* 0x000fc8000fffe0ff */
[----:B------:R-:W-:-:S09]  /*3ea0*/  UISETP.GE.AND UP0, UPT, UR4, UR9, UPT ;  /* 0x000000090400728c */ /* 0x000fd2000bf06270 */
[----:B------:R-:W-:Y:S05]  /*3eb0*/  BRA.U !UP0, `(.L_x_17615) ;  /* 0xffffffd508447547 */ /* 0x000fea000b83ffff */
.L_x_17581:
[----:B------:R-:W-:Y:S01]  /*3ec0*/  BAR.SYNC.DEFER_BLOCKING 0x0 ;  /* 0x0000000000007b1d */ /* 0x000fe20000010000 */
[----:B------:R-:W-:Y:S02]  /*3ed0*/  ISETP.NE.AND P5, PT, R88, RZ, PT ;  /* 0x000000ff5800720c */ /* 0x000fe40003fa5270 */
[----:B------:R-:W-:-:S05]  /*3ee0*/  SHF.R.S32.HI R33, RZ, 0x1f, R32 ;  /* 0x0000001fff217819 */ /* 0x000fca0000011420 */
[----:B------:R-:W2:Y:S01]  /*3ef0*/  LDC.64 R22, c[0x0][0x4f8] ;  /* 0x00013e00ff167b82 */ /* 0x000ea20000000a00 */
[----:B------:R-:W5:Y:S01]  /*3f00*/  LDCU.64 UR8, c[0x0][0x500] ;  /* 0x0000a000ff0877ac */ /* 0x000f620008000a00 */
[----:B------:R-:W1:Y:S01]  /*3f10*/  LDCU.64 UR10, c[0x0][0x550] ;  /* 0x0000aa00ff0a77ac */ /* 0x000e620008000a00 */
[----:B------:R-:W-:Y:S01]  /*3f20*/  STS.128 [R50], R12 ;  /* 0x0000000c32007388 */ /* 0x000fe20000000c00 */
[----:B------:R-:W-:-:S03]  /*3f30*/  NOP ;  /* 0x0000000000007918 */ /* 0x000fc60000000000 */
[----:B------:R-:W-:Y:S01]  /*3f40*/  LDS R5, [R51] ;  /* 0x0000000033057984 */ /* 0x000fe20000000800 */
[----:B--2---:R-:W-:-:S03]  /*3f50*/  IMAD.WIDE.U32 R2, R22, UR18, R32 ;  /* 0x0000001216027c25 */ /* 0x004fc6000f8e0020 */
[----:B------:R-:W-:Y:S01]  /*3f60*/  LDS R7, [R51+0x80] ;  /* 0x0000800033077984 */ /* 0x000fe20000000800 */
[----:B------:R-:W-:Y:S02]  /*3f70*/  IMAD R3, R23, UR18, R3 ;  /* 0x0000001217037c24 */ /* 0x000fe4000f8e0203 */
[----:B------:R-:W2:Y:S01]  /*3f80*/  LDC.64 R22, c[0x0][0x518] ;  /* 0x00014600ff167b82 */ /* 0x000ea20000000a00 */
[----:B0-----:R-:W-:Y:S01]  /*3f90*/  LDS R17, [R51+0x100] ;  /* 0x0001000033117984 */ /* 0x001fe20000000800 */
[----:B-----5:R-:W-:-:S03]  /*3fa0*/  IMAD.WIDE.U32 R2, R103, UR8, R2 ;  /* 0x0000000867027c25 */ /* 0x020fc6000f8e0002 */
[----:B------:R-:W-:Y:S01]  /*3fb0*/  LDS R19, [R51+0x180] ;  /* 0x0001800033137984 */ /* 0x000fe20000000800 */
[----:B------:R-:W-:Y:S01]  /*3fc0*/  IMAD R0, R103, UR9, R3 ;  /* 0x0000000967007c24 */ /* 0x000fe2000f8e0203 */
[----:B------:R-:W-:Y:S01]  /*3fd0*/  IADD3 R3, P4, PT, R72, R2, RZ ;  /* 0x0000000248037210 */ /* 0x000fe20007f9e0ff */
[----:B------:R-:W0:Y:S01]  /*3fe0*/  LDCU.64 UR8, c[0x0][0x560] ;  /* 0x0000ac00ff0877ac */ /* 0x000e220008000a00 */
[----:B------:R-:W-:Y:S02]  /*3ff0*/  @!P5 STS [UR6+0x200], R53 ;  /* 0x00020035ff00d988 */ /* 0x000fe40008000806 */
[----:B------:R-:W-:Y:S01]  /*4000*/  IADD3.X R0, PT, PT, RZ, R0, RZ, P4, !PT ;  /* 0x00000000ff007210 */ /* 0x000fe200027fe4ff */
[----:B------:R-:W-:Y:S01]  /*4010*/  BAR.SYNC.DEFER_BLOCKING 0x0 ;  /* 0x0000000000007b1d */ /* 0x000fe20000010000 */
[----:B-1----:R-:W-:-:S04]  /*4020*/  LEA R2, P4, R3, UR10, 0x2 ;  /* 0x0000000a03027c11 */ /* 0x002fc8000f8810ff */
[----:B------:R-:W-:Y:S01]  /*4030*/  LEA.HI.X R3, R3, UR11, R0, 0x2, P4 ;  /* 0x0000000b03037c11 */ /* 0x000fe2000a0f1400 */
[----:B--2---:R-:W-:-:S04]  /*4040*/  IMAD.WIDE.U32 R32, R22, UR18, R32 ;  /* 0x0000001216207c25 */ /* 0x004fc8000f8e0020 */
        /* <DEDUP_REMOVED lines=50> */
.L_x_17580:
        /* <DEDUP_REMOVED lines=34> */
.L_x_17618:
[----:B------:R-:W-:Y:S05]  /*4590*/  BSYNC.RECONVERGENT B0 ;  /* 0x0000000000007941 */ /* 0x000fea0003800200 */
.L_x_17617:
        /* <DEDUP_REMOVED lines=26> */
.L_x_17620:
[----:B------:R-:W-:Y:S05]  /*4740*/  BSYNC.RECONVERGENT B0 ;  /* 0x0000000000007941 */ /* 0x000fea0003800200 */
.L_x_17619:
[----:B------:R-:W-:Y:S05]  /*4750*/  @P2 EXIT ;  /* 0x000000000000294d */ /* 0x000fea0003800000 */
[----:B------:R-:W0:Y:S01]  /*4760*/  LDCU.64 UR8, c[0x0][0x4e8] ;  /* 0x00009d00ff0877ac */ /* 0x000e220008000a00 */
[----:B------:R-:W2:Y:S01]  /*4770*/  S2UR UR5, SR_CgaCtaId ;  /* 0x00000000000579c3 */ /* 0x000ea20000008800 */
[----:B------:R-:W-:Y:S01]  /*4780*/  BSSY.RECONVERGENT B0, `(.L_x_17621) ;  /* 0x0000024000007945 */ /* 0x000fe20003800200 */
[----:B------:R-:W-:Y:S01]  /*4790*/  UMOV UR4, 0x400 ;  /* 0x0000040000047882 */ /* 0x000fe20000000000 */
[----:B------:R-:W1:Y:S01]  /*47a0*/  LDCU UR6, c[0x0][0x360] ;  /* 0x00006c00ff0677ac */ /* 0x000e620008000800 */
[----:B------:R-:W1:Y:S01]  /*47b0*/  LDCU.64 UR10, c[0x0][0x4b0] ;  /* 0x00009600ff0a77ac */ /* 0x000e620008000a00 */
[----:B------:R-:W1:Y:S01]  /*47c0*/  LDCU.64 UR12, c[0x0][0x530] ;  /* 0x0000a600ff0c77ac */ /* 0x000e620008000a00 */
[----:B------:R-:W1:Y:S01]  /*47d0*/  LDCU.64 UR14, c[0x0][0x4f0] ;  /* 0x00009e00ff0e77ac */ /* 0x000e620008000a00 */
[C---:B0-----:R-:W-:Y:S01]  /*47e0*/  IMAD.WIDE.U32 R6, R103.reuse, UR8, RZ ;  /* 0x0000000867067c25 */ /* 0x041fe2000f8e00ff */
[----:B------:R-:W0:Y:S03]  /*47f0*/  LDCU.64 UR18, c[0x0][0x540] ;  /* 0x0000a800ff1277ac */ /* 0x000e260008000a00 */
[----:B------:R-:W-:Y:S01]  /*4800*/  IMAD R103, R103, UR9, R7 ;  /* 0x0000000967677c24 */ /* 0x000fe2000f8e0207 */
[----:B-12---:R-:W-:-:S12]  /*4810*/  ULEA UR4, UR5, UR4, 0x18 ;  /* 0x0000000405047291 */ /* 0x006fd8000f8ec0ff */
.L_x_17622:
        /* <DEDUP_REMOVED lines=27> */
.L_x_17621:
[----:B------:R-:W-:Y:S05]  /*49d0*/  EXIT ;  /* 0x000000000000794d */ /* 0x000fea0003800000 */
.L_x_17623:
        /* <DEDUP_REMOVED lines=10> */
.L_x_18792:


//--------------------- .text._Z25selective_scan_bwd_kernelI32Selective_Scan_bwd_kernel_traitsILi32ELi4ELb0ELb1ELb0ELb0ELb1EfN3c107complexIfEEEEv12SSMParamsBwd --------------------------
	.section	.text._Z25selective_scan_bwd_kernelI32Selective_Scan_bwd_kernel_traitsILi32ELi4ELb0ELb1ELb0ELb0ELb1EfN3c107complexIfEEEEv12SSMParamsBwd,"ax",@progbits
	.align	128
        .global         _Z25selective_scan_bwd_kernelI32Selective_Scan_bwd_kernel_traitsILi32ELi4ELb0ELb1ELb0ELb0ELb1EfN3c107complexIfEEEEv12SSMParamsBwd
        .type           _Z25selective_scan_bwd_kernelI32Selective_Scan_bwd_kernel_traitsILi32ELi4ELb0ELb1ELb0ELb0ELb1EfN3c107complexIfEEEEv12SSMParamsBwd,@function
        .size           _Z25selective_scan_bwd_kernelI32Selective_Scan_bwd_kernel_traitsILi32ELi4ELb0ELb1ELb0ELb0ELb1EfN3c107complexIfEEEEv12SSMParamsBwd,(.L_x_18793 - _Z25selective_scan_bwd_kernelI32Selective_Scan_bwd_kernel_traitsILi32ELi4ELb0ELb1ELb0ELb0ELb1EfN3c107complexIfEEEEv12SSMParamsBwd)
        .other          _Z25selective_scan_bwd_kernelI32Selective_Scan_bwd_kernel_traitsILi32ELi4ELb0ELb1ELb0ELb0ELb1EfN3c107complexIfEEEEv12SSMParamsBwd,@"STO_CUDA_ENTRY STV_DEFAULT"
_Z25selective_scan_bwd_kernelI32Selective_Scan_bwd_kernel_traitsILi32ELi4ELb0ELb1ELb0ELb0ELb1EfN3c107complexIfEEEEv12SSMParamsBwd:
.text._Z25selective_scan_bwd_kernelI32Selective_Scan_bwd_kernel_traitsILi32ELi4ELb0ELb1ELb0ELb0ELb1EfN3c107complexIfEEEEv12SSMParamsBwd:
        /* <DEDUP_REMOVED lines=52> */
[----:B------:R-:W-:Y:S01]  /*0340*/  MOV R11, R7 ;  /* 0x00000007000b7202 */ /* 0x000fe20000000f00 */
[----:B------:R-:W-:-:S03]  /*0350*/  UIMAD.WIDE.U32 UR4, UR18, UR8, URZ ;  /* 0x00000008120472a5 */ /* 0x000fc6000f8e00ff */
[----:B------:R-:W-:Y:S02]  /*0360*/  @!P2 IADD3 R11, PT, PT, -R11, RZ, RZ ;  /* 0x000000ff0b0ba210 */ /* 0x000fe40007ffe1ff */
[----:B------:R-:W-:Y:S02]  /*0370*/  @!P1 LOP3.LUT R11, RZ, R8, RZ, 0x33, !PT ;  /* 0x00000008ff0b9212 */ /* 0x000fe400078e33ff */
[----:B---3--:R-:W-:Y:S02]  /*0380*/  ISETP.NE.U32.AND P0, PT, R4, RZ, PT ;  /* 0x000000ff0400720c */ /* 0x008fe40003f05070 */
[----:B------:R-:W-:Y:S01]  /*0390*/  SHF.R.S32.HI R9, RZ, 0x1f, R11 ;  /* 0x0000001fff097819 */ /* 0x000fe2000001140b */
[----:B------:R-:W-:Y:S01]  /*03a0*/  UIMAD UR6, UR18, UR9, UR5 ;  /* 0x00000009120672a4 */ /* 0x000fe2000f8e0205 */
[----:B------:R-:W-:Y:S02]  /*03b0*/  ISETP.NE.AND.EX P0, PT, R5, RZ, PT, P0 ;  /* 0x000000ff0500720c */ /* 0x000fe40003f05300 */
[----:B------:R-:W-:Y:S01]  /*03c0*/  MOV R2, UR4 ;  /* 0x0000000400027c02 */ /* 0x000fe20008000f00 */
[----:B------:R-:W-:Y:S01]  /*03d0*/  IMAD R0, R9, R54, RZ ;  /* 0x0000003609007224 */ /* 0x000fe200078e02ff */
[----:B------:R-:W-:Y:S01]  /*03e0*/  MOV R3, UR5 ;  /* 0x0000000500037c02 */ /* 0x000fe20008000f00 */
[----:B------:R-:W-:Y:S01]  /*03f0*/  UIMAD.WIDE.U32 UR4, UR18, UR12, URZ ;  /* 0x0000000c120472a5 */ /* 0x000fe2000f8e00ff */
[----:B------:R-:W-:Y:S01]  /*0400*/  MOV R3, UR6 ;  /* 0x0000000600037c02 */ /* 0x000fe20008000f00 */
[----:B------:R-:W-:-:S02]  /*0410*/  IMAD R55, R11, R55, R0 ;  /* 0x000000370b377224 */ /* 0x000fc400078e0200 */
[----:B------:R-:W-:Y:S01]  /*0420*/  UIMAD UR6, UR18, UR13, UR5 ;  /* 0x0000000d120672a4 */ /* 0x000fe2000f8e0205 */
[----:B------:R-:W-:-:S03]  /*0430*/  IMAD.WIDE.U32 R6, R11, R54, RZ ;  /* 0x000000360b067225 */ /* 0x000fc600078e00ff */
[----:B------:R-:W3:Y:S01]  /*0440*/  @P0 LDC R25, c[0x0][0x38c] ;  /* 0x0000e300ff190b82 */ /* 0x000ee20000000800 */
[----:B------:R-:W-:Y:S01]  /*0450*/  IMAD.WIDE.U32 R2, R51, UR10, R2 ;  /* 0x0000000a33027c25 */ /* 0x000fe2000f8e0002 */
[----:B------:R-:W-:Y:S02]  /*0460*/  IADD3 R55, PT, PT, R7, R55, RZ ;  /* 0x0000003707377210 */ /* 0x000fe40007ffe0ff */
[----:B------:R-:W-:Y:S01]  /*0470*/  MOV R54, R6 ;  /* 0x0000000600367202 */ /* 0x000fe20000000f00 */
[----:B--2---:R-:W-:Y:S01]  /*0480*/  IMAD.WIDE.U32 R6, R12, UR18, RZ ;  /* 0x000000120c067c25 */ /* 0x004fe2000f8e00ff */
[----:B------:R-:W-:Y:S02]  /*0490*/  MOV R5, UR5 ;  /* 0x0000000500057c02 */ /* 0x000fe40008000f00 */
[----:B------:R-:W2:Y:S01]  /*04a0*/  @P0 LDC R12, c[0x0][0x384] ;  /* 0x0000e100ff0c0b82 */ /* 0x000ea20000000800 */
[----:B------:R-:W-:Y:S01]  /*04b0*/  IMAD R15, R51, UR11, R3 ;  /* 0x0000000b330f7c24 */ /* 0x000fe2000f8e0203 */
[----:B------:R-:W-:Y:S01]  /*04c0*/  MOV R5, UR6 ;  /* 0x0000000600057c02 */ /* 0x000fe20008000f00 */
[----:B------:R-:W0:Y:S01]  /*04d0*/  LDCU.64 UR6, c[0x0][0x498] ;  /* 0x00009300ff0677ac */ /* 0x000e220008000a00 */
[----:B-1----:R-:W-:-:S02]  /*04e0*/  SHF.R.U64 R3, R16, 0x1, R17 ;  /* 0x0000000110037819 */ /* 0x002fc40000001211 */
[----:B------:R-:W-:Y:S02]  /*04f0*/  SHF.R.U32.HI R0, RZ, 0x1, R17 ;  /* 0x00000001ff007819 */ /* 0x000fe40000011611 */
[----:B------:R-:W-:Y:S01]  /*0500*/  MOV R4, UR4 ;  /* 0x0000000400047c02 */ /* 0x000fe20008000f00 */
[----:B------:R-:W-:Y:S01]  /*0510*/  IMAD.WIDE.U32 R54, R3, UR18, R54 ;  /* 0x0000001203367c25 */ /* 0x000fe2000f8e0036 */
[----:B------:R-:W1:Y:S03]  /*0520*/  LDC.64 R16, c[0x0][0x4a0] ;  /* 0x00012800ff107b82 */ /* 0x000e660000000a00 */
[----:B------:R-:W-:Y:S02]  /*0530*/  IMAD R3, R0, UR18, RZ ;  /* 0x0000001200037c24 */ /* 0x000fe4000f8e02ff */
[----:B------:R-:W-:Y:S01]  /*0540*/  IMAD R7, R13, UR18, R7 ;  /* 0x000000120d077c24 */ /* 0x000fe2000f8e0207 */
[----:B------:R-:W-:Y:S01]  /*0550*/  LEA R53, P1, R54, R20, 0x3 ;  /* 0x0000001436357211 */ /* 0x000fe200078218ff */
[----:B------:R-:W-:Y:S01]  /*0560*/  IMAD.WIDE.U32 R4, R51, UR14, R4 ;  /* 0x0000000e33047c25 */ /* 0x000fe2000f8e0004 */
[----:B------:R-:W-:-:S03]  /*0570*/  IADD3 R0, PT, PT, R55, R3, RZ ;  /* 0x0000000337007210 */ /* 0x000fc60007ffe0ff */
[-C--:B------:R-:W-:Y:S01]  /*0580*/  IMAD R10, R9, R18.reuse, RZ ;  /* 0x00000012090a7224 */ /* 0x080fe200078e02ff */
[----:B------:R-:W-:Y:S01]  /*0590*/  LEA.HI.X R54, R54, R21, R0, 0x3, P1 ;  /* 0x0000001536367211 */ /* 0x000fe200008f1c00 */
[----:B------:R-:W-:Y:S01]  /*05a0*/  IMAD R13, R51, UR15, R5 ;  /* 0x0000000f330d7c24 */ /* 0x000fe2000f8e0205 */
[----:B------:R-:W4:Y:S01]  /*05b0*/  LDC.64 R20, c[0x0][0x528] ;  /* 0x00014a00ff147b82 */ /* 0x000f220000000a00 */
[----:B------:R-:W-:-:S04]  /*05c0*/  IMAD.WIDE.U32 R8, R11, R18, R6 ;  /* 0x000000120b087225 */ /* 0x000fc800078e0006 */
[----:B------:R-:W-:-:S03]  /*05d0*/  IMAD R5, R11, R19, R10 ;  /* 0x000000130b057224 */ /* 0x000fc600078e020a */
[----:B------:R-:W4:Y:S01]  /*05e0*/  @P0 LDC.64 R6, c[0x0][0x480] ;  /* 0x00012000ff060b82 */ /* 0x000f220000000a00 */
[----:B0-----:R-:W-:Y:S01]  /*05f0*/  UIMAD.WIDE.U32 UR4, UR18, UR6, URZ ;  /* 0x00000006120472a5 */ /* 0x001fe2000f8e00ff */
[----:B------:R-:W-:Y:S01]  /*0600*/  LEA R3, R23, 0xffffff00, 0x8 ;  /* 0xffffff0017037811 */ /* 0x000fe200078e40ff */
[----:B--2---:R-:W-:-:S05]  /*0610*/  @P0 IMAD R0, R12, UR18, R51 ;  /* 0x000000120c000c24 */ /* 0x004fca000f8e0233 */
[----:B------:R-:W0:Y:S01]  /*0620*/  LDC.64 R18, c[0x0][0x4a8] ;  /* 0x00012a00ff127b82 */ /* 0x000e220000000a00 */
[----:B------:R-:W-:Y:S01]  /*0630*/  UIMAD UR5, UR18, UR7, UR5 ;  /* 0x00000007120572a4 */ /* 0x000fe2000f8e0205 */
[----:B------:R-:W-:Y:S01]  /*0640*/  LEA R11, R23, 0xffffff80, 0x7 ;  /* 0xffffff80170b7811 */ /* 0x000fe200078e38ff */
[----:B------:R-:W-:Y:S01]  /*0650*/  @P0 IMAD R0, R0, R23, RZ ;  /* 0x0000001700000224 */ /* 0x000fe200078e02ff */
[----:B------:R-:W-:Y:S02]  /*0660*/  IADD3 R68, PT, PT, R9, R5, RZ ;  /* 0x0000000509447210 */ /* 0x000fe40007ffe0ff */
[----:B------:R-:W-:Y:S01]  /*0670*/  IADD3 R8, P4, PT, R3, R8, RZ ;  /* 0x0000000803087210 */ /* 0x000fe20007f9e0ff */
[----:B---3--:R-:W-:Y:S01]  /*0680*/  @P0 IMAD R5, R0, R25, RZ ;  /* 0x0000001900050224 */ /* 0x008fe200078e02ff */
[----:B------:R-:W-:Y:S02]  /*0690*/  IADD3 R60, P2, PT, R11, R2, RZ ;  /* 0x000000020b3c7210 */ /* 0x000fe40007f5e0ff */
[----:B------:R-:W-:Y:S01]  /*06a0*/  LEA.HI.X.SX32 R68, R3, R68, 0x1, P4 ;  /* 0x0000004403447211 */ /* 0x000fe200020f0eff */
[----:B-1----:R-:W-:Y:S01]  /*06b0*/  IMAD.WIDE.U32 R2, R51, R16, UR4 ;  /* 0x0000000433027e25 */ /* 0x002fe2000f8e0010 */
[----:B------:R-:W-:-:S02]  /*06c0*/  ISETP.GE.AND P1, PT, R23, 0x1, PT ;  /* 0x000000011700780c */ /* 0x000fc40003f26270 */
[----:B------:R-:W-:Y:S01]  /*06d0*/  SHF.R.S32.HI R0, RZ, 0x1f, R11 ;  /* 0x0000001fff007819 */ /* 0x000fe2000001140b */
[----:B------:R-:W-:Y:S01]  /*06e0*/  IMAD R9, R51, R17, R3 ;  /* 0x0000001133097224 */ /* 0x000fe200078e0203 */
[C---:B------:R-:W-:Y:S02]  /*06f0*/  IADD3 R4, P3, PT, R11.reuse, R4, RZ ;  /* 0x000000040b047210 */ /* 0x040fe40007f7e0ff */
[----:B------:R-:W-:Y:S02]  /*0700*/  IADD3.X R3, PT, PT, R0, R15, RZ, P2, !PT ;  /* 0x0000000f00037210 */ /* 0x000fe400017fe4ff */
[----:B----4-:R-:W-:Y:S02]  /*0710*/  LEA R58, P2, R60, R58, 0x2 ;  /* 0x0000003a3c3a7211 */ /* 0x010fe400078410ff */
        /* <DEDUP_REMOVED lines=31> */
[C---:B0-----:R-:W-:Y:S02]  /*0910*/  IADD3 R3, PT, PT, R56.reuse, 0x20, RZ ;  /* 0x0000002038037810 */ /* 0x041fe40007ffe0ff */
[----:B------:R-:W-:Y:S02]  /*0920*/  SHF.L.U32 R0, R56, 0x2, RZ ;  /* 0x0000000238007819 */ /* 0x000fe400000006ff */
        /* <DEDUP_REMOVED lines=9> */
[----:B------:R-:W-:Y:S02]  /*09c0*/  SHF.L.U32 R69, R56, 0x3, RZ ;  /* 0x0000000338457819 */ /* 0x000fe400000006ff */
[----:B------:R-:W-:Y:S02]  /*09d0*/  LOP3.LUT R80, R76, 0x20, RZ, 0xfc, !PT ;  /* 0x000000204c507812 */ /* 0x000fe400078efcff */
        /* <DEDUP_REMOVED lines=33> */
.L_x_17661:
        /* <DEDUP_REMOVED lines=14> */
[----:B------:R-:W-:Y:S01]  /*0cd0*/  MOV R14, RZ ;  /* 0x000000ff000e7202 */ /* 0x000fe20000000f00 */
[----:B------:R-:W-:Y:S01]  /*0ce0*/  HFMA2 R20, -RZ, RZ, 0, 0 ;  /* 0x00000000ff147431 */ /* 0x000fe200000001ff */
[----:B------:R-:W-:Y:S01]  /*0cf0*/  MOV R22, RZ ;  /* 0x000000ff00167202 */ /* 0x000fe20000000f00 */
[----:B------:R-:W-:Y:S01]  /*0d00*/  HFMA2 R26, -RZ, RZ, 0, 0 ;  /* 0x00000000ff1a7431 */ /* 0x000fe200000001ff */
[----:B0-----:R-:W-:Y:S02]  /*0d10*/  IADD3 R95, PT, PT, -R36, R107, RZ ;  /* 0x0000006b245f7210 */ /* 0x001fe40007ffe1ff */
[----:B------:R-:W-:Y:S02]  /*0d20*/  MOV R24, RZ ;  /* 0x000000ff00187202 */ /* 0x000fe40000000f00 */
[----:B------:R-:W-:Y:S01]  /*0d30*/  MOV R38, RZ ;  /* 0x000000ff00267202 */ /* 0x000fe20000000f00 */
[----:B------:R-:W-:Y:S01]  /*0d40*/  HFMA2 R37, -RZ, RZ, 0, 0 ;  /* 0x00000000ff257431 */ /* 0x000fe200000001ff */
[-C--:B------:R-:W-:Y:S01]  /*0d50*/  ISETP.GE.AND P3, PT, R76, R95.reuse, PT ;  /* 0x0000005f4c00720c */ /* 0x080fe20003f66270 */
[----:B------:R-:W0:Y:S01]  /*0d60*/  LDCU.64 UR8, c[0x0][0x488] ;  /* 0x00009100ff0877ac */ /* 0x000e220008000a00 */
[-C--:B------:R-:W-:Y:S01]  /*0d70*/  ISETP.GE.AND P2, PT, R80, R95.reuse, PT ;  /* 0x0000005f5000720c */ /* 0x080fe20003f46270 */
[----:B------:R-:W-:Y:S01]  /*0d80*/  HFMA2 R40, -RZ, RZ, 0, 0 ;  /* 0x00000000ff287431 */ /* 0x000fe200000001ff */
[-C--:B------:R-:W-:Y:S01]  /*0d90*/  ISETP.GE.AND P1, PT, R86, R95.reuse, PT ;  /* 0x0000005f5600720c */ /* 0x080fe20003f26270 */
[----:B------:R-:W-:Y:S01]  /*0da0*/  HFMA2 R44, -RZ, RZ, 0, 0 ;  /* 0x00000000ff2c7431 */ /* 0x000fe200000001ff */
[----:B------:R-:W-:Y:S01]  /*0db0*/  ISETP.GE.AND P0, PT, R87, R95, PT ;  /* 0x0000005f5700720c */ /* 0x000fe20003f06270 */
[----:B---3--:R-:W3:Y:S01]  /*0dc0*/  LDC.64 R100, c[0x0][0x508] ;  /* 0x00014200ff647b82 */ /* 0x008ee20000000a00 */
[----:B------:R-:W-:Y:S01]  /*0dd0*/  MOV R42, RZ ;  /* 0x000000ff002a7202 */ /* 0x000fe20000000f00 */
[----:B----4-:R-:W4:Y:S04]  /*0de0*/  LDCU.64 UR10, c[0x0][0x558] ;  /* 0x0000ab00ff0a77ac */ /* 0x010f280008000a00 */
[----:B------:R-:W4:Y:S01]  /*0df0*/  @!P3 LDG.E R0, desc[UR16][R2.64] ;  /* 0x000000100200b981 */ /* 0x000f22000c1e1900 */
[----:B------:R-:W-:Y:S01]  /*0e00*/  ISETP.NE.AND P5, PT, R56, RZ, PT ;  /* 0x000000ff3800720c */ /* 0x000fe20003fa5270 */
[----:B------:R-:W3:Y:S02]  /*0e10*/  LDCU.64 UR12, c[0x0][0x490] ;  /* 0x00009200ff0c77ac */ /* 0x000ee40008000a00 */
[----:B------:R-:W3:Y:S04]  /*0e20*/  @!P2 LDG.E R4, desc[UR16][R2.64+0x80] ;  /* 0x000080100204a981 */ /* 0x000ee8000c1e1900 */
[----:B------:R-:W3:Y:S04]  /*0e30*/  @!P1 LDG.E R10, desc[UR16][R2.64+0x100] ;  /* 0x00010010020a9981 */ /* 0x000ee8000c1e1900 */
[----:B------:R0:W3:Y:S01]  /*0e40*/  @!P0 LDG.E R12, desc[UR16][R2.64+0x180] ;  /* 0x00018010020c8981 */ /* 0x0000e2000c1e1900 */
[----:B-1----:R-:W-:Y:S01]  /*0e50*/  ULEA UR6, UR6, UR4, 0x18 ;  /* 0x0000000406067291 */ /* 0x002fe2000f8ec0ff */
[----:B------:R-:W-:Y:S01]  /*0e60*/  IADD3 R8, P4, PT, R11, R62, RZ ;  /* 0x0000003e0b087210 */ /* 0x000fe20007f9e0ff */
[----:B------:R-:W1:Y:S03]  /*0e70*/  LDCU UR4, c[0x0][0x38c] ;  /* 0x00007180ff0477ac */ /* 0x000e660008000800 */
[----:B------:R-:W-:-:S02]  /*0e80*/  IADD3.X R9, PT, PT, RZ, R64, RZ, P4, !PT ;  /* 0x00000040ff097210 */ /* 0x000fc400027fe4ff */
[C---:B--2---:R-:W-:Y:S02]  /*0e90*/  LEA R97, R96.reuse, UR6, 0x2 ;  /* 0x0000000660617c11 */ /* 0x044fe4000f8e10ff */
[----:B------:R-:W-:Y:S01]  /*0ea0*/  LEA R98, R96, UR6, 0x4 ;  /* 0x0000000660627c11 */ /* 0x000fe2000f8e20ff */
[----:B0-----:R-:W-:Y:S02]  /*0eb0*/  HFMA2 R2, -RZ, RZ, 0, 0 ;  /* 0x00000000ff027431 */ /* 0x001fe400000001ff */
[----:B----4-:R-:W-:Y:S04]  /*0ec0*/  STS [R97], R0 ;  /* 0x0000000061007388 */ /* 0x010fe80000000800 */
[----:B---3--:R-:W-:Y:S04]  /*0ed0*/  STS [R97+0x80], R4 ;  /* 0x0000800461007388 */ /* 0x008fe80000000800 */
[----:B------:R0:W-:Y:S04]  /*0ee0*/  STS [R97+0x100], R10 ;  /* 0x0001000a61007388 */ /* 0x0001e80000000800 */
[----:B------:R2:W-:Y:S01]  /*0ef0*/  STS [R97+0x180], R12 ;  /* 0x0001800c61007388 */ /* 0x0005e20000000800 */
[----:B------:R-:W-:-:S03]  /*0f00*/  NOP ;  /* 0x0000000000007918 */ /* 0x000fc60000000000 */
[----:B------:R-:W-:Y:S01]  /*0f10*/  LDS.128 R4, [R98] ;  /* 0x0000000062047984 */ /* 0x000fe20000000c00 */
[----:B------:R-:W-:Y:S01]  /*0f20*/  BAR.SYNC.DEFER_BLOCKING 0x0 ;  /* 0x0000000000007b1d */ /* 0x000fe20000010000 */
[----:B0-----:R-:W-:Y:S01]  /*0f30*/  IADD3 R10, P4, PT, R11, R65, RZ ;  /* 0x000000410b0a7210 */ /* 0x001fe20007f9e0ff */
[----:B------:R-:W-:-:S06]  /*0f40*/  HFMA2 R0, -RZ, RZ, 0, 0 ;  /* 0x00000000ff007431 */ /* 0x000fcc00000001ff */
[----:B--2---:R-:W0:Y:S01]  /*0f50*/  LDC.64 R12, c[0x0][0x418] ;  /* 0x00010600ff0c7b82 */ /* 0x004e220000000a00 */
[----:B------:R-:W2:Y:S04]  /*0f60*/  @!P3 LDG.E R2, desc[UR16][R8.64] ;  /* 0x000000100802b981 */ /* 0x000ea8000c1e1900 */
[----:B------:R-:W3:Y:S04]  /*0f70*/  @!P2 LDG.E R14, desc[UR16][R8.64+0x80] ;  /* 0x00008010080ea981 */ /* 0x000ee8000c1e1900 */
[----:B------:R-:W4:Y:S04]  /*0f80*/  @!P1 LDG.E R20, desc[UR16][R8.64+0x100] ;  /* 0x0001001008149981 */ /* 0x000f28000c1e1900 */
[----:B------:R1:W4:Y:S01]  /*0f90*/  @!P0 LDG.E R22, desc[UR16][R8.64+0x180] ;  /* 0x0001801008168981 */ /* 0x000322000c1e1900 */
[----:B------:R-:W-:Y:S01]  /*0fa0*/  IADD3.X R11, PT, PT, RZ, R66, RZ, P4, !PT ;  /* 0x00000042ff0b7210 */ /* 0x000fe200027fe4ff */
[----:B-1----:R-:W1:Y:S02]  /*0fb0*/  LDC.64 R8, c[0x0][0x410] ;  /* 0x00010400ff087b82 */ /* 0x002e640000000a00 */
[----:B--2---:R1:W-:Y:S04]  /*0fc0*/  STS [R97], R2 ;  /* 0x0000000261007388 */ /* 0x0043e80000000800 */
[----:B---3--:R2:W-:Y:S04]  /*0fd0*/  STS [R97+0x80], R14 ;  /* 0x0000800e61007388 */ /* 0x0085e80000000800 */
[----:B----4-:R3:W-:Y:S04]  /*0fe0*/  STS [R97+0x100], R20 ;  /* 0x0001001461007388 */ /* 0x0107e80000000800 */
[----:B------:R4:W-:Y:S01]  /*0ff0*/  STS [R97+0x180], R22 ;  /* 0x0001801661007388 */ /* 0x0009e20000000800 */
[----:B------:R-:W-:-:S03]  /*1000*/  NOP ;  /* 0x0000000000007918 */ /* 0x000fc60000000000 */
[----:B------:R-:W-:Y:S01]  /*1010*/  LDS.128 R16, [R98] ;  /* 0x0000000062107984 */ /* 0x000fe20000000c00 */
[----:B-1----:R-:W-:Y:S01]  /*1020*/  IMAD.WIDE.U32 R2, R8, UR18, R36 ;  /* 0x0000001208027c25 */ /* 0x002fe2000f8e0024 */
[----:B--2---:R-:W-:Y:S01]  /*1030*/  MOV R14, RZ ;  /* 0x000000ff000e7202 */ /* 0x004fe20000000f00 */
[----:B---3--:R-:W1:Y:S08]  /*1040*/  LDC.64 R20, c[0x0][0x420] ;  /* 0x00010800ff147b82 */ /* 0x008e700000000a00 */
[----:B------:R-:W-:Y:S08]  /*1050*/  BAR.SYNC.DEFER_BLOCKING 0x0 ;  /* 0x0000000000007b1d */ /* 0x000ff00000010000 */
[----:B----4-:R-:W2:Y:S01]  /*1060*/  LDC.64 R22, c[0x0][0x428] ;  /* 0x00010a00ff167b82 */ /* 0x010ea20000000a00 */
[----:B------:R-:W3:Y:S04]  /*1070*/  @!P3 LDG.E R0, desc[UR16][R10.64] ;  /* 0x000000100a00b981 */ /* 0x000ee8000c1e1900 */
[----:B------:R-:W4:Y:S04]  /*1080*/  @!P2 LDG.E R24, desc[UR16][R10.64+0x80] ;  /* 0x000080100a18a981 */ /* 0x000f28000c1e1900 */
[----:B------:R-:W2:Y:S04]  /*1090*/  @!P1 LDG.E R26, desc[UR16][R10.64+0x100] ;  /* 0x000100100a1a9981 */ /* 0x000ea8000c1e1900 */
[----:B------:R-:W2:Y:S01]  /*10a0*/  @!P0 LDG.E R38, desc[UR16][R10.64+0x180] ;  /* 0x000180100a268981 */ /* 0x000ea2000c1e1900 */
[----:B------:R-:W-:-:S02]  /*10b0*/  IMAD R3, R9, UR18, R3 ;  /* 0x0000001209037c24 */ /* 0x000fc4000f8e0203 */
[----:B0-----:R-:W-:-:S04]  /*10c0*/  IMAD.WIDE.U32 R2, R51, R12, R2 ;  /* 0x0000000c33027225 */ /* 0x001fc800078e0002 */
[----:B------:R-:W-:Y:S01]  /*10d0*/  IMAD R3, R51, R13, R3 ;  /* 0x0000000d33037224 */ /* 0x000fe200078e0203 */
[----:B------:R-:W-:-:S04]  /*10e0*/  IADD3 R2, P4, PT, R76, R2, RZ ;  /* 0x000000024c027210 */ /* 0x000fc80007f9e0ff */
[----:B------:R-:W-:Y:S02]  /*10f0*/  IADD3.X R3, PT, PT, RZ, R3, RZ, P4, !PT ;  /* 0x00000003ff037210 */ /* 0x000fe400027fe4ff */
[----:B------:R-:W-:-:S04]  /*1100*/  LEA R12, P4, R2, UR8, 0x2 ;  /* 0x00000008020c7c11 */ /* 0x000fc8000f8810ff */
[----:B------:R-:W-:Y:S01]  /*1110*/  LEA.HI.X R13, R2, UR9, R3, 0x2, P4 ;  /* 0x00000009020d7c11 */ /* 0x000fe2000a0f1403 */
[----:B---3--:R-:W-:Y:S04]  /*1120*/  STS [R97], R0 ;  /* 0x0000000061007388 */ /* 0x008fe80000000800 */
[----:B----4-:R0:W-:Y:S04]  /*1130*/  STS [R97+0x80], R24 ;  /* 0x0000801861007388 */ /* 0x0101e80000000800 */
[----:B--2---:R2:W-:Y:S04]  /*1140*/  STS [R97+0x100], R26 ;  /* 0x0001001a61007388 */ /* 0x0045e80000000800 */
[----:B------:R3:W-:Y:S01]  /*1150*/  STS [R97+0x180], R38 ;  /* 0x0001802661007388 */ /* 0x0007e20000000800 */
[----:B------:R-:W-:-:S03]  /*1160*/  NOP ;  /* 0x0000000000007918 */ /* 0x000fc60000000000 */
[----:B------:R-:W-:Y:S01]  /*1170*/  LDS.128 R8, [R98] ;  /* 0x0000000062087984 */ /* 0x000fe20000000c00 */
[----:B------:R-:W4:Y:S01]  /*1180*/  LDCU.64 UR8, c[0x0][0x478] ;  /* 0x00008f00ff0877ac */ /* 0x000f220008000a00 */
[----:B------:R-:W-:Y:S06]  /*1190*/  BAR.SYNC.DEFER_BLOCKING 0x0 ;  /* 0x0000000000007b1d */ /* 0x000fec0000010000 */
[----:B------:R-:W4:Y:S04]  /*11a0*/  @!P3 LDG.E R14, desc[UR16][R12.64] ;  /* 0x000000100c0eb981 */ /* 0x000f28000c1e1900 */
[----:B------:R-:W4:Y:S04]  /*11b0*/  @!P2 LDG.E R40, desc[UR16][R12.64+0x80] ;  /* 0x000080100c28a981 */ /* 0x000f28000c1e1900 */
[----:B------:R-:W4:Y:S04]  /*11c0*/  @!P1 LDG.E R42, desc[UR16][R12.64+0x100] ;  /* 0x000100100c2a9981 */ /* 0x000f28000c1e1900 */
[----:B------:R-:W4:Y:S01]  /*11d0*/  @!P0 LDG.E R44, desc[UR16][R12.64+0x180] ;  /* 0x000180100c2c8981 */ /* 0x000f22000c1e1900 */
[----:B-1----:R-:W-:-:S04]  /*11e0*/  IMAD.WIDE.U32 R2, R20, UR18, R36 ;  /* 0x0000001214027c25 */ /* 0x002fc8000f8e0024 */
[----:B0-----:R-:W-:Y:S01]  /*11f0*/  HFMA2 R24, -RZ, RZ, 0, 0 ;  /* 0x00000000ff187431 */ /* 0x001fe200000001ff */
[----:B--2---:R-:W-:Y:S01]  /*1200*/  MOV R26, RZ ;  /* 0x000000ff001a7202 */ /* 0x004fe20000000f00 */
[----:B---3--:R-:W-:Y:S02]  /*1210*/  HFMA2 R38, -RZ, RZ, 0, 0 ;  /* 0x00000000ff267431 */ /* 0x008fe400000001ff */
[----:B------:R-:W-:Y:S02]  /*1220*/  IMAD R3, R21, UR18, R3 ;  /* 0x0000001215037c24 */ /* 0x000fe4000f8e0203 */
[----:B------:R-:W-:-:S04]  /*1230*/  IMAD.WIDE.U32 R2, R51, R22, R2 ;  /* 0x0000001633027225 */ /* 0x000fc800078e0002 */
[----:B------:R-:W-:Y:S01]  /*1240*/  IMAD R0, R51, R23, R3 ;  /* 0x0000001733007224 */ /* 0x000fe200078e0203 */
[----:B------:R-:W-:-:S04]  /*1250*/  IADD3 R3, P4, PT, R76, R2, RZ ;  /* 0x000000024c037210 */ /* 0x000fc80007f9e0ff */
[----:B------:R-:W-:Y:S02]  /*1260*/  IADD3.X R0, PT, PT, RZ, R0, RZ, P4, !PT ;  /* 0x00000000ff007210 */ /* 0x000fe400027fe4ff */
[----:B----4-:R-:W-:-:S04]  /*1270*/  LEA R2, P4, R3, UR8, 0x2 ;  /* 0x0000000803027c11 */ /* 0x010fc8000f8810ff */
[----:B------:R-:W-:Y:S01]  /*1280*/  LEA.HI.X R3, R3, UR9, R0, 0x2, P4 ;  /* 0x0000000903037c11 */ /* 0x000fe2000a0f1400 */
[----:B------:R-:W0:Y:S01]  /*1290*/  LDCU.64 UR8, c[0x0][0x510] ;  /* 0x0000a200ff0877ac */ /* 0x000e220008000a00 */
[----:B------:R-:W-:Y:S01]  /*12a0*/  MOV R0, RZ ;  /* 0x000000ff00007202 */ /* 0x000fe20000000f00 */
[----:B------:R-:W-:Y:S04]  /*12b0*/  STS [R97], R14 ;  /* 0x0000000e61007388 */ /* 0x000fe80000000800 */
[----:B------:R-:W-:Y:S04]  /*12c0*/  STS [R97+0x80], R40 ;  /* 0x0000802861007388 */ /* 0x000fe80000000800 */
        /* <DEDUP_REMOVED lines=8> */
[----:B------:R0:W4:Y:S01]  /*1350*/  @!P0 LDG.E R38, desc[UR16][R2.64+0x180] ;  /* 0x0001801002268981 */ /* 0x000122000c1e1900 */
[----:B-1----:R-:W-:Y:S01]  /*1360*/  FMUL.FTZ R12, R20, -1.4426950216293334961 ;  /* 0xbfb8aa3b140c7820 */ /* 0x002fe20000410000 */
[----:B------:R-:W-:Y:S01]  /*1370*/  FMUL.FTZ R42, R23, -1.4426950216293334961 ;  /* 0xbfb8aa3b172a7820 */ /* 0x000fe20000410000 */
[----:B------:R-:W-:Y:S01]  /*1380*/  FMUL.FTZ R13, R21, -1.4426950216293334961 ;  /* 0xbfb8aa3b150d7820 */ /* 0x000fe20000410000 */
[----:B------:R-:W-:Y:S01]  /*1390*/  FMUL.FTZ R40, R22, -1.4426950216293334961 ;  /* 0xbfb8aa3b16287820 */ /* 0x000fe20000410000 */
[----:B------:R-:W-:Y:S01]  /*13a0*/  UISETP.NE.U32.AND UP0, UPT, UR12, URZ, UPT ;  /* 0x000000ff0c00728c */ /* 0x000fe2000bf05070 */
[--C-:B-----5:R-:W-:Y:S01]  /*13b0*/  FADD.FTZ R99, R16, R52.reuse ;  /* 0x0000003410637221 */ /* 0x120fe20000010000 */
[----:B------:R-:W1:Y:S01]  /*13c0*/  MUFU.EX2 R12, R12 ;  /* 0x0000000c000c7308 */ /* 0x000e620000000800 */
[----:B------:R-:W-:Y:S01]  /*13d0*/  FADD.FTZ R102, R19, R52 ;  /* 0x0000003413667221 */ /* 0x000fe20000010000 */
[----:B------:R-:W-:-:S02]  /*13e0*/  UISETP.NE.AND.EX UP0, UPT, UR13, URZ, UPT, UP0 ;  /* 0x000000ff0d00728c */ /* 0x000fc4000bf05300 */
[----:B------:R-:W0:Y:S04]  /*13f0*/  MUFU.EX2 R42, R42 ;  /* 0x0000002a002a7308 */ /* 0x000e280000000800 */
[----:B------:R-:W0:Y:S04]  /*1400*/  MUFU.EX2 R41, R40 ;  /* 0x0000002800297308 */ /* 0x000e280000000800 */
[----:B------:R-:W0:Y:S01]  /*1410*/  MUFU.EX2 R27, R13 ;  /* 0x0000000d001b7308 */ /* 0x000e220000000800 */
[----:B-1----:R-:W-:Y:S01]  /*1420*/  FADD.FTZ R25, R12, 1 ;  /* 0x3f8000000c197421 */ /* 0x002fe20000010000 */
[----:B0-----:R-:W-:-:S03]  /*1430*/  FADD.FTZ R42, R42, 1 ;  /* 0x3f8000002a2a7421 */ /* 0x001fc60000010000 */
[----:B------:R-:W0:Y:S01]  /*1440*/  MUFU.RCP R39, R25 ;  /* 0x0000001900277308 */ /* 0x000e220000001000 */
[----:B------:R-:W-:Y:S01]  /*1450*/  FADD.FTZ R41, R41, 1 ;  /* 0x3f80000029297421 */ /* 0x000fe20000010000 */
[----:B------:R-:W-:-:S06]  /*1460*/  FADD.FTZ R27, R27, 1 ;  /* 0x3f8000001b1b7421 */ /* 0x000fcc0000010000 */
[----:B------:R-:W-:Y:S08]  /*1470*/  MUFU.RCP R42, R42 ;  /* 0x0000002a002a7308 */ /* 0x000ff00000001000 */
[----:B------:R-:W-:Y:S01]  /*1480*/  MUFU.RCP R40, R27 ;  /* 0x0000001b00287308 */ /* 0x000fe20000001000 */
[----:B0-----:R-:W-:-:S04]  /*1490*/  FADD.FTZ R3, -R39, 1 ;  /* 0x3f80000027037421 */ /* 0x001fc80000010100 */
[----:B------:R-:W-:-:S03]  /*14a0*/  FFMA.FTZ R3, R20, R3, 1 ;  /* 0x3f80000014037423 */ /* 0x000fc60000010003 */
[----:B------:R-:W0:Y:S02]  /*14b0*/  MUFU.RCP R41, R41 ;  /* 0x0000002900297308 */ /* 0x000e240000001000 */
[----:B0-----:R-:W-:-:S04]  /*14c0*/  FADD.FTZ R25, -R41, 1 ;  /* 0x3f80000029197421 */ /* 0x001fc80000010100 */
[----:B------:R-:W-:Y:S01]  /*14d0*/  FFMA.FTZ R27, R22, R25, 1 ;  /* 0x3f800000161b7423 */ /* 0x000fe20000010019 */
[----:B--2---:R0:W-:Y:S04]  /*14e0*/  STS [R97], R0 ;  /* 0x0000000061007388 */ /* 0x0041e80000000800 */
[----:B---3--:R1:W-:Y:S04]  /*14f0*/  STS [R97+0x80], R24 ;  /* 0x0000801861007388 */ /* 0x0083e80000000800 */
[----:B----4-:R-:W-:Y:S01]  /*1500*/  STS [R97+0x100], R26 ;  /* 0x0001001a61007388 */ /* 0x010fe20000000800 */
[----:B0-----:R-:W-:-:S03]  /*1510*/  FADD.FTZ R0, -R40, 1 ;  /* 0x3f80000028007421 */ /* 0x001fc60000010100 */
[----:B------:R0:W-:Y:S01]  /*1520*/  STS [R97+0x180], R38 ;  /* 0x0001802661007388 */ /* 0x0001e20000000800 */
[----:B------:R-:W-:-:S03]  /*1530*/  NOP ;  /* 0x0000000000007918 */ /* 0x000fc60000000000 */
[----:B------:R-:W2:Y:S01]  /*1540*/  LDS.128 R12, [R98] ;  /* 0x00000000620c7984 */ /* 0x000ea20000000c00 */
[----:B-1----:R-:W-:Y:S01]  /*1550*/  FADD.FTZ R24, -R42, 1 ;  /* 0x3f8000002a187421 */ /* 0x002fe20000010100 */
[----:B------:R-:W-:-:S03]  /*1560*/  FFMA.FTZ R2, R21, R0, 1 ;  /* 0x3f80000015027423 */ /* 0x000fc60000010000 */
[----:B0-----:R-:W-:Y:S01]  /*1570*/  FFMA.FTZ R38, R23, R24, 1 ;  /* 0x3f80000017267423 */ /* 0x001fe20000010018 */
        /* <DEDUP_REMOVED lines=15> */
[----:B------:R-:W-:Y:S01]  /*1670*/  FMUL.FTZ R39, R20, R39 ;  /* 0x0000002714277220 */ /* 0x000fe20000410000 */
[----:B------:R-:W-:Y:S01]  /*1680*/  FMUL.FTZ R40, R21, R40 ;  /* 0x0000002815287220 */ /* 0x000fe20000410000 */
[----:B------:R-:W-:Y:S02]  /*1690*/  IMAD R3, R101, UR18, R3 ;  /* 0x0000001265037c24 */ /* 0x000fe4000f8e0203 */
[----:B------:R-:W-:Y:S01]  /*16a0*/  FADD.FTZ R101, R18, R52 ;  /* 0x0000003412657221 */ /* 0x000fe20000010000 */
[----:B------:R-:W-:Y:S01]  /*16b0*/  FMUL.FTZ R41, R22, R41 ;  /* 0x0000002916297220 */ /* 0x000fe20000410000 */
[----:B------:R-:W-:Y:S01]  /*16c0*/  FMUL.FTZ R42, R23, R42 ;  /* 0x0000002a172a7220 */ /* 0x000fe20000410000 */
[----:B------:R-:W-:-:S04]  /*16d0*/  IMAD.WIDE.U32 R2, R51, UR8, R2 ;  /* 0x0000000833027c25 */ /* 0x000fc8000f8e0002 */
[----:B------:R-:W-:Y:S01]  /*16e0*/  IMAD R0, R51, UR9, R3 ;  /* 0x0000000933007c24 */ /* 0x000fe2000f8e0203 */
[----:B------:R-:W-:-:S04]  /*16f0*/  IADD3 R3, P0, PT, R76, R2, RZ ;  /* 0x000000024c037210 */ /* 0x000fc80007f1e0ff */
[----:B------:R-:W-:Y:S02]  /*1700*/  IADD3.X R0, PT, PT, RZ, R0, RZ, P0, !PT ;  /* 0x00000000ff007210 */ /* 0x000fe400007fe4ff */
[----:B------:R-:W-:Y:S01]  /*1710*/  LEA R2, P4, R3, UR10, 0x2 ;  /* 0x0000000a03027c11 */ /* 0x000fe2000f8810ff */
[----:B------:R-:W-:Y:S01]  /*1720*/  STS.128 [R98], R24 ;  /* 0x0000001862007388 */ /* 0x000fe20000000c00 */
[----:B------:R-:W-:-:S03]  /*1730*/  NOP ;  /* 0x0000000000007918 */ /* 0x000fc60000000000 */
[----:B------:R-:W-:Y:S01]  /*1740*/  LDS R43, [R97] ;  /* 0x00000000612b7984 */ /* 0x000fe20000000800 */
[----:B------:R-:W-:-:S03]  /*1750*/  LEA.HI.X R3, R3, UR11, R0, 0x2, P4 ;  /* 0x0000000b03037c11 */ /* 0x000fc6000a0f1400 */
        /* <DEDUP_REMOVED lines=20> */
[----:B------:R-:W1:Y:S08]  /*18a0*/  LDC.64 R26, c[0x0][0x430] ;  /* 0x00010c00ff1a7b82 */ /* 0x000e700000000a00 */
[----:B0-----:R-:W0:Y:S01]  /*18b0*/  LDC.64 R44, c[0x0][0x438] ;  /* 0x00010e00ff2c7b82 */ /* 0x001e220000000a00 */
[----:B------:R-:W-:Y:S01]  /*18c0*/  STS.128 [R98], R12 ;  /* 0x0000000c62007388 */ /* 0x000fe20000000c00 */
[----:B------:R-:W-:-:S03]  /*18d0*/  NOP ;  /* 0x0000000000007918 */ /* 0x000fc60000000000 */
[----:B------:R-:W-:Y:S01]  /*18e0*/  LDS R17, [R97] ;  /* 0x0000000061117984 */ /* 0x000fe20000000800 */
[----:B-1----:R-:W-:-:S03]  /*18f0*/  IMAD.WIDE.U32 R2, R26, UR18, R36 ;  /* 0x000000121a027c25 */ /* 0x002fc6000f8e0024 */
[----:B------:R-:W-:Y:S01]  /*1900*/  LDS R19, [R97+0x80] ;  /* 0x0000800061137984 */ /* 0x000fe20000000800 */
[----:B------:R-:W-:-:S03]  /*1910*/  IMAD R3, R27, UR18, R3 ;  /* 0x000000121b037c24 */ /* 0x000fc6000f8e0203 */
[----:B------:R-:W-:Y:S01]  /*1920*/  LDS R21, [R97+0x100] ;  /* 0x0001000061157984 */ /* 0x000fe20000000800 */
[----:B0-----:R-:W-:-:S03]  /*1930*/  IMAD.WIDE.U32 R2, R51, R44, R2 ;  /* 0x0000002c33027225 */ /* 0x001fc600078e0002 */
        /* <DEDUP_REMOVED lines=17> */
.L_x_17625:
        /* <DEDUP_REMOVED lines=9> */
[----:B01----:R-:W-:Y:S01]  /*1ae0*/  FFMA.FTZ R3, R5, R40, R0 ;  /* 0x0000002805037223 */ /* 0x003fe20000010000 */
        /* <DEDUP_REMOVED lines=15> */
[----:B------:R-:W-:Y:S01]  /*1be0*/  IADD3 R42, P1, PT, R3, R56, RZ ;  /* 0x00000038032a7210 */ /* 0x000fe20007f3e0ff */
[----:B------:R-:W-:Y:S01]  /*1bf0*/  FMUL.FTZ R112, R4, R99 ;  /* 0x0000006304707220 */ /* 0x000fe20000410000 */
[----:B------:R-:W-:Y:S01]  /*1c00*/  LEA R107, R107, -R3, 0x1 ;  /* 0x800000036b6b7211 */ /* 0x000fe200078e08ff */
[----:B------:R-:W1:Y:S01]  /*1c10*/  LDC.64 R20, c[0x0][0x3a8] ;  /* 0x0000ea00ff147b82 */ /* 0x000e620000000a00 */
[----:B------:R-:W-:Y:S01]  /*1c20*/  LEA.HI.X.SX32 R43, R3, RZ, 0x1, P1 ;  /* 0x000000ff032b7211 */ /* 0x000fe200008f0eff */
[----:B------:R-:W-:Y:S01]  /*1c30*/  FMUL.FTZ R111, R5, R100 ;  /* 0x00000064056f7220 */ /* 0x000fe20000410000 */
[----:B------:R-:W-:Y:S01]  /*1c40*/  ISETP.GE.AND P1, PT, R82, R107, PT ;  /* 0x0000006b5200720c */ /* 0x000fe20003f26270 */
[----:B------:R-:W-:Y:S01]  /*1c50*/  FMUL.FTZ R110, R6, R101 ;  /* 0x00000065066e7220 */ /* 0x000fe20000410000 */
[-C--:B------:R-:W-:Y:S01]  /*1c60*/  ISETP.GE.AND P2, PT, R88, R107.reuse, PT ;  /* 0x0000006b5800720c */ /* 0x080fe20003f46270 */
[----:B------:R-:W-:Y:S01]  /*1c70*/  FMUL.FTZ R109, R7, R102 ;  /* 0x00000066076d7220 */ /* 0x000fe20000410000 */
[----:B------:R-:W-:Y:S01]  /*1c80*/  ISETP.GE.AND P3, PT, R89, R107, PT ;  /* 0x0000006b5900720c */ /* 0x000fe20003f66270 */
[----:B------:R-:W2:Y:S01]  /*1c90*/  LDC.64 R22, c[0x0][0x440] ;  /* 0x00011000ff167b82 */ /* 0x000ea20000000a00 */
[C---:B------:R-:W-:Y:S01]  /*1ca0*/  ISETP.NE.AND P0, PT, R70.reuse, 0x1, PT ;  /* 0x000000014600780c */ /* 0x040fe20003f05270 */
[----:B------:R-:W-:Y:S01]  /*1cb0*/  UMOV UR4, URZ ;  /* 0x000000ff00047c82 */ /* 0x000fe20008000000 */
[----:B------:R-:W-:Y:S01]  /*1cc0*/  SHF.L.U32 R106, R70, 0x8, RZ ;  /* 0x00000008466a7819 */ /* 0x000fe200000006ff */
[----:B------:R-:W3:Y:S01]  /*1cd0*/  LDCU UR8, c[0x0][0x394] ;  /* 0x00007280ff0877ac */ /* 0x000ee20008000800 */
[----:B------:R-:W-:-:S02]  /*1ce0*/  LEA.HI.SX32 R104, R2, R2, 0x1b ;  /* 0x0000000202687211 */ /* 0x000fc400078fdaff */
[----:B------:R-:W-:Y:S01]  /*1cf0*/  P2R R125, PR, RZ, 0x2 ;  /* 0x00000002ff7d7803 */ /* 0x000fe20000000000 */
[----:B------:R-:W4:Y:S01]  /*1d00*/  LDC.64 R24, c[0x0][0x3c0] ;  /* 0x0000f000ff187b82 */ /* 0x000f220000000a00 */
[----:B------:R-:W-:Y:S01]  /*1d10*/  P2R R124, PR, RZ, 0x4 ;  /* 0x00000004ff7c7803 */ /* 0x000fe20000000000 */
[----:B------:R-:W0:Y:S01]  /*1d20*/  LDCU UR9, c[0x0][0x38c] ;  /* 0x00007180ff0977ac */ /* 0x000e220008000800 */
[----:B------:R-:W-:Y:S02]  /*1d30*/  P2R R123, PR, RZ, 0x8 ;  /* 0x00000008ff7b7803 */ /* 0x000fe40000000000 */
[----:B------:R-:W-:Y:S02]  /*1d40*/  IADD3 R113, PT, PT, R70, -0x2, RZ ;  /* 0xfffffffe46717810 */ /* 0x000fe40007ffe0ff */
[----:B------:R-:W-:Y:S01]  /*1d50*/  ISETP.EQ.AND P0, PT, R56, RZ, P0 ;  /* 0x000000ff3800720c */ /* 0x000fe20000702270 */
[----:B------:R-:W0:Y:S01]  /*1d60*/  LDC.64 R26, c[0x0][0x450] ;  /* 0x00011400ff1a7b82 */ /* 0x000e220000000a00 */
[----:B------:R-:W-:-:S02]  /*1d70*/  LOP3.LUT R106, R106, 0x100, RZ, 0xc0, !PT ;  /* 0x000001006a6a7812 */ /* 0x000fc400078ec0ff */
[C---:B------:R-:W-:Y:S02]  /*1d80*/  LOP3.LUT R126, R3.reuse, 0x100, RZ, 0xc0, !PT ;  /* 0x00000100037e7812 */ /* 0x040fe400078ec0ff */
[----:B------:R-:W-:Y:S02]  /*1d90*/  IADD3 R105, PT, PT, R3, R56, RZ ;  /* 0x0000003803697210 */ /* 0x000fe40007ffe0ff */
[----:B------:R-:W-:Y:S01]  /*1da0*/  LEA R104, R104, UR6, 0x2 ;  /* 0x0000000668687c11 */ /* 0x000fe2000f8e10ff */
[----:B------:R-:W0:Y:S01]  /*1db0*/  LDC.64 R38, c[0x0][0x3e0] ;  /* 0x0000f800ff267b82 */ /* 0x000e220000000a00 */
[-C--:B------:R-:W-:Y:S02]  /*1dc0*/  ISETP.GE.AND P1, PT, R90, R107.reuse, PT ;  /* 0x0000006b5a00720c */ /* 0x080fe40003f26270 */
[-C--:B------:R-:W-:Y:S02]  /*1dd0*/  ISETP.GE.AND P2, PT, R91, R107.reuse, PT ;  /* 0x0000006b5b00720c */ /* 0x080fe40003f46270 */
[----:B------:R-:W-:-:S02]  /*1de0*/  ISETP.GE.AND P3, PT, R92, R107, PT ;  /* 0x0000006b5c00720c */ /* 0x000fc40003f66270 */
[----:B------:R-:W-:Y:S01]  /*1df0*/  ISETP.GE.AND P4, PT, R93, R107, PT ;  /* 0x0000006b5d00720c */ /* 0x000fe20003f86270 */
[----:B---3--:R-:W0:-:S12]  /*1e00*/  LDC.64 R40, c[0x0][0x4d0] ;  /* 0x00013400ff287b82 */ /* 0x008e180000000a00 */
.L_x_17660:
[----:B------:R-:W-:Y:S02]  /*1e10*/  MOV R2, R82 ;  /* 0x0000005200027202 */ /* 0x000fe40000000f00 */
[----:B------:R-:W-:Y:S02]  /*1e20*/  MOV R3, RZ ;  /* 0x000000ff00037202 */ /* 0x000fe40000000f00 */
[----:B----4-:R-:W-:Y:S02]  /*1e30*/  MOV R46, RZ ;  /* 0x000000ff002e7202 */ /* 0x010fe40000000f00 */
[----:B------:R-:W-:Y:S01]  /*1e40*/  P2R R47, PR, RZ, 0x1 ;  /* 0x00000001ff2f7803 */ /* 0x000fe20000000000 */
[----:B0---4-:R-:W-:Y:S01]  /*1e50*/  IMAD.WIDE.U32 R16, R24, UR4, R2 ;  /* 0x0000000418107c25 */ /* 0x011fe2000f8e0002 */
[----:B------:R-:W-:Y:S02]  /*1e60*/  ISETP.NE.AND P0, PT, R125, RZ, PT ;  /* 0x000000ff7d00720c */ /* 0x000fe40003f05270 */
[----:B------:R-:W-:Y:S01]  /*1e70*/  ISETP.NE.AND P6, PT, R123, RZ, PT ;  /* 0x000000ff7b00720c */ /* 0x000fe20003fc5270 */
[----:B------:R-:W-:Y:S01]  /*1e80*/  IMAD R3, R25, UR4, R17 ;  /* 0x0000000419037c24 */ /* 0x000fe2000f8e0211 */
[----:B------:R-:W-:-:S02]  /*1e90*/  LEA R2, P5, R16, R67, 0x2 ;  /* 0x0000004310027211 */ /* 0x000fc400078a10ff */
[----:B------:R-:W-:Y:S02]  /*1ea0*/  MOV R17, R61 ;  /* 0x0000003d00117202 */ /* 0x000fe40000000f00 */
[----:B------:R-:W-:Y:S02]  /*1eb0*/  LEA.HI.X R3, R16, R68, R3, 0x2, P5 ;  /* 0x0000004410037211 */ /* 0x000fe400028f1403 */
[----:B------:R-:W-:-:S05]  /*1ec0*/  MOV R16, R30 ;  /* 0x0000001e00107202 */ /* 0x000fca0000000f00 */
[----:B-1----:R-:W-:-:S04]  /*1ed0*/  IMAD.WIDE.U32 R16, R20, UR4, R16 ;  /* 0x0000000414107c25 */ /* 0x002fc8000f8e0010 */
[----:B------:R-:W-:Y:S01]  /*1ee0*/  IMAD R17, R21, UR4, R17 ;  /* 0x0000000415117c24 */ /* 0x000fe2000f8e0211 */
[----:B--2---:R-:W-:-:S04]  /*1ef0*/  LEA R44, P5, R16, R22, 0x3 ;  /* 0x00000016102c7211 */ /* 0x004fc800078a18ff */
[----:B------:R-:W-:Y:S02]  /*1f00*/  LEA.HI.X R45, R16, R23, R17, 0x3, P5 ;  /* 0x00000017102d7211 */ /* 0x000fe400028f1c11 */
[----:B------:R-:W-:Y:S02]  /*1f10*/  MOV R16, R28 ;  /* 0x0000001c00107202 */ /* 0x000fe40000000f00 */
[----:B------:R-:W-:Y:S02]  /*1f20*/  MOV R17, R63 ;  /* 0x0000003f00117202 */ /* 0x000fe40000000f00 */
[----:B------:R-:W-:Y:S01]  /*1f30*/  MOV R48, RZ ;  /* 0x000000ff00307202 */ /* 0x000fe20000000f00 */
[----:B------:R-:W2:Y:S01]  /*1f40*/  LDG.E.64 R44, desc[UR16][R44.64] ;  /* 0x000000102c2c7981 */ /* 0x000ea2000c1e1b00 */
[----:B0-----:R-:W-:-:S04]  /*1f50*/  IMAD.WIDE.U32 R18, R38, UR4, R16 ;  /* 0x0000000426127c25 */ /* 0x001fc8000f8e0010 */
[----:B------:R-:W-:Y:S01]  /*1f60*/  IMAD R17, R39, UR4, R19 ;  /* 0x0000000427117c24 */ /* 0x000fe2000f8e0213 */
[----:B------:R-:W-:-:S04]  /*1f70*/  LEA R16, P5, R18, R26, 0x3 ;  /* 0x0000001a12107211 */ /* 0x000fc800078a18ff */
[----:B------:R-:W-:Y:S02]  /*1f80*/  LEA.HI.X R17, R18, R27, R17, 0x3, P5 ;  /* 0x0000001b12117211 */ /* 0x000fe400028f1c11 */
[----:B------:R-:W-:Y:S02]  /*1f90*/  ISETP.GE.AND P5, PT, R84, R107, PT ;  /* 0x0000006b5400720c */ /* 0x000fe40003fa6270 */
[----:B------:R-:W-:Y:S02]  /*1fa0*/  MOV R18, RZ ;  /* 0x000000ff00127202 */ /* 0x000fe40000000f00 */
[----:B------:R-:W-:Y:S02]  /*1fb0*/  MOV R118, RZ ;  /* 0x000000ff00767202 */ /* 0x000fe40000000f00 */
[----:B------:R-:W-:Y:S02]  /*1fc0*/  MOV R120, RZ ;  /* 0x000000ff00787202 */ /* 0x000fe40000000f00 */
[----:B------:R-:W-:Y:S01]  /*1fd0*/  MOV R122, RZ ;  /* 0x000000ff007a7202 */ /* 0x000fe20000000f00 */
[----:B---3--:R-:W3:Y:S04]  /*1fe0*/  @!P0 LDG.E R18, desc[UR16][R2.64] ;  /* 0x0000001002128981 */ /* 0x008ee8000c1e1900 */
[----:B------:R-:W4:Y:S01]  /*1ff0*/  @!P5 LDG.E R46, desc[UR16][R2.64+0x80] ;  /* 0x00008010022ed981 */ /* 0x000f22000c1e1900 */
[----:B------:R-:W-:-:S02]  /*2000*/  ISETP.NE.AND P5, PT, R124, RZ, PT ;  /* 0x000000ff7c00720c */ /* 0x000fc40003fa5270 */
[----:B------:R-:W-:Y:S01]  /*2010*/  MOV R128, RZ ;  /* 0x000000ff00807202 */ /* 0x000fe20000000f00 */
[----:B------:R-:W5:Y:S01]  /*2020*/  @!P6 LDG.E R118, desc[UR16][R2.64+0x180] ;  /* 0x000180100276e981 */ /* 0x000f62000c1e1900 */
[----:B------:R-:W-:-:S03]  /*2030*/  MOV R130, RZ ;  /* 0x000000ff00827202 */ /* 0x000fc60000000f00 */
[----:B------:R-:W2:Y:S04]  /*2040*/  @!P1 LDG.E R120, desc[UR16][R2.64+0x200] ;  /* 0x0002001002789981 */ /* 0x000ea8000c1e1900 */
[----:B------:R-:W2:Y:S04]  /*2050*/  @!P2 LDG.E R122, desc[UR16][R2.64+0x280] ;  /* 0x00028010027aa981 */ /* 0x000ea8000c1e1900 */
[----:B------:R-:W2:Y:S04]  /*2060*/  @!P5 LDG.E R48, desc[UR16][R2.64+0x100] ;  /* 0x000100100230d981 */ /* 0x000ea8000c1e1900 */
[----:B------:R-:W2:Y:S04]  /*2070*/  @!P3 LDG.E R128, desc[UR16][R2.64+0x300] ;  /* 0x000300100280b981 */ /* 0x000ea8000c1e1900 */
[----:B------:R-:W2:Y:S01]  /*2080*/  @!P4 LDG.E R130, desc[UR16][R2.64+0x380] ;  /* 0x000380100282c981 */ /* 0x000ea2000c1e1900 */
[----:B------:R-:W0:Y:S03]  /*2090*/  S2UR UR7, SR_CgaCtaId ;  /* 0x00000000000779c3 */ /* 0x000e260000008800 */
[----:B---3--:R1:W-:Y:S04]  /*20a0*/  STS [R97], R18 ;  /* 0x0000001261007388 */ /* 0x0083e80000000800 */
[----:B----4-:R-:W-:Y:S04]  /*20b0*/  STS [R97+0x84], R46 ;  /* 0x0000842e61007388 */ /* 0x010fe80000000800 */
[----:B-----5:R-:W-:Y:S04]  /*20c0*/  STS [R97+0x18c], R118 ;  /* 0x00018c7661007388 */ /* 0x020fe80000000800 */
[----:B--2---:R-:W-:Y:S04]  /*20d0*/  STS [R97+0x210], R120 ;  /* 0x0002107861007388 */ /* 0x004fe80000000800 */
[----:B------:R-:W-:Y:S04]  /*20e0*/  STS [R97+0x294], R122 ;  /* 0x0002947a61007388 */ /* 0x000fe80000000800 */
[----:B------:R2:W-:Y:S04]  /*20f0*/  STS [R97+0x108], R48 ;  /* 0x0001083061007388 */ /* 0x0005e80000000800 */
[----:B------:R-:W-:Y:S04]  /*2100*/  STS [R97+0x318], R128 ;  /* 0x0003188061007388 */ /* 0x000fe80000000800 */
[----:B------:R3:W-:Y:S01]  /*2110*/  STS [R97+0x39c], R130 ;  /* 0x00039c8261007388 */ /* 0x0007e20000000800 */
[----:B------:R-:W-:-:S03]  /*2120*/  NOP ;  /* 0x0000000000007918 */ /* 0x000fc60000000000 */
[----:B------:R-:W4:Y:S01]  /*2130*/  LDG.E.64 R16, desc[UR16][R16.64] ;  /* 0x0000001010107981 */ /* 0x000f22000c1e1b00 */
        /* <DEDUP_REMOVED lines=15> */
[----:B------:R2:W1:Y:S03]  /*2230*/  LDS R128, [R104] ;  /* 0x0000000068807984 */ /* 0x0004660000000800 */
        /* <DEDUP_REMOVED lines=14> */
[----:B------:R-:W5:Y:S01]  /*2320*/  MUFU.SIN R140, R129 ;  /* 0x00000081008c7308 */ /* 0x000f620000000400 */
[----:B------:R-:W-:-:S07]  /*2330*/  SEL R18, R18, R71, !P5 ;  /* 0x0000004712127207 */ /* 0x000fce0006800000 */
[----:B------:R-:W-:Y:S08]  /*2340*/  MUFU.SIN R132, R117 ;  /* 0x0000007500847308 */ /* 0x000ff00000000400 */
[----:B---3--:R-:W-:Y:S08]  /*2350*/  MUFU.COS R130, R117 ;  /* 0x0000007500827308 */ /* 0x008ff00000000000 */
[----:B------:R3:W0:Y:S08]  /*2360*/  MUFU.SIN R136, R118 ;  /* 0x0000007600887308 */ /* 0x0006300000000400 */
[----:B------:R-:W0:Y:S01]  /*2370*/  MUFU.COS R138, R129 ;  /* 0x00000081008a7308 */ /* 0x000e220000000000 */
[----:B-1----:R-:W-:-:S07]  /*2380*/  FMUL.FTZ R2, R3, R48 ;  /* 0x0000003003027220 */ /* 0x002fce0000410000 */
[----:B------:R-:W5:Y:S04]  /*2390*/  MUFU.EX2 R47, R47 ;  /* 0x0000002f002f7308 */ /* 0x000f680000000800 */
[----:B------:R-:W1:Y:S04]  /*23a0*/  MUFU.EX2 R49, R49 ;  /* 0x0000003100317308 */ /* 0x000e680000000800 */
[----:B------:R-:W0:Y:S01]  /*23b0*/  MUFU.EX2 R19, R19 ;  /* 0x0000001300137308 */ /* 0x000e220000000800 */
[----:B--2---:R-:W-:Y:S01]  /*23c0*/  FMUL.FTZ R3, R3, R46 ;  /* 0x0000002e03037220 */ /* 0x004fe20000410000 */
[----:B------:R-:W-:Y:S01]  /*23d0*/  LEA R18, R18, UR6, 0x3 ;  /* 0x0000000612127c11 */ /* 0x000fe2000f8e18ff */
[----:B---3--:R2:W3:Y:S04]  /*23e0*/  LDS R118, [R104+0x18] ;  /* 0x0000180068767984 */ /* 0x0084e80000000800 */
[----:B------:R2:W2:Y:S01]  /*23f0*/  LDS R117, [R104+0x1c] ;  /* 0x00001c0068757984 */ /* 0x0004a20000000800 */
[----:B-----5:R-:W-:-:S03]  /*2400*/  FMUL.FTZ R133, R47, R134 ;  /* 0x000000862f857220 */ /* 0x020fc60000410000 */
[----:B------:R2:W-:Y:S01]  /*2410*/  STS.64 [R18+0xc90], R2 ;  /* 0x000c900212007388 */ /* 0x0005e20000000a00 */
[----:B-1----:R-:W-:Y:S01]  /*2420*/  FMUL.FTZ R134, R49, R140 ;  /* 0x0000008c31867220 */ /* 0x002fe20000410000 */
[----:B0-----:R-:W-:Y:S01]  /*2430*/  FMUL.FTZ R136, R47, R136 ;  /* 0x000000882f887220 */ /* 0x001fe20000410000 */
[C---:B------:R-:W-:Y:S01]  /*2440*/  FMUL.FTZ R130, R19.reuse, R130 ;  /* 0x0000008213827220 */ /* 0x040fe20000410000 */
[----:B------:R-:W-:Y:S01]  /*2450*/  FMUL.FTZ R132, R19, R132 ;  /* 0x0000008413847220 */ /* 0x000fe20000410000 */
[----:B------:R-:W-:Y:S01]  /*2460*/  FMUL.FTZ R138, R49, R138 ;  /* 0x0000008a318a7220 */ /* 0x000fe20000410000 */
[-C--:B----4-:R-:W-:Y:S01]  /*2470*/  FMUL.FTZ R135, R0, R16.reuse ;  /* 0x0000001000877220 */ /* 0x090fe20000410000 */
[-C--:B------:R-:W-:Y:S01]  /*2480*/  FMUL.FTZ R137, R116, R16.reuse ;  /* 0x0000001074897220 */ /* 0x080fe20000410000 */
[CC--:B------:R-:W-:Y:S01]  /*2490*/  FMUL.FTZ R131, R115.reuse, R16.reuse ;  /* 0x0000001073837220 */ /* 0x0c0fe20000410000 */
[----:B------:R-:W-:Y:S01]  /*24a0*/  FMUL.FTZ R143, R114, R16 ;  /* 0x00000010728f7220 */ /* 0x000fe20000410000 */
[-C--:B------:R-:W-:Y:S01]  /*24b0*/  FMUL.FTZ R129, R0, -R17.reuse ;  /* 0x8000001100817220 */ /* 0x080fe20000410000 */
[-C--:B------:R-:W-:Y:S01]  /*24c0*/  FMUL.FTZ R140, R116, -R17.reuse ;  /* 0x80000011748c7220 */ /* 0x080fe20000410000 */
[-C--:B------:R-:W-:Y:S01]  /*24d0*/  FMUL.FTZ R139, R115, -R17.reuse ;  /* 0x80000011738b7220 */ /* 0x080fe20000410000 */
[----:B------:R-:W-:Y:S01]  /*24e0*/  FMUL.FTZ R149, R114, -R17 ;  /* 0x8000001172957220 */ /* 0x000fe20000410000 */
[----:B------:R-:W-:Y:S06]  /*24f0*/  BAR.SYNC.DEFER_BLOCKING 0x0 ;  /* 0x0000000000007b1d */ /* 0x000fec0000010000 */
[----:B--23--:R-:W-:Y:S05]  /*2500*/  @P6 BRA `(.L_x_17628) ;  /* 0x0000000000206947 */ /* 0x00cfea0003800000 */
        /* <DEDUP_REMOVED lines=8> */
.L_x_17628:
[----:B------:R0:W1:Y:S02]  /*2590*/  LDS.64 R48, [R69+UR5+0x1c98] ;  /* 0x001c980545307984 */ /* 0x0000640008000a00 */
.L_x_17629:
[----:B------:R-:W-:Y:S05]  /*25a0*/  BSYNC.RECONVERGENT B0 ;  /* 0x0000000000007941 */ /* 0x000fea0003800200 */
.L_x_17627:
        /* <DEDUP_REMOVED lines=35> */
[----:B------:R-:W-:Y:S01]  /*27e0*/  FFMA.FTZ R155, R133, R17, -R18 ;  /* 0x00000011859b7223 */ /* 0x000fe20000010812 */
[C---:B------:R-:W-:Y:S01]  /*27f0*/  FFMA.FTZ R146, R7.reuse, R142, R146 ;  /* 0x0000008e07927223 */ /* 0x040fe20000010092 */
[----:B------:R-:W-:Y:S01]  /*2800*/  FFMA.FTZ R19, R138, R19, -R153 ;  /* 0x000000138a137223 */ /* 0x000fe20000010899 */
[----:B------:R-:W-:Y:S01]  /*2810*/  FMUL.FTZ R18, R136, R17 ;  /* 0x0000001188127220 */ /* 0x000fe20000410000 */
[----:B------:R-:W-:Y:S02]  /*2820*/  FMUL.FTZ R153, R134, R155 ;  /* 0x0000009b86997220 */ /* 0x000fe40000410000 */
[----:B------:R-:W-:Y:S01]  /*2830*/  FFMA.FTZ R148, R7, R144, R19 ;  /* 0x0000009007947223 */ /* 0x000fe20000010013 */
[----:B------:R-:W2:Y:S01]  /*2840*/  SHFL.UP PT, R156, R146, 0x1, RZ ;  /* 0x04200000929c7989 */ /* 0x000ea200000e00ff */
[----:B------:R-:W-:-:S03]  /*2850*/  FFMA.FTZ R17, R133, R16, R18 ;  /* 0x0000001085117223 */ /* 0x000fc60000010012 */
[----:B------:R-:W4:Y:S01]  /*2860*/  SHFL.UP PT, R154, R148, 0x1, RZ ;  /* 0x04200000949a7989 */ /* 0x000f2200000e00ff */
[-C--:B------:R-:W-:Y:S01]  /*2870*/  FFMA.FTZ R153, R138, R17.reuse, R153 ;  /* 0x000000118a997223 */ /* 0x080fe20000010099 */
[----:B------:R-:W-:-:S04]  /*2880*/  FMUL.FTZ R17, R134, R17 ;  /* 0x0000001186117220 */ /* 0x000fc80000410000 */
[----:B------:R-:W5:Y:S01]  /*2890*/  SHFL.UP PT, R18, R153, 0x1, RZ ;  /* 0x0420000099127989 */ /* 0x000f6200000e00ff */
[----:B------:R-:W-:-:S05]  /*28a0*/  FFMA.FTZ R155, R138, R155, -R17 ;  /* 0x0000009b8a9b7223 */ /* 0x000fca0000010811 */
[----:B------:R-:W0:Y:S01]  /*28b0*/  SHFL.UP PT, R16, R155, 0x1, RZ ;  /* 0x042000009b107989 */ /* 0x000e2200000e00ff */
[-C--:B--2---:R-:W-:Y:S01]  /*28c0*/  FMUL.FTZ R158, R153, R156.reuse ;  /* 0x0000009c999e7220 */ /* 0x084fe20000410000 */
[----:B------:R-:W-:-:S03]  /*28d0*/  FMUL.FTZ R156, R155, R156 ;  /* 0x0000009c9b9c7220 */ /* 0x000fc60000410000 */
[-C--:B----4-:R-:W-:Y:S01]  /*28e0*/  FFMA.FTZ R17, R155, R154.reuse, -R158 ;  /* 0x0000009a9b117223 */ /* 0x090fe2000001089e */
[----:B------:R-:W-:-:S03]  /*28f0*/  FFMA.FTZ R19, R153, R154, R156 ;  /* 0x0000009a99137223 */ /* 0x000fc6000001009c */
[----:B------:R-:W-:Y:S01]  /*2900*/  @P6 FADD.FTZ R148, R148, R17 ;  /* 0x0000001194946221 */ /* 0x000fe20000010000 */
[----:B------:R-:W-:Y:S01]  /*2910*/  @P6 FADD.FTZ R146, R146, R19 ;  /* 0x0000001392926221 */ /* 0x000fe20000010000 */
[-C--:B-----5:R-:W-:Y:S01]  /*2920*/  FMUL.FTZ R154, R153, R18.reuse ;  /* 0x00000012999a7220 */ /* 0x0a0fe20000410000 */
[----:B------:R-:W-:-:S03]  /*2930*/  FMUL.FTZ R18, R155, R18 ;  /* 0x000000129b127220 */ /* 0x000fc60000410000 */
[----:B------:R-:W2:Y:S01]  /*2940*/  SHFL.UP PT, R156, R146, 0x2, RZ ;  /* 0x04400000929c7989 */ /* 0x000ea200000e00ff */
[-C--:B0-----:R-:W-:Y:S01]  /*2950*/  @P6 FFMA.FTZ R155, R155, R16.reuse, -R154 ;  /* 0x000000109b9b6223 */ /* 0x081fe2000001089a */
[----:B------:R-:W-:Y:S02]  /*2960*/  @P6 FFMA.FTZ R153, R153, R16, R18 ;  /* 0x0000001099996223 */ /* 0x000fe40000010012 */
[----:B------:R-:W0:Y:S01]  /*2970*/  SHFL.UP PT, R154, R148, 0x2, RZ ;  /* 0x04400000949a7989 */ /* 0x000e2200000e00ff */
[----:B------:R-:W-:-:S03]  /*2980*/  ISETP.GE.AND P6, PT, R96, 0x2, PT ;  /* 0x000000026000780c */ /* 0x000fc60003fc6270 */
[----:B------:R-:W4:Y:S04]  /*2990*/  SHFL.UP PT, R18, R153, 0x2, RZ ;  /* 0x0440000099127989 */ /* 0x000f2800000e00ff */
[----:B------:R-:W5:Y:S01]  /*29a0*/  SHFL.UP PT, R16, R155, 0x2, RZ ;  /* 0x044000009b107989 */ /* 0x000f6200000e00ff */
[-C--:B--2---:R-:W-:Y:S01]  /*29b0*/  FMUL.FTZ R158, R153, R156.reuse ;  /* 0x0000009c999e7220 */ /* 0x084fe20000410000 */
[----:B------:R-:W-:-:S03]  /*29c0*/  FMUL.FTZ R156, R155, R156 ;  /* 0x0000009c9b9c7220 */ /* 0x000fc60000410000 */
[-C--:B0-----:R-:W-:Y:S01]  /*29d0*/  FFMA.FTZ R17, R155, R154.reuse, -R158 ;  /* 0x0000009a9b117223 */ /* 0x081fe2000001089e */
        /* <DEDUP_REMOVED lines=70> */
[-C--:B-----5:R-:W-:Y:S01]  /*2e40*/  FFMA.FTZ R157, R155, R156.reuse, -R158 ;  /* 0x0000009c9b9d7223 */ /* 0x0a0fe2000001089e */
[----:B------:R-:W-:Y:S01]  /*2e50*/  FFMA.FTZ R159, R153, R156, R160 ;  /* 0x0000009c999f7223 */ /* 0x000fe200000100a0 */
[----:B------:R-:W-:Y:S01]  /*2e60*/  FMUL.FTZ R153, R134, R149 ;  /* 0x0000009586997220 */ /* 0x000fe20000410000 */
[----:B-1-3--:R-:W-:Y:S01]  /*2e70*/  FMUL.FTZ R155, R138, R49 ;  /* 0x000000318a9b7220 */ /* 0x00afe20000410000 */
[----:B------:R-:W-:Y:S01]  /*2e80*/  @P5 FADD.FTZ R156, R148, R157 ;  /* 0x0000009d949c5221 */ /* 0x000fe20000010000 */
[-C--:B------:R-:W-:Y:S01]  /*2e90*/  FMUL.FTZ R148, R134, R143.reuse ;  /* 0x0000008f86947220 */ /* 0x080fe20000410000 */
[----:B------:R-:W-:Y:S01]  /*2ea0*/  @P5 FADD.FTZ R154, R146, R159 ;  /* 0x0000009f929a5221 */ /* 0x000fe20000010000 */
[----:B------:R-:W-:Y:S01]  /*2eb0*/  FFMA.FTZ R146, R138, R143, R153 ;  /* 0x0000008f8a927223 */ /* 0x000fe20000010099 */
[----:B------:R-:W-:Y:S01]  /*2ec0*/  ISETP.GE.AND P5, PT, R70, UR8, PT ;  /* 0x0000000846007c0c */ /* 0x000fe2000bfa6270 */
[----:B------:R-:W-:Y:S01]  /*2ed0*/  FFMA.FTZ R148, R138, R149, -R148 ;  /* 0x000000958a947223 */ /* 0x000fe20000010894 */
[----:B------:R-:W-:Y:S01]  /*2ee0*/  FMUL.FTZ R153, R134, R49 ;  /* 0x0000003186997220 */ /* 0x000fe20000410000 */
[----:B------:R-:W-:Y:S01]  /*2ef0*/  FADD.FTZ R157, R131, R146 ;  /* 0x00000092839d7221 */ /* 0x000fe20000010000 */
[----:B------:R-:W-:Y:S01]  /*2f00*/  ISETP.NE.OR P5, PT, R56, RZ, P5 ;  /* 0x000000ff3800720c */ /* 0x000fe20002fa5670 */
[----:B------:R-:W-:Y:S01]  /*2f10*/  FADD.FTZ R148, R139, R148 ;  /* 0x000000948b947221 */ /* 0x000fe20000010000 */
[-C--:B------:R-:W-:Y:S01]  /*2f20*/  FFMA.FTZ R146, R138, R48.reuse, -R153 ;  /* 0x000000308a927223 */ /* 0x080fe20000010899 */
[----:B------:R-:W-:Y:S01]  /*2f30*/  FMUL.FTZ R160, R136, R157 ;  /* 0x0000009d88a07220 */ /* 0x000fe20000410000 */
[----:B------:R-:W-:Y:S01]  /*2f40*/  FFMA.FTZ R155, -R134, R48, -R155 ;  /* 0x00000030869b7223 */ /* 0x000fe2000001099b */
[----:B------:R-:W-:-:S02]  /*2f50*/  FMUL.FTZ R158, R136, R148 ;  /* 0x00000094889e7220 */ /* 0x000fc40000410000 */
[C---:B------:R-:W-:Y:S01]  /*2f60*/  FFMA.FTZ R153, R133.reuse, R148, -R160 ;  /* 0x0000009485997223 */ /* 0x040fe200000108a0 */
[CC--:B------:R-:W-:Y:S01]  /*2f70*/  FMUL.FTZ R148, R136.reuse, R146.reuse ;  /* 0x0000009288947220 */ /* 0x0c0fe20000410000 */
[C---:B------:R-:W-:Y:S01]  /*2f80*/  FFMA.FTZ R158, R133.reuse, R157, R158 ;  /* 0x0000009d859e7223 */ /* 0x040fe2000001009e */
[-C--:B------:R-:W-:Y:S01]  /*2f90*/  FMUL.FTZ R157, R136, R155.reuse ;  /* 0x0000009b889d7220 */ /* 0x080fe20000410000 */
[----:B------:R-:W-:Y:S01]  /*2fa0*/  FADD.FTZ R153, R140, R153 ;  /* 0x000000998c997221 */ /* 0x000fe20000010000 */
[----:B------:R-:W-:Y:S01]  /*2fb0*/  FFMA.FTZ R155, R133, R155, -R148 ;  /* 0x0000009b859b7223 */ /* 0x000fe20000010894 */
[----:B------:R-:W-:Y:S01]  /*2fc0*/  FADD.FTZ R159, R137, R158 ;  /* 0x0000009e899f7221 */ /* 0x000fe20000010000 */
[----:B------:R-:W-:Y:S01]  /*2fd0*/  FFMA.FTZ R157, R133, R146, R157 ;  /* 0x00000092859d7223 */ /* 0x000fe2000001009d */
[----:B------:R-:W0:Y:S01]  /*2fe0*/  @!P5 LDS.128 R16, [UR7+0x1d90] ;  /* 0x001d9007ff10d984 */ /* 0x000e220008000c00 */
        /* <DEDUP_REMOVED lines=26> */
.L_x_17631:
[----:B------:R-:W-:Y:S05]  /*3190*/  BSYNC.RECONVERGENT B0 ;  /* 0x0000000000007941 */ /* 0x000fea0003800200 */
.L_x_17630:
[----:B------:R-:W-:Y:S01]  /*31a0*/  ISETP.GT.U32.AND P5, PT, R103, 0x1d, PT ;  /* 0x0000001d6700780c */ /* 0x000fe20003fa4070 */
[----:B--2---:R2:W1:Y:S01]  /*31b0*/  SHFL.DOWN PT, R158, R153, 0x2, 0x1f ;  /* 0x08401f00999e7f89 */ /* 0x00446200000e0000 */
[----:B------:R-:W-:Y:S03]  /*31c0*/  BSSY.RECONVERGENT B0, `(.L_x_17632) ;  /* 0x000000f000007945 */ /* 0x000fe60003800200 */
[----:B0-----:R2:W0:Y:S04]  /*31d0*/  SHFL.DOWN PT, R164, R155, 0x2, 0x1f ;  /* 0x08401f009ba47f89 */ /* 0x00142800000e0000 */
[----:B------:R2:W0:Y:S04]  /*31e0*/  SHFL.DOWN PT, R163, R146, 0x2, 0x1f ;  /* 0x08401f0092a37f89 */ /* 0x00042800000e0000 */
[----:B------:R2:W0:Y:S01]  /*31f0*/  SHFL.DOWN PT, R162, R148, 0x2, 0x1f ;  /* 0x08401f0094a27f89 */ /* 0x00042200000e0000 */
[----:B------:R-:W-:Y:S05]  /*3200*/  @P5 BRA `(.L_x_17633) ;  /* 0x0000000000285947 */ /* 0x000fea0003800000 */
[-C--:B0--3--:R-:W-:Y:S01]  /*3210*/  FMUL.FTZ R160, R155, R162.reuse ;  /* 0x000000a29ba07220 */ /* 0x089fe20000410000 */
[----:B------:R-:W-:Y:S01]  /*3220*/  FMUL.FTZ R162, R153, R162 ;  /* 0x000000a299a27220 */ /* 0x000fe20000410000 */
[-C--:B------:R-:W-:Y:S01]  /*3230*/  FMUL.FTZ R157, R155, R164.reuse ;  /* 0x000000a49b9d7220 */ /* 0x080fe20000410000 */
[C---:B------:R-:W-:Y:S01]  /*3240*/  FMUL.FTZ R159, R153.reuse, R164 ;  /* 0x000000a4999f7220 */ /* 0x040fe20000410000 */
[-C--:B----4-:R-:W-:Y:S01]  /*3250*/  FFMA.FTZ R161, R153, R163.reuse, -R160 ;  /* 0x000000a399a17223 */ /* 0x090fe200000108a0 */
[----:B------:R-:W-:Y:S01]  /*3260*/  FFMA.FTZ R163, R155, R163, R162 ;  /* 0x000000a39ba37223 */ /* 0x000fe200000100a2 */
[-C--:B-12---:R-:W-:Y:S01]  /*3270*/  FFMA.FTZ R153, R153, R158.reuse, -R157 ;  /* 0x0000009e99997223 */ /* 0x086fe2000001089d */
[----:B------:R-:W-:Y:S01]  /*3280*/  FFMA.FTZ R155, R155, R158, R159 ;  /* 0x0000009e9b9b7223 */ /* 0x000fe2000001009f */
[----:B------:R-:W-:Y:S01]  /*3290*/  FADD.FTZ R146, R146, R161 ;  /* 0x000000a192927221 */ /* 0x000fe20000010000 */
[----:B------:R-:W-:-:S07]  /*32a0*/  FADD.FTZ R148, R148, R163 ;  /* 0x000000a394947221 */ /* 0x000fce0000010000 */
.L_x_17633:
[----:B------:R-:W-:Y:S05]  /*32b0*/  BSYNC.RECONVERGENT B0 ;  /* 0x0000000000007941 */ /* 0x000fea0003800200 */
.L_x_17632:
[----:B------:R-:W-:Y:S01]  /*32c0*/  ISETP.GT.U32.AND P5, PT, R103, 0x1b, PT ;  /* 0x0000001b6700780c */ /* 0x000fe20003fa4070 */
[----:B-1----:R1:W1:Y:S01]  /*32d0*/  SHFL.DOWN PT, R158, R153, 0x4, 0x1f ;  /* 0x08801f00999e7f89 */ /* 0x00226200000e0000 */
        /* <DEDUP_REMOVED lines=15> */
.L_x_17635:
[----:B------:R-:W-:Y:S05]  /*33d0*/  BSYNC.RECONVERGENT B0 ;  /* 0x0000000000007941 */ /* 0x000fea0003800200 */
.L_x_17634:
        /* <DEDUP_REMOVED lines=17> */
.L_x_17637:
[----:B------:R-:W-:Y:S05]  /*34f0*/  BSYNC.RECONVERGENT B0 ;  /* 0x0000000000007941 */ /* 0x000fea0003800200 */
.L_x_17636:
        /* <DEDUP_REMOVED lines=17> */
.L_x_17639:
[----:B------:R-:W-:Y:S05]  /*3610*/  BSYNC.RECONVERGENT B0 ;  /* 0x0000000000007941 */ /* 0x000fea0003800200 */
.L_x_17638:
[----:B0-----:R-:W-:Y:S01]  /*3620*/  SHFL.DOWN PT, R164, R155, 0x1, 0x1f ;  /* 0x08201f009ba47f89 */ /* 0x001fe200000e0000 */
[----:B------:R-:W-:Y:S01]  /*3630*/  ISETP.NE.AND P5, PT, R56, 0x1f, PT ;  /* 0x0000001f3800780c */ /* 0x000fe20003fa5270 */
[----:B------:R-:W-:Y:S02]  /*3640*/  BSSY.RECONVERGENT B0, `(.L_x_17640) ;  /* 0x000008f000007945 */ /* 0x000fe40003800200 */
[----:B------:R-:W4:Y:S04]  /*3650*/  SHFL.IDX PT, R157, R19, RZ, 0x1f ;  /* 0x00001fff139d7589 */ /* 0x000f2800000e0000 */
[----:B------:R-:W0:Y:S04]  /*3660*/  SHFL.DOWN PT, R162, R153, 0x1, 0x1f ;  /* 0x08201f0099a27f89 */ /* 0x000e2800000e0000 */
[----:B-1----:R-:W1:Y:S04]  /*3670*/  SHFL.IDX PT, R158, R18, RZ, 0x1f ;  /* 0x00001fff129e7589 */ /* 0x002e6800000e0000 */
[----:B------:R-:W5:Y:S04]  /*3680*/  SHFL.DOWN PT, R159, R146, 0x1, 0x1f ;  /* 0x08201f00929f7f89 */ /* 0x000f6800000e0000 */
[----:B---3--:R-:W3:Y:S04]  /*3690*/  SHFL.DOWN PT, R160, R148, 0x1, 0x1f ;  /* 0x08201f0094a07f89 */ /* 0x008ee800000e0000 */
[----:B--2---:R-:W2:Y:S01]  /*36a0*/  SHFL.IDX PT, R155, R155, RZ, 0x1f ;  /* 0x00001fff9b9b7589 */ /* 0x004ea200000e0000 */
[----:B----4-:R-:W-:-:S03]  /*36b0*/  @P5 FMUL.FTZ R161, R164, R157 ;  /* 0x0000009da4a15220 */ /* 0x010fc60000410000 */
[----:B------:R-:W4:Y:S01]  /*36c0*/  SHFL.IDX PT, R153, R153, RZ, 0x1f ;  /* 0x00001fff99997589 */ /* 0x000f2200000e0000 */
[----:B0-----:R-:W-:-:S03]  /*36d0*/  @P5 FMUL.FTZ R163, R162, R157 ;  /* 0x0000009da2a35220 */ /* 0x001fc60000410000 */
[----:B------:R-:W0:Y:S01]  /*36e0*/  SHFL.IDX PT, R146, R146, RZ, 0x1f ;  /* 0x00001fff92927589 */ /* 0x000e2200000e0000 */
[-C--:B-1----:R-:W-:Y:S01]  /*36f0*/  @P5 FFMA.FTZ R162, R162, R158.reuse, -R161 ;  /* 0x0000009ea2a25223 */ /* 0x082fe200000108a1 */
[----:B------:R-:W-:Y:S02]  /*3700*/  @P5 FFMA.FTZ R163, R164, R158, R163 ;  /* 0x0000009ea4a35223 */ /* 0x000fe400000100a3 */
[----:B------:R-:W1:Y:S01]  /*3710*/  SHFL.IDX PT, R148, R148, RZ, 0x1f ;  /* 0x00001fff94947589 */ /* 0x000e6200000e0000 */
[----:B-----5:R-:W-:Y:S01]  /*3720*/  @P5 FADD.FTZ R158, R159, R162 ;  /* 0x000000a29f9e5221 */ /* 0x020fe20000010000 */
[C---:B------:R-:W-:Y:S01]  /*3730*/  FMUL.FTZ R159, R3.reuse, R154 ;  /* 0x0000009a039f7220 */ /* 0x040fe20000410000 */
[-C--:B------:R-:W-:Y:S01]  /*3740*/  FMUL.FTZ R3, R3, R156.reuse ;  /* 0x0000009c03037220 */ /* 0x080fe20000410000 */
[----:B---3--:R-:W-:Y:S02]  /*3750*/  @P5 FADD.FTZ R157, R160, R163 ;  /* 0x000000a3a09d5221 */ /* 0x008fe40000010000 */
[C---:B------:R-:W-:Y:S01]  /*3760*/  FFMA.FTZ R156, R2.reuse, R156, -R159 ;  /* 0x0000009c029c7223 */ /* 0x040fe2000001089f */
[----:B------:R-:W-:Y:S01]  /*3770*/  FFMA.FTZ R2, R2, R154, R3 ;  /* 0x0000009a02027223 */ /* 0x000fe20000010003 */
[----:B------:R-:W-:-:S02]  /*3780*/  ISETP.NE.AND P5, PT, R56, RZ, PT ;  /* 0x000000ff3800720c */ /* 0x000fc40003fa5270 */
[----:B------:R-:W-:Y:S01]  /*3790*/  FADD.FTZ R3, R151, R156 ;  /* 0x0000009c97037221 */ /* 0x000fe20000010000 */
[----:B------:R-:W-:Y:S01]  /*37a0*/  FADD.FTZ R141, R141, R2 ;  /* 0x000000028d8d7221 */ /* 0x000fe20000010000 */
[----:B------:R-:W-:Y:S02]  /*37b0*/  FMUL.FTZ R156, R158, R49 ;  /* 0x000000319e9c7220 */ /* 0x000fe40000410000 */
[C---:B------:R-:W-:Y:S01]  /*37c0*/  FMUL.FTZ R151, R132.reuse, R3 ;  /* 0x0000000384977220 */ /* 0x040fe20000410000 */
[-C--:B------:R-:W-:Y:S01]  /*37d0*/  FMUL.FTZ R2, R132, R141.reuse ;  /* 0x0000008d84027220 */ /* 0x080fe20000410000 */
[C---:B------:R-:W-:Y:S02]  /*37e0*/  FFMA.FTZ R156, R157.reuse, R48, -R156 ;  /* 0x000000309d9c7223 */ /* 0x040fe4000001089c */
[C---:B------:R-:W-:Y:S01]  /*37f0*/  FFMA.FTZ R154, R130.reuse, R141, R151 ;  /* 0x0000008d829a7223 */ /* 0x040fe20000010097 */
[----:B------:R-:W-:Y:S01]  /*3800*/  FMUL.FTZ R151, R157, R49 ;  /* 0x000000319d977220 */ /* 0x000fe20000410000 */
[----:B------:R-:W-:-:S02]  /*3810*/  FFMA.FTZ R49, R130, R3, -R2 ;  /* 0x0000000382317223 */ /* 0x000fc40000010802 */
[C---:B------:R-:W-:Y:S01]  /*3820*/  FFMA.FTZ R2, R5.reuse, R152, R154 ;  /* 0x0000009805027223 */ /* 0x040fe2000001009a */
        /* <DEDUP_REMOVED lines=14> */
[----:B------:R-:W-:Y:S01]  /*3910*/  FADD.FTZ R131, R131, R154 ;  /* 0x0000009a83837221 */ /* 0x000fe20000010000 */
[C---:B------:R-:W-:Y:S01]  /*3920*/  FMUL.FTZ R147, R134.reuse, R145 ;  /* 0x0000009186937220 */ /* 0x040fe20000410000 */
[----:B------:R-:W-:Y:S01]  /*3930*/  FADD.FTZ R48, R139, R156 ;  /* 0x0000009c8b307221 */ /* 0x000fe20000010000 */
[----:B------:R-:W-:Y:S01]  /*3940*/  FMUL.FTZ R139, R134, R152 ;  /* 0x00000098868b7220 */ /* 0x000fe20000410000 */
[CC--:B------:R-:W-:Y:S01]  /*3950*/  FMUL.FTZ R154, R136.reuse, R131.reuse ;  /* 0x00000083889a7220 */ /* 0x0c0fe20000410000 */
[----:B------:R-:W-:Y:S01]  /*3960*/  FMUL.FTZ R159, R101, R131 ;  /* 0x00000083659f7220 */ /* 0x000fe20000410000 */
[-C--:B------:R-:W-:Y:S01]  /*3970*/  FMUL.FTZ R136, R136, R48.reuse ;  /* 0x0000003088887220 */ /* 0x080fe20000410000 */
[C---:B------:R-:W-:Y:S01]  /*3980*/  FFMA.FTZ R134, R138.reuse, R145, -R139 ;  /* 0x000000918a867223 */ /* 0x040fe2000001088b */
[C---:B------:R-:W-:Y:S01]  /*3990*/  FFMA.FTZ R149, R133.reuse, R48, -R154 ;  /* 0x0000003085957223 */ /* 0x040fe2000001089a */
[----:B------:R-:W-:Y:S01]  /*39a0*/  FFMA.FTZ R138, R138, R152, R147 ;  /* 0x000000988a8a7223 */ /* 0x000fe20000010093 */
[----:B------:R-:W-:Y:S01]  /*39b0*/  FFMA.FTZ R136, R133, R131, R136 ;  /* 0x0000008385887223 */ /* 0x000fe20000010088 */
[C---:B------:R-:W-:Y:S01]  /*39c0*/  FFMA.FTZ R139, R7.reuse, R144, R134 ;  /* 0x00000090078b7223 */ /* 0x040fe20000010086 */
[----:B------:R-:W-:Y:S01]  /*39d0*/  FADD.FTZ R133, R140, R149 ;  /* 0x000000958c857221 */ /* 0x000fe20000010000 */
[----:B------:R-:W-:Y:S01]  /*39e0*/  FFMA.FTZ R142, R7, R142, R138 ;  /* 0x0000008e078e7223 */ /* 0x000fe2000001008a */
[----:B------:R-:W-:Y:S01]  /*39f0*/  FADD.FTZ R137, R137, R136 ;  /* 0x0000008889897221 */ /* 0x000fe20000010000 */
[C---:B--2---:R-:W-:Y:S01]  /*3a00*/  FMUL.FTZ R136, R155.reuse, R19 ;  /* 0x000000139b887220 */ /* 0x044fe20000410000 */
[C---:B------:R-:W-:Y:S01]  /*3a10*/  FMUL.FTZ R147, R132.reuse, R133 ;  /* 0x0000008584937220 */ /* 0x040fe20000410000 */
[----:B------:R-:W-:Y:S01]  /*3a20*/  FMUL.FTZ R134, R155, R17 ;  /* 0x000000119b867220 */ /* 0x000fe20000410000 */
[-C--:B------:R-:W-:Y:S01]  /*3a30*/  FMUL.FTZ R151, R132, R137.reuse ;  /* 0x0000008984977220 */ /* 0x080fe20000410000 */
[-C--:B----4-:R-:W-:Y:S01]  /*3a40*/  FFMA.FTZ R149, R153, R18.reuse, -R136 ;  /* 0x0000001299957223 */ /* 0x090fe20000010888 */
[C---:B------:R-:W-:Y:S01]  /*3a50*/  FFMA.FTZ R138, R130.reuse, R137, R147 ;  /* 0x00000089828a7223 */ /* 0x040fe20000010093 */
[C---:B------:R-:W-:Y:S01]  /*3a60*/  FMUL.FTZ R136, R155.reuse, R18 ;  /* 0x000000129b887220 */ /* 0x040fe20000410000 */
[-C--:B------:R-:W-:Y:S01]  /*3a70*/  FMUL.FTZ R18, R155, R16.reuse ;  /* 0x000000109b127220 */ /* 0x080fe20000410000 */
[----:B------:R-:W-:Y:S01]  /*3a80*/  FFMA.FTZ R130, R130, R133, -R151 ;  /* 0x0000008582827223 */ /* 0x000fe20000010897 */
[----:B------:R-:W-:Y:S01]  /*3a90*/  FADD.FTZ R135, R135, R138 ;  /* 0x0000008a87877221 */ /* 0x000fe20000010000 */
[C---:B------:R-:W-:Y:S01]  /*3aa0*/  FFMA.FTZ R19, R153.reuse, R19, R136 ;  /* 0x0000001399137223 */ /* 0x040fe20000010088 */
[C---:B------:R-:W-:Y:S01]  /*3ab0*/  FFMA.FTZ R17, R153.reuse, R17, R18 ;  /* 0x0000001199117223 */ /* 0x040fe20000010012 */
[----:B------:R-:W-:Y:S01]  /*3ac0*/  FFMA.FTZ R16, R153, R16, -R134 ;  /* 0x0000001099107223 */ /* 0x000fe20000010886 */
[----:B------:R-:W-:Y:S01]  /*3ad0*/  FMUL.FTZ R147, R99, R135 ;  /* 0x0000008763937220 */ /* 0x000fe20000410000 */
[----:B0-----:R-:W-:Y:S01]  /*3ae0*/  FADD.FTZ R18, R146, R149 ;  /* 0x0000009592127221 */ /* 0x001fe20000010000 */
[----:B-1----:R-:W-:Y:S01]  /*3af0*/  FADD.FTZ R19, R148, R19 ;  /* 0x0000001394137221 */ /* 0x002fe20000010000 */
[----:B------:R-:W-:Y:S01]  /*3b00*/  FADD.FTZ R130, R129, R130 ;  /* 0x0000008281827221 */ /* 0x000fe20000010000 */
[----:B------:R-:W-:Y:S01]  /*3b10*/  FFMA.FTZ R151, R0, R3, RZ ;  /* 0x0000000300977223 */ /* 0x000fe200000100ff */
[----:B------:R-:W-:Y:S01]  /*3b20*/  FMUL.FTZ R136, R100, R137 ;  /* 0x0000008964887220 */ /* 0x000fe20000410000 */
[----:B------:R-:W-:Y:S01]  /*3b30*/  FFMA.FTZ R149, R0, -R141, RZ ;  /* 0x8000008d00957223 */ /* 0x000fe200000100ff */
[----:B------:R-:W-:Y:S01]  /*3b40*/  FFMA.FTZ R129, -R111, R121, R2 ;  /* 0x000000796f817223 */ /* 0x000fe20000010102 */
[----:B------:R-:W-:Y:S01]  /*3b50*/  FMUL.FTZ R138, R100, R133 ;  /* 0x00000085648a7220 */ /* 0x000fe20000410000 */
[----:B------:R-:W-:Y:S01]  /*3b60*/  FMUL.FTZ R132, R4, R147 ;  /* 0x0000009304847220 */ /* 0x000fe20000410000 */
[----:B------:R0:W-:Y:S01]  /*3b70*/  @!P5 STS.128 [UR7+0x1d90], R16 ;  /* 0x001d9010ff00d988 */ /* 0x0001e20008000c07 */
[----:B------:R-:W-:Y:S01]  /*3b80*/  FMUL.FTZ R140, R5, R136 ;  /* 0x00000088058c7220 */ /* 0x000fe20000410000 */
[C---:B------:R-:W-:Y:S01]  /*3b90*/  FFMA.FTZ R134, R116.reuse, R150, R151 ;  /* 0x0000009674867223 */ /* 0x040fe20000010097 */
[----:B------:R-:W-:Y:S01]  /*3ba0*/  FFMA.FTZ R153, R116, -R2, R149 ;  /* 0x8000000274997223 */ /* 0x000fe20000010095 */
[----:B------:R-:W-:Y:S01]  /*3bb0*/  FFMA.FTZ R150, R111, -R122, R150 ;  /* 0x8000007a6f967223 */ /* 0x000fe20000010096 */
[----:B------:R-:W-:Y:S01]  /*3bc0*/  FMUL.FTZ R149, R99, R130 ;  /* 0x0000008263957220 */ /* 0x000fe20000410000 */
[----:B------:R-:W-:Y:S01]  /*3bd0*/  FMUL.FTZ R151, R101, R48 ;  /* 0x0000003065977220 */ /* 0x000fe20000410000 */
[----:B------:R-:W-:Y:S01]  /*3be0*/  STS [R83+0x420], R132 ;  /* 0x0004208453007388 */ /* 0x000fe20000000800 */
[C---:B------:R-:W-:Y:S01]  /*3bf0*/  FFMA.FTZ R153, R115.reuse, -R152, R153 ;  /* 0x8000009873997223 */ /* 0x040fe20000010099 */
[----:B------:R-:W-:Y:S01]  /*3c00*/  FMUL.FTZ R2, R4, R149 ;  /* 0x0000009504027220 */ /* 0x000fe20000410000 */
[----:B------:R-:W-:Y:S01]  /*3c10*/  FMUL.FTZ R144, R6, R151 ;  /* 0x0000009706907220 */ /* 0x000fe20000410000 */
[----:B------:R1:W-:Y:S01]  /*3c20*/  STS [R85+0x8], R140 ;  /* 0x0000088c55007388 */ /* 0x0003e20000000800 */
[----:B------:R-:W-:Y:S01]  /*3c30*/  FFMA.FTZ R152, -R110, R119, R152 ;  /* 0x000000776e987223 */ /* 0x000fe20000010198 */
[----:B------:R-:W-:Y:S01]  /*3c40*/  FFMA.FTZ R157, R115, R145, R134 ;  /* 0x00000091739d7223 */ /* 0x000fe20000010086 */
[C---:B0-----:R-:W-:Y:S01]  /*3c50*/  FMUL.FTZ R17, R129.reuse, R138 ;  /* 0x0000008a81117220 */ /* 0x041fe20000410000 */
[-C--:B------:R-:W-:Y:S01]  /*3c60*/  FMUL.FTZ R19, R129, R136.reuse ;  /* 0x0000008881137220 */ /* 0x080fe20000410000 */
[C---:B------:R-:W-:Y:S01]  /*3c70*/  FMUL.FTZ R16, R102.reuse, R143 ;  /* 0x0000008f66107220 */ /* 0x040fe20000410000 */
[----:B------:R-:W-:Y:S01]  /*3c80*/  FMUL.FTZ R18, R102, R49 ;  /* 0x0000003166127220 */ /* 0x000fe20000410000 */
[C---:B------:R-:W-:Y:S01]  /*3c90*/  FFMA.FTZ R17, R150.reuse, R136, R17 ;  /* 0x0000008896117223 */ /* 0x040fe20000010011 */
[-C--:B------:R-:W-:Y:S01]  /*3ca0*/  FFMA.FTZ R19, R150, R138.reuse, -R19 ;  /* 0x0000008a96137223 */ /* 0x080fe20000010813 */
[----:B------:R-:W-:Y:S01]  /*3cb0*/  FMUL.FTZ R138, R5, R138 ;  /* 0x0000008a058a7220 */ /* 0x000fe20000410000 */
[----:B------:R-:W-:Y:S01]  /*3cc0*/  FMUL.FTZ R136, R6, R159 ;  /* 0x0000009f06887220 */ /* 0x000fe20000410000 */
[C---:B-1----:R-:W-:Y:S01]  /*3cd0*/  FMUL.FTZ R140, R7.reuse, R16 ;  /* 0x00000010078c7220 */ /* 0x042fe20000410000 */
[----:B------:R-:W-:Y:S01]  /*3ce0*/  FMUL.FTZ R146, R7, R18 ;  /* 0x0000001207927220 */ /* 0x000fe20000410000 */
[----:B------:R0:W-:Y:S01]  /*3cf0*/  STS [R85+0x4], R2 ;  /* 0x0000040255007388 */ /* 0x0001e20000000800 */
[----:B------:R-:W-:Y:S01]  /*3d00*/  FFMA.FTZ R132, -R112, R127, R141 ;  /* 0x0000007f70847223 */ /* 0x000fe2000001018d */
[----:B------:R-:W-:Y:S01]  /*3d10*/  FFMA.FTZ R145, R110, -R120, R145 ;  /* 0x800000786e917223 */ /* 0x000fe20000010091 */
[----:B------:R-:W-:Y:S01]  /*3d20*/  FFMA.FTZ R141, -R109, R117, R142 ;  /* 0x000000756d8d7223 */ /* 0x000fe2000001018e */
[----:B------:R1:W-:Y:S01]  /*3d30*/  STS [R85+0xc], R138 ;  /* 0x00000c8a55007388 */ /* 0x0003e20000000800 */
[C---:B------:R-:W-:Y:S01]  /*3d40*/  FMUL.FTZ R161, R132.reuse, R149 ;  /* 0x0000009584a17220 */ /* 0x040fe20000410000 */
[----:B------:R-:W-:-:S02]  /*3d50*/  FMUL.FTZ R134, R132, R147 ;  /* 0x0000009384867220 */ /* 0x000fc40000410000 */
[----:B------:R2:W-:Y:S01]  /*3d60*/  STS [R85+0x10], R136 ;  /* 0x0000108855007388 */ /* 0x0005e20000000800 */
[----:B0-----:R-:W-:Y:S01]  /*3d70*/  FFMA.FTZ R2, R112, -R128, R3 ;  /* 0x8000008070027223 */ /* 0x001fe20000010003 */
[----:B------:R-:W-:Y:S02]  /*3d80*/  FFMA.FTZ R3, R109, -R118, R139 ;  /* 0x800000766d037223 */ /* 0x000fe4000001008b */
[----:B------:R0:W-:Y:S01]  /*3d90*/  STS [R85+0x14], R144 ;  /* 0x0000149055007388 */ /* 0x0001e20000000800 */
[C---:B------:R-:W-:Y:S01]  /*3da0*/  FFMA.FTZ R161, R2.reuse, R147, R161 ;  /* 0x0000009302a17223 */ /* 0x040fe200000100a1 */
[----:B-1----:R-:W-:Y:S02]  /*3db0*/  FMUL.FTZ R138, R141, R18 ;  /* 0x000000128d8a7220 */ /* 0x002fe40000410000 */
[----:B------:R1:W-:Y:S01]  /*3dc0*/  STS [R85+0x18], R140 ;  /* 0x0000188c55007388 */ /* 0x0003e20000000800 */
[----:B------:R-:W-:Y:S01]  /*3dd0*/  FFMA.FTZ R149, R2, R149, -R134 ;  /* 0x0000009502957223 */ /* 0x000fe20000010886 */
[C---:B--2---:R-:W-:Y:S01]  /*3de0*/  FMUL.FTZ R136, R152.reuse, R151 ;  /* 0x0000009798887220 */ /* 0x044fe20000410000 */
[-C--:B------:R-:W-:Y:S01]  /*3df0*/  FFMA.FTZ R134, R3, R16.reuse, R138 ;  /* 0x0000001003867223 */ /* 0x080fe2000001008a */
[----:B------:R2:W-:Y:S01]  /*3e00*/  STS [R85+0x1c], R146 ;  /* 0x00001c9255007388 */ /* 0x0005e20000000800 */
[----:B------:R-:W-:Y:S01]  /*3e10*/  FADD.FTZ R138, RZ, R149 ;  /* 0x00000095ff8a7221 */ /* 0x000fe20000010000 */
[-C--:B0-----:R-:W-:Y:S01]  /*3e20*/  FMUL.FTZ R144, R152, R159.reuse ;  /* 0x0000009f98907220 */ /* 0x081fe20000410000 */
[----:B------:R-:W-:Y:S01]  /*3e30*/  FMUL.FTZ R16, R141, R16 ;  /* 0x000000108d107220 */ /* 0x000fe20000410000 */
[----:B------:R-:W-:Y:S01]  /*3e40*/  BAR.SYNC.DEFER_BLOCKING 0x0 ;  /* 0x0000000000007b1d */ /* 0x000fe20000010000 */
[----:B------:R-:W-:Y:S01]  /*3e50*/  FADD.FTZ R19, R138, R19 ;  /* 0x000000138a137221 */ /* 0x000fe20000010000 */
[C---:B-1----:R-:W-:Y:S01]  /*3e60*/  FFMA.FTZ R140, R145.reuse, R159, R136 ;  /* 0x0000009f918c7223 */ /* 0x042fe20000010088 */
[----:B------:R-:W-:Y:S01]  /*3e70*/  FADD.FTZ R136, RZ, R161 ;  /* 0x000000a1ff887221 */ /* 0x000fe20000010000 */
[----:B------:R-:W-:Y:S01]  /*3e80*/  FFMA.FTZ R144, R145, R151, -R144 ;  /* 0x0000009791907223 */ /* 0x000fe20000010890 */
[----:B------:R-:W-:-:S02]  /*3e90*/  FFMA.FTZ R147, R3, R18, -R16 ;  /* 0x0000001203937223 */ /* 0x000fc40000010810 */
[----:B------:R-:W-:Y:S01]  /*3ea0*/  FADD.FTZ R17, R136, R17 ;  /* 0x0000001188117221 */ /* 0x000fe20000010000 */
[----:B------:R-:W-:Y:S01]  /*3eb0*/  LEA R136, R108, -R105, 0x1 ;  /* 0x800000696c887211 */ /* 0x000fe200078e08ff */
[----:B------:R-:W-:Y:S02]  /*3ec0*/  FADD.FTZ R144, R19, R144 ;  /* 0x0000009013907221 */ /* 0x000fe40000010000 */
[----:B------:R-:W-:Y:S01]  /*3ed0*/  FADD.FTZ R17, R17, R140 ;  /* 0x0000008c11117221 */ /* 0x000fe20000010000 */
[----:B------:R-:W-:Y:S01]  /*3ee0*/  ISETP.GE.AND P6, PT, R136, 0x1, PT ;  /* 0x000000018800780c */ /* 0x000fe20003fc6270 */
[----:B------:R2:W0:-:S12]  /*3ef0*/  LDS R155, [R73+0x4a0] ;  /* 0x0004a000499b7984 */ /* 0x0004180000000800 */
[----:B--2---:R-:W-:Y:S05]  /*3f00*/  @!P6 BRA `(.L_x_17641) ;  /* 0x000000000008e947 */ /* 0x004fea0003800000 */
[----:B------:R-:W1:Y:S04]  /*3f10*/  LDS R19, [R72+0x420] ;  /* 0x0004200048137984 */ /* 0x000e680000000800 */
[----:B-1----:R1:W-:Y:S02]  /*3f20*/  REDG.E.ADD.F32.FTZ.RN.STRONG.GPU desc[UR16][R46.64], R19 ;  /* 0x000000132e0079a6 */ /* 0x0023e4000c12f310 */
.L_x_17641:
[----:B------:R-:W-:Y:S05]  /*3f30*/  BSYNC.RECONVERGENT B0 ;  /* 0x0000000000007941 */ /* 0x000fea0003800200 */
.L_x_17640:
[----:B------:R-:W-:Y:S01]  /*3f40*/  ISETP.GE.AND P6, PT, R136, 0x21, PT ;  /* 0x000000218800780c */ /* 0x000fe20003fc6270 */
[----:B------:R-:W-:-:S12]  /*3f50*/  BSSY.RECONVERGENT B0, `(.L_x_17642) ;  /* 0x0000003000007945 */ /* 0x000fd80003800200 */
[----:B------:R-:W-:Y:S05]  /*3f60*/  @!P6 BRA `(.L_x_17643) ;  /* 0x000000000004e947 */ /* 0x000fea0003800000 */
[----:B0-----:R2:W-:Y:S02]  /*3f70*/  REDG.E.ADD.F32.FTZ.RN.STRONG.GPU desc[UR16][R46.64+0x80], R155 ;  /* 0x0000809b2e0079a6 */ /* 0x0015e4000c12f310 */
.L_x_17643:
[----:B------:R-:W-:Y:S05]  /*3f80*/  BSYNC.RECONVERGENT B0 ;  /* 0x0000000000007941 */ /* 0x000fea0003800200 */
.L_x_17642:
[----:B-1----:R1:W3:Y:S01]  /*3f90*/  LDS R19, [R74+0x520] ;  /* 0x000520004a137984 */ /* 0x0022e20000000800 */
[----:B------:R-:W-:Y:S01]  /*3fa0*/  ISETP.GE.AND P6, PT, R136, 0x41, PT ;  /* 0x000000418800780c */ /* 0x000fe20003fc6270 */
[----:B------:R-:W-:-:S12]  /*3fb0*/  BSSY.RECONVERGENT B0, `(.L_x_17644) ;  /* 0x0000003000007945 */ /* 0x000fd80003800200 */
[----:B-1----:R-:W-:Y:S05]  /*3fc0*/  @!P6 BRA `(.L_x_17645) ;  /* 0x000000000004e947 */ /* 0x002fea0003800000 */
[----:B---3--:R1:W-:Y:S02]  /*3fd0*/  REDG.E.ADD.F32.FTZ.RN.STRONG.GPU desc[UR16][R46.64+0x100], R19 ;  /* 0x000100132e0079a6 */ /* 0x0083e4000c12f310 */
.L_x_17645:
[----:B------:R-:W-:Y:S05]  /*3fe0*/  BSYNC.RECONVERGENT B0 ;  /* 0x0000000000007941 */ /* 0x000fea0003800200 */
.L_x_17644:
[----:B-1-3--:R1:W3:Y:S01]  /*3ff0*/  LDS R19, [R75+0x5a0] ;  /* 0x0005a0004b137984 */ /* 0x00a2e20000000800 */
[----:B------:R-:W-:Y:S01]  /*4000*/  ISETP.GE.AND P6, PT, R136, 0x61, PT ;  /* 0x000000618800780c */ /* 0x000fe20003fc6270 */
[----:B------:R-:W-:-:S12]  /*4010*/  BSSY.RECONVERGENT B0, `(.L_x_17646) ;  /* 0x0000003000007945 */ /* 0x000fd80003800200 */
[----:B-1----:R-:W-:Y:S05]  /*4020*/  @!P6 BRA `(.L_x_17647) ;  /* 0x000000000004e947 */ /* 0x002fea0003800000 */
[----:B---3--:R1:W-:Y:S02]  /*4030*/  REDG.E.ADD.F32.FTZ.RN.STRONG.GPU desc[UR16][R46.64+0x180], R19 ;  /* 0x000180132e0079a6 */ /* 0x0083e4000c12f310 */
.L_x_17647:
[----:B------:R-:W-:Y:S05]  /*4040*/  BSYNC.RECONVERGENT B0 ;  /* 0x0000000000007941 */ /* 0x000fea0003800200 */
.L_x_17646:
[----:B-1-3--:R1:W3:Y:S01]  /*4050*/  LDS R19, [R77+0x620] ;  /* 0x000620004d137984 */ /* 0x00a2e20000000800 */
[----:B------:R-:W-:Y:S01]  /*4060*/  ISETP.GE.AND P6, PT, R136, 0x81, PT ;  /* 0x000000818800780c */ /* 0x000fe20003fc6270 */
[----:B------:R-:W-:-:S12]  /*4070*/  BSSY.RECONVERGENT B0, `(.L_x_17648) ;  /* 0x0000003000007945 */ /* 0x000fd80003800200 */
[----:B-1----:R-:W-:Y:S05]  /*4080*/  @!P6 BRA `(.L_x_17649) ;  /* 0x000000000004e947 */ /* 0x002fea0003800000 */
[----:B---3--:R1:W-:Y:S02]  /*4090*/  REDG.E.ADD.F32.FTZ.RN.STRONG.GPU desc[UR16][R46.64+0x200], R19 ;  /* 0x000200132e0079a6 */ /* 0x0083e4000c12f310 */
.L_x_17649:
[----:B------:R-:W-:Y:S05]  /*40a0*/  BSYNC.RECONVERGENT B0 ;  /* 0x0000000000007941 */ /* 0x000fea0003800200 */
.L_x_17648:
[----:B-1-3--:R1:W3:Y:S01]  /*40b0*/  LDS R19, [R78+0x6a0] ;  /* 0x0006a0004e137984 */ /* 0x00a2e20000000800 */
[----:B------:R-:W-:Y:S01]  /*40c0*/  ISETP.GE.AND P6, PT, R136, 0xa1, PT ;  /* 0x000000a18800780c */ /* 0x000fe20003fc6270 */
[----:B------:R-:W-:-:S12]  /*40d0*/  BSSY.RECONVERGENT B0, `(.L_x_17650) ;  /* 0x0000003000007945 */ /* 0x000fd80003800200 */
[----:B-1----:R-:W-:Y:S05]  /*40e0*/  @!P6 BRA `(.L_x_17651) ;  /* 0x000000000004e947 */ /* 0x002fea0003800000 */
[----:B---3--:R1:W-:Y:S02]  /*40f0*/  REDG.E.ADD.F32.FTZ.RN.STRONG.GPU desc[UR16][R46.64+0x280], R19 ;  /* 0x000280132e0079a6 */ /* 0x0083e4000c12f310 */
.L_x_17651:
[----:B------:R-:W-:Y:S05]  /*4100*/  BSYNC.RECONVERGENT B0 ;  /* 0x0000000000007941 */ /* 0x000fea0003800200 */
.L_x_17650:
[----:B-1-3--:R1:W3:Y:S01]  /*4110*/  LDS R19, [R79+0x720] ;  /* 0x000720004f137984 */ /* 0x00a2e20000000800 */
[----:B------:R-:W-:Y:S01]  /*4120*/  ISETP.GE.AND P6, PT, R136, 0xc1, PT ;  /* 0x000000c18800780c */ /* 0x000fe20003fc6270 */
[----:B------:R-:W-:-:S12]  /*4130*/  BSSY.RECONVERGENT B0, `(.L_x_17652) ;  /* 0x0000003000007945 */ /* 0x000fd80003800200 */
[----:B-1----:R-:W-:Y:S05]  /*4140*/  @!P6 BRA `(.L_x_17653) ;  /* 0x000000000004e947 */ /* 0x002fea0003800000 */
[----:B---3--:R1:W-:Y:S02]  /*4150*/  REDG.E.ADD.F32.FTZ.RN.STRONG.GPU desc[UR16][R46.64+0x300], R19 ;  /* 0x000300132e0079a6 */ /* 0x0083e4000c12f310 */
.L_x_17653:
[----:B------:R-:W-:Y:S05]  /*4160*/  BSYNC.RECONVERGENT B0 ;  /* 0x0000000000007941 */ /* 0x000fea0003800200 */
.L_x_17652:
[----:B------:R-:W-:Y:S01]  /*4170*/  FFMA.FTZ R18, R114, R139, R157 ;  /* 0x0000008b72127223 */ /* 0x000fe2000001009d */
[----:B------:R-:W-:Y:S01]  /*4180*/  ISETP.GE.AND P6, PT, R136, 0xe1, PT ;  /* 0x000000e18800780c */ /* 0x000fe20003fc6270 */
[----:B------:R4:W0:Y:S01]  /*4190*/  LDS R139, [R81+0x7a0] ;  /* 0x0007a000518b7984 */ /* 0x0008220000000800 */
[----:B------:R-:W-:Y:S01]  /*41a0*/  BSSY.RECONVERGENT B0, `(.L_x_17654) ;  /* 0x0000006000007945 */ /* 0x000fe20003800200 */
[----:B------:R-:W-:Y:S01]  /*41b0*/  FADD.FTZ R16, R17, R134 ;  /* 0x0000008611107221 */ /* 0x000fe20000010000 */
[----:B-1-3--:R-:W-:Y:S01]  /*41c0*/  FFMA.FTZ R19, R114, -R142, R153 ;  /* 0x8000008e72137223 */ /* 0x00afe20000010099 */
[----:B------:R-:W-:-:S08]  /*41d0*/  FADD.FTZ R17, R144, R147 ;  /* 0x0000009390117221 */ /* 0x000fd00000010000 */
[----:B----4-:R-:W-:Y:S05]  /*41e0*/  @!P6 BRA `(.L_x_17655) ;  /* 0x000000000004e947 */ /* 0x010fea0003800000 */
[----:B0-----:R1:W-:Y:S02]  /*41f0*/  REDG.E.ADD.F32.FTZ.RN.STRONG.GPU desc[UR16][R46.64+0x380], R139 ;  /* 0x0003808b2e0079a6 */ /* 0x0013e4000c12f310 */
.L_x_17655:
[----:B------:R-:W-:Y:S05]  /*4200*/  BSYNC.RECONVERGENT B0 ;  /* 0x0000000000007941 */ /* 0x000fea0003800200 */
.L_x_17654:
[----:B-12---:R-:W1:Y:S01]  /*4210*/  SHFL.DOWN PT, R47, R16, 0x1, 0x1f ;  /* 0x08201f00102f7f89 */ /* 0x006e6200000e0000 */
[----:B------:R-:W-:Y:S01]  /*4220*/  ISETP.GT.AND P6, PT, R96, 0x1e, PT ;  /* 0x0000001e6000780c */ /* 0x000fe20003fc4270 */
[----:B------:R-:W-:Y:S01]  /*4230*/  FMUL.FTZ R117, R117, R49 ;  /* 0x0000003175757220 */ /* 0x000fe20000410000 */
[----:B------:R-:W-:Y:S01]  /*4240*/  FMUL.FTZ R119, R119, R48 ;  /* 0x0000003077777220 */ /* 0x000fe20000410000 */
[----:B------:R-:W2:Y:S01]  /*4250*/  SHFL.DOWN PT, R46, R17, 0x1, 0x1f ;  /* 0x08201f00112e7f89 */ /* 0x000ea200000e0000 */
[----:B------:R-:W-:Y:S01]  /*4260*/  BSSY.RECONVERGENT B0, `(.L_x_17656) ;  /* 0x0000047000007945 */ /* 0x000fe20003800200 */
[----:B------:R-:W-:Y:S01]  /*4270*/  FFMA.FTZ R118, R118, R143, R117 ;  /* 0x0000008f76767223 */ /* 0x000fe20000010075 */
[----:B------:R-:W-:Y:S01]  /*4280*/  FFMA.FTZ R119, R120, R131, R119 ;  /* 0x0000008378777223 */ /* 0x000fe20000010077 */
[----:B------:R-:W3:Y:S01]  /*4290*/  SHFL.DOWN PT, R134, R19, 0x1, 0x1f ;  /* 0x08201f0013867f89 */ /* 0x000ee200000e0000 */
[----:B------:R-:W-:Y:S01]  /*42a0*/  FMUL.FTZ R121, R121, R133 ;  /* 0x0000008579797220 */ /* 0x000fe20000410000 */
[----:B------:R-:W-:-:S02]  /*42b0*/  FMUL.FTZ R127, R127, R130 ;  /* 0x000000827f7f7220 */ /* 0x000fc40000410000 */
[----:B0-----:R-:W0:Y:S02]  /*42c0*/  SHFL.DOWN PT, R139, R18, 0x1, 0x1f ;  /* 0x08201f00128b7f89 */ /* 0x001e2400000e0000 */
[----:B-1----:R-:W-:Y:S01]  /*42d0*/  @!P6 FADD.FTZ R16, R16, R47 ;  /* 0x0000002f1010e221 */ /* 0x002fe20000010000 */
[----:B--2---:R-:W-:-:S04]  /*42e0*/  @!P6 FADD.FTZ R17, R17, R46 ;  /* 0x0000002e1111e221 */ /* 0x004fc80000010000 */
[----:B------:R-:W1:Y:S01]  /*42f0*/  SHFL.DOWN PT, R47, R16, 0x2, 0x1f ;  /* 0x08401f00102f7f89 */ /* 0x000e6200000e0000 */
[----:B---3--:R-:W-:-:S03]  /*4300*/  @!P6 FADD.FTZ R19, R19, R134 ;  /* 0x000000861313e221 */ /* 0x008fc60000010000 */
[----:B------:R-:W2:Y:S01]  /*4310*/  SHFL.DOWN PT, R46, R17, 0x2, 0x1f ;  /* 0x08401f00112e7f89 */ /* 0x000ea200000e0000 */
[----:B0-----:R-:W-:-:S03]  /*4320*/  @!P6 FADD.FTZ R18, R18, R139 ;  /* 0x0000008b1212e221 */ /* 0x001fc60000010000 */
[----:B------:R-:W0:Y:S01]  /*4330*/  SHFL.DOWN PT, R134, R19, 0x2, 0x1f ;  /* 0x08401f0013867f89 */ /* 0x000e2200000e0000 */
[----:B------:R-:W-:-:S03]  /*4340*/  ISETP.GT.AND P6, PT, R96, 0x1d, PT ;  /* 0x0000001d6000780c */ /* 0x000fc60003fc4270 */
[----:B------:R-:W3:Y:S10]  /*4350*/  SHFL.DOWN PT, R139, R18, 0x2, 0x1f ;  /* 0x08401f00128b7f89 */ /* 0x000ef400000e0000 */
[----:B-1----:R-:W-:Y:S01]  /*4360*/  @!P6 FADD.FTZ R16, R16, R47 ;  /* 0x0000002f1010e221 */ /* 0x002fe20000010000 */
[----:B--2---:R-:W-:-:S04]  /*4370*/  @!P6 FADD.FTZ R17, R17, R46 ;  /* 0x0000002e1111e221 */ /* 0x004fc80000010000 */
[----:B------:R-:W1:Y:S01]  /*4380*/  SHFL.DOWN PT, R47, R16, 0x4, 0x1f ;  /* 0x08801f00102f7f89 */ /* 0x000e6200000e0000 */
[----:B0-----:R-:W-:-:S03]  /*4390*/  @!P6 FADD.FTZ R19, R19, R134 ;  /* 0x000000861313e221 */ /* 0x001fc60000010000 */
[----:B------:R-:W0:Y:S01]  /*43a0*/  SHFL.DOWN PT, R46, R17, 0x4, 0x1f ;  /* 0x08801f00112e7f89 */ /* 0x000e2200000e0000 */
[----:B---3--:R-:W-:-:S03]  /*43b0*/  @!P6 FADD.FTZ R18, R18, R139 ;  /* 0x0000008b1212e221 */ /* 0x008fc60000010000 */
[----:B------:R-:W2:Y:S01]  /*43c0*/  SHFL.DOWN PT, R134, R19, 0x4, 0x1f ;  /* 0x08801f0013867f89 */ /* 0x000ea200000e0000 */
[----:B------:R-:W-:-:S03]  /*43d0*/  ISETP.GT.AND P6, PT, R96, 0x1b, PT ;  /* 0x0000001b6000780c */ /* 0x000fc60003fc4270 */
[----:B------:R-:W3:Y:S10]  /*43e0*/  SHFL.DOWN PT, R139, R18, 0x4, 0x1f ;  /* 0x08801f00128b7f89 */ /* 0x000ef400000e0000 */
        /* <DEDUP_REMOVED lines=13> */
[C---:B------:R-:W-:Y:S01]  /*44c0*/  FFMA.FTZ R136, R44.reuse, R49, -R47 ;  /* 0x000000312c887223 */ /* 0x040fe2000001082f */
[----:B------:R-:W-:Y:S01]  /*44d0*/  FMUL.FTZ R47, R45, R131 ;  /* 0x000000832d2f7220 */ /* 0x000fe20000410000 */
[----:B--2---:R-:W-:Y:S01]  /*44e0*/  @!P6 FADD.FTZ R19, R19, R134 ;  /* 0x000000861313e221 */ /* 0x004fe20000010000 */
[C---:B------:R-:W-:Y:S01]  /*44f0*/  FFMA.FTZ R134, R44.reuse, R143, R46 ;  /* 0x0000008f2c867223 */ /* 0x040fe2000001002e */
[C---:B------:R-:W-:Y:S01]  /*4500*/  FMUL.FTZ R46, R45.reuse, R137 ;  /* 0x000000892d2e7220 */ /* 0x040fe20000410000 */
[-C--:B------:R-:W-:Y:S01]  /*4510*/  FFMA.FTZ R49, R44, R48.reuse, -R47 ;  /* 0x000000302c317223 */ /* 0x080fe2000001082f */
[----:B------:R-:W-:Y:S01]  /*4520*/  FMUL.FTZ R47, R45, R48 ;  /* 0x000000302d2f7220 */ /* 0x000fe20000410000 */
[----:B---3--:R-:W-:Y:S01]  /*4530*/  @!P6 FADD.FTZ R18, R18, R139 ;  /* 0x0000008b1212e221 */ /* 0x008fe20000010000 */
[----:B------:R-:W-:Y:S01]  /*4540*/  ISETP.GT.AND P6, PT, R96, 0xf, PT ;  /* 0x0000000f6000780c */ /* 0x000fe20003fc4270 */
[----:B------:R-:W-:Y:S01]  /*4550*/  FMUL.FTZ R136, R141, R136 ;  /* 0x000000888d887220 */ /* 0x000fe20000410000 */
[----:B------:R-:W-:Y:S01]  /*4560*/  FFMA.FTZ R46, R44, R133, -R46 ;  /* 0x000000852c2e7223 */ /* 0x000fe2000001082e */
[----:B------:R-:W-:Y:S01]  /*4570*/  FMUL.FTZ R152, R152, R49 ;  /* 0x0000003198987220 */ /* 0x000fe20000410000 */
[C---:B------:R-:W-:Y:S01]  /*4580*/  FFMA.FTZ R48, R44.reuse, R131, R47 ;  /* 0x000000832c307223 */ /* 0x040fe2000001002f */
[----:B------:R-:W-:Y:S01]  /*4590*/  FFMA.FTZ R134, R3, R134, R136 ;  /* 0x0000008603867223 */ /* 0x000fe20000010088 */
[----:B------:R-:W-:Y:S01]  /*45a0*/  FMUL.FTZ R129, R129, R46 ;  /* 0x0000002e81817220 */ /* 0x000fe20000410000 */
[----:B------:R-:W-:Y:S01]  /*45b0*/  FMUL.FTZ R3, R45, R135 ;  /* 0x000000872d037220 */ /* 0x000fe20000410000 */
[----:B------:R-:W-:Y:S01]  /*45c0*/  FFMA.FTZ R145, R145, R48, R152 ;  /* 0x0000003091917223 */ /* 0x000fe20000010098 */
[CC--:B------:R-:W-:Y:S01]  /*45d0*/  FMUL.FTZ R46, R45.reuse, R130.reuse ;  /* 0x000000822d2e7220 */ /* 0x0c0fe20000410000 */
[----:B------:R-:W-:Y:S01]  /*45e0*/  FMUL.FTZ R48, R45, R133 ;  /* 0x000000852d307220 */ /* 0x000fe20000410000 */
[C---:B------:R-:W-:Y:S01]  /*45f0*/  FFMA.FTZ R45, R44.reuse, R130, -R3 ;  /* 0x000000822c2d7223 */ /* 0x040fe20000010803 */
[----:B------:R0:W1:Y:S01]  /*4600*/  SHFL.DOWN PT, R49, R16, 0x10, 0x1f ;  /* 0x0a001f0010317f89 */ /* 0x00006200000e0000 */
[C---:B------:R-:W-:Y:S01]  /*4610*/  FFMA.FTZ R3, R44.reuse, R135, R46 ;  /* 0x000000872c037223 */ /* 0x040fe2000001002e */
[----:B------:R-:W-:-:S02]  /*4620*/  FFMA.FTZ R47, R44, R137, R48 ;  /* 0x000000892c2f7223 */ /* 0x000fc40000010030 */
        /* <DEDUP_REMOVED lines=10> */
.L_x_17657:
[----:B------:R-:W-:Y:S05]  /*46d0*/  BSYNC.RECONVERGENT B0 ;  /* 0x0000000000007941 */ /* 0x000fea0003800200 */
.L_x_17656:
        /* <DEDUP_REMOVED lines=30> */
.L_x_17659:
[----:B------:R-:W-:Y:S05]  /*48c0*/  BSYNC.RECONVERGENT B0 ;  /* 0x0000000000007941 */ /* 0x000fea0003800200 */
.L_x_17658:
[----:B------:R-:W-:-:S04]  /*48d0*/  UIADD3 UR4, UPT, UPT, UR4, 0x1, URZ ;  /* 0x0000000104047890 */ /* 0x000fc8000fffe0ff */
[----:B------:R-:W-:-:S09]  /*48e0*/  UISETP.GE.AND UP0, UPT, UR4, UR9, UPT ;  /* 0x000000090400728c */ /* 0x000fd2000bf06270 */
[----:B------:R-:W-:Y:S05]  /*48f0*/  BRA.U !UP0, `(.L_x_17660) ;  /* 0xffffffd508447547 */ /* 0x000fea000b83ffff */
.L_x_17626:
[----:B------:R-:W-:Y:S01]  /*4900*/  BAR.SYNC.DEFER_BLOCKING 0x0 ;  /* 0x0000000000007b1d */ /* 0x000fe20000010000 */
[----:B------:R-:W-:-:S07]  /*4910*/  MOV R37, RZ ;  /* 0x000000ff00257202 */ /* 0x000fce0000000f00 */
        /* <DEDUP_REMOVED lines=29> */
[----:B------:R5:W-:Y:S01]  /*4af0*/  @!P3 STG.E desc[UR16][R2.64+0x180], R19 ;  /* 0x000180130200b986 */ /* 0x000be2000c101910 */
[----:B------:R-:W-:Y:S01]  /*4b00*/  BAR.SYNC.DEFER_BLOCKING 0x0 ;  /* 0x0000000000007b1d */ /* 0x000fe20000010000 */
[----:B-----5:R-:W-:-:S04]  /*4b10*/  IMAD.WIDE.U32 R2, R22, UR18, R36 ;  /* 0x0000001216027c25 */ /* 0x020fc8000f8e0024 */
        /* <DEDUP_REMOVED lines=40> */
.L_x_17624:
        /* <DEDUP_REMOVED lines=34> */
.L_x_17663:
[----:B------:R-:W-:Y:S05]  /*4fc0*/  BSYNC.RECONVERGENT B0 ;  /* 0x0000000000007941 */ /* 0x000fea0003800200 */
.L_x_17662:
        /* <DEDUP_REMOVED lines=26> */
.L_x_17665:
[----:B------:R-:W-:Y:S05]  /*5170*/  BSYNC.RECONVERGENT B0 ;  /* 0x0000000000007941 */ /* 0x000fea0003800200 */
.L_x_17664:
        /* <DEDUP_REMOVED lines=13> */
.L_x_17667:
        /* <DEDUP_REMOVED lines=27> */
.L_x_17666:
[----:B------:R-:W-:Y:S05]  /*5400*/  EXIT ;  /* 0x000000000000794d */ /* 0x000fea0003800000 */
.L_x_17668:
        /* <DEDUP_REMOVED lines=15> */
.L_x_18793:


//--------------------- .text._Z25selective_scan_bwd_kernelI32Selective_Scan_bwd_kernel_traitsILi32ELi4ELb0ELb1ELb0ELb1ELb0EfN3c107complexIfEEEEv12SSMParamsBwd --------------------------
	.section	.text._Z25selective_scan_bwd_kernelI32Selective_Scan_bwd_kernel_traitsILi32ELi4ELb0ELb1ELb0ELb1ELb0EfN3c107complexIfEEEEv12SSMParamsBwd,"ax",@progbits
	.align	128
        .global         _Z25selective_scan_bwd_kernelI32Selective_Scan_bwd_kernel_traitsILi32ELi4ELb0ELb1ELb0ELb1ELb0EfN3c107complexIfEEEEv12SSMParamsBwd
        .type           _Z25selective_scan_bwd_kernelI32Selective_Scan_bwd_kernel_traitsILi32ELi4ELb0ELb1ELb0ELb1ELb0EfN3c107complexIfEEEEv12SSMParamsBwd,@function
        .size           _Z25selective_scan_bwd_kernelI32Selective_Scan_bwd_kernel_traitsILi32ELi4ELb0ELb1ELb0ELb1ELb0EfN3c107complexIfEEEEv12SSMParamsBwd,(.L_x_18794 - _Z25selective_scan_bwd_kernelI32Selective_Scan_bwd_kernel_traitsILi32ELi4ELb0ELb1ELb0ELb1ELb0EfN3c107complexIfEEEEv12SSMParamsBwd)
        .other          _Z25selective_scan_bwd_kernelI32Selective_Scan_bwd_kernel_traitsILi32ELi4ELb0ELb1ELb0ELb1ELb0EfN3c107complexIfEEEEv12SSMParamsBwd,@"STO_CUDA_ENTRY STV_DEFAULT"
_Z25selective_scan_bwd_kernelI32Selective_Scan_bwd_kernel_traitsILi32ELi4ELb0ELb1ELb0ELb1ELb0EfN3c107complexIfEEEEv12SSMParamsBwd:
.text._Z25selective_scan_bwd_kernelI32Selective_Scan_bwd_kernel_traitsILi32ELi4ELb0ELb1ELb0ELb1ELb0EfN3c107complexIfEEEEv12SSMParamsBwd:
        /* <DEDUP_REMOVED lines=191> */
.L_x_17713:
        /* <DEDUP_REMOVED lines=32> */
[----:B--2---:R-:W-:Y:S04]  /*0df0*/  STS [R98], R5 ;  /* 0x0000000562007388 */ /* 0x004fe80000000800 */
        /* <DEDUP_REMOVED lines=11> */
[----:B------:R-:W-:Y:S01]  /*0eb0*/  HFMA2 R33, -RZ, RZ, 0, 0 ;  /* 0x00000000ff217431 */ /* 0x000fe200000001ff */
        /* <DEDUP_REMOVED lines=61> */
.L_x_17671:
[----:B------:R-:W-:Y:S05]  /*1290*/  BSYNC.RECONVERGENT B0 ;  /* 0x0000000000007941 */ /* 0x000fea0003800200 */
.L_x_17670:
        /* <DEDUP_REMOVED lines=32> */
.L_x_17673:
[----:B------:R-:W-:Y:S05]  /*14a0*/  BSYNC.RECONVERGENT B0 ;  /* 0x0000000000007941 */ /* 0x000fea0003800200 */
.L_x_17672:
        /* <DEDUP_REMOVED lines=32> */
.L_x_17675:
[----:B------:R-:W-:Y:S05]  /*16b0*/  BSYNC.RECONVERGENT B0 ;  /* 0x0000000000007941 */ /* 0x000fea0003800200 */
.L_x_17674:
        /* <DEDUP_REMOVED lines=32> */
.L_x_17677:
[----:B------:R-:W-:Y:S05]  /*18c0*/  BSYNC.RECONVERGENT B0 ;  /* 0x0000000000007941 */ /* 0x000fea0003800200 */
.L_x_17676:
[----:B------:R-:W2:Y:S01]  /*18d0*/  LDCU UR4, c[0x0][0x38c] ;  /* 0x00007180ff0477ac */ /* 0x000ea20008000800 */
[----:B-1----:R-:W-:Y:S01]  /*18e0*/  FFMA.FTZ R0, R4, R16, R61 ;  /* 0x0000001004007223 */ /* 0x002fe2000001003d */
        /* <DEDUP_REMOVED lines=12> */
[----:B------:R-:W1:Y:S01]  /*19b0*/  LDC R108, c[0x0][0x388] ;  /* 0x0000e200ff6c7b82 */ /* 0x000e620000000800 */
[----:B------:R-:W-:Y:S01]  /*19c0*/  SHF.L.U32 R3, R96, 0x8, RZ ;  /* 0x0000000860037819 */ /* 0x000fe200000006ff */
[----:B------:R-:W-:Y:S01]  /*19d0*/  HFMA2 R11, -RZ, RZ, 0, 0 ;  /* 0x00000000ff0b7431 */ /* 0x000fe200000001ff */
[----:B------:R-:W-:Y:S01]  /*19e0*/  SHF.L.U32 R2, R100, 0x3, RZ ;  /* 0x0000000364027819 */ /* 0x000fe200000006ff */
[----:B------:R-:W-:Y:S01]  /*19f0*/  FADD.FTZ R0, R16, R16 ;  /* 0x0000001010007221 */ /* 0x000fe20000010000 */
[----:B------:R-:W-:Y:S01]  /*1a00*/  IADD3 R34, P1, PT, R3, R58, RZ ;  /* 0x0000003a03227210 */ /* 0x000fe20007f3e0ff */
[----:B------:R-:W-:Y:S01]  /*1a10*/  FADD.FTZ R105, R17, R17 ;  /* 0x0000001111697221 */ /* 0x000fe20000010000 */
[----:B------:R-:W-:Y:S01]  /*1a20*/  LEA R107, R107, -R3, 0x1 ;  /* 0x800000036b6b7211 */ /* 0x000fe200078e08ff */
[----:B------:R-:W2:Y:S01]  /*1a30*/  LDC.64 R46, c[0x0][0x3a8] ;  /* 0x0000ea00ff2e7b82 */ /* 0x000ea20000000a00 */
[----:B0-----:R-:W-:Y:S01]  /*1a40*/  LEA.HI.X.SX32 R35, R3, RZ, 0x1, P1 ;  /* 0x000000ff03237211 */ /* 0x001fe200008f0eff */
[----:B------:R-:W-:Y:S01]  /*1a50*/  FADD.FTZ R106, R18, R18 ;  /* 0x00000012126a7221 */ /* 0x000fe20000010000 */
[-C--:B------:R-:W-:Y:S01]  /*1a60*/  ISETP.GE.AND P1, PT, R84, R107.reuse, PT ;  /* 0x0000006b5400720c */ /* 0x080fe20003f26270 */
[----:B------:R-:W-:Y:S01]  /*1a70*/  FADD.FTZ R114, R19, R19 ;  /* 0x0000001313727221 */ /* 0x000fe20000010000 */
[----:B------:R-:W-:Y:S01]  /*1a80*/  ISETP.GE.AND P2, PT, R90, R107, PT ;  /* 0x0000006b5a00720c */ /* 0x000fe20003f46270 */
[----:B------:R-:W-:Y:S01]  /*1a90*/  FMUL.FTZ R112, R4, R101 ;  /* 0x0000006504707220 */ /* 0x000fe20000410000 */
[----:B------:R-:W-:Y:S01]  /*1aa0*/  ISETP.GE.AND P3, PT, R91, R107, PT ;  /* 0x0000006b5b00720c */ /* 0x000fe20003f66270 */
[----:B------:R-:W0:Y:S01]  /*1ab0*/  LDC.64 R44, c[0x0][0x440] ;  /* 0x00011000ff2c7b82 */ /* 0x000e220000000a00 */
        /* <DEDUP_REMOVED lines=26> */
.L_x_17712:
[----:B--2---:R-:W-:Y:S02]  /*1c60*/  MOV R2, R84 ;  /* 0x0000005400027202 */ /* 0x004fe40000000f00 */
[----:B------:R-:W-:Y:S02]  /*1c70*/  MOV R3, RZ ;  /* 0x000000ff00037202 */ /* 0x000fe40000000f00 */
[----:B------:R-:W-:Y:S02]  /*1c80*/  MOV R49, RZ ;  /* 0x000000ff00317202 */ /* 0x000fe40000000f00 */
[----:B0-----:R-:W-:Y:S01]  /*1c90*/  P2R R48, PR, RZ, 0x1 ;  /* 0x00000001ff307803 */ /* 0x001fe20000000000 */
[----:B---3--:R-:W-:Y:S01]  /*1ca0*/  IMAD.WIDE.U32 R2, R42, UR4, R2 ;  /* 0x000000042a027c25 */ /* 0x008fe2000f8e0002 */
[----:B------:R-:W-:Y:S02]  /*1cb0*/  ISETP.NE.AND P0, PT, R155, RZ, PT ;  /* 0x000000ff9b00720c */ /* 0x000fe40003f05270 */
[----:B------:R-:W-:Y:S01]  /*1cc0*/  ISETP.NE.AND P6, PT, R157, RZ, PT ;  /* 0x000000ff9d00720c */ /* 0x000fe20003fc5270 */
[----:B------:R-:W-:Y:S01]  /*1cd0*/  IMAD R3, R43, UR4, R3 ;  /* 0x000000042b037c24 */ /* 0x000fe2000f8e0203 */
[----:B------:R-:W-:-:S04]  /*1ce0*/  LEA R18, P5, R2, R69, 0x2 ;  /* 0x0000004502127211 */ /* 0x000fc800078a10ff */
[----:B------:R-:W-:Y:S02]  /*1cf0*/  LEA.HI.X R19, R2, R70, R3, 0x2, P5 ;  /* 0x0000004602137211 */ /* 0x000fe400028f1403 */
[----:B------:R-:W-:Y:S02]  /*1d00*/  MOV R2, R26 ;  /* 0x0000001a00027202 */ /* 0x000fe40000000f00 */
[----:B------:R-:W-:-:S03]  /*1d10*/  MOV R3, R63 ;  /* 0x0000003f00037202 */ /* 0x000fc60000000f00 */
[----:B--2---:R-:W-:-:S04]  /*1d20*/  IMAD.WIDE.U32 R2, R46, UR4, R2 ;  /* 0x000000042e027c25 */ /* 0x004fc8000f8e0002 */
[----:B------:R-:W-:Y:S01]  /*1d30*/  IMAD R3, R47, UR4, R3 ;  /* 0x000000042f037c24 */ /* 0x000fe2000f8e0203 */
[----:B0-----:R-:W-:-:S04]  /*1d40*/  LEA R32, P5, R2, R44, 0x3 ;  /* 0x0000002c02207211 */ /* 0x001fc800078a18ff */
[----:B------:R-:W-:Y:S02]  /*1d50*/  LEA.HI.X R33, R2, R45, R3, 0x3, P5 ;  /* 0x0000002d02217211 */ /* 0x000fe400028f1c03 */
[----:B------:R-:W-:Y:S02]  /*1d60*/  MOV R2, R24 ;  /* 0x0000001800027202 */ /* 0x000fe40000000f00 */
[----:B------:R-:W-:Y:S02]  /*1d70*/  MOV R3, R65 ;  /* 0x0000004100037202 */ /* 0x000fe40000000f00 */
[----:B------:R-:W-:Y:S01]  /*1d80*/  MOV R51, RZ ;  /* 0x000000ff00337202 */ /* 0x000fe20000000f00 */
[----:B------:R-:W2:Y:S01]  /*1d90*/  LDG.E.64 R32, desc[UR16][R32.64] ;  /* 0x0000001020207981 */ /* 0x000ea2000c1e1b00 */
[----:B------:R-:W-:-:S04]  /*1da0*/  IMAD.WIDE.U32 R2, R38, UR4, R2 ;  /* 0x0000000426027c25 */ /* 0x000fc8000f8e0002 */
        /* <DEDUP_REMOVED lines=8> */
[----:B------:R-:W3:Y:S04]  /*1e30*/  @!P0 LDG.E R3, desc[UR16][R18.64] ;  /* 0x0000001012038981 */ /* 0x000ee8000c1e1900 */
[----:B----4-:R-:W4:Y:S01]  /*1e40*/  @!P5 LDG.E R49, desc[UR16][R18.64+0x80] ;  /* 0x000080101231d981 */ /* 0x010f22000c1e1900 */
        /* <DEDUP_REMOVED lines=10> */
[----:B---3--:R-:W-:Y:S04]  /*1ef0*/  STS [R98], R3 ;  /* 0x0000000362007388 */ /* 0x008fe80000000800 */
[----:B----4-:R-:W-:Y:S04]  /*1f00*/  STS [R98+0x84], R49 ;  /* 0x0000843162007388 */ /* 0x010fe80000000800 */
[----:B-----5:R-:W-:Y:S04]  /*1f10*/  STS [R98+0x18c], R119 ;  /* 0x00018c7762007388 */ /* 0x020fe80000000800 */
[----:B--2---:R-:W-:Y:S04]  /*1f20*/  STS [R98+0x210], R121 ;  /* 0x0002107962007388 */ /* 0x004fe80000000800 */
[----:B------:R-:W-:Y:S04]  /*1f30*/  STS [R98+0x294], R123 ;  /* 0x0002947b62007388 */ /* 0x000fe80000000800 */
[----:B-1----:R1:W-:Y:S04]  /*1f40*/  STS [R98+0x108], R51 ;  /* 0x0001083362007388 */ /* 0x0023e80000000800 */
[----:B------:R-:W-:Y:S04]  /*1f50*/  STS [R98+0x318], R125 ;  /* 0x0003187d62007388 */ /* 0x000fe80000000800 */
[----:B------:R2:W-:Y:S01]  /*1f60*/  STS [R98+0x39c], R127 ;  /* 0x00039c7f62007388 */ /* 0x0005e20000000800 */
[----:B------:R-:W-:-:S03]  /*1f70*/  NOP ;  /* 0x0000000000007918 */ /* 0x000fc60000000000 */
[----:B------:R-:W3:Y:S01]  /*1f80*/  LDG.E.64 R16, desc[UR16][R16.64] ;  /* 0x0000001010107981 */ /* 0x000ee2000c1e1b00 */
[C---:B------:R-:W-:Y:S01]  /*1f90*/  FMUL.FTZ R2, R33.reuse, R101 ;  /* 0x0000006521027220 */ /* 0x040fe20000410000 */
[C---:B------:R-:W-:Y:S01]  /*1fa0*/  FMUL.FTZ R18, R33.reuse, R104 ;  /* 0x0000006821127220 */ /* 0x040fe20000410000 */
[----:B------:R-:W-:Y:S01]  /*1fb0*/  ISETP.NE.AND P0, PT, R48, RZ, PT ;  /* 0x000000ff3000720c */ /* 0x000fe20003f05270 */
[----:B------:R-:W-:Y:S01]  /*1fc0*/  UMOV UR6, 0x400 ;  /* 0x0000040000067882 */ /* 0x000fe20000000000 */
[----:B------:R-:W-:Y:S01]  /*1fd0*/  FMUL.RZ R118, R2, 0.15915493667125701904 ;  /* 0x3e22f98302767820 */ /* 0x000fe2000040c000 */
[----:B------:R-:W-:Y:S01]  /*1fe0*/  FMUL.FTZ R2, R32, 1.4426950216293334961 ;  /* 0x3fb8aa3b20027820 */ /* 0x000fe20000410000 */
[----:B-1----:R-:W-:Y:S01]  /*1ff0*/  FMUL.RZ R51, R18, 0.15915493667125701904 ;  /* 0x3e22f98312337820 */ /* 0x002fe2000040c000 */
[C---:B------:R-:W-:Y:S01]  /*2000*/  FMUL.FTZ R18, R33.reuse, R103 ;  /* 0x0000006721127220 */ /* 0x040fe20000410000 */
[----:B------:R-:W-:Y:S01]  /*2010*/  ISETP.NE.AND P5, PT, R58, RZ, PT ;  /* 0x000000ff3a00720c */ /* 0x000fe20003fa5270 */
[----:B------:R-:W-:Y:S01]  /*2020*/  FMUL.FTZ R3, R2, R101 ;  /* 0x0000006502037220 */ /* 0x000fe20000410000 */
[----:B------:R-:W1:Y:S01]  /*2030*/  MUFU.COS R50, R118 ;  /* 0x0000007600327308 */ /* 0x000e620000000000 */
[----:B------:R-:W-:Y:S01]  /*2040*/  FMUL.RZ R121, R18, 0.15915493667125701904 ;  /* 0x3e22f98312797820 */ /* 0x000fe2000040c000 */
[----:B------:R-:W-:Y:S01]  /*2050*/  FMUL.FTZ R18, R33, R102 ;  /* 0x0000006621127220 */ /* 0x000fe20000410000 */
[----:B------:R-:W-:Y:S01]  /*2060*/  ISETP.NE.AND P6, PT, R58, 0x1f, PT ;  /* 0x0000001f3a00780c */ /* 0x000fe20003fc5270 */
[----:B------:R4:W1:Y:S04]  /*2070*/  LDS R119, [R117+0x4] ;  /* 0x0000040075777984 */ /* 0x0008680000000800 */
[----:B------:R5:W4:Y:S01]  /*2080*/  MUFU.SIN R48, R118 ;  /* 0x0000007600307308 */ /* 0x000b220000000400 */
[----:B--2---:R-:W-:Y:S01]  /*2090*/  FMUL.RZ R127, R18, 0.15915493667125701904 ;  /* 0x3e22f983127f7820 */ /* 0x004fe2000040c000 */
[C---:B------:R-:W-:Y:S01]  /*20a0*/  FMUL.FTZ R49, R2.reuse, R103 ;  /* 0x0000006702317220 */ /* 0x040fe20000410000 */
[----:B------:R-:W-:Y:S01]  /*20b0*/  FMUL.FTZ R19, R2, R104 ;  /* 0x0000006802137220 */ /* 0x000fe20000410000 */
[----:B------:R2:W1:Y:S04]  /*20c0*/  LDS R120, [R117+0x8] ;  /* 0x0000080075787984 */ /* 0x0004680000000800 */
[----:B------:R-:W1:Y:S01]  /*20d0*/  MUFU.EX2 R3, R3 ;  /* 0x0000000300037308 */ /* 0x000e620000000800 */
[----:B------:R2:W1:Y:S03]  /*20e0*/  LDS R122, [R117+0x10] ;  /* 0x00001000757a7984 */ /* 0x0004660000000800 */
[----:B------:R-:W-:Y:S01]  /*20f0*/  MUFU.SIN R128, R51 ;  /* 0x0000003300807308 */ /* 0x000fe20000000400 */
[----:B------:R-:W-:Y:S01]  /*2100*/  IADD3 R18, PT, PT, R154, UR4, RZ ;  /* 0x000000049a127c10 */ /* 0x000fe2000fffe0ff */
[----:B0-----:R-:W-:Y:S01]  /*2110*/  ULEA UR6, UR7, UR6, 0x18 ;  /* 0x0000000607067291 */ /* 0x001fe2000f8ec0ff */
[----:B-----5:R2:W0:Y:S01]  /*2120*/  LDS R118, [R117] ;  /* 0x0000000075767984 */ /* 0x0204220000000800 */
[----:B------:R-:W-:Y:S03]  /*2130*/  BSSY.RECONVERGENT B0, `(.L_x_17679) ;  /* 0x000002c000007945 */ /* 0x000fe60003800200 */
[----:B------:R2:W0:Y:S01]  /*2140*/  LDS R123, [R117+0x14] ;  /* 0x00001400757b7984 */ /* 0x0004220000000800 */
[----:B------:R5:W-:Y:S01]  /*2150*/  MUFU.COS R126, R51 ;  /* 0x00000033007e7308 */ /* 0x000be20000000000 */
[----:B------:R-:W-:-:S02]  /*2160*/  SEL R18, R18, R73, !P5 ;  /* 0x0000004912127207 */ /* 0x000fc40006800000 */
[----:B------:R2:W0:Y:S04]  /*2170*/  LDS R124, [R117+0x18] ;  /* 0x00001800757c7984 */ /* 0x0004280000000800 */
[----:B------:R2:W0:Y:S01]  /*2180*/  LDS R125, [R117+0x1c] ;  /* 0x00001c00757d7984 */ /* 0x0004220000000800 */
[----:B-----5:R-:W-:Y:S01]  /*2190*/  FMUL.FTZ R51, R2, R102 ;  /* 0x0000006602337220 */ /* 0x020fe20000410000 */
[----:B------:R-:W5:Y:S08]  /*21a0*/  MUFU.COS R132, R121 ;  /* 0x0000007900847308 */ /* 0x000f700000000000 */
[----:B------:R-:W-:Y:S08]  /*21b0*/  MUFU.COS R136, R127 ;  /* 0x0000007f00887308 */ /* 0x000ff00000000000 */
[----:B------:R2:W5:Y:S08]  /*21c0*/  MUFU.SIN R130, R121 ;  /* 0x0000007900827308 */ /* 0x0005700000000400 */
[----:B------:R5:W0:Y:S01]  /*21d0*/  MUFU.SIN R134, R127 ;  /* 0x0000007f00867308 */ /* 0x000a220000000400 */
[C---:B-1----:R-:W-:Y:S01]  /*21e0*/  FMUL.FTZ R2, R3.reuse, R50 ;  /* 0x0000003203027220 */ /* 0x042fe20000410000 */
[----:B----4-:R-:W-:-:S06]  /*21f0*/  FMUL.FTZ R3, R3, R48 ;  /* 0x0000003003037220 */ /* 0x010fcc0000410000 */
[----:B------:R-:W5:Y:S04]  /*2200*/  MUFU.EX2 R49, R49 ;  /* 0x0000003100317308 */ /* 0x000f680000000800 */
[----:B------:R-:W1:Y:S01]  /*2210*/  MUFU.EX2 R19, R19 ;  /* 0x0000001300137308 */ /* 0x000e620000000800 */
[----:B------:R-:W-:Y:S01]  /*2220*/  LEA R18, R18, UR6, 0x3 ;  /* 0x0000000612127c11 */ /* 0x000fe2000f8e18ff */
[----:B--2---:R2:W4:Y:S02]  /*2230*/  LDS R121, [R117+0xc] ;  /* 0x00000c0075797984 */ /* 0x0045240000000800 */
[----:B------:R-:W0:Y:S02]  /*2240*/  MUFU.EX2 R51, R51 ;  /* 0x0000003300337308 */ /* 0x000e240000000800 */
[----:B------:R2:W-:Y:S01]  /*2250*/  STS.64 [R18+0xc90], R2 ;  /* 0x000c900212007388 */ /* 0x0005e20000000a00 */
[C---:B-----5:R-:W-:Y:S01]  /*2260*/  FMUL.FTZ R127, R49.reuse, R132 ;  /* 0x00000084317f7220 */ /* 0x060fe20000410000 */
[----:B------:R-:W-:Y:S01]  /*2270*/  FMUL.FTZ R130, R49, R130 ;  /* 0x0000008231827220 */ /* 0x000fe20000410000 */
[C---:B-1----:R-:W-:Y:S01]  /*2280*/  FMUL.FTZ R126, R19.reuse, R126 ;  /* 0x0000007e137e7220 */ /* 0x042fe20000410000 */
[----:B------:R-:W-:Y:S01]  /*2290*/  FMUL.FTZ R128, R19, R128 ;  /* 0x0000008013807220 */ /* 0x000fe20000410000 */
[C---:B0-----:R-:W-:Y:S01]  /*22a0*/  FMUL.FTZ R131, R51.reuse, R136 ;  /* 0x0000008833837220 */ /* 0x041fe20000410000 */
[----:B------:R-:W-:Y:S01]  /*22b0*/  FMUL.FTZ R134, R51, R134 ;  /* 0x0000008633867220 */ /* 0x000fe20000410000 */
[-C--:B---3--:R-:W-:Y:S01]  /*22c0*/  FMUL.FTZ R132, R0, R16.reuse ;  /* 0x0000001000847220 */ /* 0x088fe20000410000 */
[CC--:B------:R-:W-:Y:S01]  /*22d0*/  FMUL.FTZ R133, R105.reuse, R16.reuse ;  /* 0x0000001069857220 */ /* 0x0c0fe20000410000 */
[-C--:B------:R-:W-:Y:S01]  /*22e0*/  FMUL.FTZ R136, R106, R16.reuse ;  /* 0x000000106a887220 */ /* 0x080fe20000410000 */
[----:B------:R-:W-:Y:S01]  /*22f0*/  FMUL.FTZ R138, R114, R16 ;  /* 0x00000010728a7220 */ /* 0x000fe20000410000 */
[-C--:B------:R-:W-:Y:S01]  /*2300*/  FMUL.FTZ R129, R0, -R17.reuse ;  /* 0x8000001100817220 */ /* 0x080fe20000410000 */
[-C--:B------:R-:W-:Y:S01]  /*2310*/  FMUL.FTZ R135, R105, -R17.reuse ;  /* 0x8000001169877220 */ /* 0x080fe20000410000 */
[-C--:B------:R-:W-:Y:S01]  /*2320*/  FMUL.FTZ R137, R106, -R17.reuse ;  /* 0x800000116a897220 */ /* 0x080fe20000410000 */
[----:B------:R-:W-:Y:S01]  /*2330*/  FMUL.FTZ R139, R114, -R17 ;  /* 0x80000011728b7220 */ /* 0x000fe20000410000 */
[----:B------:R-:W-:Y:S06]  /*2340*/  BAR.SYNC.DEFER_BLOCKING 0x0 ;  /* 0x0000000000007b1d */ /* 0x000fec0000010000 */
[----:B--2-4-:R-:W-:Y:S05]  /*2350*/  @P6 BRA `(.L_x_17680) ;  /* 0x0000000000206947 */ /* 0x014fea0003800000 */
        /* <DEDUP_REMOVED lines=8> */
.L_x_17680:
[----:B------:R0:W1:Y:S02]  /*23e0*/  LDS.64 R50, [R71+UR5+0x1c98] ;  /* 0x001c980547327984 */ /* 0x0000640008000a00 */
.L_x_17681:
[----:B------:R-:W-:Y:S05]  /*23f0*/  BSYNC.RECONVERGENT B0 ;  /* 0x0000000000007941 */ /* 0x000fea0003800200 */
.L_x_17679:
[----:B--2---:R-:W-:-:S04]  /*2400*/  IMAD.WIDE.U32 R16, R36, UR4, R34 ;  /* 0x0000000424107c25 */ /* 0x004fc8000f8e0022 */
[-C--:B------:R-:W-:Y:S01]  /*2410*/  FMUL.FTZ R143, R118, R101.reuse ;  /* 0x00000065768f7220 */ /* 0x080fe20000410000 */
[----:B------:R-:W-:Y:S01]  /*2420*/  FMUL.FTZ R141, R119, R101 ;  /* 0x00000065778d7220 */ /* 0x000fe20000410000 */
[-C--:B------:R-:W-:Y:S01]  /*2430*/  FMUL.FTZ R140, R121, R104.reuse ;  /* 0x00000068798c7220 */ /* 0x080fe20000410000 */
        /* <DEDUP_REMOVED lines=8> */
[-C--:B------:R-:W-:Y:S01]  /*24c0*/  FMUL.FTZ R145, R122, R103.reuse ;  /* 0x000000677a917220 */ /* 0x080fe20000410000 */
[----:B------:R-:W-:Y:S01]  /*24d0*/  FMUL.FTZ R147, R123, R103 ;  /* 0x000000677b937220 */ /* 0x000fe20000410000 */
[C---:B------:R-:W-:Y:S01]  /*24e0*/  FFMA.FTZ R18, R126.reuse, R141, R17 ;  /* 0x0000008d7e127223 */ /* 0x040fe20000010011 */
[----:B------:R-:W-:Y:S01]  /*24f0*/  FFMA.FTZ R17, R126, R143, -R16 ;  /* 0x0000008f7e117223 */ /* 0x000fe20000010810 */
[----:B------:R-:W-:-:S02]  /*2500*/  ISETP.GE.AND P6, PT, R100, 0x1, PT ;  /* 0x000000016400780c */ /* 0x000fc40003fc6270 */
[C---:B------:R-:W-:Y:S01]  /*2510*/  FFMA.FTZ R18, R5.reuse, R140, R18 ;  /* 0x0000008c05127223 */ /* 0x040fe20000010012 */
[----:B------:R-:W-:-:S03]  /*2520*/  FFMA.FTZ R17, R5, R142, R17 ;  /* 0x0000008e05117223 */ /* 0x000fc60000010011 */
[C---:B------:R-:W-:Y:S01]  /*2530*/  FMUL.FTZ R16, R130.reuse, R18 ;  /* 0x0000001282107220 */ /* 0x040fe20000410000 */
[----:B------:R-:W-:-:S03]  /*2540*/  FMUL.FTZ R19, R130, R17 ;  /* 0x0000001182137220 */ /* 0x000fc60000410000 */
[C---:B------:R-:W-:Y:S01]  /*2550*/  FFMA.FTZ R17, R127.reuse, R17, -R16 ;  /* 0x000000117f117223 */ /* 0x040fe20000010810 */
[----:B------:R-:W-:Y:S01]  /*2560*/  FFMA.FTZ R18, R127, R18, R19 ;  /* 0x000000127f127223 */ /* 0x000fe20000010013 */
[-C--:B------:R-:W-:Y:S02]  /*2570*/  FMUL.FTZ R16, R2, R128.reuse ;  /* 0x0000008002107220 */ /* 0x080fe40000410000 */
[C---:B------:R-:W-:Y:S01]  /*2580*/  FFMA.FTZ R19, R6.reuse, R145, R17 ;  /* 0x0000009106137223 */ /* 0x040fe20000010011 */
[C---:B------:R-:W-:Y:S01]  /*2590*/  FMUL.FTZ R17, R3.reuse, R128 ;  /* 0x0000008003117220 */ /* 0x040fe20000410000 */
[----:B------:R-:W-:Y:S01]  /*25a0*/  FFMA.FTZ R144, R6, R147, R18 ;  /* 0x0000009306907223 */ /* 0x000fe20000010012 */
[-C--:B------:R-:W-:Y:S01]  /*25b0*/  FFMA.FTZ R16, R3, R126.reuse, R16 ;  /* 0x0000007e03107223 */ /* 0x080fe20000010010 */
[----:B------:R-:W-:Y:S01]  /*25c0*/  FMUL.FTZ R146, R134, R19 ;  /* 0x0000001386927220 */ /* 0x000fe20000410000 */
[----:B------:R-:W-:Y:S02]  /*25d0*/  FFMA.FTZ R17, R2, R126, -R17 ;  /* 0x0000007e02117223 */ /* 0x000fe40000010811 */
[----:B------:R-:W-:Y:S01]  /*25e0*/  FMUL.FTZ R18, R130, R16 ;  /* 0x0000001082127220 */ /* 0x000fe20000410000 */
[-C--:B------:R-:W-:Y:S01]  /*25f0*/  FFMA.FTZ R150, R131, R144.reuse, R146 ;  /* 0x0000009083967223 */ /* 0x080fe20000010092 */
[----:B------:R-:W-:Y:S01]  /*2600*/  FMUL.FTZ R146, R134, R144 ;  /* 0x0000009086927220 */ /* 0x000fe20000410000 */
[-C--:B------:R-:W-:Y:S01]  /*2610*/  FMUL.FTZ R144, R125, R102.reuse ;  /* 0x000000667d907220 */ /* 0x080fe20000410000 */
[-C--:B------:R-:W-:Y:S01]  /*2620*/  FMUL.FTZ R148, R130, R17.reuse ;  /* 0x0000001182947220 */ /* 0x080fe20000410000 */
[----:B------:R-:W-:Y:S01]  /*2630*/  FFMA.FTZ R18, R127, R17, -R18 ;  /* 0x000000117f127223 */ /* 0x000fe20000010812 */
[----:B------:R-:W-:Y:S01]  /*2640*/  FFMA.FTZ R19, R131, R19, -R146 ;  /* 0x0000001383137223 */ /* 0x000fe20000010892 */
[----:B------:R-:W-:Y:S01]  /*2650*/  FMUL.FTZ R146, R124, R102 ;  /* 0x000000667c927220 */ /* 0x000fe20000410000 */
[----:B------:R-:W-:Y:S01]  /*2660*/  FFMA.FTZ R158, R7, R144, R150 ;  /* 0x00000090079e7223 */ /* 0x000fe20000010096 */
[----:B------:R-:W-:Y:S01]  /*2670*/  FFMA.FTZ R148, R127, R16, R148 ;  /* 0x000000107f947223 */ /* 0x000fe20000010094 */
[----:B------:R-:W-:Y:S01]  /*2680*/  FMUL.FTZ R16, R134, R18 ;  /* 0x0000001286107220 */ /* 0x000fe20000410000 */
[----:B------:R-:W-:-:S02]  /*2690*/  FFMA.FTZ R152, R7, R146, R19 ;  /* 0x0000009207987223 */ /* 0x000fc40000010013 */
[----:B------:R-:W2:Y:S01]  /*26a0*/  SHFL.UP PT, R149, R158, 0x1, RZ ;  /* 0x042000009e957989 */ /* 0x000ea200000e00ff */
[CC--:B------:R-:W-:Y:S01]  /*26b0*/  FFMA.FTZ R151, R131.reuse, R148.reuse, R16 ;  /* 0x0000009483977223 */ /* 0x0c0fe20000010010 */
[----:B------:R-:W-:Y:S02]  /*26c0*/  FMUL.FTZ R148, R134, R148 ;  /* 0x0000009486947220 */ /* 0x000fe40000410000 */
[----:B------:R-:W4:Y:S02]  /*26d0*/  SHFL.UP PT, R19, R152, 0x1, RZ ;  /* 0x0420000098137989 */ /* 0x000f2400000e00ff */
[----:B------:R-:W-:Y:S02]  /*26e0*/  FFMA.FTZ R150, R131, R18, -R148 ;  /* 0x0000001283967223 */ /* 0x000fe40000010894 */
[----:B------:R-:W5:Y:S04]  /*26f0*/  SHFL.UP PT, R17, R151, 0x1, RZ ;  /* 0x0420000097117989 */ /* 0x000f6800000e00ff */
[----:B------:R-:W0:Y:S01]  /*2700*/  SHFL.UP PT, R16, R150, 0x1, RZ ;  /* 0x0420000096107989 */ /* 0x000e2200000e00ff */
[-C--:B--2---:R-:W-:Y:S01]  /*2710*/  FMUL.FTZ R18, R150, R149.reuse ;  /* 0x0000009596127220 */ /* 0x084fe20000410000 */
[----:B------:R-:W-:-:S03]  /*2720*/  FMUL.FTZ R159, R151, R149 ;  /* 0x00000095979f7220 */ /* 0x000fc60000410000 */
[CC--:B----4-:R-:W-:Y:S01]  /*2730*/  FFMA.FTZ R149, R151.reuse, R19.reuse, R18 ;  /* 0x0000001397957223 */ /* 0x0d0fe20000010012 */
[----:B------:R-:W-:Y:S01]  /*2740*/  FFMA.FTZ R159, R150, R19, -R159 ;  /* 0x00000013969f7223 */ /* 0x000fe2000001089f */
[CC--:B-----5:R-:W-:Y:S02]  /*2750*/  FMUL.FTZ R19, R151.reuse, R17.reuse ;  /* 0x0000001197137220 */ /* 0x0e0fe40000410000 */
[----:B------:R-:W-:Y:S01]  /*2760*/  @P6 FADD.FTZ R158, R158, R149 ;  /* 0x000000959e9e6221 */ /* 0x000fe20000010000 */
[----:B------:R-:W-:Y:S01]  /*2770*/  FMUL.FTZ R18, R150, R17 ;  /* 0x0000001196127220 */ /* 0x000fe20000410000 */
[----:B------:R-:W-:Y:S01]  /*2780*/  @P6 FADD.FTZ R152, R152, R159 ;  /* 0x0000009f98986221 */ /* 0x000fe20000010000 */
[-C--:B0-----:R-:W-:Y:S02]  /*2790*/  @P6 FFMA.FTZ R150, R150, R16.reuse, -R19 ;  /* 0x0000001096966223 */ /* 0x081fe40000010813 */
[----:B------:R-:W0:Y:S01]  /*27a0*/  SHFL.UP PT, R19, R158, 0x2, RZ ;  /* 0x044000009e137989 */ /* 0x000e2200000e00ff */
[----:B------:R-:W-:Y:S01]  /*27b0*/  @P6 FFMA.FTZ R151, R151, R16, R18 ;  /* 0x0000001097976223 */ /* 0x000fe20000010012 */
[----:B------:R-:W-:-:S02]  /*27c0*/  ISETP.GE.AND P6, PT, R100, 0x2, PT ;  /* 0x000000026400780c */ /* 0x000fc40003fc6270 */
[----:B------:R-:W2:Y:S04]  /*27d0*/  SHFL.UP PT, R18, R152, 0x2, RZ ;  /* 0x0440000098127989 */ /* 0x000ea800000e00ff */
[----:B------:R-:W4:Y:S04]  /*27e0*/  SHFL.UP PT, R17, R151, 0x2, RZ ;  /* 0x0440000097117989 */ /* 0x000f2800000e00ff */
[----:B------:R-:W5:Y:S01]  /*27f0*/  SHFL.UP PT, R16, R150, 0x2, RZ ;  /* 0x0440000096107989 */ /* 0x000f6200000e00ff */
[-C--:B0-----:R-:W-:Y:S01]  /*2800*/  FMUL.FTZ R148, R150, R19.reuse ;  /* 0x0000001396947220 */ /* 0x081fe20000410000 */
[----:B------:R-:W-:-:S03]  /*2810*/  FMUL.FTZ R149, R151, R19 ;  /* 0x0000001397957220 */ /* 0x000fc60000410000 */
[CC--:B--2---:R-:W-:Y:S01]  /*2820*/  FFMA.FTZ R159, R151.reuse, R18.reuse, R148 ;  /* 0x00000012979f7223 */ /* 0x0c4fe20000010094 */
[----:B------:R-:W-:Y:S01]  /*2830*/  FFMA.FTZ R149, R150, R18, -R149 ;  /* 0x0000001296957223 */ /* 0x000fe20000010895 */
[CC--:B----4-:R-:W-:Y:S02]  /*2840*/  FMUL.FTZ R19, R151.reuse, R17.reuse ;  /* 0x0000001197137220 */ /* 0x0d0fe40000410000 */
[----:B------:R-:W-:Y:S01]  /*2850*/  @P6 FADD.FTZ R158, R158, R159 ;  /* 0x0000009f9e9e6221 */ /* 0x000fe20000010000 */
[----:B------:R-:W-:Y:S01]  /*2860*/  FMUL.FTZ R18, R150, R17 ;  /* 0x0000001196127220 */ /* 0x000fe20000410000 */
[----:B------:R-:W-:Y:S01]  /*2870*/  @P6 FADD.FTZ R152, R152, R149 ;  /* 0x0000009598986221 */ /* 0x000fe20000010000 */
[-C--:B-----5:R-:W-:Y:S02]  /*2880*/  @P6 FFMA.FTZ R150, R150, R16.reuse, -R19 ;  /* 0x0000001096966223 */ /* 0x0a0fe40000010813 */
        /* <DEDUP_REMOVED lines=40> */
[CC--:B----4-:R-:W-:Y:S01]  /*2b10*/  FMUL.FTZ R19, R151.reuse, R17.reuse ;  /* 0x0000001197137220 */ /* 0x0d0fe20000410000 */
[----:B------:R-:W-:Y:S01]  /*2b20*/  FMUL.FTZ R18, R150, R17 ;  /* 0x0000001196127220 */ /* 0x000fe20000410000 */
        /* <DEDUP_REMOVED lines=24> */
[-C--:B------:R-:W-:Y:S02]  /*2cb0*/  FMUL.FTZ R150, R134, R139.reuse ;  /* 0x0000008b86967220 */ /* 0x080fe40000410000 */
[----:B------:R-:W-:Y:S01]  /*2cc0*/  @P5 FADD.FTZ R149, R152, R159 ;  /* 0x0000009f98955221 */ /* 0x000fe20000010000 */
[-C--:B------:R-:W-:Y:S01]  /*2cd0*/  FMUL.FTZ R152, R134, R138.reuse ;  /* 0x0000008a86987220 */ /* 0x080fe20000410000 */
[C---:B------:R-:W-:Y:S01]  /*2ce0*/  FFMA.FTZ R151, R131.reuse, R138, R150 ;  /* 0x0000008a83977223 */ /* 0x040fe20000010096 */
[----:B------:R-:W-:Y:S01]  /*2cf0*/  @P5 FADD.FTZ R148, R158, R161 ;  /* 0x000000a19e945221 */ /* 0x000fe20000010000 */
[----:B------:R-:W-:Y:S01]  /*2d00*/  ISETP.GE.AND P5, PT, R72, UR8, PT ;  /* 0x0000000848007c0c */ /* 0x000fe2000bfa6270 */
[C---:B------:R-:W-:Y:S01]  /*2d10*/  FFMA.FTZ R152, R131.reuse, R139, -R152 ;  /* 0x0000008b83987223 */ /* 0x040fe20000010898 */
[----:B------:R-:W-:Y:S01]  /*2d20*/  FADD.FTZ R158, R136, R151 ;  /* 0x00000097889e7221 */ /* 0x000fe20000010000 */
[-C--:B-1-3--:R-:W-:Y:S01]  /*2d30*/  FMUL.FTZ R151, R131, R51.reuse ;  /* 0x0000003383977220 */ /* 0x08afe20000410000 */
[----:B------:R-:W-:Y:S01]  /*2d40*/  ISETP.NE.OR P5, PT, R58, RZ, P5 ;  /* 0x000000ff3a00720c */ /* 0x000fe20002fa5670 */
[----:B------:R-:W-:Y:S01]  /*2d50*/  FADD.FTZ R152, R137, R152 ;  /* 0x0000009889987221 */ /* 0x000fe20000010000 */
[----:B------:R-:W-:Y:S01]  /*2d60*/  FMUL.FTZ R150, R134, R51 ;  /* 0x0000003386967220 */ /* 0x000fe20000410000 */
[----:B------:R-:W-:Y:S01]  /*2d70*/  FMUL.FTZ R160, R130, R158 ;  /* 0x0000009e82a07220 */ /* 0x000fe20000410000 */
[----:B------:R-:W-:Y:S01]  /*2d80*/  FFMA.FTZ R151, -R134, R50, -R151 ;  /* 0x0000003286977223 */ /* 0x000fe20000010997 */
[----:B------:R-:W-:Y:S01]  /*2d90*/  FMUL.FTZ R159, R130, R152 ;  /* 0x00000098829f7220 */ /* 0x000fe20000410000 */
[----:B------:R-:W-:Y:S01]  /*2da0*/  FFMA.FTZ R150, R131, R50, -R150 ;  /* 0x0000003283967223 */ /* 0x000fe20000010896 */
[----:B------:R-:W-:-:S02]  /*2db0*/  FFMA.FTZ R160, R127, R152, -R160 ;  /* 0x000000987fa07223 */ /* 0x000fc400000108a0 */
[----:B------:R-:W-:Y:S01]  /*2dc0*/  FFMA.FTZ R158, R127, R158, R159 ;  /* 0x0000009e7f9e7223 */ /* 0x000fe2000001009f */
        /* <DEDUP_REMOVED lines=14> */
[C---:B------:R-:W-:Y:S01]  /*2eb0*/  FFMA.FTZ R160, R126.reuse, R151, -R150 ;  /* 0x000000977ea07223 */ /* 0x040fe20000010896 */
[----:B------:R-:W-:Y:S01]  /*2ec0*/  FFMA.FTZ R152, R126, R159, R152 ;  /* 0x0000009f7e987223 */ /* 0x000fe20000010098 */
        /* <DEDUP_REMOVED lines=17> */
.L_x_17683:
[----:B------:R-:W-:Y:S05]  /*2fe0*/  BSYNC.RECONVERGENT B0 ;  /* 0x0000000000007941 */ /* 0x000fea0003800200 */
.L_x_17682:
[----:B------:R-:W-:Y:S01]  /*2ff0*/  ISETP.GT.U32.AND P5, PT, R153, 0x1d, PT ;  /* 0x0000001d9900780c */ /* 0x000fe20003fa4070 */
[----:B---3--:R3:W1:Y:S01]  /*3000*/  SHFL.DOWN PT, R162, R152, 0x2, 0x1f ;  /* 0x08401f0098a27f89 */ /* 0x00866200000e0000 */
[----:B------:R-:W-:Y:S03]  /*3010*/  BSSY.RECONVERGENT B0, `(.L_x_17684) ;  /* 0x000000f000007945 */ /* 0x000fe60003800200 */
[----:B--2---:R3:W2:Y:S04]  /*3020*/  SHFL.DOWN PT, R161, R160, 0x2, 0x1f ;  /* 0x08401f00a0a17f89 */ /* 0x0046a800000e0000 */
[----:B----4-:R3:W4:Y:S04]  /*3030*/  SHFL.DOWN PT, R164, R151, 0x2, 0x1f ;  /* 0x08401f0097a47f89 */ /* 0x01072800000e0000 */
[----:B0-----:R3:W0:Y:S01]  /*3040*/  SHFL.DOWN PT, R165, R150, 0x2, 0x1f ;  /* 0x08401f0096a57f89 */ /* 0x00162200000e0000 */
[----:B------:R-:W-:Y:S05]  /*3050*/  @P5 BRA `(.L_x_17685) ;  /* 0x0000000000285947 */ /* 0x000fea0003800000 */
[-C--:B0-----:R-:W-:Y:S01]  /*3060*/  FMUL.FTZ R163, R160, R165.reuse ;  /* 0x000000a5a0a37220 */ /* 0x081fe20000410000 */
[----:B------:R-:W-:Y:S01]  /*3070*/  FMUL.FTZ R165, R152, R165 ;  /* 0x000000a598a57220 */ /* 0x000fe20000410000 */
[-C--:B--2---:R-:W-:Y:S01]  /*3080*/  FMUL.FTZ R159, R160, R161.reuse ;  /* 0x000000a1a09f7220 */ /* 0x084fe20000410000 */
[C---:B------:R-:W-:Y:S01]  /*3090*/  FMUL.FTZ R161, R152.reuse, R161 ;  /* 0x000000a198a17220 */ /* 0x040fe20000410000 */
[-C--:B----4-:R-:W-:Y:S01]  /*30a0*/  FFMA.FTZ R158, R152, R164.reuse, -R163 ;  /* 0x000000a4989e7223 */ /* 0x090fe200000108a3 */
[----:B------:R-:W-:Y:S01]  /*30b0*/  FFMA.FTZ R165, R160, R164, R165 ;  /* 0x000000a4a0a57223 */ /* 0x000fe200000100a5 */
[-C--:B-1-3--:R-:W-:Y:S01]  /*30c0*/  FFMA.FTZ R152, R152, R162.reuse, -R159 ;  /* 0x000000a298987223 */ /* 0x08afe2000001089f */
[----:B------:R-:W-:Y:S01]  /*30d0*/  FFMA.FTZ R160, R160, R162, R161 ;  /* 0x000000a2a0a07223 */ /* 0x000fe200000100a1 */
[----:B------:R-:W-:Y:S01]  /*30e0*/  FADD.FTZ R151, R151, R158 ;  /* 0x0000009e97977221 */ /* 0x000fe20000010000 */
[----:B------:R-:W-:-:S07]  /*30f0*/  FADD.FTZ R150, R150, R165 ;  /* 0x000000a596967221 */ /* 0x000fce0000010000 */
.L_x_17685:
[----:B------:R-:W-:Y:S05]  /*3100*/  BSYNC.RECONVERGENT B0 ;  /* 0x0000000000007941 */ /* 0x000fea0003800200 */
.L_x_17684:
        /* <DEDUP_REMOVED lines=13> */
[-C--:B---3--:R-:W-:Y:S01]  /*31e0*/  FFMA.FTZ R152, R152, R162.reuse, -R159 ;  /* 0x000000a298987223 */ /* 0x088fe2000001089f */
[----:B--2---:R-:W-:Y:S01]  /*31f0*/  FFMA.FTZ R160, R160, R162, R161 ;  /* 0x000000a2a0a07223 */ /* 0x004fe200000100a1 */
[----:B------:R-:W-:Y:S01]  /*3200*/  FADD.FTZ R151, R151, R158 ;  /* 0x0000009e97977221 */ /* 0x000fe20000010000 */
[----:B------:R-:W-:-:S07]  /*3210*/  FADD.FTZ R150, R150, R165 ;  /* 0x000000a596967221 */ /* 0x000fce0000010000 */
.L_x_17687:
[----:B------:R-:W-:Y:S05]  /*3220*/  BSYNC.RECONVERGENT B0 ;  /* 0x0000000000007941 */ /* 0x000fea0003800200 */
.L_x_17686:
        /* <DEDUP_REMOVED lines=15> */
[----:B----4-:R-:W-:Y:S01]  /*3320*/  FADD.FTZ R151, R151, R158 ;  /* 0x0000009e97977221 */ /* 0x010fe20000010000 */
[----:B------:R-:W-:-:S07]  /*3330*/  FADD.FTZ R150, R150, R165 ;  /* 0x000000a596967221 */ /* 0x000fce0000010000 */
.L_x_17689:
[----:B------:R-:W-:Y:S05]  /*3340*/  BSYNC.RECONVERGENT B0 ;  /* 0x0000000000007941 */ /* 0x000fea0003800200 */
.L_x_17688:
        /* <DEDUP_REMOVED lines=17> */
.L_x_17691:
[----:B------:R-:W-:Y:S05]  /*3460*/  BSYNC.RECONVERGENT B0 ;  /* 0x0000000000007941 */ /* 0x000fea0003800200 */
.L_x_17690:
[----:B------:R-:W-:Y:S01]  /*3470*/  SHFL.DOWN PT, R163, R160, 0x1, 0x1f ;  /* 0x08201f00a0a37f89 */ /* 0x000fe200000e0000 */
[----:B------:R-:W-:Y:S01]  /*3480*/  ISETP.NE.AND P5, PT, R58, 0x1f, PT ;  /* 0x0000001f3a00780c */ /* 0x000fe20003fa5270 */
[----:B------:R-:W-:Y:S02]  /*3490*/  BSSY.RECONVERGENT B0, `(.L_x_17692) ;  /* 0x000008f000007945 */ /* 0x000fe40003800200 */
[----:B-1----:R-:W1:Y:S04]  /*34a0*/  SHFL.IDX PT, R162, R19, RZ, 0x1f ;  /* 0x00001fff13a27589 */ /* 0x002e6800000e0000 */
[----:B------:R-:W5:Y:S04]  /*34b0*/  SHFL.DOWN PT, R159, R152, 0x1, 0x1f ;  /* 0x08201f00989f7f89 */ /* 0x000f6800000e0000 */
[----:B------:R-:W4:Y:S04]  /*34c0*/  SHFL.IDX PT, R161, R18, RZ, 0x1f ;  /* 0x00001fff12a17589 */ /* 0x000f2800000e0000 */
[----:B0-----:R-:W0:Y:S04]  /*34d0*/  SHFL.DOWN PT, R165, R151, 0x1, 0x1f ;  /* 0x08201f0097a57f89 */ /* 0x001e2800000e0000 */
[----:B------:R-:W0:Y:S04]  /*34e0*/  SHFL.DOWN PT, R167, R150, 0x1, 0x1f ;  /* 0x08201f0096a77f89 */ /* 0x000e2800000e0000 */
[----:B--23--:R-:W2:Y:S01]  /*34f0*/  SHFL.IDX PT, R160, R160, RZ, 0x1f ;  /* 0x00001fffa0a07589 */ /* 0x00cea200000e0000 */
[----:B-1----:R-:W-:-:S03]  /*3500*/  @P5 FMUL.FTZ R158, R163, R162 ;  /* 0x000000a2a39e5220 */ /* 0x002fc60000410000 */
[----:B------:R-:W1:Y:S01]  /*3510*/  SHFL.IDX PT, R152, R152, RZ, 0x1f ;  /* 0x00001fff98987589 */ /* 0x000e6200000e0000 */
[----:B-----5:R-:W-:-:S03]  /*3520*/  @P5 FMUL.FTZ R164, R159, R162 ;  /* 0x000000a29fa45220 */ /* 0x020fc60000410000 */
[----:B----4-:R-:W3:Y:S01]  /*3530*/  SHFL.IDX PT, R151, R151, RZ, 0x1f ;  /* 0x00001fff97977589 */ /* 0x010ee200000e0000 */
[-C--:B------:R-:W-:Y:S01]  /*3540*/  @P5 FFMA.FTZ R158, R159, R161.reuse, -R158 ;  /* 0x000000a19f9e5223 */ /* 0x080fe2000001089e */
[-C--:B------:R-:W-:Y:S01]  /*3550*/  FMUL.FTZ R159, R3, R148.reuse ;  /* 0x00000094039f7220 */ /* 0x080fe20000410000 */
[----:B------:R-:W-:Y:S01]  /*3560*/  @P5 FFMA.FTZ R164, R163, R161, R164 ;  /* 0x000000a1a3a45223 */ /* 0x000fe200000100a4 */
[-C--:B------:R-:W-:Y:S01]  /*3570*/  FMUL.FTZ R3, R3, R149.reuse ;  /* 0x0000009503037220 */ /* 0x080fe20000410000 */
[----:B0-----:R-:W-:Y:S01]  /*3580*/  @P5 FADD.FTZ R161, R165, R158 ;  /* 0x0000009ea5a15221 */ /* 0x001fe20000010000 */
[C---:B------:R-:W-:Y:S01]  /*3590*/  FFMA.FTZ R158, R2.reuse, R149, -R159 ;  /* 0x00000095029e7223 */ /* 0x040fe2000001089f */
[----:B------:R-:W0:Y:S01]  /*35a0*/  SHFL.IDX PT, R150, R150, RZ, 0x1f ;  /* 0x00001fff96967589 */ /* 0x000e2200000e0000 */
[----:B------:R-:W-:Y:S01]  /*35b0*/  FFMA.FTZ R2, R2, R148, R3 ;  /* 0x0000009402027223 */ /* 0x000fe20000010003 */
[----:B------:R-:W-:Y:S01]  /*35c0*/  @P5 FADD.FTZ R162, R167, R164 ;  /* 0x000000a4a7a25221 */ /* 0x000fe20000010000 */
[----:B------:R-:W-:Y:S01]  /*35d0*/  FADD.FTZ R3, R143, R158 ;  /* 0x0000009e8f037221 */ /* 0x000fe20000010000 */
[----:B------:R-:W-:Y:S01]  /*35e0*/  ISETP.NE.AND P5, PT, R58, RZ, PT ;  /* 0x000000ff3a00720c */ /* 0x000fe20003fa5270 */
[----:B------:R-:W-:Y:S01]  /*35f0*/  FADD.FTZ R159, R141, R2 ;  /* 0x000000028d9f7221 */ /* 0x000fe20000010000 */
[----:B------:R-:W-:Y:S01]  /*3600*/  FMUL.FTZ R158, R162, R51 ;  /* 0x00000033a29e7220 */ /* 0x000fe20000410000 */
[----:B------:R-:W-:-:S02]  /*3610*/  FMUL.FTZ R141, R128, R3 ;  /* 0x00000003808d7220 */ /* 0x000fc40000410000 */
[-C--:B------:R-:W-:Y:S02]  /*3620*/  FMUL.FTZ R2, R128, R159.reuse ;  /* 0x0000009f80027220 */ /* 0x080fe40000410000 */
[C---:B------:R-:W-:Y:S01]  /*3630*/  FFMA.FTZ R148, R126.reuse, R159, R141 ;  /* 0x0000009f7e947223 */ /* 0x040fe2000001008d */
[C---:B------:R-:W-:Y:S01]  /*3640*/  FMUL.FTZ R141, R161.reuse, R51 ;  /* 0x00000033a18d7220 */ /* 0x040fe20000410000 */
[----:B------:R-:W-:Y:S01]  /*3650*/  FFMA.FTZ R51, R126, R3, -R2 ;  /* 0x000000037e337223 */ /* 0x000fe20000010802 */
[----:B------:R-:W-:Y:S01]  /*3660*/  FFMA.FTZ R161, R161, R50, R158 ;  /* 0x00000032a1a17223 */ /* 0x000fe2000001009e */
[C---:B------:R-:W-:Y:S01]  /*3670*/  FFMA.FTZ R148, R5.reuse, R140, R148 ;  /* 0x0000008c05947223 */ /* 0x040fe20000010094 */
[----:B------:R-:W-:Y:S01]  /*3680*/  FFMA.FTZ R162, R162, R50, -R141 ;  /* 0x00000032a2a27223 */ /* 0x000fe2000001088d */
        /* <DEDUP_REMOVED lines=13> */
[----:B------:R-:W-:Y:S01]  /*3760*/  FADD.FTZ R2, R137, R140 ;  /* 0x0000008c89027221 */ /* 0x000fe20000010000 */
[----:B------:R-:W-:Y:S01]  /*3770*/  FMUL.FTZ R147, R51, R102 ;  /* 0x0000006633937220 */ /* 0x000fe20000410000 */
[----:B------:R-:W-:Y:S01]  /*3780*/  FADD.FTZ R136, R136, R143 ;  /* 0x0000008f88887221 */ /* 0x000fe20000010000 */
        /* <DEDUP_REMOVED lines=8> */
[C---:B--2---:R-:W-:Y:S01]  /*3810*/  FMUL.FTZ R131, R160.reuse, R19 ;  /* 0x00000013a0837220 */ /* 0x044fe20000410000 */
[----:B------:R-:W-:Y:S01]  /*3820*/  FADD.FTZ R133, R133, R130 ;  /* 0x0000008285857221 */ /* 0x000fe20000010000 */
[----:B------:R-:W-:Y:S01]  /*3830*/  FFMA.FTZ R163, R7, R146, R50 ;  /* 0x0000009207a37223 */ /* 0x000fe20000010032 */
[----:B------:R-:W-:Y:S01]  /*3840*/  FADD.FTZ R135, R135, R138 ;  /* 0x0000008a87877221 */ /* 0x000fe20000010000 */
[----:B------:R-:W-:Y:S01]  /*3850*/  FMUL.FTZ R127, R160, R17 ;  /* 0x00000011a07f7220 */ /* 0x000fe20000410000 */
[-C--:B-1----:R-:W-:Y:S01]  /*3860*/  FFMA.FTZ R50, R152, R18.reuse, -R131 ;  /* 0x0000001298327223 */ /* 0x082fe20000010883 */
[----:B------:R-:W-:Y:S01]  /*3870*/  FMUL.FTZ R18, R160, R18 ;  /* 0x00000012a0127220 */ /* 0x000fe20000410000 */
[----:B------:R-:W-:Y:S01]  /*3880*/  FMUL.FTZ R137, R128, R135 ;  /* 0x0000008780897220 */ /* 0x000fe20000410000 */
[-C--:B------:R-:W-:Y:S01]  /*3890*/  FMUL.FTZ R160, R160, R16.reuse ;  /* 0x00000010a0a07220 */ /* 0x080fe20000410000 */
[----:B------:R-:W-:Y:S01]  /*38a0*/  FFMA.FTZ R16, R152, R16, -R127 ;  /* 0x0000001098107223 */ /* 0x000fe2000001087f */
[-C--:B------:R-:W-:Y:S01]  /*38b0*/  FMUL.FTZ R127, R128, R133.reuse ;  /* 0x00000085807f7220 */ /* 0x080fe20000410000 */
[----:B------:R-:W-:Y:S01]  /*38c0*/  FFMA.FTZ R137, R126, R133, R137 ;  /* 0x000000857e897223 */ /* 0x000fe20000010089 */
[C---:B------:R-:W-:Y:S01]  /*38d0*/  FFMA.FTZ R19, R152.reuse, R19, R18 ;  /* 0x0000001398137223 */ /* 0x040fe20000010012 */
[----:B------:R-:W-:Y:S01]  /*38e0*/  FFMA.FTZ R17, R152, R17, R160 ;  /* 0x0000001198117223 */ /* 0x000fe200000100a0 */
[----:B------:R-:W-:Y:S01]  /*38f0*/  FFMA.FTZ R126, R126, R135, -R127 ;  /* 0x000000877e7e7223 */ /* 0x000fe2000001087f */
[----:B------:R-:W-:Y:S01]  /*3900*/  FADD.FTZ R132, R132, R137 ;  /* 0x0000008984847221 */ /* 0x000fe20000010000 */
[----:B---3--:R-:W-:Y:S01]  /*3910*/  FADD.FTZ R18, R151, R50 ;  /* 0x0000003297127221 */ /* 0x008fe20000010000 */
[----:B0-----:R-:W-:Y:S01]  /*3920*/  FADD.FTZ R19, R150, R19 ;  /* 0x0000001396137221 */ /* 0x001fe20000010000 */
[-C--:B------:R-:W-:Y:S01]  /*3930*/  FMUL.FTZ R137, R133, R104.reuse ;  /* 0x0000006885897220 */ /* 0x080fe20000410000 */
[----:B------:R-:W-:Y:S01]  /*3940*/  FMUL.FTZ R131, R132, R101 ;  /* 0x0000006584837220 */ /* 0x000fe20000410000 */
[----:B------:R-:W-:Y:S01]  /*3950*/  FADD.FTZ R146, R129, R126 ;  /* 0x0000007e81927221 */ /* 0x000fe20000010000 */
[----:B------:R-:W-:Y:S01]  /*3960*/  FFMA.FTZ R128, R0, -R159, RZ ;  /* 0x8000009f00807223 */ /* 0x000fe200000100ff */
[----:B------:R0:W-:Y:S01]  /*3970*/  @!P5 STS.128 [UR7+0x1d90], R16 ;  /* 0x001d9010ff00d988 */ /* 0x0001e20008000c07 */
[----:B------:R-:W-:Y:S01]  /*3980*/  FMUL.FTZ R130, R4, R131 ;  /* 0x0000008304827220 */ /* 0x000fe20000410000 */
[----:B------:R-:W-:Y:S01]  /*3990*/  FFMA.FTZ R50, R0, R3, RZ ;  /* 0x0000000300327223 */ /* 0x000fe200000100ff */
[----:B------:R-:W-:Y:S01]  /*39a0*/  FMUL.FTZ R127, R146, R101 ;  /* 0x00000065927f7220 */ /* 0x000fe20000410000 */
[----:B------:R-:W-:Y:S01]  /*39b0*/  FMUL.FTZ R141, R135, R104 ;  /* 0x00000068878d7220 */ /* 0x000fe20000410000 */
[----:B------:R-:W-:Y:S01]  /*39c0*/  FMUL.FTZ R149, R139, R102 ;  /* 0x000000668b957220 */ /* 0x000fe20000410000 */
[-C--:B------:R-:W-:Y:S01]  /*39d0*/  FMUL.FTZ R143, R136, R103.reuse ;  /* 0x00000067888f7220 */ /* 0x080fe20000410000 */
[----:B------:R-:W-:Y:S01]  /*39e0*/  FMUL.FTZ R145, R2, R103 ;  /* 0x0000006702917220 */ /* 0x000fe20000410000 */
[----:B------:R1:W-:Y:S01]  /*39f0*/  STS [R85+0x420], R130 ;  /* 0x0004208255007388 */ /* 0x0003e20000000800 */
[----:B------:R-:W-:Y:S01]  /*3a00*/  FFMA.FTZ R129, R105, -R148, R128 ;  /* 0x8000009469817223 */ /* 0x000fe20000010080 */
[----:B------:R-:W-:Y:S01]  /*3a10*/  FFMA.FTZ R128, R111, -R120, R142 ;  /* 0x800000786f807223 */ /* 0x000fe2000001008e */
[----:B------:R-:W-:Y:S01]  /*3a20*/  FMUL.FTZ R126, R4, R127 ;  /* 0x0000007f047e7220 */ /* 0x000fe20000410000 */
[C---:B------:R-:W-:Y:S01]  /*3a30*/  FMUL.FTZ R138, R6.reuse, R145 ;  /* 0x00000091068a7220 */ /* 0x040fe20000410000 */
[----:B------:R-:W-:Y:S01]  /*3a40*/  FFMA.FTZ R144, R7, R144, R134 ;  /* 0x0000009007907223 */ /* 0x000fe20000010086 */
[----:B0-----:R-:W-:Y:S01]  /*3a50*/  FMUL.FTZ R16, R5, R137 ;  /* 0x0000008905107220 */ /* 0x001fe20000410000 */
[----:B------:R-:W-:Y:S01]  /*3a60*/  FFMA.FTZ R17, R105, R142, R50 ;  /* 0x0000008e69117223 */ /* 0x000fe20000010032 */
[----:B------:R-:W-:Y:S01]  /*3a70*/  FMUL.FTZ R18, R5, R141 ;  /* 0x0000008d05127220 */ /* 0x000fe20000410000 */
[----:B------:R-:W-:Y:S01]  /*3a80*/  FMUL.FTZ R142, R7, R149 ;  /* 0x00000095078e7220 */ /* 0x000fe20000410000 */
[----:B-1----:R-:W-:Y:S01]  /*3a90*/  FMUL.FTZ R130, R6, R143 ;  /* 0x0000008f06827220 */ /* 0x002fe20000410000 */
[----:B------:R0:W-:Y:S01]  /*3aa0*/  STS [R87+0x8], R16 ;  /* 0x0000081057007388 */ /* 0x0001e20000000800 */
[C---:B------:R-:W-:Y:S01]  /*3ab0*/  FFMA.FTZ R50, -R112.reuse, R119, R159 ;  /* 0x0000007770327223 */ /* 0x040fe2000001019f */
[----:B------:R-:W-:Y:S01]  /*3ac0*/  FFMA.FTZ R134, -R111, R121, R148 ;  /* 0x000000796f867223 */ /* 0x000fe20000010194 */
[----:B------:R-:W-:Y:S01]  /*3ad0*/  FFMA.FTZ R3, R112, -R118, R3 ;  /* 0x8000007670037223 */ /* 0x000fe20000010003 */
[----:B------:R1:W-:Y:S01]  /*3ae0*/  STS [R87+0x4], R126 ;  /* 0x0000047e57007388 */ /* 0x0003e20000000800 */
[----:B------:R-:W-:Y:S01]  /*3af0*/  FFMA.FTZ R140, -R109, R125, R144 ;  /* 0x0000007d6d8c7223 */ /* 0x000fe20000010190 */
[----:B------:R-:W-:Y:S01]  /*3b00*/  FMUL.FTZ R19, R134, R141 ;  /* 0x0000008d86137220 */ /* 0x000fe20000410000 */
[----:B------:R-:W-:Y:S01]  /*3b10*/  FFMA.FTZ R17, R106, R161, R17 ;  /* 0x000000a16a117223 */ /* 0x000fe20000010011 */
[----:B------:R2:W-:Y:S01]  /*3b20*/  STS [R87+0xc], R18 ;  /* 0x00000c1257007388 */ /* 0x0005e20000000800 */
[----:B------:R-:W-:Y:S01]  /*3b30*/  FMUL.FTZ R151, R140, R149 ;  /* 0x000000958c977220 */ /* 0x000fe20000410000 */
[----:B0-----:R-:W-:Y:S01]  /*3b40*/  FMUL.FTZ R16, R7, R147 ;  /* 0x0000009307107220 */ /* 0x001fe20000410000 */
[-C--:B------:R-:W-:Y:S01]  /*3b50*/  FFMA.FTZ R19, R128, R137.reuse, R19 ;  /* 0x0000008980137223 */ /* 0x080fe20000010013 */
[----:B------:R0:W-:Y:S01]  /*3b60*/  STS [R87+0x10], R130 ;  /* 0x0000108257007388 */ /* 0x0001e20000000800 */
[----:B------:R-:W-:Y:S01]  /*3b70*/  FMUL.FTZ R137, R134, R137 ;  /* 0x0000008986897220 */ /* 0x000fe20000410000 */
[----:B-1----:R-:W-:Y:S01]  /*3b80*/  FFMA.FTZ R126, R110, -R122, R161 ;  /* 0x8000007a6e7e7223 */ /* 0x002fe200000100a1 */
[----:B------:R-:W-:Y:S01]  /*3b90*/  FFMA.FTZ R129, R106, -R158, R129 ;  /* 0x8000009e6a817223 */ /* 0x000fe20000010081 */
[----:B------:R1:W-:Y:S01]  /*3ba0*/  STS [R87+0x14], R138 ;  /* 0x0000148a57007388 */ /* 0x0003e20000000800 */
[----:B------:R-:W-:Y:S01]  /*3bb0*/  FFMA.FTZ R137, R128, R141, -R137 ;  /* 0x0000008d80897223 */ /* 0x000fe20000010889 */
[----:B--2---:R-:W-:-:S02]  /*3bc0*/  FMUL.FTZ R18, R50, R131 ;  /* 0x0000008332127220 */ /* 0x004fc40000410000 */
[----:B------:R2:W-:Y:S01]  /*3bd0*/  STS [R87+0x18], R16 ;  /* 0x0000181057007388 */ /* 0x0005e20000000800 */
[----:B0-----:R-:W-:Y:S01]  /*3be0*/  FFMA.FTZ R130, -R110, R123, R158 ;  /* 0x0000007b6e827223 */ /* 0x001fe2000001019e */
[----:B------:R-:W-:Y:S02]  /*3bf0*/  FFMA.FTZ R18, R3, R127, -R18 ;  /* 0x0000007f03127223 */ /* 0x000fe40000010812 */
[----:B------:R0:W-:Y:S01]  /*3c00*/  STS [R87+0x1c], R142 ;  /* 0x00001c8e57007388 */ /* 0x0001e20000000800 */
[----:B------:R-:W-:Y:S01]  /*3c10*/  FMUL.FTZ R141, R130, R145 ;  /* 0x00000091828d7220 */ /* 0x000fe20000410000 */
[----:B-1----:R-:W-:Y:S01]  /*3c20*/  FFMA.FTZ R138, R109, -R124, R163 ;  /* 0x8000007c6d8a7223 */ /* 0x002fe200000100a3 */
[----:B------:R-:W-:Y:S01]  /*3c30*/  BAR.SYNC.DEFER_BLOCKING 0x0 ;  /* 0x0000000000007b1d */ /* 0x000fe20000010000 */
[----:B------:R-:W-:Y:S01]  /*3c40*/  FADD.FTZ R18, RZ, R18 ;  /* 0x00000012ff127221 */ /* 0x000fe20000010000 */
[----:B--2---:R-:W-:Y:S01]  /*3c50*/  FMUL.FTZ R16, R50, R127 ;  /* 0x0000007f32107220 */ /* 0x004fe20000410000 */
[-C--:B------:R-:W-:Y:S01]  /*3c60*/  FFMA.FTZ R141, R126, R143.reuse, R141 ;  /* 0x0000008f7e8d7223 */ /* 0x080fe2000001008d */
[----:B------:R-:W-:Y:S01]  /*3c70*/  FMUL.FTZ R143, R130, R143 ;  /* 0x0000008f828f7220 */ /* 0x000fe20000410000 */
[----:B------:R-:W-:Y:S01]  /*3c80*/  FFMA.FTZ R151, R138, R147, R151 ;  /* 0x000000938a977223 */ /* 0x000fe20000010097 */
[----:B------:R-:W-:Y:S01]  /*3c90*/  FFMA.FTZ R16, R3, R131, R16 ;  /* 0x0000008303107223 */ /* 0x000fe20000010010 */
[----:B------:R-:W-:Y:S01]  /*3ca0*/  LEA R131, R108, -R115, 0x1 ;  /* 0x800000736c837211 */ /* 0x000fe200078e08ff */
[----:B------:R-:W-:Y:S01]  /*3cb0*/  FMUL.FTZ R147, R140, R147 ;  /* 0x000000938c937220 */ /* 0x000fe20000410000 */
[----:B------:R-:W-:Y:S01]  /*3cc0*/  FFMA.FTZ R143, R126, R145, -R143 ;  /* 0x000000917e8f7223 */ /* 0x000fe2000001088f */
[----:B------:R-:W-:Y:S01]  /*3cd0*/  FADD.FTZ R16, RZ, R16 ;  /* 0x00000010ff107221 */ /* 0x000fe20000010000 */
[----:B------:R-:W-:Y:S01]  /*3ce0*/  ISETP.GE.AND P6, PT, R131, 0x1, PT ;  /* 0x000000018300780c */ /* 0x000fe20003fc6270 */
[----:B------:R-:W-:Y:S01]  /*3cf0*/  FADD.FTZ R18, R18, R137 ;  /* 0x0000008912127221 */ /* 0x000fe20000010000 */
[----:B0-----:R-:W-:Y:S01]  /*3d00*/  FFMA.FTZ R142, R138, R149, -R147 ;  /* 0x000000958a8e7223 */ /* 0x001fe20000010893 */
[----:B------:R-:W-:-:S02]  /*3d10*/  FADD.FTZ R16, R16, R19 ;  /* 0x0000001310107221 */ /* 0x000fc40000010000 */
[----:B------:R-:W-:Y:S02]  /*3d20*/  FADD.FTZ R143, R18, R143 ;  /* 0x0000008f128f7221 */ /* 0x000fe40000010000 */
[----:B------:R-:W-:Y:S01]  /*3d30*/  FADD.FTZ R16, R16, R141 ;  /* 0x0000008d10107221 */ /* 0x000fe20000010000 */
[----:B------:R0:W1:Y:S05]  /*3d40*/  LDS R159, [R75+0x4a0] ;  /* 0x0004a0004b9f7984 */ /* 0x00006a0000000800 */
[----:B------:R-:W-:Y:S05]  /*3d50*/  @!P6 BRA `(.L_x_17693) ;  /* 0x000000000008e947 */ /* 0x000fea0003800000 */
[----:B------:R-:W2:Y:S04]  /*3d60*/  LDS R19, [R74+0x420] ;  /* 0x000420004a137984 */ /* 0x000ea80000000800 */
[----:B--2---:R2:W-:Y:S02]  /*3d70*/  REDG.E.ADD.F32.FTZ.RN.STRONG.GPU desc[UR16][R48.64], R19 ;  /* 0x00000013300079a6 */ /* 0x0045e4000c12f310 */
.L_x_17693:
[----:B------:R-:W-:Y:S05]  /*3d80*/  BSYNC.RECONVERGENT B0 ;  /* 0x0000000000007941 */ /* 0x000fea0003800200 */
.L_x_17692:
[----:B------:R-:W-:Y:S01]  /*3d90*/  ISETP.GE.AND P6, PT, R131, 0x21, PT ;  /* 0x000000218300780c */ /* 0x000fe20003fc6270 */
[----:B------:R-:W-:-:S12]  /*3da0*/  BSSY.RECONVERGENT B0, `(.L_x_17694) ;  /* 0x0000003000007945 */ /* 0x000fd80003800200 */
[----:B------:R-:W-:Y:S05]  /*3db0*/  @!P6 BRA `(.L_x_17695) ;  /* 0x000000000004e947 */ /* 0x000fea0003800000 */
[----:B-1----:R3:W-:Y:S02]  /*3dc0*/  REDG.E.ADD.F32.FTZ.RN.STRONG.GPU desc[UR16][R48.64+0x80], R159 ;  /* 0x0000809f300079a6 */ /* 0x0027e4000c12f310 */
.L_x_17695:
[----:B------:R-:W-:Y:S05]  /*3dd0*/  BSYNC.RECONVERGENT B0 ;  /* 0x0000000000007941 */ /* 0x000fea0003800200 */
.L_x_17694:
[----:B--2---:R2:W4:Y:S01]  /*3de0*/  LDS R19, [R76+0x520] ;  /* 0x000520004c137984 */ /* 0x0045220000000800 */
[----:B------:R-:W-:Y:S01]  /*3df0*/  ISETP.GE.AND P6, PT, R131, 0x41, PT ;  /* 0x000000418300780c */ /* 0x000fe20003fc6270 */
[----:B------:R-:W-:-:S12]  /*3e00*/  BSSY.RECONVERGENT B0, `(.L_x_17696) ;  /* 0x0000003000007945 */ /* 0x000fd80003800200 */
[----:B--2---:R-:W-:Y:S05]  /*3e10*/  @!P6 BRA `(.L_x_17697) ;  /* 0x000000000004e947 */ /* 0x004fea0003800000 */
[----:B----4-:R2:W-:Y:S02]  /*3e20*/  REDG.E.ADD.F32.FTZ.RN.STRONG.GPU desc[UR16][R48.64+0x100], R19 ;  /* 0x00010013300079a6 */ /* 0x0105e4000c12f310 */
.L_x_17697:
[----:B------:R-:W-:Y:S05]  /*3e30*/  BSYNC.RECONVERGENT B0 ;  /* 0x0000000000007941 */ /* 0x000fea0003800200 */
.L_x_17696:
[----:B--2-4-:R2:W4:Y:S01]  /*3e40*/  LDS R19, [R77+0x5a0] ;  /* 0x0005a0004d137984 */ /* 0x0145220000000800 */
[----:B------:R-:W-:Y:S01]  /*3e50*/  ISETP.GE.AND P6, PT, R131, 0x61, PT ;  /* 0x000000618300780c */ /* 0x000fe20003fc6270 */
[----:B------:R-:W-:-:S12]  /*3e60*/  BSSY.RECONVERGENT B0, `(.L_x_17698) ;  /* 0x0000003000007945 */ /* 0x000fd80003800200 */
[----:B--2---:R-:W-:Y:S05]  /*3e70*/  @!P6 BRA `(.L_x_17699) ;  /* 0x000000000004e947 */ /* 0x004fea0003800000 */
[----:B----4-:R2:W-:Y:S02]  /*3e80*/  REDG.E.ADD.F32.FTZ.RN.STRONG.GPU desc[UR16][R48.64+0x180], R19 ;  /* 0x00018013300079a6 */ /* 0x0105e4000c12f310 */
.L_x_17699:
[----:B------:R-:W-:Y:S05]  /*3e90*/  BSYNC.RECONVERGENT B0 ;  /* 0x0000000000007941 */ /* 0x000fea0003800200 */
.L_x_17698:
[----:B--2-4-:R2:W4:Y:S01]  /*3ea0*/  LDS R19, [R79+0x620] ;  /* 0x000620004f137984 */ /* 0x0145220000000800 */
[----:B------:R-:W-:Y:S01]  /*3eb0*/  ISETP.GE.AND P6, PT, R131, 0x81, PT ;  /* 0x000000818300780c */ /* 0x000fe20003fc6270 */
[----:B------:R-:W-:-:S12]  /*3ec0*/  BSSY.RECONVERGENT B0, `(.L_x_17700) ;  /* 0x0000003000007945 */ /* 0x000fd80003800200 */
[----:B--2---:R-:W-:Y:S05]  /*3ed0*/  @!P6 BRA `(.L_x_17701) ;  /* 0x000000000004e947 */ /* 0x004fea0003800000 */
[----:B----4-:R2:W-:Y:S02]  /*3ee0*/  REDG.E.ADD.F32.FTZ.RN.STRONG.GPU desc[UR16][R48.64+0x200], R19 ;  /* 0x00020013300079a6 */ /* 0x0105e4000c12f310 */
.L_x_17701:
[----:B------:R-:W-:Y:S05]  /*3ef0*/  BSYNC.RECONVERGENT B0 ;  /* 0x0000000000007941 */ /* 0x000fea0003800200 */
.L_x_17700:
[----:B--2-4-:R2:W4:Y:S01]  /*3f00*/  LDS R19, [R80+0x6a0] ;  /* 0x0006a00050137984 */ /* 0x0145220000000800 */
[----:B------:R-:W-:Y:S01]  /*3f10*/  ISETP.GE.AND P6, PT, R131, 0xa1, PT ;  /* 0x000000a18300780c */ /* 0x000fe20003fc6270 */
[----:B------:R-:W-:-:S12]  /*3f20*/  BSSY.RECONVERGENT B0, `(.L_x_17702) ;  /* 0x0000003000007945 */ /* 0x000fd80003800200 */
[----:B--2---:R-:W-:Y:S05]  /*3f30*/  @!P6 BRA `(.L_x_17703) ;  /* 0x000000000004e947 */ /* 0x004fea0003800000 */
[----:B----4-:R2:W-:Y:S02]  /*3f40*/  REDG.E.ADD.F32.FTZ.RN.STRONG.GPU desc[UR16][R48.64+0x280], R19 ;  /* 0x00028013300079a6 */ /* 0x0105e4000c12f310 */
.L_x_17703:
[----:B------:R-:W-:Y:S05]  /*3f50*/  BSYNC.RECONVERGENT B0 ;  /* 0x0000000000007941 */ /* 0x000fea0003800200 */
.L_x_17702:
[----:B--2-4-:R2:W4:Y:S01]  /*3f60*/  LDS R19, [R81+0x720] ;  /* 0x0007200051137984 */ /* 0x0145220000000800 */
[----:B------:R-:W-:Y:S01]  /*3f70*/  ISETP.GE.AND P6, PT, R131, 0xc1, PT ;  /* 0x000000c18300780c */ /* 0x000fe20003fc6270 */
[----:B------:R-:W-:-:S12]  /*3f80*/  BSSY.RECONVERGENT B0, `(.L_x_17704) ;  /* 0x0000003000007945 */ /* 0x000fd80003800200 */
[----:B--2---:R-:W-:Y:S05]  /*3f90*/  @!P6 BRA `(.L_x_17705) ;  /* 0x000000000004e947 */ /* 0x004fea0003800000 */
[----:B----4-:R2:W-:Y:S02]  /*3fa0*/  REDG.E.ADD.F32.FTZ.RN.STRONG.GPU desc[UR16][R48.64+0x300], R19 ;  /* 0x00030013300079a6 */ /* 0x0105e4000c12f310 */
.L_x_17705:
[----:B------:R-:W-:Y:S05]  /*3fb0*/  BSYNC.RECONVERGENT B0 ;  /* 0x0000000000007941 */ /* 0x000fea0003800200 */
.L_x_17704:
[----:B------:R0:W0:Y:S01]  /*3fc0*/  LDS R127, [R83+0x7a0] ;  /* 0x0007a000537f7984 */ /* 0x0000220000000800 */
[----:B------:R-:W-:Y:S01]  /*3fd0*/  ISETP.GE.AND P6, PT, R131, 0xe1, PT ;  /* 0x000000e18300780c */ /* 0x000fe20003fc6270 */
[----:B------:R-:W-:Y:S01]  /*3fe0*/  BSSY.RECONVERGENT B0, `(.L_x_17706) ;  /* 0x0000007000007945 */ /* 0x000fe20003800200 */
[C---:B------:R-:W-:Y:S01]  /*3ff0*/  FFMA.FTZ R18, R114.reuse, R163, R17 ;  /* 0x000000a372127223 */ /* 0x040fe20000010011 */
[----:B--2-4-:R-:W-:Y:S01]  /*4000*/  FFMA.FTZ R19, R114, -R144, R129 ;  /* 0x8000009072137223 */ /* 0x014fe20000010081 */
[----:B------:R-:W-:Y:S01]  /*4010*/  FADD.FTZ R16, R16, R151 ;  /* 0x0000009710107221 */ /* 0x000fe20000010000 */
[----:B------:R-:W-:-:S08]  /*4020*/  FADD.FTZ R17, R143, R142 ;  /* 0x0000008e8f117221 */ /* 0x000fd00000010000 */
[----:B------:R-:W-:Y:S05]  /*4030*/  @!P6 BRA `(.L_x_17707) ;  /* 0x000000000004e947 */ /* 0x000fea0003800000 */
[----:B0-----:R2:W-:Y:S02]  /*4040*/  REDG.E.ADD.F32.FTZ.RN.STRONG.GPU desc[UR16][R48.64+0x380], R127 ;  /* 0x0003807f300079a6 */ /* 0x0015e4000c12f310 */
.L_x_17707:
[----:B------:R-:W-:Y:S05]  /*4050*/  BSYNC.RECONVERGENT B0 ;  /* 0x0000000000007941 */ /* 0x000fea0003800200 */
.L_x_17706:
[----:B--23--:R-:W2:Y:S01]  /*4060*/  SHFL.DOWN PT, R49, R16, 0x1, 0x1f ;  /* 0x08201f0010317f89 */ /* 0x00cea200000e0000 */
[----:B------:R-:W-:Y:S01]  /*4070*/  ISETP.GT.AND P6, PT, R100, 0x1e, PT ;  /* 0x0000001e6400780c */ /* 0x000fe20003fc4270 */
[----:B------:R-:W-:Y:S01]  /*4080*/  FMUL.FTZ R125, R125, R139 ;  /* 0x0000008b7d7d7220 */ /* 0x000fe20000410000 */
[----:B------:R-:W-:Y:S01]  /*4090*/  FMUL.FTZ R123, R123, R2 ;  /* 0x000000027b7b7220 */ /* 0x000fe20000410000 */
[----:B------:R-:W3:Y:S01]  /*40a0*/  SHFL.DOWN PT, R48, R17, 0x1, 0x1f ;  /* 0x08201f0011307f89 */ /* 0x000ee200000e0000 */
[----:B------:R-:W-:Y:S01]  /*40b0*/  BSSY.RECONVERGENT B0, `(.L_x_17708) ;  /* 0x0000047000007945 */ /* 0x000fe20003800200 */
[----:B------:R-:W-:Y:S01]  /*40c0*/  FFMA.FTZ R124, R124, R51, R125 ;  /* 0x000000337c7c7223 */ /* 0x000fe2000001007d */
[----:B------:R-:W-:Y:S01]  /*40d0*/  FMUL.FTZ R121, R121, R135 ;  /* 0x0000008779797220 */ /* 0x000fe20000410000 */
[----:B0-----:R-:W0:Y:S01]  /*40e0*/  SHFL.DOWN PT, R127, R18, 0x1, 0x1f ;  /* 0x08201f00127f7f89 */ /* 0x001e2200000e0000 */
[----:B------:R-:W-:-:S03]  /*40f0*/  FMUL.FTZ R119, R119, R146 ;  /* 0x0000009277777220 */ /* 0x000fc60000410000 */
[----:B------:R-:W4:Y:S02]  /*4100*/  SHFL.DOWN PT, R142, R19, 0x1, 0x1f ;  /* 0x08201f00138e7f89 */ /* 0x000f2400000e0000 */
[----:B--2---:R-:W-:Y:S01]  /*4110*/  @!P6 FADD.FTZ R16, R16, R49 ;  /* 0x000000311010e221 */ /* 0x004fe20000010000 */
[----:B---3--:R-:W-:-:S04]  /*4120*/  @!P6 FADD.FTZ R17, R17, R48 ;  /* 0x000000301111e221 */ /* 0x008fc80000010000 */
[----:B------:R-:W2:Y:S01]  /*4130*/  SHFL.DOWN PT, R49, R16, 0x2, 0x1f ;  /* 0x08401f0010317f89 */ /* 0x000ea200000e0000 */
[----:B0-----:R-:W-:-:S03]  /*4140*/  @!P6 FADD.FTZ R18, R18, R127 ;  /* 0x0000007f1212e221 */ /* 0x001fc60000010000 */
[----:B------:R-:W0:Y:S01]  /*4150*/  SHFL.DOWN PT, R48, R17, 0x2, 0x1f ;  /* 0x08401f0011307f89 */ /* 0x000e2200000e0000 */
[----:B----4-:R-:W-:Y:S01]  /*4160*/  @!P6 FADD.FTZ R19, R19, R142 ;  /* 0x0000008e1313e221 */ /* 0x010fe20000010000 */
[----:B------:R-:W-:Y:S02]  /*4170*/  ISETP.GT.AND P6, PT, R100, 0x1d, PT ;  /* 0x0000001d6400780c */ /* 0x000fe40003fc4270 */
[----:B------:R-:W3:Y:S04]  /*4180*/  SHFL.DOWN PT, R127, R18, 0x2, 0x1f ;  /* 0x08401f00127f7f89 */ /* 0x000ee800000e0000 */
[----:B------:R-:W4:Y:S07]  /*4190*/  SHFL.DOWN PT, R142, R19, 0x2, 0x1f ;  /* 0x08401f00138e7f89 */ /* 0x000f2e00000e0000 */
[----:B--2---:R-:W-:Y:S01]  /*41a0*/  @!P6 FADD.FTZ R16, R16, R49 ;  /* 0x000000311010e221 */ /* 0x004fe20000010000 */
[----:B0-----:R-:W-:-:S04]  /*41b0*/  @!P6 FADD.FTZ R17, R17, R48 ;  /* 0x000000301111e221 */ /* 0x001fc80000010000 */
[----:B------:R-:W0:Y:S04]  /*41c0*/  SHFL.DOWN PT, R49, R16, 0x4, 0x1f ;  /* 0x08801f0010317f89 */ /* 0x000e2800000e0000 */
[----:B------:R-:W2:Y:S01]  /*41d0*/  SHFL.DOWN PT, R48, R17, 0x4, 0x1f ;  /* 0x08801f0011307f89 */ /* 0x000ea200000e0000 */
[----:B---3--:R-:W-:Y:S01]  /*41e0*/  @!P6 FADD.FTZ R18, R18, R127 ;  /* 0x0000007f1212e221 */ /* 0x008fe20000010000 */
[----:B----4-:R-:W-:Y:S01]  /*41f0*/  @!P6 FADD.FTZ R19, R19, R142 ;  /* 0x0000008e1313e221 */ /* 0x010fe20000010000 */
[----:B------:R-:W-:-:S03]  /*4200*/  ISETP.GT.AND P6, PT, R100, 0x1b, PT ;  /* 0x0000001b6400780c */ /* 0x000fc60003fc4270 */
[----:B------:R-:W3:Y:S04]  /*4210*/  SHFL.DOWN PT, R127, R18, 0x4, 0x1f ;  /* 0x08801f00127f7f89 */ /* 0x000ee800000e0000 */
[----:B------:R-:W4:Y:S06]  /*4220*/  SHFL.DOWN PT, R142, R19, 0x4, 0x1f ;  /* 0x08801f00138e7f89 */ /* 0x000f2c00000e0000 */
[----:B0-----:R-:W-:Y:S01]  /*4230*/  @!P6 FADD.FTZ R16, R16, R49 ;  /* 0x000000311010e221 */ /* 0x001fe20000010000 */
[----:B--2---:R-:W-:-:S04]  /*4240*/  @!P6 FADD.FTZ R17, R17, R48 ;  /* 0x000000301111e221 */ /* 0x004fc80000010000 */
        /* <DEDUP_REMOVED lines=8> */
[----:B------:R-:W-:Y:S01]  /*42d0*/  FMUL.FTZ R49, R33, R51 ;  /* 0x0000003321317220 */ /* 0x000fe20000410000 */
[----:B--2---:R-:W-:Y:S01]  /*42e0*/  @!P6 FADD.FTZ R17, R17, R48 ;  /* 0x000000301111e221 */ /* 0x004fe20000010000 */
[----:B------:R-:W-:-:S02]  /*42f0*/  FMUL.FTZ R48, R33, R139 ;  /* 0x0000008b21307220 */ /* 0x000fc40000410000 */
[C---:B------:R-:W-:Y:S01]  /*4300*/  FFMA.FTZ R139, R32.reuse, R139, -R49 ;  /* 0x0000008b208b7223 */ /* 0x040fe20000010831 */
[C---:B------:R-:W-:Y:S01]  /*4310*/  FMUL.FTZ R49, R33.reuse, R136 ;  /* 0x0000008821317220 */ /* 0x040fe20000410000 */
[C---:B------:R-:W-:Y:S01]  /*4320*/  FFMA.FTZ R125, R32.reuse, R51, R48 ;  /* 0x00000033207d7223 */ /* 0x040fe20000010030 */
[C---:B------:R-:W-:Y:S02]  /*4330*/  FMUL.FTZ R48, R33.reuse, R133 ;  /* 0x0000008521307220 */ /* 0x040fe40000410000 */
[-C--:B------:R-:W-:Y:S01]  /*4340*/  FFMA.FTZ R51, R32, R2.reuse, -R49 ;  /* 0x0000000220337223 */ /* 0x080fe20000010831 */
[----:B------:R-:W-:Y:S01]  /*4350*/  FMUL.FTZ R49, R33, R2 ;  /* 0x0000000221317220 */ /* 0x000fe20000410000 */
[----:B---3--:R-:W-:Y:S01]  /*4360*/  @!P6 FADD.FTZ R18, R18, R127 ;  /* 0x0000007f1212e221 */ /* 0x008fe20000010000 */
[----:B------:R-:W-:Y:S01]  /*4370*/  FMUL.FTZ R139, R140, R139 ;  /* 0x0000008b8c8b7220 */ /* 0x000fe20000410000 */
[----:B------:R-:W-:Y:S01]  /*4380*/  FMUL.FTZ R127, R130, R51 ;  /* 0x00000033827f7220 */ /* 0x000fe20000410000 */
[----:B----4-:R-:W-:Y:S01]  /*4390*/  @!P6 FADD.FTZ R19, R19, R142 ;  /* 0x0000008e1313e221 */ /* 0x010fe20000010000 */
[CC--:B------:R-:W-:Y:S01]  /*43a0*/  FFMA.FTZ R51, R32.reuse, R136.reuse, R49 ;  /* 0x0000008820337223 */ /* 0x0c0fe20000010031 */
[----:B------:R-:W-:Y:S01]  /*43b0*/  FFMA.FTZ R49, R32, R135, -R48 ;  /* 0x0000008720317223 */ /* 0x000fe20000010830 */
[----:B------:R-:W-:Y:S01]  /*43c0*/  ISETP.GT.AND P6, PT, R100, 0xf, PT ;  /* 0x0000000f6400780c */ /* 0x000fe20003fc4270 */
[----:B------:R-:W-:Y:S01]  /*43d0*/  FFMA.FTZ R138, R138, R125, R139 ;  /* 0x0000007d8a8a7223 */ /* 0x000fe2000001008b */
[----:B------:R-:W-:Y:S01]  /*43e0*/  FFMA.FTZ R125, R122, R136, R123 ;  /* 0x000000887a7d7223 */ /* 0x000fe2000001007b */
[----:B------:R-:W-:Y:S01]  /*43f0*/  FMUL.FTZ R123, R134, R49 ;  /* 0x00000031867b7220 */ /* 0x000fe20000410000 */
[C---:B------:R-:W-:Y:S01]  /*4400*/  FMUL.FTZ R49, R33.reuse, R132 ;  /* 0x0000008421317220 */ /* 0x040fe20000410000 */
[C---:B------:R-:W-:Y:S01]  /*4410*/  FMUL.FTZ R2, R33.reuse, R135 ;  /* 0x0000008721027220 */ /* 0x040fe20000410000 */
[-C--:B------:R-:W-:Y:S01]  /*4420*/  FMUL.FTZ R33, R33, R146.reuse ;  /* 0x0000009221217220 */ /* 0x080fe20000410000 */
[----:B------:R-:W-:Y:S01]  /*4430*/  FFMA.FTZ R127, R126, R51, R127 ;  /* 0x000000337e7f7223 */ /* 0x000fe2000001007f */
[C---:B------:R-:W-:Y:S01]  /*4440*/  FFMA.FTZ R49, R32.reuse, R146, -R49 ;  /* 0x0000009220317223 */ /* 0x040fe20000010831 */
[C---:B------:R-:W-:Y:S01]  /*4450*/  FFMA.FTZ R51, R32.reuse, R133, R2 ;  /* 0x0000008520337223 */ /* 0x040fe20000010002 */
[----:B------:R-:W-:Y:S01]  /*4460*/  FFMA.FTZ R32, R32, R132, R33 ;  /* 0x0000008420207223 */ /* 0x000fe20000010021 */
[----:B------:R0:W2:Y:S04]  /*4470*/  SHFL.DOWN PT, R2, R17, 0x10, 0x1f ;  /* 0x0a001f0011027f89 */ /* 0x0000a800000e0000 */
[----:B------:R0:W3:Y:S04]  /*4480*/  SHFL.DOWN PT, R33, R16, 0x10, 0x1f ;  /* 0x0a001f0010217f89 */ /* 0x0000e800000e0000 */
[----:B------:R0:W4:Y:S04]  /*4490*/  SHFL.DOWN PT, R129, R18, 0x10, 0x1f ;  /* 0x0a001f0012817f89 */ /* 0x00012800000e0000 */
[----:B------:R0:W0:Y:S01]  /*44a0*/  SHFL.DOWN PT, R48, R19, 0x10, 0x1f ;  /* 0x0a001f0013307f89 */ /* 0x00002200000e0000 */
[----:B------:R-:W-:Y:S05]  /*44b0*/  @P6 BRA `(.L_x_17709) ;  /* 0x0000000000186947 */ /* 0x000fea0003800000 */
[----:B------:R-:W-:Y:S01]  /*44c0*/  ISETP.NE.AND P6, PT, R100, RZ, PT ;  /* 0x000000ff6400720c */ /* 0x000fe20003fc5270 */
[----:B0--3--:R-:W-:Y:S01]  /*44d0*/  FADD.FTZ R16, R16, R33 ;  /* 0x0000002110107221 */ /* 0x009fe20000010000 */
[----:B--2---:R-:W-:Y:S01]  /*44e0*/  FADD.FTZ R17, R17, R2 ;  /* 0x0000000211117221 */ /* 0x004fe20000010000 */
[----:B----4-:R-:W-:Y:S01]  /*44f0*/  FADD.FTZ R18, R18, R129 ;  /* 0x0000008112127221 */ /* 0x010fe20000010000 */
[----:B------:R-:W-:-:S09]  /*4500*/  FADD.FTZ R19, R19, R48 ;  /* 0x0000003013137221 */ /* 0x000fd20000010000 */
[----:B------:R0:W-:Y:S02]  /*4510*/  @!P6 STS.128 [UR6+0x850], R16 ;  /* 0x00085010ff00e988 */ /* 0x0001e40008000c06 */
.L_x_17709:
[----:B------:R-:W-:Y:S05]  /*4520*/  BSYNC.RECONVERGENT B0 ;  /* 0x0000000000007941 */ /* 0x000fea0003800200 */
.L_x_17708:
        /* <DEDUP_REMOVED lines=23> */
[----:B---3--:R-:W2:Y:S01]  /*46a0*/  @P5 LDS.64 R32, [UR7+0x2d90] ;  /* 0x002d9007ff205984 */ /* 0x008ea20008000a00 */
[----:B0-----:R-:W-:Y:S01]  /*46b0*/  @P5 FADD.FTZ R18, R18, R2 ;  /* 0x0000000212125221 */ /* 0x001fe20000010000 */
[----:B------:R-:W-:Y:S01]  /*46c0*/  @P5 FADD.FTZ R19, R19, R3 ;  /* 0x0000000313135221 */ /* 0x000fe20000010000 */
[----:B--2---:R-:W-:Y:S01]  /*46d0*/  @P5 FADD.FTZ R16, R16, R32 ;  /* 0x0000002010105221 */ /* 0x004fe20000010000 */
[----:B------:R-:W-:-:S03]  /*46e0*/  @P5 FADD.FTZ R17, R17, R33 ;  /* 0x0000002111115221 */ /* 0x000fc60000010000 */
[----:B------:R0:W-:Y:S04]  /*46f0*/  STS.64 [UR7+0x3590], R18 ;  /* 0x00359012ff007988 */ /* 0x0001e80008000a07 */
[----:B------:R0:W-:Y:S02]  /*4700*/  STS.64 [UR7+0x2d90], R16 ;  /* 0x002d9010ff007988 */ /* 0x0001e40008000a07 */
.L_x_17711:
[----:B------:R-:W-:Y:S05]  /*4710*/  BSYNC.RECONVERGENT B0 ;  /* 0x0000000000007941 */ /* 0x000fea0003800200 */
.L_x_17710:
[----:B------:R-:W-:-:S04]  /*4720*/  UIADD3 UR4, UPT, UPT, UR4, 0x1, URZ ;  /* 0x0000000104047890 */ /* 0x000fc8000fffe0ff */
[----:B------:R-:W-:-:S09]  /*4730*/  UISETP.GE.AND UP0, UPT, UR4, UR9, UPT ;  /* 0x000000090400728c */ /* 0x000fd2000bf06270 */
[----:B------:R-:W-:Y:S05]  /*4740*/  BRA.U !UP0, `(.L_x_17712) ;  /* 0xffffffd508447547 */ /* 0x000fea000b83ffff */
.L_x_17678:
[----:B------:R-:W-:Y:S01]  /*4750*/  BAR.SYNC.DEFER_BLOCKING 0x0 ;  /* 0x0000000000007b1d */ /* 0x000fe20000010000 */
[-C--:B------:R-:W-:Y:S01]  /*4760*/  ISETP.GE.AND P0, PT, R78, R97.reuse, PT ;  /* 0x000000614e00720c */ /* 0x080fe20003f06270 */
[----:B------:R-:W-:Y:S01]  /*4770*/  HFMA2 R5, -RZ, RZ, 0, 0 ;  /* 0x00000000ff057431 */ /* 0x000fe200000001ff */
[-C--:B------:R-:W-:Y:S01]  /*4780*/  ISETP.GE.AND P1, PT, R82, R97.reuse, PT ;  /* 0x000000615200720c */ /* 0x080fe20003f26270 */
[----:B0-----:R-:W-:Y:S01]  /*4790*/  HFMA2 R17, -RZ, RZ, 0, 0 ;  /* 0x00000000ff117431 */ /* 0x001fe200000001ff */
        /* <DEDUP_REMOVED lines=9> */
[----:B------:R-:W5:Y:S01]  /*4830*/  @!P3 LDG.E R17, desc[UR16][R20.64+0x180] ;  /* 0x000180101411b981 */ /* 0x000f62000c1e1900 */
[----:B------:R-:W-:-:S02]  /*4840*/  ISETP.NE.AND P0, PT, R58, RZ, PT ;  /* 0x000000ff3a00720c */ /* 0x000fc40003f05270 */
[----:B------:R-:W-:Y:S01]  /*4850*/  SHF.R.S32.HI R23, RZ, 0x1f, R22 ;  /* 0x0000001fff177819 */ /* 0x000fe20000011416 */
        /* <DEDUP_REMOVED lines=15> */
[----:B------:R-:W2:Y:S01]  /*4950*/  LDC.64 R32, c[0x0][0x4f8] ;  /* 0x00013e00ff207b82 */ /* 0x000ea20000000a00 */
[----:B------:R-:W-:Y:S01]  /*4960*/  FSETP.GTU.FTZ.AND P5, PT, R0, 20, PT ;  /* 0x41a000000000780b */ /* 0x000fe20003fbc000 */
[----:B------:R-:W-:Y:S01]  /*4970*/  FADD.FTZ R35, R35, R54 ;  /* 0x0000003623237221 */ /* 0x000fe20000010000 */
[----:B------:R-:W-:Y:S01]  /*4980*/  LDS R13, [R98+0x180] ;  /* 0x00018000620d7984 */ /* 0x000fe20000000800 */
[----:B------:R-:W-:-:S02]  /*4990*/  FSETP.GTU.FTZ.AND P4, PT, R2, 20, PT ;  /* 0x41a000000200780b */ /* 0x000fc40003f9c000 */
[----:B------:R-:W-:Y:S01]  /*49a0*/  FSETP.GTU.FTZ.AND P3, PT, R34, 20, PT ;  /* 0x41a000002200780b */ /* 0x000fe20003f7c000 */
[----:B------:R-:W-:Y:S01]  /*49b0*/  @!P0 STS [UR6+0x200], R97 ;  /* 0x00020061ff008988 */ /* 0x000fe20008000806 */
[----:B------:R-:W-:Y:S01]  /*49c0*/  BAR.SYNC.DEFER_BLOCKING 0x0 ;  /* 0x0000000000007b1d */ /* 0x000fe20000010000 */
[----:B------:R-:W-:-:S05]  /*49d0*/  FSETP.GTU.FTZ.AND P2, PT, R35, 20, PT ;  /* 0x41a000002300780b */ /* 0x000fca0003f5c000 */
[----:B------:R-:W-:-:S03]  /*49e0*/  @!P5 FMUL.FTZ R0, R0, -1.4426950216293334961 ;  /* 0xbfb8aa3b0000d820 */ /* 0x000fc60000410000 */
[----:B------:R-:W-:Y:S02]  /*49f0*/  @!P4 FMUL.FTZ R5, R2, -1.4426950216293334961 ;  /* 0xbfb8aa3b0205c820 */ /* 0x000fe40000410000 */
[----:B------:R-:W-:Y:S01]  /*4a00*/  @!P3 FMUL.FTZ R6, R34, -1.4426950216293334961 ;  /* 0xbfb8aa3b2206b820 */ /* 0x000fe20000410000 */
[----:B------:R-:W4:Y:S01]  /*4a10*/  @!P5 MUFU.EX2 R0, R0 ;  /* 0x000000000000d308 */ /* 0x000f220000000800 */
[----:B--2---:R-:W-:-:S04]  /*4a20*/  IMAD.WIDE.U32 R2, R32, UR18, R22 ;  /* 0x0000001220027c25 */ /* 0x004fc8000f8e0016 */
[----:B------:R-:W-:Y:S01]  /*4a30*/  @!P2 FMUL.FTZ R7, R35, -1.4426950216293334961 ;  /* 0xbfb8aa3b2307a820 */ /* 0x000fe20000410000 */
[----:B------:R-:W2:Y:S01]  /*4a40*/  @!P4 MUFU.EX2 R5, R5 ;  /* 0x000000050005c308 */ /* 0x000ea20000000800 */
[----:B------:R-:W-:-:S03]  /*4a50*/  IMAD R3, R33, UR18, R3 ;  /* 0x0000001221037c24 */ /* 0x000fc6000f8e0203 */
[----:B------:R-:W5:Y:S01]  /*4a60*/  @!P3 MUFU.EX2 R6, R6 ;  /* 0x000000060006b308 */ /* 0x000f620000000800 */
[----:B0-----:R-:W-:-:S04]  /*4a70*/  IMAD.WIDE.U32 R2, R53, UR8, R2 ;  /* 0x0000000835027c25 */ /* 0x001fc8000f8e0002 */
[----:B----4-:R-:W-:Y:S01]  /*4a80*/  @!P5 FADD.FTZ R4, R0, 1 ;  /* 0x3f8000000004d421 */ /* 0x010fe20000010000 */
[----:B------:R-:W0:Y:S01]  /*4a90*/  LDS R15, [UR6+0x200] ;  /* 0x00020006ff0f7984 */ /* 0x000e220008000800 */
[----:B---3--:R-:W-:Y:S01]  /*4aa0*/  IMAD R12, R53, UR9, R3 ;  /* 0x00000009350c7c24 */ /* 0x008fe2000f8e0203 */
[----:B------:R-:W-:Y:S01]  /*4ab0*/  IADD3 R3, P1, PT, R78, R2, RZ ;  /* 0x000000024e037210 */ /* 0x000fe20007f3e0ff */
[----:B------:R-:W3:Y:S01]  /*4ac0*/  @!P5 MUFU.RCP R33, R4 ;  /* 0x000000040021d308 */ /* 0x000ee20000001000 */
[----:B------:R-:W4:Y:S01]  /*4ad0*/  LDCU.64 UR8, c[0x0][0x560] ;  /* 0x0000ac00ff0877ac */ /* 0x000f220008000a00 */
[----:B--2---:R-:W-:Y:S01]  /*4ae0*/  @!P4 FADD.FTZ R0, R5, 1 ;  /* 0x3f8000000500c421 */ /* 0x004fe20000010000 */
[----:B------:R-:W-:Y:S02]  /*4af0*/  IADD3.X R12, PT, PT, RZ, R12, RZ, P1, !PT ;  /* 0x0000000cff0c7210 */ /* 0x000fe40000ffe4ff */
[----:B------:R-:W-:Y:S01]  /*4b00*/  LEA R2, P1, R3, UR10, 0x2 ;  /* 0x0000000a03027c11 */ /* 0x000fe2000f8210ff */
[----:B-----5:R-:W-:-:S02]  /*4b10*/  @!P3 FADD.FTZ R6, R6, 1 ;  /* 0x3f8000000606b421 */ /* 0x020fc40000010000 */
[----:B------:R-:W2:Y:S01]  /*4b20*/  @!P2 MUFU.EX2 R7, R7 ;  /* 0x000000070007a308 */ /* 0x000ea20000000800 */
[----:B------:R-:W-:-:S03]  /*4b30*/  LEA.HI.X R3, R3, UR11, R12, 0x2, P1 ;  /* 0x0000000b03037c11 */ /* 0x000fc600088f140c */
[----:B------:R-:W5:Y:S01]  /*4b40*/  @!P4 MUFU.RCP R0, R0 ;  /* 0x000000000000c308 */ /* 0x000f620000001000 */
[----:B---3--:R-:W-:-:S07]  /*4b50*/  @!P5 FMUL.FTZ R8, R8, R33 ;  /* 0x000000210808d220 */ /* 0x008fce0000410000 */
[----:B------:R-:W3:Y:S01]  /*4b60*/  @!P3 MUFU.RCP R5, R6 ;  /* 0x000000060005b308 */ /* 0x000ee20000001000 */
[----:B------:R-:W1:Y:S01]  /*4b70*/  LDC.64 R32, c[0x0][0x518] ;  /* 0x00014600ff207b82 */ /* 0x000e620000000a00 */
[----:B--2---:R-:W-:-:S06]  /*4b80*/  @!P2 FADD.FTZ R7, R7, 1 ;  /* 0x3f8000000707a421 */ /* 0x004fcc0000010000 */
[----:B------:R-:W2:Y:S01]  /*4b90*/  @!P2 MUFU.RCP R4, R7 ;  /* 0x000000070004a308 */ /* 0x000ea20000001000 */
[----:B-----5:R-:W-:Y:S01]  /*4ba0*/  @!P4 FMUL.FTZ R9, R9, R0 ;  /* 0x000000000909c220 */ /* 0x020fe20000410000 */
[----:B0-----:R-:W-:Y:S01]  /*4bb0*/  ISETP.GE.AND P6, PT, R78, R15, PT ;  /* 0x0000000f4e00720c */ /* 0x001fe20003fc6270 */
[----:B---3--:R-:W-:Y:S01]  /*4bc0*/  @!P3 FMUL.FTZ R10, R10, R5 ;  /* 0x000000050a0ab220 */ /* 0x008fe20000410000 */
[-C--:B------:R-:W-:Y:S02]  /*4bd0*/  ISETP.GE.AND P1, PT, R82, R15.reuse, PT ;  /* 0x0000000f5200720c */ /* 0x080fe40003f26270 */
[----:B------:R-:W-:Y:S01]  /*4be0*/  ISETP.GE.AND P5, PT, R88, R15, PT ;  /* 0x0000000f5800720c */ /* 0x000fe20003fa6270 */
[----:B-1----:R-:W-:-:S04]  /*4bf0*/  IMAD.WIDE.U32 R22, R32, UR18, R22 ;  /* 0x0000001220167c25 */ /* 0x002fc8000f8e0016 */
[----:B--2---:R-:W-:Y:S01]  /*4c00*/  @!P2 FMUL.FTZ R11, R11, R4 ;  /* 0x000000040b0ba220 */ /* 0x004fe20000410000 */
[----:B------:R-:W-:-:S03]  /*4c10*/  IMAD R23, R33, UR18, R23 ;  /* 0x0000001221177c24 */ /* 0x000fc6000f8e0217 */
        /* <DEDUP_REMOVED lines=22> */
[----:B------:R-:W-:-:S04]  /*4d80*/  IADD3 R3, P4, PT, R78, R2, RZ ;  /* 0x000000024e037210 */ /* 0x000fc80007f9e0ff */
[----:B------:R-:W-:Y:S02]  /*4d90*/  IADD3.X R0, PT, PT, RZ, R0, RZ, P4, !PT ;  /* 0x00000000ff007210 */ /* 0x000fe400027fe4ff */
[----:B----4-:R-:W-:-:S04]  /*4da0*/  LEA R2, P4, R3, UR8, 0x2 ;  /* 0x0000000803027c11 */ /* 0x010fc8000f8810ff */
[----:B------:R-:W-:Y:S02]  /*4db0*/  LEA.HI.X R3, R3, UR9, R0, 0x2, P4 ;  /* 0x0000000903037c11 */ /* 0x000fe4000a0f1400 */
[----:B------:R-:W-:Y:S02]  /*4dc0*/  IADD3 R64, P4, PT, R64, -0x200, RZ ;  /* 0xfffffe0040407810 */ /* 0x000fe40007f9e0ff */
[-C--:B0-----:R-:W-:Y:S02]  /*4dd0*/  ISETP.GE.AND P0, PT, R78, R13.reuse, PT ;  /* 0x0000000d4e00720c */ /* 0x081fe40003f06270 */
        /* <DEDUP_REMOVED lines=17> */
.L_x_17669:
        /* <DEDUP_REMOVED lines=34> */
.L_x_17715:
[----:B------:R-:W-:Y:S05]  /*5110*/  BSYNC.RECONVERGENT B0 ;  /* 0x0000000000007941 */ /* 0x000fea0003800200 */
.L_x_17714:
        /* <DEDUP_REMOVED lines=26> */
.L_x_17717:
[----:B------:R-:W-:Y:S05]  /*52c0*/  BSYNC.RECONVERGENT B0 ;  /* 0x0000000000007941 */ /* 0x000fea0003800200 */
.L_x_17716:
        /* <DEDUP_REMOVED lines=13> */
.L_x_17719:
        /* <DEDUP_REMOVED lines=27> */
.L_x_17718:
[----:B------:R-:W-:Y:S05]  /*5550*/  EXIT ;  /* 0x000000000000794d */ /* 0x000fea0003800000 */
.L_x_17720:
        /* <DEDUP_REMOVED lines=10> */
.L_x_18794:


//--------------------- .text._Z25selective_scan_bwd_kernelI32Selective_Scan_bwd_kernel_traitsILi32ELi4ELb0ELb1ELb0ELb1ELb1EfN3c107complexIfEEEEv12SSMParamsBwd --------------------------
	.section	.text._Z25selective_scan_bwd_kernelI32Selective_Scan_bwd_kernel_traitsILi32ELi4ELb0ELb1ELb0ELb1ELb1EfN3c107complexIfEEEEv12SSMParamsBwd,"ax",@progbits
	.align	128
        .global         _Z25selective_scan_bwd_kernelI32Selective_Scan_bwd_kernel_traitsILi32ELi4ELb0ELb1ELb0ELb1ELb1EfN3c107complexIfEEEEv12SSMParamsBwd
        .type           _Z25selective_scan_bwd_kernelI32Selective_Scan_bwd_kernel_traitsILi32ELi4ELb0ELb1ELb0ELb1ELb1EfN3c107complexIfEEEEv12SSMParamsBwd,@function
        .size           _Z25selective_scan_bwd_kernelI32Selective_Scan_bwd_kernel_traitsILi32ELi4ELb0ELb1ELb0ELb1ELb1EfN3c107complexIfEEEEv12SSMParamsBwd,(.L_x_18795 - _Z25selective_scan_bwd_kernelI32Selective_Scan_bwd_kernel_traitsILi32ELi4ELb0ELb1ELb0ELb1ELb1EfN3c107complexIfEEEEv12SSMParamsBwd)
        .other          _Z25selective_scan_bwd_kernelI32Selective_Scan_bwd_kernel_traitsILi32ELi4ELb0ELb1ELb0ELb1ELb1EfN3c107complexIfEEEEv12SSMParamsBwd,@"STO_CUDA_ENTRY STV_DEFAULT"
_Z25selective_scan_bwd_kernelI32Selective_Scan_bwd_kernel_traitsILi32ELi4ELb0ELb1ELb0ELb1ELb1EfN3c107complexIfEEEEv12SSMParamsBwd:
.text._Z25selective_scan_bwd_kernelI32Selective_Scan_bwd_kernel_traitsILi32ELi4ELb0ELb1ELb0ELb1ELb1EfN3c107complexIfEEEEv12SSMParamsBwd:
        /* <DEDUP_REMOVED lines=191> */
.L_x_17766:
        /* <DEDUP_REMOVED lines=104> */
.L_x_17723:
[----:B------:R-:W-:Y:S05]  /*1270*/  BSYNC.RECONVERGENT B0 ;  /* 0x0000000000007941 */ /* 0x000fea0003800200 */
.L_x_17722:
        /* <DEDUP_REMOVED lines=34> */
.L_x_17725:
[----:B------:R-:W-:Y:S05]  /*14a0*/  BSYNC.RECONVERGENT B0 ;  /* 0x0000000000007941 */ /* 0x000fea0003800200 */
.L_x_17724:
[----:B------:R-:W-:Y:S01]  /*14b0*/  MOV R2, R96 ;  /* 0x0000006000027202 */ /* 0x000fe20000000f00 */
        /* <DEDUP_REMOVED lines=35> */
.L_x_17727:
[----:B------:R-:W-:Y:S05]  /*16f0*/  BSYNC.RECONVERGENT B0 ;  /* 0x0000000000007941 */ /* 0x000fea0003800200 */
.L_x_17726:
[----:B------:R-:W-:Y:S04]  /*1700*/  BSSY.RECONVERGENT B0, `(.L_x_17728) ;  /* 0x0000020000007945 */ /* 0x000fe80003800200 */
[----:B------:R-:W-:Y:S05]  /*1710*/  @P5 BRA `(.L_x_17729) ;  /* 0x0000000000785947 */ /* 0x000fea0003800000 */
[----:B------:R-:W-:Y:S01]  /*1720*/  FMUL.FTZ R102, R102, 1.4426950216293334961 ;  /* 0x3fb8aa3b66667820 */ /* 0x000fe20000410000 */
[----:B------:R-:W-:Y:S01]  /*1730*/  MOV R14, 0x3e800000 ;  /* 0x3e800000000e7802 */ /* 0x000fe20000000f00 */
[----:B------:R-:W-:Y:S02]  /*1740*/  HFMA2 R19, -RZ, RZ, 1.3056640625, -1.8671875 ;  /* 0x3d39bf78ff137431 */ /* 0x000fe400000001ff */
        /* <DEDUP_REMOVED lines=27> */
.L_x_17729:
[----:B------:R-:W-:Y:S05]  /*1900*/  BSYNC.RECONVERGENT B0 ;  /* 0x0000000000007941 */ /* 0x000fea0003800200 */
.L_x_17728:
[----:B------:R-:W0:Y:S01]  /*1910*/  LDCU.64 UR8, c[0x0][0x488] ;  /* 0x00009100ff0877ac */ /* 0x000e220008000a00 */
[----:B------:R-:W-:Y:S02]  /*1920*/  IMAD R9, R15, UR18, R9 ;  /* 0x000000120f097c24 */ /* 0x000fe4000f8e0209 */
[----:B--2---:R-:W-:Y:S01]  /*1930*/  HFMA2 R0, -RZ, RZ, 0, 0 ;  /* 0x00000000ff007431 */ /* 0x004fe200000001ff */
        /* <DEDUP_REMOVED lines=153> */
.L_x_17730:
        /* <DEDUP_REMOVED lines=8> */
[----:B------:R-:W-:Y:S01]  /*2350*/  FMUL.FTZ R12, R39, R50 ;  /* 0x00000032270c7220 */ /* 0x000fe20000410000 */
[----:B-1----:R-:W-:Y:S01]  /*2360*/  FFMA.FTZ R3, R5, R44, R0 ;  /* 0x0000002c05037223 */ /* 0x002fe20000010000 */
        /* <DEDUP_REMOVED lines=8> */
[----:B------:R-:W-:Y:S01]  /*23f0*/  FADD.FTZ R0, R39, R39 ;  /* 0x0000002727007221 */ /* 0x000fe20000010000 */
[----:B------:R-:W-:Y:S01]  /*2400*/  FADD.FTZ R116, R41, R41 ;  /* 0x0000002929747221 */ /* 0x000fe20000010000 */
[----:B------:R-:W-:Y:S01]  /*2410*/  FADD.FTZ R115, R38, R38 ;  /* 0x0000002626737221 */ /* 0x000fe20000010000 */
[----:B------:R-:W1:Y:S01]  /*2420*/  LDC R111, c[0x0][0x388] ;  /* 0x0000e200ff6f7b82 */ /* 0x000e620000000800 */
[----:B------:R-:W-:Y:S01]  /*2430*/  SHF.L.U32 R3, R94, 0x8, RZ ;  /* 0x000000085e037819 */ /* 0x000fe200000006ff */
[----:B------:R-:W-:Y:S01]  /*2440*/  HFMA2 R11, -RZ, RZ, 0, 0 ;  /* 0x00000000ff0b7431 */ /* 0x000fe200000001ff */
[----:B------:R-:W-:Y:S01]  /*2450*/  SHF.L.U32 R2, R99, 0x3, RZ ;  /* 0x0000000363027819 */ /* 0x000fe200000006ff */
[----:B------:R-:W-:Y:S01]  /*2460*/  FADD.FTZ R117, R44, R44 ;  /* 0x0000002c2c757221 */ /* 0x000fe20000010000 */
[----:B------:R-:W-:Y:S01]  /*2470*/  IADD3 R42, P1, PT, R3, R56, RZ ;  /* 0x00000038032a7210 */ /* 0x000fe20007f3e0ff */
[----:B------:R-:W-:Y:S01]  /*2480*/  FMUL.FTZ R114, R4, R101 ;  /* 0x0000006504727220 */ /* 0x000fe20000410000 */
[----:B------:R-:W-:Y:S01]  /*2490*/  LEA R109, R109, -R3, 0x1 ;  /* 0x800000036d6d7211 */ /* 0x000fe200078e08ff */
[----:B0-----:R-:W0:Y:S01]  /*24a0*/  LDC.64 R20, c[0x0][0x3a8] ;  /* 0x0000ea00ff147b82 */ /* 0x001e220000000a00 */
        /* <DEDUP_REMOVED lines=30> */
[----:B-1-3--:R-:W0:-:S12]  /*2690*/  LDC.64 R40, c[0x0][0x4d0] ;  /* 0x00013400ff287b82 */ /* 0x00ae180000000a00 */
.L_x_17765:
[----:B------:R-:W-:Y:S02]  /*26a0*/  MOV R2, R82 ;  /* 0x0000005200027202 */ /* 0x000fe40000000f00 */
[----:B------:R-:W-:Y:S02]  /*26b0*/  MOV R3, RZ ;  /* 0x000000ff00037202 */ /* 0x000fe40000000f00 */
[----:B------:R-:W-:Y:S02]  /*26c0*/  MOV R46, RZ ;  /* 0x000000ff002e7202 */ /* 0x000fe40000000f00 */
        /* <DEDUP_REMOVED lines=9> */
[----:B0-----:R-:W-:-:S04]  /*2760*/  IMAD.WIDE.U32 R16, R20, UR4, R16 ;  /* 0x0000000414107c25 */ /* 0x001fc8000f8e0010 */
[----:B------:R-:W-:Y:S01]  /*2770*/  IMAD R17, R21, UR4, R17 ;  /* 0x0000000415117c24 */ /* 0x000fe2000f8e0211 */
[----:B--23--:R-:W-:-:S04]  /*2780*/  LEA R44, P5, R16, R22, 0x3 ;  /* 0x00000016102c7211 */ /* 0x00cfc800078a18ff */
        /* <DEDUP_REMOVED lines=26> */
[----:B-1-3--:R1:W-:Y:S04]  /*2930*/  STS [R97], R18 ;  /* 0x0000001261007388 */ /* 0x00a3e80000000800 */
[----:B----4-:R-:W-:Y:S04]  /*2940*/  STS [R97+0x84], R46 ;  /* 0x0000842e61007388 */ /* 0x010fe80000000800 */
[----:B-----5:R3:W-:Y:S04]  /*2950*/  STS [R97+0x18c], R118 ;  /* 0x00018c7661007388 */ /* 0x0207e80000000800 */
[----:B--2---:R-:W-:Y:S04]  /*2960*/  STS [R97+0x210], R120 ;  /* 0x0002107861007388 */ /* 0x004fe80000000800 */
[----:B------:R-:W-:Y:S04]  /*2970*/  STS [R97+0x294], R128 ;  /* 0x0002948061007388 */ /* 0x000fe80000000800 */
[----:B------:R2:W-:Y:S04]  /*2980*/  STS [R97+0x108], R48 ;  /* 0x0001083061007388 */ /* 0x0005e80000000800 */
[----:B------:R-:W-:Y:S04]  /*2990*/  STS [R97+0x318], R130 ;  /* 0x0003188261007388 */ /* 0x000fe80000000800 */
[----:B------:R4:W-:Y:S01]  /*29a0*/  STS [R97+0x39c], R132 ;  /* 0x00039c8461007388 */ /* 0x0009e20000000800 */
[----:B------:R-:W-:-:S03]  /*29b0*/  NOP ;  /* 0x0000000000007918 */ /* 0x000fc60000000000 */
[----:B------:R-:W5:Y:S01]  /*29c0*/  LDG.E.64 R16, desc[UR16][R16.64] ;  /* 0x0000001010107981 */ /* 0x000f62000c1e1b00 */
[C---:B------:R-:W-:Y:S01]  /*29d0*/  FMUL.FTZ R2, R45.reuse, R101 ;  /* 0x000000652d027220 */ /* 0x040fe20000410000 */
[----:B-1----:R-:W-:Y:S01]  /*29e0*/  FMUL.FTZ R18, R45, R100 ;  /* 0x000000642d127220 */ /* 0x002fe20000410000 */
[----:B------:R-:W-:Y:S01]  /*29f0*/  ISETP.NE.AND P0, PT, R47, RZ, PT ;  /* 0x000000ff2f00720c */ /* 0x000fe20003f05270 */
[----:B------:R-:W-:Y:S01]  /*2a00*/  UMOV UR6, 0x400 ;  /* 0x0000040000067882 */ /* 0x000fe20000000000 */
[----:B------:R-:W-:Y:S01]  /*2a10*/  FMUL.RZ R49, R2, 0.15915493667125701904 ;  /* 0x3e22f98302317820 */ /* 0x000fe2000040c000 */
[----:B------:R-:W-:Y:S01]  /*2a20*/  FMUL.FTZ R2, R44, 1.4426950216293334961 ;  /* 0x3fb8aa3b2c027820 */ /* 0x000fe20000410000 */
[----:B---3--:R-:W-:Y:S01]  /*2a30*/  FMUL.RZ R118, R18, 0.15915493667125701904 ;  /* 0x3e22f98312767820 */ /* 0x008fe2000040c000 */
[C---:B------:R-:W-:Y:S01]  /*2a40*/  FMUL.FTZ R18, R45.reuse, R103 ;  /* 0x000000672d127220 */ /* 0x040fe20000410000 */
[----:B------:R-:W-:Y:S01]  /*2a50*/  ISETP.NE.AND P5, PT, R56, RZ, PT ;  /* 0x000000ff3800720c */ /* 0x000fe20003fa5270 */
[----:B------:R-:W-:Y:S01]  /*2a60*/  FMUL.FTZ R3, R2, R101 ;  /* 0x0000006502037220 */ /* 0x000fe20000410000 */
[----:B--2---:R-:W1:Y:S01]  /*2a70*/  MUFU.COS R48, R49 ;  /* 0x0000003100307308 */ /* 0x004e620000000000 */
[----:B------:R-:W-:Y:S01]  /*2a80*/  FMUL.RZ R119, R18, 0.15915493667125701904 ;  /* 0x3e22f98312777820 */ /* 0x000fe2000040c000 */
[----:B------:R-:W-:Y:S01]  /*2a90*/  FMUL.FTZ R18, R45, R102 ;  /* 0x000000662d127220 */ /* 0x000fe20000410000 */
[----:B------:R-:W-:Y:S01]  /*2aa0*/  FMUL.FTZ R47, R2, R103 ;  /* 0x00000067022f7220 */ /* 0x000fe20000410000 */
[----:B------:R-:W-:Y:S01]  /*2ab0*/  ISETP.NE.AND P6, PT, R56, 0x1f, PT ;  /* 0x0000001f3800780c */ /* 0x000fe20003fc5270 */
[----:B------:R2:W3:Y:S03]  /*2ac0*/  LDS R130, [R105] ;  /* 0x0000000069827984 */ /* 0x0004e60000000800 */
[----:B------:R0:W2:Y:S01]  /*2ad0*/  MUFU.SIN R46, R49 ;  /* 0x00000031002e7308 */ /* 0x0000a20000000400 */
[----:B------:R-:W-:Y:S01]  /*2ae0*/  FMUL.RZ R129, R18, 0.15915493667125701904 ;  /* 0x3e22f98312817820 */ /* 0x000fe2000040c000 */
[C---:B------:R-:W-:Y:S01]  /*2af0*/  FMUL.FTZ R19, R2.reuse, R100 ;  /* 0x0000006402137220 */ /* 0x040fe20000410000 */
[----:B------:R1:W1:Y:S01]  /*2b00*/  LDS R128, [R105+0x4] ;  /* 0x0000040069807984 */ /* 0x0002620000000800 */
[----:B------:R-:W-:Y:S03]  /*2b10*/  BSSY.RECONVERGENT B0, `(.L_x_17732) ;  /* 0x0000032000007945 */ /* 0x000fe60003800200 */
[----:B------:R1:W1:Y:S01]  /*2b20*/  LDS R127, [R105+0x8] ;  /* 0x00000800697f7984 */ /* 0x0002620000000800 */
[----:B------:R-:W1:Y:S01]  /*2b30*/  MUFU.EX2 R3, R3 ;  /* 0x0000000300037308 */ /* 0x000e620000000800 */
[----:B0-----:R-:W-:-:S02]  /*2b40*/  FMUL.FTZ R49, R2, R102 ;  /* 0x0000006602317220 */ /* 0x001fc40000410000 */
[----:B------:R0:W0:Y:S01]  /*2b50*/  LDS R123, [R105+0xc] ;  /* 0x00000c00697b7984 */ /* 0x0000220000000800 */
[----:B------:R-:W2:Y:S01]  /*2b60*/  MUFU.COS R136, R119 ;  /* 0x0000007700887308 */ /* 0x000ea20000000000 */
[----:B------:R-:W-:Y:S01]  /*2b70*/  IADD3 R18, PT, PT, R126, UR4, RZ ;  /* 0x000000047e127c10 */ /* 0x000fe2000fffe0ff */
[----:B------:R-:W-:Y:S01]  /*2b80*/  ULEA UR6, UR7, UR6, 0x18 ;  /* 0x0000000607067291 */ /* 0x000fe2000f8ec0ff */
[----:B------:R0:W0:Y:S04]  /*2b90*/  LDS R120, [R105+0x10] ;  /* 0x0000100069787984 */ /* 0x0000280000000800 */
[----:B------:R0:W0:Y:S01]  /*2ba0*/  LDS R121, [R105+0x18] ;  /* 0x0000180069797984 */ /* 0x0000220000000800 */
[----:B------:R-:W-:Y:S01]  /*2bb0*/  MUFU.SIN R140, R129 ;  /* 0x00000081008c7308 */ /* 0x000fe20000000400 */
[----:B------:R-:W-:-:S07]  /*2bc0*/  SEL R18, R18, R71, !P5 ;  /* 0x0000004712127207 */ /* 0x000fce0006800000 */
[----:B------:R-:W3:Y:S08]  /*2bd0*/  MUFU.COS R142, R129 ;  /* 0x00000081008e7308 */ /* 0x000ef00000000000 */
[----:B------:R-:W-:Y:S08]  /*2be0*/  MUFU.SIN R134, R118 ;  /* 0x0000007600867308 */ /* 0x000ff00000000400 */
[----:B----4-:R4:W0:Y:S08]  /*2bf0*/  MUFU.COS R132, R118 ;  /* 0x0000007600847308 */ /* 0x0108300000000000 */
[----:B------:R3:W0:Y:S01]  /*2c00*/  MUFU.SIN R138, R119 ;  /* 0x00000077008a7308 */ /* 0x0006220000000400 */
[----:B-1----:R-:W-:-:S07]  /*2c10*/  FMUL.FTZ R2, R3, R48 ;  /* 0x0000003003027220 */ /* 0x002fce0000410000 */
[----:B------:R-:W1:Y:S04]  /*2c20*/  MUFU.EX2 R47, R47 ;  /* 0x0000002f002f7308 */ /* 0x000e680000000800 */
[----:B------:R-:W0:Y:S04]  /*2c30*/  MUFU.EX2 R49, R49 ;  /* 0x0000003100317308 */ /* 0x000e280000000800 */
[----:B------:R-:W0:Y:S01]  /*2c40*/  MUFU.EX2 R19, R19 ;  /* 0x0000001300137308 */ /* 0x000e220000000800 */
[----:B--2---:R-:W-:Y:S01]  /*2c50*/  FMUL.FTZ R3, R3, R46 ;  /* 0x0000002e03037220 */ /* 0x004fe20000410000 */
[----:B------:R-:W-:Y:S01]  /*2c60*/  LEA R18, R18, UR6, 0x3 ;  /* 0x0000000612127c11 */ /* 0x000fe2000f8e18ff */
[----:B----4-:R2:W4:Y:S04]  /*2c70*/  LDS R118, [R105+0x14] ;  /* 0x0000140069767984 */ /* 0x0105280000000800 */
[----:B---3--:R2:W3:Y:S01]  /*2c80*/  LDS R119, [R105+0x1c] ;  /* 0x00001c0069777984 */ /* 0x0084e20000000800 */
[----:B-1----:R-:W-:-:S03]  /*2c90*/  FMUL.FTZ R139, R47, R136 ;  /* 0x000000882f8b7220 */ /* 0x002fc60000410000 */
[----:B------:R2:W-:Y:S01]  /*2ca0*/  STS.64 [R18+0xc90], R2 ;  /* 0x000c900212007388 */ /* 0x0005e20000000a00 */
[C---:B0-----:R-:W-:Y:S01]  /*2cb0*/  FMUL.FTZ R137, R49.reuse, R142 ;  /* 0x0000008e31897220 */ /* 0x041fe20000410000 */
[----:B------:R-:W-:Y:S01]  /*2cc0*/  FMUL.FTZ R136, R49, R140 ;  /* 0x0000008c31887220 */ /* 0x000fe20000410000 */
[C---:B------:R-:W-:Y:S01]  /*2cd0*/  FMUL.FTZ R132, R19.reuse, R132 ;  /* 0x0000008413847220 */ /* 0x040fe20000410000 */
[----:B------:R-:W-:Y:S01]  /*2ce0*/  FMUL.FTZ R134, R19, R134 ;  /* 0x0000008613867220 */ /* 0x000fe20000410000 */
[----:B------:R-:W-:Y:S01]  /*2cf0*/  FMUL.FTZ R138, R47, R138 ;  /* 0x0000008a2f8a7220 */ /* 0x000fe20000410000 */
[-C--:B-----5:R-:W-:Y:S01]  /*2d00*/  FMUL.FTZ R135, R0, R16.reuse ;  /* 0x0000001000877220 */ /* 0x0a0fe20000410000 */
        /* <DEDUP_REMOVED lines=8> */
[----:B--234-:R-:W-:Y:S05]  /*2d90*/  @P6 BRA `(.L_x_17733) ;  /* 0x0000000000206947 */ /* 0x01cfea0003800000 */
        /* <DEDUP_REMOVED lines=8> */
.L_x_17733:
[----:B------:R2:W3:Y:S02]  /*2e20*/  LDS.64 R48, [R69+UR5+0x1c98] ;  /* 0x001c980545307984 */ /* 0x0004e40008000a00 */
.L_x_17734:
[----:B------:R-:W-:Y:S05]  /*2e30*/  BSYNC.RECONVERGENT B0 ;  /* 0x0000000000007941 */ /* 0x000fea0003800200 */
.L_x_17732:
[----:B0-----:R-:W-:-:S04]  /*2e40*/  IMAD.WIDE.U32 R16, R40, UR4, R42 ;  /* 0x0000000428107c25 */ /* 0x001fc8000f8e002a */
        /* <DEDUP_REMOVED lines=31> */
[----:B------:R-:W-:Y:S01]  /*3040*/  FMUL.FTZ R144, R136, R144 ;  /* 0x0000009088907220 */ /* 0x000fe20000410000 */
[----:B------:R-:W-:Y:S01]  /*3050*/  FMUL.FTZ R146, R119, R102 ;  /* 0x0000006677927220 */ /* 0x000fe20000410000 */
[-C--:B------:R-:W-:Y:S01]  /*3060*/  FMUL.FTZ R154, R138, R17.reuse ;  /* 0x000000118a9a7220 */ /* 0x080fe20000410000 */
[----:B------:R-:W-:Y:S01]  /*3070*/  FFMA.FTZ R18, R139, R17, -R18 ;  /* 0x000000118b127223 */ /* 0x000fe20000010812 */
[----:B------:R-:W-:Y:S01]  /*3080*/  FFMA.FTZ R19, R137, R19, -R144 ;  /* 0x0000001389137223 */ /* 0x000fe20000010890 */
[----:B------:R-:W-:Y:S01]  /*3090*/  FFMA.FTZ R148, R7, R146, R148 ;  /* 0x0000009207947223 */ /* 0x000fe20000010094 */
[----:B------:R-:W-:Y:S01]  /*30a0*/  FMUL.FTZ R144, R121, R102 ;  /* 0x0000006679907220 */ /* 0x000fe20000410000 */
[----:B------:R-:W-:Y:S01]  /*30b0*/  FFMA.FTZ R16, R139, R16, R154 ;  /* 0x000000108b107223 */ /* 0x000fe2000001009a */
[----:B------:R-:W-:-:S02]  /*30c0*/  FMUL.FTZ R154, R136, R18 ;  /* 0x00000012889a7220 */ /* 0x000fc40000410000 */
[----:B------:R-:W-:Y:S01]  /*30d0*/  FFMA.FTZ R149, R7, R144, R19 ;  /* 0x0000009007957223 */ /* 0x000fe20000010013 */
[----:B------:R-:W0:Y:S01]  /*30e0*/  SHFL.UP PT, R157, R148, 0x1, RZ ;  /* 0x04200000949d7989 */ /* 0x000e2200000e00ff */
[CC--:B------:R-:W-:Y:S01]  /*30f0*/  FFMA.FTZ R154, R137.reuse, R16.reuse, R154 ;  /* 0x00000010899a7223 */ /* 0x0c0fe2000001009a */
[----:B------:R-:W-:Y:S02]  /*3100*/  FMUL.FTZ R16, R136, R16 ;  /* 0x0000001088107220 */ /* 0x000fe40000410000 */
[----:B------:R-:W4:Y:S02]  /*3110*/  SHFL.UP PT, R155, R149, 0x1, RZ ;  /* 0x04200000959b7989 */ /* 0x000f2400000e00ff */
[----:B------:R-:W-:Y:S02]  /*3120*/  FFMA.FTZ R156, R137, R18, -R16 ;  /* 0x00000012899c7223 */ /* 0x000fe40000010810 */
        /* <DEDUP_REMOVED lines=65> */
[----:B------:R-:W-:-:S03]  /*3540*/  FFMA.FTZ R157, R154, R155, R157 ;  /* 0x0000009b9a9d7223 */ /* 0x000fc6000001009d */
[----:B------:R-:W-:Y:S01]  /*3550*/  @P6 FADD.FTZ R149, R149, R16 ;  /* 0x0000001095956221 */ /* 0x000fe20000010000 */
[-C--:B----4-:R-:W-:Y:S01]  /*3560*/  FMUL.FTZ R155, R154, R19.reuse ;  /* 0x000000139a9b7220 */ /* 0x090fe20000410000 */
[----:B------:R-:W0:Y:S01]  /*3570*/  @P0 LDC R16, c[0x0][0x38c] ;  /* 0x0000e300ff100b82 */ /* 0x000e220000000800 */
[----:B------:R-:W-:Y:S01]  /*3580*/  FMUL.FTZ R19, R156, R19 ;  /* 0x000000139c137220 */ /* 0x000fe20000410000 */
[----:B------:R-:W-:Y:S01]  /*3590*/  @P6 FADD.FTZ R148, R148, R157 ;  /* 0x0000009d94946221 */ /* 0x000fe20000010000 */
[-C--:B-----5:R-:W-:Y:S02]  /*35a0*/  @P6 FFMA.FTZ R156, R156, R17.reuse, -R155 ;  /* 0x000000119c9c6223 */ /* 0x0a0fe4000001089b */
[----:B------:R-:W-:Y:S01]  /*35b0*/  @P6 FFMA.FTZ R154, R154, R17, R19 ;  /* 0x000000119a9a6223 */ /* 0x000fe20000010013 */
        /* <DEDUP_REMOVED lines=23> */
[C---:B------:R-:W-:Y:S01]  /*3730*/  FFMA.FTZ R149, R137.reuse, R147, -R154 ;  /* 0x0000009389957223 */ /* 0x040fe2000001089a */
[----:B------:R-:W-:Y:S01]  /*3740*/  ISETP.GE.AND P5, PT, R70, UR8, PT ;  /* 0x0000000846007c0c */ /* 0x000fe2000bfa6270 */
[----:B------:R-:W-:Y:S02]  /*3750*/  FFMA.FTZ R148, R137, R142, R148 ;  /* 0x0000008e89947223 */ /* 0x000fe40000010094 */
[----:B------:R-:W-:Y:S01]  /*3760*/  FADD.FTZ R156, R140, R149 ;  /* 0x000000958c9c7221 */ /* 0x000fe20000010000 */
[----:B------:R-:W-:Y:S01]  /*3770*/  ISETP.NE.OR P5, PT, R56, RZ, P5 ;  /* 0x000000ff3800720c */ /* 0x000fe20002fa5670 */
[----:B------:R-:W-:Y:S01]  /*3780*/  FADD.FTZ R154, R131, R148 ;  /* 0x00000094839a7221 */ /* 0x000fe20000010000 */
[-C--:B-1-3--:R-:W-:Y:S01]  /*3790*/  FMUL.FTZ R148, R136, R49.reuse ;  /* 0x0000003188947220 */ /* 0x08afe20000410000 */
[C---:B------:R-:W-:Y:S01]  /*37a0*/  FMUL.FTZ R149, R137.reuse, R49 ;  /* 0x0000003189957220 */ /* 0x040fe20000410000 */
[C---:B------:R-:W-:Y:S01]  /*37b0*/  FMUL.FTZ R161, R138.reuse, R156 ;  /* 0x0000009c8aa17220 */ /* 0x040fe20000410000 */
[----:B------:R-:W-:Y:S01]  /*37c0*/  FMUL.FTZ R158, R138, R154 ;  /* 0x0000009a8a9e7220 */ /* 0x000fe20000410000 */
[-C--:B------:R-:W-:Y:S01]  /*37d0*/  FFMA.FTZ R148, R137, R48.reuse, -R148 ;  /* 0x0000003089947223 */ /* 0x080fe20000010894 */
[----:B------:R-:W-:-:S02]  /*37e0*/  FFMA.FTZ R159, -R136, R48, -R149 ;  /* 0x00000030889f7223 */ /* 0x000fc40000010995 */
[C---:B------:R-:W-:Y:S01]  /*37f0*/  FFMA.FTZ R158, R139.reuse, R156, -R158 ;  /* 0x0000009c8b9e7223 */ /* 0x040fe2000001089e */
[----:B------:R-:W-:Y:S01]  /*3800*/  FFMA.FTZ R156, R139, R154, R161 ;  /* 0x0000009a8b9c7223 */ /* 0x000fe200000100a1 */
[CC--:B------:R-:W-:Y:S01]  /*3810*/  FMUL.FTZ R154, R138.reuse, R148.reuse ;  /* 0x000000948a9a7220 */ /* 0x0c0fe20000410000 */
[-C--:B------:R-:W-:Y:S01]  /*3820*/  FMUL.FTZ R161, R138, R159.reuse ;  /* 0x0000009f8aa17220 */ /* 0x080fe20000410000 */
[----:B------:R-:W-:Y:S01]  /*3830*/  FADD.FTZ R149, R141, R158 ;  /* 0x0000009e8d957221 */ /* 0x000fe20000010000 */
[----:B------:R-:W-:Y:S01]  /*3840*/  FADD.FTZ R163, R133, R156 ;  /* 0x0000009c85a37221 */ /* 0x000fe20000010000 */
[----:B------:R-:W0:Y:S01]  /*3850*/  @!P5 LDS.128 R16, [UR7+0x1d90] ;  /* 0x001d9007ff10d984 */ /* 0x000e220008000c00 */
[C---:B------:R-:W-:Y:S01]  /*3860*/  FFMA.FTZ R159, R139.reuse, R159, -R154 ;  /* 0x0000009f8b9f7223 */ /* 0x040fe2000001089a */
        /* <DEDUP_REMOVED lines=27> */
.L_x_17736:
[----:B------:R-:W-:Y:S05]  /*3a20*/  BSYNC.RECONVERGENT B0 ;  /* 0x0000000000007941 */ /* 0x000fea0003800200 */
.L_x_17735:
        /* <DEDUP_REMOVED lines=17> */
.L_x_17738:
[----:B------:R-:W-:Y:S05]  /*3b40*/  BSYNC.RECONVERGENT B0 ;  /* 0x0000000000007941 */ /* 0x000fea0003800200 */
.L_x_17737:
        /* <DEDUP_REMOVED lines=17> */
.L_x_17740:
[----:B------:R-:W-:Y:S05]  /*3c60*/  BSYNC.RECONVERGENT B0 ;  /* 0x0000000000007941 */ /* 0x000fea0003800200 */
.L_x_17739:
        /* <DEDUP_REMOVED lines=17> */
.L_x_17742:
[----:B------:R-:W-:Y:S05]  /*3d80*/  BSYNC.RECONVERGENT B0 ;  /* 0x0000000000007941 */ /* 0x000fea0003800200 */
.L_x_17741:
        /* <DEDUP_REMOVED lines=17> */
.L_x_17744:
[----:B------:R-:W-:Y:S05]  /*3ea0*/  BSYNC.RECONVERGENT B0 ;  /* 0x0000000000007941 */ /* 0x000fea0003800200 */
.L_x_17743:
[----:B------:R-:W-:Y:S01]  /*3eb0*/  SHFL.DOWN PT, R162, R156, 0x1, 0x1f ;  /* 0x08201f009ca27f89 */ /* 0x000fe200000e0000 */
[----:B------:R-:W-:Y:S01]  /*3ec0*/  ISETP.NE.AND P5, PT, R56, 0x1f, PT ;  /* 0x0000001f3800780c */ /* 0x000fe20003fa5270 */
[----:B------:R-:W-:Y:S02]  /*3ed0*/  BSSY.RECONVERGENT B0, `(.L_x_17745) ;  /* 0x000008f000007945 */ /* 0x000fe40003800200 */
[----:B------:R-:W5:Y:S04]  /*3ee0*/  SHFL.IDX PT, R158, R19, RZ, 0x1f ;  /* 0x00001fff139e7589 */ /* 0x000f6800000e0000 */
[----:B-1----:R-:W1:Y:S04]  /*3ef0*/  SHFL.DOWN PT, R165, R154, 0x1, 0x1f ;  /* 0x08201f009aa57f89 */ /* 0x002e6800000e0000 */
[----:B------:R-:W4:Y:S04]  /*3f00*/  SHFL.IDX PT, R159, R18, RZ, 0x1f ;  /* 0x00001fff129f7589 */ /* 0x000f2800000e0000 */
[----:B------:R-:W4:Y:S04]  /*3f10*/  SHFL.DOWN PT, R161, R148, 0x1, 0x1f ;  /* 0x08201f0094a17f89 */ /* 0x000f2800000e0000 */
[----:B0-----:R-:W0:Y:S04]  /*3f20*/  SHFL.DOWN PT, R160, R149, 0x1, 0x1f ;  /* 0x08201f0095a07f89 */ /* 0x001e2800000e0000 */
[----:B--23--:R-:W2:Y:S01]  /*3f30*/  SHFL.IDX PT, R156, R156, RZ, 0x1f ;  /* 0x00001fff9c9c7589 */ /* 0x00cea200000e0000 */
[----:B-----5:R-:W-:-:S03]  /*3f40*/  @P5 FMUL.FTZ R164, R162, R158 ;  /* 0x0000009ea2a45220 */ /* 0x020fc60000410000 */
[----:B------:R-:W3:Y:S01]  /*3f50*/  SHFL.IDX PT, R154, R154, RZ, 0x1f ;  /* 0x00001fff9a9a7589 */ /* 0x000ee200000e0000 */
[----:B-1----:R-:W-:-:S03]  /*3f60*/  @P5 FMUL.FTZ R163, R165, R158 ;  /* 0x0000009ea5a35220 */ /* 0x002fc60000410000 */
[----:B----4-:R-:W1:Y:S01]  /*3f70*/  SHFL.IDX PT, R148, R148, RZ, 0x1f ;  /* 0x00001fff94947589 */ /* 0x010e6200000e0000 */
[-C--:B------:R-:W-:Y:S01]  /*3f80*/  @P5 FFMA.FTZ R164, R165, R159.reuse, -R164 ;  /* 0x0000009fa5a45223 */ /* 0x080fe200000108a4 */
[----:B------:R-:W-:Y:S01]  /*3f90*/  @P5 FFMA.FTZ R163, R162, R159, R163 ;  /* 0x0000009fa2a35223 */ /* 0x000fe200000100a3 */
[----:B------:R-:W-:Y:S01]  /*3fa0*/  FMUL.FTZ R162, R3, R157 ;  /* 0x0000009d03a27220 */ /* 0x000fe20000410000 */
[----:B------:R-:W4:Y:S01]  /*3fb0*/  SHFL.IDX PT, R149, R149, RZ, 0x1f ;  /* 0x00001fff95957589 */ /* 0x000f2200000e0000 */
[----:B------:R-:W-:Y:S01]  /*3fc0*/  @P5 FADD.FTZ R159, R161, R164 ;  /* 0x000000a4a19f5221 */ /* 0x000fe20000010000 */
[-C--:B------:R-:W-:Y:S01]  /*3fd0*/  FMUL.FTZ R161, R3, R155.reuse ;  /* 0x0000009b03a17220 */ /* 0x080fe20000410000 */
[----:B------:R-:W-:Y:S01]  /*3fe0*/  FFMA.FTZ R162, R2, R155, R162 ;  /* 0x0000009b02a27223 */ /* 0x000fe200000100a2 */
[----:B0-----:R-:W-:Y:S02]  /*3ff0*/  @P5 FADD.FTZ R158, R160, R163 ;  /* 0x000000a3a09e5221 */ /* 0x001fe40000010000 */
[----:B------:R-:W-:Y:S01]  /*4000*/  FFMA.FTZ R160, R2, R157, -R161 ;  /* 0x0000009d02a07223 */ /* 0x000fe200000108a1 */
[----:B------:R-:W-:Y:S01]  /*4010*/  FADD.FTZ R151, R151, R162 ;  /* 0x000000a297977221 */ /* 0x000fe20000010000 */
[-C--:B------:R-:W-:Y:S01]  /*4020*/  FMUL.FTZ R155, R159, R49.reuse ;  /* 0x000000319f9b7220 */ /* 0x080fe20000410000 */
[----:B------:R-:W-:Y:S01]  /*4030*/  FMUL.FTZ R162, R158, R49 ;  /* 0x000000319ea27220 */ /* 0x000fe20000410000 */
[----:B------:R-:W-:Y:S01]  /*4040*/  FADD.FTZ R3, R153, R160 ;  /* 0x000000a099037221 */ /* 0x000fe20000010000 */
[----:B------:R-:W-:Y:S01]  /*4050*/  FMUL.FTZ R2, R134, R151 ;  /* 0x0000009786027220 */ /* 0x000fe20000410000 */
[-C--:B------:R-:W-:Y:S01]  /*4060*/  FFMA.FTZ R158, R158, R48.reuse, -R155 ;  /* 0x000000309e9e7223 */ /* 0x080fe2000001089b */
[----:B------:R-:W-:Y:S01]  /*4070*/  FFMA.FTZ R159, R159, R48, R162 ;  /* 0x000000309f9f7223 */ /* 0x000fe200000100a2 */
[----:B------:R-:W-:Y:S01]  /*4080*/  FMUL.FTZ R153, R134, R3 ;  /* 0x0000000386997220 */ /* 0x000fe20000410000 */
[----:B------:R-:W-:Y:S01]  /*4090*/  ISETP.NE.AND P5, PT, R56, RZ, PT ;  /* 0x000000ff3800720c */ /* 0x000fe20003fa5270 */
[----:B------:R-:W-:Y:S01]  /*40a0*/  FADD.FTZ R147, R147, R158 ;  /* 0x0000009e93937221 */ /* 0x000fe20000010000 */
[----:B------:R-:W-:Y:S01]  /*40b0*/  FADD.FTZ R142, R142, R159 ;  /* 0x0000009f8e8e7221 */ /* 0x000fe20000010000 */
[C---:B------:R-:W-:Y:S01]  /*40c0*/  FFMA.FTZ R160, R132.reuse, R151, R153 ;  /* 0x0000009784a07223 */ /* 0x040fe20000010099 */
[----:B------:R-:W-:-:S03]  /*40d0*/  FFMA.FTZ R153, R132, R3, -R2 ;  /* 0x0000000384997223 */ /* 0x000fc60000010802 */
[C---:B------:R-:W-:Y:S01]  /*40e0*/  FFMA.FTZ R49, R5.reuse, R152, R160 ;  /* 0x0000009805317223 */ /* 0x040fe200000100a0 */
[----:B------:R-:W-:Y:S01]  /*40f0*/  FFMA.FTZ R153, R5, R150, R153 ;  /* 0x0000009605997223 */ /* 0x000fe20000010099 */
        /* <DEDUP_REMOVED lines=10> */
[C---:B------:R-:W-:Y:S01]  /*41a0*/  FFMA.FTZ R143, R6.reuse, R143, R2 ;  /* 0x0000008f068f7223 */ /* 0x040fe20000010002 */
[----:B------:R-:W-:Y:S01]  /*41b0*/  FFMA.FTZ R145, R6, R145, R155 ;  /* 0x0000009106917223 */ /* 0x000fe2000001009b */
[C---:B------:R-:W-:Y:S01]  /*41c0*/  FMUL.FTZ R48, R138.reuse, R131 ;  /* 0x000000838a307220 */ /* 0x040fe20000410000 */
[-C--:B------:R-:W-:Y:S01]  /*41d0*/  FMUL.FTZ R138, R138, R140.reuse ;  /* 0x0000008c8a8a7220 */ /* 0x080fe20000410000 */
[----:B--2---:R-:W-:Y:S01]  /*41e0*/  FMUL.FTZ R155, R156, R19 ;  /* 0x000000139c9b7220 */ /* 0x004fe20000410000 */
[----:B------:R-:W-:Y:S01]  /*41f0*/  FMUL.FTZ R2, R136, R145 ;  /* 0x0000009188027220 */ /* 0x000fe20000410000 */
[C---:B------:R-:W-:Y:S01]  /*4200*/  FFMA.FTZ R48, R139.reuse, R140, -R48 ;  /* 0x0000008c8b307223 */ /* 0x040fe20000010830 */
[----:B------:R-:W-:Y:S01]  /*4210*/  FFMA.FTZ R138, R139, R131, R138 ;  /* 0x000000838b8a7223 */ /* 0x000fe2000001008a */
[----:B---3--:R-:W-:Y:S01]  /*4220*/  FFMA.FTZ R155, R154, R18, -R155 ;  /* 0x000000129a9b7223 */ /* 0x008fe2000001089b */
[----:B------:R-:W-:Y:S01]  /*4230*/  FFMA.FTZ R2, R137, R143, -R2 ;  /* 0x0000008f89027223 */ /* 0x000fe20000010802 */
[----:B------:R-:W-:Y:S01]  /*4240*/  FADD.FTZ R141, R141, R48 ;  /* 0x000000308d8d7221 */ /* 0x000fe20000010000 */
[----:B------:R-:W-:Y:S01]  /*4250*/  FADD.FTZ R133, R133, R138 ;  /* 0x0000008a85857221 */ /* 0x000fe20000010000 */
        /* <DEDUP_REMOVED lines=9> */
[----:B------:R-:W-:Y:S01]  /*42f0*/  FFMA.FTZ R17, R154, R17, R156 ;  /* 0x000000119a117223 */ /* 0x000fe2000001009c */
[----:B------:R-:W-:Y:S01]  /*4300*/  FADD.FTZ R135, R135, R2 ;  /* 0x0000000287877221 */ /* 0x000fe20000010000 */
[----:B------:R-:W-:Y:S01]  /*4310*/  FFMA.FTZ R132, R132, R141, -R157 ;  /* 0x0000008d84847223 */ /* 0x000fe2000001089d */
[----:B------:R-:W-:Y:S01]  /*4320*/  FFMA.FTZ R154, R154, R19, R18 ;  /* 0x000000139a9a7223 */ /* 0x000fe20000010012 */
[----:B------:R-:W-:Y:S01]  /*4330*/  FFMA.FTZ R136, R137, R145, R136 ;  /* 0x0000009189887223 */ /* 0x000fe20000010088 */
[----:B------:R-:W-:Y:S01]  /*4340*/  FMUL.FTZ R139, R135, R101 ;  /* 0x00000065878b7220 */ /* 0x000fe20000410000 */
[----:B------:R-:W-:Y:S01]  /*4350*/  FADD.FTZ R129, R129, R132 ;  /* 0x0000008481817221 */ /* 0x000fe20000010000 */
[----:B-1----:R-:W-:Y:S01]  /*4360*/  FADD.FTZ R18, R148, R155 ;  /* 0x0000009b94127221 */ /* 0x002fe20000010000 */
[----:B----4-:R-:W-:Y:S01]  /*4370*/  FADD.FTZ R19, R149, R154 ;  /* 0x0000009a95137221 */ /* 0x010fe20000010000 */
[----:B------:R-:W-:Y:S01]  /*4380*/  FMUL.FTZ R132, R133, R100 ;  /* 0x0000006485847220 */ /* 0x000fe20000410000 */
[----:B------:R-:W-:Y:S01]  /*4390*/  FFMA.FTZ R137, R7, R146, R136 ;  /* 0x0000009207897223 */ /* 0x000fe20000010088 */
[----:B------:R-:W-:Y:S01]  /*43a0*/  FMUL.FTZ R134, R4, R139 ;  /* 0x0000008b04867220 */ /* 0x000fe20000410000 */
[----:B------:R-:W-:Y:S01]  /*43b0*/  FFMA.FTZ R48, R0, -R151, RZ ;  /* 0x8000009700307223 */ /* 0x000fe200000100ff */
[----:B------:R-:W-:Y:S01]  /*43c0*/  FMUL.FTZ R146, R5, R132 ;  /* 0x0000008405927220 */ /* 0x000fe20000410000 */
[----:B------:R0:W-:Y:S01]  /*43d0*/  @!P5 STS.128 [UR7+0x1d90], R16 ;  /* 0x001d9010ff00d988 */ /* 0x0001e20008000c07 */
[----:B------:R-:W-:Y:S01]  /*43e0*/  FMUL.FTZ R149, R129, R101 ;  /* 0x0000006581957220 */ /* 0x000fe20000410000 */
[----:B------:R-:W-:Y:S01]  /*43f0*/  FMUL.FTZ R136, R141, R100 ;  /* 0x000000648d887220 */ /* 0x000fe20000410000 */
[----:B------:R-:W-:Y:S01]  /*4400*/  FMUL.FTZ R155, R131, R103 ;  /* 0x00000067839b7220 */ /* 0x000fe20000410000 */
[----:B------:R1:W-:Y:S01]  /*4410*/  STS [R83+0x420], R134 ;  /* 0x0004208653007388 */ /* 0x0003e20000000800 */
[C---:B------:R-:W-:Y:S01]  /*4420*/  FFMA.FTZ R138, R117.reuse, -R49, R48 ;  /* 0x80000031758a7223 */ /* 0x040fe20000010030 */
[----:B------:R-:W-:Y:S01]  /*4430*/  FMUL.FTZ R48, R4, R149 ;  /* 0x0000009504307220 */ /* 0x000fe20000410000 */
[----:B------:R-:W-:Y:S01]  /*4440*/  FMUL.FTZ R148, R6, R155 ;  /* 0x0000009b06947220 */ /* 0x000fe20000410000 */
[----:B------:R2:W-:Y:S01]  /*4450*/  STS [R85+0x8], R146 ;  /* 0x0000089255007388 */ /* 0x0005e20000000800 */
[----:B------:R-:W-:Y:S01]  /*4460*/  FFMA.FTZ R2, R0, R3, RZ ;  /* 0x0000000300027223 */ /* 0x000fe200000100ff */
[----:B------:R-:W-:Y:S01]  /*4470*/  FFMA.FTZ R49, -R112, R123, R49 ;  /* 0x0000007b70317223 */ /* 0x000fe20000010131 */
[----:B------:R-:W-:Y:S01]  /*4480*/  FFMA.FTZ R138, R116, -R145, R138 ;  /* 0x80000091748a7223 */ /* 0x000fe2000001008a */
[----:B------:R3:W-:Y:S01]  /*4490*/  STS [R85+0x4], R48 ;  /* 0x0000043055007388 */ /* 0x0007e20000000800 */
[----:B------:R-:W-:Y:S01]  /*44a0*/  FFMA.FTZ R157, R117, R153, R2 ;  /* 0x00000099759d7223 */ /* 0x000fe20000010002 */
[-C--:B0-----:R-:W-:Y:S01]  /*44b0*/  FMUL.FTZ R16, R142, R102.reuse ;  /* 0x000000668e107220 */ /* 0x081fe20000410000 */
[----:B------:R-:W-:Y:S01]  /*44c0*/  FMUL.FTZ R18, R147, R102 ;  /* 0x0000006693127220 */ /* 0x000fe20000410000 */
[----:B------:R-:W-:Y:S01]  /*44d0*/  FMUL.FTZ R19, R140, R103 ;  /* 0x000000678c137220 */ /* 0x000fe20000410000 */
[----:B-1----:R-:W-:Y:S01]  /*44e0*/  FMUL.FTZ R134, R5, R136 ;  /* 0x0000008805867220 */ /* 0x002fe20000410000 */
[C---:B--2---:R-:W-:Y:S01]  /*44f0*/  FMUL.FTZ R146, R7.reuse, R16 ;  /* 0x0000001007927220 */ /* 0x044fe20000410000 */
[----:B------:R-:W-:Y:S01]  /*4500*/  FMUL.FTZ R152, R7, R18 ;  /* 0x0000001207987220 */ /* 0x000fe20000410000 */
[----:B------:R-:W-:Y:S01]  /*4510*/  FMUL.FTZ R150, R6, R19 ;  /* 0x0000001306967220 */ /* 0x000fe20000410000 */
[----:B------:R-:W-:Y:S01]  /*4520*/  STS [R85+0x10], R148 ;  /* 0x0000109455007388 */ /* 0x000fe20000000800 */
[----:B---3--:R-:W-:Y:S01]  /*4530*/  FFMA.FTZ R48, -R114, R128, R151 ;  /* 0x0000008072307223 */ /* 0x008fe20000010197 */
[----:B------:R-:W-:Y:S01]  /*4540*/  FFMA.FTZ R153, R112, -R127, R153 ;  /* 0x8000007f70997223 */ /* 0x000fe20000010099 */
[----:B------:R-:W-:Y:S01]  /*4550*/  FMUL.FTZ R2, R49, R136 ;  /* 0x0000008831027220 */ /* 0x000fe20000410000 */
[----:B------:R0:W-:Y:S03]  /*4560*/  STS [R85+0xc], R134 ;  /* 0x00000c8655007388 */ /* 0x0001e60000000800 */
[----:B------:R-:W-:Y:S01]  /*4570*/  FFMA.FTZ R17, R153, R132, R2 ;  /* 0x0000008499117223 */ /* 0x000fe20000010002 */
[----:B------:R-:W-:Y:S01]  /*4580*/  STS [R85+0x14], R150 ;  /* 0x0000149655007388 */ /* 0x000fe20000000800 */
[----:B------:R-:W-:Y:S01]  /*4590*/  FFMA.FTZ R2, R114, -R130, R3 ;  /* 0x8000008272027223 */ /* 0x000fe20000010003 */
[----:B------:R-:W-:Y:S01]  /*45a0*/  FMUL.FTZ R132, R49, R132 ;  /* 0x0000008431847220 */ /* 0x000fe20000410000 */
[----:B------:R-:W-:Y:S01]  /*45b0*/  FFMA.FTZ R3, R108, -R121, R144 ;  /* 0x800000796c037223 */ /* 0x000fe20000010090 */
[----:B------:R1:W-:Y:S02]  /*45c0*/  STS [R85+0x18], R146 ;  /* 0x0000189255007388 */ /* 0x0003e40000000800 */
[----:B------:R-:W-:Y:S01]  /*45d0*/  FFMA.FTZ R132, R153, R136, -R132 ;  /* 0x0000008899847223 */ /* 0x000fe20000010884 */
[----:B------:R-:W-:Y:S01]  /*45e0*/  FFMA.FTZ R136, R116, R143, R157 ;  /* 0x0000008f74887223 */ /* 0x000fe2000001009d */
[----:B------:R2:W-:Y:S01]  /*45f0*/  STS [R85+0x1c], R152 ;  /* 0x00001c9855007388 */ /* 0x0005e20000000800 */
[----:B------:R-:W-:Y:S01]  /*4600*/  FMUL.FTZ R157, R48, R149 ;  /* 0x00000095309d7220 */ /* 0x000fe20000410000 */
[----:B0-----:R-:W-:Y:S01]  /*4610*/  FFMA.FTZ R134, -R110, R118, R145 ;  /* 0x000000766e867223 */ /* 0x001fe20000010191 */
[----:B------:R-:W-:Y:S01]  /*4620*/  FFMA.FTZ R145, -R108, R119, R137 ;  /* 0x000000776c917223 */ /* 0x000fe20000010189 */
[----:B------:R-:W-:Y:S01]  /*4630*/  BAR.SYNC.DEFER_BLOCKING 0x0 ;  /* 0x0000000000007b1d */ /* 0x000fe20000010000 */
[----:B------:R-:W-:Y:S01]  /*4640*/  FFMA.FTZ R143, R110, -R120, R143 ;  /* 0x800000786e8f7223 */ /* 0x000fe2000001008f */
[----:B-1----:R-:W-:Y:S01]  /*4650*/  FMUL.FTZ R146, R48, R139 ;  /* 0x0000008b30927220 */ /* 0x002fe20000410000 */
[----:B------:R-:W-:Y:S01]  /*4660*/  FMUL.FTZ R150, R145, R18 ;  /* 0x0000001291967220 */ /* 0x000fe20000410000 */
[----:B------:R-:W-:Y:S01]  /*4670*/  FMUL.FTZ R148, R134, R19 ;  /* 0x0000001386947220 */ /* 0x000fe20000410000 */
[C---:B------:R-:W-:Y:S01]  /*4680*/  FFMA.FTZ R157, R2.reuse, R139, R157 ;  /* 0x0000008b029d7223 */ /* 0x040fe2000001009d */
[----:B------:R-:W-:Y:S01]  /*4690*/  FFMA.FTZ R146, R2, R149, -R146 ;  /* 0x0000009502927223 */ /* 0x000fe20000010892 */
[----:B------:R-:W-:Y:S01]  /*46a0*/  FFMA.FTZ R139, R3, R16, R150 ;  /* 0x00000010038b7223 */ /* 0x000fe20000010096 */
[-C--:B------:R-:W-:Y:S01]  /*46b0*/  FFMA.FTZ R150, R143, R155.reuse, R148 ;  /* 0x0000009b8f967223 */ /* 0x080fe20000010094 */
[----:B--2---:R-:W-:Y:S01]  /*46c0*/  FMUL.FTZ R152, R134, R155 ;  /* 0x0000009b86987220 */ /* 0x004fe20000410000 */
[----:B------:R-:W-:Y:S01]  /*46d0*/  FADD.FTZ R149, RZ, R146 ;  /* 0x00000092ff957221 */ /* 0x000fe20000010000 */
[----:B------:R-:W-:Y:S01]  /*46e0*/  LEA R146, R111, -R106, 0x1 ;  /* 0x8000006a6f927211 */ /* 0x000fe200078e08ff */
[----:B------:R-:W-:Y:S01]  /*46f0*/  FADD.FTZ R148, RZ, R157 ;  /* 0x0000009dff947221 */ /* 0x000fe20000010000 */
[----:B------:R-:W-:Y:S01]  /*4700*/  FMUL.FTZ R16, R145, R16 ;  /* 0x0000001091107220 */ /* 0x000fe20000410000 */
[----:B------:R-:W-:Y:S01]  /*4710*/  FFMA.FTZ R19, R143, R19, -R152 ;  /* 0x000000138f137223 */ /* 0x000fe20000010898 */
[----:B------:R-:W-:Y:S01]  /*4720*/  ISETP.GE.AND P6, PT, R146, 0x1, PT ;  /* 0x000000019200780c */ /* 0x000fe20003fc6270 */
[----:B------:R-:W-:Y:S01]  /*4730*/  FADD.FTZ R17, R148, R17 ;  /* 0x0000001194117221 */ /* 0x000fe20000010000 */
[----:B------:R-:W-:Y:S01]  /*4740*/  FADD.FTZ R132, R149, R132 ;  /* 0x0000008495847221 */ /* 0x000fe20000010000 */
[----:B------:R-:W-:-:S02]  /*4750*/  FFMA.FTZ R149, R3, R18, -R16 ;  /* 0x0000001203957223 */ /* 0x000fc40000010810 */
[----:B------:R-:W-:Y:S01]  /*4760*/  FADD.FTZ R150, R17, R150 ;  /* 0x0000009611967221 */ /* 0x000fe20000010000 */
[----:B------:R-:W-:Y:S01]  /*4770*/  FADD.FTZ R132, R132, R19 ;  /* 0x0000001384847221 */ /* 0x000fe20000010000 */
[----:B------:R0:W1:Y:S06]  /*4780*/  LDS R151, [R73+0x4a0] ;  /* 0x0004a00049977984 */ /* 0x00006c0000000800 */
[----:B------:R-:W-:Y:S05]  /*4790*/  @!P6 BRA `(.L_x_17746) ;  /* 0x000000000008e947 */ /* 0x000fea0003800000 */
[----:B------:R-:W2:Y:S04]  /*47a0*/  LDS R17, [R72+0x420] ;  /* 0x0004200048117984 */ /* 0x000ea80000000800 */
[----:B--2---:R2:W-:Y:S02]  /*47b0*/  REDG.E.ADD.F32.FTZ.RN.STRONG.GPU desc[UR16][R46.64], R17 ;  /* 0x000000112e0079a6 */ /* 0x0045e4000c12f310 */
.L_x_17746:
[----:B------:R-:W-:Y:S05]  /*47c0*/  BSYNC.RECONVERGENT B0 ;  /* 0x0000000000007941 */ /* 0x000fea0003800200 */
.L_x_17745:
[----:B------:R-:W-:Y:S01]  /*47d0*/  ISETP.GE.AND P6, PT, R146, 0x21, PT ;  /* 0x000000219200780c */ /* 0x000fe20003fc6270 */
[----:B------:R-:W-:-:S12]  /*47e0*/  BSSY.RECONVERGENT B0, `(.L_x_17747) ;  /* 0x0000003000007945 */ /* 0x000fd80003800200 */
[----:B------:R-:W-:Y:S05]  /*47f0*/  @!P6 BRA `(.L_x_17748) ;  /* 0x000000000004e947 */ /* 0x000fea0003800000 */
[----:B-1----:R3:W-:Y:S02]  /*4800*/  REDG.E.ADD.F32.FTZ.RN.STRONG.GPU desc[UR16][R46.64+0x80], R151 ;  /* 0x000080972e0079a6 */ /* 0x0027e4000c12f310 */
.L_x_17748:
[----:B------:R-:W-:Y:S05]  /*4810*/  BSYNC.RECONVERGENT B0 ;  /* 0x0000000000007941 */ /* 0x000fea0003800200 */
.L_x_17747:
[----:B--2---:R2:W4:Y:S01]  /*4820*/  LDS R17, [R74+0x520] ;  /* 0x000520004a117984 */ /* 0x0045220000000800 */
[----:B------:R-:W-:Y:S01]  /*4830*/  ISETP.GE.AND P6, PT, R146, 0x41, PT ;  /* 0x000000419200780c */ /* 0x000fe20003fc6270 */
[----:B------:R-:W-:-:S12]  /*4840*/  BSSY.RECONVERGENT B0, `(.L_x_17749) ;  /* 0x0000003000007945 */ /* 0x000fd80003800200 */
[----:B--2---:R-:W-:Y:S05]  /*4850*/  @!P6 BRA `(.L_x_17750) ;  /* 0x000000000004e947 */ /* 0x004fea0003800000 */
[----:B----4-:R2:W-:Y:S02]  /*4860*/  REDG.E.ADD.F32.FTZ.RN.STRONG.GPU desc[UR16][R46.64+0x100], R17 ;  /* 0x000100112e0079a6 */ /* 0x0105e4000c12f310 */
.L_x_17750:
[----:B------:R-:W-:Y:S05]  /*4870*/  BSYNC.RECONVERGENT B0 ;  /* 0x0000000000007941 */ /* 0x000fea0003800200 */
.L_x_17749:
[----:B--2-4-:R2:W4:Y:S01]  /*4880*/  LDS R17, [R75+0x5a0] ;  /* 0x0005a0004b117984 */ /* 0x0145220000000800 */
[----:B------:R-:W-:Y:S01]  /*4890*/  ISETP.GE.AND P6, PT, R146, 0x61, PT ;  /* 0x000000619200780c */ /* 0x000fe20003fc6270 */
[----:B------:R-:W-:-:S12]  /*48a0*/  BSSY.RECONVERGENT B0, `(.L_x_17751) ;  /* 0x0000003000007945 */ /* 0x000fd80003800200 */
[----:B--2---:R-:W-:Y:S05]  /*48b0*/  @!P6 BRA `(.L_x_17752) ;  /* 0x000000000004e947 */ /* 0x004fea0003800000 */
[----:B----4-:R2:W-:Y:S02]  /*48c0*/  REDG.E.ADD.F32.FTZ.RN.STRONG.GPU desc[UR16][R46.64+0x180], R17 ;  /* 0x000180112e0079a6 */ /* 0x0105e4000c12f310 */
.L_x_17752:
[----:B------:R-:W-:Y:S05]  /*48d0*/  BSYNC.RECONVERGENT B0 ;  /* 0x0000000000007941 */ /* 0x000fea0003800200 */
.L_x_17751:
[----:B--2-4-:R2:W4:Y:S01]  /*48e0*/  LDS R17, [R77+0x620] ;  /* 0x000620004d117984 */ /* 0x0145220000000800 */
[----:B------:R-:W-:Y:S01]  /*48f0*/  ISETP.GE.AND P6, PT, R146, 0x81, PT ;  /* 0x000000819200780c */ /* 0x000fe20003fc6270 */
[----:B------:R-:W-:-:S12]  /*4900*/  BSSY.RECONVERGENT B0, `(.L_x_17753) ;  /* 0x0000003000007945 */ /* 0x000fd80003800200 */
[----:B--2---:R-:W-:Y:S05]  /*4910*/  @!P6 BRA `(.L_x_17754) ;  /* 0x000000000004e947 */ /* 0x004fea0003800000 */
[----:B----4-:R2:W-:Y:S02]  /*4920*/  REDG.E.ADD.F32.FTZ.RN.STRONG.GPU desc[UR16][R46.64+0x200], R17 ;  /* 0x000200112e0079a6 */ /* 0x0105e4000c12f310 */
.L_x_17754:
[----:B------:R-:W-:Y:S05]  /*4930*/  BSYNC.RECONVERGENT B0 ;  /* 0x0000000000007941 */ /* 0x000fea0003800200 */
.L_x_17753:
[----:B--2-4-:R2:W4:Y:S01]  /*4940*/  LDS R17, [R78+0x6a0] ;  /* 0x0006a0004e117984 */ /* 0x0145220000000800 */
[----:B------:R-:W-:Y:S01]  /*4950*/  ISETP.GE.AND P6, PT, R146, 0xa1, PT ;  /* 0x000000a19200780c */ /* 0x000fe20003fc6270 */
[----:B------:R-:W-:-:S12]  /*4960*/  BSSY.RECONVERGENT B0, `(.L_x_17755) ;  /* 0x0000003000007945 */ /* 0x000fd80003800200 */
[----:B--2---:R-:W-:Y:S05]  /*4970*/  @!P6 BRA `(.L_x_17756) ;  /* 0x000000000004e947 */ /* 0x004fea0003800000 */
[----:B----4-:R2:W-:Y:S02]  /*4980*/  REDG.E.ADD.F32.FTZ.RN.STRONG.GPU desc[UR16][R46.64+0x280], R17 ;  /* 0x000280112e0079a6 */ /* 0x0105e4000c12f310 */
.L_x_17756:
[----:B------:R-:W-:Y:S05]  /*4990*/  BSYNC.RECONVERGENT B0 ;  /* 0x0000000000007941 */ /* 0x000fea0003800200 */
.L_x_17755:
[----:B--2-4-:R2:W4:Y:S01]  /*49a0*/  LDS R17, [R79+0x720] ;  /* 0x000720004f117984 */ /* 0x0145220000000800 */
[----:B------:R-:W-:Y:S01]  /*49b0*/  ISETP.GE.AND P6, PT, R146, 0xc1, PT ;  /* 0x000000c19200780c */ /* 0x000fe20003fc6270 */
[----:B------:R-:W-:-:S12]  /*49c0*/  BSSY.RECONVERGENT B0, `(.L_x_17757) ;  /* 0x0000003000007945 */ /* 0x000fd80003800200 */
[----:B--2---:R-:W-:Y:S05]  /*49d0*/  @!P6 BRA `(.L_x_17758) ;  /* 0x000000000004e947 */ /* 0x004fea0003800000 */
[----:B----4-:R2:W-:Y:S02]  /*49e0*/  REDG.E.ADD.F32.FTZ.RN.STRONG.GPU desc[UR16][R46.64+0x300], R17 ;  /* 0x000300112e0079a6 */ /* 0x0105e4000c12f310 */
.L_x_17758:
[----:B------:R-:W-:Y:S05]  /*49f0*/  BSYNC.RECONVERGENT B0 ;  /* 0x0000000000007941 */ /* 0x000fea0003800200 */
.L_x_17757:
[C---:B------:R-:W-:Y:S01]  /*4a00*/  FFMA.FTZ R19, R115.reuse, -R137, R138 ;  /* 0x8000008973137223 */ /* 0x040fe2000001008a */
[----:B------:R-:W-:Y:S01]  /*4a10*/  ISETP.GE.AND P6, PT, R146, 0xe1, PT ;  /* 0x000000e19200780c */ /* 0x000fe20003fc6270 */
[----:B------:R0:W0:Y:S01]  /*4a20*/  LDS R137, [R81+0x7a0] ;  /* 0x0007a00051897984 */ /* 0x0000220000000800 */
[----:B------:R-:W-:Y:S01]  /*4a30*/  BSSY.RECONVERGENT B0, `(.L_x_17759) ;  /* 0x0000006000007945 */ /* 0x000fe20003800200 */
[----:B------:R-:W-:Y:S01]  /*4a40*/  FFMA.FTZ R18, R115, R144, R136 ;  /* 0x0000009073127223 */ /* 0x000fe20000010088 */
[----:B------:R-:W-:Y:S01]  /*4a50*/  FADD.FTZ R16, R150, R139 ;  /* 0x0000008b96107221 */ /* 0x000fe20000010000 */
[----:B--2-4-:R-:W-:-:S08]  /*4a60*/  FADD.FTZ R17, R132, R149 ;  /* 0x0000009584117221 */ /* 0x014fd00000010000 */
[----:B------:R-:W-:Y:S05]  /*4a70*/  @!P6 BRA `(.L_x_17760) ;  /* 0x000000000004e947 */ /* 0x000fea0003800000 */
[----:B0-----:R2:W-:Y:S02]  /*4a80*/  REDG.E.ADD.F32.FTZ.RN.STRONG.GPU desc[UR16][R46.64+0x380], R137 ;  /* 0x000380892e0079a6 */ /* 0x0015e4000c12f310 */
.L_x_17760:
[----:B------:R-:W-:Y:S05]  /*4a90*/  BSYNC.RECONVERGENT B0 ;  /* 0x0000000000007941 */ /* 0x000fea0003800200 */
.L_x_17759:
[----:B--23--:R-:W2:Y:S01]  /*4aa0*/  SHFL.DOWN PT, R47, R16, 0x1, 0x1f ;  /* 0x08201f00102f7f89 */ /* 0x00cea200000e0000 */
[----:B------:R-:W-:Y:S01]  /*4ab0*/  ISETP.GT.AND P6, PT, R99, 0x1e, PT ;  /* 0x0000001e6300780c */ /* 0x000fe20003fc4270 */
[----:B------:R-:W-:Y:S02]  /*4ac0*/  BSSY.RECONVERGENT B0, `(.L_x_17761) ;  /* 0x000004a000007945 */ /* 0x000fe40003800200 */
[----:B------:R-:W3:Y:S04]  /*4ad0*/  SHFL.DOWN PT, R46, R17, 0x1, 0x1f ;  /* 0x08201f00112e7f89 */ /* 0x000ee800000e0000 */
[----:B------:R-:W4:Y:S04]  /*4ae0*/  SHFL.DOWN PT, R132, R19, 0x1, 0x1f ;  /* 0x08201f0013847f89 */ /* 0x000f2800000e0000 */
[----:B0-----:R-:W0:Y:S02]  /*4af0*/  SHFL.DOWN PT, R137, R18, 0x1, 0x1f ;  /* 0x08201f0012897f89 */ /* 0x001e2400000e0000 */
[----:B--2---:R-:W-:Y:S01]  /*4b00*/  @!P6 FADD.FTZ R16, R16, R47 ;  /* 0x0000002f1010e221 */ /* 0x004fe20000010000 */
[----:B---3--:R-:W-:-:S04]  /*4b10*/  @!P6 FADD.FTZ R17, R17, R46 ;  /* 0x0000002e1111e221 */ /* 0x008fc80000010000 */
[----:B------:R-:W2:Y:S01]  /*4b20*/  SHFL.DOWN PT, R47, R16, 0x2, 0x1f ;  /* 0x08401f00102f7f89 */ /* 0x000ea200000e0000 */
[----:B----4-:R-:W-:-:S03]  /*4b30*/  @!P6 FADD.FTZ R19, R19, R132 ;  /* 0x000000841313e221 */ /* 0x010fc60000010000 */
[----:B------:R-:W3:Y:S01]  /*4b40*/  SHFL.DOWN PT, R46, R17, 0x2, 0x1f ;  /* 0x08401f00112e7f89 */ /* 0x000ee200000e0000 */
[----:B0-----:R-:W-:-:S03]  /*4b50*/  @!P6 FADD.FTZ R18, R18, R137 ;  /* 0x000000891212e221 */ /* 0x001fc60000010000 */
[----:B------:R-:W0:Y:S01]  /*4b60*/  SHFL.DOWN PT, R132, R19, 0x2, 0x1f ;  /* 0x08401f0013847f89 */ /* 0x000e2200000e0000 */
[----:B------:R-:W-:-:S03]  /*4b70*/  ISETP.GT.AND P6, PT, R99, 0x1d, PT ;  /* 0x0000001d6300780c */ /* 0x000fc60003fc4270 */
[----:B------:R-:W4:Y:S10]  /*4b80*/  SHFL.DOWN PT, R137, R18, 0x2, 0x1f ;  /* 0x08401f0012897f89 */ /* 0x000f3400000e0000 */
[----:B--2---:R-:W-:Y:S01]  /*4b90*/  @!P6 FADD.FTZ R16, R16, R47 ;  /* 0x0000002f1010e221 */ /* 0x004fe20000010000 */
[----:B---3--:R-:W-:-:S04]  /*4ba0*/  @!P6 FADD.FTZ R17, R17, R46 ;  /* 0x0000002e1111e221 */ /* 0x008fc80000010000 */
[----:B------:R-:W2:Y:S01]  /*4bb0*/  SHFL.DOWN PT, R47, R16, 0x4, 0x1f ;  /* 0x08801f00102f7f89 */ /* 0x000ea200000e0000 */
[----:B0-----:R-:W-:-:S03]  /*4bc0*/  @!P6 FADD.FTZ R19, R19, R132 ;  /* 0x000000841313e221 */ /* 0x001fc60000010000 */
[----:B------:R-:W0:Y:S01]  /*4bd0*/  SHFL.DOWN PT, R46, R17, 0x4, 0x1f ;  /* 0x08801f00112e7f89 */ /* 0x000e2200000e0000 */
[----:B----4-:R-:W-:-:S03]  /*4be0*/  @!P6 FADD.FTZ R18, R18, R137 ;  /* 0x000000891212e221 */ /* 0x010fc60000010000 */
[----:B------:R-:W3:Y:S01]  /*4bf0*/  SHFL.DOWN PT, R132, R19, 0x4, 0x1f ;  /* 0x08801f0013847f89 */ /* 0x000ee200000e0000 */
[----:B------:R-:W-:-:S03]  /*4c00*/  ISETP.GT.AND P6, PT, R99, 0x1b, PT ;  /* 0x0000001b6300780c */ /* 0x000fc60003fc4270 */
[----:B------:R-:W4:Y:S10]  /*4c10*/  SHFL.DOWN PT, R137, R18, 0x4, 0x1f ;  /* 0x08801f0012897f89 */ /* 0x000f3400000e0000 */
[----:B--2---:R-:W-:Y:S01]  /*4c20*/  @!P6 FADD.FTZ R16, R16, R47 ;  /* 0x0000002f1010e221 */ /* 0x004fe20000010000 */
[----:B0-----:R-:W-:-:S04]  /*4c30*/  @!P6 FADD.FTZ R17, R17, R46 ;  /* 0x0000002e1111e221 */ /* 0x001fc80000010000 */
        /* <DEDUP_REMOVED lines=8> */
[-C--:B------:R-:W-:Y:S01]  /*4cc0*/  FMUL.FTZ R47, R45, R142.reuse ;  /* 0x0000008e2d2f7220 */ /* 0x080fe20000410000 */
[----:B--2---:R-:W-:Y:S01]  /*4cd0*/  @!P6 FADD.FTZ R17, R17, R46 ;  /* 0x0000002e1111e221 */ /* 0x004fe20000010000 */
[-C--:B------:R-:W-:Y:S01]  /*4ce0*/  FMUL.FTZ R46, R119, R147.reuse ;  /* 0x00000093772e7220 */ /* 0x080fe20000410000 */
[-C--:B------:R-:W-:Y:S01]  /*4cf0*/  FMUL.FTZ R119, R45, R147.reuse ;  /* 0x000000932d777220 */ /* 0x080fe20000410000 */
[----:B---3--:R-:W-:Y:S01]  /*4d00*/  @!P6 FADD.FTZ R19, R19, R132 ;  /* 0x000000841313e221 */ /* 0x008fe20000010000 */
[C---:B------:R-:W-:Y:S01]  /*4d10*/  FFMA.FTZ R132, R44.reuse, R147, -R47 ;  /* 0x000000932c847223 */ /* 0x040fe2000001082f */
[----:B------:R-:W-:Y:S01]  /*4d20*/  FMUL.FTZ R47, R45, R131 ;  /* 0x000000832d2f7220 */ /* 0x000fe20000410000 */
[-C--:B------:R-:W-:Y:S01]  /*4d30*/  FFMA.FTZ R46, R121, R142.reuse, R46 ;  /* 0x0000008e792e7223 */ /* 0x080fe2000001002e */
[C---:B------:R-:W-:Y:S01]  /*4d40*/  FFMA.FTZ R142, R44.reuse, R142, R119 ;  /* 0x0000008e2c8e7223 */ /* 0x040fe20000010077 */
[----:B------:R-:W-:Y:S01]  /*4d50*/  FMUL.FTZ R136, R145, R132 ;  /* 0x0000008491887220 */ /* 0x000fe20000410000 */
[-C--:B------:R-:W-:Y:S01]  /*4d60*/  FFMA.FTZ R121, R44, R140.reuse, -R47 ;  /* 0x0000008c2c797223 */ /* 0x080fe2000001082f */
[CC--:B------:R-:W-:Y:S01]  /*4d70*/  FMUL.FTZ R119, R45.reuse, R140.reuse ;  /* 0x0000008c2d777220 */ /* 0x0c0fe20000410000 */
[----:B------:R-:W-:Y:S01]  /*4d80*/  FMUL.FTZ R132, R45, R133 ;  /* 0x000000852d847220 */ /* 0x000fe20000410000 */
[----:B----4-:R-:W-:Y:S01]  /*4d90*/  @!P6 FADD.FTZ R18, R18, R137 ;  /* 0x000000891212e221 */ /* 0x010fe20000010000 */
[----:B------:R-:W-:Y:S01]  /*4da0*/  FMUL.FTZ R47, R118, R140 ;  /* 0x0000008c762f7220 */ /* 0x000fe20000410000 */
[----:B------:R-:W-:Y:S01]  /*4db0*/  ISETP.GT.AND P6, PT, R99, 0xf, PT ;  /* 0x0000000f6300780c */ /* 0x000fe20003fc4270 */
[----:B------:R-:W-:Y:S01]  /*4dc0*/  FMUL.FTZ R134, R134, R121 ;  /* 0x0000007986867220 */ /* 0x000fe20000410000 */
[C---:B------:R-:W-:Y:S01]  /*4dd0*/  FFMA.FTZ R118, R44.reuse, R131, R119 ;  /* 0x000000832c767223 */ /* 0x040fe20000010077 */
[----:B------:R-:W-:Y:S01]  /*4de0*/  FFMA.FTZ R132, R44, R141, -R132 ;  /* 0x0000008d2c847223 */ /* 0x000fe20000010884 */
[----:B------:R-:W-:Y:S01]  /*4df0*/  FFMA.FTZ R131, R120, R131, R47 ;  /* 0x0000008378837223 */ /* 0x000fe2000001002f */
[----:B------:R-:W-:Y:S01]  /*4e00*/  FMUL.FTZ R47, R45, R135 ;  /* 0x000000872d2f7220 */ /* 0x000fe20000410000 */
[----:B------:R-:W-:Y:S01]  /*4e10*/  FFMA.FTZ R143, R143, R118, R134 ;  /* 0x000000768f8f7223 */ /* 0x000fe20000010086 */
[----:B------:R-:W-:Y:S01]  /*4e20*/  FMUL.FTZ R134, R49, R132 ;  /* 0x0000008431867220 */ /* 0x000fe20000410000 */
[C---:B------:R-:W-:Y:S01]  /*4e30*/  FMUL.FTZ R118, R45.reuse, R129 ;  /* 0x000000812d767220 */ /* 0x040fe20000410000 */
[----:B------:R-:W-:Y:S01]  /*4e40*/  FMUL.FTZ R132, R45, R141 ;  /* 0x0000008d2d847220 */ /* 0x000fe20000410000 */
[C---:B------:R-:W-:Y:S01]  /*4e50*/  FFMA.FTZ R47, R44.reuse, R129, -R47 ;  /* 0x000000812c2f7223 */ /* 0x040fe2000001082f */
[----:B------:R0:W2:Y:S01]  /*4e60*/  SHFL.DOWN PT, R49, R16, 0x10, 0x1f ;  /* 0x0a001f0010317f89 */ /* 0x0000a200000e0000 */
[C---:B------:R-:W-:Y:S01]  /*4e70*/  FFMA.FTZ R45, R44.reuse, R135, R118 ;  /* 0x000000872c2d7223 */ /* 0x040fe20000010076 */
[----:B------:R-:W-:Y:S01]  /*4e80*/  FFMA.FTZ R132, R44, R133, R132 ;  /* 0x000000852c847223 */ /* 0x000fe20000010084 */
[----:B------:R-:W-:Y:S01]  /*4e90*/  FFMA.FTZ R136, R3, R142, R136 ;  /* 0x0000008e03887223 */ /* 0x000fe20000010088 */
[----:B------:R0:W3:Y:S01]  /*4ea0*/  SHFL.DOWN PT, R44, R17, 0x10, 0x1f ;  /* 0x0a001f00112c7f89 */ /* 0x0000e200000e0000 */
[----:B------:R-:W-:Y:S01]  /*4eb0*/  FMUL.FTZ R120, R123, R141 ;  /* 0x0000008d7b787220 */ /* 0x000fe20000410000 */
[----:B------:R-:W-:-:S02]  /*4ec0*/  FMUL.FTZ R3, R128, R129 ;  /* 0x0000008180037220 */ /* 0x000fc40000410000 */
        /* <DEDUP_REMOVED lines=9> */
.L_x_17762:
[----:B------:R-:W-:Y:S05]  /*4f60*/  BSYNC.RECONVERGENT B0 ;  /* 0x0000000000007941 */ /* 0x000fea0003800200 */
.L_x_17761:
        /* <DEDUP_REMOVED lines=23> */
[----:B---3--:R-:W3:Y:S01]  /*50e0*/  @P6 LDS.64 R44, [UR7+0x2d90] ;  /* 0x002d9007ff2c6984 */ /* 0x008ee20008000a00 */
[----:B0-----:R-:W-:Y:S01]  /*50f0*/  @P6 FADD.FTZ R18, R18, R2 ;  /* 0x0000000212126221 */ /* 0x001fe20000010000 */
[----:B------:R-:W-:Y:S01]  /*5100*/  @P6 FADD.FTZ R19, R19, R3 ;  /* 0x0000000313136221 */ /* 0x000fe20000010000 */
[----:B---3--:R-:W-:Y:S01]  /*5110*/  @P6 FADD.FTZ R16, R16, R44 ;  /* 0x0000002c10106221 */ /* 0x008fe20000010000 */
[----:B------:R-:W-:-:S03]  /*5120*/  @P6 FADD.FTZ R17, R17, R45 ;  /* 0x0000002d11116221 */ /* 0x000fc60000010000 */
[----:B------:R0:W-:Y:S04]  /*5130*/  STS.64 [UR7+0x3590], R18 ;  /* 0x00359012ff007988 */ /* 0x0001e80008000a07 */
[----:B------:R0:W-:Y:S02]  /*5140*/  STS.64 [UR7+0x2d90], R16 ;  /* 0x002d9010ff007988 */ /* 0x0001e40008000a07 */
.L_x_17764:
[----:B------:R-:W-:Y:S05]  /*5150*/  BSYNC.RECONVERGENT B0 ;  /* 0x0000000000007941 */ /* 0x000fea0003800200 */
.L_x_17763:
[----:B------:R-:W-:-:S04]  /*5160*/  UIADD3 UR4, UPT, UPT, UR4, 0x1, URZ ;  /* 0x0000000104047890 */ /* 0x000fc8000fffe0ff */
[----:B------:R-:W-:-:S09]  /*5170*/  UISETP.GE.AND UP0, UPT, UR4, UR9, UPT ;  /* 0x000000090400728c */ /* 0x000fd2000bf06270 */
[----:B------:R-:W-:Y:S05]  /*5180*/  BRA.U !UP0, `(.L_x_17765) ;  /* 0xffffffd508447547 */ /* 0x000fea000b83ffff */
.L_x_17731:
[----:B------:R-:W-:Y:S01]  /*5190*/  BAR.SYNC.DEFER_BLOCKING 0x0 ;  /* 0x0000000000007b1d */ /* 0x000fe20000010000 */
[-C--:B------:R-:W-:Y:S02]  /*51a0*/  ISETP.GE.AND P0, PT, R76, R95.reuse, PT ;  /* 0x0000005f4c00720c */ /* 0x080fe40003f06270 */
[----:B------:R-:W-:Y:S02]  /*51b0*/  CS2R R2, SRZ ;  /* 0x0000000000027805 */ /* 0x000fe4000001ff00 */
        /* <DEDUP_REMOVED lines=36> */
[----:B------:R-:W-:-:S03]  /*5400*/  @!P4 FMUL.FTZ R0, R4, -1.4426950216293334961 ;  /* 0xbfb8aa3b0400c820 */ /* 0x000fc60000410000 */
[----:B------:R-:W-:Y:S02]  /*5410*/  @!P3 FMUL.FTZ R2, R5, -1.4426950216293334961 ;  /* 0xbfb8aa3b0502b820 */ /* 0x000fe40000410000 */
[----:B------:R-:W-:Y:S01]  /*5420*/  @!P2 FMUL.FTZ R7, R6, -1.4426950216293334961 ;  /* 0xbfb8aa3b0607a820 */ /* 0x000fe20000410000 */
[----:B------:R-:W2:Y:S04]  /*5430*/  @!P4 MUFU.EX2 R0, R0 ;  /* 0x000000000000c308 */ /* 0x000ea80000000800 */
[----:B------:R4:W5:Y:S01]  /*5440*/  @!P3 MUFU.EX2 R6, R2 ;  /* 0x000000020006b308 */ /* 0x0009620000000800 */
[----:B---3--:R-:W-:-:S03]  /*5450*/  @!P1 FMUL.FTZ R12, R20, -1.4426950216293334961 ;  /* 0xbfb8aa3b140c9820 */ /* 0x008fc60000410000 */
[----:B------:R-:W3:Y:S04]  /*5460*/  @!P2 MUFU.EX2 R7, R7 ;  /* 0x000000070007a308 */ /* 0x000ee80000000800 */
[----:B------:R-:W0:Y:S01]  /*5470*/  @!P1 MUFU.EX2 R12, R12 ;  /* 0x0000000c000c9308 */ /* 0x000e220000000800 */
[----:B----4-:R-:W-:Y:S01]  /*5480*/  MOV R2, R96 ;  /* 0x0000006000027202 */ /* 0x010fe20000000f00 */
[----:B--2---:R-:W-:Y:S01]  /*5490*/  @!P4 FADD.FTZ R0, R0, 1 ;  /* 0x3f8000000000c421 */ /* 0x004fe20000010000 */
[----:B------:R-:W2:Y:S03]  /*54a0*/  LDS R13, [UR6+0x200] ;  /* 0x00020006ff0d7984 */ /* 0x000ea60008000800 */
[----:B-1----:R-:W-:Y:S01]  /*54b0*/  IMAD.WIDE.U32 R4, R32, UR18, R2 ;  /* 0x0000001220047c25 */ /* 0x002fe2000f8e0002 */
[----:B------:R-:W1:Y:S03]  /*54c0*/  @!P4 MUFU.RCP R15, R0 ;  /* 0x00000000000fc308 */ /* 0x000e660000001000 */
[----:B-----5:R-:W-:Y:S01]  /*54d0*/  @!P3 FADD.FTZ R6, R6, 1 ;  /* 0x3f8000000606b421 */ /* 0x020fe20000010000 */
[----:B------:R-:W-:-:S02]  /*54e0*/  IMAD R5, R33, UR18, R5 ;  /* 0x0000001221057c24 */ /* 0x000fc4000f8e0205 */
[----:B---3--:R-:W-:Y:S01]  /*54f0*/  @!P2 FADD.FTZ R7, R7, 1 ;  /* 0x3f8000000707a421 */ /* 0x008fe20000010000 */
[----:B------:R-:W3:Y:S01]  /*5500*/  LDC.64 R32, c[0x0][0x518] ;  /* 0x00014600ff207b82 */ /* 0x000ee20000000a00 */
[----:B0-----:R-:W-:-:S04]  /*5510*/  IMAD.WIDE.U32 R4, R51, UR8, R4 ;  /* 0x0000000833047c25 */ /* 0x001fc8000f8e0004 */
[----:B------:R-:W-:Y:S01]  /*5520*/  @!P1 FADD.FTZ R12, R12, 1 ;  /* 0x3f8000000c0c9421 */ /* 0x000fe20000010000 */
[----:B------:R-:W0:Y:S01]  /*5530*/  @!P3 MUFU.RCP R6, R6 ;  /* 0x000000060006b308 */ /* 0x000e220000001000 */
[----:B------:R-:W-:Y:S01]  /*5540*/  IMAD R14, R51, UR9, R5 ;  /* 0x00000009330e7c24 */ /* 0x000fe2000f8e0205 */
[----:B------:R-:W-:Y:S01]  /*5550*/  IADD3 R5, P0, PT, R76, R4, RZ ;  /* 0x000000044c057210 */ /* 0x000fe20007f1e0ff */
[----:B------:R-:W4:Y:S03]  /*5560*/  LDCU.64 UR8, c[0x0][0x560] ;  /* 0x0000ac00ff0877ac */ /* 0x000f260008000a00 */
[----:B------:R-:W-:Y:S02]  /*5570*/  IADD3.X R14, PT, PT, RZ, R14, RZ, P0, !PT ;  /* 0x0000000eff0e7210 */ /* 0x000fe400007fe4ff */
[----:B------:R-:W5:Y:S01]  /*5580*/  @!P2 MUFU.RCP R7, R7 ;  /* 0x000000070007a308 */ /* 0x000f620000001000 */
[----:B------:R-:W-:Y:S01]  /*5590*/  LEA R4, P0, R5, UR10, 0x2 ;  /* 0x0000000a05047c11 */ /* 0x000fe2000f8010ff */
[----:B-1----:R-:W-:-:S03]  /*55a0*/  @!P4 FMUL.FTZ R8, R8, R15 ;  /* 0x0000000f0808c220 */ /* 0x002fc60000410000 */
[----:B------:R-:W-:-:S03]  /*55b0*/  LEA.HI.X R5, R5, UR11, R14, 0x2, P0 ;  /* 0x0000000b05057c11 */ /* 0x000fc600080f140e */
[----:B------:R-:W1:Y:S01]  /*55c0*/  @!P1 MUFU.RCP R12, R12 ;  /* 0x0000000c000c9308 */ /* 0x000e620000001000 */
[----:B0-----:R-:W-:Y:S01]  /*55d0*/  @!P3 FMUL.FTZ R9, R9, R6 ;  /* 0x000000060909b220 */ /* 0x001fe20000410000 */
[----:B---3--:R-:W-:-:S04]  /*55e0*/  IMAD.WIDE.U32 R2, R32, UR18, R2 ;  /* 0x0000001220027c25 */ /* 0x008fc8000f8e0002 */
[----:B------:R-:W-:Y:S02]  /*55f0*/  IMAD R3, R33, UR18, R3 ;  /* 0x0000001221037c24 */ /* 0x000fe4000f8e0203 */
[----:B-----5:R-:W-:Y:S01]  /*5600*/  @!P2 FMUL.FTZ R10, R10, R7 ;  /* 0x000000070a0aa220 */ /* 0x020fe20000410000 */
[-C--:B--2---:R-:W-:Y:S02]  /*5610*/  ISETP.GE.AND P6, PT, R76, R13.reuse, PT ;  /* 0x0000000d4c00720c */ /* 0x084fe40003fc6270 */
[-C--:B------:R-:W-:Y:S02]  /*5620*/  ISETP.GE.AND P0, PT, R80, R13.reuse, PT ;  /* 0x0000000d5000720c */ /* 0x080fe40003f06270 */
        /* <DEDUP_REMOVED lines=47> */
.L_x_17721:
        /* <DEDUP_REMOVED lines=34> */
.L_x_17768:
[----:B------:R-:W-:Y:S05]  /*5b40*/  BSYNC.RECONVERGENT B0 ;  /* 0x0000000000007941 */ /* 0x000fea0003800200 */
.L_x_17767:
        /* <DEDUP_REMOVED lines=26> */
.L_x_17770:
[----:B------:R-:W-:Y:S05]  /*5cf0*/  BSYNC.RECONVERGENT B0 ;  /* 0x0000000000007941 */ /* 0x000fea0003800200 */
.L_x_17769:
        /* <DEDUP_REMOVED lines=13> */
.L_x_17772:
        /* <DEDUP_REMOVED lines=27> */
.L_x_17771:
[----:B------:R-:W-:Y:S05]  /*5f80*/  EXIT ;  /* 0x000000000000794d */ /* 0x000fea0003800000 */
.L_x_17773:
        /* <DEDUP_REMOVED lines=15> */
.L_x_18795:


//--------------------- .text._Z25selective_scan_bwd_kernelI32Selective_Scan_bwd_kernel_traitsILi32ELi4ELb0ELb1ELb1ELb0ELb0EfN3c107complexIfEEEEv12SSMParamsBwd --------------------------
	.section	.text._Z25selective_scan_bwd_kernelI32Selective_Scan_bwd_kernel_traitsILi32ELi4ELb0ELb1ELb1ELb0ELb0EfN3c107complexIfEEEEv12SSMParamsBwd,"ax",@progbits
	.align	128
        .global         _Z25selective_scan_bwd_kernelI32Selective_Scan_bwd_kernel_traitsILi32ELi4ELb0ELb1ELb1ELb0ELb0EfN3c107complexIfEEEEv12SSMParamsBwd
        .type           _Z25selective_scan_bwd_kernelI32Selective_Scan_bwd_kernel_traitsILi32ELi4ELb0ELb1ELb1ELb0ELb0EfN3c107complexIfEEEEv12SSMParamsBwd,@function
        .size           _Z25selective_scan_bwd_kernelI32Selective_Scan_bwd_kernel_traitsILi32ELi4ELb0ELb1ELb1ELb0ELb0EfN3c107complexIfEEEEv12SSMParamsBwd,(.L_x_18796 - _Z25selective_scan_bwd_kernelI32Selective_Scan_bwd_kernel_traitsILi32ELi4ELb0ELb1ELb1ELb0ELb0EfN3c107complexIfEEEEv12SSMParamsBwd)
        .other          _Z25selective_scan_bwd_kernelI32Selective_Scan_bwd_kernel_traitsILi32ELi4ELb0ELb1ELb1ELb0ELb0EfN3c107complexIfEEEEv12SSMParamsBwd,@"STO_CUDA_ENTRY STV_DEFAULT"
_Z25selective_scan_bwd_kernelI32Selective_Scan_bwd_kernel_traitsILi32ELi4ELb0ELb1ELb1ELb0ELb0EfN3c107complexIfEEEEv12SSMParamsBwd:
.text._Z25selective_scan_bwd_kernelI32Selective_Scan_bwd_kernel_traitsILi32ELi4ELb0ELb1ELb1ELb0ELb0EfN3c107complexIfEEEEv12SSMParamsBwd:
        /* <DEDUP_REMOVED lines=21> */
[----:B------:R-:W1:Y:S02]  /*0150*/  LDC R25, c[0x0][0x394] ;  /* 0x0000e500ff197b82 */ /* 0x000e640000000800 */
        /* <DEDUP_REMOVED lines=24> */
[-C--:B------:R-:W-:Y:S01]  /*02e0*/  @!P1 IADD3 R2, PT, PT, R2, -R9.reuse, RZ ;  /* 0x8000000902029210 */ /* 0x080fe20007ffe0ff */
[----:B------:R-:W0:Y:S03]  /*02f0*/  LDC.64 R30, c[0x0][0x450] ;  /* 0x00011400ff1e7b82 */ /* 0x000e260000000a00 */
        /* <DEDUP_REMOVED lines=38> */
[----:B--2---:R-:W-:-:S02]  /*0560*/  ISETP.NE.U32.AND P0, PT, R26, RZ, PT ;  /* 0x000000ff1a00720c */ /* 0x004fc40003f05070 */
[----:B------:R-:W-:Y:S01]  /*0570*/  IMAD R15, R55, UR11, R3 ;  /* 0x0000000b370f7c24 */ /* 0x000fe2000f8e0203 */
[----:B-1----:R-:W-:Y:S01]  /*0580*/  LEA R9, R25, 0xffffff80, 0x7 ;  /* 0xffffff8019097811 */ /* 0x002fe200078e38ff */
[----:B------:R-:W-:Y:S01]  /*0590*/  IMAD R3, R11, R16, RZ ;  /* 0x000000100b037224 */ /* 0x000fe200078e02ff */
[----:B------:R-:W-:Y:S01]  /*05a0*/  ISETP.NE.AND.EX P0, PT, R27, RZ, PT, P0 ;  /* 0x000000ff1b00720c */ /* 0x000fe20003f05300 */
[----:B------:R-:W-:Y:S01]  /*05b0*/  IMAD R13, R55, UR15, R5 ;  /* 0x0000000f370d7c24 */ /* 0x000fe2000f8e0205 */
[----:B------:R-:W-:Y:S01]  /*05c0*/  IADD3 R60, P2, PT, R9, R2, RZ ;  /* 0x00000002093c7210 */ /* 0x000fe20007f5e0ff */
[C---:B------:R-:W-:Y:S01]  /*05d0*/  IMAD R5, R8.reuse, R17, R3 ;  /* 0x0000001108057224 */ /* 0x040fe200078e0203 */
[----:B----4-:R-:W-:Y:S01]  /*05e0*/  UIMAD.WIDE.U32 UR6, UR18, UR8, URZ ;  /* 0x00000008120672a5 */ /* 0x010fe2000f8e00ff */
[----:B------:R-:W-:Y:S01]  /*05f0*/  IMAD.WIDE.U32 R2, R8, R16, UR4 ;  /* 0x0000000408027e25 */ /* 0x000fe2000f8e0010 */
[----:B------:R-:W-:Y:S02]  /*0600*/  LEA R7, R25, 0xffffff00, 0x8 ;  /* 0xffffff0019077811 */ /* 0x000fe400078e40ff */
[----:B------:R-:W-:-:S02]  /*0610*/  UIMAD UR7, UR18, UR9, UR7 ;  /* 0x00000009120772a4 */ /* 0x000fc4000f8e0207 */
[----:B------:R-:W-:Y:S01]  /*0620*/  IADD3 R10, PT, PT, R3, R5, RZ ;  /* 0x00000005030a7210 */ /* 0x000fe20007ffe0ff */
[----:B0-----:R-:W-:Y:S01]  /*0630*/  IMAD R3, R11, R22, RZ ;  /* 0x000000160b037224 */ /* 0x001fe200078e02ff */
[----:B------:R-:W-:Y:S01]  /*0640*/  IADD3 R72, P1, PT, R7, R2, RZ ;  /* 0x0000000207487210 */ /* 0x000fe20007f3e0ff */
[----:B------:R-:W-:Y:S01]  /*0650*/  IMAD R2, R11, R18, RZ ;  /* 0x000000120b027224 */ /* 0x000fe200078e02ff */
[----:B------:R-:W-:Y:S01]  /*0660*/  IADD3 R64, P3, PT, R9, R4, RZ ;  /* 0x0000000409407210 */ /* 0x000fe20007f7e0ff */
[C---:B------:R-:W-:Y:S01]  /*0670*/  IMAD.WIDE.U32 R4, R8.reuse, R18, UR6 ;  /* 0x0000000608047e25 */ /* 0x040fe2000f8e0012 */
[----:B------:R-:W0:Y:S01]  /*0680*/  @P0 LDC R12, c[0x0][0x384] ;  /* 0x0000e100ff0c0b82 */ /* 0x000e220000000800 */
[----:B------:R-:W1:Y:S02]  /*0690*/  LDCU.64 UR8, c[0x0][0x498] ;  /* 0x00009300ff0877ac */ /* 0x000e640008000a00 */
[C---:B------:R-:W-:Y:S02]  /*06a0*/  IMAD R11, R8.reuse, R19, R2 ;  /* 0x00000013080b7224 */ /* 0x040fe400078e0202 */
[----:B------:R-:W-:-:S02]  /*06b0*/  IMAD R17, R8, R23, R3 ;  /* 0x0000001708117224 */ /* 0x000fc400078e0203 */
[----:B------:R-:W-:Y:S01]  /*06c0*/  IMAD.WIDE.U32 R2, R8, R22, RZ ;  /* 0x0000001608027225 */ /* 0x000fe200078e00ff */
[----:B------:R-:W2:Y:S01]  /*06d0*/  LDC.64 R18, c[0x0][0x4a0] ;  /* 0x00012800ff127b82 */ /* 0x000ea20000000a00 */
[----:B------:R-:W-:Y:S02]  /*06e0*/  IADD3 R8, PT, PT, R5, R11, RZ ;  /* 0x0000000b05087210 */ /* 0x000fe40007ffe0ff */
[----:B---3--:R-:W-:Y:S02]  /*06f0*/  SHF.R.U64 R5, R20, 0x1, R21 ;  /* 0x0000000114057819 */ /* 0x008fe40000001215 */
[----:B------:R-:W-:-:S03]  /*0700*/  IADD3 R3, PT, PT, R3, R17, RZ ;  /* 0x0000001103037210 */ /* 0x000fc60007ffe0ff */
[----:B------:R-:W3:Y:S01]  /*0710*/  LDC.64 R22, c[0x0][0x540] ;  /* 0x00015000ff167b82 */ /* 0x000ee20000000a00 */
[----:B------:R-:W-:Y:S01]  /*0720*/  IADD3 R74, P4, PT, R7, R4, RZ ;  /* 0x00000004074a7210 */ /* 0x000fe20007f9e0ff */
[----:B------:R-:W-:Y:S01]  /*0730*/  IMAD.WIDE.U32 R4, R5, UR18, R2 ;  /* 0x0000001205047c25 */ /* 0x000fe2000f8e0002 */
[----:B------:R-:W-:Y:S02]  /*0740*/  SHF.R.S32.HI R7, RZ, 0x1f, R7 ;  /* 0x0000001fff077819 */ /* 0x000fe40000011407 */
[----:B------:R-:W-:-:S03]  /*0750*/  SHF.R.U32.HI R2, RZ, 0x1, R21 ;  /* 0x00000001ff027819 */ /* 0x000fc60000011615 */
[----:B------:R-:W4:Y:S01]  /*0760*/  @P0 LDC R14, c[0x0][0x38c] ;  /* 0x0000e300ff0e0b82 */ /* 0x000f220000000800 */
[C---:B------:R-:W-:Y:S02]  /*0770*/  IADD3.X R10, PT, PT, R7.reuse, R10, RZ, P1, !PT ;  /* 0x0000000a070a7210 */ /* 0x040fe40000ffe4ff */
[----:B------:R-:W-:-:S05]  /*0780*/  IADD3.X R8, PT, PT, R7, R8, RZ, P4, !PT ;  /* 0x0000000807087210 */ /* 0x000fca00027fe4ff */
[----:B------:R-:W4:Y:S01]  /*0790*/  LDC.64 R20, c[0x0][0x460] ;  /* 0x00011800ff147b82 */ /* 0x000f220000000a00 */
[----:B-1----:R-:W-:Y:S02]  /*07a0*/  UIMAD.WIDE.U32 UR4, UR18, UR8, URZ ;  /* 0x00000008120472a5 */ /* 0x002fe4000f8e00ff */
[----:B------:R-:W-:-:S05]  /*07b0*/  IMAD R65, R2, UR18, RZ ;  /* 0x0000001202417c24 */ /* 0x000fca000f8e02ff */
[----:B------:R-:W1:Y:S01]  /*07c0*/  @P0 LDC.64 R6, c[0x0][0x480] ;  /* 0x00012000ff060b82 */ /* 0x000e620000000a00 */
[----:B------:R-:W-:-:S07]  /*07d0*/  UIMAD UR5, UR18, UR9, UR5 ;  /* 0x00000009120572a4 */ /* 0x000fce000f8e0205 */
[----:B------:R-:W1:Y:S01]  /*07e0*/  LDC.64 R16, c[0x0][0x4a8] ;  /* 0x00012a00ff107b82 */ /* 0x000e620000000a00 */
[----:B0-----:R-:W-:Y:S01]  /*07f0*/  @P0 IMAD R2, R12, UR18, R55 ;  /* 0x000000120c020c24 */ /* 0x001fe2000f8e0237 */
[----:B------:R-:W-:Y:S02]  /*0800*/  IADD3 R65, PT, PT, R5, R65, RZ ;  /* 0x0000004105417210 */ /* 0x000fe40007ffe0ff */
[----:B---3--:R-:W-:Y:S01]  /*0810*/  LEA R61, P4, R4, R22, 0x3 ;  /* 0x00000016043d7211 */ /* 0x008fe200078818ff */
[----:B------:R-:W-:Y:S01]  /*0820*/  @P0 IMAD R5, R2, R25, RZ ;  /* 0x0000001902050224 */ /* 0x000fe200078e02ff */
[----:B------:R-:W-:Y:S01]  /*0830*/  ISETP.GE.AND P1, PT, R25, 0x1, PT ;  /* 0x000000011900780c */ /* 0x000fe20003f26270 */
[C---:B--2---:R-:W-:Y:S01]  /*0840*/  IMAD.WIDE.U32 R2, R55.reuse, R18, UR4 ;  /* 0x0000000437027e25 */ /* 0x044fe2000f8e0012 */
[----:B------:R-:W-:Y:S02]  /*0850*/  LEA.HI.X R65, R4, R23, R65, 0x3, P4 ;  /* 0x0000001704417211 */ /* 0x000fe400020f1c41 */
[----:B------:R-:W-:Y:S01]  /*0860*/  SHF.R.S32.HI R4, RZ, 0x1f, R9 ;  /* 0x0000001fff047819 */ /* 0x000fe20000011409 */
[----:B------:R-:W-:Y:S01]  /*0870*/  IMAD R11, R55, R19, R3 ;  /* 0x00000013370b7224 */ /* 0x000fe200078e0203 */
[----:B------:R-:W-:Y:S01]  /*0880*/  IADD3 R2, P4, PT, R9, R2, RZ ;  /* 0x0000000209027210 */ /* 0x000fe20007f9e0ff */
[----:B----4-:R-:W-:Y:S01]  /*0890*/  @P0 IMAD R5, R5, R14, RZ ;  /* 0x0000000e05050224 */ /* 0x010fe200078e02ff */
[----:B------:R-:W-:-:S02]  /*08a0*/  IADD3.X R9, PT, PT, R4, R15, RZ, P2, !PT ;  /* 0x0000000f04097210 */ /* 0x000fc400017fe4ff */
[----:B------:R-:W-:Y:S02]  /*08b0*/  IADD3.X R3, PT, PT, R4, R13, RZ, P3, !PT ;  /* 0x0000000d04037210 */ /* 0x000fe40001ffe4ff */
[----:B------:R-:W-:Y:S02]  /*08c0*/  CS2R R28, SRZ ;  /* 0x00000000001c7805 */ /* 0x000fe4000001ff00 */
[----:B------:R-:W-:Y:S02]  /*08d0*/  LEA R58, P2, R60, R20, 0x2 ;  /* 0x000000143c3a7211 */ /* 0x000fe400078410ff */
[----:B------:R-:W-:Y:S01]  /*08e0*/  LEA R62, P3, R64, R62, 0x2 ;  /* 0x0000003e403e7211 */ /* 0x000fe200078610ff */
[----:B-1----:R-:W-:Y:S01]  /*08f0*/  @P0 IMAD.WIDE R28, R5, 0x10, R6 ;  /* 0x00000010051c0825 */ /* 0x002fe200078e0206 */
[----:B------:R-:W-:Y:S02]  /*0900*/  IADD3.X R68, PT, PT, R4, R11, RZ, P4, !PT ;  /* 0x0000000b04447210 */ /* 0x000fe400027fe4ff */
[----:B------:R-:W-:Y:S01]  /*0910*/  LEA.HI.X R60, R60, R21, R9, 0x2, P2 ;  /* 0x000000153c3c7211 */ /* 0x000fe200010f1409 */
[----:B------:R-:W-:Y:S01]  /*0920*/  IMAD.WIDE.U32 R26, R55, R16, RZ ;  /* 0x00000010371a7225 */ /* 0x000fe200078e00ff */
[----:B------:R-:W-:-:S02]  /*0930*/  LEA.HI.X R64, R64, R63, R3, 0x2, P3 ;  /* 0x0000003f40407211 */ /* 0x000fc400018f1403 */
[----:B------:R-:W-:Y:S02]  /*0940*/  LEA R66, P0, R2, R66, 0x2 ;  /* 0x0000004202427211 */ /* 0x000fe400078010ff */
        /* <DEDUP_REMOVED lines=20> */
[C---:B0-----:R-:W-:Y:S02]  /*0a90*/  IADD3 R3, PT, PT, R56.reuse, 0x20, RZ ;  /* 0x0000002038037810 */ /* 0x041fe40007ffe0ff */
[----:B------:R-:W-:Y:S02]  /*0aa0*/  SHF.L.U32 R2, R56, 0x2, RZ ;  /* 0x0000000238027819 */ /* 0x000fe400000006ff */
[----:B------:R-:W-:Y:S02]  /*0ab0*/  LEA.HI R78, R3, R56, RZ, 0x1b ;  /* 0x00000038034e7211 */ /* 0x000fe400078fd8ff */
[----:B------:R-:W-:Y:S02]  /*0ac0*/  LOP3.LUT R3, R2, 0xf80, RZ, 0xc0, !PT ;  /* 0x00000f8002037812 */ /* 0x000fe400078ec0ff */
[----:B------:R-:W-:Y:S02]  /*0ad0*/  IADD3 R5, PT, PT, R56, 0x40, RZ ;  /* 0x0000004038057810 */ /* 0x000fe40007ffe0ff */
[----:B------:R-:W-:-:S02]  /*0ae0*/  LOP3.LUT R82, R3, 0x1f, R56, 0xf8, !PT ;  /* 0x0000001f03527812 */ /* 0x000fc400078ef838 */
[C---:B------:R-:W-:Y:S02]  /*0af0*/  IADD3 R7, PT, PT, R56.reuse, 0x60, RZ ;  /* 0x0000006038077810 */ /* 0x040fe40007ffe0ff */
[C---:B------:R-:W-:Y:S02]  /*0b00*/  IADD3 R9, PT, PT, R56.reuse, 0x80, RZ ;  /* 0x0000008038097810 */ /* 0x040fe40007ffe0ff */
[C---:B------:R-:W-:Y:S02]  /*0b10*/  IADD3 R11, PT, PT, R56.reuse, 0xa0, RZ ;  /* 0x000000a0380b7810 */ /* 0x040fe40007ffe0ff */
[C---:B------:R-:W-:Y:S02]  /*0b20*/  IADD3 R13, PT, PT, R56.reuse, 0xc0, RZ ;  /* 0x000000c0380d7810 */ /* 0x040fe40007ffe0ff */
[C---:B------:R-:W-:Y:S02]  /*0b30*/  IADD3 R15, PT, PT, R56.reuse, 0xe0, RZ ;  /* 0x000000e0380f7810 */ /* 0x040fe40007ffe0ff */
[----:B------:R-:W-:-:S02]  /*0b40*/  SHF.L.U32 R75, R56, 0x3, RZ ;  /* 0x00000003384b7819 */ /* 0x000fc400000006ff */
[----:B------:R-:W-:Y:S02]  /*0b50*/  LOP3.LUT R86, R82, 0x20, RZ, 0xfc, !PT ;  /* 0x0000002052567812 */ /* 0x000fe400078efcff */
[-C--:B------:R-:W-:Y:S02]  /*0b60*/  LEA.HI R79, R5, R56.reuse, RZ, 0x1b ;  /* 0x00000038054f7211 */ /* 0x080fe400078fd8ff */
[-C--:B------:R-:W-:Y:S02]  /*0b70*/  LEA.HI R91, R56, R56.reuse, RZ, 0x1b ;  /* 0x00000038385b7211 */ /* 0x080fe400078fd8ff */
[-C--:B------:R-:W-:Y:S02]  /*0b80*/  LEA.HI R7, R7, R56.reuse, RZ, 0x1b ;  /* 0x0000003807077211 */ /* 0x080fe400078fd8ff */
[-C--:B------:R-:W-:Y:S02]  /*0b90*/  LEA.HI R9, R9, R56.reuse, RZ, 0x1b ;  /* 0x0000003809097211 */ /* 0x080fe400078fd8ff */
[----:B------:R-:W-:-:S02]  /*0ba0*/  LEA.HI R11, R11, R56, RZ, 0x1b ;  /* 0x000000380b0b7211 */ /* 0x000fc400078fd8ff */
[-C--:B------:R-:W-:Y:S02]  /*0bb0*/  LEA.HI R13, R13, R56.reuse, RZ, 0x1b ;  /* 0x000000380d0d7211 */ /* 0x080fe400078fd8ff */
[----:B------:R-:W-:Y:S02]  /*0bc0*/  LEA.HI R15, R15, R56, RZ, 0x1b ;  /* 0x000000380f0f7211 */ /* 0x000fe400078fd8ff */
[C---:B------:R-:W-:Y:S02]  /*0bd0*/  LOP3.LUT R5, R75.reuse, 0x1f00, RZ, 0xc0, !PT ;  /* 0x00001f004b057812 */ /* 0x040fe400078ec0ff */
[-C--:B------:R-:W-:Y:S02]  /*0be0*/  LEA.HI R87, R56, R75.reuse, RZ, 0x1e ;  /* 0x0000004b38577211 */ /* 0x080fe400078ff0ff */
[----:B------:R-:W-:Y:S02]  /*0bf0*/  LEA.HI R89, R75, R75, RZ, 0x1b ;  /* 0x0000004b4b597211 */ /* 0x000fe400078fd8ff */
[----:B------:R-:W-:-:S02]  /*0c00*/  IADD3 R90, PT, PT, R3, R86, RZ ;  /* 0x00000056035a7210 */ /* 0x000fc40007ffe0ff */
[----:B-1----:R-:W-:Y:S02]  /*0c10*/  MOV R76, UR6 ;  /* 0x00000006004c7c02 */ /* 0x002fe40008000f00 */
[C---:B------:R-:W-:Y:S02]  /*0c20*/  LOP3.LUT R157, R56.reuse, 0x1f, RZ, 0xc0, !PT ;  /* 0x0000001f389d7812 */ /* 0x040fe400078ec0ff */
[----:B------:R-:W-:Y:S02]  /*0c30*/  IADD3 R77, PT, PT, R56, 0x200, RZ ;  /* 0x00000200384d7810 */ /* 0x000fe40007ffe0ff */
[----:B------:R-:W-:Y:S02]  /*0c40*/  LEA R78, R78, UR4, 0x2 ;  /* 0x000000044e4e7c11 */ /* 0x000fe4000f8e10ff */
[----:B------:R-:W-:Y:S02]  /*0c50*/  LEA R79, R79, UR4, 0x2 ;  /* 0x000000044f4f7c11 */ /* 0x000fe4000f8e10ff */
[----:B------:R-:W-:-:S02]  /*0c60*/  LEA R80, R7, UR4, 0x2 ;  /* 0x0000000407507c11 */ /* 0x000fc4000f8e10ff */
[----:B------:R-:W-:Y:S02]  /*0c70*/  LEA R81, R9, UR4, 0x2 ;  /* 0x0000000409517c11 */ /* 0x000fe4000f8e10ff */
[----:B------:R-:W-:Y:S02]  /*0c80*/  LEA R83, R11, UR4, 0x2 ;  /* 0x000000040b537c11 */ /* 0x000fe4000f8e10ff */
[----:B------:R-:W-:Y:S02]  /*0c90*/  LEA R84, R13, UR4, 0x2 ;  /* 0x000000040d547c11 */ /* 0x000fe4000f8e10ff */
[----:B------:R-:W-:Y:S02]  /*0ca0*/  LEA R85, R15, UR4, 0x2 ;  /* 0x000000040f557c11 */ /* 0x000fe4000f8e10ff */
[----:B------:R-:W-:Y:S02]  /*0cb0*/  LOP3.LUT R88, R5, 0x1f, R56, 0xf8, !PT ;  /* 0x0000001f05587812 */ /* 0x000fe400078ef838 */
[----:B------:R-:W-:-:S02]  /*0cc0*/  LEA R87, R87, UR4, 0x2 ;  /* 0x0000000457577c11 */ /* 0x000fc4000f8e10ff */
[----:B------:R-:W-:Y:S02]  /*0cd0*/  LEA R89, R89, UR4, 0x2 ;  /* 0x0000000459597c11 */ /* 0x000fe4000f8e10ff */
[----:B------:R-:W-:Y:S02]  /*0ce0*/  LEA R91, R91, UR4, 0x2 ;  /* 0x000000045b5b7c11 */ /* 0x000fe4000f8e10ff */
[C---:B------:R-:W-:Y:S02]  /*0cf0*/  LOP3.LUT R92, R82.reuse, 0x40, RZ, 0xfc, !PT ;  /* 0x00000040525c7812 */ /* 0x040fe400078efcff */
[----:B------:R-:W-:Y:S02]  /*0d00*/  LOP3.LUT R93, R82, 0x60, RZ, 0xfc, !PT ;  /* 0x00000060525d7812 */ /* 0x000fe400078efcff */
[C---:B------:R-:W-:Y:S02]  /*0d10*/  IADD3 R94, PT, PT, R90.reuse, 0x20, RZ ;  /* 0x000000205a5e7810 */ /* 0x040fe40007ffe0ff */
[----:B------:R-:W-:-:S02]  /*0d20*/  IADD3 R95, PT, PT, R90, 0x40, RZ ;  /* 0x000000405a5f7810 */ /* 0x000fc40007ffe0ff */
[C---:B------:R-:W-:Y:S02]  /*0d30*/  IADD3 R96, PT, PT, R90.reuse, 0x60, RZ ;  /* 0x000000605a607810 */ /* 0x040fe40007ffe0ff */
[C---:B------:R-:W-:Y:S02]  /*0d40*/  IADD3 R97, PT, PT, R90.reuse, 0x80, RZ ;  /* 0x000000805a617810 */ /* 0x040fe40007ffe0ff */
[C---:B------:R-:W-:Y:S02]  /*0d50*/  IADD3 R98, PT, PT, R90.reuse, 0xa0, RZ ;  /* 0x000000a05a627810 */ /* 0x040fe40007ffe0ff */
[----:B------:R-:W-:-:S07]  /*0d60*/  IADD3 R99, PT, PT, R90, 0xc0, RZ ;  /* 0x000000c05a637810 */ /* 0x000fce0007ffe0ff */
.L_x_17808:
        /* <DEDUP_REMOVED lines=18> */
[----:B----4-:R-:W4:Y:S04]  /*0e90*/  @!P2 LDG.E R13, desc[UR16][R4.64+0x100] ;  /* 0x00010010040da981 */ /* 0x010f28000c1e1900 */
        /* <DEDUP_REMOVED lines=10> */
[----:B0-----:R-:W-:Y:S01]  /*0f40*/  ULEA UR6, UR6, UR4, 0x18 ;  /* 0x0000000406067291 */ /* 0x001fe2000f8ec0ff */
[----:B------:R-:W-:Y:S01]  /*0f50*/  IADD3 R12, P4, PT, R21, R66, RZ ;  /* 0x00000042150c7210 */ /* 0x000fe20007f9e0ff */
[----:B------:R-:W-:Y:S01]  /*0f60*/  HFMA2 R37, -RZ, RZ, 0, 0 ;  /* 0x00000000ff257431 */ /* 0x000fe200000001ff */
[----:B------:R-:W-:Y:S01]  /*0f70*/  MOV R35, RZ ;  /* 0x000000ff00237202 */ /* 0x000fe20000000f00 */
[----:B------:R-:W0:Y:S02]  /*0f80*/  LDCU UR4, c[0x0][0x38c] ;  /* 0x00007180ff0477ac */ /* 0x000e240008000800 */
[C---:B-1----:R-:W-:Y:S02]  /*0f90*/  LEA R102, R104.reuse, UR6, 0x2 ;  /* 0x0000000668667c11 */ /* 0x042fe4000f8e10ff */
[----:B------:R-:W-:-:S03]  /*0fa0*/  LEA R103, R104, UR6, 0x4 ;  /* 0x0000000668677c11 */ /* 0x000fc6000f8e20ff */
[----:B--2---:R-:W-:Y:S04]  /*0fb0*/  STS [R102], R7 ;  /* 0x0000000766007388 */ /* 0x004fe80000000800 */
[----:B---3--:R-:W-:Y:S04]  /*0fc0*/  STS [R102+0x80], R11 ;  /* 0x0000800b66007388 */ /* 0x008fe80000000800 */
[----:B----4-:R-:W-:Y:S04]  /*0fd0*/  STS [R102+0x100], R13 ;  /* 0x0001000d66007388 */ /* 0x010fe80000000800 */
        /* <DEDUP_REMOVED lines=8> */
[----:B-1----:R-:W-:Y:S01]  /*1060*/  HFMA2 R15, -RZ, RZ, 0, 0 ;  /* 0x00000000ff0f7431 */ /* 0x002fe200000001ff */
[----:B------:R-:W-:-:S02]  /*1070*/  MOV R39, RZ ;  /* 0x000000ff00277202 */ /* 0x000fc40000000f00 */
[----:B------:R-:W-:Y:S01]  /*1080*/  IADD3.X R13, PT, PT, RZ, R68, RZ, P4, !PT ;  /* 0x00000044ff0d7210 */ /* 0x000fe200027fe4ff */
        /* <DEDUP_REMOVED lines=12> */
[----:B------:R-:W-:-:S02]  /*1150*/  CS2R R10, SRZ ;  /* 0x00000000000a7805 */ /* 0x000fc4000001ff00 */
        /* <DEDUP_REMOVED lines=9> */
[----:B------:R-:W-:Y:S01]  /*11f0*/  FMUL.FTZ R15, R19, R0 ;  /* 0x00000000130f7220 */ /* 0x000fe20000410000 */
[----:B------:R-:W-:Y:S01]  /*1200*/  FFMA.FTZ R13, R5, R17, R8 ;  /* 0x00000011050d7223 */ /* 0x000fe20000010008 */
[----:B------:R-:W-:-:S03]  /*1210*/  CS2R R8, SRZ ;  /* 0x0000000000087805 */ /* 0x000fc6000001ff00 */
        /* <DEDUP_REMOVED lines=8> */
[----:B------:R-:W-:Y:S01]  /*12a0*/  FADD.FTZ R109, R16, R16 ;  /* 0x00000010106d7221 */ /* 0x000fe20000010000 */
[----:B------:R-:W-:Y:S01]  /*12b0*/  SHF.L.U32 R16, R104, 0x3, RZ ;  /* 0x0000000368107819 */ /* 0x000fe200000006ff */
[--C-:B------:R-:W-:Y:S01]  /*12c0*/  FADD.FTZ R107, R22, R54.reuse ;  /* 0x00000036166b7221 */ /* 0x100fe20000010000 */
[----:B------:R-:W-:Y:S01]  /*12d0*/  LEA R113, R113, -R17, 0x1 ;  /* 0x8000001171717211 */ /* 0x000fe200078e08ff */
        /* <DEDUP_REMOVED lines=8> */
[----:B------:R-:W-:Y:S01]  /*1360*/  LEA.HI.SX32 R122, R16, R16, 0x1b ;  /* 0x00000010107a7211 */ /* 0x000fe200078fdaff */
[----:B------:R-:W2:Y:S01]  /*1370*/  LDC.64 R38, c[0x0][0x440] ;  /* 0x00011000ff267b82 */ /* 0x000ea20000000a00 */
[----:B------:R-:W-:Y:S01]  /*1380*/  IADD3 R22, P1, PT, R17, R56, RZ ;  /* 0x0000003811167210 */ /* 0x000fe20007f3e0ff */
[----:B------:R-:W-:Y:S01]  /*1390*/  FMUL.FTZ R118, R4, R105 ;  /* 0x0000006904767220 */ /* 0x000fe20000410000 */
[----:B------:R-:W-:Y:S01]  /*13a0*/  ISETP.GE.AND P2, PT, R88, R113, PT ;  /* 0x000000715800720c */ /* 0x000fe20003f46270 */
        /* <DEDUP_REMOVED lines=8> */
[----:B------:R-:W4:Y:S01]  /*1430*/  LDCU UR8, c[0x0][0x394] ;  /* 0x00007280ff0877ac */ /* 0x000f220008000800 */
[----:B------:R-:W-:-:S02]  /*1440*/  LOP3.LUT R158, R17, 0x100, RZ, 0xc0, !PT ;  /* 0x00000100119e7812 */ /* 0x000fc400078ec0ff */
[C---:B------:R-:W-:Y:S01]  /*1450*/  IADD3 R117, PT, PT, R17.reuse, R56, RZ ;  /* 0x0000003811757210 */ /* 0x040fe20007ffe0ff */
[----:B------:R-:W0:Y:S01]  /*1460*/  LDC.64 R34, c[0x0][0x3e0] ;  /* 0x0000f800ff227b82 */ /* 0x000e220000000a00 */
[----:B------:R-:W-:Y:S01]  /*1470*/  P2R R159, PR, RZ, 0x4 ;  /* 0x00000004ff9f7803 */ /* 0x000fe20000000000 */
[----:B------:R-:W0:Y:S01]  /*1480*/  LDCU UR9, c[0x0][0x38c] ;  /* 0x00007180ff0977ac */ /* 0x000e220008000800 */
[----:B------:R-:W-:Y:S02]  /*1490*/  LEA R122, R122, UR6, 0x2 ;  /* 0x000000067a7a7c11 */ /* 0x000fe4000f8e10ff */
[----:B------:R-:W-:Y:S01]  /*14a0*/  LEA.HI.X.SX32 R23, R17, RZ, 0x1, P1 ;  /* 0x000000ff11177211 */ /* 0x000fe200008f0eff */
[----:B------:R-:W-:Y:S02]  /*14b0*/  UMOV UR4, URZ ;  /* 0x000000ff00047c82 */ /* 0x000fe40008000000 */
[----:B------:R-:W0:Y:S08]  /*14c0*/  LDC.64 R32, c[0x0][0x4d0] ;  /* 0x00013400ff207b82 */ /* 0x000e300000000a00 */
[----:B----4-:R-:W0:Y:S02]  /*14d0*/  LDC.64 R30, c[0x0][0x4f0] ;  /* 0x00013c00ff1e7b82 */ /* 0x010e240000000a00 */
.L_x_17807:
[----:B------:R-:W-:Y:S01]  /*14e0*/  MOV R20, R88 ;  /* 0x0000005800147202 */ /* 0x000fe20000000f00 */
[----:B------:R-:W-:Y:S01]  /*14f0*/  HFMA2 R21, -RZ, RZ, 0, 0 ;  /* 0x00000000ff157431 */ /* 0x000fe200000001ff */
[----:B-1----:R-:W-:Y:S01]  /*1500*/  MOV R16, R24 ;  /* 0x0000001800107202 */ /* 0x002fe20000000f00 */
[----:B------:R-:W-:Y:S01]  /*1510*/  HFMA2 R51, -RZ, RZ, 0, 0 ;  /* 0x00000000ff337431 */ /* 0x000fe200000001ff */
[----:B------:R-:W-:Y:S01]  /*1520*/  MOV R17, R71 ;  /* 0x0000004700117202 */ /* 0x000fe20000000f00 */
[----:B------:R-:W-:Y:S02]  /*1530*/  HFMA2 R123, -RZ, RZ, 0, 0 ;  /* 0x00000000ff7b7431 */ /* 0x000fe400000001ff */
[----:B0--3--:R-:W-:Y:S01]  /*1540*/  IMAD.WIDE.U32 R18, R36, UR4, R20 ;  /* 0x0000000424127c25 */ /* 0x009fe2000f8e0014 */
[----:B------:R-:W-:Y:S02]  /*1550*/  ISETP.NE.AND P5, PT, R159, RZ, PT ;  /* 0x000000ff9f00720c */ /* 0x000fe40003fa5270 */
[----:B------:R-:W-:Y:S01]  /*1560*/  P2R R48, PR, RZ, 0x1 ;  /* 0x00000001ff307803 */ /* 0x000fe20000000000 */
[----:B-1----:R-:W-:Y:S01]  /*1570*/  IMAD.WIDE.U32 R16, R40, UR4, R16 ;  /* 0x0000000428107c25 */ /* 0x002fe2000f8e0010 */
[----:B------:R-:W-:-:S02]  /*1580*/  LEA R44, P2, R18, R70, 0x2 ;  /* 0x00000046122c7211 */ /* 0x000fc400078410ff */
[-C--:B------:R-:W-:Y:S01]  /*1590*/  ISETP.GE.AND P0, PT, R90, R113.reuse, PT ;  /* 0x000000715a00720c */ /* 0x080fe20003f06270 */
[----:B0-----:R-:W-:Y:S01]  /*15a0*/  IMAD.WIDE.U32 R42, R34, UR4, R20 ;  /* 0x00000004222a7c25 */ /* 0x001fe2000f8e0014 */
[----:B--2---:R-:W-:Y:S02]  /*15b0*/  LEA R20, P1, R16, R38, 0x3 ;  /* 0x0000002610147211 */ /* 0x004fe400078218ff */
[----:B------:R-:W-:Y:S01]  /*15c0*/  ISETP.GE.AND P4, PT, R97, R113, PT ;  /* 0x000000716100720c */ /* 0x000fe20003f86270 */
[----:B------:R-:W-:Y:S01]  /*15d0*/  IMAD R21, R37, UR4, R19 ;  /* 0x0000000425157c24 */ /* 0x000fe2000f8e0213 */
[----:B------:R-:W-:Y:S01]  /*15e0*/  LEA R46, P3, R42, R73, 0x2 ;  /* 0x000000492a2e7211 */ /* 0x000fe200078610ff */
[----:B------:R-:W-:Y:S01]  /*15f0*/  IMAD R17, R41, UR4, R17 ;  /* 0x0000000429117c24 */ /* 0x000fe2000f8e0211 */
[----:B------:R-:W-:Y:S01]  /*1600*/  MOV R49, RZ ;  /* 0x000000ff00317202 */ /* 0x000fe20000000f00 */
[----:B------:R-:W-:Y:S01]  /*1610*/  IMAD R19, R35, UR4, R43 ;  /* 0x0000000423137c24 */ /* 0x000fe2000f8e022b */
[----:B------:R-:W-:Y:S01]  /*1620*/  LEA.HI.X R45, R18, R72, R21, 0x2, P2 ;  /* 0x00000048122d7211 */ /* 0x000fe200010f1415 */
[----:B------:R-:W-:Y:S01]  /*1630*/  HFMA2 R43, -RZ, RZ, 0, 0 ;  /* 0x00000000ff2b7431 */ /* 0x000fe200000001ff */
[----:B------:R-:W-:Y:S01]  /*1640*/  LEA.HI.X R21, R16, R39, R17, 0x3, P1 ;  /* 0x0000002710157211 */ /* 0x000fe200008f1c11 */
[----:B------:R-:W-:Y:S01]  /*1650*/  HFMA2 R17, -RZ, RZ, 0, 0 ;  /* 0x00000000ff117431 */ /* 0x000fe200000001ff */
[----:B------:R-:W-:-:S02]  /*1660*/  LEA.HI.X R47, R42, R74, R19, 0x2, P3 ;  /* 0x0000004a2a2f7211 */ /* 0x000fc400018f1413 */
[-C--:B------:R-:W-:Y:S02]  /*1670*/  ISETP.GE.AND P1, PT, R94, R113.reuse, PT ;  /* 0x000000715e00720c */ /* 0x080fe40003f26270 */
[-C--:B------:R-:W-:Y:S01]  /*1680*/  ISETP.GE.AND P2, PT, R95, R113.reuse, PT ;  /* 0x000000715f00720c */ /* 0x080fe20003f46270 */
[----:B------:R-:W2:Y:S01]  /*1690*/  @!P5 LDG.E R17, desc[UR16][R44.64] ;  /* 0x000000102c11d981 */ /* 0x000ea2000c1e1900 */
[-C--:B------:R-:W-:Y:S02]  /*16a0*/  ISETP.GE.AND P3, PT, R96, R113.reuse, PT ;  /* 0x000000716000720c */ /* 0x080fe40003f66270 */
[-C--:B------:R-:W-:Y:S01]  /*16b0*/  ISETP.GE.AND P5, PT, R98, R113.reuse, PT ;  /* 0x000000716200720c */ /* 0x080fe20003fa6270 */
[----:B------:R-:W3:Y:S01]  /*16c0*/  LDG.E.64 R20, desc[UR16][R20.64] ;  /* 0x0000001014147981 */ /* 0x000ee2000c1e1b00 */
[----:B------:R-:W-:Y:S02]  /*16d0*/  ISETP.GE.AND P6, PT, R99, R113, PT ;  /* 0x000000716300720c */ /* 0x000fe40003fc6270 */
[----:B------:R-:W-:-:S02]  /*16e0*/  MOV R19, RZ ;  /* 0x000000ff00137202 */ /* 0x000fc40000000f00 */
[----:B------:R-:W-:Y:S01]  /*16f0*/  MOV R53, RZ ;  /* 0x000000ff00357202 */ /* 0x000fe20000000f00 */
[----:B----4-:R-:W4:Y:S01]  /*1700*/  @!P1 LDG.E R43, desc[UR16][R44.64+0x100] ;  /* 0x000100102c2b9981 */ /* 0x010f22000c1e1900 */
[----:B------:R-:W-:-:S03]  /*1710*/  MOV R125, RZ ;  /* 0x000000ff007d7202 */ /* 0x000fc60000000f00 */
[----:B------:R-:W5:Y:S04]  /*1720*/  @!P0 LDG.E R19, desc[UR16][R44.64+0x80] ;  /* 0x000080102c138981 */ /* 0x000f68000c1e1900 */
[----:B------:R-:W3:Y:S04]  /*1730*/  @!P2 LDG.E R49, desc[UR16][R44.64+0x180] ;  /* 0x000180102c31a981 */ /* 0x000ee8000c1e1900 */
[----:B------:R-:W3:Y:S04]  /*1740*/  @!P3 LDG.E R51, desc[UR16][R44.64+0x200] ;  /* 0x000200102c33b981 */ /* 0x000ee8000c1e1900 */
[----:B------:R-:W3:Y:S04]  /*1750*/  @!P4 LDG.E R53, desc[UR16][R44.64+0x280] ;  /* 0x000280102c35c981 */ /* 0x000ee8000c1e1900 */
[----:B------:R-:W3:Y:S04]  /*1760*/  @!P5 LDG.E R123, desc[UR16][R44.64+0x300] ;  /* 0x000300102c7bd981 */ /* 0x000ee8000c1e1900 */
[----:B------:R0:W3:Y:S02]  /*1770*/  @!P6 LDG.E R125, desc[UR16][R44.64+0x380] ;  /* 0x000380102c7de981 */ /* 0x0000e4000c1e1900 */
[----:B0-----:R-:W-:Y:S01]  /*1780*/  MOV R45, RZ ;  /* 0x000000ff002d7202 */ /* 0x001fe20000000f00 */
[----:B------:R-:W-:Y:S01]  /*1790*/  HFMA2 R131, -RZ, RZ, 0, 0 ;  /* 0x00000000ff837431 */ /* 0x000fe200000001ff */
[----:B--2---:R-:W-:Y:S04]  /*17a0*/  STS [R102], R17 ;  /* 0x0000001166007388 */ /* 0x004fe80000000800 */
[----:B----4-:R-:W-:Y:S04]  /*17b0*/  STS [R102+0x108], R43 ;  /* 0x0001082b66007388 */ /* 0x010fe80000000800 */
[----:B-----5:R0:W-:Y:S04]  /*17c0*/  STS [R102+0x84], R19 ;  /* 0x0000841366007388 */ /* 0x0201e80000000800 */
[----:B---3--:R1:W-:Y:S04]  /*17d0*/  STS [R102+0x18c], R49 ;  /* 0x00018c3166007388 */ /* 0x0083e80000000800 */
[----:B------:R2:W-:Y:S04]  /*17e0*/  STS [R102+0x210], R51 ;  /* 0x0002103366007388 */ /* 0x0005e80000000800 */
[----:B------:R3:W-:Y:S04]  /*17f0*/  STS [R102+0x294], R53 ;  /* 0x0002943566007388 */ /* 0x0007e80000000800 */
[----:B------:R-:W-:Y:S04]  /*1800*/  STS [R102+0x318], R123 ;  /* 0x0003187b66007388 */ /* 0x000fe80000000800 */
[----:B------:R-:W-:Y:S01]  /*1810*/  STS [R102+0x39c], R125 ;  /* 0x00039c7d66007388 */ /* 0x000fe20000000800 */
[----:B------:R-:W-:-:S03]  /*1820*/  NOP ;  /* 0x0000000000007918 */ /* 0x000fc60000000000 */
[----:B------:R-:W4:Y:S01]  /*1830*/  @!P1 LDG.E R45, desc[UR16][R46.64+0x100] ;  /* 0x000100102e2d9981 */ /* 0x000f22000c1e1900 */
[----:B------:R-:W-:Y:S01]  /*1840*/  ISETP.GE.AND P1, PT, R88, R113, PT ;  /* 0x000000715800720c */ /* 0x000fe20003f26270 */
[----:B0-----:R-:W-:Y:S01]  /*1850*/  HFMA2 R19, -RZ, RZ, 0, 0 ;  /* 0x00000000ff137431 */ /* 0x001fe200000001ff */
[----:B------:R-:W-:Y:S01]  /*1860*/  MOV R43, RZ ;  /* 0x000000ff002b7202 */ /* 0x000fe20000000f00 */
[----:B-1----:R-:W-:Y:S01]  /*1870*/  HFMA2 R49, -RZ, RZ, 0, 0 ;  /* 0x00000000ff317431 */ /* 0x002fe200000001ff */
[----:B--2---:R-:W-:Y:S01]  /*1880*/  MOV R51, RZ ;  /* 0x000000ff00337202 */ /* 0x004fe20000000f00 */
[----:B------:R-:W-:Y:S01]  /*1890*/  HFMA2 R17, -RZ, RZ, 0, 0 ;  /* 0x00000000ff117431 */ /* 0x000fe200000001ff */
[----:B---3--:R-:W-:Y:S01]  /*18a0*/  MOV R53, RZ ;  /* 0x000000ff00357202 */ /* 0x008fe20000000f00 */
[----:B------:R-:W2:Y:S04]  /*18b0*/  @!P0 LDG.E R131, desc[UR16][R46.64+0x80] ;  /* 0x000080102e838981 */ /* 0x000ea8000c1e1900 */
[----:B------:R-:W3:Y:S04]  /*18c0*/  @!P2 LDG.E R19, desc[UR16][R46.64+0x180] ;  /* 0x000180102e13a981 */ /* 0x000ee8000c1e1900 */
[----:B------:R-:W5:Y:S04]  /*18d0*/  @!P3 LDG.E R43, desc[UR16][R46.64+0x200] ;  /* 0x000200102e2bb981 */ /* 0x000f68000c1e1900 */
[----:B------:R-:W5:Y:S04]  /*18e0*/  @!P4 LDG.E R49, desc[UR16][R46.64+0x280] ;  /* 0x000280102e31c981 */ /* 0x000f68000c1e1900 */
[----:B------:R-:W5:Y:S04]  /*18f0*/  @!P5 LDG.E R51, desc[UR16][R46.64+0x300] ;  /* 0x000300102e33d981 */ /* 0x000f68000c1e1900 */
[----:B------:R-:W5:Y:S04]  /*1900*/  @!P1 LDG.E R17, desc[UR16][R46.64] ;  /* 0x000000102e119981 */ /* 0x000f68000c1e1900 */
[----:B------:R0:W5:Y:S01]  /*1910*/  @!P6 LDG.E R53, desc[UR16][R46.64+0x380] ;  /* 0x000380102e35e981 */ /* 0x000162000c1e1900 */
[CC--:B------:R-:W-:Y:S01]  /*1920*/  FMUL.FTZ R16, R105.reuse, R21.reuse ;  /* 0x0000001569107220 */ /* 0x0c0fe20000410000 */
[----:B------:R-:W-:Y:S01]  /*1930*/  ISETP.NE.AND P0, PT, R48, RZ, PT ;  /* 0x000000ff3000720c */ /* 0x000fe20003f05270 */
[-C--:B------:R-:W-:Y:S01]  /*1940*/  FMUL.FTZ R42, R106, R21.reuse ;  /* 0x000000156a2a7220 */ /* 0x080fe20000410000 */
[----:B------:R-:W-:Y:S01]  /*1950*/  LDS R123, [R122] ;  /* 0x000000007a7b7984 */ /* 0x000fe20000000800 */
[----:B------:R-:W-:Y:S01]  /*1960*/  FMUL.RZ R48, R16, 0.15915493667125701904 ;  /* 0x3e22f98310307820 */ /* 0x000fe2000040c000 */
[----:B------:R-:W-:Y:S01]  /*1970*/  FMUL.FTZ R16, R20, 1.4426950216293334961 ;  /* 0x3fb8aa3b14107820 */ /* 0x000fe20000410000 */
[----:B------:R-:W-:Y:S01]  /*1980*/  FMUL.RZ R52, R42, 0.15915493667125701904 ;  /* 0x3e22f9832a347820 */ /* 0x000fe2000040c000 */
[----:B------:R-:W-:Y:S02]  /*1990*/  LDS R124, [R122+0x4] ;  /* 0x000004007a7c7984 */ /* 0x000fe40000000800 */
[-C--:B------:R-:W-:Y:S01]  /*19a0*/  FMUL.FTZ R18, R105, R16.reuse ;  /* 0x0000001069127220 */ /* 0x080fe20000410000 */
[-C--:B------:R-:W-:Y:S01]  /*19b0*/  FMUL.FTZ R42, R106, R16.reuse ;  /* 0x000000106a2a7220 */ /* 0x080fe20000410000 */
[C---:B------:R-:W-:Y:S01]  /*19c0*/  FMUL.FTZ R44, R107.reuse, R16 ;  /* 0x000000106b2c7220 */ /* 0x040fe20000410000 */
[----:B------:R-:W-:Y:S01]  /*19d0*/  LDS R125, [R122+0x8] ;  /* 0x000008007a7d7984 */ /* 0x000fe20000000800 */
[----:B------:R-:W1:Y:S03]  /*19e0*/  MUFU.EX2 R50, R18 ;  /* 0x0000001200327308 */ /* 0x000e660000000800 */
[----:B------:R-:W-:Y:S01]  /*19f0*/  LDS R126, [R122+0xc] ;  /* 0x00000c007a7e7984 */ /* 0x000fe20000000800 */
[----:B------:R5:W5:Y:S03]  /*1a00*/  MUFU.EX2 R132, R42 ;  /* 0x0000002a00847308 */ /* 0x000b660000000800 */
[----:B------:R-:W-:Y:S01]  /*1a10*/  LDS R127, [R122+0x10] ;  /* 0x000010007a7f7984 */ /* 0x000fe20000000800 */
[----:B------:R5:W5:Y:S03]  /*1a20*/  MUFU.EX2 R136, R44 ;  /* 0x0000002c00887308 */ /* 0x000b660000000800 */
[----:B------:R-:W-:Y:S04]  /*1a30*/  LDS R128, [R122+0x14] ;  /* 0x000014007a807984 */ /* 0x000fe80000000800 */
[----:B------:R-:W-:Y:S04]  /*1a40*/  LDS R129, [R122+0x18] ;  /* 0x000018007a817984 */ /* 0x000fe80000000800 */
[----:B------:R-:W-:Y:S01]  /*1a50*/  LDS R130, [R122+0x1c] ;  /* 0x00001c007a827984 */ /* 0x000fe20000000800 */
[----:B------:R-:W1:Y:S01]  /*1a60*/  S2UR UR7, SR_CgaCtaId ;  /* 0x00000000000779c3 */ /* 0x000e620000008800 */
[-C--:B0-----:R-:W-:Y:S01]  /*1a70*/  FMUL.FTZ R46, R107, R21.reuse ;  /* 0x000000156b2e7220 */ /* 0x081fe20000410000 */
[----:B------:R-:W-:Y:S03]  /*1a80*/  MUFU.SIN R133, R48 ;  /* 0x0000003000857308 */ /* 0x000fe60000000400 */
[----:B------:R-:W-:Y:S01]  /*1a90*/  FMUL.RZ R138, R46, 0.15915493667125701904 ;  /* 0x3e22f9832e8a7820 */ /* 0x000fe2000040c000 */
[----:B------:R-:W-:-:S04]  /*1aa0*/  FMUL.FTZ R46, R108, R21 ;  /* 0x000000156c2e7220 */ /* 0x000fc80000410000 */
[----:B------:R-:W0:Y:S01]  /*1ab0*/  MUFU.COS R135, R48 ;  /* 0x0000003000877308 */ /* 0x000e220000000000 */
[----:B------:R-:W-:Y:S01]  /*1ac0*/  FMUL.FTZ R16, R108, R16 ;  /* 0x000000106c107220 */ /* 0x000fe20000410000 */
[----:B------:R-:W-:Y:S01]  /*1ad0*/  UMOV UR6, 0x400 ;  /* 0x0000040000067882 */ /* 0x000fe20000000000 */
[----:B------:R-:W-:-:S05]  /*1ae0*/  ISETP.NE.AND P1, PT, R56, RZ, PT ;  /* 0x000000ff3800720c */ /* 0x000fca0003f25270 */
[----:B------:R-:W5:Y:S01]  /*1af0*/  MUFU.COS R47, R52 ;  /* 0x00000034002f7308 */ /* 0x000f620000000000 */
[----:B------:R-:W-:-:S07]  /*1b00*/  ISETP.NE.AND P2, PT, R56, 0x1f, PT ;  /* 0x0000001f3800780c */ /* 0x000fce0003f45270 */
[----:B------:R-:W5:Y:S01]  /*1b10*/  MUFU.COS R143, R138 ;  /* 0x0000008a008f7308 */ /* 0x000f620000000000 */
[----:B-1----:R-:W-:-:S07]  /*1b20*/  ULEA UR6, UR7, UR6, 0x18 ;  /* 0x0000000607067291 */ /* 0x002fce000f8ec0ff */
[----:B------:R-:W1:Y:S08]  /*1b30*/  MUFU.SIN R137, R52 ;  /* 0x0000003400897308 */ /* 0x000e700000000400 */
[----:B------:R-:W1:Y:S01]  /*1b40*/  MUFU.SIN R141, R138 ;  /* 0x0000008a008d7308 */ /* 0x000e620000000400 */
[----:B0-----:R-:W-:-:S07]  /*1b50*/  FMUL.FTZ R48, R50, R135 ;  /* 0x0000008732307220 */ /* 0x001fce0000410000 */
[----:B------:R-:W0:Y:S01]  /*1b60*/  MUFU.EX2 R16, R16 ;  /* 0x0000001000107308 */ /* 0x000e220000000800 */
[----:B------:R-:W-:Y:S01]  /*1b70*/  BSSY.RECONVERGENT B0, `(.L_x_17776) ;  /* 0x0000033000007945 */ /* 0x000fe20003800200 */
[----:B----4-:R4:W-:Y:S04]  /*1b80*/  STS [R102+0x528], R45 ;  /* 0x0005282d66007388 */ /* 0x0109e80000000800 */
[----:B--2---:R-:W-:Y:S04]  /*1b90*/  STS [R102+0x4a4], R131 ;  /* 0x0004a48366007388 */ /* 0x004fe80000000800 */
[----:B---3--:R-:W-:Y:S04]  /*1ba0*/  STS [R102+0x5ac], R19 ;  /* 0x0005ac1366007388 */ /* 0x008fe80000000800 */
[----:B-----5:R-:W-:Y:S04]  /*1bb0*/  STS [R102+0x630], R43 ;  /* 0x0006302b66007388 */ /* 0x020fe80000000800 */
[----:B------:R-:W-:Y:S04]  /*1bc0*/  STS [R102+0x6b4], R49 ;  /* 0x0006b43166007388 */ /* 0x000fe80000000800 */
[----:B------:R-:W-:Y:S04]  /*1bd0*/  STS [R102+0x738], R51 ;  /* 0x0007383366007388 */ /* 0x000fe80000000800 */
[----:B------:R2:W-:Y:S04]  /*1be0*/  STS [R102+0x420], R17 ;  /* 0x0004201166007388 */ /* 0x0005e80000000800 */
[----:B------:R-:W-:Y:S01]  /*1bf0*/  STS [R102+0x7bc], R53 ;  /* 0x0007bc3566007388 */ /* 0x000fe20000000800 */
[----:B------:R-:W-:-:S03]  /*1c00*/  NOP ;  /* 0x0000000000007918 */ /* 0x000fc60000000000 */
[----:B------:R-:W3:Y:S04]  /*1c10*/  LDS R134, [R122+0x420] ;  /* 0x000420007a867984 */ /* 0x000ee80000000800 */
[----:B------:R-:W5:Y:S04]  /*1c20*/  LDS R18, [R122+0x424] ;  /* 0x000424007a127984 */ /* 0x000f680000000800 */
[----:B------:R-:W5:Y:S04]  /*1c30*/  LDS R139, [R122+0x428] ;  /* 0x000428007a8b7984 */ /* 0x000f680000000800 */
[----:B------:R-:W5:Y:S04]  /*1c40*/  LDS R19, [R122+0x42c] ;  /* 0x00042c007a137984 */ /* 0x000f680000000800 */
[----:B------:R-:W5:Y:S04]  /*1c50*/  LDS R42, [R122+0x430] ;  /* 0x000430007a2a7984 */ /* 0x000f680000000800 */
[----:B------:R-:W5:Y:S04]  /*1c60*/  LDS R142, [R122+0x434] ;  /* 0x000434007a8e7984 */ /* 0x000f680000000800 */
[----:B------:R-:W5:Y:S04]  /*1c70*/  LDS R44, [R122+0x438] ;  /* 0x000438007a2c7984 */ /* 0x000f680000000800 */
[----:B------:R-:W5:Y:S01]  /*1c80*/  LDS R144, [R122+0x43c] ;  /* 0x00043c007a907984 */ /* 0x000f620000000800 */
[----:B----4-:R-:W-:Y:S01]  /*1c90*/  FMUL.RZ R45, R46, 0.15915493667125701904 ;  /* 0x3e22f9832e2d7820 */ /* 0x010fe2000040c000 */
[----:B------:R-:W-:-:S03]  /*1ca0*/  IADD3 R46, PT, PT, R158, UR4, RZ ;  /* 0x000000049e2e7c10 */ /* 0x000fc6000fffe0ff */
[----:B--2---:R-:W0:Y:S01]  /*1cb0*/  MUFU.SIN R17, R45 ;  /* 0x0000002d00117308 */ /* 0x004e220000000400 */
[----:B------:R-:W-:-:S07]  /*1cc0*/  SEL R46, R46, R77, !P1 ;  /* 0x0000004d2e2e7207 */ /* 0x000fce0004800000 */
[----:B------:R-:W2:Y:S01]  /*1cd0*/  MUFU.COS R43, R45 ;  /* 0x0000002d002b7308 */ /* 0x000ea20000000000 */
[----:B------:R-:W-:Y:S01]  /*1ce0*/  FMUL.FTZ R49, R50, R133 ;  /* 0x0000008532317220 */ /* 0x000fe20000410000 */
[----:B------:R-:W-:Y:S01]  /*1cf0*/  LEA R46, R46, UR6, 0x3 ;  /* 0x000000062e2e7c11 */ /* 0x000fe2000f8e18ff */
[----:B------:R-:W-:Y:S01]  /*1d00*/  FMUL.FTZ R131, R132, R47 ;  /* 0x0000002f84837220 */ /* 0x000fe20000410000 */
[----:B------:R-:W-:-:S03]  /*1d10*/  FMUL.FTZ R133, R136, R143 ;  /* 0x0000008f88857220 */ /* 0x000fc60000410000 */
[----:B------:R4:W-:Y:S01]  /*1d20*/  STS.64 [R46+0x14d0], R48 ;  /* 0x0014d0302e007388 */ /* 0x0009e20000000a00 */
[----:B-1----:R-:W-:Y:S01]  /*1d30*/  FMUL.FTZ R132, R132, R137 ;  /* 0x0000008984847220 */ /* 0x002fe20000410000 */
[----:B------:R-:W-:Y:S01]  /*1d40*/  FMUL.FTZ R136, R136, R141 ;  /* 0x0000008d88887220 */ /* 0x000fe20000410000 */
[----:B0-----:R-:W-:Y:S01]  /*1d50*/  FMUL.FTZ R138, R16, R17 ;  /* 0x00000011108a7220 */ /* 0x001fe20000410000 */
[C---:B---3--:R-:W-:Y:S01]  /*1d60*/  FMUL.FTZ R134, R109.reuse, R134 ;  /* 0x000000866d867220 */ /* 0x048fe20000410000 */
[----:B-----5:R-:W-:Y:S01]  /*1d70*/  FMUL.FTZ R135, R109, -R18 ;  /* 0x800000126d877220 */ /* 0x020fe20000410000 */
[C---:B------:R-:W-:Y:S01]  /*1d80*/  FMUL.FTZ R139, R110.reuse, R139 ;  /* 0x0000008b6e8b7220 */ /* 0x040fe20000410000 */
[----:B------:R-:W-:Y:S01]  /*1d90*/  FMUL.FTZ R140, R110, -R19 ;  /* 0x800000136e8c7220 */ /* 0x000fe20000410000 */
[C---:B------:R-:W-:Y:S01]  /*1da0*/  FMUL.FTZ R141, R111.reuse, R42 ;  /* 0x0000002a6f8d7220 */ /* 0x040fe20000410000 */
[----:B--2---:R-:W-:Y:S01]  /*1db0*/  FMUL.FTZ R137, R16, R43 ;  /* 0x0000002b10897220 */ /* 0x004fe20000410000 */
[----:B------:R-:W-:Y:S01]  /*1dc0*/  FMUL.FTZ R142, R111, -R142 ;  /* 0x8000008e6f8e7220 */ /* 0x000fe20000410000 */
[C---:B------:R-:W-:Y:S01]  /*1dd0*/  FMUL.FTZ R143, R115.reuse, R44 ;  /* 0x0000002c738f7220 */ /* 0x040fe20000410000 */
[----:B------:R-:W-:Y:S01]  /*1de0*/  FMUL.FTZ R144, R115, -R144 ;  /* 0x8000009073907220 */ /* 0x000fe20000410000 */
[----:B------:R-:W-:Y:S06]  /*1df0*/  BAR.SYNC.DEFER_BLOCKING 0x0 ;  /* 0x0000000000007b1d */ /* 0x000fec0000010000 */
[----:B----4-:R-:W-:Y:S05]  /*1e00*/  @P2 BRA `(.L_x_17777) ;  /* 0x0000000000202947 */ /* 0x010fea0003800000 */
        /* <DEDUP_REMOVED lines=8> */
.L_x_17777:
[----:B------:R0:W1:Y:S02]  /*1e90*/  LDS.64 R46, [R75+UR5+0x24d8] ;  /* 0x0024d8054b2e7984 */ /* 0x0000640008000a00 */
.L_x_17778:
[----:B------:R-:W-:Y:S05]  /*1ea0*/  BSYNC.RECONVERGENT B0 ;  /* 0x0000000000007941 */ /* 0x000fea0003800200 */
.L_x_17776:
        /* <DEDUP_REMOVED lines=19> */
[----:B------:R-:W-:Y:S01]  /*1fe0*/  ISETP.GE.AND P2, PT, R104, 0x1, PT ;  /* 0x000000016800780c */ /* 0x000fe20003f46270 */
[----:B------:R-:W-:Y:S01]  /*1ff0*/  FMUL.FTZ R154, R138, R144 ;  /* 0x000000908a9a7220 */ /* 0x000fe20000410000 */
[C---:B------:R-:W-:Y:S01]  /*2000*/  FFMA.FTZ R44, R5.reuse, R146, R44 ;  /* 0x00000092052c7223 */ /* 0x040fe2000001002c */
[----:B------:R-:W-:Y:S01]  /*2010*/  FFMA.FTZ R19, R5, R150, R19 ;  /* 0x0000009605137223 */ /* 0x000fe20000010013 */
[----:B------:R-:W-:Y:S01]  /*2020*/  ISETP.GE.AND P3, PT, R104, 0x10, PT ;  /* 0x000000106800780c */ /* 0x000fe20003f66270 */
[----:B------:R-:W-:Y:S01]  /*2030*/  FFMA.FTZ R154, R137, R143, R154 ;  /* 0x0000008f899a7223 */ /* 0x000fe2000001009a */
[CC--:B--2---:R-:W-:Y:S01]  /*2040*/  FMUL.FTZ R16, R136.reuse, R44.reuse ;  /* 0x0000002c88107220 */ /* 0x0c4fe20000410000 */
[-C--:B------:R-:W-:Y:S01]  /*2050*/  FMUL.FTZ R17, R136, R19.reuse ;  /* 0x0000001388117220 */ /* 0x080fe20000410000 */
[----:B------:R-:W-:Y:S01]  /*2060*/  ISETP.NE.AND P6, PT, R157, 0x1f, PT ;  /* 0x0000001f9d00780c */ /* 0x000fe20003fc5270 */
[----:B------:R-:W-:Y:S01]  /*2070*/  FADD.FTZ R154, R141, R154 ;  /* 0x0000009a8d9a7221 */ /* 0x000fe20000010000 */
[C---:B------:R-:W-:Y:S01]  /*2080*/  FFMA.FTZ R19, R133.reuse, R19, -R16 ;  /* 0x0000001385137223 */ /* 0x040fe20000010810 */
[----:B------:R-:W-:Y:S01]  /*2090*/  FFMA.FTZ R44, R133, R44, R17 ;  /* 0x0000002c852c7223 */ /* 0x000fe20000010011 */
[----:B------:R-:W-:Y:S01]  /*20a0*/  FMUL.FTZ R17, R49, R132 ;  /* 0x0000008431117220 */ /* 0x000fe20000410000 */
[----:B------:R-:W-:Y:S01]  /*20b0*/  ULEA UR7, UR4, UR6, 0x4 ;  /* 0x0000000604077291 */ /* 0x000fe2000f8e20ff */
[C---:B------:R-:W-:Y:S01]  /*20c0*/  FFMA.FTZ R19, R6.reuse, R147, R19 ;  /* 0x0000009306137223 */ /* 0x040fe20000010013 */
[----:B------:R-:W-:Y:S01]  /*20d0*/  FFMA.FTZ R44, R6, R151, R44 ;  /* 0x00000097062c7223 */ /* 0x000fe2000001002c */
[----:B------:R-:W-:Y:S01]  /*20e0*/  FFMA.FTZ R17, R48, R131, -R17 ;  /* 0x0000008330117223 */ /* 0x000fe20000010811 */
[----:B------:R-:W-:Y:S01]  /*20f0*/  BSSY.RECONVERGENT B0, `(.L_x_17779) ;  /* 0x0000094000007945 */ /* 0x000fe20003800200 */
[C---:B------:R-:W-:Y:S01]  /*2100*/  FMUL.FTZ R18, R138.reuse, R19 ;  /* 0x000000138a127220 */ /* 0x040fe20000410000 */
[----:B------:R-:W-:Y:S01]  /*2110*/  FMUL.FTZ R16, R138, R44 ;  /* 0x0000002c8a107220 */ /* 0x000fe20000410000 */
[----:B------:R-:W-:-:S02]  /*2120*/  ISETP.GT.U32.AND P4, PT, R157, 0x17, PT ;  /* 0x000000179d00780c */ /* 0x000fc40003f84070 */
[C---:B------:R-:W-:Y:S01]  /*2130*/  FFMA.FTZ R18, R137.reuse, R44, R18 ;  /* 0x0000002c89127223 */ /* 0x040fe20000010012 */
[----:B------:R-:W-:Y:S01]  /*2140*/  FFMA.FTZ R19, R137, R19, -R16 ;  /* 0x0000001389137223 */ /* 0x000fe20000010810 */
[----:B------:R-:W-:Y:S01]  /*2150*/  FMUL.FTZ R16, R48, R132 ;  /* 0x0000008430107220 */ /* 0x000fe20000410000 */
[----:B------:R-:W-:Y:S01]  /*2160*/  ISETP.GT.U32.AND P5, PT, R157, 0xf, PT ;  /* 0x0000000f9d00780c */ /* 0x000fe20003fa4070 */
[C---:B------:R-:W-:Y:S01]  /*2170*/  FFMA.FTZ R44, R7.reuse, R148, R18 ;  /* 0x00000094072c7223 */ /* 0x040fe20000010012 */
[----:B------:R-:W-:Y:S01]  /*2180*/  FFMA.FTZ R51, R7, R152, R19 ;  /* 0x0000009807337223 */ /* 0x000fe20000010013 */
[----:B------:R-:W-:Y:S01]  /*2190*/  FFMA.FTZ R16, R49, R131, R16 ;  /* 0x0000008331107223 */ /* 0x000fe20000010010 */
[C---:B------:R-:W-:Y:S02]  /*21a0*/  FMUL.FTZ R19, R136.reuse, R17 ;  /* 0x0000001188137220 */ /* 0x040fe40000410000 */
[----:B------:R-:W2:Y:S01]  /*21b0*/  SHFL.UP PT, R53, R44, 0x1, RZ ;  /* 0x042000002c357989 */ /* 0x000ea200000e00ff */
[-C--:B------:R-:W-:Y:S01]  /*21c0*/  FMUL.FTZ R18, R136, R16.reuse ;  /* 0x0000001088127220 */ /* 0x080fe20000410000 */
[----:B------:R-:W-:-:S02]  /*21d0*/  FFMA.FTZ R19, R133, R16, R19 ;  /* 0x0000001085137223 */ /* 0x000fc40000010013 */
[----:B------:R-:W5:Y:S01]  /*21e0*/  SHFL.UP PT, R52, R51, 0x1, RZ ;  /* 0x0420000033347989 */ /* 0x000f6200000e00ff */
[----:B------:R-:W-:Y:S01]  /*21f0*/  FFMA.FTZ R18, R133, R17, -R18 ;  /* 0x0000001185127223 */ /* 0x000fe20000010812 */
[----:B------:R-:W-:-:S03]  /*2200*/  FMUL.FTZ R17, R138, R19 ;  /* 0x000000138a117220 */ /* 0x000fc60000410000 */
[-C--:B------:R-:W-:Y:S01]  /*2210*/  FMUL.FTZ R16, R138, R18.reuse ;  /* 0x000000128a107220 */ /* 0x080fe20000410000 */
[----:B------:R-:W-:-:S03]  /*2220*/  FFMA.FTZ R45, R137, R18, -R17 ;  /* 0x00000012892d7223 */ /* 0x000fc60000010811 */
[----:B------:R-:W-:Y:S02]  /*2230*/  FFMA.FTZ R50, R137, R19, R16 ;  /* 0x0000001389327223 */ /* 0x000fe40000010010 */
[----:B------:R-:W-:Y:S04]  /*2240*/  SHFL.UP PT, R16, R45, 0x1, RZ ;  /* 0x042000002d107989 */ /* 0x000fe800000e00ff */
[----:B------:R-:W0:Y:S01]  /*2250*/  SHFL.UP PT, R17, R50, 0x1, RZ ;  /* 0x0420000032117989 */ /* 0x000e2200000e00ff */
        /* <DEDUP_REMOVED lines=10> */
[-C--:B------:R-:W-:Y:S01]  /*2300*/  @P2 FFMA.FTZ R50, R50, R16.reuse, R19 ;  /* 0x0000001032322223 */ /* 0x080fe20000010013 */
[----:B------:R-:W-:Y:S01]  /*2310*/  @P2 FFMA.FTZ R45, R45, R16, -R18 ;  /* 0x000000102d2d2223 */ /* 0x000fe20000010812 */
[----:B------:R-:W-:-:S03]  /*2320*/  ISETP.GE.AND P2, PT, R104, 0x2, PT ;  /* 0x000000026800780c */ /* 0x000fc60003f46270 */
        /* <DEDUP_REMOVED lines=18> */
[C---:B------:R-:W-:Y:S01]  /*2450*/  FMUL.FTZ R18, R50.reuse, R53 ;  /* 0x0000003532127220 */ /* 0x040fe20000410000 */
[----:B-1----:R-:W-:Y:S02]  /*2460*/  FMUL.FTZ R53, R137, R47 ;  /* 0x0000002f89357220 */ /* 0x002fe40000410000 */
[-C--:B0-----:R-:W-:Y:S01]  /*2470*/  FFMA.FTZ R19, R50, R52.reuse, R19 ;  /* 0x0000003432137223 */ /* 0x081fe20000010013 */
[----:B------:R-:W-:Y:S01]  /*2480*/  FFMA.FTZ R18, R45, R52, -R18 ;  /* 0x000000342d127223 */ /* 0x000fe20000010812 */
[C---:B------:R-:W-:Y:S01]  /*2490*/  FFMA.FTZ R153, -R138.reuse, R46, -R53 ;  /* 0x0000002e8a997223 */ /* 0x040fe20000010935 */
[----:B------:R-:W-:Y:S01]  /*24a0*/  FMUL.FTZ R53, R138, R143 ;  /* 0x0000008f8a357220 */ /* 0x000fe20000410000 */
[----:B------:R-:W-:Y:S01]  /*24b0*/  @P2 FADD.FTZ R44, R44, R19 ;  /* 0x000000132c2c2221 */ /* 0x000fe20000010000 */
[----:B------:R-:W-:Y:S01]  /*24c0*/  @P2 FADD.FTZ R51, R51, R18 ;  /* 0x0000001233332221 */ /* 0x000fe20000010000 */
[----:B------:R-:W-:Y:S01]  /*24d0*/  FMUL.FTZ R156, R136, R153 ;  /* 0x00000099889c7220 */ /* 0x000fe20000410000 */
[-C--:B---3--:R-:W-:Y:S01]  /*24e0*/  FMUL.FTZ R19, R45, R17.reuse ;  /* 0x000000112d137220 */ /* 0x088fe20000410000 */
[C---:B------:R-:W-:Y:S01]  /*24f0*/  FMUL.FTZ R18, R50.reuse, R17 ;  /* 0x0000001132127220 */ /* 0x040fe20000410000 */
[----:B------:R-:W0:Y:S01]  /*2500*/  SHFL.UP PT, R52, R44, 0x8, RZ ;  /* 0x050000002c347989 */ /* 0x000e2200000e00ff */
[----:B------:R-:W-:Y:S01]  /*2510*/  FFMA.FTZ R53, R137, R144, -R53 ;  /* 0x0000009089357223 */ /* 0x000fe20000010835 */
[-C--:B-----5:R-:W-:Y:S01]  /*2520*/  @P2 FFMA.FTZ R50, R50, R16.reuse, R19 ;  /* 0x0000001032322223 */ /* 0x0a0fe20000010013 */
[----:B------:R-:W-:Y:S01]  /*2530*/  @P2 FFMA.FTZ R45, R45, R16, -R18 ;  /* 0x000000102d2d2223 */ /* 0x000fe20000010812 */
[----:B------:R-:W1:Y:S01]  /*2540*/  SHFL.UP PT, R19, R51, 0x8, RZ ;  /* 0x0500000033137989 */ /* 0x000e6200000e00ff */
[----:B------:R-:W-:Y:S01]  /*2550*/  FMUL.FTZ R18, R138, R47 ;  /* 0x0000002f8a127220 */ /* 0x000fe20000410000 */
[----:B------:R-:W-:Y:S01]  /*2560*/  ISETP.GE.AND P2, PT, R104, 0x8, PT ;  /* 0x000000086800780c */ /* 0x000fe20003f46270 */
[----:B------:R-:W-:Y:S01]  /*2570*/  FADD.FTZ R155, R142, R53 ;  /* 0x000000358e9b7221 */ /* 0x000fe20000010000 */
[----:B------:R-:W2:Y:S01]  /*2580*/  SHFL.UP PT, R17, R50, 0x8, RZ ;  /* 0x0500000032117989 */ /* 0x000ea200000e00ff */
[----:B------:R-:W-:-:S02]  /*2590*/  FFMA.FTZ R18, R137, R46, -R18 ;  /* 0x0000002e89127223 */ /* 0x000fc40000010812 */
[C---:B------:R-:W-:Y:S01]  /*25a0*/  FMUL.FTZ R161, R136.reuse, R155 ;  /* 0x0000009b88a17220 */ /* 0x040fe20000410000 */
[----:B------:R-:W3:Y:S01]  /*25b0*/  SHFL.UP PT, R16, R45, 0x8, RZ ;  /* 0x050000002d107989 */ /* 0x000ee200000e00ff */
[CC--:B------:R-:W-:Y:S01]  /*25c0*/  FFMA.FTZ R156, R133.reuse, R18.reuse, R156 ;  /* 0x00000012859c7223 */ /* 0x0c0fe2000001009c */
[C---:B------:R-:W-:Y:S01]  /*25d0*/  FMUL.FTZ R160, R136.reuse, R18 ;  /* 0x0000001288a07220 */ /* 0x040fe20000410000 */
[CC--:B------:R-:W-:Y:S01]  /*25e0*/  FFMA.FTZ R162, R133.reuse, R154.reuse, R161 ;  /* 0x0000009a85a27223 */ /* 0x0c0fe200000100a1 */
[----:B------:R-:W-:Y:S01]  /*25f0*/  FMUL.FTZ R154, R136, R154 ;  /* 0x0000009a889a7220 */ /* 0x000fe20000410000 */
[C---:B------:R-:W-:Y:S01]  /*2600*/  FMUL.FTZ R163, R132.reuse, R156 ;  /* 0x0000009c84a37220 */ /* 0x040fe20000410000 */
[----:B------:R-:W-:Y:S01]  /*2610*/  FFMA.FTZ R160, R133, R153, -R160 ;  /* 0x0000009985a07223 */ /* 0x000fe200000108a0 */
[----:B------:R-:W-:Y:S01]  /*2620*/  FADD.FTZ R162, R139, R162 ;  /* 0x000000a28ba27221 */ /* 0x000fe20000010000 */
[----:B------:R-:W-:Y:S02]  /*2630*/  FFMA.FTZ R153, R133, R155, -R154 ;  /* 0x0000009b85997223 */ /* 0x000fe4000001089a */
[C---:B------:R-:W-:Y:S01]  /*2640*/  FMUL.FTZ R164, R132.reuse, R160 ;  /* 0x000000a084a47220 */ /* 0x040fe20000410000 */
[----:B------:R-:W-:Y:S01]  /*2650*/  FMUL.FTZ R166, R132, R162 ;  /* 0x000000a284a67220 */ /* 0x000fe20000410000 */
[-C--:B0-----:R-:W-:Y:S01]  /*2660*/  FMUL.FTZ R53, R45, R52.reuse ;  /* 0x000000342d357220 */ /* 0x081fe20000410000 */
[----:B------:R-:W-:Y:S01]  /*2670*/  FMUL.FTZ R18, R50, R52 ;  /* 0x0000003432127220 */ /* 0x000fe20000410000 */
[----:B------:R-:W-:Y:S01]  /*2680*/  FADD.FTZ R161, R140, R153 ;  /* 0x000000998ca17221 */ /* 0x000fe20000010000 */
[----:B------:R-:W-:Y:S01]  /*2690*/  FFMA.FTZ R153, R131, R156, R164 ;  /* 0x0000009c83997223 */ /* 0x000fe200000100a4 */
[-C--:B-1----:R-:W-:Y:S01]  /*26a0*/  FFMA.FTZ R53, R50, R19.reuse, R53 ;  /* 0x0000001332357223 */ /* 0x082fe20000010035 */
[----:B------:R-:W-:Y:S01]  /*26b0*/  FFMA.FTZ R52, R45, R19, -R18 ;  /* 0x000000132d347223 */ /* 0x000fe20000010812 */
[----:B------:R-:W-:Y:S01]  /*26c0*/  FMUL.FTZ R165, R132, R161 ;  /* 0x000000a184a57220 */ /* 0x000fe20000410000 */
[----:B------:R-:W-:Y:S01]  /*26d0*/  FFMA.FTZ R156, R131, R160, -R163 ;  /* 0x000000a0839c7223 */ /* 0x000fe200000108a3 */
[-C--:B--2---:R-:W-:Y:S01]  /*26e0*/  FMUL.FTZ R19, R45, R17.reuse ;  /* 0x000000112d137220 */ /* 0x084fe20000410000 */
[----:B------:R-:W-:Y:S01]  /*26f0*/  @P2 FADD.FTZ R44, R44, R53 ;  /* 0x000000352c2c2221 */ /* 0x000fe20000010000 */
[C---:B------:R-:W-:Y:S01]  /*2700*/  FMUL.FTZ R18, R50.reuse, R17 ;  /* 0x0000001132127220 */ /* 0x040fe20000410000 */
[----:B------:R-:W-:Y:S01]  /*2710*/  @P2 FADD.FTZ R51, R51, R52 ;  /* 0x0000003433332221 */ /* 0x000fe20000010000 */
[-C--:B---3--:R-:W-:Y:S01]  /*2720*/  @P2 FFMA.FTZ R50, R50, R16.reuse, R19 ;  /* 0x0000001032322223 */ /* 0x088fe20000010013 */
[----:B------:R-:W-:Y:S01]  /*2730*/  FFMA.FTZ R166, R131, R161, -R166 ;  /* 0x000000a183a67223 */ /* 0x000fe200000108a6 */
[----:B------:R-:W0:Y:S01]  /*2740*/  SHFL.UP PT, R155, R44, 0x10, RZ ;  /* 0x060000002c9b7989 */ /* 0x000e2200000e00ff */
[----:B------:R-:W-:Y:S01]  /*2750*/  @P2 FFMA.FTZ R45, R45, R16, -R18 ;  /* 0x000000102d2d2223 */ /* 0x000fe20000010812 */
[----:B------:R-:W-:Y:S01]  /*2760*/  ISETP.GE.AND P2, PT, R76, UR8, PT ;  /* 0x000000084c007c0c */ /* 0x000fe2000bf46270 */
[----:B------:R-:W-:Y:S01]  /*2770*/  FFMA.FTZ R165, R131, R162, R165 ;  /* 0x000000a283a57223 */ /* 0x000fe200000100a5 */
[----:B------:R-:W1:Y:S01]  /*2780*/  SHFL.UP PT, R53, R50, 0x10, RZ ;  /* 0x0600000032357989 */ /* 0x000e6200000e00ff */
[----:B------:R-:W-:Y:S01]  /*2790*/  HFMA2 R16, -RZ, RZ, 1.875, 0 ;  /* 0x3f800000ff107431 */ /* 0x000fe200000001ff */
[----:B------:R-:W-:-:S02]  /*27a0*/  ISETP.NE.OR P2, PT, R56, RZ, P2 ;  /* 0x000000ff3800720c */ /* 0x000fc40001745670 */
[----:B------:R-:W-:Y:S01]  /*27b0*/  CS2R R18, SRZ ;  /* 0x0000000000127805 */ /* 0x000fe2000001ff00 */
[----:B------:R-:W2:Y:S01]  /*27c0*/  SHFL.UP PT, R154, R51, 0x10, RZ ;  /* 0x06000000339a7989 */ /* 0x000ea200000e00ff */
[----:B------:R-:W-:-:S03]  /*27d0*/  MOV R17, RZ ;  /* 0x000000ff00117202 */ /* 0x000fc60000000f00 */
[----:B------:R-:W3:Y:S04]  /*27e0*/  SHFL.UP PT, R52, R45, 0x10, RZ ;  /* 0x060000002d347989 */ /* 0x000ee800000e00ff */
[----:B------:R1:W4:Y:S04]  /*27f0*/  SHFL.DOWN PT, R163, R153, 0x1, 0x1f ;  /* 0x08201f0099a37f89 */ /* 0x00032800000e0000 */
[----:B------:R1:W4:Y:S01]  /*2800*/  SHFL.DOWN PT, R162, R156, 0x1, 0x1f ;  /* 0x08201f009ca27f89 */ /* 0x00032200000e0000 */
[-C--:B0-----:R-:W-:Y:S01]  /*2810*/  FMUL.FTZ R160, R50, R155.reuse ;  /* 0x0000009b32a07220 */ /* 0x081fe20000410000 */
[----:B------:R-:W-:-:S02]  /*2820*/  FMUL.FTZ R161, R45, R155 ;  /* 0x0000009b2da17220 */ /* 0x000fc40000410000 */
[----:B------:R-:W0:Y:S01]  /*2830*/  @!P2 LDS.128 R16, [UR7+0x25d0] ;  /* 0x0025d007ff10a984 */ /* 0x000e220008000c00 */
[----:B------:R-:W-:Y:S01]  /*2840*/  ISETP.GT.U32.AND P2, PT, R157, 0x1d, PT ;  /* 0x0000001d9d00780c */ /* 0x000fe20003f44070 */
[CC--:B-1----:R-:W-:Y:S01]  /*2850*/  FMUL.FTZ R155, R50.reuse, R53.reuse ;  /* 0x00000035329b7220 */ /* 0x0c2fe20000410000 */
[C---:B------:R-:W-:Y:S01]  /*2860*/  FMUL.FTZ R53, R45.reuse, R53 ;  /* 0x000000352d357220 */ /* 0x040fe20000410000 */
[-C--:B--2---:R-:W-:Y:S01]  /*2870*/  FFMA.FTZ R160, R45, R154.reuse, -R160 ;  /* 0x0000009a2da07223 */ /* 0x084fe200000108a0 */
[C---:B------:R-:W-:Y:S01]  /*2880*/  FFMA.FTZ R161, R50.reuse, R154, R161 ;  /* 0x0000009a32a17223 */ /* 0x040fe200000100a1 */
[----:B------:R-:W-:Y:S01]  /*2890*/  FADD.FTZ R154, R135, R166 ;  /* 0x000000a6879a7221 */ /* 0x000fe20000010000 */
[-C--:B---3--:R-:W-:Y:S01]  /*28a0*/  @P3 FFMA.FTZ R45, R45, R52.reuse, -R155 ;  /* 0x000000342d2d3223 */ /* 0x088fe2000001089b */
[----:B------:R-:W-:Y:S01]  /*28b0*/  @P3 FFMA.FTZ R50, R50, R52, R53 ;  /* 0x0000003432323223 */ /* 0x000fe20000010035 */
[----:B------:R-:W-:Y:S01]  /*28c0*/  @P3 FADD.FTZ R51, R51, R160 ;  /* 0x000000a033333221 */ /* 0x000fe20000010000 */
[----:B------:R-:W-:Y:S01]  /*28d0*/  @P3 FADD.FTZ R44, R44, R161 ;  /* 0x000000a12c2c3221 */ /* 0x000fe20000010000 */
[----:B------:R-:W-:Y:S01]  /*28e0*/  FADD.FTZ R155, R134, R165 ;  /* 0x000000a5869b7221 */ /* 0x000fe20000010000 */
[----:B------:R1:W2:Y:S01]  /*28f0*/  SHFL.DOWN PT, R53, R154, 0x1, 0x1f ;  /* 0x08201f009a357f89 */ /* 0x0002a200000e0000 */
[----:B------:R-:W-:-:S03]  /*2900*/  ISETP.GT.U32.AND P3, PT, R157, 0x1b, PT ;  /* 0x0000001b9d00780c */ /* 0x000fc60003f64070 */
[----:B------:R1:W3:Y:S04]  /*2910*/  SHFL.DOWN PT, R164, R155, 0x1, 0x1f ;  /* 0x08201f009ba47f89 */ /* 0x0002e800000e0000 */
[----:B------:R-:W0:Y:S04]  /*2920*/  SHFL.UP PT, R45, R45, 0x1, RZ ;  /* 0x042000002d2d7989 */ /* 0x000e2800000e00ff */
[----:B------:R-:W0:Y:S04]  /*2930*/  SHFL.UP PT, R50, R50, 0x1, RZ ;  /* 0x0420000032327989 */ /* 0x000e2800000e00ff */
[----:B------:R-:W0:Y:S04]  /*2940*/  SHFL.UP PT, R51, R51, 0x1, RZ ;  /* 0x0420000033337989 */ /* 0x000e2800000e00ff */
[----:B------:R-:W0:Y:S04]  /*2950*/  SHFL.UP PT, R44, R44, 0x1, RZ ;  /* 0x042000002c2c7989 */ /* 0x000e2800000e00ff */
[----:B----4-:R1:W4:Y:S04]  /*2960*/  SHFL.IDX PT, R160, R42, RZ, 0x1f ;  /* 0x00001fff2aa07589 */ /* 0x01032800000e0000 */
[----:B------:R1:W0:Y:S01]  /*2970*/  SHFL.IDX PT, R161, R43, RZ, 0x1f ;  /* 0x00001fff2ba17589 */ /* 0x00022200000e0000 */
[----:B--23--:R-:W-:Y:S05]  /*2980*/  @!P6 BRA `(.L_x_17780) ;  /* 0x000000000028e947 */ /* 0x00cfea0003800000 */
[CC--:B------:R-:W-:Y:S01]  /*2990*/  FMUL.FTZ R52, R156.reuse, R53.reuse ;  /* 0x000000359c347220 */ /* 0x0c0fe20000410000 */
        /* <DEDUP_REMOVED lines=9> */
.L_x_17780:
[----:B------:R-:W-:Y:S05]  /*2a30*/  BSYNC.RECONVERGENT B0 ;  /* 0x0000000000007941 */ /* 0x000fea0003800200 */
.L_x_17779:
[----:B------:R2:W3:Y:S01]  /*2a40*/  SHFL.DOWN PT, R163, R153, 0x2, 0x1f ;  /* 0x08401f0099a37f89 */ /* 0x0004e200000e0000 */
[----:B------:R-:W-:Y:S03]  /*2a50*/  BSSY.RECONVERGENT B0, `(.L_x_17781) ;  /* 0x000000f000007945 */ /* 0x000fe60003800200 */
        /* <DEDUP_REMOVED lines=14> */
.L_x_17782:
[----:B------:R-:W-:Y:S05]  /*2b40*/  BSYNC.RECONVERGENT B0 ;  /* 0x0000000000007941 */ /* 0x000fea0003800200 */
.L_x_17781:
        /* <DEDUP_REMOVED lines=16> */
.L_x_17784:
[----:B------:R-:W-:Y:S05]  /*2c50*/  BSYNC.RECONVERGENT B0 ;  /* 0x0000000000007941 */ /* 0x000fea0003800200 */
.L_x_17783:
[----:B--2---:R2:W2:Y:S01]  /*2c60*/  SHFL.DOWN PT, R163, R153, 0x8, 0x1f ;  /* 0x09001f0099a37f89 */ /* 0x0044a200000e0000 */
[----:B------:R-:W-:Y:S01]  /*2c70*/  BSSY.RECONVERGENT B0, `(.L_x_17785) ;  /* 0x0000010000007945 */ /* 0x000fe20003800200 */
[----:B------:R-:W-:Y:S02]  /*2c80*/  FMUL.FTZ R42, R50, R161 ;  /* 0x000000a1322a7220 */ /* 0x000fe40000410000 */
[----:B-1----:R1:W1:Y:S04]  /*2c90*/  SHFL.DOWN PT, R43, R156, 0x8, 0x1f ;  /* 0x09001f009c2b7f89 */ /* 0x00226800000e0000 */
        /* <DEDUP_REMOVED lines=13> */
.L_x_17786:
[----:B------:R-:W-:Y:S05]  /*2d70*/  BSYNC.RECONVERGENT B0 ;  /* 0x0000000000007941 */ /* 0x000fea0003800200 */
.L_x_17785:
[----:B------:R2:W3:Y:S01]  /*2d80*/  SHFL.DOWN PT, R165, R153, 0x10, 0x1f ;  /* 0x0a001f0099a57f89 */ /* 0x0004e200000e0000 */
[----:B------:R-:W-:Y:S01]  /*2d90*/  BSSY.RECONVERGENT B0, `(.L_x_17787) ;  /* 0x0000010000007945 */ /* 0x000fe20003800200 */
[----:B-1----:R-:W-:Y:S02]  /*2da0*/  FMUL.FTZ R43, R45, R161 ;  /* 0x000000a12d2b7220 */ /* 0x002fe40000410000 */
[----:B0-----:R0:W1:Y:S04]  /*2db0*/  SHFL.DOWN PT, R53, R156, 0x10, 0x1f ;  /* 0x0a001f009c357f89 */ /* 0x00106800000e0000 */
[----:B------:R0:W0:Y:S04]  /*2dc0*/  SHFL.DOWN PT, R164, R155, 0x10, 0x1f ;  /* 0x0a001f009ba47f89 */ /* 0x00002800000e0000 */
[----:B--2---:R2:W0:Y:S01]  /*2dd0*/  SHFL.DOWN PT, R163, R154, 0x10, 0x1f ;  /* 0x0a001f009aa37f89 */ /* 0x00442200000e0000 */
        /* <DEDUP_REMOVED lines=10> */
[----:B--2---:R-:W-:-:S07]  /*2e80*/  FADD.FTZ R154, R154, R163 ;  /* 0x000000a39a9a7221 */ /* 0x004fce0000010000 */
.L_x_17788:
[----:B------:R-:W-:Y:S05]  /*2e90*/  BSYNC.RECONVERGENT B0 ;  /* 0x0000000000007941 */ /* 0x000fea0003800200 */
.L_x_17787:
[----:B0-----:R-:W-:Y:S01]  /*2ea0*/  SHFL.DOWN PT, R164, R153, 0x1, 0x1f ;  /* 0x08201f0099a47f89 */ /* 0x001fe200000e0000 */
[-C--:B----4-:R-:W-:Y:S01]  /*2eb0*/  FFMA.FTZ R42, R45, R160.reuse, -R42 ;  /* 0x000000a02d2a7223 */ /* 0x090fe2000001082a */
[----:B------:R-:W-:Y:S01]  /*2ec0*/  FFMA.FTZ R43, R50, R160, R43 ;  /* 0x000000a0322b7223 */ /* 0x000fe2000001002b */
[----:B------:R-:W-:Y:S01]  /*2ed0*/  ISETP.NE.AND P2, PT, R56, 0x1f, PT ;  /* 0x0000001f3800780c */ /* 0x000fe20003f45270 */
[----:B------:R-:W0:Y:S01]  /*2ee0*/  SHFL.IDX PT, R163, R19, RZ, 0x1f ;  /* 0x00001fff13a37589 */ /* 0x000e2200000e0000 */
[----:B------:R-:W-:Y:S01]  /*2ef0*/  @P1 FADD.FTZ R160, R51, R42 ;  /* 0x0000002a33a01221 */ /* 0x000fe20000010000 */
[----:B------:R-:W-:-:S04]  /*2f00*/  IMAD.WIDE.U32 R50, R32, UR4, R22 ;  /* 0x0000000420327c25 */ /* 0x000fc8000f8e0016 */
[----:B------:R-:W-:Y:S01]  /*2f10*/  @P1 FADD.FTZ R161, R44, R43 ;  /* 0x0000002b2ca11221 */ /* 0x000fe20000010000 */
[----:B------:R-:W4:Y:S01]  /*2f20*/  SHFL.DOWN PT, R166, R156, 0x1, 0x1f ;  /* 0x08201f009ca67f89 */ /* 0x000f2200000e0000 */
[----:B------:R-:W-:Y:S01]  /*2f30*/  BSSY.RECONVERGENT B0, `(.L_x_17789) ;  /* 0x00000ab000007945 */ /* 0x000fe20003800200 */
[----:B------:R-:W-:Y:S01]  /*2f40*/  IMAD R43, R33, UR4, R51 ;  /* 0x00000004212b7c24 */ /* 0x000fe2000f8e0233 */
[C---:B------:R-:W-:Y:S01]  /*2f50*/  LEA R42, P1, R50.reuse, R57, 0x2 ;  /* 0x00000039322a7211 */ /* 0x040fe200078210ff */
[----:B------:R-:W5:Y:S01]  /*2f60*/  SHFL.IDX PT, R162, R18, RZ, 0x1f ;  /* 0x00001fff12a27589 */ /* 0x000f6200000e0000 */
[CC--:B------:R-:W-:Y:S01]  /*2f70*/  FMUL.FTZ R51, R49.reuse, R160.reuse ;  /* 0x000000a031337220 */ /* 0x0c0fe20000410000 */
[----:B------:R-:W-:Y:S01]  /*2f80*/  FMUL.FTZ R49, R49, R161 ;  /* 0x000000a131317220 */ /* 0x000fe20000410000 */
[----:B------:R-:W-:Y:S01]  /*2f90*/  LEA.HI.X R43, R50, R59, R43, 0x2, P1 ;  /* 0x0000003b322b7211 */ /* 0x000fe200008f142b */
[----:B------:R-:W2:Y:S01]  /*2fa0*/  SHFL.DOWN PT, R170, R154, 0x1, 0x1f ;  /* 0x08201f009aaa7f89 */ /* 0x000ea200000e0000 */
[C---:B------:R-:W-:Y:S01]  /*2fb0*/  FFMA.FTZ R50, R48.reuse, R161, R51 ;  /* 0x000000a130327223 */ /* 0x040fe20000010033 */
[----:B------:R-:W-:Y:S01]  /*2fc0*/  FFMA.FTZ R48, R48, R160, -R49 ;  /* 0x000000a030307223 */ /* 0x000fe20000010831 */
[----:B-1----:R-:W-:Y:S01]  /*2fd0*/  IMAD.WIDE.U32 R52, R30, UR4, R22 ;  /* 0x000000041e347c25 */ /* 0x002fe2000f8e0016 */
[----:B------:R-:W1:Y:S03]  /*2fe0*/  SHFL.DOWN PT, R168, R155, 0x1, 0x1f ;  /* 0x08201f009ba87f89 */ /* 0x000e6600000e0000 */
[----:B------:R-:W-:Y:S01]  /*2ff0*/  FADD.FTZ R149, R149, R50 ;  /* 0x0000003295957221 */ /* 0x000fe20000010000 */
[----:B------:R-:W-:Y:S01]  /*3000*/  FADD.FTZ R145, R145, R48 ;  /* 0x0000003091917221 */ /* 0x000fe20000010000 */
[----:B------:R-:W-:Y:S01]  /*3010*/  IMAD R45, R31, UR4, R53 ;  /* 0x000000041f2d7c24 */ /* 0x000fe2000f8e0235 */
[----:B---3--:R-:W3:Y:S01]  /*3020*/  SHFL.IDX PT, R156, R156, RZ, 0x1f ;  /* 0x00001fff9c9c7589 */ /* 0x008ee200000e0000 */
[C---:B------:R-:W-:Y:S01]  /*3030*/  FMUL.FTZ R48, R132.reuse, R149 ;  /* 0x0000009584307220 */ /* 0x040fe20000410000 */
[----:B------:R-:W-:Y:S01]  /*3040*/  FMUL.FTZ R50, R132, R145 ;  /* 0x0000009184327220 */ /* 0x000fe20000410000 */
[----:B------:R-:W-:Y:S01]  /*3050*/  LEA R44, P3, R52, R61, 0x2 ;  /* 0x0000003d342c7211 */ /* 0x000fe200078610ff */
[----:B0-----:R-:W-:Y:S01]  /*3060*/  @P2 FMUL.FTZ R51, R164, R163 ;  /* 0x000000a3a4332220 */ /* 0x001fe20000410000 */
[----:B------:R-:W-:Y:S01]  /*3070*/  FFMA.FTZ R48, R131, R145, -R48 ;  /* 0x0000009183307223 */ /* 0x000fe20000010830 */
[----:B------:R-:W0:Y:S01]  /*3080*/  SHFL.IDX PT, R153, R153, RZ, 0x1f ;  /* 0x00001fff99997589 */ /* 0x000e2200000e0000 */
[----:B------:R-:W-:Y:S01]  /*3090*/  LEA.HI.X R45, R52, R65, R45, 0x2, P3 ;  /* 0x00000041342d7211 */ /* 0x000fe200018f142d */
[----:B----4-:R-:W-:Y:S01]  /*30a0*/  @P2 FMUL.FTZ R49, R166, R163 ;  /* 0x000000a3a6312220 */ /* 0x010fe20000410000 */
[----:B------:R-:W-:Y:S01]  /*30b0*/  FFMA.FTZ R150, R5, R150, R48 ;  /* 0x0000009605967223 */ /* 0x000fe20000010030 */
[----:B------:R-:W4:Y:S01]  /*30c0*/  SHFL.IDX PT, R155, R155, RZ, 0x1f ;  /* 0x00001fff9b9b7589 */ /* 0x000f2200000e0000 */
[----:B------:R-:W-:Y:S01]  /*30d0*/  ISETP.NE.AND P1, PT, R56, RZ, PT ;  /* 0x000000ff3800720c */ /* 0x000fe20003f25270 */
[-C--:B-----5:R-:W-:Y:S01]  /*30e0*/  @P2 FFMA.FTZ R51, R166, R162.reuse, R51 ;  /* 0x000000a2a6332223 */ /* 0x0a0fe20000010033 */
[----:B------:R-:W-:Y:S01]  /*30f0*/  @P2 FFMA.FTZ R49, R164, R162, -R49 ;  /* 0x000000a2a4312223 */ /* 0x000fe20000010831 */
[----:B--2---:R-:W2:Y:S01]  /*3100*/  SHFL.IDX PT, R154, R154, RZ, 0x1f ;  /* 0x00001fff9a9a7589 */ /* 0x004ea200000e0000 */
[----:B------:R-:W-:Y:S01]  /*3110*/  FMUL.FTZ R48, R136, R150 ;  /* 0x0000009688307220 */ /* 0x000fe20000410000 */
[----:B------:R-:W-:Y:S01]  /*3120*/  @P2 FADD.FTZ R163, R170, R51 ;  /* 0x00000033aaa32221 */ /* 0x000fe20000010000 */
[----:B------:R-:W-:Y:S01]  /*3130*/  FFMA.FTZ R51, R131, R149, R50 ;  /* 0x0000009583337223 */ /* 0x000fe20000010032 */
[----:B-1----:R-:W-:-:S02]  /*3140*/  @P2 FADD.FTZ R162, R168, R49 ;  /* 0x00000031a8a22221 */ /* 0x002fc40000010000 */
[-C--:B------:R-:W-:Y:S01]  /*3150*/  FMUL.FTZ R49, R163, R47.reuse ;  /* 0x0000002fa3317220 */ /* 0x080fe20000410000 */
[----:B------:R-:W-:Y:S01]  /*3160*/  FFMA.FTZ R51, R5, R146, R51 ;  /* 0x0000009205337223 */ /* 0x000fe20000010033 */
[C---:B------:R-:W-:Y:S02]  /*3170*/  FMUL.FTZ R50, R162.reuse, R47 ;  /* 0x0000002fa2327220 */ /* 0x040fe40000410000 */
[-C--:B------:R-:W-:Y:S01]  /*3180*/  FFMA.FTZ R162, R162, R46.reuse, R49 ;  /* 0x0000002ea2a27223 */ /* 0x080fe20000010031 */
[-C--:B------:R-:W-:Y:S01]  /*3190*/  FFMA.FTZ R48, R133, R51.reuse, R48 ;  /* 0x0000003385307223 */ /* 0x080fe20000010030 */
[----:B------:R-:W-:Y:S01]  /*31a0*/  FFMA.FTZ R47, R163, R46, -R50 ;  /* 0x0000002ea32f7223 */ /* 0x000fe20000010832 */
[----:B------:R-:W-:Y:S01]  /*31b0*/  FMUL.FTZ R46, R136, R51 ;  /* 0x00000033882e7220 */ /* 0x000fe20000410000 */
[----:B------:R-:W-:Y:S01]  /*31c0*/  FADD.FTZ R143, R143, R162 ;  /* 0x000000a28f8f7221 */ /* 0x000fe20000010000 */
[----:B------:R-:W-:Y:S01]  /*31d0*/  FFMA.FTZ R163, R6, R151, R48 ;  /* 0x0000009706a37223 */ /* 0x000fe20000010030 */
[----:B------:R-:W-:Y:S01]  /*31e0*/  FADD.FTZ R47, R144, R47 ;  /* 0x0000002f902f7221 */ /* 0x000fe20000010000 */
[----:B------:R-:W-:Y:S01]  /*31f0*/  FFMA.FTZ R49, R133, R150, -R46 ;  /* 0x0000009685317223 */ /* 0x000fe2000001082e */
[C---:B------:R-:W-:Y:S01]  /*3200*/  FMUL.FTZ R50, R138.reuse, R143 ;  /* 0x0000008f8a327220 */ /* 0x040fe20000410000 */
[C---:B------:R-:W-:Y:S01]  /*3210*/  FMUL.FTZ R48, R138.reuse, R163 ;  /* 0x000000a38a307220 */ /* 0x040fe20000410000 */
[----:B------:R-:W-:Y:S01]  /*3220*/  FMUL.FTZ R46, R138, R47 ;  /* 0x0000002f8a2e7220 */ /* 0x000fe20000410000 */
[----:B------:R-:W-:Y:S01]  /*3230*/  FFMA.FTZ R161, R6, R147, R49 ;  /* 0x0000009306a17223 */ /* 0x000fe20000010031 */
[----:B------:R-:W-:-:S02]  /*3240*/  FFMA.FTZ R49, R137, R47, -R50 ;  /* 0x0000002f89317223 */ /* 0x000fc40000010832 */
[C---:B------:R-:W-:Y:S01]  /*3250*/  FFMA.FTZ R46, R137.reuse, R143, R46 ;  /* 0x0000008f892e7223 */ /* 0x040fe2000001002e */
[-C--:B------:R-:W-:Y:S01]  /*3260*/  FFMA.FTZ R48, R137, R161.reuse, -R48 ;  /* 0x000000a189307223 */ /* 0x080fe20000010830 */
[----:B------:R-:W-:Y:S01]  /*3270*/  FADD.FTZ R142, R142, R49 ;  /* 0x000000318e8e7221 */ /* 0x000fe20000010000 */
[----:B------:R-:W-:Y:S01]  /*3280*/  FMUL.FTZ R138, R138, R161 ;  /* 0x000000a18a8a7220 */ /* 0x000fe20000410000 */
[----:B------:R-:W-:Y:S01]  /*3290*/  FADD.FTZ R46, R141, R46 ;  /* 0x0000002e8d2e7221 */ /* 0x000fe20000010000 */
[----:B------:R-:W-:Y:S01]  /*32a0*/  FFMA.FTZ R152, R7, R152, R48 ;  /* 0x0000009807987223 */ /* 0x000fe20000010030 */
[----:B------:R-:W-:Y:S01]  /*32b0*/  FMUL.FTZ R50, R136, R142 ;  /* 0x0000008e88327220 */ /* 0x000fe20000410000 */
[----:B------:R-:W-:Y:S01]  /*32c0*/  FFMA.FTZ R48, R118, -R123, R145 ;  /* 0x8000007b76307223 */ /* 0x000fe20000010091 */
[-C--:B------:R-:W-:Y:S01]  /*32d0*/  FMUL.FTZ R49, R136, R46.reuse ;  /* 0x0000002e88317220 */ /* 0x080fe20000410000 */
[----:B------:R-:W-:Y:S01]  /*32e0*/  FFMA.FTZ R137, R137, R163, R138 ;  /* 0x000000a389897223 */ /* 0x000fe2000001008a */
[C---:B------:R-:W-:Y:S01]  /*32f0*/  FFMA.FTZ R52, R133.reuse, R46, R50 ;  /* 0x0000002e85347223 */ /* 0x040fe20000010032 */
[----:B---3--:R-:W-:Y:S01]  /*3300*/  FMUL.FTZ R50, R156, R19 ;  /* 0x000000139c327220 */ /* 0x008fe20000410000 */
[----:B------:R-:W-:Y:S01]  /*3310*/  FFMA.FTZ R49, R133, R142, -R49 ;  /* 0x0000008e85317223 */ /* 0x000fe20000010831 */
[----:B------:R-:W-:Y:S01]  /*3320*/  FFMA.FTZ R133, -R120, R128, R163 ;  /* 0x0000008078857223 */ /* 0x000fe200000101a3 */
[----:B------:R-:W-:Y:S01]  /*3330*/  FADD.FTZ R139, R139, R52 ;  /* 0x000000348b8b7221 */ /* 0x000fe20000010000 */
[CC--:B0-----:R-:W-:Y:S01]  /*3340*/  FFMA.FTZ R50, R153.reuse, R18.reuse, -R50 ;  /* 0x0000001299327223 */ /* 0x0c1fe20000010832 */
[C---:B------:R-:W-:Y:S01]  /*3350*/  FMUL.FTZ R52, R156.reuse, R18 ;  /* 0x000000129c347220 */ /* 0x040fe20000410000 */
[----:B------:R-:W-:Y:S01]  /*3360*/  FMUL.FTZ R18, R156, R17 ;  /* 0x000000119c127220 */ /* 0x000fe20000410000 */
[----:B------:R-:W-:Y:S01]  /*3370*/  FADD.FTZ R49, R140, R49 ;  /* 0x000000318c317221 */ /* 0x000fe20000010000 */
[-C--:B------:R-:W-:Y:S01]  /*3380*/  FMUL.FTZ R156, R156, R16.reuse ;  /* 0x000000109c9c7220 */ /* 0x080fe20000410000 */
[C---:B------:R-:W-:Y:S01]  /*3390*/  FFMA.FTZ R19, R153.reuse, R19, R52 ;  /* 0x0000001399137223 */ /* 0x040fe20000010034 */
[----:B------:R-:W-:Y:S01]  /*33a0*/  FFMA.FTZ R16, R153, R16, -R18 ;  /* 0x0000001099107223 */ /* 0x000fe20000010812 */
[----:B----4-:R-:W-:Y:S01]  /*33b0*/  FADD.FTZ R18, R155, R50 ;  /* 0x000000329b127221 */ /* 0x010fe20000010000 */
[C---:B------:R-:W-:Y:S01]  /*33c0*/  FMUL.FTZ R50, R132.reuse, R49 ;  /* 0x0000003184327220 */ /* 0x040fe20000410000 */
[----:B------:R-:W-:Y:S01]  /*33d0*/  FMUL.FTZ R132, R132, R139 ;  /* 0x0000008b84847220 */ /* 0x000fe20000410000 */
[----:B------:R-:W-:Y:S01]  /*33e0*/  FFMA.FTZ R17, R153, R17, R156 ;  /* 0x0000001199117223 */ /* 0x000fe2000001009c */
[----:B--2---:R-:W-:Y:S01]  /*33f0*/  FADD.FTZ R19, R154, R19 ;  /* 0x000000139a137221 */ /* 0x004fe20000010000 */
[C---:B------:R-:W-:Y:S01]  /*3400*/  FFMA.FTZ R53, R131.reuse, R139, R50 ;  /* 0x0000008b83357223 */ /* 0x040fe20000010032 */
[-C--:B------:R-:W-:Y:S01]  /*3410*/  FFMA.FTZ R132, R131, R49.reuse, -R132 ;  /* 0x0000003183847223 */ /* 0x080fe20000010884 */
[----:B------:R-:W-:Y:S01]  /*3420*/  FMUL.FTZ R136, R106, R49 ;  /* 0x000000316a887220 */ /* 0x000fe20000410000 */
[----:B------:R-:W-:Y:S01]  /*3430*/  FFMA.FTZ R50, -R118, R124, R149 ;  /* 0x0000007c76327223 */ /* 0x000fe20000010195 */
[----:B------:R-:W-:Y:S01]  /*3440*/  FADD.FTZ R134, R134, R53 ;  /* 0x0000003586867221 */ /* 0x000fe20000010000 */
[----:B------:R-:W-:Y:S01]  /*3450*/  FADD.FTZ R156, R135, R132 ;  /* 0x00000084879c7221 */ /* 0x000fe20000010000 */
[----:B------:R-:W-:Y:S01]  /*3460*/  FFMA.FTZ R132, -R119, R126, R51 ;  /* 0x0000007e77847223 */ /* 0x000fe20000010133 */
[----:B------:R-:W-:Y:S01]  /*3470*/  FMUL.FTZ R52, R106, R139 ;  /* 0x0000008b6a347220 */ /* 0x000fe20000410000 */
[----:B------:R0:W-:Y:S01]  /*3480*/  @!P1 STS.128 [UR7+0x25d0], R16 ;  /* 0x0025d010ff009988 */ /* 0x0001e20008000c07 */
[----:B------:R-:W-:Y:S01]  /*3490*/  FMUL.FTZ R53, R105, R156 ;  /* 0x0000009c69357220 */ /* 0x000fe20000410000 */
[----:B------:R-:W-:Y:S01]  /*34a0*/  FFMA.FTZ R131, R119, -R125, R150 ;  /* 0x8000007d77837223 */ /* 0x000fe20000010096 */
[-C--:B------:R-:W-:Y:S01]  /*34b0*/  FMUL.FTZ R140, R132, R52.reuse ;  /* 0x00000034848c7220 */ /* 0x080fe20000410000 */
[----:B------:R-:W-:Y:S01]  /*34c0*/  FMUL.FTZ R144, R5, R52 ;  /* 0x0000003405907220 */ /* 0x000fe20000410000 */
[----:B------:R-:W-:Y:S01]  /*34d0*/  FFMA.FTZ R154, R7, R148, R137 ;  /* 0x00000094079a7223 */ /* 0x000fe20000010089 */
[----:B------:R-:W-:Y:S01]  /*34e0*/  FMUL.FTZ R146, R107, R46 ;  /* 0x0000002e6b927220 */ /* 0x000fe20000410000 */
[C---:B------:R-:W-:Y:S01]  /*34f0*/  FFMA.FTZ R135, R121.reuse, -R129, R152 ;  /* 0x8000008179877223 */ /* 0x040fe20000010098 */
[----:B------:R-:W-:Y:S01]  /*3500*/  FMUL.FTZ R150, R110, R150 ;  /* 0x000000966e967220 */ /* 0x000fe20000410000 */
[----:B------:R-:W-:Y:S01]  /*3510*/  FFMA.FTZ R137, -R121, R130, R154 ;  /* 0x0000008279897223 */ /* 0x000fe2000001019a */
[----:B------:R-:W-:Y:S01]  /*3520*/  FMUL.FTZ R148, R6, R146 ;  /* 0x0000009206947220 */ /* 0x000fe20000410000 */
[----:B0-----:R-:W-:Y:S01]  /*3530*/  FMUL.FTZ R16, R132, R136 ;  /* 0x0000008884107220 */ /* 0x001fe20000410000 */
[----:B------:R-:W-:Y:S01]  /*3540*/  FMUL.FTZ R17, R105, R134 ;  /* 0x0000008669117220 */ /* 0x000fe20000410000 */
[----:B------:R-:W-:-:S02]  /*3550*/  FMUL.FTZ R19, R50, R53 ;  /* 0x0000003532137220 */ /* 0x000fc40000410000 */
[C---:B------:R-:W-:Y:S01]  /*3560*/  FFMA.FTZ R138, R131.reuse, R52, R16 ;  /* 0x00000034838a7223 */ /* 0x040fe20000010010 */
[-C--:B------:R-:W-:Y:S01]  /*3570*/  FMUL.FTZ R16, R50, R17.reuse ;  /* 0x0000001132107220 */ /* 0x080fe20000410000 */
[-C--:B------:R-:W-:Y:S01]  /*3580*/  FFMA.FTZ R19, R48, R17.reuse, R19 ;  /* 0x0000001130137223 */ /* 0x080fe20000010013 */
[C---:B------:R-:W-:Y:S01]  /*3590*/  FMUL.FTZ R18, R4.reuse, R17 ;  /* 0x0000001104127220 */ /* 0x040fe20000410000 */
[-C--:B------:R-:W-:Y:S01]  /*35a0*/  FFMA.FTZ R17, R131, R136.reuse, -R140 ;  /* 0x0000008883117223 */ /* 0x080fe2000001088c */
[-C--:B------:R-:W-:Y:S01]  /*35b0*/  FMUL.FTZ R52, R4, R53.reuse ;  /* 0x0000003504347220 */ /* 0x080fe20000410000 */
[----:B------:R-:W-:Y:S01]  /*35c0*/  FMUL.FTZ R136, R5, R136 ;  /* 0x0000008805887220 */ /* 0x000fe20000410000 */
[----:B------:R-:W-:Y:S01]  /*35d0*/  FMUL.FTZ R140, R107, R142 ;  /* 0x0000008e6b8c7220 */ /* 0x000fe20000410000 */
[----:B------:R-:W-:Y:S01]  /*35e0*/  FFMA.FTZ R16, R48, R53, -R16 ;  /* 0x0000003530107223 */ /* 0x000fe20000010810 */
[----:B------:R0:W-:Y:S01]  /*35f0*/  STS [R87], R18 ;  /* 0x0000001257007388 */ /* 0x0001e20000000800 */
[----:B------:R-:W-:Y:S01]  /*3600*/  FADD.FTZ R19, RZ, R19 ;  /* 0x00000013ff137221 */ /* 0x000fe20000010000 */
[----:B------:R-:W-:Y:S01]  /*3610*/  FFMA.FTZ R53, R120, -R127, R161 ;  /* 0x8000007f78357223 */ /* 0x000fe200000100a1 */
[----:B------:R-:W-:Y:S01]  /*3620*/  FADD.FTZ R16, RZ, R16 ;  /* 0x00000010ff107221 */ /* 0x000fe20000010000 */
[----:B------:R1:W-:Y:S01]  /*3630*/  STS [R89+0x4], R52 ;  /* 0x0000043459007388 */ /* 0x0003e20000000800 */
[----:B------:R-:W-:-:S02]  /*3640*/  FADD.FTZ R19, R19, R138 ;  /* 0x0000008a13137221 */ /* 0x000fc40000010000 */
[----:B------:R-:W-:Y:S01]  /*3650*/  FADD.FTZ R16, R16, R17 ;  /* 0x0000001110107221 */ /* 0x000fe20000010000 */
[----:B------:R2:W-:Y:S01]  /*3660*/  STS [R89+0xc], R136 ;  /* 0x00000c8859007388 */ /* 0x0005e20000000800 */
[----:B0-----:R-:W-:-:S03]  /*3670*/  FMUL.FTZ R18, R133, R140 ;  /* 0x0000008c85127220 */ /* 0x001fc60000410000 */
[----:B------:R-:W-:Y:S01]  /*3680*/  STS [R89+0x8], R144 ;  /* 0x0000089059007388 */ /* 0x000fe20000000800 */
[C---:B-1----:R-:W-:Y:S01]  /*3690*/  FMUL.FTZ R52, R108.reuse, R143 ;  /* 0x0000008f6c347220 */ /* 0x042fe20000410000 */
[-C--:B------:R-:W-:Y:S01]  /*36a0*/  FFMA.FTZ R18, R53, R146.reuse, R18 ;  /* 0x0000009235127223 */ /* 0x080fe20000010012 */
[----:B------:R-:W-:Y:S01]  /*36b0*/  FMUL.FTZ R146, R133, R146 ;  /* 0x0000009285927220 */ /* 0x000fe20000410000 */
[----:B------:R0:W-:Y:S01]  /*36c0*/  STS [R89+0x10], R148 ;  /* 0x0000109459007388 */ /* 0x0001e20000000800 */
[----:B--2---:R-:W-:Y:S01]  /*36d0*/  FMUL.FTZ R136, R108, R47 ;  /* 0x0000002f6c887220 */ /* 0x004fe20000410000 */
[----:B------:R-:W-:Y:S01]  /*36e0*/  FMUL.FTZ R147, R137, R52 ;  /* 0x0000003489937220 */ /* 0x000fe20000410000 */
[-C--:B------:R-:W-:Y:S01]  /*36f0*/  FFMA.FTZ R17, R53, R140.reuse, -R146 ;  /* 0x0000008c35117223 */ /* 0x080fe20000010892 */
[----:B------:R-:W-:Y:S01]  /*3700*/  FMUL.FTZ R140, R6, R140 ;  /* 0x0000008c068c7220 */ /* 0x000fe20000410000 */
[-C--:B------:R-:W-:Y:S01]  /*3710*/  FMUL.FTZ R138, R137, R136.reuse ;  /* 0x00000088898a7220 */ /* 0x080fe20000410000 */
[-C--:B------:R-:W-:Y:S01]  /*3720*/  FFMA.FTZ R147, R135, R136.reuse, -R147 ;  /* 0x0000008887937223 */ /* 0x080fe20000010893 */
[----:B------:R-:W-:Y:S01]  /*3730*/  FMUL.FTZ R136, R7, R136 ;  /* 0x0000008807887220 */ /* 0x000fe20000410000 */
[----:B------:R-:W-:Y:S01]  /*3740*/  FADD.FTZ R16, R16, R17 ;  /* 0x0000001110107221 */ /* 0x000fe20000010000 */
[-C--:B------:R-:W-:Y:S01]  /*3750*/  FFMA.FTZ R141, R135, R52.reuse, R138 ;  /* 0x00000034878d7223 */ /* 0x080fe2000001008a */
[----:B------:R-:W-:Y:S01]  /*3760*/  FMUL.FTZ R138, R7, R52 ;  /* 0x00000034078a7220 */ /* 0x000fe20000410000 */
[----:B------:R1:W-:Y:S01]  /*3770*/  STS [R89+0x14], R140 ;  /* 0x0000148c59007388 */ /* 0x0003e20000000800 */
[----:B0-----:R-:W-:Y:S01]  /*3780*/  LEA R148, R114, -R117, 0x1 ;  /* 0x8000007572947211 */ /* 0x001fe200078e08ff */
[----:B------:R-:W-:Y:S01]  /*3790*/  FADD.FTZ R18, R19, R18 ;  /* 0x0000001213127221 */ /* 0x000fe20000010000 */
[----:B------:R-:W-:Y:S01]  /*37a0*/  FADD.FTZ R144, R16, R147 ;  /* 0x0000009310907221 */ /* 0x000fe20000010000 */
[----:B------:R0:W-:Y:S01]  /*37b0*/  STS [R89+0x18], R138 ;  /* 0x0000188a59007388 */ /* 0x0001e20000000800 */
[----:B------:R-:W-:Y:S01]  /*37c0*/  ISETP.GE.AND P2, PT, R148, 0x1, PT ;  /* 0x000000019400780c */ /* 0x000fe20003f46270 */
[----:B------:R-:W-:Y:S01]  /*37d0*/  FADD.FTZ R141, R18, R141 ;  /* 0x0000008d128d7221 */ /* 0x000fe20000010000 */
[C---:B------:R-:W-:Y:S01]  /*37e0*/  FMUL.FTZ R16, R109.reuse, R145 ;  /* 0x000000916d107220 */ /* 0x040fe20000410000 */
[----:B------:R2:W-:Y:S01]  /*37f0*/  STS [R89+0x1c], R136 ;  /* 0x00001c8859007388 */ /* 0x0005e20000000800 */
[----:B------:R-:W-:Y:S01]  /*3800*/  FMUL.FTZ R18, R109, -R149 ;  /* 0x800000956d127220 */ /* 0x000fe20000410000 */
[----:B------:R-:W-:Y:S01]  /*3810*/  FMUL.FTZ R52, R110, -R51 ;  /* 0x800000336e347220 */ /* 0x000fe20000410000 */
[C---:B-1----:R-:W-:Y:S01]  /*3820*/  FMUL.FTZ R140, R115.reuse, R152 ;  /* 0x00000098738c7220 */ /* 0x042fe20000410000 */
[----:B------:R-:W-:Y:S01]  /*3830*/  BAR.SYNC.DEFER_BLOCKING 0x0 ;  /* 0x0000000000007b1d */ /* 0x000fe20000010000 */
[----:B------:R-:W-:Y:S01]  /*3840*/  FMUL.FTZ R146, R115, -R154 ;  /* 0x8000009a73927220 */ /* 0x000fe20000410000 */
[----:B0-----:R-:W-:Y:S01]  /*3850*/  FMUL.FTZ R138, R111, -R163 ;  /* 0x800000a36f8a7220 */ /* 0x001fe20000410000 */
[----:B------:R-:W-:-:S02]  /*3860*/  ISETP.GE.AND P3, PT, R148, 0x21, PT ;  /* 0x000000219400780c */ /* 0x000fc40003f66270 */
[----:B------:R-:W-:Y:S01]  /*3870*/  ISETP.GE.AND P4, PT, R148, 0x41, PT ;  /* 0x000000419400780c */ /* 0x000fe20003f86270 */
[----:B--2---:R-:W-:Y:S01]  /*3880*/  FMUL.FTZ R136, R111, R161 ;  /* 0x000000a16f887220 */ /* 0x004fe20000410000 */
        /* <DEDUP_REMOVED lines=17> */
[----:B-1234-:R-:W-:Y:S05]  /*39a0*/  @!P2 BRA `(.L_x_17790) ;  /* 0x00000000000ca947 */ /* 0x01efea0003800000 */
[----:B------:R-:W1:Y:S04]  /*39b0*/  LDS R155, [R91+0x420] ;  /* 0x000420005b9b7984 */ /* 0x000e680000000800 */
[----:B------:R2:W-:Y:S04]  /*39c0*/  REDG.E.ADD.F32.FTZ.RN.STRONG.GPU desc[UR16][R42.64], R17 ;  /* 0x000000112a0079a6 */ /* 0x0005e8000c12f310 */
[----:B-1----:R2:W-:Y:S02]  /*39d0*/  REDG.E.ADD.F32.FTZ.RN.STRONG.GPU desc[UR16][R44.64], R155 ;  /* 0x0000009b2c0079a6 */ /* 0x0025e4000c12f310 */
.L_x_17790:
[----:B------:R-:W-:Y:S05]  /*39e0*/  BSYNC.RECONVERGENT B0 ;  /* 0x0000000000007941 */ /* 0x000fea0003800200 */
.L_x_17789:
[----:B--2---:R1:W2:Y:S01]  /*39f0*/  LDS R17, [R78+0x4a0] ;  /* 0x0004a0004e117984 */ /* 0x0042a20000000800 */
[----:B------:R-:W-:Y:S04]  /*3a00*/  BSSY.RECONVERGENT B0, `(.L_x_17791) ;  /* 0x0000004000007945 */ /* 0x000fe80003800200 */
[----:B------:R-:W-:Y:S05]  /*3a10*/  @!P3 BRA `(.L_x_17792) ;  /* 0x000000000008b947 */ /* 0x000fea0003800000 */
[----:B------:R3:W-:Y:S04]  /*3a20*/  REDG.E.ADD.F32.FTZ.RN.STRONG.GPU desc[UR16][R42.64+0x80], R19 ;  /* 0x000080132a0079a6 */ /* 0x0007e8000c12f310 */
[----:B--2---:R3:W-:Y:S02]  /*3a30*/  REDG.E.ADD.F32.FTZ.RN.STRONG.GPU desc[UR16][R44.64+0x80], R17 ;  /* 0x000080112c0079a6 */ /* 0x0047e4000c12f310 */
.L_x_17792:
[----:B------:R-:W-:Y:S05]  /*3a40*/  BSYNC.RECONVERGENT B0 ;  /* 0x0000000000007941 */ /* 0x000fea0003800200 */
.L_x_17791:
[----:B--23--:R2:W3:Y:S01]  /*3a50*/  LDS R17, [R79+0x520] ;  /* 0x000520004f117984 */ /* 0x00c4e20000000800 */
[----:B------:R-:W-:Y:S04]  /*3a60*/  BSSY.RECONVERGENT B0, `(.L_x_17793) ;  /* 0x0000004000007945 */ /* 0x000fe80003800200 */
[----:B------:R-:W-:Y:S05]  /*3a70*/  @!P4 BRA `(.L_x_17794) ;  /* 0x000000000008c947 */ /* 0x000fea0003800000 */
[----:B------:R4:W-:Y:S04]  /*3a80*/  REDG.E.ADD.F32.FTZ.RN.STRONG.GPU desc[UR16][R42.64+0x100], R51 ;  /* 0x000100332a0079a6 */ /* 0x0009e8000c12f310 */
[----:B---3--:R4:W-:Y:S02]  /*3a90*/  REDG.E.ADD.F32.FTZ.RN.STRONG.GPU desc[UR16][R44.64+0x100], R17 ;  /* 0x000100112c0079a6 */ /* 0x0089e4000c12f310 */
.L_x_17794:
[----:B------:R-:W-:Y:S05]  /*3aa0*/  BSYNC.RECONVERGENT B0 ;  /* 0x0000000000007941 */ /* 0x000fea0003800200 */
.L_x_17793:
[----:B---34-:R3:W4:Y:S01]  /*3ab0*/  LDS R17, [R80+0x5a0] ;  /* 0x0005a00050117984 */ /* 0x0187220000000800 */
        /* <DEDUP_REMOVED lines=8> */
[----:B----4-:R4:W-:Y:S02]  /*3b40*/  REDG.E.ADD.F32.FTZ.RN.STRONG.GPU desc[UR16][R44.64+0x180], R17 ;  /* 0x000180112c0079a6 */ /* 0x0109e4000c12f310 */
.L_x_17796:
[----:B------:R-:W-:Y:S05]  /*3b50*/  BSYNC.RECONVERGENT B0 ;  /* 0x0000000000007941 */ /* 0x000fea0003800200 */
.L_x_17795:
[----:B----4-:R4:W0:Y:S01]  /*3b60*/  LDS R17, [R81+0x620] ;  /* 0x0006200051117984 */ /* 0x0108220000000800 */
[----:B------:R-:W-:Y:S04]  /*3b70*/  BSSY.RECONVERGENT B0, `(.L_x_17797) ;  /* 0x0000004000007945 */ /* 0x000fe80003800200 */
[----:B------:R-:W-:Y:S05]  /*3b80*/  @!P2 BRA `(.L_x_17798) ;  /* 0x000000000008a947 */ /* 0x000fea0003800000 */
[----:B0-----:R0:W-:Y:S04]  /*3b90*/  REDG.E.ADD.F32.FTZ.RN.STRONG.GPU desc[UR16][R42.64+0x200], R147 ;  /* 0x000200932a0079a6 */ /* 0x0011e8000c12f310 */
[----:B------:R0:W-:Y:S02]  /*3ba0*/  REDG.E.ADD.F32.FTZ.RN.STRONG.GPU desc[UR16][R44.64+0x200], R17 ;  /* 0x000200112c0079a6 */ /* 0x0001e4000c12f310 */
.L_x_17798:
[----:B------:R-:W-:Y:S05]  /*3bb0*/  BSYNC.RECONVERGENT B0 ;  /* 0x0000000000007941 */ /* 0x000fea0003800200 */
.L_x_17797:
[----:B0-----:R0:W0:Y:S01]  /*3bc0*/  LDS R17, [R83+0x6a0] ;  /* 0x0006a00053117984 */ /* 0x0010220000000800 */
[----:B------:R-:W-:Y:S04]  /*3bd0*/  BSSY.RECONVERGENT B0, `(.L_x_17799) ;  /* 0x0000004000007945 */ /* 0x000fe80003800200 */
[----:B------:R-:W-:Y:S05]  /*3be0*/  @!P3 BRA `(.L_x_17800) ;  /* 0x000000000008b947 */ /* 0x000fea0003800000 */
[----:B------:R1:W-:Y:S04]  /*3bf0*/  REDG.E.ADD.F32.FTZ.RN.STRONG.GPU desc[UR16][R42.64+0x280], R149 ;  /* 0x000280952a0079a6 */ /* 0x0003e8000c12f310 */
[----:B0-----:R1:W-:Y:S02]  /*3c00*/  REDG.E.ADD.F32.FTZ.RN.STRONG.GPU desc[UR16][R44.64+0x280], R17 ;  /* 0x000280112c0079a6 */ /* 0x0013e4000c12f310 */
.L_x_17800:
[----:B------:R-:W-:Y:S05]  /*3c10*/  BSYNC.RECONVERGENT B0 ;  /* 0x0000000000007941 */ /* 0x000fea0003800200 */
.L_x_17799:
[----:B01----:R0:W1:Y:S01]  /*3c20*/  LDS R17, [R84+0x720] ;  /* 0x0007200054117984 */ /* 0x0030620000000800 */
[----:B------:R-:W-:Y:S04]  /*3c30*/  BSSY.RECONVERGENT B0, `(.L_x_17801) ;  /* 0x0000004000007945 */ /* 0x000fe80003800200 */
[----:B------:R-:W-:Y:S05]  /*3c40*/  @!P4 BRA `(.L_x_17802) ;  /* 0x000000000008c947 */ /* 0x000fea0003800000 */
[----:B------:R0:W-:Y:S04]  /*3c50*/  REDG.E.ADD.F32.FTZ.RN.STRONG.GPU desc[UR16][R42.64+0x300], R151 ;  /* 0x000300972a0079a6 */ /* 0x0001e8000c12f310 */
[----:B-1----:R0:W-:Y:S02]  /*3c60*/  REDG.E.ADD.F32.FTZ.RN.STRONG.GPU desc[UR16][R44.64+0x300], R17 ;  /* 0x000300112c0079a6 */ /* 0x0021e4000c12f310 */
.L_x_17802:
[----:B------:R-:W-:Y:S05]  /*3c70*/  BSYNC.RECONVERGENT B0 ;  /* 0x0000000000007941 */ /* 0x000fea0003800200 */
.L_x_17801:
[----:B01----:R0:W1:Y:S01]  /*3c80*/  LDS R17, [R85+0x7a0] ;  /* 0x0007a00055117984 */ /* 0x0030620000000800 */
[----:B------:R-:W-:Y:S04]  /*3c90*/  BSSY.RECONVERGENT B0, `(.L_x_17803) ;  /* 0x0000004000007945 */ /* 0x000fe80003800200 */
[----:B------:R-:W-:Y:S05]  /*3ca0*/  @!P5 BRA `(.L_x_17804) ;  /* 0x000000000008d947 */ /* 0x000fea0003800000 */
[----:B------:R0:W-:Y:S04]  /*3cb0*/  REDG.E.ADD.F32.FTZ.RN.STRONG.GPU desc[UR16][R42.64+0x380], R153 ;  /* 0x000380992a0079a6 */ /* 0x0001e8000c12f310 */
[----:B-1----:R0:W-:Y:S02]  /*3cc0*/  REDG.E.ADD.F32.FTZ.RN.STRONG.GPU desc[UR16][R44.64+0x380], R17 ;  /* 0x000380112c0079a6 */ /* 0x0021e4000c12f310 */
.L_x_17804:
[----:B------:R-:W-:Y:S05]  /*3cd0*/  BSYNC.RECONVERGENT B0 ;  /* 0x0000000000007941 */ /* 0x000fea0003800200 */
.L_x_17803:
[----:B------:R-:W5:Y:S01]  /*3ce0*/  SHFL.DOWN PT, R16, R141, 0x1, 0x1f ;  /* 0x08201f008d107f89 */ /* 0x000f6200000e0000 */
[----:B------:R-:W-:Y:S01]  /*3cf0*/  ISETP.GT.AND P2, PT, R104, 0x1e, PT ;  /* 0x0000001e6800780c */ /* 0x000fe20003f44270 */
[----:B------:R-:W-:Y:S01]  /*3d00*/  FMUL.FTZ R130, R130, R47 ;  /* 0x0000002f82827220 */ /* 0x000fe20000410000 */
[----:B------:R-:W-:Y:S01]  /*3d10*/  FMUL.FTZ R126, R126, R49 ;  /* 0x000000317e7e7220 */ /* 0x000fe20000410000 */
[----:B01----:R-:W0:Y:S01]  /*3d20*/  SHFL.DOWN PT, R17, R144, 0x1, 0x1f ;  /* 0x08201f0090117f89 */ /* 0x003e2200000e0000 */
[----:B------:R-:W-:Y:S01]  /*3d30*/  ISETP.NE.AND P3, PT, R104, RZ, PT ;  /* 0x000000ff6800720c */ /* 0x000fe20003f65270 */
[----:B------:R-:W-:Y:S01]  /*3d40*/  FMUL.FTZ R128, R128, R142 ;  /* 0x0000008e80807220 */ /* 0x000fe20000410000 */
[----:B------:R-:W-:Y:S01]  /*3d50*/  FMUL.FTZ R124, R124, R156 ;  /* 0x0000009c7c7c7220 */ /* 0x000fe20000410000 */
        /* <DEDUP_REMOVED lines=9> */
[----:B-----5:R-:W-:Y:S01]  /*3df0*/  @!P2 FADD.FTZ R141, R141, R16 ;  /* 0x000000108d8da221 */ /* 0x020fe20000010000 */
[----:B0-----:R-:W-:-:S04]  /*3e00*/  @!P2 FADD.FTZ R144, R144, R17 ;  /* 0x000000119090a221 */ /* 0x001fc80000010000 */
        /* <DEDUP_REMOVED lines=11> */
[----:B------:R-:W-:Y:S01]  /*3ec0*/  ISETP.GT.AND P2, PT, R104, 0x17, PT ;  /* 0x000000176800780c */ /* 0x000fe20003f44270 */
[C---:B------:R-:W-:Y:S02]  /*3ed0*/  FMUL.FTZ R17, R21.reuse, R143 ;  /* 0x0000008f15117220 */ /* 0x040fe40000410000 */
[----:B------:R-:W1:Y:S02]  /*3ee0*/  SHFL.DOWN PT, R19, R144, 0x8, 0x1f ;  /* 0x09001f0090137f89 */ /* 0x000e6400000e0000 */
[-C--:B------:R-:W-:Y:S01]  /*3ef0*/  FFMA.FTZ R18, R20, R47.reuse, -R17 ;  /* 0x0000002f14127223 */ /* 0x080fe20000010811 */
[C---:B------:R-:W-:Y:S01]  /*3f00*/  FMUL.FTZ R17, R21.reuse, R46 ;  /* 0x0000002e15117220 */ /* 0x040fe20000410000 */
[----:B------:R-:W-:Y:S02]  /*3f10*/  FMUL.FTZ R47, R21, R47 ;  /* 0x0000002f152f7220 */ /* 0x000fe40000410000 */
[----:B------:R-:W-:-:S02]  /*3f20*/  FMUL.FTZ R44, R137, R18 ;  /* 0x00000012892c7220 */ /* 0x000fc40000410000 */
[----:B------:R-:W-:-:S04]  /*3f30*/  FFMA.FTZ R42, R20, R143, R47 ;  /* 0x0000008f142a7223 */ /* 0x000fc8000001002f */
[----:B------:R-:W-:-:S04]  /*3f40*/  FFMA.FTZ R42, R135, R42, R44 ;  /* 0x0000002a872a7223 */ /* 0x000fc8000001002c */
[----:B------:R-:W-:Y:S01]  /*3f50*/  FFMA.FTZ R42, R7, R130, R42 ;  /* 0x00000082072a7223 */ /* 0x000fe2000001002a */
[----:B0-----:R-:W-:Y:S01]  /*3f60*/  @!P2 FADD.FTZ R141, R141, R16 ;  /* 0x000000108d8da221 */ /* 0x001fe20000010000 */
[-C--:B------:R-:W-:Y:S01]  /*3f70*/  FFMA.FTZ R16, R20, R142.reuse, -R17 ;  /* 0x0000008e14107223 */ /* 0x080fe20000010811 */
[----:B------:R-:W-:Y:S01]  /*3f80*/  FMUL.FTZ R17, R21, R142 ;  /* 0x0000008e15117220 */ /* 0x000fe20000410000 */
[----:B------:R-:W-:Y:S01]  /*3f90*/  FADD.FTZ R11, R42, R11 ;  /* 0x0000000b2a0b7221 */ /* 0x000fe20000010000 */
[----:B-1----:R-:W-:Y:S01]  /*3fa0*/  @!P2 FADD.FTZ R144, R144, R19 ;  /* 0x000000139090a221 */ /* 0x002fe20000010000 */
[----:B------:R-:W0:Y:S01]  /*3fb0*/  SHFL.DOWN PT, R52, R141, 0x10, 0x1f ;  /* 0x0a001f008d347f89 */ /* 0x000e2200000e0000 */
[----:B------:R-:W-:Y:S01]  /*3fc0*/  FMUL.FTZ R18, R133, R16 ;  /* 0x0000001085127220 */ /* 0x000fe20000410000 */
[----:B------:R-:W-:Y:S01]  /*3fd0*/  FFMA.FTZ R16, R20, R46, R17 ;  /* 0x0000002e14107223 */ /* 0x000fe20000010011 */
[----:B------:R-:W-:Y:S01]  /*3fe0*/  FMUL.FTZ R17, R21, R139 ;  /* 0x0000008b15117220 */ /* 0x000fe20000410000 */
[----:B------:R-:W1:Y:S01]  /*3ff0*/  SHFL.DOWN PT, R43, R144, 0x10, 0x1f ;  /* 0x0a001f00902b7f89 */ /* 0x000e6200000e0000 */
[----:B------:R-:W-:Y:S01]  /*4000*/  ISETP.GT.AND P2, PT, R104, 0xf, PT ;  /* 0x0000000f6800780c */ /* 0x000fe20003f44270 */
[----:B------:R-:W-:Y:S01]  /*4010*/  FFMA.FTZ R53, R53, R16, R18 ;  /* 0x0000001035357223 */ /* 0x000fe20000010012 */
[-C--:B------:R-:W-:Y:S01]  /*4020*/  FFMA.FTZ R19, R20, R49.reuse, -R17 ;  /* 0x0000003114137223 */ /* 0x080fe20000010811 */
[C---:B------:R-:W-:Y:S01]  /*4030*/  FMUL.FTZ R17, R21.reuse, R134 ;  /* 0x0000008615117220 */ /* 0x040fe20000410000 */
[C---:B------:R-:W-:Y:S01]  /*4040*/  FMUL.FTZ R49, R21.reuse, R49 ;  /* 0x0000003115317220 */ /* 0x040fe20000410000 */
[-C--:B------:R-:W-:Y:S01]  /*4050*/  FMUL.FTZ R21, R21, R156.reuse ;  /* 0x0000009c15157220 */ /* 0x080fe20000410000 */
[----:B------:R-:W-:Y:S01]  /*4060*/  FMUL.FTZ R132, R132, R19 ;  /* 0x0000001384847220 */ /* 0x000fe20000410000 */
[C---:B------:R-:W-:Y:S01]  /*4070*/  FFMA.FTZ R17, R20.reuse, R156, -R17 ;  /* 0x0000009c14117223 */ /* 0x040fe20000010811 */
[C---:B------:R-:W-:Y:S01]  /*4080*/  FFMA.FTZ R16, R20.reuse, R139, R49 ;  /* 0x0000008b14107223 */ /* 0x040fe20000010031 */
[----:B------:R-:W-:Y:S01]  /*4090*/  FFMA.FTZ R21, R20, R134, R21 ;  /* 0x0000008614157223 */ /* 0x000fe20000010015 */
[----:B------:R-:W-:Y:S01]  /*40a0*/  FFMA.FTZ R53, R6, R127, R53 ;  /* 0x0000007f06357223 */ /* 0x000fe20000010035 */
[----:B------:R-:W-:Y:S01]  /*40b0*/  FMUL.FTZ R17, R50, R17 ;  /* 0x0000001132117220 */ /* 0x000fe20000410000 */
[----:B------:R-:W-:-:S02]  /*40c0*/  FFMA.FTZ R16, R131, R16, R132 ;  /* 0x0000001083107223 */ /* 0x000fc40000010084 */
[----:B------:R-:W-:Y:S01]  /*40d0*/  FADD.FTZ R10, R53, R10 ;  /* 0x0000000a350a7221 */ /* 0x000fe20000010000 */
[----:B------:R-:W-:Y:S01]  /*40e0*/  FFMA.FTZ R17, R48, R21, R17 ;  /* 0x0000001530117223 */ /* 0x000fe20000010011 */
[----:B------:R-:W-:Y:S01]  /*40f0*/  FFMA.FTZ R16, R5, R126, R16 ;  /* 0x0000007e05107223 */ /* 0x000fe20000010010 */
[C---:B0-----:R-:W-:Y:S02]  /*4100*/  FADD.FTZ R18, R141.reuse, R52 ;  /* 0x000000348d127221 */ /* 0x041fe40000010000 */
[----:B------:R-:W-:Y:S01]  /*4110*/  FFMA.FTZ R17, R4, R123, R17 ;  /* 0x0000007b04117223 */ /* 0x000fe20000010011 */
[----:B------:R-:W-:Y:S01]  /*4120*/  FADD.FTZ R9, R16, R9 ;  /* 0x0000000910097221 */ /* 0x000fe20000010000 */
[----:B-1----:R-:W-:Y:S01]  /*4130*/  FADD.FTZ R19, R144, R43 ;  /* 0x0000002b90137221 */ /* 0x002fe20000010000 */
[----:B------:R-:W-:Y:S01]  /*4140*/  FSEL R141, R141, R18, P2 ;  /* 0x000000128d8d7208 */ /* 0x000fe20001000000 */
[----:B------:R-:W-:-:S03]  /*4150*/  FADD.FTZ R8, R17, R8 ;  /* 0x0000000811087221 */ /* 0x000fc60000010000 */
[----:B------:R0:W-:Y:S01]  /*4160*/  @!P3 STS.64 [UR6+0x1088], R18 ;  /* 0x00108812ff00b988 */ /* 0x0001e20008000a06 */
[----:B------:R-:W-:Y:S01]  /*4170*/  FSEL R144, R144, R19, P2 ;  /* 0x0000001390907208 */ /* 0x000fe20001000000 */
        /* <DEDUP_REMOVED lines=10> */
.L_x_17806:
[----:B------:R-:W-:Y:S05]  /*4220*/  BSYNC.RECONVERGENT B0 ;  /* 0x0000000000007941 */ /* 0x000fea0003800200 */
.L_x_17805:
[----:B------:R-:W-:-:S04]  /*4230*/  UIADD3 UR4, UPT, UPT, UR4, 0x1, URZ ;  /* 0x0000000104047890 */ /* 0x000fc8000fffe0ff */
[----:B------:R-:W-:-:S09]  /*4240*/  UISETP.GE.AND UP0, UPT, UR4, UR9, UPT ;  /* 0x000000090400728c */ /* 0x000fd2000bf06270 */
[----:B------:R-:W-:Y:S05]  /*4250*/  BRA.U !UP0, `(.L_x_17807) ;  /* 0xffffffd108a07547 */ /* 0x000fea000b83ffff */
.L_x_17775:
[----:B------:R-:W-:Y:S01]  /*4260*/  BAR.SYNC.DEFER_BLOCKING 0x0 ;  /* 0x0000000000007b1d */ /* 0x000fe20000010000 */
[----:B------:R-:W-:Y:S02]  /*4270*/  ISETP.NE.AND P5, PT, R56, RZ, PT ;  /* 0x000000ff3800720c */ /* 0x000fe40003fa5270 */
[----:B------:R-:W-:-:S05]  /*4280*/  SHF.R.S32.HI R3, RZ, 0x1f, R2 ;  /* 0x0000001fff037819 */ /* 0x000fca0000011402 */
[----:B------:R-:W5:Y:S01]  /*4290*/  LDC.64 R30, c[0x0][0x4f8] ;  /* 0x00013e00ff1e7b82 */ /* 0x000f620000000a00 */
[----:B------:R-:W2:Y:S01]  /*42a0*/  LDCU.64 UR8, c[0x0][0x500] ;  /* 0x0000a000ff0877ac */ /* 0x000ea20008000a00 */
[----:B------:R-:W3:Y:S01]  /*42b0*/  LDCU.64 UR10, c[0x0][0x550] ;  /* 0x0000aa00ff0a77ac */ /* 0x000ee20008000a00 */
[----:B------:R-:W-:Y:S01]  /*42c0*/  STS.128 [R103], R12 ;  /* 0x0000000c67007388 */ /* 0x000fe20000000c00 */
[----:B------:R-:W-:-:S03]  /*42d0*/  NOP ;  /* 0x0000000000007918 */ /* 0x000fc60000000000 */
[----:B------:R-:W-:Y:S01]  /*42e0*/  LDS R7, [R102] ;  /* 0x0000000066077984 */ /* 0x000fe20000000800 */
[----:B-----5:R-:W-:-:S03]  /*42f0*/  IMAD.WIDE.U32 R4, R30, UR18, R2 ;  /* 0x000000121e047c25 */ /* 0x020fc6000f8e0002 */
[----:B-1----:R-:W-:Y:S01]  /*4300*/  LDS R17, [R102+0x80] ;  /* 0x0000800066117984 */ /* 0x002fe20000000800 */
[----:B------:R-:W-:Y:S02]  /*4310*/  IMAD R5, R31, UR18, R5 ;  /* 0x000000121f057c24 */ /* 0x000fe4000f8e0205 */
[----:B------:R-:W1:Y:S01]  /*4320*/  LDC.64 R30, c[0x0][0x518] ;  /* 0x00014600ff1e7b82 */ /* 0x000e620000000a00 */
[----:B0-----:R-:W-:Y:S01]  /*4330*/  LDS R19, [R102+0x100] ;  /* 0x0001000066137984 */ /* 0x001fe20000000800 */
[----:B--2---:R-:W-:-:S03]  /*4340*/  IMAD.WIDE.U32 R4, R55, UR8, R4 ;  /* 0x0000000837047c25 */ /* 0x004fc6000f8e0004 */
[----:B------:R-:W-:Y:S01]  /*4350*/  LDS R21, [R102+0x180] ;  /* 0x0001800066157984 */ /* 0x000fe20000000800 */
[----:B------:R-:W-:Y:S01]  /*4360*/  IMAD R6, R55, UR9, R5 ;  /* 0x0000000937067c24 */ /* 0x000fe2000f8e0205 */
[----:B------:R-:W-:Y:S01]  /*4370*/  IADD3 R5, P4, PT, R82, R4, RZ ;  /* 0x0000000452057210 */ /* 0x000fe20007f9e0ff */
[----:B------:R-:W0:Y:S01]  /*4380*/  LDCU.64 UR8, c[0x0][0x560] ;  /* 0x0000ac00ff0877ac */ /* 0x000e220008000a00 */
[----:B------:R-:W-:Y:S02]  /*4390*/  @!P5 STS [UR6+0x200], R101 ;  /* 0x00020065ff00d988 */ /* 0x000fe40008000806 */
[----:B------:R-:W-:Y:S01]  /*43a0*/  IADD3.X R6, PT, PT, RZ, R6, RZ, P4, !PT ;  /* 0x00000006ff067210 */ /* 0x000fe200027fe4ff */
[----:B------:R-:W-:Y:S01]  /*43b0*/  BAR.SYNC.DEFER_BLOCKING 0x0 ;  /* 0x0000000000007b1d */ /* 0x000fe20000010000 */
[----:B---3--:R-:W-:-:S04]  /*43c0*/  LEA R4, P4, R5, UR10, 0x2 ;  /* 0x0000000a05047c11 */ /* 0x008fc8000f8810ff */
[----:B------:R-:W-:Y:S01]  /*43d0*/  LEA.HI.X R5, R5, UR11, R6, 0x2, P4 ;  /* 0x0000000b05057c11 */ /* 0x000fe2000a0f1406 */
[----:B-1----:R-:W-:-:S04]  /*43e0*/  IMAD.WIDE.U32 R2, R30, UR18, R2 ;  /* 0x000000121e027c25 */ /* 0x002fc8000f8e0002 */
        /* <DEDUP_REMOVED lines=21> */
[----:B------:R-:W-:Y:S01]  /*4540*/  BAR.SYNC.DEFER_BLOCKING 0x0 ;  /* 0x0000000000007b1d */ /* 0x000fe20000010000 */
[----:B------:R-:W-:Y:S02]  /*4550*/  IADD3 R66, P5, PT, R66, -0x200, RZ ;  /* 0xfffffe0042427810 */ /* 0x000fe40007fbe0ff */
[----:B------:R-:W-:Y:S02]  /*4560*/  FADD.FTZ R67, R10, R11 ;  /* 0x0000000b0a437221 */ /* 0x000fe40000010000 */
[----:B------:R-:W-:Y:S01]  /*4570*/  IADD3.X R68, PT, PT, R68, -0x1, RZ, P5, !PT ;  /* 0xffffffff44447810 */ /* 0x000fe20002ffe4ff */
        /* <DEDUP_REMOVED lines=27> */
.L_x_17774:
        /* <DEDUP_REMOVED lines=34> */
.L_x_17810:
[----:B------:R-:W-:Y:S05]  /*4950*/  BSYNC.RECONVERGENT B0 ;  /* 0x0000000000007941 */ /* 0x000fea0003800200 */
.L_x_17809:
        /* <DEDUP_REMOVED lines=26> */
.L_x_17812:
[----:B------:R-:W-:Y:S05]  /*4b00*/  BSYNC.RECONVERGENT B0 ;  /* 0x0000000000007941 */ /* 0x000fea0003800200 */
.L_x_17811:
        /* <DEDUP_REMOVED lines=8> */
.L_x_17813:
        /* <DEDUP_REMOVED lines=16> */
.L_x_17814:
        /* <DEDUP_REMOVED lines=15> */
.L_x_18796:


//--------------------- .text._Z25selective_scan_bwd_kernelI32Selective_Scan_bwd_kernel_traitsILi32ELi4ELb0ELb1ELb1ELb0ELb1EfN3c107complexIfEEEEv12SSMParamsBwd --------------------------
	.section	.text._Z25selective_scan_bwd_kernelI32Selective_Scan_bwd_kernel_traitsILi32ELi4ELb0ELb1ELb1ELb0ELb1EfN3c107complexIfEEEEv12SSMParamsBwd,"ax",@progbits
	.align	128
        .global         _Z25selective_scan_bwd_kernelI32Selective_Scan_bwd_kernel_traitsILi32ELi4ELb0ELb1ELb1ELb0ELb1EfN3c107complexIfEEEEv12SSMParamsBwd
        .type           _Z25selective_scan_bwd_kernelI32Selective_Scan_bwd_kernel_traitsILi32ELi4ELb0ELb1ELb1ELb0ELb1EfN3c107complexIfEEEEv12SSMParamsBwd,@function
        .size           _Z25selective_scan_bwd_kernelI32Selective_Scan_bwd_kernel_traitsILi32ELi4ELb0ELb1ELb1ELb0ELb1EfN3c107complexIfEEEEv12SSMParamsBwd,(.L_x_18797 - _Z25selective_scan_bwd_kernelI32Selective_Scan_bwd_kernel_traitsILi32ELi4ELb0ELb1ELb1ELb0ELb1EfN3c107complexIfEEEEv12SSMParamsBwd)
        .other          _Z25selective_scan_bwd_kernelI32Selective_Scan_bwd_kernel_traitsILi32ELi4ELb0ELb1ELb1ELb0ELb1EfN3c107complexIfEEEEv12SSMParamsBwd,@"STO_CUDA_ENTRY STV_DEFAULT"
_Z25selective_scan_bwd_kernelI32Selective_Scan_bwd_kernel_traitsILi32ELi4ELb0ELb1ELb1ELb0ELb1EfN3c107complexIfEEEEv12SSMParamsBwd:
.text._Z25selective_scan_bwd_kernelI32Selective_Scan_bwd_kernel_traitsILi32ELi4ELb0ELb1ELb1ELb0ELb1EfN3c107complexIfEEEEv12SSMParamsBwd:
        /* <DEDUP_REMOVED lines=215> */
.L_x_17850:
        /* <DEDUP_REMOVED lines=19> */
[----:B0-----:R-:W-:Y:S01]  /*0ea0*/  IADD3 R101, PT, PT, -R2, R119, RZ ;  /* 0x0000007702657210 */ /* 0x001fe20007ffe1ff */
[----:B------:R-:W0:Y:S01]  /*0eb0*/  LDCU.64 UR8, c[0x0][0x488] ;  /* 0x00009100ff0877ac */ /* 0x000e220008000a00 */
[----:B------:R-:W-:-:S02]  /*0ec0*/  MOV R33, RZ ;  /* 0x000000ff00217202 */ /* 0x000fc40000000f00 */
[----:B------:R-:W-:Y:S01]  /*0ed0*/  MOV R37, RZ ;  /* 0x000000ff00257202 */ /* 0x000fe20000000f00 */
[----:B------:R-:W-:Y:S01]  /*0ee0*/  HFMA2 R41, -RZ, RZ, 0, 0 ;  /* 0x00000000ff297431 */ /* 0x000fe200000001ff */
[-C--:B------:R-:W-:Y:S02]  /*0ef0*/  ISETP.GE.AND P3, PT, R82, R101.reuse, PT ;  /* 0x000000655200720c */ /* 0x080fe40003f66270 */
[----:B------:R-:W-:Y:S01]  /*0f00*/  MOV R39, RZ ;  /* 0x000000ff00277202 */ /* 0x000fe20000000f00 */
[----:B------:R-:W-:Y:S01]  /*0f10*/  HFMA2 R43, -RZ, RZ, 0, 0 ;  /* 0x00000000ff2b7431 */ /* 0x000fe200000001ff */
[-C--:B------:R-:W-:Y:S01]  /*0f20*/  ISETP.GE.AND P2, PT, R86, R101.reuse, PT ;  /* 0x000000655600720c */ /* 0x080fe20003f46270 */
[----:B---3--:R-:W3:Y:S01]  /*0f30*/  LDC.64 R50, c[0x0][0x508] ;  /* 0x00014200ff327b82 */ /* 0x008ee20000000a00 */
[-C--:B------:R-:W-:Y:S01]  /*0f40*/  ISETP.GE.AND P1, PT, R92, R101.reuse, PT ;  /* 0x000000655c00720c */ /* 0x080fe20003f26270 */
[----:B----4-:R-:W4:Y:S01]  /*0f50*/  LDCU.64 UR10, c[0x0][0x558] ;  /* 0x0000ab00ff0a77ac */ /* 0x010f220008000a00 */
[----:B------:R-:W-:Y:S01]  /*0f60*/  ISETP.GE.AND P0, PT, R93, R101, PT ;  /* 0x000000655d00720c */ /* 0x000fe20003f06270 */
[----:B------:R-:W4:Y:S04]  /*0f70*/  LDCU.64 UR12, c[0x0][0x490] ;  /* 0x00009200ff0c77ac */ /* 0x000f280008000a00 */
[----:B------:R-:W4:Y:S04]  /*0f80*/  @!P3 LDG.E R3, desc[UR16][R4.64] ;  /* 0x000000100403b981 */ /* 0x000f28000c1e1900 */
        /* <DEDUP_REMOVED lines=11> */
[----:B------:R-:W-:Y:S04]  /*1040*/  STS [R102+0x100], R11 ;  /* 0x0001000b66007388 */ /* 0x000fe80000000800 */
        /* <DEDUP_REMOVED lines=8> */
[----:B------:R-:W-:Y:S01]  /*10d0*/  IADD3 R10, P4, PT, R17, R66, RZ ;  /* 0x00000042110a7210 */ /* 0x000fe20007f9e0ff */
[----:B--2---:R-:W-:-:S03]  /*10e0*/  HFMA2 R13, -RZ, RZ, 0, 0 ;  /* 0x00000000ff0d7431 */ /* 0x004fc600000001ff */
[----:B------:R-:W-:Y:S01]  /*10f0*/  IADD3.X R11, PT, PT, RZ, R68, RZ, P4, !PT ;  /* 0x00000044ff0b7210 */ /* 0x000fe200027fe4ff */
[----:B---3--:R2:W-:Y:S04]  /*1100*/  STS [R102], R15 ;  /* 0x0000000f66007388 */ /* 0x0085e80000000800 */
[----:B----4-:R3:W-:Y:S04]  /*1110*/  STS [R102+0x80], R21 ;  /* 0x0000801566007388 */ /* 0x0107e80000000800 */
[----:B------:R4:W-:Y:S01]  /*1120*/  STS [R102+0x100], R23 ;  /* 0x0001001766007388 */ /* 0x0009e20000000800 */
[----:B--2---:R-:W2:Y:S03]  /*1130*/  LDC.64 R14, c[0x0][0x410] ;  /* 0x00010400ff0e7b82 */ /* 0x004ea60000000a00 */
[----:B------:R0:W-:Y:S01]  /*1140*/  STS [R102+0x180], R31 ;  /* 0x0001801f66007388 */ /* 0x0001e20000000800 */
[----:B------:R-:W-:-:S03]  /*1150*/  NOP ;  /* 0x0000000000007918 */ /* 0x000fc60000000000 */
[----:B------:R-:W-:Y:S01]  /*1160*/  LDS.128 R16, [R103] ;  /* 0x0000000067107984 */ /* 0x000fe20000000c00 */
[----:B---3--:R-:W3:Y:S08]  /*1170*/  LDC.64 R20, c[0x0][0x418] ;  /* 0x00010600ff147b82 */ /* 0x008ef00000000a00 */
[----:B------:R-:W-:Y:S01]  /*1180*/  BAR.SYNC.DEFER_BLOCKING 0x0 ;  /* 0x0000000000007b1d */ /* 0x000fe20000010000 */
[----:B------:R-:W-:-:S07]  /*1190*/  HFMA2 R3, -RZ, RZ, 0, 0 ;  /* 0x00000000ff037431 */ /* 0x000fce00000001ff */
[----:B----4-:R-:W4:Y:S01]  /*11a0*/  LDC.64 R22, c[0x0][0x420] ;  /* 0x00010800ff167b82 */ /* 0x010f220000000a00 */
[----:B------:R-:W4:Y:S04]  /*11b0*/  @!P3 LDG.E R13, desc[UR16][R10.64] ;  /* 0x000000100a0db981 */ /* 0x000f28000c1e1900 */
[----:B------:R-:W4:Y:S04]  /*11c0*/  @!P2 LDG.E R33, desc[UR16][R10.64+0x80] ;  /* 0x000080100a21a981 */ /* 0x000f28000c1e1900 */
[----:B------:R-:W4:Y:S04]  /*11d0*/  @!P1 LDG.E R35, desc[UR16][R10.64+0x100] ;  /* 0x000100100a239981 */ /* 0x000f28000c1e1900 */
[----:B------:R-:W4:Y:S01]  /*11e0*/  @!P0 LDG.E R37, desc[UR16][R10.64+0x180] ;  /* 0x000180100a258981 */ /* 0x000f22000c1e1900 */
[----:B--2---:R-:W-:-:S04]  /*11f0*/  IMAD.WIDE.U32 R8, R14, UR18, R2 ;  /* 0x000000120e087c25 */ /* 0x004fc8000f8e0002 */
[----:B0-----:R-:W-:Y:S02]  /*1200*/  HFMA2 R31, -RZ, RZ, 0, 0 ;  /* 0x00000000ff1f7431 */ /* 0x001fe400000001ff */
[----:B------:R-:W-:Y:S02]  /*1210*/  IMAD R9, R15, UR18, R9 ;  /* 0x000000120f097c24 */ /* 0x000fe4000f8e0209 */
[----:B---3--:R-:W-:-:S04]  /*1220*/  IMAD.WIDE.U32 R8, R55, R20, R8 ;  /* 0x0000001437087225 */ /* 0x008fc800078e0008 */
[----:B------:R-:W-:Y:S01]  /*1230*/  IMAD R9, R55, R21, R9 ;  /* 0x0000001537097224 */ /* 0x000fe200078e0209 */
[----:B------:R-:W-:Y:S02]  /*1240*/  IADD3 R8, P4, PT, R82, R8, RZ ;  /* 0x0000000852087210 */ /* 0x000fe40007f9e0ff */
[----:B------:R-:W-:Y:S02]  /*1250*/  MOV R21, RZ ;  /* 0x000000ff00157202 */ /* 0x000fe40000000f00 */
[----:B------:R-:W-:Y:S02]  /*1260*/  IADD3.X R9, PT, PT, RZ, R9, RZ, P4, !PT ;  /* 0x00000009ff097210 */ /* 0x000fe400027fe4ff */
[----:B------:R-:W-:-:S04]  /*1270*/  LEA R14, P4, R8, UR8, 0x2 ;  /* 0x00000008080e7c11 */ /* 0x000fc8000f8810ff */
[----:B------:R-:W-:Y:S01]  /*1280*/  LEA.HI.X R15, R8, UR9, R9, 0x2, P4 ;  /* 0x00000009080f7c11 */ /* 0x000fe2000a0f1409 */
[----:B------:R-:W0:Y:S01]  /*1290*/  LDCU.64 UR8, c[0x0][0x478] ;  /* 0x00008f00ff0877ac */ /* 0x000e220008000a00 */
[----:B----4-:R-:W-:Y:S04]  /*12a0*/  STS [R102], R13 ;  /* 0x0000000d66007388 */ /* 0x010fe80000000800 */
        /* <DEDUP_REMOVED lines=10> */
[----:B------:R1:W2:Y:S01]  /*1350*/  @!P0 LDG.E R41, desc[UR16][R14.64+0x180] ;  /* 0x000180100e298981 */ /* 0x0002a2000c1e1900 */
        /* <DEDUP_REMOVED lines=8> */
[----:B-1----:R-:W-:Y:S02]  /*13e0*/  IADD3.X R14, PT, PT, RZ, R20, RZ, P4, !PT ;  /* 0x00000014ff0e7210 */ /* 0x002fe400027fe4ff */
        /* <DEDUP_REMOVED lines=13> */
[----:B------:R-:W4:Y:S01]  /*14c0*/  @!P0 LDG.E R43, desc[UR16][R12.64+0x180] ;  /* 0x000180100c2b8981 */ /* 0x000f22000c1e1900 */
[----:B-1----:R-:W-:Y:S01]  /*14d0*/  FMUL.FTZ R14, R20, -1.4426950216293334961 ;  /* 0xbfb8aa3b140e7820 */ /* 0x002fe20000410000 */
[----:B------:R-:W-:Y:S01]  /*14e0*/  FMUL.FTZ R34, R22, -1.4426950216293334961 ;  /* 0xbfb8aa3b16227820 */ /* 0x000fe20000410000 */
[----:B------:R-:W-:Y:S01]  /*14f0*/  FMUL.FTZ R15, R21, -1.4426950216293334961 ;  /* 0xbfb8aa3b150f7820 */ /* 0x000fe20000410000 */
[----:B------:R-:W-:Y:S01]  /*1500*/  FMUL.FTZ R38, R23, -1.4426950216293334961 ;  /* 0xbfb8aa3b17267820 */ /* 0x000fe20000410000 */
[----:B------:R-:W-:Y:S01]  /*1510*/  ISETP.NE.AND P1, PT, R56, RZ, PT ;  /* 0x000000ff3800720c */ /* 0x000fe20003f25270 */
[--C-:B-----5:R-:W-:Y:S01]  /*1520*/  FADD.FTZ R106, R17, R54.reuse ;  /* 0x00000036116a7221 */ /* 0x120fe20000010000 */
[----:B------:R-:W1:Y:S01]  /*1530*/  MUFU.EX2 R14, R14 ;  /* 0x0000000e000e7308 */ /* 0x000e620000000800 */
[--C-:B------:R-:W-:Y:S01]  /*1540*/  FADD.FTZ R105, R16, R54.reuse ;  /* 0x0000003610697221 */ /* 0x100fe20000010000 */
[----:B------:R-:W-:Y:S01]  /*1550*/  UISETP.NE.U32.AND UP0, UPT, UR12, URZ, UPT ;  /* 0x000000ff0c00728c */ /* 0x000fe2000bf05070 */
[--C-:B------:R-:W-:Y:S01]  /*1560*/  FADD.FTZ R107, R18, R54.reuse ;  /* 0x00000036126b7221 */ /* 0x100fe20000010000 */
[----:B------:R-:W0:Y:S01]  /*1570*/  MUFU.EX2 R31, R15 ;  /* 0x0000000f001f7308 */ /* 0x000e220000000800 */
[----:B------:R-:W-:Y:S01]  /*1580*/  FADD.FTZ R108, R19, R54 ;  /* 0x00000036136c7221 */ /* 0x000fe20000010000 */
[----:B------:R-:W-:-:S02]  /*1590*/  UISETP.NE.AND.EX UP0, UPT, UR13, URZ, UPT, UP0 ;  /* 0x000000ff0d00728c */ /* 0x000fc4000bf05300 */
[----:B------:R-:W0:Y:S04]  /*15a0*/  MUFU.EX2 R34, R34 ;  /* 0x0000002200227308 */ /* 0x000e280000000800 */
[----:B------:R0:W0:Y:S01]  /*15b0*/  MUFU.EX2 R40, R38 ;  /* 0x0000002600287308 */ /* 0x0000220000000800 */
[----:B-1----:R-:W-:Y:S01]  /*15c0*/  FADD.FTZ R30, R14, 1 ;  /* 0x3f8000000e1e7421 */ /* 0x002fe20000010000 */
[----:B0-----:R-:W-:-:S03]  /*15d0*/  FADD.FTZ R32, R31, 1 ;  /* 0x3f8000001f207421 */ /* 0x001fc60000010000 */
[----:B------:R-:W0:Y:S01]  /*15e0*/  MUFU.RCP R39, R30 ;  /* 0x0000001e00277308 */ /* 0x000e220000001000 */
[----:B------:R-:W-:Y:S01]  /*15f0*/  FADD.FTZ R38, R34, 1 ;  /* 0x3f80000022267421 */ /* 0x000fe20000010000 */
[----:B------:R-:W-:-:S06]  /*1600*/  FADD.FTZ R42, R40, 1 ;  /* 0x3f800000282a7421 */ /* 0x000fcc0000010000 */
[----:B------:R-:W-:Y:S08]  /*1610*/  MUFU.RCP R41, R38 ;  /* 0x0000002600297308 */ /* 0x000ff00000001000 */
[----:B------:R-:W1:Y:S01]  /*1620*/  MUFU.RCP R42, R42 ;  /* 0x0000002a002a7308 */ /* 0x000e620000001000 */
[----:B0-----:R-:W-:-:S04]  /*1630*/  FADD.FTZ R31, -R39, 1 ;  /* 0x3f800000271f7421 */ /* 0x001fc80000010100 */
[----:B------:R-:W-:-:S03]  /*1640*/  FFMA.FTZ R31, R20, R31, 1 ;  /* 0x3f800000141f7423 */ /* 0x000fc6000001001f */
[----:B------:R-:W0:Y:S01]  /*1650*/  MUFU.RCP R36, R32 ;  /* 0x0000002000247308 */ /* 0x000e220000001000 */
[----:B-1----:R-:W-:-:S04]  /*1660*/  FADD.FTZ R30, -R42, 1 ;  /* 0x3f8000002a1e7421 */ /* 0x002fc80000010100 */
[----:B------:R-:W-:Y:S01]  /*1670*/  FFMA.FTZ R44, R23, R30, 1 ;  /* 0x3f800000172c7423 */ /* 0x000fe2000001001e */
[----:B0-----:R-:W-:-:S04]  /*1680*/  FADD.FTZ R34, -R36, 1 ;  /* 0x3f80000024227421 */ /* 0x001fc80000010100 */
[----:B------:R-:W-:Y:S01]  /*1690*/  FFMA.FTZ R34, R21, R34, 1 ;  /* 0x3f80000015227423 */ /* 0x000fe20000010022 */
[----:B--2---:R0:W-:Y:S04]  /*16a0*/  STS [R102], R33 ;  /* 0x0000002166007388 */ /* 0x0041e80000000800 */
[----:B---3--:R-:W-:Y:S04]  /*16b0*/  STS [R102+0x80], R35 ;  /* 0x0000802366007388 */ /* 0x008fe80000000800 */
[----:B----4-:R-:W-:Y:S01]  /*16c0*/  STS [R102+0x100], R37 ;  /* 0x0001002566007388 */ /* 0x010fe20000000800 */
[----:B0-----:R-:W-:-:S03]  /*16d0*/  FADD.FTZ R33, -R41, 1 ;  /* 0x3f80000029217421 */ /* 0x001fc60000010100 */
[----:B------:R-:W-:Y:S01]  /*16e0*/  STS [R102+0x180], R43 ;  /* 0x0001802b66007388 */ /* 0x000fe20000000800 */
[----:B------:R-:W-:-:S03]  /*16f0*/  NOP ;  /* 0x0000000000007918 */ /* 0x000fc60000000000 */
[----:B------:R-:W0:Y:S01]  /*1700*/  LDS.128 R12, [R103] ;  /* 0x00000000670c7984 */ /* 0x000e220000000c00 */
        /* <DEDUP_REMOVED lines=51> */
[----:B------:R0:W-:Y:S01]  /*1a40*/  STS.128 [R103], R12 ;  /* 0x0000000c67007388 */ /* 0x0001e20000000c00 */
        /* <DEDUP_REMOVED lines=24> */
.L_x_17816:
[----:B------:R-:W-:Y:S01]  /*1bd0*/  BAR.SYNC.DEFER_BLOCKING 0x0 ;  /* 0x0000000000007b1d */ /* 0x000fe20000010000 */
[----:B------:R-:W-:Y:S01]  /*1be0*/  FMUL.FTZ R39, R8, R39 ;  /* 0x0000002708277220 */ /* 0x000fe20000410000 */
[----:B------:R-:W-:Y:S01]  /*1bf0*/  FMUL.FTZ R36, R9, R36 ;  /* 0x0000002409247220 */ /* 0x000fe20000410000 */
[----:B------:R-:W-:Y:S01]  /*1c00*/  UISETP.GE.AND UP0, UPT, UR4, 0x1, UPT ;  /* 0x000000010400788c */ /* 0x000fe2000bf06270 */
[----:B------:R-:W-:Y:S01]  /*1c10*/  FMUL.FTZ R41, R10, R41 ;  /* 0x000000290a297220 */ /* 0x000fe20000410000 */
[----:B------:R-:W-:Y:S01]  /*1c20*/  FFMA.FTZ R8, R4, R39, R69 ;  /* 0x0000002704087223 */ /* 0x000fe20000010045 */
[----:B------:R-:W-:Y:S01]  /*1c30*/  FMUL.FTZ R42, R11, R42 ;  /* 0x0000002a0b2a7220 */ /* 0x000fe20000410000 */
[----:B------:R-:W-:Y:S01]  /*1c40*/  CS2R R10, SRZ ;  /* 0x00000000000a7805 */ /* 0x000fe2000001ff00 */
[----:B-1----:R-:W-:Y:S01]  /*1c50*/  FMUL.FTZ R12, R39, R0 ;  /* 0x00000000270c7220 */ /* 0x002fe20000410000 */
[----:B------:R-:W-:Y:S01]  /*1c60*/  FFMA.FTZ R13, R5, R36, R8 ;  /* 0x00000024050d7223 */ /* 0x000fe20000010008 */
[----:B------:R-:W-:Y:S01]  /*1c70*/  CS2R R8, SRZ ;  /* 0x0000000000087805 */ /* 0x000fe2000001ff00 */
[-C--:B------:R-:W-:Y:S01]  /*1c80*/  FMUL.FTZ R14, R41, R0.reuse ;  /* 0x00000000290e7220 */ /* 0x080fe20000410000 */
[-C--:B------:R-:W-:Y:S01]  /*1c90*/  FMUL.FTZ R15, R42, R0.reuse ;  /* 0x000000002a0f7220 */ /* 0x080fe20000410000 */
[----:B0-----:R-:W-:Y:S01]  /*1ca0*/  FFMA.FTZ R16, R6, R41, R13 ;  /* 0x0000002906107223 */ /* 0x001fe2000001000d */
        /* <DEDUP_REMOVED lines=10> */
[----:B------:R-:W-:Y:S01]  /*1d50*/  FMUL.FTZ R115, R4, R105 ;  /* 0x0000006904737220 */ /* 0x000fe20000410000 */
[----:B------:R-:W-:Y:S01]  /*1d60*/  LEA R119, R119, -R17, 0x1 ;  /* 0x8000001177777211 */ /* 0x000fe200078e08ff */
[----:B------:R-:W-:Y:S01]  /*1d70*/  FMUL.FTZ R116, R5, R106 ;  /* 0x0000006a05747220 */ /* 0x000fe20000410000 */
[C---:B------:R-:W-:Y:S01]  /*1d80*/  ISETP.NE.AND P0, PT, R76.reuse, 0x1, PT ;  /* 0x000000014c00780c */ /* 0x040fe20003f05270 */
[----:B------:R-:W1:Y:S01]  /*1d90*/  LDC.64 R40, c[0x0][0x3a8] ;  /* 0x0000ea00ff287b82 */ /* 0x000e620000000a00 */
[----:B------:R-:W-:Y:S01]  /*1da0*/  SHF.L.U32 R120, R76, 0x8, RZ ;  /* 0x000000084c787819 */ /* 0x000fe200000006ff */
[----:B------:R-:W-:Y:S01]  /*1db0*/  FMUL.FTZ R117, R6, R107 ;  /* 0x0000006b06757220 */ /* 0x000fe20000410000 */
[----:B------:R-:W-:Y:S01]  /*1dc0*/  IADD3 R22, P1, PT, R17, R56, RZ ;  /* 0x0000003811167210 */ /* 0x000fe20007f3e0ff */
[----:B------:R-:W-:Y:S01]  /*1dd0*/  FMUL.FTZ R118, R7, R108 ;  /* 0x0000006c07767220 */ /* 0x000fe20000410000 */
[----:B------:R-:W-:Y:S01]  /*1de0*/  ISETP.GE.AND P2, PT, R88, R119, PT ;  /* 0x000000775800720c */ /* 0x000fe20003f46270 */
[----:B------:R-:W2:Y:S01]  /*1df0*/  LDCU UR8, c[0x0][0x394] ;  /* 0x00007280ff0877ac */ /* 0x000ea20008000800 */
[----:B------:R-:W-:Y:S01]  /*1e00*/  LEA.HI.SX32 R121, R16, R16, 0x1b ;  /* 0x0000001010797211 */ /* 0x000fe200078fdaff */
[----:B------:R-:W3:Y:S01]  /*1e10*/  LDC.64 R38, c[0x0][0x440] ;  /* 0x00011000ff267b82 */ /* 0x000ee20000000a00 */
[----:B------:R-:W-:Y:S01]  /*1e20*/  IADD3 R114, PT, PT, R76, -0x2, RZ ;  /* 0xfffffffe4c727810 */ /* 0x000fe20007ffe0ff */
[----:B------:R-:W4:Y:S01]  /*1e30*/  LDCU UR9, c[0x0][0x38c] ;  /* 0x00007180ff0977ac */ /* 0x000f220008000800 */
[----:B------:R-:W-:-:S02]  /*1e40*/  MOV R11, RZ ;  /* 0x000000ff000b7202 */ /* 0x000fc40000000f00 */
[----:B------:R-:W-:Y:S01]  /*1e50*/  ISETP.EQ.AND P0, PT, R56, RZ, P0 ;  /* 0x000000ff3800720c */ /* 0x000fe20000702270 */
[----:B------:R-:W-:Y:S01]  /*1e60*/  UMOV UR4, URZ ;  /* 0x000000ff00047c82 */ /* 0x000fe20008000000 */
[----:B------:R-:W-:Y:S01]  /*1e70*/  LOP3.LUT R120, R120, 0x100, RZ, 0xc0, !PT ;  /* 0x0000010078787812 */ /* 0x000fe200078ec0ff */
[----:B------:R-:W0:Y:S01]  /*1e80*/  LDC.64 R36, c[0x0][0x3c0] ;  /* 0x0000f000ff247b82 */ /* 0x000e220000000a00 */
[----:B------:R-:W-:Y:S02]  /*1e90*/  P2R R158, PR, RZ, 0x4 ;  /* 0x00000004ff9e7803 */ /* 0x000fe40000000000 */
[C---:B------:R-:W-:Y:S02]  /*1ea0*/  LOP3.LUT R159, R17.reuse, 0x100, RZ, 0xc0, !PT ;  /* 0x00000100119f7812 */ /* 0x040fe400078ec0ff */
[----:B------:R-:W-:Y:S02]  /*1eb0*/  IADD3 R122, PT, PT, R17, R56, RZ ;  /* 0x00000038117a7210 */ /* 0x000fe40007ffe0ff */
[----:B------:R-:W-:Y:S01]  /*1ec0*/  LEA R121, R121, UR6, 0x2 ;  /* 0x0000000679797c11 */ /* 0x000fe2000f8e10ff */
[----:B------:R-:W0:Y:S01]  /*1ed0*/  LDC.64 R34, c[0x0][0x3e0] ;  /* 0x0000f800ff227b82 */ /* 0x000e220000000a00 */
[----:B------:R-:W-:-:S07]  /*1ee0*/  LEA.HI.X.SX32 R23, R17, RZ, 0x1, P1 ;  /* 0x000000ff11177211 */ /* 0x000fce00008f0eff */
[----:B------:R-:W0:Y:S08]  /*1ef0*/  LDC.64 R32, c[0x0][0x4d0] ;  /* 0x00013400ff207b82 */ /* 0x000e300000000a00 */
[----:B--2-4-:R-:W0:Y:S02]  /*1f00*/  LDC.64 R30, c[0x0][0x4f0] ;  /* 0x00013c00ff1e7b82 */ /* 0x014e240000000a00 */
.L_x_17849:
[----:B------:R-:W-:Y:S01]  /*1f10*/  MOV R20, R88 ;  /* 0x0000005800147202 */ /* 0x000fe20000000f00 */
[----:B------:R-:W-:Y:S01]  /*1f20*/  HFMA2 R21, -RZ, RZ, 0, 0 ;  /* 0x00000000ff157431 */ /* 0x000fe200000001ff */
[----:B0-----:R-:W-:Y:S01]  /*1f30*/  MOV R16, R24 ;  /* 0x0000001800107202 */ /* 0x001fe20000000f00 */
[----:B------:R-:W-:Y:S01]  /*1f40*/  HFMA2 R51, -RZ, RZ, 0, 0 ;  /* 0x00000000ff337431 */ /* 0x000fe200000001ff */
[----:B------:R-:W-:Y:S01]  /*1f50*/  MOV R17, R71 ;  /* 0x0000004700117202 */ /* 0x000fe20000000f00 */
[----:B------:R-:W-:Y:S02]  /*1f60*/  HFMA2 R123, -RZ, RZ, 0, 0 ;  /* 0x00000000ff7b7431 */ /* 0x000fe400000001ff */
[----:B0-----:R-:W-:Y:S01]  /*1f70*/  IMAD.WIDE.U32 R18, R36, UR4, R20 ;  /* 0x0000000424127c25 */ /* 0x001fe2000f8e0014 */
[----:B------:R-:W-:Y:S02]  /*1f80*/  ISETP.NE.AND P5, PT, R158, RZ, PT ;  /* 0x000000ff9e00720c */ /* 0x000fe40003fa5270 */
[----:B------:R-:W-:Y:S01]  /*1f90*/  P2R R48, PR, RZ, 0x1 ;  /* 0x00000001ff307803 */ /* 0x000fe20000000000 */
[----:B-1----:R-:W-:Y:S01]  /*1fa0*/  IMAD.WIDE.U32 R16, R40, UR4, R16 ;  /* 0x0000000428107c25 */ /* 0x002fe2000f8e0010 */
[----:B------:R-:W-:-:S02]  /*1fb0*/  LEA R44, P2, R18, R70, 0x2 ;  /* 0x00000046122c7211 */ /* 0x000fc400078410ff */
[-C--:B------:R-:W-:Y:S01]  /*1fc0*/  ISETP.GE.AND P0, PT, R90, R119.reuse, PT ;  /* 0x000000775a00720c */ /* 0x080fe20003f06270 */
[----:B------:R-:W-:Y:S01]  /*1fd0*/  IMAD.WIDE.U32 R42, R34, UR4, R20 ;  /* 0x00000004222a7c25 */ /* 0x000fe2000f8e0014 */
[----:B---3--:R-:W-:Y:S02]  /*1fe0*/  LEA R20, P1, R16, R38, 0x3 ;  /* 0x0000002610147211 */ /* 0x008fe400078218ff */
        /* <DEDUP_REMOVED lines=13> */
[----:B--2---:R-:W2:Y:S01]  /*20c0*/  @!P5 LDG.E R17, desc[UR16][R44.64] ;  /* 0x000000102c11d981 */ /* 0x004ea2000c1e1900 */
        /* <DEDUP_REMOVED lines=50> */
[----:B------:R-:W-:Y:S02]  /*23f0*/  LDS R123, [R121+0x8] ;  /* 0x00000800797b7984 */ /* 0x000fe40000000800 */
[----:B------:R-:W1:Y:S02]  /*2400*/  MUFU.EX2 R50, R18 ;  /* 0x0000001200327308 */ /* 0x000e640000000800 */
[----:B------:R-:W-:Y:S02]  /*2410*/  LDS R125, [R121+0xc] ;  /* 0x00000c00797d7984 */ /* 0x000fe40000000800 */
[----:B------:R-:W5:Y:S02]  /*2420*/  MUFU.EX2 R132, R42 ;  /* 0x0000002a00847308 */ /* 0x000f640000000800 */
[----:B------:R-:W-:Y:S04]  /*2430*/  LDS R128, [R121+0x10] ;  /* 0x0000100079807984 */ /* 0x000fe80000000800 */
[----:B------:R-:W-:Y:S04]  /*2440*/  LDS R130, [R121+0x14] ;  /* 0x0000140079827984 */ /* 0x000fe80000000800 */
[----:B------:R-:W-:Y:S04]  /*2450*/  LDS R127, [R121+0x18] ;  /* 0x00001800797f7984 */ /* 0x000fe80000000800 */
[----:B------:R-:W-:Y:S01]  /*2460*/  LDS R129, [R121+0x1c] ;  /* 0x00001c0079817984 */ /* 0x000fe20000000800 */
[----:B------:R-:W1:Y:S01]  /*2470*/  S2UR UR7, SR_CgaCtaId ;  /* 0x00000000000779c3 */ /* 0x000e620000008800 */
[C---:B------:R-:W-:Y:S01]  /*2480*/  FMUL.FTZ R44, R107.reuse, R16 ;  /* 0x000000106b2c7220 */ /* 0x040fe20000410000 */
[----:B0-----:R-:W-:Y:S01]  /*2490*/  FMUL.FTZ R46, R107, R21 ;  /* 0x000000156b2e7220 */ /* 0x001fe20000410000 */
[----:B------:R-:W-:Y:S03]  /*24a0*/  MUFU.SIN R133, R48 ;  /* 0x0000003000857308 */ /* 0x000fe60000000400 */
[----:B------:R-:W-:-:S05]  /*24b0*/  FMUL.RZ R46, R46, 0.15915493667125701904 ;  /* 0x3e22f9832e2e7820 */ /* 0x000fca000040c000 */
[----:B------:R-:W0:Y:S01]  /*24c0*/  MUFU.COS R135, R48 ;  /* 0x0000003000877308 */ /* 0x000e220000000000 */
[----:B------:R-:W-:-:S07]  /*24d0*/  FMUL.FTZ R16, R108, R16 ;  /* 0x000000106c107220 */ /* 0x000fce0000410000 */
[----:B------:R1:W5:Y:S02]  /*24e0*/  MUFU.EX2 R136, R44 ;  /* 0x0000002c00887308 */ /* 0x0003640000000800 */
[----:B-1----:R-:W-:Y:S02]  /*24f0*/  FMUL.FTZ R44, R108, R21 ;  /* 0x000000156c2c7220 */ /* 0x002fe40000410000 */
[----:B------:R-:W1:Y:S01]  /*2500*/  MUFU.COS R47, R52 ;  /* 0x00000034002f7308 */ /* 0x000e620000000000 */
[----:B------:R-:W-:Y:S01]  /*2510*/  UMOV UR6, 0x400 ;  /* 0x0000040000067882 */ /* 0x000fe20000000000 */
[----:B------:R-:W-:Y:S01]  /*2520*/  ISETP.NE.AND P1, PT, R56, RZ, PT ;  /* 0x000000ff3800720c */ /* 0x000fe20003f25270 */
[----:B------:R-:W-:-:S05]  /*2530*/  ULEA UR6, UR7, UR6, 0x18 ;  /* 0x0000000607067291 */ /* 0x000fca000f8ec0ff */
[----:B------:R-:W1:Y:S01]  /*2540*/  MUFU.COS R145, R46 ;  /* 0x0000002e00917308 */ /* 0x000e620000000000 */
[----:B------:R-:W-:-:S07]  /*2550*/  ISETP.NE.AND P2, PT, R56, 0x1f, PT ;  /* 0x0000001f3800780c */ /* 0x000fce0003f45270 */
[----:B------:R-:W1:Y:S08]  /*2560*/  MUFU.SIN R137, R52 ;  /* 0x0000003400897308 */ /* 0x000e700000000400 */
[----:B------:R-:W1:Y:S01]  /*2570*/  MUFU.SIN R141, R46 ;  /* 0x0000002e008d7308 */ /* 0x000e620000000400 */
[----:B0-----:R-:W-:-:S07]  /*2580*/  FMUL.FTZ R48, R50, R135 ;  /* 0x0000008732307220 */ /* 0x001fce0000410000 */
[----:B------:R-:W0:Y:S01]  /*2590*/  MUFU.EX2 R16, R16 ;  /* 0x0000001000107308 */ /* 0x000e220000000800 */
[----:B------:R-:W-:Y:S01]  /*25a0*/  BSSY.RECONVERGENT B0, `(.L_x_17818) ;  /* 0x0000033000007945 */ /* 0x000fe20003800200 */
[----:B----4-:R-:W-:Y:S04]  /*25b0*/  STS [R102+0x528], R45 ;  /* 0x0005282d66007388 */ /* 0x010fe80000000800 */
[----:B--2---:R-:W-:Y:S04]  /*25c0*/  STS [R102+0x4a4], R131 ;  /* 0x0004a48366007388 */ /* 0x004fe80000000800 */
[----:B---3--:R-:W-:Y:S04]  /*25d0*/  STS [R102+0x5ac], R19 ;  /* 0x0005ac1366007388 */ /* 0x008fe80000000800 */
[----:B-----5:R-:W-:Y:S04]  /*25e0*/  STS [R102+0x630], R43 ;  /* 0x0006302b66007388 */ /* 0x020fe80000000800 */
[----:B------:R-:W-:Y:S04]  /*25f0*/  STS [R102+0x6b4], R49 ;  /* 0x0006b43166007388 */ /* 0x000fe80000000800 */
[----:B------:R2:W-:Y:S04]  /*2600*/  STS [R102+0x738], R51 ;  /* 0x0007383366007388 */ /* 0x0005e80000000800 */
        /* <DEDUP_REMOVED lines=11> */
[----:B--2---:R-:W-:Y:S01]  /*26c0*/  FMUL.RZ R51, R44, 0.15915493667125701904 ;  /* 0x3e22f9832c337820 */ /* 0x004fe2000040c000 */
[----:B------:R-:W-:-:S03]  /*26d0*/  IADD3 R44, PT, PT, R159, UR4, RZ ;  /* 0x000000049f2c7c10 */ /* 0x000fc6000fffe0ff */
[----:B------:R-:W0:Y:S01]  /*26e0*/  MUFU.SIN R43, R51 ;  /* 0x00000033002b7308 */ /* 0x000e220000000400 */
[----:B------:R-:W-:-:S07]  /*26f0*/  SEL R44, R44, R77, !P1 ;  /* 0x0000004d2c2c7207 */ /* 0x000fce0004800000 */
[----:B------:R-:W2:Y:S01]  /*2700*/  MUFU.COS R45, R51 ;  /* 0x00000033002d7308 */ /* 0x000ea20000000000 */
[----:B------:R-:W-:Y:S01]  /*2710*/  FMUL.FTZ R49, R50, R133 ;  /* 0x0000008532317220 */ /* 0x000fe20000410000 */
[----:B------:R-:W-:Y:S01]  /*2720*/  LEA R44, R44, UR6, 0x3 ;  /* 0x000000062c2c7c11 */ /* 0x000fe2000f8e18ff */
[----:B-1----:R-:W-:Y:S01]  /*2730*/  FMUL.FTZ R131, R132, R47 ;  /* 0x0000002f84837220 */ /* 0x002fe20000410000 */
[----:B------:R-:W-:-:S03]  /*2740*/  FMUL.FTZ R133, R136, R145 ;  /* 0x0000009188857220 */ /* 0x000fc60000410000 */
[----:B------:R1:W-:Y:S01]  /*2750*/  STS.64 [R44+0x14d0], R48 ;  /* 0x0014d0302c007388 */ /* 0x0003e20000000a00 */
[----:B------:R-:W-:Y:S01]  /*2760*/  FMUL.FTZ R132, R132, R137 ;  /* 0x0000008984847220 */ /* 0x000fe20000410000 */
[----:B------:R-:W-:Y:S01]  /*2770*/  FMUL.FTZ R136, R136, R141 ;  /* 0x0000008d88887220 */ /* 0x000fe20000410000 */
[----:B0-----:R-:W-:Y:S01]  /*2780*/  FMUL.FTZ R138, R16, R43 ;  /* 0x0000002b108a7220 */ /* 0x001fe20000410000 */
[C---:B---3--:R-:W-:Y:S01]  /*2790*/  FMUL.FTZ R134, R109.reuse, R134 ;  /* 0x000000866d867220 */ /* 0x048fe20000410000 */
[----:B----4-:R-:W-:Y:S01]  /*27a0*/  FMUL.FTZ R135, R109, -R18 ;  /* 0x800000126d877220 */ /* 0x010fe20000410000 */
[C---:B-----5:R-:W-:Y:S01]  /*27b0*/  FMUL.FTZ R139, R110.reuse, R139 ;  /* 0x0000008b6e8b7220 */ /* 0x060fe20000410000 */
[----:B------:R-:W-:Y:S01]  /*27c0*/  FMUL.FTZ R140, R110, -R19 ;  /* 0x800000136e8c7220 */ /* 0x000fe20000410000 */
[C---:B------:R-:W-:Y:S01]  /*27d0*/  FMUL.FTZ R141, R111.reuse, R42 ;  /* 0x0000002a6f8d7220 */ /* 0x040fe20000410000 */
[----:B--2---:R-:W-:Y:S01]  /*27e0*/  FMUL.FTZ R137, R16, R45 ;  /* 0x0000002d10897220 */ /* 0x004fe20000410000 */
[----:B------:R-:W-:Y:S01]  /*27f0*/  FMUL.FTZ R142, R111, -R142 ;  /* 0x8000008e6f8e7220 */ /* 0x000fe20000410000 */
[C---:B------:R-:W-:Y:S01]  /*2800*/  FMUL.FTZ R143, R112.reuse, R143 ;  /* 0x0000008f708f7220 */ /* 0x040fe20000410000 */
[----:B------:R-:W-:Y:S01]  /*2810*/  FMUL.FTZ R144, R112, -R17 ;  /* 0x8000001170907220 */ /* 0x000fe20000410000 */
[----:B------:R-:W-:Y:S06]  /*2820*/  BAR.SYNC.DEFER_BLOCKING 0x0 ;  /* 0x0000000000007b1d */ /* 0x000fec0000010000 */
[----:B-1----:R-:W-:Y:S05]  /*2830*/  @P2 BRA `(.L_x_17819) ;  /* 0x0000000000202947 */ /* 0x002fea0003800000 */
        /* <DEDUP_REMOVED lines=8> */
.L_x_17819:
[----:B------:R0:W1:Y:S02]  /*28c0*/  LDS.64 R46, [R75+UR5+0x24d8] ;  /* 0x0024d8054b2e7984 */ /* 0x0000640008000a00 */
.L_x_17820:
[----:B------:R-:W-:Y:S05]  /*28d0*/  BSYNC.RECONVERGENT B0 ;  /* 0x0000000000007941 */ /* 0x000fea0003800200 */
.L_x_17818:
        /* <DEDUP_REMOVED lines=184> */
.L_x_17822:
[----:B------:R-:W-:Y:S05]  /*3460*/  BSYNC.RECONVERGENT B0 ;  /* 0x0000000000007941 */ /* 0x000fea0003800200 */
.L_x_17821:
        /* <DEDUP_REMOVED lines=16> */
.L_x_17824:
[----:B------:R-:W-:Y:S05]  /*3570*/  BSYNC.RECONVERGENT B0 ;  /* 0x0000000000007941 */ /* 0x000fea0003800200 */
.L_x_17823:
        /* <DEDUP_REMOVED lines=16> */
.L_x_17826:
[----:B------:R-:W-:Y:S05]  /*3680*/  BSYNC.RECONVERGENT B0 ;  /* 0x0000000000007941 */ /* 0x000fea0003800200 */
.L_x_17825:
        /* <DEDUP_REMOVED lines=17> */
.L_x_17828:
[----:B------:R-:W-:Y:S05]  /*37a0*/  BSYNC.RECONVERGENT B0 ;  /* 0x0000000000007941 */ /* 0x000fea0003800200 */
.L_x_17827:
        /* <DEDUP_REMOVED lines=17> */
.L_x_17830:
[----:B------:R-:W-:Y:S05]  /*38c0*/  BSYNC.RECONVERGENT B0 ;  /* 0x0000000000007941 */ /* 0x000fea0003800200 */
.L_x_17829:
        /* <DEDUP_REMOVED lines=11> */
[----:B------:R-:W-:Y:S01]  /*3980*/  LEA R42, P1, R50, R57, 0x2 ;  /* 0x00000039322a7211 */ /* 0x000fe200078210ff */
[----:B------:R-:W5:Y:S01]  /*3990*/  SHFL.IDX PT, R162, R18, RZ, 0x1f ;  /* 0x00001fff12a27589 */ /* 0x000f6200000e0000 */
[C---:B------:R-:W-:Y:S01]  /*39a0*/  FMUL.FTZ R51, R49.reuse, R160 ;  /* 0x000000a031337220 */ /* 0x040fe20000410000 */
[----:B------:R-:W-:Y:S01]  /*39b0*/  FMUL.FTZ R49, R49, R161 ;  /* 0x000000a131317220 */ /* 0x000fe20000410000 */
[----:B-1----:R-:W-:Y:S01]  /*39c0*/  IMAD.WIDE.U32 R52, R30, UR4, R22 ;  /* 0x000000041e347c25 */ /* 0x002fe2000f8e0016 */
[----:B------:R-:W1:Y:S01]  /*39d0*/  SHFL.DOWN PT, R170, R154, 0x1, 0x1f ;  /* 0x08201f009aaa7f89 */ /* 0x000e6200000e0000 */
[----:B------:R-:W-:-:S02]  /*39e0*/  LEA.HI.X R43, R50, R59, R43, 0x2, P1 ;  /* 0x0000003b322b7211 */ /* 0x000fc400008f142b */
[C---:B------:R-:W-:Y:S01]  /*39f0*/  FFMA.FTZ R50, R48.reuse, R161, R51 ;  /* 0x000000a130327223 */ /* 0x040fe20000010033 */
[----:B------:R-:W-:Y:S01]  /*3a00*/  FFMA.FTZ R48, R48, R160, -R49 ;  /* 0x000000a030307223 */ /* 0x000fe20000010831 */
[----:B------:R-:W1:Y:S01]  /*3a10*/  SHFL.DOWN PT, R168, R155, 0x1, 0x1f ;  /* 0x08201f009ba87f89 */ /* 0x000e6200000e0000 */
[----:B------:R-:W-:Y:S01]  /*3a20*/  IMAD R45, R31, UR4, R53 ;  /* 0x000000041f2d7c24 */ /* 0x000fe2000f8e0235 */
[C---:B------:R-:W-:Y:S01]  /*3a30*/  LEA R44, P3, R52.reuse, R61, 0x2 ;  /* 0x0000003d342c7211 */ /* 0x040fe200078610ff */
[----:B------:R-:W-:Y:S01]  /*3a40*/  FADD.FTZ R48, R145, R48 ;  /* 0x0000003091307221 */ /* 0x000fe20000010000 */
[----:B------:R-:W-:Y:S01]  /*3a50*/  FADD.FTZ R149, R149, R50 ;  /* 0x0000003295957221 */ /* 0x000fe20000010000 */
[----:B---3--:R-:W3:Y:S01]  /*3a60*/  SHFL.IDX PT, R156, R156, RZ, 0x1f ;  /* 0x00001fff9c9c7589 */ /* 0x008ee200000e0000 */
[----:B------:R-:W-:Y:S01]  /*3a70*/  LEA.HI.X R45, R52, R65, R45, 0x2, P3 ;  /* 0x00000041342d7211 */ /* 0x000fe200018f142d */
[-C--:B------:R-:W-:Y:S01]  /*3a80*/  FMUL.FTZ R52, R132, R48.reuse ;  /* 0x0000003084347220 */ /* 0x080fe20000410000 */
[----:B0-----:R-:W-:Y:S01]  /*3a90*/  @P2 FMUL.FTZ R51, R164, R163 ;  /* 0x000000a3a4332220 */ /* 0x001fe20000410000 */
[----:B------:R-:W-:Y:S01]  /*3aa0*/  FMUL.FTZ R50, R132, R149 ;  /* 0x0000009584327220 */ /* 0x000fe20000410000 */
[----:B------:R-:W0:Y:S01]  /*3ab0*/  SHFL.IDX PT, R153, R153, RZ, 0x1f ;  /* 0x00001fff99997589 */ /* 0x000e2200000e0000 */
[----:B------:R-:W-:Y:S01]  /*3ac0*/  ISETP.NE.AND P1, PT, R56, RZ, PT ;  /* 0x000000ff3800720c */ /* 0x000fe20003f25270 */
[C---:B----4-:R-:W-:Y:S01]  /*3ad0*/  @P2 FMUL.FTZ R49, R166.reuse, R163 ;  /* 0x000000a3a6312220 */ /* 0x050fe20000410000 */
[----:B------:R-:W-:Y:S01]  /*3ae0*/  FFMA.FTZ R50, R131, R48, -R50 ;  /* 0x0000003083327223 */ /* 0x000fe20000010832 */
[----:B------:R-:W4:Y:S01]  /*3af0*/  SHFL.IDX PT, R155, R155, RZ, 0x1f ;  /* 0x00001fff9b9b7589 */ /* 0x000f2200000e0000 */
[-C--:B-----5:R-:W-:Y:S01]  /*3b00*/  @P2 FFMA.FTZ R51, R166, R162.reuse, R51 ;  /* 0x000000a2a6332223 */ /* 0x0a0fe20000010033 */
[----:B------:R-:W-:-:S02]  /*3b10*/  @P2 FFMA.FTZ R49, R164, R162, -R49 ;  /* 0x000000a2a4312223 */ /* 0x000fc40000010831 */
[----:B--2---:R-:W2:Y:S01]  /*3b20*/  SHFL.IDX PT, R154, R154, RZ, 0x1f ;  /* 0x00001fff9a9a7589 */ /* 0x004ea200000e0000 */
[----:B-1----:R-:W-:Y:S01]  /*3b30*/  @P2 FADD.FTZ R163, R170, R51 ;  /* 0x00000033aaa32221 */ /* 0x002fe20000010000 */
[----:B------:R-:W-:Y:S01]  /*3b40*/  @P2 FADD.FTZ R162, R168, R49 ;  /* 0x00000031a8a22221 */ /* 0x000fe20000010000 */
[----:B------:R-:W-:Y:S02]  /*3b50*/  FFMA.FTZ R49, R131, R149, R52 ;  /* 0x0000009583317223 */ /* 0x000fe40000010034 */
[-C--:B------:R-:W-:Y:S01]  /*3b60*/  FMUL.FTZ R51, R163, R47.reuse ;  /* 0x0000002fa3337220 */ /* 0x080fe20000410000 */
[C---:B------:R-:W-:Y:S01]  /*3b70*/  FMUL.FTZ R52, R162.reuse, R47 ;  /* 0x0000002fa2347220 */ /* 0x040fe20000410000 */
[C---:B------:R-:W-:Y:S02]  /*3b80*/  FFMA.FTZ R146, R5.reuse, R146, R49 ;  /* 0x0000009205927223 */ /* 0x040fe40000010031 */
[----:B------:R-:W-:Y:S01]  /*3b90*/  FFMA.FTZ R162, R162, R46, R51 ;  /* 0x0000002ea2a27223 */ /* 0x000fe20000010033 */
[----:B------:R-:W-:Y:S01]  /*3ba0*/  FFMA.FTZ R47, R5, R150, R50 ;  /* 0x00000096052f7223 */ /* 0x000fe20000010032 */
[----:B------:R-:W-:Y:S01]  /*3bb0*/  FFMA.FTZ R163, R163, R46, -R52 ;  /* 0x0000002ea3a37223 */ /* 0x000fe20000010834 */
[CC--:B------:R-:W-:Y:S01]  /*3bc0*/  FMUL.FTZ R46, R136.reuse, R146.reuse ;  /* 0x00000092882e7220 */ /* 0x0c0fe20000410000 */
[----:B------:R-:W-:Y:S01]  /*3bd0*/  FADD.FTZ R143, R143, R162 ;  /* 0x000000a28f8f7221 */ /* 0x000fe20000010000 */
[-C--:B------:R-:W-:Y:S01]  /*3be0*/  FMUL.FTZ R51, R136, R47.reuse ;  /* 0x0000002f88337220 */ /* 0x080fe20000410000 */
[----:B------:R-:W-:Y:S01]  /*3bf0*/  FADD.FTZ R144, R144, R163 ;  /* 0x000000a390907221 */ /* 0x000fe20000010000 */
        /* <DEDUP_REMOVED lines=8> */
[----:B------:R-:W-:Y:S01]  /*3c80*/  FFMA.FTZ R53, -R116, R125, R146 ;  /* 0x0000007d74357223 */ /* 0x000fe20000010192 */
[----:B------:R-:W-:Y:S01]  /*3c90*/  FADD.FTZ R142, R142, R49 ;  /* 0x000000318e8e7221 */ /* 0x000fe20000010000 */
[C---:B------:R-:W-:Y:S01]  /*3ca0*/  FMUL.FTZ R46, R138.reuse, R162 ;  /* 0x000000a28a2e7220 */ /* 0x040fe20000410000 */
[----:B------:R-:W-:Y:S01]  /*3cb0*/  FADD.FTZ R141, R141, R50 ;  /* 0x000000328d8d7221 */ /* 0x000fe20000010000 */
[----:B------:R-:W-:Y:S01]  /*3cc0*/  FMUL.FTZ R138, R138, R160 ;  /* 0x000000a08a8a7220 */ /* 0x000fe20000410000 */
[C---:B------:R-:W-:Y:S01]  /*3cd0*/  FMUL.FTZ R50, R136.reuse, R142 ;  /* 0x0000008e88327220 */ /* 0x040fe20000410000 */
[C---:B------:R-:W-:Y:S01]  /*3ce0*/  FFMA.FTZ R46, R137.reuse, R160, -R46 ;  /* 0x000000a0892e7223 */ /* 0x040fe2000001082e */
[-C--:B------:R-:W-:Y:S01]  /*3cf0*/  FMUL.FTZ R49, R136, R141.reuse ;  /* 0x0000008d88317220 */ /* 0x080fe20000410000 */
[----:B------:R-:W-:Y:S01]  /*3d00*/  FFMA.FTZ R137, R137, R162, R138 ;  /* 0x000000a289897223 */ /* 0x000fe2000001008a */
[C---:B------:R-:W-:Y:S01]  /*3d10*/  FFMA.FTZ R52, R133.reuse, R141, R50 ;  /* 0x0000008d85347223 */ /* 0x040fe20000010032 */
[C---:B---3--:R-:W-:Y:S01]  /*3d20*/  FMUL.FTZ R50, R156.reuse, R19 ;  /* 0x000000139c327220 */ /* 0x048fe20000410000 */
[-C--:B------:R-:W-:Y:S01]  /*3d30*/  FFMA.FTZ R49, R133, R142.reuse, -R49 ;  /* 0x0000008e85317223 */ /* 0x080fe20000010831 */
[----:B------:R-:W-:Y:S01]  /*3d40*/  FMUL.FTZ R150, R107, R142 ;  /* 0x0000008e6b967220 */ /* 0x000fe20000410000 */
[----:B------:R-:W-:Y:S01]  /*3d50*/  FADD.FTZ R139, R139, R52 ;  /* 0x000000348b8b7221 */ /* 0x000fe20000010000 */
[CC--:B0-----:R-:W-:Y:S01]  /*3d60*/  FFMA.FTZ R50, R153.reuse, R18.reuse, -R50 ;  /* 0x0000001299327223 */ /* 0x0c1fe20000010832 */
[C---:B------:R-:W-:Y:S01]  /*3d70*/  FMUL.FTZ R52, R156.reuse, R18 ;  /* 0x000000129c347220 */ /* 0x040fe20000410000 */
[----:B------:R-:W-:Y:S01]  /*3d80*/  FMUL.FTZ R18, R156, R17 ;  /* 0x000000119c127220 */ /* 0x000fe20000410000 */
[----:B------:R-:W-:Y:S01]  /*3d90*/  FADD.FTZ R140, R140, R49 ;  /* 0x000000318c8c7221 */ /* 0x000fe20000010000 */
[-C--:B------:R-:W-:Y:S01]  /*3da0*/  FMUL.FTZ R156, R156, R16.reuse ;  /* 0x000000109c9c7220 */ /* 0x080fe20000410000 */
[C---:B------:R-:W-:Y:S01]  /*3db0*/  FMUL.FTZ R51, R132.reuse, R139 ;  /* 0x0000008b84337220 */ /* 0x040fe20000410000 */
[----:B------:R-:W-:Y:S01]  /*3dc0*/  FFMA.FTZ R16, R153, R16, -R18 ;  /* 0x0000001099107223 */ /* 0x000fe20000010812 */
[----:B----4-:R-:W-:Y:S01]  /*3dd0*/  FADD.FTZ R18, R155, R50 ;  /* 0x000000329b127221 */ /* 0x010fe20000010000 */
[----:B------:R-:W-:Y:S01]  /*3de0*/  FMUL.FTZ R50, R132, R140 ;  /* 0x0000008c84327220 */ /* 0x000fe20000410000 */
[----:B------:R-:W-:Y:S01]  /*3df0*/  FFMA.FTZ R19, R153, R19, R52 ;  /* 0x0000001399137223 */ /* 0x000fe20000010034 */
[----:B------:R-:W-:Y:S01]  /*3e00*/  FFMA.FTZ R155, R7, R152, R46 ;  /* 0x00000098079b7223 */ /* 0x000fe2000001002e */
[CC--:B------:R-:W-:Y:S01]  /*3e10*/  FFMA.FTZ R46, R131.reuse, R140.reuse, -R51 ;  /* 0x0000008c832e7223 */ /* 0x0c0fe20000010833 */
[----:B------:R-:W-:Y:S01]  /*3e20*/  FFMA.FTZ R49, R131, R139, R50 ;  /* 0x0000008b83317223 */ /* 0x000fe20000010032 */
[----:B------:R-:W-:Y:S01]  /*3e30*/  FFMA.FTZ R17, R153, R17, R156 ;  /* 0x0000001199117223 */ /* 0x000fe2000001009c */
[----:B--2---:R-:W-:Y:S01]  /*3e40*/  FADD.FTZ R19, R154, R19 ;  /* 0x000000139a137221 */ /* 0x004fe20000010000 */
[----:B------:R-:W-:Y:S01]  /*3e50*/  FADD.FTZ R154, R135, R46 ;  /* 0x0000002e879a7221 */ /* 0x000fe20000010000 */
[----:B------:R-:W-:Y:S01]  /*3e60*/  FADD.FTZ R134, R134, R49 ;  /* 0x0000003186867221 */ /* 0x000fe20000010000 */
[C---:B------:R-:W-:Y:S01]  /*3e70*/  FMUL.FTZ R132, R106.reuse, R140 ;  /* 0x0000008c6a847220 */ /* 0x040fe20000410000 */
[----:B------:R-:W-:Y:S01]  /*3e80*/  FMUL.FTZ R50, R106, R139 ;  /* 0x0000008b6a327220 */ /* 0x000fe20000410000 */
[----:B------:R0:W-:Y:S01]  /*3e90*/  @!P1 STS.128 [UR7+0x25d0], R16 ;  /* 0x0025d010ff009988 */ /* 0x0001e20008000c07 */
[----:B------:R-:W-:Y:S01]  /*3ea0*/  FFMA.FTZ R49, -R115, R126, R149 ;  /* 0x0000007e73317223 */ /* 0x000fe20000010195 */
[----:B------:R-:W-:Y:S01]  /*3eb0*/  FMUL.FTZ R51, R105, R154 ;  /* 0x0000009a69337220 */ /* 0x000fe20000410000 */
[----:B------:R-:W-:Y:S01]  /*3ec0*/  FFMA.FTZ R52, R116, -R123, R47 ;  /* 0x8000007b74347223 */ /* 0x000fe2000001002f */
[C---:B------:R-:W-:Y:S01]  /*3ed0*/  FMUL.FTZ R131, R53.reuse, R132 ;  /* 0x0000008435837220 */ /* 0x040fe20000410000 */
[----:B------:R-:W-:Y:S01]  /*3ee0*/  FMUL.FTZ R133, R53, R50 ;  /* 0x0000003235857220 */ /* 0x000fe20000410000 */
[----:B------:R-:W-:Y:S01]  /*3ef0*/  FFMA.FTZ R46, R115, -R124, R48 ;  /* 0x8000007c732e7223 */ /* 0x000fe20000010030 */
[CC--:B------:R-:W-:Y:S01]  /*3f00*/  FMUL.FTZ R138, R5.reuse, R50.reuse ;  /* 0x00000032058a7220 */ /* 0x0c0fe20000410000 */
[C---:B------:R-:W-:Y:S01]  /*3f10*/  FFMA.FTZ R136, R52.reuse, R50, R131 ;  /* 0x0000003234887223 */ /* 0x040fe20000010083 */
[-C--:B------:R-:W-:Y:S01]  /*3f20*/  FFMA.FTZ R133, R52, R132.reuse, -R133 ;  /* 0x0000008434857223 */ /* 0x080fe20000010885 */
[----:B------:R-:W-:Y:S01]  /*3f30*/  FMUL.FTZ R50, R4, R51 ;  /* 0x0000003304327220 */ /* 0x000fe20000410000 */
[----:B------:R-:W-:Y:S01]  /*3f40*/  FMUL.FTZ R132, R5, R132 ;  /* 0x0000008405847220 */ /* 0x000fe20000410000 */
[----:B------:R-:W-:Y:S01]  /*3f50*/  FFMA.FTZ R161, R7, R148, R137 ;  /* 0x0000009407a17223 */ /* 0x000fe20000010089 */
[----:B------:R-:W-:Y:S01]  /*3f60*/  FMUL.FTZ R148, R107, R141 ;  /* 0x0000008d6b947220 */ /* 0x000fe20000410000 */
[----:B0-----:R-:W-:Y:S01]  /*3f70*/  FMUL.FTZ R17, R105, R134 ;  /* 0x0000008669117220 */ /* 0x001fe20000410000 */
[C---:B------:R-:W-:Y:S01]  /*3f80*/  FMUL.FTZ R19, R49.reuse, R51 ;  /* 0x0000003331137220 */ /* 0x040fe20000410000 */
[----:B------:R-:W-:Y:S01]  /*3f90*/  FFMA.FTZ R135, -R118, R129, R161 ;  /* 0x0000008176877223 */ /* 0x000fe200000101a1 */
[----:B------:R-:W-:Y:S01]  /*3fa0*/  FMUL.FTZ R152, R6, R148 ;  /* 0x0000009406987220 */ /* 0x000fe20000410000 */
[-C--:B------:R-:W-:Y:S01]  /*3fb0*/  FMUL.FTZ R16, R49, R17.reuse ;  /* 0x0000001131107220 */ /* 0x080fe20000410000 */
[-C--:B------:R-:W-:Y:S01]  /*3fc0*/  FMUL.FTZ R18, R4, R17.reuse ;  /* 0x0000001104127220 */ /* 0x080fe20000410000 */
[C---:B------:R-:W-:Y:S01]  /*3fd0*/  FFMA.FTZ R19, R46.reuse, R17, R19 ;  /* 0x000000112e137223 */ /* 0x040fe20000010013 */
[C---:B------:R-:W-:Y:S01]  /*3fe0*/  FFMA.FTZ R17, -R117.reuse, R130, R162 ;  /* 0x0000008275117223 */ /* 0x040fe200000101a2 */
[----:B------:R-:W-:Y:S01]  /*3ff0*/  FFMA.FTZ R16, R46, R51, -R16 ;  /* 0x000000332e107223 */ /* 0x000fe20000010810 */
[----:B------:R-:W-:Y:S01]  /*4000*/  FFMA.FTZ R51, R117, -R128, R160 ;  /* 0x8000008075337223 */ /* 0x000fe200000100a0 */
[----:B------:R0:W-:Y:S01]  /*4010*/  STS [R87], R18 ;  /* 0x0000001257007388 */ /* 0x0001e20000000800 */
[----:B------:R-:W-:Y:S01]  /*4020*/  FADD.FTZ R19, RZ, R19 ;  /* 0x00000013ff137221 */ /* 0x000fe20000010000 */
[----:B------:R-:W-:Y:S01]  /*4030*/  FADD.FTZ R16, RZ, R16 ;  /* 0x00000010ff107221 */ /* 0x000fe20000010000 */
[----:B------:R-:W-:Y:S01]  /*4040*/  FMUL.FTZ R48, R109, R48 ;  /* 0x000000306d307220 */ /* 0x000fe20000410000 */
[----:B------:R1:W-:Y:S01]  /*4050*/  STS [R89+0x4], R50 ;  /* 0x0000043259007388 */ /* 0x0003e20000000800 */
[----:B------:R-:W-:Y:S01]  /*4060*/  FADD.FTZ R19, R19, R136 ;  /* 0x0000008813137221 */ /* 0x000fe20000010000 */
[----:B------:R-:W-:Y:S01]  /*4070*/  FADD.FTZ R16, R16, R133 ;  /* 0x0000008510107221 */ /* 0x000fe20000010000 */
[----:B------:R-:W-:Y:S01]  /*4080*/  FFMA.FTZ R133, R118, -R127, R155 ;  /* 0x8000007f76857223 */ /* 0x000fe2000001009b */
[----:B------:R2:W-:Y:S01]  /*4090*/  STS [R89+0xc], R132 ;  /* 0x00000c8459007388 */ /* 0x0005e20000000800 */
[----:B------:R-:W-:Y:S01]  /*40a0*/  FMUL.FTZ R146, R110, -R146 ;  /* 0x800000926e927220 */ /* 0x000fe20000410000 */
[----:B0-----:R-:W-:-:S02]  /*40b0*/  FMUL.FTZ R18, R17, R150 ;  /* 0x0000009611127220 */ /* 0x001fc40000410000 */
[----:B------:R0:W-:Y:S01]  /*40c0*/  STS [R89+0x8], R138 ;  /* 0x0000088a59007388 */ /* 0x0001e20000000800 */
[C---:B-1----:R-:W-:Y:S01]  /*40d0*/  FMUL.FTZ R50, R108.reuse, R143 ;  /* 0x0000008f6c327220 */ /* 0x042fe20000410000 */
[-C--:B------:R-:W-:Y:S01]  /*40e0*/  FFMA.FTZ R18, R51, R148.reuse, R18 ;  /* 0x0000009433127223 */ /* 0x080fe20000010012 */
[----:B------:R-:W-:Y:S01]  /*40f0*/  FMUL.FTZ R148, R17, R148 ;  /* 0x0000009411947220 */ /* 0x000fe20000410000 */
[----:B------:R-:W-:Y:S01]  /*4100*/  STS [R89+0x10], R152 ;  /* 0x0000109859007388 */ /* 0x000fe20000000800 */
        /* <DEDUP_REMOVED lines=11> */
[----:B------:R-:W-:Y:S01]  /*41c0*/  FADD.FTZ R16, R16, R131 ;  /* 0x0000008310107221 */ /* 0x000fe20000010000 */
[----:B------:R-:W-:Y:S01]  /*41d0*/  FADD.FTZ R137, R18, R137 ;  /* 0x0000008912897221 */ /* 0x000fe20000010000 */
[----:B------:R-:W-:Y:S01]  /*41e0*/  FMUL.FTZ R18, R110, R47 ;  /* 0x0000002f6e127220 */ /* 0x000fe20000410000 */
[----:B------:R2:W-:Y:S01]  /*41f0*/  STS [R89+0x18], R50 ;  /* 0x0000183259007388 */ /* 0x0005e20000000800 */
[----:B------:R-:W-:Y:S01]  /*4200*/  FADD.FTZ R136, R16, R145 ;  /* 0x0000009110887221 */ /* 0x000fe20000010000 */
[----:B------:R-:W-:Y:S01]  /*4210*/  FMUL.FTZ R16, R109, -R149 ;  /* 0x800000956d107220 */ /* 0x000fe20000410000 */
[C---:B0-----:R-:W-:Y:S01]  /*4220*/  FMUL.FTZ R138, R112.reuse, R155 ;  /* 0x0000009b708a7220 */ /* 0x041fe20000410000 */
[----:B------:R0:W-:Y:S01]  /*4230*/  STS [R89+0x1c], R132 ;  /* 0x00001c8459007388 */ /* 0x0001e20000000800 */
[----:B------:R-:W-:Y:S01]  /*4240*/  FMUL.FTZ R148, R112, -R161 ;  /* 0x800000a170947220 */ /* 0x000fe20000410000 */
[----:B-1----:R-:W-:Y:S01]  /*4250*/  LEA R150, R113, -R122, 0x1 ;  /* 0x8000007a71967211 */ /* 0x002fe200078e08ff */
[----:B------:R-:W-:Y:S03]  /*4260*/  BAR.SYNC.DEFER_BLOCKING 0x0 ;  /* 0x0000000000007b1d */ /* 0x000fe60000010000 */
[C---:B------:R-:W-:Y:S01]  /*4270*/  ISETP.GE.AND P2, PT, R150.reuse, 0x1, PT ;  /* 0x000000019600780c */ /* 0x040fe20003f46270 */
[C---:B--2---:R-:W-:Y:S01]  /*4280*/  FMUL.FTZ R50, R111.reuse, R160 ;  /* 0x000000a06f327220 */ /* 0x044fe20000410000 */
[C---:B------:R-:W-:Y:S01]  /*4290*/  ISETP.GE.AND P3, PT, R150.reuse, 0x21, PT ;  /* 0x000000219600780c */ /* 0x040fe20003f66270 */
[----:B0-----:R-:W-:Y:S01]  /*42a0*/  FMUL.FTZ R132, R111, -R162 ;  /* 0x800000a26f847220 */ /* 0x001fe20000410000 */
[----:B------:R-:W-:Y:S01]  /*42b0*/  ISETP.GE.AND P4, PT, R150, 0x41, PT ;  /* 0x000000419600780c */ /* 0x000fe20003f86270 */
        /* <DEDUP_REMOVED lines=21> */
.L_x_17832:
[----:B------:R-:W-:Y:S05]  /*4410*/  BSYNC.RECONVERGENT B0 ;  /* 0x0000000000007941 */ /* 0x000fea0003800200 */
.L_x_17831:
[----:B--2---:R1:W2:Y:S01]  /*4420*/  LDS R19, [R78+0x4a0] ;  /* 0x0004a0004e137984 */ /* 0x0042a20000000800 */
[----:B------:R-:W-:Y:S04]  /*4430*/  BSSY.RECONVERGENT B0, `(.L_x_17833) ;  /* 0x0000004000007945 */ /* 0x000fe80003800200 */
[----:B------:R-:W-:Y:S05]  /*4440*/  @!P3 BRA `(.L_x_17834) ;  /* 0x000000000008b947 */ /* 0x000fea0003800000 */
[----:B------:R3:W-:Y:S04]  /*4450*/  REDG.E.ADD.F32.FTZ.RN.STRONG.GPU desc[UR16][R42.64+0x80], R47 ;  /* 0x0000802f2a0079a6 */ /* 0x0007e8000c12f310 */
[----:B--2---:R3:W-:Y:S02]  /*4460*/  REDG.E.ADD.F32.FTZ.RN.STRONG.GPU desc[UR16][R44.64+0x80], R19 ;  /* 0x000080132c0079a6 */ /* 0x0047e4000c12f310 */
.L_x_17834:
[----:B------:R-:W-:Y:S05]  /*4470*/  BSYNC.RECONVERGENT B0 ;  /* 0x0000000000007941 */ /* 0x000fea0003800200 */
.L_x_17833:
[----:B--23--:R2:W3:Y:S01]  /*4480*/  LDS R19, [R79+0x520] ;  /* 0x000520004f137984 */ /* 0x00c4e20000000800 */
[----:B------:R-:W-:Y:S04]  /*4490*/  BSSY.RECONVERGENT B0, `(.L_x_17835) ;  /* 0x0000004000007945 */ /* 0x000fe80003800200 */
[----:B------:R-:W-:Y:S05]  /*44a0*/  @!P4 BRA `(.L_x_17836) ;  /* 0x000000000008c947 */ /* 0x000fea0003800000 */
[----:B------:R4:W-:Y:S04]  /*44b0*/  REDG.E.ADD.F32.FTZ.RN.STRONG.GPU desc[UR16][R42.64+0x100], R131 ;  /* 0x000100832a0079a6 */ /* 0x0009e8000c12f310 */
[----:B---3--:R4:W-:Y:S02]  /*44c0*/  REDG.E.ADD.F32.FTZ.RN.STRONG.GPU desc[UR16][R44.64+0x100], R19 ;  /* 0x000100132c0079a6 */ /* 0x0089e4000c12f310 */
.L_x_17836:
[----:B------:R-:W-:Y:S05]  /*44d0*/  BSYNC.RECONVERGENT B0 ;  /* 0x0000000000007941 */ /* 0x000fea0003800200 */
.L_x_17835:
        /* <DEDUP_REMOVED lines=10> */
.L_x_17838:
[----:B------:R-:W-:Y:S05]  /*4580*/  BSYNC.RECONVERGENT B0 ;  /* 0x0000000000007941 */ /* 0x000fea0003800200 */
.L_x_17837:
[----:B----4-:R4:W0:Y:S01]  /*4590*/  LDS R19, [R81+0x620] ;  /* 0x0006200051137984 */ /* 0x0108220000000800 */
[----:B------:R-:W-:Y:S04]  /*45a0*/  BSSY.RECONVERGENT B0, `(.L_x_17839) ;  /* 0x0000004000007945 */ /* 0x000fe80003800200 */
[----:B------:R-:W-:Y:S05]  /*45b0*/  @!P2 BRA `(.L_x_17840) ;  /* 0x000000000008a947 */ /* 0x000fea0003800000 */
[----:B0-----:R0:W-:Y:S04]  /*45c0*/  REDG.E.ADD.F32.FTZ.RN.STRONG.GPU desc[UR16][R42.64+0x200], R147 ;  /* 0x000200932a0079a6 */ /* 0x0011e8000c12f310 */
[----:B------:R0:W-:Y:S02]  /*45d0*/  REDG.E.ADD.F32.FTZ.RN.STRONG.GPU desc[UR16][R44.64+0x200], R19 ;  /* 0x000200132c0079a6 */ /* 0x0001e4000c12f310 */
.L_x_17840:
[----:B------:R-:W-:Y:S05]  /*45e0*/  BSYNC.RECONVERGENT B0 ;  /* 0x0000000000007941 */ /* 0x000fea0003800200 */
.L_x_17839:
[----:B0-----:R0:W0:Y:S01]  /*45f0*/  LDS R19, [R83+0x6a0] ;  /* 0x0006a00053137984 */ /* 0x0010220000000800 */
[----:B------:R-:W-:Y:S04]  /*4600*/  BSSY.RECONVERGENT B0, `(.L_x_17841) ;  /* 0x0000004000007945 */ /* 0x000fe80003800200 */
[----:B------:R-:W-:Y:S05]  /*4610*/  @!P3 BRA `(.L_x_17842) ;  /* 0x000000000008b947 */ /* 0x000fea0003800000 */
[----:B------:R1:W-:Y:S04]  /*4620*/  REDG.E.ADD.F32.FTZ.RN.STRONG.GPU desc[UR16][R42.64+0x280], R149 ;  /* 0x000280952a0079a6 */ /* 0x0003e8000c12f310 */
[----:B0-----:R1:W-:Y:S02]  /*4630*/  REDG.E.ADD.F32.FTZ.RN.STRONG.GPU desc[UR16][R44.64+0x280], R19 ;  /* 0x000280132c0079a6 */ /* 0x0013e4000c12f310 */
.L_x_17842:
[----:B------:R-:W-:Y:S05]  /*4640*/  BSYNC.RECONVERGENT B0 ;  /* 0x0000000000007941 */ /* 0x000fea0003800200 */
.L_x_17841:
[----:B01----:R0:W1:Y:S01]  /*4650*/  LDS R19, [R84+0x720] ;  /* 0x0007200054137984 */ /* 0x0030620000000800 */
[----:B------:R-:W-:Y:S04]  /*4660*/  BSSY.RECONVERGENT B0, `(.L_x_17843) ;  /* 0x0000004000007945 */ /* 0x000fe80003800200 */
[----:B------:R-:W-:Y:S05]  /*4670*/  @!P4 BRA `(.L_x_17844) ;  /* 0x000000000008c947 */ /* 0x000fea0003800000 */
[----:B------:R0:W-:Y:S04]  /*4680*/  REDG.E.ADD.F32.FTZ.RN.STRONG.GPU desc[UR16][R42.64+0x300], R151 ;  /* 0x000300972a0079a6 */ /* 0x0001e8000c12f310 */
[----:B-1----:R0:W-:Y:S02]  /*4690*/  REDG.E.ADD.F32.FTZ.RN.STRONG.GPU desc[UR16][R44.64+0x300], R19 ;  /* 0x000300132c0079a6 */ /* 0x0021e4000c12f310 */
.L_x_17844:
[----:B------:R-:W-:Y:S05]  /*46a0*/  BSYNC.RECONVERGENT B0 ;  /* 0x0000000000007941 */ /* 0x000fea0003800200 */
.L_x_17843:
[----:B01----:R0:W1:Y:S01]  /*46b0*/  LDS R19, [R85+0x7a0] ;  /* 0x0007a00055137984 */ /* 0x0030620000000800 */
[----:B------:R-:W-:Y:S04]  /*46c0*/  BSSY.RECONVERGENT B0, `(.L_x_17845) ;  /* 0x0000004000007945 */ /* 0x000fe80003800200 */
[----:B------:R-:W-:Y:S05]  /*46d0*/  @!P5 BRA `(.L_x_17846) ;  /* 0x000000000008d947 */ /* 0x000fea0003800000 */
[----:B------:R0:W-:Y:S04]  /*46e0*/  REDG.E.ADD.F32.FTZ.RN.STRONG.GPU desc[UR16][R42.64+0x380], R153 ;  /* 0x000380992a0079a6 */ /* 0x0001e8000c12f310 */
[----:B-1----:R0:W-:Y:S02]  /*46f0*/  REDG.E.ADD.F32.FTZ.RN.STRONG.GPU desc[UR16][R44.64+0x380], R19 ;  /* 0x000380132c0079a6 */ /* 0x0021e4000c12f310 */
.L_x_17846:
[----:B------:R-:W-:Y:S05]  /*4700*/  BSYNC.RECONVERGENT B0 ;  /* 0x0000000000007941 */ /* 0x000fea0003800200 */
.L_x_17845:
[----:B------:R-:W5:Y:S01]  /*4710*/  SHFL.DOWN PT, R16, R137, 0x1, 0x1f ;  /* 0x08201f0089107f89 */ /* 0x000f6200000e0000 */
[C---:B------:R-:W-:Y:S01]  /*4720*/  ISETP.GT.AND P2, PT, R104.reuse, 0x1e, PT ;  /* 0x0000001e6800780c */ /* 0x040fe20003f44270 */
[----:B------:R-:W-:Y:S01]  /*4730*/  BSSY.RECONVERGENT B0, `(.L_x_17847) ;  /* 0x0000052000007945 */ /* 0x000fe20003800200 */
[----:B------:R-:W-:Y:S01]  /*4740*/  ISETP.NE.AND P3, PT, R104, RZ, PT ;  /* 0x000000ff6800720c */ /* 0x000fe20003f65270 */
[----:B01----:R-:W0:Y:S10]  /*4750*/  SHFL.DOWN PT, R19, R136, 0x1, 0x1f ;  /* 0x08201f0088137f89 */ /* 0x003e3400000e0000 */
        /* <DEDUP_REMOVED lines=16> */
[----:B------:R-:W-:Y:S01]  /*4860*/  FFMA.FTZ R18, R20, R144, -R19 ;  /* 0x0000009014127223 */ /* 0x000fe20000010813 */
[----:B------:R-:W-:-:S03]  /*4870*/  FMUL.FTZ R19, R21, R141 ;  /* 0x0000008d15137220 */ /* 0x000fc60000410000 */
[----:B------:R-:W-:-:S04]  /*4880*/  FMUL.FTZ R48, R135, R18 ;  /* 0x0000001287307220 */ /* 0x000fc80000410000 */
[----:B0-----:R-:W-:Y:S01]  /*4890*/  @!P2 FADD.FTZ R137, R137, R16 ;  /* 0x000000108989a221 */ /* 0x001fe20000010000 */
[-C--:B------:R-:W-:Y:S01]  /*48a0*/  FMUL.FTZ R16, R129, R144.reuse ;  /* 0x0000009081107220 */ /* 0x080fe20000410000 */
[----:B-1----:R-:W-:Y:S01]  /*48b0*/  @!P2 FADD.FTZ R136, R136, R43 ;  /* 0x0000002b8888a221 */ /* 0x002fe20000010000 */
[----:B------:R-:W-:Y:S02]  /*48c0*/  FMUL.FTZ R43, R21, R144 ;  /* 0x00000090152b7220 */ /* 0x000fe40000410000 */
[----:B------:R-:W0:Y:S01]  /*48d0*/  SHFL.DOWN PT, R50, R137, 0x10, 0x1f ;  /* 0x0a001f0089327f89 */ /* 0x000e2200000e0000 */
[-C--:B------:R-:W-:Y:S01]  /*48e0*/  FFMA.FTZ R44, R127, R143.reuse, R16 ;  /* 0x0000008f7f2c7223 */ /* 0x080fe20000010010 */
[CC--:B------:R-:W-:Y:S01]  /*48f0*/  FFMA.FTZ R16, R20.reuse, R142.reuse, -R19 ;  /* 0x0000008e14107223 */ /* 0x0c0fe20000010813 */
[----:B------:R-:W-:Y:S01]  /*4900*/  FFMA.FTZ R42, R20, R143, R43 ;  /* 0x0000008f142a7223 */ /* 0x000fe2000001002b */
[----:B------:R-:W1:Y:S01]  /*4910*/  SHFL.DOWN PT, R45, R136, 0x10, 0x1f ;  /* 0x0a001f00882d7f89 */ /* 0x000e6200000e0000 */
[----:B------:R-:W-:Y:S01]  /*4920*/  FMUL.FTZ R43, R21, R142 ;  /* 0x0000008e152b7220 */ /* 0x000fe20000410000 */
[----:B------:R-:W-:Y:S01]  /*4930*/  FMUL.FTZ R18, R17, R16 ;  /* 0x0000001011127220 */ /* 0x000fe20000410000 */
[----:B------:R-:W-:Y:S01]  /*4940*/  FMUL.FTZ R17, R21, R139 ;  /* 0x0000008b15117220 */ /* 0x000fe20000410000 */
[----:B------:R-:W-:Y:S01]  /*4950*/  FMUL.FTZ R19, R130, R142 ;  /* 0x0000008e82137220 */ /* 0x000fe20000410000 */
[CC--:B------:R-:W-:Y:S01]  /*4960*/  FFMA.FTZ R16, R20.reuse, R141.reuse, R43 ;  /* 0x0000008d14107223 */ /* 0x0c0fe2000001002b */
[----:B------:R-:W-:Y:S01]  /*4970*/  FFMA.FTZ R48, R133, R42, R48 ;  /* 0x0000002a85307223 */ /* 0x000fe20000010030 */
[----:B------:R-:W-:Y:S01]  /*4980*/  FFMA.FTZ R42, R20, R140, -R17 ;  /* 0x0000008c142a7223 */ /* 0x000fe20000010811 */
[----:B------:R-:W-:Y:S01]  /*4990*/  FMUL.FTZ R17, R21, R134 ;  /* 0x0000008615117220 */ /* 0x000fe20000410000 */
[----:B------:R-:W-:Y:S01]  /*49a0*/  FFMA.FTZ R51, R51, R16, R18 ;  /* 0x0000001033337223 */ /* 0x000fe20000010012 */
[-C--:B------:R-:W-:Y:S01]  /*49b0*/  FMUL.FTZ R16, R125, R140.reuse ;  /* 0x0000008c7d107220 */ /* 0x080fe20000410000 */
[----:B------:R-:W-:Y:S01]  /*49c0*/  FFMA.FTZ R141, R128, R141, R19 ;  /* 0x0000008d808d7223 */ /* 0x000fe20000010013 */
[C---:B------:R-:W-:Y:S01]  /*49d0*/  FMUL.FTZ R19, R21.reuse, R140 ;  /* 0x0000008c15137220 */ /* 0x040fe20000410000 */
[-C--:B------:R-:W-:Y:S01]  /*49e0*/  FMUL.FTZ R21, R21, R154.reuse ;  /* 0x0000009a15157220 */ /* 0x080fe20000410000 */
[-C--:B------:R-:W-:Y:S01]  /*49f0*/  FFMA.FTZ R18, R123, R139.reuse, R16 ;  /* 0x0000008b7b127223 */ /* 0x080fe20000010010 */
[C---:B------:R-:W-:Y:S01]  /*4a00*/  FFMA.FTZ R16, R20.reuse, R154, -R17 ;  /* 0x0000009a14107223 */ /* 0x040fe20000010811 */
[----:B------:R-:W-:Y:S01]  /*4a10*/  FFMA.FTZ R19, R20, R139, R19 ;  /* 0x0000008b14137223 */ /* 0x000fe20000010013 */
[----:B------:R-:W-:Y:S01]  /*4a20*/  FMUL.FTZ R53, R53, R42 ;  /* 0x0000002a35357220 */ /* 0x000fe20000410000 */
[----:B------:R-:W-:Y:S01]  /*4a30*/  FMUL.FTZ R17, R126, R154 ;  /* 0x0000009a7e117220 */ /* 0x000fe20000410000 */
[----:B------:R-:W-:Y:S01]  /*4a40*/  FFMA.FTZ R21, R20, R134, R21 ;  /* 0x0000008614157223 */ /* 0x000fe20000010015 */
[----:B------:R-:W-:Y:S01]  /*4a50*/  FMUL.FTZ R49, R49, R16 ;  /* 0x0000001031317220 */ /* 0x000fe20000410000 */
[----:B0-----:R-:W-:Y:S01]  /*4a60*/  FADD.FTZ R42, R137, R50 ;  /* 0x00000032892a7221 */ /* 0x001fe20000010000 */
[----:B------:R-:W-:Y:S01]  /*4a70*/  FFMA.FTZ R52, R52, R19, R53 ;  /* 0x0000001334347223 */ /* 0x000fe20000010035 */
[----:B------:R-:W-:Y:S01]  /*4a80*/  FFMA.FTZ R17, R124, R134, R17 ;  /* 0x000000867c117223 */ /* 0x000fe20000010011 */
[----:B-1----:R-:W-:Y:S01]  /*4a90*/  FADD.FTZ R43, R136, R45 ;  /* 0x0000002d882b7221 */ /* 0x002fe20000010000 */
[----:B------:R-:W-:Y:S01]  /*4aa0*/  FFMA.FTZ R21, R46, R21, R49 ;  /* 0x000000152e157223 */ /* 0x000fe20000010031 */
[----:B------:R-:W-:Y:S01]  /*4ab0*/  ISETP.GT.AND P2, PT, R104, 0xf, PT ;  /* 0x0000000f6800780c */ /* 0x000fe20003f44270 */
[----:B------:R-:W-:Y:S01]  /*4ac0*/  FFMA.FTZ R48, R7, R44, R48 ;  /* 0x0000002c07307223 */ /* 0x000fe20000010030 */
[----:B------:R-:W-:Y:S01]  /*4ad0*/  FFMA.FTZ R51, R6, R141, R51 ;  /* 0x0000008d06337223 */ /* 0x000fe20000010033 */
[----:B------:R0:W-:Y:S01]  /*4ae0*/  @!P3 STS.64 [UR6+0x1088], R42 ;  /* 0x0010882aff00b988 */ /* 0x0001e20008000a06 */
[----:B------:R-:W-:Y:S01]  /*4af0*/  FFMA.FTZ R52, R5, R18, R52 ;  /* 0x0000001205347223 */ /* 0x000fe20000010034 */
[----:B------:R-:W-:Y:S01]  /*4b00*/  FFMA.FTZ R21, R4, R17, R21 ;  /* 0x0000001104157223 */ /* 0x000fe20000010015 */
[----:B------:R-:W-:Y:S01]  /*4b10*/  FSEL R137, R137, R42, P2 ;  /* 0x0000002a89897208 */ /* 0x000fe20001000000 */
[----:B------:R-:W-:Y:S01]  /*4b20*/  FFMA.FTZ R15, R108, R44, R15 ;  /* 0x0000002c6c0f7223 */ /* 0x000fe2000001000f */
[----:B------:R-:W-:Y:S01]  /*4b30*/  FSEL R136, R136, R43, P2 ;  /* 0x0000002b88887208 */ /* 0x000fe20001000000 */
[----:B------:R-:W-:Y:S01]  /*4b40*/  FFMA.FTZ R14, R107, R141, R14 ;  /* 0x0000008d6b0e7223 */ /* 0x000fe2000001000e */
[----:B------:R-:W-:Y:S01]  /*4b50*/  FADD.FTZ R11, R48, R11 ;  /* 0x0000000b300b7221 */ /* 0x000fe20000010000 */
[----:B------:R-:W-:Y:S01]  /*4b60*/  FFMA.FTZ R13, R106, R18, R13 ;  /* 0x000000126a0d7223 */ /* 0x000fe2000001000d */
[----:B------:R-:W-:Y:S01]  /*4b70*/  FADD.FTZ R10, R51, R10 ;  /* 0x0000000a330a7221 */ /* 0x000fe20000010000 */
[----:B------:R-:W-:Y:S01]  /*4b80*/  FFMA.FTZ R12, R105, R17, R12 ;  /* 0x00000011690c7223 */ /* 0x000fe2000001000c */
[----:B------:R-:W-:Y:S01]  /*4b90*/  FADD.FTZ R9, R52, R9 ;  /* 0x0000000934097221 */ /* 0x000fe20000010000 */
[----:B------:R-:W-:Y:S01]  /*4ba0*/  FADD.FTZ R8, R21, R8 ;  /* 0x0000000815087221 */ /* 0x000fe20000010000 */
[----:B------:R-:W-:Y:S06]  /*4bb0*/  BAR.SYNC.DEFER_BLOCKING 0x0 ;  /* 0x0000000000007b1d */ /* 0x000fec0000010000 */
[----:B0-----:R-:W-:Y:S05]  /*4bc0*/  @P1 BRA `(.L_x_17848) ;  /* 0x0000000000201947 */ /* 0x001fea0003800000 */
[----:B------:R-:W-:Y:S01]  /*4bd0*/  ISETP.NE.AND P2, PT, R76, UR8, PT ;  /* 0x000000084c007c0c */ /* 0x000fe2000bf45270 */
[----:B------:R-:W-:Y:S01]  /*4be0*/  ULEA UR7, UR4, UR6, 0x3 ;  /* 0x0000000604077291 */ /* 0x000fe2000f8e18ff */
[----:B------:R-:W-:Y:S02]  /*4bf0*/  MOV R16, R137 ;  /* 0x0000008900107202 */ /* 0x000fe40000000f00 */
[----:B------:R-:W-:-:S09]  /*4c00*/  MOV R17, R136 ;  /* 0x0000008800117202 */ /* 0x000fd20000000f00 */
[----:B------:R-:W0:Y:S02]  /*4c10*/  @P2 LDS.64 R18, [UR7+0x35d0] ;  /* 0x0035d007ff122984 */ /* 0x000e240008000a00 */
[----:B0-----:R-:W-:Y:S01]  /*4c20*/  @P2 FADD.FTZ R16, R16, R18 ;  /* 0x0000001210102221 */ /* 0x001fe20000010000 */
[----:B------:R-:W-:-:S05]  /*4c30*/  @P2 FADD.FTZ R17, R17, R19 ;  /* 0x0000001311112221 */ /* 0x000fca0000010000 */
[----:B------:R0:W-:Y:S02]  /*4c40*/  STS.64 [UR7+0x35d0], R16 ;  /* 0x0035d010ff007988 */ /* 0x0001e40008000a07 */
.L_x_17848:
[----:B------:R-:W-:Y:S05]  /*4c50*/  BSYNC.RECONVERGENT B0 ;  /* 0x0000000000007941 */ /* 0x000fea0003800200 */
.L_x_17847:
[----:B------:R-:W-:-:S04]  /*4c60*/  UIADD3 UR4, UPT, UPT, UR4, 0x1, URZ ;  /* 0x0000000104047890 */ /* 0x000fc8000fffe0ff */
[----:B------:R-:W-:-:S09]  /*4c70*/  UISETP.GE.AND UP0, UPT, UR4, UR9, UPT ;  /* 0x000000090400728c */ /* 0x000fd2000bf06270 */
[----:B------:R-:W-:Y:S05]  /*4c80*/  BRA.U !UP0, `(.L_x_17849) ;  /* 0xffffffd108a07547 */ /* 0x000fea000b83ffff */
.L_x_17817:
[----:B------:R-:W-:Y:S01]  /*4c90*/  BAR.SYNC.DEFER_BLOCKING 0x0 ;  /* 0x0000000000007b1d */ /* 0x000fe20000010000 */
[----:B------:R-:W-:Y:S01]  /*4ca0*/  MOV R4, R2 ;  /* 0x0000000200047202 */ /* 0x000fe20000000f00 */
[----:B------:R-:W-:-:S06]  /*4cb0*/  HFMA2 R5, -RZ, RZ, 0, 0 ;  /* 0x00000000ff057431 */ /* 0x000fcc00000001ff */
[----:B------:R-:W1:Y:S01]  /*4cc0*/  LDC.64 R30, c[0x0][0x4f8] ;  /* 0x00013e00ff1e7b82 */ /* 0x000e620000000a00 */
[----:B------:R-:W5:Y:S01]  /*4cd0*/  LDCU.64 UR8, c[0x0][0x500] ;  /* 0x0000a000ff0877ac */ /* 0x000f620008000a00 */
[----:B------:R-:W2:Y:S01]  /*4ce0*/  LDCU.64 UR10, c[0x0][0x550] ;  /* 0x0000aa00ff0a77ac */ /* 0x000ea20008000a00 */
[----:B------:R-:W-:Y:S01]  /*4cf0*/  STS.128 [R103], R12 ;  /* 0x0000000c67007388 */ /* 0x000fe20000000c00 */
[----:B------:R-:W-:-:S03]  /*4d00*/  NOP ;  /* 0x0000000000007918 */ /* 0x000fc60000000000 */
[----:B------:R-:W-:Y:S01]  /*4d10*/  LDS R7, [R102] ;  /* 0x0000000066077984 */ /* 0x000fe20000000800 */
[----:B-1----:R-:W-:-:S03]  /*4d20*/  IMAD.WIDE.U32 R2, R30, UR18, R4 ;  /* 0x000000121e027c25 */ /* 0x002fc6000f8e0004 */
[----:B0-----:R-:W-:Y:S01]  /*4d30*/  LDS R17, [R102+0x80] ;  /* 0x0000800066117984 */ /* 0x001fe20000000800 */
[----:B------:R-:W-:Y:S02]  /*4d40*/  IMAD R3, R31, UR18, R3 ;  /* 0x000000121f037c24 */ /* 0x000fe4000f8e0203 */
[----:B------:R-:W0:Y:S01]  /*4d50*/  LDC.64 R30, c[0x0][0x518] ;  /* 0x00014600ff1e7b82 */ /* 0x000e220000000a00 */
[----:B------:R-:W-:Y:S01]  /*4d60*/  LDS R19, [R102+0x100] ;  /* 0x0001000066137984 */ /* 0x000fe20000000800 */
[----:B-----5:R-:W-:-:S03]  /*4d70*/  IMAD.WIDE.U32 R2, R55, UR8, R2 ;  /* 0x0000000837027c25 */ /* 0x020fc6000f8e0002 */
[----:B------:R-:W-:Y:S01]  /*4d80*/  LDS R21, [R102+0x180] ;  /* 0x0001800066157984 */ /* 0x000fe20000000800 */
[----:B------:R-:W-:Y:S01]  /*4d90*/  IMAD R6, R55, UR9, R3 ;  /* 0x0000000937067c24 */ /* 0x000fe2000f8e0203 */
[----:B------:R-:W-:Y:S01]  /*4da0*/  IADD3 R3, P5, PT, R82, R2, RZ ;  /* 0x0000000252037210 */ /* 0x000fe20007fbe0ff */
[----:B------:R-:W1:Y:S01]  /*4db0*/  LDCU.64 UR8, c[0x0][0x560] ;  /* 0x0000ac00ff0877ac */ /* 0x000e620008000a00 */
[----:B------:R-:W-:Y:S02]  /*4dc0*/  @!P1 STS [UR6+0x200], R101 ;  /* 0x00020065ff009988 */ /* 0x000fe40008000806 */
[----:B------:R-:W-:Y:S01]  /*4dd0*/  IADD3.X R6, PT, PT, RZ, R6, RZ, P5, !PT ;  /* 0x00000006ff067210 */ /* 0x000fe20002ffe4ff */
[----:B------:R-:W-:Y:S01]  /*4de0*/  BAR.SYNC.DEFER_BLOCKING 0x0 ;  /* 0x0000000000007b1d */ /* 0x000fe20000010000 */
[----:B--2---:R-:W-:-:S04]  /*4df0*/  LEA R2, P5, R3, UR10, 0x2 ;  /* 0x0000000a03027c11 */ /* 0x004fc8000f8a10ff */
[----:B------:R-:W-:Y:S02]  /*4e00*/  LEA.HI.X R3, R3, UR11, R6, 0x2, P5 ;  /* 0x0000000b03037c11 */ /* 0x000fe4000a8f1406 */
[----:B------:R-:W-:-:S04]  /*4e10*/  IADD3 R66, P5, PT, R66, -0x200, RZ ;  /* 0xfffffe0042427810 */ /* 0x000fc80007fbe0ff */
[----:B------:R-:W-:Y:S01]  /*4e20*/  IADD3.X R68, PT, PT, R68, -0x1, RZ, P5, !PT ;  /* 0xffffffff44447810 */ /* 0x000fe20002ffe4ff */
[----:B------:R-:W2:Y:S02]  /*4e30*/  LDS R23, [UR6+0x200] ;  /* 0x00020006ff177984 */ /* 0x000ea40008000800 */
[-C--:B--2---:R-:W-:Y:S02]  /*4e40*/  ISETP.GE.AND P0, PT, R82, R23.reuse, PT ;  /* 0x000000175200720c */ /* 0x084fe40003f06270 */
        /* <DEDUP_REMOVED lines=49> */
.L_x_17815:
        /* <DEDUP_REMOVED lines=34> */
.L_x_17852:
[----:B------:R-:W-:Y:S05]  /*5380*/  BSYNC.RECONVERGENT B0 ;  /* 0x0000000000007941 */ /* 0x000fea0003800200 */
.L_x_17851:
        /* <DEDUP_REMOVED lines=26> */
.L_x_17854:
[----:B------:R-:W-:Y:S05]  /*5530*/  BSYNC.RECONVERGENT B0 ;  /* 0x0000000000007941 */ /* 0x000fea0003800200 */
.L_x_17853:
[----:B------:R-:W-:Y:S05]  /*5540*/  @P2 EXIT ;  /* 0x000000000000294d */ /* 0x000fea0003800000 */
[----:B------:R-:W2:Y:S01]  /*5550*/  S2UR UR5, SR_CgaCtaId ;  /* 0x00000000000579c3 */ /* 0x000ea20000008800 */
[----:B0-----:R-:W-:Y:S01]  /*5560*/  MOV R7, R12 ;  /* 0x0000000c00077202 */ /* 0x001fe20000000f00 */
[----:B------:R-:W-:Y:S01]  /*5570*/  UMOV UR4, 0x400 ;  /* 0x0000040000047882 */ /* 0x000fe20000000000 */
[----:B------:R-:W0:Y:S01]  /*5580*/  LDCU UR6, c[0x0][0x360] ;  /* 0x00006c00ff0677ac */ /* 0x000e220008000800 */
[----:B------:R-:W0:Y:S01]  /*5590*/  LDCU.64 UR8, c[0x0][0x4b0] ;  /* 0x00009600ff0877ac */ /* 0x000e220008000a00 */
[----:B------:R-:W0:Y:S02]  /*55a0*/  LDCU.64 UR10, c[0x0][0x530] ;  /* 0x0000a600ff0a77ac */ /* 0x000e240008000a00 */
[----:B0-2---:R-:W-:-:S12]  /*55b0*/  ULEA UR4, UR5, UR4, 0x18 ;  /* 0x0000000405047291 */ /* 0x005fd8000f8ec0ff */
.L_x_17855:
        /* <DEDUP_REMOVED lines=16> */
.L_x_17856:
        /* <DEDUP_REMOVED lines=12> */
.L_x_18797:


//--------------------- .text._Z25selective_scan_bwd_kernelI32Selective_Scan_bwd_kernel_traitsILi32ELi4ELb0ELb1ELb1ELb1ELb0EfN3c107complexIfEEEEv12SSMParamsBwd --------------------------
	.section	.text._Z25selective_scan_bwd_kernelI32Selective_Scan_bwd_kernel_traitsILi32ELi4ELb0ELb1ELb1ELb1ELb0EfN3c107complexIfEEEEv12SSMParamsBwd,"ax",@progbits
	.align	128
        .global         _Z25selective_scan_bwd_kernelI32Selective_Scan_bwd_kernel_traitsILi32ELi4ELb0ELb1ELb1ELb1ELb0EfN3c107complexIfEEEEv12SSMParamsBwd
        .type           _Z25selective_scan_bwd_kernelI32Selective_Scan_bwd_kernel_traitsILi32ELi4ELb0ELb1ELb1ELb1ELb0EfN3c107complexIfEEEEv12SSMParamsBwd,@function
        .size           _Z25selective_scan_bwd_kernelI32Selective_Scan_bwd_kernel_traitsILi32ELi4ELb0ELb1ELb1ELb1ELb0EfN3c107complexIfEEEEv12SSMParamsBwd,(.L_x_18798 - _Z25selective_scan_bwd_kernelI32Selective_Scan_bwd_kernel_traitsILi32ELi4ELb0ELb1ELb1ELb1ELb0EfN3c107complexIfEEEEv12SSMParamsBwd)
        .other          _Z25selective_scan_bwd_kernelI32Selective_Scan_bwd_kernel_traitsILi32ELi4ELb0ELb1ELb1ELb1ELb0EfN3c107complexIfEEEEv12SSMParamsBwd,@"STO_CUDA_ENTRY STV_DEFAULT"
_Z25selective_scan_bwd_kernelI32Selective_Scan_bwd_kernel_traitsILi32ELi4ELb0ELb1ELb1ELb1ELb0EfN3c107complexIfEEEEv12SSMParamsBwd:
.text._Z25selective_scan_bwd_kernelI32Selective_Scan_bwd_kernel_traitsILi32ELi4ELb0ELb1ELb1ELb1ELb0EfN3c107complexIfEEEEv12SSMParamsBwd:
        /* <DEDUP_REMOVED lines=215> */
.L_x_17899:
        /* <DEDUP_REMOVED lines=48> */
[----:B0-----:R-:W-:Y:S01]  /*1070*/  IADD3.X R13, PT, PT, RZ, R70, RZ, P4, !PT ;  /* 0x00000046ff0d7210 */ /* 0x001fe200027fe4ff */
        /* <DEDUP_REMOVED lines=57> */
.L_x_17859:
[----:B------:R-:W-:Y:S05]  /*1410*/  BSYNC.RECONVERGENT B0 ;  /* 0x0000000000007941 */ /* 0x000fea0003800200 */
.L_x_17858:
        /* <DEDUP_REMOVED lines=32> */
.L_x_17861:
[----:B------:R-:W-:Y:S05]  /*1620*/  BSYNC.RECONVERGENT B0 ;  /* 0x0000000000007941 */ /* 0x000fea0003800200 */
.L_x_17860:
        /* <DEDUP_REMOVED lines=32> */
.L_x_17863:
[----:B------:R-:W-:Y:S05]  /*1830*/  BSYNC.RECONVERGENT B0 ;  /* 0x0000000000007941 */ /* 0x000fea0003800200 */
.L_x_17862:
        /* <DEDUP_REMOVED lines=32> */
.L_x_17865:
[----:B------:R-:W-:Y:S05]  /*1a40*/  BSYNC.RECONVERGENT B0 ;  /* 0x0000000000007941 */ /* 0x000fea0003800200 */
.L_x_17864:
[----:B------:R-:W2:Y:S01]  /*1a50*/  LDCU UR4, c[0x0][0x38c] ;  /* 0x00007180ff0477ac */ /* 0x000ea20008000800 */
[----:B-1----:R-:W-:Y:S01]  /*1a60*/  FFMA.FTZ R8, R4, R16, R71 ;  /* 0x0000001004087223 */ /* 0x002fe20000010047 */
[----:B------:R-:W-:Y:S01]  /*1a70*/  CS2R R10, SRZ ;  /* 0x00000000000a7805 */ /* 0x000fe2000001ff00 */
[-C--:B------:R-:W-:Y:S01]  /*1a80*/  FMUL.FTZ R12, R16, R0.reuse ;  /* 0x00000000100c7220 */ /* 0x080fe20000410000 */
[-C--:B------:R-:W-:Y:S01]  /*1a90*/  FMUL.FTZ R14, R18, R0.reuse ;  /* 0x00000000120e7220 */ /* 0x080fe20000410000 */
[----:B------:R-:W-:Y:S01]  /*1aa0*/  FFMA.FTZ R13, R5, R17, R8 ;  /* 0x00000011050d7223 */ /* 0x000fe20000010008 */
[----:B------:R-:W-:Y:S01]  /*1ab0*/  CS2R R8, SRZ ;  /* 0x0000000000087805 */ /* 0x000fe2000001ff00 */
[----:B------:R-:W-:Y:S02]  /*1ac0*/  FMUL.FTZ R15, R19, R0 ;  /* 0x00000000130f7220 */ /* 0x000fe40000410000 */
[----:B------:R-:W-:Y:S01]  /*1ad0*/  FFMA.FTZ R28, R6, R18, R13 ;  /* 0x00000012061c7223 */ /* 0x000fe2000001000d */
[----:B------:R-:W-:-:S03]  /*1ae0*/  FMUL.FTZ R13, R17, R0 ;  /* 0x00000000110d7220 */ /* 0x000fc60000410000 */
[----:B------:R-:W-:Y:S01]  /*1af0*/  FFMA.FTZ R71, R7, R19, R28 ;  /* 0x0000001307477223 */ /* 0x000fe2000001001c */
[----:B--2---:R-:W-:Y:S01]  /*1b00*/  UISETP.GE.AND UP0, UPT, UR4, 0x1, UPT ;  /* 0x000000010400788c */ /* 0x004fe2000bf06270 */
[----:B------:R-:W-:Y:S08]  /*1b10*/  BAR.SYNC.DEFER_BLOCKING 0x0 ;  /* 0x0000000000007b1d */ /* 0x000ff00000010000 */
[----:B------:R-:W-:Y:S05]  /*1b20*/  BRA.U !UP0, `(.L_x_17866) ;  /* 0x0000002d08ec7547 */ /* 0x000fea000b800000 */
[----:B------:R-:W1:Y:S01]  /*1b30*/  LDC R120, c[0x0][0x388] ;  /* 0x0000e200ff787b82 */ /* 0x000e620000000800 */
[----:B------:R-:W-:Y:S01]  /*1b40*/  FADD.FTZ R112, R17, R17 ;  /* 0x0000001111707221 */ /* 0x000fe20000010000 */
[----:B------:R-:W-:Y:S01]  /*1b50*/  SHF.L.U32 R17, R102, 0x8, RZ ;  /* 0x0000000866117819 */ /* 0x000fe200000006ff */
[----:B------:R-:W-:Y:S01]  /*1b60*/  FADD.FTZ R111, R16, R16 ;  /* 0x00000010106f7221 */ /* 0x000fe20000010000 */
[----:B------:R-:W-:Y:S01]  /*1b70*/  SHF.L.U32 R16, R106, 0x3, RZ ;  /* 0x000000036a107819 */ /* 0x000fe200000006ff */
[----:B------:R-:W-:Y:S01]  /*1b80*/  HFMA2 R11, -RZ, RZ, 0, 0 ;  /* 0x00000000ff0b7431 */ /* 0x000fe200000001ff */
[----:B------:R-:W-:Y:S01]  /*1b90*/  LEA R115, R115, -R17, 0x1 ;  /* 0x8000001173737211 */ /* 0x000fe200078e08ff */
[----:B------:R-:W-:Y:S01]  /*1ba0*/  FADD.FTZ R113, R18, R18 ;  /* 0x0000001212717221 */ /* 0x000fe20000010000 */
[----:B------:R-:W2:Y:S01]  /*1bb0*/  LDC.64 R42, c[0x0][0x3a8] ;  /* 0x0000ea00ff2a7b82 */ /* 0x000ea20000000a00 */
[C---:B------:R-:W-:Y:S01]  /*1bc0*/  ISETP.NE.AND P0, PT, R78.reuse, 0x1, PT ;  /* 0x000000014e00780c */ /* 0x040fe20003f05270 */
[----:B------:R-:W-:Y:S01]  /*1bd0*/  FADD.FTZ R121, R19, R19 ;  /* 0x0000001313797221 */ /* 0x000fe20000010000 */
[----:B------:R-:W-:Y:S01]  /*1be0*/  SHF.L.U32 R122, R78, 0x8, RZ ;  /* 0x000000084e7a7819 */ /* 0x000fe200000006ff */
[----:B------:R-:W-:Y:S01]  /*1bf0*/  FMUL.FTZ R118, R4, R107 ;  /* 0x0000006b04767220 */ /* 0x000fe20000410000 */
[----:B------:R-:W-:Y:S01]  /*1c00*/  IADD3 R30, P1, PT, R17, R58, RZ ;  /* 0x0000003a111e7210 */ /* 0x000fe20007f3e0ff */
[----:B------:R-:W-:Y:S01]  /*1c10*/  FMUL.FTZ R117, R5, R110 ;  /* 0x0000006e05757220 */ /* 0x000fe20000410000 */
[----:B------:R-:W-:Y:S01]  /*1c20*/  ISETP.GE.AND P2, PT, R90, R115, PT ;  /* 0x000000735a00720c */ /* 0x000fe20003f46270 */
[----:B------:R-:W3:Y:S01]  /*1c30*/  LDC.64 R40, c[0x0][0x440] ;  /* 0x00011000ff287b82 */ /* 0x000ee20000000a00 */
[----:B------:R-:W-:Y:S01]  /*1c40*/  LEA.HI.SX32 R124, R16, R16, 0x1b ;  /* 0x00000010107c7211 */ /* 0x000fe200078fdaff */
[----:B------:R-:W-:Y:S01]  /*1c50*/  FMUL.FTZ R116, R6, R109 ;  /* 0x0000006d06747220 */ /* 0x000fe20000410000 */
[----:B------:R-:W-:Y:S01]  /*1c60*/  IADD3 R119, PT, PT, R78, -0x2, RZ ;  /* 0xfffffffe4e777810 */ /* 0x000fe20007ffe0ff */
[----:B------:R-:W-:Y:S01]  /*1c70*/  FMUL.FTZ R114, R7, R108 ;  /* 0x0000006c07727220 */ /* 0x000fe20000410000 */
[----:B------:R-:W-:Y:S01]  /*1c80*/  ISETP.EQ.AND P0, PT, R58, RZ, P0 ;  /* 0x000000ff3a00720c */ /* 0x000fe20000702270 */
[----:B------:R-:W4:Y:S01]  /*1c90*/  LDCU UR8, c[0x0][0x394] ;  /* 0x00007280ff0877ac */ /* 0x000f220008000800 */
[----:B------:R-:W-:Y:S01]  /*1ca0*/  LOP3.LUT R122, R122, 0x100, RZ, 0xc0, !PT ;  /* 0x000001007a7a7812 */ /* 0x000fe200078ec0ff */
[----:B------:R-:W1:Y:S01]  /*1cb0*/  LDC.64 R38, c[0x0][0x3c0] ;  /* 0x0000f000ff267b82 */ /* 0x000e620000000a00 */
[----:B------:R-:W-:Y:S01]  /*1cc0*/  P2R R160, PR, RZ, 0x4 ;  /* 0x00000004ffa07803 */ /* 0x000fe20000000000 */
[----:B------:R-:W1:Y:S01]  /*1cd0*/  LDCU UR9, c[0x0][0x38c] ;  /* 0x00007180ff0977ac */ /* 0x000e620008000800 */
[----:B------:R-:W-:-:S02]  /*1ce0*/  LOP3.LUT R161, R17, 0x100, RZ, 0xc0, !PT ;  /* 0x0000010011a17812 */ /* 0x000fc400078ec0ff */
[C---:B------:R-:W-:Y:S01]  /*1cf0*/  IADD3 R123, PT, PT, R17.reuse, R58, RZ ;  /* 0x0000003a117b7210 */ /* 0x040fe20007ffe0ff */
[----:B------:R-:W-:Y:S01]  /*1d00*/  UMOV UR4, URZ ;  /* 0x000000ff00047c82 */ /* 0x000fe20008000000 */
[----:B------:R-:W-:Y:S01]  /*1d10*/  LEA R124, R124, UR6, 0x2 ;  /* 0x000000067c7c7c11 */ /* 0x000fe2000f8e10ff */
[----:B0-----:R-:W0:Y:S01]  /*1d20*/  LDC.64 R36, c[0x0][0x3e0] ;  /* 0x0000f800ff247b82 */ /* 0x001e220000000a00 */
[----:B------:R-:W-:-:S07]  /*1d30*/  LEA.HI.X.SX32 R31, R17, RZ, 0x1, P1 ;  /* 0x000000ff111f7211 */ /* 0x000fce00008f0eff */
[----:B------:R-:W0:Y:S08]  /*1d40*/  LDC.64 R34, c[0x0][0x4d0] ;  /* 0x00013400ff227b82 */ /* 0x000e300000000a00 */
[----:B----4-:R-:W0:Y:S02]  /*1d50*/  LDC.64 R32, c[0x0][0x4f0] ;  /* 0x00013c00ff207b82 */ /* 0x010e240000000a00 */
.L_x_17898:
[----:B------:R-:W-:Y:S02]  /*1d60*/  MOV R28, R90 ;  /* 0x0000005a001c7202 */ /* 0x000fe40000000f00 */
[----:B------:R-:W-:Y:S02]  /*1d70*/  MOV R29, RZ ;  /* 0x000000ff001d7202 */ /* 0x000fe40000000f00 */
[----:B-1----:R-:W-:Y:S02]  /*1d80*/  MOV R16, R22 ;  /* 0x0000001600107202 */ /* 0x002fe40000000f00 */
[----:B------:R-:W-:Y:S01]  /*1d90*/  MOV R17, R73 ;  /* 0x0000004900117202 */ /* 0x000fe20000000f00 */
[----:B-1----:R-:W-:Y:S01]  /*1da0*/  IMAD.WIDE.U32 R18, R38, UR4, R28 ;  /* 0x0000000426127c25 */ /* 0x002fe2000f8e001c */
[----:B------:R-:W-:Y:S02]  /*1db0*/  ISETP.NE.AND P5, PT, R160, RZ, PT ;  /* 0x000000ffa000720c */ /* 0x000fe40003fa5270 */
[----:B------:R-:W-:Y:S01]  /*1dc0*/  P2R R50, PR, RZ, 0x1 ;  /* 0x00000001ff327803 */ /* 0x000fe20000000000 */
[----:B--2---:R-:W-:Y:S01]  /*1dd0*/  IMAD.WIDE.U32 R16, R42, UR4, R16 ;  /* 0x000000042a107c25 */ /* 0x004fe2000f8e0010 */
[----:B------:R-:W-:-:S02]  /*1de0*/  LEA R46, P2, R18, R72, 0x2 ;  /* 0x00000048122e7211 */ /* 0x000fc400078410ff */
[-C--:B------:R-:W-:Y:S01]  /*1df0*/  ISETP.GE.AND P0, PT, R92, R115.reuse, PT ;  /* 0x000000735c00720c */ /* 0x080fe20003f06270 */
[----:B0-----:R-:W-:Y:S01]  /*1e00*/  IMAD.WIDE.U32 R44, R36, UR4, R28 ;  /* 0x00000004242c7c25 */ /* 0x001fe2000f8e001c */
[----:B---3--:R-:W-:Y:S02]  /*1e10*/  LEA R28, P1, R16, R40, 0x3 ;  /* 0x00000028101c7211 */ /* 0x008fe400078218ff */
[----:B------:R-:W-:Y:S01]  /*1e20*/  ISETP.GE.AND P4, PT, R99, R115, PT ;  /* 0x000000736300720c */ /* 0x000fe20003f86270 */
[----:B------:R-:W-:Y:S01]  /*1e30*/  IMAD R29, R39, UR4, R19 ;  /* 0x00000004271d7c24 */ /* 0x000fe2000f8e0213 */
[----:B------:R-:W-:Y:S01]  /*1e40*/  LEA R48, P3, R44, R75, 0x2 ;  /* 0x0000004b2c307211 */ /* 0x000fe200078610ff */
[----:B------:R-:W-:Y:S01]  /*1e50*/  IMAD R17, R43, UR4, R17 ;  /* 0x000000042b117c24 */ /* 0x000fe2000f8e0211 */
[----:B------:R-:W-:Y:S01]  /*1e60*/  MOV R51, RZ ;  /* 0x000000ff00337202 */ /* 0x000fe20000000f00 */
[----:B------:R-:W-:Y:S01]  /*1e70*/  IMAD R19, R37, UR4, R45 ;  /* 0x0000000425137c24 */ /* 0x000fe2000f8e022d */
[----:B------:R-:W-:-:S02]  /*1e80*/  LEA.HI.X R47, R18, R74, R29, 0x2, P2 ;  /* 0x0000004a122f7211 */ /* 0x000fc400010f141d */
[----:B------:R-:W-:Y:S02]  /*1e90*/  LEA.HI.X R29, R16, R41, R17, 0x3, P1 ;  /* 0x00000029101d7211 */ /* 0x000fe400008f1c11 */
[----:B------:R-:W-:Y:S02]  /*1ea0*/  MOV R17, RZ ;  /* 0x000000ff00117202 */ /* 0x000fe40000000f00 */
[----:B------:R-:W-:Y:S02]  /*1eb0*/  LEA.HI.X R49, R44, R76, R19, 0x2, P3 ;  /* 0x0000004c2c317211 */ /* 0x000fe400018f1413 */
[-C--:B------:R-:W-:Y:S01]  /*1ec0*/  ISETP.GE.AND P1, PT, R96, R115.reuse, PT ;  /* 0x000000736000720c */ /* 0x080fe20003f26270 */
[----:B------:R-:W2:Y:S01]  /*1ed0*/  LDG.E.64 R28, desc[UR16][R28.64] ;  /* 0x000000101c1c7981 */ /* 0x000ea2000c1e1b00 */
[-C--:B------:R-:W-:Y:S02]  /*1ee0*/  ISETP.GE.AND P2, PT, R97, R115.reuse, PT ;  /* 0x000000736100720c */ /* 0x080fe40003f46270 */
[-C--:B------:R-:W-:Y:S01]  /*1ef0*/  ISETP.GE.AND P3, PT, R98, R115.reuse, PT ;  /* 0x000000736200720c */ /* 0x080fe20003f66270 */
[----:B------:R-:W3:Y:S01]  /*1f00*/  @!P5 LDG.E R17, desc[UR16][R46.64] ;  /* 0x000000102e11d981 */ /* 0x000ee2000c1e1900 */
[----:B------:R-:W-:-:S02]  /*1f10*/  ISETP.GE.AND P5, PT, R100, R115, PT ;  /* 0x000000736400720c */ /* 0x000fc40003fa6270 */
[----:B------:R-:W-:Y:S02]  /*1f20*/  ISETP.GE.AND P6, PT, R101, R115, PT ;  /* 0x000000736500720c */ /* 0x000fe40003fc6270 */
[----:B------:R-:W-:Y:S02]  /*1f30*/  MOV R19, RZ ;  /* 0x000000ff00137202 */ /* 0x000fe40000000f00 */
[----:B------:R-:W-:Y:S02]  /*1f40*/  MOV R45, RZ ;  /* 0x000000ff002d7202 */ /* 0x000fe40000000f00 */
[----:B------:R-:W-:Y:S01]  /*1f50*/  MOV R53, RZ ;  /* 0x000000ff00357202 */ /* 0x000fe20000000f00 */
[----:B----4-:R-:W4:Y:S01]  /*1f60*/  @!P2 LDG.E R51, desc[UR16][R46.64+0x180] ;  /* 0x000180102e33a981 */ /* 0x010f22000c1e1900 */
[----:B------:R-:W-:Y:S02]  /*1f70*/  MOV R55, RZ ;  /* 0x000000ff00377202 */ /* 0x000fe40000000f00 */
[----:B------:R-:W-:Y:S01]  /*1f80*/  MOV R125, RZ ;  /* 0x000000ff007d7202 */ /* 0x000fe20000000f00 */
[----:B------:R-:W5:Y:S01]  /*1f90*/  @!P0 LDG.E R19, desc[UR16][R46.64+0x80] ;  /* 0x000080102e138981 */ /* 0x000f62000c1e1900 */
[----:B------:R-:W-:-:S03]  /*1fa0*/  MOV R127, RZ ;  /* 0x000000ff007f7202 */ /* 0x000fc60000000f00 */
[----:B------:R-:W2:Y:S04]  /*1fb0*/  @!P1 LDG.E R45, desc[UR16][R46.64+0x100] ;  /* 0x000100102e2d9981 */ /* 0x000ea8000c1e1900 */
[----:B------:R-:W2:Y:S04]  /*1fc0*/  @!P3 LDG.E R53, desc[UR16][R46.64+0x200] ;  /* 0x000200102e35b981 */ /* 0x000ea8000c1e1900 */
[----:B------:R-:W2:Y:S04]  /*1fd0*/  @!P4 LDG.E R55, desc[UR16][R46.64+0x280] ;  /* 0x000280102e37c981 */ /* 0x000ea8000c1e1900 */
[----:B------:R-:W2:Y:S04]  /*1fe0*/  @!P5 LDG.E R125, desc[UR16][R46.64+0x300] ;  /* 0x000300102e7dd981 */ /* 0x000ea8000c1e1900 */
[----:B------:R0:W2:Y:S02]  /*1ff0*/  @!P6 LDG.E R127, desc[UR16][R46.64+0x380] ;  /* 0x000380102e7fe981 */ /* 0x0000a4000c1e1900 */
[----:B0-----:R-:W-:-:S02]  /*2000*/  MOV R47, RZ ;  /* 0x000000ff002f7202 */ /* 0x001fc40000000f00 */
[----:B------:R-:W-:Y:S01]  /*2010*/  MOV R135, RZ ;  /* 0x000000ff00877202 */ /* 0x000fe20000000f00 */
[----:B---3--:R-:W-:Y:S04]  /*2020*/  STS [R104], R17 ;  /* 0x0000001168007388 */ /* 0x008fe80000000800 */
[----:B----4-:R-:W-:Y:S04]  /*2030*/  STS [R104+0x18c], R51 ;  /* 0x00018c3368007388 */ /* 0x010fe80000000800 */
[----:B-----5:R0:W-:Y:S04]  /*2040*/  STS [R104+0x84], R19 ;  /* 0x0000841368007388 */ /* 0x0201e80000000800 */
[----:B--2---:R1:W-:Y:S04]  /*2050*/  STS [R104+0x108], R45 ;  /* 0x0001082d68007388 */ /* 0x0043e80000000800 */
[----:B------:R2:W-:Y:S04]  /*2060*/  STS [R104+0x210], R53 ;  /* 0x0002103568007388 */ /* 0x0005e80000000800 */
[----:B------:R3:W-:Y:S04]  /*2070*/  STS [R104+0x294], R55 ;  /* 0x0002943768007388 */ /* 0x0007e80000000800 */
[----:B------:R-:W-:Y:S04]  /*2080*/  STS [R104+0x318], R125 ;  /* 0x0003187d68007388 */ /* 0x000fe80000000800 */
[----:B------:R-:W-:Y:S01]  /*2090*/  STS [R104+0x39c], R127 ;  /* 0x00039c7f68007388 */ /* 0x000fe20000000800 */
[----:B------:R-:W-:-:S03]  /*20a0*/  NOP ;  /* 0x0000000000007918 */ /* 0x000fc60000000000 */
[----:B------:R-:W4:Y:S01]  /*20b0*/  @!P1 LDG.E R47, desc[UR16][R48.64+0x100] ;  /* 0x00010010302f9981 */ /* 0x000f22000c1e1900 */
[----:B------:R-:W-:Y:S02]  /*20c0*/  ISETP.GE.AND P1, PT, R90, R115, PT ;  /* 0x000000735a00720c */ /* 0x000fe40003f26270 */
[----:B0-----:R-:W-:Y:S01]  /*20d0*/  MOV R19, RZ ;  /* 0x000000ff00137202 */ /* 0x001fe20000000f00 */
[----:B------:R-:W5:Y:S01]  /*20e0*/  @!P0 LDG.E R135, desc[UR16][R48.64+0x80] ;  /* 0x0000801030878981 */ /* 0x000f62000c1e1900 */
[----:B-1----:R-:W-:Y:S02]  /*20f0*/  MOV R45, RZ ;  /* 0x000000ff002d7202 */ /* 0x002fe40000000f00 */
[----:B------:R-:W-:Y:S01]  /*2100*/  MOV R51, RZ ;  /* 0x000000ff00337202 */ /* 0x000fe20000000f00 */
[----:B------:R-:W-:Y:S01]  /*2110*/  FMUL.FTZ R16, R29, R107 ;  /* 0x0000006b1d107220 */ /* 0x000fe20000410000 */
[----:B--2---:R-:W-:Y:S01]  /*2120*/  MOV R53, RZ ;  /* 0x000000ff00357202 */ /* 0x004fe20000000f00 */
[----:B------:R-:W2:Y:S01]  /*2130*/  @!P2 LDG.E R19, desc[UR16][R48.64+0x180] ;  /* 0x000180103013a981 */ /* 0x000ea2000c1e1900 */
[----:B------:R-:W-:-:S02]  /*2140*/  MOV R17, RZ ;  /* 0x000000ff00117202 */ /* 0x000fc40000000f00 */
[----:B---3--:R-:W-:Y:S01]  /*2150*/  MOV R55, RZ ;  /* 0x000000ff00377202 */ /* 0x008fe20000000f00 */
[----:B------:R-:W3:Y:S04]  /*2160*/  @!P3 LDG.E R45, desc[UR16][R48.64+0x200] ;  /* 0x00020010302db981 */ /* 0x000ee8000c1e1900 */
[----:B------:R-:W3:Y:S04]  /*2170*/  @!P4 LDG.E R51, desc[UR16][R48.64+0x280] ;  /* 0x000280103033c981 */ /* 0x000ee8000c1e1900 */
[----:B------:R-:W3:Y:S04]  /*2180*/  @!P5 LDG.E R53, desc[UR16][R48.64+0x300] ;  /* 0x000300103035d981 */ /* 0x000ee8000c1e1900 */
[----:B------:R-:W3:Y:S04]  /*2190*/  @!P1 LDG.E R17, desc[UR16][R48.64] ;  /* 0x0000001030119981 */ /* 0x000ee8000c1e1900 */
[----:B------:R0:W3:Y:S01]  /*21a0*/  @!P6 LDG.E R55, desc[UR16][R48.64+0x380] ;  /* 0x000380103037e981 */ /* 0x0000e2000c1e1900 */
[----:B------:R-:W-:Y:S01]  /*21b0*/  ISETP.NE.AND P0, PT, R50, RZ, PT ;  /* 0x000000ff3200720c */ /* 0x000fe20003f05270 */
[----:B------:R-:W-:Y:S01]  /*21c0*/  FMUL.RZ R50, R16, 0.15915493667125701904 ;  /* 0x3e22f98310327820 */ /* 0x000fe2000040c000 */
[CC--:B------:R-:W-:Y:S01]  /*21d0*/  FMUL.FTZ R44, R29.reuse, R110.reuse ;  /* 0x0000006e1d2c7220 */ /* 0x0c0fe20000410000 */
[----:B------:R-:W-:Y:S01]  /*21e0*/  FMUL.FTZ R16, R28, 1.4426950216293334961 ;  /* 0x3fb8aa3b1c107820 */ /* 0x000fe20000410000 */
[----:B------:R-:W-:Y:S02]  /*21f0*/  LDS R125, [R124] ;  /* 0x000000007c7d7984 */ /* 0x000fe40000000800 */
[----:B------:R-:W-:Y:S01]  /*2200*/  FMUL.RZ R54, R44, 0.15915493667125701904 ;  /* 0x3e22f9832c367820 */ /* 0x000fe2000040c000 */
[C---:B------:R-:W-:Y:S01]  /*2210*/  FMUL.FTZ R18, R16.reuse, R107 ;  /* 0x0000006b10127220 */ /* 0x040fe20000410000 */
[C---:B------:R-:W-:Y:S01]  /*2220*/  FMUL.FTZ R44, R16.reuse, R110 ;  /* 0x0000006e102c7220 */ /* 0x040fe20000410000 */
[-C--:B------:R-:W-:Y:S01]  /*2230*/  FMUL.FTZ R46, R16, R109.reuse ;  /* 0x0000006d102e7220 */ /* 0x080fe20000410000 */
[----:B------:R-:W-:Y:S01]  /*2240*/  LDS R126, [R124+0x4] ;  /* 0x000004007c7e7984 */ /* 0x000fe20000000800 */
[----:B------:R-:W1:Y:S03]  /*2250*/  MUFU.EX2 R52, R18 ;  /* 0x0000001200347308 */ /* 0x000e660000000800 */
[----:B------:R-:W-:Y:S01]  /*2260*/  LDS R127, [R124+0x8] ;  /* 0x000008007c7f7984 */ /* 0x000fe20000000800 */
[----:B------:R3:W3:Y:S03]  /*2270*/  MUFU.EX2 R134, R44 ;  /* 0x0000002c00867308 */ /* 0x0006e60000000800 */
[----:B------:R-:W-:Y:S01]  /*2280*/  LDS R128, [R124+0xc] ;  /* 0x00000c007c807984 */ /* 0x000fe20000000800 */
[----:B------:R3:W3:Y:S03]  /*2290*/  MUFU.EX2 R138, R46 ;  /* 0x0000002e008a7308 */ /* 0x0006e60000000800 */
[----:B------:R-:W-:Y:S04]  /*22a0*/  LDS R129, [R124+0x10] ;  /* 0x000010007c817984 */ /* 0x000fe80000000800 */
[----:B------:R-:W-:Y:S04]  /*22b0*/  LDS R130, [R124+0x14] ;  /* 0x000014007c827984 */ /* 0x000fe80000000800 */
[----:B------:R-:W-:Y:S04]  /*22c0*/  LDS R131, [R124+0x18] ;  /* 0x000018007c837984 */ /* 0x000fe80000000800 */
[----:B------:R-:W-:Y:S01]  /*22d0*/  LDS R133, [R124+0x1c] ;  /* 0x00001c007c857984 */ /* 0x000fe20000000800 */
[----:B------:R-:W1:Y:S01]  /*22e0*/  S2UR UR7, SR_CgaCtaId ;  /* 0x00000000000779c3 */ /* 0x000e620000008800 */
[C---:B0-----:R-:W-:Y:S01]  /*22f0*/  FMUL.FTZ R48, R29.reuse, R109 ;  /* 0x0000006d1d307220 */ /* 0x041fe20000410000 */
[----:B------:R-:W-:Y:S03]  /*2300*/  MUFU.SIN R137, R50 ;  /* 0x0000003200897308 */ /* 0x000fe60000000400 */
[----:B------:R-:W-:Y:S01]  /*2310*/  FMUL.RZ R132, R48, 0.15915493667125701904 ;  /* 0x3e22f98330847820 */ /* 0x000fe2000040c000 */
[----:B------:R-:W-:-:S04]  /*2320*/  FMUL.FTZ R48, R29, R108 ;  /* 0x0000006c1d307220 */ /* 0x000fc80000410000 */
[----:B------:R-:W0:Y:S01]  /*2330*/  MUFU.COS R139, R50 ;  /* 0x00000032008b7308 */ /* 0x000e220000000000 */
[----:B------:R-:W-:Y:S01]  /*2340*/  FMUL.FTZ R16, R16, R108 ;  /* 0x0000006c10107220 */ /* 0x000fe20000410000 */
[----:B------:R-:W-:Y:S01]  /*2350*/  UMOV UR6, 0x400 ;  /* 0x0000040000067882 */ /* 0x000fe20000000000 */
[----:B------:R-:W-:-:S05]  /*2360*/  ISETP.NE.AND P1, PT, R58, RZ, PT ;  /* 0x000000ff3a00720c */ /* 0x000fca0003f25270 */
[----:B------:R-:W3:Y:S01]  /*2370*/  MUFU.COS R49, R54 ;  /* 0x0000003600317308 */ /* 0x000ee20000000000 */
[----:B------:R-:W-:-:S07]  /*2380*/  ISETP.NE.AND P2, PT, R58, 0x1f, PT ;  /* 0x0000001f3a00780c */ /* 0x000fce0003f45270 */
[----:B------:R-:W-:Y:S01]  /*2390*/  MUFU.SIN R143, R54 ;  /* 0x00000036008f7308 */ /* 0x000fe20000000400 */
[----:B-1----:R-:W-:-:S07]  /*23a0*/  ULEA UR6, UR7, UR6, 0x18 ;  /* 0x0000000607067291 */ /* 0x002fce000f8ec0ff */
[----:B------:R-:W-:Y:S01]  /*23b0*/  MUFU.SIN R145, R132 ;  /* 0x0000008400917308 */ /* 0x000fe20000000400 */
[----:B0-----:R-:W-:-:S07]  /*23c0*/  FMUL.FTZ R50, R52, R139 ;  /* 0x0000008b34327220 */ /* 0x001fce0000410000 */
[----:B------:R-:W0:Y:S01]  /*23d0*/  MUFU.EX2 R16, R16 ;  /* 0x0000001000107308 */ /* 0x000e220000000800 */
[----:B------:R-:W-:Y:S01]  /*23e0*/  BSSY.RECONVERGENT B0, `(.L_x_17867) ;  /* 0x0000034000007945 */ /* 0x000fe20003800200 */
[----:B----4-:R1:W-:Y:S04]  /*23f0*/  STS [R104+0x528], R47 ;  /* 0x0005282f68007388 */ /* 0x0103e80000000800 */
[----:B-----5:R4:W-:Y:S04]  /*2400*/  STS [R104+0x4a4], R135 ;  /* 0x0004a48768007388 */ /* 0x0209e80000000800 */
[----:B--2---:R-:W-:Y:S04]  /*2410*/  STS [R104+0x5ac], R19 ;  /* 0x0005ac1368007388 */ /* 0x004fe80000000800 */
[----:B---3--:R-:W-:Y:S04]  /*2420*/  STS [R104+0x630], R45 ;  /* 0x0006302d68007388 */ /* 0x008fe80000000800 */
        /* <DEDUP_REMOVED lines=13> */
[----:B-1----:R-:W-:Y:S01]  /*2500*/  FMUL.RZ R47, R48, 0.15915493667125701904 ;  /* 0x3e22f983302f7820 */ /* 0x002fe2000040c000 */
[----:B----4-:R1:W4:Y:S01]  /*2510*/  MUFU.COS R135, R132 ;  /* 0x0000008400877308 */ /* 0x0103220000000000 */
[----:B------:R-:W-:-:S07]  /*2520*/  IADD3 R48, PT, PT, R161, UR4, RZ ;  /* 0x00000004a1307c10 */ /* 0x000fce000fffe0ff */
[----:B--2---:R-:W0:Y:S01]  /*2530*/  MUFU.SIN R17, R47 ;  /* 0x0000002f00117308 */ /* 0x004e220000000400 */
[----:B------:R-:W-:-:S07]  /*2540*/  SEL R48, R48, R79, !P1 ;  /* 0x0000004f30307207 */ /* 0x000fce0004800000 */
[----:B------:R-:W2:Y:S01]  /*2550*/  MUFU.COS R45, R47 ;  /* 0x0000002f002d7308 */ /* 0x000ea20000000000 */
[----:B------:R-:W-:Y:S01]  /*2560*/  FMUL.FTZ R51, R52, R137 ;  /* 0x0000008934337220 */ /* 0x000fe20000410000 */
[----:B------:R-:W-:Y:S01]  /*2570*/  LEA R48, R48, UR6, 0x3 ;  /* 0x0000000630307c11 */ /* 0x000fe2000f8e18ff */
[----:B-1----:R-:W-:Y:S01]  /*2580*/  FMUL.FTZ R132, R134, R49 ;  /* 0x0000003186847220 */ /* 0x002fe20000410000 */
[----:B----4-:R-:W-:-:S03]  /*2590*/  FMUL.FTZ R135, R138, R135 ;  /* 0x000000878a877220 */ /* 0x010fc60000410000 */
[----:B------:R1:W-:Y:S01]  /*25a0*/  STS.64 [R48+0x14d0], R50 ;  /* 0x0014d03230007388 */ /* 0x0003e20000000a00 */
[----:B------:R-:W-:Y:S01]  /*25b0*/  FMUL.FTZ R134, R134, R143 ;  /* 0x0000008f86867220 */ /* 0x000fe20000410000 */
[----:B------:R-:W-:Y:S01]  /*25c0*/  FMUL.FTZ R138, R138, R145 ;  /* 0x000000918a8a7220 */ /* 0x000fe20000410000 */
[----:B0-----:R-:W-:Y:S01]  /*25d0*/  FMUL.FTZ R140, R16, R17 ;  /* 0x00000011108c7220 */ /* 0x001fe20000410000 */
[C---:B---3--:R-:W-:Y:S01]  /*25e0*/  FMUL.FTZ R136, R111.reuse, R136 ;  /* 0x000000886f887220 */ /* 0x048fe20000410000 */
[----:B-----5:R-:W-:Y:S01]  /*25f0*/  FMUL.FTZ R137, R111, -R18 ;  /* 0x800000126f897220 */ /* 0x020fe20000410000 */
[C---:B------:R-:W-:Y:S01]  /*2600*/  FMUL.FTZ R141, R112.reuse, R141 ;  /* 0x0000008d708d7220 */ /* 0x040fe20000410000 */
[----:B------:R-:W-:Y:S01]  /*2610*/  FMUL.FTZ R142, R112, -R19 ;  /* 0x80000013708e7220 */ /* 0x000fe20000410000 */
[C---:B------:R-:W-:Y:S01]  /*2620*/  FMUL.FTZ R143, R113.reuse, R44 ;  /* 0x0000002c718f7220 */ /* 0x040fe20000410000 */
[----:B------:R-:W-:Y:S01]  /*2630*/  FMUL.FTZ R144, R113, -R144 ;  /* 0x8000009071907220 */ /* 0x000fe20000410000 */
[----:B--2---:R-:W-:Y:S01]  /*2640*/  FMUL.FTZ R139, R16, R45 ;  /* 0x0000002d108b7220 */ /* 0x004fe20000410000 */
[C---:B------:R-:W-:Y:S01]  /*2650*/  FMUL.FTZ R145, R121.reuse, R46 ;  /* 0x0000002e79917220 */ /* 0x040fe20000410000 */
[----:B------:R-:W-:Y:S01]  /*2660*/  FMUL.FTZ R146, R121, -R146 ;  /* 0x8000009279927220 */ /* 0x000fe20000410000 */
[----:B------:R-:W-:Y:S06]  /*2670*/  BAR.SYNC.DEFER_BLOCKING 0x0 ;  /* 0x0000000000007b1d */ /* 0x000fec0000010000 */
[----:B-1----:R-:W-:Y:S05]  /*2680*/  @P2 BRA `(.L_x_17868) ;  /* 0x0000000000202947 */ /* 0x002fea0003800000 */
        /* <DEDUP_REMOVED lines=8> */
.L_x_17868:
[----:B------:R0:W1:Y:S02]  /*2710*/  LDS.64 R48, [R77+UR5+0x24d8] ;  /* 0x0024d8054d307984 */ /* 0x0000640008000a00 */
.L_x_17869:
[----:B------:R-:W-:Y:S05]  /*2720*/  BSYNC.RECONVERGENT B0 ;  /* 0x0000000000007941 */ /* 0x000fea0003800200 */
.L_x_17867:
        /* <DEDUP_REMOVED lines=113> */
[-C--:B------:R-:W-:Y:S01]  /*2e40*/  FFMA.FTZ R163, R135, R18.reuse, R158 ;  /* 0x0000001287a37223 */ /* 0x080fe2000001009e */
[----:B------:R-:W-:-:S04]  /*2e50*/  FMUL.FTZ R158, R138, R18 ;  /* 0x000000128a9e7220 */ /* 0x000fc80000410000 */
[C---:B------:R-:W-:Y:S01]  /*2e60*/  FFMA.FTZ R165, R135.reuse, R155, -R158 ;  /* 0x0000009b87a57223 */ /* 0x040fe2000001089e */
[-C--:B------:R-:W-:Y:S01]  /*2e70*/  FFMA.FTZ R158, R135, R156.reuse, R167 ;  /* 0x0000009c879e7223 */ /* 0x080fe200000100a7 */
[----:B------:R-:W-:-:S03]  /*2e80*/  FMUL.FTZ R156, R138, R156 ;  /* 0x0000009c8a9c7220 */ /* 0x000fc60000410000 */
[----:B------:R-:W-:Y:S01]  /*2e90*/  FADD.FTZ R167, R141, R158 ;  /* 0x0000009e8da77221 */ /* 0x000fe20000010000 */
[-C--:B0-----:R-:W-:Y:S01]  /*2ea0*/  FMUL.FTZ R55, R47, R54.reuse ;  /* 0x000000362f377220 */ /* 0x081fe20000410000 */
[----:B------:R-:W-:Y:S01]  /*2eb0*/  FMUL.FTZ R18, R52, R54 ;  /* 0x0000003634127220 */ /* 0x000fe20000410000 */
[----:B------:R-:W-:Y:S01]  /*2ec0*/  FFMA.FTZ R155, R135, R157, -R156 ;  /* 0x0000009d879b7223 */ /* 0x000fe2000001089c */
[----:B------:R-:W-:Y:S01]  /*2ed0*/  FMUL.FTZ R164, R134, R167 ;  /* 0x000000a786a47220 */ /* 0x000fe20000410000 */
[-C--:B-1----:R-:W-:Y:S01]  /*2ee0*/  FFMA.FTZ R55, R52, R19.reuse, R55 ;  /* 0x0000001334377223 */ /* 0x082fe20000010037 */
[C---:B------:R-:W-:Y:S01]  /*2ef0*/  FFMA.FTZ R54, R47.reuse, R19, -R18 ;  /* 0x000000132f367223 */ /* 0x040fe20000010812 */
[----:B------:R-:W-:Y:S01]  /*2f00*/  FADD.FTZ R169, R142, R155 ;  /* 0x0000009b8ea97221 */ /* 0x000fe20000010000 */
[----:B------:R-:W-:Y:S01]  /*2f10*/  FMUL.FTZ R155, R134, R165 ;  /* 0x000000a5869b7220 */ /* 0x000fe20000410000 */
[-C--:B--2---:R-:W-:Y:S01]  /*2f20*/  FMUL.FTZ R19, R47, R17.reuse ;  /* 0x000000112f137220 */ /* 0x084fe20000410000 */
[----:B------:R-:W-:Y:S01]  /*2f30*/  @P2 FADD.FTZ R46, R46, R55 ;  /* 0x000000372e2e2221 */ /* 0x000fe20000010000 */
[C---:B------:R-:W-:Y:S01]  /*2f40*/  FMUL.FTZ R18, R52.reuse, R17 ;  /* 0x0000001134127220 */ /* 0x040fe20000410000 */
[----:B------:R-:W-:Y:S01]  /*2f50*/  @P2 FADD.FTZ R53, R53, R54 ;  /* 0x0000003635352221 */ /* 0x000fe20000010000 */
[-C--:B---3--:R-:W-:Y:S01]  /*2f60*/  @P2 FFMA.FTZ R52, R52, R16.reuse, R19 ;  /* 0x0000001034342223 */ /* 0x088fe20000010013 */
[----:B------:R-:W-:Y:S01]  /*2f70*/  FMUL.FTZ R162, R134, R169 ;  /* 0x000000a986a27220 */ /* 0x000fe20000410000 */
[----:B------:R-:W0:Y:S01]  /*2f80*/  SHFL.UP PT, R157, R46, 0x10, RZ ;  /* 0x060000002e9d7989 */ /* 0x000e2200000e00ff */
[----:B------:R-:W-:Y:S01]  /*2f90*/  @P2 FFMA.FTZ R47, R47, R16, -R18 ;  /* 0x000000102f2f2223 */ /* 0x000fe20000010812 */
[----:B------:R-:W-:Y:S01]  /*2fa0*/  ISETP.GE.AND P2, PT, R78, UR8, PT ;  /* 0x000000084e007c0c */ /* 0x000fe2000bf46270 */
[-C--:B------:R-:W-:Y:S01]  /*2fb0*/  FMUL.FTZ R158, R134, R163.reuse ;  /* 0x000000a3869e7220 */ /* 0x080fe20000410000 */
[----:B------:R-:W1:Y:S01]  /*2fc0*/  SHFL.UP PT, R55, R52, 0x10, RZ ;  /* 0x0600000034377989 */ /* 0x000e6200000e00ff */
[C---:B------:R-:W-:Y:S01]  /*2fd0*/  FFMA.FTZ R155, R132.reuse, R163, R155 ;  /* 0x000000a3849b7223 */ /* 0x040fe2000001009b */
[----:B------:R-:W-:Y:S01]  /*2fe0*/  FFMA.FTZ R167, R132, R167, R162 ;  /* 0x000000a784a77223 */ /* 0x000fe200000100a2 */
[----:B------:R-:W-:Y:S01]  /*2ff0*/  ISETP.NE.OR P2, PT, R58, RZ, P2 ;  /* 0x000000ff3a00720c */ /* 0x000fe20001745670 */
[----:B------:R-:W2:Y:S01]  /*3000*/  SHFL.UP PT, R156, R53, 0x10, RZ ;  /* 0x06000000359c7989 */ /* 0x000ea200000e00ff */
[C---:B------:R-:W-:Y:S01]  /*3010*/  FFMA.FTZ R164, R132.reuse, R169, -R164 ;  /* 0x000000a984a47223 */ /* 0x040fe200000108a4 */
[----:B------:R-:W-:Y:S01]  /*3020*/  FFMA.FTZ R158, R132, R165, -R158 ;  /* 0x000000a5849e7223 */ /* 0x000fe2000001089e */
[----:B------:R-:W-:Y:S01]  /*3030*/  HFMA2 R16, -RZ, RZ, 1.875, 0 ;  /* 0x3f800000ff107431 */ /* 0x000fe200000001ff */
[----:B------:R-:W3:Y:S01]  /*3040*/  SHFL.UP PT, R54, R47, 0x10, RZ ;  /* 0x060000002f367989 */ /* 0x000ee200000e00ff */
[----:B------:R-:W-:-:S02]  /*3050*/  CS2R R18, SRZ ;  /* 0x0000000000127805 */ /* 0x000fc4000001ff00 */
[----:B------:R-:W-:Y:S01]  /*3060*/  MOV R17, RZ ;  /* 0x000000ff00117202 */ /* 0x000fe20000000f00 */
[----:B------:R0:W4:Y:S05]  /*3070*/  SHFL.DOWN PT, R165, R155, 0x1, 0x1f ;  /* 0x08201f009ba57f89 */ /* 0x00012a00000e0000 */
[----:B------:R-:W4:Y:S01]  /*3080*/  @!P2 LDS.128 R16, [UR7+0x25d0] ;  /* 0x0025d007ff10a984 */ /* 0x000f220008000c00 */
[----:B------:R-:W-:Y:S01]  /*3090*/  ISETP.GT.U32.AND P2, PT, R159, 0x1d, PT ;  /* 0x0000001d9f00780c */ /* 0x000fe20003f44070 */
[CC--:B0-----:R-:W-:Y:S01]  /*30a0*/  FMUL.FTZ R162, R52.reuse, R157.reuse ;  /* 0x0000009d34a27220 */ /* 0x0c1fe20000410000 */
[C---:B------:R-:W-:Y:S01]  /*30b0*/  FMUL.FTZ R163, R47.reuse, R157 ;  /* 0x0000009d2fa37220 */ /* 0x040fe20000410000 */
        /* <DEDUP_REMOVED lines=10> */
[----:B------:R0:W1:Y:S01]  /*3160*/  SHFL.DOWN PT, R164, R158, 0x1, 0x1f ;  /* 0x08201f009ea47f89 */ /* 0x00006200000e0000 */
[----:B------:R-:W-:-:S03]  /*3170*/  ISETP.GT.U32.AND P3, PT, R159, 0x1b, PT ;  /* 0x0000001b9f00780c */ /* 0x000fc60003f64070 */
[----:B------:R0:W2:Y:S04]  /*3180*/  SHFL.DOWN PT, R166, R157, 0x1, 0x1f ;  /* 0x08201f009da67f89 */ /* 0x0000a800000e0000 */
[----:B------:R0:W3:Y:S04]  /*3190*/  SHFL.DOWN PT, R55, R156, 0x1, 0x1f ;  /* 0x08201f009c377f89 */ /* 0x0000e800000e0000 */
[----:B------:R-:W0:Y:S04]  /*31a0*/  SHFL.UP PT, R47, R47, 0x1, RZ ;  /* 0x042000002f2f7989 */ /* 0x000e2800000e00ff */
[----:B------:R-:W0:Y:S04]  /*31b0*/  SHFL.UP PT, R52, R52, 0x1, RZ ;  /* 0x0420000034347989 */ /* 0x000e2800000e00ff */
[----:B------:R-:W0:Y:S04]  /*31c0*/  SHFL.UP PT, R53, R53, 0x1, RZ ;  /* 0x0420000035357989 */ /* 0x000e2800000e00ff */
[----:B------:R-:W0:Y:S04]  /*31d0*/  SHFL.UP PT, R46, R46, 0x1, RZ ;  /* 0x042000002e2e7989 */ /* 0x000e2800000e00ff */
[----:B----4-:R4:W0:Y:S04]  /*31e0*/  SHFL.IDX PT, R162, R44, RZ, 0x1f ;  /* 0x00001fff2ca27589 */ /* 0x01082800000e0000 */
[----:B------:R4:W0:Y:S01]  /*31f0*/  SHFL.IDX PT, R163, R45, RZ, 0x1f ;  /* 0x00001fff2da37589 */ /* 0x00082200000e0000 */
[----:B-123--:R-:W-:Y:S05]  /*3200*/  @!P6 BRA `(.L_x_17871) ;  /* 0x000000000028e947 */ /* 0x00efea0003800000 */
[CC--:B------:R-:W-:Y:S01]  /*3210*/  FMUL.FTZ R54, R158.reuse, R55.reuse ;  /* 0x000000379e367220 */ /* 0x0c0fe20000410000 */
[C---:B------:R-:W-:Y:S01]  /*3220*/  FMUL.FTZ R55, R155.reuse, R55 ;  /* 0x000000379b377220 */ /* 0x040fe20000410000 */
[CC--:B----4-:R-:W-:Y:S01]  /*3230*/  FMUL.FTZ R44, R158.reuse, R164.reuse ;  /* 0x000000a49e2c7220 */ /* 0x0d0fe20000410000 */
[C---:B------:R-:W-:Y:S01]  /*3240*/  FMUL.FTZ R45, R155.reuse, R164 ;  /* 0x000000a49b2d7220 */ /* 0x040fe20000410000 */
[-C--:B------:R-:W-:Y:S01]  /*3250*/  FFMA.FTZ R54, R155, R166.reuse, -R54 ;  /* 0x000000a69b367223 */ /* 0x080fe20000010836 */
[----:B------:R-:W-:Y:S01]  /*3260*/  FFMA.FTZ R55, R158, R166, R55 ;  /* 0x000000a69e377223 */ /* 0x000fe20000010037 */
[C---:B------:R-:W-:Y:S01]  /*3270*/  FFMA.FTZ R155, R165.reuse, R155, -R44 ;  /* 0x0000009ba59b7223 */ /* 0x040fe2000001082c */
[----:B0-----:R-:W-:Y:S01]  /*3280*/  FFMA.FTZ R158, R165, R158, R45 ;  /* 0x0000009ea59e7223 */ /* 0x001fe2000001002d */
[----:B------:R-:W-:Y:S01]  /*3290*/  FADD.FTZ R157, R157, R54 ;  /* 0x000000369d9d7221 */ /* 0x000fe20000010000 */
[----:B------:R-:W-:-:S07]  /*32a0*/  FADD.FTZ R156, R156, R55 ;  /* 0x000000379c9c7221 */ /* 0x000fce0000010000 */
.L_x_17871:
[----:B------:R-:W-:Y:S05]  /*32b0*/  BSYNC.RECONVERGENT B0 ;  /* 0x0000000000007941 */ /* 0x000fea0003800200 */
.L_x_17870:
[----:B------:R1:W2:Y:S01]  /*32c0*/  SHFL.DOWN PT, R165, R155, 0x2, 0x1f ;  /* 0x08401f009ba57f89 */ /* 0x0002a200000e0000 */
[----:B------:R-:W-:Y:S03]  /*32d0*/  BSSY.RECONVERGENT B0, `(.L_x_17872) ;  /* 0x000000f000007945 */ /* 0x000fe60003800200 */
[----:B----4-:R1:W3:Y:S04]  /*32e0*/  SHFL.DOWN PT, R45, R158, 0x2, 0x1f ;  /* 0x08401f009e2d7f89 */ /* 0x0102e800000e0000 */
[----:B------:R1:W4:Y:S04]  /*32f0*/  SHFL.DOWN PT, R164, R157, 0x2, 0x1f ;  /* 0x08401f009da47f89 */ /* 0x00032800000e0000 */
[----:B------:R1:W0:Y:S01]  /*3300*/  SHFL.DOWN PT, R55, R156, 0x2, 0x1f ;  /* 0x08401f009c377f89 */ /* 0x00022200000e0000 */
        /* <DEDUP_REMOVED lines=11> */
.L_x_17873:
[----:B------:R-:W-:Y:S05]  /*33c0*/  BSYNC.RECONVERGENT B0 ;  /* 0x0000000000007941 */ /* 0x000fea0003800200 */
.L_x_17872:
        /* <DEDUP_REMOVED lines=16> */
.L_x_17875:
[----:B------:R-:W-:Y:S05]  /*34d0*/  BSYNC.RECONVERGENT B0 ;  /* 0x0000000000007941 */ /* 0x000fea0003800200 */
.L_x_17874:
[----:B-1----:R1:W1:Y:S01]  /*34e0*/  SHFL.DOWN PT, R165, R155, 0x8, 0x1f ;  /* 0x09001f009ba57f89 */ /* 0x00226200000e0000 */
[----:B------:R-:W-:Y:S01]  /*34f0*/  BSSY.RECONVERGENT B0, `(.L_x_17876) ;  /* 0x0000010000007945 */ /* 0x000fe20003800200 */
[----:B------:R-:W-:Y:S02]  /*3500*/  FMUL.FTZ R44, R52, R163 ;  /* 0x000000a3342c7220 */ /* 0x000fe40000410000 */
[----:B---3--:R3:W1:Y:S04]  /*3510*/  SHFL.DOWN PT, R45, R158, 0x8, 0x1f ;  /* 0x09001f009e2d7f89 */ /* 0x00866800000e0000 */
[----:B------:R3:W1:Y:S04]  /*3520*/  SHFL.DOWN PT, R166, R157, 0x8, 0x1f ;  /* 0x09001f009da67f89 */ /* 0x00066800000e0000 */
[----:B0-----:R3:W0:Y:S01]  /*3530*/  SHFL.DOWN PT, R55, R156, 0x8, 0x1f ;  /* 0x09001f009c377f89 */ /* 0x00162200000e0000 */
[----:B------:R-:W-:Y:S05]  /*3540*/  @P4 BRA `(.L_x_17877) ;  /* 0x0000000000284947 */ /* 0x000fea0003800000 */
[CC--:B0---4-:R-:W-:Y:S01]  /*3550*/  FMUL.FTZ R164, R158.reuse, R55.reuse ;  /* 0x000000379ea47220 */ /* 0x0d1fe20000410000 */
[C---:B------:R-:W-:Y:S01]  /*3560*/  FMUL.FTZ R55, R155.reuse, R55 ;  /* 0x000000379b377220 */ /* 0x040fe20000410000 */
[CC--:B-1----:R-:W-:Y:S01]  /*3570*/  FMUL.FTZ R54, R158.reuse, R45.reuse ;  /* 0x0000002d9e367220 */ /* 0x0c2fe20000410000 */
[C---:B------:R-:W-:Y:S01]  /*3580*/  FMUL.FTZ R45, R155.reuse, R45 ;  /* 0x0000002d9b2d7220 */ /* 0x040fe20000410000 */
[CC--:B------:R-:W-:Y:S01]  /*3590*/  FFMA.FTZ R164, R155.reuse, R166.reuse, -R164 ;  /* 0x000000a69ba47223 */ /* 0x0c0fe200000108a4 */
[C---:B------:R-:W-:Y:S01]  /*35a0*/  FFMA.FTZ R55, R158.reuse, R166, R55 ;  /* 0x000000a69e377223 */ /* 0x040fe20000010037 */
[-C--:B--2---:R-:W-:Y:S01]  /*35b0*/  FFMA.FTZ R155, R155, R165.reuse, -R54 ;  /* 0x000000a59b9b7223 */ /* 0x084fe20000010836 */
[----:B---3--:R-:W-:Y:S01]  /*35c0*/  FFMA.FTZ R158, R158, R165, R45 ;  /* 0x000000a59e9e7223 */ /* 0x008fe2000001002d */
[----:B------:R-:W-:Y:S01]  /*35d0*/  FADD.FTZ R157, R157, R164 ;  /* 0x000000a49d9d7221 */ /* 0x000fe20000010000 */
[----:B------:R-:W-:-:S07]  /*35e0*/  FADD.FTZ R156, R156, R55 ;  /* 0x000000379c9c7221 */ /* 0x000fce0000010000 */
.L_x_17877:
[----:B------:R-:W-:Y:S05]  /*35f0*/  BSYNC.RECONVERGENT B0 ;  /* 0x0000000000007941 */ /* 0x000fea0003800200 */
.L_x_17876:
[----:B------:R2:W2:Y:S01]  /*3600*/  SHFL.DOWN PT, R167, R155, 0x10, 0x1f ;  /* 0x0a001f009ba77f89 */ /* 0x0004a200000e0000 */
[----:B------:R-:W-:Y:S01]  /*3610*/  BSSY.RECONVERGENT B0, `(.L_x_17878) ;  /* 0x0000010000007945 */ /* 0x000fe20003800200 */
[----:B-1----:R-:W-:Y:S02]  /*3620*/  FMUL.FTZ R45, R47, R163 ;  /* 0x000000a32f2d7220 */ /* 0x002fe40000410000 */
[----:B0-----:R0:W1:Y:S04]  /*3630*/  SHFL.DOWN PT, R55, R158, 0x10, 0x1f ;  /* 0x0a001f009e377f89 */ /* 0x00106800000e0000 */
[----:B------:R0:W0:Y:S04]  /*3640*/  SHFL.DOWN PT, R166, R157, 0x10, 0x1f ;  /* 0x0a001f009da67f89 */ /* 0x00002800000e0000 */
[----:B------:R0:W0:Y:S01]  /*3650*/  SHFL.DOWN PT, R165, R156, 0x10, 0x1f ;  /* 0x0a001f009ca57f89 */ /* 0x00002200000e0000 */
        /* <DEDUP_REMOVED lines=11> */
.L_x_17879:
[----:B------:R-:W-:Y:S05]  /*3710*/  BSYNC.RECONVERGENT B0 ;  /* 0x0000000000007941 */ /* 0x000fea0003800200 */
.L_x_17878:
[----:B0-----:R-:W-:Y:S01]  /*3720*/  SHFL.IDX PT, R165, R19, RZ, 0x1f ;  /* 0x00001fff13a57589 */ /* 0x001fe200000e0000 */
[-C--:B------:R-:W-:Y:S01]  /*3730*/  FFMA.FTZ R44, R47, R162.reuse, -R44 ;  /* 0x000000a22f2c7223 */ /* 0x080fe2000001082c */
[----:B------:R-:W-:Y:S01]  /*3740*/  FFMA.FTZ R45, R52, R162, R45 ;  /* 0x000000a2342d7223 */ /* 0x000fe2000001002d */
[----:B------:R-:W-:Y:S01]  /*3750*/  ISETP.NE.AND P2, PT, R58, 0x1f, PT ;  /* 0x0000001f3a00780c */ /* 0x000fe20003f45270 */
[----:B------:R-:W0:Y:S01]  /*3760*/  SHFL.DOWN PT, R168, R158, 0x1, 0x1f ;  /* 0x08201f009ea87f89 */ /* 0x000e2200000e0000 */
[----:B------:R-:W-:Y:S01]  /*3770*/  @P1 FADD.FTZ R162, R53, R44 ;  /* 0x0000002c35a21221 */ /* 0x000fe20000010000 */
[----:B------:R-:W-:-:S04]  /*3780*/  IMAD.WIDE.U32 R52, R34, UR4, R30 ;  /* 0x0000000422347c25 */ /* 0x000fc8000f8e001e */
[----:B------:R-:W-:Y:S01]  /*3790*/  @P1 FADD.FTZ R163, R46, R45 ;  /* 0x0000002d2ea31221 */ /* 0x000fe20000010000 */
[----:B------:R-:W5:Y:S01]  /*37a0*/  SHFL.DOWN PT, R166, R155, 0x1, 0x1f ;  /* 0x08201f009ba67f89 */ /* 0x000f6200000e0000 */
[----:B------:R-:W-:Y:S01]  /*37b0*/  BSSY.RECONVERGENT B0, `(.L_x_17880) ;  /* 0x00000ab000007945 */ /* 0x000fe20003800200 */
[----:B------:R-:W-:Y:S01]  /*37c0*/  IMAD R45, R35, UR4, R53 ;  /* 0x00000004232d7c24 */ /* 0x000fe2000f8e0235 */
[C---:B------:R-:W-:Y:S01]  /*37d0*/  LEA R44, P1, R52.reuse, R59, 0x2 ;  /* 0x0000003b342c7211 */ /* 0x040fe200078210ff */
[----:B----4-:R-:W4:Y:S01]  /*37e0*/  SHFL.IDX PT, R164, R18, RZ, 0x1f ;  /* 0x00001fff12a47589 */ /* 0x010f2200000e0000 */
[CC--:B------:R-:W-:Y:S01]  /*37f0*/  FMUL.FTZ R53, R51.reuse, R162.reuse ;  /* 0x000000a233357220 */ /* 0x0c0fe20000410000 */
[----:B------:R-:W-:Y:S01]  /*3800*/  FMUL.FTZ R51, R51, R163 ;  /* 0x000000a333337220 */ /* 0x000fe20000410000 */
[----:B------:R-:W-:Y:S01]  /*3810*/  LEA.HI.X R45, R52, R61, R45, 0x2, P1 ;  /* 0x0000003d342d7211 */ /* 0x000fe200008f142d */
[----:B--2---:R-:W2:Y:S01]  /*3820*/  SHFL.DOWN PT, R167, R157, 0x1, 0x1f ;  /* 0x08201f009da77f89 */ /* 0x004ea200000e0000 */
        /* <DEDUP_REMOVED lines=8> */
[----:B------:R-:W-:Y:S01]  /*38b0*/  LEA R46, P3, R54, R63, 0x2 ;  /* 0x0000003f362e7211 */ /* 0x000fe200078610ff */
[----:B------:R-:W-:Y:S01]  /*38c0*/  FMUL.FTZ R52, R134, R147 ;  /* 0x0000009386347220 */ /* 0x000fe20000410000 */
[----:B------:R-:W-:Y:S01]  /*38d0*/  ISETP.NE.AND P1, PT, R58, RZ, PT ;  /* 0x000000ff3a00720c */ /* 0x000fe20003f25270 */
[----:B0-----:R-:W-:Y:S01]  /*38e0*/  @P2 FMUL.FTZ R51, R168, R165 ;  /* 0x000000a5a8332220 */ /* 0x001fe20000410000 */
[----:B------:R-:W0:Y:S01]  /*38f0*/  SHFL.IDX PT, R155, R155, RZ, 0x1f ;  /* 0x00001fff9b9b7589 */ /* 0x000e2200000e0000 */
[----:B------:R-:W-:Y:S01]  /*3900*/  LEA.HI.X R47, R54, R67, R47, 0x2, P3 ;  /* 0x00000043362f7211 */ /* 0x000fe200018f142f */
[----:B-----5:R-:W-:-:S02]  /*3910*/  @P2 FMUL.FTZ R53, R166, R165 ;  /* 0x000000a5a6352220 */ /* 0x020fc40000410000 */
[----:B------:R-:W5:Y:S01]  /*3920*/  SHFL.IDX PT, R157, R157, RZ, 0x1f ;  /* 0x00001fff9d9d7589 */ /* 0x000f6200000e0000 */
[-C--:B----4-:R-:W-:Y:S01]  /*3930*/  @P2 FFMA.FTZ R50, R166, R164.reuse, -R51 ;  /* 0x000000a4a6322223 */ /* 0x090fe20000010833 */
[----:B------:R-:W-:Y:S01]  /*3940*/  @P2 FFMA.FTZ R53, R168, R164, R53 ;  /* 0x000000a4a8352223 */ /* 0x000fe20000010035 */
[----:B------:R-:W-:Y:S01]  /*3950*/  FMUL.FTZ R51, R134, R151 ;  /* 0x0000009786337220 */ /* 0x000fe20000410000 */
[----:B------:R-:W4:Y:S01]  /*3960*/  SHFL.IDX PT, R156, R156, RZ, 0x1f ;  /* 0x00001fff9c9c7589 */ /* 0x000f2200000e0000 */
[----:B--2---:R-:W-:Y:S02]  /*3970*/  @P2 FADD.FTZ R164, R167, R50 ;  /* 0x00000032a7a42221 */ /* 0x004fe40000010000 */
[C---:B------:R-:W-:Y:S01]  /*3980*/  FFMA.FTZ R50, R132.reuse, R147, -R51 ;  /* 0x0000009384327223 */ /* 0x040fe20000010833 */
[----:B------:R-:W-:Y:S01]  /*3990*/  FFMA.FTZ R51, R132, R151, R52 ;  /* 0x0000009784337223 */ /* 0x000fe20000010034 */
[----:B-1----:R-:W-:Y:S01]  /*39a0*/  @P2 FADD.FTZ R165, R170, R53 ;  /* 0x00000035aaa52221 */ /* 0x002fe20000010000 */
[-C--:B------:R-:W-:Y:S01]  /*39b0*/  FMUL.FTZ R52, R164, R49.reuse ;  /* 0x00000031a4347220 */ /* 0x080fe20000410000 */
[C---:B------:R-:W-:Y:S01]  /*39c0*/  FFMA.FTZ R152, R5.reuse, R152, R50 ;  /* 0x0000009805987223 */ /* 0x040fe20000010032 */
[----:B------:R-:W-:Y:S01]  /*39d0*/  FFMA.FTZ R51, R5, R148, R51 ;  /* 0x0000009405337223 */ /* 0x000fe20000010033 */
[C---:B------:R-:W-:Y:S01]  /*39e0*/  FMUL.FTZ R53, R165.reuse, R49 ;  /* 0x00000031a5357220 */ /* 0x040fe20000410000 */
[----:B------:R-:W-:Y:S01]  /*39f0*/  FFMA.FTZ R165, R165, R48, -R52 ;  /* 0x00000030a5a57223 */ /* 0x000fe20000010834 */
[----:B------:R-:W-:-:S02]  /*3a00*/  FMUL.FTZ R50, R138, R152 ;  /* 0x000000988a327220 */ /* 0x000fc40000410000 */
[----:B------:R-:W-:Y:S01]  /*3a10*/  FFMA.FTZ R164, R164, R48, R53 ;  /* 0x00000030a4a47223 */ /* 0x000fe20000010035 */
[-C--:B------:R-:W-:Y:S01]  /*3a20*/  FMUL.FTZ R48, R138, R51.reuse ;  /* 0x000000338a307220 */ /* 0x080fe20000410000 */
[----:B------:R-:W-:Y:S01]  /*3a30*/  FADD.FTZ R146, R146, R165 ;  /* 0x000000a592927221 */ /* 0x000fe20000010000 */
[----:B------:R-:W-:Y:S01]  /*3a40*/  FFMA.FTZ R50, R135, R51, R50 ;  /* 0x0000003387327223 */ /* 0x000fe20000010032 */
[----:B------:R-:W-:Y:S01]  /*3a50*/  FADD.FTZ R145, R145, R164 ;  /* 0x000000a491917221 */ /* 0x000fe20000010000 */
[----:B------:R-:W-:Y:S01]  /*3a60*/  FFMA.FTZ R49, R135, R152, -R48 ;  /* 0x0000009887317223 */ /* 0x000fe20000010830 */
[-C--:B------:R-:W-:Y:S01]  /*3a70*/  FMUL.FTZ R48, R140, R146.reuse ;  /* 0x000000928c307220 */ /* 0x080fe20000410000 */
[----:B------:R-:W-:Y:S01]  /*3a80*/  FFMA.FTZ R165, R6, R153, R50 ;  /* 0x0000009906a57223 */ /* 0x000fe20000010032 */
[----:B------:R-:W-:Y:S01]  /*3a90*/  FMUL.FTZ R52, R140, R145 ;  /* 0x000000918c347220 */ /* 0x000fe20000410000 */
[----:B------:R-:W-:Y:S01]  /*3aa0*/  FFMA.FTZ R163, R6, R149, R49 ;  /* 0x0000009506a37223 */ /* 0x000fe20000010031 */
        /* <DEDUP_REMOVED lines=9> */
[----:B------:R-:W-:Y:S01]  /*3b40*/  FMUL.FTZ R52, R138, R144 ;  /* 0x000000908a347220 */ /* 0x000fe20000410000 */
[----:B------:R-:W-:Y:S01]  /*3b50*/  FFMA.FTZ R167, R7, R150, R139 ;  /* 0x0000009607a77223 */ /* 0x000fe2000001008b */
[C---:B------:R-:W-:Y:S01]  /*3b60*/  FFMA.FTZ R49, R135.reuse, R144, -R49 ;  /* 0x0000009087317223 */ /* 0x040fe20000010831 */
[----:B------:R-:W-:Y:S01]  /*3b70*/  FMUL.FTZ R148, R144, R109 ;  /* 0x0000006d90947220 */ /* 0x000fe20000410000 */
[----:B------:R-:W-:Y:S01]  /*3b80*/  FFMA.FTZ R54, R135, R48, R52 ;  /* 0x0000003087367223 */ /* 0x000fe20000010034 */
[----:B---3--:R-:W-:Y:S01]  /*3b90*/  FMUL.FTZ R52, R158, R19 ;  /* 0x000000139e347220 */ /* 0x008fe20000410000 */
[----:B------:R-:W-:Y:S01]  /*3ba0*/  FADD.FTZ R49, R142, R49 ;  /* 0x000000318e317221 */ /* 0x000fe20000010000 */
[----:B------:R-:W-:Y:S01]  /*3bb0*/  FMUL.FTZ R142, R48, R109 ;  /* 0x0000006d308e7220 */ /* 0x000fe20000410000 */
[----:B------:R-:W-:Y:S01]  /*3bc0*/  FADD.FTZ R141, R141, R54 ;  /* 0x000000368d8d7221 */ /* 0x000fe20000010000 */
[CC--:B0-----:R-:W-:Y:S01]  /*3bd0*/  FFMA.FTZ R52, R155.reuse, R18.reuse, -R52 ;  /* 0x000000129b347223 */ /* 0x0c1fe20000010834 */
[----:B------:R-:W-:Y:S01]  /*3be0*/  FMUL.FTZ R53, R134, R49 ;  /* 0x0000003186357220 */ /* 0x000fe20000410000 */
[----:B------:R-:W-:Y:S01]  /*3bf0*/  FMUL.FTZ R54, R158, R18 ;  /* 0x000000129e367220 */ /* 0x000fe20000410000 */
[----:B------:R-:W-:Y:S01]  /*3c00*/  FMUL.FTZ R134, R134, R141 ;  /* 0x0000008d86867220 */ /* 0x000fe20000410000 */
[C---:B------:R-:W-:Y:S01]  /*3c10*/  FMUL.FTZ R18, R158.reuse, R17 ;  /* 0x000000119e127220 */ /* 0x040fe20000410000 */
[-C--:B------:R-:W-:Y:S01]  /*3c20*/  FMUL.FTZ R158, R158, R16.reuse ;  /* 0x000000109e9e7220 */ /* 0x080fe20000410000 */
[C---:B------:R-:W-:Y:S01]  /*3c30*/  FFMA.FTZ R19, R155.reuse, R19, R54 ;  /* 0x000000139b137223 */ /* 0x040fe20000010036 */
[C---:B------:R-:W-:Y:S01]  /*3c40*/  FFMA.FTZ R134, R132.reuse, R49, -R134 ;  /* 0x0000003184867223 */ /* 0x040fe20000010886 */
[----:B------:R-:W-:Y:S01]  /*3c50*/  FFMA.FTZ R16, R155, R16, -R18 ;  /* 0x000000109b107223 */ /* 0x000fe20000010812 */
[----:B-----5:R-:W-:Y:S01]  /*3c60*/  FADD.FTZ R18, R157, R52 ;  /* 0x000000349d127221 */ /* 0x020fe20000010000 */
[----:B------:R-:W-:Y:S01]  /*3c70*/  FFMA.FTZ R157, R7, R154, R50 ;  /* 0x0000009a079d7223 */ /* 0x000fe20000010032 */
[----:B------:R-:W-:Y:S01]  /*3c80*/  FFMA.FTZ R53, R132, R141, R53 ;  /* 0x0000008d84357223 */ /* 0x000fe20000010035 */
[----:B------:R-:W-:Y:S01]  /*3c90*/  FADD.FTZ R154, R137, R134 ;  /* 0x00000086899a7221 */ /* 0x000fe20000010000 */
[----:B------:R-:W-:Y:S01]  /*3ca0*/  FFMA.FTZ R17, R155, R17, R158 ;  /* 0x000000119b117223 */ /* 0x000fe2000001009e */
[----:B----4-:R-:W-:Y:S01]  /*3cb0*/  FADD.FTZ R19, R156, R19 ;  /* 0x000000139c137221 */ /* 0x010fe20000010000 */
[----:B------:R-:W-:Y:S01]  /*3cc0*/  FADD.FTZ R136, R136, R53 ;  /* 0x0000003588887221 */ /* 0x000fe20000010000 */
[----:B------:R-:W-:Y:S01]  /*3cd0*/  FFMA.FTZ R53, -R118, R126, R151 ;  /* 0x0000007e76357223 */ /* 0x000fe20000010197 */
[----:B------:R-:W-:Y:S01]  /*3ce0*/  FMUL.FTZ R55, R154, R107 ;  /* 0x0000006b9a377220 */ /* 0x000fe20000410000 */
[----:B------:R-:W-:Y:S01]  /*3cf0*/  FFMA.FTZ R50, R118, -R125, R147 ;  /* 0x8000007d76327223 */ /* 0x000fe20000010093 */
[----:B------:R0:W-:Y:S01]  /*3d00*/  @!P1 STS.128 [UR7+0x25d0], R16 ;  /* 0x0025d010ff009988 */ /* 0x0001e20008000c07 */
[----:B------:R-:W-:Y:S01]  /*3d10*/  FFMA.FTZ R132, -R117, R128, R51 ;  /* 0x0000008075847223 */ /* 0x000fe20000010133 */
[-C--:B------:R-:W-:Y:S01]  /*3d20*/  FMUL.FTZ R137, R49, R110.reuse ;  /* 0x0000006e31897220 */ /* 0x080fe20000410000 */
[----:B------:R-:W-:Y:S01]  /*3d30*/  FFMA.FTZ R52, R117, -R127, R152 ;  /* 0x8000007f75347223 */ /* 0x000fe20000010098 */
[----:B------:R-:W-:Y:S01]  /*3d40*/  FMUL.FTZ R135, R141, R110 ;  /* 0x0000006e8d877220 */ /* 0x000fe20000410000 */
[----:B------:R-:W-:Y:S01]  /*3d50*/  FMUL.FTZ R54, R4, R55 ;  /* 0x0000003704367220 */ /* 0x000fe20000410000 */
[CC--:B------:R-:W-:Y:S01]  /*3d60*/  FMUL.FTZ R139, R132.reuse, R137.reuse ;  /* 0x00000089848b7220 */ /* 0x0c0fe20000410000 */
[C---:B------:R-:W-:Y:S01]  /*3d70*/  FMUL.FTZ R140, R5.reuse, R137 ;  /* 0x00000089058c7220 */ /* 0x040fe20000410000 */
[-C--:B------:R-:W-:Y:S01]  /*3d80*/  FMUL.FTZ R138, R5, R135.reuse ;  /* 0x00000087058a7220 */ /* 0x080fe20000410000 */
[-C--:B------:R-:W-:Y:S01]  /*3d90*/  FMUL.FTZ R143, R132, R135.reuse ;  /* 0x00000087848f7220 */ /* 0x080fe20000410000 */
[----:B------:R-:W-:Y:S01]  /*3da0*/  FFMA.FTZ R134, R52, R135, R139 ;  /* 0x0000008734867223 */ /* 0x000fe2000001008b */
[----:B------:R-:W-:Y:S01]  /*3db0*/  FFMA.FTZ R139, -R114, R133, R167 ;  /* 0x00000085728b7223 */ /* 0x000fe200000101a7 */
[----:B------:R-:W-:Y:S01]  /*3dc0*/  FMUL.FTZ R150, R6, R142 ;  /* 0x0000008e06967220 */ /* 0x000fe20000410000 */
[----:B------:R-:W-:Y:S01]  /*3dd0*/  FFMA.FTZ R143, R52, R137, -R143 ;  /* 0x00000089348f7223 */ /* 0x000fe2000001088f */
[----:B0-----:R-:W-:Y:S01]  /*3de0*/  FMUL.FTZ R17, R136, R107 ;  /* 0x0000006b88117220 */ /* 0x001fe20000410000 */
[C---:B------:R-:W-:Y:S01]  /*3df0*/  FMUL.FTZ R19, R53.reuse, R55 ;  /* 0x0000003735137220 */ /* 0x040fe20000410000 */
[----:B------:R-:W-:Y:S01]  /*3e00*/  FFMA.FTZ R137, R114, -R131, R157 ;  /* 0x8000008372897223 */ /* 0x000fe2000001009d */
[----:B------:R-:W-:Y:S01]  /*3e10*/  FMUL.FTZ R152, R112, R152 ;  /* 0x0000009870987220 */ /* 0x000fe20000410000 */
[-C--:B------:R-:W-:Y:S01]  /*3e20*/  FMUL.FTZ R18, R4, R17.reuse ;  /* 0x0000001104127220 */ /* 0x080fe20000410000 */
[-C--:B------:R-:W-:Y:S01]  /*3e30*/  FFMA.FTZ R19, R50, R17.reuse, R19 ;  /* 0x0000001132137223 */ /* 0x080fe20000010013 */
[----:B------:R-:W-:Y:S01]  /*3e40*/  FMUL.FTZ R16, R53, R17 ;  /* 0x0000001135107220 */ /* 0x000fe20000410000 */
[----:B------:R-:W-:-:S02]  /*3e50*/  FFMA.FTZ R17, -R116, R130, R165 ;  /* 0x0000008274117223 */ /* 0x000fc400000101a5 */
[----:B------:R-:W-:Y:S01]  /*3e60*/  FADD.FTZ R19, RZ, R19 ;  /* 0x00000013ff137221 */ /* 0x000fe20000010000 */
[----:B------:R-:W-:Y:S01]  /*3e70*/  FFMA.FTZ R16, R50, R55, -R16 ;  /* 0x0000003732107223 */ /* 0x000fe20000010810 */
[----:B------:R0:W-:Y:S01]  /*3e80*/  STS [R89], R18 ;  /* 0x0000001259007388 */ /* 0x0001e20000000800 */
[----:B------:R-:W-:Y:S01]  /*3e90*/  FFMA.FTZ R55, R116, -R129, R163 ;  /* 0x8000008174377223 */ /* 0x000fe200000100a3 */
[----:B------:R-:W-:Y:S01]  /*3ea0*/  FADD.FTZ R19, R19, R134 ;  /* 0x0000008613137221 */ /* 0x000fe20000010000 */
[----:B------:R-:W-:Y:S01]  /*3eb0*/  FMUL.FTZ R134, R146, R108 ;  /* 0x0000006c92867220 */ /* 0x000fe20000410000 */
[----:B------:R1:W-:Y:S01]  /*3ec0*/  STS [R91+0x4], R54 ;  /* 0x000004365b007388 */ /* 0x0003e20000000800 */
[----:B------:R-:W-:-:S03]  /*3ed0*/  FADD.FTZ R16, RZ, R16 ;  /* 0x00000010ff107221 */ /* 0x000fc60000010000 */
[----:B------:R2:W-:Y:S01]  /*3ee0*/  STS [R91+0x8], R138 ;  /* 0x0000088a5b007388 */ /* 0x0005e20000000800 */
[----:B------:R-:W-:Y:S01]  /*3ef0*/  FADD.FTZ R16, R16, R143 ;  /* 0x0000008f10107221 */ /* 0x000fe20000010000 */
[----:B0-----:R-:W-:Y:S02]  /*3f00*/  FMUL.FTZ R18, R17, R148 ;  /* 0x0000009411127220 */ /* 0x001fe40000410000 */
[----:B------:R-:W-:Y:S01]  /*3f10*/  STS [R91+0xc], R140 ;  /* 0x00000c8c5b007388 */ /* 0x000fe20000000800 */
[----:B-1----:R-:W-:Y:S01]  /*3f20*/  FMUL.FTZ R54, R145, R108 ;  /* 0x0000006c91367220 */ /* 0x002fe20000410000 */
[-C--:B------:R-:W-:Y:S01]  /*3f30*/  FFMA.FTZ R18, R55, R142.reuse, R18 ;  /* 0x0000008e37127223 */ /* 0x080fe20000010012 */
[----:B------:R-:W-:Y:S01]  /*3f40*/  FMUL.FTZ R142, R17, R142 ;  /* 0x0000008e118e7220 */ /* 0x000fe20000410000 */
[----:B------:R0:W-:Y:S01]  /*3f50*/  STS [R91+0x10], R150 ;  /* 0x000010965b007388 */ /* 0x0001e20000000800 */
[C---:B--2---:R-:W-:Y:S01]  /*3f60*/  FMUL.FTZ R138, R139.reuse, R134 ;  /* 0x000000868b8a7220 */ /* 0x044fe20000410000 */
[----:B------:R-:W-:Y:S01]  /*3f70*/  FMUL.FTZ R149, R139, R54 ;  /* 0x000000368b957220 */ /* 0x000fe20000410000 */
[-C--:B------:R-:W-:Y:S01]  /*3f80*/  FFMA.FTZ R135, R55, R148.reuse, -R142 ;  /* 0x0000009437877223 */ /* 0x080fe2000001088e */
[----:B------:R-:W-:Y:S01]  /*3f90*/  FMUL.FTZ R148, R6, R148 ;  /* 0x0000009406947220 */ /* 0x000fe20000410000 */
[C---:B------:R-:W-:Y:S01]  /*3fa0*/  FFMA.FTZ R143, R137.reuse, R54, R138 ;  /* 0x00000036898f7223 */ /* 0x040fe2000001008a */
[----:B------:R-:W-:Y:S01]  /*3fb0*/  FFMA.FTZ R149, R137, R134, -R149 ;  /* 0x0000008689957223 */ /* 0x000fe20000010895 */
[C---:B------:R-:W-:Y:S01]  /*3fc0*/  FMUL.FTZ R138, R7.reuse, R54 ;  /* 0x00000036078a7220 */ /* 0x040fe20000410000 */
[----:B------:R-:W-:Y:S01]  /*3fd0*/  FMUL.FTZ R134, R7, R134 ;  /* 0x0000008607867220 */ /* 0x000fe20000410000 */
[----:B------:R-:W-:Y:S01]  /*3fe0*/  STS [R91+0x14], R148 ;  /* 0x000014945b007388 */ /* 0x000fe20000000800 */
[----:B0-----:R-:W-:Y:S01]  /*3ff0*/  LEA R150, R120, -R123, 0x1 ;  /* 0x8000007b78967211 */ /* 0x001fe200078e08ff */
[----:B------:R-:W-:Y:S01]  /*4000*/  FADD.FTZ R16, R16, R135 ;  /* 0x0000008710107221 */ /* 0x000fe20000010000 */
[----:B------:R-:W-:Y:S01]  /*4010*/  FADD.FTZ R18, R19, R18 ;  /* 0x0000001213127221 */ /* 0x000fe20000010000 */
[----:B------:R0:W-:Y:S01]  /*4020*/  STS [R91+0x18], R138 ;  /* 0x0000188a5b007388 */ /* 0x0001e20000000800 */
[----:B------:R-:W-:Y:S01]  /*4030*/  ISETP.GE.AND P2, PT, R150, 0x1, PT ;  /* 0x000000019600780c */ /* 0x000fe20003f46270 */
[----:B------:R-:W-:Y:S01]  /*4040*/  FADD.FTZ R140, R16, R149 ;  /* 0x00000095108c7221 */ /* 0x000fe20000010000 */
[----:B------:R-:W-:Y:S01]  /*4050*/  FADD.FTZ R143, R18, R143 ;  /* 0x0000008f128f7221 */ /* 0x000fe20000010000 */
[----:B------:R1:W-:Y:S01]  /*4060*/  STS [R91+0x1c], R134 ;  /* 0x00001c865b007388 */ /* 0x0003e20000000800 */
[C---:B------:R-:W-:Y:S01]  /*4070*/  FMUL.FTZ R16, R111.reuse, R147 ;  /* 0x000000936f107220 */ /* 0x040fe20000410000 */
[----:B------:R-:W-:Y:S01]  /*4080*/  FMUL.FTZ R18, R111, -R151 ;  /* 0x800000976f127220 */ /* 0x000fe20000410000 */
[----:B------:R-:W-:Y:S01]  /*4090*/  FMUL.FTZ R54, R112, -R51 ;  /* 0x8000003370367220 */ /* 0x000fe20000410000 */
[----:B------:R-:W-:Y:S01]  /*40a0*/  BAR.SYNC.DEFER_BLOCKING 0x0 ;  /* 0x0000000000007b1d */ /* 0x000fe20000010000 */
[----:B------:R-:W-:Y:S01]  /*40b0*/  FMUL.FTZ R142, R121, R157 ;  /* 0x0000009d798e7220 */ /* 0x000fe20000410000 */
[----:B0-----:R-:W-:Y:S01]  /*40c0*/  FMUL.FTZ R138, R113, -R165 ;  /* 0x800000a5718a7220 */ /* 0x001fe20000410000 */
[----:B------:R-:W-:Y:S01]  /*40d0*/  FMUL.FTZ R148, R121, -R167 ;  /* 0x800000a779947220 */ /* 0x000fe20000410000 */
[C---:B------:R-:W-:Y:S01]  /*40e0*/  ISETP.GE.AND P3, PT, R150.reuse, 0x21, PT ;  /* 0x000000219600780c */ /* 0x040fe20003f66270 */
[----:B-1----:R-:W-:Y:S01]  /*40f0*/  FMUL.FTZ R134, R113, R163 ;  /* 0x000000a371867220 */ /* 0x002fe20000410000 */
        /* <DEDUP_REMOVED lines=22> */
.L_x_17881:
[----:B------:R-:W-:Y:S05]  /*4260*/  BSYNC.RECONVERGENT B0 ;  /* 0x0000000000007941 */ /* 0x000fea0003800200 */
.L_x_17880:
[----:B--2---:R1:W2:Y:S01]  /*4270*/  LDS R19, [R80+0x4a0] ;  /* 0x0004a00050137984 */ /* 0x0042a20000000800 */
[----:B------:R-:W-:Y:S04]  /*4280*/  BSSY.RECONVERGENT B0, `(.L_x_17882) ;  /* 0x0000004000007945 */ /* 0x000fe80003800200 */
[----:B------:R-:W-:Y:S05]  /*4290*/  @!P3 BRA `(.L_x_17883) ;  /* 0x000000000008b947 */ /* 0x000fea0003800000 */
[----:B------:R3:W-:Y:S04]  /*42a0*/  REDG.E.ADD.F32.FTZ.RN.STRONG.GPU desc[UR16][R44.64+0x80], R51 ;  /* 0x000080332c0079a6 */ /* 0x0007e8000c12f310 */
[----:B--2---:R3:W-:Y:S02]  /*42b0*/  REDG.E.ADD.F32.FTZ.RN.STRONG.GPU desc[UR16][R46.64+0x80], R19 ;  /* 0x000080132e0079a6 */ /* 0x0047e4000c12f310 */
.L_x_17883:
[----:B------:R-:W-:Y:S05]  /*42c0*/  BSYNC.RECONVERGENT B0 ;  /* 0x0000000000007941 */ /* 0x000fea0003800200 */
.L_x_17882:
[----:B--23--:R2:W3:Y:S01]  /*42d0*/  LDS R19, [R81+0x520] ;  /* 0x0005200051137984 */ /* 0x00c4e20000000800 */
[----:B------:R-:W-:Y:S04]  /*42e0*/  BSSY.RECONVERGENT B0, `(.L_x_17884) ;  /* 0x0000004000007945 */ /* 0x000fe80003800200 */
[----:B------:R-:W-:Y:S05]  /*42f0*/  @!P4 BRA `(.L_x_17885) ;  /* 0x000000000008c947 */ /* 0x000fea0003800000 */
[----:B------:R4:W-:Y:S04]  /*4300*/  REDG.E.ADD.F32.FTZ.RN.STRONG.GPU desc[UR16][R44.64+0x100], R135 ;  /* 0x000100872c0079a6 */ /* 0x0009e8000c12f310 */
[----:B---3--:R4:W-:Y:S02]  /*4310*/  REDG.E.ADD.F32.FTZ.RN.STRONG.GPU desc[UR16][R46.64+0x100], R19 ;  /* 0x000100132e0079a6 */ /* 0x0089e4000c12f310 */
.L_x_17885:
[----:B------:R-:W-:Y:S05]  /*4320*/  BSYNC.RECONVERGENT B0 ;  /* 0x0000000000007941 */ /* 0x000fea0003800200 */
.L_x_17884:
        /* <DEDUP_REMOVED lines=10> */
.L_x_17887:
[----:B------:R-:W-:Y:S05]  /*43d0*/  BSYNC.RECONVERGENT B0 ;  /* 0x0000000000007941 */ /* 0x000fea0003800200 */
.L_x_17886:
[----:B----4-:R4:W0:Y:S01]  /*43e0*/  LDS R19, [R83+0x620] ;  /* 0x0006200053137984 */ /* 0x0108220000000800 */
[----:B------:R-:W-:Y:S04]  /*43f0*/  BSSY.RECONVERGENT B0, `(.L_x_17888) ;  /* 0x0000004000007945 */ /* 0x000fe80003800200 */
[----:B------:R-:W-:Y:S05]  /*4400*/  @!P2 BRA `(.L_x_17889) ;  /* 0x000000000008a947 */ /* 0x000fea0003800000 */
[----:B0-----:R0:W-:Y:S04]  /*4410*/  REDG.E.ADD.F32.FTZ.RN.STRONG.GPU desc[UR16][R44.64+0x200], R149 ;  /* 0x000200952c0079a6 */ /* 0x0011e8000c12f310 */
[----:B------:R0:W-:Y:S02]  /*4420*/  REDG.E.ADD.F32.FTZ.RN.STRONG.GPU desc[UR16][R46.64+0x200], R19 ;  /* 0x000200132e0079a6 */ /* 0x0001e4000c12f310 */
.L_x_17889:
[----:B------:R-:W-:Y:S05]  /*4430*/  BSYNC.RECONVERGENT B0 ;  /* 0x0000000000007941 */ /* 0x000fea0003800200 */
.L_x_17888:
[----:B0-----:R0:W0:Y:S01]  /*4440*/  LDS R19, [R85+0x6a0] ;  /* 0x0006a00055137984 */ /* 0x0010220000000800 */
[----:B------:R-:W-:Y:S04]  /*4450*/  BSSY.RECONVERGENT B0, `(.L_x_17890) ;  /* 0x0000004000007945 */ /* 0x000fe80003800200 */
[----:B------:R-:W-:Y:S05]  /*4460*/  @!P3 BRA `(.L_x_17891) ;  /* 0x000000000008b947 */ /* 0x000fea0003800000 */
[----:B------:R1:W-:Y:S04]  /*4470*/  REDG.E.ADD.F32.FTZ.RN.STRONG.GPU desc[UR16][R44.64+0x280], R151 ;  /* 0x000280972c0079a6 */ /* 0x0003e8000c12f310 */
[----:B0-----:R1:W-:Y:S02]  /*4480*/  REDG.E.ADD.F32.FTZ.RN.STRONG.GPU desc[UR16][R46.64+0x280], R19 ;  /* 0x000280132e0079a6 */ /* 0x0013e4000c12f310 */
.L_x_17891:
[----:B------:R-:W-:Y:S05]  /*4490*/  BSYNC.RECONVERGENT B0 ;  /* 0x0000000000007941 */ /* 0x000fea0003800200 */
.L_x_17890:
[----:B01----:R0:W1:Y:S01]  /*44a0*/  LDS R19, [R86+0x720] ;  /* 0x0007200056137984 */ /* 0x0030620000000800 */
[----:B------:R-:W-:Y:S04]  /*44b0*/  BSSY.RECONVERGENT B0, `(.L_x_17892) ;  /* 0x0000004000007945 */ /* 0x000fe80003800200 */
[----:B------:R-:W-:Y:S05]  /*44c0*/  @!P4 BRA `(.L_x_17893) ;  /* 0x000000000008c947 */ /* 0x000fea0003800000 */
[----:B------:R0:W-:Y:S04]  /*44d0*/  REDG.E.ADD.F32.FTZ.RN.STRONG.GPU desc[UR16][R44.64+0x300], R153 ;  /* 0x000300992c0079a6 */ /* 0x0001e8000c12f310 */
[----:B-1----:R0:W-:Y:S02]  /*44e0*/  REDG.E.ADD.F32.FTZ.RN.STRONG.GPU desc[UR16][R46.64+0x300], R19 ;  /* 0x000300132e0079a6 */ /* 0x0021e4000c12f310 */
.L_x_17893:
[----:B------:R-:W-:Y:S05]  /*44f0*/  BSYNC.RECONVERGENT B0 ;  /* 0x0000000000007941 */ /* 0x000fea0003800200 */
.L_x_17892:
[----:B01----:R0:W1:Y:S01]  /*4500*/  LDS R19, [R87+0x7a0] ;  /* 0x0007a00057137984 */ /* 0x0030620000000800 */
[----:B------:R-:W-:Y:S04]  /*4510*/  BSSY.RECONVERGENT B0, `(.L_x_17894) ;  /* 0x0000004000007945 */ /* 0x000fe80003800200 */
[----:B------:R-:W-:Y:S05]  /*4520*/  @!P5 BRA `(.L_x_17895) ;  /* 0x000000000008d947 */ /* 0x000fea0003800000 */
[----:B------:R0:W-:Y:S04]  /*4530*/  REDG.E.ADD.F32.FTZ.RN.STRONG.GPU desc[UR16][R44.64+0x380], R155 ;  /* 0x0003809b2c0079a6 */ /* 0x0001e8000c12f310 */
[----:B-1----:R0:W-:Y:S02]  /*4540*/  REDG.E.ADD.F32.FTZ.RN.STRONG.GPU desc[UR16][R46.64+0x380], R19 ;  /* 0x000380132e0079a6 */ /* 0x0021e4000c12f310 */
.L_x_17895:
[----:B------:R-:W-:Y:S05]  /*4550*/  BSYNC.RECONVERGENT B0 ;  /* 0x0000000000007941 */ /* 0x000fea0003800200 */
.L_x_17894:
[----:B------:R-:W5:Y:S01]  /*4560*/  SHFL.DOWN PT, R16, R143, 0x1, 0x1f ;  /* 0x08201f008f107f89 */ /* 0x000f6200000e0000 */
[----:B------:R-:W-:Y:S01]  /*4570*/  ISETP.GT.AND P2, PT, R106, 0x1e, PT ;  /* 0x0000001e6a00780c */ /* 0x000fe20003f44270 */
[----:B------:R-:W-:Y:S01]  /*4580*/  FMUL.FTZ R128, R128, R49 ;  /* 0x0000003180807220 */ /* 0x000fe20000410000 */
[----:B------:R-:W-:Y:S01]  /*4590*/  ISETP.NE.AND P3, PT, R106, RZ, PT ;  /* 0x000000ff6a00720c */ /* 0x000fe20003f65270 */
[----:B01----:R-:W0:Y:S01]  /*45a0*/  SHFL.DOWN PT, R19, R140, 0x1, 0x1f ;  /* 0x08201f008c137f89 */ /* 0x003e2200000e0000 */
[----:B------:R-:W-:Y:S01]  /*45b0*/  FMUL.FTZ R130, R130, R144 ;  /* 0x0000009082827220 */ /* 0x000fe20000410000 */
[----:B------:R-:W-:Y:S01]  /*45c0*/  FMUL.FTZ R126, R126, R154 ;  /* 0x0000009a7e7e7220 */ /* 0x000fe20000410000 */
[----:B------:R-:W-:Y:S01]  /*45d0*/  FFMA.FTZ R128, R127, R141, R128 ;  /* 0x0000008d7f807223 */ /* 0x000fe20000010080 */
[----:B------:R-:W-:Y:S01]  /*45e0*/  BSSY.RECONVERGENT B0, `(.L_x_17896) ;  /* 0x000004c000007945 */ /* 0x000fe20003800200 */
[----:B------:R-:W-:Y:S01]  /*45f0*/  FFMA.FTZ R129, R129, R48, R130 ;  /* 0x0000003081817223 */ /* 0x000fe20000010082 */
[----:B------:R-:W-:Y:S01]  /*4600*/  FFMA.FTZ R125, R125, R136, R126 ;  /* 0x000000887d7d7223 */ /* 0x000fe2000001007e */
[----:B------:R-:W-:-:S02]  /*4610*/  FFMA.FTZ R13, R128, R110, R13 ;  /* 0x0000006e800d7223 */ /* 0x000fc4000001000d */
        /* <DEDUP_REMOVED lines=22> */
[----:B------:R-:W-:Y:S01]  /*4780*/  FMUL.FTZ R16, R133, R146 ;  /* 0x0000009285107220 */ /* 0x000fe20000410000 */
[----:B-1----:R-:W-:-:S03]  /*4790*/  @!P2 FADD.FTZ R140, R140, R45 ;  /* 0x0000002d8c8ca221 */ /* 0x002fc60000010000 */
[----:B------:R-:W0:Y:S01]  /*47a0*/  SHFL.DOWN PT, R134, R143, 0x10, 0x1f ;  /* 0x0a001f008f867f89 */ /* 0x000e2200000e0000 */
[----:B------:R-:W-:Y:S01]  /*47b0*/  FFMA.FTZ R44, R131, R145, R16 ;  /* 0x00000091832c7223 */ /* 0x000fe20000010010 */
[CC--:B------:R-:W-:Y:S01]  /*47c0*/  FFMA.FTZ R16, R28.reuse, R144.reuse, -R19 ;  /* 0x000000901c107223 */ /* 0x0c0fe20000010813 */
[C---:B------:R-:W-:Y:S01]  /*47d0*/  FMUL.FTZ R19, R29.reuse, R144 ;  /* 0x000000901d137220 */ /* 0x040fe20000410000 */
[----:B------:R-:W1:Y:S01]  /*47e0*/  SHFL.DOWN PT, R47, R140, 0x10, 0x1f ;  /* 0x0a001f008c2f7f89 */ /* 0x000e6200000e0000 */
[----:B------:R-:W-:Y:S01]  /*47f0*/  FMUL.FTZ R45, R29, R146 ;  /* 0x000000921d2d7220 */ /* 0x000fe20000410000 */
[----:B------:R-:W-:Y:S01]  /*4800*/  FMUL.FTZ R18, R17, R16 ;  /* 0x0000001011127220 */ /* 0x000fe20000410000 */
[C---:B------:R-:W-:Y:S01]  /*4810*/  FMUL.FTZ R17, R29.reuse, R141 ;  /* 0x0000008d1d117220 */ /* 0x040fe20000410000 */
[C---:B------:R-:W-:Y:S01]  /*4820*/  FFMA.FTZ R16, R28.reuse, R48, R19 ;  /* 0x000000301c107223 */ /* 0x040fe20000010013 */
[----:B------:R-:W-:Y:S01]  /*4830*/  FFMA.FTZ R46, R28, R145, R45 ;  /* 0x000000911c2e7223 */ /* 0x000fe2000001002d */
[----:B------:R-:W-:Y:S01]  /*4840*/  ISETP.GT.AND P2, PT, R106, 0xf, PT ;  /* 0x0000000f6a00780c */ /* 0x000fe20003f44270 */
[CC--:B------:R-:W-:Y:S01]  /*4850*/  FFMA.FTZ R19, R28.reuse, R49.reuse, -R17 ;  /* 0x000000311c137223 */ /* 0x0c0fe20000010811 */
[----:B------:R-:W-:Y:S01]  /*4860*/  FMUL.FTZ R17, R29, R136 ;  /* 0x000000881d117220 */ /* 0x000fe20000410000 */
[----:B------:R-:W-:Y:S01]  /*4870*/  FFMA.FTZ R55, R55, R16, R18 ;  /* 0x0000001037377223 */ /* 0x000fe20000010012 */
[C---:B------:R-:W-:Y:S01]  /*4880*/  FMUL.FTZ R49, R29.reuse, R49 ;  /* 0x000000311d317220 */ /* 0x040fe20000410000 */
[-C--:B------:R-:W-:Y:S01]  /*4890*/  FMUL.FTZ R29, R29, R154.reuse ;  /* 0x0000009a1d1d7220 */ /* 0x080fe20000410000 */
[----:B------:R-:W-:Y:S01]  /*48a0*/  FFMA.FTZ R16, R28, R154, -R17 ;  /* 0x0000009a1c107223 */ /* 0x000fe20000010811 */
[----:B------:R-:W-:Y:S01]  /*48b0*/  FMUL.FTZ R19, R132, R19 ;  /* 0x0000001384137220 */ /* 0x000fe20000410000 */
[C---:B------:R-:W-:Y:S01]  /*48c0*/  FFMA.FTZ R49, R28.reuse, R141, R49 ;  /* 0x0000008d1c317223 */ /* 0x040fe20000010031 */
[----:B------:R-:W-:Y:S01]  /*48d0*/  FFMA.FTZ R29, R28, R136, R29 ;  /* 0x000000881c1d7223 */ /* 0x000fe2000001001d */
[----:B------:R-:W-:Y:S01]  /*48e0*/  FMUL.FTZ R53, R53, R16 ;  /* 0x0000001035357220 */ /* 0x000fe20000410000 */
[----:B------:R-:W-:Y:S01]  /*48f0*/  FFMA.FTZ R46, R137, R46, R54 ;  /* 0x0000002e892e7223 */ /* 0x000fe20000010036 */
[----:B------:R-:W-:Y:S01]  /*4900*/  FFMA.FTZ R52, R52, R49, R19 ;  /* 0x0000003134347223 */ /* 0x000fe20000010013 */
[----:B------:R-:W-:Y:S01]  /*4910*/  FFMA.FTZ R55, R6, R129, R55 ;  /* 0x0000008106377223 */ /* 0x000fe20000010037 */
[----:B0-----:R-:W-:Y:S01]  /*4920*/  FADD.FTZ R134, R143, R134 ;  /* 0x000000868f867221 */ /* 0x001fe20000010000 */
[----:B------:R-:W-:Y:S01]  /*4930*/  FFMA.FTZ R29, R50, R29, R53 ;  /* 0x0000001d321d7223 */ /* 0x000fe20000010035 */
[----:B------:R-:W-:Y:S01]  /*4940*/  FFMA.FTZ R46, R7, R44, R46 ;  /* 0x0000002c072e7223 */ /* 0x000fe2000001002e */
[----:B------:R-:W-:Y:S01]  /*4950*/  FFMA.FTZ R52, R5, R128, R52 ;  /* 0x0000008005347223 */ /* 0x000fe20000010034 */
[----:B-1----:R-:W-:Y:S01]  /*4960*/  FADD.FTZ R135, R140, R47 ;  /* 0x0000002f8c877221 */ /* 0x002fe20000010000 */
[----:B------:R-:W-:Y:S01]  /*4970*/  FFMA.FTZ R29, R4, R125, R29 ;  /* 0x0000007d041d7223 */ /* 0x000fe2000001001d */
[----:B------:R-:W-:Y:S01]  /*4980*/  FSEL R143, R143, R134, P2 ;  /* 0x000000868f8f7208 */ /* 0x000fe20001000000 */
[----:B------:R-:W-:Y:S01]  /*4990*/  FFMA.FTZ R15, R44, R108, R15 ;  /* 0x0000006c2c0f7223 */ /* 0x000fe2000001000f */
[----:B------:R-:W-:Y:S01]  /*49a0*/  FADD.FTZ R11, R46, R11 ;  /* 0x0000000b2e0b7221 */ /* 0x000fe20000010000 */
[----:B------:R0:W-:Y:S01]  /*49b0*/  @!P3 STS.64 [UR6+0x1088], R134 ;  /* 0x00108886ff00b988 */ /* 0x0001e20008000a06 */
[----:B------:R-:W-:Y:S01]  /*49c0*/  FSEL R140, R140, R135, P2 ;  /* 0x000000878c8c7208 */ /* 0x000fe20001000000 */
        /* <DEDUP_REMOVED lines=9> */
[----:B------:R-:W1:Y:S02]  /*4a60*/  @P1 LDS.64 R18, [UR7+0x35d0] ;  /* 0x0035d007ff121984 */ /* 0x000e640008000a00 */
[----:B-1----:R-:W-:Y:S01]  /*4a70*/  @P1 FADD.FTZ R16, R16, R18 ;  /* 0x0000001210101221 */ /* 0x002fe20000010000 */
[----:B------:R-:W-:-:S05]  /*4a80*/  @P1 FADD.FTZ R17, R17, R19 ;  /* 0x0000001311111221 */ /* 0x000fca0000010000 */
[----:B------:R1:W-:Y:S02]  /*4a90*/  STS.64 [UR7+0x35d0], R16 ;  /* 0x0035d010ff007988 */ /* 0x0003e40008000a07 */
.L_x_17897:
[----:B------:R-:W-:Y:S05]  /*4aa0*/  BSYNC.RECONVERGENT B0 ;  /* 0x0000000000007941 */ /* 0x000fea0003800200 */
.L_x_17896:
[----:B------:R-:W-:-:S04]  /*4ab0*/  UIADD3 UR4, UPT, UPT, UR4, 0x1, URZ ;  /* 0x0000000104047890 */ /* 0x000fc8000fffe0ff */
[----:B------:R-:W-:-:S09]  /*4ac0*/  UISETP.GE.AND UP0, UPT, UR4, UR9, UPT ;  /* 0x000000090400728c */ /* 0x000fd2000bf06270 */
[----:B------:R-:W-:Y:S05]  /*4ad0*/  BRA.U !UP0, `(.L_x_17898) ;  /* 0xffffffd108a07547 */ /* 0x000fea000b83ffff */
.L_x_17866:
[----:B------:R-:W-:Y:S01]  /*4ae0*/  BAR.SYNC.DEFER_BLOCKING 0x0 ;  /* 0x0000000000007b1d */ /* 0x000fe20000010000 */
[-C--:B------:R-:W-:Y:S01]  /*4af0*/  ISETP.GE.AND P0, PT, R84, R103.reuse, PT ;  /* 0x000000675400720c */ /* 0x080fe20003f06270 */
[----:B------:R-:W-:Y:S01]  /*4b00*/  HFMA2 R5, -RZ, RZ, 0, 0 ;  /* 0x00000000ff057431 */ /* 0x000fe200000001ff */
[-C--:B------:R-:W-:Y:S01]  /*4b10*/  ISETP.GE.AND P1, PT, R88, R103.reuse, PT ;  /* 0x000000675800720c */ /* 0x080fe20003f26270 */
[----:B-1----:R-:W-:Y:S01]  /*4b20*/  HFMA2 R17, -RZ, RZ, 0, 0 ;  /* 0x00000000ff117431 */ /* 0x002fe200000001ff */
[-C--:B------:R-:W-:Y:S01]  /*4b30*/  ISETP.GE.AND P2, PT, R94, R103.reuse, PT ;  /* 0x000000675e00720c */ /* 0x080fe20003f46270 */
[----:B------:R-:W1:Y:S01]  /*4b40*/  LDCU.64 UR8, c[0x0][0x500] ;  /* 0x0000a000ff0877ac */ /* 0x000e620008000a00 */
[----:B------:R-:W-:Y:S02]  /*4b50*/  ISETP.GE.AND P3, PT, R95, R103, PT ;  /* 0x000000675f00720c */ /* 0x000fe40003f66270 */
[----:B------:R-:W-:Y:S01]  /*4b60*/  MOV R7, RZ ;  /* 0x000000ff00077202 */ /* 0x000fe20000000f00 */
[----:B------:R-:W5:Y:S01]  /*4b70*/  LDCU.64 UR10, c[0x0][0x550] ;  /* 0x0000aa00ff0a77ac */ /* 0x000f620008000a00 */
[----:B------:R-:W-:-:S03]  /*4b80*/  MOV R19, RZ ;  /* 0x000000ff00137202 */ /* 0x000fc60000000f00 */
        /* <DEDUP_REMOVED lines=11> */
[----:B0-----:R-:W0:Y:S01]  /*4c40*/  LDS.128 R28, [R105] ;  /* 0x00000000691c7984 */ /* 0x001e220000000c00 */
[----:B------:R-:W-:Y:S06]  /*4c50*/  BAR.SYNC.DEFER_BLOCKING 0x0 ;  /* 0x0000000000007b1d */ /* 0x000fec0000010000 */
[----:B------:R2:W-:Y:S01]  /*4c60*/  STS.128 [R105], R12 ;  /* 0x0000000c69007388 */ /* 0x0005e20000000c00 */
[----:B------:R-:W-:-:S03]  /*4c70*/  NOP ;  /* 0x0000000000007918 */ /* 0x000fc60000000000 */
[----:B------:R-:W-:Y:S04]  /*4c80*/  LDS R17, [R104] ;  /* 0x0000000068117984 */ /* 0x000fe80000000800 */
[----:B------:R-:W-:Y:S01]  /*4c90*/  LDS R19, [R104+0x80] ;  /* 0x0000800068137984 */ /* 0x000fe20000000800 */
[--C-:B0-----:R-:W-:Y:S01]  /*4ca0*/  FADD.FTZ R6, R29, R56.reuse ;  /* 0x000000381d067221 */ /* 0x101fe20000010000 */
[--C-:B------:R-:W-:Y:S01]  /*4cb0*/  FADD.FTZ R28, R28, R56.reuse ;  /* 0x000000381c1c7221 */ /* 0x100fe20000010000 */
[--C-:B------:R-:W-:Y:S01]  /*4cc0*/  FADD.FTZ R2, R30, R56.reuse ;  /* 0x000000381e027221 */ /* 0x100fe20000010000 */
[----:B------:R-:W-:Y:S01]  /*4cd0*/  LDS R29, [R104+0x100] ;  /* 0x00010000681d7984 */ /* 0x000fe20000000800 */
[----:B------:R-:W-:Y:S01]  /*4ce0*/  FADD.FTZ R3, R31, R56 ;  /* 0x000000381f037221 */ /* 0x000fe20000010000 */
[----:B------:R-:W-:Y:S01]  /*4cf0*/  FSETP.GTU.FTZ.AND P4, PT, R6, 20, PT ;  /* 0x41a000000600780b */ /* 0x000fe20003f9c000 */
[----:B------:R-:W0:Y:S01]  /*4d00*/  LDC.64 R30, c[0x0][0x4f8] ;  /* 0x00013e00ff1e7b82 */ /* 0x000e220000000a00 */
[----:B------:R-:W-:Y:S01]  /*4d10*/  LDS R13, [R104+0x180] ;  /* 0x00018000680d7984 */ /* 0x000fe20000000800 */
[----:B------:R-:W-:-:S02]  /*4d20*/  FSETP.GTU.FTZ.AND P5, PT, R28, 20, PT ;  /* 0x41a000001c00780b */ /* 0x000fc40003fbc000 */
[----:B------:R-:W-:Y:S01]  /*4d30*/  FSETP.GTU.FTZ.AND P3, PT, R2, 20, PT ;  /* 0x41a000000200780b */ /* 0x000fe20003f7c000 */
[----:B------:R-:W-:Y:S03]  /*4d40*/  @!P0 STS [UR6+0x200], R103 ;  /* 0x00020067ff008988 */ /* 0x000fe60008000806 */
[----:B------:R-:W-:Y:S01]  /*4d50*/  BAR.SYNC.DEFER_BLOCKING 0x0 ;  /* 0x0000000000007b1d */ /* 0x000fe20000010000 */
[----:B------:R-:W-:-:S03]  /*4d60*/  FSETP.GTU.FTZ.AND P2, PT, R3, 20, PT ;  /* 0x41a000000300780b */ /* 0x000fc60003f5c000 */
[----:B------:R-:W-:-:S03]  /*4d70*/  @!P4 FMUL.FTZ R6, R6, -1.4426950216293334961 ;  /* 0xbfb8aa3b0606c820 */ /* 0x000fc60000410000 */
[----:B------:R-:W-:Y:S02]  /*4d80*/  @!P5 FMUL.FTZ R4, R28, -1.4426950216293334961 ;  /* 0xbfb8aa3b1c04d820 */ /* 0x000fe40000410000 */
[----:B------:R-:W-:Y:S01]  /*4d90*/  @!P3 FMUL.FTZ R7, R2, -1.4426950216293334961 ;  /* 0xbfb8aa3b0207b820 */ /* 0x000fe20000410000 */
[----:B------:R-:W-:Y:S04]  /*4da0*/  @!P4 MUFU.EX2 R6, R6 ;  /* 0x000000060006c308 */ /* 0x000fe80000000800 */
[----:B------:R-:W3:Y:S01]  /*4db0*/  @!P5 MUFU.EX2 R4, R4 ;  /* 0x000000040004d308 */ /* 0x000ee20000000800 */
[----:B--2---:R-:W-:Y:S01]  /*4dc0*/  @!P2 FMUL.FTZ R12, R3, -1.4426950216293334961 ;  /* 0xbfb8aa3b030ca820 */ /* 0x004fe20000410000 */
[----:B0-----:R-:W-:Y:S02]  /*4dd0*/  IMAD.WIDE.U32 R2, R30, UR18, R20 ;  /* 0x000000121e027c25 */ /* 0x001fe4000f8e0014 */
[----:B------:R-:W0:Y:S02]  /*4de0*/  @!P3 MUFU.EX2 R7, R7 ;  /* 0x000000070007b308 */ /* 0x000e240000000800 */
[----:B------:R-:W-:-:S02]  /*4df0*/  IMAD R3, R31, UR18, R3 ;  /* 0x000000121f037c24 */ /* 0x000fc4000f8e0203 */
[----:B------:R-:W2:Y:S01]  /*4e00*/  @!P2 MUFU.EX2 R12, R12 ;  /* 0x0000000c000ca308 */ /* 0x000ea20000000800 */
[----:B------:R-:W4:Y:S01]  /*4e10*/  LDC.64 R30, c[0x0][0x518] ;  /* 0x00014600ff1e7b82 */ /* 0x000f220000000a00 */
[C---:B-1----:R-:W-:Y:S01]  /*4e20*/  IMAD.WIDE.U32 R2, R57.reuse, UR8, R2 ;  /* 0x0000000839027c25 */ /* 0x042fe2000f8e0002 */
[----:B------:R-:W1:Y:S03]  /*4e30*/  LDS R15, [UR6+0x200] ;  /* 0x00020006ff0f7984 */ /* 0x000e660008000800 */
[----:B---3--:R-:W-:Y:S01]  /*4e40*/  @!P5 FADD.FTZ R5, R4, 1 ;  /* 0x3f8000000405d421 */ /* 0x008fe20000010000 */
[----:B------:R-:W-:Y:S01]  /*4e50*/  @!P4 FADD.FTZ R4, R6, 1 ;  /* 0x3f8000000604c421 */ /* 0x000fe20000010000 */
[----:B------:R-:W-:Y:S01]  /*4e60*/  IMAD R6, R57, UR9, R3 ;  /* 0x0000000939067c24 */ /* 0x000fe2000f8e0203 */
[----:B------:R-:W-:Y:S01]  /*4e70*/  IADD3 R3, P1, PT, R84, R2, RZ ;  /* 0x0000000254037210 */ /* 0x000fe20007f3e0ff */
[----:B0-----:R-:W-:Y:S01]  /*4e80*/  @!P3 FADD.FTZ R7, R7, 1 ;  /* 0x3f8000000707b421 */ /* 0x001fe20000010000 */
[----:B------:R-:W0:Y:S01]  /*4e90*/  LDCU.64 UR8, c[0x0][0x560] ;  /* 0x0000ac00ff0877ac */ /* 0x000e220008000a00 */
[----:B------:R-:W3:Y:S01]  /*4ea0*/  @!P5 MUFU.RCP R5, R5 ;  /* 0x000000050005d308 */ /* 0x000ee20000001000 */
[----:B------:R-:W-:Y:S01]  /*4eb0*/  IADD3.X R6, PT, PT, RZ, R6, RZ, P1, !PT ;  /* 0x00000006ff067210 */ /* 0x000fe20000ffe4ff */
[----:B--2---:R-:W-:Y:S01]  /*4ec0*/  @!P2 FADD.FTZ R12, R12, 1 ;  /* 0x3f8000000c0ca421 */ /* 0x004fe20000010000 */
[----:B------:R-:W-:-:S04]  /*4ed0*/  LEA R2, P1, R3, UR10, 0x2 ;  /* 0x0000000a03027c11 */ /* 0x000fc8000f8210ff */
[----:B------:R-:W-:Y:S01]  /*4ee0*/  LEA.HI.X R3, R3, UR11, R6, 0x2, P1 ;  /* 0x0000000b03037c11 */ /* 0x000fe200088f1406 */
[----:B------:R-:W2:Y:S01]  /*4ef0*/  @!P4 MUFU.RCP R4, R4 ;  /* 0x000000040004c308 */ /* 0x000ea20000001000 */
[----:B----4-:R-:W-:-:S07]  /*4f00*/  IMAD.WIDE.U32 R20, R30, UR18, R20 ;  /* 0x000000121e147c25 */ /* 0x010fce000f8e0014 */
[----:B------:R-:W4:Y:S01]  /*4f10*/  @!P3 MUFU.RCP R7, R7 ;  /* 0x000000070007b308 */ /* 0x000f220000001000 */
[----:B------:R-:W-:Y:S02]  /*4f20*/  IMAD R21, R31, UR18, R21 ;  /* 0x000000121f157c24 */ /* 0x000fe4000f8e0215 */
[----:B---3--:R-:W-:-:S05]  /*4f30*/  @!P5 FMUL.FTZ R8, R8, R5 ;  /* 0x000000050808d220 */ /* 0x008fca0000410000 */
[----:B------:R-:W3:Y:S01]  /*4f40*/  @!P2 MUFU.RCP R12, R12 ;  /* 0x0000000c000ca308 */ /* 0x000ee20000001000 */
[----:B--2---:R-:W-:Y:S01]  /*4f50*/  @!P4 FMUL.FTZ R9, R9, R4 ;  /* 0x000000040909c220 */ /* 0x004fe20000410000 */
[-C--:B-1----:R-:W-:Y:S02]  /*4f60*/  ISETP.GE.AND P6, PT, R84, R15.reuse, PT ;  /* 0x0000000f5400720c */ /* 0x082fe40003fc6270 */
[----:B------:R-:W-:Y:S01]  /*4f70*/  ISETP.GE.AND P1, PT, R88, R15, PT ;  /* 0x0000000f5800720c */ /* 0x000fe20003f26270 */
[----:B----4-:R-:W-:Y:S01]  /*4f80*/  @!P3 FMUL.FTZ R10, R10, R7 ;  /* 0x000000070a0ab220 */ /* 0x010fe20000410000 */
[----:B------:R-:W-:Y:S01]  /*4f90*/  ISETP.GE.AND P5, PT, R94, R15, PT ;  /* 0x0000000f5e00720c */ /* 0x000fe20003fa6270 */
[----:B---3--:R-:W-:-:S08]  /*4fa0*/  @!P2 FMUL.FTZ R11, R11, R12 ;  /* 0x0000000c0b0ba220 */ /* 0x008fd00000410000 */
[----:B------:R-:W-:Y:S01]  /*4fb0*/  @!P6 STG.E desc[UR16][R2.64], R17 ;  /* 0x000000110200e986 */ /* 0x000fe2000c101910 */
[----:B------:R-:W-:-:S03]  /*4fc0*/  ISETP.GE.AND P6, PT, R95, R15, PT ;  /* 0x0000000f5f00720c */ /* 0x000fc60003fc6270 */
[----:B------:R-:W-:Y:S04]  /*4fd0*/  @!P1 STG.E desc[UR16][R2.64+0x80], R19 ;  /* 0x0000801302009986 */ /* 0x000fe8000c101910 */
[----:B------:R-:W-:Y:S01]  /*4fe0*/  @!P5 STG.E desc[UR16][R2.64+0x100], R29 ;  /* 0x0001001d0200d986 */ /* 0x000fe2000c101910 */
[----:B------:R-:W-:-:S04]  /*4ff0*/  IADD3 R64, P5, PT, R64, -0x200, RZ ;  /* 0xfffffe0040407810 */ /* 0x000fc80007fbe0ff */
[----:B------:R-:W-:Y:S01]  /*5000*/  IADD3.X R66, PT, PT, R66, -0x1, RZ, P5, !PT ;  /* 0xffffffff42427810 */ /* 0x000fe20002ffe4ff */
        /* <DEDUP_REMOVED lines=41> */
.L_x_17857:
        /* <DEDUP_REMOVED lines=34> */
.L_x_17901:
[----:B------:R-:W-:Y:S05]  /*54c0*/  BSYNC.RECONVERGENT B0 ;  /* 0x0000000000007941 */ /* 0x000fea0003800200 */
.L_x_17900:
        /* <DEDUP_REMOVED lines=26> */
.L_x_17903:
[----:B------:R-:W-:Y:S05]  /*5670*/  BSYNC.RECONVERGENT B0 ;  /* 0x0000000000007941 */ /* 0x000fea0003800200 */
.L_x_17902:
        /* <DEDUP_REMOVED lines=8> */
.L_x_17904:
        /* <DEDUP_REMOVED lines=16> */
.L_x_17905:
        /* <DEDUP_REMOVED lines=16> */
.L_x_18798:


//--------------------- .text._Z25selective_scan_bwd_kernelI32Selective_Scan_bwd_kernel_traitsILi32ELi4ELb0ELb1ELb1ELb1ELb1EfN3c107complexIfEEEEv12SSMParamsBwd --------------------------
	.section	.text._Z25selective_scan_bwd_kernelI32Selective_Scan_bwd_kernel_traitsILi32ELi4ELb0ELb1ELb1ELb1ELb1EfN3c107complexIfEEEEv12SSMParamsBwd,"ax",@progbits
	.align	128
        .global         _Z25selective_scan_bwd_kernelI32Selective_Scan_bwd_kernel_traitsILi32ELi4ELb0ELb1ELb1ELb1ELb1EfN3c107complexIfEEEEv12SSMParamsBwd
        .type           _Z25selective_scan_bwd_kernelI32Selective_Scan_bwd_kernel_traitsILi32ELi4ELb0ELb1ELb1ELb1ELb1EfN3c107complexIfEEEEv12SSMParamsBwd,@function
        .size           _Z25selective_scan_bwd_kernelI32Selective_Scan_bwd_kernel_traitsILi32ELi4ELb0ELb1ELb1ELb1ELb1EfN3c107complexIfEEEEv12SSMParamsBwd,(.L_x_18799 - _Z25selective_scan_bwd_kernelI32Selective_Scan_bwd_kernel_traitsILi32ELi4ELb0ELb1ELb1ELb1ELb1EfN3c107complexIfEEEEv12SSMParamsBwd)
        .other          _Z25selective_scan_bwd_kernelI32Selective_Scan_bwd_kernel_traitsILi32ELi4ELb0ELb1ELb1ELb1ELb1EfN3c107complexIfEEEEv12SSMParamsBwd,@"STO_CUDA_ENTRY STV_DEFAULT"
_Z25selective_scan_bwd_kernelI32Selective_Scan_bwd_kernel_traitsILi32ELi4ELb0ELb1ELb1ELb1ELb1EfN3c107complexIfEEEEv12SSMParamsBwd:
.text._Z25selective_scan_bwd_kernelI32Selective_Scan_bwd_kernel_traitsILi32ELi4ELb0ELb1ELb1ELb1ELb1EfN3c107complexIfEEEEv12SSMParamsBwd:
        /* <DEDUP_REMOVED lines=63> */
[----:B------:R-:W3:Y:S03]  /*03f0*/  LDCU.64 UR12, c[0x0][0x3b0] ;  /* 0x00007600ff0c77ac */ /* 0x000ee60008000a00 */
[----:B------:R-:W-:Y:S01]  /*0400*/  IMAD R9, R8, R5, R2 ;  /* 0x0000000508097224 */ /* 0x000fe200078e0202 */
[----:B------:R-:W-:Y:S01]  /*0410*/  UIMAD UR9, UR18, UR9, UR5 ;  /* 0x00000009120972a4 */ /* 0x000fe2000f8e0205 */
[----:B----4-:R-:W-:-:S03]  /*0420*/  SHF.R.U32.HI R10, RZ, 0x1, R13 ;  /* 0x00000001ff0a7819 */ /* 0x010fc6000001160d */
[----:B------:R-:W-:Y:S02]  /*0430*/  IADD3 R7, PT, PT, R7, R9, RZ ;  /* 0x0000000907077210 */ /* 0x000fe40007ffe0ff */
[----:B------:R-:W-:Y:S01]  /*0440*/  SHF.R.U64 R9, R12, 0x1, R13 ;  /* 0x000000010c097819 */ /* 0x000fe2000000120d */
[----:B------:R-:W-:Y:S01]  /*0450*/  IMAD R59, R10, UR18, RZ ;  /* 0x000000120a3b7c24 */ /* 0x000fe2000f8e02ff */
[----:B------:R-:W-:Y:S02]  /*0460*/  MOV R3, UR5 ;  /* 0x0000000500037c02 */ /* 0x000fe40008000f00 */
[----:B------:R-:W-:Y:S01]  /*0470*/  MOV R5, UR7 ;  /* 0x0000000700057c02 */ /* 0x000fe20008000f00 */
[----:B------:R-:W-:Y:S01]  /*0480*/  IMAD.WIDE.U32 R6, R9, UR18, R6 ;  /* 0x0000001209067c25 */ /* 0x000fe2000f8e0006 */
[----:B------:R-:W-:Y:S02]  /*0490*/  MOV R2, UR4 ;  /* 0x0000000400027c02 */ /* 0x000fe40008000f00 */
[----:B------:R-:W-:-:S02]  /*04a0*/  MOV R3, UR9 ;  /* 0x0000000900037c02 */ /* 0x000fc40008000f00 */
[----:B------:R-:W-:Y:S01]  /*04b0*/  MOV R5, UR8 ;  /* 0x0000000800057c02 */ /* 0x000fe20008000f00 */
[----:B------:R-:W4:Y:S01]  /*04c0*/  LDCU.64 UR8, c[0x0][0x3d0] ;  /* 0x00007a00ff0877ac */ /* 0x000f220008000a00 */
[----:B------:R-:W-:Y:S02]  /*04d0*/  IADD3 R59, PT, PT, R7, R59, RZ ;  /* 0x0000003b073b7210 */ /* 0x000fe40007ffe0ff */
[C---:B------:R-:W-:Y:S01]  /*04e0*/  LEA R57, P0, R6.reuse, R20, 0x3 ;  /* 0x0000001406397211 */ /* 0x040fe200078018ff */
[C---:B------:R-:W-:Y:S01]  /*04f0*/  IMAD.WIDE.U32 R2, R55.reuse, UR10, R2 ;  /* 0x0000000a37027c25 */ /* 0x040fe2000f8e0002 */
[----:B------:R-:W-:Y:S01]  /*0500*/  MOV R4, UR6 ;  /* 0x0000000600047c02 */ /* 0x000fe20008000f00 */
[----:B---3--:R-:W-:Y:S01]  /*0510*/  UIMAD.WIDE.U32 UR4, UR18, UR12, URZ ;  /* 0x0000000c120472a5 */ /* 0x008fe2000f8e00ff */
[----:B------:R-:W-:Y:S01]  /*0520*/  LEA.HI.X R59, R6, R21, R59, 0x3, P0 ;  /* 0x00000015063b7211 */ /* 0x000fe200000f1c3b */
[C---:B------:R-:W-:Y:S01]  /*0530*/  IMAD R15, R55.reuse, UR11, R3 ;  /* 0x0000000b370f7c24 */ /* 0x040fe2000f8e0203 */
[----:B--2---:R-:W-:Y:S01]  /*0540*/  ISETP.NE.U32.AND P0, PT, R26, RZ, PT ;  /* 0x000000ff1a00720c */ /* 0x004fe20003f05070 */
[----:B------:R-:W-:Y:S01]  /*0550*/  IMAD.WIDE.U32 R4, R55, UR14, R4 ;  /* 0x0000000e37047c25 */ /* 0x000fe2000f8e0004 */
[----:B------:R-:W-:Y:S01]  /*0560*/  UIMAD UR5, UR18, UR13, UR5 ;  /* 0x0000000d120572a4 */ /* 0x000fe2000f8e0205 */
[----:B-1----:R-:W-:Y:S01]  /*0570*/  LEA R9, R25, 0xffffff80, 0x7 ;  /* 0xffffff8019097811 */ /* 0x002fe200078e38ff */
[----:B------:R-:W1:Y:S01]  /*0580*/  LDC.64 R20, c[0x0][0x4d8] ;  /* 0x00013600ff147b82 */ /* 0x000e620000000a00 */
[----:B------:R-:W-:Y:S01]  /*0590*/  IMAD R3, R11, R16, RZ ;  /* 0x000000100b037224 */ /* 0x000fe200078e02ff */
[----:B------:R-:W-:Y:S01]  /*05a0*/  ISETP.NE.AND.EX P0, PT, R27, RZ, PT, P0 ;  /* 0x000000ff1b00720c */ /* 0x000fe20003f05300 */
[----:B------:R-:W-:Y:S01]  /*05b0*/  IMAD R13, R55, UR15, R5 ;  /* 0x0000000f370d7c24 */ /* 0x000fe2000f8e0205 */
[----:B------:R-:W-:Y:S01]  /*05c0*/  IADD3 R74, P2, PT, R9, R2, RZ ;  /* 0x00000002094a7210 */ /* 0x000fe20007f5e0ff */
[C---:B------:R-:W-:Y:S01]  /*05d0*/  IMAD R5, R8.reuse, R17, R3 ;  /* 0x0000001108057224 */ /* 0x040fe200078e0203 */
[----:B------:R-:W-:Y:S01]  /*05e0*/  LEA R7, R25, 0xffffff00, 0x8 ;  /* 0xffffff0019077811 */ /* 0x000fe200078e40ff */
[----:B------:R-:W-:Y:S01]  /*05f0*/  IMAD.WIDE.U32 R2, R8, R16, UR4 ;  /* 0x0000000408027e25 */ /* 0x000fe2000f8e0010 */
[----:B----4-:R-:W-:-:S04]  /*0600*/  UIMAD.WIDE.U32 UR6, UR18, UR8, URZ ;  /* 0x00000008120672a5 */ /* 0x010fc8000f8e00ff */
[----:B------:R-:W-:Y:S01]  /*0610*/  IADD3 R10, PT, PT, R3, R5, RZ ;  /* 0x00000005030a7210 */ /* 0x000fe20007ffe0ff */
[----:B0-----:R-:W-:Y:S01]  /*0620*/  IMAD R3, R11, R22, RZ ;  /* 0x000000160b037224 */ /* 0x001fe200078e02ff */
[----:B------:R-:W-:Y:S01]  /*0630*/  IADD3 R76, P1, PT, R7, R2, RZ ;  /* 0x00000002074c7210 */ /* 0x000fe20007f3e0ff */
[----:B------:R-:W-:Y:S01]  /*0640*/  IMAD R2, R11, R18, RZ ;  /* 0x000000120b027224 */ /* 0x000fe200078e02ff */
[----:B------:R-:W-:Y:S01]  /*0650*/  UIMAD UR7, UR18, UR9, UR7 ;  /* 0x00000009120772a4 */ /* 0x000fe2000f8e0207 */
[C---:B------:R-:W-:Y:S01]  /*0660*/  IMAD R17, R8.reuse, R23, R3 ;  /* 0x0000001708117224 */ /* 0x040fe200078e0203 */
[----:B------:R-:W0:Y:S01]  /*0670*/  @P0 LDC R12, c[0x0][0x384] ;  /* 0x0000e100ff0c0b82 */ /* 0x000e220000000800 */
[C---:B------:R-:W-:Y:S01]  /*0680*/  IMAD R11, R8.reuse, R19, R2 ;  /* 0x00000013080b7224 */ /* 0x040fe200078e0202 */
[----:B------:R-:W2:Y:S01]  /*0690*/  LDCU.64 UR8, c[0x0][0x498] ;  /* 0x00009300ff0877ac */ /* 0x000ea20008000a00 */
[----:B------:R-:W-:Y:S01]  /*06a0*/  IMAD.WIDE.U32 R2, R8, R22, RZ ;  /* 0x0000001608027225 */ /* 0x000fe200078e00ff */
[----:B------:R-:W-:-:S04]  /*06b0*/  IADD3 R70, P3, PT, R9, R4, RZ ;  /* 0x0000000409467210 */ /* 0x000fc80007f7e0ff */
[----:B------:R-:W3:Y:S01]  /*06c0*/  LDC.64 R22, c[0x0][0x540] ;  /* 0x00015000ff167b82 */ /* 0x000ee20000000a00 */
[----:B------:R-:W-:Y:S01]  /*06d0*/  IMAD.WIDE.U32 R4, R8, R18, UR6 ;  /* 0x0000000608047e25 */ /* 0x000fe2000f8e0012 */
[----:B------:R-:W-:-:S06]  /*06e0*/  IADD3 R3, PT, PT, R3, R17, RZ ;  /* 0x0000001103037210 */ /* 0x000fcc0007ffe0ff */
[----:B------:R-:W4:Y:S01]  /*06f0*/  LDC.64 R18, c[0x0][0x4a0] ;  /* 0x00012800ff127b82 */ /* 0x000f220000000a00 */
[----:B------:R-:W-:Y:S02]  /*0700*/  IADD3 R72, P4, PT, R7, R4, RZ ;  /* 0x0000000407487210 */ /* 0x000fe40007f9e0ff */
[----:B------:R-:W-:Y:S02]  /*0710*/  IADD3 R8, PT, PT, R5, R11, RZ ;  /* 0x0000000b05087210 */ /* 0x000fe40007ffe0ff */
[----:B------:R-:W-:Y:S02]  /*0720*/  SHF.R.S32.HI R7, RZ, 0x1f, R7 ;  /* 0x0000001fff077819 */ /* 0x000fe40000011407 */
[----:B-1----:R-:W-:Y:S01]  /*0730*/  SHF.R.U64 R5, R20, 0x1, R21 ;  /* 0x0000000114057819 */ /* 0x002fe20000001215 */
[----:B------:R-:W1:Y:S01]  /*0740*/  @P0 LDC R14, c[0x0][0x38c] ;  /* 0x0000e300ff0e0b82 */ /* 0x000e620000000800 */
[C---:B------:R-:W-:Y:S02]  /*0750*/  IADD3.X R10, PT, PT, R7.reuse, R10, RZ, P1, !PT ;  /* 0x0000000a070a7210 */ /* 0x040fe40000ffe4ff */
[----:B------:R-:W-:Y:S01]  /*0760*/  IADD3.X R8, PT, PT, R7, R8, RZ, P4, !PT ;  /* 0x0000000807087210 */ /* 0x000fe200027fe4ff */
[----:B------:R-:W-:-:S04]  /*0770*/  IMAD.WIDE.U32 R4, R5, UR18, R2 ;  /* 0x0000001205047c25 */ /* 0x000fc8000f8e0002 */
[----:B------:R-:W1:Y:S01]  /*0780*/  LDC.64 R16, c[0x0][0x460] ;  /* 0x00011800ff107b82 */ /* 0x000e620000000a00 */
[----:B------:R-:W-:Y:S01]  /*0790*/  SHF.R.U32.HI R2, RZ, 0x1, R21 ;  /* 0x00000001ff027819 */ /* 0x000fe20000011615 */
[----:B--2---:R-:W-:-:S06]  /*07a0*/  UIMAD.WIDE.U32 UR4, UR18, UR8, URZ ;  /* 0x00000008120472a5 */ /* 0x004fcc000f8e00ff */
[----:B------:R-:W2:Y:S01]  /*07b0*/  @P0 LDC.64 R6, c[0x0][0x480] ;  /* 0x00012000ff060b82 */ /* 0x000ea20000000a00 */
[----:B------:R-:W-:Y:S01]  /*07c0*/  IMAD R63, R2, UR18, RZ ;  /* 0x00000012023f7c24 */ /* 0x000fe2000f8e02ff */
[----:B------:R-:W-:-:S06]  /*07d0*/  UIMAD UR5, UR18, UR9, UR5 ;  /* 0x00000009120572a4 */ /* 0x000fcc000f8e0205 */
[----:B------:R-:W2:Y:S01]  /*07e0*/  LDC.64 R20, c[0x0][0x528] ;  /* 0x00014a00ff147b82 */ /* 0x000ea20000000a00 */
[----:B0-----:R-:W-:Y:S01]  /*07f0*/  @P0 IMAD R2, R12, UR18, R55 ;  /* 0x000000120c020c24 */ /* 0x001fe2000f8e0237 */
[----:B------:R-:W-:Y:S02]  /*0800*/  IADD3 R63, PT, PT, R5, R63, RZ ;  /* 0x0000003f053f7210 */ /* 0x000fe40007ffe0ff */
[----:B---3--:R-:W-:Y:S01]  /*0810*/  LEA R61, P4, R4, R22, 0x3 ;  /* 0x00000016043d7211 */ /* 0x008fe200078818ff */
[----:B------:R-:W-:Y:S01]  /*0820*/  @P0 IMAD R5, R2, R25, RZ ;  /* 0x0000001902050224 */ /* 0x000fe200078e02ff */
[----:B------:R-:W-:Y:S01]  /*0830*/  ISETP.GE.AND P1, PT, R25, 0x1, PT ;  /* 0x000000011900780c */ /* 0x000fe20003f26270 */
[C---:B----4-:R-:W-:Y:S01]  /*0840*/  IMAD.WIDE.U32 R2, R55.reuse, R18, UR4 ;  /* 0x0000000437027e25 */ /* 0x050fe2000f8e0012 */
[----:B------:R-:W-:Y:S02]  /*0850*/  LEA.HI.X R63, R4, R23, R63, 0x3, P4 ;  /* 0x00000017043f7211 */ /* 0x000fe400020f1c3f */
[----:B------:R-:W-:Y:S01]  /*0860*/  SHF.R.S32.HI R4, RZ, 0x1f, R9 ;  /* 0x0000001fff047819 */ /* 0x000fe20000011409 */
[----:B------:R-:W-:Y:S01]  /*0870*/  IMAD R11, R55, R19, R3 ;  /* 0x00000013370b7224 */ /* 0x000fe200078e0203 */
[----:B------:R-:W-:Y:S01]  /*0880*/  IADD3 R2, P4, PT, R9, R2, RZ ;  /* 0x0000000209027210 */ /* 0x000fe20007f9e0ff */
[----:B-1----:R-:W-:Y:S01]  /*0890*/  @P0 IMAD R5, R5, R14, RZ ;  /* 0x0000000e05050224 */ /* 0x002fe200078e02ff */
[----:B------:R-:W-:-:S02]  /*08a0*/  IADD3.X R9, PT, PT, R4, R15, RZ, P2, !PT ;  /* 0x0000000f04097210 */ /* 0x000fc400017fe4ff */
[----:B------:R-:W-:Y:S02]  /*08b0*/  IADD3.X R3, PT, PT, R4, R13, RZ, P3, !PT ;  /* 0x0000000d04037210 */ /* 0x000fe40001ffe4ff */
[----:B------:R-:W-:Y:S02]  /*08c0*/  LEA R73, P2, R74, R16, 0x2 ;  /* 0x000000104a497211 */ /* 0x000fe400078410ff */
[----:B------:R-:W-:Y:S02]  /*08d0*/  LEA R68, P3, R70, R68, 0x2 ;  /* 0x0000004446447211 */ /* 0x000fe400078610ff */
[----:B------:R-:W-:Y:S02]  /*08e0*/  CS2R R28, SRZ ;  /* 0x00000000001c7805 */ /* 0x000fe4000001ff00 */
[----:B------:R-:W-:Y:S01]  /*08f0*/  LEA.HI.X R74, R74, R17, R9, 0x2, P2 ;  /* 0x000000114a4a7211 */ /* 0x000fe200010f1409 */
[----:B--2---:R-:W-:Y:S01]  /*0900*/  @P0 IMAD.WIDE R28, R5, 0x10, R6 ;  /* 0x00000010051c0825 */ /* 0x004fe200078e0206 */
[----:B------:R-:W-:-:S02]  /*0910*/  LEA.HI.X R70, R70, R69, R3, 0x2, P3 ;  /* 0x0000004546467211 */ /* 0x000fc400018f1403 */
[----:B------:R-:W-:Y:S01]  /*0920*/  IADD3.X R62, PT, PT, R4, R11, RZ, P4, !PT ;  /* 0x0000000b043e7210 */ /* 0x000fe200027fe4ff */
[C---:B------:R-:W-:Y:S01]  /*0930*/  IMAD.WIDE.U32 R26, R55.reuse, R64, RZ ;  /* 0x00000040371a7225 */ /* 0x040fe200078e00ff */
        /* <DEDUP_REMOVED lines=67> */
.L_x_17949:
        /* <DEDUP_REMOVED lines=38> */
[----:B------:R-:W-:Y:S01]  /*0fd0*/  BAR.SYNC.DEFER_BLOCKING 0x0 ;  /* 0x0000000000007b1d */ /* 0x000fe20000010000 */
[----:B------:R-:W-:Y:S01]  /*0fe0*/  IADD3 R16, P4, PT, R17, R60, RZ ;  /* 0x0000003c11107210 */ /* 0x000fe20007f9e0ff */
[----:B------:R-:W-:Y:S01]  /*0ff0*/  HFMA2 R31, -RZ, RZ, 0, 0 ;  /* 0x00000000ff1f7431 */ /* 0x000fe200000001ff */
[----:B------:R-:W-:Y:S01]  /*1000*/  MOV R33, RZ ;  /* 0x000000ff00217202 */ /* 0x000fe20000000f00 */
[----:B------:R-:W-:Y:S01]  /*1010*/  HFMA2 R35, -RZ, RZ, 0, 0 ;  /* 0x00000000ff237431 */ /* 0x000fe200000001ff */
[----:B------:R-:W-:-:S03]  /*1020*/  MOV R37, RZ ;  /* 0x000000ff00257202 */ /* 0x000fc60000000f00 */
[----:B0-----:R-:W0:Y:S01]  /*1030*/  LDC.64 R12, c[0x0][0x418] ;  /* 0x00010600ff0c7b82 */ /* 0x001e220000000a00 */
[----:B------:R-:W2:Y:S04]  /*1040*/  @!P0 LDG.E R15, desc[UR16][R2.64] ;  /* 0x00000010020f8981 */ /* 0x000ea8000c1e1900 */
[----:B------:R-:W3:Y:S04]  /*1050*/  @!P1 LDG.E R19, desc[UR16][R2.64+0x80] ;  /* 0x0000801002139981 */ /* 0x000ee8000c1e1900 */
[----:B------:R-:W4:Y:S04]  /*1060*/  @!P2 LDG.E R21, desc[UR16][R2.64+0x100] ;  /* 0x000100100215a981 */ /* 0x000f28000c1e1900 */
[----:B------:R-:W4:Y:S01]  /*1070*/  @!P3 LDG.E R23, desc[UR16][R2.64+0x180] ;  /* 0x000180100217b981 */ /* 0x000f22000c1e1900 */
[----:B------:R-:W-:-:S03]  /*1080*/  IADD3.X R17, PT, PT, RZ, R62, RZ, P4, !PT ;  /* 0x0000003eff117210 */ /* 0x000fc600027fe4ff */
[----:B--2---:R1:W-:Y:S04]  /*1090*/  STS [R100], R15 ;  /* 0x0000000f64007388 */ /* 0x0043e80000000800 */
[----:B---3--:R-:W-:Y:S04]  /*10a0*/  STS [R100+0x80], R19 ;  /* 0x0000801364007388 */ /* 0x008fe80000000800 */
[----:B----4-:R-:W-:Y:S01]  /*10b0*/  STS [R100+0x100], R21 ;  /* 0x0001001564007388 */ /* 0x010fe20000000800 */
[----:B-1----:R-:W1:Y:S03]  /*10c0*/  LDC.64 R14, c[0x0][0x410] ;  /* 0x00010400ff0e7b82 */ /* 0x002e660000000a00 */
        /* <DEDUP_REMOVED lines=50> */
.L_x_17908:
[----:B------:R-:W-:Y:S05]  /*13f0*/  BSYNC.RECONVERGENT B0 ;  /* 0x0000000000007941 */ /* 0x000fea0003800200 */
.L_x_17907:
        /* <DEDUP_REMOVED lines=34> */
.L_x_17910:
[----:B------:R-:W-:Y:S05]  /*1620*/  BSYNC.RECONVERGENT B0 ;  /* 0x0000000000007941 */ /* 0x000fea0003800200 */
.L_x_17909:
[----:B------:R-:W-:Y:S01]  /*1630*/  MOV R30, R104 ;  /* 0x00000068001e7202 */ /* 0x000fe20000000f00 */
[----:B--2---:R-:W-:Y:S01]  /*1640*/  HFMA2 R31, -RZ, RZ, 0, 0 ;  /* 0x00000000ff1f7431 */ /* 0x004fe200000001ff */
        /* <DEDUP_REMOVED lines=34> */
.L_x_17912:
[----:B------:R-:W-:Y:S05]  /*1870*/  BSYNC.RECONVERGENT B0 ;  /* 0x0000000000007941 */ /* 0x000fea0003800200 */
.L_x_17911:
        /* <DEDUP_REMOVED lines=32> */
.L_x_17914:
[----:B------:R-:W-:Y:S05]  /*1a80*/  BSYNC.RECONVERGENT B0 ;  /* 0x0000000000007941 */ /* 0x000fea0003800200 */
.L_x_17913:
        /* <DEDUP_REMOVED lines=13> */
[----:B------:R-:W3:Y:S01]  /*1b60*/  LDCU.64 UR10, c[0x0][0x558] ;  /* 0x0000ab00ff0a77ac */ /* 0x000ee20008000a00 */
[----:B------:R-:W-:-:S02]  /*1b70*/  IADD3.X R9, PT, PT, RZ, R9, RZ, P4, !PT ;  /* 0x00000009ff097210 */ /* 0x000fc400027fe4ff */
[C---:B0-----:R-:W-:Y:S01]  /*1b80*/  LEA R14, P4, R8.reuse, UR8, 0x2 ;  /* 0x00000008080e7c11 */ /* 0x041fe2000f8810ff */
[----:B------:R-:W0:Y:S01]  /*1b90*/  LDC.64 R50, c[0x0][0x508] ;  /* 0x00014200ff327b82 */ /* 0x000e220000000a00 */
[----:B------:R-:W-:Y:S01]  /*1ba0*/  MOV R43, RZ ;  /* 0x000000ff002b7202 */ /* 0x000fe20000000f00 */
[----:B------:R-:W4:Y:S01]  /*1bb0*/  LDCU.64 UR12, c[0x0][0x490] ;  /* 0x00009200ff0c77ac */ /* 0x000f220008000a00 */
[----:B------:R-:W-:Y:S02]  /*1bc0*/  LEA.HI.X R15, R8, UR9, R9, 0x2, P4 ;  /* 0x00000009080f7c11 */ /* 0x000fe4000a0f1409 */
        /* <DEDUP_REMOVED lines=11> */
[----:B------:R-:W-:Y:S01]  /*1c80*/  IADD3 R13, P4, PT, R82, R12, RZ ;  /* 0x0000000c520d7210 */ /* 0x000fe20007f9e0ff */
[----:B------:R-:W-:-:S03]  /*1c90*/  HFMA2 R35, -RZ, RZ, 0, 0 ;  /* 0x00000000ff237431 */ /* 0x000fc600000001ff */
        /* <DEDUP_REMOVED lines=19> */
[----:B------:R-:W-:Y:S01]  /*1dd0*/  ISETP.NE.AND P1, PT, R58, RZ, PT ;  /* 0x000000ff3a00720c */ /* 0x000fe20003f25270 */
[----:B------:R-:W-:Y:S01]  /*1de0*/  UISETP.NE.U32.AND UP0, UPT, UR12, URZ, UPT ;  /* 0x000000ff0c00728c */ /* 0x000fe2000bf05070 */
[----:B------:R-:W2:Y:S03]  /*1df0*/  MUFU.EX2 R14, R14 ;  /* 0x0000000e000e7308 */ /* 0x000ea60000000800 */
[----:B------:R-:W-:Y:S01]  /*1e00*/  UISETP.NE.AND.EX UP0, UPT, UR13, URZ, UPT, UP0 ;  /* 0x000000ff0d00728c */ /* 0x000fe2000bf05300 */
[----:B------:R-:W0:Y:S04]  /*1e10*/  MUFU.EX2 R32, R32 ;  /* 0x0000002000207308 */ /* 0x000e280000000800 */
[----:B------:R-:W1:Y:S04]  /*1e20*/  MUFU.EX2 R21, R15 ;  /* 0x0000000f00157308 */ /* 0x000e680000000800 */
[----:B------:R-:W1:Y:S01]  /*1e30*/  MUFU.EX2 R23, R23 ;  /* 0x0000001700177308 */ /* 0x000e620000000800 */
[----:B--2---:R-:W-:Y:S01]  /*1e40*/  FADD.FTZ R20, R14, 1 ;  /* 0x3f8000000e147421 */ /* 0x004fe20000010000 */
[----:B0-----:R-:W-:-:S03]  /*1e50*/  FADD.FTZ R36, R32, 1 ;  /* 0x3f80000020247421 */ /* 0x001fc60000010000 */
[----:B------:R-:W0:Y:S01]  /*1e60*/  MUFU.RCP R45, R20 ;  /* 0x00000014002d7308 */ /* 0x000e220000001000 */
[----:B-1----:R-:W-:Y:S01]  /*1e70*/  FADD.FTZ R22, R21, 1 ;  /* 0x3f80000015167421 */ /* 0x002fe20000010000 */
[----:B------:R-:W-:-:S06]  /*1e80*/  FADD.FTZ R23, R23, 1 ;  /* 0x3f80000017177421 */ /* 0x000fcc0000010000 */
[----:B------:R-:W1:Y:S08]  /*1e90*/  MUFU.RCP R36, R36 ;  /* 0x0000002400247308 */ /* 0x000e700000001000 */
[----:B------:R-:W2:Y:S01]  /*1ea0*/  MUFU.RCP R34, R22 ;  /* 0x0000001600227308 */ /* 0x000ea20000001000 */
[----:B0-----:R-:W-:-:S04]  /*1eb0*/  FADD.FTZ R21, -R45, 1 ;  /* 0x3f8000002d157421 */ /* 0x001fc80000010100 */
[----:B------:R-:W-:Y:S01]  /*1ec0*/  FFMA.FTZ R21, R16, R21, 1 ;  /* 0x3f80000010157423 */ /* 0x000fe20000010015 */
[----:B-1----:R-:W-:-:S04]  /*1ed0*/  FADD.FTZ R20, -R36, 1 ;  /* 0x3f80000024147421 */ /* 0x002fc80000010100 */
[----:B------:R-:W-:Y:S01]  /*1ee0*/  FFMA.FTZ R38, R19, R20, 1 ;  /* 0x3f80000013267423 */ /* 0x000fe20000010014 */
[----:B--2---:R-:W-:-:S04]  /*1ef0*/  FADD.FTZ R32, -R34, 1 ;  /* 0x3f80000022207421 */ /* 0x004fc80000010100 */
[----:B------:R-:W-:Y:S01]  /*1f00*/  FFMA.FTZ R32, R17, R32, 1 ;  /* 0x3f80000011207423 */ /* 0x000fe20000010020 */
[----:B---3--:R0:W-:Y:S04]  /*1f10*/  STS [R100], R35 ;  /* 0x0000002364007388 */ /* 0x0081e80000000800 */
[----:B----4-:R-:W-:Y:S04]  /*1f20*/  STS [R100+0x80], R37 ;  /* 0x0000802564007388 */ /* 0x010fe80000000800 */
[----:B-----5:R-:W-:Y:S01]  /*1f30*/  STS [R100+0x100], R41 ;  /* 0x0001002964007388 */ /* 0x020fe20000000800 */
[----:B0-----:R-:W0:Y:S03]  /*1f40*/  MUFU.RCP R35, R23 ;  /* 0x0000001700237308 */ /* 0x001e260000001000 */
[----:B------:R-:W-:Y:S01]  /*1f50*/  STS [R100+0x180], R43 ;  /* 0x0001802b64007388 */ /* 0x000fe20000000800 */
[----:B------:R-:W-:-:S03]  /*1f60*/  NOP ;  /* 0x0000000000007918 */ /* 0x000fc60000000000 */
[----:B------:R-:W1:Y:S01]  /*1f70*/  LDS.128 R12, [R102] ;  /* 0x00000000660c7984 */ /* 0x000e620000000c00 */
        /* <DEDUP_REMOVED lines=77> */
.L_x_17915:
[----:B------:R-:W2:Y:S01]  /*2450*/  LDCU UR4, c[0x0][0x38c] ;  /* 0x00007180ff0477ac */ /* 0x000ea20008000800 */
[----:B------:R-:W-:Y:S01]  /*2460*/  FMUL.FTZ R45, R8, R45 ;  /* 0x0000002d082d7220 */ /* 0x000fe20000410000 */
[----:B------:R-:W-:Y:S01]  /*2470*/  FMUL.FTZ R34, R9, R34 ;  /* 0x0000002209227220 */ /* 0x000fe20000410000 */
[----:B------:R-:W-:Y:S01]  /*2480*/  FMUL.FTZ R35, R10, R35 ;  /* 0x000000230a237220 */ /* 0x000fe20000410000 */
[----:B------:R-:W-:Y:S01]  /*2490*/  FMUL.FTZ R36, R11, R36 ;  /* 0x000000240b247220 */ /* 0x000fe20000410000 */
[----:B------:R-:W-:Y:S01]  /*24a0*/  FFMA.FTZ R8, R4, R45, R67 ;  /* 0x0000002d04087223 */ /* 0x000fe20000010043 */
[----:B------:R-:W-:Y:S01]  /*24b0*/  CS2R R10, SRZ ;  /* 0x00000000000a7805 */ /* 0x000fe2000001ff00 */
[-C--:B-1----:R-:W-:Y:S01]  /*24c0*/  FMUL.FTZ R12, R45, R0.reuse ;  /* 0x000000002d0c7220 */ /* 0x082fe20000410000 */
[----:B------:R-:W-:Y:S01]  /*24d0*/  FMUL.FTZ R14, R35, R0 ;  /* 0x00000000230e7220 */ /* 0x000fe20000410000 */
[----:B------:R-:W-:Y:S01]  /*24e0*/  FFMA.FTZ R13, R5, R34, R8 ;  /* 0x00000022050d7223 */ /* 0x000fe20000010008 */
[----:B------:R-:W-:Y:S01]  /*24f0*/  CS2R R8, SRZ ;  /* 0x0000000000087805 */ /* 0x000fe2000001ff00 */
        /* <DEDUP_REMOVED lines=15> */
[----:B------:R-:W-:Y:S01]  /*25f0*/  LEA R121, R39, -R17, 0x1 ;  /* 0x8000001127797211 */ /* 0x000fe200078e08ff */
[----:B------:R-:W-:Y:S01]  /*2600*/  FMUL.FTZ R116, R4, R107 ;  /* 0x0000006b04747220 */ /* 0x000fe20000410000 */
[C---:B------:R-:W-:Y:S01]  /*2610*/  ISETP.NE.AND P0, PT, R99.reuse, 0x1, PT ;  /* 0x000000016300780c */ /* 0x040fe20003f05270 */
[----:B0-----:R-:W0:Y:S01]  /*2620*/  LDC.64 R36, c[0x0][0x3a8] ;  /* 0x0000ea00ff247b82 */ /* 0x001e220000000a00 */
[----:B------:R-:W-:Y:S01]  /*2630*/  SHF.L.U32 R120, R99, 0x8, RZ ;  /* 0x0000000863787819 */ /* 0x000fe200000006ff */
[----:B------:R-:W-:Y:S01]  /*2640*/  FMUL.FTZ R117, R5, R106 ;  /* 0x0000006a05757220 */ /* 0x000fe20000410000 */
[----:B------:R-:W-:Y:S01]  /*2650*/  IADD3 R40, P1, PT, R17, R58, RZ ;  /* 0x0000003a11287210 */ /* 0x000fe20007f3e0ff */
[----:B------:R-:W-:Y:S01]  /*2660*/  FMUL.FTZ R118, R6, R109 ;  /* 0x0000006d06767220 */ /* 0x000fe20000410000 */
[----:B------:R-:W-:Y:S01]  /*2670*/  ISETP.GE.AND P2, PT, R88, R121, PT ;  /* 0x000000795800720c */ /* 0x000fe20003f46270 */
[----:B------:R-:W-:Y:S01]  /*2680*/  FMUL.FTZ R119, R7, R108 ;  /* 0x0000006c07777220 */ /* 0x000fe20000410000 */
[----:B------:R-:W-:Y:S01]  /*2690*/  LEA.HI.SX32 R122, R16, R16, 0x1b ;  /* 0x00000010107a7211 */ /* 0x000fe200078fdaff */
[----:B------:R-:W2:Y:S01]  /*26a0*/  LDC.64 R34, c[0x0][0x440] ;  /* 0x00011000ff227b82 */ /* 0x000ea20000000a00 */
[----:B------:R-:W-:Y:S01]  /*26b0*/  IADD3 R115, PT, PT, R99, -0x2, RZ ;  /* 0xfffffffe63737810 */ /* 0x000fe20007ffe0ff */
[----:B------:R-:W3:Y:S01]  /*26c0*/  LDCU UR8, c[0x0][0x394] ;  /* 0x00007280ff0877ac */ /* 0x000ee20008000800 */
[----:B------:R-:W-:-:S02]  /*26d0*/  ISETP.EQ.AND P0, PT, R58, RZ, P0 ;  /* 0x000000ff3a00720c */ /* 0x000fc40000702270 */
[----:B------:R-:W-:Y:S01]  /*26e0*/  LOP3.LUT R120, R120, 0x100, RZ, 0xc0, !PT ;  /* 0x0000010078787812 */ /* 0x000fe200078ec0ff */
[----:B------:R-:W4:Y:S01]  /*26f0*/  LDCU UR9, c[0x0][0x38c] ;  /* 0x00007180ff0977ac */ /* 0x000f220008000800 */
[----:B------:R-:W-:Y:S01]  /*2700*/  P2R R159, PR, RZ, 0x4 ;  /* 0x00000004ff9f7803 */ /* 0x000fe20000000000 */
[----:B------:R-:W0:Y:S01]  /*2710*/  LDC.64 R32, c[0x0][0x3c0] ;  /* 0x0000f000ff207b82 */ /* 0x000e220000000a00 */
[C---:B------:R-:W-:Y:S01]  /*2720*/  LOP3.LUT R160, R17.reuse, 0x100, RZ, 0xc0, !PT ;  /* 0x0000010011a07812 */ /* 0x040fe200078ec0ff */
[----:B------:R-:W-:Y:S01]  /*2730*/  UMOV UR4, URZ ;  /* 0x000000ff00047c82 */ /* 0x000fe20008000000 */
[C---:B------:R-:W-:Y:S02]  /*2740*/  IADD3 R123, PT, PT, R17.reuse, R58, RZ ;  /* 0x0000003a117b7210 */ /* 0x040fe40007ffe0ff */
[----:B------:R-:W-:Y:S02]  /*2750*/  LEA R122, R122, UR6, 0x2 ;  /* 0x000000067a7a7c11 */ /* 0x000fe4000f8e10ff */
[----:B------:R-:W-:Y:S01]  /*2760*/  LEA.HI.X.SX32 R41, R17, RZ, 0x1, P1 ;  /* 0x000000ff11297211 */ /* 0x000fe200008f0eff */
[----:B------:R-:W0:Y:S08]  /*2770*/  LDC.64 R30, c[0x0][0x3e0] ;  /* 0x0000f800ff1e7b82 */ /* 0x000e300000000a00 */
[----:B------:R-:W0:Y:S08]  /*2780*/  LDC.64 R22, c[0x0][0x4d0] ;  /* 0x00013400ff167b82 */ /* 0x000e300000000a00 */
[----:B-1-34-:R-:W0:Y:S02]  /*2790*/  LDC.64 R20, c[0x0][0x4f0] ;  /* 0x00013c00ff147b82 */ /* 0x01ae240000000a00 */
.L_x_17948:
[----:B------:R-:W-:Y:S02]  /*27a0*/  MOV R38, R88 ;  /* 0x0000005800267202 */ /* 0x000fe40000000f00 */
[----:B------:R-:W-:Y:S02]  /*27b0*/  MOV R39, RZ ;  /* 0x000000ff00277202 */ /* 0x000fe40000000f00 */
[----:B-1----:R-:W-:Y:S02]  /*27c0*/  MOV R16, R24 ;  /* 0x0000001800107202 */ /* 0x002fe40000000f00 */
[----:B------:R-:W-:Y:S01]  /*27d0*/  MOV R17, R69 ;  /* 0x0000004500117202 */ /* 0x000fe20000000f00 */
[----:B0-----:R-:W-:Y:S01]  /*27e0*/  IMAD.WIDE.U32 R18, R32, UR4, R38 ;  /* 0x0000000420127c25 */ /* 0x001fe2000f8e0026 */
[----:B------:R-:W-:Y:S02]  /*27f0*/  ISETP.NE.AND P5, PT, R159, RZ, PT ;  /* 0x000000ff9f00720c */ /* 0x000fe40003fa5270 */
[----:B------:R-:W-:Y:S01]  /*2800*/  P2R R48, PR, RZ, 0x1 ;  /* 0x00000001ff307803 */ /* 0x000fe20000000000 */
[----:B------:R-:W-:Y:S01]  /*2810*/  IMAD.WIDE.U32 R16, R36, UR4, R16 ;  /* 0x0000000424107c25 */ /* 0x000fe2000f8e0010 */
[----:B------:R-:W-:-:S02]  /*2820*/  LEA R44, P2, R18, R56, 0x2 ;  /* 0x00000038122c7211 */ /* 0x000fc400078410ff */
[-C--:B------:R-:W-:Y:S01]  /*2830*/  ISETP.GE.AND P0, PT, R90, R121.reuse, PT ;  /* 0x000000795a00720c */ /* 0x080fe20003f06270 */
[----:B------:R-:W-:Y:S01]  /*2840*/  IMAD.WIDE.U32 R42, R30, UR4, R38 ;  /* 0x000000041e2a7c25 */ /* 0x000fe2000f8e0026 */
[----:B--2---:R-:W-:Y:S02]  /*2850*/  LEA R38, P1, R16, R34, 0x3 ;  /* 0x0000002210267211 */ /* 0x004fe400078218ff */
        /* <DEDUP_REMOVED lines=14> */
[----:B---3--:R-:W3:Y:S01]  /*2940*/  @!P5 LDG.E R17, desc[UR16][R44.64] ;  /* 0x000000102c11d981 */ /* 0x008ee2000c1e1900 */
        /* <DEDUP_REMOVED lines=42> */
[----:B------:R-:W-:Y:S01]  /*2bf0*/  FMUL.FTZ R42, R39, R106 ;  /* 0x0000006a272a7220 */ /* 0x000fe20000410000 */
[----:B------:R-:W-:Y:S01]  /*2c00*/  FMUL.RZ R52, R16, 0.15915493667125701904 ;  /* 0x3e22f98310347820 */ /* 0x000fe2000040c000 */
[----:B------:R-:W-:Y:S01]  /*2c10*/  FMUL.FTZ R16, R38, 1.4426950216293334961 ;  /* 0x3fb8aa3b26107820 */ /* 0x000fe20000410000 */
[----:B------:R-:W-:Y:S01]  /*2c20*/  LDS R124, [R122] ;  /* 0x000000007a7c7984 */ /* 0x000fe20000000800 */
[----:B------:R-:W-:-:S02]  /*2c30*/  FMUL.RZ R129, R42, 0.15915493667125701904 ;  /* 0x3e22f9832a817820 */ /* 0x000fc4000040c000 */
[C---:B------:R-:W-:Y:S01]  /*2c40*/  FMUL.FTZ R18, R16.reuse, R107 ;  /* 0x0000006b10127220 */ /* 0x040fe20000410000 */
[C---:B------:R-:W-:Y:S01]  /*2c50*/  FMUL.FTZ R42, R16.reuse, R106 ;  /* 0x0000006a102a7220 */ /* 0x040fe20000410000 */
[----:B------:R-:W-:Y:S01]  /*2c60*/  MUFU.SIN R141, R129 ;  /* 0x00000081008d7308 */ /* 0x000fe20000000400 */
[----:B------:R-:W-:Y:S04]  /*2c70*/  LDS R125, [R122+0x4] ;  /* 0x000004007a7d7984 */ /* 0x000fe80000000800 */
[----:B------:R-:W-:Y:S03]  /*2c80*/  LDS R126, [R122+0x8] ;  /* 0x000008007a7e7984 */ /* 0x000fe60000000800 */
[----:B0-----:R0:W-:Y:S01]  /*2c90*/  MUFU.COS R47, R129 ;  /* 0x00000081002f7308 */ /* 0x0011e20000000000 */
[----:B------:R-:W-:Y:S04]  /*2ca0*/  LDS R127, [R122+0xc] ;  /* 0x00000c007a7f7984 */ /* 0x000fe80000000800 */
[----:B------:R-:W-:Y:S04]  /*2cb0*/  LDS R128, [R122+0x10] ;  /* 0x000010007a807984 */ /* 0x000fe80000000800 */
[----:B0-----:R-:W-:Y:S01]  /*2cc0*/  LDS R129, [R122+0x14] ;  /* 0x000014007a817984 */ /* 0x001fe20000000800 */
[----:B------:R-:W0:Y:S03]  /*2cd0*/  MUFU.EX2 R50, R18 ;  /* 0x0000001200327308 */ /* 0x000e260000000800 */
[----:B------:R-:W-:Y:S01]  /*2ce0*/  LDS R130, [R122+0x18] ;  /* 0x000018007a827984 */ /* 0x000fe20000000800 */
[----:B------:R-:W1:Y:S03]  /*2cf0*/  MUFU.EX2 R46, R42 ;  /* 0x0000002a002e7308 */ /* 0x000e660000000800 */
[----:B------:R-:W-:Y:S01]  /*2d00*/  LDS R131, [R122+0x1c] ;  /* 0x00001c007a837984 */ /* 0x000fe20000000800 */
[----:B------:R-:W0:Y:S01]  /*2d10*/  S2UR UR7, SR_CgaCtaId ;  /* 0x00000000000779c3 */ /* 0x000e220000008800 */
[-C--:B------:R-:W-:Y:S01]  /*2d20*/  FMUL.FTZ R44, R16, R109.reuse ;  /* 0x0000006d102c7220 */ /* 0x080fe20000410000 */
[----:B------:R-:W-:Y:S01]  /*2d30*/  ISETP.NE.AND P0, PT, R48, RZ, PT ;  /* 0x000000ff3000720c */ /* 0x000fe20003f05270 */
[----:B------:R-:W-:Y:S01]  /*2d40*/  MUFU.SIN R137, R52 ;  /* 0x0000003400897308 */ /* 0x000fe20000000400 */
[----:B------:R-:W-:-:S07]  /*2d50*/  FMUL.FTZ R48, R39, R109 ;  /* 0x0000006d27307220 */ /* 0x000fce0000410000 */
[----:B------:R1:W0:Y:S01]  /*2d60*/  MUFU.COS R139, R52 ;  /* 0x00000034008b7308 */ /* 0x0002220000000000 */
[----:B------:R-:W-:Y:S01]  /*2d70*/  FMUL.RZ R48, R48, 0.15915493667125701904 ;  /* 0x3e22f98330307820 */ /* 0x000fe2000040c000 */
[----:B------:R-:W-:-:S06]  /*2d80*/  FMUL.FTZ R16, R16, R108 ;  /* 0x0000006c10107220 */ /* 0x000fcc0000410000 */
[----:B-1----:R1:W0:Y:S02]  /*2d90*/  MUFU.EX2 R52, R44 ;  /* 0x0000002c00347308 */ /* 0x0022240000000800 */
[----:B-1----:R-:W-:Y:S02]  /*2da0*/  FMUL.FTZ R44, R39, R108 ;  /* 0x0000006c272c7220 */ /* 0x002fe40000410000 */
[----:B------:R-:W-:Y:S01]  /*2db0*/  MUFU.SIN R145, R48 ;  /* 0x0000003000917308 */ /* 0x000fe20000000400 */
[----:B------:R-:W-:Y:S01]  /*2dc0*/  UMOV UR6, 0x400 ;  /* 0x0000040000067882 */ /* 0x000fe20000000000 */
[C---:B------:R-:W-:Y:S01]  /*2dd0*/  ISETP.NE.AND P1, PT, R58.reuse, RZ, PT ;  /* 0x000000ff3a00720c */ /* 0x040fe20003f25270 */
[----:B0-----:R-:W-:Y:S01]  /*2de0*/  ULEA UR6, UR7, UR6, 0x18 ;  /* 0x0000000607067291 */ /* 0x001fe2000f8ec0ff */
[----:B------:R-:W-:-:S04]  /*2df0*/  ISETP.NE.AND P2, PT, R58, 0x1f, PT ;  /* 0x0000001f3a00780c */ /* 0x000fc80003f45270 */
[----:B------:R0:W1:Y:S08]  /*2e00*/  MUFU.COS R147, R48 ;  /* 0x0000003000937308 */ /* 0x0000700000000000 */
[----:B------:R-:W3:Y:S01]  /*2e10*/  MUFU.EX2 R16, R16 ;  /* 0x0000001000107308 */ /* 0x000ee20000000800 */
[----:B0-----:R-:W-:Y:S01]  /*2e20*/  FMUL.FTZ R48, R50, R139 ;  /* 0x0000008b32307220 */ /* 0x001fe20000410000 */
[----:B------:R-:W-:Y:S01]  /*2e30*/  BSSY.RECONVERGENT B0, `(.L_x_17917) ;  /* 0x0000033000007945 */ /* 0x000fe20003800200 */
[----:B------:R-:W-:Y:S01]  /*2e40*/  FMUL.FTZ R132, R46, R47 ;  /* 0x0000002f2e847220 */ /* 0x000fe20000410000 */
[----:B-1----:R-:W-:Y:S01]  /*2e50*/  FMUL.FTZ R134, R52, R147 ;  /* 0x0000009334867220 */ /* 0x002fe20000410000 */
[----:B----4-:R-:W-:Y:S04]  /*2e60*/  STS [R100+0x528], R45 ;  /* 0x0005282d64007388 */ /* 0x010fe80000000800 */
[----:B-----5:R-:W-:Y:S04]  /*2e70*/  STS [R100+0x4a4], R133 ;  /* 0x0004a48564007388 */ /* 0x020fe80000000800 */
[----:B--2---:R-:W-:Y:S04]  /*2e80*/  STS [R100+0x5ac], R19 ;  /* 0x0005ac1364007388 */ /* 0x004fe80000000800 */
[----:B---3--:R-:W-:Y:S04]  /*2e90*/  STS [R100+0x630], R43 ;  /* 0x0006302b64007388 */ /* 0x008fe80000000800 */
[----:B------:R-:W-:Y:S04]  /*2ea0*/  STS [R100+0x6b4], R49 ;  /* 0x0006b43164007388 */ /* 0x000fe80000000800 */
[----:B------:R0:W-:Y:S04]  /*2eb0*/  STS [R100+0x738], R51 ;  /* 0x0007383364007388 */ /* 0x0001e80000000800 */
        /* <DEDUP_REMOVED lines=10> */
[----:B------:R-:W5:Y:S01]  /*2f60*/  LDS R42, [R122+0x43c] ;  /* 0x00043c007a2a7984 */ /* 0x000f620000000800 */
[----:B0-----:R-:W-:Y:S01]  /*2f70*/  FMUL.RZ R51, R44, 0.15915493667125701904 ;  /* 0x3e22f9832c337820 */ /* 0x001fe2000040c000 */
[----:B------:R-:W-:-:S03]  /*2f80*/  IADD3 R44, PT, PT, R160, UR4, RZ ;  /* 0x00000004a02c7c10 */ /* 0x000fc6000fffe0ff */
[----:B-1----:R-:W0:Y:S01]  /*2f90*/  MUFU.SIN R17, R51 ;  /* 0x0000003300117308 */ /* 0x002e220000000400 */
[----:B------:R-:W-:-:S07]  /*2fa0*/  SEL R44, R44, R77, !P1 ;  /* 0x0000004d2c2c7207 */ /* 0x000fce0004800000 */
[----:B------:R-:W1:Y:S01]  /*2fb0*/  MUFU.COS R45, R51 ;  /* 0x00000033002d7308 */ /* 0x000e620000000000 */
[----:B------:R-:W-:Y:S01]  /*2fc0*/  FMUL.FTZ R49, R50, R137 ;  /* 0x0000008932317220 */ /* 0x000fe20000410000 */
[----:B------:R-:W-:Y:S01]  /*2fd0*/  LEA R44, R44, UR6, 0x3 ;  /* 0x000000062c2c7c11 */ /* 0x000fe2000f8e18ff */
[----:B------:R-:W-:Y:S01]  /*2fe0*/  FMUL.FTZ R133, R46, R141 ;  /* 0x0000008d2e857220 */ /* 0x000fe20000410000 */
[----:B------:R-:W-:-:S03]  /*2ff0*/  FMUL.FTZ R137, R52, R145 ;  /* 0x0000009134897220 */ /* 0x000fc60000410000 */
[----:B------:R1:W-:Y:S01]  /*3000*/  STS.64 [R44+0x14d0], R48 ;  /* 0x0014d0302c007388 */ /* 0x0003e20000000a00 */
[C---:B--2---:R-:W-:Y:S01]  /*3010*/  FMUL.FTZ R135, R110.reuse, R135 ;  /* 0x000000876e877220 */ /* 0x044fe20000410000 */
[----:B---3--:R-:W-:Y:S01]  /*3020*/  FMUL.FTZ R136, R110, -R19 ;  /* 0x800000136e887220 */ /* 0x008fe20000410000 */
[----:B0-----:R-:W-:Y:S01]  /*3030*/  FMUL.FTZ R139, R16, R17 ;  /* 0x00000011108b7220 */ /* 0x001fe20000410000 */
[C---:B----4-:R-:W-:Y:S01]  /*3040*/  FMUL.FTZ R140, R111.reuse, R140 ;  /* 0x0000008c6f8c7220 */ /* 0x050fe20000410000 */
[----:B-----5:R-:W-:Y:S01]  /*3050*/  FMUL.FTZ R141, R111, -R18 ;  /* 0x800000126f8d7220 */ /* 0x020fe20000410000 */
[----:B------:R-:W-:Y:S01]  /*3060*/  FMUL.FTZ R142, R112, R43 ;  /* 0x0000002b708e7220 */ /* 0x000fe20000410000 */
[----:B-1----:R-:W-:Y:S01]  /*3070*/  FMUL.FTZ R138, R16, R45 ;  /* 0x0000002d108a7220 */ /* 0x002fe20000410000 */
        /* <DEDUP_REMOVED lines=11> */
[----:B------:R0:W1:Y:S01]  /*3130*/  LDS.64 R46, [R16+0x14d0] ;  /* 0x0014d000102e7984 */ /* 0x0000620000000a00 */
[----:B------:R-:W-:Y:S05]  /*3140*/  BRA `(.L_x_17919) ;  /* 0x0000000000047947 */ /* 0x000fea0003800000 */
.L_x_17918:
[----:B------:R2:W3:Y:S02]  /*3150*/  LDS.64 R46, [R75+UR5+0x24d8] ;  /* 0x0024d8054b2e7984 */ /* 0x0004e40008000a00 */
.L_x_17919:
[----:B------:R-:W-:Y:S05]  /*3160*/  BSYNC.RECONVERGENT B0 ;  /* 0x0000000000007941 */ /* 0x000fea0003800200 */
.L_x_17917:
[----:B0-----:R-:W0:Y:S01]  /*3170*/  @P0 LDC R16, c[0x0][0x38c] ;  /* 0x0000e300ff100b82 */ /* 0x001e220000000800 */
[----:B------:R-:W-:Y:S01]  /*3180*/  CS2R R42, SRZ ;  /* 0x00000000002a7805 */ /* 0x000fe2000001ff00 */
[----:B0-----:R-:W-:-:S04]  /*3190*/  @P0 IMAD R17, R115, R16, UR4 ;  /* 0x0000000473110e24 */ /* 0x001fc8000f8e0210 */
        /* <DEDUP_REMOVED lines=22> */
[CC--:B0-----:R-:W-:Y:S01]  /*3300*/  FMUL.FTZ R17, R137.reuse, R44.reuse ;  /* 0x0000002c89117220 */ /* 0x0c1fe20000410000 */
[-C--:B------:R-:W-:Y:S01]  /*3310*/  FMUL.FTZ R45, R137, R19.reuse ;  /* 0x00000013892d7220 */ /* 0x080fe20000410000 */
[----:B------:R-:W-:Y:S01]  /*3320*/  ISETP.NE.AND P6, PT, R158, 0x1f, PT ;  /* 0x0000001f9e00780c */ /* 0x000fe20003fc5270 */
[----:B------:R-:W-:Y:S01]  /*3330*/  FADD.FTZ R155, R142, R155 ;  /* 0x0000009b8e9b7221 */ /* 0x000fe20000010000 */
[C---:B------:R-:W-:Y:S01]  /*3340*/  FFMA.FTZ R17, R134.reuse, R19, -R17 ;  /* 0x0000001386117223 */ /* 0x040fe20000010811 */
[----:B------:R-:W-:Y:S01]  /*3350*/  FFMA.FTZ R44, R134, R44, R45 ;  /* 0x0000002c862c7223 */ /* 0x000fe2000001002d */
[----:B------:R-:W-:Y:S01]  /*3360*/  ULEA UR7, UR4, UR6, 0x4 ;  /* 0x0000000604077291 */ /* 0x000fe2000f8e20ff */
[----:B------:R-:W-:Y:S01]  /*3370*/  BSSY.RECONVERGENT B0, `(.L_x_17920) ;  /* 0x0000098000007945 */ /* 0x000fe20003800200 */
[C---:B------:R-:W-:Y:S01]  /*3380*/  FFMA.FTZ R17, R6.reuse, R149, R17 ;  /* 0x0000009506117223 */ /* 0x040fe20000010011 */
[----:B------:R-:W-:Y:S01]  /*3390*/  FFMA.FTZ R44, R6, R153, R44 ;  /* 0x00000099062c7223 */ /* 0x000fe2000001002c */
[----:B------:R-:W-:-:S02]  /*33a0*/  ISETP.GT.U32.AND P4, PT, R158, 0x17, PT ;  /* 0x000000179e00780c */ /* 0x000fc40003f84070 */
[CC--:B------:R-:W-:Y:S01]  /*33b0*/  FMUL.FTZ R19, R139.reuse, R17.reuse ;  /* 0x000000118b137220 */ /* 0x0c0fe20000410000 */
[-C--:B------:R-:W-:Y:S01]  /*33c0*/  FMUL.FTZ R16, R139, R44.reuse ;  /* 0x0000002c8b107220 */ /* 0x080fe20000410000 */
[----:B------:R-:W-:Y:S02]  /*33d0*/  ISETP.GT.U32.AND P5, PT, R158, 0xf, PT ;  /* 0x0000000f9e00780c */ /* 0x000fe40003fa4070 */
[C---:B------:R-:W-:Y:S01]  /*33e0*/  FFMA.FTZ R44, R138.reuse, R44, R19 ;  /* 0x0000002c8a2c7223 */ /* 0x040fe20000010013 */
[----:B------:R-:W-:Y:S01]  /*33f0*/  FFMA.FTZ R19, R138, R17, -R16 ;  /* 0x000000118a137223 */ /* 0x000fe20000010810 */
[CC--:B------:R-:W-:Y:S01]  /*3400*/  FMUL.FTZ R16, R48.reuse, R133.reuse ;  /* 0x0000008530107220 */ /* 0x0c0fe20000410000 */
[----:B------:R-:W-:Y:S01]  /*3410*/  FMUL.FTZ R17, R49, R133 ;  /* 0x0000008531117220 */ /* 0x000fe20000410000 */
[C---:B------:R-:W-:Y:S01]  /*3420*/  FFMA.FTZ R44, R7.reuse, R148, R44 ;  /* 0x00000094072c7223 */ /* 0x040fe2000001002c */
[----:B------:R-:W-:Y:S01]  /*3430*/  FFMA.FTZ R51, R7, R152, R19 ;  /* 0x0000009807337223 */ /* 0x000fe20000010013 */
[-C--:B------:R-:W-:Y:S01]  /*3440*/  FFMA.FTZ R16, R49, R132.reuse, R16 ;  /* 0x0000008431107223 */ /* 0x080fe20000010010 */
[----:B------:R-:W-:-:S02]  /*3450*/  FFMA.FTZ R17, R48, R132, -R17 ;  /* 0x0000008430117223 */ /* 0x000fc40000010811 */
[----:B------:R-:W0:Y:S01]  /*3460*/  SHFL.UP PT, R52, R44, 0x1, RZ ;  /* 0x042000002c347989 */ /* 0x000e2200000e00ff */
[CC--:B------:R-:W-:Y:S01]  /*3470*/  FMUL.FTZ R19, R137.reuse, R16.reuse ;  /* 0x0000001089137220 */ /* 0x0c0fe20000410000 */
[-C--:B------:R-:W-:Y:S02]  /*3480*/  FMUL.FTZ R45, R137, R17.reuse ;  /* 0x00000011892d7220 */ /* 0x080fe40000410000 */
[----:B------:R-:W5:Y:S01]  /*3490*/  SHFL.UP PT, R18, R51, 0x1, RZ ;  /* 0x0420000033127989 */ /* 0x000f6200000e00ff */
[C---:B------:R-:W-:Y:S01]  /*34a0*/  FFMA.FTZ R19, R134.reuse, R17, -R19 ;  /* 0x0000001186137223 */ /* 0x040fe20000010813 */
[----:B------:R-:W-:-:S03]  /*34b0*/  FFMA.FTZ R45, R134, R16, R45 ;  /* 0x00000010862d7223 */ /* 0x000fc6000001002d */
[C---:B------:R-:W-:Y:S01]  /*34c0*/  FMUL.FTZ R17, R139.reuse, R19 ;  /* 0x000000138b117220 */ /* 0x040fe20000410000 */
[----:B------:R-:W-:-:S03]  /*34d0*/  FMUL.FTZ R16, R139, R45 ;  /* 0x0000002d8b107220 */ /* 0x000fc60000410000 */
[C---:B------:R-:W-:Y:S01]  /*34e0*/  FFMA.FTZ R50, R138.reuse, R45, R17 ;  /* 0x0000002d8a327223 */ /* 0x040fe20000010011 */
[----:B------:R-:W-:-:S04]  /*34f0*/  FFMA.FTZ R45, R138, R19, -R16 ;  /* 0x000000138a2d7223 */ /* 0x000fc80000010810 */
[----:B------:R-:W2:Y:S04]  /*3500*/  SHFL.UP PT, R17, R50, 0x1, RZ ;  /* 0x0420000032117989 */ /* 0x000ea800000e00ff */
[----:B------:R-:W1:Y:S01]  /*3510*/  SHFL.UP PT, R16, R45, 0x1, RZ ;  /* 0x042000002d107989 */ /* 0x000e6200000e00ff */
[-C--:B0-----:R-:W-:Y:S01]  /*3520*/  FMUL.FTZ R19, R45, R52.reuse ;  /* 0x000000342d137220 */ /* 0x081fe20000410000 */
[----:B------:R-:W-:-:S03]  /*3530*/  FMUL.FTZ R52, R50, R52 ;  /* 0x0000003432347220 */ /* 0x000fc60000410000 */
[-C--:B-----5:R-:W-:Y:S01]  /*3540*/  FFMA.FTZ R19, R50, R18.reuse, R19 ;  /* 0x0000001232137223 */ /* 0x0a0fe20000010013 */
[----:B------:R-:W-:-:S03]  /*3550*/  FFMA.FTZ R52, R45, R18, -R52 ;  /* 0x000000122d347223 */ /* 0x000fc60000010834 */
[----:B------:R-:W-:Y:S01]  /*3560*/  @P2 FADD.FTZ R44, R44, R19 ;  /* 0x000000132c2c2221 */ /* 0x000fe20000010000 */
[----:B------:R-:W-:-:S04]  /*3570*/  @P2 FADD.FTZ R51, R51, R52 ;  /* 0x0000003433332221 */ /* 0x000fc80000010000 */
[----:B------:R-:W0:Y:S04]  /*3580*/  SHFL.UP PT, R53, R44, 0x2, RZ ;  /* 0x044000002c357989 */ /* 0x000e2800000e00ff */
[----:B------:R-:W5:Y:S01]  /*3590*/  SHFL.UP PT, R52, R51, 0x2, RZ ;  /* 0x0440000033347989 */ /* 0x000f6200000e00ff */
[-C--:B--2---:R-:W-:Y:S01]  /*35a0*/  FMUL.FTZ R19, R45, R17.reuse ;  /* 0x000000112d137220 */ /* 0x084fe20000410000 */
[----:B------:R-:W-:-:S03]  /*35b0*/  FMUL.FTZ R18, R50, R17 ;  /* 0x0000001132127220 */ /* 0x000fc60000410000 */
[-C--:B-1----:R-:W-:Y:S01]  /*35c0*/  @P2 FFMA.FTZ R50, R50, R16.reuse, R19 ;  /* 0x0000001032322223 */ /* 0x082fe20000010013 */
[----:B------:R-:W-:Y:S01]  /*35d0*/  @P2 FFMA.FTZ R45, R45, R16, -R18 ;  /* 0x000000102d2d2223 */ /* 0x000fe20000010812 */
[----:B------:R-:W-:-:S03]  /*35e0*/  ISETP.GE.AND P2, PT, R105, 0x2, PT ;  /* 0x000000026900780c */ /* 0x000fc60003f46270 */
[----:B------:R-:W1:Y:S04]  /*35f0*/  SHFL.UP PT, R17, R50, 0x2, RZ ;  /* 0x0440000032117989 */ /* 0x000e6800000e00ff */
[----:B------:R-:W2:Y:S01]  /*3600*/  SHFL.UP PT, R16, R45, 0x2, RZ ;  /* 0x044000002d107989 */ /* 0x000ea200000e00ff */
[-C--:B0-----:R-:W-:Y:S01]  /*3610*/  FMUL.FTZ R19, R45, R53.reuse ;  /* 0x000000352d137220 */ /* 0x081fe20000410000 */
[----:B------:R-:W-:-:S03]  /*3620*/  FMUL.FTZ R18, R50, R53 ;  /* 0x0000003532127220 */ /* 0x000fc60000410000 */
[-C--:B-----5:R-:W-:Y:S01]  /*3630*/  FFMA.FTZ R19, R50, R52.reuse, R19 ;  /* 0x0000003432137223 */ /* 0x0a0fe20000010013 */
[----:B------:R-:W-:-:S03]  /*3640*/  FFMA.FTZ R18, R45, R52, -R18 ;  /* 0x000000342d127223 */ /* 0x000fc60000010812 */
[----:B------:R-:W-:Y:S01]  /*3650*/  @P2 FADD.FTZ R44, R44, R19 ;  /* 0x000000132c2c2221 */ /* 0x000fe20000010000 */
[----:B------:R-:W-:-:S04]  /*3660*/  @P2 FADD.FTZ R51, R51, R18 ;  /* 0x0000001233332221 */ /* 0x000fc80000010000 */
[----:B------:R-:W0:Y:S01]  /*3670*/  SHFL.UP PT, R53, R44, 0x4, RZ ;  /* 0x048000002c357989 */ /* 0x000e2200000e00ff */
[CC--:B-1----:R-:W-:Y:S01]  /*3680*/  FMUL.FTZ R19, R45.reuse, R17.reuse ;  /* 0x000000112d137220 */ /* 0x0c2fe20000410000 */
[C---:B------:R-:W-:Y:S02]  /*3690*/  FMUL.FTZ R18, R50.reuse, R17 ;  /* 0x0000001132127220 */ /* 0x040fe40000410000 */
[----:B------:R-:W1:Y:S01]  /*36a0*/  SHFL.UP PT, R52, R51, 0x4, RZ ;  /* 0x0480000033347989 */ /* 0x000e6200000e00ff */
[-C--:B--2---:R-:W-:Y:S01]  /*36b0*/  @P2 FFMA.FTZ R50, R50, R16.reuse, R19 ;  /* 0x0000001032322223 */ /* 0x084fe20000010013 */
[----:B------:R-:W-:Y:S01]  /*36c0*/  @P2 FFMA.FTZ R45, R45, R16, -R18 ;  /* 0x000000102d2d2223 */ /* 0x000fe20000010812 */
[----:B------:R-:W-:-:S03]  /*36d0*/  ISETP.GE.AND P2, PT, R105, 0x4, PT ;  /* 0x000000046900780c */ /* 0x000fc60003f46270 */
[----:B------:R-:W2:Y:S04]  /*36e0*/  SHFL.UP PT, R17, R50, 0x4, RZ ;  /* 0x0480000032117989 */ /* 0x000ea800000e00ff */
[----:B------:R-:W5:Y:S01]  /*36f0*/  SHFL.UP PT, R16, R45, 0x4, RZ ;  /* 0x048000002d107989 */ /* 0x000f6200000e00ff */
[-C--:B0-----:R-:W-:Y:S01]  /*3700*/  FMUL.FTZ R19, R45, R53.reuse ;  /* 0x000000352d137220 */ /* 0x081fe20000410000 */
[C---:B------:R-:W-:Y:S01]  /*3710*/  FMUL.FTZ R18, R50.reuse, R53 ;  /* 0x0000003532127220 */ /* 0x040fe20000410000 */
[----:B---3--:R-:W-:Y:S02]  /*3720*/  FMUL.FTZ R53, R139, R47 ;  /* 0x0000002f8b357220 */ /* 0x008fe40000410000 */
[-C--:B-1----:R-:W-:Y:S01]  /*3730*/  FFMA.FTZ R19, R50, R52.reuse, R19 ;  /* 0x0000003432137223 */ /* 0x082fe20000010013 */
[----:B------:R-:W-:Y:S01]  /*3740*/  FFMA.FTZ R18, R45, R52, -R18 ;  /* 0x000000342d127223 */ /* 0x000fe20000010812 */
[----:B------:R-:W-:-:S02]  /*3750*/  FFMA.FTZ R53, R138, R46, -R53 ;  /* 0x0000002e8a357223 */ /* 0x000fc40000010835 */
[----:B------:R-:W-:Y:S01]  /*3760*/  @P2 FADD.FTZ R44, R44, R19 ;  /* 0x000000132c2c2221 */ /* 0x000fe20000010000 */
[----:B------:R-:W-:Y:S01]  /*3770*/  @P2 FADD.FTZ R51, R51, R18 ;  /* 0x0000001233332221 */ /* 0x000fe20000010000 */
[-C--:B--2---:R-:W-:Y:S01]  /*3780*/  FMUL.FTZ R19, R45, R17.reuse ;  /* 0x000000112d137220 */ /* 0x084fe20000410000 */
[C---:B------:R-:W-:Y:S01]  /*3790*/  FMUL.FTZ R18, R50.reuse, R17 ;  /* 0x0000001132127220 */ /* 0x040fe20000410000 */
[----:B------:R-:W-:Y:S01]  /*37a0*/  FMUL.FTZ R161, R137, R53 ;  /* 0x0000003589a17220 */ /* 0x000fe20000410000 */
[----:B------:R-:W0:Y:S01]  /*37b0*/  SHFL.UP PT, R52, R44, 0x8, RZ ;  /* 0x050000002c347989 */ /* 0x000e2200000e00ff */
[-C--:B-----5:R-:W-:Y:S01]  /*37c0*/  @P2 FFMA.FTZ R50, R50, R16.reuse, R19 ;  /* 0x0000001032322223 */ /* 0x0a0fe20000010013 */
[----:B------:R-:W-:Y:S01]  /*37d0*/  @P2 FFMA.FTZ R45, R45, R16, -R18 ;  /* 0x000000102d2d2223 */ /* 0x000fe20000010812 */
[----:B------:R-:W-:Y:S01]  /*37e0*/  FMUL.FTZ R18, R138, R47 ;  /* 0x0000002f8a127220 */ /* 0x000fe20000410000 */
[----:B------:R-:W1:Y:S01]  /*37f0*/  SHFL.UP PT, R19, R51, 0x8, RZ ;  /* 0x0500000033137989 */ /* 0x000e6200000e00ff */
[----:B------:R-:W-:-:S02]  /*3800*/  ISETP.GE.AND P2, PT, R105, 0x8, PT ;  /* 0x000000086900780c */ /* 0x000fc40003f46270 */
[C---:B------:R-:W-:Y:S01]  /*3810*/  FFMA.FTZ R154, -R139.reuse, R46, -R18 ;  /* 0x0000002e8b9a7223 */ /* 0x040fe20000010912 */
[----:B------:R-:W2:Y:S01]  /*3820*/  SHFL.UP PT, R17, R50, 0x8, RZ ;  /* 0x0500000032117989 */ /* 0x000ea200000e00ff */
[----:B------:R-:W-:Y:S02]  /*3830*/  FMUL.FTZ R18, R139, R144 ;  /* 0x000000908b127220 */ /* 0x000fe40000410000 */
[-C--:B------:R-:W-:Y:S01]  /*3840*/  FMUL.FTZ R157, R137, R154.reuse ;  /* 0x0000009a899d7220 */ /* 0x080fe20000410000 */
[----:B------:R-:W3:Y:S01]  /*3850*/  SHFL.UP PT, R16, R45, 0x8, RZ ;  /* 0x050000002d107989 */ /* 0x000ee200000e00ff */
[----:B------:R-:W-:Y:S01]  /*3860*/  FFMA.FTZ R18, R138, R145, -R18 ;  /* 0x000000918a127223 */ /* 0x000fe20000010812 */
[C---:B------:R-:W-:Y:S01]  /*3870*/  FFMA.FTZ R161, R134.reuse, R154, -R161 ;  /* 0x0000009a86a17223 */ /* 0x040fe200000108a1 */
[----:B------:R-:W-:Y:S02]  /*3880*/  FFMA.FTZ R157, R134, R53, R157 ;  /* 0x00000035869d7223 */ /* 0x000fe4000001009d */
[----:B------:R-:W-:Y:S01]  /*3890*/  FADD.FTZ R156, R143, R18 ;  /* 0x000000128f9c7221 */ /* 0x000fe20000010000 */
[C---:B------:R-:W-:Y:S01]  /*38a0*/  FMUL.FTZ R165, R133.reuse, R161 ;  /* 0x000000a185a57220 */ /* 0x040fe20000410000 */
[----:B------:R-:W-:-:S02]  /*38b0*/  FMUL.FTZ R164, R133, R157 ;  /* 0x0000009d85a47220 */ /* 0x000fc40000410000 */
[----:B------:R-:W-:Y:S01]  /*38c0*/  FMUL.FTZ R162, R137, R156 ;  /* 0x0000009c89a27220 */ /* 0x000fe20000410000 */
[-C--:B0-----:R-:W-:Y:S01]  /*38d0*/  FMUL.FTZ R53, R45, R52.reuse ;  /* 0x000000342d357220 */ /* 0x081fe20000410000 */
[----:B------:R-:W-:Y:S02]  /*38e0*/  FMUL.FTZ R18, R50, R52 ;  /* 0x0000003432127220 */ /* 0x000fe40000410000 */
[-C--:B------:R-:W-:Y:S01]  /*38f0*/  FFMA.FTZ R163, R134, R155.reuse, R162 ;  /* 0x0000009b86a37223 */ /* 0x080fe200000100a2 */
[----:B------:R-:W-:Y:S01]  /*3900*/  FMUL.FTZ R155, R137, R155 ;  /* 0x0000009b899b7220 */ /* 0x000fe20000410000 */
[-C--:B-1----:R-:W-:Y:S01]  /*3910*/  FFMA.FTZ R53, R50, R19.reuse, R53 ;  /* 0x0000001332357223 */ /* 0x082fe20000010035 */
[C---:B------:R-:W-:Y:S01]  /*3920*/  FFMA.FTZ R52, R45.reuse, R19, -R18 ;  /* 0x000000132d347223 */ /* 0x040fe20000010812 */
[----:B------:R-:W-:Y:S01]  /*3930*/  FADD.FTZ R163, R140, R163 ;  /* 0x000000a38ca37221 */ /* 0x000fe20000010000 */
[----:B------:R-:W-:Y:S01]  /*3940*/  FFMA.FTZ R154, R134, R156, -R155 ;  /* 0x0000009c869a7223 */ /* 0x000fe2000001089b */
[-C--:B--2---:R-:W-:Y:S01]  /*3950*/  FMUL.FTZ R19, R45, R17.reuse ;  /* 0x000000112d137220 */ /* 0x084fe20000410000 */
[----:B------:R-:W-:Y:S01]  /*3960*/  @P2 FADD.FTZ R44, R44, R53 ;  /* 0x000000352c2c2221 */ /* 0x000fe20000010000 */
[C---:B------:R-:W-:Y:S01]  /*3970*/  FMUL.FTZ R18, R50.reuse, R17 ;  /* 0x0000001132127220 */ /* 0x040fe20000410000 */
[----:B------:R-:W-:Y:S01]  /*3980*/  @P2 FADD.FTZ R51, R51, R52 ;  /* 0x0000003433332221 */ /* 0x000fe20000010000 */
[-C--:B---3--:R-:W-:Y:S01]  /*3990*/  @P2 FFMA.FTZ R50, R50, R16.reuse, R19 ;  /* 0x0000001032322223 */ /* 0x088fe20000010013 */
[----:B------:R-:W-:Y:S01]  /*39a0*/  FADD.FTZ R162, R141, R154 ;  /* 0x0000009a8da27221 */ /* 0x000fe20000010000 */
[----:B------:R-:W0:Y:S01]  /*39b0*/  SHFL.UP PT, R156, R44, 0x10, RZ ;  /* 0x060000002c9c7989 */ /* 0x000e2200000e00ff */
[----:B------:R-:W-:Y:S01]  /*39c0*/  @P2 FFMA.FTZ R45, R45, R16, -R18 ;  /* 0x000000102d2d2223 */ /* 0x000fe20000010812 */
[CC--:B------:R-:W-:Y:S01]  /*39d0*/  FMUL.FTZ R167, R133.reuse, R163.reuse ;  /* 0x000000a385a77220 */ /* 0x0c0fe20000410000 */
[-C--:B------:R-:W-:Y:S01]  /*39e0*/  FMUL.FTZ R166, R133, R162.reuse ;  /* 0x000000a285a67220 */ /* 0x080fe20000410000 */
[----:B------:R-:W1:Y:S01]  /*39f0*/  SHFL.UP PT, R53, R50, 0x10, RZ ;  /* 0x0600000032357989 */ /* 0x000e6200000e00ff */
[----:B------:R-:W-:Y:S01]  /*3a00*/  ISETP.GE.AND P2, PT, R99, UR8, PT ;  /* 0x0000000863007c0c */ /* 0x000fe2000bf46270 */
[C---:B------:R-:W-:Y:S01]  /*3a10*/  FFMA.FTZ R167, R132.reuse, R162, -R167 ;  /* 0x000000a284a77223 */ /* 0x040fe200000108a7 */
[C---:B------:R-:W-:Y:S01]  /*3a20*/  FFMA.FTZ R166, R132.reuse, R163, R166 ;  /* 0x000000a384a67223 */ /* 0x040fe200000100a6 */
[----:B------:R-:W2:Y:S01]  /*3a30*/  SHFL.UP PT, R155, R51, 0x10, RZ ;  /* 0x06000000339b7989 */ /* 0x000ea200000e00ff */
[C---:B------:R-:W-:Y:S01]  /*3a40*/  FFMA.FTZ R154, R132.reuse, R157, R165 ;  /* 0x0000009d849a7223 */ /* 0x040fe200000100a5 */
[----:B------:R-:W-:Y:S01]  /*3a50*/  FFMA.FTZ R157, R132, R161, -R164 ;  /* 0x000000a1849d7223 */ /* 0x000fe200000108a4 */
[----:B------:R-:W-:Y:S01]  /*3a60*/  ISETP.NE.OR P2, PT, R58, RZ, P2 ;  /* 0x000000ff3a00720c */ /* 0x000fe20001745670 */
[----:B------:R-:W3:Y:S01]  /*3a70*/  SHFL.UP PT, R52, R45, 0x10, RZ ;  /* 0x060000002d347989 */ /* 0x000ee200000e00ff */
[----:B------:R-:W-:Y:S01]  /*3a80*/  HFMA2 R16, -RZ, RZ, 1.875, 0 ;  /* 0x3f800000ff107431 */ /* 0x000fe200000001ff */
[----:B------:R-:W-:-:S02]  /*3a90*/  CS2R R18, SRZ ;  /* 0x0000000000127805 */ /* 0x000fc4000001ff00 */
[----:B------:R-:W-:Y:S01]  /*3aa0*/  MOV R17, RZ ;  /* 0x000000ff00117202 */ /* 0x000fe20000000f00 */
[----:B------:R1:W4:Y:S01]  /*3ab0*/  SHFL.DOWN PT, R164, R154, 0x1, 0x1f ;  /* 0x08201f009aa47f89 */ /* 0x00032200000e0000 */
[-C--:B0-----:R-:W-:Y:S01]  /*3ac0*/  FMUL.FTZ R162, R50, R156.reuse ;  /* 0x0000009c32a27220 */ /* 0x081fe20000410000 */
[----:B------:R-:W-:Y:S01]  /*3ad0*/  FMUL.FTZ R163, R45, R156 ;  /* 0x0000009c2da37220 */ /* 0x000fe20000410000 */
[----:B------:R-:W-:-:S04]  /*3ae0*/  FADD.FTZ R156, R135, R166 ;  /* 0x000000a6879c7221 */ /* 0x000fc80000010000 */
[----:B------:R-:W0:Y:S01]  /*3af0*/  @!P2 LDS.128 R16, [UR7+0x25d0] ;  /* 0x0025d007ff10a984 */ /* 0x000e220008000c00 */
[-C--:B-1----:R-:W-:Y:S01]  /*3b00*/  FMUL.FTZ R161, R50, R53.reuse ;  /* 0x0000003532a17220 */ /* 0x082fe20000410000 */
[C---:B------:R-:W-:Y:S01]  /*3b10*/  FMUL.FTZ R53, R45.reuse, R53 ;  /* 0x000000352d357220 */ /* 0x040fe20000410000 */
[----:B------:R-:W-:Y:S01]  /*3b20*/  ISETP.GT.U32.AND P2, PT, R158, 0x1d, PT ;  /* 0x0000001d9e00780c */ /* 0x000fe20003f44070 */
[----:B------:R1:W0:Y:S01]  /*3b30*/  SHFL.DOWN PT, R165, R156, 0x1, 0x1f ;  /* 0x08201f009ca57f89 */ /* 0x00022200000e0000 */
[CC--:B--2---:R-:W-:Y:S01]  /*3b40*/  FFMA.FTZ R162, R45.reuse, R155.reuse, -R162 ;  /* 0x0000009b2da27223 */ /* 0x0c4fe200000108a2 */
[----:B------:R-:W-:Y:S01]  /*3b50*/  FFMA.FTZ R163, R50, R155, R163 ;  /* 0x0000009b32a37223 */ /* 0x000fe200000100a3 */
[----:B------:R-:W-:Y:S01]  /*3b60*/  FADD.FTZ R155, R136, R167 ;  /* 0x000000a7889b7221 */ /* 0x000fe20000010000 */
[-C--:B---3--:R-:W-:Y:S01]  /*3b70*/  @P3 FFMA.FTZ R45, R45, R52.reuse, -R161 ;  /* 0x000000342d2d3223 */ /* 0x088fe200000108a1 */
[----:B------:R-:W-:Y:S01]  /*3b80*/  @P3 FFMA.FTZ R50, R50, R52, R53 ;  /* 0x0000003432323223 */ /* 0x000fe20000010035 */
[----:B------:R-:W-:Y:S01]  /*3b90*/  @P3 FADD.FTZ R51, R51, R162 ;  /* 0x000000a233333221 */ /* 0x000fe20000010000 */
[----:B------:R-:W-:Y:S01]  /*3ba0*/  @P3 FADD.FTZ R44, R44, R163 ;  /* 0x000000a32c2c3221 */ /* 0x000fe20000010000 */
        /* <DEDUP_REMOVED lines=14> */
[-C--:B0-----:R-:W-:Y:S01]  /*3c90*/  FFMA.FTZ R53, R154, R165.reuse, -R53 ;  /* 0x000000a59a357223 */ /* 0x081fe20000010835 */
[----:B------:R-:W-:Y:S01]  /*3ca0*/  FFMA.FTZ R52, R157, R165, R52 ;  /* 0x000000a59d347223 */ /* 0x000fe20000010034 */
[C---:B------:R-:W-:Y:S01]  /*3cb0*/  FFMA.FTZ R154, R164.reuse, R154, -R43 ;  /* 0x0000009aa49a7223 */ /* 0x040fe2000001082b */
[----:B------:R-:W-:Y:S01]  /*3cc0*/  FFMA.FTZ R157, R164, R157, R42 ;  /* 0x0000009da49d7223 */ /* 0x000fe2000001002a */
[----:B------:R-:W-:Y:S01]  /*3cd0*/  FADD.FTZ R156, R156, R53 ;  /* 0x000000359c9c7221 */ /* 0x000fe20000010000 */
[----:B------:R-:W-:-:S07]  /*3ce0*/  FADD.FTZ R155, R155, R52 ;  /* 0x000000349b9b7221 */ /* 0x000fce0000010000 */
.L_x_17921:
[----:B------:R-:W-:Y:S05]  /*3cf0*/  BSYNC.RECONVERGENT B0 ;  /* 0x0000000000007941 */ /* 0x000fea0003800200 */
.L_x_17920:
        /* <DEDUP_REMOVED lines=16> */
.L_x_17923:
[----:B------:R-:W-:Y:S05]  /*3e00*/  BSYNC.RECONVERGENT B0 ;  /* 0x0000000000007941 */ /* 0x000fea0003800200 */
.L_x_17922:
        /* <DEDUP_REMOVED lines=16> */
.L_x_17925:
[----:B------:R-:W-:Y:S05]  /*3f10*/  BSYNC.RECONVERGENT B0 ;  /* 0x0000000000007941 */ /* 0x000fea0003800200 */
.L_x_17924:
        /* <DEDUP_REMOVED lines=17> */
.L_x_17927:
[----:B------:R-:W-:Y:S05]  /*4030*/  BSYNC.RECONVERGENT B0 ;  /* 0x0000000000007941 */ /* 0x000fea0003800200 */
.L_x_17926:
[----:B---3--:R3:W2:Y:S01]  /*4040*/  SHFL.DOWN PT, R166, R154, 0x10, 0x1f ;  /* 0x0a001f009aa67f89 */ /* 0x0086a200000e0000 */
        /* <DEDUP_REMOVED lines=16> */
.L_x_17929:
[----:B------:R-:W-:Y:S05]  /*4150*/  BSYNC.RECONVERGENT B0 ;  /* 0x0000000000007941 */ /* 0x000fea0003800200 */
.L_x_17928:
[----:B------:R-:W-:Y:S01]  /*4160*/  SHFL.DOWN PT, R167, R154, 0x1, 0x1f ;  /* 0x08201f009aa77f89 */ /* 0x000fe200000e0000 */
[----:B------:R-:W-:Y:S01]  /*4170*/  ISETP.NE.AND P2, PT, R58, 0x1f, PT ;  /* 0x0000001f3a00780c */ /* 0x000fe20003f45270 */
[-C--:B----4-:R-:W-:Y:S01]  /*4180*/  FFMA.FTZ R42, R45, R161.reuse, -R42 ;  /* 0x000000a12d2a7223 */ /* 0x090fe2000001082a */
[----:B------:R-:W-:Y:S01]  /*4190*/  FFMA.FTZ R43, R50, R161, R43 ;  /* 0x000000a1322b7223 */ /* 0x000fe2000001002b */
[----:B-1----:R-:W1:Y:S01]  /*41a0*/  SHFL.IDX PT, R165, R19, RZ, 0x1f ;  /* 0x00001fff13a57589 */ /* 0x002e6200000e0000 */
[----:B------:R-:W-:-:S04]  /*41b0*/  IMAD.WIDE.U32 R52, R20, UR4, R40 ;  /* 0x0000000414347c25 */ /* 0x000fc8000f8e0028 */
[----:B------:R-:W-:Y:S01]  /*41c0*/  @P1 FADD.FTZ R161, R51, R42 ;  /* 0x0000002a33a11221 */ /* 0x000fe20000010000 */
[----:B------:R-:W-:Y:S01]  /*41d0*/  @P1 FADD.FTZ R162, R44, R43 ;  /* 0x0000002b2ca21221 */ /* 0x000fe20000010000 */
[----:B------:R-:W4:Y:S01]  /*41e0*/  SHFL.DOWN PT, R169, R157, 0x1, 0x1f ;  /* 0x08201f009da97f89 */ /* 0x000f2200000e0000 */
[----:B------:R-:W-:Y:S01]  /*41f0*/  IMAD.WIDE.U32 R50, R22, UR4, R40 ;  /* 0x0000000416327c25 */ /* 0x000fe2000f8e0028 */
[----:B------:R-:W-:-:S03]  /*4200*/  LEA R44, P3, R52, R61, 0x2 ;  /* 0x0000003d342c7211 */ /* 0x000fc600078610ff */
[-C--:B0-----:R-:W-:Y:S01]  /*4210*/  FMUL.FTZ R164, R49, R162.reuse ;  /* 0x000000a231a47220 */ /* 0x081fe20000410000 */
[----:B------:R-:W0:Y:S01]  /*4220*/  SHFL.IDX PT, R163, R18, RZ, 0x1f ;  /* 0x00001fff12a37589 */ /* 0x000e2200000e0000 */
[----:B------:R-:W-:Y:S01]  /*4230*/  IMAD R45, R21, UR4, R53 ;  /* 0x00000004152d7c24 */ /* 0x000fe2000f8e0235 */
[----:B------:R-:W-:Y:S01]  /*4240*/  LEA R42, P1, R50, R57, 0x2 ;  /* 0x00000039322a7211 */ /* 0x000fe200078210ff */
[----:B------:R-:W-:Y:S01]  /*4250*/  IMAD R43, R23, UR4, R51 ;  /* 0x00000004172b7c24 */ /* 0x000fe2000f8e0233 */
[----:B------:R-:W5:Y:S01]  /*4260*/  SHFL.DOWN PT, R173, R155, 0x1, 0x1f ;  /* 0x08201f009bad7f89 */ /* 0x000f6200000e0000 */
[----:B------:R-:W-:Y:S01]  /*4270*/  FMUL.FTZ R51, R49, R161 ;  /* 0x000000a131337220 */ /* 0x000fe20000410000 */
[----:B------:R-:W-:Y:S01]  /*4280*/  LEA.HI.X R45, R52, R63, R45, 0x2, P3 ;  /* 0x0000003f342d7211 */ /* 0x000fe200018f142d */
[----:B------:R-:W-:Y:S01]  /*4290*/  FFMA.FTZ R164, R48, R161, -R164 ;  /* 0x000000a130a47223 */ /* 0x000fe200000108a4 */
[----:B------:R-:W5:Y:S01]  /*42a0*/  SHFL.DOWN PT, R171, R156, 0x1, 0x1f ;  /* 0x08201f009cab7f89 */ /* 0x000f6200000e0000 */
[----:B------:R-:W-:Y:S01]  /*42b0*/  LEA.HI.X R43, R50, R59, R43, 0x2, P1 ;  /* 0x0000003b322b7211 */ /* 0x000fe200008f142b */
[----:B------:R-:W-:Y:S01]  /*42c0*/  FFMA.FTZ R162, R48, R162, R51 ;  /* 0x000000a230a27223 */ /* 0x000fe20000010033 */
[----:B------:R-:W-:Y:S01]  /*42d0*/  FADD.FTZ R147, R147, R164 ;  /* 0x000000a493937221 */ /* 0x000fe20000010000 */
[----:B---3--:R-:W3:Y:S01]  /*42e0*/  SHFL.IDX PT, R157, R157, RZ, 0x1f ;  /* 0x00001fff9d9d7589 */ /* 0x008ee200000e0000 */
[----:B------:R-:W-:Y:S01]  /*42f0*/  ISETP.NE.AND P1, PT, R58, RZ, PT ;  /* 0x000000ff3a00720c */ /* 0x000fe20003f25270 */
[----:B------:R-:W-:Y:S01]  /*4300*/  FADD.FTZ R48, R151, R162 ;  /* 0x000000a297307221 */ /* 0x000fe20000010000 */
[----:B------:R-:W-:Y:S01]  /*4310*/  FMUL.FTZ R51, R133, R147 ;  /* 0x0000009385337220 */ /* 0x000fe20000410000 */
[-C--:B-1----:R-:W-:Y:S01]  /*4320*/  @P2 FMUL.FTZ R52, R167, R165.reuse ;  /* 0x000000a5a7342220 */ /* 0x082fe20000410000 */
[----:B------:R-:W1:Y:S01]  /*4330*/  SHFL.IDX PT, R154, R154, RZ, 0x1f ;  /* 0x00001fff9a9a7589 */ /* 0x000e6200000e0000 */
[-C--:B------:R-:W-:Y:S01]  /*4340*/  FMUL.FTZ R49, R133, R48.reuse ;  /* 0x0000003085317220 */ /* 0x080fe20000410000 */
[----:B------:R-:W-:Y:S01]  /*4350*/  FFMA.FTZ R51, R132, R48, R51 ;  /* 0x0000003084337223 */ /* 0x000fe20000010033 */
[----:B----4-:R-:W-:Y:S01]  /*4360*/  @P2 FMUL.FTZ R50, R169, R165 ;  /* 0x000000a5a9322220 */ /* 0x010fe20000410000 */
[----:B------:R-:W4:Y:S01]  /*4370*/  SHFL.IDX PT, R156, R156, RZ, 0x1f ;  /* 0x00001fff9c9c7589 */ /* 0x000f2200000e0000 */
[----:B------:R-:W-:Y:S01]  /*4380*/  BSSY.RECONVERGENT B0, `(.L_x_17930) ;  /* 0x0000092000007945 */ /* 0x000fe20003800200 */
[----:B------:R-:W-:Y:S01]  /*4390*/  FFMA.FTZ R146, R5, R146, R51 ;  /* 0x0000009205927223 */ /* 0x000fe20000010033 */
[-C--:B0-----:R-:W-:Y:S01]  /*43a0*/  @P2 FFMA.FTZ R52, R169, R163.reuse, R52 ;  /* 0x000000a3a9342223 */ /* 0x081fe20000010034 */
[----:B------:R-:W-:Y:S01]  /*43b0*/  @P2 FFMA.FTZ R50, R167, R163, -R50 ;  /* 0x000000a3a7322223 */ /* 0x000fe20000010832 */
[----:B--2---:R-:W0:Y:S02]  /*43c0*/  SHFL.IDX PT, R155, R155, RZ, 0x1f ;  /* 0x00001fff9b9b7589 */ /* 0x004e2400000e0000 */
[----:B-----5:R-:W-:Y:S01]  /*43d0*/  @P2 FADD.FTZ R165, R173, R52 ;  /* 0x00000034ada52221 */ /* 0x020fe20000010000 */
[----:B------:R-:W-:-:S03]  /*43e0*/  @P2 FADD.FTZ R163, R171, R50 ;  /* 0x00000032aba32221 */ /* 0x000fc60000010000 */
[----:B------:R-:W-:Y:S01]  /*43f0*/  FMUL.FTZ R52, R165, R47 ;  /* 0x0000002fa5347220 */ /* 0x000fe20000410000 */
[----:B------:R-:W-:Y:S01]  /*4400*/  FFMA.FTZ R50, R132, R147, -R49 ;  /* 0x0000009384327223 */ /* 0x000fe20000010831 */
[----:B------:R-:W-:Y:S01]  /*4410*/  FMUL.FTZ R49, R137, R146 ;  /* 0x0000009289317220 */ /* 0x000fe20000410000 */
[C---:B------:R-:W-:Y:S01]  /*4420*/  FMUL.FTZ R162, R163.reuse, R47 ;  /* 0x0000002fa3a27220 */ /* 0x040fe20000410000 */
[----:B------:R-:W-:Y:S01]  /*4430*/  FFMA.FTZ R47, R163, R46, R52 ;  /* 0x0000002ea32f7223 */ /* 0x000fe20000010034 */
[----:B------:R-:W-:Y:S02]  /*4440*/  FFMA.FTZ R150, R5, R150, R50 ;  /* 0x0000009605967223 */ /* 0x000fe40000010032 */
[----:B------:R-:W-:Y:S01]  /*4450*/  FFMA.FTZ R162, R165, R46, -R162 ;  /* 0x0000002ea5a27223 */ /* 0x000fe200000108a2 */
[----:B------:R-:W-:Y:S01]  /*4460*/  FADD.FTZ R47, R144, R47 ;  /* 0x0000002f902f7221 */ /* 0x000fe20000010000 */
[-C--:B------:R-:W-:Y:S01]  /*4470*/  FMUL.FTZ R51, R137, R150.reuse ;  /* 0x0000009689337220 */ /* 0x080fe20000410000 */
[C---:B------:R-:W-:Y:S01]  /*4480*/  FFMA.FTZ R49, R134.reuse, R150, -R49 ;  /* 0x0000009686317223 */ /* 0x040fe20000010831 */
[----:B------:R-:W-:Y:S01]  /*4490*/  FADD.FTZ R145, R145, R162 ;  /* 0x000000a291917221 */ /* 0x000fe20000010000 */
[C---:B------:R-:W-:Y:S01]  /*44a0*/  FMUL.FTZ R53, R139.reuse, R47 ;  /* 0x0000002f8b357220 */ /* 0x040fe20000410000 */
        /* <DEDUP_REMOVED lines=8> */
[----:B------:R-:W-:Y:S01]  /*4530*/  FMUL.FTZ R49, R139, R163 ;  /* 0x000000a38b317220 */ /* 0x000fe20000410000 */
[----:B---3--:R-:W-:Y:S01]  /*4540*/  FMUL.FTZ R52, R157, R18 ;  /* 0x000000129d347220 */ /* 0x008fe20000410000 */
[----:B------:R-:W-:Y:S01]  /*4550*/  FADD.FTZ R142, R142, R51 ;  /* 0x000000338e8e7221 */ /* 0x000fe20000010000 */
[C---:B------:R-:W-:Y:S01]  /*4560*/  FMUL.FTZ R51, R137.reuse, R46 ;  /* 0x0000002e89337220 */ /* 0x040fe20000410000 */
[----:B------:R-:W-:Y:S01]  /*4570*/  FFMA.FTZ R50, R138, R161, -R49 ;  /* 0x000000a18a327223 */ /* 0x000fe20000010831 */
[-C--:B-1----:R-:W-:Y:S01]  /*4580*/  FFMA.FTZ R52, R154, R19.reuse, R52 ;  /* 0x000000139a347223 */ /* 0x082fe20000010034 */
[-C--:B------:R-:W-:Y:S01]  /*4590*/  FMUL.FTZ R137, R137, R142.reuse ;  /* 0x0000008e89897220 */ /* 0x080fe20000410000 */
[C---:B------:R-:W-:Y:S01]  /*45a0*/  FFMA.FTZ R49, R134.reuse, R142, R51 ;  /* 0x0000008e86317223 */ /* 0x040fe20000010033 */
[----:B------:R-:W-:Y:S01]  /*45b0*/  FMUL.FTZ R51, R157, R19 ;  /* 0x000000139d337220 */ /* 0x000fe20000410000 */
[----:B------:R-:W-:Y:S01]  /*45c0*/  FFMA.FTZ R152, R7, R152, R50 ;  /* 0x0000009807987223 */ /* 0x000fe20000010032 */
[----:B------:R-:W-:Y:S01]  /*45d0*/  FFMA.FTZ R134, R134, R46, -R137 ;  /* 0x0000002e86867223 */ /* 0x000fe20000010889 */
[----:B------:R-:W-:Y:S01]  /*45e0*/  FADD.FTZ R49, R140, R49 ;  /* 0x000000318c317221 */ /* 0x000fe20000010000 */
[C---:B------:R-:W-:Y:S01]  /*45f0*/  FFMA.FTZ R53, R154.reuse, R18, -R51 ;  /* 0x000000129a357223 */ /* 0x040fe20000010833 */
[----:B------:R-:W-:Y:S01]  /*4600*/  FMUL.FTZ R51, R157, R17 ;  /* 0x000000119d337220 */ /* 0x000fe20000410000 */
[----:B------:R-:W-:Y:S01]  /*4610*/  FADD.FTZ R141, R141, R134 ;  /* 0x000000868d8d7221 */ /* 0x000fe20000010000 */
[-C--:B------:R-:W-:Y:S01]  /*4620*/  FMUL.FTZ R18, R157, R16.reuse ;  /* 0x000000109d127220 */ /* 0x080fe20000410000 */
[C---:B------:R-:W-:Y:S01]  /*4630*/  FMUL.FTZ R134, R133.reuse, R49 ;  /* 0x0000003185867220 */ /* 0x040fe20000410000 */
[C---:B------:R-:W-:Y:S01]  /*4640*/  FFMA.FTZ R16, R154.reuse, R16, -R51 ;  /* 0x000000109a107223 */ /* 0x040fe20000010833 */
[----:B------:R-:W-:Y:S01]  /*4650*/  FMUL.FTZ R51, R133, R141 ;  /* 0x0000008d85337220 */ /* 0x000fe20000410000 */
[----:B------:R-:W-:Y:S01]  /*4660*/  FFMA.FTZ R17, R154, R17, R18 ;  /* 0x000000119a117223 */ /* 0x000fe20000010012 */
[----:B----4-:R-:W-:Y:S01]  /*4670*/  FADD.FTZ R18, R156, R53 ;  /* 0x000000359c127221 */ /* 0x010fe20000010000 */
[----:B0-----:R-:W-:Y:S01]  /*4680*/  FADD.FTZ R19, R155, R52 ;  /* 0x000000349b137221 */ /* 0x001fe20000010000 */
[C---:B------:R-:W-:Y:S01]  /*4690*/  FFMA.FTZ R50, R132.reuse, R49, R51 ;  /* 0x0000003184327223 */ /* 0x040fe20000010033 */
[----:B------:R-:W-:Y:S01]  /*46a0*/  FFMA.FTZ R51, R132, R141, -R134 ;  /* 0x0000008d84337223 */ /* 0x000fe20000010886 */
[----:B------:R-:W-:Y:S01]  /*46b0*/  FMUL.FTZ R139, R139, R161 ;  /* 0x000000a18b8b7220 */ /* 0x000fe20000410000 */
[----:B------:R-:W-:Y:S01]  /*46c0*/  FFMA.FTZ R133, -R117, R127, R146 ;  /* 0x0000007f75857223 */ /* 0x000fe20000010192 */
[----:B------:R-:W-:Y:S01]  /*46d0*/  FADD.FTZ R135, R135, R50 ;  /* 0x0000003287877221 */ /* 0x000fe20000010000 */
[----:B------:R-:W-:Y:S01]  /*46e0*/  FADD.FTZ R156, R136, R51 ;  /* 0x00000033889c7221 */ /* 0x000fe20000010000 */
[----:B------:R0:W-:Y:S01]  /*46f0*/  @!P1 STS.128 [UR7+0x25d0], R16 ;  /* 0x0025d010ff009988 */ /* 0x0001e20008000c07 */
[----:B------:R-:W-:Y:S01]  /*4700*/  FFMA.FTZ R51, -R116, R125, R48 ;  /* 0x0000007d74337223 */ /* 0x000fe20000010130 */
[----:B------:R-:W-:Y:S01]  /*4710*/  FMUL.FTZ R134, R141, R106 ;  /* 0x0000006a8d867220 */ /* 0x000fe20000410000 */
[----:B------:R-:W-:Y:S01]  /*4720*/  FMUL.FTZ R53, R156, R107 ;  /* 0x0000006b9c357220 */ /* 0x000fe20000410000 */
[----:B------:R-:W-:Y:S01]  /*4730*/  FFMA.FTZ R139, R138, R163, R139 ;  /* 0x000000a38a8b7223 */ /* 0x000fe2000001008b */
[----:B------:R-:W-:Y:S01]  /*4740*/  FFMA.FTZ R50, R116, -R124, R147 ;  /* 0x8000007c74327223 */ /* 0x000fe20000010093 */
[----:B------:R-:W-:Y:S01]  /*4750*/  FMUL.FTZ R52, R49, R106 ;  /* 0x0000006a31347220 */ /* 0x000fe20000410000 */
[----:B------:R-:W-:Y:S01]  /*4760*/  FFMA.FTZ R132, R117, -R126, R150 ;  /* 0x8000007e75847223 */ /* 0x000fe20000010096 */
[----:B------:R-:W-:Y:S01]  /*4770*/  FMUL.FTZ R137, R133, R134 ;  /* 0x0000008685897220 */ /* 0x000fe20000410000 */
[----:B------:R-:W-:Y:S01]  /*4780*/  FFMA.FTZ R154, R7, R148, R139 ;  /* 0x00000094079a7223 */ /* 0x000fe2000001008b */
[-C--:B------:R-:W-:Y:S01]  /*4790*/  FMUL.FTZ R139, R133, R52.reuse ;  /* 0x00000034858b7220 */ /* 0x080fe20000410000 */
[-C--:B------:R-:W-:Y:S01]  /*47a0*/  FMUL.FTZ R138, R5, R52.reuse ;  /* 0x00000034058a7220 */ /* 0x080fe20000410000 */
[----:B------:R-:W-:Y:S01]  /*47b0*/  FFMA.FTZ R136, R132, R52, R137 ;  /* 0x0000003484887223 */ /* 0x000fe20000010089 */
[----:B------:R-:W-:Y:S01]  /*47c0*/  FMUL.FTZ R52, R4, R53 ;  /* 0x0000003504347220 */ /* 0x000fe20000410000 */
[----:B0-----:R-:W-:Y:S01]  /*47d0*/  FMUL.FTZ R17, R135, R107 ;  /* 0x0000006b87117220 */ /* 0x001fe20000410000 */
[C---:B------:R-:W-:Y:S01]  /*47e0*/  FMUL.FTZ R19, R51.reuse, R53 ;  /* 0x0000003533137220 */ /* 0x040fe20000410000 */
[-C--:B------:R-:W-:Y:S01]  /*47f0*/  FFMA.FTZ R139, R132, R134.reuse, -R139 ;  /* 0x00000086848b7223 */ /* 0x080fe2000001088b */
[----:B------:R-:W-:Y:S01]  /*4800*/  FMUL.FTZ R143, R142, R109 ;  /* 0x0000006d8e8f7220 */ /* 0x000fe20000410000 */
[-C--:B------:R-:W-:Y:S01]  /*4810*/  FMUL.FTZ R16, R51, R17.reuse ;  /* 0x0000001133107220 */ /* 0x080fe20000410000 */
[-C--:B------:R-:W-:Y:S01]  /*4820*/  FMUL.FTZ R18, R4, R17.reuse ;  /* 0x0000001104127220 */ /* 0x080fe20000410000 */
[----:B------:R-:W-:Y:S01]  /*4830*/  FFMA.FTZ R19, R50, R17, R19 ;  /* 0x0000001132137223 */ /* 0x000fe20000010013 */
[----:B------:R-:W-:Y:S01]  /*4840*/  FFMA.FTZ R17, -R118, R129, R163 ;  /* 0x0000008176117223 */ /* 0x000fe200000101a3 */
[----:B------:R-:W-:Y:S01]  /*4850*/  FFMA.FTZ R16, R50, R53, -R16 ;  /* 0x0000003532107223 */ /* 0x000fe20000010810 */
[----:B------:R-:W-:Y:S01]  /*4860*/  FMUL.FTZ R53, R46, R109 ;  /* 0x0000006d2e357220 */ /* 0x000fe20000410000 */
[----:B------:R0:W-:Y:S01]  /*4870*/  STS [R87], R18 ;  /* 0x0000001257007388 */ /* 0x0001e20000000800 */
[----:B------:R-:W-:Y:S01]  /*4880*/  FADD.FTZ R19, RZ, R19 ;  /* 0x00000013ff137221 */ /* 0x000fe20000010000 */
[----:B------:R-:W-:Y:S01]  /*4890*/  FADD.FTZ R16, RZ, R16 ;  /* 0x00000010ff107221 */ /* 0x000fe20000010000 */
[----:B------:R-:W-:Y:S01]  /*48a0*/  FMUL.FTZ R137, R17, R53 ;  /* 0x0000003511897220 */ /* 0x000fe20000410000 */
[----:B------:R1:W-:Y:S01]  /*48b0*/  STS [R89+0x8], R138 ;  /* 0x0000088a59007388 */ /* 0x0003e20000000800 */
[----:B------:R-:W-:Y:S01]  /*48c0*/  FMUL.FTZ R134, R5, R134 ;  /* 0x0000008605867220 */ /* 0x000fe20000410000 */
[----:B------:R-:W-:Y:S01]  /*48d0*/  FADD.FTZ R16, R16, R139 ;  /* 0x0000008b10107221 */ /* 0x000fe20000010000 */
[----:B------:R-:W-:Y:S01]  /*48e0*/  FMUL.FTZ R139, R47, R108 ;  /* 0x0000006c2f8b7220 */ /* 0x000fe20000410000 */
[----:B------:R2:W-:Y:S01]  /*48f0*/  STS [R89+0x4], R52 ;  /* 0x0000043459007388 */ /* 0x0005e20000000800 */
[----:B------:R-:W-:Y:S01]  /*4900*/  FMUL.FTZ R140, R6, R143 ;  /* 0x0000008f068c7220 */ /* 0x000fe20000410000 */
[----:B0-----:R-:W-:Y:S01]  /*4910*/  FFMA.FTZ R18, R118, -R128, R161 ;  /* 0x8000008076127223 */ /* 0x001fe200000100a1 */
[----:B------:R-:W-:Y:S01]  /*4920*/  FADD.FTZ R19, R19, R136 ;  /* 0x0000008813137221 */ /* 0x000fe20000010000 */
[C---:B------:R-:W-:Y:S01]  /*4930*/  FFMA.FTZ R136, R119.reuse, -R130, R152 ;  /* 0x8000008277887223 */ /* 0x040fe20000010098 */
[----:B------:R0:W-:Y:S01]  /*4940*/  STS [R89+0xc], R134 ;  /* 0x00000c8659007388 */ /* 0x0001e20000000800 */
[----:B-1----:R-:W-:Y:S01]  /*4950*/  FFMA.FTZ R138, -R119, R131, R154 ;  /* 0x00000083778a7223 */ /* 0x002fe2000001019a */
[----:B------:R-:W-:Y:S01]  /*4960*/  FMUL.FTZ R148, R7, R139 ;  /* 0x0000008b07947220 */ /* 0x000fe20000410000 */
[----:B------:R-:W-:Y:S01]  /*4970*/  LEA R157, R114, -R123, 0x1 ;  /* 0x8000007b729d7211 */ /* 0x000fe200078e08ff */
[----:B------:R1:W-:Y:S01]  /*4980*/  STS [R89+0x10], R140 ;  /* 0x0000108c59007388 */ /* 0x0003e20000000800 */
[-C--:B--2---:R-:W-:Y:S01]  /*4990*/  FFMA.FTZ R52, R18, R143.reuse, R137 ;  /* 0x0000008f12347223 */ /* 0x084fe20000010089 */
[----:B------:R-:W-:Y:S01]  /*49a0*/  FMUL.FTZ R143, R17, R143 ;  /* 0x0000008f118f7220 */ /* 0x000fe20000410000 */
[C---:B------:R-:W-:Y:S01]  /*49b0*/  FMUL.FTZ R144, R138.reuse, R139 ;  /* 0x0000008b8a907220 */ /* 0x040fe20000410000 */
[----:B------:R-:W-:Y:S01]  /*49c0*/  STS [R89+0x18], R148 ;  /* 0x0000189459007388 */ /* 0x000fe20000000800 */
[----:B------:R-:W-:Y:S01]  /*49d0*/  FMUL.FTZ R137, R138, R149 ;  /* 0x000000958a897220 */ /* 0x000fe20000410000 */
[-C--:B------:R-:W-:Y:S01]  /*49e0*/  FFMA.FTZ R143, R18, R53.reuse, -R143 ;  /* 0x00000035128f7223 */ /* 0x080fe2000001088f */
[----:B0-----:R-:W-:Y:S01]  /*49f0*/  FMUL.FTZ R134, R6, R53 ;  /* 0x0000003506867220 */ /* 0x001fe20000410000 */
[CC--:B------:R-:W-:Y:S01]  /*4a00*/  FFMA.FTZ R53, R136.reuse, R149.reuse, -R144 ;  /* 0x0000009588357223 */ /* 0x0c0fe20000010890 */
[----:B------:R-:W-:Y:S01]  /*4a10*/  FMUL.FTZ R144, R7, R149 ;  /* 0x0000009507907220 */ /* 0x000fe20000410000 */
[----:B-1----:R-:W-:Y:S01]  /*4a20*/  FFMA.FTZ R140, R136, R139, R137 ;  /* 0x0000008b888c7223 */ /* 0x002fe20000010089 */
[----:B------:R-:W-:Y:S01]  /*4a30*/  FADD.FTZ R19, R19, R52 ;  /* 0x0000003413137221 */ /* 0x000fe20000010000 */
[----:B------:R0:W-:Y:S01]  /*4a40*/  STS [R89+0x14], R134 ;  /* 0x0000148659007388 */ /* 0x0001e20000000800 */
[----:B------:R-:W-:Y:S01]  /*4a50*/  FADD.FTZ R16, R16, R143 ;  /* 0x0000008f10107221 */ /* 0x000fe20000010000 */
[----:B------:R-:W-:Y:S01]  /*4a60*/  ISETP.GE.AND P2, PT, R157, 0x1, PT ;  /* 0x000000019d00780c */ /* 0x000fe20003f46270 */
[----:B------:R-:W-:Y:S01]  /*4a70*/  FADD.FTZ R137, R19, R140 ;  /* 0x0000008c13897221 */ /* 0x000fe20000010000 */
[----:B------:R1:W-:Y:S01]  /*4a80*/  STS [R89+0x1c], R144 ;  /* 0x00001c9059007388 */ /* 0x0003e20000000800 */
[----:B------:R-:W-:Y:S01]  /*4a90*/  FADD.FTZ R140, R16, R53 ;  /* 0x00000035108c7221 */ /* 0x000fe20000010000 */
[C---:B------:R-:W-:Y:S01]  /*4aa0*/  FMUL.FTZ R16, R110.reuse, R147 ;  /* 0x000000936e107220 */ /* 0x040fe20000410000 */
[----:B------:R-:W-:Y:S01]  /*4ab0*/  FMUL.FTZ R48, R110, -R48 ;  /* 0x800000306e307220 */ /* 0x000fe20000410000 */
[----:B------:R-:W-:Y:S01]  /*4ac0*/  BAR.SYNC.DEFER_BLOCKING 0x0 ;  /* 0x0000000000007b1d */ /* 0x000fe20000010000 */
[C---:B------:R-:W-:Y:S01]  /*4ad0*/  FMUL.FTZ R150, R111.reuse, R150 ;  /* 0x000000966f967220 */ /* 0x040fe20000410000 */
[----:B------:R-:W-:Y:S01]  /*4ae0*/  FMUL.FTZ R146, R111, -R146 ;  /* 0x800000926f927220 */ /* 0x000fe20000410000 */
[C---:B------:R-:W-:Y:S01]  /*4af0*/  FMUL.FTZ R52, R112.reuse, R161 ;  /* 0x000000a170347220 */ /* 0x040fe20000410000 */
[----:B0-----:R-:W-:Y:S01]  /*4b00*/  FMUL.FTZ R134, R112, -R163 ;  /* 0x800000a370867220 */ /* 0x001fe20000410000 */
[C---:B------:R-:W-:Y:S01]  /*4b10*/  FMUL.FTZ R148, R113.reuse, -R154 ;  /* 0x8000009a71947220 */ /* 0x040fe20000410000 */
[----:B-1----:R-:W-:Y:S01]  /*4b20*/  FMUL.FTZ R144, R113, R152 ;  /* 0x0000009871907220 */ /* 0x002fe20000410000 */
[----:B------:R-:W-:-:S02]  /*4b30*/  ISETP.GE.AND P3, PT, R157, 0x21, PT ;  /* 0x000000219d00780c */ /* 0x000fc40003f66270 */
        /* <DEDUP_REMOVED lines=22> */
.L_x_17931:
[----:B------:R-:W-:Y:S05]  /*4ca0*/  BSYNC.RECONVERGENT B0 ;  /* 0x0000000000007941 */ /* 0x000fea0003800200 */
.L_x_17930:
[----:B--2---:R1:W2:Y:S01]  /*4cb0*/  LDS R19, [R78+0x4a0] ;  /* 0x0004a0004e137984 */ /* 0x0042a20000000800 */
[----:B------:R-:W-:Y:S04]  /*4cc0*/  BSSY.RECONVERGENT B0, `(.L_x_17932) ;  /* 0x0000004000007945 */ /* 0x000fe80003800200 */
[----:B------:R-:W-:Y:S05]  /*4cd0*/  @!P3 BRA `(.L_x_17933) ;  /* 0x000000000008b947 */ /* 0x000fea0003800000 */
[----:B------:R3:W-:Y:S04]  /*4ce0*/  REDG.E.ADD.F32.FTZ.RN.STRONG.GPU desc[UR16][R42.64+0x80], R53 ;  /* 0x000080352a0079a6 */ /* 0x0007e8000c12f310 */
[----:B--2---:R3:W-:Y:S02]  /*4cf0*/  REDG.E.ADD.F32.FTZ.RN.STRONG.GPU desc[UR16][R44.64+0x80], R19 ;  /* 0x000080132c0079a6 */ /* 0x0047e4000c12f310 */
.L_x_17933:
[----:B------:R-:W-:Y:S05]  /*4d00*/  BSYNC.RECONVERGENT B0 ;  /* 0x0000000000007941 */ /* 0x000fea0003800200 */
.L_x_17932:
[----:B--23--:R2:W3:Y:S01]  /*4d10*/  LDS R19, [R79+0x520] ;  /* 0x000520004f137984 */ /* 0x00c4e20000000800 */
[----:B------:R-:W-:Y:S04]  /*4d20*/  BSSY.RECONVERGENT B0, `(.L_x_17934) ;  /* 0x0000004000007945 */ /* 0x000fe80003800200 */
[----:B------:R-:W-:Y:S05]  /*4d30*/  @!P4 BRA `(.L_x_17935) ;  /* 0x000000000008c947 */ /* 0x000fea0003800000 */
[----:B------:R4:W-:Y:S04]  /*4d40*/  REDG.E.ADD.F32.FTZ.RN.STRONG.GPU desc[UR16][R42.64+0x100], R139 ;  /* 0x0001008b2a0079a6 */ /* 0x0009e8000c12f310 */
[----:B---3--:R4:W-:Y:S02]  /*4d50*/  REDG.E.ADD.F32.FTZ.RN.STRONG.GPU desc[UR16][R44.64+0x100], R19 ;  /* 0x000100132c0079a6 */ /* 0x0089e4000c12f310 */
.L_x_17935:
[----:B------:R-:W-:Y:S05]  /*4d60*/  BSYNC.RECONVERGENT B0 ;  /* 0x0000000000007941 */ /* 0x000fea0003800200 */
.L_x_17934:
        /* <DEDUP_REMOVED lines=10> */
.L_x_17937:
[----:B------:R-:W-:Y:S05]  /*4e10*/  BSYNC.RECONVERGENT B0 ;  /* 0x0000000000007941 */ /* 0x000fea0003800200 */
.L_x_17936:
[----:B----4-:R4:W0:Y:S01]  /*4e20*/  LDS R19, [R81+0x620] ;  /* 0x0006200051137984 */ /* 0x0108220000000800 */
[----:B------:R-:W-:Y:S04]  /*4e30*/  BSSY.RECONVERGENT B0, `(.L_x_17938) ;  /* 0x0000004000007945 */ /* 0x000fe80003800200 */
[----:B------:R-:W-:Y:S05]  /*4e40*/  @!P2 BRA `(.L_x_17939) ;  /* 0x000000000008a947 */ /* 0x000fea0003800000 */
[----:B0-----:R0:W-:Y:S04]  /*4e50*/  REDG.E.ADD.F32.FTZ.RN.STRONG.GPU desc[UR16][R42.64+0x200], R147 ;  /* 0x000200932a0079a6 */ /* 0x0011e8000c12f310 */
[----:B------:R0:W-:Y:S02]  /*4e60*/  REDG.E.ADD.F32.FTZ.RN.STRONG.GPU desc[UR16][R44.64+0x200], R19 ;  /* 0x000200132c0079a6 */ /* 0x0001e4000c12f310 */
.L_x_17939:
[----:B------:R-:W-:Y:S05]  /*4e70*/  BSYNC.RECONVERGENT B0 ;  /* 0x0000000000007941 */ /* 0x000fea0003800200 */
.L_x_17938:
[----:B0-----:R0:W0:Y:S01]  /*4e80*/  LDS R19, [R83+0x6a0] ;  /* 0x0006a00053137984 */ /* 0x0010220000000800 */
[----:B------:R-:W-:Y:S04]  /*4e90*/  BSSY.RECONVERGENT B0, `(.L_x_17940) ;  /* 0x0000004000007945 */ /* 0x000fe80003800200 */
[----:B------:R-:W-:Y:S05]  /*4ea0*/  @!P3 BRA `(.L_x_17941) ;  /* 0x000000000008b947 */ /* 0x000fea0003800000 */
[----:B------:R1:W-:Y:S04]  /*4eb0*/  REDG.E.ADD.F32.FTZ.RN.STRONG.GPU desc[UR16][R42.64+0x280], R149 ;  /* 0x000280952a0079a6 */ /* 0x0003e8000c12f310 */
[----:B0-----:R1:W-:Y:S02]  /*4ec0*/  REDG.E.ADD.F32.FTZ.RN.STRONG.GPU desc[UR16][R44.64+0x280], R19 ;  /* 0x000280132c0079a6 */ /* 0x0013e4000c12f310 */
.L_x_17941:
[----:B------:R-:W-:Y:S05]  /*4ed0*/  BSYNC.RECONVERGENT B0 ;  /* 0x0000000000007941 */ /* 0x000fea0003800200 */
.L_x_17940:
[----:B01----:R0:W1:Y:S01]  /*4ee0*/  LDS R19, [R84+0x720] ;  /* 0x0007200054137984 */ /* 0x0030620000000800 */
[----:B------:R-:W-:Y:S04]  /*4ef0*/  BSSY.RECONVERGENT B0, `(.L_x_17942) ;  /* 0x0000004000007945 */ /* 0x000fe80003800200 */
[----:B------:R-:W-:Y:S05]  /*4f00*/  @!P4 BRA `(.L_x_17943) ;  /* 0x000000000008c947 */ /* 0x000fea0003800000 */
[----:B------:R0:W-:Y:S04]  /*4f10*/  REDG.E.ADD.F32.FTZ.RN.STRONG.GPU desc[UR16][R42.64+0x300], R151 ;  /* 0x000300972a0079a6 */ /* 0x0001e8000c12f310 */
[----:B-1----:R0:W-:Y:S02]  /*4f20*/  REDG.E.ADD.F32.FTZ.RN.STRONG.GPU desc[UR16][R44.64+0x300], R19 ;  /* 0x000300132c0079a6 */ /* 0x0021e4000c12f310 */
.L_x_17943:
[----:B------:R-:W-:Y:S05]  /*4f30*/  BSYNC.RECONVERGENT B0 ;  /* 0x0000000000007941 */ /* 0x000fea0003800200 */
.L_x_17942:
[----:B01----:R0:W1:Y:S01]  /*4f40*/  LDS R19, [R85+0x7a0] ;  /* 0x0007a00055137984 */ /* 0x0030620000000800 */
[----:B------:R-:W-:Y:S04]  /*4f50*/  BSSY.RECONVERGENT B0, `(.L_x_17944) ;  /* 0x0000004000007945 */ /* 0x000fe80003800200 */
[----:B------:R-:W-:Y:S05]  /*4f60*/  @!P5 BRA `(.L_x_17945) ;  /* 0x000000000008d947 */ /* 0x000fea0003800000 */
[----:B------:R0:W-:Y:S04]  /*4f70*/  REDG.E.ADD.F32.FTZ.RN.STRONG.GPU desc[UR16][R42.64+0x380], R153 ;  /* 0x000380992a0079a6 */ /* 0x0001e8000c12f310 */
[----:B-1----:R0:W-:Y:S02]  /*4f80*/  REDG.E.ADD.F32.FTZ.RN.STRONG.GPU desc[UR16][R44.64+0x380], R19 ;  /* 0x000380132c0079a6 */ /* 0x0021e4000c12f310 */
.L_x_17945:
[----:B------:R-:W-:Y:S05]  /*4f90*/  BSYNC.RECONVERGENT B0 ;  /* 0x0000000000007941 */ /* 0x000fea0003800200 */
.L_x_17944:
        /* <DEDUP_REMOVED lines=31> */
[----:B------:R-:W-:Y:S02]  /*5190*/  FMUL.FTZ R19, R39, R47 ;  /* 0x0000002f27137220 */ /* 0x000fe40000410000 */
[----:B------:R-:W1:Y:S10]  /*51a0*/  SHFL.DOWN PT, R43, R140, 0x8, 0x1f ;  /* 0x09001f008c2b7f89 */ /* 0x000e7400000e0000 */
[----:B0-----:R-:W-:Y:S01]  /*51b0*/  @!P2 FADD.FTZ R137, R137, R16 ;  /* 0x000000108989a221 */ /* 0x001fe20000010000 */
[----:B-1----:R-:W-:Y:S01]  /*51c0*/  @!P2 FADD.FTZ R140, R140, R43 ;  /* 0x0000002b8c8ca221 */ /* 0x002fe20000010000 */
[----:B------:R-:W-:Y:S01]  /*51d0*/  FFMA.FTZ R43, R38, R145, -R19 ;  /* 0x00000091262b7223 */ /* 0x000fe20000010813 */
[----:B------:R-:W-:-:S02]  /*51e0*/  FMUL.FTZ R19, R39, R142 ;  /* 0x0000008e27137220 */ /* 0x000fc40000410000 */
[----:B------:R-:W0:Y:S01]  /*51f0*/  SHFL.DOWN PT, R42, R137, 0x10, 0x1f ;  /* 0x0a001f00892a7f89 */ /* 0x000e2200000e0000 */
[C---:B------:R-:W-:Y:S01]  /*5200*/  FMUL.FTZ R145, R39.reuse, R145 ;  /* 0x0000009127917220 */ /* 0x040fe20000410000 */
[----:B------:R-:W-:Y:S01]  /*5210*/  FMUL.FTZ R45, R138, R43 ;  /* 0x0000002b8a2d7220 */ /* 0x000fe20000410000 */
[CC--:B------:R-:W-:Y:S01]  /*5220*/  FFMA.FTZ R16, R38.reuse, R46.reuse, -R19 ;  /* 0x0000002e26107223 */ /* 0x0c0fe20000010813 */
[----:B------:R-:W1:Y:S01]  /*5230*/  SHFL.DOWN PT, R53, R140, 0x10, 0x1f ;  /* 0x0a001f008c357f89 */ /* 0x000e6200000e0000 */
[----:B------:R-:W-:Y:S01]  /*5240*/  FMUL.FTZ R19, R39, R46 ;  /* 0x0000002e27137220 */ /* 0x000fe20000410000 */
[C---:B------:R-:W-:Y:S01]  /*5250*/  FFMA.FTZ R145, R38.reuse, R47, R145 ;  /* 0x0000002f26917223 */ /* 0x040fe20000010091 */
[----:B------:R-:W-:Y:S01]  /*5260*/  FMUL.FTZ R43, R17, R16 ;  /* 0x00000010112b7220 */ /* 0x000fe20000410000 */
[----:B------:R-:W-:Y:S01]  /*5270*/  FMUL.FTZ R17, R39, R49 ;  /* 0x0000003127117220 */ /* 0x000fe20000410000 */
[----:B------:R-:W-:Y:S01]  /*5280*/  FFMA.FTZ R19, R38, R142, R19 ;  /* 0x0000008e26137223 */ /* 0x000fe20000010013 */
[----:B------:R-:W-:Y:S01]  /*5290*/  FFMA.FTZ R136, R136, R145, R45 ;  /* 0x0000009188887223 */ /* 0x000fe2000001002d */
[----:B------:R-:W-:Y:S01]  /*52a0*/  ISETP.GT.AND P2, PT, R105, 0xf, PT ;  /* 0x0000000f6900780c */ /* 0x000fe20003f44270 */
[C---:B------:R-:W-:Y:S01]  /*52b0*/  FFMA.FTZ R16, R38.reuse, R141, -R17 ;  /* 0x0000008d26107223 */ /* 0x040fe20000010811 */
[C---:B------:R-:W-:Y:S01]  /*52c0*/  FMUL.FTZ R17, R39.reuse, R135 ;  /* 0x0000008727117220 */ /* 0x040fe20000410000 */
[C---:B------:R-:W-:Y:S01]  /*52d0*/  FMUL.FTZ R141, R39.reuse, R141 ;  /* 0x0000008d278d7220 */ /* 0x040fe20000410000 */
[----:B------:R-:W-:Y:S01]  /*52e0*/  FMUL.FTZ R39, R39, R156 ;  /* 0x0000009c27277220 */ /* 0x000fe20000410000 */
[----:B------:R-:W-:Y:S01]  /*52f0*/  FMUL.FTZ R133, R133, R16 ;  /* 0x0000001085857220 */ /* 0x000fe20000410000 */
[C---:B------:R-:W-:Y:S01]  /*5300*/  FFMA.FTZ R16, R38.reuse, R156, -R17 ;  /* 0x0000009c26107223 */ /* 0x040fe20000010811 */
[C---:B------:R-:W-:Y:S01]  /*5310*/  FFMA.FTZ R141, R38.reuse, R49, R141 ;  /* 0x00000031268d7223 */ /* 0x040fe2000001008d */
[----:B------:R-:W-:Y:S01]  /*5320*/  FFMA.FTZ R39, R38, R135, R39 ;  /* 0x0000008726277223 */ /* 0x000fe20000010027 */
[----:B------:R-:W-:Y:S01]  /*5330*/  FFMA.FTZ R19, R18, R19, R43 ;  /* 0x0000001312137223 */ /* 0x000fe2000001002b */
[----:B------:R-:W-:Y:S01]  /*5340*/  FMUL.FTZ R51, R51, R16 ;  /* 0x0000001033337220 */ /* 0x000fe20000410000 */
        /* <DEDUP_REMOVED lines=9> */
[----:B------:R-:W-:Y:S01]  /*53e0*/  FADD.FTZ R11, R136, R11 ;  /* 0x0000000b880b7221 */ /* 0x000fe20000010000 */
[----:B------:R-:W-:Y:S01]  /*53f0*/  FADD.FTZ R10, R19, R10 ;  /* 0x0000000a130a7221 */ /* 0x000fe20000010000 */
[----:B------:R0:W-:Y:S01]  /*5400*/  @!P3 STS.64 [UR6+0x1088], R42 ;  /* 0x0010882aff00b988 */ /* 0x0001e20008000a06 */
[----:B------:R-:W-:Y:S01]  /*5410*/  FSEL R140, R140, R43, P2 ;  /* 0x0000002b8c8c7208 */ /* 0x000fe20001000000 */
        /* <DEDUP_REMOVED lines=12> */
.L_x_17947:
[----:B------:R-:W-:Y:S05]  /*54e0*/  BSYNC.RECONVERGENT B0 ;  /* 0x0000000000007941 */ /* 0x000fea0003800200 */
.L_x_17946:
[----:B------:R-:W-:-:S04]  /*54f0*/  UIADD3 UR4, UPT, UPT, UR4, 0x1, URZ ;  /* 0x0000000104047890 */ /* 0x000fc8000fffe0ff */
[----:B------:R-:W-:-:S09]  /*5500*/  UISETP.GE.AND UP0, UPT, UR4, UR9, UPT ;  /* 0x000000090400728c */ /* 0x000fd2000bf06270 */
[----:B------:R-:W-:Y:S05]  /*5510*/  BRA.U !UP0, `(.L_x_17948) ;  /* 0xffffffd108a07547 */ /* 0x000fea000b83ffff */
.L_x_17916:
[----:B------:R-:W-:Y:S01]  /*5520*/  BAR.SYNC.DEFER_BLOCKING 0x0 ;  /* 0x0000000000007b1d */ /* 0x000fe20000010000 */
[-C--:B------:R-:W-:Y:S01]  /*5530*/  ISETP.GE.AND P0, PT, R82, R103.reuse, PT ;  /* 0x000000675200720c */ /* 0x080fe20003f06270 */
[----:B------:R-:W-:Y:S01]  /*5540*/  HFMA2 R5, -RZ, RZ, 0, 0 ;  /* 0x00000000ff057431 */ /* 0x000fe200000001ff */
[-C--:B------:R-:W-:Y:S01]  /*5550*/  ISETP.GE.AND P2, PT, R86, R103.reuse, PT ;  /* 0x000000675600720c */ /* 0x080fe20003f46270 */
[----:B-1----:R-:W-:Y:S01]  /*5560*/  HFMA2 R17, -RZ, RZ, 0, 0 ;  /* 0x00000000ff117431 */ /* 0x002fe200000001ff */
[----:B------:R-:W-:-:S03]  /*5570*/  ISETP.GE.AND P3, PT, R92, R103, PT ;  /* 0x000000675c00720c */ /* 0x000fc60003f66270 */
[----:B------:R-:W1:Y:S01]  /*5580*/  LDC.64 R30, c[0x0][0x4f8] ;  /* 0x00013e00ff1e7b82 */ /* 0x000e620000000a00 */
[----:B------:R-:W-:Y:S01]  /*5590*/  ISETP.GE.AND P4, PT, R93, R103, PT ;  /* 0x000000675d00720c */ /* 0x000fe20003f86270 */
[----:B------:R-:W5:Y:S01]  /*55a0*/  LDCU.64 UR8, c[0x0][0x500] ;  /* 0x0000a000ff0877ac */ /* 0x000f620008000a00 */
[----:B------:R-:W-:Y:S02]  /*55b0*/  MOV R7, RZ ;  /* 0x000000ff00077202 */ /* 0x000fe40000000f00 */
[----:B------:R-:W-:Y:S01]  /*55c0*/  MOV R19, RZ ;  /* 0x000000ff00137202 */ /* 0x000fe20000000f00 */
[----:B------:R-:W-:Y:S01]  /*55d0*/  HFMA2 R105, -RZ, RZ, 0, 0 ;  /* 0x00000000ff697431 */ /* 0x000fe200000001ff */
[----:B------:R-:W2:Y:S01]  /*55e0*/  LDCU.64 UR10, c[0x0][0x550] ;  /* 0x0000aa00ff0a77ac */ /* 0x000ea20008000a00 */
[----:B------:R-:W3:Y:S04]  /*55f0*/  @!P0 LDG.E R5, desc[UR16][R2.64] ;  /* 0x0000001002058981 */ /* 0x000ee8000c1e1900 */
[----:B------:R-:W4:Y:S04]  /*5600*/  @!P2 LDG.E R7, desc[UR16][R2.64+0x80] ;  /* 0x000080100207a981 */ /* 0x000f28000c1e1900 */
[----:B------:R-:W5:Y:S04]  /*5610*/  @!P3 LDG.E R17, desc[UR16][R2.64+0x100] ;  /* 0x000100100211b981 */ /* 0x000f68000c1e1900 */
[----:B------:R-:W2:Y:S04]  /*5620*/  @!P4 LDG.E R19, desc[UR16][R2.64+0x180] ;  /* 0x000180100213c981 */ /* 0x000ea8000c1e1900 */
[----:B---3--:R-:W-:Y:S04]  /*5630*/  STS [R100], R5 ;  /* 0x0000000564007388 */ /* 0x008fe80000000800 */
[----:B----4-:R-:W-:Y:S04]  /*5640*/  STS [R100+0x80], R7 ;  /* 0x0000800764007388 */ /* 0x010fe80000000800 */
[----:B-----5:R-:W-:Y:S04]  /*5650*/  STS [R100+0x100], R17 ;  /* 0x0001001164007388 */ /* 0x020fe80000000800 */
[----:B--2---:R-:W-:Y:S01]  /*5660*/  STS [R100+0x180], R19 ;  /* 0x0001801364007388 */ /* 0x004fe20000000800 */
        /* <DEDUP_REMOVED lines=22> */
[----:B-1----:R-:W-:Y:S01]  /*57d0*/  IMAD.WIDE.U32 R2, R30, UR18, R104 ;  /* 0x000000121e027c25 */ /* 0x002fe2000f8e0068 */
[----:B------:R-:W0:Y:S03]  /*57e0*/  @!P4 MUFU.EX2 R5, R5 ;  /* 0x000000050005c308 */ /* 0x000e260000000800 */
[----:B------:R-:W-:Y:S01]  /*57f0*/  IMAD R3, R31, UR18, R3 ;  /* 0x000000121f037c24 */ /* 0x000fe2000f8e0203 */
[----:B------:R-:W1:Y:S01]  /*5800*/  @!P5 MUFU.EX2 R4, R4 ;  /* 0x000000040004d308 */ /* 0x000e620000000800 */
[----:B------:R-:W-:Y:S01]  /*5810*/  @!P3 FMUL.FTZ R6, R22, -1.4426950216293334961 ;  /* 0xbfb8aa3b1606b820 */ /* 0x000fe20000410000 */
[----:B------:R-:W-:-:S02]  /*5820*/  IMAD.WIDE.U32 R2, R55, UR8, R2 ;  /* 0x0000000837027c25 */ /* 0x000fc4000f8e0002 */
[----:B------:R-:W3:Y:S02]  /*5830*/  @!P2 MUFU.EX2 R7, R7 ;  /* 0x000000070007a308 */ /* 0x000ee40000000800 */
[----:B--2---:R-:W-:Y:S01]  /*5840*/  IMAD R14, R55, UR9, R3 ;  /* 0x00000009370e7c24 */ /* 0x004fe2000f8e0203 */
[----:B------:R-:W-:Y:S01]  /*5850*/  IADD3 R3, P0, PT, R82, R2, RZ ;  /* 0x0000000252037210 */ /* 0x000fe20007f1e0ff */
[----:B------:R-:W2:Y:S01]  /*5860*/  @!P3 MUFU.EX2 R6, R6 ;  /* 0x000000060006b308 */ /* 0x000ea20000000800 */
[----:B------:R-:W4:Y:S01]  /*5870*/  LDS R13, [UR6+0x200] ;  /* 0x00020006ff0d7984 */ /* 0x000f220008000800 */
[----:B0-----:R-:W-:Y:S01]  /*5880*/  @!P4 FADD.FTZ R5, R5, 1 ;  /* 0x3f8000000505c421 */ /* 0x001fe20000010000 */
[----:B------:R-:W-:Y:S01]  /*5890*/  IADD3.X R14, PT, PT, RZ, R14, RZ, P0, !PT ;  /* 0x0000000eff0e7210 */ /* 0x000fe200007fe4ff */
[----:B------:R-:W0:Y:S01]  /*58a0*/  LDCU.64 UR8, c[0x0][0x560] ;  /* 0x0000ac00ff0877ac */ /* 0x000e220008000a00 */
[----:B-1----:R-:W-:Y:S01]  /*58b0*/  @!P5 FADD.FTZ R4, R4, 1 ;  /* 0x3f8000000404d421 */ /* 0x002fe20000010000 */
[----:B------:R-:W-:Y:S01]  /*58c0*/  LEA R2, P0, R3, UR10, 0x2 ;  /* 0x0000000a03027c11 */ /* 0x000fe2000f8010ff */
[----:B------:R-:W1:Y:S01]  /*58d0*/  @!P4 MUFU.RCP R12, R5 ;  /* 0x00000005000cc308 */ /* 0x000e620000001000 */
[----:B---3--:R-:W-:-:S02]  /*58e0*/  @!P2 FADD.FTZ R7, R7, 1 ;  /* 0x3f8000000707a421 */ /* 0x008fc40000010000 */
[----:B------:R-:W-:Y:S01]  /*58f0*/  LEA.HI.X R3, R3, UR11, R14, 0x2, P0 ;  /* 0x0000000b03037c11 */ /* 0x000fe200080f140e */
[----:B--2---:R-:W-:-:S04]  /*5900*/  @!P3 FADD.FTZ R6, R6, 1 ;  /* 0x3f8000000606b421 */ /* 0x004fc80000010000 */
[----:B------:R-:W2:Y:S08]  /*5910*/  @!P5 MUFU.RCP R15, R4 ;  /* 0x00000004000fd308 */ /* 0x000eb00000001000 */
[----:B------:R-:W3:Y:S01]  /*5920*/  @!P3 MUFU.RCP R31, R6 ;  /* 0x00000006001fb308 */ /* 0x000ee20000001000 */
[----:B-1----:R-:W-:-:S07]  /*5930*/  @!P4 FMUL.FTZ R9, R9, R12 ;  /* 0x0000000c0909c220 */ /* 0x002fce0000410000 */
[----:B------:R-:W1:Y:S01]  /*5940*/  @!P2 MUFU.RCP R4, R7 ;  /* 0x000000070004a308 */ /* 0x000e620000001000 */
[----:B--2---:R-:W-:Y:S01]  /*5950*/  @!P5 FMUL.FTZ R8, R8, R15 ;  /* 0x0000000f0808d220 */ /* 0x004fe20000410000 */
[----:B----4-:R-:W-:Y:S01]  /*5960*/  ISETP.GE.AND P6, PT, R82, R13, PT ;  /* 0x0000000d5200720c */ /* 0x010fe20003fc6270 */
[----:B---3--:R-:W-:Y:S01]  /*5970*/  @!P3 FMUL.FTZ R10, R10, R31 ;  /* 0x0000001f0a0ab220 */ /* 0x008fe20000410000 */
[-C--:B------:R-:W-:Y:S01]  /*5980*/  ISETP.GE.AND P0, PT, R86, R13.reuse, PT ;  /* 0x0000000d5600720c */ /* 0x080fe20003f06270 */
[----:B------:R-:W2:Y:S01]  /*5990*/  LDC.64 R30, c[0x0][0x518] ;  /* 0x00014600ff1e7b82 */ /* 0x000ea20000000a00 */
[----:B------:R-:W-:Y:S01]  /*59a0*/  ISETP.GE.AND P5, PT, R92, R13, PT ;  /* 0x0000000d5c00720c */ /* 0x000fe20003fa6270 */
[----:B-1----:R-:W-:-:S08]  /*59b0*/  @!P2 FMUL.FTZ R11, R11, R4 ;  /* 0x000000040b0ba220 */ /* 0x002fd00000410000 */
[----:B------:R-:W-:Y:S01]  /*59c0*/  @!P6 STG.E desc[UR16][R2.64], R17 ;  /* 0x000000110200e986 */ /* 0x000fe2000c101910 */
[----:B------:R-:W-:-:S03]  /*59d0*/  ISETP.GE.AND P6, PT, R93, R13, PT ;  /* 0x0000000d5d00720c */ /* 0x000fc60003fc6270 */
[----:B------:R-:W-:Y:S04]  /*59e0*/  @!P0 STG.E desc[UR16][R2.64+0x80], R19 ;  /* 0x0000801302008986 */ /* 0x000fe8000c101910 */
[----:B------:R-:W-:Y:S01]  /*59f0*/  @!P5 STG.E desc[UR16][R2.64+0x100], R21 ;  /* 0x000100150200d986 */ /* 0x000fe2000c101910 */
[----:B------:R-:W-:-:S04]  /*5a00*/  IADD3 R68, P5, PT, R68, -0x200, RZ ;  /* 0xfffffe0044447810 */ /* 0x000fc80007fbe0ff */
[----:B------:R-:W-:Y:S01]  /*5a10*/  IADD3.X R70, PT, PT, R70, -0x1, RZ, P5, !PT ;  /* 0xffffffff46467810 */ /* 0x000fe20002ffe4ff */
[----:B------:R2:W-:Y:S01]  /*5a20*/  @!P6 STG.E desc[UR16][R2.64+0x180], R23 ;  /* 0x000180170200e986 */ /* 0x0005e2000c101910 */
[----:B------:R-:W-:Y:S01]  /*5a30*/  BAR.SYNC.DEFER_BLOCKING 0x0 ;  /* 0x0000000000007b1d */ /* 0x000fe20000010000 */
[----:B--2---:R-:W-:-:S04]  /*5a40*/  IMAD.WIDE.U32 R2, R30, UR18, R104 ;  /* 0x000000121e027c25 */ /* 0x004fc8000f8e0068 */
        /* <DEDUP_REMOVED lines=40> */
.L_x_17906:
        /* <DEDUP_REMOVED lines=34> */
.L_x_17951:
[----:B------:R-:W-:Y:S05]  /*5ef0*/  BSYNC.RECONVERGENT B0 ;  /* 0x0000000000007941 */ /* 0x000fea0003800200 */
.L_x_17950:
        /* <DEDUP_REMOVED lines=26> */
.L_x_17953:
[----:B------:R-:W-:Y:S05]  /*60a0*/  BSYNC.RECONVERGENT B0 ;  /* 0x0000000000007941 */ /* 0x000fea0003800200 */
.L_x_17952:
        /* <DEDUP_REMOVED lines=8> */
.L_x_17954:
        /* <DEDUP_REMOVED lines=16> */
.L_x_17955:
        /* <DEDUP_REMOVED lines=13> */
.L_x_18799:


//--------------------- .text._Z25selective_scan_bwd_kernelI32Selective_Scan_bwd_kernel_traitsILi32ELi4ELb1ELb0ELb0ELb0ELb0EfN3c107complexIfEEEEv12SSMParamsBwd --------------------------
	.section	.text._Z25selective_scan_bwd_kernelI32Selective_Scan_bwd_kernel_traitsILi32ELi4ELb1ELb0ELb0ELb0ELb0EfN3c107complexIfEEEEv12SSMParamsBwd,"ax",@progbits
	.align	128
        .global         _Z25selective_scan_bwd_kernelI32Selective_Scan_bwd_kernel_traitsILi32ELi4ELb1ELb0ELb0ELb0ELb0EfN3c107complexIfEEEEv12SSMParamsBwd
        .type           _Z25selective_scan_bwd_kernelI32Selective_Scan_bwd_kernel_traitsILi32ELi4ELb1ELb0ELb0ELb0ELb0EfN3c107complexIfEEEEv12SSMParamsBwd,@function
        .size           _Z25selective_scan_bwd_kernelI32Selective_Scan_bwd_kernel_traitsILi32ELi4ELb1ELb0ELb0ELb0ELb0EfN3c107complexIfEEEEv12SSMParamsBwd,(.L_x_18800 - _Z25selective_scan_bwd_kernelI32Selective_Scan_bwd_kernel_traitsILi32ELi4ELb1ELb0ELb0ELb0ELb0EfN3c107complexIfEEEEv12SSMParamsBwd)
        .other          _Z25selective_scan_bwd_kernelI32Selective_Scan_bwd_kernel_traitsILi32ELi4ELb1ELb0ELb0ELb0ELb0EfN3c107complexIfEEEEv12SSMParamsBwd,@"STO_CUDA_ENTRY STV_DEFAULT"
_Z25selective_scan_bwd_kernelI32Selective_Scan_bwd_kernel_traitsILi32ELi4ELb1ELb0ELb0ELb0ELb0EfN3c107complexIfEEEEv12SSMParamsBwd:
.text._Z25selective_scan_bwd_kernelI32Selective_Scan_bwd_kernel_traitsILi32ELi4ELb1ELb0ELb0ELb0ELb0EfN3c107complexIfEEEEv12SSMParamsBwd:
        /* <DEDUP_REMOVED lines=95> */
[C---:B0-----:R-:W-:Y:S02]  /*05f0*/  LOP3.LUT R94, R44.reuse, 0x1f, RZ, 0xc0, !PT ;  /* 0x0000001f2c5e7812 */ /* 0x041fe400078ec0ff */
[C---:B------:R-:W-:Y:S02]  /*0600*/  IADD3 R36, PT, PT, R44.reuse, 0x200, RZ ;  /* 0x000002002c247810 */ /* 0x040fe40007ffe0ff */
[----:B------:R-:W-:-:S07]  /*0610*/  LEA R93, R44, UR5, 0x3 ;  /* 0x000000052c5d7c11 */ /* 0x000fce000f8e18ff */
.L_x_17976:
[----:B------:R-:W-:Y:S01]  /*0620*/  BAR.SYNC.DEFER_BLOCKING 0x0 ;  /* 0x0000000000007b1d */ /* 0x000fe20000010000 */
[----:B------:R-:W-:-:S05]  /*0630*/  IMAD.WIDE.U32 R2, R44, 0x10, R42 ;  /* 0x000000102c027825 */ /* 0x000fca00078e002a */
[----:B0-----:R-:W0:Y:S01]  /*0640*/  S2R R56, SR_LANEID ;  /* 0x0000000000387919 */ /* 0x001e220000000000 */
[----:B------:R-:W-:Y:S01]  /*0650*/  IMAD.WIDE.U32 R8, R44, 0x10, R40 ;  /* 0x000000102c087825 */ /* 0x000fe200078e0028 */
[----:B------:R-:W1:Y:S01]  /*0660*/  LDCU UR4, c[0x0][0x38c] ;  /* 0x00007180ff0477ac */ /* 0x000e620008000800 */
[----:B------:R-:W2:Y:S01]  /*0670*/  LDG.E.128 R16, desc[UR16][R2.64] ;  /* 0x0000001002107981 */ /* 0x000ea2000c1e1d00 */
[----:B0-----:R-:W-:-:S05]  /*0680*/  LEA R54, R56, UR5, 0x4 ;  /* 0x0000000538367c11 */ /* 0x001fca000f8e20ff */
[----:B--2---:R-:W-:Y:S01]  /*0690*/  STS.128 [R54], R16 ;  /* 0x0000001036007388 */ /* 0x004fe20000000c00 */
[----:B------:R-:W-:-:S03]  /*06a0*/  NOP ;  /* 0x0000000000007918 */ /* 0x000fc60000000000 */
[----:B------:R-:W-:Y:S01]  /*06b0*/  LDS.128 R4, [R54] ;  /* 0x0000000036047984 */ /* 0x000fe20000000c00 */
[----:B------:R-:W-:Y:S06]  /*06c0*/  BAR.SYNC.DEFER_BLOCKING 0x0 ;  /* 0x0000000000007b1d */ /* 0x000fec0000010000 */
[----:B------:R-:W2:Y:S01]  /*06d0*/  LDG.E.128 R8, desc[UR16][R8.64] ;  /* 0x0000001008087981 */ /* 0x000ea2000c1e1d00 */
[----:B------:R-:W-:-:S03]  /*06e0*/  IMAD.WIDE.U32 R12, R44, 0x10, R38 ;  /* 0x000000102c0c7825 */ /* 0x000fc600078e0026 */
[----:B--2---:R0:W-:Y:S01]  /*06f0*/  STS.128 [R54], R8 ;  /* 0x0000000836007388 */ /* 0x0041e20000000c00 */
[----:B------:R-:W-:-:S03]  /*0700*/  NOP ;  /* 0x0000000000007918 */ /* 0x000fc60000000000 */
[----:B------:R-:W-:Y:S01]  /*0710*/  LDS.128 R20, [R54] ;  /* 0x0000000036147984 */ /* 0x000fe20000000c00 */
[----:B------:R-:W-:Y:S06]  /*0720*/  BAR.SYNC.DEFER_BLOCKING 0x0 ;  /* 0x0000000000007b1d */ /* 0x000fec0000010000 */
[----:B------:R-:W2:Y:S01]  /*0730*/  LDG.E.128 R12, desc[UR16][R12.64] ;  /* 0x000000100c0c7981 */ /* 0x000ea2000c1e1d00 */
[----:B-1----:R-:W-:Y:S01]  /*0740*/  UISETP.GE.AND UP0, UPT, UR4, 0x1, UPT ;  /* 0x000000010400788c */ /* 0x002fe2000bf06270 */
[----:B------:R-:W-:Y:S02]  /*0750*/  IADD3 R3, PT, PT, R37, -0x1, RZ ;  /* 0xffffffff25037810 */ /* 0x000fe40007ffe0ff */
[----:B0-----:R-:W-:-:S02]  /*0760*/  CS2R R10, SRZ ;  /* 0x00000000000a7805 */ /* 0x001fc4000001ff00 */
[----:B------:R-:W-:Y:S01]  /*0770*/  CS2R R8, SRZ ;  /* 0x0000000000087805 */ /* 0x000fe2000001ff00 */
[----:B--2---:R-:W-:Y:S01]  /*0780*/  STS.128 [R54], R12 ;  /* 0x0000000c36007388 */ /* 0x004fe20000000c00 */
[----:B------:R-:W-:-:S03]  /*0790*/  NOP ;  /* 0x0000000000007918 */ /* 0x000fc60000000000 */
[----:B------:R-:W0:Y:S02]  /*07a0*/  LDS.128 R16, [R54] ;  /* 0x0000000036107984 */ /* 0x000e240000000c00 */
[----:B0-----:R-:W-:Y:S01]  /*07b0*/  FFMA.FTZ R0, R4, R16, R49 ;  /* 0x0000001004007223 */ /* 0x001fe20000010031 */
[-C--:B-----5:R-:W-:Y:S01]  /*07c0*/  FMUL.FTZ R12, R16, R53.reuse ;  /* 0x00000035100c7220 */ /* 0x0a0fe20000410000 */
[-C--:B------:R-:W-:Y:S01]  /*07d0*/  FMUL.FTZ R13, R17, R53.reuse ;  /* 0x00000035110d7220 */ /* 0x080fe20000410000 */
[----:B------:R-:W-:Y:S01]  /*07e0*/  FMUL.FTZ R14, R18, R53 ;  /* 0x00000035120e7220 */ /* 0x000fe20000410000 */
[----:B------:R-:W-:Y:S01]  /*07f0*/  FFMA.FTZ R29, R5, R17, R0 ;  /* 0x00000011051d7223 */ /* 0x000fe20000010000 */
[----:B------:R-:W-:-:S03]  /*0800*/  FMUL.FTZ R15, R19, R53 ;  /* 0x00000035130f7220 */ /* 0x000fc60000410000 */
[----:B------:R-:W-:-:S04]  /*0810*/  FFMA.FTZ R0, R6, R18, R29 ;  /* 0x0000001206007223 */ /* 0x000fc8000001001d */
[----:B------:R-:W-:Y:S01]  /*0820*/  FFMA.FTZ R49, R7, R19, R0 ;  /* 0x0000001307317223 */ /* 0x000fe20000010000 */
[----:B------:R-:W-:Y:S06]  /*0830*/  BAR.SYNC.DEFER_BLOCKING 0x0 ;  /* 0x0000000000007b1d */ /* 0x000fec0000010000 */
[----:B----4-:R-:W-:Y:S05]  /*0840*/  BRA.U !UP0, `(.L_x_17957) ;  /* 0x0000002508347547 */ /* 0x010fea000b800000 */
        /* <DEDUP_REMOVED lines=14> */
[----:B------:R-:W-:Y:S01]  /*0930*/  IADD3 R69, PT, PT, R37, -0x2, RZ ;  /* 0xfffffffe25457810 */ /* 0x000fe20007ffe0ff */
[----:B------:R-:W-:Y:S01]  /*0940*/  FMUL.FTZ R66, R4, R57 ;  /* 0x0000003904427220 */ /* 0x000fe20000410000 */
        /* <DEDUP_REMOVED lines=11> */
.L_x_17975:
[----:B---3--:R-:W-:Y:S02]  /*0a00*/  MOV R16, R24 ;  /* 0x0000001800107202 */ /* 0x008fe40000000f00 */
        /* <DEDUP_REMOVED lines=27> */
[----:B-1----:R-:W-:Y:S01]  /*0bc0*/  FMUL.RZ R23, R21, 0.15915493667125701904 ;  /* 0x3e22f98315177820 */ /* 0x002fe2000040c000 */
[----:B------:R-:W-:Y:S01]  /*0bd0*/  FMUL.FTZ R21, R60, R33 ;  /* 0x000000213c157220 */ /* 0x000fe20000410000 */
[----:B------:R-:W0:Y:S01]  /*0be0*/  MUFU.SIN R35, R77 ;  /* 0x0000004d00237308 */ /* 0x000e220000000400 */
[-C--:B------:R-:W-:Y:S01]  /*0bf0*/  FMUL.FTZ R34, R57, R2.reuse ;  /* 0x0000000239227220 */ /* 0x080fe20000410000 */
[----:B------:R-:W-:Y:S01]  /*0c00*/  FMUL.RZ R83, R76, 0.15915493667125701904 ;  /* 0x3e22f9834c537820 */ /* 0x000fe2000040c000 */
[-C--:B------:R-:W-:Y:S01]  /*0c10*/  FMUL.FTZ R20, R58, R2.reuse ;  /* 0x000000023a147220 */ /* 0x080fe20000410000 */
[----:B------:R-:W-:-:S04]  /*0c20*/  FMUL.FTZ R22, R59, R2 ;  /* 0x000000023b167220 */ /* 0x000fc80000410000 */
[----:B------:R1:W2:Y:S08]  /*0c30*/  MUFU.COS R75, R77 ;  /* 0x0000004d004b7308 */ /* 0x0002b00000000000 */
[----:B------:R-:W0:Y:S01]  /*0c40*/  MUFU.EX2 R34, R34 ;  /* 0x0000002200227308 */ /* 0x000e220000000800 */
[----:B-1----:R-:W-:Y:S01]  /*0c50*/  FMUL.RZ R77, R21, 0.15915493667125701904 ;  /* 0x3e22f983154d7820 */ /* 0x002fe2000040c000 */
[----:B------:R-:W-:-:S02]  /*0c60*/  IADD3 R21, PT, PT, R68, UR4, RZ ;  /* 0x0000000444157c10 */ /* 0x000fc4000fffe0ff */
[----:B------:R-:W-:Y:S08]  /*0c70*/  MUFU.SIN R76, R83 ;  /* 0x00000053004c7308 */ /* 0x000ff00000000400 */
[----:B------:R1:W5:Y:S08]  /*0c80*/  MUFU.COS R78, R83 ;  /* 0x00000053004e7308 */ /* 0x0003700000000000 */
[----:B------:R-:W3:Y:S01]  /*0c90*/  MUFU.COS R80, R23 ;  /* 0x0000001700507308 */ /* 0x000ee20000000000 */
[----:B-1----:R-:W-:Y:S01]  /*0ca0*/  FMUL.FTZ R83, R60, R2 ;  /* 0x000000023c537220 */ /* 0x002fe20000410000 */
[----:B------:R-:W-:Y:S01]  /*0cb0*/  SEL R2, R21, R36, !P3 ;  /* 0x0000002415027207 */ /* 0x000fe20005800000 */
[----:B0-----:R-:W-:-:S05]  /*0cc0*/  FMUL.FTZ R21, R34, R35 ;  /* 0x0000002322157220 */ /* 0x001fca0000410000 */
[----:B------:R4:W0:Y:S08]  /*0cd0*/  MUFU.SIN R82, R23 ;  /* 0x0000001700527308 */ /* 0x0008300000000400 */
[----:B------:R-:W-:Y:S01]  /*0ce0*/  MUFU.SIN R84, R77 ;  /* 0x0000004d00547308 */ /* 0x000fe20000000400 */
[----:B----4-:R-:W-:-:S04]  /*0cf0*/  FMUL.FTZ R23, R17, R19 ;  /* 0x0000001311177220 */ /* 0x010fc80000410000 */
[----:B------:R-:W-:-:S03]  /*0d00*/  FFMA.FTZ R23, R16, R18, -R23 ;  /* 0x0000001210177223 */ /* 0x000fc60000010817 */
[----:B------:R5:W1:Y:S01]  /*0d10*/  MUFU.COS R86, R77 ;  /* 0x0000004d00567308 */ /* 0x000a620000000000 */
[----:B------:R-:W-:-:S07]  /*0d20*/  FMUL.FTZ R89, R74, R23 ;  /* 0x000000174a597220 */ /* 0x000fce0000410000 */
[----:B------:R4:W5:Y:S04]  /*0d30*/  MUFU.EX2 R79, R20 ;  /* 0x00000014004f7308 */ /* 0x0009680000000800 */
[----:B------:R3:W0:Y:S04]  /*0d40*/  MUFU.EX2 R81, R22 ;  /* 0x0000001600517308 */ /* 0x0006280000000800 */
[----:B------:R-:W1:Y:S01]  /*0d50*/  MUFU.EX2 R83, R83 ;  /* 0x0000005300537308 */ /* 0x000e620000000800 */
[----:B----4-:R-:W-:Y:S01]  /*0d60*/  P2R R20, PR, RZ, 0x8 ;  /* 0x00000008ff147803 */ /* 0x010fe20000000000 */
[----:B--2---:R-:W-:Y:S01]  /*0d70*/  FMUL.FTZ R20, R34, R75 ;  /* 0x0000004b22147220 */ /* 0x004fe20000410000 */
[----:B---3--:R-:W-:Y:S01]  /*0d80*/  LEA R22, R2, UR5, 0x3 ;  /* 0x0000000502167c11 */ /* 0x008fe2000f8e18ff */
[----:B------:R-:W-:Y:S01]  /*0d90*/  FMUL.FTZ R2, R16, R19 ;  /* 0x0000001310027220 */ /* 0x000fe20000410000 */
[C---:B-----5:R-:W-:Y:S01]  /*0da0*/  FMUL.FTZ R77, R79.reuse, R78 ;  /* 0x0000004e4f4d7220 */ /* 0x060fe20000410000 */
[----:B------:R-:W-:-:S02]  /*0db0*/  FMUL.FTZ R79, R79, R76 ;  /* 0x0000004c4f4f7220 */ /* 0x000fc40000410000 */
[----:B------:R2:W-:Y:S01]  /*0dc0*/  STS.64 [R22+0x660], R20 ;  /* 0x0006601416007388 */ /* 0x0005e20000000a00 */
[----:B------:R-:W-:Y:S01]  /*0dd0*/  FFMA.FTZ R17, R17, R18, R2 ;  /* 0x0000001211117223 */ /* 0x000fe20000010002 */
[C---:B0-----:R-:W-:Y:S01]  /*0de0*/  FMUL.FTZ R80, R81.reuse, R80 ;  /* 0x0000005051507220 */ /* 0x041fe20000410000 */
[----:B------:R-:W-:Y:S01]  /*0df0*/  FMUL.FTZ R81, R81, R82 ;  /* 0x0000005251517220 */ /* 0x000fe20000410000 */
[C---:B-1----:R-:W-:Y:S01]  /*0e00*/  FMUL.FTZ R76, R83.reuse, R86 ;  /* 0x00000056534c7220 */ /* 0x042fe20000410000 */
[----:B------:R-:W-:Y:S01]  /*0e10*/  FMUL.FTZ R78, R83, R84 ;  /* 0x00000054534e7220 */ /* 0x000fe20000410000 */
        /* <DEDUP_REMOVED lines=17> */
.L_x_17959:
[----:B------:R0:W1:Y:S02]  /*0f30*/  LDS.64 R22, [R93+0x1668] ;  /* 0x001668005d167984 */ /* 0x0000640000000a00 */
.L_x_17960:
[----:B------:R-:W-:Y:S05]  /*0f40*/  BSYNC.RECONVERGENT B0 ;  /* 0x0000000000007941 */ /* 0x000fea0003800200 */
.L_x_17958:
        /* <DEDUP_REMOVED lines=34> */
[-C--:B------:R-:W-:Y:S02]  /*1170*/  FMUL.FTZ R19, R81, R2.reuse ;  /* 0x0000000251137220 */ /* 0x080fe40000410000 */
[----:B------:R-:W-:Y:S01]  /*1180*/  FADD.FTZ R88, RZ, R75 ;  /* 0x0000004bff587221 */ /* 0x000fe20000010000 */
[----:B------:R-:W-:Y:S01]  /*1190*/  FADD.FTZ R90, R63, R16 ;  /* 0x000000103f5a7221 */ /* 0x000fe20000010000 */
[-C--:B------:R-:W-:Y:S01]  /*11a0*/  FFMA.FTZ R19, R80, R17.reuse, -R19 ;  /* 0x0000001150137223 */ /* 0x080fe20000010813 */
[----:B------:R-:W-:Y:S02]  /*11b0*/  FMUL.FTZ R17, R81, R17 ;  /* 0x0000001151117220 */ /* 0x000fe40000410000 */
[----:B------:R-:W2:Y:S01]  /*11c0*/  SHFL.UP PT, R96, R88, 0x1, RZ ;  /* 0x0420000058607989 */ /* 0x000ea200000e00ff */
[----:B------:R-:W-:Y:S01]  /*11d0*/  FMUL.FTZ R75, R78, R19 ;  /* 0x000000134e4b7220 */ /* 0x000fe20000410000 */
[----:B------:R-:W-:-:S02]  /*11e0*/  FFMA.FTZ R17, R80, R2, R17 ;  /* 0x0000000250117223 */ /* 0x000fc40000010011 */
[----:B------:R-:W5:Y:S02]  /*11f0*/  SHFL.UP PT, R18, R90, 0x1, RZ ;  /* 0x042000005a127989 */ /* 0x000f6400000e00ff */
[-C--:B------:R-:W-:Y:S01]  /*1200*/  FFMA.FTZ R92, R76, R17.reuse, R75 ;  /* 0x000000114c5c7223 */ /* 0x080fe2000001004b */
[----:B------:R-:W-:-:S04]  /*1210*/  FMUL.FTZ R2, R78, R17 ;  /* 0x000000114e027220 */ /* 0x000fc80000410000 */
[----:B------:R-:W-:Y:S01]  /*1220*/  FFMA.FTZ R95, R76, R19, -R2 ;  /* 0x000000134c5f7223 */ /* 0x000fe20000010802 */
        /* <DEDUP_REMOVED lines=8> */
[----:B0-----:R-:W-:-:S03]  /*12b0*/  FMUL.FTZ R17, R95, R16 ;  /* 0x000000105f117220 */ /* 0x001fc60000410000 */
[----:B------:R-:W0:Y:S01]  /*12c0*/  SHFL.UP PT, R19, R88, 0x2, RZ ;  /* 0x0440000058137989 */ /* 0x000e2200000e00ff */
[C---:B------:R-:W-:Y:S01]  /*12d0*/  FMUL.FTZ R16, R92.reuse, R16 ;  /* 0x000000105c107220 */ /* 0x040fe20000410000 */
[-C--:B---3--:R-:W-:Y:S02]  /*12e0*/  @P1 FFMA.FTZ R92, R92, R2.reuse, R17 ;  /* 0x000000025c5c1223 */ /* 0x088fe40000010011 */
[----:B------:R-:W2:Y:S01]  /*12f0*/  SHFL.UP PT, R18, R90, 0x2, RZ ;  /* 0x044000005a127989 */ /* 0x000ea200000e00ff */
[----:B------:R-:W-:Y:S01]  /*1300*/  @P1 FFMA.FTZ R95, R95, R2, -R16 ;  /* 0x000000025f5f1223 */ /* 0x000fe20000010810 */
[----:B------:R-:W-:Y:S02]  /*1310*/  ISETP.GE.AND P1, PT, R56, 0x2, PT ;  /* 0x000000023800780c */ /* 0x000fe40003f26270 */
[----:B------:R-:W3:Y:S04]  /*1320*/  SHFL.UP PT, R16, R92, 0x2, RZ ;  /* 0x044000005c107989 */ /* 0x000ee800000e00ff */
[----:B------:R-:W5:Y:S01]  /*1330*/  SHFL.UP PT, R2, R95, 0x2, RZ ;  /* 0x044000005f027989 */ /* 0x000f6200000e00ff */
[-C--:B0-----:R-:W-:Y:S01]  /*1340*/  FMUL.FTZ R17, R95, R19.reuse ;  /* 0x000000135f117220 */ /* 0x081fe20000410000 */
[----:B------:R-:W-:-:S03]  /*1350*/  FMUL.FTZ R96, R92, R19 ;  /* 0x000000135c607220 */ /* 0x000fc60000410000 */
[-C--:B--2---:R-:W-:Y:S01]  /*1360*/  FFMA.FTZ R17, R92, R18.reuse, R17 ;  /* 0x000000125c117223 */ /* 0x084fe20000010011 */
[----:B------:R-:W-:-:S03]  /*1370*/  FFMA.FTZ R19, R95, R18, -R96 ;  /* 0x000000125f137223 */ /* 0x000fc60000010860 */
[----:B------:R-:W-:Y:S01]  /*1380*/  @P1 FADD.FTZ R88, R88, R17 ;  /* 0x0000001158581221 */ /* 0x000fe20000010000 */
[CC--:B---3--:R-:W-:Y:S01]  /*1390*/  FMUL.FTZ R17, R95.reuse, R16.reuse ;  /* 0x000000105f117220 */ /* 0x0c8fe20000410000 */
        /* <DEDUP_REMOVED lines=13> */
[CC--:B---3--:R-:W-:Y:S02]  /*1470*/  FMUL.FTZ R19, R95.reuse, R16.reuse ;  /* 0x000000105f137220 */ /* 0x0c8fe40000410000 */
        /* <DEDUP_REMOVED lines=12> */
[-C--:B--2---:R-:W-:Y:S01]  /*1540*/  FMUL.FTZ R19, R92, R16.reuse ;  /* 0x000000105c137220 */ /* 0x084fe20000410000 */
[C---:B------:R-:W-:Y:S01]  /*1550*/  FMUL.FTZ R75, R95.reuse, R16 ;  /* 0x000000105f4b7220 */ /* 0x040fe20000410000 */
[----:B------:R-:W-:Y:S01]  /*1560*/  FMUL.FTZ R16, R78, R89 ;  /* 0x000000594e107220 */ /* 0x000fe20000410000 */
[-C--:B---3--:R-:W-:Y:S01]  /*1570*/  FFMA.FTZ R99, R92, R17.reuse, R99 ;  /* 0x000000115c637223 */ /* 0x088fe20000010063 */
[C---:B------:R-:W-:Y:S01]  /*1580*/  FFMA.FTZ R97, R95.reuse, R17, -R96 ;  /* 0x000000115f617223 */ /* 0x040fe20000010860 */
[----:B-1----:R-:W-:Y:S01]  /*1590*/  FMUL.FTZ R17, R78, R23 ;  /* 0x000000174e117220 */ /* 0x002fe20000410000 */
[-C--:B------:R-:W-:Y:S01]  /*15a0*/  FFMA.FTZ R16, R76, R91.reuse, -R16 ;  /* 0x0000005b4c107223 */ /* 0x080fe20000010810 */
[-C--:B-----5:R-:W-:Y:S01]  /*15b0*/  @P1 FFMA.FTZ R95, R95, R2.reuse, -R19 ;  /* 0x000000025f5f1223 */ /* 0x0a0fe20000010813 */
[----:B------:R-:W-:Y:S01]  /*15c0*/  @P1 FFMA.FTZ R92, R92, R2, R75 ;  /* 0x000000025c5c1223 */ /* 0x000fe2000001004b */
[----:B------:R-:W-:Y:S01]  /*15d0*/  FMUL.FTZ R75, R78, R91 ;  /* 0x0000005b4e4b7220 */ /* 0x000fe20000410000 */
[----:B------:R-:W-:Y:S01]  /*15e0*/  FMUL.FTZ R19, R76, R23 ;  /* 0x000000174c137220 */ /* 0x000fe20000410000 */
[----:B------:R-:W-:Y:S01]  /*15f0*/  @P1 FADD.FTZ R88, R88, R99 ;  /* 0x0000006358581221 */ /* 0x000fe20000010000 */
[----:B------:R-:W-:Y:S01]  /*1600*/  @P1 FADD.FTZ R90, R90, R97 ;  /* 0x000000615a5a1221 */ /* 0x000fe20000010000 */
[----:B------:R-:W-:Y:S01]  /*1610*/  FFMA.FTZ R97, R76, R89, R75 ;  /* 0x000000594c617223 */ /* 0x000fe2000001004b */
[-C--:B------:R-:W-:Y:S01]  /*1620*/  FFMA.FTZ R75, -R78, R22.reuse, -R19 ;  /* 0x000000164e4b7223 */ /* 0x080fe20000010913 */
[----:B------:R-:W-:Y:S01]  /*1630*/  FFMA.FTZ R2, R76, R22, -R17 ;  /* 0x000000164c027223 */ /* 0x000fe20000010811 */
[----:B------:R-:W0:Y:S01]  /*1640*/  SHFL.UP PT, R19, R88, 0x10, RZ ;  /* 0x0600000058137989 */ /* 0x000e2200000e00ff */
[----:B------:R-:W-:Y:S01]  /*1650*/  FADD.FTZ R97, R86, R97 ;  /* 0x0000006156617221 */ /* 0x000fe20000010000 */
[----:B------:R-:W-:Y:S01]  /*1660*/  FADD.FTZ R96, R87, R16 ;  /* 0x0000001057607221 */ /* 0x000fe20000010000 */
[C---:B------:R-:W-:Y:S01]  /*1670*/  FMUL.FTZ R99, R81.reuse, R75 ;  /* 0x0000004b51637220 */ /* 0x040fe20000410000 */
[----:B------:R-:W1:Y:S01]  /*1680*/  SHFL.UP PT, R18, R90, 0x10, RZ ;  /* 0x060000005a127989 */ /* 0x000e6200000e00ff */
[CC--:B------:R-:W-:Y:S01]  /*1690*/  FMUL.FTZ R101, R81.reuse, R97.reuse ;  /* 0x0000006151657220 */ /* 0x0c0fe20000410000 */
[C---:B------:R-:W-:Y:S01]  /*16a0*/  FMUL.FTZ R100, R81.reuse, R96 ;  /* 0x0000006051647220 */ /* 0x040fe20000410000 */
[----:B------:R-:W-:Y:S01]  /*16b0*/  FMUL.FTZ R98, R81, R2 ;  /* 0x0000000251627220 */ /* 0x000fe20000410000 */
[----:B------:R-:W2:Y:S01]  /*16c0*/  SHFL.UP PT, R17, R92, 0x10, RZ ;  /* 0x060000005c117989 */ /* 0x000ea200000e00ff */
[C---:B------:R-:W-:Y:S01]  /*16d0*/  FFMA.FTZ R96, R80.reuse, R96, -R101 ;  /* 0x0000006050607223 */ /* 0x040fe20000010865 */
[C---:B------:R-:W-:Y:S01]  /*16e0*/  FFMA.FTZ R97, R80.reuse, R97, R100 ;  /* 0x0000006150617223 */ /* 0x040fe20000010064 */
[----:B------:R-:W-:Y:S01]  /*16f0*/  FFMA.FTZ R2, R80, R2, R99 ;  /* 0x0000000250027223 */ /* 0x000fe20000010063 */
[----:B------:R-:W3:Y:S01]  /*1700*/  SHFL.UP PT, R16, R95, 0x10, RZ ;  /* 0x060000005f107989 */ /* 0x000ee200000e00ff */
[----:B------:R-:W-:Y:S01]  /*1710*/  FADD.FTZ R100, R85, R96 ;  /* 0x0000006055647221 */ /* 0x000fe20000010000 */
[----:B------:R-:W-:Y:S01]  /*1720*/  FADD.FTZ R96, R84, R97 ;  /* 0x0000006154607221 */ /* 0x000fe20000010000 */
[----:B------:R-:W-:Y:S01]  /*1730*/  ISETP.GE.AND P1, PT, R56, 0x10, PT ;  /* 0x000000103800780c */ /* 0x000fe20003f26270 */
[----:B------:R-:W-:Y:S01]  /*1740*/  FFMA.FTZ R98, R80, R75, -R98 ;  /* 0x0000004b50627223 */ /* 0x000fe20000010862 */
[C---:B------:R-:W-:Y:S01]  /*1750*/  FMUL.FTZ R97, R79.reuse, R100 ;  /* 0x000000644f617220 */ /* 0x040fe20000410000 */
[C---:B------:R-:W-:Y:S01]  /*1760*/  FMUL.FTZ R99, R79.reuse, R96 ;  /* 0x000000604f637220 */ /* 0x040fe20000410000 */
[C---:B------:R-:W-:Y:S01]  /*1770*/  FMUL.FTZ R75, R79.reuse, R2 ;  /* 0x000000024f4b7220 */ /* 0x040fe20000410000 */
[----:B------:R-:W-:Y:S01]  /*1780*/  FMUL.FTZ R102, R79, R98 ;  /* 0x000000624f667220 */ /* 0x000fe20000410000 */
[C---:B------:R-:W-:Y:S01]  /*1790*/  FFMA.FTZ R101, R77.reuse, R96, R97 ;  /* 0x000000604d657223 */ /* 0x040fe20000010061 */
[C---:B------:R-:W-:Y:S01]  /*17a0*/  FFMA.FTZ R100, R77.reuse, R100, -R99 ;  /* 0x000000644d647223 */ /* 0x040fe20000010863 */
[----:B------:R-:W-:Y:S01]  /*17b0*/  FFMA.FTZ R75, R77, R98, -R75 ;  /* 0x000000624d4b7223 */ /* 0x000fe2000001084b */
[-C--:B0-----:R-:W-:Y:S01]  /*17c0*/  FMUL.FTZ R96, R92, R19.reuse ;  /* 0x000000135c607220 */ /* 0x081fe20000410000 */
[----:B------:R-:W-:Y:S01]  /*17d0*/  FMUL.FTZ R99, R95, R19 ;  /* 0x000000135f637220 */ /* 0x000fe20000410000 */
[----:B------:R-:W-:-:S02]  /*17e0*/  FFMA.FTZ R2, R77, R2, R102 ;  /* 0x000000024d027223 */ /* 0x000fc40000010066 */
        /* <DEDUP_REMOVED lines=35> */
.L_x_17962:
[----:B------:R-:W-:Y:S05]  /*1a20*/  BSYNC.RECONVERGENT B0 ;  /* 0x0000000000007941 */ /* 0x000fea0003800200 */
.L_x_17961:
        /* <DEDUP_REMOVED lines=17> */
.L_x_17964:
[----:B------:R-:W-:Y:S05]  /*1b40*/  BSYNC.RECONVERGENT B0 ;  /* 0x0000000000007941 */ /* 0x000fea0003800200 */
.L_x_17963:
        /* <DEDUP_REMOVED lines=16> */
.L_x_17966:
[----:B------:R-:W-:Y:S05]  /*1c50*/  BSYNC.RECONVERGENT B0 ;  /* 0x0000000000007941 */ /* 0x000fea0003800200 */
.L_x_17965:
        /* <DEDUP_REMOVED lines=16> */
.L_x_17968:
[----:B------:R-:W-:Y:S05]  /*1d60*/  BSYNC.RECONVERGENT B0 ;  /* 0x0000000000007941 */ /* 0x000fea0003800200 */
.L_x_17967:
        /* <DEDUP_REMOVED lines=16> */
.L_x_17970:
[----:B------:R-:W-:Y:S05]  /*1e70*/  BSYNC.RECONVERGENT B0 ;  /* 0x0000000000007941 */ /* 0x000fea0003800200 */
.L_x_17969:
        /* <DEDUP_REMOVED lines=8> */
[----:B------:R-:W4:Y:S04]  /*1f00*/  SHFL.DOWN PT, R105, R34, 0x1, 0x1f ;  /* 0x08201f0022697f89 */ /* 0x000f2800000e0000 */
[----:B------:R-:W4:Y:S04]  /*1f10*/  SHFL.DOWN PT, R107, R35, 0x1, 0x1f ;  /* 0x08201f00236b7f89 */ /* 0x000f2800000e0000 */
[----:B--23--:R-:W-:Y:S01]  /*1f20*/  SHFL.IDX PT, R75, R75, RZ, 0x1f ;  /* 0x00001fff4b4b7589 */ /* 0x00cfe200000e0000 */
[----:B0-----:R-:W-:-:S03]  /*1f30*/  @P1 FMUL.FTZ R98, R103, R100 ;  /* 0x0000006467621220 */ /* 0x001fc60000410000 */
[----:B-1----:R-:W-:Y:S01]  /*1f40*/  SHFL.IDX PT, R2, R2, RZ, 0x1f ;  /* 0x00001fff02027589 */ /* 0x002fe200000e0000 */
[----:B-----5:R-:W-:-:S03]  /*1f50*/  @P1 FMUL.FTZ R102, R101, R100 ;  /* 0x0000006465661220 */ /* 0x020fc60000410000 */
[----:B----4-:R-:W-:Y:S01]  /*1f60*/  SHFL.IDX PT, R34, R34, RZ, 0x1f ;  /* 0x00001fff22227589 */ /* 0x010fe200000e0000 */
[-C--:B------:R-:W-:Y:S01]  /*1f70*/  @P1 FFMA.FTZ R98, R101, R99.reuse, -R98 ;  /* 0x0000006365621223 */ /* 0x080fe20000010862 */
[----:B------:R-:W-:Y:S02]  /*1f80*/  @P1 FFMA.FTZ R102, R103, R99, R102 ;  /* 0x0000006367661223 */ /* 0x000fe40000010066 */
[----:B------:R-:W-:Y:S01]  /*1f90*/  SHFL.IDX PT, R35, R35, RZ, 0x1f ;  /* 0x00001fff23237589 */ /* 0x000fe200000e0000 */
[----:B------:R-:W-:Y:S01]  /*1fa0*/  @P1 FADD.FTZ R99, R105, R98 ;  /* 0x0000006269631221 */ /* 0x000fe20000010000 */
[----:B------:R-:W-:Y:S01]  /*1fb0*/  FMUL.FTZ R98, R92, R97 ;  /* 0x000000615c627220 */ /* 0x000fe20000410000 */
[----:B------:R-:W-:Y:S02]  /*1fc0*/  @P1 FADD.FTZ R100, R107, R102 ;  /* 0x000000666b641221 */ /* 0x000fe40000010000 */
[-C--:B------:R-:W-:Y:S01]  /*1fd0*/  FMUL.FTZ R101, R99, R23.reuse ;  /* 0x0000001763657220 */ /* 0x080fe20000410000 */
[----:B------:R-:W-:Y:S01]  /*1fe0*/  ISETP.GT.AND P1, PT, R56, 0x1e, PT ;  /* 0x0000001e3800780c */ /* 0x000fe20003f24270 */
[C---:B------:R-:W-:Y:S01]  /*1ff0*/  FMUL.FTZ R102, R100.reuse, R23 ;  /* 0x0000001764667220 */ /* 0x040fe20000410000 */
[C---:B------:R-:W-:Y:S01]  /*2000*/  FMUL.FTZ R23, R95.reuse, R97 ;  /* 0x000000615f177220 */ /* 0x040fe20000410000 */
[----:B------:R-:W-:Y:S01]  /*2010*/  FFMA.FTZ R100, R100, R22, -R101 ;  /* 0x0000001664647223 */ /* 0x000fe20000010865 */
[----:B------:R-:W-:Y:S01]  /*2020*/  FFMA.FTZ R95, R95, R96, -R98 ;  /* 0x000000605f5f7223 */ /* 0x000fe20000010862 */
[----:B------:R-:W-:Y:S01]  /*2030*/  FFMA.FTZ R102, R99, R22, R102 ;  /* 0x0000001663667223 */ /* 0x000fe20000010066 */
[----:B------:R-:W-:Y:S01]  /*2040*/  FFMA.FTZ R23, R92, R96, R23 ;  /* 0x000000605c177223 */ /* 0x000fe20000010017 */
[----:B------:R-:W-:Y:S01]  /*2050*/  FADD.FTZ R91, R91, R100 ;  /* 0x000000645b5b7221 */ /* 0x000fe20000010000 */
[----:B------:R-:W-:Y:S01]  /*2060*/  @P2 FADD.FTZ R96, R90, R95 ;  /* 0x0000005f5a602221 */ /* 0x000fe20000010000 */
[----:B------:R-:W-:Y:S01]  /*2070*/  FADD.FTZ R89, R89, R102 ;  /* 0x0000006659597221 */ /* 0x000fe20000010000 */
[----:B------:R-:W-:Y:S01]  /*2080*/  @P2 FADD.FTZ R97, R88, R23 ;  /* 0x0000001758612221 */ /* 0x000fe20000010000 */
[C---:B------:R-:W-:Y:S01]  /*2090*/  FMUL.FTZ R95, R78.reuse, R91 ;  /* 0x0000005b4e5f7220 */ /* 0x040fe20000410000 */
[CC--:B------:R-:W-:Y:S01]  /*20a0*/  FMUL.FTZ R22, R21.reuse, R96.reuse ;  /* 0x0000006015167220 */ /* 0x0c0fe20000410000 */
        /* <DEDUP_REMOVED lines=14> */
[C---:B------:R-:W-:Y:S01]  /*2190*/  FFMA.FTZ R92, R80.reuse, R88, -R23 ;  /* 0x00000058505c7223 */ /* 0x040fe20000010817 */
[CC--:B------:R-:W-:Y:S01]  /*21a0*/  FFMA.FTZ R20, R77.reuse, R87.reuse, -R20 ;  /* 0x000000574d147223 */ /* 0x0c0fe20000010814 */
[----:B------:R-:W-:Y:S01]  /*21b0*/  FFMA.FTZ R21, R80, R86, R21 ;  /* 0x0000005650157223 */ /* 0x000fe20000010015 */
[----:B------:R-:W-:Y:S01]  /*21c0*/  FFMA.FTZ R22, R77, R90, R22 ;  /* 0x0000005a4d167223 */ /* 0x000fe20000010016 */
[----:B------:R-:W-:Y:S01]  /*21d0*/  FADD.FTZ R92, R85, R92 ;  /* 0x0000005c555c7221 */ /* 0x000fe20000010000 */
[----:B------:R-:W-:Y:S01]  /*21e0*/  FADD.FTZ R100, R65, R20 ;  /* 0x0000001441647221 */ /* 0x000fe20000010000 */
[----:B------:R-:W-:Y:S01]  /*21f0*/  FADD.FTZ R84, R84, R21 ;  /* 0x0000001554547221 */ /* 0x000fe20000010000 */
[----:B------:R-:W-:Y:S01]  /*2200*/  FADD.FTZ R96, RZ, R22 ;  /* 0x00000016ff607221 */ /* 0x000fe20000010000 */
[C---:B------:R-:W-:Y:S01]  /*2210*/  FMUL.FTZ R20, R79.reuse, R92 ;  /* 0x0000005c4f147220 */ /* 0x040fe20000410000 */
[----:B------:R-:W-:Y:S01]  /*2220*/  ISETP.GT.AND P2, PT, R56, 0x1b, PT ;  /* 0x0000001b3800780c */ /* 0x000fe20003f44270 */
[----:B------:R-:W-:Y:S01]  /*2230*/  FMUL.FTZ R79, R79, R84 ;  /* 0x000000544f4f7220 */ /* 0x000fe20000410000 */
[----:B------:R-:W-:Y:S01]  /*2240*/  FMUL.FTZ R21, R81, R96 ;  /* 0x0000006051157220 */ /* 0x000fe20000410000 */
[----:B------:R-:W-:Y:S01]  /*2250*/  FFMA.FTZ R23, R77, R84, R20 ;  /* 0x000000544d177223 */ /* 0x000fe20000010014 */
[----:B------:R-:W-:Y:S01]  /*2260*/  FMUL.FTZ R81, R81, R100 ;  /* 0x0000006451517220 */ /* 0x000fe20000410000 */
[----:B------:R-:W-:Y:S01]  /*2270*/  FFMA.FTZ R98, R77, R92, -R79 ;  /* 0x0000005c4d627223 */ /* 0x000fe2000001084f */
[----:B------:R-:W-:Y:S01]  /*2280*/  FFMA.FTZ R21, R80, R100, -R21 ;  /* 0x0000006450157223 */ /* 0x000fe20000010815 */
[----:B------:R-:W-:Y:S01]  /*2290*/  FADD.FTZ R82, R82, R23 ;  /* 0x0000001752527221 */ /* 0x000fe20000010000 */
[----:B------:R-:W-:Y:S01]  /*22a0*/  FFMA.FTZ R20, R0, R87, RZ ;  /* 0x0000005700147223 */ /* 0x000fe200000100ff */
[----:B------:R-:W-:Y:S01]  /*22b0*/  FADD.FTZ R98, R83, R98 ;  /* 0x0000006253627221 */ /* 0x000fe20000010000 */
[----:B------:R-:W-:Y:S01]  /*22c0*/  FMUL.FTZ R79, R58, R84 ;  /* 0x000000543a4f7220 */ /* 0x000fe20000410000 */
[C---:B------:R-:W-:Y:S01]  /*22d0*/  FMUL.FTZ R77, R57.reuse, R82 ;  /* 0x00000052394d7220 */ /* 0x040fe20000410000 */
[----:B------:R-:W-:Y:S01]  /*22e0*/  FFMA.FTZ R81, R80, R96, R81 ;  /* 0x0000006050517223 */ /* 0x000fe20000010051 */
[----:B------:R-:W-:Y:S01]  /*22f0*/  FADD.FTZ R80, -R66, R87 ;  /* 0x0000005742507221 */ /* 0x000fe20000010100 */
[----:B------:R-:W-:Y:S01]  /*2300*/  FMUL.FTZ R23, R57, R98 ;  /* 0x0000006239177220 */ /* 0x000fe20000410000 */
[----:B------:R-:W-:Y:S01]  /*2310*/  FMUL.FTZ R83, R90, R77 ;  /* 0x0000004d5a537220 */ /* 0x000fe20000410000 */
[----:B------:R-:W-:Y:S01]  /*2320*/  FFMA.FTZ R85, R61, R100, R20 ;  /* 0x000000643d557223 */ /* 0x000fe20000010014 */
[----:B------:R-:W-:Y:S01]  /*2330*/  FADD.FTZ R95, R64, R21 ;  /* 0x00000015405f7221 */ /* 0x000fe20000010000 */
[----:B------:R-:W-:Y:S01]  /*2340*/  FADD.FTZ R100, -R65, R100 ;  /* 0x0000006441647221 */ /* 0x000fe20000010100 */
[----:B------:R-:W-:Y:S01]  /*2350*/  FMUL.FTZ R21, R58, R92 ;  /* 0x0000005c3a157220 */ /* 0x000fe20000410000 */
[----:B------:R-:W-:Y:S01]  /*2360*/  FMUL.FTZ R87, R96, R79 ;  /* 0x0000004f60577220 */ /* 0x000fe20000410000 */
[-C--:B------:R-:W-:Y:S01]  /*2370*/  FFMA.FTZ R83, R80, R23.reuse, -R83 ;  /* 0x0000001750537223 */ /* 0x080fe20000010853 */
[----:B------:R-:W-:Y:S01]  /*2380*/  FADD.FTZ R81, RZ, R81 ;  /* 0x00000051ff517221 */ /* 0x000fe20000010000 */
[----:B------:R-:W-:Y:S01]  /*2390*/  FMUL.FTZ R23, R90, R23 ;  /* 0x000000175a177220 */ /* 0x000fe20000410000 */
[-C--:B------:R-:W-:Y:S01]  /*23a0*/  FFMA.FTZ R102, R100, R21.reuse, -R87 ;  /* 0x0000001564667223 */ /* 0x080fe20000010857 */
[----:B------:R-:W-:Y:S01]  /*23b0*/  FMUL.FTZ R87, R96, R21 ;  /* 0x0000001560577220 */ /* 0x000fe20000410000 */
[----:B------:R-:W-:Y:S01]  /*23c0*/  FMUL.FTZ R21, R78, R81 ;  /* 0x000000514e157220 */ /* 0x000fe20000410000 */
[----:B------:R-:W-:Y:S01]  /*23d0*/  FFMA.FTZ R23, R80, R77, R23 ;  /* 0x0000004d50177223 */ /* 0x000fe20000010017 */
[----:B------:R-:W-:Y:S01]  /*23e0*/  FMUL.FTZ R78, R78, R95 ;  /* 0x0000005f4e4e7220 */ /* 0x000fe20000410000 */
[----:B------:R-:W-:Y:S01]  /*23f0*/  FFMA.FTZ R22, R100, R79, R87 ;  /* 0x0000004f64167223 */ /* 0x000fe20000010057 */
[C---:B------:R-:W-:Y:S01]  /*2400*/  FFMA.FTZ R20, R76.reuse, R95, -R21 ;  /* 0x0000005f4c147223 */ /* 0x040fe20000010815 */
[----:B------:R-:W-:Y:S01]  /*2410*/  FADD.FTZ R23, RZ, R23 ;  /* 0x00000017ff177221 */ /* 0x000fe20000010000 */
[----:B------:R-:W-:Y:S01]  /*2420*/  FFMA.FTZ R97, R76, R81, R78 ;  /* 0x000000514c617223 */ /* 0x000fe2000001004e */
[----:B------:R-:W-:Y:S01]  /*2430*/  FMUL.FTZ R76, R59, R86 ;  /* 0x000000563b4c7220 */ /* 0x000fe20000410000 */
[----:B------:R-:W-:Y:S01]  /*2440*/  FFMA.FTZ R87, R62, R95, R85 ;  /* 0x0000005f3e577223 */ /* 0x000fe20000010055 */
[----:B------:R-:W-:Y:S01]  /*2450*/  FADD.FTZ R23, R23, R22 ;  /* 0x0000001617177221 */ /* 0x000fe20000010000 */
[----:B------:R-:W-:Y:S01]  /*2460*/  FADD.FTZ R83, RZ, R83 ;  /* 0x00000053ff537221 */ /* 0x000fe20000010000 */
[----:B------:R-:W-:Y:S01]  /*2470*/  FFMA.FTZ R22, R0, -R90, RZ ;  /* 0x8000005a00167223 */ /* 0x000fe200000100ff */
[----:B------:R-:W-:Y:S01]  /*2480*/  FADD.FTZ R85, -R64, R95 ;  /* 0x0000005f40557221 */ /* 0x000fe20000010100 */
[----:B------:R-:W-:Y:S01]  /*2490*/  FMUL.FTZ R78, R59, R88 ;  /* 0x000000583b4e7220 */ /* 0x000fe20000410000 */
[----:B------:R-:W-:Y:S01]  /*24a0*/  FMUL.FTZ R104, R81, R76 ;  /* 0x0000004c51687220 */ /* 0x000fe20000410000 */
[----:B------:R-:W-:Y:S01]  /*24b0*/  FADD.FTZ R106, R63, R20 ;  /* 0x000000143f6a7221 */ /* 0x000fe20000010000 */
[----:B------:R-:W-:Y:S01]  /*24c0*/  FADD.FTZ R102, R83, R102 ;  /* 0x0000006653667221 */ /* 0x000fe20000010000 */
[----:B------:R-:W-:Y:S01]  /*24d0*/  FFMA.FTZ R21, R61, -R96, R22 ;  /* 0x800000603d157223 */ /* 0x000fe20000010016 */
[-C--:B------:R-:W-:Y:S01]  /*24e0*/  FFMA.FTZ R95, R85, R78.reuse, -R104 ;  /* 0x0000004e555f7223 */ /* 0x080fe20000010868 */
[----:B------:R-:W-:Y:S01]  /*24f0*/  FMUL.FTZ R20, R81, R78 ;  /* 0x0000004e51147220 */ /* 0x000fe20000410000 */
[----:B------:R-:W-:Y:S01]  /*2500*/  FADD.FTZ R83, RZ, R97 ;  /* 0x00000061ff537221 */ /* 0x000fe20000010000 */
[C---:B------:R-:W-:Y:S01]  /*2510*/  FMUL.FTZ R22, R60.reuse, R91 ;  /* 0x0000005b3c167220 */ /* 0x040fe20000410000 */
[----:B------:R-:W-:Y:S01]  /*2520*/  FMUL.FTZ R78, R60, R89 ;  /* 0x000000593c4e7220 */ /* 0x000fe20000410000 */
[----:B------:R-:W-:Y:S01]  /*2530*/  FFMA.FTZ R97, R74, R106, R87 ;  /* 0x0000006a4a617223 */ /* 0x000fe20000010057 */
[----:B------:R-:W-:Y:S01]  /*2540*/  FFMA.FTZ R20, R85, R76, R20 ;  /* 0x0000004c55147223 */ /* 0x000fe20000010014 */
[----:B------:R-:W-:Y:S01]  /*2550*/  FADD.FTZ R87, -R63, R106 ;  /* 0x0000006a3f577221 */ /* 0x000fe20000010100 */
[C---:B------:R-:W-:Y:S01]  /*2560*/  FMUL.FTZ R104, R83.reuse, R22 ;  /* 0x0000001653687220 */ /* 0x040fe20000410000 */
[-C--:B------:R-:W-:Y:S01]  /*2570*/  FMUL.FTZ R99, R83, R78.reuse ;  /* 0x0000004e53637220 */ /* 0x080fe20000410000 */
        /* <DEDUP_REMOVED lines=28> */
[CC--:B------:R-:W-:Y:S01]  /*2740*/  FMUL.FTZ R104, R75.reuse, R18.reuse ;  /* 0x000000124b687220 */ /* 0x0c0fe20000410000 */
[----:B------:R-:W-:Y:S01]  /*2750*/  FFMA.FTZ R97, R2, R18, -R97 ;  /* 0x0000001202617223 */ /* 0x000fe20000010861 */
[----:B--2---:R-:W-:Y:S01]  /*2760*/  @!P1 FADD.FTZ R20, R20, R95 ;  /* 0x0000005f14149221 */ /* 0x004fe20000010000 */
[----:B------:R-:W1:Y:S01]  /*2770*/  SHFL.DOWN PT, R108, R23, 0x4, 0x1f ;  /* 0x08801f00176c7f89 */ /* 0x000e6200000e0000 */
[----:B------:R-:W-:Y:S01]  /*2780*/  FMUL.FTZ R95, R75, R17 ;  /* 0x000000114b5f7220 */ /* 0x000fe20000410000 */
[C---:B------:R-:W-:Y:S01]  /*2790*/  FFMA.FTZ R104, R2.reuse, R19, R104 ;  /* 0x0000001302687223 */ /* 0x040fe20000010068 */
[----:B---3--:R-:W-:Y:S01]  /*27a0*/  @!P1 FADD.FTZ R21, R21, R102 ;  /* 0x0000006615159221 */ /* 0x008fe20000010000 */
[----:B------:R-:W2:Y:S01]  /*27b0*/  SHFL.DOWN PT, R99, R20, 0x4, 0x1f ;  /* 0x08801f0014637f89 */ /* 0x000ea200000e0000 */
[-C--:B------:R-:W-:Y:S01]  /*27c0*/  FMUL.FTZ R102, R75, R16.reuse ;  /* 0x000000104b667220 */ /* 0x080fe20000410000 */
[----:B------:R-:W-:Y:S01]  /*27d0*/  FFMA.FTZ R16, R2, R16, -R95 ;  /* 0x0000001002107223 */ /* 0x000fe2000001085f */
[----:B------:R-:W-:Y:S01]  /*27e0*/  FADD.FTZ R18, R34, R97 ;  /* 0x0000006122127221 */ /* 0x000fe20000010000 */
[----:B------:R-:W3:Y:S01]  /*27f0*/  SHFL.DOWN PT, R106, R21, 0x4, 0x1f ;  /* 0x08801f00156a7f89 */ /* 0x000ee200000e0000 */
[----:B------:R-:W-:Y:S01]  /*2800*/  FADD.FTZ R19, R35, R104 ;  /* 0x0000006823137221 */ /* 0x000fe20000010000 */
[----:B------:R-:W-:Y:S01]  /*2810*/  ISETP.NE.AND P1, PT, R44, RZ, PT ;  /* 0x000000ff2c00720c */ /* 0x000fe20003f25270 */
[----:B------:R-:W-:Y:S01]  /*2820*/  FFMA.FTZ R17, R2, R17, R102 ;  /* 0x0000001102117223 */ /* 0x000fe20000010066 */
[C---:B------:R-:W-:Y:S01]  /*2830*/  FMUL.FTZ R2, R33.reuse, R91 ;  /* 0x0000005b21027220 */ /* 0x040fe20000410000 */
[C---:B------:R-:W-:Y:S01]  /*2840*/  FMUL.FTZ R35, R33.reuse, R89 ;  /* 0x0000005921237220 */ /* 0x040fe20000410000 */
[----:B------:R-:W-:-:S02]  /*2850*/  FMUL.FTZ R75, R33, R88 ;  /* 0x00000058214b7220 */ /* 0x000fc40000410000 */
[C---:B------:R-:W-:Y:S01]  /*2860*/  FFMA.FTZ R2, R32.reuse, R89, R2 ;  /* 0x0000005920027223 */ /* 0x040fe20000010002 */
[----:B------:R-:W-:Y:S01]  /*2870*/  FFMA.FTZ R34, R32, R91, -R35 ;  /* 0x0000005b20227223 */ /* 0x000fe20000010823 */
[C---:B------:R-:W-:Y:S01]  /*2880*/  FMUL.FTZ R35, R33.reuse, R92 ;  /* 0x0000005c21237220 */ /* 0x040fe20000410000 */
[----:B------:R-:W-:Y:S01]  /*2890*/  FMUL.FTZ R91, R33, R86 ;  /* 0x00000056215b7220 */ /* 0x000fe20000410000 */
[----:B0-----:R-:W-:Y:S01]  /*28a0*/  @!P2 FADD.FTZ R22, R22, R101 ;  /* 0x000000651616a221 */ /* 0x001fe20000010000 */
[----:B------:R-:W-:Y:S01]  /*28b0*/  FMUL.FTZ R102, R87, R2 ;  /* 0x0000000257667220 */ /* 0x000fe20000410000 */
[C---:B------:R-:W-:Y:S01]  /*28c0*/  FFMA.FTZ R2, R32.reuse, R86, R75 ;  /* 0x0000005620027223 */ /* 0x040fe2000001004b */
[----:B------:R0:W-:Y:S01]  /*28d0*/  @!P1 STS.128 [UR6+0x1760], R16 ;  /* 0x00176010ff009988 */ /* 0x0001e20008000c06 */
[----:B-1----:R-:W-:Y:S01]  /*28e0*/  @!P2 FADD.FTZ R23, R23, R108 ;  /* 0x0000006c1717a221 */ /* 0x002fe20000010000 */
[-C--:B------:R-:W-:Y:S01]  /*28f0*/  FMUL.FTZ R75, R33, R84.reuse ;  /* 0x00000054214b7220 */ /* 0x080fe20000410000 */
[----:B------:R-:W-:Y:S01]  /*2900*/  FFMA.FTZ R35, R32, R84, R35 ;  /* 0x0000005420237223 */ /* 0x000fe20000010023 */
[----:B------:R-:W1:Y:S01]  /*2910*/  SHFL.DOWN PT, R97, R22, 0x8, 0x1f ;  /* 0x09001f0016617f89 */ /* 0x000e6200000e0000 */
[----:B--2---:R-:W-:Y:S01]  /*2920*/  @!P2 FADD.FTZ R20, R20, R99 ;  /* 0x000000631414a221 */ /* 0x004fe20000010000 */
[----:B------:R-:W-:Y:S01]  /*2930*/  FMUL.FTZ R2, R85, R2 ;  /* 0x0000000255027220 */ /* 0x000fe20000410000 */
[C---:B------:R-:W-:Y:S01]  /*2940*/  FFMA.FTZ R88, R32.reuse, R88, -R91 ;  /* 0x0000005820587223 */ /* 0x040fe2000001085b */
[----:B------:R-:W-:Y:S01]  /*2950*/  FFMA.FTZ R75, R32, R92, -R75 ;  /* 0x0000005c204b7223 */ /* 0x000fe2000001084b */
[----:B---3--:R-:W-:Y:S01]  /*2960*/  @!P2 FADD.FTZ R21, R21, R106 ;  /* 0x0000006a1515a221 */ /* 0x008fe20000010000 */
[----:B------:R-:W2:Y:S01]  /*2970*/  SHFL.DOWN PT, R95, R20, 0x8, 0x1f ;  /* 0x09001f00145f7f89 */ /* 0x000ea200000e0000 */
[----:B------:R-:W-:Y:S01]  /*2980*/  ISETP.GT.AND P2, PT, R56, 0x17, PT ;  /* 0x000000173800780c */ /* 0x000fe20003f44270 */
[----:B------:R-:W-:-:S02]  /*2990*/  FMUL.FTZ R35, R100, R35 ;  /* 0x0000002364237220 */ /* 0x000fc40000410000 */
[----:B------:R-:W3:Y:S01]  /*29a0*/  SHFL.DOWN PT, R106, R23, 0x8, 0x1f ;  /* 0x09001f00176a7f89 */ /* 0x000ee200000e0000 */
[C---:B0-----:R-:W-:Y:S01]  /*29b0*/  FMUL.FTZ R17, R33.reuse, R82 ;  /* 0x0000005221117220 */ /* 0x041fe20000410000 */
[-C--:B------:R-:W-:Y:S02]  /*29c0*/  FMUL.FTZ R33, R33, R98.reuse ;  /* 0x0000006221217220 */ /* 0x080fe40000410000 */
[----:B------:R-:W0:Y:S01]  /*29d0*/  SHFL.DOWN PT, R104, R21, 0x8, 0x1f ;  /* 0x09001f0015687f89 */ /* 0x000e2200000e0000 */
[C---:B------:R-:W-:Y:S01]  /*29e0*/  FFMA.FTZ R17, R32.reuse, R98, -R17 ;  /* 0x0000006220117223 */ /* 0x040fe20000010811 */
[----:B------:R-:W-:-:S04]  /*29f0*/  FFMA.FTZ R33, R32, R82, R33 ;  /* 0x0000005220217223 */ /* 0x000fc80000010021 */
[----:B-1----:R-:W-:-:S05]  /*2a00*/  @!P2 FADD.FTZ R22, R22, R97 ;  /* 0x000000611616a221 */ /* 0x002fca0000010000 */
[----:B------:R1:W4:Y:S01]  /*2a10*/  SHFL.DOWN PT, R85, R22, 0x10, 0x1f ;  /* 0x0a001f0016557f89 */ /* 0x00032200000e0000 */
[----:B--2---:R-:W-:Y:S01]  /*2a20*/  @!P2 FADD.FTZ R20, R20, R95 ;  /* 0x0000005f1414a221 */ /* 0x004fe20000010000 */
[----:B---3--:R-:W-:-:S04]  /*2a30*/  @!P2 FADD.FTZ R23, R23, R106 ;  /* 0x0000006a1717a221 */ /* 0x008fc80000010000 */
[----:B------:R1:W2:Y:S01]  /*2a40*/  SHFL.DOWN PT, R19, R20, 0x10, 0x1f ;  /* 0x0a001f0014137f89 */ /* 0x0002a200000e0000 */
[----:B0-----:R-:W-:-:S03]  /*2a50*/  @!P2 FADD.FTZ R21, R21, R104 ;  /* 0x000000681515a221 */ /* 0x001fc60000010000 */
[----:B------:R1:W0:Y:S04]  /*2a60*/  SHFL.DOWN PT, R18, R23, 0x10, 0x1f ;  /* 0x0a001f0017127f89 */ /* 0x00022800000e0000 */
[----:B------:R1:W3:Y:S01]  /*2a70*/  SHFL.DOWN PT, R16, R21, 0x10, 0x1f ;  /* 0x0a001f0015107f89 */ /* 0x0002e200000e0000 */
[----:B------:R-:W-:Y:S05]  /*2a80*/  @P3 BRA `(.L_x_17972) ;  /* 0x0000000000183947 */ /* 0x000fea0003800000 */
[----:B------:R-:W-:Y:S01]  /*2a90*/  ISETP.NE.AND P2, PT, R56, RZ, PT ;  /* 0x000000ff3800720c */ /* 0x000fe20003f45270 */
[----:B-12---:R-:W-:Y:S01]  /*2aa0*/  FADD.FTZ R20, R20, R19 ;  /* 0x0000001314147221 */ /* 0x006fe20000010000 */
[----:B---3--:R-:W-:Y:S01]  /*2ab0*/  FADD.FTZ R21, R21, R16 ;  /* 0x0000001015157221 */ /* 0x008fe20000010000 */
[----:B----4-:R-:W-:Y:S01]  /*2ac0*/  FADD.FTZ R22, R22, R85 ;  /* 0x0000005516167221 */ /* 0x010fe20000010000 */
[----:B0-----:R-:W-:-:S09]  /*2ad0*/  FADD.FTZ R23, R23, R18 ;  /* 0x0000001217177221 */ /* 0x001fd20000010000 */
[----:B------:R0:W-:Y:S02]  /*2ae0*/  @!P2 STS.128 [UR5+0x220], R20 ;  /* 0x00022014ff00a988 */ /* 0x0001e40008000c05 */
.L_x_17972:
[----:B------:R-:W-:Y:S05]  /*2af0*/  BSYNC.RECONVERGENT B0 ;  /* 0x0000000000007941 */ /* 0x000fea0003800200 */
.L_x_17971:
        /* <DEDUP_REMOVED lines=22> */
[----:B---3--:R-:W1:Y:S04]  /*2c60*/  @P1 LDS.64 R16, [UR6+0x2f60] ;  /* 0x002f6006ff101984 */ /* 0x008e680008000a00 */
[----:B0-2---:R-:W0:Y:S01]  /*2c70*/  @P1 LDS.64 R18, [UR6+0x2760] ;  /* 0x00276006ff121984 */ /* 0x005e220008000a00 */
[----:B-1----:R-:W-:Y:S01]  /*2c80*/  @P1 FADD.FTZ R22, R22, R16 ;  /* 0x0000001016161221 */ /* 0x002fe20000010000 */
[----:B------:R-:W-:Y:S01]  /*2c90*/  @P1 FADD.FTZ R23, R23, R17 ;  /* 0x0000001117171221 */ /* 0x000fe20000010000 */
[----:B0-----:R-:W-:Y:S01]  /*2ca0*/  @P1 FADD.FTZ R20, R20, R18 ;  /* 0x0000001214141221 */ /* 0x001fe20000010000 */
[----:B------:R-:W-:-:S03]  /*2cb0*/  @P1 FADD.FTZ R21, R21, R19 ;  /* 0x0000001315151221 */ /* 0x000fc60000010000 */
[----:B------:R0:W-:Y:S04]  /*2cc0*/  STS.64 [UR6+0x2f60], R22 ;  /* 0x002f6016ff007988 */ /* 0x0001e80008000a06 */
[----:B------:R0:W-:Y:S02]  /*2cd0*/  STS.64 [UR6+0x2760], R20 ;  /* 0x00276014ff007988 */ /* 0x0001e40008000a06 */
.L_x_17974:
[----:B------:R-:W-:Y:S05]  /*2ce0*/  BSYNC.RECONVERGENT B0 ;  /* 0x0000000000007941 */ /* 0x000fea0003800200 */
.L_x_17973:
[----:B------:R-:W-:-:S04]  /*2cf0*/  UIADD3 UR4, UPT, UPT, UR4, 0x1, URZ ;  /* 0x0000000104047890 */ /* 0x000fc8000fffe0ff */
[----:B------:R-:W-:-:S09]  /*2d00*/  UISETP.GE.AND UP0, UPT, UR4, UR8, UPT ;  /* 0x000000080400728c */ /* 0x000fd2000bf06270 */
[----:B------:R-:W-:Y:S05]  /*2d10*/  BRA.U !UP0, `(.L_x_17975) ;  /* 0xffffffdd08387547 */ /* 0x000fea000b83ffff */
.L_x_17957:
[----:B------:R-:W-:Y:S01]  /*2d20*/  BAR.SYNC.DEFER_BLOCKING 0x0 ;  /* 0x0000000000007b1d */ /* 0x000fe20000010000 */
[----:B0-----:R-:W-:Y:S02]  /*2d30*/  SHF.L.U32 R18, R3, 0x7, RZ ;  /* 0x0000000703127819 */ /* 0x001fe400000006ff */
[----:B------:R-:W-:Y:S02]  /*2d40*/  IADD3 R38, P1, PT, R38, -0x200, RZ ;  /* 0xfffffe0026267810 */ /* 0x000fe40007f3e0ff */
[----:B--2---:R-:W-:-:S03]  /*2d50*/  SHF.R.S32.HI R19, RZ, 0x1f, R18 ;  /* 0x0000001fff137819 */ /* 0x004fc60000011412 */
[----:B-1----:R-:W3:Y:S01]  /*2d60*/  LDC.64 R20, c[0x0][0x4f8] ;  /* 0x00013e00ff147b82 */ /* 0x002ee20000000a00 */
[----:B------:R-:W0:Y:S01]  /*2d70*/  LDCU.64 UR6, c[0x0][0x500] ;  /* 0x0000a000ff0677ac */ /* 0x000e220008000a00 */
[----:B------:R-:W-:Y:S02]  /*2d80*/  IADD3 R40, P2, PT, R40, -0x200, RZ ;  /* 0xfffffe0028287810 */ /* 0x000fe40007f5e0ff */
[----:B------:R-:W-:Y:S02]  /*2d90*/  IADD3 R42, P3, PT, R42, -0x200, RZ ;  /* 0xfffffe002a2a7810 */ /* 0x000fe40007f7e0ff */
[----:B------:R-:W-:Y:S02]  /*2da0*/  IADD3.X R39, PT, PT, R39, -0x1, RZ, P1, !PT ;  /* 0xffffffff27277810 */ /* 0x000fe40000ffe4ff */
[----:B------:R-:W1:Y:S01]  /*2db0*/  LDC.64 R22, c[0x0][0x550] ;  /* 0x00015400ff167b82 */ /* 0x000e620000000a00 */
[----:B------:R-:W-:Y:S02]  /*2dc0*/  IADD3.X R41, PT, PT, R41, -0x1, RZ, P2, !PT ;  /* 0xffffffff29297810 */ /* 0x000fe400017fe4ff */
[----:B------:R-:W-:Y:S01]  /*2dd0*/  IADD3.X R43, PT, PT, R43, -0x1, RZ, P3, !PT ;  /* 0xffffffff2b2b7810 */ /* 0x000fe20001ffe4ff */
[----:B------:R1:W-:Y:S01]  /*2de0*/  STS.128 [R54], R12 ;  /* 0x0000000c36007388 */ /* 0x0003e20000000c00 */
[----:B------:R-:W-:-:S03]  /*2df0*/  NOP ;  /* 0x0000000000007918 */ /* 0x000fc60000000000 */
[----:B------:R-:W2:Y:S01]  /*2e00*/  LDS.128 R4, [R54] ;  /* 0x0000000036047984 */ /* 0x000ea20000000c00 */
[----:B---3--:R-:W-:-:S04]  /*2e10*/  IMAD.WIDE.U32 R16, R20, UR18, R18 ;  /* 0x0000001214107c25 */ /* 0x008fc8000f8e0012 */
[----:B------:R-:W-:Y:S02]  /*2e20*/  IMAD R17, R21, UR18, R17 ;  /* 0x0000001215117c24 */ /* 0x000fe4000f8e0211 */
[----:B------:R-:W3:Y:S01]  /*2e30*/  LDC.64 R20, c[0x0][0x518] ;  /* 0x00014600ff147b82 */ /* 0x000ee20000000a00 */
[----:B0-----:R-:W-:-:S04]  /*2e40*/  IMAD.WIDE.U32 R16, R55, UR6, R16 ;  /* 0x0000000637107c25 */ /* 0x001fc8000f8e0010 */
[----:B------:R-:W-:Y:S01]  /*2e50*/  IMAD R0, R55, UR7, R17 ;  /* 0x0000000737007c24 */ /* 0x000fe2000f8e0211 */
[C---:B-1----:R-:W-:Y:S01]  /*2e60*/  LEA R12, P0, R16.reuse, R22, 0x2 ;  /* 0x00000016100c7211 */ /* 0x042fe200078010ff */
[----:B------:R-:W0:Y:S03]  /*2e70*/  LDCU.64 UR6, c[0x0][0x520] ;  /* 0x0000a400ff0677ac */ /* 0x000e260008000a00 */
[----:B------:R-:W-:Y:S02]  /*2e80*/  LEA.HI.X R13, R16, R23, R0, 0x2, P0 ;  /* 0x00000017100d7211 */ /* 0x000fe400000f1400 */
[----:B------:R-:W1:Y:S01]  /*2e90*/  LDC.64 R22, c[0x0][0x560] ;  /* 0x00015800ff167b82 */ /* 0x000e620000000a00 */
[----:B------:R-:W-:-:S04]  /*2ea0*/  IMAD.WIDE.U32 R16, R44, 0x10, R12 ;  /* 0x000000102c107825 */ /* 0x000fc800078e000c */
[----:B---3--:R-:W-:-:S04]  /*2eb0*/  IMAD.WIDE.U32 R18, R20, UR18, R18 ;  /* 0x0000001214127c25 */ /* 0x008fc8000f8e0012 */
[----:B------:R-:W-:Y:S02]  /*2ec0*/  IMAD R19, R21, UR18, R19 ;  /* 0x0000001215137c24 */ /* 0x000fe4000f8e0213 */
[C---:B0-----:R-:W-:Y:S01]  /*2ed0*/  IMAD.WIDE.U32 R18, R55.reuse, UR6, R18 ;  /* 0x0000000637127c25 */ /* 0x041fe2000f8e0012 */
[----:B--2---:R1:W-:Y:S03]  /*2ee0*/  STG.E.128 desc[UR16][R16.64], R4 ;  /* 0x0000000410007986 */ /* 0x0043e6000c101d10 */
[----:B------:R-:W-:Y:S01]  /*2ef0*/  IMAD R0, R55, UR7, R19 ;  /* 0x0000000737007c24 */ /* 0x000fe2000f8e0213 */
[----:B------:R-:W-:Y:S01]  /*2f00*/  BAR.SYNC.DEFER_BLOCKING 0x0 ;  /* 0x0000000000007b1d */ /* 0x000fe20000010000 */
[----:B-1----:R-:W-:-:S04]  /*2f10*/  LEA R4, P0, R18, R22, 0x2 ;  /* 0x0000001612047211 */ /* 0x002fc800078010ff */
[----:B------:R-:W-:Y:S02]  /*2f20*/  LEA.HI.X R5, R18, R23, R0, 0x2, P0 ;  /* 0x0000001712057211 */ /* 0x000fe400000f1400 */
[----:B------:R-:W-:Y:S02]  /*2f30*/  ISETP.GT.AND P0, PT, R37, 0x1, PT ;  /* 0x000000012500780c */ /* 0x000fe40003f04270 */
[----:B------:R-:W-:Y:S01]  /*2f40*/  MOV R37, R3 ;  /* 0x0000000300257202 */ /* 0x000fe20000000f00 */
[----:B------:R-:W-:Y:S01]  /*2f50*/  IMAD.WIDE.U32 R4, R44, 0x10, R4 ;  /* 0x000000102c047825 */ /* 0x000fe200078e0004 */
[----:B------:R0:W-:Y:S01]  /*2f60*/  STS.128 [R54], R8 ;  /* 0x0000000836007388 */ /* 0x0001e20000000c00 */
[----:B------:R-:W-:-:S03]  /*2f70*/  NOP ;  /* 0x0000000000007918 */ /* 0x000fc60000000000 */
[----:B------:R-:W1:Y:S01]  /*2f80*/  LDS.128 R12, [R54] ;  /* 0x00000000360c7984 */ /* 0x000e620000000c00 */
[----:B0-----:R-:W-:-:S04]  /*2f90*/  FADD.FTZ R8, R47, R8 ;  /* 0x000000082f087221 */ /* 0x001fc80000010000 */
[----:B------:R-:W-:-:S04]  /*2fa0*/  FADD.FTZ R9, R8, R9 ;  /* 0x0000000908097221 */ /* 0x000fc80000010000 */
[----:B------:R-:W-:-:S04]  /*2fb0*/  FADD.FTZ R10, R9, R10 ;  /* 0x0000000a090a7221 */ /* 0x000fc80000010000 */
[----:B------:R-:W-:Y:S01]  /*2fc0*/  FADD.FTZ R47, R10, R11 ;  /* 0x0000000b0a2f7221 */ /* 0x000fe20000010000 */
[----:B-1----:R0:W-:Y:S01]  /*2fd0*/  STG.E.128 desc[UR16][R4.64], R12 ;  /* 0x0000000c04007986 */ /* 0x0021e2000c101d10 */
[----:B------:R-:W-:Y:S05]  /*2fe0*/  @P0 BRA `(.L_x_17976) ;  /* 0xffffffd4008c0947 */ /* 0x000fea000383ffff */
.L_x_17956:
        /* <DEDUP_REMOVED lines=34> */
.L_x_17978:
[----:B------:R-:W-:Y:S05]  /*3210*/  BSYNC.RECONVERGENT B0 ;  /* 0x0000000000007941 */ /* 0x000fea0003800200 */
.L_x_17977:
        /* <DEDUP_REMOVED lines=26> */
.L_x_17980:
[----:B------:R-:W-:Y:S05]  /*33c0*/  BSYNC.RECONVERGENT B0 ;  /* 0x0000000000007941 */ /* 0x000fea0003800200 */
.L_x_17979:
[----:B------:R-:W-:Y:S05]  /*33d0*/  @P2 EXIT ;  /* 0x000000000000294d */ /* 0x000fea0003800000 */
[----:B------:R-:W0:Y:S01]  /*33e0*/  LDCU.64 UR8, c[0x0][0x4e8] ;  /* 0x00009d00ff0877ac */ /* 0x000e220008000a00 */
[----:B------:R-:W2:Y:S01]  /*33f0*/  S2UR UR5, SR_CgaCtaId ;  /* 0x00000000000579c3 */ /* 0x000ea20000008800 */
[----:B------:R-:W-:Y:S01]  /*3400*/  BSSY.RECONVERGENT B0, `(.L_x_17981) ;  /* 0x000004e000007945 */ /* 0x000fe20003800200 */
[----:B------:R-:W3:Y:S01]  /*3410*/  LDCU.64 UR10, c[0x0][0x4c8] ;  /* 0x00009900ff0a77ac */ /* 0x000ee20008000a00 */
[----:B------:R-:W1:Y:S01]  /*3420*/  LDCU.64 UR12, c[0x0][0x4a8] ;  /* 0x00009500ff0c77ac */ /* 0x000e620008000a00 */
[----:B------:R-:W-:Y:S01]  /*3430*/  UMOV UR4, 0x400 ;  /* 0x0000040000047882 */ /* 0x000fe20000000000 */
[----:B------:R-:W1:Y:S01]  /*3440*/  LDCU UR6, c[0x0][0x360] ;  /* 0x00006c00ff0677ac */ /* 0x000e620008000800 */
[----:B------:R-:W1:Y:S01]  /*3450*/  LDCU.64 UR28, c[0x0][0x3e0] ;  /* 0x00007c00ff1c77ac */ /* 0x000e620008000a00 */
[C---:B0-----:R-:W-:Y:S01]  /*3460*/  IMAD.WIDE.U32 R6, R55.reuse, UR8, RZ ;  /* 0x0000000837067c25 */ /* 0x041fe2000f8e00ff */
[----:B------:R-:W0:Y:S03]  /*3470*/  LDCU.64 UR30, c[0x0][0x3c0] ;  /* 0x00007800ff1e77ac */ /* 0x000e260008000a00 */
[C---:B---3--:R-:W-:Y:S01]  /*3480*/  IMAD.WIDE.U32 R8, R55.reuse, UR10, RZ ;  /* 0x0000000a37087c25 */ /* 0x048fe2000f8e00ff */
[----:B------:R-:W3:Y:S03]  /*3490*/  LDCU.64 UR14, c[0x0][0x4b0] ;  /* 0x00009600ff0e77ac */ /* 0x000ee60008000a00 */
[C---:B-1----:R-:W-:Y:S01]  /*34a0*/  IMAD.WIDE.U32 R10, R55.reuse, UR12, RZ ;  /* 0x0000000c370a7c25 */ /* 0x042fe2000f8e00ff */
[----:B------:R-:W1:Y:S03]  /*34b0*/  LDCU.64 UR18, c[0x0][0x4d0] ;  /* 0x00009a00ff1277ac */ /* 0x000e660008000a00 */
[----:B------:R-:W-:-:S02]  /*34c0*/  IMAD R27, R55, UR9, R7 ;  /* 0x00000009371b7c24 */ /* 0x000fc4000f8e0207 */
[C---:B------:R-:W-:Y:S01]  /*34d0*/  IMAD R25, R55.reuse, UR11, R9 ;  /* 0x0000000b37197c24 */ /* 0x040fe2000f8e0209 */
[----:B------:R-:W0:Y:S01]  /*34e0*/  LDCU.64 UR24, c[0x0][0x4f0] ;  /* 0x00009e00ff1877ac */ /* 0x000e220008000a00 */
[----:B------:R-:W-:Y:S01]  /*34f0*/  IMAD R55, R55, UR13, R11 ;  /* 0x0000000d37377c24 */ /* 0x000fe2000f8e020b */
[----:B------:R-:W0:Y:S01]  /*3500*/  LDCU.64 UR26, c[0x0][0x540] ;  /* 0x0000a800ff1a77ac */ /* 0x000e220008000a00 */
[----:B------:R-:W0:Y:S01]  /*3510*/  LDCU.128 UR20, c[0x0][0x530] ;  /* 0x0000a600ff1477ac */ /* 0x000e220008000c00 */
[----:B--2---:R-:W-:-:S12]  /*3520*/  ULEA UR4, UR5, UR4, 0x18 ;  /* 0x0000000405047291 */ /* 0x004fd8000f8ec0ff */
.L_x_17982:
[C---:B------:R-:W-:Y:S01]  /*3530*/  LEA R0, R19.reuse, UR4, 0x3 ;  /* 0x0000000413007c11 */ /* 0x040fe2000f8e18ff */
[C---:B--2---:R-:W-:Y:S01]  /*3540*/  IMAD.WIDE.U32 R12, R19.reuse, UR28, RZ ;  /* 0x0000001c130c7c25 */ /* 0x044fe2000f8e00ff */
[----:B------:R-:W-:Y:S02]  /*3550*/  SHF.R.S32.HI R18, RZ, 0x1f, R19 ;  /* 0x0000001fff127819 */ /* 0x000fe40000011413 */
[----:B------:R-:W-:Y:S01]  /*3560*/  MOV R2, R10 ;  /* 0x0000000a00027202 */ /* 0x000fe20000000f00 */
[----:B------:R-:W2:Y:S01]  /*3570*/  LDS.64 R20, [R0+0x2760] ;  /* 0x0027600000147984 */ /* 0x000ea20000000a00 */
[----:B------:R-:W-:Y:S01]  /*3580*/  MOV R3, R55 ;  /* 0x0000003700037202 */ /* 0x000fe20000000f00 */
[C---:B---3--:R-:W-:Y:S02]  /*3590*/  IMAD R14, R18.reuse, UR14, RZ ;  /* 0x0000000e120e7c24 */ /* 0x048fe4000f8e02ff */
[----:B------:R-:W-:Y:S01]  /*35a0*/  IMAD R16, R18, UR28, RZ ;  /* 0x0000001c12107c24 */ /* 0x000fe2000f8e02ff */
[----:B------:R-:W3:Y:S01]  /*35b0*/  LDS.64 R22, [R0+0x2f60] ;  /* 0x002f600000167984 */ /* 0x000ee20000000a00 */
        /* <DEDUP_REMOVED lines=11> */
[----:B------:R-:W3:Y:S01]  /*3670*/  LDG.E.64 R14, desc[UR16][R14.64] ;  /* 0x000000100e0e7981 */ /* 0x000ee2000c1e1b00 */
[C---:B-1----:R-:W-:Y:S02]  /*3680*/  IMAD R16, R18.reuse, UR18, RZ ;  /* 0x0000001212107c24 */ /* 0x042fe4000f8e02ff */
        /* <DEDUP_REMOVED lines=13> */
[-C--:B---3--:R-:W-:Y:S01]  /*3760*/  FMUL.FTZ R5, R23, R15.reuse ;  /* 0x0000000f17057220 */ /* 0x088fe20000410000 */
        /* <DEDUP_REMOVED lines=24> */
.L_x_17981:
[----:B------:R-:W-:Y:S05]  /*38f0*/  EXIT ;  /* 0x000000000000794d */ /* 0x000fea0003800000 */
.L_x_17983:
        /* <DEDUP_REMOVED lines=16> */
.L_x_18800:


//--------------------- .text._Z25selective_scan_bwd_kernelI32Selective_Scan_bwd_kernel_traitsILi32ELi4ELb1ELb0ELb0ELb0ELb1EfN3c107complexIfEEEEv12SSMParamsBwd --------------------------
	.section	.text._Z25selective_scan_bwd_kernelI32Selective_Scan_bwd_kernel_traitsILi32ELi4ELb1ELb0ELb0ELb0ELb1EfN3c107complexIfEEEEv12SSMParamsBwd,"ax",@progbits
	.align	128
        .global         _Z25selective_scan_bwd_kernelI32Selective_Scan_bwd_kernel_traitsILi32ELi4ELb1ELb0ELb0ELb0ELb1EfN3c107complexIfEEEEv12SSMParamsBwd
        .type           _Z25selective_scan_bwd_kernelI32Selective_Scan_bwd_kernel_traitsILi32ELi4ELb1ELb0ELb0ELb0ELb1EfN3c107complexIfEEEEv12SSMParamsBwd,@function
        .size           _Z25selective_scan_bwd_kernelI32Selective_Scan_bwd_kernel_traitsILi32ELi4ELb1ELb0ELb0ELb0ELb1EfN3c107complexIfEEEEv12SSMParamsBwd,(.L_x_18801 - _Z25selective_scan_bwd_kernelI32Selective_Scan_bwd_kernel_traitsILi32ELi4ELb1ELb0ELb0ELb0ELb1EfN3c107complexIfEEEEv12SSMParamsBwd)
        .other          _Z25selective_scan_bwd_kernelI32Selective_Scan_bwd_kernel_traitsILi32ELi4ELb1ELb0ELb0ELb0ELb1EfN3c107complexIfEEEEv12SSMParamsBwd,@"STO_CUDA_ENTRY STV_DEFAULT"
_Z25selective_scan_bwd_kernelI32Selective_Scan_bwd_kernel_traitsILi32ELi4ELb1ELb0ELb0ELb0ELb1EfN3c107complexIfEEEEv12SSMParamsBwd:
.text._Z25selective_scan_bwd_kernelI32Selective_Scan_bwd_kernel_traitsILi32ELi4ELb1ELb0ELb0ELb0ELb1EfN3c107complexIfEEEEv12SSMParamsBwd:
        /* <DEDUP_REMOVED lines=98> */
.L_x_18005:
[----:B------:R-:W-:Y:S01]  /*0620*/  BAR.SYNC.DEFER_BLOCKING 0x0 ;  /* 0x0000000000007b1d */ /* 0x000fe20000010000 */
[----:B------:R-:W-:-:S05]  /*0630*/  IMAD.WIDE.U32 R2, R48, 0x10, R46 ;  /* 0x0000001030027825 */ /* 0x000fca00078e002e */
[----:B0-----:R-:W0:Y:S01]  /*0640*/  S2R R39, SR_LANEID ;  /* 0x0000000000277919 */ /* 0x001e220000000000 */
[C---:B------:R-:W-:Y:S01]  /*0650*/  IMAD.WIDE.U32 R8, R48.reuse, 0x10, R44 ;  /* 0x0000001030087825 */ /* 0x040fe200078e002c */
[----:B------:R-:W1:Y:S03]  /*0660*/  LDC.64 R24, c[0x0][0x488] ;  /* 0x00012200ff187b82 */ /* 0x000e660000000a00 */
[----:B------:R-:W-:-:S04]  /*0670*/  IMAD.WIDE.U32 R16, R48, 0x10, R42 ;  /* 0x0000001030107825 */ /* 0x000fc800078e002a */
[----:B------:R-:W-:Y:S01]  /*0680*/  HFMA2 R33, -RZ, RZ, 0, 0 ;  /* 0x00000000ff217431 */ /* 0x000fe200000001ff */
[----:B--2---:R-:W2:Y:S01]  /*0690*/  LDCU.64 UR6, c[0x0][0x510] ;  /* 0x0000a200ff0677ac */ /* 0x004ea20008000a00 */
[----:B------:R-:W3:Y:S01]  /*06a0*/  LDC.64 R26, c[0x0][0x420] ;  /* 0x00010800ff1a7b82 */ /* 0x000ee20000000a00 */
[----:B------:R-:W4:Y:S01]  /*06b0*/  LDCU.64 UR8, c[0x0][0x490] ;  /* 0x00009200ff0877ac */ /* 0x000f220008000a00 */
[----:B------:R-:W0:Y:S01]  /*06c0*/  LDCU UR4, c[0x0][0x38c] ;  /* 0x00007180ff0477ac */ /* 0x000e220008000800 */
[----:B------:R-:W2:Y:S05]  /*06d0*/  LDG.E.128 R20, desc[UR16][R2.64] ;  /* 0x0000001002147981 */ /* 0x000eaa000c1e1d00 */
[----:B------:R-:W4:Y:S08]  /*06e0*/  LDC.64 R28, c[0x0][0x428] ;  /* 0x00010a00ff1c7b82 */ /* 0x000f300000000a00 */
[----:B------:R-:W4:Y:S01]  /*06f0*/  LDC.64 R30, c[0x0][0x478] ;  /* 0x00011e00ff1e7b82 */ /* 0x000f220000000a00 */
[----:B0-----:R-:W-:-:S07]  /*0700*/  LEA R38, R39, UR5, 0x4 ;  /* 0x0000000527267c11 */ /* 0x001fce000f8e20ff */
[----:B------:R-:W0:Y:S08]  /*0710*/  LDC.64 R60, c[0x0][0x508] ;  /* 0x00014200ff3c7b82 */ /* 0x000e300000000a00 */
[----:B------:R-:W0:Y:S01]  /*0720*/  LDC.64 R64, c[0x0][0x558] ;  /* 0x00015600ff407b82 */ /* 0x000e220000000a00 */
[----:B--2---:R2:W-:Y:S01]  /*0730*/  STS.128 [R38], R20 ;  /* 0x0000001426007388 */ /* 0x0045e20000000c00 */
[----:B------:R-:W-:-:S03]  /*0740*/  NOP ;  /* 0x0000000000007918 */ /* 0x000fc60000000000 */
[----:B------:R-:W-:Y:S03]  /*0750*/  LDS.128 R4, [R38] ;  /* 0x0000000026047984 */ /* 0x000fe60000000c00 */
[----:B------:R-:W-:Y:S08]  /*0760*/  BAR.SYNC.DEFER_BLOCKING 0x0 ;  /* 0x0000000000007b1d */ /* 0x000ff00000010000 */
[----:B--2---:R-:W2:Y:S01]  /*0770*/  LDC.64 R20, c[0x0][0x410] ;  /* 0x00010400ff147b82 */ /* 0x004ea20000000a00 */
[----:B------:R-:W-:-:S07]  /*0780*/  IADD3 R3, PT, PT, R41, -0x1, RZ ;  /* 0xffffffff29037810 */ /* 0x000fce0007ffe0ff */
[----:B------:R-:W1:Y:S01]  /*0790*/  LDC.64 R22, c[0x0][0x418] ;  /* 0x00010600ff167b82 */ /* 0x000e620000000a00 */
[----:B------:R-:W3:Y:S04]  /*07a0*/  LDG.E.128 R8, desc[UR16][R8.64] ;  /* 0x0000001008087981 */ /* 0x000ee8000c1e1d00 */
[----:B---3--:R2:W-:Y:S01]  /*07b0*/  STS.128 [R38], R8 ;  /* 0x0000000826007388 */ /* 0x0085e20000000c00 */
[----:B------:R-:W-:-:S03]  /*07c0*/  NOP ;  /* 0x0000000000007918 */ /* 0x000fc60000000000 */
[----:B------:R-:W3:Y:S01]  /*07d0*/  LDS.128 R12, [R38] ;  /* 0x00000000260c7984 */ /* 0x000ee20000000c00 */
[----:B------:R-:W-:Y:S06]  /*07e0*/  BAR.SYNC.DEFER_BLOCKING 0x0 ;  /* 0x0000000000007b1d */ /* 0x000fec0000010000 */
[----:B------:R-:W4:Y:S01]  /*07f0*/  LDG.E.128 R16, desc[UR16][R16.64] ;  /* 0x0000001010107981 */ /* 0x000f22000c1e1d00 */
[----:B------:R-:W-:-:S05]  /*0800*/  SHF.L.U32 R32, R3, 0x7, RZ ;  /* 0x0000000703207819 */ /* 0x000fca00000006ff */
[----:B--2---:R-:W-:-:S04]  /*0810*/  IMAD.WIDE.U32 R8, R20, UR18, R32 ;  /* 0x0000001214087c25 */ /* 0x004fc8000f8e0020 */
[----:B------:R-:W-:Y:S02]  /*0820*/  IMAD R9, R21, UR18, R9 ;  /* 0x0000001215097c24 */ /* 0x000fe4000f8e0209 */
[----:B-1----:R-:W-:-:S04]  /*0830*/  IMAD.WIDE.U32 R8, R59, R22, R8 ;  /* 0x000000163b087225 */ /* 0x002fc800078e0008 */
[----:B------:R-:W-:Y:S01]  /*0840*/  IMAD R0, R59, R23, R9 ;  /* 0x000000173b007224 */ /* 0x000fe200078e0209 */
[----:B------:R-:W-:-:S04]  /*0850*/  LEA R20, P0, R8, R24, 0x2 ;  /* 0x0000001808147211 */ /* 0x000fc800078010ff */
[----:B------:R-:W-:-:S03]  /*0860*/  LEA.HI.X R21, R8, R25, R0, 0x2, P0 ;  /* 0x0000001908157211 */ /* 0x000fc600000f1400 */
[----:B------:R-:W-:Y:S01]  /*0870*/  IMAD.WIDE.U32 R20, R48, 0x10, R20 ;  /* 0x0000001030147825 */ /* 0x000fe200078e0014 */
[----:B----4-:R1:W-:Y:S01]  /*0880*/  STS.128 [R38], R16 ;  /* 0x0000001026007388 */ /* 0x0103e20000000c00 */
[----:B------:R-:W-:-:S03]  /*0890*/  NOP ;  /* 0x0000000000007918 */ /* 0x000fc60000000000 */
[----:B------:R-:W-:Y:S01]  /*08a0*/  LDS.128 R8, [R38] ;  /* 0x0000000026087984 */ /* 0x000fe20000000c00 */
[----:B------:R-:W-:Y:S06]  /*08b0*/  BAR.SYNC.DEFER_BLOCKING 0x0 ;  /* 0x0000000000007b1d */ /* 0x000fec0000010000 */
[----:B------:R-:W2:Y:S01]  /*08c0*/  LDG.E.128 R20, desc[UR16][R20.64] ;  /* 0x0000001014147981 */ /* 0x000ea2000c1e1d00 */
[----:B------:R-:W-:-:S04]  /*08d0*/  IMAD.WIDE.U32 R24, R26, UR18, R32 ;  /* 0x000000121a187c25 */ /* 0x000fc8000f8e0020 */
[----:B------:R-:W-:Y:S02]  /*08e0*/  IMAD R25, R27, UR18, R25 ;  /* 0x000000121b197c24 */ /* 0x000fe4000f8e0219 */
[----:B-1----:R-:W-:-:S04]  /*08f0*/  IMAD.WIDE.U32 R16, R59, R28, R24 ;  /* 0x0000001c3b107225 */ /* 0x002fc800078e0018 */
[----:B------:R-:W-:Y:S01]  /*0900*/  IMAD R0, R59, R29, R17 ;  /* 0x0000001d3b007224 */ /* 0x000fe200078e0211 */
[----:B------:R-:W-:-:S04]  /*0910*/  LEA R24, P0, R16, R30, 0x2 ;  /* 0x0000001e10187211 */ /* 0x000fc800078010ff */
[----:B------:R-:W-:-:S03]  /*0920*/  LEA.HI.X R25, R16, R31, R0, 0x2, P0 ;  /* 0x0000001f10197211 */ /* 0x000fc600000f1400 */
[----:B------:R-:W-:Y:S01]  /*0930*/  IMAD.WIDE.U32 R24, R48, 0x10, R24 ;  /* 0x0000001030187825 */ /* 0x000fe200078e0018 */
[----:B--2---:R-:W-:Y:S01]  /*0940*/  STS.128 [R38], R20 ;  /* 0x0000001426007388 */ /* 0x004fe20000000c00 */
[----:B------:R-:W-:-:S03]  /*0950*/  NOP ;  /* 0x0000000000007918 */ /* 0x000fc60000000000 */
[----:B------:R-:W1:Y:S01]  /*0960*/  LDS.128 R16, [R38] ;  /* 0x0000000026107984 */ /* 0x000e620000000c00 */
[----:B------:R-:W-:Y:S06]  /*0970*/  BAR.SYNC.DEFER_BLOCKING 0x0 ;  /* 0x0000000000007b1d */ /* 0x000fec0000010000 */
[----:B------:R-:W2:Y:S01]  /*0980*/  LDG.E.128 R24, desc[UR16][R24.64] ;  /* 0x0000001018187981 */ /* 0x000ea2000c1e1d00 */
[----:B0-----:R-:W-:-:S04]  /*0990*/  IMAD.WIDE.U32 R62, R60, UR18, R32 ;  /* 0x000000123c3e7c25 */ /* 0x001fc8000f8e0020 */
[----:B---3-5:R-:W-:Y:S01]  /*09a0*/  FADD.FTZ R58, R12, R56 ;  /* 0x000000380c3a7221 */ /* 0x028fe20000010000 */
[----:B------:R-:W-:Y:S01]  /*09b0*/  UISETP.NE.U32.AND UP0, UPT, UR8, URZ, UPT ;  /* 0x000000ff0800728c */ /* 0x000fe2000bf05070 */
[----:B------:R-:W-:-:S03]  /*09c0*/  IMAD R63, R61, UR18, R63 ;  /* 0x000000123d3f7c24 */ /* 0x000fc6000f8e023f */
[----:B------:R-:W-:Y:S01]  /*09d0*/  UISETP.NE.AND.EX UP0, UPT, UR9, URZ, UPT, UP0 ;  /* 0x000000ff0900728c */ /* 0x000fe2000bf05300 */
[----:B------:R-:W-:-:S04]  /*09e0*/  IMAD.WIDE.U32 R60, R59, UR6, R62 ;  /* 0x000000063b3c7c25 */ /* 0x000fc8000f8e003e */
[----:B------:R-:W-:Y:S01]  /*09f0*/  FADD.FTZ R62, R15, R56 ;  /* 0x000000380f3e7221 */ /* 0x000fe20000010000 */
[----:B-1----:R-:W-:Y:S01]  /*0a00*/  FMUL.FTZ R0, R16, -1.4426950216293334961 ;  /* 0xbfb8aa3b10007820 */ /* 0x002fe20000410000 */
[----:B------:R-:W-:Y:S01]  /*0a10*/  FMUL.FTZ R28, R17, -1.4426950216293334961 ;  /* 0xbfb8aa3b111c7820 */ /* 0x000fe20000410000 */
[----:B------:R-:W-:Y:S01]  /*0a20*/  FMUL.FTZ R29, R18, -1.4426950216293334961 ;  /* 0xbfb8aa3b121d7820 */ /* 0x000fe20000410000 */
[----:B------:R-:W-:Y:S01]  /*0a30*/  FMUL.FTZ R30, R19, -1.4426950216293334961 ;  /* 0xbfb8aa3b131e7820 */ /* 0x000fe20000410000 */
[----:B------:R-:W-:Y:S02]  /*0a40*/  LEA R64, P0, R60, R64, 0x2 ;  /* 0x000000403c407211 */ /* 0x000fe400078010ff */
[----:B------:R-:W0:Y:S04]  /*0a50*/  MUFU.EX2 R0, R0 ;  /* 0x0000000000007308 */ /* 0x000e280000000800 */
[----:B------:R-:W1:Y:S04]  /*0a60*/  MUFU.EX2 R28, R28 ;  /* 0x0000001c001c7308 */ /* 0x000e680000000800 */
[----:B------:R-:W3:Y:S04]  /*0a70*/  MUFU.EX2 R29, R29 ;  /* 0x0000001d001d7308 */ /* 0x000ee80000000800 */
[----:B------:R-:W4:Y:S01]  /*0a80*/  MUFU.EX2 R30, R30 ;  /* 0x0000001e001e7308 */ /* 0x000f220000000800 */
[----:B0-----:R-:W-:Y:S01]  /*0a90*/  FADD.FTZ R2, R0, 1 ;  /* 0x3f80000000027421 */ /* 0x001fe20000010000 */
[----:B-1----:R-:W-:-:S03]  /*0aa0*/  FADD.FTZ R0, R28, 1 ;  /* 0x3f8000001c007421 */ /* 0x002fc60000010000 */
[----:B------:R-:W-:Y:S01]  /*0ab0*/  MUFU.RCP R67, R2 ;  /* 0x0000000200437308 */ /* 0x000fe20000001000 */
[----:B---3--:R-:W-:Y:S01]  /*0ac0*/  FADD.FTZ R28, R29, 1 ;  /* 0x3f8000001d1c7421 */ /* 0x008fe20000010000 */
[----:B----4-:R-:W-:-:S06]  /*0ad0*/  FADD.FTZ R31, R30, 1 ;  /* 0x3f8000001e1f7421 */ /* 0x010fcc0000010000 */
[----:B------:R-:W-:Y:S08]  /*0ae0*/  MUFU.RCP R69, R28 ;  /* 0x0000001c00457308 */ /* 0x000ff00000001000 */
[----:B------:R-:W-:Y:S08]  /*0af0*/  MUFU.RCP R68, R31 ;  /* 0x0000001f00447308 */ /* 0x000ff00000001000 */
[----:B------:R-:W0:Y:S02]  /*0b00*/  MUFU.RCP R66, R0 ;  /* 0x0000000000427308 */ /* 0x000e240000001000 */
[----:B0-----:R-:W-:-:S04]  /*0b10*/  FADD.FTZ R2, -R66, 1 ;  /* 0x3f80000042027421 */ /* 0x001fc80000010100 */
[----:B------:R-:W-:Y:S01]  /*0b20*/  FFMA.FTZ R2, R17, R2, 1 ;  /* 0x3f80000011027423 */ /* 0x000fe20000010002 */
[----:B--2---:R0:W-:Y:S01]  /*0b30*/  STS.128 [R38], R24 ;  /* 0x0000001826007388 */ /* 0x0041e20000000c00 */
[----:B------:R-:W-:-:S03]  /*0b40*/  NOP ;  /* 0x0000000000007918 */ /* 0x000fc60000000000 */
[----:B------:R-:W1:Y:S01]  /*0b50*/  LDS.128 R20, [R38] ;  /* 0x0000000026147984 */ /* 0x000e620000000c00 */
        /* <DEDUP_REMOVED lines=19> */
[----:B------:R-:W-:-:S02]  /*0c90*/  IMAD R0, R59, UR7, R61 ;  /* 0x000000073b007c24 */ /* 0x000fc4000f8e023d */
[----:B------:R-:W-:Y:S01]  /*0ca0*/  FADD.FTZ R61, R14, R56 ;  /* 0x000000380e3d7221 */ /* 0x000fe20000010000 */
[----:B------:R-:W-:Y:S01]  /*0cb0*/  FMUL.FTZ R67, R16, R67 ;  /* 0x0000004310437220 */ /* 0x000fe20000410000 */
[----:B------:R-:W-:Y:S01]  /*0cc0*/  FMUL.FTZ R66, R17, R66 ;  /* 0x0000004211427220 */ /* 0x000fe20000410000 */
[----:B------:R-:W-:Y:S01]  /*0cd0*/  FMUL.FTZ R69, R18, R69 ;  /* 0x0000004512457220 */ /* 0x000fe20000410000 */
[----:B------:R-:W-:Y:S01]  /*0ce0*/  LEA.HI.X R65, R60, R65, R0, 0x2, P0 ;  /* 0x000000413c417211 */ /* 0x000fe200000f1400 */
[----:B------:R-:W-:Y:S01]  /*0cf0*/  FADD.FTZ R60, R13, R56 ;  /* 0x000000380d3c7221 */ /* 0x000fe20000010000 */
[----:B------:R-:W-:Y:S01]  /*0d00*/  FMUL.FTZ R68, R19, R68 ;  /* 0x0000004413447220 */ /* 0x000fe20000410000 */
[----:B------:R-:W-:Y:S01]  /*0d10*/  IMAD.WIDE.U32 R12, R48, 0x10, R64 ;  /* 0x00000010300c7825 */ /* 0x000fe200078e0040 */
[----:B------:R-:W-:Y:S01]  /*0d20*/  STS.128 [R38], R24 ;  /* 0x0000001826007388 */ /* 0x000fe20000000c00 */
[----:B------:R-:W-:-:S03]  /*0d30*/  NOP ;  /* 0x0000000000007918 */ /* 0x000fc60000000000 */
[----:B------:R-:W0:Y:S04]  /*0d40*/  LDS.128 R28, [R38] ;  /* 0x00000000261c7984 */ /* 0x000e280000000c00 */
[----:B0-----:R0:W-:Y:S01]  /*0d50*/  STG.E.128 desc[UR16][R12.64], R28 ;  /* 0x0000001c0c007986 */ /* 0x0011e2000c101d10 */
[----:B------:R-:W-:Y:S05]  /*0d60*/  BRA.U !UP0, `(.L_x_17985) ;  /* 0x0000000108487547 */ /* 0x000fea000b800000 */
[----:B------:R-:W-:Y:S01]  /*0d70*/  BAR.SYNC.DEFER_BLOCKING 0x0 ;  /* 0x0000000000007b1d */ /* 0x000fe20000010000 */
[----:B------:R-:W-:Y:S01]  /*0d80*/  FMUL.FTZ R20, R20, R67 ;  /* 0x0000004314147220 */ /* 0x000fe20000410000 */
[----:B------:R-:W-:Y:S01]  /*0d90*/  FMUL.FTZ R21, R21, R66 ;  /* 0x0000004215157220 */ /* 0x000fe20000410000 */
[----:B------:R-:W-:Y:S01]  /*0da0*/  FMUL.FTZ R22, R22, R69 ;  /* 0x0000004516167220 */ /* 0x000fe20000410000 */
[----:B------:R-:W-:-:S04]  /*0db0*/  FMUL.FTZ R23, R23, R68 ;  /* 0x0000004417177220 */ /* 0x000fc80000410000 */
[----:B------:R-:W1:Y:S08]  /*0dc0*/  LDC.64 R18, c[0x0][0x430] ;  /* 0x00010c00ff127b82 */ /* 0x000e700000000a00 */
[----:B------:R-:W2:Y:S01]  /*0dd0*/  LDC.64 R24, c[0x0][0x438] ;  /* 0x00010e00ff187b82 */ /* 0x000ea20000000a00 */
[----:B------:R-:W-:Y:S01]  /*0de0*/  STS.128 [R38], R20 ;  /* 0x0000001426007388 */ /* 0x000fe20000000c00 */
[----:B------:R-:W-:-:S03]  /*0df0*/  NOP ;  /* 0x0000000000007918 */ /* 0x000fc60000000000 */
[----:B0-----:R-:W0:Y:S01]  /*0e00*/  LDS.128 R12, [R38] ;  /* 0x00000000260c7984 */ /* 0x001e220000000c00 */
[----:B-1----:R-:W-:-:S04]  /*0e10*/  IMAD.WIDE.U32 R16, R18, UR18, R32 ;  /* 0x0000001212107c25 */ /* 0x002fc8000f8e0020 */
[----:B------:R-:W-:Y:S02]  /*0e20*/  IMAD R17, R19, UR18, R17 ;  /* 0x0000001213117c24 */ /* 0x000fe4000f8e0211 */
[----:B--2---:R-:W-:-:S04]  /*0e30*/  IMAD.WIDE.U32 R16, R59, R24, R16 ;  /* 0x000000183b107225 */ /* 0x004fc800078e0010 */
[----:B------:R-:W-:Y:S01]  /*0e40*/  IMAD R17, R59, R25, R17 ;  /* 0x000000193b117224 */ /* 0x000fe200078e0211 */
[----:B------:R-:W-:-:S04]  /*0e50*/  LEA R18, P0, R16, UR8, 0x2 ;  /* 0x0000000810127c11 */ /* 0x000fc8000f8010ff */
[----:B------:R-:W-:-:S03]  /*0e60*/  LEA.HI.X R19, R16, UR9, R17, 0x2, P0 ;  /* 0x0000000910137c11 */ /* 0x000fc600080f1411 */
[----:B------:R-:W-:-:S05]  /*0e70*/  IMAD.WIDE.U32 R16, R48, 0x10, R18 ;  /* 0x0000001030107825 */ /* 0x000fca00078e0012 */
[----:B0-----:R1:W-:Y:S02]  /*0e80*/  STG.E.128 desc[UR16][R16.64], R12 ;  /* 0x0000000c10007986 */ /* 0x0013e4000c101d10 */
.L_x_17985:
        /* <DEDUP_REMOVED lines=17> */
[----:B------:R-:W0:Y:S01]  /*0fa0*/  LDC.64 R76, c[0x0][0x3e0] ;  /* 0x0000f800ff4c7b82 */ /* 0x000e220000000a00 */
[----:B------:R-:W-:Y:S01]  /*0fb0*/  ISETP.NE.AND P0, PT, R41, 0x1, PT ;  /* 0x000000012900780c */ /* 0x000fe20003f05270 */
[----:B------:R-:W-:Y:S01]  /*0fc0*/  FADD.FTZ R63, R66, R66 ;  /* 0x00000042423f7221 */ /* 0x000fe20000010000 */
[----:B------:R-:W-:Y:S01]  /*0fd0*/  SHF.L.U32 R73, R3, 0x8, RZ ;  /* 0x0000000803497819 */ /* 0x000fe200000006ff */
[----:B------:R-:W-:Y:S01]  /*0fe0*/  FADD.FTZ R65, R68, R68 ;  /* 0x0000004444417221 */ /* 0x000fe20000010000 */
[C---:B------:R-:W-:Y:S01]  /*0ff0*/  SHF.L.U32 R78, R41.reuse, 0x8, RZ ;  /* 0x00000008294e7819 */ /* 0x040fe200000006ff */
        /* <DEDUP_REMOVED lines=17> */
.L_x_18004:
[----:B0-----:R-:W-:Y:S02]  /*1110*/  MOV R16, R34 ;  /* 0x0000002200107202 */ /* 0x001fe40000000f00 */
[----:B------:R-:W-:-:S03]  /*1120*/  MOV R17, R49 ;  /* 0x0000003100117202 */ /* 0x000fc60000000f00 */
[----:B0-----:R-:W-:-:S04]  /*1130*/  IMAD.WIDE.U32 R16, R24, UR4, R16 ;  /* 0x0000000418107c25 */ /* 0x001fc8000f8e0010 */
[----:B------:R-:W-:Y:S01]  /*1140*/  IMAD R2, R25, UR4, R17 ;  /* 0x0000000419027c24 */ /* 0x000fe2000f8e0211 */
[----:B--2---:R-:W-:-:S04]  /*1150*/  LEA R28, P1, R16, R26, 0x3 ;  /* 0x0000001a101c7211 */ /* 0x004fc800078218ff */
[----:B------:R-:W-:-:S06]  /*1160*/  LEA.HI.X R29, R16, R27, R2, 0x3, P1 ;  /* 0x0000001b101d7211 */ /* 0x000fcc00008f1c02 */
[----:B------:R-:W2:Y:S01]  /*1170*/  LDG.E.64 R28, desc[UR16][R28.64] ;  /* 0x000000101c1c7981 */ /* 0x000ea2000c1e1b00 */
[----:B-1----:R-:W-:-:S04]  /*1180*/  IMAD.WIDE.U32 R16, R74, UR4, RZ ;  /* 0x000000044a107c25 */ /* 0x002fc8000f8e00ff */
[----:B---3--:R-:W-:Y:S01]  /*1190*/  IMAD.WIDE.U32 R20, R76, UR4, RZ ;  /* 0x000000044c147c25 */ /* 0x008fe2000f8e00ff */
[----:B------:R-:W-:-:S03]  /*11a0*/  LEA R18, P1, R16, R55, 0x3 ;  /* 0x0000003710127211 */ /* 0x000fc600078218ff */
[----:B------:R-:W-:Y:S01]  /*11b0*/  IMAD R19, R75, UR4, R17 ;  /* 0x000000044b137c24 */ /* 0x000fe2000f8e0211 */
[----:B----4-:R-:W-:Y:S01]  /*11c0*/  LEA R22, P2, R20, R52, 0x3 ;  /* 0x0000003414167211 */ /* 0x010fe200078418ff */
[----:B------:R-:W-:-:S03]  /*11d0*/  IMAD R17, R77, UR4, R21 ;  /* 0x000000044d117c24 */ /* 0x000fc6000f8e0215 */
[----:B------:R-:W-:Y:S02]  /*11e0*/  LEA.HI.X R19, R16, R54, R19, 0x3, P1 ;  /* 0x0000003610137211 */ /* 0x000fe400008f1c13 */
[----:B------:R-:W-:-:S03]  /*11f0*/  LEA.HI.X R23, R20, R50, R17, 0x3, P2 ;  /* 0x0000003214177211 */ /* 0x000fc600010f1c11 */
[----:B------:R0:W5:Y:S04]  /*1200*/  LDG.E.64 R16, desc[UR16][R18.64] ;  /* 0x0000001012107981 */ /* 0x000168000c1e1b00 */
[----:B------:R1:W5:Y:S01]  /*1210*/  LDG.E.64 R20, desc[UR16][R22.64] ;  /* 0x0000001016147981 */ /* 0x000362000c1e1b00 */
[----:B------:R-:W3:Y:S01]  /*1220*/  S2UR UR6, SR_CgaCtaId ;  /* 0x00000000000679c3 */ /* 0x000ee20000008800 */
[C---:B------:R-:W-:Y:S01]  /*1230*/  ISETP.NE.AND P3, PT, R48.reuse, RZ, PT ;  /* 0x000000ff3000720c */ /* 0x040fe20003f65270 */
[----:B------:R-:W-:Y:S01]  /*1240*/  UMOV UR5, 0x400 ;  /* 0x0000040000057882 */ /* 0x000fe20000000000 */
[----:B------:R-:W-:Y:S01]  /*1250*/  ISETP.NE.AND P1, PT, R48, 0x1f, PT ;  /* 0x0000001f3000780c */ /* 0x000fe20003f25270 */
[----:B------:R-:W-:Y:S01]  /*1260*/  BSSY.RECONVERGENT B0, `(.L_x_17987) ;  /* 0x000003f000007945 */ /* 0x000fe20003800200 */
[----:B---3--:R-:W-:Y:S01]  /*1270*/  ULEA UR5, UR6, UR5, 0x18 ;  /* 0x0000000506057291 */ /* 0x008fe2000f8ec0ff */
[-C--:B--2---:R-:W-:Y:S01]  /*1280*/  FMUL.FTZ R2, R58, R29.reuse ;  /* 0x0000001d3a027220 */ /* 0x084fe20000410000 */
[----:B------:R-:W-:Y:S01]  /*1290*/  FMUL.FTZ R31, R28, 1.4426950216293334961 ;  /* 0x3fb8aa3b1c1f7820 */ /* 0x000fe20000410000 */
[-C--:B0-----:R-:W-:Y:S01]  /*12a0*/  FMUL.FTZ R19, R61, R29.reuse ;  /* 0x0000001d3d137220 */ /* 0x081fe20000410000 */
[----:B------:R-:W-:Y:S01]  /*12b0*/  FMUL.FTZ R30, R60, R29 ;  /* 0x0000001d3c1e7220 */ /* 0x000fe20000410000 */
[----:B------:R-:W-:Y:S01]  /*12c0*/  FMUL.RZ R80, R2, 0.15915493667125701904 ;  /* 0x3e22f98302507820 */ /* 0x000fe2000040c000 */
[----:B------:R-:W-:Y:S01]  /*12d0*/  FMUL.FTZ R2, R58, R31 ;  /* 0x0000001f3a027220 */ /* 0x000fe20000410000 */
[----:B-1----:R-:W-:Y:S01]  /*12e0*/  FMUL.RZ R23, R19, 0.15915493667125701904 ;  /* 0x3e22f98313177820 */ /* 0x002fe2000040c000 */
[----:B------:R-:W-:Y:S01]  /*12f0*/  FMUL.FTZ R19, R62, R29 ;  /* 0x0000001d3e137220 */ /* 0x000fe20000410000 */
[----:B------:R-:W-:Y:S01]  /*1300*/  MUFU.SIN R79, R80 ;  /* 0x00000050004f7308 */ /* 0x000fe20000000400 */
[----:B------:R-:W-:Y:S01]  /*1310*/  FMUL.RZ R82, R30, 0.15915493667125701904 ;  /* 0x3e22f9831e527820 */ /* 0x000fe2000040c000 */
[-C--:B------:R-:W-:Y:S01]  /*1320*/  FMUL.FTZ R18, R60, R31.reuse ;  /* 0x0000001f3c127220 */ /* 0x080fe20000410000 */
[----:B------:R-:W-:Y:S01]  /*1330*/  FMUL.RZ R86, R19, 0.15915493667125701904 ;  /* 0x3e22f98313567820 */ /* 0x000fe2000040c000 */
[-C--:B------:R-:W-:Y:S01]  /*1340*/  FMUL.FTZ R22, R61, R31.reuse ;  /* 0x0000001f3d167220 */ /* 0x080fe20000410000 */
[----:B------:R-:W-:Y:S01]  /*1350*/  FMUL.FTZ R31, R62, R31 ;  /* 0x0000001f3e1f7220 */ /* 0x000fe20000410000 */
[----:B------:R-:W-:-:S02]  /*1360*/  IADD3 R19, PT, PT, R73, UR4, RZ ;  /* 0x0000000449137c10 */ /* 0x000fc4000fffe0ff */
[----:B------:R-:W0:Y:S08]  /*1370*/  MUFU.COS R81, R80 ;  /* 0x0000005000517308 */ /* 0x000e300000000000 */
[----:B------:R-:W0:Y:S04]  /*1380*/  MUFU.EX2 R2, R2 ;  /* 0x0000000200027308 */ /* 0x000e280000000800 */
[----:B------:R-:W1:Y:S08]  /*1390*/  MUFU.COS R85, R82 ;  /* 0x0000005200557308 */ /* 0x000e700000000000 */
[----:B------:R-:W2:Y:S08]  /*13a0*/  MUFU.SIN R83, R82 ;  /* 0x0000005200537308 */ /* 0x000eb00000000400 */
[----:B------:R-:W-:Y:S08]  /*13b0*/  MUFU.SIN R87, R23 ;  /* 0x0000001700577308 */ /* 0x000ff00000000400 */
[----:B------:R5:W3:Y:S08]  /*13c0*/  MUFU.COS R89, R23 ;  /* 0x0000001700597308 */ /* 0x000af00000000000 */
[----:B------:R-:W-:Y:S01]  /*13d0*/  MUFU.SIN R82, R86 ;  /* 0x0000005600527308 */ /* 0x000fe20000000400 */
[----:B-----5:R-:W-:-:S04]  /*13e0*/  FMUL.FTZ R23, R17, R21 ;  /* 0x0000001511177220 */ /* 0x020fc80000410000 */
[----:B------:R-:W-:-:S03]  /*13f0*/  FFMA.FTZ R23, R16, R20, -R23 ;  /* 0x0000001410177223 */ /* 0x000fc60000010817 */
[----:B------:R5:W4:Y:S01]  /*1400*/  MUFU.COS R80, R86 ;  /* 0x0000005600507308 */ /* 0x000b220000000000 */
[-C--:B------:R-:W-:Y:S01]  /*1410*/  FMUL.FTZ R88, R63, R23.reuse ;  /* 0x000000173f587220 */ /* 0x080fe20000410000 */
[-C--:B------:R-:W-:Y:S01]  /*1420*/  FMUL.FTZ R90, R64, R23.reuse ;  /* 0x00000017405a7220 */ /* 0x080fe20000410000 */
[----:B------:R-:W-:-:S05]  /*1430*/  FMUL.FTZ R93, R65, R23 ;  /* 0x00000017415d7220 */ /* 0x000fca0000410000 */
[----:B------:R0:W1:Y:S01]  /*1440*/  MUFU.EX2 R84, R18 ;  /* 0x0000001200547308 */ /* 0x0000620000000800 */
[----:B-----5:R-:W-:-:S03]  /*1450*/  FMUL.FTZ R86, R0, R23 ;  /* 0x0000001700567220 */ /* 0x020fc60000410000 */
[----:B------:R5:W3:Y:S04]  /*1460*/  MUFU.EX2 R30, R22 ;  /* 0x00000016001e7308 */ /* 0x000ae80000000800 */
[----:B------:R-:W4:Y:S01]  /*1470*/  MUFU.EX2 R31, R31 ;  /* 0x0000001f001f7308 */ /* 0x000f220000000800 */
[----:B0-----:R-:W-:Y:S01]  /*1480*/  P2R R18, PR, RZ, 0x8 ;  /* 0x00000008ff127803 */ /* 0x001fe20000000000 */
[C---:B------:R-:W-:Y:S01]  /*1490*/  FMUL.FTZ R18, R2.reuse, R81 ;  /* 0x0000005102127220 */ /* 0x040fe20000410000 */
[----:B-----5:R-:W-:Y:S01]  /*14a0*/  SEL R22, R19, R40, !P3 ;  /* 0x0000002813167207 */ /* 0x020fe20005800000 */
[----:B------:R-:W-:Y:S01]  /*14b0*/  FMUL.FTZ R19, R2, R79 ;  /* 0x0000004f02137220 */ /* 0x000fe20000410000 */
[----:B------:R-:W-:Y:S01]  /*14c0*/  FMUL.FTZ R2, R16, R21 ;  /* 0x0000001510027220 */ /* 0x000fe20000410000 */
[----:B-1----:R-:W-:Y:S01]  /*14d0*/  FMUL.FTZ R81, R84, R85 ;  /* 0x0000005554517220 */ /* 0x002fe20000410000 */
[----:B------:R-:W-:Y:S01]  /*14e0*/  LEA R22, R22, UR5, 0x3 ;  /* 0x0000000516167c11 */ /* 0x000fe2000f8e18ff */
[----:B--2---:R-:W-:Y:S01]  /*14f0*/  FMUL.FTZ R84, R84, R83 ;  /* 0x0000005354547220 */ /* 0x004fe20000410000 */
[----:B------:R-:W-:Y:S01]  /*1500*/  FFMA.FTZ R2, R17, R20, R2 ;  /* 0x0000001411027223 */ /* 0x000fe20000010002 */
[C---:B---3--:R-:W-:Y:S01]  /*1510*/  FMUL.FTZ R83, R30.reuse, R89 ;  /* 0x000000591e537220 */ /* 0x048fe20000410000 */
[----:B------:R-:W-:Y:S01]  /*1520*/  FMUL.FTZ R85, R30, R87 ;  /* 0x000000571e557220 */ /* 0x000fe20000410000 */
[----:B------:R0:W-:Y:S01]  /*1530*/  STS.64 [R22+0x660], R18 ;  /* 0x0006601216007388 */ /* 0x0001e20000000a00 */
[C---:B----4-:R-:W-:Y:S01]  /*1540*/  FMUL.FTZ R80, R31.reuse, R80 ;  /* 0x000000501f507220 */ /* 0x050fe20000410000 */
[----:B------:R-:W-:Y:S01]  /*1550*/  FMUL.FTZ R82, R31, R82 ;  /* 0x000000521f527220 */ /* 0x000fe20000410000 */
        /* <DEDUP_REMOVED lines=12> */
[----:B------:R3:W4:Y:S01]  /*1620*/  LDS.64 R16, [R2+0x660] ;  /* 0x0006600002107984 */ /* 0x0007220000000a00 */
[----:B------:R-:W-:Y:S05]  /*1630*/  BRA `(.L_x_17989) ;  /* 0x0000000000047947 */ /* 0x000fea0003800000 */
.L_x_17988:
[----:B------:R1:W2:Y:S02]  /*1640*/  LDS.64 R16, [R71+0x1668] ;  /* 0x0016680047107984 */ /* 0x0002a40000000a00 */
.L_x_17989:
[----:B------:R-:W-:Y:S05]  /*1650*/  BSYNC.RECONVERGENT B0 ;  /* 0x0000000000007941 */ /* 0x000fea0003800200 */
.L_x_17987:
[----:B------:R-:W5:Y:S01]  /*1660*/  @P0 LDC R21, c[0x0][0x38c] ;  /* 0x0000e300ff150b82 */ /* 0x000f620000000800 */
[----:B------:R-:W-:Y:S01]  /*1670*/  CS2R R30, SRZ ;  /* 0x00000000001e7805 */ /* 0x000fe2000001ff00 */
[----:B-----5:R-:W-:-:S04]  /*1680*/  @P0 IMAD R21, R66, R21, UR4 ;  /* 0x0000000442150e24 */ /* 0x020fc8000f8e0215 */
[----:B------:R-:W-:-:S05]  /*1690*/  @P0 IMAD.WIDE R20, R21, 0x10, R36 ;  /* 0x0000001015140825 */ /* 0x000fca00078e0224 */
[----:B------:R5:W2:Y:S01]  /*16a0*/  @P0 LDG.E.64 R30, desc[UR16][R20.64+0x8] ;  /* 0x00000810141e0981 */ /* 0x000aa2000c1e1b00 */
[-C--:B---3--:R-:W-:Y:S01]  /*16b0*/  FMUL.FTZ R2, R67, R84.reuse ;  /* 0x0000005443027220 */ /* 0x088fe20000410000 */
[-C--:B0-----:R-:W-:Y:S01]  /*16c0*/  FMUL.FTZ R22, RZ, R84.reuse ;  /* 0x00000054ff167220 */ /* 0x081fe20000410000 */
        /* <DEDUP_REMOVED lines=8> */
[----:B-----5:R-:W-:Y:S01]  /*1750*/  FMUL.FTZ R21, R19, R84 ;  /* 0x0000005413157220 */ /* 0x020fe20000410000 */
[----:B------:R-:W-:Y:S01]  /*1760*/  ISETP.GE.AND P4, PT, R41, UR7, PT ;  /* 0x0000000729007c0c */ /* 0x000fe2000bf86270 */
[C---:B------:R-:W-:Y:S01]  /*1770*/  FMUL.FTZ R92, R85.reuse, R22 ;  /* 0x00000016555c7220 */ /* 0x040fe20000410000 */
[----:B------:R-:W-:Y:S01]  /*1780*/  FMUL.FTZ R23, R85, R2 ;  /* 0x0000000255177220 */ /* 0x000fe20000410000 */
[----:B------:R-:W-:-:S02]  /*1790*/  ISETP.GT.U32.AND P2, PT, R72, 0x1b, PT ;  /* 0x0000001b4800780c */ /* 0x000fc40003f44070 */
[C---:B------:R-:W-:Y:S01]  /*17a0*/  FFMA.FTZ R92, R83.reuse, R2, -R92 ;  /* 0x00000002535c7223 */ /* 0x040fe2000001085c */
[----:B------:R-:W-:Y:S01]  /*17b0*/  FFMA.FTZ R23, R83, R22, R23 ;  /* 0x0000001653177223 */ /* 0x000fe20000010017 */
[----:B------:R-:W-:Y:S01]  /*17c0*/  FMUL.FTZ R2, R18, R84 ;  /* 0x0000005412027220 */ /* 0x000fe20000410000 */
[----:B------:R-:W-:Y:S01]  /*17d0*/  ISETP.GT.U32.AND P3, PT, R72, 0x17, PT ;  /* 0x000000174800780c */ /* 0x000fe20003f64070 */
[----:B------:R-:W-:Y:S01]  /*17e0*/  FADD.FTZ R79, R69, R92 ;  /* 0x0000005c454f7221 */ /* 0x000fe20000010000 */
[----:B------:R-:W-:Y:S01]  /*17f0*/  FADD.FTZ R23, RZ, R23 ;  /* 0x00000017ff177221 */ /* 0x000fe20000010000 */
[-C--:B------:R-:W-:Y:S01]  /*1800*/  FFMA.FTZ R20, R19, R81.reuse, R2 ;  /* 0x0000005113147223 */ /* 0x080fe20000010002 */
[----:B------:R-:W-:Y:S01]  /*1810*/  FFMA.FTZ R2, R18, R81, -R21 ;  /* 0x0000005112027223 */ /* 0x000fe20000010815 */
[C---:B------:R-:W-:Y:S01]  /*1820*/  FMUL.FTZ R97, R82.reuse, R79 ;  /* 0x0000004f52617220 */ /* 0x040fe20000410000 */
[-C--:B------:R-:W-:Y:S01]  /*1830*/  FMUL.FTZ R92, R82, R23.reuse ;  /* 0x00000017525c7220 */ /* 0x080fe20000410000 */
[----:B------:R-:W-:Y:S01]  /*1840*/  FMUL.FTZ R22, R85, R20 ;  /* 0x0000001455167220 */ /* 0x000fe20000410000 */
[----:B------:R-:W-:Y:S01]  /*1850*/  ISETP.NE.OR P4, PT, R48, RZ, P4 ;  /* 0x000000ff3000720c */ /* 0x000fe20002785670 */
[C---:B------:R-:W-:Y:S01]  /*1860*/  FFMA.FTZ R97, R80.reuse, R23, R97 ;  /* 0x0000001750617223 */ /* 0x040fe20000010061 */
[----:B------:R-:W-:Y:S01]  /*1870*/  FFMA.FTZ R79, R80, R79, -R92 ;  /* 0x0000004f504f7223 */ /* 0x000fe2000001085c */
[----:B------:R-:W-:-:S02]  /*1880*/  ISETP.GT.U32.AND P5, PT, R72, 0xf, PT ;  /* 0x0000000f4800780c */ /* 0x000fc40003fa4070 */
[----:B------:R-:W-:Y:S01]  /*1890*/  FADD.FTZ R92, RZ, R97 ;  /* 0x00000061ff5c7221 */ /* 0x000fe20000010000 */
[----:B------:R-:W-:Y:S01]  /*18a0*/  FADD.FTZ R94, R70, R79 ;  /* 0x0000004f465e7221 */ /* 0x000fe20000010000 */
[-C--:B------:R-:W-:Y:S01]  /*18b0*/  FFMA.FTZ R97, R83, R2.reuse, -R22 ;  /* 0x0000000253617223 */ /* 0x080fe20000010816 */
[----:B------:R-:W-:Y:S02]  /*18c0*/  FMUL.FTZ R2, R85, R2 ;  /* 0x0000000255027220 */ /* 0x000fe40000410000 */
[----:B------:R-:W0:Y:S01]  /*18d0*/  SHFL.UP PT, R79, R92, 0x1, RZ ;  /* 0x042000005c4f7989 */ /* 0x000e2200000e00ff */
[----:B------:R-:W-:Y:S01]  /*18e0*/  FMUL.FTZ R23, R82, R97 ;  /* 0x0000006152177220 */ /* 0x000fe20000410000 */
[----:B------:R-:W-:Y:S02]  /*18f0*/  FFMA.FTZ R21, R83, R20, R2 ;  /* 0x0000001453157223 */ /* 0x000fe40000010002 */
[----:B------:R-:W3:Y:S02]  /*1900*/  SHFL.UP PT, R22, R94, 0x1, RZ ;  /* 0x042000005e167989 */ /* 0x000ee400000e00ff */
[-C--:B------:R-:W-:Y:S01]  /*1910*/  FFMA.FTZ R96, R80, R21.reuse, R23 ;  /* 0x0000001550607223 */ /* 0x080fe20000010017 */
[----:B------:R-:W-:-:S04]  /*1920*/  FMUL.FTZ R2, R82, R21 ;  /* 0x0000001552027220 */ /* 0x000fc80000410000 */
[----:B------:R-:W-:Y:S01]  /*1930*/  FFMA.FTZ R97, R80, R97, -R2 ;  /* 0x0000006150617223 */ /* 0x000fe20000010802 */
[----:B------:R-:W5:Y:S04]  /*1940*/  SHFL.UP PT, R20, R96, 0x1, RZ ;  /* 0x0420000060147989 */ /* 0x000f6800000e00ff */
[----:B------:R-:W1:Y:S01]  /*1950*/  SHFL.UP PT, R2, R97, 0x1, RZ ;  /* 0x0420000061027989 */ /* 0x000e6200000e00ff */
[-C--:B0-----:R-:W-:Y:S01]  /*1960*/  FMUL.FTZ R21, R97, R79.reuse ;  /* 0x0000004f61157220 */ /* 0x081fe20000410000 */
[----:B------:R-:W-:-:S03]  /*1970*/  FMUL.FTZ R98, R96, R79 ;  /* 0x0000004f60627220 */ /* 0x000fc60000410000 */
[-C--:B---3--:R-:W-:Y:S01]  /*1980*/  FFMA.FTZ R23, R96, R22.reuse, R21 ;  /* 0x0000001660177223 */ /* 0x088fe20000010015 */
[----:B------:R-:W-:-:S03]  /*1990*/  FFMA.FTZ R21, R97, R22, -R98 ;  /* 0x0000001661157223 */ /* 0x000fc60000010862 */
[----:B------:R-:W-:Y:S01]  /*19a0*/  @P1 FADD.FTZ R92, R92, R23 ;  /* 0x000000175c5c1221 */ /* 0x000fe20000010000 */
[----:B------:R-:W-:Y:S01]  /*19b0*/  @P1 FADD.FTZ R94, R94, R21 ;  /* 0x000000155e5e1221 */ /* 0x000fe20000010000 */
[----:B-----5:R-:W-:-:S03]  /*19c0*/  FMUL.FTZ R21, R97, R20 ;  /* 0x0000001461157220 */ /* 0x020fc60000410000 */
[----:B------:R-:W0:Y:S01]  /*19d0*/  SHFL.UP PT, R23, R92, 0x2, RZ ;  /* 0x044000005c177989 */ /* 0x000e2200000e00ff */
[C---:B------:R-:W-:Y:S01]  /*19e0*/  FMUL.FTZ R20, R96.reuse, R20 ;  /* 0x0000001460147220 */ /* 0x040fe20000410000 */
[-C--:B-1----:R-:W-:Y:S02]  /*19f0*/  @P1 FFMA.FTZ R96, R96, R2.reuse, R21 ;  /* 0x0000000260601223 */ /* 0x082fe40000010015 */
[----:B------:R-:W1:Y:S01]  /*1a00*/  SHFL.UP PT, R22, R94, 0x2, RZ ;  /* 0x044000005e167989 */ /* 0x000e6200000e00ff */
[----:B------:R-:W-:Y:S01]  /*1a10*/  @P1 FFMA.FTZ R97, R97, R2, -R20 ;  /* 0x0000000261611223 */ /* 0x000fe20000010814 */
[----:B------:R-:W-:Y:S02]  /*1a20*/  ISETP.GE.AND P1, PT, R39, 0x2, PT ;  /* 0x000000022700780c */ /* 0x000fe40003f26270 */
[----:B------:R-:W3:Y:S04]  /*1a30*/  SHFL.UP PT, R20, R96, 0x2, RZ ;  /* 0x0440000060147989 */ /* 0x000ee800000e00ff */
[----:B------:R-:W5:Y:S01]  /*1a40*/  SHFL.UP PT, R2, R97, 0x2, RZ ;  /* 0x0440000061027989 */ /* 0x000f6200000e00ff */
        /* <DEDUP_REMOVED lines=12> */
[----:B------:R-:W1:Y:S04]  /*1b10*/  SHFL.UP PT, R21, R94, 0x4, RZ ;  /* 0x048000005e157989 */ /* 0x000e6800000e00ff */
[----:B------:R-:W3:Y:S04]  /*1b20*/  SHFL.UP PT, R20, R96, 0x4, RZ ;  /* 0x0480000060147989 */ /* 0x000ee800000e00ff */
[----:B------:R-:W5:Y:S01]  /*1b30*/  SHFL.UP PT, R2, R97, 0x4, RZ ;  /* 0x0480000061027989 */ /* 0x000f6200000e00ff */
        /* <DEDUP_REMOVED lines=12> */
[----:B------:R-:W1:Y:S04]  /*1c00*/  SHFL.UP PT, R20, R96, 0x8, RZ ;  /* 0x0500000060147989 */ /* 0x000e6800000e00ff */
[----:B------:R-:W3:Y:S04]  /*1c10*/  SHFL.UP PT, R21, R94, 0x8, RZ ;  /* 0x050000005e157989 */ /* 0x000ee800000e00ff */
[----:B------:R-:W5:Y:S01]  /*1c20*/  SHFL.UP PT, R2, R97, 0x8, RZ ;  /* 0x0500000061027989 */ /* 0x000f6200000e00ff */
[CC--:B0-----:R-:W-:Y:S01]  /*1c30*/  FMUL.FTZ R101, R97.reuse, R22.reuse ;  /* 0x0000001661657220 */ /* 0x0c1fe20000410000 */
[C---:B------:R-:W-:Y:S01]  /*1c40*/  FMUL.FTZ R98, R96.reuse, R22 ;  /* 0x0000001660627220 */ /* 0x040fe20000410000 */
[-C--:B-1----:R-:W-:Y:S01]  /*1c50*/  FMUL.FTZ R23, R96, R20.reuse ;  /* 0x0000001460177220 */ /* 0x082fe20000410000 */
[C---:B------:R-:W-:Y:S01]  /*1c60*/  FMUL.FTZ R79, R97.reuse, R20 ;  /* 0x00000014614f7220 */ /* 0x040fe20000410000 */
[----:B------:R-:W-:Y:S01]  /*1c70*/  FMUL.FTZ R20, R82, R93 ;  /* 0x0000005d52147220 */ /* 0x000fe20000410000 */
[-C--:B---3--:R-:W-:Y:S01]  /*1c80*/  FFMA.FTZ R101, R96, R21.reuse, R101 ;  /* 0x0000001560657223 */ /* 0x088fe20000010065 */
[C---:B------:R-:W-:Y:S01]  /*1c90*/  FFMA.FTZ R99, R97.reuse, R21, -R98 ;  /* 0x0000001561637223 */ /* 0x040fe20000010862 */
[----:B--2-4-:R-:W-:Y:S01]  /*1ca0*/  FMUL.FTZ R21, R82, R17 ;  /* 0x0000001152157220 */ /* 0x014fe20000410000 */
[C---:B------:R-:W-:Y:S01]  /*1cb0*/  FFMA.FTZ R20, R80.reuse, R95, -R20 ;  /* 0x0000005f50147223 */ /* 0x040fe20000010814 */
[-C--:B-----5:R-:W-:Y:S01]  /*1cc0*/  @P1 FFMA.FTZ R97, R97, R2.reuse, -R23 ;  /* 0x0000000261611223 */ /* 0x0a0fe20000010817 */
[----:B------:R-:W-:Y:S01]  /*1cd0*/  FMUL.FTZ R23, R80, R17 ;  /* 0x0000001150177220 */ /* 0x000fe20000410000 */
[----:B------:R-:W-:Y:S01]  /*1ce0*/  @P1 FADD.FTZ R92, R92, R101 ;  /* 0x000000655c5c1221 */ /* 0x000fe20000010000 */
[----:B------:R-:W-:Y:S01]  /*1cf0*/  @P1 FFMA.FTZ R96, R96, R2, R79 ;  /* 0x0000000260601223 */ /* 0x000fe2000001004f */
[----:B------:R-:W-:Y:S01]  /*1d00*/  @P1 FADD.FTZ R94, R94, R99 ;  /* 0x000000635e5e1221 */ /* 0x000fe20000010000 */
[C---:B------:R-:W-:Y:S01]  /*1d10*/  FMUL.FTZ R79, R82.reuse, R95 ;  /* 0x0000005f524f7220 */ /* 0x040fe20000410000 */
[-C--:B------:R-:W-:Y:S01]  /*1d20*/  FFMA.FTZ R98, -R82, R16.reuse, -R23 ;  /* 0x0000001052627223 */ /* 0x080fe20000010917 */
[C---:B------:R-:W-:Y:S01]  /*1d30*/  FFMA.FTZ R2, R80.reuse, R16, -R21 ;  /* 0x0000001050027223 */ /* 0x040fe20000010815 */
[----:B------:R-:W0:Y:S01]  /*1d40*/  SHFL.UP PT, R23, R92, 0x10, RZ ;  /* 0x060000005c177989 */ /* 0x000e2200000e00ff */
[----:B------:R-:W-:Y:S01]  /*1d50*/  FFMA.FTZ R79, R80, R93, R79 ;  /* 0x0000005d504f7223 */ /* 0x000fe2000001004f */
[----:B------:R-:W-:Y:S01]  /*1d60*/  FADD.FTZ R102, R91, R20 ;  /* 0x000000145b667221 */ /* 0x000fe20000010000 */
[C---:B------:R-:W-:Y:S01]  /*1d70*/  FMUL.FTZ R104, R85.reuse, R98 ;  /* 0x0000006255687220 */ /* 0x040fe20000410000 */
        /* <DEDUP_REMOVED lines=11> */
[C---:B------:R-:W-:Y:S01]  /*1e30*/  FMUL.FTZ R98, R84.reuse, R2 ;  /* 0x0000000254627220 */ /* 0x040fe20000410000 */
[----:B------:R-:W-:Y:S01]  /*1e40*/  ISETP.GE.AND P1, PT, R39, 0x10, PT ;  /* 0x000000102700780c */ /* 0x000fe20003f26270 */
[----:B------:R-:W-:Y:S01]  /*1e50*/  FADD.FTZ R102, R89, R102 ;  /* 0x0000006659667221 */ /* 0x000fe20000010000 */
[-C--:B------:R-:W-:Y:S01]  /*1e60*/  FMUL.FTZ R101, R84, R104.reuse ;  /* 0x0000006854657220 */ /* 0x080fe20000410000 */
[----:B------:R-:W-:Y:S01]  /*1e70*/  FADD.FTZ R99, R88, R99 ;  /* 0x0000006358637221 */ /* 0x000fe20000010000 */
[C---:B------:R-:W-:Y:S01]  /*1e80*/  FFMA.FTZ R79, R81.reuse, R104, R98 ;  /* 0x00000068514f7223 */ /* 0x040fe20000010062 */
[C---:B------:R-:W-:Y:S01]  /*1e90*/  FMUL.FTZ R100, R84.reuse, R102 ;  /* 0x0000006654647220 */ /* 0x040fe20000410000 */
[----:B------:R-:W-:Y:S01]  /*1ea0*/  FFMA.FTZ R2, R81, R2, -R101 ;  /* 0x0000000251027223 */ /* 0x000fe20000010865 */
[----:B------:R-:W-:Y:S01]  /*1eb0*/  FMUL.FTZ R105, R84, R99 ;  /* 0x0000006354697220 */ /* 0x000fe20000410000 */
[CC--:B0-----:R-:W-:Y:S01]  /*1ec0*/  FMUL.FTZ R98, R96.reuse, R23.reuse ;  /* 0x0000001760627220 */ /* 0x0c1fe20000410000 */
[----:B------:R-:W-:Y:S01]  /*1ed0*/  FMUL.FTZ R101, R97, R23 ;  /* 0x0000001761657220 */ /* 0x000fe20000410000 */
[C---:B------:R-:W-:Y:S01]  /*1ee0*/  FFMA.FTZ R103, R81.reuse, R99, R100 ;  /* 0x0000006351677223 */ /* 0x040fe20000010064 */
[----:B------:R-:W-:Y:S01]  /*1ef0*/  FFMA.FTZ R102, R81, R102, -R105 ;  /* 0x0000006651667223 */ /* 0x000fe20000010869 */
        /* <DEDUP_REMOVED lines=18> */
[----:B------:R5:W0:Y:S04]  /*2020*/  SHFL.IDX PT, R98, R30, RZ, 0x1f ;  /* 0x00001fff1e627589 */ /* 0x000a2800000e0000 */
        /* <DEDUP_REMOVED lines=16> */
.L_x_17991:
[----:B------:R-:W-:Y:S05]  /*2130*/  BSYNC.RECONVERGENT B0 ;  /* 0x0000000000007941 */ /* 0x000fea0003800200 */
.L_x_17990:
        /* <DEDUP_REMOVED lines=17> */
.L_x_17993:
[----:B------:R-:W-:Y:S05]  /*2250*/  BSYNC.RECONVERGENT B0 ;  /* 0x0000000000007941 */ /* 0x000fea0003800200 */
.L_x_17992:
        /* <DEDUP_REMOVED lines=16> */
.L_x_17995:
[----:B------:R-:W-:Y:S05]  /*2360*/  BSYNC.RECONVERGENT B0 ;  /* 0x0000000000007941 */ /* 0x000fea0003800200 */
.L_x_17994:
        /* <DEDUP_REMOVED lines=16> */
.L_x_17997:
[----:B------:R-:W-:Y:S05]  /*2470*/  BSYNC.RECONVERGENT B0 ;  /* 0x0000000000007941 */ /* 0x000fea0003800200 */
.L_x_17996:
        /* <DEDUP_REMOVED lines=16> */
.L_x_17999:
[----:B------:R-:W-:Y:S05]  /*2580*/  BSYNC.RECONVERGENT B0 ;  /* 0x0000000000007941 */ /* 0x000fea0003800200 */
.L_x_17998:
[----:B-1----:R-:W-:Y:S01]  /*2590*/  SHFL.DOWN PT, R105, R2, 0x1, 0x1f ;  /* 0x08201f0002697f89 */ /* 0x002fe200000e0000 */
[C---:B------:R-:W-:Y:S01]  /*25a0*/  ISETP.NE.AND P1, PT, R48.reuse, 0x1f, PT ;  /* 0x0000001f3000780c */ /* 0x040fe20003f25270 */
[----:B------:R-:W-:Y:S01]  /*25b0*/  BSSY.RECONVERGENT B0, `(.L_x_18000) ;  /* 0x00000c5000007945 */ /* 0x000fe20003800200 */
[----:B------:R-:W-:Y:S01]  /*25c0*/  ISETP.NE.AND P2, PT, R48, RZ, PT ;  /* 0x000000ff3000720c */ /* 0x000fe20003f45270 */
[----:B--2---:R-:W1:Y:S01]  /*25d0*/  SHFL.IDX PT, R102, R23, RZ, 0x1f ;  /* 0x00001fff17667589 */ /* 0x004e6200000e0000 */
[----:B------:R-:W-:-:S03]  /*25e0*/  ISETP.GT.AND P3, PT, R39, 0xf, PT ;  /* 0x0000000f2700780c */ /* 0x000fc60003f64270 */
[----:B0-----:R-:W0:Y:S04]  /*25f0*/  SHFL.DOWN PT, R103, R79, 0x1, 0x1f ;  /* 0x08201f004f677f89 */ /* 0x001e2800000e0000 */
[----:B------:R-:W2:Y:S04]  /*2600*/  SHFL.IDX PT, R101, R22, RZ, 0x1f ;  /* 0x00001fff16657589 */ /* 0x000ea800000e0000 */
[----:B------:R-:W5:Y:S04]  /*2610*/  SHFL.DOWN PT, R107, R31, 0x1, 0x1f ;  /* 0x08201f001f6b7f89 */ /* 0x000f6800000e0000 */
[----:B------:R-:W5:Y:S04]  /*2620*/  SHFL.DOWN PT, R109, R30, 0x1, 0x1f ;  /* 0x08201f001e6d7f89 */ /* 0x000f6800000e0000 */
[----:B---34-:R-:W-:Y:S01]  /*2630*/  SHFL.IDX PT, R2, R2, RZ, 0x1f ;  /* 0x00001fff02027589 */ /* 0x018fe200000e0000 */
[----:B-1----:R-:W-:-:S03]  /*2640*/  @P1 FMUL.FTZ R100, R105, R102 ;  /* 0x0000006669641220 */ /* 0x002fc60000410000 */
[----:B------:R-:W-:Y:S01]  /*2650*/  SHFL.IDX PT, R79, R79, RZ, 0x1f ;  /* 0x00001fff4f4f7589 */ /* 0x000fe200000e0000 */
[----:B0-----:R-:W-:-:S03]  /*2660*/  @P1 FMUL.FTZ R104, R103, R102 ;  /* 0x0000006667681220 */ /* 0x001fc60000410000 */
[----:B------:R-:W-:Y:S01]  /*2670*/  SHFL.IDX PT, R31, R31, RZ, 0x1f ;  /* 0x00001fff1f1f7589 */ /* 0x000fe200000e0000 */
[-C--:B--2---:R-:W-:Y:S01]  /*2680*/  @P1 FFMA.FTZ R100, R103, R101.reuse, -R100 ;  /* 0x0000006567641223 */ /* 0x084fe20000010864 */
[----:B------:R-:W-:Y:S02]  /*2690*/  @P1 FFMA.FTZ R104, R105, R101, R104 ;  /* 0x0000006569681223 */ /* 0x000fe40000010068 */
[----:B------:R-:W-:Y:S01]  /*26a0*/  SHFL.IDX PT, R30, R30, RZ, 0x1f ;  /* 0x00001fff1e1e7589 */ /* 0x000fe200000e0000 */
[----:B-----5:R-:W-:Y:S01]  /*26b0*/  @P1 FADD.FTZ R101, R107, R100 ;  /* 0x000000646b651221 */ /* 0x020fe20000010000 */
        /* <DEDUP_REMOVED lines=20> */
[-C--:B------:R-:W-:Y:S01]  /*2800*/  FFMA.FTZ R92, R80, R95.reuse, -R92 ;  /* 0x0000005f505c7223 */ /* 0x080fe2000001085c */
[----:B------:R-:W-:Y:S01]  /*2810*/  FFMA.FTZ R98, R18, R98, -R17 ;  /* 0x0000006212627223 */ /* 0x000fe20000010811 */
[----:B------:R-:W-:Y:S01]  /*2820*/  FADD.FTZ R90, R90, R97 ;  /* 0x000000615a5a7221 */ /* 0x000fe20000010000 */
[----:B------:R-:W-:Y:S01]  /*2830*/  FMUL.FTZ R104, R62, R95 ;  /* 0x0000005f3e687220 */ /* 0x000fe20000410000 */
[----:B------:R-:W-:Y:S01]  /*2840*/  FADD.FTZ R92, R91, R92 ;  /* 0x0000005c5b5c7221 */ /* 0x000fe20000010000 */
        /* <DEDUP_REMOVED lines=12> */
[----:B------:R-:W-:Y:S01]  /*2910*/  FADD.FTZ R94, RZ, R18 ;  /* 0x00000012ff5e7221 */ /* 0x000fe20000010000 */
[-C--:B------:R-:W-:Y:S01]  /*2920*/  FMUL.FTZ R18, R84, R89.reuse ;  /* 0x0000005954127220 */ /* 0x080fe20000410000 */
[----:B------:R-:W-:Y:S01]  /*2930*/  FADD.FTZ R96, R68, R17 ;  /* 0x0000001144607221 */ /* 0x000fe20000010000 */
[----:B------:R-:W-:Y:S01]  /*2940*/  FMUL.FTZ R84, R84, R88 ;  /* 0x0000005854547220 */ /* 0x000fe20000410000 */
[----:B------:R-:W-:Y:S01]  /*2950*/  FMUL.FTZ R16, R85, R94 ;  /* 0x0000005e55107220 */ /* 0x000fe20000410000 */
[----:B------:R-:W-:Y:S01]  /*2960*/  FFMA.FTZ R17, R81, R88, R18 ;  /* 0x0000005851117223 */ /* 0x000fe20000010012 */
[----:B------:R-:W-:Y:S01]  /*2970*/  FMUL.FTZ R85, R85, R96 ;  /* 0x0000006055557220 */ /* 0x000fe20000410000 */
[----:B------:R-:W-:Y:S01]  /*2980*/  FFMA.FTZ R84, R81, R89, -R84 ;  /* 0x0000005951547223 */ /* 0x000fe20000010854 */
[----:B------:R-:W-:Y:S01]  /*2990*/  FFMA.FTZ R18, R0, R99, RZ ;  /* 0x0000006300127223 */ /* 0x000fe200000100ff */
[----:B------:R-:W-:Y:S01]  /*29a0*/  FADD.FTZ R81, R86, R17 ;  /* 0x0000001156517221 */ /* 0x000fe20000010000 */
[----:B------:R-:W-:Y:S01]  /*29b0*/  FFMA.FTZ R97, R83, R94, R85 ;  /* 0x0000005e53617223 */ /* 0x000fe20000010055 */
[----:B------:R-:W-:Y:S01]  /*29c0*/  FADD.FTZ R87, R87, R84 ;  /* 0x0000005457577221 */ /* 0x000fe20000010000 */
[-C--:B------:R-:W-:Y:S01]  /*29d0*/  FFMA.FTZ R16, R83, R96.reuse, -R16 ;  /* 0x0000006053107223 */ /* 0x080fe20000010810 */
[----:B------:R-:W-:Y:S01]  /*29e0*/  FMUL.FTZ R84, R58, R81 ;  /* 0x000000513a547220 */ /* 0x000fe20000410000 */
[----:B------:R-:W-:Y:S01]  /*29f0*/  FFMA.FTZ R19, R63, R96, R18 ;  /* 0x000000603f137223 */ /* 0x000fe20000010012 */
[----:B------:R-:W-:Y:S01]  /*2a00*/  FADD.FTZ R86, -R68, R96 ;  /* 0x0000006044567221 */ /* 0x000fe20000010100 */
[----:B------:R-:W-:Y:S01]  /*2a10*/  FMUL.FTZ R85, R60, R88 ;  /* 0x000000583c557220 */ /* 0x000fe20000410000 */
[----:B------:R-:W-:Y:S01]  /*2a20*/  FADD.FTZ R83, -R67, R99 ;  /* 0x0000006343537221 */ /* 0x000fe20000010100 */
[----:B------:R-:W-:Y:S01]  /*2a30*/  FMUL.FTZ R18, R58, R87 ;  /* 0x000000573a127220 */ /* 0x000fe20000410000 */
[----:B------:R-:W-:Y:S01]  /*2a40*/  FMUL.FTZ R96, R91, R84 ;  /* 0x000000545b607220 */ /* 0x000fe20000410000 */
[----:B------:R-:W-:Y:S01]  /*2a50*/  FMUL.FTZ R17, R60, R89 ;  /* 0x000000593c117220 */ /* 0x000fe20000410000 */
[----:B------:R-:W-:Y:S01]  /*2a60*/  FMUL.FTZ R99, R94, R85 ;  /* 0x000000555e637220 */ /* 0x000fe20000410000 */
[----:B------:R-:W-:Y:S01]  /*2a70*/  FADD.FTZ R97, RZ, R97 ;  /* 0x00000061ff617221 */ /* 0x000fe20000010000 */
[-C--:B------:R-:W-:Y:S01]  /*2a80*/  FFMA.FTZ R96, R83, R18.reuse, -R96 ;  /* 0x0000001253607223 */ /* 0x080fe20000010860 */
[----:B------:R-:W-:Y:S01]  /*2a90*/  FMUL.FTZ R18, R91, R18 ;  /* 0x000000125b127220 */ /* 0x000fe20000410000 */
        /* <DEDUP_REMOVED lines=8> */
[C---:B------:R-:W-:Y:S01]  /*2b20*/  FFMA.FTZ R17, R80.reuse, R100, -R17 ;  /* 0x0000006450117223 */ /* 0x040fe20000010811 */
[----:B------:R-:W-:Y:S01]  /*2b30*/  FFMA.FTZ R103, R80, R97, R82 ;  /* 0x0000006150677223 */ /* 0x000fe20000010052 */
[----:B------:R-:W-:Y:S01]  /*2b40*/  FADD.FTZ R96, RZ, R96 ;  /* 0x00000060ff607221 */ /* 0x000fe20000010000 */
[----:B------:R-:W-:Y:S01]  /*2b50*/  FMUL.FTZ R80, R61, R90 ;  /* 0x0000005a3d507220 */ /* 0x000fe20000410000 */
[----:B------:R-:W-:Y:S01]  /*2b60*/  FADD.FTZ R18, R18, R99 ;  /* 0x0000006312127221 */ /* 0x000fe20000010000 */
[----:B------:R-:W-:Y:S01]  /*2b70*/  FFMA.FTZ R82, R64, R100, R19 ;  /* 0x0000006440527223 */ /* 0x000fe20000010013 */
[----:B------:R-:W-:Y:S01]  /*2b80*/  FADD.FTZ R99, -R69, R100 ;  /* 0x0000006445637221 */ /* 0x000fe20000010100 */
[----:B------:R-:W-:Y:S01]  /*2b90*/  FADD.FTZ R98, R96, R101 ;  /* 0x0000006560627221 */ /* 0x000fe20000010000 */
[----:B------:R-:W-:Y:S01]  /*2ba0*/  FMUL.FTZ R100, R61, R92 ;  /* 0x0000005c3d647220 */ /* 0x000fe20000410000 */
[----:B------:R-:W-:Y:S01]  /*2bb0*/  FMUL.FTZ R102, R97, R80 ;  /* 0x0000005061667220 */ /* 0x000fe20000410000 */
[----:B------:R-:W-:Y:S01]  /*2bc0*/  FADD.FTZ R101, R70, R17 ;  /* 0x0000001146657221 */ /* 0x000fe20000010000 */
[----:B------:R-:W-:Y:S01]  /*2bd0*/  FADD.FTZ R96, RZ, R103 ;  /* 0x00000067ff607221 */ /* 0x000fe20000010000 */
[----:B------:R-:W-:Y:S01]  /*2be0*/  FFMA.FTZ R16, R0, -R91, RZ ;  /* 0x8000005b00107223 */ /* 0x000fe200000100ff */
[-C--:B------:R-:W-:Y:S01]  /*2bf0*/  FFMA.FTZ R103, R99, R100.reuse, -R102 ;  /* 0x0000006463677223 */ /* 0x080fe20000010866 */
[----:B------:R-:W-:Y:S01]  /*2c00*/  FMUL.FTZ R100, R97, R100 ;  /* 0x0000006461647220 */ /* 0x000fe20000410000 */
[----:B------:R-:W-:Y:S01]  /*2c10*/  FFMA.FTZ R102, R65, R101, R82 ;  /* 0x0000006541667223 */ /* 0x000fe20000010052 */
[----:B------:R-:W-:Y:S01]  /*2c20*/  FMUL.FTZ R82, R62, R93 ;  /* 0x0000005d3e527220 */ /* 0x000fe20000410000 */
[----:B------:R-:W-:Y:S01]  /*2c30*/  FFMA.FTZ R19, R63, -R94, R16 ;  /* 0x8000005e3f137223 */ /* 0x000fe20000010010 */
        /* <DEDUP_REMOVED lines=42> */
[C---:B------:R-:W-:Y:S01]  /*2ee0*/  FFMA.FTZ R21, R79.reuse, R21, R98 ;  /* 0x000000154f157223 */ /* 0x040fe20000010062 */
[----:B------:R-:W-:Y:S01]  /*2ef0*/  FFMA.FTZ R23, R79, R23, R2 ;  /* 0x000000174f177223 */ /* 0x000fe20000010002 */
[----:B------:R-:W-:Y:S01]  /*2f00*/  ISETP.NE.AND P1, PT, R48, RZ, PT ;  /* 0x000000ff3000720c */ /* 0x000fe20003f25270 */
[----:B------:R-:W-:Y:S01]  /*2f10*/  FMUL.FTZ R2, R29, R95 ;  /* 0x0000005f1d027220 */ /* 0x000fe20000410000 */
[----:B------:R-:W-:Y:S01]  /*2f20*/  FFMA.FTZ R20, R79, R20, -R103 ;  /* 0x000000144f147223 */ /* 0x000fe20000010867 */
[----:B------:R-:W-:Y:S01]  /*2f30*/  FADD.FTZ R22, R31, R22 ;  /* 0x000000161f167221 */ /* 0x000fe20000010000 */
[C---:B------:R-:W-:Y:S01]  /*2f40*/  FMUL.FTZ R79, R29.reuse, R92 ;  /* 0x0000005c1d4f7220 */ /* 0x040fe20000410000 */
[-C--:B------:R-:W-:Y:S01]  /*2f50*/  FFMA.FTZ R2, R28, R93.reuse, R2 ;  /* 0x0000005d1c027223 */ /* 0x080fe20000010002 */
[C---:B------:R-:W-:Y:S01]  /*2f60*/  FMUL.FTZ R31, R29.reuse, R93 ;  /* 0x0000005d1d1f7220 */ /* 0x040fe20000410000 */
[----:B------:R-:W-:Y:S01]  /*2f70*/  FADD.FTZ R23, R30, R23 ;  /* 0x000000171e177221 */ /* 0x000fe20000010000 */
[----:B------:R-:W-:Y:S01]  /*2f80*/  FMUL.FTZ R30, R29, R88 ;  /* 0x000000581d1e7220 */ /* 0x000fe20000410000 */
[----:B0-----:R-:W-:Y:S01]  /*2f90*/  @!P2 FADD.FTZ R18, R18, R107 ;  /* 0x0000006b1212a221 */ /* 0x001fe20000010000 */
[----:B------:R-:W-:Y:S01]  /*2fa0*/  FMUL.FTZ R101, R101, R2 ;  /* 0x0000000265657220 */ /* 0x000fe20000410000 */
[CC--:B------:R-:W-:Y:S01]  /*2fb0*/  FFMA.FTZ R2, R28.reuse, R90.reuse, R79 ;  /* 0x0000005a1c027223 */ /* 0x0c0fe2000001004f */
[----:B------:R-:W-:Y:S01]  /*2fc0*/  FFMA.FTZ R103, R28, R95, -R31 ;  /* 0x0000005f1c677223 */ /* 0x000fe2000001081f */
[----:B-1----:R-:W-:Y:S01]  /*2fd0*/  @!P2 FADD.FTZ R19, R19, R104 ;  /* 0x000000681313a221 */ /* 0x002fe20000010000 */
[----:B------:R-:W0:Y:S01]  /*2fe0*/  SHFL.DOWN PT, R107, R18, 0x8, 0x1f ;  /* 0x09001f00126b7f89 */ /* 0x000e2200000e0000 */
[CC--:B------:R-:W-:Y:S01]  /*2ff0*/  FMUL.FTZ R31, R29.reuse, R89.reuse ;  /* 0x000000591d1f7220 */ /* 0x0c0fe20000410000 */
[----:B------:R-:W-:Y:S01]  /*3000*/  FMUL.FTZ R95, R29, R90 ;  /* 0x0000005a1d5f7220 */ /* 0x000fe20000410000 */
[----:B--2---:R-:W-:Y:S01]  /*3010*/  @!P2 FADD.FTZ R16, R16, R105 ;  /* 0x000000691010a221 */ /* 0x004fe20000010000 */
[----:B------:R-:W1:Y:S01]  /*3020*/  SHFL.DOWN PT, R100, R19, 0x8, 0x1f ;  /* 0x09001f0013647f89 */ /* 0x000e6200000e0000 */
[C---:B------:R-:W-:Y:S01]  /*3030*/  FFMA.FTZ R31, R28.reuse, R88, R31 ;  /* 0x000000581c1f7223 */ /* 0x040fe2000001001f */
[C---:B------:R-:W-:Y:S01]  /*3040*/  FFMA.FTZ R89, R28.reuse, R89, -R30 ;  /* 0x000000591c597223 */ /* 0x040fe2000001081e */
[----:B---3--:R-:W-:Y:S01]  /*3050*/  @!P2 FADD.FTZ R17, R17, R102 ;  /* 0x000000661111a221 */ /* 0x008fe20000010000 */
[----:B------:R-:W2:Y:S01]  /*3060*/  SHFL.DOWN PT, R105, R16, 0x8, 0x1f ;  /* 0x09001f0010697f89 */ /* 0x000ea200000e0000 */
[----:B------:R-:W-:Y:S01]  /*3070*/  ISETP.GT.AND P2, PT, R39, 0x17, PT ;  /* 0x000000172700780c */ /* 0x000fe20003f44270 */
[----:B------:R-:W-:Y:S01]  /*3080*/  FFMA.FTZ R92, R28, R92, -R95 ;  /* 0x0000005c1c5c7223 */ /* 0x000fe2000001085f */
[----:B------:R-:W-:Y:S01]  /*3090*/  FMUL.FTZ R31, R86, R31 ;  /* 0x0000001f561f7220 */ /* 0x000fe20000410000 */
[----:B------:R-:W3:Y:S04]  /*30a0*/  SHFL.DOWN PT, R98, R17, 0x8, 0x1f ;  /* 0x09001f0011627f89 */ /* 0x000ee800000e0000 */
[----:B------:R4:W-:Y:S06]  /*30b0*/  @!P1 STS.128 [UR6+0x1760], R20 ;  /* 0x00176014ff009988 */ /* 0x0009ec0008000c06 */
[----:B0-----:R-:W-:Y:S01]  /*30c0*/  @!P2 FADD.FTZ R18, R18, R107 ;  /* 0x0000006b1212a221 */ /* 0x001fe20000010000 */
[----:B-1----:R-:W-:-:S04]  /*30d0*/  @!P2 FADD.FTZ R19, R19, R100 ;  /* 0x000000641313a221 */ /* 0x002fc80000010000 */
[----:B------:R0:W1:Y:S01]  /*30e0*/  SHFL.DOWN PT, R23, R18, 0x10, 0x1f ;  /* 0x0a001f0012177f89 */ /* 0x00006200000e0000 */
[----:B----4-:R-:W-:Y:S01]  /*30f0*/  FMUL.FTZ R20, R99, R2 ;  /* 0x0000000263147220 */ /* 0x010fe20000410000 */
[C---:B------:R-:W-:Y:S01]  /*3100*/  FMUL.FTZ R2, R29.reuse, R81 ;  /* 0x000000511d027220 */ /* 0x040fe20000410000 */
[----:B--2---:R-:W-:Y:S01]  /*3110*/  @!P2 FADD.FTZ R16, R16, R105 ;  /* 0x000000691010a221 */ /* 0x004fe20000010000 */
[-C--:B------:R-:W-:Y:S01]  /*3120*/  FMUL.FTZ R29, R29, R87.reuse ;  /* 0x000000571d1d7220 */ /* 0x080fe20000410000 */
[----:B------:R0:W2:Y:S01]  /*3130*/  SHFL.DOWN PT, R30, R19, 0x10, 0x1f ;  /* 0x0a001f00131e7f89 */ /* 0x0000a200000e0000 */
[C---:B------:R-:W-:Y:S01]  /*3140*/  FFMA.FTZ R2, R28.reuse, R87, -R2 ;  /* 0x000000571c027223 */ /* 0x040fe20000010802 */
[----:B---3--:R-:W-:Y:S01]  /*3150*/  @!P2 FADD.FTZ R17, R17, R98 ;  /* 0x000000621111a221 */ /* 0x008fe20000010000 */
[----:B------:R-:W-:Y:S01]  /*3160*/  FFMA.FTZ R28, R28, R81, R29 ;  /* 0x000000511c1c7223 */ /* 0x000fe2000001001d */
        /* <DEDUP_REMOVED lines=9> */
.L_x_18001:
[----:B------:R-:W-:Y:S05]  /*3200*/  BSYNC.RECONVERGENT B0 ;  /* 0x0000000000007941 */ /* 0x000fea0003800200 */
.L_x_18000:
        /* <DEDUP_REMOVED lines=23> */
[----:B-1--4-:R-:W1:Y:S01]  /*3380*/  @P1 LDS.64 R22, [UR6+0x2760] ;  /* 0x00276006ff161984 */ /* 0x012e620008000a00 */
[----:B0-----:R-:W-:Y:S01]  /*3390*/  @P1 FADD.FTZ R18, R18, R20 ;  /* 0x0000001412121221 */ /* 0x001fe20000010000 */
[----:B------:R-:W-:Y:S01]  /*33a0*/  @P1 FADD.FTZ R19, R19, R21 ;  /* 0x0000001513131221 */ /* 0x000fe20000010000 */
[----:B-1----:R-:W-:Y:S01]  /*33b0*/  @P1 FADD.FTZ R16, R16, R22 ;  /* 0x0000001610101221 */ /* 0x002fe20000010000 */
[----:B------:R-:W-:-:S03]  /*33c0*/  @P1 FADD.FTZ R17, R17, R23 ;  /* 0x0000001711111221 */ /* 0x000fc60000010000 */
[----:B------:R0:W-:Y:S04]  /*33d0*/  STS.64 [UR6+0x2f60], R18 ;  /* 0x002f6012ff007988 */ /* 0x0001e80008000a06 */
[----:B------:R0:W-:Y:S02]  /*33e0*/  STS.64 [UR6+0x2760], R16 ;  /* 0x00276010ff007988 */ /* 0x0001e40008000a06 */
.L_x_18003:
[----:B------:R-:W-:Y:S05]  /*33f0*/  BSYNC.RECONVERGENT B0 ;  /* 0x0000000000007941 */ /* 0x000fea0003800200 */
.L_x_18002:
[----:B------:R-:W-:-:S04]  /*3400*/  UIADD3 UR4, UPT, UPT, UR4, 0x1, URZ ;  /* 0x0000000104047890 */ /* 0x000fc8000fffe0ff */
[----:B------:R-:W-:-:S09]  /*3410*/  UISETP.GE.AND UP0, UPT, UR4, UR8, UPT ;  /* 0x000000080400728c */ /* 0x000fd2000bf06270 */
[----:B------:R-:W-:Y:S05]  /*3420*/  BRA.U !UP0, `(.L_x_18004) ;  /* 0xffffffdd08387547 */ /* 0x000fea000b83ffff */
.L_x_17986:
[----:B------:R-:W-:Y:S01]  /*3430*/  BAR.SYNC.DEFER_BLOCKING 0x0 ;  /* 0x0000000000007b1d */ /* 0x000fe20000010000 */
[----:B0-----:R-:W-:Y:S01]  /*3440*/  MOV R18, R32 ;  /* 0x0000002000127202 */ /* 0x001fe20000000f00 */
[----:B------:R-:W-:Y:S01]  /*3450*/  HFMA2 R19, -RZ, RZ, 0, 0 ;  /* 0x00000000ff137431 */ /* 0x000fe200000001ff */
[----:B------:R-:W-:Y:S02]  /*3460*/  IADD3 R42, P1, PT, R42, -0x200, RZ ;  /* 0xfffffe002a2a7810 */ /* 0x000fe40007f3e0ff */
[----:B------:R-:W-:-:S03]  /*3470*/  IADD3 R44, P2, PT, R44, -0x200, RZ ;  /* 0xfffffe002c2c7810 */ /* 0x000fc60007f5e0ff */
[----:B---3--:R-:W0:Y:S01]  /*3480*/  LDC.64 R20, c[0x0][0x4f8] ;  /* 0x00013e00ff147b82 */ /* 0x008e220000000a00 */
[----:B------:R-:W3:Y:S01]  /*3490*/  LDCU.64 UR6, c[0x0][0x500] ;  /* 0x0000a000ff0677ac */ /* 0x000ee20008000a00 */
[----:B------:R-:W-:Y:S02]  /*34a0*/  IADD3 R46, P3, PT, R46, -0x200, RZ ;  /* 0xfffffe002e2e7810 */ /* 0x000fe40007f7e0ff */
[----:B------:R-:W-:Y:S02]  /*34b0*/  IADD3.X R43, PT, PT, R43, -0x1, RZ, P1, !PT ;  /* 0xffffffff2b2b7810 */ /* 0x000fe40000ffe4ff */
[----:B------:R-:W-:Y:S02]  /*34c0*/  IADD3.X R45, PT, PT, R45, -0x1, RZ, P2, !PT ;  /* 0xffffffff2d2d7810 */ /* 0x000fe400017fe4ff */
[----:B-1--4-:R-:W1:Y:S01]  /*34d0*/  LDC.64 R22, c[0x0][0x550] ;  /* 0x00015400ff167b82 */ /* 0x012e620000000a00 */
[----:B------:R-:W-:Y:S01]  /*34e0*/  IADD3.X R47, PT, PT, R47, -0x1, RZ, P3, !PT ;  /* 0xffffffff2f2f7810 */ /* 0x000fe20001ffe4ff */
[----:B------:R1:W-:Y:S01]  /*34f0*/  STS.128 [R38], R12 ;  /* 0x0000000c26007388 */ /* 0x0003e20000000c00 */
[----:B------:R-:W-:-:S03]  /*3500*/  NOP ;  /* 0x0000000000007918 */ /* 0x000fc60000000000 */
[----:B------:R-:W4:Y:S01]  /*3510*/  LDS.128 R4, [R38] ;  /* 0x0000000026047984 */ /* 0x000f220000000c00 */
[----:B0-----:R-:W-:-:S04]  /*3520*/  IMAD.WIDE.U32 R16, R20, UR18, R18 ;  /* 0x0000001214107c25 */ /* 0x001fc8000f8e0012 */
[----:B------:R-:W-:Y:S02]  /*3530*/  IMAD R17, R21, UR18, R17 ;  /* 0x0000001215117c24 */ /* 0x000fe4000f8e0211 */
[----:B------:R-:W0:Y:S01]  /*3540*/  LDC.64 R20, c[0x0][0x518] ;  /* 0x00014600ff147b82 */ /* 0x000e220000000a00 */
[----:B---3--:R-:W-:-:S04]  /*3550*/  IMAD.WIDE.U32 R16, R59, UR6, R16 ;  /* 0x000000063b107c25 */ /* 0x008fc8000f8e0010 */
[----:B------:R-:W-:Y:S01]  /*3560*/  IMAD R0, R59, UR7, R17 ;  /* 0x000000073b007c24 */ /* 0x000fe2000f8e0211 */
[C---:B-1----:R-:W-:Y:S01]  /*3570*/  LEA R12, P0, R16.reuse, R22, 0x2 ;  /* 0x00000016100c7211 */ /* 0x042fe200078010ff */
[----:B------:R-:W1:Y:S03]  /*3580*/  LDCU.64 UR6, c[0x0][0x520] ;  /* 0x0000a400ff0677ac */ /* 0x000e660008000a00 */
[----:B------:R-:W-:Y:S02]  /*3590*/  LEA.HI.X R13, R16, R23, R0, 0x2, P0 ;  /* 0x00000017100d7211 */ /* 0x000fe400000f1400 */
[----:B------:R-:W3:Y:S01]  /*35a0*/  LDC.64 R22, c[0x0][0x560] ;  /* 0x00015800ff167b82 */ /* 0x000ee20000000a00 */
[----:B------:R-:W-:-:S04]  /*35b0*/  IMAD.WIDE.U32 R16, R48, 0x10, R12 ;  /* 0x0000001030107825 */ /* 0x000fc800078e000c */
[----:B0-----:R-:W-:-:S04]  /*35c0*/  IMAD.WIDE.U32 R18, R20, UR18, R18 ;  /* 0x0000001214127c25 */ /* 0x001fc8000f8e0012 */
[----:B------:R-:W-:Y:S02]  /*35d0*/  IMAD R19, R21, UR18, R19 ;  /* 0x0000001215137c24 */ /* 0x000fe4000f8e0213 */
[C---:B-1----:R-:W-:Y:S01]  /*35e0*/  IMAD.WIDE.U32 R18, R59.reuse, UR6, R18 ;  /* 0x000000063b127c25 */ /* 0x042fe2000f8e0012 */
[----:B----4-:R3:W-:Y:S03]  /*35f0*/  STG.E.128 desc[UR16][R16.64], R4 ;  /* 0x0000000410007986 */ /* 0x0107e6000c101d10 */
[----:B------:R-:W-:Y:S01]  /*3600*/  IMAD R0, R59, UR7, R19 ;  /* 0x000000073b007c24 */ /* 0x000fe2000f8e0213 */
[----:B------:R-:W-:Y:S01]  /*3610*/  BAR.SYNC.DEFER_BLOCKING 0x0 ;  /* 0x0000000000007b1d */ /* 0x000fe20000010000 */
[----:B---3--:R-:W-:-:S04]  /*3620*/  LEA R4, P0, R18, R22, 0x2 ;  /* 0x0000001612047211 */ /* 0x008fc800078010ff */
        /* <DEDUP_REMOVED lines=13> */
.L_x_17984:
[----:B------:R-:W1:Y:S01]  /*3700*/  LDC.64 R6, c[0x0][0x548] ;  /* 0x00015200ff067b82 */ /* 0x000e620000000a00 */
[----:B------:R-:W3:Y:S01]  /*3710*/  S2R R19, SR_TID.X ;  /* 0x0000000000137919 */ /* 0x000ee20000002100 */
[----:B------:R-:W3:Y:S06]  /*3720*/  LDCU UR7, c[0x0][0x38c] ;  /* 0x00007180ff0777ac */ /* 0x000eec0008000800 */
[----:B------:R-:W4:Y:S01]  /*3730*/  LDC.64 R8, c[0x0][0x568] ;  /* 0x00015a00ff087b82 */ /* 0x000f220000000a00 */
[----:B-1----:R-:W-:-:S04]  /*3740*/  ISETP.NE.U32.AND P1, PT, R6, RZ, PT ;  /* 0x000000ff0600720c */ /* 0x002fc80003f25070 */
[----:B------:R-:W-:Y:S02]  /*3750*/  ISETP.NE.AND.EX P1, PT, R7, RZ, PT, P1 ;  /* 0x000000ff0700720c */ /* 0x000fe40003f25310 */
[----:B----4-:R-:W-:Y:S02]  /*3760*/  ISETP.NE.U32.AND P0, PT, R8, RZ, PT ;  /* 0x000000ff0800720c */ /* 0x010fe40003f05070 */
[----:B---3--:R-:W-:Y:S02]  /*3770*/  ISETP.GE.AND P2, PT, R19, UR7, PT ;  /* 0x0000000713007c0c */ /* 0x008fe4000bf46270 */
[----:B------:R-:W-:-:S07]  /*3780*/  ISETP.NE.AND.EX P0, PT, R9, RZ, PT, P0 ;  /* 0x000000ff0900720c */ /* 0x000fce0003f05300 */
[----:B------:R-:W-:Y:S06]  /*3790*/  @!P1 BRA `(.L_x_18006) ;  /* 0x0000000000649947 */ /* 0x000fec0003800000 */
[----:B------:R-:W1:Y:S01]  /*37a0*/  SHFL.DOWN P1, R0, R53, 0x1, 0x1f ;  /* 0x08201f0035007f89 */ /* 0x000e620000020000 */
[----:B------:R-:W-:Y:S01]  /*37b0*/  BSSY.RECONVERGENT B0, `(.L_x_18006) ;  /* 0x0000017000007945 */ /* 0x000fe20003800200 */
        /* <DEDUP_REMOVED lines=22> */
.L_x_18007:
[----:B------:R-:W-:Y:S05]  /*3920*/  BSYNC.RECONVERGENT B0 ;  /* 0x0000000000007941 */ /* 0x000fea0003800200 */
.L_x_18006:
        /* <DEDUP_REMOVED lines=26> */
.L_x_18009:
[----:B------:R-:W-:Y:S05]  /*3ad0*/  BSYNC.RECONVERGENT B0 ;  /* 0x0000000000007941 */ /* 0x000fea0003800200 */
.L_x_18008:
[----:B------:R-:W-:Y:S05]  /*3ae0*/  @P2 EXIT ;  /* 0x000000000000294d */ /* 0x000fea0003800000 */
[----:B------:R-:W0:Y:S01]  /*3af0*/  LDCU.64 UR8, c[0x0][0x4e8] ;  /* 0x00009d00ff0877ac */ /* 0x000e220008000a00 */
[----:B------:R-:W3:Y:S01]  /*3b00*/  S2UR UR5, SR_CgaCtaId ;  /* 0x00000000000579c3 */ /* 0x000ee20000008800 */
[----:B------:R-:W-:Y:S01]  /*3b10*/  BSSY.RECONVERGENT B0, `(.L_x_18010) ;  /* 0x000004e000007945 */ /* 0x000fe20003800200 */
[----:B------:R-:W4:Y:S01]  /*3b20*/  LDCU.64 UR10, c[0x0][0x4c8] ;  /* 0x00009900ff0a77ac */ /* 0x000f220008000a00 */
[----:B------:R-:W1:Y:S01]  /*3b30*/  LDCU.64 UR12, c[0x0][0x4a8] ;  /* 0x00009500ff0c77ac */ /* 0x000e620008000a00 */
[----:B------:R-:W-:Y:S01]  /*3b40*/  UMOV UR4, 0x400 ;  /* 0x0000040000047882 */ /* 0x000fe20000000000 */
[----:B------:R-:W1:Y:S01]  /*3b50*/  LDCU UR6, c[0x0][0x360] ;  /* 0x00006c00ff0677ac */ /* 0x000e620008000800 */
[----:B------:R-:W1:Y:S01]  /*3b60*/  LDCU.64 UR28, c[0x0][0x3e0] ;  /* 0x00007c00ff1c77ac */ /* 0x000e620008000a00 */
[C---:B0-----:R-:W-:Y:S01]  /*3b70*/  IMAD.WIDE.U32 R6, R59.reuse, UR8, RZ ;  /* 0x000000083b067c25 */ /* 0x041fe2000f8e00ff */
[----:B------:R-:W0:Y:S03]  /*3b80*/  LDCU.64 UR30, c[0x0][0x3c0] ;  /* 0x00007800ff1e77ac */ /* 0x000e260008000a00 */
[C---:B----4-:R-:W-:Y:S01]  /*3b90*/  IMAD.WIDE.U32 R8, R59.reuse, UR10, RZ ;  /* 0x0000000a3b087c25 */ /* 0x050fe2000f8e00ff */
[----:B------:R-:W4:Y:S03]  /*3ba0*/  LDCU.64 UR14, c[0x0][0x4b0] ;  /* 0x00009600ff0e77ac */ /* 0x000f260008000a00 */
        /* <DEDUP_REMOVED lines=8> */
[----:B---3--:R-:W-:-:S12]  /*3c30*/  ULEA UR4, UR5, UR4, 0x18 ;  /* 0x0000000405047291 */ /* 0x008fd8000f8ec0ff */
.L_x_18011:
[C---:B------:R-:W-:Y:S01]  /*3c40*/  LEA R0, R19.reuse, UR4, 0x3 ;  /* 0x0000000413007c11 */ /* 0x040fe2000f8e18ff */
[C---:B---3--:R-:W-:Y:S01]  /*3c50*/  IMAD.WIDE.U32 R12, R19.reuse, UR28, RZ ;  /* 0x0000001c130c7c25 */ /* 0x048fe2000f8e00ff */
[----:B------:R-:W-:Y:S02]  /*3c60*/  SHF.R.S32.HI R18, RZ, 0x1f, R19 ;  /* 0x0000001fff127819 */ /* 0x000fe40000011413 */
[----:B------:R-:W-:Y:S01]  /*3c70*/  MOV R2, R10 ;  /* 0x0000000a00027202 */ /* 0x000fe20000000f00 */
[----:B------:R-:W3:Y:S01]  /*3c80*/  LDS.64 R20, [R0+0x2760] ;  /* 0x0027600000147984 */ /* 0x000ee20000000a00 */
[----:B------:R-:W-:Y:S01]  /*3c90*/  MOV R3, R59 ;  /* 0x0000003b00037202 */ /* 0x000fe20000000f00 */
[C---:B----4-:R-:W-:Y:S02]  /*3ca0*/  IMAD R14, R18.reuse, UR14, RZ ;  /* 0x0000000e120e7c24 */ /* 0x050fe4000f8e02ff */
[----:B------:R-:W-:Y:S01]  /*3cb0*/  IMAD R16, R18, UR28, RZ ;  /* 0x0000001c12107c24 */ /* 0x000fe2000f8e02ff */
[----:B------:R-:W4:Y:S01]  /*3cc0*/  LDS.64 R22, [R0+0x2f60] ;  /* 0x002f600000167984 */ /* 0x000f220000000a00 */
        /* <DEDUP_REMOVED lines=11> */
[----:B------:R-:W4:Y:S01]  /*3d80*/  LDG.E.64 R14, desc[UR16][R14.64] ;  /* 0x000000100e0e7981 */ /* 0x000f22000c1e1b00 */
        /* <DEDUP_REMOVED lines=14> */
[-C--:B----4-:R-:W-:Y:S01]  /*3e70*/  FMUL.FTZ R5, R23, R15.reuse ;  /* 0x0000000f17057220 */ /* 0x090fe20000410000 */
[----:B------:R-:W-:-:S03]  /*3e80*/  FMUL.FTZ R0, R22, R15 ;  /* 0x0000000f16007220 */ /* 0x000fc60000410000 */
[-C--:B------:R-:W-:Y:S01]  /*3e90*/  FFMA.FTZ R15, R22, R14.reuse, R5 ;  /* 0x0000000e160f7223 */ /* 0x080fe20000010005 */
[----:B------:R-:W-:-:S04]  /*3ea0*/  FFMA.FTZ R21, R23, R14, -R0 ;  /* 0x0000000e17157223 */ /* 0x000fc80000010800 */
[----:B------:R-:W-:Y:S04]  /*3eb0*/  REDG.E.ADD.F32.FTZ.RN.STRONG.GPU desc[UR16][R2.64], R15 ;  /* 0x0000000f020079a6 */ /* 0x000fe8000c12f310 */
[----:B------:R0:W-:Y:S04]  /*3ec0*/  REDG.E.ADD.F32.FTZ.RN.STRONG.GPU desc[UR16][R2.64+0x4], R21 ;  /* 0x00000415020079a6 */ /* 0x0001e8000c12f310 */
[----:B------:R-:W3:Y:S01]  /*3ed0*/  LDG.E.64 R16, desc[UR16][R16.64] ;  /* 0x0000001010107981 */ /* 0x000ee2000c1e1b00 */
        /* <DEDUP_REMOVED lines=10> */
[-C--:B---3--:R-:W-:Y:S01]  /*3f80*/  FMUL.FTZ R13, R23, R17.reuse ;  /* 0x00000011170d7220 */ /* 0x088fe20000410000 */
[----:B------:R-:W-:-:S03]  /*3f90*/  FMUL.FTZ R0, R22, R17 ;  /* 0x0000001116007220 */ /* 0x000fc60000410000 */
[-C--:B------:R-:W-:Y:S01]  /*3fa0*/  FFMA.FTZ R13, R22, R16.reuse, R13 ;  /* 0x00000010160d7223 */ /* 0x080fe2000001000d */
[----:B------:R-:W-:-:S04]  /*3fb0*/  FFMA.FTZ R23, R23, R16, -R0 ;  /* 0x0000001017177223 */ /* 0x000fc80000010800 */
[----:B------:R3:W-:Y:S04]  /*3fc0*/  REDG.E.ADD.F32.FTZ.RN.STRONG.GPU desc[UR16][R4.64], R13 ;  /* 0x0000000d040079a6 */ /* 0x0007e8000c12f310 */
[----:B------:R3:W-:Y:S01]  /*3fd0*/  REDG.E.ADD.F32.FTZ.RN.STRONG.GPU desc[UR16][R4.64+0x4], R23 ;  /* 0x00000417040079a6 */ /* 0x0007e2000c12f310 */
[----:B------:R-:W-:Y:S05]  /*3fe0*/  @!P0 BRA `(.L_x_18011) ;  /* 0xfffffffc00148947 */ /* 0x000fea000383ffff */
[----:B------:R-:W-:Y:S05]  /*3ff0*/  BSYNC.RECONVERGENT B0 ;  /* 0x0000000000007941 */ /* 0x000fea0003800200 */
.L_x_18010:
[----:B------:R-:W-:Y:S05]  /*4000*/  EXIT ;  /* 0x000000000000794d */ /* 0x000fea0003800000 */
.L_x_18012:
        /* <DEDUP_REMOVED lines=15> */
.L_x_18801:


//--------------------- .text._Z25selective_scan_bwd_kernelI32Selective_Scan_bwd_kernel_traitsILi32ELi4ELb1ELb0ELb0ELb1ELb0EfN3c107complexIfEEEEv12SSMParamsBwd --------------------------
	.section	.text._Z25selective_scan_bwd_kernelI32Selective_Scan_bwd_kernel_traitsILi32ELi4ELb1ELb0ELb0ELb1ELb0EfN3c107complexIfEEEEv12SSMParamsBwd,"ax",@progbits
	.align	128
        .global         _Z25selective_scan_bwd_kernelI32Selective_Scan_bwd_kernel_traitsILi32ELi4ELb1ELb0ELb0ELb1ELb0EfN3c107complexIfEEEEv12SSMParamsBwd
        .type           _Z25selective_scan_bwd_kernelI32Selective_Scan_bwd_kernel_traitsILi32ELi4ELb1ELb0ELb0ELb1ELb0EfN3c107complexIfEEEEv12SSMParamsBwd,@function
        .size           _Z25selective_scan_bwd_kernelI32Selective_Scan_bwd_kernel_traitsILi32ELi4ELb1ELb0ELb0ELb1ELb0EfN3c107complexIfEEEEv12SSMParamsBwd,(.L_x_18802 - _Z25selective_scan_bwd_kernelI32Selective_Scan_bwd_kernel_traitsILi32ELi4ELb1ELb0ELb0ELb1ELb0EfN3c107complexIfEEEEv12SSMParamsBwd)
        .other          _Z25selective_scan_bwd_kernelI32Selective_Scan_bwd_kernel_traitsILi32ELi4ELb1ELb0ELb0ELb1ELb0EfN3c107complexIfEEEEv12SSMParamsBwd,@"STO_CUDA_ENTRY STV_DEFAULT"
_Z25selective_scan_bwd_kernelI32Selective_Scan_bwd_kernel_traitsILi32ELi4ELb1ELb0ELb0ELb1ELb0EfN3c107complexIfEEEEv12SSMParamsBwd:
.text._Z25selective_scan_bwd_kernelI32Selective_Scan_bwd_kernel_traitsILi32ELi4ELb1ELb0ELb0ELb1ELb0EfN3c107complexIfEEEEv12SSMParamsBwd:
        /* <DEDUP_REMOVED lines=99> */
.L_x_18041:
[----:B------:R-:W-:Y:S01]  /*0630*/  BAR.SYNC.DEFER_BLOCKING 0x0 ;  /* 0x0000000000007b1d */ /* 0x000fe20000010000 */
[----:B0-----:R-:W-:Y:S02]  /*0640*/  MOV R4, R44 ;  /* 0x0000002c00047202 */ /* 0x001fe40000000f00 */
[----:B------:R-:W-:-:S03]  /*0650*/  MOV R5, R43 ;  /* 0x0000002b00057202 */ /* 0x000fc60000000f00 */
[----:B------:R-:W-:-:S05]  /*0660*/  IMAD.WIDE.U32 R8, R46, 0x10, R4 ;  /* 0x000000102e087825 */ /* 0x000fca00078e0004 */
[----:B------:R-:W2:Y:S01]  /*0670*/  LDG.E.128 R16, desc[UR16][R8.64] ;  /* 0x0000001008107981 */ /* 0x000ea2000c1e1d00 */
[----:B------:R-:W-:Y:S02]  /*0680*/  MOV R4, R42 ;  /* 0x0000002a00047202 */ /* 0x000fe40000000f00 */
[----:B------:R-:W-:Y:S01]  /*0690*/  MOV R5, R41 ;  /* 0x0000002900057202 */ /* 0x000fe20000000f00 */
[----:B------:R-:W0:Y:S02]  /*06a0*/  S2R R58, SR_LANEID ;  /* 0x00000000003a7919 */ /* 0x000e240000000000 */
[----:B------:R-:W-:Y:S01]  /*06b0*/  IMAD.WIDE.U32 R24, R46, 0x10, R4 ;  /* 0x000000102e187825 */ /* 0x000fe200078e0004 */
[----:B0-----:R-:W-:-:S05]  /*06c0*/  LEA R57, R58, UR5, 0x4 ;  /* 0x000000053a397c11 */ /* 0x001fca000f8e20ff */
[----:B--2---:R-:W-:Y:S01]  /*06d0*/  STS.128 [R57], R16 ;  /* 0x0000001039007388 */ /* 0x004fe20000000c00 */
[----:B------:R-:W-:-:S03]  /*06e0*/  NOP ;  /* 0x0000000000007918 */ /* 0x000fc60000000000 */
[----:B------:R-:W-:Y:S01]  /*06f0*/  LDS.128 R4, [R57] ;  /* 0x0000000039047984 */ /* 0x000fe20000000c00 */
[----:B------:R-:W-:Y:S06]  /*0700*/  BAR.SYNC.DEFER_BLOCKING 0x0 ;  /* 0x0000000000007b1d */ /* 0x000fec0000010000 */
[----:B------:R-:W2:Y:S01]  /*0710*/  LDG.E.128 R20, desc[UR16][R24.64] ;  /* 0x0000001018147981 */ /* 0x000ea2000c1e1d00 */
[----:B------:R-:W-:Y:S02]  /*0720*/  MOV R8, R40 ;  /* 0x0000002800087202 */ /* 0x000fe40000000f00 */
[----:B------:R-:W-:-:S03]  /*0730*/  MOV R9, R39 ;  /* 0x0000002700097202 */ /* 0x000fc60000000f00 */
[----:B------:R-:W-:Y:S01]  /*0740*/  IMAD.WIDE.U32 R12, R46, 0x10, R8 ;  /* 0x000000102e0c7825 */ /* 0x000fe200078e0008 */
[----:B--2---:R-:W-:Y:S01]  /*0750*/  STS.128 [R57], R20 ;  /* 0x0000001439007388 */ /* 0x004fe20000000c00 */
[----:B------:R-:W-:-:S03]  /*0760*/  NOP ;  /* 0x0000000000007918 */ /* 0x000fc60000000000 */
[----:B------:R-:W0:Y:S01]  /*0770*/  LDS.128 R8, [R57] ;  /* 0x0000000039087984 */ /* 0x000e220000000c00 */
[----:B------:R-:W-:Y:S06]  /*0780*/  BAR.SYNC.DEFER_BLOCKING 0x0 ;  /* 0x0000000000007b1d */ /* 0x000fec0000010000 */
[----:B------:R-:W2:Y:S01]  /*0790*/  LDG.E.128 R12, desc[UR16][R12.64] ;  /* 0x000000100c0c7981 */ /* 0x000ea2000c1e1d00 */
[----:B------:R-:W-:Y:S01]  /*07a0*/  BSSY.RECONVERGENT B0, `(.L_x_18014) ;  /* 0x000002b000007945 */ /* 0x000fe20003800200 */
[--C-:B0----5:R-:W-:Y:S01]  /*07b0*/  FADD.FTZ R59, R8, R53.reuse ;  /* 0x00000035083b7221 */ /* 0x121fe20000010000 */
[--C-:B------:R-:W-:Y:S01]  /*07c0*/  FADD.FTZ R60, R9, R53.reuse ;  /* 0x00000035093c7221 */ /* 0x100fe20000010000 */
[--C-:B------:R-:W-:Y:S01]  /*07d0*/  FADD.FTZ R61, R10, R53.reuse ;  /* 0x000000350a3d7221 */ /* 0x100fe20000010000 */
[----:B------:R-:W-:-:S02]  /*07e0*/  FADD.FTZ R62, R11, R53 ;  /* 0x000000350b3e7221 */ /* 0x000fc40000010000 */
[----:B------:R-:W-:Y:S02]  /*07f0*/  FSETP.GTU.FTZ.AND P2, PT, R59, 20, PT ;  /* 0x41a000003b00780b */ /* 0x000fe40003f5c000 */
[----:B------:R-:W-:Y:S02]  /*0800*/  FSETP.GTU.FTZ.AND P3, PT, R60, 20, PT ;  /* 0x41a000003c00780b */ /* 0x000fe40003f7c000 */
[----:B------:R-:W-:Y:S02]  /*0810*/  FSETP.GTU.FTZ.AND P0, PT, R61, 20, PT ;  /* 0x41a000003d00780b */ /* 0x000fe40003f1c000 */
[----:B------:R-:W-:Y:S01]  /*0820*/  FSETP.GTU.FTZ.AND P1, PT, R62, 20, PT ;  /* 0x41a000003e00780b */ /* 0x000fe20003f3c000 */
[----:B--2---:R0:W-:Y:S01]  /*0830*/  STS.128 [R57], R12 ;  /* 0x0000000c39007388 */ /* 0x0041e20000000c00 */
[----:B------:R-:W-:-:S03]  /*0840*/  NOP ;  /* 0x0000000000007918 */ /* 0x000fc60000000000 */
[----:B------:R0:W1:Y:S02]  /*0850*/  LDS.128 R16, [R57] ;  /* 0x0000000039107984 */ /* 0x0000640000000c00 */
[----:B------:R-:W-:Y:S06]  /*0860*/  @P2 BRA `(.L_x_18015) ;  /* 0x0000000000782947 */ /* 0x000fec0003800000 */
[----:B------:R-:W-:Y:S01]  /*0870*/  FMUL.FTZ R59, R59, 1.4426950216293334961 ;  /* 0x3fb8aa3b3b3b7820 */ /* 0x000fe20000410000 */
[----:B------:R-:W-:Y:S01]  /*0880*/  HFMA2 R9, -RZ, RZ, 1.625, 0 ;  /* 0x3e800000ff097431 */ /* 0x000fe200000001ff */
[----:B------:R-:W-:Y:S02]  /*0890*/  MOV R11, 0x3d39bf78 ;  /* 0x3d39bf78000b7802 */ /* 0x000fe40000000f00 */
[----:B0-----:R-:W0:Y:S02]  /*08a0*/  MUFU.EX2 R13, R59 ;  /* 0x0000003b000d7308 */ /* 0x001e240000000800 */
        /* <DEDUP_REMOVED lines=26> */
.L_x_18015:
[----:B------:R-:W-:Y:S05]  /*0a50*/  BSYNC.RECONVERGENT B0 ;  /* 0x0000000000007941 */ /* 0x000fea0003800200 */
.L_x_18014:
[----:B------:R-:W-:Y:S04]  /*0a60*/  BSSY.RECONVERGENT B0, `(.L_x_18016) ;  /* 0x0000020000007945 */ /* 0x000fe80003800200 */
        /* <DEDUP_REMOVED lines=31> */
.L_x_18017:
[----:B------:R-:W-:Y:S05]  /*0c60*/  BSYNC.RECONVERGENT B0 ;  /* 0x0000000000007941 */ /* 0x000fea0003800200 */
.L_x_18016:
        /* <DEDUP_REMOVED lines=32> */
.L_x_18019:
[----:B------:R-:W-:Y:S05]  /*0e70*/  BSYNC.RECONVERGENT B0 ;  /* 0x0000000000007941 */ /* 0x000fea0003800200 */
.L_x_18018:
        /* <DEDUP_REMOVED lines=32> */
.L_x_18021:
[----:B------:R-:W-:Y:S05]  /*1080*/  BSYNC.RECONVERGENT B0 ;  /* 0x0000000000007941 */ /* 0x000fea0003800200 */
.L_x_18020:
[----:B------:R-:W2:Y:S01]  /*1090*/  LDCU UR4, c[0x0][0x38c] ;  /* 0x00007180ff0477ac */ /* 0x000ea20008000800 */
[----:B-1----:R-:W-:Y:S01]  /*10a0*/  FFMA.FTZ R0, R4, R16, R49 ;  /* 0x0000001004007223 */ /* 0x002fe20000010031 */
[----:B------:R-:W-:Y:S02]  /*10b0*/  IADD3 R56, PT, PT, R38, -0x1, RZ ;  /* 0xffffffff26387810 */ /* 0x000fe40007ffe0ff */
[----:B------:R-:W-:Y:S02]  /*10c0*/  CS2R R10, SRZ ;  /* 0x00000000000a7805 */ /* 0x000fe4000001ff00 */
[----:B------:R-:W-:Y:S01]  /*10d0*/  CS2R R8, SRZ ;  /* 0x0000000000087805 */ /* 0x000fe2000001ff00 */
[----:B0-----:R-:W-:Y:S01]  /*10e0*/  FFMA.FTZ R13, R5, R17, R0 ;  /* 0x00000011050d7223 */ /* 0x001fe20000010000 */
[-C--:B------:R-:W-:Y:S01]  /*10f0*/  FMUL.FTZ R12, R16, R54.reuse ;  /* 0x00000036100c7220 */ /* 0x080fe20000410000 */
[-C--:B------:R-:W-:Y:S01]  /*1100*/  FMUL.FTZ R14, R18, R54.reuse ;  /* 0x00000036120e7220 */ /* 0x080fe20000410000 */
[----:B------:R-:W-:Y:S01]  /*1110*/  FMUL.FTZ R15, R19, R54 ;  /* 0x00000036130f7220 */ /* 0x000fe20000410000 */
[----:B------:R-:W-:Y:S01]  /*1120*/  FFMA.FTZ R0, R6, R18, R13 ;  /* 0x0000001206007223 */ /* 0x000fe2000001000d */
[----:B------:R-:W-:-:S03]  /*1130*/  FMUL.FTZ R13, R17, R54 ;  /* 0x00000036110d7220 */ /* 0x000fc60000410000 */
        /* <DEDUP_REMOVED lines=27> */
.L_x_18040:
[----:B0-----:R-:W-:Y:S02]  /*12f0*/  MOV R16, R26 ;  /* 0x0000001a00107202 */ /* 0x001fe40000000f00 */
[----:B---3--:R-:W-:-:S03]  /*1300*/  MOV R17, R45 ;  /* 0x0000002d00117202 */ /* 0x008fc60000000f00 */
[----:B0-----:R-:W-:-:S04]  /*1310*/  IMAD.WIDE.U32 R16, R30, UR4, R16 ;  /* 0x000000041e107c25 */ /* 0x001fc8000f8e0010 */
[----:B----4-:R-:W-:Y:S01]  /*1320*/  IMAD R2, R31, UR4, R17 ;  /* 0x000000041f027c24 */ /* 0x010fe2000f8e0211 */
        /* <DEDUP_REMOVED lines=10> */
[----:B------:R-:W-:-:S03]  /*13d0*/  LEA.HI.X R23, R18, R48, R17, 0x3, P2 ;  /* 0x0000003012177211 */ /* 0x000fc600010f1c11 */
        /* <DEDUP_REMOVED lines=9> */
[C---:B0-----:R-:W-:Y:S01]  /*1470*/  FMUL.FTZ R22, R35.reuse, R61 ;  /* 0x0000003d23167220 */ /* 0x041fe20000410000 */
[----:B------:R-:W-:-:S02]  /*1480*/  FMUL.FTZ R78, R35, R60 ;  /* 0x0000003c234e7220 */ /* 0x000fc40000410000 */
[----:B------:R-:W-:Y:S01]  /*1490*/  FMUL.RZ R80, R2, 0.15915493667125701904 ;  /* 0x3e22f98302507820 */ /* 0x000fe2000040c000 */
[----:B------:R-:W-:Y:S01]  /*14a0*/  FMUL.FTZ R2, R34, 1.4426950216293334961 ;  /* 0x3fb8aa3b22027820 */ /* 0x000fe20000410000 */
[----:B------:R-:W-:Y:S01]  /*14b0*/  FMUL.RZ R23, R22, 0.15915493667125701904 ;  /* 0x3e22f98316177820 */ /* 0x000fe2000040c000 */
[----:B------:R-:W-:Y:S01]  /*14c0*/  FMUL.RZ R84, R78, 0.15915493667125701904 ;  /* 0x3e22f9834e547820 */ /* 0x000fe2000040c000 */
[----:B------:R-:W-:Y:S01]  /*14d0*/  MUFU.SIN R37, R80 ;  /* 0x0000005000257308 */ /* 0x000fe20000000400 */
[C---:B------:R-:W-:Y:S01]  /*14e0*/  FMUL.FTZ R36, R2.reuse, R59 ;  /* 0x0000003b02247220 */ /* 0x040fe20000410000 */
[----:B------:R-:W-:Y:S01]  /*14f0*/  FMUL.FTZ R22, R35, R62 ;  /* 0x0000003e23167220 */ /* 0x000fe20000410000 */
[C---:B------:R-:W-:Y:S01]  /*1500*/  FMUL.FTZ R20, R2.reuse, R60 ;  /* 0x0000003c02147220 */ /* 0x040fe20000410000 */
[----:B------:R-:W-:Y:S02]  /*1510*/  FMUL.FTZ R21, R2, R61 ;  /* 0x0000003d02157220 */ /* 0x000fe40000410000 */
[----:B------:R-:W-:-:S02]  /*1520*/  FMUL.RZ R86, R22, 0.15915493667125701904 ;  /* 0x3e22f98316567820 */ /* 0x000fc4000040c000 */
[----:B------:R-:W0:Y:S08]  /*1530*/  MUFU.COS R77, R80 ;  /* 0x00000050004d7308 */ /* 0x000e300000000000 */
[----:B------:R-:W0:Y:S04]  /*1540*/  MUFU.EX2 R36, R36 ;  /* 0x0000002400247308 */ /* 0x000e280000000800 */
[----:B------:R-:W1:Y:S08]  /*1550*/  MUFU.COS R79, R84 ;  /* 0x00000054004f7308 */ /* 0x000e700000000000 */
[----:B------:R2:W3:Y:S08]  /*1560*/  MUFU.SIN R81, R84 ;  /* 0x0000005400517308 */ /* 0x0004f00000000400 */
[----:B------:R-:W4:Y:S01]  /*1570*/  MUFU.COS R80, R23 ;  /* 0x0000001700507308 */ /* 0x000f220000000000 */
[----:B--2---:R-:W-:-:S07]  /*1580*/  FMUL.FTZ R84, R2, R62 ;  /* 0x0000003e02547220 */ /* 0x004fce0000410000 */
[----:B------:R5:W2:Y:S08]  /*1590*/  MUFU.SIN R78, R23 ;  /* 0x00000017004e7308 */ /* 0x000ab00000000400 */
[----:B------:R0:W1:Y:S01]  /*15a0*/  MUFU.EX2 R82, R20 ;  /* 0x0000001400527308 */ /* 0x0000620000000800 */
[----:B-----5:R-:W-:-:S03]  /*15b0*/  FMUL.FTZ R23, R17, R19 ;  /* 0x0000001311177220 */ /* 0x020fc60000410000 */
[----:B------:R-:W-:Y:S01]  /*15c0*/  MUFU.SIN R85, R86 ;  /* 0x0000005600557308 */ /* 0x000fe20000000400 */
[----:B------:R-:W-:Y:S01]  /*15d0*/  FFMA.FTZ R23, R16, R18, -R23 ;  /* 0x0000001210177223 */ /* 0x000fe20000010817 */
[----:B0-----:R-:W-:-:S03]  /*15e0*/  IADD3 R20, PT, PT, R71, UR4, RZ ;  /* 0x0000000447147c10 */ /* 0x001fc6000fffe0ff */
[-C--:B------:R-:W-:Y:S01]  /*15f0*/  FMUL.FTZ R88, R64, R23.reuse ;  /* 0x0000001740587220 */ /* 0x080fe20000410000 */
[----:B------:R-:W-:Y:S02]  /*1600*/  FMUL.FTZ R91, R65, R23 ;  /* 0x00000017415b7220 */ /* 0x000fe40000410000 */
[----:B------:R0:W5:Y:S01]  /*1610*/  MUFU.COS R87, R86 ;  /* 0x0000005600577308 */ /* 0x0001620000000000 */
[----:B------:R-:W-:Y:S01]  /*1620*/  SEL R2, R20, R3, !P3 ;  /* 0x0000000314027207 */ /* 0x000fe20005800000 */
[----:B------:R-:W-:Y:S01]  /*1630*/  FMUL.FTZ R20, R36, R77 ;  /* 0x0000004d24147220 */ /* 0x000fe20000410000 */
[C---:B-1----:R-:W-:Y:S01]  /*1640*/  FMUL.FTZ R79, R82.reuse, R79 ;  /* 0x0000004f524f7220 */ /* 0x042fe20000410000 */
[----:B---3--:R-:W-:Y:S01]  /*1650*/  FMUL.FTZ R82, R82, R81 ;  /* 0x0000005152527220 */ /* 0x008fe20000410000 */
[----:B------:R-:W-:Y:S01]  /*1660*/  LEA R22, R2, UR5, 0x3 ;  /* 0x0000000502167c11 */ /* 0x000fe2000f8e18ff */
[----:B------:R-:W-:Y:S02]  /*1670*/  FMUL.FTZ R2, R16, R19 ;  /* 0x0000001310027220 */ /* 0x000fe40000410000 */
[----:B------:R1:W4:Y:S01]  /*1680*/  MUFU.EX2 R83, R21 ;  /* 0x0000001500537308 */ /* 0x0003220000000800 */
[----:B0-----:R-:W-:Y:S01]  /*1690*/  FMUL.FTZ R86, R63, R23 ;  /* 0x000000173f567220 */ /* 0x001fe20000410000 */
[----:B------:R-:W-:-:S02]  /*16a0*/  FFMA.FTZ R2, R17, R18, R2 ;  /* 0x0000001211027223 */ /* 0x000fc40000010002 */
[----:B------:R-:W5:Y:S02]  /*16b0*/  MUFU.EX2 R84, R84 ;  /* 0x0000005400547308 */ /* 0x000f640000000800 */
[-C--:B------:R-:W-:Y:S01]  /*16c0*/  FMUL.FTZ R89, R64, -R2.reuse ;  /* 0x8000000240597220 */ /* 0x080fe20000410000 */
[----:B------:R-:W-:Y:S01]  /*16d0*/  FMUL.FTZ R93, R65, -R2 ;  /* 0x80000002415d7220 */ /* 0x000fe20000410000 */
[----:B-1----:R-:W-:Y:S01]  /*16e0*/  P2R R21, PR, RZ, 0x8 ;  /* 0x00000008ff157803 */ /* 0x002fe20000000000 */
[----:B------:R-:W-:Y:S01]  /*16f0*/  FMUL.FTZ R21, R36, R37 ;  /* 0x0000002524157220 */ /* 0x000fe20000410000 */
[----:B----4-:R-:W-:-:S04]  /*1700*/  FMUL.FTZ R81, R83, R80 ;  /* 0x0000005053517220 */ /* 0x010fc80000410000 */
[----:B------:R0:W-:Y:S01]  /*1710*/  STS.64 [R22+0x660], R20 ;  /* 0x0006601416007388 */ /* 0x0001e20000000a00 */
[----:B--2---:R-:W-:Y:S01]  /*1720*/  FMUL.FTZ R83, R83, R78 ;  /* 0x0000004e53537220 */ /* 0x004fe20000410000 */
[C---:B-----5:R-:W-:Y:S01]  /*1730*/  FMUL.FTZ R78, R84.reuse, R87 ;  /* 0x00000057544e7220 */ /* 0x060fe20000410000 */
[----:B------:R-:W-:Y:S01]  /*1740*/  FMUL.FTZ R80, R84, R85 ;  /* 0x0000005554507220 */ /* 0x000fe20000410000 */
[C---:B------:R-:W-:Y:S01]  /*1750*/  FMUL.FTZ R84, R0.reuse, R23 ;  /* 0x0000001700547220 */ /* 0x040fe20000410000 */
[-C--:B------:R-:W-:Y:S01]  /*1760*/  FMUL.FTZ R85, R0, -R2.reuse ;  /* 0x8000000200557220 */ /* 0x080fe20000410000 */
[----:B------:R-:W-:Y:S01]  /*1770*/  FMUL.FTZ R87, R63, -R2 ;  /* 0x800000023f577220 */ /* 0x000fe20000410000 */
[----:B------:R-:W-:Y:S06]  /*1780*/  BAR.SYNC.DEFER_BLOCKING 0x0 ;  /* 0x0000000000007b1d */ /* 0x000fec0000010000 */
[----:B------:R-:W-:Y:S05]  /*1790*/  @P1 BRA `(.L_x_18024) ;  /* 0x0000000000201947 */ /* 0x000fea0003800000 */
[----:B------:R-:W-:Y:S01]  /*17a0*/  ISETP.NE.AND P1, PT, R38, UR7, PT ;  /* 0x0000000726007c0c */ /* 0x000fe2000bf25270 */
[----:B0-----:R-:W-:Y:S01]  /*17b0*/  HFMA2 R22, -RZ, RZ, 1.875, 0 ;  /* 0x3f800000ff167431 */ /* 0x001fe200000001ff */
[----:B------:R-:W-:-:S11]  /*17c0*/  MOV R23, RZ ;  /* 0x000000ff00177202 */ /* 0x000fd60000000f00 */
[----:B------:R-:W-:Y:S05]  /*17d0*/  @!P1 BRA `(.L_x_18025) ;  /* 0x0000000000149947 */ /* 0x000fea0003800000 */
[----:B------:R-:W-:-:S04]  /*17e0*/  IADD3 R2, PT, PT, R76, UR4, RZ ;  /* 0x000000044c027c10 */ /* 0x000fc8000fffe0ff */
[----:B------:R-:W-:-:S05]  /*17f0*/  LEA R2, R2, UR5, 0x3 ;  /* 0x0000000502027c11 */ /* 0x000fca000f8e18ff */
[----:B------:R2:W3:Y:S01]  /*1800*/  LDS.64 R22, [R2+0x660] ;  /* 0x0006600002167984 */ /* 0x0004e20000000a00 */
[----:B------:R-:W-:Y:S05]  /*1810*/  BRA `(.L_x_18025) ;  /* 0x0000000000047947 */ /* 0x000fea0003800000 */
.L_x_18024:
[----:B0-----:R0:W1:Y:S02]  /*1820*/  LDS.64 R22, [R90+0x1668] ;  /* 0x001668005a167984 */ /* 0x0010640000000a00 */
.L_x_18025:
[----:B------:R-:W-:Y:S05]  /*1830*/  BSYNC.RECONVERGENT B0 ;  /* 0x0000000000007941 */ /* 0x000fea0003800200 */
.L_x_18023:
[----:B------:R-:W4:Y:S01]  /*1840*/  @P0 LDC R17, c[0x0][0x38c] ;  /* 0x0000e300ff110b82 */ /* 0x000f220000000800 */
[----:B------:R-:W-:Y:S01]  /*1850*/  CS2R R36, SRZ ;  /* 0x0000000000247805 */ /* 0x000fe2000001ff00 */
[----:B----4-:R-:W-:-:S04]  /*1860*/  @P0 IMAD R17, R66, R17, UR4 ;  /* 0x0000000442110e24 */ /* 0x010fc8000f8e0211 */
[----:B------:R-:W-:-:S05]  /*1870*/  @P0 IMAD.WIDE R16, R17, 0x10, R28 ;  /* 0x0000001011100825 */ /* 0x000fca00078e021c */
[----:B------:R4:W5:Y:S01]  /*1880*/  @P0 LDG.E.64 R36, desc[UR16][R16.64+0x8] ;  /* 0x0000081010240981 */ /* 0x000962000c1e1b00 */
[CC--:B--2---:R-:W-:Y:S01]  /*1890*/  FMUL.FTZ R2, R67.reuse, R82.reuse ;  /* 0x0000005243027220 */ /* 0x0c4fe20000410000 */
        /* <DEDUP_REMOVED lines=34> */
[----:B------:R-:W-:Y:S01]  /*1ac0*/  ISETP.GT.U32.AND P5, PT, R92, 0xf, PT ;  /* 0x0000000f5c00780c */ /* 0x000fe20003fa4070 */
[----:B------:R-:W2:Y:S02]  /*1ad0*/  SHFL.UP PT, R77, R94, 0x1, RZ ;  /* 0x042000005e4d7989 */ /* 0x000ea400000e00ff */
[-C--:B------:R-:W-:Y:S01]  /*1ae0*/  FFMA.FTZ R96, R78, R17.reuse, R19 ;  /* 0x000000114e607223 */ /* 0x080fe20000010013 */
        /* <DEDUP_REMOVED lines=58> */
[----:B------:R-:W-:Y:S01]  /*1e90*/  FFMA.FTZ R16, R78, R93, -R16 ;  /* 0x0000005d4e107223 */ /* 0x000fe20000010810 */
[-C--:B----4-:R-:W-:Y:S01]  /*1ea0*/  @P1 FFMA.FTZ R97, R97, R2.reuse, -R19 ;  /* 0x0000000261611223 */ /* 0x090fe20000010813 */
[----:B------:R-:W-:Y:S01]  /*1eb0*/  @P1 FFMA.FTZ R96, R96, R2, R77 ;  /* 0x0000000260601223 */ /* 0x000fe2000001004d */
[----:B------:R-:W-:Y:S01]  /*1ec0*/  FMUL.FTZ R19, R78, R23 ;  /* 0x000000174e137220 */ /* 0x000fe20000410000 */
[----:B------:R-:W-:Y:S01]  /*1ed0*/  @P1 FADD.FTZ R94, R94, R99 ;  /* 0x000000635e5e1221 */ /* 0x000fe20000010000 */
[C---:B------:R-:W-:Y:S01]  /*1ee0*/  FMUL.FTZ R77, R80.reuse, R93 ;  /* 0x0000005d504d7220 */ /* 0x040fe20000410000 */
[----:B------:R-:W-:Y:S01]  /*1ef0*/  @P1 FADD.FTZ R95, R95, R98 ;  /* 0x000000625f5f1221 */ /* 0x000fe20000010000 */
[-C--:B------:R-:W-:Y:S01]  /*1f00*/  FFMA.FTZ R98, -R80, R22.reuse, -R19 ;  /* 0x0000001650627223 */ /* 0x080fe20000010913 */
[C---:B------:R-:W-:Y:S01]  /*1f10*/  FFMA.FTZ R2, R78.reuse, R22, -R17 ;  /* 0x000000164e027223 */ /* 0x040fe20000010811 */
[----:B------:R-:W-:Y:S01]  /*1f20*/  FFMA.FTZ R77, R78, R91, R77 ;  /* 0x0000005b4e4d7223 */ /* 0x000fe2000001004d */
[----:B------:R-:W0:Y:S01]  /*1f30*/  SHFL.UP PT, R19, R94, 0x10, RZ ;  /* 0x060000005e137989 */ /* 0x000e2200000e00ff */
[----:B------:R-:W-:Y:S01]  /*1f40*/  FADD.FTZ R102, R89, R16 ;  /* 0x0000001059667221 */ /* 0x000fe20000010000 */
[C---:B------:R-:W-:Y:S01]  /*1f50*/  FMUL.FTZ R104, R83.reuse, R98 ;  /* 0x0000006253687220 */ /* 0x040fe20000410000 */
[----:B------:R-:W-:Y:S01]  /*1f60*/  FADD.FTZ R100, R88, R77 ;  /* 0x0000004d58647221 */ /* 0x000fe20000010000 */
[----:B------:R-:W1:Y:S01]  /*1f70*/  SHFL.UP PT, R18, R95, 0x10, RZ ;  /* 0x060000005f127989 */ /* 0x000e6200000e00ff */
[C---:B------:R-:W-:Y:S01]  /*1f80*/  FMUL.FTZ R99, R83.reuse, R102 ;  /* 0x0000006653637220 */ /* 0x040fe20000410000 */
[C---:B------:R-:W-:Y:S01]  /*1f90*/  FMUL.FTZ R77, R83.reuse, R2 ;  /* 0x00000002534d7220 */ /* 0x040fe20000410000 */
[----:B------:R-:W-:Y:S01]  /*1fa0*/  FMUL.FTZ R101, R83, R100 ;  /* 0x0000006453657220 */ /* 0x000fe20000410000 */
[----:B------:R-:W2:Y:S01]  /*1fb0*/  SHFL.UP PT, R17, R96, 0x10, RZ ;  /* 0x0600000060117989 */ /* 0x000ea200000e00ff */
[C---:B------:R-:W-:Y:S01]  /*1fc0*/  FFMA.FTZ R104, R81.reuse, R2, R104 ;  /* 0x0000000251687223 */ /* 0x040fe20000010068 */
[C---:B------:R-:W-:Y:S01]  /*1fd0*/  FFMA.FTZ R99, R81.reuse, R100, R99 ;  /* 0x0000006451637223 */ /* 0x040fe20000010063 */
[C---:B------:R-:W-:Y:S01]  /*1fe0*/  FFMA.FTZ R102, R81.reuse, R102, -R101 ;  /* 0x0000006651667223 */ /* 0x040fe20000010865 */
[----:B------:R-:W3:Y:S01]  /*1ff0*/  SHFL.UP PT, R16, R97, 0x10, RZ ;  /* 0x0600000061107989 */ /* 0x000ee200000e00ff */
[----:B------:R-:W-:Y:S01]  /*2000*/  FFMA.FTZ R2, R81, R98, -R77 ;  /* 0x0000006251027223 */ /* 0x000fe2000001084d */
[----:B------:R-:W-:Y:S01]  /*2010*/  FMUL.FTZ R101, R82, R104 ;  /* 0x0000006852657220 */ /* 0x000fe20000410000 */
[----:B------:R-:W-:Y:S01]  /*2020*/  FADD.FTZ R102, R87, R102 ;  /* 0x0000006657667221 */ /* 0x000fe20000010000 */
[----:B------:R-:W-:Y:S01]  /*2030*/  FADD.FTZ R99, R86, R99 ;  /* 0x0000006356637221 */ /* 0x000fe20000010000 */
[----:B------:R-:W-:Y:S01]  /*2040*/  FMUL.FTZ R98, R82, R2 ;  /* 0x0000000252627220 */ /* 0x000fe20000410000 */
[----:B------:R-:W-:Y:S01]  /*2050*/  ISETP.GE.AND P1, PT, R58, 0x10, PT ;  /* 0x000000103a00780c */ /* 0x000fe20003f26270 */
[C---:B------:R-:W-:Y:S01]  /*2060*/  FMUL.FTZ R100, R82.reuse, R102 ;  /* 0x0000006652647220 */ /* 0x040fe20000410000 */
[C---:B------:R-:W-:Y:S01]  /*2070*/  FFMA.FTZ R2, R79.reuse, R2, -R101 ;  /* 0x000000024f027223 */ /* 0x040fe20000010865 */
[-C--:B------:R-:W-:Y:S01]  /*2080*/  FMUL.FTZ R103, R82, R99.reuse ;  /* 0x0000006352677220 */ /* 0x080fe20000410000 */
[C---:B------:R-:W-:Y:S01]  /*2090*/  FFMA.FTZ R77, R79.reuse, R104, R98 ;  /* 0x000000684f4d7223 */ /* 0x040fe20000010062 */
[----:B------:R-:W-:Y:S01]  /*20a0*/  FFMA.FTZ R101, R79, R99, R100 ;  /* 0x000000634f657223 */ /* 0x000fe20000010064 */
[CC--:B0-----:R-:W-:Y:S01]  /*20b0*/  FMUL.FTZ R98, R96.reuse, R19.reuse ;  /* 0x0000001360627220 */ /* 0x0c1fe20000410000 */
[----:B------:R-:W-:Y:S01]  /*20c0*/  FMUL.FTZ R99, R97, R19 ;  /* 0x0000001361637220 */ /* 0x000fe20000410000 */
        /* <DEDUP_REMOVED lines=17> */
[----:B------:R-:W4:Y:S04]  /*21e0*/  SHFL.UP PT, R94, R94, 0x1, RZ ;  /* 0x042000005e5e7989 */ /* 0x000f2800000e00ff */
[----:B-----5:R5:W0:Y:S04]  /*21f0*/  SHFL.IDX PT, R98, R36, RZ, 0x1f ;  /* 0x00001fff24627589 */ /* 0x020a2800000e0000 */
[----:B------:R1:W0:Y:S01]  /*2200*/  SHFL.IDX PT, R99, R37, RZ, 0x1f ;  /* 0x00001fff25637589 */ /* 0x00022200000e0000 */
[----:B-----5:R-:W-:Y:S01]  /*2210*/  FADD.FTZ R36, R85, R102 ;  /* 0x0000006655247221 */ /* 0x020fe20000010000 */
[----:B-1----:R-:W-:-:S04]  /*2220*/  FADD.FTZ R37, R84, R101 ;  /* 0x0000006554257221 */ /* 0x002fc80000010000 */
[----:B------:R1:W0:Y:S04]  /*2230*/  SHFL.DOWN PT, R103, R36, 0x1, 0x1f ;  /* 0x08201f0024677f89 */ /* 0x00022800000e0000 */
        /* <DEDUP_REMOVED lines=10> */
[----:B-1----:R-:W-:Y:S01]  /*22e0*/  FFMA.FTZ R2, R105, R2, R101 ;  /* 0x0000000269027223 */ /* 0x002fe20000010065 */
[----:B------:R-:W-:Y:S01]  /*22f0*/  FADD.FTZ R37, R37, R102 ;  /* 0x0000006625257221 */ /* 0x000fe20000010000 */
[----:B------:R-:W-:-:S07]  /*2300*/  FADD.FTZ R36, R36, R103 ;  /* 0x0000006724247221 */ /* 0x000fce0000010000 */
.L_x_18027:
[----:B------:R-:W-:Y:S05]  /*2310*/  BSYNC.RECONVERGENT B0 ;  /* 0x0000000000007941 */ /* 0x000fea0003800200 */
.L_x_18026:
        /* <DEDUP_REMOVED lines=14> */
[----:B-1----:R-:W-:Y:S01]  /*2400*/  FFMA.FTZ R2, R2, R105, R101 ;  /* 0x0000006902027223 */ /* 0x002fe20000010065 */
[----:B------:R-:W-:Y:S01]  /*2410*/  FADD.FTZ R37, R37, R102 ;  /* 0x0000006625257221 */ /* 0x000fe20000010000 */
[----:B------:R-:W-:-:S07]  /*2420*/  FADD.FTZ R36, R36, R103 ;  /* 0x0000006724247221 */ /* 0x000fce0000010000 */
.L_x_18029:
[----:B------:R-:W-:Y:S05]  /*2430*/  BSYNC.RECONVERGENT B0 ;  /* 0x0000000000007941 */ /* 0x000fea0003800200 */
.L_x_18028:
        /* <DEDUP_REMOVED lines=16> */
.L_x_18031:
[----:B------:R-:W-:Y:S05]  /*2540*/  BSYNC.RECONVERGENT B0 ;  /* 0x0000000000007941 */ /* 0x000fea0003800200 */
.L_x_18030:
        /* <DEDUP_REMOVED lines=16> */
.L_x_18033:
[----:B------:R-:W-:Y:S05]  /*2650*/  BSYNC.RECONVERGENT B0 ;  /* 0x0000000000007941 */ /* 0x000fea0003800200 */
.L_x_18032:
        /* <DEDUP_REMOVED lines=16> */
.L_x_18035:
[----:B------:R-:W-:Y:S05]  /*2760*/  BSYNC.RECONVERGENT B0 ;  /* 0x0000000000007941 */ /* 0x000fea0003800200 */
.L_x_18034:
        /* <DEDUP_REMOVED lines=42> */
[----:B------:R-:W-:Y:S01]  /*2a10*/  ISETP.GT.AND P2, PT, R58, 0x1b, PT ;  /* 0x0000001b3a00780c */ /* 0x000fe20003f44270 */
        /* <DEDUP_REMOVED lines=19> */
[-C--:B------:R-:W-:Y:S01]  /*2b50*/  FMUL.FTZ R83, R83, R100.reuse ;  /* 0x0000006453537220 */ /* 0x080fe20000410000 */
[----:B------:R-:W-:Y:S01]  /*2b60*/  FFMA.FTZ R82, R79, R87, -R82 ;  /* 0x000000574f527223 */ /* 0x000fe20000010852 */
[C---:B------:R-:W-:Y:S01]  /*2b70*/  FFMA.FTZ R20, R81.reuse, R100, -R20 ;  /* 0x0000006451147223 */ /* 0x040fe20000010814 */
[----:B------:R-:W-:Y:S01]  /*2b80*/  FADD.FTZ R84, R84, R21 ;  /* 0x0000001554547221 */ /* 0x000fe20000010000 */
[----:B------:R-:W-:Y:S01]  /*2b90*/  FFMA.FTZ R83, R81, R96, R83 ;  /* 0x0000006051537223 */ /* 0x000fe20000010053 */
[----:B------:R-:W-:Y:S01]  /*2ba0*/  FFMA.FTZ R22, R0, R95, RZ ;  /* 0x0000005f00167223 */ /* 0x000fe200000100ff */
[----:B------:R-:W-:Y:S01]  /*2bb0*/  FADD.FTZ R98, R85, R82 ;  /* 0x0000005255627221 */ /* 0x000fe20000010000 */
[----:B------:R-:W-:Y:S01]  /*2bc0*/  FMUL.FTZ R81, R86, R60 ;  /* 0x0000003c56517220 */ /* 0x000fe20000410000 */
[----:B------:R-:W-:Y:S01]  /*2bd0*/  FMUL.FTZ R82, R84, R59 ;  /* 0x0000003b54527220 */ /* 0x000fe20000410000 */
[----:B------:R-:W-:Y:S01]  /*2be0*/  FFMA.FTZ R23, R63, R100, R22 ;  /* 0x000000643f177223 */ /* 0x000fe20000010016 */
[----:B------:R-:W-:Y:S01]  /*2bf0*/  FADD.FTZ R100, -R68, R100 ;  /* 0x0000006444647221 */ /* 0x000fe20000010100 */
[----:B------:R-:W-:Y:S01]  /*2c00*/  FMUL.FTZ R21, R87, R60 ;  /* 0x0000003c57157220 */ /* 0x000fe20000410000 */
[----:B------:R-:W-:Y:S01]  /*2c10*/  FMUL.FTZ R85, R96, R81 ;  /* 0x0000005160557220 */ /* 0x000fe20000410000 */
[----:B------:R-:W-:Y:S01]  /*2c20*/  FADD.FTZ R79, -R67, R95 ;  /* 0x0000005f434f7221 */ /* 0x000fe20000010100 */
[----:B------:R-:W-:Y:S01]  /*2c30*/  FMUL.FTZ R22, R98, R59 ;  /* 0x0000003b62167220 */ /* 0x000fe20000410000 */
[----:B------:R-:W-:Y:S01]  /*2c40*/  FMUL.FTZ R102, R89, R82 ;  /* 0x0000005259667220 */ /* 0x000fe20000410000 */
[----:B------:R-:W-:Y:S01]  /*2c50*/  FADD.FTZ R83, RZ, R83 ;  /* 0x00000053ff537221 */ /* 0x000fe20000010000 */
[----:B------:R-:W-:Y:S01]  /*2c60*/  FADD.FTZ R97, R69, R20 ;  /* 0x0000001445617221 */ /* 0x000fe20000010000 */
[-C--:B------:R-:W-:Y:S01]  /*2c70*/  FFMA.FTZ R95, R100, R21.reuse, -R85 ;  /* 0x00000015645f7223 */ /* 0x080fe20000010855 */
[-C--:B------:R-:W-:Y:S01]  /*2c80*/  FFMA.FTZ R102, R79, R22.reuse, -R102 ;  /* 0x000000164f667223 */ /* 0x080fe20000010866 */
[----:B------:R-:W-:Y:S01]  /*2c90*/  FMUL.FTZ R85, R96, R21 ;  /* 0x0000001560557220 */ /* 0x000fe20000410000 */
[----:B------:R-:W-:Y:S01]  /*2ca0*/  FMUL.FTZ R22, R89, R22 ;  /* 0x0000001659167220 */ /* 0x000fe20000410000 */
[C---:B------:R-:W-:Y:S01]  /*2cb0*/  FMUL.FTZ R21, R80.reuse, R83 ;  /* 0x0000005350157220 */ /* 0x040fe20000410000 */
[-C--:B------:R-:W-:Y:S01]  /*2cc0*/  FMUL.FTZ R80, R80, R97.reuse ;  /* 0x0000006150507220 */ /* 0x080fe20000410000 */
[----:B------:R-:W-:Y:S01]  /*2cd0*/  FADD.FTZ R102, RZ, R102 ;  /* 0x00000066ff667221 */ /* 0x000fe20000010000 */
[----:B------:R-:W-:Y:S01]  /*2ce0*/  FFMA.FTZ R22, R79, R82, R22 ;  /* 0x000000524f167223 */ /* 0x000fe20000010016 */
[C---:B------:R-:W-:Y:S01]  /*2cf0*/  FFMA.FTZ R21, R78.reuse, R97, -R21 ;  /* 0x000000614e157223 */ /* 0x040fe20000010815 */
[----:B------:R-:W-:Y:S01]  /*2d00*/  FFMA.FTZ R99, R78, R83, R80 ;  /* 0x000000534e637223 */ /* 0x000fe20000010050 */
[----:B------:R-:W-:Y:S01]  /*2d10*/  FMUL.FTZ R78, R88, R61 ;  /* 0x0000003d584e7220 */ /* 0x000fe20000410000 */
[----:B------:R-:W-:Y:S01]  /*2d20*/  FFMA.FTZ R85, R100, R81, R85 ;  /* 0x0000005164557223 */ /* 0x000fe20000010055 */
[----:B------:R-:W-:Y:S01]  /*2d30*/  FADD.FTZ R22, RZ, R22 ;  /* 0x00000016ff167221 */ /* 0x000fe20000010000 */
[----:B------:R-:W-:Y:S01]  /*2d40*/  FADD.FTZ R102, R102, R95 ;  /* 0x0000005f66667221 */ /* 0x000fe20000010000 */
[----:B------:R-:W-:Y:S01]  /*2d50*/  FFMA.FTZ R80, R64, R97, R23 ;  /* 0x0000006140507223 */ /* 0x000fe20000010017 */
[----:B------:R-:W-:Y:S01]  /*2d60*/  FADD.FTZ R95, -R69, R97 ;  /* 0x00000061455f7221 */ /* 0x000fe20000010100 */
[----:B------:R-:W-:Y:S01]  /*2d70*/  FMUL.FTZ R104, R94, R61 ;  /* 0x0000003d5e687220 */ /* 0x000fe20000410000 */
[----:B------:R-:W-:Y:S01]  /*2d80*/  FMUL.FTZ R106, R83, R78 ;  /* 0x0000004e536a7220 */ /* 0x000fe20000410000 */
[----:B------:R-:W-:Y:S01]  /*2d90*/  FADD.FTZ R97, R70, R21 ;  /* 0x0000001546617221 */ /* 0x000fe20000010000 */
[----:B------:R-:W-:Y:S01]  /*2da0*/  FADD.FTZ R22, R22, R85 ;  /* 0x0000005516167221 */ /* 0x000fe20000010000 */
[----:B------:R-:W-:Y:S01]  /*2db0*/  FADD.FTZ R85, RZ, R99 ;  /* 0x00000063ff557221 */ /* 0x000fe20000010000 */
[-C--:B------:R-:W-:Y:S01]  /*2dc0*/  FFMA.FTZ R99, R95, R104.reuse, -R106 ;  /* 0x000000685f637223 */ /* 0x080fe2000001086a */
[----:B------:R-:W-:Y:S01]  /*2dd0*/  FFMA.FTZ R20, R0, -R89, RZ ;  /* 0x8000005900147223 */ /* 0x000fe200000100ff */
[----:B------:R-:W-:Y:S01]  /*2de0*/  FMUL.FTZ R104, R83, R104 ;  /* 0x0000006853687220 */ /* 0x000fe20000410000 */
[----:B------:R-:W-:Y:S01]  /*2df0*/  FFMA.FTZ R101, R65, R97, R80 ;  /* 0x0000006141657223 */ /* 0x000fe20000010050 */
[-C--:B------:R-:W-:Y:S01]  /*2e00*/  FMUL.FTZ R106, R93, R62.reuse ;  /* 0x0000003e5d6a7220 */ /* 0x080fe20000410000 */
[----:B------:R-:W-:Y:S01]  /*2e10*/  FMUL.FTZ R80, R91, R62 ;  /* 0x0000003e5b507220 */ /* 0x000fe20000410000 */
[----:B------:R-:W-:Y:S01]  /*2e20*/  FFMA.FTZ R23, R63, -R96, R20 ;  /* 0x800000603f177223 */ /* 0x000fe20000010014 */
[----:B------:R-:W-:Y:S01]  /*2e30*/  FFMA.FTZ R21, R95, R78, R104 ;  /* 0x0000004e5f157223 */ /* 0x000fe20000010068 */
[----:B------:R-:W-:Y:S01]  /*2e40*/  FADD.FTZ R97, -R70, R97 ;  /* 0x0000006146617221 */ /* 0x000fe20000010100 */
        /* <DEDUP_REMOVED lines=20> */
[----:B--2---:R-:W-:Y:S01]  /*2f90*/  @!P1 FADD.FTZ R20, R103, R20 ;  /* 0x0000001467149221 */ /* 0x004fe20000010000 */
[----:B---3--:R-:W-:-:S04]  /*2fa0*/  @!P1 FADD.FTZ R21, R21, R104 ;  /* 0x0000006815159221 */ /* 0x008fc80000010000 */
[----:B------:R-:W1:Y:S01]  /*2fb0*/  SHFL.DOWN PT, R99, R20, 0x2, 0x1f ;  /* 0x08401f0014637f89 */ /* 0x000e6200000e0000 */
[----:B------:R-:W-:-:S03]  /*2fc0*/  ISETP.GT.AND P1, PT, R58, 0x1d, PT ;  /* 0x0000001d3a00780c */ /* 0x000fc60003f24270 */
[----:B------:R-:W2:Y:S04]  /*2fd0*/  SHFL.DOWN PT, R104, R23, 0x2, 0x1f ;  /* 0x08401f0017687f89 */ /* 0x000ea800000e0000 */
[----:B------:R-:W3:Y:S06]  /*2fe0*/  SHFL.DOWN PT, R102, R21, 0x2, 0x1f ;  /* 0x08401f0015667f89 */ /* 0x000eec00000e0000 */
[----:B0-----:R-:W-:-:S05]  /*2ff0*/  @!P1 FADD.FTZ R22, R22, R101 ;  /* 0x0000006516169221 */ /* 0x001fca0000010000 */
[----:B------:R-:W0:Y:S01]  /*3000*/  SHFL.DOWN PT, R103, R22, 0x4, 0x1f ;  /* 0x08801f0016677f89 */ /* 0x000e2200000e0000 */
[----:B-1----:R-:W-:Y:S01]  /*3010*/  @!P1 FADD.FTZ R20, R20, R99 ;  /* 0x0000006314149221 */ /* 0x002fe20000010000 */
[----:B------:R-:W-:Y:S01]  /*3020*/  FMUL.FTZ R99, R2, R17 ;  /* 0x0000001102637220 */ /* 0x000fe20000410000 */
[----:B--2---:R-:W-:-:S03]  /*3030*/  @!P1 FADD.FTZ R23, R23, R104 ;  /* 0x0000006817179221 */ /* 0x004fc60000010000 */
[----:B------:R-:W1:Y:S01]  /*3040*/  SHFL.DOWN PT, R101, R20, 0x4, 0x1f ;  /* 0x08801f0014657f89 */ /* 0x000e6200000e0000 */
[CC--:B------:R-:W-:Y:S01]  /*3050*/  FMUL.FTZ R104, R2.reuse, R19.reuse ;  /* 0x0000001302687220 */ /* 0x0c0fe20000410000 */
[----:B---3--:R-:W-:Y:S02]  /*3060*/  @!P1 FADD.FTZ R21, R21, R102 ;  /* 0x0000006615159221 */ /* 0x008fe40000010000 */
[----:B------:R-:W2:Y:S01]  /*3070*/  SHFL.DOWN PT, R108, R23, 0x4, 0x1f ;  /* 0x08801f00176c7f89 */ /* 0x000ea200000e0000 */
[CC--:B------:R-:W-:Y:S01]  /*3080*/  FMUL.FTZ R102, R2.reuse, R16.reuse ;  /* 0x0000001002667220 */ /* 0x0c0fe20000410000 */
[C---:B------:R-:W-:Y:S01]  /*3090*/  FFMA.FTZ R16, R77.reuse, R16, -R99 ;  /* 0x000000104d107223 */ /* 0x040fe20000010863 */
[-C--:B------:R-:W-:Y:S01]  /*30a0*/  FMUL.FTZ R2, R2, R18.reuse ;  /* 0x0000001202027220 */ /* 0x080fe20000410000 */
[----:B------:R-:W3:Y:S01]  /*30b0*/  SHFL.DOWN PT, R106, R21, 0x4, 0x1f ;  /* 0x08801f00156a7f89 */ /* 0x000ee200000e0000 */
[----:B------:R-:W-:Y:S01]  /*30c0*/  ISETP.NE.AND P1, PT, R46, RZ, PT ;  /* 0x000000ff2e00720c */ /* 0x000fe20003f25270 */
[C---:B------:R-:W-:Y:S01]  /*30d0*/  FFMA.FTZ R18, R77.reuse, R18, -R104 ;  /* 0x000000124d127223 */ /* 0x040fe20000010868 */
[----:B------:R-:W-:Y:S01]  /*30e0*/  FFMA.FTZ R19, R77, R19, R2 ;  /* 0x000000134d137223 */ /* 0x000fe20000010002 */
[----:B------:R-:W-:Y:S01]  /*30f0*/  FMUL.FTZ R2, R35, R93 ;  /* 0x0000005d23027220 */ /* 0x000fe20000410000 */
[----:B------:R-:W-:Y:S01]  /*3100*/  FFMA.FTZ R17, R77, R17, R102 ;  /* 0x000000114d117223 */ /* 0x000fe20000010066 */
[----:B------:R-:W-:Y:S01]  /*3110*/  FADD.FTZ R18, R37, R18 ;  /* 0x0000001225127221 */ /* 0x000fe20000010000 */
[----:B------:R-:W-:Y:S01]  /*3120*/  FADD.FTZ R19, R36, R19 ;  /* 0x0000001324137221 */ /* 0x000fe20000010000 */
[----:B0-----:R-:W-:Y:S01]  /*3130*/  @!P2 FADD.FTZ R22, R22, R103 ;  /* 0x000000671616a221 */ /* 0x001fe20000010000 */
[-C--:B------:R-:W-:Y:S01]  /*3140*/  FFMA.FTZ R2, R34, R91.reuse, R2 ;  /* 0x0000005b22027223 */ /* 0x080fe20000010002 */
[C---:B------:R-:W-:Y:S01]  /*3150*/  FMUL.FTZ R37, R35.reuse, R91 ;  /* 0x0000005b23257220 */ /* 0x040fe20000410000 */
[----:B------:R-:W-:-:S02]  /*3160*/  FMUL.FTZ R77, R35, R94 ;  /* 0x0000005e234d7220 */ /* 0x000fc40000410000 */
[----:B------:R-:W-:Y:S01]  /*3170*/  FMUL.FTZ R104, R97, R2 ;  /* 0x0000000261687220 */ /* 0x000fe20000410000 */
[----:B------:R0:W-:Y:S01]  /*3180*/  @!P1 STS.128 [UR6+0x1760], R16 ;  /* 0x00176010ff009988 */ /* 0x0001e20008000c06 */
[----:B------:R-:W-:Y:S01]  /*3190*/  FFMA.FTZ R102, R34, R93, -R37 ;  /* 0x0000005d22667223 */ /* 0x000fe20000010825 */
[----:B-1----:R-:W-:Y:S01]  /*31a0*/  @!P2 FADD.FTZ R20, R20, R101 ;  /* 0x000000651414a221 */ /* 0x002fe20000010000 */
[C---:B------:R-:W-:Y:S01]  /*31b0*/  FMUL.FTZ R2, R35.reuse, R86 ;  /* 0x0000005623027220 */ /* 0x040fe20000410000 */
[----:B------:R-:W1:Y:S01]  /*31c0*/  SHFL.DOWN PT, R101, R22, 0x8, 0x1f ;  /* 0x09001f0016657f89 */ /* 0x000e6200000e0000 */
[-C--:B------:R-:W-:Y:S01]  /*31d0*/  FMUL.FTZ R37, R35, R87.reuse ;  /* 0x0000005723257220 */ /* 0x080fe20000410000 */
[----:B--2---:R-:W-:Y:S01]  /*31e0*/  @!P2 FADD.FTZ R23, R23, R108 ;  /* 0x0000006c1717a221 */ /* 0x004fe20000010000 */
[-C--:B------:R-:W-:Y:S01]  /*31f0*/  FMUL.FTZ R93, R35, R88.reuse ;  /* 0x00000058235d7220 */ /* 0x080fe20000410000 */
[----:B------:R-:W2:Y:S01]  /*3200*/  SHFL.DOWN PT, R99, R20, 0x8, 0x1f ;  /* 0x09001f0014637f89 */ /* 0x000ea200000e0000 */
[----:B------:R-:W-:Y:S01]  /*3210*/  FFMA.FTZ R36, R34, R88, R77 ;  /* 0x0000005822247223 */ /* 0x000fe2000001004d */
[----:B---3--:R-:W-:Y:S01]  /*3220*/  @!P2 FADD.FTZ R21, R21, R106 ;  /* 0x0000006a1515a221 */ /* 0x008fe20000010000 */
[----:B------:R-:W-:Y:S01]  /*3230*/  ISETP.GT.AND P2, PT, R58, 0x17, PT ;  /* 0x000000173a00780c */ /* 0x000fe20003f44270 */
[----:B------:R-:W3:Y:S01]  /*3240*/  SHFL.DOWN PT, R108, R23, 0x8, 0x1f ;  /* 0x09001f00176c7f89 */ /* 0x000ee200000e0000 */
[C---:B------:R-:W-:Y:S01]  /*3250*/  FFMA.FTZ R37, R34.reuse, R86, R37 ;  /* 0x0000005622257223 */ /* 0x040fe20000010025 */
[C---:B0-----:R-:W-:Y:S01]  /*3260*/  FMUL.FTZ R17, R35.reuse, R84 ;  /* 0x0000005423117220 */ /* 0x041fe20000410000 */
[-C--:B------:R-:W-:Y:S01]  /*3270*/  FMUL.FTZ R35, R35, R98.reuse ;  /* 0x0000006223237220 */ /* 0x080fe20000410000 */
[----:B------:R-:W0:Y:S01]  /*3280*/  SHFL.DOWN PT, R106, R21, 0x8, 0x1f ;  /* 0x09001f00156a7f89 */ /* 0x000e2200000e0000 */
[C---:B------:R-:W-:Y:S01]  /*3290*/  FFMA.FTZ R87, R34.reuse, R87, -R2 ;  /* 0x0000005722577223 */ /* 0x040fe20000010802 */
[C---:B------:R-:W-:Y:S01]  /*32a0*/  FFMA.FTZ R98, R34.reuse, R98, -R17 ;  /* 0x0000006222627223 */ /* 0x040fe20000010811 */
[----:B------:R-:W-:Y:S01]  /*32b0*/  FFMA.FTZ R94, R34, R94, -R93 ;  /* 0x0000005e225e7223 */ /* 0x000fe2000001085d */
[----:B------:R-:W-:Y:S01]  /*32c0*/  FMUL.FTZ R36, R95, R36 ;  /* 0x000000245f247220 */ /* 0x000fe20000410000 */
[----:B------:R-:W-:Y:S01]  /*32d0*/  FMUL.FTZ R37, R100, R37 ;  /* 0x0000002564257220 */ /* 0x000fe20000410000 */
[----:B------:R-:W-:-:S02]  /*32e0*/  FFMA.FTZ R34, R34, R84, R35 ;  /* 0x0000005422227223 */ /* 0x000fc40000010023 */
        /* <DEDUP_REMOVED lines=10> */
[----:B-1-3--:R-:W-:Y:S01]  /*3390*/  FADD.FTZ R20, R20, R17 ;  /* 0x0000001114147221 */ /* 0x00afe20000010000 */
[----:B----4-:R-:W-:Y:S01]  /*33a0*/  FADD.FTZ R21, R21, R2 ;  /* 0x0000000215157221 */ /* 0x010fe20000010000 */
[----:B--2---:R-:W-:Y:S01]  /*33b0*/  FADD.FTZ R22, R22, R19 ;  /* 0x0000001316167221 */ /* 0x004fe20000010000 */
[----:B0-----:R-:W-:-:S09]  /*33c0*/  FADD.FTZ R23, R23, R16 ;  /* 0x0000001017177221 */ /* 0x001fd20000010000 */
[----:B------:R0:W-:Y:S02]  /*33d0*/  @!P2 STS.128 [UR5+0x220], R20 ;  /* 0x00022014ff00a988 */ /* 0x0001e40008000c05 */
.L_x_18037:
[----:B------:R-:W-:Y:S05]  /*33e0*/  BSYNC.RECONVERGENT B0 ;  /* 0x0000000000007941 */ /* 0x000fea0003800200 */
.L_x_18036:
        /* <DEDUP_REMOVED lines=22> */
[----:B0--3--:R-:W1:Y:S04]  /*3550*/  @P1 LDS.64 R16, [UR6+0x2f60] ;  /* 0x002f6006ff101984 */ /* 0x009e680008000a00 */
[----:B--2---:R-:W0:Y:S01]  /*3560*/  @P1 LDS.64 R18, [UR6+0x2760] ;  /* 0x00276006ff121984 */ /* 0x004e220008000a00 */
[----:B-1----:R-:W-:Y:S01]  /*3570*/  @P1 FADD.FTZ R22, R22, R16 ;  /* 0x0000001016161221 */ /* 0x002fe20000010000 */
[----:B------:R-:W-:Y:S01]  /*3580*/  @P1 FADD.FTZ R23, R23, R17 ;  /* 0x0000001117171221 */ /* 0x000fe20000010000 */
[----:B0-----:R-:W-:Y:S01]  /*3590*/  @P1 FADD.FTZ R20, R20, R18 ;  /* 0x0000001214141221 */ /* 0x001fe20000010000 */
[----:B------:R-:W-:-:S03]  /*35a0*/  @P1 FADD.FTZ R21, R21, R19 ;  /* 0x0000001315151221 */ /* 0x000fc60000010000 */
[----:B------:R0:W-:Y:S04]  /*35b0*/  STS.64 [UR6+0x2f60], R22 ;  /* 0x002f6016ff007988 */ /* 0x0001e80008000a06 */
[----:B------:R0:W-:Y:S02]  /*35c0*/  STS.64 [UR6+0x2760], R20 ;  /* 0x00276014ff007988 */ /* 0x0001e40008000a06 */
.L_x_18039:
[----:B------:R-:W-:Y:S05]  /*35d0*/  BSYNC.RECONVERGENT B0 ;  /* 0x0000000000007941 */ /* 0x000fea0003800200 */
.L_x_18038:
[----:B------:R-:W-:-:S04]  /*35e0*/  UIADD3 UR4, UPT, UPT, UR4, 0x1, URZ ;  /* 0x0000000104047890 */ /* 0x000fc8000fffe0ff */
[----:B------:R-:W-:-:S09]  /*35f0*/  UISETP.GE.AND UP0, UPT, UR4, UR8, UPT ;  /* 0x000000080400728c */ /* 0x000fd2000bf06270 */
[----:B------:R-:W-:Y:S05]  /*3600*/  BRA.U !UP0, `(.L_x_18040) ;  /* 0xffffffdd08387547 */ /* 0x000fea000b83ffff */
.L_x_18022:
[----:B------:R-:W-:Y:S08]  /*3610*/  BAR.SYNC.DEFER_BLOCKING 0x0 ;  /* 0x0000000000007b1d */ /* 0x000ff00000010000 */
[----:B01----:R-:W0:Y:S01]  /*3620*/  LDC.64 R22, c[0x0][0x4f8] ;  /* 0x00013e00ff167b82 */ /* 0x003e220000000a00 */
[----:B------:R-:W1:Y:S01]  /*3630*/  LDCU.64 UR6, c[0x0][0x500] ;  /* 0x0000a000ff0677ac */ /* 0x000e620008000a00 */
[----:B--23--:R2:W3:Y:S06]  /*3640*/  LDG.E.128 R16, desc[UR16][R24.64] ;  /* 0x0000001018107981 */ /* 0x00c4ec000c1e1d00 */
[----:B--2---:R-:W2:Y:S01]  /*3650*/  LDC.64 R24, c[0x0][0x550] ;  /* 0x00015400ff187b82 */ /* 0x004ea20000000a00 */
[----:B---3--:R3:W-:Y:S01]  /*3660*/  STS.128 [R57], R16 ;  /* 0x0000001039007388 */ /* 0x0087e20000000c00 */
[----:B------:R-:W-:-:S03]  /*3670*/  NOP ;  /* 0x0000000000007918 */ /* 0x000fc60000000000 */
[----:B------:R-:W5:Y:S03]  /*3680*/  LDS.128 R4, [R57] ;  /* 0x0000000039047984 */ /* 0x000f660000000c00 */
[----:B------:R-:W-:Y:S01]  /*3690*/  BAR.SYNC.DEFER_BLOCKING 0x0 ;  /* 0x0000000000007b1d */ /* 0x000fe20000010000 */
[----:B---3--:R-:W-:-:S04]  /*36a0*/  SHF.L.U32 R18, R56, 0x7, RZ ;  /* 0x0000000738127819 */ /* 0x008fc800000006ff */
[--C-:B------:R-:W-:Y:S01]  /*36b0*/  SHF.R.S32.HI R19, RZ, 0x1f, R18.reuse ;  /* 0x0000001fff137819 */ /* 0x100fe20000011412 */
[----:B------:R0:W-:Y:S01]  /*36c0*/  STS.128 [R57], R12 ;  /* 0x0000000c39007388 */ /* 0x0001e20000000c00 */
[--C-:B-----5:R-:W-:Y:S01]  /*36d0*/  FADD.FTZ R4, R4, R53.reuse ;  /* 0x0000003504047221 */ /* 0x120fe20000010000 */
[--C-:B------:R-:W-:Y:S01]  /*36e0*/  FADD.FTZ R5, R5, R53.reuse ;  /* 0x0000003505057221 */ /* 0x100fe20000010000 */
[--C-:B------:R-:W-:Y:S01]  /*36f0*/  FADD.FTZ R6, R6, R53.reuse ;  /* 0x0000003506067221 */ /* 0x100fe20000010000 */
[----:B------:R-:W-:Y:S01]  /*3700*/  FADD.FTZ R7, R7, R53 ;  /* 0x0000003507077221 */ /* 0x000fe20000010000 */
[----:B0-----:R-:W-:Y:S01]  /*3710*/  IMAD.WIDE.U32 R12, R22, UR18, R18 ;  /* 0x00000012160c7c25 */ /* 0x001fe2000f8e0012 */
[----:B------:R-:W-:Y:S02]  /*3720*/  FSETP.GTU.FTZ.AND P0, PT, R4, 20, PT ;  /* 0x41a000000400780b */ /* 0x000fe40003f1c000 */
[----:B------:R-:W-:Y:S01]  /*3730*/  FSETP.GTU.FTZ.AND P1, PT, R5, 20, PT ;  /* 0x41a000000500780b */ /* 0x000fe20003f3c000 */
[----:B------:R-:W-:Y:S01]  /*3740*/  IMAD R13, R23, UR18, R13 ;  /* 0x00000012170d7c24 */ /* 0x000fe2000f8e020d */
[----:B------:R-:W-:Y:S01]  /*3750*/  FSETP.GTU.FTZ.AND P2, PT, R6, 20, PT ;  /* 0x41a000000600780b */ /* 0x000fe20003f5c000 */
[----:B------:R-:W0:Y:S01]  /*3760*/  LDC.64 R22, c[0x0][0x518] ;  /* 0x00014600ff167b82 */ /* 0x000e220000000a00 */
[----:B------:R-:W-:Y:S01]  /*3770*/  FSETP.GTU.FTZ.AND P3, PT, R7, 20, PT ;  /* 0x41a000000700780b */ /* 0x000fe20003f7c000 */
[----:B-1----:R-:W-:-:S06]  /*3780*/  IMAD.WIDE.U32 R12, R55, UR6, R12 ;  /* 0x00000006370c7c25 */ /* 0x002fcc000f8e000c */
[----:B------:R-:W-:Y:S02]  /*3790*/  @!P0 FMUL.FTZ R0, R4, -1.4426950216293334961 ;  /* 0xbfb8aa3b04008820 */ /* 0x000fe40000410000 */
[----:B------:R-:W-:Y:S02]  /*37a0*/  @!P1 FMUL.FTZ R4, R5, -1.4426950216293334961 ;  /* 0xbfb8aa3b05049820 */ /* 0x000fe40000410000 */
[----:B------:R-:W-:Y:S02]  /*37b0*/  @!P2 FMUL.FTZ R5, R6, -1.4426950216293334961 ;  /* 0xbfb8aa3b0605a820 */ /* 0x000fe40000410000 */
[----:B------:R-:W-:Y:S01]  /*37c0*/  @!P1 MUFU.EX2 R16, R4 ;  /* 0x0000000400109308 */ /* 0x000fe20000000800 */
[----:B------:R-:W-:-:S03]  /*37d0*/  @!P3 FMUL.FTZ R20, R7, -1.4426950216293334961 ;  /* 0xbfb8aa3b0714b820 */ /* 0x000fc60000410000 */
[----:B------:R1:W3:Y:S01]  /*37e0*/  @!P2 MUFU.EX2 R17, R5 ;  /* 0x000000050011a308 */ /* 0x0002e20000000800 */
[----:B------:R-:W-:-:S03]  /*37f0*/  NOP ;  /* 0x0000000000007918 */ /* 0x000fc60000000000 */
[----:B------:R-:W4:Y:S01]  /*3800*/  @!P0 MUFU.EX2 R0, R0 ;  /* 0x0000000000008308 */ /* 0x000f220000000800 */
[----:B0-----:R-:W-:Y:S01]  /*3810*/  IMAD.WIDE.U32 R18, R22, UR18, R18 ;  /* 0x0000001216127c25 */ /* 0x001fe2000f8e0012 */
[----:B-1----:R-:W0:Y:S02]  /*3820*/  LDS.128 R4, [R57] ;  /* 0x0000000039047984 */ /* 0x002e240000000c00 */
[----:B------:R-:W1:Y:S01]  /*3830*/  @!P3 MUFU.EX2 R20, R20 ;  /* 0x000000140014b308 */ /* 0x000e620000000800 */
[----:B------:R-:W-:Y:S02]  /*3840*/  IMAD R19, R23, UR18, R19 ;  /* 0x0000001217137c24 */ /* 0x000fe4000f8e0213 */
[----:B---3--:R-:W-:-:S04]  /*3850*/  @!P2 FADD.FTZ R14, R17, 1 ;  /* 0x3f800000110ea421 */ /* 0x008fc80000010000 */
[----:B------:R-:W3:Y:S01]  /*3860*/  @!P2 MUFU.RCP R15, R14 ;  /* 0x0000000e000fa308 */ /* 0x000ee20000001000 */
[----:B----4-:R-:W-:Y:S01]  /*3870*/  @!P0 FADD.FTZ R2, R0, 1 ;  /* 0x3f80000000028421 */ /* 0x010fe20000010000 */
[----:B------:R-:W-:Y:S01]  /*3880*/  @!P1 FADD.FTZ R0, R16, 1 ;  /* 0x3f80000010009421 */ /* 0x000fe20000010000 */
[----:B--2---:R-:W-:Y:S01]  /*3890*/  LEA R16, P4, R12, R24, 0x2 ;  /* 0x000000180c107211 */ /* 0x004fe200078810ff */
[----:B-1----:R-:W-:-:S04]  /*38a0*/  @!P3 FADD.FTZ R20, R20, 1 ;  /* 0x3f8000001414b421 */ /* 0x002fc80000010000 */
[----:B------:R1:W2:Y:S08]  /*38b0*/  @!P0 MUFU.RCP R21, R2 ;  /* 0x0000000200158308 */ /* 0x0002b00000001000 */
[----:B------:R-:W4:Y:S01]  /*38c0*/  @!P1 MUFU.RCP R0, R0 ;  /* 0x0000000000009308 */ /* 0x000f220000001000 */
[----:B-1----:R-:W-:Y:S02]  /*38d0*/  IMAD R2, R55, UR7, R13 ;  /* 0x0000000737027c24 */ /* 0x002fe4000f8e020d */
[----:B---3--:R-:W-:Y:S01]  /*38e0*/  @!P2 FMUL.FTZ R10, R10, R15 ;  /* 0x0000000f0a0aa220 */ /* 0x008fe20000410000 */
[----:B------:R-:W1:Y:S01]  /*38f0*/  LDCU.64 UR6, c[0x0][0x520] ;  /* 0x0000a400ff0677ac */ /* 0x000e620008000a00 */
[----:B------:R-:W-:-:S02]  /*3900*/  IADD3 R44, P2, PT, R44, -0x200, RZ ;  /* 0xfffffe002c2c7810 */ /* 0x000fc40007f5e0ff */
[----:B------:R-:W-:Y:S01]  /*3910*/  LEA.HI.X R17, R12, R25, R2, 0x2, P4 ;  /* 0x000000190c117211 */ /* 0x000fe200020f1402 */
[----:B------:R-:W3:Y:S01]  /*3920*/  @!P3 MUFU.RCP R20, R20 ;  /* 0x000000140014b308 */ /* 0x000ee20000001000 */
[----:B------:R-:W-:Y:S01]  /*3930*/  IADD3.X R43, PT, PT, R43, -0x1, RZ, P2, !PT ;  /* 0xffffffff2b2b7810 */ /* 0x000fe200017fe4ff */
[----:B--2---:R-:W-:Y:S01]  /*3940*/  @!P0 FMUL.FTZ R8, R8, R21 ;  /* 0x0000001508088220 */ /* 0x004fe20000410000 */
[----:B------:R-:W-:-:S05]  /*3950*/  IMAD.WIDE.U32 R16, R46, 0x10, R16 ;  /* 0x000000102e107825 */ /* 0x000fca00078e0010 */
[----:B0-----:R0:W-:Y:S01]  /*3960*/  STG.E.128 desc[UR16][R16.64], R4 ;  /* 0x0000000410007986 */ /* 0x0011e2000c101d10 */
[----:B----4-:R-:W-:Y:S01]  /*3970*/  @!P1 FMUL.FTZ R9, R9, R0 ;  /* 0x0000000009099220 */ /* 0x010fe20000410000 */
[----:B------:R-:W-:Y:S01]  /*3980*/  BAR.SYNC.DEFER_BLOCKING 0x0 ;  /* 0x0000000000007b1d */ /* 0x000fe20000010000 */
[----:B-1----:R-:W-:Y:S01]  /*3990*/  IMAD.WIDE.U32 R18, R55, UR6, R18 ;  /* 0x0000000637127c25 */ /* 0x002fe2000f8e0012 */
[----:B------:R-:W-:-:S03]  /*39a0*/  IADD3 R40, P1, PT, R40, -0x200, RZ ;  /* 0xfffffe0028287810 */ /* 0x000fc60007f3e0ff */
[----:B------:R-:W-:Y:S02]  /*39b0*/  IMAD R0, R55, UR7, R19 ;  /* 0x0000000737007c24 */ /* 0x000fe4000f8e0213 */
[----:B---3--:R-:W-:Y:S01]  /*39c0*/  @!P3 FMUL.FTZ R11, R11, R20 ;  /* 0x000000140b0bb220 */ /* 0x008fe20000410000 */
[----:B------:R-:W-:Y:S01]  /*39d0*/  IADD3 R42, P3, PT, R42, -0x200, RZ ;  /* 0xfffffe002a2a7810 */ /* 0x000fe20007f7e0ff */
[----:B------:R-:W0:Y:S01]  /*39e0*/  LDC.64 R20, c[0x0][0x560] ;  /* 0x00015800ff147b82 */ /* 0x000e220000000a00 */
[----:B------:R-:W-:Y:S02]  /*39f0*/  IADD3.X R39, PT, PT, R39, -0x1, RZ, P1, !PT ;  /* 0xffffffff27277810 */ /* 0x000fe40000ffe4ff */
[----:B------:R-:W-:Y:S01]  /*3a00*/  IADD3.X R41, PT, PT, R41, -0x1, RZ, P3, !PT ;  /* 0xffffffff29297810 */ /* 0x000fe20001ffe4ff */
[----:B------:R1:W-:Y:S01]  /*3a10*/  STS.128 [R57], R8 ;  /* 0x0000000839007388 */ /* 0x0003e20000000c00 */
[----:B------:R-:W-:-:S03]  /*3a20*/  NOP ;  /* 0x0000000000007918 */ /* 0x000fc60000000000 */
[----:B------:R-:W2:Y:S01]  /*3a30*/  LDS.128 R12, [R57] ;  /* 0x00000000390c7984 */ /* 0x000ea20000000c00 */
[----:B0-----:R-:W-:-:S04]  /*3a40*/  LEA R4, P0, R18, R20, 0x2 ;  /* 0x0000001412047211 */ /* 0x001fc800078010ff */
[----:B------:R-:W-:Y:S02]  /*3a50*/  LEA.HI.X R5, R18, R21, R0, 0x2, P0 ;  /* 0x0000001512057211 */ /* 0x000fe400000f1400 */
[----:B------:R-:W-:Y:S01]  /*3a60*/  ISETP.GT.AND P0, PT, R38, 0x1, PT ;  /* 0x000000012600780c */ /* 0x000fe20003f04270 */
[----:B-1----:R-:W-:Y:S01]  /*3a70*/  FADD.FTZ R8, R8, R47 ;  /* 0x0000002f08087221 */ /* 0x002fe20000010000 */
[----:B------:R-:W-:Y:S01]  /*3a80*/  IMAD.WIDE.U32 R4, R46, 0x10, R4 ;  /* 0x000000102e047825 */ /* 0x000fe200078e0004 */
[----:B------:R-:W-:-:S03]  /*3a90*/  MOV R38, R56 ;  /* 0x0000003800267202 */ /* 0x000fc60000000f00 */
[----:B------:R-:W-:-:S04]  /*3aa0*/  FADD.FTZ R9, R8, R9 ;  /* 0x0000000908097221 */ /* 0x000fc80000010000 */
[----:B------:R-:W-:-:S04]  /*3ab0*/  FADD.FTZ R10, R9, R10 ;  /* 0x0000000a090a7221 */ /* 0x000fc80000010000 */
[----:B------:R-:W-:Y:S01]  /*3ac0*/  FADD.FTZ R47, R10, R11 ;  /* 0x0000000b0a2f7221 */ /* 0x000fe20000010000 */
[----:B--2---:R0:W-:Y:S01]  /*3ad0*/  STG.E.128 desc[UR16][R4.64], R12 ;  /* 0x0000000c04007986 */ /* 0x0041e2000c101d10 */
[----:B------:R-:W-:Y:S05]  /*3ae0*/  @P0 BRA `(.L_x_18041) ;  /* 0xffffffc800d00947 */ /* 0x000fea000383ffff */
.L_x_18013:
        /* <DEDUP_REMOVED lines=34> */
.L_x_18043:
[----:B------:R-:W-:Y:S05]  /*3d10*/  BSYNC.RECONVERGENT B0 ;  /* 0x0000000000007941 */ /* 0x000fea0003800200 */
.L_x_18042:
        /* <DEDUP_REMOVED lines=26> */
.L_x_18045:
[----:B------:R-:W-:Y:S05]  /*3ec0*/  BSYNC.RECONVERGENT B0 ;  /* 0x0000000000007941 */ /* 0x000fea0003800200 */
.L_x_18044:
        /* <DEDUP_REMOVED lines=22> */
.L_x_18047:
        /* <DEDUP_REMOVED lines=60> */
.L_x_18046:
[----:B------:R-:W-:Y:S05]  /*43f0*/  EXIT ;  /* 0x000000000000794d */ /* 0x000fea0003800000 */
.L_x_18048:
        /* <DEDUP_REMOVED lines=16> */
.L_x_18802:


//--------------------- .text._Z25selective_scan_bwd_kernelI32Selective_Scan_bwd_kernel_traitsILi32ELi4ELb1ELb0ELb0ELb1ELb1EfN3c107complexIfEEEEv12SSMParamsBwd --------------------------
	.section	.text._Z25selective_scan_bwd_kernelI32Selective_Scan_bwd_kernel_traitsILi32ELi4ELb1ELb0ELb0ELb1ELb1EfN3c107complexIfEEEEv12SSMParamsBwd,"ax",@progbits
	.align	128
        .global         _Z25selective_scan_bwd_kernelI32Selective_Scan_bwd_kernel_traitsILi32ELi4ELb1ELb0ELb0ELb1ELb1EfN3c107complexIfEEEEv12SSMParamsBwd
        .type           _Z25selective_scan_bwd_kernelI32Selective_Scan_bwd_kernel_traitsILi32ELi4ELb1ELb0ELb0ELb1ELb1EfN3c107complexIfEEEEv12SSMParamsBwd,@function
        .size           _Z25selective_scan_bwd_kernelI32Selective_Scan_bwd_kernel_traitsILi32ELi4ELb1ELb0ELb0ELb1ELb1EfN3c107complexIfEEEEv12SSMParamsBwd,(.L_x_18803 - _Z25selective_scan_bwd_kernelI32Selective_Scan_bwd_kernel_traitsILi32ELi4ELb1ELb0ELb0ELb1ELb1EfN3c107complexIfEEEEv12SSMParamsBwd)
        .other          _Z25selective_scan_bwd_kernelI32Selective_Scan_bwd_kernel_traitsILi32ELi4ELb1ELb0ELb0ELb1ELb1EfN3c107complexIfEEEEv12SSMParamsBwd,@"STO_CUDA_ENTRY STV_DEFAULT"
_Z25selective_scan_bwd_kernelI32Selective_Scan_bwd_kernel_traitsILi32ELi4ELb1ELb0ELb0ELb1ELb1EfN3c107complexIfEEEEv12SSMParamsBwd:
.text._Z25selective_scan_bwd_kernelI32Selective_Scan_bwd_kernel_traitsILi32ELi4ELb1ELb0ELb0ELb1ELb1EfN3c107complexIfEEEEv12SSMParamsBwd:
        /* <DEDUP_REMOVED lines=98> */
.L_x_18078:
[----:B------:R-:W-:Y:S01]  /*0620*/  BAR.SYNC.DEFER_BLOCKING 0x0 ;  /* 0x0000000000007b1d */ /* 0x000fe20000010000 */
[----:B------:R-:W-:-:S05]  /*0630*/  IMAD.WIDE.U32 R2, R46, 0x10, R44 ;  /* 0x000000102e027825 */ /* 0x000fca00078e002c */
[----:B0-----:R-:W0:Y:S01]  /*0640*/  S2R R37, SR_LANEID ;  /* 0x0000000000257919 */ /* 0x001e220000000000 */
[C---:B------:R-:W-:Y:S01]  /*0650*/  IMAD.WIDE.U32 R30, R46.reuse, 0x10, R42 ;  /* 0x000000102e1e7825 */ /* 0x040fe200078e002a */
[----:B------:R-:W1:Y:S03]  /*0660*/  LDC.64 R24, c[0x0][0x410] ;  /* 0x00010400ff187b82 */ /* 0x000e660000000a00 */
[----:B------:R-:W-:-:S05]  /*0670*/  IMAD.WIDE.U32 R16, R46, 0x10, R40 ;  /* 0x000000102e107825 */ /* 0x000fca00078e0028 */
[----:B------:R-:W2:Y:S01]  /*0680*/  LDC.64 R26, c[0x0][0x418] ;  /* 0x00010600ff1a7b82 */ /* 0x000ea20000000a00 */
[----:B------:R-:W3:Y:S07]  /*0690*/  LDG.E.128 R8, desc[UR16][R2.64] ;  /* 0x0000001002087981 */ /* 0x000eee000c1e1d00 */
[----:B------:R-:W4:Y:S01]  /*06a0*/  LDC.64 R60, c[0x0][0x488] ;  /* 0x00012200ff3c7b82 */ /* 0x000f220000000a00 */
[----:B0-----:R-:W-:-:S05]  /*06b0*/  LEA R36, R37, UR5, 0x4 ;  /* 0x0000000525247c11 */ /* 0x001fca000f8e20ff */
[----:B---3--:R-:W-:Y:S01]  /*06c0*/  STS.128 [R36], R8 ;  /* 0x0000000824007388 */ /* 0x008fe20000000c00 */
[----:B------:R-:W-:-:S03]  /*06d0*/  NOP ;  /* 0x0000000000007918 */ /* 0x000fc60000000000 */
[----:B------:R-:W-:Y:S01]  /*06e0*/  LDS.128 R4, [R36] ;  /* 0x0000000024047984 */ /* 0x000fe20000000c00 */
[----:B------:R-:W-:Y:S06]  /*06f0*/  BAR.SYNC.DEFER_BLOCKING 0x0 ;  /* 0x0000000000007b1d */ /* 0x000fec0000010000 */
[----:B------:R-:W3:Y:S04]  /*0700*/  LDG.E.128 R20, desc[UR16][R30.64] ;  /* 0x000000101e147981 */ /* 0x000ee8000c1e1d00 */
[----:B---3--:R1:W-:Y:S01]  /*0710*/  STS.128 [R36], R20 ;  /* 0x0000001424007388 */ /* 0x0083e20000000c00 */
[----:B------:R-:W-:-:S03]  /*0720*/  NOP ;  /* 0x0000000000007918 */ /* 0x000fc60000000000 */
[----:B------:R-:W0:Y:S01]  /*0730*/  LDS.128 R12, [R36] ;  /* 0x00000000240c7984 */ /* 0x000e220000000c00 */
[----:B------:R-:W-:Y:S06]  /*0740*/  BAR.SYNC.DEFER_BLOCKING 0x0 ;  /* 0x0000000000007b1d */ /* 0x000fec0000010000 */
[----:B------:R-:W3:Y:S01]  /*0750*/  LDG.E.128 R16, desc[UR16][R16.64] ;  /* 0x0000001010107981 */ /* 0x000ee2000c1e1d00 */
[----:B------:R-:W-:Y:S01]  /*0760*/  IADD3 R3, PT, PT, R39, -0x1, RZ ;  /* 0xffffffff27037810 */ /* 0x000fe20007ffe0ff */
[----:B------:R-:W-:Y:S01]  /*0770*/  HFMA2 R29, -RZ, RZ, 0, 0 ;  /* 0x00000000ff1d7431 */ /* 0x000fe200000001ff */
[----:B------:R-:W-:Y:S02]  /*0780*/  BSSY.RECONVERGENT B0, `(.L_x_18050) ;  /* 0x0000033000007945 */ /* 0x000fe40003800200 */
[----:B------:R-:W-:-:S05]  /*0790*/  SHF.L.U32 R28, R3, 0x7, RZ ;  /* 0x00000007031c7819 */ /* 0x000fca00000006ff */
[----:B-1----:R-:W-:-:S04]  /*07a0*/  IMAD.WIDE.U32 R20, R24, UR18, R28 ;  /* 0x0000001218147c25 */ /* 0x002fc8000f8e001c */
[--C-:B0----5:R-:W-:Y:S01]  /*07b0*/  FADD.FTZ R56, R12, R54.reuse ;  /* 0x000000360c387221 */ /* 0x121fe20000010000 */
[--C-:B------:R-:W-:Y:S01]  /*07c0*/  FADD.FTZ R58, R13, R54.reuse ;  /* 0x000000360d3a7221 */ /* 0x100fe20000010000 */
[----:B------:R-:W-:Y:S02]  /*07d0*/  IMAD R21, R25, UR18, R21 ;  /* 0x0000001219157c24 */ /* 0x000fe4000f8e0215 */
[--C-:B------:R-:W-:Y:S01]  /*07e0*/  FADD.FTZ R59, R14, R54.reuse ;  /* 0x000000360e3b7221 */ /* 0x100fe20000010000 */
[----:B------:R-:W-:Y:S01]  /*07f0*/  FADD.FTZ R62, R15, R54 ;  /* 0x000000360f3e7221 */ /* 0x000fe20000010000 */
[----:B------:R-:W-:Y:S01]  /*0800*/  FSETP.GTU.FTZ.AND P2, PT, R56, 20, PT ;  /* 0x41a000003800780b */ /* 0x000fe20003f5c000 */
[C---:B--2---:R-:W-:Y:S01]  /*0810*/  IMAD.WIDE.U32 R20, R57.reuse, R26, R20 ;  /* 0x0000001a39147225 */ /* 0x044fe200078e0014 */
[----:B------:R-:W-:Y:S02]  /*0820*/  FSETP.GTU.FTZ.AND P3, PT, R58, 20, PT ;  /* 0x41a000003a00780b */ /* 0x000fe40003f7c000 */
[----:B------:R-:W-:Y:S01]  /*0830*/  FSETP.GTU.FTZ.AND P1, PT, R62, 20, PT ;  /* 0x41a000003e00780b */ /* 0x000fe20003f3c000 */
[----:B------:R-:W-:Y:S01]  /*0840*/  IMAD R0, R57, R27, R21 ;  /* 0x0000001b39007224 */ /* 0x000fe200078e0215 */
[----:B----4-:R-:W-:-:S04]  /*0850*/  LEA R24, P0, R20, R60, 0x2 ;  /* 0x0000003c14187211 */ /* 0x010fc800078010ff */
[----:B------:R-:W-:Y:S02]  /*0860*/  LEA.HI.X R25, R20, R61, R0, 0x2, P0 ;  /* 0x0000003d14197211 */ /* 0x000fe400000f1400 */
[----:B------:R-:W-:Y:S01]  /*0870*/  FSETP.GTU.FTZ.AND P0, PT, R59, 20, PT ;  /* 0x41a000003b00780b */ /* 0x000fe20003f1c000 */
[----:B------:R-:W-:Y:S01]  /*0880*/  IMAD.WIDE.U32 R24, R46, 0x10, R24 ;  /* 0x000000102e187825 */ /* 0x000fe200078e0018 */
[----:B---3--:R0:W-:Y:S01]  /*0890*/  STS.128 [R36], R16 ;  /* 0x0000001024007388 */ /* 0x0081e20000000c00 */
[----:B------:R-:W-:-:S03]  /*08a0*/  NOP ;  /* 0x0000000000007918 */ /* 0x000fc60000000000 */
[----:B------:R0:W1:Y:S01]  /*08b0*/  LDS.128 R8, [R36] ;  /* 0x0000000024087984 */ /* 0x0000620000000c00 */
[----:B------:R-:W-:Y:S06]  /*08c0*/  @P2 BRA `(.L_x_18051) ;  /* 0x0000000000782947 */ /* 0x000fec0003800000 */
[----:B------:R-:W-:Y:S01]  /*08d0*/  FMUL.FTZ R56, R56, 1.4426950216293334961 ;  /* 0x3fb8aa3b38387820 */ /* 0x000fe20000410000 */
[----:B------:R-:W-:Y:S02]  /*08e0*/  MOV R13, 0x3e800000 ;  /* 0x3e800000000d7802 */ /* 0x000fe40000000f00 */
[----:B------:R-:W-:Y:S01]  /*08f0*/  MOV R15, 0x3d39bf78 ;  /* 0x3d39bf78000f7802 */ /* 0x000fe20000000f00 */
        /* <DEDUP_REMOVED lines=27> */
.L_x_18051:
[----:B------:R-:W-:Y:S05]  /*0ab0*/  BSYNC.RECONVERGENT B0 ;  /* 0x0000000000007941 */ /* 0x000fea0003800200 */
.L_x_18050:
[----:B------:R-:W-:Y:S04]  /*0ac0*/  BSSY.RECONVERGENT B0, `(.L_x_18052) ;  /* 0x0000020000007945 */ /* 0x000fe80003800200 */
        /* <DEDUP_REMOVED lines=31> */
.L_x_18053:
[----:B------:R-:W-:Y:S05]  /*0cc0*/  BSYNC.RECONVERGENT B0 ;  /* 0x0000000000007941 */ /* 0x000fea0003800200 */
.L_x_18052:
        /* <DEDUP_REMOVED lines=32> */
.L_x_18055:
[----:B------:R-:W-:Y:S05]  /*0ed0*/  BSYNC.RECONVERGENT B0 ;  /* 0x0000000000007941 */ /* 0x000fea0003800200 */
.L_x_18054:
        /* <DEDUP_REMOVED lines=32> */
.L_x_18057:
[----:B------:R-:W-:Y:S05]  /*10e0*/  BSYNC.RECONVERGENT B0 ;  /* 0x0000000000007941 */ /* 0x000fea0003800200 */
.L_x_18056:
[----:B------:R-:W-:Y:S08]  /*10f0*/  BAR.SYNC.DEFER_BLOCKING 0x0 ;  /* 0x0000000000007b1d */ /* 0x000ff00000010000 */
[----:B------:R-:W2:Y:S01]  /*1100*/  LDC.64 R14, c[0x0][0x420] ;  /* 0x00010800ff0e7b82 */ /* 0x000ea20000000a00 */
[----:B------:R-:W3:Y:S01]  /*1110*/  LDCU.64 UR6, c[0x0][0x510] ;  /* 0x0000a200ff0677ac */ /* 0x000ee20008000a00 */
[----:B------:R-:W4:Y:S06]  /*1120*/  LDCU.64 UR8, c[0x0][0x490] ;  /* 0x00009200ff0877ac */ /* 0x000f2c0008000a00 */
[----:B0-----:R-:W0:Y:S08]  /*1130*/  LDC.64 R16, c[0x0][0x428] ;  /* 0x00010a00ff107b82 */ /* 0x001e300000000a00 */
[----:B------:R-:W5:Y:S01]  /*1140*/  LDC.64 R20, c[0x0][0x478] ;  /* 0x00011e00ff147b82 */ /* 0x000f620000000a00 */
[----:B------:R-:W3:Y:S01]  /*1150*/  LDG.E.128 R24, desc[UR16][R24.64] ;  /* 0x0000001018187981 */ /* 0x000ee2000c1e1d00 */
[----:B--2---:R-:W-:-:S06]  /*1160*/  IMAD.WIDE.U32 R12, R14, UR18, R28 ;  /* 0x000000120e0c7c25 */ /* 0x004fcc000f8e001c */
[----:B------:R-:W2:Y:S01]  /*1170*/  LDC.64 R68, c[0x0][0x508] ;  /* 0x00014200ff447b82 */ /* 0x000ea20000000a00 */
[----:B------:R-:W-:Y:S02]  /*1180*/  IMAD R13, R15, UR18, R13 ;  /* 0x000000120f0d7c24 */ /* 0x000fe4000f8e020d */
[----:B0-----:R-:W-:-:S05]  /*1190*/  IMAD.WIDE.U32 R12, R57, R16, R12 ;  /* 0x00000010390c7225 */ /* 0x001fca00078e000c */
[----:B------:R-:W0:Y:S01]  /*11a0*/  LDC.64 R70, c[0x0][0x558] ;  /* 0x00015600ff467b82 */ /* 0x000e220000000a00 */
[----:B------:R-:W-:Y:S01]  /*11b0*/  IMAD R0, R57, R17, R13 ;  /* 0x0000001139007224 */ /* 0x000fe200078e020d */
[----:B-----5:R-:W-:-:S04]  /*11c0*/  LEA R20, P0, R12, R20, 0x2 ;  /* 0x000000140c147211 */ /* 0x020fc800078010ff */
[----:B------:R-:W-:-:S03]  /*11d0*/  LEA.HI.X R21, R12, R21, R0, 0x2, P0 ;  /* 0x000000150c157211 */ /* 0x000fc600000f1400 */
[----:B------:R-:W-:Y:S01]  /*11e0*/  IMAD.WIDE.U32 R20, R46, 0x10, R20 ;  /* 0x000000102e147825 */ /* 0x000fe200078e0014 */
[----:B---3--:R-:W-:Y:S01]  /*11f0*/  STS.128 [R36], R24 ;  /* 0x0000001824007388 */ /* 0x008fe20000000c00 */
[----:B------:R-:W-:-:S03]  /*1200*/  NOP ;  /* 0x0000000000007918 */ /* 0x000fc60000000000 */
[----:B------:R-:W3:Y:S01]  /*1210*/  LDS.128 R12, [R36] ;  /* 0x00000000240c7984 */ /* 0x000ee20000000c00 */
[----:B------:R-:W-:Y:S06]  /*1220*/  BAR.SYNC.DEFER_BLOCKING 0x0 ;  /* 0x0000000000007b1d */ /* 0x000fec0000010000 */
[----:B------:R-:W5:Y:S01]  /*1230*/  LDG.E.128 R20, desc[UR16][R20.64] ;  /* 0x0000001014147981 */ /* 0x000f62000c1e1d00 */
[----:B----4-:R-:W-:-:S04]  /*1240*/  UISETP.NE.U32.AND UP0, UPT, UR8, URZ, UPT ;  /* 0x000000ff0800728c */ /* 0x010fc8000bf05070 */
[----:B------:R-:W-:Y:S01]  /*1250*/  UISETP.NE.AND.EX UP0, UPT, UR9, URZ, UPT, UP0 ;  /* 0x000000ff0900728c */ /* 0x000fe2000bf05300 */
[----:B---3--:R-:W-:Y:S01]  /*1260*/  FMUL.FTZ R0, R12, -1.4426950216293334961 ;  /* 0xbfb8aa3b0c007820 */ /* 0x008fe20000410000 */
[----:B------:R-:W-:Y:S01]  /*1270*/  FMUL.FTZ R25, R14, -1.4426950216293334961 ;  /* 0xbfb8aa3b0e197820 */ /* 0x000fe20000410000 */
[----:B------:R-:W-:Y:S01]  /*1280*/  FMUL.FTZ R60, R13, -1.4426950216293334961 ;  /* 0xbfb8aa3b0d3c7820 */ /* 0x000fe20000410000 */
[----:B------:R-:W-:-:S03]  /*1290*/  FMUL.FTZ R26, R15, -1.4426950216293334961 ;  /* 0xbfb8aa3b0f1a7820 */ /* 0x000fc60000410000 */
[----:B------:R-:W3:Y:S04]  /*12a0*/  MUFU.EX2 R0, R0 ;  /* 0x0000000000007308 */ /* 0x000ee80000000800 */
[----:B------:R-:W-:Y:S04]  /*12b0*/  MUFU.EX2 R25, R25 ;  /* 0x0000001900197308 */ /* 0x000fe80000000800 */
[----:B------:R-:W4:Y:S04]  /*12c0*/  MUFU.EX2 R60, R60 ;  /* 0x0000003c003c7308 */ /* 0x000f280000000800 */
[----:B------:R-:W1:Y:S01]  /*12d0*/  MUFU.EX2 R26, R26 ;  /* 0x0000001a001a7308 */ /* 0x000e620000000800 */
[----:B---3--:R-:W-:-:S04]  /*12e0*/  FADD.FTZ R2, R0, 1 ;  /* 0x3f80000000027421 */ /* 0x008fc80000010000 */
[----:B------:R-:W-:Y:S01]  /*12f0*/  MUFU.RCP R63, R2 ;  /* 0x00000002003f7308 */ /* 0x000fe20000001000 */
[----:B----4-:R-:W-:Y:S01]  /*1300*/  FADD.FTZ R24, R60, 1 ;  /* 0x3f8000003c187421 */ /* 0x010fe20000010000 */
[----:B--2---:R-:W-:-:S04]  /*1310*/  IMAD.WIDE.U32 R60, R68, UR18, R28 ;  /* 0x00000012443c7c25 */ /* 0x004fc8000f8e001c */
[----:B-1----:R-:W-:Y:S02]  /*1320*/  FADD.FTZ R27, R26, 1 ;  /* 0x3f8000001a1b7421 */ /* 0x002fe40000010000 */
[----:B------:R-:W1:Y:S01]  /*1330*/  MUFU.RCP R64, R24 ;  /* 0x0000001800407308 */ /* 0x000e620000001000 */
[----:B------:R-:W-:Y:S02]  /*1340*/  IMAD R61, R69, UR18, R61 ;  /* 0x00000012453d7c24 */ /* 0x000fe4000f8e023d */
[----:B------:R-:W-:-:S05]  /*1350*/  IMAD.WIDE.U32 R60, R57, UR6, R60 ;  /* 0x00000006393c7c25 */ /* 0x000fca000f8e003c */
[----:B------:R-:W2:Y:S01]  /*1360*/  MUFU.RCP R66, R27 ;  /* 0x0000001b00427308 */ /* 0x000ea20000001000 */
[----:B-1----:R-:W-:-:S04]  /*1370*/  FADD.FTZ R2, -R64, 1 ;  /* 0x3f80000040027421 */ /* 0x002fc80000010100 */
[----:B------:R-:W-:Y:S01]  /*1380*/  FFMA.FTZ R2, R13, R2, 1 ;  /* 0x3f8000000d027423 */ /* 0x000fe20000010002 */
[----:B--2---:R-:W-:-:S04]  /*1390*/  FADD.FTZ R24, -R66, 1 ;  /* 0x3f80000042187421 */ /* 0x004fc80000010100 */
[----:B------:R-:W-:Y:S01]  /*13a0*/  FFMA.FTZ R24, R15, R24, 1 ;  /* 0x3f8000000f187423 */ /* 0x000fe20000010018 */
[----:B-----5:R1:W-:Y:S01]  /*13b0*/  STS.128 [R36], R20 ;  /* 0x0000001424007388 */ /* 0x0203e20000000c00 */
[----:B------:R-:W-:-:S03]  /*13c0*/  NOP ;  /* 0x0000000000007918 */ /* 0x000fc60000000000 */
[----:B------:R-:W2:Y:S01]  /*13d0*/  LDS.128 R16, [R36] ;  /* 0x0000000024107984 */ /* 0x000ea20000000c00 */
[----:B-1----:R-:W-:Y:S01]  /*13e0*/  FADD.FTZ R22, R25, 1 ;  /* 0x3f80000019167421 */ /* 0x002fe20000010000 */
[----:B------:R-:W-:-:S03]  /*13f0*/  FADD.FTZ R21, -R63, 1 ;  /* 0x3f8000003f157421 */ /* 0x000fc60000010100 */
[----:B------:R-:W1:Y:S01]  /*1400*/  MUFU.RCP R65, R22 ;  /* 0x0000001600417308 */ /* 0x000e620000001000 */
[----:B------:R-:W-:Y:S01]  /*1410*/  FFMA.FTZ R21, R12, R21, 1 ;  /* 0x3f8000000c157423 */ /* 0x000fe20000010015 */
[----:B-1----:R-:W-:-:S04]  /*1420*/  FADD.FTZ R23, -R65, 1 ;  /* 0x3f80000041177421 */ /* 0x002fc80000010100 */
[----:B------:R-:W-:Y:S01]  /*1430*/  FFMA.FTZ R23, R14, R23, 1 ;  /* 0x3f8000000e177423 */ /* 0x000fe20000010017 */
[----:B--2---:R-:W-:Y:S01]  /*1440*/  FMUL.FTZ R0, R8, R16 ;  /* 0x0000001008007220 */ /* 0x004fe20000410000 */
[----:B------:R-:W-:-:S03]  /*1450*/  FMUL.FTZ R25, R11, R19 ;  /* 0x000000130b197220 */ /* 0x000fc60000410000 */
[----:B------:R-:W-:Y:S01]  /*1460*/  FMUL.FTZ R0, R63, R0 ;  /* 0x000000003f007220 */ /* 0x000fe20000410000 */
[----:B------:R-:W-:Y:S01]  /*1470*/  FMUL.FTZ R25, R66, R25 ;  /* 0x0000001942197220 */ /* 0x000fe20000410000 */
[----:B------:R-:W-:Y:S01]  /*1480*/  FMUL.FTZ R63, R12, R63 ;  /* 0x0000003f0c3f7220 */ /* 0x000fe20000410000 */
[----:B------:R-:W-:Y:S01]  /*1490*/  FMUL.FTZ R66, R15, R66 ;  /* 0x000000420f427220 */ /* 0x000fe20000410000 */
[----:B------:R-:W-:Y:S01]  /*14a0*/  FMUL.FTZ R20, R0, R21 ;  /* 0x0000001500147220 */ /* 0x000fe20000410000 */
[----:B------:R-:W-:Y:S01]  /*14b0*/  FMUL.FTZ R0, R10, R18 ;  /* 0x000000120a007220 */ /* 0x000fe20000410000 */
[----:B------:R-:W-:-:S03]  /*14c0*/  FMUL.FTZ R21, R9, R17 ;  /* 0x0000001109157220 */ /* 0x000fc60000410000 */
        /* <DEDUP_REMOVED lines=8> */
[----:B------:R-:W-:-:S05]  /*1550*/  IMAD R0, R57, UR7, R61 ;  /* 0x0000000739007c24 */ /* 0x000fca000f8e023d */
[----:B------:R0:W-:Y:S01]  /*1560*/  STS.128 [R36], R20 ;  /* 0x0000001424007388 */ /* 0x0001e20000000c00 */
[----:B------:R-:W-:-:S03]  /*1570*/  NOP ;  /* 0x0000000000007918 */ /* 0x000fc60000000000 */
[----:B------:R-:W1:Y:S01]  /*1580*/  LDS.128 R24, [R36] ;  /* 0x0000000024187984 */ /* 0x000e620000000c00 */
[----:B0-----:R-:W-:-:S04]  /*1590*/  LEA R20, P0, R60, R70, 0x2 ;  /* 0x000000463c147211 */ /* 0x001fc800078010ff */
[----:B------:R-:W-:-:S03]  /*15a0*/  LEA.HI.X R21, R60, R71, R0, 0x2, P0 ;  /* 0x000000473c157211 */ /* 0x000fc600000f1400 */
[----:B------:R-:W-:-:S05]  /*15b0*/  IMAD.WIDE.U32 R20, R46, 0x10, R20 ;  /* 0x000000102e147825 */ /* 0x000fca00078e0014 */
[----:B-1----:R0:W-:Y:S01]  /*15c0*/  STG.E.128 desc[UR16][R20.64], R24 ;  /* 0x0000001814007986 */ /* 0x0021e2000c101d10 */
        /* <DEDUP_REMOVED lines=10> */
[----:B------:R-:W2:Y:S01]  /*1670*/  LDS.128 R12, [R36] ;  /* 0x00000000240c7984 */ /* 0x000ea20000000c00 */
[----:B-1----:R-:W-:-:S04]  /*1680*/  IMAD.WIDE.U32 R20, R22, UR18, R28 ;  /* 0x0000001216147c25 */ /* 0x002fc8000f8e001c */
[----:B------:R-:W-:Y:S02]  /*1690*/  IMAD R21, R23, UR18, R21 ;  /* 0x0000001217157c24 */ /* 0x000fe4000f8e0215 */
[----:B0-----:R-:W-:-:S04]  /*16a0*/  IMAD.WIDE.U32 R20, R57, R24, R20 ;  /* 0x0000001839147225 */ /* 0x001fc800078e0014 */
[----:B------:R-:W-:Y:S01]  /*16b0*/  IMAD R21, R57, R25, R21 ;  /* 0x0000001939157224 */ /* 0x000fe200078e0215 */
[----:B------:R-:W-:-:S04]  /*16c0*/  LEA R22, P0, R20, UR8, 0x2 ;  /* 0x0000000814167c11 */ /* 0x000fc8000f8010ff */
[----:B------:R-:W-:-:S03]  /*16d0*/  LEA.HI.X R23, R20, UR9, R21, 0x2, P0 ;  /* 0x0000000914177c11 */ /* 0x000fc600080f1415 */
[----:B------:R-:W-:-:S05]  /*16e0*/  IMAD.WIDE.U32 R20, R46, 0x10, R22 ;  /* 0x000000102e147825 */ /* 0x000fca00078e0016 */
[----:B--2---:R1:W-:Y:S02]  /*16f0*/  STG.E.128 desc[UR16][R20.64], R12 ;  /* 0x0000000c14007986 */ /* 0x0043e4000c101d10 */
.L_x_18058:
        /* <DEDUP_REMOVED lines=18> */
[----:B------:R-:W1:Y:S01]  /*1820*/  LDC.64 R76, c[0x0][0x3e0] ;  /* 0x0000f800ff4c7b82 */ /* 0x000e620000000a00 */
[----:B------:R-:W-:Y:S01]  /*1830*/  FADD.FTZ R78, R66, R66 ;  /* 0x00000042424e7221 */ /* 0x000fe20000010000 */
[----:B------:R-:W-:Y:S01]  /*1840*/  ISETP.NE.AND P0, PT, R39, 0x1, PT ;  /* 0x000000012700780c */ /* 0x000fe20003f05270 */
[----:B------:R-:W-:Y:S01]  /*1850*/  HFMA2 R11, -RZ, RZ, 0, 0 ;  /* 0x00000000ff0b7431 */ /* 0x000fe200000001ff */
[----:B------:R-:W-:Y:S01]  /*1860*/  SHF.L.U32 R66, R3, 0x8, RZ ;  /* 0x0000000803427819 */ /* 0x000fe200000006ff */
[----:B------:R-:W-:Y:S01]  /*1870*/  FADD.FTZ R0, R0, R0 ;  /* 0x0000000000007221 */ /* 0x000fe20000010000 */
[----:B------:R-:W-:Y:S01]  /*1880*/  SHF.L.U32 R63, R39, 0x8, RZ ;  /* 0x00000008273f7819 */ /* 0x000fe200000006ff */
[----:B------:R-:W-:Y:S01]  /*1890*/  FADD.FTZ R80, R64, R64 ;  /* 0x0000004040507221 */ /* 0x000fe20000010000 */
[----:B------:R-:W2:Y:S01]  /*18a0*/  LDC.64 R74, c[0x0][0x3c0] ;  /* 0x0000f000ff4a7b82 */ /* 0x000ea20000000a00 */
[----:B------:R-:W-:Y:S01]  /*18b0*/  FADD.FTZ R79, R65, R65 ;  /* 0x00000041414f7221 */ /* 0x000fe20000010000 */
[----:B------:R-:W-:Y:S01]  /*18c0*/  IADD3 R71, PT, PT, R39, -0x2, RZ ;  /* 0xfffffffe27477810 */ /* 0x000fe20007ffe0ff */
[----:B------:R-:W-:Y:S01]  /*18d0*/  FMUL.FTZ R70, R4, R56 ;  /* 0x0000003804467220 */ /* 0x000fe20000410000 */
[----:B------:R-:W-:Y:S01]  /*18e0*/  ISETP.EQ.AND P0, PT, R46, RZ, P0 ;  /* 0x000000ff2e00720c */ /* 0x000fe20000702270 */
[----:B------:R-:W-:Y:S01]  /*18f0*/  FMUL.FTZ R69, R5, R58 ;  /* 0x0000003a05457220 */ /* 0x000fe20000410000 */
[----:B------:R-:W-:Y:S01]  /*1900*/  FMUL.FTZ R68, R6, R59 ;  /* 0x0000003b06447220 */ /* 0x000fe20000410000 */
[----:B------:R-:W-:Y:S01]  /*1910*/  FMUL.FTZ R67, R7, R62 ;  /* 0x0000003e07437220 */ /* 0x000fe20000410000 */
[----:B0-----:R-:W0:Y:S01]  /*1920*/  LDC.64 R26, c[0x0][0x440] ;  /* 0x00011000ff1a7b82 */ /* 0x001e220000000a00 */
[----:B------:R-:W-:Y:S01]  /*1930*/  LOP3.LUT R66, R66, 0x100, RZ, 0xc0, !PT ;  /* 0x0000010042427812 */ /* 0x000fe200078ec0ff */
[----:B------:R-:W3:Y:S01]  /*1940*/  LDCU UR7, c[0x0][0x394] ;  /* 0x00007280ff0777ac */ /* 0x000ee20008000800 */
[----:B------:R-:W-:Y:S01]  /*1950*/  LOP3.LUT R63, R63, 0x100, RZ, 0xc0, !PT ;  /* 0x000001003f3f7812 */ /* 0x000fe200078ec0ff */
[----:B------:R-:W4:Y:S04]  /*1960*/  LDCU UR8, c[0x0][0x38c] ;  /* 0x00007180ff0877ac */ /* 0x000f280008000800 */
[----:B------:R-:W0:Y:S01]  /*1970*/  LDC.64 R24, c[0x0][0x3a8] ;  /* 0x0000ea00ff187b82 */ /* 0x000e220000000a00 */
[----:B------:R-:W-:-:S05]  /*1980*/  UMOV UR4, URZ ;  /* 0x000000ff00047c82 */ /* 0x000fca0008000000 */
.L_x_18077:
[----:B0-----:R-:W-:Y:S02]  /*1990*/  MOV R16, R32 ;  /* 0x0000002000107202 */ /* 0x001fe40000000f00 */
[----:B------:R-:W-:-:S03]  /*19a0*/  MOV R17, R47 ;  /* 0x0000002f00117202 */ /* 0x000fc60000000f00 */
[----:B0-----:R-:W-:-:S04]  /*19b0*/  IMAD.WIDE.U32 R16, R24, UR4, R16 ;  /* 0x0000000418107c25 */ /* 0x001fc8000f8e0010 */
[----:B----4-:R-:W-:Y:S01]  /*19c0*/  IMAD R2, R25, UR4, R17 ;  /* 0x0000000419027c24 */ /* 0x010fe2000f8e0211 */
[----:B------:R-:W-:-:S04]  /*19d0*/  LEA R60, P1, R16, R26, 0x3 ;  /* 0x0000001a103c7211 */ /* 0x000fc800078218ff */
[----:B------:R-:W-:-:S06]  /*19e0*/  LEA.HI.X R61, R16, R27, R2, 0x3, P1 ;  /* 0x0000001b103d7211 */ /* 0x000fcc00008f1c02 */
[----:B------:R-:W5:Y:S01]  /*19f0*/  LDG.E.64 R60, desc[UR16][R60.64] ;  /* 0x000000103c3c7981 */ /* 0x000f62000c1e1b00 */
[----:B--2---:R-:W-:-:S04]  /*1a00*/  IMAD.WIDE.U32 R16, R74, UR4, RZ ;  /* 0x000000044a107c25 */ /* 0x004fc8000f8e00ff */
[----:B-1----:R-:W-:Y:S01]  /*1a10*/  IMAD.WIDE.U32 R20, R76, UR4, RZ ;  /* 0x000000044c147c25 */ /* 0x002fe2000f8e00ff */
[----:B------:R-:W-:-:S03]  /*1a20*/  LEA R18, P1, R16, R53, 0x3 ;  /* 0x0000003510127211 */ /* 0x000fc600078218ff */
[----:B------:R-:W-:Y:S01]  /*1a30*/  IMAD R19, R75, UR4, R17 ;  /* 0x000000044b137c24 */ /* 0x000fe2000f8e0211 */
[----:B---3--:R-:W-:Y:S01]  /*1a40*/  LEA R22, P2, R20, R50, 0x3 ;  /* 0x0000003214167211 */ /* 0x008fe200078418ff */
[----:B------:R-:W-:-:S03]  /*1a50*/  IMAD R17, R77, UR4, R21 ;  /* 0x000000044d117c24 */ /* 0x000fc6000f8e0215 */
[----:B------:R-:W-:Y:S02]  /*1a60*/  LEA.HI.X R19, R16, R52, R19, 0x3, P1 ;  /* 0x0000003410137211 */ /* 0x000fe400008f1c13 */
[----:B------:R-:W-:-:S03]  /*1a70*/  LEA.HI.X R23, R20, R48, R17, 0x3, P2 ;  /* 0x0000003014177211 */ /* 0x000fc600010f1c11 */
[----:B------:R0:W2:Y:S04]  /*1a80*/  LDG.E.64 R16, desc[UR16][R18.64] ;  /* 0x0000001012107981 */ /* 0x0000a8000c1e1b00 */
[----:B------:R1:W2:Y:S01]  /*1a90*/  LDG.E.64 R20, desc[UR16][R22.64] ;  /* 0x0000001016147981 */ /* 0x0002a2000c1e1b00 */
[----:B------:R-:W3:Y:S01]  /*1aa0*/  S2UR UR6, SR_CgaCtaId ;  /* 0x00000000000679c3 */ /* 0x000ee20000008800 */
[C---:B------:R-:W-:Y:S01]  /*1ab0*/  ISETP.NE.AND P3, PT, R46.reuse, RZ, PT ;  /* 0x000000ff2e00720c */ /* 0x040fe20003f65270 */
[----:B------:R-:W-:Y:S01]  /*1ac0*/  UMOV UR5, 0x400 ;  /* 0x0000040000057882 */ /* 0x000fe20000000000 */
[----:B------:R-:W-:Y:S01]  /*1ad0*/  ISETP.NE.AND P1, PT, R46, 0x1f, PT ;  /* 0x0000001f2e00780c */ /* 0x000fe20003f25270 */
[----:B------:R-:W-:Y:S01]  /*1ae0*/  BSSY.RECONVERGENT B0, `(.L_x_18060) ;  /* 0x000003f000007945 */ /* 0x000fe20003800200 */
[----:B---3--:R-:W-:Y:S01]  /*1af0*/  ULEA UR5, UR6, UR5, 0x18 ;  /* 0x0000000506057291 */ /* 0x008fe2000f8ec0ff */
[C---:B-----5:R-:W-:Y:S01]  /*1b00*/  FMUL.FTZ R2, R61.reuse, R56 ;  /* 0x000000383d027220 */ /* 0x060fe20000410000 */
[----:B------:R-:W-:Y:S01]  /*1b10*/  FMUL.FTZ R65, R60, 1.4426950216293334961 ;  /* 0x3fb8aa3b3c417820 */ /* 0x000fe20000410000 */
[CC--:B0-----:R-:W-:Y:S01]  /*1b20*/  FMUL.FTZ R19, R61.reuse, R59.reuse ;  /* 0x0000003b3d137220 */ /* 0x0c1fe20000410000 */
[----:B------:R-:W-:Y:S01]  /*1b30*/  FMUL.FTZ R64, R61, R58 ;  /* 0x0000003a3d407220 */ /* 0x000fe20000410000 */
[----:B------:R-:W-:Y:S01]  /*1b40*/  FMUL.RZ R84, R2, 0.15915493667125701904 ;  /* 0x3e22f98302547820 */ /* 0x000fe2000040c000 */
[----:B------:R-:W-:Y:S01]  /*1b50*/  FMUL.FTZ R2, R65, R56 ;  /* 0x0000003841027220 */ /* 0x000fe20000410000 */
[----:B-1----:R-:W-:Y:S01]  /*1b60*/  FMUL.RZ R23, R19, 0.15915493667125701904 ;  /* 0x3e22f98313177820 */ /* 0x002fe2000040c000 */
[----:B------:R-:W-:Y:S01]  /*1b70*/  FMUL.FTZ R19, R61, R62 ;  /* 0x0000003e3d137220 */ /* 0x000fe20000410000 */
[----:B------:R-:W-:Y:S01]  /*1b80*/  MUFU.SIN R81, R84 ;  /* 0x0000005400517308 */ /* 0x000fe20000000400 */
[----:B------:R-:W-:Y:S01]  /*1b90*/  FMUL.RZ R85, R64, 0.15915493667125701904 ;  /* 0x3e22f98340557820 */ /* 0x000fe2000040c000 */
[C---:B------:R-:W-:Y:S01]  /*1ba0*/  FMUL.FTZ R18, R65.reuse, R58 ;  /* 0x0000003a41127220 */ /* 0x040fe20000410000 */
[C---:B------:R-:W-:Y:S01]  /*1bb0*/  FMUL.FTZ R22, R65.reuse, R59 ;  /* 0x0000003b41167220 */ /* 0x040fe20000410000 */
[----:B------:R-:W-:-:S04]  /*1bc0*/  FMUL.FTZ R65, R65, R62 ;  /* 0x0000003e41417220 */ /* 0x000fc80000410000 */
[----:B------:R0:W1:Y:S08]  /*1bd0*/  MUFU.COS R83, R84 ;  /* 0x0000005400537308 */ /* 0x0000700000000000 */
[----:B------:R-:W1:Y:S01]  /*1be0*/  MUFU.EX2 R2, R2 ;  /* 0x0000000200027308 */ /* 0x000e620000000800 */
[----:B0-----:R-:W-:Y:S01]  /*1bf0*/  FMUL.RZ R84, R19, 0.15915493667125701904 ;  /* 0x3e22f98313547820 */ /* 0x001fe2000040c000 */
[----:B------:R-:W-:-:S02]  /*1c00*/  IADD3 R19, PT, PT, R66, UR4, RZ ;  /* 0x0000000442137c10 */ /* 0x000fc4000fffe0ff */
[----:B------:R-:W0:Y:S08]  /*1c10*/  MUFU.COS R82, R85 ;  /* 0x0000005500527308 */ /* 0x000e300000000000 */
[----:B------:R-:W3:Y:S08]  /*1c20*/  MUFU.COS R91, R23 ;  /* 0x00000017005b7308 */ /* 0x000ef00000000000 */
[----:B------:R2:W5:Y:S08]  /*1c30*/  MUFU.SIN R89, R23 ;  /* 0x0000001700597308 */ /* 0x0005700000000400 */
[----:B------:R-:W-:Y:S01]  /*1c40*/  MUFU.SIN R88, R84 ;  /* 0x0000005400587308 */ /* 0x000fe20000000400 */
[----:B--2---:R-:W-:-:S04]  /*1c50*/  FMUL.FTZ R23, R17, R21 ;  /* 0x0000001511177220 */ /* 0x004fc80000410000 */
[----:B------:R-:W-:-:S03]  /*1c60*/  FFMA.FTZ R23, R16, R20, -R23 ;  /* 0x0000001410177223 */ /* 0x000fc60000010817 */
[----:B------:R-:W-:Y:S01]  /*1c70*/  MUFU.COS R90, R84 ;  /* 0x00000054005a7308 */ /* 0x000fe20000000000 */
[-C--:B------:R-:W-:Y:S01]  /*1c80*/  FMUL.FTZ R92, R79, R23.reuse ;  /* 0x000000174f5c7220 */ /* 0x080fe20000410000 */
[----:B------:R-:W-:-:S06]  /*1c90*/  FMUL.FTZ R94, R78, R23 ;  /* 0x000000174e5e7220 */ /* 0x000fcc0000410000 */
[----:B------:R0:W2:Y:S08]  /*1ca0*/  MUFU.SIN R64, R85 ;  /* 0x0000005500407308 */ /* 0x0000b00000000400 */
[----:B------:R4:W0:Y:S04]  /*1cb0*/  MUFU.EX2 R87, R18 ;  /* 0x0000001200577308 */ /* 0x0008280000000800 */
[----:B------:R3:W5:Y:S04]  /*1cc0*/  MUFU.EX2 R86, R22 ;  /* 0x0000001600567308 */ /* 0x0007680000000800 */
[----:B------:R-:W2:Y:S01]  /*1cd0*/  MUFU.EX2 R65, R65 ;  /* 0x0000004100417308 */ /* 0x000ea20000000800 */
[----:B----4-:R-:W-:Y:S01]  /*1ce0*/  P2R R18, PR, RZ, 0x8 ;  /* 0x00000008ff127803 */ /* 0x010fe20000000000 */
[C---:B-1----:R-:W-:Y:S01]  /*1cf0*/  FMUL.FTZ R18, R2.reuse, R83 ;  /* 0x0000005302127220 */ /* 0x042fe20000410000 */
[----:B---3--:R-:W-:Y:S01]  /*1d00*/  SEL R22, R19, R38, !P3 ;  /* 0x0000002613167207 */ /* 0x008fe20005800000 */
[----:B------:R-:W-:Y:S01]  /*1d10*/  FMUL.FTZ R19, R2, R81 ;  /* 0x0000005102137220 */ /* 0x000fe20000410000 */
[----:B------:R-:W-:Y:S01]  /*1d20*/  FMUL.FTZ R2, R16, R21 ;  /* 0x0000001510027220 */ /* 0x000fe20000410000 */
[----:B0-----:R-:W-:Y:S01]  /*1d30*/  FMUL.FTZ R85, R87, R82 ;  /* 0x0000005257557220 */ /* 0x001fe20000410000 */
[----:B------:R-:W-:Y:S01]  /*1d40*/  LEA R22, R22, UR5, 0x3 ;  /* 0x0000000516167c11 */ /* 0x000fe2000f8e18ff */
[C---:B-----5:R-:W-:Y:S01]  /*1d50*/  FMUL.FTZ R84, R86.reuse, R91 ;  /* 0x0000005b56547220 */ /* 0x060fe20000410000 */
[----:B------:R-:W-:Y:S01]  /*1d60*/  FFMA.FTZ R17, R17, R20, R2 ;  /* 0x0000001411117223 */ /* 0x000fe20000010002 */
[----:B------:R-:W-:Y:S01]  /*1d70*/  FMUL.FTZ R86, R86, R89 ;  /* 0x0000005956567220 */ /* 0x000fe20000410000 */
[----:B--2---:R-:W-:Y:S01]  /*1d80*/  FMUL.FTZ R87, R87, R64 ;  /* 0x0000004057577220 */ /* 0x004fe20000410000 */
[----:B------:R0:W-:Y:S01]  /*1d90*/  STS.64 [R22+0x660], R18 ;  /* 0x0006601216007388 */ /* 0x0001e20000000a00 */
[C---:B------:R-:W-:Y:S01]  /*1da0*/  FMUL.FTZ R83, R65.reuse, R90 ;  /* 0x0000005a41537220 */ /* 0x040fe20000410000 */
        /* <DEDUP_REMOVED lines=17> */
.L_x_18061:
[----:B------:R3:W4:Y:S02]  /*1ec0*/  LDS.64 R16, [R72+0x1668] ;  /* 0x0016680048107984 */ /* 0x0007240000000a00 */
.L_x_18062:
[----:B------:R-:W-:Y:S05]  /*1ed0*/  BSYNC.RECONVERGENT B0 ;  /* 0x0000000000007941 */ /* 0x000fea0003800200 */
.L_x_18060:
[----:B-1----:R-:W1:Y:S01]  /*1ee0*/  @P0 LDC R2, c[0x0][0x38c] ;  /* 0x0000e300ff020b82 */ /* 0x002e620000000800 */
[----:B------:R-:W-:Y:S01]  /*1ef0*/  CS2R R64, SRZ ;  /* 0x0000000000407805 */ /* 0x000fe2000001ff00 */
[----:B-1----:R-:W-:-:S04]  /*1f00*/  @P0 IMAD R21, R71, R2, UR4 ;  /* 0x0000000447150e24 */ /* 0x002fc8000f8e0202 */
[----:B------:R-:W-:-:S05]  /*1f10*/  @P0 IMAD.WIDE R20, R21, 0x10, R34 ;  /* 0x0000001015140825 */ /* 0x000fca00078e0222 */
[----:B------:R1:W5:Y:S01]  /*1f20*/  @P0 LDG.E.64 R64, desc[UR16][R20.64+0x8] ;  /* 0x0000081014400981 */ /* 0x000362000c1e1b00 */
[CC--:B------:R-:W-:Y:S01]  /*1f30*/  FMUL.FTZ R2, R70.reuse, R87.reuse ;  /* 0x0000005746027220 */ /* 0x0c0fe20000410000 */
[----:B------:R-:W-:Y:S01]  /*1f40*/  FMUL.FTZ R23, RZ, R87 ;  /* 0x00000057ff177220 */ /* 0x000fe20000410000 */
[----:B------:R-:W-:Y:S01]  /*1f50*/  ISETP.GE.AND P1, PT, R37, 0x1, PT ;  /* 0x000000012500780c */ /* 0x000fe20003f26270 */
[----:B------:R-:W-:Y:S01]  /*1f60*/  ULEA UR6, UR4, UR5, 0x4 ;  /* 0x0000000504067291 */ /* 0x000fe2000f8e20ff */
[-C--:B0-----:R-:W-:Y:S01]  /*1f70*/  FFMA.FTZ R22, RZ, R85.reuse, R2 ;  /* 0x00000055ff167223 */ /* 0x081fe20000010002 */
[----:B------:R-:W-:Y:S01]  /*1f80*/  FFMA.FTZ R2, R70, R85, -R23 ;  /* 0x0000005546027223 */ /* 0x000fe20000010817 */
[----:B------:R-:W-:Y:S01]  /*1f90*/  ISETP.NE.AND P6, PT, R73, 0x1f, PT ;  /* 0x0000001f4900780c */ /* 0x000fe20003fc5270 */
[----:B------:R-:W-:Y:S01]  /*1fa0*/  BSSY.RECONVERGENT B0, `(.L_x_18063) ;  /* 0x00000a1000007945 */ /* 0x000fe20003800200 */
[----:B------:R-:W-:Y:S01]  /*1fb0*/  FADD.FTZ R81, RZ, R22 ;  /* 0x00000016ff517221 */ /* 0x000fe20000010000 */
[----:B------:R-:W-:Y:S01]  /*1fc0*/  FADD.FTZ R23, R69, R2 ;  /* 0x0000000245177221 */ /* 0x000fe20000010000 */
[----:B-1----:R-:W-:Y:S01]  /*1fd0*/  FMUL.FTZ R21, R19, R87 ;  /* 0x0000005713157220 */ /* 0x002fe20000410000 */
[----:B------:R-:W-:Y:S01]  /*1fe0*/  ISETP.GE.AND P4, PT, R39, UR7, PT ;  /* 0x0000000727007c0c */ /* 0x000fe2000bf86270 */
[C---:B------:R-:W-:Y:S01]  /*1ff0*/  FMUL.FTZ R97, R86.reuse, R81 ;  /* 0x0000005156617220 */ /* 0x040fe20000410000 */
        /* <DEDUP_REMOVED lines=16> */
[----:B------:R-:W-:Y:S02]  /*2100*/  FMUL.FTZ R81, R86, R23 ;  /* 0x0000001756517220 */ /* 0x000fe40000410000 */
[----:B------:R-:W-:Y:S01]  /*2110*/  FADD.FTZ R96, RZ, R20 ;  /* 0x00000014ff607221 */ /* 0x000fe20000010000 */
[----:B------:R-:W-:Y:S01]  /*2120*/  FADD.FTZ R97, R67, R2 ;  /* 0x0000000243617221 */ /* 0x000fe20000010000 */
[-C--:B------:R-:W-:Y:S01]  /*2130*/  FFMA.FTZ R81, R84, R21.reuse, -R81 ;  /* 0x0000001554517223 */ /* 0x080fe20000010851 */
        /* <DEDUP_REMOVED lines=48> */
[-C--:B---3--:R-:W-:Y:S02]  /*2440*/  @P1 FFMA.FTZ R98, R98, R2.reuse, R23 ;  /* 0x0000000262621223 */ /* 0x088fe40000010017 */
        /* <DEDUP_REMOVED lines=9> */
[C---:B------:R-:W-:Y:S01]  /*24e0*/  FMUL.FTZ R81, R99.reuse, R20 ;  /* 0x0000001463517220 */ /* 0x040fe20000410000 */
[----:B------:R-:W-:Y:S01]  /*24f0*/  FMUL.FTZ R20, R82, R94 ;  /* 0x0000005e52147220 */ /* 0x000fe20000410000 */
[-C--:B--2---:R-:W-:Y:S01]  /*2500*/  FFMA.FTZ R101, R98, R21.reuse, R101 ;  /* 0x0000001562657223 */ /* 0x084fe20000010065 */
[----:B------:R-:W-:Y:S01]  /*2510*/  FFMA.FTZ R100, R99, R21, -R100 ;  /* 0x0000001563647223 */ /* 0x000fe20000010864 */
[----:B----4-:R-:W-:Y:S01]  /*2520*/  FMUL.FTZ R21, R82, R17 ;  /* 0x0000001152157220 */ /* 0x010fe20000410000 */
[----:B------:R-:W-:Y:S01]  /*2530*/  FFMA.FTZ R20, R83, R95, -R20 ;  /* 0x0000005f53147223 */ /* 0x000fe20000010814 */
[-C--:B---3--:R-:W-:Y:S01]  /*2540*/  @P1 FFMA.FTZ R99, R99, R2.reuse, -R23 ;  /* 0x0000000263631223 */ /* 0x088fe20000010817 */
        /* <DEDUP_REMOVED lines=10> */
[----:B------:R-:W-:Y:S01]  /*25f0*/  FMUL.FTZ R107, R86, R101 ;  /* 0x00000065566b7220 */ /* 0x000fe20000410000 */
        /* <DEDUP_REMOVED lines=11> */
[----:B------:R-:W-:Y:S01]  /*26b0*/  FADD.FTZ R102, R90, R103 ;  /* 0x000000675a667221 */ /* 0x000fe20000010000 */
[----:B------:R-:W-:Y:S01]  /*26c0*/  FADD.FTZ R104, R91, R104 ;  /* 0x000000685b687221 */ /* 0x000fe20000010000 */
[----:B------:R-:W-:Y:S01]  /*26d0*/  FMUL.FTZ R81, R87, R2 ;  /* 0x0000000257517220 */ /* 0x000fe20000410000 */
[----:B------:R-:W-:Y:S01]  /*26e0*/  ISETP.GE.AND P1, PT, R37, 0x10, PT ;  /* 0x000000102500780c */ /* 0x000fe20003f26270 */
[C---:B------:R-:W-:Y:S01]  /*26f0*/  FMUL.FTZ R106, R87.reuse, R100 ;  /* 0x00000064576a7220 */ /* 0x040fe20000410000 */
[----:B------:R-:W-:Y:S01]  /*2700*/  FMUL.FTZ R101, R87, R104 ;  /* 0x0000006857657220 */ /* 0x000fe20000410000 */
[----:B------:R-:W-:Y:S01]  /*2710*/  FFMA.FTZ R81, R85, R100, -R81 ;  /* 0x0000006455517223 */ /* 0x000fe20000010851 */
[----:B------:R-:W-:Y:S01]  /*2720*/  FMUL.FTZ R105, R87, R102 ;  /* 0x0000006657697220 */ /* 0x000fe20000410000 */
[C---:B------:R-:W-:Y:S01]  /*2730*/  FFMA.FTZ R2, R85.reuse, R2, R106 ;  /* 0x0000000255027223 */ /* 0x040fe2000001006a */
[----:B------:R-:W-:Y:S01]  /*2740*/  FFMA.FTZ R103, R85, R102, R101 ;  /* 0x0000006655677223 */ /* 0x000fe20000010065 */
[CC--:B0-----:R-:W-:Y:S01]  /*2750*/  FMUL.FTZ R100, R98.reuse, R23.reuse ;  /* 0x0000001762647220 */ /* 0x0c1fe20000410000 */
[----:B------:R-:W-:Y:S01]  /*2760*/  FMUL.FTZ R101, R99, R23 ;  /* 0x0000001763657220 */ /* 0x000fe20000410000 */
[----:B------:R-:W-:Y:S01]  /*2770*/  FFMA.FTZ R104, R85, R104, -R105 ;  /* 0x0000006855687223 */ /* 0x000fe20000010869 */
[----:B------:R-:W0:Y:S01]  /*2780*/  SHFL.DOWN PT, R108, R2, 0x1, 0x1f ;  /* 0x08201f00026c7f89 */ /* 0x000e2200000e0000 */
[-C--:B-1----:R-:W-:Y:S01]  /*2790*/  FFMA.FTZ R100, R99, R22.reuse, -R100 ;  /* 0x0000001663647223 */ /* 0x082fe20000010864 */
[----:B------:R-:W-:-:S02]  /*27a0*/  FFMA.FTZ R101, R98, R22, R101 ;  /* 0x0000001662657223 */ /* 0x000fc40000010065 */
[----:B------:R-:W1:Y:S01]  /*27b0*/  SHFL.DOWN PT, R102, R81, 0x1, 0x1f ;  /* 0x08201f0051667f89 */ /* 0x000e6200000e0000 */
        /* <DEDUP_REMOVED lines=8> */
[----:B------:R-:W2:Y:S01]  /*2840*/  SHFL.UP PT, R97, R97, 0x1, RZ ;  /* 0x0420000061617989 */ /* 0x000ea200000e00ff */
[----:B------:R-:W-:-:S02]  /*2850*/  CS2R R22, SRZ ;  /* 0x0000000000167805 */ /* 0x000fc4000001ff00 */
[----:B------:R-:W-:Y:S01]  /*2860*/  MOV R21, RZ ;  /* 0x000000ff00157202 */ /* 0x000fe20000000f00 */
        /* <DEDUP_REMOVED lines=20> */
.L_x_18064:
[----:B------:R-:W-:Y:S05]  /*29b0*/  BSYNC.RECONVERGENT B0 ;  /* 0x0000000000007941 */ /* 0x000fea0003800200 */
.L_x_18063:
        /* <DEDUP_REMOVED lines=17> */
.L_x_18066:
[----:B------:R-:W-:Y:S05]  /*2ad0*/  BSYNC.RECONVERGENT B0 ;  /* 0x0000000000007941 */ /* 0x000fea0003800200 */
.L_x_18065:
        /* <DEDUP_REMOVED lines=16> */
.L_x_18068:
[----:B------:R-:W-:Y:S05]  /*2be0*/  BSYNC.RECONVERGENT B0 ;  /* 0x0000000000007941 */ /* 0x000fea0003800200 */
.L_x_18067:
        /* <DEDUP_REMOVED lines=16> */
.L_x_18070:
[----:B------:R-:W-:Y:S05]  /*2cf0*/  BSYNC.RECONVERGENT B0 ;  /* 0x0000000000007941 */ /* 0x000fea0003800200 */
.L_x_18069:
        /* <DEDUP_REMOVED lines=16> */
.L_x_18072:
[----:B------:R-:W-:Y:S05]  /*2e00*/  BSYNC.RECONVERGENT B0 ;  /* 0x0000000000007941 */ /* 0x000fea0003800200 */
.L_x_18071:
[----:B0-----:R-:W-:Y:S01]  /*2e10*/  SHFL.DOWN PT, R107, R81, 0x1, 0x1f ;  /* 0x08201f00516b7f89 */ /* 0x001fe200000e0000 */
[C---:B------:R-:W-:Y:S01]  /*2e20*/  ISETP.NE.AND P1, PT, R46.reuse, 0x1f, PT ;  /* 0x0000001f2e00780c */ /* 0x040fe20003f25270 */
[----:B------:R-:W-:Y:S01]  /*2e30*/  BSSY.RECONVERGENT B0, `(.L_x_18073) ;  /* 0x00000c5000007945 */ /* 0x000fe20003800200 */
[----:B------:R-:W-:Y:S01]  /*2e40*/  ISETP.NE.AND P2, PT, R46, RZ, PT ;  /* 0x000000ff2e00720c */ /* 0x000fe20003f45270 */
[----:B--2---:R-:W0:Y:S01]  /*2e50*/  SHFL.IDX PT, R104, R23, RZ, 0x1f ;  /* 0x00001fff17687589 */ /* 0x004e2200000e0000 */
[----:B------:R-:W-:-:S03]  /*2e60*/  ISETP.GT.AND P3, PT, R37, 0xf, PT ;  /* 0x0000000f2500780c */ /* 0x000fc60003f64270 */
[----:B------:R-:W2:Y:S04]  /*2e70*/  SHFL.DOWN PT, R105, R2, 0x1, 0x1f ;  /* 0x08201f0002697f89 */ /* 0x000ea800000e0000 */
[----:B------:R-:W5:Y:S04]  /*2e80*/  SHFL.IDX PT, R103, R22, RZ, 0x1f ;  /* 0x00001fff16677589 */ /* 0x000f6800000e0000 */
[----:B------:R-:W5:Y:S04]  /*2e90*/  SHFL.DOWN PT, R109, R65, 0x1, 0x1f ;  /* 0x08201f00416d7f89 */ /* 0x000f6800000e0000 */
[----:B------:R-:W5:Y:S04]  /*2ea0*/  SHFL.DOWN PT, R111, R64, 0x1, 0x1f ;  /* 0x08201f00406f7f89 */ /* 0x000f6800000e0000 */
[----:B-1-34-:R-:W-:Y:S01]  /*2eb0*/  SHFL.IDX PT, R81, R81, RZ, 0x1f ;  /* 0x00001fff51517589 */ /* 0x01afe200000e0000 */
[----:B0-----:R-:W-:-:S03]  /*2ec0*/  @P1 FMUL.FTZ R102, R107, R104 ;  /* 0x000000686b661220 */ /* 0x001fc60000410000 */
[----:B------:R-:W-:Y:S01]  /*2ed0*/  SHFL.IDX PT, R2, R2, RZ, 0x1f ;  /* 0x00001fff02027589 */ /* 0x000fe200000e0000 */
[----:B--2---:R-:W-:-:S03]  /*2ee0*/  @P1 FMUL.FTZ R106, R105, R104 ;  /* 0x00000068696a1220 */ /* 0x004fc60000410000 */
[----:B------:R-:W-:Y:S01]  /*2ef0*/  SHFL.IDX PT, R65, R65, RZ, 0x1f ;  /* 0x00001fff41417589 */ /* 0x000fe200000e0000 */
[-C--:B-----5:R-:W-:Y:S01]  /*2f00*/  @P1 FFMA.FTZ R102, R105, R103.reuse, -R102 ;  /* 0x0000006769661223 */ /* 0x0a0fe20000010866 */
[----:B------:R-:W-:Y:S02]  /*2f10*/  @P1 FFMA.FTZ R106, R107, R103, R106 ;  /* 0x000000676b6a1223 */ /* 0x000fe4000001006a */
[----:B------:R-:W-:Y:S01]  /*2f20*/  SHFL.IDX PT, R64, R64, RZ, 0x1f ;  /* 0x00001fff40407589 */ /* 0x000fe200000e0000 */
[----:B------:R-:W-:Y:S01]  /*2f30*/  @P1 FADD.FTZ R103, R109, R102 ;  /* 0x000000666d671221 */ /* 0x000fe20000010000 */
        /* <DEDUP_REMOVED lines=41> */
[C---:B------:R-:W-:Y:S01]  /*31d0*/  FMUL.FTZ R17, R86.reuse, R91 ;  /* 0x0000005b56117220 */ /* 0x040fe20000410000 */
[C---:B------:R-:W-:Y:S01]  /*31e0*/  FFMA.FTZ R19, R85.reuse, R90, R16 ;  /* 0x0000005a55137223 */ /* 0x040fe20000010010 */
[----:B------:R-:W-:Y:S01]  /*31f0*/  FMUL.FTZ R86, R86, R98 ;  /* 0x0000006256567220 */ /* 0x000fe20000410000 */
[----:B------:R-:W-:Y:S01]  /*3200*/  FFMA.FTZ R18, R85, R96, -R87 ;  /* 0x0000006055127223 */ /* 0x000fe20000010857 */
[----:B------:R-:W-:Y:S01]  /*3210*/  FFMA.FTZ R87, R0, R99, RZ ;  /* 0x0000006300577223 */ /* 0x000fe200000100ff */
[----:B------:R-:W-:Y:S01]  /*3220*/  FADD.FTZ R85, R88, R19 ;  /* 0x0000001358557221 */ /* 0x000fe20000010000 */
[-C--:B------:R-:W-:Y:S01]  /*3230*/  FFMA.FTZ R17, R84, R98.reuse, -R17 ;  /* 0x0000006254117223 */ /* 0x080fe20000010811 */
[----:B------:R-:W-:Y:S01]  /*3240*/  FADD.FTZ R89, R89, R18 ;  /* 0x0000001259597221 */ /* 0x000fe20000010000 */
[----:B------:R-:W-:Y:S01]  /*3250*/  FFMA.FTZ R18, R80, R98, R87 ;  /* 0x0000006250127223 */ /* 0x000fe20000010057 */
[----:B------:R-:W-:Y:S01]  /*3260*/  FMUL.FTZ R87, R85, R56 ;  /* 0x0000003855577220 */ /* 0x000fe20000410000 */
[----:B------:R-:W-:Y:S01]  /*3270*/  FFMA.FTZ R16, R84, R91, R86 ;  /* 0x0000005b54107223 */ /* 0x000fe20000010056 */
        /* <DEDUP_REMOVED lines=9> */
[----:B------:R-:W-:Y:S01]  /*3310*/  FADD.FTZ R105, R68, R17 ;  /* 0x0000001144697221 */ /* 0x000fe20000010000 */
[----:B------:R-:W-:Y:S01]  /*3320*/  FADD.FTZ R88, RZ, R16 ;  /* 0x00000010ff587221 */ /* 0x000fe20000010000 */
        /* <DEDUP_REMOVED lines=68> */
[----:B------:R-:W-:Y:S01]  /*3770*/  ISETP.NE.AND P1, PT, R46, RZ, PT ;  /* 0x000000ff2e00720c */ /* 0x000fe20003f25270 */
[----:B------:R-:W3:Y:S01]  /*3780*/  SHFL.DOWN PT, R104, R17, 0x4, 0x1f ;  /* 0x08801f0011687f89 */ /* 0x000ee200000e0000 */
[-C--:B------:R-:W-:Y:S01]  /*3790*/  FMUL.FTZ R81, R61, R94.reuse ;  /* 0x0000005e3d517220 */ /* 0x080fe20000410000 */
[----:B------:R-:W-:Y:S01]  /*37a0*/  FFMA.FTZ R21, R2, R21, R100 ;  /* 0x0000001502157223 */ /* 0x000fe20000010064 */
[----:B------:R-:W-:Y:S01]  /*37b0*/  FADD.FTZ R22, R65, R22 ;  /* 0x0000001641167221 */ /* 0x000fe20000010000 */
[C---:B------:R-:W-:Y:S01]  /*37c0*/  FMUL.FTZ R2, R61.reuse, R97 ;  /* 0x000000613d027220 */ /* 0x040fe20000410000 */
[CC--:B------:R-:W-:Y:S01]  /*37d0*/  FMUL.FTZ R65, R61.reuse, R95.reuse ;  /* 0x0000005f3d417220 */ /* 0x0c0fe20000410000 */
[----:B------:R-:W-:Y:S01]  /*37e0*/  FFMA.FTZ R100, R60, R95, -R81 ;  /* 0x0000005f3c647223 */ /* 0x000fe20000010851 */
[CC--:B------:R-:W-:Y:S01]  /*37f0*/  FMUL.FTZ R81, R61.reuse, R93.reuse ;  /* 0x0000005d3d517220 */ /* 0x0c0fe20000410000 */
[----:B------:R-:W-:Y:S01]  /*3800*/  FADD.FTZ R23, R64, R23 ;  /* 0x0000001740177221 */ /* 0x000fe20000010000 */
[C---:B------:R-:W-:Y:S01]  /*3810*/  FFMA.FTZ R93, R60.reuse, R93, -R2 ;  /* 0x0000005d3c5d7223 */ /* 0x040fe20000010802 */
[----:B------:R-:W-:Y:S01]  /*3820*/  FFMA.FTZ R64, R60, R94, R65 ;  /* 0x0000005e3c407223 */ /* 0x000fe20000010041 */
[C---:B------:R-:W-:Y:S01]  /*3830*/  FMUL.FTZ R2, R61.reuse, R85 ;  /* 0x000000553d027220 */ /* 0x040fe20000410000 */
[----:B0-----:R-:W-:Y:S01]  /*3840*/  @!P2 FADD.FTZ R18, R18, R111 ;  /* 0x0000006f1212a221 */ /* 0x001fe20000010000 */
[C---:B------:R-:W-:Y:S01]  /*3850*/  FMUL.FTZ R65, R61.reuse, R96 ;  /* 0x000000603d417220 */ /* 0x040fe20000410000 */
[C---:B------:R-:W-:Y:S01]  /*3860*/  FFMA.FTZ R95, R60.reuse, R97, R81 ;  /* 0x000000613c5f7223 */ /* 0x040fe20000010051 */
[----:B------:R-:W-:Y:S01]  /*3870*/  FMUL.FTZ R81, R61, R90 ;  /* 0x0000005a3d517220 */ /* 0x000fe20000410000 */
[----:B-1----:R-:W-:Y:S01]  /*3880*/  @!P2 FADD.FTZ R19, R19, R106 ;  /* 0x0000006a1313a221 */ /* 0x002fe20000010000 */
[----:B------:R-:W0:Y:S01]  /*3890*/  SHFL.DOWN PT, R107, R18, 0x8, 0x1f ;  /* 0x09001f00126b7f89 */ /* 0x000e2200000e0000 */
[-C--:B------:R-:W-:Y:S01]  /*38a0*/  FMUL.FTZ R61, R61, R89.reuse ;  /* 0x000000593d3d7220 */ /* 0x080fe20000410000 */
[----:B------:R-:W-:Y:S01]  /*38b0*/  FFMA.FTZ R89, R60, R89, -R2 ;  /* 0x000000593c597223 */ /* 0x000fe20000010802 */
[----:B--2---:R-:W-:Y:S01]  /*38c0*/  @!P2 FADD.FTZ R16, R16, R109 ;  /* 0x0000006d1010a221 */ /* 0x004fe20000010000 */
[----:B------:R1:W-:Y:S01]  /*38d0*/  @!P1 STS.128 [UR6+0x1760], R20 ;  /* 0x00176014ff009988 */ /* 0x0003e20008000c06 */
[----:B------:R-:W-:Y:S01]  /*38e0*/  FMUL.FTZ R64, R103, R64 ;  /* 0x0000004067407220 */ /* 0x000fe20000410000 */
[----:B------:R-:W-:Y:S01]  /*38f0*/  FMUL.FTZ R95, R98, R95 ;  /* 0x0000005f625f7220 */ /* 0x000fe20000410000 */
[----:B---3--:R-:W-:Y:S01]  /*3900*/  @!P2 FADD.FTZ R17, R17, R104 ;  /* 0x000000681111a221 */ /* 0x008fe20000010000 */
[----:B------:R-:W2:Y:S01]  /*3910*/  SHFL.DOWN PT, R105, R16, 0x8, 0x1f ;  /* 0x09001f0010697f89 */ /* 0x000ea200000e0000 */
[----:B------:R-:W-:Y:S01]  /*3920*/  ISETP.GT.AND P2, PT, R37, 0x17, PT ;  /* 0x000000172500780c */ /* 0x000fe20003f44270 */
[C---:B------:R-:W-:Y:S01]  /*3930*/  FFMA.FTZ R96, R60.reuse, R96, -R81 ;  /* 0x000000603c607223 */ /* 0x040fe20000010851 */
[C---:B------:R-:W-:Y:S01]  /*3940*/  FFMA.FTZ R61, R60.reuse, R85, R61 ;  /* 0x000000553c3d7223 */ /* 0x040fe2000001003d */
[----:B------:R-:W3:Y:S04]  /*3950*/  SHFL.DOWN PT, R104, R19, 0x8, 0x1f ;  /* 0x09001f0013687f89 */ /* 0x000ee800000e0000 */
[----:B------:R-:W4:Y:S01]  /*3960*/  SHFL.DOWN PT, R102, R17, 0x8, 0x1f ;  /* 0x09001f0011667f89 */ /* 0x000f2200000e0000 */
[----:B-1----:R-:W-:-:S04]  /*3970*/  FFMA.FTZ R20, R60, R90, R65 ;  /* 0x0000005a3c147223 */ /* 0x002fc80000010041 */
[----:B------:R-:W-:Y:S01]  /*3980*/  FMUL.FTZ R20, R99, R20 ;  /* 0x0000001463147220 */ /* 0x000fe20000410000 */
[----:B0-----:R-:W-:-:S05]  /*3990*/  @!P2 FADD.FTZ R18, R18, R107 ;  /* 0x0000006b1212a221 */ /* 0x001fca0000010000 */
[----:B------:R0:W1:Y:S01]  /*39a0*/  SHFL.DOWN PT, R23, R18, 0x10, 0x1f ;  /* 0x0a001f0012177f89 */ /* 0x00006200000e0000 */
[----:B--2---:R-:W-:Y:S01]  /*39b0*/  @!P2 FADD.FTZ R16, R16, R105 ;  /* 0x000000691010a221 */ /* 0x004fe20000010000 */
[----:B---3--:R-:W-:-:S04]  /*39c0*/  @!P2 FADD.FTZ R19, R19, R104 ;  /* 0x000000681313a221 */ /* 0x008fc80000010000 */
[----:B------:R0:W2:Y:S01]  /*39d0*/  SHFL.DOWN PT, R21, R16, 0x10, 0x1f ;  /* 0x0a001f0010157f89 */ /* 0x0000a200000e0000 */
[----:B----4-:R-:W-:-:S03]  /*39e0*/  @!P2 FADD.FTZ R17, R17, R102 ;  /* 0x000000661111a221 */ /* 0x010fc60000010000 */
        /* <DEDUP_REMOVED lines=9> */
.L_x_18074:
[----:B------:R-:W-:Y:S05]  /*3a80*/  BSYNC.RECONVERGENT B0 ;  /* 0x0000000000007941 */ /* 0x000fea0003800200 */
.L_x_18073:
        /* <DEDUP_REMOVED lines=22> */
[----:B--2---:R-:W0:Y:S04]  /*3bf0*/  @P1 LDS.64 R20, [UR6+0x2f60] ;  /* 0x002f6006ff141984 */ /* 0x004e280008000a00 */
[----:B-1-3--:R-:W1:Y:S01]  /*3c00*/  @P1 LDS.64 R22, [UR6+0x2760] ;  /* 0x00276006ff161984 */ /* 0x00ae620008000a00 */
[----:B0-----:R-:W-:Y:S01]  /*3c10*/  @P1 FADD.FTZ R18, R18, R20 ;  /* 0x0000001412121221 */ /* 0x001fe20000010000 */
[----:B------:R-:W-:Y:S01]  /*3c20*/  @P1 FADD.FTZ R19, R19, R21 ;  /* 0x0000001513131221 */ /* 0x000fe20000010000 */
[----:B-1----:R-:W-:Y:S01]  /*3c30*/  @P1 FADD.FTZ R16, R16, R22 ;  /* 0x0000001610101221 */ /* 0x002fe20000010000 */
[----:B------:R-:W-:-:S03]  /*3c40*/  @P1 FADD.FTZ R17, R17, R23 ;  /* 0x0000001711111221 */ /* 0x000fc60000010000 */
[----:B------:R0:W-:Y:S04]  /*3c50*/  STS.64 [UR6+0x2f60], R18 ;  /* 0x002f6012ff007988 */ /* 0x0001e80008000a06 */
[----:B------:R0:W-:Y:S02]  /*3c60*/  STS.64 [UR6+0x2760], R16 ;  /* 0x00276010ff007988 */ /* 0x0001e40008000a06 */
.L_x_18076:
[----:B------:R-:W-:Y:S05]  /*3c70*/  BSYNC.RECONVERGENT B0 ;  /* 0x0000000000007941 */ /* 0x000fea0003800200 */
.L_x_18075:
[----:B------:R-:W-:-:S04]  /*3c80*/  UIADD3 UR4, UPT, UPT, UR4, 0x1, URZ ;  /* 0x0000000104047890 */ /* 0x000fc8000fffe0ff */
[----:B------:R-:W-:-:S09]  /*3c90*/  UISETP.GE.AND UP0, UPT, UR4, UR8, UPT ;  /* 0x000000080400728c */ /* 0x000fd2000bf06270 */
[----:B------:R-:W-:Y:S05]  /*3ca0*/  BRA.U !UP0, `(.L_x_18077) ;  /* 0xffffffdd08387547 */ /* 0x000fea000b83ffff */
.L_x_18059:
[----:B------:R-:W-:Y:S08]  /*3cb0*/  BAR.SYNC.DEFER_BLOCKING 0x0 ;  /* 0x0000000000007b1d */ /* 0x000ff00000010000 */
[----:B0-----:R-:W0:Y:S01]  /*3cc0*/  LDC.64 R24, c[0x0][0x4f8] ;  /* 0x00013e00ff187b82 */ /* 0x001e220000000a00 */
[----:B------:R-:W5:Y:S07]  /*3cd0*/  LDCU.64 UR6, c[0x0][0x500] ;  /* 0x0000a000ff0677ac */ /* 0x000f6e0008000a00 */
[----:B------:R-:W3:Y:S01]  /*3ce0*/  LDC.64 R26, c[0x0][0x550] ;  /* 0x00015400ff1a7b82 */ /* 0x000ee20000000a00 */
[----:B------:R-:W2:Y:S04]  /*3cf0*/  LDG.E.128 R16, desc[UR16][R30.64] ;  /* 0x000000101e107981 */ /* 0x000ea8000c1e1d00 */
[----:B--2---:R2:W-:Y:S01]  /*3d00*/  STS.128 [R36], R16 ;  /* 0x0000001024007388 */ /* 0x0045e20000000c00 */
[----:B------:R-:W-:-:S03]  /*3d10*/  NOP ;  /* 0x0000000000007918 */ /* 0x000fc60000000000 */
[----:B------:R-:W1:Y:S01]  /*3d20*/  LDS.128 R4, [R36] ;  /* 0x0000000024047984 */ /* 0x000e620000000c00 */
[----:B------:R-:W-:Y:S01]  /*3d30*/  BAR.SYNC.DEFER_BLOCKING 0x0 ;  /* 0x0000000000007b1d */ /* 0x000fe20000010000 */
[----:B--2---:R-:W-:-:S05]  /*3d40*/  HFMA2 R19, -RZ, RZ, 0, 0 ;  /* 0x00000000ff137431 */ /* 0x004fca00000001ff */
[----:B------:R2:W-:Y:S01]  /*3d50*/  STS.128 [R36], R12 ;  /* 0x0000000c24007388 */ /* 0x0005e20000000c00 */
[--C-:B-1----:R-:W-:Y:S01]  /*3d60*/  FADD.FTZ R4, R4, R54.reuse ;  /* 0x0000003604047221 */ /* 0x102fe20000010000 */
[--C-:B------:R-:W-:Y:S01]  /*3d70*/  FADD.FTZ R6, R6, R54.reuse ;  /* 0x0000003606067221 */ /* 0x100fe20000010000 */
[--C-:B------:R-:W-:Y:S01]  /*3d80*/  FADD.FTZ R5, R5, R54.reuse ;  /* 0x0000003605057221 */ /* 0x100fe20000010000 */
[----:B------:R-:W-:Y:S02]  /*3d90*/  FADD.FTZ R7, R7, R54 ;  /* 0x0000003607077221 */ /* 0x000fe40000010000 */
[----:B------:R-:W-:Y:S02]  /*3da0*/  FSETP.GTU.FTZ.AND P0, PT, R4, 20, PT ;  /* 0x41a000000400780b */ /* 0x000fe40003f1c000 */
[----:B------:R-:W-:Y:S02]  /*3db0*/  FSETP.GTU.FTZ.AND P2, PT, R6, 20, PT ;  /* 0x41a000000600780b */ /* 0x000fe40003f5c000 */
[----:B------:R-:W-:-:S02]  /*3dc0*/  FSETP.GTU.FTZ.AND P1, PT, R5, 20, PT ;  /* 0x41a000000500780b */ /* 0x000fc40003f3c000 */
[----:B------:R-:W-:-:S07]  /*3dd0*/  FSETP.GTU.FTZ.AND P3, PT, R7, 20, PT ;  /* 0x41a000000700780b */ /* 0x000fce0003f7c000 */
[----:B------:R-:W-:Y:S02]  /*3de0*/  @!P0 FMUL.FTZ R0, R4, -1.4426950216293334961 ;  /* 0xbfb8aa3b04008820 */ /* 0x000fe40000410000 */
[----:B------:R-:W-:Y:S02]  /*3df0*/  @!P2 FMUL.FTZ R17, R6, -1.4426950216293334961 ;  /* 0xbfb8aa3b0611a820 */ /* 0x000fe40000410000 */
[----:B------:R-:W-:Y:S02]  /*3e00*/  @!P1 FMUL.FTZ R4, R5, -1.4426950216293334961 ;  /* 0xbfb8aa3b05049820 */ /* 0x000fe40000410000 */
[----:B------:R-:W4:Y:S01]  /*3e10*/  @!P0 MUFU.EX2 R0, R0 ;  /* 0x0000000000008308 */ /* 0x000f220000000800 */
[----:B------:R-:W-:-:S03]  /*3e20*/  @!P3 FMUL.FTZ R18, R7, -1.4426950216293334961 ;  /* 0xbfb8aa3b0712b820 */ /* 0x000fc60000410000 */
[----:B------:R1:W5:Y:S01]  /*3e30*/  @!P1 MUFU.EX2 R16, R4 ;  /* 0x0000000400109308 */ /* 0x0003620000000800 */
[----:B------:R-:W-:-:S03]  /*3e40*/  NOP ;  /* 0x0000000000007918 */ /* 0x000fc60000000000 */
[----:B------:R-:W0:Y:S01]  /*3e50*/  @!P2 MUFU.EX2 R17, R17 ;  /* 0x000000110011a308 */ /* 0x000e220000000800 */
[----:B-1----:R-:W1:Y:S01]  /*3e60*/  LDS.128 R4, [R36] ;  /* 0x0000000024047984 */ /* 0x002e620000000c00 */
[----:B----4-:R-:W-:Y:S02]  /*3e70*/  @!P0 FADD.FTZ R2, R0, 1 ;  /* 0x3f80000000028421 */ /* 0x010fe40000010000 */
[----:B------:R4:W3:Y:S01]  /*3e80*/  @!P3 MUFU.EX2 R21, R18 ;  /* 0x000000120015b308 */ /* 0x0008e20000000800 */
[----:B-----5:R-:W-:-:S03]  /*3e90*/  @!P1 FADD.FTZ R0, R16, 1 ;  /* 0x3f80000010009421 */ /* 0x020fc60000010000 */
[----:B------:R-:W5:Y:S01]  /*3ea0*/  @!P0 MUFU.RCP R23, R2 ;  /* 0x0000000200178308 */ /* 0x000f620000001000 */
[----:B----4-:R-:W-:Y:S01]  /*3eb0*/  MOV R18, R28 ;  /* 0x0000001c00127202 */ /* 0x010fe20000000f00 */
[----:B0-----:R-:W-:-:S06]  /*3ec0*/  @!P2 FADD.FTZ R20, R17, 1 ;  /* 0x3f8000001114a421 */ /* 0x001fcc0000010000 */
[----:B------:R-:W0:Y:S01]  /*3ed0*/  @!P1 MUFU.RCP R0, R0 ;  /* 0x0000000000009308 */ /* 0x000e220000001000 */
[----:B------:R-:W-:-:S04]  /*3ee0*/  IMAD.WIDE.U32 R16, R24, UR18, R18 ;  /* 0x0000001218107c25 */ /* 0x000fc8000f8e0012 */
[----:B---3--:R-:W-:Y:S01]  /*3ef0*/  @!P3 FADD.FTZ R21, R21, 1 ;  /* 0x3f8000001515b421 */ /* 0x008fe20000010000 */
[----:B------:R-:W-:Y:S02]  /*3f00*/  IMAD R17, R25, UR18, R17 ;  /* 0x0000001219117c24 */ /* 0x000fe4000f8e0211 */
[----:B--2---:R-:W2:Y:S01]  /*3f10*/  @!P2 MUFU.RCP R15, R20 ;  /* 0x00000014000fa308 */ /* 0x004ea20000001000 */
[----:B------:R-:W-:-:S04]  /*3f20*/  IMAD.WIDE.U32 R12, R57, UR6, R16 ;  /* 0x00000006390c7c25 */ /* 0x000fc8000f8e0010 */
[----:B-----5:R-:W-:Y:S02]  /*3f30*/  @!P0 FMUL.FTZ R8, R8, R23 ;  /* 0x0000001708088220 */ /* 0x020fe40000410000 */
[----:B------:R-:W3:Y:S01]  /*3f40*/  LDC.64 R22, c[0x0][0x518] ;  /* 0x00014600ff167b82 */ /* 0x000ee20000000a00 */
[----:B------:R-:W-:Y:S01]  /*3f50*/  IMAD R13, R57, UR7, R13 ;  /* 0x00000007390d7c24 */ /* 0x000fe2000f8e020d */
[C---:B------:R-:W-:Y:S01]  /*3f60*/  LEA R16, P4, R12.reuse, R26, 0x2 ;  /* 0x0000001a0c107211 */ /* 0x040fe200078810ff */
[----:B------:R4:W5:Y:S01]  /*3f70*/  @!P3 MUFU.RCP R2, R21 ;  /* 0x000000150002b308 */ /* 0x0009620000001000 */
[----:B------:R-:W3:Y:S01]  /*3f80*/  LDCU.64 UR6, c[0x0][0x520] ;  /* 0x0000a400ff0677ac */ /* 0x000ee20008000a00 */
[----:B0-----:R-:W-:Y:S01]  /*3f90*/  @!P1 FMUL.FTZ R9, R9, R0 ;  /* 0x0000000009099220 */ /* 0x001fe20000410000 */
[----:B------:R-:W-:Y:S02]  /*3fa0*/  LEA.HI.X R17, R12, R27, R13, 0x2, P4 ;  /* 0x0000001b0c117211 */ /* 0x000fe400020f140d */
[----:B------:R-:W-:Y:S01]  /*3fb0*/  IADD3 R40, P1, PT, R40, -0x200, RZ ;  /* 0xfffffe0028287810 */ /* 0x000fe20007f3e0ff */
[----:B------:R-:W-:Y:S01]  /*3fc0*/  IMAD.WIDE.U32 R16, R46, 0x10, R16 ;  /* 0x000000102e107825 */ /* 0x000fe200078e0010 */
[----:B----4-:R-:W0:Y:S03]  /*3fd0*/  LDC.64 R20, c[0x0][0x560] ;  /* 0x00015800ff147b82 */ /* 0x010e260000000a00 */
[----:B--2---:R-:W-:Y:S01]  /*3fe0*/  @!P2 FMUL.FTZ R10, R10, R15 ;  /* 0x0000000f0a0aa220 */ /* 0x004fe20000410000 */
[----:B------:R-:W-:Y:S01]  /*3ff0*/  IADD3 R44, P2, PT, R44, -0x200, RZ ;  /* 0xfffffe002c2c7810 */ /* 0x000fe20007f5e0ff */
[----:B-1----:R0:W-:Y:S01]  /*4000*/  STG.E.128 desc[UR16][R16.64], R4 ;  /* 0x0000000410007986 */ /* 0x0021e2000c101d10 */
[----:B------:R-:W-:-:S02]  /*4010*/  IADD3.X R41, PT, PT, R41, -0x1, RZ, P1, !PT ;  /* 0xffffffff29297810 */ /* 0x000fc40000ffe4ff */
[----:B------:R-:W-:Y:S01]  /*4020*/  IADD3.X R45, PT, PT, R45, -0x1, RZ, P2, !PT ;  /* 0xffffffff2d2d7810 */ /* 0x000fe200017fe4ff */
[----:B-----5:R-:W-:Y:S01]  /*4030*/  @!P3 FMUL.FTZ R11, R11, R2 ;  /* 0x000000020b0bb220 */ /* 0x020fe20000410000 */
[----:B------:R-:W-:Y:S01]  /*4040*/  BAR.SYNC.DEFER_BLOCKING 0x0 ;  /* 0x0000000000007b1d */ /* 0x000fe20000010000 */
[----:B------:R-:W-:Y:S01]  /*4050*/  IADD3 R42, P3, PT, R42, -0x200, RZ ;  /* 0xfffffe002a2a7810 */ /* 0x000fe20007f7e0ff */
[----:B---3--:R-:W-:-:S03]  /*4060*/  IMAD.WIDE.U32 R18, R22, UR18, R18 ;  /* 0x0000001216127c25 */ /* 0x008fc6000f8e0012 */
[----:B------:R-:W-:Y:S01]  /*4070*/  IADD3.X R43, PT, PT, R43, -0x1, RZ, P3, !PT ;  /* 0xffffffff2b2b7810 */ /* 0x000fe20001ffe4ff */
[----:B------:R-:W-:Y:S02]  /*4080*/  IMAD R19, R23, UR18, R19 ;  /* 0x0000001217137c24 */ /* 0x000fe4000f8e0213 */
[----:B------:R-:W-:-:S04]  /*4090*/  IMAD.WIDE.U32 R18, R57, UR6, R18 ;  /* 0x0000000639127c25 */ /* 0x000fc8000f8e0012 */
[----:B------:R-:W-:Y:S01]  /*40a0*/  IMAD R0, R57, UR7, R19 ;  /* 0x0000000739007c24 */ /* 0x000fe2000f8e0213 */
[----:B0-----:R-:W-:-:S04]  /*40b0*/  LEA R4, P0, R18, R20, 0x2 ;  /* 0x0000001412047211 */ /* 0x001fc800078010ff */
[----:B------:R-:W-:Y:S02]  /*40c0*/  LEA.HI.X R5, R18, R21, R0, 0x2, P0 ;  /* 0x0000001512057211 */ /* 0x000fe400000f1400 */
[----:B------:R-:W-:Y:S02]  /*40d0*/  ISETP.GT.AND P0, PT, R39, 0x1, PT ;  /* 0x000000012700780c */ /* 0x000fe40003f04270 */
[----:B------:R-:W-:Y:S01]  /*40e0*/  MOV R39, R3 ;  /* 0x0000000300277202 */ /* 0x000fe20000000f00 */
[----:B------:R0:W-:Y:S01]  /*40f0*/  STS.128 [R36], R8 ;  /* 0x0000000824007388 */ /* 0x0001e20000000c00 */
[----:B------:R-:W-:-:S03]  /*4100*/  NOP ;  /* 0x0000000000007918 */ /* 0x000fc60000000000 */
[----:B------:R-:W1:Y:S01]  /*4110*/  LDS.128 R12, [R36] ;  /* 0x00000000240c7984 */ /* 0x000e620000000c00 */
[----:B------:R-:W-:-:S04]  /*4120*/  IMAD.WIDE.U32 R4, R46, 0x10, R4 ;  /* 0x000000102e047825 */ /* 0x000fc800078e0004 */
[----:B0-----:R-:W-:-:S04]  /*4130*/  FADD.FTZ R8, R8, R49 ;  /* 0x0000003108087221 */ /* 0x001fc80000010000 */
[----:B------:R-:W-:-:S04]  /*4140*/  FADD.FTZ R9, R8, R9 ;  /* 0x0000000908097221 */ /* 0x000fc80000010000 */
[----:B------:R-:W-:-:S04]  /*4150*/  FADD.FTZ R10, R9, R10 ;  /* 0x0000000a090a7221 */ /* 0x000fc80000010000 */
[----:B------:R-:W-:Y:S01]  /*4160*/  FADD.FTZ R49, R10, R11 ;  /* 0x0000000b0a317221 */ /* 0x000fe20000010000 */
[----:B-1----:R0:W-:Y:S01]  /*4170*/  STG.E.128 desc[UR16][R4.64], R12 ;  /* 0x0000000c04007986 */ /* 0x0021e2000c101d10 */
[----:B------:R-:W-:Y:S05]  /*4180*/  @P0 BRA `(.L_x_18078) ;  /* 0xffffffc400240947 */ /* 0x000fea000383ffff */
.L_x_18049:
        /* <DEDUP_REMOVED lines=34> */
.L_x_18080:
[----:B------:R-:W-:Y:S05]  /*43b0*/  BSYNC.RECONVERGENT B0 ;  /* 0x0000000000007941 */ /* 0x000fea0003800200 */
.L_x_18079:
        /* <DEDUP_REMOVED lines=26> */
.L_x_18082:
[----:B------:R-:W-:Y:S05]  /*4560*/  BSYNC.RECONVERGENT B0 ;  /* 0x0000000000007941 */ /* 0x000fea0003800200 */
.L_x_18081:
        /* <DEDUP_REMOVED lines=22> */
.L_x_18084:
        /* <DEDUP_REMOVED lines=60> */
.L_x_18083:
[----:B------:R-:W-:Y:S05]  /*4a90*/  EXIT ;  /* 0x000000000000794d */ /* 0x000fea0003800000 */
.L_x_18085:
        /* <DEDUP_REMOVED lines=14> */
.L_x_18803:


//--------------------- .text._Z25selective_scan_bwd_kernelI32Selective_Scan_bwd_kernel_traitsILi32ELi4ELb1ELb0ELb1ELb0ELb0EfN3c107complexIfEEEEv12SSMParamsBwd --------------------------
	.section	.text._Z25selective_scan_bwd_kernelI32Selective_Scan_bwd_kernel_traitsILi32ELi4ELb1ELb0ELb1ELb0ELb0EfN3c107complexIfEEEEv12SSMParamsBwd,"ax",@progbits
	.align	128
        .global         _Z25selective_scan_bwd_kernelI32Selective_Scan_bwd_kernel_traitsILi32ELi4ELb1ELb0ELb1ELb0ELb0EfN3c107complexIfEEEEv12SSMParamsBwd
        .type           _Z25selective_scan_bwd_kernelI32Selective_Scan_bwd_kernel_traitsILi32ELi4ELb1ELb0ELb1ELb0ELb0EfN3c107complexIfEEEEv12SSMParamsBwd,@function
        .size           _Z25selective_scan_bwd_kernelI32Selective_Scan_bwd_kernel_traitsILi32ELi4ELb1ELb0ELb1ELb0ELb0EfN3c107complexIfEEEEv12SSMParamsBwd,(.L_x_18804 - _Z25selective_scan_bwd_kernelI32Selective_Scan_bwd_kernel_traitsILi32ELi4ELb1ELb0ELb1ELb0ELb0EfN3c107complexIfEEEEv12SSMParamsBwd)
        .other          _Z25selective_scan_bwd_kernelI32Selective_Scan_bwd_kernel_traitsILi32ELi4ELb1ELb0ELb1ELb0ELb0EfN3c107complexIfEEEEv12SSMParamsBwd,@"STO_CUDA_ENTRY STV_DEFAULT"
_Z25selective_scan_bwd_kernelI32Selective_Scan_bwd_kernel_traitsILi32ELi4ELb1ELb0ELb1ELb0ELb0EfN3c107complexIfEEEEv12SSMParamsBwd:
.text._Z25selective_scan_bwd_kernelI32Selective_Scan_bwd_kernel_traitsILi32ELi4ELb1ELb0ELb1ELb0ELb0EfN3c107complexIfEEEEv12SSMParamsBwd:
        /* <DEDUP_REMOVED lines=148> */
[C---:B------:R-:W-:Y:S02]  /*0940*/  IADD3 R2, PT, PT, R85.reuse, 0x40, RZ ;  /* 0x0000004055027810 */ /* 0x040fe40007ffe0ff */
[C---:B------:R-:W-:Y:S02]  /*0950*/  IADD3 R4, PT, PT, R85.reuse, 0x60, RZ ;  /* 0x0000006055047810 */ /* 0x040fe40007ffe0ff */
[----:B------:R-:W-:-:S02]  /*0960*/  IADD3 R6, PT, PT, R85, 0x80, RZ ;  /* 0x0000008055067810 */ /* 0x000fc40007ffe0ff */
[C---:B------:R-:W-:Y:S02]  /*0970*/  IADD3 R8, PT, PT, R85.reuse, 0xa0, RZ ;  /* 0x000000a055087810 */ /* 0x040fe40007ffe0ff */
[C---:B------:R-:W-:Y:S02]  /*0980*/  IADD3 R10, PT, PT, R85.reuse, 0xc0, RZ ;  /* 0x000000c0550a7810 */ /* 0x040fe40007ffe0ff */
[C---:B------:R-:W-:Y:S02]  /*0990*/  IADD3 R12, PT, PT, R85.reuse, 0xe0, RZ ;  /* 0x000000e0550c7810 */ /* 0x040fe40007ffe0ff */
[C---:B------:R-:W-:Y:S02]  /*09a0*/  LOP3.LUT R60, R85.reuse, 0x3e0, RZ, 0xc0, !PT ;  /* 0x000003e0553c7812 */ /* 0x040fe400078ec0ff */
[C---:B------:R-:W-:Y:S02]  /*09b0*/  SHF.L.U32 R72, R85.reuse, 0x3, RZ ;  /* 0x0000000355487819 */ /* 0x040fe400000006ff */
        /* <DEDUP_REMOVED lines=8> */
[----:B------:R-:W-:Y:S02]  /*0a40*/  LOP3.LUT R68, R60, 0x1f, R85, 0xf8, !PT ;  /* 0x0000001f3c447812 */ /* 0x000fe400078ef855 */
[CC--:B------:R-:W-:Y:S02]  /*0a50*/  LEA.HI R59, R85.reuse, R72.reuse, RZ, 0x1e ;  /* 0x00000048553b7211 */ /* 0x0c0fe400078ff0ff */
[----:B------:R-:W-:Y:S02]  /*0a60*/  LEA.HI R58, R72, R72, RZ, 0x1b ;  /* 0x00000048483a7211 */ /* 0x000fe400078fd8ff */
[----:B-1----:R-:W-:Y:S02]  /*0a70*/  MOV R71, UR6 ;  /* 0x0000000600477c02 */ /* 0x002fe40008000f00 */
[----:B------:R-:W-:-:S02]  /*0a80*/  LOP3.LUT R112, R85, 0x1f, RZ, 0xc0, !PT ;  /* 0x0000001f55707812 */ /* 0x000fc400078ec0ff */
[----:B------:R-:W-:Y:S02]  /*0a90*/  IADD3 R70, PT, PT, R85, 0x200, RZ ;  /* 0x0000020055467810 */ /* 0x000fe40007ffe0ff */
        /* <DEDUP_REMOVED lines=8> */
[----:B------:R-:W-:Y:S02]  /*0b20*/  IADD3 R60, PT, PT, R60, R68, RZ ;  /* 0x000000443c3c7210 */ /* 0x000fe40007ffe0ff */
[----:B------:R-:W-:Y:S02]  /*0b30*/  LEA R59, R59, UR5, 0x2 ;  /* 0x000000053b3b7c11 */ /* 0x000fe4000f8e10ff */
[----:B------:R-:W-:-:S07]  /*0b40*/  LEA R58, R58, UR4, 0x2 ;  /* 0x000000043a3a7c11 */ /* 0x000fce000f8e10ff */
.L_x_18122:
[----:B------:R-:W-:Y:S01]  /*0b50*/  BAR.SYNC.DEFER_BLOCKING 0x0 ;  /* 0x0000000000007b1d */ /* 0x000fe20000010000 */
[----:B0-----:R-:W-:Y:S02]  /*0b60*/  MOV R2, R80 ;  /* 0x0000005000027202 */ /* 0x001fe40000000f00 */
[----:B------:R-:W-:-:S03]  /*0b70*/  MOV R3, R79 ;  /* 0x0000004f00037202 */ /* 0x000fc60000000f00 */
[----:B------:R-:W-:-:S06]  /*0b80*/  IMAD.WIDE.U32 R12, R68, 0x10, R2 ;  /* 0x00000010440c7825 */ /* 0x000fcc00078e0002 */
[----:B------:R-:W2:Y:S01]  /*0b90*/  LDG.E.128 R12, desc[UR16][R12.64] ;  /* 0x000000100c0c7981 */ /* 0x000ea2000c1e1d00 */
[----:B------:R-:W0:Y:S01]  /*0ba0*/  S2UR UR6, SR_CgaCtaId ;  /* 0x00000000000679c3 */ /* 0x000e220000008800 */
[----:B------:R-:W-:Y:S01]  /*0bb0*/  UMOV UR4, 0x400 ;  /* 0x0000040000047882 */ /* 0x000fe20000000000 */
[----:B------:R-:W-:Y:S01]  /*0bc0*/  MOV R2, R78 ;  /* 0x0000004e00027202 */ /* 0x000fe20000000f00 */
[----:B------:R-:W1:Y:S01]  /*0bd0*/  S2R R101, SR_LANEID ;  /* 0x0000000000657919 */ /* 0x000e620000000000 */
[----:B------:R-:W-:-:S03]  /*0be0*/  MOV R3, R77 ;  /* 0x0000004d00037202 */ /* 0x000fc60000000f00 */
[----:B------:R-:W-:Y:S01]  /*0bf0*/  IMAD.WIDE.U32 R8, R68, 0x10, R2 ;  /* 0x0000001044087825 */ /* 0x000fe200078e0002 */
[----:B0-----:R-:W-:-:S06]  /*0c00*/  ULEA UR4, UR6, UR4, 0x18 ;  /* 0x0000000406047291 */ /* 0x001fcc000f8ec0ff */
[----:B-1----:R-:W-:-:S05]  /*0c10*/  LEA R86, R101, UR4, 0x4 ;  /* 0x0000000465567c11 */ /* 0x002fca000f8e20ff */
[----:B------:R-:W0:Y:S01]  /*0c20*/  LDCU UR4, c[0x0][0x38c] ;  /* 0x00007180ff0477ac */ /* 0x000e220008000800 */
[----:B--2---:R1:W-:Y:S01]  /*0c30*/  STS.128 [R86], R12 ;  /* 0x0000000c56007388 */ /* 0x0043e20000000c00 */
[----:B------:R-:W-:-:S03]  /*0c40*/  NOP ;  /* 0x0000000000007918 */ /* 0x000fc60000000000 */
[----:B------:R-:W-:Y:S01]  /*0c50*/  LDS.128 R4, [R86] ;  /* 0x0000000056047984 */ /* 0x000fe20000000c00 */
[----:B------:R-:W-:Y:S06]  /*0c60*/  BAR.SYNC.DEFER_BLOCKING 0x0 ;  /* 0x0000000000007b1d */ /* 0x000fec0000010000 */
[----:B------:R-:W2:Y:S01]  /*0c70*/  LDG.E.128 R8, desc[UR16][R8.64] ;  /* 0x0000001008087981 */ /* 0x000ea2000c1e1d00 */
[----:B------:R-:W-:Y:S02]  /*0c80*/  MOV R2, R76 ;  /* 0x0000004c00027202 */ /* 0x000fe40000000f00 */
[----:B------:R-:W-:-:S03]  /*0c90*/  MOV R3, R75 ;  /* 0x0000004b00037202 */ /* 0x000fc60000000f00 */
[----:B------:R-:W-:Y:S01]  /*0ca0*/  IMAD.WIDE.U32 R2, R68, 0x10, R2 ;  /* 0x0000001044027825 */ /* 0x000fe200078e0002 */
[----:B--2---:R2:W-:Y:S01]  /*0cb0*/  STS.128 [R86], R8 ;  /* 0x0000000856007388 */ /* 0x0045e20000000c00 */
[----:B------:R-:W-:-:S03]  /*0cc0*/  NOP ;  /* 0x0000000000007918 */ /* 0x000fc60000000000 */
[----:B------:R-:W-:Y:S01]  /*0cd0*/  LDS.128 R16, [R86] ;  /* 0x0000000056107984 */ /* 0x000fe20000000c00 */
[----:B------:R-:W-:Y:S06]  /*0ce0*/  BAR.SYNC.DEFER_BLOCKING 0x0 ;  /* 0x0000000000007b1d */ /* 0x000fec0000010000 */
[----:B-1-3--:R-:W3:Y:S01]  /*0cf0*/  LDG.E.128 R12, desc[UR16][R2.64] ;  /* 0x00000010020c7981 */ /* 0x00aee2000c1e1d00 */
[----:B0-----:R-:W-:Y:S01]  /*0d00*/  UISETP.GE.AND UP0, UPT, UR4, 0x1, UPT ;  /* 0x000000010400788c */ /* 0x001fe2000bf06270 */
[----:B------:R-:W-:Y:S02]  /*0d10*/  IADD3 R88, PT, PT, R71, -0x1, RZ ;  /* 0xffffffff47587810 */ /* 0x000fe40007ffe0ff */
[----:B--2---:R-:W-:-:S02]  /*0d20*/  CS2R R10, SRZ ;  /* 0x00000000000a7805 */ /* 0x004fc4000001ff00 */
[----:B------:R-:W-:Y:S01]  /*0d30*/  CS2R R8, SRZ ;  /* 0x0000000000087805 */ /* 0x000fe2000001ff00 */
[----:B---3--:R-:W-:Y:S01]  /*0d40*/  STS.128 [R86], R12 ;  /* 0x0000000c56007388 */ /* 0x008fe20000000c00 */
[----:B------:R-:W-:-:S03]  /*0d50*/  NOP ;  /* 0x0000000000007918 */ /* 0x000fc60000000000 */
[----:B------:R-:W0:Y:S02]  /*0d60*/  LDS.128 R20, [R86] ;  /* 0x0000000056147984 */ /* 0x000e240000000c00 */
[----:B0-----:R-:W-:Y:S01]  /*0d70*/  FFMA.FTZ R0, R4, R20, R89 ;  /* 0x0000001404007223 */ /* 0x001fe20000010059 */
[-C--:B-----5:R-:W-:Y:S01]  /*0d80*/  FMUL.FTZ R12, R20, R84.reuse ;  /* 0x00000054140c7220 */ /* 0x0a0fe20000410000 */
[-C--:B------:R-:W-:Y:S01]  /*0d90*/  FMUL.FTZ R13, R21, R84.reuse ;  /* 0x00000054150d7220 */ /* 0x080fe20000410000 */
[-C--:B------:R-:W-:Y:S01]  /*0da0*/  FMUL.FTZ R14, R22, R84.reuse ;  /* 0x00000054160e7220 */ /* 0x080fe20000410000 */
[----:B------:R-:W-:Y:S01]  /*0db0*/  FFMA.FTZ R3, R5, R21, R0 ;  /* 0x0000001505037223 */ /* 0x000fe20000010000 */
[----:B------:R-:W-:-:S03]  /*0dc0*/  FMUL.FTZ R15, R23, R84 ;  /* 0x00000054170f7220 */ /* 0x000fc60000410000 */
[----:B------:R-:W-:-:S04]  /*0dd0*/  FFMA.FTZ R0, R6, R22, R3 ;  /* 0x0000001606007223 */ /* 0x000fc80000010003 */
[----:B------:R-:W-:Y:S01]  /*0de0*/  FFMA.FTZ R89, R7, R23, R0 ;  /* 0x0000001707597223 */ /* 0x000fe20000010000 */
[----:B------:R-:W-:Y:S06]  /*0df0*/  BAR.SYNC.DEFER_BLOCKING 0x0 ;  /* 0x0000000000007b1d */ /* 0x000fec0000010000 */
[----:B----4-:R-:W-:Y:S05]  /*0e00*/  BRA.U !UP0, `(.L_x_18087) ;  /* 0x0000002d08307547 */ /* 0x010fea000b800000 */
[----:B------:R-:W0:Y:S01]  /*0e10*/  LDC R113, c[0x0][0x388] ;  /* 0x0000e200ff717b82 */ /* 0x000e220000000800 */
[----:B------:R-:W-:Y:S01]  /*0e20*/  SHF.L.U32 R2, R88, 0x8, RZ ;  /* 0x0000000858027819 */ /* 0x000fe200000006ff */
[--C-:B------:R-:W-:Y:S01]  /*0e30*/  FADD.FTZ R90, R16, R82.reuse ;  /* 0x00000052105a7221 */ /* 0x100fe20000010000 */
[--C-:B------:R-:W-:Y:S01]  /*0e40*/  FADD.FTZ R92, R17, R82.reuse ;  /* 0x00000052115c7221 */ /* 0x100fe20000010000 */
[--C-:B------:R-:W-:Y:S01]  /*0e50*/  FADD.FTZ R94, R18, R82.reuse ;  /* 0x00000052125e7221 */ /* 0x100fe20000010000 */
[----:B------:R-:W-:Y:S01]  /*0e60*/  FADD.FTZ R96, R19, R82 ;  /* 0x0000005213607221 */ /* 0x000fe20000010000 */
[C---:B------:R-:W-:Y:S01]  /*0e70*/  ISETP.NE.AND P0, PT, R71.reuse, 0x1, PT ;  /* 0x000000014700780c */ /* 0x040fe20003f05270 */
[----:B------:R-:W-:Y:S01]  /*0e80*/  HFMA2 R11, -RZ, RZ, 0, 0 ;  /* 0x00000000ff0b7431 */ /* 0x000fe200000001ff */
[----:B------:R-:W1:Y:S01]  /*0e90*/  LDC.64 R42, c[0x0][0x440] ;  /* 0x00011000ff2a7b82 */ /* 0x000e620000000a00 */
[----:B------:R-:W-:Y:S01]  /*0ea0*/  SHF.L.U32 R109, R71, 0x8, RZ ;  /* 0x00000008476d7819 */ /* 0x000fe200000006ff */
[----:B------:R-:W-:Y:S01]  /*0eb0*/  FADD.FTZ R0, R20, R20 ;  /* 0x0000001414007221 */ /* 0x000fe20000010000 */
[-C--:B------:R-:W-:Y:S01]  /*0ec0*/  IADD3 R52, P1, PT, R2, R85.reuse, RZ ;  /* 0x0000005502347210 */ /* 0x080fe20007f3e0ff */
[----:B------:R-:W-:Y:S01]  /*0ed0*/  FADD.FTZ R98, R21, R21 ;  /* 0x0000001515627221 */ /* 0x000fe20000010000 */
[----:B------:R-:W-:Y:S01]  /*0ee0*/  FADD.FTZ R100, R22, R22 ;  /* 0x0000001616647221 */ /* 0x000fe20000010000 */
[----:B------:R-:W-:Y:S01]  /*0ef0*/  FADD.FTZ R114, R23, R23 ;  /* 0x0000001717727221 */ /* 0x000fe20000010000 */
[----:B------:R-:W-:Y:S01]  /*0f00*/  IADD3 R111, PT, PT, R71, -0x2, RZ ;  /* 0xfffffffe476f7810 */ /* 0x000fe20007ffe0ff */
[----:B------:R-:W2:Y:S01]  /*0f10*/  LDC.64 R44, c[0x0][0x448] ;  /* 0x00011200ff2c7b82 */ /* 0x000ea20000000a00 */
[----:B------:R-:W-:Y:S01]  /*0f20*/  LEA R110, R101, R86, 0x4 ;  /* 0x00000056656e7211 */ /* 0x000fe200078e20ff */
[----:B------:R-:W-:Y:S01]  /*0f30*/  FMUL.FTZ R107, R4, R90 ;  /* 0x0000005a046b7220 */ /* 0x000fe20000410000 */
[----:B------:R-:W-:Y:S01]  /*0f40*/  ISETP.EQ.AND P0, PT, R85, RZ, P0 ;  /* 0x000000ff5500720c */ /* 0x000fe20000702270 */
[----:B------:R-:W-:Y:S01]  /*0f50*/  FMUL.FTZ R106, R5, R92 ;  /* 0x0000005c056a7220 */ /* 0x000fe20000410000 */
[----:B------:R-:W-:Y:S01]  /*0f60*/  LOP3.LUT R109, R109, 0x100, RZ, 0xc0, !PT ;  /* 0x000001006d6d7812 */ /* 0x000fe200078ec0ff */
[----:B------:R-:W-:Y:S01]  /*0f70*/  FMUL.FTZ R105, R6, R94 ;  /* 0x0000005e06697220 */ /* 0x000fe20000410000 */
[C---:B------:R-:W-:Y:S01]  /*0f80*/  LOP3.LUT R131, R2.reuse, 0x100, RZ, 0xc0, !PT ;  /* 0x0000010002837812 */ /* 0x040fe200078ec0ff */
[----:B------:R-:W3:Y:S01]  /*0f90*/  LDC.64 R102, c[0x0][0x3e0] ;  /* 0x0000f800ff667b82 */ /* 0x000ee20000000a00 */
[C---:B------:R-:W-:Y:S01]  /*0fa0*/  IADD3 R108, PT, PT, R2.reuse, R85, RZ ;  /* 0x00000055026c7210 */ /* 0x040fe20007ffe0ff */
[----:B------:R-:W-:Y:S01]  /*0fb0*/  FMUL.FTZ R104, R7, R96 ;  /* 0x0000006007687220 */ /* 0x000fe20000410000 */
[----:B------:R-:W-:Y:S01]  /*0fc0*/  LEA.HI.X.SX32 R53, R2, RZ, 0x1, P1 ;  /* 0x000000ff02357211 */ /* 0x000fe200008f0eff */
[----:B------:R-:W4:Y:S04]  /*0fd0*/  LDCU UR8, c[0x0][0x394] ;  /* 0x00007280ff0877ac */ /* 0x000f280008000800 */
[----:B------:R-:W0:Y:S01]  /*0fe0*/  LDC.64 R46, c[0x0][0x3c0] ;  /* 0x0000f000ff2e7b82 */ /* 0x000e220000000a00 */
[----:B------:R-:W0:Y:S01]  /*0ff0*/  LDCU UR9, c[0x0][0x38c] ;  /* 0x00007180ff0977ac */ /* 0x000e220008000800 */
[----:B------:R-:W-:-:S06]  /*1000*/  UMOV UR4, URZ ;  /* 0x000000ff00047c82 */ /* 0x000fcc0008000000 */
[----:B------:R-:W0:Y:S08]  /*1010*/  LDC.64 R48, c[0x0][0x3a8] ;  /* 0x0000ea00ff307b82 */ /* 0x000e300000000a00 */
[----:B----4-:R-:W0:Y:S02]  /*1020*/  LDC.64 R50, c[0x0][0x4f0] ;  /* 0x00013c00ff327b82 */ /* 0x010e240000000a00 */
.L_x_18121:
[----:B------:R-:W-:Y:S02]  /*1030*/  MOV R2, R38 ;  /* 0x0000002600027202 */ /* 0x000fe40000000f00 */
[----:B------:R-:W-:-:S03]  /*1040*/  MOV R3, R83 ;  /* 0x0000005300037202 */ /* 0x000fc60000000f00 */
[----:B0-----:R-:W-:-:S04]  /*1050*/  IMAD.WIDE.U32 R2, R48, UR4, R2 ;  /* 0x0000000430027c25 */ /* 0x001fc8000f8e0002 */
[----:B------:R-:W-:Y:S01]  /*1060*/  IMAD R3, R49, UR4, R3 ;  /* 0x0000000431037c24 */ /* 0x000fe2000f8e0203 */
[----:B-1----:R-:W-:-:S04]  /*1070*/  LEA R54, P1, R2, R42, 0x3 ;  /* 0x0000002a02367211 */ /* 0x002fc800078218ff */
[----:B------:R-:W-:Y:S01]  /*1080*/  LEA.HI.X R55, R2, R43, R3, 0x3, P1 ;  /* 0x0000002b02377211 */ /* 0x000fe200008f1c03 */
[----:B---3--:R-:W-:-:S04]  /*1090*/  IMAD.WIDE.U32 R2, R102, UR4, RZ ;  /* 0x0000000466027c25 */ /* 0x008fc8000f8e00ff */
[----:B------:R-:W-:Y:S01]  /*10a0*/  IMAD R3, R103, UR4, R3 ;  /* 0x0000000467037c24 */ /* 0x000fe2000f8e0203 */
[C---:B------:R-:W-:Y:S01]  /*10b0*/  LEA R16, P1, R2.reuse, R74, 0x2 ;  /* 0x0000004a02107211 */ /* 0x040fe200078210ff */
[----:B------:R-:W3:Y:S03]  /*10c0*/  LDG.E.64 R54, desc[UR16][R54.64] ;  /* 0x0000001036367981 */ /* 0x000ee6000c1e1b00 */
[----:B------:R-:W-:-:S03]  /*10d0*/  LEA.HI.X R17, R2, R73, R3, 0x2, P1 ;  /* 0x0000004902117211 */ /* 0x000fc600008f1403 */
[----:B------:R-:W-:-:S05]  /*10e0*/  IMAD.WIDE.U32 R16, R60, 0x10, R16 ;  /* 0x000000103c107825 */ /* 0x000fca00078e0010 */
[----:B----4-:R-:W4:Y:S04]  /*10f0*/  LDG.E.128 R24, desc[UR16][R16.64] ;  /* 0x0000001010187981 */ /* 0x010f28000c1e1d00 */
[----:B------:R3:W5:Y:S01]  /*1100*/  LDG.E.128 R28, desc[UR16][R16.64+0x200] ;  /* 0x00020010101c7981 */ /* 0x000762000c1e1d00 */
[----:B------:R-:W-:Y:S02]  /*1110*/  MOV R2, R40 ;  /* 0x0000002800027202 */ /* 0x000fe40000000f00 */
        /* <DEDUP_REMOVED lines=13> */
[-C--:B------:R-:W-:Y:S01]  /*11f0*/  FMUL.FTZ R2, R90, R55.reuse ;  /* 0x000000375a027220 */ /* 0x080fe20000410000 */
[-C--:B------:R-:W-:Y:S01]  /*1200*/  FMUL.FTZ R120, R96, R55.reuse ;  /* 0x0000003760787220 */ /* 0x080fe20000410000 */
[----:B------:R-:W-:Y:S01]  /*1210*/  FMUL.FTZ R3, R54, 1.4426950216293334961 ;  /* 0x3fb8aa3b36037820 */ /* 0x000fe20000410000 */
[----:B------:R-:W-:Y:S01]  /*1220*/  FMUL.RZ R17, R16, 0.15915493667125701904 ;  /* 0x3e22f98310117820 */ /* 0x000fe2000040c000 */
[----:B------:R-:W-:Y:S01]  /*1230*/  FMUL.RZ R18, R2, 0.15915493667125701904 ;  /* 0x3e22f98302127820 */ /* 0x000fe2000040c000 */
[----:B------:R-:W-:Y:S01]  /*1240*/  FMUL.FTZ R16, R94, R55 ;  /* 0x000000375e107220 */ /* 0x000fe20000410000 */
[----:B------:R-:W-:Y:S01]  /*1250*/  FMUL.RZ R120, R120, 0.15915493667125701904 ;  /* 0x3e22f98378787820 */ /* 0x000fe2000040c000 */
[----:B------:R-:W-:Y:S01]  /*1260*/  MUFU.SIN R121, R17 ;  /* 0x0000001100797308 */ /* 0x000fe20000000400 */
[-C--:B------:R-:W-:Y:S01]  /*1270*/  FMUL.FTZ R2, R90, R3.reuse ;  /* 0x000000035a027220 */ /* 0x080fe20000410000 */
[----:B------:R-:W-:Y:S01]  /*1280*/  FMUL.RZ R122, R16, 0.15915493667125701904 ;  /* 0x3e22f983107a7820 */ /* 0x000fe2000040c000 */
[-C--:B------:R-:W-:Y:S01]  /*1290*/  FMUL.FTZ R118, R94, R3.reuse ;  /* 0x000000035e767220 */ /* 0x080fe20000410000 */
[----:B------:R-:W-:Y:S01]  /*12a0*/  FMUL.FTZ R116, R92, R3 ;  /* 0x000000035c747220 */ /* 0x000fe20000410000 */
[----:B----4-:R0:W-:Y:S03]  /*12b0*/  STS.128 [R86], R24 ;  /* 0x0000001856007388 */ /* 0x0101e60000000c00 */
[----:B------:R-:W-:Y:S01]  /*12c0*/  MUFU.SIN R115, R18 ;  /* 0x0000001200737308 */ /* 0x000fe20000000400 */
[----:B-----5:R1:W-:Y:S01]  /*12d0*/  STS.128 [R86+0x200], R28 ;  /* 0x0002001c56007388 */ /* 0x0203e20000000c00 */
[----:B------:R-:W-:-:S06]  /*12e0*/  NOP ;  /* 0x0000000000007918 */ /* 0x000fcc0000000000 */
[----:B------:R-:W3:Y:S01]  /*12f0*/  MUFU.COS R117, R18 ;  /* 0x0000001200757308 */ /* 0x000ee20000000000 */
[----:B------:R-:W-:Y:S01]  /*1300*/  LDS.128 R20, [R110] ;  /* 0x000000006e147984 */ /* 0x000fe20000000c00 */
[----:B0-----:R-:W-:Y:S01]  /*1310*/  FMUL.FTZ R26, R96, R3 ;  /* 0x00000003601a7220 */ /* 0x001fe20000410000 */
[----:B------:R-:W-:-:S05]  /*1320*/  IADD3 R3, PT, PT, R131, UR4, RZ ;  /* 0x0000000483037c10 */ /* 0x000fca000fffe0ff */
[----:B------:R0:W-:Y:S01]  /*1330*/  MUFU.COS R119, R17 ;  /* 0x0000001100777308 */ /* 0x0001e20000000000 */
[----:B------:R-:W-:-:S04]  /*1340*/  SEL R3, R3, R70, !P1 ;  /* 0x0000004603037207 */ /* 0x000fc80004800000 */
[----:B------:R-:W-:-:S03]  /*1350*/  LEA R3, R3, UR6, 0x3 ;  /* 0x0000000603037c11 */ /* 0x000fc6000f8e18ff */
[----:B------:R-:W4:Y:S01]  /*1360*/  MUFU.COS R125, R122 ;  /* 0x0000007a007d7308 */ /* 0x000f220000000000 */
[----:B0-----:R-:W2:Y:S07]  /*1370*/  LDS.128 R16, [R110+0x10] ;  /* 0x000010006e107984 */ /* 0x001eae0000000c00 */
[----:B------:R-:W-:Y:S08]  /*1380*/  MUFU.SIN R27, R120 ;  /* 0x00000078001b7308 */ /* 0x000ff00000000400 */
[----:B-1----:R-:W-:Y:S08]  /*1390*/  MUFU.COS R29, R120 ;  /* 0x00000078001d7308 */ /* 0x002ff00000000000 */
[----:B------:R-:W3:Y:S04]  /*13a0*/  MUFU.EX2 R2, R2 ;  /* 0x0000000200027308 */ /* 0x000ee80000000800 */
[----:B------:R-:W4:Y:S04]  /*13b0*/  MUFU.EX2 R118, R118 ;  /* 0x0000007600767308 */ /* 0x000f280000000800 */
[----:B------:R4:W0:Y:S01]  /*13c0*/  MUFU.SIN R123, R122 ;  /* 0x0000007a007b7308 */ /* 0x0008220000000400 */
[C---:B---3--:R-:W-:Y:S01]  /*13d0*/  FMUL.FTZ R24, R2.reuse, R117 ;  /* 0x0000007502187220 */ /* 0x048fe20000410000 */
[----:B------:R-:W-:-:S06]  /*13e0*/  FMUL.FTZ R25, R2, R115 ;  /* 0x0000007302197220 */ /* 0x000fcc0000410000 */
[----:B------:R-:W1:Y:S01]  /*13f0*/  MUFU.EX2 R26, R26 ;  /* 0x0000001a001a7308 */ /* 0x000e620000000800 */
[C---:B--2---:R-:W-:Y:S01]  /*1400*/  FMUL.FTZ R127, R57.reuse, R19 ;  /* 0x00000013397f7220 */ /* 0x044fe20000410000 */
[----:B----4-:R-:W-:Y:S01]  /*1410*/  FMUL.FTZ R122, R118, R125 ;  /* 0x0000007d767a7220 */ /* 0x010fe20000410000 */
[C---:B------:R-:W-:Y:S01]  /*1420*/  FMUL.FTZ R2, R56.reuse, R21 ;  /* 0x0000001538027220 */ /* 0x040fe20000410000 */
[----:B------:R-:W2:Y:S01]  /*1430*/  MUFU.EX2 R116, R116 ;  /* 0x0000007400747308 */ /* 0x000ea20000000800 */
[CC--:B------:R-:W-:Y:S01]  /*1440*/  FMUL.FTZ R31, R57.reuse, R17.reuse ;  /* 0x00000011391f7220 */ /* 0x0c0fe20000410000 */
[C---:B------:R-:W-:Y:S01]  /*1450*/  FMUL.FTZ R28, R56.reuse, R17 ;  /* 0x00000011381c7220 */ /* 0x040fe20000410000 */
[C---:B------:R-:W-:Y:S01]  /*1460*/  FMUL.FTZ R30, R56.reuse, R19 ;  /* 0x00000013381e7220 */ /* 0x040fe20000410000 */
[----:B------:R3:W-:Y:S01]  /*1470*/  STS.64 [R3+0xc90], R24 ;  /* 0x000c901803007388 */ /* 0x0007e20000000a00 */
[----:B------:R-:W-:Y:S01]  /*1480*/  FFMA.FTZ R127, R56, R18, -R127 ;  /* 0x00000012387f7223 */ /* 0x000fe2000001087f */
[----:B0-----:R-:W-:Y:S01]  /*1490*/  FMUL.FTZ R115, R118, R123 ;  /* 0x0000007b76737220 */ /* 0x001fe20000410000 */
[C---:B------:R-:W-:Y:S01]  /*14a0*/  FFMA.FTZ R117, R57.reuse, R20, R2 ;  /* 0x0000001439757223 */ /* 0x040fe20000010002 */
[-C--:B------:R-:W-:Y:S01]  /*14b0*/  FFMA.FTZ R31, R56, R16.reuse, -R31 ;  /* 0x00000010381f7223 */ /* 0x080fe2000001081f */
[C---:B------:R-:W-:Y:S01]  /*14c0*/  FFMA.FTZ R123, R57.reuse, R16, R28 ;  /* 0x00000010397b7223 */ /* 0x040fe2000001001c */
[C---:B-1----:R-:W-:Y:S01]  /*14d0*/  FMUL.FTZ R125, R26.reuse, R29 ;  /* 0x0000001d1a7d7220 */ /* 0x042fe20000410000 */
[----:B------:R-:W-:Y:S01]  /*14e0*/  FMUL.FTZ R126, R26, R27 ;  /* 0x0000001b1a7e7220 */ /* 0x000fe20000410000 */
[C---:B------:R-:W-:Y:S01]  /*14f0*/  FMUL.FTZ R27, R57.reuse, R21 ;  /* 0x00000015391b7220 */ /* 0x040fe20000410000 */
[CC--:B------:R-:W-:Y:S01]  /*1500*/  FMUL.FTZ R29, R57.reuse, R23.reuse ;  /* 0x00000017391d7220 */ /* 0x0c0fe20000410000 */
[----:B------:R-:W-:Y:S01]  /*1510*/  FMUL.FTZ R26, R56, R23 ;  /* 0x00000017381a7220 */ /* 0x000fe20000410000 */
[C---:B--2---:R-:W-:Y:S01]  /*1520*/  FMUL.FTZ R119, R116.reuse, R119 ;  /* 0x0000007774777220 */ /* 0x044fe20000410000 */
[----:B------:R-:W-:Y:S01]  /*1530*/  FMUL.FTZ R116, R116, R121 ;  /* 0x0000007974747220 */ /* 0x000fe20000410000 */
[C---:B------:R-:W-:Y:S01]  /*1540*/  FFMA.FTZ R27, R56.reuse, R20, -R27 ;  /* 0x00000014381b7223 */ /* 0x040fe2000001081b */
[-C--:B------:R-:W-:Y:S01]  /*1550*/  FFMA.FTZ R29, R56, R22.reuse, -R29 ;  /* 0x00000016381d7223 */ /* 0x080fe2000001081d */
[C---:B------:R-:W-:Y:S01]  /*1560*/  FFMA.FTZ R121, R57.reuse, R22, R26 ;  /* 0x0000001639797223 */ /* 0x040fe2000001001a */
[----:B---3--:R-:W-:Y:S01]  /*1570*/  FFMA.FTZ R3, R57, R18, R30 ;  /* 0x0000001239037223 */ /* 0x008fe2000001001e */
[----:B------:R-:W-:Y:S01]  /*1580*/  FMUL.FTZ R128, R114, R127 ;  /* 0x0000007f72807220 */ /* 0x000fe20000410000 */
        /* <DEDUP_REMOVED lines=17> */
.L_x_18089:
[----:B------:R0:W1:Y:S02]  /*16a0*/  LDS.64 R30, [R72+UR5+0x1c98] ;  /* 0x001c9805481e7984 */ /* 0x0000640008000a00 */
.L_x_18090:
[----:B------:R-:W-:Y:S05]  /*16b0*/  BSYNC.RECONVERGENT B0 ;  /* 0x0000000000007941 */ /* 0x000fea0003800200 */
.L_x_18088:
        /* <DEDUP_REMOVED lines=13> */
[----:B------:R-:W-:-:S03]  /*1790*/  FADD.FTZ R3, R106, R3 ;  /* 0x000000036a037221 */ /* 0x000fc60000010000 */
[C---:B------:R-:W-:Y:S01]  /*17a0*/  FMUL.FTZ R129, R115.reuse, R2 ;  /* 0x0000000273817220 */ /* 0x040fe20000410000 */
[----:B------:R-:W-:-:S03]  /*17b0*/  FMUL.FTZ R133, R115, R3 ;  /* 0x0000000373857220 */ /* 0x000fc60000410000 */
[C---:B------:R-:W-:Y:S01]  /*17c0*/  FFMA.FTZ R130, R122.reuse, R3, -R129 ;  /* 0x000000037a827223 */ /* 0x040fe20000010881 */
[----:B------:R-:W-:Y:S01]  /*17d0*/  FFMA.FTZ R133, R122, R2, R133 ;  /* 0x000000027a857223 */ /* 0x000fe20000010085 */
[----:B------:R-:W-:Y:S02]  /*17e0*/  FMUL.FTZ R2, R24, R116 ;  /* 0x0000007418027220 */ /* 0x000fe40000410000 */
[----:B------:R-:W-:Y:S01]  /*17f0*/  FADD.FTZ R130, R105, R130 ;  /* 0x0000008269827221 */ /* 0x000fe20000010000 */
[----:B------:R-:W-:Y:S01]  /*1800*/  FADD.FTZ R133, RZ, R133 ;  /* 0x00000085ff857221 */ /* 0x000fe20000010000 */
[----:B------:R-:W-:Y:S02]  /*1810*/  FFMA.FTZ R2, R25, R119, R2 ;  /* 0x0000007719027223 */ /* 0x000fe40000010002 */
[C---:B--2---:R-:W-:Y:S01]  /*1820*/  FMUL.FTZ R28, R126.reuse, R130 ;  /* 0x000000827e1c7220 */ /* 0x044fe20000410000 */
[----:B------:R-:W-:Y:S01]  /*1830*/  FMUL.FTZ R3, R126, R133 ;  /* 0x000000857e037220 */ /* 0x000fe20000410000 */
[----:B------:R-:W-:-:S02]  /*1840*/  FMUL.FTZ R29, R115, R2 ;  /* 0x00000002731d7220 */ /* 0x000fc40000410000 */
[C---:B------:R-:W-:Y:S01]  /*1850*/  FFMA.FTZ R28, R125.reuse, R133, R28 ;  /* 0x000000857d1c7223 */ /* 0x040fe2000001001c */
[----:B------:R-:W-:Y:S01]  /*1860*/  FFMA.FTZ R133, R125, R130, -R3 ;  /* 0x000000827d857223 */ /* 0x000fe20000010803 */
[----:B------:R-:W-:Y:S02]  /*1870*/  FMUL.FTZ R3, R25, R116 ;  /* 0x0000007419037220 */ /* 0x000fe40000410000 */
[----:B------:R-:W-:Y:S01]  /*1880*/  FADD.FTZ R129, RZ, R28 ;  /* 0x0000001cff817221 */ /* 0x000fe20000010000 */
[----:B------:R-:W-:Y:S01]  /*1890*/  FADD.FTZ R130, R104, R133 ;  /* 0x0000008568827221 */ /* 0x000fe20000010000 */
[----:B------:R-:W-:-:S03]  /*18a0*/  FFMA.FTZ R3, R24, R119, -R3 ;  /* 0x0000007718037223 */ /* 0x000fc60000010803 */
[----:B------:R-:W2:Y:S01]  /*18b0*/  SHFL.UP PT, R134, R129, 0x1, RZ ;  /* 0x0420000081867989 */ /* 0x000ea200000e00ff */
[-C--:B------:R-:W-:Y:S01]  /*18c0*/  FFMA.FTZ R29, R122, R3.reuse, -R29 ;  /* 0x000000037a1d7223 */ /* 0x080fe2000001081d */
[----:B------:R-:W-:Y:S02]  /*18d0*/  FMUL.FTZ R3, R115, R3 ;  /* 0x0000000373037220 */ /* 0x000fe40000410000 */
[----:B------:R-:W5:Y:S01]  /*18e0*/  SHFL.UP PT, R28, R130, 0x1, RZ ;  /* 0x04200000821c7989 */ /* 0x000f6200000e00ff */
[----:B------:R-:W-:Y:S01]  /*18f0*/  FMUL.FTZ R132, R126, R29 ;  /* 0x0000001d7e847220 */ /* 0x000fe20000410000 */
[----:B------:R-:W-:-:S04]  /*1900*/  FFMA.FTZ R3, R122, R2, R3 ;  /* 0x000000027a037223 */ /* 0x000fc80000010003 */
        /* <DEDUP_REMOVED lines=12> */
[----:B0-----:R-:W-:-:S03]  /*19d0*/  FMUL.FTZ R29, R133, R3 ;  /* 0x00000003851d7220 */ /* 0x001fc60000410000 */
[----:B------:R-:W0:Y:S01]  /*19e0*/  SHFL.UP PT, R134, R130, 0x2, RZ ;  /* 0x0440000082867989 */ /* 0x000e2200000e00ff */
[C---:B------:R-:W-:Y:S01]  /*19f0*/  FMUL.FTZ R28, R132.reuse, R3 ;  /* 0x00000003841c7220 */ /* 0x040fe20000410000 */
[----:B---3--:R-:W-:-:S03]  /*1a00*/  @P2 FFMA.FTZ R132, R132, R2, R29 ;  /* 0x0000000284842223 */ /* 0x008fc6000001001d */
[----:B------:R-:W-:Y:S01]  /*1a10*/  @P2 FFMA.FTZ R133, R133, R2, -R28 ;  /* 0x0000000285852223 */ /* 0x000fe2000001081c */
[----:B------:R-:W-:Y:S01]  /*1a20*/  ISETP.GE.AND P2, PT, R101, 0x2, PT ;  /* 0x000000026500780c */ /* 0x000fe20003f46270 */
        /* <DEDUP_REMOVED lines=8> */
[----:B---3--:R-:W-:-:S03]  /*1ab0*/  FMUL.FTZ R29, R133, R3 ;  /* 0x00000003851d7220 */ /* 0x008fc60000410000 */
[----:B------:R-:W0:Y:S01]  /*1ac0*/  SHFL.UP PT, R135, R129, 0x4, RZ ;  /* 0x0480000081877989 */ /* 0x000e2200000e00ff */
[C---:B------:R-:W-:Y:S01]  /*1ad0*/  FMUL.FTZ R28, R132.reuse, R3 ;  /* 0x00000003841c7220 */ /* 0x040fe20000410000 */
[-C--:B-----5:R-:W-:Y:S02]  /*1ae0*/  @P2 FFMA.FTZ R132, R132, R2.reuse, R29 ;  /* 0x0000000284842223 */ /* 0x0a0fe4000001001d */
        /* <DEDUP_REMOVED lines=31> */
[----:B------:R-:W-:Y:S01]  /*1ce0*/  IMAD.WIDE.U32 R2, R50, UR4, R52 ;  /* 0x0000000432027c25 */ /* 0x000fe2000f8e0034 */
[----:B------:R-:W-:Y:S01]  /*1cf0*/  ISETP.GE.AND P2, PT, R101, 0x10, PT ;  /* 0x000000106500780c */ /* 0x000fe20003f46270 */
[----:B------:R-:W2:Y:S02]  /*1d00*/  SHFL.UP PT, R135, R132, 0x10, RZ ;  /* 0x0600000084877989 */ /* 0x000ea400000e00ff */
[----:B------:R-:W-:Y:S01]  /*1d10*/  IMAD R3, R51, UR4, R3 ;  /* 0x0000000433037c24 */ /* 0x000fe2000f8e0203 */
[C---:B------:R-:W-:Y:S01]  /*1d20*/  LEA R28, P3, R2.reuse, R97, 0x2 ;  /* 0x00000061021c7211 */ /* 0x040fe200078610ff */
[----:B------:R-:W3:Y:S03]  /*1d30*/  SHFL.UP PT, R136, R130, 0x10, RZ ;  /* 0x0600000082887989 */ /* 0x000ee600000e00ff */
[----:B------:R-:W-:Y:S01]  /*1d40*/  LEA.HI.X R29, R2, R95, R3, 0x2, P3 ;  /* 0x0000005f021d7211 */ /* 0x000fe200018f1403 */
[----:B------:R-:W5:Y:S01]  /*1d50*/  SHFL.UP PT, R134, R133, 0x10, RZ ;  /* 0x0600000085867989 */ /* 0x000f6200000e00ff */
[CC--:B0-----:R-:W-:Y:S01]  /*1d60*/  FMUL.FTZ R2, R132.reuse, R137.reuse ;  /* 0x0000008984027220 */ /* 0x0c1fe20000410000 */
[C---:B------:R-:W-:Y:S01]  /*1d70*/  FMUL.FTZ R139, R133.reuse, R137 ;  /* 0x00000089858b7220 */ /* 0x040fe20000410000 */
[CC--:B--2---:R-:W-:Y:S01]  /*1d80*/  FMUL.FTZ R3, R132.reuse, R135.reuse ;  /* 0x0000008784037220 */ /* 0x0c4fe20000410000 */
[C---:B------:R-:W-:Y:S01]  /*1d90*/  FMUL.FTZ R135, R133.reuse, R135 ;  /* 0x0000008785877220 */ /* 0x040fe20000410000 */
[-C--:B---3--:R-:W-:Y:S01]  /*1da0*/  FFMA.FTZ R137, R133, R136.reuse, -R2 ;  /* 0x0000008885897223 */ /* 0x088fe20000010802 */
[----:B------:R-:W-:-:S02]  /*1db0*/  FFMA.FTZ R136, R132, R136, R139 ;  /* 0x0000008884887223 */ /* 0x000fc4000001008b */
[-C--:B-----5:R-:W-:Y:S01]  /*1dc0*/  @P2 FFMA.FTZ R132, R132, R134.reuse, R135 ;  /* 0x0000008684842223 */ /* 0x0a0fe20000010087 */
[----:B------:R-:W-:Y:S01]  /*1dd0*/  @P2 FFMA.FTZ R133, R133, R134, -R3 ;  /* 0x0000008685852223 */ /* 0x000fe20000010803 */
[----:B------:R-:W-:Y:S01]  /*1de0*/  @P2 FADD.FTZ R130, R130, R137 ;  /* 0x0000008982822221 */ /* 0x000fe20000010000 */
[----:B------:R-:W-:Y:S01]  /*1df0*/  @P2 FADD.FTZ R129, R129, R136 ;  /* 0x0000008881812221 */ /* 0x000fe20000010000 */
[CC--:B-1----:R-:W-:Y:S01]  /*1e00*/  FMUL.FTZ R3, R125.reuse, R31.reuse ;  /* 0x0000001f7d037220 */ /* 0x0c2fe20000410000 */
[C---:B------:R-:W-:Y:S01]  /*1e10*/  FMUL.FTZ R136, R126.reuse, R128 ;  /* 0x000000807e887220 */ /* 0x040fe20000410000 */
[----:B------:R-:W-:Y:S01]  /*1e20*/  SHFL.UP PT, R132, R132, 0x1, RZ ;  /* 0x0420000084847989 */ /* 0x000fe200000e00ff */
[C---:B------:R-:W-:Y:S01]  /*1e30*/  FMUL.FTZ R134, R126.reuse, R31 ;  /* 0x0000001f7e867220 */ /* 0x040fe20000410000 */
[CC--:B------:R-:W-:Y:S01]  /*1e40*/  FMUL.FTZ R137, R126.reuse, R127.reuse ;  /* 0x0000007f7e897220 */ /* 0x0c0fe20000410000 */
[-C--:B------:R-:W-:Y:S01]  /*1e50*/  FFMA.FTZ R135, -R126, R30.reuse, -R3 ;  /* 0x0000001e7e877223 */ /* 0x080fe20000010903 */
[----:B------:R0:W-:Y:S01]  /*1e60*/  SHFL.UP PT, R2, R133, 0x1, RZ ;  /* 0x0420000085027989 */ /* 0x0001e200000e00ff */
[C---:B------:R-:W-:Y:S01]  /*1e70*/  FFMA.FTZ R136, R125.reuse, R127, -R136 ;  /* 0x0000007f7d887223 */ /* 0x040fe20000010888 */
[C---:B------:R-:W-:Y:S01]  /*1e80*/  FFMA.FTZ R134, R125.reuse, R30, -R134 ;  /* 0x0000001e7d867223 */ /* 0x040fe20000010886 */
[----:B------:R-:W-:Y:S01]  /*1e90*/  FFMA.FTZ R137, R125, R128, R137 ;  /* 0x000000807d897223 */ /* 0x000fe20000010089 */
[----:B------:R-:W-:Y:S01]  /*1ea0*/  SHFL.UP PT, R130, R130, 0x1, RZ ;  /* 0x0420000082827989 */ /* 0x000fe200000e00ff */
[-C--:B------:R-:W-:Y:S01]  /*1eb0*/  FMUL.FTZ R139, R115, R135.reuse ;  /* 0x00000087738b7220 */ /* 0x080fe20000410000 */
[----:B------:R-:W-:Y:S01]  /*1ec0*/  FADD.FTZ R136, R123, R136 ;  /* 0x000000887b887221 */ /* 0x000fe20000010000 */
[CC--:B------:R-:W-:Y:S01]  /*1ed0*/  FMUL.FTZ R141, R115.reuse, R134.reuse ;  /* 0x00000086738d7220 */ /* 0x0c0fe20000410000 */
[----:B------:R1:W-:Y:S01]  /*1ee0*/  SHFL.UP PT, R3, R129, 0x1, RZ ;  /* 0x0420000081037989 */ /* 0x0003e200000e00ff */
[----:B------:R-:W-:Y:S01]  /*1ef0*/  FADD.FTZ R137, R124, R137 ;  /* 0x000000897c897221 */ /* 0x000fe20000010000 */
[C---:B------:R-:W-:Y:S01]  /*1f00*/  FFMA.FTZ R139, R122.reuse, R134, R139 ;  /* 0x000000867a8b7223 */ /* 0x040fe2000001008b */
[CC--:B------:R-:W-:Y:S01]  /*1f10*/  FMUL.FTZ R134, R115.reuse, R136.reuse ;  /* 0x0000008873867220 */ /* 0x0c0fe20000410000 */
[----:B------:R-:W-:Y:S01]  /*1f20*/  FFMA.FTZ R141, R122, R135, -R141 ;  /* 0x000000877a8d7223 */ /* 0x000fe2000001088d */
[----:B0-----:R-:W-:Y:S01]  /*1f30*/  FMUL.FTZ R133, R115, R137 ;  /* 0x0000008973857220 */ /* 0x001fe20000410000 */
[----:B------:R-:W-:Y:S01]  /*1f40*/  FMUL.FTZ R140, R116, R139 ;  /* 0x0000008b748c7220 */ /* 0x000fe20000410000 */
[----:B------:R-:W-:Y:S01]  /*1f50*/  FFMA.FTZ R137, R122, R137, R134 ;  /* 0x000000897a897223 */ /* 0x000fe20000010086 */
[-C--:B------:R-:W-:Y:S01]  /*1f60*/  FMUL.FTZ R138, R116, R141.reuse ;  /* 0x0000008d748a7220 */ /* 0x080fe20000410000 */
[----:B------:R-:W-:Y:S01]  /*1f70*/  FFMA.FTZ R136, R122, R136, -R133 ;  /* 0x000000887a887223 */ /* 0x000fe20000010885 */
[C---:B-1----:R-:W-:Y:S01]  /*1f80*/  FFMA.FTZ R129, R119.reuse, R141, -R140 ;  /* 0x0000008d77817223 */ /* 0x042fe2000001088c */
[----:B------:R-:W-:Y:S01]  /*1f90*/  FADD.FTZ R134, R120, R137 ;  /* 0x0000008978867221 */ /* 0x000fe20000010000 */
[----:B------:R-:W-:Y:S01]  /*1fa0*/  FFMA.FTZ R133, R119, R139, R138 ;  /* 0x0000008b77857223 */ /* 0x000fe2000001008a */
[----:B------:R-:W-:-:S02]  /*1fb0*/  FADD.FTZ R136, R121, R136 ;  /* 0x0000008879887221 */ /* 0x000fc40000010000 */
[C---:B------:R-:W-:Y:S02]  /*1fc0*/  FMUL.FTZ R139, R116.reuse, R134 ;  /* 0x00000086748b7220 */ /* 0x040fe40000410000 */
[----:B------:R-:W-:Y:S01]  /*1fd0*/  FMUL.FTZ R138, R116, R136 ;  /* 0x00000088748a7220 */ /* 0x000fe20000410000 */
[----:B----4-:R-:W0:Y:S04]  /*1fe0*/  SHFL.IDX PT, R27, R27, RZ, 0x1f ;  /* 0x00001fff1b1b7589 */ /* 0x010e2800000e0000 */
[----:B------:R-:W1:Y:S01]  /*1ff0*/  SHFL.IDX PT, R26, R26, RZ, 0x1f ;  /* 0x00001fff1a1a7589 */ /* 0x000e6200000e0000 */
[-C--:B0-----:R-:W-:Y:S01]  /*2000*/  FMUL.FTZ R135, R132, R27.reuse ;  /* 0x0000001b84877220 */ /* 0x081fe20000410000 */
[----:B------:R-:W-:-:S03]  /*2010*/  FMUL.FTZ R137, R2, R27 ;  /* 0x0000001b02897220 */ /* 0x000fc60000410000 */
[-C--:B-1----:R-:W-:Y:S01]  /*2020*/  FFMA.FTZ R135, R2, R26.reuse, -R135 ;  /* 0x0000001a02877223 */ /* 0x082fe20000010887 */
[----:B------:R-:W-:Y:S01]  /*2030*/  FFMA.FTZ R132, R132, R26, R137 ;  /* 0x0000001a84847223 */ /* 0x000fe20000010089 */
[C---:B------:R-:W-:Y:S01]  /*2040*/  FFMA.FTZ R137, R119.reuse, R134, R138 ;  /* 0x0000008677897223 */ /* 0x040fe2000001008a */
[----:B------:R-:W-:Y:S01]  /*2050*/  FFMA.FTZ R134, R119, R136, -R139 ;  /* 0x0000008877867223 */ /* 0x000fe2000001088b */
[----:B------:R-:W-:Y:S01]  /*2060*/  @P1 FADD.FTZ R26, R130, R135 ;  /* 0x00000087821a1221 */ /* 0x000fe20000010000 */
[----:B------:R-:W-:Y:S01]  /*2070*/  @P1 FADD.FTZ R27, R3, R132 ;  /* 0x00000084031b1221 */ /* 0x000fe20000010000 */
[----:B------:R-:W-:Y:S01]  /*2080*/  ISETP.NE.AND P1, PT, R112, 0x1f, PT ;  /* 0x0000001f7000780c */ /* 0x000fe20003f25270 */
[----:B------:R-:W-:Y:S01]  /*2090*/  FADD.FTZ R135, R118, R137 ;  /* 0x0000008976877221 */ /* 0x000fe20000010000 */
[----:B------:R-:W-:Y:S01]  /*20a0*/  FADD.FTZ R134, R117, R134 ;  /* 0x0000008675867221 */ /* 0x000fe20000010000 */
[----:B------:R0:W1:Y:S01]  /*20b0*/  SHFL.DOWN PT, R137, R133, 0x1, 0x1f ;  /* 0x08201f0085897f89 */ /* 0x00006200000e0000 */
[C---:B------:R-:W-:Y:S01]  /*20c0*/  FMUL.FTZ R3, R25.reuse, R27 ;  /* 0x0000001b19037220 */ /* 0x040fe20000410000 */
[----:B------:R-:W-:-:S02]  /*20d0*/  FMUL.FTZ R2, R25, R26 ;  /* 0x0000001a19027220 */ /* 0x000fc40000410000 */
        /* <DEDUP_REMOVED lines=14> */
.L_x_18092:
[----:B------:R-:W-:Y:S05]  /*21c0*/  BSYNC.RECONVERGENT B0 ;  /* 0x0000000000007941 */ /* 0x000fea0003800200 */
.L_x_18091:
[----:B------:R-:W-:Y:S01]  /*21d0*/  ISETP.GE.AND P1, PT, R71, UR8, PT ;  /* 0x0000000847007c0c */ /* 0x000fe2000bf26270 */
[C---:B------:R-:W-:Y:S01]  /*21e0*/  FFMA.FTZ R130, R24.reuse, R26, -R3 ;  /* 0x0000001a18827223 */ /* 0x040fe20000010803 */
[----:B------:R-:W-:Y:S01]  /*21f0*/  FFMA.FTZ R2, R24, R27, R2 ;  /* 0x0000001b18027223 */ /* 0x000fe20000010002 */
[----:B------:R-:W-:Y:S01]  /*2200*/  HFMA2 R24, -RZ, RZ, 1.875, 0 ;  /* 0x3f800000ff187431 */ /* 0x000fe200000001ff */
[----:B------:R-:W-:Y:S02]  /*2210*/  ISETP.NE.OR P1, PT, R85, RZ, P1 ;  /* 0x000000ff5500720c */ /* 0x000fe40000f25670 */
[----:B------:R-:W-:Y:S02]  /*2220*/  CS2R R26, SRZ ;  /* 0x00000000001a7805 */ /* 0x000fe4000001ff00 */
[----:B------:R-:W-:Y:S01]  /*2230*/  MOV R25, RZ ;  /* 0x000000ff00197202 */ /* 0x000fe20000000f00 */
[----:B------:R-:W-:Y:S01]  /*2240*/  FADD.FTZ R2, RZ, R2 ;  /* 0x00000002ff027221 */ /* 0x000fe20000010000 */
[C---:B------:R-:W-:Y:S01]  /*2250*/  ISETP.GT.U32.AND P2, PT, R112.reuse, 0x1d, PT ;  /* 0x0000001d7000780c */ /* 0x040fe20003f44070 */
[----:B------:R-:W-:Y:S01]  /*2260*/  FADD.FTZ R130, R107, R130 ;  /* 0x000000826b827221 */ /* 0x000fe20000010000 */
[----:B---3--:R3:W0:Y:S01]  /*2270*/  SHFL.DOWN PT, R139, R133, 0x2, 0x1f ;  /* 0x08401f00858b7f89 */ /* 0x00862200000e0000 */
[C---:B-1----:R-:W-:Y:S01]  /*2280*/  FMUL.FTZ R137, R21.reuse, R2 ;  /* 0x0000000215897220 */ /* 0x042fe20000410000 */
[----:B------:R-:W-:Y:S01]  /*2290*/  BSSY.RECONVERGENT B0, `(.L_x_18093) ;  /* 0x0000016000007945 */ /* 0x000fe20003800200 */
[-C--:B------:R-:W-:Y:S01]  /*22a0*/  FMUL.FTZ R3, R21, R130.reuse ;  /* 0x0000008215037220 */ /* 0x080fe20000410000 */
[----:B--2---:R3:W1:Y:S01]  /*22b0*/  SHFL.DOWN PT, R132, R129, 0x2, 0x1f ;  /* 0x08401f0081847f89 */ /* 0x00466200000e0000 */
[----:B------:R-:W-:Y:S01]  /*22c0*/  ISETP.GT.U32.AND P3, PT, R112, 0x1b, PT ;  /* 0x0000001b7000780c */ /* 0x000fe20003f64070 */
[----:B------:R-:W-:Y:S01]  /*22d0*/  FFMA.FTZ R137, R20, R130, -R137 ;  /* 0x0000008214897223 */ /* 0x000fe20000010889 */
[C---:B------:R-:W-:Y:S01]  /*22e0*/  ISETP.GT.U32.AND P4, PT, R112.reuse, 0x17, PT ;  /* 0x000000177000780c */ /* 0x040fe20003f84070 */
[----:B------:R-:W2:Y:S01]  /*22f0*/  @!P1 LDS.128 R24, [UR7+0x1d90] ;  /* 0x001d9007ff189984 */ /* 0x000ea20008000c00 */
[----:B------:R-:W-:Y:S01]  /*2300*/  ISETP.GT.U32.AND P5, PT, R112, 0xf, PT ;  /* 0x0000000f7000780c */ /* 0x000fe20003fa4070 */
[----:B------:R-:W-:-:S02]  /*2310*/  FFMA.FTZ R3, R20, R2, R3 ;  /* 0x0000000214037223 */ /* 0x000fc40000010003 */
[----:B------:R3:W0:Y:S04]  /*2320*/  SHFL.DOWN PT, R21, R135, 0x2, 0x1f ;  /* 0x08401f0087157f89 */ /* 0x00062800000e0000 */
        /* <DEDUP_REMOVED lines=8> */
[-C--:B---3--:R-:W-:Y:S01]  /*23b0*/  FFMA.FTZ R133, R133, R139.reuse, -R20 ;  /* 0x0000008b85857223 */ /* 0x088fe20000010814 */
[----:B------:R-:W-:Y:S01]  /*23c0*/  FFMA.FTZ R129, R129, R139, R132 ;  /* 0x0000008b81817223 */ /* 0x000fe20000010084 */
[----:B------:R-:W-:Y:S01]  /*23d0*/  FADD.FTZ R135, R135, R136 ;  /* 0x0000008887877221 */ /* 0x000fe20000010000 */
[----:B------:R-:W-:-:S07]  /*23e0*/  FADD.FTZ R134, R134, R21 ;  /* 0x0000001586867221 */ /* 0x000fce0000010000 */
.L_x_18094:
[----:B------:R-:W-:Y:S05]  /*23f0*/  BSYNC.RECONVERGENT B0 ;  /* 0x0000000000007941 */ /* 0x000fea0003800200 */
.L_x_18093:
[----:B0-----:R0:W0:Y:S01]  /*2400*/  SHFL.DOWN PT, R139, R133, 0x4, 0x1f ;  /* 0x08801f00858b7f89 */ /* 0x00102200000e0000 */
[----:B------:R-:W-:Y:S03]  /*2410*/  BSSY.RECONVERGENT B0, `(.L_x_18095) ;  /* 0x000000f000007945 */ /* 0x000fe60003800200 */
[----:B-1----:R1:W0:Y:S04]  /*2420*/  SHFL.DOWN PT, R132, R129, 0x4, 0x1f ;  /* 0x08801f0081847f89 */ /* 0x00222800000e0000 */
        /* <DEDUP_REMOVED lines=9> */
[-C--:B---3--:R-:W-:Y:S01]  /*24c0*/  FFMA.FTZ R133, R133, R139.reuse, -R20 ;  /* 0x0000008b85857223 */ /* 0x088fe20000010814 */
[----:B-1----:R-:W-:Y:S01]  /*24d0*/  FFMA.FTZ R129, R129, R139, R132 ;  /* 0x0000008b81817223 */ /* 0x002fe20000010084 */
[----:B------:R-:W-:Y:S01]  /*24e0*/  FADD.FTZ R135, R135, R136 ;  /* 0x0000008887877221 */ /* 0x000fe20000010000 */
[----:B------:R-:W-:-:S07]  /*24f0*/  FADD.FTZ R134, R134, R21 ;  /* 0x0000001586867221 */ /* 0x000fce0000010000 */
.L_x_18096:
[----:B------:R-:W-:Y:S05]  /*2500*/  BSYNC.RECONVERGENT B0 ;  /* 0x0000000000007941 */ /* 0x000fea0003800200 */
.L_x_18095:
[----:B0-----:R0:W0:Y:S01]  /*2510*/  SHFL.DOWN PT, R139, R133, 0x8, 0x1f ;  /* 0x09001f00858b7f89 */ /* 0x00102200000e0000 */
[----:B------:R-:W-:Y:S03]  /*2520*/  BSSY.RECONVERGENT B0, `(.L_x_18097) ;  /* 0x000000f000007945 */ /* 0x000fe60003800200 */
[----:B------:R0:W0:Y:S04]  /*2530*/  SHFL.DOWN PT, R132, R129, 0x8, 0x1f ;  /* 0x09001f0081847f89 */ /* 0x00002800000e0000 */
        /* <DEDUP_REMOVED lines=9> */
[-C--:B---3--:R-:W-:Y:S01]  /*25d0*/  FFMA.FTZ R133, R133, R139.reuse, -R20 ;  /* 0x0000008b85857223 */ /* 0x088fe20000010814 */
[----:B-1----:R-:W-:Y:S01]  /*25e0*/  FFMA.FTZ R129, R129, R139, R132 ;  /* 0x0000008b81817223 */ /* 0x002fe20000010084 */
[----:B------:R-:W-:Y:S01]  /*25f0*/  FADD.FTZ R135, R135, R136 ;  /* 0x0000008887877221 */ /* 0x000fe20000010000 */
[----:B----4-:R-:W-:-:S07]  /*2600*/  FADD.FTZ R134, R134, R21 ;  /* 0x0000001586867221 */ /* 0x010fce0000010000 */
.L_x_18098:
[----:B------:R-:W-:Y:S05]  /*2610*/  BSYNC.RECONVERGENT B0 ;  /* 0x0000000000007941 */ /* 0x000fea0003800200 */
.L_x_18097:
[----:B0-----:R0:W0:Y:S01]  /*2620*/  SHFL.DOWN PT, R139, R133, 0x10, 0x1f ;  /* 0x0a001f00858b7f89 */ /* 0x00102200000e0000 */
[----:B------:R-:W-:Y:S01]  /*2630*/  BSSY.RECONVERGENT B0, `(.L_x_18099) ;  /* 0x0000010000007945 */ /* 0x000fe20003800200 */
[----:B------:R-:W-:Y:S02]  /*2640*/  FMUL.FTZ R20, R116, R130 ;  /* 0x0000008274147220 */ /* 0x000fe40000410000 */
        /* <DEDUP_REMOVED lines=14> */
.L_x_18100:
[----:B------:R-:W-:Y:S05]  /*2730*/  BSYNC.RECONVERGENT B0 ;  /* 0x0000000000007941 */ /* 0x000fea0003800200 */
.L_x_18099:
[-C--:B0-----:R-:W-:Y:S01]  /*2740*/  FMUL.FTZ R21, R116, R2.reuse ;  /* 0x0000000274157220 */ /* 0x081fe20000410000 */
[----:B------:R-:W-:Y:S01]  /*2750*/  SHFL.DOWN PT, R144, R129, 0x1, 0x1f ;  /* 0x08201f0081907f89 */ /* 0x000fe200000e0000 */
[----:B------:R-:W-:Y:S01]  /*2760*/  FFMA.FTZ R20, R119, R2, R20 ;  /* 0x0000000277147223 */ /* 0x000fe20000010014 */
[----:B------:R-:W-:Y:S01]  /*2770*/  ISETP.NE.AND P1, PT, R85, 0x1f, PT ;  /* 0x0000001f5500780c */ /* 0x000fe20003f25270 */
[----:B------:R-:W-:Y:S01]  /*2780*/  FFMA.FTZ R21, R119, R130, -R21 ;  /* 0x0000008277157223 */ /* 0x000fe20000010815 */
[----:B--2---:R-:W0:Y:S01]  /*2790*/  SHFL.IDX PT, R136, R27, RZ, 0x1f ;  /* 0x00001fff1b887589 */ /* 0x004e2200000e0000 */
[----:B------:R-:W-:Y:S01]  /*27a0*/  FADD.FTZ R20, RZ, R20 ;  /* 0x00000014ff147221 */ /* 0x000fe20000010000 */
[----:B------:R-:W-:Y:S01]  /*27b0*/  FFMA.FTZ R137, R0, R137, RZ ;  /* 0x0000008900897223 */ /* 0x000fe200000100ff */
[----:B------:R-:W-:Y:S01]  /*27c0*/  FADD.FTZ R21, R106, R21 ;  /* 0x000000156a157221 */ /* 0x000fe20000010000 */
[----:B------:R-:W2:Y:S01]  /*27d0*/  SHFL.DOWN PT, R142, R133, 0x1, 0x1f ;  /* 0x08201f00858e7f89 */ /* 0x000ea200000e0000 */
[-C--:B------:R-:W-:Y:S01]  /*27e0*/  FMUL.FTZ R139, R23, R20.reuse ;  /* 0x00000014178b7220 */ /* 0x080fe20000410000 */
[-C--:B------:R-:W-:Y:S01]  /*27f0*/  FMUL.FTZ R132, R115, R20.reuse ;  /* 0x0000001473847220 */ /* 0x080fe20000410000 */
[-C--:B------:R-:W-:Y:S01]  /*2800*/  FMUL.FTZ R141, R23, R21.reuse ;  /* 0x00000015178d7220 */ /* 0x080fe20000410000 */
[----:B------:R-:W5:Y:S01]  /*2810*/  SHFL.IDX PT, R138, R26, RZ, 0x1f ;  /* 0x00001fff1a8a7589 */ /* 0x000f6200000e0000 */
[-C--:B------:R-:W-:Y:S01]  /*2820*/  FMUL.FTZ R23, R115, R21.reuse ;  /* 0x0000001573177220 */ /* 0x080fe20000410000 */
[-C--:B------:R-:W-:Y:S01]  /*2830*/  FFMA.FTZ R132, R122, R21.reuse, -R132 ;  /* 0x000000157a847223 */ /* 0x080fe20000010884 */
[----:B------:R-:W-:Y:S01]  /*2840*/  FFMA.FTZ R140, R22, R21, -R139 ;  /* 0x00000015168c7223 */ /* 0x000fe2000001088b */
[----:B------:R-:W4:Y:S01]  /*2850*/  SHFL.DOWN PT, R146, R135, 0x1, 0x1f ;  /* 0x08201f0087927f89 */ /* 0x000f2200000e0000 */
[-C--:B------:R-:W-:Y:S01]  /*2860*/  FFMA.FTZ R23, R122, R20.reuse, R23 ;  /* 0x000000147a177223 */ /* 0x080fe20000010017 */
[----:B------:R-:W-:Y:S01]  /*2870*/  FFMA.FTZ R22, R22, R20, R141 ;  /* 0x0000001416167223 */ /* 0x000fe2000001008d */
[----:B------:R-:W-:Y:S01]  /*2880*/  FFMA.FTZ R139, -R0, R3, RZ ;  /* 0x00000003008b7223 */ /* 0x000fe200000101ff */
[----:B------:R-:W4:Y:S01]  /*2890*/  SHFL.DOWN PT, R143, R134, 0x1, 0x1f ;  /* 0x08201f00868f7f89 */ /* 0x000f2200000e0000 */
[----:B------:R-:W-:Y:S01]  /*28a0*/  FADD.FTZ R3, RZ, R23 ;  /* 0x00000017ff037221 */ /* 0x000fe20000010000 */
[----:B------:R-:W-:Y:S01]  /*28b0*/  FADD.FTZ R132, R105, R132 ;  /* 0x0000008469847221 */ /* 0x000fe20000010000 */
[C---:B------:R-:W-:Y:S01]  /*28c0*/  FFMA.FTZ R141, R98.reuse, R140, R137 ;  /* 0x0000008c628d7223 */ /* 0x040fe20000010089 */
[----:B------:R-:W-:Y:S01]  /*28d0*/  FFMA.FTZ R23, -R98, R22, R139 ;  /* 0x0000001662177223 */ /* 0x000fe2000001018b */
[CC--:B------:R-:W-:Y:S01]  /*28e0*/  FMUL.FTZ R139, R17.reuse, R3.reuse ;  /* 0x00000003118b7220 */ /* 0x0c0fe20000410000 */
[----:B------:R-:W-:Y:S01]  /*28f0*/  FMUL.FTZ R22, R17, R132 ;  /* 0x0000008411167220 */ /* 0x000fe20000410000 */
[----:B------:R-:W-:Y:S01]  /*2900*/  FMUL.FTZ R140, R56, R2 ;  /* 0x00000002388c7220 */ /* 0x000fe20000410000 */
[----:B0-----:R-:W-:Y:S01]  /*2910*/  @P1 FMUL.FTZ R137, R144, R136 ;  /* 0x0000008890891220 */ /* 0x001fe20000410000 */
[C---:B------:R-:W-:Y:S01]  /*2920*/  FFMA.FTZ R139, R16.reuse, R132, -R139 ;  /* 0x00000084108b7223 */ /* 0x040fe2000001088b */
[----:B------:R-:W-:Y:S01]  /*2930*/  FFMA.FTZ R16, R16, R3, R22 ;  /* 0x0000000310107223 */ /* 0x000fe20000010016 */
[----:B------:R-:W-:Y:S01]  /*2940*/  FMUL.FTZ R145, R57, R20 ;  /* 0x0000001439917220 */ /* 0x000fe20000410000 */
[C---:B--2---:R-:W-:Y:S01]  /*2950*/  @P1 FMUL.FTZ R17, R142.reuse, R136 ;  /* 0x000000888e111220 */ /* 0x044fe20000410000 */
[----:B-1-3--:R-:W-:Y:S01]  /*2960*/  SHFL.IDX PT, R135, R135, RZ, 0x1f ;  /* 0x00001fff87877589 */ /* 0x00afe200000e0000 */
[----:B------:R-:W-:Y:S01]  /*2970*/  ISETP.NE.AND P2, PT, R85, RZ, PT ;  /* 0x000000ff5500720c */ /* 0x000fe20003f45270 */
[----:B------:R-:W-:Y:S01]  /*2980*/  BSSY.RECONVERGENT B0, `(.L_x_18101) ;  /* 0x0000079000007945 */ /* 0x000fe20003800200 */
[-C--:B-----5:R-:W-:Y:S01]  /*2990*/  @P1 FFMA.FTZ R137, R142, R138.reuse, -R137 ;  /* 0x0000008a8e891223 */ /* 0x0a0fe20000010889 */
[----:B------:R-:W-:Y:S01]  /*29a0*/  @P1 FFMA.FTZ R22, R144, R138, R17 ;  /* 0x0000008a90161223 */ /* 0x000fe20000010011 */
[----:B------:R0:W1:Y:S01]  /*29b0*/  SHFL.IDX PT, R142, R129, RZ, 0x1f ;  /* 0x00001fff818e7589 */ /* 0x00006200000e0000 */
[----:B------:R-:W-:Y:S01]  /*29c0*/  FFMA.FTZ R17, R100, R139, R141 ;  /* 0x0000008b64117223 */ /* 0x000fe2000001008d */
[----:B----4-:R-:W-:Y:S01]  /*29d0*/  @P1 FADD.FTZ R138, R146, R137 ;  /* 0x00000089928a1221 */ /* 0x010fe20000010000 */
[----:B------:R-:W-:Y:S01]  /*29e0*/  FFMA.FTZ R137, R57, R130, R140 ;  /* 0x0000008239897223 */ /* 0x000fe2000001008c */
[C---:B------:R-:W-:Y:S01]  /*29f0*/  FMUL.FTZ R141, R126.reuse, R3 ;  /* 0x000000037e8d7220 */ /* 0x040fe20000410000 */
[----:B------:R2:W3:Y:S01]  /*2a00*/  SHFL.IDX PT, R140, R133, RZ, 0x1f ;  /* 0x00001fff858c7589 */ /* 0x0004e200000e0000 */
[----:B------:R-:W-:Y:S01]  /*2a10*/  @P1 FADD.FTZ R136, R143, R22 ;  /* 0x000000168f881221 */ /* 0x000fe20000010000 */
[-C--:B------:R-:W-:Y:S01]  /*2a20*/  FMUL.FTZ R22, R126, R132.reuse ;  /* 0x000000847e167220 */ /* 0x080fe20000410000 */
[C---:B------:R-:W-:Y:S01]  /*2a30*/  FFMA.FTZ R143, R125.reuse, R132, -R141 ;  /* 0x000000847d8f7223 */ /* 0x040fe2000001088d */
[----:B------:R-:W4:Y:S01]  /*2a40*/  SHFL.IDX PT, R134, R134, RZ, 0x1f ;  /* 0x00001fff86867589 */ /* 0x000f2200000e0000 */
[----:B------:R-:W-:Y:S01]  /*2a50*/  FMUL.FTZ R151, R136, R31 ;  /* 0x0000001f88977220 */ /* 0x000fe20000410000 */
[----:B------:R-:W-:Y:S01]  /*2a60*/  FFMA.FTZ R22, R125, R3, R22 ;  /* 0x000000037d167223 */ /* 0x000fe20000010016 */
[----:B------:R-:W-:Y:S01]  /*2a70*/  FMUL.FTZ R153, R138, R31 ;  /* 0x0000001f8a997220 */ /* 0x000fe20000410000 */
[C---:B------:R-:W-:Y:S01]  /*2a80*/  FMUL.FTZ R144, R56.reuse, R20 ;  /* 0x0000001438907220 */ /* 0x040fe20000410000 */
[----:B------:R-:W-:Y:S01]  /*2a90*/  FFMA.FTZ R141, R56, R21, -R145 ;  /* 0x00000015388d7223 */ /* 0x000fe20000010891 */
[----:B------:R-:W-:Y:S01]  /*2aa0*/  FADD.FTZ R22, RZ, R22 ;  /* 0x00000016ff167221 */ /* 0x000fe20000010000 */
[C---:B------:R-:W-:Y:S01]  /*2ab0*/  FMUL.FTZ R139, R57.reuse, R2 ;  /* 0x00000002398b7220 */ /* 0x040fe20000410000 */
[C---:B------:R-:W-:Y:S01]  /*2ac0*/  FMUL.FTZ R145, R57.reuse, R3 ;  /* 0x0000000339917220 */ /* 0x040fe20000410000 */
[----:B0-----:R-:W-:Y:S01]  /*2ad0*/  FADD.FTZ R129, R104, R143 ;  /* 0x0000008f68817221 */ /* 0x001fe20000010000 */
[C---:B------:R-:W-:Y:S01]  /*2ae0*/  FMUL.FTZ R146, R57.reuse, R22 ;  /* 0x0000001639927220 */ /* 0x040fe20000410000 */
[-C--:B------:R-:W-:Y:S01]  /*2af0*/  FFMA.FTZ R151, R138, R30.reuse, R151 ;  /* 0x0000001e8a977223 */ /* 0x080fe20000010097 */
[----:B------:R-:W-:Y:S01]  /*2b00*/  FFMA.FTZ R30, R136, R30, -R153 ;  /* 0x0000001e881e7223 */ /* 0x000fe20000010899 */
[----:B------:R-:W-:Y:S01]  /*2b10*/  FFMA.FTZ R147, R57, R21, R144 ;  /* 0x0000001539937223 */ /* 0x000fe20000010090 */
[C---:B------:R-:W-:Y:S01]  /*2b20*/  FFMA.FTZ R139, R56.reuse, R130, -R139 ;  /* 0x00000082388b7223 */ /* 0x040fe2000001088b */
[C---:B------:R-:W-:Y:S01]  /*2b30*/  FMUL.FTZ R144, R56.reuse, R3 ;  /* 0x0000000338907220 */ /* 0x040fe20000410000 */
[C---:B------:R-:W-:Y:S01]  /*2b40*/  FFMA.FTZ R145, R56.reuse, R132, -R145 ;  /* 0x0000008438917223 */ /* 0x040fe20000010891 */
[C---:B--2---:R-:W-:Y:S01]  /*2b50*/  FFMA.FTZ R133, R56.reuse, R129, -R146 ;  /* 0x0000008138857223 */ /* 0x044fe20000010892 */
[----:B------:R-:W-:Y:S01]  /*2b60*/  FMUL.FTZ R56, R56, R22 ;  /* 0x0000001638387220 */ /* 0x000fe20000410000 */
[----:B-1----:R-:W-:Y:S01]  /*2b70*/  FMUL.FTZ R149, R142, R27 ;  /* 0x0000001b8e957220 */ /* 0x002fe20000410000 */
[----:B------:R-:W-:Y:S01]  /*2b80*/  FADD.FTZ R127, R127, R30 ;  /* 0x0000001e7f7f7221 */ /* 0x000fe20000010000 */
[----:B------:R-:W-:Y:S01]  /*2b90*/  FADD.FTZ R128, R128, R151 ;  /* 0x0000009780807221 */ /* 0x000fe20000010000 */
[C---:B------:R-:W-:Y:S01]  /*2ba0*/  FFMA.FTZ R143, R57.reuse, R132, R144 ;  /* 0x00000084398f7223 */ /* 0x040fe20000010090 */
[----:B------:R-:W-:Y:S01]  /*2bb0*/  FFMA.FTZ R57, R57, R129, R56 ;  /* 0x0000008139397223 */ /* 0x000fe20000010038 */
[----:B------:R-:W-:Y:S01]  /*2bc0*/  FMUL.FTZ R31, R142, R25 ;  /* 0x000000198e1f7220 */ /* 0x000fe20000410000 */
[-C--:B---3--:R-:W-:Y:S01]  /*2bd0*/  FFMA.FTZ R56, R140, R26.reuse, -R149 ;  /* 0x0000001a8c387223 */ /* 0x088fe20000010895 */
[-C--:B------:R-:W-:Y:S01]  /*2be0*/  FMUL.FTZ R30, R126, R127.reuse ;  /* 0x0000007f7e1e7220 */ /* 0x080fe20000410000 */
[----:B------:R-:W-:Y:S01]  /*2bf0*/  FMUL.FTZ R26, R142, R26 ;  /* 0x0000001a8e1a7220 */ /* 0x000fe20000410000 */
[----:B------:R-:W-:Y:S01]  /*2c00*/  FMUL.FTZ R126, R126, R128 ;  /* 0x000000807e7e7220 */ /* 0x000fe20000410000 */
[-C--:B------:R-:W-:Y:S01]  /*2c10*/  FMUL.FTZ R142, R142, R24.reuse ;  /* 0x000000188e8e7220 */ /* 0x080fe20000410000 */
[C---:B------:R-:W-:Y:S01]  /*2c20*/  FFMA.FTZ R24, R140.reuse, R24, -R31 ;  /* 0x000000188c187223 */ /* 0x040fe2000001081f */
[----:B------:R-:W-:Y:S01]  /*2c30*/  P2R R31, PR, RZ, 0x4 ;  /* 0x00000004ff1f7803 */ /* 0x000fe20000000000 */
[C---:B------:R-:W-:Y:S01]  /*2c40*/  FFMA.FTZ R31, R125.reuse, R128, R30 ;  /* 0x000000807d1f7223 */ /* 0x040fe2000001001e */
[----:B------:R-:W-:Y:S01]  /*2c50*/  FFMA.FTZ R126, R125, R127, -R126 ;  /* 0x0000007f7d7e7223 */ /* 0x000fe2000001087e */
[C---:B------:R-:W-:Y:S01]  /*2c60*/  FFMA.FTZ R27, R140.reuse, R27, R26 ;  /* 0x0000001b8c1b7223 */ /* 0x040fe2000001001a */
[----:B------:R-:W-:Y:S01]  /*2c70*/  FFMA.FTZ R25, R140, R25, R142 ;  /* 0x000000198c197223 */ /* 0x000fe2000001008e */
[----:B------:R-:W-:Y:S01]  /*2c80*/  FADD.FTZ R31, R124, R31 ;  /* 0x0000001f7c1f7221 */ /* 0x000fe20000010000 */
[----:B------:R-:W-:Y:S01]  /*2c90*/  FADD.FTZ R123, R123, R126 ;  /* 0x0000007e7b7b7221 */ /* 0x000fe20000010000 */
[----:B------:R-:W-:Y:S01]  /*2ca0*/  FADD.FTZ R26, R135, R56 ;  /* 0x00000038871a7221 */ /* 0x000fe20000010000 */
[----:B----4-:R-:W-:Y:S01]  /*2cb0*/  FADD.FTZ R27, R134, R27 ;  /* 0x0000001b861b7221 */ /* 0x010fe20000010000 */
[C---:B------:R-:W-:Y:S01]  /*2cc0*/  FMUL.FTZ R56, R0.reuse, R139 ;  /* 0x0000008b00387220 */ /* 0x040fe20000410000 */
[C---:B------:R-:W-:Y:S01]  /*2cd0*/  FMUL.FTZ R125, R115.reuse, R31 ;  /* 0x0000001f737d7220 */ /* 0x040fe20000410000 */
        /* <DEDUP_REMOVED lines=8> */
[----:B------:R0:W-:Y:S01]  /*2d60*/  @!P2 STS.128 [UR7+0x1d90], R24 ;  /* 0x001d9018ff00a988 */ /* 0x0001e20008000c07 */
[----:B------:R-:W-:Y:S01]  /*2d70*/  FADD.FTZ R130, -R107, R130 ;  /* 0x000000826b827221 */ /* 0x000fe20000010100 */
[----:B------:R-:W-:-:S02]  /*2d80*/  FADD.FTZ R132, -R105, R132 ;  /* 0x0000008469847221 */ /* 0x000fc40000010100 */
[----:B------:R-:W-:Y:S04]  /*2d90*/  STS [R59+0x420], R56 ;  /* 0x000420383b007388 */ /* 0x000fe80000000800 */
[----:B------:R-:W-:Y:S04]  /*2da0*/  STS [R58+0x4], R137 ;  /* 0x000004893a007388 */ /* 0x000fe80000000800 */
[----:B------:R-:W-:Y:S01]  /*2db0*/  STS [R58+0x8], R141 ;  /* 0x0000088d3a007388 */ /* 0x000fe20000000800 */
[C---:B0-----:R-:W-:Y:S01]  /*2dc0*/  FFMA.FTZ R24, R122.reuse, R123, -R125 ;  /* 0x0000007b7a187223 */ /* 0x041fe2000001087d */
[----:B------:R-:W-:-:S02]  /*2dd0*/  FFMA.FTZ R25, R122, R31, R30 ;  /* 0x0000001f7a197223 */ /* 0x000fc4000001001e */
[----:B------:R-:W-:Y:S01]  /*2de0*/  STS [R58+0xc], R147 ;  /* 0x00000c933a007388 */ /* 0x000fe20000000800 */
[----:B------:R-:W-:Y:S01]  /*2df0*/  FADD.FTZ R27, -R106, R21 ;  /* 0x000000156a1b7221 */ /* 0x000fe20000010100 */
[----:B------:R-:W-:Y:S01]  /*2e00*/  FADD.FTZ R121, R121, R24 ;  /* 0x0000001879797221 */ /* 0x000fe20000010000 */
[----:B------:R-:W-:Y:S01]  /*2e10*/  FADD.FTZ R120, R120, R25 ;  /* 0x0000001978787221 */ /* 0x000fe20000010000 */
[----:B------:R-:W-:Y:S02]  /*2e20*/  STS [R58+0x10], R145 ;  /* 0x000010913a007388 */ /* 0x000fe40000000800 */
[CC--:B------:R-:W-:Y:S01]  /*2e30*/  FMUL.FTZ R24, R116.reuse, R121.reuse ;  /* 0x0000007974187220 */ /* 0x0c0fe20000410000 */
[-C--:B------:R-:W-:Y:S01]  /*2e40*/  FMUL.FTZ R116, R116, R120.reuse ;  /* 0x0000007874747220 */ /* 0x080fe20000410000 */
[----:B------:R-:W-:Y:S01]  /*2e50*/  STS [R58+0x14], R143 ;  /* 0x0000148f3a007388 */ /* 0x000fe20000000800 */
[CC--:B------:R-:W-:Y:S01]  /*2e60*/  FMUL.FTZ R26, R92.reuse, R121.reuse ;  /* 0x000000795c1a7220 */ /* 0x0c0fe20000410000 */
[CC--:B------:R-:W-:Y:S01]  /*2e70*/  FFMA.FTZ R25, R119.reuse, R120.reuse, R24 ;  /* 0x0000007877197223 */ /* 0x0c0fe20000010018 */
[----:B------:R-:W-:Y:S01]  /*2e80*/  FFMA.FTZ R116, R119, R121, -R116 ;  /* 0x0000007977747223 */ /* 0x000fe20000010874 */
[----:B------:R-:W-:Y:S01]  /*2e90*/  STS [R58+0x18], R133 ;  /* 0x000018853a007388 */ /* 0x000fe20000000800 */
[----:B------:R-:W-:Y:S01]  /*2ea0*/  FMUL.FTZ R24, R92, R120 ;  /* 0x000000785c187220 */ /* 0x000fe20000410000 */
[----:B------:R-:W-:Y:S01]  /*2eb0*/  FADD.FTZ R25, R118, R25 ;  /* 0x0000001976197221 */ /* 0x000fe20000010000 */
[----:B------:R-:W-:Y:S01]  /*2ec0*/  FADD.FTZ R117, R117, R116 ;  /* 0x0000007475757221 */ /* 0x000fe20000010000 */
[----:B------:R0:W-:Y:S01]  /*2ed0*/  STS [R58+0x1c], R115 ;  /* 0x00001c733a007388 */ /* 0x0001e20000000800 */
[----:B------:R-:W-:Y:S01]  /*2ee0*/  FMUL.FTZ R30, R20, R24 ;  /* 0x00000018141e7220 */ /* 0x000fe20000410000 */
[C---:B------:R-:W-:Y:S01]  /*2ef0*/  FMUL.FTZ R21, R90.reuse, R25 ;  /* 0x000000195a157220 */ /* 0x040fe20000410000 */
[----:B------:R-:W-:Y:S01]  /*2f00*/  FMUL.FTZ R57, R90, R117 ;  /* 0x000000755a397220 */ /* 0x000fe20000410000 */
[----:B------:R-:W-:Y:S01]  /*2f10*/  BAR.SYNC.DEFER_BLOCKING 0x0 ;  /* 0x0000000000007b1d */ /* 0x000fe20000010000 */
[----:B------:R-:W-:Y:S01]  /*2f20*/  FFMA.FTZ R119, -R100, R16, R23 ;  /* 0x0000001064777223 */ /* 0x000fe20000010117 */
[----:B------:R-:W-:Y:S01]  /*2f30*/  LEA R116, R113, -R108, 0x1 ;  /* 0x8000006c71747211 */ /* 0x000fe200078e08ff */
[----:B------:R-:W-:Y:S01]  /*2f40*/  FMUL.FTZ R16, R2, R57 ;  /* 0x0000003902107220 */ /* 0x000fe20000410000 */
[CC--:B------:R-:W-:Y:S01]  /*2f50*/  FFMA.FTZ R30, R27.reuse, R26.reuse, -R30 ;  /* 0x0000001a1b1e7223 */ /* 0x0c0fe2000001081e */
[----:B------:R-:W-:Y:S01]  /*2f60*/  FMUL.FTZ R26, R20, R26 ;  /* 0x0000001a141a7220 */ /* 0x000fe20000410000 */
[-C--:B0-----:R-:W-:Y:S01]  /*2f70*/  FMUL.FTZ R115, R2, R21.reuse ;  /* 0x0000001502737220 */ /* 0x081fe20000410000 */
[----:B------:R-:W-:Y:S01]  /*2f80*/  FFMA.FTZ R16, R130, R21, R16 ;  /* 0x0000001582107223 */ /* 0x000fe20000010010 */
[----:B------:R-:W-:Y:S01]  /*2f90*/  ISETP.GE.AND P1, PT, R116, 0x1, PT ;  /* 0x000000017400780c */ /* 0x000fe20003f26270 */
[----:B------:R-:W-:Y:S01]  /*2fa0*/  FMUL.FTZ R23, R94, R31 ;  /* 0x0000001f5e177220 */ /* 0x000fe20000410000 */
[----:B------:R-:W-:Y:S01]  /*2fb0*/  FFMA.FTZ R115, R130, R57, -R115 ;  /* 0x0000003982737223 */ /* 0x000fe20000010873 */
[----:B------:R-:W-:Y:S01]  /*2fc0*/  FFMA.FTZ R57, R27, R24, R26 ;  /* 0x000000181b397223 */ /* 0x000fe2000001001a */
[----:B------:R-:W-:Y:S01]  /*2fd0*/  FADD.FTZ R16, RZ, R16 ;  /* 0x00000010ff107221 */ /* 0x000fe20000010000 */
[----:B------:R-:W-:Y:S01]  /*2fe0*/  FMUL.FTZ R26, R94, R123 ;  /* 0x0000007b5e1a7220 */ /* 0x000fe20000410000 */
[C---:B------:R-:W-:Y:S01]  /*2ff0*/  FMUL.FTZ R125, R3.reuse, R23 ;  /* 0x00000017037d7220 */ /* 0x040fe20000410000 */
[----:B------:R-:W-:Y:S01]  /*3000*/  FADD.FTZ R115, RZ, R115 ;  /* 0x00000073ff737221 */ /* 0x000fe20000010000 */
[----:B------:R-:W-:Y:S01]  /*3010*/  FADD.FTZ R16, R16, R57 ;  /* 0x0000003910107221 */ /* 0x000fe20000010000 */
[----:B------:R-:W-:Y:S01]  /*3020*/  FMUL.FTZ R57, R3, R26 ;  /* 0x0000001a03397220 */ /* 0x000fe20000410000 */
[C---:B------:R-:W-:Y:S01]  /*3030*/  FMUL.FTZ R133, R19.reuse, R22 ;  /* 0x0000001613857220 */ /* 0x040fe20000410000 */
[C---:B------:R-:W-:Y:S01]  /*3040*/  FFMA.FTZ R125, R132.reuse, R26, -R125 ;  /* 0x0000001a847d7223 */ /* 0x040fe2000001087d */
[----:B------:R-:W-:Y:S01]  /*3050*/  FMUL.FTZ R19, R19, R129 ;  /* 0x0000008113137220 */ /* 0x000fe20000410000 */
[----:B------:R-:W-:Y:S01]  /*3060*/  FFMA.FTZ R57, R132, R23, R57 ;  /* 0x0000001784397223 */ /* 0x000fe20000010039 */
[----:B------:R-:W-:Y:S01]  /*3070*/  FADD.FTZ R30, R115, R30 ;  /* 0x0000001e731e7221 */ /* 0x000fe20000010000 */
[----:B------:R-:W-:Y:S01]  /*3080*/  ISETP.GE.AND P2, PT, R116, 0x21, PT ;  /* 0x000000217400780c */ /* 0x000fe20003f46270 */
[----:B------:R0:W1:Y:S01]  /*3090*/  LDS R135, [R67+0x4a0] ;  /* 0x0004a00043877984 */ /* 0x0000620000000800 */
[C---:B------:R-:W-:Y:S01]  /*30a0*/  FFMA.FTZ R133, R18.reuse, R129, -R133 ;  /* 0x0000008112857223 */ /* 0x040fe20000010885 */
[----:B------:R-:W-:Y:S01]  /*30b0*/  FFMA.FTZ R56, R18, R22, R19 ;  /* 0x0000001612387223 */ /* 0x000fe20000010013 */
[----:B------:R-:W-:Y:S01]  /*30c0*/  FADD.FTZ R16, R16, R57 ;  /* 0x0000003910107221 */ /* 0x000fe20000010000 */
[----:B------:R-:W-:Y:S01]  /*30d0*/  FADD.FTZ R30, R30, R125 ;  /* 0x0000007d1e1e7221 */ /* 0x000fe20000010000 */
[----:B------:R-:W-:Y:S07]  /*30e0*/  @!P1 BRA `(.L_x_18102) ;  /* 0x0000000000089947 */ /* 0x000fee0003800000 */
[----:B------:R-:W2:Y:S04]  /*30f0*/  LDS R19, [R69+0x420] ;  /* 0x0004200045137984 */ /* 0x000ea80000000800 */
[----:B--2---:R2:W-:Y:S02]  /*3100*/  REDG.E.ADD.F32.FTZ.RN.STRONG.GPU desc[UR16][R28.64], R19 ;  /* 0x000000131c0079a6 */ /* 0x0045e4000c12f310 */
.L_x_18102:
[----:B------:R-:W-:Y:S05]  /*3110*/  BSYNC.RECONVERGENT B0 ;  /* 0x0000000000007941 */ /* 0x000fea0003800200 */
.L_x_18101:
[----:B------:R-:W-:Y:S04]  /*3120*/  BSSY.RECONVERGENT B0, `(.L_x_18103) ;  /* 0x0000003000007945 */ /* 0x000fe80003800200 */
[----:B------:R-:W-:Y:S05]  /*3130*/  @!P2 BRA `(.L_x_18104) ;  /* 0x000000000004a947 */ /* 0x000fea0003800000 */
[----:B-1----:R3:W-:Y:S02]  /*3140*/  REDG.E.ADD.F32.FTZ.RN.STRONG.GPU desc[UR16][R28.64+0x80], R135 ;  /* 0x000080871c0079a6 */ /* 0x0027e4000c12f310 */
.L_x_18104:
[----:B------:R-:W-:Y:S05]  /*3150*/  BSYNC.RECONVERGENT B0 ;  /* 0x0000000000007941 */ /* 0x000fea0003800200 */
.L_x_18103:
[----:B--2---:R2:W4:Y:S01]  /*3160*/  LDS R19, [R66+0x520] ;  /* 0x0005200042137984 */ /* 0x0045220000000800 */
[C---:B------:R-:W-:Y:S01]  /*3170*/  ISETP.GE.AND P6, PT, R116.reuse, 0x41, PT ;  /* 0x000000417400780c */ /* 0x040fe20003fc6270 */
[----:B------:R-:W-:Y:S01]  /*3180*/  BSSY.RECONVERGENT B0, `(.L_x_18105) ;  /* 0x0000008000007945 */ /* 0x000fe20003800200 */
[C---:B------:R-:W-:Y:S02]  /*3190*/  ISETP.GE.AND P1, PT, R116.reuse, 0x61, PT ;  /* 0x000000617400780c */ /* 0x040fe40003f26270 */
[C---:B------:R-:W-:Y:S02]  /*31a0*/  ISETP.GE.AND P2, PT, R116.reuse, 0x81, PT ;  /* 0x000000817400780c */ /* 0x040fe40003f46270 */
[C---:B------:R-:W-:Y:S02]  /*31b0*/  ISETP.GE.AND P3, PT, R116.reuse, 0xa1, PT ;  /* 0x000000a17400780c */ /* 0x040fe40003f66270 */
[C---:B------:R-:W-:Y:S02]  /*31c0*/  ISETP.GE.AND P4, PT, R116.reuse, 0xc1, PT ;  /* 0x000000c17400780c */ /* 0x040fe40003f86270 */
[----:B------:R-:W-:-:S03]  /*31d0*/  ISETP.GE.AND P5, PT, R116, 0xe1, PT ;  /* 0x000000e17400780c */ /* 0x000fc60003fa6270 */
[----:B--2---:R-:W-:Y:S10]  /*31e0*/  @!P6 BRA `(.L_x_18106) ;  /* 0x000000000004e947 */ /* 0x004ff40003800000 */
[----:B----4-:R2:W-:Y:S02]  /*31f0*/  REDG.E.ADD.F32.FTZ.RN.STRONG.GPU desc[UR16][R28.64+0x100], R19 ;  /* 0x000100131c0079a6 */ /* 0x0105e4000c12f310 */
.L_x_18106:
[----:B------:R-:W-:Y:S05]  /*3200*/  BSYNC.RECONVERGENT B0 ;  /* 0x0000000000007941 */ /* 0x000fea0003800200 */
.L_x_18105:
[----:B--2-4-:R2:W4:Y:S01]  /*3210*/  LDS R19, [R65+0x5a0] ;  /* 0x0005a00041137984 */ /* 0x0145220000000800 */
[----:B------:R-:W-:Y:S01]  /*3220*/  BSSY.RECONVERGENT B0, `(.L_x_18107) ;  /* 0x0000004000007945 */ /* 0x000fe20003800200 */
[----:B------:R-:W-:-:S03]  /*3230*/  FMUL.FTZ R26, R96, R128 ;  /* 0x00000080601a7220 */ /* 0x000fc60000410000 */
[----:B------:R-:W-:Y:S05]  /*3240*/  @!P1 BRA `(.L_x_18108) ;  /* 0x0000000000049947 */ /* 0x000fea0003800000 */
[----:B----4-:R4:W-:Y:S02]  /*3250*/  REDG.E.ADD.F32.FTZ.RN.STRONG.GPU desc[UR16][R28.64+0x180], R19 ;  /* 0x000180131c0079a6 */ /* 0x0109e4000c12f310 */
.L_x_18108:
[----:B------:R-:W-:Y:S05]  /*3260*/  BSYNC.RECONVERGENT B0 ;  /* 0x0000000000007941 */ /* 0x000fea0003800200 */
.L_x_18107:
[----:B----4-:R4:W0:Y:S01]  /*3270*/  LDS R19, [R64+0x620] ;  /* 0x0006200040137984 */ /* 0x0108220000000800 */
[----:B------:R-:W-:Y:S01]  /*3280*/  BSSY.RECONVERGENT B0, `(.L_x_18109) ;  /* 0x0000006000007945 */ /* 0x000fe20003800200 */
[----:B------:R-:W-:Y:S01]  /*3290*/  FADD.FTZ R129, -R104, R129 ;  /* 0x0000008168817221 */ /* 0x000fe20000010100 */
[----:B------:R-:W-:Y:S01]  /*32a0*/  FMUL.FTZ R18, R96, R127 ;  /* 0x0000007f60127220 */ /* 0x000fe20000410000 */
[----:B------:R-:W-:Y:S01]  /*32b0*/  FMUL.FTZ R116, R22, R26 ;  /* 0x0000001a16747220 */ /* 0x000fe20000410000 */
[----:B------:R-:W-:Y:S06]  /*32c0*/  @!P2 BRA `(.L_x_18110) ;  /* 0x000000000004a947 */ /* 0x000fec0003800000 */
[----:B0-----:R0:W-:Y:S02]  /*32d0*/  REDG.E.ADD.F32.FTZ.RN.STRONG.GPU desc[UR16][R28.64+0x200], R19 ;  /* 0x000200131c0079a6 */ /* 0x0011e4000c12f310 */
.L_x_18110:
[----:B------:R-:W-:Y:S05]  /*32e0*/  BSYNC.RECONVERGENT B0 ;  /* 0x0000000000007941 */ /* 0x000fea0003800200 */
.L_x_18109:
[----:B0-----:R0:W0:Y:S01]  /*32f0*/  LDS R19, [R63+0x6a0] ;  /* 0x0006a0003f137984 */ /* 0x0010220000000800 */
[----:B------:R-:W-:Y:S01]  /*3300*/  BSSY.RECONVERGENT B0, `(.L_x_18111) ;  /* 0x0000005000007945 */ /* 0x000fe20003800200 */
[-C--:B------:R-:W-:Y:S01]  /*3310*/  FFMA.FTZ R115, R129, R18.reuse, -R116 ;  /* 0x0000001281737223 */ /* 0x080fe20000010874 */
[----:B------:R-:W-:Y:S02]  /*3320*/  FMUL.FTZ R18, R22, R18 ;  /* 0x0000001216127220 */ /* 0x000fe40000410000 */
[----:B------:R-:W-:Y:S05]  /*3330*/  @!P3 BRA `(.L_x_18112) ;  /* 0x000000000004b947 */ /* 0x000fea0003800000 */
[----:B0-----:R0:W-:Y:S02]  /*3340*/  REDG.E.ADD.F32.FTZ.RN.STRONG.GPU desc[UR16][R28.64+0x280], R19 ;  /* 0x000280131c0079a6 */ /* 0x0011e4000c12f310 */
.L_x_18112:
[----:B------:R-:W-:Y:S05]  /*3350*/  BSYNC.RECONVERGENT B0 ;  /* 0x0000000000007941 */ /* 0x000fea0003800200 */
.L_x_18111:
[----:B0-----:R0:W0:Y:S01]  /*3360*/  LDS R19, [R62+0x720] ;  /* 0x000720003e137984 */ /* 0x0010220000000800 */
[----:B------:R-:W-:Y:S01]  /*3370*/  BSSY.RECONVERGENT B0, `(.L_x_18113) ;  /* 0x0000004000007945 */ /* 0x000fe20003800200 */
[----:B------:R-:W-:-:S03]  /*3380*/  FFMA.FTZ R57, R129, R26, R18 ;  /* 0x0000001a81397223 */ /* 0x000fc60000010012 */
[----:B------:R-:W-:Y:S05]  /*3390*/  @!P4 BRA `(.L_x_18114) ;  /* 0x000000000004c947 */ /* 0x000fea0003800000 */
[----:B0-----:R0:W-:Y:S02]  /*33a0*/  REDG.E.ADD.F32.FTZ.RN.STRONG.GPU desc[UR16][R28.64+0x300], R19 ;  /* 0x000300131c0079a6 */ /* 0x0011e4000c12f310 */
.L_x_18114:
[----:B------:R-:W-:Y:S05]  /*33b0*/  BSYNC.RECONVERGENT B0 ;  /* 0x0000000000007941 */ /* 0x000fea0003800200 */
.L_x_18113:
[----:B------:R-:W-:Y:S01]  /*33c0*/  FADD.FTZ R16, R16, R57 ;  /* 0x0000003910107221 */ /* 0x000fe20000010000 */
[----:B------:R-:W-:Y:S01]  /*33d0*/  BSSY.RECONVERGENT B0, `(.L_x_18115) ;  /* 0x0000007000007945 */ /* 0x000fe20003800200 */
[----:B------:R1:W1:Y:S01]  /*33e0*/  LDS R57, [R61+0x7a0] ;  /* 0x0007a0003d397984 */ /* 0x0002620000000800 */
[C---:B------:R-:W-:Y:S01]  /*33f0*/  FFMA.FTZ R18, R114.reuse, R133, R17 ;  /* 0x0000008572127223 */ /* 0x040fe20000010011 */
[----:B0-----:R-:W-:Y:S01]  /*3400*/  FFMA.FTZ R19, -R114, R56, R119 ;  /* 0x0000003872137223 */ /* 0x001fe20000010177 */
[----:B------:R-:W-:Y:S01]  /*3410*/  FADD.FTZ R17, R30, R115 ;  /* 0x000000731e117221 */ /* 0x000fe20000010000 */
[----:B------:R-:W-:Y:S06]  /*3420*/  @!P5 BRA `(.L_x_18116) ;  /* 0x000000000004d947 */ /* 0x000fec0003800000 */
[----:B-1----:R0:W-:Y:S02]  /*3430*/  REDG.E.ADD.F32.FTZ.RN.STRONG.GPU desc[UR16][R28.64+0x380], R57 ;  /* 0x000380391c0079a6 */ /* 0x0021e4000c12f310 */
.L_x_18116:
[----:B------:R-:W-:Y:S05]  /*3440*/  BSYNC.RECONVERGENT B0 ;  /* 0x0000000000007941 */ /* 0x000fea0003800200 */
.L_x_18115:
[----:B0--3--:R-:W0:Y:S01]  /*3450*/  SHFL.DOWN PT, R29, R16, 0x1, 0x1f ;  /* 0x08201f00101d7f89 */ /* 0x009e2200000e0000 */
[----:B------:R-:W-:Y:S01]  /*3460*/  ISETP.GT.AND P1, PT, R101, 0x1e, PT ;  /* 0x0000001e6500780c */ /* 0x000fe20003f24270 */
[----:B------:R-:W-:Y:S01]  /*3470*/  FMUL.FTZ R56, R55, R120 ;  /* 0x0000007837387220 */ /* 0x000fe20000410000 */
[----:B------:R-:W-:Y:S01]  /*3480*/  ISETP.GT.AND P2, PT, R101, 0xf, PT ;  /* 0x0000000f6500780c */ /* 0x000fe20003f44270 */
[----:B------:R-:W3:Y:S01]  /*3490*/  SHFL.DOWN PT, R28, R17, 0x1, 0x1f ;  /* 0x08201f00111c7f89 */ /* 0x000ee200000e0000 */
[----:B------:R-:W-:Y:S03]  /*34a0*/  BSSY.RECONVERGENT B0, `(.L_x_18117) ;  /* 0x000003f000007945 */ /* 0x000fe60003800200 */
[----:B-1----:R-:W1:Y:S04]  /*34b0*/  SHFL.DOWN PT, R57, R18, 0x1, 0x1f ;  /* 0x08201f0012397f89 */ /* 0x002e6800000e0000 */
[----:B------:R-:W5:Y:S02]  /*34c0*/  SHFL.DOWN PT, R30, R19, 0x1, 0x1f ;  /* 0x08201f00131e7f89 */ /* 0x000f6400000e0000 */
[----:B0-----:R-:W-:Y:S01]  /*34d0*/  @!P1 FADD.FTZ R16, R16, R29 ;  /* 0x0000001d10109221 */ /* 0x001fe20000010000 */
[----:B---3--:R-:W-:-:S04]  /*34e0*/  @!P1 FADD.FTZ R17, R17, R28 ;  /* 0x0000001c11119221 */ /* 0x008fc80000010000 */
[----:B------:R-:W0:Y:S01]  /*34f0*/  SHFL.DOWN PT, R29, R16, 0x2, 0x1f ;  /* 0x08401f00101d7f89 */ /* 0x000e2200000e0000 */
[----:B-1----:R-:W-:-:S03]  /*3500*/  @!P1 FADD.FTZ R18, R18, R57 ;  /* 0x0000003912129221 */ /* 0x002fc60000010000 */
[----:B------:R-:W1:Y:S01]  /*3510*/  SHFL.DOWN PT, R28, R17, 0x2, 0x1f ;  /* 0x08401f00111c7f89 */ /* 0x000e6200000e0000 */
[----:B-----5:R-:W-:-:S03]  /*3520*/  @!P1 FADD.FTZ R19, R19, R30 ;  /* 0x0000001e13139221 */ /* 0x020fc60000010000 */
[----:B------:R-:W3:Y:S01]  /*3530*/  SHFL.DOWN PT, R57, R18, 0x2, 0x1f ;  /* 0x08401f0012397f89 */ /* 0x000ee200000e0000 */
[----:B------:R-:W-:-:S03]  /*3540*/  ISETP.GT.AND P1, PT, R101, 0x1d, PT ;  /* 0x0000001d6500780c */ /* 0x000fc60003f24270 */
[----:B------:R-:W5:Y:S10]  /*3550*/  SHFL.DOWN PT, R30, R19, 0x2, 0x1f ;  /* 0x08401f00131e7f89 */ /* 0x000f7400000e0000 */
        /* <DEDUP_REMOVED lines=10> */
[----:B------:R-:W-:Y:S01]  /*3600*/  FMUL.FTZ R29, R55, R127 ;  /* 0x0000007f371d7220 */ /* 0x000fe20000410000 */
[----:B-1----:R-:W-:-:S03]  /*3610*/  @!P1 FADD.FTZ R17, R17, R28 ;  /* 0x0000001c11119221 */ /* 0x002fc60000010000 */
[----:B------:R-:W0:Y:S01]  /*3620*/  SHFL.DOWN PT, R115, R16, 0x8, 0x1f ;  /* 0x09001f0010737f89 */ /* 0x000e2200000e0000 */
[C---:B------:R-:W-:Y:S01]  /*3630*/  FMUL.FTZ R28, R55.reuse, R31 ;  /* 0x0000001f371c7220 */ /* 0x040fe20000410000 */
[----:B---3--:R-:W-:Y:S02]  /*3640*/  @!P1 FADD.FTZ R18, R18, R57 ;  /* 0x0000003912129221 */ /* 0x008fe40000010000 */
[----:B------:R-:W1:Y:S01]  /*3650*/  SHFL.DOWN PT, R118, R17, 0x8, 0x1f ;  /* 0x09001f0011767f89 */ /* 0x000e6200000e0000 */
[-C--:B------:R-:W-:Y:S01]  /*3660*/  FMUL.FTZ R57, R55, R128.reuse ;  /* 0x0000008037397220 */ /* 0x080fe20000410000 */
[C---:B------:R-:W-:Y:S01]  /*3670*/  FFMA.FTZ R116, R54.reuse, R123, -R28 ;  /* 0x0000007b36747223 */ /* 0x040fe2000001081c */
[----:B-----5:R-:W-:Y:S01]  /*3680*/  @!P1 FADD.FTZ R19, R19, R30 ;  /* 0x0000001e13139221 */ /* 0x020fe20000010000 */
[----:B------:R-:W3:Y:S01]  /*3690*/  SHFL.DOWN PT, R119, R18, 0x8, 0x1f ;  /* 0x09001f0012777f89 */ /* 0x000ee200000e0000 */
[----:B------:R-:W-:Y:S01]  /*36a0*/  ISETP.GT.AND P1, PT, R101, 0x17, PT ;  /* 0x000000176500780c */ /* 0x000fe20003f24270 */
[C---:B------:R-:W-:Y:S01]  /*36b0*/  FFMA.FTZ R127, R54.reuse, R127, -R57 ;  /* 0x0000007f367f7223 */ /* 0x040fe20000010839 */
[C---:B------:R-:W-:Y:S01]  /*36c0*/  FFMA.FTZ R30, R54.reuse, R128, R29 ;  /* 0x00000080361e7223 */ /* 0x040fe2000001001d */
[----:B------:R-:W5:Y:S01]  /*36d0*/  SHFL.DOWN PT, R122, R19, 0x8, 0x1f ;  /* 0x09001f00137a7f89 */ /* 0x000f6200000e0000 */
[C---:B------:R-:W-:Y:S01]  /*36e0*/  FMUL.FTZ R57, R55.reuse, R123 ;  /* 0x0000007b37397220 */ /* 0x040fe20000410000 */
[----:B------:R-:W-:Y:S01]  /*36f0*/  FMUL.FTZ R29, R55, R121 ;  /* 0x00000079371d7220 */ /* 0x000fe20000410000 */
[----:B------:R-:W-:Y:S01]  /*3700*/  FMUL.FTZ R129, R129, R30 ;  /* 0x0000001e81817220 */ /* 0x000fe20000410000 */
[C---:B------:R-:W-:Y:S01]  /*3710*/  FMUL.FTZ R28, R55.reuse, R25 ;  /* 0x00000019371c7220 */ /* 0x040fe20000410000 */
[C---:B------:R-:W-:Y:S01]  /*3720*/  FFMA.FTZ R57, R54.reuse, R31, R57 ;  /* 0x0000001f36397223 */ /* 0x040fe20000010039 */
[C---:B------:R-:W-:Y:S01]  /*3730*/  FFMA.FTZ R30, R54.reuse, R120, R29 ;  /* 0x00000078361e7223 */ /* 0x040fe2000001001d */
[-C--:B------:R-:W-:Y:S01]  /*3740*/  FMUL.FTZ R55, R55, R117.reuse ;  /* 0x0000007537377220 */ /* 0x080fe20000410000 */
[----:B------:R-:W-:Y:S01]  /*3750*/  FFMA.FTZ R117, R54, R117, -R28 ;  /* 0x0000007536757223 */ /* 0x000fe2000001081c */
[----:B------:R-:W-:Y:S01]  /*3760*/  FMUL.FTZ R132, R132, R57 ;  /* 0x0000003984847220 */ /* 0x000fe20000410000 */
[----:B------:R-:W-:Y:S01]  /*3770*/  FMUL.FTZ R27, R27, R30 ;  /* 0x0000001e1b1b7220 */ /* 0x000fe20000410000 */
[----:B------:R-:W-:Y:S01]  /*3780*/  FFMA.FTZ R121, R54, R121, -R56 ;  /* 0x0000007936797223 */ /* 0x000fe20000010838 */
[----:B0-----:R-:W-:Y:S01]  /*3790*/  @!P1 FADD.FTZ R16, R16, R115 ;  /* 0x0000007310109221 */ /* 0x001fe20000010000 */
[----:B------:R-:W-:Y:S01]  /*37a0*/  FFMA.FTZ R55, R54, R25, R55 ;  /* 0x0000001936377223 */ /* 0x000fe20000010037 */
[----:B-1----:R-:W-:-:S03]  /*37b0*/  @!P1 FADD.FTZ R17, R17, R118 ;  /* 0x0000007611119221 */ /* 0x002fc60000010000 */
        /* <DEDUP_REMOVED lines=13> */
.L_x_18118:
[----:B------:R-:W-:Y:S05]  /*3890*/  BSYNC.RECONVERGENT B0 ;  /* 0x0000000000007941 */ /* 0x000fea0003800200 */
.L_x_18117:
[----:B------:R-:W-:Y:S01]  /*38a0*/  ISETP.NE.AND P1, PT, R85, RZ, PT ;  /* 0x000000ff5500720c */ /* 0x000fe20003f25270 */
        /* <DEDUP_REMOVED lines=24> */
[----:B0-----:R-:W-:Y:S01]  /*3a30*/  @P1 FADD.FTZ R18, R18, R2 ;  /* 0x0000000212121221 */ /* 0x001fe20000010000 */
[----:B------:R-:W-:Y:S01]  /*3a40*/  @P1 FADD.FTZ R19, R19, R3 ;  /* 0x0000000313131221 */ /* 0x000fe20000010000 */
[----:B-----5:R-:W-:Y:S01]  /*3a50*/  @P1 FADD.FTZ R16, R16, R20 ;  /* 0x0000001410101221 */ /* 0x020fe20000010000 */
[----:B------:R-:W-:-:S03]  /*3a60*/  @P1 FADD.FTZ R17, R17, R21 ;  /* 0x0000001511111221 */ /* 0x000fc60000010000 */
[----:B------:R0:W-:Y:S04]  /*3a70*/  STS.64 [UR7+0x3590], R18 ;  /* 0x00359012ff007988 */ /* 0x0001e80008000a07 */
[----:B------:R0:W-:Y:S02]  /*3a80*/  STS.64 [UR7+0x2d90], R16 ;  /* 0x002d9010ff007988 */ /* 0x0001e40008000a07 */
.L_x_18120:
[----:B------:R-:W-:Y:S05]  /*3a90*/  BSYNC.RECONVERGENT B0 ;  /* 0x0000000000007941 */ /* 0x000fea0003800200 */
.L_x_18119:
[----:B------:R-:W-:-:S04]  /*3aa0*/  UIADD3 UR4, UPT, UPT, UR4, 0x1, URZ ;  /* 0x0000000104047890 */ /* 0x000fc8000fffe0ff */
[----:B------:R-:W-:-:S09]  /*3ab0*/  UISETP.GE.AND UP0, UPT, UR4, UR9, UPT ;  /* 0x000000090400728c */ /* 0x000fd2000bf06270 */
[----:B------:R-:W-:Y:S05]  /*3ac0*/  BRA.U !UP0, `(.L_x_18121) ;  /* 0xffffffd508587547 */ /* 0x000fea000b83ffff */
.L_x_18087:
[----:B------:R-:W-:Y:S01]  /*3ad0*/  BAR.SYNC.DEFER_BLOCKING 0x0 ;  /* 0x0000000000007b1d */ /* 0x000fe20000010000 */
[----:B0-----:R-:W-:Y:S02]  /*3ae0*/  SHF.L.U32 R16, R88, 0x7, RZ ;  /* 0x0000000758107819 */ /* 0x001fe400000006ff */
[----:B------:R-:W-:Y:S02]  /*3af0*/  IADD3 R74, P1, PT, R74, -0x400, RZ ;  /* 0xfffffc004a4a7810 */ /* 0x000fe40007f3e0ff */
[----:B------:R-:W-:-:S03]  /*3b00*/  SHF.R.S32.HI R17, RZ, 0x1f, R16 ;  /* 0x0000001fff117819 */ /* 0x000fc60000011410 */
[----:B------:R-:W0:Y:S01]  /*3b10*/  LDC.64 R18, c[0x0][0x4f8] ;  /* 0x00013e00ff127b82 */ /* 0x000e220000000a00 */
[----:B------:R-:W5:Y:S01]  /*3b20*/  LDCU.64 UR6, c[0x0][0x500] ;  /* 0x0000a000ff0677ac */ /* 0x000f620008000a00 */
[----:B------:R-:W-:Y:S02]  /*3b30*/  IADD3 R76, P2, PT, R76, -0x200, RZ ;  /* 0xfffffe004c4c7810 */ /* 0x000fe40007f5e0ff */
[----:B------:R-:W-:Y:S02]  /*3b40*/  IADD3 R78, P3, PT, R78, -0x200, RZ ;  /* 0xfffffe004e4e7810 */ /* 0x000fe40007f7e0ff */
[----:B------:R-:W-:Y:S02]  /*3b50*/  IADD3 R80, P4, PT, R80, -0x200, RZ ;  /* 0xfffffe0050507810 */ /* 0x000fe40007f9e0ff */
[----:B------:R-:W1:Y:S01]  /*3b60*/  LDC.64 R20, c[0x0][0x550] ;  /* 0x00015400ff147b82 */ /* 0x000e620000000a00 */
[----:B------:R-:W-:Y:S02]  /*3b70*/  IADD3.X R73, PT, PT, R73, -0x1, RZ, P1, !PT ;  /* 0xffffffff49497810 */ /* 0x000fe40000ffe4ff */
[----:B------:R-:W-:-:S02]  /*3b80*/  IADD3.X R75, PT, PT, R75, -0x1, RZ, P2, !PT ;  /* 0xffffffff4b4b7810 */ /* 0x000fc400017fe4ff */
[----:B------:R-:W-:Y:S02]  /*3b90*/  IADD3.X R77, PT, PT, R77, -0x1, RZ, P3, !PT ;  /* 0xffffffff4d4d7810 */ /* 0x000fe40001ffe4ff */
[----:B------:R-:W-:Y:S01]  /*3ba0*/  IADD3.X R79, PT, PT, R79, -0x1, RZ, P4, !PT ;  /* 0xffffffff4f4f7810 */ /* 0x000fe200027fe4ff */
[----:B------:R1:W-:Y:S01]  /*3bb0*/  STS.128 [R86], R12 ;  /* 0x0000000c56007388 */ /* 0x0003e20000000c00 */
[----:B------:R-:W-:-:S03]  /*3bc0*/  NOP ;  /* 0x0000000000007918 */ /* 0x000fc60000000000 */
[----:B------:R-:W2:Y:S01]  /*3bd0*/  LDS.128 R4, [R86] ;  /* 0x0000000056047984 */ /* 0x000ea20000000c00 */
[----:B0-----:R-:W-:-:S04]  /*3be0*/  IMAD.WIDE.U32 R2, R18, UR18, R16 ;  /* 0x0000001212027c25 */ /* 0x001fc8000f8e0010 */
[----:B------:R-:W-:Y:S02]  /*3bf0*/  IMAD R3, R19, UR18, R3 ;  /* 0x0000001213037c24 */ /* 0x000fe4000f8e0203 */
[----:B------:R-:W0:Y:S01]  /*3c00*/  LDC.64 R18, c[0x0][0x518] ;  /* 0x00014600ff127b82 */ /* 0x000e220000000a00 */
[----:B-----5:R-:W-:-:S04]  /*3c10*/  IMAD.WIDE.U32 R2, R99, UR6, R2 ;  /* 0x0000000663027c25 */ /* 0x020fc8000f8e0002 */
[----:B------:R-:W-:Y:S01]  /*3c20*/  IMAD R0, R99, UR7, R3 ;  /* 0x0000000763007c24 */ /* 0x000fe2000f8e0203 */
[C---:B-1----:R-:W-:Y:S01]  /*3c30*/  LEA R12, P0, R2.reuse, R20, 0x2 ;  /* 0x00000014020c7211 */ /* 0x042fe200078010ff */
[----:B------:R-:W1:Y:S03]  /*3c40*/  LDCU.64 UR6, c[0x0][0x520] ;  /* 0x0000a400ff0677ac */ /* 0x000e660008000a00 */
[----:B------:R-:W-:Y:S02]  /*3c50*/  LEA.HI.X R13, R2, R21, R0, 0x2, P0 ;  /* 0x00000015020d7211 */ /* 0x000fe400000f1400 */
[----:B------:R-:W5:Y:S01]  /*3c60*/  LDC.64 R20, c[0x0][0x560] ;  /* 0x00015800ff147b82 */ /* 0x000f620000000a00 */
[----:B------:R-:W-:-:S04]  /*3c70*/  IMAD.WIDE.U32 R2, R68, 0x10, R12 ;  /* 0x0000001044027825 */ /* 0x000fc800078e000c */
[----:B0-----:R-:W-:-:S04]  /*3c80*/  IMAD.WIDE.U32 R16, R18, UR18, R16 ;  /* 0x0000001212107c25 */ /* 0x001fc8000f8e0010 */
[----:B------:R-:W-:Y:S02]  /*3c90*/  IMAD R17, R19, UR18, R17 ;  /* 0x0000001213117c24 */ /* 0x000fe4000f8e0211 */
[C---:B-1----:R-:W-:Y:S01]  /*3ca0*/  IMAD.WIDE.U32 R16, R99.reuse, UR6, R16 ;  /* 0x0000000663107c25 */ /* 0x042fe2000f8e0010 */
[----:B--2---:R5:W-:Y:S03]  /*3cb0*/  STG.E.128 desc[UR16][R2.64], R4 ;  /* 0x0000000402007986 */ /* 0x004be6000c101d10 */
[----:B------:R-:W-:Y:S01]  /*3cc0*/  IMAD R0, R99, UR7, R17 ;  /* 0x0000000763007c24 */ /* 0x000fe2000f8e0211 */
[----:B------:R-:W-:Y:S01]  /*3cd0*/  BAR.SYNC.DEFER_BLOCKING 0x0 ;  /* 0x0000000000007b1d */ /* 0x000fe20000010000 */
[----:B-----5:R-:W-:-:S04]  /*3ce0*/  LEA R2, P0, R16, R20, 0x2 ;  /* 0x0000001410027211 */ /* 0x020fc800078010ff */
        /* <DEDUP_REMOVED lines=13> */
.L_x_18086:
        /* <DEDUP_REMOVED lines=34> */
.L_x_18124:
[----:B------:R-:W-:Y:S05]  /*3fe0*/  BSYNC.RECONVERGENT B0 ;  /* 0x0000000000007941 */ /* 0x000fea0003800200 */
.L_x_18123:
        /* <DEDUP_REMOVED lines=26> */
.L_x_18126:
[----:B------:R-:W-:Y:S05]  /*4190*/  BSYNC.RECONVERGENT B0 ;  /* 0x0000000000007941 */ /* 0x000fea0003800200 */
.L_x_18125:
        /* <DEDUP_REMOVED lines=10> */
.L_x_18128:
        /* <DEDUP_REMOVED lines=26> */
.L_x_18127:
[----:B------:R-:W-:Y:S05]  /*43e0*/  EXIT ;  /* 0x000000000000794d */ /* 0x000fea0003800000 */
.L_x_18129:
        /* <DEDUP_REMOVED lines=9> */
.L_x_18804:


//--------------------- .text._Z25selective_scan_bwd_kernelI32Selective_Scan_bwd_kernel_traitsILi32ELi4ELb1ELb0ELb1ELb0ELb1EfN3c107complexIfEEEEv12SSMParamsBwd --------------------------
	.section	.text._Z25selective_scan_bwd_kernelI32Selective_Scan_bwd_kernel_traitsILi32ELi4ELb1ELb0ELb1ELb0ELb1EfN3c107complexIfEEEEv12SSMParamsBwd,"ax",@progbits
	.align	128
        .global         _Z25selective_scan_bwd_kernelI32Selective_Scan_bwd_kernel_traitsILi32ELi4ELb1ELb0ELb1ELb0ELb1EfN3c107complexIfEEEEv12SSMParamsBwd
        .type           _Z25selective_scan_bwd_kernelI32Selective_Scan_bwd_kernel_traitsILi32ELi4ELb1ELb0ELb1ELb0ELb1EfN3c107complexIfEEEEv12SSMParamsBwd,@function
        .size           _Z25selective_scan_bwd_kernelI32Selective_Scan_bwd_kernel_traitsILi32ELi4ELb1ELb0ELb1ELb0ELb1EfN3c107complexIfEEEEv12SSMParamsBwd,(.L_x_18805 - _Z25selective_scan_bwd_kernelI32Selective_Scan_bwd_kernel_traitsILi32ELi4ELb1ELb0ELb1ELb0ELb1EfN3c107complexIfEEEEv12SSMParamsBwd)
        .other          _Z25selective_scan_bwd_kernelI32Selective_Scan_bwd_kernel_traitsILi32ELi4ELb1ELb0ELb1ELb0ELb1EfN3c107complexIfEEEEv12SSMParamsBwd,@"STO_CUDA_ENTRY STV_DEFAULT"
_Z25selective_scan_bwd_kernelI32Selective_Scan_bwd_kernel_traitsILi32ELi4ELb1ELb0ELb1ELb0ELb1EfN3c107complexIfEEEEv12SSMParamsBwd:
.text._Z25selective_scan_bwd_kernelI32Selective_Scan_bwd_kernel_traitsILi32ELi4ELb1ELb0ELb1ELb0ELb1EfN3c107complexIfEEEEv12SSMParamsBwd:
        /* <DEDUP_REMOVED lines=90> */
[----:B----4-:R-:W-:Y:S01]  /*05a0*/  UIMAD.WIDE.U32 UR4, UR18, UR6, URZ ;  /* 0x00000006120472a5 */ /* 0x010fe2000f8e00ff */
[----:B------:R-:W4:Y:S01]  /*05b0*/  @P0 LDC.64 R4, c[0x0][0x480] ;  /* 0x00012000ff040b82 */ /* 0x000f220000000a00 */
[----:B------:R-:W-:Y:S02]  /*05c0*/  IADD3 R0, PT, PT, R69, R3, RZ ;  /* 0x0000000345007210 */ /* 0x000fe40007ffe0ff */
[----:B0-----:R-:W-:Y:S01]  /*05d0*/  LEA R70, P1, R68, R70, 0x3 ;  /* 0x0000004644467211 */ /* 0x001fe200078218ff */
[----:B------:R-:W-:-:S02]  /*05e0*/  UIMAD UR5, UR18, UR7, UR5 ;  /* 0x00000007120572a4 */ /* 0x000fc4000f8e0205 */
[----:B------:R-:W-:Y:S01]  /*05f0*/  IMAD R7, R21, UR18, R7 ;  /* 0x0000001215077c24 */ /* 0x000fe2000f8e0207 */
[----:B------:R-:W0:Y:S01]  /*0600*/  LDCU.64 UR6, c[0x0][0x4c8] ;  /* 0x00009900ff0677ac */ /* 0x000e220008000a00 */
[----:B------:R-:W-:Y:S01]  /*0610*/  LEA.HI.X R68, R68, R71, R0, 0x3, P1 ;  /* 0x0000004744447211 */ /* 0x000fe200008f1c00 */
[----:B--2---:R-:W-:Y:S02]  /*0620*/  @P0 IMAD R0, R10, UR18, R81 ;  /* 0x000000120a000c24 */ /* 0x004fe4000f8e0251 */
[----:B------:R-:W-:-:S04]  /*0630*/  IMAD.WIDE.U32 R6, R11, R22, R6 ;  /* 0x000000160b067225 */ /* 0x000fc800078e0006 */
[----:B------:R-:W-:Y:S02]  /*0640*/  IMAD R3, R11, R23, R8 ;  /* 0x000000170b037224 */ /* 0x000fe400078e0208 */
[----:B------:R-:W-:Y:S01]  /*0650*/  @P0 IMAD R0, R0, R27, RZ ;  /* 0x0000001b00000224 */ /* 0x000fe200078e02ff */
[----:B------:R-:W-:Y:S02]  /*0660*/  LEA R11, R27, 0xffffff00, 0x8 ;  /* 0xffffff001b0b7811 */ /* 0x000fe400078e40ff */
[----:B------:R-:W-:Y:S01]  /*0670*/  IADD3 R8, PT, PT, R7, R3, RZ ;  /* 0x0000000307087210 */ /* 0x000fe20007ffe0ff */
[----:B---3--:R-:W-:Y:S01]  /*0680*/  @P0 IMAD R7, R0, R13, RZ ;  /* 0x0000000d00070224 */ /* 0x008fe200078e02ff */
        /* <DEDUP_REMOVED lines=11> */
[----:B0-----:R-:W-:Y:S01]  /*0740*/  IMAD.WIDE.U32 R22, R81, UR6, RZ ;  /* 0x0000000651167c25 */ /* 0x001fe2000f8e00ff */
[----:B------:R-:W-:-:S02]  /*0750*/  IADD3.X R8, PT, PT, R0, R15, RZ, P3, !PT ;  /* 0x0000000f00087210 */ /* 0x000fc40001ffe4ff */
[----:B------:R-:W-:Y:S01]  /*0760*/  LEA.HI.X R65, R65, R67, R10, 0x2, P2 ;  /* 0x0000004341417211 */ /* 0x000fe200010f140a */
[----:B----4-:R-:W-:Y:S01]  /*0770*/  @P0 IMAD.WIDE R24, R7, 0x10, R4 ;  /* 0x0000001007180825 */ /* 0x010fe200078e0204 */
[----:B-1----:R-:W-:Y:S02]  /*0780*/  LEA R64, P3, R63, R18, 0x2 ;  /* 0x000000123f407211 */ /* 0x002fe400078610ff */
[----:B------:R-:W-:Y:S01]  /*0790*/  IADD3.X R61, PT, PT, R0, R61, RZ, P4, !PT ;  /* 0x0000003d003d7210 */ /* 0x000fe200027fe4ff */
[C---:B------:R-:W-:Y:S01]  /*07a0*/  IMAD.WIDE.U32 R20, R81.reuse, R76, RZ ;  /* 0x0000004c51147225 */ /* 0x040fe200078e00ff */
[----:B------:R-:W-:Y:S02]  /*07b0*/  LEA R62, P0, R2, R28, 0x2 ;  /* 0x0000001c023e7211 */ /* 0x000fe400078010ff */
        /* <DEDUP_REMOVED lines=55> */
.L_x_18167:
        /* <DEDUP_REMOVED lines=9> */
[----:B---3--:R-:W3:Y:S01]  /*0bc0*/  LDC.64 R34, c[0x0][0x418] ;  /* 0x00010600ff227b82 */ /* 0x008ee20000000a00 */
[----:B------:R-:W-:Y:S01]  /*0bd0*/  HFMA2 R27, -RZ, RZ, 0, 0 ;  /* 0x00000000ff1b7431 */ /* 0x000fe200000001ff */
[----:B----4-:R-:W4:Y:S01]  /*0be0*/  LDG.E.128 R28, desc[UR16][R28.64] ;  /* 0x000000101c1c7981 */ /* 0x010f22000c1e1d00 */
[----:B------:R-:W-:Y:S01]  /*0bf0*/  MOV R2, R64 ;  /* 0x0000004000027202 */ /* 0x000fe20000000f00 */
[----:B------:R-:W3:Y:S01]  /*0c00*/  LDCU.64 UR8, c[0x0][0x490] ;  /* 0x00009200ff0877ac */ /* 0x000ee20008000a00 */
[----:B------:R-:W-:Y:S01]  /*0c10*/  MOV R3, R63 ;  /* 0x0000003f00037202 */ /* 0x000fe20000000f00 */
[----:B0-----:R-:W-:Y:S02]  /*0c20*/  ULEA UR4, UR6, UR4, 0x18 ;  /* 0x0000000406047291 */ /* 0x001fe4000f8ec0ff */
[----:B------:R-:W0:Y:S01]  /*0c30*/  LDC.64 R36, c[0x0][0x488] ;  /* 0x00012200ff247b82 */ /* 0x000e220000000a00 */
[----:B------:R-:W-:Y:S01]  /*0c40*/  IMAD.WIDE.U32 R8, R54, 0x10, R2 ;  /* 0x0000001036087825 */ /* 0x000fe200078e0002 */
[----:B------:R-:W-:Y:S01]  /*0c50*/  SHF.L.U32 R26, R78, 0x7, RZ ;  /* 0x000000074e1a7819 */ /* 0x000fe200000006ff */
[----:B------:R-:W0:Y:S05]  /*0c60*/  LDCU.64 UR6, c[0x0][0x510] ;  /* 0x0000a200ff0677ac */ /* 0x000e2a0008000a00 */
[----:B------:R-:W0:Y:S01]  /*0c70*/  LDC.64 R38, c[0x0][0x428] ;  /* 0x00010a00ff267b82 */ /* 0x000e220000000a00 */
[----:B-1----:R-:W-:Y:S01]  /*0c80*/  LEA R76, R83, UR4, 0x4 ;  /* 0x00000004534c7c11 */ /* 0x002fe2000f8e20ff */
[----:B------:R-:W1:Y:S06]  /*0c90*/  LDCU UR4, c[0x0][0x38c] ;  /* 0x00007180ff0477ac */ /* 0x000e6c0008000800 */
[----:B------:R-:W1:Y:S08]  /*0ca0*/  LDC.64 R40, c[0x0][0x478] ;  /* 0x00011e00ff287b82 */ /* 0x000e700000000a00 */
[----:B------:R-:W1:Y:S08]  /*0cb0*/  LDC.64 R84, c[0x0][0x508] ;  /* 0x00014200ff547b82 */ /* 0x000e700000000a00 */
[----:B------:R-:W1:Y:S01]  /*0cc0*/  LDC.64 R90, c[0x0][0x558] ;  /* 0x00015600ff5a7b82 */ /* 0x000e620000000a00 */
[----:B----4-:R4:W-:Y:S01]  /*0cd0*/  STS.128 [R76], R28 ;  /* 0x0000001c4c007388 */ /* 0x0109e20000000c00 */
[----:B------:R-:W-:-:S03]  /*0ce0*/  NOP ;  /* 0x0000000000007918 */ /* 0x000fc60000000000 */
[----:B------:R-:W-:Y:S03]  /*0cf0*/  LDS.128 R4, [R76] ;  /* 0x000000004c047984 */ /* 0x000fe60000000c00 */
[----:B------:R-:W-:Y:S06]  /*0d00*/  BAR.SYNC.DEFER_BLOCKING 0x0 ;  /* 0x0000000000007b1d */ /* 0x000fec0000010000 */
[----:B------:R-:W2:Y:S01]  /*0d10*/  LDG.E.128 R8, desc[UR16][R8.64] ;  /* 0x0000001008087981 */ /* 0x000ea2000c1e1d00 */
[----:B------:R-:W-:-:S02]  /*0d20*/  MOV R2, R62 ;  /* 0x0000003e00027202 */ /* 0x000fc40000000f00 */
[----:B------:R-:W-:-:S03]  /*0d30*/  MOV R3, R61 ;  /* 0x0000003d00037202 */ /* 0x000fc60000000f00 */
[----:B------:R-:W-:Y:S01]  /*0d40*/  IMAD.WIDE.U32 R2, R54, 0x10, R2 ;  /* 0x0000001036027825 */ /* 0x000fe200078e0002 */
[----:B--2---:R2:W-:Y:S01]  /*0d50*/  STS.128 [R76], R8 ;  /* 0x000000084c007388 */ /* 0x0045e20000000c00 */
[----:B------:R-:W-:-:S03]  /*0d60*/  NOP ;  /* 0x0000000000007918 */ /* 0x000fc60000000000 */
[----:B------:R-:W1:Y:S01]  /*0d70*/  LDS.128 R12, [R76] ;  /* 0x000000004c0c7984 */ /* 0x000e620000000c00 */
[----:B------:R-:W-:Y:S06]  /*0d80*/  BAR.SYNC.DEFER_BLOCKING 0x0 ;  /* 0x0000000000007b1d */ /* 0x000fec0000010000 */
[----:B----4-:R-:W4:Y:S01]  /*0d90*/  LDG.E.128 R28, desc[UR16][R2.64] ;  /* 0x00000010021c7981 */ /* 0x010f22000c1e1d00 */
[----:B--2---:R-:W-:-:S04]  /*0da0*/  IMAD.WIDE.U32 R8, R32, UR18, R26 ;  /* 0x0000001220087c25 */ /* 0x004fc8000f8e001a */
[----:B------:R-:W-:Y:S02]  /*0db0*/  IMAD R9, R33, UR18, R9 ;  /* 0x0000001221097c24 */ /* 0x000fe4000f8e0209 */
[----:B---3--:R-:W-:-:S04]  /*0dc0*/  IMAD.WIDE.U32 R8, R81, R34, R8 ;  /* 0x0000002251087225 */ /* 0x008fc800078e0008 */
[----:B------:R-:W-:Y:S01]  /*0dd0*/  IMAD R0, R81, R35, R9 ;  /* 0x0000002351007224 */ /* 0x000fe200078e0209 */
[----:B0-----:R-:W-:-:S04]  /*0de0*/  LEA R32, P0, R8, R36, 0x2 ;  /* 0x0000002408207211 */ /* 0x001fc800078010ff */
[----:B------:R-:W-:Y:S02]  /*0df0*/  LEA.HI.X R33, R8, R37, R0, 0x2, P0 ;  /* 0x0000002508217211 */ /* 0x000fe400000f1400 */
[----:B------:R-:W0:Y:S01]  /*0e00*/  LDC.64 R36, c[0x0][0x420] ;  /* 0x00010800ff247b82 */ /* 0x000e220000000a00 */
[----:B------:R-:W-:Y:S01]  /*0e10*/  IMAD.WIDE.U32 R32, R54, 0x10, R32 ;  /* 0x0000001036207825 */ /* 0x000fe200078e0020 */
[----:B----4-:R-:W-:Y:S01]  /*0e20*/  STS.128 [R76], R28 ;  /* 0x0000001c4c007388 */ /* 0x010fe20000000c00 */
[----:B------:R-:W-:-:S03]  /*0e30*/  NOP ;  /* 0x0000000000007918 */ /* 0x000fc60000000000 */
[----:B------:R-:W-:Y:S02]  /*0e40*/  LDS.128 R8, [R76] ;  /* 0x000000004c087984 */ /* 0x000fe40000000c00 */
[----:B------:R-:W-:Y:S06]  /*0e50*/  BAR.SYNC.DEFER_BLOCKING 0x0 ;  /* 0x0000000000007b1d */ /* 0x000fec0000010000 */
[----:B------:R-:W2:Y:S01]  /*0e60*/  LDG.E.128 R32, desc[UR16][R32.64] ;  /* 0x0000001020207981 */ /* 0x000ea2000c1e1d00 */
[----:B0-----:R-:W-:-:S04]  /*0e70*/  IMAD.WIDE.U32 R2, R36, UR18, R26 ;  /* 0x0000001224027c25 */ /* 0x001fc8000f8e001a */
[----:B------:R-:W-:Y:S02]  /*0e80*/  IMAD R3, R37, UR18, R3 ;  /* 0x0000001225037c24 */ /* 0x000fe4000f8e0203 */
[----:B------:R-:W-:-:S04]  /*0e90*/  IMAD.WIDE.U32 R2, R81, R38, R2 ;  /* 0x0000002651027225 */ /* 0x000fc800078e0002 */
[----:B------:R-:W-:Y:S01]  /*0ea0*/  IMAD R0, R81, R39, R3 ;  /* 0x0000002751007224 */ /* 0x000fe200078e0203 */
[----:B-1----:R-:W-:-:S04]  /*0eb0*/  LEA R36, P0, R2, R40, 0x2 ;  /* 0x0000002802247211 */ /* 0x002fc800078010ff */
[----:B------:R-:W-:-:S03]  /*0ec0*/  LEA.HI.X R37, R2, R41, R0, 0x2, P0 ;  /* 0x0000002902257211 */ /* 0x000fc600000f1400 */
[----:B------:R-:W-:Y:S01]  /*0ed0*/  IMAD.WIDE.U32 R36, R54, 0x10, R36 ;  /* 0x0000001036247825 */ /* 0x000fe200078e0024 */
[----:B--2---:R-:W-:Y:S01]  /*0ee0*/  STS.128 [R76], R32 ;  /* 0x000000204c007388 */ /* 0x004fe20000000c00 */
[----:B------:R-:W-:-:S03]  /*0ef0*/  NOP ;  /* 0x0000000000007918 */ /* 0x000fc60000000000 */
[----:B------:R-:W0:Y:S01]  /*0f00*/  LDS.128 R28, [R76] ;  /* 0x000000004c1c7984 */ /* 0x000e220000000c00 */
[----:B------:R-:W-:Y:S06]  /*0f10*/  BAR.SYNC.DEFER_BLOCKING 0x0 ;  /* 0x0000000000007b1d */ /* 0x000fec0000010000 */
[----:B------:R-:W2:Y:S01]  /*0f20*/  LDG.E.128 R36, desc[UR16][R36.64] ;  /* 0x0000001024247981 */ /* 0x000ea2000c1e1d00 */
[----:B------:R-:W-:Y:S01]  /*0f30*/  UISETP.NE.U32.AND UP0, UPT, UR8, URZ, UPT ;  /* 0x000000ff0800728c */ /* 0x000fe2000bf05070 */
[--C-:B-----5:R-:W-:Y:S01]  /*0f40*/  FADD.FTZ R82, R12, R72.reuse ;  /* 0x000000480c527221 */ /* 0x120fe20000010000 */
[--C-:B------:R-:W-:Y:S01]  /*0f50*/  FADD.FTZ R102, R13, R72.reuse ;  /* 0x000000480d667221 */ /* 0x100fe20000010000 */
[--C-:B------:R-:W-:Y:S01]  /*0f60*/  FADD.FTZ R103, R14, R72.reuse ;  /* 0x000000480e677221 */ /* 0x100fe20000010000 */
[----:B------:R-:W-:Y:S01]  /*0f70*/  UISETP.NE.AND.EX UP0, UPT, UR9, URZ, UPT, UP0 ;  /* 0x000000ff0900728c */ /* 0x000fe2000bf05300 */
[----:B------:R-:W-:Y:S01]  /*0f80*/  FADD.FTZ R104, R15, R72 ;  /* 0x000000480f687221 */ /* 0x000fe20000010000 */
[----:B0-----:R-:W-:Y:S01]  /*0f90*/  FMUL.FTZ R40, R30, -1.4426950216293334961 ;  /* 0xbfb8aa3b1e287820 */ /* 0x001fe20000410000 */
[----:B------:R-:W-:Y:S01]  /*0fa0*/  FMUL.FTZ R42, R31, -1.4426950216293334961 ;  /* 0xbfb8aa3b1f2a7820 */ /* 0x000fe20000410000 */
[----:B------:R-:W-:Y:S01]  /*0fb0*/  FMUL.FTZ R0, R28, -1.4426950216293334961 ;  /* 0xbfb8aa3b1c007820 */ /* 0x000fe20000410000 */
[----:B------:R-:W-:-:S03]  /*0fc0*/  FMUL.FTZ R3, R29, -1.4426950216293334961 ;  /* 0xbfb8aa3b1d037820 */ /* 0x000fc60000410000 */
        /* <DEDUP_REMOVED lines=10> */
[----:B------:R-:W0:Y:S08]  /*1070*/  MUFU.RCP R87, R2 ;  /* 0x0000000200577308 */ /* 0x000e300000001000 */
[----:B------:R-:W1:Y:S01]  /*1080*/  MUFU.RCP R86, R0 ;  /* 0x0000000000567308 */ /* 0x000e620000001000 */
[----:B0-----:R-:W-:-:S04]  /*1090*/  FADD.FTZ R3, -R87, 1 ;  /* 0x3f80000057037421 */ /* 0x001fc80000010100 */
[----:B------:R-:W-:Y:S01]  /*10a0*/  FFMA.FTZ R3, R28, R3, 1 ;  /* 0x3f8000001c037423 */ /* 0x000fe20000010003 */
[----:B-1----:R-:W-:-:S04]  /*10b0*/  FADD.FTZ R2, -R86, 1 ;  /* 0x3f80000056027421 */ /* 0x002fc80000010100 */
[----:B------:R-:W-:Y:S01]  /*10c0*/  FFMA.FTZ R2, R29, R2, 1 ;  /* 0x3f8000001d027423 */ /* 0x000fe20000010002 */
[----:B--2---:R0:W-:Y:S01]  /*10d0*/  STS.128 [R76], R36 ;  /* 0x000000244c007388 */ /* 0x0041e20000000c00 */
[----:B------:R-:W-:-:S03]  /*10e0*/  NOP ;  /* 0x0000000000007918 */ /* 0x000fc60000000000 */
[----:B------:R-:W1:Y:S01]  /*10f0*/  LDS.128 R32, [R76] ;  /* 0x000000004c207984 */ /* 0x000e620000000c00 */
[----:B0-----:R-:W-:Y:S01]  /*1100*/  FADD.FTZ R36, -R88, 1 ;  /* 0x3f80000058247421 */ /* 0x001fe20000010100 */
[----:B------:R-:W-:-:S03]  /*1110*/  FADD.FTZ R37, -R89, 1 ;  /* 0x3f80000059257421 */ /* 0x000fc60000010100 */
        /* <DEDUP_REMOVED lines=23> */
[----:B------:R-:W-:-:S04]  /*1290*/  LEA R84, P0, R2, R90, 0x2 ;  /* 0x0000005a02547211 */ /* 0x000fc800078010ff */
[----:B------:R-:W-:-:S03]  /*12a0*/  LEA.HI.X R85, R2, R91, R0, 0x2, P0 ;  /* 0x0000005b02557211 */ /* 0x000fc600000f1400 */
        /* <DEDUP_REMOVED lines=13> */
[----:B------:R-:W-:Y:S01]  /*1380*/  STS.128 [R76], R32 ;  /* 0x000000204c007388 */ /* 0x000fe20000000c00 */
[----:B------:R-:W-:-:S03]  /*1390*/  NOP ;  /* 0x0000000000007918 */ /* 0x000fc60000000000 */
[----:B------:R-:W2:Y:S01]  /*13a0*/  LDS.128 R12, [R76] ;  /* 0x000000004c0c7984 */ /* 0x000ea20000000c00 */
[----:B0-----:R-:W-:-:S04]  /*13b0*/  IMAD.WIDE.U32 R2, R28, UR18, R26 ;  /* 0x000000121c027c25 */ /* 0x001fc8000f8e001a */
[----:B------:R-:W-:Y:S02]  /*13c0*/  IMAD R3, R29, UR18, R3 ;  /* 0x000000121d037c24 */ /* 0x000fe4000f8e0203 */
[----:B-1----:R-:W-:-:S04]  /*13d0*/  IMAD.WIDE.U32 R2, R81, R30, R2 ;  /* 0x0000001e51027225 */ /* 0x002fc800078e0002 */
[----:B------:R-:W-:Y:S01]  /*13e0*/  IMAD R3, R81, R31, R3 ;  /* 0x0000001f51037224 */ /* 0x000fe200078e0203 */
[----:B------:R-:W-:-:S04]  /*13f0*/  LEA R28, P0, R2, UR8, 0x2 ;  /* 0x00000008021c7c11 */ /* 0x000fc8000f8010ff */
[----:B------:R-:W-:-:S03]  /*1400*/  LEA.HI.X R29, R2, UR9, R3, 0x2, P0 ;  /* 0x00000009021d7c11 */ /* 0x000fc600080f1403 */
[----:B------:R-:W-:-:S05]  /*1410*/  IMAD.WIDE.U32 R2, R54, 0x10, R28 ;  /* 0x0000001036027825 */ /* 0x000fca00078e001c */
[----:B--2---:R1:W-:Y:S02]  /*1420*/  STG.E.128 desc[UR16][R2.64], R12 ;  /* 0x0000000c02007986 */ /* 0x0043e4000c101d10 */
.L_x_18131:
        /* <DEDUP_REMOVED lines=23> */
[C---:B------:R-:W-:Y:S01]  /*15a0*/  ISETP.NE.AND P0, PT, R57.reuse, 0x1, PT ;  /* 0x000000013900780c */ /* 0x040fe20003f05270 */
[----:B------:R-:W-:Y:S01]  /*15b0*/  FMUL.FTZ R111, R4, R82 ;  /* 0x00000052046f7220 */ /* 0x000fe20000410000 */
[----:B------:R-:W-:Y:S01]  /*15c0*/  SHF.L.U32 R115, R57, 0x8, RZ ;  /* 0x0000000839737819 */ /* 0x000fe200000006ff */
[----:B------:R-:W-:Y:S01]  /*15d0*/  FMUL.FTZ R112, R5, R102 ;  /* 0x0000006605707220 */ /* 0x000fe20000410000 */
[----:B------:R-:W-:Y:S01]  /*15e0*/  IADD3 R94, P1, PT, R2, R71, RZ ;  /* 0x00000047025e7210 */ /* 0x000fe20007f3e0ff */
[----:B------:R-:W1:Y:S01]  /*15f0*/  LDC.64 R84, c[0x0][0x440] ;  /* 0x00011000ff547b82 */ /* 0x000e620000000a00 */
[----:B------:R-:W-:Y:S01]  /*1600*/  IADD3 R109, PT, PT, R57, -0x2, RZ ;  /* 0xfffffffe396d7810 */ /* 0x000fe20007ffe0ff */
[----:B------:R-:W-:Y:S01]  /*1610*/  FMUL.FTZ R113, R6, R103 ;  /* 0x0000006706717220 */ /* 0x000fe20000410000 */
[----:B------:R-:W-:Y:S01]  /*1620*/  LEA R110, R83, R76, 0x4 ;  /* 0x0000004c536e7211 */ /* 0x000fe200078e20ff */
[----:B------:R-:W-:Y:S01]  /*1630*/  FMUL.FTZ R114, R7, R104 ;  /* 0x0000006807727220 */ /* 0x000fe20000410000 */
[----:B------:R-:W-:Y:S01]  /*1640*/  ISETP.EQ.AND P0, PT, R71, RZ, P0 ;  /* 0x000000ff4700720c */ /* 0x000fe20000702270 */
[----:B------:R-:W2:Y:S01]  /*1650*/  LDCU UR8, c[0x0][0x394] ;  /* 0x00007280ff0877ac */ /* 0x000ea20008000800 */
[----:B------:R-:W-:Y:S01]  /*1660*/  MOV R8, RZ ;  /* 0x000000ff00087202 */ /* 0x000fe20000000f00 */
[----:B------:R-:W3:Y:S01]  /*1670*/  LDC.64 R86, c[0x0][0x448] ;  /* 0x00011200ff567b82 */ /* 0x000ee20000000a00 */
[----:B------:R-:W-:Y:S01]  /*1680*/  LOP3.LUT R115, R115, 0x100, RZ, 0xc0, !PT ;  /* 0x0000010073737812 */ /* 0x000fe200078ec0ff */
[----:B------:R-:W4:Y:S01]  /*1690*/  LDCU UR9, c[0x0][0x38c] ;  /* 0x00007180ff0977ac */ /* 0x000f220008000800 */
[----:B------:R-:W-:-:S02]  /*16a0*/  LOP3.LUT R131, R2, 0x100, RZ, 0xc0, !PT ;  /* 0x0000010002837812 */ /* 0x000fc400078ec0ff */
[C---:B------:R-:W-:Y:S01]  /*16b0*/  IADD3 R116, PT, PT, R2.reuse, R71, RZ ;  /* 0x0000004702747210 */ /* 0x040fe20007ffe0ff */
[----:B------:R-:W-:Y:S01]  /*16c0*/  UMOV UR4, URZ ;  /* 0x000000ff00047c82 */ /* 0x000fe20008000000 */
[----:B------:R-:W-:Y:S01]  /*16d0*/  LEA.HI.X.SX32 R95, R2, RZ, 0x1, P1 ;  /* 0x000000ff025f7211 */ /* 0x000fe200008f0eff */
[----:B------:R-:W0:Y:S08]  /*16e0*/  LDC.64 R100, c[0x0][0x3e0] ;  /* 0x0000f800ff647b82 */ /* 0x000e300000000a00 */
[----:B------:R-:W0:Y:S08]  /*16f0*/  LDC.64 R88, c[0x0][0x3c0] ;  /* 0x0000f000ff587b82 */ /* 0x000e300000000a00 */
[----:B------:R-:W0:Y:S08]  /*1700*/  LDC.64 R90, c[0x0][0x3a8] ;  /* 0x0000ea00ff5a7b82 */ /* 0x000e300000000a00 */
[----:B--2-4-:R-:W0:Y:S02]  /*1710*/  LDC.64 R92, c[0x0][0x4f0] ;  /* 0x00013c00ff5c7b82 */ /* 0x014e240000000a00 */
.L_x_18166:
[----:B------:R-:W-:Y:S02]  /*1720*/  MOV R2, R18 ;  /* 0x0000001200027202 */ /* 0x000fe40000000f00 */
[----:B------:R-:W-:-:S03]  /*1730*/  MOV R3, R69 ;  /* 0x0000004500037202 */ /* 0x000fc60000000f00 */
[----:B0-----:R-:W-:-:S04]  /*1740*/  IMAD.WIDE.U32 R2, R90, UR4, R2 ;  /* 0x000000045a027c25 */ /* 0x001fc8000f8e0002 */
[----:B------:R-:W-:Y:S01]  /*1750*/  IMAD R3, R91, UR4, R3 ;  /* 0x000000045b037c24 */ /* 0x000fe2000f8e0203 */
[----:B-1----:R-:W-:-:S04]  /*1760*/  LEA R96, P1, R2, R84, 0x3 ;  /* 0x0000005402607211 */ /* 0x002fc800078218ff */
[----:B------:R-:W-:Y:S01]  /*1770*/  LEA.HI.X R97, R2, R85, R3, 0x3, P1 ;  /* 0x0000005502617211 */ /* 0x000fe200008f1c03 */
[----:B------:R-:W-:-:S04]  /*1780*/  IMAD.WIDE.U32 R2, R100, UR4, RZ ;  /* 0x0000000464027c25 */ /* 0x000fc8000f8e00ff */
[----:B------:R-:W-:Y:S01]  /*1790*/  IMAD R3, R101, UR4, R3 ;  /* 0x0000000465037c24 */ /* 0x000fe2000f8e0203 */
[C---:B------:R-:W-:Y:S01]  /*17a0*/  LEA R28, P1, R2.reuse, R60, 0x2 ;  /* 0x0000003c021c7211 */ /* 0x040fe200078210ff */
[----:B--2---:R-:W2:Y:S03]  /*17b0*/  LDG.E.64 R96, desc[UR16][R96.64] ;  /* 0x0000001060607981 */ /* 0x004ea6000c1e1b00 */
        /* <DEDUP_REMOVED lines=17> */
[-C--:B--2---:R-:W-:Y:S01]  /*18d0*/  FMUL.FTZ R28, R102, R97.reuse ;  /* 0x00000061661c7220 */ /* 0x084fe20000410000 */
[-C--:B------:R-:W-:Y:S01]  /*18e0*/  FMUL.FTZ R2, R82, R97.reuse ;  /* 0x0000006152027220 */ /* 0x080fe20000410000 */
[-C--:B------:R-:W-:Y:S01]  /*18f0*/  FMUL.FTZ R122, R104, R97.reuse ;  /* 0x00000061687a7220 */ /* 0x080fe20000410000 */
[----:B------:R-:W-:Y:S01]  /*1900*/  FMUL.FTZ R3, R96, 1.4426950216293334961 ;  /* 0x3fb8aa3b60037820 */ /* 0x000fe20000410000 */
[----:B------:R-:W-:Y:S01]  /*1910*/  FMUL.RZ R29, R28, 0.15915493667125701904 ;  /* 0x3e22f9831c1d7820 */ /* 0x000fe2000040c000 */
[----:B------:R-:W-:Y:S01]  /*1920*/  FMUL.RZ R30, R2, 0.15915493667125701904 ;  /* 0x3e22f983021e7820 */ /* 0x000fe2000040c000 */
[C---:B------:R-:W-:Y:S01]  /*1930*/  FMUL.FTZ R28, R103.reuse, R97 ;  /* 0x00000061671c7220 */ /* 0x040fe20000410000 */
        /* <DEDUP_REMOVED lines=10> */
[----:B------:R-:W2:Y:S01]  /*19e0*/  MUFU.COS R119, R30 ;  /* 0x0000001e00777308 */ /* 0x000ea20000000000 */
[----:B------:R-:W3:Y:S01]  /*19f0*/  LDS.128 R32, [R110] ;  /* 0x000000006e207984 */ /* 0x000ee20000000c00 */
[----:B0-----:R-:W-:Y:S01]  /*1a00*/  FMUL.FTZ R38, R104, R3 ;  /* 0x0000000368267220 */ /* 0x001fe20000410000 */
[----:B------:R-:W-:-:S05]  /*1a10*/  IADD3 R3, PT, PT, R131, UR4, RZ ;  /* 0x0000000483037c10 */ /* 0x000fca000fffe0ff */
[----:B------:R0:W-:Y:S01]  /*1a20*/  MUFU.COS R127, R29 ;  /* 0x0000001d007f7308 */ /* 0x0001e20000000000 */
[----:B------:R-:W-:-:S04]  /*1a30*/  SEL R3, R3, R56, !P1 ;  /* 0x0000003803037207 */ /* 0x000fc80004800000 */
[----:B------:R-:W-:-:S03]  /*1a40*/  LEA R3, R3, UR6, 0x3 ;  /* 0x0000000603037c11 */ /* 0x000fc6000f8e18ff */
[----:B------:R-:W4:Y:S01]  /*1a50*/  MUFU.COS R123, R124 ;  /* 0x0000007c007b7308 */ /* 0x000f220000000000 */
[----:B0-----:R-:W0:Y:S07]  /*1a60*/  LDS.128 R28, [R110+0x10] ;  /* 0x000010006e1c7984 */ /* 0x001e2e0000000c00 */
[----:B------:R-:W-:Y:S08]  /*1a70*/  MUFU.SIN R39, R122 ;  /* 0x0000007a00277308 */ /* 0x000ff00000000400 */
[----:B-1----:R-:W-:Y:S08]  /*1a80*/  MUFU.COS R41, R122 ;  /* 0x0000007a00297308 */ /* 0x002ff00000000000 */
[----:B------:R-:W2:Y:S04]  /*1a90*/  MUFU.EX2 R2, R2 ;  /* 0x0000000200027308 */ /* 0x000ea80000000800 */
[----:B------:R-:W4:Y:S04]  /*1aa0*/  MUFU.EX2 R120, R120 ;  /* 0x0000007800787308 */ /* 0x000f280000000800 */
[----:B------:R-:W1:Y:S01]  /*1ab0*/  MUFU.SIN R125, R124 ;  /* 0x0000007c007d7308 */ /* 0x000e620000000400 */
[C---:B--2---:R-:W-:Y:S01]  /*1ac0*/  FMUL.FTZ R36, R2.reuse, R119 ;  /* 0x0000007702247220 */ /* 0x044fe20000410000 */
[----:B------:R-:W-:-:S06]  /*1ad0*/  FMUL.FTZ R37, R2, R117 ;  /* 0x0000007502257220 */ /* 0x000fcc0000410000 */
[----:B------:R-:W2:Y:S01]  /*1ae0*/  MUFU.EX2 R38, R38 ;  /* 0x0000002600267308 */ /* 0x000ea20000000800 */
[----:B---3--:R-:W-:Y:S01]  /*1af0*/  FMUL.FTZ R2, R98, R33 ;  /* 0x0000002162027220 */ /* 0x008fe20000410000 */
[----:B----4-:R-:W-:Y:S01]  /*1b00*/  FMUL.FTZ R126, R120, R123 ;  /* 0x0000007b787e7220 */ /* 0x010fe20000410000 */
[CC--:B0-----:R-:W-:Y:S01]  /*1b10*/  FMUL.FTZ R43, R99.reuse, R29.reuse ;  /* 0x0000001d632b7220 */ /* 0x0c1fe20000410000 */
[----:B------:R-:W0:Y:S01]  /*1b20*/  MUFU.EX2 R118, R118 ;  /* 0x0000007600767308 */ /* 0x000e220000000800 */
[C---:B------:R-:W-:Y:S01]  /*1b30*/  FMUL.FTZ R40, R98.reuse, R29 ;  /* 0x0000001d62287220 */ /* 0x040fe20000410000 */
[CC--:B------:R-:W-:Y:S01]  /*1b40*/  FMUL.FTZ R119, R99.reuse, R31.reuse ;  /* 0x0000001f63777220 */ /* 0x0c0fe20000410000 */
[C---:B------:R-:W-:Y:S01]  /*1b50*/  FMUL.FTZ R42, R98.reuse, R31 ;  /* 0x0000001f622a7220 */ /* 0x040fe20000410000 */
[----:B------:R3:W-:Y:S01]  /*1b60*/  STS.64 [R3+0xc90], R36 ;  /* 0x000c902403007388 */ /* 0x0007e20000000a00 */
[-C--:B------:R-:W-:Y:S01]  /*1b70*/  FFMA.FTZ R43, R98, R28.reuse, -R43 ;  /* 0x0000001c622b7223 */ /* 0x080fe2000001082b */
[----:B-1----:R-:W-:Y:S01]  /*1b80*/  FMUL.FTZ R125, R120, R125 ;  /* 0x0000007d787d7220 */ /* 0x002fe20000410000 */
[C---:B------:R-:W-:Y:S01]  /*1b90*/  FFMA.FTZ R117, R99.reuse, R28, R40 ;  /* 0x0000001c63757223 */ /* 0x040fe20000010028 */
[----:B------:R-:W-:Y:S01]  /*1ba0*/  FFMA.FTZ R129, R98, R30, -R119 ;  /* 0x0000001e62817223 */ /* 0x000fe20000010877 */
[C---:B--2---:R-:W-:Y:S01]  /*1bb0*/  FMUL.FTZ R124, R38.reuse, R41 ;  /* 0x00000029267c7220 */ /* 0x044fe20000410000 */
[----:B------:R-:W-:Y:S01]  /*1bc0*/  FMUL.FTZ R123, R38, R39 ;  /* 0x00000027267b7220 */ /* 0x000fe20000410000 */
[C---:B------:R-:W-:Y:S01]  /*1bd0*/  FMUL.FTZ R39, R99.reuse, R33 ;  /* 0x0000002163277220 */ /* 0x040fe20000410000 */
[CC--:B------:R-:W-:Y:S01]  /*1be0*/  FMUL.FTZ R41, R99.reuse, R35.reuse ;  /* 0x0000002363297220 */ /* 0x0c0fe20000410000 */
[----:B------:R-:W-:Y:S01]  /*1bf0*/  FMUL.FTZ R38, R98, R35 ;  /* 0x0000002362267220 */ /* 0x000fe20000410000 */
[----:B0-----:R-:W-:Y:S01]  /*1c00*/  FMUL.FTZ R128, R118, R121 ;  /* 0x0000007976807220 */ /* 0x001fe20000410000 */
[CC--:B------:R-:W-:Y:S01]  /*1c10*/  FFMA.FTZ R39, R98.reuse, R32.reuse, -R39 ;  /* 0x0000002062277223 */ /* 0x0c0fe20000010827 */
[C---:B------:R-:W-:Y:S01]  /*1c20*/  FFMA.FTZ R121, R99.reuse, R32, R2 ;  /* 0x0000002063797223 */ /* 0x040fe20000010002 */
        /* <DEDUP_REMOVED lines=22> */
.L_x_18134:
[----:B------:R0:W1:Y:S02]  /*1d90*/  LDS.64 R42, [R58+UR5+0x1c98] ;  /* 0x001c98053a2a7984 */ /* 0x0000640008000a00 */
.L_x_18135:
[----:B------:R-:W-:Y:S05]  /*1da0*/  BSYNC.RECONVERGENT B0 ;  /* 0x0000000000007941 */ /* 0x000fea0003800200 */
.L_x_18133:
        /* <DEDUP_REMOVED lines=11> */
[----:B------:R-:W-:Y:S01]  /*1e60*/  ULEA UR7, UR4, UR6, 0x4 ;  /* 0x0000000604077291 */ /* 0x000fe2000f8e20ff */
[----:B------:R-:W-:Y:S01]  /*1e70*/  BSSY.RECONVERGENT B0, `(.L_x_18136) ;  /* 0x00000a4000007945 */ /* 0x000fe20003800200 */
        /* <DEDUP_REMOVED lines=11> */
[----:B------:R-:W-:-:S03]  /*1f30*/  FMUL.FTZ R3, R123, R135 ;  /* 0x000000877b037220 */ /* 0x000fc60000410000 */
[C---:B------:R-:W-:Y:S01]  /*1f40*/  FFMA.FTZ R41, R124.reuse, R135, R41 ;  /* 0x000000877c297223 */ /* 0x040fe20000010029 */
[----:B------:R-:W-:Y:S01]  /*1f50*/  FFMA.FTZ R133, R124, R132, -R3 ;  /* 0x000000847c857223 */ /* 0x000fe20000010803 */
[----:B------:R-:W-:Y:S02]  /*1f60*/  FMUL.FTZ R3, R37, R128 ;  /* 0x0000008025037220 */ /* 0x000fe40000410000 */
[----:B------:R-:W-:Y:S01]  /*1f70*/  FADD.FTZ R132, RZ, R41 ;  /* 0x00000029ff847221 */ /* 0x000fe20000010000 */
[C---:B------:R-:W-:Y:S01]  /*1f80*/  FMUL.FTZ R41, R125.reuse, R2 ;  /* 0x000000027d297220 */ /* 0x040fe20000410000 */
[----:B------:R-:W-:Y:S01]  /*1f90*/  FFMA.FTZ R3, R36, R127, -R3 ;  /* 0x0000007f24037223 */ /* 0x000fe20000010803 */
[----:B------:R-:W-:Y:S02]  /*1fa0*/  FADD.FTZ R133, R114, R133 ;  /* 0x0000008572857221 */ /* 0x000fe40000010000 */
[----:B------:R-:W2:Y:S01]  /*1fb0*/  SHFL.UP PT, R136, R132, 0x1, RZ ;  /* 0x0420000084887989 */ /* 0x000ea200000e00ff */
[-C--:B------:R-:W-:Y:S01]  /*1fc0*/  FFMA.FTZ R41, R126, R3.reuse, -R41 ;  /* 0x000000037e297223 */ /* 0x080fe20000010829 */
[----:B------:R-:W-:-:S02]  /*1fd0*/  FMUL.FTZ R3, R125, R3 ;  /* 0x000000037d037220 */ /* 0x000fc40000410000 */
        /* <DEDUP_REMOVED lines=77> */
[C---:B------:R-:W-:Y:S01]  /*24b0*/  FFMA.FTZ R139, R134.reuse, R138, R139 ;  /* 0x0000008a868b7223 */ /* 0x040fe2000001008b */
[----:B------:R-:W-:Y:S01]  /*24c0*/  FMUL.FTZ R138, R123, R130 ;  /* 0x000000827b8a7220 */ /* 0x000fe20000410000 */
[-C--:B-----5:R-:W-:Y:S01]  /*24d0*/  @P2 FFMA.FTZ R135, R135, R136.reuse, -R3 ;  /* 0x0000008887872223 */ /* 0x0a0fe20000010803 */
[----:B------:R-:W-:Y:S01]  /*24e0*/  @P2 FFMA.FTZ R134, R134, R136, R137 ;  /* 0x0000008886862223 */ /* 0x000fe20000010089 */
[----:B------:R-:W-:Y:S01]  /*24f0*/  @P2 FADD.FTZ R133, R133, R2 ;  /* 0x0000000285852221 */ /* 0x000fe20000010000 */
[----:B------:R-:W-:Y:S01]  /*2500*/  @P2 FADD.FTZ R132, R132, R139 ;  /* 0x0000008b84842221 */ /* 0x000fe20000010000 */
[CC--:B-1----:R-:W-:Y:S01]  /*2510*/  FMUL.FTZ R137, R123.reuse, R43.reuse ;  /* 0x0000002b7b897220 */ /* 0x0c2fe20000410000 */
[----:B------:R-:W-:Y:S01]  /*2520*/  SHFL.UP PT, R2, R135, 0x1, RZ ;  /* 0x0420000087027989 */ /* 0x000fe200000e00ff */
[C---:B------:R-:W-:Y:S01]  /*2530*/  FMUL.FTZ R136, R124.reuse, R43 ;  /* 0x0000002b7c887220 */ /* 0x040fe20000410000 */
[C---:B------:R-:W-:Y:S01]  /*2540*/  FFMA.FTZ R139, R124.reuse, R129, R138 ;  /* 0x000000817c8b7223 */ /* 0x040fe2000001008a */
[C---:B------:R-:W-:Y:S01]  /*2550*/  FFMA.FTZ R137, R124.reuse, R42, -R137 ;  /* 0x0000002a7c897223 */ /* 0x040fe20000010889 */
[----:B------:R0:W-:Y:S01]  /*2560*/  SHFL.UP PT, R3, R134, 0x1, RZ ;  /* 0x0420000086037989 */ /* 0x0001e200000e00ff */
[----:B------:R-:W-:Y:S01]  /*2570*/  FFMA.FTZ R138, R124, R130, -R141 ;  /* 0x000000827c8a7223 */ /* 0x000fe2000001088d */
[----:B------:R-:W-:Y:S01]  /*2580*/  FFMA.FTZ R136, -R123, R42, -R136 ;  /* 0x0000002a7b887223 */ /* 0x000fe20000010988 */
[-C--:B------:R-:W-:Y:S01]  /*2590*/  FMUL.FTZ R141, R125, R137.reuse ;  /* 0x000000897d8d7220 */ /* 0x080fe20000410000 */
[----:B------:R-:W-:Y:S01]  /*25a0*/  SHFL.UP PT, R133, R133, 0x1, RZ ;  /* 0x0420000085857989 */ /* 0x000fe200000e00ff */
[----:B------:R-:W-:Y:S01]  /*25b0*/  FADD.FTZ R138, R117, R138 ;  /* 0x0000008a758a7221 */ /* 0x000fe20000010000 */
[CC--:B------:R-:W-:Y:S01]  /*25c0*/  FMUL.FTZ R140, R125.reuse, R136.reuse ;  /* 0x000000887d8c7220 */ /* 0x0c0fe20000410000 */
[----:B------:R-:W-:Y:S01]  /*25d0*/  FFMA.FTZ R141, R126, R136, -R141 ;  /* 0x000000887e8d7223 */ /* 0x000fe2000001088d */
[----:B------:R-:W-:Y:S01]  /*25e0*/  SHFL.UP PT, R132, R132, 0x1, RZ ;  /* 0x0420000084847989 */ /* 0x000fe200000e00ff */
[----:B------:R-:W-:Y:S01]  /*25f0*/  FADD.FTZ R139, R118, R139 ;  /* 0x0000008b768b7221 */ /* 0x000fe20000010000 */
[C---:B0-----:R-:W-:Y:S01]  /*2600*/  FMUL.FTZ R134, R125.reuse, R138 ;  /* 0x0000008a7d867220 */ /* 0x041fe20000410000 */
[----:B------:R-:W-:Y:S01]  /*2610*/  FFMA.FTZ R140, R126, R137, R140 ;  /* 0x000000897e8c7223 */ /* 0x000fe2000001008c */
[----:B------:R-:W-:Y:S01]  /*2620*/  FMUL.FTZ R136, R128, R141 ;  /* 0x0000008d80887220 */ /* 0x000fe20000410000 */
[-C--:B------:R-:W-:Y:S01]  /*2630*/  FMUL.FTZ R135, R125, R139.reuse ;  /* 0x0000008b7d877220 */ /* 0x080fe20000410000 */
[----:B------:R-:W-:Y:S01]  /*2640*/  FFMA.FTZ R139, R126, R139, R134 ;  /* 0x0000008b7e8b7223 */ /* 0x000fe20000010086 */
[-C--:B------:R-:W-:Y:S01]  /*2650*/  FMUL.FTZ R142, R128, R140.reuse ;  /* 0x0000008c808e7220 */ /* 0x080fe20000410000 */
[C---:B------:R-:W-:Y:S01]  /*2660*/  FFMA.FTZ R134, R127.reuse, R140, R136 ;  /* 0x0000008c7f867223 */ /* 0x040fe20000010088 */
[----:B------:R-:W-:Y:S01]  /*2670*/  FFMA.FTZ R138, R126, R138, -R135 ;  /* 0x0000008a7e8a7223 */ /* 0x000fe20000010887 */
[----:B------:R-:W-:Y:S01]  /*2680*/  FADD.FTZ R139, R120, R139 ;  /* 0x0000008b788b7221 */ /* 0x000fe20000010000 */
[----:B------:R-:W-:-:S02]  /*2690*/  FFMA.FTZ R135, R127, R141, -R142 ;  /* 0x0000008d7f877223 */ /* 0x000fc4000001088e */
[----:B------:R-:W-:Y:S01]  /*26a0*/  FADD.FTZ R138, R119, R138 ;  /* 0x0000008a778a7221 */ /* 0x000fe20000010000 */
[C---:B------:R-:W-:Y:S01]  /*26b0*/  FMUL.FTZ R141, R128.reuse, R139 ;  /* 0x0000008b808d7220 */ /* 0x040fe20000410000 */
[----:B------:R-:W-:Y:S02]  /*26c0*/  SHFL.DOWN PT, R142, R134, 0x1, 0x1f ;  /* 0x08201f00868e7f89 */ /* 0x000fe400000e0000 */
[----:B------:R-:W-:Y:S02]  /*26d0*/  FMUL.FTZ R140, R128, R138 ;  /* 0x0000008a808c7220 */ /* 0x000fe40000410000 */
        /* <DEDUP_REMOVED lines=17> */
[----:B------:R0:W3:Y:S02]  /*27f0*/  SHFL.DOWN PT, R140, R136, 0x1, 0x1f ;  /* 0x08201f00888c7f89 */ /* 0x0000e400000e0000 */
[----:B------:R-:W-:Y:S05]  /*2800*/  @!P1 BRA `(.L_x_18137) ;  /* 0x0000000000289947 */ /* 0x000fea0003800000 */
[CC--:B---3--:R-:W-:Y:S01]  /*2810*/  FMUL.FTZ R133, R135.reuse, R140.reuse ;  /* 0x0000008c87857220 */ /* 0x0c8fe20000410000 */
[C---:B------:R-:W-:Y:S01]  /*2820*/  FMUL.FTZ R140, R134.reuse, R140 ;  /* 0x0000008c868c7220 */ /* 0x040fe20000410000 */
[CC--:B-1----:R-:W-:Y:S01]  /*2830*/  FMUL.FTZ R37, R135.reuse, R132.reuse ;  /* 0x0000008487257220 */ /* 0x0c2fe20000410000 */
[C---:B------:R-:W-:Y:S01]  /*2840*/  FMUL.FTZ R132, R134.reuse, R132 ;  /* 0x0000008486847220 */ /* 0x040fe20000410000 */
[-C--:B--2---:R-:W-:Y:S01]  /*2850*/  FFMA.FTZ R138, R134, R139.reuse, -R133 ;  /* 0x0000008b868a7223 */ /* 0x084fe20000010885 */
[----:B------:R-:W-:Y:S01]  /*2860*/  FFMA.FTZ R133, R135, R139, R140 ;  /* 0x0000008b87857223 */ /* 0x000fe2000001008c */
[C---:B------:R-:W-:Y:S01]  /*2870*/  FFMA.FTZ R134, R142.reuse, R134, -R37 ;  /* 0x000000868e867223 */ /* 0x040fe20000010825 */
[----:B0-----:R-:W-:Y:S01]  /*2880*/  FFMA.FTZ R135, R142, R135, R132 ;  /* 0x000000878e877223 */ /* 0x001fe20000010084 */
[----:B------:R-:W-:Y:S01]  /*2890*/  FADD.FTZ R137, R137, R138 ;  /* 0x0000008a89897221 */ /* 0x000fe20000010000 */
[----:B------:R-:W-:-:S07]  /*28a0*/  FADD.FTZ R136, R136, R133 ;  /* 0x0000008588887221 */ /* 0x000fce0000010000 */
.L_x_18137:
[----:B------:R-:W-:Y:S05]  /*28b0*/  BSYNC.RECONVERGENT B0 ;  /* 0x0000000000007941 */ /* 0x000fea0003800200 */
.L_x_18136:
[----:B------:R-:W-:Y:S01]  /*28c0*/  ISETP.GE.AND P1, PT, R57, UR8, PT ;  /* 0x0000000839007c0c */ /* 0x000fe2000bf26270 */
[C---:B-1----:R-:W-:Y:S01]  /*28d0*/  FFMA.FTZ R132, R36.reuse, R38, -R3 ;  /* 0x0000002624847223 */ /* 0x042fe20000010803 */
[----:B------:R-:W-:Y:S01]  /*28e0*/  FFMA.FTZ R2, R36, R39, R2 ;  /* 0x0000002724027223 */ /* 0x000fe20000010002 */
[----:B------:R-:W-:Y:S01]  /*28f0*/  HFMA2 R36, -RZ, RZ, 1.875, 0 ;  /* 0x3f800000ff247431 */ /* 0x000fe200000001ff */
[----:B------:R-:W-:Y:S02]  /*2900*/  ISETP.NE.OR P1, PT, R71, RZ, P1 ;  /* 0x000000ff4700720c */ /* 0x000fe40000f25670 */
[----:B------:R-:W-:Y:S02]  /*2910*/  CS2R R38, SRZ ;  /* 0x0000000000267805 */ /* 0x000fe4000001ff00 */
[----:B------:R-:W-:Y:S01]  /*2920*/  MOV R37, RZ ;  /* 0x000000ff00257202 */ /* 0x000fe20000000f00 */
[----:B------:R-:W-:Y:S01]  /*2930*/  FADD.FTZ R2, RZ, R2 ;  /* 0x00000002ff027221 */ /* 0x000fe20000010000 */
[----:B------:R-:W-:Y:S01]  /*2940*/  ISETP.GT.U32.AND P2, PT, R80, 0x1d, PT ;  /* 0x0000001d5000780c */ /* 0x000fe20003f44070 */
[----:B------:R-:W-:Y:S01]  /*2950*/  FADD.FTZ R132, R111, R132 ;  /* 0x000000846f847221 */ /* 0x000fe20000010000 */
[----:B------:R1:W4:Y:S01]  /*2960*/  SHFL.DOWN PT, R142, R134, 0x2, 0x1f ;  /* 0x08401f00868e7f89 */ /* 0x00032200000e0000 */
[C---:B------:R-:W-:Y:S01]  /*2970*/  FMUL.FTZ R133, R33.reuse, R2 ;  /* 0x0000000221857220 */ /* 0x040fe20000410000 */
[----:B------:R-:W-:Y:S01]  /*2980*/  BSSY.RECONVERGENT B0, `(.L_x_18138) ;  /* 0x0000016000007945 */ /* 0x000fe20003800200 */
[-C--:B------:R-:W-:Y:S01]  /*2990*/  FMUL.FTZ R3, R33, R132.reuse ;  /* 0x0000008421037220 */ /* 0x080fe20000410000 */
[----:B------:R1:W0:Y:S01]  /*29a0*/  SHFL.DOWN PT, R141, R137, 0x2, 0x1f ;  /* 0x08401f00898d7f89 */ /* 0x00022200000e0000 */
[----:B------:R-:W-:Y:S01]  /*29b0*/  FFMA.FTZ R133, R32, R132, -R133 ;  /* 0x0000008420857223 */ /* 0x000fe20000010885 */
[----:B------:R-:W-:Y:S01]  /*29c0*/  ISETP.GT.U32.AND P3, PT, R80, 0x1b, PT ;  /* 0x0000001b5000780c */ /* 0x000fe20003f64070 */
[----:B------:R-:W-:Y:S01]  /*29d0*/  FFMA.FTZ R3, R32, R2, R3 ;  /* 0x0000000220037223 */ /* 0x000fe20000010003 */
[----:B------:R-:W0:Y:S01]  /*29e0*/  @!P1 LDS.128 R36, [UR7+0x1d90] ;  /* 0x001d9007ff249984 */ /* 0x000e220008000c00 */
[----:B------:R-:W-:-:S02]  /*29f0*/  ISETP.GT.U32.AND P4, PT, R80, 0x17, PT ;  /* 0x000000175000780c */ /* 0x000fc40003f84070 */
[----:B------:R-:W-:Y:S01]  /*2a00*/  ISETP.GT.U32.AND P5, PT, R80, 0xf, PT ;  /* 0x0000000f5000780c */ /* 0x000fe20003fa4070 */
[----:B------:R1:W0:Y:S04]  /*2a10*/  SHFL.DOWN PT, R32, R135, 0x2, 0x1f ;  /* 0x08401f0087207f89 */ /* 0x00022800000e0000 */
[----:B---3--:R1:W3:Y:S01]  /*2a20*/  SHFL.DOWN PT, R140, R136, 0x2, 0x1f ;  /* 0x08401f00888c7f89 */ /* 0x0082e200000e0000 */
[----:B------:R-:W-:Y:S07]  /*2a30*/  @P2 BRA `(.L_x_18139) ;  /* 0x0000000000282947 */ /* 0x000fee0003800000 */
[CC--:B--23--:R-:W-:Y:S01]  /*2a40*/  FMUL.FTZ R139, R135.reuse, R140.reuse ;  /* 0x0000008c878b7220 */ /* 0x0ccfe20000410000 */
[C---:B------:R-:W-:Y:S01]  /*2a50*/  FMUL.FTZ R140, R134.reuse, R140 ;  /* 0x0000008c868c7220 */ /* 0x040fe20000410000 */
[CC--:B0-----:R-:W-:Y:S01]  /*2a60*/  FMUL.FTZ R33, R135.reuse, R32.reuse ;  /* 0x0000002087217220 */ /* 0x0c1fe20000410000 */
[C---:B------:R-:W-:Y:S01]  /*2a70*/  FMUL.FTZ R32, R134.reuse, R32 ;  /* 0x0000002086207220 */ /* 0x040fe20000410000 */
[CC--:B------:R-:W-:Y:S01]  /*2a80*/  FFMA.FTZ R138, R134.reuse, R141.reuse, -R139 ;  /* 0x0000008d868a7223 */ /* 0x0c0fe2000001088b */
[C---:B------:R-:W-:Y:S01]  /*2a90*/  FFMA.FTZ R139, R135.reuse, R141, R140 ;  /* 0x0000008d878b7223 */ /* 0x040fe2000001008c */
[-C--:B-1--4-:R-:W-:Y:S01]  /*2aa0*/  FFMA.FTZ R134, R134, R142.reuse, -R33 ;  /* 0x0000008e86867223 */ /* 0x092fe20000010821 */
[----:B------:R-:W-:Y:S01]  /*2ab0*/  FFMA.FTZ R135, R135, R142, R32 ;  /* 0x0000008e87877223 */ /* 0x000fe20000010020 */
[----:B------:R-:W-:Y:S01]  /*2ac0*/  FADD.FTZ R137, R137, R138 ;  /* 0x0000008a89897221 */ /* 0x000fe20000010000 */
[----:B------:R-:W-:-:S07]  /*2ad0*/  FADD.FTZ R136, R136, R139 ;  /* 0x0000008b88887221 */ /* 0x000fce0000010000 */
.L_x_18139:
[----:B------:R-:W-:Y:S05]  /*2ae0*/  BSYNC.RECONVERGENT B0 ;  /* 0x0000000000007941 */ /* 0x000fea0003800200 */
.L_x_18138:
[----:B----4-:R4:W1:Y:S01]  /*2af0*/  SHFL.DOWN PT, R142, R134, 0x4, 0x1f ;  /* 0x08801f00868e7f89 */ /* 0x01086200000e0000 */
[----:B------:R-:W-:Y:S03]  /*2b00*/  BSSY.RECONVERGENT B0, `(.L_x_18140) ;  /* 0x000000f000007945 */ /* 0x000fe60003800200 */
[----:B0-----:R4:W0:Y:S04]  /*2b10*/  SHFL.DOWN PT, R32, R135, 0x4, 0x1f ;  /* 0x08801f0087207f89 */ /* 0x00182800000e0000 */
[----:B------:R4:W0:Y:S04]  /*2b20*/  SHFL.DOWN PT, R141, R137, 0x4, 0x1f ;  /* 0x08801f00898d7f89 */ /* 0x00082800000e0000 */
[----:B---3--:R4:W3:Y:S01]  /*2b30*/  SHFL.DOWN PT, R140, R136, 0x4, 0x1f ;  /* 0x08801f00888c7f89 */ /* 0x0088e200000e0000 */
[----:B------:R-:W-:Y:S05]  /*2b40*/  @P3 BRA `(.L_x_18141) ;  /* 0x0000000000283947 */ /* 0x000fea0003800000 */
        /* <DEDUP_REMOVED lines=10> */
.L_x_18141:
[----:B------:R-:W-:Y:S05]  /*2bf0*/  BSYNC.RECONVERGENT B0 ;  /* 0x0000000000007941 */ /* 0x000fea0003800200 */
.L_x_18140:
[----:B-1----:R1:W1:Y:S01]  /*2c00*/  SHFL.DOWN PT, R142, R134, 0x8, 0x1f ;  /* 0x09001f00868e7f89 */ /* 0x00226200000e0000 */
[----:B------:R-:W-:Y:S03]  /*2c10*/  BSSY.RECONVERGENT B0, `(.L_x_18142) ;  /* 0x000000f000007945 */ /* 0x000fe60003800200 */
[----:B0-----:R0:W0:Y:S04]  /*2c20*/  SHFL.DOWN PT, R32, R135, 0x8, 0x1f ;  /* 0x09001f0087207f89 */ /* 0x00102800000e0000 */
[----:B------:R0:W0:Y:S04]  /*2c30*/  SHFL.DOWN PT, R141, R137, 0x8, 0x1f ;  /* 0x09001f00898d7f89 */ /* 0x00002800000e0000 */
[----:B---3--:R3:W0:Y:S01]  /*2c40*/  SHFL.DOWN PT, R140, R136, 0x8, 0x1f ;  /* 0x09001f00888c7f89 */ /* 0x00862200000e0000 */
[----:B------:R-:W-:Y:S05]  /*2c50*/  @P4 BRA `(.L_x_18143) ;  /* 0x0000000000284947 */ /* 0x000fea0003800000 */
[CC--:B0-2---:R-:W-:Y:S01]  /*2c60*/  FMUL.FTZ R139, R135.reuse, R140.reuse ;  /* 0x0000008c878b7220 */ /* 0x0c5fe20000410000 */
[C---:B------:R-:W-:Y:S01]  /*2c70*/  FMUL.FTZ R140, R134.reuse, R140 ;  /* 0x0000008c868c7220 */ /* 0x040fe20000410000 */
[CC--:B------:R-:W-:Y:S01]  /*2c80*/  FMUL.FTZ R33, R135.reuse, R32.reuse ;  /* 0x0000002087217220 */ /* 0x0c0fe20000410000 */
[C---:B------:R-:W-:Y:S01]  /*2c90*/  FMUL.FTZ R32, R134.reuse, R32 ;  /* 0x0000002086207220 */ /* 0x040fe20000410000 */
[CC--:B------:R-:W-:Y:S01]  /*2ca0*/  FFMA.FTZ R138, R134.reuse, R141.reuse, -R139 ;  /* 0x0000008d868a7223 */ /* 0x0c0fe2000001088b */
[C---:B------:R-:W-:Y:S01]  /*2cb0*/  FFMA.FTZ R139, R135.reuse, R141, R140 ;  /* 0x0000008d878b7223 */ /* 0x040fe2000001008c */
[-C--:B-1--4-:R-:W-:Y:S01]  /*2cc0*/  FFMA.FTZ R134, R134, R142.reuse, -R33 ;  /* 0x0000008e86867223 */ /* 0x092fe20000010821 */
[----:B------:R-:W-:Y:S01]  /*2cd0*/  FFMA.FTZ R135, R135, R142, R32 ;  /* 0x0000008e87877223 */ /* 0x000fe20000010020 */
[----:B------:R-:W-:Y:S01]  /*2ce0*/  FADD.FTZ R137, R137, R138 ;  /* 0x0000008a89897221 */ /* 0x000fe20000010000 */
[----:B---3--:R-:W-:-:S07]  /*2cf0*/  FADD.FTZ R136, R136, R139 ;  /* 0x0000008b88887221 */ /* 0x008fce0000010000 */
.L_x_18143:
[----:B------:R-:W-:Y:S05]  /*2d00*/  BSYNC.RECONVERGENT B0 ;  /* 0x0000000000007941 */ /* 0x000fea0003800200 */
.L_x_18142:
[----:B------:R1:W2:Y:S01]  /*2d10*/  SHFL.DOWN PT, R144, R134, 0x10, 0x1f ;  /* 0x0a001f0086907f89 */ /* 0x0002a200000e0000 */
[----:B------:R-:W-:Y:S01]  /*2d20*/  BSSY.RECONVERGENT B0, `(.L_x_18144) ;  /* 0x0000010000007945 */ /* 0x000fe20003800200 */
[----:B0-----:R-:W-:Y:S02]  /*2d30*/  FMUL.FTZ R32, R128, R132 ;  /* 0x0000008480207220 */ /* 0x001fe40000410000 */
[----:B------:R0:W0:Y:S04]  /*2d40*/  SHFL.DOWN PT, R138, R135, 0x10, 0x1f ;  /* 0x0a001f00878a7f89 */ /* 0x00002800000e0000 */
[----:B------:R0:W0:Y:S04]  /*2d50*/  SHFL.DOWN PT, R141, R137, 0x10, 0x1f ;  /* 0x0a001f00898d7f89 */ /* 0x00002800000e0000 */
[----:B-1----:R1:W0:Y:S01]  /*2d60*/  SHFL.DOWN PT, R142, R136, 0x10, 0x1f ;  /* 0x0a001f00888e7f89 */ /* 0x00222200000e0000 */
[----:B------:R-:W-:Y:S05]  /*2d70*/  @P5 BRA `(.L_x_18145) ;  /* 0x0000000000285947 */ /* 0x000fea0003800000 */
[CC--:B0-2---:R-:W-:Y:S01]  /*2d80*/  FMUL.FTZ R139, R135.reuse, R142.reuse ;  /* 0x0000008e878b7220 */ /* 0x0c5fe20000410000 */
[C---:B------:R-:W-:Y:S01]  /*2d90*/  FMUL.FTZ R142, R134.reuse, R142 ;  /* 0x0000008e868e7220 */ /* 0x040fe20000410000 */
[CC--:B------:R-:W-:Y:S01]  /*2da0*/  FMUL.FTZ R33, R135.reuse, R138.reuse ;  /* 0x0000008a87217220 */ /* 0x0c0fe20000410000 */
[C---:B------:R-:W-:Y:S01]  /*2db0*/  FMUL.FTZ R138, R134.reuse, R138 ;  /* 0x0000008a868a7220 */ /* 0x040fe20000410000 */
[CC--:B------:R-:W-:Y:S01]  /*2dc0*/  FFMA.FTZ R140, R134.reuse, R141.reuse, -R139 ;  /* 0x0000008d868c7223 */ /* 0x0c0fe2000001088b */
[C---:B------:R-:W-:Y:S01]  /*2dd0*/  FFMA.FTZ R139, R135.reuse, R141, R142 ;  /* 0x0000008d878b7223 */ /* 0x040fe2000001008e */
[-C--:B----4-:R-:W-:Y:S01]  /*2de0*/  FFMA.FTZ R134, R134, R144.reuse, -R33 ;  /* 0x0000009086867223 */ /* 0x090fe20000010821 */
[----:B------:R-:W-:Y:S01]  /*2df0*/  FFMA.FTZ R135, R135, R144, R138 ;  /* 0x0000009087877223 */ /* 0x000fe2000001008a */
[----:B------:R-:W-:Y:S01]  /*2e00*/  FADD.FTZ R137, R137, R140 ;  /* 0x0000008c89897221 */ /* 0x000fe20000010000 */
[----:B-1-3--:R-:W-:-:S07]  /*2e10*/  FADD.FTZ R136, R136, R139 ;  /* 0x0000008b88887221 */ /* 0x00afce0000010000 */
.L_x_18145:
[----:B------:R-:W-:Y:S05]  /*2e20*/  BSYNC.RECONVERGENT B0 ;  /* 0x0000000000007941 */ /* 0x000fea0003800200 */
.L_x_18144:
[----:B------:R-:W-:Y:S01]  /*2e30*/  SHFL.DOWN PT, R140, R135, 0x1, 0x1f ;  /* 0x08201f00878c7f89 */ /* 0x000fe200000e0000 */
[-C--:B------:R-:W-:Y:S01]  /*2e40*/  FMUL.FTZ R33, R128, R2.reuse ;  /* 0x0000000280217220 */ /* 0x080fe20000410000 */
[----:B------:R-:W-:Y:S01]  /*2e50*/  FFMA.FTZ R32, R127, R2, R32 ;  /* 0x000000027f207223 */ /* 0x000fe20000010020 */
[----:B------:R-:W-:Y:S01]  /*2e60*/  ISETP.NE.AND P1, PT, R71, 0x1f, PT ;  /* 0x0000001f4700780c */ /* 0x000fe20003f25270 */
[----:B0-----:R-:W0:Y:S01]  /*2e70*/  SHFL.IDX PT, R138, R39, RZ, 0x1f ;  /* 0x00001fff278a7589 */ /* 0x001e2200000e0000 */
[----:B------:R-:W-:Y:S01]  /*2e80*/  FFMA.FTZ R33, R127, R132, -R33 ;  /* 0x000000847f217223 */ /* 0x000fe20000010821 */
[----:B------:R-:W-:Y:S01]  /*2e90*/  FADD.FTZ R32, RZ, R32 ;  /* 0x00000020ff207221 */ /* 0x000fe20000010000 */
[----:B------:R-:W-:Y:S01]  /*2ea0*/  FFMA.FTZ R146, R0, R133, RZ ;  /* 0x0000008500927223 */ /* 0x000fe200000100ff */
[----:B------:R-:W5:Y:S01]  /*2eb0*/  SHFL.DOWN PT, R147, R134, 0x1, 0x1f ;  /* 0x08201f0086937f89 */ /* 0x000f6200000e0000 */
[----:B------:R-:W-:Y:S01]  /*2ec0*/  FADD.FTZ R33, R112, R33 ;  /* 0x0000002170217221 */ /* 0x000fe20000010000 */
[-C--:B------:R-:W-:Y:S01]  /*2ed0*/  FMUL.FTZ R143, R35, R32.reuse ;  /* 0x00000020238f7220 */ /* 0x080fe20000410000 */
[-C--:B--2---:R-:W-:Y:S01]  /*2ee0*/  FMUL.FTZ R144, R125, R32.reuse ;  /* 0x000000207d907220 */ /* 0x084fe20000410000 */
[----:B------:R-:W2:Y:S01]  /*2ef0*/  SHFL.IDX PT, R139, R38, RZ, 0x1f ;  /* 0x00001fff268b7589 */ /* 0x000ea200000e0000 */
[-C--:B------:R-:W-:Y:S01]  /*2f00*/  FMUL.FTZ R145, R35, R33.reuse ;  /* 0x0000002123917220 */ /* 0x080fe20000410000 */
[-C--:B------:R-:W-:Y:S01]  /*2f10*/  FMUL.FTZ R35, R125, R33.reuse ;  /* 0x000000217d237220 */ /* 0x080fe20000410000 */
[CC--:B------:R-:W-:Y:S01]  /*2f20*/  FFMA.FTZ R143, R34.reuse, R33.reuse, -R143 ;  /* 0x00000021228f7223 */ /* 0x0c0fe2000001088f */
[----:B------:R-:W2:Y:S01]  /*2f30*/  SHFL.DOWN PT, R141, R137, 0x1, 0x1f ;  /* 0x08201f00898d7f89 */ /* 0x000ea200000e0000 */
[-C--:B------:R-:W-:Y:S01]  /*2f40*/  FFMA.FTZ R145, R34, R32.reuse, R145 ;  /* 0x0000002022917223 */ /* 0x080fe20000010091 */
[C---:B------:R-:W-:Y:S01]  /*2f50*/  FFMA.FTZ R35, R126.reuse, R32, R35 ;  /* 0x000000207e237223 */ /* 0x040fe20000010023 */
[----:B------:R-:W-:Y:S01]  /*2f60*/  FFMA.FTZ R34, R126, R33, -R144 ;  /* 0x000000217e227223 */ /* 0x000fe20000010890 */
[----:B------:R-:W2:Y:S01]  /*2f70*/  SHFL.DOWN PT, R142, R136, 0x1, 0x1f ;  /* 0x08201f00888e7f89 */ /* 0x000ea200000e0000 */
[----:B------:R-:W-:Y:S01]  /*2f80*/  FFMA.FTZ R144, -R0, R3, RZ ;  /* 0x0000000300907223 */ /* 0x000fe200000101ff */
[----:B------:R-:W-:Y:S01]  /*2f90*/  FADD.FTZ R3, RZ, R35 ;  /* 0x00000023ff037221 */ /* 0x000fe20000010000 */
[----:B------:R-:W-:Y:S01]  /*2fa0*/  FADD.FTZ R34, R113, R34 ;  /* 0x0000002271227221 */ /* 0x000fe20000010000 */
[C---:B------:R-:W-:Y:S01]  /*2fb0*/  FFMA.FTZ R143, R105.reuse, R143, R146 ;  /* 0x0000008f698f7223 */ /* 0x040fe20000010092 */
[----:B------:R-:W-:Y:S01]  /*2fc0*/  FFMA.FTZ R35, -R105, R145, R144 ;  /* 0x0000009169237223 */ /* 0x000fe20000010190 */
[CC--:B------:R-:W-:Y:S01]  /*2fd0*/  FMUL.FTZ R133, R29.reuse, R3.reuse ;  /* 0x000000031d857220 */ /* 0x0c0fe20000410000 */
[----:B------:R-:W-:Y:S01]  /*2fe0*/  FMUL.FTZ R146, R29, R34 ;  /* 0x000000221d927220 */ /* 0x000fe20000410000 */
[----:B0-----:R-:W-:Y:S01]  /*2ff0*/  @P1 FMUL.FTZ R144, R140, R138 ;  /* 0x0000008a8c901220 */ /* 0x001fe20000410000 */
[----:B----4-:R-:W-:Y:S01]  /*3000*/  SHFL.IDX PT, R137, R137, RZ, 0x1f ;  /* 0x00001fff89897589 */ /* 0x010fe200000e0000 */
[C---:B------:R-:W-:Y:S01]  /*3010*/  FFMA.FTZ R145, R28.reuse, R34, -R133 ;  /* 0x000000221c917223 */ /* 0x040fe20000010885 */
[-C--:B------:R-:W-:Y:S01]  /*3020*/  FFMA.FTZ R28, R28, R3.reuse, R146 ;  /* 0x000000031c1c7223 */ /* 0x080fe20000010092 */
[----:B-----5:R-:W-:Y:S01]  /*3030*/  @P1 FMUL.FTZ R29, R147, R138 ;  /* 0x0000008a931d1220 */ /* 0x020fe20000410000 */
[----:B------:R-:W-:Y:S01]  /*3040*/  FMUL.FTZ R146, R98, R32 ;  /* 0x0000002062927220 */ /* 0x000fe20000410000 */
[----:B------:R-:W-:Y:S01]  /*3050*/  FMUL.FTZ R149, R99, R3 ;  /* 0x0000000363957220 */ /* 0x000fe20000410000 */
[----:B-1-3--:R-:W-:Y:S01]  /*3060*/  SHFL.IDX PT, R136, R136, RZ, 0x1f ;  /* 0x00001fff88887589 */ /* 0x00afe200000e0000 */
[-C--:B--2---:R-:W-:Y:S01]  /*3070*/  @P1 FFMA.FTZ R144, R147, R139.reuse, -R144 ;  /* 0x0000008b93901223 */ /* 0x084fe20000010890 */
[----:B------:R-:W-:Y:S01]  /*3080*/  @P1 FFMA.FTZ R133, R140, R139, R29 ;  /* 0x0000008b8c851223 */ /* 0x000fe2000001001d */
[----:B------:R-:W-:Y:S01]  /*3090*/  FFMA.FTZ R29, R106, R145, R143 ;  /* 0x000000916a1d7223 */ /* 0x000fe2000001008f */
[----:B------:R-:W-:Y:S01]  /*30a0*/  FMUL.FTZ R140, R98, R2 ;  /* 0x00000002628c7220 */ /* 0x000fe20000410000 */
[----:B------:R-:W-:Y:S01]  /*30b0*/  @P1 FADD.FTZ R139, R141, R144 ;  /* 0x000000908d8b1221 */ /* 0x000fe20000010000 */
[----:B------:R-:W-:Y:S01]  /*30c0*/  FMUL.FTZ R145, R123, R34 ;  /* 0x000000227b917220 */ /* 0x000fe20000410000 */
[----:B------:R0:W1:Y:S01]  /*30d0*/  SHFL.IDX PT, R144, R135, RZ, 0x1f ;  /* 0x00001fff87907589 */ /* 0x00006200000e0000 */
[----:B------:R-:W-:Y:S01]  /*30e0*/  FFMA.FTZ R141, R99, R132, R140 ;  /* 0x00000084638d7223 */ /* 0x000fe2000001008c */
[----:B------:R-:W-:Y:S01]  /*30f0*/  @P1 FADD.FTZ R138, R142, R133 ;  /* 0x000000858e8a1221 */ /* 0x000fe20000010000 */
[-C--:B------:R-:W-:Y:S01]  /*3100*/  FMUL.FTZ R133, R123, R3.reuse ;  /* 0x000000037b857220 */ /* 0x080fe20000410000 */
[----:B------:R2:W3:Y:S01]  /*3110*/  SHFL.IDX PT, R142, R134, RZ, 0x1f ;  /* 0x00001fff868e7589 */ /* 0x0004e200000e0000 */
[C---:B------:R-:W-:Y:S01]  /*3120*/  FFMA.FTZ R140, R124.reuse, R3, R145 ;  /* 0x000000037c8c7223 */ /* 0x040fe20000010091 */
[C---:B------:R-:W-:Y:S01]  /*3130*/  FMUL.FTZ R143, R99.reuse, R2 ;  /* 0x00000002638f7220 */ /* 0x040fe20000410000 */
[----:B------:R-:W-:Y:S01]  /*3140*/  FFMA.FTZ R145, R124, R34, -R133 ;  /* 0x000000227c917223 */ /* 0x000fe20000010885 */
[C---:B------:R-:W-:Y:S01]  /*3150*/  FMUL.FTZ R147, R99.reuse, R32 ;  /* 0x0000002063937220 */ /* 0x040fe20000410000 */
[----:B------:R-:W-:Y:S01]  /*3160*/  FADD.FTZ R133, RZ, R140 ;  /* 0x0000008cff857221 */ /* 0x000fe20000010000 */
[----:B------:R-:W-:Y:S01]  /*3170*/  FFMA.FTZ R143, R98, R132, -R143 ;  /* 0x00000084628f7223 */ /* 0x000fe2000001088f */
[----:B0-----:R-:W-:Y:S01]  /*3180*/  FADD.FTZ R135, R114, R145 ;  /* 0x0000009172877221 */ /* 0x001fe20000010000 */
[C---:B--2---:R-:W-:Y:S01]  /*3190*/  FFMA.FTZ R134, R99.reuse, R33, R146 ;  /* 0x0000002163867223 */ /* 0x044fe20000010092 */
[----:B------:R-:W-:Y:S01]  /*31a0*/  FMUL.FTZ R148, R99, R133 ;  /* 0x0000008563947220 */ /* 0x000fe20000410000 */
[C---:B------:R-:W-:Y:S01]  /*31b0*/  FFMA.FTZ R140, R98.reuse, R33, -R147 ;  /* 0x00000021628c7223 */ /* 0x040fe20000010893 */
[C---:B------:R-:W-:Y:S01]  /*31c0*/  FMUL.FTZ R146, R98.reuse, R3 ;  /* 0x0000000362927220 */ /* 0x040fe20000410000 */
[CC--:B------:R-:W-:Y:S01]  /*31d0*/  FFMA.FTZ R149, R98.reuse, R34.reuse, -R149 ;  /* 0x0000002262957223 */ /* 0x0c0fe20000010895 */
[C---:B------:R-:W-:Y:S01]  /*31e0*/  FFMA.FTZ R145, R98.reuse, R135, -R148 ;  /* 0x0000008762917223 */ /* 0x040fe20000010894 */
[----:B------:R-:W-:Y:S01]  /*31f0*/  FMUL.FTZ R148, R98, R133 ;  /* 0x0000008562947220 */ /* 0x000fe20000410000 */
[-C--:B------:R-:W-:Y:S01]  /*3200*/  FMUL.FTZ R98, R138, R43.reuse ;  /* 0x0000002b8a627220 */ /* 0x080fe20000410000 */
[----:B------:R-:W-:Y:S01]  /*3210*/  FMUL.FTZ R153, R139, R43 ;  /* 0x0000002b8b997220 */ /* 0x000fe20000410000 */
[----:B------:R-:W-:Y:S01]  /*3220*/  FFMA.FTZ R147, R99, R34, R146 ;  /* 0x0000002263937223 */ /* 0x000fe20000010092 */
[----:B------:R-:W-:Y:S01]  /*3230*/  ISETP.NE.AND P2, PT, R71, RZ, PT ;  /* 0x000000ff4700720c */ /* 0x000fe20003f45270 */
[-C--:B------:R-:W-:Y:S01]  /*3240*/  FFMA.FTZ R146, R139, R42.reuse, R98 ;  /* 0x0000002a8b927223 */ /* 0x080fe20000010062 */
[C---:B-1----:R-:W-:Y:S01]  /*3250*/  FMUL.FTZ R151, R144.reuse, R39 ;  /* 0x0000002790977220 */ /* 0x042fe20000410000 */
[----:B------:R-:W-:Y:S01]  /*3260*/  FMUL.FTZ R43, R144, R37 ;  /* 0x00000025902b7220 */ /* 0x000fe20000410000 */
[----:B------:R-:W-:Y:S01]  /*3270*/  FFMA.FTZ R153, R138, R42, -R153 ;  /* 0x0000002a8a997223 */ /* 0x000fe20000010899 */
[----:B------:R-:W-:Y:S01]  /*3280*/  FADD.FTZ R129, R129, R146 ;  /* 0x0000009281817221 */ /* 0x000fe20000010000 */
[-C--:B---3--:R-:W-:Y:S01]  /*3290*/  FFMA.FTZ R98, R142, R38.reuse, -R151 ;  /* 0x000000268e627223 */ /* 0x088fe20000010897 */
[C---:B------:R-:W-:Y:S01]  /*32a0*/  FMUL.FTZ R38, R144.reuse, R38 ;  /* 0x0000002690267220 */ /* 0x040fe20000410000 */
[-C--:B------:R-:W-:Y:S01]  /*32b0*/  FMUL.FTZ R144, R144, R36.reuse ;  /* 0x0000002490907220 */ /* 0x080fe20000410000 */
[----:B------:R-:W-:Y:S01]  /*32c0*/  FFMA.FTZ R36, R142, R36, -R43 ;  /* 0x000000248e247223 */ /* 0x000fe2000001082b */
[----:B------:R-:W-:Y:S01]  /*32d0*/  FADD.FTZ R43, R130, R153 ;  /* 0x00000099822b7221 */ /* 0x000fe20000010000 */
[C---:B------:R-:W-:Y:S01]  /*32e0*/  FFMA.FTZ R39, R142.reuse, R39, R38 ;  /* 0x000000278e277223 */ /* 0x040fe20000010026 */
[----:B------:R-:W-:Y:S01]  /*32f0*/  FADD.FTZ R38, R137, R98 ;  /* 0x0000006289267221 */ /* 0x000fe20000010000 */
[----:B------:R-:W-:Y:S01]  /*3300*/  P2R R42, PR, RZ, 0x4 ;  /* 0x00000004ff2a7803 */ /* 0x000fe20000000000 */
[C---:B------:R-:W-:Y:S01]  /*3310*/  FMUL.FTZ R137, R123.reuse, R43 ;  /* 0x0000002b7b897220 */ /* 0x040fe20000410000 */
[----:B------:R-:W-:Y:S01]  /*3320*/  FMUL.FTZ R42, R123, R129 ;  /* 0x000000817b2a7220 */ /* 0x000fe20000410000 */
[----:B------:R-:W-:Y:S01]  /*3330*/  FFMA.FTZ R37, R142, R37, R144 ;  /* 0x000000258e257223 */ /* 0x000fe20000010090 */
[----:B------:R-:W-:Y:S01]  /*3340*/  FADD.FTZ R39, R136, R39 ;  /* 0x0000002788277221 */ /* 0x000fe20000010000 */
[C---:B------:R-:W-:Y:S01]  /*3350*/  FFMA.FTZ R137, R124.reuse, R129, R137 ;  /* 0x000000817c897223 */ /* 0x040fe20000010089 */
[----:B------:R-:W-:Y:S01]  /*3360*/  FFMA.FTZ R42, R124, R43, -R42 ;  /* 0x0000002b7c2a7223 */ /* 0x000fe2000001082a */
[----:B------:R-:W-:Y:S01]  /*3370*/  FFMA.FTZ R99, R99, R135, R148 ;  /* 0x0000008763637223 */ /* 0x000fe20000010094 */
[----:B------:R-:W-:Y:S01]  /*3380*/  FMUL.FTZ R98, R0, R143 ;  /* 0x0000008f00627220 */ /* 0x000fe20000410000 */
[----:B------:R-:W-:Y:S01]  /*3390*/  FADD.FTZ R118, R118, R137 ;  /* 0x0000008976767221 */ /* 0x000fe20000010000 */
[----:B------:R-:W-:Y:S01]  /*33a0*/  FADD.FTZ R42, R117, R42 ;  /* 0x0000002a752a7221 */ /* 0x000fe20000010000 */
[----:B------:R0:W-:Y:S01]  /*33b0*/  @!P2 STS.128 [UR7+0x1d90], R36 ;  /* 0x001d9024ff00a988 */ /* 0x0001e20008000c07 */
[----:B------:R-:W-:Y:S01]  /*33c0*/  FMUL.FTZ R141, R0, -R141 ;  /* 0x8000008d008d7220 */ /* 0x000fe20000410000 */
[----:B------:R-:W-:Y:S01]  /*33d0*/  FMUL.FTZ R117, R125, R118 ;  /* 0x000000767d757220 */ /* 0x000fe20000410000 */
[C---:B------:R-:W-:Y:S01]  /*33e0*/  FMUL.FTZ R123, R105.reuse, R140 ;  /* 0x0000008c697b7220 */ /* 0x040fe20000410000 */
[----:B------:R-:W-:Y:S01]  /*33f0*/  FMUL.FTZ R137, R105, -R134 ;  /* 0x8000008669897220 */ /* 0x000fe20000410000 */
[C---:B------:R-:W-:Y:S01]  /*3400*/  FMUL.FTZ R149, R106.reuse, R149 ;  /* 0x000000956a957220 */ /* 0x040fe20000410000 */
[----:B------:R-:W-:Y:S01]  /*3410*/  FMUL.FTZ R147, R106, -R147 ;  /* 0x800000936a937220 */ /* 0x000fe20000410000 */
[----:B------:R-:W-:Y:S01]  /*3420*/  FMUL.FTZ R145, R108, R145 ;  /* 0x000000916c917220 */ /* 0x000fe20000410000 */
[----:B------:R1:W-:Y:S01]  /*3430*/  STS [R45+0x420], R98 ;  /* 0x000420622d007388 */ /* 0x0003e20000000800 */
[----:B------:R-:W-:Y:S01]  /*3440*/  FMUL.FTZ R125, R125, R42 ;  /* 0x0000002a7d7d7220 */ /* 0x000fe20000410000 */
[----:B------:R-:W-:Y:S01]  /*3450*/  FADD.FTZ R132, -R111, R132 ;  /* 0x000000846f847221 */ /* 0x000fe20000010100 */
[----:B------:R-:W-:Y:S01]  /*3460*/  LEA R124, R107, -R116, 0x1 ;  /* 0x800000746b7c7211 */ /* 0x000fe200078e08ff */
[----:B------:R-:W-:Y:S01]  /*3470*/  STS [R44+0x4], R141 ;  /* 0x0000048d2c007388 */ /* 0x000fe20000000800 */
[C---:B------:R-:W-:Y:S01]  /*3480*/  FFMA.FTZ R125, R126.reuse, R118, R125 ;  /* 0x000000767e7d7223 */ /* 0x040fe2000001007d */
[----:B0-----:R-:W-:Y:S01]  /*3490*/  FFMA.FTZ R36, R126, R42, -R117 ;  /* 0x0000002a7e247223 */ /* 0x001fe20000010875 */
[----:B------:R-:W-:Y:S01]  /*34a0*/  FMUL.FTZ R117, R108, -R99 ;  /* 0x800000636c757220 */ /* 0x000fe20000410000 */
[----:B------:R0:W-:Y:S01]  /*34b0*/  STS [R44+0x8], R123 ;  /* 0x0000087b2c007388 */ /* 0x0001e20000000800 */
[----:B------:R-:W-:Y:S01]  /*34c0*/  FADD.FTZ R120, R120, R125 ;  /* 0x0000007d78787221 */ /* 0x000fe20000010000 */
[----:B------:R-:W-:Y:S01]  /*34d0*/  FADD.FTZ R119, R119, R36 ;  /* 0x0000002477777221 */ /* 0x000fe20000010000 */
[----:B------:R-:W-:Y:S01]  /*34e0*/  FADD.FTZ R39, -R112, R33 ;  /* 0x0000002170277221 */ /* 0x000fe20000010100 */
[----:B------:R-:W-:Y:S01]  /*34f0*/  STS [R44+0xc], R137 ;  /* 0x00000c892c007388 */ /* 0x000fe20000000800 */
[----:B------:R-:W-:Y:S01]  /*3500*/  ISETP.GE.AND P1, PT, R124, 0x1, PT ;  /* 0x000000017c00780c */ /* 0x000fe20003f26270 */
        /* <DEDUP_REMOVED lines=10> */
[----:B------:R-:W-:Y:S01]  /*35b0*/  STS [R44+0x18], R145 ;  /* 0x000018912c007388 */ /* 0x000fe20000000800 */
[----:B-1----:R-:W-:Y:S01]  /*35c0*/  FMUL.FTZ R98, R32, R36 ;  /* 0x0000002420627220 */ /* 0x002fe20000410000 */
[C---:B------:R-:W-:Y:S01]  /*35d0*/  FMUL.FTZ R33, R82.reuse, R37 ;  /* 0x0000002552217220 */ /* 0x040fe20000410000 */
[----:B------:R-:W-:Y:S01]  /*35e0*/  FMUL.FTZ R99, R82, R121 ;  /* 0x0000007952637220 */ /* 0x000fe20000410000 */
[----:B------:R1:W-:Y:S01]  /*35f0*/  STS [R44+0x1c], R117 ;  /* 0x00001c752c007388 */ /* 0x0003e20000000800 */
[----:B0-----:R-:W-:Y:S01]  /*3600*/  FFMA.FTZ R123, -R106, R28, R35 ;  /* 0x0000001c6a7b7223 */ /* 0x001fe20000010123 */
[-C--:B------:R-:W-:Y:S01]  /*3610*/  FFMA.FTZ R98, R39, R38.reuse, -R98 ;  /* 0x0000002627627223 */ /* 0x080fe20000010862 */
[----:B------:R-:W-:Y:S01]  /*3620*/  FMUL.FTZ R28, R2, R99 ;  /* 0x00000063021c7220 */ /* 0x000fe20000410000 */
[----:B------:R-:W-:Y:S01]  /*3630*/  BAR.SYNC.DEFER_BLOCKING 0x0 ;  /* 0x0000000000007b1d */ /* 0x000fe20000010000 */
[----:B------:R-:W-:Y:S01]  /*3640*/  FMUL.FTZ R38, R32, R38 ;  /* 0x0000002620267220 */ /* 0x000fe20000410000 */
[----:B------:R-:W-:Y:S01]  /*3650*/  FMUL.FTZ R35, R103, R118 ;  /* 0x0000007667237220 */ /* 0x000fe20000410000 */
[----:B------:R-:W-:Y:S01]  /*3660*/  FFMA.FTZ R28, R132, R33, R28 ;  /* 0x00000021841c7223 */ /* 0x000fe2000001001c */
[----:B------:R-:W-:Y:S01]  /*3670*/  FADD.FTZ R34, -R113, R34 ;  /* 0x0000002271227221 */ /* 0x000fe20000010100 */
[----:B------:R-:W-:Y:S01]  /*3680*/  FMUL.FTZ R127, R31, R133 ;  /* 0x000000851f7f7220 */ /* 0x000fe20000410000 */
[----:B-1----:R-:W-:Y:S01]  /*3690*/  FMUL.FTZ R117, R2, R33 ;  /* 0x0000002102757220 */ /* 0x002fe20000410000 */
[----:B------:R-:W-:Y:S01]  /*36a0*/  FADD.FTZ R28, RZ, R28 ;  /* 0x0000001cff1c7221 */ /* 0x000fe20000010000 */
[----:B------:R-:W-:Y:S01]  /*36b0*/  FMUL.FTZ R125, R3, R35 ;  /* 0x00000023037d7220 */ /* 0x000fe20000410000 */
[----:B------:R-:W-:Y:S01]  /*36c0*/  BSSY.RECONVERGENT B0, `(.L_x_18146) ;  /* 0x0000014000007945 */ /* 0x000fe20003800200 */
[----:B------:R-:W-:Y:S01]  /*36d0*/  FFMA.FTZ R117, R132, R99, -R117 ;  /* 0x0000006384757223 */ /* 0x000fe20000010875 */
[----:B------:R-:W-:Y:S01]  /*36e0*/  FFMA.FTZ R99, R39, R36, R38 ;  /* 0x0000002427637223 */ /* 0x000fe20000010026 */
[----:B------:R-:W-:Y:S01]  /*36f0*/  FMUL.FTZ R38, R103, R42 ;  /* 0x0000002a67267220 */ /* 0x000fe20000410000 */
[----:B------:R-:W-:Y:S01]  /*3700*/  ISETP.GE.AND P2, PT, R124, 0x21, PT ;  /* 0x000000217c00780c */ /* 0x000fe20003f46270 */
[----:B------:R-:W-:Y:S01]  /*3710*/  FADD.FTZ R117, RZ, R117 ;  /* 0x00000075ff757221 */ /* 0x000fe20000010000 */
[----:B------:R-:W-:Y:S01]  /*3720*/  FADD.FTZ R28, R28, R99 ;  /* 0x000000631c1c7221 */ /* 0x000fe20000010000 */
[-C--:B------:R-:W-:Y:S01]  /*3730*/  FMUL.FTZ R99, R3, R38.reuse ;  /* 0x0000002603637220 */ /* 0x080fe20000410000 */
[C---:B------:R-:W-:Y:S01]  /*3740*/  FFMA.FTZ R125, R34.reuse, R38, -R125 ;  /* 0x00000026227d7223 */ /* 0x040fe2000001087d */
[----:B------:R-:W-:Y:S01]  /*3750*/  FMUL.FTZ R38, R31, R135 ;  /* 0x000000871f267220 */ /* 0x000fe20000410000 */
[----:B------:R-:W-:Y:S01]  /*3760*/  FADD.FTZ R98, R117, R98 ;  /* 0x0000006275627221 */ /* 0x000fe20000010000 */
[----:B------:R-:W-:Y:S01]  /*3770*/  FFMA.FTZ R99, R34, R35, R99 ;  /* 0x0000002322637223 */ /* 0x000fe20000010063 */
[C---:B------:R-:W-:Y:S01]  /*3780*/  FFMA.FTZ R127, R30.reuse, R135, -R127 ;  /* 0x000000871e7f7223 */ /* 0x040fe2000001087f */
[----:B------:R-:W-:Y:S01]  /*3790*/  FFMA.FTZ R122, R30, R133, R38 ;  /* 0x000000851e7a7223 */ /* 0x000fe20000010026 */
[----:B------:R-:W-:Y:S01]  /*37a0*/  FADD.FTZ R98, R98, R125 ;  /* 0x0000007d62627221 */ /* 0x000fe20000010000 */
[----:B------:R0:W1:Y:S01]  /*37b0*/  LDS R137, [R53+0x4a0] ;  /* 0x0004a00035897984 */ /* 0x0000620000000800 */
[----:B------:R-:W-:Y:S01]  /*37c0*/  FADD.FTZ R28, R28, R99 ;  /* 0x000000631c1c7221 */ /* 0x000fe20000010000 */
[----:B------:R-:W-:Y:S06]  /*37d0*/  @!P1 BRA `(.L_x_18147) ;  /* 0x0000000000089947 */ /* 0x000fec0003800000 */
[----:B------:R-:W2:Y:S04]  /*37e0*/  LDS R31, [R55+0x420] ;  /* 0x00042000371f7984 */ /* 0x000ea80000000800 */
[----:B--2---:R2:W-:Y:S02]  /*37f0*/  REDG.E.ADD.F32.FTZ.RN.STRONG.GPU desc[UR16][R40.64], R31 ;  /* 0x0000001f280079a6 */ /* 0x0045e4000c12f310 */
.L_x_18147:
[----:B------:R-:W-:Y:S05]  /*3800*/  BSYNC.RECONVERGENT B0 ;  /* 0x0000000000007941 */ /* 0x000fea0003800200 */
.L_x_18146:
[----:B------:R-:W-:Y:S04]  /*3810*/  BSSY.RECONVERGENT B0, `(.L_x_18148) ;  /* 0x0000003000007945 */ /* 0x000fe80003800200 */
[----:B------:R-:W-:Y:S05]  /*3820*/  @!P2 BRA `(.L_x_18149) ;  /* 0x000000000004a947 */ /* 0x000fea0003800000 */
[----:B-1----:R3:W-:Y:S02]  /*3830*/  REDG.E.ADD.F32.FTZ.RN.STRONG.GPU desc[UR16][R40.64+0x80], R137 ;  /* 0x00008089280079a6 */ /* 0x0027e4000c12f310 */
.L_x_18149:
[----:B------:R-:W-:Y:S05]  /*3840*/  BSYNC.RECONVERGENT B0 ;  /* 0x0000000000007941 */ /* 0x000fea0003800200 */
.L_x_18148:
        /* <DEDUP_REMOVED lines=10> */
.L_x_18151:
[----:B------:R-:W-:Y:S05]  /*38f0*/  BSYNC.RECONVERGENT B0 ;  /* 0x0000000000007941 */ /* 0x000fea0003800200 */
.L_x_18150:
[----:B--2-4-:R2:W4:Y:S01]  /*3900*/  LDS R31, [R51+0x5a0] ;  /* 0x0005a000331f7984 */ /* 0x0145220000000800 */
[----:B------:R-:W-:Y:S01]  /*3910*/  BSSY.RECONVERGENT B0, `(.L_x_18152) ;  /* 0x0000004000007945 */ /* 0x000fe20003800200 */
[----:B------:R-:W-:-:S03]  /*3920*/  FMUL.FTZ R38, R104, R129 ;  /* 0x0000008168267220 */ /* 0x000fc60000410000 */
[----:B------:R-:W-:Y:S05]  /*3930*/  @!P1 BRA `(.L_x_18153) ;  /* 0x0000000000049947 */ /* 0x000fea0003800000 */
[----:B----4-:R4:W-:Y:S02]  /*3940*/  REDG.E.ADD.F32.FTZ.RN.STRONG.GPU desc[UR16][R40.64+0x180], R31 ;  /* 0x0001801f280079a6 */ /* 0x0109e4000c12f310 */
.L_x_18153:
[----:B------:R-:W-:Y:S05]  /*3950*/  BSYNC.RECONVERGENT B0 ;  /* 0x0000000000007941 */ /* 0x000fea0003800200 */
.L_x_18152:
[----:B----4-:R4:W0:Y:S01]  /*3960*/  LDS R31, [R50+0x620] ;  /* 0x00062000321f7984 */ /* 0x0108220000000800 */
[----:B------:R-:W-:Y:S01]  /*3970*/  BSSY.RECONVERGENT B0, `(.L_x_18154) ;  /* 0x0000006000007945 */ /* 0x000fe20003800200 */
[----:B------:R-:W-:Y:S01]  /*3980*/  FADD.FTZ R135, -R114, R135 ;  /* 0x0000008772877221 */ /* 0x000fe20000010100 */
[----:B------:R-:W-:Y:S01]  /*3990*/  FMUL.FTZ R30, R104, R43 ;  /* 0x0000002b681e7220 */ /* 0x000fe20000410000 */
[----:B------:R-:W-:Y:S01]  /*39a0*/  FMUL.FTZ R124, R133, R38 ;  /* 0x00000026857c7220 */ /* 0x000fe20000410000 */
[----:B------:R-:W-:Y:S06]  /*39b0*/  @!P2 BRA `(.L_x_18155) ;  /* 0x000000000004a947 */ /* 0x000fec0003800000 */
[----:B0-----:R0:W-:Y:S02]  /*39c0*/  REDG.E.ADD.F32.FTZ.RN.STRONG.GPU desc[UR16][R40.64+0x200], R31 ;  /* 0x0002001f280079a6 */ /* 0x0011e4000c12f310 */
.L_x_18155:
[----:B------:R-:W-:Y:S05]  /*39d0*/  BSYNC.RECONVERGENT B0 ;  /* 0x0000000000007941 */ /* 0x000fea0003800200 */
.L_x_18154:
[----:B0-----:R0:W0:Y:S01]  /*39e0*/  LDS R31, [R49+0x6a0] ;  /* 0x0006a000311f7984 */ /* 0x0010220000000800 */
[----:B------:R-:W-:Y:S01]  /*39f0*/  BSSY.RECONVERGENT B0, `(.L_x_18156) ;  /* 0x0000005000007945 */ /* 0x000fe20003800200 */
[-C--:B------:R-:W-:Y:S01]  /*3a00*/  FFMA.FTZ R117, R135, R30.reuse, -R124 ;  /* 0x0000001e87757223 */ /* 0x080fe2000001087c */
[----:B------:R-:W-:Y:S02]  /*3a10*/  FMUL.FTZ R30, R133, R30 ;  /* 0x0000001e851e7220 */ /* 0x000fe40000410000 */
[----:B------:R-:W-:Y:S05]  /*3a20*/  @!P3 BRA `(.L_x_18157) ;  /* 0x000000000004b947 */ /* 0x000fea0003800000 */
[----:B0-----:R0:W-:Y:S02]  /*3a30*/  REDG.E.ADD.F32.FTZ.RN.STRONG.GPU desc[UR16][R40.64+0x280], R31 ;  /* 0x0002801f280079a6 */ /* 0x0011e4000c12f310 */
.L_x_18157:
[----:B------:R-:W-:Y:S05]  /*3a40*/  BSYNC.RECONVERGENT B0 ;  /* 0x0000000000007941 */ /* 0x000fea0003800200 */
.L_x_18156:
[----:B0-----:R0:W0:Y:S01]  /*3a50*/  LDS R31, [R48+0x720] ;  /* 0x00072000301f7984 */ /* 0x0010220000000800 */
[----:B------:R-:W-:Y:S01]  /*3a60*/  BSSY.RECONVERGENT B0, `(.L_x_18158) ;  /* 0x0000004000007945 */ /* 0x000fe20003800200 */
[----:B------:R-:W-:-:S03]  /*3a70*/  FFMA.FTZ R99, R135, R38, R30 ;  /* 0x0000002687637223 */ /* 0x000fc6000001001e */
[----:B------:R-:W-:Y:S05]  /*3a80*/  @!P4 BRA `(.L_x_18159) ;  /* 0x000000000004c947 */ /* 0x000fea0003800000 */
[----:B0-----:R0:W-:Y:S02]  /*3a90*/  REDG.E.ADD.F32.FTZ.RN.STRONG.GPU desc[UR16][R40.64+0x300], R31 ;  /* 0x0003001f280079a6 */ /* 0x0011e4000c12f310 */
.L_x_18159:
[----:B------:R-:W-:Y:S05]  /*3aa0*/  BSYNC.RECONVERGENT B0 ;  /* 0x0000000000007941 */ /* 0x000fea0003800200 */
.L_x_18158:
        /* <DEDUP_REMOVED lines=8> */
.L_x_18161:
[----:B------:R-:W-:Y:S05]  /*3b30*/  BSYNC.RECONVERGENT B0 ;  /* 0x0000000000007941 */ /* 0x000fea0003800200 */
.L_x_18160:
[----:B0--3--:R-:W0:Y:S01]  /*3b40*/  SHFL.DOWN PT, R41, R28, 0x1, 0x1f ;  /* 0x08201f001c297f89 */ /* 0x009e2200000e0000 */
[C---:B------:R-:W-:Y:S01]  /*3b50*/  ISETP.GT.AND P1, PT, R83.reuse, 0x1e, PT ;  /* 0x0000001e5300780c */ /* 0x040fe20003f24270 */
[----:B------:R-:W-:Y:S01]  /*3b60*/  BSSY.RECONVERGENT B0, `(.L_x_18162) ;  /* 0x0000042000007945 */ /* 0x000fe20003800200 */
[----:B------:R-:W-:Y:S01]  /*3b70*/  ISETP.GT.AND P2, PT, R83, 0xf, PT ;  /* 0x0000000f5300780c */ /* 0x000fe20003f44270 */
[----:B------:R-:W3:Y:S04]  /*3b80*/  SHFL.DOWN PT, R40, R29, 0x1, 0x1f ;  /* 0x08201f001d287f89 */ /* 0x000ee800000e0000 */
        /* <DEDUP_REMOVED lines=24> */
[CC--:B------:R-:W-:Y:S01]  /*3d10*/  FMUL.FTZ R40, R97.reuse, R43.reuse ;  /* 0x0000002b61287220 */ /* 0x0c0fe20000410000 */
[----:B------:R-:W-:Y:S01]  /*3d20*/  FFMA.FTZ R124, R96, R43, -R41 ;  /* 0x0000002b607c7223 */ /* 0x000fe20000010829 */
[----:B---3--:R-:W-:Y:S01]  /*3d30*/  @!P1 FADD.FTZ R30, R30, R99 ;  /* 0x000000631e1e9221 */ /* 0x008fe20000010000 */
[----:B------:R-:W1:Y:S01]  /*3d40*/  SHFL.DOWN PT, R128, R29, 0x8, 0x1f ;  /* 0x09001f001d807f89 */ /* 0x000e6200000e0000 */
[----:B------:R-:W-:Y:S01]  /*3d50*/  FMUL.FTZ R43, R97, R42 ;  /* 0x0000002a612b7220 */ /* 0x000fe20000410000 */
[C---:B------:R-:W-:Y:S01]  /*3d60*/  FFMA.FTZ R40, R96.reuse, R129, R40 ;  /* 0x0000008160287223 */ /* 0x040fe20000010028 */
[----:B-----5:R-:W-:Y:S01]  /*3d70*/  @!P1 FADD.FTZ R31, R31, R98 ;  /* 0x000000621f1f9221 */ /* 0x020fe20000010000 */
[----:B------:R-:W3:Y:S01]  /*3d80*/  SHFL.DOWN PT, R123, R30, 0x8, 0x1f ;  /* 0x09001f001e7b7f89 */ /* 0x000ee200000e0000 */
[----:B------:R-:W-:Y:S01]  /*3d90*/  ISETP.GT.AND P1, PT, R83, 0x17, PT ;  /* 0x000000175300780c */ /* 0x000fe20003f24270 */
[-C--:B------:R-:W-:Y:S01]  /*3da0*/  FFMA.FTZ R43, R96, R118.reuse, R43 ;  /* 0x00000076602b7223 */ /* 0x080fe2000001002b */
[C---:B------:R-:W-:Y:S01]  /*3db0*/  FMUL.FTZ R41, R97.reuse, R119 ;  /* 0x0000007761297220 */ /* 0x040fe20000410000 */
[----:B------:R-:W5:Y:S01]  /*3dc0*/  SHFL.DOWN PT, R130, R31, 0x8, 0x1f ;  /* 0x09001f001f827f89 */ /* 0x000f6200000e0000 */
[----:B------:R-:W-:Y:S01]  /*3dd0*/  FMUL.FTZ R99, R97, R118 ;  /* 0x0000007661637220 */ /* 0x000fe20000410000 */
[----:B------:R-:W-:Y:S01]  /*3de0*/  FMUL.FTZ R126, R135, R40 ;  /* 0x00000028877e7220 */ /* 0x000fe20000410000 */
[----:B------:R-:W-:Y:S01]  /*3df0*/  FMUL.FTZ R122, R34, R43 ;  /* 0x0000002b227a7220 */ /* 0x000fe20000410000 */
[C---:B------:R-:W-:Y:S01]  /*3e00*/  FFMA.FTZ R40, R96.reuse, R120, R41 ;  /* 0x0000007860287223 */ /* 0x040fe20000010029 */
[C---:B------:R-:W-:Y:S01]  /*3e10*/  FMUL.FTZ R34, R97.reuse, R37 ;  /* 0x0000002561227220 */ /* 0x040fe20000410000 */
[C---:B------:R-:W-:Y:S01]  /*3e20*/  FFMA.FTZ R98, R96.reuse, R42, -R99 ;  /* 0x0000002a60627223 */ /* 0x040fe20000010863 */
[C---:B------:R-:W-:Y:S01]  /*3e30*/  FMUL.FTZ R42, R97.reuse, R120 ;  /* 0x00000078612a7220 */ /* 0x040fe20000410000 */
[-C--:B------:R-:W-:Y:S01]  /*3e40*/  FMUL.FTZ R97, R97, R121.reuse ;  /* 0x0000007961617220 */ /* 0x080fe20000410000 */
[----:B------:R-:W-:Y:S01]  /*3e50*/  FMUL.FTZ R39, R39, R40 ;  /* 0x0000002827277220 */ /* 0x000fe20000410000 */
[C---:B------:R-:W-:Y:S01]  /*3e60*/  FFMA.FTZ R121, R96.reuse, R121, -R34 ;  /* 0x0000007960797223 */ /* 0x040fe20000010822 */
        /* <DEDUP_REMOVED lines=17> */
.L_x_18163:
[----:B------:R-:W-:Y:S05]  /*3f80*/  BSYNC.RECONVERGENT B0 ;  /* 0x0000000000007941 */ /* 0x000fea0003800200 */
.L_x_18162:
        /* <DEDUP_REMOVED lines=31> */
.L_x_18165:
[----:B------:R-:W-:Y:S05]  /*4180*/  BSYNC.RECONVERGENT B0 ;  /* 0x0000000000007941 */ /* 0x000fea0003800200 */
.L_x_18164:
[----:B------:R-:W-:-:S04]  /*4190*/  UIADD3 UR4, UPT, UPT, UR4, 0x1, URZ ;  /* 0x0000000104047890 */ /* 0x000fc8000fffe0ff */
[----:B------:R-:W-:-:S09]  /*41a0*/  UISETP.GE.AND UP0, UPT, UR4, UR9, UPT ;  /* 0x000000090400728c */ /* 0x000fd2000bf06270 */
[----:B------:R-:W-:Y:S05]  /*41b0*/  BRA.U !UP0, `(.L_x_18166) ;  /* 0xffffffd508587547 */ /* 0x000fea000b83ffff */
.L_x_18132:
[----:B------:R-:W-:Y:S01]  /*41c0*/  BAR.SYNC.DEFER_BLOCKING 0x0 ;  /* 0x0000000000007b1d */ /* 0x000fe20000010000 */
[----:B------:R-:W-:Y:S01]  /*41d0*/  HFMA2 R27, -RZ, RZ, 0, 0 ;  /* 0x00000000ff1b7431 */ /* 0x000fe200000001ff */
[----:B------:R-:W-:Y:S02]  /*41e0*/  IADD3 R60, P1, PT, R60, -0x400, RZ ;  /* 0xfffffc003c3c7810 */ /* 0x000fe40007f3e0ff */
[----:B------:R-:W-:-:S04]  /*41f0*/  IADD3 R62, P2, PT, R62, -0x200, RZ ;  /* 0xfffffe003e3e7810 */ /* 0x000fc80007f5e0ff */
[----:B0-----:R-:W0:Y:S01]  /*4200*/  LDC.64 R28, c[0x0][0x4f8] ;  /* 0x00013e00ff1c7b82 */ /* 0x001e220000000a00 */
[----:B------:R-:W5:Y:S01]  /*4210*/  LDCU.64 UR6, c[0x0][0x500] ;  /* 0x0000a000ff0677ac */ /* 0x000f620008000a00 */
[----:B------:R-:W-:Y:S02]  /*4220*/  IADD3 R64, P3, PT, R64, -0x200, RZ ;  /* 0xfffffe0040407810 */ /* 0x000fe40007f7e0ff */
[----:B------:R-:W-:Y:S02]  /*4230*/  IADD3 R66, P4, PT, R66, -0x200, RZ ;  /* 0xfffffe0042427810 */ /* 0x000fe40007f9e0ff */
[----:B------:R-:W-:Y:S02]  /*4240*/  IADD3.X R59, PT, PT, R59, -0x1, RZ, P1, !PT ;  /* 0xffffffff3b3b7810 */ /* 0x000fe40000ffe4ff */
[----:B------:R-:W1:Y:S01]  /*4250*/  LDC.64 R30, c[0x0][0x550] ;  /* 0x00015400ff1e7b82 */ /* 0x000e620000000a00 */
[----:B------:R-:W-:Y:S02]  /*4260*/  IADD3.X R61, PT, PT, R61, -0x1, RZ, P2, !PT ;  /* 0xffffffff3d3d7810 */ /* 0x000fe400017fe4ff */
[----:B------:R-:W-:-:S02]  /*4270*/  IADD3.X R63, PT, PT, R63, -0x1, RZ, P3, !PT ;  /* 0xffffffff3f3f7810 */ /* 0x000fc40001ffe4ff */
        /* <DEDUP_REMOVED lines=34> */
.L_x_18130:
        /* <DEDUP_REMOVED lines=34> */
.L_x_18169:
[----:B------:R-:W-:Y:S05]  /*46c0*/  BSYNC.RECONVERGENT B0 ;  /* 0x0000000000007941 */ /* 0x000fea0003800200 */
.L_x_18168:
        /* <DEDUP_REMOVED lines=26> */
.L_x_18171:
[----:B------:R-:W-:Y:S05]  /*4870*/  BSYNC.RECONVERGENT B0 ;  /* 0x0000000000007941 */ /* 0x000fea0003800200 */
.L_x_18170:
        /* <DEDUP_REMOVED lines=10> */
.L_x_18173:
        /* <DEDUP_REMOVED lines=26> */
.L_x_18172:
[----:B------:R-:W-:Y:S05]  /*4ac0*/  EXIT ;  /* 0x000000000000794d */ /* 0x000fea0003800000 */
.L_x_18174:
        /* <DEDUP_REMOVED lines=11> */
.L_x_18805:


//--------------------- .text._Z25selective_scan_bwd_kernelI32Selective_Scan_bwd_kernel_traitsILi32ELi4ELb1ELb0ELb1ELb1ELb0EfN3c107complexIfEEEEv12SSMParamsBwd --------------------------
	.section	.text._Z25selective_scan_bwd_kernelI32Selective_Scan_bwd_kernel_traitsILi32ELi4ELb1ELb0ELb1ELb1ELb0EfN3c107complexIfEEEEv12SSMParamsBwd,"ax",@progbits
	.align	128
        .global         _Z25selective_scan_bwd_kernelI32Selective_Scan_bwd_kernel_traitsILi32ELi4ELb1ELb0ELb1ELb1ELb0EfN3c107complexIfEEEEv12SSMParamsBwd
        .type           _Z25selective_scan_bwd_kernelI32Selective_Scan_bwd_kernel_traitsILi32ELi4ELb1ELb0ELb1ELb1ELb0EfN3c107complexIfEEEEv12SSMParamsBwd,@function
        .size           _Z25selective_scan_bwd_kernelI32Selective_Scan_bwd_kernel_traitsILi32ELi4ELb1ELb0ELb1ELb1ELb0EfN3c107complexIfEEEEv12SSMParamsBwd,(.L_x_18806 - _Z25selective_scan_bwd_kernelI32Selective_Scan_bwd_kernel_traitsILi32ELi4ELb1ELb0ELb1ELb1ELb0EfN3c107complexIfEEEEv12SSMParamsBwd)
        .other          _Z25selective_scan_bwd_kernelI32Selective_Scan_bwd_kernel_traitsILi32ELi4ELb1ELb0ELb1ELb1ELb0EfN3c107complexIfEEEEv12SSMParamsBwd,@"STO_CUDA_ENTRY STV_DEFAULT"
_Z25selective_scan_bwd_kernelI32Selective_Scan_bwd_kernel_traitsILi32ELi4ELb1ELb0ELb1ELb1ELb0EfN3c107complexIfEEEEv12SSMParamsBwd:
.text._Z25selective_scan_bwd_kernelI32Selective_Scan_bwd_kernel_traitsILi32ELi4ELb1ELb0ELb1ELb1ELb0EfN3c107complexIfEEEEv12SSMParamsBwd:
        /* <DEDUP_REMOVED lines=60> */
[-C--:B--2---:R-:W-:Y:S01]  /*03c0*/  IMAD R0, R13, R18.reuse, RZ ;  /* 0x000000120d007224 */ /* 0x084fe200078e02ff */
[----:B------:R-:W-:Y:S01]  /*03d0*/  UIMAD UR8, UR18, UR9, UR5 ;  /* 0x00000009120872a4 */ /* 0x000fe2000f8e0205 */
[C---:B------:R-:W-:Y:S01]  /*03e0*/  IMAD.WIDE.U32 R8, R11.reuse, R18, RZ ;  /* 0x000000120b087225 */ /* 0x040fe200078e00ff */
[----:B------:R-:W-:Y:S01]  /*03f0*/  MOV R2, UR4 ;  /* 0x0000000400027c02 */ /* 0x000fe20008000f00 */
[----:B------:R-:W-:Y:S02]  /*0400*/  UIMAD UR4, UR18, UR13, UR7 ;  /* 0x0000000d120472a4 */ /* 0x000fe4000f8e0207 */
[----:B------:R-:W-:Y:S01]  /*0410*/  IMAD R19, R11, R19, R0 ;  /* 0x000000130b137224 */ /* 0x000fe200078e0200 */
[----:B----4-:R-:W-:Y:S01]  /*0420*/  MOV R4, UR6 ;  /* 0x0000000600047c02 */ /* 0x010fe20008000f00 */
[----:B------:R-:W2:Y:S01]  /*0430*/  @P0 LDC R10, c[0x0][0x384] ;  /* 0x0000e100ff0a0b82 */ /* 0x000ea20000000800 */
[----:B------:R-:W-:Y:S01]  /*0440*/  MOV R5, UR7 ;  /* 0x0000000700057c02 */ /* 0x000fe20008000f00 */
[----:B------:R-:W4:Y:S01]  /*0450*/  LDCU.64 UR6, c[0x0][0x498] ;  /* 0x00009300ff0677ac */ /* 0x000f220008000a00 */
[----:B------:R-:W-:-:S02]  /*0460*/  MOV R3, UR5 ;  /* 0x0000000500037c02 */ /* 0x000fc40008000f00 */
[----:B------:R-:W-:Y:S02]  /*0470*/  IADD3 R9, PT, PT, R9, R19, RZ ;  /* 0x0000001309097210 */ /* 0x000fe40007ffe0ff */
[----:B-1----:R-:W-:Y:S01]  /*0480*/  SHF.R.U64 R85, R24, 0x1, R25 ;  /* 0x0000000118557819 */ /* 0x002fe20000001219 */
[----:B------:R-:W-:Y:S01]  /*0490*/  IMAD.WIDE.U32 R6, R20, UR18, RZ ;  /* 0x0000001214067c25 */ /* 0x000fe2000f8e00ff */
[----:B------:R-:W-:Y:S01]  /*04a0*/  MOV R3, UR8 ;  /* 0x0000000800037c02 */ /* 0x000fe20008000f00 */
[----:B------:R-:W1:Y:S01]  /*04b0*/  LDC.64 R18, c[0x0][0x468] ;  /* 0x00011a00ff127b82 */ /* 0x000e620000000a00 */
[----:B------:R-:W-:Y:S01]  /*04c0*/  MOV R5, UR4 ;  /* 0x0000000400057c02 */ /* 0x000fe20008000f00 */
[----:B------:R-:W-:Y:S01]  /*04d0*/  IMAD.WIDE.U32 R84, R85, UR18, R8 ;  /* 0x0000001255547c25 */ /* 0x000fe2000f8e0008 */
[----:B------:R-:W-:-:S03]  /*04e0*/  SHF.R.U32.HI R0, RZ, 0x1, R25 ;  /* 0x00000001ff007819 */ /* 0x000fc60000011619 */
[----:B------:R-:W-:-:S04]  /*04f0*/  IMAD.WIDE.U32 R2, R97, UR10, R2 ;  /* 0x0000000a61027c25 */ /* 0x000fc8000f8e0002 */
[----:B------:R-:W-:Y:S02]  /*0500*/  IMAD R8, R13, R22, RZ ;  /* 0x000000160d087224 */ /* 0x000fe400078e02ff */
[----:B------:R-:W1:Y:S01]  /*0510*/  @P0 LDC R13, c[0x0][0x38c] ;  /* 0x0000e300ff0d0b82 */ /* 0x000e620000000800 */
[----:B------:R-:W-:Y:S01]  /*0520*/  IMAD R17, R97, UR11, R3 ;  /* 0x0000000b61117c24 */ /* 0x000fe2000f8e0203 */
[----:B---3--:R-:W-:Y:S01]  /*0530*/  LEA R9, R27, 0xffffff80, 0x7 ;  /* 0xffffff801b097811 */ /* 0x008fe200078e38ff */
[----:B------:R-:W-:-:S04]  /*0540*/  IMAD.WIDE.U32 R4, R97, UR14, R4 ;  /* 0x0000000e61047c25 */ /* 0x000fc8000f8e0004 */
[----:B------:R-:W-:Y:S02]  /*0550*/  IMAD R3, R0, UR18, RZ ;  /* 0x0000001200037c24 */ /* 0x000fe4000f8e02ff */
[----:B------:R-:W-:Y:S01]  /*0560*/  IMAD R7, R21, UR18, R7 ;  /* 0x0000001215077c24 */ /* 0x000fe2000f8e0207 */
[----:B------:R-:W-:Y:S01]  /*0570*/  IADD3 R79, P3, PT, R9, R4, RZ ;  /* 0x00000004094f7210 */ /* 0x000fe20007f7e0ff */
[----:B------:R-:W-:Y:S01]  /*0580*/  IMAD R15, R97, UR15, R5 ;  /* 0x0000000f610f7c24 */ /* 0x000fe2000f8e0205 */
[----:B------:R-:W-:Y:S01]  /*0590*/  IADD3 R0, PT, PT, R85, R3, RZ ;  /* 0x0000000355007210 */ /* 0x000fe20007ffe0ff */
[----:B----4-:R-:W-:Y:S01]  /*05a0*/  UIMAD.WIDE.U32 UR4, UR18, UR6, URZ ;  /* 0x00000006120472a5 */ /* 0x010fe2000f8e00ff */
[C---:B------:R-:W-:Y:S01]  /*05b0*/  IMAD.WIDE.U32 R6, R11.reuse, R22, R6 ;  /* 0x000000160b067225 */ /* 0x040fe200078e0006 */
[----:B------:R-:W3:Y:S01]  /*05c0*/  @P0 LDC.64 R4, c[0x0][0x480] ;  /* 0x00012000ff040b82 */ /* 0x000ee20000000a00 */
[----:B0-----:R-:W-:Y:S02]  /*05d0*/  LEA R86, P1, R84, R86, 0x3 ;  /* 0x0000005654567211 */ /* 0x001fe400078218ff */
[----:B------:R-:W-:Y:S01]  /*05e0*/  IMAD R3, R11, R23, R8 ;  /* 0x000000170b037224 */ /* 0x000fe200078e0208 */
[----:B------:R-:W-:-:S04]  /*05f0*/  UIMAD UR5, UR18, UR7, UR5 ;  /* 0x00000007120572a4 */ /* 0x000fc8000f8e0205 */
[----:B------:R-:W0:Y:S01]  /*0600*/  LDC.64 R20, c[0x0][0x528] ;  /* 0x00014a00ff147b82 */ /* 0x000e220000000a00 */
[----:B------:R-:W4:Y:S01]  /*0610*/  LDCU.64 UR6, c[0x0][0x4c8] ;  /* 0x00009900ff0677ac */ /* 0x000f220008000a00 */
[----:B------:R-:W-:Y:S01]  /*0620*/  LEA.HI.X R84, R84, R87, R0, 0x3, P1 ;  /* 0x0000005754547211 */ /* 0x000fe200008f1c00 */
[----:B--2---:R-:W-:-:S05]  /*0630*/  @P0 IMAD R0, R10, UR18, R97 ;  /* 0x000000120a000c24 */ /* 0x004fca000f8e0261 */
[----:B------:R-:W2:Y:S01]  /*0640*/  LDC.64 R22, c[0x0][0x450] ;  /* 0x00011400ff167b82 */ /* 0x000ea20000000a00 */
        /* <DEDUP_REMOVED lines=15> */
[----:B----4-:R-:W-:Y:S01]  /*0740*/  IMAD.WIDE.U32 R34, R97, UR6, RZ ;  /* 0x0000000661227c25 */ /* 0x010fe2000f8e00ff */
[----:B------:R-:W-:-:S02]  /*0750*/  IADD3.X R8, PT, PT, R0, R15, RZ, P3, !PT ;  /* 0x0000000f00087210 */ /* 0x000fc40001ffe4ff */
[----:B------:R-:W-:Y:S01]  /*0760*/  LEA.HI.X R81, R81, R83, R10, 0x2, P2 ;  /* 0x0000005351517211 */ /* 0x000fe200010f140a */
[----:B---3--:R-:W-:Y:S01]  /*0770*/  @P0 IMAD.WIDE R36, R7, 0x10, R4 ;  /* 0x0000001007240825 */ /* 0x008fe200078e0204 */
[----:B------:R-:W-:Y:S02]  /*0780*/  LEA R80, P3, R79, R18, 0x2 ;  /* 0x000000124f507211 */ /* 0x000fe400078610ff */
[----:B------:R-:W-:Y:S01]  /*0790*/  IADD3.X R77, PT, PT, R0, R77, RZ, P4, !PT ;  /* 0x0000004d004d7210 */ /* 0x000fe200027fe4ff */
[C---:B------:R-:W-:Y:S01]  /*07a0*/  IMAD.WIDE.U32 R32, R97.reuse, R92, RZ ;  /* 0x0000005c61207225 */ /* 0x040fe200078e00ff */
[----:B0-----:R-:W-:Y:S02]  /*07b0*/  LEA R78, P0, R2, R20, 0x2 ;  /* 0x00000014024e7211 */ /* 0x001fe400078010ff */
[----:B--2---:R-:W-:Y:S01]  /*07c0*/  LEA R76, P2, R6, R22, 0x2 ;  /* 0x00000016064c7211 */ /* 0x004fe200078410ff */
        /* <DEDUP_REMOVED lines=54> */
.L_x_18219:
        /* <DEDUP_REMOVED lines=23> */
[----:B------:R-:W1:Y:S01]  /*0ca0*/  LDS.128 R4, [R92] ;  /* 0x000000005c047984 */ /* 0x000e620000000c00 */
[----:B------:R-:W-:Y:S06]  /*0cb0*/  BAR.SYNC.DEFER_BLOCKING 0x0 ;  /* 0x0000000000007b1d */ /* 0x000fec0000010000 */
[----:B0-----:R-:W2:Y:S01]  /*0cc0*/  LDG.E.128 R12, desc[UR16][R2.64] ;  /* 0x00000010020c7981 */ /* 0x001ea2000c1e1d00 */
[----:B------:R-:W-:Y:S01]  /*0cd0*/  BSSY.RECONVERGENT B0, `(.L_x_18176) ;  /* 0x000002b000007945 */ /* 0x000fe20003800200 */
[--C-:B-1---5:R-:W-:Y:S01]  /*0ce0*/  FADD.FTZ R96, R4, R88.reuse ;  /* 0x0000005804607221 */ /* 0x122fe20000010000 */
        /* <DEDUP_REMOVED lines=41> */
.L_x_18177:
[----:B------:R-:W-:Y:S05]  /*0f80*/  BSYNC.RECONVERGENT B0 ;  /* 0x0000000000007941 */ /* 0x000fea0003800200 */
.L_x_18176:
        /* <DEDUP_REMOVED lines=32> */
.L_x_18179:
[----:B------:R-:W-:Y:S05]  /*1190*/  BSYNC.RECONVERGENT B0 ;  /* 0x0000000000007941 */ /* 0x000fea0003800200 */
.L_x_18178:
        /* <DEDUP_REMOVED lines=32> */
.L_x_18181:
[----:B------:R-:W-:Y:S05]  /*13a0*/  BSYNC.RECONVERGENT B0 ;  /* 0x0000000000007941 */ /* 0x000fea0003800200 */
.L_x_18180:
        /* <DEDUP_REMOVED lines=32> */
.L_x_18183:
[----:B------:R-:W-:Y:S05]  /*15b0*/  BSYNC.RECONVERGENT B0 ;  /* 0x0000000000007941 */ /* 0x000fea0003800200 */
.L_x_18182:
[----:B------:R-:W2:Y:S01]  /*15c0*/  LDCU UR4, c[0x0][0x38c] ;  /* 0x00007180ff0477ac */ /* 0x000ea20008000800 */
[----:B-1----:R-:W-:Y:S01]  /*15d0*/  FFMA.FTZ R0, R8, R16, R91 ;  /* 0x0000001008007223 */ /* 0x002fe2000001005b */
[----:B------:R-:W-:Y:S02]  /*15e0*/  IADD3 R94, PT, PT, R73, -0x1, RZ ;  /* 0xffffffff495e7810 */ /* 0x000fe40007ffe0ff */
[----:B------:R-:W-:Y:S02]  /*15f0*/  CS2R R6, SRZ ;  /* 0x0000000000067805 */ /* 0x000fe4000001ff00 */
[----:B------:R-:W-:Y:S01]  /*1600*/  CS2R R4, SRZ ;  /* 0x0000000000047805 */ /* 0x000fe2000001ff00 */
[----:B------:R-:W-:Y:S01]  /*1610*/  FFMA.FTZ R3, R9, R17, R0 ;  /* 0x0000001109037223 */ /* 0x000fe20000010000 */
[-C--:B0-----:R-:W-:Y:S01]  /*1620*/  FMUL.FTZ R12, R16, R90.reuse ;  /* 0x0000005a100c7220 */ /* 0x081fe20000410000 */
        /* <DEDUP_REMOVED lines=19> */
[----:B------:R-:W-:Y:S01]  /*1760*/  IADD3 R109, PT, PT, R73, -0x2, RZ ;  /* 0xfffffffe496d7810 */ /* 0x000fe20007ffe0ff */
[----:B------:R-:W-:Y:S01]  /*1770*/  FMUL.FTZ R111, R8, R96 ;  /* 0x00000060086f7220 */ /* 0x000fe20000410000 */
[----:B------:R-:W-:Y:S01]  /*1780*/  LEA R110, R99, R92, 0x4 ;  /* 0x0000005c636e7211 */ /* 0x000fe200078e20ff */
[----:B------:R-:W-:Y:S01]  /*1790*/  FMUL.FTZ R112, R9, R98 ;  /* 0x0000006209707220 */ /* 0x000fe20000410000 */
[----:B------:R-:W-:Y:S01]  /*17a0*/  FMUL.FTZ R113, R10, R102 ;  /* 0x000000660a717220 */ /* 0x000fe20000410000 */
[----:B------:R-:W2:Y:S01]  /*17b0*/  LDC.64 R46, c[0x0][0x448] ;  /* 0x00011200ff2e7b82 */ /* 0x000ea20000000a00 */
[----:B------:R-:W-:Y:S01]  /*17c0*/  ISETP.EQ.AND P0, PT, R87, RZ, P0 ;  /* 0x000000ff5700720c */ /* 0x000fe20000702270 */
[----:B------:R-:W-:Y:S01]  /*17d0*/  FMUL.FTZ R114, R11, R104 ;  /* 0x000000680b727220 */ /* 0x000fe20000410000 */
[----:B------:R-:W-:Y:S01]  /*17e0*/  LOP3.LUT R115, R115, 0x100, RZ, 0xc0, !PT ;  /* 0x0000010073737812 */ /* 0x000fe200078ec0ff */
[----:B------:R-:W3:Y:S01]  /*17f0*/  LDCU UR8, c[0x0][0x394] ;  /* 0x00007280ff0877ac */ /* 0x000ee20008000800 */
[----:B------:R-:W-:-:S02]  /*1800*/  LOP3.LUT R131, R2, 0x100, RZ, 0xc0, !PT ;  /* 0x0000010002837812 */ /* 0x000fc400078ec0ff */
[C---:B------:R-:W-:Y:S01]  /*1810*/  IADD3 R117, PT, PT, R2.reuse, R87, RZ ;  /* 0x0000005702757210 */ /* 0x040fe20007ffe0ff */
[----:B------:R-:W4:Y:S01]  /*1820*/  LDC.64 R100, c[0x0][0x3e0] ;  /* 0x0000f800ff647b82 */ /* 0x000f220000000a00 */
[----:B------:R-:W-:Y:S01]  /*1830*/  LEA.HI.X.SX32 R55, R2, RZ, 0x1, P1 ;  /* 0x000000ff02377211 */ /* 0x000fe200008f0eff */
[----:B------:R-:W0:Y:S01]  /*1840*/  LDCU UR9, c[0x0][0x38c] ;  /* 0x00007180ff0977ac */ /* 0x000e220008000800 */
[----:B------:R-:W-:-:S05]  /*1850*/  UMOV UR4, URZ ;  /* 0x000000ff00047c82 */ /* 0x000fca0008000000 */
[----:B------:R-:W0:Y:S08]  /*1860*/  LDC.64 R48, c[0x0][0x3c0] ;  /* 0x0000f000ff307b82 */ /* 0x000e300000000a00 */
[----:B------:R-:W0:Y:S08]  /*1870*/  LDC.64 R50, c[0x0][0x3a8] ;  /* 0x0000ea00ff327b82 */ /* 0x000e300000000a00 */
[----:B---3--:R-:W0:Y:S02]  /*1880*/  LDC.64 R52, c[0x0][0x4f0] ;  /* 0x00013c00ff347b82 */ /* 0x008e240000000a00 */
.L_x_18218:
[----:B------:R-:W-:Y:S02]  /*1890*/  MOV R2, R38 ;  /* 0x0000002600027202 */ /* 0x000fe40000000f00 */
[----:B------:R-:W-:-:S03]  /*18a0*/  MOV R3, R85 ;  /* 0x0000005500037202 */ /* 0x000fc60000000f00 */
[----:B0-----:R-:W-:-:S04]  /*18b0*/  IMAD.WIDE.U32 R2, R50, UR4, R2 ;  /* 0x0000000432027c25 */ /* 0x001fc8000f8e0002 */
[----:B------:R-:W-:Y:S01]  /*18c0*/  IMAD R3, R51, UR4, R3 ;  /* 0x0000000433037c24 */ /* 0x000fe2000f8e0203 */
[----:B-1----:R-:W-:-:S04]  /*18d0*/  LEA R56, P1, R2, R44, 0x3 ;  /* 0x0000002c02387211 */ /* 0x002fc800078218ff */
[----:B------:R-:W-:Y:S01]  /*18e0*/  LEA.HI.X R57, R2, R45, R3, 0x3, P1 ;  /* 0x0000002d02397211 */ /* 0x000fe200008f1c03 */
[----:B----4-:R-:W-:-:S04]  /*18f0*/  IMAD.WIDE.U32 R2, R100, UR4, RZ ;  /* 0x0000000464027c25 */ /* 0x010fc8000f8e00ff */
[----:B------:R-:W-:Y:S01]  /*1900*/  IMAD R3, R101, UR4, R3 ;  /* 0x0000000465037c24 */ /* 0x000fe2000f8e0203 */
[C---:B------:R-:W-:Y:S01]  /*1910*/  LEA R16, P1, R2.reuse, R76, 0x2 ;  /* 0x0000004c02107211 */ /* 0x040fe200078210ff */
[----:B---3--:R-:W3:Y:S03]  /*1920*/  LDG.E.64 R56, desc[UR16][R56.64] ;  /* 0x0000001038387981 */ /* 0x008ee6000c1e1b00 */
[----:B------:R-:W-:-:S03]  /*1930*/  LEA.HI.X R17, R2, R75, R3, 0x2, P1 ;  /* 0x0000004b02117211 */ /* 0x000fc600008f1403 */
[----:B------:R-:W-:-:S05]  /*1940*/  IMAD.WIDE.U32 R16, R62, 0x10, R16 ;  /* 0x000000103e107825 */ /* 0x000fca00078e0010 */
[----:B------:R-:W4:Y:S04]  /*1950*/  LDG.E.128 R24, desc[UR16][R16.64] ;  /* 0x0000001010187981 */ /* 0x000f28000c1e1d00 */
        /* <DEDUP_REMOVED lines=15> */
[C---:B------:R-:W-:Y:S01]  /*1a50*/  FMUL.FTZ R2, R57.reuse, R96 ;  /* 0x0000006039027220 */ /* 0x040fe20000410000 */
[C---:B------:R-:W-:Y:S01]  /*1a60*/  FMUL.FTZ R120, R57.reuse, R104 ;  /* 0x0000006839787220 */ /* 0x040fe20000410000 */
[----:B------:R-:W-:Y:S01]  /*1a70*/  FMUL.FTZ R3, R56, 1.4426950216293334961 ;  /* 0x3fb8aa3b38037820 */ /* 0x000fe20000410000 */
[----:B------:R-:W-:Y:S01]  /*1a80*/  FMUL.RZ R17, R16, 0.15915493667125701904 ;  /* 0x3e22f98310117820 */ /* 0x000fe2000040c000 */
[----:B------:R-:W-:Y:S01]  /*1a90*/  FMUL.RZ R18, R2, 0.15915493667125701904 ;  /* 0x3e22f98302127820 */ /* 0x000fe2000040c000 */
[----:B------:R-:W-:Y:S01]  /*1aa0*/  FMUL.FTZ R16, R57, R102 ;  /* 0x0000006639107220 */ /* 0x000fe20000410000 */
[----:B------:R-:W-:Y:S01]  /*1ab0*/  FMUL.RZ R120, R120, 0.15915493667125701904 ;  /* 0x3e22f98378787820 */ /* 0x000fe2000040c000 */
[----:B------:R-:W-:Y:S01]  /*1ac0*/  MUFU.SIN R123, R17 ;  /* 0x00000011007b7308 */ /* 0x000fe20000000400 */
[C---:B------:R-:W-:Y:S01]  /*1ad0*/  FMUL.FTZ R2, R3.reuse, R96 ;  /* 0x0000006003027220 */ /* 0x040fe20000410000 */
[----:B------:R-:W-:Y:S01]  /*1ae0*/  FMUL.RZ R122, R16, 0.15915493667125701904 ;  /* 0x3e22f983107a7820 */ /* 0x000fe2000040c000 */
[C---:B------:R-:W-:Y:S01]  /*1af0*/  FMUL.FTZ R116, R3.reuse, R98 ;  /* 0x0000006203747220 */ /* 0x040fe20000410000 */
[----:B------:R-:W-:Y:S01]  /*1b00*/  FMUL.FTZ R118, R3, R102 ;  /* 0x0000006603767220 */ /* 0x000fe20000410000 */
[----:B----4-:R0:W-:Y:S03]  /*1b10*/  STS.128 [R92], R24 ;  /* 0x000000185c007388 */ /* 0x0101e60000000c00 */
[----:B------:R-:W-:Y:S01]  /*1b20*/  MUFU.SIN R119, R18 ;  /* 0x0000001200777308 */ /* 0x000fe20000000400 */
[----:B-----5:R1:W-:Y:S01]  /*1b30*/  STS.128 [R92+0x200], R28 ;  /* 0x0002001c5c007388 */ /* 0x0203e20000000c00 */
[----:B------:R-:W-:-:S06]  /*1b40*/  NOP ;  /* 0x0000000000007918 */ /* 0x000fcc0000000000 */
[----:B------:R-:W3:Y:S01]  /*1b50*/  MUFU.COS R121, R18 ;  /* 0x0000001200797308 */ /* 0x000ee20000000000 */
[----:B------:R-:W2:Y:S01]  /*1b60*/  LDS.128 R20, [R110] ;  /* 0x000000006e147984 */ /* 0x000ea20000000c00 */
[----:B0-----:R-:W-:Y:S01]  /*1b70*/  FMUL.FTZ R26, R3, R104 ;  /* 0x00000068031a7220 */ /* 0x001fe20000410000 */
[----:B------:R-:W-:-:S05]  /*1b80*/  IADD3 R3, PT, PT, R131, UR4, RZ ;  /* 0x0000000483037c10 */ /* 0x000fca000fffe0ff */
[----:B------:R0:W4:Y:S01]  /*1b90*/  MUFU.COS R127, R17 ;  /* 0x00000011007f7308 */ /* 0x0001220000000000 */
[----:B------:R-:W-:-:S04]  /*1ba0*/  SEL R3, R3, R72, !P1 ;  /* 0x0000004803037207 */ /* 0x000fc80004800000 */
[----:B------:R-:W-:-:S03]  /*1bb0*/  LEA R3, R3, UR6, 0x3 ;  /* 0x0000000603037c11 */ /* 0x000fc6000f8e18ff */
[----:B------:R-:W-:Y:S01]  /*1bc0*/  MUFU.SIN R27, R120 ;  /* 0x00000078001b7308 */ /* 0x000fe20000000400 */
[----:B0-----:R-:W0:Y:S07]  /*1bd0*/  LDS.128 R16, [R110+0x10] ;  /* 0x000010006e107984 */ /* 0x001e2e0000000c00 */
[----:B-1----:R-:W1:Y:S08]  /*1be0*/  MUFU.COS R29, R120 ;  /* 0x00000078001d7308 */ /* 0x002e700000000000 */
[----:B------:R-:W3:Y:S04]  /*1bf0*/  MUFU.EX2 R2, R2 ;  /* 0x0000000200027308 */ /* 0x000ee80000000800 */
[----:B------:R-:W5:Y:S04]  /*1c00*/  MUFU.EX2 R116, R116 ;  /* 0x0000007400747308 */ /* 0x000f680000000800 */
[----:B------:R-:W1:Y:S04]  /*1c10*/  MUFU.EX2 R26, R26 ;  /* 0x0000001a001a7308 */ /* 0x000e680000000800 */
[----:B------:R-:W-:Y:S01]  /*1c20*/  MUFU.SIN R125, R122 ;  /* 0x0000007a007d7308 */ /* 0x000fe20000000400 */
[C---:B---3--:R-:W-:Y:S01]  /*1c30*/  FMUL.FTZ R24, R2.reuse, R121 ;  /* 0x0000007902187220 */ /* 0x048fe20000410000 */
[----:B------:R-:W-:Y:S01]  /*1c40*/  FMUL.FTZ R25, R2, R119 ;  /* 0x0000007702197220 */ /* 0x000fe20000410000 */
[----:B--2---:R-:W-:Y:S01]  /*1c50*/  FMUL.FTZ R2, R58, R21 ;  /* 0x000000153a027220 */ /* 0x004fe20000410000 */
[C---:B-----5:R-:W-:Y:S01]  /*1c60*/  FMUL.FTZ R128, R116.reuse, R123 ;  /* 0x0000007b74807220 */ /* 0x060fe20000410000 */
[----:B----4-:R-:W-:-:S03]  /*1c70*/  FMUL.FTZ R127, R116, R127 ;  /* 0x0000007f747f7220 */ /* 0x010fc60000410000 */
[----:B------:R2:W3:Y:S01]  /*1c80*/  MUFU.COS R129, R122 ;  /* 0x0000007a00817308 */ /* 0x0004e20000000000 */
[----:B------:R4:W-:Y:S01]  /*1c90*/  STS.64 [R3+0xc90], R24 ;  /* 0x000c901803007388 */ /* 0x0009e20000000a00 */
[C---:B-1----:R-:W-:Y:S01]  /*1ca0*/  FMUL.FTZ R124, R26.reuse, R29 ;  /* 0x0000001d1a7c7220 */ /* 0x042fe20000410000 */
[----:B------:R-:W-:Y:S01]  /*1cb0*/  FMUL.FTZ R123, R26, R27 ;  /* 0x0000001b1a7b7220 */ /* 0x000fe20000410000 */
[C---:B------:R-:W-:Y:S01]  /*1cc0*/  FMUL.FTZ R27, R59.reuse, R21 ;  /* 0x000000153b1b7220 */ /* 0x040fe20000410000 */
[CC--:B------:R-:W-:Y:S01]  /*1cd0*/  FMUL.FTZ R29, R59.reuse, R23.reuse ;  /* 0x000000173b1d7220 */ /* 0x0c0fe20000410000 */
[C---:B------:R-:W-:Y:S01]  /*1ce0*/  FMUL.FTZ R26, R58.reuse, R23 ;  /* 0x000000173a1a7220 */ /* 0x040fe20000410000 */
[CC--:B0-----:R-:W-:Y:S01]  /*1cf0*/  FMUL.FTZ R31, R59.reuse, R17.reuse ;  /* 0x000000113b1f7220 */ /* 0x0c1fe20000410000 */
[----:B------:R-:W3:Y:S01]  /*1d00*/  MUFU.EX2 R118, R118 ;  /* 0x0000007600767308 */ /* 0x000ee20000000800 */
[C---:B------:R-:W-:Y:S01]  /*1d10*/  FMUL.FTZ R28, R58.reuse, R17 ;  /* 0x000000113a1c7220 */ /* 0x040fe20000410000 */
[CC--:B------:R-:W-:Y:S01]  /*1d20*/  FMUL.FTZ R119, R59.reuse, R19.reuse ;  /* 0x000000133b777220 */ /* 0x0c0fe20000410000 */
[C---:B------:R-:W-:Y:S01]  /*1d30*/  FMUL.FTZ R30, R58.reuse, R19 ;  /* 0x000000133a1e7220 */ /* 0x040fe20000410000 */
[CC--:B------:R-:W-:Y:S01]  /*1d40*/  FFMA.FTZ R121, R59.reuse, R20.reuse, R2 ;  /* 0x000000143b797223 */ /* 0x0c0fe20000010002 */
[C---:B------:R-:W-:Y:S01]  /*1d50*/  FFMA.FTZ R27, R58.reuse, R20, -R27 ;  /* 0x000000143a1b7223 */ /* 0x040fe2000001081b */
[CC--:B------:R-:W-:Y:S01]  /*1d60*/  FFMA.FTZ R120, R58.reuse, R22.reuse, -R29 ;  /* 0x000000163a787223 */ /* 0x0c0fe2000001081d */
[C---:B------:R-:W-:Y:S01]  /*1d70*/  FFMA.FTZ R26, R59.reuse, R22, R26 ;  /* 0x000000163b1a7223 */ /* 0x040fe2000001001a */
[CC--:B------:R-:W-:Y:S01]  /*1d80*/  FFMA.FTZ R31, R58.reuse, R16.reuse, -R31 ;  /* 0x000000103a1f7223 */ /* 0x0c0fe2000001081f */
[C---:B----4-:R-:W-:Y:S01]  /*1d90*/  FFMA.FTZ R3, R59.reuse, R16, R28 ;  /* 0x000000103b037223 */ /* 0x050fe2000001001c */
[-C--:B------:R-:W-:Y:S01]  /*1da0*/  FFMA.FTZ R2, R58, R18.reuse, -R119 ;  /* 0x000000123a027223 */ /* 0x080fe20000010877 */
[----:B------:R-:W-:Y:S01]  /*1db0*/  FFMA.FTZ R30, R59, R18, R30 ;  /* 0x000000123b1e7223 */ /* 0x000fe2000001001e */
[C---:B--2---:R-:W-:Y:S01]  /*1dc0*/  FMUL.FTZ R122, R0.reuse, R27 ;  /* 0x0000001b007a7220 */ /* 0x044fe20000410000 */
[----:B------:R-:W-:Y:S01]  /*1dd0*/  FMUL.FTZ R121, R0, -R121 ;  /* 0x8000007900797220 */ /* 0x000fe20000410000 */
[C---:B---3--:R-:W-:Y:S01]  /*1de0*/  FMUL.FTZ R126, R118.reuse, R129 ;  /* 0x00000081767e7220 */ /* 0x048fe20000410000 */
        /* <DEDUP_REMOVED lines=17> */
.L_x_18186:
[----:B------:R0:W1:Y:S02]  /*1f00*/  LDS.64 R30, [R74+UR5+0x1c98] ;  /* 0x001c98054a1e7984 */ /* 0x0000640008000a00 */
.L_x_18187:
[----:B------:R-:W-:Y:S05]  /*1f10*/  BSYNC.RECONVERGENT B0 ;  /* 0x0000000000007941 */ /* 0x000fea0003800200 */
.L_x_18185:
        /* <DEDUP_REMOVED lines=108> */
[-C--:B--2---:R-:W-:Y:S01]  /*25e0*/  FMUL.FTZ R3, R134, R137.reuse ;  /* 0x0000008986037220 */ /* 0x084fe20000410000 */
[----:B------:R-:W-:-:S02]  /*25f0*/  FMUL.FTZ R137, R135, R137 ;  /* 0x0000008987897220 */ /* 0x000fc40000410000 */
[CC--:B---3--:R-:W-:Y:S01]  /*2600*/  FFMA.FTZ R139, R134.reuse, R138.reuse, R139 ;  /* 0x0000008a868b7223 */ /* 0x0c8fe2000001008b */
[----:B------:R-:W-:Y:S01]  /*2610*/  FFMA.FTZ R2, R135, R138, -R2 ;  /* 0x0000008a87027223 */ /* 0x000fe20000010802 */
[----:B------:R-:W-:Y:S01]  /*2620*/  FMUL.FTZ R138, R123, R130 ;  /* 0x000000827b8a7220 */ /* 0x000fe20000410000 */
[-C--:B-----5:R-:W-:Y:S01]  /*2630*/  @P2 FFMA.FTZ R134, R134, R136.reuse, R137 ;  /* 0x0000008886862223 */ /* 0x0a0fe20000010089 */
[----:B------:R-:W-:Y:S01]  /*2640*/  @P2 FFMA.FTZ R135, R135, R136, -R3 ;  /* 0x0000008887872223 */ /* 0x000fe20000010803 */
[----:B------:R-:W-:Y:S01]  /*2650*/  @P2 FADD.FTZ R133, R133, R2 ;  /* 0x0000000285852221 */ /* 0x000fe20000010000 */
[-C--:B-1----:R-:W-:Y:S01]  /*2660*/  FMUL.FTZ R136, R124, R31.reuse ;  /* 0x0000001f7c887220 */ /* 0x082fe20000410000 */
[----:B------:R-:W-:Y:S01]  /*2670*/  @P2 FADD.FTZ R132, R132, R139 ;  /* 0x0000008b84842221 */ /* 0x000fe20000010000 */
[C---:B------:R-:W-:Y:S01]  /*2680*/  FMUL.FTZ R3, R123.reuse, R31 ;  /* 0x0000001f7b037220 */ /* 0x040fe20000410000 */
[----:B------:R-:W-:Y:S01]  /*2690*/  SHFL.UP PT, R134, R134, 0x1, RZ ;  /* 0x0420000086867989 */ /* 0x000fe200000e00ff */
[CC--:B------:R-:W-:Y:S01]  /*26a0*/  FMUL.FTZ R139, R123.reuse, R129.reuse ;  /* 0x000000817b8b7220 */ /* 0x0c0fe20000410000 */
[-C--:B------:R-:W-:Y:S01]  /*26b0*/  FFMA.FTZ R136, -R123, R30.reuse, -R136 ;  /* 0x0000001e7b887223 */ /* 0x080fe20000010988 */
[C---:B------:R-:W-:Y:S01]  /*26c0*/  FFMA.FTZ R3, R124.reuse, R30, -R3 ;  /* 0x0000001e7c037223 */ /* 0x040fe20000010803 */
[----:B------:R0:W-:Y:S01]  /*26d0*/  SHFL.UP PT, R2, R135, 0x1, RZ ;  /* 0x0420000087027989 */ /* 0x0001e200000e00ff */
[C---:B------:R-:W-:Y:S01]  /*26e0*/  FFMA.FTZ R137, R124.reuse, R129, R138 ;  /* 0x000000817c897223 */ /* 0x040fe2000001008a */
[----:B------:R-:W-:Y:S01]  /*26f0*/  FFMA.FTZ R139, R124, R130, -R139 ;  /* 0x000000827c8b7223 */ /* 0x000fe2000001088b */
[CC--:B------:R-:W-:Y:S01]  /*2700*/  FMUL.FTZ R138, R125.reuse, R136.reuse ;  /* 0x000000887d8a7220 */ /* 0x0c0fe20000410000 */
[----:B------:R-:W-:Y:S01]  /*2710*/  SHFL.UP PT, R133, R133, 0x1, RZ ;  /* 0x0420000085857989 */ /* 0x000fe200000e00ff */
[CC--:B------:R-:W-:Y:S01]  /*2720*/  FMUL.FTZ R141, R125.reuse, R3.reuse ;  /* 0x000000037d8d7220 */ /* 0x0c0fe20000410000 */
[----:B------:R-:W-:Y:S01]  /*2730*/  FADD.FTZ R137, R118, R137 ;  /* 0x0000008976897221 */ /* 0x000fe20000010000 */
[----:B------:R-:W-:Y:S01]  /*2740*/  FADD.FTZ R139, R116, R139 ;  /* 0x0000008b748b7221 */ /* 0x000fe20000010000 */
[----:B------:R-:W-:Y:S01]  /*2750*/  SHFL.UP PT, R132, R132, 0x1, RZ ;  /* 0x0420000084847989 */ /* 0x000fe200000e00ff */
[C---:B------:R-:W-:Y:S01]  /*2760*/  FFMA.FTZ R138, R126.reuse, R3, R138 ;  /* 0x000000037e8a7223 */ /* 0x040fe2000001008a */
[----:B------:R-:W-:Y:S01]  /*2770*/  FFMA.FTZ R141, R126, R136, -R141 ;  /* 0x000000887e8d7223 */ /* 0x000fe2000001088d */
[C---:B------:R-:W-:Y:S01]  /*2780*/  FMUL.FTZ R3, R125.reuse, R137 ;  /* 0x000000897d037220 */ /* 0x040fe20000410000 */
[----:B------:R-:W-:Y:S01]  /*2790*/  FMUL.FTZ R136, R125, R139 ;  /* 0x0000008b7d887220 */ /* 0x000fe20000410000 */
[CC--:B------:R-:W-:Y:S01]  /*27a0*/  FMUL.FTZ R144, R128.reuse, R138.reuse ;  /* 0x0000008a80907220 */ /* 0x0c0fe20000410000 */
[----:B------:R-:W-:Y:S01]  /*27b0*/  FMUL.FTZ R142, R128, R141 ;  /* 0x0000008d808e7220 */ /* 0x000fe20000410000 */
[C---:B------:R-:W-:Y:S01]  /*27c0*/  FFMA.FTZ R140, R126.reuse, R139, -R3 ;  /* 0x0000008b7e8c7223 */ /* 0x040fe20000010803 */
[----:B------:R-:W-:Y:S01]  /*27d0*/  FFMA.FTZ R3, R126, R137, R136 ;  /* 0x000000897e037223 */ /* 0x000fe20000010088 */
[C---:B------:R-:W-:Y:S01]  /*27e0*/  FFMA.FTZ R137, R127.reuse, R141, -R144 ;  /* 0x0000008d7f897223 */ /* 0x040fe20000010890 */
[----:B0-----:R-:W-:Y:S01]  /*27f0*/  FFMA.FTZ R135, R127, R138, R142 ;  /* 0x0000008a7f877223 */ /* 0x001fe2000001008e */
[----:B------:R-:W-:Y:S01]  /*2800*/  FADD.FTZ R140, R119, R140 ;  /* 0x0000008c778c7221 */ /* 0x000fe20000010000 */
[----:B------:R-:W-:-:S03]  /*2810*/  FADD.FTZ R136, R120, R3 ;  /* 0x0000000378887221 */ /* 0x000fc60000010000 */
[C---:B------:R-:W-:Y:S01]  /*2820*/  FMUL.FTZ R138, R128.reuse, R140 ;  /* 0x0000008c808a7220 */ /* 0x040fe20000410000 */
        /* <DEDUP_REMOVED lines=31> */
.L_x_18189:
[----:B------:R-:W-:Y:S05]  /*2a20*/  BSYNC.RECONVERGENT B0 ;  /* 0x0000000000007941 */ /* 0x000fea0003800200 */
.L_x_18188:
        /* <DEDUP_REMOVED lines=10> */
[----:B------:R0:W0:Y:S01]  /*2ad0*/  SHFL.DOWN PT, R141, R135, 0x2, 0x1f ;  /* 0x08401f00878d7f89 */ /* 0x00002200000e0000 */
[C---:B---3--:R-:W-:Y:S01]  /*2ae0*/  FMUL.FTZ R133, R21.reuse, R2 ;  /* 0x0000000215857220 */ /* 0x048fe20000410000 */
[----:B------:R-:W-:Y:S01]  /*2af0*/  BSSY.RECONVERGENT B0, `(.L_x_18190) ;  /* 0x0000016000007945 */ /* 0x000fe20003800200 */
[-C--:B------:R-:W-:Y:S01]  /*2b00*/  FMUL.FTZ R3, R21, R132.reuse ;  /* 0x0000008415037220 */ /* 0x080fe20000410000 */
[----:B--2---:R2:W3:Y:S01]  /*2b10*/  SHFL.DOWN PT, R134, R137, 0x2, 0x1f ;  /* 0x08401f0089867f89 */ /* 0x0044e200000e0000 */
[C---:B------:R-:W-:Y:S01]  /*2b20*/  ISETP.GT.U32.AND P3, PT, R105.reuse, 0x1b, PT ;  /* 0x0000001b6900780c */ /* 0x040fe20003f64070 */
[C---:B------:R-:W-:Y:S01]  /*2b30*/  FFMA.FTZ R133, R20.reuse, R132, -R133 ;  /* 0x0000008414857223 */ /* 0x040fe20000010885 */
[C---:B------:R-:W-:Y:S01]  /*2b40*/  ISETP.GT.U32.AND P4, PT, R105.reuse, 0x17, PT ;  /* 0x000000176900780c */ /* 0x040fe20003f84070 */
[----:B------:R-:W0:Y:S01]  /*2b50*/  @!P1 LDS.128 R24, [UR7+0x1d90] ;  /* 0x001d9007ff189984 */ /* 0x000e220008000c00 */
[----:B------:R-:W-:Y:S01]  /*2b60*/  ISETP.GT.U32.AND P5, PT, R105, 0xf, PT ;  /* 0x0000000f6900780c */ /* 0x000fe20003fa4070 */
[----:B------:R-:W-:-:S02]  /*2b70*/  FFMA.FTZ R3, R20, R2, R3 ;  /* 0x0000000214037223 */ /* 0x000fc40000010003 */
[----:B-1----:R2:W1:Y:S04]  /*2b80*/  SHFL.DOWN PT, R139, R138, 0x2, 0x1f ;  /* 0x08401f008a8b7f89 */ /* 0x00246800000e0000 */
[----:B----4-:R2:W4:Y:S01]  /*2b90*/  SHFL.DOWN PT, R142, R136, 0x2, 0x1f ;  /* 0x08401f00888e7f89 */ /* 0x01052200000e0000 */
[----:B------:R-:W-:Y:S05]  /*2ba0*/  @P2 BRA `(.L_x_18191) ;  /* 0x0000000000282947 */ /* 0x000fea0003800000 */
[-C--:B----4-:R-:W-:Y:S01]  /*2bb0*/  FMUL.FTZ R140, R137, R142.reuse ;  /* 0x0000008e898c7220 */ /* 0x090fe20000410000 */
[----:B------:R-:W-:Y:S01]  /*2bc0*/  FMUL.FTZ R142, R135, R142 ;  /* 0x0000008e878e7220 */ /* 0x000fe20000410000 */
[-C--:B---3--:R-:W-:Y:S01]  /*2bd0*/  FMUL.FTZ R20, R137, R134.reuse ;  /* 0x0000008689147220 */ /* 0x088fe20000410000 */
[C---:B------:R-:W-:Y:S01]  /*2be0*/  FMUL.FTZ R134, R135.reuse, R134 ;  /* 0x0000008687867220 */ /* 0x040fe20000410000 */
[-C--:B-1----:R-:W-:Y:S01]  /*2bf0*/  FFMA.FTZ R21, R135, R139.reuse, -R140 ;  /* 0x0000008b87157223 */ /* 0x082fe2000001088c */
[----:B------:R-:W-:Y:S01]  /*2c00*/  FFMA.FTZ R139, R137, R139, R142 ;  /* 0x0000008b898b7223 */ /* 0x000fe2000001008e */
[-C--:B0-----:R-:W-:Y:S01]  /*2c10*/  FFMA.FTZ R135, R135, R141.reuse, -R20 ;  /* 0x0000008d87877223 */ /* 0x081fe20000010814 */
[----:B--2---:R-:W-:Y:S01]  /*2c20*/  FFMA.FTZ R137, R137, R141, R134 ;  /* 0x0000008d89897223 */ /* 0x004fe20000010086 */
[----:B------:R-:W-:Y:S01]  /*2c30*/  FADD.FTZ R138, R138, R21 ;  /* 0x000000158a8a7221 */ /* 0x000fe20000010000 */
[----:B------:R-:W-:-:S07]  /*2c40*/  FADD.FTZ R136, R136, R139 ;  /* 0x0000008b88887221 */ /* 0x000fce0000010000 */
.L_x_18191:
[----:B------:R-:W-:Y:S05]  /*2c50*/  BSYNC.RECONVERGENT B0 ;  /* 0x0000000000007941 */ /* 0x000fea0003800200 */
.L_x_18190:
[----:B0-----:R0:W0:Y:S01]  /*2c60*/  SHFL.DOWN PT, R141, R135, 0x4, 0x1f ;  /* 0x08801f00878d7f89 */ /* 0x00102200000e0000 */
[----:B------:R-:W-:Y:S03]  /*2c70*/  BSSY.RECONVERGENT B0, `(.L_x_18192) ;  /* 0x000000f000007945 */ /* 0x000fe60003800200 */
[----:B---3--:R3:W0:Y:S04]  /*2c80*/  SHFL.DOWN PT, R134, R137, 0x4, 0x1f ;  /* 0x08801f0089867f89 */ /* 0x00862800000e0000 */
[----:B-1----:R3:W1:Y:S04]  /*2c90*/  SHFL.DOWN PT, R139, R138, 0x4, 0x1f ;  /* 0x08801f008a8b7f89 */ /* 0x00266800000e0000 */
[----:B----4-:R3:W4:Y:S01]  /*2ca0*/  SHFL.DOWN PT, R142, R136, 0x4, 0x1f ;  /* 0x08801f00888e7f89 */ /* 0x01072200000e0000 */
[----:B------:R-:W-:Y:S05]  /*2cb0*/  @P3 BRA `(.L_x_18193) ;  /* 0x0000000000283947 */ /* 0x000fea0003800000 */
[-C--:B----4-:R-:W-:Y:S01]  /*2cc0*/  FMUL.FTZ R140, R137, R142.reuse ;  /* 0x0000008e898c7220 */ /* 0x090fe20000410000 */
[----:B------:R-:W-:Y:S01]  /*2cd0*/  FMUL.FTZ R142, R135, R142 ;  /* 0x0000008e878e7220 */ /* 0x000fe20000410000 */
[-C--:B0-----:R-:W-:Y:S01]  /*2ce0*/  FMUL.FTZ R20, R137, R134.reuse ;  /* 0x0000008689147220 */ /* 0x081fe20000410000 */
[C---:B------:R-:W-:Y:S01]  /*2cf0*/  FMUL.FTZ R134, R135.reuse, R134 ;  /* 0x0000008687867220 */ /* 0x040fe20000410000 */
[-C--:B-1----:R-:W-:Y:S01]  /*2d00*/  FFMA.FTZ R21, R135, R139.reuse, -R140 ;  /* 0x0000008b87157223 */ /* 0x082fe2000001088c */
[----:B------:R-:W-:Y:S01]  /*2d10*/  FFMA.FTZ R139, R137, R139, R142 ;  /* 0x0000008b898b7223 */ /* 0x000fe2000001008e */
[-C--:B------:R-:W-:Y:S01]  /*2d20*/  FFMA.FTZ R135, R135, R141.reuse, -R20 ;  /* 0x0000008d87877223 */ /* 0x080fe20000010814 */
[----:B--23--:R-:W-:Y:S01]  /*2d30*/  FFMA.FTZ R137, R137, R141, R134 ;  /* 0x0000008d89897223 */ /* 0x00cfe20000010086 */
[----:B------:R-:W-:Y:S01]  /*2d40*/  FADD.FTZ R138, R138, R21 ;  /* 0x000000158a8a7221 */ /* 0x000fe20000010000 */
[----:B------:R-:W-:-:S07]  /*2d50*/  FADD.FTZ R136, R136, R139 ;  /* 0x0000008b88887221 */ /* 0x000fce0000010000 */
.L_x_18193:
[----:B------:R-:W-:Y:S05]  /*2d60*/  BSYNC.RECONVERGENT B0 ;  /* 0x0000000000007941 */ /* 0x000fea0003800200 */
.L_x_18192:
[----:B0-----:R0:W0:Y:S01]  /*2d70*/  SHFL.DOWN PT, R141, R135, 0x8, 0x1f ;  /* 0x09001f00878d7f89 */ /* 0x00102200000e0000 */
[----:B------:R-:W-:Y:S03]  /*2d80*/  BSSY.RECONVERGENT B0, `(.L_x_18194) ;  /* 0x000000f000007945 */ /* 0x000fe60003800200 */
[----:B------:R0:W0:Y:S04]  /*2d90*/  SHFL.DOWN PT, R134, R137, 0x8, 0x1f ;  /* 0x09001f0089867f89 */ /* 0x00002800000e0000 */
[----:B-1----:R1:W0:Y:S04]  /*2da0*/  SHFL.DOWN PT, R139, R138, 0x8, 0x1f ;  /* 0x09001f008a8b7f89 */ /* 0x00222800000e0000 */
        /* <DEDUP_REMOVED lines=8> */
[-C--:B------:R-:W-:Y:S01]  /*2e30*/  FFMA.FTZ R135, R135, R141.reuse, -R20 ;  /* 0x0000008d87877223 */ /* 0x080fe20000010814 */
[----:B--23--:R-:W-:Y:S01]  /*2e40*/  FFMA.FTZ R137, R137, R141, R134 ;  /* 0x0000008d89897223 */ /* 0x00cfe20000010086 */
[----:B-1----:R-:W-:Y:S01]  /*2e50*/  FADD.FTZ R138, R138, R21 ;  /* 0x000000158a8a7221 */ /* 0x002fe20000010000 */
[----:B------:R-:W-:-:S07]  /*2e60*/  FADD.FTZ R136, R136, R139 ;  /* 0x0000008b88887221 */ /* 0x000fce0000010000 */
.L_x_18195:
[----:B------:R-:W-:Y:S05]  /*2e70*/  BSYNC.RECONVERGENT B0 ;  /* 0x0000000000007941 */ /* 0x000fea0003800200 */
.L_x_18194:
[----:B0-----:R0:W0:Y:S01]  /*2e80*/  SHFL.DOWN PT, R141, R135, 0x10, 0x1f ;  /* 0x0a001f00878d7f89 */ /* 0x00102200000e0000 */
[----:B------:R-:W-:Y:S01]  /*2e90*/  BSSY.RECONVERGENT B0, `(.L_x_18196) ;  /* 0x0000010000007945 */ /* 0x000fe20003800200 */
[----:B------:R-:W-:Y:S02]  /*2ea0*/  FMUL.FTZ R20, R128, R132 ;  /* 0x0000008480147220 */ /* 0x000fe40000410000 */
[----:B------:R0:W0:Y:S04]  /*2eb0*/  SHFL.DOWN PT, R140, R137, 0x10, 0x1f ;  /* 0x0a001f00898c7f89 */ /* 0x00002800000e0000 */
[----:B------:R0:W0:Y:S04]  /*2ec0*/  SHFL.DOWN PT, R139, R138, 0x10, 0x1f ;  /* 0x0a001f008a8b7f89 */ /* 0x00002800000e0000 */
[----:B------:R0:W0:Y:S01]  /*2ed0*/  SHFL.DOWN PT, R144, R136, 0x10, 0x1f ;  /* 0x0a001f0088907f89 */ /* 0x00002200000e0000 */
        /* <DEDUP_REMOVED lines=8> */
[----:B--23--:R-:W-:Y:S01]  /*2f60*/  FFMA.FTZ R137, R137, R141, R140 ;  /* 0x0000008d89897223 */ /* 0x00cfe2000001008c */
[----:B-1----:R-:W-:Y:S01]  /*2f70*/  FADD.FTZ R138, R138, R21 ;  /* 0x000000158a8a7221 */ /* 0x002fe20000010000 */
[----:B------:R-:W-:-:S07]  /*2f80*/  FADD.FTZ R136, R136, R139 ;  /* 0x0000008b88887221 */ /* 0x000fce0000010000 */
.L_x_18197:
[----:B------:R-:W-:Y:S05]  /*2f90*/  BSYNC.RECONVERGENT B0 ;  /* 0x0000000000007941 */ /* 0x000fea0003800200 */
.L_x_18196:
[-C--:B------:R-:W-:Y:S01]  /*2fa0*/  FMUL.FTZ R21, R128, R2.reuse ;  /* 0x0000000280157220 */ /* 0x080fe20000410000 */
[----:B------:R-:W-:Y:S01]  /*2fb0*/  FFMA.FTZ R20, R127, R2, R20 ;  /* 0x000000027f147223 */ /* 0x000fe20000010014 */
[----:B0-----:R-:W-:Y:S01]  /*2fc0*/  SHFL.IDX PT, R139, R27, RZ, 0x1f ;  /* 0x00001fff1b8b7589 */ /* 0x001fe200000e0000 */
[----:B------:R-:W-:Y:S01]  /*2fd0*/  ISETP.NE.AND P1, PT, R87, 0x1f, PT ;  /* 0x0000001f5700780c */ /* 0x000fe20003f25270 */
[----:B------:R-:W-:Y:S01]  /*2fe0*/  FFMA.FTZ R21, R127, R132, -R21 ;  /* 0x000000847f157223 */ /* 0x000fe20000010815 */
[----:B------:R-:W-:Y:S01]  /*2ff0*/  FADD.FTZ R20, RZ, R20 ;  /* 0x00000014ff147221 */ /* 0x000fe20000010000 */
[----:B------:R-:W0:Y:S01]  /*3000*/  SHFL.DOWN PT, R148, R135, 0x1, 0x1f ;  /* 0x08201f0087947f89 */ /* 0x000e2200000e0000 */
[----:B------:R-:W-:Y:S01]  /*3010*/  FFMA.FTZ R146, R0, R133, RZ ;  /* 0x0000008500927223 */ /* 0x000fe200000100ff */
[----:B------:R-:W-:Y:S01]  /*3020*/  FADD.FTZ R21, R112, R21 ;  /* 0x0000001570157221 */ /* 0x000fe20000010000 */
[-C--:B------:R-:W-:Y:S01]  /*3030*/  FMUL.FTZ R143, R23, R20.reuse ;  /* 0x00000014178f7220 */ /* 0x080fe20000410000 */
[----:B------:R-:W5:Y:S01]  /*3040*/  SHFL.DOWN PT, R134, R137, 0x1, 0x1f ;  /* 0x08201f0089867f89 */ /* 0x000f6200000e0000 */
[-C--:B------:R-:W-:Y:S01]  /*3050*/  FMUL.FTZ R144, R125, R20.reuse ;  /* 0x000000147d907220 */ /* 0x080fe20000410000 */
[-C--:B------:R-:W-:Y:S01]  /*3060*/  FMUL.FTZ R145, R23, R21.reuse ;  /* 0x0000001517917220 */ /* 0x080fe20000410000 */
[-C--:B------:R-:W-:Y:S01]  /*3070*/  FMUL.FTZ R23, R125, R21.reuse ;  /* 0x000000157d177220 */ /* 0x080fe20000410000 */
[----:B------:R-:W5:Y:S01]  /*3080*/  SHFL.IDX PT, R140, R26, RZ, 0x1f ;  /* 0x00001fff1a8c7589 */ /* 0x000f6200000e0000 */
[CC--:B------:R-:W-:Y:S01]  /*3090*/  FFMA.FTZ R143, R22.reuse, R21.reuse, -R143 ;  /* 0x00000015168f7223 */ /* 0x0c0fe2000001088f */
[-C--:B------:R-:W-:Y:S01]  /*30a0*/  FFMA.FTZ R145, R22, R20.reuse, R145 ;  /* 0x0000001416917223 */ /* 0x080fe20000010091 */
[C---:B------:R-:W-:Y:S01]  /*30b0*/  FFMA.FTZ R23, R126.reuse, R20, R23 ;  /* 0x000000147e177223 */ /* 0x040fe20000010017 */
[----:B----4-:R-:W4:Y:S01]  /*30c0*/  SHFL.DOWN PT, R142, R136, 0x1, 0x1f ;  /* 0x08201f00888e7f89 */ /* 0x010f2200000e0000 */
[----:B------:R-:W-:Y:S01]  /*30d0*/  FFMA.FTZ R22, R126, R21, -R144 ;  /* 0x000000157e167223 */ /* 0x000fe20000010890 */
[----:B------:R-:W-:Y:S01]  /*30e0*/  FFMA.FTZ R144, -R0, R3, RZ ;  /* 0x0000000300907223 */ /* 0x000fe200000101ff */
[----:B------:R-:W-:Y:S01]  /*30f0*/  FADD.FTZ R3, RZ, R23 ;  /* 0x00000017ff037221 */ /* 0x000fe20000010000 */
[----:B------:R-:W4:Y:S01]  /*3100*/  SHFL.DOWN PT, R141, R138, 0x1, 0x1f ;  /* 0x08201f008a8d7f89 */ /* 0x000f2200000e0000 */
[----:B------:R-:W-:Y:S01]  /*3110*/  FADD.FTZ R22, R113, R22 ;  /* 0x0000001671167221 */ /* 0x000fe20000010000 */
[----:B------:R-:W-:Y:S01]  /*3120*/  FFMA.FTZ R23, -R103, R145, R144 ;  /* 0x0000009167177223 */ /* 0x000fe20000010190 */
[----:B------:R-:W-:Y:S01]  /*3130*/  FMUL.FTZ R145, R17, R3 ;  /* 0x0000000311917220 */ /* 0x000fe20000410000 */
[----:B------:R-:W-:Y:S01]  /*3140*/  FFMA.FTZ R143, R103, R143, R146 ;  /* 0x0000008f678f7223 */ /* 0x000fe20000010092 */
[-C--:B------:R-:W-:Y:S01]  /*3150*/  FMUL.FTZ R146, R17, R22.reuse ;  /* 0x0000001611927220 */ /* 0x080fe20000410000 */
[----:B------:R5:W4:Y:S01]  /*3160*/  SHFL.IDX PT, R147, R137, RZ, 0x1f ;  /* 0x00001fff89937589 */ /* 0x000b2200000e0000 */
[----:B------:R-:W-:Y:S01]  /*3170*/  FFMA.FTZ R145, R16, R22, -R145 ;  /* 0x0000001610917223 */ /* 0x000fe20000010891 */
[----:B0-----:R-:W-:Y:S01]  /*3180*/  @P1 FMUL.FTZ R17, R148, R139 ;  /* 0x0000008b94111220 */ /* 0x001fe20000410000 */
[CC--:B------:R-:W-:Y:S01]  /*3190*/  FMUL.FTZ R149, R59.reuse, R20.reuse ;  /* 0x000000143b957220 */ /* 0x0c0fe20000410000 */
[----:B-123--:R-:W-:Y:S01]  /*31a0*/  SHFL.IDX PT, R138, R138, RZ, 0x1f ;  /* 0x00001fff8a8a7589 */ /* 0x00efe200000e0000 */
[----:B------:R-:W-:Y:S01]  /*31b0*/  FFMA.FTZ R16, R16, R3, R146 ;  /* 0x0000000310107223 */ /* 0x000fe20000010092 */
[----:B-----5:R-:W-:Y:S01]  /*31c0*/  @P1 FMUL.FTZ R133, R134, R139 ;  /* 0x0000008b86851220 */ /* 0x020fe20000410000 */
[----:B------:R-:W-:Y:S01]  /*31d0*/  FMUL.FTZ R146, R58, R20 ;  /* 0x000000143a927220 */ /* 0x000fe20000410000 */
[----:B------:R-:W-:Y:S01]  /*31e0*/  FMUL.FTZ R137, R59, R3 ;  /* 0x000000033b897220 */ /* 0x000fe20000410000 */
[----:B------:R-:W-:Y:S01]  /*31f0*/  SHFL.IDX PT, R136, R136, RZ, 0x1f ;  /* 0x00001fff88887589 */ /* 0x000fe200000e0000 */
[-C--:B------:R-:W-:Y:S01]  /*3200*/  @P1 FFMA.FTZ R17, R134, R140.reuse, R17 ;  /* 0x0000008c86111223 */ /* 0x080fe20000010011 */
[----:B------:R-:W-:Y:S01]  /*3210*/  FFMA.FTZ R134, R106, R145, R143 ;  /* 0x000000916a867223 */ /* 0x000fe2000001008f */
[----:B------:R-:W-:Y:S01]  /*3220*/  @P1 FFMA.FTZ R144, R148, R140, -R133 ;  /* 0x0000008c94901223 */ /* 0x000fe20000010885 */
[----:B------:R0:W1:Y:S01]  /*3230*/  SHFL.IDX PT, R145, R135, RZ, 0x1f ;  /* 0x00001fff87917589 */ /* 0x00006200000e0000 */
[C---:B------:R-:W-:Y:S01]  /*3240*/  FMUL.FTZ R133, R123.reuse, R22 ;  /* 0x000000167b857220 */ /* 0x040fe20000410000 */
[----:B----4-:R-:W-:Y:S01]  /*3250*/  @P1 FADD.FTZ R139, R142, R17 ;  /* 0x000000118e8b1221 */ /* 0x010fe20000010000 */
[-C--:B------:R-:W-:Y:S01]  /*3260*/  FMUL.FTZ R17, R123, R3.reuse ;  /* 0x000000037b117220 */ /* 0x080fe20000410000 */
[----:B------:R-:W-:Y:S01]  /*3270*/  FMUL.FTZ R142, R58, R2 ;  /* 0x000000023a8e7220 */ /* 0x000fe20000410000 */
[CC--:B------:R-:W-:Y:S01]  /*3280*/  FFMA.FTZ R133, R124.reuse, R3.reuse, R133 ;  /* 0x000000037c857223 */ /* 0x0c0fe20000010085 */
[----:B------:R-:W-:Y:S01]  /*3290*/  @P1 FADD.FTZ R140, R141, R144 ;  /* 0x000000908d8c1221 */ /* 0x000fe20000010000 */
[----:B------:R-:W-:Y:S01]  /*32a0*/  FFMA.FTZ R17, R124, R22, -R17 ;  /* 0x000000167c117223 */ /* 0x000fe20000010811 */
[C---:B------:R-:W-:Y:S01]  /*32b0*/  FMUL.FTZ R143, R59.reuse, R2 ;  /* 0x000000023b8f7220 */ /* 0x040fe20000410000 */
[----:B------:R-:W-:Y:S01]  /*32c0*/  FADD.FTZ R133, RZ, R133 ;  /* 0x00000085ff857221 */ /* 0x000fe20000010000 */
[----:B------:R-:W-:Y:S01]  /*32d0*/  FMUL.FTZ R148, R58, R3 ;  /* 0x000000033a947220 */ /* 0x000fe20000410000 */
[----:B------:R-:W-:Y:S01]  /*32e0*/  FADD.FTZ R17, R114, R17 ;  /* 0x0000001172117221 */ /* 0x000fe20000010000 */
[CC--:B------:R-:W-:Y:S01]  /*32f0*/  FFMA.FTZ R141, R59.reuse, R132.reuse, R142 ;  /* 0x000000843b8d7223 */ /* 0x0c0fe2000001008e */
[C---:B------:R-:W-:Y:S01]  /*3300*/  FMUL.FTZ R144, R59.reuse, R133 ;  /* 0x000000853b907220 */ /* 0x040fe20000410000 */
[C---:B------:R-:W-:Y:S01]  /*3310*/  FFMA.FTZ R143, R58.reuse, R132, -R143 ;  /* 0x000000843a8f7223 */ /* 0x040fe2000001088f */
[C---:B------:R-:W-:Y:S01]  /*3320*/  FFMA.FTZ R142, R58.reuse, R21, -R149 ;  /* 0x000000153a8e7223 */ /* 0x040fe20000010895 */
[CC--:B------:R-:W-:Y:S01]  /*3330*/  FFMA.FTZ R137, R58.reuse, R22.reuse, -R137 ;  /* 0x000000163a897223 */ /* 0x0c0fe20000010889 */
[C---:B------:R-:W-:Y:S01]  /*3340*/  FFMA.FTZ R144, R58.reuse, R17, -R144 ;  /* 0x000000113a907223 */ /* 0x040fe20000010890 */
[----:B------:R-:W-:Y:S01]  /*3350*/  FMUL.FTZ R58, R58, R133 ;  /* 0x000000853a3a7220 */ /* 0x000fe20000410000 */
[----:B0-----:R-:W-:Y:S01]  /*3360*/  FFMA.FTZ R135, R59, R22, R148 ;  /* 0x000000163b877223 */ /* 0x001fe20000010094 */
[----:B------:R-:W-:Y:S01]  /*3370*/  FMUL.FTZ R148, R147, R27 ;  /* 0x0000001b93947220 */ /* 0x000fe20000410000 */
[C---:B------:R-:W-:Y:S01]  /*3380*/  FMUL.FTZ R152, R140.reuse, R31 ;  /* 0x0000001f8c987220 */ /* 0x040fe20000410000 */
[C---:B------:R-:W-:Y:S01]  /*3390*/  FFMA.FTZ R146, R59.reuse, R21, R146 ;  /* 0x000000153b927223 */ /* 0x040fe20000010092 */
[----:B------:R-:W-:Y:S01]  /*33a0*/  FFMA.FTZ R58, R59, R17, R58 ;  /* 0x000000113b3a7223 */ /* 0x000fe2000001003a */
[----:B------:R-:W-:Y:S01]  /*33b0*/  FMUL.FTZ R149, R139, R31 ;  /* 0x0000001f8b957220 */ /* 0x000fe20000410000 */
[-C--:B-1----:R-:W-:Y:S01]  /*33c0*/  FFMA.FTZ R59, R145, R26.reuse, -R148 ;  /* 0x0000001a913b7223 */ /* 0x082fe20000010894 */
[----:B------:R-:W-:Y:S01]  /*33d0*/  FMUL.FTZ R148, R147, R26 ;  /* 0x0000001a93947220 */ /* 0x000fe20000410000 */
[-C--:B------:R-:W-:Y:S01]  /*33e0*/  FFMA.FTZ R31, R139, R30.reuse, -R152 ;  /* 0x0000001e8b1f7223 */ /* 0x080fe20000010898 */
[----:B------:R-:W-:Y:S01]  /*33f0*/  FMUL.FTZ R26, R147, R25 ;  /* 0x00000019931a7220 */ /* 0x000fe20000410000 */
[----:B------:R-:W-:Y:S01]  /*3400*/  ISETP.NE.AND P2, PT, R87, RZ, PT ;  /* 0x000000ff5700720c */ /* 0x000fe20003f45270 */
[----:B------:R-:W-:Y:S01]  /*3410*/  FFMA.FTZ R150, R140, R30, R149 ;  /* 0x0000001e8c967223 */ /* 0x000fe20000010095 */
[-C--:B------:R-:W-:Y:S01]  /*3420*/  FMUL.FTZ R140, R147, R24.reuse ;  /* 0x00000018938c7220 */ /* 0x080fe20000410000 */
[----:B------:R-:W-:Y:S01]  /*3430*/  FADD.FTZ R31, R130, R31 ;  /* 0x0000001f821f7221 */ /* 0x000fe20000010000 */
[----:B------:R-:W-:Y:S01]  /*3440*/  FFMA.FTZ R24, R145, R24, -R26 ;  /* 0x0000001891187223 */ /* 0x000fe2000001081a */
[----:B------:R-:W-:Y:S01]  /*3450*/  P2R R26, PR, RZ, 0x4 ;  /* 0x00000004ff1a7803 */ /* 0x000fe20000000000 */
[----:B------:R-:W-:Y:S01]  /*3460*/  FADD.FTZ R26, R138, R59 ;  /* 0x0000003b8a1a7221 */ /* 0x000fe20000010000 */
[----:B------:R-:W-:Y:S01]  /*3470*/  FADD.FTZ R129, R129, R150 ;  /* 0x0000009681817221 */ /* 0x000fe20000010000 */
[----:B------:R-:W-:Y:S01]  /*3480*/  FMUL.FTZ R59, R123, R31 ;  /* 0x0000001f7b3b7220 */ /* 0x000fe20000410000 */
[C---:B------:R-:W-:Y:S01]  /*3490*/  FFMA.FTZ R27, R145.reuse, R27, R148 ;  /* 0x0000001b911b7223 */ /* 0x040fe20000010094 */
[----:B------:R-:W-:Y:S01]  /*34a0*/  FFMA.FTZ R25, R145, R25, R140 ;  /* 0x0000001991197223 */ /* 0x000fe2000001008c */
[-C--:B------:R-:W-:Y:S01]  /*34b0*/  FMUL.FTZ R30, R123, R129.reuse ;  /* 0x000000817b1e7220 */ /* 0x080fe20000410000 */
[----:B------:R-:W-:Y:S01]  /*34c0*/  FFMA.FTZ R59, R124, R129, R59 ;  /* 0x000000817c3b7223 */ /* 0x000fe2000001003b */
[----:B------:R-:W-:Y:S01]  /*34d0*/  FADD.FTZ R27, R136, R27 ;  /* 0x0000001b881b7221 */ /* 0x000fe20000010000 */
[----:B------:R-:W-:Y:S01]  /*34e0*/  FMUL.FTZ R130, R0, R143 ;  /* 0x0000008f00827220 */ /* 0x000fe20000410000 */
[----:B------:R-:W-:Y:S01]  /*34f0*/  FFMA.FTZ R123, R124, R31, -R30 ;  /* 0x0000001f7c7b7223 */ /* 0x000fe2000001081e */
[----:B------:R-:W-:Y:S01]  /*3500*/  FADD.FTZ R59, R118, R59 ;  /* 0x0000003b763b7221 */ /* 0x000fe20000010000 */
[----:B------:R-:W-:Y:S01]  /*3510*/  FMUL.FTZ R141, R0, -R141 ;  /* 0x8000008d008d7220 */ /* 0x000fe20000410000 */
[----:B------:R0:W-:Y:S01]  /*3520*/  @!P2 STS.128 [UR7+0x1d90], R24 ;  /* 0x001d9018ff00a988 */ /* 0x0001e20008000c07 */
[----:B------:R-:W-:Y:S01]  /*3530*/  FADD.FTZ R123, R116, R123 ;  /* 0x0000007b747b7221 */ /* 0x000fe20000010000 */
[----:B------:R-:W-:Y:S01]  /*3540*/  FMUL.FTZ R139, R125, R59 ;  /* 0x0000003b7d8b7220 */ /* 0x000fe20000410000 */
[C---:B------:R-:W-:Y:S01]  /*3550*/  FMUL.FTZ R143, R103.reuse, R142 ;  /* 0x0000008e678f7220 */ /* 0x040fe20000410000 */
[----:B------:R-:W-:Y:S01]  /*3560*/  FMUL.FTZ R145, R103, -R146 ;  /* 0x8000009267917220 */ /* 0x000fe20000410000 */
[----:B------:R-:W-:Y:S01]  /*3570*/  FMUL.FTZ R30, R125, R123 ;  /* 0x0000007b7d1e7220 */ /* 0x000fe20000410000 */
[C---:B------:R-:W-:Y:S01]  /*3580*/  FMUL.FTZ R137, R106.reuse, R137 ;  /* 0x000000896a897220 */ /* 0x040fe20000410000 */
[----:B------:R-:W-:Y:S01]  /*3590*/  FMUL.FTZ R135, R106, -R135 ;  /* 0x800000876a877220 */ /* 0x000fe20000410000 */
[----:B------:R-:W-:Y:S01]  /*35a0*/  FMUL.FTZ R125, R107, R144 ;  /* 0x000000906b7d7220 */ /* 0x000fe20000410000 */
[----:B------:R-:W-:Y:S01]  /*35b0*/  STS [R61+0x420], R130 ;  /* 0x000420823d007388 */ /* 0x000fe20000000800 */
[----:B------:R-:W-:Y:S01]  /*35c0*/  FADD.FTZ R132, -R111, R132 ;  /* 0x000000846f847221 */ /* 0x000fe20000010100 */
[----:B------:R-:W-:Y:S01]  /*35d0*/  LEA R116, R108, -R117, 0x1 ;  /* 0x800000756c747211 */ /* 0x000fe200078e08ff */
[----:B------:R-:W-:Y:S01]  /*35e0*/  FADD.FTZ R22, -R113, R22 ;  /* 0x0000001671167221 */ /* 0x000fe20000010100 */
[----:B------:R-:W-:Y:S01]  /*35f0*/  STS [R60+0x4], R141 ;  /* 0x0000048d3c007388 */ /* 0x000fe20000000800 */
[C---:B0-----:R-:W-:Y:S01]  /*3600*/  FFMA.FTZ R24, R126.reuse, R123, -R139 ;  /* 0x0000007b7e187223 */ /* 0x041fe2000001088b */
[----:B------:R-:W-:Y:S01]  /*3610*/  FMUL.FTZ R139, R107, -R58 ;  /* 0x8000003a6b8b7220 */ /* 0x000fe20000410000 */
[----:B------:R-:W-:Y:S01]  /*3620*/  FFMA.FTZ R25, R126, R59, R30 ;  /* 0x0000003b7e197223 */ /* 0x000fe2000001001e */
[----:B------:R-:W-:Y:S01]  /*3630*/  STS [R60+0x8], R143 ;  /* 0x0000088f3c007388 */ /* 0x000fe20000000800 */
[----:B------:R-:W-:Y:S01]  /*3640*/  FADD.FTZ R119, R119, R24 ;  /* 0x0000001877777221 */ /* 0x000fe20000010000 */
[----:B------:R-:W-:Y:S01]  /*3650*/  FADD.FTZ R27, -R112, R21 ;  /* 0x00000015701b7221 */ /* 0x000fe20000010100 */
[----:B------:R-:W-:Y:S01]  /*3660*/  FADD.FTZ R120, R120, R25 ;  /* 0x0000001978787221 */ /* 0x000fe20000010000 */
[----:B------:R-:W-:Y:S01]  /*3670*/  STS [R60+0xc], R145 ;  /* 0x00000c913c007388 */ /* 0x000fe20000000800 */
[CC--:B------:R-:W-:Y:S01]  /*3680*/  FMUL.FTZ R24, R128.reuse, R119.reuse ;  /* 0x0000007780187220 */ /* 0x0c0fe20000410000 */
[----:B------:R-:W-:Y:S01]  /*3690*/  FMUL.FTZ R26, R119, R98 ;  /* 0x00000062771a7220 */ /* 0x000fe20000410000 */
[-C--:B------:R-:W-:Y:S01]  /*36a0*/  FMUL.FTZ R128, R128, R120.reuse ;  /* 0x0000007880807220 */ /* 0x080fe20000410000 */
[----:B------:R-:W-:Y:S01]  /*36b0*/  STS [R60+0x10], R137 ;  /* 0x000010893c007388 */ /* 0x000fe20000000800 */
[C---:B------:R-:W-:Y:S01]  /*36c0*/  FFMA.FTZ R25, R127.reuse, R120, R24 ;  /* 0x000000787f197223 */ /* 0x040fe20000010018 */
[----:B------:R-:W-:Y:S01]  /*36d0*/  FMUL.FTZ R24, R120, R98 ;  /* 0x0000006278187220 */ /* 0x000fe20000410000 */
[----:B------:R-:W-:Y:S01]  /*36e0*/  FFMA.FTZ R128, R127, R119, -R128 ;  /* 0x000000777f807223 */ /* 0x000fe20000010880 */
[----:B------:R-:W-:Y:S01]  /*36f0*/  STS [R60+0x14], R135 ;  /* 0x000014873c007388 */ /* 0x000fe20000000800 */
[----:B------:R-:W-:Y:S01]  /*3700*/  FADD.FTZ R25, R122, R25 ;  /* 0x000000197a197221 */ /* 0x000fe20000010000 */
[----:B------:R-:W-:Y:S01]  /*3710*/  FMUL.FTZ R30, R20, R24 ;  /* 0x00000018141e7220 */ /* 0x000fe20000410000 */
[----:B------:R-:W-:Y:S01]  /*3720*/  FADD.FTZ R121, R121, R128 ;  /* 0x0000008079797221 */ /* 0x000fe20000010000 */
[----:B------:R0:W-:Y:S01]  /*3730*/  STS [R60+0x18], R125 ;  /* 0x0000187d3c007388 */ /* 0x0001e20000000800 */
[----:B------:R-:W-:Y:S01]  /*3740*/  FMUL.FTZ R21, R25, R96 ;  /* 0x0000006019157220 */ /* 0x000fe20000410000 */
[----:B------:R-:W-:Y:S01]  /*3750*/  FFMA.FTZ R58, -R106, R16, R23 ;  /* 0x000000106a3a7223 */ /* 0x000fe20000010117 */
[-C--:B------:R-:W-:Y:S01]  /*3760*/  FFMA.FTZ R30, R27, R26.reuse, -R30 ;  /* 0x0000001a1b1e7223 */ /* 0x080fe2000001081e */
[----:B------:R1:W-:Y:S01]  /*3770*/  STS [R60+0x1c], R139 ;  /* 0x00001c8b3c007388 */ /* 0x0003e20000000800 */
[----:B------:R-:W-:Y:S01]  /*3780*/  FMUL.FTZ R127, R2, R21 ;  /* 0x00000015027f7220 */ /* 0x000fe20000410000 */
[----:B------:R-:W-:Y:S01]  /*3790*/  FMUL.FTZ R26, R20, R26 ;  /* 0x0000001a141a7220 */ /* 0x000fe20000410000 */
[----:B------:R-:W-:Y:S01]  /*37a0*/  BAR.SYNC.DEFER_BLOCKING 0x0 ;  /* 0x0000000000007b1d */ /* 0x000fe20000010000 */
[C---:B------:R-:W-:Y:S01]  /*37b0*/  ISETP.GE.AND P1, PT, R116.reuse, 0x1, PT ;  /* 0x000000017400780c */ /* 0x040fe20003f26270 */
[----:B0-----:R-:W-:Y:S01]  /*37c0*/  FMUL.FTZ R125, R121, R96 ;  /* 0x00000060797d7220 */ /* 0x001fe20000410000 */
[----:B------:R-:W-:Y:S01]  /*37d0*/  FMUL.FTZ R23, R59, R102 ;  /* 0x000000663b177220 */ /* 0x000fe20000410000 */
[----:B------:R-:W-:Y:S01]  /*37e0*/  FMUL.FTZ R137, R19, R133 ;  /* 0x0000008513897220 */ /* 0x000fe20000410000 */
[----:B------:R-:W-:Y:S01]  /*37f0*/  ISETP.GE.AND P2, PT, R116, 0x21, PT ;  /* 0x000000217400780c */ /* 0x000fe20003f46270 */
[-C--:B------:R-:W-:Y:S01]  /*3800*/  FMUL.FTZ R16, R2, R125.reuse ;  /* 0x0000007d02107220 */ /* 0x080fe20000410000 */
[C---:B------:R-:W-:Y:S01]  /*3810*/  FFMA.FTZ R127, R132.reuse, R125, -R127 ;  /* 0x0000007d847f7223 */ /* 0x040fe2000001087f */
[----:B------:R-:W-:Y:S01]  /*3820*/  FFMA.FTZ R125, R27, R24, R26 ;  /* 0x000000181b7d7223 */ /* 0x000fe2000001001a */
[----:B------:R-:W-:Y:S01]  /*3830*/  FMUL.FTZ R26, R123, R102 ;  /* 0x000000667b1a7220 */ /* 0x000fe20000410000 */
[----:B------:R-:W-:Y:S01]  /*3840*/  FFMA.FTZ R16, R132, R21, R16 ;  /* 0x0000001584107223 */ /* 0x000fe20000010010 */
[----:B------:R-:W-:Y:S01]  /*3850*/  FMUL.FTZ R135, R3, R23 ;  /* 0x0000001703877220 */ /* 0x000fe20000410000 */
[----:B------:R-:W-:Y:S01]  /*3860*/  FADD.FTZ R127, RZ, R127 ;  /* 0x0000007fff7f7221 */ /* 0x000fe20000010000 */
[----:B------:R-:W-:Y:S01]  /*3870*/  BSSY.RECONVERGENT B0, `(.L_x_18198) ;  /* 0x0000010000007945 */ /* 0x000fe20003800200 */
[----:B------:R-:W-:Y:S01]  /*3880*/  FADD.FTZ R16, RZ, R16 ;  /* 0x00000010ff107221 */ /* 0x000fe20000010000 */
[-C--:B------:R-:W-:Y:S01]  /*3890*/  FFMA.FTZ R135, R22, R26.reuse, -R135 ;  /* 0x0000001a16877223 */ /* 0x080fe20000010887 */
[----:B------:R-:W-:Y:S01]  /*38a0*/  FADD.FTZ R30, R127, R30 ;  /* 0x0000001e7f1e7221 */ /* 0x000fe20000010000 */
[-C--:B------:R-:W-:Y:S01]  /*38b0*/  FFMA.FTZ R137, R18, R17.reuse, -R137 ;  /* 0x0000001112897223 */ /* 0x080fe20000010889 */
[----:B------:R-:W-:Y:S01]  /*38c0*/  FADD.FTZ R16, R16, R125 ;  /* 0x0000007d10107221 */ /* 0x000fe20000010000 */
[----:B------:R-:W-:Y:S01]  /*38d0*/  FMUL.FTZ R125, R3, R26 ;  /* 0x0000001a037d7220 */ /* 0x000fe20000410000 */
[----:B------:R-:W-:Y:S01]  /*38e0*/  FMUL.FTZ R26, R19, R17 ;  /* 0x00000011131a7220 */ /* 0x000fe20000410000 */
[----:B------:R-:W-:-:S02]  /*38f0*/  FADD.FTZ R30, R30, R135 ;  /* 0x000000871e1e7221 */ /* 0x000fc40000010000 */
[----:B------:R-:W-:Y:S01]  /*3900*/  FFMA.FTZ R125, R22, R23, R125 ;  /* 0x00000017167d7223 */ /* 0x000fe2000001007d */
[----:B------:R1:W0:Y:S01]  /*3910*/  LDS R141, [R69+0x4a0] ;  /* 0x0004a000458d7984 */ /* 0x0002220000000800 */
[----:B------:R-:W-:Y:S02]  /*3920*/  FFMA.FTZ R19, R18, R133, R26 ;  /* 0x0000008512137223 */ /* 0x000fe4000001001a */
[----:B------:R-:W-:Y:S01]  /*3930*/  FADD.FTZ R16, R16, R125 ;  /* 0x0000007d10107221 */ /* 0x000fe20000010000 */
[----:B------:R-:W-:Y:S06]  /*3940*/  @!P1 BRA `(.L_x_18199) ;  /* 0x0000000000089947 */ /* 0x000fec0003800000 */
[----:B------:R-:W2:Y:S04]  /*3950*/  LDS R125, [R71+0x420] ;  /* 0x00042000477d7984 */ /* 0x000ea80000000800 */
[----:B--2---:R2:W-:Y:S02]  /*3960*/  REDG.E.ADD.F32.FTZ.RN.STRONG.GPU desc[UR16][R28.64], R125 ;  /* 0x0000007d1c0079a6 */ /* 0x0045e4000c12f310 */
.L_x_18199:
[----:B------:R-:W-:Y:S05]  /*3970*/  BSYNC.RECONVERGENT B0 ;  /* 0x0000000000007941 */ /* 0x000fea0003800200 */
.L_x_18198:
[----:B------:R-:W-:Y:S04]  /*3980*/  BSSY.RECONVERGENT B0, `(.L_x_18200) ;  /* 0x0000003000007945 */ /* 0x000fe80003800200 */
[----:B------:R-:W-:Y:S05]  /*3990*/  @!P2 BRA `(.L_x_18201) ;  /* 0x000000000004a947 */ /* 0x000fea0003800000 */
[----:B0-----:R3:W-:Y:S02]  /*39a0*/  REDG.E.ADD.F32.FTZ.RN.STRONG.GPU desc[UR16][R28.64+0x80], R141 ;  /* 0x0000808d1c0079a6 */ /* 0x0017e4000c12f310 */
.L_x_18201:
[----:B------:R-:W-:Y:S05]  /*39b0*/  BSYNC.RECONVERGENT B0 ;  /* 0x0000000000007941 */ /* 0x000fea0003800200 */
.L_x_18200:
        /* <DEDUP_REMOVED lines=10> */
.L_x_18203:
[----:B------:R-:W-:Y:S05]  /*3a60*/  BSYNC.RECONVERGENT B0 ;  /* 0x0000000000007941 */ /* 0x000fea0003800200 */
.L_x_18202:
[----:B--2-4-:R2:W4:Y:S01]  /*3a70*/  LDS R125, [R67+0x5a0] ;  /* 0x0005a000437d7984 */ /* 0x0145220000000800 */
[----:B------:R-:W-:Y:S01]  /*3a80*/  BSSY.RECONVERGENT B0, `(.L_x_18204) ;  /* 0x0000004000007945 */ /* 0x000fe20003800200 */
[----:B------:R-:W-:-:S03]  /*3a90*/  FMUL.FTZ R26, R129, R104 ;  /* 0x00000068811a7220 */ /* 0x000fc60000410000 */
[----:B------:R-:W-:Y:S05]  /*3aa0*/  @!P1 BRA `(.L_x_18205) ;  /* 0x0000000000049947 */ /* 0x000fea0003800000 */
[----:B----4-:R4:W-:Y:S02]  /*3ab0*/  REDG.E.ADD.F32.FTZ.RN.STRONG.GPU desc[UR16][R28.64+0x180], R125 ;  /* 0x0001807d1c0079a6 */ /* 0x0109e4000c12f310 */
.L_x_18205:
[----:B------:R-:W-:Y:S05]  /*3ac0*/  BSYNC.RECONVERGENT B0 ;  /* 0x0000000000007941 */ /* 0x000fea0003800200 */
.L_x_18204:
[----:B----4-:R-:W-:Y:S01]  /*3ad0*/  FADD.FTZ R125, -R114, R17 ;  /* 0x00000011727d7221 */ /* 0x010fe20000010100 */
[----:B------:R-:W-:Y:S01]  /*3ae0*/  BSSY.RECONVERGENT B0, `(.L_x_18206) ;  /* 0x0000006000007945 */ /* 0x000fe20003800200 */
[----:B------:R4:W0:Y:S01]  /*3af0*/  LDS R17, [R66+0x620] ;  /* 0x0006200042117984 */ /* 0x0008220000000800 */
[----:B------:R-:W-:Y:S01]  /*3b00*/  FMUL.FTZ R18, R31, R104 ;  /* 0x000000681f127220 */ /* 0x000fe20000410000 */
[----:B------:R-:W-:Y:S01]  /*3b10*/  FMUL.FTZ R116, R133, R26 ;  /* 0x0000001a85747220 */ /* 0x000fe20000410000 */
[----:B------:R-:W-:Y:S06]  /*3b20*/  @!P2 BRA `(.L_x_18207) ;  /* 0x000000000004a947 */ /* 0x000fec0003800000 */
[----:B0-----:R0:W-:Y:S02]  /*3b30*/  REDG.E.ADD.F32.FTZ.RN.STRONG.GPU desc[UR16][R28.64+0x200], R17 ;  /* 0x000200111c0079a6 */ /* 0x0011e4000c12f310 */
.L_x_18207:
[----:B------:R-:W-:Y:S05]  /*3b40*/  BSYNC.RECONVERGENT B0 ;  /* 0x0000000000007941 */ /* 0x000fea0003800200 */
.L_x_18206:
[----:B0-----:R0:W0:Y:S01]  /*3b50*/  LDS R17, [R65+0x6a0] ;  /* 0x0006a00041117984 */ /* 0x0010220000000800 */
[----:B------:R-:W-:Y:S01]  /*3b60*/  BSSY.RECONVERGENT B0, `(.L_x_18208) ;  /* 0x0000005000007945 */ /* 0x000fe20003800200 */
[-C--:B------:R-:W-:Y:S01]  /*3b70*/  FFMA.FTZ R127, R125, R18.reuse, -R116 ;  /* 0x000000127d7f7223 */ /* 0x080fe20000010874 */
[----:B------:R-:W-:Y:S02]  /*3b80*/  FMUL.FTZ R18, R133, R18 ;  /* 0x0000001285127220 */ /* 0x000fe40000410000 */
[----:B------:R-:W-:Y:S05]  /*3b90*/  @!P3 BRA `(.L_x_18209) ;  /* 0x000000000004b947 */ /* 0x000fea0003800000 */
[----:B0-----:R0:W-:Y:S02]  /*3ba0*/  REDG.E.ADD.F32.FTZ.RN.STRONG.GPU desc[UR16][R28.64+0x280], R17 ;  /* 0x000280111c0079a6 */ /* 0x0011e4000c12f310 */
.L_x_18209:
[----:B------:R-:W-:Y:S05]  /*3bb0*/  BSYNC.RECONVERGENT B0 ;  /* 0x0000000000007941 */ /* 0x000fea0003800200 */
.L_x_18208:
[----:B------:R1:W1:Y:S01]  /*3bc0*/  LDS R135, [R64+0x720] ;  /* 0x0007200040877984 */ /* 0x0002620000000800 */
[----:B------:R-:W-:Y:S01]  /*3bd0*/  BSSY.RECONVERGENT B0, `(.L_x_18210) ;  /* 0x0000004000007945 */ /* 0x000fe20003800200 */
[----:B0-----:R-:W-:-:S03]  /*3be0*/  FFMA.FTZ R17, R125, R26, R18 ;  /* 0x0000001a7d117223 */ /* 0x001fc60000010012 */
[----:B------:R-:W-:Y:S05]  /*3bf0*/  @!P4 BRA `(.L_x_18211) ;  /* 0x000000000004c947 */ /* 0x000fea0003800000 */
[----:B-1----:R0:W-:Y:S02]  /*3c00*/  REDG.E.ADD.F32.FTZ.RN.STRONG.GPU desc[UR16][R28.64+0x300], R135 ;  /* 0x000300871c0079a6 */ /* 0x0021e4000c12f310 */
.L_x_18211:
[----:B------:R-:W-:Y:S05]  /*3c10*/  BSYNC.RECONVERGENT B0 ;  /* 0x0000000000007941 */ /* 0x000fea0003800200 */
.L_x_18210:
[----:B------:R-:W-:Y:S01]  /*3c20*/  FADD.FTZ R16, R16, R17 ;  /* 0x0000001110107221 */ /* 0x000fe20000010000 */
[----:B------:R-:W-:Y:S01]  /*3c30*/  FADD.FTZ R17, R30, R127 ;  /* 0x0000007f1e117221 */ /* 0x000fe20000010000 */
[----:B------:R-:W-:Y:S01]  /*3c40*/  BSSY.RECONVERGENT B0, `(.L_x_18212) ;  /* 0x0000006000007945 */ /* 0x000fe20003800200 */
[----:B------:R0:W0:Y:S01]  /*3c50*/  LDS R127, [R63+0x7a0] ;  /* 0x0007a0003f7f7984 */ /* 0x0000220000000800 */
[C---:B------:R-:W-:Y:S01]  /*3c60*/  FFMA.FTZ R18, R107.reuse, R137, R134 ;  /* 0x000000896b127223 */ /* 0x040fe20000010086 */
[----:B------:R-:W-:Y:S01]  /*3c70*/  FFMA.FTZ R19, -R107, R19, R58 ;  /* 0x000000136b137223 */ /* 0x000fe2000001013a */
[----:B------:R-:W-:Y:S06]  /*3c80*/  @!P5 BRA `(.L_x_18213) ;  /* 0x000000000004d947 */ /* 0x000fec0003800000 */
[----:B0-----:R0:W-:Y:S02]  /*3c90*/  REDG.E.ADD.F32.FTZ.RN.STRONG.GPU desc[UR16][R28.64+0x380], R127 ;  /* 0x0003807f1c0079a6 */ /* 0x0011e4000c12f310 */
.L_x_18213:
[----:B------:R-:W-:Y:S05]  /*3ca0*/  BSYNC.RECONVERGENT B0 ;  /* 0x0000000000007941 */ /* 0x000fea0003800200 */
.L_x_18212:
[----:B0--3--:R-:W0:Y:S01]  /*3cb0*/  SHFL.DOWN PT, R29, R16, 0x1, 0x1f ;  /* 0x08201f00101d7f89 */ /* 0x009e2200000e0000 */
[C---:B------:R-:W-:Y:S01]  /*3cc0*/  ISETP.GT.AND P1, PT, R99.reuse, 0x1e, PT ;  /* 0x0000001e6300780c */ /* 0x040fe20003f24270 */
[----:B------:R-:W-:Y:S01]  /*3cd0*/  BSSY.RECONVERGENT B0, `(.L_x_18214) ;  /* 0x0000042000007945 */ /* 0x000fe20003800200 */
[----:B------:R-:W-:Y:S01]  /*3ce0*/  ISETP.GT.AND P2, PT, R99, 0xf, PT ;  /* 0x0000000f6300780c */ /* 0x000fe20003f44270 */
[----:B------:R-:W3:Y:S04]  /*3cf0*/  SHFL.DOWN PT, R28, R17, 0x1, 0x1f ;  /* 0x08201f00111c7f89 */ /* 0x000ee800000e0000 */
[----:B------:R-:W5:Y:S04]  /*3d00*/  SHFL.DOWN PT, R127, R18, 0x1, 0x1f ;  /* 0x08201f00127f7f89 */ /* 0x000f6800000e0000 */
[----:B------:R-:W2:Y:S02]  /*3d10*/  SHFL.DOWN PT, R30, R19, 0x1, 0x1f ;  /* 0x08201f00131e7f89 */ /* 0x000ea400000e0000 */
[----:B0-----:R-:W-:Y:S01]  /*3d20*/  @!P1 FADD.FTZ R16, R16, R29 ;  /* 0x0000001d10109221 */ /* 0x001fe20000010000 */
[----:B---3--:R-:W-:-:S04]  /*3d30*/  @!P1 FADD.FTZ R17, R17, R28 ;  /* 0x0000001c11119221 */ /* 0x008fc80000010000 */
[----:B------:R-:W0:Y:S01]  /*3d40*/  SHFL.DOWN PT, R29, R16, 0x2, 0x1f ;  /* 0x08401f00101d7f89 */ /* 0x000e2200000e0000 */
[----:B-----5:R-:W-:-:S03]  /*3d50*/  @!P1 FADD.FTZ R18, R18, R127 ;  /* 0x0000007f12129221 */ /* 0x020fc60000010000 */
[----:B------:R-:W3:Y:S01]  /*3d60*/  SHFL.DOWN PT, R28, R17, 0x2, 0x1f ;  /* 0x08401f00111c7f89 */ /* 0x000ee200000e0000 */
[----:B--2---:R-:W-:-:S03]  /*3d70*/  @!P1 FADD.FTZ R19, R19, R30 ;  /* 0x0000001e13139221 */ /* 0x004fc60000010000 */
[----:B------:R-:W2:Y:S01]  /*3d80*/  SHFL.DOWN PT, R127, R18, 0x2, 0x1f ;  /* 0x08401f00127f7f89 */ /* 0x000ea200000e0000 */
[----:B------:R-:W-:-:S03]  /*3d90*/  ISETP.GT.AND P1, PT, R99, 0x1d, PT ;  /* 0x0000001d6300780c */ /* 0x000fc60003f24270 */
[----:B------:R-:W5:Y:S10]  /*3da0*/  SHFL.DOWN PT, R30, R19, 0x2, 0x1f ;  /* 0x08401f00131e7f89 */ /* 0x000f7400000e0000 */
[----:B0-----:R-:W-:Y:S01]  /*3db0*/  @!P1 FADD.FTZ R16, R16, R29 ;  /* 0x0000001d10109221 */ /* 0x001fe20000010000 */
[----:B---3--:R-:W-:-:S04]  /*3dc0*/  @!P1 FADD.FTZ R17, R17, R28 ;  /* 0x0000001c11119221 */ /* 0x008fc80000010000 */
[----:B------:R-:W0:Y:S01]  /*3dd0*/  SHFL.DOWN PT, R29, R16, 0x4, 0x1f ;  /* 0x08801f00101d7f89 */ /* 0x000e2200000e0000 */
[----:B--2---:R-:W-:-:S03]  /*3de0*/  @!P1 FADD.FTZ R18, R18, R127 ;  /* 0x0000007f12129221 */ /* 0x004fc60000010000 */
        /* <DEDUP_REMOVED lines=9> */
[----:B------:R-:W-:Y:S01]  /*3e80*/  FFMA.FTZ R118, R56, R31, -R29 ;  /* 0x0000001f38767223 */ /* 0x000fe2000001081d */
[C---:B------:R-:W-:Y:S01]  /*3e90*/  FMUL.FTZ R31, R57.reuse, R123 ;  /* 0x0000007b391f7220 */ /* 0x040fe20000410000 */
[----:B---3--:R-:W-:Y:S01]  /*3ea0*/  @!P1 FADD.FTZ R18, R18, R127 ;  /* 0x0000007f12129221 */ /* 0x008fe20000010000 */
[----:B------:R-:W0:Y:S01]  /*3eb0*/  SHFL.DOWN PT, R124, R17, 0x8, 0x1f ;  /* 0x09001f00117c7f89 */ /* 0x000e2200000e0000 */
[----:B------:R-:W-:Y:S01]  /*3ec0*/  FMUL.FTZ R29, R57, R119 ;  /* 0x00000077391d7220 */ /* 0x000fe20000410000 */
[C---:B------:R-:W-:Y:S01]  /*3ed0*/  FFMA.FTZ R31, R56.reuse, R59, R31 ;  /* 0x0000003b381f7223 */ /* 0x040fe2000001001f */
[----:B-----5:R-:W-:Y:S01]  /*3ee0*/  @!P1 FADD.FTZ R19, R19, R30 ;  /* 0x0000001e13139221 */ /* 0x020fe20000010000 */
[----:B------:R-:W2:Y:S01]  /*3ef0*/  SHFL.DOWN PT, R127, R16, 0x8, 0x1f ;  /* 0x09001f00107f7f89 */ /* 0x000ea200000e0000 */
[----:B------:R-:W-:Y:S01]  /*3f00*/  ISETP.GT.AND P1, PT, R99, 0x17, PT ;  /* 0x000000176300780c */ /* 0x000fe20003f24270 */
[----:B------:R-:W-:Y:S01]  /*3f10*/  FFMA.FTZ R30, R56, R129, R28 ;  /* 0x00000081381e7223 */ /* 0x000fe2000001001c */
[C---:B------:R-:W-:Y:S01]  /*3f20*/  FMUL.FTZ R28, R57.reuse, R59 ;  /* 0x0000003b391c7220 */ /* 0x040fe20000410000 */
[----:B-1----:R-:W1:Y:S01]  /*3f30*/  SHFL.DOWN PT, R135, R18, 0x8, 0x1f ;  /* 0x09001f0012877f89 */ /* 0x002e6200000e0000 */
[----:B------:R-:W-:Y:S01]  /*3f40*/  FMUL.FTZ R116, R22, R31 ;  /* 0x0000001f16747220 */ /* 0x000fe20000410000 */
[----:B------:R-:W-:Y:S01]  /*3f50*/  FMUL.FTZ R22, R57, R25 ;  /* 0x0000001939167220 */ /* 0x000fe20000410000 */
[C---:B------:R-:W-:Y:S01]  /*3f60*/  FFMA.FTZ R58, R56.reuse, R123, -R28 ;  /* 0x0000007b383a7223 */ /* 0x040fe2000001081c */
[----:B------:R-:W3:Y:S01]  /*3f70*/  SHFL.DOWN PT, R126, R19, 0x8, 0x1f ;  /* 0x09001f00137e7f89 */ /* 0x000ee200000e0000 */
[C---:B------:R-:W-:Y:S01]  /*3f80*/  FFMA.FTZ R28, R56.reuse, R120, R29 ;  /* 0x00000078381c7223 */ /* 0x040fe2000001001d */
[----:B------:R-:W-:Y:S01]  /*3f90*/  FMUL.FTZ R122, R125, R30 ;  /* 0x0000001e7d7a7220 */ /* 0x000fe20000410000 */
[C---:B------:R-:W-:Y:S01]  /*3fa0*/  FMUL.FTZ R30, R57.reuse, R120 ;  /* 0x00000078391e7220 */ /* 0x040fe20000410000 */
[-C--:B------:R-:W-:Y:S01]  /*3fb0*/  FMUL.FTZ R57, R57, R121.reuse ;  /* 0x0000007939397220 */ /* 0x080fe20000410000 */
[----:B------:R-:W-:Y:S01]  /*3fc0*/  FMUL.FTZ R27, R27, R28 ;  /* 0x0000001c1b1b7220 */ /* 0x000fe20000410000 */
[C---:B------:R-:W-:Y:S01]  /*3fd0*/  FFMA.FTZ R121, R56.reuse, R121, -R22 ;  /* 0x0000007938797223 */ /* 0x040fe20000010816 */
[C---:B------:R-:W-:Y:S01]  /*3fe0*/  FFMA.FTZ R119, R56.reuse, R119, -R30 ;  /* 0x0000007738777223 */ /* 0x040fe2000001081e */
[----:B------:R-:W-:Y:S01]  /*3ff0*/  FFMA.FTZ R57, R56, R25, R57 ;  /* 0x0000001938397223 */ /* 0x000fe20000010039 */
[----:B0-----:R-:W-:Y:S01]  /*4000*/  @!P1 FADD.FTZ R17, R17, R124 ;  /* 0x0000007c11119221 */ /* 0x001fe20000010000 */
[----:B--2---:R-:W-:-:S04]  /*4010*/  @!P1 FADD.FTZ R16, R16, R127 ;  /* 0x0000007f10109221 */ /* 0x004fc80000010000 */
[----:B------:R0:W2:Y:S01]  /*4020*/  SHFL.DOWN PT, R22, R17, 0x10, 0x1f ;  /* 0x0a001f0011167f89 */ /* 0x0000a200000e0000 */
[----:B-1----:R-:W-:-:S03]  /*4030*/  @!P1 FADD.FTZ R18, R18, R135 ;  /* 0x0000008712129221 */ /* 0x002fc60000010000 */
[----:B------:R0:W1:Y:S01]  /*4040*/  SHFL.DOWN PT, R29, R16, 0x10, 0x1f ;  /* 0x0a001f00101d7f89 */ /* 0x00006200000e0000 */
        /* <DEDUP_REMOVED lines=10> */
.L_x_18215:
[----:B------:R-:W-:Y:S05]  /*40f0*/  BSYNC.RECONVERGENT B0 ;  /* 0x0000000000007941 */ /* 0x000fea0003800200 */
.L_x_18214:
        /* <DEDUP_REMOVED lines=31> */
.L_x_18217:
[----:B------:R-:W-:Y:S05]  /*42f0*/  BSYNC.RECONVERGENT B0 ;  /* 0x0000000000007941 */ /* 0x000fea0003800200 */
.L_x_18216:
[----:B------:R-:W-:-:S04]  /*4300*/  UIADD3 UR4, UPT, UPT, UR4, 0x1, URZ ;  /* 0x0000000104047890 */ /* 0x000fc8000fffe0ff */
[----:B------:R-:W-:-:S09]  /*4310*/  UISETP.GE.AND UP0, UPT, UR4, UR9, UPT ;  /* 0x000000090400728c */ /* 0x000fd2000bf06270 */
[----:B------:R-:W-:Y:S05]  /*4320*/  BRA.U !UP0, `(.L_x_18218) ;  /* 0xffffffd508587547 */ /* 0x000fea000b83ffff */
.L_x_18184:
[----:B------:R-:W-:Y:S08]  /*4330*/  BAR.SYNC.DEFER_BLOCKING 0x0 ;  /* 0x0000000000007b1d */ /* 0x000ff00000010000 */
[----:B--2---:R-:W2:Y:S01]  /*4340*/  LDC.64 R22, c[0x0][0x4f8] ;  /* 0x00013e00ff167b82 */ /* 0x004ea20000000a00 */
[----:B------:R-:W5:Y:S07]  /*4350*/  LDCU.64 UR6, c[0x0][0x500] ;  /* 0x0000a000ff0677ac */ /* 0x000f6e0008000a00 */
[----:B------:R-:W1:Y:S01]  /*4360*/  LDC.64 R24, c[0x0][0x550] ;  /* 0x00015400ff187b82 */ /* 0x000e620000000a00 */
[----:B------:R-:W3:Y:S04]  /*4370*/  LDG.E.128 R8, desc[UR16][R42.64] ;  /* 0x000000102a087981 */ /* 0x000ee8000c1e1d00 */
[----:B---3--:R-:W-:Y:S01]  /*4380*/  STS.128 [R92], R8 ;  /* 0x000000085c007388 */ /* 0x008fe20000000c00 */
[----:B------:R-:W-:-:S03]  /*4390*/  NOP ;  /* 0x0000000000007918 */ /* 0x000fc60000000000 */
[----:B0-----:R-:W0:Y:S01]  /*43a0*/  LDS.128 R16, [R92] ;  /* 0x000000005c107984 */ /* 0x001e220000000c00 */
[----:B------:R-:W-:Y:S06]  /*43b0*/  BAR.SYNC.DEFER_BLOCKING 0x0 ;  /* 0x0000000000007b1d */ /* 0x000fec0000010000 */
[----:B------:R3:W-:Y:S01]  /*43c0*/  STS.128 [R92], R12 ;  /* 0x0000000c5c007388 */ /* 0x0007e20000000c00 */
[----:B------:R-:W-:-:S03]  /*43d0*/  NOP ;  /* 0x0000000000007918 */ /* 0x000fc60000000000 */
[----:B------:R-:W4:Y:S01]  /*43e0*/  LDS.128 R8, [R92] ;  /* 0x000000005c087984 */ /* 0x000f220000000c00 */
[--C-:B0-----:R-:W-:Y:S01]  /*43f0*/  FADD.FTZ R16, R16, R88.reuse ;  /* 0x0000005810107221 */ /* 0x101fe20000010000 */
[--C-:B------:R-:W-:Y:S01]  /*4400*/  FADD.FTZ R17, R17, R88.reuse ;  /* 0x0000005811117221 */ /* 0x100fe20000010000 */
[--C-:B------:R-:W-:Y:S01]  /*4410*/  FADD.FTZ R18, R18, R88.reuse ;  /* 0x0000005812127221 */ /* 0x100fe20000010000 */
[----:B------:R-:W-:Y:S02]  /*4420*/  FADD.FTZ R19, R19, R88 ;  /* 0x0000005813137221 */ /* 0x000fe40000010000 */
[----:B------:R-:W-:Y:S02]  /*4430*/  FSETP.GTU.FTZ.AND P0, PT, R16, 20, PT ;  /* 0x41a000001000780b */ /* 0x000fe40003f1c000 */
[----:B------:R-:W-:Y:S02]  /*4440*/  FSETP.GTU.FTZ.AND P1, PT, R17, 20, PT ;  /* 0x41a000001100780b */ /* 0x000fe40003f3c000 */
[----:B------:R-:W-:-:S02]  /*4450*/  FSETP.GTU.FTZ.AND P2, PT, R18, 20, PT ;  /* 0x41a000001200780b */ /* 0x000fc40003f5c000 */
[----:B------:R-:W-:-:S07]  /*4460*/  FSETP.GTU.FTZ.AND P3, PT, R19, 20, PT ;  /* 0x41a000001300780b */ /* 0x000fce0003f7c000 */
[----:B------:R-:W-:Y:S01]  /*4470*/  @!P0 FMUL.FTZ R0, R16, -1.4426950216293334961 ;  /* 0xbfb8aa3b10008820 */ /* 0x000fe20000410000 */
[----:B------:R-:W-:Y:S01]  /*4480*/  SHF.L.U32 R16, R94, 0x7, RZ ;  /* 0x000000075e107819 */ /* 0x000fe200000006ff */
[----:B------:R-:W-:Y:S02]  /*4490*/  @!P1 FMUL.FTZ R2, R17, -1.4426950216293334961 ;  /* 0xbfb8aa3b11029820 */ /* 0x000fe40000410000 */
[----:B------:R-:W-:Y:S01]  /*44a0*/  @!P2 FMUL.FTZ R3, R18, -1.4426950216293334961 ;  /* 0xbfb8aa3b1203a820 */ /* 0x000fe20000410000 */
[----:B------:R-:W-:Y:S01]  /*44b0*/  SHF.R.S32.HI R17, RZ, 0x1f, R16 ;  /* 0x0000001fff117819 */ /* 0x000fe20000011410 */
[----:B------:R-:W0:Y:S01]  /*44c0*/  @!P0 MUFU.EX2 R0, R0 ;  /* 0x0000000000008308 */ /* 0x000e220000000800 */
[----:B------:R-:W-:-:S03]  /*44d0*/  @!P3 FMUL.FTZ R19, R19, -1.4426950216293334961 ;  /* 0xbfb8aa3b1313b820 */ /* 0x000fc60000410000 */
[----:B------:R-:W5:Y:S04]  /*44e0*/  @!P1 MUFU.EX2 R2, R2 ;  /* 0x0000000200029308 */ /* 0x000f680000000800 */
[----:B------:R-:W3:Y:S04]  /*44f0*/  @!P2 MUFU.EX2 R3, R3 ;  /* 0x000000030003a308 */ /* 0x000ee80000000800 */
[----:B------:R-:W1:Y:S01]  /*4500*/  @!P3 MUFU.EX2 R19, R19 ;  /* 0x000000130013b308 */ /* 0x000e620000000800 */
[----:B0-----:R-:W-:Y:S01]  /*4510*/  @!P0 FADD.FTZ R18, R0, 1 ;  /* 0x3f80000000128421 */ /* 0x001fe20000010000 */
[----:B-----5:R-:W-:-:S03]  /*4520*/  @!P1 FADD.FTZ R0, R2, 1 ;  /* 0x3f80000002009421 */ /* 0x020fc60000010000 */
[----:B------:R-:W0:Y:S01]  /*4530*/  @!P0 MUFU.RCP R21, R18 ;  /* 0x0000001200158308 */ /* 0x000e220000001000 */
[----:B---3--:R-:W-:Y:S01]  /*4540*/  @!P2 FADD.FTZ R14, R3, 1 ;  /* 0x3f800000030ea421 */ /* 0x008fe20000010000 */
[----:B--2---:R-:W-:-:S04]  /*4550*/  IMAD.WIDE.U32 R2, R22, UR18, R16 ;  /* 0x0000001216027c25 */ /* 0x004fc8000f8e0010 */
[----:B-1----:R-:W-:Y:S01]  /*4560*/  @!P3 FADD.FTZ R19, R19, 1 ;  /* 0x3f8000001313b421 */ /* 0x002fe20000010000 */
[----:B------:R-:W-:Y:S01]  /*4570*/  IMAD R3, R23, UR18, R3 ;  /* 0x0000001217037c24 */ /* 0x000fe2000f8e0203 */
[----:B------:R-:W1:Y:S01]  /*4580*/  @!P1 MUFU.RCP R0, R0 ;  /* 0x0000000000009308 */ /* 0x000e620000001000 */
[----:B------:R-:W-:-:S04]  /*4590*/  IMAD.WIDE.U32 R2, R97, UR6, R2 ;  /* 0x0000000661027c25 */ /* 0x000fc8000f8e0002 */
[----:B------:R-:W-:Y:S01]  /*45a0*/  IMAD R3, R97, UR7, R3 ;  /* 0x0000000761037c24 */ /* 0x000fe2000f8e0203 */
[----:B------:R-:W-:Y:S02]  /*45b0*/  LEA R12, P4, R2, R24, 0x2 ;  /* 0x00000018020c7211 */ /* 0x000fe400078810ff */
[----:B------:R-:W2:Y:S01]  /*45c0*/  @!P2 MUFU.RCP R15, R14 ;  /* 0x0000000e000fa308 */ /* 0x000ea20000001000 */
[----:B0-----:R-:W-:Y:S01]  /*45d0*/  @!P0 FMUL.FTZ R4, R4, R21 ;  /* 0x0000001504048220 */ /* 0x001fe20000410000 */
[----:B------:R-:W0:Y:S01]  /*45e0*/  LDCU.64 UR6, c[0x0][0x520] ;  /* 0x0000a400ff0677ac */ /* 0x000e220008000a00 */
[----:B------:R-:W-:Y:S01]  /*45f0*/  LEA.HI.X R13, R2, R25, R3, 0x2, P4 ;  /* 0x00000019020d7211 */ /* 0x000fe200020f1403 */
[----:B------:R-:W3:Y:S01]  /*4600*/  LDC.64 R20, c[0x0][0x518] ;  /* 0x00014600ff147b82 */ /* 0x000ee20000000a00 */
[----:B------:R-:W-:Y:S01]  /*4610*/  IADD3 R80, P4, PT, R80, -0x200, RZ ;  /* 0xfffffe0050507810 */ /* 0x000fe20007f9e0ff */
[----:B------:R-:W-:Y:S02]  /*4620*/  IMAD.WIDE.U32 R2, R70, 0x10, R12 ;  /* 0x0000001046027825 */ /* 0x000fe400078e000c */
[----:B------:R-:W5:Y:S02]  /*4630*/  @!P3 MUFU.RCP R18, R19 ;  /* 0x000000130012b308 */ /* 0x000f640000001000 */
[----:B-1----:R-:W-:Y:S01]  /*4640*/  @!P1 FMUL.FTZ R5, R5, R0 ;  /* 0x0000000005059220 */ /* 0x002fe20000410000 */
[----:B------:R-:W-:Y:S01]  /*4650*/  IADD3 R76, P1, PT, R76, -0x400, RZ ;  /* 0xfffffc004c4c7810 */ /* 0x000fe20007f3e0ff */
[----:B----4-:R1:W-:Y:S01]  /*4660*/  STG.E.128 desc[UR16][R2.64], R8 ;  /* 0x0000000802007986 */ /* 0x0103e2000c101d10 */
[----:B------:R-:W-:-:S02]  /*4670*/  IADD3.X R79, PT, PT, R79, -0x1, RZ, P4, !PT ;  /* 0xffffffff4f4f7810 */ /* 0x000fc400027fe4ff */
[----:B------:R-:W-:Y:S01]  /*4680*/  IADD3.X R75, PT, PT, R75, -0x1, RZ, P1, !PT ;  /* 0xffffffff4b4b7810 */ /* 0x000fe20000ffe4ff */
[----:B--2---:R-:W-:Y:S01]  /*4690*/  @!P2 FMUL.FTZ R6, R6, R15 ;  /* 0x0000000f0606a220 */ /* 0x004fe20000410000 */
[----:B------:R-:W-:Y:S01]  /*46a0*/  BAR.SYNC.DEFER_BLOCKING 0x0 ;  /* 0x0000000000007b1d */ /* 0x000fe20000010000 */
[----:B------:R-:W-:-:S04]  /*46b0*/  IADD3 R78, P2, PT, R78, -0x200, RZ ;  /* 0xfffffe004e4e7810 */ /* 0x000fc80007f5e0ff */
[----:B------:R-:W-:Y:S01]  /*46c0*/  IADD3.X R77, PT, PT, R77, -0x1, RZ, P2, !PT ;  /* 0xffffffff4d4d7810 */ /* 0x000fe200017fe4ff */
[----:B-----5:R-:W-:Y:S01]  /*46d0*/  @!P3 FMUL.FTZ R7, R7, R18 ;  /* 0x000000120707b220 */ /* 0x020fe20000410000 */
[----:B---3--:R-:W-:Y:S01]  /*46e0*/  IMAD.WIDE.U32 R16, R20, UR18, R16 ;  /* 0x0000001214107c25 */ /* 0x008fe2000f8e0010 */
[----:B------:R-:W1:Y:S01]  /*46f0*/  LDC.64 R18, c[0x0][0x560] ;  /* 0x00015800ff127b82 */ /* 0x000e620000000a00 */
[----:B------:R-:W-:Y:S02]  /*4700*/  IADD3 R82, P3, PT, R82, -0x200, RZ ;  /* 0xfffffe0052527810 */ /* 0x000fe40007f7e0ff */
[----:B------:R-:W-:Y:S02]  /*4710*/  IMAD R17, R21, UR18, R17 ;  /* 0x0000001215117c24 */ /* 0x000fe4000f8e0211 */
[----:B------:R-:W-:Y:S01]  /*4720*/  IADD3.X R81, PT, PT, R81, -0x1, RZ, P3, !PT ;  /* 0xffffffff51517810 */ /* 0x000fe20001ffe4ff */
[----:B0-----:R-:W-:-:S04]  /*4730*/  IMAD.WIDE.U32 R16, R97, UR6, R16 ;  /* 0x0000000661107c25 */ /* 0x001fc8000f8e0010 */
[----:B------:R-:W-:Y:S01]  /*4740*/  IMAD R0, R97, UR7, R17 ;  /* 0x0000000761007c24 */ /* 0x000fe2000f8e0211 */
[----:B------:R0:W-:Y:S01]  /*4750*/  STS.128 [R92], R4 ;  /* 0x000000045c007388 */ /* 0x0001e20000000c00 */
[----:B------:R-:W-:-:S03]  /*4760*/  NOP ;  /* 0x0000000000007918 */ /* 0x000fc60000000000 */
[----:B------:R-:W2:Y:S01]  /*4770*/  LDS.128 R12, [R92] ;  /* 0x000000005c0c7984 */ /* 0x000ea20000000c00 */
[----:B-1----:R-:W-:-:S04]  /*4780*/  LEA R2, P0, R16, R18, 0x2 ;  /* 0x0000001210027211 */ /* 0x002fc800078010ff */
[----:B------:R-:W-:Y:S02]  /*4790*/  LEA.HI.X R3, R16, R19, R0, 0x2, P0 ;  /* 0x0000001310037211 */ /* 0x000fe400000f1400 */
[----:B------:R-:W-:Y:S01]  /*47a0*/  ISETP.GT.AND P0, PT, R73, 0x1, PT ;  /* 0x000000014900780c */ /* 0x000fe20003f04270 */
[----:B0-----:R-:W-:Y:S01]  /*47b0*/  FADD.FTZ R4, R4, R89 ;  /* 0x0000005904047221 */ /* 0x001fe20000010000 */
[----:B------:R-:W-:Y:S01]  /*47c0*/  MOV R73, R94 ;  /* 0x0000005e00497202 */ /* 0x000fe20000000f00 */
[----:B------:R-:W-:-:S04]  /*47d0*/  IMAD.WIDE.U32 R2, R70, 0x10, R2 ;  /* 0x0000001046027825 */ /* 0x000fc800078e0002 */
[----:B------:R-:W-:-:S04]  /*47e0*/  FADD.FTZ R5, R4, R5 ;  /* 0x0000000504057221 */ /* 0x000fc80000010000 */
[----:B------:R-:W-:-:S04]  /*47f0*/  FADD.FTZ R6, R5, R6 ;  /* 0x0000000605067221 */ /* 0x000fc80000010000 */
[----:B------:R-:W-:Y:S01]  /*4800*/  FADD.FTZ R89, R6, R7 ;  /* 0x0000000706597221 */ /* 0x000fe20000010000 */
[----:B--2---:R0:W-:Y:S01]  /*4810*/  STG.E.128 desc[UR16][R2.64], R12 ;  /* 0x0000000c02007986 */ /* 0x0041e2000c101d10 */
[----:B------:R-:W-:Y:S05]  /*4820*/  @P0 BRA `(.L_x_18219) ;  /* 0xffffffc000c00947 */ /* 0x000fea000383ffff */
.L_x_18175:
        /* <DEDUP_REMOVED lines=34> */
.L_x_18221:
[----:B------:R-:W-:Y:S05]  /*4a50*/  BSYNC.RECONVERGENT B0 ;  /* 0x0000000000007941 */ /* 0x000fea0003800200 */
.L_x_18220:
        /* <DEDUP_REMOVED lines=26> */
.L_x_18223:
[----:B------:R-:W-:Y:S05]  /*4c00*/  BSYNC.RECONVERGENT B0 ;  /* 0x0000000000007941 */ /* 0x000fea0003800200 */
.L_x_18222:
        /* <DEDUP_REMOVED lines=10> */
.L_x_18225:
        /* <DEDUP_REMOVED lines=26> */
.L_x_18224:
[----:B------:R-:W-:Y:S05]  /*4e50*/  EXIT ;  /* 0x000000000000794d */ /* 0x000fea0003800000 */
.L_x_18226:
        /* <DEDUP_REMOVED lines=10> */
.L_x_18806:


//--------------------- .text._Z25selective_scan_bwd_kernelI32Selective_Scan_bwd_kernel_traitsILi32ELi4ELb1ELb0ELb1ELb1ELb1EfN3c107complexIfEEEEv12SSMParamsBwd --------------------------
	.section	.text._Z25selective_scan_bwd_kernelI32Selective_Scan_bwd_kernel_traitsILi32ELi4ELb1ELb0ELb1ELb1ELb1EfN3c107complexIfEEEEv12SSMParamsBwd,"ax",@progbits
	.align	128
        .global         _Z25selective_scan_bwd_kernelI32Selective_Scan_bwd_kernel_traitsILi32ELi4ELb1ELb0ELb1ELb1ELb1EfN3c107complexIfEEEEv12SSMParamsBwd
        .type           _Z25selective_scan_bwd_kernelI32Selective_Scan_bwd_kernel_traitsILi32ELi4ELb1ELb0ELb1ELb1ELb1EfN3c107complexIfEEEEv12SSMParamsBwd,@function
        .size           _Z25selective_scan_bwd_kernelI32Selective_Scan_bwd_kernel_traitsILi32ELi4ELb1ELb0ELb1ELb1ELb1EfN3c107complexIfEEEEv12SSMParamsBwd,(.L_x_18807 - _Z25selective_scan_bwd_kernelI32Selective_Scan_bwd_kernel_traitsILi32ELi4ELb1ELb0ELb1ELb1ELb1EfN3c107complexIfEEEEv12SSMParamsBwd)
        .other          _Z25selective_scan_bwd_kernelI32Selective_Scan_bwd_kernel_traitsILi32ELi4ELb1ELb0ELb1ELb1ELb1EfN3c107complexIfEEEEv12SSMParamsBwd,@"STO_CUDA_ENTRY STV_DEFAULT"
_Z25selective_scan_bwd_kernelI32Selective_Scan_bwd_kernel_traitsILi32ELi4ELb1ELb0ELb1ELb1ELb1EfN3c107complexIfEEEEv12SSMParamsBwd:
.text._Z25selective_scan_bwd_kernelI32Selective_Scan_bwd_kernel_traitsILi32ELi4ELb1ELb0ELb1ELb1ELb1EfN3c107complexIfEEEEv12SSMParamsBwd:
        /* <DEDUP_REMOVED lines=55> */
[----:B------:R-:W-:Y:S02]  /*0370*/  @!P1 LOP3.LUT R11, RZ, R8, RZ, 0x33, !PT ;  /* 0x00000008ff0b9212 */ /* 0x000fe400078e33ff */
[----:B------:R-:W-:Y:S02]  /*0380*/  ISETP.NE.AND.EX P0, PT, R15, RZ, PT, P0 ;  /* 0x000000ff0f00720c */ /* 0x000fe40003f05300 */
[----:B------:R-:W-:Y:S01]  /*0390*/  SHF.R.S32.HI R13, RZ, 0x1f, R11 ;  /* 0x0000001fff0d7819 */ /* 0x000fe2000001140b */
[----:B------:R-:W-:-:S02]  /*03a0*/  UIMAD.WIDE.U32 UR6, UR18, UR12, URZ ;  /* 0x0000000c120672a5 */ /* 0x000fc4000f8e00ff */
[----:B------:R-:W-:Y:S02]  /*03b0*/  UIMAD.WIDE.U32 UR4, UR18, UR8, URZ ;  /* 0x00000008120472a5 */ /* 0x000fe4000f8e00ff */
[-C--:B--2---:R-:W-:Y:S02]  /*03c0*/  IMAD R0, R13, R18.reuse, RZ ;  /* 0x000000120d007224 */ /* 0x084fe400078e02ff */
[----:B------:R-:W-:Y:S01]  /*03d0*/  IMAD.WIDE.U32 R8, R11, R18, RZ ;  /* 0x000000120b087225 */ /* 0x000fe200078e00ff */
[----:B------:R-:W-:-:S03]  /*03e0*/  UIMAD UR8, UR18, UR9, UR5 ;  /* 0x00000009120872a4 */ /* 0x000fc6000f8e0205 */
[----:B------:R-:W-:Y:S01]  /*03f0*/  IMAD R19, R11, R19, R0 ;  /* 0x000000130b137224 */ /* 0x000fe200078e0200 */
[----:B------:R-:W-:Y:S01]  /*0400*/  MOV R2, UR4 ;  /* 0x0000000400027c02 */ /* 0x000fe20008000f00 */
[----:B------:R-:W2:Y:S01]  /*0410*/  @P0 LDC R10, c[0x0][0x384] ;  /* 0x0000e100ff0a0b82 */ /* 0x000ea20000000800 */
[----:B------:R-:W-:Y:S01]  /*0420*/  UIMAD UR4, UR18, UR13, UR7 ;  /* 0x0000000d120472a4 */ /* 0x000fe2000f8e0207 */
[----:B----4-:R-:W-:Y:S02]  /*0430*/  MOV R4, UR6 ;  /* 0x0000000600047c02 */ /* 0x010fe40008000f00 */
[----:B------:R-:W-:Y:S01]  /*0440*/  MOV R5, UR7 ;  /* 0x0000000700057c02 */ /* 0x000fe20008000f00 */
[----:B------:R-:W4:Y:S01]  /*0450*/  LDCU.64 UR6, c[0x0][0x498] ;  /* 0x00009300ff0677ac */ /* 0x000f220008000a00 */
        /* <DEDUP_REMOVED lines=8> */
[----:B------:R-:W-:Y:S02]  /*04e0*/  IMAD R8, R13, R22, RZ ;  /* 0x000000160d087224 */ /* 0x000fe400078e02ff */
[----:B------:R-:W1:Y:S01]  /*04f0*/  @P0 LDC R13, c[0x0][0x38c] ;  /* 0x0000e300ff0d0b82 */ /* 0x000e620000000800 */
[----:B------:R-:W-:Y:S01]  /*0500*/  IMAD.WIDE.U32 R2, R83, UR10, R2 ;  /* 0x0000000a53027c25 */ /* 0x000fe2000f8e0002 */
[----:B------:R-:W-:-:S03]  /*0510*/  MOV R5, UR4 ;  /* 0x0000000400057c02 */ /* 0x000fc60008000f00 */
[----:B------:R-:W-:Y:S02]  /*0520*/  IMAD R17, R83, UR11, R3 ;  /* 0x0000000b53117c24 */ /* 0x000fe4000f8e0203 */
[----:B------:R-:W-:Y:S01]  /*0530*/  IMAD R3, R0, UR18, RZ ;  /* 0x0000001200037c24 */ /* 0x000fe2000f8e02ff */
[----:B---3--:R-:W-:Y:S01]  /*0540*/  LEA R9, R27, 0xffffff80, 0x7 ;  /* 0xffffff801b097811 */ /* 0x008fe200078e38ff */
[----:B------:R-:W-:Y:S01]  /*0550*/  IMAD.WIDE.U32 R4, R83, UR14, R4 ;  /* 0x0000000e53047c25 */ /* 0x000fe2000f8e0004 */
[----:B0-----:R-:W-:-:S03]  /*0560*/  LEA R72, P1, R70, R72, 0x3 ;  /* 0x0000004846487211 */ /* 0x001fc600078218ff */
[----:B------:R-:W-:Y:S01]  /*0570*/  IMAD R7, R21, UR18, R7 ;  /* 0x0000001215077c24 */ /* 0x000fe2000f8e0207 */
[----:B------:R-:W-:Y:S01]  /*0580*/  IADD3 R0, PT, PT, R71, R3, RZ ;  /* 0x0000000347007210 */ /* 0x000fe20007ffe0ff */
[----:B------:R-:W-:Y:S01]  /*0590*/  IMAD R15, R83, UR15, R5 ;  /* 0x0000000f530f7c24 */ /* 0x000fe2000f8e0205 */
[----:B------:R-:W-:Y:S01]  /*05a0*/  IADD3 R65, P3, PT, R9, R4, RZ ;  /* 0x0000000409417210 */ /* 0x000fe20007f7e0ff */
[----:B----4-:R-:W-:Y:S01]  /*05b0*/  UIMAD.WIDE.U32 UR4, UR18, UR6, URZ ;  /* 0x00000006120472a5 */ /* 0x010fe2000f8e00ff */
[C---:B------:R-:W-:Y:S01]  /*05c0*/  IMAD.WIDE.U32 R6, R11.reuse, R22, R6 ;  /* 0x000000160b067225 */ /* 0x040fe200078e0006 */
[----:B------:R-:W0:Y:S01]  /*05d0*/  @P0 LDC.64 R4, c[0x0][0x480] ;  /* 0x00012000ff040b82 */ /* 0x000e220000000a00 */
[----:B------:R-:W-:Y:S02]  /*05e0*/  LEA.HI.X R70, R70, R73, R0, 0x3, P1 ;  /* 0x0000004946467211 */ /* 0x000fe400008f1c00 */
[----:B------:R-:W-:Y:S01]  /*05f0*/  IMAD R3, R11, R23, R8 ;  /* 0x000000170b037224 */ /* 0x000fe200078e0208 */
[----:B------:R-:W-:-:S02]  /*0600*/  UIMAD UR5, UR18, UR7, UR5 ;  /* 0x00000007120572a4 */ /* 0x000fc4000f8e0205 */
[----:B--2---:R-:W-:Y:S01]  /*0610*/  @P0 IMAD R0, R10, UR18, R83 ;  /* 0x000000120a000c24 */ /* 0x004fe2000f8e0253 */
[----:B------:R-:W2:Y:S01]  /*0620*/  LDCU.64 UR6, c[0x0][0x4c8] ;  /* 0x00009900ff0677ac */ /* 0x000ea20008000a00 */
[----:B------:R-:W3:Y:S01]  /*0630*/  LDC.64 R22, c[0x0][0x528] ;  /* 0x00014a00ff167b82 */ /* 0x000ee20000000a00 */
[----:B------:R-:W-:Y:S01]  /*0640*/  LEA R11, R27, 0xffffff00, 0x8 ;  /* 0xffffff001b0b7811 */ /* 0x000fe200078e40ff */
[----:B------:R-:W-:-:S06]  /*0650*/  @P0 IMAD R0, R0, R27, RZ ;  /* 0x0000001b00000224 */ /* 0x000fcc00078e02ff */
[----:B------:R-:W4:Y:S01]  /*0660*/  LDC.64 R24, c[0x0][0x450] ;  /* 0x00011400ff187b82 */ /* 0x000f220000000a00 */
[----:B------:R-:W-:Y:S01]  /*0670*/  IADD3 R8, PT, PT, R7, R3, RZ ;  /* 0x0000000307087210 */ /* 0x000fe20007ffe0ff */
[----:B-1----:R-:W-:Y:S01]  /*0680*/  @P0 IMAD R7, R0, R13, RZ ;  /* 0x0000000d00070224 */ /* 0x002fe200078e02ff */
[----:B------:R-:W-:Y:S02]  /*0690*/  IADD3 R6, P4, PT, R11, R6, RZ ;  /* 0x000000060b067210 */ /* 0x000fe40007f9e0ff */
[----:B------:R-:W-:Y:S02]  /*06a0*/  SHF.R.S32.HI R0, RZ, 0x1f, R9 ;  /* 0x0000001fff007819 */ /* 0x000fe40000011409 */
[----:B------:R-:W-:Y:S02]  /*06b0*/  ISETP.GE.AND P1, PT, R27, 0x1, PT ;  /* 0x000000011b00780c */ /* 0x000fe40003f26270 */
[----:B------:R-:W-:Y:S01]  /*06c0*/  IADD3 R67, P2, PT, R9, R2, RZ ;  /* 0x0000000209437210 */ /* 0x000fe20007f5e0ff */
[----:B------:R-:W-:Y:S01]  /*06d0*/  IMAD.WIDE.U32 R2, R83, R62, UR4 ;  /* 0x0000000453027e25 */ /* 0x000fe2000f8e003e */
[----:B------:R-:W-:-:S02]  /*06e0*/  LEA.HI.X.SX32 R61, R11, R8, 0x1, P4 ;  /* 0x000000080b3d7211 */ /* 0x000fc400020f0eff */
[C---:B------:R-:W-:Y:S02]  /*06f0*/  IADD3.X R8, PT, PT, R0.reuse, R15, RZ, P3, !PT ;  /* 0x0000000f00087210 */ /* 0x040fe40001ffe4ff */
[----:B------:R-:W-:Y:S01]  /*0700*/  LEA R66, P3, R65, R18, 0x2 ;  /* 0x0000001241427211 */ /* 0x000fe200078610ff */
[----:B------:R-:W-:Y:S01]  /*0710*/  IMAD R63, R83, R63, R3 ;  /* 0x0000003f533f7224 */ /* 0x000fe200078e0203 */
[----:B------:R-:W-:Y:S02]  /*0720*/  IADD3.X R10, PT, PT, R0, R17, RZ, P2, !PT ;  /* 0x00000011000a7210 */ /* 0x000fe400017fe4ff */
[----:B------:R-:W-:Y:S02]  /*0730*/  LEA R68, P2, R67, R68, 0x2 ;  /* 0x0000004443447211 */ /* 0x000fe400078410ff */
[----:B------:R-:W-:Y:S02]  /*0740*/  CS2R R20, SRZ ;  /* 0x0000000000147805 */ /* 0x000fe4000001ff00 */
[----:B------:R-:W-:-:S02]  /*0750*/  IADD3 R2, P4, PT, R9, R2, RZ ;  /* 0x0000000209027210 */ /* 0x000fc40007f9e0ff */
[----:B------:R-:W-:Y:S01]  /*0760*/  LEA.HI.X R65, R65, R19, R8, 0x2, P3 ;  /* 0x0000001341417211 */ /* 0x000fe200018f1408 */
[----:B--2---:R-:W-:Y:S01]  /*0770*/  IMAD.WIDE.U32 R18, R83, UR6, RZ ;  /* 0x0000000653127c25 */ /* 0x004fe2000f8e00ff */
[----:B------:R-:W-:Y:S02]  /*0780*/  LEA.HI.X R67, R67, R69, R10, 0x2, P2 ;  /* 0x0000004543437211 */ /* 0x000fe400010f140a */
[----:B------:R-:W-:Y:S01]  /*0790*/  IADD3.X R63, PT, PT, R0, R63, RZ, P4, !PT ;  /* 0x0000003f003f7210 */ /* 0x000fe200027fe4ff */
[----:B0-----:R-:W-:Y:S01]  /*07a0*/  @P0 IMAD.WIDE R20, R7, 0x10, R4 ;  /* 0x0000001007140825 */ /* 0x001fe200078e0204 */
[----:B---3--:R-:W-:Y:S02]  /*07b0*/  LEA R64, P0, R2, R22, 0x2 ;  /* 0x0000001602407211 */ /* 0x008fe400078010ff */
[----:B----4-:R-:W-:Y:S01]  /*07c0*/  LEA R62, P2, R6, R24, 0x2 ;  /* 0x00000018063e7211 */ /* 0x010fe200078410ff */
[----:B------:R-:W-:Y:S01]  /*07d0*/  IMAD.WIDE.U32 R16, R83, R78, RZ ;  /* 0x0000004e53107225 */ /* 0x000fe200078e00ff */
[----:B------:R-:W-:-:S03]  /*07e0*/  LEA.HI.X R63, R2, R23, R63, 0x2, P0 ;  /* 0x00000017023f7211 */ /* 0x000fc600000f143f */
[C---:B------:R-:W-:Y:S01]  /*07f0*/  IMAD R81, R83.reuse, UR7, R19 ;  /* 0x0000000753517c24 */ /* 0x040fe2000f8e0213 */
[----:B------:R-:W-:Y:S01]  /*0800*/  LEA.HI.X R61, R6, R25, R61, 0x2, P2 ;  /* 0x00000019063d7211 */ /* 0x000fe200010f143d */
[----:B------:R-:W-:Y:S01]  /*0810*/  IMAD R79, R83, R79, R17 ;  /* 0x0000004f534f7224 */ /* 0x000fe200078e0211 */
        /* <DEDUP_REMOVED lines=49> */
.L_x_18272:
        /* <DEDUP_REMOVED lines=8> */
[----:B------:R-:W-:-:S07]  /*0bb0*/  IADD3 R80, PT, PT, R59, -0x1, RZ ;  /* 0xffffffff3b507810 */ /* 0x000fce0007ffe0ff */
[----:B------:R-:W3:Y:S01]  /*0bc0*/  LDC.64 R36, c[0x0][0x418] ;  /* 0x00010600ff247b82 */ /* 0x000ee20000000a00 */
[----:B------:R-:W4:Y:S01]  /*0bd0*/  LDG.E.128 R28, desc[UR16][R28.64] ;  /* 0x000000101c1c7981 */ /* 0x000f22000c1e1d00 */
[----:B------:R-:W-:Y:S02]  /*0be0*/  MOV R2, R66 ;  /* 0x0000004200027202 */ /* 0x000fe40000000f00 */
[----:B------:R-:W-:Y:S01]  /*0bf0*/  MOV R3, R65 ;  /* 0x0000004100037202 */ /* 0x000fe20000000f00 */
[----:B0-----:R-:W-:-:S03]  /*0c00*/  ULEA UR4, UR6, UR4, 0x18 ;  /* 0x0000000406047291 */ /* 0x001fc6000f8ec0ff */
[----:B------:R-:W0:Y:S01]  /*0c10*/  LDC.64 R38, c[0x0][0x488] ;  /* 0x00012200ff267b82 */ /* 0x000e220000000a00 */
[----:B------:R-:W-:Y:S02]  /*0c20*/  IMAD.WIDE.U32 R22, R56, 0x10, R2 ;  /* 0x0000001038167825 */ /* 0x000fe400078e0002 */
[----:B-1----:R-:W-:-:S05]  /*0c30*/  LEA R78, R85, UR4, 0x4 ;  /* 0x00000004554e7c11 */ /* 0x002fca000f8e20ff */
[----:B----4-:R1:W-:Y:S01]  /*0c40*/  STS.128 [R78], R28 ;  /* 0x0000001c4e007388 */ /* 0x0103e20000000c00 */
[----:B------:R-:W-:-:S03]  /*0c50*/  NOP ;  /* 0x0000000000007918 */ /* 0x000fc60000000000 */
[----:B------:R-:W-:Y:S01]  /*0c60*/  LDS.128 R4, [R78] ;  /* 0x000000004e047984 */ /* 0x000fe20000000c00 */
[----:B------:R-:W-:Y:S06]  /*0c70*/  BAR.SYNC.DEFER_BLOCKING 0x0 ;  /* 0x0000000000007b1d */ /* 0x000fec0000010000 */
[----:B------:R-:W4:Y:S01]  /*0c80*/  LDG.E.128 R8, desc[UR16][R22.64] ;  /* 0x0000001016087981 */ /* 0x000f22000c1e1d00 */
[----:B------:R-:W-:Y:S02]  /*0c90*/  MOV R2, R64 ;  /* 0x0000004000027202 */ /* 0x000fe40000000f00 */
[----:B------:R-:W-:-:S03]  /*0ca0*/  MOV R3, R63 ;  /* 0x0000003f00037202 */ /* 0x000fc60000000f00 */
[----:B------:R-:W-:Y:S01]  /*0cb0*/  IMAD.WIDE.U32 R2, R56, 0x10, R2 ;  /* 0x0000001038027825 */ /* 0x000fe200078e0002 */
[----:B----4-:R-:W-:Y:S01]  /*0cc0*/  STS.128 [R78], R8 ;  /* 0x000000084e007388 */ /* 0x010fe20000000c00 */
[----:B------:R-:W-:-:S03]  /*0cd0*/  NOP ;  /* 0x0000000000007918 */ /* 0x000fc60000000000 */
[----:B------:R-:W4:Y:S01]  /*0ce0*/  LDS.128 R24, [R78] ;  /* 0x000000004e187984 */ /* 0x000f220000000c00 */
[----:B------:R-:W-:Y:S06]  /*0cf0*/  BAR.SYNC.DEFER_BLOCKING 0x0 ;  /* 0x0000000000007b1d */ /* 0x000fec0000010000 */
[----:B-1----:R3:W3:Y:S01]  /*0d00*/  LDG.E.128 R28, desc[UR16][R2.64] ;  /* 0x00000010021c7981 */ /* 0x0026e2000c1e1d00 */
[----:B------:R-:W-:Y:S01]  /*0d10*/  SHF.L.U32 R40, R80, 0x7, RZ ;  /* 0x0000000750287819 */ /* 0x000fe200000006ff */
[----:B------:R-:W-:Y:S01]  /*0d20*/  HFMA2 R41, -RZ, RZ, 0, 0 ;  /* 0x00000000ff297431 */ /* 0x000fe200000001ff */
[----:B------:R-:W-:Y:S03]  /*0d30*/  BSSY.RECONVERGENT B0, `(.L_x_18228) ;  /* 0x0000032000007945 */ /* 0x000fe60003800200 */
[----:B--2---:R-:W-:-:S04]  /*0d40*/  IMAD.WIDE.U32 R32, R34, UR18, R40 ;  /* 0x0000001222207c25 */ /* 0x004fc8000f8e0028 */
[----:B------:R-:W-:Y:S02]  /*0d50*/  IMAD R33, R35, UR18, R33 ;  /* 0x0000001223217c24 */ /* 0x000fe4000f8e0221 */
[--C-:B----45:R-:W-:Y:S01]  /*0d60*/  FADD.FTZ R84, R24, R74.reuse ;  /* 0x0000004a18547221 */ /* 0x130fe20000010000 */
[--C-:B------:R-:W-:Y:S01]  /*0d70*/  FADD.FTZ R100, R25, R74.reuse ;  /* 0x0000004a19647221 */ /* 0x100fe20000010000 */
[----:B------:R-:W-:Y:S01]  /*0d80*/  FADD.FTZ R101, R26, R74 ;  /* 0x0000004a1a657221 */ /* 0x000fe20000010000 */
[----:B---3--:R-:W-:-:S04]  /*0d90*/  IMAD.WIDE.U32 R2, R83, R36, R32 ;  /* 0x0000002453027225 */ /* 0x008fc800078e0020 */
[----:B------:R-:W-:Y:S01]  /*0da0*/  FADD.FTZ R104, R27, R74 ;  /* 0x0000004a1b687221 */ /* 0x000fe20000010000 */
[----:B------:R-:W-:Y:S01]  /*0db0*/  FSETP.GTU.FTZ.AND P2, PT, R84, 20, PT ;  /* 0x41a000005400780b */ /* 0x000fe20003f5c000 */
[----:B------:R-:W-:Y:S01]  /*0dc0*/  IMAD R0, R83, R37, R3 ;  /* 0x0000002553007224 */ /* 0x000fe200078e0203 */
[----:B0-----:R-:W-:Y:S02]  /*0dd0*/  LEA R36, P0, R2, R38, 0x2 ;  /* 0x0000002602247211 */ /* 0x001fe400078010ff */
[----:B------:R-:W-:Y:S02]  /*0de0*/  FSETP.GTU.FTZ.AND P3, PT, R100, 20, PT ;  /* 0x41a000006400780b */ /* 0x000fe40003f7c000 */
[----:B------:R-:W-:Y:S02]  /*0df0*/  LEA.HI.X R37, R2, R39, R0, 0x2, P0 ;  /* 0x0000002702257211 */ /* 0x000fe400000f1400 */
[----:B------:R-:W-:Y:S02]  /*0e00*/  FSETP.GTU.FTZ.AND P0, PT, R101, 20, PT ;  /* 0x41a000006500780b */ /* 0x000fe40003f1c000 */
[----:B------:R-:W-:Y:S01]  /*0e10*/  FSETP.GTU.FTZ.AND P1, PT, R104, 20, PT ;  /* 0x41a000006800780b */ /* 0x000fe20003f3c000 */
[----:B------:R-:W-:Y:S01]  /*0e20*/  IMAD.WIDE.U32 R36, R56, 0x10, R36 ;  /* 0x0000001038247825 */ /* 0x000fe200078e0024 */
[----:B------:R0:W-:Y:S01]  /*0e30*/  STS.128 [R78], R28 ;  /* 0x0000001c4e007388 */ /* 0x0001e20000000c00 */
[----:B------:R-:W-:-:S03]  /*0e40*/  NOP ;  /* 0x0000000000007918 */ /* 0x000fc60000000000 */
[----:B------:R0:W1:Y:S01]  /*0e50*/  LDS.128 R8, [R78] ;  /* 0x000000004e087984 */ /* 0x0000620000000c00 */
[----:B------:R-:W-:Y:S06]  /*0e60*/  @P2 BRA `(.L_x_18229) ;  /* 0x0000000000782947 */ /* 0x000fec0003800000 */
        /* <DEDUP_REMOVED lines=30> */
.L_x_18229:
[----:B------:R-:W-:Y:S05]  /*1050*/  BSYNC.RECONVERGENT B0 ;  /* 0x0000000000007941 */ /* 0x000fea0003800200 */
.L_x_18228:
        /* <DEDUP_REMOVED lines=32> */
.L_x_18231:
[----:B------:R-:W-:Y:S05]  /*1260*/  BSYNC.RECONVERGENT B0 ;  /* 0x0000000000007941 */ /* 0x000fea0003800200 */
.L_x_18230:
        /* <DEDUP_REMOVED lines=32> */
.L_x_18233:
[----:B------:R-:W-:Y:S05]  /*1470*/  BSYNC.RECONVERGENT B0 ;  /* 0x0000000000007941 */ /* 0x000fea0003800200 */
.L_x_18232:
        /* <DEDUP_REMOVED lines=32> */
.L_x_18235:
[----:B------:R-:W-:Y:S05]  /*1680*/  BSYNC.RECONVERGENT B0 ;  /* 0x0000000000007941 */ /* 0x000fea0003800200 */
.L_x_18234:
[----:B------:R-:W-:Y:S08]  /*1690*/  BAR.SYNC.DEFER_BLOCKING 0x0 ;  /* 0x0000000000007b1d */ /* 0x000ff00000010000 */
[----:B------:R-:W2:Y:S01]  /*16a0*/  LDC.64 R24, c[0x0][0x420] ;  /* 0x00010800ff187b82 */ /* 0x000ea20000000a00 */
[----:B------:R-:W3:Y:S01]  /*16b0*/  LDCU.64 UR6, c[0x0][0x510] ;  /* 0x0000a200ff0677ac */ /* 0x000ee20008000a00 */
[----:B------:R-:W4:Y:S06]  /*16c0*/  LDCU.64 UR8, c[0x0][0x490] ;  /* 0x00009200ff0877ac */ /* 0x000f2c0008000a00 */
[----:B------:R-:W5:Y:S08]  /*16d0*/  LDC.64 R26, c[0x0][0x428] ;  /* 0x00010a00ff1a7b82 */ /* 0x000f700000000a00 */
[----:B------:R-:W0:Y:S01]  /*16e0*/  LDC.64 R32, c[0x0][0x478] ;  /* 0x00011e00ff207b82 */ /* 0x000e220000000a00 */
[----:B------:R-:W3:Y:S01]  /*16f0*/  LDG.E.128 R36, desc[UR16][R36.64] ;  /* 0x0000001024247981 */ /* 0x000ee2000c1e1d00 */
[----:B--2---:R-:W-:-:S06]  /*1700*/  IMAD.WIDE.U32 R2, R24, UR18, R40 ;  /* 0x0000001218027c25 */ /* 0x004fcc000f8e0028 */
[----:B------:R-:W2:Y:S01]  /*1710*/  LDC.64 R86, c[0x0][0x508] ;  /* 0x00014200ff567b82 */ /* 0x000ea20000000a00 */
[----:B------:R-:W-:Y:S02]  /*1720*/  IMAD R3, R25, UR18, R3 ;  /* 0x0000001219037c24 */ /* 0x000fe4000f8e0203 */
[----:B-----5:R-:W-:-:S05]  /*1730*/  IMAD.WIDE.U32 R2, R83, R26, R2 ;  /* 0x0000001a53027225 */ /* 0x020fca00078e0002 */
[----:B------:R-:W5:Y:S01]  /*1740*/  LDC.64 R88, c[0x0][0x558] ;  /* 0x00015600ff587b82 */ /* 0x000f620000000a00 */
[----:B------:R-:W-:Y:S01]  /*1750*/  IMAD R0, R83, R27, R3 ;  /* 0x0000001b53007224 */ /* 0x000fe200078e0203 */
[----:B0-----:R-:W-:-:S04]  /*1760*/  LEA R32, P0, R2, R32, 0x2 ;  /* 0x0000002002207211 */ /* 0x001fc800078010ff */
[----:B------:R-:W-:-:S03]  /*1770*/  LEA.HI.X R33, R2, R33, R0, 0x2, P0 ;  /* 0x0000002102217211 */ /* 0x000fc600000f1400 */
[----:B------:R-:W-:Y:S01]  /*1780*/  IMAD.WIDE.U32 R32, R56, 0x10, R32 ;  /* 0x0000001038207825 */ /* 0x000fe200078e0020 */
[----:B---3--:R-:W-:Y:S01]  /*1790*/  STS.128 [R78], R36 ;  /* 0x000000244e007388 */ /* 0x008fe20000000c00 */
[----:B------:R-:W-:-:S03]  /*17a0*/  NOP ;  /* 0x0000000000007918 */ /* 0x000fc60000000000 */
[----:B------:R-:W0:Y:S01]  /*17b0*/  LDS.128 R24, [R78] ;  /* 0x000000004e187984 */ /* 0x000e220000000c00 */
[----:B------:R-:W-:Y:S06]  /*17c0*/  BAR.SYNC.DEFER_BLOCKING 0x0 ;  /* 0x0000000000007b1d */ /* 0x000fec0000010000 */
[----:B------:R-:W3:Y:S01]  /*17d0*/  LDG.E.128 R32, desc[UR16][R32.64] ;  /* 0x0000001020207981 */ /* 0x000ee2000c1e1d00 */
[----:B----4-:R-:W-:-:S04]  /*17e0*/  UISETP.NE.U32.AND UP0, UPT, UR8, URZ, UPT ;  /* 0x000000ff0800728c */ /* 0x010fc8000bf05070 */
[----:B------:R-:W-:Y:S01]  /*17f0*/  UISETP.NE.AND.EX UP0, UPT, UR9, URZ, UPT, UP0 ;  /* 0x000000ff0900728c */ /* 0x000fe2000bf05300 */
[----:B0-----:R-:W-:Y:S01]  /*1800*/  FMUL.FTZ R0, R24, -1.4426950216293334961 ;  /* 0xbfb8aa3b18007820 */ /* 0x001fe20000410000 */
[----:B------:R-:W-:Y:S01]  /*1810*/  FMUL.FTZ R37, R26, -1.4426950216293334961 ;  /* 0xbfb8aa3b1a257820 */ /* 0x000fe20000410000 */
[----:B------:R-:W-:Y:S01]  /*1820*/  FMUL.FTZ R38, R27, -1.4426950216293334961 ;  /* 0xbfb8aa3b1b267820 */ /* 0x000fe20000410000 */
[----:B------:R-:W-:-:S03]  /*1830*/  FMUL.FTZ R3, R25, -1.4426950216293334961 ;  /* 0xbfb8aa3b19037820 */ /* 0x000fc60000410000 */
[----:B------:R-:W0:Y:S04]  /*1840*/  MUFU.EX2 R0, R0 ;  /* 0x0000000000007308 */ /* 0x000e280000000800 */
[----:B------:R-:W-:Y:S04]  /*1850*/  MUFU.EX2 R37, R37 ;  /* 0x0000002500257308 */ /* 0x000fe80000000800 */
[----:B------:R-:W-:Y:S04]  /*1860*/  MUFU.EX2 R38, R38 ;  /* 0x0000002600267308 */ /* 0x000fe80000000800 */
[----:B------:R-:W4:Y:S01]  /*1870*/  MUFU.EX2 R3, R3 ;  /* 0x0000000300037308 */ /* 0x000f220000000800 */
[----:B0-----:R-:W-:-:S04]  /*1880*/  FADD.FTZ R2, R0, 1 ;  /* 0x3f80000000027421 */ /* 0x001fc80000010000 */
[----:B------:R-:W0:Y:S01]  /*1890*/  MUFU.RCP R45, R2 ;  /* 0x00000002002d7308 */ /* 0x000e220000001000 */
[----:B----4-:R-:W-:-:S07]  /*18a0*/  FADD.FTZ R36, R3, 1 ;  /* 0x3f80000003247421 */ /* 0x010fce0000010000 */
[----:B------:R-:W4:Y:S01]  /*18b0*/  MUFU.RCP R44, R36 ;  /* 0x00000024002c7308 */ /* 0x000f220000001000 */
[----:B0-----:R-:W-:-:S04]  /*18c0*/  FADD.FTZ R3, -R45, 1 ;  /* 0x3f8000002d037421 */ /* 0x001fc80000010100 */
[----:B------:R-:W-:Y:S01]  /*18d0*/  FFMA.FTZ R3, R24, R3, 1 ;  /* 0x3f80000018037423 */ /* 0x000fe20000010003 */
[----:B----4-:R-:W-:-:S04]  /*18e0*/  FADD.FTZ R2, -R44, 1 ;  /* 0x3f8000002c027421 */ /* 0x010fc80000010100 */
[----:B------:R-:W-:Y:S01]  /*18f0*/  FFMA.FTZ R2, R25, R2, 1 ;  /* 0x3f80000019027423 */ /* 0x000fe20000010002 */
[----:B---3--:R0:W-:Y:S01]  /*1900*/  STS.128 [R78], R32 ;  /* 0x000000204e007388 */ /* 0x0081e20000000c00 */
[----:B------:R-:W-:-:S03]  /*1910*/  NOP ;  /* 0x0000000000007918 */ /* 0x000fc60000000000 */
[----:B------:R-:W1:Y:S01]  /*1920*/  LDS.128 R28, [R78] ;  /* 0x000000004e1c7984 */ /* 0x000e620000000c00 */
[----:B0-----:R-:W-:Y:S01]  /*1930*/  FADD.FTZ R33, R37, 1 ;  /* 0x3f80000025217421 */ /* 0x001fe20000010000 */
[----:B------:R-:W-:-:S03]  /*1940*/  FADD.FTZ R34, R38, 1 ;  /* 0x3f80000026227421 */ /* 0x000fc60000010000 */
[----:B------:R-:W0:Y:S08]  /*1950*/  MUFU.RCP R47, R33 ;  /* 0x00000021002f7308 */ /* 0x000e300000001000 */
[----:B------:R-:W3:Y:S01]  /*1960*/  MUFU.RCP R46, R34 ;  /* 0x00000022002e7308 */ /* 0x000ee20000001000 */
[----:B0-----:R-:W-:-:S04]  /*1970*/  FADD.FTZ R35, -R47, 1 ;  /* 0x3f8000002f237421 */ /* 0x001fc80000010100 */
[----:B------:R-:W-:Y:S01]  /*1980*/  FFMA.FTZ R35, R26, R35, 1 ;  /* 0x3f8000001a237423 */ /* 0x000fe20000010023 */
[----:B---3--:R-:W-:Y:S01]  /*1990*/  FADD.FTZ R36, -R46, 1 ;  /* 0x3f8000002e247421 */ /* 0x008fe20000010100 */
[----:B-1----:R-:W-:Y:S01]  /*19a0*/  FMUL.FTZ R0, R8, R28 ;  /* 0x0000001c08007220 */ /* 0x002fe20000410000 */
[----:B------:R-:W-:Y:S02]  /*19b0*/  FMUL.FTZ R33, R11, R31 ;  /* 0x0000001f0b217220 */ /* 0x000fe40000410000 */
[----:B------:R-:W-:Y:S01]  /*19c0*/  FFMA.FTZ R37, R27, R36, 1 ;  /* 0x3f8000001b257423 */ /* 0x000fe20000010024 */
        /* <DEDUP_REMOVED lines=15> */
[----:B--2---:R-:W-:-:S04]  /*1ac0*/  IMAD.WIDE.U32 R2, R86, UR18, R40 ;  /* 0x0000001256027c25 */ /* 0x004fc8000f8e0028 */
[----:B------:R-:W-:Y:S02]  /*1ad0*/  IMAD R3, R87, UR18, R3 ;  /* 0x0000001257037c24 */ /* 0x000fe4000f8e0203 */
[----:B------:R-:W-:-:S04]  /*1ae0*/  IMAD.WIDE.U32 R2, R83, UR6, R2 ;  /* 0x0000000653027c25 */ /* 0x000fc8000f8e0002 */
[----:B------:R-:W-:Y:S01]  /*1af0*/  IMAD R0, R83, UR7, R3 ;  /* 0x0000000753007c24 */ /* 0x000fe2000f8e0203 */
[----:B------:R5:W-:Y:S01]  /*1b00*/  STS.128 [R78], R32 ;  /* 0x000000204e007388 */ /* 0x000be20000000c00 */
[----:B------:R-:W-:-:S03]  /*1b10*/  NOP ;  /* 0x0000000000007918 */ /* 0x000fc60000000000 */
[----:B------:R-:W0:Y:S01]  /*1b20*/  LDS.128 R36, [R78] ;  /* 0x000000004e247984 */ /* 0x000e220000000c00 */
[----:B-----5:R-:W-:-:S04]  /*1b30*/  LEA R32, P0, R2, R88, 0x2 ;  /* 0x0000005802207211 */ /* 0x020fc800078010ff */
[----:B------:R-:W-:-:S03]  /*1b40*/  LEA.HI.X R33, R2, R89, R0, 0x2, P0 ;  /* 0x0000005902217211 */ /* 0x000fc600000f1400 */
[----:B------:R-:W-:-:S05]  /*1b50*/  IMAD.WIDE.U32 R2, R56, 0x10, R32 ;  /* 0x0000001038027825 */ /* 0x000fca00078e0020 */
        /* <DEDUP_REMOVED lines=20> */
.L_x_18236:
        /* <DEDUP_REMOVED lines=8> */
[----:B-1----:R-:W-:Y:S01]  /*1d20*/  FMUL.FTZ R24, R45, R76 ;  /* 0x0000004c2d187220 */ /* 0x002fe20000410000 */
[----:B0-----:R-:W-:Y:S01]  /*1d30*/  FFMA.FTZ R3, R5, R44, R0 ;  /* 0x0000002c05037223 */ /* 0x001fe20000010000 */
        /* <DEDUP_REMOVED lines=38> */
.L_x_18271:
        /* <DEDUP_REMOVED lines=33> */
[-C--:B------:R-:W-:Y:S01]  /*21b0*/  FMUL.FTZ R28, R87, R101.reuse ;  /* 0x00000065571c7220 */ /* 0x080fe20000410000 */
        /* <DEDUP_REMOVED lines=19> */
[----:B------:R4:W0:Y:S08]  /*22f0*/  MUFU.SIN R127, R126 ;  /* 0x0000007e007f7308 */ /* 0x0008300000000400 */
[----:B------:R-:W-:Y:S08]  /*2300*/  MUFU.SIN R39, R124 ;  /* 0x0000007c00277308 */ /* 0x000ff00000000400 */
[----:B-1----:R-:W1:Y:S08]  /*2310*/  MUFU.COS R45, R124 ;  /* 0x0000007c002d7308 */ /* 0x002e700000000000 */
[----:B------:R-:W3:Y:S04]  /*2320*/  MUFU.EX2 R2, R2 ;  /* 0x0000000200027308 */ /* 0x000ee80000000800 */
[----:B------:R-:W4:Y:S04]  /*2330*/  MUFU.EX2 R122, R122 ;  /* 0x0000007a007a7308 */ /* 0x000f280000000800 */
[----:B------:R-:W1:Y:S01]  /*2340*/  MUFU.EX2 R38, R38 ;  /* 0x0000002600267308 */ /* 0x000e620000000800 */
[CC--:B--2---:R-:W-:Y:S01]  /*2350*/  FMUL.FTZ R47, R103.reuse, R29.reuse ;  /* 0x0000001d672f7220 */ /* 0x0c4fe20000410000 */
[C---:B------:R-:W-:Y:S01]  /*2360*/  FMUL.FTZ R44, R102.reuse, R29 ;  /* 0x0000001d662c7220 */ /* 0x040fe20000410000 */
[C---:B------:R-:W-:Y:S01]  /*2370*/  FMUL.FTZ R46, R102.reuse, R31 ;  /* 0x0000001f662e7220 */ /* 0x040fe20000410000 */
[----:B------:R-:W2:Y:S01]  /*2380*/  MUFU.EX2 R120, R120 ;  /* 0x0000007800787308 */ /* 0x000ea20000000800 */
[-C--:B------:R-:W-:Y:S01]  /*2390*/  FFMA.FTZ R128, R102, R28.reuse, -R47 ;  /* 0x0000001c66807223 */ /* 0x080fe2000001082f */
[C---:B---3--:R-:W-:Y:S01]  /*23a0*/  FMUL.FTZ R36, R2.reuse, R125 ;  /* 0x0000007d02247220 */ /* 0x048fe20000410000 */
[----:B------:R-:W-:Y:S01]  /*23b0*/  FMUL.FTZ R37, R2, R119 ;  /* 0x0000007702257220 */ /* 0x000fe20000410000 */
[----:B------:R-:W-:Y:S01]  /*23c0*/  FMUL.FTZ R2, R102, R33 ;  /* 0x0000002166027220 */ /* 0x000fe20000410000 */
[C---:B------:R-:W-:Y:S01]  /*23d0*/  FFMA.FTZ R44, R103.reuse, R28, R44 ;  /* 0x0000001c672c7223 */ /* 0x040fe2000001002c */
[C---:B----4-:R-:W-:Y:S01]  /*23e0*/  FMUL.FTZ R126, R122.reuse, R129 ;  /* 0x000000817a7e7220 */ /* 0x050fe20000410000 */
[----:B0-----:R-:W-:Y:S01]  /*23f0*/  FMUL.FTZ R119, R122, R127 ;  /* 0x0000007f7a777220 */ /* 0x001fe20000410000 */
[C---:B------:R-:W-:Y:S01]  /*2400*/  FMUL.FTZ R127, R103.reuse, R31 ;  /* 0x0000001f677f7220 */ /* 0x040fe20000410000 */
[----:B------:R0:W-:Y:S01]  /*2410*/  STS.64 [R3+0xc90], R36 ;  /* 0x000c902403007388 */ /* 0x0001e20000000a00 */
[C---:B-1----:R-:W-:Y:S01]  /*2420*/  FMUL.FTZ R129, R38.reuse, R45 ;  /* 0x0000002d26817220 */ /* 0x042fe20000410000 */
[----:B------:R-:W-:Y:S01]  /*2430*/  FMUL.FTZ R130, R38, R39 ;  /* 0x0000002726827220 */ /* 0x000fe20000410000 */
[C---:B------:R-:W-:Y:S01]  /*2440*/  FMUL.FTZ R39, R103.reuse, R33 ;  /* 0x0000002167277220 */ /* 0x040fe20000410000 */
[CC--:B------:R-:W-:Y:S01]  /*2450*/  FMUL.FTZ R45, R103.reuse, R35.reuse ;  /* 0x00000023672d7220 */ /* 0x0c0fe20000410000 */
[C---:B------:R-:W-:Y:S01]  /*2460*/  FMUL.FTZ R38, R102.reuse, R35 ;  /* 0x0000002366267220 */ /* 0x040fe20000410000 */
[C---:B------:R-:W-:Y:S01]  /*2470*/  FFMA.FTZ R132, R102.reuse, R30, -R127 ;  /* 0x0000001e66847223 */ /* 0x040fe2000001087f */
[C---:B------:R-:W-:Y:S01]  /*2480*/  FFMA.FTZ R39, R102.reuse, R32, -R39 ;  /* 0x0000002066277223 */ /* 0x040fe20000010827 */
[-C--:B------:R-:W-:Y:S01]  /*2490*/  FFMA.FTZ R45, R102, R34.reuse, -R45 ;  /* 0x00000022662d7223 */ /* 0x080fe2000001082d */
[C---:B------:R-:W-:Y:S01]  /*24a0*/  FFMA.FTZ R125, R103.reuse, R34, R38 ;  /* 0x00000022677d7223 */ /* 0x040fe20000010026 */
[C---:B------:R-:W-:Y:S01]  /*24b0*/  FFMA.FTZ R46, R103.reuse, R30, R46 ;  /* 0x0000001e672e7223 */ /* 0x040fe2000001002e */
[C---:B--2---:R-:W-:Y:S01]  /*24c0*/  FMUL.FTZ R123, R120.reuse, R123 ;  /* 0x0000007b787b7220 */ /* 0x044fe20000410000 */
[----:B0-----:R-:W-:Y:S01]  /*24d0*/  FFMA.FTZ R3, R103, R32, R2 ;  /* 0x0000002067037223 */ /* 0x001fe20000010002 */
[----:B------:R-:W-:Y:S01]  /*24e0*/  FMUL.FTZ R121, R120, R121 ;  /* 0x0000007978797220 */ /* 0x000fe20000410000 */
[----:B------:R-:W-:Y:S01]  /*24f0*/  FMUL.FTZ R122, R0, R39 ;  /* 0x00000027007a7220 */ /* 0x000fe20000410000 */
[----:B------:R-:W-:Y:S01]  /*2500*/  FMUL.FTZ R124, R118, R45 ;  /* 0x0000002d767c7220 */ /* 0x000fe20000410000 */
[----:B------:R-:W-:Y:S01]  /*2510*/  FMUL.FTZ R120, R0, -R3 ;  /* 0x8000000300787220 */ /* 0x000fe20000410000 */
        /* <DEDUP_REMOVED lines=15> */
.L_x_18239:
[----:B------:R2:W3:Y:S02]  /*2610*/  LDS.64 R46, [R60+UR5+0x1c98] ;  /* 0x001c98053c2e7984 */ /* 0x0004e40008000a00 */
.L_x_18240:
[----:B------:R-:W-:Y:S05]  /*2620*/  BSYNC.RECONVERGENT B0 ;  /* 0x0000000000007941 */ /* 0x000fea0003800200 */
.L_x_18238:
[----:B------:R-:W4:Y:S01]  /*2630*/  @P0 LDC R45, c[0x0][0x38c] ;  /* 0x0000e300ff2d0b82 */ /* 0x000f220000000800 */
[----:B------:R-:W-:Y:S01]  /*2640*/  CS2R R38, SRZ ;  /* 0x0000000000267805 */ /* 0x000fe2000001ff00 */
[----:B----4-:R-:W-:-:S04]  /*2650*/  @P0 IMAD R45, R114, R45, UR4 ;  /* 0x00000004722d0e24 */ /* 0x010fc8000f8e022d */
[----:B------:R-:W-:-:S05]  /*2660*/  @P0 IMAD.WIDE R44, R45, 0x10, R20 ;  /* 0x000000102d2c0825 */ /* 0x000fca00078e0214 */
[----:B------:R4:W5:Y:S01]  /*2670*/  @P0 LDG.E.64 R38, desc[UR16][R44.64+0x8] ;  /* 0x000008102c260981 */ /* 0x000962000c1e1b00 */
[CC--:B0-----:R-:W-:Y:S01]  /*2680*/  FMUL.FTZ R2, R112.reuse, R121.reuse ;  /* 0x0000007970027220 */ /* 0x0c1fe20000410000 */
        /* <DEDUP_REMOVED lines=16> */
[C---:B------:R-:W-:Y:S01]  /*2790*/  FMUL.FTZ R134, R130.reuse, R3 ;  /* 0x0000000382867220 */ /* 0x040fe20000410000 */
[----:B----4-:R-:W-:Y:S01]  /*27a0*/  FMUL.FTZ R44, R130, R135 ;  /* 0x00000087822c7220 */ /* 0x010fe20000410000 */
[----:B------:R-:W-:-:S02]  /*27b0*/  FMUL.FTZ R45, R119, R2 ;  /* 0x00000002772d7220 */ /* 0x000fc40000410000 */
[C---:B------:R-:W-:Y:S01]  /*27c0*/  FFMA.FTZ R134, R129.reuse, R135, R134 ;  /* 0x0000008781867223 */ /* 0x040fe20000010086 */
[----:B------:R-:W-:Y:S01]  /*27d0*/  FFMA.FTZ R44, R129, R3, -R44 ;  /* 0x00000003812c7223 */ /* 0x000fe2000001082c */
[----:B------:R-:W-:Y:S02]  /*27e0*/  FMUL.FTZ R3, R37, R121 ;  /* 0x0000007925037220 */ /* 0x000fe40000410000 */
[----:B------:R-:W-:Y:S01]  /*27f0*/  FADD.FTZ R134, RZ, R134 ;  /* 0x00000086ff867221 */ /* 0x000fe20000010000 */
[----:B------:R-:W-:Y:S01]  /*2800*/  FADD.FTZ R135, R109, R44 ;  /* 0x0000002c6d877221 */ /* 0x000fe20000010000 */
[----:B------:R-:W-:-:S03]  /*2810*/  FFMA.FTZ R3, R36, R123, -R3 ;  /* 0x0000007b24037223 */ /* 0x000fc60000010803 */
[----:B------:R-:W0:Y:S01]  /*2820*/  SHFL.UP PT, R138, R134, 0x1, RZ ;  /* 0x04200000868a7989 */ /* 0x000e2200000e00ff */
[-C--:B------:R-:W-:Y:S01]  /*2830*/  FFMA.FTZ R45, R126, R3.reuse, -R45 ;  /* 0x000000037e2d7223 */ /* 0x080fe2000001082d */
[----:B------:R-:W-:Y:S02]  /*2840*/  FMUL.FTZ R3, R119, R3 ;  /* 0x0000000377037220 */ /* 0x000fe40000410000 */
[----:B------:R-:W4:Y:S01]  /*2850*/  SHFL.UP PT, R44, R135, 0x1, RZ ;  /* 0x04200000872c7989 */ /* 0x000f2200000e00ff */
[----:B------:R-:W-:Y:S01]  /*2860*/  FMUL.FTZ R136, R130, R45 ;  /* 0x0000002d82887220 */ /* 0x000fe20000410000 */
[----:B------:R-:W-:-:S04]  /*2870*/  FFMA.FTZ R3, R126, R2, R3 ;  /* 0x000000027e037223 */ /* 0x000fc80000010003 */
[-C--:B------:R-:W-:Y:S01]  /*2880*/  FFMA.FTZ R136, R129, R3.reuse, R136 ;  /* 0x0000000381887223 */ /* 0x080fe20000010088 */
[----:B------:R-:W-:-:S04]  /*2890*/  FMUL.FTZ R2, R130, R3 ;  /* 0x0000000382027220 */ /* 0x000fc80000410000 */
[----:B------:R-:W-:Y:S01]  /*28a0*/  FFMA.FTZ R137, R129, R45, -R2 ;  /* 0x0000002d81897223 */ /* 0x000fe20000010802 */
[----:B------:R-:W2:Y:S04]  /*28b0*/  SHFL.UP PT, R3, R136, 0x1, RZ ;  /* 0x0420000088037989 */ /* 0x000ea800000e00ff */
[----:B------:R-:W1:Y:S01]  /*28c0*/  SHFL.UP PT, R2, R137, 0x1, RZ ;  /* 0x0420000089027989 */ /* 0x000e6200000e00ff */
[-C--:B0-----:R-:W-:Y:S01]  /*28d0*/  FMUL.FTZ R45, R137, R138.reuse ;  /* 0x0000008a892d7220 */ /* 0x081fe20000410000 */
[----:B------:R-:W-:-:S03]  /*28e0*/  FMUL.FTZ R138, R136, R138 ;  /* 0x0000008a888a7220 */ /* 0x000fc60000410000 */
[-C--:B----4-:R-:W-:Y:S01]  /*28f0*/  FFMA.FTZ R45, R136, R44.reuse, R45 ;  /* 0x0000002c882d7223 */ /* 0x090fe2000001002d */
[----:B------:R-:W-:-:S03]  /*2900*/  FFMA.FTZ R138, R137, R44, -R138 ;  /* 0x0000002c898a7223 */ /* 0x000fc6000001088a */
[----:B------:R-:W-:Y:S01]  /*2910*/  @P2 FADD.FTZ R134, R134, R45 ;  /* 0x0000002d86862221 */ /* 0x000fe20000010000 */
[----:B------:R-:W-:-:S04]  /*2920*/  @P2 FADD.FTZ R135, R135, R138 ;  /* 0x0000008a87872221 */ /* 0x000fc80000010000 */
[----:B------:R-:W0:Y:S01]  /*2930*/  SHFL.UP PT, R139, R134, 0x2, RZ ;  /* 0x04400000868b7989 */ /* 0x000e2200000e00ff */
[----:B--2---:R-:W-:-:S03]  /*2940*/  FMUL.FTZ R45, R137, R3 ;  /* 0x00000003892d7220 */ /* 0x004fc60000410000 */
[----:B------:R-:W2:Y:S01]  /*2950*/  SHFL.UP PT, R138, R135, 0x2, RZ ;  /* 0x04400000878a7989 */ /* 0x000ea200000e00ff */
[C---:B------:R-:W-:Y:S01]  /*2960*/  FMUL.FTZ R44, R136.reuse, R3 ;  /* 0x00000003882c7220 */ /* 0x040fe20000410000 */
[----:B-1----:R-:W-:-:S03]  /*2970*/  @P2 FFMA.FTZ R136, R136, R2, R45 ;  /* 0x0000000288882223 */ /* 0x002fc6000001002d */
[----:B------:R-:W-:Y:S01]  /*2980*/  @P2 FFMA.FTZ R137, R137, R2, -R44 ;  /* 0x0000000289892223 */ /* 0x000fe2000001082c */
[----:B------:R-:W-:Y:S01]  /*2990*/  ISETP.GE.AND P2, PT, R85, 0x2, PT ;  /* 0x000000025500780c */ /* 0x000fe20003f46270 */
[----:B------:R-:W1:Y:S04]  /*29a0*/  SHFL.UP PT, R3, R136, 0x2, RZ ;  /* 0x0440000088037989 */ /* 0x000e6800000e00ff */
[----:B------:R-:W4:Y:S01]  /*29b0*/  SHFL.UP PT, R2, R137, 0x2, RZ ;  /* 0x0440000089027989 */ /* 0x000f2200000e00ff */
[-C--:B0-----:R-:W-:Y:S01]  /*29c0*/  FMUL.FTZ R45, R137, R139.reuse ;  /* 0x0000008b892d7220 */ /* 0x081fe20000410000 */
[----:B------:R-:W-:-:S03]  /*29d0*/  FMUL.FTZ R44, R136, R139 ;  /* 0x0000008b882c7220 */ /* 0x000fc60000410000 */
[-C--:B--2---:R-:W-:Y:S01]  /*29e0*/  FFMA.FTZ R45, R136, R138.reuse, R45 ;  /* 0x0000008a882d7223 */ /* 0x084fe2000001002d */
[----:B------:R-:W-:-:S03]  /*29f0*/  FFMA.FTZ R44, R137, R138, -R44 ;  /* 0x0000008a892c7223 */ /* 0x000fc6000001082c */
[----:B------:R-:W-:Y:S01]  /*2a00*/  @P2 FADD.FTZ R134, R134, R45 ;  /* 0x0000002d86862221 */ /* 0x000fe20000010000 */
[----:B------:R-:W-:Y:S01]  /*2a10*/  @P2 FADD.FTZ R135, R135, R44 ;  /* 0x0000002c87872221 */ /* 0x000fe20000010000 */
[----:B-1----:R-:W-:-:S03]  /*2a20*/  FMUL.FTZ R45, R137, R3 ;  /* 0x00000003892d7220 */ /* 0x002fc60000410000 */
        /* <DEDUP_REMOVED lines=17> */
[-C--:B----4-:R-:W-:Y:S01]  /*2b40*/  @P2 FFMA.FTZ R136, R136, R2.reuse, R45 ;  /* 0x0000000288882223 */ /* 0x090fe2000001002d */
[----:B------:R-:W-:Y:S01]  /*2b50*/  @P2 FFMA.FTZ R137, R137, R2, -R44 ;  /* 0x0000000289892223 */ /* 0x000fe2000001082c */
[----:B------:R-:W-:Y:S01]  /*2b60*/  ISETP.GE.AND P2, PT, R85, 0x8, PT ;  /* 0x000000085500780c */ /* 0x000fe20003f46270 */
[----:B------:R-:W1:Y:S04]  /*2b70*/  SHFL.UP PT, R45, R135, 0x8, RZ ;  /* 0x05000000872d7989 */ /* 0x000e6800000e00ff */
[----:B------:R-:W2:Y:S04]  /*2b80*/  SHFL.UP PT, R3, R136, 0x8, RZ ;  /* 0x0500000088037989 */ /* 0x000ea800000e00ff */
[----:B------:R-:W4:Y:S01]  /*2b90*/  SHFL.UP PT, R2, R137, 0x8, RZ ;  /* 0x0500000089027989 */ /* 0x000f2200000e00ff */
        /* <DEDUP_REMOVED lines=8> */
[-C--:B----4-:R-:W-:Y:S02]  /*2c20*/  @P2 FFMA.FTZ R136, R136, R2.reuse, R139 ;  /* 0x0000000288882223 */ /* 0x090fe4000001008b */
[----:B------:R-:W0:Y:S01]  /*2c30*/  SHFL.UP PT, R141, R134, 0x10, RZ ;  /* 0x06000000868d7989 */ /* 0x000e2200000e00ff */
[----:B------:R-:W-:Y:S01]  /*2c40*/  @P2 FFMA.FTZ R137, R137, R2, -R44 ;  /* 0x0000000289892223 */ /* 0x000fe2000001082c */
[----:B------:R-:W-:Y:S01]  /*2c50*/  IMAD.WIDE.U32 R2, R90, UR4, R88 ;  /* 0x000000045a027c25 */ /* 0x000fe2000f8e0058 */
[----:B------:R-:W-:Y:S01]  /*2c60*/  ISETP.GE.AND P2, PT, R85, 0x10, PT ;  /* 0x000000105500780c */ /* 0x000fe20003f46270 */
[----:B------:R-:W1:Y:S02]  /*2c70*/  SHFL.UP PT, R139, R136, 0x10, RZ ;  /* 0x06000000888b7989 */ /* 0x000e6400000e00ff */
[----:B------:R-:W-:Y:S01]  /*2c80*/  IMAD R3, R91, UR4, R3 ;  /* 0x000000045b037c24 */ /* 0x000fe2000f8e0203 */
[C---:B------:R-:W-:Y:S01]  /*2c90*/  LEA R44, P3, R2.reuse, R72, 0x2 ;  /* 0x00000048022c7211 */ /* 0x040fe200078610ff */
[----:B------:R-:W2:Y:S03]  /*2ca0*/  SHFL.UP PT, R140, R135, 0x10, RZ ;  /* 0x06000000878c7989 */ /* 0x000ea600000e00ff */
[----:B------:R-:W-:Y:S01]  /*2cb0*/  LEA.HI.X R45, R2, R70, R3, 0x2, P3 ;  /* 0x00000046022d7211 */ /* 0x000fe200018f1403 */
[----:B------:R-:W4:Y:S01]  /*2cc0*/  SHFL.UP PT, R138, R137, 0x10, RZ ;  /* 0x06000000898a7989 */ /* 0x000f2200000e00ff */
[CC--:B0-----:R-:W-:Y:S01]  /*2cd0*/  FMUL.FTZ R2, R136.reuse, R141.reuse ;  /* 0x0000008d88027220 */ /* 0x0c1fe20000410000 */
[C---:B------:R-:W-:Y:S01]  /*2ce0*/  FMUL.FTZ R141, R137.reuse, R141 ;  /* 0x0000008d898d7220 */ /* 0x040fe20000410000 */
[-C--:B-1----:R-:W-:Y:S01]  /*2cf0*/  FMUL.FTZ R3, R136, R139.reuse ;  /* 0x0000008b88037220 */ /* 0x082fe20000410000 */
[----:B------:R-:W-:-:S02]  /*2d00*/  FMUL.FTZ R139, R137, R139 ;  /* 0x0000008b898b7220 */ /* 0x000fc40000410000 */
[-C--:B--2---:R-:W-:Y:S01]  /*2d10*/  FFMA.FTZ R141, R136, R140.reuse, R141 ;  /* 0x0000008c888d7223 */ /* 0x084fe2000001008d */
[C---:B------:R-:W-:Y:S01]  /*2d20*/  FFMA.FTZ R2, R137.reuse, R140, -R2 ;  /* 0x0000008c89027223 */ /* 0x040fe20000010802 */
[----:B------:R-:W-:Y:S01]  /*2d30*/  FMUL.FTZ R140, R130, R132 ;  /* 0x00000084828c7220 */ /* 0x000fe20000410000 */
[-C--:B----4-:R-:W-:Y:S01]  /*2d40*/  @P2 FFMA.FTZ R136, R136, R138.reuse, R139 ;  /* 0x0000008a88882223 */ /* 0x090fe2000001008b */
[----:B------:R-:W-:Y:S01]  /*2d50*/  @P2 FFMA.FTZ R137, R137, R138, -R3 ;  /* 0x0000008a89892223 */ /* 0x000fe20000010803 */
[----:B------:R-:W-:Y:S01]  /*2d60*/  @P2 FADD.FTZ R135, R135, R2 ;  /* 0x0000000287872221 */ /* 0x000fe20000010000 */
[----:B------:R-:W-:Y:S01]  /*2d70*/  @P2 FADD.FTZ R134, R134, R141 ;  /* 0x0000008d86862221 */ /* 0x000fe20000010000 */
[CC--:B---3--:R-:W-:Y:S01]  /*2d80*/  FMUL.FTZ R138, R130.reuse, R47.reuse ;  /* 0x0000002f828a7220 */ /* 0x0c8fe20000410000 */
[C---:B------:R-:W-:Y:S01]  /*2d90*/  FMUL.FTZ R3, R129.reuse, R47 ;  /* 0x0000002f81037220 */ /* 0x040fe20000410000 */
[----:B------:R-:W-:Y:S01]  /*2da0*/  SHFL.UP PT, R136, R136, 0x1, RZ ;  /* 0x0420000088887989 */ /* 0x000fe200000e00ff */
[CC--:B------:R-:W-:Y:S01]  /*2db0*/  FMUL.FTZ R141, R130.reuse, R131.reuse ;  /* 0x00000083828d7220 */ /* 0x0c0fe20000410000 */
[CC--:B------:R-:W-:Y:S01]  /*2dc0*/  FFMA.FTZ R138, R129.reuse, R46.reuse, -R138 ;  /* 0x0000002e818a7223 */ /* 0x0c0fe2000001088a */
[----:B------:R-:W-:Y:S01]  /*2dd0*/  FFMA.FTZ R139, -R130, R46, -R3 ;  /* 0x0000002e828b7223 */ /* 0x000fe20000010903 */
[----:B------:R0:W-:Y:S01]  /*2de0*/  SHFL.UP PT, R2, R137, 0x1, RZ ;  /* 0x0420000089027989 */ /* 0x0001e200000e00ff */
[C---:B------:R-:W-:Y:S01]  /*2df0*/  FFMA.FTZ R140, R129.reuse, R131, -R140 ;  /* 0x00000083818c7223 */ /* 0x040fe2000001088c */
[----:B------:R-:W-:Y:S01]  /*2e00*/  FFMA.FTZ R141, R129, R132, R141 ;  /* 0x00000084818d7223 */ /* 0x000fe2000001008d */
[CC--:B------:R-:W-:Y:S01]  /*2e10*/  FMUL.FTZ R145, R119.reuse, R138.reuse ;  /* 0x0000008a77917220 */ /* 0x0c0fe20000410000 */
[----:B------:R1:W-:Y:S01]  /*2e20*/  SHFL.UP PT, R3, R135, 0x1, RZ ;  /* 0x0420000087037989 */ /* 0x0003e200000e00ff */
[-C--:B------:R-:W-:Y:S01]  /*2e30*/  FMUL.FTZ R143, R119, R139.reuse ;  /* 0x0000008b778f7220 */ /* 0x080fe20000410000 */
[----:B------:R-:W-:Y:S01]  /*2e40*/  FADD.FTZ R140, R127, R140 ;  /* 0x0000008c7f8c7221 */ /* 0x000fe20000010000 */
[----:B------:R-:W-:Y:S01]  /*2e50*/  FADD.FTZ R141, R128, R141 ;  /* 0x0000008d808d7221 */ /* 0x000fe20000010000 */
[----:B------:R-:W-:Y:S01]  /*2e60*/  SHFL.UP PT, R134, R134, 0x1, RZ ;  /* 0x0420000086867989 */ /* 0x000fe200000e00ff */
[C---:B------:R-:W-:Y:S01]  /*2e70*/  FFMA.FTZ R142, R126.reuse, R139, -R145 ;  /* 0x0000008b7e8e7223 */ /* 0x040fe20000010891 */
[C---:B------:R-:W-:Y:S01]  /*2e80*/  FFMA.FTZ R138, R126.reuse, R138, R143 ;  /* 0x0000008a7e8a7223 */ /* 0x040fe2000001008f */
[C---:B------:R-:W-:Y:S01]  /*2e90*/  FMUL.FTZ R144, R119.reuse, R140 ;  /* 0x0000008c77907220 */ /* 0x040fe20000410000 */
[-C--:B0-----:R-:W-:Y:S01]  /*2ea0*/  FMUL.FTZ R137, R119, R141.reuse ;  /* 0x0000008d77897220 */ /* 0x081fe20000410000 */
[C---:B------:R-:W-:Y:S01]  /*2eb0*/  FMUL.FTZ R146, R121.reuse, R142 ;  /* 0x0000008e79927220 */ /* 0x040fe20000410000 */
[----:B------:R-:W-:Y:S01]  /*2ec0*/  FMUL.FTZ R139, R121, R138 ;  /* 0x0000008a798b7220 */ /* 0x000fe20000410000 */
[C---:B------:R-:W-:Y:S01]  /*2ed0*/  FFMA.FTZ R141, R126.reuse, R141, R144 ;  /* 0x0000008d7e8d7223 */ /* 0x040fe20000010090 */
[----:B------:R-:W-:Y:S01]  /*2ee0*/  FFMA.FTZ R140, R126, R140, -R137 ;  /* 0x0000008c7e8c7223 */ /* 0x000fe20000010889 */
[C---:B-1----:R-:W-:Y:S01]  /*2ef0*/  FFMA.FTZ R135, R123.reuse, R138, R146 ;  /* 0x0000008a7b877223 */ /* 0x042fe20000010092 */
[----:B------:R-:W-:Y:S01]  /*2f00*/  FFMA.FTZ R137, R123, R142, -R139 ;  /* 0x0000008e7b897223 */ /* 0x000fe2000001088b */
[----:B------:R-:W-:Y:S01]  /*2f10*/  FADD.FTZ R138, R124, R141 ;  /* 0x0000008d7c8a7221 */ /* 0x000fe20000010000 */
[----:B------:R-:W-:-:S02]  /*2f20*/  FADD.FTZ R140, R125, R140 ;  /* 0x0000008c7d8c7221 */ /* 0x000fc40000010000 */
[----:B------:R-:W-:Y:S01]  /*2f30*/  SHFL.DOWN PT, R145, R135, 0x1, 0x1f ;  /* 0x08201f0087917f89 */ /* 0x000fe200000e0000 */
[C---:B------:R-:W-:Y:S01]  /*2f40*/  FMUL.FTZ R143, R121.reuse, R138 ;  /* 0x0000008a798f7220 */ /* 0x040fe20000410000 */
[----:B------:R-:W-:-:S03]  /*2f50*/  FMUL.FTZ R142, R121, R140 ;  /* 0x0000008c798e7220 */ /* 0x000fc60000410000 */
[----:B------:R-:W-:Y:S01]  /*2f60*/  FFMA.FTZ R143, R123, R140, -R143 ;  /* 0x0000008c7b8f7223 */ /* 0x000fe2000001088f */
[----:B-----5:R-:W0:Y:S04]  /*2f70*/  SHFL.IDX PT, R39, R39, RZ, 0x1f ;  /* 0x00001fff27277589 */ /* 0x020e2800000e0000 */
[----:B------:R-:W1:Y:S01]  /*2f80*/  SHFL.IDX PT, R38, R38, RZ, 0x1f ;  /* 0x00001fff26267589 */ /* 0x000e6200000e0000 */
[-C--:B0-----:R-:W-:Y:S01]  /*2f90*/  FMUL.FTZ R139, R136, R39.reuse ;  /* 0x00000027888b7220 */ /* 0x081fe20000410000 */
[----:B------:R-:W-:-:S03]  /*2fa0*/  FMUL.FTZ R141, R2, R39 ;  /* 0x00000027028d7220 */ /* 0x000fc60000410000 */
[-C--:B-1----:R-:W-:Y:S01]  /*2fb0*/  FFMA.FTZ R2, R2, R38.reuse, -R139 ;  /* 0x0000002602027223 */ /* 0x082fe2000001088b */
[----:B------:R-:W-:Y:S01]  /*2fc0*/  FFMA.FTZ R141, R136, R38, R141 ;  /* 0x00000026888d7223 */ /* 0x000fe2000001008d */
[----:B------:R-:W-:Y:S01]  /*2fd0*/  FFMA.FTZ R139, R123, R138, R142 ;  /* 0x0000008a7b8b7223 */ /* 0x000fe2000001008e */
[----:B------:R0:W1:Y:S01]  /*2fe0*/  SHFL.DOWN PT, R136, R137, 0x1, 0x1f ;  /* 0x08201f0089887f89 */ /* 0x00006200000e0000 */
[----:B------:R-:W-:Y:S01]  /*2ff0*/  @P1 FADD.FTZ R38, R3, R2 ;  /* 0x0000000203261221 */ /* 0x000fe20000010000 */
[----:B------:R-:W-:Y:S01]  /*3000*/  @P1 FADD.FTZ R39, R134, R141 ;  /* 0x0000008d86271221 */ /* 0x000fe20000010000 */
[----:B------:R-:W-:Y:S01]  /*3010*/  ISETP.NE.AND P1, PT, R82, 0x1f, PT ;  /* 0x0000001f5200780c */ /* 0x000fe20003f25270 */
[----:B------:R-:W-:Y:S01]  /*3020*/  FADD.FTZ R141, R122, R139 ;  /* 0x0000008b7a8d7221 */ /* 0x000fe20000010000 */
[----:B------:R-:W-:Y:S01]  /*3030*/  FADD.FTZ R139, R120, R143 ;  /* 0x0000008f788b7221 */ /* 0x000fe20000010000 */
[C---:B------:R-:W-:Y:S01]  /*3040*/  FMUL.FTZ R3, R37.reuse, R39 ;  /* 0x0000002725037220 */ /* 0x040fe20000410000 */
[----:B------:R-:W-:-:S02]  /*3050*/  FMUL.FTZ R2, R37, R38 ;  /* 0x0000002625027220 */ /* 0x000fc40000410000 */
[----:B------:R0:W2:Y:S04]  /*3060*/  SHFL.DOWN PT, R142, R141, 0x1, 0x1f ;  /* 0x08201f008d8e7f89 */ /* 0x0000a800000e0000 */
[----:B------:R0:W3:Y:S03]  /*3070*/  SHFL.DOWN PT, R140, R139, 0x1, 0x1f ;  /* 0x08201f008b8c7f89 */ /* 0x0000e600000e0000 */
[----:B------:R-:W-:Y:S05]  /*3080*/  @!P1 BRA `(.L_x_18242) ;  /* 0x0000000000289947 */ /* 0x000fea0003800000 */
[-C--:B---3--:R-:W-:Y:S01]  /*3090*/  FMUL.FTZ R138, R137, R140.reuse ;  /* 0x0000008c898a7220 */ /* 0x088fe20000410000 */
[----:B------:R-:W-:Y:S01]  /*30a0*/  FMUL.FTZ R140, R135, R140 ;  /* 0x0000008c878c7220 */ /* 0x000fe20000410000 */
[-C--:B-1----:R-:W-:Y:S01]  /*30b0*/  FMUL.FTZ R134, R137, R136.reuse ;  /* 0x0000008889867220 */ /* 0x082fe20000410000 */
[C---:B------:R-:W-:Y:S01]  /*30c0*/  FMUL.FTZ R136, R135.reuse, R136 ;  /* 0x0000008887887220 */ /* 0x040fe20000410000 */
[-C--:B--2---:R-:W-:Y:S01]  /*30d0*/  FFMA.FTZ R138, R135, R142.reuse, -R138 ;  /* 0x0000008e878a7223 */ /* 0x084fe2000001088a */
[----:B------:R-:W-:Y:S01]  /*30e0*/  FFMA.FTZ R140, R137, R142, R140 ;  /* 0x0000008e898c7223 */ /* 0x000fe2000001008c */
[C---:B------:R-:W-:Y:S01]  /*30f0*/  FFMA.FTZ R135, R145.reuse, R135, -R134 ;  /* 0x0000008791877223 */ /* 0x040fe20000010886 */
[----:B0-----:R-:W-:Y:S01]  /*3100*/  FFMA.FTZ R137, R145, R137, R136 ;  /* 0x0000008991897223 */ /* 0x001fe20000010088 */
[----:B------:R-:W-:Y:S01]  /*3110*/  FADD.FTZ R141, R141, R138 ;  /* 0x0000008a8d8d7221 */ /* 0x000fe20000010000 */
[----:B------:R-:W-:-:S07]  /*3120*/  FADD.FTZ R139, R139, R140 ;  /* 0x0000008c8b8b7221 */ /* 0x000fce0000010000 */
.L_x_18242:
[----:B------:R-:W-:Y:S05]  /*3130*/  BSYNC.RECONVERGENT B0 ;  /* 0x0000000000007941 */ /* 0x000fea0003800200 */
.L_x_18241:
        /* <DEDUP_REMOVED lines=10> */
[----:B-1----:R1:W4:Y:S01]  /*31e0*/  SHFL.DOWN PT, R136, R137, 0x2, 0x1f ;  /* 0x08401f0089887f89 */ /* 0x00232200000e0000 */
[C---:B------:R-:W-:Y:S01]  /*31f0*/  FMUL.FTZ R3, R33.reuse, R2 ;  /* 0x0000000221037220 */ /* 0x040fe20000410000 */
[----:B------:R-:W-:Y:S01]  /*3200*/  BSSY.RECONVERGENT B0, `(.L_x_18243) ;  /* 0x0000016000007945 */ /* 0x000fe20003800200 */
[-C--:B------:R-:W-:Y:S01]  /*3210*/  FMUL.FTZ R143, R33, R134.reuse ;  /* 0x00000086218f7220 */ /* 0x080fe20000410000 */
[----:B--2---:R1:W2:Y:S01]  /*3220*/  SHFL.DOWN PT, R142, R141, 0x2, 0x1f ;  /* 0x08401f008d8e7f89 */ /* 0x0042a200000e0000 */
        /* <DEDUP_REMOVED lines=9> */
[-C--:B---3--:R-:W-:Y:S01]  /*32c0*/  FMUL.FTZ R138, R137, R140.reuse ;  /* 0x0000008c898a7220 */ /* 0x088fe20000410000 */
[----:B------:R-:W-:Y:S01]  /*32d0*/  FMUL.FTZ R140, R135, R140 ;  /* 0x0000008c878c7220 */ /* 0x000fe20000410000 */
[-C--:B----4-:R-:W-:Y:S01]  /*32e0*/  FMUL.FTZ R32, R137, R136.reuse ;  /* 0x0000008889207220 */ /* 0x090fe20000410000 */
[C---:B------:R-:W-:Y:S01]  /*32f0*/  FMUL.FTZ R136, R135.reuse, R136 ;  /* 0x0000008887887220 */ /* 0x040fe20000410000 */
[-C--:B--2---:R-:W-:Y:S01]  /*3300*/  FFMA.FTZ R138, R135, R142.reuse, -R138 ;  /* 0x0000008e878a7223 */ /* 0x084fe2000001088a */
[----:B------:R-:W-:Y:S01]  /*3310*/  FFMA.FTZ R140, R137, R142, R140 ;  /* 0x0000008e898c7223 */ /* 0x000fe2000001008c */
[-C--:B01----:R-:W-:Y:S01]  /*3320*/  FFMA.FTZ R135, R135, R143.reuse, -R32 ;  /* 0x0000008f87877223 */ /* 0x083fe20000010820 */
[----:B------:R-:W-:Y:S01]  /*3330*/  FFMA.FTZ R137, R137, R143, R136 ;  /* 0x0000008f89897223 */ /* 0x000fe20000010088 */
[----:B------:R-:W-:Y:S01]  /*3340*/  FADD.FTZ R141, R141, R138 ;  /* 0x0000008a8d8d7221 */ /* 0x000fe20000010000 */
[----:B------:R-:W-:-:S07]  /*3350*/  FADD.FTZ R139, R139, R140 ;  /* 0x0000008c8b8b7221 */ /* 0x000fce0000010000 */
.L_x_18244:
[----:B------:R-:W-:Y:S05]  /*3360*/  BSYNC.RECONVERGENT B0 ;  /* 0x0000000000007941 */ /* 0x000fea0003800200 */
.L_x_18243:
[----:B0-----:R0:W0:Y:S01]  /*3370*/  SHFL.DOWN PT, R143, R135, 0x4, 0x1f ;  /* 0x08801f00878f7f89 */ /* 0x00102200000e0000 */
[----:B------:R-:W-:Y:S03]  /*3380*/  BSSY.RECONVERGENT B0, `(.L_x_18245) ;  /* 0x000000f000007945 */ /* 0x000fe60003800200 */
[----:B----4-:R4:W0:Y:S04]  /*3390*/  SHFL.DOWN PT, R136, R137, 0x4, 0x1f ;  /* 0x08801f0089887f89 */ /* 0x01082800000e0000 */
[----:B--2---:R4:W2:Y:S04]  /*33a0*/  SHFL.DOWN PT, R142, R141, 0x4, 0x1f ;  /* 0x08801f008d8e7f89 */ /* 0x0048a800000e0000 */
[----:B---3--:R4:W3:Y:S01]  /*33b0*/  SHFL.DOWN PT, R140, R139, 0x4, 0x1f ;  /* 0x08801f008b8c7f89 */ /* 0x0088e200000e0000 */
[----:B------:R-:W-:Y:S05]  /*33c0*/  @P3 BRA `(.L_x_18246) ;  /* 0x0000000000283947 */ /* 0x000fea0003800000 */
[-C--:B---3--:R-:W-:Y:S01]  /*33d0*/  FMUL.FTZ R138, R137, R140.reuse ;  /* 0x0000008c898a7220 */ /* 0x088fe20000410000 */
[----:B------:R-:W-:Y:S01]  /*33e0*/  FMUL.FTZ R140, R135, R140 ;  /* 0x0000008c878c7220 */ /* 0x000fe20000410000 */
[-C--:B0-----:R-:W-:Y:S01]  /*33f0*/  FMUL.FTZ R32, R137, R136.reuse ;  /* 0x0000008889207220 */ /* 0x081fe20000410000 */
[C---:B------:R-:W-:Y:S01]  /*3400*/  FMUL.FTZ R136, R135.reuse, R136 ;  /* 0x0000008887887220 */ /* 0x040fe20000410000 */
[-C--:B--2---:R-:W-:Y:S01]  /*3410*/  FFMA.FTZ R138, R135, R142.reuse, -R138 ;  /* 0x0000008e878a7223 */ /* 0x084fe2000001088a */
[----:B------:R-:W-:Y:S01]  /*3420*/  FFMA.FTZ R140, R137, R142, R140 ;  /* 0x0000008e898c7223 */ /* 0x000fe2000001008c */
[-C--:B-1----:R-:W-:Y:S01]  /*3430*/  FFMA.FTZ R135, R135, R143.reuse, -R32 ;  /* 0x0000008f87877223 */ /* 0x082fe20000010820 */
[----:B----4-:R-:W-:Y:S01]  /*3440*/  FFMA.FTZ R137, R137, R143, R136 ;  /* 0x0000008f89897223 */ /* 0x010fe20000010088 */
[----:B------:R-:W-:Y:S01]  /*3450*/  FADD.FTZ R141, R141, R138 ;  /* 0x0000008a8d8d7221 */ /* 0x000fe20000010000 */
[----:B------:R-:W-:-:S07]  /*3460*/  FADD.FTZ R139, R139, R140 ;  /* 0x0000008c8b8b7221 */ /* 0x000fce0000010000 */
.L_x_18246:
[----:B------:R-:W-:Y:S05]  /*3470*/  BSYNC.RECONVERGENT B0 ;  /* 0x0000000000007941 */ /* 0x000fea0003800200 */
.L_x_18245:
[----:B0-----:R0:W0:Y:S01]  /*3480*/  SHFL.DOWN PT, R143, R135, 0x8, 0x1f ;  /* 0x09001f00878f7f89 */ /* 0x00102200000e0000 */
[----:B------:R-:W-:Y:S03]  /*3490*/  BSSY.RECONVERGENT B0, `(.L_x_18247) ;  /* 0x000000f000007945 */ /* 0x000fe60003800200 */
[----:B------:R0:W0:Y:S04]  /*34a0*/  SHFL.DOWN PT, R136, R137, 0x8, 0x1f ;  /* 0x09001f0089887f89 */ /* 0x00002800000e0000 */
[----:B--2---:R2:W0:Y:S04]  /*34b0*/  SHFL.DOWN PT, R142, R141, 0x8, 0x1f ;  /* 0x09001f008d8e7f89 */ /* 0x00442800000e0000 */
[----:B---3--:R2:W3:Y:S01]  /*34c0*/  SHFL.DOWN PT, R140, R139, 0x8, 0x1f ;  /* 0x09001f008b8c7f89 */ /* 0x0084e200000e0000 */
[----:B------:R-:W-:Y:S05]  /*34d0*/  @P4 BRA `(.L_x_18248) ;  /* 0x0000000000284947 */ /* 0x000fea0003800000 */
[-C--:B---3--:R-:W-:Y:S01]  /*34e0*/  FMUL.FTZ R138, R137, R140.reuse ;  /* 0x0000008c898a7220 */ /* 0x088fe20000410000 */
[----:B------:R-:W-:Y:S01]  /*34f0*/  FMUL.FTZ R140, R135, R140 ;  /* 0x0000008c878c7220 */ /* 0x000fe20000410000 */
[-C--:B0-----:R-:W-:Y:S01]  /*3500*/  FMUL.FTZ R32, R137, R136.reuse ;  /* 0x0000008889207220 */ /* 0x081fe20000410000 */
[C---:B------:R-:W-:Y:S01]  /*3510*/  FMUL.FTZ R136, R135.reuse, R136 ;  /* 0x0000008887887220 */ /* 0x040fe20000410000 */
[-C--:B------:R-:W-:Y:S01]  /*3520*/  FFMA.FTZ R138, R135, R142.reuse, -R138 ;  /* 0x0000008e878a7223 */ /* 0x080fe2000001088a */
[----:B------:R-:W-:Y:S01]  /*3530*/  FFMA.FTZ R140, R137, R142, R140 ;  /* 0x0000008e898c7223 */ /* 0x000fe2000001008c */
[-C--:B-1----:R-:W-:Y:S01]  /*3540*/  FFMA.FTZ R135, R135, R143.reuse, -R32 ;  /* 0x0000008f87877223 */ /* 0x082fe20000010820 */
[----:B----4-:R-:W-:Y:S01]  /*3550*/  FFMA.FTZ R137, R137, R143, R136 ;  /* 0x0000008f89897223 */ /* 0x010fe20000010088 */
[----:B--2---:R-:W-:Y:S01]  /*3560*/  FADD.FTZ R141, R141, R138 ;  /* 0x0000008a8d8d7221 */ /* 0x004fe20000010000 */
[----:B------:R-:W-:-:S07]  /*3570*/  FADD.FTZ R139, R139, R140 ;  /* 0x0000008c8b8b7221 */ /* 0x000fce0000010000 */
.L_x_18248:
[----:B------:R-:W-:Y:S05]  /*3580*/  BSYNC.RECONVERGENT B0 ;  /* 0x0000000000007941 */ /* 0x000fea0003800200 */
.L_x_18247:
[----:B0-----:R0:W0:Y:S01]  /*3590*/  SHFL.DOWN PT, R143, R135, 0x10, 0x1f ;  /* 0x0a001f00878f7f89 */ /* 0x00102200000e0000 */
[----:B------:R-:W-:Y:S01]  /*35a0*/  BSSY.RECONVERGENT B0, `(.L_x_18249) ;  /* 0x0000010000007945 */ /* 0x000fe20003800200 */
[----:B------:R-:W-:Y:S02]  /*35b0*/  FMUL.FTZ R32, R121, R134 ;  /* 0x0000008679207220 */ /* 0x000fe40000410000 */
[----:B------:R0:W0:Y:S04]  /*35c0*/  SHFL.DOWN PT, R138, R137, 0x10, 0x1f ;  /* 0x0a001f00898a7f89 */ /* 0x00002800000e0000 */
[----:B------:R0:W0:Y:S04]  /*35d0*/  SHFL.DOWN PT, R144, R141, 0x10, 0x1f ;  /* 0x0a001f008d907f89 */ /* 0x00002800000e0000 */
[----:B------:R0:W0:Y:S01]  /*35e0*/  SHFL.DOWN PT, R142, R139, 0x10, 0x1f ;  /* 0x0a001f008b8e7f89 */ /* 0x00002200000e0000 */
[----:B------:R-:W-:Y:S05]  /*35f0*/  @P5 BRA `(.L_x_18250) ;  /* 0x0000000000285947 */ /* 0x000fea0003800000 */
[-C--:B0--3--:R-:W-:Y:S01]  /*3600*/  FMUL.FTZ R140, R137, R142.reuse ;  /* 0x0000008e898c7220 */ /* 0x089fe20000410000 */
[----:B------:R-:W-:Y:S01]  /*3610*/  FMUL.FTZ R142, R135, R142 ;  /* 0x0000008e878e7220 */ /* 0x000fe20000410000 */
[-C--:B------:R-:W-:Y:S01]  /*3620*/  FMUL.FTZ R136, R137, R138.reuse ;  /* 0x0000008a89887220 */ /* 0x080fe20000410000 */
[C---:B------:R-:W-:Y:S01]  /*3630*/  FMUL.FTZ R138, R135.reuse, R138 ;  /* 0x0000008a878a7220 */ /* 0x040fe20000410000 */
[-C--:B------:R-:W-:Y:S01]  /*3640*/  FFMA.FTZ R140, R135, R144.reuse, -R140 ;  /* 0x00000090878c7223 */ /* 0x080fe2000001088c */
[----:B------:R-:W-:Y:S01]  /*3650*/  FFMA.FTZ R142, R137, R144, R142 ;  /* 0x00000090898e7223 */ /* 0x000fe2000001008e */
[-C--:B-1----:R-:W-:Y:S01]  /*3660*/  FFMA.FTZ R135, R135, R143.reuse, -R136 ;  /* 0x0000008f87877223 */ /* 0x082fe20000010888 */
[----:B----4-:R-:W-:Y:S01]  /*3670*/  FFMA.FTZ R137, R137, R143, R138 ;  /* 0x0000008f89897223 */ /* 0x010fe2000001008a */
[----:B--2---:R-:W-:Y:S01]  /*3680*/  FADD.FTZ R141, R141, R140 ;  /* 0x0000008c8d8d7221 */ /* 0x004fe20000010000 */
[----:B------:R-:W-:-:S07]  /*3690*/  FADD.FTZ R139, R139, R142 ;  /* 0x0000008e8b8b7221 */ /* 0x000fce0000010000 */
.L_x_18250:
[----:B------:R-:W-:Y:S05]  /*36a0*/  BSYNC.RECONVERGENT B0 ;  /* 0x0000000000007941 */ /* 0x000fea0003800200 */
.L_x_18249:
[-C--:B0-----:R-:W-:Y:S01]  /*36b0*/  FMUL.FTZ R143, R121, R2.reuse ;  /* 0x00000002798f7220 */ /* 0x081fe20000410000 */
[----:B------:R-:W-:Y:S01]  /*36c0*/  SHFL.DOWN PT, R138, R137, 0x1, 0x1f ;  /* 0x08201f00898a7f89 */ /* 0x000fe200000e0000 */
[----:B------:R-:W-:Y:S01]  /*36d0*/  FFMA.FTZ R32, R123, R2, R32 ;  /* 0x000000027b207223 */ /* 0x000fe20000010020 */
[----:B------:R-:W-:Y:S01]  /*36e0*/  ISETP.NE.AND P1, PT, R73, 0x1f, PT ;  /* 0x0000001f4900780c */ /* 0x000fe20003f25270 */
[----:B------:R-:W-:Y:S01]  /*36f0*/  FFMA.FTZ R136, R123, R134, -R143 ;  /* 0x000000867b887223 */ /* 0x000fe2000001088f */
[----:B------:R-:W0:Y:S01]  /*3700*/  SHFL.IDX PT, R142, R39, RZ, 0x1f ;  /* 0x00001fff278e7589 */ /* 0x000e2200000e0000 */
[----:B------:R-:W-:Y:S01]  /*3710*/  FADD.FTZ R32, RZ, R32 ;  /* 0x00000020ff207221 */ /* 0x000fe20000010000 */
[----:B------:R-:W-:Y:S01]  /*3720*/  ISETP.NE.AND P2, PT, R73, RZ, PT ;  /* 0x000000ff4900720c */ /* 0x000fe20003f45270 */
[----:B------:R-:W-:Y:S01]  /*3730*/  FADD.FTZ R136, R111, R136 ;  /* 0x000000886f887221 */ /* 0x000fe20000010000 */
[----:B------:R-:W5:Y:S01]  /*3740*/  SHFL.DOWN PT, R144, R135, 0x1, 0x1f ;  /* 0x08201f0087907f89 */ /* 0x000f6200000e0000 */
[-C--:B------:R-:W-:Y:S01]  /*3750*/  FMUL.FTZ R149, R35, R32.reuse ;  /* 0x0000002023957220 */ /* 0x080fe20000410000 */
[----:B------:R-:W-:Y:S01]  /*3760*/  FMUL.FTZ R145, R119, R32 ;  /* 0x0000002077917220 */ /* 0x000fe20000410000 */
[-C--:B------:R-:W-:Y:S01]  /*3770*/  FMUL.FTZ R151, R35, R136.reuse ;  /* 0x0000008823977220 */ /* 0x080fe20000410000 */
[----:B------:R-:W1:Y:S01]  /*3780*/  SHFL.IDX PT, R143, R38, RZ, 0x1f ;  /* 0x00001fff268f7589 */ /* 0x000e6200000e0000 */
[-C--:B------:R-:W-:Y:S01]  /*3790*/  FMUL.FTZ R147, R119, R136.reuse ;  /* 0x0000008877937220 */ /* 0x080fe20000410000 */
[----:B------:R-:W-:Y:S01]  /*37a0*/  FFMA.FTZ R146, R34, R136, -R149 ;  /* 0x0000008822927223 */ /* 0x000fe20000010895 */
[----:B------:R-:W-:Y:S01]  /*37b0*/  FFMA.FTZ R149, R0, R33, RZ ;  /* 0x0000002100957223 */ /* 0x000fe200000100ff */
[----:B------:R-:W1:Y:S01]  /*37c0*/  SHFL.DOWN PT, R35, R139, 0x1, 0x1f ;  /* 0x08201f008b237f89 */ /* 0x000e6200000e0000 */
[C---:B------:R-:W-:Y:S01]  /*37d0*/  FFMA.FTZ R147, R126.reuse, R32, R147 ;  /* 0x000000207e937223 */ /* 0x040fe20000010093 */
[----:B------:R-:W-:Y:S01]  /*37e0*/  FFMA.FTZ R33, R126, R136, -R145 ;  /* 0x000000887e217223 */ /* 0x000fe20000010891 */
[----:B------:R-:W-:Y:S01]  /*37f0*/  FFMA.FTZ R145, -R0, R3, RZ ;  /* 0x0000000300917223 */ /* 0x000fe200000101ff */
[----:B---3--:R-:W3:Y:S01]  /*3800*/  SHFL.DOWN PT, R140, R141, 0x1, 0x1f ;  /* 0x08201f008d8c7f89 */ /* 0x008ee200000e0000 */
[----:B------:R-:W-:Y:S01]  /*3810*/  FADD.FTZ R3, RZ, R147 ;  /* 0x00000093ff037221 */ /* 0x000fe20000010000 */
[----:B------:R-:W-:Y:S01]  /*3820*/  FFMA.FTZ R34, R34, R32, R151 ;  /* 0x0000002022227223 */ /* 0x000fe20000010097 */
[----:B------:R-:W-:Y:S01]  /*3830*/  FADD.FTZ R33, R110, R33 ;  /* 0x000000216e217221 */ /* 0x000fe20000010000 */
[C---:B------:R-:W-:Y:S01]  /*3840*/  FFMA.FTZ R146, R118.reuse, R146, R149 ;  /* 0x0000009276927223 */ /* 0x040fe20000010095 */
[C---:B------:R-:W-:Y:S01]  /*3850*/  FMUL.FTZ R147, R29.reuse, R3 ;  /* 0x000000031d937220 */ /* 0x040fe20000410000 */
[----:B------:R-:W-:Y:S01]  /*3860*/  FFMA.FTZ R34, -R118, R34, R145 ;  /* 0x0000002276227223 */ /* 0x000fe20000010191 */
[-C--:B------:R-:W-:Y:S01]  /*3870*/  FMUL.FTZ R148, R29, R33.reuse ;  /* 0x000000211d947220 */ /* 0x080fe20000410000 */
[----:B0-----:R-:W-:Y:S01]  /*3880*/  @P1 FMUL.FTZ R145, R138, R142 ;  /* 0x0000008e8a911220 */ /* 0x001fe20000410000 */
[----:B------:R-:W-:Y:S01]  /*3890*/  FFMA.FTZ R147, R28, R33, -R147 ;  /* 0x000000211c937223 */ /* 0x000fe20000010893 */
[----:B------:R0:W3:Y:S01]  /*38a0*/  SHFL.IDX PT, R149, R137, RZ, 0x1f ;  /* 0x00001fff89957589 */ /* 0x0000e200000e0000 */
[----:B------:R-:W-:Y:S01]  /*38b0*/  FMUL.FTZ R151, R103, R32 ;  /* 0x0000002067977220 */ /* 0x000fe20000410000 */
[----:B-----5:R-:W-:Y:S01]  /*38c0*/  @P1 FMUL.FTZ R29, R144, R142 ;  /* 0x0000008e901d1220 */ /* 0x020fe20000410000 */
[----:B------:R-:W-:Y:S01]  /*38d0*/  FFMA.FTZ R28, R28, R3, R148 ;  /* 0x000000031c1c7223 */ /* 0x000fe20000010094 */
[----:B-12-4-:R-:W-:Y:S01]  /*38e0*/  SHFL.IDX PT, R141, R141, RZ, 0x1f ;  /* 0x00001fff8d8d7589 */ /* 0x016fe200000e0000 */
[----:B------:R-:W-:Y:S01]  /*38f0*/  BSSY.RECONVERGENT B0, `(.L_x_18251) ;  /* 0x0000079000007945 */ /* 0x000fe20003800200 */
[-C--:B------:R-:W-:Y:S01]  /*3900*/  @P1 FFMA.FTZ R145, R144, R143.reuse, -R145 ;  /* 0x0000008f90911223 */ /* 0x080fe20000010891 */
[----:B------:R-:W-:Y:S01]  /*3910*/  @P1 FFMA.FTZ R144, R138, R143, R29 ;  /* 0x0000008f8a901223 */ /* 0x000fe2000001001d */
[----:B------:R-:W-:Y:S01]  /*3920*/  FFMA.FTZ R138, R117, R147, R146 ;  /* 0x00000093758a7223 */ /* 0x000fe20000010092 */
[----:B------:R-:W-:Y:S01]  /*3930*/  SHFL.IDX PT, R139, R139, RZ, 0x1f ;  /* 0x00001fff8b8b7589 */ /* 0x000fe200000e0000 */
[----:B0-----:R-:W-:Y:S01]  /*3940*/  FFMA.FTZ R137, R102, R136, -R151 ;  /* 0x0000008866897223 */ /* 0x001fe20000010897 */
[----:B------:R-:W-:Y:S01]  /*3950*/  @P1 FADD.FTZ R142, R35, R144 ;  /* 0x00000090238e1221 */ /* 0x000fe20000010000 */
[----:B------:R-:W-:Y:S01]  /*3960*/  FMUL.FTZ R144, R130, R33 ;  /* 0x0000002182907220 */ /* 0x000fe20000410000 */
[----:B------:R-:W0:Y:S01]  /*3970*/  SHFL.IDX PT, R147, R135, RZ, 0x1f ;  /* 0x00001fff87937589 */ /* 0x000e2200000e0000 */
[----:B---3--:R-:W-:Y:S01]  /*3980*/  @P1 FADD.FTZ R143, R140, R145 ;  /* 0x000000918c8f1221 */ /* 0x008fe20000010000 */
[----:B------:R-:W-:Y:S01]  /*3990*/  FMUL.FTZ R152, R142, R47 ;  /* 0x0000002f8e987220 */ /* 0x000fe20000410000 */
[----:B------:R-:W-:Y:S01]  /*39a0*/  FMUL.FTZ R140, R102, R2 ;  /* 0x00000002668c7220 */ /* 0x000fe20000410000 */
[----:B------:R-:W-:Y:S01]  /*39b0*/  FFMA.FTZ R35, R129, R3, R144 ;  /* 0x0000000381237223 */ /* 0x000fe20000010090 */
[C---:B------:R-:W-:Y:S01]  /*39c0*/  FMUL.FTZ R47, R143.reuse, R47 ;  /* 0x0000002f8f2f7220 */ /* 0x040fe20000410000 */
[----:B------:R-:W-:Y:S01]  /*39d0*/  FFMA.FTZ R143, R143, R46, R152 ;  /* 0x0000002e8f8f7223 */ /* 0x000fe20000010098 */
[----:B------:R-:W-:Y:S01]  /*39e0*/  FFMA.FTZ R29, R103, R134, R140 ;  /* 0x00000086671d7223 */ /* 0x000fe2000001008c */
[----:B------:R-:W-:Y:S01]  /*39f0*/  FMUL.FTZ R140, R130, R3 ;  /* 0x00000003828c7220 */ /* 0x000fe20000410000 */
[----:B------:R-:W-:Y:S01]  /*3a00*/  FFMA.FTZ R46, R142, R46, -R47 ;  /* 0x0000002e8e2e7223 */ /* 0x000fe2000001082f */
[----:B------:R-:W-:Y:S01]  /*3a10*/  FADD.FTZ R132, R132, R143 ;  /* 0x0000008f84847221 */ /* 0x000fe20000010000 */
[C---:B------:R-:W-:Y:S01]  /*3a20*/  FMUL.FTZ R150, R149.reuse, R39 ;  /* 0x0000002795967220 */ /* 0x040fe20000410000 */
[----:B------:R-:W-:Y:S01]  /*3a30*/  FMUL.FTZ R154, R149, R38 ;  /* 0x00000026959a7220 */ /* 0x000fe20000410000 */
[----:B------:R-:W-:Y:S01]  /*3a40*/  FADD.FTZ R131, R131, R46 ;  /* 0x0000002e83837221 */ /* 0x000fe20000010000 */
[----:B------:R-:W-:Y:S01]  /*3a50*/  FMUL.FTZ R47, R0, -R29 ;  /* 0x8000001d002f7220 */ /* 0x000fe20000410000 */
[----:B------:R-:W-:Y:S01]  /*3a60*/  FFMA.FTZ R140, R129, R33, -R140 ;  /* 0x00000021818c7223 */ /* 0x000fe2000001088c */
[----:B------:R-:W-:Y:S01]  /*3a70*/  FADD.FTZ R35, RZ, R35 ;  /* 0x00000023ff237221 */ /* 0x000fe20000010000 */
[C---:B------:R-:W-:Y:S01]  /*3a80*/  FMUL.FTZ R46, R130.reuse, R131 ;  /* 0x00000083822e7220 */ /* 0x040fe20000410000 */
[----:B------:R-:W-:Y:S01]  /*3a90*/  FMUL.FTZ R130, R130, R132 ;  /* 0x0000008482827220 */ /* 0x000fe20000410000 */
[----:B------:R-:W-:Y:S01]  /*3aa0*/  FMUL.FTZ R151, R103, R3 ;  /* 0x0000000367977220 */ /* 0x000fe20000410000 */
[----:B------:R-:W-:Y:S01]  /*3ab0*/  FMUL.FTZ R144, R102, R32 ;  /* 0x0000002066907220 */ /* 0x000fe20000410000 */
[C---:B------:R-:W-:Y:S01]  /*3ac0*/  FFMA.FTZ R29, R129.reuse, R132, R46 ;  /* 0x00000084811d7223 */ /* 0x040fe2000001002e */
[----:B------:R-:W-:Y:S01]  /*3ad0*/  FFMA.FTZ R46, R129, R131, -R130 ;  /* 0x00000083812e7223 */ /* 0x000fe20000010882 */
[----:B------:R-:W-:Y:S01]  /*3ae0*/  FMUL.FTZ R145, R103, R2 ;  /* 0x0000000267917220 */ /* 0x000fe20000410000 */
[----:B0-----:R-:W-:Y:S01]  /*3af0*/  FFMA.FTZ R152, R147, R38, -R150 ;  /* 0x0000002693987223 */ /* 0x001fe20000010896 */
[C---:B------:R-:W-:Y:S01]  /*3b00*/  FMUL.FTZ R38, R149.reuse, R37 ;  /* 0x0000002595267220 */ /* 0x040fe20000410000 */
[-C--:B------:R-:W-:Y:S01]  /*3b10*/  FMUL.FTZ R150, R149, R36.reuse ;  /* 0x0000002495967220 */ /* 0x080fe20000410000 */
[C---:B------:R-:W-:Y:S01]  /*3b20*/  FFMA.FTZ R154, R147.reuse, R39, R154 ;  /* 0x00000027939a7223 */ /* 0x040fe2000001009a */
[----:B------:R-:W-:Y:S01]  /*3b30*/  FADD.FTZ R128, R128, R29 ;  /* 0x0000001d80807221 */ /* 0x000fe20000010000 */
[----:B------:R-:W-:Y:S01]  /*3b40*/  FFMA.FTZ R36, R147, R36, -R38 ;  /* 0x0000002493247223 */ /* 0x000fe20000010826 */
[----:B------:R-:W-:Y:S01]  /*3b50*/  FADD.FTZ R46, R127, R46 ;  /* 0x0000002e7f2e7221 */ /* 0x000fe20000010000 */
[----:B------:R-:W-:Y:S01]  /*3b60*/  P2R R38, PR, RZ, 0x4 ;  /* 0x00000004ff267803 */ /* 0x000fe20000000000 */
[----:B------:R-:W-:Y:S01]  /*3b70*/  FFMA.FTZ R37, R147, R37, R150 ;  /* 0x0000002593257223 */ /* 0x000fe20000010096 */
[----:B------:R-:W-:Y:S01]  /*3b80*/  FADD.FTZ R38, R141, R152 ;  /* 0x000000988d267221 */ /* 0x000fe20000010000 */
[----:B------:R-:W-:Y:S01]  /*3b90*/  FADD.FTZ R39, R139, R154 ;  /* 0x0000009a8b277221 */ /* 0x000fe20000010000 */
[----:B------:R-:W-:Y:S01]  /*3ba0*/  FADD.FTZ R140, R109, R140 ;  /* 0x0000008c6d8c7221 */ /* 0x000fe20000010000 */
[----:B------:R-:W-:Y:S01]  /*3bb0*/  FMUL.FTZ R153, R103, R35 ;  /* 0x0000002367997220 */ /* 0x000fe20000410000 */
[C---:B------:R-:W-:Y:S01]  /*3bc0*/  FMUL.FTZ R29, R119.reuse, R128 ;  /* 0x00000080771d7220 */ /* 0x040fe20000410000 */
[C---:B------:R-:W-:Y:S01]  /*3bd0*/  FMUL.FTZ R146, R102.reuse, R3 ;  /* 0x0000000366927220 */ /* 0x040fe20000410000 */
[C---:B------:R-:W-:Y:S01]  /*3be0*/  FFMA.FTZ R148, R102.reuse, R33, -R151 ;  /* 0x0000002166947223 */ /* 0x040fe20000010897 */
[----:B------:R-:W-:Y:S01]  /*3bf0*/  FMUL.FTZ R119, R119, R46 ;  /* 0x0000002e77777220 */ /* 0x000fe20000410000 */
[C---:B------:R-:W-:Y:S01]  /*3c00*/  FMUL.FTZ R151, R102.reuse, R35 ;  /* 0x0000002366977220 */ /* 0x040fe20000410000 */
[C---:B------:R-:W-:Y:S01]  /*3c10*/  FFMA.FTZ R135, R103.reuse, R136, R144 ;  /* 0x0000008867877223 */ /* 0x040fe20000010090 */
[C---:B------:R-:W-:Y:S01]  /*3c20*/  FFMA.FTZ R145, R102.reuse, R134, -R145 ;  /* 0x0000008666917223 */ /* 0x040fe20000010891 */
[----:B------:R-:W-:Y:S01]  /*3c30*/  FFMA.FTZ R144, R102, R140, -R153 ;  /* 0x0000008c66907223 */ /* 0x000fe20000010899 */
[----:B------:R0:W-:Y:S01]  /*3c40*/  @!P2 STS.128 [UR7+0x1d90], R36 ;  /* 0x001d9024ff00a988 */ /* 0x0001e20008000c07 */
[C---:B------:R-:W-:Y:S01]  /*3c50*/  FFMA.FTZ R102, R103.reuse, R33, R146 ;  /* 0x0000002167667223 */ /* 0x040fe20000010092 */
[----:B------:R-:W-:Y:S01]  /*3c60*/  FFMA.FTZ R119, R126, R128, R119 ;  /* 0x000000807e777223 */ /* 0x000fe20000010077 */
[----:B------:R-:W-:Y:S01]  /*3c70*/  FFMA.FTZ R146, R103, R140, R151 ;  /* 0x0000008c67927223 */ /* 0x000fe20000010097 */
[----:B------:R-:W-:Y:S01]  /*3c80*/  FMUL.FTZ R142, R0, R145 ;  /* 0x00000091008e7220 */ /* 0x000fe20000410000 */
[----:B------:R-:W-:Y:S01]  /*3c90*/  FMUL.FTZ R137, R118, R137 ;  /* 0x0000008976897220 */ /* 0x000fe20000410000 */
[----:B------:R-:W-:Y:S01]  /*3ca0*/  FADD.FTZ R124, R124, R119 ;  /* 0x000000777c7c7221 */ /* 0x000fe20000010000 */
[----:B------:R-:W-:Y:S01]  /*3cb0*/  FMUL.FTZ R135, R118, -R135 ;  /* 0x8000008776877220 */ /* 0x000fe20000410000 */
[----:B------:R-:W-:Y:S01]  /*3cc0*/  FMUL.FTZ R119, R115, R144 ;  /* 0x0000009073777220 */ /* 0x000fe20000410000 */
[----:B------:R-:W-:Y:S01]  /*3cd0*/  STS [R43+0x420], R142 ;  /* 0x0004208e2b007388 */ /* 0x000fe20000000800 */
[----:B------:R-:W-:Y:S01]  /*3ce0*/  FADD.FTZ R134, -R112, R134 ;  /* 0x0000008670867221 */ /* 0x000fe20000010100 */
[C---:B------:R-:W-:Y:S01]  /*3cf0*/  FFMA.FTZ R28, -R117.reuse, R28, R34 ;  /* 0x0000001c751c7223 */ /* 0x040fe20000010122 */
[----:B------:R-:W-:Y:S01]  /*3d00*/  LEA R127, R116, -R105, 0x1 ;  /* 0x80000069747f7211 */ /* 0x000fe200078e08ff */
[----:B------:R1:W-:Y:S01]  /*3d10*/  STS [R42+0x4], R47 ;  /* 0x0000042f2a007388 */ /* 0x0003e20000000800 */
[----:B0-----:R-:W-:Y:S01]  /*3d20*/  FFMA.FTZ R36, R126, R46, -R29 ;  /* 0x0000002e7e247223 */ /* 0x001fe2000001081d */
[C---:B------:R-:W-:Y:S01]  /*3d30*/  FMUL.FTZ R39, R117.reuse, R148 ;  /* 0x0000009475277220 */ /* 0x040fe20000410000 */
[----:B------:R-:W-:Y:S01]  /*3d40*/  FMUL.FTZ R29, R117, -R102 ;  /* 0x80000066751d7220 */ /* 0x000fe20000410000 */
[----:B------:R-:W-:Y:S01]  /*3d50*/  STS [R42+0x8], R137 ;  /* 0x000008892a007388 */ /* 0x000fe20000000800 */
[----:B------:R-:W-:Y:S01]  /*3d60*/  FADD.FTZ R36, R125, R36 ;  /* 0x000000247d247221 */ /* 0x000fe20000010000 */
[----:B------:R-:W-:Y:S01]  /*3d70*/  FMUL.FTZ R125, R115, -R146 ;  /* 0x80000092737d7220 */ /* 0x000fe20000410000 */
[----:B------:R-:W-:Y:S01]  /*3d80*/  FADD.FTZ R103, -R111, R136 ;  /* 0x000000886f677221 */ /* 0x000fe20000010100 */
[----:B------:R-:W-:Y:S01]  /*3d90*/  STS [R42+0xc], R135 ;  /* 0x00000c872a007388 */ /* 0x000fe20000000800 */
[C---:B------:R-:W-:Y:S01]  /*3da0*/  FMUL.FTZ R38, R121.reuse, R36 ;  /* 0x0000002479267220 */ /* 0x040fe20000410000 */
[----:B------:R-:W-:Y:S01]  /*3db0*/  FMUL.FTZ R121, R121, R124 ;  /* 0x0000007c79797220 */ /* 0x000fe20000410000 */
[----:B------:R-:W-:Y:S01]  /*3dc0*/  FMUL.FTZ R102, R36, R100 ;  /* 0x0000006424667220 */ /* 0x000fe20000410000 */
[----:B------:R0:W-:Y:S01]  /*3dd0*/  STS [R42+0x10], R39 ;  /* 0x000010272a007388 */ /* 0x0001e20000000800 */
[C---:B------:R-:W-:Y:S01]  /*3de0*/  FFMA.FTZ R37, R123.reuse, R124, R38 ;  /* 0x0000007c7b257223 */ /* 0x040fe20000010026 */
[----:B-1----:R-:W-:Y:S01]  /*3df0*/  FFMA.FTZ R47, R123, R36, -R121 ;  /* 0x000000247b2f7223 */ /* 0x002fe20000010879 */
[----:B------:R-:W-:Y:S01]  /*3e00*/  FMUL.FTZ R38, R124, R100 ;  /* 0x000000647c267220 */ /* 0x000fe20000410000 */
[----:B------:R1:W-:Y:S01]  /*3e10*/  STS [R42+0x14], R29 ;  /* 0x0000141d2a007388 */ /* 0x0003e20000000800 */
[----:B------:R-:W-:Y:S01]  /*3e20*/  FADD.FTZ R37, R122, R37 ;  /* 0x000000257a257221 */ /* 0x000fe20000010000 */
[----:B------:R-:W-:Y:S01]  /*3e30*/  FADD.FTZ R47, R120, R47 ;  /* 0x0000002f782f7221 */ /* 0x000fe20000010000 */
[C---:B------:R-:W-:Y:S01]  /*3e40*/  FMUL.FTZ R120, R32.reuse, R38 ;  /* 0x0000002620787220 */ /* 0x040fe20000410000 */
[----:B------:R2:W-:Y:S01]  /*3e50*/  STS [R42+0x18], R119 ;  /* 0x000018772a007388 */ /* 0x0005e20000000800 */
[----:B------:R-:W-:Y:S01]  /*3e60*/  ISETP.GE.AND P1, PT, R127, 0x1, PT ;  /* 0x000000017f00780c */ /* 0x000fe20003f26270 */
[----:B0-----:R-:W-:Y:S01]  /*3e70*/  FMUL.FTZ R39, R37, R84 ;  /* 0x0000005425277220 */ /* 0x001fe20000410000 */
[-C--:B------:R-:W-:Y:S01]  /*3e80*/  FFMA.FTZ R120, R103, R102.reuse, -R120 ;  /* 0x0000006667787223 */ /* 0x080fe20000010878 */
[----:B------:R0:W-:Y:S01]  /*3e90*/  STS [R42+0x1c], R125 ;  /* 0x00001c7d2a007388 */ /* 0x0001e20000000800 */
[----:B------:R-:W-:Y:S01]  /*3ea0*/  FMUL.FTZ R102, R32, R102 ;  /* 0x0000006620667220 */ /* 0x000fe20000410000 */
[----:B-1----:R-:W-:Y:S01]  /*3eb0*/  FMUL.FTZ R29, R47, R84 ;  /* 0x000000542f1d7220 */ /* 0x002fe20000410000 */
[----:B------:R-:W-:Y:S01]  /*3ec0*/  FADD.FTZ R33, -R110, R33 ;  /* 0x000000216e217221 */ /* 0x000fe20000010100 */
[----:B------:R-:W-:Y:S01]  /*3ed0*/  BAR.SYNC.DEFER_BLOCKING 0x0 ;  /* 0x0000000000007b1d */ /* 0x000fe20000010000 */
[----:B------:R-:W-:Y:S01]  /*3ee0*/  FMUL.FTZ R122, R46, R101 ;  /* 0x000000652e7a7220 */ /* 0x000fe20000410000 */
[C---:B--2---:R-:W-:Y:S01]  /*3ef0*/  FMUL.FTZ R119, R2.reuse, R39 ;  /* 0x0000002702777220 */ /* 0x044fe20000410000 */
[----:B------:R-:W-:Y:S01]  /*3f00*/  FMUL.FTZ R34, R2, R29 ;  /* 0x0000001d02227220 */ /* 0x000fe20000410000 */
[----:B------:R-:W-:Y:S01]  /*3f10*/  FFMA.FTZ R102, R103, R38, R102 ;  /* 0x0000002667667223 */ /* 0x000fe20000010066 */
[----:B------:R-:W-:Y:S01]  /*3f20*/  FMUL.FTZ R121, R31, R35 ;  /* 0x000000231f797220 */ /* 0x000fe20000410000 */
[C---:B------:R-:W-:Y:S01]  /*3f30*/  FFMA.FTZ R119, R134.reuse, R29, -R119 ;  /* 0x0000001d86777223 */ /* 0x040fe20000010877 */
[----:B------:R-:W-:Y:S01]  /*3f40*/  FFMA.FTZ R29, R134, R39, R34 ;  /* 0x00000027861d7223 */ /* 0x000fe20000010022 */
[----:B------:R-:W-:Y:S01]  /*3f50*/  FMUL.FTZ R34, R128, R101 ;  /* 0x0000006580227220 */ /* 0x000fe20000410000 */
[----:B------:R-:W-:Y:S01]  /*3f60*/  ISETP.GE.AND P2, PT, R127, 0x21, PT ;  /* 0x000000217f00780c */ /* 0x000fe20003f46270 */
[----:B------:R-:W-:Y:S01]  /*3f70*/  FADD.FTZ R119, RZ, R119 ;  /* 0x00000077ff777221 */ /* 0x000fe20000010000 */
[----:B------:R-:W-:Y:S01]  /*3f80*/  FADD.FTZ R29, RZ, R29 ;  /* 0x0000001dff1d7221 */ /* 0x000fe20000010000 */
[----:B------:R-:W-:Y:S01]  /*3f90*/  FMUL.FTZ R126, R3, R34 ;  /* 0x00000022037e7220 */ /* 0x000fe20000410000 */
[----:B------:R-:W-:Y:S01]  /*3fa0*/  FFMA.FTZ R121, R30, R140, -R121 ;  /* 0x0000008c1e797223 */ /* 0x000fe20000010879 */
[----:B------:R-:W-:Y:S01]  /*3fb0*/  FADD.FTZ R119, R119, R120 ;  /* 0x0000007877777221 */ /* 0x000fe20000010000 */
[----:B------:R-:W-:Y:S01]  /*3fc0*/  FADD.FTZ R29, R29, R102 ;  /* 0x000000661d1d7221 */ /* 0x000fe20000010000 */
[-C--:B------:R-:W-:Y:S01]  /*3fd0*/  FFMA.FTZ R126, R33, R122.reuse, -R126 ;  /* 0x0000007a217e7223 */ /* 0x080fe2000001087e */
[----:B------:R-:W-:Y:S01]  /*3fe0*/  FMUL.FTZ R122, R3, R122 ;  /* 0x0000007a037a7220 */ /* 0x000fe20000410000 */
[----:B------:R-:W-:-:S02]  /*3ff0*/  FMUL.FTZ R102, R31, R140 ;  /* 0x0000008c1f667220 */ /* 0x000fc40000410000 */
[----:B------:R-:W-:Y:S01]  /*4000*/  FADD.FTZ R119, R119, R126 ;  /* 0x0000007e77777221 */ /* 0x000fe20000010000 */
[----:B------:R-:W-:Y:S01]  /*4010*/  FFMA.FTZ R122, R33, R34, R122 ;  /* 0x00000022217a7223 */ /* 0x000fe2000001007a */
[----:B------:R-:W-:Y:S01]  /*4020*/  FFMA.FTZ R31, R30, R35, R102 ;  /* 0x000000231e1f7223 */ /* 0x000fe20000010066 */
[----:B------:R0:W1:Y:S02]  /*4030*/  LDS R123, [R55+0x4a0] ;  /* 0x0004a000377b7984 */ /* 0x0000640000000800 */
[----:B------:R-:W-:Y:S01]  /*4040*/  FADD.FTZ R29, R29, R122 ;  /* 0x0000007a1d1d7221 */ /* 0x000fe20000010000 */
[----:B------:R-:W-:Y:S06]  /*4050*/  @!P1 BRA `(.L_x_18252) ;  /* 0x0000000000089947 */ /* 0x000fec0003800000 */
[----:B0-----:R-:W0:Y:S04]  /*4060*/  LDS R125, [R57+0x420] ;  /* 0x00042000397d7984 */ /* 0x001e280000000800 */
[----:B0-----:R2:W-:Y:S02]  /*4070*/  REDG.E.ADD.F32.FTZ.RN.STRONG.GPU desc[UR16][R44.64], R125 ;  /* 0x0000007d2c0079a6 */ /* 0x0015e4000c12f310 */
.L_x_18252:
[----:B------:R-:W-:Y:S05]  /*4080*/  BSYNC.RECONVERGENT B0 ;  /* 0x0000000000007941 */ /* 0x000fea0003800200 */
.L_x_18251:
[----:B------:R-:W-:Y:S04]  /*4090*/  BSSY.RECONVERGENT B0, `(.L_x_18253) ;  /* 0x0000003000007945 */ /* 0x000fe80003800200 */
[----:B------:R-:W-:Y:S05]  /*40a0*/  @!P2 BRA `(.L_x_18254) ;  /* 0x000000000004a947 */ /* 0x000fea0003800000 */
[----:B-1----:R3:W-:Y:S02]  /*40b0*/  REDG.E.ADD.F32.FTZ.RN.STRONG.GPU desc[UR16][R44.64+0x80], R123 ;  /* 0x0000807b2c0079a6 */ /* 0x0027e4000c12f310 */
.L_x_18254:
[----:B------:R-:W-:Y:S05]  /*40c0*/  BSYNC.RECONVERGENT B0 ;  /* 0x0000000000007941 */ /* 0x000fea0003800200 */
.L_x_18253:
[----:B-1-3--:R1:W3:Y:S01]  /*40d0*/  LDS R123, [R54+0x520] ;  /* 0x00052000367b7984 */ /* 0x00a2e20000000800 */
[C---:B------:R-:W-:Y:S01]  /*40e0*/  ISETP.GE.AND P6, PT, R127.reuse, 0x41, PT ;  /* 0x000000417f00780c */ /* 0x040fe20003fc6270 */
[----:B------:R-:W-:Y:S01]  /*40f0*/  BSSY.RECONVERGENT B0, `(.L_x_18255) ;  /* 0x0000008000007945 */ /* 0x000fe20003800200 */
[C---:B------:R-:W-:Y:S02]  /*4100*/  ISETP.GE.AND P1, PT, R127.reuse, 0x61, PT ;  /* 0x000000617f00780c */ /* 0x040fe40003f26270 */
[C---:B------:R-:W-:Y:S02]  /*4110*/  ISETP.GE.AND P2, PT, R127.reuse, 0x81, PT ;  /* 0x000000817f00780c */ /* 0x040fe40003f46270 */
[C---:B------:R-:W-:Y:S02]  /*4120*/  ISETP.GE.AND P3, PT, R127.reuse, 0xa1, PT ;  /* 0x000000a17f00780c */ /* 0x040fe40003f66270 */
[C---:B------:R-:W-:Y:S02]  /*4130*/  ISETP.GE.AND P4, PT, R127.reuse, 0xc1, PT ;  /* 0x000000c17f00780c */ /* 0x040fe40003f86270 */
[----:B------:R-:W-:-:S03]  /*4140*/  ISETP.GE.AND P5, PT, R127, 0xe1, PT ;  /* 0x000000e17f00780c */ /* 0x000fc60003fa6270 */
[----:B-1----:R-:W-:Y:S10]  /*4150*/  @!P6 BRA `(.L_x_18256) ;  /* 0x000000000004e947 */ /* 0x002ff40003800000 */
[----:B---3--:R1:W-:Y:S02]  /*4160*/  REDG.E.ADD.F32.FTZ.RN.STRONG.GPU desc[UR16][R44.64+0x100], R123 ;  /* 0x0001007b2c0079a6 */ /* 0x0083e4000c12f310 */
.L_x_18256:
[----:B------:R-:W-:Y:S05]  /*4170*/  BSYNC.RECONVERGENT B0 ;  /* 0x0000000000007941 */ /* 0x000fea0003800200 */
.L_x_18255:
[----:B-1-3--:R1:W3:Y:S01]  /*4180*/  LDS R123, [R53+0x5a0] ;  /* 0x0005a000357b7984 */ /* 0x00a2e20000000800 */
[----:B------:R-:W-:Y:S01]  /*4190*/  BSSY.RECONVERGENT B0, `(.L_x_18257) ;  /* 0x0000004000007945 */ /* 0x000fe20003800200 */
[----:B------:R-:W-:-:S03]  /*41a0*/  FMUL.FTZ R102, R132, R104 ;  /* 0x0000006884667220 */ /* 0x000fc60000410000 */
[----:B------:R-:W-:Y:S05]  /*41b0*/  @!P1 BRA `(.L_x_18258) ;  /* 0x0000000000049947 */ /* 0x000fea0003800000 */
[----:B---3--:R4:W-:Y:S02]  /*41c0*/  REDG.E.ADD.F32.FTZ.RN.STRONG.GPU desc[UR16][R44.64+0x180], R123 ;  /* 0x0001807b2c0079a6 */ /* 0x0089e4000c12f310 */
.L_x_18258:
[----:B------:R-:W-:Y:S05]  /*41d0*/  BSYNC.RECONVERGENT B0 ;  /* 0x0000000000007941 */ /* 0x000fea0003800200 */
.L_x_18257:
[----:B0-2---:R0:W2:Y:S01]  /*41e0*/  LDS R125, [R52+0x620] ;  /* 0x00062000347d7984 */ /* 0x0050a20000000800 */
[----:B------:R-:W-:Y:S01]  /*41f0*/  BSSY.RECONVERGENT B0, `(.L_x_18259) ;  /* 0x0000006000007945 */ /* 0x000fe20003800200 */
[----:B---34-:R-:W-:Y:S01]  /*4200*/  FADD.FTZ R123, -R109, R140 ;  /* 0x0000008c6d7b7221 */ /* 0x018fe20000010100 */
[----:B------:R-:W-:Y:S01]  /*4210*/  FMUL.FTZ R30, R131, R104 ;  /* 0x00000068831e7220 */ /* 0x000fe20000410000 */
[----:B------:R-:W-:Y:S01]  /*4220*/  FMUL.FTZ R120, R35, R102 ;  /* 0x0000006623787220 */ /* 0x000fe20000410000 */
[----:B------:R-:W-:Y:S06]  /*4230*/  @!P2 BRA `(.L_x_18260) ;  /* 0x000000000004a947 */ /* 0x000fec0003800000 */
[----:B--2---:R3:W-:Y:S02]  /*4240*/  REDG.E.ADD.F32.FTZ.RN.STRONG.GPU desc[UR16][R44.64+0x200], R125 ;  /* 0x0002007d2c0079a6 */ /* 0x0047e4000c12f310 */
.L_x_18260:
[----:B------:R-:W-:Y:S05]  /*4250*/  BSYNC.RECONVERGENT B0 ;  /* 0x0000000000007941 */ /* 0x000fea0003800200 */
.L_x_18259:
[----:B--23--:R2:W3:Y:S01]  /*4260*/  LDS R125, [R51+0x6a0] ;  /* 0x0006a000337d7984 */ /* 0x00c4e20000000800 */
[----:B------:R-:W-:Y:S01]  /*4270*/  BSSY.RECONVERGENT B0, `(.L_x_18261) ;  /* 0x0000005000007945 */ /* 0x000fe20003800200 */
[-C--:B------:R-:W-:Y:S01]  /*4280*/  FFMA.FTZ R122, R123, R30.reuse, -R120 ;  /* 0x0000001e7b7a7223 */ /* 0x080fe20000010878 */
[----:B------:R-:W-:Y:S02]  /*4290*/  FMUL.FTZ R30, R35, R30 ;  /* 0x0000001e231e7220 */ /* 0x000fe40000410000 */
[----:B------:R-:W-:Y:S05]  /*42a0*/  @!P3 BRA `(.L_x_18262) ;  /* 0x000000000004b947 */ /* 0x000fea0003800000 */
[----:B---3--:R4:W-:Y:S02]  /*42b0*/  REDG.E.ADD.F32.FTZ.RN.STRONG.GPU desc[UR16][R44.64+0x280], R125 ;  /* 0x0002807d2c0079a6 */ /* 0x0089e4000c12f310 */
.L_x_18262:
[----:B------:R-:W-:Y:S05]  /*42c0*/  BSYNC.RECONVERGENT B0 ;  /* 0x0000000000007941 */ /* 0x000fea0003800200 */
.L_x_18261:
[----:B---34-:R3:W4:Y:S01]  /*42d0*/  LDS R125, [R50+0x720] ;  /* 0x00072000327d7984 */ /* 0x0187220000000800 */
[----:B------:R-:W-:Y:S01]  /*42e0*/  BSSY.RECONVERGENT B0, `(.L_x_18263) ;  /* 0x0000004000007945 */ /* 0x000fe20003800200 */
[----:B------:R-:W-:-:S03]  /*42f0*/  FFMA.FTZ R120, R123, R102, R30 ;  /* 0x000000667b787223 */ /* 0x000fc6000001001e */
[----:B------:R-:W-:Y:S05]  /*4300*/  @!P4 BRA `(.L_x_18264) ;  /* 0x000000000004c947 */ /* 0x000fea0003800000 */
[----:B----4-:R4:W-:Y:S02]  /*4310*/  REDG.E.ADD.F32.FTZ.RN.STRONG.GPU desc[UR16][R44.64+0x300], R125 ;  /* 0x0003007d2c0079a6 */ /* 0x0109e4000c12f310 */
.L_x_18264:
[----:B------:R-:W-:Y:S05]  /*4320*/  BSYNC.RECONVERGENT B0 ;  /* 0x0000000000007941 */ /* 0x000fea0003800200 */
.L_x_18263:
[----:B------:R-:W-:Y:S01]  /*4330*/  FFMA.FTZ R31, -R115, R31, R28 ;  /* 0x0000001f731f7223 */ /* 0x000fe2000001011c */
[----:B------:R-:W-:Y:S01]  /*4340*/  FADD.FTZ R28, R29, R120 ;  /* 0x000000781d1c7221 */ /* 0x000fe20000010000 */
[----:B------:R-:W-:Y:S01]  /*4350*/  FADD.FTZ R29, R119, R122 ;  /* 0x0000007a771d7221 */ /* 0x000fe20000010000 */
[----:B------:R-:W-:Y:S01]  /*4360*/  BSSY.RECONVERGENT B0, `(.L_x_18265) ;  /* 0x0000005000007945 */ /* 0x000fe20003800200 */
[----:B------:R0:W0:Y:S01]  /*4370*/  LDS R119, [R49+0x7a0] ;  /* 0x0007a00031777984 */ /* 0x0000220000000800 */
[----:B------:R-:W-:Y:S02]  /*4380*/  FFMA.FTZ R30, R115, R121, R138 ;  /* 0x00000079731e7223 */ /* 0x000fe4000001008a */
[----:B------:R-:W-:Y:S05]  /*4390*/  @!P5 BRA `(.L_x_18266) ;  /* 0x000000000004d947 */ /* 0x000fea0003800000 */
[----:B0-----:R0:W-:Y:S02]  /*43a0*/  REDG.E.ADD.F32.FTZ.RN.STRONG.GPU desc[UR16][R44.64+0x380], R119 ;  /* 0x000380772c0079a6 */ /* 0x0011e4000c12f310 */
.L_x_18266:
[----:B------:R-:W-:Y:S05]  /*43b0*/  BSYNC.RECONVERGENT B0 ;  /* 0x0000000000007941 */ /* 0x000fea0003800200 */
.L_x_18265:
[----:B0---4-:R-:W0:Y:S01]  /*43c0*/  SHFL.DOWN PT, R45, R28, 0x1, 0x1f ;  /* 0x08201f001c2d7f89 */ /* 0x011e2200000e0000 */
[----:B------:R-:W-:Y:S01]  /*43d0*/  ISETP.GT.AND P1, PT, R85, 0x1e, PT ;  /* 0x0000001e5500780c */ /* 0x000fe20003f24270 */
[----:B------:R-:W-:Y:S01]  /*43e0*/  FMUL.FTZ R121, R87, R128 ;  /* 0x0000008057797220 */ /* 0x000fe20000410000 */
[----:B------:R-:W-:Y:S01]  /*43f0*/  ISETP.GT.AND P2, PT, R85, 0xf, PT ;  /* 0x0000000f5500780c */ /* 0x000fe20003f44270 */
[----:B------:R-:W4:Y:S01]  /*4400*/  SHFL.DOWN PT, R44, R29, 0x1, 0x1f ;  /* 0x08201f001d2c7f89 */ /* 0x000f2200000e0000 */
[----:B------:R-:W-:Y:S03]  /*4410*/  BSSY.RECONVERGENT B0, `(.L_x_18267) ;  /* 0x000003f000007945 */ /* 0x000fe60003800200 */
[----:B------:R-:W5:Y:S04]  /*4420*/  SHFL.DOWN PT, R119, R30, 0x1, 0x1f ;  /* 0x08201f001e777f89 */ /* 0x000f6800000e0000 */
[----:B------:R-:W1:Y:S02]  /*4430*/  SHFL.DOWN PT, R120, R31, 0x1, 0x1f ;  /* 0x08201f001f787f89 */ /* 0x000e6400000e0000 */
[----:B0-----:R-:W-:Y:S01]  /*4440*/  @!P1 FADD.FTZ R28, R28, R45 ;  /* 0x0000002d1c1c9221 */ /* 0x001fe20000010000 */
[----:B----4-:R-:W-:-:S04]  /*4450*/  @!P1 FADD.FTZ R29, R29, R44 ;  /* 0x0000002c1d1d9221 */ /* 0x010fc80000010000 */
[----:B------:R-:W0:Y:S01]  /*4460*/  SHFL.DOWN PT, R45, R28, 0x2, 0x1f ;  /* 0x08401f001c2d7f89 */ /* 0x000e2200000e0000 */
[----:B-----5:R-:W-:-:S03]  /*4470*/  @!P1 FADD.FTZ R30, R30, R119 ;  /* 0x000000771e1e9221 */ /* 0x020fc60000010000 */
[----:B------:R-:W4:Y:S01]  /*4480*/  SHFL.DOWN PT, R44, R29, 0x2, 0x1f ;  /* 0x08401f001d2c7f89 */ /* 0x000f2200000e0000 */
[----:B-1----:R-:W-:-:S03]  /*4490*/  @!P1 FADD.FTZ R31, R31, R120 ;  /* 0x000000781f1f9221 */ /* 0x002fc60000010000 */
[----:B------:R-:W1:Y:S01]  /*44a0*/  SHFL.DOWN PT, R119, R30, 0x2, 0x1f ;  /* 0x08401f001e777f89 */ /* 0x000e6200000e0000 */
[----:B------:R-:W-:-:S03]  /*44b0*/  ISETP.GT.AND P1, PT, R85, 0x1d, PT ;  /* 0x0000001d5500780c */ /* 0x000fc60003f24270 */
[----:B------:R-:W5:Y:S10]  /*44c0*/  SHFL.DOWN PT, R120, R31, 0x2, 0x1f ;  /* 0x08401f001f787f89 */ /* 0x000f7400000e0000 */
[----:B0-----:R-:W-:Y:S01]  /*44d0*/  @!P1 FADD.FTZ R28, R28, R45 ;  /* 0x0000002d1c1c9221 */ /* 0x001fe20000010000 */
[----:B----4-:R-:W-:-:S04]  /*44e0*/  @!P1 FADD.FTZ R29, R29, R44 ;  /* 0x0000002c1d1d9221 */ /* 0x010fc80000010000 */
[----:B------:R-:W0:Y:S01]  /*44f0*/  SHFL.DOWN PT, R45, R28, 0x4, 0x1f ;  /* 0x08801f001c2d7f89 */ /* 0x000e2200000e0000 */
[----:B-1----:R-:W-:-:S03]  /*4500*/  @!P1 FADD.FTZ R30, R30, R119 ;  /* 0x000000771e1e9221 */ /* 0x002fc60000010000 */
[----:B------:R-:W1:Y:S01]  /*4510*/  SHFL.DOWN PT, R44, R29, 0x4, 0x1f ;  /* 0x08801f001d2c7f89 */ /* 0x000e6200000e0000 */
[----:B-----5:R-:W-:-:S03]  /*4520*/  @!P1 FADD.FTZ R31, R31, R120 ;  /* 0x000000781f1f9221 */ /* 0x020fc60000010000 */
[----:B------:R-:W4:Y:S01]  /*4530*/  SHFL.DOWN PT, R119, R30, 0x4, 0x1f ;  /* 0x08801f001e777f89 */ /* 0x000f2200000e0000 */
[----:B------:R-:W-:-:S03]  /*4540*/  ISETP.GT.AND P1, PT, R85, 0x1b, PT ;  /* 0x0000001b5500780c */ /* 0x000fc60003f24270 */
[----:B------:R-:W5:Y:S10]  /*4550*/  SHFL.DOWN PT, R120, R31, 0x4, 0x1f ;  /* 0x08801f001f787f89 */ /* 0x000f7400000e0000 */
[----:B0-----:R-:W-:Y:S01]  /*4560*/  @!P1 FADD.FTZ R28, R28, R45 ;  /* 0x0000002d1c1c9221 */ /* 0x001fe20000010000 */
[----:B------:R-:W-:Y:S01]  /*4570*/  FMUL.FTZ R45, R87, R131 ;  /* 0x00000083572d7220 */ /* 0x000fe20000410000 */
[----:B-1----:R-:W-:-:S03]  /*4580*/  @!P1 FADD.FTZ R29, R29, R44 ;  /* 0x0000002c1d1d9221 */ /* 0x002fc60000010000 */
[----:B------:R-:W0:Y:S01]  /*4590*/  SHFL.DOWN PT, R125, R28, 0x8, 0x1f ;  /* 0x09001f001c7d7f89 */ /* 0x000e2200000e0000 */
[----:B------:R-:W-:Y:S01]  /*45a0*/  FFMA.FTZ R44, R86, R132, R45 ;  /* 0x00000084562c7223 */ /* 0x000fe2000001002d */
[C---:B------:R-:W-:Y:S01]  /*45b0*/  FMUL.FTZ R45, R87.reuse, R36 ;  /* 0x00000024572d7220 */ /* 0x040fe20000410000 */
[----:B----4-:R-:W-:Y:S01]  /*45c0*/  @!P1 FADD.FTZ R30, R30, R119 ;  /* 0x000000771e1e9221 */ /* 0x010fe20000010000 */
[----:B------:R-:W1:Y:S01]  /*45d0*/  SHFL.DOWN PT, R136, R29, 0x8, 0x1f ;  /* 0x09001f001d887f89 */ /* 0x000e6200000e0000 */
[----:B------:R-:W-:Y:S01]  /*45e0*/  FMUL.FTZ R119, R87, R132 ;  /* 0x0000008457777220 */ /* 0x000fe20000410000 */
[----:B------:R-:W-:Y:S01]  /*45f0*/  FMUL.FTZ R130, R123, R44 ;  /* 0x0000002c7b827220 */ /* 0x000fe20000410000 */
[----:B-----5:R-:W-:Y:S01]  /*4600*/  @!P1 FADD.FTZ R31, R31, R120 ;  /* 0x000000781f1f9221 */ /* 0x020fe20000010000 */
[----:B------:R-:W4:Y:S01]  /*4610*/  SHFL.DOWN PT, R127, R30, 0x8, 0x1f ;  /* 0x09001f001e7f7f89 */ /* 0x000f2200000e0000 */
[----:B------:R-:W-:Y:S01]  /*4620*/  ISETP.GT.AND P1, PT, R85, 0x17, PT ;  /* 0x000000175500780c */ /* 0x000fe20003f24270 */
[C---:B------:R-:W-:Y:S01]  /*4630*/  FFMA.FTZ R126, R86.reuse, R131, -R119 ;  /* 0x00000083567e7223 */ /* 0x040fe20000010877 */
[CC--:B------:R-:W-:Y:S01]  /*4640*/  FMUL.FTZ R119, R87.reuse, R46.reuse ;  /* 0x0000002e57777220 */ /* 0x0c0fe20000410000 */
[----:B------:R-:W5:Y:S01]  /*4650*/  SHFL.DOWN PT, R138, R31, 0x8, 0x1f ;  /* 0x09001f001f8a7f89 */ /* 0x000f6200000e0000 */
[C---:B------:R-:W-:Y:S01]  /*4660*/  FFMA.FTZ R120, R86.reuse, R46, -R121 ;  /* 0x0000002e56787223 */ /* 0x040fe20000010879 */
[C---:B------:R-:W-:Y:S01]  /*4670*/  FFMA.FTZ R46, R86.reuse, R124, R45 ;  /* 0x0000007c562e7223 */ /* 0x040fe2000001002d */
[----:B------:R-:W-:Y:S01]  /*4680*/  FFMA.FTZ R44, R86, R128, R119 ;  /* 0x00000080562c7223 */ /* 0x000fe20000010077 */
[----:B------:R-:W-:-:S02]  /*4690*/  FMUL.FTZ R119, R87, R124 ;  /* 0x0000007c57777220 */ /* 0x000fc40000410000 */
[----:B------:R-:W-:Y:S01]  /*46a0*/  FMUL.FTZ R103, R103, R46 ;  /* 0x0000002e67677220 */ /* 0x000fe20000410000 */
[----:B------:R-:W-:Y:S01]  /*46b0*/  FMUL.FTZ R122, R33, R44 ;  /* 0x0000002c217a7220 */ /* 0x000fe20000410000 */
[C---:B------:R-:W-:Y:S01]  /*46c0*/  FMUL.FTZ R44, R87.reuse, R37 ;  /* 0x00000025572c7220 */ /* 0x040fe20000410000 */
[-C--:B------:R-:W-:Y:S01]  /*46d0*/  FMUL.FTZ R87, R87, R47.reuse ;  /* 0x0000002f57577220 */ /* 0x080fe20000410000 */
[----:B------:R-:W-:Y:S01]  /*46e0*/  FFMA.FTZ R119, R86, R36, -R119 ;  /* 0x0000002456777223 */ /* 0x000fe20000010877 */
[----:B0-----:R-:W-:Y:S01]  /*46f0*/  @!P1 FADD.FTZ R28, R28, R125 ;  /* 0x0000007d1c1c9221 */ /* 0x001fe20000010000 */
[C---:B------:R-:W-:Y:S01]  /*4700*/  FFMA.FTZ R47, R86.reuse, R47, -R44 ;  /* 0x0000002f562f7223 */ /* 0x040fe2000001082c */
[----:B------:R-:W-:Y:S01]  /*4710*/  FFMA.FTZ R87, R86, R37, R87 ;  /* 0x0000002556577223 */ /* 0x000fe20000010057 */
[----:B-1----:R-:W-:Y:S02]  /*4720*/  @!P1 FADD.FTZ R29, R29, R136 ;  /* 0x000000881d1d9221 */ /* 0x002fe40000010000 */
        /* <DEDUP_REMOVED lines=8> */
[----:B01----:R-:W-:Y:S01]  /*47b0*/  FADD.FTZ R28, R28, R33 ;  /* 0x000000211c1c7221 */ /* 0x003fe20000010000 */
[----:B----4-:R-:W-:Y:S01]  /*47c0*/  FADD.FTZ R29, R29, R36 ;  /* 0x000000241d1d7221 */ /* 0x010fe20000010000 */
[----:B------:R-:W-:Y:S01]  /*47d0*/  FADD.FTZ R30, R30, R45 ;  /* 0x0000002d1e1e7221 */ /* 0x000fe20000010000 */
[----:B------:R-:W-:-:S09]  /*47e0*/  FADD.FTZ R31, R31, R44 ;  /* 0x0000002c1f1f7221 */ /* 0x000fd20000010000 */
[----:B------:R0:W-:Y:S02]  /*47f0*/  @!P1 STS.128 [UR6+0x850], R28 ;  /* 0x0008501cff009988 */ /* 0x0001e40008000c06 */
.L_x_18268:
[----:B------:R-:W-:Y:S05]  /*4800*/  BSYNC.RECONVERGENT B0 ;  /* 0x0000000000007941 */ /* 0x000fea0003800200 */
.L_x_18267:
        /* <DEDUP_REMOVED lines=31> */
.L_x_18270:
[----:B------:R-:W-:Y:S05]  /*4a00*/  BSYNC.RECONVERGENT B0 ;  /* 0x0000000000007941 */ /* 0x000fea0003800200 */
.L_x_18269:
[----:B------:R-:W-:-:S04]  /*4a10*/  UIADD3 UR4, UPT, UPT, UR4, 0x1, URZ ;  /* 0x0000000104047890 */ /* 0x000fc8000fffe0ff */
[----:B------:R-:W-:-:S09]  /*4a20*/  UISETP.GE.AND UP0, UPT, UR4, UR9, UPT ;  /* 0x000000090400728c */ /* 0x000fd2000bf06270 */
[----:B------:R-:W-:Y:S05]  /*4a30*/  BRA.U !UP0, `(.L_x_18271) ;  /* 0xffffffd508587547 */ /* 0x000fea000b83ffff */
.L_x_18237:
[----:B------:R-:W-:Y:S08]  /*4a40*/  BAR.SYNC.DEFER_BLOCKING 0x0 ;  /* 0x0000000000007b1d */ /* 0x000ff00000010000 */
[----:B-1----:R-:W1:Y:S01]  /*4a50*/  LDC.64 R32, c[0x0][0x550] ;  /* 0x00015400ff207b82 */ /* 0x002e620000000a00 */
[----:B------:R-:W5:Y:S01]  /*4a60*/  LDCU.64 UR6, c[0x0][0x500] ;  /* 0x0000a000ff0677ac */ /* 0x000f620008000a00 */
[----:B------:R-:W2:Y:S01]  /*4a70*/  LDG.E.128 R4, desc[UR16][R22.64] ;  /* 0x0000001016047981 */ /* 0x000ea2000c1e1d00 */
[----:B------:R-:W-:-:S03]  /*4a80*/  HFMA2 R41, -RZ, RZ, 0, 0 ;  /* 0x00000000ff297431 */ /* 0x000fc600000001ff */
[----:B--2---:R-:W-:Y:S01]  /*4a90*/  STS.128 [R78], R4 ;  /* 0x000000044e007388 */ /* 0x004fe20000000c00 */
[----:B------:R-:W-:-:S03]  /*4aa0*/  NOP ;  /* 0x0000000000007918 */ /* 0x000fc60000000000 */
[----:B0-----:R-:W0:Y:S01]  /*4ab0*/  LDS.128 R28, [R78] ;  /* 0x000000004e1c7984 */ /* 0x001e220000000c00 */
[----:B------:R-:W-:Y:S06]  /*4ac0*/  BAR.SYNC.DEFER_BLOCKING 0x0 ;  /* 0x0000000000007b1d */ /* 0x000fec0000010000 */
[----:B------:R2:W-:Y:S01]  /*4ad0*/  STS.128 [R78], R24 ;  /* 0x000000184e007388 */ /* 0x0005e20000000c00 */
[----:B------:R-:W-:-:S03]  /*4ae0*/  NOP ;  /* 0x0000000000007918 */ /* 0x000fc60000000000 */
[----:B------:R-:W3:Y:S01]  /*4af0*/  LDS.128 R4, [R78] ;  /* 0x000000004e047984 */ /* 0x000ee20000000c00 */
        /* <DEDUP_REMOVED lines=10> */
[----:B------:R-:W0:Y:S01]  /*4ba0*/  LDC.64 R30, c[0x0][0x4f8] ;  /* 0x00013e00ff1e7b82 */ /* 0x000e220000000a00 */
[----:B------:R-:W-:Y:S01]  /*4bb0*/  @!P0 FMUL.FTZ R0, R28, -1.4426950216293334961 ;  /* 0xbfb8aa3b1c008820 */ /* 0x000fe20000410000 */
[----:B------:R-:W-:Y:S01]  /*4bc0*/  @!P1 FMUL.FTZ R2, R29, -1.4426950216293334961 ;  /* 0xbfb8aa3b1d029820 */ /* 0x000fe20000410000 */
[----:B------:R-:W4:Y:S04]  /*4bd0*/  @!P2 MUFU.EX2 R3, R3 ;  /* 0x000000030003a308 */ /* 0x000f280000000800 */
[----:B------:R-:W5:Y:S04]  /*4be0*/  @!P0 MUFU.EX2 R0, R0 ;  /* 0x0000000000008308 */ /* 0x000f680000000800 */
[----:B------:R-:W1:Y:S04]  /*4bf0*/  @!P1 MUFU.EX2 R2, R2 ;  /* 0x0000000200029308 */ /* 0x000e680000000800 */
[----:B------:R-:W3:Y:S01]  /*4c00*/  @!P3 MUFU.EX2 R23, R23 ;  /* 0x000000170017b308 */ /* 0x000ee20000000800 */
[----:B----4-:R-:W-:Y:S01]  /*4c10*/  @!P2 FADD.FTZ R28, R3, 1 ;  /* 0x3f800000031ca421 */ /* 0x010fe20000010000 */
[----:B-----5:R-:W-:-:S03]  /*4c20*/  @!P0 FADD.FTZ R22, R0, 1 ;  /* 0x3f80000000168421 */ /* 0x020fc60000010000 */
[----:B--2---:R-:W2:Y:S01]  /*4c30*/  @!P2 MUFU.RCP R25, R28 ;  /* 0x0000001c0019a308 */ /* 0x004ea20000001000 */
[----:B-1----:R-:W-:Y:S01]  /*4c40*/  @!P1 FADD.FTZ R0, R2, 1 ;  /* 0x3f80000002009421 */ /* 0x002fe20000010000 */
[----:B0-----:R-:W-:-:S04]  /*4c50*/  IMAD.WIDE.U32 R2, R30, UR18, R40 ;  /* 0x000000121e027c25 */ /* 0x001fc8000f8e0028 */
[----:B---3--:R-:W-:Y:S01]  /*4c60*/  @!P3 FADD.FTZ R24, R23, 1 ;  /* 0x3f8000001718b421 */ /* 0x008fe20000010000 */
[----:B------:R-:W-:Y:S01]  /*4c70*/  IMAD R3, R31, UR18, R3 ;  /* 0x000000121f037c24 */ /* 0x000fe2000f8e0203 */
[----:B------:R0:W1:Y:S01]  /*4c80*/  @!P0 MUFU.RCP R29, R22 ;  /* 0x00000016001d8308 */ /* 0x0000620000001000 */
[----:B------:R-:W3:Y:S01]  /*4c90*/  LDC.64 R30, c[0x0][0x560] ;  /* 0x00015800ff1e7b82 */ /* 0x000ee20000000a00 */
[----:B------:R-:W-:-:S04]  /*4ca0*/  IMAD.WIDE.U32 R2, R83, UR6, R2 ;  /* 0x0000000653027c25 */ /* 0x000fc8000f8e0002 */
[----:B------:R-:W-:Y:S02]  /*4cb0*/  IMAD R3, R83, UR7, R3 ;  /* 0x0000000753037c24 */ /* 0x000fe4000f8e0203 */
[----:B------:R-:W4:Y:S01]  /*4cc0*/  @!P1 MUFU.RCP R0, R0 ;  /* 0x0000000000009308 */ /* 0x000f220000001000 */
[----:B0-----:R-:W-:Y:S01]  /*4cd0*/  LEA R22, P4, R2, R32, 0x2 ;  /* 0x0000002002167211 */ /* 0x001fe200078810ff */
[----:B--2---:R-:W-:Y:S01]  /*4ce0*/  @!P2 FMUL.FTZ R10, R10, R25 ;  /* 0x000000190a0aa220 */ /* 0x004fe20000410000 */
[----:B------:R-:W0:Y:S01]  /*4cf0*/  LDCU.64 UR6, c[0x0][0x520] ;  /* 0x0000a400ff0677ac */ /* 0x000e220008000a00 */
[----:B------:R-:W-:Y:S02]  /*4d00*/  IADD3 R64, P2, PT, R64, -0x200, RZ ;  /* 0xfffffe0040407810 */ /* 0x000fe40007f5e0ff */
[----:B------:R-:W-:Y:S02]  /*4d10*/  LEA.HI.X R23, R2, R33, R3, 0x2, P4 ;  /* 0x0000002102177211 */ /* 0x000fe400020f1403 */
[----:B------:R-:W2:Y:S01]  /*4d20*/  @!P3 MUFU.RCP R24, R24 ;  /* 0x000000180018b308 */ /* 0x000ea20000001000 */
[----:B------:R-:W-:Y:S01]  /*4d30*/  IADD3 R66, P4, PT, R66, -0x200, RZ ;  /* 0xfffffe0042427810 */ /* 0x000fe20007f9e0ff */
[----:B-1----:R-:W-:Y:S01]  /*4d40*/  @!P0 FMUL.FTZ R8, R8, R29 ;  /* 0x0000001d08088220 */ /* 0x002fe20000410000 */
[----:B------:R-:W-:Y:S01]  /*4d50*/  IMAD.WIDE.U32 R2, R56, 0x10, R22 ;  /* 0x0000001038027825 */ /* 0x000fe200078e0016 */
[----:B------:R-:W1:Y:S01]  /*4d60*/  LDC.64 R28, c[0x0][0x518] ;  /* 0x00014600ff1c7b82 */ /* 0x000e620000000a00 */
[----:B------:R-:W-:-:S02]  /*4d70*/  IADD3.X R63, PT, PT, R63, -0x1, RZ, P2, !PT ;  /* 0xffffffff3f3f7810 */ /* 0x000fc400017fe4ff */
[----:B------:R-:W-:Y:S01]  /*4d80*/  IADD3.X R65, PT, PT, R65, -0x1, RZ, P4, !PT ;  /* 0xffffffff41417810 */ /* 0x000fe200027fe4ff */
[----:B------:R3:W-:Y:S01]  /*4d90*/  STG.E.128 desc[UR16][R2.64], R4 ;  /* 0x0000000402007986 */ /* 0x0007e2000c101d10 */
[----:B----4-:R-:W-:-:S03]  /*4da0*/  @!P1 FMUL.FTZ R9, R9, R0 ;  /* 0x0000000009099220 */ /* 0x010fc60000410000 */
[----:B------:R-:W-:Y:S01]  /*4db0*/  BAR.SYNC.DEFER_BLOCKING 0x0 ;  /* 0x0000000000007b1d */ /* 0x000fe20000010000 */
[----:B------:R-:W-:-:S04]  /*4dc0*/  IADD3 R62, P1, PT, R62, -0x400, RZ ;  /* 0xfffffc003e3e7810 */ /* 0x000fc80007f3e0ff */
[----:B------:R-:W-:Y:S01]  /*4dd0*/  IADD3.X R61, PT, PT, R61, -0x1, RZ, P1, !PT ;  /* 0xffffffff3d3d7810 */ /* 0x000fe20000ffe4ff */
[----:B--2---:R-:W-:Y:S01]  /*4de0*/  @!P3 FMUL.FTZ R11, R11, R24 ;  /* 0x000000180b0bb220 */ /* 0x004fe20000410000 */
[----:B------:R-:W-:-:S04]  /*4df0*/  IADD3 R68, P3, PT, R68, -0x200, RZ ;  /* 0xfffffe0044447810 */ /* 0x000fc80007f7e0ff */
[----:B------:R-:W-:Y:S01]  /*4e00*/  IADD3.X R67, PT, PT, R67, -0x1, RZ, P3, !PT ;  /* 0xffffffff43437810 */ /* 0x000fe20001ffe4ff */
[----:B-1----:R-:W-:-:S04]  /*4e10*/  IMAD.WIDE.U32 R22, R28, UR18, R40 ;  /* 0x000000121c167c25 */ /* 0x002fc8000f8e0028 */
[----:B------:R-:W-:Y:S01]  /*4e20*/  IMAD R23, R29, UR18, R23 ;  /* 0x000000121d177c24 */ /* 0x000fe2000f8e0217 */
[----:B------:R1:W-:Y:S01]  /*4e30*/  STS.128 [R78], R8 ;  /* 0x000000084e007388 */ /* 0x0003e20000000c00 */
[----:B------:R-:W-:-:S03]  /*4e40*/  NOP ;  /* 0x0000000000007918 */ /* 0x000fc60000000000 */
[----:B------:R-:W2:Y:S01]  /*4e50*/  LDS.128 R24, [R78] ;  /* 0x000000004e187984 */ /* 0x000ea20000000c00 */
[----:B0-----:R-:W-:-:S04]  /*4e60*/  IMAD.WIDE.U32 R22, R83, UR6, R22 ;  /* 0x0000000653167c25 */ /* 0x001fc8000f8e0016 */
[----:B------:R-:W-:Y:S01]  /*4e70*/  IMAD R0, R83, UR7, R23 ;  /* 0x0000000753007c24 */ /* 0x000fe2000f8e0217 */
[----:B---3--:R-:W-:Y:S01]  /*4e80*/  LEA R2, P0, R22, R30, 0x2 ;  /* 0x0000001e16027211 */ /* 0x008fe200078010ff */
[----:B-1----:R-:W-:-:S03]  /*4e90*/  FADD.FTZ R8, R8, R75 ;  /* 0x0000004b08087221 */ /* 0x002fc60000010000 */
[----:B------:R-:W-:Y:S02]  /*4ea0*/  LEA.HI.X R3, R22, R31, R0, 0x2, P0 ;  /* 0x0000001f16037211 */ /* 0x000fe400000f1400 */
[----:B------:R-:W-:Y:S01]  /*4eb0*/  ISETP.GT.AND P0, PT, R59, 0x1, PT ;  /* 0x000000013b00780c */ /* 0x000fe20003f04270 */
[----:B------:R-:W-:Y:S01]  /*4ec0*/  FADD.FTZ R9, R8, R9 ;  /* 0x0000000908097221 */ /* 0x000fe20000010000 */
[----:B------:R-:W-:Y:S01]  /*4ed0*/  MOV R59, R80 ;  /* 0x00000050003b7202 */ /* 0x000fe20000000f00 */
[----:B------:R-:W-:-:S04]  /*4ee0*/  IMAD.WIDE.U32 R2, R56, 0x10, R2 ;  /* 0x0000001038027825 */ /* 0x000fc800078e0002 */
[----:B------:R-:W-:-:S04]  /*4ef0*/  FADD.FTZ R10, R9, R10 ;  /* 0x0000000a090a7221 */ /* 0x000fc80000010000 */
[----:B------:R-:W-:Y:S01]  /*4f00*/  FADD.FTZ R75, R10, R11 ;  /* 0x0000000b0a4b7221 */ /* 0x000fe20000010000 */
[----:B--2---:R0:W-:Y:S01]  /*4f10*/  STG.E.128 desc[UR16][R2.64], R24 ;  /* 0x0000001802007986 */ /* 0x0041e2000c101d10 */
[----:B------:R-:W-:Y:S05]  /*4f20*/  @P0 BRA `(.L_x_18272) ;  /* 0xffffffbc00000947 */ /* 0x000fea000383ffff */
.L_x_18227:
        /* <DEDUP_REMOVED lines=34> */
.L_x_18274:
[----:B------:R-:W-:Y:S05]  /*5150*/  BSYNC.RECONVERGENT B0 ;  /* 0x0000000000007941 */ /* 0x000fea0003800200 */
.L_x_18273:
        /* <DEDUP_REMOVED lines=26> */
.L_x_18276:
[----:B------:R-:W-:Y:S05]  /*5300*/  BSYNC.RECONVERGENT B0 ;  /* 0x0000000000007941 */ /* 0x000fea0003800200 */
.L_x_18275:
        /* <DEDUP_REMOVED lines=10> */
.L_x_18278:
        /* <DEDUP_REMOVED lines=26> */
.L_x_18277:
[----:B------:R-:W-:Y:S05]  /*5550*/  EXIT ;  /* 0x000000000000794d */ /* 0x000fea0003800000 */
.L_x_18279:
        /* <DEDUP_REMOVED lines=10> */
.L_x_18807:


//--------------------- .text._Z25selective_scan_bwd_kernelI32Selective_Scan_bwd_kernel_traitsILi32ELi4ELb1ELb1ELb0ELb0ELb0EfN3c107complexIfEEEEv12SSMParamsBwd --------------------------
	.section	.text._Z25selective_scan_bwd_kernelI32Selective_Scan_bwd_kernel_traitsILi32ELi4ELb1ELb1ELb0ELb0ELb0EfN3c107complexIfEEEEv12SSMParamsBwd,"ax",@progbits
	.align	128
        .global         _Z25selective_scan_bwd_kernelI32Selective_Scan_bwd_kernel_traitsILi32ELi4ELb1ELb1ELb0ELb0ELb0EfN3c107complexIfEEEEv12SSMParamsBwd
        .type           _Z25selective_scan_bwd_kernelI32Selective_Scan_bwd_kernel_traitsILi32ELi4ELb1ELb1ELb0ELb0ELb0EfN3c107complexIfEEEEv12SSMParamsBwd,@function
        .size           _Z25selective_scan_bwd_kernelI32Selective_Scan_bwd_kernel_traitsILi32ELi4ELb1ELb1ELb0ELb0ELb0EfN3c107complexIfEEEEv12SSMParamsBwd,(.L_x_18808 - _Z25selective_scan_bwd_kernelI32Selective_Scan_bwd_kernel_traitsILi32ELi4ELb1ELb1ELb0ELb0ELb0EfN3c107complexIfEEEEv12SSMParamsBwd)
        .other          _Z25selective_scan_bwd_kernelI32Selective_Scan_bwd_kernel_traitsILi32ELi4ELb1ELb1ELb0ELb0ELb0EfN3c107complexIfEEEEv12SSMParamsBwd,@"STO_CUDA_ENTRY STV_DEFAULT"
_Z25selective_scan_bwd_kernelI32Selective_Scan_bwd_kernel_traitsILi32ELi4ELb1ELb1ELb0ELb0ELb0EfN3c107complexIfEEEEv12SSMParamsBwd:
.text._Z25selective_scan_bwd_kernelI32Selective_Scan_bwd_kernel_traitsILi32ELi4ELb1ELb1ELb0ELb0ELb0EfN3c107complexIfEEEEv12SSMParamsBwd:
        /* <DEDUP_REMOVED lines=179> */
.L_x_18316:
        /* <DEDUP_REMOVED lines=78> */
.L_x_18315:
[----:B-1----:R-:W-:-:S04]  /*1010*/  IMAD.WIDE.U32 R2, R100, UR4, RZ ;  /* 0x0000000464027c25 */ /* 0x002fc8000f8e00ff */
[----:B------:R-:W-:Y:S01]  /*1020*/  IMAD R3, R101, UR4, R3 ;  /* 0x0000000465037c24 */ /* 0x000fe2000f8e0203 */
[----:B------:R-:W-:-:S04]  /*1030*/  LEA R16, P1, R2, R70, 0x2 ;  /* 0x0000004602107211 */ /* 0x000fc800078210ff */
[----:B------:R-:W-:-:S03]  /*1040*/  LEA.HI.X R17, R2, R69, R3, 0x2, P1 ;  /* 0x0000004502117211 */ /* 0x000fc600008f1403 */
[----:B------:R-:W-:-:S05]  /*1050*/  IMAD.WIDE.U32 R2, R56, 0x10, R16 ;  /* 0x0000001038027825 */ /* 0x000fca00078e0010 */
[----:B----4-:R-:W4:Y:S04]  /*1060*/  LDG.E.128 R16, desc[UR16][R2.64] ;  /* 0x0000001002107981 */ /* 0x010f28000c1e1d00 */
[----:B------:R1:W5:Y:S02]  /*1070*/  LDG.E.128 R20, desc[UR16][R2.64+0x200] ;  /* 0x0002001002147981 */ /* 0x000364000c1e1d00 */
[----:B-1----:R-:W-:Y:S02]  /*1080*/  MOV R2, R32 ;  /* 0x0000002000027202 */ /* 0x002fe40000000f00 */
[----:B------:R-:W-:-:S03]  /*1090*/  MOV R3, R79 ;  /* 0x0000004f00037202 */ /* 0x000fc60000000f00 */
[----:B0--3--:R-:W-:-:S04]  /*10a0*/  IMAD.WIDE.U32 R24, R38, UR4, R2 ;  /* 0x0000000426187c25 */ /* 0x009fc8000f8e0002 */
        /* <DEDUP_REMOVED lines=11> */
[----:B-----5:R1:W-:Y:S01]  /*1160*/  STS.128 [R82+0x200], R20 ;  /* 0x0002001452007388 */ /* 0x0203e20000000c00 */
[----:B------:R-:W-:-:S03]  /*1170*/  NOP ;  /* 0x0000000000007918 */ /* 0x000fc60000000000 */
[----:B------:R3:W4:Y:S01]  /*1180*/  LDG.E.64 R24, desc[UR16][R26.64] ;  /* 0x000000101a187981 */ /* 0x000722000c1e1b00 */
[----:B------:R-:W5:Y:S01]  /*1190*/  S2UR UR7, SR_CgaCtaId ;  /* 0x00000000000779c3 */ /* 0x000f620000008800 */
[C---:B------:R-:W-:Y:S01]  /*11a0*/  ISETP.NE.AND P2, PT, R81.reuse, RZ, PT ;  /* 0x000000ff5100720c */ /* 0x040fe20003f45270 */
[----:B------:R-:W-:Y:S01]  /*11b0*/  UMOV UR6, 0x400 ;  /* 0x0000040000067882 */ /* 0x000fe20000000000 */
[----:B------:R-:W-:Y:S01]  /*11c0*/  ISETP.NE.AND P1, PT, R81, 0x1f, PT ;  /* 0x0000001f5100780c */ /* 0x000fe20003f25270 */
[----:B------:R-:W-:Y:S01]  /*11d0*/  BSSY.RECONVERGENT B0, `(.L_x_18282) ;  /* 0x000003d000007945 */ /* 0x000fe20003800200 */
[-C--:B--2---:R-:W-:Y:S01]  /*11e0*/  FMUL.FTZ R2, R97, R49.reuse ;  /* 0x0000003161027220 */ /* 0x084fe20000410000 */
[-C--:B------:R-:W-:Y:S01]  /*11f0*/  FMUL.FTZ R52, R86, R49.reuse ;  /* 0x0000003156347220 */ /* 0x080fe20000410000 */
[----:B0-----:R-:W-:Y:S01]  /*1200*/  FMUL.FTZ R16, R99, R49 ;  /* 0x0000003163107220 */ /* 0x001fe20000410000 */
[----:B-----5:R-:W-:Y:S01]  /*1210*/  ULEA UR6, UR7, UR6, 0x18 ;  /* 0x0000000607067291 */ /* 0x020fe2000f8ec0ff */
[----:B------:R-:W-:Y:S01]  /*1220*/  FMUL.RZ R109, R2, 0.15915493667125701904 ;  /* 0x3e22f983026d7820 */ /* 0x000fe2000040c000 */
[----:B------:R-:W-:Y:S01]  /*1230*/  FMUL.FTZ R2, R48, 1.4426950216293334961 ;  /* 0x3fb8aa3b30027820 */ /* 0x000fe20000410000 */
[----:B------:R-:W-:-:S02]  /*1240*/  FMUL.RZ R17, R52, 0.15915493667125701904 ;  /* 0x3e22f98334117820 */ /* 0x000fc4000040c000 */
[----:B------:R-:W-:Y:S01]  /*1250*/  MUFU.SIN R51, R109 ;  /* 0x0000006d00337308 */ /* 0x000fe20000000400 */
[-C--:B------:R-:W-:Y:S01]  /*1260*/  FMUL.FTZ R3, R97, R2.reuse ;  /* 0x0000000261037220 */ /* 0x080fe20000410000 */
[-C--:B---3--:R-:W-:Y:S01]  /*1270*/  FMUL.FTZ R27, R88, R2.reuse ;  /* 0x00000002581b7220 */ /* 0x088fe20000410000 */
[-C--:B-1----:R-:W-:Y:S01]  /*1280*/  FMUL.FTZ R20, R86, R2.reuse ;  /* 0x0000000256147220 */ /* 0x082fe20000410000 */
[----:B------:R-:W-:-:S04]  /*1290*/  FMUL.FTZ R26, R99, R2 ;  /* 0x00000002631a7220 */ /* 0x000fc80000410000 */
[----:B------:R0:W1:Y:S04]  /*12a0*/  MUFU.EX2 R50, R3 ;  /* 0x0000000300327308 */ /* 0x0000680000000800 */
[----:B------:R2:W1:Y:S01]  /*12b0*/  MUFU.COS R53, R109 ;  /* 0x0000006d00357308 */ /* 0x0004620000000000 */
[----:B0-----:R-:W-:-:S07]  /*12c0*/  FMUL.FTZ R3, R88, R49 ;  /* 0x0000003158037220 */ /* 0x001fce0000410000 */
[----:B------:R-:W0:Y:S01]  /*12d0*/  MUFU.COS R110, R17 ;  /* 0x00000011006e7308 */ /* 0x000e220000000000 */
[----:B--2---:R-:W-:Y:S01]  /*12e0*/  FMUL.RZ R109, R16, 0.15915493667125701904 ;  /* 0x3e22f983106d7820 */ /* 0x004fe2000040c000 */
[----:B------:R-:W-:Y:S01]  /*12f0*/  FMUL.RZ R111, R3, 0.15915493667125701904 ;  /* 0x3e22f983036f7820 */ /* 0x000fe2000040c000 */
[----:B------:R-:W-:Y:S02]  /*1300*/  P2R R3, PR, RZ, 0x4 ;  /* 0x00000004ff037803 */ /* 0x000fe40000000000 */
[----:B------:R-:W-:-:S03]  /*1310*/  IADD3 R3, PT, PT, R140, UR4, RZ ;  /* 0x000000048c037c10 */ /* 0x000fc6000fffe0ff */
[----:B------:R-:W-:Y:S01]  /*1320*/  MUFU.COS R120, R109 ;  /* 0x0000006d00787308 */ /* 0x000fe20000000000 */
[----:B-1----:R-:W-:-:S07]  /*1330*/  FMUL.FTZ R2, R50, R53 ;  /* 0x0000003532027220 */ /* 0x002fce0000410000 */
[----:B------:R-:W-:Y:S08]  /*1340*/  MUFU.COS R118, R111 ;  /* 0x0000006f00767308 */ /* 0x000ff00000000000 */
[----:B------:R1:W2:Y:S08]  /*1350*/  MUFU.SIN R52, R17 ;  /* 0x0000001100347308 */ /* 0x0002b00000000400 */
[----:B------:R-:W3:Y:S01]  /*1360*/  MUFU.SIN R114, R109 ;  /* 0x0000006d00727308 */ /* 0x000ee20000000400 */
[----:B-1----:R1:W1:Y:S07]  /*1370*/  LDS.128 R16, [R102] ;  /* 0x0000000066107984 */ /* 0x00226e0000000c00 */
[----:B------:R-:W5:Y:S08]  /*1380*/  MUFU.SIN R116, R111 ;  /* 0x0000006f00747308 */ /* 0x000f700000000400 */
[----:B------:R0:W2:Y:S04]  /*1390*/  MUFU.EX2 R115, R20 ;  /* 0x0000001400737308 */ /* 0x0000a80000000800 */
[----:B------:R3:W5:Y:S04]  /*13a0*/  MUFU.EX2 R121, R26 ;  /* 0x0000001a00797308 */ /* 0x0007680000000800 */
[----:B------:R-:W1:Y:S01]  /*13b0*/  MUFU.EX2 R27, R27 ;  /* 0x0000001b001b7308 */ /* 0x000e620000000800 */
[----:B0-----:R0:W0:Y:S01]  /*13c0*/  LDS.128 R20, [R102+0x10] ;  /* 0x0000100066147984 */ /* 0x0010220000000c00 */
[----:B---3--:R-:W-:Y:S01]  /*13d0*/  SEL R26, R3, R66, !P2 ;  /* 0x00000042031a7207 */ /* 0x008fe20005000000 */
[----:B------:R-:W-:Y:S01]  /*13e0*/  FMUL.FTZ R3, R50, R51 ;  /* 0x0000003332037220 */ /* 0x000fe20000410000 */
[C---:B--2---:R-:W-:Y:S01]  /*13f0*/  FMUL.FTZ R117, R115.reuse, R110 ;  /* 0x0000006e73757220 */ /* 0x044fe20000410000 */
[----:B------:R-:W-:Y:S01]  /*1400*/  FMUL.FTZ R115, R115, R52 ;  /* 0x0000003473737220 */ /* 0x000fe20000410000 */
[----:B------:R-:W-:Y:S01]  /*1410*/  LEA R26, R26, UR6, 0x3 ;  /* 0x000000061a1a7c11 */ /* 0x000fe2000f8e18ff */
[C---:B-----5:R-:W-:Y:S01]  /*1420*/  FMUL.FTZ R120, R121.reuse, R120 ;  /* 0x0000007879787220 */ /* 0x060fe20000410000 */
[----:B------:R-:W-:-:S03]  /*1430*/  FMUL.FTZ R121, R121, R114 ;  /* 0x0000007279797220 */ /* 0x000fc60000410000 */
[----:B------:R2:W-:Y:S01]  /*1440*/  STS.64 [R26+0xc90], R2 ;  /* 0x000c90021a007388 */ /* 0x0005e20000000a00 */
[C---:B-1----:R-:W-:Y:S01]  /*1450*/  FMUL.FTZ R110, R27.reuse, R118 ;  /* 0x000000761b6e7220 */ /* 0x042fe20000410000 */
[----:B------:R-:W-:Y:S01]  /*1460*/  FMUL.FTZ R113, R27, R116 ;  /* 0x000000741b717220 */ /* 0x000fe20000410000 */
[-C--:B----4-:R-:W-:Y:S01]  /*1470*/  FMUL.FTZ R109, R0, R24.reuse ;  /* 0x00000018006d7220 */ /* 0x090fe20000410000 */
        /* <DEDUP_REMOVED lines=8> */
[----:B0-2---:R-:W-:Y:S05]  /*1500*/  @P1 BRA `(.L_x_18283) ;  /* 0x0000000000201947 */ /* 0x005fea0003800000 */
        /* <DEDUP_REMOVED lines=8> */
.L_x_18283:
[----:B------:R0:W1:Y:S02]  /*1590*/  LDS.64 R50, [R68+UR5+0x1c98] ;  /* 0x001c980544327984 */ /* 0x0000640008000a00 */
.L_x_18284:
[----:B------:R-:W-:Y:S05]  /*15a0*/  BSYNC.RECONVERGENT B0 ;  /* 0x0000000000007941 */ /* 0x000fea0003800200 */
.L_x_18282:
        /* <DEDUP_REMOVED lines=13> */
[C---:B------:R-:W-:Y:S01]  /*1680*/  FMUL.FTZ R26, R115.reuse, R130 ;  /* 0x00000082731a7220 */ /* 0x040fe20000410000 */
[-C--:B------:R-:W-:Y:S01]  /*1690*/  FMUL.FTZ R27, R115, R132.reuse ;  /* 0x00000084731b7220 */ /* 0x080fe20000410000 */
[----:B--2---:R-:W-:Y:S01]  /*16a0*/  FMUL.FTZ R24, R2, R115 ;  /* 0x0000007302187220 */ /* 0x004fe20000410000 */
[----:B------:R-:W-:Y:S01]  /*16b0*/  ISETP.GE.AND P1, PT, R95, 0x1, PT ;  /* 0x000000015f00780c */ /* 0x000fe20003f26270 */
[C---:B------:R-:W-:Y:S01]  /*16c0*/  FFMA.FTZ R26, R117.reuse, R132, -R26 ;  /* 0x00000084751a7223 */ /* 0x040fe2000001081a */
[----:B------:R-:W-:Y:S01]  /*16d0*/  FFMA.FTZ R27, R117, R130, R27 ;  /* 0x00000082751b7223 */ /* 0x000fe2000001001b */
[----:B------:R-:W-:Y:S01]  /*16e0*/  FFMA.FTZ R24, R3, R117, R24 ;  /* 0x0000007503187223 */ /* 0x000fe20000010018 */
[C---:B------:R-:W-:Y:S01]  /*16f0*/  ISETP.NE.AND P6, PT, R112.reuse, 0x1f, PT ;  /* 0x0000001f7000780c */ /* 0x040fe20003fc5270 */
[C---:B------:R-:W-:Y:S01]  /*1700*/  FFMA.FTZ R26, R5.reuse, R126, R26 ;  /* 0x0000007e051a7223 */ /* 0x040fe2000001001a */
[----:B------:R-:W-:Y:S01]  /*1710*/  FFMA.FTZ R27, R5, R128, R27 ;  /* 0x00000080051b7223 */ /* 0x000fe2000001001b */
[----:B------:R-:W-:Y:S01]  /*1720*/  ISETP.GE.AND P4, PT, R67, UR8, PT ;  /* 0x0000000843007c0c */ /* 0x000fe2000bf86270 */
[----:B------:R-:W-:Y:S01]  /*1730*/  ULEA UR7, UR4, UR6, 0x4 ;  /* 0x0000000604077291 */ /* 0x000fe2000f8e20ff */
[CC--:B------:R-:W-:Y:S01]  /*1740*/  FMUL.FTZ R127, R121.reuse, R26.reuse ;  /* 0x0000001a797f7220 */ /* 0x0c0fe20000410000 */
[-C--:B------:R-:W-:Y:S01]  /*1750*/  FMUL.FTZ R25, R121, R27.reuse ;  /* 0x0000001b79197220 */ /* 0x080fe20000410000 */
[----:B------:R-:W-:Y:S01]  /*1760*/  BSSY.RECONVERGENT B0, `(.L_x_18285) ;  /* 0x000009c000007945 */ /* 0x000fe20003800200 */
[----:B------:R-:W-:Y:S01]  /*1770*/  ISETP.GT.U32.AND P2, PT, R112, 0x1b, PT ;  /* 0x0000001b7000780c */ /* 0x000fe20003f44070 */
[C---:B------:R-:W-:Y:S01]  /*1780*/  FFMA.FTZ R27, R120.reuse, R27, R127 ;  /* 0x0000001b781b7223 */ /* 0x040fe2000001007f */
[----:B------:R-:W-:Y:S01]  /*1790*/  FMUL.FTZ R127, R99, R21 ;  /* 0x00000015637f7220 */ /* 0x000fe20000410000 */
[----:B------:R-:W-:Y:S01]  /*17a0*/  FFMA.FTZ R26, R120, R26, -R25 ;  /* 0x0000001a781a7223 */ /* 0x000fe20000010819 */
[----:B------:R-:W-:-:S02]  /*17b0*/  ISETP.GT.U32.AND P3, PT, R112, 0x17, PT ;  /* 0x000000177000780c */ /* 0x000fc40003f64070 */
[C---:B------:R-:W-:Y:S01]  /*17c0*/  FFMA.FTZ R27, R6.reuse, R127, R27 ;  /* 0x0000007f061b7223 */ /* 0x040fe2000001001b */
[----:B------:R-:W-:Y:S01]  /*17d0*/  FFMA.FTZ R26, R6, R129, R26 ;  /* 0x00000081061a7223 */ /* 0x000fe2000001001a */
[----:B------:R-:W-:Y:S02]  /*17e0*/  ISETP.NE.OR P4, PT, R81, RZ, P4 ;  /* 0x000000ff5100720c */ /* 0x000fe40002785670 */
[CC--:B------:R-:W-:Y:S01]  /*17f0*/  FMUL.FTZ R25, R113.reuse, R27.reuse ;  /* 0x0000001b71197220 */ /* 0x0c0fe20000410000 */
[-C--:B------:R-:W-:Y:S01]  /*1800*/  FMUL.FTZ R114, R113, R26.reuse ;  /* 0x0000001a71727220 */ /* 0x080fe20000410000 */
[----:B------:R-:W-:Y:S02]  /*1810*/  ISETP.GT.U32.AND P5, PT, R112, 0xf, PT ;  /* 0x0000000f7000780c */ /* 0x000fe40003fa4070 */
[C---:B------:R-:W-:Y:S01]  /*1820*/  FFMA.FTZ R133, R110.reuse, R26, -R25 ;  /* 0x0000001a6e857223 */ /* 0x040fe20000010819 */
[----:B------:R-:W-:Y:S01]  /*1830*/  FFMA.FTZ R26, R110, R27, R114 ;  /* 0x0000001b6e1a7223 */ /* 0x000fe20000010072 */
[----:B------:R-:W-:Y:S01]  /*1840*/  FMUL.FTZ R114, R88, R23 ;  /* 0x0000001758727220 */ /* 0x000fe20000410000 */
[----:B------:R-:W-:Y:S01]  /*1850*/  FMUL.FTZ R25, R3, R115 ;  /* 0x0000007303197220 */ /* 0x000fe20000410000 */
[----:B------:R-:W-:Y:S01]  /*1860*/  FMUL.FTZ R27, R121, R24 ;  /* 0x00000018791b7220 */ /* 0x000fe20000410000 */
[C---:B------:R-:W-:Y:S01]  /*1870*/  FFMA.FTZ R133, R7.reuse, R116, R133 ;  /* 0x0000007407857223 */ /* 0x040fe20000010085 */
[----:B------:R-:W-:Y:S01]  /*1880*/  FFMA.FTZ R131, R7, R114, R26 ;  /* 0x0000007207837223 */ /* 0x000fe2000001001a */
[----:B------:R-:W-:-:S03]  /*1890*/  FFMA.FTZ R25, R2, R117, -R25 ;  /* 0x0000007502197223 */ /* 0x000fc60000010819 */
[----:B------:R-:W-:Y:S01]  /*18a0*/  SHFL.UP PT, R26, R133, 0x1, RZ ;  /* 0x04200000851a7989 */ /* 0x000fe200000e00ff */
[CC--:B------:R-:W-:Y:S01]  /*18b0*/  FFMA.FTZ R27, R120.reuse, R25.reuse, -R27 ;  /* 0x00000019781b7223 */ /* 0x0c0fe2000001081b */
[----:B------:R-:W-:Y:S02]  /*18c0*/  FMUL.FTZ R25, R121, R25 ;  /* 0x0000001979197220 */ /* 0x000fe40000410000 */
[----:B------:R-:W2:Y:S01]  /*18d0*/  SHFL.UP PT, R136, R131, 0x1, RZ ;  /* 0x0420000083887989 */ /* 0x000ea200000e00ff */
[----:B------:R-:W-:Y:S01]  /*18e0*/  FMUL.FTZ R135, R113, R27 ;  /* 0x0000001b71877220 */ /* 0x000fe20000410000 */
[----:B------:R-:W-:-:S04]  /*18f0*/  FFMA.FTZ R25, R120, R24, R25 ;  /* 0x0000001878197223 */ /* 0x000fc80000010019 */
[-C--:B------:R-:W-:Y:S01]  /*1900*/  FFMA.FTZ R134, R110, R25.reuse, R135 ;  /* 0x000000196e867223 */ /* 0x080fe20000010087 */
[----:B------:R-:W-:-:S04]  /*1910*/  FMUL.FTZ R24, R113, R25 ;  /* 0x0000001971187220 */ /* 0x000fc80000410000 */
[----:B------:R-:W-:Y:S01]  /*1920*/  FFMA.FTZ R135, R110, R27, -R24 ;  /* 0x0000001b6e877223 */ /* 0x000fe20000010818 */
[----:B------:R-:W5:Y:S04]  /*1930*/  SHFL.UP PT, R25, R134, 0x1, RZ ;  /* 0x0420000086197989 */ /* 0x000f6800000e00ff */
[----:B------:R-:W0:Y:S01]  /*1940*/  SHFL.UP PT, R24, R135, 0x1, RZ ;  /* 0x0420000087187989 */ /* 0x000e2200000e00ff */
[-C--:B--2---:R-:W-:Y:S01]  /*1950*/  FMUL.FTZ R27, R135, R136.reuse ;  /* 0x00000088871b7220 */ /* 0x084fe20000410000 */
[----:B------:R-:W-:-:S03]  /*1960*/  FMUL.FTZ R136, R134, R136 ;  /* 0x0000008886887220 */ /* 0x000fc60000410000 */
[-C--:B------:R-:W-:Y:S01]  /*1970*/  FFMA.FTZ R138, R134, R26.reuse, R27 ;  /* 0x0000001a868a7223 */ /* 0x080fe2000001001b */
[----:B------:R-:W-:-:S03]  /*1980*/  FFMA.FTZ R136, R135, R26, -R136 ;  /* 0x0000001a87887223 */ /* 0x000fc60000010888 */
[----:B------:R-:W-:Y:S01]  /*1990*/  @P1 FADD.FTZ R131, R131, R138 ;  /* 0x0000008a83831221 */ /* 0x000fe20000010000 */
[----:B------:R-:W-:Y:S01]  /*19a0*/  @P1 FADD.FTZ R133, R133, R136 ;  /* 0x0000008885851221 */ /* 0x000fe20000010000 */
[----:B-----5:R-:W-:-:S03]  /*19b0*/  FMUL.FTZ R27, R135, R25 ;  /* 0x00000019871b7220 */ /* 0x020fc60000410000 */
[----:B------:R-:W2:Y:S01]  /*19c0*/  SHFL.UP PT, R137, R131, 0x2, RZ ;  /* 0x0440000083897989 */ /* 0x000ea200000e00ff */
[C---:B------:R-:W-:Y:S01]  /*19d0*/  FMUL.FTZ R26, R134.reuse, R25 ;  /* 0x00000019861a7220 */ /* 0x040fe20000410000 */
[-C--:B0-----:R-:W-:Y:S02]  /*19e0*/  @P1 FFMA.FTZ R134, R134, R24.reuse, R27 ;  /* 0x0000001886861223 */ /* 0x081fe4000001001b */
[----:B------:R-:W0:Y:S01]  /*19f0*/  SHFL.UP PT, R136, R133, 0x2, RZ ;  /* 0x0440000085887989 */ /* 0x000e2200000e00ff */
[----:B------:R-:W-:Y:S01]  /*1a00*/  @P1 FFMA.FTZ R135, R135, R24, -R26 ;  /* 0x0000001887871223 */ /* 0x000fe2000001081a */
[----:B------:R-:W-:Y:S02]  /*1a10*/  ISETP.GE.AND P1, PT, R95, 0x2, PT ;  /* 0x000000025f00780c */ /* 0x000fe40003f26270 */
[----:B------:R-:W5:Y:S04]  /*1a20*/  SHFL.UP PT, R25, R134, 0x2, RZ ;  /* 0x0440000086197989 */ /* 0x000f6800000e00ff */
[----:B------:R-:W3:Y:S01]  /*1a30*/  SHFL.UP PT, R24, R135, 0x2, RZ ;  /* 0x0440000087187989 */ /* 0x000ee200000e00ff */
[-C--:B--2---:R-:W-:Y:S01]  /*1a40*/  FMUL.FTZ R27, R135, R137.reuse ;  /* 0x00000089871b7220 */ /* 0x084fe20000410000 */
[----:B------:R-:W-:-:S03]  /*1a50*/  FMUL.FTZ R26, R134, R137 ;  /* 0x00000089861a7220 */ /* 0x000fc60000410000 */
[-C--:B0-----:R-:W-:Y:S01]  /*1a60*/  FFMA.FTZ R138, R134, R136.reuse, R27 ;  /* 0x00000088868a7223 */ /* 0x081fe2000001001b */
[----:B------:R-:W-:-:S03]  /*1a70*/  FFMA.FTZ R26, R135, R136, -R26 ;  /* 0x00000088871a7223 */ /* 0x000fc6000001081a */
[----:B------:R-:W-:Y:S01]  /*1a80*/  @P1 FADD.FTZ R131, R131, R138 ;  /* 0x0000008a83831221 */ /* 0x000fe20000010000 */
[-C--:B-----5:R-:W-:Y:S01]  /*1a90*/  FMUL.FTZ R27, R135, R25.reuse ;  /* 0x00000019871b7220 */ /* 0x0a0fe20000410000 */
[----:B------:R-:W-:Y:S01]  /*1aa0*/  @P1 FADD.FTZ R133, R133, R26 ;  /* 0x0000001a85851221 */ /* 0x000fe20000010000 */
        /* <DEDUP_REMOVED lines=30> */
[----:B-----5:R-:W-:Y:S01]  /*1c90*/  @P1 FFMA.FTZ R135, R135, R24, -R27 ;  /* 0x0000001887871223 */ /* 0x020fe2000001081b */
[----:B------:R-:W-:Y:S01]  /*1ca0*/  FMUL.FTZ R27, R113, R124 ;  /* 0x0000007c711b7220 */ /* 0x000fe20000410000 */
[----:B------:R-:W-:Y:S01]  /*1cb0*/  @P1 FADD.FTZ R131, R131, R26 ;  /* 0x0000001a83831221 */ /* 0x000fe20000010000 */
[----:B------:R-:W-:Y:S01]  /*1cc0*/  @P1 FFMA.FTZ R134, R134, R24, R25 ;  /* 0x0000001886861223 */ /* 0x000fe20000010019 */
[----:B-1----:R-:W-:Y:S01]  /*1cd0*/  FMUL.FTZ R25, R113, R51 ;  /* 0x0000003371197220 */ /* 0x002fe20000410000 */
[C---:B------:R-:W-:Y:S01]  /*1ce0*/  FFMA.FTZ R27, R110.reuse, R125, R27 ;  /* 0x0000007d6e1b7223 */ /* 0x040fe2000001001b */
[C---:B------:R-:W-:Y:S01]  /*1cf0*/  FFMA.FTZ R26, R110.reuse, R124, -R137 ;  /* 0x0000007c6e1a7223 */ /* 0x040fe20000010889 */
[----:B------:R-:W-:Y:S01]  /*1d00*/  @P1 FADD.FTZ R133, R133, R136 ;  /* 0x0000008885851221 */ /* 0x000fe20000010000 */
[----:B------:R-:W-:Y:S01]  /*1d10*/  FMUL.FTZ R24, R110, R51 ;  /* 0x000000336e187220 */ /* 0x000fe20000410000 */
[----:B------:R-:W-:Y:S01]  /*1d20*/  FADD.FTZ R138, R122, R27 ;  /* 0x0000001b7a8a7221 */ /* 0x000fe20000010000 */
[-C--:B------:R-:W-:Y:S01]  /*1d30*/  FFMA.FTZ R136, R110, R50.reuse, -R25 ;  /* 0x000000326e887223 */ /* 0x080fe20000010819 */
[----:B------:R-:W0:Y:S01]  /*1d40*/  SHFL.UP PT, R27, R131, 0x10, RZ ;  /* 0x06000000831b7989 */ /* 0x000e2200000e00ff */
[----:B------:R-:W-:Y:S01]  /*1d50*/  FADD.FTZ R139, R123, R26 ;  /* 0x0000001a7b8b7221 */ /* 0x000fe20000010000 */
[----:B------:R-:W-:Y:S01]  /*1d60*/  FFMA.FTZ R137, -R113, R50, -R24 ;  /* 0x0000003271897223 */ /* 0x000fe20000010918 */
[C---:B------:R-:W-:Y:S01]  /*1d70*/  FMUL.FTZ R144, R121.reuse, R138 ;  /* 0x0000008a79907220 */ /* 0x040fe20000410000 */
[----:B------:R-:W1:Y:S01]  /*1d80*/  SHFL.UP PT, R25, R134, 0x10, RZ ;  /* 0x0600000086197989 */ /* 0x000e6200000e00ff */
[C---:B------:R-:W-:Y:S01]  /*1d90*/  FMUL.FTZ R143, R121.reuse, R139 ;  /* 0x0000008b798f7220 */ /* 0x040fe20000410000 */
[C---:B------:R-:W-:Y:S01]  /*1da0*/  FMUL.FTZ R141, R121.reuse, R137 ;  /* 0x00000089798d7220 */ /* 0x040fe20000410000 */
[C---:B------:R-:W-:Y:S01]  /*1db0*/  FFMA.FTZ R139, R120.reuse, R139, -R144 ;  /* 0x0000008b788b7223 */ /* 0x040fe20000010890 */
[----:B------:R-:W2:Y:S01]  /*1dc0*/  SHFL.UP PT, R26, R133, 0x10, RZ ;  /* 0x06000000851a7989 */ /* 0x000ea200000e00ff */
[-C--:B------:R-:W-:Y:S01]  /*1dd0*/  FMUL.FTZ R142, R121, R136.reuse ;  /* 0x00000088798e7220 */ /* 0x080fe20000410000 */
[C---:B------:R-:W-:Y:S01]  /*1de0*/  FFMA.FTZ R136, R120.reuse, R136, R141 ;  /* 0x0000008878887223 */ /* 0x040fe2000001008d */
[----:B------:R-:W-:Y:S01]  /*1df0*/  FFMA.FTZ R138, R120, R138, R143 ;  /* 0x0000008a788a7223 */ /* 0x000fe2000001008f */
[----:B------:R-:W3:Y:S01]  /*1e00*/  SHFL.UP PT, R24, R135, 0x10, RZ ;  /* 0x0600000087187989 */ /* 0x000ee200000e00ff */
[----:B------:R-:W-:Y:S01]  /*1e10*/  FADD.FTZ R144, R118, R139 ;  /* 0x0000008b76907221 */ /* 0x000fe20000010000 */
[----:B------:R-:W-:Y:S01]  /*1e20*/  FFMA.FTZ R142, R120, R137, -R142 ;  /* 0x00000089788e7223 */ /* 0x000fe2000001088e */
[----:B------:R-:W-:Y:S01]  /*1e30*/  FMUL.FTZ R137, R115, R136 ;  /* 0x0000008873897220 */ /* 0x000fe20000410000 */
[----:B------:R-:W-:Y:S01]  /*1e40*/  FADD.FTZ R138, R119, R138 ;  /* 0x0000008a778a7221 */ /* 0x000fe20000010000 */
[----:B------:R-:W-:Y:S01]  /*1e50*/  FMUL.FTZ R139, R115, R144 ;  /* 0x00000090738b7220 */ /* 0x000fe20000410000 */
[----:B------:R-:W-:Y:S01]  /*1e60*/  ISETP.GE.AND P1, PT, R95, 0x10, PT ;  /* 0x000000105f00780c */ /* 0x000fe20003f26270 */
[-C--:B------:R-:W-:Y:S01]  /*1e70*/  FMUL.FTZ R146, R115, R142.reuse ;  /* 0x0000008e73927220 */ /* 0x080fe20000410000 */
[----:B------:R-:W-:Y:S01]  /*1e80*/  FFMA.FTZ R137, R117, R142, -R137 ;  /* 0x0000008e75897223 */ /* 0x000fe20000010889 */
[-C--:B------:R-:W-:Y:S01]  /*1e90*/  FMUL.FTZ R141, R115, R138.reuse ;  /* 0x0000008a738d7220 */ /* 0x080fe20000410000 */
[C---:B------:R-:W-:Y:S01]  /*1ea0*/  FFMA.FTZ R142, R117.reuse, R138, R139 ;  /* 0x0000008a758e7223 */ /* 0x040fe2000001008b */
[----:B------:R-:W-:Y:S01]  /*1eb0*/  FFMA.FTZ R136, R117, R136, R146 ;  /* 0x0000008875887223 */ /* 0x000fe20000010092 */
[CC--:B0-----:R-:W-:Y:S01]  /*1ec0*/  FMUL.FTZ R138, R134.reuse, R27.reuse ;  /* 0x0000001b868a7220 */ /* 0x0c1fe20000410000 */
[----:B------:R-:W-:Y:S01]  /*1ed0*/  FMUL.FTZ R139, R135, R27 ;  /* 0x0000001b878b7220 */ /* 0x000fe20000410000 */
[----:B------:R-:W-:Y:S01]  /*1ee0*/  FFMA.FTZ R144, R117, R144, -R141 ;  /* 0x0000009075907223 */ /* 0x000fe2000001088d */
[CC--:B-1----:R-:W-:Y:S01]  /*1ef0*/  FMUL.FTZ R27, R134.reuse, R25.reuse ;  /* 0x00000019861b7220 */ /* 0x0c2fe20000410000 */
[C---:B------:R-:W-:Y:S01]  /*1f00*/  FMUL.FTZ R25, R135.reuse, R25 ;  /* 0x0000001987197220 */ /* 0x040fe20000410000 */
[----:B------:R0:W1:Y:S01]  /*1f10*/  SHFL.DOWN PT, R146, R136, 0x1, 0x1f ;  /* 0x08201f0088927f89 */ /* 0x00006200000e0000 */
        /* <DEDUP_REMOVED lines=9> */
[----:B------:R-:W-:Y:S01]  /*1fb0*/  HFMA2 R24, -RZ, RZ, 1.875, 0 ;  /* 0x3f800000ff187431 */ /* 0x000fe200000001ff */
[----:B------:R-:W-:-:S02]  /*1fc0*/  ISETP.GT.U32.AND P1, PT, R112, 0x1d, PT ;  /* 0x0000001d7000780c */ /* 0x000fc40003f24070 */
[----:B------:R-:W-:Y:S01]  /*1fd0*/  CS2R R26, SRZ ;  /* 0x00000000001a7805 */ /* 0x000fe2000001ff00 */
[----:B------:R0:W3:Y:S01]  /*1fe0*/  SHFL.DOWN PT, R142, R137, 0x1, 0x1f ;  /* 0x08201f00898e7f89 */ /* 0x0000e200000e0000 */
[----:B------:R-:W-:-:S03]  /*1ff0*/  MOV R25, RZ ;  /* 0x000000ff00197202 */ /* 0x000fc60000000f00 */
[----:B------:R0:W0:Y:S04]  /*2000*/  SHFL.DOWN PT, R145, R138, 0x1, 0x1f ;  /* 0x08201f008a917f89 */ /* 0x00002800000e0000 */
[----:B------:R-:W0:Y:S04]  /*2010*/  SHFL.UP PT, R135, R135, 0x1, RZ ;  /* 0x0420000087877989 */ /* 0x000e2800000e00ff */
[----:B------:R-:W0:Y:S04]  /*2020*/  SHFL.UP PT, R134, R134, 0x1, RZ ;  /* 0x0420000086867989 */ /* 0x000e2800000e00ff */
[----:B------:R-:W0:Y:S04]  /*2030*/  SHFL.UP PT, R133, R133, 0x1, RZ ;  /* 0x0420000085857989 */ /* 0x000e2800000e00ff */
[----:B------:R-:W0:Y:S04]  /*2040*/  SHFL.UP PT, R131, R131, 0x1, RZ ;  /* 0x0420000083837989 */ /* 0x000e2800000e00ff */
[----:B----4-:R-:W4:Y:S04]  /*2050*/  SHFL.IDX PT, R52, R52, RZ, 0x1f ;  /* 0x00001fff34347589 */ /* 0x010f2800000e0000 */
[----:B------:R-:W0:Y:S01]  /*2060*/  SHFL.IDX PT, R53, R53, RZ, 0x1f ;  /* 0x00001fff35357589 */ /* 0x000e2200000e0000 */
[----:B-123--:R-:W-:Y:S05]  /*2070*/  @!P6 BRA `(.L_x_18286) ;  /* 0x000000000028e947 */ /* 0x00efea0003800000 */
[CC--:B------:R-:W-:Y:S01]  /*2080*/  FMUL.FTZ R143, R137.reuse, R144.reuse ;  /* 0x00000090898f7220 */ /* 0x0c0fe20000410000 */
[C---:B------:R-:W-:Y:S01]  /*2090*/  FMUL.FTZ R144, R136.reuse, R144 ;  /* 0x0000009088907220 */ /* 0x040fe20000410000 */
[CC--:B------:R-:W-:Y:S01]  /*20a0*/  FMUL.FTZ R141, R137.reuse, R142.reuse ;  /* 0x0000008e898d7220 */ /* 0x0c0fe20000410000 */
[C---:B------:R-:W-:Y:S01]  /*20b0*/  FMUL.FTZ R142, R136.reuse, R142 ;  /* 0x0000008e888e7220 */ /* 0x040fe20000410000 */
[-C--:B0-----:R-:W-:Y:S01]  /*20c0*/  FFMA.FTZ R143, R136, R145.reuse, -R143 ;  /* 0x00000091888f7223 */ /* 0x081fe2000001088f */
[----:B------:R-:W-:Y:S01]  /*20d0*/  FFMA.FTZ R144, R137, R145, R144 ;  /* 0x0000009189907223 */ /* 0x000fe20000010090 */
[C---:B------:R-:W-:Y:S01]  /*20e0*/  FFMA.FTZ R136, R146.reuse, R136, -R141 ;  /* 0x0000008892887223 */ /* 0x040fe2000001088d */
[----:B------:R-:W-:Y:S01]  /*20f0*/  FFMA.FTZ R137, R146, R137, R142 ;  /* 0x0000008992897223 */ /* 0x000fe2000001008e */
[----:B------:R-:W-:Y:S01]  /*2100*/  FADD.FTZ R138, R138, R143 ;  /* 0x0000008f8a8a7221 */ /* 0x000fe20000010000 */
[----:B------:R-:W-:-:S07]  /*2110*/  FADD.FTZ R139, R139, R144 ;  /* 0x000000908b8b7221 */ /* 0x000fce0000010000 */
.L_x_18286:
[----:B------:R-:W-:Y:S05]  /*2120*/  BSYNC.RECONVERGENT B0 ;  /* 0x0000000000007941 */ /* 0x000fea0003800200 */
.L_x_18285:
[----:B------:R-:W1:Y:S01]  /*2130*/  @!P4 LDS.128 R24, [UR7+0x1d90] ;  /* 0x001d9007ff18c984 */ /* 0x000e620008000c00 */
[----:B------:R-:W-:Y:S03]  /*2140*/  BSSY.RECONVERGENT B0, `(.L_x_18287) ;  /* 0x0000010000007945 */ /* 0x000fe60003800200 */
[----:B------:R2:W3:Y:S04]  /*2150*/  SHFL.DOWN PT, R146, R136, 0x2, 0x1f ;  /* 0x08401f0088927f89 */ /* 0x0004e800000e0000 */
        /* <DEDUP_REMOVED lines=14> */
.L_x_18288:
[----:B------:R-:W-:Y:S05]  /*2240*/  BSYNC.RECONVERGENT B0 ;  /* 0x0000000000007941 */ /* 0x000fea0003800200 */
.L_x_18287:
        /* <DEDUP_REMOVED lines=16> */
.L_x_18290:
[----:B------:R-:W-:Y:S05]  /*2350*/  BSYNC.RECONVERGENT B0 ;  /* 0x0000000000007941 */ /* 0x000fea0003800200 */
.L_x_18289:
        /* <DEDUP_REMOVED lines=16> */
.L_x_18292:
[----:B------:R-:W-:Y:S05]  /*2460*/  BSYNC.RECONVERGENT B0 ;  /* 0x0000000000007941 */ /* 0x000fea0003800200 */
.L_x_18291:
        /* <DEDUP_REMOVED lines=16> */
.L_x_18294:
[----:B------:R-:W-:Y:S05]  /*2570*/  BSYNC.RECONVERGENT B0 ;  /* 0x0000000000007941 */ /* 0x000fea0003800200 */
.L_x_18293:
[----:B--2---:R-:W-:Y:S01]  /*2580*/  SHFL.DOWN PT, R146, R136, 0x1, 0x1f ;  /* 0x08201f0088927f89 */ /* 0x004fe200000e0000 */
[----:B------:R-:W-:Y:S01]  /*2590*/  ISETP.NE.AND P2, PT, R81, RZ, PT ;  /* 0x000000ff5100720c */ /* 0x000fe20003f45270 */
[CC--:B0-----:R-:W-:Y:S01]  /*25a0*/  FMUL.FTZ R144, R134.reuse, R53.reuse ;  /* 0x0000003586907220 */ /* 0x0c1fe20000410000 */
[----:B------:R-:W-:Y:S01]  /*25b0*/  FMUL.FTZ R143, R135, R53 ;  /* 0x00000035878f7220 */ /* 0x000fe20000410000 */
[----:B------:R-:W0:Y:S01]  /*25c0*/  SHFL.IDX PT, R141, R27, RZ, 0x1f ;  /* 0x00001fff1b8d7589 */ /* 0x000e2200000e0000 */
[----:B------:R-:W-:Y:S01]  /*25d0*/  ISETP.NE.AND P1, PT, R81, 0x1f, PT ;  /* 0x0000001f5100780c */ /* 0x000fe20003f25270 */
[-C--:B----4-:R-:W-:Y:S01]  /*25e0*/  FFMA.FTZ R144, R135, R52.reuse, -R144 ;  /* 0x0000003487907223 */ /* 0x090fe20000010890 */
[----:B------:R-:W-:Y:S01]  /*25f0*/  FFMA.FTZ R134, R134, R52, R143 ;  /* 0x0000003486867223 */ /* 0x000fe2000001008f */
[----:B------:R-:W2:Y:S01]  /*2600*/  SHFL.DOWN PT, R148, R137, 0x1, 0x1f ;  /* 0x08201f0089947f89 */ /* 0x000ea200000e0000 */
[----:B------:R-:W-:Y:S03]  /*2610*/  BSSY.RECONVERGENT B0, `(.L_x_18295) ;  /* 0x0000095000007945 */ /* 0x000fe60003800200 */
[----:B-1----:R-:W1:Y:S02]  /*2620*/  SHFL.IDX PT, R142, R26, RZ, 0x1f ;  /* 0x00001fff1a8e7589 */ /* 0x002e6400000e0000 */
[----:B------:R-:W-:Y:S01]  /*2630*/  @P2 FADD.FTZ R52, R133, R144 ;  /* 0x0000009085342221 */ /* 0x000fe20000010000 */
[----:B------:R-:W-:Y:S01]  /*2640*/  @P2 FADD.FTZ R53, R131, R134 ;  /* 0x0000008683352221 */ /* 0x000fe20000010000 */
[----:B------:R-:W4:Y:S01]  /*2650*/  SHFL.DOWN PT, R150, R139, 0x1, 0x1f ;  /* 0x08201f008b967f89 */ /* 0x000f2200000e0000 */
[----:B------:R-:W-:Y:S01]  /*2660*/  ISETP.NE.AND P2, PT, R81, RZ, PT ;  /* 0x000000ff5100720c */ /* 0x000fe20003f45270 */
[CC--:B------:R-:W-:Y:S01]  /*2670*/  FMUL.FTZ R131, R3.reuse, R52.reuse ;  /* 0x0000003403837220 */ /* 0x0c0fe20000410000 */
[-C--:B------:R-:W-:Y:S01]  /*2680*/  FMUL.FTZ R3, R3, R53.reuse ;  /* 0x0000003503037220 */ /* 0x080fe20000410000 */
[----:B------:R-:W5:Y:S02]  /*2690*/  SHFL.DOWN PT, R135, R138, 0x1, 0x1f ;  /* 0x08201f008a877f89 */ /* 0x000f6400000e0000 */
[C---:B------:R-:W-:Y:S01]  /*26a0*/  FFMA.FTZ R131, R2.reuse, R53, R131 ;  /* 0x0000003502837223 */ /* 0x040fe20000010083 */
[----:B------:R-:W-:Y:S01]  /*26b0*/  FFMA.FTZ R3, R2, R52, -R3 ;  /* 0x0000003402037223 */ /* 0x000fe20000010803 */
[----:B---3--:R-:W3:Y:S02]  /*26c0*/  SHFL.IDX PT, R137, R137, RZ, 0x1f ;  /* 0x00001fff89897589 */ /* 0x008ee400000e0000 */
[----:B------:R-:W-:Y:S01]  /*26d0*/  FADD.FTZ R2, R130, R131 ;  /* 0x0000008382027221 */ /* 0x000fe20000010000 */
[----:B------:R-:W-:Y:S01]  /*26e0*/  FADD.FTZ R3, R132, R3 ;  /* 0x0000000384037221 */ /* 0x000fe20000010000 */
[-C--:B0-----:R-:W-:Y:S01]  /*26f0*/  @P1 FMUL.FTZ R133, R146, R141.reuse ;  /* 0x0000008d92851220 */ /* 0x081fe20000410000 */
[----:B------:R-:W0:Y:S01]  /*2700*/  SHFL.IDX PT, R136, R136, RZ, 0x1f ;  /* 0x00001fff88887589 */ /* 0x000e2200000e0000 */
[----:B------:R-:W-:Y:S01]  /*2710*/  FMUL.FTZ R52, R115, R2 ;  /* 0x0000000273347220 */ /* 0x000fe20000410000 */
[----:B--2---:R-:W-:-:S02]  /*2720*/  @P1 FMUL.FTZ R53, R148, R141 ;  /* 0x0000008d94351220 */ /* 0x004fc40000410000 */
[----:B------:R-:W2:Y:S01]  /*2730*/  SHFL.IDX PT, R138, R138, RZ, 0x1f ;  /* 0x00001fff8a8a7589 */ /* 0x000ea200000e0000 */
[-C--:B------:R-:W-:Y:S01]  /*2740*/  FFMA.FTZ R52, R117, R3.reuse, -R52 ;  /* 0x0000000375347223 */ /* 0x080fe20000010834 */
[-C--:B-1----:R-:W-:Y:S01]  /*2750*/  @P1 FFMA.FTZ R133, R148, R142.reuse, R133 ;  /* 0x0000008e94851223 */ /* 0x082fe20000010085 */
[----:B------:R-:W-:Y:S01]  /*2760*/  @P1 FFMA.FTZ R130, R146, R142, -R53 ;  /* 0x0000008e92821223 */ /* 0x000fe20000010835 */
[----:B------:R-:W-:Y:S01]  /*2770*/  FMUL.FTZ R53, R115, R3 ;  /* 0x0000000373357220 */ /* 0x000fe20000410000 */
[----:B------:R-:W-:Y:S01]  /*2780*/  FFMA.FTZ R131, R5, R126, R52 ;  /* 0x0000007e05837223 */ /* 0x000fe20000010034 */
[----:B----4-:R-:W-:Y:S01]  /*2790*/  @P1 FADD.FTZ R141, R150, R133 ;  /* 0x00000085968d1221 */ /* 0x010fe20000010000 */
[----:B------:R-:W1:Y:S01]  /*27a0*/  SHFL.IDX PT, R139, R139, RZ, 0x1f ;  /* 0x00001fff8b8b7589 */ /* 0x000e6200000e0000 */
[----:B------:R-:W-:Y:S01]  /*27b0*/  FFMA.FTZ R53, R117, R2, R53 ;  /* 0x0000000275357223 */ /* 0x000fe20000010035 */
[----:B-----5:R-:W-:Y:S01]  /*27c0*/  @P1 FADD.FTZ R142, R135, R130 ;  /* 0x00000082878e1221 */ /* 0x020fe20000010000 */
[----:B------:R-:W-:-:S02]  /*27d0*/  FMUL.FTZ R135, R141, R51 ;  /* 0x000000338d877220 */ /* 0x000fc40000410000 */
[----:B------:R-:W-:Y:S01]  /*27e0*/  FFMA.FTZ R133, R5, R128, R53 ;  /* 0x0000008005857223 */ /* 0x000fe20000010035 */
[----:B------:R-:W-:-:S04]  /*27f0*/  IMAD.WIDE.U32 R52, R44, UR4, R46 ;  /* 0x000000042c347c25 */ /* 0x000fc8000f8e002e */
[C---:B------:R-:W-:Y:S01]  /*2800*/  FMUL.FTZ R130, R142.reuse, R51 ;  /* 0x000000338e827220 */ /* 0x040fe20000410000 */
[-C--:B------:R-:W-:Y:S01]  /*2810*/  FFMA.FTZ R142, R142, R50.reuse, R135 ;  /* 0x000000328e8e7223 */ /* 0x080fe20000010087 */
[----:B------:R-:W-:Y:S02]  /*2820*/  IMAD R51, R45, UR4, R53 ;  /* 0x000000042d337c24 */ /* 0x000fe4000f8e0235 */
[----:B------:R-:W-:Y:S01]  /*2830*/  FFMA.FTZ R141, R141, R50, -R130 ;  /* 0x000000328d8d7223 */ /* 0x000fe20000010882 */
[----:B------:R-:W-:Y:S01]  /*2840*/  FADD.FTZ R125, R125, R142 ;  /* 0x0000008e7d7d7221 */ /* 0x000fe20000010000 */
[----:B------:R-:W-:Y:S01]  /*2850*/  LEA R50, P1, R52, R91, 0x2 ;  /* 0x0000005b34327211 */ /* 0x000fe200078210ff */
[----:B------:R-:W-:Y:S01]  /*2860*/  FMUL.FTZ R53, R121, R133 ;  /* 0x0000008579357220 */ /* 0x000fe20000410000 */
[----:B------:R-:W-:Y:S01]  /*2870*/  FADD.FTZ R124, R124, R141 ;  /* 0x0000008d7c7c7221 */ /* 0x000fe20000010000 */
[C---:B------:R-:W-:Y:S01]  /*2880*/  FMUL.FTZ R143, R113.reuse, R125 ;  /* 0x0000007d718f7220 */ /* 0x040fe20000410000 */
[----:B------:R-:W-:Y:S01]  /*2890*/  LEA.HI.X R51, R52, R89, R51, 0x2, P1 ;  /* 0x0000005934337211 */ /* 0x000fe200008f1433 */
[----:B------:R-:W-:Y:S01]  /*28a0*/  FFMA.FTZ R53, R120, R131, -R53 ;  /* 0x0000008378357223 */ /* 0x000fe20000010835 */
[-C--:B------:R-:W-:Y:S01]  /*28b0*/  FMUL.FTZ R135, R113, R124.reuse ;  /* 0x0000007c71877220 */ /* 0x080fe20000410000 */
[----:B------:R-:W-:Y:S01]  /*28c0*/  FFMA.FTZ R52, R110, R124, -R143 ;  /* 0x0000007c6e347223 */ /* 0x000fe2000001088f */
[----:B------:R-:W-:Y:S01]  /*28d0*/  FMUL.FTZ R134, R88, R125 ;  /* 0x0000007d58867220 */ /* 0x000fe20000410000 */
[----:B------:R-:W-:Y:S01]  /*28e0*/  FFMA.FTZ R129, R6, R129, R53 ;  /* 0x0000008106817223 */ /* 0x000fe20000010035 */
[----:B------:R-:W-:Y:S01]  /*28f0*/  FFMA.FTZ R141, R110, R125, R135 ;  /* 0x0000007d6e8d7223 */ /* 0x000fe20000010087 */
[----:B------:R-:W-:Y:S01]  /*2900*/  FMUL.FTZ R135, R121, R131 ;  /* 0x0000008379877220 */ /* 0x000fe20000410000 */
[----:B------:R-:W-:Y:S01]  /*2910*/  FADD.FTZ R52, R123, R52 ;  /* 0x000000347b347221 */ /* 0x000fe20000010000 */
[----:B---3--:R-:W-:Y:S01]  /*2920*/  FMUL.FTZ R53, R137, R27 ;  /* 0x0000001b89357220 */ /* 0x008fe20000410000 */
[----:B------:R-:W-:Y:S01]  /*2930*/  FADD.FTZ R122, R122, R141 ;  /* 0x0000008d7a7a7221 */ /* 0x000fe20000010000 */
[----:B------:R-:W-:Y:S01]  /*2940*/  FFMA.FTZ R135, R120, R133, R135 ;  /* 0x0000008578877223 */ /* 0x000fe20000010087 */
[-C--:B------:R-:W-:Y:S01]  /*2950*/  FMUL.FTZ R123, R121, R52.reuse ;  /* 0x00000034797b7220 */ /* 0x080fe20000410000 */
[----:B------:R-:W-:Y:S01]  /*2960*/  FMUL.FTZ R132, R99, R52 ;  /* 0x0000003463847220 */ /* 0x000fe20000410000 */
[-C--:B------:R-:W-:Y:S01]  /*2970*/  FMUL.FTZ R121, R121, R122.reuse ;  /* 0x0000007a79797220 */ /* 0x080fe20000410000 */
[----:B------:R-:W-:Y:S01]  /*2980*/  FFMA.FTZ R127, R6, R127, R135 ;  /* 0x0000007f067f7223 */ /* 0x000fe20000010087 */
[C---:B------:R-:W-:Y:S01]  /*2990*/  FFMA.FTZ R126, R120.reuse, R122, R123 ;  /* 0x0000007a787e7223 */ /* 0x040fe2000001007b */
[C---:B------:R-:W-:Y:S01]  /*29a0*/  FMUL.FTZ R123, R137.reuse, R26 ;  /* 0x0000001a897b7220 */ /* 0x040fe20000410000 */
[----:B------:R-:W-:Y:S01]  /*29b0*/  FFMA.FTZ R135, R120, R52, -R121 ;  /* 0x0000003478877223 */ /* 0x000fe20000010879 */
[----:B0-----:R-:W-:Y:S01]  /*29c0*/  FFMA.FTZ R121, R136, R26, -R53 ;  /* 0x0000001a88797223 */ /* 0x001fe20000010835 */
[CC--:B------:R-:W-:Y:S01]  /*29d0*/  FMUL.FTZ R53, R137.reuse, R25.reuse ;  /* 0x0000001989357220 */ /* 0x0c0fe20000410000 */
[-C--:B------:R-:W-:Y:S01]  /*29e0*/  FMUL.FTZ R26, R137, R24.reuse ;  /* 0x00000018891a7220 */ /* 0x080fe20000410000 */
[----:B------:R-:W-:Y:S01]  /*29f0*/  FADD.FTZ R118, R118, R135 ;  /* 0x0000008776767221 */ /* 0x000fe20000010000 */
[----:B------:R-:W-:Y:S01]  /*2a00*/  FADD.FTZ R119, R119, R126 ;  /* 0x0000007e77777221 */ /* 0x000fe20000010000 */
[C---:B------:R-:W-:Y:S01]  /*2a10*/  FFMA.FTZ R24, R136.reuse, R24, -R53 ;  /* 0x0000001888187223 */ /* 0x040fe20000010835 */
[C---:B------:R-:W-:Y:S01]  /*2a20*/  FFMA.FTZ R25, R136.reuse, R25, R26 ;  /* 0x0000001988197223 */ /* 0x040fe2000001001a */
[CC--:B------:R-:W-:Y:S01]  /*2a30*/  FMUL.FTZ R26, R115.reuse, R118.reuse ;  /* 0x00000076731a7220 */ /* 0x0c0fe20000410000 */
[----:B------:R-:W-:Y:S01]  /*2a40*/  FFMA.FTZ R136, R136, R27, R123 ;  /* 0x0000001b88887223 */ /* 0x000fe2000001007b */
[----:B------:R-:W-:Y:S01]  /*2a50*/  FMUL.FTZ R115, R115, R119 ;  /* 0x0000007773737220 */ /* 0x000fe20000410000 */
[----:B------:R-:W-:Y:S01]  /*2a60*/  P2R R27, PR, RZ, 0x4 ;  /* 0x00000004ff1b7803 */ /* 0x000fe20000000000 */
[----:B------:R-:W-:Y:S01]  /*2a70*/  FMUL.FTZ R27, R113, R127 ;  /* 0x0000007f711b7220 */ /* 0x000fe20000410000 */
[----:B------:R-:W-:Y:S01]  /*2a80*/  FFMA.FTZ R128, R117, R119, R26 ;  /* 0x0000007775807223 */ /* 0x000fe2000001001a */
[-C--:B------:R-:W-:Y:S01]  /*2a90*/  FMUL.FTZ R126, R113, R129.reuse ;  /* 0x00000081717e7220 */ /* 0x080fe20000410000 */
[----:B------:R-:W-:Y:S01]  /*2aa0*/  FFMA.FTZ R130, R117, R118, -R115 ;  /* 0x0000007675827223 */ /* 0x000fe20000010873 */
[----:B------:R-:W-:Y:S01]  /*2ab0*/  FFMA.FTZ R120, R110, R129, -R27 ;  /* 0x000000816e787223 */ /* 0x000fe2000001081b */
[----:B--2---:R-:W-:Y:S01]  /*2ac0*/  FADD.FTZ R26, R138, R121 ;  /* 0x000000798a1a7221 */ /* 0x004fe20000010000 */
[----:B-1----:R-:W-:Y:S01]  /*2ad0*/  FADD.FTZ R27, R139, R136 ;  /* 0x000000888b1b7221 */ /* 0x002fe20000010000 */
[----:B------:R-:W-:Y:S01]  /*2ae0*/  FFMA.FTZ R126, R110, R127, R126 ;  /* 0x0000007f6e7e7223 */ /* 0x000fe2000001007e */
[----:B------:R-:W-:Y:S01]  /*2af0*/  FADD.FTZ R109, R109, R128 ;  /* 0x000000806d6d7221 */ /* 0x000fe20000010000 */
[----:B------:R-:W-:Y:S01]  /*2b00*/  FADD.FTZ R110, R111, R130 ;  /* 0x000000826f6e7221 */ /* 0x000fe20000010000 */
[----:B------:R-:W-:Y:S01]  /*2b10*/  FFMA.FTZ R53, R7, R116, R120 ;  /* 0x0000007407357223 */ /* 0x000fe20000010078 */
[----:B------:R0:W-:Y:S01]  /*2b20*/  @!P2 STS.128 [UR7+0x1d90], R24 ;  /* 0x001d9018ff00a988 */ /* 0x0001e20008000c07 */
[C---:B------:R-:W-:Y:S01]  /*2b30*/  FMUL.FTZ R113, R97.reuse, R109 ;  /* 0x0000006d61717220 */ /* 0x040fe20000410000 */
[C---:B------:R-:W-:Y:S01]  /*2b40*/  FMUL.FTZ R120, R86.reuse, R119 ;  /* 0x0000007756787220 */ /* 0x040fe20000410000 */
[----:B------:R-:W-:Y:S01]  /*2b50*/  FMUL.FTZ R115, R97, R110 ;  /* 0x0000006e61737220 */ /* 0x000fe20000410000 */
[----:B------:R-:W-:Y:S01]  /*2b60*/  FMUL.FTZ R128, R86, R118 ;  /* 0x0000007656807220 */ /* 0x000fe20000410000 */
[----:B------:R-:W-:Y:S01]  /*2b70*/  FMUL.FTZ R130, R99, R122 ;  /* 0x0000007a63827220 */ /* 0x000fe20000410000 */
[C---:B------:R-:W-:Y:S01]  /*2b80*/  FMUL.FTZ R116, R4.reuse, R113 ;  /* 0x0000007104747220 */ /* 0x040fe20000410000 */
[----:B------:R-:W-:Y:S01]  /*2b90*/  FMUL.FTZ R111, R4, R115 ;  /* 0x00000073046f7220 */ /* 0x000fe20000410000 */
[C---:B------:R-:W-:Y:S01]  /*2ba0*/  FMUL.FTZ R117, R5.reuse, R120 ;  /* 0x0000007805757220 */ /* 0x040fe20000410000 */
[----:B------:R-:W-:Y:S01]  /*2bb0*/  FMUL.FTZ R121, R5, R128 ;  /* 0x0000008005797220 */ /* 0x000fe20000410000 */
[----:B------:R-:W-:Y:S01]  /*2bc0*/  FMUL.FTZ R123, R6, R132 ;  /* 0x00000084067b7220 */ /* 0x000fe20000410000 */
[C---:B------:R-:W-:Y:S01]  /*2bd0*/  FMUL.FTZ R135, R7.reuse, R134 ;  /* 0x0000008607877220 */ /* 0x040fe20000410000 */
[----:B------:R-:W-:Y:S01]  /*2be0*/  STS [R55+0x420], R116 ;  /* 0x0004207437007388 */ /* 0x000fe20000000800 */
[C---:B------:R-:W-:Y:S01]  /*2bf0*/  FFMA.FTZ R114, R7.reuse, R114, R126 ;  /* 0x0000007207727223 */ /* 0x040fe2000001007e */
[----:B0-----:R-:W-:Y:S01]  /*2c00*/  FMUL.FTZ R24, R88, R124 ;  /* 0x0000007c58187220 */ /* 0x001fe20000410000 */
[----:B------:R-:W-:Y:S01]  /*2c10*/  FMUL.FTZ R27, R6, R130 ;  /* 0x00000082061b7220 */ /* 0x000fe20000410000 */
[----:B------:R0:W-:Y:S01]  /*2c20*/  STS [R54+0x4], R111 ;  /* 0x0000046f36007388 */ /* 0x0001e20000000800 */
[C---:B------:R-:W-:Y:S01]  /*2c30*/  FFMA.FTZ R26, R0.reuse, -R2, RZ ;  /* 0x80000002001a7223 */ /* 0x040fe200000100ff */
[----:B------:R-:W-:Y:S01]  /*2c40*/  FMUL.FTZ R137, R7, R24 ;  /* 0x0000001807897220 */ /* 0x000fe20000410000 */
[----:B------:R-:W-:Y:S01]  /*2c50*/  FFMA.FTZ R25, R0, R3, RZ ;  /* 0x0000000300197223 */ /* 0x000fe200000100ff */
[----:B------:R-:W-:Y:S01]  /*2c60*/  STS [R54+0x8], R117 ;  /* 0x0000087536007388 */ /* 0x000fe20000000800 */
[----:B------:R-:W-:Y:S01]  /*2c70*/  FFMA.FTZ R26, R90, -R133, R26 ;  /* 0x800000855a1a7223 */ /* 0x000fe2000001001a */
[----:B------:R-:W-:Y:S01]  /*2c80*/  FFMA.FTZ R133, -R104, R19, R133 ;  /* 0x0000001368857223 */ /* 0x000fe20000010185 */
[----:B------:R-:W-:Y:S01]  /*2c90*/  FFMA.FTZ R25, R90, R131, R25 ;  /* 0x000000835a197223 */ /* 0x000fe20000010019 */
[----:B------:R-:W-:Y:S01]  /*2ca0*/  STS [R54+0xc], R121 ;  /* 0x00000c7936007388 */ /* 0x000fe20000000800 */
[----:B------:R-:W-:Y:S01]  /*2cb0*/  FFMA.FTZ R131, R104, -R18, R131 ;  /* 0x8000001268837223 */ /* 0x000fe20000010083 */
[C---:B------:R-:W-:Y:S01]  /*2cc0*/  FFMA.FTZ R2, -R107.reuse, R17, R2 ;  /* 0x000000116b027223 */ /* 0x040fe20000010102 */
[----:B0-----:R-:W-:Y:S01]  /*2cd0*/  FFMA.FTZ R111, R92, R129, R25 ;  /* 0x000000815c6f7223 */ /* 0x001fe20000010019 */
[----:B------:R0:W-:Y:S01]  /*2ce0*/  STS [R54+0x10], R27 ;  /* 0x0000101b36007388 */ /* 0x0001e20000000800 */
[----:B------:R-:W-:Y:S01]  /*2cf0*/  FFMA.FTZ R129, R106, -R20, R129 ;  /* 0x800000146a817223 */ /* 0x000fe20000010081 */
[----:B------:R-:W-:Y:S01]  /*2d00*/  LEA R126, R96, -R105, 0x1 ;  /* 0x80000069607e7211 */ /* 0x000fe200078e08ff */
[----:B------:R-:W-:Y:S01]  /*2d10*/  FFMA.FTZ R3, R107, -R16, R3 ;  /* 0x800000106b037223 */ /* 0x000fe20000010003 */
[----:B------:R1:W-:Y:S01]  /*2d20*/  STS [R54+0x14], R123 ;  /* 0x0000147b36007388 */ /* 0x0003e20000000800 */
[----:B------:R-:W-:Y:S01]  /*2d30*/  FMUL.FTZ R116, R2, R113 ;  /* 0x0000007102747220 */ /* 0x000fe20000410000 */
[----:B------:R-:W-:-:S02]  /*2d40*/  ISETP.GE.AND P1, PT, R126, 0x1, PT ;  /* 0x000000017e00780c */ /* 0x000fc40003f26270 */
[----:B------:R2:W-:Y:S01]  /*2d50*/  STS [R54+0x18], R135 ;  /* 0x0000188736007388 */ /* 0x0005e20000000800 */
[----:B------:R-:W-:Y:S01]  /*2d60*/  FFMA.FTZ R116, R3, R115, -R116 ;  /* 0x0000007303747223 */ /* 0x000fe20000010874 */
[----:B0-----:R-:W-:Y:S01]  /*2d70*/  FFMA.FTZ R27, R92, -R127, R26 ;  /* 0x8000007f5c1b7223 */ /* 0x001fe2000001001a */
[----:B------:R-:W-:Y:S01]  /*2d80*/  FFMA.FTZ R127, -R106, R21, R127 ;  /* 0x000000156a7f7223 */ /* 0x000fe2000001017f */
[----:B------:R2:W-:Y:S01]  /*2d90*/  STS [R54+0x1c], R137 ;  /* 0x00001c8936007388 */ /* 0x0005e20000000800 */
[----:B------:R-:W-:Y:S01]  /*2da0*/  FADD.FTZ R116, RZ, R116 ;  /* 0x00000074ff747221 */ /* 0x000fe20000010000 */
[----:B------:R-:W-:Y:S01]  /*2db0*/  BAR.SYNC.DEFER_BLOCKING 0x0 ;  /* 0x0000000000007b1d */ /* 0x000fe20000010000 */
[C---:B------:R-:W-:Y:S01]  /*2dc0*/  FMUL.FTZ R26, R127.reuse, R132 ;  /* 0x000000847f1a7220 */ /* 0x040fe20000410000 */
[-C--:B------:R-:W-:Y:S01]  /*2dd0*/  FMUL.FTZ R25, R127, R130.reuse ;  /* 0x000000827f197220 */ /* 0x080fe20000410000 */
[----:B------:R-:W-:Y:S02]  /*2de0*/  ISETP.GE.AND P2, PT, R126, 0x21, PT ;  /* 0x000000217e00780c */ /* 0x000fe40003f46270 */
[----:B------:R-:W-:Y:S01]  /*2df0*/  FFMA.FTZ R130, R129, R130, R26 ;  /* 0x0000008281827223 */ /* 0x000fe2000001001a */
[----:B------:R-:W-:Y:S01]  /*2e00*/  FMUL.FTZ R26, R133, R128 ;  /* 0x00000080851a7220 */ /* 0x000fe20000410000 */
[----:B------:R-:W-:-:S03]  /*2e10*/  FFMA.FTZ R121, R129, R132, -R25 ;  /* 0x0000008481797223 */ /* 0x000fc60000010819 */
[-C--:B------:R-:W-:Y:S01]  /*2e20*/  FFMA.FTZ R25, R131, R120.reuse, R26 ;  /* 0x0000007883197223 */ /* 0x080fe2000001001a */
[----:B------:R-:W-:Y:S01]  /*2e30*/  FMUL.FTZ R26, R2, R115 ;  /* 0x00000073021a7220 */ /* 0x000fe20000410000 */
[----:B------:R-:W-:Y:S01]  /*2e40*/  FMUL.FTZ R120, R133, R120 ;  /* 0x0000007885787220 */ /* 0x000fe20000410000 */
[C---:B------:R-:W-:Y:S02]  /*2e50*/  FFMA.FTZ R115, -R108.reuse, R23, R114 ;  /* 0x000000176c737223 */ /* 0x040fe40000010172 */
[----:B------:R-:W-:Y:S01]  /*2e60*/  FFMA.FTZ R26, R3, R113, R26 ;  /* 0x00000071031a7223 */ /* 0x000fe2000001001a */
[----:B------:R-:W-:Y:S01]  /*2e70*/  FFMA.FTZ R117, R131, R128, -R120 ;  /* 0x0000008083757223 */ /* 0x000fe20000010878 */
[----:B------:R-:W-:Y:S01]  /*2e80*/  FFMA.FTZ R113, R108, -R22, R53 ;  /* 0x800000166c717223 */ /* 0x000fe20000010035 */
[C---:B------:R-:W-:Y:S01]  /*2e90*/  FMUL.FTZ R120, R115.reuse, R24 ;  /* 0x0000001873787220 */ /* 0x040fe20000410000 */
[----:B------:R-:W-:Y:S01]  /*2ea0*/  FADD.FTZ R26, RZ, R26 ;  /* 0x0000001aff1a7221 */ /* 0x000fe20000010000 */
[-C--:B-1----:R-:W-:Y:S01]  /*2eb0*/  FMUL.FTZ R123, R115, R134.reuse ;  /* 0x00000086737b7220 */ /* 0x082fe20000410000 */
[----:B------:R-:W-:Y:S01]  /*2ec0*/  FADD.FTZ R116, R116, R117 ;  /* 0x0000007574747221 */ /* 0x000fe20000010000 */
[C---:B------:R-:W-:Y:S01]  /*2ed0*/  FFMA.FTZ R120, R113.reuse, R134, R120 ;  /* 0x0000008671787223 */ /* 0x040fe20000010078 */
[----:B------:R-:W-:Y:S01]  /*2ee0*/  FADD.FTZ R25, R26, R25 ;  /* 0x000000191a197221 */ /* 0x000fe20000010000 */
[----:B------:R2:W0:Y:S01]  /*2ef0*/  LDS R139, [R63+0x4a0] ;  /* 0x0004a0003f8b7984 */ /* 0x0004220000000800 */
[----:B------:R-:W-:Y:S01]  /*2f00*/  FFMA.FTZ R123, R113, R24, -R123 ;  /* 0x00000018717b7223 */ /* 0x000fe2000001087b */
[----:B------:R-:W-:Y:S01]  /*2f10*/  FADD.FTZ R116, R116, R121 ;  /* 0x0000007974747221 */ /* 0x000fe20000010000 */
[----:B------:R-:W-:Y:S01]  /*2f20*/  FADD.FTZ R25, R25, R130 ;  /* 0x0000008219197221 */ /* 0x000fe20000010000 */
[----:B------:R-:W-:Y:S06]  /*2f30*/  @!P1 BRA `(.L_x_18296) ;  /* 0x0000000000089947 */ /* 0x000fec0003800000 */
[----:B------:R-:W1:Y:S04]  /*2f40*/  LDS R117, [R65+0x420] ;  /* 0x0004200041757984 */ /* 0x000e680000000800 */
[----:B-1----:R1:W-:Y:S02]  /*2f50*/  REDG.E.ADD.F32.FTZ.RN.STRONG.GPU desc[UR16][R50.64], R117 ;  /* 0x00000075320079a6 */ /* 0x0023e4000c12f310 */
.L_x_18296:
[----:B------:R-:W-:Y:S05]  /*2f60*/  BSYNC.RECONVERGENT B0 ;  /* 0x0000000000007941 */ /* 0x000fea0003800200 */
.L_x_18295:
[----:B------:R-:W-:Y:S04]  /*2f70*/  BSSY.RECONVERGENT B0, `(.L_x_18297) ;  /* 0x0000003000007945 */ /* 0x000fe80003800200 */
[----:B------:R-:W-:Y:S05]  /*2f80*/  @!P2 BRA `(.L_x_18298) ;  /* 0x000000000004a947 */ /* 0x000fea0003800000 */
[----:B0-----:R3:W-:Y:S02]  /*2f90*/  REDG.E.ADD.F32.FTZ.RN.STRONG.GPU desc[UR16][R50.64+0x80], R139 ;  /* 0x0000808b320079a6 */ /* 0x0017e4000c12f310 */
.L_x_18298:
[----:B------:R-:W-:Y:S05]  /*2fa0*/  BSYNC.RECONVERGENT B0 ;  /* 0x0000000000007941 */ /* 0x000fea0003800200 */
.L_x_18297:
[----:B-1----:R1:W4:Y:S01]  /*2fb0*/  LDS R117, [R62+0x520] ;  /* 0x000520003e757984 */ /* 0x0023220000000800 */
        /* <DEDUP_REMOVED lines=8> */
[----:B----4-:R1:W-:Y:S02]  /*3040*/  REDG.E.ADD.F32.FTZ.RN.STRONG.GPU desc[UR16][R50.64+0x100], R117 ;  /* 0x00010075320079a6 */ /* 0x0103e4000c12f310 */
.L_x_18300:
[----:B------:R-:W-:Y:S05]  /*3050*/  BSYNC.RECONVERGENT B0 ;  /* 0x0000000000007941 */ /* 0x000fea0003800200 */
.L_x_18299:
[----:B-1--4-:R1:W4:Y:S01]  /*3060*/  LDS R117, [R61+0x5a0] ;  /* 0x0005a0003d757984 */ /* 0x0123220000000800 */
[----:B------:R-:W-:Y:S04]  /*3070*/  BSSY.RECONVERGENT B0, `(.L_x_18301) ;  /* 0x0000003000007945 */ /* 0x000fe80003800200 */
[----:B------:R-:W-:Y:S05]  /*3080*/  @!P1 BRA `(.L_x_18302) ;  /* 0x0000000000049947 */ /* 0x000fea0003800000 */
[----:B----4-:R4:W-:Y:S02]  /*3090*/  REDG.E.ADD.F32.FTZ.RN.STRONG.GPU desc[UR16][R50.64+0x180], R117 ;  /* 0x00018075320079a6 */ /* 0x0109e4000c12f310 */
.L_x_18302:
[----:B------:R-:W-:Y:S05]  /*30a0*/  BSYNC.RECONVERGENT B0 ;  /* 0x0000000000007941 */ /* 0x000fea0003800200 */
.L_x_18301:
[----:B----4-:R4:W0:Y:S01]  /*30b0*/  LDS R117, [R60+0x620] ;  /* 0x000620003c757984 */ /* 0x0108220000000800 */
[----:B------:R-:W-:Y:S04]  /*30c0*/  BSSY.RECONVERGENT B0, `(.L_x_18303) ;  /* 0x0000003000007945 */ /* 0x000fe80003800200 */
[----:B------:R-:W-:Y:S05]  /*30d0*/  @!P2 BRA `(.L_x_18304) ;  /* 0x000000000004a947 */ /* 0x000fea0003800000 */
[----:B0-----:R0:W-:Y:S02]  /*30e0*/  REDG.E.ADD.F32.FTZ.RN.STRONG.GPU desc[UR16][R50.64+0x200], R117 ;  /* 0x00020075320079a6 */ /* 0x0011e4000c12f310 */
.L_x_18304:
[----:B------:R-:W-:Y:S05]  /*30f0*/  BSYNC.RECONVERGENT B0 ;  /* 0x0000000000007941 */ /* 0x000fea0003800200 */
.L_x_18303:
[----:B0-----:R0:W0:Y:S01]  /*3100*/  LDS R117, [R59+0x6a0] ;  /* 0x0006a0003b757984 */ /* 0x0010220000000800 */
[----:B------:R-:W-:Y:S04]  /*3110*/  BSSY.RECONVERGENT B0, `(.L_x_18305) ;  /* 0x0000003000007945 */ /* 0x000fe80003800200 */
[----:B------:R-:W-:Y:S05]  /*3120*/  @!P3 BRA `(.L_x_18306) ;  /* 0x000000000004b947 */ /* 0x000fea0003800000 */
[----:B0-----:R0:W-:Y:S02]  /*3130*/  REDG.E.ADD.F32.FTZ.RN.STRONG.GPU desc[UR16][R50.64+0x280], R117 ;  /* 0x00028075320079a6 */ /* 0x0011e4000c12f310 */
.L_x_18306:
[----:B------:R-:W-:Y:S05]  /*3140*/  BSYNC.RECONVERGENT B0 ;  /* 0x0000000000007941 */ /* 0x000fea0003800200 */
.L_x_18305:
[----:B0-----:R0:W0:Y:S01]  /*3150*/  LDS R117, [R58+0x720] ;  /* 0x000720003a757984 */ /* 0x0010220000000800 */
[----:B------:R-:W-:Y:S04]  /*3160*/  BSSY.RECONVERGENT B0, `(.L_x_18307) ;  /* 0x0000003000007945 */ /* 0x000fe80003800200 */
[----:B------:R-:W-:Y:S05]  /*3170*/  @!P4 BRA `(.L_x_18308) ;  /* 0x000000000004c947 */ /* 0x000fea0003800000 */
[----:B0-----:R0:W-:Y:S02]  /*3180*/  REDG.E.ADD.F32.FTZ.RN.STRONG.GPU desc[UR16][R50.64+0x300], R117 ;  /* 0x00030075320079a6 */ /* 0x0011e4000c12f310 */
.L_x_18308:
[----:B------:R-:W-:Y:S05]  /*3190*/  BSYNC.RECONVERGENT B0 ;  /* 0x0000000000007941 */ /* 0x000fea0003800200 */
.L_x_18307:
[----:B0-----:R0:W0:Y:S01]  /*31a0*/  LDS R117, [R57+0x7a0] ;  /* 0x0007a00039757984 */ /* 0x0010220000000800 */
[----:B------:R-:W-:Y:S01]  /*31b0*/  BSSY.RECONVERGENT B0, `(.L_x_18309) ;  /* 0x0000005000007945 */ /* 0x000fe20003800200 */
[----:B------:R-:W-:Y:S01]  /*31c0*/  FADD.FTZ R24, R25, R120 ;  /* 0x0000007819187221 */ /* 0x000fe20000010000 */
[----:B------:R-:W-:Y:S02]  /*31d0*/  FADD.FTZ R25, R116, R123 ;  /* 0x0000007b74197221 */ /* 0x000fe40000010000 */
[----:B------:R-:W-:Y:S05]  /*31e0*/  @!P5 BRA `(.L_x_18310) ;  /* 0x000000000004d947 */ /* 0x000fea0003800000 */
[----:B0-----:R0:W-:Y:S02]  /*31f0*/  REDG.E.ADD.F32.FTZ.RN.STRONG.GPU desc[UR16][R50.64+0x380], R117 ;  /* 0x00038075320079a6 */ /* 0x0011e4000c12f310 */
.L_x_18310:
[----:B------:R-:W-:Y:S05]  /*3200*/  BSYNC.RECONVERGENT B0 ;  /* 0x0000000000007941 */ /* 0x000fea0003800200 */
.L_x_18309:
[C---:B------:R-:W-:Y:S01]  /*3210*/  FFMA.FTZ R26, R94.reuse, R53, R111 ;  /* 0x000000355e1a7223 */ /* 0x040fe2000001006f */
[----:B------:R-:W-:Y:S01]  /*3220*/  FFMA.FTZ R27, R94, -R114, R27 ;  /* 0x800000725e1b7223 */ /* 0x000fe2000001001b */
[----:B0--3--:R-:W0:Y:S01]  /*3230*/  SHFL.DOWN PT, R51, R24, 0x1, 0x1f ;  /* 0x08201f0018337f89 */ /* 0x009e2200000e0000 */
[----:B------:R-:W-:Y:S01]  /*3240*/  ISETP.GT.AND P1, PT, R95, 0x1e, PT ;  /* 0x0000001e5f00780c */ /* 0x000fe20003f24270 */
[----:B------:R-:W-:Y:S01]  /*3250*/  FMUL.FTZ R23, R23, R124 ;  /* 0x0000007c17177220 */ /* 0x000fe20000410000 */
[----:B------:R-:W-:Y:S01]  /*3260*/  ISETP.GT.AND P2, PT, R95, 0xf, PT ;  /* 0x0000000f5f00780c */ /* 0x000fe20003f44270 */
[----:B------:R-:W3:Y:S01]  /*3270*/  SHFL.DOWN PT, R50, R25, 0x1, 0x1f ;  /* 0x08201f0019327f89 */ /* 0x000ee200000e0000 */
[----:B------:R-:W-:Y:S01]  /*3280*/  BSSY.RECONVERGENT B0, `(.L_x_18311) ;  /* 0x0000047000007945 */ /* 0x000fe20003800200 */
[----:B------:R-:W-:Y:S02]  /*3290*/  FMUL.FTZ R17, R17, R110 ;  /* 0x0000006e11117220 */ /* 0x000fe40000410000 */
[----:B------:R-:W5:Y:S04]  /*32a0*/  SHFL.DOWN PT, R53, R26, 0x1, 0x1f ;  /* 0x08201f001a357f89 */ /* 0x000f6800000e0000 */
[----:B------:R-:W1:Y:S02]  /*32b0*/  SHFL.DOWN PT, R114, R27, 0x1, 0x1f ;  /* 0x08201f001b727f89 */ /* 0x000e6400000e0000 */
[----:B0-----:R-:W-:Y:S01]  /*32c0*/  @!P1 FADD.FTZ R24, R24, R51 ;  /* 0x0000003318189221 */ /* 0x001fe20000010000 */
[----:B---3--:R-:W-:-:S04]  /*32d0*/  @!P1 FADD.FTZ R25, R25, R50 ;  /* 0x0000003219199221 */ /* 0x008fc80000010000 */
[----:B------:R-:W0:Y:S01]  /*32e0*/  SHFL.DOWN PT, R51, R24, 0x2, 0x1f ;  /* 0x08401f0018337f89 */ /* 0x000e2200000e0000 */
[----:B-----5:R-:W-:-:S03]  /*32f0*/  @!P1 FADD.FTZ R26, R26, R53 ;  /* 0x000000351a1a9221 */ /* 0x020fc60000010000 */
[----:B------:R-:W3:Y:S01]  /*3300*/  SHFL.DOWN PT, R50, R25, 0x2, 0x1f ;  /* 0x08401f0019327f89 */ /* 0x000ee200000e0000 */
[----:B-1----:R-:W-:-:S03]  /*3310*/  @!P1 FADD.FTZ R27, R27, R114 ;  /* 0x000000721b1b9221 */ /* 0x002fc60000010000 */
[----:B------:R-:W1:Y:S01]  /*3320*/  SHFL.DOWN PT, R53, R26, 0x2, 0x1f ;  /* 0x08401f001a357f89 */ /* 0x000e6200000e0000 */
[----:B------:R-:W-:-:S03]  /*3330*/  ISETP.GT.AND P1, PT, R95, 0x1d, PT ;  /* 0x0000001d5f00780c */ /* 0x000fc60003f24270 */
[----:B------:R-:W5:Y:S10]  /*3340*/  SHFL.DOWN PT, R114, R27, 0x2, 0x1f ;  /* 0x08401f001b727f89 */ /* 0x000f7400000e0000 */
[----:B0-----:R-:W-:Y:S01]  /*3350*/  @!P1 FADD.FTZ R24, R24, R51 ;  /* 0x0000003318189221 */ /* 0x001fe20000010000 */
[----:B------:R-:W-:Y:S01]  /*3360*/  FMUL.FTZ R51, R49, R124 ;  /* 0x0000007c31337220 */ /* 0x000fe20000410000 */
[----:B---3--:R-:W-:-:S03]  /*3370*/  @!P1 FADD.FTZ R25, R25, R50 ;  /* 0x0000003219199221 */ /* 0x008fc60000010000 */
[----:B------:R-:W-:Y:S01]  /*3380*/  FFMA.FTZ R116, R48, R125, R51 ;  /* 0x0000007d30747223 */ /* 0x000fe20000010033 */
[----:B------:R-:W-:Y:S01]  /*3390*/  FMUL.FTZ R51, R49, R52 ;  /* 0x0000003431337220 */ /* 0x000fe20000410000 */
[----:B-1----:R-:W-:Y:S01]  /*33a0*/  @!P1 FADD.FTZ R26, R26, R53 ;  /* 0x000000351a1a9221 */ /* 0x002fe20000010000 */
[----:B------:R-:W0:Y:S01]  /*33b0*/  SHFL.DOWN PT, R50, R25, 0x4, 0x1f ;  /* 0x08801f0019327f89 */ /* 0x000e2200000e0000 */
[----:B-----5:R-:W-:-:S03]  /*33c0*/  @!P1 FADD.FTZ R27, R27, R114 ;  /* 0x000000721b1b9221 */ /* 0x020fc60000010000 */
[----:B------:R-:W1:Y:S01]  /*33d0*/  SHFL.DOWN PT, R53, R24, 0x4, 0x1f ;  /* 0x08801f0018357f89 */ /* 0x000e6200000e0000 */
[----:B------:R-:W-:Y:S01]  /*33e0*/  ISETP.GT.AND P1, PT, R95, 0x1b, PT ;  /* 0x0000001b5f00780c */ /* 0x000fe20003f24270 */
[-C--:B------:R-:W-:Y:S01]  /*33f0*/  FFMA.FTZ R114, R22, R125.reuse, R23 ;  /* 0x0000007d16727223 */ /* 0x080fe20000010017 */
[C---:B------:R-:W-:Y:S01]  /*3400*/  FMUL.FTZ R23, R49.reuse, R125 ;  /* 0x0000007d31177220 */ /* 0x040fe20000410000 */
[----:B------:R-:W3:Y:S03]  /*3410*/  SHFL.DOWN PT, R111, R26, 0x4, 0x1f ;  /* 0x08801f001a6f7f89 */ /* 0x000ee600000e0000 */
[----:B------:R-:W-:Y:S01]  /*3420*/  FFMA.FTZ R124, R48, R124, -R23 ;  /* 0x0000007c307c7223 */ /* 0x000fe20000010817 */
[----:B------:R-:W5:Y:S01]  /*3430*/  SHFL.DOWN PT, R120, R27, 0x4, 0x1f ;  /* 0x08801f001b787f89 */ /* 0x000f6200000e0000 */
[----:B------:R-:W-:Y:S02]  /*3440*/  FMUL.FTZ R23, R49, R122 ;  /* 0x0000007a31177220 */ /* 0x000fe40000410000 */
[----:B------:R-:W-:-:S02]  /*3450*/  FMUL.FTZ R124, R115, R124 ;  /* 0x0000007c737c7220 */ /* 0x000fc40000410000 */
[CC--:B------:R-:W-:Y:S01]  /*3460*/  FFMA.FTZ R22, R48.reuse, R52.reuse, -R23 ;  /* 0x0000003430167223 */ /* 0x0c0fe20000010817 */
[----:B------:R-:W-:Y:S01]  /*3470*/  FMUL.FTZ R23, R21, R52 ;  /* 0x0000003415177220 */ /* 0x000fe20000410000 */
[----:B------:R-:W-:Y:S01]  /*3480*/  FMUL.FTZ R21, R49, R119 ;  /* 0x0000007731157220 */ /* 0x000fe20000410000 */
[----:B------:R-:W-:Y:S01]  /*3490*/  FFMA.FTZ R116, R113, R116, R124 ;  /* 0x0000007471747223 */ /* 0x000fe2000001007c */
[----:B------:R-:W-:Y:S02]  /*34a0*/  FMUL.FTZ R52, R127, R22 ;  /* 0x000000167f347220 */ /* 0x000fe40000410000 */
[C---:B------:R-:W-:Y:S01]  /*34b0*/  FFMA.FTZ R22, R48.reuse, R118, -R21 ;  /* 0x0000007630167223 */ /* 0x040fe20000010815 */
[----:B0-----:R-:W-:Y:S01]  /*34c0*/  @!P1 FADD.FTZ R25, R25, R50 ;  /* 0x0000003219199221 */ /* 0x001fe20000010000 */
[-C--:B------:R-:W-:Y:S01]  /*34d0*/  FFMA.FTZ R50, R48, R122.reuse, R51 ;  /* 0x0000007a30327223 */ /* 0x080fe20000010033 */
[----:B------:R-:W-:Y:S01]  /*34e0*/  FFMA.FTZ R51, R20, R122, R23 ;  /* 0x0000007a14337223 */ /* 0x000fe20000010017 */
[-C--:B------:R-:W-:Y:S01]  /*34f0*/  FMUL.FTZ R21, R19, R118.reuse ;  /* 0x0000007613157220 */ /* 0x080fe20000410000 */
[----:B-1----:R-:W-:Y:S01]  /*3500*/  @!P1 FADD.FTZ R24, R24, R53 ;  /* 0x0000003518189221 */ /* 0x002fe20000010000 */
[C---:B------:R-:W-:Y:S01]  /*3510*/  FMUL.FTZ R23, R49.reuse, R118 ;  /* 0x0000007631177220 */ /* 0x040fe20000410000 */
[C---:B------:R-:W-:Y:S01]  /*3520*/  FMUL.FTZ R19, R49.reuse, R109 ;  /* 0x0000006d31137220 */ /* 0x040fe20000410000 */
[----:B------:R-:W-:Y:S01]  /*3530*/  FMUL.FTZ R20, R49, R110 ;  /* 0x0000006e31147220 */ /* 0x000fe20000410000 */
[----:B---3--:R-:W-:Y:S01]  /*3540*/  @!P1 FADD.FTZ R26, R26, R111 ;  /* 0x0000006f1a1a9221 */ /* 0x008fe20000010000 */
[----:B------:R-:W0:Y:S01]  /*3550*/  SHFL.DOWN PT, R53, R24, 0x8, 0x1f ;  /* 0x09001f0018357f89 */ /* 0x000e2200000e0000 */
[----:B------:R-:W-:Y:S01]  /*3560*/  FFMA.FTZ R129, R129, R50, R52 ;  /* 0x0000003281817223 */ /* 0x000fe20000010034 */
[----:B------:R-:W-:Y:S01]  /*3570*/  FMUL.FTZ R50, R133, R22 ;  /* 0x0000001685327220 */ /* 0x000fe20000410000 */
[----:B-----5:R-:W-:Y:S01]  /*3580*/  @!P1 FADD.FTZ R27, R27, R120 ;  /* 0x000000781b1b9221 */ /* 0x020fe20000010000 */
[----:B------:R-:W1:Y:S01]  /*3590*/  SHFL.DOWN PT, R111, R26, 0x8, 0x1f ;  /* 0x09001f001a6f7f89 */ /* 0x000e6200000e0000 */
[----:B------:R-:W-:Y:S01]  /*35a0*/  ISETP.GT.AND P1, PT, R95, 0x17, PT ;  /* 0x000000175f00780c */ /* 0x000fe20003f24270 */
[C---:B------:R-:W-:Y:S01]  /*35b0*/  FFMA.FTZ R19, R48.reuse, R110, -R19 ;  /* 0x0000006e30137223 */ /* 0x040fe20000010813 */
[C---:B------:R-:W-:Y:S01]  /*35c0*/  FFMA.FTZ R22, R48.reuse, R119, R23 ;  /* 0x0000007730167223 */ /* 0x040fe20000010017 */
[----:B------:R-:W3:Y:S01]  /*35d0*/  SHFL.DOWN PT, R120, R25, 0x8, 0x1f ;  /* 0x09001f0019787f89 */ /* 0x000ee200000e0000 */
[----:B------:R-:W-:-:S03]  /*35e0*/  FFMA.FTZ R20, R48, R109, R20 ;  /* 0x0000006d30147223 */ /* 0x000fc60000010014 */
[----:B------:R-:W5:Y:S06]  /*35f0*/  SHFL.DOWN PT, R126, R27, 0x8, 0x1f ;  /* 0x09001f001b7e7f89 */ /* 0x000f6c00000e0000 */
        /* <DEDUP_REMOVED lines=11> */
[----:B------:R-:W-:Y:S01]  /*36b0*/  FADD.FTZ R25, R25, R48 ;  /* 0x0000003019197221 */ /* 0x000fe20000010000 */
[----:B---3--:R-:W-:Y:S01]  /*36c0*/  FADD.FTZ R26, R26, R49 ;  /* 0x000000311a1a7221 */ /* 0x008fe20000010000 */
[----:B------:R-:W-:-:S09]  /*36d0*/  FADD.FTZ R27, R27, R52 ;  /* 0x000000341b1b7221 */ /* 0x000fd20000010000 */
[----:B------:R0:W-:Y:S02]  /*36e0*/  @!P1 STS.128 [UR6+0x850], R24 ;  /* 0x00085018ff009988 */ /* 0x0001e40008000c06 */
.L_x_18312:
[----:B------:R-:W-:Y:S05]  /*36f0*/  BSYNC.RECONVERGENT B0 ;  /* 0x0000000000007941 */ /* 0x000fea0003800200 */
.L_x_18311:
        /* <DEDUP_REMOVED lines=31> */
.L_x_18314:
[----:B------:R-:W-:Y:S05]  /*38f0*/  BSYNC.RECONVERGENT B0 ;  /* 0x0000000000007941 */ /* 0x000fea0003800200 */
.L_x_18313:
[----:B------:R-:W-:-:S04]  /*3900*/  UIADD3 UR4, UPT, UPT, UR4, 0x1, URZ ;  /* 0x0000000104047890 */ /* 0x000fc8000fffe0ff */
[----:B------:R-:W-:-:S09]  /*3910*/  UISETP.GE.AND UP0, UPT, UR4, UR9, UPT ;  /* 0x000000090400728c */ /* 0x000fd2000bf06270 */
[----:B------:R-:W-:Y:S05]  /*3920*/  BRA.U !UP0, `(.L_x_18315) ;  /* 0xffffffd508b87547 */ /* 0x000fea000b83ffff */
.L_x_18281:
[----:B------:R-:W-:Y:S01]  /*3930*/  BAR.SYNC.DEFER_BLOCKING 0x0 ;  /* 0x0000000000007b1d */ /* 0x000fe20000010000 */
[----:B------:R-:W-:Y:S02]  /*3940*/  SHF.L.U32 R16, R84, 0x7, RZ ;  /* 0x0000000754107819 */ /* 0x000fe400000006ff */
[----:B------:R-:W-:Y:S02]  /*3950*/  IADD3 R70, P1, PT, R70, -0x400, RZ ;  /* 0xfffffc0046467810 */ /* 0x000fe40007f3e0ff */
[----:B------:R-:W-:-:S03]  /*3960*/  SHF.R.S32.HI R17, RZ, 0x1f, R16 ;  /* 0x0000001fff117819 */ /* 0x000fc60000011410 */
[----:B------:R-:W5:Y:S01]  /*3970*/  LDC.64 R18, c[0x0][0x4f8] ;  /* 0x00013e00ff127b82 */ /* 0x000f620000000a00 */
[----:B------:R-:W0:Y:S01]  /*3980*/  LDCU.64 UR6, c[0x0][0x500] ;  /* 0x0000a000ff0677ac */ /* 0x000e220008000a00 */
        /* <DEDUP_REMOVED lines=11> */
[----:B-----5:R-:W-:-:S04]  /*3a40*/  IMAD.WIDE.U32 R2, R18, UR18, R16 ;  /* 0x0000001212027c25 */ /* 0x020fc8000f8e0010 */
[----:B------:R-:W-:Y:S02]  /*3a50*/  IMAD R3, R19, UR18, R3 ;  /* 0x0000001213037c24 */ /* 0x000fe4000f8e0203 */
[----:B------:R-:W5:Y:S01]  /*3a60*/  LDC.64 R18, c[0x0][0x518] ;  /* 0x00014600ff127b82 */ /* 0x000f620000000a00 */
[----:B0-----:R-:W-:-:S04]  /*3a70*/  IMAD.WIDE.U32 R2, R93, UR6, R2 ;  /* 0x000000065d027c25 */ /* 0x001fc8000f8e0002 */
[----:B------:R-:W-:Y:S01]  /*3a80*/  IMAD R0, R93, UR7, R3 ;  /* 0x000000075d007c24 */ /* 0x000fe2000f8e0203 */
[C---:B-1----:R-:W-:Y:S01]  /*3a90*/  LEA R12, P0, R2.reuse, R20, 0x2 ;  /* 0x00000014020c7211 */ /* 0x042fe200078010ff */
[----:B------:R-:W0:Y:S03]  /*3aa0*/  LDCU.64 UR6, c[0x0][0x520] ;  /* 0x0000a400ff0677ac */ /* 0x000e260008000a00 */
[----:B------:R-:W-:Y:S02]  /*3ab0*/  LEA.HI.X R13, R2, R21, R0, 0x2, P0 ;  /* 0x00000015020d7211 */ /* 0x000fe400000f1400 */
[----:B------:R-:W1:Y:S01]  /*3ac0*/  LDC.64 R20, c[0x0][0x560] ;  /* 0x00015800ff147b82 */ /* 0x000e620000000a00 */
[----:B------:R-:W-:-:S04]  /*3ad0*/  IMAD.WIDE.U32 R2, R64, 0x10, R12 ;  /* 0x0000001040027825 */ /* 0x000fc800078e000c */
[----:B-----5:R-:W-:-:S04]  /*3ae0*/  IMAD.WIDE.U32 R16, R18, UR18, R16 ;  /* 0x0000001212107c25 */ /* 0x020fc8000f8e0010 */
        /* <DEDUP_REMOVED lines=19> */
.L_x_18280:
        /* <DEDUP_REMOVED lines=34> */
.L_x_18318:
[----:B------:R-:W-:Y:S05]  /*3e40*/  BSYNC.RECONVERGENT B0 ;  /* 0x0000000000007941 */ /* 0x000fea0003800200 */
.L_x_18317:
        /* <DEDUP_REMOVED lines=26> */
.L_x_18320:
[----:B------:R-:W-:Y:S05]  /*3ff0*/  BSYNC.RECONVERGENT B0 ;  /* 0x0000000000007941 */ /* 0x000fea0003800200 */
.L_x_18319:
        /* <DEDUP_REMOVED lines=13> */
.L_x_18322:
        /* <DEDUP_REMOVED lines=27> */
.L_x_18321:
[----:B------:R-:W-:Y:S05]  /*4280*/  EXIT ;  /* 0x000000000000794d */ /* 0x000fea0003800000 */
.L_x_18323:
        /* <DEDUP_REMOVED lines=15> */
.L_x_18808:


//--------------------- .text._Z25selective_scan_bwd_kernelI32Selective_Scan_bwd_kernel_traitsILi32ELi4ELb1ELb1ELb0ELb0ELb1EfN3c107complexIfEEEEv12SSMParamsBwd --------------------------
	.section	.text._Z25selective_scan_bwd_kernelI32Selective_Scan_bwd_kernel_traitsILi32ELi4ELb1ELb1ELb0ELb0ELb1EfN3c107complexIfEEEEv12SSMParamsBwd,"ax",@progbits
	.align	128
        .global         _Z25selective_scan_bwd_kernelI32Selective_Scan_bwd_kernel_traitsILi32ELi4ELb1ELb1ELb0ELb0ELb1EfN3c107complexIfEEEEv12SSMParamsBwd
        .type           _Z25selective_scan_bwd_kernelI32Selective_Scan_bwd_kernel_traitsILi32ELi4ELb1ELb1ELb0ELb0ELb1EfN3c107complexIfEEEEv12SSMParamsBwd,@function
        .size           _Z25selective_scan_bwd_kernelI32Selective_Scan_bwd_kernel_traitsILi32ELi4ELb1ELb1ELb0ELb0ELb1EfN3c107complexIfEEEEv12SSMParamsBwd,(.L_x_18809 - _Z25selective_scan_bwd_kernelI32Selective_Scan_bwd_kernel_traitsILi32ELi4ELb1ELb1ELb0ELb0ELb1EfN3c107complexIfEEEEv12SSMParamsBwd)
        .other          _Z25selective_scan_bwd_kernelI32Selective_Scan_bwd_kernel_traitsILi32ELi4ELb1ELb1ELb0ELb0ELb1EfN3c107complexIfEEEEv12SSMParamsBwd,@"STO_CUDA_ENTRY STV_DEFAULT"
_Z25selective_scan_bwd_kernelI32Selective_Scan_bwd_kernel_traitsILi32ELi4ELb1ELb1ELb0ELb0ELb1EfN3c107complexIfEEEEv12SSMParamsBwd:
.text._Z25selective_scan_bwd_kernelI32Selective_Scan_bwd_kernel_traitsILi32ELi4ELb1ELb1ELb0ELb0ELb1EfN3c107complexIfEEEEv12SSMParamsBwd:
        /* <DEDUP_REMOVED lines=54> */
[----:B---3--:R-:W-:Y:S02]  /*0360*/  ISETP.NE.U32.AND P0, PT, R4, RZ, PT ;  /* 0x000000ff0400720c */ /* 0x008fe40003f05070 */
[----:B------:R-:W-:Y:S01]  /*0370*/  MOV R11, R7 ;  /* 0x00000007000b7202 */ /* 0x000fe20000000f00 */
[----:B------:R-:W-:Y:S01]  /*0380*/  UIMAD UR6, UR18, UR9, UR5 ;  /* 0x00000009120672a4 */ /* 0x000fe2000f8e0205 */
[----:B------:R-:W-:Y:S02]  /*0390*/  ISETP.NE.AND.EX P0, PT, R5, RZ, PT, P0 ;  /* 0x000000ff0500720c */ /* 0x000fe40003f05300 */
[----:B------:R-:W-:Y:S02]  /*03a0*/  @!P2 IADD3 R11, PT, PT, -R11, RZ, RZ ;  /* 0x000000ff0b0ba210 */ /* 0x000fe40007ffe1ff */
[----:B------:R-:W-:-:S02]  /*03b0*/  @!P1 LOP3.LUT R11, RZ, R8, RZ, 0x33, !PT ;  /* 0x00000008ff0b9212 */ /* 0x000fc400078e33ff */
[----:B------:R-:W-:Y:S02]  /*03c0*/  MOV R2, UR4 ;  /* 0x0000000400027c02 */ /* 0x000fe40008000f00 */
[----:B------:R-:W-:Y:S02]  /*03d0*/  SHF.R.S32.HI R9, RZ, 0x1f, R11 ;  /* 0x0000001fff097819 */ /* 0x000fe4000001140b */
[----:B------:R-:W-:Y:S01]  /*03e0*/  MOV R3, UR5 ;  /* 0x0000000500037c02 */ /* 0x000fe20008000f00 */
[----:B------:R-:W-:Y:S01]  /*03f0*/  UIMAD.WIDE.U32 UR4, UR18, UR12, URZ ;  /* 0x0000000c120472a5 */ /* 0x000fe2000f8e00ff */
[----:B------:R-:W-:Y:S01]  /*0400*/  MOV R3, UR6 ;  /* 0x0000000600037c02 */ /* 0x000fe20008000f00 */
[-C--:B------:R-:W-:Y:S01]  /*0410*/  IMAD R0, R9, R66.reuse, RZ ;  /* 0x0000004209007224 */ /* 0x080fe200078e02ff */
[----:B------:R-:W3:Y:S01]  /*0420*/  @P0 LDC R12, c[0x0][0x384] ;  /* 0x0000e100ff0c0b82 */ /* 0x000ee20000000800 */
[----:B------:R-:W-:Y:S01]  /*0430*/  UIMAD UR6, UR18, UR13, UR5 ;  /* 0x0000000d120672a4 */ /* 0x000fe2000f8e0205 */
[----:B------:R-:W-:Y:S01]  /*0440*/  IMAD.WIDE.U32 R6, R11, R66, RZ ;  /* 0x000000420b067225 */ /* 0x000fe200078e00ff */
[----:B------:R-:W-:-:S03]  /*0450*/  MOV R5, UR5 ;  /* 0x0000000500057c02 */ /* 0x000fc60008000f00 */
[----:B------:R-:W-:Y:S01]  /*0460*/  IMAD R67, R11, R67, R0 ;  /* 0x000000430b437224 */ /* 0x000fe200078e0200 */
[----:B------:R-:W-:Y:S01]  /*0470*/  MOV R4, UR4 ;  /* 0x0000000400047c02 */ /* 0x000fe20008000f00 */
[----:B------:R-:W-:Y:S01]  /*0480*/  IMAD.WIDE.U32 R2, R75, UR10, R2 ;  /* 0x0000000a4b027c25 */ /* 0x000fe2000f8e0002 */
[----:B------:R-:W-:Y:S02]  /*0490*/  MOV R5, UR6 ;  /* 0x0000000600057c02 */ /* 0x000fe40008000f00 */
[----:B------:R-:W-:Y:S02]  /*04a0*/  IADD3 R67, PT, PT, R7, R67, RZ ;  /* 0x0000004307437210 */ /* 0x000fe40007ffe0ff */
[----:B------:R-:W-:Y:S01]  /*04b0*/  MOV R66, R6 ;  /* 0x0000000600427202 */ /* 0x000fe20000000f00 */
[----:B--2---:R-:W-:Y:S01]  /*04c0*/  IMAD.WIDE.U32 R6, R14, UR18, RZ ;  /* 0x000000120e067c25 */ /* 0x004fe2000f8e00ff */
[----:B------:R-:W2:Y:S01]  /*04d0*/  LDCU.64 UR6, c[0x0][0x498] ;  /* 0x00009300ff0677ac */ /* 0x000ea20008000a00 */
[----:B-1----:R-:W-:-:S02]  /*04e0*/  SHF.R.U32.HI R0, RZ, 0x1, R19 ;  /* 0x00000001ff007819 */ /* 0x002fc40000011613 */
[C---:B------:R-:W-:Y:S01]  /*04f0*/  IMAD R13, R75.reuse, UR11, R3 ;  /* 0x0000000b4b0d7c24 */ /* 0x040fe2000f8e0203 */
[----:B------:R-:W-:Y:S01]  /*0500*/  SHF.R.U64 R3, R18, 0x1, R19 ;  /* 0x0000000112037819 */ /* 0x000fe20000001213 */
[----:B------:R-:W-:Y:S01]  /*0510*/  IMAD.WIDE.U32 R4, R75, UR14, R4 ;  /* 0x0000000e4b047c25 */ /* 0x000fe2000f8e0004 */
[----:B------:R-:W1:Y:S03]  /*0520*/  @P0 LDC R19, c[0x0][0x38c] ;  /* 0x0000e300ff130b82 */ /* 0x000e660000000800 */
[----:B------:R-:W-:Y:S02]  /*0530*/  IMAD R7, R15, UR18, R7 ;  /* 0x000000120f077c24 */ /* 0x000fe4000f8e0207 */
[----:B------:R-:W-:Y:S02]  /*0540*/  IMAD R10, R9, R16, RZ ;  /* 0x00000010090a7224 */ /* 0x000fe400078e02ff */
[----:B------:R-:W-:Y:S01]  /*0550*/  IMAD R61, R75, UR15, R5 ;  /* 0x0000000f4b3d7c24 */ /* 0x000fe2000f8e0205 */
[----:B------:R-:W4:Y:S01]  /*0560*/  LDC.64 R14, c[0x0][0x4a8] ;  /* 0x00012a00ff0e7b82 */ /* 0x000f220000000a00 */
[----:B------:R-:W-:-:S04]  /*0570*/  IMAD.WIDE.U32 R66, R3, UR18, R66 ;  /* 0x0000001203427c25 */ /* 0x000fc8000f8e0042 */
[----:B------:R-:W-:-:S04]  /*0580*/  IMAD.WIDE.U32 R8, R11, R16, R6 ;  /* 0x000000100b087225 */ /* 0x000fc800078e0006 */
[----:B------:R-:W-:Y:S01]  /*0590*/  IMAD R5, R11, R17, R10 ;  /* 0x000000110b057224 */ /* 0x000fe200078e020a */
[----:B------:R-:W4:Y:S01]  /*05a0*/  @P0 LDC.64 R6, c[0x0][0x480] ;  /* 0x00012000ff060b82 */ /* 0x000f220000000a00 */
[----:B------:R-:W-:Y:S01]  /*05b0*/  IMAD R3, R0, UR18, RZ ;  /* 0x0000001200037c24 */ /* 0x000fe2000f8e02ff */
[----:B------:R-:W-:-:S06]  /*05c0*/  LEA R68, P1, R66, R68, 0x3 ;  /* 0x0000004442447211 */ /* 0x000fcc00078218ff */
[----:B------:R-:W4:Y:S01]  /*05d0*/  LDC.64 R16, c[0x0][0x460] ;  /* 0x00011800ff107b82 */ /* 0x000f220000000a00 */
[----:B------:R-:W-:Y:S01]  /*05e0*/  IADD3 R0, PT, PT, R67, R3, RZ ;  /* 0x0000000343007210 */ /* 0x000fe20007ffe0ff */
[----:B--2---:R-:W-:Y:S01]  /*05f0*/  UIMAD.WIDE.U32 UR4, UR18, UR6, URZ ;  /* 0x00000006120472a5 */ /* 0x004fe2000f8e00ff */
[C---:B0-----:R-:W-:Y:S02]  /*0600*/  LEA R3, R21.reuse, 0xffffff00, 0x8 ;  /* 0xffffff0015037811 */ /* 0x041fe400078e40ff */
[----:B------:R-:W-:Y:S01]  /*0610*/  LEA.HI.X R66, R66, R69, R0, 0x3, P1 ;  /* 0x0000004542427211 */ /* 0x000fe200008f1c00 */
[----:B---3--:R-:W-:Y:S01]  /*0620*/  @P0 IMAD R0, R12, UR18, R75 ;  /* 0x000000120c000c24 */ /* 0x008fe2000f8e024b */
[----:B------:R-:W-:Y:S01]  /*0630*/  UIMAD UR5, UR18, UR7, UR5 ;  /* 0x00000007120572a4 */ /* 0x000fe2000f8e0205 */
[----:B------:R-:W-:Y:S02]  /*0640*/  LEA R11, R21, 0xffffff80, 0x7 ;  /* 0xffffff80150b7811 */ /* 0x000fe400078e38ff */
[----:B------:R-:W-:Y:S01]  /*0650*/  @P0 IMAD R0, R0, R21, RZ ;  /* 0x0000001500000224 */ /* 0x000fe200078e02ff */
[----:B------:R-:W-:-:S02]  /*0660*/  IADD3 R56, PT, PT, R9, R5, RZ ;  /* 0x0000000509387210 */ /* 0x000fc40007ffe0ff */
[----:B------:R-:W-:Y:S01]  /*0670*/  IADD3 R8, P4, PT, R3, R8, RZ ;  /* 0x0000000803087210 */ /* 0x000fe20007f9e0ff */
[----:B-1----:R-:W-:Y:S01]  /*0680*/  @P0 IMAD R5, R0, R19, RZ ;  /* 0x0000001300050224 */ /* 0x002fe200078e02ff */
[----:B------:R-:W-:Y:S02]  /*0690*/  ISETP.GE.AND P1, PT, R21, 0x1, PT ;  /* 0x000000011500780c */ /* 0x000fe40003f26270 */
[----:B------:R-:W-:Y:S02]  /*06a0*/  IADD3 R63, P2, PT, R11, R2, RZ ;  /* 0x000000020b3f7210 */ /* 0x000fe40007f5e0ff */
[----:B------:R-:W-:Y:S01]  /*06b0*/  LEA.HI.X.SX32 R56, R3, R56, 0x1, P4 ;  /* 0x0000003803387211 */ /* 0x000fe200020f0eff */
[----:B----4-:R-:W-:Y:S01]  /*06c0*/  IMAD.WIDE.U32 R2, R75, R58, UR4 ;  /* 0x000000044b027e25 */ /* 0x010fe2000f8e003a */
[----:B------:R-:W-:Y:S02]  /*06d0*/  SHF.R.S32.HI R0, RZ, 0x1f, R11 ;  /* 0x0000001fff007819 */ /* 0x000fe4000001140b */
[----:B------:R-:W-:Y:S01]  /*06e0*/  IADD3 R4, P3, PT, R11, R4, RZ ;  /* 0x000000040b047210 */ /* 0x000fe20007f7e0ff */
[----:B------:R-:W-:Y:S01]  /*06f0*/  IMAD R59, R75, R59, R3 ;  /* 0x0000003b4b3b7224 */ /* 0x000fe200078e0203 */
[----:B------:R-:W-:-:S02]  /*0700*/  IADD3.X R10, PT, PT, R0, R13, RZ, P2, !PT ;  /* 0x0000000d000a7210 */ /* 0x000fc400017fe4ff */
[----:B------:R-:W-:Y:S02]  /*0710*/  LEA R62, P2, R63, R16, 0x2 ;  /* 0x000000103f3e7211 */ /* 0x000fe400078410ff */
[----:B------:R-:W-:Y:S02]  /*0720*/  CS2R R18, SRZ ;  /* 0x0000000000127805 */ /* 0x000fe4000001ff00 */
[----:B------:R-:W-:Y:S01]  /*0730*/  IADD3 R2, P4, PT, R11, R2, RZ ;  /* 0x000000020b027210 */ /* 0x000fe20007f9e0ff */
[----:B------:R-:W-:Y:S01]  /*0740*/  @P0 IMAD.WIDE R18, R5, 0x10, R6 ;  /* 0x0000001005120825 */ /* 0x000fe200078e0206 */
[C---:B------:R-:W-:Y:S02]  /*0750*/  IADD3.X R61, PT, PT, R0.reuse, R61, RZ, P3, !PT ;  /* 0x0000003d003d7210 */ /* 0x040fe40001ffe4ff */
[----:B------:R-:W-:Y:S01]  /*0760*/  LEA.HI.X R63, R63, R17, R10, 0x2, P2 ;  /* 0x000000113f3f7211 */ /* 0x000fe200010f140a */
[----:B------:R-:W-:Y:S01]  /*0770*/  IMAD.WIDE.U32 R16, R75, R14, RZ ;  /* 0x0000000e4b107225 */ /* 0x000fe200078e00ff */
[----:B------:R-:W-:-:S02]  /*0780*/  IADD3.X R59, PT, PT, R0, R59, RZ, P4, !PT ;  /* 0x0000003b003b7210 */ /* 0x000fc400027fe4ff */
[----:B------:R-:W-:Y:S02]  /*0790*/  LEA R60, P0, R4, R22, 0x2 ;  /* 0x00000016043c7211 */ /* 0x000fe400078010ff */
[----:B------:R-:W-:Y:S02]  /*07a0*/  LEA R58, P2, R2, R24, 0x2 ;  /* 0x00000018023a7211 */ /* 0x000fe400078410ff */
[----:B------:R-:W-:Y:S01]  /*07b0*/  LEA R57, P3, R8, R26, 0x2 ;  /* 0x0000001a08397211 */ /* 0x000fe200078610ff */
        /* <DEDUP_REMOVED lines=28> */
[----:B------:R-:W-:Y:S02]  /*0980*/  SHF.L.U32 R55, R64, 0x3, RZ ;  /* 0x0000000340377819 */ /* 0x000fe400000006ff */
        /* <DEDUP_REMOVED lines=25> */
.L_x_18361:
[----:B------:R-:W-:Y:S01]  /*0b20*/  BAR.SYNC.DEFER_BLOCKING 0x0 ;  /* 0x0000000000007b1d */ /* 0x000fe20000010000 */
[----:B------:R-:W-:-:S07]  /*0b30*/  IMAD.WIDE.U32 R24, R51, 0x10, R62 ;  /* 0x0000001033187825 */ /* 0x000fce00078e003e */
[----:B0-----:R-:W0:Y:S01]  /*0b40*/  S2UR UR6, SR_CgaCtaId ;  /* 0x00000000000679c3 */ /* 0x001e220000008800 */
[----:B------:R-:W1:Y:S01]  /*0b50*/  S2R R77, SR_LANEID ;  /* 0x00000000004d7919 */ /* 0x000e620000000000 */
[----:B------:R-:W-:Y:S01]  /*0b60*/  UMOV UR4, 0x400 ;  /* 0x0000040000047882 */ /* 0x000fe20000000000 */
[----:B------:R-:W-:-:S04]  /*0b70*/  IMAD.WIDE.U32 R8, R51, 0x10, R60 ;  /* 0x0000001033087825 */ /* 0x000fc800078e003c */
[----:B------:R-:W-:Y:S01]  /*0b80*/  IMAD.WIDE.U32 R28, R51, 0x10, R58 ;  /* 0x00000010331c7825 */ /* 0x000fe200078e003a */
[----:B--2---:R-:W2:Y:S01]  /*0b90*/  LDC.64 R30, c[0x0][0x410] ;  /* 0x00010400ff1e7b82 */ /* 0x004ea20000000a00 */
[----:B------:R-:W-:Y:S01]  /*0ba0*/  IADD3 R76, PT, PT, R54, -0x1, RZ ;  /* 0xffffffff364c7810 */ /* 0x000fe20007ffe0ff */
[----:B------:R-:W3:Y:S06]  /*0bb0*/  LDCU.64 UR8, c[0x0][0x490] ;  /* 0x00009200ff0877ac */ /* 0x000eec0008000a00 */
[----:B----4-:R-:W4:Y:S01]  /*0bc0*/  LDC.64 R32, c[0x0][0x418] ;  /* 0x00010600ff207b82 */ /* 0x010f220000000a00 */
[----:B------:R-:W2:Y:S01]  /*0bd0*/  LDG.E.128 R24, desc[UR16][R24.64] ;  /* 0x0000001018187981 */ /* 0x000ea2000c1e1d00 */
[----:B0-----:R-:W-:-:S06]  /*0be0*/  ULEA UR4, UR6, UR4, 0x18 ;  /* 0x0000000406047291 */ /* 0x001fcc000f8ec0ff */
[----:B------:R-:W0:Y:S01]  /*0bf0*/  LDC.64 R34, c[0x0][0x488] ;  /* 0x00012200ff227b82 */ /* 0x000e220000000a00 */
[----:B------:R-:W-:Y:S01]  /*0c00*/  SHF.L.U32 R40, R76, 0x7, RZ ;  /* 0x000000074c287819 */ /* 0x000fe200000006ff */
[----:B------:R-:W0:Y:S01]  /*0c10*/  LDCU.64 UR6, c[0x0][0x510] ;  /* 0x0000a200ff0677ac */ /* 0x000e220008000a00 */
[----:B------:R-:W-:-:S05]  /*0c20*/  MOV R41, RZ ;  /* 0x000000ff00297202 */ /* 0x000fca0000000f00 */
[----:B------:R-:W0:Y:S01]  /*0c30*/  LDC.64 R36, c[0x0][0x428] ;  /* 0x00010a00ff247b82 */ /* 0x000e220000000a00 */
[----:B-1----:R-:W-:-:S07]  /*0c40*/  LEA R74, R77, UR4, 0x4 ;  /* 0x000000044d4a7c11 */ /* 0x002fce000f8e20ff */
[----:B------:R-:W1:Y:S08]  /*0c50*/  LDC.64 R38, c[0x0][0x478] ;  /* 0x00011e00ff267b82 */ /* 0x000e700000000a00 */
[----:B------:R-:W1:Y:S08]  /*0c60*/  LDC.64 R80, c[0x0][0x508] ;  /* 0x00014200ff507b82 */ /* 0x000e700000000a00 */
[----:B------:R-:W1:Y:S01]  /*0c70*/  LDC.64 R86, c[0x0][0x558] ;  /* 0x00015600ff567b82 */ /* 0x000e620000000a00 */
[----:B---3--:R-:W-:Y:S01]  /*0c80*/  UISETP.NE.U32.AND UP0, UPT, UR8, URZ, UPT ;  /* 0x000000ff0800728c */ /* 0x008fe2000bf05070 */
[----:B------:R-:W3:Y:S01]  /*0c90*/  LDCU UR4, c[0x0][0x38c] ;  /* 0x00007180ff0477ac */ /* 0x000ee20008000800 */
[----:B--2---:R2:W-:Y:S01]  /*0ca0*/  STS.128 [R74], R24 ;  /* 0x000000184a007388 */ /* 0x0045e20000000c00 */
[----:B------:R-:W-:-:S03]  /*0cb0*/  NOP ;  /* 0x0000000000007918 */ /* 0x000fc60000000000 */
[----:B------:R-:W-:Y:S01]  /*0cc0*/  LDS.128 R4, [R74] ;  /* 0x000000004a047984 */ /* 0x000fe20000000c00 */
[----:B------:R-:W-:Y:S06]  /*0cd0*/  BAR.SYNC.DEFER_BLOCKING 0x0 ;  /* 0x0000000000007b1d */ /* 0x000fec0000010000 */
[----:B------:R-:W4:Y:S04]  /*0ce0*/  LDG.E.128 R8, desc[UR16][R8.64] ;  /* 0x0000001008087981 */ /* 0x000f28000c1e1d00 */
[----:B----4-:R4:W-:Y:S01]  /*0cf0*/  STS.128 [R74], R8 ;  /* 0x000000084a007388 */ /* 0x0109e20000000c00 */
[----:B------:R-:W-:-:S03]  /*0d00*/  NOP ;  /* 0x0000000000007918 */ /* 0x000fc60000000000 */
[----:B------:R-:W3:Y:S01]  /*0d10*/  LDS.128 R12, [R74] ;  /* 0x000000004a0c7984 */ /* 0x000ee20000000c00 */
[----:B------:R-:W-:Y:S06]  /*0d20*/  BAR.SYNC.DEFER_BLOCKING 0x0 ;  /* 0x0000000000007b1d */ /* 0x000fec0000010000 */
[----:B--2---:R0:W2:Y:S01]  /*0d30*/  LDG.E.128 R24, desc[UR16][R28.64] ;  /* 0x000000101c187981 */ /* 0x0040a2000c1e1d00 */
[----:B----4-:R-:W-:-:S04]  /*0d40*/  IMAD.WIDE.U32 R8, R30, UR18, R40 ;  /* 0x000000121e087c25 */ /* 0x010fc8000f8e0028 */
[----:B------:R-:W-:Y:S02]  /*0d50*/  IMAD R9, R31, UR18, R9 ;  /* 0x000000121f097c24 */ /* 0x000fe4000f8e0209 */
[----:B------:R-:W-:-:S04]  /*0d60*/  IMAD.WIDE.U32 R8, R75, R32, R8 ;  /* 0x000000204b087225 */ /* 0x000fc800078e0008 */
[----:B------:R-:W-:Y:S01]  /*0d70*/  IMAD R0, R75, R33, R9 ;  /* 0x000000214b007224 */ /* 0x000fe200078e0209 */
[----:B0-----:R-:W-:-:S04]  /*0d80*/  LEA R28, P0, R8, R34, 0x2 ;  /* 0x00000022081c7211 */ /* 0x001fc800078010ff */
[----:B------:R-:W-:Y:S02]  /*0d90*/  LEA.HI.X R29, R8, R35, R0, 0x2, P0 ;  /* 0x00000023081d7211 */ /* 0x000fe400000f1400 */
[----:B------:R-:W0:Y:S01]  /*0da0*/  LDC.64 R34, c[0x0][0x420] ;  /* 0x00010800ff227b82 */ /* 0x000e220000000a00 */
[----:B------:R-:W-:Y:S01]  /*0db0*/  IMAD.WIDE.U32 R28, R51, 0x10, R28 ;  /* 0x00000010331c7825 */ /* 0x000fe200078e001c */
[----:B--2---:R2:W-:Y:S01]  /*0dc0*/  STS.128 [R74], R24 ;  /* 0x000000184a007388 */ /* 0x0045e20000000c00 */
[----:B------:R-:W-:-:S03]  /*0dd0*/  NOP ;  /* 0x0000000000007918 */ /* 0x000fc60000000000 */
[----:B------:R-:W-:Y:S02]  /*0de0*/  LDS.128 R8, [R74] ;  /* 0x000000004a087984 */ /* 0x000fe40000000c00 */
[----:B------:R-:W-:Y:S06]  /*0df0*/  BAR.SYNC.DEFER_BLOCKING 0x0 ;  /* 0x0000000000007b1d */ /* 0x000fec0000010000 */
[----:B------:R-:W4:Y:S01]  /*0e00*/  LDG.E.128 R28, desc[UR16][R28.64] ;  /* 0x000000101c1c7981 */ /* 0x000f22000c1e1d00 */
[----:B0-----:R-:W-:-:S04]  /*0e10*/  IMAD.WIDE.U32 R32, R34, UR18, R40 ;  /* 0x0000001222207c25 */ /* 0x001fc8000f8e0028 */
[----:B------:R-:W-:Y:S02]  /*0e20*/  IMAD R33, R35, UR18, R33 ;  /* 0x0000001223217c24 */ /* 0x000fe4000f8e0221 */
[----:B--2---:R-:W-:-:S04]  /*0e30*/  IMAD.WIDE.U32 R24, R75, R36, R32 ;  /* 0x000000244b187225 */ /* 0x004fc800078e0020 */
[----:B------:R-:W-:Y:S01]  /*0e40*/  IMAD R0, R75, R37, R25 ;  /* 0x000000254b007224 */ /* 0x000fe200078e0219 */
[----:B-1----:R-:W-:-:S04]  /*0e50*/  LEA R32, P0, R24, R38, 0x2 ;  /* 0x0000002618207211 */ /* 0x002fc800078010ff */
[----:B------:R-:W-:-:S03]  /*0e60*/  LEA.HI.X R33, R24, R39, R0, 0x2, P0 ;  /* 0x0000002718217211 */ /* 0x000fc600000f1400 */
[----:B------:R-:W-:Y:S01]  /*0e70*/  IMAD.WIDE.U32 R32, R51, 0x10, R32 ;  /* 0x0000001033207825 */ /* 0x000fe200078e0020 */
[----:B----4-:R-:W-:Y:S01]  /*0e80*/  STS.128 [R74], R28 ;  /* 0x0000001c4a007388 */ /* 0x010fe20000000c00 */
[----:B------:R-:W-:-:S03]  /*0e90*/  NOP ;  /* 0x0000000000007918 */ /* 0x000fc60000000000 */
[----:B------:R-:W0:Y:S01]  /*0ea0*/  LDS.128 R24, [R74] ;  /* 0x000000004a187984 */ /* 0x000e220000000c00 */
[----:B------:R-:W-:Y:S06]  /*0eb0*/  BAR.SYNC.DEFER_BLOCKING 0x0 ;  /* 0x0000000000007b1d */ /* 0x000fec0000010000 */
[----:B------:R-:W2:Y:S01]  /*0ec0*/  LDG.E.128 R32, desc[UR16][R32.64] ;  /* 0x0000001020207981 */ /* 0x000ea2000c1e1d00 */
[----:B------:R-:W-:-:S04]  /*0ed0*/  IMAD.WIDE.U32 R78, R80, UR18, R40 ;  /* 0x00000012504e7c25 */ /* 0x000fc8000f8e0028 */
[--C-:B---3-5:R-:W-:Y:S01]  /*0ee0*/  FADD.FTZ R89, R12, R70.reuse ;  /* 0x000000460c597221 */ /* 0x128fe20000010000 */
[--C-:B------:R-:W-:Y:S01]  /*0ef0*/  FADD.FTZ R96, R13, R70.reuse ;  /* 0x000000460d607221 */ /* 0x100fe20000010000 */
[----:B------:R-:W-:Y:S01]  /*0f00*/  UISETP.NE.AND.EX UP0, UPT, UR9, URZ, UPT, UP0 ;  /* 0x000000ff0900728c */ /* 0x000fe2000bf05300 */
[----:B------:R-:W-:Y:S02]  /*0f10*/  IMAD R79, R81, UR18, R79 ;  /* 0x00000012514f7c24 */ /* 0x000fe4000f8e024f */
[--C-:B------:R-:W-:Y:S01]  /*0f20*/  FADD.FTZ R97, R14, R70.reuse ;  /* 0x000000460e617221 */ /* 0x100fe20000010000 */
[----:B------:R-:W-:Y:S01]  /*0f30*/  FADD.FTZ R100, R15, R70 ;  /* 0x000000460f647221 */ /* 0x000fe20000010000 */
[----:B------:R-:W-:-:S04]  /*0f40*/  IMAD.WIDE.U32 R78, R75, UR6, R78 ;  /* 0x000000064b4e7c25 */ /* 0x000fc8000f8e004e */
[----:B0-----:R-:W-:Y:S01]  /*0f50*/  FMUL.FTZ R0, R24, -1.4426950216293334961 ;  /* 0xbfb8aa3b18007820 */ /* 0x001fe20000410000 */
        /* <DEDUP_REMOVED lines=41> */
[----:B------:R-:W-:Y:S01]  /*11f0*/  FMUL.FTZ R83, R24, R83 ;  /* 0x0000005318537220 */ /* 0x000fe20000410000 */
[----:B------:R-:W-:Y:S01]  /*1200*/  FMUL.FTZ R82, R25, R82 ;  /* 0x0000005219527220 */ /* 0x000fe20000410000 */
[----:B------:R-:W-:Y:S01]  /*1210*/  FMUL.FTZ R85, R26, R85 ;  /* 0x000000551a557220 */ /* 0x000fe20000410000 */
[----:B------:R-:W-:Y:S01]  /*1220*/  FMUL.FTZ R84, R27, R84 ;  /* 0x000000541b547220 */ /* 0x000fe20000410000 */
        /* <DEDUP_REMOVED lines=25> */
.L_x_18325:
        /* <DEDUP_REMOVED lines=19> */
[----:B------:R-:W0:Y:S01]  /*14f0*/  LDC R110, c[0x0][0x388] ;  /* 0x0000e200ff6e7b82 */ /* 0x000e220000000800 */
[----:B------:R-:W-:Y:S01]  /*1500*/  SHF.L.U32 R25, R76, 0x8, RZ ;  /* 0x000000084c197819 */ /* 0x000fe200000006ff */
[----:B------:R-:W-:Y:S01]  /*1510*/  FADD.FTZ R109, R84, R84 ;  /* 0x00000054546d7221 */ /* 0x000fe20000010000 */
[C---:B------:R-:W-:Y:S01]  /*1520*/  ISETP.NE.AND P0, PT, R54.reuse, 0x1, PT ;  /* 0x000000013600780c */ /* 0x040fe20003f05270 */
[----:B------:R-:W-:Y:S01]  /*1530*/  HFMA2 R8, -RZ, RZ, 0, 0 ;  /* 0x00000000ff087431 */ /* 0x000fe200000001ff */
[C---:B------:R-:W-:Y:S01]  /*1540*/  SHF.L.U32 R102, R54.reuse, 0x8, RZ ;  /* 0x0000000836667819 */ /* 0x040fe200000006ff */
[----:B------:R-:W-:Y:S01]  /*1550*/  FADD.FTZ R111, R85, R85 ;  /* 0x00000055556f7221 */ /* 0x000fe20000010000 */
[----:B------:R-:W-:Y:S01]  /*1560*/  IADD3 R84, P1, PT, R25, R64, RZ ;  /* 0x0000004019547210 */ /* 0x000fe20007f3e0ff */
[----:B------:R-:W1:Y:S01]  /*1570*/  LDC.64 R98, c[0x0][0x3c0] ;  /* 0x0000f000ff627b82 */ /* 0x000e620000000a00 */
[----:B------:R-:W-:Y:S01]  /*1580*/  IADD3 R108, PT, PT, R54, -0x2, RZ ;  /* 0xfffffffe366c7810 */ /* 0x000fe20007ffe0ff */
[----:B------:R-:W-:Y:S01]  /*1590*/  FMUL.FTZ R107, R4, R89 ;  /* 0x00000059046b7220 */ /* 0x000fe20000410000 */
[----:B------:R-:W-:Y:S01]  /*15a0*/  LEA R106, R77, R74, 0x4 ;  /* 0x0000004a4d6a7211 */ /* 0x000fe200078e20ff */
[----:B------:R-:W-:Y:S01]  /*15b0*/  FMUL.FTZ R105, R5, R96 ;  /* 0x0000006005697220 */ /* 0x000fe20000410000 */
[----:B------:R-:W-:Y:S01]  /*15c0*/  FMUL.FTZ R104, R6, R97 ;  /* 0x0000006106687220 */ /* 0x000fe20000410000 */
[----:B------:R-:W-:Y:S01]  /*15d0*/  ISETP.EQ.AND P0, PT, R64, RZ, P0 ;  /* 0x000000ff4000720c */ /* 0x000fe20000702270 */
[----:B------:R-:W-:Y:S01]  /*15e0*/  FMUL.FTZ R103, R7, R100 ;  /* 0x0000006407677220 */ /* 0x000fe20000410000 */
[----:B------:R-:W2:Y:S01]  /*15f0*/  LDC.64 R36, c[0x0][0x440] ;  /* 0x00011000ff247b82 */ /* 0x000ea20000000a00 */
[----:B------:R-:W-:Y:S01]  /*1600*/  LOP3.LUT R102, R102, 0x100, RZ, 0xc0, !PT ;  /* 0x0000010066667812 */ /* 0x000fe200078ec0ff */
[----:B------:R-:W3:Y:S01]  /*1610*/  LDCU UR8, c[0x0][0x394] ;  /* 0x00007280ff0877ac */ /* 0x000ee20008000800 */
[----:B------:R-:W-:-:S02]  /*1620*/  LOP3.LUT R138, R25, 0x100, RZ, 0xc0, !PT ;  /* 0x00000100198a7812 */ /* 0x000fc400078ec0ff */
[C---:B------:R-:W-:Y:S01]  /*1630*/  IADD3 R101, PT, PT, R25.reuse, R64, RZ ;  /* 0x0000004019657210 */ /* 0x040fe20007ffe0ff */
[----:B------:R-:W4:Y:S01]  /*1640*/  LDCU UR9, c[0x0][0x38c] ;  /* 0x00007180ff0977ac */ /* 0x000f220008000800 */
[----:B------:R-:W-:Y:S01]  /*1650*/  LEA.HI.X.SX32 R85, R25, RZ, 0x1, P1 ;  /* 0x000000ff19557211 */ /* 0x000fe200008f0eff */
[----:B------:R-:W0:Y:S01]  /*1660*/  LDC.64 R38, c[0x0][0x3a8] ;  /* 0x0000ea00ff267b82 */ /* 0x000e220000000a00 */
[----:B------:R-:W-:-:S07]  /*1670*/  UMOV UR4, URZ ;  /* 0x000000ff00047c82 */ /* 0x000fce0008000000 */
[----:B------:R-:W0:Y:S08]  /*1680*/  LDC.64 R78, c[0x0][0x450] ;  /* 0x00011400ff4e7b82 */ /* 0x000e300000000a00 */
[----:B------:R-:W0:Y:S08]  /*1690*/  LDC.64 R80, c[0x0][0x3e0] ;  /* 0x0000f800ff507b82 */ /* 0x000e300000000a00 */
[----:B---34-:R-:W0:Y:S02]  /*16a0*/  LDC.64 R82, c[0x0][0x4d0] ;  /* 0x00013400ff527b82 */ /* 0x018e240000000a00 */
.L_x_18360:
[----:B-1----:R-:W-:-:S04]  /*16b0*/  IMAD.WIDE.U32 R24, R98, UR4, RZ ;  /* 0x0000000462187c25 */ /* 0x002fc8000f8e00ff */
[----:B------:R-:W-:Y:S01]  /*16c0*/  IMAD R25, R99, UR4, R25 ;  /* 0x0000000463197c24 */ /* 0x000fe2000f8e0219 */
[----:B0-----:R-:W-:-:S04]  /*16d0*/  LEA R32, P1, R24, R57, 0x2 ;  /* 0x0000003918207211 */ /* 0x001fc800078210ff */
[----:B------:R-:W-:-:S03]  /*16e0*/  LEA.HI.X R33, R24, R56, R25, 0x2, P1 ;  /* 0x0000003818217211 */ /* 0x000fc600008f1419 */
[----:B------:R-:W-:-:S05]  /*16f0*/  IMAD.WIDE.U32 R32, R43, 0x10, R32 ;  /* 0x000000102b207825 */ /* 0x000fca00078e0020 */
[----:B---3--:R-:W3:Y:S04]  /*1700*/  LDG.E.128 R24, desc[UR16][R32.64] ;  /* 0x0000001020187981 */ /* 0x008ee8000c1e1d00 */
[----:B----4-:R1:W4:Y:S02]  /*1710*/  LDG.E.128 R28, desc[UR16][R32.64+0x200] ;  /* 0x00020010201c7981 */ /* 0x010324000c1e1d00 */
[----:B-1----:R-:W-:Y:S02]  /*1720*/  MOV R32, R20 ;  /* 0x0000001400207202 */ /* 0x002fe40000000f00 */
[----:B------:R-:W-:-:S03]  /*1730*/  MOV R33, R67 ;  /* 0x0000004300217202 */ /* 0x000fc60000000f00 */
[----:B0-----:R-:W-:-:S04]  /*1740*/  IMAD.WIDE.U32 R34, R38, UR4, R32 ;  /* 0x0000000426227c25 */ /* 0x001fc8000f8e0020 */
[----:B------:R-:W-:Y:S01]  /*1750*/  IMAD R2, R39, UR4, R35 ;  /* 0x0000000427027c24 */ /* 0x000fe2000f8e0223 */
[----:B--2---:R-:W-:-:S04]  /*1760*/  LEA R86, P1, R34, R36, 0x3 ;  /* 0x0000002422567211 */ /* 0x004fc800078218ff */
[----:B------:R-:W-:-:S06]  /*1770*/  LEA.HI.X R87, R34, R37, R2, 0x3, P1 ;  /* 0x0000002522577211 */ /* 0x000fcc00008f1c02 */
[----:B------:R-:W2:Y:S01]  /*1780*/  LDG.E.64 R86, desc[UR16][R86.64] ;  /* 0x0000001056567981 */ /* 0x000ea2000c1e1b00 */
[----:B------:R-:W-:Y:S02]  /*1790*/  MOV R32, R22 ;  /* 0x0000001600207202 */ /* 0x000fe40000000f00 */
[----:B------:R-:W-:-:S03]  /*17a0*/  MOV R33, R65 ;  /* 0x0000004100217202 */ /* 0x000fc60000000f00 */
[----:B------:R-:W-:-:S04]  /*17b0*/  IMAD.WIDE.U32 R34, R80, UR4, R32 ;  /* 0x0000000450227c25 */ /* 0x000fc8000f8e0020 */
[----:B------:R-:W-:Y:S01]  /*17c0*/  IMAD R2, R81, UR4, R35 ;  /* 0x0000000451027c24 */ /* 0x000fe2000f8e0223 */
[----:B------:R-:W-:-:S04]  /*17d0*/  LEA R90, P1, R34, R78, 0x3 ;  /* 0x0000004e225a7211 */ /* 0x000fc800078218ff */
[----:B------:R-:W-:Y:S01]  /*17e0*/  LEA.HI.X R91, R34, R79, R2, 0x3, P1 ;  /* 0x0000004f225b7211 */ /* 0x000fe200008f1c02 */
[----:B---3--:R0:W-:Y:S04]  /*17f0*/  STS.128 [R74], R24 ;  /* 0x000000184a007388 */ /* 0x0081e80000000c00 */
[----:B----4-:R1:W-:Y:S01]  /*1800*/  STS.128 [R74+0x200], R28 ;  /* 0x0002001c4a007388 */ /* 0x0103e20000000c00 */
        /* <DEDUP_REMOVED lines=8> */
[-C--:B0-----:R-:W-:Y:S01]  /*1890*/  FMUL.FTZ R24, R97, R87.reuse ;  /* 0x0000005761187220 */ /* 0x081fe20000410000 */
[-C--:B------:R-:W-:Y:S01]  /*18a0*/  FMUL.FTZ R93, R96, R87.reuse ;  /* 0x00000057605d7220 */ /* 0x080fe20000410000 */
[----:B-----5:R-:W-:Y:S01]  /*18b0*/  ULEA UR6, UR7, UR6, 0x18 ;  /* 0x0000000607067291 */ /* 0x020fe2000f8ec0ff */
[----:B------:R-:W-:Y:S01]  /*18c0*/  FMUL.RZ R95, R2, 0.15915493667125701904 ;  /* 0x3e22f983025f7820 */ /* 0x000fe2000040c000 */
[----:B------:R-:W-:Y:S01]  /*18d0*/  FMUL.FTZ R2, R86, 1.4426950216293334961 ;  /* 0x3fb8aa3b56027820 */ /* 0x000fe20000410000 */
[----:B---3--:R-:W-:Y:S01]  /*18e0*/  FMUL.RZ R91, R24, 0.15915493667125701904 ;  /* 0x3e22f983185b7820 */ /* 0x008fe2000040c000 */
[----:B------:R-:W-:Y:S01]  /*18f0*/  FMUL.FTZ R24, R100, R87 ;  /* 0x0000005764187220 */ /* 0x000fe20000410000 */
[----:B------:R-:W0:Y:S01]  /*1900*/  MUFU.SIN R92, R95 ;  /* 0x0000005f005c7308 */ /* 0x000e220000000400 */
[-C--:B------:R-:W-:Y:S01]  /*1910*/  FMUL.FTZ R34, R89, R2.reuse ;  /* 0x0000000259227220 */ /* 0x080fe20000410000 */
[----:B------:R-:W-:Y:S01]  /*1920*/  FMUL.RZ R25, R93, 0.15915493667125701904 ;  /* 0x3e22f9835d197820 */ /* 0x000fe2000040c000 */
[----:B------:R-:W-:Y:S01]  /*1930*/  FMUL.RZ R115, R24, 0.15915493667125701904 ;  /* 0x3e22f98318737820 */ /* 0x000fe2000040c000 */
[-C--:B-1----:R-:W-:Y:S01]  /*1940*/  FMUL.FTZ R28, R96, R2.reuse ;  /* 0x00000002601c7220 */ /* 0x082fe20000410000 */
[-C--:B------:R-:W-:Y:S01]  /*1950*/  FMUL.FTZ R90, R97, R2.reuse ;  /* 0x00000002615a7220 */ /* 0x080fe20000410000 */
[----:B------:R-:W-:-:S02]  /*1960*/  FMUL.FTZ R2, R100, R2 ;  /* 0x0000000264027220 */ /* 0x000fc40000410000 */
[----:B------:R-:W1:Y:S08]  /*1970*/  MUFU.COS R94, R95 ;  /* 0x0000005f005e7308 */ /* 0x000e700000000000 */
[----:B------:R2:W0:Y:S04]  /*1980*/  MUFU.EX2 R35, R34 ;  /* 0x0000002200237308 */ /* 0x0004280000000800 */
[----:B------:R-:W3:Y:S01]  /*1990*/  MUFU.COS R116, R25 ;  /* 0x0000001900747308 */ /* 0x000ee20000000000 */
[----:B--2---:R-:W-:-:S02]  /*19a0*/  P2R R34, PR, RZ, 0x4 ;  /* 0x00000004ff227803 */ /* 0x004fc40000000000 */
[----:B------:R-:W-:-:S05]  /*19b0*/  IADD3 R34, PT, PT, R138, UR4, RZ ;  /* 0x000000048a227c10 */ /* 0x000fca000fffe0ff */
[----:B------:R2:W5:Y:S01]  /*19c0*/  MUFU.SIN R114, R25 ;  /* 0x0000001900727308 */ /* 0x0005620000000400 */
[----:B------:R-:W-:-:S04]  /*19d0*/  SEL R34, R34, R53, !P2 ;  /* 0x0000003522227207 */ /* 0x000fc80005000000 */
[----:B------:R-:W-:-:S03]  /*19e0*/  LEA R34, R34, UR6, 0x3 ;  /* 0x0000000622227c11 */ /* 0x000fc6000f8e18ff */
[----:B------:R-:W5:Y:S01]  /*19f0*/  MUFU.COS R123, R91 ;  /* 0x0000005b007b7308 */ /* 0x000f620000000000 */
[----:B--2---:R2:W1:Y:S07]  /*1a00*/  LDS.128 R24, [R106] ;  /* 0x000000006a187984 */ /* 0x00446e0000000c00 */
[----:B------:R-:W-:Y:S08]  /*1a10*/  MUFU.COS R113, R115 ;  /* 0x0000007300717308 */ /* 0x000ff00000000000 */
[----:B------:R0:W2:Y:S08]  /*1a20*/  MUFU.SIN R93, R91 ;  /* 0x0000005b005d7308 */ /* 0x0000b00000000400 */
[----:B------:R-:W2:Y:S01]  /*1a30*/  MUFU.SIN R95, R115 ;  /* 0x00000073005f7308 */ /* 0x000ea20000000400 */
[----:B0-----:R-:W-:-:S07]  /*1a40*/  FMUL.FTZ R91, R35, R92 ;  /* 0x0000005c235b7220 */ /* 0x001fce0000410000 */
[----:B------:R0:W3:Y:S04]  /*1a50*/  MUFU.EX2 R117, R28 ;  /* 0x0000001c00757308 */ /* 0x0000e80000000800 */
[----:B------:R1:W2:Y:S04]  /*1a60*/  MUFU.EX2 R118, R90 ;  /* 0x0000005a00767308 */ /* 0x0002a80000000800 */
[----:B------:R-:W2:Y:S01]  /*1a70*/  MUFU.EX2 R2, R2 ;  /* 0x0000000200027308 */ /* 0x000ea20000000800 */
[----:B0-----:R0:W0:Y:S01]  /*1a80*/  LDS.128 R28, [R106+0x10] ;  /* 0x000010006a1c7984 */ /* 0x0010220000000c00 */
[----:B-1----:R-:W-:Y:S01]  /*1a90*/  FMUL.FTZ R90, R35, R94 ;  /* 0x0000005e235a7220 */ /* 0x002fe20000410000 */
[C---:B---3--:R-:W-:Y:S01]  /*1aa0*/  FMUL.FTZ R119, R117.reuse, R116 ;  /* 0x0000007475777220 */ /* 0x048fe20000410000 */
[----:B-----5:R-:W-:-:S03]  /*1ab0*/  FMUL.FTZ R117, R117, R114 ;  /* 0x0000007275757220 */ /* 0x020fc60000410000 */
[----:B------:R1:W-:Y:S01]  /*1ac0*/  STS.64 [R34+0xc90], R90 ;  /* 0x000c905a22007388 */ /* 0x0003e20000000a00 */
[C---:B--2---:R-:W-:Y:S01]  /*1ad0*/  FMUL.FTZ R123, R118.reuse, R123 ;  /* 0x0000007b767b7220 */ /* 0x044fe20000410000 */
[----:B------:R-:W-:Y:S01]  /*1ae0*/  FMUL.FTZ R118, R118, R93 ;  /* 0x0000005d76767220 */ /* 0x000fe20000410000 */
[C---:B------:R-:W-:Y:S01]  /*1af0*/  FMUL.FTZ R114, R2.reuse, R113 ;  /* 0x0000007102727220 */ /* 0x040fe20000410000 */
        /* <DEDUP_REMOVED lines=19> */
.L_x_18328:
[----:B------:R0:W1:Y:S02]  /*1c30*/  LDS.64 R92, [R55+UR5+0x1c98] ;  /* 0x001c9805375c7984 */ /* 0x0000640008000a00 */
.L_x_18329:
[----:B------:R-:W-:Y:S05]  /*1c40*/  BSYNC.RECONVERGENT B0 ;  /* 0x0000000000007941 */ /* 0x000fea0003800200 */
.L_x_18327:
[----:B------:R-:W4:Y:S01]  /*1c50*/  @P0 LDC R33, c[0x0][0x38c] ;  /* 0x0000e300ff210b82 */ /* 0x000f220000000800 */
[----:B------:R-:W-:Y:S01]  /*1c60*/  CS2R R94, SRZ ;  /* 0x00000000005e7805 */ /* 0x000fe2000001ff00 */
[----:B----4-:R-:W-:-:S04]  /*1c70*/  @P0 IMAD R33, R108, R33, UR4 ;  /* 0x000000046c210e24 */ /* 0x010fc8000f8e0221 */
[----:B------:R-:W-:-:S05]  /*1c80*/  @P0 IMAD.WIDE R32, R33, 0x10, R18 ;  /* 0x0000001021200825 */ /* 0x000fca00078e0212 */
[----:B------:R4:W5:Y:S01]  /*1c90*/  @P0 LDG.E.64 R94, desc[UR16][R32.64+0x8] ;  /* 0x00000810205e0981 */ /* 0x000962000c1e1b00 */
        /* <DEDUP_REMOVED lines=14> */
[----:B------:R-:W-:Y:S01]  /*1d80*/  ISETP.GE.AND P1, PT, R77, 0x1, PT ;  /* 0x000000014d00780c */ /* 0x000fe20003f26270 */
[----:B------:R-:W-:Y:S01]  /*1d90*/  ULEA UR7, UR4, UR6, 0x4 ;  /* 0x0000000604077291 */ /* 0x000fe2000f8e20ff */
[C---:B------:R-:W-:Y:S01]  /*1da0*/  FFMA.FTZ R34, R5.reuse, R128, R34 ;  /* 0x0000008005227223 */ /* 0x040fe20000010022 */
[----:B------:R-:W-:Y:S01]  /*1db0*/  FFMA.FTZ R35, R5, R130, R35 ;  /* 0x0000008205237223 */ /* 0x000fe20000010023 */
[----:B------:R-:W-:Y:S01]  /*1dc0*/  ISETP.NE.AND P6, PT, R88, 0x1f, PT ;  /* 0x0000001f5800780c */ /* 0x000fe20003fc5270 */
[----:B------:R-:W-:Y:S01]  /*1dd0*/  BSSY.RECONVERGENT B0, `(.L_x_18330) ;  /* 0x000009f000007945 */ /* 0x000fe20003800200 */
[C---:B----4-:R-:W-:Y:S01]  /*1de0*/  FMUL.FTZ R32, R118.reuse, R34 ;  /* 0x0000002276207220 */ /* 0x050fe20000410000 */
[----:B------:R-:W-:Y:S01]  /*1df0*/  FMUL.FTZ R33, R118, R35 ;  /* 0x0000002376217220 */ /* 0x000fe20000410000 */
[----:B------:R-:W-:-:S02]  /*1e00*/  ISETP.GE.AND P4, PT, R54, UR8, PT ;  /* 0x0000000836007c0c */ /* 0x000fc4000bf86270 */
[C---:B------:R-:W-:Y:S01]  /*1e10*/  FFMA.FTZ R35, R123.reuse, R35, R32 ;  /* 0x000000237b237223 */ /* 0x040fe20000010020 */
[----:B------:R-:W-:Y:S01]  /*1e20*/  FFMA.FTZ R34, R123, R34, -R33 ;  /* 0x000000227b227223 */ /* 0x000fe20000010821 */
[----:B------:R-:W-:Y:S01]  /*1e30*/  FMUL.FTZ R32, R90, R117 ;  /* 0x000000755a207220 */ /* 0x000fe20000410000 */
[----:B------:R-:W-:Y:S01]  /*1e40*/  ISETP.GT.U32.AND P2, PT, R88, 0x1b, PT ;  /* 0x0000001b5800780c */ /* 0x000fe20003f44070 */
[C---:B------:R-:W-:Y:S01]  /*1e50*/  FFMA.FTZ R35, R6.reuse, R131, R35 ;  /* 0x0000008306237223 */ /* 0x040fe20000010023 */
[----:B------:R-:W-:Y:S01]  /*1e60*/  FFMA.FTZ R33, R6, R133, R34 ;  /* 0x0000008506217223 */ /* 0x000fe20000010022 */
[----:B------:R-:W-:Y:S01]  /*1e70*/  FFMA.FTZ R32, R91, R119, R32 ;  /* 0x000000775b207223 */ /* 0x000fe20000010020 */
[----:B------:R-:W-:Y:S01]  /*1e80*/  ISETP.GT.U32.AND P3, PT, R88, 0x17, PT ;  /* 0x000000175800780c */ /* 0x000fe20003f64070 */
[C---:B------:R-:W-:Y:S01]  /*1e90*/  FMUL.FTZ R135, R116.reuse, R35 ;  /* 0x0000002374877220 */ /* 0x040fe20000410000 */
[----:B------:R-:W-:Y:S01]  /*1ea0*/  FMUL.FTZ R34, R116, R33 ;  /* 0x0000002174227220 */ /* 0x000fe20000410000 */
[----:B------:R-:W-:-:S02]  /*1eb0*/  ISETP.NE.OR P4, PT, R64, RZ, P4 ;  /* 0x000000ff4000720c */ /* 0x000fc40002785670 */
[C---:B------:R-:W-:Y:S01]  /*1ec0*/  FFMA.FTZ R135, R114.reuse, R33, -R135 ;  /* 0x0000002172877223 */ /* 0x040fe20000010887 */
[----:B------:R-:W-:Y:S01]  /*1ed0*/  FMUL.FTZ R33, R91, R117 ;  /* 0x000000755b217220 */ /* 0x000fe20000410000 */
[----:B------:R-:W-:Y:S01]  /*1ee0*/  FFMA.FTZ R134, R114, R35, R34 ;  /* 0x0000002372867223 */ /* 0x000fe20000010022 */
[----:B------:R-:W-:Y:S01]  /*1ef0*/  FMUL.FTZ R34, R118, R32 ;  /* 0x0000002076227220 */ /* 0x000fe20000410000 */
[C---:B------:R-:W-:Y:S01]  /*1f00*/  FFMA.FTZ R135, R7.reuse, R122, R135 ;  /* 0x0000007a07877223 */ /* 0x040fe20000010087 */
[----:B------:R-:W-:Y:S01]  /*1f10*/  FFMA.FTZ R33, R90, R119, -R33 ;  /* 0x000000775a217223 */ /* 0x000fe20000010821 */
[----:B------:R-:W-:Y:S01]  /*1f20*/  FFMA.FTZ R134, R7, R120, R134 ;  /* 0x0000007807867223 */ /* 0x000fe20000010086 */
[----:B------:R-:W-:Y:S02]  /*1f30*/  ISETP.GT.U32.AND P5, PT, R88, 0xf, PT ;  /* 0x0000000f5800780c */ /* 0x000fe40003fa4070 */
[CC--:B------:R-:W-:Y:S01]  /*1f40*/  FFMA.FTZ R137, R123.reuse, R33.reuse, -R34 ;  /* 0x000000217b897223 */ /* 0x0c0fe20000010822 */
[----:B------:R-:W-:Y:S01]  /*1f50*/  FMUL.FTZ R34, R118, R33 ;  /* 0x0000002176227220 */ /* 0x000fe20000410000 */
[----:B------:R-:W2:Y:S02]  /*1f60*/  SHFL.UP PT, R139, R134, 0x1, RZ ;  /* 0x04200000868b7989 */ /* 0x000ea400000e00ff */
[----:B------:R-:W-:Y:S01]  /*1f70*/  FMUL.FTZ R35, R116, R137 ;  /* 0x0000008974237220 */ /* 0x000fe20000410000 */
[----:B------:R-:W-:-:S02]  /*1f80*/  FFMA.FTZ R33, R123, R32, R34 ;  /* 0x000000207b217223 */ /* 0x000fc40000010022 */
[----:B------:R-:W4:Y:S02]  /*1f90*/  SHFL.UP PT, R34, R135, 0x1, RZ ;  /* 0x0420000087227989 */ /* 0x000f2400000e00ff */
[-C--:B------:R-:W-:Y:S01]  /*1fa0*/  FFMA.FTZ R136, R114, R33.reuse, R35 ;  /* 0x0000002172887223 */ /* 0x080fe20000010023 */
[----:B------:R-:W-:-:S04]  /*1fb0*/  FMUL.FTZ R32, R116, R33 ;  /* 0x0000002174207220 */ /* 0x000fc80000410000 */
        /* <DEDUP_REMOVED lines=52> */
[CC--:B---3--:R-:W-:Y:S01]  /*2300*/  FFMA.FTZ R139, R136.reuse, R34.reuse, R139 ;  /* 0x00000022888b7223 */ /* 0x0c8fe2000001008b */
[C---:B------:R-:W-:Y:S01]  /*2310*/  FFMA.FTZ R140, R137.reuse, R34, -R140 ;  /* 0x00000022898c7223 */ /* 0x040fe2000001088c */
[-C--:B----4-:R-:W-:Y:S01]  /*2320*/  @P1 FFMA.FTZ R137, R137, R32.reuse, -R35 ;  /* 0x0000002089891223 */ /* 0x090fe20000010823 */
[----:B------:R-:W-:Y:S01]  /*2330*/  @P1 FFMA.FTZ R136, R136, R32, R33 ;  /* 0x0000002088881223 */ /* 0x000fe20000010021 */
[----:B-1----:R-:W-:Y:S01]  /*2340*/  FMUL.FTZ R35, R114, R93 ;  /* 0x0000005d72237220 */ /* 0x002fe20000410000 */
[----:B------:R-:W-:Y:S01]  /*2350*/  @P1 FADD.FTZ R134, R134, R139 ;  /* 0x0000008b86861221 */ /* 0x000fe20000010000 */
[C---:B------:R-:W-:Y:S01]  /*2360*/  FMUL.FTZ R32, R116.reuse, R127 ;  /* 0x0000007f74207220 */ /* 0x040fe20000410000 */
[----:B------:R-:W-:Y:S01]  /*2370*/  @P1 FADD.FTZ R135, R135, R140 ;  /* 0x0000008c87871221 */ /* 0x000fe20000010000 */
[C---:B------:R-:W-:Y:S01]  /*2380*/  FMUL.FTZ R139, R116.reuse, R129 ;  /* 0x00000081748b7220 */ /* 0x040fe20000410000 */
[----:B------:R-:W-:Y:S01]  /*2390*/  FMUL.FTZ R33, R116, R93 ;  /* 0x0000005d74217220 */ /* 0x000fe20000410000 */
[----:B------:R-:W-:Y:S01]  /*23a0*/  FFMA.FTZ R32, R114, R129, -R32 ;  /* 0x0000008172207223 */ /* 0x000fe20000010820 */
[-C--:B------:R-:W-:Y:S01]  /*23b0*/  FFMA.FTZ R140, -R116, R92.reuse, -R35 ;  /* 0x0000005c748c7223 */ /* 0x080fe20000010923 */
[C---:B------:R-:W-:Y:S01]  /*23c0*/  FFMA.FTZ R141, R114.reuse, R127, R139 ;  /* 0x0000007f728d7223 */ /* 0x040fe2000001008b */
[----:B------:R-:W0:Y:S01]  /*23d0*/  SHFL.UP PT, R35, R134, 0x10, RZ ;  /* 0x0600000086237989 */ /* 0x000e2200000e00ff */
[----:B------:R-:W-:Y:S01]  /*23e0*/  FADD.FTZ R142, R125, R32 ;  /* 0x000000207d8e7221 */ /* 0x000fe20000010000 */
[----:B------:R-:W-:Y:S01]  /*23f0*/  FFMA.FTZ R139, R114, R92, -R33 ;  /* 0x0000005c728b7223 */ /* 0x000fe20000010821 */
[----:B------:R-:W-:Y:S01]  /*2400*/  FADD.FTZ R141, R126, R141 ;  /* 0x0000008d7e8d7221 */ /* 0x000fe20000010000 */
[----:B------:R-:W1:Y:S01]  /*2410*/  SHFL.UP PT, R34, R135, 0x10, RZ ;  /* 0x0600000087227989 */ /* 0x000e6200000e00ff */
[C---:B------:R-:W-:Y:S01]  /*2420*/  FMUL.FTZ R146, R118.reuse, R142 ;  /* 0x0000008e76927220 */ /* 0x040fe20000410000 */
[C---:B------:R-:W-:Y:S01]  /*2430*/  FMUL.FTZ R143, R118.reuse, R139 ;  /* 0x0000008b768f7220 */ /* 0x040fe20000410000 */
[CC--:B------:R-:W-:Y:S01]  /*2440*/  FMUL.FTZ R145, R118.reuse, R141.reuse ;  /* 0x0000008d76917220 */ /* 0x0c0fe20000410000 */
[----:B------:R-:W2:Y:S01]  /*2450*/  SHFL.UP PT, R33, R136, 0x10, RZ ;  /* 0x0600000088217989 */ /* 0x000ea200000e00ff */
[C---:B------:R-:W-:Y:S01]  /*2460*/  FFMA.FTZ R146, R123.reuse, R141, R146 ;  /* 0x0000008d7b927223 */ /* 0x040fe20000010092 */
[----:B------:R-:W-:Y:S01]  /*2470*/  FMUL.FTZ R144, R118, R140 ;  /* 0x0000008c76907220 */ /* 0x000fe20000410000 */
[C---:B------:R-:W-:Y:S01]  /*2480*/  FFMA.FTZ R145, R123.reuse, R142, -R145 ;  /* 0x0000008e7b917223 */ /* 0x040fe20000010891 */
[----:B------:R-:W3:Y:S01]  /*2490*/  SHFL.UP PT, R32, R137, 0x10, RZ ;  /* 0x0600000089207989 */ /* 0x000ee200000e00ff */
[----:B------:R-:W-:Y:S01]  /*24a0*/  FFMA.FTZ R140, R123, R140, -R143 ;  /* 0x0000008c7b8c7223 */ /* 0x000fe2000001088f */
        /* <DEDUP_REMOVED lines=9> */
[C---:B------:R-:W-:Y:S01]  /*2540*/  FFMA.FTZ R144, R119.reuse, R142, -R145 ;  /* 0x0000008e77907223 */ /* 0x040fe20000010891 */
[CC--:B0-----:R-:W-:Y:S01]  /*2550*/  FMUL.FTZ R142, R136.reuse, R35.reuse ;  /* 0x00000023888e7220 */ /* 0x0c1fe20000410000 */
[----:B------:R-:W-:Y:S01]  /*2560*/  FFMA.FTZ R140, R119, R140, -R141 ;  /* 0x0000008c778c7223 */ /* 0x000fe2000001088d */
[----:B------:R-:W-:Y:S01]  /*2570*/  FMUL.FTZ R141, R137, R35 ;  /* 0x00000023898d7220 */ /* 0x000fe20000410000 */
[----:B------:R-:W-:Y:S01]  /*2580*/  FFMA.FTZ R146, R119, R146, R143 ;  /* 0x0000009277927223 */ /* 0x000fe2000001008f */
[CC--:B-1----:R-:W-:Y:S01]  /*2590*/  FFMA.FTZ R142, R137.reuse, R34.reuse, -R142 ;  /* 0x00000022898e7223 */ /* 0x0c2fe2000001088e */
[----:B------:R-:W0:Y:S01]  /*25a0*/  SHFL.DOWN PT, R149, R139, 0x1, 0x1f ;  /* 0x08201f008b957f89 */ /* 0x000e2200000e0000 */
[C---:B------:R-:W-:Y:S01]  /*25b0*/  FFMA.FTZ R141, R136.reuse, R34, R141 ;  /* 0x00000022888d7223 */ /* 0x040fe2000001008d */
[-C--:B--2---:R-:W-:Y:S01]  /*25c0*/  FMUL.FTZ R35, R136, R33.reuse ;  /* 0x0000002188237220 */ /* 0x084fe20000410000 */
[----:B------:R-:W-:Y:S01]  /*25d0*/  FMUL.FTZ R33, R137, R33 ;  /* 0x0000002189217220 */ /* 0x000fe20000410000 */
[----:B------:R-:W-:Y:S01]  /*25e0*/  @P1 FADD.FTZ R135, R135, R142 ;  /* 0x0000008e87871221 */ /* 0x000fe20000010000 */
[----:B------:R-:W-:Y:S01]  /*25f0*/  @P1 FADD.FTZ R134, R134, R141 ;  /* 0x0000008d86861221 */ /* 0x000fe20000010000 */
[-C--:B---3--:R-:W-:Y:S01]  /*2600*/  @P1 FFMA.FTZ R137, R137, R32.reuse, -R35 ;  /* 0x0000002089891223 */ /* 0x088fe20000010823 */
[----:B------:R-:W-:Y:S01]  /*2610*/  @P1 FFMA.FTZ R136, R136, R32, R33 ;  /* 0x0000002088881223 */ /* 0x000fe20000010021 */
[----:B------:R-:W-:Y:S01]  /*2620*/  FADD.FTZ R141, R115, R144 ;  /* 0x00000090738d7221 */ /* 0x000fe20000010000 */
[----:B------:R-:W1:Y:S01]  /*2630*/  SHFL.DOWN PT, R143, R140, 0x1, 0x1f ;  /* 0x08201f008c8f7f89 */ /* 0x000e6200000e0000 */
[----:B------:R-:W-:Y:S01]  /*2640*/  HFMA2 R32, -RZ, RZ, 1.875, 0 ;  /* 0x3f800000ff207431 */ /* 0x000fe200000001ff */
[----:B------:R-:W-:-:S02]  /*2650*/  ISETP.GT.U32.AND P1, PT, R88, 0x1d, PT ;  /* 0x0000001d5800780c */ /* 0x000fc40003f24070 */
[----:B------:R-:W-:Y:S01]  /*2660*/  CS2R R34, SRZ ;  /* 0x0000000000227805 */ /* 0x000fe2000001ff00 */
[----:B------:R-:W2:Y:S01]  /*2670*/  SHFL.DOWN PT, R147, R141, 0x1, 0x1f ;  /* 0x08201f008d937f89 */ /* 0x000ea200000e0000 */
[----:B------:R-:W-:-:S03]  /*2680*/  MOV R33, RZ ;  /* 0x000000ff00217202 */ /* 0x000fc60000000f00 */
[----:B------:R-:W3:Y:S04]  /*2690*/  SHFL.UP PT, R137, R137, 0x1, RZ ;  /* 0x0420000089897989 */ /* 0x000ee800000e00ff */
[----:B------:R-:W4:Y:S04]  /*26a0*/  SHFL.UP PT, R136, R136, 0x1, RZ ;  /* 0x0420000088887989 */ /* 0x000f2800000e00ff */
[----:B------:R-:W0:Y:S04]  /*26b0*/  SHFL.UP PT, R135, R135, 0x1, RZ ;  /* 0x0420000087877989 */ /* 0x000e2800000e00ff */
[----:B------:R-:W0:Y:S04]  /*26c0*/  SHFL.UP PT, R134, R134, 0x1, RZ ;  /* 0x0420000086867989 */ /* 0x000e2800000e00ff */
[----:B-----5:R5:W0:Y:S04]  /*26d0*/  SHFL.IDX PT, R142, R94, RZ, 0x1f ;  /* 0x00001fff5e8e7589 */ /* 0x020a2800000e0000 */
[----:B------:R-:W0:Y:S01]  /*26e0*/  SHFL.IDX PT, R95, R95, RZ, 0x1f ;  /* 0x00001fff5f5f7589 */ /* 0x000e2200000e0000 */
[----:B-----5:R-:W-:-:S05]  /*26f0*/  FADD.FTZ R94, R113, R146 ;  /* 0x00000092715e7221 */ /* 0x020fca0000010000 */
[----:B------:R0:W0:Y:S01]  /*2700*/  SHFL.DOWN PT, R148, R94, 0x1, 0x1f ;  /* 0x08201f005e947f89 */ /* 0x00002200000e0000 */
[----:B-1234-:R-:W-:Y:S05]  /*2710*/  @!P6 BRA `(.L_x_18331) ;  /* 0x000000000028e947 */ /* 0x01efea0003800000 */
        /* <DEDUP_REMOVED lines=10> */
.L_x_18331:
[----:B------:R-:W-:Y:S05]  /*27c0*/  BSYNC.RECONVERGENT B0 ;  /* 0x0000000000007941 */ /* 0x000fea0003800200 */
.L_x_18330:
[----:B------:R-:W1:Y:S01]  /*27d0*/  @!P4 LDS.128 R32, [UR7+0x1d90] ;  /* 0x001d9007ff20c984 */ /* 0x000e620008000c00 */
[----:B------:R-:W-:Y:S03]  /*27e0*/  BSSY.RECONVERGENT B0, `(.L_x_18332) ;  /* 0x0000010000007945 */ /* 0x000fe60003800200 */
[----:B0-----:R0:W2:Y:S04]  /*27f0*/  SHFL.DOWN PT, R149, R139, 0x2, 0x1f ;  /* 0x08401f008b957f89 */ /* 0x0010a800000e0000 */
[----:B------:R0:W3:Y:S04]  /*2800*/  SHFL.DOWN PT, R143, R140, 0x2, 0x1f ;  /* 0x08401f008c8f7f89 */ /* 0x0000e800000e0000 */
        /* <DEDUP_REMOVED lines=9> */
[-C--:B--2---:R-:W-:Y:S01]  /*28a0*/  FFMA.FTZ R139, R139, R149.reuse, -R144 ;  /* 0x000000958b8b7223 */ /* 0x084fe20000010890 */
[----:B------:R-:W-:Y:S01]  /*28b0*/  FFMA.FTZ R140, R140, R149, R143 ;  /* 0x000000958c8c7223 */ /* 0x000fe2000001008f */
[----:B------:R-:W-:Y:S01]  /*28c0*/  FADD.FTZ R94, R94, R145 ;  /* 0x000000915e5e7221 */ /* 0x000fe20000010000 */
[----:B------:R-:W-:-:S07]  /*28d0*/  FADD.FTZ R141, R141, R146 ;  /* 0x000000928d8d7221 */ /* 0x000fce0000010000 */
.L_x_18333:
[----:B------:R-:W-:Y:S05]  /*28e0*/  BSYNC.RECONVERGENT B0 ;  /* 0x0000000000007941 */ /* 0x000fea0003800200 */
.L_x_18332:
        /* <DEDUP_REMOVED lines=16> */
.L_x_18335:
[----:B------:R-:W-:Y:S05]  /*29f0*/  BSYNC.RECONVERGENT B0 ;  /* 0x0000000000007941 */ /* 0x000fea0003800200 */
.L_x_18334:
        /* <DEDUP_REMOVED lines=16> */
.L_x_18337:
[----:B------:R-:W-:Y:S05]  /*2b00*/  BSYNC.RECONVERGENT B0 ;  /* 0x0000000000007941 */ /* 0x000fea0003800200 */
.L_x_18336:
        /* <DEDUP_REMOVED lines=16> */
.L_x_18339:
[----:B------:R-:W-:Y:S05]  /*2c10*/  BSYNC.RECONVERGENT B0 ;  /* 0x0000000000007941 */ /* 0x000fea0003800200 */
.L_x_18338:
[----:B-1----:R-:W-:Y:S01]  /*2c20*/  SHFL.DOWN PT, R148, R139, 0x1, 0x1f ;  /* 0x08201f008b947f89 */ /* 0x002fe200000e0000 */
[----:B------:R-:W-:Y:S01]  /*2c30*/  ISETP.NE.AND P2, PT, R64, RZ, PT ;  /* 0x000000ff4000720c */ /* 0x000fe20003f45270 */
[-C--:B------:R-:W-:Y:S01]  /*2c40*/  FMUL.FTZ R146, R136, R95.reuse ;  /* 0x0000005f88927220 */ /* 0x080fe20000410000 */
[----:B------:R-:W-:Y:S01]  /*2c50*/  ISETP.NE.AND P1, PT, R64, 0x1f, PT ;  /* 0x0000001f4000780c */ /* 0x000fe20003f25270 */
[----:B------:R-:W1:Y:S01]  /*2c60*/  SHFL.IDX PT, R143, R35, RZ, 0x1f ;  /* 0x00001fff238f7589 */ /* 0x000e6200000e0000 */
[C---:B------:R-:W-:Y:S01]  /*2c70*/  FMUL.FTZ R145, R137.reuse, R95 ;  /* 0x0000005f89917220 */ /* 0x040fe20000410000 */
[-C--:B------:R-:W-:Y:S01]  /*2c80*/  FFMA.FTZ R146, R137, R142.reuse, -R146 ;  /* 0x0000008e89927223 */ /* 0x080fe20000010892 */
[----:B------:R-:W-:Y:S01]  /*2c90*/  BSSY.RECONVERGENT B0, `(.L_x_18340) ;  /* 0x0000097000007945 */ /* 0x000fe20003800200 */
[----:B------:R-:W5:Y:S01]  /*2ca0*/  SHFL.DOWN PT, R150, R140, 0x1, 0x1f ;  /* 0x08201f008c967f89 */ /* 0x000f6200000e0000 */
[----:B------:R-:W-:-:S03]  /*2cb0*/  FFMA.FTZ R145, R136, R142, R145 ;  /* 0x0000008e88917223 */ /* 0x000fc60000010091 */
[----:B------:R-:W0:Y:S02]  /*2cc0*/  SHFL.IDX PT, R144, R34, RZ, 0x1f ;  /* 0x00001fff22907589 */ /* 0x000e2400000e0000 */
[----:B------:R-:W-:Y:S01]  /*2cd0*/  @P2 FADD.FTZ R142, R135, R146 ;  /* 0x00000092878e2221 */ /* 0x000fe20000010000 */
[----:B------:R-:W-:Y:S01]  /*2ce0*/  @P2 FADD.FTZ R95, R134, R145 ;  /* 0x00000091865f2221 */ /* 0x000fe20000010000 */
[----:B------:R-:W0:Y:S01]  /*2cf0*/  SHFL.DOWN PT, R154, R141, 0x1, 0x1f ;  /* 0x08201f008d9a7f89 */ /* 0x000e2200000e0000 */
[----:B------:R-:W-:Y:S01]  /*2d00*/  ISETP.NE.AND P2, PT, R64, RZ, PT ;  /* 0x000000ff4000720c */ /* 0x000fe20003f45270 */
[CC--:B------:R-:W-:Y:S01]  /*2d10*/  FMUL.FTZ R135, R91.reuse, R142.reuse ;  /* 0x0000008e5b877220 */ /* 0x0c0fe20000410000 */
[-C--:B------:R-:W-:Y:S01]  /*2d20*/  FMUL.FTZ R91, R91, R95.reuse ;  /* 0x0000005f5b5b7220 */ /* 0x080fe20000410000 */
[----:B------:R-:W0:Y:S02]  /*2d30*/  SHFL.DOWN PT, R152, R94, 0x1, 0x1f ;  /* 0x08201f005e987f89 */ /* 0x000e2400000e0000 */
[C---:B------:R-:W-:Y:S01]  /*2d40*/  FFMA.FTZ R135, R90.reuse, R95, R135 ;  /* 0x0000005f5a877223 */ /* 0x040fe20000010087 */
[----:B------:R-:W-:Y:S01]  /*2d50*/  FFMA.FTZ R91, R90, R142, -R91 ;  /* 0x0000008e5a5b7223 */ /* 0x000fe2000001085b */
[----:B--23--:R-:W2:Y:S02]  /*2d60*/  SHFL.IDX PT, R140, R140, RZ, 0x1f ;  /* 0x00001fff8c8c7589 */ /* 0x00cea400000e0000 */
[----:B------:R-:W-:Y:S01]  /*2d70*/  FADD.FTZ R2, R2, R135 ;  /* 0x0000008702027221 */ /* 0x000fe20000010000 */
[----:B------:R-:W-:Y:S01]  /*2d80*/  FADD.FTZ R95, R132, R91 ;  /* 0x0000005b845f7221 */ /* 0x000fe20000010000 */
[----:B-1----:R-:W-:Y:S01]  /*2d90*/  @P1 FMUL.FTZ R145, R148, R143 ;  /* 0x0000008f94911220 */ /* 0x002fe20000410000 */
[----:B------:R-:W1:Y:S01]  /*2da0*/  SHFL.IDX PT, R139, R139, RZ, 0x1f ;  /* 0x00001fff8b8b7589 */ /* 0x000e6200000e0000 */
[CC--:B------:R-:W-:Y:S01]  /*2db0*/  FMUL.FTZ R90, R117.reuse, R2.reuse ;  /* 0x00000002755a7220 */ /* 0x0c0fe20000410000 */
[----:B------:R-:W-:Y:S01]  /*2dc0*/  FMUL.FTZ R91, R117, R95 ;  /* 0x0000005f755b7220 */ /* 0x000fe20000410000 */
[C---:B-----5:R-:W-:Y:S01]  /*2dd0*/  @P1 FMUL.FTZ R137, R150.reuse, R143 ;  /* 0x0000008f96891220 */ /* 0x060fe20000410000 */
[----:B----4-:R-:W3:Y:S01]  /*2de0*/  SHFL.IDX PT, R94, R94, RZ, 0x1f ;  /* 0x00001fff5e5e7589 */ /* 0x010ee200000e0000 */
[C---:B------:R-:W-:Y:S01]  /*2df0*/  FFMA.FTZ R90, R119.reuse, R95, -R90 ;  /* 0x0000005f775a7223 */ /* 0x040fe2000001085a */
[----:B------:R-:W-:Y:S01]  /*2e00*/  FFMA.FTZ R91, R119, R2, R91 ;  /* 0x00000002775b7223 */ /* 0x000fe2000001005b */
[-C--:B0-----:R-:W-:Y:S01]  /*2e10*/  @P1 FFMA.FTZ R145, R150, R144.reuse, R145 ;  /* 0x0000009096911223 */ /* 0x081fe20000010091 */
[----:B------:R-:W-:Y:S01]  /*2e20*/  @P1 FFMA.FTZ R137, R148, R144, -R137 ;  /* 0x0000009094891223 */ /* 0x000fe20000010889 */
[C---:B------:R-:W-:Y:S01]  /*2e30*/  FFMA.FTZ R135, R5.reuse, R128, R90 ;  /* 0x0000008005877223 */ /* 0x040fe2000001005a */
[----:B------:R-:W-:Y:S01]  /*2e40*/  FFMA.FTZ R130, R5, R130, R91 ;  /* 0x0000008205827223 */ /* 0x000fe2000001005b */
[----:B------:R-:W-:Y:S01]  /*2e50*/  @P1 FADD.FTZ R143, R154, R145 ;  /* 0x000000919a8f1221 */ /* 0x000fe20000010000 */
[----:B------:R-:W0:Y:S02]  /*2e60*/  SHFL.IDX PT, R141, R141, RZ, 0x1f ;  /* 0x00001fff8d8d7589 */ /* 0x000e2400000e0000 */
[----:B------:R-:W-:Y:S01]  /*2e70*/  FMUL.FTZ R128, R118, R130 ;  /* 0x0000008276807220 */ /* 0x000fe20000410000 */
[----:B------:R-:W-:Y:S01]  /*2e80*/  @P1 FADD.FTZ R144, R152, R137 ;  /* 0x0000008998901221 */ /* 0x000fe20000010000 */
[----:B------:R-:W-:-:S03]  /*2e90*/  FMUL.FTZ R137, R143, R93 ;  /* 0x0000005d8f897220 */ /* 0x000fc60000410000 */
[C---:B------:R-:W-:Y:S01]  /*2ea0*/  FMUL.FTZ R132, R144.reuse, R93 ;  /* 0x0000005d90847220 */ /* 0x040fe20000410000 */
[----:B------:R-:W-:-:S03]  /*2eb0*/  FFMA.FTZ R144, R144, R92, R137 ;  /* 0x0000005c90907223 */ /* 0x000fc60000010089 */
[----:B------:R-:W-:Y:S01]  /*2ec0*/  FFMA.FTZ R132, R143, R92, -R132 ;  /* 0x0000005c8f847223 */ /* 0x000fe20000010884 */
[----:B------:R-:W-:-:S04]  /*2ed0*/  IMAD.WIDE.U32 R92, R82, UR4, R84 ;  /* 0x00000004525c7c25 */ /* 0x000fc8000f8e0054 */
[----:B------:R-:W-:Y:S01]  /*2ee0*/  FADD.FTZ R127, R127, R144 ;  /* 0x000000907f7f7221 */ /* 0x000fe20000010000 */
[----:B------:R-:W-:Y:S01]  /*2ef0*/  FADD.FTZ R129, R129, R132 ;  /* 0x0000008481817221 */ /* 0x000fe20000010000 */
[----:B------:R-:W-:Y:S01]  /*2f00*/  IMAD R91, R83, UR4, R93 ;  /* 0x00000004535b7c24 */ /* 0x000fe2000f8e025d */
[----:B------:R-:W-:Y:S01]  /*2f10*/  LEA R90, P1, R92, R68, 0x2 ;  /* 0x000000445c5a7211 */ /* 0x000fe200078210ff */
[C---:B------:R-:W-:Y:S01]  /*2f20*/  FMUL.FTZ R132, R116.reuse, R127 ;  /* 0x0000007f74847220 */ /* 0x040fe20000410000 */
[----:B------:R-:W-:Y:S01]  /*2f30*/  FMUL.FTZ R137, R116, R129 ;  /* 0x0000008174897220 */ /* 0x000fe20000410000 */
[----:B------:R-:W-:Y:S01]  /*2f40*/  FFMA.FTZ R93, R123, R135, -R128 ;  /* 0x000000877b5d7223 */ /* 0x000fe20000010880 */
[----:B------:R-:W-:Y:S01]  /*2f50*/  LEA.HI.X R91, R92, R66, R91, 0x2, P1 ;  /* 0x000000425c5b7211 */ /* 0x000fe200008f145b */
[C---:B------:R-:W-:Y:S01]  /*2f60*/  FFMA.FTZ R92, R114.reuse, R129, -R132 ;  /* 0x00000081725c7223 */ /* 0x040fe20000010884 */
[----:B------:R-:W-:Y:S01]  /*2f70*/  FFMA.FTZ R137, R114, R127, R137 ;  /* 0x0000007f72897223 */ /* 0x000fe20000010089 */
[----:B------:R-:W-:Y:S01]  /*2f80*/  FMUL.FTZ R128, R118, R135 ;  /* 0x0000008776807220 */ /* 0x000fe20000410000 */
[----:B------:R-:W-:Y:S01]  /*2f90*/  FFMA.FTZ R133, R6, R133, R93 ;  /* 0x0000008506857223 */ /* 0x000fe2000001005d */
[----:B------:R-:W-:Y:S01]  /*2fa0*/  FADD.FTZ R92, R125, R92 ;  /* 0x0000005c7d5c7221 */ /* 0x000fe20000010000 */
[----:B------:R-:W-:Y:S01]  /*2fb0*/  FADD.FTZ R126, R126, R137 ;  /* 0x000000897e7e7221 */ /* 0x000fe20000010000 */
[----:B------:R-:W-:-:S02]  /*2fc0*/  FFMA.FTZ R93, R123, R130, R128 ;  /* 0x000000827b5d7223 */ /* 0x000fc40000010080 */
[C---:B------:R-:W-:Y:S01]  /*2fd0*/  FMUL.FTZ R128, R118.reuse, R92 ;  /* 0x0000005c76807220 */ /* 0x040fe20000410000 */
[-C--:B------:R-:W-:Y:S01]  /*2fe0*/  FMUL.FTZ R125, R118, R126.reuse ;  /* 0x0000007e767d7220 */ /* 0x080fe20000410000 */
[----:B--2---:R-:W-:Y:S01]  /*2ff0*/  FMUL.FTZ R118, R140, R35 ;  /* 0x000000238c767220 */ /* 0x004fe20000410000 */
[----:B------:R-:W-:Y:S01]  /*3000*/  FFMA.FTZ R131, R6, R131, R93 ;  /* 0x0000008306837223 */ /* 0x000fe2000001005d */
[C---:B------:R-:W-:Y:S01]  /*3010*/  FFMA.FTZ R128, R123.reuse, R126, R128 ;  /* 0x0000007e7b807223 */ /* 0x040fe20000010080 */
[----:B------:R-:W-:Y:S01]  /*3020*/  FFMA.FTZ R125, R123, R92, -R125 ;  /* 0x0000005c7b7d7223 */ /* 0x000fe2000001087d */
[-C--:B-1----:R-:W-:Y:S01]  /*3030*/  FFMA.FTZ R93, R139, R34.reuse, -R118 ;  /* 0x000000228b5d7223 */ /* 0x082fe20000010876 */
[C---:B------:R-:W-:Y:S01]  /*3040*/  FMUL.FTZ R118, R140.reuse, R34 ;  /* 0x000000228c767220 */ /* 0x040fe20000410000 */
[----:B------:R-:W-:Y:S01]  /*3050*/  FMUL.FTZ R34, R140, R33 ;  /* 0x000000218c227220 */ /* 0x000fe20000410000 */
[----:B------:R-:W-:Y:S01]  /*3060*/  FADD.FTZ R124, R124, R125 ;  /* 0x0000007d7c7c7221 */ /* 0x000fe20000010000 */
[-C--:B------:R-:W-:Y:S01]  /*3070*/  FMUL.FTZ R140, R140, R32.reuse ;  /* 0x000000208c8c7220 */ /* 0x080fe20000410000 */
[----:B------:R-:W-:Y:S01]  /*3080*/  FADD.FTZ R121, R121, R128 ;  /* 0x0000008079797221 */ /* 0x000fe20000010000 */
[----:B------:R-:W-:Y:S01]  /*3090*/  FFMA.FTZ R32, R139, R32, -R34 ;  /* 0x000000208b207223 */ /* 0x000fe20000010822 */
[-C--:B------:R-:W-:Y:S01]  /*30a0*/  FMUL.FTZ R34, R117, R124.reuse ;  /* 0x0000007c75227220 */ /* 0x080fe20000410000 */
[----:B------:R-:W-:Y:S01]  /*30b0*/  FFMA.FTZ R118, R139, R35, R118 ;  /* 0x000000238b767223 */ /* 0x000fe20000010076 */
[----:B------:R-:W-:Y:S01]  /*30c0*/  P2R R35, PR, RZ, 0x4 ;  /* 0x00000004ff237803 */ /* 0x000fe20000000000 */
[----:B------:R-:W-:Y:S01]  /*30d0*/  FMUL.FTZ R35, R116, R131 ;  /* 0x0000008374237220 */ /* 0x000fe20000410000 */
[-C--:B------:R-:W-:Y:S01]  /*30e0*/  FMUL.FTZ R117, R117, R121.reuse ;  /* 0x0000007975757220 */ /* 0x080fe20000410000 */
[C---:B------:R-:W-:Y:S01]  /*30f0*/  FFMA.FTZ R128, R119.reuse, R121, R34 ;  /* 0x0000007977807223 */ /* 0x040fe20000010022 */
[----:B---3--:R-:W-:Y:S01]  /*3100*/  FADD.FTZ R34, R94, R93 ;  /* 0x0000005d5e227221 */ /* 0x008fe20000010000 */
[----:B------:R-:W-:Y:S01]  /*3110*/  FFMA.FTZ R94, R114, R133, -R35 ;  /* 0x00000085725e7223 */ /* 0x000fe20000010823 */
[----:B------:R-:W-:Y:S01]  /*3120*/  FFMA.FTZ R132, R119, R124, -R117 ;  /* 0x0000007c77847223 */ /* 0x000fe20000010875 */
[----:B------:R-:W-:Y:S01]  /*3130*/  FFMA.FTZ R33, R139, R33, R140 ;  /* 0x000000218b217223 */ /* 0x000fe2000001008c */
[----:B0-----:R-:W-:Y:S01]  /*3140*/  FADD.FTZ R35, R141, R118 ;  /* 0x000000768d237221 */ /* 0x001fe20000010000 */
[----:B------:R-:W-:Y:S01]  /*3150*/  FMUL.FTZ R116, R116, R133 ;  /* 0x0000008574747220 */ /* 0x000fe20000410000 */
[----:B------:R-:W-:Y:S01]  /*3160*/  FADD.FTZ R113, R113, R128 ;  /* 0x0000008071717221 */ /* 0x000fe20000010000 */
[----:B------:R-:W-:Y:S01]  /*3170*/  FFMA.FTZ R93, R7, R122, R94 ;  /* 0x0000007a075d7223 */ /* 0x000fe2000001005e */
[----:B------:R-:W-:Y:S01]  /*3180*/  FADD.FTZ R94, R115, R132 ;  /* 0x00000084735e7221 */ /* 0x000fe20000010000 */
[----:B------:R-:W-:Y:S01]  /*3190*/  FFMA.FTZ R118, R114, R131, R116 ;  /* 0x0000008372767223 */ /* 0x000fe20000010074 */
[----:B------:R0:W-:Y:S01]  /*31a0*/  @!P2 STS.128 [UR7+0x1d90], R32 ;  /* 0x001d9020ff00a988 */ /* 0x0001e20008000c07 */
[C---:B------:R-:W-:Y:S01]  /*31b0*/  FMUL.FTZ R115, R89.reuse, R113 ;  /* 0x0000007159737220 */ /* 0x040fe20000410000 */
[C---:B------:R-:W-:Y:S01]  /*31c0*/  FMUL.FTZ R122, R96.reuse, R121 ;  /* 0x00000079607a7220 */ /* 0x040fe20000410000 */
[----:B------:R-:W-:Y:S01]  /*31d0*/  FMUL.FTZ R117, R89, R94 ;  /* 0x0000005e59757220 */ /* 0x000fe20000410000 */
        /* <DEDUP_REMOVED lines=10> */
[----:B0-----:R-:W-:Y:S01]  /*3280*/  FMUL.FTZ R32, R100, R129 ;  /* 0x0000008164207220 */ /* 0x001fe20000410000 */
[C---:B------:R-:W-:Y:S01]  /*3290*/  FMUL.FTZ R146, R7.reuse, R116 ;  /* 0x0000007407927220 */ /* 0x040fe20000410000 */
[----:B------:R-:W-:Y:S01]  /*32a0*/  STS [R42+0x420], R119 ;  /* 0x000420772a007388 */ /* 0x000fe20000000800 */
[C---:B------:R-:W-:Y:S01]  /*32b0*/  FFMA.FTZ R35, R0.reuse, -R2, RZ ;  /* 0x8000000200237223 */ /* 0x040fe200000100ff */
[C---:B------:R-:W-:Y:S01]  /*32c0*/  FMUL.FTZ R148, R7.reuse, R32 ;  /* 0x0000002007947220 */ /* 0x040fe20000410000 */
[----:B------:R-:W-:Y:S01]  /*32d0*/  FFMA.FTZ R33, R0, R95, RZ ;  /* 0x0000005f00217223 */ /* 0x000fe200000100ff */
[----:B------:R0:W-:Y:S01]  /*32e0*/  STS [R3+0x4], R114 ;  /* 0x0000047203007388 */ /* 0x0001e20000000800 */
[----:B------:R-:W-:Y:S01]  /*32f0*/  FFMA.FTZ R120, R7, R120, R118 ;  /* 0x0000007807787223 */ /* 0x000fe20000010076 */
[----:B------:R-:W-:Y:S01]  /*3300*/  FFMA.FTZ R2, -R107, R25, R2 ;  /* 0x000000196b027223 */ /* 0x000fe20000010102 */
[----:B------:R-:W-:Y:S01]  /*3310*/  FFMA.FTZ R34, R112, R135, R33 ;  /* 0x0000008770227223 */ /* 0x000fe20000010021 */
[----:B------:R1:W-:Y:S01]  /*3320*/  STS [R3+0x8], R132 ;  /* 0x0000088403007388 */ /* 0x0003e20000000800 */
[----:B------:R-:W-:Y:S01]  /*3330*/  FFMA.FTZ R135, R105, -R26, R135 ;  /* 0x8000001a69877223 */ /* 0x000fe20000010087 */
[----:B------:R-:W-:Y:S01]  /*3340*/  LEA R125, R110, -R101, 0x1 ;  /* 0x800000656e7d7211 */ /* 0x000fe200078e08ff */
[----:B------:R-:W-:Y:S01]  /*3350*/  FFMA.FTZ R34, R111, R133, R34 ;  /* 0x000000856f227223 */ /* 0x000fe20000010022 */
[----:B------:R2:W-:Y:S01]  /*3360*/  STS [R3+0xc], R134 ;  /* 0x00000c8603007388 */ /* 0x0005e20000000800 */
[----:B------:R-:W-:Y:S01]  /*3370*/  FFMA.FTZ R133, R104, -R28, R133 ;  /* 0x8000001c68857223 */ /* 0x000fe20000010085 */
[----:B0-----:R-:W-:Y:S01]  /*3380*/  FFMA.FTZ R114, R112, -R130, R35 ;  /* 0x8000008270727223 */ /* 0x001fe20000010023 */
[----:B------:R-:W-:Y:S01]  /*3390*/  FFMA.FTZ R130, -R105, R27, R130 ;  /* 0x0000001b69827223 */ /* 0x000fe20000010182 */
[----:B------:R2:W-:Y:S01]  /*33a0*/  STS [R3+0x10], R142 ;  /* 0x0000108e03007388 */ /* 0x0005e20000000800 */
[----:B------:R-:W-:Y:S01]  /*33b0*/  FFMA.FTZ R95, R107, -R24, R95 ;  /* 0x800000186b5f7223 */ /* 0x000fe2000001005f */
[----:B------:R-:W-:Y:S01]  /*33c0*/  FFMA.FTZ R114, R111, -R131, R114 ;  /* 0x800000836f727223 */ /* 0x000fe20000010072 */
[----:B------:R-:W-:Y:S01]  /*33d0*/  FFMA.FTZ R131, -R104, R29, R131 ;  /* 0x0000001d68837223 */ /* 0x000fe20000010183 */
[----:B------:R2:W-:Y:S01]  /*33e0*/  STS [R3+0x14], R144 ;  /* 0x0000149003007388 */ /* 0x0005e20000000800 */
[C---:B------:R-:W-:Y:S01]  /*33f0*/  FMUL.FTZ R118, R130.reuse, R128 ;  /* 0x0000008082767220 */ /* 0x040fe20000410000 */
[----:B------:R-:W-:Y:S01]  /*3400*/  ISETP.GE.AND P1, PT, R125, 0x1, PT ;  /* 0x000000017d00780c */ /* 0x000fe20003f26270 */
[C---:B-1----:R-:W-:Y:S01]  /*3410*/  FMUL.FTZ R132, R131.reuse, R140 ;  /* 0x0000008c83847220 */ /* 0x042fe20000410000 */
[----:B------:R2:W-:Y:S01]  /*3420*/  STS [R3+0x18], R146 ;  /* 0x0000189203007388 */ /* 0x0005e20000000800 */
[-C--:B------:R-:W-:Y:S01]  /*3430*/  FMUL.FTZ R33, R131, R136.reuse ;  /* 0x0000008883217220 */ /* 0x080fe20000410000 */
[----:B------:R-:W-:Y:S01]  /*3440*/  ISETP.GE.AND P2, PT, R125, 0x21, PT ;  /* 0x000000217d00780c */ /* 0x000fe20003f46270 */
[C---:B------:R-:W-:Y:S01]  /*3450*/  FFMA.FTZ R136, R133.reuse, R136, R132 ;  /* 0x0000008885887223 */ /* 0x040fe20000010084 */
[----:B------:R2:W-:Y:S01]  /*3460*/  STS [R3+0x1c], R148 ;  /* 0x00001c9403007388 */ /* 0x0005e20000000800 */
[----:B------:R-:W-:Y:S01]  /*3470*/  FFMA.FTZ R140, R133, R140, -R33 ;  /* 0x0000008c858c7223 */ /* 0x000fe20000010821 */
[CC--:B------:R-:W-:Y:S01]  /*3480*/  FFMA.FTZ R33, R135.reuse, R122.reuse, R118 ;  /* 0x0000007a87217223 */ /* 0x0c0fe20000010076 */
[----:B------:R-:W-:Y:S01]  /*3490*/  FMUL.FTZ R132, R130, R122 ;  /* 0x0000007a82847220 */ /* 0x000fe20000410000 */
[----:B------:R-:W-:Y:S01]  /*34a0*/  BAR.SYNC.DEFER_BLOCKING 0x0 ;  /* 0x0000000000007b1d */ /* 0x000fe20000010000 */
[C---:B------:R-:W-:Y:S01]  /*34b0*/  FMUL.FTZ R118, R2.reuse, R117 ;  /* 0x0000007502767220 */ /* 0x040fe20000410000 */
[----:B------:R-:W-:Y:S01]  /*34c0*/  FMUL.FTZ R122, R2, R115 ;  /* 0x00000073027a7220 */ /* 0x000fe20000410000 */
[----:B------:R-:W-:-:S02]  /*34d0*/  FFMA.FTZ R35, R135, R128, -R132 ;  /* 0x0000008087237223 */ /* 0x000fc40000010884 */
[C---:B------:R-:W-:Y:S01]  /*34e0*/  FFMA.FTZ R118, R95.reuse, R115, R118 ;  /* 0x000000735f767223 */ /* 0x040fe20000010076 */
[----:B------:R-:W-:Y:S01]  /*34f0*/  FFMA.FTZ R122, R95, R117, -R122 ;  /* 0x000000755f7a7223 */ /* 0x000fe2000001087a */
[C---:B------:R-:W-:Y:S01]  /*3500*/  FFMA.FTZ R117, -R103.reuse, R31, R120 ;  /* 0x0000001f67757223 */ /* 0x040fe20000010178 */
[----:B------:R-:W-:Y:S01]  /*3510*/  FFMA.FTZ R115, R103, -R30, R93 ;  /* 0x8000001e67737223 */ /* 0x000fe2000001005d */
[----:B------:R-:W-:Y:S01]  /*3520*/  FADD.FTZ R118, RZ, R118 ;  /* 0x00000076ff767221 */ /* 0x000fe20000010000 */
[----:B------:R-:W-:Y:S01]  /*3530*/  FADD.FTZ R122, RZ, R122 ;  /* 0x0000007aff7a7221 */ /* 0x000fe20000010000 */
[C---:B------:R-:W-:Y:S01]  /*3540*/  FMUL.FTZ R128, R117.reuse, R32 ;  /* 0x0000002075807220 */ /* 0x040fe20000410000 */
[-C--:B------:R-:W-:Y:S01]  /*3550*/  FMUL.FTZ R119, R117, R116.reuse ;  /* 0x0000007475777220 */ /* 0x080fe20000410000 */
[----:B------:R-:W-:Y:S01]  /*3560*/  FADD.FTZ R33, R118, R33 ;  /* 0x0000002176217221 */ /* 0x000fe20000010000 */
[----:B------:R-:W-:Y:S01]  /*3570*/  FADD.FTZ R35, R122, R35 ;  /* 0x000000237a237221 */ /* 0x000fe20000010000 */
[C---:B------:R-:W-:Y:S01]  /*3580*/  FFMA.FTZ R128, R115.reuse, R116, R128 ;  /* 0x0000007473807223 */ /* 0x040fe20000010080 */
[----:B------:R-:W-:Y:S01]  /*3590*/  FFMA.FTZ R116, R115, R32, -R119 ;  /* 0x0000002073747223 */ /* 0x000fe20000010877 */
[----:B------:R-:W-:Y:S01]  /*35a0*/  FADD.FTZ R33, R33, R136 ;  /* 0x0000008821217221 */ /* 0x000fe20000010000 */
[----:B------:R-:W-:Y:S01]  /*35b0*/  FADD.FTZ R35, R35, R140 ;  /* 0x0000008c23237221 */ /* 0x000fe20000010000 */
[----:B------:R2:W0:Y:S01]  /*35c0*/  LDS R123, [R50+0x4a0] ;  /* 0x0004a000327b7984 */ /* 0x0004220000000800 */
[----:B------:R-:W-:Y:S05]  /*35d0*/  @!P1 BRA `(.L_x_18341) ;  /* 0x0000000000089947 */ /* 0x000fea0003800000 */
[----:B------:R-:W1:Y:S04]  /*35e0*/  LDS R119, [R52+0x420] ;  /* 0x0004200034777984 */ /* 0x000e680000000800 */
[----:B-1----:R1:W-:Y:S02]  /*35f0*/  REDG.E.ADD.F32.FTZ.RN.STRONG.GPU desc[UR16][R90.64], R119 ;  /* 0x000000775a0079a6 */ /* 0x0023e4000c12f310 */
.L_x_18341:
[----:B------:R-:W-:Y:S05]  /*3600*/  BSYNC.RECONVERGENT B0 ;  /* 0x0000000000007941 */ /* 0x000fea0003800200 */
.L_x_18340:
[----:B------:R-:W-:Y:S04]  /*3610*/  BSSY.RECONVERGENT B0, `(.L_x_18342) ;  /* 0x0000003000007945 */ /* 0x000fe80003800200 */
[----:B------:R-:W-:Y:S05]  /*3620*/  @!P2 BRA `(.L_x_18343) ;  /* 0x000000000004a947 */ /* 0x000fea0003800000 */
[----:B0-----:R3:W-:Y:S02]  /*3630*/  REDG.E.ADD.F32.FTZ.RN.STRONG.GPU desc[UR16][R90.64+0x80], R123 ;  /* 0x0000807b5a0079a6 */ /* 0x0017e4000c12f310 */
.L_x_18343:
[----:B------:R-:W-:Y:S05]  /*3640*/  BSYNC.RECONVERGENT B0 ;  /* 0x0000000000007941 */ /* 0x000fea0003800200 */
.L_x_18342:
        /* <DEDUP_REMOVED lines=10> */
.L_x_18345:
[----:B------:R-:W-:Y:S05]  /*36f0*/  BSYNC.RECONVERGENT B0 ;  /* 0x0000000000007941 */ /* 0x000fea0003800200 */
.L_x_18344:
[----:B-1--4-:R1:W4:Y:S01]  /*3700*/  LDS R119, [R48+0x5a0] ;  /* 0x0005a00030777984 */ /* 0x0123220000000800 */
[----:B------:R-:W-:Y:S04]  /*3710*/  BSSY.RECONVERGENT B0, `(.L_x_18346) ;  /* 0x0000003000007945 */ /* 0x000fe80003800200 */
[----:B------:R-:W-:Y:S05]  /*3720*/  @!P1 BRA `(.L_x_18347) ;  /* 0x0000000000049947 */ /* 0x000fea0003800000 */
[----:B----4-:R4:W-:Y:S02]  /*3730*/  REDG.E.ADD.F32.FTZ.RN.STRONG.GPU desc[UR16][R90.64+0x180], R119 ;  /* 0x000180775a0079a6 */ /* 0x0109e4000c12f310 */
.L_x_18347:
[----:B------:R-:W-:Y:S05]  /*3740*/  BSYNC.RECONVERGENT B0 ;  /* 0x0000000000007941 */ /* 0x000fea0003800200 */
.L_x_18346:
[----:B----4-:R4:W0:Y:S01]  /*3750*/  LDS R119, [R47+0x620] ;  /* 0x000620002f777984 */ /* 0x0108220000000800 */
[----:B------:R-:W-:Y:S04]  /*3760*/  BSSY.RECONVERGENT B0, `(.L_x_18348) ;  /* 0x0000003000007945 */ /* 0x000fe80003800200 */
[----:B------:R-:W-:Y:S05]  /*3770*/  @!P2 BRA `(.L_x_18349) ;  /* 0x000000000004a947 */ /* 0x000fea0003800000 */
[----:B0-----:R0:W-:Y:S02]  /*3780*/  REDG.E.ADD.F32.FTZ.RN.STRONG.GPU desc[UR16][R90.64+0x200], R119 ;  /* 0x000200775a0079a6 */ /* 0x0011e4000c12f310 */
.L_x_18349:
[----:B------:R-:W-:Y:S05]  /*3790*/  BSYNC.RECONVERGENT B0 ;  /* 0x0000000000007941 */ /* 0x000fea0003800200 */
.L_x_18348:
[----:B0-----:R0:W0:Y:S01]  /*37a0*/  LDS R119, [R46+0x6a0] ;  /* 0x0006a0002e777984 */ /* 0x0010220000000800 */
[----:B------:R-:W-:Y:S04]  /*37b0*/  BSSY.RECONVERGENT B0, `(.L_x_18350) ;  /* 0x0000003000007945 */ /* 0x000fe80003800200 */
[----:B------:R-:W-:Y:S05]  /*37c0*/  @!P3 BRA `(.L_x_18351) ;  /* 0x000000000004b947 */ /* 0x000fea0003800000 */
[----:B0-----:R0:W-:Y:S02]  /*37d0*/  REDG.E.ADD.F32.FTZ.RN.STRONG.GPU desc[UR16][R90.64+0x280], R119 ;  /* 0x000280775a0079a6 */ /* 0x0011e4000c12f310 */
.L_x_18351:
[----:B------:R-:W-:Y:S05]  /*37e0*/  BSYNC.RECONVERGENT B0 ;  /* 0x0000000000007941 */ /* 0x000fea0003800200 */
.L_x_18350:
[----:B0-----:R0:W0:Y:S01]  /*37f0*/  LDS R119, [R45+0x720] ;  /* 0x000720002d777984 */ /* 0x0010220000000800 */
[----:B------:R-:W-:Y:S04]  /*3800*/  BSSY.RECONVERGENT B0, `(.L_x_18352) ;  /* 0x0000003000007945 */ /* 0x000fe80003800200 */
[----:B------:R-:W-:Y:S05]  /*3810*/  @!P4 BRA `(.L_x_18353) ;  /* 0x000000000004c947 */ /* 0x000fea0003800000 */
[----:B0-----:R0:W-:Y:S02]  /*3820*/  REDG.E.ADD.F32.FTZ.RN.STRONG.GPU desc[UR16][R90.64+0x300], R119 ;  /* 0x000300775a0079a6 */ /* 0x0011e4000c12f310 */
.L_x_18353:
[----:B------:R-:W-:Y:S05]  /*3830*/  BSYNC.RECONVERGENT B0 ;  /* 0x0000000000007941 */ /* 0x000fea0003800200 */
.L_x_18352:
[----:B------:R-:W-:Y:S01]  /*3840*/  FADD.FTZ R32, R33, R128 ;  /* 0x0000008021207221 */ /* 0x000fe20000010000 */
[----:B------:R-:W-:Y:S01]  /*3850*/  FADD.FTZ R33, R35, R116 ;  /* 0x0000007423217221 */ /* 0x000fe20000010000 */
[----:B------:R-:W-:Y:S01]  /*3860*/  BSSY.RECONVERGENT B0, `(.L_x_18354) ;  /* 0x0000004000007945 */ /* 0x000fe20003800200 */
[----:B------:R0:W0:Y:S03]  /*3870*/  LDS R35, [R44+0x7a0] ;  /* 0x0007a0002c237984 */ /* 0x0000260000000800 */
[----:B------:R-:W-:Y:S05]  /*3880*/  @!P5 BRA `(.L_x_18355) ;  /* 0x000000000004d947 */ /* 0x000fea0003800000 */
[----:B0-----:R0:W-:Y:S02]  /*3890*/  REDG.E.ADD.F32.FTZ.RN.STRONG.GPU desc[UR16][R90.64+0x380], R35 ;  /* 0x000380235a0079a6 */ /* 0x0011e4000c12f310 */
.L_x_18355:
[----:B------:R-:W-:Y:S05]  /*38a0*/  BSYNC.RECONVERGENT B0 ;  /* 0x0000000000007941 */ /* 0x000fea0003800200 */
.L_x_18354:
[C---:B------:R-:W-:Y:S01]  /*38b0*/  FFMA.FTZ R34, R109.reuse, R93, R34 ;  /* 0x0000005d6d227223 */ /* 0x040fe20000010022 */
[----:B0-----:R-:W-:Y:S01]  /*38c0*/  FFMA.FTZ R35, R109, -R120, R114 ;  /* 0x800000786d237223 */ /* 0x001fe20000010072 */
[----:B---3--:R-:W0:Y:S01]  /*38d0*/  SHFL.DOWN PT, R91, R32, 0x1, 0x1f ;  /* 0x08201f00205b7f89 */ /* 0x008e2200000e0000 */
        /* <DEDUP_REMOVED lines=29> */
[----:B------:R-:W3:Y:S01]  /*3ab0*/  SHFL.DOWN PT, R119, R34, 0x4, 0x1f ;  /* 0x08801f0022777f89 */ /* 0x000ee200000e0000 */
[----:B------:R-:W-:Y:S02]  /*3ac0*/  FMUL.FTZ R31, R87, R126 ;  /* 0x0000007e571f7220 */ /* 0x000fe40000410000 */
[----:B------:R-:W-:Y:S01]  /*3ad0*/  FFMA.FTZ R30, R86, R129, -R30 ;  /* 0x00000081561e7223 */ /* 0x000fe2000001081e */
[----:B------:R-:W5:Y:S06]  /*3ae0*/  SHFL.DOWN PT, R118, R35, 0x4, 0x1f ;  /* 0x08801f0023767f89 */ /* 0x000f6c00000e0000 */
[----:B0-----:R-:W-:Y:S01]  /*3af0*/  @!P1 FADD.FTZ R33, R33, R90 ;  /* 0x0000005a21219221 */ /* 0x001fe20000010000 */
[----:B-1----:R-:W-:-:S04]  /*3b00*/  @!P1 FADD.FTZ R32, R32, R93 ;  /* 0x0000005d20209221 */ /* 0x002fc80000010000 */
[----:B------:R-:W0:Y:S01]  /*3b10*/  SHFL.DOWN PT, R120, R33, 0x8, 0x1f ;  /* 0x09001f0021787f89 */ /* 0x000e2200000e0000 */
[----:B---3--:R-:W-:-:S03]  /*3b20*/  @!P1 FADD.FTZ R34, R34, R119 ;  /* 0x0000007722229221 */ /* 0x008fc60000010000 */
[----:B------:R-:W1:Y:S01]  /*3b30*/  SHFL.DOWN PT, R93, R32, 0x8, 0x1f ;  /* 0x09001f00205d7f89 */ /* 0x000e6200000e0000 */
[----:B-----5:R-:W-:-:S03]  /*3b40*/  @!P1 FADD.FTZ R35, R35, R118 ;  /* 0x0000007623239221 */ /* 0x020fc60000010000 */
[----:B------:R-:W3:Y:S01]  /*3b50*/  SHFL.DOWN PT, R119, R34, 0x8, 0x1f ;  /* 0x09001f0022777f89 */ /* 0x000ee200000e0000 */
[----:B------:R-:W-:Y:S01]  /*3b60*/  FMUL.FTZ R118, R117, R30 ;  /* 0x0000001e75767220 */ /* 0x000fe20000410000 */
[----:B------:R-:W-:Y:S01]  /*3b70*/  ISETP.GT.AND P1, PT, R77, 0x17, PT ;  /* 0x000000174d00780c */ /* 0x000fe20003f24270 */
[CC--:B------:R-:W-:Y:S01]  /*3b80*/  FFMA.FTZ R30, R86.reuse, R92.reuse, -R31 ;  /* 0x0000005c561e7223 */ /* 0x0c0fe2000001081f */
[----:B------:R-:W5:Y:S01]  /*3b90*/  SHFL.DOWN PT, R122, R35, 0x8, 0x1f ;  /* 0x09001f00237a7f89 */ /* 0x000f6200000e0000 */
[----:B------:R-:W-:Y:S01]  /*3ba0*/  FMUL.FTZ R31, R29, R92 ;  /* 0x0000005c1d1f7220 */ /* 0x000fe20000410000 */
[----:B------:R-:W-:Y:S01]  /*3bb0*/  FMUL.FTZ R29, R87, R121 ;  /* 0x00000079571d7220 */ /* 0x000fe20000410000 */
[----:B------:R-:W-:Y:S01]  /*3bc0*/  FMUL.FTZ R90, R131, R30 ;  /* 0x0000001e835a7220 */ /* 0x000fe20000410000 */
[-C--:B------:R-:W-:Y:S01]  /*3bd0*/  FFMA.FTZ R30, R86, R126.reuse, R91 ;  /* 0x0000007e561e7223 */ /* 0x080fe2000001005b */
[----:B------:R-:W-:Y:S01]  /*3be0*/  FFMA.FTZ R91, R28, R126, R31 ;  /* 0x0000007e1c5b7223 */ /* 0x000fe2000001001f */
[-C--:B------:R-:W-:Y:S01]  /*3bf0*/  FFMA.FTZ R29, R86, R124.reuse, -R29 ;  /* 0x0000007c561d7223 */ /* 0x080fe2000001081d */
[C---:B------:R-:W-:Y:S01]  /*3c00*/  FMUL.FTZ R31, R87.reuse, R124 ;  /* 0x0000007c571f7220 */ /* 0x040fe20000410000 */
[----:B------:R-:W-:Y:S01]  /*3c10*/  FMUL.FTZ R28, R87, R94 ;  /* 0x0000005e571c7220 */ /* 0x000fe20000410000 */
[----:B------:R-:W-:Y:S01]  /*3c20*/  FFMA.FTZ R133, R133, R30, R90 ;  /* 0x0000001e85857223 */ /* 0x000fe2000001005a */
[----:B------:R-:W-:Y:S01]  /*3c30*/  FMUL.FTZ R130, R130, R29 ;  /* 0x0000001d82827220 */ /* 0x000fe20000410000 */
[----:B------:R-:W-:Y:S01]  /*3c40*/  FMUL.FTZ R29, R27, R124 ;  /* 0x0000007c1b1d7220 */ /* 0x000fe20000410000 */
[----:B------:R-:W-:Y:S01]  /*3c50*/  FMUL.FTZ R27, R87, R113 ;  /* 0x00000071571b7220 */ /* 0x000fe20000410000 */
[----:B0-----:R-:W-:Y:S01]  /*3c60*/  @!P1 FADD.FTZ R33, R33, R120 ;  /* 0x0000007821219221 */ /* 0x001fe20000010000 */
[C---:B------:R-:W-:Y:S01]  /*3c70*/  FFMA.FTZ R30, R86.reuse, R121, R31 ;  /* 0x00000079561e7223 */ /* 0x040fe2000001001f */
[----:B------:R-:W-:Y:S01]  /*3c80*/  FFMA.FTZ R28, R86, R113, R28 ;  /* 0x00000071561c7223 */ /* 0x000fe2000001001c */
[----:B-1----:R-:W-:Y:S01]  /*3c90*/  @!P1 FADD.FTZ R32, R32, R93 ;  /* 0x0000005d20209221 */ /* 0x002fe20000010000 */
[----:B------:R-:W-:Y:S01]  /*3ca0*/  FFMA.FTZ R27, R86, R94, -R27 ;  /* 0x0000005e561b7223 */ /* 0x000fe2000001081b */
[----:B------:R-:W-:Y:S01]  /*3cb0*/  FFMA.FTZ R116, R115, R116, R118 ;  /* 0x0000007473747223 */ /* 0x000fe20000010076 */
        /* <DEDUP_REMOVED lines=13> */
.L_x_18357:
[----:B------:R-:W-:Y:S05]  /*3d90*/  BSYNC.RECONVERGENT B0 ;  /* 0x0000000000007941 */ /* 0x000fea0003800200 */
.L_x_18356:
        /* <DEDUP_REMOVED lines=31> */
.L_x_18359:
[----:B------:R-:W-:Y:S05]  /*3f90*/  BSYNC.RECONVERGENT B0 ;  /* 0x0000000000007941 */ /* 0x000fea0003800200 */
.L_x_18358:
[----:B------:R-:W-:-:S04]  /*3fa0*/  UIADD3 UR4, UPT, UPT, UR4, 0x1, URZ ;  /* 0x0000000104047890 */ /* 0x000fc8000fffe0ff */
[----:B------:R-:W-:-:S09]  /*3fb0*/  UISETP.GE.AND UP0, UPT, UR4, UR9, UPT ;  /* 0x000000090400728c */ /* 0x000fd2000bf06270 */
[----:B------:R-:W-:Y:S05]  /*3fc0*/  BRA.U !UP0, `(.L_x_18360) ;  /* 0xffffffd508b87547 */ /* 0x000fea000b83ffff */
.L_x_18326:
[----:B------:R-:W-:Y:S01]  /*3fd0*/  BAR.SYNC.DEFER_BLOCKING 0x0 ;  /* 0x0000000000007b1d */ /* 0x000fe20000010000 */
[----:B------:R-:W-:Y:S01]  /*3fe0*/  MOV R26, R40 ;  /* 0x00000028001a7202 */ /* 0x000fe20000000f00 */
[----:B------:R-:W-:Y:S01]  /*3ff0*/  HFMA2 R27, -RZ, RZ, 0, 0 ;  /* 0x00000000ff1b7431 */ /* 0x000fe200000001ff */
[----:B------:R-:W-:Y:S02]  /*4000*/  IADD3 R57, P1, PT, R57, -0x400, RZ ;  /* 0xfffffc0039397810 */ /* 0x000fe40007f3e0ff */
[----:B------:R-:W-:-:S03]  /*4010*/  IADD3 R58, P2, PT, R58, -0x200, RZ ;  /* 0xfffffe003a3a7810 */ /* 0x000fc60007f5e0ff */
[----:B------:R-:W5:Y:S01]  /*4020*/  LDC.64 R28, c[0x0][0x4f8] ;  /* 0x00013e00ff1c7b82 */ /* 0x000f620000000a00 */
[----:B------:R-:W0:Y:S01]  /*4030*/  LDCU.64 UR6, c[0x0][0x500] ;  /* 0x0000a000ff0677ac */ /* 0x000e220008000a00 */
[----:B------:R-:W-:Y:S02]  /*4040*/  IADD3 R60, P3, PT, R60, -0x200, RZ ;  /* 0xfffffe003c3c7810 */ /* 0x000fe40007f7e0ff */
[----:B------:R-:W-:Y:S02]  /*4050*/  IADD3 R62, P4, PT, R62, -0x200, RZ ;  /* 0xfffffe003e3e7810 */ /* 0x000fe40007f9e0ff */
[----:B------:R-:W-:Y:S02]  /*4060*/  IADD3.X R56, PT, PT, R56, -0x1, RZ, P1, !PT ;  /* 0xffffffff38387810 */ /* 0x000fe40000ffe4ff */
[----:B---3--:R-:W3:Y:S01]  /*4070*/  LDC.64 R30, c[0x0][0x550] ;  /* 0x00015400ff1e7b82 */ /* 0x008ee20000000a00 */
[----:B------:R-:W-:Y:S02]  /*4080*/  IADD3.X R59, PT, PT, R59, -0x1, RZ, P2, !PT ;  /* 0xffffffff3b3b7810 */ /* 0x000fe400017fe4ff */
[----:B------:R-:W-:-:S02]  /*4090*/  IADD3.X R61, PT, PT, R61, -0x1, RZ, P3, !PT ;  /* 0xffffffff3d3d7810 */ /* 0x000fc40001ffe4ff */
[----:B------:R-:W-:Y:S01]  /*40a0*/  IADD3.X R63, PT, PT, R63, -0x1, RZ, P4, !PT ;  /* 0xffffffff3f3f7810 */ /* 0x000fe200027fe4ff */
[----:B------:R3:W-:Y:S01]  /*40b0*/  STS.128 [R74], R12 ;  /* 0x0000000c4a007388 */ /* 0x0007e20000000c00 */
[----:B------:R-:W-:-:S03]  /*40c0*/  NOP ;  /* 0x0000000000007918 */ /* 0x000fc60000000000 */
[----:B------:R-:W1:Y:S01]  /*40d0*/  LDS.128 R4, [R74] ;  /* 0x000000004a047984 */ /* 0x000e620000000c00 */
[----:B-----5:R-:W-:-:S04]  /*40e0*/  IMAD.WIDE.U32 R24, R28, UR18, R26 ;  /* 0x000000121c187c25 */ /* 0x020fc8000f8e001a */
[----:B------:R-:W-:Y:S02]  /*40f0*/  IMAD R25, R29, UR18, R25 ;  /* 0x000000121d197c24 */ /* 0x000fe4000f8e0219 */
[----:B------:R-:W5:Y:S01]  /*4100*/  LDC.64 R28, c[0x0][0x518] ;  /* 0x00014600ff1c7b82 */ /* 0x000f620000000a00 */
[----:B0-----:R-:W-:-:S04]  /*4110*/  IMAD.WIDE.U32 R24, R75, UR6, R24 ;  /* 0x000000064b187c25 */ /* 0x001fc8000f8e0018 */
[----:B------:R-:W-:Y:S01]  /*4120*/  IMAD R0, R75, UR7, R25 ;  /* 0x000000074b007c24 */ /* 0x000fe2000f8e0219 */
[C---:B---3--:R-:W-:Y:S01]  /*4130*/  LEA R12, P0, R24.reuse, R30, 0x2 ;  /* 0x0000001e180c7211 */ /* 0x048fe200078010ff */
[----:B------:R-:W0:Y:S03]  /*4140*/  LDCU.64 UR6, c[0x0][0x520] ;  /* 0x0000a400ff0677ac */ /* 0x000e260008000a00 */
[----:B------:R-:W-:Y:S02]  /*4150*/  LEA.HI.X R13, R24, R31, R0, 0x2, P0 ;  /* 0x0000001f180d7211 */ /* 0x000fe400000f1400 */
[----:B------:R-:W3:Y:S01]  /*4160*/  LDC.64 R30, c[0x0][0x560] ;  /* 0x00015800ff1e7b82 */ /* 0x000ee20000000a00 */
[----:B------:R-:W-:-:S04]  /*4170*/  IMAD.WIDE.U32 R24, R51, 0x10, R12 ;  /* 0x0000001033187825 */ /* 0x000fc800078e000c */
[----:B-----5:R-:W-:-:S04]  /*4180*/  IMAD.WIDE.U32 R26, R28, UR18, R26 ;  /* 0x000000121c1a7c25 */ /* 0x020fc8000f8e001a */
[----:B------:R-:W-:Y:S02]  /*4190*/  IMAD R27, R29, UR18, R27 ;  /* 0x000000121d1b7c24 */ /* 0x000fe4000f8e021b */
[C---:B0-----:R-:W-:Y:S01]  /*41a0*/  IMAD.WIDE.U32 R26, R75.reuse, UR6, R26 ;  /* 0x000000064b1a7c25 */ /* 0x041fe2000f8e001a */
[----:B-1----:R3:W-:Y:S03]  /*41b0*/  STG.E.128 desc[UR16][R24.64], R4 ;  /* 0x0000000418007986 */ /* 0x0027e6000c101d10 */
        /* <DEDUP_REMOVED lines=16> */
.L_x_18324:
[----:B------:R-:W1:Y:S01]  /*42c0*/  LDC.64 R6, c[0x0][0x548] ;  /* 0x00015200ff067b82 */ /* 0x000e620000000a00 */
[----:B0-----:R-:W0:Y:S01]  /*42d0*/  S2R R13, SR_TID.X ;  /* 0x00000000000d7919 */ /* 0x001e220000002100 */
[----:B------:R-:W0:Y:S06]  /*42e0*/  LDCU UR7, c[0x0][0x38c] ;  /* 0x00007180ff0777ac */ /* 0x000e2c0008000800 */
[----:B------:R-:W3:Y:S01]  /*42f0*/  LDC.64 R8, c[0x0][0x568] ;  /* 0x00015a00ff087b82 */ /* 0x000ee20000000a00 */
[----:B-1----:R-:W-:-:S04]  /*4300*/  ISETP.NE.U32.AND P1, PT, R6, RZ, PT ;  /* 0x000000ff0600720c */ /* 0x002fc80003f25070 */
[----:B------:R-:W-:Y:S02]  /*4310*/  ISETP.NE.AND.EX P1, PT, R7, RZ, PT, P1 ;  /* 0x000000ff0700720c */ /* 0x000fe40003f25310 */
[----:B---3--:R-:W-:Y:S02]  /*4320*/  ISETP.NE.U32.AND P0, PT, R8, RZ, PT ;  /* 0x000000ff0800720c */ /* 0x008fe40003f05070 */
[----:B0-----:R-:W-:Y:S02]  /*4330*/  ISETP.GE.AND P2, PT, R13, UR7, PT ;  /* 0x000000070d007c0c */ /* 0x001fe4000bf46270 */
[----:B------:R-:W-:-:S07]  /*4340*/  ISETP.NE.AND.EX P0, PT, R9, RZ, PT, P0 ;  /* 0x000000ff0900720c */ /* 0x000fce0003f05300 */
[----:B------:R-:W-:Y:S06]  /*4350*/  @!P1 BRA `(.L_x_18362) ;  /* 0x0000000000649947 */ /* 0x000fec0003800000 */
[----:B------:R-:W0:Y:S01]  /*4360*/  SHFL.DOWN P1, R0, R71, 0x1, 0x1f ;  /* 0x08201f0047007f89 */ /* 0x000e220000020000 */
[----:B------:R-:W-:Y:S01]  /*4370*/  BSSY.RECONVERGENT B0, `(.L_x_18362) ;  /* 0x0000017000007945 */ /* 0x000fe20003800200 */
[----:B------:R-:W1:Y:S01]  /*4380*/  S2R R4, SR_LANEID ;  /* 0x0000000000047919 */ /* 0x000e620000000000 */
        /* <DEDUP_REMOVED lines=21> */
.L_x_18363:
[----:B------:R-:W-:Y:S05]  /*44e0*/  BSYNC.RECONVERGENT B0 ;  /* 0x0000000000007941 */ /* 0x000fea0003800200 */
.L_x_18362:
[----:B------:R-:W-:Y:S05]  /*44f0*/  @!P0 BRA `(.L_x_18364) ;  /* 0x0000000000688947 */ /* 0x000fea0003800000 */
[----:B------:R-:W-:Y:S06]  /*4500*/  BAR.SYNC.DEFER_BLOCKING 0x0 ;  /* 0x0000000000007b1d */ /* 0x000fec0000010000 */
[----:B------:R-:W-:Y:S01]  /*4510*/  BSSY.RECONVERGENT B0, `(.L_x_18364) ;  /* 0x0000018000007945 */ /* 0x000fe20003800200 */
[----:B------:R-:W3:Y:S01]  /*4520*/  SHFL.DOWN P0, R0, R69, 0x1, 0x1f ;  /* 0x08201f0045007f89 */ /* 0x000ee20000000000 */
[----:B01----:R-:W0:Y:S01]  /*4530*/  S2R R4, SR_LANEID ;  /* 0x0000000000047919 */ /* 0x003e220000000000 */
[----:B------:R-:W1:Y:S01]  /*4540*/  S2R R6, SR_TID.X ;  /* 0x0000000000067919 */ /* 0x000e620000002100 */
[----:B---3--:R-:W-:-:S05]  /*4550*/  @P0 FADD R0, R0, R69 ;  /* 0x0000004500000221 */ /* 0x008fca0000000000 */
[----:B--2---:R-:W2:Y:S01]  /*4560*/  SHFL.DOWN P0, R3, R0, 0x2, 0x1f ;  /* 0x08401f0000037f89 */ /* 0x004ea20000000000 */
        /* <DEDUP_REMOVED lines=18> */
.L_x_18365:
[----:B------:R-:W-:Y:S05]  /*4690*/  BSYNC.RECONVERGENT B0 ;  /* 0x0000000000007941 */ /* 0x000fea0003800200 */
.L_x_18364:
[----:B------:R-:W-:Y:S05]  /*46a0*/  @P2 EXIT ;  /* 0x000000000000294d */ /* 0x000fea0003800000 */
[----:B------:R-:W0:Y:S01]  /*46b0*/  LDCU.64 UR8, c[0x0][0x4e8] ;  /* 0x00009d00ff0877ac */ /* 0x000e220008000a00 */
[----:B------:R-:W3:Y:S01]  /*46c0*/  S2UR UR5, SR_CgaCtaId ;  /* 0x00000000000579c3 */ /* 0x000ee20000008800 */
        /* <DEDUP_REMOVED lines=9> */
[----:B-1-3--:R-:W-:-:S12]  /*4760*/  ULEA UR4, UR5, UR4, 0x18 ;  /* 0x0000000405047291 */ /* 0x00afd8000f8ec0ff */
.L_x_18367:
[----:B------:R-:W-:Y:S02]  /*4770*/  LEA R0, R13, UR4, 0x3 ;  /* 0x000000040d007c11 */ /* 0x000fe4000f8e18ff */
[----:B-1----:R-:W-:Y:S02]  /*4780*/  SHF.R.S32.HI R4, RZ, 0x1f, R13 ;  /* 0x0000001fff047819 */ /* 0x002fe4000001140d */
[----:B------:R-:W-:Y:S01]  /*4790*/  MOV R2, R6 ;  /* 0x0000000600027202 */ /* 0x000fe20000000f00 */
[----:B------:R-:W1:Y:S01]  /*47a0*/  LDS.64 R14, [R0+0x2d90] ;  /* 0x002d9000000e7984 */ /* 0x000e620000000a00 */
[----:B--2---:R-:W-:Y:S01]  /*47b0*/  MOV R3, R75 ;  /* 0x0000004b00037202 */ /* 0x004fe20000000f00 */
        /* <DEDUP_REMOVED lines=22> */
.L_x_18366:
[----:B------:R-:W-:Y:S05]  /*4920*/  EXIT ;  /* 0x000000000000794d */ /* 0x000fea0003800000 */
.L_x_18368:
        /* <DEDUP_REMOVED lines=13> */
.L_x_18809:


//--------------------- .text._Z25selective_scan_bwd_kernelI32Selective_Scan_bwd_kernel_traitsILi32ELi4ELb1ELb1ELb0ELb1ELb0EfN3c107complexIfEEEEv12SSMParamsBwd --------------------------
	.section	.text._Z25selective_scan_bwd_kernelI32Selective_Scan_bwd_kernel_traitsILi32ELi4ELb1ELb1ELb0ELb1ELb0EfN3c107complexIfEEEEv12SSMParamsBwd,"ax",@progbits
	.align	128
        .global         _Z25selective_scan_bwd_kernelI32Selective_Scan_bwd_kernel_traitsILi32ELi4ELb1ELb1ELb0ELb1ELb0EfN3c107complexIfEEEEv12SSMParamsBwd
        .type           _Z25selective_scan_bwd_kernelI32Selective_Scan_bwd_kernel_traitsILi32ELi4ELb1ELb1ELb0ELb1ELb0EfN3c107complexIfEEEEv12SSMParamsBwd,@function
        .size           _Z25selective_scan_bwd_kernelI32Selective_Scan_bwd_kernel_traitsILi32ELi4ELb1ELb1ELb0ELb1ELb0EfN3c107complexIfEEEEv12SSMParamsBwd,(.L_x_18810 - _Z25selective_scan_bwd_kernelI32Selective_Scan_bwd_kernel_traitsILi32ELi4ELb1ELb1ELb0ELb1ELb0EfN3c107complexIfEEEEv12SSMParamsBwd)
        .other          _Z25selective_scan_bwd_kernelI32Selective_Scan_bwd_kernel_traitsILi32ELi4ELb1ELb1ELb0ELb1ELb0EfN3c107complexIfEEEEv12SSMParamsBwd,@"STO_CUDA_ENTRY STV_DEFAULT"
_Z25selective_scan_bwd_kernelI32Selective_Scan_bwd_kernel_traitsILi32ELi4ELb1ELb1ELb0ELb1ELb0EfN3c107complexIfEEEEv12SSMParamsBwd:
.text._Z25selective_scan_bwd_kernelI32Selective_Scan_bwd_kernel_traitsILi32ELi4ELb1ELb1ELb0ELb1ELb0EfN3c107complexIfEEEEv12SSMParamsBwd:
        /* <DEDUP_REMOVED lines=178> */
.L_x_18413:
[----:B------:R-:W-:Y:S01]  /*0b20*/  BAR.SYNC.DEFER_BLOCKING 0x0 ;  /* 0x0000000000007b1d */ /* 0x000fe20000010000 */
[----:B0-----:R-:W-:-:S06]  /*0b30*/  IMAD.WIDE.U32 R12, R61, 0x10, R72 ;  /* 0x000000103d0c7825 */ /* 0x001fcc00078e0048 */
[----:B------:R-:W2:Y:S01]  /*0b40*/  LDG.E.128 R12, desc[UR16][R12.64] ;  /* 0x000000100c0c7981 */ /* 0x000ea2000c1e1d00 */
[----:B------:R-:W0:Y:S01]  /*0b50*/  S2UR UR6, SR_CgaCtaId ;  /* 0x00000000000679c3 */ /* 0x000e220000008800 */
[----:B------:R-:W-:Y:S01]  /*0b60*/  UMOV UR4, 0x400 ;  /* 0x0000040000047882 */ /* 0x000fe20000000000 */
[----:B------:R-:W-:Y:S01]  /*0b70*/  IMAD.WIDE.U32 R36, R61, 0x10, R70 ;  /* 0x000000103d247825 */ /* 0x000fe200078e0046 */
[----:B------:R-:W1:Y:S01]  /*0b80*/  S2R R93, SR_LANEID ;  /* 0x00000000005d7919 */ /* 0x000e620000000000 */
[----:B0-----:R-:W-:-:S06]  /*0b90*/  ULEA UR4, UR6, UR4, 0x18 ;  /* 0x0000000406047291 */ /* 0x001fcc000f8ec0ff */
[----:B-1----:R-:W-:-:S05]  /*0ba0*/  LEA R84, R93, UR4, 0x4 ;  /* 0x000000045d547c11 */ /* 0x002fca000f8e20ff */
[----:B--2---:R0:W-:Y:S01]  /*0bb0*/  STS.128 [R84], R12 ;  /* 0x0000000c54007388 */ /* 0x0041e20000000c00 */
[----:B------:R-:W-:-:S03]  /*0bc0*/  NOP ;  /* 0x0000000000007918 */ /* 0x000fc60000000000 */
[----:B------:R-:W-:Y:S01]  /*0bd0*/  LDS.128 R8, [R84] ;  /* 0x0000000054087984 */ /* 0x000fe20000000c00 */
[----:B------:R-:W-:Y:S06]  /*0be0*/  BAR.SYNC.DEFER_BLOCKING 0x0 ;  /* 0x0000000000007b1d */ /* 0x000fec0000010000 */
[----:B------:R-:W2:Y:S01]  /*0bf0*/  LDG.E.128 R20, desc[UR16][R36.64] ;  /* 0x0000001024147981 */ /* 0x000ea2000c1e1d00 */
[----:B------:R-:W-:-:S03]  /*0c00*/  IMAD.WIDE.U32 R24, R61, 0x10, R68 ;  /* 0x000000103d187825 */ /* 0x000fc600078e0044 */
        /* <DEDUP_REMOVED lines=19> */
[----:B------:R-:W-:Y:S01]  /*0d40*/  MOV R5, 0x3e800000 ;  /* 0x3e80000000057802 */ /* 0x000fe20000000f00 */
[----:B------:R-:W-:Y:S02]  /*0d50*/  HFMA2 R7, -RZ, RZ, 1.3056640625, -1.8671875 ;  /* 0x3d39bf78ff077431 */ /* 0x000fe400000001ff */
        /* <DEDUP_REMOVED lines=27> */
.L_x_18371:
[----:B------:R-:W-:Y:S05]  /*0f10*/  BSYNC.RECONVERGENT B0 ;  /* 0x0000000000007941 */ /* 0x000fea0003800200 */
.L_x_18370:
        /* <DEDUP_REMOVED lines=32> */
.L_x_18373:
[----:B------:R-:W-:Y:S05]  /*1120*/  BSYNC.RECONVERGENT B0 ;  /* 0x0000000000007941 */ /* 0x000fea0003800200 */
.L_x_18372:
        /* <DEDUP_REMOVED lines=32> */
.L_x_18375:
[----:B------:R-:W-:Y:S05]  /*1330*/  BSYNC.RECONVERGENT B0 ;  /* 0x0000000000007941 */ /* 0x000fea0003800200 */
.L_x_18374:
        /* <DEDUP_REMOVED lines=32> */
.L_x_18377:
[----:B------:R-:W-:Y:S05]  /*1540*/  BSYNC.RECONVERGENT B0 ;  /* 0x0000000000007941 */ /* 0x000fea0003800200 */
.L_x_18376:
        /* <DEDUP_REMOVED lines=16> */
[----:B------:R-:W-:Y:S01]  /*1650*/  FADD.FTZ R100, R17, R17 ;  /* 0x0000001111647221 */ /* 0x000fe20000010000 */
[----:B------:R-:W-:Y:S01]  /*1660*/  SHF.L.U32 R17, R92, 0x8, RZ ;  /* 0x000000085c117819 */ /* 0x000fe200000006ff */
[----:B------:R-:W-:Y:S01]  /*1670*/  HFMA2 R7, -RZ, RZ, 0, 0 ;  /* 0x00000000ff077431 */ /* 0x000fe200000001ff */
[----:B------:R-:W-:Y:S01]  /*1680*/  ISETP.NE.AND P0, PT, R64, 0x1, PT ;  /* 0x000000014000780c */ /* 0x000fe20003f05270 */
[----:B------:R-:W-:Y:S01]  /*1690*/  FADD.FTZ R0, R16, R16 ;  /* 0x0000001010007221 */ /* 0x000fe20000010000 */
[----:B------:R-:W-:Y:S01]  /*16a0*/  SHF.L.U32 R103, R64, 0x8, RZ ;  /* 0x0000000840677819 */ /* 0x000fe200000006ff */
[----:B------:R-:W-:Y:S01]  /*16b0*/  FADD.FTZ R101, R18, R18 ;  /* 0x0000001212657221 */ /* 0x000fe20000010000 */
[----:B------:R-:W1:Y:S01]  /*16c0*/  LDC.64 R98, c[0x0][0x3c0] ;  /* 0x0000f000ff627b82 */ /* 0x000e620000000a00 */
[----:B------:R-:W-:Y:S01]  /*16d0*/  IADD3 R48, P1, PT, R17, R74, RZ ;  /* 0x0000004a11307210 */ /* 0x000fe20007f3e0ff */
        /* <DEDUP_REMOVED lines=20> */
.L_x_18412:
[----:B-1----:R-:W-:-:S04]  /*1820*/  IMAD.WIDE.U32 R16, R98, UR4, RZ ;  /* 0x0000000462107c25 */ /* 0x002fc8000f8e00ff */
[----:B------:R-:W-:Y:S01]  /*1830*/  IMAD R17, R99, UR4, R17 ;  /* 0x0000000463117c24 */ /* 0x000fe2000f8e0211 */
[----:B0-----:R-:W-:-:S04]  /*1840*/  LEA R24, P1, R16, R67, 0x2 ;  /* 0x0000004310187211 */ /* 0x001fc800078210ff */
[----:B------:R-:W-:-:S03]  /*1850*/  LEA.HI.X R25, R16, R66, R17, 0x2, P1 ;  /* 0x0000004210197211 */ /* 0x000fc600008f1411 */
[----:B------:R-:W-:-:S05]  /*1860*/  IMAD.WIDE.U32 R24, R53, 0x10, R24 ;  /* 0x0000001035187825 */ /* 0x000fca00078e0018 */
[----:B---3--:R-:W3:Y:S04]  /*1870*/  LDG.E.128 R16, desc[UR16][R24.64] ;  /* 0x0000001018107981 */ /* 0x008ee8000c1e1d00 */
[----:B------:R1:W5:Y:S02]  /*1880*/  LDG.E.128 R20, desc[UR16][R24.64+0x200] ;  /* 0x0002001018147981 */ /* 0x000364000c1e1d00 */
[----:B-1----:R-:W-:Y:S02]  /*1890*/  MOV R24, R32 ;  /* 0x0000002000187202 */ /* 0x002fe40000000f00 */
[----:B------:R-:W-:-:S03]  /*18a0*/  MOV R25, R77 ;  /* 0x0000004d00197202 */ /* 0x000fc60000000f00 */
[----:B----4-:R-:W-:-:S04]  /*18b0*/  IMAD.WIDE.U32 R26, R40, UR4, R24 ;  /* 0x00000004281a7c25 */ /* 0x010fc8000f8e0018 */
        /* <DEDUP_REMOVED lines=10> */
[----:B---3--:R0:W-:Y:S04]  /*1960*/  STS.128 [R84], R16 ;  /* 0x0000001054007388 */ /* 0x0081e80000000c00 */
        /* <DEDUP_REMOVED lines=8> */
[C---:B--2---:R-:W-:Y:S01]  /*19f0*/  FMUL.FTZ R2, R51.reuse, R95 ;  /* 0x0000005f33027220 */ /* 0x044fe20000410000 */
[C---:B0-----:R-:W-:Y:S01]  /*1a00*/  FMUL.FTZ R16, R51.reuse, R97 ;  /* 0x0000006133107220 */ /* 0x041fe20000410000 */
[C---:B------:R-:W-:Y:S01]  /*1a10*/  FMUL.FTZ R89, R51.reuse, R94 ;  /* 0x0000005e33597220 */ /* 0x040fe20000410000 */
[----:B-----5:R-:W-:Y:S01]  /*1a20*/  ULEA UR6, UR7, UR6, 0x18 ;  /* 0x0000000607067291 */ /* 0x020fe2000f8ec0ff */
[----:B------:R-:W-:Y:S01]  /*1a30*/  FMUL.RZ R91, R2, 0.15915493667125701904 ;  /* 0x3e22f983025b7820 */ /* 0x000fe2000040c000 */
[----:B------:R-:W-:Y:S01]  /*1a40*/  FMUL.FTZ R2, R50, 1.4426950216293334961 ;  /* 0x3fb8aa3b32027820 */ /* 0x000fe20000410000 */
[----:B---3--:R-:W-:Y:S01]  /*1a50*/  FMUL.RZ R87, R16, 0.15915493667125701904 ;  /* 0x3e22f98310577820 */ /* 0x008fe2000040c000 */
[----:B------:R-:W-:Y:S01]  /*1a60*/  FMUL.FTZ R16, R51, R96 ;  /* 0x0000006033107220 */ /* 0x000fe20000410000 */
[----:B------:R-:W0:Y:S01]  /*1a70*/  MUFU.SIN R88, R91 ;  /* 0x0000005b00587308 */ /* 0x000e220000000400 */
[----:B------:R-:W-:Y:S01]  /*1a80*/  FMUL.FTZ R26, R2, R95 ;  /* 0x0000005f021a7220 */ /* 0x000fe20000410000 */
[----:B------:R-:W-:Y:S01]  /*1a90*/  FMUL.RZ R17, R89, 0.15915493667125701904 ;  /* 0x3e22f98359117820 */ /* 0x000fe2000040c000 */
[----:B------:R-:W-:Y:S01]  /*1aa0*/  FMUL.RZ R115, R16, 0.15915493667125701904 ;  /* 0x3e22f98310737820 */ /* 0x000fe2000040c000 */
[C---:B-1----:R-:W-:Y:S01]  /*1ab0*/  FMUL.FTZ R20, R2.reuse, R94 ;  /* 0x0000005e02147220 */ /* 0x042fe20000410000 */
[C---:B------:R-:W-:Y:S01]  /*1ac0*/  FMUL.FTZ R86, R2.reuse, R97 ;  /* 0x0000006102567220 */ /* 0x040fe20000410000 */
        /* <DEDUP_REMOVED lines=45> */
.L_x_18380:
[----:B------:R0:W1:Y:S02]  /*1da0*/  LDS.64 R88, [R65+UR5+0x1c98] ;  /* 0x001c980541587984 */ /* 0x0000640008000a00 */
.L_x_18381:
[----:B------:R-:W-:Y:S05]  /*1db0*/  BSYNC.RECONVERGENT B0 ;  /* 0x0000000000007941 */ /* 0x000fea0003800200 */
.L_x_18379:
        /* <DEDUP_REMOVED lines=183> */
.L_x_18383:
[----:B------:R-:W-:Y:S05]  /*2930*/  BSYNC.RECONVERGENT B0 ;  /* 0x0000000000007941 */ /* 0x000fea0003800200 */
.L_x_18382:
        /* <DEDUP_REMOVED lines=17> */
.L_x_18385:
[----:B------:R-:W-:Y:S05]  /*2a50*/  BSYNC.RECONVERGENT B0 ;  /* 0x0000000000007941 */ /* 0x000fea0003800200 */
.L_x_18384:
        /* <DEDUP_REMOVED lines=16> */
.L_x_18387:
[----:B------:R-:W-:Y:S05]  /*2b60*/  BSYNC.RECONVERGENT B0 ;  /* 0x0000000000007941 */ /* 0x000fea0003800200 */
.L_x_18386:
        /* <DEDUP_REMOVED lines=16> */
.L_x_18389:
[----:B------:R-:W-:Y:S05]  /*2c70*/  BSYNC.RECONVERGENT B0 ;  /* 0x0000000000007941 */ /* 0x000fea0003800200 */
.L_x_18388:
        /* <DEDUP_REMOVED lines=16> */
.L_x_18391:
[----:B------:R-:W-:Y:S05]  /*2d80*/  BSYNC.RECONVERGENT B0 ;  /* 0x0000000000007941 */ /* 0x000fea0003800200 */
.L_x_18390:
        /* <DEDUP_REMOVED lines=83> */
[----:B------:R-:W-:Y:S01]  /*32c0*/  FADD.FTZ R113, R113, R128 ;  /* 0x0000008071717221 */ /* 0x000fe20000010000 */
[----:B------:R-:W-:Y:S01]  /*32d0*/  FFMA.FTZ R89, R11, R122, R90 ;  /* 0x0000007a0b597223 */ /* 0x000fe2000001005a */
[----:B------:R-:W-:Y:S01]  /*32e0*/  FADD.FTZ R90, R115, R132 ;  /* 0x00000084735a7221 */ /* 0x000fe20000010000 */
[----:B------:R-:W-:Y:S01]  /*32f0*/  FMUL.FTZ R116, R116, R133 ;  /* 0x0000008574747220 */ /* 0x000fe20000410000 */
[----:B------:R0:W-:Y:S01]  /*3300*/  @!P2 STS.128 [UR7+0x1d90], R24 ;  /* 0x001d9018ff00a988 */ /* 0x0001e20008000c07 */
[-C--:B------:R-:W-:Y:S01]  /*3310*/  FMUL.FTZ R117, R113, R95.reuse ;  /* 0x0000005f71757220 */ /* 0x080fe20000410000 */
[-C--:B------:R-:W-:Y:S01]  /*3320*/  FMUL.FTZ R122, R121, R94.reuse ;  /* 0x0000005e797a7220 */ /* 0x080fe20000410000 */
[----:B------:R-:W-:Y:S01]  /*3330*/  FMUL.FTZ R119, R90, R95 ;  /* 0x0000005f5a777220 */ /* 0x000fe20000410000 */
[----:B------:R-:W-:Y:S01]  /*3340*/  FMUL.FTZ R128, R124, R94 ;  /* 0x0000005e7c807220 */ /* 0x000fe20000410000 */
[-C--:B------:R-:W-:Y:S01]  /*3350*/  FMUL.FTZ R134, R126, R97.reuse ;  /* 0x000000617e867220 */ /* 0x080fe20000410000 */
[----:B------:R-:W-:Y:S01]  /*3360*/  FMUL.FTZ R136, R88, R97 ;  /* 0x0000006158887220 */ /* 0x000fe20000410000 */
[----:B------:R-:W-:Y:S01]  /*3370*/  FFMA.FTZ R116, R114, R131, R116 ;  /* 0x0000008372747223 */ /* 0x000fe20000010074 */
[C---:B------:R-:W-:Y:S01]  /*3380*/  FMUL.FTZ R115, R8.reuse, R117 ;  /* 0x0000007508737220 */ /* 0x040fe20000410000 */
[----:B------:R-:W-:Y:S01]  /*3390*/  FMUL.FTZ R114, R8, R119 ;  /* 0x0000007708727220 */ /* 0x000fe20000410000 */
[C---:B------:R-:W-:Y:S01]  /*33a0*/  FMUL.FTZ R118, R9.reuse, R122 ;  /* 0x0000007a09767220 */ /* 0x040fe20000410000 */
[----:B------:R-:W-:Y:S01]  /*33b0*/  FMUL.FTZ R132, R9, R128 ;  /* 0x0000008009847220 */ /* 0x000fe20000410000 */
[C---:B------:R-:W-:Y:S01]  /*33c0*/  FMUL.FTZ R140, R10.reuse, R134 ;  /* 0x000000860a8c7220 */ /* 0x040fe20000410000 */
[----:B------:R-:W-:Y:S01]  /*33d0*/  FMUL.FTZ R142, R10, R136 ;  /* 0x000000880a8e7220 */ /* 0x000fe20000410000 */
[-C--:B0-----:R-:W-:Y:S01]  /*33e0*/  FMUL.FTZ R26, R127, R96.reuse ;  /* 0x000000607f1a7220 */ /* 0x081fe20000410000 */
[----:B------:R-:W-:Y:S01]  /*33f0*/  FMUL.FTZ R24, R129, R96 ;  /* 0x0000006081187220 */ /* 0x000fe20000410000 */
[----:B------:R-:W-:Y:S01]  /*3400*/  STS [R52+0x420], R115 ;  /* 0x0004207334007388 */ /* 0x000fe20000000800 */
[C---:B------:R-:W-:Y:S01]  /*3410*/  FFMA.FTZ R27, R0.reuse, -R2, RZ ;  /* 0x80000002001b7223 */ /* 0x040fe200000100ff */
[C---:B------:R-:W-:Y:S01]  /*3420*/  FMUL.FTZ R144, R11.reuse, R26 ;  /* 0x0000001a0b907220 */ /* 0x040fe20000410000 */
[----:B------:R-:W-:Y:S01]  /*3430*/  FMUL.FTZ R146, R11, R24 ;  /* 0x000000180b927220 */ /* 0x000fe20000410000 */
[----:B------:R0:W-:Y:S01]  /*3440*/  STS [R3+0x4], R114 ;  /* 0x0000047203007388 */ /* 0x0001e20000000800 */
[----:B------:R-:W-:Y:S01]  /*3450*/  FFMA.FTZ R25, R0, R91, RZ ;  /* 0x0000005b00197223 */ /* 0x000fe200000100ff */
[----:B------:R-:W-:Y:S01]  /*3460*/  FFMA.FTZ R2, -R109, R17, R2 ;  /* 0x000000116d027223 */ /* 0x000fe20000010102 */
[----:B------:R-:W-:Y:S01]  /*3470*/  FFMA.FTZ R120, R11, R120, R116 ;  /* 0x000000780b787223 */ /* 0x000fe20000010074 */
[----:B------:R1:W-:Y:S01]  /*3480*/  STS [R3+0x8], R118 ;  /* 0x0000087603007388 */ /* 0x0003e20000000800 */
[----:B------:R-:W-:Y:S01]  /*3490*/  FFMA.FTZ R91, R109, -R16, R91 ;  /* 0x800000106d5b7223 */ /* 0x000fe2000001005b */
[----:B------:R-:W-:-:S02]  /*34a0*/  FMUL.FTZ R116, R2, R117 ;  /* 0x0000007502747220 */ /* 0x000fc40000410000 */
[----:B------:R2:W-:Y:S01]  /*34b0*/  STS [R3+0xc], R132 ;  /* 0x00000c8403007388 */ /* 0x0005e20000000800 */
[C---:B0-----:R-:W-:Y:S01]  /*34c0*/  FFMA.FTZ R114, R100.reuse, R135, R25 ;  /* 0x0000008764727223 */ /* 0x041fe20000010019 */
[----:B------:R-:W-:Y:S02]  /*34d0*/  FFMA.FTZ R135, R107, -R18, R135 ;  /* 0x800000126b877223 */ /* 0x000fe40000010087 */
[----:B------:R0:W-:Y:S01]  /*34e0*/  STS [R3+0x10], R140 ;  /* 0x0000108c03007388 */ /* 0x0001e20000000800 */
[----:B------:R-:W-:Y:S01]  /*34f0*/  FFMA.FTZ R116, R91, R119, -R116 ;  /* 0x000000775b747223 */ /* 0x000fe20000010874 */
[----:B-1----:R-:W-:Y:S01]  /*3500*/  FFMA.FTZ R118, R100, -R130, R27 ;  /* 0x8000008264767223 */ /* 0x002fe2000001001b */
[C---:B------:R-:W-:Y:S01]  /*3510*/  FFMA.FTZ R115, R101.reuse, R133, R114 ;  /* 0x0000008565737223 */ /* 0x040fe20000010072 */
[----:B------:R0:W-:Y:S01]  /*3520*/  STS [R3+0x14], R142 ;  /* 0x0000148e03007388 */ /* 0x0001e20000000800 */
[C---:B------:R-:W-:Y:S01]  /*3530*/  FFMA.FTZ R133, R106.reuse, -R20, R133 ;  /* 0x800000146a857223 */ /* 0x040fe20000010085 */
[----:B------:R-:W-:Y:S01]  /*3540*/  FFMA.FTZ R27, R101, -R131, R118 ;  /* 0x80000083651b7223 */ /* 0x000fe20000010076 */
[----:B------:R-:W-:Y:S01]  /*3550*/  FFMA.FTZ R131, -R106, R21, R131 ;  /* 0x000000156a837223 */ /* 0x000fe20000010183 */
[----:B------:R0:W-:Y:S01]  /*3560*/  STS [R3+0x18], R144 ;  /* 0x0000189003007388 */ /* 0x0001e20000000800 */
[----:B------:R-:W-:Y:S01]  /*3570*/  FFMA.FTZ R130, -R107, R19, R130 ;  /* 0x000000136b827223 */ /* 0x000fe20000010182 */
[----:B--2---:R-:W-:Y:S01]  /*3580*/  LEA R132, R111, -R102, 0x1 ;  /* 0x800000666f847211 */ /* 0x004fe200078e08ff */
[C---:B------:R-:W-:Y:S01]  /*3590*/  FMUL.FTZ R114, R131.reuse, R136 ;  /* 0x0000008883727220 */ /* 0x040fe20000410000 */
[----:B------:R0:W-:Y:S01]  /*35a0*/  STS [R3+0x1c], R146 ;  /* 0x00001c9203007388 */ /* 0x0001e20000000800 */
[-C--:B------:R-:W-:Y:S01]  /*35b0*/  FMUL.FTZ R25, R131, R134.reuse ;  /* 0x0000008683197220 */ /* 0x080fe20000410000 */
[----:B------:R-:W-:Y:S01]  /*35c0*/  BAR.SYNC.DEFER_BLOCKING 0x0 ;  /* 0x0000000000007b1d */ /* 0x000fe20000010000 */
[C---:B------:R-:W-:Y:S01]  /*35d0*/  FFMA.FTZ R134, R133.reuse, R134, R114 ;  /* 0x0000008685867223 */ /* 0x040fe20000010072 */
[----:B------:R-:W-:Y:S01]  /*35e0*/  FMUL.FTZ R114, R130, R128 ;  /* 0x0000008082727220 */ /* 0x000fe20000410000 */
[----:B------:R-:W-:Y:S01]  /*35f0*/  FFMA.FTZ R125, R133, R136, -R25 ;  /* 0x00000088857d7223 */ /* 0x000fe20000010819 */
[----:B------:R-:W-:Y:S01]  /*3600*/  ISETP.GE.AND P1, PT, R132, 0x1, PT ;  /* 0x000000018400780c */ /* 0x000fe20003f26270 */
[----:B------:R-:W-:Y:S01]  /*3610*/  FADD.FTZ R116, RZ, R116 ;  /* 0x00000074ff747221 */ /* 0x000fe20000010000 */
[-C--:B------:R-:W-:Y:S01]  /*3620*/  FFMA.FTZ R25, R135, R122.reuse, R114 ;  /* 0x0000007a87197223 */ /* 0x080fe20000010072 */
[----:B------:R-:W-:Y:S01]  /*3630*/  FMUL.FTZ R114, R2, R119 ;  /* 0x0000007702727220 */ /* 0x000fe20000410000 */
[----:B------:R-:W-:Y:S01]  /*3640*/  FMUL.FTZ R122, R130, R122 ;  /* 0x0000007a827a7220 */ /* 0x000fe20000410000 */
[----:B------:R-:W-:Y:S01]  /*3650*/  FFMA.FTZ R119, -R104, R23, R120 ;  /* 0x0000001768777223 */ /* 0x000fe20000010178 */
[----:B------:R-:W-:Y:S01]  /*3660*/  ISETP.GE.AND P2, PT, R132, 0x21, PT ;  /* 0x000000218400780c */ /* 0x000fe20003f46270 */
[----:B------:R-:W-:Y:S01]  /*3670*/  FFMA.FTZ R114, R91, R117, R114 ;  /* 0x000000755b727223 */ /* 0x000fe20000010072 */
[----:B------:R-:W-:Y:S01]  /*3680*/  FFMA.FTZ R123, R135, R128, -R122 ;  /* 0x00000080877b7223 */ /* 0x000fe2000001087a */
[----:B------:R-:W-:Y:S01]  /*3690*/  FFMA.FTZ R117, R104, -R22, R89 ;  /* 0x8000001668757223 */ /* 0x000fe20000010059 */
[C---:B------:R-:W-:Y:S01]  /*36a0*/  FMUL.FTZ R118, R119.reuse, R24 ;  /* 0x0000001877767220 */ /* 0x040fe20000410000 */
[----:B------:R-:W-:Y:S01]  /*36b0*/  FADD.FTZ R114, RZ, R114 ;  /* 0x00000072ff727221 */ /* 0x000fe20000010000 */
[-C--:B------:R-:W-:Y:S01]  /*36c0*/  FMUL.FTZ R137, R119, R26.reuse ;  /* 0x0000001a77897220 */ /* 0x080fe20000410000 */
[----:B------:R-:W-:Y:S01]  /*36d0*/  FADD.FTZ R116, R116, R123 ;  /* 0x0000007b74747221 */ /* 0x000fe20000010000 */
[C---:B------:R-:W-:Y:S01]  /*36e0*/  FFMA.FTZ R118, R117.reuse, R26, R118 ;  /* 0x0000001a75767223 */ /* 0x040fe20000010076 */
[----:B------:R-:W-:Y:S01]  /*36f0*/  FADD.FTZ R25, R114, R25 ;  /* 0x0000001972197221 */ /* 0x000fe20000010000 */
[----:B------:R-:W-:Y:S01]  /*3700*/  FFMA.FTZ R137, R117, R24, -R137 ;  /* 0x0000001875897223 */ /* 0x000fe20000010889 */
[----:B------:R-:W-:-:S02]  /*3710*/  FADD.FTZ R116, R116, R125 ;  /* 0x0000007d74747221 */ /* 0x000fc40000010000 */
[----:B------:R-:W-:Y:S01]  /*3720*/  FADD.FTZ R25, R25, R134 ;  /* 0x0000008619197221 */ /* 0x000fe20000010000 */
[----:B------:R0:W1:Y:S01]  /*3730*/  LDS R139, [R60+0x4a0] ;  /* 0x0004a0003c8b7984 */ /* 0x0000620000000800 */
[----:B------:R-:W-:Y:S05]  /*3740*/  @!P1 BRA `(.L_x_18393) ;  /* 0x0000000000089947 */ /* 0x000fea0003800000 */
[----:B------:R-:W2:Y:S04]  /*3750*/  LDS R123, [R62+0x420] ;  /* 0x000420003e7b7984 */ /* 0x000ea80000000800 */
[----:B--2---:R2:W-:Y:S02]  /*3760*/  REDG.E.ADD.F32.FTZ.RN.STRONG.GPU desc[UR16][R86.64], R123 ;  /* 0x0000007b560079a6 */ /* 0x0045e4000c12f310 */
.L_x_18393:
[----:B------:R-:W-:Y:S05]  /*3770*/  BSYNC.RECONVERGENT B0 ;  /* 0x0000000000007941 */ /* 0x000fea0003800200 */
.L_x_18392:
[----:B------:R-:W-:Y:S04]  /*3780*/  BSSY.RECONVERGENT B0, `(.L_x_18394) ;  /* 0x0000003000007945 */ /* 0x000fe80003800200 */
[----:B------:R-:W-:Y:S05]  /*3790*/  @!P2 BRA `(.L_x_18395) ;  /* 0x000000000004a947 */ /* 0x000fea0003800000 */
[----:B-1----:R3:W-:Y:S02]  /*37a0*/  REDG.E.ADD.F32.FTZ.RN.STRONG.GPU desc[UR16][R86.64+0x80], R139 ;  /* 0x0000808b560079a6 */ /* 0x0027e4000c12f310 */
.L_x_18395:
[----:B------:R-:W-:Y:S05]  /*37b0*/  BSYNC.RECONVERGENT B0 ;  /* 0x0000000000007941 */ /* 0x000fea0003800200 */
.L_x_18394:
        /* <DEDUP_REMOVED lines=10> */
.L_x_18397:
[----:B------:R-:W-:Y:S05]  /*3860*/  BSYNC.RECONVERGENT B0 ;  /* 0x0000000000007941 */ /* 0x000fea0003800200 */
.L_x_18396:
[----:B--2-4-:R2:W4:Y:S01]  /*3870*/  LDS R123, [R58+0x5a0] ;  /* 0x0005a0003a7b7984 */ /* 0x0145220000000800 */
[----:B------:R-:W-:Y:S04]  /*3880*/  BSSY.RECONVERGENT B0, `(.L_x_18398) ;  /* 0x0000003000007945 */ /* 0x000fe80003800200 */
[----:B------:R-:W-:Y:S05]  /*3890*/  @!P1 BRA `(.L_x_18399) ;  /* 0x0000000000049947 */ /* 0x000fea0003800000 */
[----:B----4-:R4:W-:Y:S02]  /*38a0*/  REDG.E.ADD.F32.FTZ.RN.STRONG.GPU desc[UR16][R86.64+0x180], R123 ;  /* 0x0001807b560079a6 */ /* 0x0109e4000c12f310 */
.L_x_18399:
[----:B------:R-:W-:Y:S05]  /*38b0*/  BSYNC.RECONVERGENT B0 ;  /* 0x0000000000007941 */ /* 0x000fea0003800200 */
.L_x_18398:
[----:B----4-:R4:W0:Y:S01]  /*38c0*/  LDS R123, [R57+0x620] ;  /* 0x00062000397b7984 */ /* 0x0108220000000800 */
[----:B------:R-:W-:Y:S04]  /*38d0*/  BSSY.RECONVERGENT B0, `(.L_x_18400) ;  /* 0x0000003000007945 */ /* 0x000fe80003800200 */
[----:B------:R-:W-:Y:S05]  /*38e0*/  @!P2 BRA `(.L_x_18401) ;  /* 0x000000000004a947 */ /* 0x000fea0003800000 */
[----:B0-----:R0:W-:Y:S02]  /*38f0*/  REDG.E.ADD.F32.FTZ.RN.STRONG.GPU desc[UR16][R86.64+0x200], R123 ;  /* 0x0002007b560079a6 */ /* 0x0011e4000c12f310 */
.L_x_18401:
[----:B------:R-:W-:Y:S05]  /*3900*/  BSYNC.RECONVERGENT B0 ;  /* 0x0000000000007941 */ /* 0x000fea0003800200 */
.L_x_18400:
[----:B0-----:R0:W0:Y:S01]  /*3910*/  LDS R123, [R56+0x6a0] ;  /* 0x0006a000387b7984 */ /* 0x0010220000000800 */
[----:B------:R-:W-:Y:S04]  /*3920*/  BSSY.RECONVERGENT B0, `(.L_x_18402) ;  /* 0x0000003000007945 */ /* 0x000fe80003800200 */
[----:B------:R-:W-:Y:S05]  /*3930*/  @!P3 BRA `(.L_x_18403) ;  /* 0x000000000004b947 */ /* 0x000fea0003800000 */
[----:B0-----:R0:W-:Y:S02]  /*3940*/  REDG.E.ADD.F32.FTZ.RN.STRONG.GPU desc[UR16][R86.64+0x280], R123 ;  /* 0x0002807b560079a6 */ /* 0x0011e4000c12f310 */
.L_x_18403:
[----:B------:R-:W-:Y:S05]  /*3950*/  BSYNC.RECONVERGENT B0 ;  /* 0x0000000000007941 */ /* 0x000fea0003800200 */
.L_x_18402:
[----:B0-----:R0:W0:Y:S01]  /*3960*/  LDS R123, [R55+0x720] ;  /* 0x00072000377b7984 */ /* 0x0010220000000800 */
[----:B------:R-:W-:Y:S04]  /*3970*/  BSSY.RECONVERGENT B0, `(.L_x_18404) ;  /* 0x0000003000007945 */ /* 0x000fe80003800200 */
[----:B------:R-:W-:Y:S05]  /*3980*/  @!P4 BRA `(.L_x_18405) ;  /* 0x000000000004c947 */ /* 0x000fea0003800000 */
[----:B0-----:R0:W-:Y:S02]  /*3990*/  REDG.E.ADD.F32.FTZ.RN.STRONG.GPU desc[UR16][R86.64+0x300], R123 ;  /* 0x0003007b560079a6 */ /* 0x0011e4000c12f310 */
.L_x_18405:
[----:B------:R-:W-:Y:S05]  /*39a0*/  BSYNC.RECONVERGENT B0 ;  /* 0x0000000000007941 */ /* 0x000fea0003800200 */
.L_x_18404:
[----:B0-----:R0:W0:Y:S01]  /*39b0*/  LDS R123, [R54+0x7a0] ;  /* 0x0007a000367b7984 */ /* 0x0010220000000800 */
[----:B------:R-:W-:Y:S01]  /*39c0*/  BSSY.RECONVERGENT B0, `(.L_x_18406) ;  /* 0x0000005000007945 */ /* 0x000fe20003800200 */
[----:B------:R-:W-:Y:S01]  /*39d0*/  FADD.FTZ R24, R25, R118 ;  /* 0x0000007619187221 */ /* 0x000fe20000010000 */
[----:B------:R-:W-:Y:S02]  /*39e0*/  FADD.FTZ R25, R116, R137 ;  /* 0x0000008974197221 */ /* 0x000fe40000010000 */
[----:B------:R-:W-:Y:S05]  /*39f0*/  @!P5 BRA `(.L_x_18407) ;  /* 0x000000000004d947 */ /* 0x000fea0003800000 */
[----:B0-----:R0:W-:Y:S02]  /*3a00*/  REDG.E.ADD.F32.FTZ.RN.STRONG.GPU desc[UR16][R86.64+0x380], R123 ;  /* 0x0003807b560079a6 */ /* 0x0011e4000c12f310 */
.L_x_18407:
[----:B------:R-:W-:Y:S05]  /*3a10*/  BSYNC.RECONVERGENT B0 ;  /* 0x0000000000007941 */ /* 0x000fea0003800200 */
.L_x_18406:
        /* <DEDUP_REMOVED lines=78> */
.L_x_18409:
[----:B------:R-:W-:Y:S05]  /*3f00*/  BSYNC.RECONVERGENT B0 ;  /* 0x0000000000007941 */ /* 0x000fea0003800200 */
.L_x_18408:
        /* <DEDUP_REMOVED lines=31> */
.L_x_18411:
[----:B------:R-:W-:Y:S05]  /*4100*/  BSYNC.RECONVERGENT B0 ;  /* 0x0000000000007941 */ /* 0x000fea0003800200 */
.L_x_18410:
[----:B------:R-:W-:-:S04]  /*4110*/  UIADD3 UR4, UPT, UPT, UR4, 0x1, URZ ;  /* 0x0000000104047890 */ /* 0x000fc8000fffe0ff */
[----:B------:R-:W-:-:S09]  /*4120*/  UISETP.GE.AND UP0, UPT, UR4, UR9, UPT ;  /* 0x000000090400728c */ /* 0x000fd2000bf06270 */
[----:B------:R-:W-:Y:S05]  /*4130*/  BRA.U !UP0, `(.L_x_18412) ;  /* 0xffffffd508b87547 */ /* 0x000fea000b83ffff */
.L_x_18378:
[----:B------:R-:W-:Y:S08]  /*4140*/  BAR.SYNC.DEFER_BLOCKING 0x0 ;  /* 0x0000000000007b1d */ /* 0x000ff00000010000 */
[----:B---3--:R-:W3:Y:S01]  /*4150*/  LDC.64 R22, c[0x0][0x4f8] ;  /* 0x00013e00ff167b82 */ /* 0x008ee20000000a00 */
[----:B------:R-:W5:Y:S07]  /*4160*/  LDCU.64 UR6, c[0x0][0x500] ;  /* 0x0000a000ff0677ac */ /* 0x000f6e0008000a00 */
[----:B0-----:R-:W0:Y:S01]  /*4170*/  LDC.64 R24, c[0x0][0x550] ;  /* 0x00015400ff187b82 */ /* 0x001e220000000a00 */
[----:B------:R-:W2:Y:S04]  /*4180*/  LDG.E.128 R8, desc[UR16][R36.64] ;  /* 0x0000001024087981 */ /* 0x000ea8000c1e1d00 */
[----:B--2---:R-:W-:Y:S01]  /*4190*/  STS.128 [R84], R8 ;  /* 0x0000000854007388 */ /* 0x004fe20000000c00 */
[----:B------:R-:W-:-:S03]  /*41a0*/  NOP ;  /* 0x0000000000007918 */ /* 0x000fc60000000000 */
[----:B------:R-:W2:Y:S01]  /*41b0*/  LDS.128 R16, [R84] ;  /* 0x0000000054107984 */ /* 0x000ea20000000c00 */
[----:B------:R-:W-:Y:S06]  /*41c0*/  BAR.SYNC.DEFER_BLOCKING 0x0 ;  /* 0x0000000000007b1d */ /* 0x000fec0000010000 */
[----:B------:R3:W-:Y:S01]  /*41d0*/  STS.128 [R84], R12 ;  /* 0x0000000c54007388 */ /* 0x0007e20000000c00 */
[--C-:B--2---:R-:W-:Y:S01]  /*41e0*/  FADD.FTZ R17, R17, R80.reuse ;  /* 0x0000005011117221 */ /* 0x104fe20000010000 */
[--C-:B------:R-:W-:Y:S01]  /*41f0*/  FADD.FTZ R18, R18, R80.reuse ;  /* 0x0000005012127221 */ /* 0x100fe20000010000 */
[--C-:B------:R-:W-:Y:S01]  /*4200*/  FADD.FTZ R16, R16, R80.reuse ;  /* 0x0000005010107221 */ /* 0x100fe20000010000 */
[----:B------:R-:W-:-:S02]  /*4210*/  FADD.FTZ R19, R19, R80 ;  /* 0x0000005013137221 */ /* 0x000fc40000010000 */
[----:B------:R-:W-:Y:S02]  /*4220*/  FSETP.GTU.FTZ.AND P1, PT, R17, 20, PT ;  /* 0x41a000001100780b */ /* 0x000fe40003f3c000 */
[----:B------:R-:W-:Y:S02]  /*4230*/  FSETP.GTU.FTZ.AND P2, PT, R18, 20, PT ;  /* 0x41a000001200780b */ /* 0x000fe40003f5c000 */
[----:B------:R-:W-:Y:S02]  /*4240*/  FSETP.GTU.FTZ.AND P0, PT, R16, 20, PT ;  /* 0x41a000001000780b */ /* 0x000fe40003f1c000 */
[----:B------:R-:W-:-:S07]  /*4250*/  FSETP.GTU.FTZ.AND P3, PT, R19, 20, PT ;  /* 0x41a000001300780b */ /* 0x000fce0003f7c000 */
[----:B------:R-:W-:Y:S02]  /*4260*/  @!P1 FMUL.FTZ R8, R17, -1.4426950216293334961 ;  /* 0xbfb8aa3b11089820 */ /* 0x000fe40000410000 */
[----:B------:R-:W-:Y:S01]  /*4270*/  @!P2 FMUL.FTZ R9, R18, -1.4426950216293334961 ;  /* 0xbfb8aa3b1209a820 */ /* 0x000fe20000410000 */
[----:B------:R-:W-:Y:S01]  /*4280*/  SHF.L.U32 R18, R92, 0x7, RZ ;  /* 0x000000075c127819 */ /* 0x000fe200000006ff */
[----:B------:R-:W-:Y:S02]  /*4290*/  @!P0 FMUL.FTZ R0, R16, -1.4426950216293334961 ;  /* 0xbfb8aa3b10008820 */ /* 0x000fe40000410000 */
[----:B------:R-:W-:Y:S01]  /*42a0*/  @!P1 MUFU.EX2 R16, R8 ;  /* 0x0000000800109308 */ /* 0x000fe20000000800 */
[----:B------:R-:W-:Y:S01]  /*42b0*/  @!P3 FMUL.FTZ R20, R19, -1.4426950216293334961 ;  /* 0xbfb8aa3b1314b820 */ /* 0x000fe20000410000 */
[----:B------:R-:W-:Y:S02]  /*42c0*/  SHF.R.S32.HI R19, RZ, 0x1f, R18 ;  /* 0x0000001fff137819 */ /* 0x000fe40000011412 */
[----:B------:R2:W1:Y:S01]  /*42d0*/  @!P2 MUFU.EX2 R17, R9 ;  /* 0x000000090011a308 */ /* 0x0004620000000800 */
[----:B------:R-:W-:-:S03]  /*42e0*/  NOP ;  /* 0x0000000000007918 */ /* 0x000fc60000000000 */
[----:B------:R-:W4:Y:S01]  /*42f0*/  @!P0 MUFU.EX2 R0, R0 ;  /* 0x0000000000008308 */ /* 0x000f220000000800 */
[----:B---3--:R-:W-:Y:S01]  /*4300*/  IMAD.WIDE.U32 R12, R22, UR18, R18 ;  /* 0x00000012160c7c25 */ /* 0x008fe2000f8e0012 */
[----:B--2---:R-:W2:Y:S02]  /*4310*/  LDS.128 R8, [R84] ;  /* 0x0000000054087984 */ /* 0x004ea40000000c00 */
[----:B------:R-:W3:Y:S01]  /*4320*/  @!P3 MUFU.EX2 R20, R20 ;  /* 0x000000140014b308 */ /* 0x000ee20000000800 */
[----:B------:R-:W-:Y:S02]  /*4330*/  IMAD R13, R23, UR18, R13 ;  /* 0x00000012170d7c24 */ /* 0x000fe4000f8e020d */
[----:B-1----:R-:W-:Y:S01]  /*4340*/  @!P2 FADD.FTZ R14, R17, 1 ;  /* 0x3f800000110ea421 */ /* 0x002fe20000010000 */
[----:B------:R-:W1:Y:S01]  /*4350*/  LDC.64 R22, c[0x0][0x518] ;  /* 0x00014600ff167b82 */ /* 0x000e620000000a00 */
[----:B-----5:R-:W-:Y:S02]  /*4360*/  IMAD.WIDE.U32 R12, R85, UR6, R12 ;  /* 0x00000006550c7c25 */ /* 0x020fe4000f8e000c */
[----:B------:R-:W5:Y:S02]  /*4370*/  @!P2 MUFU.RCP R15, R14 ;  /* 0x0000000e000fa308 */ /* 0x000f640000001000 */
[----:B----4-:R-:W-:Y:S01]  /*4380*/  @!P0 FADD.FTZ R2, R0, 1 ;  /* 0x3f80000000028421 */ /* 0x010fe20000010000 */
[----:B------:R-:W-:Y:S01]  /*4390*/  @!P1 FADD.FTZ R0, R16, 1 ;  /* 0x3f80000010009421 */ /* 0x000fe20000010000 */
[----:B0-----:R-:W-:Y:S01]  /*43a0*/  LEA R16, P4, R12, R24, 0x2 ;  /* 0x000000180c107211 */ /* 0x001fe200078810ff */
[----:B---3--:R-:W-:-:S03]  /*43b0*/  @!P3 FADD.FTZ R20, R20, 1 ;  /* 0x3f8000001414b421 */ /* 0x008fc60000010000 */
[----:B------:R0:W3:Y:S08]  /*43c0*/  @!P0 MUFU.RCP R21, R2 ;  /* 0x0000000200158308 */ /* 0x0000f00000001000 */
[----:B------:R-:W4:Y:S01]  /*43d0*/  @!P1 MUFU.RCP R0, R0 ;  /* 0x0000000000009308 */ /* 0x000f220000001000 */
[----:B0-----:R-:W-:Y:S02]  /*43e0*/  IMAD R2, R85, UR7, R13 ;  /* 0x0000000755027c24 */ /* 0x001fe4000f8e020d */
[----:B-----5:R-:W-:Y:S01]  /*43f0*/  @!P2 FMUL.FTZ R6, R6, R15 ;  /* 0x0000000f0606a220 */ /* 0x020fe20000410000 */
[----:B------:R-:W0:Y:S01]  /*4400*/  LDCU.64 UR6, c[0x0][0x520] ;  /* 0x0000a400ff0677ac */ /* 0x000e220008000a00 */
[----:B------:R-:W-:Y:S01]  /*4410*/  IADD3 R68, P2, PT, R68, -0x200, RZ ;  /* 0xfffffe0044447810 */ /* 0x000fe20007f5e0ff */
[----:B-1----:R-:W-:Y:S01]  /*4420*/  IMAD.WIDE.U32 R18, R22, UR18, R18 ;  /* 0x0000001216127c25 */ /* 0x002fe2000f8e0012 */
[----:B------:R-:W-:Y:S01]  /*4430*/  LEA.HI.X R17, R12, R25, R2, 0x2, P4 ;  /* 0x000000190c117211 */ /* 0x000fe200020f1402 */
[----:B------:R-:W1:Y:S02]  /*4440*/  @!P3 MUFU.RCP R20, R20 ;  /* 0x000000140014b308 */ /* 0x000e640000001000 */
[----:B------:R-:W-:-:S02]  /*4450*/  IMAD R19, R23, UR18, R19 ;  /* 0x0000001217137c24 */ /* 0x000fc4000f8e0213 */
[----:B---3--:R-:W-:Y:S01]  /*4460*/  @!P0 FMUL.FTZ R4, R4, R21 ;  /* 0x0000001504048220 */ /* 0x008fe20000410000 */
[----:B------:R-:W-:Y:S01]  /*4470*/  IMAD.WIDE.U32 R16, R61, 0x10, R16 ;  /* 0x000000103d107825 */ /* 0x000fe200078e0010 */
[----:B------:R-:W-:Y:S02]  /*4480*/  IADD3 R70, P4, PT, R70, -0x200, RZ ;  /* 0xfffffe0046467810 */ /* 0x000fe40007f9e0ff */
[----:B------:R-:W-:Y:S02]  /*4490*/  IADD3.X R69, PT, PT, R69, -0x1, RZ, P2, !PT ;  /* 0xffffffff45457810 */ /* 0x000fe400017fe4ff */
[----:B--2---:R2:W-:Y:S01]  /*44a0*/  STG.E.128 desc[UR16][R16.64], R8 ;  /* 0x0000000810007986 */ /* 0x0045e2000c101d10 */
[----:B------:R-:W-:Y:S01]  /*44b0*/  IADD3.X R71, PT, PT, R71, -0x1, RZ, P4, !PT ;  /* 0xffffffff47477810 */ /* 0x000fe200027fe4ff */
[----:B----4-:R-:W-:Y:S01]  /*44c0*/  @!P1 FMUL.FTZ R5, R5, R0 ;  /* 0x0000000005059220 */ /* 0x010fe20000410000 */
[----:B------:R-:W-:Y:S01]  /*44d0*/  BAR.SYNC.DEFER_BLOCKING 0x0 ;  /* 0x0000000000007b1d */ /* 0x000fe20000010000 */
[----:B0-----:R-:W-:Y:S01]  /*44e0*/  IMAD.WIDE.U32 R18, R85, UR6, R18 ;  /* 0x0000000655127c25 */ /* 0x001fe2000f8e0012 */
[----:B------:R-:W-:-:S03]  /*44f0*/  IADD3 R67, P1, PT, R67, -0x400, RZ ;  /* 0xfffffc0043437810 */ /* 0x000fc60007f3e0ff */
[----:B------:R-:W-:Y:S02]  /*4500*/  IMAD R0, R85, UR7, R19 ;  /* 0x0000000755007c24 */ /* 0x000fe4000f8e0213 */
[----:B-1----:R-:W-:Y:S01]  /*4510*/  @!P3 FMUL.FTZ R7, R7, R20 ;  /* 0x000000140707b220 */ /* 0x002fe20000410000 */
[----:B------:R-:W-:Y:S01]  /*4520*/  IADD3 R72, P3, PT, R72, -0x200, RZ ;  /* 0xfffffe0048487810 */ /* 0x000fe20007f7e0ff */
[----:B------:R-:W2:Y:S01]  /*4530*/  LDC.64 R20, c[0x0][0x560] ;  /* 0x00015800ff147b82 */ /* 0x000ea20000000a00 */
[----:B------:R-:W-:Y:S02]  /*4540*/  IADD3.X R66, PT, PT, R66, -0x1, RZ, P1, !PT ;  /* 0xffffffff42427810 */ /* 0x000fe40000ffe4ff */
[----:B------:R-:W-:Y:S01]  /*4550*/  IADD3.X R73, PT, PT, R73, -0x1, RZ, P3, !PT ;  /* 0xffffffff49497810 */ /* 0x000fe20001ffe4ff */
[----:B------:R0:W-:Y:S01]  /*4560*/  STS.128 [R84], R4 ;  /* 0x0000000454007388 */ /* 0x0001e20000000c00 */
[----:B------:R-:W-:-:S03]  /*4570*/  NOP ;  /* 0x0000000000007918 */ /* 0x000fc60000000000 */
[----:B------:R-:W1:Y:S01]  /*4580*/  LDS.128 R12, [R84] ;  /* 0x00000000540c7984 */ /* 0x000e620000000c00 */
[----:B--2---:R-:W-:-:S04]  /*4590*/  LEA R8, P0, R18, R20, 0x2 ;  /* 0x0000001412087211 */ /* 0x004fc800078010ff */
[----:B------:R-:W-:Y:S02]  /*45a0*/  LEA.HI.X R9, R18, R21, R0, 0x2, P0 ;  /* 0x0000001512097211 */ /* 0x000fe400000f1400 */
[----:B------:R-:W-:Y:S01]  /*45b0*/  ISETP.GT.AND P0, PT, R64, 0x1, PT ;  /* 0x000000014000780c */ /* 0x000fe20003f04270 */
[----:B0-----:R-:W-:Y:S01]  /*45c0*/  FADD.FTZ R4, R4, R79 ;  /* 0x0000004f04047221 */ /* 0x001fe20000010000 */
[----:B------:R-:W-:Y:S01]  /*45d0*/  IMAD.WIDE.U32 R8, R61, 0x10, R8 ;  /* 0x000000103d087825 */ /* 0x000fe200078e0008 */
[----:B------:R-:W-:-:S03]  /*45e0*/  MOV R64, R92 ;  /* 0x0000005c00407202 */ /* 0x000fc60000000f00 */
[----:B------:R-:W-:-:S04]  /*45f0*/  FADD.FTZ R5, R4, R5 ;  /* 0x0000000504057221 */ /* 0x000fc80000010000 */
[----:B------:R-:W-:-:S04]  /*4600*/  FADD.FTZ R6, R5, R6 ;  /* 0x0000000605067221 */ /* 0x000fc80000010000 */
[----:B------:R-:W-:Y:S01]  /*4610*/  FADD.FTZ R79, R6, R7 ;  /* 0x00000007064f7221 */ /* 0x000fe20000010000 */
[----:B-1----:R0:W-:Y:S01]  /*4620*/  STG.E.128 desc[UR16][R8.64], R12 ;  /* 0x0000000c08007986 */ /* 0x0021e2000c101d10 */
[----:B------:R-:W-:Y:S05]  /*4630*/  @P0 BRA `(.L_x_18413) ;  /* 0xffffffc400380947 */ /* 0x000fea000383ffff */
.L_x_18369:
        /* <DEDUP_REMOVED lines=34> */
.L_x_18415:
[----:B------:R-:W-:Y:S05]  /*4860*/  BSYNC.RECONVERGENT B0 ;  /* 0x0000000000007941 */ /* 0x000fea0003800200 */
.L_x_18414:
        /* <DEDUP_REMOVED lines=26> */
.L_x_18417:
[----:B------:R-:W-:Y:S05]  /*4a10*/  BSYNC.RECONVERGENT B0 ;  /* 0x0000000000007941 */ /* 0x000fea0003800200 */
.L_x_18416:
        /* <DEDUP_REMOVED lines=13> */
.L_x_18419:
        /* <DEDUP_REMOVED lines=27> */
.L_x_18418:
[----:B------:R-:W-:Y:S05]  /*4ca0*/  EXIT ;  /* 0x000000000000794d */ /* 0x000fea0003800000 */
.L_x_18420:
        /* <DEDUP_REMOVED lines=13> */
.L_x_18810:


//--------------------- .text._Z25selective_scan_bwd_kernelI32Selective_Scan_bwd_kernel_traitsILi32ELi4ELb1ELb1ELb0ELb1ELb1EfN3c107complexIfEEEEv12SSMParamsBwd --------------------------
	.section	.text._Z25selective_scan_bwd_kernelI32Selective_Scan_bwd_kernel_traitsILi32ELi4ELb1ELb1ELb0ELb1ELb1EfN3c107complexIfEEEEv12SSMParamsBwd,"ax",@progbits
	.align	128
        .global         _Z25selective_scan_bwd_kernelI32Selective_Scan_bwd_kernel_traitsILi32ELi4ELb1ELb1ELb0ELb1ELb1EfN3c107complexIfEEEEv12SSMParamsBwd
        .type           _Z25selective_scan_bwd_kernelI32Selective_Scan_bwd_kernel_traitsILi32ELi4ELb1ELb1ELb0ELb1ELb1EfN3c107complexIfEEEEv12SSMParamsBwd,@function
        .size           _Z25selective_scan_bwd_kernelI32Selective_Scan_bwd_kernel_traitsILi32ELi4ELb1ELb1ELb0ELb1ELb1EfN3c107complexIfEEEEv12SSMParamsBwd,(.L_x_18811 - _Z25selective_scan_bwd_kernelI32Selective_Scan_bwd_kernel_traitsILi32ELi4ELb1ELb1ELb0ELb1ELb1EfN3c107complexIfEEEEv12SSMParamsBwd)
        .other          _Z25selective_scan_bwd_kernelI32Selective_Scan_bwd_kernel_traitsILi32ELi4ELb1ELb1ELb0ELb1ELb1EfN3c107complexIfEEEEv12SSMParamsBwd,@"STO_CUDA_ENTRY STV_DEFAULT"
_Z25selective_scan_bwd_kernelI32Selective_Scan_bwd_kernel_traitsILi32ELi4ELb1ELb1ELb0ELb1ELb1EfN3c107complexIfEEEEv12SSMParamsBwd:
.text._Z25selective_scan_bwd_kernelI32Selective_Scan_bwd_kernel_traitsILi32ELi4ELb1ELb1ELb0ELb1ELb1EfN3c107complexIfEEEEv12SSMParamsBwd:
        /* <DEDUP_REMOVED lines=178> */
.L_x_18466:
[----:B------:R-:W-:Y:S01]  /*0b20*/  BAR.SYNC.DEFER_BLOCKING 0x0 ;  /* 0x0000000000007b1d */ /* 0x000fe20000010000 */
[----:B------:R-:W-:-:S07]  /*0b30*/  IMAD.WIDE.U32 R24, R49, 0x10, R60 ;  /* 0x0000001031187825 */ /* 0x000fce00078e003c */
[----:B0-----:R-:W0:Y:S01]  /*0b40*/  S2UR UR6, SR_CgaCtaId ;  /* 0x00000000000679c3 */ /* 0x001e220000008800 */
[----:B------:R-:W1:Y:S01]  /*0b50*/  S2R R75, SR_LANEID ;  /* 0x00000000004b7919 */ /* 0x000e620000000000 */
[----:B------:R-:W-:Y:S01]  /*0b60*/  UMOV UR4, 0x400 ;  /* 0x0000040000047882 */ /* 0x000fe20000000000 */
[----:B------:R-:W-:-:S04]  /*0b70*/  IMAD.WIDE.U32 R36, R49, 0x10, R58 ;  /* 0x0000001031247825 */ /* 0x000fc800078e003a */
[----:B------:R-:W-:Y:S01]  /*0b80*/  IMAD.WIDE.U32 R28, R49, 0x10, R56 ;  /* 0x00000010311c7825 */ /* 0x000fe200078e0038 */
[----:B------:R-:W2:Y:S01]  /*0b90*/  LDC.64 R32, c[0x0][0x410] ;  /* 0x00010400ff207b82 */ /* 0x000ea20000000a00 */
[----:B------:R-:W-:-:S07]  /*0ba0*/  IADD3 R74, PT, PT, R52, -0x1, RZ ;  /* 0xffffffff344a7810 */ /* 0x000fce0007ffe0ff */
[----:B------:R-:W3:Y:S01]  /*0bb0*/  LDC.64 R34, c[0x0][0x418] ;  /* 0x00010600ff227b82 */ /* 0x000ee20000000a00 */
[----:B------:R-:W4:Y:S01]  /*0bc0*/  LDG.E.128 R24, desc[UR16][R24.64] ;  /* 0x0000001018187981 */ /* 0x000f22000c1e1d00 */
[----:B0-----:R-:W-:-:S06]  /*0bd0*/  ULEA UR4, UR6, UR4, 0x18 ;  /* 0x0000000406047291 */ /* 0x001fcc000f8ec0ff */
[----:B------:R-:W0:Y:S01]  /*0be0*/  LDC.64 R76, c[0x0][0x488] ;  /* 0x00012200ff4c7b82 */ /* 0x000e220000000a00 */
[----:B-1----:R-:W-:-:S05]  /*0bf0*/  LEA R72, R75, UR4, 0x4 ;  /* 0x000000044b487c11 */ /* 0x002fca000f8e20ff */
[----:B----4-:R1:W-:Y:S01]  /*0c00*/  STS.128 [R72], R24 ;  /* 0x0000001848007388 */ /* 0x0103e20000000c00 */
[----:B------:R-:W-:-:S03]  /*0c10*/  NOP ;  /* 0x0000000000007918 */ /* 0x000fc60000000000 */
[----:B------:R-:W-:Y:S01]  /*0c20*/  LDS.128 R4, [R72] ;  /* 0x0000000048047984 */ /* 0x000fe20000000c00 */
[----:B------:R-:W-:Y:S06]  /*0c30*/  BAR.SYNC.DEFER_BLOCKING 0x0 ;  /* 0x0000000000007b1d */ /* 0x000fec0000010000 */
[----:B------:R-:W4:Y:S04]  /*0c40*/  LDG.E.128 R8, desc[UR16][R36.64] ;  /* 0x0000001024087981 */ /* 0x000f28000c1e1d00 */
[----:B----4-:R-:W-:Y:S01]  /*0c50*/  STS.128 [R72], R8 ;  /* 0x0000000848007388 */ /* 0x010fe20000000c00 */
[----:B------:R-:W-:-:S03]  /*0c60*/  NOP ;  /* 0x0000000000007918 */ /* 0x000fc60000000000 */
[----:B------:R-:W4:Y:S01]  /*0c70*/  LDS.128 R20, [R72] ;  /* 0x0000000048147984 */ /* 0x000f220000000c00 */
[----:B------:R-:W-:Y:S06]  /*0c80*/  BAR.SYNC.DEFER_BLOCKING 0x0 ;  /* 0x0000000000007b1d */ /* 0x000fec0000010000 */
[----:B-1----:R3:W3:Y:S01]  /*0c90*/  LDG.E.128 R24, desc[UR16][R28.64] ;  /* 0x000000101c187981 */ /* 0x0026e2000c1e1d00 */
[----:B------:R-:W-:Y:S01]  /*0ca0*/  SHF.L.U32 R38, R74, 0x7, RZ ;  /* 0x000000074a267819 */ /* 0x000fe200000006ff */
[----:B------:R-:W-:Y:S01]  /*0cb0*/  BSSY.RECONVERGENT B0, `(.L_x_18422) ;  /* 0x0000033000007945 */ /* 0x000fe20003800200 */
[----:B------:R-:W-:-:S03]  /*0cc0*/  MOV R39, RZ ;  /* 0x000000ff00277202 */ /* 0x000fc60000000f00 */
[----:B--2---:R-:W-:-:S04]  /*0cd0*/  IMAD.WIDE.U32 R30, R32, UR18, R38 ;  /* 0x00000012201e7c25 */ /* 0x004fc8000f8e0026 */
[--C-:B----45:R-:W-:Y:S01]  /*0ce0*/  FADD.FTZ R81, R20, R68.reuse ;  /* 0x0000004414517221 */ /* 0x130fe20000010000 */
[----:B------:R-:W-:Y:S02]  /*0cf0*/  IMAD R31, R33, UR18, R31 ;  /* 0x00000012211f7c24 */ /* 0x000fe4000f8e021f */
[--C-:B------:R-:W-:Y:S01]  /*0d00*/  FADD.FTZ R92, R21, R68.reuse ;  /* 0x00000044155c7221 */ /* 0x100fe20000010000 */
[--C-:B------:R-:W-:Y:S01]  /*0d10*/  FADD.FTZ R93, R22, R68.reuse ;  /* 0x00000044165d7221 */ /* 0x100fe20000010000 */
[----:B------:R-:W-:Y:S01]  /*0d20*/  FADD.FTZ R94, R23, R68 ;  /* 0x00000044175e7221 */ /* 0x000fe20000010000 */
[----:B------:R-:W-:Y:S01]  /*0d30*/  FSETP.GTU.FTZ.AND P2, PT, R81, 20, PT ;  /* 0x41a000005100780b */ /* 0x000fe20003f5c000 */
[C---:B---3--:R-:W-:Y:S01]  /*0d40*/  IMAD.WIDE.U32 R28, R73.reuse, R34, R30 ;  /* 0x00000022491c7225 */ /* 0x048fe200078e001e */
[----:B------:R-:W-:Y:S02]  /*0d50*/  FSETP.GTU.FTZ.AND P3, PT, R92, 20, PT ;  /* 0x41a000005c00780b */ /* 0x000fe40003f7c000 */
[----:B------:R-:W-:Y:S01]  /*0d60*/  FSETP.GTU.FTZ.AND P1, PT, R94, 20, PT ;  /* 0x41a000005e00780b */ /* 0x000fe20003f3c000 */
[----:B------:R-:W-:Y:S01]  /*0d70*/  IMAD R0, R73, R35, R29 ;  /* 0x0000002349007224 */ /* 0x000fe200078e021d */
[----:B0-----:R-:W-:-:S04]  /*0d80*/  LEA R32, P0, R28, R76, 0x2 ;  /* 0x0000004c1c207211 */ /* 0x001fc800078010ff */
[----:B------:R-:W-:Y:S02]  /*0d90*/  LEA.HI.X R33, R28, R77, R0, 0x2, P0 ;  /* 0x0000004d1c217211 */ /* 0x000fe400000f1400 */
[----:B------:R-:W-:Y:S01]  /*0da0*/  FSETP.GTU.FTZ.AND P0, PT, R93, 20, PT ;  /* 0x41a000005d00780b */ /* 0x000fe20003f1c000 */
[----:B------:R-:W-:Y:S01]  /*0db0*/  IMAD.WIDE.U32 R32, R49, 0x10, R32 ;  /* 0x0000001031207825 */ /* 0x000fe200078e0020 */
[----:B------:R0:W-:Y:S01]  /*0dc0*/  STS.128 [R72], R24 ;  /* 0x0000001848007388 */ /* 0x0001e20000000c00 */
[----:B------:R-:W-:-:S03]  /*0dd0*/  NOP ;  /* 0x0000000000007918 */ /* 0x000fc60000000000 */
[----:B------:R0:W1:Y:S01]  /*0de0*/  LDS.128 R8, [R72] ;  /* 0x0000000048087984 */ /* 0x0000620000000c00 */
        /* <DEDUP_REMOVED lines=31> */
.L_x_18423:
[----:B------:R-:W-:Y:S05]  /*0fe0*/  BSYNC.RECONVERGENT B0 ;  /* 0x0000000000007941 */ /* 0x000fea0003800200 */
.L_x_18422:
        /* <DEDUP_REMOVED lines=32> */
.L_x_18425:
[----:B------:R-:W-:Y:S05]  /*11f0*/  BSYNC.RECONVERGENT B0 ;  /* 0x0000000000007941 */ /* 0x000fea0003800200 */
.L_x_18424:
        /* <DEDUP_REMOVED lines=32> */
.L_x_18427:
[----:B------:R-:W-:Y:S05]  /*1400*/  BSYNC.RECONVERGENT B0 ;  /* 0x0000000000007941 */ /* 0x000fea0003800200 */
.L_x_18426:
        /* <DEDUP_REMOVED lines=32> */
.L_x_18429:
[----:B------:R-:W-:Y:S05]  /*1610*/  BSYNC.RECONVERGENT B0 ;  /* 0x0000000000007941 */ /* 0x000fea0003800200 */
.L_x_18428:
        /* <DEDUP_REMOVED lines=97> */
.L_x_18430:
        /* <DEDUP_REMOVED lines=24> */
[C---:B------:R-:W-:Y:S01]  /*1db0*/  ISETP.NE.AND P0, PT, R52.reuse, 0x1, PT ;  /* 0x000000013400780c */ /* 0x040fe20003f05270 */
[----:B------:R-:W-:Y:S01]  /*1dc0*/  FADD.FTZ R111, R111, R111 ;  /* 0x0000006f6f6f7221 */ /* 0x000fe20000010000 */
[----:B------:R-:W-:Y:S01]  /*1dd0*/  SHF.L.U32 R104, R52, 0x8, RZ ;  /* 0x0000000834687819 */ /* 0x000fe200000006ff */
[----:B------:R-:W-:Y:S01]  /*1de0*/  FMUL.FTZ R109, R4, R81 ;  /* 0x00000051046d7220 */ /* 0x000fe20000410000 */
[----:B------:R-:W-:Y:S01]  /*1df0*/  IADD3 R88, P1, PT, R25, R62, RZ ;  /* 0x0000003e19587210 */ /* 0x000fe20007f3e0ff */
[----:B------:R-:W2:Y:S01]  /*1e00*/  LDC.64 R100, c[0x0][0x3c0] ;  /* 0x0000f000ff647b82 */ /* 0x000ea20000000a00 */
[----:B------:R-:W-:Y:S01]  /*1e10*/  IADD3 R110, PT, PT, R52, -0x2, RZ ;  /* 0xfffffffe346e7810 */ /* 0x000fe20007ffe0ff */
[----:B------:R-:W-:Y:S01]  /*1e20*/  FMUL.FTZ R107, R5, R92 ;  /* 0x0000005c056b7220 */ /* 0x000fe20000410000 */
[----:B------:R-:W-:Y:S01]  /*1e30*/  LEA R108, R75, R72, 0x4 ;  /* 0x000000484b6c7211 */ /* 0x000fe200078e20ff */
[----:B------:R-:W-:Y:S01]  /*1e40*/  FMUL.FTZ R106, R6, R93 ;  /* 0x0000005d066a7220 */ /* 0x000fe20000410000 */
[----:B------:R-:W-:Y:S01]  /*1e50*/  ISETP.EQ.AND P0, PT, R62, RZ, P0 ;  /* 0x000000ff3e00720c */ /* 0x000fe20000702270 */
[----:B------:R-:W-:Y:S01]  /*1e60*/  FMUL.FTZ R105, R7, R94 ;  /* 0x0000005e07697220 */ /* 0x000fe20000410000 */
[----:B------:R-:W-:Y:S01]  /*1e70*/  LOP3.LUT R104, R104, 0x100, RZ, 0xc0, !PT ;  /* 0x0000010068687812 */ /* 0x000fe200078ec0ff */
[----:B------:R-:W3:Y:S01]  /*1e80*/  LDC.64 R76, c[0x0][0x440] ;  /* 0x00011000ff4c7b82 */ /* 0x000ee20000000a00 */
[C---:B------:R-:W-:Y:S01]  /*1e90*/  LOP3.LUT R136, R25.reuse, 0x100, RZ, 0xc0, !PT ;  /* 0x0000010019887812 */ /* 0x040fe200078ec0ff */
[----:B------:R-:W4:Y:S01]  /*1ea0*/  LDCU UR8, c[0x0][0x394] ;  /* 0x00007280ff0877ac */ /* 0x000f220008000800 */
[----:B------:R-:W-:-:S02]  /*1eb0*/  IADD3 R95, PT, PT, R25, R62, RZ ;  /* 0x0000003e195f7210 */ /* 0x000fc40007ffe0ff */
[----:B------:R-:W-:Y:S01]  /*1ec0*/  LEA.HI.X.SX32 R89, R25, RZ, 0x1, P1 ;  /* 0x000000ff19597211 */ /* 0x000fe200008f0eff */
[----:B------:R-:W0:Y:S02]  /*1ed0*/  LDCU UR9, c[0x0][0x38c] ;  /* 0x00007180ff0977ac */ /* 0x000e240008000800 */
[----:B------:R-:W0:Y:S01]  /*1ee0*/  LDC.64 R78, c[0x0][0x3a8] ;  /* 0x0000ea00ff4e7b82 */ /* 0x000e220000000a00 */
[----:B------:R-:W-:-:S07]  /*1ef0*/  UMOV UR4, URZ ;  /* 0x000000ff00047c82 */ /* 0x000fce0008000000 */
[----:B------:R-:W0:Y:S08]  /*1f00*/  LDC.64 R82, c[0x0][0x450] ;  /* 0x00011400ff527b82 */ /* 0x000e300000000a00 */
[----:B------:R-:W0:Y:S08]  /*1f10*/  LDC.64 R84, c[0x0][0x3e0] ;  /* 0x0000f800ff547b82 */ /* 0x000e300000000a00 */
[----:B-1--4-:R-:W0:Y:S02]  /*1f20*/  LDC.64 R86, c[0x0][0x4d0] ;  /* 0x00013400ff567b82 */ /* 0x012e240000000a00 */
.L_x_18465:
[----:B--2---:R-:W-:-:S04]  /*1f30*/  IMAD.WIDE.U32 R24, R100, UR4, RZ ;  /* 0x0000000464187c25 */ /* 0x004fc8000f8e00ff */
[----:B------:R-:W-:Y:S01]  /*1f40*/  IMAD R25, R101, UR4, R25 ;  /* 0x0000000465197c24 */ /* 0x000fe2000f8e0219 */
[----:B0-----:R-:W-:-:S04]  /*1f50*/  LEA R96, P1, R24, R55, 0x2 ;  /* 0x0000003718607211 */ /* 0x001fc800078210ff */
[----:B------:R-:W-:-:S03]  /*1f60*/  LEA.HI.X R97, R24, R54, R25, 0x2, P1 ;  /* 0x0000003618617211 */ /* 0x000fc600008f1419 */
[----:B------:R-:W-:-:S05]  /*1f70*/  IMAD.WIDE.U32 R96, R41, 0x10, R96 ;  /* 0x0000001029607825 */ /* 0x000fca00078e0060 */
[----:B------:R-:W2:Y:S04]  /*1f80*/  LDG.E.128 R24, desc[UR16][R96.64] ;  /* 0x0000001060187981 */ /* 0x000ea8000c1e1d00 */
[----:B01--4-:R-:W4:Y:S01]  /*1f90*/  LDG.E.128 R28, desc[UR16][R96.64+0x200] ;  /* 0x00020010601c7981 */ /* 0x013f22000c1e1d00 */
[----:B------:R-:W-:Y:S02]  /*1fa0*/  MOV R32, R14 ;  /* 0x0000000e00207202 */ /* 0x000fe40000000f00 */
[----:B------:R-:W-:-:S03]  /*1fb0*/  MOV R33, R65 ;  /* 0x0000004100217202 */ /* 0x000fc60000000f00 */
[----:B------:R-:W-:-:S04]  /*1fc0*/  IMAD.WIDE.U32 R32, R78, UR4, R32 ;  /* 0x000000044e207c25 */ /* 0x000fc8000f8e0020 */
        /* <DEDUP_REMOVED lines=19> */
[C---:B---3--:R-:W-:Y:S01]  /*2100*/  FMUL.FTZ R2, R91.reuse, R81 ;  /* 0x000000515b027220 */ /* 0x048fe20000410000 */
[C---:B0-----:R-:W-:Y:S01]  /*2110*/  FMUL.FTZ R24, R91.reuse, R93 ;  /* 0x0000005d5b187220 */ /* 0x041fe20000410000 */
[----:B------:R-:W-:Y:S02]  /*2120*/  FMUL.FTZ R99, R91, R92 ;  /* 0x0000005c5b637220 */ /* 0x000fe40000410000 */
[----:B------:R-:W-:Y:S01]  /*2130*/  FMUL.RZ R103, R2, 0.15915493667125701904 ;  /* 0x3e22f98302677820 */ /* 0x000fe2000040c000 */
[----:B------:R-:W-:Y:S01]  /*2140*/  FMUL.FTZ R2, R90, 1.4426950216293334961 ;  /* 0x3fb8aa3b5a027820 */ /* 0x000fe20000410000 */
[----:B------:R-:W-:-:S02]  /*2150*/  FMUL.RZ R99, R99, 0.15915493667125701904 ;  /* 0x3e22f98363637820 */ /* 0x000fc4000040c000 */
[----:B------:R-:W-:Y:S01]  /*2160*/  MUFU.SIN R98, R103 ;  /* 0x0000006700627308 */ /* 0x000fe20000000400 */
[C---:B------:R-:W-:Y:S01]  /*2170*/  FMUL.FTZ R96, R2.reuse, R81 ;  /* 0x0000005102607220 */ /* 0x040fe20000410000 */
[C---:B--2---:R-:W-:Y:S01]  /*2180*/  FMUL.FTZ R34, R2.reuse, R93 ;  /* 0x0000005d02227220 */ /* 0x044fe20000410000 */
[C---:B-1----:R-:W-:Y:S01]  /*2190*/  FMUL.FTZ R28, R2.reuse, R92 ;  /* 0x0000005c021c7220 */ /* 0x042fe20000410000 */
[----:B------:R-:W-:Y:S01]  /*21a0*/  FMUL.FTZ R2, R2, R94 ;  /* 0x0000005e02027220 */ /* 0x000fe20000410000 */
[----:B-----5:R-:W-:-:S03]  /*21b0*/  ULEA UR6, UR7, UR6, 0x18 ;  /* 0x0000000607067291 */ /* 0x020fc6000f8ec0ff */
[----:B------:R0:W1:Y:S08]  /*21c0*/  MUFU.COS R102, R103 ;  /* 0x0000006700667308 */ /* 0x0000700000000000 */
[----:B------:R-:W1:Y:S01]  /*21d0*/  MUFU.EX2 R97, R96 ;  /* 0x0000006000617308 */ /* 0x000e620000000800 */
[----:B0-----:R-:W-:Y:S01]  /*21e0*/  FMUL.RZ R103, R24, 0.15915493667125701904 ;  /* 0x3e22f98318677820 */ /* 0x001fe2000040c000 */
[----:B------:R-:W-:-:S02]  /*21f0*/  FMUL.FTZ R24, R91, R94 ;  /* 0x0000005e5b187220 */ /* 0x000fc40000410000 */
[----:B------:R-:W-:Y:S02]  /*2200*/  MUFU.COS R118, R99 ;  /* 0x0000006300767308 */ /* 0x000fe40000000000 */
[----:B------:R-:W-:Y:S02]  /*2210*/  FMUL.RZ R117, R24, 0.15915493667125701904 ;  /* 0x3e22f98318757820 */ /* 0x000fe4000040c000 */
[----:B------:R0:W2:Y:S04]  /*2220*/  LDS.128 R24, [R108] ;  /* 0x000000006c187984 */ /* 0x0000a80000000c00 */
[----:B------:R-:W-:Y:S01]  /*2230*/  MUFU.SIN R116, R99 ;  /* 0x0000006300747308 */ /* 0x000fe20000000400 */
[C---:B-1----:R-:W-:Y:S01]  /*2240*/  FMUL.FTZ R96, R97.reuse, R102 ;  /* 0x0000006661607220 */ /* 0x042fe20000410000 */
[----:B------:R-:W-:-:S06]  /*2250*/  FMUL.FTZ R97, R97, R98 ;  /* 0x0000006261617220 */ /* 0x000fcc0000410000 */
[----:B------:R1:W3:Y:S04]  /*2260*/  MUFU.EX2 R124, R34 ;  /* 0x00000022007c7308 */ /* 0x0002e80000000800 */
[----:B------:R-:W3:Y:S01]  /*2270*/  MUFU.COS R125, R103 ;  /* 0x00000067007d7308 */ /* 0x000ee20000000000 */
[----:B-1----:R-:W-:Y:S02]  /*2280*/  P2R R34, PR, RZ, 0x4 ;  /* 0x00000004ff227803 */ /* 0x002fe40000000000 */
[----:B------:R-:W-:-:S05]  /*2290*/  IADD3 R34, PT, PT, R136, UR4, RZ ;  /* 0x0000000488227c10 */ /* 0x000fca000fffe0ff */
[----:B------:R-:W1:Y:S01]  /*22a0*/  MUFU.SIN R35, R103 ;  /* 0x0000006700237308 */ /* 0x000e620000000400 */
[----:B------:R-:W-:-:S04]  /*22b0*/  SEL R34, R34, R51, !P2 ;  /* 0x0000003322227207 */ /* 0x000fc80005000000 */
[----:B------:R-:W-:-:S03]  /*22c0*/  LEA R34, R34, UR6, 0x3 ;  /* 0x0000000622227c11 */ /* 0x000fc6000f8e18ff */
[----:B------:R-:W-:Y:S01]  /*22d0*/  MUFU.SIN R99, R117 ;  /* 0x0000007500637308 */ /* 0x000fe20000000400 */
[----:B---3--:R-:W-:-:S07]  /*22e0*/  FMUL.FTZ R125, R124, R125 ;  /* 0x0000007d7c7d7220 */ /* 0x008fce0000410000 */
[----:B------:R-:W3:Y:S01]  /*22f0*/  MUFU.COS R115, R117 ;  /* 0x0000007500737308 */ /* 0x000ee20000000000 */
[----:B-1----:R-:W-:-:S07]  /*2300*/  FMUL.FTZ R124, R124, R35 ;  /* 0x000000237c7c7220 */ /* 0x002fce0000410000 */
[----:B------:R1:W5:Y:S04]  /*2310*/  MUFU.EX2 R119, R28 ;  /* 0x0000001c00777308 */ /* 0x0003680000000800 */
[----:B------:R-:W3:Y:S01]  /*2320*/  MUFU.EX2 R2, R2 ;  /* 0x0000000200027308 */ /* 0x000ee20000000800 */
[----:B-1----:R0:W1:Y:S04]  /*2330*/  LDS.128 R28, [R108+0x10] ;  /* 0x000010006c1c7984 */ /* 0x0020680000000c00 */
[----:B------:R0:W-:Y:S01]  /*2340*/  STS.64 [R34+0xc90], R96 ;  /* 0x000c906022007388 */ /* 0x0001e20000000a00 */
[C---:B-----5:R-:W-:Y:S01]  /*2350*/  FMUL.FTZ R121, R119.reuse, R118 ;  /* 0x0000007677797220 */ /* 0x060fe20000410000 */
[----:B------:R-:W-:Y:S01]  /*2360*/  FMUL.FTZ R119, R119, R116 ;  /* 0x0000007477777220 */ /* 0x000fe20000410000 */
[C---:B---3--:R-:W-:Y:S01]  /*2370*/  FMUL.FTZ R115, R2.reuse, R115 ;  /* 0x0000007302737220 */ /* 0x048fe20000410000 */
        /* <DEDUP_REMOVED lines=19> */
.L_x_18433:
[----:B------:R2:W3:Y:S02]  /*24b0*/  LDS.64 R98, [R53+UR5+0x1c98] ;  /* 0x001c980535627984 */ /* 0x0004e40008000a00 */
.L_x_18434:
[----:B------:R-:W-:Y:S05]  /*24c0*/  BSYNC.RECONVERGENT B0 ;  /* 0x0000000000007941 */ /* 0x000fea0003800200 */
.L_x_18432:
        /* <DEDUP_REMOVED lines=9> */
[C---:B------:R-:W-:Y:S01]  /*2560*/  FMUL.FTZ R138, R4.reuse, R35 ;  /* 0x00000023048a7220 */ /* 0x040fe20000410000 */
[----:B0-----:R-:W-:Y:S01]  /*2570*/  FMUL.FTZ R2, R4, R129 ;  /* 0x0000008104027220 */ /* 0x001fe20000410000 */
[-C--:B------:R-:W-:Y:S01]  /*2580*/  FMUL.FTZ R135, R28, R93.reuse ;  /* 0x0000005d1c877220 */ /* 0x080fe20000410000 */
[----:B------:R-:W-:Y:S01]  /*2590*/  FMUL.FTZ R129, R29, R93 ;  /* 0x0000005d1d817220 */ /* 0x000fe20000410000 */
[C---:B------:R-:W-:Y:S01]  /*25a0*/  FMUL.FTZ R35, R119.reuse, R138 ;  /* 0x0000008a77237220 */ /* 0x040fe20000410000 */
[-C--:B------:R-:W-:Y:S01]  /*25b0*/  FMUL.FTZ R34, R119, R2.reuse ;  /* 0x0000000277227220 */ /* 0x080fe20000410000 */
[----:B------:R-:W-:Y:S01]  /*25c0*/  ISETP.GE.AND P1, PT, R75, 0x1, PT ;  /* 0x000000014b00780c */ /* 0x000fe20003f26270 */
[----:B------:R-:W-:Y:S01]  /*25d0*/  FMUL.FTZ R145, R118, R131 ;  /* 0x0000008376917220 */ /* 0x000fe20000410000 */
[C---:B------:R-:W-:Y:S01]  /*25e0*/  FFMA.FTZ R35, R121.reuse, R2, R35 ;  /* 0x0000000279237223 */ /* 0x040fe20000010023 */
[----:B------:R-:W-:Y:S01]  /*25f0*/  FFMA.FTZ R34, R121, R138, -R34 ;  /* 0x0000008a79227223 */ /* 0x000fe20000010822 */
[----:B------:R-:W-:Y:S01]  /*2600*/  ISETP.NE.AND P6, PT, R80, 0x1f, PT ;  /* 0x0000001f5000780c */ /* 0x000fe20003fc5270 */
[----:B------:R-:W-:Y:S01]  /*2610*/  ULEA UR7, UR4, UR6, 0x4 ;  /* 0x0000000604077291 */ /* 0x000fe2000f8e20ff */
[C---:B------:R-:W-:Y:S01]  /*2620*/  FFMA.FTZ R35, R5.reuse, R134, R35 ;  /* 0x0000008605237223 */ /* 0x040fe20000010023 */
[----:B------:R-:W-:Y:S01]  /*2630*/  FFMA.FTZ R34, R5, R130, R34 ;  /* 0x0000008205227223 */ /* 0x000fe20000010022 */
[----:B------:R-:W-:Y:S01]  /*2640*/  ISETP.GE.AND P4, PT, R52, UR8, PT ;  /* 0x0000000834007c0c */ /* 0x000fe2000bf86270 */
[----:B------:R-:W-:Y:S01]  /*2650*/  BSSY.RECONVERGENT B0, `(.L_x_18435) ;  /* 0x000009f000007945 */ /* 0x000fe20003800200 */
[C---:B----4-:R-:W-:Y:S01]  /*2660*/  FMUL.FTZ R33, R124.reuse, R35 ;  /* 0x000000237c217220 */ /* 0x050fe20000410000 */
[----:B------:R-:W-:Y:S01]  /*2670*/  FMUL.FTZ R32, R124, R34 ;  /* 0x000000227c207220 */ /* 0x000fe20000410000 */
[----:B------:R-:W-:-:S02]  /*2680*/  ISETP.GT.U32.AND P2, PT, R80, 0x1b, PT ;  /* 0x0000001b5000780c */ /* 0x000fc40003f44070 */
[C---:B------:R-:W-:Y:S01]  /*2690*/  FFMA.FTZ R34, R125.reuse, R34, -R33 ;  /* 0x000000227d227223 */ /* 0x040fe20000010821 */
[----:B------:R-:W-:Y:S01]  /*26a0*/  FFMA.FTZ R35, R125, R35, R32 ;  /* 0x000000237d237223 */ /* 0x000fe20000010020 */
[-C--:B------:R-:W-:Y:S01]  /*26b0*/  FMUL.FTZ R32, R96, R119.reuse ;  /* 0x0000007760207220 */ /* 0x080fe20000410000 */
[C---:B------:R-:W-:Y:S01]  /*26c0*/  FMUL.FTZ R33, R97.reuse, R119 ;  /* 0x0000007761217220 */ /* 0x040fe20000410000 */
[C---:B------:R-:W-:Y:S01]  /*26d0*/  FFMA.FTZ R34, R6.reuse, R135, R34 ;  /* 0x0000008706227223 */ /* 0x040fe20000010022 */
[----:B------:R-:W-:Y:S01]  /*26e0*/  FFMA.FTZ R35, R6, R129, R35 ;  /* 0x0000008106237223 */ /* 0x000fe20000010023 */
[-C--:B------:R-:W-:Y:S01]  /*26f0*/  FFMA.FTZ R32, R97, R121.reuse, R32 ;  /* 0x0000007961207223 */ /* 0x080fe20000010020 */
[----:B------:R-:W-:Y:S01]  /*2700*/  FFMA.FTZ R33, R96, R121, -R33 ;  /* 0x0000007960217223 */ /* 0x000fe20000010821 */
[C---:B------:R-:W-:Y:S01]  /*2710*/  FMUL.FTZ R122, R118.reuse, R34 ;  /* 0x00000022767a7220 */ /* 0x040fe20000410000 */
[----:B------:R-:W-:Y:S01]  /*2720*/  FMUL.FTZ R120, R118, R35 ;  /* 0x0000002376787220 */ /* 0x000fe20000410000 */
[----:B------:R-:W-:-:S02]  /*2730*/  ISETP.GT.U32.AND P3, PT, R80, 0x17, PT ;  /* 0x000000175000780c */ /* 0x000fc40003f64070 */
[----:B------:R-:W-:Y:S01]  /*2740*/  FFMA.FTZ R140, R115, R35, R122 ;  /* 0x00000023738c7223 */ /* 0x000fe2000001007a */
[----:B------:R-:W-:Y:S01]  /*2750*/  FMUL.FTZ R122, R31, R94 ;  /* 0x0000005e1f7a7220 */ /* 0x000fe20000410000 */
[----:B------:R-:W-:Y:S01]  /*2760*/  FFMA.FTZ R137, R115, R34, -R120 ;  /* 0x0000002273897223 */ /* 0x000fe20000010878 */
[----:B------:R-:W-:Y:S01]  /*2770*/  FMUL.FTZ R120, R30, R94 ;  /* 0x0000005e1e787220 */ /* 0x000fe20000410000 */
[C---:B------:R-:W-:Y:S01]  /*2780*/  FMUL.FTZ R34, R124.reuse, R32 ;  /* 0x000000207c227220 */ /* 0x040fe20000410000 */
[C---:B------:R-:W-:Y:S01]  /*2790*/  FFMA.FTZ R133, R7.reuse, R122, R140 ;  /* 0x0000007a07857223 */ /* 0x040fe2000001008c */
[-C--:B------:R-:W-:Y:S01]  /*27a0*/  FMUL.FTZ R140, R124, R33.reuse ;  /* 0x000000217c8c7220 */ /* 0x080fe20000410000 */
[----:B------:R-:W-:Y:S01]  /*27b0*/  FFMA.FTZ R137, R7, R120, R137 ;  /* 0x0000007807897223 */ /* 0x000fe20000010089 */
[C---:B------:R-:W-:Y:S01]  /*27c0*/  FFMA.FTZ R34, R125.reuse, R33, -R34 ;  /* 0x000000217d227223 */ /* 0x040fe20000010822 */
[----:B------:R-:W-:Y:S01]  /*27d0*/  ISETP.NE.OR P4, PT, R62, RZ, P4 ;  /* 0x000000ff3e00720c */ /* 0x000fe20002785670 */
[----:B------:R-:W0:Y:S01]  /*27e0*/  SHFL.UP PT, R141, R133, 0x1, RZ ;  /* 0x04200000858d7989 */ /* 0x000e2200000e00ff */
[----:B------:R-:W-:Y:S01]  /*27f0*/  FFMA.FTZ R140, R125, R32, R140 ;  /* 0x000000207d8c7223 */ /* 0x000fe2000001008c */
[----:B------:R-:W-:Y:S01]  /*2800*/  FMUL.FTZ R32, R118, R34 ;  /* 0x0000002276207220 */ /* 0x000fe20000410000 */
[----:B------:R-:W-:Y:S01]  /*2810*/  ISETP.GT.U32.AND P5, PT, R80, 0xf, PT ;  /* 0x0000000f5000780c */ /* 0x000fe20003fa4070 */
[----:B------:R-:W4:Y:S01]  /*2820*/  SHFL.UP PT, R35, R137, 0x1, RZ ;  /* 0x0420000089237989 */ /* 0x000f2200000e00ff */
[-C--:B------:R-:W-:Y:S01]  /*2830*/  FMUL.FTZ R33, R118, R140.reuse ;  /* 0x0000008c76217220 */ /* 0x080fe20000410000 */
[----:B------:R-:W-:-:S03]  /*2840*/  FFMA.FTZ R139, R115, R140, R32 ;  /* 0x0000008c738b7223 */ /* 0x000fc60000010020 */
[----:B------:R-:W-:Y:S02]  /*2850*/  FFMA.FTZ R140, R115, R34, -R33 ;  /* 0x00000022738c7223 */ /* 0x000fe40000010821 */
[----:B------:R-:W2:Y:S04]  /*2860*/  SHFL.UP PT, R33, R139, 0x1, RZ ;  /* 0x042000008b217989 */ /* 0x000ea800000e00ff */
[----:B------:R-:W1:Y:S01]  /*2870*/  SHFL.UP PT, R32, R140, 0x1, RZ ;  /* 0x042000008c207989 */ /* 0x000e6200000e00ff */
[-C--:B0-----:R-:W-:Y:S01]  /*2880*/  FMUL.FTZ R34, R140, R141.reuse ;  /* 0x0000008d8c227220 */ /* 0x081fe20000410000 */
[----:B------:R-:W-:-:S03]  /*2890*/  FMUL.FTZ R141, R139, R141 ;  /* 0x0000008d8b8d7220 */ /* 0x000fc60000410000 */
[-C--:B----4-:R-:W-:Y:S01]  /*28a0*/  FFMA.FTZ R142, R139, R35.reuse, R34 ;  /* 0x000000238b8e7223 */ /* 0x090fe20000010022 */
[----:B------:R-:W-:-:S03]  /*28b0*/  FFMA.FTZ R34, R140, R35, -R141 ;  /* 0x000000238c227223 */ /* 0x000fc6000001088d */
[----:B------:R-:W-:Y:S01]  /*28c0*/  @P1 FADD.FTZ R133, R133, R142 ;  /* 0x0000008e85851221 */ /* 0x000fe20000010000 */
[----:B------:R-:W-:Y:S01]  /*28d0*/  @P1 FADD.FTZ R137, R137, R34 ;  /* 0x0000002289891221 */ /* 0x000fe20000010000 */
[CC--:B--2---:R-:W-:Y:S01]  /*28e0*/  FMUL.FTZ R34, R140.reuse, R33.reuse ;  /* 0x000000218c227220 */ /* 0x0c4fe20000410000 */
[C---:B------:R-:W-:Y:S02]  /*28f0*/  FMUL.FTZ R33, R139.reuse, R33 ;  /* 0x000000218b217220 */ /* 0x040fe40000410000 */
[----:B------:R-:W0:Y:S01]  /*2900*/  SHFL.UP PT, R141, R133, 0x2, RZ ;  /* 0x04400000858d7989 */ /* 0x000e2200000e00ff */
[-C--:B-1----:R-:W-:Y:S01]  /*2910*/  @P1 FFMA.FTZ R139, R139, R32.reuse, R34 ;  /* 0x000000208b8b1223 */ /* 0x082fe20000010022 */
[----:B------:R-:W-:Y:S02]  /*2920*/  @P1 FFMA.FTZ R140, R140, R32, -R33 ;  /* 0x000000208c8c1223 */ /* 0x000fe40000010821 */
[----:B------:R-:W1:Y:S01]  /*2930*/  SHFL.UP PT, R35, R137, 0x2, RZ ;  /* 0x0440000089237989 */ /* 0x000e6200000e00ff */
[----:B------:R-:W-:-:S03]  /*2940*/  ISETP.GE.AND P1, PT, R75, 0x2, PT ;  /* 0x000000024b00780c */ /* 0x000fc60003f26270 */
[----:B------:R-:W2:Y:S04]  /*2950*/  SHFL.UP PT, R33, R139, 0x2, RZ ;  /* 0x044000008b217989 */ /* 0x000ea800000e00ff */
[----:B------:R-:W4:Y:S01]  /*2960*/  SHFL.UP PT, R32, R140, 0x2, RZ ;  /* 0x044000008c207989 */ /* 0x000f2200000e00ff */
        /* <DEDUP_REMOVED lines=19> */
[CC--:B--2---:R-:W-:Y:S02]  /*2aa0*/  FMUL.FTZ R142, R140.reuse, R33.reuse ;  /* 0x000000218c8e7220 */ /* 0x0c4fe40000410000 */
[----:B------:R-:W-:Y:S01]  /*2ab0*/  @P1 FADD.FTZ R133, R133, R144 ;  /* 0x0000009085851221 */ /* 0x000fe20000010000 */
[----:B------:R-:W-:Y:S01]  /*2ac0*/  FMUL.FTZ R33, R139, R33 ;  /* 0x000000218b217220 */ /* 0x000fe20000410000 */
[----:B------:R-:W-:Y:S01]  /*2ad0*/  @P1 FADD.FTZ R137, R137, R34 ;  /* 0x0000002289891221 */ /* 0x000fe20000010000 */
[-C--:B----4-:R-:W-:Y:S02]  /*2ae0*/  @P1 FFMA.FTZ R139, R139, R32.reuse, R142 ;  /* 0x000000208b8b1223 */ /* 0x090fe4000001008e */
[----:B------:R-:W0:Y:S01]  /*2af0*/  SHFL.UP PT, R35, R133, 0x8, RZ ;  /* 0x0500000085237989 */ /* 0x000e2200000e00ff */
[----:B------:R-:W-:Y:S01]  /*2b00*/  @P1 FFMA.FTZ R140, R140, R32, -R33 ;  /* 0x000000208c8c1223 */ /* 0x000fe20000010821 */
[----:B------:R-:W-:-:S02]  /*2b10*/  ISETP.GE.AND P1, PT, R75, 0x8, PT ;  /* 0x000000084b00780c */ /* 0x000fc40003f26270 */
[----:B------:R-:W1:Y:S04]  /*2b20*/  SHFL.UP PT, R33, R139, 0x8, RZ ;  /* 0x050000008b217989 */ /* 0x000e6800000e00ff */
[----:B------:R-:W2:Y:S04]  /*2b30*/  SHFL.UP PT, R34, R137, 0x8, RZ ;  /* 0x0500000089227989 */ /* 0x000ea800000e00ff */
[----:B------:R-:W4:Y:S01]  /*2b40*/  SHFL.UP PT, R32, R140, 0x8, RZ ;  /* 0x050000008c207989 */ /* 0x000f2200000e00ff */
[CC--:B0-----:R-:W-:Y:S01]  /*2b50*/  FMUL.FTZ R144, R140.reuse, R35.reuse ;  /* 0x000000238c907220 */ /* 0x0c1fe20000410000 */
[C---:B------:R-:W-:Y:S01]  /*2b60*/  FMUL.FTZ R141, R139.reuse, R35 ;  /* 0x000000238b8d7220 */ /* 0x040fe20000410000 */
[CC--:B-1----:R-:W-:Y:S01]  /*2b70*/  FMUL.FTZ R35, R139.reuse, R33.reuse ;  /* 0x000000218b237220 */ /* 0x0c2fe20000410000 */
[C---:B------:R-:W-:Y:S01]  /*2b80*/  FMUL.FTZ R33, R140.reuse, R33 ;  /* 0x000000218c217220 */ /* 0x040fe20000410000 */
[-C--:B--2---:R-:W-:Y:S01]  /*2b90*/  FFMA.FTZ R144, R139, R34.reuse, R144 ;  /* 0x000000228b907223 */ /* 0x084fe20000010090 */
[C---:B------:R-:W-:Y:S01]  /*2ba0*/  FFMA.FTZ R142, R140.reuse, R34, -R141 ;  /* 0x000000228c8e7223 */ /* 0x040fe2000001088d */
[-C--:B----4-:R-:W-:Y:S01]  /*2bb0*/  @P1 FFMA.FTZ R140, R140, R32.reuse, -R35 ;  /* 0x000000208c8c1223 */ /* 0x090fe20000010823 */
[-C--:B---3--:R-:W-:Y:S01]  /*2bc0*/  FMUL.FTZ R35, R115, R99.reuse ;  /* 0x0000006373237220 */ /* 0x088fe20000410000 */
[----:B------:R-:W-:Y:S01]  /*2bd0*/  @P1 FADD.FTZ R133, R133, R144 ;  /* 0x0000009085851221 */ /* 0x000fe20000010000 */
[----:B------:R-:W-:Y:S01]  /*2be0*/  @P1 FFMA.FTZ R139, R139, R32, R33 ;  /* 0x000000208b8b1223 */ /* 0x000fe20000010021 */
[C---:B------:R-:W-:Y:S01]  /*2bf0*/  FMUL.FTZ R32, R118.reuse, R132 ;  /* 0x0000008476207220 */ /* 0x040fe20000410000 */
[----:B------:R-:W-:Y:S01]  /*2c00*/  @P1 FADD.FTZ R137, R137, R142 ;  /* 0x0000008e89891221 */ /* 0x000fe20000010000 */
[C---:B------:R-:W-:Y:S01]  /*2c10*/  FMUL.FTZ R33, R118.reuse, R99 ;  /* 0x0000006376217220 */ /* 0x040fe20000410000 */
[----:B------:R-:W-:Y:S01]  /*2c20*/  FFMA.FTZ R142, -R118, R98, -R35 ;  /* 0x00000062768e7223 */ /* 0x000fe20000010923 */
[C---:B------:R-:W-:Y:S01]  /*2c30*/  FFMA.FTZ R143, R115.reuse, R131, R32 ;  /* 0x00000083738f7223 */ /* 0x040fe20000010020 */
[----:B------:R-:W0:Y:S01]  /*2c40*/  SHFL.UP PT, R35, R133, 0x10, RZ ;  /* 0x0600000085237989 */ /* 0x000e2200000e00ff */
[C---:B------:R-:W-:Y:S01]  /*2c50*/  FFMA.FTZ R32, R115.reuse, R132, -R145 ;  /* 0x0000008473207223 */ /* 0x040fe20000010891 */
[----:B------:R-:W-:Y:S01]  /*2c60*/  FFMA.FTZ R141, R115, R98, -R33 ;  /* 0x00000062738d7223 */ /* 0x000fe20000010821 */
[----:B------:R-:W-:Y:S01]  /*2c70*/  FADD.FTZ R143, R128, R143 ;  /* 0x0000008f808f7221 */ /* 0x000fe20000010000 */
[----:B------:R-:W1:Y:S01]  /*2c80*/  SHFL.UP PT, R34, R139, 0x10, RZ ;  /* 0x060000008b227989 */ /* 0x000e6200000e00ff */
[----:B------:R-:W-:Y:S01]  /*2c90*/  FADD.FTZ R144, R127, R32 ;  /* 0x000000207f907221 */ /* 0x000fe20000010000 */
[C---:B------:R-:W-:Y:S01]  /*2ca0*/  FMUL.FTZ R146, R124.reuse, R142 ;  /* 0x0000008e7c927220 */ /* 0x040fe20000410000 */
[C---:B------:R-:W-:Y:S01]  /*2cb0*/  FMUL.FTZ R147, R124.reuse, R143 ;  /* 0x0000008f7c937220 */ /* 0x040fe20000410000 */
[----:B------:R-:W2:Y:S01]  /*2cc0*/  SHFL.UP PT, R33, R137, 0x10, RZ ;  /* 0x0600000089217989 */ /* 0x000ea200000e00ff */
[CC--:B------:R-:W-:Y:S01]  /*2cd0*/  FMUL.FTZ R148, R124.reuse, R144.reuse ;  /* 0x000000907c947220 */ /* 0x0c0fe20000410000 */
[-C--:B------:R-:W-:Y:S01]  /*2ce0*/  FMUL.FTZ R145, R124, R141.reuse ;  /* 0x0000008d7c917220 */ /* 0x080fe20000410000 */
[C---:B------:R-:W-:Y:S01]  /*2cf0*/  FFMA.FTZ R147, R125.reuse, R144, -R147 ;  /* 0x000000907d937223 */ /* 0x040fe20000010893 */
[----:B------:R-:W3:Y:S01]  /*2d00*/  SHFL.UP PT, R32, R140, 0x10, RZ ;  /* 0x060000008c207989 */ /* 0x000ee200000e00ff */
[C---:B------:R-:W-:Y:S01]  /*2d10*/  FFMA.FTZ R146, R125.reuse, R141, R146 ;  /* 0x0000008d7d927223 */ /* 0x040fe20000010092 */
[C---:B------:R-:W-:Y:S01]  /*2d20*/  FFMA.FTZ R148, R125.reuse, R143, R148 ;  /* 0x0000008f7d947223 */ /* 0x040fe20000010094 */
[----:B------:R-:W-:Y:S01]  /*2d30*/  FFMA.FTZ R142, R125, R142, -R145 ;  /* 0x0000008e7d8e7223 */ /* 0x000fe20000010891 */
[----:B------:R-:W-:Y:S01]  /*2d40*/  FADD.FTZ R144, R126, R147 ;  /* 0x000000937e907221 */ /* 0x000fe20000010000 */
[----:B------:R-:W-:Y:S01]  /*2d50*/  ISETP.GE.AND P1, PT, R75, 0x10, PT ;  /* 0x000000104b00780c */ /* 0x000fe20003f26270 */
[----:B------:R-:W-:Y:S01]  /*2d60*/  FADD.FTZ R148, R123, R148 ;  /* 0x000000947b947221 */ /* 0x000fe20000010000 */
[C---:B------:R-:W-:Y:S01]  /*2d70*/  FMUL.FTZ R150, R119.reuse, R142 ;  /* 0x0000008e77967220 */ /* 0x040fe20000410000 */
[C---:B------:R-:W-:Y:S01]  /*2d80*/  FMUL.FTZ R143, R119.reuse, R146 ;  /* 0x00000092778f7220 */ /* 0x040fe20000410000 */
[C---:B------:R-:W-:Y:S01]  /*2d90*/  FMUL.FTZ R145, R119.reuse, R144 ;  /* 0x0000009077917220 */ /* 0x040fe20000410000 */
[----:B------:R-:W-:Y:S01]  /*2da0*/  FMUL.FTZ R147, R119, R148 ;  /* 0x0000009477937220 */ /* 0x000fe20000410000 */
[C---:B------:R-:W-:Y:S01]  /*2db0*/  FFMA.FTZ R141, R121.reuse, R146, R150 ;  /* 0x00000092798d7223 */ /* 0x040fe20000010096 */
[----:B------:R-:W-:Y:S01]  /*2dc0*/  FFMA.FTZ R142, R121, R142, -R143 ;  /* 0x0000008e798e7223 */ /* 0x000fe2000001088f */
[-C--:B0-----:R-:W-:Y:S01]  /*2dd0*/  FMUL.FTZ R143, R139, R35.reuse ;  /* 0x000000238b8f7220 */ /* 0x081fe20000410000 */
[C---:B------:R-:W-:Y:S01]  /*2de0*/  FMUL.FTZ R146, R140.reuse, R35 ;  /* 0x000000238c927220 */ /* 0x040fe20000410000 */
[C---:B------:R-:W-:Y:S01]  /*2df0*/  FFMA.FTZ R145, R121.reuse, R148, R145 ;  /* 0x0000009479917223 */ /* 0x040fe20000010091 */
[----:B------:R-:W-:Y:S01]  /*2e00*/  FFMA.FTZ R148, R121, R144, -R147 ;  /* 0x0000009079947223 */ /* 0x000fe20000010893 */
[CC--:B-1----:R-:W-:Y:S01]  /*2e10*/  FMUL.FTZ R35, R139.reuse, R34.reuse ;  /* 0x000000228b237220 */ /* 0x0c2fe20000410000 */
[C---:B------:R-:W-:Y:S01]  /*2e20*/  FMUL.FTZ R34, R140.reuse, R34 ;  /* 0x000000228c227220 */ /* 0x040fe20000410000 */
        /* <DEDUP_REMOVED lines=14> */
[----:B------:R0:W3:Y:S04]  /*2f10*/  SHFL.DOWN PT, R150, R143, 0x1, 0x1f ;  /* 0x08201f008f967f89 */ /* 0x0000e800000e0000 */
[----:B------:R0:W4:Y:S04]  /*2f20*/  SHFL.DOWN PT, R147, R144, 0x1, 0x1f ;  /* 0x08201f0090937f89 */ /* 0x00012800000e0000 */
[----:B------:R-:W0:Y:S04]  /*2f30*/  SHFL.UP PT, R140, R140, 0x1, RZ ;  /* 0x042000008c8c7989 */ /* 0x000e2800000e00ff */
[----:B------:R-:W0:Y:S04]  /*2f40*/  SHFL.UP PT, R139, R139, 0x1, RZ ;  /* 0x042000008b8b7989 */ /* 0x000e2800000e00ff */
[----:B------:R-:W0:Y:S04]  /*2f50*/  SHFL.UP PT, R137, R137, 0x1, RZ ;  /* 0x0420000089897989 */ /* 0x000e2800000e00ff */
[----:B------:R-:W0:Y:S04]  /*2f60*/  SHFL.UP PT, R133, R133, 0x1, RZ ;  /* 0x0420000085857989 */ /* 0x000e2800000e00ff */
[----:B-----5:R-:W0:Y:S04]  /*2f70*/  SHFL.IDX PT, R102, R102, RZ, 0x1f ;  /* 0x00001fff66667589 */ /* 0x020e2800000e0000 */
[----:B------:R-:W0:Y:S01]  /*2f80*/  SHFL.IDX PT, R103, R103, RZ, 0x1f ;  /* 0x00001fff67677589 */ /* 0x000e2200000e0000 */
[----:B-1234-:R-:W-:Y:S05]  /*2f90*/  @!P6 BRA `(.L_x_18436) ;  /* 0x000000000028e947 */ /* 0x01efea0003800000 */
[CC--:B------:R-:W-:Y:S01]  /*2fa0*/  FMUL.FTZ R148, R142.reuse, R147.reuse ;  /* 0x000000938e947220 */ /* 0x0c0fe20000410000 */
[C---:B------:R-:W-:Y:S01]  /*2fb0*/  FMUL.FTZ R147, R141.reuse, R147 ;  /* 0x000000938d937220 */ /* 0x040fe20000410000 */
[CC--:B------:R-:W-:Y:S01]  /*2fc0*/  FMUL.FTZ R146, R142.reuse, R145.reuse ;  /* 0x000000918e927220 */ /* 0x0c0fe20000410000 */
[C---:B------:R-:W-:Y:S01]  /*2fd0*/  FMUL.FTZ R145, R141.reuse, R145 ;  /* 0x000000918d917220 */ /* 0x040fe20000410000 */
[-C--:B------:R-:W-:Y:S01]  /*2fe0*/  FFMA.FTZ R148, R141, R150.reuse, -R148 ;  /* 0x000000968d947223 */ /* 0x080fe20000010894 */
[----:B------:R-:W-:Y:S01]  /*2ff0*/  FFMA.FTZ R147, R142, R150, R147 ;  /* 0x000000968e937223 */ /* 0x000fe20000010093 */
[C---:B0-----:R-:W-:Y:S01]  /*3000*/  FFMA.FTZ R141, R149.reuse, R141, -R146 ;  /* 0x0000008d958d7223 */ /* 0x041fe20000010892 */
[----:B------:R-:W-:Y:S01]  /*3010*/  FFMA.FTZ R142, R149, R142, R145 ;  /* 0x0000008e958e7223 */ /* 0x000fe20000010091 */
[----:B------:R-:W-:Y:S01]  /*3020*/  FADD.FTZ R143, R143, R148 ;  /* 0x000000948f8f7221 */ /* 0x000fe20000010000 */
[----:B------:R-:W-:-:S07]  /*3030*/  FADD.FTZ R144, R144, R147 ;  /* 0x0000009390907221 */ /* 0x000fce0000010000 */
.L_x_18436:
[----:B------:R-:W-:Y:S05]  /*3040*/  BSYNC.RECONVERGENT B0 ;  /* 0x0000000000007941 */ /* 0x000fea0003800200 */
.L_x_18435:
[----:B------:R-:W1:Y:S01]  /*3050*/  @!P4 LDS.128 R32, [UR7+0x1d90] ;  /* 0x001d9007ff20c984 */ /* 0x000e620008000c00 */
[----:B------:R-:W-:Y:S03]  /*3060*/  BSSY.RECONVERGENT B0, `(.L_x_18437) ;  /* 0x0000010000007945 */ /* 0x000fe60003800200 */
[----:B------:R2:W3:Y:S04]  /*3070*/  SHFL.DOWN PT, R149, R141, 0x2, 0x1f ;  /* 0x08401f008d957f89 */ /* 0x0004e800000e0000 */
        /* <DEDUP_REMOVED lines=10> */
[-C--:B--23--:R-:W-:Y:S01]  /*3120*/  FFMA.FTZ R141, R141, R149.reuse, -R146 ;  /* 0x000000958d8d7223 */ /* 0x08cfe20000010892 */
[----:B------:R-:W-:Y:S01]  /*3130*/  FFMA.FTZ R142, R142, R149, R145 ;  /* 0x000000958e8e7223 */ /* 0x000fe20000010091 */
[----:B------:R-:W-:Y:S01]  /*3140*/  FADD.FTZ R143, R143, R148 ;  /* 0x000000948f8f7221 */ /* 0x000fe20000010000 */
[----:B------:R-:W-:-:S07]  /*3150*/  FADD.FTZ R144, R144, R147 ;  /* 0x0000009390907221 */ /* 0x000fce0000010000 */
.L_x_18438:
[----:B------:R-:W-:Y:S05]  /*3160*/  BSYNC.RECONVERGENT B0 ;  /* 0x0000000000007941 */ /* 0x000fea0003800200 */
.L_x_18437:
        /* <DEDUP_REMOVED lines=16> */
.L_x_18440:
[----:B------:R-:W-:Y:S05]  /*3270*/  BSYNC.RECONVERGENT B0 ;  /* 0x0000000000007941 */ /* 0x000fea0003800200 */
.L_x_18439:
        /* <DEDUP_REMOVED lines=16> */
.L_x_18442:
[----:B------:R-:W-:Y:S05]  /*3380*/  BSYNC.RECONVERGENT B0 ;  /* 0x0000000000007941 */ /* 0x000fea0003800200 */
.L_x_18441:
        /* <DEDUP_REMOVED lines=16> */
.L_x_18444:
[----:B------:R-:W-:Y:S05]  /*3490*/  BSYNC.RECONVERGENT B0 ;  /* 0x0000000000007941 */ /* 0x000fea0003800200 */
.L_x_18443:
[----:B0-----:R-:W-:Y:S01]  /*34a0*/  SHFL.DOWN PT, R150, R141, 0x1, 0x1f ;  /* 0x08201f008d967f89 */ /* 0x001fe200000e0000 */
[C---:B------:R-:W-:Y:S01]  /*34b0*/  ISETP.NE.AND P2, PT, R62.reuse, RZ, PT ;  /* 0x000000ff3e00720c */ /* 0x040fe20003f45270 */
[CC--:B------:R-:W-:Y:S01]  /*34c0*/  FMUL.FTZ R147, R139.reuse, R103.reuse ;  /* 0x000000678b937220 */ /* 0x0c0fe20000410000 */
[----:B------:R-:W-:Y:S01]  /*34d0*/  ISETP.NE.AND P1, PT, R62, 0x1f, PT ;  /* 0x0000001f3e00780c */ /* 0x000fe20003f25270 */
[----:B-1----:R-:W0:Y:S01]  /*34e0*/  SHFL.IDX PT, R145, R35, RZ, 0x1f ;  /* 0x00001fff23917589 */ /* 0x002e2200000e0000 */
[C---:B------:R-:W-:Y:S01]  /*34f0*/  FMUL.FTZ R148, R140.reuse, R103 ;  /* 0x000000678c947220 */ /* 0x040fe20000410000 */
[-C--:B------:R-:W-:Y:S01]  /*3500*/  FFMA.FTZ R140, R140, R102.reuse, -R147 ;  /* 0x000000668c8c7223 */ /* 0x080fe20000010893 */
[----:B------:R-:W-:Y:S01]  /*3510*/  BSSY.RECONVERGENT B0, `(.L_x_18445) ;  /* 0x0000097000007945 */ /* 0x000fe20003800200 */
[----:B------:R-:W1:Y:S01]  /*3520*/  SHFL.DOWN PT, R152, R142, 0x1, 0x1f ;  /* 0x08201f008e987f89 */ /* 0x000e6200000e0000 */
[----:B------:R-:W-:-:S03]  /*3530*/  FFMA.FTZ R148, R139, R102, R148 ;  /* 0x000000668b947223 */ /* 0x000fc60000010094 */
[----:B------:R-:W5:Y:S02]  /*3540*/  SHFL.IDX PT, R146, R34, RZ, 0x1f ;  /* 0x00001fff22927589 */ /* 0x000f6400000e0000 */
[----:B------:R-:W-:Y:S01]  /*3550*/  @P2 FADD.FTZ R102, R137, R140 ;  /* 0x0000008c89662221 */ /* 0x000fe20000010000 */
[----:B------:R-:W-:Y:S01]  /*3560*/  @P2 FADD.FTZ R103, R133, R148 ;  /* 0x0000009485672221 */ /* 0x000fe20000010000 */
[----:B------:R-:W5:Y:S01]  /*3570*/  SHFL.DOWN PT, R156, R144, 0x1, 0x1f ;  /* 0x08201f00909c7f89 */ /* 0x000f6200000e0000 */
[----:B------:R-:W-:Y:S01]  /*3580*/  ISETP.NE.AND P2, PT, R62, RZ, PT ;  /* 0x000000ff3e00720c */ /* 0x000fe20003f45270 */
[CC--:B------:R-:W-:Y:S01]  /*3590*/  FMUL.FTZ R133, R97.reuse, R102.reuse ;  /* 0x0000006661857220 */ /* 0x0c0fe20000410000 */
[-C--:B------:R-:W-:Y:S01]  /*35a0*/  FMUL.FTZ R97, R97, R103.reuse ;  /* 0x0000006761617220 */ /* 0x080fe20000410000 */
[----:B------:R-:W5:Y:S02]  /*35b0*/  SHFL.DOWN PT, R154, R143, 0x1, 0x1f ;  /* 0x08201f008f9a7f89 */ /* 0x000f6400000e0000 */
[C---:B------:R-:W-:Y:S01]  /*35c0*/  FFMA.FTZ R133, R96.reuse, R103, R133 ;  /* 0x0000006760857223 */ /* 0x040fe20000010085 */
[----:B------:R-:W-:Y:S01]  /*35d0*/  FFMA.FTZ R97, R96, R102, -R97 ;  /* 0x0000006660617223 */ /* 0x000fe20000010861 */
[----:B--234-:R-:W2:Y:S02]  /*35e0*/  SHFL.IDX PT, R142, R142, RZ, 0x1f ;  /* 0x00001fff8e8e7589 */ /* 0x01cea400000e0000 */
[----:B------:R-:W-:Y:S01]  /*35f0*/  FADD.FTZ R2, R2, R133 ;  /* 0x0000008502027221 */ /* 0x000fe20000010000 */
[----:B------:R-:W-:Y:S01]  /*3600*/  FADD.FTZ R103, R138, R97 ;  /* 0x000000618a677221 */ /* 0x000fe20000010000 */
[----:B0-----:R-:W-:Y:S01]  /*3610*/  @P1 FMUL.FTZ R139, R150, R145 ;  /* 0x00000091968b1220 */ /* 0x001fe20000410000 */
[----:B------:R-:W0:Y:S01]  /*3620*/  SHFL.IDX PT, R141, R141, RZ, 0x1f ;  /* 0x00001fff8d8d7589 */ /* 0x000e2200000e0000 */
[CC--:B------:R-:W-:Y:S01]  /*3630*/  FMUL.FTZ R96, R119.reuse, R2.reuse ;  /* 0x0000000277607220 */ /* 0x0c0fe20000410000 */
[----:B------:R-:W-:Y:S01]  /*3640*/  FMUL.FTZ R97, R119, R103 ;  /* 0x0000006777617220 */ /* 0x000fe20000410000 */
[C---:B-1----:R-:W-:Y:S01]  /*3650*/  @P1 FMUL.FTZ R137, R152.reuse, R145 ;  /* 0x0000009198891220 */ /* 0x042fe20000410000 */
[----:B------:R-:W1:Y:S01]  /*3660*/  SHFL.IDX PT, R143, R143, RZ, 0x1f ;  /* 0x00001fff8f8f7589 */ /* 0x000e6200000e0000 */
[C---:B------:R-:W-:Y:S01]  /*3670*/  FFMA.FTZ R96, R121.reuse, R103, -R96 ;  /* 0x0000006779607223 */ /* 0x040fe20000010860 */
[----:B------:R-:W-:Y:S01]  /*3680*/  FFMA.FTZ R97, R121, R2, R97 ;  /* 0x0000000279617223 */ /* 0x000fe20000010061 */
[-C--:B-----5:R-:W-:Y:S01]  /*3690*/  @P1 FFMA.FTZ R139, R152, R146.reuse, R139 ;  /* 0x00000092988b1223 */ /* 0x0a0fe2000001008b */
[----:B------:R-:W-:Y:S01]  /*36a0*/  @P1 FFMA.FTZ R137, R150, R146, -R137 ;  /* 0x0000009296891223 */ /* 0x000fe20000010889 */
[C---:B------:R-:W-:Y:S01]  /*36b0*/  FFMA.FTZ R133, R5.reuse, R130, R96 ;  /* 0x0000008205857223 */ /* 0x040fe20000010060 */
[----:B------:R-:W-:Y:S01]  /*36c0*/  FFMA.FTZ R130, R5, R134, R97 ;  /* 0x0000008605827223 */ /* 0x000fe20000010061 */
[----:B------:R-:W-:Y:S01]  /*36d0*/  @P1 FADD.FTZ R145, R156, R139 ;  /* 0x0000008b9c911221 */ /* 0x000fe20000010000 */
[----:B------:R-:W3:Y:S01]  /*36e0*/  SHFL.IDX PT, R144, R144, RZ, 0x1f ;  /* 0x00001fff90907589 */ /* 0x000ee200000e0000 */
[----:B------:R-:W-:-:S02]  /*36f0*/  @P1 FADD.FTZ R146, R154, R137 ;  /* 0x000000899a921221 */ /* 0x000fc40000010000 */
[CC--:B------:R-:W-:Y:S02]  /*3700*/  FMUL.FTZ R137, R145.reuse, R99.reuse ;  /* 0x0000006391897220 */ /* 0x0c0fe40000410000 */
[C---:B------:R-:W-:Y:S02]  /*3710*/  FMUL.FTZ R102, R146.reuse, R99 ;  /* 0x0000006392667220 */ /* 0x040fe40000410000 */
[-C--:B------:R-:W-:Y:S02]  /*3720*/  FFMA.FTZ R146, R146, R98.reuse, R137 ;  /* 0x0000006292927223 */ /* 0x080fe40000010089 */
[----:B------:R-:W-:Y:S01]  /*3730*/  FFMA.FTZ R145, R145, R98, -R102 ;  /* 0x0000006291917223 */ /* 0x000fe20000010866 */
[----:B------:R-:W-:-:S04]  /*3740*/  IMAD.WIDE.U32 R98, R86, UR4, R88 ;  /* 0x0000000456627c25 */ /* 0x000fc8000f8e0058 */
[----:B------:R-:W-:Y:S01]  /*3750*/  FADD.FTZ R131, R131, R146 ;  /* 0x0000009283837221 */ /* 0x000fe20000010000 */
[----:B------:R-:W-:Y:S01]  /*3760*/  FADD.FTZ R102, R132, R145 ;  /* 0x0000009184667221 */ /* 0x000fe20000010000 */
[----:B------:R-:W-:Y:S01]  /*3770*/  IMAD R97, R87, UR4, R99 ;  /* 0x0000000457617c24 */ /* 0x000fe2000f8e0263 */
[----:B------:R-:W-:Y:S01]  /*3780*/  LEA R96, P1, R98, R66, 0x2 ;  /* 0x0000004262607211 */ /* 0x000fe200078210ff */
[CC--:B------:R-:W-:Y:S01]  /*3790*/  FMUL.FTZ R139, R118.reuse, R131.reuse ;  /* 0x00000083768b7220 */ /* 0x0c0fe20000410000 */
[----:B------:R-:W-:Y:S01]  /*37a0*/  FMUL.FTZ R134, R118, R102 ;  /* 0x0000006676867220 */ /* 0x000fe20000410000 */
[----:B------:R-:W-:Y:S01]  /*37b0*/  FMUL.FTZ R132, R124, R130 ;  /* 0x000000827c847220 */ /* 0x000fe20000410000 */
[----:B------:R-:W-:Y:S01]  /*37c0*/  LEA.HI.X R97, R98, R64, R97, 0x2, P1 ;  /* 0x0000004062617211 */ /* 0x000fe200008f1461 */
[C---:B------:R-:W-:Y:S01]  /*37d0*/  FFMA.FTZ R98, R115.reuse, R102, -R139 ;  /* 0x0000006673627223 */ /* 0x040fe2000001088b */
[----:B------:R-:W-:Y:S01]  /*37e0*/  FFMA.FTZ R137, R115, R131, R134 ;  /* 0x0000008373897223 */ /* 0x000fe20000010086 */
[-C--:B------:R-:W-:Y:S01]  /*37f0*/  FFMA.FTZ R99, R125, R133.reuse, -R132 ;  /* 0x000000857d637223 */ /* 0x080fe20000010884 */
[----:B------:R-:W-:Y:S01]  /*3800*/  FMUL.FTZ R132, R124, R133 ;  /* 0x000000857c847220 */ /* 0x000fe20000410000 */
[----:B------:R-:W-:Y:S01]  /*3810*/  FADD.FTZ R98, R127, R98 ;  /* 0x000000627f627221 */ /* 0x000fe20000010000 */
[----:B------:R-:W-:Y:S01]  /*3820*/  FADD.FTZ R128, R128, R137 ;  /* 0x0000008980807221 */ /* 0x000fe20000010000 */
[----:B------:R-:W-:Y:S01]  /*3830*/  FFMA.FTZ R135, R6, R135, R99 ;  /* 0x0000008706877223 */ /* 0x000fe20000010063 */
[C---:B------:R-:W-:Y:S01]  /*3840*/  FFMA.FTZ R99, R125.reuse, R130, R132 ;  /* 0x000000827d637223 */ /* 0x040fe20000010084 */
[C---:B------:R-:W-:Y:S01]  /*3850*/  FMUL.FTZ R132, R124.reuse, R98 ;  /* 0x000000627c847220 */ /* 0x040fe20000410000 */
[-C--:B------:R-:W-:Y:S01]  /*3860*/  FMUL.FTZ R127, R124, R128.reuse ;  /* 0x000000807c7f7220 */ /* 0x080fe20000410000 */
[----:B--2---:R-:W-:Y:S01]  /*3870*/  FMUL.FTZ R124, R142, R35 ;  /* 0x000000238e7c7220 */ /* 0x004fe20000410000 */
[----:B------:R-:W-:Y:S01]  /*3880*/  FFMA.FTZ R129, R6, R129, R99 ;  /* 0x0000008106817223 */ /* 0x000fe20000010063 */
[C---:B------:R-:W-:Y:S01]  /*3890*/  FFMA.FTZ R134, R125.reuse, R128, R132 ;  /* 0x000000807d867223 */ /* 0x040fe20000010084 */
[----:B------:R-:W-:Y:S01]  /*38a0*/  FFMA.FTZ R127, R125, R98, -R127 ;  /* 0x000000627d7f7223 */ /* 0x000fe2000001087f */
[-C--:B0-----:R-:W-:Y:S01]  /*38b0*/  FFMA.FTZ R132, R141, R34.reuse, -R124 ;  /* 0x000000228d847223 */ /* 0x081fe2000001087c */
[C---:B------:R-:W-:Y:S01]  /*38c0*/  FMUL.FTZ R124, R142.reuse, R34 ;  /* 0x000000228e7c7220 */ /* 0x040fe20000410000 */
[----:B------:R-:W-:Y:S01]  /*38d0*/  FMUL.FTZ R34, R142, R33 ;  /* 0x000000218e227220 */ /* 0x000fe20000410000 */
[----:B------:R-:W-:Y:S01]  /*38e0*/  FADD.FTZ R126, R126, R127 ;  /* 0x0000007f7e7e7221 */ /* 0x000fe20000010000 */
[----:B------:R-:W-:Y:S01]  /*38f0*/  FADD.FTZ R123, R123, R134 ;  /* 0x000000867b7b7221 */ /* 0x000fe20000010000 */
[-C--:B------:R-:W-:Y:S01]  /*3900*/  FMUL.FTZ R142, R142, R32.reuse ;  /* 0x000000208e8e7220 */ /* 0x080fe20000410000 */
[----:B------:R-:W-:Y:S01]  /*3910*/  FFMA.FTZ R32, R141, R32, -R34 ;  /* 0x000000208d207223 */ /* 0x000fe20000010822 */
[CC--:B------:R-:W-:Y:S01]  /*3920*/  FMUL.FTZ R34, R119.reuse, R126.reuse ;  /* 0x0000007e77227220 */ /* 0x0c0fe20000410000 */
[----:B------:R-:W-:Y:S01]  /*3930*/  FMUL.FTZ R119, R119, R123 ;  /* 0x0000007b77777220 */ /* 0x000fe20000410000 */
[----:B------:R-:W-:Y:S01]  /*3940*/  FFMA.FTZ R35, R141, R35, R124 ;  /* 0x000000238d237223 */ /* 0x000fe2000001007c */
[----:B------:R-:W-:Y:S01]  /*3950*/  P2R R99, PR, RZ, 0x4 ;  /* 0x00000004ff637803 */ /* 0x000fe20000000000 */
[C---:B------:R-:W-:Y:S01]  /*3960*/  FMUL.FTZ R124, R118.reuse, R129 ;  /* 0x00000081767c7220 */ /* 0x040fe20000410000 */
[C---:B------:R-:W-:Y:S01]  /*3970*/  FFMA.FTZ R99, R121.reuse, R123, R34 ;  /* 0x0000007b79637223 */ /* 0x040fe20000010022 */
[----:B------:R-:W-:Y:S01]  /*3980*/  FMUL.FTZ R118, R118, R135 ;  /* 0x0000008776767220 */ /* 0x000fe20000410000 */
[----:B------:R-:W-:Y:S01]  /*3990*/  FFMA.FTZ R134, R121, R126, -R119 ;  /* 0x0000007e79867223 */ /* 0x000fe20000010877 */
[----:B------:R-:W-:Y:S01]  /*39a0*/  FFMA.FTZ R33, R141, R33, R142 ;  /* 0x000000218d217223 */ /* 0x000fe2000001008e */
[----:B-1----:R-:W-:Y:S01]  /*39b0*/  FADD.FTZ R34, R143, R132 ;  /* 0x000000848f227221 */ /* 0x002fe20000010000 */
[----:B---3--:R-:W-:Y:S01]  /*39c0*/  FADD.FTZ R35, R144, R35 ;  /* 0x0000002390237221 */ /* 0x008fe20000010000 */
[C---:B------:R-:W-:Y:S01]  /*39d0*/  FFMA.FTZ R124, R115.reuse, R135, -R124 ;  /* 0x00000087737c7223 */ /* 0x040fe2000001087c */
[----:B------:R-:W-:Y:S01]  /*39e0*/  FFMA.FTZ R132, R115, R129, R118 ;  /* 0x0000008173847223 */ /* 0x000fe20000010076 */
[----:B------:R-:W-:Y:S01]  /*39f0*/  FADD.FTZ R116, R116, R99 ;  /* 0x0000006374747221 */ /* 0x000fe20000010000 */
[----:B------:R-:W-:Y:S01]  /*3a00*/  FADD.FTZ R118, R117, R134 ;  /* 0x0000008675767221 */ /* 0x000fe20000010000 */
[----:B------:R-:W-:Y:S01]  /*3a10*/  FFMA.FTZ R99, R7, R120, R124 ;  /* 0x0000007807637223 */ /* 0x000fe2000001007c */
[----:B------:R0:W-:Y:S01]  /*3a20*/  @!P2 STS.128 [UR7+0x1d90], R32 ;  /* 0x001d9020ff00a988 */ /* 0x0001e20008000c07 */
[-C--:B------:R-:W-:Y:S01]  /*3a30*/  FMUL.FTZ R115, R116, R81.reuse ;  /* 0x0000005174737220 */ /* 0x080fe20000410000 */
[-C--:B------:R-:W-:Y:S01]  /*3a40*/  FMUL.FTZ R134, R123, R92.reuse ;  /* 0x0000005c7b867220 */ /* 0x080fe20000410000 */
[----:B------:R-:W-:Y:S01]  /*3a50*/  FMUL.FTZ R117, R118, R81 ;  /* 0x0000005176757220 */ /* 0x000fe20000410000 */
        /* <DEDUP_REMOVED lines=13> */
[C---:B------:R-:W-:Y:S01]  /*3b30*/  FFMA.FTZ R33, R0.reuse, R103, RZ ;  /* 0x0000006700217223 */ /* 0x040fe200000100ff */
[C---:B------:R-:W-:Y:S01]  /*3b40*/  FMUL.FTZ R154, R7.reuse, R32 ;  /* 0x00000020079a7220 */ /* 0x040fe20000410000 */
[----:B------:R-:W-:Y:S01]  /*3b50*/  FFMA.FTZ R35, R0, -R2, RZ ;  /* 0x8000000200237223 */ /* 0x000fe200000100ff */
[----:B------:R0:W-:Y:S01]  /*3b60*/  STS [R3+0x4], R120 ;  /* 0x0000047803007388 */ /* 0x0001e20000000800 */
[----:B------:R-:W-:Y:S01]  /*3b70*/  FFMA.FTZ R34, R114, R133, R33 ;  /* 0x0000008572227223 */ /* 0x000fe20000010021 */
[----:B------:R-:W-:Y:S01]  /*3b80*/  FFMA.FTZ R122, R7, R122, R132 ;  /* 0x0000007a077a7223 */ /* 0x000fe20000010084 */
[----:B------:R-:W-:Y:S01]  /*3b90*/  FFMA.FTZ R133, R107, -R26, R133 ;  /* 0x8000001a6b857223 */ /* 0x000fe20000010085 */
[----:B------:R1:W-:Y:S01]  /*3ba0*/  STS [R3+0x8], R140 ;  /* 0x0000088c03007388 */ /* 0x0003e20000000800 */
[----:B------:R-:W-:Y:S01]  /*3bb0*/  FFMA.FTZ R34, R113, R135, R34 ;  /* 0x0000008771227223 */ /* 0x000fe20000010022 */
[----:B------:R-:W-:Y:S01]  /*3bc0*/  FFMA.FTZ R135, R106, -R28, R135 ;  /* 0x8000001c6a877223 */ /* 0x000fe20000010087 */
[----:B------:R-:W-:Y:S01]  /*3bd0*/  FFMA.FTZ R2, -R109, R25, R2 ;  /* 0x000000196d027223 */ /* 0x000fe20000010102 */
[----:B------:R2:W-:Y:S01]  /*3be0*/  STS [R3+0xc], R142 ;  /* 0x00000c8e03007388 */ /* 0x0005e20000000800 */
[----:B------:R-:W-:Y:S01]  /*3bf0*/  LEA R125, R112, -R95, 0x1 ;  /* 0x8000005f707d7211 */ /* 0x000fe200078e08ff */
        /* <DEDUP_REMOVED lines=40> */
.L_x_18446:
[----:B------:R-:W-:Y:S05]  /*3e80*/  BSYNC.RECONVERGENT B0 ;  /* 0x0000000000007941 */ /* 0x000fea0003800200 */
.L_x_18445:
[----:B------:R-:W-:Y:S04]  /*3e90*/  BSSY.RECONVERGENT B0, `(.L_x_18447) ;  /* 0x0000003000007945 */ /* 0x000fe80003800200 */
[----:B------:R-:W-:Y:S05]  /*3ea0*/  @!P2 BRA `(.L_x_18448) ;  /* 0x000000000004a947 */ /* 0x000fea0003800000 */
[----:B0-----:R3:W-:Y:S02]  /*3eb0*/  REDG.E.ADD.F32.FTZ.RN.STRONG.GPU desc[UR16][R96.64+0x80], R33 ;  /* 0x00008021600079a6 */ /* 0x0017e4000c12f310 */
.L_x_18448:
[----:B------:R-:W-:Y:S05]  /*3ec0*/  BSYNC.RECONVERGENT B0 ;  /* 0x0000000000007941 */ /* 0x000fea0003800200 */
.L_x_18447:
[----:B0--3--:R0:W3:Y:S01]  /*3ed0*/  LDS R33, [R47+0x520] ;  /* 0x000520002f217984 */ /* 0x0090e20000000800 */
        /* <DEDUP_REMOVED lines=8> */
[----:B---3--:R4:W-:Y:S02]  /*3f60*/  REDG.E.ADD.F32.FTZ.RN.STRONG.GPU desc[UR16][R96.64+0x100], R33 ;  /* 0x00010021600079a6 */ /* 0x0089e4000c12f310 */
.L_x_18450:
[----:B------:R-:W-:Y:S05]  /*3f70*/  BSYNC.RECONVERGENT B0 ;  /* 0x0000000000007941 */ /* 0x000fea0003800200 */
.L_x_18449:
[----:B---34-:R3:W4:Y:S01]  /*3f80*/  LDS R33, [R46+0x5a0] ;  /* 0x0005a0002e217984 */ /* 0x0187220000000800 */
[----:B------:R-:W-:Y:S04]  /*3f90*/  BSSY.RECONVERGENT B0, `(.L_x_18451) ;  /* 0x0000003000007945 */ /* 0x000fe80003800200 */
[----:B------:R-:W-:Y:S05]  /*3fa0*/  @!P1 BRA `(.L_x_18452) ;  /* 0x0000000000049947 */ /* 0x000fea0003800000 */
[----:B----4-:R4:W-:Y:S02]  /*3fb0*/  REDG.E.ADD.F32.FTZ.RN.STRONG.GPU desc[UR16][R96.64+0x180], R33 ;  /* 0x00018021600079a6 */ /* 0x0109e4000c12f310 */
.L_x_18452:
[----:B------:R-:W-:Y:S05]  /*3fc0*/  BSYNC.RECONVERGENT B0 ;  /* 0x0000000000007941 */ /* 0x000fea0003800200 */
.L_x_18451:
[----:B----4-:R4:W0:Y:S01]  /*3fd0*/  LDS R33, [R45+0x620] ;  /* 0x000620002d217984 */ /* 0x0108220000000800 */
[----:B------:R-:W-:Y:S04]  /*3fe0*/  BSSY.RECONVERGENT B0, `(.L_x_18453) ;  /* 0x0000003000007945 */ /* 0x000fe80003800200 */
[----:B------:R-:W-:Y:S05]  /*3ff0*/  @!P2 BRA `(.L_x_18454) ;  /* 0x000000000004a947 */ /* 0x000fea0003800000 */
[----:B0-----:R0:W-:Y:S02]  /*4000*/  REDG.E.ADD.F32.FTZ.RN.STRONG.GPU desc[UR16][R96.64+0x200], R33 ;  /* 0x00020021600079a6 */ /* 0x0011e4000c12f310 */
.L_x_18454:
[----:B------:R-:W-:Y:S05]  /*4010*/  BSYNC.RECONVERGENT B0 ;  /* 0x0000000000007941 */ /* 0x000fea0003800200 */
.L_x_18453:
[----:B0-----:R0:W0:Y:S01]  /*4020*/  LDS R33, [R44+0x6a0] ;  /* 0x0006a0002c217984 */ /* 0x0010220000000800 */
[----:B------:R-:W-:Y:S04]  /*4030*/  BSSY.RECONVERGENT B0, `(.L_x_18455) ;  /* 0x0000003000007945 */ /* 0x000fe80003800200 */
[----:B------:R-:W-:Y:S05]  /*4040*/  @!P3 BRA `(.L_x_18456) ;  /* 0x000000000004b947 */ /* 0x000fea0003800000 */
[----:B0-----:R0:W-:Y:S02]  /*4050*/  REDG.E.ADD.F32.FTZ.RN.STRONG.GPU desc[UR16][R96.64+0x280], R33 ;  /* 0x00028021600079a6 */ /* 0x0011e4000c12f310 */
.L_x_18456:
[----:B------:R-:W-:Y:S05]  /*4060*/  BSYNC.RECONVERGENT B0 ;  /* 0x0000000000007941 */ /* 0x000fea0003800200 */
.L_x_18455:
[----:B0-----:R0:W0:Y:S01]  /*4070*/  LDS R33, [R43+0x720] ;  /* 0x000720002b217984 */ /* 0x0010220000000800 */
[----:B------:R-:W-:Y:S04]  /*4080*/  BSSY.RECONVERGENT B0, `(.L_x_18457) ;  /* 0x0000003000007945 */ /* 0x000fe80003800200 */
[----:B------:R-:W-:Y:S05]  /*4090*/  @!P4 BRA `(.L_x_18458) ;  /* 0x000000000004c947 */ /* 0x000fea0003800000 */
[----:B0-----:R0:W-:Y:S02]  /*40a0*/  REDG.E.ADD.F32.FTZ.RN.STRONG.GPU desc[UR16][R96.64+0x300], R33 ;  /* 0x00030021600079a6 */ /* 0x0011e4000c12f310 */
.L_x_18458:
[----:B------:R-:W-:Y:S05]  /*40b0*/  BSYNC.RECONVERGENT B0 ;  /* 0x0000000000007941 */ /* 0x000fea0003800200 */
.L_x_18457:
[----:B------:R-:W-:Y:S01]  /*40c0*/  FADD.FTZ R32, R35, R138 ;  /* 0x0000008a23207221 */ /* 0x000fe20000010000 */
[----:B------:R-:W-:Y:S01]  /*40d0*/  BSSY.RECONVERGENT B0, `(.L_x_18459) ;  /* 0x0000005000007945 */ /* 0x000fe20003800200 */
[----:B------:R1:W1:Y:S01]  /*40e0*/  LDS R35, [R42+0x7a0] ;  /* 0x0007a0002a237984 */ /* 0x0002620000000800 */
[----:B0-----:R-:W-:Y:S02]  /*40f0*/  FADD.FTZ R33, R119, R124 ;  /* 0x0000007c77217221 */ /* 0x001fe40000010000 */
[----:B------:R-:W-:Y:S05]  /*4100*/  @!P5 BRA `(.L_x_18460) ;  /* 0x000000000004d947 */ /* 0x000fea0003800000 */
[----:B-1----:R0:W-:Y:S02]  /*4110*/  REDG.E.ADD.F32.FTZ.RN.STRONG.GPU desc[UR16][R96.64+0x380], R35 ;  /* 0x00038023600079a6 */ /* 0x0021e4000c12f310 */
.L_x_18460:
[----:B------:R-:W-:Y:S05]  /*4120*/  BSYNC.RECONVERGENT B0 ;  /* 0x0000000000007941 */ /* 0x000fea0003800200 */
.L_x_18459:
[C---:B------:R-:W-:Y:S01]  /*4130*/  FFMA.FTZ R34, R111.reuse, R99, R34 ;  /* 0x000000636f227223 */ /* 0x040fe20000010022 */
[----:B01----:R-:W-:Y:S01]  /*4140*/  FFMA.FTZ R35, R111, -R122, R120 ;  /* 0x8000007a6f237223 */ /* 0x003fe20000010078 */
[----:B------:R-:W0:Y:S01]  /*4150*/  SHFL.DOWN PT, R97, R32, 0x1, 0x1f ;  /* 0x08201f0020617f89 */ /* 0x000e2200000e0000 */
[----:B------:R-:W-:Y:S01]  /*4160*/  ISETP.GT.AND P1, PT, R75, 0x1e, PT ;  /* 0x0000001e4b00780c */ /* 0x000fe20003f24270 */
[----:B------:R-:W-:Y:S01]  /*4170*/  FMUL.FTZ R31, R31, R102 ;  /* 0x000000661f1f7220 */ /* 0x000fe20000410000 */
[----:B------:R-:W-:Y:S01]  /*4180*/  ISETP.GT.AND P2, PT, R75, 0xf, PT ;  /* 0x0000000f4b00780c */ /* 0x000fe20003f44270 */
[----:B------:R-:W1:Y:S01]  /*4190*/  SHFL.DOWN PT, R96, R33, 0x1, 0x1f ;  /* 0x08201f0021607f89 */ /* 0x000e6200000e0000 */
[----:B------:R-:W-:Y:S01]  /*41a0*/  BSSY.RECONVERGENT B0, `(.L_x_18461) ;  /* 0x0000047000007945 */ /* 0x000fe20003800200 */
[-C--:B------:R-:W-:Y:S01]  /*41b0*/  FFMA.FTZ R30, R30, R131.reuse, R31 ;  /* 0x000000831e1e7223 */ /* 0x080fe2000001001f */
[----:B------:R-:W-:Y:S01]  /*41c0*/  FMUL.FTZ R31, R91, R131 ;  /* 0x000000835b1f7220 */ /* 0x000fe20000410000 */
[----:B------:R-:W5:Y:S01]  /*41d0*/  SHFL.DOWN PT, R99, R34, 0x1, 0x1f ;  /* 0x08201f0022637f89 */ /* 0x000f6200000e0000 */
[----:B------:R-:W-:-:S03]  /*41e0*/  FMUL.FTZ R25, R25, R118 ;  /* 0x0000007619197220 */ /* 0x000fc60000410000 */
[----:B------:R-:W2:Y:S02]  /*41f0*/  SHFL.DOWN PT, R120, R35, 0x1, 0x1f ;  /* 0x08201f0023787f89 */ /* 0x000ea400000e0000 */
[----:B0-----:R-:W-:Y:S01]  /*4200*/  @!P1 FADD.FTZ R32, R32, R97 ;  /* 0x0000006120209221 */ /* 0x001fe20000010000 */
[----:B-1----:R-:W-:-:S04]  /*4210*/  @!P1 FADD.FTZ R33, R33, R96 ;  /* 0x0000006021219221 */ /* 0x002fc80000010000 */
[----:B------:R-:W0:Y:S01]  /*4220*/  SHFL.DOWN PT, R97, R32, 0x2, 0x1f ;  /* 0x08401f0020617f89 */ /* 0x000e2200000e0000 */
[----:B-----5:R-:W-:-:S03]  /*4230*/  @!P1 FADD.FTZ R34, R34, R99 ;  /* 0x0000006322229221 */ /* 0x020fc60000010000 */
[----:B------:R-:W1:Y:S01]  /*4240*/  SHFL.DOWN PT, R96, R33, 0x2, 0x1f ;  /* 0x08401f0021607f89 */ /* 0x000e6200000e0000 */
[----:B--2---:R-:W-:-:S03]  /*4250*/  @!P1 FADD.FTZ R35, R35, R120 ;  /* 0x0000007823239221 */ /* 0x004fc60000010000 */
[----:B------:R-:W2:Y:S01]  /*4260*/  SHFL.DOWN PT, R99, R34, 0x2, 0x1f ;  /* 0x08401f0022637f89 */ /* 0x000ea200000e0000 */
[----:B------:R-:W-:-:S03]  /*4270*/  ISETP.GT.AND P1, PT, R75, 0x1d, PT ;  /* 0x0000001d4b00780c */ /* 0x000fc60003f24270 */
[----:B------:R-:W5:Y:S10]  /*4280*/  SHFL.DOWN PT, R120, R35, 0x2, 0x1f ;  /* 0x08401f0023787f89 */ /* 0x000f7400000e0000 */
[----:B0-----:R-:W-:Y:S01]  /*4290*/  @!P1 FADD.FTZ R32, R32, R97 ;  /* 0x0000006120209221 */ /* 0x001fe20000010000 */
[CC--:B------:R-:W-:Y:S01]  /*42a0*/  FMUL.FTZ R97, R91.reuse, R102.reuse ;  /* 0x000000665b617220 */ /* 0x0c0fe20000410000 */
[----:B------:R-:W-:Y:S01]  /*42b0*/  FFMA.FTZ R102, R90, R102, -R31 ;  /* 0x000000665a667223 */ /* 0x000fe2000001081f */
[----:B------:R-:W-:Y:S01]  /*42c0*/  FMUL.FTZ R31, R91, R128 ;  /* 0x000000805b1f7220 */ /* 0x000fe20000410000 */
[----:B-1----:R-:W-:-:S02]  /*42d0*/  @!P1 FADD.FTZ R33, R33, R96 ;  /* 0x0000006021219221 */ /* 0x002fc40000010000 */
[----:B------:R-:W-:Y:S01]  /*42e0*/  FMUL.FTZ R102, R117, R102 ;  /* 0x0000006675667220 */ /* 0x000fe20000410000 */
[----:B--2---:R-:W-:Y:S02]  /*42f0*/  @!P1 FADD.FTZ R34, R34, R99 ;  /* 0x0000006322229221 */ /* 0x004fe40000010000 */
[----:B------:R-:W0:Y:S01]  /*4300*/  SHFL.DOWN PT, R96, R33, 0x4, 0x1f ;  /* 0x08801f0021607f89 */ /* 0x000e2200000e0000 */
[----:B-----5:R-:W-:-:S03]  /*4310*/  @!P1 FADD.FTZ R35, R35, R120 ;  /* 0x0000007823239221 */ /* 0x020fc60000010000 */
[----:B------:R-:W1:Y:S01]  /*4320*/  SHFL.DOWN PT, R99, R32, 0x4, 0x1f ;  /* 0x08801f0020637f89 */ /* 0x000e6200000e0000 */
[----:B------:R-:W-:Y:S01]  /*4330*/  ISETP.GT.AND P1, PT, R75, 0x1b, PT ;  /* 0x0000001b4b00780c */ /* 0x000fe20003f24270 */
[C---:B------:R-:W-:Y:S01]  /*4340*/  FFMA.FTZ R120, R90.reuse, R131, R97 ;  /* 0x000000835a787223 */ /* 0x040fe20000010061 */
[----:B------:R-:W-:Y:S01]  /*4350*/  FMUL.FTZ R97, R91, R98 ;  /* 0x000000625b617220 */ /* 0x000fe20000410000 */
[----:B------:R-:W2:Y:S02]  /*4360*/  SHFL.DOWN PT, R119, R34, 0x4, 0x1f ;  /* 0x08801f0022777f89 */ /* 0x000ea400000e0000 */
[----:B------:R-:W-:Y:S02]  /*4370*/  FFMA.FTZ R102, R115, R120, R102 ;  /* 0x0000007873667223 */ /* 0x000fe40000010066 */
[----:B------:R-:W5:Y:S06]  /*4380*/  SHFL.DOWN PT, R122, R35, 0x4, 0x1f ;  /* 0x08801f00237a7f89 */ /* 0x000f6c00000e0000 */
[----:B0-----:R-:W-:Y:S01]  /*4390*/  @!P1 FADD.FTZ R33, R33, R96 ;  /* 0x0000006021219221 */ /* 0x001fe20000010000 */
[-C--:B------:R-:W-:Y:S01]  /*43a0*/  FFMA.FTZ R96, R90, R98.reuse, -R31 ;  /* 0x000000625a607223 */ /* 0x080fe2000001081f */
[----:B------:R-:W-:Y:S01]  /*43b0*/  FMUL.FTZ R31, R29, R98 ;  /* 0x000000621d1f7220 */ /* 0x000fe20000410000 */
[----:B------:R-:W-:Y:S01]  /*43c0*/  FMUL.FTZ R29, R91, R123 ;  /* 0x0000007b5b1d7220 */ /* 0x000fe20000410000 */
[----:B-1----:R-:W-:Y:S01]  /*43d0*/  @!P1 FADD.FTZ R32, R32, R99 ;  /* 0x0000006320209221 */ /* 0x002fe20000010000 */
[----:B------:R-:W-:Y:S01]  /*43e0*/  FMUL.FTZ R98, R129, R96 ;  /* 0x0000006081627220 */ /* 0x000fe20000410000 */
[C---:B------:R-:W-:Y:S01]  /*43f0*/  FFMA.FTZ R96, R90.reuse, R128, R97 ;  /* 0x000000805a607223 */ /* 0x040fe20000010061 */
[----:B------:R-:W-:Y:S01]  /*4400*/  FFMA.FTZ R29, R90, R126, -R29 ;  /* 0x0000007e5a1d7223 */ /* 0x000fe2000001081d */
[----:B--2---:R-:W-:Y:S01]  /*4410*/  @!P1 FADD.FTZ R34, R34, R119 ;  /* 0x0000007722229221 */ /* 0x004fe20000010000 */
[----:B------:R-:W0:Y:S01]  /*4420*/  SHFL.DOWN PT, R99, R32, 0x8, 0x1f ;  /* 0x09001f0020637f89 */ /* 0x000e2200000e0000 */
[----:B------:R-:W-:Y:S01]  /*4430*/  FFMA.FTZ R97, R28, R128, R31 ;  /* 0x000000801c617223 */ /* 0x000fe2000001001f */
[----:B------:R-:W-:Y:S01]  /*4440*/  FMUL.FTZ R130, R130, R29 ;  /* 0x0000001d82827220 */ /* 0x000fe20000410000 */
[----:B-----5:R-:W-:Y:S01]  /*4450*/  @!P1 FADD.FTZ R35, R35, R122 ;  /* 0x0000007a23239221 */ /* 0x020fe20000010000 */
[----:B------:R-:W1:Y:S01]  /*4460*/  SHFL.DOWN PT, R119, R34, 0x8, 0x1f ;  /* 0x09001f0022777f89 */ /* 0x000e6200000e0000 */
[----:B------:R-:W-:Y:S01]  /*4470*/  ISETP.GT.AND P1, PT, R75, 0x17, PT ;  /* 0x000000174b00780c */ /* 0x000fe20003f24270 */
[----:B------:R-:W-:Y:S01]  /*4480*/  FMUL.FTZ R29, R27, R126 ;  /* 0x0000007e1b1d7220 */ /* 0x000fe20000410000 */
[C---:B------:R-:W-:Y:S01]  /*4490*/  FMUL.FTZ R27, R91.reuse, R116 ;  /* 0x000000745b1b7220 */ /* 0x040fe20000410000 */
[----:B------:R-:W2:Y:S01]  /*44a0*/  SHFL.DOWN PT, R122, R33, 0x8, 0x1f ;  /* 0x09001f00217a7f89 */ /* 0x000ea200000e0000 */
[C---:B------:R-:W-:Y:S01]  /*44b0*/  FMUL.FTZ R31, R91.reuse, R126 ;  /* 0x0000007e5b1f7220 */ /* 0x040fe20000410000 */
[-C--:B------:R-:W-:Y:S01]  /*44c0*/  FMUL.FTZ R91, R91, R118.reuse ;  /* 0x000000765b5b7220 */ /* 0x080fe20000410000 */
[C---:B------:R-:W-:Y:S01]  /*44d0*/  FFMA.FTZ R27, R90.reuse, R118, -R27 ;  /* 0x000000765a1b7223 */ /* 0x040fe2000001081b */
[----:B------:R-:W5:Y:S01]  /*44e0*/  SHFL.DOWN PT, R124, R35, 0x8, 0x1f ;  /* 0x09001f00237c7f89 */ /* 0x000f6200000e0000 */
[C---:B------:R-:W-:Y:S01]  /*44f0*/  FFMA.FTZ R28, R90.reuse, R123, R31 ;  /* 0x0000007b5a1c7223 */ /* 0x040fe2000001001f */
[----:B------:R-:W-:Y:S01]  /*4500*/  FFMA.FTZ R135, R135, R96, R98 ;  /* 0x0000006087877223 */ /* 0x000fe20000010062 */
[----:B------:R-:W-:-:S03]  /*4510*/  FFMA.FTZ R90, R90, R116, R91 ;  /* 0x000000745a5a7223 */ /* 0x000fc6000001005b */
        /* <DEDUP_REMOVED lines=15> */
.L_x_18462:
[----:B------:R-:W-:Y:S05]  /*4610*/  BSYNC.RECONVERGENT B0 ;  /* 0x0000000000007941 */ /* 0x000fea0003800200 */
.L_x_18461:
        /* <DEDUP_REMOVED lines=31> */
.L_x_18464:
[----:B------:R-:W-:Y:S05]  /*4810*/  BSYNC.RECONVERGENT B0 ;  /* 0x0000000000007941 */ /* 0x000fea0003800200 */
.L_x_18463:
[----:B------:R-:W-:-:S04]  /*4820*/  UIADD3 UR4, UPT, UPT, UR4, 0x1, URZ ;  /* 0x0000000104047890 */ /* 0x000fc8000fffe0ff */
[----:B------:R-:W-:-:S09]  /*4830*/  UISETP.GE.AND UP0, UPT, UR4, UR9, UPT ;  /* 0x000000090400728c */ /* 0x000fd2000bf06270 */
[----:B------:R-:W-:Y:S05]  /*4840*/  BRA.U !UP0, `(.L_x_18465) ;  /* 0xffffffd508b87547 */ /* 0x000fea000b83ffff */
.L_x_18431:
[----:B------:R-:W-:Y:S08]  /*4850*/  BAR.SYNC.DEFER_BLOCKING 0x0 ;  /* 0x0000000000007b1d */ /* 0x000ff00000010000 */
[----:B0-----:R-:W0:Y:S01]  /*4860*/  LDC.64 R32, c[0x0][0x4f8] ;  /* 0x00013e00ff207b82 */ /* 0x001e220000000a00 */
[----:B------:R-:W5:Y:S07]  /*4870*/  LDCU.64 UR6, c[0x0][0x500] ;  /* 0x0000a000ff0677ac */ /* 0x000f6e0008000a00 */
[----:B------:R-:W2:Y:S01]  /*4880*/  LDC.64 R34, c[0x0][0x550] ;  /* 0x00015400ff227b82 */ /* 0x000ea20000000a00 */
[----:B------:R-:W3:Y:S04]  /*4890*/  LDG.E.128 R4, desc[UR16][R36.64] ;  /* 0x0000001024047981 */ /* 0x000ee8000c1e1d00 */
[----:B---3--:R-:W-:Y:S01]  /*48a0*/  STS.128 [R72], R4 ;  /* 0x0000000448007388 */ /* 0x008fe20000000c00 */
[----:B------:R-:W-:-:S03]  /*48b0*/  NOP ;  /* 0x0000000000007918 */ /* 0x000fc60000000000 */
[----:B------:R-:W3:Y:S01]  /*48c0*/  LDS.128 R24, [R72] ;  /* 0x0000000048187984 */ /* 0x000ee20000000c00 */
[----:B------:R-:W-:Y:S06]  /*48d0*/  BAR.SYNC.DEFER_BLOCKING 0x0 ;  /* 0x0000000000007b1d */ /* 0x000fec0000010000 */
[----:B------:R4:W-:Y:S01]  /*48e0*/  STS.128 [R72], R20 ;  /* 0x0000001448007388 */ /* 0x0009e20000000c00 */
[--C-:B---3--:R-:W-:Y:S01]  /*48f0*/  FADD.FTZ R24, R24, R68.reuse ;  /* 0x0000004418187221 */ /* 0x108fe20000010000 */
        /* <DEDUP_REMOVED lines=8> */
[----:B------:R-:W-:Y:S02]  /*4980*/  @!P1 FMUL.FTZ R4, R25, -1.4426950216293334961 ;  /* 0xbfb8aa3b19049820 */ /* 0x000fe40000410000 */
[----:B------:R-:W-:Y:S02]  /*4990*/  @!P2 FMUL.FTZ R25, R26, -1.4426950216293334961 ;  /* 0xbfb8aa3b1a19a820 */ /* 0x000fe40000410000 */
[----:B------:R-:W3:Y:S01]  /*49a0*/  @!P0 MUFU.EX2 R0, R0 ;  /* 0x0000000000008308 */ /* 0x000ee20000000800 */
[----:B------:R-:W-:Y:S01]  /*49b0*/  @!P3 FMUL.FTZ R26, R27, -1.4426950216293334961 ;  /* 0xbfb8aa3b1b1ab820 */ /* 0x000fe20000410000 */
[----:B------:R-:W-:Y:S02]  /*49c0*/  HFMA2 R27, -RZ, RZ, 0, 0 ;  /* 0x00000000ff1b7431 */ /* 0x000fe400000001ff */
[----:B------:R1:W5:Y:S01]  /*49d0*/  @!P1 MUFU.EX2 R24, R4 ;  /* 0x0000000400189308 */ /* 0x0003620000000800 */
[----:B------:R-:W-:-:S03]  /*49e0*/  NOP ;  /* 0x0000000000007918 */ /* 0x000fc60000000000 */
[----:B------:R-:W0:Y:S01]  /*49f0*/  @!P2 MUFU.EX2 R25, R25 ;  /* 0x000000190019a308 */ /* 0x000e220000000800 */
[----:B-1----:R-:W1:Y:S01]  /*4a00*/  LDS.128 R4, [R72] ;  /* 0x0000000048047984 */ /* 0x002e620000000c00 */
[----:B---3--:R-:W-:Y:S02]  /*4a10*/  @!P0 FADD.FTZ R2, R0, 1 ;  /* 0x3f80000000028421 */ /* 0x008fe40000010000 */
[----:B------:R3:W2:Y:S01]  /*4a20*/  @!P3 MUFU.EX2 R29, R26 ;  /* 0x0000001a001db308 */ /* 0x0006a20000000800 */
[----:B-----5:R-:W-:-:S03]  /*4a30*/  @!P1 FADD.FTZ R0, R24, 1 ;  /* 0x3f80000018009421 */ /* 0x020fc60000010000 */
[----:B------:R-:W5:Y:S01]  /*4a40*/  @!P0 MUFU.RCP R31, R2 ;  /* 0x00000002001f8308 */ /* 0x000f620000001000 */
[----:B---3--:R-:W-:Y:S01]  /*4a50*/  MOV R26, R38 ;  /* 0x00000026001a7202 */ /* 0x008fe20000000f00 */
[----:B0-----:R-:W-:-:S06]  /*4a60*/  @!P2 FADD.FTZ R28, R25, 1 ;  /* 0x3f800000191ca421 */ /* 0x001fcc0000010000 */
[----:B------:R-:W0:Y:S01]  /*4a70*/  @!P1 MUFU.RCP R0, R0 ;  /* 0x0000000000009308 */ /* 0x000e220000001000 */
[----:B------:R-:W-:-:S04]  /*4a80*/  IMAD.WIDE.U32 R24, R32, UR18, R26 ;  /* 0x0000001220187c25 */ /* 0x000fc8000f8e001a */
[----:B--2---:R-:W-:Y:S01]  /*4a90*/  @!P3 FADD.FTZ R29, R29, 1 ;  /* 0x3f8000001d1db421 */ /* 0x004fe20000010000 */
[----:B------:R-:W-:Y:S02]  /*4aa0*/  IMAD R25, R33, UR18, R25 ;  /* 0x0000001221197c24 */ /* 0x000fe4000f8e0219 */
[----:B----4-:R-:W2:Y:S01]  /*4ab0*/  @!P2 MUFU.RCP R23, R28 ;  /* 0x0000001c0017a308 */ /* 0x010ea20000001000 */
        /* <DEDUP_REMOVED lines=9> */
[----:B------:R-:W-:-:S02]  /*4b50*/  IADD3 R55, P1, PT, R55, -0x400, RZ ;  /* 0xfffffc0037377810 */ /* 0x000fc40007f3e0ff */
[----:B------:R-:W-:Y:S01]  /*4b60*/  IADD3 R58, P4, PT, R58, -0x200, RZ ;  /* 0xfffffe003a3a7810 */ /* 0x000fe20007f9e0ff */
[----:B------:R-:W-:Y:S01]  /*4b70*/  IMAD.WIDE.U32 R24, R49, 0x10, R24 ;  /* 0x0000001031187825 */ /* 0x000fe200078e0018 */
[----:B----4-:R-:W0:Y:S03]  /*4b80*/  LDC.64 R28, c[0x0][0x560] ;  /* 0x00015800ff1c7b82 */ /* 0x010e260000000a00 */
[----:B--2---:R-:W-:Y:S01]  /*4b90*/  @!P2 FMUL.FTZ R10, R10, R23 ;  /* 0x000000170a0aa220 */ /* 0x004fe20000410000 */
[----:B------:R-:W-:Y:S01]  /*4ba0*/  IADD3 R56, P2, PT, R56, -0x200, RZ ;  /* 0xfffffe0038387810 */ /* 0x000fe20007f5e0ff */
[----:B-1----:R0:W-:Y:S01]  /*4bb0*/  STG.E.128 desc[UR16][R24.64], R4 ;  /* 0x0000000418007986 */ /* 0x0021e2000c101d10 */
[----:B------:R-:W-:Y:S02]  /*4bc0*/  IADD3.X R54, PT, PT, R54, -0x1, RZ, P1, !PT ;  /* 0xffffffff36367810 */ /* 0x000fe40000ffe4ff */
[----:B------:R-:W-:Y:S01]  /*4bd0*/  IADD3.X R57, PT, PT, R57, -0x1, RZ, P2, !PT ;  /* 0xffffffff39397810 */ /* 0x000fe200017fe4ff */
[----:B-----5:R-:W-:Y:S01]  /*4be0*/  @!P3 FMUL.FTZ R11, R11, R2 ;  /* 0x000000020b0bb220 */ /* 0x020fe20000410000 */
[----:B------:R-:W-:Y:S01]  /*4bf0*/  BAR.SYNC.DEFER_BLOCKING 0x0 ;  /* 0x0000000000007b1d */ /* 0x000fe20000010000 */
[----:B------:R-:W-:Y:S01]  /*4c00*/  IADD3 R60, P3, PT, R60, -0x200, RZ ;  /* 0xfffffe003c3c7810 */ /* 0x000fe20007f7e0ff */
[----:B---3--:R-:W-:Y:S01]  /*4c10*/  IMAD.WIDE.U32 R26, R30, UR18, R26 ;  /* 0x000000121e1a7c25 */ /* 0x008fe2000f8e001a */
[----:B------:R-:W-:-:S02]  /*4c20*/  IADD3.X R59, PT, PT, R59, -0x1, RZ, P4, !PT ;  /* 0xffffffff3b3b7810 */ /* 0x000fc400027fe4ff */
        /* <DEDUP_REMOVED lines=18> */
.L_x_18421:
        /* <DEDUP_REMOVED lines=34> */
.L_x_18468:
[----:B------:R-:W-:Y:S05]  /*4f70*/  BSYNC.RECONVERGENT B0 ;  /* 0x0000000000007941 */ /* 0x000fea0003800200 */
.L_x_18467:
        /* <DEDUP_REMOVED lines=26> */
.L_x_18470:
[----:B------:R-:W-:Y:S05]  /*5120*/  BSYNC.RECONVERGENT B0 ;  /* 0x0000000000007941 */ /* 0x000fea0003800200 */
.L_x_18469:
        /* <DEDUP_REMOVED lines=13> */
.L_x_18472:
        /* <DEDUP_REMOVED lines=27> */
.L_x_18471:
[----:B------:R-:W-:Y:S05]  /*53b0*/  EXIT ;  /* 0x000000000000794d */ /* 0x000fea0003800000 */
.L_x_18473:
        /* <DEDUP_REMOVED lines=12> */
.L_x_18811:


//--------------------- .text._Z25selective_scan_bwd_kernelI32Selective_Scan_bwd_kernel_traitsILi32ELi4ELb1ELb1ELb1ELb0ELb0EfN3c107complexIfEEEEv12SSMParamsBwd --------------------------
	.section	.text._Z25selective_scan_bwd_kernelI32Selective_Scan_bwd_kernel_traitsILi32ELi4ELb1ELb1ELb1ELb0ELb0EfN3c107complexIfEEEEv12SSMParamsBwd,"ax",@progbits
	.align	128
        .global         _Z25selective_scan_bwd_kernelI32Selective_Scan_bwd_kernel_traitsILi32ELi4ELb1ELb1ELb1ELb0ELb0EfN3c107complexIfEEEEv12SSMParamsBwd
        .type           _Z25selective_scan_bwd_kernelI32Selective_Scan_bwd_kernel_traitsILi32ELi4ELb1ELb1ELb1ELb0ELb0EfN3c107complexIfEEEEv12SSMParamsBwd,@function
        .size           _Z25selective_scan_bwd_kernelI32Selective_Scan_bwd_kernel_traitsILi32ELi4ELb1ELb1ELb1ELb0ELb0EfN3c107complexIfEEEEv12SSMParamsBwd,(.L_x_18812 - _Z25selective_scan_bwd_kernelI32Selective_Scan_bwd_kernel_traitsILi32ELi4ELb1ELb1ELb1ELb0ELb0EfN3c107complexIfEEEEv12SSMParamsBwd)
        .other          _Z25selective_scan_bwd_kernelI32Selective_Scan_bwd_kernel_traitsILi32ELi4ELb1ELb1ELb1ELb0ELb0EfN3c107complexIfEEEEv12SSMParamsBwd,@"STO_CUDA_ENTRY STV_DEFAULT"
_Z25selective_scan_bwd_kernelI32Selective_Scan_bwd_kernel_traitsILi32ELi4ELb1ELb1ELb1ELb0ELb0EfN3c107complexIfEEEEv12SSMParamsBwd:
.text._Z25selective_scan_bwd_kernelI32Selective_Scan_bwd_kernel_traitsILi32ELi4ELb1ELb1ELb1ELb0ELb0EfN3c107complexIfEEEEv12SSMParamsBwd:
        /* <DEDUP_REMOVED lines=57> */
[----:B------:R-:W-:-:S04]  /*0390*/  UIMAD.WIDE.U32 UR4, UR18, UR8, URZ ;  /* 0x00000008120472a5 */ /* 0x000fc8000f8e00ff */
[-C--:B---3--:R-:W-:Y:S01]  /*03a0*/  IMAD R2, R11, R4.reuse, RZ ;  /* 0x000000040b027224 */ /* 0x088fe200078e02ff */
[----:B------:R-:W-:Y:S01]  /*03b0*/  UIMAD.WIDE.U32 UR6, UR18, UR12, URZ ;  /* 0x0000000c120672a5 */ /* 0x000fe2000f8e00ff */
[----:B------:R-:W-:Y:S01]  /*03c0*/  IMAD.WIDE.U32 R6, R0, R4, RZ ;  /* 0x0000000400067225 */ /* 0x000fe200078e00ff */
[----:B------:R-:W-:-:S03]  /*03d0*/  UIMAD UR9, UR18, UR9, UR5 ;  /* 0x00000009120972a4 */ /* 0x000fc6000f8e0205 */
[----:B------:R-:W-:Y:S01]  /*03e0*/  IMAD R9, R0, R5, R2 ;  /* 0x0000000500097224 */ /* 0x000fe200078e0202 */
[----:B------:R-:W-:Y:S01]  /*03f0*/  UIMAD UR8, UR18, UR13, UR7 ;  /* 0x0000000d120872a4 */ /* 0x000fe2000f8e0207 */
[----:B------:R-:W-:Y:S01]  /*0400*/  MOV R3, UR5 ;  /* 0x0000000500037c02 */ /* 0x000fe20008000f00 */
[----:B------:R-:W3:Y:S01]  /*0410*/  LDCU.64 UR12, c[0x0][0x3b0] ;  /* 0x00007600ff0c77ac */ /* 0x000ee20008000a00 */
[----:B------:R-:W-:Y:S02]  /*0420*/  SHF.R.U64 R87, R12, 0x1, R13 ;  /* 0x000000010c577819 */ /* 0x000fe4000000120d */
[----:B------:R-:W-:Y:S02]  /*0430*/  IADD3 R7, PT, PT, R7, R9, RZ ;  /* 0x0000000907077210 */ /* 0x000fe40007ffe0ff */
[----:B------:R-:W-:Y:S02]  /*0440*/  MOV R2, UR4 ;  /* 0x0000000400027c02 */ /* 0x000fe40008000f00 */
[----:B------:R-:W-:-:S02]  /*0450*/  MOV R3, UR9 ;  /* 0x0000000900037c02 */ /* 0x000fc40008000f00 */
[----:B------:R-:W-:Y:S01]  /*0460*/  SHF.R.U32.HI R8, RZ, 0x1, R13 ;  /* 0x00000001ff087819 */ /* 0x000fe2000001160d */
[----:B------:R-:W-:Y:S01]  /*0470*/  IMAD.WIDE.U32 R86, R87, UR18, R6 ;  /* 0x0000001257567c25 */ /* 0x000fe2000f8e0006 */
[----:B------:R-:W-:-:S03]  /*0480*/  MOV R5, UR7 ;  /* 0x0000000700057c02 */ /* 0x000fc60008000f00 */
[C---:B------:R-:W-:Y:S01]  /*0490*/  IMAD.WIDE.U32 R2, R91.reuse, UR10, R2 ;  /* 0x0000000a5b027c25 */ /* 0x040fe2000f8e0002 */
[----:B------:R-:W-:Y:S01]  /*04a0*/  MOV R5, UR8 ;  /* 0x0000000800057c02 */ /* 0x000fe20008000f00 */
[----:B------:R-:W0:Y:S02]  /*04b0*/  LDCU.64 UR8, c[0x0][0x3d0] ;  /* 0x00007a00ff0877ac */ /* 0x000e240008000a00 */
[----:B------:R-:W-:Y:S01]  /*04c0*/  IMAD R7, R8, UR18, RZ ;  /* 0x0000001208077c24 */ /* 0x000fe2000f8e02ff */
[----:B--2---:R-:W-:Y:S01]  /*04d0*/  LEA R88, P0, R86, R20, 0x3 ;  /* 0x0000001456587211 */ /* 0x004fe200078018ff */
[----:B------:R-:W-:-:S03]  /*04e0*/  IMAD R15, R91, UR11, R3 ;  /* 0x0000000b5b0f7c24 */ /* 0x000fc6000f8e0203 */
[----:B------:R-:W-:Y:S01]  /*04f0*/  IADD3 R3, PT, PT, R87, R7, RZ ;  /* 0x0000000757037210 */ /* 0x000fe20007ffe0ff */
        /* <DEDUP_REMOVED lines=21> */
[----:B------:R-:W2:Y:S02]  /*0650*/  LDCU.64 UR8, c[0x0][0x498] ;  /* 0x00009300ff0877ac */ /* 0x000ea40008000a00 */
[----:B------:R-:W3:Y:S01]  /*0660*/  @P0 LDC R12, c[0x0][0x384] ;  /* 0x0000e100ff0c0b82 */ /* 0x000ee20000000800 */
[----:B------:R-:W-:Y:S01]  /*0670*/  IADD3 R8, PT, PT, R3, R5, RZ ;  /* 0x0000000503087210 */ /* 0x000fe20007ffe0ff */
[----:B----4-:R-:W-:-:S02]  /*0680*/  IMAD R3, R11, R22, RZ ;  /* 0x000000160b037224 */ /* 0x010fc400078e02ff */
[----:B------:R-:W-:-:S04]  /*0690*/  IMAD.WIDE.U32 R4, R0, R18, UR6 ;  /* 0x0000000600047e25 */ /* 0x000fc8000f8e0012 */
[C---:B------:R-:W-:Y:S02]  /*06a0*/  IMAD R11, R0.reuse, R19, R2 ;  /* 0x00000013000b7224 */ /* 0x040fe400078e0202 */
[----:B------:R-:W4:Y:S01]  /*06b0*/  @P0 LDC R19, c[0x0][0x38c] ;  /* 0x0000e300ff130b82 */ /* 0x000f220000000800 */
[C---:B------:R-:W-:Y:S02]  /*06c0*/  IMAD R17, R0.reuse, R23, R3 ;  /* 0x0000001700117224 */ /* 0x040fe400078e0203 */
[----:B------:R-:W-:Y:S01]  /*06d0*/  IADD3 R6, PT, PT, R5, R11, RZ ;  /* 0x0000000b05067210 */ /* 0x000fe20007ffe0ff */
[----:B------:R-:W-:Y:S01]  /*06e0*/  IMAD.WIDE.U32 R2, R0, R22, RZ ;  /* 0x0000001600027225 */ /* 0x000fe200078e00ff */
[----:B-1----:R-:W-:-:S03]  /*06f0*/  SHF.R.U64 R83, R20, 0x1, R21 ;  /* 0x0000000114537819 */ /* 0x002fc60000001215 */
[----:B------:R-:W1:Y:S01]  /*0700*/  LDC.64 R10, c[0x0][0x4a0] ;  /* 0x00012800ff0a7b82 */ /* 0x000e620000000a00 */
[----:B------:R-:W-:Y:S02]  /*0710*/  SHF.R.U32.HI R0, RZ, 0x1, R21 ;  /* 0x00000001ff007819 */ /* 0x000fe40000011615 */
[----:B------:R-:W-:Y:S02]  /*0720*/  IADD3 R70, P4, PT, R7, R4, RZ ;  /* 0x0000000407467210 */ /* 0x000fe40007f9e0ff */
[----:B------:R-:W-:-:S03]  /*0730*/  SHF.R.S32.HI R7, RZ, 0x1f, R7 ;  /* 0x0000001fff077819 */ /* 0x000fc60000011407 */
[----:B------:R-:W0:Y:S01]  /*0740*/  LDC.64 R20, c[0x0][0x460] ;  /* 0x00011800ff147b82 */ /* 0x000e220000000a00 */
[----:B------:R-:W-:-:S07]  /*0750*/  IADD3 R3, PT, PT, R3, R17, RZ ;  /* 0x0000001103037210 */ /* 0x000fce0007ffe0ff */
[----:B------:R-:W0:Y:S01]  /*0760*/  LDC.64 R22, c[0x0][0x468] ;  /* 0x00011a00ff167b82 */ /* 0x000e220000000a00 */
[----:B------:R-:W-:Y:S01]  /*0770*/  IADD3.X R8, PT, PT, R7, R8, RZ, P1, !PT ;  /* 0x0000000807087210 */ /* 0x000fe20000ffe4ff */
[----:B------:R-:W-:Y:S01]  /*0780*/  IMAD.WIDE.U32 R82, R83, UR18, R2 ;  /* 0x0000001253527c25 */ /* 0x000fe2000f8e0002 */
[----:B------:R-:W-:-:S05]  /*0790*/  IADD3.X R6, PT, PT, R7, R6, RZ, P4, !PT ;  /* 0x0000000607067210 */ /* 0x000fca00027fe4ff */
[----:B------:R-:W0:Y:S01]  /*07a0*/  @P0 LDC.64 R4, c[0x0][0x480] ;  /* 0x00012000ff040b82 */ /* 0x000e220000000a00 */
[----:B------:R-:W-:Y:S01]  /*07b0*/  IMAD R7, R0, UR18, RZ ;  /* 0x0000001200077c24 */ /* 0x000fe2000f8e02ff */
[----:B--2---:R-:W-:Y:S02]  /*07c0*/  UIMAD.WIDE.U32 UR4, UR18, UR8, URZ ;  /* 0x00000008120472a5 */ /* 0x004fe4000f8e00ff */
[----:B---3--:R-:W-:-:S04]  /*07d0*/  @P0 IMAD R0, R12, UR18, R91 ;  /* 0x000000120c000c24 */ /* 0x008fc8000f8e025b */
[----:B------:R-:W2:Y:S01]  /*07e0*/  LDC.64 R16, c[0x0][0x4a8] ;  /* 0x00012a00ff107b82 */ /* 0x000ea20000000a00 */
[----:B------:R-:W-:Y:S01]  /*07f0*/  IADD3 R7, PT, PT, R83, R7, RZ ;  /* 0x0000000753077210 */ /* 0x000fe20007ffe0ff */
[----:B------:R-:W-:Y:S01]  /*0800*/  UIMAD UR5, UR18, UR9, UR5 ;  /* 0x00000009120572a4 */ /* 0x000fe2000f8e0205 */
[----:B------:R-:W-:Y:S01]  /*0810*/  LEA R84, P4, R82, R84, 0x3 ;  /* 0x0000005452547211 */ /* 0x000fe200078818ff */
[----:B------:R-:W-:Y:S01]  /*0820*/  @P0 IMAD R0, R0, R25, RZ ;  /* 0x0000001900000224 */ /* 0x000fe200078e02ff */
[----:B------:R-:W-:Y:S02]  /*0830*/  ISETP.GE.AND P1, PT, R25, 0x1, PT ;  /* 0x000000011900780c */ /* 0x000fe40003f26270 */
[----:B------:R-:W-:Y:S01]  /*0840*/  LEA.HI.X R82, R82, R85, R7, 0x3, P4 ;  /* 0x0000005552527211 */ /* 0x000fe200020f1c07 */
[----:B----4-:R-:W-:Y:S01]  /*0850*/  @P0 IMAD R7, R0, R19, RZ ;  /* 0x0000001300070224 */ /* 0x010fe200078e02ff */
[----:B------:R-:W-:Y:S01]  /*0860*/  SHF.R.S32.HI R0, RZ, 0x1f, R9 ;  /* 0x0000001fff007819 */ /* 0x000fe20000011409 */
[----:B-1----:R-:W-:-:S03]  /*0870*/  IMAD.WIDE.U32 R2, R91, R10, UR4 ;  /* 0x000000045b027e25 */ /* 0x002fc6000f8e000a */
[C---:B------:R-:W-:Y:S01]  /*0880*/  IADD3.X R12, PT, PT, R0.reuse, R15, RZ, P2, !PT ;  /* 0x0000000f000c7210 */ /* 0x040fe200017fe4ff */
[----:B------:R-:W-:Y:S01]  /*0890*/  IMAD R11, R91, R11, R3 ;  /* 0x0000000b5b0b7224 */ /* 0x000fe200078e0203 */
[----:B------:R-:W-:Y:S02]  /*08a0*/  IADD3.X R10, PT, PT, R0, R13, RZ, P3, !PT ;  /* 0x0000000d000a7210 */ /* 0x000fe40001ffe4ff */
[----:B0-----:R-:W-:Y:S02]  /*08b0*/  LEA R78, P2, R79, R20, 0x2 ;  /* 0x000000144f4e7211 */ /* 0x001fe400078410ff */
[----:B------:R-:W-:Y:S02]  /*08c0*/  LEA R76, P3, R77, R22, 0x2 ;  /* 0x000000164d4c7211 */ /* 0x000fe400078610ff */
[----:B------:R-:W-:Y:S02]  /*08d0*/  IADD3 R9, P4, PT, R9, R2, RZ ;  /* 0x0000000209097210 */ /* 0x000fe40007f9e0ff */
[----:B------:R-:W-:-:S02]  /*08e0*/  CS2R R2, SRZ ;  /* 0x0000000000027805 */ /* 0x000fc4000001ff00 */
[----:B------:R-:W-:Y:S01]  /*08f0*/  LEA.HI.X R79, R79, R21, R12, 0x2, P2 ;  /* 0x000000154f4f7211 */ /* 0x000fe200010f140c */
[----:B------:R-:W-:Y:S01]  /*0900*/  @P0 IMAD.WIDE R2, R7, 0x10, R4 ;  /* 0x0000001007020825 */ /* 0x000fe200078e0204 */
[----:B------:R-:W-:Y:S02]  /*0910*/  LEA.HI.X R77, R77, R23, R10, 0x2, P3 ;  /* 0x000000174d4d7211 */ /* 0x000fe400018f140a */
[----:B------:R-:W-:Y:S01]  /*0920*/  IADD3.X R0, PT, PT, R0, R11, RZ, P4, !PT ;  /* 0x0000000b00007210 */ /* 0x000fe200027fe4ff */
[----:B--2---:R-:W-:Y:S01]  /*0930*/  IMAD.WIDE.U32 R40, R91, R16, RZ ;  /* 0x000000105b287225 */ /* 0x004fe200078e00ff */
[C---:B------:R-:W-:Y:S02]  /*0940*/  LEA R74, P0, R9.reuse, R74, 0x2 ;  /* 0x0000004a094a7211 */ /* 0x040fe400078010ff */
        /* <DEDUP_REMOVED lines=21> */
[C---:B------:R-:W-:Y:S02]  /*0aa0*/  IADD3 R9, PT, PT, R80.reuse, 0x40, RZ ;  /* 0x0000004050097810 */ /* 0x040fe40007ffe0ff */
[C---:B------:R-:W-:Y:S02]  /*0ab0*/  IADD3 R11, PT, PT, R80.reuse, 0x60, RZ ;  /* 0x00000060500b7810 */ /* 0x040fe40007ffe0ff */
[C---:B------:R-:W-:Y:S02]  /*0ac0*/  IADD3 R13, PT, PT, R80.reuse, 0x80, RZ ;  /* 0x00000080500d7810 */ /* 0x040fe40007ffe0ff */
[C---:B------:R-:W-:Y:S02]  /*0ad0*/  IADD3 R15, PT, PT, R80.reuse, 0xa0, RZ ;  /* 0x000000a0500f7810 */ /* 0x040fe40007ffe0ff */
[----:B------:R-:W-:-:S02]  /*0ae0*/  IADD3 R17, PT, PT, R80, 0xc0, RZ ;  /* 0x000000c050117810 */ /* 0x000fc40007ffe0ff */
[C---:B------:R-:W-:Y:S02]  /*0af0*/  IADD3 R19, PT, PT, R80.reuse, 0xe0, RZ ;  /* 0x000000e050137810 */ /* 0x040fe40007ffe0ff */
[C---:B------:R-:W-:Y:S02]  /*0b00*/  LOP3.LUT R5, R80.reuse, 0x3e0, RZ, 0xc0, !PT ;  /* 0x000003e050057812 */ /* 0x040fe400078ec0ff */
[C---:B------:R-:W-:Y:S02]  /*0b10*/  SHF.L.U32 R69, R80.reuse, 0x3, RZ ;  /* 0x0000000350457819 */ /* 0x040fe400000006ff */
        /* <DEDUP_REMOVED lines=8> */
[----:B------:R-:W-:-:S02]  /*0ba0*/  LOP3.LUT R66, R5, 0x1f, R80, 0xf8, !PT ;  /* 0x0000001f05427812 */ /* 0x000fc400078ef850 */
[CC--:B------:R-:W-:Y:S02]  /*0bb0*/  LEA.HI R57, R80.reuse, R69.reuse, RZ, 0x1e ;  /* 0x0000004550397211 */ /* 0x0c0fe400078ff0ff */
[----:B------:R-:W-:Y:S02]  /*0bc0*/  LEA.HI R56, R69, R69, RZ, 0x1b ;  /* 0x0000004545387211 */ /* 0x000fe400078fd8ff */
        /* <DEDUP_REMOVED lines=10> */
[----:B------:R-:W-:Y:S02]  /*0c70*/  IADD3 R58, PT, PT, R5, R66, RZ ;  /* 0x00000042053a7210 */ /* 0x000fe40007ffe0ff */
[----:B------:R-:W-:Y:S02]  /*0c80*/  LEA R57, R57, UR4, 0x2 ;  /* 0x0000000439397c11 */ /* 0x000fe4000f8e10ff */
[----:B------:R-:W-:Y:S02]  /*0c90*/  LEA R56, R56, UR4, 0x2 ;  /* 0x0000000438387c11 */ /* 0x000fe4000f8e10ff */
[----:B------:R-:W-:-:S07]  /*0ca0*/  LEA R0, R0, UR4, 0x2 ;  /* 0x0000000400007c11 */ /* 0x000fce000f8e10ff */
.L_x_18508:
[----:B------:R-:W-:Y:S01]  /*0cb0*/  BAR.SYNC.DEFER_BLOCKING 0x0 ;  /* 0x0000000000007b1d */ /* 0x000fe20000010000 */
[----:B0-----:R-:W-:-:S06]  /*0cc0*/  IMAD.WIDE.U32 R12, R66, 0x10, R78 ;  /* 0x00000010420c7825 */ /* 0x001fcc00078e004e */
[----:B--2---:R-:W2:Y:S01]  /*0cd0*/  LDG.E.128 R12, desc[UR16][R12.64] ;  /* 0x000000100c0c7981 */ /* 0x004ea2000c1e1d00 */
[----:B------:R-:W0:Y:S01]  /*0ce0*/  S2UR UR6, SR_CgaCtaId ;  /* 0x00000000000679c3 */ /* 0x000e220000008800 */
[----:B------:R-:W-:Y:S01]  /*0cf0*/  UMOV UR4, 0x400 ;  /* 0x0000040000047882 */ /* 0x000fe20000000000 */
[----:B------:R-:W-:Y:S01]  /*0d00*/  IMAD.WIDE.U32 R8, R66, 0x10, R76 ;  /* 0x0000001042087825 */ /* 0x000fe200078e004c */
[----:B------:R-:W1:Y:S01]  /*0d10*/  S2R R93, SR_LANEID ;  /* 0x00000000005d7919 */ /* 0x000e620000000000 */
[----:B0-----:R-:W-:-:S06]  /*0d20*/  ULEA UR4, UR6, UR4, 0x18 ;  /* 0x0000000406047291 */ /* 0x001fcc000f8ec0ff */
[----:B-1----:R-:W-:Y:S01]  /*0d30*/  LEA R92, R93, UR4, 0x4 ;  /* 0x000000045d5c7c11 */ /* 0x002fe2000f8e20ff */
[----:B------:R-:W-:-:S04]  /*0d40*/  IMAD.WIDE.U32 R24, R66, 0x10, R74 ;  /* 0x0000001042187825 */ /* 0x000fc800078e004a */
[----:B------:R-:W0:Y:S01]  /*0d50*/  LDCU UR4, c[0x0][0x38c] ;  /* 0x00007180ff0477ac */ /* 0x000e220008000800 */
[----:B--2---:R1:W-:Y:S01]  /*0d60*/  STS.128 [R92], R12 ;  /* 0x0000000c5c007388 */ /* 0x0043e20000000c00 */
[----:B------:R-:W-:-:S03]  /*0d70*/  NOP ;  /* 0x0000000000007918 */ /* 0x000fc60000000000 */
[----:B------:R-:W-:Y:S01]  /*0d80*/  LDS.128 R4, [R92] ;  /* 0x000000005c047984 */ /* 0x000fe20000000c00 */
[----:B------:R-:W-:Y:S06]  /*0d90*/  BAR.SYNC.DEFER_BLOCKING 0x0 ;  /* 0x0000000000007b1d */ /* 0x000fec0000010000 */
[----:B------:R-:W2:Y:S04]  /*0da0*/  LDG.E.128 R8, desc[UR16][R8.64] ;  /* 0x0000001008087981 */ /* 0x000ea8000c1e1d00 */
        /* <DEDUP_REMOVED lines=21> */
[----:B------:R-:W-:Y:S05]  /*0f00*/  BRA.U !UP0, `(.L_x_18475) ;  /* 0x0000002908fc7547 */ /* 0x000fea000b800000 */
[----:B------:R-:W0:Y:S01]  /*0f10*/  LDC R116, c[0x0][0x388] ;  /* 0x0000e200ff747b82 */ /* 0x000e220000000800 */
[--C-:B------:R-:W-:Y:S01]  /*0f20*/  FADD.FTZ R100, R17, R89.reuse ;  /* 0x0000005911647221 */ /* 0x100fe20000010000 */
[----:B------:R-:W-:Y:S01]  /*0f30*/  SHF.L.U32 R17, R98, 0x8, RZ ;  /* 0x0000000862117819 */ /* 0x000fe200000006ff */
        /* <DEDUP_REMOVED lines=22> */
[----:B------:R-:W-:Y:S01]  /*10a0*/  IADD3 R111, PT, PT, R17, R80, RZ ;  /* 0x00000050116f7210 */ /* 0x000fe20007ffe0ff */
        /* <DEDUP_REMOVED lines=8> */
.L_x_18507:
[----:B01----:R-:W-:-:S04]  /*1130*/  IMAD.WIDE.U32 R16, R94, UR4, RZ ;  /* 0x000000045e107c25 */ /* 0x003fc8000f8e00ff */
[----:B------:R-:W-:Y:S01]  /*1140*/  IMAD R17, R95, UR4, R17 ;  /* 0x000000045f117c24 */ /* 0x000fe2000f8e0211 */
[----:B------:R-:W-:-:S04]  /*1150*/  LEA R28, P1, R16, R73, 0x2 ;  /* 0x00000049101c7211 */ /* 0x000fc800078210ff */
[----:B------:R-:W-:-:S03]  /*1160*/  LEA.HI.X R29, R16, R72, R17, 0x2, P1 ;  /* 0x00000048101d7211 */ /* 0x000fc600008f1411 */
[----:B------:R-:W-:-:S05]  /*1170*/  IMAD.WIDE.U32 R28, R58, 0x10, R28 ;  /* 0x000000103a1c7825 */ /* 0x000fca00078e001c */
[----:B------:R-:W4:Y:S04]  /*1180*/  LDG.E.128 R16, desc[UR16][R28.64] ;  /* 0x000000101c107981 */ /* 0x000f28000c1e1d00 */
[----:B------:R-:W5:Y:S01]  /*1190*/  LDG.E.128 R20, desc[UR16][R28.64+0x200] ;  /* 0x000200101c147981 */ /* 0x000f62000c1e1d00 */
[----:B------:R-:W-:Y:S02]  /*11a0*/  MOV R24, R42 ;  /* 0x0000002a00187202 */ /* 0x000fe40000000f00 */
[----:B------:R-:W-:-:S03]  /*11b0*/  MOV R25, R81 ;  /* 0x0000005100197202 */ /* 0x000fc60000000f00 */
[----:B---3--:R-:W-:-:S04]  /*11c0*/  IMAD.WIDE.U32 R24, R46, UR4, R24 ;  /* 0x000000042e187c25 */ /* 0x008fc8000f8e0018 */
[----:B------:R-:W-:Y:S01]  /*11d0*/  IMAD R25, R47, UR4, R25 ;  /* 0x000000042f197c24 */ /* 0x000fe2000f8e0219 */
[----:B--2---:R-:W-:-:S04]  /*11e0*/  LEA R54, P1, R24, R44, 0x3 ;  /* 0x0000002c18367211 */ /* 0x004fc800078218ff */
[----:B------:R-:W-:Y:S01]  /*11f0*/  LEA.HI.X R55, R24, R45, R25, 0x3, P1 ;  /* 0x0000002d18377211 */ /* 0x000fe200008f1c19 */
[----:B0-----:R-:W-:-:S04]  /*1200*/  IMAD.WIDE.U32 R24, R96, UR4, RZ ;  /* 0x0000000460187c25 */ /* 0x001fc8000f8e00ff */
[----:B------:R-:W-:Y:S01]  /*1210*/  IMAD R25, R97, UR4, R25 ;  /* 0x0000000461197c24 */ /* 0x000fe2000f8e0219 */
[C---:B------:R-:W-:Y:S01]  /*1220*/  LEA R26, P1, R24.reuse, R71, 0x2 ;  /* 0x00000047181a7211 */ /* 0x040fe200078210ff */
[----:B------:R-:W2:Y:S03]  /*1230*/  LDG.E.64 R54, desc[UR16][R54.64] ;  /* 0x0000001036367981 */ /* 0x000ea6000c1e1b00 */
[----:B------:R-:W-:-:S03]  /*1240*/  LEA.HI.X R27, R24, R70, R25, 0x2, P1 ;  /* 0x00000046181b7211 */ /* 0x000fc600008f1419 */
[----:B------:R-:W-:Y:S01]  /*1250*/  IMAD.WIDE.U32 R32, R58, 0x10, R26 ;  /* 0x000000103a207825 */ /* 0x000fe200078e001a */
[----:B----4-:R2:W-:Y:S04]  /*1260*/  STS.128 [R92], R16 ;  /* 0x000000105c007388 */ /* 0x0105e80000000c00 */
[----:B-----5:R-:W-:Y:S01]  /*1270*/  STS.128 [R92+0x200], R20 ;  /* 0x000200145c007388 */ /* 0x020fe20000000c00 */
[----:B------:R-:W-:-:S03]  /*1280*/  NOP ;  /* 0x0000000000007918 */ /* 0x000fc60000000000 */
[----:B------:R-:W3:Y:S04]  /*1290*/  LDG.E.128 R24, desc[UR16][R32.64] ;  /* 0x0000001020187981 */ /* 0x000ee8000c1e1d00 */
[----:B------:R0:W4:Y:S01]  /*12a0*/  LDG.E.128 R28, desc[UR16][R32.64+0x200] ;  /* 0x00020010201c7981 */ /* 0x000122000c1e1d00 */
[----:B------:R-:W1:Y:S01]  /*12b0*/  S2UR UR7, SR_CgaCtaId ;  /* 0x00000000000779c3 */ /* 0x000e620000008800 */
[C---:B------:R-:W-:Y:S01]  /*12c0*/  ISETP.NE.AND P2, PT, R80.reuse, RZ, PT ;  /* 0x000000ff5000720c */ /* 0x040fe20003f45270 */
[----:B------:R-:W-:Y:S01]  /*12d0*/  UMOV UR6, 0x400 ;  /* 0x0000040000067882 */ /* 0x000fe20000000000 */
[----:B------:R-:W-:Y:S01]  /*12e0*/  LDS.128 R20, [R113+0x10] ;  /* 0x0000100071147984 */ /* 0x000fe20000000c00 */
[----:B------:R-:W-:Y:S01]  /*12f0*/  ISETP.NE.AND P1, PT, R80, 0x1f, PT ;  /* 0x0000001f5000780c */ /* 0x000fe20003f25270 */
[----:B------:R-:W-:Y:S01]  /*1300*/  BSSY.RECONVERGENT B0, `(.L_x_18476) ;  /* 0x0000041000007945 */ /* 0x000fe20003800200 */
[-C--:B--2---:R-:W-:Y:S01]  /*1310*/  FMUL.FTZ R16, R100, R55.reuse ;  /* 0x0000003764107220 */ /* 0x084fe20000410000 */
[-C--:B------:R-:W-:Y:S01]  /*1320*/  FMUL.FTZ R34, R99, R55.reuse ;  /* 0x0000003763227220 */ /* 0x080fe20000410000 */
[----:B------:R-:W-:Y:S01]  /*1330*/  FMUL.FTZ R117, R54, 1.4426950216293334961 ;  /* 0x3fb8aa3b36757820 */ /* 0x000fe20000410000 */
[-C--:B------:R-:W-:Y:S01]  /*1340*/  FMUL.FTZ R124, R102, R55.reuse ;  /* 0x00000037667c7220 */ /* 0x080fe20000410000 */
[----:B------:R-:W-:Y:S01]  /*1350*/  FMUL.RZ R36, R16, 0.15915493667125701904 ;  /* 0x3e22f98310247820 */ /* 0x000fe2000040c000 */
[----:B------:R-:W-:Y:S01]  /*1360*/  FMUL.FTZ R16, R101, R55 ;  /* 0x0000003765107220 */ /* 0x000fe20000410000 */
[----:B------:R-:W-:Y:S01]  /*1370*/  FMUL.RZ R35, R34, 0.15915493667125701904 ;  /* 0x3e22f98322237820 */ /* 0x000fe2000040c000 */
[-C--:B------:R-:W-:Y:S01]  /*1380*/  FMUL.FTZ R34, R99, R117.reuse ;  /* 0x0000007563227220 */ /* 0x080fe20000410000 */
[-C--:B0-----:R-:W-:Y:S01]  /*1390*/  FMUL.FTZ R32, R100, R117.reuse ;  /* 0x0000007564207220 */ /* 0x081fe20000410000 */
[----:B------:R-:W-:Y:S01]  /*13a0*/  FMUL.RZ R128, R16, 0.15915493667125701904 ;  /* 0x3e22f98310807820 */ /* 0x000fe2000040c000 */
[----:B------:R-:W-:Y:S01]  /*13b0*/  MUFU.SIN R119, R35 ;  /* 0x0000002300777308 */ /* 0x000fe20000000400 */
[----:B------:R-:W-:Y:S01]  /*13c0*/  LDS.128 R16, [R113] ;  /* 0x0000000071107984 */ /* 0x000fe20000000c00 */
[----:B------:R-:W-:Y:S01]  /*13d0*/  FMUL.RZ R130, R124, 0.15915493667125701904 ;  /* 0x3e22f9837c827820 */ /* 0x000fe2000040c000 */
[----:B------:R-:W-:Y:S01]  /*13e0*/  FMUL.FTZ R122, R101, R117 ;  /* 0x00000075657a7220 */ /* 0x000fe20000410000 */
[----:B-1----:R-:W-:-:S04]  /*13f0*/  ULEA UR6, UR7, UR6, 0x18 ;  /* 0x0000000607067291 */ /* 0x002fc8000f8ec0ff */
[----:B------:R0:W-:Y:S08]  /*1400*/  MUFU.COS R121, R35 ;  /* 0x0000002300797308 */ /* 0x0001f00000000000 */
[----:B------:R-:W-:Y:S04]  /*1410*/  MUFU.EX2 R118, R34 ;  /* 0x0000002200767308 */ /* 0x000fe80000000800 */
[----:B------:R-:W-:Y:S08]  /*1420*/  MUFU.SIN R123, R36 ;  /* 0x00000024007b7308 */ /* 0x000ff00000000400 */
[----:B------:R1:W2:Y:S08]  /*1430*/  MUFU.COS R125, R36 ;  /* 0x00000024007d7308 */ /* 0x0002b00000000000 */
[----:B------:R0:W2:Y:S04]  /*1440*/  MUFU.EX2 R120, R32 ;  /* 0x0000002000787308 */ /* 0x0000a80000000800 */
[----:B------:R-:W-:Y:S08]  /*1450*/  MUFU.SIN R127, R128 ;  /* 0x00000080007f7308 */ /* 0x000ff00000000400 */
[----:B------:R-:W5:Y:S08]  /*1460*/  MUFU.COS R129, R128 ;  /* 0x0000008000817308 */ /* 0x000f700000000000 */
[----:B------:R-:W5:Y:S08]  /*1470*/  MUFU.SIN R126, R130 ;  /* 0x00000082007e7308 */ /* 0x000f700000000400 */
[----:B------:R-:W5:Y:S08]  /*1480*/  MUFU.COS R124, R130 ;  /* 0x00000082007c7308 */ /* 0x000f700000000000 */
[----:B------:R-:W5:Y:S01]  /*1490*/  MUFU.EX2 R122, R122 ;  /* 0x0000007a007a7308 */ /* 0x000f620000000800 */
[----:B---3--:R3:W-:Y:S04]  /*14a0*/  STS.128 [R92+0x420], R24 ;  /* 0x000420185c007388 */ /* 0x0087e80000000c00 */
[----:B----4-:R4:W-:Y:S01]  /*14b0*/  STS.128 [R92+0x620], R28 ;  /* 0x0006201c5c007388 */ /* 0x0109e20000000c00 */
[----:B------:R-:W-:-:S03]  /*14c0*/  NOP ;  /* 0x0000000000007918 */ /* 0x000fc60000000000 */
[----:B0-----:R-:W0:Y:S04]  /*14d0*/  LDS.128 R32, [R113+0x420] ;  /* 0x0004200071207984 */ /* 0x001e280000000c00 */
[----:B-1----:R-:W1:Y:S01]  /*14e0*/  LDS.128 R36, [R113+0x430] ;  /* 0x0004300071247984 */ /* 0x002e620000000c00 */
[----:B---3--:R-:W-:Y:S01]  /*14f0*/  P2R R25, PR, RZ, 0x4 ;  /* 0x00000004ff197803 */ /* 0x008fe20000000000 */
[----:B------:R-:W-:Y:S01]  /*1500*/  FMUL.FTZ R25, R102, R117 ;  /* 0x0000007566197220 */ /* 0x000fe20000410000 */
[----:B------:R-:W-:Y:S01]  /*1510*/  IADD3 R24, PT, PT, R133, UR4, RZ ;  /* 0x0000000485187c10 */ /* 0x000fe2000fffe0ff */
[----:B--2---:R-:W-:Y:S01]  /*1520*/  FMUL.FTZ R117, R120, R125 ;  /* 0x0000007d78757220 */ /* 0x004fe20000410000 */
[C---:B----4-:R-:W-:Y:S01]  /*1530*/  FMUL.FTZ R28, R118.reuse, R121 ;  /* 0x00000079761c7220 */ /* 0x050fe20000410000 */
[----:B------:R-:W-:Y:S01]  /*1540*/  FMUL.FTZ R29, R118, R119 ;  /* 0x00000077761d7220 */ /* 0x000fe20000410000 */
[----:B------:R-:W-:Y:S01]  /*1550*/  SEL R24, R24, R67, !P2 ;  /* 0x0000004318187207 */ /* 0x000fe20005000000 */
[----:B------:R-:W2:Y:S01]  /*1560*/  MUFU.EX2 R25, R25 ;  /* 0x0000001900197308 */ /* 0x000ea20000000800 */
[----:B------:R-:W-:Y:S01]  /*1570*/  FMUL.FTZ R119, R120, R123 ;  /* 0x0000007b78777220 */ /* 0x000fe20000410000 */
[----:B-----5:R-:W-:Y:S01]  /*1580*/  FMUL.FTZ R121, R122, R129 ;  /* 0x000000817a797220 */ /* 0x020fe20000410000 */
[----:B------:R-:W-:Y:S01]  /*1590*/  LEA R24, R24, UR6, 0x3 ;  /* 0x0000000618187c11 */ /* 0x000fe2000f8e18ff */
[----:B------:R-:W-:-:S04]  /*15a0*/  FMUL.FTZ R123, R122, R127 ;  /* 0x0000007f7a7b7220 */ /* 0x000fc80000410000 */
[----:B------:R3:W-:Y:S01]  /*15b0*/  STS.64 [R24+0x14d0], R28 ;  /* 0x0014d01c18007388 */ /* 0x0007e20000000a00 */
[C---:B--2---:R-:W-:Y:S01]  /*15c0*/  FMUL.FTZ R122, R25.reuse, R126 ;  /* 0x0000007e197a7220 */ /* 0x044fe20000410000 */
[----:B------:R-:W-:Y:S01]  /*15d0*/  FMUL.FTZ R124, R25, R124 ;  /* 0x0000007c197c7220 */ /* 0x000fe20000410000 */
[C---:B0-----:R-:W-:Y:S01]  /*15e0*/  FMUL.FTZ R118, R103.reuse, R32 ;  /* 0x0000002067767220 */ /* 0x041fe20000410000 */
        /* <DEDUP_REMOVED lines=8> */
[----:B---3--:R-:W-:Y:S05]  /*1670*/  @P1 BRA `(.L_x_18477) ;  /* 0x0000000000201947 */ /* 0x008fea0003800000 */
        /* <DEDUP_REMOVED lines=8> */
.L_x_18477:
[----:B------:R0:W1:Y:S02]  /*1700*/  LDS.64 R30, [R69+UR5+0x24d8] ;  /* 0x0024d805451e7984 */ /* 0x0000640008000a00 */
.L_x_18478:
[----:B------:R-:W-:Y:S05]  /*1710*/  BSYNC.RECONVERGENT B0 ;  /* 0x0000000000007941 */ /* 0x000fea0003800200 */
.L_x_18476:
        /* <DEDUP_REMOVED lines=22> */
[----:B--2---:R-:W-:Y:S01]  /*1880*/  FFMA.FTZ R24, R5, R140, R27 ;  /* 0x0000008c05187223 */ /* 0x004fe2000001001b */
[----:B------:R-:W-:Y:S01]  /*1890*/  ISETP.NE.AND P6, PT, R105, 0x1f, PT ;  /* 0x0000001f6900780c */ /* 0x000fe20003fc5270 */
[----:B------:R-:W-:Y:S01]  /*18a0*/  BSSY.RECONVERGENT B0, `(.L_x_18479) ;  /* 0x000009f000007945 */ /* 0x000fe20003800200 */
[C---:B------:R-:W-:Y:S01]  /*18b0*/  FMUL.FTZ R34, R123.reuse, R26 ;  /* 0x0000001a7b227220 */ /* 0x040fe20000410000 */
        /* <DEDUP_REMOVED lines=11> */
[-C--:B------:R-:W-:Y:S01]  /*1970*/  FMUL.FTZ R34, R122, R25.reuse ;  /* 0x000000197a227220 */ /* 0x080fe20000410000 */
[----:B------:R-:W-:Y:S01]  /*1980*/  FMUL.FTZ R36, R123, R26 ;  /* 0x0000001a7b247220 */ /* 0x000fe20000410000 */
[----:B------:R-:W-:Y:S01]  /*1990*/  ISETP.NE.OR P4, PT, R80, RZ, P4 ;  /* 0x000000ff5000720c */ /* 0x000fe20002785670 */
[C---:B------:R-:W-:Y:S01]  /*19a0*/  FFMA.FTZ R35, R124.reuse, R25, -R35 ;  /* 0x000000197c237223 */ /* 0x040fe20000010823 */
[----:B------:R-:W-:Y:S01]  /*19b0*/  FMUL.FTZ R25, R29, R119 ;  /* 0x000000771d197220 */ /* 0x000fe20000410000 */
[----:B------:R-:W-:Y:S01]  /*19c0*/  FFMA.FTZ R34, R124, R27, R34 ;  /* 0x0000001b7c227223 */ /* 0x000fe20000010022 */
[----:B------:R-:W-:Y:S01]  /*19d0*/  ISETP.GT.U32.AND P5, PT, R105, 0xf, PT ;  /* 0x0000000f6900780c */ /* 0x000fe20003fa4070 */
[C---:B------:R-:W-:Y:S01]  /*19e0*/  FFMA.FTZ R35, R7.reuse, R128, R35 ;  /* 0x0000008007237223 */ /* 0x040fe20000010023 */
[----:B------:R-:W-:Y:S01]  /*19f0*/  FFMA.FTZ R24, R28, R117, -R25 ;  /* 0x000000751c187223 */ /* 0x000fe20000010819 */
[----:B------:R-:W-:-:S03]  /*1a00*/  FFMA.FTZ R34, R7, R130, R34 ;  /* 0x0000008207227223 */ /* 0x000fc60000010022 */
[-C--:B------:R-:W-:Y:S01]  /*1a10*/  FFMA.FTZ R37, R121, R24.reuse, -R36 ;  /* 0x0000001879257223 */ /* 0x080fe20000010824 */
[----:B------:R-:W-:Y:S01]  /*1a20*/  FMUL.FTZ R24, R123, R24 ;  /* 0x000000187b187220 */ /* 0x000fe20000410000 */
[----:B------:R-:W2:Y:S02]  /*1a30*/  SHFL.UP PT, R38, R34, 0x1, RZ ;  /* 0x0420000022267989 */ /* 0x000ea400000e00ff */
[----:B------:R-:W-:Y:S01]  /*1a40*/  FMUL.FTZ R27, R122, R37 ;  /* 0x000000257a1b7220 */ /* 0x000fe20000410000 */
[----:B------:R-:W-:Y:S02]  /*1a50*/  FFMA.FTZ R25, R121, R26, R24 ;  /* 0x0000001a79197223 */ /* 0x000fe40000010018 */
        /* <DEDUP_REMOVED lines=56> */
[C---:B------:R-:W-:Y:S01]  /*1de0*/  FFMA.FTZ R38, R37.reuse, R26, -R38 ;  /* 0x0000001a25267223 */ /* 0x040fe20000010826 */
[----:B------:R-:W-:Y:S01]  /*1df0*/  FMUL.FTZ R26, R122, R135 ;  /* 0x000000877a1a7220 */ /* 0x000fe20000410000 */
[-C--:B-----5:R-:W-:Y:S01]  /*1e00*/  @P1 FFMA.FTZ R37, R37, R24.reuse, -R27 ;  /* 0x0000001825251223 */ /* 0x0a0fe2000001081b */
[-C--:B-1----:R-:W-:Y:S01]  /*1e10*/  FMUL.FTZ R27, R124, R31.reuse ;  /* 0x0000001f7c1b7220 */ /* 0x082fe20000410000 */
[----:B------:R-:W-:Y:S01]  /*1e20*/  @P1 FADD.FTZ R34, R34, R39 ;  /* 0x0000002722221221 */ /* 0x000fe20000010000 */
[----:B------:R-:W-:Y:S01]  /*1e30*/  @P1 FFMA.FTZ R36, R36, R24, R25 ;  /* 0x0000001824241223 */ /* 0x000fe20000010019 */
[C---:B------:R-:W-:Y:S01]  /*1e40*/  FMUL.FTZ R25, R122.reuse, R31 ;  /* 0x0000001f7a197220 */ /* 0x040fe20000410000 */
[-C--:B------:R-:W-:Y:S01]  /*1e50*/  FMUL.FTZ R39, R122, R131.reuse ;  /* 0x000000837a277220 */ /* 0x080fe20000410000 */
[----:B------:R-:W-:Y:S01]  /*1e60*/  FFMA.FTZ R26, R124, R131, -R26 ;  /* 0x000000837c1a7223 */ /* 0x000fe2000001081a */
[----:B------:R-:W-:Y:S01]  /*1e70*/  @P1 FADD.FTZ R35, R35, R38 ;  /* 0x0000002623231221 */ /* 0x000fe20000010000 */
[-C--:B------:R-:W-:Y:S01]  /*1e80*/  FFMA.FTZ R132, -R122, R30.reuse, -R27 ;  /* 0x0000001e7a847223 */ /* 0x080fe2000001091b */
[C---:B------:R-:W-:Y:S01]  /*1e90*/  FFMA.FTZ R24, R124.reuse, R135, R39 ;  /* 0x000000877c187223 */ /* 0x040fe20000010027 */
[----:B------:R-:W0:Y:S01]  /*1ea0*/  SHFL.UP PT, R27, R34, 0x10, RZ ;  /* 0x06000000221b7989 */ /* 0x000e2200000e00ff */
[----:B------:R-:W-:Y:S01]  /*1eb0*/  FFMA.FTZ R38, R124, R30, -R25 ;  /* 0x0000001e7c267223 */ /* 0x000fe20000010819 */
[----:B------:R-:W-:Y:S01]  /*1ec0*/  FADD.FTZ R136, R129, R26 ;  /* 0x0000001a81887221 */ /* 0x000fe20000010000 */
[----:B------:R-:W-:Y:S01]  /*1ed0*/  FADD.FTZ R134, R127, R24 ;  /* 0x000000187f867221 */ /* 0x000fe20000010000 */
[----:B------:R-:W1:Y:S01]  /*1ee0*/  SHFL.UP PT, R25, R36, 0x10, RZ ;  /* 0x0600000024197989 */ /* 0x000e6200000e00ff */
[C---:B------:R-:W-:Y:S01]  /*1ef0*/  FMUL.FTZ R39, R123.reuse, R38 ;  /* 0x000000267b277220 */ /* 0x040fe20000410000 */
        /* <DEDUP_REMOVED lines=9> */
[----:B------:R-:W-:Y:S01]  /*1f90*/  FADD.FTZ R134, R125, R134 ;  /* 0x000000867d867221 */ /* 0x000fe20000010000 */
[----:B------:R-:W-:Y:S01]  /*1fa0*/  FADD.FTZ R38, R126, R143 ;  /* 0x0000008f7e267221 */ /* 0x000fe20000010000 */
[----:B------:R-:W-:Y:S01]  /*1fb0*/  FMUL.FTZ R136, R119, R132 ;  /* 0x0000008477887220 */ /* 0x000fe20000410000 */
[----:B------:R-:W-:Y:S01]  /*1fc0*/  ISETP.GE.AND P1, PT, R93, 0x10, PT ;  /* 0x000000105d00780c */ /* 0x000fe20003f26270 */
[C---:B------:R-:W-:Y:S01]  /*1fd0*/  FMUL.FTZ R39, R119.reuse, R138 ;  /* 0x0000008a77277220 */ /* 0x040fe20000410000 */
[----:B------:R-:W-:Y:S01]  /*1fe0*/  FMUL.FTZ R143, R119, R134 ;  /* 0x00000086778f7220 */ /* 0x000fe20000410000 */
[----:B------:R-:W-:Y:S01]  /*1ff0*/  FFMA.FTZ R136, R117, R138, R136 ;  /* 0x0000008a75887223 */ /* 0x000fe20000010088 */
[----:B------:R-:W-:Y:S01]  /*2000*/  FMUL.FTZ R141, R119, R38 ;  /* 0x00000026778d7220 */ /* 0x000fe20000410000 */
[C---:B------:R-:W-:Y:S01]  /*2010*/  FFMA.FTZ R138, R117.reuse, R132, -R39 ;  /* 0x00000084758a7223 */ /* 0x040fe20000010827 */
[----:B------:R-:W-:Y:S01]  /*2020*/  FFMA.FTZ R145, R117, R38, -R143 ;  /* 0x0000002675917223 */ /* 0x000fe2000001088f */
[CC--:B0-----:R-:W-:Y:S01]  /*2030*/  FMUL.FTZ R38, R36.reuse, R27.reuse ;  /* 0x0000001b24267220 */ /* 0x0c1fe20000410000 */
[----:B------:R-:W-:Y:S01]  /*2040*/  FMUL.FTZ R39, R37, R27 ;  /* 0x0000001b25277220 */ /* 0x000fe20000410000 */
[----:B------:R-:W-:Y:S01]  /*2050*/  FFMA.FTZ R141, R117, R134, R141 ;  /* 0x00000086758d7223 */ /* 0x000fe2000001008d */
[-C--:B-1----:R-:W-:Y:S01]  /*2060*/  FMUL.FTZ R27, R36, R25.reuse ;  /* 0x00000019241b7220 */ /* 0x082fe20000410000 */
[C---:B------:R-:W-:Y:S01]  /*2070*/  FMUL.FTZ R25, R37.reuse, R25 ;  /* 0x0000001925197220 */ /* 0x040fe20000410000 */
[----:B------:R-:W-:Y:S01]  /*2080*/  FADD.FTZ R132, R120, R145 ;  /* 0x0000009178847221 */ /* 0x000fe20000010000 */
[----:B------:R-:W-:Y:S01]  /*2090*/  FADD.FTZ R134, R118, R141 ;  /* 0x0000008d76867221 */ /* 0x000fe20000010000 */
[-C--:B--2---:R-:W-:Y:S01]  /*20a0*/  FFMA.FTZ R38, R37, R26.reuse, -R38 ;  /* 0x0000001a25267223 */ /* 0x084fe20000010826 */
[C---:B------:R-:W-:Y:S01]  /*20b0*/  FFMA.FTZ R39, R36.reuse, R26, R39 ;  /* 0x0000001a24277223 */ /* 0x040fe20000010027 */
[----:B------:R0:W1:Y:S01]  /*20c0*/  SHFL.DOWN PT, R145, R138, 0x1, 0x1f ;  /* 0x08201f008a917f89 */ /* 0x00006200000e0000 */
[-C--:B---3--:R-:W-:Y:S01]  /*20d0*/  @P1 FFMA.FTZ R36, R36, R24.reuse, R25 ;  /* 0x0000001824241223 */ /* 0x088fe20000010019 */
[----:B------:R-:W-:Y:S01]  /*20e0*/  @P1 FADD.FTZ R35, R35, R38 ;  /* 0x0000002623231221 */ /* 0x000fe20000010000 */
[----:B------:R-:W-:Y:S01]  /*20f0*/  @P1 FADD.FTZ R34, R34, R39 ;  /* 0x0000002722221221 */ /* 0x000fe20000010000 */
[----:B------:R-:W-:Y:S01]  /*2100*/  @P1 FFMA.FTZ R37, R37, R24, -R27 ;  /* 0x0000001825251223 */ /* 0x000fe2000001081b */
        /* <DEDUP_REMOVED lines=10> */
[----:B----4-:R4:W0:Y:S04]  /*21b0*/  SHFL.IDX PT, R143, R32, RZ, 0x1f ;  /* 0x00001fff208f7589 */ /* 0x01082800000e0000 */
[----:B------:R4:W0:Y:S04]  /*21c0*/  SHFL.IDX PT, R147, R33, RZ, 0x1f ;  /* 0x00001fff21937589 */ /* 0x00082800000e0000 */
[----:B------:R4:W0:Y:S01]  /*21d0*/  SHFL.UP PT, R32, R37, 0x1, RZ ;  /* 0x0420000025207989 */ /* 0x00082200000e00ff */
[----:B-123--:R-:W-:Y:S05]  /*21e0*/  @!P6 BRA `(.L_x_18480) ;  /* 0x000000000028e947 */ /* 0x00efea0003800000 */
[-C--:B0-----:R-:W-:Y:S01]  /*21f0*/  FMUL.FTZ R39, R138, R141.reuse ;  /* 0x0000008d8a277220 */ /* 0x081fe20000410000 */
[----:B------:R-:W-:Y:S01]  /*2200*/  FMUL.FTZ R141, R136, R141 ;  /* 0x0000008d888d7220 */ /* 0x000fe20000410000 */
[-C--:B----4-:R-:W-:Y:S01]  /*2210*/  FMUL.FTZ R33, R138, R145.reuse ;  /* 0x000000918a217220 */ /* 0x090fe20000410000 */
[C---:B------:R-:W-:Y:S01]  /*2220*/  FMUL.FTZ R37, R136.reuse, R145 ;  /* 0x0000009188257220 */ /* 0x040fe20000410000 */
[-C--:B------:R-:W-:Y:S01]  /*2230*/  FFMA.FTZ R39, R136, R148.reuse, -R39 ;  /* 0x0000009488277223 */ /* 0x080fe20000010827 */
[----:B------:R-:W-:Y:S01]  /*2240*/  FFMA.FTZ R141, R138, R148, R141 ;  /* 0x000000948a8d7223 */ /* 0x000fe2000001008d */
[C---:B------:R-:W-:Y:S01]  /*2250*/  FFMA.FTZ R136, R38.reuse, R136, -R33 ;  /* 0x0000008826887223 */ /* 0x040fe20000010821 */
[----:B------:R-:W-:Y:S01]  /*2260*/  FFMA.FTZ R138, R38, R138, R37 ;  /* 0x0000008a268a7223 */ /* 0x000fe20000010025 */
[----:B------:R-:W-:Y:S01]  /*2270*/  FADD.FTZ R134, R134, R39 ;  /* 0x0000002786867221 */ /* 0x000fe20000010000 */
[----:B------:R-:W-:-:S07]  /*2280*/  FADD.FTZ R132, R132, R141 ;  /* 0x0000008d84847221 */ /* 0x000fce0000010000 */
.L_x_18480:
[----:B------:R-:W-:Y:S05]  /*2290*/  BSYNC.RECONVERGENT B0 ;  /* 0x0000000000007941 */ /* 0x000fea0003800200 */
.L_x_18479:
[----:B------:R-:W1:Y:S01]  /*22a0*/  @!P4 LDS.128 R24, [UR7+0x25d0] ;  /* 0x0025d007ff18c984 */ /* 0x000e620008000c00 */
[----:B------:R-:W-:Y:S03]  /*22b0*/  BSSY.RECONVERGENT B0, `(.L_x_18481) ;  /* 0x0000010000007945 */ /* 0x000fe60003800200 */
[----:B------:R2:W3:Y:S04]  /*22c0*/  SHFL.DOWN PT, R38, R136, 0x2, 0x1f ;  /* 0x08401f0088267f89 */ /* 0x0004e800000e0000 */
[----:B----4-:R2:W4:Y:S04]  /*22d0*/  SHFL.DOWN PT, R37, R138, 0x2, 0x1f ;  /* 0x08401f008a257f89 */ /* 0x01052800000e0000 */
        /* <DEDUP_REMOVED lines=13> */
.L_x_18482:
[----:B------:R-:W-:Y:S05]  /*23b0*/  BSYNC.RECONVERGENT B0 ;  /* 0x0000000000007941 */ /* 0x000fea0003800200 */
.L_x_18481:
        /* <DEDUP_REMOVED lines=16> */
.L_x_18484:
[----:B------:R-:W-:Y:S05]  /*24c0*/  BSYNC.RECONVERGENT B0 ;  /* 0x0000000000007941 */ /* 0x000fea0003800200 */
.L_x_18483:
[----:B--2---:R2:W0:Y:S01]  /*24d0*/  SHFL.DOWN PT, R38, R136, 0x8, 0x1f ;  /* 0x09001f0088267f89 */ /* 0x00442200000e0000 */
[----:B------:R-:W-:Y:S01]  /*24e0*/  BSSY.RECONVERGENT B0, `(.L_x_18485) ;  /* 0x0000010000007945 */ /* 0x000fe20003800200 */
[----:B------:R-:W-:Y:S02]  /*24f0*/  FMUL.FTZ R33, R36, R147 ;  /* 0x0000009324217220 */ /* 0x000fe40000410000 */
[----:B------:R2:W0:Y:S04]  /*2500*/  SHFL.DOWN PT, R39, R138, 0x8, 0x1f ;  /* 0x09001f008a277f89 */ /* 0x00042800000e0000 */
[----:B------:R2:W0:Y:S04]  /*2510*/  SHFL.DOWN PT, R148, R134, 0x8, 0x1f ;  /* 0x09001f0086947f89 */ /* 0x00042800000e0000 */
[----:B-1----:R2:W1:Y:S01]  /*2520*/  SHFL.DOWN PT, R145, R132, 0x8, 0x1f ;  /* 0x09001f0084917f89 */ /* 0x00246200000e0000 */
[----:B------:R-:W-:Y:S05]  /*2530*/  @P3 BRA `(.L_x_18486) ;  /* 0x0000000000283947 */ /* 0x000fea0003800000 */
[-C--:B01----:R-:W-:Y:S01]  /*2540*/  FMUL.FTZ R141, R138, R145.reuse ;  /* 0x000000918a8d7220 */ /* 0x083fe20000410000 */
        /* <DEDUP_REMOVED lines=9> */
.L_x_18486:
[----:B------:R-:W-:Y:S05]  /*25e0*/  BSYNC.RECONVERGENT B0 ;  /* 0x0000000000007941 */ /* 0x000fea0003800200 */
.L_x_18485:
[----:B0-----:R0:W0:Y:S01]  /*25f0*/  SHFL.DOWN PT, R38, R136, 0x10, 0x1f ;  /* 0x0a001f0088267f89 */ /* 0x00102200000e0000 */
[----:B------:R-:W-:Y:S01]  /*2600*/  BSSY.RECONVERGENT B0, `(.L_x_18487) ;  /* 0x0000010000007945 */ /* 0x000fe20003800200 */
[----:B----4-:R-:W-:Y:S02]  /*2610*/  FMUL.FTZ R37, R32, R147 ;  /* 0x0000009320257220 */ /* 0x010fe40000410000 */
[----:B------:R4:W0:Y:S04]  /*2620*/  SHFL.DOWN PT, R141, R138, 0x10, 0x1f ;  /* 0x0a001f008a8d7f89 */ /* 0x00082800000e0000 */
[----:B------:R4:W0:Y:S04]  /*2630*/  SHFL.DOWN PT, R148, R134, 0x10, 0x1f ;  /* 0x0a001f0086947f89 */ /* 0x00082800000e0000 */
[----:B------:R4:W0:Y:S01]  /*2640*/  SHFL.DOWN PT, R149, R132, 0x10, 0x1f ;  /* 0x0a001f0084957f89 */ /* 0x00082200000e0000 */
[----:B------:R-:W-:Y:S05]  /*2650*/  @P5 BRA `(.L_x_18488) ;  /* 0x0000000000285947 */ /* 0x000fea0003800000 */
[-C--:B01----:R-:W-:Y:S01]  /*2660*/  FMUL.FTZ R145, R138, R149.reuse ;  /* 0x000000958a917220 */ /* 0x083fe20000410000 */
[----:B------:R-:W-:Y:S01]  /*2670*/  FMUL.FTZ R149, R136, R149 ;  /* 0x0000009588957220 */ /* 0x000fe20000410000 */
[-C--:B------:R-:W-:Y:S01]  /*2680*/  FMUL.FTZ R39, R138, R141.reuse ;  /* 0x0000008d8a277220 */ /* 0x080fe20000410000 */
[C---:B------:R-:W-:Y:S01]  /*2690*/  FMUL.FTZ R141, R136.reuse, R141 ;  /* 0x0000008d888d7220 */ /* 0x040fe20000410000 */
[-C--:B------:R-:W-:Y:S01]  /*26a0*/  FFMA.FTZ R145, R136, R148.reuse, -R145 ;  /* 0x0000009488917223 */ /* 0x080fe20000010891 */
[----:B------:R-:W-:Y:S01]  /*26b0*/  FFMA.FTZ R149, R138, R148, R149 ;  /* 0x000000948a957223 */ /* 0x000fe20000010095 */
[-C--:B--23--:R-:W-:Y:S01]  /*26c0*/  FFMA.FTZ R136, R136, R38.reuse, -R39 ;  /* 0x0000002688887223 */ /* 0x08cfe20000010827 */
[----:B----4-:R-:W-:Y:S01]  /*26d0*/  FFMA.FTZ R138, R138, R38, R141 ;  /* 0x000000268a8a7223 */ /* 0x010fe2000001008d */
[----:B------:R-:W-:Y:S01]  /*26e0*/  FADD.FTZ R134, R134, R145 ;  /* 0x0000009186867221 */ /* 0x000fe20000010000 */
[----:B------:R-:W-:-:S07]  /*26f0*/  FADD.FTZ R132, R132, R149 ;  /* 0x0000009584847221 */ /* 0x000fce0000010000 */
.L_x_18488:
[----:B------:R-:W-:Y:S05]  /*2700*/  BSYNC.RECONVERGENT B0 ;  /* 0x0000000000007941 */ /* 0x000fea0003800200 */
.L_x_18487:
[----:B0-----:R-:W-:Y:S01]  /*2710*/  SHFL.DOWN PT, R148, R136, 0x1, 0x1f ;  /* 0x08201f0088947f89 */ /* 0x001fe200000e0000 */
[----:B------:R-:W-:Y:S01]  /*2720*/  ISETP.NE.AND P2, PT, R80, RZ, PT ;  /* 0x000000ff5000720c */ /* 0x000fe20003f45270 */
[-C--:B------:R-:W-:Y:S01]  /*2730*/  FFMA.FTZ R32, R32, R143.reuse, -R33 ;  /* 0x0000008f20207223 */ /* 0x080fe20000010821 */
[----:B------:R-:W-:Y:S01]  /*2740*/  FFMA.FTZ R33, R36, R143, R37 ;  /* 0x0000008f24217223 */ /* 0x000fe20000010025 */
[----:B------:R-:W0:Y:S01]  /*2750*/  SHFL.IDX PT, R141, R27, RZ, 0x1f ;  /* 0x00001fff1b8d7589 */ /* 0x000e2200000e0000 */
[----:B------:R-:W-:Y:S01]  /*2760*/  ISETP.NE.AND P1, PT, R80, 0x1f, PT ;  /* 0x0000001f5000780c */ /* 0x000fe20003f25270 */
[--C-:B------:R-:W-:Y:S01]  /*2770*/  IMAD.WIDE.U32 R36, R48, UR4, R52.reuse ;  /* 0x0000000430247c25 */ /* 0x100fe2000f8e0034 */
[----:B------:R-:W-:Y:S01]  /*2780*/  ISETP.NE.AND P4, PT, R80, RZ, PT ;  /* 0x000000ff5000720c */ /* 0x000fe20003f85270 */
[----:B------:R-:W5:Y:S01]  /*2790*/  SHFL.DOWN PT, R150, R138, 0x1, 0x1f ;  /* 0x08201f008a967f89 */ /* 0x000f6200000e0000 */
[----:B------:R-:W-:Y:S01]  /*27a0*/  BSSY.RECONVERGENT B0, `(.L_x_18489) ;  /* 0x00000ac000007945 */ /* 0x000fe20003800200 */
[----:B------:R-:W-:-:S02]  /*27b0*/  IMAD.WIDE.U32 R38, R50, UR4, R52 ;  /* 0x0000000432267c25 */ /* 0x000fc4000f8e0034 */
[----:B-1----:R-:W1:Y:S02]  /*27c0*/  SHFL.IDX PT, R145, R26, RZ, 0x1f ;  /* 0x00001fff1a917589 */ /* 0x002e6400000e0000 */
[----:B------:R-:W-:Y:S01]  /*27d0*/  @P2 FADD.FTZ R147, R34, R33 ;  /* 0x0000002122932221 */ /* 0x000fe20000010000 */
[----:B------:R-:W-:Y:S01]  /*27e0*/  @P2 FADD.FTZ R143, R35, R32 ;  /* 0x00000020238f2221 */ /* 0x000fe20000010000 */
[----:B------:R-:W1:Y:S01]  /*27f0*/  SHFL.DOWN PT, R149, R132, 0x1, 0x1f ;  /* 0x08201f0084957f89 */ /* 0x000e6200000e0000 */
[----:B------:R-:W-:Y:S02]  /*2800*/  IMAD R33, R49, UR4, R37 ;  /* 0x0000000431217c24 */ /* 0x000fe4000f8e0225 */
[C---:B------:R-:W-:Y:S01]  /*2810*/  FMUL.FTZ R152, R29.reuse, R147 ;  /* 0x000000931d987220 */ /* 0x040fe20000410000 */
[----:B------:R-:W-:Y:S01]  /*2820*/  FMUL.FTZ R37, R29, R143 ;  /* 0x0000008f1d257220 */ /* 0x000fe20000410000 */
[----:B------:R-:W1:Y:S01]  /*2830*/  SHFL.DOWN PT, R151, R134, 0x1, 0x1f ;  /* 0x08201f0086977f89 */ /* 0x000e6200000e0000 */
[----:B------:R-:W-:-:S02]  /*2840*/  IMAD R35, R51, UR4, R39 ;  /* 0x0000000433237c24 */ /* 0x000fc4000f8e0227 */
[C---:B------:R-:W-:Y:S01]  /*2850*/  FFMA.FTZ R29, R28.reuse, R143, -R152 ;  /* 0x0000008f1c1d7223 */ /* 0x040fe20000010898 */
[----:B------:R-:W-:Y:S01]  /*2860*/  FFMA.FTZ R37, R28, R147, R37 ;  /* 0x000000931c257223 */ /* 0x000fe20000010025 */
[----:B------:R-:W-:Y:S01]  /*2870*/  LEA R32, P2, R36, R88, 0x2 ;  /* 0x0000005824207211 */ /* 0x000fe200078410ff */
[----:B--234-:R-:W2:Y:S01]  /*2880*/  SHFL.IDX PT, R138, R138, RZ, 0x1f ;  /* 0x00001fff8a8a7589 */ /* 0x01cea200000e0000 */
[----:B------:R-:W-:Y:S01]  /*2890*/  FADD.FTZ R29, R146, R29 ;  /* 0x0000001d921d7221 */ /* 0x000fe20000010000 */
[----:B------:R-:W-:Y:S01]  /*28a0*/  FADD.FTZ R28, R144, R37 ;  /* 0x00000025901c7221 */ /* 0x000fe20000010000 */
[----:B0-----:R-:W-:Y:S01]  /*28b0*/  @P1 FMUL.FTZ R143, R148, R141 ;  /* 0x0000008d948f1220 */ /* 0x001fe20000410000 */
[----:B------:R-:W-:Y:S01]  /*28c0*/  LEA.HI.X R33, R36, R86, R33, 0x2, P2 ;  /* 0x0000005624217211 */ /* 0x000fe200010f1421 */
[C---:B------:R-:W-:Y:S01]  /*28d0*/  FMUL.FTZ R37, R119.reuse, R29 ;  /* 0x0000001d77257220 */ /* 0x040fe20000410000 */
[----:B------:R-:W-:Y:S01]  /*28e0*/  FMUL.FTZ R36, R119, R28 ;  /* 0x0000001c77247220 */ /* 0x000fe20000410000 */
[----:B-----5:R-:W-:Y:S01]  /*28f0*/  @P1 FMUL.FTZ R39, R150, R141 ;  /* 0x0000008d96271220 */ /* 0x020fe20000410000 */
[----:B------:R-:W-:Y:S01]  /*2900*/  LEA R34, P3, R38, R84, 0x2 ;  /* 0x0000005426227211 */ /* 0x000fe200078610ff */
[C---:B------:R-:W-:Y:S01]  /*2910*/  FFMA.FTZ R37, R117.reuse, R28, R37 ;  /* 0x0000001c75257223 */ /* 0x040fe20000010025 */
[----:B------:R-:W-:Y:S01]  /*2920*/  FFMA.FTZ R36, R117, R29, -R36 ;  /* 0x0000001d75247223 */ /* 0x000fe20000010824 */
[-C--:B-1----:R-:W-:Y:S01]  /*2930*/  @P1 FFMA.FTZ R150, R150, R145.reuse, R143 ;  /* 0x0000009196961223 */ /* 0x082fe2000001008f */
[----:B------:R-:W-:Y:S01]  /*2940*/  @P1 FFMA.FTZ R148, R148, R145, -R39 ;  /* 0x0000009194941223 */ /* 0x000fe20000010827 */
[----:B------:R-:W-:Y:S01]  /*2950*/  LEA.HI.X R35, R38, R82, R35, 0x2, P3 ;  /* 0x0000005226237211 */ /* 0x000fe200018f1423 */
[----:B------:R-:W-:Y:S01]  /*2960*/  FFMA.FTZ R38, R5, R140, R37 ;  /* 0x0000008c05267223 */ /* 0x000fe20000010025 */
[----:B------:R-:W-:Y:S01]  /*2970*/  @P1 FADD.FTZ R141, R149, R150 ;  /* 0x00000096958d1221 */ /* 0x000fe20000010000 */
[----:B------:R-:W-:Y:S01]  /*2980*/  FFMA.FTZ R36, R5, R142, R36 ;  /* 0x0000008e05247223 */ /* 0x000fe20000010024 */
[----:B------:R-:W-:Y:S01]  /*2990*/  SHFL.IDX PT, R134, R134, RZ, 0x1f ;  /* 0x00001fff86867589 */ /* 0x000fe200000e0000 */
[----:B------:R-:W-:Y:S01]  /*29a0*/  @P1 FADD.FTZ R145, R151, R148 ;  /* 0x0000009497911221 */ /* 0x000fe20000010000 */
[-C--:B------:R-:W-:Y:S01]  /*29b0*/  FMUL.FTZ R144, R141, R31.reuse ;  /* 0x0000001f8d907220 */ /* 0x080fe20000410000 */
[----:B------:R-:W-:Y:S01]  /*29c0*/  FMUL.FTZ R39, R123, R36 ;  /* 0x000000247b277220 */ /* 0x000fe20000410000 */
[----:B------:R-:W-:Y:S01]  /*29d0*/  SHFL.IDX PT, R132, R132, RZ, 0x1f ;  /* 0x00001fff84847589 */ /* 0x000fe200000e0000 */
[C---:B------:R-:W-:Y:S01]  /*29e0*/  FMUL.FTZ R146, R145.reuse, R31 ;  /* 0x0000001f91927220 */ /* 0x040fe20000410000 */
[----:B------:R-:W-:-:S02]  /*29f0*/  FFMA.FTZ R144, R145, R30, R144 ;  /* 0x0000001e91907223 */ /* 0x000fc40000010090 */
[----:B------:R0:W1:Y:S01]  /*2a00*/  SHFL.IDX PT, R31, R136, RZ, 0x1f ;  /* 0x00001fff881f7589 */ /* 0x00006200000e0000 */
[----:B------:R-:W-:Y:S01]  /*2a10*/  FFMA.FTZ R146, R141, R30, -R146 ;  /* 0x0000001e8d927223 */ /* 0x000fe20000010892 */
[----:B------:R-:W-:Y:S01]  /*2a20*/  FADD.FTZ R135, R135, R144 ;  /* 0x0000009087877221 */ /* 0x000fe20000010000 */
[----:B------:R-:W-:Y:S02]  /*2a30*/  FMUL.FTZ R30, R123, R38 ;  /* 0x000000267b1e7220 */ /* 0x000fe40000410000 */
[----:B------:R-:W-:Y:S01]  /*2a40*/  FADD.FTZ R131, R131, R146 ;  /* 0x0000009283837221 */ /* 0x000fe20000010000 */
[C---:B------:R-:W-:Y:S01]  /*2a50*/  FMUL.FTZ R141, R122.reuse, R135 ;  /* 0x000000877a8d7220 */ /* 0x040fe20000410000 */
        /* <DEDUP_REMOVED lines=10> */
[----:B0-----:R-:W-:Y:S01]  /*2b00*/  FADD.FTZ R136, R127, R140 ;  /* 0x0000008c7f887221 */ /* 0x001fe20000010000 */
[C---:B------:R-:W-:Y:S01]  /*2b10*/  FMUL.FTZ R140, R123.reuse, R30 ;  /* 0x0000001e7b8c7220 */ /* 0x040fe20000410000 */
[C---:B------:R-:W-:Y:S01]  /*2b20*/  FFMA.FTZ R39, R124.reuse, R137, R39 ;  /* 0x000000897c277223 */ /* 0x040fe20000010027 */
[----:B------:R-:W-:Y:S01]  /*2b30*/  FFMA.FTZ R122, R124, R139, -R37 ;  /* 0x0000008b7c7a7223 */ /* 0x000fe20000010825 */
[-C--:B------:R-:W-:Y:S01]  /*2b40*/  FMUL.FTZ R123, R123, R136.reuse ;  /* 0x000000887b7b7220 */ /* 0x080fe20000410000 */
[C---:B------:R-:W-:Y:S01]  /*2b50*/  FFMA.FTZ R142, R121.reuse, R136, R140 ;  /* 0x00000088798e7223 */ /* 0x040fe2000001008c */
[C---:B--2---:R-:W-:Y:S01]  /*2b60*/  FMUL.FTZ R124, R138.reuse, R26 ;  /* 0x0000001a8a7c7220 */ /* 0x044fe20000410000 */
[-C--:B------:R-:W-:Y:S01]  /*2b70*/  FMUL.FTZ R140, R138, R27.reuse ;  /* 0x0000001b8a8c7220 */ /* 0x080fe20000410000 */
[----:B------:R-:W-:Y:S01]  /*2b80*/  FFMA.FTZ R123, R121, R30, -R123 ;  /* 0x0000001e797b7223 */ /* 0x000fe2000001087b */
[----:B------:R-:W-:Y:S01]  /*2b90*/  FADD.FTZ R125, R125, R142 ;  /* 0x0000008e7d7d7221 */ /* 0x000fe20000010000 */
[C---:B-1----:R-:W-:Y:S01]  /*2ba0*/  FFMA.FTZ R27, R31.reuse, R27, R124 ;  /* 0x0000001b1f1b7223 */ /* 0x042fe2000001007c */
[----:B------:R-:W-:Y:S01]  /*2bb0*/  FFMA.FTZ R37, R31, R26, -R140 ;  /* 0x0000001a1f257223 */ /* 0x000fe2000001088c */
[----:B------:R-:W-:Y:S01]  /*2bc0*/  FADD.FTZ R126, R126, R123 ;  /* 0x0000007b7e7e7221 */ /* 0x000fe20000010000 */
[C---:B------:R-:W-:Y:S01]  /*2bd0*/  FMUL.FTZ R26, R138.reuse, R25 ;  /* 0x000000198a1a7220 */ /* 0x040fe20000410000 */
[----:B------:R-:W-:Y:S01]  /*2be0*/  FMUL.FTZ R138, R138, R24 ;  /* 0x000000188a8a7220 */ /* 0x000fe20000410000 */
[----:B------:R-:W-:Y:S01]  /*2bf0*/  FADD.FTZ R27, R132, R27 ;  /* 0x0000001b841b7221 */ /* 0x000fe20000010000 */
[C---:B------:R-:W-:Y:S01]  /*2c00*/  FMUL.FTZ R124, R119.reuse, R126 ;  /* 0x0000007e777c7220 */ /* 0x040fe20000410000 */
[----:B------:R-:W-:Y:S01]  /*2c10*/  FMUL.FTZ R119, R119, R125 ;  /* 0x0000007d77777220 */ /* 0x000fe20000410000 */
[C---:B------:R-:W-:Y:S01]  /*2c20*/  FFMA.FTZ R24, R31.reuse, R24, -R26 ;  /* 0x000000181f187223 */ /* 0x040fe2000001081a */
[----:B------:R-:W-:Y:S01]  /*2c30*/  FFMA.FTZ R25, R31, R25, R138 ;  /* 0x000000191f197223 */ /* 0x000fe2000001008a */
[C---:B------:R-:W-:Y:S01]  /*2c40*/  FFMA.FTZ R31, R117.reuse, R125, R124 ;  /* 0x0000007d751f7223 */ /* 0x040fe2000001007c */
[----:B------:R-:W-:Y:S01]  /*2c50*/  FFMA.FTZ R119, R117, R126, -R119 ;  /* 0x0000007e75777223 */ /* 0x000fe20000010877 */
[----:B------:R-:W-:Y:S01]  /*2c60*/  P2R R26, PR, RZ, 0x10 ;  /* 0x00000010ff1a7803 */ /* 0x000fe20000000000 */
[----:B------:R-:W-:Y:S01]  /*2c70*/  FADD.FTZ R26, R134, R37 ;  /* 0x00000025861a7221 */ /* 0x000fe20000010000 */
[C---:B------:R-:W-:Y:S01]  /*2c80*/  FFMA.FTZ R128, R7.reuse, R128, R122 ;  /* 0x0000008007807223 */ /* 0x040fe2000001007a */
[----:B------:R-:W-:Y:S01]  /*2c90*/  FADD.FTZ R120, R120, R119 ;  /* 0x0000007778787221 */ /* 0x000fe20000010000 */
[----:B------:R-:W-:Y:S01]  /*2ca0*/  FFMA.FTZ R130, R7, R130, R39 ;  /* 0x0000008207827223 */ /* 0x000fe20000010027 */
[----:B------:R-:W-:Y:S01]  /*2cb0*/  FADD.FTZ R118, R118, R31 ;  /* 0x0000001f76767221 */ /* 0x000fe20000010000 */
[C---:B------:R-:W-:Y:S01]  /*2cc0*/  FFMA.FTZ R39, -R110.reuse, R17, R28 ;  /* 0x000000116e277223 */ /* 0x040fe2000001011c */
[----:B------:R-:W-:Y:S01]  /*2cd0*/  FMUL.FTZ R122, R99, R120 ;  /* 0x00000078637a7220 */ /* 0x000fe20000410000 */
[----:B------:R0:W-:Y:S01]  /*2ce0*/  @!P4 STS.128 [UR7+0x25d0], R24 ;  /* 0x0025d018ff00c988 */ /* 0x0001e20008000c07 */
[----:B------:R-:W-:Y:S01]  /*2cf0*/  FFMA.FTZ R31, R110, -R16, R29 ;  /* 0x800000106e1f7223 */ /* 0x000fe2000001001d */
[C---:B------:R-:W-:Y:S01]  /*2d00*/  FFMA.FTZ R117, -R109.reuse, R19, R38 ;  /* 0x000000136d757223 */ /* 0x040fe20000010126 */
[C---:B------:R-:W-:Y:S01]  /*2d10*/  FMUL.FTZ R132, R100.reuse, R126 ;  /* 0x0000007e64847220 */ /* 0x040fe20000410000 */
[----:B------:R-:W-:Y:S01]  /*2d20*/  FFMA.FTZ R37, R109, -R18, R36 ;  /* 0x800000126d257223 */ /* 0x000fe20000010024 */
[----:B------:R-:W-:Y:S01]  /*2d30*/  FMUL.FTZ R124, R100, R125 ;  /* 0x0000007d647c7220 */ /* 0x000fe20000410000 */
[----:B------:R-:W-:Y:S01]  /*2d40*/  FMUL.FTZ R119, R4, R122 ;  /* 0x0000007a04777220 */ /* 0x000fe20000410000 */
[----:B------:R-:W-:Y:S01]  /*2d50*/  FMUL.FTZ R134, R117, R132 ;  /* 0x0000008475867220 */ /* 0x000fe20000410000 */
[----:B------:R-:W-:Y:S01]  /*2d60*/  FMUL.FTZ R141, R101, R30 ;  /* 0x0000001e658d7220 */ /* 0x000fe20000410000 */
[----:B------:R-:W-:Y:S01]  /*2d70*/  FMUL.FTZ R123, R5, R124 ;  /* 0x0000007c057b7220 */ /* 0x000fe20000410000 */
[----:B------:R-:W-:Y:S01]  /*2d80*/  FMUL.FTZ R129, R101, R136 ;  /* 0x0000008865817220 */ /* 0x000fe20000410000 */
[-C--:B------:R-:W-:Y:S01]  /*2d90*/  FFMA.FTZ R121, R37, R124.reuse, R134 ;  /* 0x0000007c25797223 */ /* 0x080fe20000010086 */
[----:B------:R-:W-:Y:S01]  /*2da0*/  FMUL.FTZ R138, R117, R124 ;  /* 0x0000007c758a7220 */ /* 0x000fe20000410000 */
[----:B------:R-:W-:Y:S01]  /*2db0*/  FMUL.FTZ R127, R5, R132 ;  /* 0x00000084057f7220 */ /* 0x000fe20000410000 */
[----:B0-----:R-:W-:Y:S01]  /*2dc0*/  FMUL.FTZ R24, R99, R118 ;  /* 0x0000007663187220 */ /* 0x001fe20000410000 */
[C---:B------:R-:W-:Y:S01]  /*2dd0*/  FMUL.FTZ R26, R39.reuse, R122 ;  /* 0x0000007a271a7220 */ /* 0x040fe20000410000 */
[----:B------:R-:W-:Y:S01]  /*2de0*/  FFMA.FTZ R27, -R108, R21, R137 ;  /* 0x000000156c1b7223 */ /* 0x000fe20000010189 */
[----:B------:R-:W-:Y:S01]  /*2df0*/  FMUL.FTZ R143, R6, R129 ;  /* 0x00000081068f7220 */ /* 0x000fe20000410000 */
[-C--:B------:R-:W-:Y:S01]  /*2e00*/  FMUL.FTZ R25, R39, R24.reuse ;  /* 0x0000001827197220 */ /* 0x080fe20000410000 */
[-C--:B------:R-:W-:Y:S01]  /*2e10*/  FFMA.FTZ R26, R31, R24.reuse, R26 ;  /* 0x000000181f1a7223 */ /* 0x080fe2000001001a */
[----:B------:R-:W-:Y:S01]  /*2e20*/  FMUL.FTZ R24, R4, R24 ;  /* 0x0000001804187220 */ /* 0x000fe20000410000 */
[----:B------:R-:W-:Y:S01]  /*2e30*/  FFMA.FTZ R138, R37, R132, -R138 ;  /* 0x00000084258a7223 */ /* 0x000fe2000001088a */
[----:B------:R-:W-:Y:S01]  /*2e40*/  FFMA.FTZ R25, R31, R122, -R25 ;  /* 0x0000007a1f197223 */ /* 0x000fe20000010819 */
[----:B------:R-:W-:Y:S01]  /*2e50*/  FADD.FTZ R26, RZ, R26 ;  /* 0x0000001aff1a7221 */ /* 0x000fe20000010000 */
[C---:B------:R-:W-:Y:S01]  /*2e60*/  FMUL.FTZ R124, R102.reuse, R135 ;  /* 0x00000087667c7220 */ /* 0x040fe20000410000 */
[----:B------:R-:W-:Y:S01]  /*2e70*/  STS [R57], R24 ;  /* 0x0000001839007388 */ /* 0x000fe20000000800 */
[----:B------:R-:W-:Y:S01]  /*2e80*/  FMUL.FTZ R132, R102, R131 ;  /* 0x0000008366847220 */ /* 0x000fe20000410000 */
[----:B------:R-:W-:Y:S01]  /*2e90*/  FADD.FTZ R122, R26, R121 ;  /* 0x000000791a7a7221 */ /* 0x000fe20000010000 */
[----:B------:R-:W-:Y:S01]  /*2ea0*/  FFMA.FTZ R26, R108, -R20, R139 ;  /* 0x800000146c1a7223 */ /* 0x000fe2000001008b */
[----:B------:R0:W-:Y:S01]  /*2eb0*/  STS [R56+0x4], R119 ;  /* 0x0000047738007388 */ /* 0x0001e20000000800 */
[-C--:B------:R-:W-:Y:S01]  /*2ec0*/  FMUL.FTZ R145, R7, R132.reuse ;  /* 0x0000008407917220 */ /* 0x080fe20000410000 */
[----:B------:R-:W-:Y:S01]  /*2ed0*/  FFMA.FTZ R121, -R107, R23, R130 ;  /* 0x000000176b797223 */ /* 0x000fe20000010182 */
[----:B------:R-:W-:Y:S01]  /*2ee0*/  FADD.FTZ R25, RZ, R25 ;  /* 0x00000019ff197221 */ /* 0x000fe20000010000 */
[----:B------:R1:W-:Y:S01]  /*2ef0*/  STS [R56+0x8], R123 ;  /* 0x0000087b38007388 */ /* 0x0003e20000000800 */
[C---:B------:R-:W-:Y:S01]  /*2f00*/  FMUL.FTZ R139, R106.reuse, R139 ;  /* 0x0000008b6a8b7220 */ /* 0x040fe20000410000 */
[----:B------:R-:W-:Y:S01]  /*2f10*/  FMUL.FTZ R134, R121, R132 ;  /* 0x0000008479867220 */ /* 0x000fe20000410000 */
[----:B------:R-:W-:Y:S01]  /*2f20*/  FADD.FTZ R25, R25, R138 ;  /* 0x0000008a19197221 */ /* 0x000fe20000010000 */
[----:B------:R2:W-:Y:S01]  /*2f30*/  STS [R56+0xc], R127 ;  /* 0x00000c7f38007388 */ /* 0x0005e20000000800 */
[----:B------:R-:W-:Y:S01]  /*2f40*/  FMUL.FTZ R137, R106, -R137 ;  /* 0x800000896a897220 */ /* 0x000fe20000410000 */
[----:B0-----:R-:W-:-:S02]  /*2f50*/  FMUL.FTZ R119, R27, R141 ;  /* 0x0000008d1b777220 */ /* 0x001fc40000410000 */
[----:B------:R0:W-:Y:S02]  /*2f60*/  STS [R56+0x10], R143 ;  /* 0x0000108f38007388 */ /* 0x0001e40000000800 */
[-C--:B-1----:R-:W-:Y:S01]  /*2f70*/  FFMA.FTZ R123, R26, R129.reuse, R119 ;  /* 0x000000811a7b7223 */ /* 0x082fe20000010077 */
[----:B------:R-:W-:Y:S01]  /*2f80*/  FMUL.FTZ R129, R27, R129 ;  /* 0x000000811b817220 */ /* 0x000fe20000410000 */
[----:B------:R-:W-:Y:S01]  /*2f90*/  STS [R56+0x1c], R145 ;  /* 0x00001c9138007388 */ /* 0x000fe20000000800 */
[----:B------:R-:W-:Y:S01]  /*2fa0*/  FFMA.FTZ R119, R107, -R22, R128 ;  /* 0x800000166b777223 */ /* 0x000fe20000010080 */
[----:B------:R-:W-:Y:S01]  /*2fb0*/  FADD.FTZ R122, R122, R123 ;  /* 0x0000007b7a7a7221 */ /* 0x000fe20000010000 */
[-C--:B------:R-:W-:Y:S01]  /*2fc0*/  FFMA.FTZ R24, R26, R141.reuse, -R129 ;  /* 0x0000008d1a187223 */ /* 0x080fe20000010881 */
[----:B------:R-:W-:Y:S01]  /*2fd0*/  FMUL.FTZ R141, R6, R141 ;  /* 0x0000008d068d7220 */ /* 0x000fe20000410000 */
[-C--:B------:R-:W-:Y:S01]  /*2fe0*/  FMUL.FTZ R129, R7, R124.reuse ;  /* 0x0000007c07817220 */ /* 0x080fe20000410000 */
[-C--:B--2---:R-:W-:Y:S01]  /*2ff0*/  FFMA.FTZ R127, R119, R124.reuse, R134 ;  /* 0x0000007c777f7223 */ /* 0x084fe20000010086 */
[----:B------:R-:W-:Y:S01]  /*3000*/  FADD.FTZ R24, R25, R24 ;  /* 0x0000001819187221 */ /* 0x000fe20000010000 */
[----:B0-----:R-:W-:Y:S01]  /*3010*/  FMUL.FTZ R143, R121, R124 ;  /* 0x0000007c798f7220 */ /* 0x001fe20000410000 */
[----:B------:R0:W-:Y:S01]  /*3020*/  STS [R56+0x14], R141 ;  /* 0x0000148d38007388 */ /* 0x0001e20000000800 */
[----:B------:R-:W-:Y:S01]  /*3030*/  FADD.FTZ R25, R122, R127 ;  /* 0x0000007f7a197221 */ /* 0x000fe20000010000 */
[C---:B------:R-:W-:Y:S01]  /*3040*/  FMUL.FTZ R122, R103.reuse, R29 ;  /* 0x0000001d677a7220 */ /* 0x040fe20000410000 */
[----:B------:R-:W-:Y:S01]  /*3050*/  FMUL.FTZ R29, R103, -R28 ;  /* 0x8000001c671d7220 */ /* 0x000fe20000410000 */
[----:B------:R1:W-:Y:S01]  /*3060*/  STS [R56+0x18], R129 ;  /* 0x0000188138007388 */ /* 0x0003e20000000800 */
[----:B------:R-:W-:Y:S01]  /*3070*/  LEA R28, R116, -R111, 0x1 ;  /* 0x8000006f741c7211 */ /* 0x000fe200078e08ff */
[----:B------:R-:W-:Y:S01]  /*3080*/  FFMA.FTZ R143, R119, R132, -R143 ;  /* 0x00000084778f7223 */ /* 0x000fe2000001088f */
[----:B------:R-:W-:Y:S01]  /*3090*/  FMUL.FTZ R123, R104, R36 ;  /* 0x00000024687b7220 */ /* 0x000fe20000410000 */
[----:B------:R-:W-:Y:S01]  /*30a0*/  BAR.SYNC.DEFER_BLOCKING 0x0 ;  /* 0x0000000000007b1d */ /* 0x000fe20000010000 */
[----:B------:R-:W-:Y:S01]  /*30b0*/  ISETP.GE.AND P1, PT, R28, 0x1, PT ;  /* 0x000000011c00780c */ /* 0x000fe20003f26270 */
[----:B------:R-:W-:Y:S01]  /*30c0*/  FMUL.FTZ R127, R104, -R38 ;  /* 0x80000026687f7220 */ /* 0x000fe20000410000 */
[C---:B0-----:R-:W-:Y:S01]  /*30d0*/  FMUL.FTZ R141, R115.reuse, -R130 ;  /* 0x80000082738d7220 */ /* 0x041fe20000410000 */
[----:B------:R-:W-:Y:S01]  /*30e0*/  FADD.FTZ R24, R24, R143 ;  /* 0x0000008f18187221 */ /* 0x000fe20000010000 */
[----:B------:R-:W-:Y:S01]  /*30f0*/  ISETP.GE.AND P2, PT, R28, 0x21, PT ;  /* 0x000000211c00780c */ /* 0x000fe20003f46270 */
[----:B-1----:R-:W-:Y:S01]  /*3100*/  FMUL.FTZ R129, R115, R128 ;  /* 0x0000008073817220 */ /* 0x002fe20000410000 */
        /* <DEDUP_REMOVED lines=18> */
[----:B0-----:R-:W0:Y:S04]  /*3230*/  LDS R29, [R0+0x420] ;  /* 0x00042000001d7984 */ /* 0x001e280000000800 */
[----:B------:R1:W-:Y:S04]  /*3240*/  REDG.E.ADD.F32.FTZ.RN.STRONG.GPU desc[UR16][R32.64], R143 ;  /* 0x0000008f200079a6 */ /* 0x0003e8000c12f310 */
[----:B0-----:R1:W-:Y:S02]  /*3250*/  REDG.E.ADD.F32.FTZ.RN.STRONG.GPU desc[UR16][R34.64], R29 ;  /* 0x0000001d220079a6 */ /* 0x0013e4000c12f310 */
.L_x_18490:
[----:B------:R-:W-:Y:S05]  /*3260*/  BSYNC.RECONVERGENT B0 ;  /* 0x0000000000007941 */ /* 0x000fea0003800200 */
.L_x_18489:
[----:B01----:R0:W1:Y:S01]  /*3270*/  LDS R29, [R65+0x4a0] ;  /* 0x0004a000411d7984 */ /* 0x0030620000000800 */
[----:B------:R-:W-:Y:S04]  /*3280*/  BSSY.RECONVERGENT B0, `(.L_x_18491) ;  /* 0x0000004000007945 */ /* 0x000fe80003800200 */
[----:B------:R-:W-:Y:S05]  /*3290*/  @!P2 BRA `(.L_x_18492) ;  /* 0x000000000008a947 */ /* 0x000fea0003800000 */
[----:B------:R2:W-:Y:S04]  /*32a0*/  REDG.E.ADD.F32.FTZ.RN.STRONG.GPU desc[UR16][R32.64+0x80], R147 ;  /* 0x00008093200079a6 */ /* 0x0005e8000c12f310 */
[----:B-1----:R2:W-:Y:S02]  /*32b0*/  REDG.E.ADD.F32.FTZ.RN.STRONG.GPU desc[UR16][R34.64+0x80], R29 ;  /* 0x0000801d220079a6 */ /* 0x0025e4000c12f310 */
.L_x_18492:
[----:B------:R-:W-:Y:S05]  /*32c0*/  BSYNC.RECONVERGENT B0 ;  /* 0x0000000000007941 */ /* 0x000fea0003800200 */
.L_x_18491:
[----:B-12---:R1:W2:Y:S01]  /*32d0*/  LDS R29, [R64+0x520] ;  /* 0x00052000401d7984 */ /* 0x0062a20000000800 */
        /* <DEDUP_REMOVED lines=9> */
[----:B--2---:R3:W-:Y:S02]  /*3370*/  REDG.E.ADD.F32.FTZ.RN.STRONG.GPU desc[UR16][R34.64+0x100], R29 ;  /* 0x0001001d220079a6 */ /* 0x0047e4000c12f310 */
.L_x_18494:
[----:B------:R-:W-:Y:S05]  /*3380*/  BSYNC.RECONVERGENT B0 ;  /* 0x0000000000007941 */ /* 0x000fea0003800200 */
.L_x_18493:
[----:B--23--:R2:W3:Y:S01]  /*3390*/  LDS R29, [R63+0x5a0] ;  /* 0x0005a0003f1d7984 */ /* 0x00c4e20000000800 */
[----:B------:R-:W-:Y:S04]  /*33a0*/  BSSY.RECONVERGENT B0, `(.L_x_18495) ;  /* 0x0000004000007945 */ /* 0x000fe80003800200 */
[----:B------:R-:W-:Y:S05]  /*33b0*/  @!P1 BRA `(.L_x_18496) ;  /* 0x0000000000089947 */ /* 0x000fea0003800000 */
[----:B------:R4:W-:Y:S04]  /*33c0*/  REDG.E.ADD.F32.FTZ.RN.STRONG.GPU desc[UR16][R32.64+0x180], R145 ;  /* 0x00018091200079a6 */ /* 0x0009e8000c12f310 */
[----:B---3--:R4:W-:Y:S02]  /*33d0*/  REDG.E.ADD.F32.FTZ.RN.STRONG.GPU desc[UR16][R34.64+0x180], R29 ;  /* 0x0001801d220079a6 */ /* 0x0089e4000c12f310 */
.L_x_18496:
[----:B------:R-:W-:Y:S05]  /*33e0*/  BSYNC.RECONVERGENT B0 ;  /* 0x0000000000007941 */ /* 0x000fea0003800200 */
.L_x_18495:
[----:B---34-:R3:W4:Y:S01]  /*33f0*/  LDS R29, [R62+0x620] ;  /* 0x000620003e1d7984 */ /* 0x0187220000000800 */
[----:B------:R-:W-:Y:S04]  /*3400*/  BSSY.RECONVERGENT B0, `(.L_x_18497) ;  /* 0x0000004000007945 */ /* 0x000fe80003800200 */
[----:B------:R-:W-:Y:S05]  /*3410*/  @!P2 BRA `(.L_x_18498) ;  /* 0x000000000008a947 */ /* 0x000fea0003800000 */
[----:B------:R0:W-:Y:S04]  /*3420*/  REDG.E.ADD.F32.FTZ.RN.STRONG.GPU desc[UR16][R32.64+0x200], R151 ;  /* 0x00020097200079a6 */ /* 0x0001e8000c12f310 */
[----:B----4-:R0:W-:Y:S02]  /*3430*/  REDG.E.ADD.F32.FTZ.RN.STRONG.GPU desc[UR16][R34.64+0x200], R29 ;  /* 0x0002001d220079a6 */ /* 0x0101e4000c12f310 */
.L_x_18498:
[----:B------:R-:W-:Y:S05]  /*3440*/  BSYNC.RECONVERGENT B0 ;  /* 0x0000000000007941 */ /* 0x000fea0003800200 */
.L_x_18497:
[----:B0---4-:R0:W4:Y:S01]  /*3450*/  LDS R29, [R61+0x6a0] ;  /* 0x0006a0003d1d7984 */ /* 0x0111220000000800 */
[----:B------:R-:W-:Y:S04]  /*3460*/  BSSY.RECONVERGENT B0, `(.L_x_18499) ;  /* 0x0000004000007945 */ /* 0x000fe80003800200 */
[----:B------:R-:W-:Y:S05]  /*3470*/  @!P3 BRA `(.L_x_18500) ;  /* 0x000000000008b947 */ /* 0x000fea0003800000 */
[----:B------:R0:W-:Y:S04]  /*3480*/  REDG.E.ADD.F32.FTZ.RN.STRONG.GPU desc[UR16][R32.64+0x280], R153 ;  /* 0x00028099200079a6 */ /* 0x0001e8000c12f310 */
[----:B----4-:R0:W-:Y:S02]  /*3490*/  REDG.E.ADD.F32.FTZ.RN.STRONG.GPU desc[UR16][R34.64+0x280], R29 ;  /* 0x0002801d220079a6 */ /* 0x0101e4000c12f310 */
.L_x_18500:
[----:B------:R-:W-:Y:S05]  /*34a0*/  BSYNC.RECONVERGENT B0 ;  /* 0x0000000000007941 */ /* 0x000fea0003800200 */
.L_x_18499:
[----:B0---4-:R0:W4:Y:S01]  /*34b0*/  LDS R29, [R60+0x720] ;  /* 0x000720003c1d7984 */ /* 0x0111220000000800 */
[----:B------:R-:W-:Y:S04]  /*34c0*/  BSSY.RECONVERGENT B0, `(.L_x_18501) ;  /* 0x0000004000007945 */ /* 0x000fe80003800200 */
[----:B------:R-:W-:Y:S05]  /*34d0*/  @!P4 BRA `(.L_x_18502) ;  /* 0x000000000008c947 */ /* 0x000fea0003800000 */
[----:B------:R0:W-:Y:S04]  /*34e0*/  REDG.E.ADD.F32.FTZ.RN.STRONG.GPU desc[UR16][R32.64+0x300], R155 ;  /* 0x0003009b200079a6 */ /* 0x0001e8000c12f310 */
[----:B----4-:R0:W-:Y:S02]  /*34f0*/  REDG.E.ADD.F32.FTZ.RN.STRONG.GPU desc[UR16][R34.64+0x300], R29 ;  /* 0x0003001d220079a6 */ /* 0x0101e4000c12f310 */
.L_x_18502:
[----:B------:R-:W-:Y:S05]  /*3500*/  BSYNC.RECONVERGENT B0 ;  /* 0x0000000000007941 */ /* 0x000fea0003800200 */
.L_x_18501:
[----:B0---4-:R0:W4:Y:S01]  /*3510*/  LDS R29, [R59+0x7a0] ;  /* 0x0007a0003b1d7984 */ /* 0x0111220000000800 */
[----:B------:R-:W-:Y:S04]  /*3520*/  BSSY.RECONVERGENT B0, `(.L_x_18503) ;  /* 0x0000004000007945 */ /* 0x000fe80003800200 */
[----:B------:R-:W-:Y:S05]  /*3530*/  @!P5 BRA `(.L_x_18504) ;  /* 0x000000000008d947 */ /* 0x000fea0003800000 */
[----:B------:R0:W-:Y:S04]  /*3540*/  REDG.E.ADD.F32.FTZ.RN.STRONG.GPU desc[UR16][R32.64+0x380], R157 ;  /* 0x0003809d200079a6 */ /* 0x0001e8000c12f310 */
[----:B----4-:R0:W-:Y:S02]  /*3550*/  REDG.E.ADD.F32.FTZ.RN.STRONG.GPU desc[UR16][R34.64+0x380], R29 ;  /* 0x0003801d220079a6 */ /* 0x0101e4000c12f310 */
.L_x_18504:
[----:B------:R-:W-:Y:S05]  /*3560*/  BSYNC.RECONVERGENT B0 ;  /* 0x0000000000007941 */ /* 0x000fea0003800200 */
.L_x_18503:
[----:B------:R-:W5:Y:S01]  /*3570*/  SHFL.DOWN PT, R28, R25, 0x1, 0x1f ;  /* 0x08201f00191c7f89 */ /* 0x000f6200000e0000 */
[----:B------:R-:W-:Y:S01]  /*3580*/  ISETP.GT.AND P1, PT, R93, 0x1e, PT ;  /* 0x0000001e5d00780c */ /* 0x000fe20003f24270 */
[----:B0-----:R-:W-:Y:S01]  /*3590*/  FMUL.FTZ R33, R55, R135 ;  /* 0x0000008737217220 */ /* 0x001fe20000410000 */
[----:B------:R-:W-:Y:S01]  /*35a0*/  FMUL.FTZ R19, R19, R126 ;  /* 0x0000007e13137220 */ /* 0x000fe20000410000 */
[----:B----4-:R-:W0:Y:S01]  /*35b0*/  SHFL.DOWN PT, R29, R24, 0x1, 0x1f ;  /* 0x08201f00181d7f89 */ /* 0x010e2200000e0000 */
[----:B------:R-:W-:Y:S01]  /*35c0*/  ISETP.NE.AND P2, PT, R93, RZ, PT ;  /* 0x000000ff5d00720c */ /* 0x000fe20003f45270 */
[----:B------:R-:W-:Y:S01]  /*35d0*/  FFMA.FTZ R34, R54, R131, -R33 ;  /* 0x0000008336227223 */ /* 0x000fe20000010821 */
[----:B------:R-:W-:Y:S01]  /*35e0*/  ISETP.NE.AND P3, PT, R80, RZ, PT ;  /* 0x000000ff5000720c */ /* 0x000fe20003f65270 */
[----:B------:R-:W-:Y:S01]  /*35f0*/  FMUL.FTZ R17, R17, R120 ;  /* 0x0000007811117220 */ /* 0x000fe20000410000 */
[----:B------:R-:W-:Y:S01]  /*3600*/  BSSY.RECONVERGENT B0, `(.L_x_18505) ;  /* 0x000004c000007945 */ /* 0x000fe20003800200 */
[----:B------:R-:W-:-:S02]  /*3610*/  FMUL.FTZ R34, R121, R34 ;  /* 0x0000002279227220 */ /* 0x000fc40000410000 */
[----:B------:R-:W-:-:S04]  /*3620*/  FFMA.FTZ R17, R16, R118, R17 ;  /* 0x0000007610117223 */ /* 0x000fc80000010011 */
[----:B------:R-:W-:Y:S01]  /*3630*/  FFMA.FTZ R12, R99, R17, R12 ;  /* 0x00000011630c7223 */ /* 0x000fe2000001000c */
[----:B-----5:R-:W-:Y:S01]  /*3640*/  @!P1 FADD.FTZ R25, R25, R28 ;  /* 0x0000001c19199221 */ /* 0x020fe20000010000 */
[----:B0-----:R-:W-:-:S04]  /*3650*/  @!P1 FADD.FTZ R24, R24, R29 ;  /* 0x0000001d18189221 */ /* 0x001fc80000010000 */
        /* <DEDUP_REMOVED lines=16> */
[-C--:B------:R-:W-:Y:S01]  /*3760*/  FMUL.FTZ R29, R23, R131.reuse ;  /* 0x00000083171d7220 */ /* 0x080fe20000410000 */
[C---:B------:R-:W-:Y:S01]  /*3770*/  FMUL.FTZ R23, R55.reuse, R136 ;  /* 0x0000008837177220 */ /* 0x040fe20000410000 */
[----:B------:R-:W-:Y:S01]  /*3780*/  FMUL.FTZ R131, R55, R131 ;  /* 0x0000008337837220 */ /* 0x000fe20000410000 */
[----:B------:R-:W4:Y:S01]  /*3790*/  SHFL.DOWN PT, R33, R24, 0x10, 0x1f ;  /* 0x0a001f0018217f89 */ /* 0x000f2200000e0000 */
[----:B------:R-:W-:Y:S01]  /*37a0*/  FFMA.FTZ R32, R22, R135, R29 ;  /* 0x0000008716207223 */ /* 0x000fe2000001001d */
[CC--:B------:R-:W-:Y:S01]  /*37b0*/  FFMA.FTZ R22, R54.reuse, R30.reuse, -R23 ;  /* 0x0000001e36167223 */ /* 0x0c0fe20000010817 */
[-C--:B------:R-:W-:Y:S01]  /*37c0*/  FMUL.FTZ R23, R21, R30.reuse ;  /* 0x0000001e15177220 */ /* 0x080fe20000410000 */
[C---:B------:R-:W-:Y:S01]  /*37d0*/  FMUL.FTZ R21, R55.reuse, R125 ;  /* 0x0000007d37157220 */ /* 0x040fe20000410000 */
[----:B------:R-:W-:Y:S01]  /*37e0*/  FFMA.FTZ R28, R54, R135, R131 ;  /* 0x00000087361c7223 */ /* 0x000fe20000010083 */
[----:B------:R-:W-:Y:S01]  /*37f0*/  FMUL.FTZ R29, R55, R30 ;  /* 0x0000001e371d7220 */ /* 0x000fe20000410000 */
[----:B------:R-:W-:Y:S01]  /*3800*/  FMUL.FTZ R27, R27, R22 ;  /* 0x000000161b1b7220 */ /* 0x000fe20000410000 */
[----:B------:R-:W-:Y:S01]  /*3810*/  FFMA.FTZ R23, R20, R136, R23 ;  /* 0x0000008814177223 */ /* 0x000fe20000010017 */
[----:B------:R-:W-:Y:S01]  /*3820*/  FFMA.FTZ R20, R54, R126, -R21 ;  /* 0x0000007e36147223 */ /* 0x000fe20000010815 */
[----:B------:R-:W-:Y:S01]  /*3830*/  FFMA.FTZ R22, R18, R125, R19 ;  /* 0x0000007d12167223 */ /* 0x000fe20000010013 */
[----:B------:R-:W-:Y:S01]  /*3840*/  FMUL.FTZ R19, R55, R118 ;  /* 0x0000007637137220 */ /* 0x000fe20000410000 */
[C---:B------:R-:W-:Y:S01]  /*3850*/  FFMA.FTZ R29, R54.reuse, R136, R29 ;  /* 0x00000088361d7223 */ /* 0x040fe2000001001d */
[----:B------:R-:W-:Y:S01]  /*3860*/  FFMA.FTZ R34, R119, R28, R34 ;  /* 0x0000001c77227223 */ /* 0x000fe20000010022 */
[----:B------:R-:W-:Y:S01]  /*3870*/  FMUL.FTZ R21, R55, R126 ;  /* 0x0000007e37157220 */ /* 0x000fe20000410000 */
[----:B------:R-:W-:Y:S01]  /*3880*/  FMUL.FTZ R28, R117, R20 ;  /* 0x00000014751c7220 */ /* 0x000fe20000410000 */
[-C--:B------:R-:W-:Y:S01]  /*3890*/  FMUL.FTZ R55, R55, R120.reuse ;  /* 0x0000007837377220 */ /* 0x080fe20000410000 */
[----:B------:R-:W-:Y:S01]  /*38a0*/  FFMA.FTZ R20, R54, R120, -R19 ;  /* 0x0000007836147223 */ /* 0x000fe20000010813 */
[----:B------:R-:W-:Y:S01]  /*38b0*/  FFMA.FTZ R27, R26, R29, R27 ;  /* 0x0000001d1a1b7223 */ /* 0x000fe2000001001b */
[C---:B------:R-:W-:Y:S01]  /*38c0*/  FFMA.FTZ R26, R54.reuse, R125, R21 ;  /* 0x0000007d361a7223 */ /* 0x040fe20000010015 */
[----:B------:R-:W-:Y:S01]  /*38d0*/  FFMA.FTZ R54, R54, R118, R55 ;  /* 0x0000007636367223 */ /* 0x000fe20000010037 */
[----:B------:R-:W-:Y:S01]  /*38e0*/  FMUL.FTZ R20, R39, R20 ;  /* 0x0000001427147220 */ /* 0x000fe20000410000 */
[----:B0-----:R-:W-:Y:S01]  /*38f0*/  FADD.FTZ R18, R25, R36 ;  /* 0x0000002419127221 */ /* 0x001fe20000010000 */
[----:B------:R-:W-:Y:S01]  /*3900*/  FFMA.FTZ R26, R37, R26, R28 ;  /* 0x0000001a251a7223 */ /* 0x000fe2000001001c */
[----:B----4-:R-:W-:Y:S01]  /*3910*/  FADD.FTZ R19, R24, R33 ;  /* 0x0000002118137221 */ /* 0x010fe20000010000 */
        /* <DEDUP_REMOVED lines=26> */
.L_x_18506:
[----:B------:R-:W-:Y:S05]  /*3ac0*/  BSYNC.RECONVERGENT B0 ;  /* 0x0000000000007941 */ /* 0x000fea0003800200 */
.L_x_18505:
[----:B------:R-:W-:-:S04]  /*3ad0*/  UIADD3 UR4, UPT, UPT, UR4, 0x1, URZ ;  /* 0x0000000104047890 */ /* 0x000fc8000fffe0ff */
[----:B------:R-:W-:-:S09]  /*3ae0*/  UISETP.GE.AND UP0, UPT, UR4, UR9, UPT ;  /* 0x000000090400728c */ /* 0x000fd2000bf06270 */
[----:B------:R-:W-:Y:S05]  /*3af0*/  BRA.U !UP0, `(.L_x_18507) ;  /* 0xffffffd5088c7547 */ /* 0x000fea000b83ffff */
.L_x_18475:
[----:B------:R-:W-:Y:S01]  /*3b00*/  BAR.SYNC.DEFER_BLOCKING 0x0 ;  /* 0x0000000000007b1d */ /* 0x000fe20000010000 */
[----:B------:R-:W-:Y:S02]  /*3b10*/  SHF.L.U32 R18, R98, 0x7, RZ ;  /* 0x0000000762127819 */ /* 0x000fe400000006ff */
[----:B------:R-:W-:Y:S02]  /*3b20*/  IADD3 R73, P1, PT, R73, -0x400, RZ ;  /* 0xfffffc0049497810 */ /* 0x000fe40007f3e0ff */
[----:B------:R-:W-:-:S03]  /*3b30*/  SHF.R.S32.HI R19, RZ, 0x1f, R18 ;  /* 0x0000001fff137819 */ /* 0x000fc60000011412 */
[----:B------:R-:W0:Y:S01]  /*3b40*/  LDC.64 R20, c[0x0][0x4f8] ;  /* 0x00013e00ff147b82 */ /* 0x000e220000000a00 */
[----:B------:R-:W4:Y:S01]  /*3b50*/  LDCU.64 UR6, c[0x0][0x500] ;  /* 0x0000a000ff0677ac */ /* 0x000f220008000a00 */
[----:B------:R-:W-:Y:S02]  /*3b60*/  IADD3 R71, P2, PT, R71, -0x400, RZ ;  /* 0xfffffc0047477810 */ /* 0x000fe40007f5e0ff */
[----:B------:R-:W-:Y:S02]  /*3b70*/  IADD3 R74, P3, PT, R74, -0x200, RZ ;  /* 0xfffffe004a4a7810 */ /* 0x000fe40007f7e0ff */
[----:B------:R-:W-:Y:S02]  /*3b80*/  IADD3 R76, P4, PT, R76, -0x200, RZ ;  /* 0xfffffe004c4c7810 */ /* 0x000fe40007f9e0ff */
[----:B------:R-:W5:Y:S01]  /*3b90*/  LDC.64 R22, c[0x0][0x550] ;  /* 0x00015400ff167b82 */ /* 0x000f620000000a00 */
[----:B------:R-:W-:Y:S02]  /*3ba0*/  IADD3 R78, P5, PT, R78, -0x200, RZ ;  /* 0xfffffe004e4e7810 */ /* 0x000fe40007fbe0ff */
[----:B------:R-:W-:-:S02]  /*3bb0*/  IADD3.X R72, PT, PT, R72, -0x1, RZ, P1, !PT ;  /* 0xffffffff48487810 */ /* 0x000fc40000ffe4ff */
[----:B------:R-:W-:Y:S02]  /*3bc0*/  IADD3.X R70, PT, PT, R70, -0x1, RZ, P2, !PT ;  /* 0xffffffff46467810 */ /* 0x000fe400017fe4ff */
[----:B------:R-:W-:Y:S02]  /*3bd0*/  IADD3.X R75, PT, PT, R75, -0x1, RZ, P3, !PT ;  /* 0xffffffff4b4b7810 */ /* 0x000fe40001ffe4ff */
[----:B------:R-:W-:Y:S01]  /*3be0*/  IADD3.X R77, PT, PT, R77, -0x1, RZ, P4, !PT ;  /* 0xffffffff4d4d7810 */ /* 0x000fe200027fe4ff */
[----:B------:R5:W-:Y:S01]  /*3bf0*/  STS.128 [R92], R12 ;  /* 0x0000000c5c007388 */ /* 0x000be20000000c00 */
[----:B------:R-:W-:-:S03]  /*3c00*/  NOP ;  /* 0x0000000000007918 */ /* 0x000fc60000000000 */
[----:B------:R-:W1:Y:S01]  /*3c10*/  LDS.128 R4, [R92] ;  /* 0x000000005c047984 */ /* 0x000e620000000c00 */
[----:B0-----:R-:W-:Y:S01]  /*3c20*/  IMAD.WIDE.U32 R16, R20, UR18, R18 ;  /* 0x0000001214107c25 */ /* 0x001fe2000f8e0012 */
[----:B------:R-:W-:-:S03]  /*3c30*/  IADD3.X R79, PT, PT, R79, -0x1, RZ, P5, !PT ;  /* 0xffffffff4f4f7810 */ /* 0x000fc60002ffe4ff */
[----:B------:R-:W-:Y:S02]  /*3c40*/  IMAD R17, R21, UR18, R17 ;  /* 0x0000001215117c24 */ /* 0x000fe4000f8e0211 */
[----:B------:R-:W0:Y:S01]  /*3c50*/  LDC.64 R20, c[0x0][0x518] ;  /* 0x00014600ff147b82 */ /* 0x000e220000000a00 */
[----:B----4-:R-:W-:-:S04]  /*3c60*/  IMAD.WIDE.U32 R16, R91, UR6, R16 ;  /* 0x000000065b107c25 */ /* 0x010fc8000f8e0010 */
[----:B------:R-:W-:Y:S01]  /*3c70*/  IMAD R17, R91, UR7, R17 ;  /* 0x000000075b117c24 */ /* 0x000fe2000f8e0211 */
[C---:B-----5:R-:W-:Y:S01]  /*3c80*/  LEA R12, P0, R16.reuse, R22, 0x2 ;  /* 0x00000016100c7211 */ /* 0x060fe200078010ff */
[----:B------:R-:W4:Y:S03]  /*3c90*/  LDCU.64 UR6, c[0x0][0x520] ;  /* 0x0000a400ff0677ac */ /* 0x000f260008000a00 */
[----:B------:R-:W-:Y:S02]  /*3ca0*/  LEA.HI.X R13, R16, R23, R17, 0x2, P0 ;  /* 0x00000017100d7211 */ /* 0x000fe400000f1411 */
[----:B------:R-:W5:Y:S01]  /*3cb0*/  LDC.64 R22, c[0x0][0x560] ;  /* 0x00015800ff167b82 */ /* 0x000f620000000a00 */
[----:B------:R-:W-:-:S04]  /*3cc0*/  IMAD.WIDE.U32 R16, R66, 0x10, R12 ;  /* 0x0000001042107825 */ /* 0x000fc800078e000c */
[----:B0-----:R-:W-:-:S04]  /*3cd0*/  IMAD.WIDE.U32 R18, R20, UR18, R18 ;  /* 0x0000001214127c25 */ /* 0x001fc8000f8e0012 */
[----:B------:R-:W-:Y:S02]  /*3ce0*/  IMAD R19, R21, UR18, R19 ;  /* 0x0000001215137c24 */ /* 0x000fe4000f8e0213 */
[C---:B----4-:R-:W-:Y:S01]  /*3cf0*/  IMAD.WIDE.U32 R18, R91.reuse, UR6, R18 ;  /* 0x000000065b127c25 */ /* 0x050fe2000f8e0012 */
[----:B-1----:R0:W-:Y:S01]  /*3d00*/  STG.E.128 desc[UR16][R16.64], R4 ;  /* 0x0000000410007986 */ /* 0x0021e2000c101d10 */
[----:B------:R-:W-:Y:S02]  /*3d10*/  BAR.SYNC.DEFER_BLOCKING 0x0 ;  /* 0x0000000000007b1d */ /* 0x000fe40000010000 */
[----:B0-----:R-:W-:Y:S01]  /*3d20*/  IMAD R5, R91, UR7, R19 ;  /* 0x000000075b057c24 */ /* 0x001fe2000f8e0213 */
[----:B-----5:R-:W-:-:S04]  /*3d30*/  LEA R4, P0, R18, R22, 0x2 ;  /* 0x0000001612047211 */ /* 0x020fc800078010ff */
        /* <DEDUP_REMOVED lines=13> */
.L_x_18474:
[----:B------:R-:W1:Y:S01]  /*3e10*/  LDC.64 R6, c[0x0][0x548] ;  /* 0x00015200ff067b82 */ /* 0x000e620000000a00 */
[----:B0-----:R-:W0:Y:S01]  /*3e20*/  S2R R12, SR_TID.X ;  /* 0x00000000000c7919 */ /* 0x001e220000002100 */
[----:B------:R-:W0:Y:S06]  /*3e30*/  LDCU UR7, c[0x0][0x38c] ;  /* 0x00007180ff0777ac */ /* 0x000e2c0008000800 */
[----:B------:R-:W4:Y:S01]  /*3e40*/  LDC.64 R8, c[0x0][0x568] ;  /* 0x00015a00ff087b82 */ /* 0x000f220000000a00 */
[----:B-1----:R-:W-:-:S04]  /*3e50*/  ISETP.NE.U32.AND P1, PT, R6, RZ, PT ;  /* 0x000000ff0600720c */ /* 0x002fc80003f25070 */
[----:B------:R-:W-:Y:S02]  /*3e60*/  ISETP.NE.AND.EX P1, PT, R7, RZ, PT, P1 ;  /* 0x000000ff0700720c */ /* 0x000fe40003f25310 */
[----:B----4-:R-:W-:Y:S02]  /*3e70*/  ISETP.NE.U32.AND P0, PT, R8, RZ, PT ;  /* 0x000000ff0800720c */ /* 0x010fe40003f05070 */
[----:B0-----:R-:W-:Y:S02]  /*3e80*/  ISETP.GE.AND P2, PT, R12, UR7, PT ;  /* 0x000000070c007c0c */ /* 0x001fe4000bf46270 */
        /* <DEDUP_REMOVED lines=26> */
.L_x_18510:
[----:B------:R-:W-:Y:S05]  /*4030*/  BSYNC.RECONVERGENT B0 ;  /* 0x0000000000007941 */ /* 0x000fea0003800200 */
.L_x_18509:
[----:B------:R-:W-:Y:S05]  /*4040*/  @!P0 BRA `(.L_x_18511) ;  /* 0x0000000000688947 */ /* 0x000fea0003800000 */
[----:B------:R-:W-:Y:S06]  /*4050*/  BAR.SYNC.DEFER_BLOCKING 0x0 ;  /* 0x0000000000007b1d */ /* 0x000fec0000010000 */
[----:B------:R-:W-:Y:S01]  /*4060*/  BSSY.RECONVERGENT B0, `(.L_x_18511) ;  /* 0x0000018000007945 */ /* 0x000fe20003800200 */
[----:B------:R-:W4:Y:S01]  /*4070*/  SHFL.DOWN P0, R0, R83, 0x1, 0x1f ;  /* 0x08201f0053007f89 */ /* 0x000f220000000000 */
[----:B01----:R-:W0:Y:S01]  /*4080*/  S2R R4, SR_LANEID ;  /* 0x0000000000047919 */ /* 0x003e220000000000 */
[----:B------:R-:W1:Y:S01]  /*4090*/  S2R R6, SR_TID.X ;  /* 0x0000000000067919 */ /* 0x000e620000002100 */
[----:B----4-:R-:W-:-:S05]  /*40a0*/  @P0 FADD R0, R0, R83 ;  /* 0x0000005300000221 */ /* 0x010fca0000000000 */
[----:B------:R-:W4:Y:S01]  /*40b0*/  SHFL.DOWN P0, R3, R0, 0x2, 0x1f ;  /* 0x08401f0000037f89 */ /* 0x000f220000000000 */
[----:B0-----:R-:W-:-:S13]  /*40c0*/  ISETP.NE.AND P1, PT, R4, RZ, PT ;  /* 0x000000ff0400720c */ /* 0x001fda0003f25270 */
[----:B------:R-:W0:Y:S01]  /*40d0*/  @!P1 S2R R7, SR_CgaCtaId ;  /* 0x0000000000079919 */ /* 0x000e220000008800 */
[----:B----4-:R-:W-:Y:S01]  /*40e0*/  @P0 FADD R3, R0, R3 ;  /* 0x0000000300030221 */ /* 0x010fe20000000000 */
[----:B------:R-:W-:-:S04]  /*40f0*/  @!P1 MOV R0, 0x400 ;  /* 0x0000040000009802 */ /* 0x000fc80000000f00 */
[----:B------:R-:W4:Y:S01]  /*4100*/  SHFL.DOWN P0, R2, R3, 0x4, 0x1f ;  /* 0x08801f0003027f89 */ /* 0x000f220000000000 */
[----:B0-----:R-:W-:Y:S01]  /*4110*/  @!P1 LEA R7, R7, R0, 0x18 ;  /* 0x0000000007079211 */ /* 0x001fe200078ec0ff */
[----:B----4-:R-:W-:-:S05]  /*4120*/  @P0 FADD R2, R3, R2 ;  /* 0x0000000203020221 */ /* 0x010fca0000000000 */
        /* <DEDUP_REMOVED lines=11> */
.L_x_18512:
[----:B------:R-:W-:Y:S05]  /*41e0*/  BSYNC.RECONVERGENT B0 ;  /* 0x0000000000007941 */ /* 0x000fea0003800200 */
.L_x_18511:
[----:B------:R-:W-:Y:S05]  /*41f0*/  @P2 EXIT ;  /* 0x000000000000294d */ /* 0x000fea0003800000 */
[----:B------:R-:W4:Y:S01]  /*4200*/  S2UR UR5, SR_CgaCtaId ;  /* 0x00000000000579c3 */ /* 0x000f220000008800 */
[----:B0-----:R-:W-:Y:S01]  /*4210*/  MOV R7, R12 ;  /* 0x0000000c00077202 */ /* 0x001fe20000000f00 */
[----:B------:R-:W-:Y:S01]  /*4220*/  UMOV UR4, 0x400 ;  /* 0x0000040000047882 */ /* 0x000fe20000000000 */
[----:B------:R-:W0:Y:S01]  /*4230*/  LDCU UR6, c[0x0][0x360] ;  /* 0x00006c00ff0677ac */ /* 0x000e220008000800 */
[----:B------:R-:W0:Y:S01]  /*4240*/  LDCU.64 UR8, c[0x0][0x4b0] ;  /* 0x00009600ff0877ac */ /* 0x000e220008000a00 */
[----:B------:R-:W0:Y:S02]  /*4250*/  LDCU.64 UR10, c[0x0][0x530] ;  /* 0x0000a600ff0a77ac */ /* 0x000e240008000a00 */
[----:B0---4-:R-:W-:-:S12]  /*4260*/  ULEA UR4, UR5, UR4, 0x18 ;  /* 0x0000000405047291 */ /* 0x011fd8000f8ec0ff */
.L_x_18513:
        /* <DEDUP_REMOVED lines=16> */
.L_x_18514:
        /* <DEDUP_REMOVED lines=9> */
.L_x_18812:


//--------------------- .text._Z25selective_scan_bwd_kernelI32Selective_Scan_bwd_kernel_traitsILi32ELi4ELb1ELb1ELb1ELb0ELb1EfN3c107complexIfEEEEv12SSMParamsBwd --------------------------
	.section	.text._Z25selective_scan_bwd_kernelI32Selective_Scan_bwd_kernel_traitsILi32ELi4ELb1ELb1ELb1ELb0ELb1EfN3c107complexIfEEEEv12SSMParamsBwd,"ax",@progbits
	.align	128
        .global         _Z25selective_scan_bwd_kernelI32Selective_Scan_bwd_kernel_traitsILi32ELi4ELb1ELb1ELb1ELb0ELb1EfN3c107complexIfEEEEv12SSMParamsBwd
        .type           _Z25selective_scan_bwd_kernelI32Selective_Scan_bwd_kernel_traitsILi32ELi4ELb1ELb1ELb1ELb0ELb1EfN3c107complexIfEEEEv12SSMParamsBwd,@function
        .size           _Z25selective_scan_bwd_kernelI32Selective_Scan_bwd_kernel_traitsILi32ELi4ELb1ELb1ELb1ELb0ELb1EfN3c107complexIfEEEEv12SSMParamsBwd,(.L_x_18813 - _Z25selective_scan_bwd_kernelI32Selective_Scan_bwd_kernel_traitsILi32ELi4ELb1ELb1ELb1ELb0ELb1EfN3c107complexIfEEEEv12SSMParamsBwd)
        .other          _Z25selective_scan_bwd_kernelI32Selective_Scan_bwd_kernel_traitsILi32ELi4ELb1ELb1ELb1ELb0ELb1EfN3c107complexIfEEEEv12SSMParamsBwd,@"STO_CUDA_ENTRY STV_DEFAULT"
_Z25selective_scan_bwd_kernelI32Selective_Scan_bwd_kernel_traitsILi32ELi4ELb1ELb1ELb1ELb0ELb1EfN3c107complexIfEEEEv12SSMParamsBwd:
.text._Z25selective_scan_bwd_kernelI32Selective_Scan_bwd_kernel_traitsILi32ELi4ELb1ELb1ELb1ELb0ELb1EfN3c107complexIfEEEEv12SSMParamsBwd:
        /* <DEDUP_REMOVED lines=203> */
.L_x_18550:
        /* <DEDUP_REMOVED lines=9> */
[----:B---3--:R-:W3:Y:S01]  /*0d40*/  LDC.64 R32, c[0x0][0x418] ;  /* 0x00010600ff207b82 */ /* 0x008ee20000000a00 */
[----:B----4-:R-:W4:Y:S01]  /*0d50*/  LDG.E.128 R20, desc[UR16][R20.64] ;  /* 0x0000001014147981 */ /* 0x010f22000c1e1d00 */
[----:B------:R-:W-:Y:S01]  /*0d60*/  HFMA2 R29, -RZ, RZ, 0, 0 ;  /* 0x00000000ff1d7431 */ /* 0x000fe200000001ff */
[----:B------:R-:W3:Y:S01]  /*0d70*/  LDCU.64 UR8, c[0x0][0x490] ;  /* 0x00009200ff0877ac */ /* 0x000ee20008000a00 */
[----:B0-----:R-:W-:-:S04]  /*0d80*/  ULEA UR4, UR6, UR4, 0x18 ;  /* 0x0000000406047291 */ /* 0x001fc8000f8ec0ff */
[----:B------:R-:W0:Y:S01]  /*0d90*/  LDC.64 R34, c[0x0][0x488] ;  /* 0x00012200ff227b82 */ /* 0x000e220000000a00 */
[----:B------:R-:W-:Y:S01]  /*0da0*/  SHF.L.U32 R28, R83, 0x7, RZ ;  /* 0x00000007531c7819 */ /* 0x000fe200000006ff */
[----:B------:R-:W0:Y:S06]  /*0db0*/  LDCU.64 UR6, c[0x0][0x510] ;  /* 0x0000a200ff0677ac */ /* 0x000e2c0008000a00 */
        /* <DEDUP_REMOVED lines=10> */
[----:B------:R-:W2:Y:S04]  /*0e60*/  LDG.E.128 R8, desc[UR16][R8.64] ;  /* 0x0000001008087981 */ /* 0x000ea8000c1e1d00 */
[----:B--2---:R2:W-:Y:S01]  /*0e70*/  STS.128 [R82], R8 ;  /* 0x0000000852007388 */ /* 0x0045e20000000c00 */
[----:B------:R-:W-:-:S03]  /*0e80*/  NOP ;  /* 0x0000000000007918 */ /* 0x000fc60000000000 */
[----:B------:R-:W1:Y:S01]  /*0e90*/  LDS.128 R16, [R82] ;  /* 0x0000000052107984 */ /* 0x000e620000000c00 */
[----:B------:R-:W-:Y:S06]  /*0ea0*/  BAR.SYNC.DEFER_BLOCKING 0x0 ;  /* 0x0000000000007b1d */ /* 0x000fec0000010000 */
[----:B----4-:R0:W4:Y:S01]  /*0eb0*/  LDG.E.128 R20, desc[UR16][R24.64] ;  /* 0x0000001018147981 */ /* 0x010122000c1e1d00 */
        /* <DEDUP_REMOVED lines=8> */
[----:B----4-:R2:W-:Y:S01]  /*0f40*/  STS.128 [R82], R20 ;  /* 0x0000001452007388 */ /* 0x0105e20000000c00 */
[----:B------:R-:W-:-:S03]  /*0f50*/  NOP ;  /* 0x0000000000007918 */ /* 0x000fc60000000000 */
[----:B------:R-:W-:Y:S02]  /*0f60*/  LDS.128 R8, [R82] ;  /* 0x0000000052087984 */ /* 0x000fe40000000c00 */
[----:B------:R-:W-:Y:S06]  /*0f70*/  BAR.SYNC.DEFER_BLOCKING 0x0 ;  /* 0x0000000000007b1d */ /* 0x000fec0000010000 */
[----:B------:R-:W3:Y:S01]  /*0f80*/  LDG.E.128 R24, desc[UR16][R24.64] ;  /* 0x0000001018187981 */ /* 0x000ee2000c1e1d00 */
[----:B0-----:R-:W-:-:S04]  /*0f90*/  IMAD.WIDE.U32 R32, R34, UR18, R28 ;  /* 0x0000001222207c25 */ /* 0x001fc8000f8e001c */
[----:B------:R-:W-:Y:S02]  /*0fa0*/  IMAD R33, R35, UR18, R33 ;  /* 0x0000001223217c24 */ /* 0x000fe4000f8e0221 */
[----:B--2---:R-:W-:-:S04]  /*0fb0*/  IMAD.WIDE.U32 R20, R81, R36, R32 ;  /* 0x0000002451147225 */ /* 0x004fc800078e0020 */
[----:B------:R-:W-:Y:S01]  /*0fc0*/  IMAD R21, R81, R37, R21 ;  /* 0x0000002551157224 */ /* 0x000fe200078e0215 */
[----:B-1----:R-:W-:-:S04]  /*0fd0*/  LEA R32, P0, R20, R38, 0x2 ;  /* 0x0000002614207211 */ /* 0x002fc800078010ff */
[----:B------:R-:W-:-:S03]  /*0fe0*/  LEA.HI.X R33, R20, R39, R21, 0x2, P0 ;  /* 0x0000002714217211 */ /* 0x000fc600000f1415 */
[----:B------:R-:W-:Y:S01]  /*0ff0*/  IMAD.WIDE.U32 R32, R56, 0x10, R32 ;  /* 0x0000001038207825 */ /* 0x000fe200078e0020 */
[----:B---3--:R-:W-:Y:S01]  /*1000*/  STS.128 [R82], R24 ;  /* 0x0000001852007388 */ /* 0x008fe20000000c00 */
[----:B------:R-:W-:-:S03]  /*1010*/  NOP ;  /* 0x0000000000007918 */ /* 0x000fc60000000000 */
[----:B------:R-:W0:Y:S01]  /*1020*/  LDS.128 R20, [R82] ;  /* 0x0000000052147984 */ /* 0x000e220000000c00 */
[----:B------:R-:W-:Y:S06]  /*1030*/  BAR.SYNC.DEFER_BLOCKING 0x0 ;  /* 0x0000000000007b1d */ /* 0x000fec0000010000 */
[----:B------:R-:W2:Y:S01]  /*1040*/  LDG.E.128 R32, desc[UR16][R32.64] ;  /* 0x0000001020207981 */ /* 0x000ea2000c1e1d00 */
[--C-:B-----5:R-:W-:Y:S01]  /*1050*/  FADD.FTZ R99, R16, R79.reuse ;  /* 0x0000004f10637221 */ /* 0x120fe20000010000 */
[--C-:B------:R-:W-:Y:S01]  /*1060*/  FADD.FTZ R98, R17, R79.reuse ;  /* 0x0000004f11627221 */ /* 0x100fe20000010000 */
[----:B------:R-:W-:Y:S01]  /*1070*/  UISETP.NE.U32.AND UP0, UPT, UR8, URZ, UPT ;  /* 0x000000ff0800728c */ /* 0x000fe2000bf05070 */
[--C-:B------:R-:W-:Y:S01]  /*1080*/  FADD.FTZ R101, R18, R79.reuse ;  /* 0x0000004f12657221 */ /* 0x100fe20000010000 */
[----:B------:R-:W-:-:S02]  /*1090*/  FADD.FTZ R100, R19, R79 ;  /* 0x0000004f13647221 */ /* 0x000fc40000010000 */
[----:B------:R-:W-:Y:S01]  /*10a0*/  UISETP.NE.AND.EX UP0, UPT, UR9, URZ, UPT, UP0 ;  /* 0x000000ff0900728c */ /* 0x000fe2000bf05300 */
        /* <DEDUP_REMOVED lines=74> */
.L_x_18516:
[----:B------:R-:W-:Y:S01]  /*1550*/  BAR.SYNC.DEFER_BLOCKING 0x0 ;  /* 0x0000000000007b1d */ /* 0x000fe20000010000 */
[----:B------:R-:W-:Y:S01]  /*1560*/  FMUL.FTZ R45, R8, R45 ;  /* 0x0000002d082d7220 */ /* 0x000fe20000410000 */
[----:B------:R-:W-:Y:S01]  /*1570*/  FMUL.FTZ R44, R9, R44 ;  /* 0x0000002c092c7220 */ /* 0x000fe20000410000 */
[----:B------:R-:W-:Y:S01]  /*1580*/  UISETP.GE.AND UP0, UPT, UR4, 0x1, UPT ;  /* 0x000000010400788c */ /* 0x000fe2000bf06270 */
[----:B------:R-:W-:Y:S01]  /*1590*/  FMUL.FTZ R47, R10, R47 ;  /* 0x0000002f0a2f7220 */ /* 0x000fe20000410000 */
[----:B01----:R-:W-:Y:S01]  /*15a0*/  FFMA.FTZ R16, R4, R45, R75 ;  /* 0x0000002d04107223 */ /* 0x003fe2000001004b */
[----:B------:R-:W-:Y:S01]  /*15b0*/  FMUL.FTZ R46, R11, R46 ;  /* 0x0000002e0b2e7220 */ /* 0x000fe20000410000 */
[----:B------:R-:W-:Y:S02]  /*15c0*/  CS2R R8, SRZ ;  /* 0x0000000000087805 */ /* 0x000fe4000001ff00 */
[----:B------:R-:W-:Y:S01]  /*15d0*/  CS2R R10, SRZ ;  /* 0x00000000000a7805 */ /* 0x000fe2000001ff00 */
[----:B------:R-:W-:Y:S01]  /*15e0*/  FFMA.FTZ R17, R5, R44, R16 ;  /* 0x0000002c05117223 */ /* 0x000fe20000010010 */
[-C--:B------:R-:W-:Y:S01]  /*15f0*/  FMUL.FTZ R16, R45, R80.reuse ;  /* 0x000000502d107220 */ /* 0x080fe20000410000 */
[-C--:B------:R-:W-:Y:S01]  /*1600*/  FMUL.FTZ R18, R47, R80.reuse ;  /* 0x000000502f127220 */ /* 0x080fe20000410000 */
[-C--:B------:R-:W-:Y:S01]  /*1610*/  FMUL.FTZ R19, R46, R80.reuse ;  /* 0x000000502e137220 */ /* 0x080fe20000410000 */
        /* <DEDUP_REMOVED lines=14> */
[----:B------:R-:W-:Y:S01]  /*1700*/  IADD3 R113, PT, PT, R58, -0x2, RZ ;  /* 0xfffffffe3a717810 */ /* 0x000fe20007ffe0ff */
[----:B------:R-:W-:Y:S01]  /*1710*/  FMUL.FTZ R111, R4, R99 ;  /* 0x00000063046f7220 */ /* 0x000fe20000410000 */
[----:B------:R-:W-:Y:S01]  /*1720*/  LEA R112, R85, R82, 0x4 ;  /* 0x0000005255707211 */ /* 0x000fe200078e20ff */
[----:B------:R-:W-:Y:S01]  /*1730*/  FMUL.FTZ R110, R5, R98 ;  /* 0x00000062056e7220 */ /* 0x000fe20000410000 */
[----:B------:R-:W-:Y:S01]  /*1740*/  FMUL.FTZ R109, R6, R101 ;  /* 0x00000065066d7220 */ /* 0x000fe20000410000 */
[----:B------:R-:W-:Y:S01]  /*1750*/  ISETP.EQ.AND P0, PT, R70, RZ, P0 ;  /* 0x000000ff4600720c */ /* 0x000fe20000702270 */
[----:B------:R-:W2:Y:S01]  /*1760*/  LDC.64 R86, c[0x0][0x440] ;  /* 0x00011000ff567b82 */ /* 0x000ea20000000a00 */
[----:B------:R-:W-:Y:S01]  /*1770*/  FMUL.FTZ R108, R7, R100 ;  /* 0x00000064076c7220 */ /* 0x000fe20000410000 */
[----:B------:R-:W-:Y:S01]  /*1780*/  MOV R8, RZ ;  /* 0x000000ff00087202 */ /* 0x000fe20000000f00 */
[----:B------:R-:W3:Y:S01]  /*1790*/  LDCU UR8, c[0x0][0x394] ;  /* 0x00007280ff0877ac */ /* 0x000ee20008000800 */
[----:B------:R-:W-:-:S02]  /*17a0*/  LOP3.LUT R107, R107, 0x100, RZ, 0xc0, !PT ;  /* 0x000001006b6b7812 */ /* 0x000fc400078ec0ff */
[C---:B------:R-:W-:Y:S01]  /*17b0*/  LOP3.LUT R129, R21.reuse, 0x100, RZ, 0xc0, !PT ;  /* 0x0000010015817812 */ /* 0x040fe200078ec0ff */
[----:B------:R-:W4:Y:S01]  /*17c0*/  LDCU UR9, c[0x0][0x38c] ;  /* 0x00007180ff0977ac */ /* 0x000f220008000800 */
[----:B------:R-:W0:Y:S01]  /*17d0*/  LDC.64 R88, c[0x0][0x3a8] ;  /* 0x0000ea00ff587b82 */ /* 0x000e220000000a00 */
[C---:B------:R-:W-:Y:S02]  /*17e0*/  IADD3 R106, PT, PT, R21.reuse, R70, RZ ;  /* 0x00000046156a7210 */ /* 0x040fe40007ffe0ff */
[----:B------:R-:W-:Y:S01]  /*17f0*/  LEA.HI.X.SX32 R95, R21, RZ, 0x1, P1 ;  /* 0x000000ff155f7211 */ /* 0x000fe200008f0eff */
[----:B------:R-:W-:-:S04]  /*1800*/  UMOV UR4, URZ ;  /* 0x000000ff00047c82 */ /* 0x000fc80008000000 */
[----:B------:R-:W0:Y:S08]  /*1810*/  LDC.64 R104, c[0x0][0x3e0] ;  /* 0x0000f800ff687b82 */ /* 0x000e300000000a00 */
[----:B------:R-:W0:Y:S08]  /*1820*/  LDC.64 R90, c[0x0][0x4d0] ;  /* 0x00013400ff5a7b82 */ /* 0x000e300000000a00 */
[----:B---34-:R-:W0:Y:S02]  /*1830*/  LDC.64 R92, c[0x0][0x4f0] ;  /* 0x00013c00ff5c7b82 */ /* 0x018e240000000a00 */
.L_x_18549:
[----:B01----:R-:W-:-:S04]  /*1840*/  IMAD.WIDE.U32 R20, R102, UR4, RZ ;  /* 0x0000000466147c25 */ /* 0x003fc8000f8e00ff */
[----:B------:R-:W-:Y:S01]  /*1850*/  IMAD R21, R103, UR4, R21 ;  /* 0x0000000467157c24 */ /* 0x000fe2000f8e0215 */
[----:B------:R-:W-:-:S04]  /*1860*/  LEA R36, P1, R20, R63, 0x2 ;  /* 0x0000003f14247211 */ /* 0x000fc800078210ff */
[----:B------:R-:W-:-:S03]  /*1870*/  LEA.HI.X R37, R20, R62, R21, 0x2, P1 ;  /* 0x0000003e14257211 */ /* 0x000fc600008f1415 */
[----:B------:R-:W-:-:S05]  /*1880*/  IMAD.WIDE.U32 R36, R48, 0x10, R36 ;  /* 0x0000001030247825 */ /* 0x000fca00078e0024 */
[----:B---3--:R-:W3:Y:S04]  /*1890*/  LDG.E.128 R20, desc[UR16][R36.64] ;  /* 0x0000001024147981 */ /* 0x008ee8000c1e1d00 */
[----:B----4-:R-:W4:Y:S01]  /*18a0*/  LDG.E.128 R24, desc[UR16][R36.64+0x200] ;  /* 0x0002001024187981 */ /* 0x010f22000c1e1d00 */
[----:B------:R-:W-:Y:S02]  /*18b0*/  MOV R32, R2 ;  /* 0x0000000200207202 */ /* 0x000fe40000000f00 */
[----:B------:R-:W-:-:S03]  /*18c0*/  MOV R33, R71 ;  /* 0x0000004700217202 */ /* 0x000fc60000000f00 */
[----:B0-----:R-:W-:-:S04]  /*18d0*/  IMAD.WIDE.U32 R32, R88, UR4, R32 ;  /* 0x0000000458207c25 */ /* 0x001fc8000f8e0020 */
[----:B------:R-:W-:Y:S01]  /*18e0*/  IMAD R33, R89, UR4, R33 ;  /* 0x0000000459217c24 */ /* 0x000fe2000f8e0221 */
[----:B--2---:R-:W-:-:S04]  /*18f0*/  LEA R96, P1, R32, R86, 0x3 ;  /* 0x0000005620607211 */ /* 0x004fc800078218ff */
[----:B------:R-:W-:Y:S01]  /*1900*/  LEA.HI.X R97, R32, R87, R33, 0x3, P1 ;  /* 0x0000005720617211 */ /* 0x000fe200008f1c21 */
[----:B------:R-:W-:-:S04]  /*1910*/  IMAD.WIDE.U32 R32, R104, UR4, RZ ;  /* 0x0000000468207c25 */ /* 0x000fc8000f8e00ff */
[----:B------:R-:W-:Y:S01]  /*1920*/  IMAD R33, R105, UR4, R33 ;  /* 0x0000000469217c24 */ /* 0x000fe2000f8e0221 */
[C---:B------:R-:W-:Y:S01]  /*1930*/  LEA R34, P1, R32.reuse, R61, 0x2 ;  /* 0x0000003d20227211 */ /* 0x040fe200078210ff */
[----:B------:R-:W2:Y:S03]  /*1940*/  LDG.E.64 R96, desc[UR16][R96.64] ;  /* 0x0000001060607981 */ /* 0x000ea6000c1e1b00 */
[----:B------:R-:W-:-:S03]  /*1950*/  LEA.HI.X R35, R32, R60, R33, 0x2, P1 ;  /* 0x0000003c20237211 */ /* 0x000fc600008f1421 */
[----:B------:R-:W-:Y:S01]  /*1960*/  IMAD.WIDE.U32 R40, R48, 0x10, R34 ;  /* 0x0000001030287825 */ /* 0x000fe200078e0022 */
[----:B---3--:R2:W-:Y:S04]  /*1970*/  STS.128 [R82], R20 ;  /* 0x0000001452007388 */ /* 0x0085e80000000c00 */
[----:B----4-:R-:W-:Y:S01]  /*1980*/  STS.128 [R82+0x200], R24 ;  /* 0x0002001852007388 */ /* 0x010fe20000000c00 */
        /* <DEDUP_REMOVED lines=24> */
[----:B------:R-:W-:Y:S08]  /*1b10*/  MUFU.COS R123, R43 ;  /* 0x0000002b007b7308 */ /* 0x000ff00000000000 */
[----:B------:R-:W-:Y:S04]  /*1b20*/  MUFU.EX2 R120, R42 ;  /* 0x0000002a00787308 */ /* 0x000fe80000000800 */
[----:B------:R-:W-:Y:S08]  /*1b30*/  MUFU.SIN R125, R44 ;  /* 0x0000002c007d7308 */ /* 0x000ff00000000400 */
[----:B------:R-:W-:Y:S08]  /*1b40*/  MUFU.COS R127, R44 ;  /* 0x0000002c007f7308 */ /* 0x000ff00000000000 */
[----:B------:R-:W-:Y:S04]  /*1b50*/  MUFU.EX2 R122, R40 ;  /* 0x00000028007a7308 */ /* 0x000fe80000000800 */
[----:B------:R-:W-:Y:S08]  /*1b60*/  MUFU.SIN R131, R130 ;  /* 0x0000008200837308 */ /* 0x000ff00000000400 */
[----:B------:R-:W0:Y:S08]  /*1b70*/  MUFU.COS R133, R130 ;  /* 0x0000008200857308 */ /* 0x000e300000000000 */
[----:B------:R-:W1:Y:S08]  /*1b80*/  MUFU.SIN R128, R132 ;  /* 0x0000008400807308 */ /* 0x000e700000000400 */
[----:B------:R-:W0:Y:S02]  /*1b90*/  MUFU.EX2 R124, R124 ;  /* 0x0000007c007c7308 */ /* 0x000e240000000800 */
[----:B0-----:R-:W-:Y:S01]  /*1ba0*/  FMUL.FTZ R126, R124, R133 ;  /* 0x000000857c7e7220 */ /* 0x001fe20000410000 */
[----:B---3--:R0:W-:Y:S04]  /*1bb0*/  STS.128 [R82+0x420], R32 ;  /* 0x0004202052007388 */ /* 0x0081e80000000c00 */
[----:B----4-:R2:W-:Y:S01]  /*1bc0*/  STS.128 [R82+0x620], R36 ;  /* 0x0006202452007388 */ /* 0x0105e20000000c00 */
[----:B------:R-:W-:-:S03]  /*1bd0*/  NOP ;  /* 0x0000000000007918 */ /* 0x000fc60000000000 */
[----:B------:R-:W3:Y:S04]  /*1be0*/  LDS.128 R40, [R112+0x420] ;  /* 0x0004200070287984 */ /* 0x000ee80000000c00 */
[----:B------:R-:W4:Y:S01]  /*1bf0*/  LDS.128 R44, [R112+0x430] ;  /* 0x00043000702c7984 */ /* 0x000f220000000c00 */
[----:B0-----:R-:W-:Y:S01]  /*1c00*/  P2R R33, PR, RZ, 0x4 ;  /* 0x00000004ff217803 */ /* 0x001fe20000000000 */
[----:B------:R-:W-:Y:S01]  /*1c10*/  FMUL.FTZ R33, R100, R119 ;  /* 0x0000007764217220 */ /* 0x000fe20000410000 */
[----:B------:R-:W0:Y:S01]  /*1c20*/  MUFU.COS R34, R132 ;  /* 0x0000008400227308 */ /* 0x000e220000000000 */
[----:B------:R-:W-:Y:S01]  /*1c30*/  IADD3 R32, PT, PT, R129, UR4, RZ ;  /* 0x0000000481207c10 */ /* 0x000fe2000fffe0ff */
[C---:B--2---:R-:W-:Y:S01]  /*1c40*/  FMUL.FTZ R36, R120.reuse, R123 ;  /* 0x0000007b78247220 */ /* 0x044fe20000410000 */
[----:B------:R-:W-:Y:S01]  /*1c50*/  FMUL.FTZ R37, R120, R121 ;  /* 0x0000007978257220 */ /* 0x000fe20000410000 */
[----:B------:R-:W-:Y:S01]  /*1c60*/  FMUL.FTZ R121, R122, R125 ;  /* 0x0000007d7a797220 */ /* 0x000fe20000410000 */
[----:B------:R-:W-:Y:S01]  /*1c70*/  SEL R32, R32, R57, !P2 ;  /* 0x0000003920207207 */ /* 0x000fe20005000000 */
[----:B------:R-:W-:Y:S01]  /*1c80*/  FMUL.FTZ R119, R122, R127 ;  /* 0x0000007f7a777220 */ /* 0x000fe20000410000 */
[----:B------:R-:W-:Y:S01]  /*1c90*/  FMUL.FTZ R125, R124, R131 ;  /* 0x000000837c7d7220 */ /* 0x000fe20000410000 */
[----:B------:R-:W1:Y:S01]  /*1ca0*/  MUFU.EX2 R33, R33 ;  /* 0x0000002100217308 */ /* 0x000e620000000800 */
[----:B------:R-:W-:-:S05]  /*1cb0*/  LEA R32, R32, UR6, 0x3 ;  /* 0x0000000620207c11 */ /* 0x000fca000f8e18ff */
[----:B------:R2:W-:Y:S01]  /*1cc0*/  STS.64 [R32+0x14d0], R36 ;  /* 0x0014d02420007388 */ /* 0x0005e20000000a00 */
[C---:B-1----:R-:W-:Y:S01]  /*1cd0*/  FMUL.FTZ R123, R33.reuse, R128 ;  /* 0x00000080217b7220 */ /* 0x042fe20000410000 */
[----:B0-----:R-:W-:Y:S01]  /*1ce0*/  FMUL.FTZ R124, R33, R34 ;  /* 0x00000022217c7220 */ /* 0x001fe20000410000 */
        /* <DEDUP_REMOVED lines=18> */
.L_x_18519:
[----:B------:R0:W1:Y:S02]  /*1e10*/  LDS.64 R38, [R59+UR5+0x24d8] ;  /* 0x0024d8053b267984 */ /* 0x0000640008000a00 */
.L_x_18520:
[----:B------:R-:W-:Y:S05]  /*1e20*/  BSYNC.RECONVERGENT B0 ;  /* 0x0000000000007941 */ /* 0x000fea0003800200 */
.L_x_18518:
        /* <DEDUP_REMOVED lines=14> */
[-C--:B------:R-:W-:Y:S01]  /*1f10*/  FMUL.FTZ R35, R121, R146.reuse ;  /* 0x0000009279237220 */ /* 0x080fe20000410000 */
[----:B--2---:R-:W-:Y:S01]  /*1f20*/  FMUL.FTZ R32, R36, R121 ;  /* 0x0000007924207220 */ /* 0x004fe20000410000 */
[C---:B------:R-:W-:Y:S01]  /*1f30*/  FMUL.FTZ R134, R100.reuse, R27 ;  /* 0x0000001b64867220 */ /* 0x040fe20000410000 */
[C---:B------:R-:W-:Y:S01]  /*1f40*/  FFMA.FTZ R34, R119.reuse, R146, -R34 ;  /* 0x0000009277227223 */ /* 0x040fe20000010822 */
[----:B------:R-:W-:Y:S01]  /*1f50*/  FFMA.FTZ R35, R119, R148, R35 ;  /* 0x0000009477237223 */ /* 0x000fe20000010023 */
[----:B------:R-:W-:Y:S01]  /*1f60*/  FFMA.FTZ R32, R37, R119, R32 ;  /* 0x0000007725207223 */ /* 0x000fe20000010020 */
[----:B------:R-:W-:Y:S01]  /*1f70*/  FMUL.FTZ R132, R100, R26 ;  /* 0x0000001a64847220 */ /* 0x000fe20000410000 */
[C---:B------:R-:W-:Y:S01]  /*1f80*/  FFMA.FTZ R34, R5.reuse, R144, R34 ;  /* 0x0000009005227223 */ /* 0x040fe20000010022 */
[----:B------:R-:W-:Y:S01]  /*1f90*/  FFMA.FTZ R35, R5, R140, R35 ;  /* 0x0000008c05237223 */ /* 0x000fe20000010023 */
[----:B------:R-:W-:Y:S01]  /*1fa0*/  ISETP.GE.AND P1, PT, R85, 0x1, PT ;  /* 0x000000015500780c */ /* 0x000fe20003f26270 */
[----:B------:R-:W-:Y:S01]  /*1fb0*/  ULEA UR7, UR4, UR6, 0x4 ;  /* 0x0000000604077291 */ /* 0x000fe2000f8e20ff */
[CC--:B------:R-:W-:Y:S01]  /*1fc0*/  FMUL.FTZ R43, R125.reuse, R34.reuse ;  /* 0x000000227d2b7220 */ /* 0x0c0fe20000410000 */
[CC--:B------:R-:W-:Y:S01]  /*1fd0*/  FMUL.FTZ R33, R125.reuse, R35.reuse ;  /* 0x000000237d217220 */ /* 0x0c0fe20000410000 */
[----:B------:R-:W-:Y:S01]  /*1fe0*/  ISETP.NE.AND P6, PT, R84, 0x1f, PT ;  /* 0x0000001f5400780c */ /* 0x000fe20003fc5270 */
[----:B------:R-:W-:Y:S01]  /*1ff0*/  BSSY.RECONVERGENT B0, `(.L_x_18521) ;  /* 0x000009b000007945 */ /* 0x000fe20003800200 */
[C---:B------:R-:W-:Y:S01]  /*2000*/  FFMA.FTZ R43, R126.reuse, R35, R43 ;  /* 0x000000237e2b7223 */ /* 0x040fe2000001002b */
[----:B------:R-:W-:Y:S01]  /*2010*/  FFMA.FTZ R34, R126, R34, -R33 ;  /* 0x000000227e227223 */ /* 0x000fe20000010821 */
[----:B------:R-:W-:Y:S01]  /*2020*/  FMUL.FTZ R35, R125, R32 ;  /* 0x000000207d237220 */ /* 0x000fe20000410000 */
[----:B------:R-:W-:Y:S01]  /*2030*/  ISETP.GE.AND P4, PT, R58, UR8, PT ;  /* 0x000000083a007c0c */ /* 0x000fe2000bf86270 */
[C---:B------:R-:W-:Y:S01]  /*2040*/  FFMA.FTZ R43, R6.reuse, R139, R43 ;  /* 0x0000008b062b7223 */ /* 0x040fe2000001002b */
[----:B------:R-:W-:Y:S01]  /*2050*/  FFMA.FTZ R34, R6, R137, R34 ;  /* 0x0000008906227223 */ /* 0x000fe20000010022 */
[----:B------:R-:W-:-:S02]  /*2060*/  ISETP.GT.U32.AND P2, PT, R84, 0x1b, PT ;  /* 0x0000001b5400780c */ /* 0x000fc40003f44070 */
[C---:B------:R-:W-:Y:S01]  /*2070*/  FMUL.FTZ R33, R123.reuse, R43 ;  /* 0x0000002b7b217220 */ /* 0x040fe20000410000 */
[-C--:B------:R-:W-:Y:S01]  /*2080*/  FMUL.FTZ R42, R123, R34.reuse ;  /* 0x000000227b2a7220 */ /* 0x080fe20000410000 */
[----:B------:R-:W-:Y:S02]  /*2090*/  ISETP.GT.U32.AND P3, PT, R84, 0x17, PT ;  /* 0x000000175400780c */ /* 0x000fe40003f64070 */
[C---:B------:R-:W-:Y:S01]  /*20a0*/  FFMA.FTZ R45, R124.reuse, R34, -R33 ;  /* 0x000000227c2d7223 */ /* 0x040fe20000010821 */
[----:B------:R-:W-:Y:S01]  /*20b0*/  FMUL.FTZ R33, R37, R121 ;  /* 0x0000007925217220 */ /* 0x000fe20000410000 */
[----:B------:R-:W-:Y:S01]  /*20c0*/  FFMA.FTZ R42, R124, R43, R42 ;  /* 0x0000002b7c2a7223 */ /* 0x000fe2000001002a */
[----:B------:R-:W-:Y:S01]  /*20d0*/  ISETP.NE.OR P4, PT, R70, RZ, P4 ;  /* 0x000000ff4600720c */ /* 0x000fe20002785670 */
[C---:B------:R-:W-:Y:S01]  /*20e0*/  FFMA.FTZ R43, R7.reuse, R132, R45 ;  /* 0x00000084072b7223 */ /* 0x040fe2000001002d */
[----:B------:R-:W-:Y:S01]  /*20f0*/  FFMA.FTZ R33, R36, R119, -R33 ;  /* 0x0000007724217223 */ /* 0x000fe20000010821 */
[----:B------:R-:W-:Y:S01]  /*2100*/  FFMA.FTZ R42, R7, R134, R42 ;  /* 0x00000086072a7223 */ /* 0x000fe2000001002a */
[----:B------:R-:W-:-:S02]  /*2110*/  ISETP.GT.U32.AND P5, PT, R84, 0xf, PT ;  /* 0x0000000f5400780c */ /* 0x000fc40003fa4070 */
[CC--:B------:R-:W-:Y:S01]  /*2120*/  FFMA.FTZ R35, R126.reuse, R33.reuse, -R35 ;  /* 0x000000217e237223 */ /* 0x0c0fe20000010823 */
[----:B------:R-:W-:Y:S01]  /*2130*/  FMUL.FTZ R33, R125, R33 ;  /* 0x000000217d217220 */ /* 0x000fe20000410000 */
[----:B------:R-:W2:Y:S02]  /*2140*/  SHFL.UP PT, R46, R42, 0x1, RZ ;  /* 0x042000002a2e7989 */ /* 0x000ea400000e00ff */
[C---:B------:R-:W-:Y:S01]  /*2150*/  FMUL.FTZ R45, R123.reuse, R35 ;  /* 0x000000237b2d7220 */ /* 0x040fe20000410000 */
[----:B------:R-:W-:Y:S01]  /*2160*/  FFMA.FTZ R33, R126, R32, R33 ;  /* 0x000000207e217223 */ /* 0x000fe20000010021 */
[----:B------:R-:W5:Y:S03]  /*2170*/  SHFL.UP PT, R34, R43, 0x1, RZ ;  /* 0x042000002b227989 */ /* 0x000f6600000e00ff */
        /* <DEDUP_REMOVED lines=55> */
[----:B------:R-:W-:Y:S01]  /*24f0*/  FFMA.FTZ R47, R44, R34, R47 ;  /* 0x000000222c2f7223 */ /* 0x000fe2000001002f */
[----:B------:R-:W-:Y:S01]  /*2500*/  FMUL.FTZ R34, R123, R133 ;  /* 0x000000857b227220 */ /* 0x000fe20000410000 */
[-C--:B-----5:R-:W-:Y:S01]  /*2510*/  @P1 FFMA.FTZ R45, R45, R32.reuse, -R35 ;  /* 0x000000202d2d1223 */ /* 0x0a0fe20000010823 */
[C---:B------:R-:W-:Y:S01]  /*2520*/  FMUL.FTZ R35, R123.reuse, R135 ;  /* 0x000000877b237220 */ /* 0x040fe20000410000 */
        /* <DEDUP_REMOVED lines=20> */
[----:B------:R-:W-:Y:S01]  /*2670*/  FFMA.FTZ R142, R126, R47, -R142 ;  /* 0x0000002f7e8e7223 */ /* 0x000fe2000001088e */
[----:B------:R-:W3:Y:S01]  /*2680*/  SHFL.UP PT, R32, R45, 0x10, RZ ;  /* 0x060000002d207989 */ /* 0x000ee200000e00ff */
[----:B------:R-:W-:Y:S01]  /*2690*/  FADD.FTZ R152, R128, R145 ;  /* 0x0000009180987221 */ /* 0x000fe20000010000 */
[----:B------:R-:W-:Y:S01]  /*26a0*/  FFMA.FTZ R46, R126, R46, R141 ;  /* 0x0000002e7e2e7223 */ /* 0x000fe2000001008d */
[----:B------:R-:W-:Y:S01]  /*26b0*/  FADD.FTZ R150, R127, R136 ;  /* 0x000000887f967221 */ /* 0x000fe20000010000 */
[----:B------:R-:W-:Y:S01]  /*26c0*/  ISETP.GE.AND P1, PT, R85, 0x10, PT ;  /* 0x000000105500780c */ /* 0x000fe20003f26270 */
[C---:B------:R-:W-:Y:S01]  /*26d0*/  FMUL.FTZ R136, R121.reuse, R142 ;  /* 0x0000008e79887220 */ /* 0x040fe20000410000 */
[C---:B------:R-:W-:Y:S01]  /*26e0*/  FMUL.FTZ R141, R121.reuse, R152 ;  /* 0x00000098798d7220 */ /* 0x040fe20000410000 */
[C---:B------:R-:W-:Y:S01]  /*26f0*/  FMUL.FTZ R47, R121.reuse, R46 ;  /* 0x0000002e792f7220 */ /* 0x040fe20000410000 */
[----:B------:R-:W-:Y:S01]  /*2700*/  FMUL.FTZ R143, R121, R150 ;  /* 0x00000096798f7220 */ /* 0x000fe20000410000 */
[C---:B------:R-:W-:Y:S01]  /*2710*/  FFMA.FTZ R136, R119.reuse, R46, R136 ;  /* 0x0000002e77887223 */ /* 0x040fe20000010088 */
[C---:B------:R-:W-:Y:S01]  /*2720*/  FFMA.FTZ R145, R119.reuse, R150, R141 ;  /* 0x0000009677917223 */ /* 0x040fe2000001008d */
[----:B------:R-:W-:Y:S01]  /*2730*/  FFMA.FTZ R138, R119, R142, -R47 ;  /* 0x0000008e778a7223 */ /* 0x000fe2000001082f */
[-C--:B0-----:R-:W-:Y:S01]  /*2740*/  FMUL.FTZ R46, R44, R35.reuse ;  /* 0x000000232c2e7220 */ /* 0x081fe20000410000 */
[----:B------:R-:W-:Y:S01]  /*2750*/  FMUL.FTZ R141, R45, R35 ;  /* 0x000000232d8d7220 */ /* 0x000fe20000410000 */
[----:B------:R-:W-:Y:S01]  /*2760*/  FFMA.FTZ R149, R119, R152, -R143 ;  /* 0x0000009877957223 */ /* 0x000fe2000001088f */
[----:B------:R-:W-:Y:S01]  /*2770*/  FADD.FTZ R142, R120, R145 ;  /* 0x00000091788e7221 */ /* 0x000fe20000010000 */
[CC--:B-1----:R-:W-:Y:S01]  /*2780*/  FMUL.FTZ R47, R45.reuse, R34.reuse ;  /* 0x000000222d2f7220 */ /* 0x0c2fe20000410000 */
[C---:B------:R-:W-:Y:S01]  /*2790*/  FMUL.FTZ R35, R44.reuse, R34 ;  /* 0x000000222c237220 */ /* 0x040fe20000410000 */
[----:B------:R0:W1:Y:S01]  /*27a0*/  SHFL.DOWN PT, R150, R136, 0x1, 0x1f ;  /* 0x08201f0088967f89 */ /* 0x00006200000e0000 */
[-C--:B--2---:R-:W-:Y:S01]  /*27b0*/  FFMA.FTZ R46, R45, R33.reuse, -R46 ;  /* 0x000000212d2e7223 */ /* 0x084fe2000001082e */
[C---:B------:R-:W-:Y:S01]  /*27c0*/  FFMA.FTZ R141, R44.reuse, R33, R141 ;  /* 0x000000212c8d7223 */ /* 0x040fe2000001008d */
[----:B------:R-:W-:Y:S01]  /*27d0*/  MOV R33, RZ ;  /* 0x000000ff00217202 */ /* 0x000fe20000000f00 */
[-C--:B---3--:R-:W-:Y:S01]  /*27e0*/  @P1 FFMA.FTZ R44, R44, R32.reuse, R47 ;  /* 0x000000202c2c1223 */ /* 0x088fe2000001002f */
[----:B------:R-:W-:Y:S01]  /*27f0*/  @P1 FADD.FTZ R43, R43, R46 ;  /* 0x0000002e2b2b1221 */ /* 0x000fe20000010000 */
[----:B------:R-:W-:Y:S01]  /*2800*/  @P1 FADD.FTZ R42, R42, R141 ;  /* 0x0000008d2a2a1221 */ /* 0x000fe20000010000 */
[----:B------:R-:W-:Y:S01]  /*2810*/  @P1 FFMA.FTZ R45, R45, R32, -R35 ;  /* 0x000000202d2d1223 */ /* 0x000fe20000010823 */
[----:B------:R-:W-:Y:S01]  /*2820*/  FADD.FTZ R141, R122, R149 ;  /* 0x000000957a8d7221 */ /* 0x000fe20000010000 */
[----:B------:R0:W2:Y:S01]  /*2830*/  SHFL.DOWN PT, R46, R142, 0x1, 0x1f ;  /* 0x08201f008e2e7f89 */ /* 0x0000a200000e0000 */
[----:B------:R-:W-:Y:S01]  /*2840*/  HFMA2 R32, -RZ, RZ, 1.875, 0 ;  /* 0x3f800000ff207431 */ /* 0x000fe200000001ff */
[----:B------:R-:W-:-:S02]  /*2850*/  ISETP.GT.U32.AND P1, PT, R84, 0x1d, PT ;  /* 0x0000001d5400780c */ /* 0x000fc40003f24070 */
[----:B------:R-:W-:Y:S01]  /*2860*/  CS2R R34, SRZ ;  /* 0x0000000000227805 */ /* 0x000fe2000001ff00 */
[----:B------:R0:W3:Y:S04]  /*2870*/  SHFL.DOWN PT, R149, R138, 0x1, 0x1f ;  /* 0x08201f008a957f89 */ /* 0x0000e800000e0000 */
        /* <DEDUP_REMOVED lines=18> */
.L_x_18522:
[----:B------:R-:W-:Y:S05]  /*29a0*/  BSYNC.RECONVERGENT B0 ;  /* 0x0000000000007941 */ /* 0x000fea0003800200 */
.L_x_18521:
        /* <DEDUP_REMOVED lines=17> */
.L_x_18524:
[----:B------:R-:W-:Y:S05]  /*2ac0*/  BSYNC.RECONVERGENT B0 ;  /* 0x0000000000007941 */ /* 0x000fea0003800200 */
.L_x_18523:
        /* <DEDUP_REMOVED lines=16> */
.L_x_18526:
[----:B------:R-:W-:Y:S05]  /*2bd0*/  BSYNC.RECONVERGENT B0 ;  /* 0x0000000000007941 */ /* 0x000fea0003800200 */
.L_x_18525:
[----:B--2---:R2:W0:Y:S01]  /*2be0*/  SHFL.DOWN PT, R150, R136, 0x8, 0x1f ;  /* 0x09001f0088967f89 */ /* 0x00442200000e0000 */
[----:B------:R-:W-:Y:S01]  /*2bf0*/  BSSY.RECONVERGENT B0, `(.L_x_18527) ;  /* 0x0000010000007945 */ /* 0x000fe20003800200 */
[----:B------:R-:W-:Y:S02]  /*2c00*/  FMUL.FTZ R41, R44, R147 ;  /* 0x000000932c297220 */ /* 0x000fe40000410000 */
[----:B------:R2:W0:Y:S04]  /*2c10*/  SHFL.DOWN PT, R47, R138, 0x8, 0x1f ;  /* 0x09001f008a2f7f89 */ /* 0x00042800000e0000 */
[----:B-1----:R2:W1:Y:S04]  /*2c20*/  SHFL.DOWN PT, R46, R142, 0x8, 0x1f ;  /* 0x09001f008e2e7f89 */ /* 0x00246800000e0000 */
[----:B------:R2:W0:Y:S01]  /*2c30*/  SHFL.DOWN PT, R149, R141, 0x8, 0x1f ;  /* 0x09001f008d957f89 */ /* 0x00042200000e0000 */
        /* <DEDUP_REMOVED lines=11> */
.L_x_18528:
[----:B------:R-:W-:Y:S05]  /*2cf0*/  BSYNC.RECONVERGENT B0 ;  /* 0x0000000000007941 */ /* 0x000fea0003800200 */
.L_x_18527:
[----:B0-----:R0:W0:Y:S01]  /*2d00*/  SHFL.DOWN PT, R150, R136, 0x10, 0x1f ;  /* 0x0a001f0088967f89 */ /* 0x00102200000e0000 */
[----:B------:R-:W-:Y:S01]  /*2d10*/  BSSY.RECONVERGENT B0, `(.L_x_18529) ;  /* 0x0000010000007945 */ /* 0x000fe20003800200 */
[----:B----4-:R-:W-:Y:S02]  /*2d20*/  FMUL.FTZ R45, R40, R147 ;  /* 0x00000093282d7220 */ /* 0x010fe40000410000 */
[----:B------:R4:W0:Y:S04]  /*2d30*/  SHFL.DOWN PT, R145, R138, 0x10, 0x1f ;  /* 0x0a001f008a917f89 */ /* 0x00082800000e0000 */
[----:B-1----:R4:W1:Y:S04]  /*2d40*/  SHFL.DOWN PT, R46, R142, 0x10, 0x1f ;  /* 0x0a001f008e2e7f89 */ /* 0x00286800000e0000 */
[----:B------:R4:W0:Y:S01]  /*2d50*/  SHFL.DOWN PT, R151, R141, 0x10, 0x1f ;  /* 0x0a001f008d977f89 */ /* 0x00082200000e0000 */
[----:B------:R-:W-:Y:S05]  /*2d60*/  @P5 BRA `(.L_x_18530) ;  /* 0x0000000000285947 */ /* 0x000fea0003800000 */
[-C--:B0-----:R-:W-:Y:S01]  /*2d70*/  FMUL.FTZ R149, R138, R151.reuse ;  /* 0x000000978a957220 */ /* 0x081fe20000410000 */
[----:B------:R-:W-:Y:S01]  /*2d80*/  FMUL.FTZ R151, R136, R151 ;  /* 0x0000009788977220 */ /* 0x000fe20000410000 */
[-C--:B------:R-:W-:Y:S01]  /*2d90*/  FMUL.FTZ R47, R138, R145.reuse ;  /* 0x000000918a2f7220 */ /* 0x080fe20000410000 */
[C---:B------:R-:W-:Y:S01]  /*2da0*/  FMUL.FTZ R145, R136.reuse, R145 ;  /* 0x0000009188917220 */ /* 0x040fe20000410000 */
[-C--:B-1----:R-:W-:Y:S01]  /*2db0*/  FFMA.FTZ R149, R136, R46.reuse, -R149 ;  /* 0x0000002e88957223 */ /* 0x082fe20000010895 */
[----:B------:R-:W-:Y:S01]  /*2dc0*/  FFMA.FTZ R46, R138, R46, R151 ;  /* 0x0000002e8a2e7223 */ /* 0x000fe20000010097 */
[-C--:B--23--:R-:W-:Y:S01]  /*2dd0*/  FFMA.FTZ R136, R136, R150.reuse, -R47 ;  /* 0x0000009688887223 */ /* 0x08cfe2000001082f */
[----:B----4-:R-:W-:Y:S01]  /*2de0*/  FFMA.FTZ R138, R138, R150, R145 ;  /* 0x000000968a8a7223 */ /* 0x010fe20000010091 */
[----:B------:R-:W-:Y:S01]  /*2df0*/  FADD.FTZ R142, R142, R149 ;  /* 0x000000958e8e7221 */ /* 0x000fe20000010000 */
[----:B------:R-:W-:-:S07]  /*2e00*/  FADD.FTZ R141, R141, R46 ;  /* 0x0000002e8d8d7221 */ /* 0x000fce0000010000 */
.L_x_18530:
[----:B------:R-:W-:Y:S05]  /*2e10*/  BSYNC.RECONVERGENT B0 ;  /* 0x0000000000007941 */ /* 0x000fea0003800200 */
.L_x_18529:
[----:B0-----:R-:W-:Y:S01]  /*2e20*/  SHFL.DOWN PT, R150, R136, 0x1, 0x1f ;  /* 0x08201f0088967f89 */ /* 0x001fe200000e0000 */
[----:B------:R-:W-:Y:S01]  /*2e30*/  ISETP.NE.AND P2, PT, R70, RZ, PT ;  /* 0x000000ff4600720c */ /* 0x000fe20003f45270 */
[-C--:B------:R-:W-:Y:S01]  /*2e40*/  FFMA.FTZ R40, R40, R143.reuse, -R41 ;  /* 0x0000008f28287223 */ /* 0x080fe20000010829 */
[----:B------:R-:W-:Y:S01]  /*2e50*/  ISETP.NE.AND P1, PT, R70, 0x1f, PT ;  /* 0x0000001f4600780c */ /* 0x000fe20003f25270 */
[----:B------:R-:W0:Y:S01]  /*2e60*/  SHFL.IDX PT, R145, R35, RZ, 0x1f ;  /* 0x00001fff23917589 */ /* 0x000e2200000e0000 */
[----:B------:R-:W-:Y:S01]  /*2e70*/  FFMA.FTZ R41, R44, R143, R45 ;  /* 0x0000008f2c297223 */ /* 0x000fe2000001002d */
[--C-:B------:R-:W-:Y:S01]  /*2e80*/  IMAD.WIDE.U32 R44, R90, UR4, R94.reuse ;  /* 0x000000045a2c7c25 */ /* 0x100fe2000f8e005e */
[----:B------:R-:W-:Y:S01]  /*2e90*/  ISETP.NE.AND P4, PT, R70, RZ, PT ;  /* 0x000000ff4600720c */ /* 0x000fe20003f85270 */
[----:B------:R-:W5:Y:S01]  /*2ea0*/  SHFL.DOWN PT, R152, R138, 0x1, 0x1f ;  /* 0x08201f008a987f89 */ /* 0x000f6200000e0000 */
[----:B------:R-:W-:Y:S01]  /*2eb0*/  BSSY.RECONVERGENT B0, `(.L_x_18531) ;  /* 0x00000ac000007945 */ /* 0x000fe20003800200 */
[----:B-1----:R-:W-:-:S02]  /*2ec0*/  IMAD.WIDE.U32 R46, R92, UR4, R94 ;  /* 0x000000045c2e7c25 */ /* 0x002fc4000f8e005e */
[----:B------:R-:W1:Y:S02]  /*2ed0*/  SHFL.IDX PT, R149, R34, RZ, 0x1f ;  /* 0x00001fff22957589 */ /* 0x000e6400000e0000 */
[----:B------:R-:W-:Y:S01]  /*2ee0*/  @P2 FADD.FTZ R143, R43, R40 ;  /* 0x000000282b8f2221 */ /* 0x000fe20000010000 */
[----:B------:R-:W-:Y:S01]  /*2ef0*/  @P2 FADD.FTZ R147, R42, R41 ;  /* 0x000000292a932221 */ /* 0x000fe20000010000 */
[----:B------:R-:W1:Y:S01]  /*2f00*/  SHFL.DOWN PT, R151, R141, 0x1, 0x1f ;  /* 0x08201f008d977f89 */ /* 0x000e6200000e0000 */
[----:B------:R-:W-:Y:S02]  /*2f10*/  IMAD R41, R91, UR4, R45 ;  /* 0x000000045b297c24 */ /* 0x000fe4000f8e022d */
[----:B------:R-:W-:Y:S01]  /*2f20*/  FMUL.FTZ R45, R37, R143 ;  /* 0x0000008f252d7220 */ /* 0x000fe20000410000 */
[----:B------:R-:W-:Y:S01]  /*2f30*/  IMAD R43, R93, UR4, R47 ;  /* 0x000000045d2b7c24 */ /* 0x000fe2000f8e022f */
[----:B------:R-:W1:Y:S01]  /*2f40*/  SHFL.DOWN PT, R153, R142, 0x1, 0x1f ;  /* 0x08201f008e997f89 */ /* 0x000e6200000e0000 */
[-C--:B------:R-:W-:Y:S01]  /*2f50*/  FMUL.FTZ R154, R37, R147.reuse ;  /* 0x00000093259a7220 */ /* 0x080fe20000410000 */
[----:B------:R-:W-:Y:S01]  /*2f60*/  FFMA.FTZ R45, R36, R147, R45 ;  /* 0x00000093242d7223 */ /* 0x000fe2000001002d */
[----:B------:R-:W-:Y:S01]  /*2f70*/  LEA R40, P2, R44, R78, 0x2 ;  /* 0x0000004e2c287211 */ /* 0x000fe200078410ff */
[----:B--234-:R-:W2:Y:S01]  /*2f80*/  SHFL.IDX PT, R138, R138, RZ, 0x1f ;  /* 0x00001fff8a8a7589 */ /* 0x01cea200000e0000 */
[----:B------:R-:W-:Y:S01]  /*2f90*/  FFMA.FTZ R143, R36, R143, -R154 ;  /* 0x0000008f248f7223 */ /* 0x000fe2000001089a */
[----:B------:R-:W-:Y:S01]  /*2fa0*/  FADD.FTZ R36, R148, R45 ;  /* 0x0000002d94247221 */ /* 0x000fe20000010000 */
[----:B------:R-:W-:Y:S01]  /*2fb0*/  LEA R42, P3, R46, R74, 0x2 ;  /* 0x0000004a2e2a7211 */ /* 0x000fe200078610ff */
[-C--:B0-----:R-:W-:Y:S01]  /*2fc0*/  @P1 FMUL.FTZ R47, R150, R145.reuse ;  /* 0x00000091962f1220 */ /* 0x081fe20000410000 */
[----:B------:R-:W-:Y:S01]  /*2fd0*/  LEA.HI.X R41, R44, R76, R41, 0x2, P2 ;  /* 0x0000004c2c297211 */ /* 0x000fe200010f1429 */
[----:B------:R-:W-:Y:S01]  /*2fe0*/  FADD.FTZ R146, R146, R143 ;  /* 0x0000008f92927221 */ /* 0x000fe20000010000 */
[----:B------:R-:W-:Y:S01]  /*2ff0*/  FMUL.FTZ R44, R121, R36 ;  /* 0x00000024792c7220 */ /* 0x000fe20000410000 */
[----:B-----5:R-:W-:Y:S01]  /*3000*/  @P1 FMUL.FTZ R37, R152, R145 ;  /* 0x0000009198251220 */ /* 0x020fe20000410000 */
[----:B------:R-:W-:Y:S01]  /*3010*/  LEA.HI.X R43, R46, R72, R43, 0x2, P3 ;  /* 0x000000482e2b7211 */ /* 0x000fe200018f142b */
[----:B------:R-:W0:Y:S01]  /*3020*/  SHFL.IDX PT, R136, R136, RZ, 0x1f ;  /* 0x00001fff88887589 */ /* 0x000e2200000e0000 */
[-C--:B------:R-:W-:Y:S01]  /*3030*/  FFMA.FTZ R44, R119, R146.reuse, -R44 ;  /* 0x00000092772c7223 */ /* 0x080fe2000001082c */
[-C--:B-1----:R-:W-:Y:S01]  /*3040*/  @P1 FFMA.FTZ R152, R152, R149.reuse, R47 ;  /* 0x0000009598981223 */ /* 0x082fe2000001002f */
[----:B------:R-:W-:Y:S01]  /*3050*/  @P1 FFMA.FTZ R150, R150, R149, -R37 ;  /* 0x0000009596961223 */ /* 0x000fe20000010825 */
[----:B------:R-:W-:Y:S01]  /*3060*/  FMUL.FTZ R37, R121, R146 ;  /* 0x0000009279257220 */ /* 0x000fe20000410000 */
[----:B------:R-:W1:Y:S01]  /*3070*/  SHFL.IDX PT, R142, R142, RZ, 0x1f ;  /* 0x00001fff8e8e7589 */ /* 0x000e6200000e0000 */
[----:B------:R-:W-:-:S02]  /*3080*/  @P1 FADD.FTZ R145, R151, R152 ;  /* 0x0000009897911221 */ /* 0x000fc40000010000 */
[----:B------:R-:W-:Y:S01]  /*3090*/  FFMA.FTZ R45, R119, R36, R37 ;  /* 0x00000024772d7223 */ /* 0x000fe20000010025 */
[----:B------:R-:W-:Y:S01]  /*30a0*/  FFMA.FTZ R37, R5, R144, R44 ;  /* 0x0000009005257223 */ /* 0x000fe2000001002c */
[----:B------:R-:W-:Y:S01]  /*30b0*/  @P1 FADD.FTZ R149, R153, R150 ;  /* 0x0000009699951221 */ /* 0x000fe20000010000 */
[----:B------:R-:W-:Y:S01]  /*30c0*/  FMUL.FTZ R46, R145, R39 ;  /* 0x00000027912e7220 */ /* 0x000fe20000410000 */
[----:B------:R-:W-:Y:S01]  /*30d0*/  FFMA.FTZ R140, R5, R140, R45 ;  /* 0x0000008c058c7223 */ /* 0x000fe2000001002d */
[----:B------:R-:W-:Y:S01]  /*30e0*/  FMUL.FTZ R45, R125, R37 ;  /* 0x000000257d2d7220 */ /* 0x000fe20000410000 */
[C---:B------:R-:W-:Y:S01]  /*30f0*/  FMUL.FTZ R148, R149.reuse, R39 ;  /* 0x0000002795947220 */ /* 0x040fe20000410000 */
[----:B------:R-:W-:Y:S01]  /*3100*/  FFMA.FTZ R46, R149, R38, R46 ;  /* 0x00000026952e7223 */ /* 0x000fe2000001002e */
[-C--:B------:R-:W-:Y:S01]  /*3110*/  FMUL.FTZ R39, R125, R140.reuse ;  /* 0x0000008c7d277220 */ /* 0x080fe20000410000 */
[C---:B------:R-:W-:Y:S01]  /*3120*/  FFMA.FTZ R44, R126.reuse, R140, R45 ;  /* 0x0000008c7e2c7223 */ /* 0x040fe2000001002d */
[----:B------:R-:W-:Y:S01]  /*3130*/  FFMA.FTZ R148, R145, R38, -R148 ;  /* 0x0000002691947223 */ /* 0x000fe20000010894 */
[----:B------:R-:W-:Y:S01]  /*3140*/  FADD.FTZ R133, R133, R46 ;  /* 0x0000002e85857221 */ /* 0x000fe20000010000 */
[----:B------:R-:W-:Y:S01]  /*3150*/  FFMA.FTZ R39, R126, R37, -R39 ;  /* 0x000000257e277223 */ /* 0x000fe20000010827 */
[C---:B------:R-:W-:Y:S01]  /*3160*/  FFMA.FTZ R44, R6.reuse, R139, R44 ;  /* 0x0000008b062c7223 */ /* 0x040fe2000001002c */
[----:B------:R-:W-:Y:S01]  /*3170*/  FADD.FTZ R135, R135, R148 ;  /* 0x0000009487877221 */ /* 0x000fe20000010000 */
[C---:B------:R-:W-:Y:S01]  /*3180*/  FMUL.FTZ R47, R123.reuse, R133 ;  /* 0x000000857b2f7220 */ /* 0x040fe20000410000 */
[----:B------:R-:W-:Y:S01]  /*3190*/  FFMA.FTZ R38, R6, R137, R39 ;  /* 0x0000008906267223 */ /* 0x000fe20000010027 */
[C---:B------:R-:W-:Y:S01]  /*31a0*/  FMUL.FTZ R39, R123.reuse, R44 ;  /* 0x0000002c7b277220 */ /* 0x040fe20000410000 */
[CC--:B------:R-:W-:Y:S01]  /*31b0*/  FMUL.FTZ R46, R123.reuse, R135.reuse ;  /* 0x000000877b2e7220 */ /* 0x0c0fe20000410000 */
[C---:B------:R-:W-:Y:S01]  /*31c0*/  FFMA.FTZ R144, R124.reuse, R135, -R47 ;  /* 0x000000877c907223 */ /* 0x040fe2000001082f */
[----:B------:R-:W3:Y:S01]  /*31d0*/  SHFL.IDX PT, R141, R141, RZ, 0x1f ;  /* 0x00001fff8d8d7589 */ /* 0x000ee200000e0000 */
[-C--:B------:R-:W-:Y:S01]  /*31e0*/  FMUL.FTZ R123, R123, R38.reuse ;  /* 0x000000267b7b7220 */ /* 0x080fe20000410000 */
[C---:B------:R-:W-:Y:S01]  /*31f0*/  FFMA.FTZ R45, R124.reuse, R133, R46 ;  /* 0x000000857c2d7223 */ /* 0x040fe2000001002e */
[----:B------:R-:W-:Y:S01]  /*3200*/  FADD.FTZ R46, R131, R144 ;  /* 0x00000090832e7221 */ /* 0x000fe20000010000 */
[----:B------:R-:W-:Y:S01]  /*3210*/  FFMA.FTZ R144, R124, R38, -R39 ;  /* 0x000000267c907223 */ /* 0x000fe20000010827 */
[----:B--2---:R-:W-:Y:S01]  /*3220*/  FMUL.FTZ R39, R138, R35 ;  /* 0x000000238a277220 */ /* 0x004fe20000410000 */
[----:B------:R-:W-:Y:S01]  /*3230*/  FADD.FTZ R130, R130, R45 ;  /* 0x0000002d82827221 */ /* 0x000fe20000010000 */
[----:B------:R-:W-:Y:S01]  /*3240*/  FMUL.FTZ R45, R125, R46 ;  /* 0x0000002e7d2d7220 */ /* 0x000fe20000410000 */
[----:B------:R-:W-:Y:S01]  /*3250*/  FFMA.FTZ R123, R124, R44, R123 ;  /* 0x0000002c7c7b7223 */ /* 0x000fe2000001007b */
[----:B------:R-:W-:Y:S01]  /*3260*/  FFMA.FTZ R47, -R111, R21, R36 ;  /* 0x000000156f2f7223 */ /* 0x000fe20000010124 */
[-C--:B------:R-:W-:Y:S01]  /*3270*/  FMUL.FTZ R125, R125, R130.reuse ;  /* 0x000000827d7d7220 */ /* 0x080fe20000410000 */
[----:B------:R-:W-:Y:S01]  /*3280*/  FFMA.FTZ R148, R126, R130, R45 ;  /* 0x000000827e947223 */ /* 0x000fe2000001002d */
[-C--:B0-----:R-:W-:Y:S01]  /*3290*/  FFMA.FTZ R45, R136, R34.reuse, -R39 ;  /* 0x00000022882d7223 */ /* 0x081fe20000010827 */
[C---:B------:R-:W-:Y:S01]  /*32a0*/  FMUL.FTZ R34, R138.reuse, R34 ;  /* 0x000000228a227220 */ /* 0x040fe20000410000 */
[CC--:B------:R-:W-:Y:S01]  /*32b0*/  FMUL.FTZ R39, R138.reuse, R33.reuse ;  /* 0x000000218a277220 */ /* 0x0c0fe20000410000 */
[----:B------:R-:W-:Y:S01]  /*32c0*/  FMUL.FTZ R138, R138, R32 ;  /* 0x000000208a8a7220 */ /* 0x000fe20000410000 */
[----:B------:R-:W-:Y:S01]  /*32d0*/  FFMA.FTZ R125, R126, R46, -R125 ;  /* 0x0000002e7e7d7223 */ /* 0x000fe2000001087d */
[----:B------:R-:W-:Y:S01]  /*32e0*/  FADD.FTZ R127, R127, R148 ;  /* 0x000000947f7f7221 */ /* 0x000fe20000010000 */
[C---:B------:R-:W-:Y:S01]  /*32f0*/  FFMA.FTZ R32, R136.reuse, R32, -R39 ;  /* 0x0000002088207223 */ /* 0x040fe20000010827 */
[C---:B------:R-:W-:Y:S01]  /*3300*/  FFMA.FTZ R33, R136.reuse, R33, R138 ;  /* 0x0000002188217223 */ /* 0x040fe2000001008a */
[----:B------:R-:W-:Y:S01]  /*3310*/  FFMA.FTZ R136, R136, R35, R34 ;  /* 0x0000002388887223 */ /* 0x000fe20000010022 */
[----:B-1----:R-:W-:Y:S01]  /*3320*/  FADD.FTZ R34, R142, R45 ;  /* 0x0000002d8e227221 */ /* 0x002fe20000010000 */
[----:B------:R-:W-:Y:S01]  /*3330*/  FADD.FTZ R128, R128, R125 ;  /* 0x0000007d80807221 */ /* 0x000fe20000010000 */
[-C--:B------:R-:W-:Y:S01]  /*3340*/  FMUL.FTZ R45, R121, R127.reuse ;  /* 0x0000007f792d7220 */ /* 0x080fe20000410000 */
[----:B------:R-:W-:Y:S01]  /*3350*/  P2R R39, PR, RZ, 0x10 ;  /* 0x00000010ff277803 */ /* 0x000fe20000000000 */
[----:B---3--:R-:W-:Y:S01]  /*3360*/  FADD.FTZ R35, R141, R136 ;  /* 0x000000888d237221 */ /* 0x008fe20000010000 */
[-C--:B------:R-:W-:Y:S01]  /*3370*/  FMUL.FTZ R124, R121, R128.reuse ;  /* 0x00000080797c7220 */ /* 0x080fe20000410000 */
[----:B------:R-:W-:Y:S01]  /*3380*/  FFMA.FTZ R45, R119, R128, -R45 ;  /* 0x00000080772d7223 */ /* 0x000fe2000001082d */
[----:B------:R-:W-:Y:S01]  /*3390*/  FFMA.FTZ R121, R7, R132, R144 ;  /* 0x0000008407797223 */ /* 0x000fe20000010090 */
[----:B------:R-:W-:Y:S01]  /*33a0*/  FMUL.FTZ R132, R98, R128 ;  /* 0x0000008062847220 */ /* 0x000fe20000410000 */
[----:B------:R-:W-:Y:S01]  /*33b0*/  FFMA.FTZ R39, R119, R127, R124 ;  /* 0x0000007f77277223 */ /* 0x000fe2000001007c */
[----:B------:R-:W-:Y:S01]  /*33c0*/  FADD.FTZ R122, R122, R45 ;  /* 0x0000002d7a7a7221 */ /* 0x000fe20000010000 */
[----:B------:R0:W-:Y:S01]  /*33d0*/  @!P4 STS.128 [UR7+0x25d0], R32 ;  /* 0x0025d020ff00c988 */ /* 0x0001e20008000c07 */
[----:B------:R-:W-:Y:S01]  /*33e0*/  FFMA.FTZ R119, -R110, R23, R140 ;  /* 0x000000176e777223 */ /* 0x000fe2000001018c */
[----:B------:R-:W-:Y:S01]  /*33f0*/  FADD.FTZ R120, R120, R39 ;  /* 0x0000002778787221 */ /* 0x000fe20000010000 */
[----:B------:R-:W-:Y:S01]  /*3400*/  FMUL.FTZ R124, R99, R122 ;  /* 0x0000007a637c7220 */ /* 0x000fe20000410000 */
[----:B------:R-:W-:Y:S01]  /*3410*/  FFMA.FTZ R39, R111, -R20, R146 ;  /* 0x800000146f277223 */ /* 0x000fe20000010092 */
[----:B------:R-:W-:Y:S01]  /*3420*/  FFMA.FTZ R123, R7, R134, R123 ;  /* 0x00000086077b7223 */ /* 0x000fe2000001007b */
[----:B------:R-:W-:Y:S01]  /*3430*/  FFMA.FTZ R45, R110, -R22, R37 ;  /* 0x800000166e2d7223 */ /* 0x000fe20000010025 */
[----:B------:R-:W-:Y:S01]  /*3440*/  FMUL.FTZ R126, R98, R127 ;  /* 0x0000007f627e7220 */ /* 0x000fe20000410000 */
[----:B------:R-:W-:Y:S01]  /*3450*/  FMUL.FTZ R134, R119, R132 ;  /* 0x0000008477867220 */ /* 0x000fe20000410000 */
[C---:B------:R-:W-:Y:S01]  /*3460*/  FMUL.FTZ R143, R101.reuse, R46 ;  /* 0x0000002e658f7220 */ /* 0x040fe20000410000 */
[----:B------:R-:W-:Y:S01]  /*3470*/  FMUL.FTZ R141, R101, R130 ;  /* 0x00000082658d7220 */ /* 0x000fe20000410000 */
[-C--:B------:R-:W-:Y:S01]  /*3480*/  FMUL.FTZ R136, R119, R126.reuse ;  /* 0x0000007e77887220 */ /* 0x080fe20000410000 */
[----:B------:R-:W-:Y:S01]  /*3490*/  FFMA.FTZ R131, R45, R126, R134 ;  /* 0x0000007e2d837223 */ /* 0x000fe20000010086 */
[----:B------:R-:W-:Y:S01]  /*34a0*/  FMUL.FTZ R139, R5, R132 ;  /* 0x00000084058b7220 */ /* 0x000fe20000410000 */
[----:B0-----:R-:W-:Y:S01]  /*34b0*/  FMUL.FTZ R32, R99, R120 ;  /* 0x0000007863207220 */ /* 0x001fe20000410000 */
[----:B------:R-:W-:Y:S01]  /*34c0*/  FMUL.FTZ R34, R47, R124 ;  /* 0x0000007c2f227220 */ /* 0x000fe20000410000 */
[----:B------:R-:W-:Y:S01]  /*34d0*/  FFMA.FTZ R35, -R109, R25, R44 ;  /* 0x000000196d237223 */ /* 0x000fe2000001012c */
[----:B------:R-:W-:Y:S01]  /*34e0*/  FMUL.FTZ R147, R6, R141 ;  /* 0x0000008d06937220 */ /* 0x000fe20000410000 */
[-C--:B------:R-:W-:Y:S01]  /*34f0*/  FMUL.FTZ R33, R47, R32.reuse ;  /* 0x000000202f217220 */ /* 0x080fe20000410000 */
[-C--:B------:R-:W-:Y:S01]  /*3500*/  FFMA.FTZ R34, R39, R32.reuse, R34 ;  /* 0x0000002027227223 */ /* 0x080fe20000010022 */
[----:B------:R-:W-:Y:S01]  /*3510*/  FMUL.FTZ R32, R4, R32 ;  /* 0x0000002004207220 */ /* 0x000fe20000410000 */
[----:B------:R-:W-:Y:S01]  /*3520*/  FMUL.FTZ R145, R35, R143 ;  /* 0x0000008f23917220 */ /* 0x000fe20000410000 */
[----:B------:R-:W-:Y:S01]  /*3530*/  FFMA.FTZ R136, R45, R132, -R136 ;  /* 0x000000842d887223 */ /* 0x000fe20000010888 */
[----:B------:R-:W-:Y:S01]  /*3540*/  FADD.FTZ R34, RZ, R34 ;  /* 0x00000022ff227221 */ /* 0x000fe20000010000 */
[C---:B------:R-:W-:Y:S01]  /*3550*/  FMUL.FTZ R132, R100.reuse, R133 ;  /* 0x0000008564847220 */ /* 0x040fe20000410000 */
[----:B------:R0:W-:Y:S01]  /*3560*/  STS [R31], R32 ;  /* 0x000000201f007388 */ /* 0x0001e20000000800 */
[----:B------:R-:W-:Y:S01]  /*3570*/  FMUL.FTZ R134, R100, R135 ;  /* 0x0000008764867220 */ /* 0x000fe20000410000 */
[----:B------:R-:W-:Y:S01]  /*3580*/  FADD.FTZ R131, R34, R131 ;  /* 0x0000008322837221 */ /* 0x000fe20000010000 */
[----:B------:R-:W-:Y:S01]  /*3590*/  FFMA.FTZ R34, R109, -R24, R38 ;  /* 0x800000186d227223 */ /* 0x000fe20000010026 */
[----:B------:R-:W-:Y:S01]  /*35a0*/  FMUL.FTZ R137, R5, R126 ;  /* 0x0000007e05897220 */ /* 0x000fe20000410000 */
[-C--:B------:R-:W-:Y:S01]  /*35b0*/  FMUL.FTZ R125, R4, R124.reuse ;  /* 0x0000007c047d7220 */ /* 0x080fe20000410000 */
[----:B------:R-:W-:Y:S01]  /*35c0*/  STS [R30+0xc], R139 ;  /* 0x00000c8b1e007388 */ /* 0x000fe20000000800 */
[----:B------:R-:W-:Y:S01]  /*35d0*/  FFMA.FTZ R33, R39, R124, -R33 ;  /* 0x0000007c27217223 */ /* 0x000fe20000010821 */
[----:B------:R-:W-:Y:S01]  /*35e0*/  FFMA.FTZ R124, R108, -R26, R121 ;  /* 0x8000001a6c7c7223 */ /* 0x000fe20000010079 */
[----:B------:R-:W-:Y:S01]  /*35f0*/  FMUL.FTZ R146, R118, R146 ;  /* 0x0000009276927220 */ /* 0x000fe20000410000 */
[CC--:B0-----:R-:W-:Y:S01]  /*3600*/  FFMA.FTZ R32, R34.reuse, R141.reuse, R145 ;  /* 0x0000008d22207223 */ /* 0x0c1fe20000010091 */
[----:B------:R-:W-:Y:S01]  /*3610*/  FMUL.FTZ R141, R35, R141 ;  /* 0x0000008d238d7220 */ /* 0x000fe20000410000 */
[C---:B------:R-:W-:Y:S01]  /*3620*/  FMUL.FTZ R145, R7.reuse, R134 ;  /* 0x0000008607917220 */ /* 0x040fe20000410000 */
[----:B------:R0:W-:Y:S01]  /*3630*/  STS [R30+0x4], R125 ;  /* 0x0000047d1e007388 */ /* 0x0001e20000000800 */
[----:B------:R-:W-:Y:S01]  /*3640*/  FADD.FTZ R33, RZ, R33 ;  /* 0x00000021ff217221 */ /* 0x000fe20000010000 */
[-C--:B------:R-:W-:Y:S01]  /*3650*/  FFMA.FTZ R126, R34, R143.reuse, -R141 ;  /* 0x0000008f227e7223 */ /* 0x080fe2000001088d */
[----:B------:R-:W-:Y:S01]  /*3660*/  FMUL.FTZ R143, R6, R143 ;  /* 0x0000008f068f7220 */ /* 0x000fe20000410000 */
[----:B------:R-:W-:Y:S01]  /*3670*/  FMUL.FTZ R141, R7, R132 ;  /* 0x00000084078d7220 */ /* 0x000fe20000410000 */
[----:B------:R1:W-:Y:S01]  /*3680*/  STS [R30+0x8], R137 ;  /* 0x000008891e007388 */ /* 0x0003e20000000800 */
[----:B------:R-:W-:Y:S01]  /*3690*/  FADD.FTZ R32, R131, R32 ;  /* 0x0000002083207221 */ /* 0x000fe20000010000 */
[----:B------:R-:W-:Y:S01]  /*36a0*/  FMUL.FTZ R131, R118, -R36 ;  /* 0x8000002476837220 */ /* 0x000fe20000410000 */
[----:B------:R-:W-:Y:S01]  /*36b0*/  LEA R36, R115, -R106, 0x1 ;  /* 0x8000006a73247211 */ /* 0x000fe200078e08ff */
[----:B------:R-:W-:Y:S01]  /*36c0*/  STS [R30+0x10], R147 ;  /* 0x000010931e007388 */ /* 0x000fe20000000800 */
[----:B0-----:R-:W-:Y:S01]  /*36d0*/  FFMA.FTZ R125, -R108, R27, R123 ;  /* 0x0000001b6c7d7223 */ /* 0x001fe2000001017b */
[----:B------:R-:W-:Y:S01]  /*36e0*/  FADD.FTZ R33, R33, R136 ;  /* 0x0000008821217221 */ /* 0x000fe20000010000 */
[----:B------:R-:W-:Y:S01]  /*36f0*/  ISETP.GE.AND P1, PT, R36, 0x1, PT ;  /* 0x000000012400780c */ /* 0x000fe20003f26270 */
[----:B------:R-:W-:Y:S01]  /*3700*/  STS [R30+0x14], R143 ;  /* 0x0000148f1e007388 */ /* 0x000fe20000000800 */
[C---:B------:R-:W-:Y:S01]  /*3710*/  FMUL.FTZ R139, R125.reuse, R132 ;  /* 0x000000847d8b7220 */ /* 0x040fe20000410000 */
[-C--:B-1----:R-:W-:Y:S01]  /*3720*/  FMUL.FTZ R137, R125, R134.reuse ;  /* 0x000000867d897220 */ /* 0x082fe20000410000 */
[----:B------:R-:W-:Y:S01]  /*3730*/  FADD.FTZ R126, R33, R126 ;  /* 0x0000007e217e7221 */ /* 0x000fe20000010000 */
[----:B------:R0:W-:Y:S01]  /*3740*/  STS [R30+0x18], R141 ;  /* 0x0000188d1e007388 */ /* 0x0001e20000000800 */
[C---:B------:R-:W-:Y:S01]  /*3750*/  FFMA.FTZ R139, R124.reuse, R134, -R139 ;  /* 0x000000867c8b7223 */ /* 0x040fe2000001088b */
[----:B------:R-:W-:Y:S01]  /*3760*/  FFMA.FTZ R137, R124, R132, R137 ;  /* 0x000000847c897223 */ /* 0x000fe20000010089 */
[C---:B------:R-:W-:Y:S01]  /*3770*/  FMUL.FTZ R37, R117.reuse, R37 ;  /* 0x0000002575257220 */ /* 0x040fe20000410000 */
[----:B------:R1:W-:Y:S01]  /*3780*/  STS [R30+0x1c], R145 ;  /* 0x00001c911e007388 */ /* 0x0003e20000000800 */
[----:B------:R-:W-:Y:S01]  /*3790*/  FMUL.FTZ R121, R114, R121 ;  /* 0x0000007972797220 */ /* 0x000fe20000410000 */
[----:B------:R-:W-:Y:S01]  /*37a0*/  FADD.FTZ R33, R32, R137 ;  /* 0x0000008920217221 */ /* 0x000fe20000010000 */
[----:B------:R-:W-:Y:S01]  /*37b0*/  FADD.FTZ R32, R126, R139 ;  /* 0x0000008b7e207221 */ /* 0x000fe20000010000 */
[----:B------:R-:W-:Y:S01]  /*37c0*/  BAR.SYNC.DEFER_BLOCKING 0x0 ;  /* 0x0000000000007b1d */ /* 0x000fe20000010000 */
[----:B------:R-:W-:Y:S01]  /*37d0*/  FMUL.FTZ R137, R117, -R140 ;  /* 0x8000008c75897220 */ /* 0x000fe20000410000 */
[C---:B------:R-:W-:Y:S01]  /*37e0*/  FMUL.FTZ R139, R116.reuse, R38 ;  /* 0x00000026748b7220 */ /* 0x040fe20000410000 */
[----:B0-----:R-:W-:Y:S01]  /*37f0*/  FMUL.FTZ R141, R116, -R44 ;  /* 0x8000002c748d7220 */ /* 0x001fe20000410000 */
[----:B------:R-:W-:Y:S01]  /*3800*/  FMUL.FTZ R123, R114, -R123 ;  /* 0x8000007b727b7220 */ /* 0x000fe20000410000 */
[----:B------:R-:W-:Y:S01]  /*3810*/  ISETP.GE.AND P2, PT, R36, 0x21, PT ;  /* 0x000000212400780c */ /* 0x000fe20003f46270 */
[----:B------:R1:W0:Y:S04]  /*3820*/  LDS R143, [R0] ;  /* 0x00000000008f7984 */ /* 0x0002280000000800 */
        /* <DEDUP_REMOVED lines=16> */
[----:B--234-:R-:W-:Y:S05]  /*3930*/  @!P1 BRA `(.L_x_18532) ;  /* 0x00000000000c9947 */ /* 0x01cfea0003800000 */
[----:B-1----:R-:W1:Y:S04]  /*3940*/  LDS R37, [R0+0x420] ;  /* 0x0004200000257984 */ /* 0x002e680000000800 */
[----:B0-----:R2:W-:Y:S04]  /*3950*/  REDG.E.ADD.F32.FTZ.RN.STRONG.GPU desc[UR16][R40.64], R143 ;  /* 0x0000008f280079a6 */ /* 0x0015e8000c12f310 */
[----:B-1----:R2:W-:Y:S02]  /*3960*/  REDG.E.ADD.F32.FTZ.RN.STRONG.GPU desc[UR16][R42.64], R37 ;  /* 0x000000252a0079a6 */ /* 0x0025e4000c12f310 */
.L_x_18532:
[----:B------:R-:W-:Y:S05]  /*3970*/  BSYNC.RECONVERGENT B0 ;  /* 0x0000000000007941 */ /* 0x000fea0003800200 */
.L_x_18531:
[----:B-12---:R1:W2:Y:S01]  /*3980*/  LDS R37, [R55+0x4a0] ;  /* 0x0004a00037257984 */ /* 0x0062a20000000800 */
[----:B------:R-:W-:Y:S04]  /*3990*/  BSSY.RECONVERGENT B0, `(.L_x_18533) ;  /* 0x0000004000007945 */ /* 0x000fe80003800200 */
[----:B------:R-:W-:Y:S05]  /*39a0*/  @!P2 BRA `(.L_x_18534) ;  /* 0x000000000008a947 */ /* 0x000fea0003800000 */
[----:B------:R3:W-:Y:S04]  /*39b0*/  REDG.E.ADD.F32.FTZ.RN.STRONG.GPU desc[UR16][R40.64+0x80], R147 ;  /* 0x00008093280079a6 */ /* 0x0007e8000c12f310 */
[----:B--2---:R3:W-:Y:S02]  /*39c0*/  REDG.E.ADD.F32.FTZ.RN.STRONG.GPU desc[UR16][R42.64+0x80], R37 ;  /* 0x000080252a0079a6 */ /* 0x0047e4000c12f310 */
.L_x_18534:
[----:B------:R-:W-:Y:S05]  /*39d0*/  BSYNC.RECONVERGENT B0 ;  /* 0x0000000000007941 */ /* 0x000fea0003800200 */
.L_x_18533:
[----:B--23--:R2:W3:Y:S01]  /*39e0*/  LDS R37, [R54+0x520] ;  /* 0x0005200036257984 */ /* 0x00c4e20000000800 */
        /* <DEDUP_REMOVED lines=10> */
.L_x_18536:
[----:B------:R-:W-:Y:S05]  /*3a90*/  BSYNC.RECONVERGENT B0 ;  /* 0x0000000000007941 */ /* 0x000fea0003800200 */
.L_x_18535:
[----:B---34-:R3:W4:Y:S01]  /*3aa0*/  LDS R37, [R53+0x5a0] ;  /* 0x0005a00035257984 */ /* 0x0187220000000800 */
[----:B------:R-:W-:Y:S04]  /*3ab0*/  BSSY.RECONVERGENT B0, `(.L_x_18537) ;  /* 0x0000004000007945 */ /* 0x000fe80003800200 */
[----:B------:R-:W-:Y:S05]  /*3ac0*/  @!P1 BRA `(.L_x_18538) ;  /* 0x0000000000089947 */ /* 0x000fea0003800000 */
[----:B------:R0:W-:Y:S04]  /*3ad0*/  REDG.E.ADD.F32.FTZ.RN.STRONG.GPU desc[UR16][R40.64+0x180], R145 ;  /* 0x00018091280079a6 */ /* 0x0001e8000c12f310 */
[----:B----4-:R4:W-:Y:S02]  /*3ae0*/  REDG.E.ADD.F32.FTZ.RN.STRONG.GPU desc[UR16][R42.64+0x180], R37 ;  /* 0x000180252a0079a6 */ /* 0x0109e4000c12f310 */
.L_x_18538:
[----:B------:R-:W-:Y:S05]  /*3af0*/  BSYNC.RECONVERGENT B0 ;  /* 0x0000000000007941 */ /* 0x000fea0003800200 */
.L_x_18537:
[----:B----4-:R4:W0:Y:S01]  /*3b00*/  LDS R37, [R52+0x620] ;  /* 0x0006200034257984 */ /* 0x0108220000000800 */
[----:B------:R-:W-:Y:S04]  /*3b10*/  BSSY.RECONVERGENT B0, `(.L_x_18539) ;  /* 0x0000004000007945 */ /* 0x000fe80003800200 */
[----:B------:R-:W-:Y:S05]  /*3b20*/  @!P2 BRA `(.L_x_18540) ;  /* 0x000000000008a947 */ /* 0x000fea0003800000 */
[----:B0-----:R0:W-:Y:S04]  /*3b30*/  REDG.E.ADD.F32.FTZ.RN.STRONG.GPU desc[UR16][R40.64+0x200], R151 ;  /* 0x00020097280079a6 */ /* 0x0011e8000c12f310 */
[----:B------:R0:W-:Y:S02]  /*3b40*/  REDG.E.ADD.F32.FTZ.RN.STRONG.GPU desc[UR16][R42.64+0x200], R37 ;  /* 0x000200252a0079a6 */ /* 0x0001e4000c12f310 */
.L_x_18540:
[----:B------:R-:W-:Y:S05]  /*3b50*/  BSYNC.RECONVERGENT B0 ;  /* 0x0000000000007941 */ /* 0x000fea0003800200 */
.L_x_18539:
[----:B0-----:R0:W0:Y:S01]  /*3b60*/  LDS R37, [R51+0x6a0] ;  /* 0x0006a00033257984 */ /* 0x0010220000000800 */
[----:B------:R-:W-:Y:S04]  /*3b70*/  BSSY.RECONVERGENT B0, `(.L_x_18541) ;  /* 0x0000004000007945 */ /* 0x000fe80003800200 */
[----:B------:R-:W-:Y:S05]  /*3b80*/  @!P3 BRA `(.L_x_18542) ;  /* 0x000000000008b947 */ /* 0x000fea0003800000 */
[----:B------:R1:W-:Y:S04]  /*3b90*/  REDG.E.ADD.F32.FTZ.RN.STRONG.GPU desc[UR16][R40.64+0x280], R153 ;  /* 0x00028099280079a6 */ /* 0x0003e8000c12f310 */
[----:B0-----:R1:W-:Y:S02]  /*3ba0*/  REDG.E.ADD.F32.FTZ.RN.STRONG.GPU desc[UR16][R42.64+0x280], R37 ;  /* 0x000280252a0079a6 */ /* 0x0013e4000c12f310 */
.L_x_18542:
[----:B------:R-:W-:Y:S05]  /*3bb0*/  BSYNC.RECONVERGENT B0 ;  /* 0x0000000000007941 */ /* 0x000fea0003800200 */
.L_x_18541:
[----:B01----:R0:W1:Y:S01]  /*3bc0*/  LDS R37, [R50+0x720] ;  /* 0x0007200032257984 */ /* 0x0030620000000800 */
[----:B------:R-:W-:Y:S04]  /*3bd0*/  BSSY.RECONVERGENT B0, `(.L_x_18543) ;  /* 0x0000004000007945 */ /* 0x000fe80003800200 */
[----:B------:R-:W-:Y:S05]  /*3be0*/  @!P4 BRA `(.L_x_18544) ;  /* 0x000000000008c947 */ /* 0x000fea0003800000 */
[----:B------:R0:W-:Y:S04]  /*3bf0*/  REDG.E.ADD.F32.FTZ.RN.STRONG.GPU desc[UR16][R40.64+0x300], R155 ;  /* 0x0003009b280079a6 */ /* 0x0001e8000c12f310 */
[----:B-1----:R0:W-:Y:S02]  /*3c00*/  REDG.E.ADD.F32.FTZ.RN.STRONG.GPU desc[UR16][R42.64+0x300], R37 ;  /* 0x000300252a0079a6 */ /* 0x0021e4000c12f310 */
.L_x_18544:
[----:B------:R-:W-:Y:S05]  /*3c10*/  BSYNC.RECONVERGENT B0 ;  /* 0x0000000000007941 */ /* 0x000fea0003800200 */
.L_x_18543:
[----:B01----:R0:W1:Y:S01]  /*3c20*/  LDS R37, [R49+0x7a0] ;  /* 0x0007a00031257984 */ /* 0x0030620000000800 */
[----:B------:R-:W-:Y:S04]  /*3c30*/  BSSY.RECONVERGENT B0, `(.L_x_18545) ;  /* 0x0000004000007945 */ /* 0x000fe80003800200 */
[----:B------:R-:W-:Y:S05]  /*3c40*/  @!P5 BRA `(.L_x_18546) ;  /* 0x000000000008d947 */ /* 0x000fea0003800000 */
[----:B------:R0:W-:Y:S04]  /*3c50*/  REDG.E.ADD.F32.FTZ.RN.STRONG.GPU desc[UR16][R40.64+0x380], R157 ;  /* 0x0003809d280079a6 */ /* 0x0001e8000c12f310 */
[----:B-1----:R0:W-:Y:S02]  /*3c60*/  REDG.E.ADD.F32.FTZ.RN.STRONG.GPU desc[UR16][R42.64+0x380], R37 ;  /* 0x000380252a0079a6 */ /* 0x0021e4000c12f310 */
.L_x_18546:
[----:B------:R-:W-:Y:S05]  /*3c70*/  BSYNC.RECONVERGENT B0 ;  /* 0x0000000000007941 */ /* 0x000fea0003800200 */
.L_x_18545:
[----:B------:R-:W5:Y:S01]  /*3c80*/  SHFL.DOWN PT, R36, R33, 0x1, 0x1f ;  /* 0x08201f0021247f89 */ /* 0x000f6200000e0000 */
[----:B------:R-:W-:Y:S01]  /*3c90*/  ISETP.GT.AND P1, PT, R85, 0x1e, PT ;  /* 0x0000001e5500780c */ /* 0x000fe20003f24270 */
[----:B0-----:R-:W-:Y:S01]  /*3ca0*/  FMUL.FTZ R41, R97, R133 ;  /* 0x0000008561297220 */ /* 0x001fe20000410000 */
[----:B------:R-:W-:Y:S01]  /*3cb0*/  FMUL.FTZ R23, R23, R128 ;  /* 0x0000008017177220 */ /* 0x000fe20000410000 */
[----:B-1----:R-:W0:Y:S01]  /*3cc0*/  SHFL.DOWN PT, R37, R32, 0x1, 0x1f ;  /* 0x08201f0020257f89 */ /* 0x002e2200000e0000 */
[----:B------:R-:W-:Y:S01]  /*3cd0*/  ISETP.NE.AND P2, PT, R85, RZ, PT ;  /* 0x000000ff5500720c */ /* 0x000fe20003f45270 */
[----:B------:R-:W-:Y:S01]  /*3ce0*/  FMUL.FTZ R21, R21, R122 ;  /* 0x0000007a15157220 */ /* 0x000fe20000410000 */
[----:B------:R-:W-:Y:S01]  /*3cf0*/  ISETP.NE.AND P3, PT, R70, RZ, PT ;  /* 0x000000ff4600720c */ /* 0x000fe20003f65270 */
[----:B------:R-:W-:Y:S02]  /*3d00*/  BSSY.RECONVERGENT B0, `(.L_x_18547) ;  /* 0x000004d000007945 */ /* 0x000fe40003800200 */
[----:B------:R-:W-:-:S04]  /*3d10*/  FFMA.FTZ R21, R20, R120, R21 ;  /* 0x0000007814157223 */ /* 0x000fc80000010015 */
        /* <DEDUP_REMOVED lines=17> */
[----:B------:R-:W-:Y:S01]  /*3e30*/  FFMA.FTZ R36, R96, R135, -R41 ;  /* 0x0000008760247223 */ /* 0x000fe20000010829 */
[----:B-1----:R-:W-:-:S03]  /*3e40*/  @!P1 FADD.FTZ R32, R32, R37 ;  /* 0x0000002520209221 */ /* 0x002fc60000010000 */
[----:B------:R-:W0:Y:S01]  /*3e50*/  SHFL.DOWN PT, R40, R33, 0x10, 0x1f ;  /* 0x0a001f0021287f89 */ /* 0x000e2200000e0000 */
[----:B------:R-:W-:Y:S01]  /*3e60*/  FMUL.FTZ R37, R27, R135 ;  /* 0x000000871b257220 */ /* 0x000fe20000410000 */
[----:B------:R-:W-:Y:S01]  /*3e70*/  FMUL.FTZ R27, R97, R130 ;  /* 0x00000082611b7220 */ /* 0x000fe20000410000 */
[----:B------:R-:W-:Y:S01]  /*3e80*/  FMUL.FTZ R125, R125, R36 ;  /* 0x000000247d7d7220 */ /* 0x000fe20000410000 */
[----:B------:R-:W1:Y:S01]  /*3e90*/  SHFL.DOWN PT, R41, R32, 0x10, 0x1f ;  /* 0x0a001f0020297f89 */ /* 0x000e6200000e0000 */
[----:B------:R-:W-:Y:S01]  /*3ea0*/  FFMA.FTZ R38, R26, R133, R37 ;  /* 0x000000851a267223 */ /* 0x000fe20000010025 */
[-C--:B------:R-:W-:Y:S01]  /*3eb0*/  FFMA.FTZ R26, R96, R46.reuse, -R27 ;  /* 0x0000002e601a7223 */ /* 0x080fe2000001081b */
[-C--:B------:R-:W-:Y:S01]  /*3ec0*/  FMUL.FTZ R27, R25, R46.reuse ;  /* 0x0000002e191b7220 */ /* 0x080fe20000410000 */
[CC--:B------:R-:W-:Y:S01]  /*3ed0*/  FMUL.FTZ R25, R97.reuse, R127.reuse ;  /* 0x0000007f61197220 */ /* 0x0c0fe20000410000 */
[----:B------:R-:W-:Y:S01]  /*3ee0*/  FMUL.FTZ R37, R97, R46 ;  /* 0x0000002e61257220 */ /* 0x000fe20000410000 */
[----:B------:R-:W-:Y:S01]  /*3ef0*/  FMUL.FTZ R35, R35, R26 ;  /* 0x0000001a23237220 */ /* 0x000fe20000410000 */
[----:B------:R-:W-:Y:S01]  /*3f00*/  FFMA.FTZ R27, R24, R130, R27 ;  /* 0x00000082181b7223 */ /* 0x000fe2000001001b */
[----:B------:R-:W-:Y:S01]  /*3f10*/  FFMA.FTZ R24, R96, R128, -R25 ;  /* 0x0000008060187223 */ /* 0x000fe20000010819 */
[----:B------:R-:W-:Y:S01]  /*3f20*/  FFMA.FTZ R26, R22, R127, R23 ;  /* 0x0000007f161a7223 */ /* 0x000fe20000010017 */
[C---:B------:R-:W-:Y:S01]  /*3f30*/  FMUL.FTZ R23, R97.reuse, R120 ;  /* 0x0000007861177220 */ /* 0x040fe20000410000 */
[C---:B------:R-:W-:Y:S01]  /*3f40*/  FFMA.FTZ R37, R96.reuse, R130, R37 ;  /* 0x0000008260257223 */ /* 0x040fe20000010025 */
[C---:B------:R-:W-:Y:S01]  /*3f50*/  FMUL.FTZ R135, R97.reuse, R135 ;  /* 0x0000008761877220 */ /* 0x040fe20000410000 */
[----:B------:R-:W-:Y:S01]  /*3f60*/  FMUL.FTZ R25, R97, R128 ;  /* 0x0000008061197220 */ /* 0x000fe20000410000 */
[----:B------:R-:W-:Y:S01]  /*3f70*/  FMUL.FTZ R36, R119, R24 ;  /* 0x0000001877247220 */ /* 0x000fe20000410000 */
[-C--:B------:R-:W-:Y:S01]  /*3f80*/  FMUL.FTZ R97, R97, R122.reuse ;  /* 0x0000007a61617220 */ /* 0x080fe20000410000 */
[----:B------:R-:W-:Y:S01]  /*3f90*/  FFMA.FTZ R24, R96, R122, -R23 ;  /* 0x0000007a60187223 */ /* 0x000fe20000010817 */
[----:B------:R-:W-:Y:S01]  /*3fa0*/  FFMA.FTZ R35, R34, R37, R35 ;  /* 0x0000002522237223 */ /* 0x000fe20000010023 */
[C---:B------:R-:W-:Y:S01]  /*3fb0*/  FFMA.FTZ R135, R96.reuse, R133, R135 ;  /* 0x0000008560877223 */ /* 0x040fe20000010087 */
[C---:B------:R-:W-:Y:S01]  /*3fc0*/  FFMA.FTZ R34, R96.reuse, R127, R25 ;  /* 0x0000007f60227223 */ /* 0x040fe20000010019 */
[----:B------:R-:W-:Y:S01]  /*3fd0*/  FFMA.FTZ R96, R96, R120, R97 ;  /* 0x0000007860607223 */ /* 0x000fe20000010061 */
[----:B------:R-:W-:Y:S01]  /*3fe0*/  FMUL.FTZ R24, R47, R24 ;  /* 0x000000182f187220 */ /* 0x000fe20000410000 */
[----:B0-----:R-:W-:Y:S01]  /*3ff0*/  FADD.FTZ R22, R33, R40 ;  /* 0x0000002821167221 */ /* 0x001fe20000010000 */
[----:B------:R-:W-:Y:S01]  /*4000*/  FFMA.FTZ R124, R124, R135, R125 ;  /* 0x000000877c7c7223 */ /* 0x000fe2000001007d */
[----:B-1----:R-:W-:Y:S01]  /*4010*/  FADD.FTZ R23, R32, R41 ;  /* 0x0000002920177221 */ /* 0x002fe20000010000 */
[----:B------:R-:W-:Y:S01]  /*4020*/  FFMA.FTZ R34, R45, R34, R36 ;  /* 0x000000222d227223 */ /* 0x000fe20000010024 */
[----:B------:R-:W-:Y:S01]  /*4030*/  FFMA.FTZ R39, R39, R96, R24 ;  /* 0x0000006027277223 */ /* 0x000fe20000010018 */
[----:B------:R-:W-:Y:S01]  /*4040*/  ISETP.GT.AND P1, PT, R85, 0xf, PT ;  /* 0x0000000f5500780c */ /* 0x000fe20003f24270 */
[----:B------:R-:W-:Y:S01]  /*4050*/  FFMA.FTZ R124, R7, R38, R124 ;  /* 0x00000026077c7223 */ /* 0x000fe2000001007c */
[----:B------:R0:W-:Y:S01]  /*4060*/  @!P2 STS.64 [UR6+0x1088], R22 ;  /* 0x00108816ff00a988 */ /* 0x0001e20008000a06 */
[----:B------:R-:W-:Y:S01]  /*4070*/  FFMA.FTZ R35, R6, R27, R35 ;  /* 0x0000001b06237223 */ /* 0x000fe20000010023 */
        /* <DEDUP_REMOVED lines=21> */
.L_x_18548:
[----:B------:R-:W-:Y:S05]  /*41d0*/  BSYNC.RECONVERGENT B0 ;  /* 0x0000000000007941 */ /* 0x000fea0003800200 */
.L_x_18547:
[----:B------:R-:W-:-:S04]  /*41e0*/  UIADD3 UR4, UPT, UPT, UR4, 0x1, URZ ;  /* 0x0000000104047890 */ /* 0x000fc8000fffe0ff */
[----:B------:R-:W-:-:S09]  /*41f0*/  UISETP.GE.AND UP0, UPT, UR4, UR9, UPT ;  /* 0x000000090400728c */ /* 0x000fd2000bf06270 */
[----:B------:R-:W-:Y:S05]  /*4200*/  BRA.U !UP0, `(.L_x_18549) ;  /* 0xffffffd5088c7547 */ /* 0x000fea000b83ffff */
.L_x_18517:
[----:B------:R-:W-:Y:S01]  /*4210*/  BAR.SYNC.DEFER_BLOCKING 0x0 ;  /* 0x0000000000007b1d */ /* 0x000fe20000010000 */
[----:B------:R-:W-:Y:S01]  /*4220*/  MOV R22, R28 ;  /* 0x0000001c00167202 */ /* 0x000fe20000000f00 */
[----:B------:R-:W-:Y:S01]  /*4230*/  HFMA2 R23, -RZ, RZ, 0, 0 ;  /* 0x00000000ff177431 */ /* 0x000fe200000001ff */
[----:B------:R-:W-:Y:S02]  /*4240*/  IADD3 R63, P1, PT, R63, -0x400, RZ ;  /* 0xfffffc003f3f7810 */ /* 0x000fe40007f3e0ff */
[----:B------:R-:W-:-:S03]  /*4250*/  IADD3 R61, P2, PT, R61, -0x400, RZ ;  /* 0xfffffc003d3d7810 */ /* 0x000fc60007f5e0ff */
[----:B------:R-:W0:Y:S01]  /*4260*/  LDC.64 R24, c[0x0][0x4f8] ;  /* 0x00013e00ff187b82 */ /* 0x000e220000000a00 */
[----:B------:R-:W1:Y:S01]  /*4270*/  LDCU.64 UR6, c[0x0][0x500] ;  /* 0x0000a000ff0677ac */ /* 0x000e620008000a00 */
        /* <DEDUP_REMOVED lines=15> */
[----:B-1----:R-:W-:-:S04]  /*4370*/  IMAD.WIDE.U32 R20, R81, UR6, R20 ;  /* 0x0000000651147c25 */ /* 0x002fc8000f8e0014 */
[----:B------:R-:W-:Y:S01]  /*4380*/  IMAD R21, R81, UR7, R21 ;  /* 0x0000000751157c24 */ /* 0x000fe2000f8e0215 */
[C---:B-----5:R-:W-:Y:S01]  /*4390*/  LEA R16, P0, R20.reuse, R26, 0x2 ;  /* 0x0000001a14107211 */ /* 0x060fe200078010ff */
[----:B------:R-:W1:Y:S03]  /*43a0*/  LDCU.64 UR6, c[0x0][0x520] ;  /* 0x0000a400ff0677ac */ /* 0x000e660008000a00 */
[----:B------:R-:W-:Y:S02]  /*43b0*/  LEA.HI.X R17, R20, R27, R21, 0x2, P0 ;  /* 0x0000001b14117211 */ /* 0x000fe400000f1415 */
[----:B------:R-:W5:Y:S01]  /*43c0*/  LDC.64 R26, c[0x0][0x560] ;  /* 0x00015800ff1a7b82 */ /* 0x000f620000000a00 */
[----:B------:R-:W-:-:S04]  /*43d0*/  IMAD.WIDE.U32 R20, R56, 0x10, R16 ;  /* 0x0000001038147825 */ /* 0x000fc800078e0010 */
[----:B0-----:R-:W-:-:S04]  /*43e0*/  IMAD.WIDE.U32 R22, R24, UR18, R22 ;  /* 0x0000001218167c25 */ /* 0x001fc8000f8e0016 */
[----:B------:R-:W-:Y:S02]  /*43f0*/  IMAD R23, R25, UR18, R23 ;  /* 0x0000001219177c24 */ /* 0x000fe4000f8e0217 */
[C---:B-1----:R-:W-:Y:S01]  /*4400*/  IMAD.WIDE.U32 R22, R81.reuse, UR6, R22 ;  /* 0x0000000651167c25 */ /* 0x042fe2000f8e0016 */
[----:B--2---:R0:W-:Y:S01]  /*4410*/  STG.E.128 desc[UR16][R20.64], R4 ;  /* 0x0000000414007986 */ /* 0x0041e2000c101d10 */
        /* <DEDUP_REMOVED lines=16> */
.L_x_18515:
        /* <DEDUP_REMOVED lines=34> */
.L_x_18552:
[----:B------:R-:W-:Y:S05]  /*4740*/  BSYNC.RECONVERGENT B0 ;  /* 0x0000000000007941 */ /* 0x000fea0003800200 */
.L_x_18551:
        /* <DEDUP_REMOVED lines=26> */
.L_x_18554:
[----:B------:R-:W-:Y:S05]  /*48f0*/  BSYNC.RECONVERGENT B0 ;  /* 0x0000000000007941 */ /* 0x000fea0003800200 */
.L_x_18553:
        /* <DEDUP_REMOVED lines=8> */
.L_x_18555:
        /* <DEDUP_REMOVED lines=16> */
.L_x_18556:
        /* <DEDUP_REMOVED lines=16> */
.L_x_18813:


//--------------------- .text._Z25selective_scan_bwd_kernelI32Selective_Scan_bwd_kernel_traitsILi32ELi4ELb1ELb1ELb1ELb1ELb0EfN3c107complexIfEEEEv12SSMParamsBwd --------------------------
	.section	.text._Z25selective_scan_bwd_kernelI32Selective_Scan_bwd_kernel_traitsILi32ELi4ELb1ELb1ELb1ELb1ELb0EfN3c107complexIfEEEEv12SSMParamsBwd,"ax",@progbits
	.align	128
        .global         _Z25selective_scan_bwd_kernelI32Selective_Scan_bwd_kernel_traitsILi32ELi4ELb1ELb1ELb1ELb1ELb0EfN3c107complexIfEEEEv12SSMParamsBwd
        .type           _Z25selective_scan_bwd_kernelI32Selective_Scan_bwd_kernel_traitsILi32ELi4ELb1ELb1ELb1ELb1ELb0EfN3c107complexIfEEEEv12SSMParamsBwd,@function
        .size           _Z25selective_scan_bwd_kernelI32Selective_Scan_bwd_kernel_traitsILi32ELi4ELb1ELb1ELb1ELb1ELb0EfN3c107complexIfEEEEv12SSMParamsBwd,(.L_x_18814 - _Z25selective_scan_bwd_kernelI32Selective_Scan_bwd_kernel_traitsILi32ELi4ELb1ELb1ELb1ELb1ELb0EfN3c107complexIfEEEEv12SSMParamsBwd)
        .other          _Z25selective_scan_bwd_kernelI32Selective_Scan_bwd_kernel_traitsILi32ELi4ELb1ELb1ELb1ELb1ELb0EfN3c107complexIfEEEEv12SSMParamsBwd,@"STO_CUDA_ENTRY STV_DEFAULT"
_Z25selective_scan_bwd_kernelI32Selective_Scan_bwd_kernel_traitsILi32ELi4ELb1ELb1ELb1ELb1ELb0EfN3c107complexIfEEEEv12SSMParamsBwd:
.text._Z25selective_scan_bwd_kernelI32Selective_Scan_bwd_kernel_traitsILi32ELi4ELb1ELb1ELb1ELb1ELb0EfN3c107complexIfEEEEv12SSMParamsBwd:
        /* <DEDUP_REMOVED lines=50> */
[----:B------:R-:W-:Y:S01]  /*0320*/  @!P1 IADD3 R7, PT, PT, R7, 0x1, RZ ;  /* 0x0000000107079810 */ /* 0x000fe20007ffe0ff */
[----:B------:R-:W0:Y:S01]  /*0330*/  LDC.64 R64, c[0x0][0x4a8] ;  /* 0x00012a00ff407b82 */ /* 0x000e220000000a00 */
[----:B------:R-:W-:Y:S02]  /*0340*/  ISETP.GE.AND P2, PT, R2, RZ, PT ;  /* 0x000000ff0200720c */ /* 0x000fe40003f46270 */
[----:B------:R-:W-:-:S05]  /*0350*/  ISETP.NE.AND P1, PT, R10, RZ, PT ;  /* 0x000000ff0a00720c */ /* 0x000fca0003f25270 */
[----:B------:R-:W-:-:S04]  /*0360*/  @P0 IADD3 R7, PT, PT, R7, 0x1, RZ ;  /* 0x0000000107070810 */ /* 0x000fc80007ffe0ff */
[----:B------:R-:W-:-:S04]  /*0370*/  MOV R8, R7 ;  /* 0x0000000700087202 */ /* 0x000fc80000000f00 */
[----:B------:R-:W-:Y:S02]  /*0380*/  @!P2 IADD3 R8, PT, PT, -R8, RZ, RZ ;  /* 0x000000ff0808a210 */ /* 0x000fe40007ffe1ff */
[----:B------:R-:W-:Y:S01]  /*0390*/  @!P1 LOP3.LUT R8, RZ, R10, RZ, 0x33, !PT ;  /* 0x0000000aff089212 */ /* 0x000fe200078e33ff */
[----:B------:R-:W-:-:S03]  /*03a0*/  UIMAD.WIDE.U32 UR4, UR18, UR8, URZ ;  /* 0x00000008120472a5 */ /* 0x000fc6000f8e00ff */
[----:B------:R-:W-:Y:S01]  /*03b0*/  SHF.R.S32.HI R11, RZ, 0x1f, R8 ;  /* 0x0000001fff0b7819 */ /* 0x000fe20000011408 */
[----:B------:R-:W-:Y:S02]  /*03c0*/  UIMAD.WIDE.U32 UR6, UR18, UR12, URZ ;  /* 0x0000000c120672a5 */ /* 0x000fe4000f8e00ff */
[----:B------:R-:W-:Y:S02]  /*03d0*/  UIMAD UR9, UR18, UR9, UR5 ;  /* 0x00000009120972a4 */ /* 0x000fe4000f8e0205 */
[-C--:B---3--:R-:W-:Y:S01]  /*03e0*/  IMAD R2, R11, R4.reuse, RZ ;  /* 0x000000040b027224 */ /* 0x088fe200078e02ff */
[----:B------:R-:W-:Y:S01]  /*03f0*/  UIMAD UR8, UR18, UR13, UR7 ;  /* 0x0000000d120872a4 */ /* 0x000fe2000f8e0207 */
[C---:B------:R-:W-:Y:S01]  /*0400*/  IMAD.WIDE.U32 R6, R8.reuse, R4, RZ ;  /* 0x0000000408067225 */ /* 0x040fe200078e00ff */
[----:B------:R-:W3:Y:S03]  /*0410*/  LDCU.64 UR12, c[0x0][0x3b0] ;  /* 0x00007600ff0c77ac */ /* 0x000ee60008000a00 */
[----:B------:R-:W-:Y:S01]  /*0420*/  IMAD R9, R8, R5, R2 ;  /* 0x0000000508097224 */ /* 0x000fe200078e0202 */
[----:B----4-:R-:W-:-:S02]  /*0430*/  SHF.R.U32.HI R10, RZ, 0x1, R13 ;  /* 0x00000001ff0a7819 */ /* 0x010fc4000001160d */
[----:B------:R-:W-:Y:S02]  /*0440*/  MOV R3, UR5 ;  /* 0x0000000500037c02 */ /* 0x000fe40008000f00 */
[----:B------:R-:W-:Y:S02]  /*0450*/  IADD3 R7, PT, PT, R7, R9, RZ ;  /* 0x0000000907077210 */ /* 0x000fe40007ffe0ff */
[----:B------:R-:W-:Y:S02]  /*0460*/  SHF.R.U64 R9, R12, 0x1, R13 ;  /* 0x000000010c097819 */ /* 0x000fe4000000120d */
[----:B------:R-:W-:Y:S02]  /*0470*/  MOV R5, UR7 ;  /* 0x0000000700057c02 */ /* 0x000fe40008000f00 */
[----:B------:R-:W-:Y:S02]  /*0480*/  MOV R3, UR9 ;  /* 0x0000000900037c02 */ /* 0x000fe40008000f00 */
[----:B------:R-:W-:Y:S01]  /*0490*/  MOV R5, UR8 ;  /* 0x0000000800057c02 */ /* 0x000fe20008000f00 */
[----:B------:R-:W4:Y:S01]  /*04a0*/  LDCU.64 UR8, c[0x0][0x3d0] ;  /* 0x00007a00ff0877ac */ /* 0x000f220008000a00 */
[----:B------:R-:W-:Y:S01]  /*04b0*/  IMAD.WIDE.U32 R6, R9, UR18, R6 ;  /* 0x0000001209067c25 */ /* 0x000fe2000f8e0006 */
[----:B------:R-:W-:-:S03]  /*04c0*/  MOV R2, UR4 ;  /* 0x0000000400027c02 */ /* 0x000fc60008000f00 */
[----:B------:R-:W-:Y:S01]  /*04d0*/  IMAD R61, R10, UR18, RZ ;  /* 0x000000120a3d7c24 */ /* 0x000fe2000f8e02ff */
[----:B------:R-:W-:Y:S01]  /*04e0*/  MOV R4, UR6 ;  /* 0x0000000600047c02 */ /* 0x000fe20008000f00 */
[----:B------:R-:W-:Y:S01]  /*04f0*/  IMAD.WIDE.U32 R2, R59, UR10, R2 ;  /* 0x0000000a3b027c25 */ /* 0x000fe2000f8e0002 */
[C---:B------:R-:W-:Y:S01]  /*0500*/  LEA R60, P0, R6.reuse, R20, 0x3 ;  /* 0x00000014063c7211 */ /* 0x040fe200078018ff */
[----:B---3--:R-:W-:Y:S01]  /*0510*/  UIMAD.WIDE.U32 UR4, UR18, UR12, URZ ;  /* 0x0000000c120472a5 */ /* 0x008fe2000f8e00ff */
[----:B------:R-:W-:Y:S01]  /*0520*/  IADD3 R61, PT, PT, R7, R61, RZ ;  /* 0x0000003d073d7210 */ /* 0x000fe20007ffe0ff */
[----:B------:R-:W-:Y:S01]  /*0530*/  IMAD.WIDE.U32 R4, R59, UR14, R4 ;  /* 0x0000000e3b047c25 */ /* 0x000fe2000f8e0004 */
[----:B-1----:R-:W-:Y:S01]  /*0540*/  LEA R9, R25, 0xffffff80, 0x7 ;  /* 0xffffff8019097811 */ /* 0x002fe200078e38ff */
[----:B------:R-:W-:Y:S01]  /*0550*/  UIMAD UR5, UR18, UR13, UR5 ;  /* 0x0000000d120572a4 */ /* 0x000fe2000f8e0205 */
[----:B------:R-:W-:Y:S01]  /*0560*/  LEA.HI.X R61, R6, R21, R61, 0x3, P0 ;  /* 0x00000015063d7211 */ /* 0x000fe200000f1c3d */
[----:B------:R-:W-:Y:S01]  /*0570*/  IMAD R15, R59, UR11, R3 ;  /* 0x0000000b3b0f7c24 */ /* 0x000fe2000f8e0203 */
[----:B--2---:R-:W-:Y:S01]  /*0580*/  ISETP.NE.U32.AND P0, PT, R26, RZ, PT ;  /* 0x000000ff1a00720c */ /* 0x004fe20003f05070 */
[----:B------:R-:W-:Y:S01]  /*0590*/  IMAD R3, R11, R16, RZ ;  /* 0x000000100b037224 */ /* 0x000fe200078e02ff */
[----:B------:R-:W1:Y:S01]  /*05a0*/  LDC.64 R20, c[0x0][0x4d8] ;  /* 0x00013600ff147b82 */ /* 0x000e620000000a00 */
[----:B------:R-:W-:Y:S01]  /*05b0*/  IMAD R13, R59, UR15, R5 ;  /* 0x0000000f3b0d7c24 */ /* 0x000fe2000f8e0205 */
[----:B------:R-:W-:Y:S01]  /*05c0*/  ISETP.NE.AND.EX P0, PT, R27, RZ, PT, P0 ;  /* 0x000000ff1b00720c */ /* 0x000fe20003f05300 */
[C---:B------:R-:W-:Y:S01]  /*05d0*/  IMAD R5, R8.reuse, R17, R3 ;  /* 0x0000001108057224 */ /* 0x040fe200078e0203 */
[----:B------:R-:W-:Y:S01]  /*05e0*/  IADD3 R73, P2, PT, R9, R2, RZ ;  /* 0x0000000209497210 */ /* 0x000fe20007f5e0ff */
[----:B----4-:R-:W-:Y:S01]  /*05f0*/  UIMAD.WIDE.U32 UR6, UR18, UR8, URZ ;  /* 0x00000008120672a5 */ /* 0x010fe2000f8e00ff */
[----:B------:R-:W-:Y:S01]  /*0600*/  IMAD.WIDE.U32 R2, R8, R16, UR4 ;  /* 0x0000000408027e25 */ /* 0x000fe2000f8e0010 */
[----:B------:R-:W-:-:S02]  /*0610*/  LEA R7, R25, 0xffffff00, 0x8 ;  /* 0xffffff0019077811 */ /* 0x000fc400078e40ff */
[----:B------:R-:W-:Y:S02]  /*0620*/  UIMAD UR7, UR18, UR9, UR7 ;  /* 0x00000009120772a4 */ /* 0x000fe4000f8e0207 */
[----:B------:R-:W-:Y:S01]  /*0630*/  IADD3 R74, P1, PT, R7, R2, RZ ;  /* 0x00000002074a7210 */ /* 0x000fe20007f3e0ff */
[----:B------:R-:W-:Y:S01]  /*0640*/  IMAD R2, R11, R18, RZ ;  /* 0x000000120b027224 */ /* 0x000fe200078e02ff */
[----:B------:R-:W-:Y:S01]  /*0650*/  IADD3 R10, PT, PT, R3, R5, RZ ;  /* 0x00000005030a7210 */ /* 0x000fe20007ffe0ff */
[----:B0-----:R-:W-:Y:S01]  /*0660*/  IMAD R3, R11, R22, RZ ;  /* 0x000000160b037224 */ /* 0x001fe200078e02ff */
[----:B------:R-:W-:Y:S01]  /*0670*/  IADD3 R75, P3, PT, R9, R4, RZ ;  /* 0x00000004094b7210 */ /* 0x000fe20007f7e0ff */
[C---:B------:R-:W-:Y:S01]  /*0680*/  IMAD.WIDE.U32 R4, R8.reuse, R18, UR6 ;  /* 0x0000000608047e25 */ /* 0x040fe2000f8e0012 */
[----:B------:R-:W0:Y:S01]  /*0690*/  @P0 LDC R12, c[0x0][0x384] ;  /* 0x0000e100ff0c0b82 */ /* 0x000e220000000800 */
[----:B------:R-:W2:Y:S02]  /*06a0*/  LDCU.64 UR8, c[0x0][0x498] ;  /* 0x00009300ff0877ac */ /* 0x000ea40008000a00 */
[----:B------:R-:W-:-:S02]  /*06b0*/  IMAD R11, R8, R19, R2 ;  /* 0x00000013080b7224 */ /* 0x000fc400078e0202 */
[----:B------:R-:W-:-:S03]  /*06c0*/  IMAD R17, R8, R23, R3 ;  /* 0x0000001708117224 */ /* 0x000fc600078e0203 */
[----:B------:R-:W3:Y:S01]  /*06d0*/  LDC.64 R18, c[0x0][0x540] ;  /* 0x00015000ff127b82 */ /* 0x000ee20000000a00 */
[----:B------:R-:W-:Y:S01]  /*06e0*/  IMAD.WIDE.U32 R2, R8, R22, RZ ;  /* 0x0000001608027225 */ /* 0x000fe200078e00ff */
[----:B------:R-:W-:Y:S02]  /*06f0*/  IADD3 R78, P4, PT, R7, R4, RZ ;  /* 0x00000004074e7210 */ /* 0x000fe40007f9e0ff */
[----:B------:R-:W-:Y:S02]  /*0700*/  IADD3 R8, PT, PT, R5, R11, RZ ;  /* 0x0000000b05087210 */ /* 0x000fe40007ffe0ff */
[----:B------:R-:W-:Y:S02]  /*0710*/  SHF.R.S32.HI R7, RZ, 0x1f, R7 ;  /* 0x0000001fff077819 */ /* 0x000fe40000011407 */
[----:B------:R-:W-:Y:S01]  /*0720*/  IADD3 R3, PT, PT, R3, R17, RZ ;  /* 0x0000001103037210 */ /* 0x000fe20007ffe0ff */
[----:B------:R-:W4:Y:S01]  /*0730*/  @P0 LDC R14, c[0x0][0x38c] ;  /* 0x0000e300ff0e0b82 */ /* 0x000f220000000800 */
[----:B-1----:R-:W-:-:S02]  /*0740*/  SHF.R.U64 R5, R20, 0x1, R21 ;  /* 0x0000000114057819 */ /* 0x002fc40000001215 */
[C---:B------:R-:W-:Y:S02]  /*0750*/  IADD3.X R10, PT, PT, R7.reuse, R10, RZ, P1, !PT ;  /* 0x0000000a070a7210 */ /* 0x040fe40000ffe4ff */
[----:B------:R-:W-:Y:S01]  /*0760*/  IADD3.X R8, PT, PT, R7, R8, RZ, P4, !PT ;  /* 0x0000000807087210 */ /* 0x000fe200027fe4ff */
[----:B------:R-:W-:Y:S01]  /*0770*/  IMAD.WIDE.U32 R4, R5, UR18, R2 ;  /* 0x0000001205047c25 */ /* 0x000fe2000f8e0002 */
[----:B------:R-:W-:Y:S01]  /*0780*/  SHF.R.U32.HI R2, RZ, 0x1, R21 ;  /* 0x00000001ff027819 */ /* 0x000fe20000011615 */
[----:B------:R-:W1:Y:S01]  /*0790*/  @P0 LDC.64 R6, c[0x0][0x480] ;  /* 0x00012000ff060b82 */ /* 0x000e620000000a00 */
[----:B--2---:R-:W-:-:S03]  /*07a0*/  UIMAD.WIDE.U32 UR4, UR18, UR8, URZ ;  /* 0x00000008120472a5 */ /* 0x004fc6000f8e00ff */
[----:B------:R-:W-:-:S04]  /*07b0*/  IMAD R63, R2, UR18, RZ ;  /* 0x00000012023f7c24 */ /* 0x000fc8000f8e02ff */
[----:B------:R-:W2:Y:S08]  /*07c0*/  LDC.64 R16, c[0x0][0x448] ;  /* 0x00011200ff107b82 */ /* 0x000eb00000000a00 */
[----:B------:R-:W2:Y:S01]  /*07d0*/  LDC.64 R20, c[0x0][0x450] ;  /* 0x00011400ff147b82 */ /* 0x000ea20000000a00 */
[----:B------:R-:W-:Y:S02]  /*07e0*/  UIMAD UR5, UR18, UR9, UR5 ;  /* 0x00000009120572a4 */ /* 0x000fe4000f8e0205 */
[----:B0-----:R-:W-:Y:S01]  /*07f0*/  @P0 IMAD R2, R12, UR18, R59 ;  /* 0x000000120c020c24 */ /* 0x001fe2000f8e023b */
[----:B------:R-:W-:-:S02]  /*0800*/  IADD3 R63, PT, PT, R5, R63, RZ ;  /* 0x0000003f053f7210 */ /* 0x000fc40007ffe0ff */
[----:B---3--:R-:W-:Y:S01]  /*0810*/  LEA R62, P4, R4, R18, 0x3 ;  /* 0x00000012043e7211 */ /* 0x008fe200078818ff */
[----:B------:R-:W-:Y:S01]  /*0820*/  @P0 IMAD R5, R2, R25, RZ ;  /* 0x0000001902050224 */ /* 0x000fe200078e02ff */
[----:B------:R-:W-:Y:S02]  /*0830*/  ISETP.GE.AND P1, PT, R25, 0x1, PT ;  /* 0x000000011900780c */ /* 0x000fe40003f26270 */
[----:B------:R-:W-:Y:S01]  /*0840*/  LEA.HI.X R63, R4, R19, R63, 0x3, P4 ;  /* 0x00000013043f7211 */ /* 0x000fe200020f1c3f */
[----:B------:R-:W-:Y:S01]  /*0850*/  IMAD.WIDE.U32 R2, R59, R76, UR4 ;  /* 0x000000043b027e25 */ /* 0x000fe2000f8e004c */
[----:B------:R-:W-:-:S03]  /*0860*/  SHF.R.S32.HI R4, RZ, 0x1f, R9 ;  /* 0x0000001fff047819 */ /* 0x000fc60000011409 */
[----:B----4-:R-:W-:Y:S01]  /*0870*/  @P0 IMAD R5, R5, R14, RZ ;  /* 0x0000000e05050224 */ /* 0x010fe200078e02ff */
[C---:B------:R-:W-:Y:S01]  /*0880*/  IADD3.X R14, PT, PT, R4.reuse, R15, RZ, P2, !PT ;  /* 0x0000000f040e7210 */ /* 0x040fe200017fe4ff */
[----:B------:R-:W-:Y:S01]  /*0890*/  IMAD R77, R59, R77, R3 ;  /* 0x0000004d3b4d7224 */ /* 0x000fe200078e0203 */
[----:B------:R-:W-:Y:S02]  /*08a0*/  IADD3.X R12, PT, PT, R4, R13, RZ, P3, !PT ;  /* 0x0000000d040c7210 */ /* 0x000fe40001ffe4ff */
[----:B------:R-:W-:Y:S02]  /*08b0*/  LEA R66, P2, R73, R66, 0x2 ;  /* 0x0000004249427211 */ /* 0x000fe400078410ff */
[----:B------:R-:W-:Y:S02]  /*08c0*/  LEA R68, P3, R75, R68, 0x2 ;  /* 0x000000444b447211 */ /* 0x000fe400078610ff */
[----:B------:R-:W-:Y:S02]  /*08d0*/  CS2R R42, SRZ ;  /* 0x00000000002a7805 */ /* 0x000fe4000001ff00 */
[----:B------:R-:W-:Y:S01]  /*08e0*/  IADD3 R2, P4, PT, R9, R2, RZ ;  /* 0x0000000209027210 */ /* 0x000fe20007f9e0ff */
[----:B-1----:R-:W-:Y:S01]  /*08f0*/  @P0 IMAD.WIDE R42, R5, 0x10, R6 ;  /* 0x00000010052a0825 */ /* 0x002fe200078e0206 */
[----:B------:R-:W-:-:S02]  /*0900*/  LEA.HI.X R73, R73, R67, R14, 0x2, P2 ;  /* 0x0000004349497211 */ /* 0x000fc400010f140e */
[----:B------:R-:W-:Y:S01]  /*0910*/  LEA.HI.X R75, R75, R69, R12, 0x2, P3 ;  /* 0x000000454b4b7211 */ /* 0x000fe200018f140c */
[C---:B------:R-:W-:Y:S01]  /*0920*/  IMAD.WIDE.U32 R40, R59.reuse, R64, RZ ;  /* 0x000000403b287225 */ /* 0x040fe200078e00ff */
[----:B------:R-:W-:Y:S02]  /*0930*/  IADD3.X R77, PT, PT, R4, R77, RZ, P4, !PT ;  /* 0x0000004d044d7210 */ /* 0x000fe400027fe4ff */
[----:B------:R-:W-:Y:S02]  /*0940*/  LEA R70, P0, R2, R70, 0x2 ;  /* 0x0000004602467211 */ /* 0x000fe400078010ff */
[----:B--2---:R-:W-:Y:S02]  /*0950*/  LEA R72, P2, R74, R16, 0x2 ;  /* 0x000000104a487211 */ /* 0x004fe400078410ff */
        /* <DEDUP_REMOVED lines=53> */
.L_x_18599:
[----:B------:R-:W-:Y:S01]  /*0cb0*/  BAR.SYNC.DEFER_BLOCKING 0x0 ;  /* 0x0000000000007b1d */ /* 0x000fe20000010000 */
[----:B------:R-:W-:Y:S02]  /*0cc0*/  MOV R4, R66 ;  /* 0x0000004200047202 */ /* 0x000fe40000000f00 */
[----:B------:R-:W-:-:S03]  /*0cd0*/  MOV R5, R73 ;  /* 0x0000004900057202 */ /* 0x000fc60000000f00 */
[----:B0-----:R-:W-:-:S06]  /*0ce0*/  IMAD.WIDE.U32 R12, R82, 0x10, R4 ;  /* 0x00000010520c7825 */ /* 0x001fcc00078e0004 */
        /* <DEDUP_REMOVED lines=65> */
.L_x_18559:
[----:B------:R-:W-:Y:S05]  /*1100*/  BSYNC.RECONVERGENT B0 ;  /* 0x0000000000007941 */ /* 0x000fea0003800200 */
.L_x_18558:
        /* <DEDUP_REMOVED lines=32> */
.L_x_18561:
[----:B------:R-:W-:Y:S05]  /*1310*/  BSYNC.RECONVERGENT B0 ;  /* 0x0000000000007941 */ /* 0x000fea0003800200 */
.L_x_18560:
        /* <DEDUP_REMOVED lines=32> */
.L_x_18563:
[----:B------:R-:W-:Y:S05]  /*1520*/  BSYNC.RECONVERGENT B0 ;  /* 0x0000000000007941 */ /* 0x000fea0003800200 */
.L_x_18562:
        /* <DEDUP_REMOVED lines=32> */
.L_x_18565:
[----:B------:R-:W-:Y:S05]  /*1730*/  BSYNC.RECONVERGENT B0 ;  /* 0x0000000000007941 */ /* 0x000fea0003800200 */
.L_x_18564:
[----:B------:R-:W2:Y:S01]  /*1740*/  LDCU UR4, c[0x0][0x38c] ;  /* 0x00007180ff0477ac */ /* 0x000ea20008000800 */
[----:B-1----:R-:W-:Y:S01]  /*1750*/  FFMA.FTZ R4, R8, R16, R67 ;  /* 0x0000001008047223 */ /* 0x002fe20000010043 */
[----:B------:R-:W-:Y:S02]  /*1760*/  IADD3 R95, PT, PT, R80, -0x1, RZ ;  /* 0xffffffff505f7810 */ /* 0x000fe40007ffe0ff */
[----:B------:R-:W-:Y:S01]  /*1770*/  CS2R R6, SRZ ;  /* 0x0000000000067805 */ /* 0x000fe2000001ff00 */
[-C--:B0-----:R-:W-:Y:S01]  /*1780*/  FMUL.FTZ R12, R16, R0.reuse ;  /* 0x00000000100c7220 */ /* 0x081fe20000410000 */
[----:B------:R-:W-:Y:S01]  /*1790*/  FFMA.FTZ R13, R9, R17, R4 ;  /* 0x00000011090d7223 */ /* 0x000fe20000010004 */
[----:B------:R-:W-:Y:S01]  /*17a0*/  CS2R R4, SRZ ;  /* 0x0000000000047805 */ /* 0x000fe2000001ff00 */
        /* <DEDUP_REMOVED lines=38> */
.L_x_18598:
[----:B01----:R-:W-:-:S04]  /*1a10*/  IMAD.WIDE.U32 R16, R98, UR4, RZ ;  /* 0x0000000462107c25 */ /* 0x003fc8000f8e00ff */
[----:B------:R-:W-:Y:S01]  /*1a20*/  IMAD R17, R99, UR4, R17 ;  /* 0x0000000463117c24 */ /* 0x000fe2000f8e0211 */
[----:B------:R-:W-:-:S04]  /*1a30*/  LEA R28, P1, R16, R72, 0x2 ;  /* 0x00000048101c7211 */ /* 0x000fc800078210ff */
[----:B------:R-:W-:-:S03]  /*1a40*/  LEA.HI.X R29, R16, R74, R17, 0x2, P1 ;  /* 0x0000004a101d7211 */ /* 0x000fc600008f1411 */
[----:B------:R-:W-:-:S05]  /*1a50*/  IMAD.WIDE.U32 R28, R90, 0x10, R28 ;  /* 0x000000105a1c7825 */ /* 0x000fca00078e001c */
[----:B---3--:R-:W3:Y:S04]  /*1a60*/  LDG.E.128 R16, desc[UR16][R28.64] ;  /* 0x000000101c107981 */ /* 0x008ee8000c1e1d00 */
[----:B------:R-:W5:Y:S01]  /*1a70*/  LDG.E.128 R20, desc[UR16][R28.64+0x200] ;  /* 0x000200101c147981 */ /* 0x000f62000c1e1d00 */
[----:B------:R-:W-:Y:S02]  /*1a80*/  MOV R24, R2 ;  /* 0x0000000200187202 */ /* 0x000fe40000000f00 */
[----:B------:R-:W-:-:S03]  /*1a90*/  MOV R25, R71 ;  /* 0x0000004700197202 */ /* 0x000fc60000000f00 */
[----:B----4-:R-:W-:-:S04]  /*1aa0*/  IMAD.WIDE.U32 R24, R48, UR4, R24 ;  /* 0x0000000430187c25 */ /* 0x010fc8000f8e0018 */
        /* <DEDUP_REMOVED lines=9> */
[----:B---3--:R2:W-:Y:S04]  /*1b40*/  STS.128 [R94], R16 ;  /* 0x000000105e007388 */ /* 0x0085e80000000c00 */
        /* <DEDUP_REMOVED lines=10> */
[C---:B--2---:R-:W-:Y:S01]  /*1bf0*/  FMUL.FTZ R16, R57.reuse, R102 ;  /* 0x0000006639107220 */ /* 0x044fe20000410000 */
[C---:B------:R-:W-:Y:S01]  /*1c00*/  FMUL.FTZ R34, R57.reuse, R103 ;  /* 0x0000006739227220 */ /* 0x040fe20000410000 */
[----:B------:R-:W-:Y:S01]  /*1c10*/  FMUL.FTZ R119, R56, 1.4426950216293334961 ;  /* 0x3fb8aa3b38777820 */ /* 0x000fe20000410000 */
[C---:B------:R-:W-:Y:S01]  /*1c20*/  FMUL.FTZ R126, R57.reuse, R104 ;  /* 0x00000068397e7220 */ /* 0x040fe20000410000 */
[----:B------:R-:W-:Y:S01]  /*1c30*/  FMUL.RZ R36, R16, 0.15915493667125701904 ;  /* 0x3e22f98310247820 */ /* 0x000fe2000040c000 */
[----:B------:R-:W-:Y:S01]  /*1c40*/  FMUL.FTZ R16, R57, R105 ;  /* 0x0000006939107220 */ /* 0x000fe20000410000 */
[----:B------:R-:W-:Y:S01]  /*1c50*/  FMUL.RZ R35, R34, 0.15915493667125701904 ;  /* 0x3e22f98322237820 */ /* 0x000fe2000040c000 */
[C---:B------:R-:W-:Y:S01]  /*1c60*/  FMUL.FTZ R34, R119.reuse, R103 ;  /* 0x0000006777227220 */ /* 0x040fe20000410000 */
[C---:B0-----:R-:W-:Y:S01]  /*1c70*/  FMUL.FTZ R32, R119.reuse, R102 ;  /* 0x0000006677207220 */ /* 0x041fe20000410000 */
        /* <DEDUP_REMOVED lines=54> */
.L_x_18568:
[----:B------:R0:W1:Y:S02]  /*1fe0*/  LDS.64 R30, [R79+UR5+0x24d8] ;  /* 0x0024d8054f1e7984 */ /* 0x0000640008000a00 */
.L_x_18569:
[----:B------:R-:W-:Y:S05]  /*1ff0*/  BSYNC.RECONVERGENT B0 ;  /* 0x0000000000007941 */ /* 0x000fea0003800200 */
.L_x_18567:
        /* <DEDUP_REMOVED lines=15> */
[----:B--2---:R-:W-:Y:S01]  /*20f0*/  FMUL.FTZ R24, R28, R121 ;  /* 0x000000791c187220 */ /* 0x004fe20000410000 */
[----:B------:R-:W-:Y:S01]  /*2100*/  FMUL.FTZ R134, R23, R104 ;  /* 0x0000006817867220 */ /* 0x000fe20000410000 */
        /* <DEDUP_REMOVED lines=166> */
.L_x_18571:
[----:B------:R-:W-:Y:S05]  /*2b70*/  BSYNC.RECONVERGENT B0 ;  /* 0x0000000000007941 */ /* 0x000fea0003800200 */
.L_x_18570:
        /* <DEDUP_REMOVED lines=17> */
.L_x_18573:
[----:B------:R-:W-:Y:S05]  /*2c90*/  BSYNC.RECONVERGENT B0 ;  /* 0x0000000000007941 */ /* 0x000fea0003800200 */
.L_x_18572:
        /* <DEDUP_REMOVED lines=16> */
.L_x_18575:
[----:B------:R-:W-:Y:S05]  /*2da0*/  BSYNC.RECONVERGENT B0 ;  /* 0x0000000000007941 */ /* 0x000fea0003800200 */
.L_x_18574:
        /* <DEDUP_REMOVED lines=17> */
.L_x_18577:
[----:B------:R-:W-:Y:S05]  /*2ec0*/  BSYNC.RECONVERGENT B0 ;  /* 0x0000000000007941 */ /* 0x000fea0003800200 */
.L_x_18576:
        /* <DEDUP_REMOVED lines=17> */
.L_x_18579:
[----:B------:R-:W-:Y:S05]  /*2fe0*/  BSYNC.RECONVERGENT B0 ;  /* 0x0000000000007941 */ /* 0x000fea0003800200 */
.L_x_18578:
        /* <DEDUP_REMOVED lines=24> */
[----:B------:R-:W-:Y:S01]  /*3170*/  LEA R34, P3, R38, R62, 0x2 ;  /* 0x0000003e26227211 */ /* 0x000fe200078610ff */
[----:B------:R-:W-:Y:S01]  /*3180*/  FADD.FTZ R28, R148, R37 ;  /* 0x00000025941c7221 */ /* 0x000fe20000010000 */
[----:B0-----:R-:W-:Y:S01]  /*3190*/  @P1 FMUL.FTZ R143, R150, R145 ;  /* 0x00000091968f1220 */ /* 0x001fe20000410000 */
[----:B------:R-:W-:Y:S01]  /*31a0*/  LEA.HI.X R33, R36, R61, R33, 0x2, P2 ;  /* 0x0000003d24217211 */ /* 0x000fe200010f1421 */
[----:B------:R-:W-:Y:S01]  /*31b0*/  FADD.FTZ R29, R146, R29 ;  /* 0x0000001d921d7221 */ /* 0x000fe20000010000 */
[----:B------:R-:W-:Y:S01]  /*31c0*/  LEA.HI.X R35, R38, R63, R35, 0x2, P3 ;  /* 0x0000003f26237211 */ /* 0x000fe200018f1423 */
[C---:B-----5:R-:W-:Y:S01]  /*31d0*/  @P1 FMUL.FTZ R39, R152.reuse, R145 ;  /* 0x0000009198271220 */ /* 0x060fe20000410000 */
[CC--:B------:R-:W-:Y:S01]  /*31e0*/  FMUL.FTZ R36, R121.reuse, R28.reuse ;  /* 0x0000001c79247220 */ /* 0x0c0fe20000410000 */
[----:B------:R-:W-:Y:S01]  /*31f0*/  FMUL.FTZ R37, R121, R29 ;  /* 0x0000001d79257220 */ /* 0x000fe20000410000 */
[----:B------:R-:W0:Y:S01]  /*3200*/  SHFL.IDX PT, R136, R136, RZ, 0x1f ;  /* 0x00001fff88887589 */ /* 0x000e2200000e0000 */
[-C--:B-1----:R-:W-:Y:S01]  /*3210*/  @P1 FFMA.FTZ R152, R152, R149.reuse, R143 ;  /* 0x0000009598981223 */ /* 0x082fe2000001008f */
[----:B------:R-:W-:Y:S01]  /*3220*/  @P1 FFMA.FTZ R150, R150, R149, -R39 ;  /* 0x0000009596961223 */ /* 0x000fe20000010827 */
[C---:B------:R-:W-:Y:S01]  /*3230*/  FFMA.FTZ R36, R119.reuse, R29, -R36 ;  /* 0x0000001d77247223 */ /* 0x040fe20000010824 */
[----:B------:R-:W-:Y:S01]  /*3240*/  FFMA.FTZ R37, R119, R28, R37 ;  /* 0x0000001c77257223 */ /* 0x000fe20000010025 */
[----:B------:R-:W-:Y:S01]  /*3250*/  @P1 FADD.FTZ R145, R151, R152 ;  /* 0x0000009897911221 */ /* 0x000fe20000010000 */
[----:B------:R-:W1:Y:S01]  /*3260*/  SHFL.IDX PT, R142, R142, RZ, 0x1f ;  /* 0x00001fff8e8e7589 */ /* 0x000e6200000e0000 */
[C---:B------:R-:W-:Y:S01]  /*3270*/  FFMA.FTZ R144, R9.reuse, R144, R36 ;  /* 0x0000009009907223 */ /* 0x040fe20000010024 */
[----:B------:R-:W-:Y:S01]  /*3280*/  FFMA.FTZ R140, R9, R140, R37 ;  /* 0x0000008c098c7223 */ /* 0x000fe20000010025 */
[----:B------:R-:W-:Y:S01]  /*3290*/  @P1 FADD.FTZ R149, R153, R150 ;  /* 0x0000009699951221 */ /* 0x000fe20000010000 */
[-C--:B------:R-:W-:Y:S01]  /*32a0*/  FMUL.FTZ R38, R145, R31.reuse ;  /* 0x0000001f91267220 */ /* 0x080fe20000410000 */
[----:B------:R-:W-:Y:S01]  /*32b0*/  FMUL.FTZ R37, R125, R144 ;  /* 0x000000907d257220 */ /* 0x000fe20000410000 */
[----:B------:R-:W3:Y:S01]  /*32c0*/  SHFL.IDX PT, R141, R141, RZ, 0x1f ;  /* 0x00001fff8d8d7589 */ /* 0x000ee200000e0000 */
[C---:B------:R-:W-:Y:S01]  /*32d0*/  FMUL.FTZ R146, R149.reuse, R31 ;  /* 0x0000001f95927220 */ /* 0x040fe20000410000 */
[----:B------:R-:W-:Y:S01]  /*32e0*/  FFMA.FTZ R38, R149, R30, R38 ;  /* 0x0000001e95267223 */ /* 0x000fe20000010026 */
[----:B------:R-:W-:-:S02]  /*32f0*/  FMUL.FTZ R31, R125, R140 ;  /* 0x0000008c7d1f7220 */ /* 0x000fc40000410000 */
[----:B------:R-:W-:Y:S01]  /*3300*/  FFMA.FTZ R146, R145, R30, -R146 ;  /* 0x0000001e91927223 */ /* 0x000fe20000010892 */
[----:B------:R-:W-:Y:S01]  /*3310*/  FADD.FTZ R133, R133, R38 ;  /* 0x0000002685857221 */ /* 0x000fe20000010000 */
[C---:B------:R-:W-:Y:S01]  /*3320*/  FFMA.FTZ R30, R126.reuse, R140, R37 ;  /* 0x0000008c7e1e7223 */ /* 0x040fe20000010025 */
[----:B------:R-:W-:Y:S01]  /*3330*/  FFMA.FTZ R31, R126, R144, -R31 ;  /* 0x000000907e1f7223 */ /* 0x000fe2000001081f */
[----:B------:R-:W-:Y:S01]  /*3340*/  FADD.FTZ R135, R135, R146 ;  /* 0x0000009287877221 */ /* 0x000fe20000010000 */
[C---:B------:R-:W-:Y:S01]  /*3350*/  FMUL.FTZ R39, R123.reuse, R133 ;  /* 0x000000857b277220 */ /* 0x040fe20000410000 */
[C---:B------:R-:W-:Y:S01]  /*3360*/  FFMA.FTZ R139, R10.reuse, R139, R30 ;  /* 0x0000008b0a8b7223 */ /* 0x040fe2000001001e */
[----:B------:R-:W-:Y:S01]  /*3370*/  FFMA.FTZ R137, R10, R137, R31 ;  /* 0x000000890a897223 */ /* 0x000fe2000001001f */
[CC--:B------:R-:W-:Y:S01]  /*3380*/  FMUL.FTZ R36, R123.reuse, R135.reuse ;  /* 0x000000877b247220 */ /* 0x0c0fe20000410000 */
[C---:B------:R-:W-:Y:S01]  /*3390*/  FFMA.FTZ R38, R124.reuse, R135, -R39 ;  /* 0x000000877c267223 */ /* 0x040fe20000010827 */
[C---:B------:R-:W-:Y:S01]  /*33a0*/  FMUL.FTZ R31, R123.reuse, R139 ;  /* 0x0000008b7b1f7220 */ /* 0x040fe20000410000 */
[----:B------:R-:W-:Y:S01]  /*33b0*/  FMUL.FTZ R123, R123, R137 ;  /* 0x000000897b7b7220 */ /* 0x000fe20000410000 */
[C---:B------:R-:W-:Y:S01]  /*33c0*/  FFMA.FTZ R37, R124.reuse, R133, R36 ;  /* 0x000000857c257223 */ /* 0x040fe20000010024 */
[----:B------:R-:W-:Y:S01]  /*33d0*/  FADD.FTZ R30, R131, R38 ;  /* 0x00000026831e7221 */ /* 0x000fe20000010000 */
[----:B------:R-:W-:Y:S01]  /*33e0*/  FFMA.FTZ R36, R124, R137, -R31 ;  /* 0x000000897c247223 */ /* 0x000fe2000001081f */
[----:B--2---:R-:W-:Y:S01]  /*33f0*/  FMUL.FTZ R31, R138, R27 ;  /* 0x0000001b8a1f7220 */ /* 0x004fe20000410000 */
[----:B------:R-:W-:Y:S01]  /*3400*/  FADD.FTZ R130, R130, R37 ;  /* 0x0000002582827221 */ /* 0x000fe20000010000 */
[----:B------:R-:W-:Y:S01]  /*3410*/  FMUL.FTZ R37, R125, R30 ;  /* 0x0000001e7d257220 */ /* 0x000fe20000410000 */
[----:B------:R-:W-:Y:S01]  /*3420*/  FFMA.FTZ R123, R124, R139, R123 ;  /* 0x0000008b7c7b7223 */ /* 0x000fe2000001007b */
[----:B------:R-:W-:Y:S01]  /*3430*/  FFMA.FTZ R132, R11, R132, R36 ;  /* 0x000000840b847223 */ /* 0x000fe20000010024 */
[-C--:B------:R-:W-:Y:S01]  /*3440*/  FMUL.FTZ R125, R125, R130.reuse ;  /* 0x000000827d7d7220 */ /* 0x080fe20000410000 */
[----:B------:R-:W-:Y:S01]  /*3450*/  FFMA.FTZ R38, R126, R130, R37 ;  /* 0x000000827e267223 */ /* 0x000fe20000010025 */
[-C--:B0-----:R-:W-:Y:S01]  /*3460*/  FFMA.FTZ R37, R136, R26.reuse, -R31 ;  /* 0x0000001a88257223 */ /* 0x081fe2000001081f */
[----:B------:R-:W-:Y:S01]  /*3470*/  FMUL.FTZ R26, R138, R26 ;  /* 0x0000001a8a1a7220 */ /* 0x000fe20000410000 */
[----:B------:R-:W-:Y:S01]  /*3480*/  FFMA.FTZ R125, R126, R30, -R125 ;  /* 0x0000001e7e7d7223 */ /* 0x000fe2000001087d */
[----:B------:R-:W-:Y:S01]  /*3490*/  FADD.FTZ R127, R127, R38 ;  /* 0x000000267f7f7221 */ /* 0x000fe20000010000 */
[CC--:B------:R-:W-:Y:S01]  /*34a0*/  FMUL.FTZ R31, R138.reuse, R25.reuse ;  /* 0x000000198a1f7220 */ /* 0x0c0fe20000410000 */
[----:B------:R-:W-:Y:S01]  /*34b0*/  FMUL.FTZ R138, R138, R24 ;  /* 0x000000188a8a7220 */ /* 0x000fe20000410000 */
[----:B------:R-:W-:Y:S01]  /*34c0*/  FADD.FTZ R128, R128, R125 ;  /* 0x0000007d80807221 */ /* 0x000fe20000010000 */
[----:B------:R-:W-:Y:S01]  /*34d0*/  FFMA.FTZ R36, R113, -R18, R144 ;  /* 0x8000001271247223 */ /* 0x000fe20000010090 */
[C---:B------:R-:W-:Y:S01]  /*34e0*/  FFMA.FTZ R24, R136.reuse, R24, -R31 ;  /* 0x0000001888187223 */ /* 0x040fe2000001081f */
[C---:B------:R-:W-:Y:S01]  /*34f0*/  FFMA.FTZ R25, R136.reuse, R25, R138 ;  /* 0x0000001988197223 */ /* 0x040fe2000001008a */
[CC--:B------:R-:W-:Y:S01]  /*3500*/  FMUL.FTZ R38, R121.reuse, R128.reuse ;  /* 0x0000008079267220 */ /* 0x0c0fe20000410000 */
[----:B------:R-:W-:Y:S01]  /*3510*/  FMUL.FTZ R121, R121, R127 ;  /* 0x0000007f79797220 */ /* 0x000fe20000410000 */
[----:B------:R-:W-:Y:S01]  /*3520*/  FFMA.FTZ R136, R136, R27, R26 ;  /* 0x0000001b88887223 */ /* 0x000fe2000001001a */
[----:B------:R-:W-:Y:S01]  /*3530*/  P2R R31, PR, RZ, 0x10 ;  /* 0x00000010ff1f7803 */ /* 0x000fe20000000000 */
[C---:B------:R-:W-:Y:S01]  /*3540*/  FFMA.FTZ R31, R119.reuse, R127, R38 ;  /* 0x0000007f771f7223 */ /* 0x040fe20000010026 */
[----:B------:R-:W-:Y:S01]  /*3550*/  FFMA.FTZ R121, R119, R128, -R121 ;  /* 0x0000008077797223 */ /* 0x000fe20000010879 */
[----:B-1----:R-:W-:Y:S01]  /*3560*/  FADD.FTZ R26, R142, R37 ;  /* 0x000000258e1a7221 */ /* 0x002fe20000010000 */
[----:B---3--:R-:W-:Y:S01]  /*3570*/  FADD.FTZ R27, R141, R136 ;  /* 0x000000888d1b7221 */ /* 0x008fe20000010000 */
[----:B------:R-:W-:Y:S01]  /*3580*/  FFMA.FTZ R38, -R113, R19, R140 ;  /* 0x0000001371267223 */ /* 0x000fe2000001018c */
[----:B------:R-:W-:Y:S01]  /*3590*/  FADD.FTZ R122, R122, R121 ;  /* 0x000000797a7a7221 */ /* 0x000fe20000010000 */
[-C--:B------:R-:W-:Y:S01]  /*35a0*/  FMUL.FTZ R119, R128, R102.reuse ;  /* 0x0000006680777220 */ /* 0x080fe20000410000 */
[----:B------:R-:W-:Y:S01]  /*35b0*/  FADD.FTZ R120, R120, R31 ;  /* 0x0000001f78787221 */ /* 0x000fe20000010000 */
[----:B------:R-:W-:Y:S01]  /*35c0*/  FFMA.FTZ R37, -R114, R17, R28 ;  /* 0x0000001172257223 */ /* 0x000fe2000001011c */
[----:B------:R-:W-:Y:S01]  /*35d0*/  FMUL.FTZ R124, R122, R103 ;  /* 0x000000677a7c7220 */ /* 0x000fe20000410000 */
[----:B------:R0:W-:Y:S01]  /*35e0*/  @!P4 STS.128 [UR7+0x25d0], R24 ;  /* 0x0025d018ff00c988 */ /* 0x0001e20008000c07 */
[----:B------:R-:W-:Y:S01]  /*35f0*/  FMUL.FTZ R39, R127, R102 ;  /* 0x000000667f277220 */ /* 0x000fe20000410000 */
[----:B------:R-:W-:Y:S01]  /*3600*/  FFMA.FTZ R31, R114, -R16, R29 ;  /* 0x80000010721f7223 */ /* 0x000fe2000001001d */
[----:B------:R-:W-:Y:S01]  /*3610*/  FFMA.FTZ R134, R11, R134, R123 ;  /* 0x000000860b867223 */ /* 0x000fe2000001007b */
[----:B------:R-:W-:Y:S01]  /*3620*/  FMUL.FTZ R141, R30, R105 ;  /* 0x000000691e8d7220 */ /* 0x000fe20000410000 */
[----:B------:R-:W-:Y:S01]  /*3630*/  FMUL.FTZ R123, R9, R39 ;  /* 0x00000027097b7220 */ /* 0x000fe20000410000 */
[----:B------:R-:W-:Y:S01]  /*3640*/  FMUL.FTZ R131, R130, R105 ;  /* 0x0000006982837220 */ /* 0x000fe20000410000 */
[-C--:B------:R-:W-:Y:S01]  /*3650*/  FMUL.FTZ R126, R133, R104.reuse ;  /* 0x00000068857e7220 */ /* 0x080fe20000410000 */
[----:B------:R-:W-:Y:S01]  /*3660*/  FMUL.FTZ R136, R135, R104 ;  /* 0x0000006887887220 */ /* 0x000fe20000410000 */
[----:B------:R-:W-:Y:S01]  /*3670*/  FMUL.FTZ R125, R9, R119 ;  /* 0x00000077097d7220 */ /* 0x000fe20000410000 */
[----:B------:R-:W-:Y:S01]  /*3680*/  FMUL.FTZ R143, R10, R131 ;  /* 0x000000830a8f7220 */ /* 0x000fe20000410000 */
[----:B0-----:R-:W-:Y:S01]  /*3690*/  FMUL.FTZ R25, R38, R119 ;  /* 0x0000007726197220 */ /* 0x001fe20000410000 */
[----:B------:R-:W-:Y:S01]  /*36a0*/  FMUL.FTZ R24, R120, R103 ;  /* 0x0000006778187220 */ /* 0x000fe20000410000 */
[C---:B------:R-:W-:Y:S01]  /*36b0*/  FMUL.FTZ R26, R37.reuse, R124 ;  /* 0x0000007c251a7220 */ /* 0x040fe20000410000 */
[-C--:B------:R-:W-:Y:S01]  /*36c0*/  FMUL.FTZ R27, R38, R39.reuse ;  /* 0x00000027261b7220 */ /* 0x080fe20000410000 */
[----:B------:R-:W-:Y:S01]  /*36d0*/  FFMA.FTZ R121, R36, R39, R25 ;  /* 0x0000002724797223 */ /* 0x000fe20000010019 */
[-C--:B------:R-:W-:Y:S01]  /*36e0*/  FMUL.FTZ R25, R37, R24.reuse ;  /* 0x0000001825197220 */ /* 0x080fe20000410000 */
[CC--:B------:R-:W-:Y:S01]  /*36f0*/  FFMA.FTZ R26, R31.reuse, R24.reuse, R26 ;  /* 0x000000181f1a7223 */ /* 0x0c0fe2000001001a */
[C---:B------:R-:W-:Y:S01]  /*3700*/  FMUL.FTZ R24, R8.reuse, R24 ;  /* 0x0000001808187220 */ /* 0x040fe20000410000 */
[-C--:B------:R-:W-:Y:S01]  /*3710*/  FMUL.FTZ R39, R8, R124.reuse ;  /* 0x0000007c08277220 */ /* 0x080fe20000410000 */
[----:B------:R-:W-:Y:S01]  /*3720*/  FFMA.FTZ R25, R31, R124, -R25 ;  /* 0x0000007c1f197223 */ /* 0x000fe20000010819 */
[----:B------:R-:W-:Y:S01]  /*3730*/  FFMA.FTZ R124, R36, R119, -R27 ;  /* 0x00000077247c7223 */ /* 0x000fe2000001081b */
[----:B------:R-:W-:Y:S01]  /*3740*/  FADD.FTZ R26, RZ, R26 ;  /* 0x0000001aff1a7221 */ /* 0x000fe20000010000 */
[----:B------:R-:W-:Y:S01]  /*3750*/  FFMA.FTZ R27, -R112, R21, R139 ;  /* 0x00000015701b7223 */ /* 0x000fe2000001018b */
[----:B------:R-:W-:Y:S01]  /*3760*/  STS [R91], R24 ;  /* 0x000000185b007388 */ /* 0x000fe20000000800 */
[----:B------:R-:W-:Y:S01]  /*3770*/  FADD.FTZ R25, RZ, R25 ;  /* 0x00000019ff197221 */ /* 0x000fe20000010000 */
[----:B------:R-:W-:Y:S01]  /*3780*/  FADD.FTZ R121, R26, R121 ;  /* 0x000000791a797221 */ /* 0x000fe20000010000 */
[----:B------:R-:W-:Y:S01]  /*3790*/  FFMA.FTZ R26, R112, -R20, R137 ;  /* 0x80000014701a7223 */ /* 0x000fe20000010089 */
[----:B------:R0:W-:Y:S01]  /*37a0*/  STS [R92+0x4], R39 ;  /* 0x000004275c007388 */ /* 0x0001e20000000800 */
[----:B------:R-:W-:Y:S01]  /*37b0*/  FADD.FTZ R25, R25, R124 ;  /* 0x0000007c19197221 */ /* 0x000fe20000010000 */
[----:B------:R-:W-:Y:S01]  /*37c0*/  FFMA.FTZ R119, -R111, R23, R134 ;  /* 0x000000176f777223 */ /* 0x000fe20000010186 */
[C---:B------:R-:W-:Y:S01]  /*37d0*/  FMUL.FTZ R137, R108.reuse, R137 ;  /* 0x000000896c897220 */ /* 0x040fe20000410000 */
[----:B------:R1:W-:Y:S01]  /*37e0*/  STS [R92+0x10], R143 ;  /* 0x0000108f5c007388 */ /* 0x0003e20000000800 */
[----:B------:R-:W-:Y:S01]  /*37f0*/  FMUL.FTZ R139, R108, -R139 ;  /* 0x8000008b6c8b7220 */ /* 0x000fe20000410000 */
[----:B------:R-:W-:-:S02]  /*3800*/  FMUL.FTZ R138, R119, R136 ;  /* 0x00000088778a7220 */ /* 0x000fc40000410000 */
[----:B------:R-:W-:Y:S01]  /*3810*/  STS [R92+0x8], R123 ;  /* 0x0000087b5c007388 */ /* 0x000fe20000000800 */
[----:B0-----:R-:W-:-:S03]  /*3820*/  FMUL.FTZ R39, R27, R141 ;  /* 0x0000008d1b277220 */ /* 0x001fc60000410000 */
[----:B------:R0:W-:Y:S01]  /*3830*/  STS [R92+0xc], R125 ;  /* 0x00000c7d5c007388 */ /* 0x0001e20000000800 */
[CC--:B------:R-:W-:Y:S01]  /*3840*/  FFMA.FTZ R24, R26.reuse, R131.reuse, R39 ;  /* 0x000000831a187223 */ /* 0x0c0fe20000010027 */
[----:B------:R-:W-:Y:S01]  /*3850*/  FMUL.FTZ R131, R27, R131 ;  /* 0x000000831b837220 */ /* 0x000fe20000410000 */
[----:B-1----:R-:W-:Y:S01]  /*3860*/  FMUL.FTZ R143, R11, R136 ;  /* 0x000000880b8f7220 */ /* 0x002fe20000410000 */
[----:B------:R-:W-:Y:S01]  /*3870*/  FFMA.FTZ R39, R111, -R22, R132 ;  /* 0x800000166f277223 */ /* 0x000fe20000010084 */
[----:B------:R-:W-:Y:S01]  /*3880*/  FADD.FTZ R24, R121, R24 ;  /* 0x0000001879187221 */ /* 0x000fe20000010000 */
[-C--:B------:R-:W-:Y:S01]  /*3890*/  FFMA.FTZ R124, R26, R141.reuse, -R131 ;  /* 0x0000008d1a7c7223 */ /* 0x080fe20000010883 */
[----:B------:R-:W-:Y:S01]  /*38a0*/  FMUL.FTZ R141, R10, R141 ;  /* 0x0000008d0a8d7220 */ /* 0x000fe20000410000 */
[-C--:B------:R-:W-:Y:S01]  /*38b0*/  FMUL.FTZ R131, R11, R126.reuse ;  /* 0x0000007e0b837220 */ /* 0x080fe20000410000 */
[----:B------:R-:W-:Y:S01]  /*38c0*/  STS [R92+0x1c], R143 ;  /* 0x00001c8f5c007388 */ /* 0x000fe20000000800 */
[-C--:B0-----:R-:W-:Y:S01]  /*38d0*/  FMUL.FTZ R125, R119, R126.reuse ;  /* 0x0000007e777d7220 */ /* 0x081fe20000410000 */
[----:B------:R-:W-:Y:S01]  /*38e0*/  FFMA.FTZ R123, R39, R126, R138 ;  /* 0x0000007e277b7223 */ /* 0x000fe2000001008a */
[----:B------:R-:W-:Y:S01]  /*38f0*/  FADD.FTZ R124, R25, R124 ;  /* 0x0000007c197c7221 */ /* 0x000fe20000010000 */
[----:B------:R-:W-:Y:S01]  /*3900*/  STS [R92+0x14], R141 ;  /* 0x0000148d5c007388 */ /* 0x000fe20000000800 */
[----:B------:R-:W-:Y:S01]  /*3910*/  FFMA.FTZ R125, R39, R136, -R125 ;  /* 0x00000088277d7223 */ /* 0x000fe2000001087d */
[----:B------:R-:W-:Y:S01]  /*3920*/  FADD.FTZ R25, R24, R123 ;  /* 0x0000007b18197221 */ /* 0x000fe20000010000 */
[C---:B------:R-:W-:Y:S01]  /*3930*/  FMUL.FTZ R121, R107.reuse, R144 ;  /* 0x000000906b797220 */ /* 0x040fe20000410000 */
[----:B------:R0:W-:Y:S01]  /*3940*/  STS [R92+0x18], R131 ;  /* 0x000018835c007388 */ /* 0x0001e20000000800 */
[----:B------:R-:W-:Y:S01]  /*3950*/  FADD.FTZ R24, R124, R125 ;  /* 0x0000007d7c187221 */ /* 0x000fe20000010000 */
[C---:B------:R-:W-:Y:S01]  /*3960*/  FMUL.FTZ R124, R106.reuse, R29 ;  /* 0x0000001d6a7c7220 */ /* 0x040fe20000410000 */
[----:B------:R-:W-:Y:S01]  /*3970*/  FMUL.FTZ R29, R106, -R28 ;  /* 0x8000001c6a1d7220 */ /* 0x000fe20000410000 */
[----:B------:R-:W-:Y:S01]  /*3980*/  BAR.SYNC.DEFER_BLOCKING 0x0 ;  /* 0x0000000000007b1d */ /* 0x000fe20000010000 */
[----:B------:R-:W-:Y:S01]  /*3990*/  LEA R28, R118, -R109, 0x1 ;  /* 0x8000006d761c7211 */ /* 0x000fe200078e08ff */
[----:B------:R-:W-:Y:S01]  /*39a0*/  FMUL.FTZ R123, R107, -R140 ;  /* 0x8000008c6b7b7220 */ /* 0x000fe20000410000 */
[----:B------:R-:W-:-:S02]  /*39b0*/  FMUL.FTZ R125, R117, R132 ;  /* 0x00000084757d7220 */ /* 0x000fc40000410000 */
        /* <DEDUP_REMOVED lines=24> */
.L_x_18581:
[----:B------:R-:W-:Y:S05]  /*3b40*/  BSYNC.RECONVERGENT B0 ;  /* 0x0000000000007941 */ /* 0x000fea0003800200 */
.L_x_18580:
[----:B01----:R0:W1:Y:S01]  /*3b50*/  LDS R29, [R83+0x4a0] ;  /* 0x0004a000531d7984 */ /* 0x0030620000000800 */
[----:B------:R-:W-:Y:S04]  /*3b60*/  BSSY.RECONVERGENT B0, `(.L_x_18582) ;  /* 0x0000004000007945 */ /* 0x000fe80003800200 */
[----:B------:R-:W-:Y:S05]  /*3b70*/  @!P2 BRA `(.L_x_18583) ;  /* 0x000000000008a947 */ /* 0x000fea0003800000 */
[----:B------:R2:W-:Y:S04]  /*3b80*/  REDG.E.ADD.F32.FTZ.RN.STRONG.GPU desc[UR16][R32.64+0x80], R145 ;  /* 0x00008091200079a6 */ /* 0x0005e8000c12f310 */
[----:B-1----:R2:W-:Y:S02]  /*3b90*/  REDG.E.ADD.F32.FTZ.RN.STRONG.GPU desc[UR16][R34.64+0x80], R29 ;  /* 0x0000801d220079a6 */ /* 0x0025e4000c12f310 */
.L_x_18583:
[----:B------:R-:W-:Y:S05]  /*3ba0*/  BSYNC.RECONVERGENT B0 ;  /* 0x0000000000007941 */ /* 0x000fea0003800200 */
.L_x_18582:
        /* <DEDUP_REMOVED lines=11> */
.L_x_18585:
[----:B------:R-:W-:Y:S05]  /*3c60*/  BSYNC.RECONVERGENT B0 ;  /* 0x0000000000007941 */ /* 0x000fea0003800200 */
.L_x_18584:
[----:B--23--:R2:W3:Y:S01]  /*3c70*/  LDS R29, [R85+0x5a0] ;  /* 0x0005a000551d7984 */ /* 0x00c4e20000000800 */
[----:B------:R-:W-:Y:S04]  /*3c80*/  BSSY.RECONVERGENT B0, `(.L_x_18586) ;  /* 0x0000004000007945 */ /* 0x000fe80003800200 */
[----:B------:R-:W-:Y:S05]  /*3c90*/  @!P1 BRA `(.L_x_18587) ;  /* 0x0000000000089947 */ /* 0x000fea0003800000 */
[----:B------:R4:W-:Y:S04]  /*3ca0*/  REDG.E.ADD.F32.FTZ.RN.STRONG.GPU desc[UR16][R32.64+0x180], R143 ;  /* 0x0001808f200079a6 */ /* 0x0009e8000c12f310 */
[----:B---3--:R4:W-:Y:S02]  /*3cb0*/  REDG.E.ADD.F32.FTZ.RN.STRONG.GPU desc[UR16][R34.64+0x180], R29 ;  /* 0x0001801d220079a6 */ /* 0x0089e4000c12f310 */
.L_x_18587:
[----:B------:R-:W-:Y:S05]  /*3cc0*/  BSYNC.RECONVERGENT B0 ;  /* 0x0000000000007941 */ /* 0x000fea0003800200 */
.L_x_18586:
[----:B---34-:R3:W4:Y:S01]  /*3cd0*/  LDS R29, [R86+0x620] ;  /* 0x00062000561d7984 */ /* 0x0187220000000800 */
[----:B------:R-:W-:Y:S04]  /*3ce0*/  BSSY.RECONVERGENT B0, `(.L_x_18588) ;  /* 0x0000004000007945 */ /* 0x000fe80003800200 */
[----:B------:R-:W-:Y:S05]  /*3cf0*/  @!P2 BRA `(.L_x_18589) ;  /* 0x000000000008a947 */ /* 0x000fea0003800000 */
[----:B------:R0:W-:Y:S04]  /*3d00*/  REDG.E.ADD.F32.FTZ.RN.STRONG.GPU desc[UR16][R32.64+0x200], R149 ;  /* 0x00020095200079a6 */ /* 0x0001e8000c12f310 */
[----:B----4-:R0:W-:Y:S02]  /*3d10*/  REDG.E.ADD.F32.FTZ.RN.STRONG.GPU desc[UR16][R34.64+0x200], R29 ;  /* 0x0002001d220079a6 */ /* 0x0101e4000c12f310 */
.L_x_18589:
[----:B------:R-:W-:Y:S05]  /*3d20*/  BSYNC.RECONVERGENT B0 ;  /* 0x0000000000007941 */ /* 0x000fea0003800200 */
.L_x_18588:
[----:B0---4-:R0:W4:Y:S01]  /*3d30*/  LDS R29, [R87+0x6a0] ;  /* 0x0006a000571d7984 */ /* 0x0111220000000800 */
[----:B------:R-:W-:Y:S04]  /*3d40*/  BSSY.RECONVERGENT B0, `(.L_x_18590) ;  /* 0x0000004000007945 */ /* 0x000fe80003800200 */
[----:B------:R-:W-:Y:S05]  /*3d50*/  @!P3 BRA `(.L_x_18591) ;  /* 0x000000000008b947 */ /* 0x000fea0003800000 */
[----:B------:R0:W-:Y:S04]  /*3d60*/  REDG.E.ADD.F32.FTZ.RN.STRONG.GPU desc[UR16][R32.64+0x280], R151 ;  /* 0x00028097200079a6 */ /* 0x0001e8000c12f310 */
[----:B----4-:R0:W-:Y:S02]  /*3d70*/  REDG.E.ADD.F32.FTZ.RN.STRONG.GPU desc[UR16][R34.64+0x280], R29 ;  /* 0x0002801d220079a6 */ /* 0x0101e4000c12f310 */
.L_x_18591:
[----:B------:R-:W-:Y:S05]  /*3d80*/  BSYNC.RECONVERGENT B0 ;  /* 0x0000000000007941 */ /* 0x000fea0003800200 */
.L_x_18590:
[----:B0---4-:R0:W4:Y:S01]  /*3d90*/  LDS R29, [R88+0x720] ;  /* 0x00072000581d7984 */ /* 0x0111220000000800 */
[----:B------:R-:W-:Y:S04]  /*3da0*/  BSSY.RECONVERGENT B0, `(.L_x_18592) ;  /* 0x0000004000007945 */ /* 0x000fe80003800200 */
[----:B------:R-:W-:Y:S05]  /*3db0*/  @!P4 BRA `(.L_x_18593) ;  /* 0x000000000008c947 */ /* 0x000fea0003800000 */
[----:B------:R0:W-:Y:S04]  /*3dc0*/  REDG.E.ADD.F32.FTZ.RN.STRONG.GPU desc[UR16][R32.64+0x300], R153 ;  /* 0x00030099200079a6 */ /* 0x0001e8000c12f310 */
[----:B----4-:R0:W-:Y:S02]  /*3dd0*/  REDG.E.ADD.F32.FTZ.RN.STRONG.GPU desc[UR16][R34.64+0x300], R29 ;  /* 0x0003001d220079a6 */ /* 0x0101e4000c12f310 */
.L_x_18593:
[----:B------:R-:W-:Y:S05]  /*3de0*/  BSYNC.RECONVERGENT B0 ;  /* 0x0000000000007941 */ /* 0x000fea0003800200 */
.L_x_18592:
[----:B0---4-:R0:W4:Y:S01]  /*3df0*/  LDS R29, [R89+0x7a0] ;  /* 0x0007a000591d7984 */ /* 0x0111220000000800 */
[----:B------:R-:W-:Y:S04]  /*3e00*/  BSSY.RECONVERGENT B0, `(.L_x_18594) ;  /* 0x0000004000007945 */ /* 0x000fe80003800200 */
[----:B------:R-:W-:Y:S05]  /*3e10*/  @!P5 BRA `(.L_x_18595) ;  /* 0x000000000008d947 */ /* 0x000fea0003800000 */
[----:B------:R0:W-:Y:S04]  /*3e20*/  REDG.E.ADD.F32.FTZ.RN.STRONG.GPU desc[UR16][R32.64+0x380], R155 ;  /* 0x0003809b200079a6 */ /* 0x0001e8000c12f310 */
[----:B----4-:R0:W-:Y:S02]  /*3e30*/  REDG.E.ADD.F32.FTZ.RN.STRONG.GPU desc[UR16][R34.64+0x380], R29 ;  /* 0x0003801d220079a6 */ /* 0x0101e4000c12f310 */
.L_x_18595:
[----:B------:R-:W-:Y:S05]  /*3e40*/  BSYNC.RECONVERGENT B0 ;  /* 0x0000000000007941 */ /* 0x000fea0003800200 */
.L_x_18594:
        /* <DEDUP_REMOVED lines=36> */
[-C--:B------:R-:W-:Y:S01]  /*4090*/  FFMA.FTZ R22, R56, R30.reuse, -R23 ;  /* 0x0000001e38167223 */ /* 0x080fe20000010817 */
[-C--:B------:R-:W-:Y:S01]  /*40a0*/  FMUL.FTZ R23, R21, R30.reuse ;  /* 0x0000001e15177220 */ /* 0x080fe20000410000 */
[CC--:B------:R-:W-:Y:S01]  /*40b0*/  FMUL.FTZ R21, R57.reuse, R127.reuse ;  /* 0x0000007f39157220 */ /* 0x0c0fe20000410000 */
[----:B------:R-:W-:Y:S01]  /*40c0*/  FMUL.FTZ R29, R57, R30 ;  /* 0x0000001e391d7220 */ /* 0x000fe20000410000 */
[----:B------:R-:W-:Y:S01]  /*40d0*/  FMUL.FTZ R33, R27, R22 ;  /* 0x000000161b217220 */ /* 0x000fe20000410000 */
[----:B------:R-:W-:Y:S01]  /*40e0*/  FFMA.FTZ R22, R18, R127, R19 ;  /* 0x0000007f12167223 */ /* 0x000fe20000010013 */
[C---:B------:R-:W-:Y:S01]  /*40f0*/  FMUL.FTZ R19, R57.reuse, R120 ;  /* 0x0000007839137220 */ /* 0x040fe20000410000 */
[----:B------:R-:W-:Y:S01]  /*4100*/  FFMA.FTZ R27, R20, R130, R23 ;  /* 0x00000082141b7223 */ /* 0x000fe20000010017 */
[CC--:B------:R-:W-:Y:S01]  /*4110*/  FFMA.FTZ R23, R56.reuse, R128.reuse, -R21 ;  /* 0x0000008038177223 */ /* 0x0c0fe20000010815 */
[C---:B------:R-:W-:Y:S01]  /*4120*/  FMUL.FTZ R21, R57.reuse, R128 ;  /* 0x0000008039157220 */ /* 0x040fe20000410000 */
[-C--:B------:R-:W-:Y:S01]  /*4130*/  FMUL.FTZ R57, R57, R122.reuse ;  /* 0x0000007a39397220 */ /* 0x080fe20000410000 */
[C---:B------:R-:W-:Y:S01]  /*4140*/  FFMA.FTZ R20, R56.reuse, R122, -R19 ;  /* 0x0000007a38147223 */ /* 0x040fe20000010813 */
[C---:B------:R-:W-:Y:S01]  /*4150*/  FFMA.FTZ R32, R56.reuse, R133, R135 ;  /* 0x0000008538207223 */ /* 0x040fe20000010087 */
[C---:B------:R-:W-:Y:S01]  /*4160*/  FFMA.FTZ R29, R56.reuse, R130, R29 ;  /* 0x00000082381d7223 */ /* 0x040fe2000001001d */
[----:B------:R-:W-:Y:S01]  /*4170*/  FFMA.FTZ R21, R56, R127, R21 ;  /* 0x0000007f38157223 */ /* 0x000fe20000010015 */
[----:B------:R-:W-:Y:S01]  /*4180*/  FMUL.FTZ R23, R38, R23 ;  /* 0x0000001726177220 */ /* 0x000fe20000410000 */
[----:B------:R-:W-:Y:S01]  /*4190*/  FFMA.FTZ R56, R56, R120, R57 ;  /* 0x0000007838387223 */ /* 0x000fe20000010039 */
[----:B------:R-:W-:Y:S01]  /*41a0*/  FMUL.FTZ R20, R37, R20 ;  /* 0x0000001425147220 */ /* 0x000fe20000410000 */
[----:B0-----:R-:W-:Y:S01]  /*41b0*/  FADD.FTZ R18, R25, R124 ;  /* 0x0000007c19127221 */ /* 0x001fe20000010000 */
[----:B------:R-:W-:Y:S01]  /*41c0*/  FFMA.FTZ R32, R39, R32, R34 ;  /* 0x0000002027207223 */ /* 0x000fe20000010022 */
[----:B------:R-:W-:Y:S01]  /*41d0*/  FFMA.FTZ R29, R26, R29, R33 ;  /* 0x0000001d1a1d7223 */ /* 0x000fe20000010021 */
        /* <DEDUP_REMOVED lines=28> */
.L_x_18597:
[----:B------:R-:W-:Y:S05]  /*43a0*/  BSYNC.RECONVERGENT B0 ;  /* 0x0000000000007941 */ /* 0x000fea0003800200 */
.L_x_18596:
[----:B------:R-:W-:-:S04]  /*43b0*/  UIADD3 UR4, UPT, UPT, UR4, 0x1, URZ ;  /* 0x0000000104047890 */ /* 0x000fc8000fffe0ff */
[----:B------:R-:W-:-:S09]  /*43c0*/  UISETP.GE.AND UP0, UPT, UR4, UR9, UPT ;  /* 0x000000090400728c */ /* 0x000fd2000bf06270 */
[----:B------:R-:W-:Y:S05]  /*43d0*/  BRA.U !UP0, `(.L_x_18598) ;  /* 0xffffffd5088c7547 */ /* 0x000fea000b83ffff */
.L_x_18566:
[----:B------:R-:W-:Y:S08]  /*43e0*/  BAR.SYNC.DEFER_BLOCKING 0x0 ;  /* 0x0000000000007b1d */ /* 0x000ff00000010000 */
[----:B------:R-:W4:Y:S01]  /*43f0*/  LDC.64 R24, c[0x0][0x4f8] ;  /* 0x00013e00ff187b82 */ /* 0x000f220000000a00 */
[----:B------:R-:W5:Y:S07]  /*4400*/  LDCU.64 UR6, c[0x0][0x500] ;  /* 0x0000a000ff0677ac */ /* 0x000f6e0008000a00 */
[----:B------:R-:W1:Y:S01]  /*4410*/  LDC.64 R26, c[0x0][0x550] ;  /* 0x00015400ff1a7b82 */ /* 0x000e620000000a00 */
[----:B------:R-:W2:Y:S01]  /*4420*/  LDG.E.128 R8, desc[UR16][R44.64] ;  /* 0x000000102c087981 */ /* 0x000ea2000c1e1d00 */
[----:B------:R-:W-:-:S04]  /*4430*/  IADD3 R68, P5, PT, R68, -0x200, RZ ;  /* 0xfffffe0044447810 */ /* 0x000fc80007fbe0ff */
[----:B------:R-:W-:Y:S01]  /*4440*/  IADD3.X R75, PT, PT, R75, -0x1, RZ, P5, !PT ;  /* 0xffffffff4b4b7810 */ /* 0x000fe20002ffe4ff */
[----:B--2---:R-:W-:Y:S01]  /*4450*/  STS.128 [R94], R8 ;  /* 0x000000085e007388 */ /* 0x004fe20000000c00 */
[----:B------:R-:W-:-:S03]  /*4460*/  NOP ;  /* 0x0000000000007918 */ /* 0x000fc60000000000 */
[----:B0-----:R-:W0:Y:S01]  /*4470*/  LDS.128 R16, [R94] ;  /* 0x000000005e107984 */ /* 0x001e220000000c00 */
[----:B------:R-:W-:Y:S06]  /*4480*/  BAR.SYNC.DEFER_BLOCKING 0x0 ;  /* 0x0000000000007b1d */ /* 0x000fec0000010000 */
[----:B------:R4:W-:Y:S01]  /*4490*/  STS.128 [R94], R12 ;  /* 0x0000000c5e007388 */ /* 0x0009e20000000c00 */
[--C-:B0-----:R-:W-:Y:S01]  /*44a0*/  FADD.FTZ R16, R16, R58.reuse ;  /* 0x0000003a10107221 */ /* 0x101fe20000010000 */
        /* <DEDUP_REMOVED lines=9> */
[----:B------:R-:W-:Y:S01]  /*4540*/  @!P2 FMUL.FTZ R10, R18, -1.4426950216293334961 ;  /* 0xbfb8aa3b120aa820 */ /* 0x000fe20000410000 */
[----:B------:R-:W-:Y:S01]  /*4550*/  SHF.L.U32 R18, R95, 0x7, RZ ;  /* 0x000000075f127819 */ /* 0x000fe200000006ff */
[----:B------:R-:W0:Y:S01]  /*4560*/  @!P0 MUFU.EX2 R8, R8 ;  /* 0x0000000800088308 */ /* 0x000e220000000800 */
[----:B------:R-:W-:Y:S02]  /*4570*/  @!P3 FMUL.FTZ R20, R19, -1.4426950216293334961 ;  /* 0xbfb8aa3b1314b820 */ /* 0x000fe40000410000 */
[--C-:B------:R-:W-:Y:S01]  /*4580*/  SHF.R.S32.HI R19, RZ, 0x1f, R18.reuse ;  /* 0x0000001fff137819 */ /* 0x100fe20000011412 */
[----:B------:R-:W2:Y:S04]  /*4590*/  @!P1 MUFU.EX2 R17, R9 ;  /* 0x0000000900119308 */ /* 0x000ea80000000800 */
[----:B------:R3:W1:Y:S01]  /*45a0*/  @!P2 MUFU.EX2 R21, R10 ;  /* 0x0000000a0015a308 */ /* 0x0006620000000800 */
[----:B----4-:R-:W-:-:S03]  /*45b0*/  IMAD.WIDE.U32 R12, R24, UR18, R18 ;  /* 0x00000012180c7c25 */ /* 0x010fc6000f8e0012 */
[----:B------:R2:W4:Y:S01]  /*45c0*/  @!P3 MUFU.EX2 R22, R20 ;  /* 0x000000140016b308 */ /* 0x0005220000000800 */
[----:B------:R-:W-:Y:S02]  /*45d0*/  IMAD R13, R25, UR18, R13 ;  /* 0x00000012190d7c24 */ /* 0x000fe4000f8e020d */
[----:B0-----:R-:W-:Y:S01]  /*45e0*/  @!P0 FADD.FTZ R16, R8, 1 ;  /* 0x3f80000008108421 */ /* 0x001fe20000010000 */
[----:B------:R-:W-:Y:S01]  /*45f0*/  NOP ;  /* 0x0000000000007918 */ /* 0x000fe20000000000 */
[----:B---3--:R-:W0:Y:S01]  /*4600*/  LDS.128 R8, [R94] ;  /* 0x000000005e087984 */ /* 0x008e220000000c00 */
[----:B-----5:R-:W-:Y:S01]  /*4610*/  IMAD.WIDE.U32 R12, R59, UR6, R12 ;  /* 0x000000063b0c7c25 */ /* 0x020fe2000f8e000c */
[----:B------:R3:W5:Y:S03]  /*4620*/  @!P0 MUFU.RCP R23, R16 ;  /* 0x0000001000178308 */ /* 0x0007660000001000 */
[----:B--2---:R-:W-:Y:S01]  /*4630*/  @!P1 FADD.FTZ R20, R17, 1 ;  /* 0x3f80000011149421 */ /* 0x004fe20000010000 */
[----:B-1----:R-:W-:Y:S01]  /*4640*/  @!P2 FADD.FTZ R21, R21, 1 ;  /* 0x3f8000001515a421 */ /* 0x002fe20000010000 */
[----:B------:R-:W-:-:S02]  /*4650*/  IMAD R13, R59, UR7, R13 ;  /* 0x000000073b0d7c24 */ /* 0x000fc4000f8e020d */
[----:B----4-:R-:W-:Y:S01]  /*4660*/  @!P3 FADD.FTZ R22, R22, 1 ;  /* 0x3f8000001616b421 */ /* 0x010fe20000010000 */
[----:B------:R-:W1:Y:S01]  /*4670*/  LDC.64 R24, c[0x0][0x518] ;  /* 0x00014600ff187b82 */ /* 0x000e620000000a00 */
[----:B------:R-:W2:Y:S01]  /*4680*/  LDCU.64 UR6, c[0x0][0x520] ;  /* 0x0000a400ff0677ac */ /* 0x000ea20008000a00 */
[----:B------:R-:W4:Y:S01]  /*4690*/  @!P1 MUFU.RCP R20, R20 ;  /* 0x0000001400149308 */ /* 0x000f220000001000 */
[----:B---3--:R-:W-:-:S04]  /*46a0*/  LEA R16, P4, R12, R26, 0x2 ;  /* 0x0000001a0c107211 */ /* 0x008fc800078810ff */
[----:B------:R-:W-:Y:S02]  /*46b0*/  LEA.HI.X R17, R12, R27, R13, 0x2, P4 ;  /* 0x0000001b0c117211 */ /* 0x000fe400020f140d */
[----:B------:R-:W-:Y:S01]  /*46c0*/  IADD3 R66, P4, PT, R66, -0x200, RZ ;  /* 0xfffffe0042427810 */ /* 0x000fe20007f9e0ff */
[----:B------:R-:W3:Y:S01]  /*46d0*/  @!P2 MUFU.RCP R21, R21 ;  /* 0x000000150015a308 */ /* 0x000ee20000001000 */
[----:B------:R-:W-:-:S04]  /*46e0*/  IMAD.WIDE.U32 R16, R82, 0x10, R16 ;  /* 0x0000001052107825 */ /* 0x000fc800078e0010 */
[----:B-----5:R-:W-:Y:S01]  /*46f0*/  @!P0 FMUL.FTZ R4, R4, R23 ;  /* 0x0000001704048220 */ /* 0x020fe20000410000 */
[----:B------:R-:W-:Y:S02]  /*4700*/  IADD3.X R73, PT, PT, R73, -0x1, RZ, P4, !PT ;  /* 0xffffffff49497810 */ /* 0x000fe400027fe4ff */
[----:B------:R-:W5:Y:S01]  /*4710*/  @!P3 MUFU.RCP R22, R22 ;  /* 0x000000160016b308 */ /* 0x000f620000001000 */
[----:B----4-:R-:W-:Y:S01]  /*4720*/  @!P1 FMUL.FTZ R5, R5, R20 ;  /* 0x0000001405059220 */ /* 0x010fe20000410000 */
[----:B------:R-:W-:Y:S01]  /*4730*/  IADD3 R72, P1, PT, R72, -0x400, RZ ;  /* 0xfffffc0048487810 */ /* 0x000fe20007f3e0ff */
[----:B-1----:R-:W-:-:S03]  /*4740*/  IMAD.WIDE.U32 R18, R24, UR18, R18 ;  /* 0x0000001218127c25 */ /* 0x002fc6000f8e0012 */
[----:B------:R-:W-:Y:S01]  /*4750*/  IADD3.X R74, PT, PT, R74, -0x1, RZ, P1, !PT ;  /* 0xffffffff4a4a7810 */ /* 0x000fe20000ffe4ff */
[----:B------:R-:W-:Y:S02]  /*4760*/  IMAD R19, R25, UR18, R19 ;  /* 0x0000001219137c24 */ /* 0x000fe4000f8e0213 */
[----:B---3--:R-:W-:Y:S01]  /*4770*/  @!P2 FMUL.FTZ R6, R6, R21 ;  /* 0x000000150606a220 */ /* 0x008fe20000410000 */
[----:B------:R-:W-:Y:S01]  /*4780*/  IADD3 R76, P2, PT, R76, -0x400, RZ ;  /* 0xfffffc004c4c7810 */ /* 0x000fe20007f5e0ff */
[----:B------:R-:W1:Y:S01]  /*4790*/  LDC.64 R20, c[0x0][0x560] ;  /* 0x00015800ff147b82 */ /* 0x000e620000000a00 */
[----:B--2---:R-:W-:Y:S01]  /*47a0*/  IMAD.WIDE.U32 R18, R59, UR6, R18 ;  /* 0x000000063b127c25 */ /* 0x004fe2000f8e0012 */
[----:B0-----:R0:W-:Y:S01]  /*47b0*/  STG.E.128 desc[UR16][R16.64], R8 ;  /* 0x0000000810007986 */ /* 0x0011e2000c101d10 */
[----:B------:R-:W-:Y:S02]  /*47c0*/  IADD3.X R78, PT, PT, R78, -0x1, RZ, P2, !PT ;  /* 0xffffffff4e4e7810 */ /* 0x000fe400017fe4ff */
[----:B-----5:R-:W-:-:S03]  /*47d0*/  @!P3 FMUL.FTZ R7, R7, R22 ;  /* 0x000000160707b220 */ /* 0x020fc60000410000 */
[----:B------:R-:W-:Y:S01]  /*47e0*/  BAR.SYNC.DEFER_BLOCKING 0x0 ;  /* 0x0000000000007b1d */ /* 0x000fe20000010000 */
[----:B------:R-:W-:-:S04]  /*47f0*/  IADD3 R70, P3, PT, R70, -0x200, RZ ;  /* 0xfffffe0046467810 */ /* 0x000fc80007f7e0ff */
[----:B------:R-:W-:Y:S01]  /*4800*/  IADD3.X R77, PT, PT, R77, -0x1, RZ, P3, !PT ;  /* 0xffffffff4d4d7810 */ /* 0x000fe20001ffe4ff */
[----:B0-----:R-:W-:Y:S01]  /*4810*/  IMAD R9, R59, UR7, R19 ;  /* 0x000000073b097c24 */ /* 0x001fe2000f8e0213 */
[----:B-1----:R-:W-:-:S04]  /*4820*/  LEA R8, P0, R18, R20, 0x2 ;  /* 0x0000001412087211 */ /* 0x002fc800078010ff */
[----:B------:R-:W-:Y:S02]  /*4830*/  LEA.HI.X R9, R18, R21, R9, 0x2, P0 ;  /* 0x0000001512097211 */ /* 0x000fe400000f1409 */
[----:B------:R-:W-:Y:S01]  /*4840*/  ISETP.GT.AND P0, PT, R80, 0x1, PT ;  /* 0x000000015000780c */ /* 0x000fe20003f04270 */
[----:B------:R0:W-:Y:S01]  /*4850*/  STS.128 [R94], R4 ;  /* 0x000000045e007388 */ /* 0x0001e20000000c00 */
[----:B------:R-:W-:-:S03]  /*4860*/  NOP ;  /* 0x0000000000007918 */ /* 0x000fc60000000000 */
[----:B------:R-:W1:Y:S01]  /*4870*/  LDS.128 R12, [R94] ;  /* 0x000000005e0c7984 */ /* 0x000e620000000c00 */
[----:B------:R-:W-:Y:S01]  /*4880*/  IMAD.WIDE.U32 R8, R82, 0x10, R8 ;  /* 0x0000001052087825 */ /* 0x000fe200078e0008 */
[----:B------:R-:W-:-:S03]  /*4890*/  MOV R80, R95 ;  /* 0x0000005f00507202 */ /* 0x000fc60000000f00 */
[----:B0-----:R-:W-:-:S04]  /*48a0*/  FADD.FTZ R4, R4, R69 ;  /* 0x0000004504047221 */ /* 0x001fc80000010000 */
[----:B------:R-:W-:-:S04]  /*48b0*/  FADD.FTZ R5, R4, R5 ;  /* 0x0000000504057221 */ /* 0x000fc80000010000 */
[----:B------:R-:W-:-:S04]  /*48c0*/  FADD.FTZ R6, R5, R6 ;  /* 0x0000000605067221 */ /* 0x000fc80000010000 */
[----:B------:R-:W-:Y:S01]  /*48d0*/  FADD.FTZ R69, R6, R7 ;  /* 0x0000000706457221 */ /* 0x000fe20000010000 */
[----:B-1----:R0:W-:Y:S01]  /*48e0*/  STG.E.128 desc[UR16][R8.64], R12 ;  /* 0x0000000c08007986 */ /* 0x0021e2000c101d10 */
[----:B------:R-:W-:Y:S05]  /*48f0*/  @P0 BRA `(.L_x_18599) ;  /* 0xffffffc000ec0947 */ /* 0x000fea000383ffff */
.L_x_18557:
        /* <DEDUP_REMOVED lines=34> */
.L_x_18601:
[----:B------:R-:W-:Y:S05]  /*4b20*/  BSYNC.RECONVERGENT B0 ;  /* 0x0000000000007941 */ /* 0x000fea0003800200 */
.L_x_18600:
        /* <DEDUP_REMOVED lines=26> */
.L_x_18603:
[----:B------:R-:W-:Y:S05]  /*4cd0*/  BSYNC.RECONVERGENT B0 ;  /* 0x0000000000007941 */ /* 0x000fea0003800200 */
.L_x_18602:
        /* <DEDUP_REMOVED lines=8> */
.L_x_18604:
        /* <DEDUP_REMOVED lines=16> */
.L_x_18605:
        /* <DEDUP_REMOVED lines=10> */
.L_x_18814:


//--------------------- .text._Z25selective_scan_bwd_kernelI32Selective_Scan_bwd_kernel_traitsILi32ELi4ELb1ELb1ELb1ELb1ELb1EfN3c107complexIfEEEEv12SSMParamsBwd --------------------------
	.section	.text._Z25selective_scan_bwd_kernelI32Selective_Scan_bwd_kernel_traitsILi32ELi4ELb1ELb1ELb1ELb1ELb1EfN3c107complexIfEEEEv12SSMParamsBwd,"ax",@progbits
	.align	128
        .global         _Z25selective_scan_bwd_kernelI32Selective_Scan_bwd_kernel_traitsILi32ELi4ELb1ELb1ELb1ELb1ELb1EfN3c107complexIfEEEEv12SSMParamsBwd
        .type           _Z25selective_scan_bwd_kernelI32Selective_Scan_bwd_kernel_traitsILi32ELi4ELb1ELb1ELb1ELb1ELb1EfN3c107complexIfEEEEv12SSMParamsBwd,@function
        .size           _Z25selective_scan_bwd_kernelI32Selective_Scan_bwd_kernel_traitsILi32ELi4ELb1ELb1ELb1ELb1ELb1EfN3c107complexIfEEEEv12SSMParamsBwd,(.L_x_18815 - _Z25selective_scan_bwd_kernelI32Selective_Scan_bwd_kernel_traitsILi32ELi4ELb1ELb1ELb1ELb1ELb1EfN3c107complexIfEEEEv12SSMParamsBwd)
        .other          _Z25selective_scan_bwd_kernelI32Selective_Scan_bwd_kernel_traitsILi32ELi4ELb1ELb1ELb1ELb1ELb1EfN3c107complexIfEEEEv12SSMParamsBwd,@"STO_CUDA_ENTRY STV_DEFAULT"
_Z25selective_scan_bwd_kernelI32Selective_Scan_bwd_kernel_traitsILi32ELi4ELb1ELb1ELb1ELb1ELb1EfN3c107complexIfEEEEv12SSMParamsBwd:
.text._Z25selective_scan_bwd_kernelI32Selective_Scan_bwd_kernel_traitsILi32ELi4ELb1ELb1ELb1ELb1ELb1EfN3c107complexIfEEEEv12SSMParamsBwd:
        /* <DEDUP_REMOVED lines=49> */
[----:B------:R-:W-:Y:S01]  /*0310*/  @!P1 IADD3 R7, PT, PT, R7, 0x1, RZ ;  /* 0x0000000107079810 */ /* 0x000fe20007ffe0ff */
[----:B------:R-:W4:Y:S01]  /*0320*/  LDC.64 R44, c[0x0][0x448] ;  /* 0x00011200ff2c7b82 */ /* 0x000f220000000a00 */
[----:B------:R-:W-:Y:S02]  /*0330*/  ISETP.GE.AND P2, PT, R0, RZ, PT ;  /* 0x000000ff0000720c */ /* 0x000fe40003f46270 */
[----:B------:R-:W-:-:S05]  /*0340*/  ISETP.NE.AND P1, PT, R8, RZ, PT ;  /* 0x000000ff0800720c */ /* 0x000fca0003f25270 */
[----:B------:R-:W-:Y:S01]  /*0350*/  @P0 IADD3 R7, PT, PT, R7, 0x1, RZ ;  /* 0x0000000107070810 */ /* 0x000fe20007ffe0ff */
[----:B------:R-:W4:Y:S03]  /*0360*/  LDC.64 R46, c[0x0][0x450] ;  /* 0x00011400ff2e7b82 */ /* 0x000f260000000a00 */
[----:B------:R-:W-:-:S04]  /*0370*/  MOV R0, R7 ;  /* 0x0000000700007202 */ /* 0x000fc80000000f00 */
[----:B------:R-:W-:Y:S01]  /*0380*/  @!P2 IADD3 R0, PT, PT, -R0, RZ, RZ ;  /* 0x000000ff0000a210 */ /* 0x000fe20007ffe1ff */
[----:B------:R-:W4:Y:S01]  /*0390*/  LDC.64 R36, c[0x0][0x4a8] ;  /* 0x00012a00ff247b82 */ /* 0x000f220000000a00 */
        /* <DEDUP_REMOVED lines=17> */
[----:B------:R-:W-:-:S03]  /*04b0*/  MOV R5, UR7 ;  /* 0x0000000700057c02 */ /* 0x000fc60008000f00 */
[C---:B------:R-:W-:Y:S01]  /*04c0*/  IMAD.WIDE.U32 R2, R81.reuse, UR10, R2 ;  /* 0x0000000a51027c25 */ /* 0x040fe2000f8e0002 */
[----:B------:R-:W-:Y:S01]  /*04d0*/  MOV R5, UR8 ;  /* 0x0000000800057c02 */ /* 0x000fe20008000f00 */
[----:B------:R-:W0:Y:S02]  /*04e0*/  LDCU.64 UR8, c[0x0][0x3d0] ;  /* 0x00007a00ff0877ac */ /* 0x000e240008000a00 */
[----:B------:R-:W-:Y:S01]  /*04f0*/  IMAD R7, R8, UR18, RZ ;  /* 0x0000001208077c24 */ /* 0x000fe2000f8e02ff */
[----:B------:R-:W-:Y:S01]  /*0500*/  MOV R4, UR6 ;  /* 0x0000000600047c02 */ /* 0x000fe20008000f00 */
[----:B------:R-:W-:Y:S01]  /*0510*/  IMAD R15, R81, UR11, R3 ;  /* 0x0000000b510f7c24 */ /* 0x000fe2000f8e0203 */
[----:B--2---:R-:W-:Y:S02]  /*0520*/  LEA R34, P0, R32, R34, 0x3 ;  /* 0x0000002220227211 */ /* 0x004fe400078018ff */
[----:B------:R-:W-:Y:S01]  /*0530*/  IADD3 R3, PT, PT, R33, R7, RZ ;  /* 0x0000000721037210 */ /* 0x000fe20007ffe0ff */
[----:B---3--:R-:W-:Y:S01]  /*0540*/  UIMAD.WIDE.U32 UR4, UR18, UR12, URZ ;  /* 0x0000000c120472a5 */ /* 0x008fe2000f8e00ff */
[----:B------:R-:W-:-:S02]  /*0550*/  IMAD.WIDE.U32 R4, R81, UR14, R4 ;  /* 0x0000000e51047c25 */ /* 0x000fc4000f8e0004 */
[----:B------:R-:W-:Y:S01]  /*0560*/  LEA.HI.X R32, R32, R35, R3, 0x3, P0 ;  /* 0x0000002320207211 */ /* 0x000fe200000f1c03 */
[----:B------:R-:W-:Y:S01]  /*0570*/  UIMAD UR5, UR18, UR13, UR5 ;  /* 0x0000000d120572a4 */ /* 0x000fe2000f8e0205 */
[----:B-1----:R-:W-:Y:S01]  /*0580*/  ISETP.NE.U32.AND P0, PT, R18, RZ, PT ;  /* 0x000000ff1200720c */ /* 0x002fe20003f05070 */
[----:B------:R-:W-:Y:S01]  /*0590*/  IMAD R13, R81, UR15, R5 ;  /* 0x0000000f510d7c24 */ /* 0x000fe2000f8e0205 */
[----:B------:R-:W-:Y:S01]  /*05a0*/  LEA R9, R39, 0xffffff80, 0x7 ;  /* 0xffffff8027097811 */ /* 0x000fe200078e38ff */
[----:B------:R-:W-:Y:S01]  /*05b0*/  IMAD R5, R11, R16, RZ ;  /* 0x000000100b057224 */ /* 0x000fe200078e02ff */
[----:B------:R-:W-:Y:S02]  /*05c0*/  ISETP.NE.AND.EX P0, PT, R19, RZ, PT, P0 ;  /* 0x000000ff1300720c */ /* 0x000fe40003f05300 */
[----:B------:R-:W-:Y:S01]  /*05d0*/  IADD3 R25, P2, PT, R9, R2, RZ ;  /* 0x0000000209197210 */ /* 0x000fe20007f5e0ff */
[----:B------:R-:W-:Y:S01]  /*05e0*/  IMAD.WIDE.U32 R2, R0, R16, UR4 ;  /* 0x0000000400027e25 */ /* 0x000fe2000f8e0010 */
[----:B------:R-:W-:-:S03]  /*05f0*/  LEA R7, R39, 0xffffff00, 0x8 ;  /* 0xffffff0027077811 */ /* 0x000fc600078e40ff */
[C---:B------:R-:W-:Y:S01]  /*0600*/  IMAD R5, R0.reuse, R17, R5 ;  /* 0x0000001100057224 */ /* 0x040fe200078e0205 */
[----:B0-----:R-:W-:Y:S01]  /*0610*/  UIMAD.WIDE.U32 UR6, UR18, UR8, URZ ;  /* 0x00000008120672a5 */ /* 0x001fe2000f8e00ff */
[----:B------:R-:W-:Y:S01]  /*0620*/  IADD3 R19, P1, PT, R7, R2, RZ ;  /* 0x0000000207137210 */ /* 0x000fe20007f3e0ff */
[----:B------:R-:W-:Y:S02]  /*0630*/  IMAD R2, R11, R20, RZ ;  /* 0x000000140b027224 */ /* 0x000fe400078e02ff */
[----:B------:R-:W-:Y:S01]  /*0640*/  IADD3 R8, PT, PT, R3, R5, RZ ;  /* 0x0000000503087210 */ /* 0x000fe20007ffe0ff */
[----:B----4-:R-:W-:Y:S01]  /*0650*/  IMAD R3, R11, R28, RZ ;  /* 0x0000001c0b037224 */ /* 0x010fe200078e02ff */
[----:B------:R-:W-:Y:S01]  /*0660*/  UIMAD UR7, UR18, UR9, UR7 ;  /* 0x00000009120772a4 */ /* 0x000fe2000f8e0207 */
[C---:B------:R-:W-:Y:S01]  /*0670*/  IMAD R11, R0.reuse, R21, R2 ;  /* 0x00000015000b7224 */ /* 0x040fe200078e0202 */
[----:B------:R-:W0:Y:S01]  /*0680*/  @P0 LDC R12, c[0x0][0x384] ;  /* 0x0000e100ff0c0b82 */ /* 0x000e220000000800 */
[C---:B------:R-:W-:Y:S01]  /*0690*/  IMAD R21, R0.reuse, R29, R3 ;  /* 0x0000001d00157224 */ /* 0x040fe200078e0203 */
[----:B------:R-:W-:Y:S01]  /*06a0*/  IADD3 R23, P3, PT, R9, R4, RZ ;  /* 0x0000000409177210 */ /* 0x000fe20007f7e0ff */
[C---:B------:R-:W-:Y:S01]  /*06b0*/  IMAD.WIDE.U32 R2, R0.reuse, R28, RZ ;  /* 0x0000001c00027225 */ /* 0x040fe200078e00ff */
[----:B------:R-:W1:Y:S03]  /*06c0*/  LDCU.64 UR8, c[0x0][0x498] ;  /* 0x00009300ff0877ac */ /* 0x000e660008000a00 */
[----:B------:R-:W-:Y:S01]  /*06d0*/  IMAD.WIDE.U32 R4, R0, R20, UR6 ;  /* 0x0000000600047e25 */ /* 0x000fe2000f8e0014 */
[----:B------:R-:W-:-:S02]  /*06e0*/  IADD3 R3, PT, PT, R3, R21, RZ ;  /* 0x0000001503037210 */ /* 0x000fc40007ffe0ff */
[----:B------:R-:W2:Y:S02]  /*06f0*/  @P0 LDC R21, c[0x0][0x38c] ;  /* 0x0000e300ff150b82 */ /* 0x000ea40000000800 */
[----:B------:R-:W-:Y:S02]  /*0700*/  IADD3 R6, PT, PT, R5, R11, RZ ;  /* 0x0000000b05067210 */ /* 0x000fe40007ffe0ff */
[----:B------:R-:W-:-:S04]  /*0710*/  SHF.R.U64 R29, R26, 0x1, R27 ;  /* 0x000000011a1d7819 */ /* 0x000fc8000000121b */
[----:B------:R-:W3:Y:S01]  /*0720*/  LDC.64 R10, c[0x0][0x4a0] ;  /* 0x00012800ff0a7b82 */ /* 0x000ee20000000a00 */
[----:B------:R-:W-:Y:S02]  /*0730*/  SHF.R.U32.HI R0, RZ, 0x1, R27 ;  /* 0x00000001ff007819 */ /* 0x000fe4000001161b */
[----:B------:R-:W-:Y:S02]  /*0740*/  IADD3 R17, P4, PT, R7, R4, RZ ;  /* 0x0000000407117210 */ /* 0x000fe40007f9e0ff */
[----:B------:R-:W-:-:S03]  /*0750*/  SHF.R.S32.HI R7, RZ, 0x1f, R7 ;  /* 0x0000001fff077819 */ /* 0x000fc60000011407 */
[----:B------:R-:W4:Y:S01]  /*0760*/  LDC.64 R26, c[0x0][0x460] ;  /* 0x00011800ff1a7b82 */ /* 0x000f220000000a00 */
[----:B------:R-:W-:Y:S01]  /*0770*/  IADD3.X R8, PT, PT, R7, R8, RZ, P1, !PT ;  /* 0x0000000807087210 */ /* 0x000fe20000ffe4ff */
[----:B------:R-:W-:Y:S01]  /*0780*/  IMAD.WIDE.U32 R28, R29, UR18, R2 ;  /* 0x000000121d1c7c25 */ /* 0x000fe2000f8e0002 */
[----:B------:R-:W-:-:S05]  /*0790*/  IADD3.X R6, PT, PT, R7, R6, RZ, P4, !PT ;  /* 0x0000000607067210 */ /* 0x000fca00027fe4ff */
[----:B------:R-:W4:Y:S01]  /*07a0*/  @P0 LDC.64 R4, c[0x0][0x480] ;  /* 0x00012000ff040b82 */ /* 0x000f220000000a00 */
[----:B------:R-:W-:Y:S01]  /*07b0*/  IMAD R7, R0, UR18, RZ ;  /* 0x0000001200077c24 */ /* 0x000fe2000f8e02ff */
[----:B-1----:R-:W-:Y:S02]  /*07c0*/  UIMAD.WIDE.U32 UR4, UR18, UR8, URZ ;  /* 0x00000008120472a5 */ /* 0x002fe4000f8e00ff */
[----:B0-----:R-:W-:Y:S01]  /*07d0*/  @P0 IMAD R0, R12, UR18, R81 ;  /* 0x000000120c000c24 */ /* 0x001fe2000f8e0251 */
[----:B------:R-:W-:Y:S02]  /*07e0*/  LEA R30, P4, R28, R30, 0x3 ;  /* 0x0000001e1c1e7211 */ /* 0x000fe400078818ff */
[----:B------:R-:W-:Y:S01]  /*07f0*/  IADD3 R7, PT, PT, R29, R7, RZ ;  /* 0x000000071d077210 */ /* 0x000fe20007ffe0ff */
[----:B------:R-:W-:Y:S01]  /*0800*/  UIMAD UR5, UR18, UR9, UR5 ;  /* 0x00000009120572a4 */ /* 0x000fe2000f8e0205 */
[----:B------:R-:W-:Y:S01]  /*0810*/  @P0 IMAD R0, R0, R39, RZ ;  /* 0x0000002700000224 */ /* 0x000fe200078e02ff */
[----:B------:R-:W-:-:S02]  /*0820*/  ISETP.GE.AND P1, PT, R39, 0x1, PT ;  /* 0x000000012700780c */ /* 0x000fc40003f26270 */
[----:B------:R-:W-:Y:S01]  /*0830*/  LEA.HI.X R28, R28, R31, R7, 0x3, P4 ;  /* 0x0000001f1c1c7211 */ /* 0x000fe200020f1c07 */
[----:B--2---:R-:W-:Y:S01]  /*0840*/  @P0 IMAD R7, R0, R21, RZ ;  /* 0x0000001500070224 */ /* 0x004fe200078e02ff */
[----:B------:R-:W-:Y:S01]  /*0850*/  SHF.R.S32.HI R0, RZ, 0x1f, R9 ;  /* 0x0000001fff007819 */ /* 0x000fe20000011409 */
[----:B---3--:R-:W-:-:S03]  /*0860*/  IMAD.WIDE.U32 R2, R81, R10, UR4 ;  /* 0x0000000451027e25 */ /* 0x008fc6000f8e000a */
[C---:B------:R-:W-:Y:S01]  /*0870*/  IADD3.X R12, PT, PT, R0.reuse, R15, RZ, P2, !PT ;  /* 0x0000000f000c7210 */ /* 0x040fe200017fe4ff */
[----:B------:R-:W-:Y:S01]  /*0880*/  IMAD R21, R81, R11, R3 ;  /* 0x0000000b51157224 */ /* 0x000fe200078e0203 */
[----:B------:R-:W-:Y:S02]  /*0890*/  IADD3.X R10, PT, PT, R0, R13, RZ, P3, !PT ;  /* 0x0000000d000a7210 */ /* 0x000fe40001ffe4ff */
[----:B----4-:R-:W-:Y:S02]  /*08a0*/  LEA R26, P2, R25, R26, 0x2 ;  /* 0x0000001a191a7211 */ /* 0x010fe400078410ff */
[----:B------:R-:W-:Y:S02]  /*08b0*/  LEA R24, P3, R23, R40, 0x2 ;  /* 0x0000002817187211 */ /* 0x000fe400078610ff */
[----:B------:R-:W-:Y:S02]  /*08c0*/  CS2R R72, SRZ ;  /* 0x0000000000487805 */ /* 0x000fe4000001ff00 */
[----:B------:R-:W-:Y:S01]  /*08d0*/  IADD3 R2, P4, PT, R9, R2, RZ ;  /* 0x0000000209027210 */ /* 0x000fe20007f9e0ff */
[----:B------:R-:W-:Y:S01]  /*08e0*/  @P0 IMAD.WIDE R72, R7, 0x10, R4 ;  /* 0x0000001007480825 */ /* 0x000fe200078e0204 */
[----:B------:R-:W-:-:S02]  /*08f0*/  LEA.HI.X R25, R25, R27, R12, 0x2, P2 ;  /* 0x0000001b19197211 */ /* 0x000fc400010f140c */
[----:B------:R-:W-:Y:S01]  /*0900*/  LEA.HI.X R23, R23, R41, R10, 0x2, P3 ;  /* 0x0000002917177211 */ /* 0x000fe200018f140a */
[----:B------:R-:W-:Y:S01]  /*0910*/  IMAD.WIDE.U32 R74, R81, R36, RZ ;  /* 0x00000024514a7225 */ /* 0x000fe200078e00ff */
[----:B------:R-:W-:Y:S02]  /*0920*/  IADD3.X R21, PT, PT, R0, R21, RZ, P4, !PT ;  /* 0x0000001500157210 */ /* 0x000fe400027fe4ff */
        /* <DEDUP_REMOVED lines=29> */
[----:B------:R-:W-:Y:S02]  /*0b00*/  SHF.L.U32 R16, R29, 0x3, RZ ;  /* 0x000000031d107819 */ /* 0x000fe400000006ff */
        /* <DEDUP_REMOVED lines=9> */
[-C--:B------:R-:W-:Y:S02]  /*0ba0*/  LEA.HI R3, R29, R16.reuse, RZ, 0x1e ;  /* 0x000000101d037211 */ /* 0x080fe400078ff0ff */
[----:B------:R-:W-:Y:S02]  /*0bb0*/  LEA.HI R2, R16, R16, RZ, 0x1b ;  /* 0x0000001010027211 */ /* 0x000fe400078fd8ff */
[----:B------:R-:W-:Y:S02]  /*0bc0*/  LEA R9, R8, UR4, 0x2 ;  /* 0x0000000408097c11 */ /* 0x000fe4000f8e10ff */
[----:B------:R-:W-:Y:S02]  /*0bd0*/  LEA R10, R6, UR4, 0x2 ;  /* 0x00000004060a7c11 */ /* 0x000fe4000f8e10ff */
[----:B------:R-:W-:Y:S02]  /*0be0*/  LEA R8, R5, UR4, 0x2 ;  /* 0x0000000405087c11 */ /* 0x000fe4000f8e10ff */
[----:B-1----:R-:W-:-:S02]  /*0bf0*/  MOV R15, UR6 ;  /* 0x00000006000f7c02 */ /* 0x002fc40008000f00 */
[C---:B------:R-:W-:Y:S02]  /*0c00*/  LOP3.LUT R14, R29.reuse, 0x1f, RZ, 0xc0, !PT ;  /* 0x0000001f1d0e7812 */ /* 0x040fe400078ec0ff */
[----:B------:R-:W-:Y:S02]  /*0c10*/  IADD3 R13, PT, PT, R29, 0x200, RZ ;  /* 0x000002001d0d7810 */ /* 0x000fe40007ffe0ff */
        /* <DEDUP_REMOVED lines=8> */
.L_x_18649:
[----:B------:R-:W-:Y:S01]  /*0ca0*/  BAR.SYNC.DEFER_BLOCKING 0x0 ;  /* 0x0000000000007b1d */ /* 0x000fe20000010000 */
[----:B0-----:R-:W-:Y:S02]  /*0cb0*/  MOV R36, R26 ;  /* 0x0000001a00247202 */ /* 0x001fe40000000f00 */
[----:B------:R-:W-:-:S05]  /*0cc0*/  MOV R37, R25 ;  /* 0x0000001900257202 */ /* 0x000fca0000000f00 */
[----:B------:R-:W0:Y:S01]  /*0cd0*/  S2UR UR6, SR_CgaCtaId ;  /* 0x00000000000679c3 */ /* 0x000e220000008800 */
[----:B------:R-:W-:Y:S01]  /*0ce0*/  IMAD.WIDE.U32 R48, R12, 0x10, R36 ;  /* 0x000000100c307825 */ /* 0x000fe200078e0024 */
[----:B------:R-:W1:Y:S01]  /*0cf0*/  S2R R87, SR_LANEID ;  /* 0x0000000000577919 */ /* 0x000e620000000000 */
[----:B------:R-:W-:Y:S01]  /*0d00*/  UMOV UR4, 0x400 ;  /* 0x0000040000047882 */ /* 0x000fe20000000000 */
[----:B------:R-:W-:Y:S02]  /*0d10*/  MOV R44, R22 ;  /* 0x00000016002c7202 */ /* 0x000fe40000000f00 */
[----:B------:R-:W-:Y:S02]  /*0d20*/  MOV R45, R21 ;  /* 0x00000015002d7202 */ /* 0x000fe40000000f00 */
        /* <DEDUP_REMOVED lines=15> */
[----:B------:R-:W-:-:S03]  /*0e20*/  IMAD.WIDE.U32 R52, R12, 0x10, R44 ;  /* 0x000000100c347825 */ /* 0x000fc600078e002c */
        /* <DEDUP_REMOVED lines=57> */
.L_x_18608:
[----:B------:R-:W-:Y:S05]  /*11c0*/  BSYNC.RECONVERGENT B0 ;  /* 0x0000000000007941 */ /* 0x000fea0003800200 */
.L_x_18607:
[----:B------:R-:W-:Y:S04]  /*11d0*/  BSSY.RECONVERGENT B0, `(.L_x_18609) ;  /* 0x0000020000007945 */ /* 0x000fe80003800200 */
        /* <DEDUP_REMOVED lines=31> */
.L_x_18610:
[----:B------:R-:W-:Y:S05]  /*13d0*/  BSYNC.RECONVERGENT B0 ;  /* 0x0000000000007941 */ /* 0x000fea0003800200 */
.L_x_18609:
        /* <DEDUP_REMOVED lines=32> */
.L_x_18612:
[----:B------:R-:W-:Y:S05]  /*15e0*/  BSYNC.RECONVERGENT B0 ;  /* 0x0000000000007941 */ /* 0x000fea0003800200 */
.L_x_18611:
        /* <DEDUP_REMOVED lines=32> */
.L_x_18614:
[----:B------:R-:W-:Y:S05]  /*17f0*/  BSYNC.RECONVERGENT B0 ;  /* 0x0000000000007941 */ /* 0x000fea0003800200 */
.L_x_18613:
        /* <DEDUP_REMOVED lines=28> */
[----:B------:R-:W4:Y:S04]  /*19c0*/  MUFU.EX2 R61, R61 ;  /* 0x0000003d003d7308 */ /* 0x000f280000000800 */
[----:B------:R-:W-:Y:S04]  /*19d0*/  MUFU.EX2 R58, R58 ;  /* 0x0000003a003a7308 */ /* 0x000fe80000000800 */
[----:B------:R-:W1:Y:S01]  /*19e0*/  MUFU.EX2 R59, R59 ;  /* 0x0000003b003b7308 */ /* 0x000e620000000800 */
[----:B---3--:R-:W-:-:S04]  /*19f0*/  FADD.FTZ R56, R60, 1 ;  /* 0x3f8000003c387421 */ /* 0x008fc80000010000 */
[----:B------:R-:W3:Y:S01]  /*1a00*/  MUFU.RCP R63, R56 ;  /* 0x00000038003f7308 */ /* 0x000ee20000001000 */
[----:B----4-:R-:W-:Y:S01]  /*1a10*/  FADD.FTZ R57, R61, 1 ;  /* 0x3f8000003d397421 */ /* 0x010fe20000010000 */
[----:B-1----:R-:W-:-:S06]  /*1a20*/  FADD.FTZ R60, R59, 1 ;  /* 0x3f8000003b3c7421 */ /* 0x002fcc0000010000 */
[----:B------:R-:W1:Y:S08]  /*1a30*/  MUFU.RCP R62, R57 ;  /* 0x00000039003e7308 */ /* 0x000e700000001000 */
[----:B------:R2:W4:Y:S02]  /*1a40*/  MUFU.RCP R64, R60 ;  /* 0x0000003c00407308 */ /* 0x0005240000001000 */
[----:B--2---:R-:W-:-:S04]  /*1a50*/  IMAD.WIDE.U32 R60, R66, UR18, R84 ;  /* 0x00000012423c7c25 */ /* 0x004fc8000f8e0054 */
[----:B------:R-:W-:Y:S02]  /*1a60*/  IMAD R61, R67, UR18, R61 ;  /* 0x00000012433d7c24 */ /* 0x000fe4000f8e023d */
[----:B------:R-:W-:-:S04]  /*1a70*/  IMAD.WIDE.U32 R60, R81, UR6, R60 ;  /* 0x00000006513c7c25 */ /* 0x000fc8000f8e003c */
[----:B------:R-:W-:Y:S01]  /*1a80*/  IMAD R61, R81, UR7, R61 ;  /* 0x00000007513d7c24 */ /* 0x000fe2000f8e023d */
[----:B-----5:R2:W-:Y:S01]  /*1a90*/  STS.128 [R80], R52 ;  /* 0x0000003450007388 */ /* 0x0205e20000000c00 */
[----:B------:R-:W-:-:S03]  /*1aa0*/  NOP ;  /* 0x0000000000007918 */ /* 0x000fc60000000000 */
[----:B------:R-:W5:Y:S01]  /*1ab0*/  LDS.128 R44, [R80] ;  /* 0x00000000502c7984 */ /* 0x000f620000000c00 */
[----:B--2---:R-:W-:Y:S01]  /*1ac0*/  FADD.FTZ R55, R58, 1 ;  /* 0x3f8000003a377421 */ /* 0x004fe20000010000 */
[----:B---3--:R-:W-:Y:S01]  /*1ad0*/  FADD.FTZ R53, -R63, 1 ;  /* 0x3f8000003f357421 */ /* 0x008fe20000010100 */
[----:B-1----:R-:W-:Y:S01]  /*1ae0*/  FADD.FTZ R54, -R62, 1 ;  /* 0x3f8000003e367421 */ /* 0x002fe20000010100 */
[----:B----4-:R-:W-:Y:S01]  /*1af0*/  FADD.FTZ R58, -R64, 1 ;  /* 0x3f800000403a7421 */ /* 0x010fe20000010100 */
[----:B------:R-:W1:Y:S01]  /*1b00*/  MUFU.RCP R65, R55 ;  /* 0x0000003700417308 */ /* 0x000e620000001000 */
[----:B------:R-:W-:Y:S01]  /*1b10*/  FFMA.FTZ R53, R48, R53, 1 ;  /* 0x3f80000030357423 */ /* 0x000fe20000010035 */
[----:B------:R-:W-:Y:S01]  /*1b20*/  FFMA.FTZ R54, R49, R54, 1 ;  /* 0x3f80000031367423 */ /* 0x000fe20000010036 */
[----:B------:R-:W-:Y:S01]  /*1b30*/  FFMA.FTZ R58, R51, R58, 1 ;  /* 0x3f800000333a7423 */ /* 0x000fe2000001003a */
[----:B-1----:R-:W-:-:S04]  /*1b40*/  FADD.FTZ R59, -R65, 1 ;  /* 0x3f800000413b7421 */ /* 0x002fc80000010100 */
[----:B------:R-:W-:Y:S01]  /*1b50*/  FFMA.FTZ R59, R50, R59, 1 ;  /* 0x3f800000323b7423 */ /* 0x000fe2000001003b */
[----:B-----5:R-:W-:Y:S01]  /*1b60*/  FMUL.FTZ R52, R40, R44 ;  /* 0x0000002c28347220 */ /* 0x020fe20000410000 */
[----:B------:R-:W-:Y:S01]  /*1b70*/  FMUL.FTZ R56, R42, R46 ;  /* 0x0000002e2a387220 */ /* 0x000fe20000410000 */
[----:B------:R-:W-:Y:S02]  /*1b80*/  FMUL.FTZ R55, R43, R47 ;  /* 0x0000002f2b377220 */ /* 0x000fe40000410000 */
        /* <DEDUP_REMOVED lines=13> */
[----:B------:R-:W-:Y:S06]  /*1c60*/  BAR.SYNC.DEFER_BLOCKING 0x0 ;  /* 0x0000000000007b1d */ /* 0x000fec0000010000 */
        /* <DEDUP_REMOVED lines=26> */
.L_x_18615:
[----:B------:R-:W2:Y:S01]  /*1e10*/  LDCU UR4, c[0x0][0x38c] ;  /* 0x00007180ff0477ac */ /* 0x000ea20008000800 */
[----:B------:R-:W-:Y:S01]  /*1e20*/  FMUL.FTZ R120, R40, R63 ;  /* 0x0000003f28787220 */ /* 0x000fe20000410000 */
[----:B------:R-:W-:Y:S01]  /*1e30*/  FMUL.FTZ R65, R42, R65 ;  /* 0x000000412a417220 */ /* 0x000fe20000410000 */
[----:B------:R-:W-:Y:S01]  /*1e40*/  FMUL.FTZ R62, R41, R62 ;  /* 0x0000003e293e7220 */ /* 0x000fe20000410000 */
[----:B------:R-:W-:Y:S01]  /*1e50*/  FMUL.FTZ R64, R43, R64 ;  /* 0x000000402b407220 */ /* 0x000fe20000410000 */
[----:B------:R-:W-:Y:S01]  /*1e60*/  FFMA.FTZ R42, R36, R120, R33 ;  /* 0x00000078242a7223 */ /* 0x000fe20000010021 */
[----:B------:R-:W-:Y:S01]  /*1e70*/  CS2R R40, SRZ ;  /* 0x0000000000287805 */ /* 0x000fe2000001ff00 */
[-C--:B------:R-:W-:Y:S01]  /*1e80*/  FMUL.FTZ R44, R120, R79.reuse ;  /* 0x0000004f782c7220 */ /* 0x080fe20000410000 */
[-C--:B------:R-:W-:Y:S01]  /*1e90*/  FMUL.FTZ R45, R62, R79.reuse ;  /* 0x0000004f3e2d7220 */ /* 0x080fe20000410000 */
[----:B------:R-:W-:Y:S01]  /*1ea0*/  FFMA.FTZ R33, R37, R62, R42 ;  /* 0x0000003e25217223 */ /* 0x000fe2000001002a */
[----:B------:R-:W-:Y:S01]  /*1eb0*/  CS2R R42, SRZ ;  /* 0x00000000002a7805 */ /* 0x000fe2000001ff00 */
[-C--:B------:R-:W-:Y:S01]  /*1ec0*/  FMUL.FTZ R46, R65, R79.reuse ;  /* 0x0000004f412e7220 */ /* 0x080fe20000410000 */
[----:B------:R-:W-:Y:S01]  /*1ed0*/  FMUL.FTZ R47, R64, R79 ;  /* 0x0000004f402f7220 */ /* 0x000fe20000410000 */
[----:B-1----:R-:W-:-:S04]  /*1ee0*/  FFMA.FTZ R48, R38, R65, R33 ;  /* 0x0000004126307223 */ /* 0x002fc80000010021 */
[----:B------:R-:W-:Y:S01]  /*1ef0*/  FFMA.FTZ R33, R39, R64, R48 ;  /* 0x0000004027217223 */ /* 0x000fe20000010030 */
[----:B--2---:R-:W-:Y:S01]  /*1f00*/  UISETP.GE.AND UP0, UPT, UR4, 0x1, UPT ;  /* 0x000000010400788c */ /* 0x004fe2000bf06270 */
[----:B------:R-:W-:Y:S08]  /*1f10*/  BAR.SYNC.DEFER_BLOCKING 0x0 ;  /* 0x0000000000007b1d */ /* 0x000ff00000010000 */
[----:B------:R-:W-:Y:S05]  /*1f20*/  BRA.U !UP0, `(.L_x_18616) ;  /* 0x0000002908ec7547 */ /* 0x000fea000b800000 */
[----:B------:R-:W1:Y:S01]  /*1f30*/  LDC R117, c[0x0][0x388] ;  /* 0x0000e200ff757b82 */ /* 0x000e620000000800 */
[----:B------:R-:W-:Y:S01]  /*1f40*/  SHF.L.U32 R48, R86, 0x8, RZ ;  /* 0x0000000856307819 */ /* 0x000fe200000006ff */
[----:B------:R-:W-:Y:S01]  /*1f50*/  HFMA2 R40, -RZ, RZ, 0, 0 ;  /* 0x00000000ff287431 */ /* 0x000fe200000001ff */
[C---:B------:R-:W-:Y:S01]  /*1f60*/  ISETP.NE.AND P0, PT, R15.reuse, 0x1, PT ;  /* 0x000000010f00780c */ /* 0x040fe20003f05270 */
[----:B------:R-:W-:Y:S01]  /*1f70*/  FADD.FTZ R120, R120, R120 ;  /* 0x0000007878787221 */ /* 0x000fe20000010000 */
[----:B------:R-:W-:Y:S01]  /*1f80*/  SHF.L.U32 R109, R15, 0x8, RZ ;  /* 0x000000080f6d7819 */ /* 0x000fe200000006ff */
[----:B------:R-:W-:Y:S01]  /*1f90*/  FADD.FTZ R119, R62, R62 ;  /* 0x0000003e3e777221 */ /* 0x000fe20000010000 */
[----:B------:R-:W-:Y:S01]  /*1fa0*/  IADD3 R96, P1, PT, R48, R29, RZ ;  /* 0x0000001d30607210 */ /* 0x000fe20007f3e0ff */
[----:B------:R-:W2:Y:S01]  /*1fb0*/  LDC.64 R104, c[0x0][0x3c0] ;  /* 0x0000f000ff687b82 */ /* 0x000ea20000000a00 */
[----:B------:R-:W-:Y:S01]  /*1fc0*/  FADD.FTZ R118, R65, R65 ;  /* 0x0000004141767221 */ /* 0x000fe20000010000 */
[----:B------:R-:W-:Y:S01]  /*1fd0*/  FADD.FTZ R116, R64, R64 ;  /* 0x0000004040747221 */ /* 0x000fe20000010000 */
[----:B------:R-:W-:Y:S01]  /*1fe0*/  IADD3 R115, PT, PT, R15, -0x2, RZ ;  /* 0xfffffffe0f737810 */ /* 0x000fe20007ffe0ff */
[----:B------:R-:W-:Y:S01]  /*1ff0*/  FMUL.FTZ R113, R36, R101 ;  /* 0x0000006524717220 */ /* 0x000fe20000410000 */
[----:B------:R-:W-:Y:S01]  /*2000*/  LEA R114, R87, R80, 0x4 ;  /* 0x0000005057727211 */ /* 0x000fe200078e20ff */
[----:B------:R-:W-:Y:S01]  /*2010*/  FMUL.FTZ R112, R37, R100 ;  /* 0x0000006425707220 */ /* 0x000fe20000410000 */
[----:B------:R-:W-:Y:S01]  /*2020*/  FMUL.FTZ R111, R38, R103 ;  /* 0x00000067266f7220 */ /* 0x000fe20000410000 */
        /* <DEDUP_REMOVED lines=8> */
[----:B------:R-:W-:Y:S01]  /*20b0*/  LEA.HI.X.SX32 R97, R48, RZ, 0x1, P1 ;  /* 0x000000ff30617211 */ /* 0x000fe200008f0eff */
[----:B------:R-:W0:Y:S01]  /*20c0*/  LDCU UR9, c[0x0][0x38c] ;  /* 0x00007180ff0977ac */ /* 0x000e220008000800 */
[----:B------:R-:W-:-:S05]  /*20d0*/  UMOV UR4, URZ ;  /* 0x000000ff00047c82 */ /* 0x000fca0008000000 */
[----:B------:R-:W0:Y:S08]  /*20e0*/  LDC.64 R106, c[0x0][0x3e0] ;  /* 0x0000f800ff6a7b82 */ /* 0x000e300000000a00 */
[----:B------:R-:W0:Y:S08]  /*20f0*/  LDC.64 R92, c[0x0][0x4d0] ;  /* 0x00013400ff5c7b82 */ /* 0x000e300000000a00 */
[----:B-1--4-:R-:W0:Y:S02]  /*2100*/  LDC.64 R94, c[0x0][0x4f0] ;  /* 0x00013c00ff5e7b82 */ /* 0x012e240000000a00 */
.L_x_18648:
[----:B0-2---:R-:W-:-:S04]  /*2110*/  IMAD.WIDE.U32 R48, R104, UR4, RZ ;  /* 0x0000000468307c25 */ /* 0x005fc8000f8e00ff */
[----:B------:R-:W-:Y:S01]  /*2120*/  IMAD R49, R105, UR4, R49 ;  /* 0x0000000469317c24 */ /* 0x000fe2000f8e0231 */
[----:B------:R-:W-:-:S04]  /*2130*/  LEA R60, P1, R48, R20, 0x2 ;  /* 0x00000014303c7211 */ /* 0x000fc800078210ff */
[----:B------:R-:W-:-:S03]  /*2140*/  LEA.HI.X R61, R48, R19, R49, 0x2, P1 ;  /* 0x00000013303d7211 */ /* 0x000fc600008f1431 */
[----:B------:R-:W-:-:S05]  /*2150*/  IMAD.WIDE.U32 R60, R4, 0x10, R60 ;  /* 0x00000010043c7825 */ /* 0x000fca00078e003c */
[----:B------:R-:W2:Y:S04]  /*2160*/  LDG.E.128 R48, desc[UR16][R60.64] ;  /* 0x000000103c307981 */ /* 0x000ea8000c1e1d00 */
[----:B0-----:R-:W4:Y:S01]  /*2170*/  LDG.E.128 R52, desc[UR16][R60.64+0x200] ;  /* 0x000200103c347981 */ /* 0x001f22000c1e1d00 */
[----:B------:R-:W-:Y:S02]  /*2180*/  MOV R56, R76 ;  /* 0x0000004c00387202 */ /* 0x000fe40000000f00 */
[----:B------:R-:W-:-:S03]  /*2190*/  MOV R57, R27 ;  /* 0x0000001b00397202 */ /* 0x000fc60000000f00 */
[----:B------:R-:W-:-:S04]  /*21a0*/  IMAD.WIDE.U32 R56, R90, UR4, R56 ;  /* 0x000000045a387c25 */ /* 0x000fc8000f8e0038 */
[----:B------:R-:W-:Y:S01]  /*21b0*/  IMAD R57, R91, UR4, R57 ;  /* 0x000000045b397c24 */ /* 0x000fe2000f8e0239 */
[----:B---3--:R-:W-:-:S04]  /*21c0*/  LEA R98, P1, R56, R88, 0x3 ;  /* 0x0000005838627211 */ /* 0x008fc800078218ff */
[----:B------:R-:W-:Y:S01]  /*21d0*/  LEA.HI.X R99, R56, R89, R57, 0x3, P1 ;  /* 0x0000005938637211 */ /* 0x000fe200008f1c39 */
[----:B------:R-:W-:-:S04]  /*21e0*/  IMAD.WIDE.U32 R56, R106, UR4, RZ ;  /* 0x000000046a387c25 */ /* 0x000fc8000f8e00ff */
[----:B------:R-:W-:Y:S01]  /*21f0*/  IMAD R57, R107, UR4, R57 ;  /* 0x000000046b397c24 */ /* 0x000fe2000f8e0239 */
[C---:B------:R-:W-:Y:S01]  /*2200*/  LEA R58, P1, R56.reuse, R18, 0x2 ;  /* 0x00000012383a7211 */ /* 0x040fe200078210ff */
[----:B------:R-:W3:Y:S03]  /*2210*/  LDG.E.64 R98, desc[UR16][R98.64] ;  /* 0x0000001062627981 */ /* 0x000ee6000c1e1b00 */
[----:B------:R-:W-:-:S03]  /*2220*/  LEA.HI.X R59, R56, R17, R57, 0x2, P1 ;  /* 0x00000011383b7211 */ /* 0x000fc600008f1439 */
[----:B------:R-:W-:Y:S01]  /*2230*/  IMAD.WIDE.U32 R64, R4, 0x10, R58 ;  /* 0x0000001004407825 */ /* 0x000fe200078e003a */
[----:B--2---:R3:W-:Y:S04]  /*2240*/  STS.128 [R80], R48 ;  /* 0x0000003050007388 */ /* 0x0047e80000000c00 */
[----:B----4-:R-:W-:Y:S01]  /*2250*/  STS.128 [R80+0x200], R52 ;  /* 0x0002003450007388 */ /* 0x010fe20000000c00 */
[----:B------:R-:W-:-:S03]  /*2260*/  NOP ;  /* 0x0000000000007918 */ /* 0x000fc60000000000 */
[----:B------:R-:W2:Y:S04]  /*2270*/  LDG.E.128 R56, desc[UR16][R64.64] ;  /* 0x0000001040387981 */ /* 0x000ea8000c1e1d00 */
[----:B------:R0:W4:Y:S01]  /*2280*/  LDG.E.128 R60, desc[UR16][R64.64+0x200] ;  /* 0x00020010403c7981 */ /* 0x000122000c1e1d00 */
[----:B-1----:R-:W1:Y:S01]  /*2290*/  S2UR UR7, SR_CgaCtaId ;  /* 0x00000000000779c3 */ /* 0x002e620000008800 */
[C---:B------:R-:W-:Y:S01]  /*22a0*/  ISETP.NE.AND P2, PT, R29.reuse, RZ, PT ;  /* 0x000000ff1d00720c */ /* 0x040fe20003f45270 */
[----:B------:R-:W-:Y:S01]  /*22b0*/  UMOV UR6, 0x400 ;  /* 0x0000040000067882 */ /* 0x000fe20000000000 */
[----:B------:R-:W-:Y:S01]  /*22c0*/  LDS.128 R52, [R114+0x10] ;  /* 0x0000100072347984 */ /* 0x000fe20000000c00 */
[----:B------:R-:W-:Y:S01]  /*22d0*/  ISETP.NE.AND P1, PT, R29, 0x1f, PT ;  /* 0x0000001f1d00780c */ /* 0x000fe20003f25270 */
[----:B------:R-:W-:Y:S01]  /*22e0*/  BSSY.RECONVERGENT B0, `(.L_x_18617) ;  /* 0x0000041000007945 */ /* 0x000fe20003800200 */
[C---:B---3--:R-:W-:Y:S01]  /*22f0*/  FMUL.FTZ R48, R99.reuse, R100 ;  /* 0x0000006463307220 */ /* 0x048fe20000410000 */
        /* <DEDUP_REMOVED lines=14> */
[----:B------:R0:W1:Y:S08]  /*23e0*/  MUFU.COS R127, R67 ;  /* 0x00000043007f7308 */ /* 0x0000700000000000 */
[----:B------:R-:W1:Y:S04]  /*23f0*/  MUFU.EX2 R122, R66 ;  /* 0x00000042007a7308 */ /* 0x000e680000000800 */
[----:B------:R-:W3:Y:S08]  /*2400*/  MUFU.SIN R129, R68 ;  /* 0x0000004400817308 */ /* 0x000ef00000000400 */
[----:B------:R5:W-:Y:S08]  /*2410*/  MUFU.COS R131, R68 ;  /* 0x0000004400837308 */ /* 0x000bf00000000000 */
[----:B------:R0:W3:Y:S04]  /*2420*/  MUFU.EX2 R124, R64 ;  /* 0x00000040007c7308 */ /* 0x0000e80000000800 */
[----:B------:R-:W-:Y:S08]  /*2430*/  MUFU.SIN R133, R132 ;  /* 0x0000008400857308 */ /* 0x000ff00000000400 */
[----:B------:R-:W3:Y:S08]  /*2440*/  MUFU.COS R135, R132 ;  /* 0x0000008400877308 */ /* 0x000ef00000000000 */
[----:B------:R-:W3:Y:S08]  /*2450*/  MUFU.SIN R130, R128 ;  /* 0x0000008000827308 */ /* 0x000ef00000000400 */
[----:B------:R-:W3:Y:S01]  /*2460*/  MUFU.EX2 R126, R126 ;  /* 0x0000007e007e7308 */ /* 0x000ee20000000800 */
[----:B--2---:R2:W-:Y:S04]  /*2470*/  STS.128 [R80+0x420], R56 ;  /* 0x0004203850007388 */ /* 0x0045e80000000c00 */
[----:B----4-:R1:W-:Y:S01]  /*2480*/  STS.128 [R80+0x620], R60 ;  /* 0x0006203c50007388 */ /* 0x0103e20000000c00 */
[----:B------:R-:W-:-:S03]  /*2490*/  NOP ;  /* 0x0000000000007918 */ /* 0x000fc60000000000 */
[----:B0-----:R-:W0:Y:S04]  /*24a0*/  LDS.128 R64, [R114+0x420] ;  /* 0x0004200072407984 */ /* 0x001e280000000c00 */
[----:B-----5:R-:W4:Y:S01]  /*24b0*/  LDS.128 R68, [R114+0x430] ;  /* 0x0004300072447984 */ /* 0x020f220000000c00 */
[----:B--2---:R-:W-:Y:S01]  /*24c0*/  P2R R57, PR, RZ, 0x4 ;  /* 0x00000004ff397803 */ /* 0x004fe20000000000 */
[----:B------:R-:W-:Y:S01]  /*24d0*/  FMUL.FTZ R57, R121, R102 ;  /* 0x0000006679397220 */ /* 0x000fe20000410000 */
[----:B------:R2:W5:Y:S01]  /*24e0*/  MUFU.COS R58, R128 ;  /* 0x00000080003a7308 */ /* 0x0005620000000000 */
[----:B------:R-:W-:Y:S01]  /*24f0*/  IADD3 R56, PT, PT, R125, UR4, RZ ;  /* 0x000000047d387c10 */ /* 0x000fe2000fffe0ff */
[C---:B-1----:R-:W-:Y:S01]  /*2500*/  FMUL.FTZ R60, R122.reuse, R127 ;  /* 0x0000007f7a3c7220 */ /* 0x042fe20000410000 */
[----:B------:R-:W-:Y:S01]  /*2510*/  FMUL.FTZ R61, R122, R123 ;  /* 0x0000007b7a3d7220 */ /* 0x000fe20000410000 */
[----:B---3--:R-:W-:Y:S01]  /*2520*/  FMUL.FTZ R122, R124, R129 ;  /* 0x000000817c7a7220 */ /* 0x008fe20000410000 */
[----:B------:R-:W-:Y:S01]  /*2530*/  SEL R56, R56, R13, !P2 ;  /* 0x0000000d38387207 */ /* 0x000fe20005000000 */
[----:B------:R-:W-:Y:S01]  /*2540*/  FMUL.FTZ R129, R126, R135 ;  /* 0x000000877e817220 */ /* 0x000fe20000410000 */
[----:B------:R-:W-:Y:S01]  /*2550*/  FMUL.FTZ R121, R124, R131 ;  /* 0x000000837c797220 */ /* 0x000fe20000410000 */
[----:B------:R-:W1:Y:S01]  /*2560*/  MUFU.EX2 R57, R57 ;  /* 0x0000003900397308 */ /* 0x000e620000000800 */
[----:B------:R-:W-:Y:S01]  /*2570*/  LEA R56, R56, UR6, 0x3 ;  /* 0x0000000638387c11 */ /* 0x000fe2000f8e18ff */
[----:B--2---:R-:W-:-:S04]  /*2580*/  FMUL.FTZ R128, R126, R133 ;  /* 0x000000857e807220 */ /* 0x004fc80000410000 */
[----:B------:R2:W-:Y:S01]  /*2590*/  STS.64 [R56+0x14d0], R60 ;  /* 0x0014d03c38007388 */ /* 0x0005e20000000a00 */
[C---:B-1----:R-:W-:Y:S01]  /*25a0*/  FMUL.FTZ R126, R57.reuse, R130 ;  /* 0x00000082397e7220 */ /* 0x042fe20000410000 */
[----:B-----5:R-:W-:Y:S01]  /*25b0*/  FMUL.FTZ R127, R57, R58 ;  /* 0x0000003a397f7220 */ /* 0x020fe20000410000 */
[C---:B0-----:R-:W-:Y:S01]  /*25c0*/  FMUL.FTZ R123, R120.reuse, R64 ;  /* 0x00000040787b7220 */ /* 0x041fe20000410000 */
        /* <DEDUP_REMOVED lines=17> */
.L_x_18618:
[----:B------:R2:W3:Y:S02]  /*26e0*/  LDS.64 R62, [R16+UR5+0x24d8] ;  /* 0x0024d805103e7984 */ /* 0x0004e40008000a00 */
.L_x_18619:
[----:B------:R-:W-:Y:S05]  /*26f0*/  BSYNC.RECONVERGENT B0 ;  /* 0x0000000000007941 */ /* 0x000fea0003800200 */
.L_x_18617:
        /* <DEDUP_REMOVED lines=20> */
[----:B------:R-:W-:Y:S01]  /*2840*/  ULEA UR7, UR4, UR6, 0x4 ;  /* 0x0000000604077291 */ /* 0x000fe2000f8e20ff */
[C---:B------:R-:W-:Y:S01]  /*2850*/  FFMA.FTZ R59, R37.reuse, R142, R59 ;  /* 0x0000008e253b7223 */ /* 0x040fe2000001003b */
[----:B------:R-:W-:Y:S01]  /*2860*/  FFMA.FTZ R58, R37, R146, R58 ;  /* 0x00000092253a7223 */ /* 0x000fe2000001003a */
[----:B------:R-:W-:Y:S01]  /*2870*/  ISETP.NE.AND P6, PT, R14, 0x1f, PT ;  /* 0x0000001f0e00780c */ /* 0x000fe20003fc5270 */
[----:B------:R-:W-:Y:S01]  /*2880*/  BSSY.RECONVERGENT B0, `(.L_x_18620) ;  /* 0x000009f000007945 */ /* 0x000fe20003800200 */
[C---:B0-----:R-:W-:Y:S01]  /*2890*/  FMUL.FTZ R57, R128.reuse, R59 ;  /* 0x0000003b80397220 */ /* 0x041fe20000410000 */
[----:B------:R-:W-:Y:S01]  /*28a0*/  FMUL.FTZ R56, R128, R58 ;  /* 0x0000003a80387220 */ /* 0x000fe20000410000 */
[----:B------:R-:W-:-:S02]  /*28b0*/  ISETP.GE.AND P4, PT, R15, UR8, PT ;  /* 0x000000080f007c0c */ /* 0x000fc4000bf86270 */
        /* <DEDUP_REMOVED lines=17> */
[-C--:B------:R-:W-:Y:S01]  /*29d0*/  FMUL.FTZ R68, R128, R57.reuse ;  /* 0x0000003980447220 */ /* 0x080fe20000410000 */
[----:B------:R-:W-:Y:S01]  /*29e0*/  FFMA.FTZ R58, R129, R57, -R58 ;  /* 0x00000039813a7223 */ /* 0x000fe2000001083a */
[----:B------:R-:W-:Y:S01]  /*29f0*/  ISETP.NE.OR P4, PT, R29, RZ, P4 ;  /* 0x000000ff1d00720c */ /* 0x000fe20002785670 */
[----:B------:R-:W0:Y:S01]  /*2a00*/  SHFL.UP PT, R70, R66, 0x1, RZ ;  /* 0x0420000042467989 */ /* 0x000e2200000e00ff */
[----:B------:R-:W-:Y:S01]  /*2a10*/  FFMA.FTZ R56, R129, R56, R68 ;  /* 0x0000003881387223 */ /* 0x000fe20000010044 */
[----:B------:R-:W-:Y:S01]  /*2a20*/  FMUL.FTZ R68, R126, R58 ;  /* 0x0000003a7e447220 */ /* 0x000fe20000410000 */
[----:B------:R-:W-:Y:S01]  /*2a30*/  ISETP.GT.U32.AND P5, PT, R14, 0xf, PT ;  /* 0x0000000f0e00780c */ /* 0x000fe20003fa4070 */
[----:B------:R-:W5:Y:S01]  /*2a40*/  SHFL.UP PT, R59, R67, 0x1, RZ ;  /* 0x04200000433b7989 */ /* 0x000f6200000e00ff */
[-C--:B------:R-:W-:Y:S01]  /*2a50*/  FMUL.FTZ R69, R126, R56.reuse ;  /* 0x000000387e457220 */ /* 0x080fe20000410000 */
[----:B------:R-:W-:-:S03]  /*2a60*/  FFMA.FTZ R68, R127, R56, R68 ;  /* 0x000000387f447223 */ /* 0x000fc60000010044 */
[----:B------:R-:W-:Y:S02]  /*2a70*/  FFMA.FTZ R69, R127, R58, -R69 ;  /* 0x0000003a7f457223 */ /* 0x000fe40000010845 */
[----:B------:R-:W2:Y:S04]  /*2a80*/  SHFL.UP PT, R57, R68, 0x1, RZ ;  /* 0x0420000044397989 */ /* 0x000ea800000e00ff */
[----:B------:R-:W1:Y:S01]  /*2a90*/  SHFL.UP PT, R56, R69, 0x1, RZ ;  /* 0x0420000045387989 */ /* 0x000e6200000e00ff */
[-C--:B0-----:R-:W-:Y:S01]  /*2aa0*/  FMUL.FTZ R71, R69, R70.reuse ;  /* 0x0000004645477220 */ /* 0x081fe20000410000 */
[----:B------:R-:W-:-:S03]  /*2ab0*/  FMUL.FTZ R70, R68, R70 ;  /* 0x0000004644467220 */ /* 0x000fc60000410000 */
[-C--:B-----5:R-:W-:Y:S01]  /*2ac0*/  FFMA.FTZ R71, R68, R59.reuse, R71 ;  /* 0x0000003b44477223 */ /* 0x0a0fe20000010047 */
        /* <DEDUP_REMOVED lines=11> */
[----:B------:R-:W5:Y:S01]  /*2b80*/  SHFL.UP PT, R56, R69, 0x2, RZ ;  /* 0x0440000045387989 */ /* 0x000f6200000e00ff */
        /* <DEDUP_REMOVED lines=9> */
[-C--:B-----5:R-:W-:Y:S01]  /*2c20*/  @P1 FFMA.FTZ R68, R68, R56.reuse, R59 ;  /* 0x0000003844441223 */ /* 0x0a0fe2000001003b */
[----:B------:R-:W-:Y:S01]  /*2c30*/  @P1 FFMA.FTZ R69, R69, R56, -R58 ;  /* 0x0000003845451223 */ /* 0x000fe2000001083a */
[----:B------:R-:W-:Y:S01]  /*2c40*/  ISETP.GE.AND P1, PT, R87, 0x4, PT ;  /* 0x000000045700780c */ /* 0x000fe20003f26270 */
[----:B------:R-:W1:Y:S04]  /*2c50*/  SHFL.UP PT, R59, R67, 0x4, RZ ;  /* 0x04800000433b7989 */ /* 0x000e6800000e00ff */
[----:B------:R-:W2:Y:S04]  /*2c60*/  SHFL.UP PT, R57, R68, 0x4, RZ ;  /* 0x0480000044397989 */ /* 0x000ea800000e00ff */
[----:B------:R-:W5:Y:S01]  /*2c70*/  SHFL.UP PT, R56, R69, 0x4, RZ ;  /* 0x0480000045387989 */ /* 0x000f6200000e00ff */
        /* <DEDUP_REMOVED lines=8> */
[-C--:B-----5:R-:W-:Y:S02]  /*2d00*/  @P1 FFMA.FTZ R68, R68, R56.reuse, R71 ;  /* 0x0000003844441223 */ /* 0x0a0fe40000010047 */
[----:B------:R-:W0:Y:S01]  /*2d10*/  SHFL.UP PT, R59, R66, 0x8, RZ ;  /* 0x05000000423b7989 */ /* 0x000e2200000e00ff */
[----:B------:R-:W-:Y:S01]  /*2d20*/  @P1 FFMA.FTZ R69, R69, R56, -R58 ;  /* 0x0000003845451223 */ /* 0x000fe2000001083a */
[----:B------:R-:W-:-:S02]  /*2d30*/  ISETP.GE.AND P1, PT, R87, 0x8, PT ;  /* 0x000000085700780c */ /* 0x000fc40003f26270 */
[----:B------:R-:W1:Y:S04]  /*2d40*/  SHFL.UP PT, R57, R68, 0x8, RZ ;  /* 0x0500000044397989 */ /* 0x000e6800000e00ff */
[----:B------:R-:W2:Y:S04]  /*2d50*/  SHFL.UP PT, R58, R67, 0x8, RZ ;  /* 0x05000000433a7989 */ /* 0x000ea800000e00ff */
[----:B------:R-:W5:Y:S01]  /*2d60*/  SHFL.UP PT, R56, R69, 0x8, RZ ;  /* 0x0500000045387989 */ /* 0x000f6200000e00ff */
[CC--:B0-----:R-:W-:Y:S01]  /*2d70*/  FMUL.FTZ R71, R69.reuse, R59.reuse ;  /* 0x0000003b45477220 */ /* 0x0c1fe20000410000 */
[C---:B------:R-:W-:Y:S01]  /*2d80*/  FMUL.FTZ R70, R68.reuse, R59 ;  /* 0x0000003b44467220 */ /* 0x040fe20000410000 */
[CC--:B-1----:R-:W-:Y:S01]  /*2d90*/  FMUL.FTZ R59, R68.reuse, R57.reuse ;  /* 0x00000039443b7220 */ /* 0x0c2fe20000410000 */
[C---:B------:R-:W-:Y:S01]  /*2da0*/  FMUL.FTZ R57, R69.reuse, R57 ;  /* 0x0000003945397220 */ /* 0x040fe20000410000 */
[-C--:B--2---:R-:W-:Y:S01]  /*2db0*/  FFMA.FTZ R71, R68, R58.reuse, R71 ;  /* 0x0000003a44477223 */ /* 0x084fe20000010047 */
[C---:B------:R-:W-:Y:S01]  /*2dc0*/  FFMA.FTZ R70, R69.reuse, R58, -R70 ;  /* 0x0000003a45467223 */ /* 0x040fe20000010846 */
[----:B------:R-:W-:Y:S01]  /*2dd0*/  FMUL.FTZ R58, R126, R135 ;  /* 0x000000877e3a7220 */ /* 0x000fe20000410000 */
[-C--:B-----5:R-:W-:Y:S01]  /*2de0*/  @P1 FFMA.FTZ R69, R69, R56.reuse, -R59 ;  /* 0x0000003845451223 */ /* 0x0a0fe2000001083b */
[----:B------:R-:W-:Y:S01]  /*2df0*/  @P1 FFMA.FTZ R68, R68, R56, R57 ;  /* 0x0000003844441223 */ /* 0x000fe20000010039 */
[C---:B---3--:R-:W-:Y:S01]  /*2e00*/  FMUL.FTZ R59, R127.reuse, R63 ;  /* 0x0000003f7f3b7220 */ /* 0x048fe20000410000 */
[----:B------:R-:W-:Y:S01]  /*2e10*/  @P1 FADD.FTZ R66, R66, R71 ;  /* 0x0000004742421221 */ /* 0x000fe20000010000 */
[C---:B------:R-:W-:Y:S01]  /*2e20*/  FMUL.FTZ R56, R126.reuse, R137 ;  /* 0x000000897e387220 */ /* 0x040fe20000410000 */
[C---:B------:R-:W-:Y:S01]  /*2e30*/  FMUL.FTZ R57, R126.reuse, R63 ;  /* 0x0000003f7e397220 */ /* 0x040fe20000410000 */
[----:B------:R-:W-:Y:S01]  /*2e40*/  FFMA.FTZ R58, R127, R137, -R58 ;  /* 0x000000897f3a7223 */ /* 0x000fe2000001083a */
[----:B------:R-:W-:Y:S01]  /*2e50*/  @P1 FADD.FTZ R67, R67, R70 ;  /* 0x0000004643431221 */ /* 0x000fe20000010000 */
[C---:B------:R-:W-:Y:S01]  /*2e60*/  FFMA.FTZ R143, R127.reuse, R135, R56 ;  /* 0x000000877f8f7223 */ /* 0x040fe20000010038 */
[-C--:B------:R-:W-:Y:S01]  /*2e70*/  FFMA.FTZ R71, -R126, R62.reuse, -R59 ;  /* 0x0000003e7e477223 */ /* 0x080fe2000001093b */
[----:B------:R-:W-:Y:S01]  /*2e80*/  FFMA.FTZ R70, R127, R62, -R57 ;  /* 0x0000003e7f467223 */ /* 0x000fe20000010839 */
[----:B------:R-:W0:Y:S01]  /*2e90*/  SHFL.UP PT, R59, R66, 0x10, RZ ;  /* 0x06000000423b7989 */ /* 0x000e2200000e00ff */
[----:B------:R-:W-:Y:S01]  /*2ea0*/  FADD.FTZ R143, R132, R143 ;  /* 0x0000008f848f7221 */ /* 0x000fe20000010000 */
[----:B------:R-:W-:Y:S01]  /*2eb0*/  FADD.FTZ R138, R133, R58 ;  /* 0x0000003a858a7221 */ /* 0x000fe20000010000 */
[C---:B------:R-:W-:Y:S01]  /*2ec0*/  FMUL.FTZ R144, R128.reuse, R70 ;  /* 0x0000004680907220 */ /* 0x040fe20000410000 */
[----:B------:R-:W1:Y:S01]  /*2ed0*/  SHFL.UP PT, R58, R68, 0x10, RZ ;  /* 0x06000000443a7989 */ /* 0x000e6200000e00ff */
[C---:B------:R-:W-:Y:S01]  /*2ee0*/  FMUL.FTZ R149, R128.reuse, R143 ;  /* 0x0000008f80957220 */ /* 0x040fe20000410000 */
[CC--:B------:R-:W-:Y:S01]  /*2ef0*/  FMUL.FTZ R148, R128.reuse, R138.reuse ;  /* 0x0000008a80947220 */ /* 0x0c0fe20000410000 */
[----:B------:R-:W-:Y:S01]  /*2f00*/  FMUL.FTZ R140, R128, R71 ;  /* 0x00000047808c7220 */ /* 0x000fe20000410000 */
[----:B------:R-:W2:Y:S01]  /*2f10*/  SHFL.UP PT, R57, R67, 0x10, RZ ;  /* 0x0600000043397989 */ /* 0x000ea200000e00ff */
[C---:B------:R-:W-:Y:S01]  /*2f20*/  FFMA.FTZ R138, R129.reuse, R138, -R149 ;  /* 0x0000008a818a7223 */ /* 0x040fe20000010895 */
[C---:B------:R-:W-:Y:S01]  /*2f30*/  FFMA.FTZ R143, R129.reuse, R143, R148 ;  /* 0x0000008f818f7223 */ /* 0x040fe20000010094 */
[C---:B------:R-:W-:Y:S01]  /*2f40*/  FFMA.FTZ R144, R129.reuse, R71, -R144 ;  /* 0x0000004781907223 */ /* 0x040fe20000010890 */
[----:B------:R-:W3:Y:S01]  /*2f50*/  SHFL.UP PT, R56, R69, 0x10, RZ ;  /* 0x0600000045387989 */ /* 0x000ee200000e00ff */
[----:B------:R-:W-:Y:S01]  /*2f60*/  FFMA.FTZ R140, R129, R70, R140 ;  /* 0x00000046818c7223 */ /* 0x000fe2000001008c */
[----:B------:R-:W-:Y:S01]  /*2f70*/  FADD.FTZ R70, R131, R138 ;  /* 0x0000008a83467221 */ /* 0x000fe20000010000 */
[----:B------:R-:W-:Y:S01]  /*2f80*/  FADD.FTZ R143, R130, R143 ;  /* 0x0000008f828f7221 */ /* 0x000fe20000010000 */
[C---:B------:R-:W-:Y:S01]  /*2f90*/  FMUL.FTZ R138, R122.reuse, R144 ;  /* 0x000000907a8a7220 */ /* 0x040fe20000410000 */
[C---:B------:R-:W-:Y:S01]  /*2fa0*/  FMUL.FTZ R71, R122.reuse, R140 ;  /* 0x0000008c7a477220 */ /* 0x040fe20000410000 */
[----:B------:R-:W-:Y:S01]  /*2fb0*/  ISETP.GE.AND P1, PT, R87, 0x10, PT ;  /* 0x000000105700780c */ /* 0x000fe20003f26270 */
[C---:B------:R-:W-:Y:S01]  /*2fc0*/  FMUL.FTZ R148, R122.reuse, R70 ;  /* 0x000000467a947220 */ /* 0x040fe20000410000 */
[-C--:B------:R-:W-:Y:S01]  /*2fd0*/  FMUL.FTZ R149, R122, R143.reuse ;  /* 0x0000008f7a957220 */ /* 0x080fe20000410000 */
[C---:B------:R-:W-:Y:S01]  /*2fe0*/  FFMA.FTZ R138, R121.reuse, R140, R138 ;  /* 0x0000008c798a7223 */ /* 0x040fe2000001008a */
[C---:B------:R-:W-:Y:S01]  /*2ff0*/  FFMA.FTZ R140, R121.reuse, R144, -R71 ;  /* 0x00000090798c7223 */ /* 0x040fe20000010847 */
[C---:B------:R-:W-:Y:S01]  /*3000*/  FFMA.FTZ R144, R121.reuse, R143, R148 ;  /* 0x0000008f79907223 */ /* 0x040fe20000010094 */
[----:B------:R-:W-:Y:S01]  /*3010*/  FFMA.FTZ R151, R121, R70, -R149 ;  /* 0x0000004679977223 */ /* 0x000fe20000010895 */
[CC--:B0-----:R-:W-:Y:S01]  /*3020*/  FMUL.FTZ R70, R68.reuse, R59.reuse ;  /* 0x0000003b44467220 */ /* 0x0c1fe20000410000 */
[----:B------:R-:W-:Y:S01]  /*3030*/  FMUL.FTZ R143, R69, R59 ;  /* 0x0000003b458f7220 */ /* 0x000fe20000410000 */
[----:B------:R-:W-:Y:S01]  /*3040*/  FADD.FTZ R144, R123, R144 ;  /* 0x000000907b907221 */ /* 0x000fe20000010000 */
[CC--:B-1----:R-:W-:Y:S01]  /*3050*/  FMUL.FTZ R59, R68.reuse, R58.reuse ;  /* 0x0000003a443b7220 */ /* 0x0c2fe20000410000 */
[C---:B------:R-:W-:Y:S01]  /*3060*/  FMUL.FTZ R71, R69.reuse, R58 ;  /* 0x0000003a45477220 */ /* 0x040fe20000410000 */
[CC--:B--2---:R-:W-:Y:S01]  /*3070*/  FFMA.FTZ R70, R69.reuse, R57.reuse, -R70 ;  /* 0x0000003945467223 */ /* 0x0c4fe20000010846 */
[C---:B------:R-:W-:Y:S01]  /*3080*/  FFMA.FTZ R143, R68.reuse, R57, R143 ;  /* 0x00000039448f7223 */ /* 0x040fe2000001008f */
[----:B------:R-:W-:Y:S01]  /*3090*/  MOV R57, RZ ;  /* 0x000000ff00397202 */ /* 0x000fe20000000f00 */
[-C--:B---3--:R-:W-:Y:S01]  /*30a0*/  @P1 FFMA.FTZ R69, R69, R56.reuse, -R59 ;  /* 0x0000003845451223 */ /* 0x088fe2000001083b */
[----:B------:R-:W-:Y:S01]  /*30b0*/  @P1 FFMA.FTZ R68, R68, R56, R71 ;  /* 0x0000003844441223 */ /* 0x000fe20000010047 */
[----:B------:R-:W-:Y:S01]  /*30c0*/  @P1 FADD.FTZ R67, R67, R70 ;  /* 0x0000004643431221 */ /* 0x000fe20000010000 */
[----:B------:R-:W-:Y:S01]  /*30d0*/  @P1 FADD.FTZ R66, R66, R143 ;  /* 0x0000008f42421221 */ /* 0x000fe20000010000 */
[----:B------:R-:W-:Y:S01]  /*30e0*/  FADD.FTZ R143, R124, R151 ;  /* 0x000000977c8f7221 */ /* 0x000fe20000010000 */
[----:B------:R0:W1:Y:S01]  /*30f0*/  SHFL.DOWN PT, R70, R138, 0x1, 0x1f ;  /* 0x08201f008a467f89 */ /* 0x00006200000e0000 */
[----:B------:R-:W-:Y:S01]  /*3100*/  HFMA2 R56, -RZ, RZ, 1.875, 0 ;  /* 0x3f800000ff387431 */ /* 0x000fe200000001ff */
[----:B------:R-:W-:-:S02]  /*3110*/  ISETP.GT.U32.AND P1, PT, R14, 0x1d, PT ;  /* 0x0000001d0e00780c */ /* 0x000fc40003f24070 */
[----:B------:R-:W-:Y:S01]  /*3120*/  CS2R R58, SRZ ;  /* 0x00000000003a7805 */ /* 0x000fe2000001ff00 */
[----:B------:R0:W2:Y:S04]  /*3130*/  SHFL.DOWN PT, R71, R140, 0x1, 0x1f ;  /* 0x08201f008c477f89 */ /* 0x0000a800000e0000 */
[----:B------:R0:W3:Y:S04]  /*3140*/  SHFL.DOWN PT, R153, R143, 0x1, 0x1f ;  /* 0x08201f008f997f89 */ /* 0x0000e800000e0000 */
[----:B------:R-:W0:Y:S04]  /*3150*/  SHFL.UP PT, R69, R69, 0x1, RZ ;  /* 0x0420000045457989 */ /* 0x000e2800000e00ff */
[----:B------:R-:W0:Y:S04]  /*3160*/  SHFL.UP PT, R68, R68, 0x1, RZ ;  /* 0x0420000044447989 */ /* 0x000e2800000e00ff */
[----:B------:R-:W0:Y:S04]  /*3170*/  SHFL.UP PT, R67, R67, 0x1, RZ ;  /* 0x0420000043437989 */ /* 0x000e2800000e00ff */
[----:B------:R-:W0:Y:S04]  /*3180*/  SHFL.UP PT, R66, R66, 0x1, RZ ;  /* 0x0420000042427989 */ /* 0x000e2800000e00ff */
[----:B----4-:R4:W0:Y:S04]  /*3190*/  SHFL.IDX PT, R148, R64, RZ, 0x1f ;  /* 0x00001fff40947589 */ /* 0x01082800000e0000 */
[----:B------:R4:W0:Y:S04]  /*31a0*/  SHFL.IDX PT, R149, R65, RZ, 0x1f ;  /* 0x00001fff41957589 */ /* 0x00082800000e0000 */
[----:B------:R4:W0:Y:S01]  /*31b0*/  SHFL.DOWN PT, R64, R144, 0x1, 0x1f ;  /* 0x08201f0090407f89 */ /* 0x00082200000e0000 */
[----:B-123--:R-:W-:Y:S05]  /*31c0*/  @!P6 BRA `(.L_x_18621) ;  /* 0x000000000028e947 */ /* 0x00efea0003800000 */
[-C--:B------:R-:W-:Y:S01]  /*31d0*/  FMUL.FTZ R151, R140, R153.reuse ;  /* 0x000000998c977220 */ /* 0x080fe20000410000 */
[----:B------:R-:W-:Y:S01]  /*31e0*/  FMUL.FTZ R153, R138, R153 ;  /* 0x000000998a997220 */ /* 0x000fe20000410000 */
[-C--:B----4-:R-:W-:Y:S01]  /*31f0*/  FMUL.FTZ R65, R140, R71.reuse ;  /* 0x000000478c417220 */ /* 0x090fe20000410000 */
[C---:B------:R-:W-:Y:S01]  /*3200*/  FMUL.FTZ R71, R138.reuse, R71 ;  /* 0x000000478a477220 */ /* 0x040fe20000410000 */
[-C--:B0-----:R-:W-:Y:S01]  /*3210*/  FFMA.FTZ R151, R138, R64.reuse, -R151 ;  /* 0x000000408a977223 */ /* 0x081fe20000010897 */
[----:B------:R-:W-:Y:S01]  /*3220*/  FFMA.FTZ R64, R140, R64, R153 ;  /* 0x000000408c407223 */ /* 0x000fe20000010099 */
[C---:B------:R-:W-:Y:S01]  /*3230*/  FFMA.FTZ R138, R70.reuse, R138, -R65 ;  /* 0x0000008a468a7223 */ /* 0x040fe20000010841 */
[----:B------:R-:W-:Y:S01]  /*3240*/  FFMA.FTZ R140, R70, R140, R71 ;  /* 0x0000008c468c7223 */ /* 0x000fe20000010047 */
[----:B------:R-:W-:Y:S01]  /*3250*/  FADD.FTZ R144, R144, R151 ;  /* 0x0000009790907221 */ /* 0x000fe20000010000 */
[----:B------:R-:W-:-:S07]  /*3260*/  FADD.FTZ R143, R143, R64 ;  /* 0x000000408f8f7221 */ /* 0x000fce0000010000 */
.L_x_18621:
[----:B------:R-:W-:Y:S05]  /*3270*/  BSYNC.RECONVERGENT B0 ;  /* 0x0000000000007941 */ /* 0x000fea0003800200 */
.L_x_18620:
[----:B------:R-:W1:Y:S01]  /*3280*/  @!P4 LDS.128 R56, [UR7+0x25d0] ;  /* 0x0025d007ff38c984 */ /* 0x000e620008000c00 */
[----:B------:R-:W-:Y:S03]  /*3290*/  BSSY.RECONVERGENT B0, `(.L_x_18622) ;  /* 0x0000010000007945 */ /* 0x000fe60003800200 */
[----:B------:R2:W3:Y:S04]  /*32a0*/  SHFL.DOWN PT, R70, R138, 0x2, 0x1f ;  /* 0x08401f008a467f89 */ /* 0x0004e800000e0000 */
[----:B------:R2:W1:Y:S04]  /*32b0*/  SHFL.DOWN PT, R71, R140, 0x2, 0x1f ;  /* 0x08401f008c477f89 */ /* 0x00046800000e0000 */
[----:B0---4-:R2:W0:Y:S04]  /*32c0*/  SHFL.DOWN PT, R64, R144, 0x2, 0x1f ;  /* 0x08401f0090407f89 */ /* 0x01142800000e0000 */
[----:B------:R2:W4:Y:S01]  /*32d0*/  SHFL.DOWN PT, R153, R143, 0x2, 0x1f ;  /* 0x08401f008f997f89 */ /* 0x00052200000e0000 */
        /* <DEDUP_REMOVED lines=11> */
.L_x_18623:
[----:B------:R-:W-:Y:S05]  /*3390*/  BSYNC.RECONVERGENT B0 ;  /* 0x0000000000007941 */ /* 0x000fea0003800200 */
.L_x_18622:
        /* <DEDUP_REMOVED lines=16> */
.L_x_18625:
[----:B------:R-:W-:Y:S05]  /*34a0*/  BSYNC.RECONVERGENT B0 ;  /* 0x0000000000007941 */ /* 0x000fea0003800200 */
.L_x_18624:
[----:B------:R2:W3:Y:S01]  /*34b0*/  SHFL.DOWN PT, R150, R138, 0x8, 0x1f ;  /* 0x09001f008a967f89 */ /* 0x0004e200000e0000 */
[----:B------:R-:W-:Y:S01]  /*34c0*/  BSSY.RECONVERGENT B0, `(.L_x_18626) ;  /* 0x0000010000007945 */ /* 0x000fe20003800200 */
[----:B0-----:R-:W-:Y:S02]  /*34d0*/  FMUL.FTZ R64, R68, R149 ;  /* 0x0000009544407220 */ /* 0x001fe40000410000 */
[----:B-1----:R0:W1:Y:S04]  /*34e0*/  SHFL.DOWN PT, R71, R140, 0x8, 0x1f ;  /* 0x09001f008c477f89 */ /* 0x00206800000e0000 */
[----:B--2---:R0:W2:Y:S04]  /*34f0*/  SHFL.DOWN PT, R70, R144, 0x8, 0x1f ;  /* 0x09001f0090467f89 */ /* 0x0040a800000e0000 */
[----:B----4-:R0:W4:Y:S01]  /*3500*/  SHFL.DOWN PT, R153, R143, 0x8, 0x1f ;  /* 0x09001f008f997f89 */ /* 0x01012200000e0000 */
[----:B------:R-:W-:Y:S05]  /*3510*/  @P3 BRA `(.L_x_18627) ;  /* 0x0000000000283947 */ /* 0x000fea0003800000 */
[-C--:B----4-:R-:W-:Y:S01]  /*3520*/  FMUL.FTZ R151, R140, R153.reuse ;  /* 0x000000998c977220 */ /* 0x090fe20000410000 */
[----:B------:R-:W-:Y:S01]  /*3530*/  FMUL.FTZ R153, R138, R153 ;  /* 0x000000998a997220 */ /* 0x000fe20000410000 */
[-C--:B-1----:R-:W-:Y:S01]  /*3540*/  FMUL.FTZ R65, R140, R71.reuse ;  /* 0x000000478c417220 */ /* 0x082fe20000410000 */
[C---:B------:R-:W-:Y:S01]  /*3550*/  FMUL.FTZ R71, R138.reuse, R71 ;  /* 0x000000478a477220 */ /* 0x040fe20000410000 */
[-C--:B--2---:R-:W-:Y:S01]  /*3560*/  FFMA.FTZ R151, R138, R70.reuse, -R151 ;  /* 0x000000468a977223 */ /* 0x084fe20000010897 */
[----:B------:R-:W-:Y:S01]  /*3570*/  FFMA.FTZ R70, R140, R70, R153 ;  /* 0x000000468c467223 */ /* 0x000fe20000010099 */
[-C--:B---3--:R-:W-:Y:S01]  /*3580*/  FFMA.FTZ R138, R138, R150.reuse, -R65 ;  /* 0x000000968a8a7223 */ /* 0x088fe20000010841 */
[----:B0-----:R-:W-:Y:S01]  /*3590*/  FFMA.FTZ R140, R140, R150, R71 ;  /* 0x000000968c8c7223 */ /* 0x001fe20000010047 */
[----:B------:R-:W-:Y:S01]  /*35a0*/  FADD.FTZ R144, R144, R151 ;  /* 0x0000009790907221 */ /* 0x000fe20000010000 */
[----:B------:R-:W-:-:S07]  /*35b0*/  FADD.FTZ R143, R143, R70 ;  /* 0x000000468f8f7221 */ /* 0x000fce0000010000 */
.L_x_18627:
[----:B------:R-:W-:Y:S05]  /*35c0*/  BSYNC.RECONVERGENT B0 ;  /* 0x0000000000007941 */ /* 0x000fea0003800200 */
.L_x_18626:
[----:B---3--:R3:W0:Y:S01]  /*35d0*/  SHFL.DOWN PT, R150, R138, 0x10, 0x1f ;  /* 0x0a001f008a967f89 */ /* 0x00862200000e0000 */
[----:B------:R-:W-:Y:S01]  /*35e0*/  BSSY.RECONVERGENT B0, `(.L_x_18628) ;  /* 0x0000010000007945 */ /* 0x000fe20003800200 */
[----:B------:R-:W-:Y:S02]  /*35f0*/  FMUL.FTZ R65, R69, R149 ;  /* 0x0000009545417220 */ /* 0x000fe40000410000 */
[----:B------:R3:W0:Y:S04]  /*3600*/  SHFL.DOWN PT, R151, R140, 0x10, 0x1f ;  /* 0x0a001f008c977f89 */ /* 0x00062800000e0000 */
[----:B--2---:R3:W2:Y:S04]  /*3610*/  SHFL.DOWN PT, R70, R144, 0x10, 0x1f ;  /* 0x0a001f0090467f89 */ /* 0x0046a800000e0000 */
[----:B------:R3:W0:Y:S01]  /*3620*/  SHFL.DOWN PT, R155, R143, 0x10, 0x1f ;  /* 0x0a001f008f9b7f89 */ /* 0x00062200000e0000 */
[----:B------:R-:W-:Y:S05]  /*3630*/  @P5 BRA `(.L_x_18629) ;  /* 0x0000000000285947 */ /* 0x000fea0003800000 */
[-C--:B0---4-:R-:W-:Y:S01]  /*3640*/  FMUL.FTZ R153, R140, R155.reuse ;  /* 0x0000009b8c997220 */ /* 0x091fe20000410000 */
[----:B------:R-:W-:Y:S01]  /*3650*/  FMUL.FTZ R155, R138, R155 ;  /* 0x0000009b8a9b7220 */ /* 0x000fe20000410000 */
[-C--:B-1----:R-:W-:Y:S01]  /*3660*/  FMUL.FTZ R71, R140, R151.reuse ;  /* 0x000000978c477220 */ /* 0x082fe20000410000 */
[C---:B------:R-:W-:Y:S01]  /*3670*/  FMUL.FTZ R151, R138.reuse, R151 ;  /* 0x000000978a977220 */ /* 0x040fe20000410000 */
[-C--:B--2---:R-:W-:Y:S01]  /*3680*/  FFMA.FTZ R153, R138, R70.reuse, -R153 ;  /* 0x000000468a997223 */ /* 0x084fe20000010899 */
[----:B------:R-:W-:Y:S01]  /*3690*/  FFMA.FTZ R70, R140, R70, R155 ;  /* 0x000000468c467223 */ /* 0x000fe2000001009b */
[-C--:B---3--:R-:W-:Y:S01]  /*36a0*/  FFMA.FTZ R138, R138, R150.reuse, -R71 ;  /* 0x000000968a8a7223 */ /* 0x088fe20000010847 */
[----:B------:R-:W-:Y:S01]  /*36b0*/  FFMA.FTZ R140, R140, R150, R151 ;  /* 0x000000968c8c7223 */ /* 0x000fe20000010097 */
[----:B------:R-:W-:Y:S01]  /*36c0*/  FADD.FTZ R144, R144, R153 ;  /* 0x0000009990907221 */ /* 0x000fe20000010000 */
[----:B------:R-:W-:-:S07]  /*36d0*/  FADD.FTZ R143, R143, R70 ;  /* 0x000000468f8f7221 */ /* 0x000fce0000010000 */
.L_x_18629:
[----:B------:R-:W-:Y:S05]  /*36e0*/  BSYNC.RECONVERGENT B0 ;  /* 0x0000000000007941 */ /* 0x000fea0003800200 */
.L_x_18628:
[----:B------:R-:W-:Y:S01]  /*36f0*/  SHFL.DOWN PT, R152, R138, 0x1, 0x1f ;  /* 0x08201f008a987f89 */ /* 0x000fe200000e0000 */
[----:B------:R-:W-:Y:S01]  /*3700*/  ISETP.NE.AND P2, PT, R29, RZ, PT ;  /* 0x000000ff1d00720c */ /* 0x000fe20003f45270 */
[-C--:B------:R-:W-:Y:S01]  /*3710*/  FFMA.FTZ R64, R69, R148.reuse, -R64 ;  /* 0x0000009445407223 */ /* 0x080fe20000010840 */
[----:B------:R-:W-:Y:S01]  /*3720*/  FFMA.FTZ R65, R68, R148, R65 ;  /* 0x0000009444417223 */ /* 0x000fe20000010041 */
[----:B0-----:R-:W0:Y:S01]  /*3730*/  SHFL.IDX PT, R150, R59, RZ, 0x1f ;  /* 0x00001fff3b967589 */ /* 0x001e2200000e0000 */
[C---:B------:R-:W-:Y:S01]  /*3740*/  ISETP.NE.AND P1, PT, R29.reuse, 0x1f, PT ;  /* 0x0000001f1d00780c */ /* 0x040fe20003f25270 */
[--C-:B------:R-:W-:Y:S01]  /*3750*/  IMAD.WIDE.U32 R68, R92, UR4, R96.reuse ;  /* 0x000000045c447c25 */ /* 0x100fe2000f8e0060 */
[----:B------:R-:W-:Y:S01]  /*3760*/  ISETP.NE.AND P4, PT, R29, RZ, PT ;  /* 0x000000ff1d00720c */ /* 0x000fe20003f85270 */
[----:B----4-:R-:W4:Y:S01]  /*3770*/  SHFL.DOWN PT, R153, R140, 0x1, 0x1f ;  /* 0x08201f008c997f89 */ /* 0x010f2200000e0000 */
[----:B------:R-:W-:Y:S01]  /*3780*/  BSSY.RECONVERGENT B0, `(.L_x_18630) ;  /* 0x00000ac000007945 */ /* 0x000fe20003800200 */
[----:B-12---:R-:W-:-:S02]  /*3790*/  IMAD.WIDE.U32 R70, R94, UR4, R96 ;  /* 0x000000045e467c25 */ /* 0x006fc4000f8e0060 */
[----:B------:R-:W1:Y:S02]  /*37a0*/  SHFL.IDX PT, R151, R58, RZ, 0x1f ;  /* 0x00001fff3a977589 */ /* 0x000e6400000e0000 */
[----:B------:R-:W-:Y:S01]  /*37b0*/  @P2 FADD.FTZ R148, R67, R64 ;  /* 0x0000004043942221 */ /* 0x000fe20000010000 */
[----:B------:R-:W-:Y:S01]  /*37c0*/  @P2 FADD.FTZ R149, R66, R65 ;  /* 0x0000004142952221 */ /* 0x000fe20000010000 */
[----:B------:R-:W2:Y:S01]  /*37d0*/  SHFL.DOWN PT, R154, R143, 0x1, 0x1f ;  /* 0x08201f008f9a7f89 */ /* 0x000ea200000e0000 */
[----:B------:R-:W-:Y:S01]  /*37e0*/  IMAD R65, R93, UR4, R69 ;  /* 0x000000045d417c24 */ /* 0x000fe2000f8e0245 */
[C---:B------:R-:W-:Y:S01]  /*37f0*/  LEA R64, P2, R68.reuse, R34, 0x2 ;  /* 0x0000002244407211 */ /* 0x040fe200078410ff */
[C---:B------:R-:W-:Y:S01]  /*3800*/  FMUL.FTZ R69, R61.reuse, R148 ;  /* 0x000000943d457220 */ /* 0x040fe20000410000 */
[----:B------:R-:W5:Y:S01]  /*3810*/  SHFL.DOWN PT, R155, R144, 0x1, 0x1f ;  /* 0x08201f00909b7f89 */ /* 0x000f6200000e0000 */
[----:B------:R-:W-:Y:S01]  /*3820*/  FMUL.FTZ R61, R61, R149 ;  /* 0x000000953d3d7220 */ /* 0x000fe20000410000 */
[----:B------:R-:W-:Y:S01]  /*3830*/  IMAD R67, R95, UR4, R71 ;  /* 0x000000045f437c24 */ /* 0x000fe2000f8e0247 */
[----:B------:R-:W-:Y:S01]  /*3840*/  LEA.HI.X R65, R68, R32, R65, 0x2, P2 ;  /* 0x0000002044417211 */ /* 0x000fe200010f1441 */
[----:B---3--:R-:W3:Y:S01]  /*3850*/  SHFL.IDX PT, R140, R140, RZ, 0x1f ;  /* 0x00001fff8c8c7589 */ /* 0x008ee200000e0000 */
[----:B------:R-:W-:Y:S01]  /*3860*/  LEA R66, P3, R70, R30, 0x2 ;  /* 0x0000001e46427211 */ /* 0x000fe200078610ff */
[----:B------:R-:W-:Y:S01]  /*3870*/  FFMA.FTZ R68, R60, R148, -R61 ;  /* 0x000000943c447223 */ /* 0x000fe2000001083d */
[----:B0-----:R-:W-:-:S02]  /*3880*/  @P1 FMUL.FTZ R148, R152, R150 ;  /* 0x0000009698941220 */ /* 0x001fc40000410000 */
[----:B------:R-:W-:Y:S01]  /*3890*/  LEA.HI.X R67, R70, R28, R67, 0x2, P3 ;  /* 0x0000001c46437211 */ /* 0x000fe200018f1443 */
[----:B------:R-:W-:Y:S01]  /*38a0*/  FFMA.FTZ R70, R60, R149, R69 ;  /* 0x000000953c467223 */ /* 0x000fe20000010045 */
[----:B------:R-:W-:Y:S01]  /*38b0*/  FADD.FTZ R68, R145, R68 ;  /* 0x0000004491447221 */ /* 0x000fe20000010000 */
[----:B----4-:R-:W-:Y:S01]  /*38c0*/  @P1 FMUL.FTZ R61, R153, R150 ;  /* 0x00000096993d1220 */ /* 0x010fe20000410000 */
[----:B------:R-:W-:Y:S01]  /*38d0*/  SHFL.IDX PT, R144, R144, RZ, 0x1f ;  /* 0x00001fff90907589 */ /* 0x000fe200000e0000 */
[----:B------:R-:W-:Y:S01]  /*38e0*/  FADD.FTZ R60, R147, R70 ;  /* 0x00000046933c7221 */ /* 0x000fe20000010000 */
[-C--:B-1----:R-:W-:Y:S01]  /*38f0*/  @P1 FFMA.FTZ R153, R153, R151.reuse, R148 ;  /* 0x0000009799991223 */ /* 0x082fe20000010094 */
[----:B------:R-:W-:Y:S01]  /*3900*/  @P1 FFMA.FTZ R152, R152, R151, -R61 ;  /* 0x0000009798981223 */ /* 0x000fe2000001083d */
[C---:B------:R-:W-:Y:S01]  /*3910*/  FMUL.FTZ R61, R122.reuse, R68 ;  /* 0x000000447a3d7220 */ /* 0x040fe20000410000 */
[-C--:B------:R-:W-:Y:S01]  /*3920*/  FMUL.FTZ R70, R122, R60.reuse ;  /* 0x0000003c7a467220 */ /* 0x080fe20000410000 */
[----:B--2---:R-:W-:Y:S01]  /*3930*/  @P1 FADD.FTZ R150, R154, R153 ;  /* 0x000000999a961221 */ /* 0x004fe20000010000 */
[----:B------:R-:W-:Y:S01]  /*3940*/  SHFL.IDX PT, R143, R143, RZ, 0x1f ;  /* 0x00001fff8f8f7589 */ /* 0x000fe200000e0000 */
[C---:B------:R-:W-:Y:S01]  /*3950*/  FFMA.FTZ R69, R121.reuse, R60, R61 ;  /* 0x0000003c79457223 */ /* 0x040fe2000001003d */
[----:B------:R-:W-:Y:S01]  /*3960*/  FFMA.FTZ R70, R121, R68, -R70 ;  /* 0x0000004479467223 */ /* 0x000fe20000010846 */
[----:B-----5:R-:W-:Y:S01]  /*3970*/  @P1 FADD.FTZ R151, R155, R152 ;  /* 0x000000989b971221 */ /* 0x020fe20000010000 */
[-C--:B------:R-:W-:Y:S01]  /*3980*/  FMUL.FTZ R148, R150, R63.reuse ;  /* 0x0000003f96947220 */ /* 0x080fe20000410000 */
[C---:B------:R-:W-:Y:S01]  /*3990*/  FFMA.FTZ R142, R37.reuse, R142, R69 ;  /* 0x0000008e258e7223 */ /* 0x040fe20000010045 */
[----:B------:R-:W-:Y:S01]  /*39a0*/  FFMA.FTZ R61, R37, R146, R70 ;  /* 0x00000092253d7223 */ /* 0x000fe20000010046 */
[C---:B------:R-:W-:Y:S01]  /*39b0*/  FMUL.FTZ R63, R151.reuse, R63 ;  /* 0x0000003f973f7220 */ /* 0x040fe20000410000 */
[----:B------:R-:W-:-:S02]  /*39c0*/  FFMA.FTZ R148, R151, R62, R148 ;  /* 0x0000003e97947223 */ /* 0x000fc40000010094 */
[-C--:B------:R-:W-:Y:S01]  /*39d0*/  FMUL.FTZ R71, R128, R61.reuse ;  /* 0x0000003d80477220 */ /* 0x080fe20000410000 */
[----:B------:R-:W-:Y:S01]  /*39e0*/  FFMA.FTZ R150, R150, R62, -R63 ;  /* 0x0000003e96967223 */ /* 0x000fe2000001083f */
[-C--:B------:R-:W-:Y:S01]  /*39f0*/  FMUL.FTZ R62, R128, R142.reuse ;  /* 0x0000008e803e7220 */ /* 0x080fe20000410000 */
[----:B------:R-:W-:Y:S01]  /*3a00*/  FADD.FTZ R135, R135, R148 ;  /* 0x0000009487877221 */ /* 0x000fe20000010000 */
[----:B------:R0:W1:Y:S01]  /*3a10*/  SHFL.IDX PT, R63, R138, RZ, 0x1f ;  /* 0x00001fff8a3f7589 */ /* 0x00006200000e0000 */
[----:B------:R-:W-:Y:S01]  /*3a20*/  FADD.FTZ R137, R137, R150 ;  /* 0x0000009689897221 */ /* 0x000fe20000010000 */
[C---:B------:R-:W-:Y:S01]  /*3a30*/  FFMA.FTZ R69, R129.reuse, R61, -R62 ;  /* 0x0000003d81457223 */ /* 0x040fe2000001083e */
[C---:B------:R-:W-:Y:S01]  /*3a40*/  FMUL.FTZ R148, R126.reuse, R135 ;  /* 0x000000877e947220 */ /* 0x040fe20000410000 */
[----:B------:R-:W-:Y:S01]  /*3a50*/  FFMA.FTZ R70, R129, R142, R71 ;  /* 0x0000008e81467223 */ /* 0x000fe20000010047 */
[----:B------:R-:W-:Y:S01]  /*3a60*/  FMUL.FTZ R146, R126, R137 ;  /* 0x000000897e927220 */ /* 0x000fe20000410000 */
[C---:B------:R-:W-:Y:S01]  /*3a70*/  FFMA.FTZ R62, R38.reuse, R141, R69 ;  /* 0x0000008d263e7223 */ /* 0x040fe20000010045 */
[C---:B------:R-:W-:Y:S01]  /*3a80*/  FFMA.FTZ R148, R127.reuse, R137, -R148 ;  /* 0x000000897f947223 */ /* 0x040fe20000010894 */
[----:B------:R-:W-:Y:S01]  /*3a90*/  FFMA.FTZ R70, R38, R139, R70 ;  /* 0x0000008b26467223 */ /* 0x000fe20000010046 */
[----:B------:R-:W-:-:S02]  /*3aa0*/  FFMA.FTZ R69, R127, R135, R146 ;  /* 0x000000877f457223 */ /* 0x000fc40000010092 */
[----:B0-----:R-:W-:Y:S01]  /*3ab0*/  FADD.FTZ R138, R133, R148 ;  /* 0x00000094858a7221 */ /* 0x001fe20000010000 */
[----:B------:R-:W-:Y:S01]  /*3ac0*/  FMUL.FTZ R146, R126, R70 ;  /* 0x000000467e927220 */ /* 0x000fe20000410000 */
[----:B------:R-:W-:Y:S01]  /*3ad0*/  FADD.FTZ R132, R132, R69 ;  /* 0x0000004584847221 */ /* 0x000fe20000010000 */
[----:B------:R-:W-:Y:S01]  /*3ae0*/  FMUL.FTZ R126, R126, R62 ;  /* 0x0000003e7e7e7220 */ /* 0x000fe20000410000 */
[C---:B------:R-:W-:Y:S01]  /*3af0*/  FMUL.FTZ R148, R128.reuse, R138 ;  /* 0x0000008a80947220 */ /* 0x040fe20000410000 */
[----:B------:R-:W-:Y:S01]  /*3b00*/  FFMA.FTZ R146, R127, R62, -R146 ;  /* 0x0000003e7f927223 */ /* 0x000fe20000010892 */
[-C--:B------:R-:W-:Y:S01]  /*3b10*/  FMUL.FTZ R133, R128, R132.reuse ;  /* 0x0000008480857220 */ /* 0x080fe20000410000 */
[C---:B---3--:R-:W-:Y:S01]  /*3b20*/  FMUL.FTZ R128, R140.reuse, R59 ;  /* 0x0000003b8c807220 */ /* 0x048fe20000410000 */
[----:B------:R-:W-:Y:S01]  /*3b30*/  FFMA.FTZ R69, R129, R132, R148 ;  /* 0x0000008481457223 */ /* 0x000fe20000010094 */
[----:B------:R-:W-:Y:S01]  /*3b40*/  FFMA.FTZ R71, R127, R70, R126 ;  /* 0x000000467f477223 */ /* 0x000fe2000001007e */
[----:B------:R-:W-:Y:S01]  /*3b50*/  FFMA.FTZ R148, R129, R138, -R133 ;  /* 0x0000008a81947223 */ /* 0x000fe20000010885 */
[-C--:B------:R-:W-:Y:S01]  /*3b60*/  FMUL.FTZ R126, R140, R58.reuse ;  /* 0x0000003a8c7e7220 */ /* 0x080fe20000410000 */
[----:B------:R-:W-:Y:S01]  /*3b70*/  FADD.FTZ R69, R130, R69 ;  /* 0x0000004582457221 */ /* 0x000fe20000010000 */
[----:B-1----:R-:W-:Y:S01]  /*3b80*/  FFMA.FTZ R127, R63, R58, -R128 ;  /* 0x0000003a3f7f7223 */ /* 0x002fe20000010880 */
[----:B------:R-:W-:Y:S01]  /*3b90*/  FADD.FTZ R131, R131, R148 ;  /* 0x0000009483837221 */ /* 0x000fe20000010000 */
[C---:B------:R-:W-:Y:S01]  /*3ba0*/  FMUL.FTZ R58, R140.reuse, R57 ;  /* 0x000000398c3a7220 */ /* 0x040fe20000410000 */
[-C--:B------:R-:W-:Y:S01]  /*3bb0*/  FMUL.FTZ R140, R140, R56.reuse ;  /* 0x000000388c8c7220 */ /* 0x080fe20000410000 */
[C---:B------:R-:W-:Y:S01]  /*3bc0*/  FFMA.FTZ R126, R63.reuse, R59, R126 ;  /* 0x0000003b3f7e7223 */ /* 0x040fe2000001007e */
[C---:B------:R-:W-:Y:S01]  /*3bd0*/  FMUL.FTZ R128, R122.reuse, R131 ;  /* 0x000000837a807220 */ /* 0x040fe20000410000 */
[-C--:B------:R-:W-:Y:S01]  /*3be0*/  FMUL.FTZ R122, R122, R69.reuse ;  /* 0x000000457a7a7220 */ /* 0x080fe20000410000 */
[----:B------:R-:W-:Y:S01]  /*3bf0*/  FFMA.FTZ R56, R63, R56, -R58 ;  /* 0x000000383f387223 */ /* 0x000fe2000001083a */
[----:B------:R-:W-:Y:S01]  /*3c00*/  P2R R58, PR, RZ, 0x10 ;  /* 0x00000010ff3a7803 */ /* 0x000fe20000000000 */
[C---:B------:R-:W-:Y:S01]  /*3c10*/  FFMA.FTZ R128, R121.reuse, R69, R128 ;  /* 0x0000004579807223 */ /* 0x040fe20000010080 */
[----:B------:R-:W-:Y:S01]  /*3c20*/  FFMA.FTZ R121, R121, R131, -R122 ;  /* 0x0000008379797223 */ /* 0x000fe2000001087a */
[----:B------:R-:W-:Y:S01]  /*3c30*/  FFMA.FTZ R57, R63, R57, R140 ;  /* 0x000000393f397223 */ /* 0x000fe2000001008c */
[----:B------:R-:W-:Y:S01]  /*3c40*/  FADD.FTZ R58, R144, R127 ;  /* 0x0000007f903a7221 */ /* 0x000fe20000010000 */
[----:B------:R-:W-:Y:S01]  /*3c50*/  FADD.FTZ R59, R143, R126 ;  /* 0x0000007e8f3b7221 */ /* 0x000fe20000010000 */
[----:B------:R-:W-:Y:S01]  /*3c60*/  FADD.FTZ R124, R124, R121 ;  /* 0x000000797c7c7221 */ /* 0x000fe20000010000 */
[----:B------:R-:W-:Y:S01]  /*3c70*/  FADD.FTZ R123, R123, R128 ;  /* 0x000000807b7b7221 */ /* 0x000fe20000010000 */
[C---:B------:R-:W-:Y:S01]  /*3c80*/  FFMA.FTZ R121, -R113.reuse, R49, R60 ;  /* 0x0000003171797223 */ /* 0x040fe2000001013c */
[----:B------:R-:W-:Y:S01]  /*3c90*/  FFMA.FTZ R63, R113, -R48, R68 ;  /* 0x80000030713f7223 */ /* 0x000fe20000010044 */
[----:B------:R-:W-:Y:S01]  /*3ca0*/  FMUL.FTZ R126, R124, R101 ;  /* 0x000000657c7e7220 */ /* 0x000fe20000410000 */
[----:B------:R0:W-:Y:S01]  /*3cb0*/  @!P4 STS.128 [UR7+0x25d0], R56 ;  /* 0x0025d038ff00c988 */ /* 0x0001e20008000c07 */
[C---:B------:R-:W-:Y:S01]  /*3cc0*/  FFMA.FTZ R122, -R112.reuse, R51, R142 ;  /* 0x00000033707a7223 */ /* 0x040fe2000001018e */
[----:B------:R-:W-:Y:S01]  /*3cd0*/  FMUL.FTZ R130, R131, R100 ;  /* 0x0000006483827220 */ /* 0x000fe20000410000 */
[----:B------:R-:W-:Y:S01]  /*3ce0*/  FFMA.FTZ R129, R39, R134, R71 ;  /* 0x0000008627817223 */ /* 0x000fe20000010047 */
[----:B------:R-:W-:Y:S01]  /*3cf0*/  FFMA.FTZ R71, R112, -R50, R61 ;  /* 0x8000003270477223 */ /* 0x000fe2000001003d */
[----:B------:R-:W-:Y:S01]  /*3d00*/  FMUL.FTZ R128, R69, R100 ;  /* 0x0000006445807220 */ /* 0x000fe20000410000 */
[----:B------:R-:W-:Y:S01]  /*3d10*/  FMUL.FTZ R134, R122, R130 ;  /* 0x000000827a867220 */ /* 0x000fe20000410000 */
[----:B------:R-:W-:Y:S01]  /*3d20*/  FMUL.FTZ R133, R36, R126 ;  /* 0x0000007e24857220 */ /* 0x000fe20000410000 */
[----:B------:R-:W-:Y:S01]  /*3d30*/  FMUL.FTZ R143, R37, R130 ;  /* 0x00000082258f7220 */ /* 0x000fe20000410000 */
[-C--:B------:R-:W-:Y:S01]  /*3d40*/  FMUL.FTZ R147, R138, R103.reuse ;  /* 0x000000678a937220 */ /* 0x080fe20000410000 */
[-C--:B------:R-:W-:Y:S01]  /*3d50*/  FFMA.FTZ R139, R71, R128.reuse, R134 ;  /* 0x00000080478b7223 */ /* 0x080fe20000010086 */
[----:B------:R-:W-:Y:S01]  /*3d60*/  FMUL.FTZ R141, R37, R128 ;  /* 0x00000080258d7220 */ /* 0x000fe20000410000 */
[----:B------:R-:W-:Y:S01]  /*3d70*/  FFMA.FTZ R127, R39, R136, R146 ;  /* 0x00000088277f7223 */ /* 0x000fe20000010092 */
[----:B------:R-:W-:Y:S01]  /*3d80*/  FMUL.FTZ R145, R132, R103 ;  /* 0x0000006784917220 */ /* 0x000fe20000410000 */
[----:B0-----:R-:W-:Y:S01]  /*3d90*/  FMUL.FTZ R56, R123, R101 ;  /* 0x000000657b387220 */ /* 0x001fe20000410000 */
[----:B------:R-:W-:Y:S01]  /*3da0*/  FMUL.FTZ R58, R121, R126 ;  /* 0x0000007e793a7220 */ /* 0x000fe20000410000 */
[----:B------:R-:W-:Y:S01]  /*3db0*/  FFMA.FTZ R59, -R111, R53, R70 ;  /* 0x000000356f3b7223 */ /* 0x000fe20000010146 */
[----:B------:R-:W-:Y:S01]  /*3dc0*/  FMUL.FTZ R136, R122, R128 ;  /* 0x000000807a887220 */ /* 0x000fe20000410000 */
[-C--:B------:R-:W-:Y:S01]  /*3dd0*/  FMUL.FTZ R57, R121, R56.reuse ;  /* 0x0000003879397220 */ /* 0x080fe20000410000 */
[CC--:B------:R-:W-:Y:S01]  /*3de0*/  FFMA.FTZ R58, R63.reuse, R56.reuse, R58 ;  /* 0x000000383f3a7223 */ /* 0x0c0fe2000001003a */
[----:B------:R-:W-:Y:S01]  /*3df0*/  FMUL.FTZ R56, R36, R56 ;  /* 0x0000003824387220 */ /* 0x000fe20000410000 */
[----:B------:R-:W-:Y:S01]  /*3e00*/  FFMA.FTZ R128, -R110, R55, R129 ;  /* 0x000000376e807223 */ /* 0x000fe20000010181 */
[----:B------:R-:W-:Y:S01]  /*3e10*/  FMUL.FTZ R149, R38, R145 ;  /* 0x0000009126957220 */ /* 0x000fe20000410000 */
[----:B------:R-:W-:Y:S01]  /*3e20*/  FADD.FTZ R58, RZ, R58 ;  /* 0x0000003aff3a7221 */ /* 0x000fe20000010000 */
[----:B------:R-:W-:Y:S01]  /*3e30*/  FFMA.FTZ R57, R63, R126, -R57 ;  /* 0x0000007e3f397223 */ /* 0x000fe20000010839 */
[----:B------:R-:W-:Y:S01]  /*3e40*/  STS [R3], R56 ;  /* 0x0000003803007388 */ /* 0x000fe20000000800 */
[----:B------:R-:W-:Y:S01]  /*3e50*/  FFMA.FTZ R126, R110, -R54, R127 ;  /* 0x800000366e7e7223 */ /* 0x000fe2000001007f */
[----:B------:R-:W-:Y:S01]  /*3e60*/  FADD.FTZ R139, R58, R139 ;  /* 0x0000008b3a8b7221 */ /* 0x000fe20000010000 */
[----:B------:R-:W-:Y:S01]  /*3e70*/  FFMA.FTZ R58, R111, -R52, R62 ;  /* 0x800000346f3a7223 */ /* 0x000fe2000001003e */
[----:B------:R0:W-:Y:S01]  /*3e80*/  STS [R2+0x4], R133 ;  /* 0x0000048502007388 */ /* 0x0001e20000000800 */
[----:B------:R-:W-:Y:S01]  /*3e90*/  FFMA.FTZ R136, R71, R130, -R136 ;  /* 0x0000008247887223 */ /* 0x000fe20000010888 */
[----:B------:R-:W-:Y:S01]  /*3ea0*/  FADD.FTZ R57, RZ, R57 ;  /* 0x00000039ff397221 */ /* 0x000fe20000010000 */
[----:B------:R-:W-:Y:S01]  /*3eb0*/  FMUL.FTZ R68, R120, R68 ;  /* 0x0000004478447220 */ /* 0x000fe20000410000 */
[----:B------:R1:W-:Y:S01]  /*3ec0*/  STS [R2+0xc], R143 ;  /* 0x00000c8f02007388 */ /* 0x0003e20000000800 */
[----:B------:R-:W-:Y:S01]  /*3ed0*/  FMUL.FTZ R61, R119, R61 ;  /* 0x0000003d773d7220 */ /* 0x000fe20000410000 */
[----:B------:R-:W-:Y:S01]  /*3ee0*/  FADD.FTZ R57, R57, R136 ;  /* 0x0000008839397221 */ /* 0x000fe20000010000 */
[C---:B------:R-:W-:Y:S01]  /*3ef0*/  FMUL.FTZ R127, R116.reuse, R127 ;  /* 0x0000007f747f7220 */ /* 0x040fe20000410000 */
[----:B------:R2:W-:Y:S01]  /*3f00*/  STS [R2+0x8], R141 ;  /* 0x0000088d02007388 */ /* 0x0005e20000000800 */
[----:B------:R-:W-:Y:S01]  /*3f10*/  FMUL.FTZ R129, R116, -R129 ;  /* 0x8000008174817220 */ /* 0x000fe20000410000 */
[----:B0-----:R-:W-:-:S02]  /*3f20*/  FMUL.FTZ R133, R59, R147 ;  /* 0x000000933b857220 */ /* 0x001fc40000410000 */
[----:B------:R-:W-:Y:S01]  /*3f30*/  STS [R2+0x10], R149 ;  /* 0x0000109502007388 */ /* 0x000fe20000000800 */
[-C--:B-1----:R-:W-:Y:S01]  /*3f40*/  FMUL.FTZ R143, R137, R102.reuse ;  /* 0x00000066898f7220 */ /* 0x082fe20000410000 */
[-C--:B------:R-:W-:Y:S01]  /*3f50*/  FFMA.FTZ R56, R58, R145.reuse, R133 ;  /* 0x000000913a387223 */ /* 0x080fe20000010085 */
[----:B------:R-:W-:Y:S01]  /*3f60*/  FMUL.FTZ R145, R59, R145 ;  /* 0x000000913b917220 */ /* 0x000fe20000410000 */
[----:B--2---:R-:W-:Y:S01]  /*3f70*/  FMUL.FTZ R141, R135, R102 ;  /* 0x00000066878d7220 */ /* 0x004fe20000410000 */
[----:B------:R-:W-:Y:S02]  /*3f80*/  FMUL.FTZ R133, R128, R143 ;  /* 0x0000008f80857220 */ /* 0x000fe40000410000 */
[-C--:B------:R-:W-:Y:S01]  /*3f90*/  FFMA.FTZ R130, R58, R147.reuse, -R145 ;  /* 0x000000933a827223 */ /* 0x080fe20000010891 */
[----:B------:R-:W-:Y:S01]  /*3fa0*/  FMUL.FTZ R147, R38, R147 ;  /* 0x0000009326937220 */ /* 0x000fe20000410000 */
[-C--:B------:R-:W-:Y:S01]  /*3fb0*/  FMUL.FTZ R134, R128, R141.reuse ;  /* 0x0000008d80867220 */ /* 0x080fe20000410000 */
[CC--:B------:R-:W-:Y:S01]  /*3fc0*/  FFMA.FTZ R133, R126.reuse, R141.reuse, R133 ;  /* 0x0000008d7e857223 */ /* 0x0c0fe20000010085 */
[----:B------:R-:W-:Y:S01]  /*3fd0*/  FMUL.FTZ R145, R39, R141 ;  /* 0x0000008d27917220 */ /* 0x000fe20000410000 */
[----:B------:R-:W-:Y:S01]  /*3fe0*/  FADD.FTZ R56, R139, R56 ;  /* 0x000000388b387221 */ /* 0x000fe20000010000 */
[-C--:B------:R-:W-:Y:S01]  /*3ff0*/  FFMA.FTZ R141, R126, R143.reuse, -R134 ;  /* 0x0000008f7e8d7223 */ /* 0x080fe20000010886 */
[----:B------:R-:W-:Y:S01]  /*4000*/  FMUL.FTZ R143, R39, R143 ;  /* 0x0000008f278f7220 */ /* 0x000fe20000410000 */
[----:B------:R-:W-:Y:S01]  /*4010*/  STS [R2+0x14], R147 ;  /* 0x0000149302007388 */ /* 0x000fe20000000800 */
[----:B------:R-:W-:Y:S01]  /*4020*/  FADD.FTZ R130, R57, R130 ;  /* 0x0000008239827221 */ /* 0x000fe20000010000 */
[----:B------:R-:W-:Y:S01]  /*4030*/  FADD.FTZ R57, R56, R133 ;  /* 0x0000008538397221 */ /* 0x000fe20000010000 */
[----:B------:R-:W-:Y:S01]  /*4040*/  FMUL.FTZ R133, R120, -R60 ;  /* 0x8000003c78857220 */ /* 0x000fe20000410000 */
[----:B------:R-:W-:Y:S01]  /*4050*/  STS [R2+0x18], R145 ;  /* 0x0000189102007388 */ /* 0x000fe20000000800 */
[----:B------:R-:W-:Y:S01]  /*4060*/  LEA R60, R117, -R108, 0x1 ;  /* 0x8000006c753c7211 */ /* 0x000fe200078e08ff */
[----:B------:R-:W-:Y:S01]  /*4070*/  FADD.FTZ R56, R130, R141 ;  /* 0x0000008d82387221 */ /* 0x000fe20000010000 */
[----:B------:R-:W-:Y:S01]  /*4080*/  FMUL.FTZ R139, R119, -R142 ;  /* 0x8000008e778b7220 */ /* 0x000fe20000410000 */
[----:B------:R0:W-:Y:S01]  /*4090*/  STS [R2+0x1c], R143 ;  /* 0x00001c8f02007388 */ /* 0x0001e20000000800 */
[----:B------:R-:W-:Y:S01]  /*40a0*/  BAR.SYNC.DEFER_BLOCKING 0x0 ;  /* 0x0000000000007b1d */ /* 0x000fe20000010000 */
[----:B------:R-:W-:Y:S01]  /*40b0*/  ISETP.GE.AND P1, PT, R60, 0x1, PT ;  /* 0x000000013c00780c */ /* 0x000fe20003f26270 */
[----:B------:R-:W-:Y:S01]  /*40c0*/  FMUL.FTZ R141, R118, R62 ;  /* 0x0000003e768d7220 */ /* 0x000fe20000410000 */
[----:B------:R-:W-:Y:S01]  /*40d0*/  ISETP.GE.AND P2, PT, R60, 0x21, PT ;  /* 0x000000213c00780c */ /* 0x000fe20003f46270 */
[----:B0-----:R-:W-:-:S02]  /*40e0*/  FMUL.FTZ R143, R118, -R70 ;  /* 0x80000046768f7220 */ /* 0x001fc40000410000 */
        /* <DEDUP_REMOVED lines=21> */
.L_x_18631:
[----:B------:R-:W-:Y:S05]  /*4240*/  BSYNC.RECONVERGENT B0 ;  /* 0x0000000000007941 */ /* 0x000fea0003800200 */
.L_x_18630:
[----:B01----:R0:W1:Y:S01]  /*4250*/  LDS R61, [R11+0x4a0] ;  /* 0x0004a0000b3d7984 */ /* 0x0030620000000800 */
[----:B------:R-:W-:Y:S04]  /*4260*/  BSSY.RECONVERGENT B0, `(.L_x_18632) ;  /* 0x0000004000007945 */ /* 0x000fe80003800200 */
[----:B------:R-:W-:Y:S05]  /*4270*/  @!P2 BRA `(.L_x_18633) ;  /* 0x000000000008a947 */ /* 0x000fea0003800000 */
[----:B------:R2:W-:Y:S04]  /*4280*/  REDG.E.ADD.F32.FTZ.RN.STRONG.GPU desc[UR16][R64.64+0x80], R149 ;  /* 0x00008095400079a6 */ /* 0x0005e8000c12f310 */
[----:B-1----:R2:W-:Y:S02]  /*4290*/  REDG.E.ADD.F32.FTZ.RN.STRONG.GPU desc[UR16][R66.64+0x80], R61 ;  /* 0x0000803d420079a6 */ /* 0x0025e4000c12f310 */
.L_x_18633:
[----:B------:R-:W-:Y:S05]  /*42a0*/  BSYNC.RECONVERGENT B0 ;  /* 0x0000000000007941 */ /* 0x000fea0003800200 */
.L_x_18632:
        /* <DEDUP_REMOVED lines=11> */
.L_x_18635:
[----:B------:R-:W-:Y:S05]  /*4360*/  BSYNC.RECONVERGENT B0 ;  /* 0x0000000000007941 */ /* 0x000fea0003800200 */
.L_x_18634:
[----:B--23--:R2:W3:Y:S01]  /*4370*/  LDS R61, [R9+0x5a0] ;  /* 0x0005a000093d7984 */ /* 0x00c4e20000000800 */
[----:B------:R-:W-:Y:S04]  /*4380*/  BSSY.RECONVERGENT B0, `(.L_x_18636) ;  /* 0x0000004000007945 */ /* 0x000fe80003800200 */
[----:B------:R-:W-:Y:S05]  /*4390*/  @!P1 BRA `(.L_x_18637) ;  /* 0x0000000000089947 */ /* 0x000fea0003800000 */
[----:B------:R4:W-:Y:S04]  /*43a0*/  REDG.E.ADD.F32.FTZ.RN.STRONG.GPU desc[UR16][R64.64+0x180], R151 ;  /* 0x00018097400079a6 */ /* 0x0009e8000c12f310 */
[----:B---3--:R4:W-:Y:S02]  /*43b0*/  REDG.E.ADD.F32.FTZ.RN.STRONG.GPU desc[UR16][R66.64+0x180], R61 ;  /* 0x0001803d420079a6 */ /* 0x0089e4000c12f310 */
.L_x_18637:
[----:B------:R-:W-:Y:S05]  /*43c0*/  BSYNC.RECONVERGENT B0 ;  /* 0x0000000000007941 */ /* 0x000fea0003800200 */
.L_x_18636:
[----:B---34-:R3:W4:Y:S01]  /*43d0*/  LDS R61, [R8+0x620] ;  /* 0x00062000083d7984 */ /* 0x0187220000000800 */
[----:B------:R-:W-:Y:S04]  /*43e0*/  BSSY.RECONVERGENT B0, `(.L_x_18638) ;  /* 0x0000004000007945 */ /* 0x000fe80003800200 */
[----:B------:R-:W-:Y:S05]  /*43f0*/  @!P2 BRA `(.L_x_18639) ;  /* 0x000000000008a947 */ /* 0x000fea0003800000 */
[----:B------:R0:W-:Y:S04]  /*4400*/  REDG.E.ADD.F32.FTZ.RN.STRONG.GPU desc[UR16][R64.64+0x200], R153 ;  /* 0x00020099400079a6 */ /* 0x0001e8000c12f310 */
[----:B----4-:R0:W-:Y:S02]  /*4410*/  REDG.E.ADD.F32.FTZ.RN.STRONG.GPU desc[UR16][R66.64+0x200], R61 ;  /* 0x0002003d420079a6 */ /* 0x0101e4000c12f310 */
.L_x_18639:
[----:B------:R-:W-:Y:S05]  /*4420*/  BSYNC.RECONVERGENT B0 ;  /* 0x0000000000007941 */ /* 0x000fea0003800200 */
.L_x_18638:
[----:B0---4-:R0:W4:Y:S01]  /*4430*/  LDS R61, [R7+0x6a0] ;  /* 0x0006a000073d7984 */ /* 0x0111220000000800 */
[----:B------:R-:W-:Y:S04]  /*4440*/  BSSY.RECONVERGENT B0, `(.L_x_18640) ;  /* 0x0000004000007945 */ /* 0x000fe80003800200 */
[----:B------:R-:W-:Y:S05]  /*4450*/  @!P3 BRA `(.L_x_18641) ;  /* 0x000000000008b947 */ /* 0x000fea0003800000 */
[----:B------:R0:W-:Y:S04]  /*4460*/  REDG.E.ADD.F32.FTZ.RN.STRONG.GPU desc[UR16][R64.64+0x280], R155 ;  /* 0x0002809b400079a6 */ /* 0x0001e8000c12f310 */
[----:B----4-:R0:W-:Y:S02]  /*4470*/  REDG.E.ADD.F32.FTZ.RN.STRONG.GPU desc[UR16][R66.64+0x280], R61 ;  /* 0x0002803d420079a6 */ /* 0x0101e4000c12f310 */
.L_x_18641:
[----:B------:R-:W-:Y:S05]  /*4480*/  BSYNC.RECONVERGENT B0 ;  /* 0x0000000000007941 */ /* 0x000fea0003800200 */
.L_x_18640:
[----:B0---4-:R0:W4:Y:S01]  /*4490*/  LDS R61, [R6+0x720] ;  /* 0x00072000063d7984 */ /* 0x0111220000000800 */
[----:B------:R-:W-:Y:S04]  /*44a0*/  BSSY.RECONVERGENT B0, `(.L_x_18642) ;  /* 0x0000004000007945 */ /* 0x000fe80003800200 */
[----:B------:R-:W-:Y:S05]  /*44b0*/  @!P4 BRA `(.L_x_18643) ;  /* 0x000000000008c947 */ /* 0x000fea0003800000 */
[----:B------:R0:W-:Y:S04]  /*44c0*/  REDG.E.ADD.F32.FTZ.RN.STRONG.GPU desc[UR16][R64.64+0x300], R157 ;  /* 0x0003009d400079a6 */ /* 0x0001e8000c12f310 */
[----:B----4-:R0:W-:Y:S02]  /*44d0*/  REDG.E.ADD.F32.FTZ.RN.STRONG.GPU desc[UR16][R66.64+0x300], R61 ;  /* 0x0003003d420079a6 */ /* 0x0101e4000c12f310 */
.L_x_18643:
[----:B------:R-:W-:Y:S05]  /*44e0*/  BSYNC.RECONVERGENT B0 ;  /* 0x0000000000007941 */ /* 0x000fea0003800200 */
.L_x_18642:
[----:B0---4-:R0:W4:Y:S01]  /*44f0*/  LDS R61, [R5+0x7a0] ;  /* 0x0007a000053d7984 */ /* 0x0111220000000800 */
[----:B------:R-:W-:Y:S04]  /*4500*/  BSSY.RECONVERGENT B0, `(.L_x_18644) ;  /* 0x0000004000007945 */ /* 0x000fe80003800200 */
[----:B------:R-:W-:Y:S05]  /*4510*/  @!P5 BRA `(.L_x_18645) ;  /* 0x000000000008d947 */ /* 0x000fea0003800000 */
[----:B------:R0:W-:Y:S04]  /*4520*/  REDG.E.ADD.F32.FTZ.RN.STRONG.GPU desc[UR16][R64.64+0x380], R159 ;  /* 0x0003809f400079a6 */ /* 0x0001e8000c12f310 */
[----:B----4-:R0:W-:Y:S02]  /*4530*/  REDG.E.ADD.F32.FTZ.RN.STRONG.GPU desc[UR16][R66.64+0x380], R61 ;  /* 0x0003803d420079a6 */ /* 0x0101e4000c12f310 */
.L_x_18645:
[----:B------:R-:W-:Y:S05]  /*4540*/  BSYNC.RECONVERGENT B0 ;  /* 0x0000000000007941 */ /* 0x000fea0003800200 */
.L_x_18644:
[----:B------:R-:W5:Y:S01]  /*4550*/  SHFL.DOWN PT, R60, R57, 0x1, 0x1f ;  /* 0x08201f00393c7f89 */ /* 0x000f6200000e0000 */
[----:B------:R-:W-:Y:S01]  /*4560*/  ISETP.GT.AND P1, PT, R87, 0x1e, PT ;  /* 0x0000001e5700780c */ /* 0x000fe20003f24270 */
[----:B------:R-:W-:Y:S01]  /*4570*/  FMUL.FTZ R51, R51, R131 ;  /* 0x0000008333337220 */ /* 0x000fe20000410000 */
[----:B0-----:R-:W-:Y:S01]  /*4580*/  FMUL.FTZ R65, R99, R135 ;  /* 0x0000008763417220 */ /* 0x001fe20000410000 */
[----:B----4-:R-:W0:Y:S01]  /*4590*/  SHFL.DOWN PT, R61, R56, 0x1, 0x1f ;  /* 0x08201f00383d7f89 */ /* 0x010e2200000e0000 */
[----:B------:R-:W-:Y:S01]  /*45a0*/  ISETP.NE.AND P2, PT, R87, RZ, PT ;  /* 0x000000ff5700720c */ /* 0x000fe20003f45270 */
[----:B------:R-:W-:Y:S01]  /*45b0*/  FMUL.FTZ R49, R49, R124 ;  /* 0x0000007c31317220 */ /* 0x000fe20000410000 */
[----:B------:R-:W-:Y:S01]  /*45c0*/  FFMA.FTZ R65, R98, R137, -R65 ;  /* 0x0000008962417223 */ /* 0x000fe20000010841 */
[----:B------:R-:W-:Y:S01]  /*45d0*/  ISETP.NE.AND P3, PT, R29, RZ, PT ;  /* 0x000000ff1d00720c */ /* 0x000fe20003f65270 */
[----:B------:R-:W-:Y:S01]  /*45e0*/  BSSY.RECONVERGENT B0, `(.L_x_18646) ;  /* 0x000004c000007945 */ /* 0x000fe20003800200 */
[----:B------:R-:W-:Y:S01]  /*45f0*/  FFMA.FTZ R49, R48, R123, R49 ;  /* 0x0000007b30317223 */ /* 0x000fe20000010031 */
[----:B------:R-:W-:-:S03]  /*4600*/  FMUL.FTZ R65, R128, R65 ;  /* 0x0000004180417220 */ /* 0x000fc60000410000 */
        /* <DEDUP_REMOVED lines=26> */
[C---:B------:R-:W-:Y:S01]  /*47b0*/  FMUL.FTZ R61, R99.reuse, R138 ;  /* 0x0000008a633d7220 */ /* 0x040fe20000410000 */
[-C--:B------:R-:W-:Y:S01]  /*47c0*/  FMUL.FTZ R53, R99, R69.reuse ;  /* 0x0000004563357220 */ /* 0x080fe20000410000 */
[----:B------:R-:W-:Y:S01]  /*47d0*/  FMUL.FTZ R59, R59, R54 ;  /* 0x000000363b3b7220 */ /* 0x000fe20000410000 */
[----:B------:R-:W-:Y:S01]  /*47e0*/  FFMA.FTZ R54, R50, R69, R51 ;  /* 0x0000004532367223 */ /* 0x000fe20000010033 */
[C---:B------:R-:W-:Y:S01]  /*47f0*/  FMUL.FTZ R51, R99.reuse, R123 ;  /* 0x0000007b63337220 */ /* 0x040fe20000410000 */
[CC--:B------:R-:W-:Y:S01]  /*4800*/  FFMA.FTZ R61, R98.reuse, R132.reuse, R61 ;  /* 0x00000084623d7223 */ /* 0x0c0fe2000001003d */
[-C--:B------:R-:W-:Y:S01]  /*4810*/  FFMA.FTZ R53, R98, R131.reuse, -R53 ;  /* 0x0000008362357223 */ /* 0x080fe20000010835 */
[----:B------:R-:W-:Y:S01]  /*4820*/  FFMA.FTZ R55, R52, R132, R55 ;  /* 0x0000008434377223 */ /* 0x000fe20000010037 */
[C---:B------:R-:W-:Y:S01]  /*4830*/  FMUL.FTZ R131, R99.reuse, R131 ;  /* 0x0000008363837220 */ /* 0x040fe20000410000 */
[-C--:B------:R-:W-:Y:S01]  /*4840*/  FMUL.FTZ R99, R99, R124.reuse ;  /* 0x0000007c63637220 */ /* 0x080fe20000410000 */
[----:B------:R-:W-:Y:S01]  /*4850*/  FFMA.FTZ R52, R98, R124, -R51 ;  /* 0x0000007c62347223 */ /* 0x000fe20000010833 */
[----:B------:R-:W-:Y:S01]  /*4860*/  FFMA.FTZ R59, R58, R61, R59 ;  /* 0x0000003d3a3b7223 */ /* 0x000fe2000001003b */
        /* <DEDUP_REMOVED lines=35> */
.L_x_18647:
[----:B------:R-:W-:Y:S05]  /*4aa0*/  BSYNC.RECONVERGENT B0 ;  /* 0x0000000000007941 */ /* 0x000fea0003800200 */
.L_x_18646:
[----:B------:R-:W-:-:S04]  /*4ab0*/  UIADD3 UR4, UPT, UPT, UR4, 0x1, URZ ;  /* 0x0000000104047890 */ /* 0x000fc8000fffe0ff */
[----:B------:R-:W-:-:S09]  /*4ac0*/  UISETP.GE.AND UP0, UPT, UR4, UR9, UPT ;  /* 0x000000090400728c */ /* 0x000fd2000bf06270 */
[----:B------:R-:W-:Y:S05]  /*4ad0*/  BRA.U !UP0, `(.L_x_18648) ;  /* 0xffffffd5088c7547 */ /* 0x000fea000b83ffff */
.L_x_18616:
[----:B------:R-:W-:Y:S08]  /*4ae0*/  BAR.SYNC.DEFER_BLOCKING 0x0 ;  /* 0x0000000000007b1d */ /* 0x000ff00000010000 */
[----:B0-----:R-:W0:Y:S01]  /*4af0*/  LDC.64 R56, c[0x0][0x4f8] ;  /* 0x00013e00ff387b82 */ /* 0x001e220000000a00 */
[----:B------:R-:W4:Y:S07]  /*4b00*/  LDCU.64 UR6, c[0x0][0x500] ;  /* 0x0000a000ff0677ac */ /* 0x000f2e0008000a00 */
[----:B------:R-:W5:Y:S01]  /*4b10*/  LDC.64 R58, c[0x0][0x550] ;  /* 0x00015400ff3a7b82 */ /* 0x000f620000000a00 */
[----:B------:R-:W2:Y:S01]  /*4b20*/  LDG.E.128 R36, desc[UR16][R82.64] ;  /* 0x0000001052247981 */ /* 0x000ea2000c1e1d00 */
[----:B------:R-:W-:-:S04]  /*4b30*/  IADD3 R24, P5, PT, R24, -0x200, RZ ;  /* 0xfffffe0018187810 */ /* 0x000fc80007fbe0ff */
[----:B------:R-:W-:Y:S01]  /*4b40*/  IADD3.X R23, PT, PT, R23, -0x1, RZ, P5, !PT ;  /* 0xffffffff17177810 */ /* 0x000fe20002ffe4ff */
        /* <DEDUP_REMOVED lines=16> */
[----:B------:R-:W2:Y:S01]  /*4c50*/  @!P0 MUFU.EX2 R36, R36 ;  /* 0x0000002400248308 */ /* 0x000ea20000000800 */
[----:B------:R-:W-:-:S03]  /*4c60*/  @!P3 FMUL.FTZ R52, R51, -1.4426950216293334961 ;  /* 0xbfb8aa3b3334b820 */ /* 0x000fc60000410000 */
[----:B------:R3:W4:Y:S04]  /*4c70*/  @!P1 MUFU.EX2 R48, R37 ;  /* 0x0000002500309308 */ /* 0x0007280000000800 */
[----:B------:R-:W0:Y:S04]  /*4c80*/  @!P2 MUFU.EX2 R49, R49 ;  /* 0x000000310031a308 */ /* 0x000e280000000800 */
[----:B------:R0:W5:Y:S01]  /*4c90*/  @!P3 MUFU.EX2 R53, R52 ;  /* 0x000000340035b308 */ /* 0x0001620000000800 */
[----:B--2---:R-:W-:Y:S01]  /*4ca0*/  @!P0 FADD.FTZ R50, R36, 1 ;  /* 0x3f80000024328421 */ /* 0x004fe20000010000 */
[----:B------:R-:W-:Y:S01]  /*4cb0*/  NOP ;  /* 0x0000000000007918 */ /* 0x000fe20000000000 */
[----:B---3--:R-:W2:Y:S01]  /*4cc0*/  LDS.128 R36, [R80] ;  /* 0x0000000050247984 */ /* 0x008ea20000000c00 */
[----:B----4-:R-:W-:Y:S01]  /*4cd0*/  @!P1 FADD.FTZ R51, R48, 1 ;  /* 0x3f80000030339421 */ /* 0x010fe20000010000 */
[----:B------:R3:W4:Y:S01]  /*4ce0*/  @!P0 MUFU.RCP R55, R50 ;  /* 0x0000003200378308 */ /* 0x0007220000001000 */
[----:B0-----:R-:W-:Y:S01]  /*4cf0*/  @!P2 FADD.FTZ R52, R49, 1 ;  /* 0x3f8000003134a421 */ /* 0x001fe20000010000 */
[----:B-----5:R-:W-:-:S06]  /*4d00*/  @!P3 FADD.FTZ R53, R53, 1 ;  /* 0x3f8000003535b421 */ /* 0x020fcc0000010000 */
[----:B------:R0:W5:Y:S01]  /*4d10*/  @!P1 MUFU.RCP R54, R51 ;  /* 0x0000003300369308 */ /* 0x0001620000001000 */
[----:B---3--:R-:W-:-:S07]  /*4d20*/  MOV R50, R84 ;  /* 0x0000005400327202 */ /* 0x008fce0000000f00 */
[----:B-1----:R-:W1:Y:S01]  /*4d30*/  @!P2 MUFU.RCP R47, R52 ;  /* 0x00000034002fa308 */ /* 0x002e620000001000 */
[----:B0-----:R-:W-:Y:S02]  /*4d40*/  HFMA2 R51, -RZ, RZ, 0, 0 ;  /* 0x00000000ff337431 */ /* 0x001fe400000001ff */
[----:B----4-:R-:W-:Y:S01]  /*4d50*/  @!P0 FMUL.FTZ R40, R40, R55 ;  /* 0x0000003728288220 */ /* 0x010fe20000410000 */
[----:B------:R-:W-:-:S04]  /*4d60*/  IMAD.WIDE.U32 R48, R56, UR18, R50 ;  /* 0x0000001238307c25 */ /* 0x000fc8000f8e0032 */
[----:B------:R0:W3:Y:S01]  /*4d70*/  @!P3 MUFU.RCP R46, R53 ;  /* 0x00000035002eb308 */ /* 0x0000e20000001000 */
[----:B------:R-:W-:Y:S02]  /*4d80*/  IMAD R49, R57, UR18, R49 ;  /* 0x0000001239317c24 */ /* 0x000fe4000f8e0231 */
[----:B-----5:R-:W-:Y:S01]  /*4d90*/  @!P1 FMUL.FTZ R41, R41, R54 ;  /* 0x0000003629299220 */ /* 0x020fe20000410000 */
[----:B------:R-:W4:Y:S01]  /*4da0*/  LDC.64 R56, c[0x0][0x518] ;  /* 0x00014600ff387b82 */ /* 0x000f220000000a00 */
[----:B------:R-:W-:Y:S01]  /*4db0*/  IADD3 R20, P1, PT, R20, -0x400, RZ ;  /* 0xfffffc0014147810 */ /* 0x000fe20007f3e0ff */
[----:B------:R-:W-:-:S03]  /*4dc0*/  IMAD.WIDE.U32 R44, R81, UR6, R48 ;  /* 0x00000006512c7c25 */ /* 0x000fc6000f8e0030 */
[----:B------:R-:W-:Y:S01]  /*4dd0*/  IADD3.X R19, PT, PT, R19, -0x1, RZ, P1, !PT ;  /* 0xffffffff13137810 */ /* 0x000fe20000ffe4ff */
[----:B------:R-:W-:Y:S01]  /*4de0*/  IMAD R45, R81, UR7, R45 ;  /* 0x00000007512d7c24 */ /* 0x000fe2000f8e022d */
[----:B------:R-:W-:Y:S01]  /*4df0*/  LEA R48, P4, R44, R58, 0x2 ;  /* 0x0000003a2c307211 */ /* 0x000fe200078810ff */
[----:B-1----:R-:W-:Y:S01]  /*4e00*/  @!P2 FMUL.FTZ R42, R42, R47 ;  /* 0x0000002f2a2aa220 */ /* 0x002fe20000410000 */
[----:B0-----:R-:W0:Y:S01]  /*4e10*/  LDC.64 R52, c[0x0][0x560] ;  /* 0x00015800ff347b82 */ /* 0x001e220000000a00 */
[----:B------:R-:W1:Y:S01]  /*4e20*/  LDCU.64 UR6, c[0x0][0x520] ;  /* 0x0000a400ff0677ac */ /* 0x000e620008000a00 */
[----:B------:R-:W-:Y:S02]  /*4e30*/  LEA.HI.X R49, R44, R59, R45, 0x2, P4 ;  /* 0x0000003b2c317211 */ /* 0x000fe400020f142d */
[----:B------:R-:W-:Y:S01]  /*4e40*/  IADD3 R18, P2, PT, R18, -0x400, RZ ;  /* 0xfffffc0012127810 */ /* 0x000fe20007f5e0ff */
[----:B---3--:R-:W-:Y:S01]  /*4e50*/  @!P3 FMUL.FTZ R43, R43, R46 ;  /* 0x0000002e2b2bb220 */ /* 0x008fe20000410000 */
[----:B------:R-:W-:Y:S01]  /*4e60*/  IADD3 R22, P3, PT, R22, -0x200, RZ ;  /* 0xfffffe0016167810 */ /* 0x000fe20007f7e0ff */
[----:B------:R-:W-:Y:S01]  /*4e70*/  IMAD.WIDE.U32 R48, R12, 0x10, R48 ;  /* 0x000000100c307825 */ /* 0x000fe200078e0030 */
[----:B------:R-:W-:-:S02]  /*4e80*/  IADD3 R26, P4, PT, R26, -0x200, RZ ;  /* 0xfffffe001a1a7810 */ /* 0x000fc40007f9e0ff */
[----:B------:R-:W-:Y:S02]  /*4e90*/  IADD3.X R17, PT, PT, R17, -0x1, RZ, P2, !PT ;  /* 0xffffffff11117810 */ /* 0x000fe400017fe4ff */
[----:B--2---:R2:W-:Y:S01]  /*4ea0*/  STG.E.128 desc[UR16][R48.64], R36 ;  /* 0x0000002430007986 */ /* 0x0045e2000c101d10 */
[----:B------:R-:W-:Y:S01]  /*4eb0*/  IADD3.X R21, PT, PT, R21, -0x1, RZ, P3, !PT ;  /* 0xffffffff15157810 */ /* 0x000fe20001ffe4ff */
[----:B----4-:R-:W-:Y:S01]  /*4ec0*/  IMAD.WIDE.U32 R50, R56, UR18, R50 ;  /* 0x0000001238327c25 */ /* 0x010fe2000f8e0032 */
[----:B------:R-:W-:Y:S01]  /*4ed0*/  BAR.SYNC.DEFER_BLOCKING 0x0 ;  /* 0x0000000000007b1d */ /* 0x000fe20000010000 */
[----:B------:R-:W-:Y:S02]  /*4ee0*/  IADD3.X R25, PT, PT, R25, -0x1, RZ, P4, !PT ;  /* 0xffffffff19197810 */ /* 0x000fe400027fe4ff */
[----:B------:R-:W-:Y:S02]  /*4ef0*/  IMAD R51, R57, UR18, R51 ;  /* 0x0000001239337c24 */ /* 0x000fe4000f8e0233 */
[----:B-1----:R-:W-:-:S04]  /*4f00*/  IMAD.WIDE.U32 R50, R81, UR6, R50 ;  /* 0x0000000651327c25 */ /* 0x002fc8000f8e0032 */
[----:B--2---:R-:W-:Y:S01]  /*4f10*/  IMAD R37, R81, UR7, R51 ;  /* 0x0000000751257c24 */ /* 0x004fe2000f8e0233 */
        /* <DEDUP_REMOVED lines=14> */
.L_x_18606:
        /* <DEDUP_REMOVED lines=31> */
[----:B------:R-:W-:-:S04]  /*51f0*/  LEA R2, P1, R81, R6, 0x2 ;  /* 0x0000000651027211 */ /* 0x000fc800078210ff */
[----:B------:R-:W-:-:S05]  /*5200*/  LEA.HI.X R3, R81, R7, RZ, 0x2, P1 ;  /* 0x0000000751037211 */ /* 0x000fca00008f14ff */
[----:B------:R2:W-:Y:S04]  /*5210*/  REDG.E.ADD.F32.FTZ.RN.STRONG.GPU desc[UR16][R2.64], R4 ;  /* 0x00000004020079a6 */ /* 0x0005e8000c12f310 */
.L_x_18651:
[----:B------:R-:W-:Y:S05]  /*5220*/  BSYNC.RECONVERGENT B0 ;  /* 0x0000000000007941 */ /* 0x000fea0003800200 */
.L_x_18650:
[----:B------:R-:W-:Y:S05]  /*5230*/  @!P0 BRA `(.L_x_18652) ;  /* 0x0000000000688947 */ /* 0x000fea0003800000 */
[----:B------:R-:W-:Y:S06]  /*5240*/  BAR.SYNC.DEFER_BLOCKING 0x0 ;  /* 0x0000000000007b1d */ /* 0x000fec0000010000 */
[----:B------:R-:W-:Y:S01]  /*5250*/  BSSY.RECONVERGENT B0, `(.L_x_18652) ;  /* 0x0000018000007945 */ /* 0x000fe20003800200 */
[----:B------:R-:W3:Y:S01]  /*5260*/  SHFL.DOWN P0, R0, R31, 0x1, 0x1f ;  /* 0x08201f001f007f89 */ /* 0x000ee20000000000 */
[----:B-12---:R-:W1:Y:S01]  /*5270*/  S2R R4, SR_LANEID ;  /* 0x0000000000047919 */ /* 0x006e620000000000 */
[----:B------:R-:W2:Y:S01]  /*5280*/  S2R R6, SR_TID.X ;  /* 0x0000000000067919 */ /* 0x000ea20000002100 */
[----:B---3--:R-:W-:-:S05]  /*5290*/  @P0 FADD R0, R0, R31 ;  /* 0x0000001f00000221 */ /* 0x008fca0000000000 */
[----:B------:R-:W3:Y:S01]  /*52a0*/  SHFL.DOWN P0, R3, R0, 0x2, 0x1f ;  /* 0x08401f0000037f89 */ /* 0x000ee20000000000 */
[----:B-1----:R-:W-:-:S13]  /*52b0*/  ISETP.NE.AND P1, PT, R4, RZ, PT ;  /* 0x000000ff0400720c */ /* 0x002fda0003f25270 */
[----:B------:R-:W1:Y:S01]  /*52c0*/  @!P1 S2R R7, SR_CgaCtaId ;  /* 0x0000000000079919 */ /* 0x000e620000008800 */
[----:B---3--:R-:W-:Y:S01]  /*52d0*/  @P0 FADD R3, R0, R3 ;  /* 0x0000000300030221 */ /* 0x008fe20000000000 */
[----:B------:R-:W-:-:S04]  /*52e0*/  @!P1 MOV R0, 0x400 ;  /* 0x0000040000009802 */ /* 0x000fc80000000f00 */
[----:B------:R-:W3:Y:S01]  /*52f0*/  SHFL.DOWN P0, R2, R3, 0x4, 0x1f ;  /* 0x08801f0003027f89 */ /* 0x000ee20000000000 */
[----:B-1----:R-:W-:Y:S01]  /*5300*/  @!P1 LEA R7, R7, R0, 0x18 ;  /* 0x0000000007079211 */ /* 0x002fe200078ec0ff */
[----:B---3--:R-:W-:-:S05]  /*5310*/  @P0 FADD R2, R3, R2 ;  /* 0x0000000203020221 */ /* 0x008fca0000000000 */
[----:B------:R-:W1:Y:S02]  /*5320*/  SHFL.DOWN P0, R5, R2, 0x8, 0x1f ;  /* 0x09001f0002057f89 */ /* 0x000e640000000000 */
[----:B-1----:R-:W-:-:S05]  /*5330*/  @P0 FADD R5, R2, R5 ;  /* 0x0000000502050221 */ /* 0x002fca0000000000 */
[----:B------:R-:W1:Y:S02]  /*5340*/  SHFL.DOWN P0, R4, R5, 0x10, 0x1f ;  /* 0x0a001f0005047f89 */ /* 0x000e640000000000 */
[----:B-1----:R-:W-:Y:S01]  /*5350*/  @P0 FADD R4, R5, R4 ;  /* 0x0000000405040221 */ /* 0x002fe20000000000 */
[----:B--2---:R-:W-:-:S04]  /*5360*/  ISETP.NE.AND P0, PT, R6, RZ, PT ;  /* 0x000000ff0600720c */ /* 0x004fc80003f05270 */
[----:B------:R1:W-:Y:S01]  /*5370*/  @!P1 STS [R7+0x1084], R4 ;  /* 0x0010840407009388 */ /* 0x0003e20000000800 */
[----:B------:R-:W-:Y:S08]  /*5380*/  BAR.SYNC.DEFER_BLOCKING 0x0 ;  /* 0x0000000000007b1d */ /* 0x000ff00000010000 */
[----:B------:R-:W-:Y:S05]  /*5390*/  @P0 BRA `(.L_x_18653) ;  /* 0x00000000000c0947 */ /* 0x000fea0003800000 */
[----:B------:R-:W-:-:S04]  /*53a0*/  LEA R2, P0, R81, R8, 0x2 ;  /* 0x0000000851027211 */ /* 0x000fc800078010ff */
[----:B------:R-:W-:-:S05]  /*53b0*/  LEA.HI.X R3, R81, R9, RZ, 0x2, P0 ;  /* 0x0000000951037211 */ /* 0x000fca00000f14ff */
[----:B------:R2:W-:Y:S04]  /*53c0*/  REDG.E.ADD.F32.FTZ.RN.STRONG.GPU desc[UR16][R2.64], R4 ;  /* 0x00000004020079a6 */ /* 0x0005e8000c12f310 */
.L_x_18653:
[----:B------:R-:W-:Y:S05]  /*53d0*/  BSYNC.RECONVERGENT B0 ;  /* 0x0000000000007941 */ /* 0x000fea0003800200 */
.L_x_18652:
[----:B------:R-:W-:Y:S05]  /*53e0*/  @P2 EXIT ;  /* 0x000000000000294d */ /* 0x000fea0003800000 */
[----:B------:R-:W3:Y:S01]  /*53f0*/  S2UR UR5, SR_CgaCtaId ;  /* 0x00000000000579c3 */ /* 0x000ee20000008800 */
[----:B-1----:R-:W-:Y:S01]  /*5400*/  MOV R7, R12 ;  /* 0x0000000c00077202 */ /* 0x002fe20000000f00 */
[----:B------:R-:W-:Y:S01]  /*5410*/  UMOV UR4, 0x400 ;  /* 0x0000040000047882 */ /* 0x000fe20000000000 */
[----:B------:R-:W1:Y:S01]  /*5420*/  LDCU UR6, c[0x0][0x360] ;  /* 0x00006c00ff0677ac */ /* 0x000e620008000800 */
[----:B------:R-:W4:Y:S01]  /*5430*/  LDCU.64 UR8, c[0x0][0x4b0] ;  /* 0x00009600ff0877ac */ /* 0x000f220008000a00 */
[----:B------:R-:W0:Y:S02]  /*5440*/  LDCU.64 UR10, c[0x0][0x530] ;  /* 0x0000a600ff0a77ac */ /* 0x000e240008000a00 */
[----:B01-34-:R-:W-:-:S12]  /*5450*/  ULEA UR4, UR5, UR4, 0x18 ;  /* 0x0000000405047291 */ /* 0x01bfd8000f8ec0ff */
.L_x_18654:
[C---:B------:R-:W-:Y:S02]  /*5460*/  LEA R0, R7.reuse, UR4, 0x3 ;  /* 0x0000000407007c11 */ /* 0x040fe4000f8e18ff */
[----:B0-2---:R-:W-:Y:S02]  /*5470*/  SHF.R.S32.HI R2, RZ, 0x1f, R7 ;  /* 0x0000001fff027819 */ /* 0x005fe40000011407 */
        /* <DEDUP_REMOVED lines=14> */
.L_x_18655:
        /* <DEDUP_REMOVED lines=10> */
.L_x_18815:


//--------------------- .nv.shared._Z25selective_scan_bwd_kernelI32Selective_Scan_bwd_kernel_traitsILi128ELi16ELb0ELb0ELb0ELb0ELb0EfN3c107complexIfEEEEv12SSMParamsBwd --------------------------
	.section	.nv.shared._Z25selective_scan_bwd_kernelI32Selective_Scan_bwd_kernel_traitsILi128ELi16ELb0ELb0ELb0ELb0ELb0EfN3c107complexIfEEEEv12SSMParamsBwd,"aw",@nobits
	.sectionflags	@""
	.align	16
	.zero		1024


//--------------------- .nv.shared.reserved.0     --------------------------
	.section	.nv.shared.reserved.0,"aw",@nobits
	.weak		__nv_reservedSMEM_offset_0_alias
	.size		__nv_reservedSMEM_offset_0_alias, 0, 64
	.other		__nv_reservedSMEM_offset_0_alias,@"STO_CUDA_RESERVED_SHARED STV_DEFAULT"
__nv_reservedSMEM_offset_0_alias:
	.zero		0
	.zero		64


//--------------------- .nv.global                --------------------------
	.section	.nv.global,"aw",@nobits
.nv.global:
	.type		_ZN70_INTERNAL_c1571a1d_34_selective_scan_bwd_fp32_complex_cu_0be2b6c9_30984cuda3std3__48in_placeE,@object
	.size		_ZN70_INTERNAL_c1571a1d_34_selective_scan_bwd_fp32_complex_cu_0be2b6c9_30984cuda3std3__48in_placeE,(_ZN70_INTERNAL_c1571a1d_34_selective_scan_bwd_fp32_complex_cu_0be2b6c9_30984cuda3std6ranges3__45__cpo8distanceE - _ZN70_INTERNAL_c1571a1d_34_selective_scan_bwd_fp32_complex_cu_0be2b6c9_30984cuda3std3__48in_placeE)
_ZN70_INTERNAL_c1571a1d_34_selective_scan_bwd_fp32_complex_cu_0be2b6c9_30984cuda3std3__48in_placeE:
	.zero		1
	.type		_ZN70_INTERNAL_c1571a1d_34_selective_scan_bwd_fp32_complex_cu_0be2b6c9_30984cuda3std6ranges3__45__cpo8distanceE,@object
	.size		_ZN70_INTERNAL_c1571a1d_34_selective_scan_bwd_fp32_complex_cu_0be2b6c9_30984cuda3std6ranges3__45__cpo8distanceE,(_ZN70_INTERNAL_c1571a1d_34_selective_scan_bwd_fp32_complex_cu_0be2b6c9_30984cuda3std3__45__cpo6cbeginE - _ZN70_INTERNAL_c1571a1d_34_selective_scan_bwd_fp32_complex_cu_0be2b6c9_30984cuda3std6ranges3__45__cpo8distanceE)
_ZN70_INTERNAL_c1571a1d_34_selective_scan_bwd_fp32_complex_cu_0be2b6c9_30984cuda3std6ranges3__45__cpo8distanceE:
	.zero		1
	.type		_ZN70_INTERNAL_c1571a1d_34_selective_scan_bwd_fp32_complex_cu_0be2b6c9_30984cuda3std3__45__cpo6cbeginE,@object
	.size		_ZN70_INTERNAL_c1571a1d_34_selective_scan_bwd_fp32_complex_cu_0be2b6c9_30984cuda3std3__45__cpo6cbeginE,(_ZN70_INTERNAL_c1571a1d_34_selective_scan_bwd_fp32_complex_cu_0be2b6c9_30984cuda3std6ranges3__45__cpo7advanceE - _ZN70_INTERNAL_c1571a1d_34_selective_scan_bwd_fp32_complex_cu_0be2b6c9_30984cuda3std3__45__cpo6cbeginE)
_ZN70_INTERNAL_c1571a1d_34_selective_scan_bwd_fp32_complex_cu_0be2b6c9_30984cuda3std3__45__cpo6cbeginE:
	.zero		1
	.type		_ZN70_INTERNAL_c1571a1d_34_selective_scan_bwd_fp32_complex_cu_0be2b6c9_30984cuda3std6ranges3__45__cpo7advanceE,@object
	.size		_ZN70_INTERNAL_c1571a1d_34_selective_scan_bwd_fp32_complex_cu_0be2b6c9_30984cuda3std6ranges3__45__cpo7advanceE,(_ZN70_INTERNAL_c1571a1d_34_selective_scan_bwd_fp32_complex_cu_0be2b6c9_30984cuda3std3__45__cpo7crbeginE - _ZN70_INTERNAL_c1571a1d_34_selective_scan_bwd_fp32_complex_cu_0be2b6c9_30984cuda3std6ranges3__45__cpo7advanceE)
_ZN70_INTERNAL_c1571a1d_34_selective_scan_bwd_fp32_complex_cu_0be2b6c9_30984cuda3std6ranges3__45__cpo7advanceE:
	.zero		1
	.type		_ZN70_INTERNAL_c1571a1d_34_selective_scan_bwd_fp32_complex_cu_0be2b6c9_30984cuda3std3__45__cpo7crbeginE,@object
	.size		_ZN70_INTERNAL_c1571a1d_34_selective_scan_bwd_fp32_complex_cu_0be2b6c9_30984cuda3std3__45__cpo7crbeginE,(_ZN70_INTERNAL_c1571a1d_34_selective_scan_bwd_fp32_complex_cu_0be2b6c9_30984cuda3std6ranges3__45__cpo4dataE - _ZN70_INTERNAL_c1571a1d_34_selective_scan_bwd_fp32_complex_cu_0be2b6c9_30984cuda3std3__45__cpo7crbeginE)
_ZN70_INTERNAL_c1571a1d_34_selective_scan_bwd_fp32_complex_cu_0be2b6c9_30984cuda3std3__45__cpo7crbeginE:
	.zero		1
	.type		_ZN70_INTERNAL_c1571a1d_34_selective_scan_bwd_fp32_complex_cu_0be2b6c9_30984cuda3std6ranges3__45__cpo4dataE,@object
	.size		_ZN70_INTERNAL_c1571a1d_34_selective_scan_bwd_fp32_complex_cu_0be2b6c9_30984cuda3std6ranges3__45__cpo4dataE,(_ZN70_INTERNAL_c1571a1d_34_selective_scan_bwd_fp32_complex_cu_0be2b6c9_30984cuda3std6ranges3__45__cpo5beginE - _ZN70_INTERNAL_c1571a1d_34_selective_scan_bwd_fp32_complex_cu_0be2b6c9_30984cuda3std6ranges3__45__cpo4dataE)
_ZN70_INTERNAL_c1571a1d_34_selective_scan_bwd_fp32_complex_cu_0be2b6c9_30984cuda3std6ranges3__45__cpo4dataE:
	.zero		1
	.type		_ZN70_INTERNAL_c1571a1d_34_selective_scan_bwd_fp32_complex_cu_0be2b6c9_30984cuda3std6ranges3__45__cpo5beginE,@object
	.size		_ZN70_INTERNAL_c1571a1d_34_selective_scan_bwd_fp32_complex_cu_0be2b6c9_30984cuda3std6ranges3__45__cpo5beginE,(_ZN70_INTERNAL_c1571a1d_34_selective_scan_bwd_fp32_complex_cu_0be2b6c9_30984cuda3std3__472_GLOBAL__N__c1571a1d_34_selective_scan_bwd_fp32_complex_cu_0be2b6c9_30986ignoreE - _ZN70_INTERNAL_c1571a1d_34_selective_scan_bwd_fp32_complex_cu_0be2b6c9_30984cuda3std6ranges3__45__cpo5beginE)
_ZN70_INTERNAL_c1571a1d_34_selective_scan_bwd_fp32_complex_cu_0be2b6c9_30984cuda3std6ranges3__45__cpo5beginE:
	.zero		1
	.type		_ZN70_INTERNAL_c1571a1d_34_selective_scan_bwd_fp32_complex_cu_0be2b6c9_30984cuda3std3__472_GLOBAL__N__c1571a1d_34_selective_scan_bwd_fp32_complex_cu_0be2b6c9_30986ignoreE,@object
	.size		_ZN70_INTERNAL_c1571a1d_34_selective_scan_bwd_fp32_complex_cu_0be2b6c9_30984cuda3std3__472_GLOBAL__N__c1571a1d_34_selective_scan_bwd_fp32_complex_cu_0be2b6c9_30986ignoreE,(_ZN70_INTERNAL_c1571a1d_34_selective_scan_bwd_fp32_complex_cu_0be2b6c9_30984cuda3std6ranges3__45__cpo4sizeE - _ZN70_INTERNAL_c1571a1d_34_selective_scan_bwd_fp32_complex_cu_0be2b6c9_30984cuda3std3__472_GLOBAL__N__c1571a1d_34_selective_scan_bwd_fp32_complex_cu_0be2b6c9_30986ignoreE)
_ZN70_INTERNAL_c1571a1d_34_selective_scan_bwd_fp32_complex_cu_0be2b6c9_30984cuda3std3__472_GLOBAL__N__c1571a1d_34_selective_scan_bwd_fp32_complex_cu_0be2b6c9_30986ignoreE:
	.zero		1
	.type		_ZN70_INTERNAL_c1571a1d_34_selective_scan_bwd_fp32_complex_cu_0be2b6c9_30984cuda3std6ranges3__45__cpo4sizeE,@object
	.size		_ZN70_INTERNAL_c1571a1d_34_selective_scan_bwd_fp32_complex_cu_0be2b6c9_30984cuda3std6ranges3__45__cpo4sizeE,(_ZN70_INTERNAL_c1571a1d_34_selective_scan_bwd_fp32_complex_cu_0be2b6c9_30984cuda3std3__45__cpo5beginE - _ZN70_INTERNAL_c1571a1d_34_selective_scan_bwd_fp32_complex_cu_0be2b6c9_30984cuda3std6ranges3__45__cpo4sizeE)
_ZN70_INTERNAL_c1571a1d_34_selective_scan_bwd_fp32_complex_cu_0be2b6c9_30984cuda3std6ranges3__45__cpo4sizeE:
	.zero		1
	.type		_ZN70_INTERNAL_c1571a1d_34_selective_scan_bwd_fp32_complex_cu_0be2b6c9_30984cuda3std3__45__cpo5beginE,@object
	.size		_ZN70_INTERNAL_c1571a1d_34_selective_scan_bwd_fp32_complex_cu_0be2b6c9_30984cuda3std3__45__cpo5beginE,(_ZN70_INTERNAL_c1571a1d_34_selective_scan_bwd_fp32_complex_cu_0be2b6c9_30984cuda3std6ranges3__45__cpo6cbeginE - _ZN70_INTERNAL_c1571a1d_34_selective_scan_bwd_fp32_complex_cu_0be2b6c9_30984cuda3std3__45__cpo5beginE)
_ZN70_INTERNAL_c1571a1d_34_selective_scan_bwd_fp32_complex_cu_0be2b6c9_30984cuda3std3__45__cpo5beginE:
	.zero		1
	.type		_ZN70_INTERNAL_c1571a1d_34_selective_scan_bwd_fp32_complex_cu_0be2b6c9_30984cuda3std6ranges3__45__cpo6cbeginE,@object
	.size		_ZN70_INTERNAL_c1571a1d_34_selective_scan_bwd_fp32_complex_cu_0be2b6c9_30984cuda3std6ranges3__45__cpo6cbeginE,(_ZN70_INTERNAL_c1571a1d_34_selective_scan_bwd_fp32_complex_cu_0be2b6c9_30984cuda3std3__45__cpo6rbeginE - _ZN70_INTERNAL_c1571a1d_34_selective_scan_bwd_fp32_complex_cu_0be2b6c9_30984cuda3std6ranges3__45__cpo6cbeginE)
_ZN70_INTERNAL_c1571a1d_34_selective_scan_bwd_fp32_complex_cu_0be2b6c9_30984cuda3std6ranges3__45__cpo6cbeginE:
	.zero		1
	.type		_ZN70_INTERNAL_c1571a1d_34_selective_scan_bwd_fp32_complex_cu_0be2b6c9_30984cuda3std3__45__cpo6rbeginE,@object
	.size		_ZN70_INTERNAL_c1571a1d_34_selective_scan_bwd_fp32_complex_cu_0be2b6c9_30984cuda3std3__45__cpo6rbeginE,(_ZN70_INTERNAL_c1571a1d_34_selective_scan_bwd_fp32_complex_cu_0be2b6c9_30984cuda3std6ranges3__45__cpo4nextE - _ZN70_INTERNAL_c1571a1d_34_selective_scan_bwd_fp32_complex_cu_0be2b6c9_30984cuda3std3__45__cpo6rbeginE)
_ZN70_INTERNAL_c1571a1d_34_selective_scan_bwd_fp32_complex_cu_0be2b6c9_30984cuda3std3__45__cpo6rbeginE:
	.zero		1
	.type		_ZN70_INTERNAL_c1571a1d_34_selective_scan_bwd_fp32_complex_cu_0be2b6c9_30984cuda3std6ranges3__45__cpo4nextE,@object
	.size		_ZN70_INTERNAL_c1571a1d_34_selective_scan_bwd_fp32_complex_cu_0be2b6c9_30984cuda3std6ranges3__45__cpo4nextE,(_ZN70_INTERNAL_c1571a1d_34_selective_scan_bwd_fp32_complex_cu_0be2b6c9_30984cuda3std6ranges3__45__cpo4swapE - _ZN70_INTERNAL_c1571a1d_34_selective_scan_bwd_fp32_complex_cu_0be2b6c9_30984cuda3std6ranges3__45__cpo4nextE)
_ZN70_INTERNAL_c1571a1d_34_selective_scan_bwd_fp32_complex_cu_0be2b6c9_30984cuda3std6ranges3__45__cpo4nextE:
	.zero		1
	.type		_ZN70_INTERNAL_c1571a1d_34_selective_scan_bwd_fp32_complex_cu_0be2b6c9_30984cuda3std6ranges3__45__cpo4swapE,@object
	.size		_ZN70_INTERNAL_c1571a1d_34_selective_scan_bwd_fp32_complex_cu_0be2b6c9_30984cuda3std6ranges3__45__cpo4swapE,(_ZN70_INTERNAL_c1571a1d_34_selective_scan_bwd_fp32_complex_cu_0be2b6c9_30984cuda3std3__420unreachable_sentinelE - _ZN70_INTERNAL_c1571a1d_34_selective_scan_bwd_fp32_complex_cu_0be2b6c9_30984cuda3std6ranges3__45__cpo4swapE)
_ZN70_INTERNAL_c1571a1d_34_selective_scan_bwd_fp32_complex_cu_0be2b6c9_30984cuda3std6ranges3__45__cpo4swapE:
	.zero		1
	.type		_ZN70_INTERNAL_c1571a1d_34_selective_scan_bwd_fp32_complex_cu_0be2b6c9_30984cuda3std3__420unreachable_sentinelE,@object
	.size		_ZN70_INTERNAL_c1571a1d_34_selective_scan_bwd_fp32_complex_cu_0be2b6c9_30984cuda3std3__420unreachable_sentinelE,(_ZN70_INTERNAL_c1571a1d_34_selective_scan_bwd_fp32_complex_cu_0be2b6c9_30986thrust24THRUST_300001_SM_1030_NS6system6detail10sequential3seqE - _ZN70_INTERNAL_c1571a1d_34_selective_scan_bwd_fp32_complex_cu_0be2b6c9_30984cuda3std3__420unreachable_sentinelE)
_ZN70_INTERNAL_c1571a1d_34_selective_scan_bwd_fp32_complex_cu_0be2b6c9_30984cuda3std3__420unreachable_sentinelE:
	.zero		1
	.type		_ZN70_INTERNAL_c1571a1d_34_selective_scan_bwd_fp32_complex_cu_0be2b6c9_30986thrust24THRUST_300001_SM_1030_NS6system6detail10sequential3seqE,@object
	.size		_ZN70_INTERNAL_c1571a1d_34_selective_scan_bwd_fp32_complex_cu_0be2b6c9_30986thrust24THRUST_300001_SM_1030_NS6system6detail10sequential3seqE,(_ZN70_INTERNAL_c1571a1d_34_selective_scan_bwd_fp32_complex_cu_0be2b6c9_30984cuda3std3__45__cpo4cendE - _ZN70_INTERNAL_c1571a1d_34_selective_scan_bwd_fp32_complex_cu_0be2b6c9_30986thrust24THRUST_300001_SM_1030_NS6system6detail10sequential3seqE)
_ZN70_INTERNAL_c1571a1d_34_selective_scan_bwd_fp32_complex_cu_0be2b6c9_30986thrust24THRUST_300001_SM_1030_NS6system6detail10sequential3seqE:
	.zero		1
	.type		_ZN70_INTERNAL_c1571a1d_34_selective_scan_bwd_fp32_complex_cu_0be2b6c9_30984cuda3std3__45__cpo4cendE,@object
	.size		_ZN70_INTERNAL_c1571a1d_34_selective_scan_bwd_fp32_complex_cu_0be2b6c9_30984cuda3std3__45__cpo4cendE,(_ZN70_INTERNAL_c1571a1d_34_selective_scan_bwd_fp32_complex_cu_0be2b6c9_30984cuda3std6ranges3__45__cpo9iter_swapE - _ZN70_INTERNAL_c1571a1d_34_selective_scan_bwd_fp32_complex_cu_0be2b6c9_30984cuda3std3__45__cpo4cendE)
_ZN70_INTERNAL_c1571a1d_34_selective_scan_bwd_fp32_complex_cu_0be2b6c9_30984cuda3std3__45__cpo4cendE:
	.zero		1
	.type		_ZN70_INTERNAL_c1571a1d_34_selective_scan_bwd_fp32_complex_cu_0be2b6c9_30984cuda3std6ranges3__45__cpo9iter_swapE,@object
	.size		_ZN70_INTERNAL_c1571a1d_34_selective_scan_bwd_fp32_complex_cu_0be2b6c9_30984cuda3std6ranges3__45__cpo9iter_swapE,(_ZN70_INTERNAL_c1571a1d_34_selective_scan_bwd_fp32_complex_cu_0be2b6c9_30984cuda3std3__45__cpo5crendE - _ZN70_INTERNAL_c1571a1d_34_selective_scan_bwd_fp32_complex_cu_0be2b6c9_30984cuda3std6ranges3__45__cpo9iter_swapE)
_ZN70_INTERNAL_c1571a1d_34_selective_scan_bwd_fp32_complex_cu_0be2b6c9_30984cuda3std6ranges3__45__cpo9iter_swapE:
	.zero		1
	.type		_ZN70_INTERNAL_c1571a1d_34_selective_scan_bwd_fp32_complex_cu_0be2b6c9_30984cuda3std3__45__cpo5crendE,@object
	.size		_ZN70_INTERNAL_c1571a1d_34_selective_scan_bwd_fp32_complex_cu_0be2b6c9_30984cuda3std3__45__cpo5crendE,(_ZN70_INTERNAL_c1571a1d_34_selective_scan_bwd_fp32_complex_cu_0be2b6c9_30984cuda3std6ranges3__45__cpo5cdataE - _ZN70_INTERNAL_c1571a1d_34_selective_scan_bwd_fp32_complex_cu_0be2b6c9_30984cuda3std3__45__cpo5crendE)
_ZN70_INTERNAL_c1571a1d_34_selective_scan_bwd_fp32_complex_cu_0be2b6c9_30984cuda3std3__45__cpo5crendE:
	.zero		1
	.type		_ZN70_INTERNAL_c1571a1d_34_selective_scan_bwd_fp32_complex_cu_0be2b6c9_30984cuda3std6ranges3__45__cpo5cdataE,@object
	.size		_ZN70_INTERNAL_c1571a1d_34_selective_scan_bwd_fp32_complex_cu_0be2b6c9_30984cuda3std6ranges3__45__cpo5cdataE,(_ZN70_INTERNAL_c1571a1d_34_selective_scan_bwd_fp32_complex_cu_0be2b6c9_30984cuda3std6ranges3__45__cpo3endE - _ZN70_INTERNAL_c1571a1d_34_selective_scan_bwd_fp32_complex_cu_0be2b6c9_30984cuda3std6ranges3__45__cpo5cdataE)
_ZN70_INTERNAL_c1571a1d_34_selective_scan_bwd_fp32_complex_cu_0be2b6c9_30984cuda3std6ranges3__45__cpo5cdataE:
	.zero		1
	.type		_ZN70_INTERNAL_c1571a1d_34_selective_scan_bwd_fp32_complex_cu_0be2b6c9_30984cuda3std6ranges3__45__cpo3endE,@object
	.size		_ZN70_INTERNAL_c1571a1d_34_selective_scan_bwd_fp32_complex_cu_0be2b6c9_30984cuda3std6ranges3__45__cpo3endE,(_ZN70_INTERNAL_c1571a1d_34_selective_scan_bwd_fp32_complex_cu_0be2b6c9_30984cuda3std3__419piecewise_constructE - _ZN70_INTERNAL_c1571a1d_34_selective_scan_bwd_fp32_complex_cu_0be2b6c9_30984cuda3std6ranges3__45__cpo3endE)
_ZN70_INTERNAL_c1571a1d_34_selective_scan_bwd_fp32_complex_cu_0be2b6c9_30984cuda3std6ranges3__45__cpo3endE:
	.zero		1
	.type		_ZN70_INTERNAL_c1571a1d_34_selective_scan_bwd_fp32_complex_cu_0be2b6c9_30984cuda3std3__419piecewise_constructE,@object
	.size		_ZN70_INTERNAL_c1571a1d_34_selective_scan_bwd_fp32_complex_cu_0be2b6c9_30984cuda3std3__419piecewise_constructE,(_ZN70_INTERNAL_c1571a1d_34_selective_scan_bwd_fp32_complex_cu_0be2b6c9_30984cuda3std6ranges3__45__cpo5ssizeE - _ZN70_INTERNAL_c1571a1d_34_selective_scan_bwd_fp32_complex_cu_0be2b6c9_30984cuda3std3__419piecewise_constructE)
_ZN70_INTERNAL_c1571a1d_34_selective_scan_bwd_fp32_complex_cu_0be2b6c9_30984cuda3std3__419piecewise_constructE:
	.zero		1
	.type		_ZN70_INTERNAL_c1571a1d_34_selective_scan_bwd_fp32_complex_cu_0be2b6c9_30984cuda3std6ranges3__45__cpo5ssizeE,@object
	.size		_ZN70_INTERNAL_c1571a1d_34_selective_scan_bwd_fp32_complex_cu_0be2b6c9_30984cuda3std6ranges3__45__cpo5ssizeE,(_ZN70_INTERNAL_c1571a1d_34_selective_scan_bwd_fp32_complex_cu_0be2b6c9_30984cuda3std3__45__cpo3endE - _ZN70_INTERNAL_c1571a1d_34_selective_scan_bwd_fp32_complex_cu_0be2b6c9_30984cuda3std6ranges3__45__cpo5ssizeE)
_ZN70_INTERNAL_c1571a1d_34_selective_scan_bwd_fp32_complex_cu_0be2b6c9_30984cuda3std6ranges3__45__cpo5ssizeE:
	.zero		1
	.type		_ZN70_INTERNAL_c1571a1d_34_selective_scan_bwd_fp32_complex_cu_0be2b6c9_30984cuda3std3__45__cpo3endE,@object
	.size		_ZN70_INTERNAL_c1571a1d_34_selective_scan_bwd_fp32_complex_cu_0be2b6c9_30984cuda3std3__45__cpo3endE,(_ZN70_INTERNAL_c1571a1d_34_selective_scan_bwd_fp32_complex_cu_0be2b6c9_30984cuda3std6ranges3__45__cpo4cendE - _ZN70_INTERNAL_c1571a1d_34_selective_scan_bwd_fp32_complex_cu_0be2b6c9_30984cuda3std3__45__cpo3endE)
_ZN70_INTERNAL_c1571a1d_34_selective_scan_bwd_fp32_complex_cu_0be2b6c9_30984cuda3std3__45__cpo3endE:
	.zero		1
	.type		_ZN70_INTERNAL_c1571a1d_34_selective_scan_bwd_fp32_complex_cu_0be2b6c9_30984cuda3std6ranges3__45__cpo4cendE,@object
	.size		_ZN70_INTERNAL_c1571a1d_34_selective_scan_bwd_fp32_complex_cu_0be2b6c9_30984cuda3std6ranges3__45__cpo4cendE,(_ZN70_INTERNAL_c1571a1d_34_selective_scan_bwd_fp32_complex_cu_0be2b6c9_30984cuda3std3__45__cpo4rendE - _ZN70_INTERNAL_c1571a1d_34_selective_scan_bwd_fp32_complex_cu_0be2b6c9_30984cuda3std6ranges3__45__cpo4cendE)
_ZN70_INTERNAL_c1571a1d_34_selective_scan_bwd_fp32_complex_cu_0be2b6c9_30984cuda3std6ranges3__45__cpo4cendE:
	.zero		1
	.type		_ZN70_INTERNAL_c1571a1d_34_selective_scan_bwd_fp32_complex_cu_0be2b6c9_30984cuda3std3__45__cpo4rendE,@object
	.size		_ZN70_INTERNAL_c1571a1d_34_selective_scan_bwd_fp32_complex_cu_0be2b6c9_30984cuda3std3__45__cpo4rendE,(_ZN70_INTERNAL_c1571a1d_34_selective_scan_bwd_fp32_complex_cu_0be2b6c9_30984cuda3std6ranges3__45__cpo4prevE - _ZN70_INTERNAL_c1571a1d_34_selective_scan_bwd_fp32_complex_cu_0be2b6c9_30984cuda3std3__45__cpo4rendE)
_ZN70_INTERNAL_c1571a1d_34_selective_scan_bwd_fp32_complex_cu_0be2b6c9_30984cuda3std3__45__cpo4rendE:
	.zero		1
	.type		_ZN70_INTERNAL_c1571a1d_34_selective_scan_bwd_fp32_complex_cu_0be2b6c9_30984cuda3std6ranges3__45__cpo4prevE,@object
	.size		_ZN70_INTERNAL_c1571a1d_34_selective_scan_bwd_fp32_complex_cu_0be2b6c9_30984cuda3std6ranges3__45__cpo4prevE,(_ZN70_INTERNAL_c1571a1d_34_selective_scan_bwd_fp32_complex_cu_0be2b6c9_30984cuda3std6ranges3__45__cpo9iter_moveE - _ZN70_INTERNAL_c1571a1d_34_selective_scan_bwd_fp32_complex_cu_0be2b6c9_30984cuda3std6ranges3__45__cpo4prevE)
_ZN70_INTERNAL_c1571a1d_34_selective_scan_bwd_fp32_complex_cu_0be2b6c9_30984cuda3std6ranges3__45__cpo4prevE:
	.zero		1
	.type		_ZN70_INTERNAL_c1571a1d_34_selective_scan_bwd_fp32_complex_cu_0be2b6c9_30984cuda3std6ranges3__45__cpo9iter_moveE,@object
	.size		_ZN70_INTERNAL_c1571a1d_34_selective_scan_bwd_fp32_complex_cu_0be2b6c9_30984cuda3std6ranges3__45__cpo9iter_moveE,(.L_13 - _ZN70_INTERNAL_c1571a1d_34_selective_scan_bwd_fp32_complex_cu_0be2b6c9_30984cuda3std6ranges3__45__cpo9iter_moveE)
_ZN70_INTERNAL_c1571a1d_34_selective_scan_bwd_fp32_complex_cu_0be2b6c9_30984cuda3std6ranges3__45__cpo9iter_moveE:
	.zero		1
.L_13:


//--------------------- .nv.shared._Z25selective_scan_bwd_kernelI32Selective_Scan_bwd_kernel_traitsILi128ELi16ELb0ELb0ELb0ELb0ELb1EfN3c107complexIfEEEEv12SSMParamsBwd --------------------------
	.section	.nv.shared._Z25selective_scan_bwd_kernelI32Selective_Scan_bwd_kernel_traitsILi128ELi16ELb0ELb0ELb0ELb0ELb1EfN3c107complexIfEEEEv12SSMParamsBwd,"aw",@nobits
	.sectionflags	@""
	.align	16
	.zero		1024


//--------------------- .nv.shared._Z25selective_scan_bwd_kernelI32Selective_Scan_bwd_kernel_traitsILi128ELi16ELb0ELb0ELb0ELb1ELb0EfN3c107complexIfEEEEv12SSMParamsBwd --------------------------
	.section	.nv.shared._Z25selective_scan_bwd_kernelI32Selective_Scan_bwd_kernel_traitsILi128ELi16ELb0ELb0ELb0ELb1ELb0EfN3c107complexIfEEEEv12SSMParamsBwd,"aw",@nobits
	.sectionflags	@""
	.align	16
	.zero		1024


//--------------------- .nv.shared._Z25selective_scan_bwd_kernelI32Selective_Scan_bwd_kernel_traitsILi128ELi16ELb0ELb0ELb0ELb1ELb1EfN3c107complexIfEEEEv12SSMParamsBwd --------------------------
	.section	.nv.shared._Z25selective_scan_bwd_kernelI32Selective_Scan_bwd_kernel_traitsILi128ELi16ELb0ELb0ELb0ELb1ELb1EfN3c107complexIfEEEEv12SSMParamsBwd,"aw",@nobits
	.sectionflags	@""
	.align	16
	.zero		1024


//--------------------- .nv.shared._Z25selective_scan_bwd_kernelI32Selective_Scan_bwd_kernel_traitsILi128ELi16ELb0ELb0ELb1ELb0ELb0EfN3c107complexIfEEEEv12SSMParamsBwd --------------------------
	.section	.nv.shared._Z25selective_scan_bwd_kernelI32Selective_Scan_bwd_kernel_traitsILi128ELi16ELb0ELb0ELb1ELb0ELb0EfN3c107complexIfEEEEv12SSMParamsBwd,"aw",@nobits
	.sectionflags	@""
	.align	16
	.zero		1024


//--------------------- .nv.shared._Z25selective_scan_bwd_kernelI32Selective_Scan_bwd_kernel_traitsILi128ELi16ELb0ELb0ELb1ELb0ELb1EfN3c107complexIfEEEEv12SSMParamsBwd --------------------------
	.section	.nv.shared._Z25selective_scan_bwd_kernelI32Selective_Scan_bwd_kernel_traitsILi128ELi16ELb0ELb0ELb1ELb0ELb1EfN3c107complexIfEEEEv12SSMParamsBwd,"aw",@nobits
	.sectionflags	@""
	.align	16
	.zero		1024


//--------------------- .nv.shared._Z25selective_scan_bwd_kernelI32Selective_Scan_bwd_kernel_traitsILi128ELi16ELb0ELb0ELb1ELb1ELb0EfN3c107complexIfEEEEv12SSMParamsBwd --------------------------
	.section	.nv.shared._Z25selective_scan_bwd_kernelI32Selective_Scan_bwd_kernel_traitsILi128ELi16ELb0ELb0ELb1ELb1ELb0EfN3c107complexIfEEEEv12SSMParamsBwd,"aw",@nobits
	.sectionflags	@""
	.align	16
	.zero		1024


//--------------------- .nv.shared._Z25selective_scan_bwd_kernelI32Selective_Scan_bwd_kernel_traitsILi128ELi16ELb0ELb0ELb1ELb1ELb1EfN3c107complexIfEEEEv12SSMParamsBwd --------------------------
	.section	.nv.shared._Z25selective_scan_bwd_kernelI32Selective_Scan_bwd_kernel_traitsILi128ELi16ELb0ELb0ELb1ELb1ELb1EfN3c107complexIfEEEEv12SSMParamsBwd,"aw",@nobits
	.sectionflags	@""
	.align	16
	.zero		1024


//--------------------- .nv.shared._Z25selective_scan_bwd_kernelI32Selective_Scan_bwd_kernel_traitsILi128ELi16ELb0ELb1ELb0ELb0ELb0EfN3c107complexIfEEEEv12SSMParamsBwd --------------------------
	.section	.nv.shared._Z25selective_scan_bwd_kernelI32Selective_Scan_bwd_kernel_traitsILi128ELi16ELb0ELb1ELb0ELb0ELb0EfN3c107complexIfEEEEv12SSMParamsBwd,"aw",@nobits
	.sectionflags	@""
	.align	16
	.zero		1024


//--------------------- .nv.shared._Z25selective_scan_bwd_kernelI32Selective_Scan_bwd_kernel_traitsILi128ELi16ELb0ELb1ELb0ELb0ELb1EfN3c107complexIfEEEEv12SSMParamsBwd --------------------------
	.section	.nv.shared._Z25selective_scan_bwd_kernelI32Selective_Scan_bwd_kernel_traitsILi128ELi16ELb0ELb1ELb0ELb0ELb1EfN3c107complexIfEEEEv12SSMParamsBwd,"aw",@nobits
	.sectionflags	@""
	.align	16
	.zero		1024


//--------------------- .nv.shared._Z25selective_scan_bwd_kernelI32Selective_Scan_bwd_kernel_traitsILi128ELi16ELb0ELb1ELb0ELb1ELb0EfN3c107complexIfEEEEv12SSMParamsBwd --------------------------
	.section	.nv.shared._Z25selective_scan_bwd_kernelI32Selective_Scan_bwd_kernel_traitsILi128ELi16ELb0ELb1ELb0ELb1ELb0EfN3c107complexIfEEEEv12SSMParamsBwd,"aw",@nobits
	.sectionflags	@""
	.align	16
	.zero		1024


//--------------------- .nv.shared._Z25selective_scan_bwd_kernelI32Selective_Scan_bwd_kernel_traitsILi128ELi16ELb0ELb1ELb0ELb1ELb1EfN3c107complexIfEEEEv12SSMParamsBwd --------------------------
	.section	.nv.shared._Z25selective_scan_bwd_kernelI32Selective_Scan_bwd_kernel_traitsILi128ELi16ELb0ELb1ELb0ELb1ELb1EfN3c107complexIfEEEEv12SSMParamsBwd,"aw",@nobits
	.sectionflags	@""
	.align	16
	.zero		1024


//--------------------- .nv.shared._Z25selective_scan_bwd_kernelI32Selective_Scan_bwd_kernel_traitsILi128ELi16ELb0ELb1ELb1ELb0ELb0EfN3c107complexIfEEEEv12SSMParamsBwd --------------------------
	.section	.nv.shared._Z25selective_scan_bwd_kernelI32Selective_Scan_bwd_kernel_traitsILi128ELi16ELb0ELb1ELb1ELb0ELb0EfN3c107complexIfEEEEv12SSMParamsBwd,"aw",@nobits
	.sectionflags	@""
	.align	16
	.zero		1024


//--------------------- .nv.shared._Z25selective_scan_bwd_kernelI32Selective_Scan_bwd_kernel_traitsILi128ELi16ELb0ELb1ELb1ELb0ELb1EfN3c107complexIfEEEEv12SSMParamsBwd --------------------------
	.section	.nv.shared._Z25selective_scan_bwd_kernelI32Selective_Scan_bwd_kernel_traitsILi128ELi16ELb0ELb1ELb1ELb0ELb1EfN3c107complexIfEEEEv12SSMParamsBwd,"aw",@nobits
	.sectionflags	@""
	.align	16
	.zero		1024


//--------------------- .nv.shared._Z25selective_scan_bwd_kernelI32Selective_Scan_bwd_kernel_traitsILi128ELi16ELb0ELb1ELb1ELb1ELb0EfN3c107complexIfEEEEv12SSMParamsBwd --------------------------
	.section	.nv.shared._Z25selective_scan_bwd_kernelI32Selective_Scan_bwd_kernel_traitsILi128ELi16ELb0ELb1ELb1ELb1ELb0EfN3c107complexIfEEEEv12SSMParamsBwd,"aw",@nobits
	.sectionflags	@""
	.align	16
	.zero		1024


//--------------------- .nv.shared._Z25selective_scan_bwd_kernelI32Selective_Scan_bwd_kernel_traitsILi128ELi16ELb0ELb1ELb1ELb1ELb1EfN3c107complexIfEEEEv12SSMParamsBwd --------------------------
	.section	.nv.shared._Z25selective_scan_bwd_kernelI32Selective_Scan_bwd_kernel_traitsILi128ELi16ELb0ELb1ELb1ELb1ELb1EfN3c107complexIfEEEEv12SSMParamsBwd,"aw",@nobits
	.sectionflags	@""
	.align	16
	.zero		1024


//--------------------- .nv.shared._Z25selective_scan_bwd_kernelI32Selective_Scan_bwd_kernel_traitsILi128ELi16ELb1ELb0ELb0ELb0ELb0EfN3c107complexIfEEEEv12SSMParamsBwd --------------------------
	.section	.nv.shared._Z25selective_scan_bwd_kernelI32Selective_Scan_bwd_kernel_traitsILi128ELi16ELb1ELb0ELb0ELb0ELb0EfN3c107complexIfEEEEv12SSMParamsBwd,"aw",@nobits
	.sectionflags	@""
	.align	16
	.zero		1024


//--------------------- .nv.shared._Z25selective_scan_bwd_kernelI32Selective_Scan_bwd_kernel_traitsILi128ELi16ELb1ELb0ELb0ELb0ELb1EfN3c107complexIfEEEEv12SSMParamsBwd --------------------------
	.section	.nv.shared._Z25selective_scan_bwd_kernelI32Selective_Scan_bwd_kernel_traitsILi128ELi16ELb1ELb0ELb0ELb0ELb1EfN3c107complexIfEEEEv12SSMParamsBwd,"aw",@nobits
	.sectionflags	@""
	.align	16
	.zero		1024


//--------------------- .nv.shared._Z25selective_scan_bwd_kernelI32Selective_Scan_bwd_kernel_traitsILi128ELi16ELb1ELb0ELb0ELb1ELb0EfN3c107complexIfEEEEv12SSMParamsBwd --------------------------
	.section	.nv.shared._Z25selective_scan_bwd_kernelI32Selective_Scan_bwd_kernel_traitsILi128ELi16ELb1ELb0ELb0ELb1ELb0EfN3c107complexIfEEEEv12SSMParamsBwd,"aw",@nobits
	.sectionflags	@""
	.align	16
	.zero		1024


//--------------------- .nv.shared._Z25selective_scan_bwd_kernelI32Selective_Scan_bwd_kernel_traitsILi128ELi16ELb1ELb0ELb0ELb1ELb1EfN3c107complexIfEEEEv12SSMParamsBwd --------------------------
	.section	.nv.shared._Z25selective_scan_bwd_kernelI32Selective_Scan_bwd_kernel_traitsILi128ELi16ELb1ELb0ELb0ELb1ELb1EfN3c107complexIfEEEEv12SSMParamsBwd,"aw",@nobits
	.sectionflags	@""
	.align	16
	.zero		1024


//--------------------- .nv.shared._Z25selective_scan_bwd_kernelI32Selective_Scan_bwd_kernel_traitsILi128ELi16ELb1ELb0ELb1ELb0ELb0EfN3c107complexIfEEEEv12SSMParamsBwd --------------------------
	.section	.nv.shared._Z25selective_scan_bwd_kernelI32Selective_Scan_bwd_kernel_traitsILi128ELi16ELb1ELb0ELb1ELb0ELb0EfN3c107complexIfEEEEv12SSMParamsBwd,"aw",@nobits
	.sectionflags	@""
	.align	16
	.zero		1024


//--------------------- .nv.shared._Z25selective_scan_bwd_kernelI32Selective_Scan_bwd_kernel_traitsILi128ELi16ELb1ELb0ELb1ELb0ELb1EfN3c107complexIfEEEEv12SSMParamsBwd --------------------------
	.section	.nv.shared._Z25selective_scan_bwd_kernelI32Selective_Scan_bwd_kernel_traitsILi128ELi16ELb1ELb0ELb1ELb0ELb1EfN3c107complexIfEEEEv12SSMParamsBwd,"aw",@nobits
	.sectionflags	@""
	.align	16
	.zero		1024


//--------------------- .nv.shared._Z25selective_scan_bwd_kernelI32Selective_Scan_bwd_kernel_traitsILi128ELi16ELb1ELb0ELb1ELb1ELb0EfN3c107complexIfEEEEv12SSMParamsBwd --------------------------
	.section	.nv.shared._Z25selective_scan_bwd_kernelI32Selective_Scan_bwd_kernel_traitsILi128ELi16ELb1ELb0ELb1ELb1ELb0EfN3c107complexIfEEEEv12SSMParamsBwd,"aw",@nobits
	.sectionflags	@""
	.align	16
	.zero		1024


//--------------------- .nv.shared._Z25selective_scan_bwd_kernelI32Selective_Scan_bwd_kernel_traitsILi128ELi16ELb1ELb0ELb1ELb1ELb1EfN3c107complexIfEEEEv12SSMParamsBwd --------------------------
	.section	.nv.shared._Z25selective_scan_bwd_kernelI32Selective_Scan_bwd_kernel_traitsILi128ELi16ELb1ELb0ELb1ELb1ELb1EfN3c107complexIfEEEEv12SSMParamsBwd,"aw",@nobits
	.sectionflags	@""
	.align	16
	.zero		1024


//--------------------- .nv.shared._Z25selective_scan_bwd_kernelI32Selective_Scan_bwd_kernel_traitsILi128ELi16ELb1ELb1ELb0ELb0ELb0EfN3c107complexIfEEEEv12SSMParamsBwd --------------------------
	.section	.nv.shared._Z25selective_scan_bwd_kernelI32Selective_Scan_bwd_kernel_traitsILi128ELi16ELb1ELb1ELb0ELb0ELb0EfN3c107complexIfEEEEv12SSMParamsBwd,"aw",@nobits
	.sectionflags	@""
	.align	16
	.zero		1024


//--------------------- .nv.shared._Z25selective_scan_bwd_kernelI32Selective_Scan_bwd_kernel_traitsILi128ELi16ELb1ELb1ELb0ELb0ELb1EfN3c107complexIfEEEEv12SSMParamsBwd --------------------------
	.section	.nv.shared._Z25selective_scan_bwd_kernelI32Selective_Scan_bwd_kernel_traitsILi128ELi16ELb1ELb1ELb0ELb0ELb1EfN3c107complexIfEEEEv12SSMParamsBwd,"aw",@nobits
	.sectionflags	@""
	.align	16
	.zero		1024


//--------------------- .nv.shared._Z25selective_scan_bwd_kernelI32Selective_Scan_bwd_kernel_traitsILi128ELi16ELb1ELb1ELb0ELb1ELb0EfN3c107complexIfEEEEv12SSMParamsBwd --------------------------
	.section	.nv.shared._Z25selective_scan_bwd_kernelI32Selective_Scan_bwd_kernel_traitsILi128ELi16ELb1ELb1ELb0ELb1ELb0EfN3c107complexIfEEEEv12SSMParamsBwd,"aw",@nobits
	.sectionflags	@""
	.align	16
	.zero		1024


//--------------------- .nv.shared._Z25selective_scan_bwd_kernelI32Selective_Scan_bwd_kernel_traitsILi128ELi16ELb1ELb1ELb0ELb1ELb1EfN3c107complexIfEEEEv12SSMParamsBwd --------------------------
	.section	.nv.shared._Z25selective_scan_bwd_kernelI32Selective_Scan_bwd_kernel_traitsILi128ELi16ELb1ELb1ELb0ELb1ELb1EfN3c107complexIfEEEEv12SSMParamsBwd,"aw",@nobits
	.sectionflags	@""
	.align	16
	.zero		1024


//--------------------- .nv.shared._Z25selective_scan_bwd_kernelI32Selective_Scan_bwd_kernel_traitsILi128ELi16ELb1ELb1ELb1ELb0ELb0EfN3c107complexIfEEEEv12SSMParamsBwd --------------------------
	.section	.nv.shared._Z25selective_scan_bwd_kernelI32Selective_Scan_bwd_kernel_traitsILi128ELi16ELb1ELb1ELb1ELb0ELb0EfN3c107complexIfEEEEv12SSMParamsBwd,"aw",@nobits
	.sectionflags	@""
	.align	16
	.zero		1024


//--------------------- .nv.shared._Z25selective_scan_bwd_kernelI32Selective_Scan_bwd_kernel_traitsILi128ELi16ELb1ELb1ELb1ELb0ELb1EfN3c107complexIfEEEEv12SSMParamsBwd --------------------------
	.section	.nv.shared._Z25selective_scan_bwd_kernelI32Selective_Scan_bwd_kernel_traitsILi128ELi16ELb1ELb1ELb1ELb0ELb1EfN3c107complexIfEEEEv12SSMParamsBwd,"aw",@nobits
	.sectionflags	@""
	.align	16
	.zero		1024


//--------------------- .nv.shared._Z25selective_scan_bwd_kernelI32Selective_Scan_bwd_kernel_traitsILi128ELi16ELb1ELb1ELb1ELb1ELb0EfN3c107complexIfEEEEv12SSMParamsBwd --------------------------
	.section	.nv.shared._Z25selective_scan_bwd_kernelI32Selective_Scan_bwd_kernel_traitsILi128ELi16ELb1ELb1ELb1ELb1ELb0EfN3c107complexIfEEEEv12SSMParamsBwd,"aw",@nobits
	.sectionflags	@""
	.align	16
	.zero		1024


//--------------------- .nv.shared._Z25selective_scan_bwd_kernelI32Selective_Scan_bwd_kernel_traitsILi128ELi16ELb1ELb1ELb1ELb1ELb1EfN3c107complexIfEEEEv12SSMParamsBwd --------------------------
	.section	.nv.shared._Z25selective_scan_bwd_kernelI32Selective_Scan_bwd_kernel_traitsILi128ELi16ELb1ELb1ELb1ELb1ELb1EfN3c107complexIfEEEEv12SSMParamsBwd,"aw",@nobits
	.sectionflags	@""
	.align	16
	.zero		1024


//--------------------- .nv.shared._Z25selective_scan_bwd_kernelI32Selective_Scan_bwd_kernel_traitsILi64ELi16ELb0ELb0ELb0ELb0ELb0EfN3c107complexIfEEEEv12SSMParamsBwd --------------------------
	.section	.nv.shared._Z25selective_scan_bwd_kernelI32Selective_Scan_bwd_kernel_traitsILi64ELi16ELb0ELb0ELb0ELb0ELb0EfN3c107complexIfEEEEv12SSMParamsBwd,"aw",@nobits
	.sectionflags	@""
	.align	16
	.zero		1024


//--------------------- .nv.shared._Z25selective_scan_bwd_kernelI32Selective_Scan_bwd_kernel_traitsILi64ELi16ELb0ELb0ELb0ELb0ELb1EfN3c107complexIfEEEEv12SSMParamsBwd --------------------------
	.section	.nv.shared._Z25selective_scan_bwd_kernelI32Selective_Scan_bwd_kernel_traitsILi64ELi16ELb0ELb0ELb0ELb0ELb1EfN3c107complexIfEEEEv12SSMParamsBwd,"aw",@nobits
	.sectionflags	@""
	.align	16
	.zero		1024


//--------------------- .nv.shared._Z25selective_scan_bwd_kernelI32Selective_Scan_bwd_kernel_traitsILi64ELi16ELb0ELb0ELb0ELb1ELb0EfN3c107complexIfEEEEv12SSMParamsBwd --------------------------
	.section	.nv.shared._Z25selective_scan_bwd_kernelI32Selective_Scan_bwd_kernel_traitsILi64ELi16ELb0ELb0ELb0ELb1ELb0EfN3c107complexIfEEEEv12SSMParamsBwd,"aw",@nobits
	.sectionflags	@""
	.align	16
	.zero		1024


//--------------------- .nv.shared._Z25selective_scan_bwd_kernelI32Selective_Scan_bwd_kernel_traitsILi64ELi16ELb0ELb0ELb0ELb1ELb1EfN3c107complexIfEEEEv12SSMParamsBwd --------------------------
	.section	.nv.shared._Z25selective_scan_bwd_kernelI32Selective_Scan_bwd_kernel_traitsILi64ELi16ELb0ELb0ELb0ELb1ELb1EfN3c107complexIfEEEEv12SSMParamsBwd,"aw",@nobits
	.sectionflags	@""
	.align	16
	.zero		1024


//--------------------- .nv.shared._Z25selective_scan_bwd_kernelI32Selective_Scan_bwd_kernel_traitsILi64ELi16ELb0ELb0ELb1ELb0ELb0EfN3c107complexIfEEEEv12SSMParamsBwd --------------------------
	.section	.nv.shared._Z25selective_scan_bwd_kernelI32Selective_Scan_bwd_kernel_traitsILi64ELi16ELb0ELb0ELb1ELb0ELb0EfN3c107complexIfEEEEv12SSMParamsBwd,"aw",@nobits
	.sectionflags	@""
	.align	16
	.zero		1024


//--------------------- .nv.shared._Z25selective_scan_bwd_kernelI32Selective_Scan_bwd_kernel_traitsILi64ELi16ELb0ELb0ELb1ELb0ELb1EfN3c107complexIfEEEEv12SSMParamsBwd --------------------------
	.section	.nv.shared._Z25selective_scan_bwd_kernelI32Selective_Scan_bwd_kernel_traitsILi64ELi16ELb0ELb0ELb1ELb0ELb1EfN3c107complexIfEEEEv12SSMParamsBwd,"aw",@nobits
	.sectionflags	@""
	.align	16
	.zero		1024


//--------------------- .nv.shared._Z25selective_scan_bwd_kernelI32Selective_Scan_bwd_kernel_traitsILi64ELi16ELb0ELb0ELb1ELb1ELb0EfN3c107complexIfEEEEv12SSMParamsBwd --------------------------
	.section	.nv.shared._Z25selective_scan_bwd_kernelI32Selective_Scan_bwd_kernel_traitsILi64ELi16ELb0ELb0ELb1ELb1ELb0EfN3c107complexIfEEEEv12SSMParamsBwd,"aw",@nobits
	.sectionflags	@""
	.align	16
	.zero		1024


//--------------------- .nv.shared._Z25selective_scan_bwd_kernelI32Selective_Scan_bwd_kernel_traitsILi64ELi16ELb0ELb0ELb1ELb1ELb1EfN3c107complexIfEEEEv12SSMParamsBwd --------------------------
	.section	.nv.shared._Z25selective_scan_bwd_kernelI32Selective_Scan_bwd_kernel_traitsILi64ELi16ELb0ELb0ELb1ELb1ELb1EfN3c107complexIfEEEEv12SSMParamsBwd,"aw",@nobits
	.sectionflags	@""
	.align	16
	.zero		1024


//--------------------- .nv.shared._Z25selective_scan_bwd_kernelI32Selective_Scan_bwd_kernel_traitsILi64ELi16ELb0ELb1ELb0ELb0ELb0EfN3c107complexIfEEEEv12SSMParamsBwd --------------------------
	.section	.nv.shared._Z25selective_scan_bwd_kernelI32Selective_Scan_bwd_kernel_traitsILi64ELi16ELb0ELb1ELb0ELb0ELb0EfN3c107complexIfEEEEv12SSMParamsBwd,"aw",@nobits
	.sectionflags	@""
	.align	16
	.zero		1024


//--------------------- .nv.shared._Z25selective_scan_bwd_kernelI32Selective_Scan_bwd_kernel_traitsILi64ELi16ELb0ELb1ELb0ELb0ELb1EfN3c107complexIfEEEEv12SSMParamsBwd --------------------------
	.section	.nv.shared._Z25selective_scan_bwd_kernelI32Selective_Scan_bwd_kernel_traitsILi64ELi16ELb0ELb1ELb0ELb0ELb1EfN3c107complexIfEEEEv12SSMParamsBwd,"aw",@nobits
	.sectionflags	@""
	.align	16
	.zero		1024


//--------------------- .nv.shared._Z25selective_scan_bwd_kernelI32Selective_Scan_bwd_kernel_traitsILi64ELi16ELb0ELb1ELb0ELb1ELb0EfN3c107complexIfEEEEv12SSMParamsBwd --------------------------
	.section	.nv.shared._Z25selective_scan_bwd_kernelI32Selective_Scan_bwd_kernel_traitsILi64ELi16ELb0ELb1ELb0ELb1ELb0EfN3c107complexIfEEEEv12SSMParamsBwd,"aw",@nobits
	.sectionflags	@""
	.align	16
	.zero		1024


//--------------------- .nv.shared._Z25selective_scan_bwd_kernelI32Selective_Scan_bwd_kernel_traitsILi64ELi16ELb0ELb1ELb0ELb1ELb1EfN3c107complexIfEEEEv12SSMParamsBwd --------------------------
	.section	.nv.shared._Z25selective_scan_bwd_kernelI32Selective_Scan_bwd_kernel_traitsILi64ELi16ELb0ELb1ELb0ELb1ELb1EfN3c107complexIfEEEEv12SSMParamsBwd,"aw",@nobits
	.sectionflags	@""
	.align	16
	.zero		1024


//--------------------- .nv.shared._Z25selective_scan_bwd_kernelI32Selective_Scan_bwd_kernel_traitsILi64ELi16ELb0ELb1ELb1ELb0ELb0EfN3c107complexIfEEEEv12SSMParamsBwd --------------------------
	.section	.nv.shared._Z25selective_scan_bwd_kernelI32Selective_Scan_bwd_kernel_traitsILi64ELi16ELb0ELb1ELb1ELb0ELb0EfN3c107complexIfEEEEv12SSMParamsBwd,"aw",@nobits
	.sectionflags	@""
	.align	16
	.zero		1024


//--------------------- .nv.shared._Z25selective_scan_bwd_kernelI32Selective_Scan_bwd_kernel_traitsILi64ELi16ELb0ELb1ELb1ELb0ELb1EfN3c107complexIfEEEEv12SSMParamsBwd --------------------------
	.section	.nv.shared._Z25selective_scan_bwd_kernelI32Selective_Scan_bwd_kernel_traitsILi64ELi16ELb0ELb1ELb1ELb0ELb1EfN3c107complexIfEEEEv12SSMParamsBwd,"aw",@nobits
	.sectionflags	@""
	.align	16
	.zero		1024


//--------------------- .nv.shared._Z25selective_scan_bwd_kernelI32Selective_Scan_bwd_kernel_traitsILi64ELi16ELb0ELb1ELb1ELb1ELb0EfN3c107complexIfEEEEv12SSMParamsBwd --------------------------
	.section	.nv.shared._Z25selective_scan_bwd_kernelI32Selective_Scan_bwd_kernel_traitsILi64ELi16ELb0ELb1ELb1ELb1ELb0EfN3c107complexIfEEEEv12SSMParamsBwd,"aw",@nobits
	.sectionflags	@""
	.align	16
	.zero		1024


//--------------------- .nv.shared._Z25selective_scan_bwd_kernelI32Selective_Scan_bwd_kernel_traitsILi64ELi16ELb0ELb1ELb1ELb1ELb1EfN3c107complexIfEEEEv12SSMParamsBwd --------------------------
	.section	.nv.shared._Z25selective_scan_bwd_kernelI32Selective_Scan_bwd_kernel_traitsILi64ELi16ELb0ELb1ELb1ELb1ELb1EfN3c107complexIfEEEEv12SSMParamsBwd,"aw",@nobits
	.sectionflags	@""
	.align	16
	.zero		1024


//--------------------- .nv.shared._Z25selective_scan_bwd_kernelI32Selective_Scan_bwd_kernel_traitsILi64ELi16ELb1ELb0ELb0ELb0ELb0EfN3c107complexIfEEEEv12SSMParamsBwd --------------------------
	.section	.nv.shared._Z25selective_scan_bwd_kernelI32Selective_Scan_bwd_kernel_traitsILi64ELi16ELb1ELb0ELb0ELb0ELb0EfN3c107complexIfEEEEv12SSMParamsBwd,"aw",@nobits
	.sectionflags	@""
	.align	16
	.zero		1024


//--------------------- .nv.shared._Z25selective_scan_bwd_kernelI32Selective_Scan_bwd_kernel_traitsILi64ELi16ELb1ELb0ELb0ELb0ELb1EfN3c107complexIfEEEEv12SSMParamsBwd --------------------------
	.section	.nv.shared._Z25selective_scan_bwd_kernelI32Selective_Scan_bwd_kernel_traitsILi64ELi16ELb1ELb0ELb0ELb0ELb1EfN3c107complexIfEEEEv12SSMParamsBwd,"aw",@nobits
	.sectionflags	@""
	.align	16
	.zero		1024


//--------------------- .nv.shared._Z25selective_scan_bwd_kernelI32Selective_Scan_bwd_kernel_traitsILi64ELi16ELb1ELb0ELb0ELb1ELb0EfN3c107complexIfEEEEv12SSMParamsBwd --------------------------
	.section	.nv.shared._Z25selective_scan_bwd_kernelI32Selective_Scan_bwd_kernel_traitsILi64ELi16ELb1ELb0ELb0ELb1ELb0EfN3c107complexIfEEEEv12SSMParamsBwd,"aw",@nobits
	.sectionflags	@""
	.align	16
	.zero		1024


//--------------------- .nv.shared._Z25selective_scan_bwd_kernelI32Selective_Scan_bwd_kernel_traitsILi64ELi16ELb1ELb0ELb0ELb1ELb1EfN3c107complexIfEEEEv12SSMParamsBwd --------------------------
	.section	.nv.shared._Z25selective_scan_bwd_kernelI32Selective_Scan_bwd_kernel_traitsILi64ELi16ELb1ELb0ELb0ELb1ELb1EfN3c107complexIfEEEEv12SSMParamsBwd,"aw",@nobits
	.sectionflags	@""
	.align	16
	.zero		1024


//--------------------- .nv.shared._Z25selective_scan_bwd_kernelI32Selective_Scan_bwd_kernel_traitsILi64ELi16ELb1ELb0ELb1ELb0ELb0EfN3c107complexIfEEEEv12SSMParamsBwd --------------------------
	.section	.nv.shared._Z25selective_scan_bwd_kernelI32Selective_Scan_bwd_kernel_traitsILi64ELi16ELb1ELb0ELb1ELb0ELb0EfN3c107complexIfEEEEv12SSMParamsBwd,"aw",@nobits
	.sectionflags	@""
	.align	16
	.zero		1024


//--------------------- .nv.shared._Z25selective_scan_bwd_kernelI32Selective_Scan_bwd_kernel_traitsILi64ELi16ELb1ELb0ELb1ELb0ELb1EfN3c107complexIfEEEEv12SSMParamsBwd --------------------------
	.section	.nv.shared._Z25selective_scan_bwd_kernelI32Selective_Scan_bwd_kernel_traitsILi64ELi16ELb1ELb0ELb1ELb0ELb1EfN3c107complexIfEEEEv12SSMParamsBwd,"aw",@nobits
	.sectionflags	@""
	.align	16
	.zero		1024


//--------------------- .nv.shared._Z25selective_scan_bwd_kernelI32Selective_Scan_bwd_kernel_traitsILi64ELi16ELb1ELb0ELb1ELb1ELb0EfN3c107complexIfEEEEv12SSMParamsBwd --------------------------
	.section	.nv.shared._Z25selective_scan_bwd_kernelI32Selective_Scan_bwd_kernel_traitsILi64ELi16ELb1ELb0ELb1ELb1ELb0EfN3c107complexIfEEEEv12SSMParamsBwd,"aw",@nobits
	.sectionflags	@""
	.align	16
	.zero		1024


//--------------------- .nv.shared._Z25selective_scan_bwd_kernelI32Selective_Scan_bwd_kernel_traitsILi64ELi16ELb1ELb0ELb1ELb1ELb1EfN3c107complexIfEEEEv12SSMParamsBwd --------------------------
	.section	.nv.shared._Z25selective_scan_bwd_kernelI32Selective_Scan_bwd_kernel_traitsILi64ELi16ELb1ELb0ELb1ELb1ELb1EfN3c107complexIfEEEEv12SSMParamsBwd,"aw",@nobits
	.sectionflags	@""
	.align	16
	.zero		1024


//--------------------- .nv.shared._Z25selective_scan_bwd_kernelI32Selective_Scan_bwd_kernel_traitsILi64ELi16ELb1ELb1ELb0ELb0ELb0EfN3c107complexIfEEEEv12SSMParamsBwd --------------------------
	.section	.nv.shared._Z25selective_scan_bwd_kernelI32Selective_Scan_bwd_kernel_traitsILi64ELi16ELb1ELb1ELb0ELb0ELb0EfN3c107complexIfEEEEv12SSMParamsBwd,"aw",@nobits
	.sectionflags	@""
	.align	16
	.zero		1024


//--------------------- .nv.shared._Z25selective_scan_bwd_kernelI32Selective_Scan_bwd_kernel_traitsILi64ELi16ELb1ELb1ELb0ELb0ELb1EfN3c107complexIfEEEEv12SSMParamsBwd --------------------------
	.section	.nv.shared._Z25selective_scan_bwd_kernelI32Selective_Scan_bwd_kernel_traitsILi64ELi16ELb1ELb1ELb0ELb0ELb1EfN3c107complexIfEEEEv12SSMParamsBwd,"aw",@nobits
	.sectionflags	@""
	.align	16
	.zero		1024


//--------------------- .nv.shared._Z25selective_scan_bwd_kernelI32Selective_Scan_bwd_kernel_traitsILi64ELi16ELb1ELb1ELb0ELb1ELb0EfN3c107complexIfEEEEv12SSMParamsBwd --------------------------
	.section	.nv.shared._Z25selective_scan_bwd_kernelI32Selective_Scan_bwd_kernel_traitsILi64ELi16ELb1ELb1ELb0ELb1ELb0EfN3c107complexIfEEEEv12SSMParamsBwd,"aw",@nobits
	.sectionflags	@""
	.align	16
	.zero		1024


//--------------------- .nv.shared._Z25selective_scan_bwd_kernelI32Selective_Scan_bwd_kernel_traitsILi64ELi16ELb1ELb1ELb0ELb1ELb1EfN3c107complexIfEEEEv12SSMParamsBwd --------------------------
	.section	.nv.shared._Z25selective_scan_bwd_kernelI32Selective_Scan_bwd_kernel_traitsILi64ELi16ELb1ELb1ELb0ELb1ELb1EfN3c107complexIfEEEEv12SSMParamsBwd,"aw",@nobits
	.sectionflags	@""
	.align	16
	.zero		1024


//--------------------- .nv.shared._Z25selective_scan_bwd_kernelI32Selective_Scan_bwd_kernel_traitsILi64ELi16ELb1ELb1ELb1ELb0ELb0EfN3c107complexIfEEEEv12SSMParamsBwd --------------------------
	.section	.nv.shared._Z25selective_scan_bwd_kernelI32Selective_Scan_bwd_kernel_traitsILi64ELi16ELb1ELb1ELb1ELb0ELb0EfN3c107complexIfEEEEv12SSMParamsBwd,"aw",@nobits
	.sectionflags	@""
	.align	16
	.zero		1024


//--------------------- .nv.shared._Z25selective_scan_bwd_kernelI32Selective_Scan_bwd_kernel_traitsILi64ELi16ELb1ELb1ELb1ELb0ELb1EfN3c107complexIfEEEEv12SSMParamsBwd --------------------------
	.section	.nv.shared._Z25selective_scan_bwd_kernelI32Selective_Scan_bwd_kernel_traitsILi64ELi16ELb1ELb1ELb1ELb0ELb1EfN3c107complexIfEEEEv12SSMParamsBwd,"aw",@nobits
	.sectionflags	@""
	.align	16
	.zero		1024


//--------------------- .nv.shared._Z25selective_scan_bwd_kernelI32Selective_Scan_bwd_kernel_traitsILi64ELi16ELb1ELb1ELb1ELb1ELb0EfN3c107complexIfEEEEv12SSMParamsBwd --------------------------
	.section	.nv.shared._Z25selective_scan_bwd_kernelI32Selective_Scan_bwd_kernel_traitsILi64ELi16ELb1ELb1ELb1ELb1ELb0EfN3c107complexIfEEEEv12SSMParamsBwd,"aw",@nobits
	.sectionflags	@""
	.align	16
	.zero		1024


//--------------------- .nv.shared._Z25selective_scan_bwd_kernelI32Selective_Scan_bwd_kernel_traitsILi64ELi16ELb1ELb1ELb1ELb1ELb1EfN3c107complexIfEEEEv12SSMParamsBwd --------------------------
	.section	.nv.shared._Z25selective_scan_bwd_kernelI32Selective_Scan_bwd_kernel_traitsILi64ELi16ELb1ELb1ELb1ELb1ELb1EfN3c107complexIfEEEEv12SSMParamsBwd,"aw",@nobits
	.sectionflags	@""
	.align	16
	.zero		1024


//--------------------- .nv.shared._Z25selective_scan_bwd_kernelI32Selective_Scan_bwd_kernel_traitsILi32ELi16ELb0ELb0ELb0ELb0ELb0EfN3c107complexIfEEEEv12SSMParamsBwd --------------------------
	.section	.nv.shared._Z25selective_scan_bwd_kernelI32Selective_Scan_bwd_kernel_traitsILi32ELi16ELb0ELb0ELb0ELb0ELb0EfN3c107complexIfEEEEv12SSMParamsBwd,"aw",@nobits
	.sectionflags	@""
	.align	16
	.zero		1024


//--------------------- .nv.shared._Z25selective_scan_bwd_kernelI32Selective_Scan_bwd_kernel_traitsILi32ELi16ELb0ELb0ELb0ELb0ELb1EfN3c107complexIfEEEEv12SSMParamsBwd --------------------------
	.section	.nv.shared._Z25selective_scan_bwd_kernelI32Selective_Scan_bwd_kernel_traitsILi32ELi16ELb0ELb0ELb0ELb0ELb1EfN3c107complexIfEEEEv12SSMParamsBwd,"aw",@nobits
	.sectionflags	@""
	.align	16
	.zero		1024


//--------------------- .nv.shared._Z25selective_scan_bwd_kernelI32Selective_Scan_bwd_kernel_traitsILi32ELi16ELb0ELb0ELb0ELb1ELb0EfN3c107complexIfEEEEv12SSMParamsBwd --------------------------
	.section	.nv.shared._Z25selective_scan_bwd_kernelI32Selective_Scan_bwd_kernel_traitsILi32ELi16ELb0ELb0ELb0ELb1ELb0EfN3c107complexIfEEEEv12SSMParamsBwd,"aw",@nobits
	.sectionflags	@""
	.align	16
	.zero		1024


//--------------------- .nv.shared._Z25selective_scan_bwd_kernelI32Selective_Scan_bwd_kernel_traitsILi32ELi16ELb0ELb0ELb0ELb1ELb1EfN3c107complexIfEEEEv12SSMParamsBwd --------------------------
	.section	.nv.shared._Z25selective_scan_bwd_kernelI32Selective_Scan_bwd_kernel_traitsILi32ELi16ELb0ELb0ELb0ELb1ELb1EfN3c107complexIfEEEEv12SSMParamsBwd,"aw",@nobits
	.sectionflags	@""
	.align	16
	.zero		1024


//--------------------- .nv.shared._Z25selective_scan_bwd_kernelI32Selective_Scan_bwd_kernel_traitsILi32ELi16ELb0ELb0ELb1ELb0ELb0EfN3c107complexIfEEEEv12SSMParamsBwd --------------------------
	.section	.nv.shared._Z25selective_scan_bwd_kernelI32Selective_Scan_bwd_kernel_traitsILi32ELi16ELb0ELb0ELb1ELb0ELb0EfN3c107complexIfEEEEv12SSMParamsBwd,"aw",@nobits
	.sectionflags	@""
	.align	16
	.zero		1024


//--------------------- .nv.shared._Z25selective_scan_bwd_kernelI32Selective_Scan_bwd_kernel_traitsILi32ELi16ELb0ELb0ELb1ELb0ELb1EfN3c107complexIfEEEEv12SSMParamsBwd --------------------------
	.section	.nv.shared._Z25selective_scan_bwd_kernelI32Selective_Scan_bwd_kernel_traitsILi32ELi16ELb0ELb0ELb1ELb0ELb1EfN3c107complexIfEEEEv12SSMParamsBwd,"aw",@nobits
	.sectionflags	@""
	.align	16
	.zero		1024


//--------------------- .nv.shared._Z25selective_scan_bwd_kernelI32Selective_Scan_bwd_kernel_traitsILi32ELi16ELb0ELb0ELb1ELb1ELb0EfN3c107complexIfEEEEv12SSMParamsBwd --------------------------
	.section	.nv.shared._Z25selective_scan_bwd_kernelI32Selective_Scan_bwd_kernel_traitsILi32ELi16ELb0ELb0ELb1ELb1ELb0EfN3c107complexIfEEEEv12SSMParamsBwd,"aw",@nobits
	.sectionflags	@""
	.align	16
	.zero		1024


//--------------------- .nv.shared._Z25selective_scan_bwd_kernelI32Selective_Scan_bwd_kernel_traitsILi32ELi16ELb0ELb0ELb1ELb1ELb1EfN3c107complexIfEEEEv12SSMParamsBwd --------------------------
	.section	.nv.shared._Z25selective_scan_bwd_kernelI32Selective_Scan_bwd_kernel_traitsILi32ELi16ELb0ELb0ELb1ELb1ELb1EfN3c107complexIfEEEEv12SSMParamsBwd,"aw",@nobits
	.sectionflags	@""
	.align	16
	.zero		1024


//--------------------- .nv.shared._Z25selective_scan_bwd_kernelI32Selective_Scan_bwd_kernel_traitsILi32ELi16ELb0ELb1ELb0ELb0ELb0EfN3c107complexIfEEEEv12SSMParamsBwd --------------------------
	.section	.nv.shared._Z25selective_scan_bwd_kernelI32Selective_Scan_bwd_kernel_traitsILi32ELi16ELb0ELb1ELb0ELb0ELb0EfN3c107complexIfEEEEv12SSMParamsBwd,"aw",@nobits
	.sectionflags	@""
	.align	16
	.zero		1024


//--------------------- .nv.shared._Z25selective_scan_bwd_kernelI32Selective_Scan_bwd_kernel_traitsILi32ELi16ELb0ELb1ELb0ELb0ELb1EfN3c107complexIfEEEEv12SSMParamsBwd --------------------------
	.section	.nv.shared._Z25selective_scan_bwd_kernelI32Selective_Scan_bwd_kernel_traitsILi32ELi16ELb0ELb1ELb0ELb0ELb1EfN3c107complexIfEEEEv12SSMParamsBwd,"aw",@nobits
	.sectionflags	@""
	.align	16
	.zero		1024


//--------------------- .nv.shared._Z25selective_scan_bwd_kernelI32Selective_Scan_bwd_kernel_traitsILi32ELi16ELb0ELb1ELb0ELb1ELb0EfN3c107complexIfEEEEv12SSMParamsBwd --------------------------
	.section	.nv.shared._Z25selective_scan_bwd_kernelI32Selective_Scan_bwd_kernel_traitsILi32ELi16ELb0ELb1ELb0ELb1ELb0EfN3c107complexIfEEEEv12SSMParamsBwd,"aw",@nobits
	.sectionflags	@""
	.align	16
	.zero		1024


//--------------------- .nv.shared._Z25selective_scan_bwd_kernelI32Selective_Scan_bwd_kernel_traitsILi32ELi16ELb0ELb1ELb0ELb1ELb1EfN3c107complexIfEEEEv12SSMParamsBwd --------------------------
	.section	.nv.shared._Z25selective_scan_bwd_kernelI32Selective_Scan_bwd_kernel_traitsILi32ELi16ELb0ELb1ELb0ELb1ELb1EfN3c107complexIfEEEEv12SSMParamsBwd,"aw",@nobits
	.sectionflags	@""
	.align	16
	.zero		1024


//--------------------- .nv.shared._Z25selective_scan_bwd_kernelI32Selective_Scan_bwd_kernel_traitsILi32ELi16ELb0ELb1ELb1ELb0ELb0EfN3c107complexIfEEEEv12SSMParamsBwd --------------------------
	.section	.nv.shared._Z25selective_scan_bwd_kernelI32Selective_Scan_bwd_kernel_traitsILi32ELi16ELb0ELb1ELb1ELb0ELb0EfN3c107complexIfEEEEv12SSMParamsBwd,"aw",@nobits
	.sectionflags	@""
	.align	16
	.zero		1024


//--------------------- .nv.shared._Z25selective_scan_bwd_kernelI32Selective_Scan_bwd_kernel_traitsILi32ELi16ELb0ELb1ELb1ELb0ELb1EfN3c107complexIfEEEEv12SSMParamsBwd --------------------------
	.section	.nv.shared._Z25selective_scan_bwd_kernelI32Selective_Scan_bwd_kernel_traitsILi32ELi16ELb0ELb1ELb1ELb0ELb1EfN3c107complexIfEEEEv12SSMParamsBwd,"aw",@nobits
	.sectionflags	@""
	.align	16
	.zero		1024


//--------------------- .nv.shared._Z25selective_scan_bwd_kernelI32Selective_Scan_bwd_kernel_traitsILi32ELi16ELb0ELb1ELb1ELb1ELb0EfN3c107complexIfEEEEv12SSMParamsBwd --------------------------
	.section	.nv.shared._Z25selective_scan_bwd_kernelI32Selective_Scan_bwd_kernel_traitsILi32ELi16ELb0ELb1ELb1ELb1ELb0EfN3c107complexIfEEEEv12SSMParamsBwd,"aw",@nobits
	.sectionflags	@""
	.align	16
	.zero		1024


//--------------------- .nv.shared._Z25selective_scan_bwd_kernelI32Selective_Scan_bwd_kernel_traitsILi32ELi16ELb0ELb1ELb1ELb1ELb1EfN3c107complexIfEEEEv12SSMParamsBwd --------------------------
	.section	.nv.shared._Z25selective_scan_bwd_kernelI32Selective_Scan_bwd_kernel_traitsILi32ELi16ELb0ELb1ELb1ELb1ELb1EfN3c107complexIfEEEEv12SSMParamsBwd,"aw",@nobits
	.sectionflags	@""
	.align	16
	.zero		1024


//--------------------- .nv.shared._Z25selective_scan_bwd_kernelI32Selective_Scan_bwd_kernel_traitsILi32ELi16ELb1ELb0ELb0ELb0ELb0EfN3c107complexIfEEEEv12SSMParamsBwd --------------------------
	.section	.nv.shared._Z25selective_scan_bwd_kernelI32Selective_Scan_bwd_kernel_traitsILi32ELi16ELb1ELb0ELb0ELb0ELb0EfN3c107complexIfEEEEv12SSMParamsBwd,"aw",@nobits
	.sectionflags	@""
	.align	16
	.zero		1024


//--------------------- .nv.shared._Z25selective_scan_bwd_kernelI32Selective_Scan_bwd_kernel_traitsILi32ELi16ELb1ELb0ELb0ELb0ELb1EfN3c107complexIfEEEEv12SSMParamsBwd --------------------------
	.section	.nv.shared._Z25selective_scan_bwd_kernelI32Selective_Scan_bwd_kernel_traitsILi32ELi16ELb1ELb0ELb0ELb0ELb1EfN3c107complexIfEEEEv12SSMParamsBwd,"aw",@nobits
	.sectionflags	@""
	.align	16
	.zero		1024


//--------------------- .nv.shared._Z25selective_scan_bwd_kernelI32Selective_Scan_bwd_kernel_traitsILi32ELi16ELb1ELb0ELb0ELb1ELb0EfN3c107complexIfEEEEv12SSMParamsBwd --------------------------
	.section	.nv.shared._Z25selective_scan_bwd_kernelI32Selective_Scan_bwd_kernel_traitsILi32ELi16ELb1ELb0ELb0ELb1ELb0EfN3c107complexIfEEEEv12SSMParamsBwd,"aw",@nobits
	.sectionflags	@""
	.align	16
	.zero		1024


//--------------------- .nv.shared._Z25selective_scan_bwd_kernelI32Selective_Scan_bwd_kernel_traitsILi32ELi16ELb1ELb0ELb0ELb1ELb1EfN3c107complexIfEEEEv12SSMParamsBwd --------------------------
	.section	.nv.shared._Z25selective_scan_bwd_kernelI32Selective_Scan_bwd_kernel_traitsILi32ELi16ELb1ELb0ELb0ELb1ELb1EfN3c107complexIfEEEEv12SSMParamsBwd,"aw",@nobits
	.sectionflags	@""
	.align	16
	.zero		1024


//--------------------- .nv.shared._Z25selective_scan_bwd_kernelI32Selective_Scan_bwd_kernel_traitsILi32ELi16ELb1ELb0ELb1ELb0ELb0EfN3c107complexIfEEEEv12SSMParamsBwd --------------------------
	.section	.nv.shared._Z25selective_scan_bwd_kernelI32Selective_Scan_bwd_kernel_traitsILi32ELi16ELb1ELb0ELb1ELb0ELb0EfN3c107complexIfEEEEv12SSMParamsBwd,"aw",@nobits
	.sectionflags	@""
	.align	16
	.zero		1024


//--------------------- .nv.shared._Z25selective_scan_bwd_kernelI32Selective_Scan_bwd_kernel_traitsILi32ELi16ELb1ELb0ELb1ELb0ELb1EfN3c107complexIfEEEEv12SSMParamsBwd --------------------------
	.section	.nv.shared._Z25selective_scan_bwd_kernelI32Selective_Scan_bwd_kernel_traitsILi32ELi16ELb1ELb0ELb1ELb0ELb1EfN3c107complexIfEEEEv12SSMParamsBwd,"aw",@nobits
	.sectionflags	@""
	.align	16
	.zero		1024


//--------------------- .nv.shared._Z25selective_scan_bwd_kernelI32Selective_Scan_bwd_kernel_traitsILi32ELi16ELb1ELb0ELb1ELb1ELb0EfN3c107complexIfEEEEv12SSMParamsBwd --------------------------
	.section	.nv.shared._Z25selective_scan_bwd_kernelI32Selective_Scan_bwd_kernel_traitsILi32ELi16ELb1ELb0ELb1ELb1ELb0EfN3c107complexIfEEEEv12SSMParamsBwd,"aw",@nobits
	.sectionflags	@""
	.align	16
	.zero		1024


//--------------------- .nv.shared._Z25selective_scan_bwd_kernelI32Selective_Scan_bwd_kernel_traitsILi32ELi16ELb1ELb0ELb1ELb1ELb1EfN3c107complexIfEEEEv12SSMParamsBwd --------------------------
	.section	.nv.shared._Z25selective_scan_bwd_kernelI32Selective_Scan_bwd_kernel_traitsILi32ELi16ELb1ELb0ELb1ELb1ELb1EfN3c107complexIfEEEEv12SSMParamsBwd,"aw",@nobits
	.sectionflags	@""
	.align	16
	.zero		1024


//--------------------- .nv.shared._Z25selective_scan_bwd_kernelI32Selective_Scan_bwd_kernel_traitsILi32ELi16ELb1ELb1ELb0ELb0ELb0EfN3c107complexIfEEEEv12SSMParamsBwd --------------------------
	.section	.nv.shared._Z25selective_scan_bwd_kernelI32Selective_Scan_bwd_kernel_traitsILi32ELi16ELb1ELb1ELb0ELb0ELb0EfN3c107complexIfEEEEv12SSMParamsBwd,"aw",@nobits
	.sectionflags	@""
	.align	16
	.zero		1024


//--------------------- .nv.shared._Z25selective_scan_bwd_kernelI32Selective_Scan_bwd_kernel_traitsILi32ELi16ELb1ELb1ELb0ELb0ELb1EfN3c107complexIfEEEEv12SSMParamsBwd --------------------------
	.section	.nv.shared._Z25selective_scan_bwd_kernelI32Selective_Scan_bwd_kernel_traitsILi32ELi16ELb1ELb1ELb0ELb0ELb1EfN3c107complexIfEEEEv12SSMParamsBwd,"aw",@nobits
	.sectionflags	@""
	.align	16
	.zero		1024


//--------------------- .nv.shared._Z25selective_scan_bwd_kernelI32Selective_Scan_bwd_kernel_traitsILi32ELi16ELb1ELb1ELb0ELb1ELb0EfN3c107complexIfEEEEv12SSMParamsBwd --------------------------
	.section	.nv.shared._Z25selective_scan_bwd_kernelI32Selective_Scan_bwd_kernel_traitsILi32ELi16ELb1ELb1ELb0ELb1ELb0EfN3c107complexIfEEEEv12SSMParamsBwd,"aw",@nobits
	.sectionflags	@""
	.align	16
	.zero		1024


//--------------------- .nv.shared._Z25selective_scan_bwd_kernelI32Selective_Scan_bwd_kernel_traitsILi32ELi16ELb1ELb1ELb0ELb1ELb1EfN3c107complexIfEEEEv12SSMParamsBwd --------------------------
	.section	.nv.shared._Z25selective_scan_bwd_kernelI32Selective_Scan_bwd_kernel_traitsILi32ELi16ELb1ELb1ELb0ELb1ELb1EfN3c107complexIfEEEEv12SSMParamsBwd,"aw",@nobits
	.sectionflags	@""
	.align	16
	.zero		1024


//--------------------- .nv.shared._Z25selective_scan_bwd_kernelI32Selective_Scan_bwd_kernel_traitsILi32ELi16ELb1ELb1ELb1ELb0ELb0EfN3c107complexIfEEEEv12SSMParamsBwd --------------------------
	.section	.nv.shared._Z25selective_scan_bwd_kernelI32Selective_Scan_bwd_kernel_traitsILi32ELi16ELb1ELb1ELb1ELb0ELb0EfN3c107complexIfEEEEv12SSMParamsBwd,"aw",@nobits
	.sectionflags	@""
	.align	16
	.zero		1024


//--------------------- .nv.shared._Z25selective_scan_bwd_kernelI32Selective_Scan_bwd_kernel_traitsILi32ELi16ELb1ELb1ELb1ELb0ELb1EfN3c107complexIfEEEEv12SSMParamsBwd --------------------------
	.section	.nv.shared._Z25selective_scan_bwd_kernelI32Selective_Scan_bwd_kernel_traitsILi32ELi16ELb1ELb1ELb1ELb0ELb1EfN3c107complexIfEEEEv12SSMParamsBwd,"aw",@nobits
	.sectionflags	@""
	.align	16
	.zero		1024


//--------------------- .nv.shared._Z25selective_scan_bwd_kernelI32Selective_Scan_bwd_kernel_traitsILi32ELi16ELb1ELb1ELb1ELb1ELb0EfN3c107complexIfEEEEv12SSMParamsBwd --------------------------
	.section	.nv.shared._Z25selective_scan_bwd_kernelI32Selective_Scan_bwd_kernel_traitsILi32ELi16ELb1ELb1ELb1ELb1ELb0EfN3c107complexIfEEEEv12SSMParamsBwd,"aw",@nobits
	.sectionflags	@""
	.align	16
	.zero		1024


//--------------------- .nv.shared._Z25selective_scan_bwd_kernelI32Selective_Scan_bwd_kernel_traitsILi32ELi16ELb1ELb1ELb1ELb1ELb1EfN3c107complexIfEEEEv12SSMParamsBwd --------------------------
	.section	.nv.shared._Z25selective_scan_bwd_kernelI32Selective_Scan_bwd_kernel_traitsILi32ELi16ELb1ELb1ELb1ELb1ELb1EfN3c107complexIfEEEEv12SSMParamsBwd,"aw",@nobits
	.sectionflags	@""
	.align	16
	.zero		1024


//--------------------- .nv.shared._Z25selective_scan_bwd_kernelI32Selective_Scan_bwd_kernel_traitsILi32ELi8ELb0ELb0ELb0ELb0ELb0EfN3c107complexIfEEEEv12SSMParamsBwd --------------------------
	.section	.nv.shared._Z25selective_scan_bwd_kernelI32Selective_Scan_bwd_kernel_traitsILi32ELi8ELb0ELb0ELb0ELb0ELb0EfN3c107complexIfEEEEv12SSMParamsBwd,"aw",@nobits
	.sectionflags	@""
	.align	16
	.zero		1024


//--------------------- .nv.shared._Z25selective_scan_bwd_kernelI32Selective_Scan_bwd_kernel_traitsILi32ELi8ELb0ELb0ELb0ELb0ELb1EfN3c107complexIfEEEEv12SSMParamsBwd --------------------------
	.section	.nv.shared._Z25selective_scan_bwd_kernelI32Selective_Scan_bwd_kernel_traitsILi32ELi8ELb0ELb0ELb0ELb0ELb1EfN3c107complexIfEEEEv12SSMParamsBwd,"aw",@nobits
	.sectionflags	@""
	.align	16
	.zero		1024


//--------------------- .nv.shared._Z25selective_scan_bwd_kernelI32Selective_Scan_bwd_kernel_traitsILi32ELi8ELb0ELb0ELb0ELb1ELb0EfN3c107complexIfEEEEv12SSMParamsBwd --------------------------
	.section	.nv.shared._Z25selective_scan_bwd_kernelI32Selective_Scan_bwd_kernel_traitsILi32ELi8ELb0ELb0ELb0ELb1ELb0EfN3c107complexIfEEEEv12SSMParamsBwd,"aw",@nobits
	.sectionflags	@""
	.align	16
	.zero		1024


//--------------------- .nv.shared._Z25selective_scan_bwd_kernelI32Selective_Scan_bwd_kernel_traitsILi32ELi8ELb0ELb0ELb0ELb1ELb1EfN3c107complexIfEEEEv12SSMParamsBwd --------------------------
	.section	.nv.shared._Z25selective_scan_bwd_kernelI32Selective_Scan_bwd_kernel_traitsILi32ELi8ELb0ELb0ELb0ELb1ELb1EfN3c107complexIfEEEEv12SSMParamsBwd,"aw",@nobits
	.sectionflags	@""
	.align	16
	.zero		1024


//--------------------- .nv.shared._Z25selective_scan_bwd_kernelI32Selective_Scan_bwd_kernel_traitsILi32ELi8ELb0ELb0ELb1ELb0ELb0EfN3c107complexIfEEEEv12SSMParamsBwd --------------------------
	.section	.nv.shared._Z25selective_scan_bwd_kernelI32Selective_Scan_bwd_kernel_traitsILi32ELi8ELb0ELb0ELb1ELb0ELb0EfN3c107complexIfEEEEv12SSMParamsBwd,"aw",@nobits
	.sectionflags	@""
	.align	16
	.zero		1024


//--------------------- .nv.shared._Z25selective_scan_bwd_kernelI32Selective_Scan_bwd_kernel_traitsILi32ELi8ELb0ELb0ELb1ELb0ELb1EfN3c107complexIfEEEEv12SSMParamsBwd --------------------------
	.section	.nv.shared._Z25selective_scan_bwd_kernelI32Selective_Scan_bwd_kernel_traitsILi32ELi8ELb0ELb0ELb1ELb0ELb1EfN3c107complexIfEEEEv12SSMParamsBwd,"aw",@nobits
	.sectionflags	@""
	.align	16
	.zero		1024


//--------------------- .nv.shared._Z25selective_scan_bwd_kernelI32Selective_Scan_bwd_kernel_traitsILi32ELi8ELb0ELb0ELb1ELb1ELb0EfN3c107complexIfEEEEv12SSMParamsBwd --------------------------
	.section	.nv.shared._Z25selective_scan_bwd_kernelI32Selective_Scan_bwd_kernel_traitsILi32ELi8ELb0ELb0ELb1ELb1ELb0EfN3c107complexIfEEEEv12SSMParamsBwd,"aw",@nobits
	.sectionflags	@""
	.align	16
	.zero		1024


//--------------------- .nv.shared._Z25selective_scan_bwd_kernelI32Selective_Scan_bwd_kernel_traitsILi32ELi8ELb0ELb0ELb1ELb1ELb1EfN3c107complexIfEEEEv12SSMParamsBwd --------------------------
	.section	.nv.shared._Z25selective_scan_bwd_kernelI32Selective_Scan_bwd_kernel_traitsILi32ELi8ELb0ELb0ELb1ELb1ELb1EfN3c107complexIfEEEEv12SSMParamsBwd,"aw",@nobits
	.sectionflags	@""
	.align	16
	.zero		1024


//--------------------- .nv.shared._Z25selective_scan_bwd_kernelI32Selective_Scan_bwd_kernel_traitsILi32ELi8ELb0ELb1ELb0ELb0ELb0EfN3c107complexIfEEEEv12SSMParamsBwd --------------------------
	.section	.nv.shared._Z25selective_scan_bwd_kernelI32Selective_Scan_bwd_kernel_traitsILi32ELi8ELb0ELb1ELb0ELb0ELb0EfN3c107complexIfEEEEv12SSMParamsBwd,"aw",@nobits
	.sectionflags	@""
	.align	16
	.zero		1024


//--------------------- .nv.shared._Z25selective_scan_bwd_kernelI32Selective_Scan_bwd_kernel_traitsILi32ELi8ELb0ELb1ELb0ELb0ELb1EfN3c107complexIfEEEEv12SSMParamsBwd --------------------------
	.section	.nv.shared._Z25selective_scan_bwd_kernelI32Selective_Scan_bwd_kernel_traitsILi32ELi8ELb0ELb1ELb0ELb0ELb1EfN3c107complexIfEEEEv12SSMParamsBwd,"aw",@nobits
	.sectionflags	@""
	.align	16
	.zero		1024


//--------------------- .nv.shared._Z25selective_scan_bwd_kernelI32Selective_Scan_bwd_kernel_traitsILi32ELi8ELb0ELb1ELb0ELb1ELb0EfN3c107complexIfEEEEv12SSMParamsBwd --------------------------
	.section	.nv.shared._Z25selective_scan_bwd_kernelI32Selective_Scan_bwd_kernel_traitsILi32ELi8ELb0ELb1ELb0ELb1ELb0EfN3c107complexIfEEEEv12SSMParamsBwd,"aw",@nobits
	.sectionflags	@""
	.align	16
	.zero		1024


//--------------------- .nv.shared._Z25selective_scan_bwd_kernelI32Selective_Scan_bwd_kernel_traitsILi32ELi8ELb0ELb1ELb0ELb1ELb1EfN3c107complexIfEEEEv12SSMParamsBwd --------------------------
	.section	.nv.shared._Z25selective_scan_bwd_kernelI32Selective_Scan_bwd_kernel_traitsILi32ELi8ELb0ELb1ELb0ELb1ELb1EfN3c107complexIfEEEEv12SSMParamsBwd,"aw",@nobits
	.sectionflags	@""
	.align	16
	.zero		1024


//--------------------- .nv.shared._Z25selective_scan_bwd_kernelI32Selective_Scan_bwd_kernel_traitsILi32ELi8ELb0ELb1ELb1ELb0ELb0EfN3c107complexIfEEEEv12SSMParamsBwd --------------------------
	.section	.nv.shared._Z25selective_scan_bwd_kernelI32Selective_Scan_bwd_kernel_traitsILi32ELi8ELb0ELb1ELb1ELb0ELb0EfN3c107complexIfEEEEv12SSMParamsBwd,"aw",@nobits
	.sectionflags	@""
	.align	16
	.zero		1024


//--------------------- .nv.shared._Z25selective_scan_bwd_kernelI32Selective_Scan_bwd_kernel_traitsILi32ELi8ELb0ELb1ELb1ELb0ELb1EfN3c107complexIfEEEEv12SSMParamsBwd --------------------------
	.section	.nv.shared._Z25selective_scan_bwd_kernelI32Selective_Scan_bwd_kernel_traitsILi32ELi8ELb0ELb1ELb1ELb0ELb1EfN3c107complexIfEEEEv12SSMParamsBwd,"aw",@nobits
	.sectionflags	@""
	.align	16
	.zero		1024


//--------------------- .nv.shared._Z25selective_scan_bwd_kernelI32Selective_Scan_bwd_kernel_traitsILi32ELi8ELb0ELb1ELb1ELb1ELb0EfN3c107complexIfEEEEv12SSMParamsBwd --------------------------
	.section	.nv.shared._Z25selective_scan_bwd_kernelI32Selective_Scan_bwd_kernel_traitsILi32ELi8ELb0ELb1ELb1ELb1ELb0EfN3c107complexIfEEEEv12SSMParamsBwd,"aw",@nobits
	.sectionflags	@""
	.align	16
	.zero		1024


//--------------------- .nv.shared._Z25selective_scan_bwd_kernelI32Selective_Scan_bwd_kernel_traitsILi32ELi8ELb0ELb1ELb1ELb1ELb1EfN3c107complexIfEEEEv12SSMParamsBwd --------------------------
	.section	.nv.shared._Z25selective_scan_bwd_kernelI32Selective_Scan_bwd_kernel_traitsILi32ELi8ELb0ELb1ELb1ELb1ELb1EfN3c107complexIfEEEEv12SSMParamsBwd,"aw",@nobits
	.sectionflags	@""
	.align	16
	.zero		1024


//--------------------- .nv.shared._Z25selective_scan_bwd_kernelI32Selective_Scan_bwd_kernel_traitsILi32ELi8ELb1ELb0ELb0ELb0ELb0EfN3c107complexIfEEEEv12SSMParamsBwd --------------------------
	.section	.nv.shared._Z25selective_scan_bwd_kernelI32Selective_Scan_bwd_kernel_traitsILi32ELi8ELb1ELb0ELb0ELb0ELb0EfN3c107complexIfEEEEv12SSMParamsBwd,"aw",@nobits
	.sectionflags	@""
	.align	16
	.zero		1024


//--------------------- .nv.shared._Z25selective_scan_bwd_kernelI32Selective_Scan_bwd_kernel_traitsILi32ELi8ELb1ELb0ELb0ELb0ELb1EfN3c107complexIfEEEEv12SSMParamsBwd --------------------------
	.section	.nv.shared._Z25selective_scan_bwd_kernelI32Selective_Scan_bwd_kernel_traitsILi32ELi8ELb1ELb0ELb0ELb0ELb1EfN3c107complexIfEEEEv12SSMParamsBwd,"aw",@nobits
	.sectionflags	@""
	.align	16
	.zero		1024


//--------------------- .nv.shared._Z25selective_scan_bwd_kernelI32Selective_Scan_bwd_kernel_traitsILi32ELi8ELb1ELb0ELb0ELb1ELb0EfN3c107complexIfEEEEv12SSMParamsBwd --------------------------
	.section	.nv.shared._Z25selective_scan_bwd_kernelI32Selective_Scan_bwd_kernel_traitsILi32ELi8ELb1ELb0ELb0ELb1ELb0EfN3c107complexIfEEEEv12SSMParamsBwd,"aw",@nobits
	.sectionflags	@""
	.align	16
	.zero		1024


//--------------------- .nv.shared._Z25selective_scan_bwd_kernelI32Selective_Scan_bwd_kernel_traitsILi32ELi8ELb1ELb0ELb0ELb1ELb1EfN3c107complexIfEEEEv12SSMParamsBwd --------------------------
	.section	.nv.shared._Z25selective_scan_bwd_kernelI32Selective_Scan_bwd_kernel_traitsILi32ELi8ELb1ELb0ELb0ELb1ELb1EfN3c107complexIfEEEEv12SSMParamsBwd,"aw",@nobits
	.sectionflags	@""
	.align	16
	.zero		1024


//--------------------- .nv.shared._Z25selective_scan_bwd_kernelI32Selective_Scan_bwd_kernel_traitsILi32ELi8ELb1ELb0ELb1ELb0ELb0EfN3c107complexIfEEEEv12SSMParamsBwd --------------------------
	.section	.nv.shared._Z25selective_scan_bwd_kernelI32Selective_Scan_bwd_kernel_traitsILi32ELi8ELb1ELb0ELb1ELb0ELb0EfN3c107complexIfEEEEv12SSMParamsBwd,"aw",@nobits
	.sectionflags	@""
	.align	16
	.zero		1024


//--------------------- .nv.shared._Z25selective_scan_bwd_kernelI32Selective_Scan_bwd_kernel_traitsILi32ELi8ELb1ELb0ELb1ELb0ELb1EfN3c107complexIfEEEEv12SSMParamsBwd --------------------------
	.section	.nv.shared._Z25selective_scan_bwd_kernelI32Selective_Scan_bwd_kernel_traitsILi32ELi8ELb1ELb0ELb1ELb0ELb1EfN3c107complexIfEEEEv12SSMParamsBwd,"aw",@nobits
	.sectionflags	@""
	.align	16
	.zero		1024


//--------------------- .nv.shared._Z25selective_scan_bwd_kernelI32Selective_Scan_bwd_kernel_traitsILi32ELi8ELb1ELb0ELb1ELb1ELb0EfN3c107complexIfEEEEv12SSMParamsBwd --------------------------
	.section	.nv.shared._Z25selective_scan_bwd_kernelI32Selective_Scan_bwd_kernel_traitsILi32ELi8ELb1ELb0ELb1ELb1ELb0EfN3c107complexIfEEEEv12SSMParamsBwd,"aw",@nobits
	.sectionflags	@""
	.align	16
	.zero		1024


//--------------------- .nv.shared._Z25selective_scan_bwd_kernelI32Selective_Scan_bwd_kernel_traitsILi32ELi8ELb1ELb0ELb1ELb1ELb1EfN3c107complexIfEEEEv12SSMParamsBwd --------------------------
	.section	.nv.shared._Z25selective_scan_bwd_kernelI32Selective_Scan_bwd_kernel_traitsILi32ELi8ELb1ELb0ELb1ELb1ELb1EfN3c107complexIfEEEEv12SSMParamsBwd,"aw",@nobits
	.sectionflags	@""
	.align	16
	.zero		1024


//--------------------- .nv.shared._Z25selective_scan_bwd_kernelI32Selective_Scan_bwd_kernel_traitsILi32ELi8ELb1ELb1ELb0ELb0ELb0EfN3c107complexIfEEEEv12SSMParamsBwd --------------------------
	.section	.nv.shared._Z25selective_scan_bwd_kernelI32Selective_Scan_bwd_kernel_traitsILi32ELi8ELb1ELb1ELb0ELb0ELb0EfN3c107complexIfEEEEv12SSMParamsBwd,"aw",@nobits
	.sectionflags	@""
	.align	16
	.zero		1024


//--------------------- .nv.shared._Z25selective_scan_bwd_kernelI32Selective_Scan_bwd_kernel_traitsILi32ELi8ELb1ELb1ELb0ELb0ELb1EfN3c107complexIfEEEEv12SSMParamsBwd --------------------------
	.section	.nv.shared._Z25selective_scan_bwd_kernelI32Selective_Scan_bwd_kernel_traitsILi32ELi8ELb1ELb1ELb0ELb0ELb1EfN3c107complexIfEEEEv12SSMParamsBwd,"aw",@nobits
	.sectionflags	@""
	.align	16
	.zero		1024


//--------------------- .nv.shared._Z25selective_scan_bwd_kernelI32Selective_Scan_bwd_kernel_traitsILi32ELi8ELb1ELb1ELb0ELb1ELb0EfN3c107complexIfEEEEv12SSMParamsBwd --------------------------
	.section	.nv.shared._Z25selective_scan_bwd_kernelI32Selective_Scan_bwd_kernel_traitsILi32ELi8ELb1ELb1ELb0ELb1ELb0EfN3c107complexIfEEEEv12SSMParamsBwd,"aw",@nobits
	.sectionflags	@""
	.align	16
	.zero		1024


//--------------------- .nv.shared._Z25selective_scan_bwd_kernelI32Selective_Scan_bwd_kernel_traitsILi32ELi8ELb1ELb1ELb0ELb1ELb1EfN3c107complexIfEEEEv12SSMParamsBwd --------------------------
	.section	.nv.shared._Z25selective_scan_bwd_kernelI32Selective_Scan_bwd_kernel_traitsILi32ELi8ELb1ELb1ELb0ELb1ELb1EfN3c107complexIfEEEEv12SSMParamsBwd,"aw",@nobits
	.sectionflags	@""
	.align	16
	.zero		1024


//--------------------- .nv.shared._Z25selective_scan_bwd_kernelI32Selective_Scan_bwd_kernel_traitsILi32ELi8ELb1ELb1ELb1ELb0ELb0EfN3c107complexIfEEEEv12SSMParamsBwd --------------------------
	.section	.nv.shared._Z25selective_scan_bwd_kernelI32Selective_Scan_bwd_kernel_traitsILi32ELi8ELb1ELb1ELb1ELb0ELb0EfN3c107complexIfEEEEv12SSMParamsBwd,"aw",@nobits
	.sectionflags	@""
	.align	16
	.zero		1024


//--------------------- .nv.shared._Z25selective_scan_bwd_kernelI32Selective_Scan_bwd_kernel_traitsILi32ELi8ELb1ELb1ELb1ELb0ELb1EfN3c107complexIfEEEEv12SSMParamsBwd --------------------------
	.section	.nv.shared._Z25selective_scan_bwd_kernelI32Selective_Scan_bwd_kernel_traitsILi32ELi8ELb1ELb1ELb1ELb0ELb1EfN3c107complexIfEEEEv12SSMParamsBwd,"aw",@nobits
	.sectionflags	@""
	.align	16
	.zero		1024


//--------------------- .nv.shared._Z25selective_scan_bwd_kernelI32Selective_Scan_bwd_kernel_traitsILi32ELi8ELb1ELb1ELb1ELb1ELb0EfN3c107complexIfEEEEv12SSMParamsBwd --------------------------
	.section	.nv.shared._Z25selective_scan_bwd_kernelI32Selective_Scan_bwd_kernel_traitsILi32ELi8ELb1ELb1ELb1ELb1ELb0EfN3c107complexIfEEEEv12SSMParamsBwd,"aw",@nobits
	.sectionflags	@""
	.align	16
	.zero		1024


//--------------------- .nv.shared._Z25selective_scan_bwd_kernelI32Selective_Scan_bwd_kernel_traitsILi32ELi8ELb1ELb1ELb1ELb1ELb1EfN3c107complexIfEEEEv12SSMParamsBwd --------------------------
	.section	.nv.shared._Z25selective_scan_bwd_kernelI32Selective_Scan_bwd_kernel_traitsILi32ELi8ELb1ELb1ELb1ELb1ELb1EfN3c107complexIfEEEEv12SSMParamsBwd,"aw",@nobits
	.sectionflags	@""
	.align	16
	.zero		1024


//--------------------- .nv.shared._Z25selective_scan_bwd_kernelI32Selective_Scan_bwd_kernel_traitsILi32ELi4ELb0ELb0ELb0ELb0ELb0EfN3c107complexIfEEEEv12SSMParamsBwd --------------------------
	.section	.nv.shared._Z25selective_scan_bwd_kernelI32Selective_Scan_bwd_kernel_traitsILi32ELi4ELb0ELb0ELb0ELb0ELb0EfN3c107complexIfEEEEv12SSMParamsBwd,"aw",@nobits
	.sectionflags	@""
	.align	16
	.zero		1024


//--------------------- .nv.shared._Z25selective_scan_bwd_kernelI32Selective_Scan_bwd_kernel_traitsILi32ELi4ELb0ELb0ELb0ELb0ELb1EfN3c107complexIfEEEEv12SSMParamsBwd --------------------------
	.section	.nv.shared._Z25selective_scan_bwd_kernelI32Selective_Scan_bwd_kernel_traitsILi32ELi4ELb0ELb0ELb0ELb0ELb1EfN3c107complexIfEEEEv12SSMParamsBwd,"aw",@nobits
	.sectionflags	@""
	.align	16
	.zero		1024


//--------------------- .nv.shared._Z25selective_scan_bwd_kernelI32Selective_Scan_bwd_kernel_traitsILi32ELi4ELb0ELb0ELb0ELb1ELb0EfN3c107complexIfEEEEv12SSMParamsBwd --------------------------
	.section	.nv.shared._Z25selective_scan_bwd_kernelI32Selective_Scan_bwd_kernel_traitsILi32ELi4ELb0ELb0ELb0ELb1ELb0EfN3c107complexIfEEEEv12SSMParamsBwd,"aw",@nobits
	.sectionflags	@""
	.align	16
	.zero		1024


//--------------------- .nv.shared._Z25selective_scan_bwd_kernelI32Selective_Scan_bwd_kernel_traitsILi32ELi4ELb0ELb0ELb0ELb1ELb1EfN3c107complexIfEEEEv12SSMParamsBwd --------------------------
	.section	.nv.shared._Z25selective_scan_bwd_kernelI32Selective_Scan_bwd_kernel_traitsILi32ELi4ELb0ELb0ELb0ELb1ELb1EfN3c107complexIfEEEEv12SSMParamsBwd,"aw",@nobits
	.sectionflags	@""
	.align	16
	.zero		1024


//--------------------- .nv.shared._Z25selective_scan_bwd_kernelI32Selective_Scan_bwd_kernel_traitsILi32ELi4ELb0ELb0ELb1ELb0ELb0EfN3c107complexIfEEEEv12SSMParamsBwd --------------------------
	.section	.nv.shared._Z25selective_scan_bwd_kernelI32Selective_Scan_bwd_kernel_traitsILi32ELi4ELb0ELb0ELb1ELb0ELb0EfN3c107complexIfEEEEv12SSMParamsBwd,"aw",@nobits
	.sectionflags	@""
	.align	16
	.zero		1024


//--------------------- .nv.shared._Z25selective_scan_bwd_kernelI32Selective_Scan_bwd_kernel_traitsILi32ELi4ELb0ELb0ELb1ELb0ELb1EfN3c107complexIfEEEEv12SSMParamsBwd --------------------------
	.section	.nv.shared._Z25selective_scan_bwd_kernelI32Selective_Scan_bwd_kernel_traitsILi32ELi4ELb0ELb0ELb1ELb0ELb1EfN3c107complexIfEEEEv12SSMParamsBwd,"aw",@nobits
	.sectionflags	@""
	.align	16
	.zero		1024


//--------------------- .nv.shared._Z25selective_scan_bwd_kernelI32Selective_Scan_bwd_kernel_traitsILi32ELi4ELb0ELb0ELb1ELb1ELb0EfN3c107complexIfEEEEv12SSMParamsBwd --------------------------
	.section	.nv.shared._Z25selective_scan_bwd_kernelI32Selective_Scan_bwd_kernel_traitsILi32ELi4ELb0ELb0ELb1ELb1ELb0EfN3c107complexIfEEEEv12SSMParamsBwd,"aw",@nobits
	.sectionflags	@""
	.align	16
	.zero		1024


//--------------------- .nv.shared._Z25selective_scan_bwd_kernelI32Selective_Scan_bwd_kernel_traitsILi32ELi4ELb0ELb0ELb1ELb1ELb1EfN3c107complexIfEEEEv12SSMParamsBwd --------------------------
	.section	.nv.shared._Z25selective_scan_bwd_kernelI32Selective_Scan_bwd_kernel_traitsILi32ELi4ELb0ELb0ELb1ELb1ELb1EfN3c107complexIfEEEEv12SSMParamsBwd,"aw",@nobits
	.sectionflags	@""
	.align	16
	.zero		1024


//--------------------- .nv.shared._Z25selective_scan_bwd_kernelI32Selective_Scan_bwd_kernel_traitsILi32ELi4ELb0ELb1ELb0ELb0ELb0EfN3c107complexIfEEEEv12SSMParamsBwd --------------------------
	.section	.nv.shared._Z25selective_scan_bwd_kernelI32Selective_Scan_bwd_kernel_traitsILi32ELi4ELb0ELb1ELb0ELb0ELb0EfN3c107complexIfEEEEv12SSMParamsBwd,"aw",@nobits
	.sectionflags	@""
	.align	16
	.zero		1024


//--------------------- .nv.shared._Z25selective_scan_bwd_kernelI32Selective_Scan_bwd_kernel_traitsILi32ELi4ELb0ELb1ELb0ELb0ELb1EfN3c107complexIfEEEEv12SSMParamsBwd --------------------------
	.section	.nv.shared._Z25selective_scan_bwd_kernelI32Selective_Scan_bwd_kernel_traitsILi32ELi4ELb0ELb1ELb0ELb0ELb1EfN3c107complexIfEEEEv12SSMParamsBwd,"aw",@nobits
	.sectionflags	@""
	.align	16
	.zero		1024


//--------------------- .nv.shared._Z25selective_scan_bwd_kernelI32Selective_Scan_bwd_kernel_traitsILi32ELi4ELb0ELb1ELb0ELb1ELb0EfN3c107complexIfEEEEv12SSMParamsBwd --------------------------
	.section	.nv.shared._Z25selective_scan_bwd_kernelI32Selective_Scan_bwd_kernel_traitsILi32ELi4ELb0ELb1ELb0ELb1ELb0EfN3c107complexIfEEEEv12SSMParamsBwd,"aw",@nobits
	.sectionflags	@""
	.align	16
	.zero		1024


//--------------------- .nv.shared._Z25selective_scan_bwd_kernelI32Selective_Scan_bwd_kernel_traitsILi32ELi4ELb0ELb1ELb0ELb1ELb1EfN3c107complexIfEEEEv12SSMParamsBwd --------------------------
	.section	.nv.shared._Z25selective_scan_bwd_kernelI32Selective_Scan_bwd_kernel_traitsILi32ELi4ELb0ELb1ELb0ELb1ELb1EfN3c107complexIfEEEEv12SSMParamsBwd,"aw",@nobits
	.sectionflags	@""
	.align	16
	.zero		1024


//--------------------- .nv.shared._Z25selective_scan_bwd_kernelI32Selective_Scan_bwd_kernel_traitsILi32ELi4ELb0ELb1ELb1ELb0ELb0EfN3c107complexIfEEEEv12SSMParamsBwd --------------------------
	.section	.nv.shared._Z25selective_scan_bwd_kernelI32Selective_Scan_bwd_kernel_traitsILi32ELi4ELb0ELb1ELb1ELb0ELb0EfN3c107complexIfEEEEv12SSMParamsBwd,"aw",@nobits
	.sectionflags	@""
	.align	16
	.zero		1024


//--------------------- .nv.shared._Z25selective_scan_bwd_kernelI32Selective_Scan_bwd_kernel_traitsILi32ELi4ELb0ELb1ELb1ELb0ELb1EfN3c107complexIfEEEEv12SSMParamsBwd --------------------------
	.section	.nv.shared._Z25selective_scan_bwd_kernelI32Selective_Scan_bwd_kernel_traitsILi32ELi4ELb0ELb1ELb1ELb0ELb1EfN3c107complexIfEEEEv12SSMParamsBwd,"aw",@nobits
	.sectionflags	@""
	.align	16
	.zero		1024


//--------------------- .nv.shared._Z25selective_scan_bwd_kernelI32Selective_Scan_bwd_kernel_traitsILi32ELi4ELb0ELb1ELb1ELb1ELb0EfN3c107complexIfEEEEv12SSMParamsBwd --------------------------
	.section	.nv.shared._Z25selective_scan_bwd_kernelI32Selective_Scan_bwd_kernel_traitsILi32ELi4ELb0ELb1ELb1ELb1ELb0EfN3c107complexIfEEEEv12SSMParamsBwd,"aw",@nobits
	.sectionflags	@""
	.align	16
	.zero		1024


//--------------------- .nv.shared._Z25selective_scan_bwd_kernelI32Selective_Scan_bwd_kernel_traitsILi32ELi4ELb0ELb1ELb1ELb1ELb1EfN3c107complexIfEEEEv12SSMParamsBwd --------------------------
	.section	.nv.shared._Z25selective_scan_bwd_kernelI32Selective_Scan_bwd_kernel_traitsILi32ELi4ELb0ELb1ELb1ELb1ELb1EfN3c107complexIfEEEEv12SSMParamsBwd,"aw",@nobits
	.sectionflags	@""
	.align	16
	.zero		1024


//--------------------- .nv.shared._Z25selective_scan_bwd_kernelI32Selective_Scan_bwd_kernel_traitsILi32ELi4ELb1ELb0ELb0ELb0ELb0EfN3c107complexIfEEEEv12SSMParamsBwd --------------------------
	.section	.nv.shared._Z25selective_scan_bwd_kernelI32Selective_Scan_bwd_kernel_traitsILi32ELi4ELb1ELb0ELb0ELb0ELb0EfN3c107complexIfEEEEv12SSMParamsBwd,"aw",@nobits
	.sectionflags	@""
	.align	16
	.zero		1024


//--------------------- .nv.shared._Z25selective_scan_bwd_kernelI32Selective_Scan_bwd_kernel_traitsILi32ELi4ELb1ELb0ELb0ELb0ELb1EfN3c107complexIfEEEEv12SSMParamsBwd --------------------------
	.section	.nv.shared._Z25selective_scan_bwd_kernelI32Selective_Scan_bwd_kernel_traitsILi32ELi4ELb1ELb0ELb0ELb0ELb1EfN3c107complexIfEEEEv12SSMParamsBwd,"aw",@nobits
	.sectionflags	@""
	.align	16
	.zero		1024


//--------------------- .nv.shared._Z25selective_scan_bwd_kernelI32Selective_Scan_bwd_kernel_traitsILi32ELi4ELb1ELb0ELb0ELb1ELb0EfN3c107complexIfEEEEv12SSMParamsBwd --------------------------
	.section	.nv.shared._Z25selective_scan_bwd_kernelI32Selective_Scan_bwd_kernel_traitsILi32ELi4ELb1ELb0ELb0ELb1ELb0EfN3c107complexIfEEEEv12SSMParamsBwd,"aw",@nobits
	.sectionflags	@""
	.align	16
	.zero		1024


//--------------------- .nv.shared._Z25selective_scan_bwd_kernelI32Selective_Scan_bwd_kernel_traitsILi32ELi4ELb1ELb0ELb0ELb1ELb1EfN3c107complexIfEEEEv12SSMParamsBwd --------------------------
	.section	.nv.shared._Z25selective_scan_bwd_kernelI32Selective_Scan_bwd_kernel_traitsILi32ELi4ELb1ELb0ELb0ELb1ELb1EfN3c107complexIfEEEEv12SSMParamsBwd,"aw",@nobits
	.sectionflags	@""
	.align	16
	.zero		1024


//--------------------- .nv.shared._Z25selective_scan_bwd_kernelI32Selective_Scan_bwd_kernel_traitsILi32ELi4ELb1ELb0ELb1ELb0ELb0EfN3c107complexIfEEEEv12SSMParamsBwd --------------------------
	.section	.nv.shared._Z25selective_scan_bwd_kernelI32Selective_Scan_bwd_kernel_traitsILi32ELi4ELb1ELb0ELb1ELb0ELb0EfN3c107complexIfEEEEv12SSMParamsBwd,"aw",@nobits
	.sectionflags	@""
	.align	16
	.zero		1024


//--------------------- .nv.shared._Z25selective_scan_bwd_kernelI32Selective_Scan_bwd_kernel_traitsILi32ELi4ELb1ELb0ELb1ELb0ELb1EfN3c107complexIfEEEEv12SSMParamsBwd --------------------------
	.section	.nv.shared._Z25selective_scan_bwd_kernelI32Selective_Scan_bwd_kernel_traitsILi32ELi4ELb1ELb0ELb1ELb0ELb1EfN3c107complexIfEEEEv12SSMParamsBwd,"aw",@nobits
	.sectionflags	@""
	.align	16
	.zero		1024


//--------------------- .nv.shared._Z25selective_scan_bwd_kernelI32Selective_Scan_bwd_kernel_traitsILi32ELi4ELb1ELb0ELb1ELb1ELb0EfN3c107complexIfEEEEv12SSMParamsBwd --------------------------
	.section	.nv.shared._Z25selective_scan_bwd_kernelI32Selective_Scan_bwd_kernel_traitsILi32ELi4ELb1ELb0ELb1ELb1ELb0EfN3c107complexIfEEEEv12SSMParamsBwd,"aw",@nobits
	.sectionflags	@""
	.align	16
	.zero		1024


//--------------------- .nv.shared._Z25selective_scan_bwd_kernelI32Selective_Scan_bwd_kernel_traitsILi32ELi4ELb1ELb0ELb1ELb1ELb1EfN3c107complexIfEEEEv12SSMParamsBwd --------------------------
	.section	.nv.shared._Z25selective_scan_bwd_kernelI32Selective_Scan_bwd_kernel_traitsILi32ELi4ELb1ELb0ELb1ELb1ELb1EfN3c107complexIfEEEEv12SSMParamsBwd,"aw",@nobits
	.sectionflags	@""
	.align	16
	.zero		1024


//--------------------- .nv.shared._Z25selective_scan_bwd_kernelI32Selective_Scan_bwd_kernel_traitsILi32ELi4ELb1ELb1ELb0ELb0ELb0EfN3c107complexIfEEEEv12SSMParamsBwd --------------------------
	.section	.nv.shared._Z25selective_scan_bwd_kernelI32Selective_Scan_bwd_kernel_traitsILi32ELi4ELb1ELb1ELb0ELb0ELb0EfN3c107complexIfEEEEv12SSMParamsBwd,"aw",@nobits
	.sectionflags	@""
	.align	16
	.zero		1024


//--------------------- .nv.shared._Z25selective_scan_bwd_kernelI32Selective_Scan_bwd_kernel_traitsILi32ELi4ELb1ELb1ELb0ELb0ELb1EfN3c107complexIfEEEEv12SSMParamsBwd --------------------------
	.section	.nv.shared._Z25selective_scan_bwd_kernelI32Selective_Scan_bwd_kernel_traitsILi32ELi4ELb1ELb1ELb0ELb0ELb1EfN3c107complexIfEEEEv12SSMParamsBwd,"aw",@nobits
	.sectionflags	@""
	.align	16
	.zero		1024


//--------------------- .nv.shared._Z25selective_scan_bwd_kernelI32Selective_Scan_bwd_kernel_traitsILi32ELi4ELb1ELb1ELb0ELb1ELb0EfN3c107complexIfEEEEv12SSMParamsBwd --------------------------
	.section	.nv.shared._Z25selective_scan_bwd_kernelI32Selective_Scan_bwd_kernel_traitsILi32ELi4ELb1ELb1ELb0ELb1ELb0EfN3c107complexIfEEEEv12SSMParamsBwd,"aw",@nobits
	.sectionflags	@""
	.align	16
	.zero		1024


//--------------------- .nv.shared._Z25selective_scan_bwd_kernelI32Selective_Scan_bwd_kernel_traitsILi32ELi4ELb1ELb1ELb0ELb1ELb1EfN3c107complexIfEEEEv12SSMParamsBwd --------------------------
	.section	.nv.shared._Z25selective_scan_bwd_kernelI32Selective_Scan_bwd_kernel_traitsILi32ELi4ELb1ELb1ELb0ELb1ELb1EfN3c107complexIfEEEEv12SSMParamsBwd,"aw",@nobits
	.sectionflags	@""
	.align	16
	.zero		1024


//--------------------- .nv.shared._Z25selective_scan_bwd_kernelI32Selective_Scan_bwd_kernel_traitsILi32ELi4ELb1ELb1ELb1ELb0ELb0EfN3c107complexIfEEEEv12SSMParamsBwd --------------------------
	.section	.nv.shared._Z25selective_scan_bwd_kernelI32Selective_Scan_bwd_kernel_traitsILi32ELi4ELb1ELb1ELb1ELb0ELb0EfN3c107complexIfEEEEv12SSMParamsBwd,"aw",@nobits
	.sectionflags	@""
	.align	16
	.zero		1024


//--------------------- .nv.shared._Z25selective_scan_bwd_kernelI32Selective_Scan_bwd_kernel_traitsILi32ELi4ELb1ELb1ELb1ELb0ELb1EfN3c107complexIfEEEEv12SSMParamsBwd --------------------------
	.section	.nv.shared._Z25selective_scan_bwd_kernelI32Selective_Scan_bwd_kernel_traitsILi32ELi4ELb1ELb1ELb1ELb0ELb1EfN3c107complexIfEEEEv12SSMParamsBwd,"aw",@nobits
	.sectionflags	@""
	.align	16
	.zero		1024


//--------------------- .nv.shared._Z25selective_scan_bwd_kernelI32Selective_Scan_bwd_kernel_traitsILi32ELi4ELb1ELb1ELb1ELb1ELb0EfN3c107complexIfEEEEv12SSMParamsBwd --------------------------
	.section	.nv.shared._Z25selective_scan_bwd_kernelI32Selective_Scan_bwd_kernel_traitsILi32ELi4ELb1ELb1ELb1ELb1ELb0EfN3c107complexIfEEEEv12SSMParamsBwd,"aw",@nobits
	.sectionflags	@""
	.align	16
	.zero		1024


//--------------------- .nv.shared._Z25selective_scan_bwd_kernelI32Selective_Scan_bwd_kernel_traitsILi32ELi4ELb1ELb1ELb1ELb1ELb1EfN3c107complexIfEEEEv12SSMParamsBwd --------------------------
	.section	.nv.shared._Z25selective_scan_bwd_kernelI32Selective_Scan_bwd_kernel_traitsILi32ELi4ELb1ELb1ELb1ELb1ELb1EfN3c107complexIfEEEEv12SSMParamsBwd,"aw",@nobits
	.sectionflags	@""
	.align	16
	.zero		1024


//--------------------- .nv.constant0._Z25selective_scan_bwd_kernelI32Selective_Scan_bwd_kernel_traitsILi128ELi16ELb0ELb0ELb0ELb0ELb0EfN3c107complexIfEEEEv12SSMParamsBwd --------------------------
	.section	.nv.constant0._Z25selective_scan_bwd_kernelI32Selective_Scan_bwd_kernel_traitsILi128ELi16ELb0ELb0ELb0ELb0ELb0EfN3c107complexIfEEEEv12SSMParamsBwd,"a",@progbits
	.sectionflags	@""
	.align	4
.nv.constant0._Z25selective_scan_bwd_kernelI32Selective_Scan_bwd_kernel_traitsILi128ELi16ELb0ELb0ELb0ELb0ELb0EfN3c107complexIfEEEEv12SSMParamsBwd:
	.zero		1392


//--------------------- .nv.constant0._Z25selective_scan_bwd_kernelI32Selective_Scan_bwd_kernel_traitsILi128ELi16ELb0ELb0ELb0ELb0ELb1EfN3c107complexIfEEEEv12SSMParamsBwd --------------------------
	.section	.nv.constant0._Z25selective_scan_bwd_kernelI32Selective_Scan_bwd_kernel_traitsILi128ELi16ELb0ELb0ELb0ELb0ELb1EfN3c107complexIfEEEEv12SSMParamsBwd,"a",@progbits
	.sectionflags	@""
	.align	4
.nv.constant0._Z25selective_scan_bwd_kernelI32Selective_Scan_bwd_kernel_traitsILi128ELi16ELb0ELb0ELb0ELb0ELb1EfN3c107complexIfEEEEv12SSMParamsBwd:
	.zero		1392


//--------------------- .nv.constant0._Z25selective_scan_bwd_kernelI32Selective_Scan_bwd_kernel_traitsILi128ELi16ELb0ELb0ELb0ELb1ELb0EfN3c107complexIfEEEEv12SSMParamsBwd --------------------------
	.section	.nv.constant0._Z25selective_scan_bwd_kernelI32Selective_Scan_bwd_kernel_traitsILi128ELi16ELb0ELb0ELb0ELb1ELb0EfN3c107complexIfEEEEv12SSMParamsBwd,"a",@progbits
	.sectionflags	@""
	.align	4
.nv.constant0._Z25selective_scan_bwd_kernelI32Selective_Scan_bwd_kernel_traitsILi128ELi16ELb0ELb0ELb0ELb1ELb0EfN3c107complexIfEEEEv12SSMParamsBwd:
	.zero		1392


//--------------------- .nv.constant0._Z25selective_scan_bwd_kernelI32Selective_Scan_bwd_kernel_traitsILi128ELi16ELb0ELb0ELb0ELb1ELb1EfN3c107complexIfEEEEv12SSMParamsBwd --------------------------
	.section	.nv.constant0._Z25selective_scan_bwd_kernelI32Selective_Scan_bwd_kernel_traitsILi128ELi16ELb0ELb0ELb0ELb1ELb1EfN3c107complexIfEEEEv12SSMParamsBwd,"a",@progbits
	.sectionflags	@""
	.align	4
.nv.constant0._Z25selective_scan_bwd_kernelI32Selective_Scan_bwd_kernel_traitsILi128ELi16ELb0ELb0ELb0ELb1ELb1EfN3c107complexIfEEEEv12SSMParamsBwd:
	.zero		1392


//--------------------- .nv.constant0._Z25selective_scan_bwd_kernelI32Selective_Scan_bwd_kernel_traitsILi128ELi16ELb0ELb0ELb1ELb0ELb0EfN3c107complexIfEEEEv12SSMParamsBwd --------------------------
	.section	.nv.constant0._Z25selective_scan_bwd_kernelI32Selective_Scan_bwd_kernel_traitsILi128ELi16ELb0ELb0ELb1ELb0ELb0EfN3c107complexIfEEEEv12SSMParamsBwd,"a",@progbits
	.sectionflags	@""
	.align	4
.nv.constant0._Z25selective_scan_bwd_kernelI32Selective_Scan_bwd_kernel_traitsILi128ELi16ELb0ELb0ELb1ELb0ELb0EfN3c107complexIfEEEEv12SSMParamsBwd:
	.zero		1392


//--------------------- .nv.constant0._Z25selective_scan_bwd_kernelI32Selective_Scan_bwd_kernel_traitsILi128ELi16ELb0ELb0ELb1ELb0ELb1EfN3c107complexIfEEEEv12SSMParamsBwd --------------------------
	.section	.nv.constant0._Z25selective_scan_bwd_kernelI32Selective_Scan_bwd_kernel_traitsILi128ELi16ELb0ELb0ELb1ELb0ELb1EfN3c107complexIfEEEEv12SSMParamsBwd,"a",@progbits
	.sectionflags	@""
	.align	4
.nv.constant0._Z25selective_scan_bwd_kernelI32Selective_Scan_bwd_kernel_traitsILi128ELi16ELb0ELb0ELb1ELb0ELb1EfN3c107complexIfEEEEv12SSMParamsBwd:
	.zero		1392


//--------------------- .nv.constant0._Z25selective_scan_bwd_kernelI32Selective_Scan_bwd_kernel_traitsILi128ELi16ELb0ELb0ELb1ELb1ELb0EfN3c107complexIfEEEEv12SSMParamsBwd --------------------------
	.section	.nv.constant0._Z25selective_scan_bwd_kernelI32Selective_Scan_bwd_kernel_traitsILi128ELi16ELb0ELb0ELb1ELb1ELb0EfN3c107complexIfEEEEv12SSMParamsBwd,"a",@progbits
	.sectionflags	@""
	.align	4
.nv.constant0._Z25selective_scan_bwd_kernelI32Selective_Scan_bwd_kernel_traitsILi128ELi16ELb0ELb0ELb1ELb1ELb0EfN3c107complexIfEEEEv12SSMParamsBwd:
	.zero		1392


//--------------------- .nv.constant0._Z25selective_scan_bwd_kernelI32Selective_Scan_bwd_kernel_traitsILi128ELi16ELb0ELb0ELb1ELb1ELb1EfN3c107complexIfEEEEv12SSMParamsBwd --------------------------
	.section	.nv.constant0._Z25selective_scan_bwd_kernelI32Selective_Scan_bwd_kernel_traitsILi128ELi16ELb0ELb0ELb1ELb1ELb1EfN3c107complexIfEEEEv12SSMParamsBwd,"a",@progbits
	.sectionflags	@""
	.align	4
.nv.constant0._Z25selective_scan_bwd_kernelI32Selective_Scan_bwd_kernel_traitsILi128ELi16ELb0ELb0ELb1ELb1ELb1EfN3c107complexIfEEEEv12SSMParamsBwd:
	.zero		1392


//--------------------- .nv.constant0._Z25selective_scan_bwd_kernelI32Selective_Scan_bwd_kernel_traitsILi128ELi16ELb0ELb1ELb0ELb0ELb0EfN3c107complexIfEEEEv12SSMParamsBwd --------------------------
	.section	.nv.constant0._Z25selective_scan_bwd_kernelI32Selective_Scan_bwd_kernel_traitsILi128ELi16ELb0ELb1ELb0ELb0ELb0EfN3c107complexIfEEEEv12SSMParamsBwd,"a",@progbits
	.sectionflags	@""
	.align	4
.nv.constant0._Z25selective_scan_bwd_kernelI32Selective_Scan_bwd_kernel_traitsILi128ELi16ELb0ELb1ELb0ELb0ELb0EfN3c107complexIfEEEEv12SSMParamsBwd:
	.zero		1392


//--------------------- .nv.constant0._Z25selective_scan_bwd_kernelI32Selective_Scan_bwd_kernel_traitsILi128ELi16ELb0ELb1ELb0ELb0ELb1EfN3c107complexIfEEEEv12SSMParamsBwd --------------------------
	.section	.nv.constant0._Z25selective_scan_bwd_kernelI32Selective_Scan_bwd_kernel_traitsILi128ELi16ELb0ELb1ELb0ELb0ELb1EfN3c107complexIfEEEEv12SSMParamsBwd,"a",@progbits
	.sectionflags	@""
	.align	4
.nv.constant0._Z25selective_scan_bwd_kernelI32Selective_Scan_bwd_kernel_traitsILi128ELi16ELb0ELb1ELb0ELb0ELb1EfN3c107complexIfEEEEv12SSMParamsBwd:
	.zero		1392


//--------------------- .nv.constant0._Z25selective_scan_bwd_kernelI32Selective_Scan_bwd_kernel_traitsILi128ELi16ELb0ELb1ELb0ELb1ELb0EfN3c107complexIfEEEEv12SSMParamsBwd --------------------------
	.section	.nv.constant0._Z25selective_scan_bwd_kernelI32Selective_Scan_bwd_kernel_traitsILi128ELi16ELb0ELb1ELb0ELb1ELb0EfN3c107complexIfEEEEv12SSMParamsBwd,"a",@progbits
	.sectionflags	@""
	.align	4
.nv.constant0._Z25selective_scan_bwd_kernelI32Selective_Scan_bwd_kernel_traitsILi128ELi16ELb0ELb1ELb0ELb1ELb0EfN3c107complexIfEEEEv12SSMParamsBwd:
	.zero		1392


//--------------------- .nv.constant0._Z25selective_scan_bwd_kernelI32Selective_Scan_bwd_kernel_traitsILi128ELi16ELb0ELb1ELb0ELb1ELb1EfN3c107complexIfEEEEv12SSMParamsBwd --------------------------
	.section	.nv.constant0._Z25selective_scan_bwd_kernelI32Selective_Scan_bwd_kernel_traitsILi128ELi16ELb0ELb1ELb0ELb1ELb1EfN3c107complexIfEEEEv12SSMParamsBwd,"a",@progbits
	.sectionflags	@""
	.align	4
.nv.constant0._Z25selective_scan_bwd_kernelI32Selective_Scan_bwd_kernel_traitsILi128ELi16ELb0ELb1ELb0ELb1ELb1EfN3c107complexIfEEEEv12SSMParamsBwd:
	.zero		1392


//--------------------- .nv.constant0._Z25selective_scan_bwd_kernelI32Selective_Scan_bwd_kernel_traitsILi128ELi16ELb0ELb1ELb1ELb0ELb0EfN3c107complexIfEEEEv12SSMParamsBwd --------------------------
	.section	.nv.constant0._Z25selective_scan_bwd_kernelI32Selective_Scan_bwd_kernel_traitsILi128ELi16ELb0ELb1ELb1ELb0ELb0EfN3c107complexIfEEEEv12SSMParamsBwd,"a",@progbits
	.sectionflags	@""
	.align	4
.nv.constant0._Z25selective_scan_bwd_kernelI32Selective_Scan_bwd_kernel_traitsILi128ELi16ELb0ELb1ELb1ELb0ELb0EfN3c107complexIfEEEEv12SSMParamsBwd:
	.zero		1392


//--------------------- .nv.constant0._Z25selective_scan_bwd_kernelI32Selective_Scan_bwd_kernel_traitsILi128ELi16ELb0ELb1ELb1ELb0ELb1EfN3c107complexIfEEEEv12SSMParamsBwd --------------------------
	.section	.nv.constant0._Z25selective_scan_bwd_kernelI32Selective_Scan_bwd_kernel_traitsILi128ELi16ELb0ELb1ELb1ELb0ELb1EfN3c107complexIfEEEEv12SSMParamsBwd,"a",@progbits
	.sectionflags	@""
	.align	4
.nv.constant0._Z25selective_scan_bwd_kernelI32Selective_Scan_bwd_kernel_traitsILi128ELi16ELb0ELb1ELb1ELb0ELb1EfN3c107complexIfEEEEv12SSMParamsBwd:
	.zero		1392


//--------------------- .nv.constant0._Z25selective_scan_bwd_kernelI32Selective_Scan_bwd_kernel_traitsILi128ELi16ELb0ELb1ELb1ELb1ELb0EfN3c107complexIfEEEEv12SSMParamsBwd --------------------------
	.section	.nv.constant0._Z25selective_scan_bwd_kernelI32Selective_Scan_bwd_kernel_traitsILi128ELi16ELb0ELb1ELb1ELb1ELb0EfN3c107complexIfEEEEv12SSMParamsBwd,"a",@progbits
	.sectionflags	@""
	.align	4
.nv.constant0._Z25selective_scan_bwd_kernelI32Selective_Scan_bwd_kernel_traitsILi128ELi16ELb0ELb1ELb1ELb1ELb0EfN3c107complexIfEEEEv12SSMParamsBwd:
	.zero		1392


//--------------------- .nv.constant0._Z25selective_scan_bwd_kernelI32Selective_Scan_bwd_kernel_traitsILi128ELi16ELb0ELb1ELb1ELb1ELb1EfN3c107complexIfEEEEv12SSMParamsBwd --------------------------
	.section	.nv.constant0._Z25selective_scan_bwd_kernelI32Selective_Scan_bwd_kernel_traitsILi128ELi16ELb0ELb1ELb1ELb1ELb1EfN3c107complexIfEEEEv12SSMParamsBwd,"a",@progbits
	.sectionflags	@""
	.align	4
.nv.constant0._Z25selective_scan_bwd_kernelI32Selective_Scan_bwd_kernel_traitsILi128ELi16ELb0ELb1ELb1ELb1ELb1EfN3c107complexIfEEEEv12SSMParamsBwd:
	.zero		1392


//--------------------- .nv.constant0._Z25selective_scan_bwd_kernelI32Selective_Scan_bwd_kernel_traitsILi128ELi16ELb1ELb0ELb0ELb0ELb0EfN3c107complexIfEEEEv12SSMParamsBwd --------------------------
	.section	.nv.constant0._Z25selective_scan_bwd_kernelI32Selective_Scan_bwd_kernel_traitsILi128ELi16ELb1ELb0ELb0ELb0ELb0EfN3c107complexIfEEEEv12SSMParamsBwd,"a",@progbits
	.sectionflags	@""
	.align	4
.nv.constant0._Z25selective_scan_bwd_kernelI32Selective_Scan_bwd_kernel_traitsILi128ELi16ELb1ELb0ELb0ELb0ELb0EfN3c107complexIfEEEEv12SSMParamsBwd:
	.zero		1392


//--------------------- .nv.constant0._Z25selective_scan_bwd_kernelI32Selective_Scan_bwd_kernel_traitsILi128ELi16ELb1ELb0ELb0ELb0ELb1EfN3c107complexIfEEEEv12SSMParamsBwd --------------------------
	.section	.nv.constant0._Z25selective_scan_bwd_kernelI32Selective_Scan_bwd_kernel_traitsILi128ELi16ELb1ELb0ELb0ELb0ELb1EfN3c107complexIfEEEEv12SSMParamsBwd,"a",@progbits
	.sectionflags	@""
	.align	4
.nv.constant0._Z25selective_scan_bwd_kernelI32Selective_Scan_bwd_kernel_traitsILi128ELi16ELb1ELb0ELb0ELb0ELb1EfN3c107complexIfEEEEv12SSMParamsBwd:
	.zero		1392


//--------------------- .nv.constant0._Z25selective_scan_bwd_kernelI32Selective_Scan_bwd_kernel_traitsILi128ELi16ELb1ELb0ELb0ELb1ELb0EfN3c107complexIfEEEEv12SSMParamsBwd --------------------------
	.section	.nv.constant0._Z25selective_scan_bwd_kernelI32Selective_Scan_bwd_kernel_traitsILi128ELi16ELb1ELb0ELb0ELb1ELb0EfN3c107complexIfEEEEv12SSMParamsBwd,"a",@progbits
	.sectionflags	@""
	.align	4
.nv.constant0._Z25selective_scan_bwd_kernelI32Selective_Scan_bwd_kernel_traitsILi128ELi16ELb1ELb0ELb0ELb1ELb0EfN3c107complexIfEEEEv12SSMParamsBwd:
	.zero		1392


//--------------------- .nv.constant0._Z25selective_scan_bwd_kernelI32Selective_Scan_bwd_kernel_traitsILi128ELi16ELb1ELb0ELb0ELb1ELb1EfN3c107complexIfEEEEv12SSMParamsBwd --------------------------
	.section	.nv.constant0._Z25selective_scan_bwd_kernelI32Selective_Scan_bwd_kernel_traitsILi128ELi16ELb1ELb0ELb0ELb1ELb1EfN3c107complexIfEEEEv12SSMParamsBwd,"a",@progbits
	.sectionflags	@""
	.align	4
.nv.constant0._Z25selective_scan_bwd_kernelI32Selective_Scan_bwd_kernel_traitsILi128ELi16ELb1ELb0ELb0ELb1ELb1EfN3c107complexIfEEEEv12SSMParamsBwd:
	.zero		1392


//--------------------- .nv.constant0._Z25selective_scan_bwd_kernelI32Selective_Scan_bwd_kernel_traitsILi128ELi16ELb1ELb0ELb1ELb0ELb0EfN3c107complexIfEEEEv12SSMParamsBwd --------------------------
	.section	.nv.constant0._Z25selective_scan_bwd_kernelI32Selective_Scan_bwd_kernel_traitsILi128ELi16ELb1ELb0ELb1ELb0ELb0EfN3c107complexIfEEEEv12SSMParamsBwd,"a",@progbits
	.sectionflags	@""
	.align	4
.nv.constant0._Z25selective_scan_bwd_kernelI32Selective_Scan_bwd_kernel_traitsILi128ELi16ELb1ELb0ELb1ELb0ELb0EfN3c107complexIfEEEEv12SSMParamsBwd:
	.zero		1392


//--------------------- .nv.constant0._Z25selective_scan_bwd_kernelI32Selective_Scan_bwd_kernel_traitsILi128ELi16ELb1ELb0ELb1ELb0ELb1EfN3c107complexIfEEEEv12SSMParamsBwd --------------------------
	.section	.nv.constant0._Z25selective_scan_bwd_kernelI32Selective_Scan_bwd_kernel_traitsILi128ELi16ELb1ELb0ELb1ELb0ELb1EfN3c107complexIfEEEEv12SSMParamsBwd,"a",@progbits
	.sectionflags	@""
	.align	4
.nv.constant0._Z25selective_scan_bwd_kernelI32Selective_Scan_bwd_kernel_traitsILi128ELi16ELb1ELb0ELb1ELb0ELb1EfN3c107complexIfEEEEv12SSMParamsBwd:
	.zero		1392


//--------------------- .nv.constant0._Z25selective_scan_bwd_kernelI32Selective_Scan_bwd_kernel_traitsILi128ELi16ELb1ELb0ELb1ELb1ELb0EfN3c107complexIfEEEEv12SSMParamsBwd --------------------------
	.section	.nv.constant0._Z25selective_scan_bwd_kernelI32Selective_Scan_bwd_kernel_traitsILi128ELi16ELb1ELb0ELb1ELb1ELb0EfN3c107complexIfEEEEv12SSMParamsBwd,"a",@progbits
	.sectionflags	@""
	.align	4
.nv.constant0._Z25selective_scan_bwd_kernelI32Selective_Scan_bwd_kernel_traitsILi128ELi16ELb1ELb0ELb1ELb1ELb0EfN3c107complexIfEEEEv12SSMParamsBwd:
	.zero		1392


//--------------------- .nv.constant0._Z25selective_scan_bwd_kernelI32Selective_Scan_bwd_kernel_traitsILi128ELi16ELb1ELb0ELb1ELb1ELb1EfN3c107complexIfEEEEv12SSMParamsBwd --------------------------
	.section	.nv.constant0._Z25selective_scan_bwd_kernelI32Selective_Scan_bwd_kernel_traitsILi128ELi16ELb1ELb0ELb1ELb1ELb1EfN3c107complexIfEEEEv12SSMParamsBwd,"a",@progbits
	.sectionflags	@""
	.align	4
.nv.constant0._Z25selective_scan_bwd_kernelI32Selective_Scan_bwd_kernel_traitsILi128ELi16ELb1ELb0ELb1ELb1ELb1EfN3c107complexIfEEEEv12SSMParamsBwd:
	.zero		1392


//--------------------- .nv.constant0._Z25selective_scan_bwd_kernelI32Selective_Scan_bwd_kernel_traitsILi128ELi16ELb1ELb1ELb0ELb0ELb0EfN3c107complexIfEEEEv12SSMParamsBwd --------------------------
	.section	.nv.constant0._Z25selective_scan_bwd_kernelI32Selective_Scan_bwd_kernel_traitsILi128ELi16ELb1ELb1ELb0ELb0ELb0EfN3c107complexIfEEEEv12SSMParamsBwd,"a",@progbits
	.sectionflags	@""
	.align	4
.nv.constant0._Z25selective_scan_bwd_kernelI32Selective_Scan_bwd_kernel_traitsILi128ELi16ELb1ELb1ELb0ELb0ELb0EfN3c107complexIfEEEEv12SSMParamsBwd:
	.zero		1392


//--------------------- .nv.constant0._Z25selective_scan_bwd_kernelI32Selective_Scan_bwd_kernel_traitsILi128ELi16ELb1ELb1ELb0ELb0ELb1EfN3c107complexIfEEEEv12SSMParamsBwd --------------------------
	.section	.nv.constant0._Z25selective_scan_bwd_kernelI32Selective_Scan_bwd_kernel_traitsILi128ELi16ELb1ELb1ELb0ELb0ELb1EfN3c107complexIfEEEEv12SSMParamsBwd,"a",@progbits
	.sectionflags	@""
	.align	4
.nv.constant0._Z25selective_scan_bwd_kernelI32Selective_Scan_bwd_kernel_traitsILi128ELi16ELb1ELb1ELb0ELb0ELb1EfN3c107complexIfEEEEv12SSMParamsBwd:
	.zero		1392


//--------------------- .nv.constant0._Z25selective_scan_bwd_kernelI32Selective_Scan_bwd_kernel_traitsILi128ELi16ELb1ELb1ELb0ELb1ELb0EfN3c107complexIfEEEEv12SSMParamsBwd --------------------------
	.section	.nv.constant0._Z25selective_scan_bwd_kernelI32Selective_Scan_bwd_kernel_traitsILi128ELi16ELb1ELb1ELb0ELb1ELb0EfN3c107complexIfEEEEv12SSMParamsBwd,"a",@progbits
	.sectionflags	@""
	.align	4
.nv.constant0._Z25selective_scan_bwd_kernelI32Selective_Scan_bwd_kernel_traitsILi128ELi16ELb1ELb1ELb0ELb1ELb0EfN3c107complexIfEEEEv12SSMParamsBwd:
	.zero		1392


//--------------------- .nv.constant0._Z25selective_scan_bwd_kernelI32Selective_Scan_bwd_kernel_traitsILi128ELi16ELb1ELb1ELb0ELb1ELb1EfN3c107complexIfEEEEv12SSMParamsBwd --------------------------
	.section	.nv.constant0._Z25selective_scan_bwd_kernelI32Selective_Scan_bwd_kernel_traitsILi128ELi16ELb1ELb1ELb0ELb1ELb1EfN3c107complexIfEEEEv12SSMParamsBwd,"a",@progbits
	.sectionflags	@""
	.align	4
.nv.constant0._Z25selective_scan_bwd_kernelI32Selective_Scan_bwd_kernel_traitsILi128ELi16ELb1ELb1ELb0ELb1ELb1EfN3c107complexIfEEEEv12SSMParamsBwd:
	.zero		1392


//--------------------- .nv.constant0._Z25selective_scan_bwd_kernelI32Selective_Scan_bwd_kernel_traitsILi128ELi16ELb1ELb1ELb1ELb0ELb0EfN3c107complexIfEEEEv12SSMParamsBwd --------------------------
	.section	.nv.constant0._Z25selective_scan_bwd_kernelI32Selective_Scan_bwd_kernel_traitsILi128ELi16ELb1ELb1ELb1ELb0ELb0EfN3c107complexIfEEEEv12SSMParamsBwd,"a",@progbits
	.sectionflags	@""
	.align	4
.nv.constant0._Z25selective_scan_bwd_kernelI32Selective_Scan_bwd_kernel_traitsILi128ELi16ELb1ELb1ELb1ELb0ELb0EfN3c107complexIfEEEEv12SSMParamsBwd:
	.zero		1392


//--------------------- .nv.constant0._Z25selective_scan_bwd_kernelI32Selective_Scan_bwd_kernel_traitsILi128ELi16ELb1ELb1ELb1ELb0ELb1EfN3c107complexIfEEEEv12SSMParamsBwd --------------------------
	.section	.nv.constant0._Z25selective_scan_bwd_kernelI32Selective_Scan_bwd_kernel_traitsILi128ELi16ELb1ELb1ELb1ELb0ELb1EfN3c107complexIfEEEEv12SSMParamsBwd,"a",@progbits
	.sectionflags	@""
	.align	4
.nv.constant0._Z25selective_scan_bwd_kernelI32Selective_Scan_bwd_kernel_traitsILi128ELi16ELb1ELb1ELb1ELb0ELb1EfN3c107complexIfEEEEv12SSMParamsBwd:
	.zero		1392


//--------------------- .nv.constant0._Z25selective_scan_bwd_kernelI32Selective_Scan_bwd_kernel_traitsILi128ELi16ELb1ELb1ELb1ELb1ELb0EfN3c107complexIfEEEEv12SSMParamsBwd --------------------------
	.section	.nv.constant0._Z25selective_scan_bwd_kernelI32Selective_Scan_bwd_kernel_traitsILi128ELi16ELb1ELb1ELb1ELb1ELb0EfN3c107complexIfEEEEv12SSMParamsBwd,"a",@progbits
	.sectionflags	@""
	.align	4
.nv.constant0._Z25selective_scan_bwd_kernelI32Selective_Scan_bwd_kernel_traitsILi128ELi16ELb1ELb1ELb1ELb1ELb0EfN3c107complexIfEEEEv12SSMParamsBwd:
	.zero		1392


//--------------------- .nv.constant0._Z25selective_scan_bwd_kernelI32Selective_Scan_bwd_kernel_traitsILi128ELi16ELb1ELb1ELb1ELb1ELb1EfN3c107complexIfEEEEv12SSMParamsBwd --------------------------
	.section	.nv.constant0._Z25selective_scan_bwd_kernelI32Selective_Scan_bwd_kernel_traitsILi128ELi16ELb1ELb1ELb1ELb1ELb1EfN3c107complexIfEEEEv12SSMParamsBwd,"a",@progbits
	.sectionflags	@""
	.align	4
.nv.constant0._Z25selective_scan_bwd_kernelI32Selective_Scan_bwd_kernel_traitsILi128ELi16ELb1ELb1ELb1ELb1ELb1EfN3c107complexIfEEEEv12SSMParamsBwd:
	.zero		1392


//--------------------- .nv.constant0._Z25selective_scan_bwd_kernelI32Selective_Scan_bwd_kernel_traitsILi64ELi16ELb0ELb0ELb0ELb0ELb0EfN3c107complexIfEEEEv12SSMParamsBwd --------------------------
	.section	.nv.constant0._Z25selective_scan_bwd_kernelI32Selective_Scan_bwd_kernel_traitsILi64ELi16ELb0ELb0ELb0ELb0ELb0EfN3c107complexIfEEEEv12SSMParamsBwd,"a",@progbits
	.sectionflags	@""
	.align	4
.nv.constant0._Z25selective_scan_bwd_kernelI32Selective_Scan_bwd_kernel_traitsILi64ELi16ELb0ELb0ELb0ELb0ELb0EfN3c107complexIfEEEEv12SSMParamsBwd:
	.zero		1392


//--------------------- .nv.constant0._Z25selective_scan_bwd_kernelI32Selective_Scan_bwd_kernel_traitsILi64ELi16ELb0ELb0ELb0ELb0ELb1EfN3c107complexIfEEEEv12SSMParamsBwd --------------------------
	.section	.nv.constant0._Z25selective_scan_bwd_kernelI32Selective_Scan_bwd_kernel_traitsILi64ELi16ELb0ELb0ELb0ELb0ELb1EfN3c107complexIfEEEEv12SSMParamsBwd,"a",@progbits
	.sectionflags	@""
	.align	4
.nv.constant0._Z25selective_scan_bwd_kernelI32Selective_Scan_bwd_kernel_traitsILi64ELi16ELb0ELb0ELb0ELb0ELb1EfN3c107complexIfEEEEv12SSMParamsBwd:
	.zero		1392


//--------------------- .nv.constant0._Z25selective_scan_bwd_kernelI32Selective_Scan_bwd_kernel_traitsILi64ELi16ELb0ELb0ELb0ELb1ELb0EfN3c107complexIfEEEEv12SSMParamsBwd --------------------------
	.section	.nv.constant0._Z25selective_scan_bwd_kernelI32Selective_Scan_bwd_kernel_traitsILi64ELi16ELb0ELb0ELb0ELb1ELb0EfN3c107complexIfEEEEv12SSMParamsBwd,"a",@progbits
	.sectionflags	@""
	.align	4
.nv.constant0._Z25selective_scan_bwd_kernelI32Selective_Scan_bwd_kernel_traitsILi64ELi16ELb0ELb0ELb0ELb1ELb0EfN3c107complexIfEEEEv12SSMParamsBwd:
	.zero		1392


//--------------------- .nv.constant0._Z25selective_scan_bwd_kernelI32Selective_Scan_bwd_kernel_traitsILi64ELi16ELb0ELb0ELb0ELb1ELb1EfN3c107complexIfEEEEv12SSMParamsBwd --------------------------
	.section	.nv.constant0._Z25selective_scan_bwd_kernelI32Selective_Scan_bwd_kernel_traitsILi64ELi16ELb0ELb0ELb0ELb1ELb1EfN3c107complexIfEEEEv12SSMParamsBwd,"a",@progbits
	.sectionflags	@""
	.align	4
.nv.constant0._Z25selective_scan_bwd_kernelI32Selective_Scan_bwd_kernel_traitsILi64ELi16ELb0ELb0ELb0ELb1ELb1EfN3c107complexIfEEEEv12SSMParamsBwd:
	.zero		1392


//--------------------- .nv.constant0._Z25selective_scan_bwd_kernelI32Selective_Scan_bwd_kernel_traitsILi64ELi16ELb0ELb0ELb1ELb0ELb0EfN3c107complexIfEEEEv12SSMParamsBwd --------------------------
	.section	.nv.constant0._Z25selective_scan_bwd_kernelI32Selective_Scan_bwd_kernel_traitsILi64ELi16ELb0ELb0ELb1ELb0ELb0EfN3c107complexIfEEEEv12SSMParamsBwd,"a",@progbits
	.sectionflags	@""
	.align	4
.nv.constant0._Z25selective_scan_bwd_kernelI32Selective_Scan_bwd_kernel_traitsILi64ELi16ELb0ELb0ELb1ELb0ELb0EfN3c107complexIfEEEEv12SSMParamsBwd:
	.zero		1392


//--------------------- .nv.constant0._Z25selective_scan_bwd_kernelI32Selective_Scan_bwd_kernel_traitsILi64ELi16ELb0ELb0ELb1ELb0ELb1EfN3c107complexIfEEEEv12SSMParamsBwd --------------------------
	.section	.nv.constant0._Z25selective_scan_bwd_kernelI32Selective_Scan_bwd_kernel_traitsILi64ELi16ELb0ELb0ELb1ELb0ELb1EfN3c107complexIfEEEEv12SSMParamsBwd,"a",@progbits
	.sectionflags	@""
	.align	4
.nv.constant0._Z25selective_scan_bwd_kernelI32Selective_Scan_bwd_kernel_traitsILi64ELi16ELb0ELb0ELb1ELb0ELb1EfN3c107complexIfEEEEv12SSMParamsBwd:
	.zero		1392


//--------------------- .nv.constant0._Z25selective_scan_bwd_kernelI32Selective_Scan_bwd_kernel_traitsILi64ELi16ELb0ELb0ELb1ELb1ELb0EfN3c107complexIfEEEEv12SSMParamsBwd --------------------------
	.section	.nv.constant0._Z25selective_scan_bwd_kernelI32Selective_Scan_bwd_kernel_traitsILi64ELi16ELb0ELb0ELb1ELb1ELb0EfN3c107complexIfEEEEv12SSMParamsBwd,"a",@progbits
	.sectionflags	@""
	.align	4
.nv.constant0._Z25selective_scan_bwd_kernelI32Selective_Scan_bwd_kernel_traitsILi64ELi16ELb0ELb0ELb1ELb1ELb0EfN3c107complexIfEEEEv12SSMParamsBwd:
	.zero		1392


//--------------------- .nv.constant0._Z25selective_scan_bwd_kernelI32Selective_Scan_bwd_kernel_traitsILi64ELi16ELb0ELb0ELb1ELb1ELb1EfN3c107complexIfEEEEv12SSMParamsBwd --------------------------
	.section	.nv.constant0._Z25selective_scan_bwd_kernelI32Selective_Scan_bwd_kernel_traitsILi64ELi16ELb0ELb0ELb1ELb1ELb1EfN3c107complexIfEEEEv12SSMParamsBwd,"a",@progbits
	.sectionflags	@""
	.align	4
.nv.constant0._Z25selective_scan_bwd_kernelI32Selective_Scan_bwd_kernel_traitsILi64ELi16ELb0ELb0ELb1ELb1ELb1EfN3c107complexIfEEEEv12SSMParamsBwd:
	.zero		1392


//--------------------- .nv.constant0._Z25selective_scan_bwd_kernelI32Selective_Scan_bwd_kernel_traitsILi64ELi16ELb0ELb1ELb0ELb0ELb0EfN3c107complexIfEEEEv12SSMParamsBwd --------------------------
	.section	.nv.constant0._Z25selective_scan_bwd_kernelI32Selective_Scan_bwd_kernel_traitsILi64ELi16ELb0ELb1ELb0ELb0ELb0EfN3c107complexIfEEEEv12SSMParamsBwd,"a",@progbits
	.sectionflags	@""
	.align	4
.nv.constant0._Z25selective_scan_bwd_kernelI32Selective_Scan_bwd_kernel_traitsILi64ELi16ELb0ELb1ELb0ELb0ELb0EfN3c107complexIfEEEEv12SSMParamsBwd:
	.zero		1392


//--------------------- .nv.constant0._Z25selective_scan_bwd_kernelI32Selective_Scan_bwd_kernel_traitsILi64ELi16ELb0ELb1ELb0ELb0ELb1EfN3c107complexIfEEEEv12SSMParamsBwd --------------------------
	.section	.nv.constant0._Z25selective_scan_bwd_kernelI32Selective_Scan_bwd_kernel_traitsILi64ELi16ELb0ELb1ELb0ELb0ELb1EfN3c107complexIfEEEEv12SSMParamsBwd,"a",@progbits
	.sectionflags	@""
	.align	4
.nv.constant0._Z25selective_scan_bwd_kernelI32Selective_Scan_bwd_kernel_traitsILi64ELi16ELb0ELb1ELb0ELb0ELb1EfN3c107complexIfEEEEv12SSMParamsBwd:
	.zero		1392


//--------------------- .nv.constant0._Z25selective_scan_bwd_kernelI32Selective_Scan_bwd_kernel_traitsILi64ELi16ELb0ELb1ELb0ELb1ELb0EfN3c107complexIfEEEEv12SSMParamsBwd --------------------------
	.section	.nv.constant0._Z25selective_scan_bwd_kernelI32Selective_Scan_bwd_kernel_traitsILi64ELi16ELb0ELb1ELb0ELb1ELb0EfN3c107complexIfEEEEv12SSMParamsBwd,"a",@progbits
	.sectionflags	@""
	.align	4
.nv.constant0._Z25selective_scan_bwd_kernelI32Selective_Scan_bwd_kernel_traitsILi64ELi16ELb0ELb1ELb0ELb1ELb0EfN3c107complexIfEEEEv12SSMParamsBwd:
	.zero		1392


//--------------------- .nv.constant0._Z25selective_scan_bwd_kernelI32Selective_Scan_bwd_kernel_traitsILi64ELi16ELb0ELb1ELb0ELb1ELb1EfN3c107complexIfEEEEv12SSMParamsBwd --------------------------
	.section	.nv.constant0._Z25selective_scan_bwd_kernelI32Selective_Scan_bwd_kernel_traitsILi64ELi16ELb0ELb1ELb0ELb1ELb1EfN3c107complexIfEEEEv12SSMParamsBwd,"a",@progbits
	.sectionflags	@""
	.align	4
.nv.constant0._Z25selective_scan_bwd_kernelI32Selective_Scan_bwd_kernel_traitsILi64ELi16ELb0ELb1ELb0ELb1ELb1EfN3c107complexIfEEEEv12SSMParamsBwd:
	.zero		1392


//--------------------- .nv.constant0._Z25selective_scan_bwd_kernelI32Selective_Scan_bwd_kernel_traitsILi64ELi16ELb0ELb1ELb1ELb0ELb0EfN3c107complexIfEEEEv12SSMParamsBwd --------------------------
	.section	.nv.constant0._Z25selective_scan_bwd_kernelI32Selective_Scan_bwd_kernel_traitsILi64ELi16ELb0ELb1ELb1ELb0ELb0EfN3c107complexIfEEEEv12SSMParamsBwd,"a",@progbits
	.sectionflags	@""
	.align	4
.nv.constant0._Z25selective_scan_bwd_kernelI32Selective_Scan_bwd_kernel_traitsILi64ELi16ELb0ELb1ELb1ELb0ELb0EfN3c107complexIfEEEEv12SSMParamsBwd:
	.zero		1392


//--------------------- .nv.constant0._Z25selective_scan_bwd_kernelI32Selective_Scan_bwd_kernel_traitsILi64ELi16ELb0ELb1ELb1ELb0ELb1EfN3c107complexIfEEEEv12SSMParamsBwd --------------------------
	.section	.nv.constant0._Z25selective_scan_bwd_kernelI32Selective_Scan_bwd_kernel_traitsILi64ELi16ELb0ELb1ELb1ELb0ELb1EfN3c107complexIfEEEEv12SSMParamsBwd,"a",@progbits
	.sectionflags	@""
	.align	4
.nv.constant0._Z25selective_scan_bwd_kernelI32Selective_Scan_bwd_kernel_traitsILi64ELi16ELb0ELb1ELb1ELb0ELb1EfN3c107complexIfEEEEv12SSMParamsBwd:
	.zero		1392


//--------------------- .nv.constant0._Z25selective_scan_bwd_kernelI32Selective_Scan_bwd_kernel_traitsILi64ELi16ELb0ELb1ELb1ELb1ELb0EfN3c107complexIfEEEEv12SSMParamsBwd --------------------------
	.section	.nv.constant0._Z25selective_scan_bwd_kernelI32Selective_Scan_bwd_kernel_traitsILi64ELi16ELb0ELb1ELb1ELb1ELb0EfN3c107complexIfEEEEv12SSMParamsBwd,"a",@progbits
	.sectionflags	@""
	.align	4
.nv.constant0._Z25selective_scan_bwd_kernelI32Selective_Scan_bwd_kernel_traitsILi64ELi16ELb0ELb1ELb1ELb1ELb0EfN3c107complexIfEEEEv12SSMParamsBwd:
	.zero		1392


//--------------------- .nv.constant0._Z25selective_scan_bwd_kernelI32Selective_Scan_bwd_kernel_traitsILi64ELi16ELb0ELb1ELb1ELb1ELb1EfN3c107complexIfEEEEv12SSMParamsBwd --------------------------
	.section	.nv.constant0._Z25selective_scan_bwd_kernelI32Selective_Scan_bwd_kernel_traitsILi64ELi16ELb0ELb1ELb1ELb1ELb1EfN3c107complexIfEEEEv12SSMParamsBwd,"a",@progbits
	.sectionflags	@""
	.align	4
.nv.constant0._Z25selective_scan_bwd_kernelI32Selective_Scan_bwd_kernel_traitsILi64ELi16ELb0ELb1ELb1ELb1ELb1EfN3c107complexIfEEEEv12SSMParamsBwd:
	.zero		1392


//--------------------- .nv.constant0._Z25selective_scan_bwd_kernelI32Selective_Scan_bwd_kernel_traitsILi64ELi16ELb1ELb0ELb0ELb0ELb0EfN3c107complexIfEEEEv12SSMParamsBwd --------------------------
	.section	.nv.constant0._Z25selective_scan_bwd_kernelI32Selective_Scan_bwd_kernel_traitsILi64ELi16ELb1ELb0ELb0ELb0ELb0EfN3c107complexIfEEEEv12SSMParamsBwd,"a",@progbits
	.sectionflags	@""
	.align	4
.nv.constant0._Z25selective_scan_bwd_kernelI32Selective_Scan_bwd_kernel_traitsILi64ELi16ELb1ELb0ELb0ELb0ELb0EfN3c107complexIfEEEEv12SSMParamsBwd:
	.zero		1392


//--------------------- .nv.constant0._Z25selective_scan_bwd_kernelI32Selective_Scan_bwd_kernel_traitsILi64ELi16ELb1ELb0ELb0ELb0ELb1EfN3c107complexIfEEEEv12SSMParamsBwd --------------------------
	.section	.nv.constant0._Z25selective_scan_bwd_kernelI32Selective_Scan_bwd_kernel_traitsILi64ELi16ELb1ELb0ELb0ELb0ELb1EfN3c107complexIfEEEEv12SSMParamsBwd,"a",@progbits
	.sectionflags	@""
	.align	4
.nv.constant0._Z25selective_scan_bwd_kernelI32Selective_Scan_bwd_kernel_traitsILi64ELi16ELb1ELb0ELb0ELb0ELb1EfN3c107complexIfEEEEv12SSMParamsBwd:
	.zero		1392


//--------------------- .nv.constant0._Z25selective_scan_bwd_kernelI32Selective_Scan_bwd_kernel_traitsILi64ELi16ELb1ELb0ELb0ELb1ELb0EfN3c107complexIfEEEEv12SSMParamsBwd --------------------------
	.section	.nv.constant0._Z25selective_scan_bwd_kernelI32Selective_Scan_bwd_kernel_traitsILi64ELi16ELb1ELb0ELb0ELb1ELb0EfN3c107complexIfEEEEv12SSMParamsBwd,"a",@progbits
	.sectionflags	@""
	.align	4
.nv.constant0._Z25selective_scan_bwd_kernelI32Selective_Scan_bwd_kernel_traitsILi64ELi16ELb1ELb0ELb0ELb1ELb0EfN3c107complexIfEEEEv12SSMParamsBwd:
	.zero		1392


//--------------------- .nv.constant0._Z25selective_scan_bwd_kernelI32Selective_Scan_bwd_kernel_traitsILi64ELi16ELb1ELb0ELb0ELb1ELb1EfN3c107complexIfEEEEv12SSMParamsBwd --------------------------
	.section	.nv.constant0._Z25selective_scan_bwd_kernelI32Selective_Scan_bwd_kernel_traitsILi64ELi16ELb1ELb0ELb0ELb1ELb1EfN3c107complexIfEEEEv12SSMParamsBwd,"a",@progbits
	.sectionflags	@""
	.align	4
.nv.constant0._Z25selective_scan_bwd_kernelI32Selective_Scan_bwd_kernel_traitsILi64ELi16ELb1ELb0ELb0ELb1ELb1EfN3c107complexIfEEEEv12SSMParamsBwd:
	.zero		1392


//--------------------- .nv.constant0._Z25selective_scan_bwd_kernelI32Selective_Scan_bwd_kernel_traitsILi64ELi16ELb1ELb0ELb1ELb0ELb0EfN3c107complexIfEEEEv12SSMParamsBwd --------------------------
	.section	.nv.constant0._Z25selective_scan_bwd_kernelI32Selective_Scan_bwd_kernel_traitsILi64ELi16ELb1ELb0ELb1ELb0ELb0EfN3c107complexIfEEEEv12SSMParamsBwd,"a",@progbits
	.sectionflags	@""
	.align	4
.nv.constant0._Z25selective_scan_bwd_kernelI32Selective_Scan_bwd_kernel_traitsILi64ELi16ELb1ELb0ELb1ELb0ELb0EfN3c107complexIfEEEEv12SSMParamsBwd:
	.zero		1392


//--------------------- .nv.constant0._Z25selective_scan_bwd_kernelI32Selective_Scan_bwd_kernel_traitsILi64ELi16ELb1ELb0ELb1ELb0ELb1EfN3c107complexIfEEEEv12SSMParamsBwd --------------------------
	.section	.nv.constant0._Z25selective_scan_bwd_kernelI32Selective_Scan_bwd_kernel_traitsILi64ELi16ELb1ELb0ELb1ELb0ELb1EfN3c107complexIfEEEEv12SSMParamsBwd,"a",@progbits
	.sectionflags	@""
	.align	4
.nv.constant0._Z25selective_scan_bwd_kernelI32Selective_Scan_bwd_kernel_traitsILi64ELi16ELb1ELb0ELb1ELb0ELb1EfN3c107complexIfEEEEv12SSMParamsBwd:
	.zero		1392


//--------------------- .nv.constant0._Z25selective_scan_bwd_kernelI32Selective_Scan_bwd_kernel_traitsILi64ELi16ELb1ELb0ELb1ELb1ELb0EfN3c107complexIfEEEEv12SSMParamsBwd --------------------------
	.section	.nv.constant0._Z25selective_scan_bwd_kernelI32Selective_Scan_bwd_kernel_traitsILi64ELi16ELb1ELb0ELb1ELb1ELb0EfN3c107complexIfEEEEv12SSMParamsBwd,"a",@progbits
	.sectionflags	@""
	.align	4
.nv.constant0._Z25selective_scan_bwd_kernelI32Selective_Scan_bwd_kernel_traitsILi64ELi16ELb1ELb0ELb1ELb1ELb0EfN3c107complexIfEEEEv12SSMParamsBwd:
	.zero		1392


//--------------------- .nv.constant0._Z25selective_scan_bwd_kernelI32Selective_Scan_bwd_kernel_traitsILi64ELi16ELb1ELb0ELb1ELb1ELb1EfN3c107complexIfEEEEv12SSMParamsBwd --------------------------
	.section	.nv.constant0._Z25selective_scan_bwd_kernelI32Selective_Scan_bwd_kernel_traitsILi64ELi16ELb1ELb0ELb1ELb1ELb1EfN3c107complexIfEEEEv12SSMParamsBwd,"a",@progbits
	.sectionflags	@""
	.align	4
.nv.constant0._Z25selective_scan_bwd_kernelI32Selective_Scan_bwd_kernel_traitsILi64ELi16ELb1ELb0ELb1ELb1ELb1EfN3c107complexIfEEEEv12SSMParamsBwd:
	.zero		1392


//--------------------- .nv.constant0._Z25selective_scan_bwd_kernelI32Selective_Scan_bwd_kernel_traitsILi64ELi16ELb1ELb1ELb0ELb0ELb0EfN3c107complexIfEEEEv12SSMParamsBwd --------------------------
	.section	.nv.constant0._Z25selective_scan_bwd_kernelI32Selective_Scan_bwd_kernel_traitsILi64ELi16ELb1ELb1ELb0ELb0ELb0EfN3c107complexIfEEEEv12SSMParamsBwd,"a",@progbits
	.sectionflags	@""
	.align	4
.nv.constant0._Z25selective_scan_bwd_kernelI32Selective_Scan_bwd_kernel_traitsILi64ELi16ELb1ELb1ELb0ELb0ELb0EfN3c107complexIfEEEEv12SSMParamsBwd:
	.zero		1392


//--------------------- .nv.constant0._Z25selective_scan_bwd_kernelI32Selective_Scan_bwd_kernel_traitsILi64ELi16ELb1ELb1ELb0ELb0ELb1EfN3c107complexIfEEEEv12SSMParamsBwd --------------------------
	.section	.nv.constant0._Z25selective_scan_bwd_kernelI32Selective_Scan_bwd_kernel_traitsILi64ELi16ELb1ELb1ELb0ELb0ELb1EfN3c107complexIfEEEEv12SSMParamsBwd,"a",@progbits
	.sectionflags	@""
	.align	4
.nv.constant0._Z25selective_scan_bwd_kernelI32Selective_Scan_bwd_kernel_traitsILi64ELi16ELb1ELb1ELb0ELb0ELb1EfN3c107complexIfEEEEv12SSMParamsBwd:
	.zero		1392


//--------------------- .nv.constant0._Z25selective_scan_bwd_kernelI32Selective_Scan_bwd_kernel_traitsILi64ELi16ELb1ELb1ELb0ELb1ELb0EfN3c107complexIfEEEEv12SSMParamsBwd --------------------------
	.section	.nv.constant0._Z25selective_scan_bwd_kernelI32Selective_Scan_bwd_kernel_traitsILi64ELi16ELb1ELb1ELb0ELb1ELb0EfN3c107complexIfEEEEv12SSMParamsBwd,"a",@progbits
	.sectionflags	@""
	.align	4
.nv.constant0._Z25selective_scan_bwd_kernelI32Selective_Scan_bwd_kernel_traitsILi64ELi16ELb1ELb1ELb0ELb1ELb0EfN3c107complexIfEEEEv12SSMParamsBwd:
	.zero		1392


//--------------------- .nv.constant0._Z25selective_scan_bwd_kernelI32Selective_Scan_bwd_kernel_traitsILi64ELi16ELb1ELb1ELb0ELb1ELb1EfN3c107complexIfEEEEv12SSMParamsBwd --------------------------
	.section	.nv.constant0._Z25selective_scan_bwd_kernelI32Selective_Scan_bwd_kernel_traitsILi64ELi16ELb1ELb1ELb0ELb1ELb1EfN3c107complexIfEEEEv12SSMParamsBwd,"a",@progbits
	.sectionflags	@""
	.align	4
.nv.constant0._Z25selective_scan_bwd_kernelI32Selective_Scan_bwd_kernel_traitsILi64ELi16ELb1ELb1ELb0ELb1ELb1EfN3c107complexIfEEEEv12SSMParamsBwd:
	.zero		1392


//--------------------- .nv.constant0._Z25selective_scan_bwd_kernelI32Selective_Scan_bwd_kernel_traitsILi64ELi16ELb1ELb1ELb1ELb0ELb0EfN3c107complexIfEEEEv12SSMParamsBwd --------------------------
	.section	.nv.constant0._Z25selective_scan_bwd_kernelI32Selective_Scan_bwd_kernel_traitsILi64ELi16ELb1ELb1ELb1ELb0ELb0EfN3c107complexIfEEEEv12SSMParamsBwd,"a",@progbits
	.sectionflags	@""
	.align	4
.nv.constant0._Z25selective_scan_bwd_kernelI32Selective_Scan_bwd_kernel_traitsILi64ELi16ELb1ELb1ELb1ELb0ELb0EfN3c107complexIfEEEEv12SSMParamsBwd:
	.zero		1392


//--------------------- .nv.constant0._Z25selective_scan_bwd_kernelI32Selective_Scan_bwd_kernel_traitsILi64ELi16ELb1ELb1ELb1ELb0ELb1EfN3c107complexIfEEEEv12SSMParamsBwd --------------------------
	.section	.nv.constant0._Z25selective_scan_bwd_kernelI32Selective_Scan_bwd_kernel_traitsILi64ELi16ELb1ELb1ELb1ELb0ELb1EfN3c107complexIfEEEEv12SSMParamsBwd,"a",@progbits
	.sectionflags	@""
	.align	4
.nv.constant0._Z25selective_scan_bwd_kernelI32Selective_Scan_bwd_kernel_traitsILi64ELi16ELb1ELb1ELb1ELb0ELb1EfN3c107complexIfEEEEv12SSMParamsBwd:
	.zero		1392


//--------------------- .nv.constant0._Z25selective_scan_bwd_kernelI32Selective_Scan_bwd_kernel_traitsILi64ELi16ELb1ELb1ELb1ELb1ELb0EfN3c107complexIfEEEEv12SSMParamsBwd --------------------------
	.section	.nv.constant0._Z25selective_scan_bwd_kernelI32Selective_Scan_bwd_kernel_traitsILi64ELi16ELb1ELb1ELb1ELb1ELb0EfN3c107complexIfEEEEv12SSMParamsBwd,"a",@progbits
	.sectionflags	@""
	.align	4
.nv.constant0._Z25selective_scan_bwd_kernelI32Selective_Scan_bwd_kernel_traitsILi64ELi16ELb1ELb1ELb1ELb1ELb0EfN3c107complexIfEEEEv12SSMParamsBwd:
	.zero		1392


//--------------------- .nv.constant0._Z25selective_scan_bwd_kernelI32Selective_Scan_bwd_kernel_traitsILi64ELi16ELb1ELb1ELb1ELb1ELb1EfN3c107complexIfEEEEv12SSMParamsBwd --------------------------
	.section	.nv.constant0._Z25selective_scan_bwd_kernelI32Selective_Scan_bwd_kernel_traitsILi64ELi16ELb1ELb1ELb1ELb1ELb1EfN3c107complexIfEEEEv12SSMParamsBwd,"a",@progbits
	.sectionflags	@""
	.align	4
.nv.constant0._Z25selective_scan_bwd_kernelI32Selective_Scan_bwd_kernel_traitsILi64ELi16ELb1ELb1ELb1ELb1ELb1EfN3c107complexIfEEEEv12SSMParamsBwd:
	.zero		1392


//--------------------- .nv.constant0._Z25selective_scan_bwd_kernelI32Selective_Scan_bwd_kernel_traitsILi32ELi16ELb0ELb0ELb0ELb0ELb0EfN3c107complexIfEEEEv12SSMParamsBwd --------------------------
	.section	.nv.constant0._Z25selective_scan_bwd_kernelI32Selective_Scan_bwd_kernel_traitsILi32ELi16ELb0ELb0ELb0ELb0ELb0EfN3c107complexIfEEEEv12SSMParamsBwd,"a",@progbits
	.sectionflags	@""
	.align	4
.nv.constant0._Z25selective_scan_bwd_kernelI32Selective_Scan_bwd_kernel_traitsILi32ELi16ELb0ELb0ELb0ELb0ELb0EfN3c107complexIfEEEEv12SSMParamsBwd:
	.zero		1392


//--------------------- .nv.constant0._Z25selective_scan_bwd_kernelI32Selective_Scan_bwd_kernel_traitsILi32ELi16ELb0ELb0ELb0ELb0ELb1EfN3c107complexIfEEEEv12SSMParamsBwd --------------------------
	.section	.nv.constant0._Z25selective_scan_bwd_kernelI32Selective_Scan_bwd_kernel_traitsILi32ELi16ELb0ELb0ELb0ELb0ELb1EfN3c107complexIfEEEEv12SSMParamsBwd,"a",@progbits
	.sectionflags	@""
	.align	4
.nv.constant0._Z25selective_scan_bwd_kernelI32Selective_Scan_bwd_kernel_traitsILi32ELi16ELb0ELb0ELb0ELb0ELb1EfN3c107complexIfEEEEv12SSMParamsBwd:
	.zero		1392


//--------------------- .nv.constant0._Z25selective_scan_bwd_kernelI32Selective_Scan_bwd_kernel_traitsILi32ELi16ELb0ELb0ELb0ELb1ELb0EfN3c107complexIfEEEEv12SSMParamsBwd --------------------------
	.section	.nv.constant0._Z25selective_scan_bwd_kernelI32Selective_Scan_bwd_kernel_traitsILi32ELi16ELb0ELb0ELb0ELb1ELb0EfN3c107complexIfEEEEv12SSMParamsBwd,"a",@progbits
	.sectionflags	@""
	.align	4
.nv.constant0._Z25selective_scan_bwd_kernelI32Selective_Scan_bwd_kernel_traitsILi32ELi16ELb0ELb0ELb0ELb1ELb0EfN3c107complexIfEEEEv12SSMParamsBwd:
	.zero		1392


//--------------------- .nv.constant0._Z25selective_scan_bwd_kernelI32Selective_Scan_bwd_kernel_traitsILi32ELi16ELb0ELb0ELb0ELb1ELb1EfN3c107complexIfEEEEv12SSMParamsBwd --------------------------
	.section	.nv.constant0._Z25selective_scan_bwd_kernelI32Selective_Scan_bwd_kernel_traitsILi32ELi16ELb0ELb0ELb0ELb1ELb1EfN3c107complexIfEEEEv12SSMParamsBwd,"a",@progbits
	.sectionflags	@""
	.align	4
.nv.constant0._Z25selective_scan_bwd_kernelI32Selective_Scan_bwd_kernel_traitsILi32ELi16ELb0ELb0ELb0ELb1ELb1EfN3c107complexIfEEEEv12SSMParamsBwd:
	.zero		1392


//--------------------- .nv.constant0._Z25selective_scan_bwd_kernelI32Selective_Scan_bwd_kernel_traitsILi32ELi16ELb0ELb0ELb1ELb0ELb0EfN3c107complexIfEEEEv12SSMParamsBwd --------------------------
	.section	.nv.constant0._Z25selective_scan_bwd_kernelI32Selective_Scan_bwd_kernel_traitsILi32ELi16ELb0ELb0ELb1ELb0ELb0EfN3c107complexIfEEEEv12SSMParamsBwd,"a",@progbits
	.sectionflags	@""
	.align	4
.nv.constant0._Z25selective_scan_bwd_kernelI32Selective_Scan_bwd_kernel_traitsILi32ELi16ELb0ELb0ELb1ELb0ELb0EfN3c107complexIfEEEEv12SSMParamsBwd:
	.zero		1392


//--------------------- .nv.constant0._Z25selective_scan_bwd_kernelI32Selective_Scan_bwd_kernel_traitsILi32ELi16ELb0ELb0ELb1ELb0ELb1EfN3c107complexIfEEEEv12SSMParamsBwd --------------------------
	.section	.nv.constant0._Z25selective_scan_bwd_kernelI32Selective_Scan_bwd_kernel_traitsILi32ELi16ELb0ELb0ELb1ELb0ELb1EfN3c107complexIfEEEEv12SSMParamsBwd,"a",@progbits
	.sectionflags	@""
	.align	4
.nv.constant0._Z25selective_scan_bwd_kernelI32Selective_Scan_bwd_kernel_traitsILi32ELi16ELb0ELb0ELb1ELb0ELb1EfN3c107complexIfEEEEv12SSMParamsBwd:
	.zero		1392


//--------------------- .nv.constant0._Z25selective_scan_bwd_kernelI32Selective_Scan_bwd_kernel_traitsILi32ELi16ELb0ELb0ELb1ELb1ELb0EfN3c107complexIfEEEEv12SSMParamsBwd --------------------------
	.section	.nv.constant0._Z25selective_scan_bwd_kernelI32Selective_Scan_bwd_kernel_traitsILi32ELi16ELb0ELb0ELb1ELb1ELb0EfN3c107complexIfEEEEv12SSMParamsBwd,"a",@progbits
	.sectionflags	@""
	.align	4
.nv.constant0._Z25selective_scan_bwd_kernelI32Selective_Scan_bwd_kernel_traitsILi32ELi16ELb0ELb0ELb1ELb1ELb0EfN3c107complexIfEEEEv12SSMParamsBwd:
	.zero		1392


//--------------------- .nv.constant0._Z25selective_scan_bwd_kernelI32Selective_Scan_bwd_kernel_traitsILi32ELi16ELb0ELb0ELb1ELb1ELb1EfN3c107complexIfEEEEv12SSMParamsBwd --------------------------
	.section	.nv.constant0._Z25selective_scan_bwd_kernelI32Selective_Scan_bwd_kernel_traitsILi32ELi16ELb0ELb0ELb1ELb1ELb1EfN3c107complexIfEEEEv12SSMParamsBwd,"a",@progbits
	.sectionflags	@""
	.align	4
.nv.constant0._Z25selective_scan_bwd_kernelI32Selective_Scan_bwd_kernel_traitsILi32ELi16ELb0ELb0ELb1ELb1ELb1EfN3c107complexIfEEEEv12SSMParamsBwd:
	.zero		1392


//--------------------- .nv.constant0._Z25selective_scan_bwd_kernelI32Selective_Scan_bwd_kernel_traitsILi32ELi16ELb0ELb1ELb0ELb0ELb0EfN3c107complexIfEEEEv12SSMParamsBwd --------------------------
	.section	.nv.constant0._Z25selective_scan_bwd_kernelI32Selective_Scan_bwd_kernel_traitsILi32ELi16ELb0ELb1ELb0ELb0ELb0EfN3c107complexIfEEEEv12SSMParamsBwd,"a",@progbits
	.sectionflags	@""
	.align	4
.nv.constant0._Z25selective_scan_bwd_kernelI32Selective_Scan_bwd_kernel_traitsILi32ELi16ELb0ELb1ELb0ELb0ELb0EfN3c107complexIfEEEEv12SSMParamsBwd:
	.zero		1392


//--------------------- .nv.constant0._Z25selective_scan_bwd_kernelI32Selective_Scan_bwd_kernel_traitsILi32ELi16ELb0ELb1ELb0ELb0ELb1EfN3c107complexIfEEEEv12SSMParamsBwd --------------------------
	.section	.nv.constant0._Z25selective_scan_bwd_kernelI32Selective_Scan_bwd_kernel_traitsILi32ELi16ELb0ELb1ELb0ELb0ELb1EfN3c107complexIfEEEEv12SSMParamsBwd,"a",@progbits
	.sectionflags	@""
	.align	4
.nv.constant0._Z25selective_scan_bwd_kernelI32Selective_Scan_bwd_kernel_traitsILi32ELi16ELb0ELb1ELb0ELb0ELb1EfN3c107complexIfEEEEv12SSMParamsBwd:
	.zero		1392


//--------------------- .nv.constant0._Z25selective_scan_bwd_kernelI32Selective_Scan_bwd_kernel_traitsILi32ELi16ELb0ELb1ELb0ELb1ELb0EfN3c107complexIfEEEEv12SSMParamsBwd --------------------------
	.section	.nv.constant0._Z25selective_scan_bwd_kernelI32Selective_Scan_bwd_kernel_traitsILi32ELi16ELb0ELb1ELb0ELb1ELb0EfN3c107complexIfEEEEv12SSMParamsBwd,"a",@progbits
	.sectionflags	@""
	.align	4
.nv.constant0._Z25selective_scan_bwd_kernelI32Selective_Scan_bwd_kernel_traitsILi32ELi16ELb0ELb1ELb0ELb1ELb0EfN3c107complexIfEEEEv12SSMParamsBwd:
	.zero		1392


//--------------------- .nv.constant0._Z25selective_scan_bwd_kernelI32Selective_Scan_bwd_kernel_traitsILi32ELi16ELb0ELb1ELb0ELb1ELb1EfN3c107complexIfEEEEv12SSMParamsBwd --------------------------
	.section	.nv.constant0._Z25selective_scan_bwd_kernelI32Selective_Scan_bwd_kernel_traitsILi32ELi16ELb0ELb1ELb0ELb1ELb1EfN3c107complexIfEEEEv12SSMParamsBwd,"a",@progbits
	.sectionflags	@""
	.align	4
.nv.constant0._Z25selective_scan_bwd_kernelI32Selective_Scan_bwd_kernel_traitsILi32ELi16ELb0ELb1ELb0ELb1ELb1EfN3c107complexIfEEEEv12SSMParamsBwd:
	.zero		1392


//--------------------- .nv.constant0._Z25selective_scan_bwd_kernelI32Selective_Scan_bwd_kernel_traitsILi32ELi16ELb0ELb1ELb1ELb0ELb0EfN3c107complexIfEEEEv12SSMParamsBwd --------------------------
	.section	.nv.constant0._Z25selective_scan_bwd_kernelI32Selective_Scan_bwd_kernel_traitsILi32ELi16ELb0ELb1ELb1ELb0ELb0EfN3c107complexIfEEEEv12SSMParamsBwd,"a",@progbits
	.sectionflags	@""
	.align	4
.nv.constant0._Z25selective_scan_bwd_kernelI32Selective_Scan_bwd_kernel_traitsILi32ELi16ELb0ELb1ELb1ELb0ELb0EfN3c107complexIfEEEEv12SSMParamsBwd:
	.zero		1392


//--------------------- .nv.constant0._Z25selective_scan_bwd_kernelI32Selective_Scan_bwd_kernel_traitsILi32ELi16ELb0ELb1ELb1ELb0ELb1EfN3c107complexIfEEEEv12SSMParamsBwd --------------------------
	.section	.nv.constant0._Z25selective_scan_bwd_kernelI32Selective_Scan_bwd_kernel_traitsILi32ELi16ELb0ELb1ELb1ELb0ELb1EfN3c107complexIfEEEEv12SSMParamsBwd,"a",@progbits
	.sectionflags	@""
	.align	4
.nv.constant0._Z25selective_scan_bwd_kernelI32Selective_Scan_bwd_kernel_traitsILi32ELi16ELb0ELb1ELb1ELb0ELb1EfN3c107complexIfEEEEv12SSMParamsBwd:
	.zero		1392


//--------------------- .nv.constant0._Z25selective_scan_bwd_kernelI32Selective_Scan_bwd_kernel_traitsILi32ELi16ELb0ELb1ELb1ELb1ELb0EfN3c107complexIfEEEEv12SSMParamsBwd --------------------------
	.section	.nv.constant0._Z25selective_scan_bwd_kernelI32Selective_Scan_bwd_kernel_traitsILi32ELi16ELb0ELb1ELb1ELb1ELb0EfN3c107complexIfEEEEv12SSMParamsBwd,"a",@progbits
	.sectionflags	@""
	.align	4
.nv.constant0._Z25selective_scan_bwd_kernelI32Selective_Scan_bwd_kernel_traitsILi32ELi16ELb0ELb1ELb1ELb1ELb0EfN3c107complexIfEEEEv12SSMParamsBwd:
	.zero		1392


//--------------------- .nv.constant0._Z25selective_scan_bwd_kernelI32Selective_Scan_bwd_kernel_traitsILi32ELi16ELb0ELb1ELb1ELb1ELb1EfN3c107complexIfEEEEv12SSMParamsBwd --------------------------
	.section	.nv.constant0._Z25selective_scan_bwd_kernelI32Selective_Scan_bwd_kernel_traitsILi32ELi16ELb0ELb1ELb1ELb1ELb1EfN3c107complexIfEEEEv12SSMParamsBwd,"a",@progbits
	.sectionflags	@""
	.align	4
.nv.constant0._Z25selective_scan_bwd_kernelI32Selective_Scan_bwd_kernel_traitsILi32ELi16ELb0ELb1ELb1ELb1ELb1EfN3c107complexIfEEEEv12SSMParamsBwd:
	.zero		1392


//--------------------- .nv.constant0._Z25selective_scan_bwd_kernelI32Selective_Scan_bwd_kernel_traitsILi32ELi16ELb1ELb0ELb0ELb0ELb0EfN3c107complexIfEEEEv12SSMParamsBwd --------------------------
	.section	.nv.constant0._Z25selective_scan_bwd_kernelI32Selective_Scan_bwd_kernel_traitsILi32ELi16ELb1ELb0ELb0ELb0ELb0EfN3c107complexIfEEEEv12SSMParamsBwd,"a",@progbits
	.sectionflags	@""
	.align	4
.nv.constant0._Z25selective_scan_bwd_kernelI32Selective_Scan_bwd_kernel_traitsILi32ELi16ELb1ELb0ELb0ELb0ELb0EfN3c107complexIfEEEEv12SSMParamsBwd:
	.zero		1392


//--------------------- .nv.constant0._Z25selective_scan_bwd_kernelI32Selective_Scan_bwd_kernel_traitsILi32ELi16ELb1ELb0ELb0ELb0ELb1EfN3c107complexIfEEEEv12SSMParamsBwd --------------------------
	.section	.nv.constant0._Z25selective_scan_bwd_kernelI32Selective_Scan_bwd_kernel_traitsILi32ELi16ELb1ELb0ELb0ELb0ELb1EfN3c107complexIfEEEEv12SSMParamsBwd,"a",@progbits
	.sectionflags	@""
	.align	4
.nv.constant0._Z25selective_scan_bwd_kernelI32Selective_Scan_bwd_kernel_traitsILi32ELi16ELb1ELb0ELb0ELb0ELb1EfN3c107complexIfEEEEv12SSMParamsBwd:
	.zero		1392


//--------------------- .nv.constant0._Z25selective_scan_bwd_kernelI32Selective_Scan_bwd_kernel_traitsILi32ELi16ELb1ELb0ELb0ELb1ELb0EfN3c107complexIfEEEEv12SSMParamsBwd --------------------------
	.section	.nv.constant0._Z25selective_scan_bwd_kernelI32Selective_Scan_bwd_kernel_traitsILi32ELi16ELb1ELb0ELb0ELb1ELb0EfN3c107complexIfEEEEv12SSMParamsBwd,"a",@progbits
	.sectionflags	@""
	.align	4
.nv.constant0._Z25selective_scan_bwd_kernelI32Selective_Scan_bwd_kernel_traitsILi32ELi16ELb1ELb0ELb0ELb1ELb0EfN3c107complexIfEEEEv12SSMParamsBwd:
	.zero		1392


//--------------------- .nv.constant0._Z25selective_scan_bwd_kernelI32Selective_Scan_bwd_kernel_traitsILi32ELi16ELb1ELb0ELb0ELb1ELb1EfN3c107complexIfEEEEv12SSMParamsBwd --------------------------
	.section	.nv.constant0._Z25selective_scan_bwd_kernelI32Selective_Scan_bwd_kernel_traitsILi32ELi16ELb1ELb0ELb0ELb1ELb1EfN3c107complexIfEEEEv12SSMParamsBwd,"a",@progbits
	.sectionflags	@""
	.align	4
.nv.constant0._Z25selective_scan_bwd_kernelI32Selective_Scan_bwd_kernel_traitsILi32ELi16ELb1ELb0ELb0ELb1ELb1EfN3c107complexIfEEEEv12SSMParamsBwd:
	.zero		1392


//--------------------- .nv.constant0._Z25selective_scan_bwd_kernelI32Selective_Scan_bwd_kernel_traitsILi32ELi16ELb1ELb0ELb1ELb0ELb0EfN3c107complexIfEEEEv12SSMParamsBwd --------------------------
	.section	.nv.constant0._Z25selective_scan_bwd_kernelI32Selective_Scan_bwd_kernel_traitsILi32ELi16ELb1ELb0ELb1ELb0ELb0EfN3c107complexIfEEEEv12SSMParamsBwd,"a",@progbits
	.sectionflags	@""
	.align	4
.nv.constant0._Z25selective_scan_bwd_kernelI32Selective_Scan_bwd_kernel_traitsILi32ELi16ELb1ELb0ELb1ELb0ELb0EfN3c107complexIfEEEEv12SSMParamsBwd:
	.zero		1392


//--------------------- .nv.constant0._Z25selective_scan_bwd_kernelI32Selective_Scan_bwd_kernel_traitsILi32ELi16ELb1ELb0ELb1ELb0ELb1EfN3c107complexIfEEEEv12SSMParamsBwd --------------------------
	.section	.nv.constant0._Z25selective_scan_bwd_kernelI32Selective_Scan_bwd_kernel_traitsILi32ELi16ELb1ELb0ELb1ELb0ELb1EfN3c107complexIfEEEEv12SSMParamsBwd,"a",@progbits
	.sectionflags	@""
	.align	4
.nv.constant0._Z25selective_scan_bwd_kernelI32Selective_Scan_bwd_kernel_traitsILi32ELi16ELb1ELb0ELb1ELb0ELb1EfN3c107complexIfEEEEv12SSMParamsBwd:
	.zero		1392


//--------------------- .nv.constant0._Z25selective_scan_bwd_kernelI32Selective_Scan_bwd_kernel_traitsILi32ELi16ELb1ELb0ELb1ELb1ELb0EfN3c107complexIfEEEEv12SSMParamsBwd --------------------------
	.section	.nv.constant0._Z25selective_scan_bwd_kernelI32Selective_Scan_bwd_kernel_traitsILi32ELi16ELb1ELb0ELb1ELb1ELb0EfN3c107complexIfEEEEv12SSMParamsBwd,"a",@progbits
	.sectionflags	@""
	.align	4
.nv.constant0._Z25selective_scan_bwd_kernelI32Selective_Scan_bwd_kernel_traitsILi32ELi16ELb1ELb0ELb1ELb1ELb0EfN3c107complexIfEEEEv12SSMParamsBwd:
	.zero		1392


//--------------------- .nv.constant0._Z25selective_scan_bwd_kernelI32Selective_Scan_bwd_kernel_traitsILi32ELi16ELb1ELb0ELb1ELb1ELb1EfN3c107complexIfEEEEv12SSMParamsBwd --------------------------
	.section	.nv.constant0._Z25selective_scan_bwd_kernelI32Selective_Scan_bwd_kernel_traitsILi32ELi16ELb1ELb0ELb1ELb1ELb1EfN3c107complexIfEEEEv12SSMParamsBwd,"a",@progbits
	.sectionflags	@""
	.align	4
.nv.constant0._Z25selective_scan_bwd_kernelI32Selective_Scan_bwd_kernel_traitsILi32ELi16ELb1ELb0ELb1ELb1ELb1EfN3c107complexIfEEEEv12SSMParamsBwd:
	.zero		1392


//--------------------- .nv.constant0._Z25selective_scan_bwd_kernelI32Selective_Scan_bwd_kernel_traitsILi32ELi16ELb1ELb1ELb0ELb0ELb0EfN3c107complexIfEEEEv12SSMParamsBwd --------------------------
	.section	.nv.constant0._Z25selective_scan_bwd_kernelI32Selective_Scan_bwd_kernel_traitsILi32ELi16ELb1ELb1ELb0ELb0ELb0EfN3c107complexIfEEEEv12SSMParamsBwd,"a",@progbits
	.sectionflags	@""
	.align	4
.nv.constant0._Z25selective_scan_bwd_kernelI32Selective_Scan_bwd_kernel_traitsILi32ELi16ELb1ELb1ELb0ELb0ELb0EfN3c107complexIfEEEEv12SSMParamsBwd:
	.zero		1392


//--------------------- .nv.constant0._Z25selective_scan_bwd_kernelI32Selective_Scan_bwd_kernel_traitsILi32ELi16ELb1ELb1ELb0ELb0ELb1EfN3c107complexIfEEEEv12SSMParamsBwd --------------------------
	.section	.nv.constant0._Z25selective_scan_bwd_kernelI32Selective_Scan_bwd_kernel_traitsILi32ELi16ELb1ELb1ELb0ELb0ELb1EfN3c107complexIfEEEEv12SSMParamsBwd,"a",@progbits
	.sectionflags	@""
	.align	4
.nv.constant0._Z25selective_scan_bwd_kernelI32Selective_Scan_bwd_kernel_traitsILi32ELi16ELb1ELb1ELb0ELb0ELb1EfN3c107complexIfEEEEv12SSMParamsBwd:
	.zero		1392


//--------------------- .nv.constant0._Z25selective_scan_bwd_kernelI32Selective_Scan_bwd_kernel_traitsILi32ELi16ELb1ELb1ELb0ELb1ELb0EfN3c107complexIfEEEEv12SSMParamsBwd --------------------------
	.section	.nv.constant0._Z25selective_scan_bwd_kernelI32Selective_Scan_bwd_kernel_traitsILi32ELi16ELb1ELb1ELb0ELb1ELb0EfN3c107complexIfEEEEv12SSMParamsBwd,"a",@progbits
	.sectionflags	@""
	.align	4
.nv.constant0._Z25selective_scan_bwd_kernelI32Selective_Scan_bwd_kernel_traitsILi32ELi16ELb1ELb1ELb0ELb1ELb0EfN3c107complexIfEEEEv12SSMParamsBwd:
	.zero		1392


//--------------------- .nv.constant0._Z25selective_scan_bwd_kernelI32Selective_Scan_bwd_kernel_traitsILi32ELi16ELb1ELb1ELb0ELb1ELb1EfN3c107complexIfEEEEv12SSMParamsBwd --------------------------
	.section	.nv.constant0._Z25selective_scan_bwd_kernelI32Selective_Scan_bwd_kernel_traitsILi32ELi16ELb1ELb1ELb0ELb1ELb1EfN3c107complexIfEEEEv12SSMParamsBwd,"a",@progbits
	.sectionflags	@""
	.align	4
.nv.constant0._Z25selective_scan_bwd_kernelI32Selective_Scan_bwd_kernel_traitsILi32ELi16ELb1ELb1ELb0ELb1ELb1EfN3c107complexIfEEEEv12SSMParamsBwd:
	.zero		1392


//--------------------- .nv.constant0._Z25selective_scan_bwd_kernelI32Selective_Scan_bwd_kernel_traitsILi32ELi16ELb1ELb1ELb1ELb0ELb0EfN3c107complexIfEEEEv12SSMParamsBwd --------------------------
	.section	.nv.constant0._Z25selective_scan_bwd_kernelI32Selective_Scan_bwd_kernel_traitsILi32ELi16ELb1ELb1ELb1ELb0ELb0EfN3c107complexIfEEEEv12SSMParamsBwd,"a",@progbits
	.sectionflags	@""
	.align	4
.nv.constant0._Z25selective_scan_bwd_kernelI32Selective_Scan_bwd_kernel_traitsILi32ELi16ELb1ELb1ELb1ELb0ELb0EfN3c107complexIfEEEEv12SSMParamsBwd:
	.zero		1392


//--------------------- .nv.constant0._Z25selective_scan_bwd_kernelI32Selective_Scan_bwd_kernel_traitsILi32ELi16ELb1ELb1ELb1ELb0ELb1EfN3c107complexIfEEEEv12SSMParamsBwd --------------------------
	.section	.nv.constant0._Z25selective_scan_bwd_kernelI32Selective_Scan_bwd_kernel_traitsILi32ELi16ELb1ELb1ELb1ELb0ELb1EfN3c107complexIfEEEEv12SSMParamsBwd,"a",@progbits
	.sectionflags	@""
	.align	4
.nv.constant0._Z25selective_scan_bwd_kernelI32Selective_Scan_bwd_kernel_traitsILi32ELi16ELb1ELb1ELb1ELb0ELb1EfN3c107complexIfEEEEv12SSMParamsBwd:
	.zero		1392


//--------------------- .nv.constant0._Z25selective_scan_bwd_kernelI32Selective_Scan_bwd_kernel_traitsILi32ELi16ELb1ELb1ELb1ELb1ELb0EfN3c107complexIfEEEEv12SSMParamsBwd --------------------------
	.section	.nv.constant0._Z25selective_scan_bwd_kernelI32Selective_Scan_bwd_kernel_traitsILi32ELi16ELb1ELb1ELb1ELb1ELb0EfN3c107complexIfEEEEv12SSMParamsBwd,"a",@progbits
	.sectionflags	@""
	.align	4
.nv.constant0._Z25selective_scan_bwd_kernelI32Selective_Scan_bwd_kernel_traitsILi32ELi16ELb1ELb1ELb1ELb1ELb0EfN3c107complexIfEEEEv12SSMParamsBwd:
	.zero		1392


//--------------------- .nv.constant0._Z25selective_scan_bwd_kernelI32Selective_Scan_bwd_kernel_traitsILi32ELi16ELb1ELb1ELb1ELb1ELb1EfN3c107complexIfEEEEv12SSMParamsBwd --------------------------
	.section	.nv.constant0._Z25selective_scan_bwd_kernelI32Selective_Scan_bwd_kernel_traitsILi32ELi16ELb1ELb1ELb1ELb1ELb1EfN3c107complexIfEEEEv12SSMParamsBwd,"a",@progbits
	.sectionflags	@""
	.align	4
.nv.constant0._Z25selective_scan_bwd_kernelI32Selective_Scan_bwd_kernel_traitsILi32ELi16ELb1ELb1ELb1ELb1ELb1EfN3c107complexIfEEEEv12SSMParamsBwd:
	.zero		1392


//--------------------- .nv.constant0._Z25selective_scan_bwd_kernelI32Selective_Scan_bwd_kernel_traitsILi32ELi8ELb0ELb0ELb0ELb0ELb0EfN3c107complexIfEEEEv12SSMParamsBwd --------------------------
	.section	.nv.constant0._Z25selective_scan_bwd_kernelI32Selective_Scan_bwd_kernel_traitsILi32ELi8ELb0ELb0ELb0ELb0ELb0EfN3c107complexIfEEEEv12SSMParamsBwd,"a",@progbits
	.sectionflags	@""
	.align	4
.nv.constant0._Z25selective_scan_bwd_kernelI32Selective_Scan_bwd_kernel_traitsILi32ELi8ELb0ELb0ELb0ELb0ELb0EfN3c107complexIfEEEEv12SSMParamsBwd:
	.zero		1392


//--------------------- .nv.constant0._Z25selective_scan_bwd_kernelI32Selective_Scan_bwd_kernel_traitsILi32ELi8ELb0ELb0ELb0ELb0ELb1EfN3c107complexIfEEEEv12SSMParamsBwd --------------------------
	.section	.nv.constant0._Z25selective_scan_bwd_kernelI32Selective_Scan_bwd_kernel_traitsILi32ELi8ELb0ELb0ELb0ELb0ELb1EfN3c107complexIfEEEEv12SSMParamsBwd,"a",@progbits
	.sectionflags	@""
	.align	4
.nv.constant0._Z25selective_scan_bwd_kernelI32Selective_Scan_bwd_kernel_traitsILi32ELi8ELb0ELb0ELb0ELb0ELb1EfN3c107complexIfEEEEv12SSMParamsBwd:
	.zero		1392


//--------------------- .nv.constant0._Z25selective_scan_bwd_kernelI32Selective_Scan_bwd_kernel_traitsILi32ELi8ELb0ELb0ELb0ELb1ELb0EfN3c107complexIfEEEEv12SSMParamsBwd --------------------------
	.section	.nv.constant0._Z25selective_scan_bwd_kernelI32Selective_Scan_bwd_kernel_traitsILi32ELi8ELb0ELb0ELb0ELb1ELb0EfN3c107complexIfEEEEv12SSMParamsBwd,"a",@progbits
	.sectionflags	@""
	.align	4
.nv.constant0._Z25selective_scan_bwd_kernelI32Selective_Scan_bwd_kernel_traitsILi32ELi8ELb0ELb0ELb0ELb1ELb0EfN3c107complexIfEEEEv12SSMParamsBwd:
	.zero		1392


//--------------------- .nv.constant0._Z25selective_scan_bwd_kernelI32Selective_Scan_bwd_kernel_traitsILi32ELi8ELb0ELb0ELb0ELb1ELb1EfN3c107complexIfEEEEv12SSMParamsBwd --------------------------
	.section	.nv.constant0._Z25selective_scan_bwd_kernelI32Selective_Scan_bwd_kernel_traitsILi32ELi8ELb0ELb0ELb0ELb1ELb1EfN3c107complexIfEEEEv12SSMParamsBwd,"a",@progbits
	.sectionflags	@""
	.align	4
.nv.constant0._Z25selective_scan_bwd_kernelI32Selective_Scan_bwd_kernel_traitsILi32ELi8ELb0ELb0ELb0ELb1ELb1EfN3c107complexIfEEEEv12SSMParamsBwd:
	.zero		1392


//--------------------- .nv.constant0._Z25selective_scan_bwd_kernelI32Selective_Scan_bwd_kernel_traitsILi32ELi8ELb0ELb0ELb1ELb0ELb0EfN3c107complexIfEEEEv12SSMParamsBwd --------------------------
	.section	.nv.constant0._Z25selective_scan_bwd_kernelI32Selective_Scan_bwd_kernel_traitsILi32ELi8ELb0ELb0ELb1ELb0ELb0EfN3c107complexIfEEEEv12SSMParamsBwd,"a",@progbits
	.sectionflags	@""
	.align	4
.nv.constant0._Z25selective_scan_bwd_kernelI32Selective_Scan_bwd_kernel_traitsILi32ELi8ELb0ELb0ELb1ELb0ELb0EfN3c107complexIfEEEEv12SSMParamsBwd:
	.zero		1392


//--------------------- .nv.constant0._Z25selective_scan_bwd_kernelI32Selective_Scan_bwd_kernel_traitsILi32ELi8ELb0ELb0ELb1ELb0ELb1EfN3c107complexIfEEEEv12SSMParamsBwd --------------------------
	.section	.nv.constant0._Z25selective_scan_bwd_kernelI32Selective_Scan_bwd_kernel_traitsILi32ELi8ELb0ELb0ELb1ELb0ELb1EfN3c107complexIfEEEEv12SSMParamsBwd,"a",@progbits
	.sectionflags	@""
	.align	4
.nv.constant0._Z25selective_scan_bwd_kernelI32Selective_Scan_bwd_kernel_traitsILi32ELi8ELb0ELb0ELb1ELb0ELb1EfN3c107complexIfEEEEv12SSMParamsBwd:
	.zero		1392


//--------------------- .nv.constant0._Z25selective_scan_bwd_kernelI32Selective_Scan_bwd_kernel_traitsILi32ELi8ELb0ELb0ELb1ELb1ELb0EfN3c107complexIfEEEEv12SSMParamsBwd --------------------------
	.section	.nv.constant0._Z25selective_scan_bwd_kernelI32Selective_Scan_bwd_kernel_traitsILi32ELi8ELb0ELb0ELb1ELb1ELb0EfN3c107complexIfEEEEv12SSMParamsBwd,"a",@progbits
	.sectionflags	@""
	.align	4
.nv.constant0._Z25selective_scan_bwd_kernelI32Selective_Scan_bwd_kernel_traitsILi32ELi8ELb0ELb0ELb1ELb1ELb0EfN3c107complexIfEEEEv12SSMParamsBwd:
	.zero		1392


//--------------------- .nv.constant0._Z25selective_scan_bwd_kernelI32Selective_Scan_bwd_kernel_traitsILi32ELi8ELb0ELb0ELb1ELb1ELb1EfN3c107complexIfEEEEv12SSMParamsBwd --------------------------
	.section	.nv.constant0._Z25selective_scan_bwd_kernelI32Selective_Scan_bwd_kernel_traitsILi32ELi8ELb0ELb0ELb1ELb1ELb1EfN3c107complexIfEEEEv12SSMParamsBwd,"a",@progbits
	.sectionflags	@""
	.align	4
.nv.constant0._Z25selective_scan_bwd_kernelI32Selective_Scan_bwd_kernel_traitsILi32ELi8ELb0ELb0ELb1ELb1ELb1EfN3c107complexIfEEEEv12SSMParamsBwd:
	.zero		1392


//--------------------- .nv.constant0._Z25selective_scan_bwd_kernelI32Selective_Scan_bwd_kernel_traitsILi32ELi8ELb0ELb1ELb0ELb0ELb0EfN3c107complexIfEEEEv12SSMParamsBwd --------------------------
	.section	.nv.constant0._Z25selective_scan_bwd_kernelI32Selective_Scan_bwd_kernel_traitsILi32ELi8ELb0ELb1ELb0ELb0ELb0EfN3c107complexIfEEEEv12SSMParamsBwd,"a",@progbits
	.sectionflags	@""
	.align	4
.nv.constant0._Z25selective_scan_bwd_kernelI32Selective_Scan_bwd_kernel_traitsILi32ELi8ELb0ELb1ELb0ELb0ELb0EfN3c107complexIfEEEEv12SSMParamsBwd:
	.zero		1392


//--------------------- .nv.constant0._Z25selective_scan_bwd_kernelI32Selective_Scan_bwd_kernel_traitsILi32ELi8ELb0ELb1ELb0ELb0ELb1EfN3c107complexIfEEEEv12SSMParamsBwd --------------------------
	.section	.nv.constant0._Z25selective_scan_bwd_kernelI32Selective_Scan_bwd_kernel_traitsILi32ELi8ELb0ELb1ELb0ELb0ELb1EfN3c107complexIfEEEEv12SSMParamsBwd,"a",@progbits
	.sectionflags	@""
	.align	4
.nv.constant0._Z25selective_scan_bwd_kernelI32Selective_Scan_bwd_kernel_traitsILi32ELi8ELb0ELb1ELb0ELb0ELb1EfN3c107complexIfEEEEv12SSMParamsBwd:
	.zero		1392


//--------------------- .nv.constant0._Z25selective_scan_bwd_kernelI32Selective_Scan_bwd_kernel_traitsILi32ELi8ELb0ELb1ELb0ELb1ELb0EfN3c107complexIfEEEEv12SSMParamsBwd --------------------------
	.section	.nv.constant0._Z25selective_scan_bwd_kernelI32Selective_Scan_bwd_kernel_traitsILi32ELi8ELb0ELb1ELb0ELb1ELb0EfN3c107complexIfEEEEv12SSMParamsBwd,"a",@progbits
	.sectionflags	@""
	.align	4
.nv.constant0._Z25selective_scan_bwd_kernelI32Selective_Scan_bwd_kernel_traitsILi32ELi8ELb0ELb1ELb0ELb1ELb0EfN3c107complexIfEEEEv12SSMParamsBwd:
	.zero		1392


//--------------------- .nv.constant0._Z25selective_scan_bwd_kernelI32Selective_Scan_bwd_kernel_traitsILi32ELi8ELb0ELb1ELb0ELb1ELb1EfN3c107complexIfEEEEv12SSMParamsBwd --------------------------
	.section	.nv.constant0._Z25selective_scan_bwd_kernelI32Selective_Scan_bwd_kernel_traitsILi32ELi8ELb0ELb1ELb0ELb1ELb1EfN3c107complexIfEEEEv12SSMParamsBwd,"a",@progbits
	.sectionflags	@""
	.align	4
.nv.constant0._Z25selective_scan_bwd_kernelI32Selective_Scan_bwd_kernel_traitsILi32ELi8ELb0ELb1ELb0ELb1ELb1EfN3c107complexIfEEEEv12SSMParamsBwd:
	.zero		1392


//--------------------- .nv.constant0._Z25selective_scan_bwd_kernelI32Selective_Scan_bwd_kernel_traitsILi32ELi8ELb0ELb1ELb1ELb0ELb0EfN3c107complexIfEEEEv12SSMParamsBwd --------------------------
	.section	.nv.constant0._Z25selective_scan_bwd_kernelI32Selective_Scan_bwd_kernel_traitsILi32ELi8ELb0ELb1ELb1ELb0ELb0EfN3c107complexIfEEEEv12SSMParamsBwd,"a",@progbits
	.sectionflags	@""
	.align	4
.nv.constant0._Z25selective_scan_bwd_kernelI32Selective_Scan_bwd_kernel_traitsILi32ELi8ELb0ELb1ELb1ELb0ELb0EfN3c107complexIfEEEEv12SSMParamsBwd:
	.zero		1392


//--------------------- .nv.constant0._Z25selective_scan_bwd_kernelI32Selective_Scan_bwd_kernel_traitsILi32ELi8ELb0ELb1ELb1ELb0ELb1EfN3c107complexIfEEEEv12SSMParamsBwd --------------------------
	.section	.nv.constant0._Z25selective_scan_bwd_kernelI32Selective_Scan_bwd_kernel_traitsILi32ELi8ELb0ELb1ELb1ELb0ELb1EfN3c107complexIfEEEEv12SSMParamsBwd,"a",@progbits
	.sectionflags	@""
	.align	4
.nv.constant0._Z25selective_scan_bwd_kernelI32Selective_Scan_bwd_kernel_traitsILi32ELi8ELb0ELb1ELb1ELb0ELb1EfN3c107complexIfEEEEv12SSMParamsBwd:
	.zero		1392


//--------------------- .nv.constant0._Z25selective_scan_bwd_kernelI32Selective_Scan_bwd_kernel_traitsILi32ELi8ELb0ELb1ELb1ELb1ELb0EfN3c107complexIfEEEEv12SSMParamsBwd --------------------------
	.section	.nv.constant0._Z25selective_scan_bwd_kernelI32Selective_Scan_bwd_kernel_traitsILi32ELi8ELb0ELb1ELb1ELb1ELb0EfN3c107complexIfEEEEv12SSMParamsBwd,"a",@progbits
	.sectionflags	@""
	.align	4
.nv.constant0._Z25selective_scan_bwd_kernelI32Selective_Scan_bwd_kernel_traitsILi32ELi8ELb0ELb1ELb1ELb1ELb0EfN3c107complexIfEEEEv12SSMParamsBwd:
	.zero		1392


//--------------------- .nv.constant0._Z25selective_scan_bwd_kernelI32Selective_Scan_bwd_kernel_traitsILi32ELi8ELb0ELb1ELb1ELb1ELb1EfN3c107complexIfEEEEv12SSMParamsBwd --------------------------
	.section	.nv.constant0._Z25selective_scan_bwd_kernelI32Selective_Scan_bwd_kernel_traitsILi32ELi8ELb0ELb1ELb1ELb1ELb1EfN3c107complexIfEEEEv12SSMParamsBwd,"a",@progbits
	.sectionflags	@""
	.align	4
.nv.constant0._Z25selective_scan_bwd_kernelI32Selective_Scan_bwd_kernel_traitsILi32ELi8ELb0ELb1ELb1ELb1ELb1EfN3c107complexIfEEEEv12SSMParamsBwd:
	.zero		1392


//--------------------- .nv.constant0._Z25selective_scan_bwd_kernelI32Selective_Scan_bwd_kernel_traitsILi32ELi8ELb1ELb0ELb0ELb0ELb0EfN3c107complexIfEEEEv12SSMParamsBwd --------------------------
	.section	.nv.constant0._Z25selective_scan_bwd_kernelI32Selective_Scan_bwd_kernel_traitsILi32ELi8ELb1ELb0ELb0ELb0ELb0EfN3c107complexIfEEEEv12SSMParamsBwd,"a",@progbits
	.sectionflags	@""
	.align	4
.nv.constant0._Z25selective_scan_bwd_kernelI32Selective_Scan_bwd_kernel_traitsILi32ELi8ELb1ELb0ELb0ELb0ELb0EfN3c107complexIfEEEEv12SSMParamsBwd:
	.zero		1392


//--------------------- .nv.constant0._Z25selective_scan_bwd_kernelI32Selective_Scan_bwd_kernel_traitsILi32ELi8ELb1ELb0ELb0ELb0ELb1EfN3c107complexIfEEEEv12SSMParamsBwd --------------------------
	.section	.nv.constant0._Z25selective_scan_bwd_kernelI32Selective_Scan_bwd_kernel_traitsILi32ELi8ELb1ELb0ELb0ELb0ELb1EfN3c107complexIfEEEEv12SSMParamsBwd,"a",@progbits
	.sectionflags	@""
	.align	4
.nv.constant0._Z25selective_scan_bwd_kernelI32Selective_Scan_bwd_kernel_traitsILi32ELi8ELb1ELb0ELb0ELb0ELb1EfN3c107complexIfEEEEv12SSMParamsBwd:
	.zero		1392


//--------------------- .nv.constant0._Z25selective_scan_bwd_kernelI32Selective_Scan_bwd_kernel_traitsILi32ELi8ELb1ELb0ELb0ELb1ELb0EfN3c107complexIfEEEEv12SSMParamsBwd --------------------------
	.section	.nv.constant0._Z25selective_scan_bwd_kernelI32Selective_Scan_bwd_kernel_traitsILi32ELi8ELb1ELb0ELb0ELb1ELb0EfN3c107complexIfEEEEv12SSMParamsBwd,"a",@progbits
	.sectionflags	@""
	.align	4
.nv.constant0._Z25selective_scan_bwd_kernelI32Selective_Scan_bwd_kernel_traitsILi32ELi8ELb1ELb0ELb0ELb1ELb0EfN3c107complexIfEEEEv12SSMParamsBwd:
	.zero		1392


//--------------------- .nv.constant0._Z25selective_scan_bwd_kernelI32Selective_Scan_bwd_kernel_traitsILi32ELi8ELb1ELb0ELb0ELb1ELb1EfN3c107complexIfEEEEv12SSMParamsBwd --------------------------
	.section	.nv.constant0._Z25selective_scan_bwd_kernelI32Selective_Scan_bwd_kernel_traitsILi32ELi8ELb1ELb0ELb0ELb1ELb1EfN3c107complexIfEEEEv12SSMParamsBwd,"a",@progbits
	.sectionflags	@""
	.align	4
.nv.constant0._Z25selective_scan_bwd_kernelI32Selective_Scan_bwd_kernel_traitsILi32ELi8ELb1ELb0ELb0ELb1ELb1EfN3c107complexIfEEEEv12SSMParamsBwd:
	.zero		1392


//--------------------- .nv.constant0._Z25selective_scan_bwd_kernelI32Selective_Scan_bwd_kernel_traitsILi32ELi8ELb1ELb0ELb1ELb0ELb0EfN3c107complexIfEEEEv12SSMParamsBwd --------------------------
	.section	.nv.constant0._Z25selective_scan_bwd_kernelI32Selective_Scan_bwd_kernel_traitsILi32ELi8ELb1ELb0ELb1ELb0ELb0EfN3c107complexIfEEEEv12SSMParamsBwd,"a",@progbits
	.sectionflags	@""
	.align	4
.nv.constant0._Z25selective_scan_bwd_kernelI32Selective_Scan_bwd_kernel_traitsILi32ELi8ELb1ELb0ELb1ELb0ELb0EfN3c107complexIfEEEEv12SSMParamsBwd:
	.zero		1392


//--------------------- .nv.constant0._Z25selective_scan_bwd_kernelI32Selective_Scan_bwd_kernel_traitsILi32ELi8ELb1ELb0ELb1ELb0ELb1EfN3c107complexIfEEEEv12SSMParamsBwd --------------------------
	.section	.nv.constant0._Z25selective_scan_bwd_kernelI32Selective_Scan_bwd_kernel_traitsILi32ELi8ELb1ELb0ELb1ELb0ELb1EfN3c107complexIfEEEEv12SSMParamsBwd,"a",@progbits
	.sectionflags	@""
	.align	4
.nv.constant0._Z25selective_scan_bwd_kernelI32Selective_Scan_bwd_kernel_traitsILi32ELi8ELb1ELb0ELb1ELb0ELb1EfN3c107complexIfEEEEv12SSMParamsBwd:
	.zero		1392


//--------------------- .nv.constant0._Z25selective_scan_bwd_kernelI32Selective_Scan_bwd_kernel_traitsILi32ELi8ELb1ELb0ELb1ELb1ELb0EfN3c107complexIfEEEEv12SSMParamsBwd --------------------------
	.section	.nv.constant0._Z25selective_scan_bwd_kernelI32Selective_Scan_bwd_kernel_traitsILi32ELi8ELb1ELb0ELb1ELb1ELb0EfN3c107complexIfEEEEv12SSMParamsBwd,"a",@progbits
	.sectionflags	@""
	.align	4
.nv.constant0._Z25selective_scan_bwd_kernelI32Selective_Scan_bwd_kernel_traitsILi32ELi8ELb1ELb0ELb1ELb1ELb0EfN3c107complexIfEEEEv12SSMParamsBwd:
	.zero		1392


//--------------------- .nv.constant0._Z25selective_scan_bwd_kernelI32Selective_Scan_bwd_kernel_traitsILi32ELi8ELb1ELb0ELb1ELb1ELb1EfN3c107complexIfEEEEv12SSMParamsBwd --------------------------
	.section	.nv.constant0._Z25selective_scan_bwd_kernelI32Selective_Scan_bwd_kernel_traitsILi32ELi8ELb1ELb0ELb1ELb1ELb1EfN3c107complexIfEEEEv12SSMParamsBwd,"a",@progbits
	.sectionflags	@""
	.align	4
.nv.constant0._Z25selective_scan_bwd_kernelI32Selective_Scan_bwd_kernel_traitsILi32ELi8ELb1ELb0ELb1ELb1ELb1EfN3c107complexIfEEEEv12SSMParamsBwd:
	.zero		1392


//--------------------- .nv.constant0._Z25selective_scan_bwd_kernelI32Selective_Scan_bwd_kernel_traitsILi32ELi8ELb1ELb1ELb0ELb0ELb0EfN3c107complexIfEEEEv12SSMParamsBwd --------------------------
	.section	.nv.constant0._Z25selective_scan_bwd_kernelI32Selective_Scan_bwd_kernel_traitsILi32ELi8ELb1ELb1ELb0ELb0ELb0EfN3c107complexIfEEEEv12SSMParamsBwd,"a",@progbits
	.sectionflags	@""
	.align	4
.nv.constant0._Z25selective_scan_bwd_kernelI32Selective_Scan_bwd_kernel_traitsILi32ELi8ELb1ELb1ELb0ELb0ELb0EfN3c107complexIfEEEEv12SSMParamsBwd:
	.zero		1392


//--------------------- .nv.constant0._Z25selective_scan_bwd_kernelI32Selective_Scan_bwd_kernel_traitsILi32ELi8ELb1ELb1ELb0ELb0ELb1EfN3c107complexIfEEEEv12SSMParamsBwd --------------------------
	.section	.nv.constant0._Z25selective_scan_bwd_kernelI32Selective_Scan_bwd_kernel_traitsILi32ELi8ELb1ELb1ELb0ELb0ELb1EfN3c107complexIfEEEEv12SSMParamsBwd,"a",@progbits
	.sectionflags	@""
	.align	4
.nv.constant0._Z25selective_scan_bwd_kernelI32Selective_Scan_bwd_kernel_traitsILi32ELi8ELb1ELb1ELb0ELb0ELb1EfN3c107complexIfEEEEv12SSMParamsBwd:
	.zero		1392


//--------------------- .nv.constant0._Z25selective_scan_bwd_kernelI32Selective_Scan_bwd_kernel_traitsILi32ELi8ELb1ELb1ELb0ELb1ELb0EfN3c107complexIfEEEEv12SSMParamsBwd --------------------------
	.section	.nv.constant0._Z25selective_scan_bwd_kernelI32Selective_Scan_bwd_kernel_traitsILi32ELi8ELb1ELb1ELb0ELb1ELb0EfN3c107complexIfEEEEv12SSMParamsBwd,"a",@progbits
	.sectionflags	@""
	.align	4
.nv.constant0._Z25selective_scan_bwd_kernelI32Selective_Scan_bwd_kernel_traitsILi32ELi8ELb1ELb1ELb0ELb1ELb0EfN3c107complexIfEEEEv12SSMParamsBwd:
	.zero		1392


//--------------------- .nv.constant0._Z25selective_scan_bwd_kernelI32Selective_Scan_bwd_kernel_traitsILi32ELi8ELb1ELb1ELb0ELb1ELb1EfN3c107complexIfEEEEv12SSMParamsBwd --------------------------
	.section	.nv.constant0._Z25selective_scan_bwd_kernelI32Selective_Scan_bwd_kernel_traitsILi32ELi8ELb1ELb1ELb0ELb1ELb1EfN3c107complexIfEEEEv12SSMParamsBwd,"a",@progbits
	.sectionflags	@""
	.align	4
.nv.constant0._Z25selective_scan_bwd_kernelI32Selective_Scan_bwd_kernel_traitsILi32ELi8ELb1ELb1ELb0ELb1ELb1EfN3c107complexIfEEEEv12SSMParamsBwd:
	.zero		1392


//--------------------- .nv.constant0._Z25selective_scan_bwd_kernelI32Selective_Scan_bwd_kernel_traitsILi32ELi8ELb1ELb1ELb1ELb0ELb0EfN3c107complexIfEEEEv12SSMParamsBwd --------------------------
	.section	.nv.constant0._Z25selective_scan_bwd_kernelI32Selective_Scan_bwd_kernel_traitsILi32ELi8ELb1ELb1ELb1ELb0ELb0EfN3c107complexIfEEEEv12SSMParamsBwd,"a",@progbits
	.sectionflags	@""
	.align	4
.nv.constant0._Z25selective_scan_bwd_kernelI32Selective_Scan_bwd_kernel_traitsILi32ELi8ELb1ELb1ELb1ELb0ELb0EfN3c107complexIfEEEEv12SSMParamsBwd:
	.zero		1392


//--------------------- .nv.constant0._Z25selective_scan_bwd_kernelI32Selective_Scan_bwd_kernel_traitsILi32ELi8ELb1ELb1ELb1ELb0ELb1EfN3c107complexIfEEEEv12SSMParamsBwd --------------------------
	.section	.nv.constant0._Z25selective_scan_bwd_kernelI32Selective_Scan_bwd_kernel_traitsILi32ELi8ELb1ELb1ELb1ELb0ELb1EfN3c107complexIfEEEEv12SSMParamsBwd,"a",@progbits
	.sectionflags	@""
	.align	4
.nv.constant0._Z25selective_scan_bwd_kernelI32Selective_Scan_bwd_kernel_traitsILi32ELi8ELb1ELb1ELb1ELb0ELb1EfN3c107complexIfEEEEv12SSMParamsBwd:
	.zero		1392


//--------------------- .nv.constant0._Z25selective_scan_bwd_kernelI32Selective_Scan_bwd_kernel_traitsILi32ELi8ELb1ELb1ELb1ELb1ELb0EfN3c107complexIfEEEEv12SSMParamsBwd --------------------------
	.section	.nv.constant0._Z25selective_scan_bwd_kernelI32Selective_Scan_bwd_kernel_traitsILi32ELi8ELb1ELb1ELb1ELb1ELb0EfN3c107complexIfEEEEv12SSMParamsBwd,"a",@progbits
	.sectionflags	@""
	.align	4
.nv.constant0._Z25selective_scan_bwd_kernelI32Selective_Scan_bwd_kernel_traitsILi32ELi8ELb1ELb1ELb1ELb1ELb0EfN3c107complexIfEEEEv12SSMParamsBwd:
	.zero		1392


//--------------------- .nv.constant0._Z25selective_scan_bwd_kernelI32Selective_Scan_bwd_kernel_traitsILi32ELi8ELb1ELb1ELb1ELb1ELb1EfN3c107complexIfEEEEv12SSMParamsBwd --------------------------
	.section	.nv.constant0._Z25selective_scan_bwd_kernelI32Selective_Scan_bwd_kernel_traitsILi32ELi8ELb1ELb1ELb1ELb1ELb1EfN3c107complexIfEEEEv12SSMParamsBwd,"a",@progbits
	.sectionflags	@""
	.align	4
.nv.constant0._Z25selective_scan_bwd_kernelI32Selective_Scan_bwd_kernel_traitsILi32ELi8ELb1ELb1ELb1ELb1ELb1EfN3c107complexIfEEEEv12SSMParamsBwd:
	.zero		1392


//--------------------- .nv.constant0._Z25selective_scan_bwd_kernelI32Selective_Scan_bwd_kernel_traitsILi32ELi4ELb0ELb0ELb0ELb0ELb0EfN3c107complexIfEEEEv12SSMParamsBwd --------------------------
	.section	.nv.constant0._Z25selective_scan_bwd_kernelI32Selective_Scan_bwd_kernel_traitsILi32ELi4ELb0ELb0ELb0ELb0ELb0EfN3c107complexIfEEEEv12SSMParamsBwd,"a",@progbits
	.sectionflags	@""
	.align	4
.nv.constant0._Z25selective_scan_bwd_kernelI32Selective_Scan_bwd_kernel_traitsILi32ELi4ELb0ELb0ELb0ELb0ELb0EfN3c107complexIfEEEEv12SSMParamsBwd:
	.zero		1392


//--------------------- .nv.constant0._Z25selective_scan_bwd_kernelI32Selective_Scan_bwd_kernel_traitsILi32ELi4ELb0ELb0ELb0ELb0ELb1EfN3c107complexIfEEEEv12SSMParamsBwd --------------------------
	.section	.nv.constant0._Z25selective_scan_bwd_kernelI32Selective_Scan_bwd_kernel_traitsILi32ELi4ELb0ELb0ELb0ELb0ELb1EfN3c107complexIfEEEEv12SSMParamsBwd,"a",@progbits
	.sectionflags	@""
	.align	4
.nv.constant0._Z25selective_scan_bwd_kernelI32Selective_Scan_bwd_kernel_traitsILi32ELi4ELb0ELb0ELb0ELb0ELb1EfN3c107complexIfEEEEv12SSMParamsBwd:
	.zero		1392


//--------------------- .nv.constant0._Z25selective_scan_bwd_kernelI32Selective_Scan_bwd_kernel_traitsILi32ELi4ELb0ELb0ELb0ELb1ELb0EfN3c107complexIfEEEEv12SSMParamsBwd --------------------------
	.section	.nv.constant0._Z25selective_scan_bwd_kernelI32Selective_Scan_bwd_kernel_traitsILi32ELi4ELb0ELb0ELb0ELb1ELb0EfN3c107complexIfEEEEv12SSMParamsBwd,"a",@progbits
	.sectionflags	@""
	.align	4
.nv.constant0._Z25selective_scan_bwd_kernelI32Selective_Scan_bwd_kernel_traitsILi32ELi4ELb0ELb0ELb0ELb1ELb0EfN3c107complexIfEEEEv12SSMParamsBwd:
	.zero		1392


//--------------------- .nv.constant0._Z25selective_scan_bwd_kernelI32Selective_Scan_bwd_kernel_traitsILi32ELi4ELb0ELb0ELb0ELb1ELb1EfN3c107complexIfEEEEv12SSMParamsBwd --------------------------
	.section	.nv.constant0._Z25selective_scan_bwd_kernelI32Selective_Scan_bwd_kernel_traitsILi32ELi4ELb0ELb0ELb0ELb1ELb1EfN3c107complexIfEEEEv12SSMParamsBwd,"a",@progbits
	.sectionflags	@""
	.align	4
.nv.constant0._Z25selective_scan_bwd_kernelI32Selective_Scan_bwd_kernel_traitsILi32ELi4ELb0ELb0ELb0ELb1ELb1EfN3c107complexIfEEEEv12SSMParamsBwd:
	.zero		1392


//--------------------- .nv.constant0._Z25selective_scan_bwd_kernelI32Selective_Scan_bwd_kernel_traitsILi32ELi4ELb0ELb0ELb1ELb0ELb0EfN3c107complexIfEEEEv12SSMParamsBwd --------------------------
	.section	.nv.constant0._Z25selective_scan_bwd_kernelI32Selective_Scan_bwd_kernel_traitsILi32ELi4ELb0ELb0ELb1ELb0ELb0EfN3c107complexIfEEEEv12SSMParamsBwd,"a",@progbits
	.sectionflags	@""
	.align	4
.nv.constant0._Z25selective_scan_bwd_kernelI32Selective_Scan_bwd_kernel_traitsILi32ELi4ELb0ELb0ELb1ELb0ELb0EfN3c107complexIfEEEEv12SSMParamsBwd:
	.zero		1392


//--------------------- .nv.constant0._Z25selective_scan_bwd_kernelI32Selective_Scan_bwd_kernel_traitsILi32ELi4ELb0ELb0ELb1ELb0ELb1EfN3c107complexIfEEEEv12SSMParamsBwd --------------------------
	.section	.nv.constant0._Z25selective_scan_bwd_kernelI32Selective_Scan_bwd_kernel_traitsILi32ELi4ELb0ELb0ELb1ELb0ELb1EfN3c107complexIfEEEEv12SSMParamsBwd,"a",@progbits
	.sectionflags	@""
	.align	4
.nv.constant0._Z25selective_scan_bwd_kernelI32Selective_Scan_bwd_kernel_traitsILi32ELi4ELb0ELb0ELb1ELb0ELb1EfN3c107complexIfEEEEv12SSMParamsBwd:
	.zero		1392


//--------------------- .nv.constant0._Z25selective_scan_bwd_kernelI32Selective_Scan_bwd_kernel_traitsILi32ELi4ELb0ELb0ELb1ELb1ELb0EfN3c107complexIfEEEEv12SSMParamsBwd --------------------------
	.section	.nv.constant0._Z25selective_scan_bwd_kernelI32Selective_Scan_bwd_kernel_traitsILi32ELi4ELb0ELb0ELb1ELb1ELb0EfN3c107complexIfEEEEv12SSMParamsBwd,"a",@progbits
	.sectionflags	@""
	.align	4
.nv.constant0._Z25selective_scan_bwd_kernelI32Selective_Scan_bwd_kernel_traitsILi32ELi4ELb0ELb0ELb1ELb1ELb0EfN3c107complexIfEEEEv12SSMParamsBwd:
	.zero		1392


//--------------------- .nv.constant0._Z25selective_scan_bwd_kernelI32Selective_Scan_bwd_kernel_traitsILi32ELi4ELb0ELb0ELb1ELb1ELb1EfN3c107complexIfEEEEv12SSMParamsBwd --------------------------
	.section	.nv.constant0._Z25selective_scan_bwd_kernelI32Selective_Scan_bwd_kernel_traitsILi32ELi4ELb0ELb0ELb1ELb1ELb1EfN3c107complexIfEEEEv12SSMParamsBwd,"a",@progbits
	.sectionflags	@""
	.align	4
.nv.constant0._Z25selective_scan_bwd_kernelI32Selective_Scan_bwd_kernel_traitsILi32ELi4ELb0ELb0ELb1ELb1ELb1EfN3c107complexIfEEEEv12SSMParamsBwd:
	.zero		1392


//--------------------- .nv.constant0._Z25selective_scan_bwd_kernelI32Selective_Scan_bwd_kernel_traitsILi32ELi4ELb0ELb1ELb0ELb0ELb0EfN3c107complexIfEEEEv12SSMParamsBwd --------------------------
	.section	.nv.constant0._Z25selective_scan_bwd_kernelI32Selective_Scan_bwd_kernel_traitsILi32ELi4ELb0ELb1ELb0ELb0ELb0EfN3c107complexIfEEEEv12SSMParamsBwd,"a",@progbits
	.sectionflags	@""
	.align	4
.nv.constant0._Z25selective_scan_bwd_kernelI32Selective_Scan_bwd_kernel_traitsILi32ELi4ELb0ELb1ELb0ELb0ELb0EfN3c107complexIfEEEEv12SSMParamsBwd:
	.zero		1392


//--------------------- .nv.constant0._Z25selective_scan_bwd_kernelI32Selective_Scan_bwd_kernel_traitsILi32ELi4ELb0ELb1ELb0ELb0ELb1EfN3c107complexIfEEEEv12SSMParamsBwd --------------------------
	.section	.nv.constant0._Z25selective_scan_bwd_kernelI32Selective_Scan_bwd_kernel_traitsILi32ELi4ELb0ELb1ELb0ELb0ELb1EfN3c107complexIfEEEEv12SSMParamsBwd,"a",@progbits
	.sectionflags	@""
	.align	4
.nv.constant0._Z25selective_scan_bwd_kernelI32Selective_Scan_bwd_kernel_traitsILi32ELi4ELb0ELb1ELb0ELb0ELb1EfN3c107complexIfEEEEv12SSMParamsBwd:
	.zero		1392


//--------------------- .nv.constant0._Z25selective_scan_bwd_kernelI32Selective_Scan_bwd_kernel_traitsILi32ELi4ELb0ELb1ELb0ELb1ELb0EfN3c107complexIfEEEEv12SSMParamsBwd --------------------------
	.section	.nv.constant0._Z25selective_scan_bwd_kernelI32Selective_Scan_bwd_kernel_traitsILi32ELi4ELb0ELb1ELb0ELb1ELb0EfN3c107complexIfEEEEv12SSMParamsBwd,"a",@progbits
	.sectionflags	@""
	.align	4
.nv.constant0._Z25selective_scan_bwd_kernelI32Selective_Scan_bwd_kernel_traitsILi32ELi4ELb0ELb1ELb0ELb1ELb0EfN3c107complexIfEEEEv12SSMParamsBwd:
	.zero		1392


//--------------------- .nv.constant0._Z25selective_scan_bwd_kernelI32Selective_Scan_bwd_kernel_traitsILi32ELi4ELb0ELb1ELb0ELb1ELb1EfN3c107complexIfEEEEv12SSMParamsBwd --------------------------
	.section	.nv.constant0._Z25selective_scan_bwd_kernelI32Selective_Scan_bwd_kernel_traitsILi32ELi4ELb0ELb1ELb0ELb1ELb1EfN3c107complexIfEEEEv12SSMParamsBwd,"a",@progbits
	.sectionflags	@""
	.align	4
.nv.constant0._Z25selective_scan_bwd_kernelI32Selective_Scan_bwd_kernel_traitsILi32ELi4ELb0ELb1ELb0ELb1ELb1EfN3c107complexIfEEEEv12SSMParamsBwd:
	.zero		1392


//--------------------- .nv.constant0._Z25selective_scan_bwd_kernelI32Selective_Scan_bwd_kernel_traitsILi32ELi4ELb0ELb1ELb1ELb0ELb0EfN3c107complexIfEEEEv12SSMParamsBwd --------------------------
	.section	.nv.constant0._Z25selective_scan_bwd_kernelI32Selective_Scan_bwd_kernel_traitsILi32ELi4ELb0ELb1ELb1ELb0ELb0EfN3c107complexIfEEEEv12SSMParamsBwd,"a",@progbits
	.sectionflags	@""
	.align	4
.nv.constant0._Z25selective_scan_bwd_kernelI32Selective_Scan_bwd_kernel_traitsILi32ELi4ELb0ELb1ELb1ELb0ELb0EfN3c107complexIfEEEEv12SSMParamsBwd:
	.zero		1392


//--------------------- .nv.constant0._Z25selective_scan_bwd_kernelI32Selective_Scan_bwd_kernel_traitsILi32ELi4ELb0ELb1ELb1ELb0ELb1EfN3c107complexIfEEEEv12SSMParamsBwd --------------------------
	.section	.nv.constant0._Z25selective_scan_bwd_kernelI32Selective_Scan_bwd_kernel_traitsILi32ELi4ELb0ELb1ELb1ELb0ELb1EfN3c107complexIfEEEEv12SSMParamsBwd,"a",@progbits
	.sectionflags	@""
	.align	4
.nv.constant0._Z25selective_scan_bwd_kernelI32Selective_Scan_bwd_kernel_traitsILi32ELi4ELb0ELb1ELb1ELb0ELb1EfN3c107complexIfEEEEv12SSMParamsBwd:
	.zero		1392


//--------------------- .nv.constant0._Z25selective_scan_bwd_kernelI32Selective_Scan_bwd_kernel_traitsILi32ELi4ELb0ELb1ELb1ELb1ELb0EfN3c107complexIfEEEEv12SSMParamsBwd --------------------------
	.section	.nv.constant0._Z25selective_scan_bwd_kernelI32Selective_Scan_bwd_kernel_traitsILi32ELi4ELb0ELb1ELb1ELb1ELb0EfN3c107complexIfEEEEv12SSMParamsBwd,"a",@progbits
	.sectionflags	@""
	.align	4
.nv.constant0._Z25selective_scan_bwd_kernelI32Selective_Scan_bwd_kernel_traitsILi32ELi4ELb0ELb1ELb1ELb1ELb0EfN3c107complexIfEEEEv12SSMParamsBwd:
	.zero		1392


//--------------------- .nv.constant0._Z25selective_scan_bwd_kernelI32Selective_Scan_bwd_kernel_traitsILi32ELi4ELb0ELb1ELb1ELb1ELb1EfN3c107complexIfEEEEv12SSMParamsBwd --------------------------
	.section	.nv.constant0._Z25selective_scan_bwd_kernelI32Selective_Scan_bwd_kernel_traitsILi32ELi4ELb0ELb1ELb1ELb1ELb1EfN3c107complexIfEEEEv12SSMParamsBwd,"a",@progbits
	.sectionflags	@""
	.align	4
.nv.constant0._Z25selective_scan_bwd_kernelI32Selective_Scan_bwd_kernel_traitsILi32ELi4ELb0ELb1ELb1ELb1ELb1EfN3c107complexIfEEEEv12SSMParamsBwd:
	.zero		1392


//--------------------- .nv.constant0._Z25selective_scan_bwd_kernelI32Selective_Scan_bwd_kernel_traitsILi32ELi4ELb1ELb0ELb0ELb0ELb0EfN3c107complexIfEEEEv12SSMParamsBwd --------------------------
	.section	.nv.constant0._Z25selective_scan_bwd_kernelI32Selective_Scan_bwd_kernel_traitsILi32ELi4ELb1ELb0ELb0ELb0ELb0EfN3c107complexIfEEEEv12SSMParamsBwd,"a",@progbits
	.sectionflags	@""
	.align	4
.nv.constant0._Z25selective_scan_bwd_kernelI32Selective_Scan_bwd_kernel_traitsILi32ELi4ELb1ELb0ELb0ELb0ELb0EfN3c107complexIfEEEEv12SSMParamsBwd:
	.zero		1392


//--------------------- .nv.constant0._Z25selective_scan_bwd_kernelI32Selective_Scan_bwd_kernel_traitsILi32ELi4ELb1ELb0ELb0ELb0ELb1EfN3c107complexIfEEEEv12SSMParamsBwd --------------------------
	.section	.nv.constant0._Z25selective_scan_bwd_kernelI32Selective_Scan_bwd_kernel_traitsILi32ELi4ELb1ELb0ELb0ELb0ELb1EfN3c107complexIfEEEEv12SSMParamsBwd,"a",@progbits
	.sectionflags	@""
	.align	4
.nv.constant0._Z25selective_scan_bwd_kernelI32Selective_Scan_bwd_kernel_traitsILi32ELi4ELb1ELb0ELb0ELb0ELb1EfN3c107complexIfEEEEv12SSMParamsBwd:
	.zero		1392


//--------------------- .nv.constant0._Z25selective_scan_bwd_kernelI32Selective_Scan_bwd_kernel_traitsILi32ELi4ELb1ELb0ELb0ELb1ELb0EfN3c107complexIfEEEEv12SSMParamsBwd --------------------------
	.section	.nv.constant0._Z25selective_scan_bwd_kernelI32Selective_Scan_bwd_kernel_traitsILi32ELi4ELb1ELb0ELb0ELb1ELb0EfN3c107complexIfEEEEv12SSMParamsBwd,"a",@progbits
	.sectionflags	@""
	.align	4
.nv.constant0._Z25selective_scan_bwd_kernelI32Selective_Scan_bwd_kernel_traitsILi32ELi4ELb1ELb0ELb0ELb1ELb0EfN3c107complexIfEEEEv12SSMParamsBwd:
	.zero		1392


//--------------------- .nv.constant0._Z25selective_scan_bwd_kernelI32Selective_Scan_bwd_kernel_traitsILi32ELi4ELb1ELb0ELb0ELb1ELb1EfN3c107complexIfEEEEv12SSMParamsBwd --------------------------
	.section	.nv.constant0._Z25selective_scan_bwd_kernelI32Selective_Scan_bwd_kernel_traitsILi32ELi4ELb1ELb0ELb0ELb1ELb1EfN3c107complexIfEEEEv12SSMParamsBwd,"a",@progbits
	.sectionflags	@""
	.align	4
.nv.constant0._Z25selective_scan_bwd_kernelI32Selective_Scan_bwd_kernel_traitsILi32ELi4ELb1ELb0ELb0ELb1ELb1EfN3c107complexIfEEEEv12SSMParamsBwd:
	.zero		1392


//--------------------- .nv.constant0._Z25selective_scan_bwd_kernelI32Selective_Scan_bwd_kernel_traitsILi32ELi4ELb1ELb0ELb1ELb0ELb0EfN3c107complexIfEEEEv12SSMParamsBwd --------------------------
	.section	.nv.constant0._Z25selective_scan_bwd_kernelI32Selective_Scan_bwd_kernel_traitsILi32ELi4ELb1ELb0ELb1ELb0ELb0EfN3c107complexIfEEEEv12SSMParamsBwd,"a",@progbits
	.sectionflags	@""
	.align	4
.nv.constant0._Z25selective_scan_bwd_kernelI32Selective_Scan_bwd_kernel_traitsILi32ELi4ELb1ELb0ELb1ELb0ELb0EfN3c107complexIfEEEEv12SSMParamsBwd:
	.zero		1392


//--------------------- .nv.constant0._Z25selective_scan_bwd_kernelI32Selective_Scan_bwd_kernel_traitsILi32ELi4ELb1ELb0ELb1ELb0ELb1EfN3c107complexIfEEEEv12SSMParamsBwd --------------------------
	.section	.nv.constant0._Z25selective_scan_bwd_kernelI32Selective_Scan_bwd_kernel_traitsILi32ELi4ELb1ELb0ELb1ELb0ELb1EfN3c107complexIfEEEEv12SSMParamsBwd,"a",@progbits
	.sectionflags	@""
	.align	4
.nv.constant0._Z25selective_scan_bwd_kernelI32Selective_Scan_bwd_kernel_traitsILi32ELi4ELb1ELb0ELb1ELb0ELb1EfN3c107complexIfEEEEv12SSMParamsBwd:
	.zero		1392


//--------------------- .nv.constant0._Z25selective_scan_bwd_kernelI32Selective_Scan_bwd_kernel_traitsILi32ELi4ELb1ELb0ELb1ELb1ELb0EfN3c107complexIfEEEEv12SSMParamsBwd --------------------------
	.section	.nv.constant0._Z25selective_scan_bwd_kernelI32Selective_Scan_bwd_kernel_traitsILi32ELi4ELb1ELb0ELb1ELb1ELb0EfN3c107complexIfEEEEv12SSMParamsBwd,"a",@progbits
	.sectionflags	@""
	.align	4
.nv.constant0._Z25selective_scan_bwd_kernelI32Selective_Scan_bwd_kernel_traitsILi32ELi4ELb1ELb0ELb1ELb1ELb0EfN3c107complexIfEEEEv12SSMParamsBwd:
	.zero		1392


//--------------------- .nv.constant0._Z25selective_scan_bwd_kernelI32Selective_Scan_bwd_kernel_traitsILi32ELi4ELb1ELb0ELb1ELb1ELb1EfN3c107complexIfEEEEv12SSMParamsBwd --------------------------
	.section	.nv.constant0._Z25selective_scan_bwd_kernelI32Selective_Scan_bwd_kernel_traitsILi32ELi4ELb1ELb0ELb1ELb1ELb1EfN3c107complexIfEEEEv12SSMParamsBwd,"a",@progbits
	.sectionflags	@""
	.align	4
.nv.constant0._Z25selective_scan_bwd_kernelI32Selective_Scan_bwd_kernel_traitsILi32ELi4ELb1ELb0ELb1ELb1ELb1EfN3c107complexIfEEEEv12SSMParamsBwd:
	.zero		1392


//--------------------- .nv.constant0._Z25selective_scan_bwd_kernelI32Selective_Scan_bwd_kernel_traitsILi32ELi4ELb1ELb1ELb0ELb0ELb0EfN3c107complexIfEEEEv12SSMParamsBwd --------------------------
	.section	.nv.constant0._Z25selective_scan_bwd_kernelI32Selective_Scan_bwd_kernel_traitsILi32ELi4ELb1ELb1ELb0ELb0ELb0EfN3c107complexIfEEEEv12SSMParamsBwd,"a",@progbits
	.sectionflags	@""
	.align	4
.nv.constant0._Z25selective_scan_bwd_kernelI32Selective_Scan_bwd_kernel_traitsILi32ELi4ELb1ELb1ELb0ELb0ELb0EfN3c107complexIfEEEEv12SSMParamsBwd:
	.zero		1392


//--------------------- .nv.constant0._Z25selective_scan_bwd_kernelI32Selective_Scan_bwd_kernel_traitsILi32ELi4ELb1ELb1ELb0ELb0ELb1EfN3c107complexIfEEEEv12SSMParamsBwd --------------------------
	.section	.nv.constant0._Z25selective_scan_bwd_kernelI32Selective_Scan_bwd_kernel_traitsILi32ELi4ELb1ELb1ELb0ELb0ELb1EfN3c107complexIfEEEEv12SSMParamsBwd,"a",@progbits
	.sectionflags	@""
	.align	4
.nv.constant0._Z25selective_scan_bwd_kernelI32Selective_Scan_bwd_kernel_traitsILi32ELi4ELb1ELb1ELb0ELb0ELb1EfN3c107complexIfEEEEv12SSMParamsBwd:
	.zero		1392


//--------------------- .nv.constant0._Z25selective_scan_bwd_kernelI32Selective_Scan_bwd_kernel_traitsILi32ELi4ELb1ELb1ELb0ELb1ELb0EfN3c107complexIfEEEEv12SSMParamsBwd --------------------------
	.section	.nv.constant0._Z25selective_scan_bwd_kernelI32Selective_Scan_bwd_kernel_traitsILi32ELi4ELb1ELb1ELb0ELb1ELb0EfN3c107complexIfEEEEv12SSMParamsBwd,"a",@progbits
	.sectionflags	@""
	.align	4
.nv.constant0._Z25selective_scan_bwd_kernelI32Selective_Scan_bwd_kernel_traitsILi32ELi4ELb1ELb1ELb0ELb1ELb0EfN3c107complexIfEEEEv12SSMParamsBwd:
	.zero		1392


//--------------------- .nv.constant0._Z25selective_scan_bwd_kernelI32Selective_Scan_bwd_kernel_traitsILi32ELi4ELb1ELb1ELb0ELb1ELb1EfN3c107complexIfEEEEv12SSMParamsBwd --------------------------
	.section	.nv.constant0._Z25selective_scan_bwd_kernelI32Selective_Scan_bwd_kernel_traitsILi32ELi4ELb1ELb1ELb0ELb1ELb1EfN3c107complexIfEEEEv12SSMParamsBwd,"a",@progbits
	.sectionflags	@""
	.align	4
.nv.constant0._Z25selective_scan_bwd_kernelI32Selective_Scan_bwd_kernel_traitsILi32ELi4ELb1ELb1ELb0ELb1ELb1EfN3c107complexIfEEEEv12SSMParamsBwd:
	.zero		1392


//--------------------- .nv.constant0._Z25selective_scan_bwd_kernelI32Selective_Scan_bwd_kernel_traitsILi32ELi4ELb1ELb1ELb1ELb0ELb0EfN3c107complexIfEEEEv12SSMParamsBwd --------------------------
	.section	.nv.constant0._Z25selective_scan_bwd_kernelI32Selective_Scan_bwd_kernel_traitsILi32ELi4ELb1ELb1ELb1ELb0ELb0EfN3c107complexIfEEEEv12SSMParamsBwd,"a",@progbits
	.sectionflags	@""
	.align	4
.nv.constant0._Z25selective_scan_bwd_kernelI32Selective_Scan_bwd_kernel_traitsILi32ELi4ELb1ELb1ELb1ELb0ELb0EfN3c107complexIfEEEEv12SSMParamsBwd:
	.zero		1392


//--------------------- .nv.constant0._Z25selective_scan_bwd_kernelI32Selective_Scan_bwd_kernel_traitsILi32ELi4ELb1ELb1ELb1ELb0ELb1EfN3c107complexIfEEEEv12SSMParamsBwd --------------------------
	.section	.nv.constant0._Z25selective_scan_bwd_kernelI32Selective_Scan_bwd_kernel_traitsILi32ELi4ELb1ELb1ELb1ELb0ELb1EfN3c107complexIfEEEEv12SSMParamsBwd,"a",@progbits
	.sectionflags	@""
	.align	4
.nv.constant0._Z25selective_scan_bwd_kernelI32Selective_Scan_bwd_kernel_traitsILi32ELi4ELb1ELb1ELb1ELb0ELb1EfN3c107complexIfEEEEv12SSMParamsBwd:
	.zero		1392


//--------------------- .nv.constant0._Z25selective_scan_bwd_kernelI32Selective_Scan_bwd_kernel_traitsILi32ELi4ELb1ELb1ELb1ELb1ELb0EfN3c107complexIfEEEEv12SSMParamsBwd --------------------------
	.section	.nv.constant0._Z25selective_scan_bwd_kernelI32Selective_Scan_bwd_kernel_traitsILi32ELi4ELb1ELb1ELb1ELb1ELb0EfN3c107complexIfEEEEv12SSMParamsBwd,"a",@progbits
	.sectionflags	@""
	.align	4
.nv.constant0._Z25selective_scan_bwd_kernelI32Selective_Scan_bwd_kernel_traitsILi32ELi4ELb1ELb1ELb1ELb1ELb0EfN3c107complexIfEEEEv12SSMParamsBwd:
	.zero		1392


//--------------------- .nv.constant0._Z25selective_scan_bwd_kernelI32Selective_Scan_bwd_kernel_traitsILi32ELi4ELb1ELb1ELb1ELb1ELb1EfN3c107complexIfEEEEv12SSMParamsBwd --------------------------
	.section	.nv.constant0._Z25selective_scan_bwd_kernelI32Selective_Scan_bwd_kernel_traitsILi32ELi4ELb1ELb1ELb1ELb1ELb1EfN3c107complexIfEEEEv12SSMParamsBwd,"a",@progbits
	.sectionflags	@""
	.align	4
.nv.constant0._Z25selective_scan_bwd_kernelI32Selective_Scan_bwd_kernel_traitsILi32ELi4ELb1ELb1ELb1ELb1ELb1EfN3c107complexIfEEEEv12SSMParamsBwd:
	.zero		1392


//--------------------- SYMBOLS --------------------------

	.type		.nv.reservedSmem.offset0,@object
	.size		.nv.reservedSmem.offset0,0x4
	.type		.nv.reservedSmem.cap,@object
	.size		.nv.reservedSmem.cap,0x4
